	.target	sm_90a

	.elftype	@"ET_EXEC"


//--------------------- .note.nv.tkinfo           --------------------------
	.section	.note.nv.tkinfo,"",@"SHT_NOTE"
	.sectionflags	@"SHF_NOTE_NV_TKINFO"
	.tkinfo
        /*0018*/ 	.word	0x00000002
        /*0030*/ 	.string	""
        /*0030*/ 	.string	"ptxas"
        /*0030*/ 	.string	"Cuda compilation tools, release 13.0, V13.0.88"
        /*0030*/ 	.string	"Build cuda_13.0.r13.0/compiler.36424714_0"
        /*0030*/ 	.string	"-arch sm_90a -m 64 "



//--------------------- .note.nv.cuinfo           --------------------------
	.section	.note.nv.cuinfo,"",@"SHT_NOTE"
	.sectionflags	@"SHF_NOTE_NV_CUINFO"
        /*0018*/ 	.short	0x0002
        /*001a*/ 	.short	0x005a
        /*001c*/ 	.short	0x0082
	.zero		2


//--------------------- .nv.info                  --------------------------
	.section	.nv.info,"",@"SHT_CUDA_INFO"
	.align	4


	//----- nvinfo : EIATTR_REGCOUNT
	.align		4
        /*0000*/ 	.byte	0x04, 0x2f
        /*0002*/ 	.short	(.L_57 - .L_56)
	.align		4
.L_56:
        /*0004*/ 	.word	index@(_ZN7cutlass13device_kernelIN5flash11enable_sm90INS1_16FlashAttnFwdSm90INS1_25CollectiveMainloopFwdSm90ILi2EN4cute5tupleIJNS5_1CILi1EEES8_S8_EEENS6_IJNS7_ILi192EEENS7_ILi128EEENS7_ILi64EEEEEELi64ENS_6half_tEfNS_4arch4Sm90ELb1ELb0ELb1ELb1ELb0ELb1ELb0ELb1ELb1ELb1ELb1ELb0EEENS1_21CollectiveEpilogueFwdINS6_IJSA_SC_SB_EEES9_SE_SG_Li384ELb1ELb1ELb1ELb0EEENS1_36VarlenDynamicPersistentTileSchedulerILi192ELi128ELi384ELi128ELb1ELb1ELb1ELb1ELb1ELb1EEEEEEEEEvNT_6ParamsE)
        /*0008*/ 	.word	0x00000080


	//----- nvinfo : EIATTR_FRAME_SIZE
	.align		4
.L_57:
        /*000c*/ 	.byte	0x04, 0x11
        /*000e*/ 	.short	(.L_59 - .L_58)
	.align		4
.L_58:
        /*0010*/ 	.word	index@(_ZN7cutlass13device_kernelIN5flash11enable_sm90INS1_16FlashAttnFwdSm90INS1_25CollectiveMainloopFwdSm90ILi2EN4cute5tupleIJNS5_1CILi1EEES8_S8_EEENS6_IJNS7_ILi192EEENS7_ILi128EEENS7_ILi64EEEEEELi64ENS_6half_tEfNS_4arch4Sm90ELb1ELb0ELb1ELb1ELb0ELb1ELb0ELb1ELb1ELb1ELb1ELb0EEENS1_21CollectiveEpilogueFwdINS6_IJSA_SC_SB_EEES9_SE_SG_Li384ELb1ELb1ELb1ELb0EEENS1_36VarlenDynamicPersistentTileSchedulerILi192ELi128ELi384ELi128ELb1ELb1ELb1ELb1ELb1ELb1EEEEEEEEEvNT_6ParamsE)
        /*0014*/ 	.word	0x00000070


	//----- nvinfo : EIATTR_REGCOUNT
	.align		4
.L_59:
        /*0018*/ 	.byte	0x04, 0x2f
        /*001a*/ 	.short	(.L_61 - .L_60)
	.align		4
.L_60:
        /*001c*/ 	.word	index@(_ZN7cutlass13device_kernelIN5flash11enable_sm90INS1_16FlashAttnFwdSm90INS1_25CollectiveMainloopFwdSm90ILi2EN4cute5tupleIJNS5_1CILi1EEES8_S8_EEENS6_IJNS7_ILi192EEENS7_ILi128EEENS7_ILi64EEEEEELi64ENS_6half_tEfNS_4arch4Sm90ELb1ELb0ELb1ELb1ELb0ELb0ELb0ELb1ELb1ELb1ELb1ELb0EEENS1_21CollectiveEpilogueFwdINS6_IJSA_SC_SB_EEES9_SE_SG_Li384ELb1ELb1ELb1ELb0EEENS1_36VarlenDynamicPersistentTileSchedulerILi192ELi128ELi384ELi128ELb1ELb1ELb1ELb1ELb1ELb1EEEEEEEEEvNT_6ParamsE)
        /*0020*/ 	.word	0x00000080


	//----- nvinfo : EIATTR_FRAME_SIZE
	.align		4
.L_61:
        /*0024*/ 	.byte	0x04, 0x11
        /*0026*/ 	.short	(.L_63 - .L_62)
	.align		4
.L_62:
        /*0028*/ 	.word	index@(_ZN7cutlass13device_kernelIN5flash11enable_sm90INS1_16FlashAttnFwdSm90INS1_25CollectiveMainloopFwdSm90ILi2EN4cute5tupleIJNS5_1CILi1EEES8_S8_EEENS6_IJNS7_ILi192EEENS7_ILi128EEENS7_ILi64EEEEEELi64ENS_6half_tEfNS_4arch4Sm90ELb1ELb0ELb1ELb1ELb0ELb0ELb0ELb1ELb1ELb1ELb1ELb0EEENS1_21CollectiveEpilogueFwdINS6_IJSA_SC_SB_EEES9_SE_SG_Li384ELb1ELb1ELb1ELb0EEENS1_36VarlenDynamicPersistentTileSchedulerILi192ELi128ELi384ELi128ELb1ELb1ELb1ELb1ELb1ELb1EEEEEEEEEvNT_6ParamsE)
        /*002c*/ 	.word	0x00000050


	//----- nvinfo : EIATTR_REGCOUNT
	.align		4
.L_63:
        /*0030*/ 	.byte	0x04, 0x2f
        /*0032*/ 	.short	(.L_65 - .L_64)
	.align		4
.L_64:
        /*0034*/ 	.word	index@(_ZN7cutlass13device_kernelIN5flash11enable_sm90INS1_16FlashAttnFwdSm90INS1_25CollectiveMainloopFwdSm90ILi2EN4cute5tupleIJNS5_1CILi1EEES8_S8_EEENS6_IJNS7_ILi192EEENS7_ILi128EEENS7_ILi64EEEEEELi64ENS_6half_tEfNS_4arch4Sm90ELb1ELb0ELb1ELb0ELb0ELb0ELb0ELb1ELb1ELb1ELb1ELb0EEENS1_21CollectiveEpilogueFwdINS6_IJSA_SC_SB_EEES9_SE_SG_Li384ELb0ELb1ELb1ELb0EEENS1_19SingleTileSchedulerILb0ELb1ELb1ELi192EEEEEEEEEvNT_6ParamsE)
        /*0038*/ 	.word	0x00000080


	//----- nvinfo : EIATTR_FRAME_SIZE
	.align		4
.L_65:
        /*003c*/ 	.byte	0x04, 0x11
        /*003e*/ 	.short	(.L_67 - .L_66)
	.align		4
.L_66:
        /*0040*/ 	.word	index@(_ZN7cutlass13device_kernelIN5flash11enable_sm90INS1_16FlashAttnFwdSm90INS1_25CollectiveMainloopFwdSm90ILi2EN4cute5tupleIJNS5_1CILi1EEES8_S8_EEENS6_IJNS7_ILi192EEENS7_ILi128EEENS7_ILi64EEEEEELi64ENS_6half_tEfNS_4arch4Sm90ELb1ELb0ELb1ELb0ELb0ELb0ELb0ELb1ELb1ELb1ELb1ELb0EEENS1_21CollectiveEpilogueFwdINS6_IJSA_SC_SB_EEES9_SE_SG_Li384ELb0ELb1ELb1ELb0EEENS1_19SingleTileSchedulerILb0ELb1ELb1ELi192EEEEEEEEEvNT_6ParamsE)
        /*0044*/ 	.word	0x00000000


	//----- nvinfo : EIATTR_REGCOUNT
	.align		4
.L_67:
        /*0048*/ 	.byte	0x04, 0x2f
        /*004a*/ 	.short	(.L_69 - .L_68)
	.align		4
.L_68:
        /*004c*/ 	.word	index@(_ZN7cutlass13device_kernelIN5flash11enable_sm90INS1_16FlashAttnFwdSm90INS1_25CollectiveMainloopFwdSm90ILi2EN4cute5tupleIJNS5_1CILi1EEES8_S8_EEENS6_IJNS7_ILi192EEENS7_ILi128EEENS7_ILi64EEEEEELi64ENS_6half_tEfNS_4arch4Sm90ELb0ELb1ELb1ELb1ELb0ELb1ELb0ELb1ELb1ELb1ELb1ELb0EEENS1_21CollectiveEpilogueFwdINS6_IJSA_SC_SB_EEES9_SE_SG_Li384ELb1ELb1ELb1ELb0EEENS1_36VarlenDynamicPersistentTileSchedulerILi192ELi128ELi384ELi128ELb1ELb1ELb1ELb1ELb0ELb1EEEEEEEEEvNT_6ParamsE)
        /*0050*/ 	.word	0x00000080


	//----- nvinfo : EIATTR_FRAME_SIZE
	.align		4
.L_69:
        /*0054*/ 	.byte	0x04, 0x11
        /*0056*/ 	.short	(.L_71 - .L_70)
	.align		4
.L_70:
        /*0058*/ 	.word	index@(_ZN7cutlass13device_kernelIN5flash11enable_sm90INS1_16FlashAttnFwdSm90INS1_25CollectiveMainloopFwdSm90ILi2EN4cute5tupleIJNS5_1CILi1EEES8_S8_EEENS6_IJNS7_ILi192EEENS7_ILi128EEENS7_ILi64EEEEEELi64ENS_6half_tEfNS_4arch4Sm90ELb0ELb1ELb1ELb1ELb0ELb1ELb0ELb1ELb1ELb1ELb1ELb0EEENS1_21CollectiveEpilogueFwdINS6_IJSA_SC_SB_EEES9_SE_SG_Li384ELb1ELb1ELb1ELb0EEENS1_36VarlenDynamicPersistentTileSchedulerILi192ELi128ELi384ELi128ELb1ELb1ELb1ELb1ELb0ELb1EEEEEEEEEvNT_6ParamsE)
        /*005c*/ 	.word	0x00000088


	//----- nvinfo : EIATTR_REGCOUNT
	.align		4
.L_71:
        /*0060*/ 	.byte	0x04, 0x2f
        /*0062*/ 	.short	(.L_73 - .L_72)
	.align		4
.L_72:
        /*0064*/ 	.word	index@(_ZN7cutlass13device_kernelIN5flash11enable_sm90INS1_16FlashAttnFwdSm90INS1_25CollectiveMainloopFwdSm90ILi2EN4cute5tupleIJNS5_1CILi1EEES8_S8_EEENS6_IJNS7_ILi192EEENS7_ILi128EEENS7_ILi64EEEEEELi64ENS_6half_tEfNS_4arch4Sm90ELb0ELb1ELb1ELb1ELb0ELb0ELb0ELb1ELb1ELb1ELb1ELb0EEENS1_21CollectiveEpilogueFwdINS6_IJSA_SC_SB_EEES9_SE_SG_Li384ELb1ELb1ELb1ELb0EEENS1_36VarlenDynamicPersistentTileSchedulerILi192ELi128ELi384ELi128ELb1ELb1ELb1ELb1ELb0ELb1EEEEEEEEEvNT_6ParamsE)
        /*0068*/ 	.word	0x00000080


	//----- nvinfo : EIATTR_FRAME_SIZE
	.align		4
.L_73:
        /*006c*/ 	.byte	0x04, 0x11
        /*006e*/ 	.short	(.L_75 - .L_74)
	.align		4
.L_74:
        /*0070*/ 	.word	index@(_ZN7cutlass13device_kernelIN5flash11enable_sm90INS1_16FlashAttnFwdSm90INS1_25CollectiveMainloopFwdSm90ILi2EN4cute5tupleIJNS5_1CILi1EEES8_S8_EEENS6_IJNS7_ILi192EEENS7_ILi128EEENS7_ILi64EEEEEELi64ENS_6half_tEfNS_4arch4Sm90ELb0ELb1ELb1ELb1ELb0ELb0ELb0ELb1ELb1ELb1ELb1ELb0EEENS1_21CollectiveEpilogueFwdINS6_IJSA_SC_SB_EEES9_SE_SG_Li384ELb1ELb1ELb1ELb0EEENS1_36VarlenDynamicPersistentTileSchedulerILi192ELi128ELi384ELi128ELb1ELb1ELb1ELb1ELb0ELb1EEEEEEEEEvNT_6ParamsE)
        /*0074*/ 	.word	0x00000048


	//----- nvinfo : EIATTR_REGCOUNT
	.align		4
.L_75:
        /*0078*/ 	.byte	0x04, 0x2f
        /*007a*/ 	.short	(.L_77 - .L_76)
	.align		4
.L_76:
        /*007c*/ 	.word	index@(_ZN7cutlass13device_kernelIN5flash11enable_sm90INS1_16FlashAttnFwdSm90INS1_25CollectiveMainloopFwdSm90ILi2EN4cute5tupleIJNS5_1CILi1EEES8_S8_EEENS6_IJNS7_ILi192EEENS7_ILi128EEENS7_ILi64EEEEEELi64ENS_6half_tEfNS_4arch4Sm90ELb0ELb1ELb1ELb0ELb0ELb0ELb0ELb1ELb1ELb1ELb1ELb0EEENS1_21CollectiveEpilogueFwdINS6_IJSA_SC_SB_EEES9_SE_SG_Li384ELb0ELb1ELb1ELb0EEENS1_19SingleTileSchedulerILb0ELb1ELb1ELi192EEEEEEEEEvNT_6ParamsE)
        /*0080*/ 	.word	0x00000080


	//----- nvinfo : EIATTR_FRAME_SIZE
	.align		4
.L_77:
        /*0084*/ 	.byte	0x04, 0x11
        /*0086*/ 	.short	(.L_79 - .L_78)
	.align		4
.L_78:
        /*0088*/ 	.word	index@(_ZN7cutlass13device_kernelIN5flash11enable_sm90INS1_16FlashAttnFwdSm90INS1_25CollectiveMainloopFwdSm90ILi2EN4cute5tupleIJNS5_1CILi1EEES8_S8_EEENS6_IJNS7_ILi192EEENS7_ILi128EEENS7_ILi64EEEEEELi64ENS_6half_tEfNS_4arch4Sm90ELb0ELb1ELb1ELb0ELb0ELb0ELb0ELb1ELb1ELb1ELb1ELb0EEENS1_21CollectiveEpilogueFwdINS6_IJSA_SC_SB_EEES9_SE_SG_Li384ELb0ELb1ELb1ELb0EEENS1_19SingleTileSchedulerILb0ELb1ELb1ELi192EEEEEEEEEvNT_6ParamsE)
        /*008c*/ 	.word	0x00000000


	//----- nvinfo : EIATTR_REGCOUNT
	.align		4
.L_79:
        /*0090*/ 	.byte	0x04, 0x2f
        /*0092*/ 	.short	(.L_81 - .L_80)
	.align		4
.L_80:
        /*0094*/ 	.word	index@(_ZN7cutlass13device_kernelIN5flash11enable_sm90INS1_16FlashAttnFwdSm90INS1_25CollectiveMainloopFwdSm90ILi2EN4cute5tupleIJNS5_1CILi1EEES8_S8_EEENS6_IJNS7_ILi192EEESA_NS7_ILi64EEEEEELi64ENS_6half_tEfNS_4arch4Sm90ELb0ELb0ELb1ELb1ELb0ELb1ELb0ELb0ELb1ELb1ELb1ELb0EEENS1_21CollectiveEpilogueFwdINS6_IJSA_SB_SA_EEES9_SD_SF_Li384ELb1ELb1ELb1ELb0EEENS1_36VarlenDynamicPersistentTileSchedulerILi192ELi192ELi384ELi128ELb1ELb1ELb1ELb0ELb1ELb1EEEEEEEEEvNT_6ParamsE)
        /*0098*/ 	.word	0x00000080


	//----- nvinfo : EIATTR_FRAME_SIZE
	.align		4
.L_81:
        /*009c*/ 	.byte	0x04, 0x11
        /*009e*/ 	.short	(.L_83 - .L_82)
	.align		4
.L_82:
        /*00a0*/ 	.word	index@(_ZN7cutlass13device_kernelIN5flash11enable_sm90INS1_16FlashAttnFwdSm90INS1_25CollectiveMainloopFwdSm90ILi2EN4cute5tupleIJNS5_1CILi1EEES8_S8_EEENS6_IJNS7_ILi192EEESA_NS7_ILi64EEEEEELi64ENS_6half_tEfNS_4arch4Sm90ELb0ELb0ELb1ELb1ELb0ELb1ELb0ELb0ELb1ELb1ELb1ELb0EEENS1_21CollectiveEpilogueFwdINS6_IJSA_SB_SA_EEES9_SD_SF_Li384ELb1ELb1ELb1ELb0EEENS1_36VarlenDynamicPersistentTileSchedulerILi192ELi192ELi384ELi128ELb1ELb1ELb1ELb0ELb1ELb1EEEEEEEEEvNT_6ParamsE)
        /*00a4*/ 	.word	0x000000b0


	//----- nvinfo : EIATTR_REGCOUNT
	.align		4
.L_83:
        /*00a8*/ 	.byte	0x04, 0x2f
        /*00aa*/ 	.short	(.L_85 - .L_84)
	.align		4
.L_84:
        /*00ac*/ 	.word	index@(_ZN7cutlass13device_kernelIN5flash11enable_sm90INS1_16FlashAttnFwdSm90INS1_25CollectiveMainloopFwdSm90ILi2EN4cute5tupleIJNS5_1CILi1EEES8_S8_EEENS6_IJNS7_ILi192EEESA_NS7_ILi64EEEEEELi64ENS_6half_tEfNS_4arch4Sm90ELb0ELb0ELb1ELb1ELb0ELb0ELb0ELb0ELb1ELb1ELb1ELb0EEENS1_21CollectiveEpilogueFwdINS6_IJSA_SB_SA_EEES9_SD_SF_Li384ELb1ELb1ELb1ELb0EEENS1_36VarlenDynamicPersistentTileSchedulerILi192ELi192ELi384ELi128ELb1ELb1ELb1ELb0ELb1ELb1EEEEEEEEEvNT_6ParamsE)
        /*00b0*/ 	.word	0x00000080


	//----- nvinfo : EIATTR_FRAME_SIZE
	.align		4
.L_85:
        /*00b4*/ 	.byte	0x04, 0x11
        /*00b6*/ 	.short	(.L_87 - .L_86)
	.align		4
.L_86:
        /*00b8*/ 	.word	index@(_ZN7cutlass13device_kernelIN5flash11enable_sm90INS1_16FlashAttnFwdSm90INS1_25CollectiveMainloopFwdSm90ILi2EN4cute5tupleIJNS5_1CILi1EEES8_S8_EEENS6_IJNS7_ILi192EEESA_NS7_ILi64EEEEEELi64ENS_6half_tEfNS_4arch4Sm90ELb0ELb0ELb1ELb1ELb0ELb0ELb0ELb0ELb1ELb1ELb1ELb0EEENS1_21CollectiveEpilogueFwdINS6_IJSA_SB_SA_EEES9_SD_SF_Li384ELb1ELb1ELb1ELb0EEENS1_36VarlenDynamicPersistentTileSchedulerILi192ELi192ELi384ELi128ELb1ELb1ELb1ELb0ELb1ELb1EEEEEEEEEvNT_6ParamsE)
        /*00bc*/ 	.word	0x00000098


	//----- nvinfo : EIATTR_REGCOUNT
	.align		4
.L_87:
        /*00c0*/ 	.byte	0x04, 0x2f
        /*00c2*/ 	.short	(.L_89 - .L_88)
	.align		4
.L_88:
        /*00c4*/ 	.word	index@(_ZN7cutlass13device_kernelIN5flash11enable_sm90INS1_16FlashAttnFwdSm90INS1_25CollectiveMainloopFwdSm90ILi2EN4cute5tupleIJNS5_1CILi1EEES8_S8_EEENS6_IJNS7_ILi192EEESA_NS7_ILi64EEEEEELi64ENS_6half_tEfNS_4arch4Sm90ELb0ELb0ELb1ELb0ELb0ELb0ELb0ELb0ELb1ELb1ELb1ELb0EEENS1_21CollectiveEpilogueFwdINS6_IJSA_SB_SA_EEES9_SD_SF_Li384ELb0ELb1ELb1ELb0EEENS1_19SingleTileSchedulerILb0ELb1ELb1ELi192EEEEEEEEEvNT_6ParamsE)
        /*00c8*/ 	.word	0x00000080


	//----- nvinfo : EIATTR_FRAME_SIZE
	.align		4
.L_89:
        /*00cc*/ 	.byte	0x04, 0x11
        /*00ce*/ 	.short	(.L_91 - .L_90)
	.align		4
.L_90:
        /*00d0*/ 	.word	index@(_ZN7cutlass13device_kernelIN5flash11enable_sm90INS1_16FlashAttnFwdSm90INS1_25CollectiveMainloopFwdSm90ILi2EN4cute5tupleIJNS5_1CILi1EEES8_S8_EEENS6_IJNS7_ILi192EEESA_NS7_ILi64EEEEEELi64ENS_6half_tEfNS_4arch4Sm90ELb0ELb0ELb1ELb0ELb0ELb0ELb0ELb0ELb1ELb1ELb1ELb0EEENS1_21CollectiveEpilogueFwdINS6_IJSA_SB_SA_EEES9_SD_SF_Li384ELb0ELb1ELb1ELb0EEENS1_19SingleTileSchedulerILb0ELb1ELb1ELi192EEEEEEEEEvNT_6ParamsE)
        /*00d4*/ 	.word	0x00000020


	//----- nvinfo : EIATTR_REGCOUNT
	.align		4
.L_91:
        /*00d8*/ 	.byte	0x04, 0x2f
        /*00da*/ 	.short	(.L_93 - .L_92)
	.align		4
.L_92:
        /*00dc*/ 	.word	index@(_ZN7cutlass13device_kernelIN5flash11enable_sm90INS1_16FlashAttnFwdSm90INS1_25CollectiveMainloopFwdSm90ILi2EN4cute5tupleIJNS5_1CILi1EEES8_S8_EEENS6_IJNS7_ILi192EEENS7_ILi144EEENS7_ILi96EEEEEELi96ENS_6half_tEfNS_4arch4Sm90ELb1ELb0ELb1ELb1ELb0ELb1ELb0ELb0ELb1ELb1ELb1ELb0EEENS1_21CollectiveEpilogueFwdINS6_IJSA_SC_SB_EEES9_SE_SG_Li384ELb1ELb1ELb1ELb0EEENS1_36VarlenDynamicPersistentTileSchedulerILi192ELi144ELi384ELi128ELb1ELb1ELb1ELb1ELb1ELb1EEEEEEEEEvNT_6ParamsE)
        /*00e0*/ 	.word	0x00000080


	//----- nvinfo : EIATTR_FRAME_SIZE
	.align		4
.L_93:
        /*00e4*/ 	.byte	0x04, 0x11
        /*00e6*/ 	.short	(.L_95 - .L_94)
	.align		4
.L_94:
        /*00e8*/ 	.word	index@(_ZN7cutlass13device_kernelIN5flash11enable_sm90INS1_16FlashAttnFwdSm90INS1_25CollectiveMainloopFwdSm90ILi2EN4cute5tupleIJNS5_1CILi1EEES8_S8_EEENS6_IJNS7_ILi192EEENS7_ILi144EEENS7_ILi96EEEEEELi96ENS_6half_tEfNS_4arch4Sm90ELb1ELb0ELb1ELb1ELb0ELb1ELb0ELb0ELb1ELb1ELb1ELb0EEENS1_21CollectiveEpilogueFwdINS6_IJSA_SC_SB_EEES9_SE_SG_Li384ELb1ELb1ELb1ELb0EEENS1_36VarlenDynamicPersistentTileSchedulerILi192ELi144ELi384ELi128ELb1ELb1ELb1ELb1ELb1ELb1EEEEEEEEEvNT_6ParamsE)
        /*00ec*/ 	.word	0x000000f8


	//----- nvinfo : EIATTR_REGCOUNT
	.align		4
.L_95:
        /*00f0*/ 	.byte	0x04, 0x2f
        /*00f2*/ 	.short	(.L_97 - .L_96)
	.align		4
.L_96:
        /*00f4*/ 	.word	index@(_ZN7cutlass13device_kernelIN5flash11enable_sm90INS1_16FlashAttnFwdSm90INS1_25CollectiveMainloopFwdSm90ILi2EN4cute5tupleIJNS5_1CILi1EEES8_S8_EEENS6_IJNS7_ILi192EEENS7_ILi144EEENS7_ILi96EEEEEELi96ENS_6half_tEfNS_4arch4Sm90ELb1ELb0ELb1ELb1ELb0ELb0ELb0ELb0ELb1ELb1ELb1ELb0EEENS1_21CollectiveEpilogueFwdINS6_IJSA_SC_SB_EEES9_SE_SG_Li384ELb1ELb1ELb1ELb0EEENS1_36VarlenDynamicPersistentTileSchedulerILi192ELi144ELi384ELi128ELb1ELb1ELb1ELb1ELb1ELb1EEEEEEEEEvNT_6ParamsE)
        /*00f8*/ 	.word	0x00000080


	//----- nvinfo : EIATTR_FRAME_SIZE
	.align		4
.L_97:
        /*00fc*/ 	.byte	0x04, 0x11
        /*00fe*/ 	.short	(.L_99 - .L_98)
	.align		4
.L_98:
        /*0100*/ 	.word	index@(_ZN7cutlass13device_kernelIN5flash11enable_sm90INS1_16FlashAttnFwdSm90INS1_25CollectiveMainloopFwdSm90ILi2EN4cute5tupleIJNS5_1CILi1EEES8_S8_EEENS6_IJNS7_ILi192EEENS7_ILi144EEENS7_ILi96EEEEEELi96ENS_6half_tEfNS_4arch4Sm90ELb1ELb0ELb1ELb1ELb0ELb0ELb0ELb0ELb1ELb1ELb1ELb0EEENS1_21CollectiveEpilogueFwdINS6_IJSA_SC_SB_EEES9_SE_SG_Li384ELb1ELb1ELb1ELb0EEENS1_36VarlenDynamicPersistentTileSchedulerILi192ELi144ELi384ELi128ELb1ELb1ELb1ELb1ELb1ELb1EEEEEEEEEvNT_6ParamsE)
        /*0104*/ 	.word	0x00000050


	//----- nvinfo : EIATTR_REGCOUNT
	.align		4
.L_99:
        /*0108*/ 	.byte	0x04, 0x2f
        /*010a*/ 	.short	(.L_101 - .L_100)
	.align		4
.L_100:
        /*010c*/ 	.word	index@(_ZN7cutlass13device_kernelIN5flash11enable_sm90INS1_16FlashAttnFwdSm90INS1_25CollectiveMainloopFwdSm90ILi2EN4cute5tupleIJNS5_1CILi1EEES8_S8_EEENS6_IJNS7_ILi192EEENS7_ILi144EEENS7_ILi96EEEEEELi96ENS_6half_tEfNS_4arch4Sm90ELb1ELb0ELb1ELb0ELb0ELb0ELb0ELb0ELb1ELb1ELb1ELb0EEENS1_21CollectiveEpilogueFwdINS6_IJSA_SC_SB_EEES9_SE_SG_Li384ELb0ELb1ELb1ELb0EEENS1_19SingleTileSchedulerILb0ELb1ELb1ELi192EEEEEEEEEvNT_6ParamsE)
        /*0110*/ 	.word	0x00000080


	//----- nvinfo : EIATTR_FRAME_SIZE
	.align		4
.L_101:
        /*0114*/ 	.byte	0x04, 0x11
        /*0116*/ 	.short	(.L_103 - .L_102)
	.align		4
.L_102:
        /*0118*/ 	.word	index@(_ZN7cutlass13device_kernelIN5flash11enable_sm90INS1_16FlashAttnFwdSm90INS1_25CollectiveMainloopFwdSm90ILi2EN4cute5tupleIJNS5_1CILi1EEES8_S8_EEENS6_IJNS7_ILi192EEENS7_ILi144EEENS7_ILi96EEEEEELi96ENS_6half_tEfNS_4arch4Sm90ELb1ELb0ELb1ELb0ELb0ELb0ELb0ELb0ELb1ELb1ELb1ELb0EEENS1_21CollectiveEpilogueFwdINS6_IJSA_SC_SB_EEES9_SE_SG_Li384ELb0ELb1ELb1ELb0EEENS1_19SingleTileSchedulerILb0ELb1ELb1ELi192EEEEEEEEEvNT_6ParamsE)
        /*011c*/ 	.word	0x00000008


	//----- nvinfo : EIATTR_REGCOUNT
	.align		4
.L_103:
        /*0120*/ 	.byte	0x04, 0x2f
        /*0122*/ 	.short	(.L_105 - .L_104)
	.align		4
.L_104:
        /*0124*/ 	.word	index@(_ZN7cutlass13device_kernelIN5flash11enable_sm90INS1_16FlashAttnFwdSm90INS1_25CollectiveMainloopFwdSm90ILi2EN4cute5tupleIJNS5_1CILi1EEES8_S8_EEENS6_IJNS7_ILi192EEENS7_ILi128EEENS7_ILi96EEEEEELi96ENS_6half_tEfNS_4arch4Sm90ELb0ELb1ELb1ELb1ELb0ELb1ELb0ELb0ELb1ELb1ELb1ELb0EEENS1_21CollectiveEpilogueFwdINS6_IJSA_SC_SB_EEES9_SE_SG_Li384ELb1ELb1ELb1ELb0EEENS1_36VarlenDynamicPersistentTileSchedulerILi192ELi128ELi384ELi128ELb1ELb1ELb1ELb1ELb0ELb1EEEEEEEEEvNT_6ParamsE)
        /*0128*/ 	.word	0x00000080


	//----- nvinfo : EIATTR_FRAME_SIZE
	.align		4
.L_105:
        /*012c*/ 	.byte	0x04, 0x11
        /*012e*/ 	.short	(.L_107 - .L_106)
	.align		4
.L_106:
        /*0130*/ 	.word	index@(_ZN7cutlass13device_kernelIN5flash11enable_sm90INS1_16FlashAttnFwdSm90INS1_25CollectiveMainloopFwdSm90ILi2EN4cute5tupleIJNS5_1CILi1EEES8_S8_EEENS6_IJNS7_ILi192EEENS7_ILi128EEENS7_ILi96EEEEEELi96ENS_6half_tEfNS_4arch4Sm90ELb0ELb1ELb1ELb1ELb0ELb1ELb0ELb0ELb1ELb1ELb1ELb0EEENS1_21CollectiveEpilogueFwdINS6_IJSA_SC_SB_EEES9_SE_SG_Li384ELb1ELb1ELb1ELb0EEENS1_36VarlenDynamicPersistentTileSchedulerILi192ELi128ELi384ELi128ELb1ELb1ELb1ELb1ELb0ELb1EEEEEEEEEvNT_6ParamsE)
        /*0134*/ 	.word	0x00000070


	//----- nvinfo : EIATTR_REGCOUNT
	.align		4
.L_107:
        /*0138*/ 	.byte	0x04, 0x2f
        /*013a*/ 	.short	(.L_109 - .L_108)
	.align		4
.L_108:
        /*013c*/ 	.word	index@(_ZN7cutlass13device_kernelIN5flash11enable_sm90INS1_16FlashAttnFwdSm90INS1_25CollectiveMainloopFwdSm90ILi2EN4cute5tupleIJNS5_1CILi1EEES8_S8_EEENS6_IJNS7_ILi192EEENS7_ILi128EEENS7_ILi96EEEEEELi96ENS_6half_tEfNS_4arch4Sm90ELb0ELb1ELb1ELb1ELb0ELb0ELb0ELb0ELb1ELb1ELb1ELb0EEENS1_21CollectiveEpilogueFwdINS6_IJSA_SC_SB_EEES9_SE_SG_Li384ELb1ELb1ELb1ELb0EEENS1_36VarlenDynamicPersistentTileSchedulerILi192ELi128ELi384ELi128ELb1ELb1ELb1ELb1ELb0ELb1EEEEEEEEEvNT_6ParamsE)
        /*0140*/ 	.word	0x00000080


	//----- nvinfo : EIATTR_FRAME_SIZE
	.align		4
.L_109:
        /*0144*/ 	.byte	0x04, 0x11
        /*0146*/ 	.short	(.L_111 - .L_110)
	.align		4
.L_110:
        /*0148*/ 	.word	index@(_ZN7cutlass13device_kernelIN5flash11enable_sm90INS1_16FlashAttnFwdSm90INS1_25CollectiveMainloopFwdSm90ILi2EN4cute5tupleIJNS5_1CILi1EEES8_S8_EEENS6_IJNS7_ILi192EEENS7_ILi128EEENS7_ILi96EEEEEELi96ENS_6half_tEfNS_4arch4Sm90ELb0ELb1ELb1ELb1ELb0ELb0ELb0ELb0ELb1ELb1ELb1ELb0EEENS1_21CollectiveEpilogueFwdINS6_IJSA_SC_SB_EEES9_SE_SG_Li384ELb1ELb1ELb1ELb0EEENS1_36VarlenDynamicPersistentTileSchedulerILi192ELi128ELi384ELi128ELb1ELb1ELb1ELb1ELb0ELb1EEEEEEEEEvNT_6ParamsE)
        /*014c*/ 	.word	0x00000048


	//----- nvinfo : EIATTR_REGCOUNT
	.align		4
.L_111:
        /*0150*/ 	.byte	0x04, 0x2f
        /*0152*/ 	.short	(.L_113 - .L_112)
	.align		4
.L_112:
        /*0154*/ 	.word	index@(_ZN7cutlass13device_kernelIN5flash11enable_sm90INS1_16FlashAttnFwdSm90INS1_25CollectiveMainloopFwdSm90ILi2EN4cute5tupleIJNS5_1CILi1EEES8_S8_EEENS6_IJNS7_ILi192EEENS7_ILi128EEENS7_ILi96EEEEEELi96ENS_6half_tEfNS_4arch4Sm90ELb0ELb1ELb1ELb0ELb0ELb0ELb0ELb0ELb1ELb1ELb1ELb0EEENS1_21CollectiveEpilogueFwdINS6_IJSA_SC_SB_EEES9_SE_SG_Li384ELb0ELb1ELb1ELb0EEENS1_19SingleTileSchedulerILb0ELb1ELb1ELi192EEEEEEEEEvNT_6ParamsE)
        /*0158*/ 	.word	0x00000080


	//----- nvinfo : EIATTR_FRAME_SIZE
	.align		4
.L_113:
        /*015c*/ 	.byte	0x04, 0x11
        /*015e*/ 	.short	(.L_115 - .L_114)
	.align		4
.L_114:
        /*0160*/ 	.word	index@(_ZN7cutlass13device_kernelIN5flash11enable_sm90INS1_16FlashAttnFwdSm90INS1_25CollectiveMainloopFwdSm90ILi2EN4cute5tupleIJNS5_1CILi1EEES8_S8_EEENS6_IJNS7_ILi192EEENS7_ILi128EEENS7_ILi96EEEEEELi96ENS_6half_tEfNS_4arch4Sm90ELb0ELb1ELb1ELb0ELb0ELb0ELb0ELb0ELb1ELb1ELb1ELb0EEENS1_21CollectiveEpilogueFwdINS6_IJSA_SC_SB_EEES9_SE_SG_Li384ELb0ELb1ELb1ELb0EEENS1_19SingleTileSchedulerILb0ELb1ELb1ELi192EEEEEEEEEvNT_6ParamsE)
        /*0164*/ 	.word	0x00000000


	//----- nvinfo : EIATTR_REGCOUNT
	.align		4
.L_115:
        /*0168*/ 	.byte	0x04, 0x2f
        /*016a*/ 	.short	(.L_117 - .L_116)
	.align		4
.L_116:
        /*016c*/ 	.word	index@(_ZN7cutlass13device_kernelIN5flash11enable_sm90INS1_16FlashAttnFwdSm90INS1_25CollectiveMainloopFwdSm90ILi2EN4cute5tupleIJNS5_1CILi1EEES8_S8_EEENS6_IJNS7_ILi192EEENS7_ILi144EEENS7_ILi96EEEEEELi96ENS_6half_tEfNS_4arch4Sm90ELb0ELb0ELb1ELb1ELb0ELb1ELb0ELb0ELb1ELb1ELb1ELb0EEENS1_21CollectiveEpilogueFwdINS6_IJSA_SC_SB_EEES9_SE_SG_Li384ELb1ELb1ELb1ELb0EEENS1_36VarlenDynamicPersistentTileSchedulerILi192ELi144ELi384ELi128ELb1ELb1ELb1ELb0ELb1ELb1EEEEEEEEEvNT_6ParamsE)
        /*0170*/ 	.word	0x00000080


	//----- nvinfo : EIATTR_FRAME_SIZE
	.align		4
.L_117:
        /*0174*/ 	.byte	0x04, 0x11
        /*0176*/ 	.short	(.L_119 - .L_118)
	.align		4
.L_118:
        /*0178*/ 	.word	index@(_ZN7cutlass13device_kernelIN5flash11enable_sm90INS1_16FlashAttnFwdSm90INS1_25CollectiveMainloopFwdSm90ILi2EN4cute5tupleIJNS5_1CILi1EEES8_S8_EEENS6_IJNS7_ILi192EEENS7_ILi144EEENS7_ILi96EEEEEELi96ENS_6half_tEfNS_4arch4Sm90ELb0ELb0ELb1ELb1ELb0ELb1ELb0ELb0ELb1ELb1ELb1ELb0EEENS1_21CollectiveEpilogueFwdINS6_IJSA_SC_SB_EEES9_SE_SG_Li384ELb1ELb1ELb1ELb0EEENS1_36VarlenDynamicPersistentTileSchedulerILi192ELi144ELi384ELi128ELb1ELb1ELb1ELb0ELb1ELb1EEEEEEEEEvNT_6ParamsE)
        /*017c*/ 	.word	0x00000120


	//----- nvinfo : EIATTR_REGCOUNT
	.align		4
.L_119:
        /*0180*/ 	.byte	0x04, 0x2f
        /*0182*/ 	.short	(.L_121 - .L_120)
	.align		4
.L_120:
        /*0184*/ 	.word	index@(_ZN7cutlass13device_kernelIN5flash11enable_sm90INS1_16FlashAttnFwdSm90INS1_25CollectiveMainloopFwdSm90ILi2EN4cute5tupleIJNS5_1CILi1EEES8_S8_EEENS6_IJNS7_ILi192EEENS7_ILi144EEENS7_ILi96EEEEEELi96ENS_6half_tEfNS_4arch4Sm90ELb0ELb0ELb1ELb1ELb0ELb0ELb0ELb0ELb1ELb1ELb1ELb0EEENS1_21CollectiveEpilogueFwdINS6_IJSA_SC_SB_EEES9_SE_SG_Li384ELb1ELb1ELb1ELb0EEENS1_36VarlenDynamicPersistentTileSchedulerILi192ELi144ELi384ELi128ELb1ELb1ELb1ELb0ELb1ELb1EEEEEEEEEvNT_6ParamsE)
        /*0188*/ 	.word	0x00000080


	//----- nvinfo : EIATTR_FRAME_SIZE
	.align		4
.L_121:
        /*018c*/ 	.byte	0x04, 0x11
        /*018e*/ 	.short	(.L_123 - .L_122)
	.align		4
.L_122:
        /*0190*/ 	.word	index@(_ZN7cutlass13device_kernelIN5flash11enable_sm90INS1_16FlashAttnFwdSm90INS1_25CollectiveMainloopFwdSm90ILi2EN4cute5tupleIJNS5_1CILi1EEES8_S8_EEENS6_IJNS7_ILi192EEENS7_ILi144EEENS7_ILi96EEEEEELi96ENS_6half_tEfNS_4arch4Sm90ELb0ELb0ELb1ELb1ELb0ELb0ELb0ELb0ELb1ELb1ELb1ELb0EEENS1_21CollectiveEpilogueFwdINS6_IJSA_SC_SB_EEES9_SE_SG_Li384ELb1ELb1ELb1ELb0EEENS1_36VarlenDynamicPersistentTileSchedulerILi192ELi144ELi384ELi128ELb1ELb1ELb1ELb0ELb1ELb1EEEEEEEEEvNT_6ParamsE)
        /*0194*/ 	.word	0x00000058


	//----- nvinfo : EIATTR_REGCOUNT
	.align		4
.L_123:
        /*0198*/ 	.byte	0x04, 0x2f
        /*019a*/ 	.short	(.L_125 - .L_124)
	.align		4
.L_124:
        /*019c*/ 	.word	index@(_ZN7cutlass13device_kernelIN5flash11enable_sm90INS1_16FlashAttnFwdSm90INS1_25CollectiveMainloopFwdSm90ILi2EN4cute5tupleIJNS5_1CILi1EEES8_S8_EEENS6_IJNS7_ILi192EEENS7_ILi144EEENS7_ILi96EEEEEELi96ENS_6half_tEfNS_4arch4Sm90ELb0ELb0ELb1ELb0ELb0ELb0ELb0ELb0ELb1ELb1ELb1ELb0EEENS1_21CollectiveEpilogueFwdINS6_IJSA_SC_SB_EEES9_SE_SG_Li384ELb0ELb1ELb1ELb0EEENS1_19SingleTileSchedulerILb0ELb1ELb1ELi192EEEEEEEEEvNT_6ParamsE)
        /*01a0*/ 	.word	0x00000080


	//----- nvinfo : EIATTR_FRAME_SIZE
	.align		4
.L_125:
        /*01a4*/ 	.byte	0x04, 0x11
        /*01a6*/ 	.short	(.L_127 - .L_126)
	.align		4
.L_126:
        /*01a8*/ 	.word	index@(_ZN7cutlass13device_kernelIN5flash11enable_sm90INS1_16FlashAttnFwdSm90INS1_25CollectiveMainloopFwdSm90ILi2EN4cute5tupleIJNS5_1CILi1EEES8_S8_EEENS6_IJNS7_ILi192EEENS7_ILi144EEENS7_ILi96EEEEEELi96ENS_6half_tEfNS_4arch4Sm90ELb0ELb0ELb1ELb0ELb0ELb0ELb0ELb0ELb1ELb1ELb1ELb0EEENS1_21CollectiveEpilogueFwdINS6_IJSA_SC_SB_EEES9_SE_SG_Li384ELb0ELb1ELb1ELb0EEENS1_19SingleTileSchedulerILb0ELb1ELb1ELi192EEEEEEEEEvNT_6ParamsE)
        /*01ac*/ 	.word	0x00000000


	//----- nvinfo : EIATTR_REGCOUNT
	.align		4
.L_127:
        /*01b0*/ 	.byte	0x04, 0x2f
        /*01b2*/ 	.short	(.L_129 - .L_128)
	.align		4
.L_128:
        /*01b4*/ 	.word	index@(_ZN7cutlass13device_kernelIN5flash11enable_sm90INS1_16FlashAttnFwdSm90INS1_25CollectiveMainloopFwdSm90ILi2EN4cute5tupleIJNS5_1CILi1EEES8_S8_EEENS6_IJNS7_ILi128EEESA_SA_EEELi128ENS_6half_tEfNS_4arch4Sm90ELb1ELb0ELb1ELb1ELb0ELb1ELb0ELb1ELb1ELb1ELb1ELb0EEENS1_21CollectiveEpilogueFwdISB_S9_SC_SE_Li256ELb1ELb1ELb1ELb0EEENS1_36VarlenDynamicPersistentTileSchedulerILi128ELi128ELi256ELi128ELb1ELb1ELb1ELb1ELb1ELb1EEEEEEEEEvNT_6ParamsE)
        /*01b8*/ 	.word	0x000000a8


	//----- nvinfo : EIATTR_FRAME_SIZE
	.align		4
.L_129:
        /*01bc*/ 	.byte	0x04, 0x11
        /*01be*/ 	.short	(.L_131 - .L_130)
	.align		4
.L_130:
        /*01c0*/ 	.word	index@(_ZN7cutlass13device_kernelIN5flash11enable_sm90INS1_16FlashAttnFwdSm90INS1_25CollectiveMainloopFwdSm90ILi2EN4cute5tupleIJNS5_1CILi1EEES8_S8_EEENS6_IJNS7_ILi128EEESA_SA_EEELi128ENS_6half_tEfNS_4arch4Sm90ELb1ELb0ELb1ELb1ELb0ELb1ELb0ELb1ELb1ELb1ELb1ELb0EEENS1_21CollectiveEpilogueFwdISB_S9_SC_SE_Li256ELb1ELb1ELb1ELb0EEENS1_36VarlenDynamicPersistentTileSchedulerILi128ELi128ELi256ELi128ELb1ELb1ELb1ELb1ELb1ELb1EEEEEEEEEvNT_6ParamsE)
        /*01c4*/ 	.word	0x00000068


	//----- nvinfo : EIATTR_REGCOUNT
	.align		4
.L_131:
        /*01c8*/ 	.byte	0x04, 0x2f
        /*01ca*/ 	.short	(.L_133 - .L_132)
	.align		4
.L_132:
        /*01cc*/ 	.word	index@(_ZN7cutlass13device_kernelIN5flash11enable_sm90INS1_16FlashAttnFwdSm90INS1_25CollectiveMainloopFwdSm90ILi2EN4cute5tupleIJNS5_1CILi1EEES8_S8_EEENS6_IJNS7_ILi128EEESA_SA_EEELi128ENS_6half_tEfNS_4arch4Sm90ELb1ELb0ELb1ELb1ELb0ELb0ELb0ELb1ELb1ELb1ELb1ELb0EEENS1_21CollectiveEpilogueFwdISB_S9_SC_SE_Li256ELb1ELb1ELb1ELb0EEENS1_36VarlenDynamicPersistentTileSchedulerILi128ELi128ELi256ELi128ELb1ELb1ELb1ELb1ELb1ELb1EEEEEEEEEvNT_6ParamsE)
        /*01d0*/ 	.word	0x000000a8


	//----- nvinfo : EIATTR_FRAME_SIZE
	.align		4
.L_133:
        /*01d4*/ 	.byte	0x04, 0x11
        /*01d6*/ 	.short	(.L_135 - .L_134)
	.align		4
.L_134:
        /*01d8*/ 	.word	index@(_ZN7cutlass13device_kernelIN5flash11enable_sm90INS1_16FlashAttnFwdSm90INS1_25CollectiveMainloopFwdSm90ILi2EN4cute5tupleIJNS5_1CILi1EEES8_S8_EEENS6_IJNS7_ILi128EEESA_SA_EEELi128ENS_6half_tEfNS_4arch4Sm90ELb1ELb0ELb1ELb1ELb0ELb0ELb0ELb1ELb1ELb1ELb1ELb0EEENS1_21CollectiveEpilogueFwdISB_S9_SC_SE_Li256ELb1ELb1ELb1ELb0EEENS1_36VarlenDynamicPersistentTileSchedulerILi128ELi128ELi256ELi128ELb1ELb1ELb1ELb1ELb1ELb1EEEEEEEEEvNT_6ParamsE)
        /*01dc*/ 	.word	0x00000060


	//----- nvinfo : EIATTR_REGCOUNT
	.align		4
.L_135:
        /*01e0*/ 	.byte	0x04, 0x2f
        /*01e2*/ 	.short	(.L_137 - .L_136)
	.align		4
.L_136:
        /*01e4*/ 	.word	index@(_ZN7cutlass13device_kernelIN5flash11enable_sm90INS1_16FlashAttnFwdSm90INS1_25CollectiveMainloopFwdSm90ILi2EN4cute5tupleIJNS5_1CILi1EEES8_S8_EEENS6_IJNS7_ILi128EEESA_SA_EEELi128ENS_6half_tEfNS_4arch4Sm90ELb1ELb0ELb1ELb0ELb0ELb0ELb0ELb1ELb1ELb1ELb1ELb0EEENS1_21CollectiveEpilogueFwdISB_S9_SC_SE_Li256ELb0ELb1ELb1ELb0EEENS1_19SingleTileSchedulerILb0ELb1ELb1ELi128EEEEEEEEEvNT_6ParamsE)
        /*01e8*/ 	.word	0x000000a8


	//----- nvinfo : EIATTR_FRAME_SIZE
	.align		4
.L_137:
        /*01ec*/ 	.byte	0x04, 0x11
        /*01ee*/ 	.short	(.L_139 - .L_138)
	.align		4
.L_138:
        /*01f0*/ 	.word	index@(_ZN7cutlass13device_kernelIN5flash11enable_sm90INS1_16FlashAttnFwdSm90INS1_25CollectiveMainloopFwdSm90ILi2EN4cute5tupleIJNS5_1CILi1EEES8_S8_EEENS6_IJNS7_ILi128EEESA_SA_EEELi128ENS_6half_tEfNS_4arch4Sm90ELb1ELb0ELb1ELb0ELb0ELb0ELb0ELb1ELb1ELb1ELb1ELb0EEENS1_21CollectiveEpilogueFwdISB_S9_SC_SE_Li256ELb0ELb1ELb1ELb0EEENS1_19SingleTileSchedulerILb0ELb1ELb1ELi128EEEEEEEEEvNT_6ParamsE)
        /*01f4*/ 	.word	0x00000018


	//----- nvinfo : EIATTR_REGCOUNT
	.align		4
.L_139:
        /*01f8*/ 	.byte	0x04, 0x2f
        /*01fa*/ 	.short	(.L_141 - .L_140)
	.align		4
.L_140:
        /*01fc*/ 	.word	index@(_ZN7cutlass13device_kernelIN5flash11enable_sm90INS1_16FlashAttnFwdSm90INS1_25CollectiveMainloopFwdSm90ILi2EN4cute5tupleIJNS5_1CILi1EEES8_S8_EEENS6_IJNS7_ILi128EEESA_SA_EEELi128ENS_6half_tEfNS_4arch4Sm90ELb0ELb1ELb1ELb1ELb0ELb1ELb0ELb1ELb1ELb1ELb1ELb0EEENS1_21CollectiveEpilogueFwdISB_S9_SC_SE_Li256ELb1ELb1ELb1ELb0EEENS1_36VarlenDynamicPersistentTileSchedulerILi128ELi128ELi256ELi128ELb1ELb1ELb1ELb1ELb0ELb1EEEEEEEEEvNT_6ParamsE)
        /*0200*/ 	.word	0x000000a8


	//----- nvinfo : EIATTR_FRAME_SIZE
	.align		4
.L_141:
        /*0204*/ 	.byte	0x04, 0x11
        /*0206*/ 	.short	(.L_143 - .L_142)
	.align		4
.L_142:
        /*0208*/ 	.word	index@(_ZN7cutlass13device_kernelIN5flash11enable_sm90INS1_16FlashAttnFwdSm90INS1_25CollectiveMainloopFwdSm90ILi2EN4cute5tupleIJNS5_1CILi1EEES8_S8_EEENS6_IJNS7_ILi128EEESA_SA_EEELi128ENS_6half_tEfNS_4arch4Sm90ELb0ELb1ELb1ELb1ELb0ELb1ELb0ELb1ELb1ELb1ELb1ELb0EEENS1_21CollectiveEpilogueFwdISB_S9_SC_SE_Li256ELb1ELb1ELb1ELb0EEENS1_36VarlenDynamicPersistentTileSchedulerILi128ELi128ELi256ELi128ELb1ELb1ELb1ELb1ELb0ELb1EEEEEEEEEvNT_6ParamsE)
        /*020c*/ 	.word	0x00000068


	//----- nvinfo : EIATTR_REGCOUNT
	.align		4
.L_143:
        /*0210*/ 	.byte	0x04, 0x2f
        /*0212*/ 	.short	(.L_145 - .L_144)
	.align		4
.L_144:
        /*0214*/ 	.word	index@(_ZN7cutlass13device_kernelIN5flash11enable_sm90INS1_16FlashAttnFwdSm90INS1_25CollectiveMainloopFwdSm90ILi2EN4cute5tupleIJNS5_1CILi1EEES8_S8_EEENS6_IJNS7_ILi128EEESA_SA_EEELi128ENS_6half_tEfNS_4arch4Sm90ELb0ELb1ELb1ELb1ELb0ELb0ELb0ELb1ELb1ELb1ELb1ELb0EEENS1_21CollectiveEpilogueFwdISB_S9_SC_SE_Li256ELb1ELb1ELb1ELb0EEENS1_36VarlenDynamicPersistentTileSchedulerILi128ELi128ELi256ELi128ELb1ELb1ELb1ELb1ELb0ELb1EEEEEEEEEvNT_6ParamsE)
        /*0218*/ 	.word	0x000000a8


	//----- nvinfo : EIATTR_FRAME_SIZE
	.align		4
.L_145:
        /*021c*/ 	.byte	0x04, 0x11
        /*021e*/ 	.short	(.L_147 - .L_146)
	.align		4
.L_146:
        /*0220*/ 	.word	index@(_ZN7cutlass13device_kernelIN5flash11enable_sm90INS1_16FlashAttnFwdSm90INS1_25CollectiveMainloopFwdSm90ILi2EN4cute5tupleIJNS5_1CILi1EEES8_S8_EEENS6_IJNS7_ILi128EEESA_SA_EEELi128ENS_6half_tEfNS_4arch4Sm90ELb0ELb1ELb1ELb1ELb0ELb0ELb0ELb1ELb1ELb1ELb1ELb0EEENS1_21CollectiveEpilogueFwdISB_S9_SC_SE_Li256ELb1ELb1ELb1ELb0EEENS1_36VarlenDynamicPersistentTileSchedulerILi128ELi128ELi256ELi128ELb1ELb1ELb1ELb1ELb0ELb1EEEEEEEEEvNT_6ParamsE)
        /*0224*/ 	.word	0x00000060


	//----- nvinfo : EIATTR_REGCOUNT
	.align		4
.L_147:
        /*0228*/ 	.byte	0x04, 0x2f
        /*022a*/ 	.short	(.L_149 - .L_148)
	.align		4
.L_148:
        /*022c*/ 	.word	index@(_ZN7cutlass13device_kernelIN5flash11enable_sm90INS1_16FlashAttnFwdSm90INS1_25CollectiveMainloopFwdSm90ILi2EN4cute5tupleIJNS5_1CILi1EEES8_S8_EEENS6_IJNS7_ILi128EEESA_SA_EEELi128ENS_6half_tEfNS_4arch4Sm90ELb0ELb1ELb1ELb0ELb0ELb0ELb0ELb1ELb1ELb1ELb1ELb0EEENS1_21CollectiveEpilogueFwdISB_S9_SC_SE_Li256ELb0ELb1ELb1ELb0EEENS1_19SingleTileSchedulerILb0ELb1ELb1ELi128EEEEEEEEEvNT_6ParamsE)
        /*0230*/ 	.word	0x000000a8


	//----- nvinfo : EIATTR_FRAME_SIZE
	.align		4
.L_149:
        /*0234*/ 	.byte	0x04, 0x11
        /*0236*/ 	.short	(.L_151 - .L_150)
	.align		4
.L_150:
        /*0238*/ 	.word	index@(_ZN7cutlass13device_kernelIN5flash11enable_sm90INS1_16FlashAttnFwdSm90INS1_25CollectiveMainloopFwdSm90ILi2EN4cute5tupleIJNS5_1CILi1EEES8_S8_EEENS6_IJNS7_ILi128EEESA_SA_EEELi128ENS_6half_tEfNS_4arch4Sm90ELb0ELb1ELb1ELb0ELb0ELb0ELb0ELb1ELb1ELb1ELb1ELb0EEENS1_21CollectiveEpilogueFwdISB_S9_SC_SE_Li256ELb0ELb1ELb1ELb0EEENS1_19SingleTileSchedulerILb0ELb1ELb1ELi128EEEEEEEEEvNT_6ParamsE)
        /*023c*/ 	.word	0x00000018


	//----- nvinfo : EIATTR_REGCOUNT
	.align		4
.L_151:
        /*0240*/ 	.byte	0x04, 0x2f
        /*0242*/ 	.short	(.L_153 - .L_152)
	.align		4
.L_152:
        /*0244*/ 	.word	index@(_ZN7cutlass13device_kernelIN5flash11enable_sm90INS1_16FlashAttnFwdSm90INS1_25CollectiveMainloopFwdSm90ILi2EN4cute5tupleIJNS5_1CILi1EEES8_S8_EEENS6_IJNS7_ILi128EEENS7_ILi176EEESA_EEELi128ENS_6half_tEfNS_4arch4Sm90ELb0ELb0ELb1ELb1ELb0ELb1ELb0ELb1ELb1ELb1ELb1ELb0EEENS1_21CollectiveEpilogueFwdINS6_IJSA_SA_SB_EEES9_SD_SF_Li256ELb1ELb1ELb1ELb0EEENS1_36VarlenDynamicPersistentTileSchedulerILi128ELi176ELi256ELi128ELb1ELb1ELb1ELb0ELb1ELb1EEEEEEEEEvNT_6ParamsE)
        /*0248*/ 	.word	0x000000a8


	//----- nvinfo : EIATTR_FRAME_SIZE
	.align		4
.L_153:
        /*024c*/ 	.byte	0x04, 0x11
        /*024e*/ 	.short	(.L_155 - .L_154)
	.align		4
.L_154:
        /*0250*/ 	.word	index@(_ZN7cutlass13device_kernelIN5flash11enable_sm90INS1_16FlashAttnFwdSm90INS1_25CollectiveMainloopFwdSm90ILi2EN4cute5tupleIJNS5_1CILi1EEES8_S8_EEENS6_IJNS7_ILi128EEENS7_ILi176EEESA_EEELi128ENS_6half_tEfNS_4arch4Sm90ELb0ELb0ELb1ELb1ELb0ELb1ELb0ELb1ELb1ELb1ELb1ELb0EEENS1_21CollectiveEpilogueFwdINS6_IJSA_SA_SB_EEES9_SD_SF_Li256ELb1ELb1ELb1ELb0EEENS1_36VarlenDynamicPersistentTileSchedulerILi128ELi176ELi256ELi128ELb1ELb1ELb1ELb0ELb1ELb1EEEEEEEEEvNT_6ParamsE)
        /*0254*/ 	.word	0x00000098


	//----- nvinfo : EIATTR_REGCOUNT
	.align		4
.L_155:
        /*0258*/ 	.byte	0x04, 0x2f
        /*025a*/ 	.short	(.L_157 - .L_156)
	.align		4
.L_156:
        /*025c*/ 	.word	index@(_ZN7cutlass13device_kernelIN5flash11enable_sm90INS1_16FlashAttnFwdSm90INS1_25CollectiveMainloopFwdSm90ILi2EN4cute5tupleIJNS5_1CILi1EEES8_S8_EEENS6_IJNS7_ILi128EEENS7_ILi176EEESA_EEELi128ENS_6half_tEfNS_4arch4Sm90ELb0ELb0ELb1ELb1ELb0ELb0ELb0ELb1ELb1ELb1ELb1ELb0EEENS1_21CollectiveEpilogueFwdINS6_IJSA_SA_SB_EEES9_SD_SF_Li256ELb1ELb1ELb1ELb0EEENS1_36VarlenDynamicPersistentTileSchedulerILi128ELi176ELi256ELi128ELb1ELb1ELb1ELb0ELb1ELb1EEEEEEEEEvNT_6ParamsE)
        /*0260*/ 	.word	0x000000a8


	//----- nvinfo : EIATTR_FRAME_SIZE
	.align		4
.L_157:
        /*0264*/ 	.byte	0x04, 0x11
        /*0266*/ 	.short	(.L_159 - .L_158)
	.align		4
.L_158:
        /*0268*/ 	.word	index@(_ZN7cutlass13device_kernelIN5flash11enable_sm90INS1_16FlashAttnFwdSm90INS1_25CollectiveMainloopFwdSm90ILi2EN4cute5tupleIJNS5_1CILi1EEES8_S8_EEENS6_IJNS7_ILi128EEENS7_ILi176EEESA_EEELi128ENS_6half_tEfNS_4arch4Sm90ELb0ELb0ELb1ELb1ELb0ELb0ELb0ELb1ELb1ELb1ELb1ELb0EEENS1_21CollectiveEpilogueFwdINS6_IJSA_SA_SB_EEES9_SD_SF_Li256ELb1ELb1ELb1ELb0EEENS1_36VarlenDynamicPersistentTileSchedulerILi128ELi176ELi256ELi128ELb1ELb1ELb1ELb0ELb1ELb1EEEEEEEEEvNT_6ParamsE)
        /*026c*/ 	.word	0x00000070


	//----- nvinfo : EIATTR_REGCOUNT
	.align		4
.L_159:
        /*0270*/ 	.byte	0x04, 0x2f
        /*0272*/ 	.short	(.L_161 - .L_160)
	.align		4
.L_160:
        /*0274*/ 	.word	index@(_ZN7cutlass13device_kernelIN5flash11enable_sm90INS1_16FlashAttnFwdSm90INS1_25CollectiveMainloopFwdSm90ILi2EN4cute5tupleIJNS5_1CILi1EEES8_S8_EEENS6_IJNS7_ILi128EEENS7_ILi176EEESA_EEELi128ENS_6half_tEfNS_4arch4Sm90ELb0ELb0ELb1ELb0ELb0ELb0ELb0ELb1ELb1ELb1ELb1ELb0EEENS1_21CollectiveEpilogueFwdINS6_IJSA_SA_SB_EEES9_SD_SF_Li256ELb0ELb1ELb1ELb0EEENS1_19SingleTileSchedulerILb0ELb1ELb1ELi128EEEEEEEEEvNT_6ParamsE)
        /*0278*/ 	.word	0x000000a8


	//----- nvinfo : EIATTR_FRAME_SIZE
	.align		4
.L_161:
        /*027c*/ 	.byte	0x04, 0x11
        /*027e*/ 	.short	(.L_163 - .L_162)
	.align		4
.L_162:
        /*0280*/ 	.word	index@(_ZN7cutlass13device_kernelIN5flash11enable_sm90INS1_16FlashAttnFwdSm90INS1_25CollectiveMainloopFwdSm90ILi2EN4cute5tupleIJNS5_1CILi1EEES8_S8_EEENS6_IJNS7_ILi128EEENS7_ILi176EEESA_EEELi128ENS_6half_tEfNS_4arch4Sm90ELb0ELb0ELb1ELb0ELb0ELb0ELb0ELb1ELb1ELb1ELb1ELb0EEENS1_21CollectiveEpilogueFwdINS6_IJSA_SA_SB_EEES9_SD_SF_Li256ELb0ELb1ELb1ELb0EEENS1_19SingleTileSchedulerILb0ELb1ELb1ELi128EEEEEEEEEvNT_6ParamsE)
        /*0284*/ 	.word	0x00000010


	//----- nvinfo : EIATTR_REGCOUNT
	.align		4
.L_163:
        /*0288*/ 	.byte	0x04, 0x2f
        /*028a*/ 	.short	(.L_165 - .L_164)
	.align		4
.L_164:
        /*028c*/ 	.word	index@(_ZN7cutlass13device_kernelIN5flash11enable_sm90INS1_16FlashAttnFwdSm90INS1_25CollectiveMainloopFwdSm90ILi2EN4cute5tupleIJNS5_1CILi1EEES8_S8_EEENS6_IJNS7_ILi128EEENS7_ILi112EEENS7_ILi192EEEEEELi192ENS_6half_tEfNS_4arch4Sm90ELb1ELb0ELb1ELb1ELb0ELb1ELb0ELb1ELb1ELb1ELb1ELb0EEENS1_21CollectiveEpilogueFwdINS6_IJSA_SC_SB_EEES9_SE_SG_Li256ELb1ELb1ELb1ELb0EEENS1_36VarlenDynamicPersistentTileSchedulerILi128ELi112ELi256ELi128ELb1ELb1ELb1ELb1ELb1ELb1EEEEEEEEEvNT_6ParamsE)
        /*0290*/ 	.word	0x000000a8


	//----- nvinfo : EIATTR_FRAME_SIZE
	.align		4
.L_165:
        /*0294*/ 	.byte	0x04, 0x11
        /*0296*/ 	.short	(.L_167 - .L_166)
	.align		4
.L_166:
        /*0298*/ 	.word	index@(_ZN7cutlass13device_kernelIN5flash11enable_sm90INS1_16FlashAttnFwdSm90INS1_25CollectiveMainloopFwdSm90ILi2EN4cute5tupleIJNS5_1CILi1EEES8_S8_EEENS6_IJNS7_ILi128EEENS7_ILi112EEENS7_ILi192EEEEEELi192ENS_6half_tEfNS_4arch4Sm90ELb1ELb0ELb1ELb1ELb0ELb1ELb0ELb1ELb1ELb1ELb1ELb0EEENS1_21CollectiveEpilogueFwdINS6_IJSA_SC_SB_EEES9_SE_SG_Li256ELb1ELb1ELb1ELb0EEENS1_36VarlenDynamicPersistentTileSchedulerILi128ELi112ELi256ELi128ELb1ELb1ELb1ELb1ELb1ELb1EEEEEEEEEvNT_6ParamsE)
        /*029c*/ 	.word	0x00000090


	//----- nvinfo : EIATTR_REGCOUNT
	.align		4
.L_167:
        /*02a0*/ 	.byte	0x04, 0x2f
        /*02a2*/ 	.short	(.L_169 - .L_168)
	.align		4
.L_168:
        /*02a4*/ 	.word	index@(_ZN7cutlass13device_kernelIN5flash11enable_sm90INS1_16FlashAttnFwdSm90INS1_25CollectiveMainloopFwdSm90ILi2EN4cute5tupleIJNS5_1CILi1EEES8_S8_EEENS6_IJNS7_ILi128EEENS7_ILi112EEENS7_ILi192EEEEEELi192ENS_6half_tEfNS_4arch4Sm90ELb1ELb0ELb1ELb1ELb0ELb0ELb0ELb1ELb1ELb1ELb1ELb0EEENS1_21CollectiveEpilogueFwdINS6_IJSA_SC_SB_EEES9_SE_SG_Li256ELb1ELb1ELb1ELb0EEENS1_36VarlenDynamicPersistentTileSchedulerILi128ELi112ELi256ELi128ELb1ELb1ELb1ELb1ELb1ELb1EEEEEEEEEvNT_6ParamsE)
        /*02a8*/ 	.word	0x000000a8


	//----- nvinfo : EIATTR_FRAME_SIZE
	.align		4
.L_169:
        /*02ac*/ 	.byte	0x04, 0x11
        /*02ae*/ 	.short	(.L_171 - .L_170)
	.align		4
.L_170:
        /*02b0*/ 	.word	index@(_ZN7cutlass13device_kernelIN5flash11enable_sm90INS1_16FlashAttnFwdSm90INS1_25CollectiveMainloopFwdSm90ILi2EN4cute5tupleIJNS5_1CILi1EEES8_S8_EEENS6_IJNS7_ILi128EEENS7_ILi112EEENS7_ILi192EEEEEELi192ENS_6half_tEfNS_4arch4Sm90ELb1ELb0ELb1ELb1ELb0ELb0ELb0ELb1ELb1ELb1ELb1ELb0EEENS1_21CollectiveEpilogueFwdINS6_IJSA_SC_SB_EEES9_SE_SG_Li256ELb1ELb1ELb1ELb0EEENS1_36VarlenDynamicPersistentTileSchedulerILi128ELi112ELi256ELi128ELb1ELb1ELb1ELb1ELb1ELb1EEEEEEEEEvNT_6ParamsE)
        /*02b4*/ 	.word	0x00000068


	//----- nvinfo : EIATTR_REGCOUNT
	.align		4
.L_171:
        /*02b8*/ 	.byte	0x04, 0x2f
        /*02ba*/ 	.short	(.L_173 - .L_172)
	.align		4
.L_172:
        /*02bc*/ 	.word	index@(_ZN7cutlass13device_kernelIN5flash11enable_sm90INS1_16FlashAttnFwdSm90INS1_25CollectiveMainloopFwdSm90ILi2EN4cute5tupleIJNS5_1CILi1EEES8_S8_EEENS6_IJNS7_ILi128EEENS7_ILi112EEENS7_ILi192EEEEEELi192ENS_6half_tEfNS_4arch4Sm90ELb1ELb0ELb1ELb0ELb0ELb0ELb0ELb1ELb1ELb1ELb1ELb0EEENS1_21CollectiveEpilogueFwdINS6_IJSA_SC_SB_EEES9_SE_SG_Li256ELb0ELb1ELb1ELb0EEENS1_19SingleTileSchedulerILb0ELb1ELb1ELi128EEEEEEEEEvNT_6ParamsE)
        /*02c0*/ 	.word	0x000000a8


	//----- nvinfo : EIATTR_FRAME_SIZE
	.align		4
.L_173:
        /*02c4*/ 	.byte	0x04, 0x11
        /*02c6*/ 	.short	(.L_175 - .L_174)
	.align		4
.L_174:
        /*02c8*/ 	.word	index@(_ZN7cutlass13device_kernelIN5flash11enable_sm90INS1_16FlashAttnFwdSm90INS1_25CollectiveMainloopFwdSm90ILi2EN4cute5tupleIJNS5_1CILi1EEES8_S8_EEENS6_IJNS7_ILi128EEENS7_ILi112EEENS7_ILi192EEEEEELi192ENS_6half_tEfNS_4arch4Sm90ELb1ELb0ELb1ELb0ELb0ELb0ELb0ELb1ELb1ELb1ELb1ELb0EEENS1_21CollectiveEpilogueFwdINS6_IJSA_SC_SB_EEES9_SE_SG_Li256ELb0ELb1ELb1ELb0EEENS1_19SingleTileSchedulerILb0ELb1ELb1ELi128EEEEEEEEEvNT_6ParamsE)
        /*02cc*/ 	.word	0x00000010


	//----- nvinfo : EIATTR_REGCOUNT
	.align		4
.L_175:
        /*02d0*/ 	.byte	0x04, 0x2f
        /*02d2*/ 	.short	(.L_177 - .L_176)
	.align		4
.L_176:
        /*02d4*/ 	.word	index@(_ZN7cutlass13device_kernelIN5flash11enable_sm90INS1_16FlashAttnFwdSm90INS1_25CollectiveMainloopFwdSm90ILi2EN4cute5tupleIJNS5_1CILi1EEES8_S8_EEENS6_IJNS7_ILi128EEENS7_ILi96EEENS7_ILi192EEEEEELi192ENS_6half_tEfNS_4arch4Sm90ELb0ELb1ELb1ELb1ELb0ELb1ELb0ELb1ELb1ELb1ELb1ELb0EEENS1_21CollectiveEpilogueFwdINS6_IJSA_SC_SB_EEES9_SE_SG_Li256ELb1ELb1ELb1ELb0EEENS1_36VarlenDynamicPersistentTileSchedulerILi128ELi96ELi256ELi128ELb1ELb1ELb1ELb1ELb0ELb1EEEEEEEEEvNT_6ParamsE)
        /*02d8*/ 	.word	0x000000a8


	//----- nvinfo : EIATTR_FRAME_SIZE
	.align		4
.L_177:
        /*02dc*/ 	.byte	0x04, 0x11
        /*02de*/ 	.short	(.L_179 - .L_178)
	.align		4
.L_178:
        /*02e0*/ 	.word	index@(_ZN7cutlass13device_kernelIN5flash11enable_sm90INS1_16FlashAttnFwdSm90INS1_25CollectiveMainloopFwdSm90ILi2EN4cute5tupleIJNS5_1CILi1EEES8_S8_EEENS6_IJNS7_ILi128EEENS7_ILi96EEENS7_ILi192EEEEEELi192ENS_6half_tEfNS_4arch4Sm90ELb0ELb1ELb1ELb1ELb0ELb1ELb0ELb1ELb1ELb1ELb1ELb0EEENS1_21CollectiveEpilogueFwdINS6_IJSA_SC_SB_EEES9_SE_SG_Li256ELb1ELb1ELb1ELb0EEENS1_36VarlenDynamicPersistentTileSchedulerILi128ELi96ELi256ELi128ELb1ELb1ELb1ELb1ELb0ELb1EEEEEEEEEvNT_6ParamsE)
        /*02e4*/ 	.word	0x00000098


	//----- nvinfo : EIATTR_REGCOUNT
	.align		4
.L_179:
        /*02e8*/ 	.byte	0x04, 0x2f
        /*02ea*/ 	.short	(.L_181 - .L_180)
	.align		4
.L_180:
        /*02ec*/ 	.word	index@(_ZN7cutlass13device_kernelIN5flash11enable_sm90INS1_16FlashAttnFwdSm90INS1_25CollectiveMainloopFwdSm90ILi2EN4cute5tupleIJNS5_1CILi1EEES8_S8_EEENS6_IJNS7_ILi128EEENS7_ILi96EEENS7_ILi192EEEEEELi192ENS_6half_tEfNS_4arch4Sm90ELb0ELb1ELb1ELb1ELb0ELb0ELb0ELb1ELb1ELb1ELb1ELb0EEENS1_21CollectiveEpilogueFwdINS6_IJSA_SC_SB_EEES9_SE_SG_Li256ELb1ELb1ELb1ELb0EEENS1_36VarlenDynamicPersistentTileSchedulerILi128ELi96ELi256ELi128ELb1ELb1ELb1ELb1ELb0ELb1EEEEEEEEEvNT_6ParamsE)
        /*02f0*/ 	.word	0x000000a8


	//----- nvinfo : EIATTR_FRAME_SIZE
	.align		4
.L_181:
        /*02f4*/ 	.byte	0x04, 0x11
        /*02f6*/ 	.short	(.L_183 - .L_182)
	.align		4
.L_182:
        /*02f8*/ 	.word	index@(_ZN7cutlass13device_kernelIN5flash11enable_sm90INS1_16FlashAttnFwdSm90INS1_25CollectiveMainloopFwdSm90ILi2EN4cute5tupleIJNS5_1CILi1EEES8_S8_EEENS6_IJNS7_ILi128EEENS7_ILi96EEENS7_ILi192EEEEEELi192ENS_6half_tEfNS_4arch4Sm90ELb0ELb1ELb1ELb1ELb0ELb0ELb0ELb1ELb1ELb1ELb1ELb0EEENS1_21CollectiveEpilogueFwdINS6_IJSA_SC_SB_EEES9_SE_SG_Li256ELb1ELb1ELb1ELb0EEENS1_36VarlenDynamicPersistentTileSchedulerILi128ELi96ELi256ELi128ELb1ELb1ELb1ELb1ELb0ELb1EEEEEEEEEvNT_6ParamsE)
        /*02fc*/ 	.word	0x00000060


	//----- nvinfo : EIATTR_REGCOUNT
	.align		4
.L_183:
        /*0300*/ 	.byte	0x04, 0x2f
        /*0302*/ 	.short	(.L_185 - .L_184)
	.align		4
.L_184:
        /*0304*/ 	.word	index@(_ZN7cutlass13device_kernelIN5flash11enable_sm90INS1_16FlashAttnFwdSm90INS1_25CollectiveMainloopFwdSm90ILi2EN4cute5tupleIJNS5_1CILi1EEES8_S8_EEENS6_IJNS7_ILi128EEENS7_ILi96EEENS7_ILi192EEEEEELi192ENS_6half_tEfNS_4arch4Sm90ELb0ELb1ELb1ELb0ELb0ELb0ELb0ELb1ELb1ELb1ELb1ELb0EEENS1_21CollectiveEpilogueFwdINS6_IJSA_SC_SB_EEES9_SE_SG_Li256ELb0ELb1ELb1ELb0EEENS1_19SingleTileSchedulerILb0ELb1ELb1ELi128EEEEEEEEEvNT_6ParamsE)
        /*0308*/ 	.word	0x000000a8


	//----- nvinfo : EIATTR_FRAME_SIZE
	.align		4
.L_185:
        /*030c*/ 	.byte	0x04, 0x11
        /*030e*/ 	.short	(.L_187 - .L_186)
	.align		4
.L_186:
        /*0310*/ 	.word	index@(_ZN7cutlass13device_kernelIN5flash11enable_sm90INS1_16FlashAttnFwdSm90INS1_25CollectiveMainloopFwdSm90ILi2EN4cute5tupleIJNS5_1CILi1EEES8_S8_EEENS6_IJNS7_ILi128EEENS7_ILi96EEENS7_ILi192EEEEEELi192ENS_6half_tEfNS_4arch4Sm90ELb0ELb1ELb1ELb0ELb0ELb0ELb0ELb1ELb1ELb1ELb1ELb0EEENS1_21CollectiveEpilogueFwdINS6_IJSA_SC_SB_EEES9_SE_SG_Li256ELb0ELb1ELb1ELb0EEENS1_19SingleTileSchedulerILb0ELb1ELb1ELi128EEEEEEEEEvNT_6ParamsE)
        /*0314*/ 	.word	0x00000010


	//----- nvinfo : EIATTR_REGCOUNT
	.align		4
.L_187:
        /*0318*/ 	.byte	0x04, 0x2f
        /*031a*/ 	.short	(.L_189 - .L_188)
	.align		4
.L_188:
        /*031c*/ 	.word	index@(_ZN7cutlass13device_kernelIN5flash11enable_sm90INS1_16FlashAttnFwdSm90INS1_25CollectiveMainloopFwdSm90ILi2EN4cute5tupleIJNS5_1CILi1EEES8_S8_EEENS6_IJNS7_ILi128EEENS7_ILi112EEENS7_ILi192EEEEEELi192ENS_6half_tEfNS_4arch4Sm90ELb0ELb0ELb1ELb1ELb0ELb1ELb0ELb1ELb1ELb1ELb1ELb0EEENS1_21CollectiveEpilogueFwdINS6_IJSA_SC_SB_EEES9_SE_SG_Li256ELb1ELb1ELb1ELb0EEENS1_36VarlenDynamicPersistentTileSchedulerILi128ELi112ELi256ELi128ELb1ELb1ELb1ELb0ELb1ELb1EEEEEEEEEvNT_6ParamsE)
        /*0320*/ 	.word	0x000000a8


	//----- nvinfo : EIATTR_FRAME_SIZE
	.align		4
.L_189:
        /*0324*/ 	.byte	0x04, 0x11
        /*0326*/ 	.short	(.L_191 - .L_190)
	.align		4
.L_190:
        /*0328*/ 	.word	index@(_ZN7cutlass13device_kernelIN5flash11enable_sm90INS1_16FlashAttnFwdSm90INS1_25CollectiveMainloopFwdSm90ILi2EN4cute5tupleIJNS5_1CILi1EEES8_S8_EEENS6_IJNS7_ILi128EEENS7_ILi112EEENS7_ILi192EEEEEELi192ENS_6half_tEfNS_4arch4Sm90ELb0ELb0ELb1ELb1ELb0ELb1ELb0ELb1ELb1ELb1ELb1ELb0EEENS1_21CollectiveEpilogueFwdINS6_IJSA_SC_SB_EEES9_SE_SG_Li256ELb1ELb1ELb1ELb0EEENS1_36VarlenDynamicPersistentTileSchedulerILi128ELi112ELi256ELi128ELb1ELb1ELb1ELb0ELb1ELb1EEEEEEEEEvNT_6ParamsE)
        /*032c*/ 	.word	0x00000088


	//----- nvinfo : EIATTR_REGCOUNT
	.align		4
.L_191:
        /*0330*/ 	.byte	0x04, 0x2f
        /*0332*/ 	.short	(.L_193 - .L_192)
	.align		4
.L_192:
        /*0334*/ 	.word	index@(_ZN7cutlass13device_kernelIN5flash11enable_sm90INS1_16FlashAttnFwdSm90INS1_25CollectiveMainloopFwdSm90ILi2EN4cute5tupleIJNS5_1CILi1EEES8_S8_EEENS6_IJNS7_ILi128EEENS7_ILi112EEENS7_ILi192EEEEEELi192ENS_6half_tEfNS_4arch4Sm90ELb0ELb0ELb1ELb1ELb0ELb0ELb0ELb1ELb1ELb1ELb1ELb0EEENS1_21CollectiveEpilogueFwdINS6_IJSA_SC_SB_EEES9_SE_SG_Li256ELb1ELb1ELb1ELb0EEENS1_36VarlenDynamicPersistentTileSchedulerILi128ELi112ELi256ELi128ELb1ELb1ELb1ELb0ELb1ELb1EEEEEEEEEvNT_6ParamsE)
        /*0338*/ 	.word	0x000000a8


	//----- nvinfo : EIATTR_FRAME_SIZE
	.align		4
.L_193:
        /*033c*/ 	.byte	0x04, 0x11
        /*033e*/ 	.short	(.L_195 - .L_194)
	.align		4
.L_194:
        /*0340*/ 	.word	index@(_ZN7cutlass13device_kernelIN5flash11enable_sm90INS1_16FlashAttnFwdSm90INS1_25CollectiveMainloopFwdSm90ILi2EN4cute5tupleIJNS5_1CILi1EEES8_S8_EEENS6_IJNS7_ILi128EEENS7_ILi112EEENS7_ILi192EEEEEELi192ENS_6half_tEfNS_4arch4Sm90ELb0ELb0ELb1ELb1ELb0ELb0ELb0ELb1ELb1ELb1ELb1ELb0EEENS1_21CollectiveEpilogueFwdINS6_IJSA_SC_SB_EEES9_SE_SG_Li256ELb1ELb1ELb1ELb0EEENS1_36VarlenDynamicPersistentTileSchedulerILi128ELi112ELi256ELi128ELb1ELb1ELb1ELb0ELb1ELb1EEEEEEEEEvNT_6ParamsE)
        /*0344*/ 	.word	0x00000070


	//----- nvinfo : EIATTR_REGCOUNT
	.align		4
.L_195:
        /*0348*/ 	.byte	0x04, 0x2f
        /*034a*/ 	.short	(.L_197 - .L_196)
	.align		4
.L_196:
        /*034c*/ 	.word	index@(_ZN7cutlass13device_kernelIN5flash11enable_sm90INS1_16FlashAttnFwdSm90INS1_25CollectiveMainloopFwdSm90ILi2EN4cute5tupleIJNS5_1CILi1EEES8_S8_EEENS6_IJNS7_ILi128EEENS7_ILi112EEENS7_ILi192EEEEEELi192ENS_6half_tEfNS_4arch4Sm90ELb0ELb0ELb1ELb0ELb0ELb0ELb0ELb1ELb1ELb1ELb1ELb0EEENS1_21CollectiveEpilogueFwdINS6_IJSA_SC_SB_EEES9_SE_SG_Li256ELb0ELb1ELb1ELb0EEENS1_19SingleTileSchedulerILb0ELb1ELb1ELi128EEEEEEEEEvNT_6ParamsE)
        /*0350*/ 	.word	0x000000a8


	//----- nvinfo : EIATTR_FRAME_SIZE
	.align		4
.L_197:
        /*0354*/ 	.byte	0x04, 0x11
        /*0356*/ 	.short	(.L_199 - .L_198)
	.align		4
.L_198:
        /*0358*/ 	.word	index@(_ZN7cutlass13device_kernelIN5flash11enable_sm90INS1_16FlashAttnFwdSm90INS1_25CollectiveMainloopFwdSm90ILi2EN4cute5tupleIJNS5_1CILi1EEES8_S8_EEENS6_IJNS7_ILi128EEENS7_ILi112EEENS7_ILi192EEEEEELi192ENS_6half_tEfNS_4arch4Sm90ELb0ELb0ELb1ELb0ELb0ELb0ELb0ELb1ELb1ELb1ELb1ELb0EEENS1_21CollectiveEpilogueFwdINS6_IJSA_SC_SB_EEES9_SE_SG_Li256ELb0ELb1ELb1ELb0EEENS1_19SingleTileSchedulerILb0ELb1ELb1ELi128EEEEEEEEEvNT_6ParamsE)
        /*035c*/ 	.word	0x00000010


	//----- nvinfo : EIATTR_REGCOUNT
	.align		4
.L_199:
        /*0360*/ 	.byte	0x04, 0x2f
        /*0362*/ 	.short	(.L_201 - .L_200)
	.align		4
.L_200:
        /*0364*/ 	.word	index@(_ZN7cutlass13device_kernelIN5flash11enable_sm90INS1_16FlashAttnFwdSm90INS1_25CollectiveMainloopFwdSm90ILi2EN4cute5tupleIJNS5_1CILi1EEES8_S8_EEENS6_IJNS7_ILi128EEENS7_ILi80EEENS7_ILi256EEEEEELi256ENS_6half_tEfNS_4arch4Sm90ELb1ELb0ELb1ELb1ELb0ELb1ELb0ELb1ELb1ELb1ELb1ELb0EEENS1_21CollectiveEpilogueFwdINS6_IJSA_SC_SB_EEES9_SE_SG_Li256ELb1ELb1ELb1ELb0EEENS1_36VarlenDynamicPersistentTileSchedulerILi128ELi80ELi256ELi128ELb1ELb1ELb1ELb1ELb1ELb1EEEEEEEEEvNT_6ParamsE)
        /*0368*/ 	.word	0x000000a8


	//----- nvinfo : EIATTR_FRAME_SIZE
	.align		4
.L_201:
        /*036c*/ 	.byte	0x04, 0x11
        /*036e*/ 	.short	(.L_203 - .L_202)
	.align		4
.L_202:
        /*0370*/ 	.word	index@(_ZN7cutlass13device_kernelIN5flash11enable_sm90INS1_16FlashAttnFwdSm90INS1_25CollectiveMainloopFwdSm90ILi2EN4cute5tupleIJNS5_1CILi1EEES8_S8_EEENS6_IJNS7_ILi128EEENS7_ILi80EEENS7_ILi256EEEEEELi256ENS_6half_tEfNS_4arch4Sm90ELb1ELb0ELb1ELb1ELb0ELb1ELb0ELb1ELb1ELb1ELb1ELb0EEENS1_21CollectiveEpilogueFwdINS6_IJSA_SC_SB_EEES9_SE_SG_Li256ELb1ELb1ELb1ELb0EEENS1_36VarlenDynamicPersistentTileSchedulerILi128ELi80ELi256ELi128ELb1ELb1ELb1ELb1ELb1ELb1EEEEEEEEEvNT_6ParamsE)
        /*0374*/ 	.word	0x000000c0


	//----- nvinfo : EIATTR_REGCOUNT
	.align		4
.L_203:
        /*0378*/ 	.byte	0x04, 0x2f
        /*037a*/ 	.short	(.L_205 - .L_204)
	.align		4
.L_204:
        /*037c*/ 	.word	index@(_ZN7cutlass13device_kernelIN5flash11enable_sm90INS1_16FlashAttnFwdSm90INS1_25CollectiveMainloopFwdSm90ILi2EN4cute5tupleIJNS5_1CILi1EEES8_S8_EEENS6_IJNS7_ILi128EEENS7_ILi80EEENS7_ILi256EEEEEELi256ENS_6half_tEfNS_4arch4Sm90ELb1ELb0ELb1ELb1ELb0ELb0ELb0ELb1ELb1ELb1ELb1ELb0EEENS1_21CollectiveEpilogueFwdINS6_IJSA_SC_SB_EEES9_SE_SG_Li256ELb1ELb1ELb1ELb0EEENS1_36VarlenDynamicPersistentTileSchedulerILi128ELi80ELi256ELi128ELb1ELb1ELb1ELb1ELb1ELb1EEEEEEEEEvNT_6ParamsE)
        /*0380*/ 	.word	0x000000a8


	//----- nvinfo : EIATTR_FRAME_SIZE
	.align		4
.L_205:
        /*0384*/ 	.byte	0x04, 0x11
        /*0386*/ 	.short	(.L_207 - .L_206)
	.align		4
.L_206:
        /*0388*/ 	.word	index@(_ZN7cutlass13device_kernelIN5flash11enable_sm90INS1_16FlashAttnFwdSm90INS1_25CollectiveMainloopFwdSm90ILi2EN4cute5tupleIJNS5_1CILi1EEES8_S8_EEENS6_IJNS7_ILi128EEENS7_ILi80EEENS7_ILi256EEEEEELi256ENS_6half_tEfNS_4arch4Sm90ELb1ELb0ELb1ELb1ELb0ELb0ELb0ELb1ELb1ELb1ELb1ELb0EEENS1_21CollectiveEpilogueFwdINS6_IJSA_SC_SB_EEES9_SE_SG_Li256ELb1ELb1ELb1ELb0EEENS1_36VarlenDynamicPersistentTileSchedulerILi128ELi80ELi256ELi128ELb1ELb1ELb1ELb1ELb1ELb1EEEEEEEEEvNT_6ParamsE)
        /*038c*/ 	.word	0x00000070


	//----- nvinfo : EIATTR_REGCOUNT
	.align		4
.L_207:
        /*0390*/ 	.byte	0x04, 0x2f
        /*0392*/ 	.short	(.L_209 - .L_208)
	.align		4
.L_208:
        /*0394*/ 	.word	index@(_ZN7cutlass13device_kernelIN5flash11enable_sm90INS1_16FlashAttnFwdSm90INS1_25CollectiveMainloopFwdSm90ILi2EN4cute5tupleIJNS5_1CILi1EEES8_S8_EEENS6_IJNS7_ILi128EEENS7_ILi80EEENS7_ILi256EEEEEELi256ENS_6half_tEfNS_4arch4Sm90ELb1ELb0ELb1ELb0ELb0ELb0ELb0ELb1ELb1ELb1ELb1ELb0EEENS1_21CollectiveEpilogueFwdINS6_IJSA_SC_SB_EEES9_SE_SG_Li256ELb0ELb1ELb1ELb0EEENS1_19SingleTileSchedulerILb0ELb1ELb1ELi128EEEEEEEEEvNT_6ParamsE)
        /*0398*/ 	.word	0x000000a8


	//----- nvinfo : EIATTR_FRAME_SIZE
	.align		4
.L_209:
        /*039c*/ 	.byte	0x04, 0x11
        /*039e*/ 	.short	(.L_211 - .L_210)
	.align		4
.L_210:
        /*03a0*/ 	.word	index@(_ZN7cutlass13device_kernelIN5flash11enable_sm90INS1_16FlashAttnFwdSm90INS1_25CollectiveMainloopFwdSm90ILi2EN4cute5tupleIJNS5_1CILi1EEES8_S8_EEENS6_IJNS7_ILi128EEENS7_ILi80EEENS7_ILi256EEEEEELi256ENS_6half_tEfNS_4arch4Sm90ELb1ELb0ELb1ELb0ELb0ELb0ELb0ELb1ELb1ELb1ELb1ELb0EEENS1_21CollectiveEpilogueFwdINS6_IJSA_SC_SB_EEES9_SE_SG_Li256ELb0ELb1ELb1ELb0EEENS1_19SingleTileSchedulerILb0ELb1ELb1ELi128EEEEEEEEEvNT_6ParamsE)
        /*03a4*/ 	.word	0x00000018


	//----- nvinfo : EIATTR_REGCOUNT
	.align		4
.L_211:
        /*03a8*/ 	.byte	0x04, 0x2f
        /*03aa*/ 	.short	(.L_213 - .L_212)
	.align		4
.L_212:
        /*03ac*/ 	.word	index@(_ZN7cutlass13device_kernelIN5flash11enable_sm90INS1_16FlashAttnFwdSm90INS1_25CollectiveMainloopFwdSm90ILi2EN4cute5tupleIJNS5_1CILi1EEES8_S8_EEENS6_IJNS7_ILi128EEENS7_ILi64EEENS7_ILi256EEEEEELi256ENS_6half_tEfNS_4arch4Sm90ELb0ELb1ELb1ELb1ELb0ELb1ELb0ELb1ELb1ELb1ELb1ELb0EEENS1_21CollectiveEpilogueFwdINS6_IJSA_SC_SB_EEES9_SE_SG_Li256ELb1ELb1ELb1ELb0EEENS1_36VarlenDynamicPersistentTileSchedulerILi128ELi64ELi256ELi128ELb1ELb1ELb1ELb1ELb0ELb1EEEEEEEEEvNT_6ParamsE)
        /*03b0*/ 	.word	0x000000a8


	//----- nvinfo : EIATTR_FRAME_SIZE
	.align		4
.L_213:
        /*03b4*/ 	.byte	0x04, 0x11
        /*03b6*/ 	.short	(.L_215 - .L_214)
	.align		4
.L_214:
        /*03b8*/ 	.word	index@(_ZN7cutlass13device_kernelIN5flash11enable_sm90INS1_16FlashAttnFwdSm90INS1_25CollectiveMainloopFwdSm90ILi2EN4cute5tupleIJNS5_1CILi1EEES8_S8_EEENS6_IJNS7_ILi128EEENS7_ILi64EEENS7_ILi256EEEEEELi256ENS_6half_tEfNS_4arch4Sm90ELb0ELb1ELb1ELb1ELb0ELb1ELb0ELb1ELb1ELb1ELb1ELb0EEENS1_21CollectiveEpilogueFwdINS6_IJSA_SC_SB_EEES9_SE_SG_Li256ELb1ELb1ELb1ELb0EEENS1_36VarlenDynamicPersistentTileSchedulerILi128ELi64ELi256ELi128ELb1ELb1ELb1ELb1ELb0ELb1EEEEEEEEEvNT_6ParamsE)
        /*03bc*/ 	.word	0x000000a8


	//----- nvinfo : EIATTR_REGCOUNT
	.align		4
.L_215:
        /*03c0*/ 	.byte	0x04, 0x2f
        /*03c2*/ 	.short	(.L_217 - .L_216)
	.align		4
.L_216:
        /*03c4*/ 	.word	index@(_ZN7cutlass13device_kernelIN5flash11enable_sm90INS1_16FlashAttnFwdSm90INS1_25CollectiveMainloopFwdSm90ILi2EN4cute5tupleIJNS5_1CILi1EEES8_S8_EEENS6_IJNS7_ILi128EEENS7_ILi64EEENS7_ILi256EEEEEELi256ENS_6half_tEfNS_4arch4Sm90ELb0ELb1ELb1ELb1ELb0ELb0ELb0ELb1ELb1ELb1ELb1ELb0EEENS1_21CollectiveEpilogueFwdINS6_IJSA_SC_SB_EEES9_SE_SG_Li256ELb1ELb1ELb1ELb0EEENS1_36VarlenDynamicPersistentTileSchedulerILi128ELi64ELi256ELi128ELb1ELb1ELb1ELb1ELb0ELb1EEEEEEEEEvNT_6ParamsE)
        /*03c8*/ 	.word	0x000000a8


	//----- nvinfo : EIATTR_FRAME_SIZE
	.align		4
.L_217:
        /*03cc*/ 	.byte	0x04, 0x11
        /*03ce*/ 	.short	(.L_219 - .L_218)
	.align		4
.L_218:
        /*03d0*/ 	.word	index@(_ZN7cutlass13device_kernelIN5flash11enable_sm90INS1_16FlashAttnFwdSm90INS1_25CollectiveMainloopFwdSm90ILi2EN4cute5tupleIJNS5_1CILi1EEES8_S8_EEENS6_IJNS7_ILi128EEENS7_ILi64EEENS7_ILi256EEEEEELi256ENS_6half_tEfNS_4arch4Sm90ELb0ELb1ELb1ELb1ELb0ELb0ELb0ELb1ELb1ELb1ELb1ELb0EEENS1_21CollectiveEpilogueFwdINS6_IJSA_SC_SB_EEES9_SE_SG_Li256ELb1ELb1ELb1ELb0EEENS1_36VarlenDynamicPersistentTileSchedulerILi128ELi64ELi256ELi128ELb1ELb1ELb1ELb1ELb0ELb1EEEEEEEEEvNT_6ParamsE)
        /*03d4*/ 	.word	0x00000070


	//----- nvinfo : EIATTR_REGCOUNT
	.align		4
.L_219:
        /*03d8*/ 	.byte	0x04, 0x2f
        /*03da*/ 	.short	(.L_221 - .L_220)
	.align		4
.L_220:
        /*03dc*/ 	.word	index@(_ZN7cutlass13device_kernelIN5flash11enable_sm90INS1_16FlashAttnFwdSm90INS1_25CollectiveMainloopFwdSm90ILi2EN4cute5tupleIJNS5_1CILi1EEES8_S8_EEENS6_IJNS7_ILi128EEENS7_ILi64EEENS7_ILi256EEEEEELi256ENS_6half_tEfNS_4arch4Sm90ELb0ELb1ELb1ELb0ELb0ELb0ELb0ELb1ELb1ELb1ELb1ELb0EEENS1_21CollectiveEpilogueFwdINS6_IJSA_SC_SB_EEES9_SE_SG_Li256ELb0ELb1ELb1ELb0EEENS1_19SingleTileSchedulerILb0ELb1ELb1ELi128EEEEEEEEEvNT_6ParamsE)
        /*03e0*/ 	.word	0x000000a8


	//----- nvinfo : EIATTR_FRAME_SIZE
	.align		4
.L_221:
        /*03e4*/ 	.byte	0x04, 0x11
        /*03e6*/ 	.short	(.L_223 - .L_222)
	.align		4
.L_222:
        /*03e8*/ 	.word	index@(_ZN7cutlass13device_kernelIN5flash11enable_sm90INS1_16FlashAttnFwdSm90INS1_25CollectiveMainloopFwdSm90ILi2EN4cute5tupleIJNS5_1CILi1EEES8_S8_EEENS6_IJNS7_ILi128EEENS7_ILi64EEENS7_ILi256EEEEEELi256ENS_6half_tEfNS_4arch4Sm90ELb0ELb1ELb1ELb0ELb0ELb0ELb0ELb1ELb1ELb1ELb1ELb0EEENS1_21CollectiveEpilogueFwdINS6_IJSA_SC_SB_EEES9_SE_SG_Li256ELb0ELb1ELb1ELb0EEENS1_19SingleTileSchedulerILb0ELb1ELb1ELi128EEEEEEEEEvNT_6ParamsE)
        /*03ec*/ 	.word	0x00000010


	//----- nvinfo : EIATTR_REGCOUNT
	.align		4
.L_223:
        /*03f0*/ 	.byte	0x04, 0x2f
        /*03f2*/ 	.short	(.L_225 - .L_224)
	.align		4
.L_224:
        /*03f4*/ 	.word	index@(_ZN7cutlass13device_kernelIN5flash11enable_sm90INS1_16FlashAttnFwdSm90INS1_25CollectiveMainloopFwdSm90ILi2EN4cute5tupleIJNS5_1CILi1EEES8_S8_EEENS6_IJNS7_ILi128EEENS7_ILi80EEENS7_ILi256EEEEEELi256ENS_6half_tEfNS_4arch4Sm90ELb0ELb0ELb1ELb1ELb0ELb1ELb0ELb1ELb1ELb1ELb1ELb0EEENS1_21CollectiveEpilogueFwdINS6_IJSA_SC_SB_EEES9_SE_SG_Li256ELb1ELb1ELb1ELb0EEENS1_36VarlenDynamicPersistentTileSchedulerILi128ELi80ELi256ELi128ELb1ELb1ELb1ELb0ELb1ELb1EEEEEEEEEvNT_6ParamsE)
        /*03f8*/ 	.word	0x000000a8


	//----- nvinfo : EIATTR_FRAME_SIZE
	.align		4
.L_225:
        /*03fc*/ 	.byte	0x04, 0x11
        /*03fe*/ 	.short	(.L_227 - .L_226)
	.align		4
.L_226:
        /*0400*/ 	.word	index@(_ZN7cutlass13device_kernelIN5flash11enable_sm90INS1_16FlashAttnFwdSm90INS1_25CollectiveMainloopFwdSm90ILi2EN4cute5tupleIJNS5_1CILi1EEES8_S8_EEENS6_IJNS7_ILi128EEENS7_ILi80EEENS7_ILi256EEEEEELi256ENS_6half_tEfNS_4arch4Sm90ELb0ELb0ELb1ELb1ELb0ELb1ELb0ELb1ELb1ELb1ELb1ELb0EEENS1_21CollectiveEpilogueFwdINS6_IJSA_SC_SB_EEES9_SE_SG_Li256ELb1ELb1ELb1ELb0EEENS1_36VarlenDynamicPersistentTileSchedulerILi128ELi80ELi256ELi128ELb1ELb1ELb1ELb0ELb1ELb1EEEEEEEEEvNT_6ParamsE)
        /*0404*/ 	.word	0x000001b0


	//----- nvinfo : EIATTR_REGCOUNT
	.align		4
.L_227:
        /*0408*/ 	.byte	0x04, 0x2f
        /*040a*/ 	.short	(.L_229 - .L_228)
	.align		4
.L_228:
        /*040c*/ 	.word	index@(_ZN7cutlass13device_kernelIN5flash11enable_sm90INS1_16FlashAttnFwdSm90INS1_25CollectiveMainloopFwdSm90ILi2EN4cute5tupleIJNS5_1CILi1EEES8_S8_EEENS6_IJNS7_ILi128EEENS7_ILi80EEENS7_ILi256EEEEEELi256ENS_6half_tEfNS_4arch4Sm90ELb0ELb0ELb1ELb1ELb0ELb0ELb0ELb1ELb1ELb1ELb1ELb0EEENS1_21CollectiveEpilogueFwdINS6_IJSA_SC_SB_EEES9_SE_SG_Li256ELb1ELb1ELb1ELb0EEENS1_36VarlenDynamicPersistentTileSchedulerILi128ELi80ELi256ELi128ELb1ELb1ELb1ELb0ELb1ELb1EEEEEEEEEvNT_6ParamsE)
        /*0410*/ 	.word	0x000000a8


	//----- nvinfo : EIATTR_FRAME_SIZE
	.align		4
.L_229:
        /*0414*/ 	.byte	0x04, 0x11
        /*0416*/ 	.short	(.L_231 - .L_230)
	.align		4
.L_230:
        /*0418*/ 	.word	index@(_ZN7cutlass13device_kernelIN5flash11enable_sm90INS1_16FlashAttnFwdSm90INS1_25CollectiveMainloopFwdSm90ILi2EN4cute5tupleIJNS5_1CILi1EEES8_S8_EEENS6_IJNS7_ILi128EEENS7_ILi80EEENS7_ILi256EEEEEELi256ENS_6half_tEfNS_4arch4Sm90ELb0ELb0ELb1ELb1ELb0ELb0ELb0ELb1ELb1ELb1ELb1ELb0EEENS1_21CollectiveEpilogueFwdINS6_IJSA_SC_SB_EEES9_SE_SG_Li256ELb1ELb1ELb1ELb0EEENS1_36VarlenDynamicPersistentTileSchedulerILi128ELi80ELi256ELi128ELb1ELb1ELb1ELb0ELb1ELb1EEEEEEEEEvNT_6ParamsE)
        /*041c*/ 	.word	0x00000078


	//----- nvinfo : EIATTR_REGCOUNT
	.align		4
.L_231:
        /*0420*/ 	.byte	0x04, 0x2f
        /*0422*/ 	.short	(.L_233 - .L_232)
	.align		4
.L_232:
        /*0424*/ 	.word	index@(_ZN7cutlass13device_kernelIN5flash11enable_sm90INS1_16FlashAttnFwdSm90INS1_25CollectiveMainloopFwdSm90ILi2EN4cute5tupleIJNS5_1CILi1EEES8_S8_EEENS6_IJNS7_ILi128EEENS7_ILi80EEENS7_ILi256EEEEEELi256ENS_6half_tEfNS_4arch4Sm90ELb0ELb0ELb1ELb0ELb0ELb0ELb0ELb1ELb1ELb1ELb1ELb0EEENS1_21CollectiveEpilogueFwdINS6_IJSA_SC_SB_EEES9_SE_SG_Li256ELb0ELb1ELb1ELb0EEENS1_19SingleTileSchedulerILb0ELb1ELb1ELi128EEEEEEEEEvNT_6ParamsE)
        /*0428*/ 	.word	0x000000a8


	//----- nvinfo : EIATTR_FRAME_SIZE
	.align		4
.L_233:
        /*042c*/ 	.byte	0x04, 0x11
        /*042e*/ 	.short	(.L_235 - .L_234)
	.align		4
.L_234:
        /*0430*/ 	.word	index@(_ZN7cutlass13device_kernelIN5flash11enable_sm90INS1_16FlashAttnFwdSm90INS1_25CollectiveMainloopFwdSm90ILi2EN4cute5tupleIJNS5_1CILi1EEES8_S8_EEENS6_IJNS7_ILi128EEENS7_ILi80EEENS7_ILi256EEEEEELi256ENS_6half_tEfNS_4arch4Sm90ELb0ELb0ELb1ELb0ELb0ELb0ELb0ELb1ELb1ELb1ELb1ELb0EEENS1_21CollectiveEpilogueFwdINS6_IJSA_SC_SB_EEES9_SE_SG_Li256ELb0ELb1ELb1ELb0EEENS1_19SingleTileSchedulerILb0ELb1ELb1ELi128EEEEEEEEEvNT_6ParamsE)
        /*0434*/ 	.word	0x00000018


	//----- nvinfo : EIATTR_MIN_STACK_SIZE
	.align		4
.L_235:
        /*0438*/ 	.byte	0x04, 0x12
        /*043a*/ 	.short	(.L_237 - .L_236)
	.align		4
.L_236:
        /*043c*/ 	.word	index@(_ZN7cutlass13device_kernelIN5flash11enable_sm90INS1_16FlashAttnFwdSm90INS1_25CollectiveMainloopFwdSm90ILi2EN4cute5tupleIJNS5_1CILi1EEES8_S8_EEENS6_IJNS7_ILi128EEENS7_ILi80EEENS7_ILi256EEEEEELi256ENS_6half_tEfNS_4arch4Sm90ELb0ELb0ELb1ELb0ELb0ELb0ELb0ELb1ELb1ELb1ELb1ELb0EEENS1_21CollectiveEpilogueFwdINS6_IJSA_SC_SB_EEES9_SE_SG_Li256ELb0ELb1ELb1ELb0EEENS1_19SingleTileSchedulerILb0ELb1ELb1ELi128EEEEEEEEEvNT_6ParamsE)
        /*0440*/ 	.word	0x00000018


	//----- nvinfo : EIATTR_MIN_STACK_SIZE
	.align		4
.L_237:
        /*0444*/ 	.byte	0x04, 0x12
        /*0446*/ 	.short	(.L_239 - .L_238)
	.align		4
.L_238:
        /*0448*/ 	.word	index@(_ZN7cutlass13device_kernelIN5flash11enable_sm90INS1_16FlashAttnFwdSm90INS1_25CollectiveMainloopFwdSm90ILi2EN4cute5tupleIJNS5_1CILi1EEES8_S8_EEENS6_IJNS7_ILi128EEENS7_ILi80EEENS7_ILi256EEEEEELi256ENS_6half_tEfNS_4arch4Sm90ELb0ELb0ELb1ELb1ELb0ELb0ELb0ELb1ELb1ELb1ELb1ELb0EEENS1_21CollectiveEpilogueFwdINS6_IJSA_SC_SB_EEES9_SE_SG_Li256ELb1ELb1ELb1ELb0EEENS1_36VarlenDynamicPersistentTileSchedulerILi128ELi80ELi256ELi128ELb1ELb1ELb1ELb0ELb1ELb1EEEEEEEEEvNT_6ParamsE)
        /*044c*/ 	.word	0x00000078


	//----- nvinfo : EIATTR_MIN_STACK_SIZE
	.align		4
.L_239:
        /*0450*/ 	.byte	0x04, 0x12
        /*0452*/ 	.short	(.L_241 - .L_240)
	.align		4
.L_240:
        /*0454*/ 	.word	index@(_ZN7cutlass13device_kernelIN5flash11enable_sm90INS1_16FlashAttnFwdSm90INS1_25CollectiveMainloopFwdSm90ILi2EN4cute5tupleIJNS5_1CILi1EEES8_S8_EEENS6_IJNS7_ILi128EEENS7_ILi80EEENS7_ILi256EEEEEELi256ENS_6half_tEfNS_4arch4Sm90ELb0ELb0ELb1ELb1ELb0ELb1ELb0ELb1ELb1ELb1ELb1ELb0EEENS1_21CollectiveEpilogueFwdINS6_IJSA_SC_SB_EEES9_SE_SG_Li256ELb1ELb1ELb1ELb0EEENS1_36VarlenDynamicPersistentTileSchedulerILi128ELi80ELi256ELi128ELb1ELb1ELb1ELb0ELb1ELb1EEEEEEEEEvNT_6ParamsE)
        /*0458*/ 	.word	0x000001b0


	//----- nvinfo : EIATTR_MIN_STACK_SIZE
	.align		4
.L_241:
        /*045c*/ 	.byte	0x04, 0x12
        /*045e*/ 	.short	(.L_243 - .L_242)
	.align		4
.L_242:
        /*0460*/ 	.word	index@(_ZN7cutlass13device_kernelIN5flash11enable_sm90INS1_16FlashAttnFwdSm90INS1_25CollectiveMainloopFwdSm90ILi2EN4cute5tupleIJNS5_1CILi1EEES8_S8_EEENS6_IJNS7_ILi128EEENS7_ILi64EEENS7_ILi256EEEEEELi256ENS_6half_tEfNS_4arch4Sm90ELb0ELb1ELb1ELb0ELb0ELb0ELb0ELb1ELb1ELb1ELb1ELb0EEENS1_21CollectiveEpilogueFwdINS6_IJSA_SC_SB_EEES9_SE_SG_Li256ELb0ELb1ELb1ELb0EEENS1_19SingleTileSchedulerILb0ELb1ELb1ELi128EEEEEEEEEvNT_6ParamsE)
        /*0464*/ 	.word	0x00000010


	//----- nvinfo : EIATTR_MIN_STACK_SIZE
	.align		4
.L_243:
        /*0468*/ 	.byte	0x04, 0x12
        /*046a*/ 	.short	(.L_245 - .L_244)
	.align		4
.L_244:
        /*046c*/ 	.word	index@(_ZN7cutlass13device_kernelIN5flash11enable_sm90INS1_16FlashAttnFwdSm90INS1_25CollectiveMainloopFwdSm90ILi2EN4cute5tupleIJNS5_1CILi1EEES8_S8_EEENS6_IJNS7_ILi128EEENS7_ILi64EEENS7_ILi256EEEEEELi256ENS_6half_tEfNS_4arch4Sm90ELb0ELb1ELb1ELb1ELb0ELb0ELb0ELb1ELb1ELb1ELb1ELb0EEENS1_21CollectiveEpilogueFwdINS6_IJSA_SC_SB_EEES9_SE_SG_Li256ELb1ELb1ELb1ELb0EEENS1_36VarlenDynamicPersistentTileSchedulerILi128ELi64ELi256ELi128ELb1ELb1ELb1ELb1ELb0ELb1EEEEEEEEEvNT_6ParamsE)
        /*0470*/ 	.word	0x00000070


	//----- nvinfo : EIATTR_MIN_STACK_SIZE
	.align		4
.L_245:
        /*0474*/ 	.byte	0x04, 0x12
        /*0476*/ 	.short	(.L_247 - .L_246)
	.align		4
.L_246:
        /*0478*/ 	.word	index@(_ZN7cutlass13device_kernelIN5flash11enable_sm90INS1_16FlashAttnFwdSm90INS1_25CollectiveMainloopFwdSm90ILi2EN4cute5tupleIJNS5_1CILi1EEES8_S8_EEENS6_IJNS7_ILi128EEENS7_ILi64EEENS7_ILi256EEEEEELi256ENS_6half_tEfNS_4arch4Sm90ELb0ELb1ELb1ELb1ELb0ELb1ELb0ELb1ELb1ELb1ELb1ELb0EEENS1_21CollectiveEpilogueFwdINS6_IJSA_SC_SB_EEES9_SE_SG_Li256ELb1ELb1ELb1ELb0EEENS1_36VarlenDynamicPersistentTileSchedulerILi128ELi64ELi256ELi128ELb1ELb1ELb1ELb1ELb0ELb1EEEEEEEEEvNT_6ParamsE)
        /*047c*/ 	.word	0x000000a8


	//----- nvinfo : EIATTR_MIN_STACK_SIZE
	.align		4
.L_247:
        /*0480*/ 	.byte	0x04, 0x12
        /*0482*/ 	.short	(.L_249 - .L_248)
	.align		4
.L_248:
        /*0484*/ 	.word	index@(_ZN7cutlass13device_kernelIN5flash11enable_sm90INS1_16FlashAttnFwdSm90INS1_25CollectiveMainloopFwdSm90ILi2EN4cute5tupleIJNS5_1CILi1EEES8_S8_EEENS6_IJNS7_ILi128EEENS7_ILi80EEENS7_ILi256EEEEEELi256ENS_6half_tEfNS_4arch4Sm90ELb1ELb0ELb1ELb0ELb0ELb0ELb0ELb1ELb1ELb1ELb1ELb0EEENS1_21CollectiveEpilogueFwdINS6_IJSA_SC_SB_EEES9_SE_SG_Li256ELb0ELb1ELb1ELb0EEENS1_19SingleTileSchedulerILb0ELb1ELb1ELi128EEEEEEEEEvNT_6ParamsE)
        /*0488*/ 	.word	0x00000018


	//----- nvinfo : EIATTR_MIN_STACK_SIZE
	.align		4
.L_249:
        /*048c*/ 	.byte	0x04, 0x12
        /*048e*/ 	.short	(.L_251 - .L_250)
	.align		4
.L_250:
        /*0490*/ 	.word	index@(_ZN7cutlass13device_kernelIN5flash11enable_sm90INS1_16FlashAttnFwdSm90INS1_25CollectiveMainloopFwdSm90ILi2EN4cute5tupleIJNS5_1CILi1EEES8_S8_EEENS6_IJNS7_ILi128EEENS7_ILi80EEENS7_ILi256EEEEEELi256ENS_6half_tEfNS_4arch4Sm90ELb1ELb0ELb1ELb1ELb0ELb0ELb0ELb1ELb1ELb1ELb1ELb0EEENS1_21CollectiveEpilogueFwdINS6_IJSA_SC_SB_EEES9_SE_SG_Li256ELb1ELb1ELb1ELb0EEENS1_36VarlenDynamicPersistentTileSchedulerILi128ELi80ELi256ELi128ELb1ELb1ELb1ELb1ELb1ELb1EEEEEEEEEvNT_6ParamsE)
        /*0494*/ 	.word	0x00000070


	//----- nvinfo : EIATTR_MIN_STACK_SIZE
	.align		4
.L_251:
        /*0498*/ 	.byte	0x04, 0x12
        /*049a*/ 	.short	(.L_253 - .L_252)
	.align		4
.L_252:
        /*049c*/ 	.word	index@(_ZN7cutlass13device_kernelIN5flash11enable_sm90INS1_16FlashAttnFwdSm90INS1_25CollectiveMainloopFwdSm90ILi2EN4cute5tupleIJNS5_1CILi1EEES8_S8_EEENS6_IJNS7_ILi128EEENS7_ILi80EEENS7_ILi256EEEEEELi256ENS_6half_tEfNS_4arch4Sm90ELb1ELb0ELb1ELb1ELb0ELb1ELb0ELb1ELb1ELb1ELb1ELb0EEENS1_21CollectiveEpilogueFwdINS6_IJSA_SC_SB_EEES9_SE_SG_Li256ELb1ELb1ELb1ELb0EEENS1_36VarlenDynamicPersistentTileSchedulerILi128ELi80ELi256ELi128ELb1ELb1ELb1ELb1ELb1ELb1EEEEEEEEEvNT_6ParamsE)
        /*04a0*/ 	.word	0x000000c0


	//----- nvinfo : EIATTR_MIN_STACK_SIZE
	.align		4
.L_253:
        /*04a4*/ 	.byte	0x04, 0x12
        /*04a6*/ 	.short	(.L_255 - .L_254)
	.align		4
.L_254:
        /*04a8*/ 	.word	index@(_ZN7cutlass13device_kernelIN5flash11enable_sm90INS1_16FlashAttnFwdSm90INS1_25CollectiveMainloopFwdSm90ILi2EN4cute5tupleIJNS5_1CILi1EEES8_S8_EEENS6_IJNS7_ILi128EEENS7_ILi112EEENS7_ILi192EEEEEELi192ENS_6half_tEfNS_4arch4Sm90ELb0ELb0ELb1ELb0ELb0ELb0ELb0ELb1ELb1ELb1ELb1ELb0EEENS1_21CollectiveEpilogueFwdINS6_IJSA_SC_SB_EEES9_SE_SG_Li256ELb0ELb1ELb1ELb0EEENS1_19SingleTileSchedulerILb0ELb1ELb1ELi128EEEEEEEEEvNT_6ParamsE)
        /*04ac*/ 	.word	0x00000010


	//----- nvinfo : EIATTR_MIN_STACK_SIZE
	.align		4
.L_255:
        /*04b0*/ 	.byte	0x04, 0x12
        /*04b2*/ 	.short	(.L_257 - .L_256)
	.align		4
.L_256:
        /*04b4*/ 	.word	index@(_ZN7cutlass13device_kernelIN5flash11enable_sm90INS1_16FlashAttnFwdSm90INS1_25CollectiveMainloopFwdSm90ILi2EN4cute5tupleIJNS5_1CILi1EEES8_S8_EEENS6_IJNS7_ILi128EEENS7_ILi112EEENS7_ILi192EEEEEELi192ENS_6half_tEfNS_4arch4Sm90ELb0ELb0ELb1ELb1ELb0ELb0ELb0ELb1ELb1ELb1ELb1ELb0EEENS1_21CollectiveEpilogueFwdINS6_IJSA_SC_SB_EEES9_SE_SG_Li256ELb1ELb1ELb1ELb0EEENS1_36VarlenDynamicPersistentTileSchedulerILi128ELi112ELi256ELi128ELb1ELb1ELb1ELb0ELb1ELb1EEEEEEEEEvNT_6ParamsE)
        /*04b8*/ 	.word	0x00000070


	//----- nvinfo : EIATTR_MIN_STACK_SIZE
	.align		4
.L_257:
        /*04bc*/ 	.byte	0x04, 0x12
        /*04be*/ 	.short	(.L_259 - .L_258)
	.align		4
.L_258:
        /*04c0*/ 	.word	index@(_ZN7cutlass13device_kernelIN5flash11enable_sm90INS1_16FlashAttnFwdSm90INS1_25CollectiveMainloopFwdSm90ILi2EN4cute5tupleIJNS5_1CILi1EEES8_S8_EEENS6_IJNS7_ILi128EEENS7_ILi112EEENS7_ILi192EEEEEELi192ENS_6half_tEfNS_4arch4Sm90ELb0ELb0ELb1ELb1ELb0ELb1ELb0ELb1ELb1ELb1ELb1ELb0EEENS1_21CollectiveEpilogueFwdINS6_IJSA_SC_SB_EEES9_SE_SG_Li256ELb1ELb1ELb1ELb0EEENS1_36VarlenDynamicPersistentTileSchedulerILi128ELi112ELi256ELi128ELb1ELb1ELb1ELb0ELb1ELb1EEEEEEEEEvNT_6ParamsE)
        /*04c4*/ 	.word	0x00000088


	//----- nvinfo : EIATTR_MIN_STACK_SIZE
	.align		4
.L_259:
        /*04c8*/ 	.byte	0x04, 0x12
        /*04ca*/ 	.short	(.L_261 - .L_260)
	.align		4
.L_260:
        /*04cc*/ 	.word	index@(_ZN7cutlass13device_kernelIN5flash11enable_sm90INS1_16FlashAttnFwdSm90INS1_25CollectiveMainloopFwdSm90ILi2EN4cute5tupleIJNS5_1CILi1EEES8_S8_EEENS6_IJNS7_ILi128EEENS7_ILi96EEENS7_ILi192EEEEEELi192ENS_6half_tEfNS_4arch4Sm90ELb0ELb1ELb1ELb0ELb0ELb0ELb0ELb1ELb1ELb1ELb1ELb0EEENS1_21CollectiveEpilogueFwdINS6_IJSA_SC_SB_EEES9_SE_SG_Li256ELb0ELb1ELb1ELb0EEENS1_19SingleTileSchedulerILb0ELb1ELb1ELi128EEEEEEEEEvNT_6ParamsE)
        /*04d0*/ 	.word	0x00000010


	//----- nvinfo : EIATTR_MIN_STACK_SIZE
	.align		4
.L_261:
        /*04d4*/ 	.byte	0x04, 0x12
        /*04d6*/ 	.short	(.L_263 - .L_262)
	.align		4
.L_262:
        /*04d8*/ 	.word	index@(_ZN7cutlass13device_kernelIN5flash11enable_sm90INS1_16FlashAttnFwdSm90INS1_25CollectiveMainloopFwdSm90ILi2EN4cute5tupleIJNS5_1CILi1EEES8_S8_EEENS6_IJNS7_ILi128EEENS7_ILi96EEENS7_ILi192EEEEEELi192ENS_6half_tEfNS_4arch4Sm90ELb0ELb1ELb1ELb1ELb0ELb0ELb0ELb1ELb1ELb1ELb1ELb0EEENS1_21CollectiveEpilogueFwdINS6_IJSA_SC_SB_EEES9_SE_SG_Li256ELb1ELb1ELb1ELb0EEENS1_36VarlenDynamicPersistentTileSchedulerILi128ELi96ELi256ELi128ELb1ELb1ELb1ELb1ELb0ELb1EEEEEEEEEvNT_6ParamsE)
        /*04dc*/ 	.word	0x00000060


	//----- nvinfo : EIATTR_MIN_STACK_SIZE
	.align		4
.L_263:
        /*04e0*/ 	.byte	0x04, 0x12
        /*04e2*/ 	.short	(.L_265 - .L_264)
	.align		4
.L_264:
        /*04e4*/ 	.word	index@(_ZN7cutlass13device_kernelIN5flash11enable_sm90INS1_16FlashAttnFwdSm90INS1_25CollectiveMainloopFwdSm90ILi2EN4cute5tupleIJNS5_1CILi1EEES8_S8_EEENS6_IJNS7_ILi128EEENS7_ILi96EEENS7_ILi192EEEEEELi192ENS_6half_tEfNS_4arch4Sm90ELb0ELb1ELb1ELb1ELb0ELb1ELb0ELb1ELb1ELb1ELb1ELb0EEENS1_21CollectiveEpilogueFwdINS6_IJSA_SC_SB_EEES9_SE_SG_Li256ELb1ELb1ELb1ELb0EEENS1_36VarlenDynamicPersistentTileSchedulerILi128ELi96ELi256ELi128ELb1ELb1ELb1ELb1ELb0ELb1EEEEEEEEEvNT_6ParamsE)
        /*04e8*/ 	.word	0x00000098


	//----- nvinfo : EIATTR_MIN_STACK_SIZE
	.align		4
.L_265:
        /*04ec*/ 	.byte	0x04, 0x12
        /*04ee*/ 	.short	(.L_267 - .L_266)
	.align		4
.L_266:
        /*04f0*/ 	.word	index@(_ZN7cutlass13device_kernelIN5flash11enable_sm90INS1_16FlashAttnFwdSm90INS1_25CollectiveMainloopFwdSm90ILi2EN4cute5tupleIJNS5_1CILi1EEES8_S8_EEENS6_IJNS7_ILi128EEENS7_ILi112EEENS7_ILi192EEEEEELi192ENS_6half_tEfNS_4arch4Sm90ELb1ELb0ELb1ELb0ELb0ELb0ELb0ELb1ELb1ELb1ELb1ELb0EEENS1_21CollectiveEpilogueFwdINS6_IJSA_SC_SB_EEES9_SE_SG_Li256ELb0ELb1ELb1ELb0EEENS1_19SingleTileSchedulerILb0ELb1ELb1ELi128EEEEEEEEEvNT_6ParamsE)
        /*04f4*/ 	.word	0x00000010


	//----- nvinfo : EIATTR_MIN_STACK_SIZE
	.align		4
.L_267:
        /*04f8*/ 	.byte	0x04, 0x12
        /*04fa*/ 	.short	(.L_269 - .L_268)
	.align		4
.L_268:
        /*04fc*/ 	.word	index@(_ZN7cutlass13device_kernelIN5flash11enable_sm90INS1_16FlashAttnFwdSm90INS1_25CollectiveMainloopFwdSm90ILi2EN4cute5tupleIJNS5_1CILi1EEES8_S8_EEENS6_IJNS7_ILi128EEENS7_ILi112EEENS7_ILi192EEEEEELi192ENS_6half_tEfNS_4arch4Sm90ELb1ELb0ELb1ELb1ELb0ELb0ELb0ELb1ELb1ELb1ELb1ELb0EEENS1_21CollectiveEpilogueFwdINS6_IJSA_SC_SB_EEES9_SE_SG_Li256ELb1ELb1ELb1ELb0EEENS1_36VarlenDynamicPersistentTileSchedulerILi128ELi112ELi256ELi128ELb1ELb1ELb1ELb1ELb1ELb1EEEEEEEEEvNT_6ParamsE)
        /*0500*/ 	.word	0x00000068


	//----- nvinfo : EIATTR_MIN_STACK_SIZE
	.align		4
.L_269:
        /*0504*/ 	.byte	0x04, 0x12
        /*0506*/ 	.short	(.L_271 - .L_270)
	.align		4
.L_270:
        /*0508*/ 	.word	index@(_ZN7cutlass13device_kernelIN5flash11enable_sm90INS1_16FlashAttnFwdSm90INS1_25CollectiveMainloopFwdSm90ILi2EN4cute5tupleIJNS5_1CILi1EEES8_S8_EEENS6_IJNS7_ILi128EEENS7_ILi112EEENS7_ILi192EEEEEELi192ENS_6half_tEfNS_4arch4Sm90ELb1ELb0ELb1ELb1ELb0ELb1ELb0ELb1ELb1ELb1ELb1ELb0EEENS1_21CollectiveEpilogueFwdINS6_IJSA_SC_SB_EEES9_SE_SG_Li256ELb1ELb1ELb1ELb0EEENS1_36VarlenDynamicPersistentTileSchedulerILi128ELi112ELi256ELi128ELb1ELb1ELb1ELb1ELb1ELb1EEEEEEEEEvNT_6ParamsE)
        /*050c*/ 	.word	0x00000090


	//----- nvinfo : EIATTR_MIN_STACK_SIZE
	.align		4
.L_271:
        /*0510*/ 	.byte	0x04, 0x12
        /*0512*/ 	.short	(.L_273 - .L_272)
	.align		4
.L_272:
        /*0514*/ 	.word	index@(_ZN7cutlass13device_kernelIN5flash11enable_sm90INS1_16FlashAttnFwdSm90INS1_25CollectiveMainloopFwdSm90ILi2EN4cute5tupleIJNS5_1CILi1EEES8_S8_EEENS6_IJNS7_ILi128EEENS7_ILi176EEESA_EEELi128ENS_6half_tEfNS_4arch4Sm90ELb0ELb0ELb1ELb0ELb0ELb0ELb0ELb1ELb1ELb1ELb1ELb0EEENS1_21CollectiveEpilogueFwdINS6_IJSA_SA_SB_EEES9_SD_SF_Li256ELb0ELb1ELb1ELb0EEENS1_19SingleTileSchedulerILb0ELb1ELb1ELi128EEEEEEEEEvNT_6ParamsE)
        /*0518*/ 	.word	0x00000010


	//----- nvinfo : EIATTR_MIN_STACK_SIZE
	.align		4
.L_273:
        /*051c*/ 	.byte	0x04, 0x12
        /*051e*/ 	.short	(.L_275 - .L_274)
	.align		4
.L_274:
        /*0520*/ 	.word	index@(_ZN7cutlass13device_kernelIN5flash11enable_sm90INS1_16FlashAttnFwdSm90INS1_25CollectiveMainloopFwdSm90ILi2EN4cute5tupleIJNS5_1CILi1EEES8_S8_EEENS6_IJNS7_ILi128EEENS7_ILi176EEESA_EEELi128ENS_6half_tEfNS_4arch4Sm90ELb0ELb0ELb1ELb1ELb0ELb0ELb0ELb1ELb1ELb1ELb1ELb0EEENS1_21CollectiveEpilogueFwdINS6_IJSA_SA_SB_EEES9_SD_SF_Li256ELb1ELb1ELb1ELb0EEENS1_36VarlenDynamicPersistentTileSchedulerILi128ELi176ELi256ELi128ELb1ELb1ELb1ELb0ELb1ELb1EEEEEEEEEvNT_6ParamsE)
        /*0524*/ 	.word	0x00000070


	//----- nvinfo : EIATTR_MIN_STACK_SIZE
	.align		4
.L_275:
        /*0528*/ 	.byte	0x04, 0x12
        /*052a*/ 	.short	(.L_277 - .L_276)
	.align		4
.L_276:
        /*052c*/ 	.word	index@(_ZN7cutlass13device_kernelIN5flash11enable_sm90INS1_16FlashAttnFwdSm90INS1_25CollectiveMainloopFwdSm90ILi2EN4cute5tupleIJNS5_1CILi1EEES8_S8_EEENS6_IJNS7_ILi128EEENS7_ILi176EEESA_EEELi128ENS_6half_tEfNS_4arch4Sm90ELb0ELb0ELb1ELb1ELb0ELb1ELb0ELb1ELb1ELb1ELb1ELb0EEENS1_21CollectiveEpilogueFwdINS6_IJSA_SA_SB_EEES9_SD_SF_Li256ELb1ELb1ELb1ELb0EEENS1_36VarlenDynamicPersistentTileSchedulerILi128ELi176ELi256ELi128ELb1ELb1ELb1ELb0ELb1ELb1EEEEEEEEEvNT_6ParamsE)
        /*0530*/ 	.word	0x00000098


	//----- nvinfo : EIATTR_MIN_STACK_SIZE
	.align		4
.L_277:
        /*0534*/ 	.byte	0x04, 0x12
        /*0536*/ 	.short	(.L_279 - .L_278)
	.align		4
.L_278:
        /*0538*/ 	.word	index@(_ZN7cutlass13device_kernelIN5flash11enable_sm90INS1_16FlashAttnFwdSm90INS1_25CollectiveMainloopFwdSm90ILi2EN4cute5tupleIJNS5_1CILi1EEES8_S8_EEENS6_IJNS7_ILi128EEESA_SA_EEELi128ENS_6half_tEfNS_4arch4Sm90ELb0ELb1ELb1ELb0ELb0ELb0ELb0ELb1ELb1ELb1ELb1ELb0EEENS1_21CollectiveEpilogueFwdISB_S9_SC_SE_Li256ELb0ELb1ELb1ELb0EEENS1_19SingleTileSchedulerILb0ELb1ELb1ELi128EEEEEEEEEvNT_6ParamsE)
        /*053c*/ 	.word	0x00000018


	//----- nvinfo : EIATTR_MIN_STACK_SIZE
	.align		4
.L_279:
        /*0540*/ 	.byte	0x04, 0x12
        /*0542*/ 	.short	(.L_281 - .L_280)
	.align		4
.L_280:
        /*0544*/ 	.word	index@(_ZN7cutlass13device_kernelIN5flash11enable_sm90INS1_16FlashAttnFwdSm90INS1_25CollectiveMainloopFwdSm90ILi2EN4cute5tupleIJNS5_1CILi1EEES8_S8_EEENS6_IJNS7_ILi128EEESA_SA_EEELi128ENS_6half_tEfNS_4arch4Sm90ELb0ELb1ELb1ELb1ELb0ELb0ELb0ELb1ELb1ELb1ELb1ELb0EEENS1_21CollectiveEpilogueFwdISB_S9_SC_SE_Li256ELb1ELb1ELb1ELb0EEENS1_36VarlenDynamicPersistentTileSchedulerILi128ELi128ELi256ELi128ELb1ELb1ELb1ELb1ELb0ELb1EEEEEEEEEvNT_6ParamsE)
        /*0548*/ 	.word	0x00000060


	//----- nvinfo : EIATTR_MIN_STACK_SIZE
	.align		4
.L_281:
        /*054c*/ 	.byte	0x04, 0x12
        /*054e*/ 	.short	(.L_283 - .L_282)
	.align		4
.L_282:
        /*0550*/ 	.word	index@(_ZN7cutlass13device_kernelIN5flash11enable_sm90INS1_16FlashAttnFwdSm90INS1_25CollectiveMainloopFwdSm90ILi2EN4cute5tupleIJNS5_1CILi1EEES8_S8_EEENS6_IJNS7_ILi128EEESA_SA_EEELi128ENS_6half_tEfNS_4arch4Sm90ELb0ELb1ELb1ELb1ELb0ELb1ELb0ELb1ELb1ELb1ELb1ELb0EEENS1_21CollectiveEpilogueFwdISB_S9_SC_SE_Li256ELb1ELb1ELb1ELb0EEENS1_36VarlenDynamicPersistentTileSchedulerILi128ELi128ELi256ELi128ELb1ELb1ELb1ELb1ELb0ELb1EEEEEEEEEvNT_6ParamsE)
        /*0554*/ 	.word	0x00000068


	//----- nvinfo : EIATTR_MIN_STACK_SIZE
	.align		4
.L_283:
        /*0558*/ 	.byte	0x04, 0x12
        /*055a*/ 	.short	(.L_285 - .L_284)
	.align		4
.L_284:
        /*055c*/ 	.word	index@(_ZN7cutlass13device_kernelIN5flash11enable_sm90INS1_16FlashAttnFwdSm90INS1_25CollectiveMainloopFwdSm90ILi2EN4cute5tupleIJNS5_1CILi1EEES8_S8_EEENS6_IJNS7_ILi128EEESA_SA_EEELi128ENS_6half_tEfNS_4arch4Sm90ELb1ELb0ELb1ELb0ELb0ELb0ELb0ELb1ELb1ELb1ELb1ELb0EEENS1_21CollectiveEpilogueFwdISB_S9_SC_SE_Li256ELb0ELb1ELb1ELb0EEENS1_19SingleTileSchedulerILb0ELb1ELb1ELi128EEEEEEEEEvNT_6ParamsE)
        /*0560*/ 	.word	0x00000018


	//----- nvinfo : EIATTR_MIN_STACK_SIZE
	.align		4
.L_285:
        /*0564*/ 	.byte	0x04, 0x12
        /*0566*/ 	.short	(.L_287 - .L_286)
	.align		4
.L_286:
        /*0568*/ 	.word	index@(_ZN7cutlass13device_kernelIN5flash11enable_sm90INS1_16FlashAttnFwdSm90INS1_25CollectiveMainloopFwdSm90ILi2EN4cute5tupleIJNS5_1CILi1EEES8_S8_EEENS6_IJNS7_ILi128EEESA_SA_EEELi128ENS_6half_tEfNS_4arch4Sm90ELb1ELb0ELb1ELb1ELb0ELb0ELb0ELb1ELb1ELb1ELb1ELb0EEENS1_21CollectiveEpilogueFwdISB_S9_SC_SE_Li256ELb1ELb1ELb1ELb0EEENS1_36VarlenDynamicPersistentTileSchedulerILi128ELi128ELi256ELi128ELb1ELb1ELb1ELb1ELb1ELb1EEEEEEEEEvNT_6ParamsE)
        /*056c*/ 	.word	0x00000060


	//----- nvinfo : EIATTR_MIN_STACK_SIZE
	.align		4
.L_287:
        /*0570*/ 	.byte	0x04, 0x12
        /*0572*/ 	.short	(.L_289 - .L_288)
	.align		4
.L_288:
        /*0574*/ 	.word	index@(_ZN7cutlass13device_kernelIN5flash11enable_sm90INS1_16FlashAttnFwdSm90INS1_25CollectiveMainloopFwdSm90ILi2EN4cute5tupleIJNS5_1CILi1EEES8_S8_EEENS6_IJNS7_ILi128EEESA_SA_EEELi128ENS_6half_tEfNS_4arch4Sm90ELb1ELb0ELb1ELb1ELb0ELb1ELb0ELb1ELb1ELb1ELb1ELb0EEENS1_21CollectiveEpilogueFwdISB_S9_SC_SE_Li256ELb1ELb1ELb1ELb0EEENS1_36VarlenDynamicPersistentTileSchedulerILi128ELi128ELi256ELi128ELb1ELb1ELb1ELb1ELb1ELb1EEEEEEEEEvNT_6ParamsE)
        /*0578*/ 	.word	0x00000068


	//----- nvinfo : EIATTR_MIN_STACK_SIZE
	.align		4
.L_289:
        /*057c*/ 	.byte	0x04, 0x12
        /*057e*/ 	.short	(.L_291 - .L_290)
	.align		4
.L_290:
        /*0580*/ 	.word	index@(_ZN7cutlass13device_kernelIN5flash11enable_sm90INS1_16FlashAttnFwdSm90INS1_25CollectiveMainloopFwdSm90ILi2EN4cute5tupleIJNS5_1CILi1EEES8_S8_EEENS6_IJNS7_ILi192EEENS7_ILi144EEENS7_ILi96EEEEEELi96ENS_6half_tEfNS_4arch4Sm90ELb0ELb0ELb1ELb0ELb0ELb0ELb0ELb0ELb1ELb1ELb1ELb0EEENS1_21CollectiveEpilogueFwdINS6_IJSA_SC_SB_EEES9_SE_SG_Li384ELb0ELb1ELb1ELb0EEENS1_19SingleTileSchedulerILb0ELb1ELb1ELi192EEEEEEEEEvNT_6ParamsE)
        /*0584*/ 	.word	0x00000000


	//----- nvinfo : EIATTR_MIN_STACK_SIZE
	.align		4
.L_291:
        /*0588*/ 	.byte	0x04, 0x12
        /*058a*/ 	.short	(.L_293 - .L_292)
	.align		4
.L_292:
        /*058c*/ 	.word	index@(_ZN7cutlass13device_kernelIN5flash11enable_sm90INS1_16FlashAttnFwdSm90INS1_25CollectiveMainloopFwdSm90ILi2EN4cute5tupleIJNS5_1CILi1EEES8_S8_EEENS6_IJNS7_ILi192EEENS7_ILi144EEENS7_ILi96EEEEEELi96ENS_6half_tEfNS_4arch4Sm90ELb0ELb0ELb1ELb1ELb0ELb0ELb0ELb0ELb1ELb1ELb1ELb0EEENS1_21CollectiveEpilogueFwdINS6_IJSA_SC_SB_EEES9_SE_SG_Li384ELb1ELb1ELb1ELb0EEENS1_36VarlenDynamicPersistentTileSchedulerILi192ELi144ELi384ELi128ELb1ELb1ELb1ELb0ELb1ELb1EEEEEEEEEvNT_6ParamsE)
        /*0590*/ 	.word	0x00000058


	//----- nvinfo : EIATTR_MIN_STACK_SIZE
	.align		4
.L_293:
        /*0594*/ 	.byte	0x04, 0x12
        /*0596*/ 	.short	(.L_295 - .L_294)
	.align		4
.L_294:
        /*0598*/ 	.word	index@(_ZN7cutlass13device_kernelIN5flash11enable_sm90INS1_16FlashAttnFwdSm90INS1_25CollectiveMainloopFwdSm90ILi2EN4cute5tupleIJNS5_1CILi1EEES8_S8_EEENS6_IJNS7_ILi192EEENS7_ILi144EEENS7_ILi96EEEEEELi96ENS_6half_tEfNS_4arch4Sm90ELb0ELb0ELb1ELb1ELb0ELb1ELb0ELb0ELb1ELb1ELb1ELb0EEENS1_21CollectiveEpilogueFwdINS6_IJSA_SC_SB_EEES9_SE_SG_Li384ELb1ELb1ELb1ELb0EEENS1_36VarlenDynamicPersistentTileSchedulerILi192ELi144ELi384ELi128ELb1ELb1ELb1ELb0ELb1ELb1EEEEEEEEEvNT_6ParamsE)
        /*059c*/ 	.word	0x00000120


	//----- nvinfo : EIATTR_MIN_STACK_SIZE
	.align		4
.L_295:
        /*05a0*/ 	.byte	0x04, 0x12
        /*05a2*/ 	.short	(.L_297 - .L_296)
	.align		4
.L_296:
        /*05a4*/ 	.word	index@(_ZN7cutlass13device_kernelIN5flash11enable_sm90INS1_16FlashAttnFwdSm90INS1_25CollectiveMainloopFwdSm90ILi2EN4cute5tupleIJNS5_1CILi1EEES8_S8_EEENS6_IJNS7_ILi192EEENS7_ILi128EEENS7_ILi96EEEEEELi96ENS_6half_tEfNS_4arch4Sm90ELb0ELb1ELb1ELb0ELb0ELb0ELb0ELb0ELb1ELb1ELb1ELb0EEENS1_21CollectiveEpilogueFwdINS6_IJSA_SC_SB_EEES9_SE_SG_Li384ELb0ELb1ELb1ELb0EEENS1_19SingleTileSchedulerILb0ELb1ELb1ELi192EEEEEEEEEvNT_6ParamsE)
        /*05a8*/ 	.word	0x00000000


	//----- nvinfo : EIATTR_MIN_STACK_SIZE
	.align		4
.L_297:
        /*05ac*/ 	.byte	0x04, 0x12
        /*05ae*/ 	.short	(.L_299 - .L_298)
	.align		4
.L_298:
        /*05b0*/ 	.word	index@(_ZN7cutlass13device_kernelIN5flash11enable_sm90INS1_16FlashAttnFwdSm90INS1_25CollectiveMainloopFwdSm90ILi2EN4cute5tupleIJNS5_1CILi1EEES8_S8_EEENS6_IJNS7_ILi192EEENS7_ILi128EEENS7_ILi96EEEEEELi96ENS_6half_tEfNS_4arch4Sm90ELb0ELb1ELb1ELb1ELb0ELb0ELb0ELb0ELb1ELb1ELb1ELb0EEENS1_21CollectiveEpilogueFwdINS6_IJSA_SC_SB_EEES9_SE_SG_Li384ELb1ELb1ELb1ELb0EEENS1_36VarlenDynamicPersistentTileSchedulerILi192ELi128ELi384ELi128ELb1ELb1ELb1ELb1ELb0ELb1EEEEEEEEEvNT_6ParamsE)
        /*05b4*/ 	.word	0x00000048


	//----- nvinfo : EIATTR_MIN_STACK_SIZE
	.align		4
.L_299:
        /*05b8*/ 	.byte	0x04, 0x12
        /*05ba*/ 	.short	(.L_301 - .L_300)
	.align		4
.L_300:
        /*05bc*/ 	.word	index@(_ZN7cutlass13device_kernelIN5flash11enable_sm90INS1_16FlashAttnFwdSm90INS1_25CollectiveMainloopFwdSm90ILi2EN4cute5tupleIJNS5_1CILi1EEES8_S8_EEENS6_IJNS7_ILi192EEENS7_ILi128EEENS7_ILi96EEEEEELi96ENS_6half_tEfNS_4arch4Sm90ELb0ELb1ELb1ELb1ELb0ELb1ELb0ELb0ELb1ELb1ELb1ELb0EEENS1_21CollectiveEpilogueFwdINS6_IJSA_SC_SB_EEES9_SE_SG_Li384ELb1ELb1ELb1ELb0EEENS1_36VarlenDynamicPersistentTileSchedulerILi192ELi128ELi384ELi128ELb1ELb1ELb1ELb1ELb0ELb1EEEEEEEEEvNT_6ParamsE)
        /*05c0*/ 	.word	0x00000070


	//----- nvinfo : EIATTR_MIN_STACK_SIZE
	.align		4
.L_301:
        /*05c4*/ 	.byte	0x04, 0x12
        /*05c6*/ 	.short	(.L_303 - .L_302)
	.align		4
.L_302:
        /*05c8*/ 	.word	index@(_ZN7cutlass13device_kernelIN5flash11enable_sm90INS1_16FlashAttnFwdSm90INS1_25CollectiveMainloopFwdSm90ILi2EN4cute5tupleIJNS5_1CILi1EEES8_S8_EEENS6_IJNS7_ILi192EEENS7_ILi144EEENS7_ILi96EEEEEELi96ENS_6half_tEfNS_4arch4Sm90ELb1ELb0ELb1ELb0ELb0ELb0ELb0ELb0ELb1ELb1ELb1ELb0EEENS1_21CollectiveEpilogueFwdINS6_IJSA_SC_SB_EEES9_SE_SG_Li384ELb0ELb1ELb1ELb0EEENS1_19SingleTileSchedulerILb0ELb1ELb1ELi192EEEEEEEEEvNT_6ParamsE)
        /*05cc*/ 	.word	0x00000008


	//----- nvinfo : EIATTR_MIN_STACK_SIZE
	.align		4
.L_303:
        /*05d0*/ 	.byte	0x04, 0x12
        /*05d2*/ 	.short	(.L_305 - .L_304)
	.align		4
.L_304:
        /*05d4*/ 	.word	index@(_ZN7cutlass13device_kernelIN5flash11enable_sm90INS1_16FlashAttnFwdSm90INS1_25CollectiveMainloopFwdSm90ILi2EN4cute5tupleIJNS5_1CILi1EEES8_S8_EEENS6_IJNS7_ILi192EEENS7_ILi144EEENS7_ILi96EEEEEELi96ENS_6half_tEfNS_4arch4Sm90ELb1ELb0ELb1ELb1ELb0ELb0ELb0ELb0ELb1ELb1ELb1ELb0EEENS1_21CollectiveEpilogueFwdINS6_IJSA_SC_SB_EEES9_SE_SG_Li384ELb1ELb1ELb1ELb0EEENS1_36VarlenDynamicPersistentTileSchedulerILi192ELi144ELi384ELi128ELb1ELb1ELb1ELb1ELb1ELb1EEEEEEEEEvNT_6ParamsE)
        /*05d8*/ 	.word	0x00000050


	//----- nvinfo : EIATTR_MIN_STACK_SIZE
	.align		4
.L_305:
        /*05dc*/ 	.byte	0x04, 0x12
        /*05de*/ 	.short	(.L_307 - .L_306)
	.align		4
.L_306:
        /*05e0*/ 	.word	index@(_ZN7cutlass13device_kernelIN5flash11enable_sm90INS1_16FlashAttnFwdSm90INS1_25CollectiveMainloopFwdSm90ILi2EN4cute5tupleIJNS5_1CILi1EEES8_S8_EEENS6_IJNS7_ILi192EEENS7_ILi144EEENS7_ILi96EEEEEELi96ENS_6half_tEfNS_4arch4Sm90ELb1ELb0ELb1ELb1ELb0ELb1ELb0ELb0ELb1ELb1ELb1ELb0EEENS1_21CollectiveEpilogueFwdINS6_IJSA_SC_SB_EEES9_SE_SG_Li384ELb1ELb1ELb1ELb0EEENS1_36VarlenDynamicPersistentTileSchedulerILi192ELi144ELi384ELi128ELb1ELb1ELb1ELb1ELb1ELb1EEEEEEEEEvNT_6ParamsE)
        /*05e4*/ 	.word	0x000000f8


	//----- nvinfo : EIATTR_MIN_STACK_SIZE
	.align		4
.L_307:
        /*05e8*/ 	.byte	0x04, 0x12
        /*05ea*/ 	.short	(.L_309 - .L_308)
	.align		4
.L_308:
        /*05ec*/ 	.word	index@(_ZN7cutlass13device_kernelIN5flash11enable_sm90INS1_16FlashAttnFwdSm90INS1_25CollectiveMainloopFwdSm90ILi2EN4cute5tupleIJNS5_1CILi1EEES8_S8_EEENS6_IJNS7_ILi192EEESA_NS7_ILi64EEEEEELi64ENS_6half_tEfNS_4arch4Sm90ELb0ELb0ELb1ELb0ELb0ELb0ELb0ELb0ELb1ELb1ELb1ELb0EEENS1_21CollectiveEpilogueFwdINS6_IJSA_SB_SA_EEES9_SD_SF_Li384ELb0ELb1ELb1ELb0EEENS1_19SingleTileSchedulerILb0ELb1ELb1ELi192EEEEEEEEEvNT_6ParamsE)
        /*05f0*/ 	.word	0x00000020


	//----- nvinfo : EIATTR_MIN_STACK_SIZE
	.align		4
.L_309:
        /*05f4*/ 	.byte	0x04, 0x12
        /*05f6*/ 	.short	(.L_311 - .L_310)
	.align		4
.L_310:
        /*05f8*/ 	.word	index@(_ZN7cutlass13device_kernelIN5flash11enable_sm90INS1_16FlashAttnFwdSm90INS1_25CollectiveMainloopFwdSm90ILi2EN4cute5tupleIJNS5_1CILi1EEES8_S8_EEENS6_IJNS7_ILi192EEESA_NS7_ILi64EEEEEELi64ENS_6half_tEfNS_4arch4Sm90ELb0ELb0ELb1ELb1ELb0ELb0ELb0ELb0ELb1ELb1ELb1ELb0EEENS1_21CollectiveEpilogueFwdINS6_IJSA_SB_SA_EEES9_SD_SF_Li384ELb1ELb1ELb1ELb0EEENS1_36VarlenDynamicPersistentTileSchedulerILi192ELi192ELi384ELi128ELb1ELb1ELb1ELb0ELb1ELb1EEEEEEEEEvNT_6ParamsE)
        /*05fc*/ 	.word	0x00000098


	//----- nvinfo : EIATTR_MIN_STACK_SIZE
	.align		4
.L_311:
        /*0600*/ 	.byte	0x04, 0x12
        /*0602*/ 	.short	(.L_313 - .L_312)
	.align		4
.L_312:
        /*0604*/ 	.word	index@(_ZN7cutlass13device_kernelIN5flash11enable_sm90INS1_16FlashAttnFwdSm90INS1_25CollectiveMainloopFwdSm90ILi2EN4cute5tupleIJNS5_1CILi1EEES8_S8_EEENS6_IJNS7_ILi192EEESA_NS7_ILi64EEEEEELi64ENS_6half_tEfNS_4arch4Sm90ELb0ELb0ELb1ELb1ELb0ELb1ELb0ELb0ELb1ELb1ELb1ELb0EEENS1_21CollectiveEpilogueFwdINS6_IJSA_SB_SA_EEES9_SD_SF_Li384ELb1ELb1ELb1ELb0EEENS1_36VarlenDynamicPersistentTileSchedulerILi192ELi192ELi384ELi128ELb1ELb1ELb1ELb0ELb1ELb1EEEEEEEEEvNT_6ParamsE)
        /*0608*/ 	.word	0x000000b0


	//----- nvinfo : EIATTR_MIN_STACK_SIZE
	.align		4
.L_313:
        /*060c*/ 	.byte	0x04, 0x12
        /*060e*/ 	.short	(.L_315 - .L_314)
	.align		4
.L_314:
        /*0610*/ 	.word	index@(_ZN7cutlass13device_kernelIN5flash11enable_sm90INS1_16FlashAttnFwdSm90INS1_25CollectiveMainloopFwdSm90ILi2EN4cute5tupleIJNS5_1CILi1EEES8_S8_EEENS6_IJNS7_ILi192EEENS7_ILi128EEENS7_ILi64EEEEEELi64ENS_6half_tEfNS_4arch4Sm90ELb0ELb1ELb1ELb0ELb0ELb0ELb0ELb1ELb1ELb1ELb1ELb0EEENS1_21CollectiveEpilogueFwdINS6_IJSA_SC_SB_EEES9_SE_SG_Li384ELb0ELb1ELb1ELb0EEENS1_19SingleTileSchedulerILb0ELb1ELb1ELi192EEEEEEEEEvNT_6ParamsE)
        /*0614*/ 	.word	0x00000000


	//----- nvinfo : EIATTR_MIN_STACK_SIZE
	.align		4
.L_315:
        /*0618*/ 	.byte	0x04, 0x12
        /*061a*/ 	.short	(.L_317 - .L_316)
	.align		4
.L_316:
        /*061c*/ 	.word	index@(_ZN7cutlass13device_kernelIN5flash11enable_sm90INS1_16FlashAttnFwdSm90INS1_25CollectiveMainloopFwdSm90ILi2EN4cute5tupleIJNS5_1CILi1EEES8_S8_EEENS6_IJNS7_ILi192EEENS7_ILi128EEENS7_ILi64EEEEEELi64ENS_6half_tEfNS_4arch4Sm90ELb0ELb1ELb1ELb1ELb0ELb0ELb0ELb1ELb1ELb1ELb1ELb0EEENS1_21CollectiveEpilogueFwdINS6_IJSA_SC_SB_EEES9_SE_SG_Li384ELb1ELb1ELb1ELb0EEENS1_36VarlenDynamicPersistentTileSchedulerILi192ELi128ELi384ELi128ELb1ELb1ELb1ELb1ELb0ELb1EEEEEEEEEvNT_6ParamsE)
        /*0620*/ 	.word	0x00000048


	//----- nvinfo : EIATTR_MIN_STACK_SIZE
	.align		4
.L_317:
        /*0624*/ 	.byte	0x04, 0x12
        /*0626*/ 	.short	(.L_319 - .L_318)
	.align		4
.L_318:
        /*0628*/ 	.word	index@(_ZN7cutlass13device_kernelIN5flash11enable_sm90INS1_16FlashAttnFwdSm90INS1_25CollectiveMainloopFwdSm90ILi2EN4cute5tupleIJNS5_1CILi1EEES8_S8_EEENS6_IJNS7_ILi192EEENS7_ILi128EEENS7_ILi64EEEEEELi64ENS_6half_tEfNS_4arch4Sm90ELb0ELb1ELb1ELb1ELb0ELb1ELb0ELb1ELb1ELb1ELb1ELb0EEENS1_21CollectiveEpilogueFwdINS6_IJSA_SC_SB_EEES9_SE_SG_Li384ELb1ELb1ELb1ELb0EEENS1_36VarlenDynamicPersistentTileSchedulerILi192ELi128ELi384ELi128ELb1ELb1ELb1ELb1ELb0ELb1EEEEEEEEEvNT_6ParamsE)
        /*062c*/ 	.word	0x00000088


	//----- nvinfo : EIATTR_MIN_STACK_SIZE
	.align		4
.L_319:
        /*0630*/ 	.byte	0x04, 0x12
        /*0632*/ 	.short	(.L_321 - .L_320)
	.align		4
.L_320:
        /*0634*/ 	.word	index@(_ZN7cutlass13device_kernelIN5flash11enable_sm90INS1_16FlashAttnFwdSm90INS1_25CollectiveMainloopFwdSm90ILi2EN4cute5tupleIJNS5_1CILi1EEES8_S8_EEENS6_IJNS7_ILi192EEENS7_ILi128EEENS7_ILi64EEEEEELi64ENS_6half_tEfNS_4arch4Sm90ELb1ELb0ELb1ELb0ELb0ELb0ELb0ELb1ELb1ELb1ELb1ELb0EEENS1_21CollectiveEpilogueFwdINS6_IJSA_SC_SB_EEES9_SE_SG_Li384ELb0ELb1ELb1ELb0EEENS1_19SingleTileSchedulerILb0ELb1ELb1ELi192EEEEEEEEEvNT_6ParamsE)
        /*0638*/ 	.word	0x00000000


	//----- nvinfo : EIATTR_MIN_STACK_SIZE
	.align		4
.L_321:
        /*063c*/ 	.byte	0x04, 0x12
        /*063e*/ 	.short	(.L_323 - .L_322)
	.align		4
.L_322:
        /*0640*/ 	.word	index@(_ZN7cutlass13device_kernelIN5flash11enable_sm90INS1_16FlashAttnFwdSm90INS1_25CollectiveMainloopFwdSm90ILi2EN4cute5tupleIJNS5_1CILi1EEES8_S8_EEENS6_IJNS7_ILi192EEENS7_ILi128EEENS7_ILi64EEEEEELi64ENS_6half_tEfNS_4arch4Sm90ELb1ELb0ELb1ELb1ELb0ELb0ELb0ELb1ELb1ELb1ELb1ELb0EEENS1_21CollectiveEpilogueFwdINS6_IJSA_SC_SB_EEES9_SE_SG_Li384ELb1ELb1ELb1ELb0EEENS1_36VarlenDynamicPersistentTileSchedulerILi192ELi128ELi384ELi128ELb1ELb1ELb1ELb1ELb1ELb1EEEEEEEEEvNT_6ParamsE)
        /*0644*/ 	.word	0x00000050


	//----- nvinfo : EIATTR_MIN_STACK_SIZE
	.align		4
.L_323:
        /*0648*/ 	.byte	0x04, 0x12
        /*064a*/ 	.short	(.L_325 - .L_324)
	.align		4
.L_324:
        /*064c*/ 	.word	index@(_ZN7cutlass13device_kernelIN5flash11enable_sm90INS1_16FlashAttnFwdSm90INS1_25CollectiveMainloopFwdSm90ILi2EN4cute5tupleIJNS5_1CILi1EEES8_S8_EEENS6_IJNS7_ILi192EEENS7_ILi128EEENS7_ILi64EEEEEELi64ENS_6half_tEfNS_4arch4Sm90ELb1ELb0ELb1ELb1ELb0ELb1ELb0ELb1ELb1ELb1ELb1ELb0EEENS1_21CollectiveEpilogueFwdINS6_IJSA_SC_SB_EEES9_SE_SG_Li384ELb1ELb1ELb1ELb0EEENS1_36VarlenDynamicPersistentTileSchedulerILi192ELi128ELi384ELi128ELb1ELb1ELb1ELb1ELb1ELb1EEEEEEEEEvNT_6ParamsE)
        /*0650*/ 	.word	0x00000070
.L_325:


//--------------------- .nv.compat                --------------------------
	.section	.nv.compat,"",@"SHT_CUDA_COMPAT_INFO"
	.align	4
        /*0000*/ 	.byte	0x02, 0x09, 0x01, 0x00, 0x02, 0x02, 0x04, 0x00, 0x02, 0x05, 0x05, 0x00, 0x03, 0x07, 0x01, 0x01
        /*0010*/ 	.byte	0x02, 0x03, 0x01, 0x00, 0x02, 0x06, 0x01, 0x00, 0x04, 0x0b, 0x08, 0x00, 0x00, 0x00, 0x00, 0x00
        /*0020*/ 	.byte	0x00, 0x00, 0x00, 0x00


//--------------------- .nv.info._ZN7cutlass13device_kernelIN5flash11enable_sm90INS1_16FlashAttnFwdSm90INS1_25CollectiveMainloopFwdSm90ILi2EN4cute5tupleIJNS5_1CILi1EEES8_S8_EEENS6_IJNS7_ILi128EEENS7_ILi80EEENS7_ILi256EEEEEELi256ENS_6half_tEfNS_4arch4Sm90ELb0ELb0ELb1ELb0ELb0ELb0ELb0ELb1ELb1ELb1ELb1ELb0EEENS1_21CollectiveEpilogueFwdINS6_IJSA_SC_SB_EEES9_SE_SG_Li256ELb0ELb1ELb1ELb0EEENS1_19SingleTileSchedulerILb0ELb1ELb1ELi128EEEEEEEEEvNT_6ParamsE --------------------------
	.section	.nv.info._ZN7cutlass13device_kernelIN5flash11enable_sm90INS1_16FlashAttnFwdSm90INS1_25CollectiveMainloopFwdSm90ILi2EN4cute5tupleIJNS5_1CILi1EEES8_S8_EEENS6_IJNS7_ILi128EEENS7_ILi80EEENS7_ILi256EEEEEELi256ENS_6half_tEfNS_4arch4Sm90ELb0ELb0ELb1ELb0ELb0ELb0ELb0ELb1ELb1ELb1ELb1ELb0EEENS1_21CollectiveEpilogueFwdINS6_IJSA_SC_SB_EEES9_SE_SG_Li256ELb0ELb1ELb1ELb0EEENS1_19SingleTileSchedulerILb0ELb1ELb1ELi128EEEEEEEEEvNT_6ParamsE,"",@"SHT_CUDA_INFO"
	.sectionflags	@""
	.align	4


	//----- nvinfo : EIATTR_CUDA_API_VERSION
	.align		4
        /*0000*/ 	.byte	0x04, 0x37
        /*0002*/ 	.short	(.L_327 - .L_326)
.L_326:
        /*0004*/ 	.word	0x00000082


	//----- nvinfo : EIATTR_KPARAM_INFO
	.align		4
.L_327:
        /*0008*/ 	.byte	0x04, 0x17
        /*000a*/ 	.short	(.L_329 - .L_328)
.L_328:
        /*000c*/ 	.word	0x00000000
        /*0010*/ 	.short	0x0000
        /*0012*/ 	.short	0x0070
        /*0014*/ 	.byte	0x00, 0xf0, 0x01, 0x28


	//----- nvinfo : EIATTR_SPARSE_MMA_MASK
	.align		4
.L_329:
        /*0018*/ 	.byte	0x03, 0x50
        /*001a*/ 	.short	0x0000


	//----- nvinfo : EIATTR_MAXREG_COUNT
	.align		4
        /*001c*/ 	.byte	0x03, 0x1b
        /*001e*/ 	.short	0x00a8


	//----- nvinfo : EIATTR_NUM_BARRIERS
	.align		4
        /*0020*/ 	.byte	0x02, 0x4c
        /*0022*/ 	.byte	0x09
	.zero		1


	//----- nvinfo : EIATTR_EXTERNS
	.align		4
        /*0024*/ 	.byte	0x04, 0x0f
        /*0026*/ 	.short	(.L_331 - .L_330)


	//   ....[0]....
	.align		4
.L_330:
        /*0028*/ 	.word	index@(__assertfail)


	//----- nvinfo : EIATTR_ANNOTATIONS
	.align		4
.L_331:
        /*002c*/ 	.byte	0x04, 0x55
        /*002e*/ 	.short	(.L_333 - .L_332)


	//   ....[0]....
.L_332:
        /*0030*/ 	.word	0x00000001
        /*0034*/ 	.byte	0x30, 0x09, 0x00, 0x00, 0x01, 0x00, 0x00, 0x00, 0x10, 0x14, 0x00, 0x00, 0x01, 0x00, 0x00, 0x00
        /* <DEDUP_REMOVED lines=9> */
        /*00d4*/ 	.byte	0x50, 0x11, 0x01, 0x00, 0x01, 0x00, 0x00, 0x00, 0x00, 0x18, 0x01, 0x00


	//----- nvinfo : EIATTR_MERCURY_ISA_VERSION
	.align		4
.L_333:
        /*00e0*/ 	.byte	0x03, 0x5f
        /*00e2*/ 	.short	0x0101


	//----- nvinfo : EIATTR_INT_WARP_WIDE_INSTR_OFFSETS
	.align		4
        /*00e4*/ 	.byte	0x04, 0x31
        /*00e6*/ 	.short	(.L_335 - .L_334)


	//   ....[0]....
.L_334:
        /*00e8*/ 	.word	0x00000120


	//   ....[1]....
        /*00ec*/ 	.word	0x00000160


	//   ....[2]....
        /*00f0*/ 	.word	0x00000220


	//----- nvinfo : EIATTR_COOP_GROUP_MASK_REGIDS
	.align		4
.L_335:
        /*00f4*/ 	.byte	0x04, 0x29
        /*00f6*/ 	.short	(.L_337 - .L_336)


	//   ....[0]....
.L_336:
        /*00f8*/ 	.word	0xffffffff


	//   ....[1]....
        /*00fc*/ 	.word	0xffffffff


	//   ....[2]....
        /*0100*/ 	.word	0xffffffff


	//   ....[3]....
        /*0104*/ 	.word	0xffffffff


	//   ....[4]....
        /*0108*/ 	.word	0xffffffff


	//   ....[5]....
        /*010c*/ 	.word	0xffffffff


	//   ....[6]....
        /*0110*/ 	.word	0xffffffff


	//   ....[7]....
        /*0114*/ 	.word	0xffffffff


	//   ....[8]....
        /*0118*/ 	.word	0xffffffff


	//   ....[9]....
        /*011c*/ 	.word	0xffffffff


	//   ....[10]....
        /*0120*/ 	.word	0xffffffff


	//   ....[11]....
        /*0124*/ 	.word	0xffffffff


	//   ....[12]....
        /*0128*/ 	.word	0xffffffff


	//   ....[13]....
        /*012c*/ 	.word	0xffffffff


	//   ....[14]....
        /*0130*/ 	.word	0xffffffff


	//   ....[15]....
        /*0134*/ 	.word	0xffffffff


	//   ....[16]....
        /*0138*/ 	.word	0xffffffff


	//   ....[17]....
        /*013c*/ 	.word	0xffffffff


	//   ....[18]....
        /*0140*/ 	.word	0xffffffff


	//   ....[19]....
        /*0144*/ 	.word	0xffffffff


	//   ....[20]....
        /*0148*/ 	.word	0xffffffff


	//   ....[21]....
        /*014c*/ 	.word	0xffffffff


	//   ....[22]....
        /*0150*/ 	.word	0xffffffff


	//   ....[23]....
        /*0154*/ 	.word	0xffffffff


	//   ....[24]....
        /*0158*/ 	.word	0xffffffff


	//   ....[25]....
        /*015c*/ 	.word	0xffffffff


	//   ....[26]....
        /*0160*/ 	.word	0xffffffff


	//   ....[27]....
        /*0164*/ 	.word	0xffffffff


	//   ....[28]....
        /*0168*/ 	.word	0xffffffff


	//   ....[29]....
        /*016c*/ 	.word	0xffffffff


	//   ....[30]....
        /*0170*/ 	.word	0xffffffff


	//   ....[31]....
        /*0174*/ 	.word	0xffffffff


	//   ....[32]....
        /*0178*/ 	.word	0xffffffff


	//   ....[33]....
        /*017c*/ 	.word	0xffffffff


	//   ....[34]....
        /*0180*/ 	.word	0xffffffff


	//   ....[35]....
        /*0184*/ 	.word	0xffffffff


	//   ....[36]....
        /*0188*/ 	.word	0xffffffff


	//   ....[37]....
        /*018c*/ 	.word	0xffffffff


	//   ....[38]....
        /*0190*/ 	.word	0xffffffff


	//   ....[39]....
        /*0194*/ 	.word	0xffffffff


	//   ....[40]....
        /*0198*/ 	.word	0xffffffff


	//   ....[41]....
        /*019c*/ 	.word	0xffffffff


	//   ....[42]....
        /*01a0*/ 	.word	0xffffffff


	//   ....[43]....
        /*01a4*/ 	.word	0xffffffff


	//   ....[44]....
        /*01a8*/ 	.word	0xffffffff


	//   ....[45]....
        /*01ac*/ 	.word	0xffffffff


	//   ....[46]....
        /*01b0*/ 	.word	0xffffffff


	//   ....[47]....
        /*01b4*/ 	.word	0x0500000f


	//   ....[48]....
        /*01b8*/ 	.word	0x0500000f


	//   ....[49]....
        /*01bc*/ 	.word	0x0500000f


	//   ....[50]....
        /*01c0*/ 	.word	0x0500000f


	//   ....[51]....
        /*01c4*/ 	.word	0x0500000f


	//   ....[52]....
        /*01c8*/ 	.word	0x0500000f


	//   ....[53]....
        /*01cc*/ 	.word	0x0500000f


	//   ....[54]....
        /*01d0*/ 	.word	0x0500000f


	//   ....[55]....
        /*01d4*/ 	.word	0x0500000f


	//   ....[56]....
        /*01d8*/ 	.word	0x0500000f


	//   ....[57]....
        /*01dc*/ 	.word	0x0500000f


	//   ....[58]....
        /*01e0*/ 	.word	0x0500000f


	//   ....[59]....
        /*01e4*/ 	.word	0x0500000f


	//   ....[60]....
        /*01e8*/ 	.word	0x0500000f


	//   ....[61]....
        /*01ec*/ 	.word	0x0500000f


	//   ....[62]....
        /*01f0*/ 	.word	0x0500000f


	//   ....[63]....
        /*01f4*/ 	.word	0x0500000f


	//   ....[64]....
        /*01f8*/ 	.word	0x0500000f


	//----- nvinfo : EIATTR_COOP_GROUP_INSTR_OFFSETS
	.align		4
.L_337:
        /*01fc*/ 	.byte	0x04, 0x28
        /*01fe*/ 	.short	(.L_339 - .L_338)


	//   ....[0]....
.L_338:
        /*0200*/ 	.word	0x00000060


	//   ....[1]....
        /*0204*/ 	.word	0x00000130


	//   ....[2]....
        /*0208*/ 	.word	0x00000230


	//   ....[3]....
        /*020c*/ 	.word	0x000003a0


	//   ....[4]....
        /*0210*/ 	.word	0x00000500


	//   ....[5]....
        /*0214*/ 	.word	0x00000620


	//   ....[6]....
        /*0218*/ 	.word	0x00000780


	//   ....[7]....
        /*021c*/ 	.word	0x00001230


	//   ....[8]....
        /*0220*/ 	.word	0x000046c0


	//   ....[9]....
        /*0224*/ 	.word	0x00004730


	//   ....[10]....
        /*0228*/ 	.word	0x00004a60


	//   ....[11]....
        /*022c*/ 	.word	0x00004ae0


	//   ....[12]....
        /*0230*/ 	.word	0x00008db0


	//   ....[13]....
        /*0234*/ 	.word	0x00008e10


	//   ....[14]....
        /*0238*/ 	.word	0x00008e70


	//   ....[15]....
        /*023c*/ 	.word	0x00008f80


	//   ....[16]....
        /*0240*/ 	.word	0x0000a1b0


	//   ....[17]....
        /*0244*/ 	.word	0x0000a1d0


	//   ....[18]....
        /*0248*/ 	.word	0x0000a260


	//   ....[19]....
        /*024c*/ 	.word	0x0000a2a0


	//   ....[20]....
        /*0250*/ 	.word	0x0000b4a0


	//   ....[21]....
        /*0254*/ 	.word	0x0000b500


	//   ....[22]....
        /*0258*/ 	.word	0x0000b540


	//   ....[23]....
        /*025c*/ 	.word	0x0000b580


	//   ....[24]....
        /*0260*/ 	.word	0x0000b590


	//   ....[25]....
        /*0264*/ 	.word	0x0000b5c0


	//   ....[26]....
        /*0268*/ 	.word	0x0000c230


	//   ....[27]....
        /*026c*/ 	.word	0x0000c240


	//   ....[28]....
        /*0270*/ 	.word	0x0000d270


	//   ....[29]....
        /*0274*/ 	.word	0x0000dc80


	//   ....[30]....
        /*0278*/ 	.word	0x0000e700


	//   ....[31]....
        /*027c*/ 	.word	0x0000e710


	//   ....[32]....
        /*0280*/ 	.word	0x0000e720


	//   ....[33]....
        /*0284*/ 	.word	0x0000e740


	//   ....[34]....
        /*0288*/ 	.word	0x0000e810


	//   ....[35]....
        /*028c*/ 	.word	0x0000e830


	//   ....[36]....
        /*0290*/ 	.word	0x0000e8b0


	//   ....[37]....
        /*0294*/ 	.word	0x0000e8d0


	//   ....[38]....
        /*0298*/ 	.word	0x0000e950


	//   ....[39]....
        /*029c*/ 	.word	0x0000e970


	//   ....[40]....
        /*02a0*/ 	.word	0x0000e9f0


	//   ....[41]....
        /*02a4*/ 	.word	0x0000ea10


	//   ....[42]....
        /*02a8*/ 	.word	0x0000ea90


	//   ....[43]....
        /*02ac*/ 	.word	0x0000eab0


	//   ....[44]....
        /*02b0*/ 	.word	0x0000eb30


	//   ....[45]....
        /*02b4*/ 	.word	0x0000eb40


	//   ....[46]....
        /*02b8*/ 	.word	0x00011790


	//   ....[47]....
        /*02bc*/ 	.word	0x00011c50


	//   ....[48]....
        /*02c0*/ 	.word	0x00011dd0


	//   ....[49]....
        /*02c4*/ 	.word	0x00011e20


	//   ....[50]....
        /*02c8*/ 	.word	0x00011f90


	//   ....[51]....
        /*02cc*/ 	.word	0x00012000


	//   ....[52]....
        /*02d0*/ 	.word	0x00012100


	//   ....[53]....
        /*02d4*/ 	.word	0x00012170


	//   ....[54]....
        /*02d8*/ 	.word	0x00012270


	//   ....[55]....
        /*02dc*/ 	.word	0x000122e0


	//   ....[56]....
        /*02e0*/ 	.word	0x000123e0


	//   ....[57]....
        /*02e4*/ 	.word	0x00012450


	//   ....[58]....
        /*02e8*/ 	.word	0x00012550


	//   ....[59]....
        /*02ec*/ 	.word	0x000125c0


	//   ....[60]....
        /*02f0*/ 	.word	0x000126c0


	//   ....[61]....
        /*02f4*/ 	.word	0x00012720


	//   ....[62]....
        /*02f8*/ 	.word	0x00012810


	//   ....[63]....
        /*02fc*/ 	.word	0x00012860


	//   ....[64]....
        /*0300*/ 	.word	0x00012c60


	//----- nvinfo : EIATTR_REG_RECONFIG
	.align		4
.L_339:
        /*0304*/ 	.byte	0x01, 0x54
	.zero		2


	//----- nvinfo : EIATTR_SYSCALL_OFFSETS
	.align		4
        /*0308*/ 	.byte	0x04, 0x46
        /*030a*/ 	.short	(.L_341 - .L_340)


	//   ....[0]....
.L_340:
        /*030c*/ 	.word	0x00001400


	//   ....[1]....
        /*0310*/ 	.word	0x0000d900


	//   ....[2]....
        /*0314*/ 	.word	0x0000da40


	//   ....[3]....
        /*0318*/ 	.word	0x0000db30


	//   ....[4]....
        /*031c*/ 	.word	0x0000e2e0


	//----- nvinfo : EIATTR_MBARRIER_INSTR_OFFSETS
	.align		4
.L_341:
        /*0320*/ 	.byte	0x04, 0x39
        /*0322*/ 	.short	(.L_343 - .L_342)


	//   ....[0]....
.L_342:
        /*0324*/ 	.word	0x00000250
        /*0328*/ 	.word	0x000000ff
        /*032c*/ 	.word	0x00038800
        /*0330*/ 	.short	0x0100
        /*0332*/ 	.byte	0x08
	.zero		1


	//   ....[1]....
        /*0334*/ 	.word	0x00000260
        /*0338*/ 	.word	0x000000ff
        /*033c*/ 	.word	0x00038820
        /*0340*/ 	.short	0x0100
        /*0342*/ 	.byte	0x08
	.zero		1


	//   ....[2]....
        /*0344*/ 	.word	0x00000350
        /*0348*/ 	.word	0x000000ff
        /*034c*/ 	.word	0x00038830
        /*0350*/ 	.short	0x0100
        /*0352*/ 	.byte	0x08
	.zero		1


	//   ....[3]....
        /*0354*/ 	.word	0x00000360
        /*0358*/ 	.word	0x000000ff
        /*035c*/ 	.word	0x00038840
        /*0360*/ 	.short	0x0100
        /*0362*/ 	.byte	0x08
	.zero		1


	//   ....[4]....
        /*0364*/ 	.word	0x00000370
        /*0368*/ 	.word	0x000000ff
        /*036c*/ 	.word	0x00038838
        /*0370*/ 	.short	0x0100
        /*0372*/ 	.byte	0x08
	.zero		1


	//   ....[5]....
        /*0374*/ 	.word	0x00000380
        /*0378*/ 	.word	0x000000ff
        /*037c*/ 	.word	0x00038848
        /*0380*/ 	.short	0x0100
        /*0382*/ 	.byte	0x08
	.zero		1


	//   ....[6]....
        /*0384*/ 	.word	0x000004b0
        /*0388*/ 	.word	0x000000ff
        /*038c*/ 	.word	0x00038850
        /*0390*/ 	.short	0x0100
        /*0392*/ 	.byte	0x08
	.zero		1


	//   ....[7]....
        /*0394*/ 	.word	0x000004c0
        /*0398*/ 	.word	0x000000ff
        /*039c*/ 	.word	0x00038860
        /*03a0*/ 	.short	0x0100
        /*03a2*/ 	.byte	0x08
	.zero		1


	//   ....[8]....
        /*03a4*/ 	.word	0x000004d0
        /*03a8*/ 	.word	0x000000ff
        /*03ac*/ 	.word	0x00038858
        /*03b0*/ 	.short	0x0100
        /*03b2*/ 	.byte	0x08
	.zero		1


	//   ....[9]....
        /*03b4*/ 	.word	0x000004e0
        /*03b8*/ 	.word	0x000000ff
        /*03bc*/ 	.word	0x00038868
        /*03c0*/ 	.short	0x0100
        /*03c2*/ 	.byte	0x08
	.zero		1


	//   ....[10]....
        /*03c4*/ 	.word	0x000005d0
        /*03c8*/ 	.word	0x000000ff
        /*03cc*/ 	.word	0x00038870
        /*03d0*/ 	.short	0x0100
        /*03d2*/ 	.byte	0x06
	.zero		1


	//   ....[11]....
        /*03d4*/ 	.word	0x000005e0
        /*03d8*/ 	.word	0x000000ff
        /*03dc*/ 	.word	0x00038880
        /*03e0*/ 	.short	0x0100
        /*03e2*/ 	.byte	0x06
	.zero		1


	//   ....[12]....
        /*03e4*/ 	.word	0x000005f0
        /*03e8*/ 	.word	0x000000ff
        /*03ec*/ 	.word	0x00038878
        /*03f0*/ 	.short	0x0100
        /*03f2*/ 	.byte	0x06
	.zero		1


	//   ....[13]....
        /*03f4*/ 	.word	0x00000600
        /*03f8*/ 	.word	0x000000ff
        /*03fc*/ 	.word	0x00038888
        /*0400*/ 	.short	0x0100
        /*0402*/ 	.byte	0x06
	.zero		1


	//   ....[14]....
        /*0404*/ 	.word	0x00000730
        /*0408*/ 	.word	0x000000ff
        /*040c*/ 	.word	0x00038890
        /*0410*/ 	.short	0x0100
        /*0412*/ 	.byte	0x08
	.zero		1


	//   ....[15]....
        /*0414*/ 	.word	0x00000740
        /*0418*/ 	.word	0x000000ff
        /*041c*/ 	.word	0x000388a0
        /*0420*/ 	.short	0x0100
        /*0422*/ 	.byte	0x08
	.zero		1


	//   ....[16]....
        /*0424*/ 	.word	0x00000750
        /*0428*/ 	.word	0x000000ff
        /*042c*/ 	.word	0x00038898
        /*0430*/ 	.short	0x0100
        /*0432*/ 	.byte	0x08
	.zero		1


	//   ....[17]....
        /*0434*/ 	.word	0x00000760
        /*0438*/ 	.word	0x000000ff
        /*043c*/ 	.word	0x000388a8
        /*0440*/ 	.short	0x0100
        /*0442*/ 	.byte	0x08
	.zero		1


	//   ....[18]....
        /*0444*/ 	.word	0x00000890
        /*0448*/ 	.word	0x000000ff
        /*044c*/ 	.word	0x000388b0
        /*0450*/ 	.short	0x0100
        /*0452*/ 	.byte	0x08
	.zero		1


	//   ....[19]....
        /*0454*/ 	.word	0x000008a0
        /*0458*/ 	.word	0x000000ff
        /*045c*/ 	.word	0x000388c0
        /*0460*/ 	.short	0x0100
        /*0462*/ 	.byte	0x08
	.zero		1


	//   ....[20]....
        /*0464*/ 	.word	0x000008b0
        /*0468*/ 	.word	0x000000ff
        /*046c*/ 	.word	0x000388b8
        /*0470*/ 	.short	0x0100
        /*0472*/ 	.byte	0x08
	.zero		1


	//   ....[21]....
        /*0474*/ 	.word	0x000008c0
        /*0478*/ 	.word	0x000000ff
        /*047c*/ 	.word	0x000388c8
        /*0480*/ 	.short	0x0100
        /*0482*/ 	.byte	0x08
	.zero		1


	//   ....[22]....
        /*0484*/ 	.word	0x00001440
        /*0488*/ 	.word	0x000000ff
        /*048c*/ 	.word	0x00038800
        /*0490*/ 	.short	0x010a
        /*0492*/ 	.byte	0x04
	.zero		1


	//   ....[23]....
        /*0494*/ 	.word	0x000014b0
        /*0498*/ 	.word	0x000000ff
        /*049c*/ 	.word	0x00038830
        /*04a0*/ 	.short	0x010a
        /*04a2*/ 	.byte	0x04
	.zero		1


	//   ....[24]....
        /*04a4*/ 	.word	0x00001540
        /*04a8*/ 	.word	0x000000ff
        /*04ac*/ 	.word	0x00038830
        /*04b0*/ 	.short	0x010a
        /*04b2*/ 	.byte	0x04
	.zero		1


	//   ....[25]....
        /*04b4*/ 	.word	0x00005010
        /*04b8*/ 	.word	0x00000000
        /*04bc*/ 	.word	0x00000000
        /*04c0*/ 	.short	0x0101
        /*04c2*/ 	.byte	0x3f
	.zero		1


	//   ....[26]....
        /*04c4*/ 	.word	0x00005a90
        /*04c8*/ 	.word	0x000000ff
        /*04cc*/ 	.word	0x00038830
        /*04d0*/ 	.short	0x010a
        /*04d2*/ 	.byte	0x06
	.zero		1


	//   ....[27]....
        /*04d4*/ 	.word	0x00005ae0
        /*04d8*/ 	.word	0x000000ff
        /*04dc*/ 	.word	0x00038830
        /*04e0*/ 	.short	0x010a
        /*04e2*/ 	.byte	0x06
	.zero		1


	//   ....[28]....
        /*04e4*/ 	.word	0x000083e0
        /*04e8*/ 	.word	0x000000ff
        /*04ec*/ 	.word	0x00038850
        /*04f0*/ 	.short	0x010a
        /*04f2*/ 	.byte	0x07
	.zero		1


	//   ....[29]....
        /*04f4*/ 	.word	0x00008420
        /*04f8*/ 	.word	0x000000ff
        /*04fc*/ 	.word	0x00038850
        /*0500*/ 	.short	0x010a
        /*0502*/ 	.byte	0x07
	.zero		1


	//   ....[30]....
        /*0504*/ 	.word	0x00009490
        /*0508*/ 	.word	0x0000009d
        /*050c*/ 	.word	0x00000000
        /*0510*/ 	.short	0x0101
        /*0512*/ 	.byte	0x3f
	.zero		1


	//   ....[31]....
        /*0514*/ 	.word	0x000094f0
        /*0518*/ 	.word	0x000000a1
        /*051c*/ 	.word	0x00000000
        /*0520*/ 	.short	0x0101
        /*0522*/ 	.byte	0x3f
	.zero		1


	//   ....[32]....
        /*0524*/ 	.word	0x0000a110
        /*0528*/ 	.word	0x0000000b
        /*052c*/ 	.word	0x00038850
        /*0530*/ 	.short	0x010a
        /*0532*/ 	.byte	0x3f
	.zero		1


	//   ....[33]....
        /*0534*/ 	.word	0x0000a150
        /*0538*/ 	.word	0x0000000b
        /*053c*/ 	.word	0x00038850
        /*0540*/ 	.short	0x010a
        /*0542*/ 	.byte	0x3f
	.zero		1


	//   ....[34]....
        /*0544*/ 	.word	0x0000a550
        /*0548*/ 	.word	0x0000000b
        /*054c*/ 	.word	0x00000000
        /*0550*/ 	.short	0x0101
        /*0552*/ 	.byte	0x3f
	.zero		1


	//   ....[35]....
        /*0554*/ 	.word	0x0000b5a0
        /*0558*/ 	.word	0x000000ff
        /*055c*/ 	.word	0x00000000
        /*0560*/ 	.short	0x0101
        /*0562*/ 	.byte	0x04
	.zero		1


	//   ....[36]....
        /*0564*/ 	.word	0x0000de90
        /*0568*/ 	.word	0x000000ff
        /*056c*/ 	.word	0x00038840
        /*0570*/ 	.short	0x010a
        /*0572*/ 	.byte	0x26
	.zero		1


	//   ....[37]....
        /*0574*/ 	.word	0x0000ecc0
        /*0578*/ 	.word	0x000000ff
        /*057c*/ 	.word	0x00038800
        /*0580*/ 	.short	0x0107
        /*0582*/ 	.byte	0x26
	.zero		1


	//   ....[38]....
        /*0584*/ 	.word	0x0000ed30
        /*0588*/ 	.word	0x000000ff
        /*058c*/ 	.word	0x00038800
        /*0590*/ 	.short	0x0101
        /*0592*/ 	.byte	0x26
	.zero		1


	//   ....[39]....
        /*0594*/ 	.word	0x0000ed50
        /*0598*/ 	.word	0x000000ff
        /*059c*/ 	.word	0x00038820
        /*05a0*/ 	.short	0x010a
        /*05a2*/ 	.byte	0x26
	.zero		1


	//   ....[40]....
        /*05a4*/ 	.word	0x0000f140
        /*05a8*/ 	.word	0x000000ff
        /*05ac*/ 	.word	0x00038848
        /*05b0*/ 	.short	0x010a
        /*05b2*/ 	.byte	0x26
	.zero		1


	//   ....[41]....
        /*05b4*/ 	.word	0x0000f5e0
        /*05b8*/ 	.word	0x000000ff
        /*05bc*/ 	.word	0x00038860
        /*05c0*/ 	.short	0x010a
        /*05c2*/ 	.byte	0x26
	.zero		1


	//   ....[42]....
        /*05c4*/ 	.word	0x0000fc90
        /*05c8*/ 	.word	0x000000ff
        /*05cc*/ 	.word	0x00038840
        /*05d0*/ 	.short	0x010a
        /*05d2*/ 	.byte	0x26
	.zero		1


	//   ....[43]....
        /*05d4*/ 	.word	0x00010130
        /*05d8*/ 	.word	0x000000ff
        /*05dc*/ 	.word	0x00038868
        /*05e0*/ 	.short	0x010a
        /*05e2*/ 	.byte	0x26
	.zero		1


	//   ....[44]....
        /*05e4*/ 	.word	0x00010830
        /*05e8*/ 	.word	0x000000ff
        /*05ec*/ 	.word	0x00038848
        /*05f0*/ 	.short	0x010a
        /*05f2*/ 	.byte	0x26
	.zero		1


	//   ....[45]....
        /*05f4*/ 	.word	0x00010cb0
        /*05f8*/ 	.word	0x000000ff
        /*05fc*/ 	.word	0x00038860
        /*0600*/ 	.short	0x010a
        /*0602*/ 	.byte	0x26
	.zero		1


	//   ....[46]....
        /*0604*/ 	.word	0x000111f0
        /*0608*/ 	.word	0x00000003
        /*060c*/ 	.word	0x00038860
        /*0610*/ 	.short	0x010a
        /*0612*/ 	.byte	0x3f
	.zero		1


	//   ....[47]....
        /*0614*/ 	.word	0x00011720
        /*0618*/ 	.word	0x00000002
        /*061c*/ 	.word	0x00038820
        /*0620*/ 	.short	0x010a
        /*0622*/ 	.byte	0x3f
	.zero		1


	//   ....[48]....
        /*0624*/ 	.word	0x000118a0
        /*0628*/ 	.word	0x00000006
        /*062c*/ 	.word	0x00000000
        /*0630*/ 	.short	0x010a
        /*0632*/ 	.byte	0x3f
	.zero		1


	//   ....[49]....
        /*0634*/ 	.word	0x00011910
        /*0638*/ 	.word	0x00000003
        /*063c*/ 	.word	0x00000000
        /*0640*/ 	.short	0x010a
        /*0642*/ 	.byte	0x3f
	.zero		1


	//   ....[50]....
        /*0644*/ 	.word	0x00011970
        /*0648*/ 	.word	0x00000000
        /*064c*/ 	.word	0x00000000
        /*0650*/ 	.short	0x010a
        /*0652*/ 	.byte	0x3f
	.zero		1


	//   ....[51]....
        /*0654*/ 	.word	0x000119a0
        /*0658*/ 	.word	0x00000003
        /*065c*/ 	.word	0x00000000
        /*0660*/ 	.short	0x010a
        /*0662*/ 	.byte	0x3f
	.zero		1


	//   ....[52]....
        /*0664*/ 	.word	0x00011a20
        /*0668*/ 	.word	0x00000003
        /*066c*/ 	.word	0x00038800
        /*0670*/ 	.short	0x010a
        /*0672*/ 	.byte	0x3f
	.zero		1


	//   ....[53]....
        /*0674*/ 	.word	0x00011a90
        /*0678*/ 	.word	0x00000003
        /*067c*/ 	.word	0x00038830
        /*0680*/ 	.short	0x010a
        /*0682*/ 	.byte	0x3f
	.zero		1


	//   ....[54]....
        /*0684*/ 	.word	0x00011b00
        /*0688*/ 	.word	0x00000007
        /*068c*/ 	.word	0x00038830
        /*0690*/ 	.short	0x010a
        /*0692*/ 	.byte	0x3f
	.zero		1


	//   ....[55]....
        /*0694*/ 	.word	0x00011b60
        /*0698*/ 	.word	0x00000003
        /*069c*/ 	.word	0x00038850
        /*06a0*/ 	.short	0x010a
        /*06a2*/ 	.byte	0x3f
	.zero		1


	//   ....[56]....
        /*06a4*/ 	.word	0x00011bb0
        /*06a8*/ 	.word	0x0000000b
        /*06ac*/ 	.word	0x00038850
        /*06b0*/ 	.short	0x010a
        /*06b2*/ 	.byte	0x3f
	.zero		1


	//   ....[57]....
        /*06b4*/ 	.word	0x00011d10
        /*06b8*/ 	.word	0x00000003
        /*06bc*/ 	.word	0x00038840
        /*06c0*/ 	.short	0x010a
        /*06c2*/ 	.byte	0x3f
	.zero		1


	//   ....[58]....
        /*06c4*/ 	.word	0x000128a0
        /*06c8*/ 	.word	0x00000003
        /*06cc*/ 	.word	0x00038820
        /*06d0*/ 	.short	0x010a
        /*06d2*/ 	.byte	0x3f
	.zero		1


	//   ....[59]....
        /*06d4*/ 	.word	0x00012900
        /*06d8*/ 	.word	0x00000003
        /*06dc*/ 	.word	0x00038848
        /*06e0*/ 	.short	0x010a
        /*06e2*/ 	.byte	0x3f
	.zero		1


	//   ....[60]....
        /*06e4*/ 	.word	0x00012960
        /*06e8*/ 	.word	0x00000003
        /*06ec*/ 	.word	0x00038860
        /*06f0*/ 	.short	0x010a
        /*06f2*/ 	.byte	0x3f
	.zero		1


	//   ....[61]....
        /*06f4*/ 	.word	0x000129c0
        /*06f8*/ 	.word	0x00000003
        /*06fc*/ 	.word	0x00038840
        /*0700*/ 	.short	0x010a
        /*0702*/ 	.byte	0x3f
	.zero		1


	//   ....[62]....
        /*0704*/ 	.word	0x00012a20
        /*0708*/ 	.word	0x00000003
        /*070c*/ 	.word	0x00038868
        /*0710*/ 	.short	0x010a
        /*0712*/ 	.byte	0x3f
	.zero		1


	//   ....[63]....
        /*0714*/ 	.word	0x00012a80
        /*0718*/ 	.word	0x00000003
        /*071c*/ 	.word	0x00038848
        /*0720*/ 	.short	0x010a
        /*0722*/ 	.byte	0x3f
	.zero		1


	//   ....[64]....
        /*0724*/ 	.word	0x00012ae0
        /*0728*/ 	.word	0x00000003
        /*072c*/ 	.word	0x00038860
        /*0730*/ 	.short	0x010a
        /*0732*/ 	.byte	0x3f
	.zero		1


	//   ....[65]....
        /*0734*/ 	.word	0x00012b30
        /*0738*/ 	.word	0x00000003
        /*073c*/ 	.word	0x00038860
        /*0740*/ 	.short	0x010a
        /*0742*/ 	.byte	0x3f
	.zero		1


	//   ....[66]....
        /*0744*/ 	.word	0x00012b80
        /*0748*/ 	.word	0x00000002
        /*074c*/ 	.word	0x00038820
        /*0750*/ 	.short	0x010a
        /*0752*/ 	.byte	0x3f
	.zero		1


	//   ....[67]....
        /*0754*/ 	.word	0x00012d20
        /*0758*/ 	.word	0x00000006
        /*075c*/ 	.word	0x00000000
        /*0760*/ 	.short	0x010a
        /*0762*/ 	.byte	0x3f
	.zero		1


	//   ....[68]....
        /*0764*/ 	.word	0x00012d70
        /*0768*/ 	.word	0x00000003
        /*076c*/ 	.word	0x00000000
        /*0770*/ 	.short	0x010a
        /*0772*/ 	.byte	0x3f
	.zero		1


	//   ....[69]....
        /*0774*/ 	.word	0x00012dc0
        /*0778*/ 	.word	0x00000000
        /*077c*/ 	.word	0x00000000
        /*0780*/ 	.short	0x010a
        /*0782*/ 	.byte	0x3f
	.zero		1


	//----- nvinfo : EIATTR_NUM_MBARRIERS
	.align		4
.L_343:
        /*0784*/ 	.byte	0x03, 0x38
        /*0786*/ 	.short	0x0016


	//----- nvinfo : EIATTR_EXIT_INSTR_OFFSETS
	.align		4
        /*0788*/ 	.byte	0x04, 0x1c
        /*078a*/ 	.short	(.L_345 - .L_344)


	//   ....[0]....
.L_344:
        /*078c*/ 	.word	0x000119f0


	//----- nvinfo : EIATTR_MAX_THREADS
	.align		4
.L_345:
        /*0790*/ 	.byte	0x04, 0x05
        /*0792*/ 	.short	(.L_347 - .L_346)
.L_346:
        /*0794*/ 	.word	0x00000180
        /*0798*/ 	.word	0x00000001
        /*079c*/ 	.word	0x00000001


	//----- nvinfo : EIATTR_CRS_STACK_SIZE
	.align		4
.L_347:
        /*07a0*/ 	.byte	0x04, 0x1e
        /*07a2*/ 	.short	(.L_349 - .L_348)
.L_348:
        /*07a4*/ 	.word	0x00000000


	//----- nvinfo : EIATTR_CBANK_PARAM_SIZE
	.align		4
.L_349:
        /*07a8*/ 	.byte	0x03, 0x19
        /*07aa*/ 	.short	0x0a70


	//----- nvinfo : EIATTR_PARAM_CBANK
	.align		4
        /*07ac*/ 	.byte	0x04, 0x0a
        /*07ae*/ 	.short	(.L_351 - .L_350)
	.align		4
.L_350:
        /*07b0*/ 	.word	index@(.nv.constant0._ZN7cutlass13device_kernelIN5flash11enable_sm90INS1_16FlashAttnFwdSm90INS1_25CollectiveMainloopFwdSm90ILi2EN4cute5tupleIJNS5_1CILi1EEES8_S8_EEENS6_IJNS7_ILi128EEENS7_ILi80EEENS7_ILi256EEEEEELi256ENS_6half_tEfNS_4arch4Sm90ELb0ELb0ELb1ELb0ELb0ELb0ELb0ELb1ELb1ELb1ELb1ELb0EEENS1_21CollectiveEpilogueFwdINS6_IJSA_SC_SB_EEES9_SE_SG_Li256ELb0ELb1ELb1ELb0EEENS1_19SingleTileSchedulerILb0ELb1ELb1ELi128EEEEEEEEEvNT_6ParamsE)
        /*07b4*/ 	.short	0x0210
        /*07b6*/ 	.short	0x0a70


	//----- nvinfo : EIATTR_SW_WAR
	.align		4
.L_351:
        /*07b8*/ 	.byte	0x04, 0x36
        /*07ba*/ 	.short	(.L_353 - .L_352)
.L_352:
        /*07bc*/ 	.word	0x00000008
.L_353:


//--------------------- .nv.info._ZN7cutlass13device_kernelIN5flash11enable_sm90INS1_16FlashAttnFwdSm90INS1_25CollectiveMainloopFwdSm90ILi2EN4cute5tupleIJNS5_1CILi1EEES8_S8_EEENS6_IJNS7_ILi128EEENS7_ILi80EEENS7_ILi256EEEEEELi256ENS_6half_tEfNS_4arch4Sm90ELb0ELb0ELb1ELb1ELb0ELb0ELb0ELb1ELb1ELb1ELb1ELb0EEENS1_21CollectiveEpilogueFwdINS6_IJSA_SC_SB_EEES9_SE_SG_Li256ELb1ELb1ELb1ELb0EEENS1_36VarlenDynamicPersistentTileSchedulerILi128ELi80ELi256ELi128ELb1ELb1ELb1ELb0ELb1ELb1EEEEEEEEEvNT_6ParamsE --------------------------
	.section	.nv.info._ZN7cutlass13device_kernelIN5flash11enable_sm90INS1_16FlashAttnFwdSm90INS1_25CollectiveMainloopFwdSm90ILi2EN4cute5tupleIJNS5_1CILi1EEES8_S8_EEENS6_IJNS7_ILi128EEENS7_ILi80EEENS7_ILi256EEEEEELi256ENS_6half_tEfNS_4arch4Sm90ELb0ELb0ELb1ELb1ELb0ELb0ELb0ELb1ELb1ELb1ELb1ELb0EEENS1_21CollectiveEpilogueFwdINS6_IJSA_SC_SB_EEES9_SE_SG_Li256ELb1ELb1ELb1ELb0EEENS1_36VarlenDynamicPersistentTileSchedulerILi128ELi80ELi256ELi128ELb1ELb1ELb1ELb0ELb1ELb1EEEEEEEEEvNT_6ParamsE,"",@"SHT_CUDA_INFO"
	.sectionflags	@""
	.align	4


	//----- nvinfo : EIATTR_CUDA_API_VERSION
	.align		4
        /*0000*/ 	.byte	0x04, 0x37
        /*0002*/ 	.short	(.L_355 - .L_354)
.L_354:
        /*0004*/ 	.word	0x00000082


	//----- nvinfo : EIATTR_KPARAM_INFO
	.align		4
.L_355:
        /*0008*/ 	.byte	0x04, 0x17
        /*000a*/ 	.short	(.L_357 - .L_356)
.L_356:
        /*000c*/ 	.word	0x00000000
        /*0010*/ 	.short	0x0000
        /*0012*/ 	.short	0x0070
        /*0014*/ 	.byte	0x00, 0xf0, 0x01, 0x2a


	//----- nvinfo : EIATTR_SPARSE_MMA_MASK
	.align		4
.L_357:
        /*0018*/ 	.byte	0x03, 0x50
        /*001a*/ 	.short	0x0000


	//----- nvinfo : EIATTR_MAXREG_COUNT
	.align		4
        /*001c*/ 	.byte	0x03, 0x1b
        /*001e*/ 	.short	0x00a8


	//----- nvinfo : EIATTR_NUM_BARRIERS
	.align		4
        /*0020*/ 	.byte	0x02, 0x4c
        /*0022*/ 	.byte	0x09
	.zero		1


	//----- nvinfo : EIATTR_EXTERNS
	.align		4
        /*0024*/ 	.byte	0x04, 0x0f
        /*0026*/ 	.short	(.L_359 - .L_358)


	//   ....[0]....
	.align		4
.L_358:
        /*0028*/ 	.word	index@(__assertfail)


	//----- nvinfo : EIATTR_ANNOTATIONS
	.align		4
.L_359:
        /*002c*/ 	.byte	0x04, 0x55
        /*002e*/ 	.short	(.L_361 - .L_360)


	//   ....[0]....
.L_360:
        /* <DEDUP_REMOVED lines=81> */


	//----- nvinfo : EIATTR_MERCURY_ISA_VERSION
	.align		4
.L_361:
        /*0530*/ 	.byte	0x03, 0x5f
        /*0532*/ 	.short	0x0101


	//----- nvinfo : EIATTR_UNUSED_LOAD_BYTE_OFFSET
	.align		4
        /*0534*/ 	.byte	0x04, 0x44
        /*0536*/ 	.short	(.L_363 - .L_362)


	//   ....[0]....
.L_362:
        /*0538*/ 	.word	0x00000a10
        /*053c*/ 	.word	0x0000fff0


	//   ....[1]....
        /*0540*/ 	.word	0x0000bc40
        /*0544*/ 	.word	0x0000fff0


	//----- nvinfo : EIATTR_INT_WARP_WIDE_INSTR_OFFSETS
	.align		4
.L_363:
        /*0548*/ 	.byte	0x04, 0x31
        /*054a*/ 	.short	(.L_365 - .L_364)


	//   ....[0]....
.L_364:
        /*054c*/ 	.word	0x00000130


	//   ....[1]....
        /*0550*/ 	.word	0x00000170


	//   ....[2]....
        /*0554*/ 	.word	0x000001e0


	//   ....[3]....
        /*0558*/ 	.word	0x000095b0


	//   ....[4]....
        /*055c*/ 	.word	0x00011f20


	//   ....[5]....
        /*0560*/ 	.word	0x00011fc0


	//   ....[6]....
        /*0564*/ 	.word	0x00016410


	//   ....[7]....
        /*0568*/ 	.word	0x00016480


	//----- nvinfo : EIATTR_COOP_GROUP_MASK_REGIDS
	.align		4
.L_365:
        /*056c*/ 	.byte	0x04, 0x29
        /*056e*/ 	.short	(.L_367 - .L_366)


	//   ....[0]....
.L_366:
        /*0570*/ 	.word	0xffffffff


	//   ....[1]....
        /*0574*/ 	.word	0xffffffff


	//   ....[2]....
        /*0578*/ 	.word	0xffffffff


	//   ....[3]....
        /*057c*/ 	.word	0xffffffff


	//   ....[4]....
        /*0580*/ 	.word	0xffffffff


	//   ....[5]....
        /*0584*/ 	.word	0xffffffff


	//   ....[6]....
        /*0588*/ 	.word	0xffffffff


	//   ....[7]....
        /*058c*/ 	.word	0xffffffff


	//   ....[8]....
        /*0590*/ 	.word	0xffffffff


	//   ....[9]....
        /*0594*/ 	.word	0xffffffff


	//   ....[10]....
        /*0598*/ 	.word	0xffffffff


	//   ....[11]....
        /*059c*/ 	.word	0xffffffff


	//   ....[12]....
        /*05a0*/ 	.word	0xffffffff


	//   ....[13]....
        /*05a4*/ 	.word	0xffffffff


	//   ....[14]....
        /*05a8*/ 	.word	0xffffffff


	//   ....[15]....
        /*05ac*/ 	.word	0xffffffff


	//   ....[16]....
        /*05b0*/ 	.word	0xffffffff


	//   ....[17]....
        /*05b4*/ 	.word	0xffffffff


	//   ....[18]....
        /*05b8*/ 	.word	0xffffffff


	//   ....[19]....
        /*05bc*/ 	.word	0xffffffff


	//   ....[20]....
        /*05c0*/ 	.word	0xffffffff


	//   ....[21]....
        /*05c4*/ 	.word	0xffffffff


	//   ....[22]....
        /*05c8*/ 	.word	0xffffffff


	//   ....[23]....
        /*05cc*/ 	.word	0xffffffff


	//   ....[24]....
        /*05d0*/ 	.word	0xffffffff


	//   ....[25]....
        /*05d4*/ 	.word	0xffffffff


	//   ....[26]....
        /*05d8*/ 	.word	0xffffffff


	//   ....[27]....
        /*05dc*/ 	.word	0xffffffff


	//   ....[28]....
        /*05e0*/ 	.word	0xffffffff


	//   ....[29]....
        /*05e4*/ 	.word	0xffffffff


	//   ....[30]....
        /*05e8*/ 	.word	0xffffffff


	//   ....[31]....
        /*05ec*/ 	.word	0xffffffff


	//   ....[32]....
        /*05f0*/ 	.word	0xffffffff


	//   ....[33]....
        /*05f4*/ 	.word	0xffffffff


	//   ....[34]....
        /*05f8*/ 	.word	0xffffffff


	//   ....[35]....
        /*05fc*/ 	.word	0xffffffff


	//   ....[36]....
        /*0600*/ 	.word	0xffffffff


	//   ....[37]....
        /*0604*/ 	.word	0xffffffff


	//   ....[38]....
        /*0608*/ 	.word	0xffffffff


	//   ....[39]....
        /*060c*/ 	.word	0xffffffff


	//   ....[40]....
        /*0610*/ 	.word	0xffffffff


	//   ....[41]....
        /*0614*/ 	.word	0xffffffff


	//   ....[42]....
        /*0618*/ 	.word	0xffffffff


	//   ....[43]....
        /*061c*/ 	.word	0xffffffff


	//   ....[44]....
        /*0620*/ 	.word	0xffffffff


	//   ....[45]....
        /*0624*/ 	.word	0xffffffff


	//   ....[46]....
        /*0628*/ 	.word	0xffffffff


	//   ....[47]....
        /*062c*/ 	.word	0xffffffff


	//   ....[48]....
        /*0630*/ 	.word	0xffffffff


	//   ....[49]....
        /*0634*/ 	.word	0xffffffff


	//   ....[50]....
        /*0638*/ 	.word	0xffffffff


	//   ....[51]....
        /*063c*/ 	.word	0xffffffff


	//   ....[52]....
        /*0640*/ 	.word	0xffffffff


	//   ....[53]....
        /*0644*/ 	.word	0xffffffff


	//   ....[54]....
        /*0648*/ 	.word	0xffffffff


	//   ....[55]....
        /*064c*/ 	.word	0xffffffff


	//   ....[56]....
        /*0650*/ 	.word	0xffffffff


	//   ....[57]....
        /*0654*/ 	.word	0xffffffff


	//   ....[58]....
        /*0658*/ 	.word	0xffffffff


	//   ....[59]....
        /*065c*/ 	.word	0xffffffff


	//   ....[60]....
        /*0660*/ 	.word	0xffffffff


	//   ....[61]....
        /*0664*/ 	.word	0xffffffff


	//   ....[62]....
        /*0668*/ 	.word	0xffffffff


	//   ....[63]....
        /*066c*/ 	.word	0xffffffff


	//   ....[64]....
        /*0670*/ 	.word	0xffffffff


	//   ....[65]....
        /*0674*/ 	.word	0xffffffff


	//   ....[66]....
        /*0678*/ 	.word	0xffffffff


	//   ....[67]....
        /*067c*/ 	.word	0xffffffff


	//   ....[68]....
        /*0680*/ 	.word	0xffffffff


	//   ....[69]....
        /*0684*/ 	.word	0xffffffff


	//   ....[70]....
        /*0688*/ 	.word	0xffffffff


	//   ....[71]....
        /*068c*/ 	.word	0xffffffff


	//   ....[72]....
        /*0690*/ 	.word	0xffffffff


	//   ....[73]....
        /*0694*/ 	.word	0xffffffff


	//   ....[74]....
        /*0698*/ 	.word	0xffffffff


	//   ....[75]....
        /*069c*/ 	.word	0xffffffff


	//   ....[76]....
        /*06a0*/ 	.word	0xffffffff


	//   ....[77]....
        /*06a4*/ 	.word	0xffffffff


	//   ....[78]....
        /*06a8*/ 	.word	0xffffffff


	//   ....[79]....
        /*06ac*/ 	.word	0xffffffff


	//   ....[80]....
        /*06b0*/ 	.word	0xffffffff


	//   ....[81]....
        /*06b4*/ 	.word	0xffffffff


	//   ....[82]....
        /*06b8*/ 	.word	0xffffffff


	//   ....[83]....
        /*06bc*/ 	.word	0xffffffff


	//   ....[84]....
        /*06c0*/ 	.word	0xffffffff


	//   ....[85]....
        /*06c4*/ 	.word	0xffffffff


	//   ....[86]....
        /*06c8*/ 	.word	0xffffffff


	//   ....[87]....
        /*06cc*/ 	.word	0xffffffff


	//   ....[88]....
        /*06d0*/ 	.word	0xffffffff


	//   ....[89]....
        /*06d4*/ 	.word	0xffffffff


	//   ....[90]....
        /*06d8*/ 	.word	0xffffffff


	//   ....[91]....
        /*06dc*/ 	.word	0xffffffff


	//   ....[92]....
        /*06e0*/ 	.word	0xffffffff


	//   ....[93]....
        /*06e4*/ 	.word	0xffffffff


	//   ....[94]....
        /*06e8*/ 	.word	0xffffffff


	//   ....[95]....
        /*06ec*/ 	.word	0xffffffff


	//   ....[96]....
        /*06f0*/ 	.word	0xffffffff


	//   ....[97]....
        /*06f4*/ 	.word	0x0500000f


	//   ....[98]....
        /*06f8*/ 	.word	0x0500000f


	//   ....[99]....
        /*06fc*/ 	.word	0x0500000f


	//   ....[100]....
        /*0700*/ 	.word	0x0500000f


	//   ....[101]....
        /*0704*/ 	.word	0x0500000f


	//   ....[102]....
        /*0708*/ 	.word	0x0500000f


	//   ....[103]....
        /*070c*/ 	.word	0x0500000f


	//   ....[104]....
        /*0710*/ 	.word	0x0500000f


	//   ....[105]....
        /*0714*/ 	.word	0x0500000f


	//   ....[106]....
        /*0718*/ 	.word	0x0500000f


	//   ....[107]....
        /*071c*/ 	.word	0x0500000f


	//   ....[108]....
        /*0720*/ 	.word	0x0500000f


	//   ....[109]....
        /*0724*/ 	.word	0x0500000f


	//   ....[110]....
        /*0728*/ 	.word	0x0500000f


	//   ....[111]....
        /*072c*/ 	.word	0x0500000f


	//   ....[112]....
        /*0730*/ 	.word	0x0500000f


	//   ....[113]....
        /*0734*/ 	.word	0x0500000f


	//   ....[114]....
        /*0738*/ 	.word	0x0500000f


	//   ....[115]....
        /*073c*/ 	.word	0x0500000f


	//   ....[116]....
        /*0740*/ 	.word	0x0500000f


	//   ....[117]....
        /*0744*/ 	.word	0x0500000f


	//   ....[118]....
        /*0748*/ 	.word	0x0500000f


	//   ....[119]....
        /*074c*/ 	.word	0x0500000f


	//   ....[120]....
        /*0750*/ 	.word	0x0500000f


	//   ....[121]....
        /*0754*/ 	.word	0x0500000f


	//   ....[122]....
        /*0758*/ 	.word	0x0500000f


	//   ....[123]....
        /*075c*/ 	.word	0x0500000f


	//   ....[124]....
        /*0760*/ 	.word	0x0500000f


	//   ....[125]....
        /*0764*/ 	.word	0x0500000f


	//   ....[126]....
        /*0768*/ 	.word	0x0500000f


	//   ....[127]....
        /*076c*/ 	.word	0x0500000f


	//   ....[128]....
        /*0770*/ 	.word	0x0500000f


	//   ....[129]....
        /*0774*/ 	.word	0x0500000f


	//   ....[130]....
        /*0778*/ 	.word	0x0500000f


	//   ....[131]....
        /*077c*/ 	.word	0x0500000f


	//   ....[132]....
        /*0780*/ 	.word	0x0500000f


	//----- nvinfo : EIATTR_COOP_GROUP_INSTR_OFFSETS
	.align		4
.L_367:
        /*0784*/ 	.byte	0x04, 0x28
        /*0786*/ 	.short	(.L_369 - .L_368)


	//   ....[0]....
.L_368:
        /*0788*/ 	.word	0x00000060


	//   ....[1]....
        /*078c*/ 	.word	0x00000140


	//   ....[2]....
        /*0790*/ 	.word	0x00000190


	//   ....[3]....
        /*0794*/ 	.word	0x000003c0


	//   ....[4]....
        /*0798*/ 	.word	0x00000520


	//   ....[5]....
        /*079c*/ 	.word	0x00000640


	//   ....[6]....
        /*07a0*/ 	.word	0x000007a0


	//   ....[7]....
        /*07a4*/ 	.word	0x00001df0


	//   ....[8]....
        /*07a8*/ 	.word	0x00005520


	//   ....[9]....
        /*07ac*/ 	.word	0x00005590


	//   ....[10]....
        /*07b0*/ 	.word	0x00005930


	//   ....[11]....
        /*07b4*/ 	.word	0x000059a0


	//   ....[12]....
        /*07b8*/ 	.word	0x000097f0


	//   ....[13]....
        /*07bc*/ 	.word	0x00009850


	//   ....[14]....
        /*07c0*/ 	.word	0x00009de0


	//   ....[15]....
        /*07c4*/ 	.word	0x00009e40


	//   ....[16]....
        /*07c8*/ 	.word	0x0000af50


	//   ....[17]....
        /*07cc*/ 	.word	0x0000afe0


	//   ....[18]....
        /*07d0*/ 	.word	0x0000b230


	//   ....[19]....
        /*07d4*/ 	.word	0x0000b240


	//   ....[20]....
        /*07d8*/ 	.word	0x0000ce60


	//   ....[21]....
        /*07dc*/ 	.word	0x0000ce80


	//   ....[22]....
        /*07e0*/ 	.word	0x0000ce90


	//   ....[23]....
        /*07e4*/ 	.word	0x0000ceb0


	//   ....[24]....
        /*07e8*/ 	.word	0x0000d9c0


	//   ....[25]....
        /*07ec*/ 	.word	0x0000d9f0


	//   ....[26]....
        /*07f0*/ 	.word	0x0000db90


	//   ....[27]....
        /*07f4*/ 	.word	0x0000dbb0


	//   ....[28]....
        /*07f8*/ 	.word	0x0000dd00


	//   ....[29]....
        /*07fc*/ 	.word	0x0000dd20


	//   ....[30]....
        /*0800*/ 	.word	0x0000de80


	//   ....[31]....
        /*0804*/ 	.word	0x0000dea0


	//   ....[32]....
        /*0808*/ 	.word	0x0000e470


	//   ....[33]....
        /*080c*/ 	.word	0x0000e4b0


	//   ....[34]....
        /*0810*/ 	.word	0x0000ee20


	//   ....[35]....
        /*0814*/ 	.word	0x0000ee30


	//   ....[36]....
        /*0818*/ 	.word	0x000101f0


	//   ....[37]....
        /*081c*/ 	.word	0x00010220


	//   ....[38]....
        /*0820*/ 	.word	0x000103a0


	//   ....[39]....
        /*0824*/ 	.word	0x000103c0


	//   ....[40]....
        /*0828*/ 	.word	0x00010510


	//   ....[41]....
        /*082c*/ 	.word	0x00010530


	//   ....[42]....
        /*0830*/ 	.word	0x00010690


	//   ....[43]....
        /*0834*/ 	.word	0x000106b0


	//   ....[44]....
        /*0838*/ 	.word	0x00010890


	//   ....[45]....
        /*083c*/ 	.word	0x00010ac0


	//   ....[46]....
        /*0840*/ 	.word	0x00010af0


	//   ....[47]....
        /*0844*/ 	.word	0x00010b20


	//   ....[48]....
        /*0848*/ 	.word	0x00010b50


	//   ....[49]....
        /*084c*/ 	.word	0x00010b80


	//   ....[50]....
        /*0850*/ 	.word	0x00010bb0


	//   ....[51]....
        /*0854*/ 	.word	0x00010d60


	//   ....[52]....
        /*0858*/ 	.word	0x00010d90


	//   ....[53]....
        /*085c*/ 	.word	0x00010dc0


	//   ....[54]....
        /*0860*/ 	.word	0x00010df0


	//   ....[55]....
        /*0864*/ 	.word	0x00010e20


	//   ....[56]....
        /*0868*/ 	.word	0x00010e50


	//   ....[57]....
        /*086c*/ 	.word	0x00010ee0


	//   ....[58]....
        /*0870*/ 	.word	0x00010f10


	//   ....[59]....
        /*0874*/ 	.word	0x00010f20


	//   ....[60]....
        /*0878*/ 	.word	0x00010fd0


	//   ....[61]....
        /*087c*/ 	.word	0x00012520


	//   ....[62]....
        /*0880*/ 	.word	0x00013160


	//   ....[63]....
        /*0884*/ 	.word	0x000131b0


	//   ....[64]....
        /*0888*/ 	.word	0x00013280


	//   ....[65]....
        /*088c*/ 	.word	0x00013290


	//   ....[66]....
        /*0890*/ 	.word	0x00013340


	//   ....[67]....
        /*0894*/ 	.word	0x00013350


	//   ....[68]....
        /*0898*/ 	.word	0x00013400


	//   ....[69]....
        /*089c*/ 	.word	0x00013410


	//   ....[70]....
        /*08a0*/ 	.word	0x000134c0


	//   ....[71]....
        /*08a4*/ 	.word	0x000134d0


	//   ....[72]....
        /*08a8*/ 	.word	0x00013580


	//   ....[73]....
        /*08ac*/ 	.word	0x00013590


	//   ....[74]....
        /*08b0*/ 	.word	0x00013640


	//   ....[75]....
        /*08b4*/ 	.word	0x00013650


	//   ....[76]....
        /*08b8*/ 	.word	0x000136a0


	//   ....[77]....
        /*08bc*/ 	.word	0x000136f0


	//   ....[78]....
        /*08c0*/ 	.word	0x00016d50


	//   ....[79]....
        /*08c4*/ 	.word	0x00016d80


	//   ....[80]....
        /*08c8*/ 	.word	0x00016de0


	//   ....[81]....
        /*08cc*/ 	.word	0x00016e10


	//   ....[82]....
        /*08d0*/ 	.word	0x00016e40


	//   ....[83]....
        /*08d4*/ 	.word	0x00016e70


	//   ....[84]....
        /*08d8*/ 	.word	0x00016ea0


	//   ....[85]....
        /*08dc*/ 	.word	0x00016ed0


	//   ....[86]....
        /*08e0*/ 	.word	0x000170a0


	//   ....[87]....
        /*08e4*/ 	.word	0x000170d0


	//   ....[88]....
        /*08e8*/ 	.word	0x00017100


	//   ....[89]....
        /*08ec*/ 	.word	0x00017130


	//   ....[90]....
        /*08f0*/ 	.word	0x00017160


	//   ....[91]....
        /*08f4*/ 	.word	0x00017190


	//   ....[92]....
        /*08f8*/ 	.word	0x00017250


	//   ....[93]....
        /*08fc*/ 	.word	0x00017270


	//   ....[94]....
        /*0900*/ 	.word	0x00017280


	//   ....[95]....
        /*0904*/ 	.word	0x000172e0


	//   ....[96]....
        /*0908*/ 	.word	0x00017a00


	//   ....[97]....
        /*090c*/ 	.word	0x00017ef0


	//   ....[98]....
        /*0910*/ 	.word	0x000180d0


	//   ....[99]....
        /*0914*/ 	.word	0x00018120


	//   ....[100]....
        /*0918*/ 	.word	0x00018260


	//   ....[101]....
        /*091c*/ 	.word	0x000182b0


	//   ....[102]....
        /*0920*/ 	.word	0x000183f0


	//   ....[103]....
        /*0924*/ 	.word	0x00018440


	//   ....[104]....
        /*0928*/ 	.word	0x00018580


	//   ....[105]....
        /*092c*/ 	.word	0x000185d0


	//   ....[106]....
        /*0930*/ 	.word	0x00018710


	//   ....[107]....
        /*0934*/ 	.word	0x00018760


	//   ....[108]....
        /*0938*/ 	.word	0x000188a0


	//   ....[109]....
        /*093c*/ 	.word	0x000188f0


	//   ....[110]....
        /*0940*/ 	.word	0x00018a10


	//   ....[111]....
        /*0944*/ 	.word	0x00018a80


	//   ....[112]....
        /*0948*/ 	.word	0x00018ba0


	//   ....[113]....
        /*094c*/ 	.word	0x00018bf0


	//   ....[114]....
        /*0950*/ 	.word	0x00018f20


	//   ....[115]....
        /*0954*/ 	.word	0x00018fc0


	//   ....[116]....
        /*0958*/ 	.word	0x00019170


	//   ....[117]....
        /*095c*/ 	.word	0x000191f0


	//   ....[118]....
        /*0960*/ 	.word	0x00019270


	//   ....[119]....
        /*0964*/ 	.word	0x000192f0


	//   ....[120]....
        /*0968*/ 	.word	0x00019370


	//   ....[121]....
        /*096c*/ 	.word	0x00019400


	//   ....[122]....
        /*0970*/ 	.word	0x000194a0


	//   ....[123]....
        /*0974*/ 	.word	0x00019550


	//   ....[124]....
        /*0978*/ 	.word	0x000195d0


	//   ....[125]....
        /*097c*/ 	.word	0x00019650


	//   ....[126]....
        /*0980*/ 	.word	0x000196d0


	//   ....[127]....
        /*0984*/ 	.word	0x00019760


	//   ....[128]....
        /*0988*/ 	.word	0x000197e0


	//   ....[129]....
        /*098c*/ 	.word	0x00019880


	//   ....[130]....
        /*0990*/ 	.word	0x000198d0


	//   ....[131]....
        /*0994*/ 	.word	0x00019960


	//   ....[132]....
        /*0998*/ 	.word	0x00019a90


	//----- nvinfo : EIATTR_REG_RECONFIG
	.align		4
.L_369:
        /*099c*/ 	.byte	0x01, 0x54
	.zero		2


	//----- nvinfo : EIATTR_SYSCALL_OFFSETS
	.align		4
        /*09a0*/ 	.byte	0x04, 0x46
        /*09a2*/ 	.short	(.L_371 - .L_370)


	//   ....[0]....
.L_370:
        /*09a4*/ 	.word	0x00001f70


	//   ....[1]....
        /*09a8*/ 	.word	0x00012130


	//   ....[2]....
        /*09ac*/ 	.word	0x00012280


	//   ....[3]....
        /*09b0*/ 	.word	0x00012380


	//   ....[4]....
        /*09b4*/ 	.word	0x00012d10


	//----- nvinfo : EIATTR_MBARRIER_INSTR_OFFSETS
	.align		4
.L_371:
        /*09b8*/ 	.byte	0x04, 0x39
        /*09ba*/ 	.short	(.L_373 - .L_372)


	//   ....[0]....
.L_372:
        /*09bc*/ 	.word	0x00000270
        /*09c0*/ 	.word	0x000000ff
        /*09c4*/ 	.word	0x00038800
        /*09c8*/ 	.short	0x0100
        /*09ca*/ 	.byte	0x08
	.zero		1


	//   ....[1]....
        /*09cc*/ 	.word	0x00000280
        /*09d0*/ 	.word	0x000000ff
        /*09d4*/ 	.word	0x00038820
        /*09d8*/ 	.short	0x0100
        /*09da*/ 	.byte	0x08
	.zero		1


	//   ....[2]....
        /*09dc*/ 	.word	0x00000370
        /*09e0*/ 	.word	0x000000ff
        /*09e4*/ 	.word	0x00038830
        /*09e8*/ 	.short	0x0100
        /*09ea*/ 	.byte	0x08
	.zero		1


	//   ....[3]....
        /*09ec*/ 	.word	0x00000380
        /*09f0*/ 	.word	0x000000ff
        /*09f4*/ 	.word	0x00038840
        /*09f8*/ 	.short	0x0100
        /*09fa*/ 	.byte	0x08
	.zero		1


	//   ....[4]....
        /*09fc*/ 	.word	0x00000390
        /*0a00*/ 	.word	0x000000ff
        /*0a04*/ 	.word	0x00038838
        /*0a08*/ 	.short	0x0100
        /*0a0a*/ 	.byte	0x08
	.zero		1


	//   ....[5]....
        /*0a0c*/ 	.word	0x000003a0
        /*0a10*/ 	.word	0x000000ff
        /*0a14*/ 	.word	0x00038848
        /*0a18*/ 	.short	0x0100
        /*0a1a*/ 	.byte	0x08
	.zero		1


	//   ....[6]....
        /*0a1c*/ 	.word	0x000004d0
        /*0a20*/ 	.word	0x000000ff
        /*0a24*/ 	.word	0x00038850
        /*0a28*/ 	.short	0x0100
        /*0a2a*/ 	.byte	0x08
	.zero		1


	//   ....[7]....
        /*0a2c*/ 	.word	0x000004e0
        /*0a30*/ 	.word	0x000000ff
        /*0a34*/ 	.word	0x00038860
        /*0a38*/ 	.short	0x0100
        /*0a3a*/ 	.byte	0x08
	.zero		1


	//   ....[8]....
        /*0a3c*/ 	.word	0x000004f0
        /*0a40*/ 	.word	0x000000ff
        /*0a44*/ 	.word	0x00038858
        /*0a48*/ 	.short	0x0100
        /*0a4a*/ 	.byte	0x08
	.zero		1


	//   ....[9]....
        /*0a4c*/ 	.word	0x00000500
        /*0a50*/ 	.word	0x000000ff
        /*0a54*/ 	.word	0x00038868
        /*0a58*/ 	.short	0x0100
        /*0a5a*/ 	.byte	0x08
	.zero		1


	//   ....[10]....
        /*0a5c*/ 	.word	0x000005f0
        /*0a60*/ 	.word	0x000000ff
        /*0a64*/ 	.word	0x00038870
        /*0a68*/ 	.short	0x0100
        /*0a6a*/ 	.byte	0x06
	.zero		1


	//   ....[11]....
        /*0a6c*/ 	.word	0x00000600
        /*0a70*/ 	.word	0x000000ff
        /*0a74*/ 	.word	0x00038880
        /*0a78*/ 	.short	0x0100
        /*0a7a*/ 	.byte	0x06
	.zero		1


	//   ....[12]....
        /*0a7c*/ 	.word	0x00000610
        /*0a80*/ 	.word	0x000000ff
        /*0a84*/ 	.word	0x00038878
        /*0a88*/ 	.short	0x0100
        /*0a8a*/ 	.byte	0x06
	.zero		1


	//   ....[13]....
        /*0a8c*/ 	.word	0x00000620
        /*0a90*/ 	.word	0x000000ff
        /*0a94*/ 	.word	0x00038888
        /*0a98*/ 	.short	0x0100
        /*0a9a*/ 	.byte	0x06
	.zero		1


	//   ....[14]....
        /*0a9c*/ 	.word	0x00000750
        /*0aa0*/ 	.word	0x000000ff
        /*0aa4*/ 	.word	0x00038890
        /*0aa8*/ 	.short	0x0100
        /*0aaa*/ 	.byte	0x08
	.zero		1


	//   ....[15]....
        /*0aac*/ 	.word	0x00000760
        /*0ab0*/ 	.word	0x000000ff
        /*0ab4*/ 	.word	0x000388a0
        /*0ab8*/ 	.short	0x0100
        /*0aba*/ 	.byte	0x08
	.zero		1


	//   ....[16]....
        /*0abc*/ 	.word	0x00000770
        /*0ac0*/ 	.word	0x000000ff
        /*0ac4*/ 	.word	0x00038898
        /*0ac8*/ 	.short	0x0100
        /*0aca*/ 	.byte	0x08
	.zero		1


	//   ....[17]....
        /*0acc*/ 	.word	0x00000780
        /*0ad0*/ 	.word	0x000000ff
        /*0ad4*/ 	.word	0x000388a8
        /*0ad8*/ 	.short	0x0100
        /*0ada*/ 	.byte	0x08
	.zero		1


	//   ....[18]....
        /*0adc*/ 	.word	0x000008b0
        /*0ae0*/ 	.word	0x000000ff
        /*0ae4*/ 	.word	0x000388b0
        /*0ae8*/ 	.short	0x0100
        /*0aea*/ 	.byte	0x08
	.zero		1


	//   ....[19]....
        /*0aec*/ 	.word	0x000008c0
        /*0af0*/ 	.word	0x000000ff
        /*0af4*/ 	.word	0x000388c0
        /*0af8*/ 	.short	0x0100
        /*0afa*/ 	.byte	0x08
	.zero		1


	//   ....[20]....
        /*0afc*/ 	.word	0x000008d0
        /*0b00*/ 	.word	0x000000ff
        /*0b04*/ 	.word	0x000388b8
        /*0b08*/ 	.short	0x0100
        /*0b0a*/ 	.byte	0x08
	.zero		1


	//   ....[21]....
        /*0b0c*/ 	.word	0x000008e0
        /*0b10*/ 	.word	0x000000ff
        /*0b14*/ 	.word	0x000388c8
        /*0b18*/ 	.short	0x0100
        /*0b1a*/ 	.byte	0x08
	.zero		1


	//   ....[22]....
        /*0b1c*/ 	.word	0x00002030
        /*0b20*/ 	.word	0x00000005
        /*0b24*/ 	.word	0x00038800
        /*0b28*/ 	.short	0x010a
        /*0b2a*/ 	.byte	0x3f
	.zero		1


	//   ....[23]....
        /*0b2c*/ 	.word	0x000020d0
        /*0b30*/ 	.word	0x00000000
        /*0b34*/ 	.word	0x00038830
        /*0b38*/ 	.short	0x010a
        /*0b3a*/ 	.byte	0x3f
	.zero		1


	//   ....[24]....
        /*0b3c*/ 	.word	0x00002150
        /*0b40*/ 	.word	0x00000000
        /*0b44*/ 	.word	0x00038830
        /*0b48*/ 	.short	0x010a
        /*0b4a*/ 	.byte	0x3f
	.zero		1


	//   ....[25]....
        /*0b4c*/ 	.word	0x000052a0
        /*0b50*/ 	.word	0x00000000
        /*0b54*/ 	.word	0x00000000
        /*0b58*/ 	.short	0x0101
        /*0b5a*/ 	.byte	0x3f
	.zero		1


	//   ....[26]....
        /*0b5c*/ 	.word	0x00006840
        /*0b60*/ 	.word	0x000000ff
        /*0b64*/ 	.word	0x00038830
        /*0b68*/ 	.short	0x010a
        /*0b6a*/ 	.byte	0x3d
	.zero		1


	//   ....[27]....
        /*0b6c*/ 	.word	0x00006880
        /*0b70*/ 	.word	0x000000ff
        /*0b74*/ 	.word	0x00038830
        /*0b78*/ 	.short	0x010a
        /*0b7a*/ 	.byte	0x3d
	.zero		1


	//   ....[28]....
        /*0b7c*/ 	.word	0x00009140
        /*0b80*/ 	.word	0x000000ff
        /*0b84*/ 	.word	0x00038850
        /*0b88*/ 	.short	0x010a
        /*0b8a*/ 	.byte	0x06
	.zero		1


	//   ....[29]....
        /*0b8c*/ 	.word	0x00009180
        /*0b90*/ 	.word	0x000000ff
        /*0b94*/ 	.word	0x00038850
        /*0b98*/ 	.short	0x010a
        /*0b9a*/ 	.byte	0x06
	.zero		1


	//   ....[30]....
        /*0b9c*/ 	.word	0x0000a0e0
        /*0ba0*/ 	.word	0x000000ff
        /*0ba4*/ 	.word	0x00000000
        /*0ba8*/ 	.short	0x0101
        /*0baa*/ 	.byte	0x3d
	.zero		1


	//   ....[31]....
        /*0bac*/ 	.word	0x0000a140
        /*0bb0*/ 	.word	0x000000ff
        /*0bb4*/ 	.word	0x00000000
        /*0bb8*/ 	.short	0x0101
        /*0bba*/ 	.byte	0x06
	.zero		1


	//   ....[32]....
        /*0bbc*/ 	.word	0x0000ae80
        /*0bc0*/ 	.word	0x00000000
        /*0bc4*/ 	.word	0x00038850
        /*0bc8*/ 	.short	0x010a
        /*0bca*/ 	.byte	0x3f
	.zero		1


	//   ....[33]....
        /*0bcc*/ 	.word	0x0000aec0
        /*0bd0*/ 	.word	0x00000000
        /*0bd4*/ 	.word	0x00038850
        /*0bd8*/ 	.short	0x010a
        /*0bda*/ 	.byte	0x3f
	.zero		1


	//   ....[34]....
        /*0bdc*/ 	.word	0x0000b3e0
        /*0be0*/ 	.word	0x0000000b
        /*0be4*/ 	.word	0x00000000
        /*0be8*/ 	.short	0x0101
        /*0bea*/ 	.byte	0x3f
	.zero		1


	//   ....[35]....
        /*0bec*/ 	.word	0x0000d9d0
        /*0bf0*/ 	.word	0x000000ff
        /*0bf4*/ 	.word	0x00000000
        /*0bf8*/ 	.short	0x0101
        /*0bfa*/ 	.byte	0x08
	.zero		1


	//   ....[36]....
        /*0bfc*/ 	.word	0x0000e2b0
        /*0c00*/ 	.word	0x000000ff
        /*0c04*/ 	.word	0x00000000
        /*0c08*/ 	.short	0x0101
        /*0c0a*/ 	.byte	0x08
	.zero		1


	//   ....[37]....
        /*0c0c*/ 	.word	0x00012780
        /*0c10*/ 	.word	0x00000000
        /*0c14*/ 	.word	0x00038840
        /*0c18*/ 	.short	0x010a
        /*0c1a*/ 	.byte	0x3f
	.zero		1


	//   ....[38]....
        /*0c1c*/ 	.word	0x000137f0
        /*0c20*/ 	.word	0x00000012
        /*0c24*/ 	.word	0x00038800
        /*0c28*/ 	.short	0x0107
        /*0c2a*/ 	.byte	0x3f
	.zero		1


	//   ....[39]....
        /*0c2c*/ 	.word	0x00013900
        /*0c30*/ 	.word	0x00000012
        /*0c34*/ 	.word	0x00038800
        /*0c38*/ 	.short	0x0101
        /*0c3a*/ 	.byte	0x3f
	.zero		1


	//   ....[40]....
        /*0c3c*/ 	.word	0x00013920
        /*0c40*/ 	.word	0x00000012
        /*0c44*/ 	.word	0x00038820
        /*0c48*/ 	.short	0x010a
        /*0c4a*/ 	.byte	0x3f
	.zero		1


	//   ....[41]....
        /*0c4c*/ 	.word	0x00013cf0
        /*0c50*/ 	.word	0x00000003
        /*0c54*/ 	.word	0x00038840
        /*0c58*/ 	.short	0x010a
        /*0c5a*/ 	.byte	0x3f
	.zero		1


	//   ....[42]....
        /*0c5c*/ 	.word	0x00014290
        /*0c60*/ 	.word	0x00000003
        /*0c64*/ 	.word	0x00000060
        /*0c68*/ 	.short	0x010a
        /*0c6a*/ 	.byte	0x3f
	.zero		1


	//   ....[43]....
        /*0c6c*/ 	.word	0x00014b10
        /*0c70*/ 	.word	0x00000003
        /*0c74*/ 	.word	0x00038840
        /*0c78*/ 	.short	0x010a
        /*0c7a*/ 	.byte	0x3f
	.zero		1


	//   ....[44]....
        /*0c7c*/ 	.word	0x000150b0
        /*0c80*/ 	.word	0x00000002
        /*0c84*/ 	.word	0x00000060
        /*0c88*/ 	.short	0x010a
        /*0c8a*/ 	.byte	0x3f
	.zero		1


	//   ....[45]....
        /*0c8c*/ 	.word	0x00015870
        /*0c90*/ 	.word	0x00000002
        /*0c94*/ 	.word	0x00038840
        /*0c98*/ 	.short	0x010a
        /*0c9a*/ 	.byte	0x3f
	.zero		1


	//   ....[46]....
        /*0c9c*/ 	.word	0x00015e10
        /*0ca0*/ 	.word	0x00000002
        /*0ca4*/ 	.word	0x00000060
        /*0ca8*/ 	.short	0x010a
        /*0caa*/ 	.byte	0x3f
	.zero		1


	//   ....[47]....
        /*0cac*/ 	.word	0x00016580
        /*0cb0*/ 	.word	0x00000000
        /*0cb4*/ 	.word	0x00038860
        /*0cb8*/ 	.short	0x010a
        /*0cba*/ 	.byte	0x3f
	.zero		1


	//   ....[48]....
        /*0cbc*/ 	.word	0x00017980
        /*0cc0*/ 	.word	0x00000000
        /*0cc4*/ 	.word	0x00038820
        /*0cc8*/ 	.short	0x010a
        /*0cca*/ 	.byte	0x3f
	.zero		1


	//   ....[49]....
        /*0ccc*/ 	.word	0x00017b90
        /*0cd0*/ 	.word	0x00000006
        /*0cd4*/ 	.word	0x00000000
        /*0cd8*/ 	.short	0x010a
        /*0cda*/ 	.byte	0x3f
	.zero		1


	//   ....[50]....
        /*0cdc*/ 	.word	0x00017bc0
        /*0ce0*/ 	.word	0x00000007
        /*0ce4*/ 	.word	0x00000000
        /*0ce8*/ 	.short	0x010a
        /*0cea*/ 	.byte	0x3f
	.zero		1


	//   ....[51]....
        /*0cec*/ 	.word	0x00017c20
        /*0cf0*/ 	.word	0x00000004
        /*0cf4*/ 	.word	0x00000000
        /*0cf8*/ 	.short	0x010a
        /*0cfa*/ 	.byte	0x3f
	.zero		1


	//   ....[52]....
        /*0cfc*/ 	.word	0x00017c50
        /*0d00*/ 	.word	0x00000003
        /*0d04*/ 	.word	0x00000000
        /*0d08*/ 	.short	0x010a
        /*0d0a*/ 	.byte	0x3f
	.zero		1


	//   ....[53]....
        /*0d0c*/ 	.word	0x00017cb0
        /*0d10*/ 	.word	0x00000005
        /*0d14*/ 	.word	0x00038800
        /*0d18*/ 	.short	0x010a
        /*0d1a*/ 	.byte	0x3f
	.zero		1


	//   ....[54]....
        /*0d1c*/ 	.word	0x00017d00
        /*0d20*/ 	.word	0x00000000
        /*0d24*/ 	.word	0x00038830
        /*0d28*/ 	.short	0x010a
        /*0d2a*/ 	.byte	0x3f
	.zero		1


	//   ....[55]....
        /*0d2c*/ 	.word	0x00017d60
        /*0d30*/ 	.word	0x00000004
        /*0d34*/ 	.word	0x00038830
        /*0d38*/ 	.short	0x010a
        /*0d3a*/ 	.byte	0x3f
	.zero		1


	//   ....[56]....
        /*0d3c*/ 	.word	0x00017dc0
        /*0d40*/ 	.word	0x00000002
        /*0d44*/ 	.word	0x00038850
        /*0d48*/ 	.short	0x010a
        /*0d4a*/ 	.byte	0x3f
	.zero		1


	//   ....[57]....
        /*0d4c*/ 	.word	0x00017e10
        /*0d50*/ 	.word	0x00000000
        /*0d54*/ 	.word	0x00038850
        /*0d58*/ 	.short	0x010a
        /*0d5a*/ 	.byte	0x3f
	.zero		1


	//   ....[58]....
        /*0d5c*/ 	.word	0x00017fb0
        /*0d60*/ 	.word	0x00000000
        /*0d64*/ 	.word	0x00038840
        /*0d68*/ 	.short	0x010a
        /*0d6a*/ 	.byte	0x3f
	.zero		1


	//   ....[59]....
        /*0d6c*/ 	.word	0x00018c30
        /*0d70*/ 	.word	0x00000012
        /*0d74*/ 	.word	0x00038820
        /*0d78*/ 	.short	0x010a
        /*0d7a*/ 	.byte	0x3f
	.zero		1


	//   ....[60]....
        /*0d7c*/ 	.word	0x00018c80
        /*0d80*/ 	.word	0x00000003
        /*0d84*/ 	.word	0x00038840
        /*0d88*/ 	.short	0x010a
        /*0d8a*/ 	.byte	0x3f
	.zero		1


	//   ....[61]....
        /*0d8c*/ 	.word	0x00018cd0
        /*0d90*/ 	.word	0x00000003
        /*0d94*/ 	.word	0x00000060
        /*0d98*/ 	.short	0x010a
        /*0d9a*/ 	.byte	0x3f
	.zero		1


	//   ....[62]....
        /*0d9c*/ 	.word	0x00018d20
        /*0da0*/ 	.word	0x00000003
        /*0da4*/ 	.word	0x00038840
        /*0da8*/ 	.short	0x010a
        /*0daa*/ 	.byte	0x3f
	.zero		1


	//   ....[63]....
        /*0dac*/ 	.word	0x00018d70
        /*0db0*/ 	.word	0x00000002
        /*0db4*/ 	.word	0x00000060
        /*0db8*/ 	.short	0x010a
        /*0dba*/ 	.byte	0x3f
	.zero		1


	//   ....[64]....
        /*0dbc*/ 	.word	0x00018dc0
        /*0dc0*/ 	.word	0x00000002
        /*0dc4*/ 	.word	0x00038840
        /*0dc8*/ 	.short	0x010a
        /*0dca*/ 	.byte	0x3f
	.zero		1


	//   ....[65]....
        /*0dcc*/ 	.word	0x00018e10
        /*0dd0*/ 	.word	0x00000002
        /*0dd4*/ 	.word	0x00000060
        /*0dd8*/ 	.short	0x010a
        /*0dda*/ 	.byte	0x3f
	.zero		1


	//   ....[66]....
        /*0ddc*/ 	.word	0x00018e60
        /*0de0*/ 	.word	0x00000000
        /*0de4*/ 	.word	0x00038860
        /*0de8*/ 	.short	0x010a
        /*0dea*/ 	.byte	0x3f
	.zero		1


	//   ....[67]....
        /*0dec*/ 	.word	0x000199b0
        /*0df0*/ 	.word	0x00000000
        /*0df4*/ 	.word	0x00038820
        /*0df8*/ 	.short	0x010a
        /*0dfa*/ 	.byte	0x3f
	.zero		1


	//   ....[68]....
        /*0dfc*/ 	.word	0x00019b50
        /*0e00*/ 	.word	0x00000006
        /*0e04*/ 	.word	0x00000000
        /*0e08*/ 	.short	0x010a
        /*0e0a*/ 	.byte	0x3f
	.zero		1


	//   ....[69]....
        /*0e0c*/ 	.word	0x00019ba0
        /*0e10*/ 	.word	0x00000007
        /*0e14*/ 	.word	0x00000000
        /*0e18*/ 	.short	0x010a
        /*0e1a*/ 	.byte	0x3f
	.zero		1


	//   ....[70]....
        /*0e1c*/ 	.word	0x00019bf0
        /*0e20*/ 	.word	0x00000004
        /*0e24*/ 	.word	0x00000000
        /*0e28*/ 	.short	0x010a
        /*0e2a*/ 	.byte	0x3f
	.zero		1


	//----- nvinfo : EIATTR_NUM_MBARRIERS
	.align		4
.L_373:
        /*0e2c*/ 	.byte	0x03, 0x38
        /*0e2e*/ 	.short	0x0016


	//----- nvinfo : EIATTR_EXIT_INSTR_OFFSETS
	.align		4
        /*0e30*/ 	.byte	0x04, 0x1c
        /*0e32*/ 	.short	(.L_375 - .L_374)


	//   ....[0]....
.L_374:
        /*0e34*/ 	.word	0x00000a50


	//   ....[1]....
        /*0e38*/ 	.word	0x00010840


	//   ....[2]....
        /*0e3c*/ 	.word	0x00017ca0


	//----- nvinfo : EIATTR_MAX_THREADS
	.align		4
.L_375:
        /*0e40*/ 	.byte	0x04, 0x05
        /*0e42*/ 	.short	(.L_377 - .L_376)
.L_376:
        /*0e44*/ 	.word	0x00000180
        /*0e48*/ 	.word	0x00000001
        /*0e4c*/ 	.word	0x00000001


	//----- nvinfo : EIATTR_CRS_STACK_SIZE
	.align		4
.L_377:
        /*0e50*/ 	.byte	0x04, 0x1e
        /*0e52*/ 	.short	(.L_379 - .L_378)
.L_378:
        /*0e54*/ 	.word	0x00000000


	//----- nvinfo : EIATTR_CBANK_PARAM_SIZE
	.align		4
.L_379:
        /*0e58*/ 	.byte	0x03, 0x19
        /*0e5a*/ 	.short	0x0af0


	//----- nvinfo : EIATTR_PARAM_CBANK
	.align		4
        /*0e5c*/ 	.byte	0x04, 0x0a
        /*0e5e*/ 	.short	(.L_381 - .L_380)
	.align		4
.L_380:
        /*0e60*/ 	.word	index@(.nv.constant0._ZN7cutlass13device_kernelIN5flash11enable_sm90INS1_16FlashAttnFwdSm90INS1_25CollectiveMainloopFwdSm90ILi2EN4cute5tupleIJNS5_1CILi1EEES8_S8_EEENS6_IJNS7_ILi128EEENS7_ILi80EEENS7_ILi256EEEEEELi256ENS_6half_tEfNS_4arch4Sm90ELb0ELb0ELb1ELb1ELb0ELb0ELb0ELb1ELb1ELb1ELb1ELb0EEENS1_21CollectiveEpilogueFwdINS6_IJSA_SC_SB_EEES9_SE_SG_Li256ELb1ELb1ELb1ELb0EEENS1_36VarlenDynamicPersistentTileSchedulerILi128ELi80ELi256ELi128ELb1ELb1ELb1ELb0ELb1ELb1EEEEEEEEEvNT_6ParamsE)
        /*0e64*/ 	.short	0x0210
        /*0e66*/ 	.short	0x0af0


	//----- nvinfo : EIATTR_SW_WAR
	.align		4
.L_381:
        /*0e68*/ 	.byte	0x04, 0x36
        /*0e6a*/ 	.short	(.L_383 - .L_382)
.L_382:
        /*0e6c*/ 	.word	0x00000008
.L_383:


//--------------------- .nv.info._ZN7cutlass13device_kernelIN5flash11enable_sm90INS1_16FlashAttnFwdSm90INS1_25CollectiveMainloopFwdSm90ILi2EN4cute5tupleIJNS5_1CILi1EEES8_S8_EEENS6_IJNS7_ILi128EEENS7_ILi80EEENS7_ILi256EEEEEELi256ENS_6half_tEfNS_4arch4Sm90ELb0ELb0ELb1ELb1ELb0ELb1ELb0ELb1ELb1ELb1ELb1ELb0EEENS1_21CollectiveEpilogueFwdINS6_IJSA_SC_SB_EEES9_SE_SG_Li256ELb1ELb1ELb1ELb0EEENS1_36VarlenDynamicPersistentTileSchedulerILi128ELi80ELi256ELi128ELb1ELb1ELb1ELb0ELb1ELb1EEEEEEEEEvNT_6ParamsE --------------------------
	.section	.nv.info._ZN7cutlass13device_kernelIN5flash11enable_sm90INS1_16FlashAttnFwdSm90INS1_25CollectiveMainloopFwdSm90ILi2EN4cute5tupleIJNS5_1CILi1EEES8_S8_EEENS6_IJNS7_ILi128EEENS7_ILi80EEENS7_ILi256EEEEEELi256ENS_6half_tEfNS_4arch4Sm90ELb0ELb0ELb1ELb1ELb0ELb1ELb0ELb1ELb1ELb1ELb1ELb0EEENS1_21CollectiveEpilogueFwdINS6_IJSA_SC_SB_EEES9_SE_SG_Li256ELb1ELb1ELb1ELb0EEENS1_36VarlenDynamicPersistentTileSchedulerILi128ELi80ELi256ELi128ELb1ELb1ELb1ELb0ELb1ELb1EEEEEEEEEvNT_6ParamsE,"",@"SHT_CUDA_INFO"
	.sectionflags	@""
	.align	4


	//----- nvinfo : EIATTR_CUDA_API_VERSION
	.align		4
        /*0000*/ 	.byte	0x04, 0x37
        /*0002*/ 	.short	(.L_385 - .L_384)
.L_384:
        /*0004*/ 	.word	0x00000082


	//----- nvinfo : EIATTR_KPARAM_INFO
	.align		4
.L_385:
        /*0008*/ 	.byte	0x04, 0x17
        /*000a*/ 	.short	(.L_387 - .L_386)
.L_386:
        /*000c*/ 	.word	0x00000000
        /*0010*/ 	.short	0x0000
        /*0012*/ 	.short	0x0070
        /*0014*/ 	.byte	0x00, 0xf0, 0x01, 0x2a


	//----- nvinfo : EIATTR_SPARSE_MMA_MASK
	.align		4
.L_387:
        /*0018*/ 	.byte	0x03, 0x50
        /*001a*/ 	.short	0x0000


	//----- nvinfo : EIATTR_MAXREG_COUNT
	.align		4
        /*001c*/ 	.byte	0x03, 0x1b
        /*001e*/ 	.short	0x00a8


	//----- nvinfo : EIATTR_NUM_BARRIERS
	.align		4
        /*0020*/ 	.byte	0x02, 0x4c
        /*0022*/ 	.byte	0x10
	.zero		1


	//----- nvinfo : EIATTR_EXTERNS
	.align		4
        /*0024*/ 	.byte	0x04, 0x0f
        /*0026*/ 	.short	(.L_389 - .L_388)


	//   ....[0]....
	.align		4
.L_388:
        /*0028*/ 	.word	index@(__assertfail)


	//----- nvinfo : EIATTR_ANNOTATIONS
	.align		4
.L_389:
        /*002c*/ 	.byte	0x04, 0x55
        /*002e*/ 	.short	(.L_391 - .L_390)


	//   ....[0]....
.L_390:
        /* <DEDUP_REMOVED lines=201> */


	//----- nvinfo : EIATTR_MERCURY_ISA_VERSION
	.align		4
.L_391:
        /*0cb0*/ 	.byte	0x03, 0x5f
        /*0cb2*/ 	.short	0x0101


	//----- nvinfo : EIATTR_UNUSED_LOAD_BYTE_OFFSET
	.align		4
        /*0cb4*/ 	.byte	0x04, 0x44
        /*0cb6*/ 	.short	(.L_393 - .L_392)


	//   ....[0]....
.L_392:
        /*0cb8*/ 	.word	0x00000a80
        /*0cbc*/ 	.word	0x0000fff0


	//   ....[1]....
        /*0cc0*/ 	.word	0x0001e480
        /*0cc4*/ 	.word	0x0000fff0


	//----- nvinfo : EIATTR_INT_WARP_WIDE_INSTR_OFFSETS
	.align		4
.L_393:
        /*0cc8*/ 	.byte	0x04, 0x31
        /*0cca*/ 	.short	(.L_395 - .L_394)


	//   ....[0]....
.L_394:
        /*0ccc*/ 	.word	0x00000190


	//   ....[1]....
        /*0cd0*/ 	.word	0x000001d0


	//   ....[2]....
        /*0cd4*/ 	.word	0x00000240


	//   ....[3]....
        /*0cd8*/ 	.word	0x000260c0


	//   ....[4]....
        /*0cdc*/ 	.word	0x00026160


	//   ....[5]....
        /*0ce0*/ 	.word	0x0002a620


	//   ....[6]....
        /*0ce4*/ 	.word	0x0002a690


	//----- nvinfo : EIATTR_COOP_GROUP_MASK_REGIDS
	.align		4
.L_395:
        /*0ce8*/ 	.byte	0x04, 0x29
        /*0cea*/ 	.short	(.L_397 - .L_396)


	//   ....[0]....
.L_396:
        /*0cec*/ 	.word	0xffffffff


	//   ....[1]....
        /*0cf0*/ 	.word	0xffffffff


	//   ....[2]....
        /*0cf4*/ 	.word	0xffffffff


	//   ....[3]....
        /*0cf8*/ 	.word	0xffffffff


	//   ....[4]....
        /*0cfc*/ 	.word	0xffffffff


	//   ....[5]....
        /*0d00*/ 	.word	0xffffffff


	//   ....[6]....
        /*0d04*/ 	.word	0xffffffff


	//   ....[7]....
        /*0d08*/ 	.word	0xffffffff


	//   ....[8]....
        /*0d0c*/ 	.word	0xffffffff


	//   ....[9]....
        /*0d10*/ 	.word	0xffffffff


	//   ....[10]....
        /*0d14*/ 	.word	0xffffffff


	//   ....[11]....
        /*0d18*/ 	.word	0xffffffff


	//   ....[12]....
        /*0d1c*/ 	.word	0xffffffff


	//   ....[13]....
        /*0d20*/ 	.word	0xffffffff


	//   ....[14]....
        /*0d24*/ 	.word	0xffffffff


	//   ....[15]....
        /*0d28*/ 	.word	0xffffffff


	//   ....[16]....
        /*0d2c*/ 	.word	0xffffffff


	//   ....[17]....
        /*0d30*/ 	.word	0xffffffff


	//   ....[18]....
        /*0d34*/ 	.word	0xffffffff


	//   ....[19]....
        /*0d38*/ 	.word	0xffffffff


	//   ....[20]....
        /*0d3c*/ 	.word	0xffffffff


	//   ....[21]....
        /*0d40*/ 	.word	0xffffffff


	//   ....[22]....
        /*0d44*/ 	.word	0xffffffff


	//   ....[23]....
        /*0d48*/ 	.word	0xffffffff


	//   ....[24]....
        /*0d4c*/ 	.word	0xffffffff


	//   ....[25]....
        /*0d50*/ 	.word	0xffffffff


	//   ....[26]....
        /*0d54*/ 	.word	0xffffffff


	//   ....[27]....
        /*0d58*/ 	.word	0xffffffff


	//   ....[28]....
        /*0d5c*/ 	.word	0xffffffff


	//   ....[29]....
        /*0d60*/ 	.word	0xffffffff


	//   ....[30]....
        /*0d64*/ 	.word	0xffffffff


	//   ....[31]....
        /*0d68*/ 	.word	0xffffffff


	//   ....[32]....
        /*0d6c*/ 	.word	0xffffffff


	//   ....[33]....
        /*0d70*/ 	.word	0xffffffff


	//   ....[34]....
        /*0d74*/ 	.word	0xffffffff


	//   ....[35]....
        /*0d78*/ 	.word	0xffffffff


	//   ....[36]....
        /*0d7c*/ 	.word	0xffffffff


	//   ....[37]....
        /*0d80*/ 	.word	0xffffffff


	//   ....[38]....
        /*0d84*/ 	.word	0xffffffff


	//   ....[39]....
        /*0d88*/ 	.word	0xffffffff


	//   ....[40]....
        /*0d8c*/ 	.word	0xffffffff


	//   ....[41]....
        /*0d90*/ 	.word	0xffffffff


	//   ....[42]....
        /*0d94*/ 	.word	0xffffffff


	//   ....[43]....
        /*0d98*/ 	.word	0xffffffff


	//   ....[44]....
        /*0d9c*/ 	.word	0xffffffff


	//   ....[45]....
        /*0da0*/ 	.word	0xffffffff


	//   ....[46]....
        /*0da4*/ 	.word	0xffffffff


	//   ....[47]....
        /*0da8*/ 	.word	0xffffffff


	//   ....[48]....
        /*0dac*/ 	.word	0xffffffff


	//   ....[49]....
        /*0db0*/ 	.word	0xffffffff


	//   ....[50]....
        /*0db4*/ 	.word	0xffffffff


	//   ....[51]....
        /*0db8*/ 	.word	0xffffffff


	//   ....[52]....
        /*0dbc*/ 	.word	0xffffffff


	//   ....[53]....
        /*0dc0*/ 	.word	0xffffffff


	//   ....[54]....
        /*0dc4*/ 	.word	0xffffffff


	//   ....[55]....
        /*0dc8*/ 	.word	0xffffffff


	//   ....[56]....
        /*0dcc*/ 	.word	0xffffffff


	//   ....[57]....
        /*0dd0*/ 	.word	0xffffffff


	//   ....[58]....
        /*0dd4*/ 	.word	0xffffffff


	//   ....[59]....
        /*0dd8*/ 	.word	0xffffffff


	//   ....[60]....
        /*0ddc*/ 	.word	0xffffffff


	//   ....[61]....
        /*0de0*/ 	.word	0xffffffff


	//   ....[62]....
        /*0de4*/ 	.word	0xffffffff


	//   ....[63]....
        /*0de8*/ 	.word	0xffffffff


	//   ....[64]....
        /*0dec*/ 	.word	0xffffffff


	//   ....[65]....
        /*0df0*/ 	.word	0xffffffff


	//   ....[66]....
        /*0df4*/ 	.word	0xffffffff


	//   ....[67]....
        /*0df8*/ 	.word	0xffffffff


	//   ....[68]....
        /*0dfc*/ 	.word	0xffffffff


	//   ....[69]....
        /*0e00*/ 	.word	0xffffffff


	//   ....[70]....
        /*0e04*/ 	.word	0xffffffff


	//   ....[71]....
        /*0e08*/ 	.word	0xffffffff


	//   ....[72]....
        /*0e0c*/ 	.word	0xffffffff


	//   ....[73]....
        /*0e10*/ 	.word	0xffffffff


	//   ....[74]....
        /*0e14*/ 	.word	0xffffffff


	//   ....[75]....
        /*0e18*/ 	.word	0xffffffff


	//   ....[76]....
        /*0e1c*/ 	.word	0xffffffff


	//   ....[77]....
        /*0e20*/ 	.word	0xffffffff


	//   ....[78]....
        /*0e24*/ 	.word	0xffffffff


	//   ....[79]....
        /*0e28*/ 	.word	0xffffffff


	//   ....[80]....
        /*0e2c*/ 	.word	0xffffffff


	//   ....[81]....
        /*0e30*/ 	.word	0xffffffff


	//   ....[82]....
        /*0e34*/ 	.word	0xffffffff


	//   ....[83]....
        /*0e38*/ 	.word	0xffffffff


	//   ....[84]....
        /*0e3c*/ 	.word	0xffffffff


	//   ....[85]....
        /*0e40*/ 	.word	0xffffffff


	//   ....[86]....
        /*0e44*/ 	.word	0xffffffff


	//   ....[87]....
        /*0e48*/ 	.word	0xffffffff


	//   ....[88]....
        /*0e4c*/ 	.word	0xffffffff


	//   ....[89]....
        /*0e50*/ 	.word	0xffffffff


	//   ....[90]....
        /*0e54*/ 	.word	0xffffffff


	//   ....[91]....
        /*0e58*/ 	.word	0xffffffff


	//   ....[92]....
        /*0e5c*/ 	.word	0xffffffff


	//   ....[93]....
        /*0e60*/ 	.word	0xffffffff


	//   ....[94]....
        /*0e64*/ 	.word	0xffffffff


	//   ....[95]....
        /*0e68*/ 	.word	0xffffffff


	//   ....[96]....
        /*0e6c*/ 	.word	0xffffffff


	//   ....[97]....
        /*0e70*/ 	.word	0xffffffff


	//   ....[98]....
        /*0e74*/ 	.word	0xffffffff


	//   ....[99]....
        /*0e78*/ 	.word	0xffffffff


	//   ....[100]....
        /*0e7c*/ 	.word	0xffffffff


	//   ....[101]....
        /*0e80*/ 	.word	0xffffffff


	//   ....[102]....
        /*0e84*/ 	.word	0xffffffff


	//   ....[103]....
        /*0e88*/ 	.word	0xffffffff


	//   ....[104]....
        /*0e8c*/ 	.word	0xffffffff


	//   ....[105]....
        /*0e90*/ 	.word	0xffffffff


	//   ....[106]....
        /*0e94*/ 	.word	0x0500000f


	//   ....[107]....
        /*0e98*/ 	.word	0x0500000f


	//   ....[108]....
        /*0e9c*/ 	.word	0x0500000f


	//   ....[109]....
        /*0ea0*/ 	.word	0x0500000f


	//   ....[110]....
        /*0ea4*/ 	.word	0x0500000f


	//   ....[111]....
        /*0ea8*/ 	.word	0x0500000f


	//   ....[112]....
        /*0eac*/ 	.word	0x0500000f


	//   ....[113]....
        /*0eb0*/ 	.word	0x0500000f


	//   ....[114]....
        /*0eb4*/ 	.word	0x0500000f


	//   ....[115]....
        /*0eb8*/ 	.word	0x0500000f


	//   ....[116]....
        /*0ebc*/ 	.word	0x0500000f


	//   ....[117]....
        /*0ec0*/ 	.word	0x0500000f


	//   ....[118]....
        /*0ec4*/ 	.word	0x0500000f


	//   ....[119]....
        /*0ec8*/ 	.word	0x0500000f


	//   ....[120]....
        /*0ecc*/ 	.word	0x0500000f


	//   ....[121]....
        /*0ed0*/ 	.word	0x0500000f


	//   ....[122]....
        /*0ed4*/ 	.word	0x0500000f


	//   ....[123]....
        /*0ed8*/ 	.word	0x0500000f


	//   ....[124]....
        /*0edc*/ 	.word	0x0500000f


	//   ....[125]....
        /*0ee0*/ 	.word	0x0500000f


	//   ....[126]....
        /*0ee4*/ 	.word	0x0500000f


	//   ....[127]....
        /*0ee8*/ 	.word	0x0500000f


	//   ....[128]....
        /*0eec*/ 	.word	0x0500000f


	//   ....[129]....
        /*0ef0*/ 	.word	0x0500000f


	//   ....[130]....
        /*0ef4*/ 	.word	0x0500000f


	//   ....[131]....
        /*0ef8*/ 	.word	0x0500000f


	//   ....[132]....
        /*0efc*/ 	.word	0x0500000f


	//   ....[133]....
        /*0f00*/ 	.word	0x0500000f


	//   ....[134]....
        /*0f04*/ 	.word	0x0500000f


	//   ....[135]....
        /*0f08*/ 	.word	0x0500000f


	//   ....[136]....
        /*0f0c*/ 	.word	0x0500000f


	//   ....[137]....
        /*0f10*/ 	.word	0x0500000f


	//   ....[138]....
        /*0f14*/ 	.word	0x0500000f


	//   ....[139]....
        /*0f18*/ 	.word	0x0500000f


	//   ....[140]....
        /*0f1c*/ 	.word	0x0500000f


	//   ....[141]....
        /*0f20*/ 	.word	0x0500000f


	//   ....[142]....
        /*0f24*/ 	.word	0x0500000f


	//   ....[143]....
        /*0f28*/ 	.word	0x0500000f


	//   ....[144]....
        /*0f2c*/ 	.word	0x0500000f


	//   ....[145]....
        /*0f30*/ 	.word	0x0500000f


	//   ....[146]....
        /*0f34*/ 	.word	0x0500000f


	//   ....[147]....
        /*0f38*/ 	.word	0x0500000f


	//   ....[148]....
        /*0f3c*/ 	.word	0x0500000f


	//   ....[149]....
        /*0f40*/ 	.word	0x0500000f


	//   ....[150]....
        /*0f44*/ 	.word	0x0500000f


	//----- nvinfo : EIATTR_COOP_GROUP_INSTR_OFFSETS
	.align		4
.L_397:
        /*0f48*/ 	.byte	0x04, 0x28
        /*0f4a*/ 	.short	(.L_399 - .L_398)


	//   ....[0]....
.L_398:
        /*0f4c*/ 	.word	0x00000060


	//   ....[1]....
        /*0f50*/ 	.word	0x000001a0


	//   ....[2]....
        /*0f54*/ 	.word	0x000001f0


	//   ....[3]....
        /*0f58*/ 	.word	0x00000420


	//   ....[4]....
        /*0f5c*/ 	.word	0x00000580


	//   ....[5]....
        /*0f60*/ 	.word	0x000006a0


	//   ....[6]....
        /*0f64*/ 	.word	0x00000800


	//   ....[7]....
        /*0f68*/ 	.word	0x0000be30


	//   ....[8]....
        /*0f6c*/ 	.word	0x0000c3b0


	//   ....[9]....
        /*0f70*/ 	.word	0x0000c3c0


	//   ....[10]....
        /*0f74*/ 	.word	0x0000c3d0


	//   ....[11]....
        /*0f78*/ 	.word	0x0000c3e0


	//   ....[12]....
        /*0f7c*/ 	.word	0x0000f690


	//   ....[13]....
        /*0f80*/ 	.word	0x0000f6a0


	//   ....[14]....
        /*0f84*/ 	.word	0x0000f6b0


	//   ....[15]....
        /*0f88*/ 	.word	0x0000f6c0


	//   ....[16]....
        /*0f8c*/ 	.word	0x00016870


	//   ....[17]....
        /*0f90*/ 	.word	0x00016890


	//   ....[18]....
        /*0f94*/ 	.word	0x00016b60


	//   ....[19]....
        /*0f98*/ 	.word	0x00016b80


	//   ....[20]....
        /*0f9c*/ 	.word	0x0001c2a0


	//   ....[21]....
        /*0fa0*/ 	.word	0x0001c2c0


	//   ....[22]....
        /*0fa4*/ 	.word	0x0001c5b0


	//   ....[23]....
        /*0fa8*/ 	.word	0x0001c610


	//   ....[24]....
        /*0fac*/ 	.word	0x0001d7a0


	//   ....[25]....
        /*0fb0*/ 	.word	0x0001da70


	//   ....[26]....
        /*0fb4*/ 	.word	0x0001da80


	//   ....[27]....
        /*0fb8*/ 	.word	0x0001dab0


	//   ....[28]....
        /*0fbc*/ 	.word	0x0001f510


	//   ....[29]....
        /*0fc0*/ 	.word	0x0001f530


	//   ....[30]....
        /*0fc4*/ 	.word	0x0001f540


	//   ....[31]....
        /*0fc8*/ 	.word	0x0001f550


	//   ....[32]....
        /*0fcc*/ 	.word	0x0001ff90


	//   ....[33]....
        /*0fd0*/ 	.word	0x0001ffb0


	//   ....[34]....
        /*0fd4*/ 	.word	0x00020110


	//   ....[35]....
        /*0fd8*/ 	.word	0x00020130


	//   ....[36]....
        /*0fdc*/ 	.word	0x00020280


	//   ....[37]....
        /*0fe0*/ 	.word	0x000202a0


	//   ....[38]....
        /*0fe4*/ 	.word	0x00020400


	//   ....[39]....
        /*0fe8*/ 	.word	0x00020420


	//   ....[40]....
        /*0fec*/ 	.word	0x00020c20


	//   ....[41]....
        /*0ff0*/ 	.word	0x00020c50


	//   ....[42]....
        /*0ff4*/ 	.word	0x000214a0


	//   ....[43]....
        /*0ff8*/ 	.word	0x000214b0


	//   ....[44]....
        /*0ffc*/ 	.word	0x000225b0


	//   ....[45]....
        /*1000*/ 	.word	0x000225c0


	//   ....[46]....
        /*1004*/ 	.word	0x00022720


	//   ....[47]....
        /*1008*/ 	.word	0x00022740


	//   ....[48]....
        /*100c*/ 	.word	0x00022890


	//   ....[49]....
        /*1010*/ 	.word	0x000228b0


	//   ....[50]....
        /*1014*/ 	.word	0x00022a10


	//   ....[51]....
        /*1018*/ 	.word	0x00022a30


	//   ....[52]....
        /*101c*/ 	.word	0x00022c10


	//   ....[53]....
        /*1020*/ 	.word	0x00022e50


	//   ....[54]....
        /*1024*/ 	.word	0x00022e80


	//   ....[55]....
        /*1028*/ 	.word	0x00022eb0


	//   ....[56]....
        /*102c*/ 	.word	0x00022ee0


	//   ....[57]....
        /*1030*/ 	.word	0x00022f10


	//   ....[58]....
        /*1034*/ 	.word	0x00022f40


	//   ....[59]....
        /*1038*/ 	.word	0x000230f0


	//   ....[60]....
        /*103c*/ 	.word	0x00023120


	//   ....[61]....
        /*1040*/ 	.word	0x00023150


	//   ....[62]....
        /*1044*/ 	.word	0x00023180


	//   ....[63]....
        /*1048*/ 	.word	0x000231b0


	//   ....[64]....
        /*104c*/ 	.word	0x000231e0


	//   ....[65]....
        /*1050*/ 	.word	0x00023270


	//   ....[66]....
        /*1054*/ 	.word	0x000232a0


	//   ....[67]....
        /*1058*/ 	.word	0x000232b0


	//   ....[68]....
        /*105c*/ 	.word	0x00023360


	//   ....[69]....
        /*1060*/ 	.word	0x00024550


	//   ....[70]....
        /*1064*/ 	.word	0x000266c0


	//   ....[71]....
        /*1068*/ 	.word	0x00027320


	//   ....[72]....
        /*106c*/ 	.word	0x00027350


	//   ....[73]....
        /*1070*/ 	.word	0x00027370


	//   ....[74]....
        /*1074*/ 	.word	0x00027420


	//   ....[75]....
        /*1078*/ 	.word	0x00027490


	//   ....[76]....
        /*107c*/ 	.word	0x000274e0


	//   ....[77]....
        /*1080*/ 	.word	0x00027550


	//   ....[78]....
        /*1084*/ 	.word	0x000275a0


	//   ....[79]....
        /*1088*/ 	.word	0x00027610


	//   ....[80]....
        /*108c*/ 	.word	0x00027660


	//   ....[81]....
        /*1090*/ 	.word	0x000276d0


	//   ....[82]....
        /*1094*/ 	.word	0x00027720


	//   ....[83]....
        /*1098*/ 	.word	0x00027790


	//   ....[84]....
        /*109c*/ 	.word	0x000277e0


	//   ....[85]....
        /*10a0*/ 	.word	0x00027850


	//   ....[86]....
        /*10a4*/ 	.word	0x000278a0


	//   ....[87]....
        /*10a8*/ 	.word	0x0002afb0


	//   ....[88]....
        /*10ac*/ 	.word	0x0002afe0


	//   ....[89]....
        /*10b0*/ 	.word	0x0002b030


	//   ....[90]....
        /*10b4*/ 	.word	0x0002b060


	//   ....[91]....
        /*10b8*/ 	.word	0x0002b090


	//   ....[92]....
        /*10bc*/ 	.word	0x0002b0c0


	//   ....[93]....
        /*10c0*/ 	.word	0x0002b0f0


	//   ....[94]....
        /*10c4*/ 	.word	0x0002b120


	//   ....[95]....
        /*10c8*/ 	.word	0x0002b300


	//   ....[96]....
        /*10cc*/ 	.word	0x0002b330


	//   ....[97]....
        /*10d0*/ 	.word	0x0002b360


	//   ....[98]....
        /*10d4*/ 	.word	0x0002b390


	//   ....[99]....
        /*10d8*/ 	.word	0x0002b3c0


	//   ....[100]....
        /*10dc*/ 	.word	0x0002b3f0


	//   ....[101]....
        /*10e0*/ 	.word	0x0002b4b0


	//   ....[102]....
        /*10e4*/ 	.word	0x0002b4d0


	//   ....[103]....
        /*10e8*/ 	.word	0x0002b4e0


	//   ....[104]....
        /*10ec*/ 	.word	0x0002b540


	//   ....[105]....
        /*10f0*/ 	.word	0x0002bc50


	//   ....[106]....
        /*10f4*/ 	.word	0x0002c070


	//   ....[107]....
        /*10f8*/ 	.word	0x0002c100


	//   ....[108]....
        /*10fc*/ 	.word	0x0002c150


	//   ....[109]....
        /*1100*/ 	.word	0x0002c1a0


	//   ....[110]....
        /*1104*/ 	.word	0x0002c290


	//   ....[111]....
        /*1108*/ 	.word	0x0002c320


	//   ....[112]....
        /*110c*/ 	.word	0x0002c370


	//   ....[113]....
        /*1110*/ 	.word	0x0002c3c0


	//   ....[114]....
        /*1114*/ 	.word	0x0002c620


	//   ....[115]....
        /*1118*/ 	.word	0x0002c910


	//   ....[116]....
        /*111c*/ 	.word	0x0002ca90


	//   ....[117]....
        /*1120*/ 	.word	0x0002cae0


	//   ....[118]....
        /*1124*/ 	.word	0x0002cc90


	//   ....[119]....
        /*1128*/ 	.word	0x0002cce0


	//   ....[120]....
        /*112c*/ 	.word	0x0002ce20


	//   ....[121]....
        /*1130*/ 	.word	0x0002ce70


	//   ....[122]....
        /*1134*/ 	.word	0x0002cfb0


	//   ....[123]....
        /*1138*/ 	.word	0x0002d000


	//   ....[124]....
        /*113c*/ 	.word	0x0002d140


	//   ....[125]....
        /*1140*/ 	.word	0x0002d190


	//   ....[126]....
        /*1144*/ 	.word	0x0002d2d0


	//   ....[127]....
        /*1148*/ 	.word	0x0002d320


	//   ....[128]....
        /*114c*/ 	.word	0x0002d460


	//   ....[129]....
        /*1150*/ 	.word	0x0002d4b0


	//   ....[130]....
        /*1154*/ 	.word	0x0002d5d0


	//   ....[131]....
        /*1158*/ 	.word	0x0002d620


	//   ....[132]....
        /*115c*/ 	.word	0x0002d950


	//   ....[133]....
        /*1160*/ 	.word	0x0002da00


	//   ....[134]....
        /*1164*/ 	.word	0x0002db80


	//   ....[135]....
        /*1168*/ 	.word	0x0002dc10


	//   ....[136]....
        /*116c*/ 	.word	0x0002dc90


	//   ....[137]....
        /*1170*/ 	.word	0x0002dd10


	//   ....[138]....
        /*1174*/ 	.word	0x0002dd90


	//   ....[139]....
        /*1178*/ 	.word	0x0002de20


	//   ....[140]....
        /*117c*/ 	.word	0x0002dec0


	//   ....[141]....
        /*1180*/ 	.word	0x0002df90


	//   ....[142]....
        /*1184*/ 	.word	0x0002e010


	//   ....[143]....
        /*1188*/ 	.word	0x0002e090


	//   ....[144]....
        /*118c*/ 	.word	0x0002e110


	//   ....[145]....
        /*1190*/ 	.word	0x0002e1a0


	//   ....[146]....
        /*1194*/ 	.word	0x0002e220


	//   ....[147]....
        /*1198*/ 	.word	0x0002e2c0


	//   ....[148]....
        /*119c*/ 	.word	0x0002e310


	//   ....[149]....
        /*11a0*/ 	.word	0x0002e3a0


	//   ....[150]....
        /*11a4*/ 	.word	0x0002e4d0


	//----- nvinfo : EIATTR_REG_RECONFIG
	.align		4
.L_399:
        /*11a8*/ 	.byte	0x01, 0x54
	.zero		2


	//----- nvinfo : EIATTR_SYSCALL_OFFSETS
	.align		4
        /*11ac*/ 	.byte	0x04, 0x46
        /*11ae*/ 	.short	(.L_401 - .L_400)


	//   ....[0]....
.L_400:
        /*11b0*/ 	.word	0x00002660


	//   ....[1]....
        /*11b4*/ 	.word	0x000027b0


	//   ....[2]....
        /*11b8*/ 	.word	0x0000bfa0


	//   ....[3]....
        /*11bc*/ 	.word	0x0000c330


	//   ....[4]....
        /*11c0*/ 	.word	0x000262d0


	//   ....[5]....
        /*11c4*/ 	.word	0x00026420


	//   ....[6]....
        /*11c8*/ 	.word	0x00026510


	//   ....[7]....
        /*11cc*/ 	.word	0x00026ed0


	//----- nvinfo : EIATTR_MBARRIER_INSTR_OFFSETS
	.align		4
.L_401:
        /*11d0*/ 	.byte	0x04, 0x39
        /*11d2*/ 	.short	(.L_403 - .L_402)


	//   ....[0]....
.L_402:
        /*11d4*/ 	.word	0x000002d0
        /*11d8*/ 	.word	0x000000ff
        /*11dc*/ 	.word	0x00038800
        /*11e0*/ 	.short	0x0100
        /*11e2*/ 	.byte	0x08
	.zero		1


	//   ....[1]....
        /*11e4*/ 	.word	0x000002e0
        /*11e8*/ 	.word	0x000000ff
        /*11ec*/ 	.word	0x00038820
        /*11f0*/ 	.short	0x0100
        /*11f2*/ 	.byte	0x08
	.zero		1


	//   ....[2]....
        /*11f4*/ 	.word	0x000003d0
        /*11f8*/ 	.word	0x000000ff
        /*11fc*/ 	.word	0x00038830
        /*1200*/ 	.short	0x0100
        /*1202*/ 	.byte	0x08
	.zero		1


	//   ....[3]....
        /*1204*/ 	.word	0x000003e0
        /*1208*/ 	.word	0x000000ff
        /*120c*/ 	.word	0x00038840
        /*1210*/ 	.short	0x0100
        /*1212*/ 	.byte	0x08
	.zero		1


	//   ....[4]....
        /*1214*/ 	.word	0x000003f0
        /*1218*/ 	.word	0x000000ff
        /*121c*/ 	.word	0x00038838
        /*1220*/ 	.short	0x0100
        /*1222*/ 	.byte	0x08
	.zero		1


	//   ....[5]....
        /*1224*/ 	.word	0x00000400
        /*1228*/ 	.word	0x000000ff
        /*122c*/ 	.word	0x00038848
        /*1230*/ 	.short	0x0100
        /*1232*/ 	.byte	0x08
	.zero		1


	//   ....[6]....
        /*1234*/ 	.word	0x00000530
        /*1238*/ 	.word	0x000000ff
        /*123c*/ 	.word	0x00038850
        /*1240*/ 	.short	0x0100
        /*1242*/ 	.byte	0x08
	.zero		1


	//   ....[7]....
        /*1244*/ 	.word	0x00000540
        /*1248*/ 	.word	0x000000ff
        /*124c*/ 	.word	0x00038860
        /*1250*/ 	.short	0x0100
        /*1252*/ 	.byte	0x08
	.zero		1


	//   ....[8]....
        /*1254*/ 	.word	0x00000550
        /*1258*/ 	.word	0x000000ff
        /*125c*/ 	.word	0x00038858
        /*1260*/ 	.short	0x0100
        /*1262*/ 	.byte	0x08
	.zero		1


	//   ....[9]....
        /*1264*/ 	.word	0x00000560
        /*1268*/ 	.word	0x000000ff
        /*126c*/ 	.word	0x00038868
        /*1270*/ 	.short	0x0100
        /*1272*/ 	.byte	0x08
	.zero		1


	//   ....[10]....
        /*1274*/ 	.word	0x00000650
        /*1278*/ 	.word	0x000000ff
        /*127c*/ 	.word	0x00038870
        /*1280*/ 	.short	0x0100
        /*1282*/ 	.byte	0x06
	.zero		1


	//   ....[11]....
        /*1284*/ 	.word	0x00000660
        /*1288*/ 	.word	0x000000ff
        /*128c*/ 	.word	0x00038880
        /*1290*/ 	.short	0x0100
        /*1292*/ 	.byte	0x06
	.zero		1


	//   ....[12]....
        /*1294*/ 	.word	0x00000670
        /*1298*/ 	.word	0x000000ff
        /*129c*/ 	.word	0x00038878
        /*12a0*/ 	.short	0x0100
        /*12a2*/ 	.byte	0x06
	.zero		1


	//   ....[13]....
        /*12a4*/ 	.word	0x00000680
        /*12a8*/ 	.word	0x000000ff
        /*12ac*/ 	.word	0x00038888
        /*12b0*/ 	.short	0x0100
        /*12b2*/ 	.byte	0x06
	.zero		1


	//   ....[14]....
        /*12b4*/ 	.word	0x000007b0
        /*12b8*/ 	.word	0x000000ff
        /*12bc*/ 	.word	0x00038890
        /*12c0*/ 	.short	0x0100
        /*12c2*/ 	.byte	0x08
	.zero		1


	//   ....[15]....
        /*12c4*/ 	.word	0x000007c0
        /*12c8*/ 	.word	0x000000ff
        /*12cc*/ 	.word	0x000388a0
        /*12d0*/ 	.short	0x0100
        /*12d2*/ 	.byte	0x08
	.zero		1


	//   ....[16]....
        /*12d4*/ 	.word	0x000007d0
        /*12d8*/ 	.word	0x000000ff
        /*12dc*/ 	.word	0x00038898
        /*12e0*/ 	.short	0x0100
        /*12e2*/ 	.byte	0x08
	.zero		1


	//   ....[17]....
        /*12e4*/ 	.word	0x000007e0
        /*12e8*/ 	.word	0x000000ff
        /*12ec*/ 	.word	0x000388a8
        /*12f0*/ 	.short	0x0100
        /*12f2*/ 	.byte	0x08
	.zero		1


	//   ....[18]....
        /*12f4*/ 	.word	0x00000910
        /*12f8*/ 	.word	0x000000ff
        /*12fc*/ 	.word	0x000388b0
        /*1300*/ 	.short	0x0100
        /*1302*/ 	.byte	0x08
	.zero		1


	//   ....[19]....
        /*1304*/ 	.word	0x00000920
        /*1308*/ 	.word	0x000000ff
        /*130c*/ 	.word	0x000388c0
        /*1310*/ 	.short	0x0100
        /*1312*/ 	.byte	0x08
	.zero		1


	//   ....[20]....
        /*1314*/ 	.word	0x00000930
        /*1318*/ 	.word	0x000000ff
        /*131c*/ 	.word	0x000388b8
        /*1320*/ 	.short	0x0100
        /*1322*/ 	.byte	0x08
	.zero		1


	//   ....[21]....
        /*1324*/ 	.word	0x00000940
        /*1328*/ 	.word	0x000000ff
        /*132c*/ 	.word	0x000388c8
        /*1330*/ 	.short	0x0100
        /*1332*/ 	.byte	0x08
	.zero		1


	//   ....[22]....
        /*1334*/ 	.word	0x000042e0
        /*1338*/ 	.word	0x00000003
        /*133c*/ 	.word	0x00038890
        /*1340*/ 	.short	0x010a
        /*1342*/ 	.byte	0x3f
	.zero		1


	//   ....[23]....
        /*1344*/ 	.word	0x000078c0
        /*1348*/ 	.word	0x00000003
        /*134c*/ 	.word	0x00038890
        /*1350*/ 	.short	0x010a
        /*1352*/ 	.byte	0x3f
	.zero		1


	//   ....[24]....
        /*1354*/ 	.word	0x0000ab50
        /*1358*/ 	.word	0x00000003
        /*135c*/ 	.word	0x00038890
        /*1360*/ 	.short	0x010a
        /*1362*/ 	.byte	0x3f
	.zero		1


	//   ....[25]....
        /*1364*/ 	.word	0x0000afb0
        /*1368*/ 	.word	0x00000024
        /*136c*/ 	.word	0x00000000
        /*1370*/ 	.short	0x0101
        /*1372*/ 	.byte	0x3f
	.zero		1


	//   ....[26]....
        /*1374*/ 	.word	0x0000aff0
        /*1378*/ 	.word	0x00000003
        /*137c*/ 	.word	0x000388b0
        /*1380*/ 	.short	0x010a
        /*1382*/ 	.byte	0x3f
	.zero		1


	//   ....[27]....
        /*1384*/ 	.word	0x0000b640
        /*1388*/ 	.word	0x00000003
        /*138c*/ 	.word	0x00000000
        /*1390*/ 	.short	0x0101
        /*1392*/ 	.byte	0x3f
	.zero		1


	//   ....[28]....
        /*1394*/ 	.word	0x0000c030
        /*1398*/ 	.word	0x00000012
        /*139c*/ 	.word	0x00038800
        /*13a0*/ 	.short	0x010a
        /*13a2*/ 	.byte	0x3f
	.zero		1


	//   ....[29]....
        /*13a4*/ 	.word	0x0000c080
        /*13a8*/ 	.word	0x00000012
        /*13ac*/ 	.word	0x00038800
        /*13b0*/ 	.short	0x010a
        /*13b2*/ 	.byte	0x3f
	.zero		1


	//   ....[30]....
        /*13b4*/ 	.word	0x0000cb20
        /*13b8*/ 	.word	0x00000012
        /*13bc*/ 	.word	0x00038800
        /*13c0*/ 	.short	0x010a
        /*13c2*/ 	.byte	0x3f
	.zero		1


	//   ....[31]....
        /*13c4*/ 	.word	0x0000fcd0
        /*13c8*/ 	.word	0x00000012
        /*13cc*/ 	.word	0x00038800
        /*13d0*/ 	.short	0x010a
        /*13d2*/ 	.byte	0x3f
	.zero		1


	//   ....[32]....
        /*13d4*/ 	.word	0x00012e20
        /*13d8*/ 	.word	0x00000000
        /*13dc*/ 	.word	0x00038830
        /*13e0*/ 	.short	0x010a
        /*13e2*/ 	.byte	0x3f
	.zero		1


	//   ....[33]....
        /*13e4*/ 	.word	0x00012ea0
        /*13e8*/ 	.word	0x00000000
        /*13ec*/ 	.word	0x00038830
        /*13f0*/ 	.short	0x010a
        /*13f2*/ 	.byte	0x3f
	.zero		1


	//   ....[34]....
        /*13f4*/ 	.word	0x00017120
        /*13f8*/ 	.word	0x00000000
        /*13fc*/ 	.word	0x00000000
        /*1400*/ 	.short	0x0101
        /*1402*/ 	.byte	0x3f
	.zero		1


	//   ....[35]....
        /*1404*/ 	.word	0x00018190
        /*1408*/ 	.word	0x0000000b
        /*140c*/ 	.word	0x00038830
        /*1410*/ 	.short	0x010a
        /*1412*/ 	.byte	0x3f
	.zero		1


	//   ....[36]....
        /*1414*/ 	.word	0x00018210
        /*1418*/ 	.word	0x0000000b
        /*141c*/ 	.word	0x00038830
        /*1420*/ 	.short	0x010a
        /*1422*/ 	.byte	0x3f
	.zero		1


	//   ....[37]....
        /*1424*/ 	.word	0x0001b940
        /*1428*/ 	.word	0x00000009
        /*142c*/ 	.word	0x00038850
        /*1430*/ 	.short	0x010a
        /*1432*/ 	.byte	0x3f
	.zero		1


	//   ....[38]....
        /*1434*/ 	.word	0x0001b990
        /*1438*/ 	.word	0x00000009
        /*143c*/ 	.word	0x00038850
        /*1440*/ 	.short	0x010a
        /*1442*/ 	.byte	0x3f
	.zero		1


	//   ....[39]....
        /*1444*/ 	.word	0x0001c780
        /*1448*/ 	.word	0x0000009d
        /*144c*/ 	.word	0x00000000
        /*1450*/ 	.short	0x0101
        /*1452*/ 	.byte	0x3f
	.zero		1


	//   ....[40]....
        /*1454*/ 	.word	0x0001ca10
        /*1458*/ 	.word	0x0000009c
        /*145c*/ 	.word	0x00000000
        /*1460*/ 	.short	0x0101
        /*1462*/ 	.byte	0x3f
	.zero		1


	//   ....[41]....
        /*1464*/ 	.word	0x0001d6c0
        /*1468*/ 	.word	0x00000003
        /*146c*/ 	.word	0x00038850
        /*1470*/ 	.short	0x010a
        /*1472*/ 	.byte	0x3f
	.zero		1


	//   ....[42]....
        /*1474*/ 	.word	0x0001d710
        /*1478*/ 	.word	0x00000003
        /*147c*/ 	.word	0x00038850
        /*1480*/ 	.short	0x010a
        /*1482*/ 	.byte	0x3f
	.zero		1


	//   ....[43]....
        /*1484*/ 	.word	0x0001dc10
        /*1488*/ 	.word	0x00000003
        /*148c*/ 	.word	0x00000000
        /*1490*/ 	.short	0x0101
        /*1492*/ 	.byte	0x3f
	.zero		1


	//   ....[44]....
        /*1494*/ 	.word	0x0001ff80
        /*1498*/ 	.word	0x00000014
        /*149c*/ 	.word	0x00000000
        /*14a0*/ 	.short	0x0101
        /*14a2*/ 	.byte	0x3f
	.zero		1


	//   ....[45]....
        /*14a4*/ 	.word	0x00020c40
        /*14a8*/ 	.word	0x0000005e
        /*14ac*/ 	.word	0x00000000
        /*14b0*/ 	.short	0x0101
        /*14b2*/ 	.byte	0x3f
	.zero		1


	//   ....[46]....
        /*14b4*/ 	.word	0x00024630
        /*14b8*/ 	.word	0x00000012
        /*14bc*/ 	.word	0x00038820
        /*14c0*/ 	.short	0x010a
        /*14c2*/ 	.byte	0x3f
	.zero		1


	//   ....[47]....
        /*14c4*/ 	.word	0x00024700
        /*14c8*/ 	.word	0x00000006
        /*14cc*/ 	.word	0x000388a0
        /*14d0*/ 	.short	0x010a
        /*14d2*/ 	.byte	0x3f
	.zero		1


	//   ....[48]....
        /*14d4*/ 	.word	0x00024c30
        /*14d8*/ 	.word	0x00000006
        /*14dc*/ 	.word	0x000388c0
        /*14e0*/ 	.short	0x010a
        /*14e2*/ 	.byte	0x3f
	.zero		1


	//   ....[49]....
        /*14e4*/ 	.word	0x00025270
        /*14e8*/ 	.word	0x00000006
        /*14ec*/ 	.word	0x000388a0
        /*14f0*/ 	.short	0x010a
        /*14f2*/ 	.byte	0x3f
	.zero		1


	//   ....[50]....
        /*14f4*/ 	.word	0x000257c0
        /*14f8*/ 	.word	0x00000006
        /*14fc*/ 	.word	0x000388c0
        /*1500*/ 	.short	0x010a
        /*1502*/ 	.byte	0x3f
	.zero		1


	//   ....[51]....
        /*1504*/ 	.word	0x00026940
        /*1508*/ 	.word	0x00000000
        /*150c*/ 	.word	0x00038840
        /*1510*/ 	.short	0x010a
        /*1512*/ 	.byte	0x3f
	.zero		1


	//   ....[52]....
        /*1514*/ 	.word	0x000279b0
        /*1518*/ 	.word	0x00000012
        /*151c*/ 	.word	0x00038800
        /*1520*/ 	.short	0x0107
        /*1522*/ 	.byte	0x3f
	.zero		1


	//   ....[53]....
        /*1524*/ 	.word	0x00027ab0
        /*1528*/ 	.word	0x00000012
        /*152c*/ 	.word	0x00038800
        /*1530*/ 	.short	0x0101
        /*1532*/ 	.byte	0x3f
	.zero		1


	//   ....[54]....
        /*1534*/ 	.word	0x00027ad0
        /*1538*/ 	.word	0x00000012
        /*153c*/ 	.word	0x00038820
        /*1540*/ 	.short	0x010a
        /*1542*/ 	.byte	0x3f
	.zero		1


	//   ....[55]....
        /*1544*/ 	.word	0x00027ea0
        /*1548*/ 	.word	0x00000003
        /*154c*/ 	.word	0x00038840
        /*1550*/ 	.short	0x010a
        /*1552*/ 	.byte	0x3f
	.zero		1


	//   ....[56]....
        /*1554*/ 	.word	0x00028430
        /*1558*/ 	.word	0x00000002
        /*155c*/ 	.word	0x00038860
        /*1560*/ 	.short	0x010a
        /*1562*/ 	.byte	0x3f
	.zero		1


	//   ....[57]....
        /*1564*/ 	.word	0x00028cd0
        /*1568*/ 	.word	0x00000003
        /*156c*/ 	.word	0x00038840
        /*1570*/ 	.short	0x010a
        /*1572*/ 	.byte	0x3f
	.zero		1


	//   ....[58]....
        /*1574*/ 	.word	0x00029260
        /*1578*/ 	.word	0x00000002
        /*157c*/ 	.word	0x00038860
        /*1580*/ 	.short	0x010a
        /*1582*/ 	.byte	0x3f
	.zero		1


	//   ....[59]....
        /*1584*/ 	.word	0x00029a60
        /*1588*/ 	.word	0x00000003
        /*158c*/ 	.word	0x00038840
        /*1590*/ 	.short	0x010a
        /*1592*/ 	.byte	0x3f
	.zero		1


	//   ....[60]....
        /*1594*/ 	.word	0x00029fe0
        /*1598*/ 	.word	0x00000002
        /*159c*/ 	.word	0x00038860
        /*15a0*/ 	.short	0x010a
        /*15a2*/ 	.byte	0x3f
	.zero		1


	//   ....[61]....
        /*15a4*/ 	.word	0x0002a780
        /*15a8*/ 	.word	0x00000000
        /*15ac*/ 	.word	0x00038860
        /*15b0*/ 	.short	0x010a
        /*15b2*/ 	.byte	0x3f
	.zero		1


	//   ....[62]....
        /*15b4*/ 	.word	0x0002bbd0
        /*15b8*/ 	.word	0x00000000
        /*15bc*/ 	.word	0x00038820
        /*15c0*/ 	.short	0x010a
        /*15c2*/ 	.byte	0x3f
	.zero		1


	//   ....[63]....
        /*15c4*/ 	.word	0x0002bda0
        /*15c8*/ 	.word	0x00000006
        /*15cc*/ 	.word	0x00000000
        /*15d0*/ 	.short	0x010a
        /*15d2*/ 	.byte	0x3f
	.zero		1


	//   ....[64]....
        /*15d4*/ 	.word	0x0002bde0
        /*15d8*/ 	.word	0x00000007
        /*15dc*/ 	.word	0x00000000
        /*15e0*/ 	.short	0x010a
        /*15e2*/ 	.byte	0x3f
	.zero		1


	//   ....[65]....
        /*15e4*/ 	.word	0x0002be40
        /*15e8*/ 	.word	0x00000004
        /*15ec*/ 	.word	0x00000000
        /*15f0*/ 	.short	0x010a
        /*15f2*/ 	.byte	0x3f
	.zero		1


	//   ....[66]....
        /*15f4*/ 	.word	0x0002be70
        /*15f8*/ 	.word	0x00000003
        /*15fc*/ 	.word	0x00000000
        /*1600*/ 	.short	0x010a
        /*1602*/ 	.byte	0x3f
	.zero		1


	//   ....[67]....
        /*1604*/ 	.word	0x0002bed0
        /*1608*/ 	.word	0x00000003
        /*160c*/ 	.word	0x00038890
        /*1610*/ 	.short	0x010a
        /*1612*/ 	.byte	0x3f
	.zero		1


	//   ....[68]....
        /*1614*/ 	.word	0x0002bf20
        /*1618*/ 	.word	0x00000003
        /*161c*/ 	.word	0x00038890
        /*1620*/ 	.short	0x010a
        /*1622*/ 	.byte	0x3f
	.zero		1


	//   ....[69]....
        /*1624*/ 	.word	0x0002bf70
        /*1628*/ 	.word	0x00000003
        /*162c*/ 	.word	0x00038890
        /*1630*/ 	.short	0x010a
        /*1632*/ 	.byte	0x3f
	.zero		1


	//   ....[70]....
        /*1634*/ 	.word	0x0002bfc0
        /*1638*/ 	.word	0x00000003
        /*163c*/ 	.word	0x000388b0
        /*1640*/ 	.short	0x010a
        /*1642*/ 	.byte	0x3f
	.zero		1


	//   ....[71]....
        /*1644*/ 	.word	0x0002c1e0
        /*1648*/ 	.word	0x00000012
        /*164c*/ 	.word	0x00038800
        /*1650*/ 	.short	0x010a
        /*1652*/ 	.byte	0x3f
	.zero		1


	//   ....[72]....
        /*1654*/ 	.word	0x0002c400
        /*1658*/ 	.word	0x00000012
        /*165c*/ 	.word	0x00038800
        /*1660*/ 	.short	0x010a
        /*1662*/ 	.byte	0x3f
	.zero		1


	//   ....[73]....
        /*1664*/ 	.word	0x0002c450
        /*1668*/ 	.word	0x00000000
        /*166c*/ 	.word	0x00038830
        /*1670*/ 	.short	0x010a
        /*1672*/ 	.byte	0x3f
	.zero		1


	//   ....[74]....
        /*1674*/ 	.word	0x0002c4a0
        /*1678*/ 	.word	0x0000000b
        /*167c*/ 	.word	0x00038830
        /*1680*/ 	.short	0x010a
        /*1682*/ 	.byte	0x3f
	.zero		1


	//   ....[75]....
        /*1684*/ 	.word	0x0002c4f0
        /*1688*/ 	.word	0x00000009
        /*168c*/ 	.word	0x00038850
        /*1690*/ 	.short	0x010a
        /*1692*/ 	.byte	0x3f
	.zero		1


	//   ....[76]....
        /*1694*/ 	.word	0x0002c540
        /*1698*/ 	.word	0x00000003
        /*169c*/ 	.word	0x00038850
        /*16a0*/ 	.short	0x010a
        /*16a2*/ 	.byte	0x3f
	.zero		1


	//   ....[77]....
        /*16a4*/ 	.word	0x0002c6f0
        /*16a8*/ 	.word	0x00000012
        /*16ac*/ 	.word	0x00038820
        /*16b0*/ 	.short	0x010a
        /*16b2*/ 	.byte	0x3f
	.zero		1


	//   ....[78]....
        /*16b4*/ 	.word	0x0002c740
        /*16b8*/ 	.word	0x00000006
        /*16bc*/ 	.word	0x000388a0
        /*16c0*/ 	.short	0x010a
        /*16c2*/ 	.byte	0x3f
	.zero		1


	//   ....[79]....
        /*16c4*/ 	.word	0x0002c790
        /*16c8*/ 	.word	0x00000006
        /*16cc*/ 	.word	0x000388c0
        /*16d0*/ 	.short	0x010a
        /*16d2*/ 	.byte	0x3f
	.zero		1


	//   ....[80]....
        /*16d4*/ 	.word	0x0002c7e0
        /*16d8*/ 	.word	0x00000006
        /*16dc*/ 	.word	0x000388a0
        /*16e0*/ 	.short	0x010a
        /*16e2*/ 	.byte	0x3f
	.zero		1


	//   ....[81]....
        /*16e4*/ 	.word	0x0002c830
        /*16e8*/ 	.word	0x00000006
        /*16ec*/ 	.word	0x000388c0
        /*16f0*/ 	.short	0x010a
        /*16f2*/ 	.byte	0x3f
	.zero		1


	//   ....[82]....
        /*16f4*/ 	.word	0x0002c9d0
        /*16f8*/ 	.word	0x00000000
        /*16fc*/ 	.word	0x00038840
        /*1700*/ 	.short	0x010a
        /*1702*/ 	.byte	0x3f
	.zero		1


	//   ....[83]....
        /*1704*/ 	.word	0x0002d660
        /*1708*/ 	.word	0x00000012
        /*170c*/ 	.word	0x00038820
        /*1710*/ 	.short	0x010a
        /*1712*/ 	.byte	0x3f
	.zero		1


	//   ....[84]....
        /*1714*/ 	.word	0x0002d6b0
        /*1718*/ 	.word	0x00000003
        /*171c*/ 	.word	0x00038840
        /*1720*/ 	.short	0x010a
        /*1722*/ 	.byte	0x3f
	.zero		1


	//   ....[85]....
        /*1724*/ 	.word	0x0002d700
        /*1728*/ 	.word	0x00000002
        /*172c*/ 	.word	0x00038860
        /*1730*/ 	.short	0x010a
        /*1732*/ 	.byte	0x3f
	.zero		1


	//   ....[86]....
        /*1734*/ 	.word	0x0002d750
        /*1738*/ 	.word	0x00000003
        /*173c*/ 	.word	0x00038840
        /*1740*/ 	.short	0x010a
        /*1742*/ 	.byte	0x3f
	.zero		1


	//   ....[87]....
        /*1744*/ 	.word	0x0002d7a0
        /*1748*/ 	.word	0x00000002
        /*174c*/ 	.word	0x00038860
        /*1750*/ 	.short	0x010a
        /*1752*/ 	.byte	0x3f
	.zero		1


	//   ....[88]....
        /*1754*/ 	.word	0x0002d7f0
        /*1758*/ 	.word	0x00000003
        /*175c*/ 	.word	0x00038840
        /*1760*/ 	.short	0x010a
        /*1762*/ 	.byte	0x3f
	.zero		1


	//   ....[89]....
        /*1764*/ 	.word	0x0002d840
        /*1768*/ 	.word	0x00000002
        /*176c*/ 	.word	0x00038860
        /*1770*/ 	.short	0x010a
        /*1772*/ 	.byte	0x3f
	.zero		1


	//   ....[90]....
        /*1774*/ 	.word	0x0002d890
        /*1778*/ 	.word	0x00000000
        /*177c*/ 	.word	0x00038860
        /*1780*/ 	.short	0x010a
        /*1782*/ 	.byte	0x3f
	.zero		1


	//   ....[91]....
        /*1784*/ 	.word	0x0002e3f0
        /*1788*/ 	.word	0x00000000
        /*178c*/ 	.word	0x00038820
        /*1790*/ 	.short	0x010a
        /*1792*/ 	.byte	0x3f
	.zero		1


	//   ....[92]....
        /*1794*/ 	.word	0x0002e590
        /*1798*/ 	.word	0x00000006
        /*179c*/ 	.word	0x00000000
        /*17a0*/ 	.short	0x010a
        /*17a2*/ 	.byte	0x3f
	.zero		1


	//   ....[93]....
        /*17a4*/ 	.word	0x0002e5e0
        /*17a8*/ 	.word	0x00000007
        /*17ac*/ 	.word	0x00000000
        /*17b0*/ 	.short	0x010a
        /*17b2*/ 	.byte	0x3f
	.zero		1


	//   ....[94]....
        /*17b4*/ 	.word	0x0002e630
        /*17b8*/ 	.word	0x00000004
        /*17bc*/ 	.word	0x00000000
        /*17c0*/ 	.short	0x010a
        /*17c2*/ 	.byte	0x3f
	.zero		1


	//----- nvinfo : EIATTR_NUM_MBARRIERS
	.align		4
.L_403:
        /*17c4*/ 	.byte	0x03, 0x38
        /*17c6*/ 	.short	0x0016


	//----- nvinfo : EIATTR_EXIT_INSTR_OFFSETS
	.align		4
        /*17c8*/ 	.byte	0x04, 0x1c
        /*17ca*/ 	.short	(.L_405 - .L_404)


	//   ....[0]....
.L_404:
        /*17cc*/ 	.word	0x0002bec0


	//----- nvinfo : EIATTR_MAX_THREADS
	.align		4
.L_405:
        /*17d0*/ 	.byte	0x04, 0x05
        /*17d2*/ 	.short	(.L_407 - .L_406)
.L_406:
        /*17d4*/ 	.word	0x00000180
        /*17d8*/ 	.word	0x00000001
        /*17dc*/ 	.word	0x00000001


	//----- nvinfo : EIATTR_CRS_STACK_SIZE
	.align		4
.L_407:
        /*17e0*/ 	.byte	0x04, 0x1e
        /*17e2*/ 	.short	(.L_409 - .L_408)
.L_408:
        /*17e4*/ 	.word	0x00000000


	//----- nvinfo : EIATTR_CBANK_PARAM_SIZE
	.align		4
.L_409:
        /*17e8*/ 	.byte	0x03, 0x19
        /*17ea*/ 	.short	0x0af0


	//----- nvinfo : EIATTR_PARAM_CBANK
	.align		4
        /*17ec*/ 	.byte	0x04, 0x0a
        /*17ee*/ 	.short	(.L_411 - .L_410)
	.align		4
.L_410:
        /*17f0*/ 	.word	index@(.nv.constant0._ZN7cutlass13device_kernelIN5flash11enable_sm90INS1_16FlashAttnFwdSm90INS1_25CollectiveMainloopFwdSm90ILi2EN4cute5tupleIJNS5_1CILi1EEES8_S8_EEENS6_IJNS7_ILi128EEENS7_ILi80EEENS7_ILi256EEEEEELi256ENS_6half_tEfNS_4arch4Sm90ELb0ELb0ELb1ELb1ELb0ELb1ELb0ELb1ELb1ELb1ELb1ELb0EEENS1_21CollectiveEpilogueFwdINS6_IJSA_SC_SB_EEES9_SE_SG_Li256ELb1ELb1ELb1ELb0EEENS1_36VarlenDynamicPersistentTileSchedulerILi128ELi80ELi256ELi128ELb1ELb1ELb1ELb0ELb1ELb1EEEEEEEEEvNT_6ParamsE)
        /*17f4*/ 	.short	0x0210
        /*17f6*/ 	.short	0x0af0


	//----- nvinfo : EIATTR_SW_WAR
	.align		4
.L_411:
        /*17f8*/ 	.byte	0x04, 0x36
        /*17fa*/ 	.short	(.L_413 - .L_412)
.L_412:
        /*17fc*/ 	.word	0x00000008
.L_413:


//--------------------- .nv.info._ZN7cutlass13device_kernelIN5flash11enable_sm90INS1_16FlashAttnFwdSm90INS1_25CollectiveMainloopFwdSm90ILi2EN4cute5tupleIJNS5_1CILi1EEES8_S8_EEENS6_IJNS7_ILi128EEENS7_ILi64EEENS7_ILi256EEEEEELi256ENS_6half_tEfNS_4arch4Sm90ELb0ELb1ELb1ELb0ELb0ELb0ELb0ELb1ELb1ELb1ELb1ELb0EEENS1_21CollectiveEpilogueFwdINS6_IJSA_SC_SB_EEES9_SE_SG_Li256ELb0ELb1ELb1ELb0EEENS1_19SingleTileSchedulerILb0ELb1ELb1ELi128EEEEEEEEEvNT_6ParamsE --------------------------
	.section	.nv.info._ZN7cutlass13device_kernelIN5flash11enable_sm90INS1_16FlashAttnFwdSm90INS1_25CollectiveMainloopFwdSm90ILi2EN4cute5tupleIJNS5_1CILi1EEES8_S8_EEENS6_IJNS7_ILi128EEENS7_ILi64EEENS7_ILi256EEEEEELi256ENS_6half_tEfNS_4arch4Sm90ELb0ELb1ELb1ELb0ELb0ELb0ELb0ELb1ELb1ELb1ELb1ELb0EEENS1_21CollectiveEpilogueFwdINS6_IJSA_SC_SB_EEES9_SE_SG_Li256ELb0ELb1ELb1ELb0EEENS1_19SingleTileSchedulerILb0ELb1ELb1ELi128EEEEEEEEEvNT_6ParamsE,"",@"SHT_CUDA_INFO"
	.sectionflags	@""
	.align	4


	//----- nvinfo : EIATTR_CUDA_API_VERSION
	.align		4
        /*0000*/ 	.byte	0x04, 0x37
        /*0002*/ 	.short	(.L_415 - .L_414)
.L_414:
        /*0004*/ 	.word	0x00000082


	//----- nvinfo : EIATTR_KPARAM_INFO
	.align		4
.L_415:
        /*0008*/ 	.byte	0x04, 0x17
        /*000a*/ 	.short	(.L_417 - .L_416)
.L_416:
        /*000c*/ 	.word	0x00000000
        /*0010*/ 	.short	0x0000
        /*0012*/ 	.short	0x0070
        /*0014*/ 	.byte	0x00, 0xf0, 0x01, 0x28


	//----- nvinfo : EIATTR_SPARSE_MMA_MASK
	.align		4
.L_417:
        /*0018*/ 	.byte	0x03, 0x50
        /*001a*/ 	.short	0x0000


	//----- nvinfo : EIATTR_MAXREG_COUNT
	.align		4
        /*001c*/ 	.byte	0x03, 0x1b
        /*001e*/ 	.short	0x00a8


	//----- nvinfo : EIATTR_NUM_BARRIERS
	.align		4
        /*0020*/ 	.byte	0x02, 0x4c
        /*0022*/ 	.byte	0x09
	.zero		1


	//----- nvinfo : EIATTR_EXTERNS
	.align		4
        /*0024*/ 	.byte	0x04, 0x0f
        /*0026*/ 	.short	(.L_419 - .L_418)


	//   ....[0]....
	.align		4
.L_418:
        /*0028*/ 	.word	index@(__assertfail)


	//----- nvinfo : EIATTR_ANNOTATIONS
	.align		4
.L_419:
        /*002c*/ 	.byte	0x04, 0x55
        /*002e*/ 	.short	(.L_421 - .L_420)


	//   ....[0]....
.L_420:
        /* <DEDUP_REMOVED lines=10> */


	//----- nvinfo : EIATTR_MERCURY_ISA_VERSION
	.align		4
.L_421:
        /*00c0*/ 	.byte	0x03, 0x5f
        /*00c2*/ 	.short	0x0101


	//----- nvinfo : EIATTR_INT_WARP_WIDE_INSTR_OFFSETS
	.align		4
        /*00c4*/ 	.byte	0x04, 0x31
        /*00c6*/ 	.short	(.L_423 - .L_422)


	//   ....[0]....
.L_422:
        /*00c8*/ 	.word	0x00000130


	//   ....[1]....
        /*00cc*/ 	.word	0x00000170


	//   ....[2]....
        /*00d0*/ 	.word	0x000001e0


	//----- nvinfo : EIATTR_COOP_GROUP_MASK_REGIDS
	.align		4
.L_423:
        /*00d4*/ 	.byte	0x04, 0x29
        /*00d6*/ 	.short	(.L_425 - .L_424)


	//   ....[0]....
.L_424:
        /*00d8*/ 	.word	0xffffffff


	//   ....[1]....
        /*00dc*/ 	.word	0xffffffff


	//   ....[2]....
        /*00e0*/ 	.word	0xffffffff


	//   ....[3]....
        /*00e4*/ 	.word	0xffffffff


	//   ....[4]....
        /*00e8*/ 	.word	0xffffffff


	//   ....[5]....
        /*00ec*/ 	.word	0xffffffff


	//   ....[6]....
        /*00f0*/ 	.word	0xffffffff


	//   ....[7]....
        /*00f4*/ 	.word	0xffffffff


	//   ....[8]....
        /*00f8*/ 	.word	0xffffffff


	//   ....[9]....
        /*00fc*/ 	.word	0xffffffff


	//   ....[10]....
        /*0100*/ 	.word	0xffffffff


	//   ....[11]....
        /*0104*/ 	.word	0xffffffff


	//   ....[12]....
        /*0108*/ 	.word	0xffffffff


	//   ....[13]....
        /*010c*/ 	.word	0xffffffff


	//   ....[14]....
        /*0110*/ 	.word	0xffffffff


	//   ....[15]....
        /*0114*/ 	.word	0xffffffff


	//   ....[16]....
        /*0118*/ 	.word	0xffffffff


	//   ....[17]....
        /*011c*/ 	.word	0xffffffff


	//   ....[18]....
        /*0120*/ 	.word	0xffffffff


	//   ....[19]....
        /*0124*/ 	.word	0xffffffff


	//   ....[20]....
        /*0128*/ 	.word	0xffffffff


	//   ....[21]....
        /*012c*/ 	.word	0xffffffff


	//   ....[22]....
        /*0130*/ 	.word	0xffffffff


	//   ....[23]....
        /*0134*/ 	.word	0xffffffff


	//   ....[24]....
        /*0138*/ 	.word	0xffffffff


	//   ....[25]....
        /*013c*/ 	.word	0xffffffff


	//   ....[26]....
        /*0140*/ 	.word	0xffffffff


	//   ....[27]....
        /*0144*/ 	.word	0xffffffff


	//   ....[28]....
        /*0148*/ 	.word	0xffffffff


	//   ....[29]....
        /*014c*/ 	.word	0xffffffff


	//   ....[30]....
        /*0150*/ 	.word	0xffffffff


	//   ....[31]....
        /*0154*/ 	.word	0xffffffff


	//   ....[32]....
        /*0158*/ 	.word	0xffffffff


	//   ....[33]....
        /*015c*/ 	.word	0xffffffff


	//   ....[34]....
        /*0160*/ 	.word	0xffffffff


	//   ....[35]....
        /*0164*/ 	.word	0xffffffff


	//   ....[36]....
        /*0168*/ 	.word	0xffffffff


	//   ....[37]....
        /*016c*/ 	.word	0xffffffff


	//   ....[38]....
        /*0170*/ 	.word	0xffffffff


	//   ....[39]....
        /*0174*/ 	.word	0xffffffff


	//   ....[40]....
        /*0178*/ 	.word	0xffffffff


	//   ....[41]....
        /*017c*/ 	.word	0xffffffff


	//   ....[42]....
        /*0180*/ 	.word	0xffffffff


	//   ....[43]....
        /*0184*/ 	.word	0xffffffff


	//   ....[44]....
        /*0188*/ 	.word	0xffffffff


	//   ....[45]....
        /*018c*/ 	.word	0xffffffff


	//   ....[46]....
        /*0190*/ 	.word	0xffffffff


	//   ....[47]....
        /*0194*/ 	.word	0xffffffff


	//   ....[48]....
        /*0198*/ 	.word	0xffffffff


	//   ....[49]....
        /*019c*/ 	.word	0xffffffff


	//   ....[50]....
        /*01a0*/ 	.word	0xffffffff


	//   ....[51]....
        /*01a4*/ 	.word	0xffffffff


	//   ....[52]....
        /*01a8*/ 	.word	0xffffffff


	//   ....[53]....
        /*01ac*/ 	.word	0xffffffff


	//   ....[54]....
        /*01b0*/ 	.word	0xffffffff


	//   ....[55]....
        /*01b4*/ 	.word	0xffffffff


	//   ....[56]....
        /*01b8*/ 	.word	0xffffffff


	//   ....[57]....
        /*01bc*/ 	.word	0xffffffff


	//   ....[58]....
        /*01c0*/ 	.word	0xffffffff


	//   ....[59]....
        /*01c4*/ 	.word	0xffffffff


	//   ....[60]....
        /*01c8*/ 	.word	0xffffffff


	//   ....[61]....
        /*01cc*/ 	.word	0x0500000f


	//   ....[62]....
        /*01d0*/ 	.word	0x0500000f


	//   ....[63]....
        /*01d4*/ 	.word	0x0500000f


	//   ....[64]....
        /*01d8*/ 	.word	0x0500000f


	//   ....[65]....
        /*01dc*/ 	.word	0x0500000f


	//   ....[66]....
        /*01e0*/ 	.word	0x0500000f


	//   ....[67]....
        /*01e4*/ 	.word	0x0500000f


	//   ....[68]....
        /*01e8*/ 	.word	0x0500000f


	//   ....[69]....
        /*01ec*/ 	.word	0x0500000f


	//   ....[70]....
        /*01f0*/ 	.word	0x0500000f


	//   ....[71]....
        /*01f4*/ 	.word	0x0500000f


	//   ....[72]....
        /*01f8*/ 	.word	0x0500000f


	//   ....[73]....
        /*01fc*/ 	.word	0x0500000f


	//   ....[74]....
        /*0200*/ 	.word	0x0500000f


	//   ....[75]....
        /*0204*/ 	.word	0x0500000f


	//   ....[76]....
        /*0208*/ 	.word	0x0500000f


	//   ....[77]....
        /*020c*/ 	.word	0x0500000f


	//   ....[78]....
        /*0210*/ 	.word	0x0500000f


	//----- nvinfo : EIATTR_COOP_GROUP_INSTR_OFFSETS
	.align		4
.L_425:
        /*0214*/ 	.byte	0x04, 0x28
        /*0216*/ 	.short	(.L_427 - .L_426)


	//   ....[0]....
.L_426:
        /*0218*/ 	.word	0x00000060


	//   ....[1]....
        /*021c*/ 	.word	0x00000140


	//   ....[2]....
        /*0220*/ 	.word	0x00000190


	//   ....[3]....
        /*0224*/ 	.word	0x000003c0


	//   ....[4]....
        /*0228*/ 	.word	0x00000520


	//   ....[5]....
        /*022c*/ 	.word	0x00000640


	//   ....[6]....
        /*0230*/ 	.word	0x000007a0


	//   ....[7]....
        /*0234*/ 	.word	0x00001800


	//   ....[8]....
        /*0238*/ 	.word	0x00002810


	//   ....[9]....
        /*023c*/ 	.word	0x00002ed0


	//   ....[10]....
        /*0240*/ 	.word	0x000038c0


	//   ....[11]....
        /*0244*/ 	.word	0x00003920


	//   ....[12]....
        /*0248*/ 	.word	0x00004020


	//   ....[13]....
        /*024c*/ 	.word	0x00004080


	//   ....[14]....
        /*0250*/ 	.word	0x00006210


	//   ....[15]....
        /*0254*/ 	.word	0x000065c0


	//   ....[16]....
        /*0258*/ 	.word	0x00006c80


	//   ....[17]....
        /*025c*/ 	.word	0x00006d60


	//   ....[18]....
        /*0260*/ 	.word	0x00007120


	//   ....[19]....
        /*0264*/ 	.word	0x000071a0


	//   ....[20]....
        /*0268*/ 	.word	0x000090b0


	//   ....[21]....
        /*026c*/ 	.word	0x00009340


	//   ....[22]....
        /*0270*/ 	.word	0x00009560


	//   ....[23]....
        /*0274*/ 	.word	0x000095b0


	//   ....[24]....
        /*0278*/ 	.word	0x0000b240


	//   ....[25]....
        /*027c*/ 	.word	0x0000b6a0


	//   ....[26]....
        /*0280*/ 	.word	0x0000bd60


	//   ....[27]....
        /*0284*/ 	.word	0x0000be50


	//   ....[28]....
        /*0288*/ 	.word	0x0000c190


	//   ....[29]....
        /*028c*/ 	.word	0x0000c2b0


	//   ....[30]....
        /*0290*/ 	.word	0x0000d290


	//   ....[31]....
        /*0294*/ 	.word	0x0000d2c0


	//   ....[32]....
        /*0298*/ 	.word	0x0000d360


	//   ....[33]....
        /*029c*/ 	.word	0x0000d3d0


	//   ....[34]....
        /*02a0*/ 	.word	0x0000e600


	//   ....[35]....
        /*02a4*/ 	.word	0x0000e660


	//   ....[36]....
        /*02a8*/ 	.word	0x0000e6a0


	//   ....[37]....
        /*02ac*/ 	.word	0x0000e6d0


	//   ....[38]....
        /*02b0*/ 	.word	0x0000e710


	//   ....[39]....
        /*02b4*/ 	.word	0x0000e720


	//   ....[40]....
        /*02b8*/ 	.word	0x0000f390


	//   ....[41]....
        /*02bc*/ 	.word	0x0000f3a0


	//   ....[42]....
        /*02c0*/ 	.word	0x00010420


	//   ....[43]....
        /*02c4*/ 	.word	0x00011300


	//   ....[44]....
        /*02c8*/ 	.word	0x00011d40


	//   ....[45]....
        /*02cc*/ 	.word	0x00011d80


	//   ....[46]....
        /*02d0*/ 	.word	0x00011db0


	//   ....[47]....
        /*02d4*/ 	.word	0x00011dd0


	//   ....[48]....
        /*02d8*/ 	.word	0x00011e10


	//   ....[49]....
        /*02dc*/ 	.word	0x00011e90


	//   ....[50]....
        /*02e0*/ 	.word	0x00011ec0


	//   ....[51]....
        /*02e4*/ 	.word	0x00011f30


	//   ....[52]....
        /*02e8*/ 	.word	0x00011f60


	//   ....[53]....
        /*02ec*/ 	.word	0x00011fd0


	//   ....[54]....
        /*02f0*/ 	.word	0x00012000


	//   ....[55]....
        /*02f4*/ 	.word	0x00012070


	//   ....[56]....
        /*02f8*/ 	.word	0x000120a0


	//   ....[57]....
        /*02fc*/ 	.word	0x00012110


	//   ....[58]....
        /*0300*/ 	.word	0x00012140


	//   ....[59]....
        /*0304*/ 	.word	0x000121a0


	//   ....[60]....
        /*0308*/ 	.word	0x00014e10


	//   ....[61]....
        /*030c*/ 	.word	0x00015470


	//   ....[62]....
        /*0310*/ 	.word	0x000155e0


	//   ....[63]....
        /*0314*/ 	.word	0x00015640


	//   ....[64]....
        /*0318*/ 	.word	0x00015790


	//   ....[65]....
        /*031c*/ 	.word	0x00015800


	//   ....[66]....
        /*0320*/ 	.word	0x00015900


	//   ....[67]....
        /*0324*/ 	.word	0x00015970


	//   ....[68]....
        /*0328*/ 	.word	0x00015a70


	//   ....[69]....
        /*032c*/ 	.word	0x00015ae0


	//   ....[70]....
        /*0330*/ 	.word	0x00015be0


	//   ....[71]....
        /*0334*/ 	.word	0x00015c50


	//   ....[72]....
        /*0338*/ 	.word	0x00015d50


	//   ....[73]....
        /*033c*/ 	.word	0x00015dc0


	//   ....[74]....
        /*0340*/ 	.word	0x00015ec0


	//   ....[75]....
        /*0344*/ 	.word	0x00015f20


	//   ....[76]....
        /*0348*/ 	.word	0x00016010


	//   ....[77]....
        /*034c*/ 	.word	0x00016060


	//   ....[78]....
        /*0350*/ 	.word	0x00016460


	//----- nvinfo : EIATTR_REG_RECONFIG
	.align		4
.L_427:
        /*0354*/ 	.byte	0x01, 0x54
	.zero		2


	//----- nvinfo : EIATTR_SYSCALL_OFFSETS
	.align		4
        /*0358*/ 	.byte	0x04, 0x46
        /*035a*/ 	.short	(.L_429 - .L_428)


	//   ....[0]....
.L_428:
        /*035c*/ 	.word	0x000019d0


	//   ....[1]....
        /*0360*/ 	.word	0x00010f80


	//   ....[2]....
        /*0364*/ 	.word	0x000110c0


	//   ....[3]....
        /*0368*/ 	.word	0x000111b0


	//   ....[4]....
        /*036c*/ 	.word	0x00011970


	//----- nvinfo : EIATTR_MBARRIER_INSTR_OFFSETS
	.align		4
.L_429:
        /*0370*/ 	.byte	0x04, 0x39
        /*0372*/ 	.short	(.L_431 - .L_430)


	//   ....[0]....
.L_430:
        /*0374*/ 	.word	0x00000270
        /*0378*/ 	.word	0x000000ff
        /*037c*/ 	.word	0x00030800
        /*0380*/ 	.short	0x0100
        /*0382*/ 	.byte	0x08
	.zero		1


	//   ....[1]....
        /*0384*/ 	.word	0x00000280
        /*0388*/ 	.word	0x000000ff
        /*038c*/ 	.word	0x00030820
        /*0390*/ 	.short	0x0100
        /*0392*/ 	.byte	0x08
	.zero		1


	//   ....[2]....
        /*0394*/ 	.word	0x00000370
        /*0398*/ 	.word	0x000000ff
        /*039c*/ 	.word	0x00030830
        /*03a0*/ 	.short	0x0100
        /*03a2*/ 	.byte	0x08
	.zero		1


	//   ....[3]....
        /*03a4*/ 	.word	0x00000380
        /*03a8*/ 	.word	0x000000ff
        /*03ac*/ 	.word	0x00030840
        /*03b0*/ 	.short	0x0100
        /*03b2*/ 	.byte	0x08
	.zero		1


	//   ....[4]....
        /*03b4*/ 	.word	0x00000390
        /*03b8*/ 	.word	0x000000ff
        /*03bc*/ 	.word	0x00030838
        /*03c0*/ 	.short	0x0100
        /*03c2*/ 	.byte	0x08
	.zero		1


	//   ....[5]....
        /*03c4*/ 	.word	0x000003a0
        /*03c8*/ 	.word	0x000000ff
        /*03cc*/ 	.word	0x00030848
        /*03d0*/ 	.short	0x0100
        /*03d2*/ 	.byte	0x08
	.zero		1


	//   ....[6]....
        /*03d4*/ 	.word	0x000004d0
        /*03d8*/ 	.word	0x000000ff
        /*03dc*/ 	.word	0x00030850
        /*03e0*/ 	.short	0x0100
        /*03e2*/ 	.byte	0x08
	.zero		1


	//   ....[7]....
        /*03e4*/ 	.word	0x000004e0
        /*03e8*/ 	.word	0x000000ff
        /*03ec*/ 	.word	0x00030860
        /*03f0*/ 	.short	0x0100
        /*03f2*/ 	.byte	0x08
	.zero		1


	//   ....[8]....
        /*03f4*/ 	.word	0x000004f0
        /*03f8*/ 	.word	0x000000ff
        /*03fc*/ 	.word	0x00030858
        /*0400*/ 	.short	0x0100
        /*0402*/ 	.byte	0x08
	.zero		1


	//   ....[9]....
        /*0404*/ 	.word	0x00000500
        /*0408*/ 	.word	0x000000ff
        /*040c*/ 	.word	0x00030868
        /*0410*/ 	.short	0x0100
        /*0412*/ 	.byte	0x08
	.zero		1


	//   ....[10]....
        /*0414*/ 	.word	0x000005f0
        /*0418*/ 	.word	0x000000ff
        /*041c*/ 	.word	0x00030870
        /*0420*/ 	.short	0x0100
        /*0422*/ 	.byte	0x06
	.zero		1


	//   ....[11]....
        /*0424*/ 	.word	0x00000600
        /*0428*/ 	.word	0x000000ff
        /*042c*/ 	.word	0x00030880
        /*0430*/ 	.short	0x0100
        /*0432*/ 	.byte	0x06
	.zero		1


	//   ....[12]....
        /*0434*/ 	.word	0x00000610
        /*0438*/ 	.word	0x000000ff
        /*043c*/ 	.word	0x00030878
        /*0440*/ 	.short	0x0100
        /*0442*/ 	.byte	0x06
	.zero		1


	//   ....[13]....
        /*0444*/ 	.word	0x00000620
        /*0448*/ 	.word	0x000000ff
        /*044c*/ 	.word	0x00030888
        /*0450*/ 	.short	0x0100
        /*0452*/ 	.byte	0x06
	.zero		1


	//   ....[14]....
        /*0454*/ 	.word	0x00000750
        /*0458*/ 	.word	0x000000ff
        /*045c*/ 	.word	0x00030890
        /*0460*/ 	.short	0x0100
        /*0462*/ 	.byte	0x08
	.zero		1


	//   ....[15]....
        /*0464*/ 	.word	0x00000760
        /*0468*/ 	.word	0x000000ff
        /*046c*/ 	.word	0x000308a0
        /*0470*/ 	.short	0x0100
        /*0472*/ 	.byte	0x08
	.zero		1


	//   ....[16]....
        /*0474*/ 	.word	0x00000770
        /*0478*/ 	.word	0x000000ff
        /*047c*/ 	.word	0x00030898
        /*0480*/ 	.short	0x0100
        /*0482*/ 	.byte	0x08
	.zero		1


	//   ....[17]....
        /*0484*/ 	.word	0x00000780
        /*0488*/ 	.word	0x000000ff
        /*048c*/ 	.word	0x000308a8
        /*0490*/ 	.short	0x0100
        /*0492*/ 	.byte	0x08
	.zero		1


	//   ....[18]....
        /*0494*/ 	.word	0x000008b0
        /*0498*/ 	.word	0x000000ff
        /*049c*/ 	.word	0x000308b0
        /*04a0*/ 	.short	0x0100
        /*04a2*/ 	.byte	0x08
	.zero		1


	//   ....[19]....
        /*04a4*/ 	.word	0x000008c0
        /*04a8*/ 	.word	0x000000ff
        /*04ac*/ 	.word	0x000308c0
        /*04b0*/ 	.short	0x0100
        /*04b2*/ 	.byte	0x08
	.zero		1


	//   ....[20]....
        /*04b4*/ 	.word	0x000008d0
        /*04b8*/ 	.word	0x000000ff
        /*04bc*/ 	.word	0x000308b8
        /*04c0*/ 	.short	0x0100
        /*04c2*/ 	.byte	0x08
	.zero		1


	//   ....[21]....
        /*04c4*/ 	.word	0x000008e0
        /*04c8*/ 	.word	0x000000ff
        /*04cc*/ 	.word	0x000308c8
        /*04d0*/ 	.short	0x0100
        /*04d2*/ 	.byte	0x08
	.zero		1


	//   ....[22]....
        /*04d4*/ 	.word	0x00001a00
        /*04d8*/ 	.word	0x000000ff
        /*04dc*/ 	.word	0x00030800
        /*04e0*/ 	.short	0x010a
        /*04e2*/ 	.byte	0x04
	.zero		1


	//   ....[23]....
        /*04e4*/ 	.word	0x00001aa0
        /*04e8*/ 	.word	0x000000ff
        /*04ec*/ 	.word	0x00030830
        /*04f0*/ 	.short	0x010a
        /*04f2*/ 	.byte	0x04
	.zero		1


	//   ....[24]....
        /*04f4*/ 	.word	0x00001b40
        /*04f8*/ 	.word	0x000000ff
        /*04fc*/ 	.word	0x00030830
        /*0500*/ 	.short	0x010a
        /*0502*/ 	.byte	0x04
	.zero		1


	//   ....[25]....
        /*0504*/ 	.word	0x00002b10
        /*0508*/ 	.word	0x00000000
        /*050c*/ 	.word	0x00000000
        /*0510*/ 	.short	0x0101
        /*0512*/ 	.byte	0x3f
	.zero		1


	//   ....[26]....
        /*0514*/ 	.word	0x00004ca0
        /*0518*/ 	.word	0x000000ff
        /*051c*/ 	.word	0x00030830
        /*0520*/ 	.short	0x010a
        /*0522*/ 	.byte	0x3d
	.zero		1


	//   ....[27]....
        /*0524*/ 	.word	0x00004ce0
        /*0528*/ 	.word	0x000000ff
        /*052c*/ 	.word	0x00030830
        /*0530*/ 	.short	0x010a
        /*0532*/ 	.byte	0x3d
	.zero		1


	//   ....[28]....
        /*0534*/ 	.word	0x00005b80
        /*0538*/ 	.word	0x000000ff
        /*053c*/ 	.word	0x00030850
        /*0540*/ 	.short	0x010a
        /*0542*/ 	.byte	0x0e
	.zero		1


	//   ....[29]....
        /*0544*/ 	.word	0x00005bc0
        /*0548*/ 	.word	0x000000ff
        /*054c*/ 	.word	0x00030850
        /*0550*/ 	.short	0x010a
        /*0552*/ 	.byte	0x0e
	.zero		1


	//   ....[30]....
        /*0554*/ 	.word	0x00006260
        /*0558*/ 	.word	0x000000a7
        /*055c*/ 	.word	0x00000000
        /*0560*/ 	.short	0x0101
        /*0562*/ 	.byte	0x3f
	.zero		1


	//   ....[31]....
        /*0564*/ 	.word	0x000074b0
        /*0568*/ 	.word	0x00000099
        /*056c*/ 	.word	0x00000000
        /*0570*/ 	.short	0x0101
        /*0572*/ 	.byte	0x3f
	.zero		1


	//   ....[32]....
        /*0574*/ 	.word	0x00007cd0
        /*0578*/ 	.word	0x000000ff
        /*057c*/ 	.word	0x00030830
        /*0580*/ 	.short	0x010a
        /*0582*/ 	.byte	0x3c
	.zero		1


	//   ....[33]....
        /*0584*/ 	.word	0x00007d10
        /*0588*/ 	.word	0x000000ff
        /*058c*/ 	.word	0x00030830
        /*0590*/ 	.short	0x010a
        /*0592*/ 	.byte	0x3c
	.zero		1


	//   ....[34]....
        /*0594*/ 	.word	0x00008b30
        /*0598*/ 	.word	0x000000ff
        /*059c*/ 	.word	0x00030850
        /*05a0*/ 	.short	0x010a
        /*05a2*/ 	.byte	0x0e
	.zero		1


	//   ....[35]....
        /*05a4*/ 	.word	0x00008b70
        /*05a8*/ 	.word	0x000000ff
        /*05ac*/ 	.word	0x00030850
        /*05b0*/ 	.short	0x010a
        /*05b2*/ 	.byte	0x0e
	.zero		1


	//   ....[36]....
        /*05b4*/ 	.word	0x000099f0
        /*05b8*/ 	.word	0x00000017
        /*05bc*/ 	.word	0x00000000
        /*05c0*/ 	.short	0x0101
        /*05c2*/ 	.byte	0x3f
	.zero		1


	//   ....[37]....
        /*05c4*/ 	.word	0x00009a70
        /*05c8*/ 	.word	0x00000098
        /*05cc*/ 	.word	0x00000000
        /*05d0*/ 	.short	0x0101
        /*05d2*/ 	.byte	0x3f
	.zero		1


	//   ....[38]....
        /*05d4*/ 	.word	0x00009e30
        /*05d8*/ 	.word	0x000000ff
        /*05dc*/ 	.word	0x00030830
        /*05e0*/ 	.short	0x010a
        /*05e2*/ 	.byte	0x3d
	.zero		1


	//   ....[39]....
        /*05e4*/ 	.word	0x00009e70
        /*05e8*/ 	.word	0x000000ff
        /*05ec*/ 	.word	0x00030830
        /*05f0*/ 	.short	0x010a
        /*05f2*/ 	.byte	0x3d
	.zero		1


	//   ....[40]....
        /*05f4*/ 	.word	0x0000aca0
        /*05f8*/ 	.word	0x000000ff
        /*05fc*/ 	.word	0x00030850
        /*0600*/ 	.short	0x010a
        /*0602*/ 	.byte	0x0e
	.zero		1


	//   ....[41]....
        /*0604*/ 	.word	0x0000ace0
        /*0608*/ 	.word	0x000000ff
        /*060c*/ 	.word	0x00030850
        /*0610*/ 	.short	0x010a
        /*0612*/ 	.byte	0x0e
	.zero		1


	//   ....[42]....
        /*0614*/ 	.word	0x0000b300
        /*0618*/ 	.word	0x000000a7
        /*061c*/ 	.word	0x00000000
        /*0620*/ 	.short	0x0101
        /*0622*/ 	.byte	0x3f
	.zero		1


	//   ....[43]....
        /*0624*/ 	.word	0x0000c630
        /*0628*/ 	.word	0x0000009b
        /*062c*/ 	.word	0x00000000
        /*0630*/ 	.short	0x0101
        /*0632*/ 	.byte	0x3f
	.zero		1


	//   ....[44]....
        /*0634*/ 	.word	0x0000d200
        /*0638*/ 	.word	0x000000ff
        /*063c*/ 	.word	0x00030850
        /*0640*/ 	.short	0x010a
        /*0642*/ 	.byte	0x07
	.zero		1


	//   ....[45]....
        /*0644*/ 	.word	0x0000d240
        /*0648*/ 	.word	0x000000ff
        /*064c*/ 	.word	0x00030850
        /*0650*/ 	.short	0x010a
        /*0652*/ 	.byte	0x07
	.zero		1


	//   ....[46]....
        /*0654*/ 	.word	0x0000d630
        /*0658*/ 	.word	0x00000009
        /*065c*/ 	.word	0x00000000
        /*0660*/ 	.short	0x0101
        /*0662*/ 	.byte	0x3f
	.zero		1


	//   ....[47]....
        /*0664*/ 	.word	0x0000e740
        /*0668*/ 	.word	0x000000ff
        /*066c*/ 	.word	0x00000000
        /*0670*/ 	.short	0x0101
        /*0672*/ 	.byte	0x04
	.zero		1


	//   ....[48]....
        /*0674*/ 	.word	0x00011520
        /*0678*/ 	.word	0x000000ff
        /*067c*/ 	.word	0x00030840
        /*0680*/ 	.short	0x010a
        /*0682*/ 	.byte	0x26
	.zero		1


	//   ....[49]....
        /*0684*/ 	.word	0x00012320
        /*0688*/ 	.word	0x000000ff
        /*068c*/ 	.word	0x00030800
        /*0690*/ 	.short	0x0107
        /*0692*/ 	.byte	0x26
	.zero		1


	//   ....[50]....
        /*0694*/ 	.word	0x00012390
        /*0698*/ 	.word	0x000000ff
        /*069c*/ 	.word	0x00030800
        /*06a0*/ 	.short	0x0101
        /*06a2*/ 	.byte	0x26
	.zero		1


	//   ....[51]....
        /*06a4*/ 	.word	0x000123a0
        /*06a8*/ 	.word	0x000000ff
        /*06ac*/ 	.word	0x00030820
        /*06b0*/ 	.short	0x010a
        /*06b2*/ 	.byte	0x26
	.zero		1


	//   ....[52]....
        /*06b4*/ 	.word	0x000127c0
        /*06b8*/ 	.word	0x000000ff
        /*06bc*/ 	.word	0x00030848
        /*06c0*/ 	.short	0x010a
        /*06c2*/ 	.byte	0x26
	.zero		1


	//   ....[53]....
        /*06c4*/ 	.word	0x00012c60
        /*06c8*/ 	.word	0x000000ff
        /*06cc*/ 	.word	0x00030860
        /*06d0*/ 	.short	0x010a
        /*06d2*/ 	.byte	0x26
	.zero		1


	//   ....[54]....
        /*06d4*/ 	.word	0x00013310
        /*06d8*/ 	.word	0x000000ff
        /*06dc*/ 	.word	0x00030840
        /*06e0*/ 	.short	0x010a
        /*06e2*/ 	.byte	0x26
	.zero		1


	//   ....[55]....
        /*06e4*/ 	.word	0x000137b0
        /*06e8*/ 	.word	0x000000ff
        /*06ec*/ 	.word	0x00030868
        /*06f0*/ 	.short	0x010a
        /*06f2*/ 	.byte	0x26
	.zero		1


	//   ....[56]....
        /*06f4*/ 	.word	0x00013eb0
        /*06f8*/ 	.word	0x000000ff
        /*06fc*/ 	.word	0x00030848
        /*0700*/ 	.short	0x010a
        /*0702*/ 	.byte	0x26
	.zero		1


	//   ....[57]....
        /*0704*/ 	.word	0x00014330
        /*0708*/ 	.word	0x000000ff
        /*070c*/ 	.word	0x00030860
        /*0710*/ 	.short	0x010a
        /*0712*/ 	.byte	0x26
	.zero		1


	//   ....[58]....
        /*0714*/ 	.word	0x00014870
        /*0718*/ 	.word	0x00000003
        /*071c*/ 	.word	0x00030860
        /*0720*/ 	.short	0x010a
        /*0722*/ 	.byte	0x3f
	.zero		1


	//   ....[59]....
        /*0724*/ 	.word	0x00014da0
        /*0728*/ 	.word	0x00000002
        /*072c*/ 	.word	0x00030820
        /*0730*/ 	.short	0x010a
        /*0732*/ 	.byte	0x3f
	.zero		1


	//   ....[60]....
        /*0734*/ 	.word	0x00014f40
        /*0738*/ 	.word	0x00000006
        /*073c*/ 	.word	0x00000000
        /*0740*/ 	.short	0x010a
        /*0742*/ 	.byte	0x3f
	.zero		1


	//   ....[61]....
        /*0744*/ 	.word	0x00014fb0
        /*0748*/ 	.word	0x00000003
        /*074c*/ 	.word	0x00000000
        /*0750*/ 	.short	0x010a
        /*0752*/ 	.byte	0x3f
	.zero		1


	//   ....[62]....
        /*0754*/ 	.word	0x00015010
        /*0758*/ 	.word	0x00000000
        /*075c*/ 	.word	0x00000000
        /*0760*/ 	.short	0x010a
        /*0762*/ 	.byte	0x3f
	.zero		1


	//   ....[63]....
        /*0764*/ 	.word	0x00015040
        /*0768*/ 	.word	0x00000003
        /*076c*/ 	.word	0x00000000
        /*0770*/ 	.short	0x010a
        /*0772*/ 	.byte	0x3f
	.zero		1


	//   ....[64]....
        /*0774*/ 	.word	0x000150c0
        /*0778*/ 	.word	0x00000003
        /*077c*/ 	.word	0x00030800
        /*0780*/ 	.short	0x010a
        /*0782*/ 	.byte	0x3f
	.zero		1


	//   ....[65]....
        /*0784*/ 	.word	0x00015130
        /*0788*/ 	.word	0x00000003
        /*078c*/ 	.word	0x00030830
        /*0790*/ 	.short	0x010a
        /*0792*/ 	.byte	0x3f
	.zero		1


	//   ....[66]....
        /*0794*/ 	.word	0x00015190
        /*0798*/ 	.word	0x00000099
        /*079c*/ 	.word	0x00030830
        /*07a0*/ 	.short	0x010a
        /*07a2*/ 	.byte	0x3f
	.zero		1


	//   ....[67]....
        /*07a4*/ 	.word	0x000151f0
        /*07a8*/ 	.word	0x000000c9
        /*07ac*/ 	.word	0x00030850
        /*07b0*/ 	.short	0x010a
        /*07b2*/ 	.byte	0x3f
	.zero		1


	//   ....[68]....
        /*07b4*/ 	.word	0x00015250
        /*07b8*/ 	.word	0x00000004
        /*07bc*/ 	.word	0x00030830
        /*07c0*/ 	.short	0x010a
        /*07c2*/ 	.byte	0x3f
	.zero		1


	//   ....[69]....
        /*07c4*/ 	.word	0x000152b0
        /*07c8*/ 	.word	0x00000003
        /*07cc*/ 	.word	0x00030850
        /*07d0*/ 	.short	0x010a
        /*07d2*/ 	.byte	0x3f
	.zero		1


	//   ....[70]....
        /*07d4*/ 	.word	0x00015310
        /*07d8*/ 	.word	0x00000004
        /*07dc*/ 	.word	0x00030830
        /*07e0*/ 	.short	0x010a
        /*07e2*/ 	.byte	0x3f
	.zero		1


	//   ....[71]....
        /*07e4*/ 	.word	0x00015370
        /*07e8*/ 	.word	0x00000003
        /*07ec*/ 	.word	0x00030850
        /*07f0*/ 	.short	0x010a
        /*07f2*/ 	.byte	0x3f
	.zero		1


	//   ....[72]....
        /*07f4*/ 	.word	0x000153d0
        /*07f8*/ 	.word	0x00000005
        /*07fc*/ 	.word	0x00030850
        /*0800*/ 	.short	0x010a
        /*0802*/ 	.byte	0x3f
	.zero		1


	//   ....[73]....
        /*0804*/ 	.word	0x00015530
        /*0808*/ 	.word	0x00000003
        /*080c*/ 	.word	0x00030840
        /*0810*/ 	.short	0x010a
        /*0812*/ 	.byte	0x3f
	.zero		1


	//   ....[74]....
        /*0814*/ 	.word	0x000160a0
        /*0818*/ 	.word	0x00000003
        /*081c*/ 	.word	0x00030820
        /*0820*/ 	.short	0x010a
        /*0822*/ 	.byte	0x3f
	.zero		1


	//   ....[75]....
        /*0824*/ 	.word	0x00016100
        /*0828*/ 	.word	0x00000003
        /*082c*/ 	.word	0x00030848
        /*0830*/ 	.short	0x010a
        /*0832*/ 	.byte	0x3f
	.zero		1


	//   ....[76]....
        /*0834*/ 	.word	0x00016160
        /*0838*/ 	.word	0x00000003
        /*083c*/ 	.word	0x00030860
        /*0840*/ 	.short	0x010a
        /*0842*/ 	.byte	0x3f
	.zero		1


	//   ....[77]....
        /*0844*/ 	.word	0x000161c0
        /*0848*/ 	.word	0x00000003
        /*084c*/ 	.word	0x00030840
        /*0850*/ 	.short	0x010a
        /*0852*/ 	.byte	0x3f
	.zero		1


	//   ....[78]....
        /*0854*/ 	.word	0x00016220
        /*0858*/ 	.word	0x00000003
        /*085c*/ 	.word	0x00030868
        /*0860*/ 	.short	0x010a
        /*0862*/ 	.byte	0x3f
	.zero		1


	//   ....[79]....
        /*0864*/ 	.word	0x00016280
        /*0868*/ 	.word	0x00000003
        /*086c*/ 	.word	0x00030848
        /*0870*/ 	.short	0x010a
        /*0872*/ 	.byte	0x3f
	.zero		1


	//   ....[80]....
        /*0874*/ 	.word	0x000162e0
        /*0878*/ 	.word	0x00000003
        /*087c*/ 	.word	0x00030860
        /*0880*/ 	.short	0x010a
        /*0882*/ 	.byte	0x3f
	.zero		1


	//   ....[81]....
        /*0884*/ 	.word	0x00016330
        /*0888*/ 	.word	0x00000003
        /*088c*/ 	.word	0x00030860
        /*0890*/ 	.short	0x010a
        /*0892*/ 	.byte	0x3f
	.zero		1


	//   ....[82]....
        /*0894*/ 	.word	0x00016380
        /*0898*/ 	.word	0x00000002
        /*089c*/ 	.word	0x00030820
        /*08a0*/ 	.short	0x010a
        /*08a2*/ 	.byte	0x3f
	.zero		1


	//   ....[83]....
        /*08a4*/ 	.word	0x00016520
        /*08a8*/ 	.word	0x00000006
        /*08ac*/ 	.word	0x00000000
        /*08b0*/ 	.short	0x010a
        /*08b2*/ 	.byte	0x3f
	.zero		1


	//   ....[84]....
        /*08b4*/ 	.word	0x00016570
        /*08b8*/ 	.word	0x00000003
        /*08bc*/ 	.word	0x00000000
        /*08c0*/ 	.short	0x010a
        /*08c2*/ 	.byte	0x3f
	.zero		1


	//   ....[85]....
        /*08c4*/ 	.word	0x000165c0
        /*08c8*/ 	.word	0x00000000
        /*08cc*/ 	.word	0x00000000
        /*08d0*/ 	.short	0x010a
        /*08d2*/ 	.byte	0x3f
	.zero		1


	//----- nvinfo : EIATTR_NUM_MBARRIERS
	.align		4
.L_431:
        /*08d4*/ 	.byte	0x03, 0x38
        /*08d6*/ 	.short	0x0016


	//----- nvinfo : EIATTR_EXIT_INSTR_OFFSETS
	.align		4
        /*08d8*/ 	.byte	0x04, 0x1c
        /*08da*/ 	.short	(.L_433 - .L_432)


	//   ....[0]....
.L_432:
        /*08dc*/ 	.word	0x00015090


	//----- nvinfo : EIATTR_MAX_THREADS
	.align		4
.L_433:
        /*08e0*/ 	.byte	0x04, 0x05
        /*08e2*/ 	.short	(.L_435 - .L_434)
.L_434:
        /*08e4*/ 	.word	0x00000180
        /*08e8*/ 	.word	0x00000001
        /*08ec*/ 	.word	0x00000001


	//----- nvinfo : EIATTR_CRS_STACK_SIZE
	.align		4
.L_435:
        /*08f0*/ 	.byte	0x04, 0x1e
        /*08f2*/ 	.short	(.L_437 - .L_436)
.L_436:
        /*08f4*/ 	.word	0x00000000


	//----- nvinfo : EIATTR_CBANK_PARAM_SIZE
	.align		4
.L_437:
        /*08f8*/ 	.byte	0x03, 0x19
        /*08fa*/ 	.short	0x0a70


	//----- nvinfo : EIATTR_PARAM_CBANK
	.align		4
        /*08fc*/ 	.byte	0x04, 0x0a
        /*08fe*/ 	.short	(.L_439 - .L_438)
	.align		4
.L_438:
        /*0900*/ 	.word	index@(.nv.constant0._ZN7cutlass13device_kernelIN5flash11enable_sm90INS1_16FlashAttnFwdSm90INS1_25CollectiveMainloopFwdSm90ILi2EN4cute5tupleIJNS5_1CILi1EEES8_S8_EEENS6_IJNS7_ILi128EEENS7_ILi64EEENS7_ILi256EEEEEELi256ENS_6half_tEfNS_4arch4Sm90ELb0ELb1ELb1ELb0ELb0ELb0ELb0ELb1ELb1ELb1ELb1ELb0EEENS1_21CollectiveEpilogueFwdINS6_IJSA_SC_SB_EEES9_SE_SG_Li256ELb0ELb1ELb1ELb0EEENS1_19SingleTileSchedulerILb0ELb1ELb1ELi128EEEEEEEEEvNT_6ParamsE)
        /*0904*/ 	.short	0x0210
        /*0906*/ 	.short	0x0a70


	//----- nvinfo : EIATTR_SW_WAR
	.align		4
.L_439:
        /*0908*/ 	.byte	0x04, 0x36
        /*090a*/ 	.short	(.L_441 - .L_440)
.L_440:
        /*090c*/ 	.word	0x00000008
.L_441:


//--------------------- .nv.info._ZN7cutlass13device_kernelIN5flash11enable_sm90INS1_16FlashAttnFwdSm90INS1_25CollectiveMainloopFwdSm90ILi2EN4cute5tupleIJNS5_1CILi1EEES8_S8_EEENS6_IJNS7_ILi128EEENS7_ILi64EEENS7_ILi256EEEEEELi256ENS_6half_tEfNS_4arch4Sm90ELb0ELb1ELb1ELb1ELb0ELb0ELb0ELb1ELb1ELb1ELb1ELb0EEENS1_21CollectiveEpilogueFwdINS6_IJSA_SC_SB_EEES9_SE_SG_Li256ELb1ELb1ELb1ELb0EEENS1_36VarlenDynamicPersistentTileSchedulerILi128ELi64ELi256ELi128ELb1ELb1ELb1ELb1ELb0ELb1EEEEEEEEEvNT_6ParamsE --------------------------
	.section	.nv.info._ZN7cutlass13device_kernelIN5flash11enable_sm90INS1_16FlashAttnFwdSm90INS1_25CollectiveMainloopFwdSm90ILi2EN4cute5tupleIJNS5_1CILi1EEES8_S8_EEENS6_IJNS7_ILi128EEENS7_ILi64EEENS7_ILi256EEEEEELi256ENS_6half_tEfNS_4arch4Sm90ELb0ELb1ELb1ELb1ELb0ELb0ELb0ELb1ELb1ELb1ELb1ELb0EEENS1_21CollectiveEpilogueFwdINS6_IJSA_SC_SB_EEES9_SE_SG_Li256ELb1ELb1ELb1ELb0EEENS1_36VarlenDynamicPersistentTileSchedulerILi128ELi64ELi256ELi128ELb1ELb1ELb1ELb1ELb0ELb1EEEEEEEEEvNT_6ParamsE,"",@"SHT_CUDA_INFO"
	.sectionflags	@""
	.align	4


	//----- nvinfo : EIATTR_CUDA_API_VERSION
	.align		4
        /*0000*/ 	.byte	0x04, 0x37
        /*0002*/ 	.short	(.L_443 - .L_442)
.L_442:
        /*0004*/ 	.word	0x00000082


	//----- nvinfo : EIATTR_KPARAM_INFO
	.align		4
.L_443:
        /*0008*/ 	.byte	0x04, 0x17
        /*000a*/ 	.short	(.L_445 - .L_444)
.L_444:
        /*000c*/ 	.word	0x00000000
        /*0010*/ 	.short	0x0000
        /*0012*/ 	.short	0x0070
        /*0014*/ 	.byte	0x00, 0xf0, 0x01, 0x2a


	//----- nvinfo : EIATTR_SPARSE_MMA_MASK
	.align		4
.L_445:
        /*0018*/ 	.byte	0x03, 0x50
        /*001a*/ 	.short	0x0000


	//----- nvinfo : EIATTR_MAXREG_COUNT
	.align		4
        /*001c*/ 	.byte	0x03, 0x1b
        /*001e*/ 	.short	0x00a8


	//----- nvinfo : EIATTR_NUM_BARRIERS
	.align		4
        /*0020*/ 	.byte	0x02, 0x4c
        /*0022*/ 	.byte	0x09
	.zero		1


	//----- nvinfo : EIATTR_EXTERNS
	.align		4
        /*0024*/ 	.byte	0x04, 0x0f
        /*0026*/ 	.short	(.L_447 - .L_446)


	//   ....[0]....
	.align		4
.L_446:
        /*0028*/ 	.word	index@(__assertfail)


	//----- nvinfo : EIATTR_ANNOTATIONS
	.align		4
.L_447:
        /*002c*/ 	.byte	0x04, 0x55
        /*002e*/ 	.short	(.L_449 - .L_448)


	//   ....[0]....
.L_448:
        /* <DEDUP_REMOVED lines=74> */
        /*04c4*/ 	.byte	0x30, 0xca, 0x01, 0x00


	//----- nvinfo : EIATTR_MERCURY_ISA_VERSION
	.align		4
.L_449:
        /*04c8*/ 	.byte	0x03, 0x5f
        /*04ca*/ 	.short	0x0101


	//----- nvinfo : EIATTR_UNUSED_LOAD_BYTE_OFFSET
	.align		4
        /*04cc*/ 	.byte	0x04, 0x44
        /*04ce*/ 	.short	(.L_451 - .L_450)


	//   ....[0]....
.L_450:
        /*04d0*/ 	.word	0x00000a10
        /*04d4*/ 	.word	0x0000fff0


	//   ....[1]....
        /*04d8*/ 	.word	0x0000e0f0
        /*04dc*/ 	.word	0x0000fff0


	//----- nvinfo : EIATTR_INT_WARP_WIDE_INSTR_OFFSETS
	.align		4
.L_451:
        /*04e0*/ 	.byte	0x04, 0x31
        /*04e2*/ 	.short	(.L_453 - .L_452)


	//   ....[0]....
.L_452:
        /*04e4*/ 	.word	0x00000130


	//   ....[1]....
        /*04e8*/ 	.word	0x00000170


	//   ....[2]....
        /*04ec*/ 	.word	0x000001e0


	//   ....[3]....
        /*04f0*/ 	.word	0x00014a10


	//   ....[4]....
        /*04f4*/ 	.word	0x00014ab0


	//   ....[5]....
        /*04f8*/ 	.word	0x00018f40


	//   ....[6]....
        /*04fc*/ 	.word	0x00018fb0


	//----- nvinfo : EIATTR_COOP_GROUP_MASK_REGIDS
	.align		4
.L_453:
        /*0500*/ 	.byte	0x04, 0x29
        /*0502*/ 	.short	(.L_455 - .L_454)


	//   ....[0]....
.L_454:
        /*0504*/ 	.word	0xffffffff


	//   ....[1]....
        /*0508*/ 	.word	0xffffffff


	//   ....[2]....
        /*050c*/ 	.word	0xffffffff


	//   ....[3]....
        /*0510*/ 	.word	0xffffffff


	//   ....[4]....
        /*0514*/ 	.word	0xffffffff


	//   ....[5]....
        /*0518*/ 	.word	0xffffffff


	//   ....[6]....
        /*051c*/ 	.word	0xffffffff


	//   ....[7]....
        /*0520*/ 	.word	0xffffffff


	//   ....[8]....
        /*0524*/ 	.word	0xffffffff


	//   ....[9]....
        /*0528*/ 	.word	0xffffffff


	//   ....[10]....
        /*052c*/ 	.word	0xffffffff


	//   ....[11]....
        /*0530*/ 	.word	0xffffffff


	//   ....[12]....
        /*0534*/ 	.word	0xffffffff


	//   ....[13]....
        /*0538*/ 	.word	0xffffffff


	//   ....[14]....
        /*053c*/ 	.word	0xffffffff


	//   ....[15]....
        /*0540*/ 	.word	0xffffffff


	//   ....[16]....
        /*0544*/ 	.word	0xffffffff


	//   ....[17]....
        /*0548*/ 	.word	0xffffffff


	//   ....[18]....
        /*054c*/ 	.word	0xffffffff


	//   ....[19]....
        /*0550*/ 	.word	0xffffffff


	//   ....[20]....
        /*0554*/ 	.word	0xffffffff


	//   ....[21]....
        /*0558*/ 	.word	0xffffffff


	//   ....[22]....
        /*055c*/ 	.word	0xffffffff


	//   ....[23]....
        /*0560*/ 	.word	0xffffffff


	//   ....[24]....
        /*0564*/ 	.word	0xffffffff


	//   ....[25]....
        /*0568*/ 	.word	0xffffffff


	//   ....[26]....
        /*056c*/ 	.word	0xffffffff


	//   ....[27]....
        /*0570*/ 	.word	0xffffffff


	//   ....[28]....
        /*0574*/ 	.word	0xffffffff


	//   ....[29]....
        /*0578*/ 	.word	0xffffffff


	//   ....[30]....
        /*057c*/ 	.word	0xffffffff


	//   ....[31]....
        /*0580*/ 	.word	0xffffffff


	//   ....[32]....
        /*0584*/ 	.word	0xffffffff


	//   ....[33]....
        /*0588*/ 	.word	0xffffffff


	//   ....[34]....
        /*058c*/ 	.word	0xffffffff


	//   ....[35]....
        /*0590*/ 	.word	0xffffffff


	//   ....[36]....
        /*0594*/ 	.word	0xffffffff


	//   ....[37]....
        /*0598*/ 	.word	0xffffffff


	//   ....[38]....
        /*059c*/ 	.word	0xffffffff


	//   ....[39]....
        /*05a0*/ 	.word	0xffffffff


	//   ....[40]....
        /*05a4*/ 	.word	0xffffffff


	//   ....[41]....
        /*05a8*/ 	.word	0xffffffff


	//   ....[42]....
        /*05ac*/ 	.word	0xffffffff


	//   ....[43]....
        /*05b0*/ 	.word	0xffffffff


	//   ....[44]....
        /*05b4*/ 	.word	0xffffffff


	//   ....[45]....
        /*05b8*/ 	.word	0xffffffff


	//   ....[46]....
        /*05bc*/ 	.word	0xffffffff


	//   ....[47]....
        /*05c0*/ 	.word	0xffffffff


	//   ....[48]....
        /*05c4*/ 	.word	0xffffffff


	//   ....[49]....
        /*05c8*/ 	.word	0xffffffff


	//   ....[50]....
        /*05cc*/ 	.word	0xffffffff


	//   ....[51]....
        /*05d0*/ 	.word	0xffffffff


	//   ....[52]....
        /*05d4*/ 	.word	0xffffffff


	//   ....[53]....
        /*05d8*/ 	.word	0xffffffff


	//   ....[54]....
        /*05dc*/ 	.word	0xffffffff


	//   ....[55]....
        /*05e0*/ 	.word	0xffffffff


	//   ....[56]....
        /*05e4*/ 	.word	0xffffffff


	//   ....[57]....
        /*05e8*/ 	.word	0xffffffff


	//   ....[58]....
        /*05ec*/ 	.word	0xffffffff


	//   ....[59]....
        /*05f0*/ 	.word	0xffffffff


	//   ....[60]....
        /*05f4*/ 	.word	0xffffffff


	//   ....[61]....
        /*05f8*/ 	.word	0xffffffff


	//   ....[62]....
        /*05fc*/ 	.word	0xffffffff


	//   ....[63]....
        /*0600*/ 	.word	0xffffffff


	//   ....[64]....
        /*0604*/ 	.word	0xffffffff


	//   ....[65]....
        /*0608*/ 	.word	0xffffffff


	//   ....[66]....
        /*060c*/ 	.word	0xffffffff


	//   ....[67]....
        /*0610*/ 	.word	0xffffffff


	//   ....[68]....
        /*0614*/ 	.word	0xffffffff


	//   ....[69]....
        /*0618*/ 	.word	0xffffffff


	//   ....[70]....
        /*061c*/ 	.word	0xffffffff


	//   ....[71]....
        /*0620*/ 	.word	0xffffffff


	//   ....[72]....
        /*0624*/ 	.word	0xffffffff


	//   ....[73]....
        /*0628*/ 	.word	0xffffffff


	//   ....[74]....
        /*062c*/ 	.word	0xffffffff


	//   ....[75]....
        /*0630*/ 	.word	0xffffffff


	//   ....[76]....
        /*0634*/ 	.word	0xffffffff


	//   ....[77]....
        /*0638*/ 	.word	0xffffffff


	//   ....[78]....
        /*063c*/ 	.word	0xffffffff


	//   ....[79]....
        /*0640*/ 	.word	0xffffffff


	//   ....[80]....
        /*0644*/ 	.word	0xffffffff


	//   ....[81]....
        /*0648*/ 	.word	0xffffffff


	//   ....[82]....
        /*064c*/ 	.word	0xffffffff


	//   ....[83]....
        /*0650*/ 	.word	0xffffffff


	//   ....[84]....
        /*0654*/ 	.word	0xffffffff


	//   ....[85]....
        /*0658*/ 	.word	0xffffffff


	//   ....[86]....
        /*065c*/ 	.word	0xffffffff


	//   ....[87]....
        /*0660*/ 	.word	0xffffffff


	//   ....[88]....
        /*0664*/ 	.word	0xffffffff


	//   ....[89]....
        /*0668*/ 	.word	0xffffffff


	//   ....[90]....
        /*066c*/ 	.word	0xffffffff


	//   ....[91]....
        /*0670*/ 	.word	0xffffffff


	//   ....[92]....
        /*0674*/ 	.word	0xffffffff


	//   ....[93]....
        /*0678*/ 	.word	0xffffffff


	//   ....[94]....
        /*067c*/ 	.word	0xffffffff


	//   ....[95]....
        /*0680*/ 	.word	0xffffffff


	//   ....[96]....
        /*0684*/ 	.word	0xffffffff


	//   ....[97]....
        /*0688*/ 	.word	0xffffffff


	//   ....[98]....
        /*068c*/ 	.word	0xffffffff


	//   ....[99]....
        /*0690*/ 	.word	0xffffffff


	//   ....[100]....
        /*0694*/ 	.word	0xffffffff


	//   ....[101]....
        /*0698*/ 	.word	0xffffffff


	//   ....[102]....
        /*069c*/ 	.word	0xffffffff


	//   ....[103]....
        /*06a0*/ 	.word	0xffffffff


	//   ....[104]....
        /*06a4*/ 	.word	0xffffffff


	//   ....[105]....
        /*06a8*/ 	.word	0xffffffff


	//   ....[106]....
        /*06ac*/ 	.word	0xffffffff


	//   ....[107]....
        /*06b0*/ 	.word	0xffffffff


	//   ....[108]....
        /*06b4*/ 	.word	0xffffffff


	//   ....[109]....
        /*06b8*/ 	.word	0xffffffff


	//   ....[110]....
        /*06bc*/ 	.word	0xffffffff


	//   ....[111]....
        /*06c0*/ 	.word	0x0500000f


	//   ....[112]....
        /*06c4*/ 	.word	0x0500000f


	//   ....[113]....
        /*06c8*/ 	.word	0x0500000f


	//   ....[114]....
        /*06cc*/ 	.word	0x0500000f


	//   ....[115]....
        /*06d0*/ 	.word	0x0500000f


	//   ....[116]....
        /*06d4*/ 	.word	0x0500000f


	//   ....[117]....
        /*06d8*/ 	.word	0x0500000f


	//   ....[118]....
        /*06dc*/ 	.word	0x0500000f


	//   ....[119]....
        /*06e0*/ 	.word	0x0500000f


	//   ....[120]....
        /*06e4*/ 	.word	0x0500000f


	//   ....[121]....
        /*06e8*/ 	.word	0x0500000f


	//   ....[122]....
        /*06ec*/ 	.word	0x0500000f


	//   ....[123]....
        /*06f0*/ 	.word	0x0500000f


	//   ....[124]....
        /*06f4*/ 	.word	0x0500000f


	//   ....[125]....
        /*06f8*/ 	.word	0x0500000f


	//   ....[126]....
        /*06fc*/ 	.word	0x0500000f


	//   ....[127]....
        /*0700*/ 	.word	0x0500000f


	//   ....[128]....
        /*0704*/ 	.word	0x0500000f


	//   ....[129]....
        /*0708*/ 	.word	0x0500000f


	//   ....[130]....
        /*070c*/ 	.word	0x0500000f


	//   ....[131]....
        /*0710*/ 	.word	0x0500000f


	//   ....[132]....
        /*0714*/ 	.word	0x0500000f


	//   ....[133]....
        /*0718*/ 	.word	0x0500000f


	//   ....[134]....
        /*071c*/ 	.word	0x0500000f


	//   ....[135]....
        /*0720*/ 	.word	0x0500000f


	//   ....[136]....
        /*0724*/ 	.word	0x0500000f


	//   ....[137]....
        /*0728*/ 	.word	0x0500000f


	//   ....[138]....
        /*072c*/ 	.word	0x0500000f


	//   ....[139]....
        /*0730*/ 	.word	0x0500000f


	//   ....[140]....
        /*0734*/ 	.word	0x0500000f


	//   ....[141]....
        /*0738*/ 	.word	0x0500000f


	//   ....[142]....
        /*073c*/ 	.word	0x0500000f


	//   ....[143]....
        /*0740*/ 	.word	0x0500000f


	//   ....[144]....
        /*0744*/ 	.word	0x0500000f


	//   ....[145]....
        /*0748*/ 	.word	0x0500000f


	//   ....[146]....
        /*074c*/ 	.word	0x0500000f


	//----- nvinfo : EIATTR_COOP_GROUP_INSTR_OFFSETS
	.align		4
.L_455:
        /*0750*/ 	.byte	0x04, 0x28
        /*0752*/ 	.short	(.L_457 - .L_456)


	//   ....[0]....
.L_456:
        /*0754*/ 	.word	0x00000060


	//   ....[1]....
        /*0758*/ 	.word	0x00000140


	//   ....[2]....
        /*075c*/ 	.word	0x00000190


	//   ....[3]....
        /*0760*/ 	.word	0x000003c0


	//   ....[4]....
        /*0764*/ 	.word	0x00000520


	//   ....[5]....
        /*0768*/ 	.word	0x00000640


	//   ....[6]....
        /*076c*/ 	.word	0x000007a0


	//   ....[7]....
        /*0770*/ 	.word	0x00002330


	//   ....[8]....
        /*0774*/ 	.word	0x00002dd0


	//   ....[9]....
        /*0778*/ 	.word	0x00003690


	//   ....[10]....
        /*077c*/ 	.word	0x00004060


	//   ....[11]....
        /*0780*/ 	.word	0x00004170


	//   ....[12]....
        /*0784*/ 	.word	0x000044a0


	//   ....[13]....
        /*0788*/ 	.word	0x00004520


	//   ....[14]....
        /*078c*/ 	.word	0x00006720


	//   ....[15]....
        /*0790*/ 	.word	0x00006970


	//   ....[16]....
        /*0794*/ 	.word	0x00007070


	//   ....[17]....
        /*0798*/ 	.word	0x00007170


	//   ....[18]....
        /*079c*/ 	.word	0x00007470


	//   ....[19]....
        /*07a0*/ 	.word	0x00007520


	//   ....[20]....
        /*07a4*/ 	.word	0x00009400


	//   ....[21]....
        /*07a8*/ 	.word	0x00009480


	//   ....[22]....
        /*07ac*/ 	.word	0x000099e0


	//   ....[23]....
        /*07b0*/ 	.word	0x00009a10


	//   ....[24]....
        /*07b4*/ 	.word	0x0000b590


	//   ....[25]....
        /*07b8*/ 	.word	0x0000b8b0


	//   ....[26]....
        /*07bc*/ 	.word	0x0000c1c0


	//   ....[27]....
        /*07c0*/ 	.word	0x0000c2b0


	//   ....[28]....
        /*07c4*/ 	.word	0x0000c2c0


	//   ....[29]....
        /*07c8*/ 	.word	0x0000c2f0


	//   ....[30]....
        /*07cc*/ 	.word	0x0000d480


	//   ....[31]....
        /*07d0*/ 	.word	0x0000d4c0


	//   ....[32]....
        /*07d4*/ 	.word	0x0000d620


	//   ....[33]....
        /*07d8*/ 	.word	0x0000d640


	//   ....[34]....
        /*07dc*/ 	.word	0x0000f2d0


	//   ....[35]....
        /*07e0*/ 	.word	0x0000f2e0


	//   ....[36]....
        /*07e4*/ 	.word	0x0000f2f0


	//   ....[37]....
        /*07e8*/ 	.word	0x0000f300


	//   ....[38]....
        /*07ec*/ 	.word	0x0000fdd0


	//   ....[39]....
        /*07f0*/ 	.word	0x0000fe00


	//   ....[40]....
        /*07f4*/ 	.word	0x0000ffa0


	//   ....[41]....
        /*07f8*/ 	.word	0x0000ffc0


	//   ....[42]....
        /*07fc*/ 	.word	0x00010110


	//   ....[43]....
        /*0800*/ 	.word	0x00010130


	//   ....[44]....
        /*0804*/ 	.word	0x00010290


	//   ....[45]....
        /*0808*/ 	.word	0x000102b0


	//   ....[46]....
        /*080c*/ 	.word	0x00010850


	//   ....[47]....
        /*0810*/ 	.word	0x00010880


	//   ....[48]....
        /*0814*/ 	.word	0x00011180


	//   ....[49]....
        /*0818*/ 	.word	0x00011190


	//   ....[50]....
        /*081c*/ 	.word	0x000124c0


	//   ....[51]....
        /*0820*/ 	.word	0x000124f0


	//   ....[52]....
        /*0824*/ 	.word	0x00012670


	//   ....[53]....
        /*0828*/ 	.word	0x00012690


	//   ....[54]....
        /*082c*/ 	.word	0x000127e0


	//   ....[55]....
        /*0830*/ 	.word	0x00012800


	//   ....[56]....
        /*0834*/ 	.word	0x00012960


	//   ....[57]....
        /*0838*/ 	.word	0x00012980


	//   ....[58]....
        /*083c*/ 	.word	0x00012b70


	//   ....[59]....
        /*0840*/ 	.word	0x00012db0


	//   ....[60]....
        /*0844*/ 	.word	0x00012de0


	//   ....[61]....
        /*0848*/ 	.word	0x00012e10


	//   ....[62]....
        /*084c*/ 	.word	0x00012e40


	//   ....[63]....
        /*0850*/ 	.word	0x00012e70


	//   ....[64]....
        /*0854*/ 	.word	0x00012ea0


	//   ....[65]....
        /*0858*/ 	.word	0x00013050


	//   ....[66]....
        /*085c*/ 	.word	0x00013080


	//   ....[67]....
        /*0860*/ 	.word	0x000130b0


	//   ....[68]....
        /*0864*/ 	.word	0x000130e0


	//   ....[69]....
        /*0868*/ 	.word	0x00013110


	//   ....[70]....
        /*086c*/ 	.word	0x00013140


	//   ....[71]....
        /*0870*/ 	.word	0x000131e0


	//   ....[72]....
        /*0874*/ 	.word	0x00013210


	//   ....[73]....
        /*0878*/ 	.word	0x00013220


	//   ....[74]....
        /*087c*/ 	.word	0x00013250


	//   ....[75]....
        /*0880*/ 	.word	0x00015000


	//   ....[76]....
        /*0884*/ 	.word	0x00015c60


	//   ....[77]....
        /*0888*/ 	.word	0x00015c80


	//   ....[78]....
        /*088c*/ 	.word	0x00015d60


	//   ....[79]....
        /*0890*/ 	.word	0x00015d70


	//   ....[80]....
        /*0894*/ 	.word	0x00015e20


	//   ....[81]....
        /*0898*/ 	.word	0x00015e30


	//   ....[82]....
        /*089c*/ 	.word	0x00015ee0


	//   ....[83]....
        /*08a0*/ 	.word	0x00015ef0


	//   ....[84]....
        /*08a4*/ 	.word	0x00015fa0


	//   ....[85]....
        /*08a8*/ 	.word	0x00015fb0


	//   ....[86]....
        /*08ac*/ 	.word	0x00016060


	//   ....[87]....
        /*08b0*/ 	.word	0x00016070


	//   ....[88]....
        /*08b4*/ 	.word	0x00016120


	//   ....[89]....
        /*08b8*/ 	.word	0x00016130


	//   ....[90]....
        /*08bc*/ 	.word	0x00016180


	//   ....[91]....
        /*08c0*/ 	.word	0x000161d0


	//   ....[92]....
        /*08c4*/ 	.word	0x00019870


	//   ....[93]....
        /*08c8*/ 	.word	0x000198a0


	//   ....[94]....
        /*08cc*/ 	.word	0x00019900


	//   ....[95]....
        /*08d0*/ 	.word	0x00019930


	//   ....[96]....
        /*08d4*/ 	.word	0x00019960


	//   ....[97]....
        /*08d8*/ 	.word	0x00019990


	//   ....[98]....
        /*08dc*/ 	.word	0x000199c0


	//   ....[99]....
        /*08e0*/ 	.word	0x000199f0


	//   ....[100]....
        /*08e4*/ 	.word	0x00019bc0


	//   ....[101]....
        /*08e8*/ 	.word	0x00019bf0


	//   ....[102]....
        /*08ec*/ 	.word	0x00019c20


	//   ....[103]....
        /*08f0*/ 	.word	0x00019c50


	//   ....[104]....
        /*08f4*/ 	.word	0x00019c80


	//   ....[105]....
        /*08f8*/ 	.word	0x00019cb0


	//   ....[106]....
        /*08fc*/ 	.word	0x00019d80


	//   ....[107]....
        /*0900*/ 	.word	0x00019da0


	//   ....[108]....
        /*0904*/ 	.word	0x00019db0


	//   ....[109]....
        /*0908*/ 	.word	0x00019e30


	//   ....[110]....
        /*090c*/ 	.word	0x0001a980


	//   ....[111]....
        /*0910*/ 	.word	0x0001b010


	//   ....[112]....
        /*0914*/ 	.word	0x0001b1f0


	//   ....[113]....
        /*0918*/ 	.word	0x0001b240


	//   ....[114]....
        /*091c*/ 	.word	0x0001b380


	//   ....[115]....
        /*0920*/ 	.word	0x0001b3d0


	//   ....[116]....
        /*0924*/ 	.word	0x0001b510


	//   ....[117]....
        /*0928*/ 	.word	0x0001b560


	//   ....[118]....
        /*092c*/ 	.word	0x0001b6a0


	//   ....[119]....
        /*0930*/ 	.word	0x0001b6f0


	//   ....[120]....
        /*0934*/ 	.word	0x0001b830


	//   ....[121]....
        /*0938*/ 	.word	0x0001b880


	//   ....[122]....
        /*093c*/ 	.word	0x0001b9c0


	//   ....[123]....
        /*0940*/ 	.word	0x0001ba10


	//   ....[124]....
        /*0944*/ 	.word	0x0001bb30


	//   ....[125]....
        /*0948*/ 	.word	0x0001bba0


	//   ....[126]....
        /*094c*/ 	.word	0x0001bcc0


	//   ....[127]....
        /*0950*/ 	.word	0x0001bd10


	//   ....[128]....
        /*0954*/ 	.word	0x0001c040


	//   ....[129]....
        /*0958*/ 	.word	0x0001c0e0


	//   ....[130]....
        /*095c*/ 	.word	0x0001c280


	//   ....[131]....
        /*0960*/ 	.word	0x0001c300


	//   ....[132]....
        /*0964*/ 	.word	0x0001c380


	//   ....[133]....
        /*0968*/ 	.word	0x0001c400


	//   ....[134]....
        /*096c*/ 	.word	0x0001c480


	//   ....[135]....
        /*0970*/ 	.word	0x0001c510


	//   ....[136]....
        /*0974*/ 	.word	0x0001c5b0


	//   ....[137]....
        /*0978*/ 	.word	0x0001c660


	//   ....[138]....
        /*097c*/ 	.word	0x0001c6e0


	//   ....[139]....
        /*0980*/ 	.word	0x0001c760


	//   ....[140]....
        /*0984*/ 	.word	0x0001c7e0


	//   ....[141]....
        /*0988*/ 	.word	0x0001c870


	//   ....[142]....
        /*098c*/ 	.word	0x0001c8f0


	//   ....[143]....
        /*0990*/ 	.word	0x0001c9a0


	//   ....[144]....
        /*0994*/ 	.word	0x0001c9f0


	//   ....[145]....
        /*0998*/ 	.word	0x0001cab0


	//   ....[146]....
        /*099c*/ 	.word	0x0001cbe0


	//----- nvinfo : EIATTR_REG_RECONFIG
	.align		4
.L_457:
        /*09a0*/ 	.byte	0x01, 0x54
	.zero		2


	//----- nvinfo : EIATTR_SYSCALL_OFFSETS
	.align		4
        /*09a4*/ 	.byte	0x04, 0x46
        /*09a6*/ 	.short	(.L_459 - .L_458)


	//   ....[0]....
.L_458:
        /*09a8*/ 	.word	0x000024b0


	//   ....[1]....
        /*09ac*/ 	.word	0x00014c20


	//   ....[2]....
        /*09b0*/ 	.word	0x00014d70


	//   ....[3]....
        /*09b4*/ 	.word	0x00014e60


	//   ....[4]....
        /*09b8*/ 	.word	0x000157a0


	//----- nvinfo : EIATTR_MBARRIER_INSTR_OFFSETS
	.align		4
.L_459:
        /*09bc*/ 	.byte	0x04, 0x39
        /*09be*/ 	.short	(.L_461 - .L_460)


	//   ....[0]....
.L_460:
        /*09c0*/ 	.word	0x00000270
        /*09c4*/ 	.word	0x000000ff
        /*09c8*/ 	.word	0x00030800
        /*09cc*/ 	.short	0x0100
        /*09ce*/ 	.byte	0x08
	.zero		1


	//   ....[1]....
        /*09d0*/ 	.word	0x00000280
        /*09d4*/ 	.word	0x000000ff
        /*09d8*/ 	.word	0x00030820
        /*09dc*/ 	.short	0x0100
        /*09de*/ 	.byte	0x08
	.zero		1


	//   ....[2]....
        /*09e0*/ 	.word	0x00000370
        /*09e4*/ 	.word	0x000000ff
        /*09e8*/ 	.word	0x00030830
        /*09ec*/ 	.short	0x0100
        /*09ee*/ 	.byte	0x08
	.zero		1


	//   ....[3]....
        /*09f0*/ 	.word	0x00000380
        /*09f4*/ 	.word	0x000000ff
        /*09f8*/ 	.word	0x00030840
        /*09fc*/ 	.short	0x0100
        /*09fe*/ 	.byte	0x08
	.zero		1


	//   ....[4]....
        /*0a00*/ 	.word	0x00000390
        /*0a04*/ 	.word	0x000000ff
        /*0a08*/ 	.word	0x00030838
        /*0a0c*/ 	.short	0x0100
        /*0a0e*/ 	.byte	0x08
	.zero		1


	//   ....[5]....
        /*0a10*/ 	.word	0x000003a0
        /*0a14*/ 	.word	0x000000ff
        /*0a18*/ 	.word	0x00030848
        /*0a1c*/ 	.short	0x0100
        /*0a1e*/ 	.byte	0x08
	.zero		1


	//   ....[6]....
        /*0a20*/ 	.word	0x000004d0
        /*0a24*/ 	.word	0x000000ff
        /*0a28*/ 	.word	0x00030850
        /*0a2c*/ 	.short	0x0100
        /*0a2e*/ 	.byte	0x08
	.zero		1


	//   ....[7]....
        /*0a30*/ 	.word	0x000004e0
        /*0a34*/ 	.word	0x000000ff
        /*0a38*/ 	.word	0x00030860
        /*0a3c*/ 	.short	0x0100
        /*0a3e*/ 	.byte	0x08
	.zero		1


	//   ....[8]....
        /*0a40*/ 	.word	0x000004f0
        /*0a44*/ 	.word	0x000000ff
        /*0a48*/ 	.word	0x00030858
        /*0a4c*/ 	.short	0x0100
        /*0a4e*/ 	.byte	0x08
	.zero		1


	//   ....[9]....
        /*0a50*/ 	.word	0x00000500
        /*0a54*/ 	.word	0x000000ff
        /*0a58*/ 	.word	0x00030868
        /*0a5c*/ 	.short	0x0100
        /*0a5e*/ 	.byte	0x08
	.zero		1


	//   ....[10]....
        /*0a60*/ 	.word	0x000005f0
        /*0a64*/ 	.word	0x000000ff
        /*0a68*/ 	.word	0x00030870
        /*0a6c*/ 	.short	0x0100
        /*0a6e*/ 	.byte	0x06
	.zero		1


	//   ....[11]....
        /*0a70*/ 	.word	0x00000600
        /*0a74*/ 	.word	0x000000ff
        /*0a78*/ 	.word	0x00030880
        /*0a7c*/ 	.short	0x0100
        /*0a7e*/ 	.byte	0x06
	.zero		1


	//   ....[12]....
        /*0a80*/ 	.word	0x00000610
        /*0a84*/ 	.word	0x000000ff
        /*0a88*/ 	.word	0x00030878
        /*0a8c*/ 	.short	0x0100
        /*0a8e*/ 	.byte	0x06
	.zero		1


	//   ....[13]....
        /*0a90*/ 	.word	0x00000620
        /*0a94*/ 	.word	0x000000ff
        /*0a98*/ 	.word	0x00030888
        /*0a9c*/ 	.short	0x0100
        /*0a9e*/ 	.byte	0x06
	.zero		1


	//   ....[14]....
        /*0aa0*/ 	.word	0x00000750
        /*0aa4*/ 	.word	0x000000ff
        /*0aa8*/ 	.word	0x00030890
        /*0aac*/ 	.short	0x0100
        /*0aae*/ 	.byte	0x08
	.zero		1


	//   ....[15]....
        /*0ab0*/ 	.word	0x00000760
        /*0ab4*/ 	.word	0x000000ff
        /*0ab8*/ 	.word	0x000308a0
        /*0abc*/ 	.short	0x0100
        /*0abe*/ 	.byte	0x08
	.zero		1


	//   ....[16]....
        /*0ac0*/ 	.word	0x00000770
        /*0ac4*/ 	.word	0x000000ff
        /*0ac8*/ 	.word	0x00030898
        /*0acc*/ 	.short	0x0100
        /*0ace*/ 	.byte	0x08
	.zero		1


	//   ....[17]....
        /*0ad0*/ 	.word	0x00000780
        /*0ad4*/ 	.word	0x000000ff
        /*0ad8*/ 	.word	0x000308a8
        /*0adc*/ 	.short	0x0100
        /*0ade*/ 	.byte	0x08
	.zero		1


	//   ....[18]....
        /*0ae0*/ 	.word	0x000008b0
        /*0ae4*/ 	.word	0x000000ff
        /*0ae8*/ 	.word	0x000308b0
        /*0aec*/ 	.short	0x0100
        /*0aee*/ 	.byte	0x08
	.zero		1


	//   ....[19]....
        /*0af0*/ 	.word	0x000008c0
        /*0af4*/ 	.word	0x000000ff
        /*0af8*/ 	.word	0x000308c0
        /*0afc*/ 	.short	0x0100
        /*0afe*/ 	.byte	0x08
	.zero		1


	//   ....[20]....
        /*0b00*/ 	.word	0x000008d0
        /*0b04*/ 	.word	0x000000ff
        /*0b08*/ 	.word	0x000308b8
        /*0b0c*/ 	.short	0x0100
        /*0b0e*/ 	.byte	0x08
	.zero		1


	//   ....[21]....
        /*0b10*/ 	.word	0x000008e0
        /*0b14*/ 	.word	0x000000ff
        /*0b18*/ 	.word	0x000308c8
        /*0b1c*/ 	.short	0x0100
        /*0b1e*/ 	.byte	0x08
	.zero		1


	//   ....[22]....
        /*0b20*/ 	.word	0x00002530
        /*0b24*/ 	.word	0x000000ff
        /*0b28*/ 	.word	0x00030800
        /*0b2c*/ 	.short	0x010a
        /*0b2e*/ 	.byte	0x25
	.zero		1


	//   ....[23]....
        /*0b30*/ 	.word	0x000025e0
        /*0b34*/ 	.word	0x0000000f
        /*0b38*/ 	.word	0x00030830
        /*0b3c*/ 	.short	0x010a
        /*0b3e*/ 	.byte	0x3f
	.zero		1


	//   ....[24]....
        /*0b40*/ 	.word	0x00002650
        /*0b44*/ 	.word	0x0000000f
        /*0b48*/ 	.word	0x00030830
        /*0b4c*/ 	.short	0x010a
        /*0b4e*/ 	.byte	0x3f
	.zero		1


	//   ....[25]....
        /*0b50*/ 	.word	0x00003250
        /*0b54*/ 	.word	0x00000002
        /*0b58*/ 	.word	0x00000000
        /*0b5c*/ 	.short	0x0101
        /*0b5e*/ 	.byte	0x3f
	.zero		1


	//   ....[26]....
        /*0b60*/ 	.word	0x000051b0
        /*0b64*/ 	.word	0x000000ff
        /*0b68*/ 	.word	0x00030830
        /*0b6c*/ 	.short	0x010a
        /*0b6e*/ 	.byte	0x05
	.zero		1


	//   ....[27]....
        /*0b70*/ 	.word	0x00005210
        /*0b74*/ 	.word	0x000000ff
        /*0b78*/ 	.word	0x00030830
        /*0b7c*/ 	.short	0x010a
        /*0b7e*/ 	.byte	0x05
	.zero		1


	//   ....[28]....
        /*0b80*/ 	.word	0x00006060
        /*0b84*/ 	.word	0x000000ff
        /*0b88*/ 	.word	0x00030850
        /*0b8c*/ 	.short	0x010a
        /*0b8e*/ 	.byte	0x0e
	.zero		1


	//   ....[29]....
        /*0b90*/ 	.word	0x000060a0
        /*0b94*/ 	.word	0x000000ff
        /*0b98*/ 	.word	0x00030850
        /*0b9c*/ 	.short	0x010a
        /*0b9e*/ 	.byte	0x0e
	.zero		1


	//   ....[30]....
        /*0ba0*/ 	.word	0x00006750
        /*0ba4*/ 	.word	0x00000098
        /*0ba8*/ 	.word	0x00000000
        /*0bac*/ 	.short	0x0101
        /*0bae*/ 	.byte	0x3f
	.zero		1


	//   ....[31]....
        /*0bb0*/ 	.word	0x000076f0
        /*0bb4*/ 	.word	0x00000000
        /*0bb8*/ 	.word	0x00000000
        /*0bbc*/ 	.short	0x0101
        /*0bbe*/ 	.byte	0x3f
	.zero		1


	//   ....[32]....
        /*0bc0*/ 	.word	0x00008010
        /*0bc4*/ 	.word	0x000000ff
        /*0bc8*/ 	.word	0x00030830
        /*0bcc*/ 	.short	0x010a
        /*0bce*/ 	.byte	0x06
	.zero		1


	//   ....[33]....
        /*0bd0*/ 	.word	0x00008070
        /*0bd4*/ 	.word	0x000000ff
        /*0bd8*/ 	.word	0x00030830
        /*0bdc*/ 	.short	0x010a
        /*0bde*/ 	.byte	0x06
	.zero		1


	//   ....[34]....
        /*0be0*/ 	.word	0x00008ec0
        /*0be4*/ 	.word	0x000000ff
        /*0be8*/ 	.word	0x00030850
        /*0bec*/ 	.short	0x010a
        /*0bee*/ 	.byte	0x0a
	.zero		1


	//   ....[35]....
        /*0bf0*/ 	.word	0x00008f00
        /*0bf4*/ 	.word	0x000000ff
        /*0bf8*/ 	.word	0x00030850
        /*0bfc*/ 	.short	0x010a
        /*0bfe*/ 	.byte	0x0a
	.zero		1


	//   ....[36]....
        /*0c00*/ 	.word	0x00009bb0
        /*0c04*/ 	.word	0x0000009a
        /*0c08*/ 	.word	0x00000000
        /*0c0c*/ 	.short	0x0101
        /*0c0e*/ 	.byte	0x3f
	.zero		1


	//   ....[37]....
        /*0c10*/ 	.word	0x00009c90
        /*0c14*/ 	.word	0x0000009e
        /*0c18*/ 	.word	0x00000000
        /*0c1c*/ 	.short	0x0101
        /*0c1e*/ 	.byte	0x3f
	.zero		1


	//   ....[38]....
        /*0c20*/ 	.word	0x0000a110
        /*0c24*/ 	.word	0x000000ff
        /*0c28*/ 	.word	0x00030830
        /*0c2c*/ 	.short	0x010a
        /*0c2e*/ 	.byte	0x06
	.zero		1


	//   ....[39]....
        /*0c30*/ 	.word	0x0000a170
        /*0c34*/ 	.word	0x000000ff
        /*0c38*/ 	.word	0x00030830
        /*0c3c*/ 	.short	0x010a
        /*0c3e*/ 	.byte	0x06
	.zero		1


	//   ....[40]....
        /*0c40*/ 	.word	0x0000afc0
        /*0c44*/ 	.word	0x000000ff
        /*0c48*/ 	.word	0x00030850
        /*0c4c*/ 	.short	0x010a
        /*0c4e*/ 	.byte	0x0a
	.zero		1


	//   ....[41]....
        /*0c50*/ 	.word	0x0000b000
        /*0c54*/ 	.word	0x000000ff
        /*0c58*/ 	.word	0x00030850
        /*0c5c*/ 	.short	0x010a
        /*0c5e*/ 	.byte	0x0a
	.zero		1


	//   ....[42]....
        /*0c60*/ 	.word	0x0000b630
        /*0c64*/ 	.word	0x00000002
        /*0c68*/ 	.word	0x00000000
        /*0c6c*/ 	.short	0x0101
        /*0c6e*/ 	.byte	0x3f
	.zero		1


	//   ....[43]....
        /*0c70*/ 	.word	0x0000c5b0
        /*0c74*/ 	.word	0x00000000
        /*0c78*/ 	.word	0x00000000
        /*0c7c*/ 	.short	0x0101
        /*0c7e*/ 	.byte	0x3f
	.zero		1


	//   ....[44]....
        /*0c80*/ 	.word	0x0000d3f0
        /*0c84*/ 	.word	0x000000ff
        /*0c88*/ 	.word	0x00030850
        /*0c8c*/ 	.short	0x010a
        /*0c8e*/ 	.byte	0x05
	.zero		1


	//   ....[45]....
        /*0c90*/ 	.word	0x0000d430
        /*0c94*/ 	.word	0x000000ff
        /*0c98*/ 	.word	0x00030850
        /*0c9c*/ 	.short	0x010a
        /*0c9e*/ 	.byte	0x05
	.zero		1


	//   ....[46]....
        /*0ca0*/ 	.word	0x0000d890
        /*0ca4*/ 	.word	0x0000000a
        /*0ca8*/ 	.word	0x00000000
        /*0cac*/ 	.short	0x0101
        /*0cae*/ 	.byte	0x3f
	.zero		1


	//   ....[47]....
        /*0cb0*/ 	.word	0x0000fde0
        /*0cb4*/ 	.word	0x000000ff
        /*0cb8*/ 	.word	0x00000000
        /*0cbc*/ 	.short	0x0101
        /*0cbe*/ 	.byte	0x08
	.zero		1


	//   ....[48]....
        /*0cc0*/ 	.word	0x000106c0
        /*0cc4*/ 	.word	0x000000ff
        /*0cc8*/ 	.word	0x00000000
        /*0ccc*/ 	.short	0x0101
        /*0cce*/ 	.byte	0x08
	.zero		1


	//   ....[49]....
        /*0cd0*/ 	.word	0x00015280
        /*0cd4*/ 	.word	0x00000000
        /*0cd8*/ 	.word	0x00030840
        /*0cdc*/ 	.short	0x010a
        /*0cde*/ 	.byte	0x3f
	.zero		1


	//   ....[50]....
        /*0ce0*/ 	.word	0x000162d0
        /*0ce4*/ 	.word	0x00000012
        /*0ce8*/ 	.word	0x00030800
        /*0cec*/ 	.short	0x0107
        /*0cee*/ 	.byte	0x3f
	.zero		1


	//   ....[51]....
        /*0cf0*/ 	.word	0x000163e0
        /*0cf4*/ 	.word	0x00000012
        /*0cf8*/ 	.word	0x00030800
        /*0cfc*/ 	.short	0x0101
        /*0cfe*/ 	.byte	0x3f
	.zero		1


	//   ....[52]....
        /*0d00*/ 	.word	0x00016400
        /*0d04*/ 	.word	0x00000012
        /*0d08*/ 	.word	0x00030820
        /*0d0c*/ 	.short	0x010a
        /*0d0e*/ 	.byte	0x3f
	.zero		1


	//   ....[53]....
        /*0d10*/ 	.word	0x00016830
        /*0d14*/ 	.word	0x00000003
        /*0d18*/ 	.word	0x00030840
        /*0d1c*/ 	.short	0x010a
        /*0d1e*/ 	.byte	0x3f
	.zero		1


	//   ....[54]....
        /*0d20*/ 	.word	0x00016dd0
        /*0d24*/ 	.word	0x00000003
        /*0d28*/ 	.word	0x00000060
        /*0d2c*/ 	.short	0x010a
        /*0d2e*/ 	.byte	0x3f
	.zero		1


	//   ....[55]....
        /*0d30*/ 	.word	0x00017640
        /*0d34*/ 	.word	0x00000003
        /*0d38*/ 	.word	0x00030840
        /*0d3c*/ 	.short	0x010a
        /*0d3e*/ 	.byte	0x3f
	.zero		1


	//   ....[56]....
        /*0d40*/ 	.word	0x00017be0
        /*0d44*/ 	.word	0x00000002
        /*0d48*/ 	.word	0x00000060
        /*0d4c*/ 	.short	0x010a
        /*0d4e*/ 	.byte	0x3f
	.zero		1


	//   ....[57]....
        /*0d50*/ 	.word	0x000183a0
        /*0d54*/ 	.word	0x00000002
        /*0d58*/ 	.word	0x00030840
        /*0d5c*/ 	.short	0x010a
        /*0d5e*/ 	.byte	0x3f
	.zero		1


	//   ....[58]....
        /*0d60*/ 	.word	0x00018940
        /*0d64*/ 	.word	0x00000002
        /*0d68*/ 	.word	0x00000060
        /*0d6c*/ 	.short	0x010a
        /*0d6e*/ 	.byte	0x3f
	.zero		1


	//   ....[59]....
        /*0d70*/ 	.word	0x000190b0
        /*0d74*/ 	.word	0x00000000
        /*0d78*/ 	.word	0x00030860
        /*0d7c*/ 	.short	0x010a
        /*0d7e*/ 	.byte	0x3f
	.zero		1


	//   ....[60]....
        /*0d80*/ 	.word	0x0001a900
        /*0d84*/ 	.word	0x00000000
        /*0d88*/ 	.word	0x00030820
        /*0d8c*/ 	.short	0x010a
        /*0d8e*/ 	.byte	0x3f
	.zero		1


	//   ....[61]....
        /*0d90*/ 	.word	0x0001ab10
        /*0d94*/ 	.word	0x00000006
        /*0d98*/ 	.word	0x00000000
        /*0d9c*/ 	.short	0x010a
        /*0d9e*/ 	.byte	0x3f
	.zero		1


	//   ....[62]....
        /*0da0*/ 	.word	0x0001ab40
        /*0da4*/ 	.word	0x00000007
        /*0da8*/ 	.word	0x00000000
        /*0dac*/ 	.short	0x010a
        /*0dae*/ 	.byte	0x3f
	.zero		1


	//   ....[63]....
        /*0db0*/ 	.word	0x0001aba0
        /*0db4*/ 	.word	0x00000004
        /*0db8*/ 	.word	0x00000000
        /*0dbc*/ 	.short	0x010a
        /*0dbe*/ 	.byte	0x3f
	.zero		1


	//   ....[64]....
        /*0dc0*/ 	.word	0x0001abd0
        /*0dc4*/ 	.word	0x00000003
        /*0dc8*/ 	.word	0x00000000
        /*0dcc*/ 	.short	0x010a
        /*0dce*/ 	.byte	0x3f
	.zero		1


	//   ....[65]....
        /*0dd0*/ 	.word	0x0001ac40
        /*0dd4*/ 	.word	0x00000003
        /*0dd8*/ 	.word	0x00030800
        /*0ddc*/ 	.short	0x010a
        /*0dde*/ 	.byte	0x3f
	.zero		1


	//   ....[66]....
        /*0de0*/ 	.word	0x0001ac90
        /*0de4*/ 	.word	0x0000000f
        /*0de8*/ 	.word	0x00030830
        /*0dec*/ 	.short	0x010a
        /*0dee*/ 	.byte	0x3f
	.zero		1


	//   ....[67]....
        /*0df0*/ 	.word	0x0001acf0
        /*0df4*/ 	.word	0x0000009a
        /*0df8*/ 	.word	0x00030830
        /*0dfc*/ 	.short	0x010a
        /*0dfe*/ 	.byte	0x3f
	.zero		1


	//   ....[68]....
        /*0e00*/ 	.word	0x0001ad50
        /*0e04*/ 	.word	0x00000015
        /*0e08*/ 	.word	0x00030850
        /*0e0c*/ 	.short	0x010a
        /*0e0e*/ 	.byte	0x3f
	.zero		1


	//   ....[69]....
        /*0e10*/ 	.word	0x0001adb0
        /*0e14*/ 	.word	0x00000003
        /*0e18*/ 	.word	0x00030830
        /*0e1c*/ 	.short	0x010a
        /*0e1e*/ 	.byte	0x3f
	.zero		1


	//   ....[70]....
        /*0e20*/ 	.word	0x0001ae10
        /*0e24*/ 	.word	0x00000002
        /*0e28*/ 	.word	0x00030850
        /*0e2c*/ 	.short	0x010a
        /*0e2e*/ 	.byte	0x3f
	.zero		1


	//   ....[71]....
        /*0e30*/ 	.word	0x0001ae70
        /*0e34*/ 	.word	0x00000003
        /*0e38*/ 	.word	0x00030830
        /*0e3c*/ 	.short	0x010a
        /*0e3e*/ 	.byte	0x3f
	.zero		1


	//   ....[72]....
        /*0e40*/ 	.word	0x0001aed0
        /*0e44*/ 	.word	0x00000002
        /*0e48*/ 	.word	0x00030850
        /*0e4c*/ 	.short	0x010a
        /*0e4e*/ 	.byte	0x3f
	.zero		1


	//   ....[73]....
        /*0e50*/ 	.word	0x0001af30
        /*0e54*/ 	.word	0x00000005
        /*0e58*/ 	.word	0x00030850
        /*0e5c*/ 	.short	0x010a
        /*0e5e*/ 	.byte	0x3f
	.zero		1


	//   ....[74]....
        /*0e60*/ 	.word	0x0001b0d0
        /*0e64*/ 	.word	0x00000000
        /*0e68*/ 	.word	0x00030840
        /*0e6c*/ 	.short	0x010a
        /*0e6e*/ 	.byte	0x3f
	.zero		1


	//   ....[75]....
        /*0e70*/ 	.word	0x0001bd50
        /*0e74*/ 	.word	0x00000012
        /*0e78*/ 	.word	0x00030820
        /*0e7c*/ 	.short	0x010a
        /*0e7e*/ 	.byte	0x3f
	.zero		1


	//   ....[76]....
        /*0e80*/ 	.word	0x0001bda0
        /*0e84*/ 	.word	0x00000003
        /*0e88*/ 	.word	0x00030840
        /*0e8c*/ 	.short	0x010a
        /*0e8e*/ 	.byte	0x3f
	.zero		1


	//   ....[77]....
        /*0e90*/ 	.word	0x0001bdf0
        /*0e94*/ 	.word	0x00000003
        /*0e98*/ 	.word	0x00000060
        /*0e9c*/ 	.short	0x010a
        /*0e9e*/ 	.byte	0x3f
	.zero		1


	//   ....[78]....
        /*0ea0*/ 	.word	0x0001be40
        /*0ea4*/ 	.word	0x00000003
        /*0ea8*/ 	.word	0x00030840
        /*0eac*/ 	.short	0x010a
        /*0eae*/ 	.byte	0x3f
	.zero		1


	//   ....[79]....
        /*0eb0*/ 	.word	0x0001be90
        /*0eb4*/ 	.word	0x00000002
        /*0eb8*/ 	.word	0x00000060
        /*0ebc*/ 	.short	0x010a
        /*0ebe*/ 	.byte	0x3f
	.zero		1


	//   ....[80]....
        /*0ec0*/ 	.word	0x0001bee0
        /*0ec4*/ 	.word	0x00000002
        /*0ec8*/ 	.word	0x00030840
        /*0ecc*/ 	.short	0x010a
        /*0ece*/ 	.byte	0x3f
	.zero		1


	//   ....[81]....
        /*0ed0*/ 	.word	0x0001bf30
        /*0ed4*/ 	.word	0x00000002
        /*0ed8*/ 	.word	0x00000060
        /*0edc*/ 	.short	0x010a
        /*0ede*/ 	.byte	0x3f
	.zero		1


	//   ....[82]....
        /*0ee0*/ 	.word	0x0001bf80
        /*0ee4*/ 	.word	0x00000000
        /*0ee8*/ 	.word	0x00030860
        /*0eec*/ 	.short	0x010a
        /*0eee*/ 	.byte	0x3f
	.zero		1


	//   ....[83]....
        /*0ef0*/ 	.word	0x0001cb00
        /*0ef4*/ 	.word	0x00000000
        /*0ef8*/ 	.word	0x00030820
        /*0efc*/ 	.short	0x010a
        /*0efe*/ 	.byte	0x3f
	.zero		1


	//   ....[84]....
        /*0f00*/ 	.word	0x0001cca0
        /*0f04*/ 	.word	0x00000006
        /*0f08*/ 	.word	0x00000000
        /*0f0c*/ 	.short	0x010a
        /*0f0e*/ 	.byte	0x3f
	.zero		1


	//   ....[85]....
        /*0f10*/ 	.word	0x0001ccf0
        /*0f14*/ 	.word	0x00000007
        /*0f18*/ 	.word	0x00000000
        /*0f1c*/ 	.short	0x010a
        /*0f1e*/ 	.byte	0x3f
	.zero		1


	//   ....[86]....
        /*0f20*/ 	.word	0x0001cd40
        /*0f24*/ 	.word	0x00000004
        /*0f28*/ 	.word	0x00000000
        /*0f2c*/ 	.short	0x010a
        /*0f2e*/ 	.byte	0x3f
	.zero		1


	//----- nvinfo : EIATTR_NUM_MBARRIERS
	.align		4
.L_461:
        /*0f30*/ 	.byte	0x03, 0x38
        /*0f32*/ 	.short	0x0016


	//----- nvinfo : EIATTR_EXIT_INSTR_OFFSETS
	.align		4
        /*0f34*/ 	.byte	0x04, 0x1c
        /*0f36*/ 	.short	(.L_463 - .L_462)


	//   ....[0]....
.L_462:
        /*0f38*/ 	.word	0x00000a50


	//   ....[1]....
        /*0f3c*/ 	.word	0x00012b10


	//   ....[2]....
        /*0f40*/ 	.word	0x0001ac20


	//----- nvinfo : EIATTR_MAX_THREADS
	.align		4
.L_463:
        /*0f44*/ 	.byte	0x04, 0x05
        /*0f46*/ 	.short	(.L_465 - .L_464)
.L_464:
        /*0f48*/ 	.word	0x00000180
        /*0f4c*/ 	.word	0x00000001
        /*0f50*/ 	.word	0x00000001


	//----- nvinfo : EIATTR_CRS_STACK_SIZE
	.align		4
.L_465:
        /*0f54*/ 	.byte	0x04, 0x1e
        /*0f56*/ 	.short	(.L_467 - .L_466)
.L_466:
        /*0f58*/ 	.word	0x00000000


	//----- nvinfo : EIATTR_CBANK_PARAM_SIZE
	.align		4
.L_467:
        /*0f5c*/ 	.byte	0x03, 0x19
        /*0f5e*/ 	.short	0x0af0


	//----- nvinfo : EIATTR_PARAM_CBANK
	.align		4
        /*0f60*/ 	.byte	0x04, 0x0a
        /*0f62*/ 	.short	(.L_469 - .L_468)
	.align		4
.L_468:
        /*0f64*/ 	.word	index@(.nv.constant0._ZN7cutlass13device_kernelIN5flash11enable_sm90INS1_16FlashAttnFwdSm90INS1_25CollectiveMainloopFwdSm90ILi2EN4cute5tupleIJNS5_1CILi1EEES8_S8_EEENS6_IJNS7_ILi128EEENS7_ILi64EEENS7_ILi256EEEEEELi256ENS_6half_tEfNS_4arch4Sm90ELb0ELb1ELb1ELb1ELb0ELb0ELb0ELb1ELb1ELb1ELb1ELb0EEENS1_21CollectiveEpilogueFwdINS6_IJSA_SC_SB_EEES9_SE_SG_Li256ELb1ELb1ELb1ELb0EEENS1_36VarlenDynamicPersistentTileSchedulerILi128ELi64ELi256ELi128ELb1ELb1ELb1ELb1ELb0ELb1EEEEEEEEEvNT_6ParamsE)
        /*0f68*/ 	.short	0x0210
        /*0f6a*/ 	.short	0x0af0


	//----- nvinfo : EIATTR_SW_WAR
	.align		4
.L_469:
        /*0f6c*/ 	.byte	0x04, 0x36
        /*0f6e*/ 	.short	(.L_471 - .L_470)
.L_470:
        /*0f70*/ 	.word	0x00000008
.L_471:


//--------------------- .nv.info._ZN7cutlass13device_kernelIN5flash11enable_sm90INS1_16FlashAttnFwdSm90INS1_25CollectiveMainloopFwdSm90ILi2EN4cute5tupleIJNS5_1CILi1EEES8_S8_EEENS6_IJNS7_ILi128EEENS7_ILi64EEENS7_ILi256EEEEEELi256ENS_6half_tEfNS_4arch4Sm90ELb0ELb1ELb1ELb1ELb0ELb1ELb0ELb1ELb1ELb1ELb1ELb0EEENS1_21CollectiveEpilogueFwdINS6_IJSA_SC_SB_EEES9_SE_SG_Li256ELb1ELb1ELb1ELb0EEENS1_36VarlenDynamicPersistentTileSchedulerILi128ELi64ELi256ELi128ELb1ELb1ELb1ELb1ELb0ELb1EEEEEEEEEvNT_6ParamsE --------------------------
	.section	.nv.info._ZN7cutlass13device_kernelIN5flash11enable_sm90INS1_16FlashAttnFwdSm90INS1_25CollectiveMainloopFwdSm90ILi2EN4cute5tupleIJNS5_1CILi1EEES8_S8_EEENS6_IJNS7_ILi128EEENS7_ILi64EEENS7_ILi256EEEEEELi256ENS_6half_tEfNS_4arch4Sm90ELb0ELb1ELb1ELb1ELb0ELb1ELb0ELb1ELb1ELb1ELb1ELb0EEENS1_21CollectiveEpilogueFwdINS6_IJSA_SC_SB_EEES9_SE_SG_Li256ELb1ELb1ELb1ELb0EEENS1_36VarlenDynamicPersistentTileSchedulerILi128ELi64ELi256ELi128ELb1ELb1ELb1ELb1ELb0ELb1EEEEEEEEEvNT_6ParamsE,"",@"SHT_CUDA_INFO"
	.sectionflags	@""
	.align	4


	//----- nvinfo : EIATTR_CUDA_API_VERSION
	.align		4
        /*0000*/ 	.byte	0x04, 0x37
        /*0002*/ 	.short	(.L_473 - .L_472)
.L_472:
        /*0004*/ 	.word	0x00000082


	//----- nvinfo : EIATTR_KPARAM_INFO
	.align		4
.L_473:
        /*0008*/ 	.byte	0x04, 0x17
        /*000a*/ 	.short	(.L_475 - .L_474)
.L_474:
        /*000c*/ 	.word	0x00000000
        /*0010*/ 	.short	0x0000
        /*0012*/ 	.short	0x0070
        /*0014*/ 	.byte	0x00, 0xf0, 0x01, 0x2a


	//----- nvinfo : EIATTR_SPARSE_MMA_MASK
	.align		4
.L_475:
        /*0018*/ 	.byte	0x03, 0x50
        /*001a*/ 	.short	0x0000


	//----- nvinfo : EIATTR_MAXREG_COUNT
	.align		4
        /*001c*/ 	.byte	0x03, 0x1b
        /*001e*/ 	.short	0x00a8


	//----- nvinfo : EIATTR_NUM_BARRIERS
	.align		4
        /*0020*/ 	.byte	0x02, 0x4c
        /*0022*/ 	.byte	0x10
	.zero		1


	//----- nvinfo : EIATTR_EXTERNS
	.align		4
        /*0024*/ 	.byte	0x04, 0x0f
        /*0026*/ 	.short	(.L_477 - .L_476)


	//   ....[0]....
	.align		4
.L_476:
        /*0028*/ 	.word	index@(__assertfail)


	//----- nvinfo : EIATTR_ANNOTATIONS
	.align		4
.L_477:
        /*002c*/ 	.byte	0x04, 0x55
        /*002e*/ 	.short	(.L_479 - .L_478)


	//   ....[0]....
.L_478:
        /* <DEDUP_REMOVED lines=167> */


	//----- nvinfo : EIATTR_MERCURY_ISA_VERSION
	.align		4
.L_479:
        /*0a90*/ 	.byte	0x03, 0x5f
        /*0a92*/ 	.short	0x0101


	//----- nvinfo : EIATTR_UNUSED_LOAD_BYTE_OFFSET
	.align		4
        /*0a94*/ 	.byte	0x04, 0x44
        /*0a96*/ 	.short	(.L_481 - .L_480)


	//   ....[0]....
.L_480:
        /*0a98*/ 	.word	0x00000aa0
        /*0a9c*/ 	.word	0x0000fff0


	//   ....[1]....
        /*0aa0*/ 	.word	0x0001fc90
        /*0aa4*/ 	.word	0x0000fff0


	//----- nvinfo : EIATTR_INT_WARP_WIDE_INSTR_OFFSETS
	.align		4
.L_481:
        /*0aa8*/ 	.byte	0x04, 0x31
        /*0aaa*/ 	.short	(.L_483 - .L_482)


	//   ....[0]....
.L_482:
        /*0aac*/ 	.word	0x00000190


	//   ....[1]....
        /*0ab0*/ 	.word	0x000001d0


	//   ....[2]....
        /*0ab4*/ 	.word	0x00000240


	//   ....[3]....
        /*0ab8*/ 	.word	0x000287a0


	//   ....[4]....
        /*0abc*/ 	.word	0x00028840


	//   ....[5]....
        /*0ac0*/ 	.word	0x0002ccd0


	//   ....[6]....
        /*0ac4*/ 	.word	0x0002cd40


	//----- nvinfo : EIATTR_COOP_GROUP_MASK_REGIDS
	.align		4
.L_483:
        /*0ac8*/ 	.byte	0x04, 0x29
        /*0aca*/ 	.short	(.L_485 - .L_484)


	//   ....[0]....
.L_484:
        /*0acc*/ 	.word	0xffffffff


	//   ....[1]....
        /*0ad0*/ 	.word	0xffffffff


	//   ....[2]....
        /*0ad4*/ 	.word	0xffffffff


	//   ....[3]....
        /*0ad8*/ 	.word	0xffffffff


	//   ....[4]....
        /*0adc*/ 	.word	0xffffffff


	//   ....[5]....
        /*0ae0*/ 	.word	0xffffffff


	//   ....[6]....
        /*0ae4*/ 	.word	0xffffffff


	//   ....[7]....
        /*0ae8*/ 	.word	0xffffffff


	//   ....[8]....
        /*0aec*/ 	.word	0xffffffff


	//   ....[9]....
        /*0af0*/ 	.word	0xffffffff


	//   ....[10]....
        /*0af4*/ 	.word	0xffffffff


	//   ....[11]....
        /*0af8*/ 	.word	0xffffffff


	//   ....[12]....
        /*0afc*/ 	.word	0xffffffff


	//   ....[13]....
        /*0b00*/ 	.word	0xffffffff


	//   ....[14]....
        /*0b04*/ 	.word	0xffffffff


	//   ....[15]....
        /*0b08*/ 	.word	0xffffffff


	//   ....[16]....
        /*0b0c*/ 	.word	0xffffffff


	//   ....[17]....
        /*0b10*/ 	.word	0xffffffff


	//   ....[18]....
        /*0b14*/ 	.word	0xffffffff


	//   ....[19]....
        /*0b18*/ 	.word	0xffffffff


	//   ....[20]....
        /*0b1c*/ 	.word	0xffffffff


	//   ....[21]....
        /*0b20*/ 	.word	0xffffffff


	//   ....[22]....
        /*0b24*/ 	.word	0xffffffff


	//   ....[23]....
        /*0b28*/ 	.word	0xffffffff


	//   ....[24]....
        /*0b2c*/ 	.word	0xffffffff


	//   ....[25]....
        /*0b30*/ 	.word	0xffffffff


	//   ....[26]....
        /*0b34*/ 	.word	0xffffffff


	//   ....[27]....
        /*0b38*/ 	.word	0xffffffff


	//   ....[28]....
        /*0b3c*/ 	.word	0xffffffff


	//   ....[29]....
        /*0b40*/ 	.word	0xffffffff


	//   ....[30]....
        /*0b44*/ 	.word	0xffffffff


	//   ....[31]....
        /*0b48*/ 	.word	0xffffffff


	//   ....[32]....
        /*0b4c*/ 	.word	0xffffffff


	//   ....[33]....
        /*0b50*/ 	.word	0xffffffff


	//   ....[34]....
        /*0b54*/ 	.word	0xffffffff


	//   ....[35]....
        /*0b58*/ 	.word	0xffffffff


	//   ....[36]....
        /*0b5c*/ 	.word	0xffffffff


	//   ....[37]....
        /*0b60*/ 	.word	0xffffffff


	//   ....[38]....
        /*0b64*/ 	.word	0xffffffff


	//   ....[39]....
        /*0b68*/ 	.word	0xffffffff


	//   ....[40]....
        /*0b6c*/ 	.word	0xffffffff


	//   ....[41]....
        /*0b70*/ 	.word	0xffffffff


	//   ....[42]....
        /*0b74*/ 	.word	0xffffffff


	//   ....[43]....
        /*0b78*/ 	.word	0xffffffff


	//   ....[44]....
        /*0b7c*/ 	.word	0xffffffff


	//   ....[45]....
        /*0b80*/ 	.word	0xffffffff


	//   ....[46]....
        /*0b84*/ 	.word	0xffffffff


	//   ....[47]....
        /*0b88*/ 	.word	0xffffffff


	//   ....[48]....
        /*0b8c*/ 	.word	0xffffffff


	//   ....[49]....
        /*0b90*/ 	.word	0xffffffff


	//   ....[50]....
        /*0b94*/ 	.word	0xffffffff


	//   ....[51]....
        /*0b98*/ 	.word	0xffffffff


	//   ....[52]....
        /*0b9c*/ 	.word	0xffffffff


	//   ....[53]....
        /*0ba0*/ 	.word	0xffffffff


	//   ....[54]....
        /*0ba4*/ 	.word	0xffffffff


	//   ....[55]....
        /*0ba8*/ 	.word	0xffffffff


	//   ....[56]....
        /*0bac*/ 	.word	0xffffffff


	//   ....[57]....
        /*0bb0*/ 	.word	0xffffffff


	//   ....[58]....
        /*0bb4*/ 	.word	0xffffffff


	//   ....[59]....
        /*0bb8*/ 	.word	0xffffffff


	//   ....[60]....
        /*0bbc*/ 	.word	0xffffffff


	//   ....[61]....
        /*0bc0*/ 	.word	0xffffffff


	//   ....[62]....
        /*0bc4*/ 	.word	0xffffffff


	//   ....[63]....
        /*0bc8*/ 	.word	0xffffffff


	//   ....[64]....
        /*0bcc*/ 	.word	0xffffffff


	//   ....[65]....
        /*0bd0*/ 	.word	0xffffffff


	//   ....[66]....
        /*0bd4*/ 	.word	0xffffffff


	//   ....[67]....
        /*0bd8*/ 	.word	0xffffffff


	//   ....[68]....
        /*0bdc*/ 	.word	0xffffffff


	//   ....[69]....
        /*0be0*/ 	.word	0xffffffff


	//   ....[70]....
        /*0be4*/ 	.word	0xffffffff


	//   ....[71]....
        /*0be8*/ 	.word	0xffffffff


	//   ....[72]....
        /*0bec*/ 	.word	0xffffffff


	//   ....[73]....
        /*0bf0*/ 	.word	0xffffffff


	//   ....[74]....
        /*0bf4*/ 	.word	0xffffffff


	//   ....[75]....
        /*0bf8*/ 	.word	0xffffffff


	//   ....[76]....
        /*0bfc*/ 	.word	0xffffffff


	//   ....[77]....
        /*0c00*/ 	.word	0xffffffff


	//   ....[78]....
        /*0c04*/ 	.word	0xffffffff


	//   ....[79]....
        /*0c08*/ 	.word	0xffffffff


	//   ....[80]....
        /*0c0c*/ 	.word	0xffffffff


	//   ....[81]....
        /*0c10*/ 	.word	0xffffffff


	//   ....[82]....
        /*0c14*/ 	.word	0xffffffff


	//   ....[83]....
        /*0c18*/ 	.word	0xffffffff


	//   ....[84]....
        /*0c1c*/ 	.word	0xffffffff


	//   ....[85]....
        /*0c20*/ 	.word	0xffffffff


	//   ....[86]....
        /*0c24*/ 	.word	0xffffffff


	//   ....[87]....
        /*0c28*/ 	.word	0xffffffff


	//   ....[88]....
        /*0c2c*/ 	.word	0xffffffff


	//   ....[89]....
        /*0c30*/ 	.word	0xffffffff


	//   ....[90]....
        /*0c34*/ 	.word	0xffffffff


	//   ....[91]....
        /*0c38*/ 	.word	0xffffffff


	//   ....[92]....
        /*0c3c*/ 	.word	0xffffffff


	//   ....[93]....
        /*0c40*/ 	.word	0xffffffff


	//   ....[94]....
        /*0c44*/ 	.word	0xffffffff


	//   ....[95]....
        /*0c48*/ 	.word	0xffffffff


	//   ....[96]....
        /*0c4c*/ 	.word	0xffffffff


	//   ....[97]....
        /*0c50*/ 	.word	0xffffffff


	//   ....[98]....
        /*0c54*/ 	.word	0xffffffff


	//   ....[99]....
        /*0c58*/ 	.word	0xffffffff


	//   ....[100]....
        /*0c5c*/ 	.word	0xffffffff


	//   ....[101]....
        /*0c60*/ 	.word	0xffffffff


	//   ....[102]....
        /*0c64*/ 	.word	0xffffffff


	//   ....[103]....
        /*0c68*/ 	.word	0xffffffff


	//   ....[104]....
        /*0c6c*/ 	.word	0xffffffff


	//   ....[105]....
        /*0c70*/ 	.word	0xffffffff


	//   ....[106]....
        /*0c74*/ 	.word	0xffffffff


	//   ....[107]....
        /*0c78*/ 	.word	0xffffffff


	//   ....[108]....
        /*0c7c*/ 	.word	0xffffffff


	//   ....[109]....
        /*0c80*/ 	.word	0xffffffff


	//   ....[110]....
        /*0c84*/ 	.word	0xffffffff


	//   ....[111]....
        /*0c88*/ 	.word	0xffffffff


	//   ....[112]....
        /*0c8c*/ 	.word	0xffffffff


	//   ....[113]....
        /*0c90*/ 	.word	0xffffffff


	//   ....[114]....
        /*0c94*/ 	.word	0xffffffff


	//   ....[115]....
        /*0c98*/ 	.word	0xffffffff


	//   ....[116]....
        /*0c9c*/ 	.word	0xffffffff


	//   ....[117]....
        /*0ca0*/ 	.word	0xffffffff


	//   ....[118]....
        /*0ca4*/ 	.word	0xffffffff


	//   ....[119]....
        /*0ca8*/ 	.word	0xffffffff


	//   ....[120]....
        /*0cac*/ 	.word	0xffffffff


	//   ....[121]....
        /*0cb0*/ 	.word	0xffffffff


	//   ....[122]....
        /*0cb4*/ 	.word	0xffffffff


	//   ....[123]....
        /*0cb8*/ 	.word	0xffffffff


	//   ....[124]....
        /*0cbc*/ 	.word	0xffffffff


	//   ....[125]....
        /*0cc0*/ 	.word	0xffffffff


	//   ....[126]....
        /*0cc4*/ 	.word	0xffffffff


	//   ....[127]....
        /*0cc8*/ 	.word	0xffffffff


	//   ....[128]....
        /*0ccc*/ 	.word	0xffffffff


	//   ....[129]....
        /*0cd0*/ 	.word	0xffffffff


	//   ....[130]....
        /*0cd4*/ 	.word	0xffffffff


	//   ....[131]....
        /*0cd8*/ 	.word	0xffffffff


	//   ....[132]....
        /*0cdc*/ 	.word	0xffffffff


	//   ....[133]....
        /*0ce0*/ 	.word	0xffffffff


	//   ....[134]....
        /*0ce4*/ 	.word	0xffffffff


	//   ....[135]....
        /*0ce8*/ 	.word	0xffffffff


	//   ....[136]....
        /*0cec*/ 	.word	0xffffffff


	//   ....[137]....
        /*0cf0*/ 	.word	0xffffffff


	//   ....[138]....
        /*0cf4*/ 	.word	0xffffffff


	//   ....[139]....
        /*0cf8*/ 	.word	0xffffffff


	//   ....[140]....
        /*0cfc*/ 	.word	0xffffffff


	//   ....[141]....
        /*0d00*/ 	.word	0xffffffff


	//   ....[142]....
        /*0d04*/ 	.word	0xffffffff


	//   ....[143]....
        /*0d08*/ 	.word	0xffffffff


	//   ....[144]....
        /*0d0c*/ 	.word	0x0500000f


	//   ....[145]....
        /*0d10*/ 	.word	0x0500000f


	//   ....[146]....
        /*0d14*/ 	.word	0x0500000f


	//   ....[147]....
        /*0d18*/ 	.word	0x0500000f


	//   ....[148]....
        /*0d1c*/ 	.word	0x0500000f


	//   ....[149]....
        /*0d20*/ 	.word	0x0500000f


	//   ....[150]....
        /*0d24*/ 	.word	0x0500000f


	//   ....[151]....
        /*0d28*/ 	.word	0x0500000f


	//   ....[152]....
        /*0d2c*/ 	.word	0x0500000f


	//   ....[153]....
        /*0d30*/ 	.word	0x0500000f


	//   ....[154]....
        /*0d34*/ 	.word	0x0500000f


	//   ....[155]....
        /*0d38*/ 	.word	0x0500000f


	//   ....[156]....
        /*0d3c*/ 	.word	0x0500000f


	//   ....[157]....
        /*0d40*/ 	.word	0x0500000f


	//   ....[158]....
        /*0d44*/ 	.word	0x0500000f


	//   ....[159]....
        /*0d48*/ 	.word	0x0500000f


	//   ....[160]....
        /*0d4c*/ 	.word	0x0500000f


	//   ....[161]....
        /*0d50*/ 	.word	0x0500000f


	//   ....[162]....
        /*0d54*/ 	.word	0x0500000f


	//   ....[163]....
        /*0d58*/ 	.word	0x0500000f


	//   ....[164]....
        /*0d5c*/ 	.word	0x0500000f


	//   ....[165]....
        /*0d60*/ 	.word	0x0500000f


	//   ....[166]....
        /*0d64*/ 	.word	0x0500000f


	//   ....[167]....
        /*0d68*/ 	.word	0x0500000f


	//   ....[168]....
        /*0d6c*/ 	.word	0x0500000f


	//   ....[169]....
        /*0d70*/ 	.word	0x0500000f


	//   ....[170]....
        /*0d74*/ 	.word	0x0500000f


	//   ....[171]....
        /*0d78*/ 	.word	0x0500000f


	//   ....[172]....
        /*0d7c*/ 	.word	0x0500000f


	//   ....[173]....
        /*0d80*/ 	.word	0x0500000f


	//   ....[174]....
        /*0d84*/ 	.word	0x0500000f


	//   ....[175]....
        /*0d88*/ 	.word	0x0500000f


	//   ....[176]....
        /*0d8c*/ 	.word	0x0500000f


	//   ....[177]....
        /*0d90*/ 	.word	0x0500000f


	//   ....[178]....
        /*0d94*/ 	.word	0x0500000f


	//   ....[179]....
        /*0d98*/ 	.word	0x0500000f


	//   ....[180]....
        /*0d9c*/ 	.word	0x0500000f


	//   ....[181]....
        /*0da0*/ 	.word	0x0500000f


	//   ....[182]....
        /*0da4*/ 	.word	0x0500000f


	//   ....[183]....
        /*0da8*/ 	.word	0x0500000f


	//   ....[184]....
        /*0dac*/ 	.word	0x0500000f


	//   ....[185]....
        /*0db0*/ 	.word	0x0500000f


	//   ....[186]....
        /*0db4*/ 	.word	0x0500000f


	//   ....[187]....
        /*0db8*/ 	.word	0x0500000f


	//   ....[188]....
        /*0dbc*/ 	.word	0x0500000f


	//   ....[189]....
        /*0dc0*/ 	.word	0x0500000f


	//   ....[190]....
        /*0dc4*/ 	.word	0x0500000f


	//   ....[191]....
        /*0dc8*/ 	.word	0x0500000f


	//   ....[192]....
        /*0dcc*/ 	.word	0x0500000f


	//   ....[193]....
        /*0dd0*/ 	.word	0x0500000f


	//   ....[194]....
        /*0dd4*/ 	.word	0x0500000f


	//   ....[195]....
        /*0dd8*/ 	.word	0x0500000f


	//   ....[196]....
        /*0ddc*/ 	.word	0x0500000f


	//   ....[197]....
        /*0de0*/ 	.word	0x0500000f


	//   ....[198]....
        /*0de4*/ 	.word	0x0500000f


	//   ....[199]....
        /*0de8*/ 	.word	0x0500000f


	//   ....[200]....
        /*0dec*/ 	.word	0x0500000f


	//   ....[201]....
        /*0df0*/ 	.word	0x0500000f


	//   ....[202]....
        /*0df4*/ 	.word	0x0500000f


	//   ....[203]....
        /*0df8*/ 	.word	0x0500000f


	//   ....[204]....
        /*0dfc*/ 	.word	0x0500000f


	//   ....[205]....
        /*0e00*/ 	.word	0x0500000f


	//   ....[206]....
        /*0e04*/ 	.word	0x0500000f


	//   ....[207]....
        /*0e08*/ 	.word	0x0500000f


	//   ....[208]....
        /*0e0c*/ 	.word	0x0500000f


	//   ....[209]....
        /*0e10*/ 	.word	0x0500000f


	//   ....[210]....
        /*0e14*/ 	.word	0x0500000f


	//   ....[211]....
        /*0e18*/ 	.word	0x0500000f


	//   ....[212]....
        /*0e1c*/ 	.word	0x0500000f


	//----- nvinfo : EIATTR_COOP_GROUP_INSTR_OFFSETS
	.align		4
.L_485:
        /*0e20*/ 	.byte	0x04, 0x28
        /*0e22*/ 	.short	(.L_487 - .L_486)


	//   ....[0]....
.L_486:
        /*0e24*/ 	.word	0x00000060


	//   ....[1]....
        /*0e28*/ 	.word	0x000001a0


	//   ....[2]....
        /*0e2c*/ 	.word	0x000001f0


	//   ....[3]....
        /*0e30*/ 	.word	0x00000420


	//   ....[4]....
        /*0e34*/ 	.word	0x00000580


	//   ....[5]....
        /*0e38*/ 	.word	0x000006a0


	//   ....[6]....
        /*0e3c*/ 	.word	0x00000800


	//   ....[7]....
        /*0e40*/ 	.word	0x00009a70


	//   ....[8]....
        /*0e44*/ 	.word	0x0000a190


	//   ....[9]....
        /*0e48*/ 	.word	0x0000a1a0


	//   ....[10]....
        /*0e4c*/ 	.word	0x0000a1b0


	//   ....[11]....
        /*0e50*/ 	.word	0x0000a1c0


	//   ....[12]....
        /*0e54*/ 	.word	0x0000a7a0


	//   ....[13]....
        /*0e58*/ 	.word	0x0000a7b0


	//   ....[14]....
        /*0e5c*/ 	.word	0x0000a7c0


	//   ....[15]....
        /*0e60*/ 	.word	0x0000a7d0


	//   ....[16]....
        /*0e64*/ 	.word	0x0000ad30


	//   ....[17]....
        /*0e68*/ 	.word	0x0000ad40


	//   ....[18]....
        /*0e6c*/ 	.word	0x0000ad50


	//   ....[19]....
        /*0e70*/ 	.word	0x0000ad60


	//   ....[20]....
        /*0e74*/ 	.word	0x0000b2e0


	//   ....[21]....
        /*0e78*/ 	.word	0x0000b2f0


	//   ....[22]....
        /*0e7c*/ 	.word	0x0000b300


	//   ....[23]....
        /*0e80*/ 	.word	0x0000b310


	//   ....[24]....
        /*0e84*/ 	.word	0x0000e9e0


	//   ....[25]....
        /*0e88*/ 	.word	0x0000e9f0


	//   ....[26]....
        /*0e8c*/ 	.word	0x0000ea00


	//   ....[27]....
        /*0e90*/ 	.word	0x0000ea10


	//   ....[28]....
        /*0e94*/ 	.word	0x0000eef0


	//   ....[29]....
        /*0e98*/ 	.word	0x0000ef00


	//   ....[30]....
        /*0e9c*/ 	.word	0x0000ef10


	//   ....[31]....
        /*0ea0*/ 	.word	0x0000ef20


	//   ....[32]....
        /*0ea4*/ 	.word	0x0000f380


	//   ....[33]....
        /*0ea8*/ 	.word	0x0000f390


	//   ....[34]....
        /*0eac*/ 	.word	0x0000f3a0


	//   ....[35]....
        /*0eb0*/ 	.word	0x0000f3b0


	//   ....[36]....
        /*0eb4*/ 	.word	0x0000f810


	//   ....[37]....
        /*0eb8*/ 	.word	0x0000f820


	//   ....[38]....
        /*0ebc*/ 	.word	0x0000f830


	//   ....[39]....
        /*0ec0*/ 	.word	0x0000f840


	//   ....[40]....
        /*0ec4*/ 	.word	0x000142b0


	//   ....[41]....
        /*0ec8*/ 	.word	0x00014b60


	//   ....[42]....
        /*0ecc*/ 	.word	0x00014fe0


	//   ....[43]....
        /*0ed0*/ 	.word	0x00015090


	//   ....[44]....
        /*0ed4*/ 	.word	0x000154e0


	//   ....[45]....
        /*0ed8*/ 	.word	0x00015540


	//   ....[46]....
        /*0edc*/ 	.word	0x00017820


	//   ....[47]....
        /*0ee0*/ 	.word	0x00017d20


	//   ....[48]....
        /*0ee4*/ 	.word	0x00018480


	//   ....[49]....
        /*0ee8*/ 	.word	0x00018500


	//   ....[50]....
        /*0eec*/ 	.word	0x00018990


	//   ....[51]....
        /*0ef0*/ 	.word	0x00018a00


	//   ....[52]....
        /*0ef4*/ 	.word	0x0001ab90


	//   ....[53]....
        /*0ef8*/ 	.word	0x0001ac20


	//   ....[54]....
        /*0efc*/ 	.word	0x0001b060


	//   ....[55]....
        /*0f00*/ 	.word	0x0001b0f0


	//   ....[56]....
        /*0f04*/ 	.word	0x0001cef0


	//   ....[57]....
        /*0f08*/ 	.word	0x0001d400


	//   ....[58]....
        /*0f0c*/ 	.word	0x0001db70


	//   ....[59]....
        /*0f10*/ 	.word	0x0001dbe0


	//   ....[60]....
        /*0f14*/ 	.word	0x0001e080


	//   ....[61]....
        /*0f18*/ 	.word	0x0001e100


	//   ....[62]....
        /*0f1c*/ 	.word	0x0001f030


	//   ....[63]....
        /*0f20*/ 	.word	0x0001f260


	//   ....[64]....
        /*0f24*/ 	.word	0x0001f290


	//   ....[65]....
        /*0f28*/ 	.word	0x0001f2a0


	//   ....[66]....
        /*0f2c*/ 	.word	0x00020d50


	//   ....[67]....
        /*0f30*/ 	.word	0x00020d60


	//   ....[68]....
        /*0f34*/ 	.word	0x00020d70


	//   ....[69]....
        /*0f38*/ 	.word	0x00020d80


	//   ....[70]....
        /*0f3c*/ 	.word	0x00021810


	//   ....[71]....
        /*0f40*/ 	.word	0x00021830


	//   ....[72]....
        /*0f44*/ 	.word	0x00021980


	//   ....[73]....
        /*0f48*/ 	.word	0x000219a0


	//   ....[74]....
        /*0f4c*/ 	.word	0x00021af0


	//   ....[75]....
        /*0f50*/ 	.word	0x00021b10


	//   ....[76]....
        /*0f54*/ 	.word	0x00021c70


	//   ....[77]....
        /*0f58*/ 	.word	0x00021c90


	//   ....[78]....
        /*0f5c*/ 	.word	0x00022410


	//   ....[79]....
        /*0f60*/ 	.word	0x00022450


	//   ....[80]....
        /*0f64*/ 	.word	0x00022f10


	//   ....[81]....
        /*0f68*/ 	.word	0x00022f20


	//   ....[82]....
        /*0f6c*/ 	.word	0x000240c0


	//   ....[83]....
        /*0f70*/ 	.word	0x000240d0


	//   ....[84]....
        /*0f74*/ 	.word	0x00024230


	//   ....[85]....
        /*0f78*/ 	.word	0x00024250


	//   ....[86]....
        /*0f7c*/ 	.word	0x000243a0


	//   ....[87]....
        /*0f80*/ 	.word	0x000243c0


	//   ....[88]....
        /*0f84*/ 	.word	0x00024520


	//   ....[89]....
        /*0f88*/ 	.word	0x00024540


	//   ....[90]....
        /*0f8c*/ 	.word	0x00024720


	//   ....[91]....
        /*0f90*/ 	.word	0x00024940


	//   ....[92]....
        /*0f94*/ 	.word	0x00024970


	//   ....[93]....
        /*0f98*/ 	.word	0x000249a0


	//   ....[94]....
        /*0f9c*/ 	.word	0x000249d0


	//   ....[95]....
        /*0fa0*/ 	.word	0x00024a00


	//   ....[96]....
        /*0fa4*/ 	.word	0x00024a30


	//   ....[97]....
        /*0fa8*/ 	.word	0x00024be0


	//   ....[98]....
        /*0fac*/ 	.word	0x00024c10


	//   ....[99]....
        /*0fb0*/ 	.word	0x00024c40


	//   ....[100]....
        /*0fb4*/ 	.word	0x00024c70


	//   ....[101]....
        /*0fb8*/ 	.word	0x00024ca0


	//   ....[102]....
        /*0fbc*/ 	.word	0x00024cd0


	//   ....[103]....
        /*0fc0*/ 	.word	0x00024d70


	//   ....[104]....
        /*0fc4*/ 	.word	0x00024da0


	//   ....[105]....
        /*0fc8*/ 	.word	0x00024db0


	//   ....[106]....
        /*0fcc*/ 	.word	0x00024de0


	//   ....[107]....
        /*0fd0*/ 	.word	0x000267e0


	//   ....[108]....
        /*0fd4*/ 	.word	0x00028d90


	//   ....[109]....
        /*0fd8*/ 	.word	0x000299a0


	//   ....[110]....
        /*0fdc*/ 	.word	0x000299c0


	//   ....[111]....
        /*0fe0*/ 	.word	0x000299e0


	//   ....[112]....
        /*0fe4*/ 	.word	0x00029a90


	//   ....[113]....
        /*0fe8*/ 	.word	0x00029b00


	//   ....[114]....
        /*0fec*/ 	.word	0x00029b50


	//   ....[115]....
        /*0ff0*/ 	.word	0x00029bc0


	//   ....[116]....
        /*0ff4*/ 	.word	0x00029c10


	//   ....[117]....
        /*0ff8*/ 	.word	0x00029c80


	//   ....[118]....
        /*0ffc*/ 	.word	0x00029cd0


	//   ....[119]....
        /*1000*/ 	.word	0x00029d40


	//   ....[120]....
        /*1004*/ 	.word	0x00029d90


	//   ....[121]....
        /*1008*/ 	.word	0x00029e00


	//   ....[122]....
        /*100c*/ 	.word	0x00029e50


	//   ....[123]....
        /*1010*/ 	.word	0x00029ec0


	//   ....[124]....
        /*1014*/ 	.word	0x00029f10


	//   ....[125]....
        /*1018*/ 	.word	0x0002d660


	//   ....[126]....
        /*101c*/ 	.word	0x0002d690


	//   ....[127]....
        /*1020*/ 	.word	0x0002d6f0


	//   ....[128]....
        /*1024*/ 	.word	0x0002d720


	//   ....[129]....
        /*1028*/ 	.word	0x0002d750


	//   ....[130]....
        /*102c*/ 	.word	0x0002d780


	//   ....[131]....
        /*1030*/ 	.word	0x0002d7b0


	//   ....[132]....
        /*1034*/ 	.word	0x0002d7e0


	//   ....[133]....
        /*1038*/ 	.word	0x0002d9a0


	//   ....[134]....
        /*103c*/ 	.word	0x0002d9e0


	//   ....[135]....
        /*1040*/ 	.word	0x0002da10


	//   ....[136]....
        /*1044*/ 	.word	0x0002da40


	//   ....[137]....
        /*1048*/ 	.word	0x0002da70


	//   ....[138]....
        /*104c*/ 	.word	0x0002daa0


	//   ....[139]....
        /*1050*/ 	.word	0x0002db70


	//   ....[140]....
        /*1054*/ 	.word	0x0002db90


	//   ....[141]....
        /*1058*/ 	.word	0x0002dba0


	//   ....[142]....
        /*105c*/ 	.word	0x0002dc20


	//   ....[143]....
        /*1060*/ 	.word	0x0002e760


	//   ....[144]....
        /*1064*/ 	.word	0x0002ebc0


	//   ....[145]....
        /*1068*/ 	.word	0x0002ec50


	//   ....[146]....
        /*106c*/ 	.word	0x0002eca0


	//   ....[147]....
        /*1070*/ 	.word	0x0002ecf0


	//   ....[148]....
        /*1074*/ 	.word	0x0002ed90


	//   ....[149]....
        /*1078*/ 	.word	0x0002ee20


	//   ....[150]....
        /*107c*/ 	.word	0x0002ee70


	//   ....[151]....
        /*1080*/ 	.word	0x0002eec0


	//   ....[152]....
        /*1084*/ 	.word	0x0002ef60


	//   ....[153]....
        /*1088*/ 	.word	0x0002eff0


	//   ....[154]....
        /*108c*/ 	.word	0x0002f040


	//   ....[155]....
        /*1090*/ 	.word	0x0002f090


	//   ....[156]....
        /*1094*/ 	.word	0x0002f130


	//   ....[157]....
        /*1098*/ 	.word	0x0002f1c0


	//   ....[158]....
        /*109c*/ 	.word	0x0002f210


	//   ....[159]....
        /*10a0*/ 	.word	0x0002f260


	//   ....[160]....
        /*10a4*/ 	.word	0x0002f350


	//   ....[161]....
        /*10a8*/ 	.word	0x0002f3e0


	//   ....[162]....
        /*10ac*/ 	.word	0x0002f430


	//   ....[163]....
        /*10b0*/ 	.word	0x0002f480


	//   ....[164]....
        /*10b4*/ 	.word	0x0002f510


	//   ....[165]....
        /*10b8*/ 	.word	0x0002f5a0


	//   ....[166]....
        /*10bc*/ 	.word	0x0002f5f0


	//   ....[167]....
        /*10c0*/ 	.word	0x0002f640


	//   ....[168]....
        /*10c4*/ 	.word	0x0002f6d0


	//   ....[169]....
        /*10c8*/ 	.word	0x0002f760


	//   ....[170]....
        /*10cc*/ 	.word	0x0002f7b0


	//   ....[171]....
        /*10d0*/ 	.word	0x0002f800


	//   ....[172]....
        /*10d4*/ 	.word	0x0002f890


	//   ....[173]....
        /*10d8*/ 	.word	0x0002f920


	//   ....[174]....
        /*10dc*/ 	.word	0x0002f970


	//   ....[175]....
        /*10e0*/ 	.word	0x0002f9c0


	//   ....[176]....
        /*10e4*/ 	.word	0x0002fd60


	//   ....[177]....
        /*10e8*/ 	.word	0x00030050


	//   ....[178]....
        /*10ec*/ 	.word	0x000301d0


	//   ....[179]....
        /*10f0*/ 	.word	0x00030220


	//   ....[180]....
        /*10f4*/ 	.word	0x000303b0


	//   ....[181]....
        /*10f8*/ 	.word	0x00030400


	//   ....[182]....
        /*10fc*/ 	.word	0x00030540


	//   ....[183]....
        /*1100*/ 	.word	0x00030590


	//   ....[184]....
        /*1104*/ 	.word	0x000306d0


	//   ....[185]....
        /*1108*/ 	.word	0x00030720


	//   ....[186]....
        /*110c*/ 	.word	0x00030860


	//   ....[187]....
        /*1110*/ 	.word	0x000308b0


	//   ....[188]....
        /*1114*/ 	.word	0x000309f0


	//   ....[189]....
        /*1118*/ 	.word	0x00030a40


	//   ....[190]....
        /*111c*/ 	.word	0x00030b80


	//   ....[191]....
        /*1120*/ 	.word	0x00030bd0


	//   ....[192]....
        /*1124*/ 	.word	0x00030cf0


	//   ....[193]....
        /*1128*/ 	.word	0x00030d40


	//   ....[194]....
        /*112c*/ 	.word	0x00031070


	//   ....[195]....
        /*1130*/ 	.word	0x00031120


	//   ....[196]....
        /*1134*/ 	.word	0x000312b0


	//   ....[197]....
        /*1138*/ 	.word	0x00031340


	//   ....[198]....
        /*113c*/ 	.word	0x000313c0


	//   ....[199]....
        /*1140*/ 	.word	0x00031440


	//   ....[200]....
        /*1144*/ 	.word	0x000314c0


	//   ....[201]....
        /*1148*/ 	.word	0x00031550


	//   ....[202]....
        /*114c*/ 	.word	0x000315f0


	//   ....[203]....
        /*1150*/ 	.word	0x000316b0


	//   ....[204]....
        /*1154*/ 	.word	0x00031730


	//   ....[205]....
        /*1158*/ 	.word	0x000317b0


	//   ....[206]....
        /*115c*/ 	.word	0x00031830


	//   ....[207]....
        /*1160*/ 	.word	0x000318c0


	//   ....[208]....
        /*1164*/ 	.word	0x00031940


	//   ....[209]....
        /*1168*/ 	.word	0x000319f0


	//   ....[210]....
        /*116c*/ 	.word	0x00031a40


	//   ....[211]....
        /*1170*/ 	.word	0x00031b00


	//   ....[212]....
        /*1174*/ 	.word	0x00031c30


	//----- nvinfo : EIATTR_REG_RECONFIG
	.align		4
.L_487:
        /*1178*/ 	.byte	0x01, 0x54
	.zero		2


	//----- nvinfo : EIATTR_SYSCALL_OFFSETS
	.align		4
        /*117c*/ 	.byte	0x04, 0x46
        /*117e*/ 	.short	(.L_489 - .L_488)


	//   ....[0]....
.L_488:
        /*1180*/ 	.word	0x000027a0


	//   ....[1]....
        /*1184*/ 	.word	0x000028f0


	//   ....[2]....
        /*1188*/ 	.word	0x00009c10


	//   ....[3]....
        /*118c*/ 	.word	0x00009f30


	//   ....[4]....
        /*1190*/ 	.word	0x000289b0


	//   ....[5]....
        /*1194*/ 	.word	0x00028b00


	//   ....[6]....
        /*1198*/ 	.word	0x00028bf0


	//   ....[7]....
        /*119c*/ 	.word	0x000294f0


	//----- nvinfo : EIATTR_MBARRIER_INSTR_OFFSETS
	.align		4
.L_489:
        /*11a0*/ 	.byte	0x04, 0x39
        /*11a2*/ 	.short	(.L_491 - .L_490)


	//   ....[0]....
.L_490:
        /*11a4*/ 	.word	0x000002d0
        /*11a8*/ 	.word	0x000000ff
        /*11ac*/ 	.word	0x00030800
        /*11b0*/ 	.short	0x0100
        /*11b2*/ 	.byte	0x08
	.zero		1


	//   ....[1]....
        /*11b4*/ 	.word	0x000002e0
        /*11b8*/ 	.word	0x000000ff
        /*11bc*/ 	.word	0x00030820
        /*11c0*/ 	.short	0x0100
        /*11c2*/ 	.byte	0x08
	.zero		1


	//   ....[2]....
        /*11c4*/ 	.word	0x000003d0
        /*11c8*/ 	.word	0x000000ff
        /*11cc*/ 	.word	0x00030830
        /*11d0*/ 	.short	0x0100
        /*11d2*/ 	.byte	0x08
	.zero		1


	//   ....[3]....
        /*11d4*/ 	.word	0x000003e0
        /*11d8*/ 	.word	0x000000ff
        /*11dc*/ 	.word	0x00030840
        /*11e0*/ 	.short	0x0100
        /*11e2*/ 	.byte	0x08
	.zero		1


	//   ....[4]....
        /*11e4*/ 	.word	0x000003f0
        /*11e8*/ 	.word	0x000000ff
        /*11ec*/ 	.word	0x00030838
        /*11f0*/ 	.short	0x0100
        /*11f2*/ 	.byte	0x08
	.zero		1


	//   ....[5]....
        /*11f4*/ 	.word	0x00000400
        /*11f8*/ 	.word	0x000000ff
        /*11fc*/ 	.word	0x00030848
        /*1200*/ 	.short	0x0100
        /*1202*/ 	.byte	0x08
	.zero		1


	//   ....[6]....
        /*1204*/ 	.word	0x00000530
        /*1208*/ 	.word	0x000000ff
        /*120c*/ 	.word	0x00030850
        /*1210*/ 	.short	0x0100
        /*1212*/ 	.byte	0x08
	.zero		1


	//   ....[7]....
        /*1214*/ 	.word	0x00000540
        /*1218*/ 	.word	0x000000ff
        /*121c*/ 	.word	0x00030860
        /*1220*/ 	.short	0x0100
        /*1222*/ 	.byte	0x08
	.zero		1


	//   ....[8]....
        /*1224*/ 	.word	0x00000550
        /*1228*/ 	.word	0x000000ff
        /*122c*/ 	.word	0x00030858
        /*1230*/ 	.short	0x0100
        /*1232*/ 	.byte	0x08
	.zero		1


	//   ....[9]....
        /*1234*/ 	.word	0x00000560
        /*1238*/ 	.word	0x000000ff
        /*123c*/ 	.word	0x00030868
        /*1240*/ 	.short	0x0100
        /*1242*/ 	.byte	0x08
	.zero		1


	//   ....[10]....
        /*1244*/ 	.word	0x00000650
        /*1248*/ 	.word	0x000000ff
        /*124c*/ 	.word	0x00030870
        /*1250*/ 	.short	0x0100
        /*1252*/ 	.byte	0x06
	.zero		1


	//   ....[11]....
        /*1254*/ 	.word	0x00000660
        /*1258*/ 	.word	0x000000ff
        /*125c*/ 	.word	0x00030880
        /*1260*/ 	.short	0x0100
        /*1262*/ 	.byte	0x06
	.zero		1


	//   ....[12]....
        /*1264*/ 	.word	0x00000670
        /*1268*/ 	.word	0x000000ff
        /*126c*/ 	.word	0x00030878
        /*1270*/ 	.short	0x0100
        /*1272*/ 	.byte	0x06
	.zero		1


	//   ....[13]....
        /*1274*/ 	.word	0x00000680
        /*1278*/ 	.word	0x000000ff
        /*127c*/ 	.word	0x00030888
        /*1280*/ 	.short	0x0100
        /*1282*/ 	.byte	0x06
	.zero		1


	//   ....[14]....
        /*1284*/ 	.word	0x000007b0
        /*1288*/ 	.word	0x000000ff
        /*128c*/ 	.word	0x00030890
        /*1290*/ 	.short	0x0100
        /*1292*/ 	.byte	0x08
	.zero		1


	//   ....[15]....
        /*1294*/ 	.word	0x000007c0
        /*1298*/ 	.word	0x000000ff
        /*129c*/ 	.word	0x000308a0
        /*12a0*/ 	.short	0x0100
        /*12a2*/ 	.byte	0x08
	.zero		1


	//   ....[16]....
        /*12a4*/ 	.word	0x000007d0
        /*12a8*/ 	.word	0x000000ff
        /*12ac*/ 	.word	0x00030898
        /*12b0*/ 	.short	0x0100
        /*12b2*/ 	.byte	0x08
	.zero		1


	//   ....[17]....
        /*12b4*/ 	.word	0x000007e0
        /*12b8*/ 	.word	0x000000ff
        /*12bc*/ 	.word	0x000308a8
        /*12c0*/ 	.short	0x0100
        /*12c2*/ 	.byte	0x08
	.zero		1


	//   ....[18]....
        /*12c4*/ 	.word	0x00000910
        /*12c8*/ 	.word	0x000000ff
        /*12cc*/ 	.word	0x000308b0
        /*12d0*/ 	.short	0x0100
        /*12d2*/ 	.byte	0x08
	.zero		1


	//   ....[19]....
        /*12d4*/ 	.word	0x00000920
        /*12d8*/ 	.word	0x000000ff
        /*12dc*/ 	.word	0x000308c0
        /*12e0*/ 	.short	0x0100
        /*12e2*/ 	.byte	0x08
	.zero		1


	//   ....[20]....
        /*12e4*/ 	.word	0x00000930
        /*12e8*/ 	.word	0x000000ff
        /*12ec*/ 	.word	0x000308b8
        /*12f0*/ 	.short	0x0100
        /*12f2*/ 	.byte	0x08
	.zero		1


	//   ....[21]....
        /*12f4*/ 	.word	0x00000940
        /*12f8*/ 	.word	0x000000ff
        /*12fc*/ 	.word	0x000308c8
        /*1300*/ 	.short	0x0100
        /*1302*/ 	.byte	0x08
	.zero		1


	//   ....[22]....
        /*1304*/ 	.word	0x00003e80
        /*1308*/ 	.word	0x00000063
        /*130c*/ 	.word	0x00030890
        /*1310*/ 	.short	0x010a
        /*1312*/ 	.byte	0x3f
	.zero		1


	//   ....[23]....
        /*1314*/ 	.word	0x00006220
        /*1318*/ 	.word	0x00000063
        /*131c*/ 	.word	0x00030890
        /*1320*/ 	.short	0x010a
        /*1322*/ 	.byte	0x3f
	.zero		1


	//   ....[24]....
        /*1324*/ 	.word	0x00008520
        /*1328*/ 	.word	0x00000063
        /*132c*/ 	.word	0x00030890
        /*1330*/ 	.short	0x010a
        /*1332*/ 	.byte	0x3f
	.zero		1


	//   ....[25]....
        /*1334*/ 	.word	0x00008860
        /*1338*/ 	.word	0x00000024
        /*133c*/ 	.word	0x00000000
        /*1340*/ 	.short	0x0101
        /*1342*/ 	.byte	0x3f
	.zero		1


	//   ....[26]....
        /*1344*/ 	.word	0x000088a0
        /*1348*/ 	.word	0x00000063
        /*134c*/ 	.word	0x000308b0
        /*1350*/ 	.short	0x010a
        /*1352*/ 	.byte	0x3f
	.zero		1


	//   ....[27]....
        /*1354*/ 	.word	0x00008e60
        /*1358*/ 	.word	0x00000063
        /*135c*/ 	.word	0x00000000
        /*1360*/ 	.short	0x0101
        /*1362*/ 	.byte	0x3f
	.zero		1


	//   ....[28]....
        /*1364*/ 	.word	0x00009cb0
        /*1368*/ 	.word	0x00000010
        /*136c*/ 	.word	0x00030800
        /*1370*/ 	.short	0x010a
        /*1372*/ 	.byte	0x3f
	.zero		1


	//   ....[29]....
        /*1374*/ 	.word	0x00009d00
        /*1378*/ 	.word	0x00000010
        /*137c*/ 	.word	0x00030800
        /*1380*/ 	.short	0x010a
        /*1382*/ 	.byte	0x3f
	.zero		1


	//   ....[30]....
        /*1384*/ 	.word	0x0000b740
        /*1388*/ 	.word	0x00000010
        /*138c*/ 	.word	0x00030800
        /*1390*/ 	.short	0x010a
        /*1392*/ 	.byte	0x3f
	.zero		1


	//   ....[31]....
        /*1394*/ 	.word	0x0000fb50
        /*1398*/ 	.word	0x00000010
        /*139c*/ 	.word	0x00030800
        /*13a0*/ 	.short	0x010a
        /*13a2*/ 	.byte	0x3f
	.zero		1


	//   ....[32]....
        /*13a4*/ 	.word	0x000133b0
        /*13a8*/ 	.word	0x00000000
        /*13ac*/ 	.word	0x00030830
        /*13b0*/ 	.short	0x010a
        /*13b2*/ 	.byte	0x3f
	.zero		1


	//   ....[33]....
        /*13b4*/ 	.word	0x00013420
        /*13b8*/ 	.word	0x00000000
        /*13bc*/ 	.word	0x00030830
        /*13c0*/ 	.short	0x010a
        /*13c2*/ 	.byte	0x3f
	.zero		1


	//   ....[34]....
        /*13c4*/ 	.word	0x00014290
        /*13c8*/ 	.word	0x00000002
        /*13cc*/ 	.word	0x00000000
        /*13d0*/ 	.short	0x0101
        /*13d2*/ 	.byte	0x3f
	.zero		1


	//   ....[35]....
        /*13d4*/ 	.word	0x000161e0
        /*13d8*/ 	.word	0x00000002
        /*13dc*/ 	.word	0x00030830
        /*13e0*/ 	.short	0x010a
        /*13e2*/ 	.byte	0x3f
	.zero		1


	//   ....[36]....
        /*13e4*/ 	.word	0x00016260
        /*13e8*/ 	.word	0x00000002
        /*13ec*/ 	.word	0x00030830
        /*13f0*/ 	.short	0x010a
        /*13f2*/ 	.byte	0x3f
	.zero		1


	//   ....[37]....
        /*13f4*/ 	.word	0x00017380
        /*13f8*/ 	.word	0x00000000
        /*13fc*/ 	.word	0x00030850
        /*1400*/ 	.short	0x010a
        /*1402*/ 	.byte	0x3f
	.zero		1


	//   ....[38]....
        /*1404*/ 	.word	0x000173d0
        /*1408*/ 	.word	0x00000000
        /*140c*/ 	.word	0x00030850
        /*1410*/ 	.short	0x010a
        /*1412*/ 	.byte	0x3f
	.zero		1


	//   ....[39]....
        /*1414*/ 	.word	0x00017870
        /*1418*/ 	.word	0x00000002
        /*141c*/ 	.word	0x00000000
        /*1420*/ 	.short	0x0101
        /*1422*/ 	.byte	0x3f
	.zero		1


	//   ....[40]....
        /*1424*/ 	.word	0x00018250
        /*1428*/ 	.word	0x00000000
        /*142c*/ 	.word	0x00000000
        /*1430*/ 	.short	0x0101
        /*1432*/ 	.byte	0x3f
	.zero		1


	//   ....[41]....
        /*1434*/ 	.word	0x00019410
        /*1438*/ 	.word	0x00000002
        /*143c*/ 	.word	0x00030830
        /*1440*/ 	.short	0x010a
        /*1442*/ 	.byte	0x3f
	.zero		1


	//   ....[42]....
        /*1444*/ 	.word	0x00019490
        /*1448*/ 	.word	0x00000002
        /*144c*/ 	.word	0x00030830
        /*1450*/ 	.short	0x010a
        /*1452*/ 	.byte	0x3f
	.zero		1


	//   ....[43]....
        /*1454*/ 	.word	0x0001a5b0
        /*1458*/ 	.word	0x000000e7
        /*145c*/ 	.word	0x00030850
        /*1460*/ 	.short	0x010a
        /*1462*/ 	.byte	0x3f
	.zero		1


	//   ....[44]....
        /*1464*/ 	.word	0x0001a600
        /*1468*/ 	.word	0x000000e7
        /*146c*/ 	.word	0x00030850
        /*1470*/ 	.short	0x010a
        /*1472*/ 	.byte	0x3f
	.zero		1


	//   ....[45]....
        /*1474*/ 	.word	0x0001b280
        /*1478*/ 	.word	0x0000009a
        /*147c*/ 	.word	0x00000000
        /*1480*/ 	.short	0x0101
        /*1482*/ 	.byte	0x3f
	.zero		1


	//   ....[46]....
        /*1484*/ 	.word	0x0001b300
        /*1488*/ 	.word	0x000000e7
        /*148c*/ 	.word	0x00000000
        /*1490*/ 	.short	0x0101
        /*1492*/ 	.byte	0x3f
	.zero		1


	//   ....[47]....
        /*1494*/ 	.word	0x0001b8c0
        /*1498*/ 	.word	0x00000002
        /*149c*/ 	.word	0x00030830
        /*14a0*/ 	.short	0x010a
        /*14a2*/ 	.byte	0x3f
	.zero		1


	//   ....[48]....
        /*14a4*/ 	.word	0x0001b940
        /*14a8*/ 	.word	0x00000002
        /*14ac*/ 	.word	0x00030830
        /*14b0*/ 	.short	0x010a
        /*14b2*/ 	.byte	0x3f
	.zero		1


	//   ....[49]....
        /*14b4*/ 	.word	0x0001ca60
        /*14b8*/ 	.word	0x00000000
        /*14bc*/ 	.word	0x00030850
        /*14c0*/ 	.short	0x010a
        /*14c2*/ 	.byte	0x3f
	.zero		1


	//   ....[50]....
        /*14c4*/ 	.word	0x0001cab0
        /*14c8*/ 	.word	0x00000000
        /*14cc*/ 	.word	0x00030850
        /*14d0*/ 	.short	0x010a
        /*14d2*/ 	.byte	0x3f
	.zero		1


	//   ....[51]....
        /*14d4*/ 	.word	0x0001ce70
        /*14d8*/ 	.word	0x00000004
        /*14dc*/ 	.word	0x00000000
        /*14e0*/ 	.short	0x0101
        /*14e2*/ 	.byte	0x3f
	.zero		1


	//   ....[52]....
        /*14e4*/ 	.word	0x0001d940
        /*14e8*/ 	.word	0x00000000
        /*14ec*/ 	.word	0x00000000
        /*14f0*/ 	.short	0x0101
        /*14f2*/ 	.byte	0x3f
	.zero		1


	//   ....[53]....
        /*14f4*/ 	.word	0x0001ef50
        /*14f8*/ 	.word	0x00000005
        /*14fc*/ 	.word	0x00030850
        /*1500*/ 	.short	0x010a
        /*1502*/ 	.byte	0x3f
	.zero		1


	//   ....[54]....
        /*1504*/ 	.word	0x0001efa0
        /*1508*/ 	.word	0x00000005
        /*150c*/ 	.word	0x00030850
        /*1510*/ 	.short	0x010a
        /*1512*/ 	.byte	0x3f
	.zero		1


	//   ....[55]....
        /*1514*/ 	.word	0x0001f420
        /*1518*/ 	.word	0x00000005
        /*151c*/ 	.word	0x00000000
        /*1520*/ 	.short	0x0101
        /*1522*/ 	.byte	0x3f
	.zero		1


	//   ....[56]....
        /*1524*/ 	.word	0x00021820
        /*1528*/ 	.word	0x00000000
        /*152c*/ 	.word	0x00000000
        /*1530*/ 	.short	0x0101
        /*1532*/ 	.byte	0x3f
	.zero		1


	//   ....[57]....
        /*1534*/ 	.word	0x00022470
        /*1538*/ 	.word	0x00000006
        /*153c*/ 	.word	0x00000000
        /*1540*/ 	.short	0x0101
        /*1542*/ 	.byte	0x3f
	.zero		1


	//   ....[58]....
        /*1544*/ 	.word	0x000268c0
        /*1548*/ 	.word	0x00000012
        /*154c*/ 	.word	0x00030820
        /*1550*/ 	.short	0x010a
        /*1552*/ 	.byte	0x3f
	.zero		1


	//   ....[59]....
        /*1554*/ 	.word	0x00026990
        /*1558*/ 	.word	0x00000005
        /*155c*/ 	.word	0x000308a0
        /*1560*/ 	.short	0x010a
        /*1562*/ 	.byte	0x3f
	.zero		1


	//   ....[60]....
        /*1564*/ 	.word	0x00026ec0
        /*1568*/ 	.word	0x00000005
        /*156c*/ 	.word	0x000308c0
        /*1570*/ 	.short	0x010a
        /*1572*/ 	.byte	0x3f
	.zero		1


	//   ....[61]....
        /*1574*/ 	.word	0x00027550
        /*1578*/ 	.word	0x00000007
        /*157c*/ 	.word	0x000308a0
        /*1580*/ 	.short	0x010a
        /*1582*/ 	.byte	0x3f
	.zero		1


	//   ....[62]....
        /*1584*/ 	.word	0x00027a60
        /*1588*/ 	.word	0x00000007
        /*158c*/ 	.word	0x000308c0
        /*1590*/ 	.short	0x010a
        /*1592*/ 	.byte	0x3f
	.zero		1


	//   ....[63]....
        /*1594*/ 	.word	0x00029000
        /*1598*/ 	.word	0x00000000
        /*159c*/ 	.word	0x00030840
        /*15a0*/ 	.short	0x010a
        /*15a2*/ 	.byte	0x3f
	.zero		1


	//   ....[64]....
        /*15a4*/ 	.word	0x0002a020
        /*15a8*/ 	.word	0x00000012
        /*15ac*/ 	.word	0x00030800
        /*15b0*/ 	.short	0x0107
        /*15b2*/ 	.byte	0x3f
	.zero		1


	//   ....[65]....
        /*15b4*/ 	.word	0x0002a120
        /*15b8*/ 	.word	0x00000012
        /*15bc*/ 	.word	0x00030800
        /*15c0*/ 	.short	0x0101
        /*15c2*/ 	.byte	0x3f
	.zero		1


	//   ....[66]....
        /*15c4*/ 	.word	0x0002a140
        /*15c8*/ 	.word	0x00000012
        /*15cc*/ 	.word	0x00030820
        /*15d0*/ 	.short	0x010a
        /*15d2*/ 	.byte	0x3f
	.zero		1


	//   ....[67]....
        /*15d4*/ 	.word	0x0002a570
        /*15d8*/ 	.word	0x00000003
        /*15dc*/ 	.word	0x00030840
        /*15e0*/ 	.short	0x010a
        /*15e2*/ 	.byte	0x3f
	.zero		1


	//   ....[68]....
        /*15e4*/ 	.word	0x0002ab00
        /*15e8*/ 	.word	0x00000002
        /*15ec*/ 	.word	0x00030860
        /*15f0*/ 	.short	0x010a
        /*15f2*/ 	.byte	0x3f
	.zero		1


	//   ....[69]....
        /*15f4*/ 	.word	0x0002b390
        /*15f8*/ 	.word	0x00000003
        /*15fc*/ 	.word	0x00030840
        /*1600*/ 	.short	0x010a
        /*1602*/ 	.byte	0x3f
	.zero		1


	//   ....[70]....
        /*1604*/ 	.word	0x0002b920
        /*1608*/ 	.word	0x00000002
        /*160c*/ 	.word	0x00030860
        /*1610*/ 	.short	0x010a
        /*1612*/ 	.byte	0x3f
	.zero		1


	//   ....[71]....
        /*1614*/ 	.word	0x0002c120
        /*1618*/ 	.word	0x00000003
        /*161c*/ 	.word	0x00030840
        /*1620*/ 	.short	0x010a
        /*1622*/ 	.byte	0x3f
	.zero		1


	//   ....[72]....
        /*1624*/ 	.word	0x0002c6a0
        /*1628*/ 	.word	0x00000002
        /*162c*/ 	.word	0x00030860
        /*1630*/ 	.short	0x010a
        /*1632*/ 	.byte	0x3f
	.zero		1


	//   ....[73]....
        /*1634*/ 	.word	0x0002ce30
        /*1638*/ 	.word	0x00000000
        /*163c*/ 	.word	0x00030860
        /*1640*/ 	.short	0x010a
        /*1642*/ 	.byte	0x3f
	.zero		1


	//   ....[74]....
        /*1644*/ 	.word	0x0002e6e0
        /*1648*/ 	.word	0x00000000
        /*164c*/ 	.word	0x00030820
        /*1650*/ 	.short	0x010a
        /*1652*/ 	.byte	0x3f
	.zero		1


	//   ....[75]....
        /*1654*/ 	.word	0x0002e8b0
        /*1658*/ 	.word	0x00000006
        /*165c*/ 	.word	0x00000000
        /*1660*/ 	.short	0x010a
        /*1662*/ 	.byte	0x3f
	.zero		1


	//   ....[76]....
        /*1664*/ 	.word	0x0002e920
        /*1668*/ 	.word	0x00000007
        /*166c*/ 	.word	0x00000000
        /*1670*/ 	.short	0x010a
        /*1672*/ 	.byte	0x3f
	.zero		1


	//   ....[77]....
        /*1674*/ 	.word	0x0002e990
        /*1678*/ 	.word	0x00000004
        /*167c*/ 	.word	0x00000000
        /*1680*/ 	.short	0x010a
        /*1682*/ 	.byte	0x3f
	.zero		1


	//   ....[78]....
        /*1684*/ 	.word	0x0002e9c0
        /*1688*/ 	.word	0x00000003
        /*168c*/ 	.word	0x00000000
        /*1690*/ 	.short	0x010a
        /*1692*/ 	.byte	0x3f
	.zero		1


	//   ....[79]....
        /*1694*/ 	.word	0x0002ea20
        /*1698*/ 	.word	0x00000063
        /*169c*/ 	.word	0x00030890
        /*16a0*/ 	.short	0x010a
        /*16a2*/ 	.byte	0x3f
	.zero		1


	//   ....[80]....
        /*16a4*/ 	.word	0x0002ea70
        /*16a8*/ 	.word	0x00000063
        /*16ac*/ 	.word	0x00030890
        /*16b0*/ 	.short	0x010a
        /*16b2*/ 	.byte	0x3f
	.zero		1


	//   ....[81]....
        /*16b4*/ 	.word	0x0002eac0
        /*16b8*/ 	.word	0x00000063
        /*16bc*/ 	.word	0x00030890
        /*16c0*/ 	.short	0x010a
        /*16c2*/ 	.byte	0x3f
	.zero		1


	//   ....[82]....
        /*16c4*/ 	.word	0x0002eb10
        /*16c8*/ 	.word	0x00000063
        /*16cc*/ 	.word	0x000308b0
        /*16d0*/ 	.short	0x010a
        /*16d2*/ 	.byte	0x3f
	.zero		1


	//   ....[83]....
        /*16d4*/ 	.word	0x0002f2a0
        /*16d8*/ 	.word	0x00000010
        /*16dc*/ 	.word	0x00030800
        /*16e0*/ 	.short	0x010a
        /*16e2*/ 	.byte	0x3f
	.zero		1


	//   ....[84]....
        /*16e4*/ 	.word	0x0002fa00
        /*16e8*/ 	.word	0x00000010
        /*16ec*/ 	.word	0x00030800
        /*16f0*/ 	.short	0x010a
        /*16f2*/ 	.byte	0x3f
	.zero		1


	//   ....[85]....
        /*16f4*/ 	.word	0x0002fa50
        /*16f8*/ 	.word	0x00000000
        /*16fc*/ 	.word	0x00030830
        /*1700*/ 	.short	0x010a
        /*1702*/ 	.byte	0x3f
	.zero		1


	//   ....[86]....
        /*1704*/ 	.word	0x0002faa0
        /*1708*/ 	.word	0x00000002
        /*170c*/ 	.word	0x00030830
        /*1710*/ 	.short	0x010a
        /*1712*/ 	.byte	0x3f
	.zero		1


	//   ....[87]....
        /*1714*/ 	.word	0x0002faf0
        /*1718*/ 	.word	0x00000000
        /*171c*/ 	.word	0x00030850
        /*1720*/ 	.short	0x010a
        /*1722*/ 	.byte	0x3f
	.zero		1


	//   ....[88]....
        /*1724*/ 	.word	0x0002fb40
        /*1728*/ 	.word	0x00000002
        /*172c*/ 	.word	0x00030830
        /*1730*/ 	.short	0x010a
        /*1732*/ 	.byte	0x3f
	.zero		1


	//   ....[89]....
        /*1734*/ 	.word	0x0002fb90
        /*1738*/ 	.word	0x000000e7
        /*173c*/ 	.word	0x00030850
        /*1740*/ 	.short	0x010a
        /*1742*/ 	.byte	0x3f
	.zero		1


	//   ....[90]....
        /*1744*/ 	.word	0x0002fbe0
        /*1748*/ 	.word	0x00000002
        /*174c*/ 	.word	0x00030830
        /*1750*/ 	.short	0x010a
        /*1752*/ 	.byte	0x3f
	.zero		1


	//   ....[91]....
        /*1754*/ 	.word	0x0002fc30
        /*1758*/ 	.word	0x00000000
        /*175c*/ 	.word	0x00030850
        /*1760*/ 	.short	0x010a
        /*1762*/ 	.byte	0x3f
	.zero		1


	//   ....[92]....
        /*1764*/ 	.word	0x0002fc80
        /*1768*/ 	.word	0x00000005
        /*176c*/ 	.word	0x00030850
        /*1770*/ 	.short	0x010a
        /*1772*/ 	.byte	0x3f
	.zero		1


	//   ....[93]....
        /*1774*/ 	.word	0x0002fe30
        /*1778*/ 	.word	0x00000012
        /*177c*/ 	.word	0x00030820
        /*1780*/ 	.short	0x010a
        /*1782*/ 	.byte	0x3f
	.zero		1


	//   ....[94]....
        /*1784*/ 	.word	0x0002fe80
        /*1788*/ 	.word	0x00000005
        /*178c*/ 	.word	0x000308a0
        /*1790*/ 	.short	0x010a
        /*1792*/ 	.byte	0x3f
	.zero		1


	//   ....[95]....
        /*1794*/ 	.word	0x0002fed0
        /*1798*/ 	.word	0x00000005
        /*179c*/ 	.word	0x000308c0
        /*17a0*/ 	.short	0x010a
        /*17a2*/ 	.byte	0x3f
	.zero		1


	//   ....[96]....
        /*17a4*/ 	.word	0x0002ff20
        /*17a8*/ 	.word	0x00000007
        /*17ac*/ 	.word	0x000308a0
        /*17b0*/ 	.short	0x010a
        /*17b2*/ 	.byte	0x3f
	.zero		1


	//   ....[97]....
        /*17b4*/ 	.word	0x0002ff70
        /*17b8*/ 	.word	0x00000007
        /*17bc*/ 	.word	0x000308c0
        /*17c0*/ 	.short	0x010a
        /*17c2*/ 	.byte	0x3f
	.zero		1


	//   ....[98]....
        /*17c4*/ 	.word	0x00030110
        /*17c8*/ 	.word	0x00000000
        /*17cc*/ 	.word	0x00030840
        /*17d0*/ 	.short	0x010a
        /*17d2*/ 	.byte	0x3f
	.zero		1


	//   ....[99]....
        /*17d4*/ 	.word	0x00030d80
        /*17d8*/ 	.word	0x00000012
        /*17dc*/ 	.word	0x00030820
        /*17e0*/ 	.short	0x010a
        /*17e2*/ 	.byte	0x3f
	.zero		1


	//   ....[100]....
        /*17e4*/ 	.word	0x00030dd0
        /*17e8*/ 	.word	0x00000003
        /*17ec*/ 	.word	0x00030840
        /*17f0*/ 	.short	0x010a
        /*17f2*/ 	.byte	0x3f
	.zero		1


	//   ....[101]....
        /*17f4*/ 	.word	0x00030e20
        /*17f8*/ 	.word	0x00000002
        /*17fc*/ 	.word	0x00030860
        /*1800*/ 	.short	0x010a
        /*1802*/ 	.byte	0x3f
	.zero		1


	//   ....[102]....
        /*1804*/ 	.word	0x00030e70
        /*1808*/ 	.word	0x00000003
        /*180c*/ 	.word	0x00030840
        /*1810*/ 	.short	0x010a
        /*1812*/ 	.byte	0x3f
	.zero		1


	//   ....[103]....
        /*1814*/ 	.word	0x00030ec0
        /*1818*/ 	.word	0x00000002
        /*181c*/ 	.word	0x00030860
        /*1820*/ 	.short	0x010a
        /*1822*/ 	.byte	0x3f
	.zero		1


	//   ....[104]....
        /*1824*/ 	.word	0x00030f10
        /*1828*/ 	.word	0x00000003
        /*182c*/ 	.word	0x00030840
        /*1830*/ 	.short	0x010a
        /*1832*/ 	.byte	0x3f
	.zero		1


	//   ....[105]....
        /*1834*/ 	.word	0x00030f60
        /*1838*/ 	.word	0x00000002
        /*183c*/ 	.word	0x00030860
        /*1840*/ 	.short	0x010a
        /*1842*/ 	.byte	0x3f
	.zero		1


	//   ....[106]....
        /*1844*/ 	.word	0x00030fb0
        /*1848*/ 	.word	0x00000000
        /*184c*/ 	.word	0x00030860
        /*1850*/ 	.short	0x010a
        /*1852*/ 	.byte	0x3f
	.zero		1


	//   ....[107]....
        /*1854*/ 	.word	0x00031b50
        /*1858*/ 	.word	0x00000000
        /*185c*/ 	.word	0x00030820
        /*1860*/ 	.short	0x010a
        /*1862*/ 	.byte	0x3f
	.zero		1


	//   ....[108]....
        /*1864*/ 	.word	0x00031cf0
        /*1868*/ 	.word	0x00000006
        /*186c*/ 	.word	0x00000000
        /*1870*/ 	.short	0x010a
        /*1872*/ 	.byte	0x3f
	.zero		1


	//   ....[109]....
        /*1874*/ 	.word	0x00031d40
        /*1878*/ 	.word	0x00000007
        /*187c*/ 	.word	0x00000000
        /*1880*/ 	.short	0x010a
        /*1882*/ 	.byte	0x3f
	.zero		1


	//   ....[110]....
        /*1884*/ 	.word	0x00031d90
        /*1888*/ 	.word	0x00000004
        /*188c*/ 	.word	0x00000000
        /*1890*/ 	.short	0x010a
        /*1892*/ 	.byte	0x3f
	.zero		1


	//----- nvinfo : EIATTR_NUM_MBARRIERS
	.align		4
.L_491:
        /*1894*/ 	.byte	0x03, 0x38
        /*1896*/ 	.short	0x0016


	//----- nvinfo : EIATTR_EXIT_INSTR_OFFSETS
	.align		4
        /*1898*/ 	.byte	0x04, 0x1c
        /*189a*/ 	.short	(.L_493 - .L_492)


	//   ....[0]....
.L_492:
        /*189c*/ 	.word	0x0002ea10


	//----- nvinfo : EIATTR_MAX_THREADS
	.align		4
.L_493:
        /*18a0*/ 	.byte	0x04, 0x05
        /*18a2*/ 	.short	(.L_495 - .L_494)
.L_494:
        /*18a4*/ 	.word	0x00000180
        /*18a8*/ 	.word	0x00000001
        /*18ac*/ 	.word	0x00000001


	//----- nvinfo : EIATTR_CRS_STACK_SIZE
	.align		4
.L_495:
        /*18b0*/ 	.byte	0x04, 0x1e
        /*18b2*/ 	.short	(.L_497 - .L_496)
.L_496:
        /*18b4*/ 	.word	0x00000000


	//----- nvinfo : EIATTR_CBANK_PARAM_SIZE
	.align		4
.L_497:
        /*18b8*/ 	.byte	0x03, 0x19
        /*18ba*/ 	.short	0x0af0


	//----- nvinfo : EIATTR_PARAM_CBANK
	.align		4
        /*18bc*/ 	.byte	0x04, 0x0a
        /*18be*/ 	.short	(.L_499 - .L_498)
	.align		4
.L_498:
        /*18c0*/ 	.word	index@(.nv.constant0._ZN7cutlass13device_kernelIN5flash11enable_sm90INS1_16FlashAttnFwdSm90INS1_25CollectiveMainloopFwdSm90ILi2EN4cute5tupleIJNS5_1CILi1EEES8_S8_EEENS6_IJNS7_ILi128EEENS7_ILi64EEENS7_ILi256EEEEEELi256ENS_6half_tEfNS_4arch4Sm90ELb0ELb1ELb1ELb1ELb0ELb1ELb0ELb1ELb1ELb1ELb1ELb0EEENS1_21CollectiveEpilogueFwdINS6_IJSA_SC_SB_EEES9_SE_SG_Li256ELb1ELb1ELb1ELb0EEENS1_36VarlenDynamicPersistentTileSchedulerILi128ELi64ELi256ELi128ELb1ELb1ELb1ELb1ELb0ELb1EEEEEEEEEvNT_6ParamsE)
        /*18c4*/ 	.short	0x0210
        /*18c6*/ 	.short	0x0af0


	//----- nvinfo : EIATTR_SW_WAR
	.align		4
.L_499:
        /*18c8*/ 	.byte	0x04, 0x36
        /*18ca*/ 	.short	(.L_501 - .L_500)
.L_500:
        /*18cc*/ 	.word	0x00000008
.L_501:


//--------------------- .nv.info._ZN7cutlass13device_kernelIN5flash11enable_sm90INS1_16FlashAttnFwdSm90INS1_25CollectiveMainloopFwdSm90ILi2EN4cute5tupleIJNS5_1CILi1EEES8_S8_EEENS6_IJNS7_ILi128EEENS7_ILi80EEENS7_ILi256EEEEEELi256ENS_6half_tEfNS_4arch4Sm90ELb1ELb0ELb1ELb0ELb0ELb0ELb0ELb1ELb1ELb1ELb1ELb0EEENS1_21CollectiveEpilogueFwdINS6_IJSA_SC_SB_EEES9_SE_SG_Li256ELb0ELb1ELb1ELb0EEENS1_19SingleTileSchedulerILb0ELb1ELb1ELi128EEEEEEEEEvNT_6ParamsE --------------------------
	.section	.nv.info._ZN7cutlass13device_kernelIN5flash11enable_sm90INS1_16FlashAttnFwdSm90INS1_25CollectiveMainloopFwdSm90ILi2EN4cute5tupleIJNS5_1CILi1EEES8_S8_EEENS6_IJNS7_ILi128EEENS7_ILi80EEENS7_ILi256EEEEEELi256ENS_6half_tEfNS_4arch4Sm90ELb1ELb0ELb1ELb0ELb0ELb0ELb0ELb1ELb1ELb1ELb1ELb0EEENS1_21CollectiveEpilogueFwdINS6_IJSA_SC_SB_EEES9_SE_SG_Li256ELb0ELb1ELb1ELb0EEENS1_19SingleTileSchedulerILb0ELb1ELb1ELi128EEEEEEEEEvNT_6ParamsE,"",@"SHT_CUDA_INFO"
	.sectionflags	@""
	.align	4


	//----- nvinfo : EIATTR_CUDA_API_VERSION
	.align		4
        /*0000*/ 	.byte	0x04, 0x37
        /*0002*/ 	.short	(.L_503 - .L_502)
.L_502:
        /*0004*/ 	.word	0x00000082


	//----- nvinfo : EIATTR_KPARAM_INFO
	.align		4
.L_503:
        /*0008*/ 	.byte	0x04, 0x17
        /*000a*/ 	.short	(.L_505 - .L_504)
.L_504:
        /*000c*/ 	.word	0x00000000
        /*0010*/ 	.short	0x0000
        /*0012*/ 	.short	0x0070
        /*0014*/ 	.byte	0x00, 0xf0, 0x01, 0x28


	//----- nvinfo : EIATTR_SPARSE_MMA_MASK
	.align		4
.L_505:
        /*0018*/ 	.byte	0x03, 0x50
        /*001a*/ 	.short	0x0000


	//----- nvinfo : EIATTR_MAXREG_COUNT
	.align		4
        /*001c*/ 	.byte	0x03, 0x1b
        /*001e*/ 	.short	0x00a8


	//----- nvinfo : EIATTR_NUM_BARRIERS
	.align		4
        /*0020*/ 	.byte	0x02, 0x4c
        /*0022*/ 	.byte	0x09
	.zero		1


	//----- nvinfo : EIATTR_EXTERNS
	.align		4
        /*0024*/ 	.byte	0x04, 0x0f
        /*0026*/ 	.short	(.L_507 - .L_506)


	//   ....[0]....
	.align		4
.L_506:
        /*0028*/ 	.word	index@(__assertfail)


	//----- nvinfo : EIATTR_ANNOTATIONS
	.align		4
.L_507:
        /*002c*/ 	.byte	0x04, 0x55
        /*002e*/ 	.short	(.L_509 - .L_508)


	//   ....[0]....
.L_508:
        /* <DEDUP_REMOVED lines=12> */


	//----- nvinfo : EIATTR_MERCURY_ISA_VERSION
	.align		4
.L_509:
        /*00e0*/ 	.byte	0x03, 0x5f
        /*00e2*/ 	.short	0x0101


	//----- nvinfo : EIATTR_INT_WARP_WIDE_INSTR_OFFSETS
	.align		4
        /*00e4*/ 	.byte	0x04, 0x31
        /*00e6*/ 	.short	(.L_511 - .L_510)


	//   ....[0]....
.L_510:
        /*00e8*/ 	.word	0x00000120


	//   ....[1]....
        /*00ec*/ 	.word	0x00000160


	//   ....[2]....
        /*00f0*/ 	.word	0x00000220


	//----- nvinfo : EIATTR_COOP_GROUP_MASK_REGIDS
	.align		4
.L_511:
        /*00f4*/ 	.byte	0x04, 0x29
        /*00f6*/ 	.short	(.L_513 - .L_512)


	//   ....[0]....
.L_512:
        /*00f8*/ 	.word	0xffffffff


	//   ....[1]....
        /*00fc*/ 	.word	0xffffffff


	//   ....[2]....
        /*0100*/ 	.word	0xffffffff


	//   ....[3]....
        /*0104*/ 	.word	0xffffffff


	//   ....[4]....
        /*0108*/ 	.word	0xffffffff


	//   ....[5]....
        /*010c*/ 	.word	0xffffffff


	//   ....[6]....
        /*0110*/ 	.word	0xffffffff


	//   ....[7]....
        /*0114*/ 	.word	0xffffffff


	//   ....[8]....
        /*0118*/ 	.word	0xffffffff


	//   ....[9]....
        /*011c*/ 	.word	0xffffffff


	//   ....[10]....
        /*0120*/ 	.word	0xffffffff


	//   ....[11]....
        /*0124*/ 	.word	0xffffffff


	//   ....[12]....
        /*0128*/ 	.word	0xffffffff


	//   ....[13]....
        /*012c*/ 	.word	0xffffffff


	//   ....[14]....
        /*0130*/ 	.word	0xffffffff


	//   ....[15]....
        /*0134*/ 	.word	0xffffffff


	//   ....[16]....
        /*0138*/ 	.word	0xffffffff


	//   ....[17]....
        /*013c*/ 	.word	0xffffffff


	//   ....[18]....
        /*0140*/ 	.word	0xffffffff


	//   ....[19]....
        /*0144*/ 	.word	0xffffffff


	//   ....[20]....
        /*0148*/ 	.word	0xffffffff


	//   ....[21]....
        /*014c*/ 	.word	0xffffffff


	//   ....[22]....
        /*0150*/ 	.word	0xffffffff


	//   ....[23]....
        /*0154*/ 	.word	0xffffffff


	//   ....[24]....
        /*0158*/ 	.word	0xffffffff


	//   ....[25]....
        /*015c*/ 	.word	0xffffffff


	//   ....[26]....
        /*0160*/ 	.word	0xffffffff


	//   ....[27]....
        /*0164*/ 	.word	0xffffffff


	//   ....[28]....
        /*0168*/ 	.word	0xffffffff


	//   ....[29]....
        /*016c*/ 	.word	0xffffffff


	//   ....[30]....
        /*0170*/ 	.word	0xffffffff


	//   ....[31]....
        /*0174*/ 	.word	0xffffffff


	//   ....[32]....
        /*0178*/ 	.word	0xffffffff


	//   ....[33]....
        /*017c*/ 	.word	0xffffffff


	//   ....[34]....
        /*0180*/ 	.word	0xffffffff


	//   ....[35]....
        /*0184*/ 	.word	0xffffffff


	//   ....[36]....
        /*0188*/ 	.word	0xffffffff


	//   ....[37]....
        /*018c*/ 	.word	0xffffffff


	//   ....[38]....
        /*0190*/ 	.word	0xffffffff


	//   ....[39]....
        /*0194*/ 	.word	0xffffffff


	//   ....[40]....
        /*0198*/ 	.word	0xffffffff


	//   ....[41]....
        /*019c*/ 	.word	0xffffffff


	//   ....[42]....
        /*01a0*/ 	.word	0xffffffff


	//   ....[43]....
        /*01a4*/ 	.word	0xffffffff


	//   ....[44]....
        /*01a8*/ 	.word	0xffffffff


	//   ....[45]....
        /*01ac*/ 	.word	0xffffffff


	//   ....[46]....
        /*01b0*/ 	.word	0xffffffff


	//   ....[47]....
        /*01b4*/ 	.word	0xffffffff


	//   ....[48]....
        /*01b8*/ 	.word	0xffffffff


	//   ....[49]....
        /*01bc*/ 	.word	0xffffffff


	//   ....[50]....
        /*01c0*/ 	.word	0xffffffff


	//   ....[51]....
        /*01c4*/ 	.word	0xffffffff


	//   ....[52]....
        /*01c8*/ 	.word	0xffffffff


	//   ....[53]....
        /*01cc*/ 	.word	0xffffffff


	//   ....[54]....
        /*01d0*/ 	.word	0xffffffff


	//   ....[55]....
        /*01d4*/ 	.word	0x0500000f


	//   ....[56]....
        /*01d8*/ 	.word	0x0500000f


	//   ....[57]....
        /*01dc*/ 	.word	0x0500000f


	//   ....[58]....
        /*01e0*/ 	.word	0x0500000f


	//   ....[59]....
        /*01e4*/ 	.word	0x0500000f


	//   ....[60]....
        /*01e8*/ 	.word	0x0500000f


	//   ....[61]....
        /*01ec*/ 	.word	0x0500000f


	//   ....[62]....
        /*01f0*/ 	.word	0x0500000f


	//   ....[63]....
        /*01f4*/ 	.word	0x0500000f


	//   ....[64]....
        /*01f8*/ 	.word	0x0500000f


	//   ....[65]....
        /*01fc*/ 	.word	0x0500000f


	//   ....[66]....
        /*0200*/ 	.word	0x0500000f


	//   ....[67]....
        /*0204*/ 	.word	0x0500000f


	//   ....[68]....
        /*0208*/ 	.word	0x0500000f


	//   ....[69]....
        /*020c*/ 	.word	0x0500000f


	//   ....[70]....
        /*0210*/ 	.word	0x0500000f


	//   ....[71]....
        /*0214*/ 	.word	0x0500000f


	//   ....[72]....
        /*0218*/ 	.word	0x0500000f


	//----- nvinfo : EIATTR_COOP_GROUP_INSTR_OFFSETS
	.align		4
.L_513:
        /*021c*/ 	.byte	0x04, 0x28
        /*021e*/ 	.short	(.L_515 - .L_514)


	//   ....[0]....
.L_514:
        /*0220*/ 	.word	0x00000060


	//   ....[1]....
        /*0224*/ 	.word	0x00000130


	//   ....[2]....
        /*0228*/ 	.word	0x00000230


	//   ....[3]....
        /*022c*/ 	.word	0x000003a0


	//   ....[4]....
        /*0230*/ 	.word	0x00000500


	//   ....[5]....
        /*0234*/ 	.word	0x00000620


	//   ....[6]....
        /*0238*/ 	.word	0x00000780


	//   ....[7]....
        /*023c*/ 	.word	0x00001350


	//   ....[8]....
        /*0240*/ 	.word	0x00001e60


	//   ....[9]....
        /*0244*/ 	.word	0x00004530


	//   ....[10]....
        /*0248*/ 	.word	0x00004580


	//   ....[11]....
        /*024c*/ 	.word	0x00004590


	//   ....[12]....
        /*0250*/ 	.word	0x00004ba0


	//   ....[13]....
        /*0254*/ 	.word	0x00004c10


	//   ....[14]....
        /*0258*/ 	.word	0x00008750


	//   ....[15]....
        /*025c*/ 	.word	0x00008760


	//   ....[16]....
        /*0260*/ 	.word	0x00008d50


	//   ....[17]....
        /*0264*/ 	.word	0x00008e50


	//   ....[18]....
        /*0268*/ 	.word	0x000092c0


	//   ....[19]....
        /*026c*/ 	.word	0x00009330


	//   ....[20]....
        /*0270*/ 	.word	0x0000d000


	//   ....[21]....
        /*0274*/ 	.word	0x0000d050


	//   ....[22]....
        /*0278*/ 	.word	0x0000d350


	//   ....[23]....
        /*027c*/ 	.word	0x0000d3e0


	//   ....[24]....
        /*0280*/ 	.word	0x0000e420


	//   ....[25]....
        /*0284*/ 	.word	0x0000e450


	//   ....[26]....
        /*0288*/ 	.word	0x0000e4e0


	//   ....[27]....
        /*028c*/ 	.word	0x0000e500


	//   ....[28]....
        /*0290*/ 	.word	0x0000f730


	//   ....[29]....
        /*0294*/ 	.word	0x0000f790


	//   ....[30]....
        /*0298*/ 	.word	0x0000f7d0


	//   ....[31]....
        /*029c*/ 	.word	0x0000f800


	//   ....[32]....
        /*02a0*/ 	.word	0x0000f840


	//   ....[33]....
        /*02a4*/ 	.word	0x0000f850


	//   ....[34]....
        /*02a8*/ 	.word	0x000104c0


	//   ....[35]....
        /*02ac*/ 	.word	0x000104d0


	//   ....[36]....
        /*02b0*/ 	.word	0x00011500


	//   ....[37]....
        /*02b4*/ 	.word	0x00012020


	//   ....[38]....
        /*02b8*/ 	.word	0x00012a70


	//   ....[39]....
        /*02bc*/ 	.word	0x00012ab0


	//   ....[40]....
        /*02c0*/ 	.word	0x00012ae0


	//   ....[41]....
        /*02c4*/ 	.word	0x00012b00


	//   ....[42]....
        /*02c8*/ 	.word	0x00012bb0


	//   ....[43]....
        /*02cc*/ 	.word	0x00012bd0


	//   ....[44]....
        /*02d0*/ 	.word	0x00012c50


	//   ....[45]....
        /*02d4*/ 	.word	0x00012c70


	//   ....[46]....
        /*02d8*/ 	.word	0x00012cf0


	//   ....[47]....
        /*02dc*/ 	.word	0x00012d10


	//   ....[48]....
        /*02e0*/ 	.word	0x00012d90


	//   ....[49]....
        /*02e4*/ 	.word	0x00012db0


	//   ....[50]....
        /*02e8*/ 	.word	0x00012e30


	//   ....[51]....
        /*02ec*/ 	.word	0x00012e50


	//   ....[52]....
        /*02f0*/ 	.word	0x00012ed0


	//   ....[53]....
        /*02f4*/ 	.word	0x00012ee0


	//   ....[54]....
        /*02f8*/ 	.word	0x00015b30


	//   ....[55]....
        /*02fc*/ 	.word	0x000160d0


	//   ....[56]....
        /*0300*/ 	.word	0x00016250


	//   ....[57]....
        /*0304*/ 	.word	0x000162a0


	//   ....[58]....
        /*0308*/ 	.word	0x00016410


	//   ....[59]....
        /*030c*/ 	.word	0x00016480


	//   ....[60]....
        /*0310*/ 	.word	0x00016580


	//   ....[61]....
        /*0314*/ 	.word	0x000165f0


	//   ....[62]....
        /*0318*/ 	.word	0x000166f0


	//   ....[63]....
        /*031c*/ 	.word	0x00016760


	//   ....[64]....
        /*0320*/ 	.word	0x00016860


	//   ....[65]....
        /*0324*/ 	.word	0x000168d0


	//   ....[66]....
        /*0328*/ 	.word	0x000169d0


	//   ....[67]....
        /*032c*/ 	.word	0x00016a40


	//   ....[68]....
        /*0330*/ 	.word	0x00016b40


	//   ....[69]....
        /*0334*/ 	.word	0x00016ba0


	//   ....[70]....
        /*0338*/ 	.word	0x00016c90


	//   ....[71]....
        /*033c*/ 	.word	0x00016ce0


	//   ....[72]....
        /*0340*/ 	.word	0x000170e0


	//----- nvinfo : EIATTR_REG_RECONFIG
	.align		4
.L_515:
        /*0344*/ 	.byte	0x01, 0x54
	.zero		2


	//----- nvinfo : EIATTR_SYSCALL_OFFSETS
	.align		4
        /*0348*/ 	.byte	0x04, 0x46
        /*034a*/ 	.short	(.L_517 - .L_516)


	//   ....[0]....
.L_516:
        /*034c*/ 	.word	0x00001520


	//   ....[1]....
        /*0350*/ 	.word	0x00011ca0


	//   ....[2]....
        /*0354*/ 	.word	0x00011de0


	//   ....[3]....
        /*0358*/ 	.word	0x00011ed0


	//   ....[4]....
        /*035c*/ 	.word	0x00012690


	//----- nvinfo : EIATTR_MBARRIER_INSTR_OFFSETS
	.align		4
.L_517:
        /*0360*/ 	.byte	0x04, 0x39
        /*0362*/ 	.short	(.L_519 - .L_518)


	//   ....[0]....
.L_518:
        /*0364*/ 	.word	0x00000250
        /*0368*/ 	.word	0x000000ff
        /*036c*/ 	.word	0x00038800
        /*0370*/ 	.short	0x0100
        /*0372*/ 	.byte	0x08
	.zero		1


	//   ....[1]....
        /*0374*/ 	.word	0x00000260
        /*0378*/ 	.word	0x000000ff
        /*037c*/ 	.word	0x00038820
        /*0380*/ 	.short	0x0100
        /*0382*/ 	.byte	0x08
	.zero		1


	//   ....[2]....
        /*0384*/ 	.word	0x00000350
        /*0388*/ 	.word	0x000000ff
        /*038c*/ 	.word	0x00038830
        /*0390*/ 	.short	0x0100
        /*0392*/ 	.byte	0x08
	.zero		1


	//   ....[3]....
        /*0394*/ 	.word	0x00000360
        /*0398*/ 	.word	0x000000ff
        /*039c*/ 	.word	0x00038840
        /*03a0*/ 	.short	0x0100
        /*03a2*/ 	.byte	0x08
	.zero		1


	//   ....[4]....
        /*03a4*/ 	.word	0x00000370
        /*03a8*/ 	.word	0x000000ff
        /*03ac*/ 	.word	0x00038838
        /*03b0*/ 	.short	0x0100
        /*03b2*/ 	.byte	0x08
	.zero		1


	//   ....[5]....
        /*03b4*/ 	.word	0x00000380
        /*03b8*/ 	.word	0x000000ff
        /*03bc*/ 	.word	0x00038848
        /*03c0*/ 	.short	0x0100
        /*03c2*/ 	.byte	0x08
	.zero		1


	//   ....[6]....
        /*03c4*/ 	.word	0x000004b0
        /*03c8*/ 	.word	0x000000ff
        /*03cc*/ 	.word	0x00038850
        /*03d0*/ 	.short	0x0100
        /*03d2*/ 	.byte	0x08
	.zero		1


	//   ....[7]....
        /*03d4*/ 	.word	0x000004c0
        /*03d8*/ 	.word	0x000000ff
        /*03dc*/ 	.word	0x00038860
        /*03e0*/ 	.short	0x0100
        /*03e2*/ 	.byte	0x08
	.zero		1


	//   ....[8]....
        /*03e4*/ 	.word	0x000004d0
        /*03e8*/ 	.word	0x000000ff
        /*03ec*/ 	.word	0x00038858
        /*03f0*/ 	.short	0x0100
        /*03f2*/ 	.byte	0x08
	.zero		1


	//   ....[9]....
        /*03f4*/ 	.word	0x000004e0
        /*03f8*/ 	.word	0x000000ff
        /*03fc*/ 	.word	0x00038868
        /*0400*/ 	.short	0x0100
        /*0402*/ 	.byte	0x08
	.zero		1


	//   ....[10]....
        /*0404*/ 	.word	0x000005d0
        /*0408*/ 	.word	0x000000ff
        /*040c*/ 	.word	0x00038870
        /*0410*/ 	.short	0x0100
        /*0412*/ 	.byte	0x06
	.zero		1


	//   ....[11]....
        /*0414*/ 	.word	0x000005e0
        /*0418*/ 	.word	0x000000ff
        /*041c*/ 	.word	0x00038880
        /*0420*/ 	.short	0x0100
        /*0422*/ 	.byte	0x06
	.zero		1


	//   ....[12]....
        /*0424*/ 	.word	0x000005f0
        /*0428*/ 	.word	0x000000ff
        /*042c*/ 	.word	0x00038878
        /*0430*/ 	.short	0x0100
        /*0432*/ 	.byte	0x06
	.zero		1


	//   ....[13]....
        /*0434*/ 	.word	0x00000600
        /*0438*/ 	.word	0x000000ff
        /*043c*/ 	.word	0x00038888
        /*0440*/ 	.short	0x0100
        /*0442*/ 	.byte	0x06
	.zero		1


	//   ....[14]....
        /*0444*/ 	.word	0x00000730
        /*0448*/ 	.word	0x000000ff
        /*044c*/ 	.word	0x00038890
        /*0450*/ 	.short	0x0100
        /*0452*/ 	.byte	0x08
	.zero		1


	//   ....[15]....
        /*0454*/ 	.word	0x00000740
        /*0458*/ 	.word	0x000000ff
        /*045c*/ 	.word	0x000388a0
        /*0460*/ 	.short	0x0100
        /*0462*/ 	.byte	0x08
	.zero		1


	//   ....[16]....
        /*0464*/ 	.word	0x00000750
        /*0468*/ 	.word	0x000000ff
        /*046c*/ 	.word	0x00038898
        /*0470*/ 	.short	0x0100
        /*0472*/ 	.byte	0x08
	.zero		1


	//   ....[17]....
        /*0474*/ 	.word	0x00000760
        /*0478*/ 	.word	0x000000ff
        /*047c*/ 	.word	0x000388a8
        /*0480*/ 	.short	0x0100
        /*0482*/ 	.byte	0x08
	.zero		1


	//   ....[18]....
        /*0484*/ 	.word	0x00000890
        /*0488*/ 	.word	0x000000ff
        /*048c*/ 	.word	0x000388b0
        /*0490*/ 	.short	0x0100
        /*0492*/ 	.byte	0x08
	.zero		1


	//   ....[19]....
        /*0494*/ 	.word	0x000008a0
        /*0498*/ 	.word	0x000000ff
        /*049c*/ 	.word	0x000388c0
        /*04a0*/ 	.short	0x0100
        /*04a2*/ 	.byte	0x08
	.zero		1


	//   ....[20]....
        /*04a4*/ 	.word	0x000008b0
        /*04a8*/ 	.word	0x000000ff
        /*04ac*/ 	.word	0x000388b8
        /*04b0*/ 	.short	0x0100
        /*04b2*/ 	.byte	0x08
	.zero		1


	//   ....[21]....
        /*04b4*/ 	.word	0x000008c0
        /*04b8*/ 	.word	0x000000ff
        /*04bc*/ 	.word	0x000388c8
        /*04c0*/ 	.short	0x0100
        /*04c2*/ 	.byte	0x08
	.zero		1


	//   ....[22]....
        /*04c4*/ 	.word	0x00001560
        /*04c8*/ 	.word	0x000000ff
        /*04cc*/ 	.word	0x00038800
        /*04d0*/ 	.short	0x010a
        /*04d2*/ 	.byte	0x04
	.zero		1


	//   ....[23]....
        /*04d4*/ 	.word	0x000015d0
        /*04d8*/ 	.word	0x000000ff
        /*04dc*/ 	.word	0x00038830
        /*04e0*/ 	.short	0x010a
        /*04e2*/ 	.byte	0x04
	.zero		1


	//   ....[24]....
        /*04e4*/ 	.word	0x00001670
        /*04e8*/ 	.word	0x000000ff
        /*04ec*/ 	.word	0x00038830
        /*04f0*/ 	.short	0x010a
        /*04f2*/ 	.byte	0x04
	.zero		1


	//   ....[25]....
        /*04f4*/ 	.word	0x00005010
        /*04f8*/ 	.word	0x00000000
        /*04fc*/ 	.word	0x00000000
        /*0500*/ 	.short	0x0101
        /*0502*/ 	.byte	0x3f
	.zero		1


	//   ....[26]....
        /*0504*/ 	.word	0x00005770
        /*0508*/ 	.word	0x000000ff
        /*050c*/ 	.word	0x00038830
        /*0510*/ 	.short	0x010a
        /*0512*/ 	.byte	0x06
	.zero		1


	//   ....[27]....
        /*0514*/ 	.word	0x000057c0
        /*0518*/ 	.word	0x000000ff
        /*051c*/ 	.word	0x00038830
        /*0520*/ 	.short	0x010a
        /*0522*/ 	.byte	0x06
	.zero		1


	//   ....[28]....
        /*0524*/ 	.word	0x000080b0
        /*0528*/ 	.word	0x000000ff
        /*052c*/ 	.word	0x00038850
        /*0530*/ 	.short	0x010a
        /*0532*/ 	.byte	0x07
	.zero		1


	//   ....[29]....
        /*0534*/ 	.word	0x000080f0
        /*0538*/ 	.word	0x000000ff
        /*053c*/ 	.word	0x00038850
        /*0540*/ 	.short	0x010a
        /*0542*/ 	.byte	0x07
	.zero		1


	//   ....[30]....
        /*0544*/ 	.word	0x00009770
        /*0548*/ 	.word	0x000000ab
        /*054c*/ 	.word	0x00000000
        /*0550*/ 	.short	0x0101
        /*0552*/ 	.byte	0x3f
	.zero		1


	//   ....[31]....
        /*0554*/ 	.word	0x000097c0
        /*0558*/ 	.word	0x000000af
        /*055c*/ 	.word	0x00000000
        /*0560*/ 	.short	0x0101
        /*0562*/ 	.byte	0x3f
	.zero		1


	//   ....[32]....
        /*0564*/ 	.word	0x00009d00
        /*0568*/ 	.word	0x000000ff
        /*056c*/ 	.word	0x00038830
        /*0570*/ 	.short	0x010a
        /*0572*/ 	.byte	0x06
	.zero		1


	//   ....[33]....
        /*0574*/ 	.word	0x00009d50
        /*0578*/ 	.word	0x000000ff
        /*057c*/ 	.word	0x00038830
        /*0580*/ 	.short	0x010a
        /*0582*/ 	.byte	0x06
	.zero		1


	//   ....[34]....
        /*0584*/ 	.word	0x0000c650
        /*0588*/ 	.word	0x000000ff
        /*058c*/ 	.word	0x00038850
        /*0590*/ 	.short	0x010a
        /*0592*/ 	.byte	0x0b
	.zero		1


	//   ....[35]....
        /*0594*/ 	.word	0x0000c690
        /*0598*/ 	.word	0x000000ff
        /*059c*/ 	.word	0x00038850
        /*05a0*/ 	.short	0x010a
        /*05a2*/ 	.byte	0x0b
	.zero		1


	//   ....[36]....
        /*05a4*/ 	.word	0x0000d710
        /*05a8*/ 	.word	0x00000099
        /*05ac*/ 	.word	0x00000000
        /*05b0*/ 	.short	0x0101
        /*05b2*/ 	.byte	0x3f
	.zero		1


	//   ....[37]....
        /*05b4*/ 	.word	0x0000d7e0
        /*05b8*/ 	.word	0x000000a4
        /*05bc*/ 	.word	0x00000000
        /*05c0*/ 	.short	0x0101
        /*05c2*/ 	.byte	0x3f
	.zero		1


	//   ....[38]....
        /*05c4*/ 	.word	0x0000e390
        /*05c8*/ 	.word	0x000000ff
        /*05cc*/ 	.word	0x00038850
        /*05d0*/ 	.short	0x010a
        /*05d2*/ 	.byte	0x05
	.zero		1


	//   ....[39]....
        /*05d4*/ 	.word	0x0000e3d0
        /*05d8*/ 	.word	0x000000ff
        /*05dc*/ 	.word	0x00038850
        /*05e0*/ 	.short	0x010a
        /*05e2*/ 	.byte	0x05
	.zero		1


	//   ....[40]....
        /*05e4*/ 	.word	0x0000e7e0
        /*05e8*/ 	.word	0x00000005
        /*05ec*/ 	.word	0x00000000
        /*05f0*/ 	.short	0x0101
        /*05f2*/ 	.byte	0x3f
	.zero		1


	//   ....[41]....
        /*05f4*/ 	.word	0x0000f870
        /*05f8*/ 	.word	0x000000ff
        /*05fc*/ 	.word	0x00000000
        /*0600*/ 	.short	0x0101
        /*0602*/ 	.byte	0x04
	.zero		1


	//   ....[42]....
        /*0604*/ 	.word	0x00012240
        /*0608*/ 	.word	0x000000ff
        /*060c*/ 	.word	0x00038840
        /*0610*/ 	.short	0x010a
        /*0612*/ 	.byte	0x26
	.zero		1


	//   ....[43]....
        /*0614*/ 	.word	0x00013060
        /*0618*/ 	.word	0x000000ff
        /*061c*/ 	.word	0x00038800
        /*0620*/ 	.short	0x0107
        /*0622*/ 	.byte	0x26
	.zero		1


	//   ....[44]....
        /*0624*/ 	.word	0x000130d0
        /*0628*/ 	.word	0x000000ff
        /*062c*/ 	.word	0x00038800
        /*0630*/ 	.short	0x0101
        /*0632*/ 	.byte	0x26
	.zero		1


	//   ....[45]....
        /*0634*/ 	.word	0x000130f0
        /*0638*/ 	.word	0x000000ff
        /*063c*/ 	.word	0x00038820
        /*0640*/ 	.short	0x010a
        /*0642*/ 	.byte	0x26
	.zero		1


	//   ....[46]....
        /*0644*/ 	.word	0x000134e0
        /*0648*/ 	.word	0x000000ff
        /*064c*/ 	.word	0x00038848
        /*0650*/ 	.short	0x010a
        /*0652*/ 	.byte	0x26
	.zero		1


	//   ....[47]....
        /*0654*/ 	.word	0x00013980
        /*0658*/ 	.word	0x000000ff
        /*065c*/ 	.word	0x00038860
        /*0660*/ 	.short	0x010a
        /*0662*/ 	.byte	0x26
	.zero		1


	//   ....[48]....
        /*0664*/ 	.word	0x00014030
        /*0668*/ 	.word	0x000000ff
        /*066c*/ 	.word	0x00038840
        /*0670*/ 	.short	0x010a
        /*0672*/ 	.byte	0x26
	.zero		1


	//   ....[49]....
        /*0674*/ 	.word	0x000144d0
        /*0678*/ 	.word	0x000000ff
        /*067c*/ 	.word	0x00038868
        /*0680*/ 	.short	0x010a
        /*0682*/ 	.byte	0x26
	.zero		1


	//   ....[50]....
        /*0684*/ 	.word	0x00014bd0
        /*0688*/ 	.word	0x000000ff
        /*068c*/ 	.word	0x00038848
        /*0690*/ 	.short	0x010a
        /*0692*/ 	.byte	0x26
	.zero		1


	//   ....[51]....
        /*0694*/ 	.word	0x00015050
        /*0698*/ 	.word	0x000000ff
        /*069c*/ 	.word	0x00038860
        /*06a0*/ 	.short	0x010a
        /*06a2*/ 	.byte	0x26
	.zero		1


	//   ....[52]....
        /*06a4*/ 	.word	0x00015590
        /*06a8*/ 	.word	0x00000003
        /*06ac*/ 	.word	0x00038860
        /*06b0*/ 	.short	0x010a
        /*06b2*/ 	.byte	0x3f
	.zero		1


	//   ....[53]....
        /*06b4*/ 	.word	0x00015ac0
        /*06b8*/ 	.word	0x00000002
        /*06bc*/ 	.word	0x00038820
        /*06c0*/ 	.short	0x010a
        /*06c2*/ 	.byte	0x3f
	.zero		1


	//   ....[54]....
        /*06c4*/ 	.word	0x00015c40
        /*06c8*/ 	.word	0x00000006
        /*06cc*/ 	.word	0x00000000
        /*06d0*/ 	.short	0x010a
        /*06d2*/ 	.byte	0x3f
	.zero		1


	//   ....[55]....
        /*06d4*/ 	.word	0x00015cb0
        /*06d8*/ 	.word	0x00000003
        /*06dc*/ 	.word	0x00000000
        /*06e0*/ 	.short	0x010a
        /*06e2*/ 	.byte	0x3f
	.zero		1


	//   ....[56]....
        /*06e4*/ 	.word	0x00015d10
        /*06e8*/ 	.word	0x00000000
        /*06ec*/ 	.word	0x00000000
        /*06f0*/ 	.short	0x010a
        /*06f2*/ 	.byte	0x3f
	.zero		1


	//   ....[57]....
        /*06f4*/ 	.word	0x00015d40
        /*06f8*/ 	.word	0x00000003
        /*06fc*/ 	.word	0x00000000
        /*0700*/ 	.short	0x010a
        /*0702*/ 	.byte	0x3f
	.zero		1


	//   ....[58]....
        /*0704*/ 	.word	0x00015dc0
        /*0708*/ 	.word	0x00000003
        /*070c*/ 	.word	0x00038800
        /*0710*/ 	.short	0x010a
        /*0712*/ 	.byte	0x3f
	.zero		1


	//   ....[59]....
        /*0714*/ 	.word	0x00015e30
        /*0718*/ 	.word	0x00000003
        /*071c*/ 	.word	0x00038830
        /*0720*/ 	.short	0x010a
        /*0722*/ 	.byte	0x3f
	.zero		1


	//   ....[60]....
        /*0724*/ 	.word	0x00015ea0
        /*0728*/ 	.word	0x00000006
        /*072c*/ 	.word	0x00038830
        /*0730*/ 	.short	0x010a
        /*0732*/ 	.byte	0x3f
	.zero		1


	//   ....[61]....
        /*0734*/ 	.word	0x00015f00
        /*0738*/ 	.word	0x00000003
        /*073c*/ 	.word	0x00038850
        /*0740*/ 	.short	0x010a
        /*0742*/ 	.byte	0x3f
	.zero		1


	//   ....[62]....
        /*0744*/ 	.word	0x00015f70
        /*0748*/ 	.word	0x00000006
        /*074c*/ 	.word	0x00038830
        /*0750*/ 	.short	0x010a
        /*0752*/ 	.byte	0x3f
	.zero		1


	//   ....[63]....
        /*0754*/ 	.word	0x00015fd0
        /*0758*/ 	.word	0x00000003
        /*075c*/ 	.word	0x00038850
        /*0760*/ 	.short	0x010a
        /*0762*/ 	.byte	0x3f
	.zero		1


	//   ....[64]....
        /*0764*/ 	.word	0x00016030
        /*0768*/ 	.word	0x00000005
        /*076c*/ 	.word	0x00038850
        /*0770*/ 	.short	0x010a
        /*0772*/ 	.byte	0x3f
	.zero		1


	//   ....[65]....
        /*0774*/ 	.word	0x00016190
        /*0778*/ 	.word	0x00000003
        /*077c*/ 	.word	0x00038840
        /*0780*/ 	.short	0x010a
        /*0782*/ 	.byte	0x3f
	.zero		1


	//   ....[66]....
        /*0784*/ 	.word	0x00016d20
        /*0788*/ 	.word	0x00000003
        /*078c*/ 	.word	0x00038820
        /*0790*/ 	.short	0x010a
        /*0792*/ 	.byte	0x3f
	.zero		1


	//   ....[67]....
        /*0794*/ 	.word	0x00016d80
        /*0798*/ 	.word	0x00000003
        /*079c*/ 	.word	0x00038848
        /*07a0*/ 	.short	0x010a
        /*07a2*/ 	.byte	0x3f
	.zero		1


	//   ....[68]....
        /*07a4*/ 	.word	0x00016de0
        /*07a8*/ 	.word	0x00000003
        /*07ac*/ 	.word	0x00038860
        /*07b0*/ 	.short	0x010a
        /*07b2*/ 	.byte	0x3f
	.zero		1


	//   ....[69]....
        /*07b4*/ 	.word	0x00016e40
        /*07b8*/ 	.word	0x00000003
        /*07bc*/ 	.word	0x00038840
        /*07c0*/ 	.short	0x010a
        /*07c2*/ 	.byte	0x3f
	.zero		1


	//   ....[70]....
        /*07c4*/ 	.word	0x00016ea0
        /*07c8*/ 	.word	0x00000003
        /*07cc*/ 	.word	0x00038868
        /*07d0*/ 	.short	0x010a
        /*07d2*/ 	.byte	0x3f
	.zero		1


	//   ....[71]....
        /*07d4*/ 	.word	0x00016f00
        /*07d8*/ 	.word	0x00000003
        /*07dc*/ 	.word	0x00038848
        /*07e0*/ 	.short	0x010a
        /*07e2*/ 	.byte	0x3f
	.zero		1


	//   ....[72]....
        /*07e4*/ 	.word	0x00016f60
        /*07e8*/ 	.word	0x00000003
        /*07ec*/ 	.word	0x00038860
        /*07f0*/ 	.short	0x010a
        /*07f2*/ 	.byte	0x3f
	.zero		1


	//   ....[73]....
        /*07f4*/ 	.word	0x00016fb0
        /*07f8*/ 	.word	0x00000003
        /*07fc*/ 	.word	0x00038860
        /*0800*/ 	.short	0x010a
        /*0802*/ 	.byte	0x3f
	.zero		1


	//   ....[74]....
        /*0804*/ 	.word	0x00017000
        /*0808*/ 	.word	0x00000002
        /*080c*/ 	.word	0x00038820
        /*0810*/ 	.short	0x010a
        /*0812*/ 	.byte	0x3f
	.zero		1


	//   ....[75]....
        /*0814*/ 	.word	0x000171a0
        /*0818*/ 	.word	0x00000006
        /*081c*/ 	.word	0x00000000
        /*0820*/ 	.short	0x010a
        /*0822*/ 	.byte	0x3f
	.zero		1


	//   ....[76]....
        /*0824*/ 	.word	0x000171f0
        /*0828*/ 	.word	0x00000003
        /*082c*/ 	.word	0x00000000
        /*0830*/ 	.short	0x010a
        /*0832*/ 	.byte	0x3f
	.zero		1


	//   ....[77]....
        /*0834*/ 	.word	0x00017240
        /*0838*/ 	.word	0x00000000
        /*083c*/ 	.word	0x00000000
        /*0840*/ 	.short	0x010a
        /*0842*/ 	.byte	0x3f
	.zero		1


	//----- nvinfo : EIATTR_NUM_MBARRIERS
	.align		4
.L_519:
        /*0844*/ 	.byte	0x03, 0x38
        /*0846*/ 	.short	0x0016


	//----- nvinfo : EIATTR_EXIT_INSTR_OFFSETS
	.align		4
        /*0848*/ 	.byte	0x04, 0x1c
        /*084a*/ 	.short	(.L_521 - .L_520)


	//   ....[0]....
.L_520:
        /*084c*/ 	.word	0x00015d90


	//----- nvinfo : EIATTR_MAX_THREADS
	.align		4
.L_521:
        /*0850*/ 	.byte	0x04, 0x05
        /*0852*/ 	.short	(.L_523 - .L_522)
.L_522:
        /*0854*/ 	.word	0x00000180
        /*0858*/ 	.word	0x00000001
        /*085c*/ 	.word	0x00000001


	//----- nvinfo : EIATTR_CRS_STACK_SIZE
	.align		4
.L_523:
        /*0860*/ 	.byte	0x04, 0x1e
        /*0862*/ 	.short	(.L_525 - .L_524)
.L_524:
        /*0864*/ 	.word	0x00000000


	//----- nvinfo : EIATTR_CBANK_PARAM_SIZE
	.align		4
.L_525:
        /*0868*/ 	.byte	0x03, 0x19
        /*086a*/ 	.short	0x0a70


	//----- nvinfo : EIATTR_PARAM_CBANK
	.align		4
        /*086c*/ 	.byte	0x04, 0x0a
        /*086e*/ 	.short	(.L_527 - .L_526)
	.align		4
.L_526:
        /*0870*/ 	.word	index@(.nv.constant0._ZN7cutlass13device_kernelIN5flash11enable_sm90INS1_16FlashAttnFwdSm90INS1_25CollectiveMainloopFwdSm90ILi2EN4cute5tupleIJNS5_1CILi1EEES8_S8_EEENS6_IJNS7_ILi128EEENS7_ILi80EEENS7_ILi256EEEEEELi256ENS_6half_tEfNS_4arch4Sm90ELb1ELb0ELb1ELb0ELb0ELb0ELb0ELb1ELb1ELb1ELb1ELb0EEENS1_21CollectiveEpilogueFwdINS6_IJSA_SC_SB_EEES9_SE_SG_Li256ELb0ELb1ELb1ELb0EEENS1_19SingleTileSchedulerILb0ELb1ELb1ELi128EEEEEEEEEvNT_6ParamsE)
        /*0874*/ 	.short	0x0210
        /*0876*/ 	.short	0x0a70


	//----- nvinfo : EIATTR_SW_WAR
	.align		4
.L_527:
        /*0878*/ 	.byte	0x04, 0x36
        /*087a*/ 	.short	(.L_529 - .L_528)
.L_528:
        /*087c*/ 	.word	0x00000008
.L_529:


//--------------------- .nv.info._ZN7cutlass13device_kernelIN5flash11enable_sm90INS1_16FlashAttnFwdSm90INS1_25CollectiveMainloopFwdSm90ILi2EN4cute5tupleIJNS5_1CILi1EEES8_S8_EEENS6_IJNS7_ILi128EEENS7_ILi80EEENS7_ILi256EEEEEELi256ENS_6half_tEfNS_4arch4Sm90ELb1ELb0ELb1ELb1ELb0ELb0ELb0ELb1ELb1ELb1ELb1ELb0EEENS1_21CollectiveEpilogueFwdINS6_IJSA_SC_SB_EEES9_SE_SG_Li256ELb1ELb1ELb1ELb0EEENS1_36VarlenDynamicPersistentTileSchedulerILi128ELi80ELi256ELi128ELb1ELb1ELb1ELb1ELb1ELb1EEEEEEEEEvNT_6ParamsE --------------------------
	.section	.nv.info._ZN7cutlass13device_kernelIN5flash11enable_sm90INS1_16FlashAttnFwdSm90INS1_25CollectiveMainloopFwdSm90ILi2EN4cute5tupleIJNS5_1CILi1EEES8_S8_EEENS6_IJNS7_ILi128EEENS7_ILi80EEENS7_ILi256EEEEEELi256ENS_6half_tEfNS_4arch4Sm90ELb1ELb0ELb1ELb1ELb0ELb0ELb0ELb1ELb1ELb1ELb1ELb0EEENS1_21CollectiveEpilogueFwdINS6_IJSA_SC_SB_EEES9_SE_SG_Li256ELb1ELb1ELb1ELb0EEENS1_36VarlenDynamicPersistentTileSchedulerILi128ELi80ELi256ELi128ELb1ELb1ELb1ELb1ELb1ELb1EEEEEEEEEvNT_6ParamsE,"",@"SHT_CUDA_INFO"
	.sectionflags	@""
	.align	4


	//----- nvinfo : EIATTR_CUDA_API_VERSION
	.align		4
        /*0000*/ 	.byte	0x04, 0x37
        /*0002*/ 	.short	(.L_531 - .L_530)
.L_530:
        /*0004*/ 	.word	0x00000082


	//----- nvinfo : EIATTR_KPARAM_INFO
	.align		4
.L_531:
        /*0008*/ 	.byte	0x04, 0x17
        /*000a*/ 	.short	(.L_533 - .L_532)
.L_532:
        /*000c*/ 	.word	0x00000000
        /*0010*/ 	.short	0x0000
        /*0012*/ 	.short	0x0070
        /*0014*/ 	.byte	0x00, 0xf0, 0x01, 0x2a


	//----- nvinfo : EIATTR_SPARSE_MMA_MASK
	.align		4
.L_533:
        /*0018*/ 	.byte	0x03, 0x50
        /*001a*/ 	.short	0x0000


	//----- nvinfo : EIATTR_MAXREG_COUNT
	.align		4
        /*001c*/ 	.byte	0x03, 0x1b
        /*001e*/ 	.short	0x00a8


	//----- nvinfo : EIATTR_NUM_BARRIERS
	.align		4
        /*0020*/ 	.byte	0x02, 0x4c
        /*0022*/ 	.byte	0x09
	.zero		1


	//----- nvinfo : EIATTR_EXTERNS
	.align		4
        /*0024*/ 	.byte	0x04, 0x0f
        /*0026*/ 	.short	(.L_535 - .L_534)


	//   ....[0]....
	.align		4
.L_534:
        /*0028*/ 	.word	index@(__assertfail)


	//----- nvinfo : EIATTR_ANNOTATIONS
	.align		4
.L_535:
        /*002c*/ 	.byte	0x04, 0x55
        /*002e*/ 	.short	(.L_537 - .L_536)


	//   ....[0]....
.L_536:
        /* <DEDUP_REMOVED lines=82> */


	//----- nvinfo : EIATTR_MERCURY_ISA_VERSION
	.align		4
.L_537:
        /*0540*/ 	.byte	0x03, 0x5f
        /*0542*/ 	.short	0x0101


	//----- nvinfo : EIATTR_UNUSED_LOAD_BYTE_OFFSET
	.align		4
        /*0544*/ 	.byte	0x04, 0x44
        /*0546*/ 	.short	(.L_539 - .L_538)


	//   ....[0]....
.L_538:
        /*0548*/ 	.word	0x00000a10
        /*054c*/ 	.word	0x0000fff0


	//   ....[1]....
        /*0550*/ 	.word	0x0000f850
        /*0554*/ 	.word	0x0000fff0


	//----- nvinfo : EIATTR_INT_WARP_WIDE_INSTR_OFFSETS
	.align		4
.L_539:
        /*0558*/ 	.byte	0x04, 0x31
        /*055a*/ 	.short	(.L_541 - .L_540)


	//   ....[0]....
.L_540:
        /*055c*/ 	.word	0x00000130


	//   ....[1]....
        /*0560*/ 	.word	0x00000170


	//   ....[2]....
        /*0564*/ 	.word	0x000001e0


	//   ....[3]....
        /*0568*/ 	.word	0x000160a0


	//   ....[4]....
        /*056c*/ 	.word	0x00016140


	//   ....[5]....
        /*0570*/ 	.word	0x0001a590


	//   ....[6]....
        /*0574*/ 	.word	0x0001a600


	//----- nvinfo : EIATTR_COOP_GROUP_MASK_REGIDS
	.align		4
.L_541:
        /*0578*/ 	.byte	0x04, 0x29
        /*057a*/ 	.short	(.L_543 - .L_542)


	//   ....[0]....
.L_542:
        /*057c*/ 	.word	0xffffffff


	//   ....[1]....
        /*0580*/ 	.word	0xffffffff


	//   ....[2]....
        /*0584*/ 	.word	0xffffffff


	//   ....[3]....
        /*0588*/ 	.word	0xffffffff


	//   ....[4]....
        /*058c*/ 	.word	0xffffffff


	//   ....[5]....
        /*0590*/ 	.word	0xffffffff


	//   ....[6]....
        /*0594*/ 	.word	0xffffffff


	//   ....[7]....
        /*0598*/ 	.word	0xffffffff


	//   ....[8]....
        /*059c*/ 	.word	0xffffffff


	//   ....[9]....
        /*05a0*/ 	.word	0xffffffff


	//   ....[10]....
        /*05a4*/ 	.word	0xffffffff


	//   ....[11]....
        /*05a8*/ 	.word	0xffffffff


	//   ....[12]....
        /*05ac*/ 	.word	0xffffffff


	//   ....[13]....
        /*05b0*/ 	.word	0xffffffff


	//   ....[14]....
        /*05b4*/ 	.word	0xffffffff


	//   ....[15]....
        /*05b8*/ 	.word	0xffffffff


	//   ....[16]....
        /*05bc*/ 	.word	0xffffffff


	//   ....[17]....
        /*05c0*/ 	.word	0xffffffff


	//   ....[18]....
        /*05c4*/ 	.word	0xffffffff


	//   ....[19]....
        /*05c8*/ 	.word	0xffffffff


	//   ....[20]....
        /*05cc*/ 	.word	0xffffffff


	//   ....[21]....
        /*05d0*/ 	.word	0xffffffff


	//   ....[22]....
        /*05d4*/ 	.word	0xffffffff


	//   ....[23]....
        /*05d8*/ 	.word	0xffffffff


	//   ....[24]....
        /*05dc*/ 	.word	0xffffffff


	//   ....[25]....
        /*05e0*/ 	.word	0xffffffff


	//   ....[26]....
        /*05e4*/ 	.word	0xffffffff


	//   ....[27]....
        /*05e8*/ 	.word	0xffffffff


	//   ....[28]....
        /*05ec*/ 	.word	0xffffffff


	//   ....[29]....
        /*05f0*/ 	.word	0xffffffff


	//   ....[30]....
        /*05f4*/ 	.word	0xffffffff


	//   ....[31]....
        /*05f8*/ 	.word	0xffffffff


	//   ....[32]....
        /*05fc*/ 	.word	0xffffffff


	//   ....[33]....
        /*0600*/ 	.word	0xffffffff


	//   ....[34]....
        /*0604*/ 	.word	0xffffffff


	//   ....[35]....
        /*0608*/ 	.word	0xffffffff


	//   ....[36]....
        /*060c*/ 	.word	0xffffffff


	//   ....[37]....
        /*0610*/ 	.word	0xffffffff


	//   ....[38]....
        /*0614*/ 	.word	0xffffffff


	//   ....[39]....
        /*0618*/ 	.word	0xffffffff


	//   ....[40]....
        /*061c*/ 	.word	0xffffffff


	//   ....[41]....
        /*0620*/ 	.word	0xffffffff


	//   ....[42]....
        /*0624*/ 	.word	0xffffffff


	//   ....[43]....
        /*0628*/ 	.word	0xffffffff


	//   ....[44]....
        /*062c*/ 	.word	0xffffffff


	//   ....[45]....
        /*0630*/ 	.word	0xffffffff


	//   ....[46]....
        /*0634*/ 	.word	0xffffffff


	//   ....[47]....
        /*0638*/ 	.word	0xffffffff


	//   ....[48]....
        /*063c*/ 	.word	0xffffffff


	//   ....[49]....
        /*0640*/ 	.word	0xffffffff


	//   ....[50]....
        /*0644*/ 	.word	0xffffffff


	//   ....[51]....
        /*0648*/ 	.word	0xffffffff


	//   ....[52]....
        /*064c*/ 	.word	0xffffffff


	//   ....[53]....
        /*0650*/ 	.word	0xffffffff


	//   ....[54]....
        /*0654*/ 	.word	0xffffffff


	//   ....[55]....
        /*0658*/ 	.word	0xffffffff


	//   ....[56]....
        /*065c*/ 	.word	0xffffffff


	//   ....[57]....
        /*0660*/ 	.word	0xffffffff


	//   ....[58]....
        /*0664*/ 	.word	0xffffffff


	//   ....[59]....
        /*0668*/ 	.word	0xffffffff


	//   ....[60]....
        /*066c*/ 	.word	0xffffffff


	//   ....[61]....
        /*0670*/ 	.word	0xffffffff


	//   ....[62]....
        /*0674*/ 	.word	0xffffffff


	//   ....[63]....
        /*0678*/ 	.word	0xffffffff


	//   ....[64]....
        /*067c*/ 	.word	0xffffffff


	//   ....[65]....
        /*0680*/ 	.word	0xffffffff


	//   ....[66]....
        /*0684*/ 	.word	0xffffffff


	//   ....[67]....
        /*0688*/ 	.word	0xffffffff


	//   ....[68]....
        /*068c*/ 	.word	0xffffffff


	//   ....[69]....
        /*0690*/ 	.word	0xffffffff


	//   ....[70]....
        /*0694*/ 	.word	0xffffffff


	//   ....[71]....
        /*0698*/ 	.word	0xffffffff


	//   ....[72]....
        /*069c*/ 	.word	0xffffffff


	//   ....[73]....
        /*06a0*/ 	.word	0xffffffff


	//   ....[74]....
        /*06a4*/ 	.word	0xffffffff


	//   ....[75]....
        /*06a8*/ 	.word	0xffffffff


	//   ....[76]....
        /*06ac*/ 	.word	0xffffffff


	//   ....[77]....
        /*06b0*/ 	.word	0xffffffff


	//   ....[78]....
        /*06b4*/ 	.word	0xffffffff


	//   ....[79]....
        /*06b8*/ 	.word	0xffffffff


	//   ....[80]....
        /*06bc*/ 	.word	0xffffffff


	//   ....[81]....
        /*06c0*/ 	.word	0xffffffff


	//   ....[82]....
        /*06c4*/ 	.word	0xffffffff


	//   ....[83]....
        /*06c8*/ 	.word	0xffffffff


	//   ....[84]....
        /*06cc*/ 	.word	0xffffffff


	//   ....[85]....
        /*06d0*/ 	.word	0xffffffff


	//   ....[86]....
        /*06d4*/ 	.word	0xffffffff


	//   ....[87]....
        /*06d8*/ 	.word	0xffffffff


	//   ....[88]....
        /*06dc*/ 	.word	0xffffffff


	//   ....[89]....
        /*06e0*/ 	.word	0xffffffff


	//   ....[90]....
        /*06e4*/ 	.word	0xffffffff


	//   ....[91]....
        /*06e8*/ 	.word	0xffffffff


	//   ....[92]....
        /*06ec*/ 	.word	0xffffffff


	//   ....[93]....
        /*06f0*/ 	.word	0xffffffff


	//   ....[94]....
        /*06f4*/ 	.word	0xffffffff


	//   ....[95]....
        /*06f8*/ 	.word	0xffffffff


	//   ....[96]....
        /*06fc*/ 	.word	0xffffffff


	//   ....[97]....
        /*0700*/ 	.word	0xffffffff


	//   ....[98]....
        /*0704*/ 	.word	0xffffffff


	//   ....[99]....
        /*0708*/ 	.word	0xffffffff


	//   ....[100]....
        /*070c*/ 	.word	0xffffffff


	//   ....[101]....
        /*0710*/ 	.word	0xffffffff


	//   ....[102]....
        /*0714*/ 	.word	0xffffffff


	//   ....[103]....
        /*0718*/ 	.word	0xffffffff


	//   ....[104]....
        /*071c*/ 	.word	0xffffffff


	//   ....[105]....
        /*0720*/ 	.word	0x0500000f


	//   ....[106]....
        /*0724*/ 	.word	0x0500000f


	//   ....[107]....
        /*0728*/ 	.word	0x0500000f


	//   ....[108]....
        /*072c*/ 	.word	0x0500000f


	//   ....[109]....
        /*0730*/ 	.word	0x0500000f


	//   ....[110]....
        /*0734*/ 	.word	0x0500000f


	//   ....[111]....
        /*0738*/ 	.word	0x0500000f


	//   ....[112]....
        /*073c*/ 	.word	0x0500000f


	//   ....[113]....
        /*0740*/ 	.word	0x0500000f


	//   ....[114]....
        /*0744*/ 	.word	0x0500000f


	//   ....[115]....
        /*0748*/ 	.word	0x0500000f


	//   ....[116]....
        /*074c*/ 	.word	0x0500000f


	//   ....[117]....
        /*0750*/ 	.word	0x0500000f


	//   ....[118]....
        /*0754*/ 	.word	0x0500000f


	//   ....[119]....
        /*0758*/ 	.word	0x0500000f


	//   ....[120]....
        /*075c*/ 	.word	0x0500000f


	//   ....[121]....
        /*0760*/ 	.word	0x0500000f


	//   ....[122]....
        /*0764*/ 	.word	0x0500000f


	//   ....[123]....
        /*0768*/ 	.word	0x0500000f


	//   ....[124]....
        /*076c*/ 	.word	0x0500000f


	//   ....[125]....
        /*0770*/ 	.word	0x0500000f


	//   ....[126]....
        /*0774*/ 	.word	0x0500000f


	//   ....[127]....
        /*0778*/ 	.word	0x0500000f


	//   ....[128]....
        /*077c*/ 	.word	0x0500000f


	//   ....[129]....
        /*0780*/ 	.word	0x0500000f


	//   ....[130]....
        /*0784*/ 	.word	0x0500000f


	//   ....[131]....
        /*0788*/ 	.word	0x0500000f


	//   ....[132]....
        /*078c*/ 	.word	0x0500000f


	//   ....[133]....
        /*0790*/ 	.word	0x0500000f


	//   ....[134]....
        /*0794*/ 	.word	0x0500000f


	//   ....[135]....
        /*0798*/ 	.word	0x0500000f


	//   ....[136]....
        /*079c*/ 	.word	0x0500000f


	//   ....[137]....
        /*07a0*/ 	.word	0x0500000f


	//   ....[138]....
        /*07a4*/ 	.word	0x0500000f


	//   ....[139]....
        /*07a8*/ 	.word	0x0500000f


	//   ....[140]....
        /*07ac*/ 	.word	0x0500000f


	//----- nvinfo : EIATTR_COOP_GROUP_INSTR_OFFSETS
	.align		4
.L_543:
        /*07b0*/ 	.byte	0x04, 0x28
        /*07b2*/ 	.short	(.L_545 - .L_544)


	//   ....[0]....
.L_544:
        /*07b4*/ 	.word	0x00000060


	//   ....[1]....
        /*07b8*/ 	.word	0x00000140


	//   ....[2]....
        /*07bc*/ 	.word	0x00000190


	//   ....[3]....
        /*07c0*/ 	.word	0x000003c0


	//   ....[4]....
        /*07c4*/ 	.word	0x00000520


	//   ....[5]....
        /*07c8*/ 	.word	0x00000640


	//   ....[6]....
        /*07cc*/ 	.word	0x000007a0


	//   ....[7]....
        /*07d0*/ 	.word	0x00002120


	//   ....[8]....
        /*07d4*/ 	.word	0x00004ae0


	//   ....[9]....
        /*07d8*/ 	.word	0x00004b00


	//   ....[10]....
        /*07dc*/ 	.word	0x00005590


	//   ....[11]....
        /*07e0*/ 	.word	0x00005660


	//   ....[12]....
        /*07e4*/ 	.word	0x00005b60


	//   ....[13]....
        /*07e8*/ 	.word	0x00005bd0


	//   ....[14]....
        /*07ec*/ 	.word	0x00009190


	//   ....[15]....
        /*07f0*/ 	.word	0x00009720


	//   ....[16]....
        /*07f4*/ 	.word	0x00009740


	//   ....[17]....
        /*07f8*/ 	.word	0x000098f0


	//   ....[18]....
        /*07fc*/ 	.word	0x00009d70


	//   ....[19]....
        /*0800*/ 	.word	0x00009df0


	//   ....[20]....
        /*0804*/ 	.word	0x0000d3a0


	//   ....[21]....
        /*0808*/ 	.word	0x0000d400


	//   ....[22]....
        /*080c*/ 	.word	0x0000d8e0


	//   ....[23]....
        /*0810*/ 	.word	0x0000d940


	//   ....[24]....
        /*0814*/ 	.word	0x0000eb90


	//   ....[25]....
        /*0818*/ 	.word	0x0000ebc0


	//   ....[26]....
        /*081c*/ 	.word	0x0000ecf0


	//   ....[27]....
        /*0820*/ 	.word	0x0000ed00


	//   ....[28]....
        /*0824*/ 	.word	0x00010a60


	//   ....[29]....
        /*0828*/ 	.word	0x00010a70


	//   ....[30]....
        /*082c*/ 	.word	0x00010a80


	//   ....[31]....
        /*0830*/ 	.word	0x00010a90


	//   ....[32]....
        /*0834*/ 	.word	0x00011590


	//   ....[33]....
        /*0838*/ 	.word	0x000115c0


	//   ....[34]....
        /*083c*/ 	.word	0x00011760


	//   ....[35]....
        /*0840*/ 	.word	0x00011780


	//   ....[36]....
        /*0844*/ 	.word	0x000118d0


	//   ....[37]....
        /*0848*/ 	.word	0x000118f0


	//   ....[38]....
        /*084c*/ 	.word	0x00011a50


	//   ....[39]....
        /*0850*/ 	.word	0x00011a70


	//   ....[40]....
        /*0854*/ 	.word	0x00012040


	//   ....[41]....
        /*0858*/ 	.word	0x00012080


	//   ....[42]....
        /*085c*/ 	.word	0x00012ab0


	//   ....[43]....
        /*0860*/ 	.word	0x00012ac0


	//   ....[44]....
        /*0864*/ 	.word	0x00013e40


	//   ....[45]....
        /*0868*/ 	.word	0x00013e70


	//   ....[46]....
        /*086c*/ 	.word	0x00013ff0


	//   ....[47]....
        /*0870*/ 	.word	0x00014010


	//   ....[48]....
        /*0874*/ 	.word	0x00014160


	//   ....[49]....
        /*0878*/ 	.word	0x00014180


	//   ....[50]....
        /*087c*/ 	.word	0x000142e0


	//   ....[51]....
        /*0880*/ 	.word	0x00014300


	//   ....[52]....
        /*0884*/ 	.word	0x000144e0


	//   ....[53]....
        /*0888*/ 	.word	0x00014710


	//   ....[54]....
        /*088c*/ 	.word	0x00014740


	//   ....[55]....
        /*0890*/ 	.word	0x00014770


	//   ....[56]....
        /*0894*/ 	.word	0x000147a0


	//   ....[57]....
        /*0898*/ 	.word	0x000147d0


	//   ....[58]....
        /*089c*/ 	.word	0x00014800


	//   ....[59]....
        /*08a0*/ 	.word	0x000149b0


	//   ....[60]....
        /*08a4*/ 	.word	0x000149e0


	//   ....[61]....
        /*08a8*/ 	.word	0x00014a10


	//   ....[62]....
        /*08ac*/ 	.word	0x00014a40


	//   ....[63]....
        /*08b0*/ 	.word	0x00014a70


	//   ....[64]....
        /*08b4*/ 	.word	0x00014aa0


	//   ....[65]....
        /*08b8*/ 	.word	0x00014b40


	//   ....[66]....
        /*08bc*/ 	.word	0x00014b70


	//   ....[67]....
        /*08c0*/ 	.word	0x00014b80


	//   ....[68]....
        /*08c4*/ 	.word	0x00014bb0


	//   ....[69]....
        /*08c8*/ 	.word	0x000166a0


	//   ....[70]....
        /*08cc*/ 	.word	0x00017300


	//   ....[71]....
        /*08d0*/ 	.word	0x00017320


	//   ....[72]....
        /*08d4*/ 	.word	0x00017400


	//   ....[73]....
        /*08d8*/ 	.word	0x00017410


	//   ....[74]....
        /*08dc*/ 	.word	0x000174c0


	//   ....[75]....
        /*08e0*/ 	.word	0x000174d0


	//   ....[76]....
        /*08e4*/ 	.word	0x00017580


	//   ....[77]....
        /*08e8*/ 	.word	0x00017590


	//   ....[78]....
        /*08ec*/ 	.word	0x00017640


	//   ....[79]....
        /*08f0*/ 	.word	0x00017650


	//   ....[80]....
        /*08f4*/ 	.word	0x00017700


	//   ....[81]....
        /*08f8*/ 	.word	0x00017710


	//   ....[82]....
        /*08fc*/ 	.word	0x000177c0


	//   ....[83]....
        /*0900*/ 	.word	0x000177d0


	//   ....[84]....
        /*0904*/ 	.word	0x00017820


	//   ....[85]....
        /*0908*/ 	.word	0x00017870


	//   ....[86]....
        /*090c*/ 	.word	0x0001aec0


	//   ....[87]....
        /*0910*/ 	.word	0x0001aef0


	//   ....[88]....
        /*0914*/ 	.word	0x0001af50


	//   ....[89]....
        /*0918*/ 	.word	0x0001af80


	//   ....[90]....
        /*091c*/ 	.word	0x0001afb0


	//   ....[91]....
        /*0920*/ 	.word	0x0001afe0


	//   ....[92]....
        /*0924*/ 	.word	0x0001b010


	//   ....[93]....
        /*0928*/ 	.word	0x0001b040


	//   ....[94]....
        /*092c*/ 	.word	0x0001b210


	//   ....[95]....
        /*0930*/ 	.word	0x0001b240


	//   ....[96]....
        /*0934*/ 	.word	0x0001b270


	//   ....[97]....
        /*0938*/ 	.word	0x0001b2a0


	//   ....[98]....
        /*093c*/ 	.word	0x0001b2d0


	//   ....[99]....
        /*0940*/ 	.word	0x0001b300


	//   ....[100]....
        /*0944*/ 	.word	0x0001b3d0


	//   ....[101]....
        /*0948*/ 	.word	0x0001b3f0


	//   ....[102]....
        /*094c*/ 	.word	0x0001b400


	//   ....[103]....
        /*0950*/ 	.word	0x0001b480


	//   ....[104]....
        /*0954*/ 	.word	0x0001bfd0


	//   ....[105]....
        /*0958*/ 	.word	0x0001c5c0


	//   ....[106]....
        /*095c*/ 	.word	0x0001c7a0


	//   ....[107]....
        /*0960*/ 	.word	0x0001c7f0


	//   ....[108]....
        /*0964*/ 	.word	0x0001c930


	//   ....[109]....
        /*0968*/ 	.word	0x0001c980


	//   ....[110]....
        /*096c*/ 	.word	0x0001cac0


	//   ....[111]....
        /*0970*/ 	.word	0x0001cb10


	//   ....[112]....
        /*0974*/ 	.word	0x0001cc50


	//   ....[113]....
        /*0978*/ 	.word	0x0001cca0


	//   ....[114]....
        /*097c*/ 	.word	0x0001cde0


	//   ....[115]....
        /*0980*/ 	.word	0x0001ce30


	//   ....[116]....
        /*0984*/ 	.word	0x0001cf70


	//   ....[117]....
        /*0988*/ 	.word	0x0001cfc0


	//   ....[118]....
        /*098c*/ 	.word	0x0001d0e0


	//   ....[119]....
        /*0990*/ 	.word	0x0001d150


	//   ....[120]....
        /*0994*/ 	.word	0x0001d270


	//   ....[121]....
        /*0998*/ 	.word	0x0001d2c0


	//   ....[122]....
        /*099c*/ 	.word	0x0001d5f0


	//   ....[123]....
        /*09a0*/ 	.word	0x0001d690


	//   ....[124]....
        /*09a4*/ 	.word	0x0001d830


	//   ....[125]....
        /*09a8*/ 	.word	0x0001d8b0


	//   ....[126]....
        /*09ac*/ 	.word	0x0001d930


	//   ....[127]....
        /*09b0*/ 	.word	0x0001d9b0


	//   ....[128]....
        /*09b4*/ 	.word	0x0001da30


	//   ....[129]....
        /*09b8*/ 	.word	0x0001dac0


	//   ....[130]....
        /*09bc*/ 	.word	0x0001db60


	//   ....[131]....
        /*09c0*/ 	.word	0x0001dc10


	//   ....[132]....
        /*09c4*/ 	.word	0x0001dc90


	//   ....[133]....
        /*09c8*/ 	.word	0x0001dd10


	//   ....[134]....
        /*09cc*/ 	.word	0x0001dd90


	//   ....[135]....
        /*09d0*/ 	.word	0x0001de20


	//   ....[136]....
        /*09d4*/ 	.word	0x0001dea0


	//   ....[137]....
        /*09d8*/ 	.word	0x0001df50


	//   ....[138]....
        /*09dc*/ 	.word	0x0001dfa0


	//   ....[139]....
        /*09e0*/ 	.word	0x0001e060


	//   ....[140]....
        /*09e4*/ 	.word	0x0001e190


	//----- nvinfo : EIATTR_REG_RECONFIG
	.align		4
.L_545:
        /*09e8*/ 	.byte	0x01, 0x54
	.zero		2


	//----- nvinfo : EIATTR_SYSCALL_OFFSETS
	.align		4
        /*09ec*/ 	.byte	0x04, 0x46
        /*09ee*/ 	.short	(.L_547 - .L_546)


	//   ....[0]....
.L_546:
        /*09f0*/ 	.word	0x000022a0


	//   ....[1]....
        /*09f4*/ 	.word	0x000162b0


	//   ....[2]....
        /*09f8*/ 	.word	0x00016400


	//   ....[3]....
        /*09fc*/ 	.word	0x00016500


	//   ....[4]....
        /*0a00*/ 	.word	0x00016e90


	//----- nvinfo : EIATTR_MBARRIER_INSTR_OFFSETS
	.align		4
.L_547:
        /*0a04*/ 	.byte	0x04, 0x39
        /*0a06*/ 	.short	(.L_549 - .L_548)


	//   ....[0]....
.L_548:
        /*0a08*/ 	.word	0x00000270
        /*0a0c*/ 	.word	0x000000ff
        /*0a10*/ 	.word	0x00038800
        /*0a14*/ 	.short	0x0100
        /*0a16*/ 	.byte	0x08
	.zero		1


	//   ....[1]....
        /*0a18*/ 	.word	0x00000280
        /*0a1c*/ 	.word	0x000000ff
        /*0a20*/ 	.word	0x00038820
        /*0a24*/ 	.short	0x0100
        /*0a26*/ 	.byte	0x08
	.zero		1


	//   ....[2]....
        /*0a28*/ 	.word	0x00000370
        /*0a2c*/ 	.word	0x000000ff
        /*0a30*/ 	.word	0x00038830
        /*0a34*/ 	.short	0x0100
        /*0a36*/ 	.byte	0x08
	.zero		1


	//   ....[3]....
        /*0a38*/ 	.word	0x00000380
        /*0a3c*/ 	.word	0x000000ff
        /*0a40*/ 	.word	0x00038840
        /*0a44*/ 	.short	0x0100
        /*0a46*/ 	.byte	0x08
	.zero		1


	//   ....[4]....
        /*0a48*/ 	.word	0x00000390
        /*0a4c*/ 	.word	0x000000ff
        /*0a50*/ 	.word	0x00038838
        /*0a54*/ 	.short	0x0100
        /*0a56*/ 	.byte	0x08
	.zero		1


	//   ....[5]....
        /*0a58*/ 	.word	0x000003a0
        /*0a5c*/ 	.word	0x000000ff
        /*0a60*/ 	.word	0x00038848
        /*0a64*/ 	.short	0x0100
        /*0a66*/ 	.byte	0x08
	.zero		1


	//   ....[6]....
        /*0a68*/ 	.word	0x000004d0
        /*0a6c*/ 	.word	0x000000ff
        /*0a70*/ 	.word	0x00038850
        /*0a74*/ 	.short	0x0100
        /*0a76*/ 	.byte	0x08
	.zero		1


	//   ....[7]....
        /*0a78*/ 	.word	0x000004e0
        /*0a7c*/ 	.word	0x000000ff
        /*0a80*/ 	.word	0x00038860
        /*0a84*/ 	.short	0x0100
        /*0a86*/ 	.byte	0x08
	.zero		1


	//   ....[8]....
        /*0a88*/ 	.word	0x000004f0
        /*0a8c*/ 	.word	0x000000ff
        /*0a90*/ 	.word	0x00038858
        /*0a94*/ 	.short	0x0100
        /*0a96*/ 	.byte	0x08
	.zero		1


	//   ....[9]....
        /*0a98*/ 	.word	0x00000500
        /*0a9c*/ 	.word	0x000000ff
        /*0aa0*/ 	.word	0x00038868
        /*0aa4*/ 	.short	0x0100
        /*0aa6*/ 	.byte	0x08
	.zero		1


	//   ....[10]....
        /*0aa8*/ 	.word	0x000005f0
        /*0aac*/ 	.word	0x000000ff
        /*0ab0*/ 	.word	0x00038870
        /*0ab4*/ 	.short	0x0100
        /*0ab6*/ 	.byte	0x06
	.zero		1


	//   ....[11]....
        /*0ab8*/ 	.word	0x00000600
        /*0abc*/ 	.word	0x000000ff
        /*0ac0*/ 	.word	0x00038880
        /*0ac4*/ 	.short	0x0100
        /*0ac6*/ 	.byte	0x06
	.zero		1


	//   ....[12]....
        /*0ac8*/ 	.word	0x00000610
        /*0acc*/ 	.word	0x000000ff
        /*0ad0*/ 	.word	0x00038878
        /*0ad4*/ 	.short	0x0100
        /*0ad6*/ 	.byte	0x06
	.zero		1


	//   ....[13]....
        /*0ad8*/ 	.word	0x00000620
        /*0adc*/ 	.word	0x000000ff
        /*0ae0*/ 	.word	0x00038888
        /*0ae4*/ 	.short	0x0100
        /*0ae6*/ 	.byte	0x06
	.zero		1


	//   ....[14]....
        /*0ae8*/ 	.word	0x00000750
        /*0aec*/ 	.word	0x000000ff
        /*0af0*/ 	.word	0x00038890
        /*0af4*/ 	.short	0x0100
        /*0af6*/ 	.byte	0x08
	.zero		1


	//   ....[15]....
        /*0af8*/ 	.word	0x00000760
        /*0afc*/ 	.word	0x000000ff
        /*0b00*/ 	.word	0x000388a0
        /*0b04*/ 	.short	0x0100
        /*0b06*/ 	.byte	0x08
	.zero		1


	//   ....[16]....
        /*0b08*/ 	.word	0x00000770
        /*0b0c*/ 	.word	0x000000ff
        /*0b10*/ 	.word	0x00038898
        /*0b14*/ 	.short	0x0100
        /*0b16*/ 	.byte	0x08
	.zero		1


	//   ....[17]....
        /*0b18*/ 	.word	0x00000780
        /*0b1c*/ 	.word	0x000000ff
        /*0b20*/ 	.word	0x000388a8
        /*0b24*/ 	.short	0x0100
        /*0b26*/ 	.byte	0x08
	.zero		1


	//   ....[18]....
        /*0b28*/ 	.word	0x000008b0
        /*0b2c*/ 	.word	0x000000ff
        /*0b30*/ 	.word	0x000388b0
        /*0b34*/ 	.short	0x0100
        /*0b36*/ 	.byte	0x08
	.zero		1


	//   ....[19]....
        /*0b38*/ 	.word	0x000008c0
        /*0b3c*/ 	.word	0x000000ff
        /*0b40*/ 	.word	0x000388c0
        /*0b44*/ 	.short	0x0100
        /*0b46*/ 	.byte	0x08
	.zero		1


	//   ....[20]....
        /*0b48*/ 	.word	0x000008d0
        /*0b4c*/ 	.word	0x000000ff
        /*0b50*/ 	.word	0x000388b8
        /*0b54*/ 	.short	0x0100
        /*0b56*/ 	.byte	0x08
	.zero		1


	//   ....[21]....
        /*0b58*/ 	.word	0x000008e0
        /*0b5c*/ 	.word	0x000000ff
        /*0b60*/ 	.word	0x000388c8
        /*0b64*/ 	.short	0x0100
        /*0b66*/ 	.byte	0x08
	.zero		1


	//   ....[22]....
        /*0b68*/ 	.word	0x00002370
        /*0b6c*/ 	.word	0x000000ff
        /*0b70*/ 	.word	0x00038800
        /*0b74*/ 	.short	0x010a
        /*0b76*/ 	.byte	0x06
	.zero		1


	//   ....[23]....
        /*0b78*/ 	.word	0x00002410
        /*0b7c*/ 	.word	0x00000000
        /*0b80*/ 	.word	0x00038830
        /*0b84*/ 	.short	0x010a
        /*0b86*/ 	.byte	0x3f
	.zero		1


	//   ....[24]....
        /*0b88*/ 	.word	0x00002480
        /*0b8c*/ 	.word	0x00000000
        /*0b90*/ 	.word	0x00038830
        /*0b94*/ 	.short	0x010a
        /*0b96*/ 	.byte	0x3f
	.zero		1


	//   ....[25]....
        /*0b98*/ 	.word	0x00005210
        /*0b9c*/ 	.word	0x00000000
        /*0ba0*/ 	.word	0x00000000
        /*0ba4*/ 	.short	0x0101
        /*0ba6*/ 	.byte	0x3f
	.zero		1


	//   ....[26]....
        /*0ba8*/ 	.word	0x000065e0
        /*0bac*/ 	.word	0x000000ff
        /*0bb0*/ 	.word	0x00038830
        /*0bb4*/ 	.short	0x010a
        /*0bb6*/ 	.byte	0x04
	.zero		1


	//   ....[27]....
        /*0bb8*/ 	.word	0x00006630
        /*0bbc*/ 	.word	0x000000ff
        /*0bc0*/ 	.word	0x00038830
        /*0bc4*/ 	.short	0x010a
        /*0bc6*/ 	.byte	0x04
	.zero		1


	//   ....[28]....
        /*0bc8*/ 	.word	0x00008ae0
        /*0bcc*/ 	.word	0x000000ff
        /*0bd0*/ 	.word	0x00038850
        /*0bd4*/ 	.short	0x010a
        /*0bd6*/ 	.byte	0x04
	.zero		1


	//   ....[29]....
        /*0bd8*/ 	.word	0x00008b20
        /*0bdc*/ 	.word	0x000000ff
        /*0be0*/ 	.word	0x00038850
        /*0be4*/ 	.short	0x010a
        /*0be6*/ 	.byte	0x04
	.zero		1


	//   ....[30]....
        /*0be8*/ 	.word	0x00009f70
        /*0bec*/ 	.word	0x00000000
        /*0bf0*/ 	.word	0x00000000
        /*0bf4*/ 	.short	0x0101
        /*0bf6*/ 	.byte	0x3f
	.zero		1


	//   ....[31]....
        /*0bf8*/ 	.word	0x0000a0a0
        /*0bfc*/ 	.word	0x00000015
        /*0c00*/ 	.word	0x00000000
        /*0c04*/ 	.short	0x0101
        /*0c06*/ 	.byte	0x3f
	.zero		1


	//   ....[32]....
        /*0c08*/ 	.word	0x0000a840
        /*0c0c*/ 	.word	0x000000ff
        /*0c10*/ 	.word	0x00038830
        /*0c14*/ 	.short	0x010a
        /*0c16*/ 	.byte	0x04
	.zero		1


	//   ....[33]....
        /*0c18*/ 	.word	0x0000a880
        /*0c1c*/ 	.word	0x000000ff
        /*0c20*/ 	.word	0x00038830
        /*0c24*/ 	.short	0x010a
        /*0c26*/ 	.byte	0x04
	.zero		1


	//   ....[34]....
        /*0c28*/ 	.word	0x0000cd40
        /*0c2c*/ 	.word	0x000000ff
        /*0c30*/ 	.word	0x00038850
        /*0c34*/ 	.short	0x010a
        /*0c36*/ 	.byte	0x04
	.zero		1


	//   ....[35]....
        /*0c38*/ 	.word	0x0000cd80
        /*0c3c*/ 	.word	0x000000ff
        /*0c40*/ 	.word	0x00038850
        /*0c44*/ 	.short	0x010a
        /*0c46*/ 	.byte	0x04
	.zero		1


	//   ....[36]....
        /*0c48*/ 	.word	0x0000db70
        /*0c4c*/ 	.word	0x0000009d
        /*0c50*/ 	.word	0x00000000
        /*0c54*/ 	.short	0x0101
        /*0c56*/ 	.byte	0x3f
	.zero		1


	//   ....[37]....
        /*0c58*/ 	.word	0x0000de00
        /*0c5c*/ 	.word	0x000000a4
        /*0c60*/ 	.word	0x00000000
        /*0c64*/ 	.short	0x0101
        /*0c66*/ 	.byte	0x3f
	.zero		1


	//   ....[38]....
        /*0c68*/ 	.word	0x0000eae0
        /*0c6c*/ 	.word	0x000000ff
        /*0c70*/ 	.word	0x00038850
        /*0c74*/ 	.short	0x010a
        /*0c76*/ 	.byte	0x08
	.zero		1


	//   ....[39]....
        /*0c78*/ 	.word	0x0000eb20
        /*0c7c*/ 	.word	0x000000ff
        /*0c80*/ 	.word	0x00038850
        /*0c84*/ 	.short	0x010a
        /*0c86*/ 	.byte	0x08
	.zero		1


	//   ....[40]....
        /*0c88*/ 	.word	0x0000eff0
        /*0c8c*/ 	.word	0x0000000b
        /*0c90*/ 	.word	0x00000000
        /*0c94*/ 	.short	0x0101
        /*0c96*/ 	.byte	0x3f
	.zero		1


	//   ....[41]....
        /*0c98*/ 	.word	0x000115a0
        /*0c9c*/ 	.word	0x000000ff
        /*0ca0*/ 	.word	0x00000000
        /*0ca4*/ 	.short	0x0101
        /*0ca6*/ 	.byte	0x08
	.zero		1


	//   ....[42]....
        /*0ca8*/ 	.word	0x00011e80
        /*0cac*/ 	.word	0x000000ff
        /*0cb0*/ 	.word	0x00000000
        /*0cb4*/ 	.short	0x0101
        /*0cb6*/ 	.byte	0x08
	.zero		1


	//   ....[43]....
        /*0cb8*/ 	.word	0x00016900
        /*0cbc*/ 	.word	0x00000000
        /*0cc0*/ 	.word	0x00038840
        /*0cc4*/ 	.short	0x010a
        /*0cc6*/ 	.byte	0x3f
	.zero		1


	//   ....[44]....
        /*0cc8*/ 	.word	0x00017970
        /*0ccc*/ 	.word	0x00000012
        /*0cd0*/ 	.word	0x00038800
        /*0cd4*/ 	.short	0x0107
        /*0cd6*/ 	.byte	0x3f
	.zero		1


	//   ....[45]....
        /*0cd8*/ 	.word	0x00017a80
        /*0cdc*/ 	.word	0x00000012
        /*0ce0*/ 	.word	0x00038800
        /*0ce4*/ 	.short	0x0101
        /*0ce6*/ 	.byte	0x3f
	.zero		1


	//   ....[46]....
        /*0ce8*/ 	.word	0x00017aa0
        /*0cec*/ 	.word	0x00000012
        /*0cf0*/ 	.word	0x00038820
        /*0cf4*/ 	.short	0x010a
        /*0cf6*/ 	.byte	0x3f
	.zero		1


	//   ....[47]....
        /*0cf8*/ 	.word	0x00017e70
        /*0cfc*/ 	.word	0x00000003
        /*0d00*/ 	.word	0x00038840
        /*0d04*/ 	.short	0x010a
        /*0d06*/ 	.byte	0x3f
	.zero		1


	//   ....[48]....
        /*0d08*/ 	.word	0x00018410
        /*0d0c*/ 	.word	0x00000003
        /*0d10*/ 	.word	0x00000060
        /*0d14*/ 	.short	0x010a
        /*0d16*/ 	.byte	0x3f
	.zero		1


	//   ....[49]....
        /*0d18*/ 	.word	0x00018c90
        /*0d1c*/ 	.word	0x00000003
        /*0d20*/ 	.word	0x00038840
        /*0d24*/ 	.short	0x010a
        /*0d26*/ 	.byte	0x3f
	.zero		1


	//   ....[50]....
        /*0d28*/ 	.word	0x00019230
        /*0d2c*/ 	.word	0x00000002
        /*0d30*/ 	.word	0x00000060
        /*0d34*/ 	.short	0x010a
        /*0d36*/ 	.byte	0x3f
	.zero		1


	//   ....[51]....
        /*0d38*/ 	.word	0x000199f0
        /*0d3c*/ 	.word	0x00000002
        /*0d40*/ 	.word	0x00038840
        /*0d44*/ 	.short	0x010a
        /*0d46*/ 	.byte	0x3f
	.zero		1


	//   ....[52]....
        /*0d48*/ 	.word	0x00019f90
        /*0d4c*/ 	.word	0x00000002
        /*0d50*/ 	.word	0x00000060
        /*0d54*/ 	.short	0x010a
        /*0d56*/ 	.byte	0x3f
	.zero		1


	//   ....[53]....
        /*0d58*/ 	.word	0x0001a700
        /*0d5c*/ 	.word	0x00000000
        /*0d60*/ 	.word	0x00038860
        /*0d64*/ 	.short	0x010a
        /*0d66*/ 	.byte	0x3f
	.zero		1


	//   ....[54]....
        /*0d68*/ 	.word	0x0001bf50
        /*0d6c*/ 	.word	0x00000000
        /*0d70*/ 	.word	0x00038820
        /*0d74*/ 	.short	0x010a
        /*0d76*/ 	.byte	0x3f
	.zero		1


	//   ....[55]....
        /*0d78*/ 	.word	0x0001c160
        /*0d7c*/ 	.word	0x00000006
        /*0d80*/ 	.word	0x00000000
        /*0d84*/ 	.short	0x010a
        /*0d86*/ 	.byte	0x3f
	.zero		1


	//   ....[56]....
        /*0d88*/ 	.word	0x0001c190
        /*0d8c*/ 	.word	0x00000007
        /*0d90*/ 	.word	0x00000000
        /*0d94*/ 	.short	0x010a
        /*0d96*/ 	.byte	0x3f
	.zero		1


	//   ....[57]....
        /*0d98*/ 	.word	0x0001c1f0
        /*0d9c*/ 	.word	0x00000004
        /*0da0*/ 	.word	0x00000000
        /*0da4*/ 	.short	0x010a
        /*0da6*/ 	.byte	0x3f
	.zero		1


	//   ....[58]....
        /*0da8*/ 	.word	0x0001c220
        /*0dac*/ 	.word	0x00000003
        /*0db0*/ 	.word	0x00000000
        /*0db4*/ 	.short	0x010a
        /*0db6*/ 	.byte	0x3f
	.zero		1


	//   ....[59]....
        /*0db8*/ 	.word	0x0001c2a0
        /*0dbc*/ 	.word	0x00000003
        /*0dc0*/ 	.word	0x00038800
        /*0dc4*/ 	.short	0x010a
        /*0dc6*/ 	.byte	0x3f
	.zero		1


	//   ....[60]....
        /*0dc8*/ 	.word	0x0001c2f0
        /*0dcc*/ 	.word	0x00000000
        /*0dd0*/ 	.word	0x00038830
        /*0dd4*/ 	.short	0x010a
        /*0dd6*/ 	.byte	0x3f
	.zero		1


	//   ....[61]....
        /*0dd8*/ 	.word	0x0001c360
        /*0ddc*/ 	.word	0x00000098
        /*0de0*/ 	.word	0x00038830
        /*0de4*/ 	.short	0x010a
        /*0de6*/ 	.byte	0x3f
	.zero		1


	//   ....[62]....
        /*0de8*/ 	.word	0x0001c3c0
        /*0dec*/ 	.word	0x00000002
        /*0df0*/ 	.word	0x00038850
        /*0df4*/ 	.short	0x010a
        /*0df6*/ 	.byte	0x3f
	.zero		1


	//   ....[63]....
        /*0df8*/ 	.word	0x0001c420
        /*0dfc*/ 	.word	0x00000004
        /*0e00*/ 	.word	0x00038830
        /*0e04*/ 	.short	0x010a
        /*0e06*/ 	.byte	0x3f
	.zero		1


	//   ....[64]....
        /*0e08*/ 	.word	0x0001c480
        /*0e0c*/ 	.word	0x00000002
        /*0e10*/ 	.word	0x00038850
        /*0e14*/ 	.short	0x010a
        /*0e16*/ 	.byte	0x3f
	.zero		1


	//   ....[65]....
        /*0e18*/ 	.word	0x0001c4e0
        /*0e1c*/ 	.word	0x00000007
        /*0e20*/ 	.word	0x00038850
        /*0e24*/ 	.short	0x010a
        /*0e26*/ 	.byte	0x3f
	.zero		1


	//   ....[66]....
        /*0e28*/ 	.word	0x0001c680
        /*0e2c*/ 	.word	0x00000000
        /*0e30*/ 	.word	0x00038840
        /*0e34*/ 	.short	0x010a
        /*0e36*/ 	.byte	0x3f
	.zero		1


	//   ....[67]....
        /*0e38*/ 	.word	0x0001d300
        /*0e3c*/ 	.word	0x00000012
        /*0e40*/ 	.word	0x00038820
        /*0e44*/ 	.short	0x010a
        /*0e46*/ 	.byte	0x3f
	.zero		1


	//   ....[68]....
        /*0e48*/ 	.word	0x0001d350
        /*0e4c*/ 	.word	0x00000003
        /*0e50*/ 	.word	0x00038840
        /*0e54*/ 	.short	0x010a
        /*0e56*/ 	.byte	0x3f
	.zero		1


	//   ....[69]....
        /*0e58*/ 	.word	0x0001d3a0
        /*0e5c*/ 	.word	0x00000003
        /*0e60*/ 	.word	0x00000060
        /*0e64*/ 	.short	0x010a
        /*0e66*/ 	.byte	0x3f
	.zero		1


	//   ....[70]....
        /*0e68*/ 	.word	0x0001d3f0
        /*0e6c*/ 	.word	0x00000003
        /*0e70*/ 	.word	0x00038840
        /*0e74*/ 	.short	0x010a
        /*0e76*/ 	.byte	0x3f
	.zero		1


	//   ....[71]....
        /*0e78*/ 	.word	0x0001d440
        /*0e7c*/ 	.word	0x00000002
        /*0e80*/ 	.word	0x00000060
        /*0e84*/ 	.short	0x010a
        /*0e86*/ 	.byte	0x3f
	.zero		1


	//   ....[72]....
        /*0e88*/ 	.word	0x0001d490
        /*0e8c*/ 	.word	0x00000002
        /*0e90*/ 	.word	0x00038840
        /*0e94*/ 	.short	0x010a
        /*0e96*/ 	.byte	0x3f
	.zero		1


	//   ....[73]....
        /*0e98*/ 	.word	0x0001d4e0
        /*0e9c*/ 	.word	0x00000002
        /*0ea0*/ 	.word	0x00000060
        /*0ea4*/ 	.short	0x010a
        /*0ea6*/ 	.byte	0x3f
	.zero		1


	//   ....[74]....
        /*0ea8*/ 	.word	0x0001d530
        /*0eac*/ 	.word	0x00000000
        /*0eb0*/ 	.word	0x00038860
        /*0eb4*/ 	.short	0x010a
        /*0eb6*/ 	.byte	0x3f
	.zero		1


	//   ....[75]....
        /*0eb8*/ 	.word	0x0001e0b0
        /*0ebc*/ 	.word	0x00000000
        /*0ec0*/ 	.word	0x00038820
        /*0ec4*/ 	.short	0x010a
        /*0ec6*/ 	.byte	0x3f
	.zero		1


	//   ....[76]....
        /*0ec8*/ 	.word	0x0001e250
        /*0ecc*/ 	.word	0x00000006
        /*0ed0*/ 	.word	0x00000000
        /*0ed4*/ 	.short	0x010a
        /*0ed6*/ 	.byte	0x3f
	.zero		1


	//   ....[77]....
        /*0ed8*/ 	.word	0x0001e2a0
        /*0edc*/ 	.word	0x00000007
        /*0ee0*/ 	.word	0x00000000
        /*0ee4*/ 	.short	0x010a
        /*0ee6*/ 	.byte	0x3f
	.zero		1


	//   ....[78]....
        /*0ee8*/ 	.word	0x0001e2f0
        /*0eec*/ 	.word	0x00000004
        /*0ef0*/ 	.word	0x00000000
        /*0ef4*/ 	.short	0x010a
        /*0ef6*/ 	.byte	0x3f
	.zero		1


	//----- nvinfo : EIATTR_NUM_MBARRIERS
	.align		4
.L_549:
        /*0ef8*/ 	.byte	0x03, 0x38
        /*0efa*/ 	.short	0x0016


	//----- nvinfo : EIATTR_EXIT_INSTR_OFFSETS
	.align		4
        /*0efc*/ 	.byte	0x04, 0x1c
        /*0efe*/ 	.short	(.L_551 - .L_550)


	//   ....[0]....
.L_550:
        /*0f00*/ 	.word	0x00000a50


	//   ....[1]....
        /*0f04*/ 	.word	0x00014490


	//   ....[2]....
        /*0f08*/ 	.word	0x0001c270


	//----- nvinfo : EIATTR_MAX_THREADS
	.align		4
.L_551:
        /*0f0c*/ 	.byte	0x04, 0x05
        /*0f0e*/ 	.short	(.L_553 - .L_552)
.L_552:
        /*0f10*/ 	.word	0x00000180
        /*0f14*/ 	.word	0x00000001
        /*0f18*/ 	.word	0x00000001


	//----- nvinfo : EIATTR_CRS_STACK_SIZE
	.align		4
.L_553:
        /*0f1c*/ 	.byte	0x04, 0x1e
        /*0f1e*/ 	.short	(.L_555 - .L_554)
.L_554:
        /*0f20*/ 	.word	0x00000000


	//----- nvinfo : EIATTR_CBANK_PARAM_SIZE
	.align		4
.L_555:
        /*0f24*/ 	.byte	0x03, 0x19
        /*0f26*/ 	.short	0x0af0


	//----- nvinfo : EIATTR_PARAM_CBANK
	.align		4
        /*0f28*/ 	.byte	0x04, 0x0a
        /*0f2a*/ 	.short	(.L_557 - .L_556)
	.align		4
.L_556:
        /*0f2c*/ 	.word	index@(.nv.constant0._ZN7cutlass13device_kernelIN5flash11enable_sm90INS1_16FlashAttnFwdSm90INS1_25CollectiveMainloopFwdSm90ILi2EN4cute5tupleIJNS5_1CILi1EEES8_S8_EEENS6_IJNS7_ILi128EEENS7_ILi80EEENS7_ILi256EEEEEELi256ENS_6half_tEfNS_4arch4Sm90ELb1ELb0ELb1ELb1ELb0ELb0ELb0ELb1ELb1ELb1ELb1ELb0EEENS1_21CollectiveEpilogueFwdINS6_IJSA_SC_SB_EEES9_SE_SG_Li256ELb1ELb1ELb1ELb0EEENS1_36VarlenDynamicPersistentTileSchedulerILi128ELi80ELi256ELi128ELb1ELb1ELb1ELb1ELb1ELb1EEEEEEEEEvNT_6ParamsE)
        /*0f30*/ 	.short	0x0210
        /*0f32*/ 	.short	0x0af0


	//----- nvinfo : EIATTR_SW_WAR
	.align		4
.L_557:
        /*0f34*/ 	.byte	0x04, 0x36
        /*0f36*/ 	.short	(.L_559 - .L_558)
.L_558:
        /*0f38*/ 	.word	0x00000008
.L_559:


//--------------------- .nv.info._ZN7cutlass13device_kernelIN5flash11enable_sm90INS1_16FlashAttnFwdSm90INS1_25CollectiveMainloopFwdSm90ILi2EN4cute5tupleIJNS5_1CILi1EEES8_S8_EEENS6_IJNS7_ILi128EEENS7_ILi80EEENS7_ILi256EEEEEELi256ENS_6half_tEfNS_4arch4Sm90ELb1ELb0ELb1ELb1ELb0ELb1ELb0ELb1ELb1ELb1ELb1ELb0EEENS1_21CollectiveEpilogueFwdINS6_IJSA_SC_SB_EEES9_SE_SG_Li256ELb1ELb1ELb1ELb0EEENS1_36VarlenDynamicPersistentTileSchedulerILi128ELi80ELi256ELi128ELb1ELb1ELb1ELb1ELb1ELb1EEEEEEEEEvNT_6ParamsE --------------------------
	.section	.nv.info._ZN7cutlass13device_kernelIN5flash11enable_sm90INS1_16FlashAttnFwdSm90INS1_25CollectiveMainloopFwdSm90ILi2EN4cute5tupleIJNS5_1CILi1EEES8_S8_EEENS6_IJNS7_ILi128EEENS7_ILi80EEENS7_ILi256EEEEEELi256ENS_6half_tEfNS_4arch4Sm90ELb1ELb0ELb1ELb1ELb0ELb1ELb0ELb1ELb1ELb1ELb1ELb0EEENS1_21CollectiveEpilogueFwdINS6_IJSA_SC_SB_EEES9_SE_SG_Li256ELb1ELb1ELb1ELb0EEENS1_36VarlenDynamicPersistentTileSchedulerILi128ELi80ELi256ELi128ELb1ELb1ELb1ELb1ELb1ELb1EEEEEEEEEvNT_6ParamsE,"",@"SHT_CUDA_INFO"
	.sectionflags	@""
	.align	4


	//----- nvinfo : EIATTR_CUDA_API_VERSION
	.align		4
        /*0000*/ 	.byte	0x04, 0x37
        /*0002*/ 	.short	(.L_561 - .L_560)
.L_560:
        /*0004*/ 	.word	0x00000082


	//----- nvinfo : EIATTR_KPARAM_INFO
	.align		4
.L_561:
        /*0008*/ 	.byte	0x04, 0x17
        /*000a*/ 	.short	(.L_563 - .L_562)
.L_562:
        /*000c*/ 	.word	0x00000000
        /*0010*/ 	.short	0x0000
        /*0012*/ 	.short	0x0070
        /*0014*/ 	.byte	0x00, 0xf0, 0x01, 0x2a


	//----- nvinfo : EIATTR_SPARSE_MMA_MASK
	.align		4
.L_563:
        /*0018*/ 	.byte	0x03, 0x50
        /*001a*/ 	.short	0x0000


	//----- nvinfo : EIATTR_MAXREG_COUNT
	.align		4
        /*001c*/ 	.byte	0x03, 0x1b
        /*001e*/ 	.short	0x00a8


	//----- nvinfo : EIATTR_NUM_BARRIERS
	.align		4
        /*0020*/ 	.byte	0x02, 0x4c
        /*0022*/ 	.byte	0x10
	.zero		1


	//----- nvinfo : EIATTR_EXTERNS
	.align		4
        /*0024*/ 	.byte	0x04, 0x0f
        /*0026*/ 	.short	(.L_565 - .L_564)


	//   ....[0]....
	.align		4
.L_564:
        /*0028*/ 	.word	index@(__assertfail)


	//----- nvinfo : EIATTR_ANNOTATIONS
	.align		4
.L_565:
        /*002c*/ 	.byte	0x04, 0x55
        /*002e*/ 	.short	(.L_567 - .L_566)


	//   ....[0]....
.L_566:
        /* <DEDUP_REMOVED lines=161> */


	//----- nvinfo : EIATTR_MERCURY_ISA_VERSION
	.align		4
.L_567:
        /*0a28*/ 	.byte	0x03, 0x5f
        /*0a2a*/ 	.short	0x0101


	//----- nvinfo : EIATTR_UNUSED_LOAD_BYTE_OFFSET
	.align		4
        /*0a2c*/ 	.byte	0x04, 0x44
        /*0a2e*/ 	.short	(.L_569 - .L_568)


	//   ....[0]....
.L_568:
        /*0a30*/ 	.word	0x00000aa0
        /*0a34*/ 	.word	0x0000fff0


	//   ....[1]....
        /*0a38*/ 	.word	0x00025ac0
        /*0a3c*/ 	.word	0x0000fff0


	//----- nvinfo : EIATTR_INT_WARP_WIDE_INSTR_OFFSETS
	.align		4
.L_569:
        /*0a40*/ 	.byte	0x04, 0x31
        /*0a42*/ 	.short	(.L_571 - .L_570)


	//   ....[0]....
.L_570:
        /*0a44*/ 	.word	0x00000190


	//   ....[1]....
        /*0a48*/ 	.word	0x000001d0


	//   ....[2]....
        /*0a4c*/ 	.word	0x00000240


	//   ....[3]....
        /*0a50*/ 	.word	0x0002df10


	//   ....[4]....
        /*0a54*/ 	.word	0x0002dfb0


	//   ....[5]....
        /*0a58*/ 	.word	0x00032460


	//   ....[6]....
        /*0a5c*/ 	.word	0x000324d0


	//----- nvinfo : EIATTR_COOP_GROUP_MASK_REGIDS
	.align		4
.L_571:
        /*0a60*/ 	.byte	0x04, 0x29
        /*0a62*/ 	.short	(.L_573 - .L_572)


	//   ....[0]....
.L_572:
        /*0a64*/ 	.word	0xffffffff


	//   ....[1]....
        /*0a68*/ 	.word	0xffffffff


	//   ....[2]....
        /*0a6c*/ 	.word	0xffffffff


	//   ....[3]....
        /*0a70*/ 	.word	0xffffffff


	//   ....[4]....
        /*0a74*/ 	.word	0xffffffff


	//   ....[5]....
        /*0a78*/ 	.word	0xffffffff


	//   ....[6]....
        /*0a7c*/ 	.word	0xffffffff


	//   ....[7]....
        /*0a80*/ 	.word	0xffffffff


	//   ....[8]....
        /*0a84*/ 	.word	0xffffffff


	//   ....[9]....
        /*0a88*/ 	.word	0xffffffff


	//   ....[10]....
        /*0a8c*/ 	.word	0xffffffff


	//   ....[11]....
        /*0a90*/ 	.word	0xffffffff


	//   ....[12]....
        /*0a94*/ 	.word	0xffffffff


	//   ....[13]....
        /*0a98*/ 	.word	0xffffffff


	//   ....[14]....
        /*0a9c*/ 	.word	0xffffffff


	//   ....[15]....
        /*0aa0*/ 	.word	0xffffffff


	//   ....[16]....
        /*0aa4*/ 	.word	0xffffffff


	//   ....[17]....
        /*0aa8*/ 	.word	0xffffffff


	//   ....[18]....
        /*0aac*/ 	.word	0xffffffff


	//   ....[19]....
        /*0ab0*/ 	.word	0xffffffff


	//   ....[20]....
        /*0ab4*/ 	.word	0xffffffff


	//   ....[21]....
        /*0ab8*/ 	.word	0xffffffff


	//   ....[22]....
        /*0abc*/ 	.word	0xffffffff


	//   ....[23]....
        /*0ac0*/ 	.word	0xffffffff


	//   ....[24]....
        /*0ac4*/ 	.word	0xffffffff


	//   ....[25]....
        /*0ac8*/ 	.word	0xffffffff


	//   ....[26]....
        /*0acc*/ 	.word	0xffffffff


	//   ....[27]....
        /*0ad0*/ 	.word	0xffffffff


	//   ....[28]....
        /*0ad4*/ 	.word	0xffffffff


	//   ....[29]....
        /*0ad8*/ 	.word	0xffffffff


	//   ....[30]....
        /*0adc*/ 	.word	0xffffffff


	//   ....[31]....
        /*0ae0*/ 	.word	0xffffffff


	//   ....[32]....
        /*0ae4*/ 	.word	0xffffffff


	//   ....[33]....
        /*0ae8*/ 	.word	0xffffffff


	//   ....[34]....
        /*0aec*/ 	.word	0xffffffff


	//   ....[35]....
        /*0af0*/ 	.word	0xffffffff


	//   ....[36]....
        /*0af4*/ 	.word	0xffffffff


	//   ....[37]....
        /*0af8*/ 	.word	0xffffffff


	//   ....[38]....
        /*0afc*/ 	.word	0xffffffff


	//   ....[39]....
        /*0b00*/ 	.word	0xffffffff


	//   ....[40]....
        /*0b04*/ 	.word	0xffffffff


	//   ....[41]....
        /*0b08*/ 	.word	0xffffffff


	//   ....[42]....
        /*0b0c*/ 	.word	0xffffffff


	//   ....[43]....
        /*0b10*/ 	.word	0xffffffff


	//   ....[44]....
        /*0b14*/ 	.word	0xffffffff


	//   ....[45]....
        /*0b18*/ 	.word	0xffffffff


	//   ....[46]....
        /*0b1c*/ 	.word	0xffffffff


	//   ....[47]....
        /*0b20*/ 	.word	0xffffffff


	//   ....[48]....
        /*0b24*/ 	.word	0xffffffff


	//   ....[49]....
        /*0b28*/ 	.word	0xffffffff


	//   ....[50]....
        /*0b2c*/ 	.word	0xffffffff


	//   ....[51]....
        /*0b30*/ 	.word	0xffffffff


	//   ....[52]....
        /*0b34*/ 	.word	0xffffffff


	//   ....[53]....
        /*0b38*/ 	.word	0xffffffff


	//   ....[54]....
        /*0b3c*/ 	.word	0xffffffff


	//   ....[55]....
        /*0b40*/ 	.word	0xffffffff


	//   ....[56]....
        /*0b44*/ 	.word	0xffffffff


	//   ....[57]....
        /*0b48*/ 	.word	0xffffffff


	//   ....[58]....
        /*0b4c*/ 	.word	0xffffffff


	//   ....[59]....
        /*0b50*/ 	.word	0xffffffff


	//   ....[60]....
        /*0b54*/ 	.word	0xffffffff


	//   ....[61]....
        /*0b58*/ 	.word	0xffffffff


	//   ....[62]....
        /*0b5c*/ 	.word	0xffffffff


	//   ....[63]....
        /*0b60*/ 	.word	0xffffffff


	//   ....[64]....
        /*0b64*/ 	.word	0xffffffff


	//   ....[65]....
        /*0b68*/ 	.word	0xffffffff


	//   ....[66]....
        /*0b6c*/ 	.word	0xffffffff


	//   ....[67]....
        /*0b70*/ 	.word	0xffffffff


	//   ....[68]....
        /*0b74*/ 	.word	0xffffffff


	//   ....[69]....
        /*0b78*/ 	.word	0xffffffff


	//   ....[70]....
        /*0b7c*/ 	.word	0xffffffff


	//   ....[71]....
        /*0b80*/ 	.word	0xffffffff


	//   ....[72]....
        /*0b84*/ 	.word	0xffffffff


	//   ....[73]....
        /*0b88*/ 	.word	0xffffffff


	//   ....[74]....
        /*0b8c*/ 	.word	0xffffffff


	//   ....[75]....
        /*0b90*/ 	.word	0xffffffff


	//   ....[76]....
        /*0b94*/ 	.word	0xffffffff


	//   ....[77]....
        /*0b98*/ 	.word	0xffffffff


	//   ....[78]....
        /*0b9c*/ 	.word	0xffffffff


	//   ....[79]....
        /*0ba0*/ 	.word	0xffffffff


	//   ....[80]....
        /*0ba4*/ 	.word	0xffffffff


	//   ....[81]....
        /*0ba8*/ 	.word	0xffffffff


	//   ....[82]....
        /*0bac*/ 	.word	0xffffffff


	//   ....[83]....
        /*0bb0*/ 	.word	0xffffffff


	//   ....[84]....
        /*0bb4*/ 	.word	0xffffffff


	//   ....[85]....
        /*0bb8*/ 	.word	0xffffffff


	//   ....[86]....
        /*0bbc*/ 	.word	0xffffffff


	//   ....[87]....
        /*0bc0*/ 	.word	0xffffffff


	//   ....[88]....
        /*0bc4*/ 	.word	0xffffffff


	//   ....[89]....
        /*0bc8*/ 	.word	0xffffffff


	//   ....[90]....
        /*0bcc*/ 	.word	0xffffffff


	//   ....[91]....
        /*0bd0*/ 	.word	0xffffffff


	//   ....[92]....
        /*0bd4*/ 	.word	0xffffffff


	//   ....[93]....
        /*0bd8*/ 	.word	0xffffffff


	//   ....[94]....
        /*0bdc*/ 	.word	0xffffffff


	//   ....[95]....
        /*0be0*/ 	.word	0xffffffff


	//   ....[96]....
        /*0be4*/ 	.word	0xffffffff


	//   ....[97]....
        /*0be8*/ 	.word	0xffffffff


	//   ....[98]....
        /*0bec*/ 	.word	0xffffffff


	//   ....[99]....
        /*0bf0*/ 	.word	0xffffffff


	//   ....[100]....
        /*0bf4*/ 	.word	0xffffffff


	//   ....[101]....
        /*0bf8*/ 	.word	0xffffffff


	//   ....[102]....
        /*0bfc*/ 	.word	0xffffffff


	//   ....[103]....
        /*0c00*/ 	.word	0xffffffff


	//   ....[104]....
        /*0c04*/ 	.word	0xffffffff


	//   ....[105]....
        /*0c08*/ 	.word	0xffffffff


	//   ....[106]....
        /*0c0c*/ 	.word	0xffffffff


	//   ....[107]....
        /*0c10*/ 	.word	0xffffffff


	//   ....[108]....
        /*0c14*/ 	.word	0xffffffff


	//   ....[109]....
        /*0c18*/ 	.word	0xffffffff


	//   ....[110]....
        /*0c1c*/ 	.word	0xffffffff


	//   ....[111]....
        /*0c20*/ 	.word	0xffffffff


	//   ....[112]....
        /*0c24*/ 	.word	0xffffffff


	//   ....[113]....
        /*0c28*/ 	.word	0xffffffff


	//   ....[114]....
        /*0c2c*/ 	.word	0xffffffff


	//   ....[115]....
        /*0c30*/ 	.word	0xffffffff


	//   ....[116]....
        /*0c34*/ 	.word	0xffffffff


	//   ....[117]....
        /*0c38*/ 	.word	0xffffffff


	//   ....[118]....
        /*0c3c*/ 	.word	0xffffffff


	//   ....[119]....
        /*0c40*/ 	.word	0xffffffff


	//   ....[120]....
        /*0c44*/ 	.word	0xffffffff


	//   ....[121]....
        /*0c48*/ 	.word	0xffffffff


	//   ....[122]....
        /*0c4c*/ 	.word	0xffffffff


	//   ....[123]....
        /*0c50*/ 	.word	0xffffffff


	//   ....[124]....
        /*0c54*/ 	.word	0xffffffff


	//   ....[125]....
        /*0c58*/ 	.word	0xffffffff


	//   ....[126]....
        /*0c5c*/ 	.word	0xffffffff


	//   ....[127]....
        /*0c60*/ 	.word	0xffffffff


	//   ....[128]....
        /*0c64*/ 	.word	0xffffffff


	//   ....[129]....
        /*0c68*/ 	.word	0xffffffff


	//   ....[130]....
        /*0c6c*/ 	.word	0xffffffff


	//   ....[131]....
        /*0c70*/ 	.word	0xffffffff


	//   ....[132]....
        /*0c74*/ 	.word	0xffffffff


	//   ....[133]....
        /*0c78*/ 	.word	0xffffffff


	//   ....[134]....
        /*0c7c*/ 	.word	0xffffffff


	//   ....[135]....
        /*0c80*/ 	.word	0xffffffff


	//   ....[136]....
        /*0c84*/ 	.word	0xffffffff


	//   ....[137]....
        /*0c88*/ 	.word	0xffffffff


	//   ....[138]....
        /*0c8c*/ 	.word	0x0500000f


	//   ....[139]....
        /*0c90*/ 	.word	0x0500000f


	//   ....[140]....
        /*0c94*/ 	.word	0x0500000f


	//   ....[141]....
        /*0c98*/ 	.word	0x0500000f


	//   ....[142]....
        /*0c9c*/ 	.word	0x0500000f


	//   ....[143]....
        /*0ca0*/ 	.word	0x0500000f


	//   ....[144]....
        /*0ca4*/ 	.word	0x0500000f


	//   ....[145]....
        /*0ca8*/ 	.word	0x0500000f


	//   ....[146]....
        /*0cac*/ 	.word	0x0500000f


	//   ....[147]....
        /*0cb0*/ 	.word	0x0500000f


	//   ....[148]....
        /*0cb4*/ 	.word	0x0500000f


	//   ....[149]....
        /*0cb8*/ 	.word	0x0500000f


	//   ....[150]....
        /*0cbc*/ 	.word	0x0500000f


	//   ....[151]....
        /*0cc0*/ 	.word	0x0500000f


	//   ....[152]....
        /*0cc4*/ 	.word	0x0500000f


	//   ....[153]....
        /*0cc8*/ 	.word	0x0500000f


	//   ....[154]....
        /*0ccc*/ 	.word	0x0500000f


	//   ....[155]....
        /*0cd0*/ 	.word	0x0500000f


	//   ....[156]....
        /*0cd4*/ 	.word	0x0500000f


	//   ....[157]....
        /*0cd8*/ 	.word	0x0500000f


	//   ....[158]....
        /*0cdc*/ 	.word	0x0500000f


	//   ....[159]....
        /*0ce0*/ 	.word	0x0500000f


	//   ....[160]....
        /*0ce4*/ 	.word	0x0500000f


	//   ....[161]....
        /*0ce8*/ 	.word	0x0500000f


	//   ....[162]....
        /*0cec*/ 	.word	0x0500000f


	//   ....[163]....
        /*0cf0*/ 	.word	0x0500000f


	//   ....[164]....
        /*0cf4*/ 	.word	0x0500000f


	//   ....[165]....
        /*0cf8*/ 	.word	0x0500000f


	//   ....[166]....
        /*0cfc*/ 	.word	0x0500000f


	//   ....[167]....
        /*0d00*/ 	.word	0x0500000f


	//   ....[168]....
        /*0d04*/ 	.word	0x0500000f


	//   ....[169]....
        /*0d08*/ 	.word	0x0500000f


	//   ....[170]....
        /*0d0c*/ 	.word	0x0500000f


	//   ....[171]....
        /*0d10*/ 	.word	0x0500000f


	//   ....[172]....
        /*0d14*/ 	.word	0x0500000f


	//   ....[173]....
        /*0d18*/ 	.word	0x0500000f


	//   ....[174]....
        /*0d1c*/ 	.word	0x0500000f


	//   ....[175]....
        /*0d20*/ 	.word	0x0500000f


	//   ....[176]....
        /*0d24*/ 	.word	0x0500000f


	//   ....[177]....
        /*0d28*/ 	.word	0x0500000f


	//   ....[178]....
        /*0d2c*/ 	.word	0x0500000f


	//   ....[179]....
        /*0d30*/ 	.word	0x0500000f


	//   ....[180]....
        /*0d34*/ 	.word	0x0500000f


	//   ....[181]....
        /*0d38*/ 	.word	0x0500000f


	//   ....[182]....
        /*0d3c*/ 	.word	0x0500000f


	//   ....[183]....
        /*0d40*/ 	.word	0x0500000f


	//   ....[184]....
        /*0d44*/ 	.word	0x0500000f


	//   ....[185]....
        /*0d48*/ 	.word	0x0500000f


	//   ....[186]....
        /*0d4c*/ 	.word	0x0500000f


	//   ....[187]....
        /*0d50*/ 	.word	0x0500000f


	//   ....[188]....
        /*0d54*/ 	.word	0x0500000f


	//   ....[189]....
        /*0d58*/ 	.word	0x0500000f


	//   ....[190]....
        /*0d5c*/ 	.word	0x0500000f


	//   ....[191]....
        /*0d60*/ 	.word	0x0500000f


	//   ....[192]....
        /*0d64*/ 	.word	0x0500000f


	//   ....[193]....
        /*0d68*/ 	.word	0x0500000f


	//   ....[194]....
        /*0d6c*/ 	.word	0x0500000f


	//   ....[195]....
        /*0d70*/ 	.word	0x0500000f


	//   ....[196]....
        /*0d74*/ 	.word	0x0500000f


	//   ....[197]....
        /*0d78*/ 	.word	0x0500000f


	//   ....[198]....
        /*0d7c*/ 	.word	0x0500000f


	//   ....[199]....
        /*0d80*/ 	.word	0x0500000f


	//   ....[200]....
        /*0d84*/ 	.word	0x0500000f


	//   ....[201]....
        /*0d88*/ 	.word	0x0500000f


	//   ....[202]....
        /*0d8c*/ 	.word	0x0500000f


	//   ....[203]....
        /*0d90*/ 	.word	0x0500000f


	//   ....[204]....
        /*0d94*/ 	.word	0x0500000f


	//   ....[205]....
        /*0d98*/ 	.word	0x0500000f


	//   ....[206]....
        /*0d9c*/ 	.word	0x0500000f


	//----- nvinfo : EIATTR_COOP_GROUP_INSTR_OFFSETS
	.align		4
.L_573:
        /*0da0*/ 	.byte	0x04, 0x28
        /*0da2*/ 	.short	(.L_575 - .L_574)


	//   ....[0]....
.L_574:
        /*0da4*/ 	.word	0x00000060


	//   ....[1]....
        /*0da8*/ 	.word	0x000001a0


	//   ....[2]....
        /*0dac*/ 	.word	0x000001f0


	//   ....[3]....
        /*0db0*/ 	.word	0x00000420


	//   ....[4]....
        /*0db4*/ 	.word	0x00000580


	//   ....[5]....
        /*0db8*/ 	.word	0x000006a0


	//   ....[6]....
        /*0dbc*/ 	.word	0x00000800


	//   ....[7]....
        /*0dc0*/ 	.word	0x0000bcd0


	//   ....[8]....
        /*0dc4*/ 	.word	0x0000c3b0


	//   ....[9]....
        /*0dc8*/ 	.word	0x0000c3c0


	//   ....[10]....
        /*0dcc*/ 	.word	0x0000c3d0


	//   ....[11]....
        /*0dd0*/ 	.word	0x0000c3e0


	//   ....[12]....
        /*0dd4*/ 	.word	0x0000ca00


	//   ....[13]....
        /*0dd8*/ 	.word	0x0000ca10


	//   ....[14]....
        /*0ddc*/ 	.word	0x0000ca20


	//   ....[15]....
        /*0de0*/ 	.word	0x0000ca30


	//   ....[16]....
        /*0de4*/ 	.word	0x0000cfb0


	//   ....[17]....
        /*0de8*/ 	.word	0x0000cfc0


	//   ....[18]....
        /*0dec*/ 	.word	0x0000cfd0


	//   ....[19]....
        /*0df0*/ 	.word	0x0000cfe0


	//   ....[20]....
        /*0df4*/ 	.word	0x0000d580


	//   ....[21]....
        /*0df8*/ 	.word	0x0000d590


	//   ....[22]....
        /*0dfc*/ 	.word	0x0000d5a0


	//   ....[23]....
        /*0e00*/ 	.word	0x0000d5b0


	//   ....[24]....
        /*0e04*/ 	.word	0x00010c50


	//   ....[25]....
        /*0e08*/ 	.word	0x00010c60


	//   ....[26]....
        /*0e0c*/ 	.word	0x00010c70


	//   ....[27]....
        /*0e10*/ 	.word	0x00010c80


	//   ....[28]....
        /*0e14*/ 	.word	0x00011150


	//   ....[29]....
        /*0e18*/ 	.word	0x00011160


	//   ....[30]....
        /*0e1c*/ 	.word	0x00011170


	//   ....[31]....
        /*0e20*/ 	.word	0x00011180


	//   ....[32]....
        /*0e24*/ 	.word	0x000115e0


	//   ....[33]....
        /*0e28*/ 	.word	0x000115f0


	//   ....[34]....
        /*0e2c*/ 	.word	0x00011600


	//   ....[35]....
        /*0e30*/ 	.word	0x00011610


	//   ....[36]....
        /*0e34*/ 	.word	0x00011a80


	//   ....[37]....
        /*0e38*/ 	.word	0x00011a90


	//   ....[38]....
        /*0e3c*/ 	.word	0x00011aa0


	//   ....[39]....
        /*0e40*/ 	.word	0x00011ab0


	//   ....[40]....
        /*0e44*/ 	.word	0x00018a10


	//   ....[41]....
        /*0e48*/ 	.word	0x00019110


	//   ....[42]....
        /*0e4c*/ 	.word	0x000191d0


	//   ....[43]....
        /*0e50*/ 	.word	0x00019300


	//   ....[44]....
        /*0e54*/ 	.word	0x00019900


	//   ....[45]....
        /*0e58*/ 	.word	0x000199d0


	//   ....[46]....
        /*0e5c*/ 	.word	0x0001e0f0


	//   ....[47]....
        /*0e60*/ 	.word	0x0001e490


	//   ....[48]....
        /*0e64*/ 	.word	0x0001e7e0


	//   ....[49]....
        /*0e68*/ 	.word	0x0001e930


	//   ....[50]....
        /*0e6c*/ 	.word	0x0001ee00


	//   ....[51]....
        /*0e70*/ 	.word	0x0001ee60


	//   ....[52]....
        /*0e74*/ 	.word	0x000238d0


	//   ....[53]....
        /*0e78*/ 	.word	0x000238f0


	//   ....[54]....
        /*0e7c*/ 	.word	0x00023be0


	//   ....[55]....
        /*0e80*/ 	.word	0x00023ca0


	//   ....[56]....
        /*0e84*/ 	.word	0x00024de0


	//   ....[57]....
        /*0e88*/ 	.word	0x00024ef0


	//   ....[58]....
        /*0e8c*/ 	.word	0x000250f0


	//   ....[59]....
        /*0e90*/ 	.word	0x00025110


	//   ....[60]....
        /*0e94*/ 	.word	0x00026b80


	//   ....[61]....
        /*0e98*/ 	.word	0x00026b90


	//   ....[62]....
        /*0e9c*/ 	.word	0x00026ba0


	//   ....[63]....
        /*0ea0*/ 	.word	0x00026bb0


	//   ....[64]....
        /*0ea4*/ 	.word	0x000275f0


	//   ....[65]....
        /*0ea8*/ 	.word	0x00027610


	//   ....[66]....
        /*0eac*/ 	.word	0x00027770


	//   ....[67]....
        /*0eb0*/ 	.word	0x00027790


	//   ....[68]....
        /*0eb4*/ 	.word	0x000278e0


	//   ....[69]....
        /*0eb8*/ 	.word	0x00027900


	//   ....[70]....
        /*0ebc*/ 	.word	0x00027a60


	//   ....[71]....
        /*0ec0*/ 	.word	0x00027a80


	//   ....[72]....
        /*0ec4*/ 	.word	0x00028230


	//   ....[73]....
        /*0ec8*/ 	.word	0x000282d0


	//   ....[74]....
        /*0ecc*/ 	.word	0x00028ce0


	//   ....[75]....
        /*0ed0*/ 	.word	0x00028cf0


	//   ....[76]....
        /*0ed4*/ 	.word	0x00029e10


	//   ....[77]....
        /*0ed8*/ 	.word	0x00029e30


	//   ....[78]....
        /*0edc*/ 	.word	0x00029f80


	//   ....[79]....
        /*0ee0*/ 	.word	0x00029fa0


	//   ....[80]....
        /*0ee4*/ 	.word	0x0002a0f0


	//   ....[81]....
        /*0ee8*/ 	.word	0x0002a110


	//   ....[82]....
        /*0eec*/ 	.word	0x0002a270


	//   ....[83]....
        /*0ef0*/ 	.word	0x0002a290


	//   ....[84]....
        /*0ef4*/ 	.word	0x0002a470


	//   ....[85]....
        /*0ef8*/ 	.word	0x0002a6b0


	//   ....[86]....
        /*0efc*/ 	.word	0x0002a6e0


	//   ....[87]....
        /*0f00*/ 	.word	0x0002a710


	//   ....[88]....
        /*0f04*/ 	.word	0x0002a740


	//   ....[89]....
        /*0f08*/ 	.word	0x0002a770


	//   ....[90]....
        /*0f0c*/ 	.word	0x0002a7a0


	//   ....[91]....
        /*0f10*/ 	.word	0x0002a950


	//   ....[92]....
        /*0f14*/ 	.word	0x0002a980


	//   ....[93]....
        /*0f18*/ 	.word	0x0002a9b0


	//   ....[94]....
        /*0f1c*/ 	.word	0x0002a9e0


	//   ....[95]....
        /*0f20*/ 	.word	0x0002aa10


	//   ....[96]....
        /*0f24*/ 	.word	0x0002aa40


	//   ....[97]....
        /*0f28*/ 	.word	0x0002aae0


	//   ....[98]....
        /*0f2c*/ 	.word	0x0002ab10


	//   ....[99]....
        /*0f30*/ 	.word	0x0002ab20


	//   ....[100]....
        /*0f34*/ 	.word	0x0002ab50


	//   ....[101]....
        /*0f38*/ 	.word	0x0002c2c0


	//   ....[102]....
        /*0f3c*/ 	.word	0x0002e510


	//   ....[103]....
        /*0f40*/ 	.word	0x0002f180


	//   ....[104]....
        /*0f44*/ 	.word	0x0002f1a0


	//   ....[105]....
        /*0f48*/ 	.word	0x0002f1b0


	//   ....[106]....
        /*0f4c*/ 	.word	0x0002f260


	//   ....[107]....
        /*0f50*/ 	.word	0x0002f2d0


	//   ....[108]....
        /*0f54*/ 	.word	0x0002f320


	//   ....[109]....
        /*0f58*/ 	.word	0x0002f390


	//   ....[110]....
        /*0f5c*/ 	.word	0x0002f3e0


	//   ....[111]....
        /*0f60*/ 	.word	0x0002f450


	//   ....[112]....
        /*0f64*/ 	.word	0x0002f4a0


	//   ....[113]....
        /*0f68*/ 	.word	0x0002f510


	//   ....[114]....
        /*0f6c*/ 	.word	0x0002f560


	//   ....[115]....
        /*0f70*/ 	.word	0x0002f5d0


	//   ....[116]....
        /*0f74*/ 	.word	0x0002f620


	//   ....[117]....
        /*0f78*/ 	.word	0x0002f690


	//   ....[118]....
        /*0f7c*/ 	.word	0x0002f6e0


	//   ....[119]....
        /*0f80*/ 	.word	0x00032de0


	//   ....[120]....
        /*0f84*/ 	.word	0x00032e10


	//   ....[121]....
        /*0f88*/ 	.word	0x00032e70


	//   ....[122]....
        /*0f8c*/ 	.word	0x00032ea0


	//   ....[123]....
        /*0f90*/ 	.word	0x00032ed0


	//   ....[124]....
        /*0f94*/ 	.word	0x00032f00


	//   ....[125]....
        /*0f98*/ 	.word	0x00032f30


	//   ....[126]....
        /*0f9c*/ 	.word	0x00032f60


	//   ....[127]....
        /*0fa0*/ 	.word	0x00033140


	//   ....[128]....
        /*0fa4*/ 	.word	0x00033170


	//   ....[129]....
        /*0fa8*/ 	.word	0x000331a0


	//   ....[130]....
        /*0fac*/ 	.word	0x000331d0


	//   ....[131]....
        /*0fb0*/ 	.word	0x00033200


	//   ....[132]....
        /*0fb4*/ 	.word	0x00033230


	//   ....[133]....
        /*0fb8*/ 	.word	0x00033300


	//   ....[134]....
        /*0fbc*/ 	.word	0x00033320


	//   ....[135]....
        /*0fc0*/ 	.word	0x00033330


	//   ....[136]....
        /*0fc4*/ 	.word	0x000333b0


	//   ....[137]....
        /*0fc8*/ 	.word	0x00033ef0


	//   ....[138]....
        /*0fcc*/ 	.word	0x00034330


	//   ....[139]....
        /*0fd0*/ 	.word	0x000343c0


	//   ....[140]....
        /*0fd4*/ 	.word	0x00034410


	//   ....[141]....
        /*0fd8*/ 	.word	0x00034460


	//   ....[142]....
        /*0fdc*/ 	.word	0x00034500


	//   ....[143]....
        /*0fe0*/ 	.word	0x00034590


	//   ....[144]....
        /*0fe4*/ 	.word	0x000345e0


	//   ....[145]....
        /*0fe8*/ 	.word	0x00034630


	//   ....[146]....
        /*0fec*/ 	.word	0x000346d0


	//   ....[147]....
        /*0ff0*/ 	.word	0x00034760


	//   ....[148]....
        /*0ff4*/ 	.word	0x000347b0


	//   ....[149]....
        /*0ff8*/ 	.word	0x00034800


	//   ....[150]....
        /*0ffc*/ 	.word	0x000348a0


	//   ....[151]....
        /*1000*/ 	.word	0x00034930


	//   ....[152]....
        /*1004*/ 	.word	0x00034980


	//   ....[153]....
        /*1008*/ 	.word	0x000349d0


	//   ....[154]....
        /*100c*/ 	.word	0x00034ac0


	//   ....[155]....
        /*1010*/ 	.word	0x00034b50


	//   ....[156]....
        /*1014*/ 	.word	0x00034ba0


	//   ....[157]....
        /*1018*/ 	.word	0x00034bf0


	//   ....[158]....
        /*101c*/ 	.word	0x00034c80


	//   ....[159]....
        /*1020*/ 	.word	0x00034d10


	//   ....[160]....
        /*1024*/ 	.word	0x00034d60


	//   ....[161]....
        /*1028*/ 	.word	0x00034db0


	//   ....[162]....
        /*102c*/ 	.word	0x00034e40


	//   ....[163]....
        /*1030*/ 	.word	0x00034ed0


	//   ....[164]....
        /*1034*/ 	.word	0x00034f20


	//   ....[165]....
        /*1038*/ 	.word	0x00034f70


	//   ....[166]....
        /*103c*/ 	.word	0x00035010


	//   ....[167]....
        /*1040*/ 	.word	0x000350a0


	//   ....[168]....
        /*1044*/ 	.word	0x000350f0


	//   ....[169]....
        /*1048*/ 	.word	0x00035140


	//   ....[170]....
        /*104c*/ 	.word	0x00035440


	//   ....[171]....
        /*1050*/ 	.word	0x00035730


	//   ....[172]....
        /*1054*/ 	.word	0x000358b0


	//   ....[173]....
        /*1058*/ 	.word	0x00035900


	//   ....[174]....
        /*105c*/ 	.word	0x00035ab0


	//   ....[175]....
        /*1060*/ 	.word	0x00035b00


	//   ....[176]....
        /*1064*/ 	.word	0x00035c40


	//   ....[177]....
        /*1068*/ 	.word	0x00035c90


	//   ....[178]....
        /*106c*/ 	.word	0x00035dd0


	//   ....[179]....
        /*1070*/ 	.word	0x00035e20


	//   ....[180]....
        /*1074*/ 	.word	0x00035f60


	//   ....[181]....
        /*1078*/ 	.word	0x00035fb0


	//   ....[182]....
        /*107c*/ 	.word	0x000360f0


	//   ....[183]....
        /*1080*/ 	.word	0x00036140


	//   ....[184]....
        /*1084*/ 	.word	0x00036280


	//   ....[185]....
        /*1088*/ 	.word	0x000362d0


	//   ....[186]....
        /*108c*/ 	.word	0x000363f0


	//   ....[187]....
        /*1090*/ 	.word	0x00036440


	//   ....[188]....
        /*1094*/ 	.word	0x00036770


	//   ....[189]....
        /*1098*/ 	.word	0x00036820


	//   ....[190]....
        /*109c*/ 	.word	0x000369b0


	//   ....[191]....
        /*10a0*/ 	.word	0x00036a40


	//   ....[192]....
        /*10a4*/ 	.word	0x00036ac0


	//   ....[193]....
        /*10a8*/ 	.word	0x00036b40


	//   ....[194]....
        /*10ac*/ 	.word	0x00036bc0


	//   ....[195]....
        /*10b0*/ 	.word	0x00036c50


	//   ....[196]....
        /*10b4*/ 	.word	0x00036cf0


	//   ....[197]....
        /*10b8*/ 	.word	0x00036dc0


	//   ....[198]....
        /*10bc*/ 	.word	0x00036e40


	//   ....[199]....
        /*10c0*/ 	.word	0x00036ec0


	//   ....[200]....
        /*10c4*/ 	.word	0x00036f40


	//   ....[201]....
        /*10c8*/ 	.word	0x00036fd0


	//   ....[202]....
        /*10cc*/ 	.word	0x00037050


	//   ....[203]....
        /*10d0*/ 	.word	0x00037100


	//   ....[204]....
        /*10d4*/ 	.word	0x00037150


	//   ....[205]....
        /*10d8*/ 	.word	0x00037210


	//   ....[206]....
        /*10dc*/ 	.word	0x00037340


	//----- nvinfo : EIATTR_REG_RECONFIG
	.align		4
.L_575:
        /*10e0*/ 	.byte	0x01, 0x54
	.zero		2


	//----- nvinfo : EIATTR_SYSCALL_OFFSETS
	.align		4
        /*10e4*/ 	.byte	0x04, 0x46
        /*10e6*/ 	.short	(.L_577 - .L_576)


	//   ....[0]....
.L_576:
        /*10e8*/ 	.word	0x00002300


	//   ....[1]....
        /*10ec*/ 	.word	0x00002450


	//   ....[2]....
        /*10f0*/ 	.word	0x0000be40


	//   ....[3]....
        /*10f4*/ 	.word	0x0000c170


	//   ....[4]....
        /*10f8*/ 	.word	0x0002e120


	//   ....[5]....
        /*10fc*/ 	.word	0x0002e270


	//   ....[6]....
        /*1100*/ 	.word	0x0002e360


	//   ....[7]....
        /*1104*/ 	.word	0x0002ed20


	//----- nvinfo : EIATTR_MBARRIER_INSTR_OFFSETS
	.align		4
.L_577:
        /*1108*/ 	.byte	0x04, 0x39
        /*110a*/ 	.short	(.L_579 - .L_578)


	//   ....[0]....
.L_578:
        /*110c*/ 	.word	0x000002d0
        /*1110*/ 	.word	0x000000ff
        /*1114*/ 	.word	0x00038800
        /*1118*/ 	.short	0x0100
        /*111a*/ 	.byte	0x08
	.zero		1


	//   ....[1]....
        /*111c*/ 	.word	0x000002e0
        /*1120*/ 	.word	0x000000ff
        /*1124*/ 	.word	0x00038820
        /*1128*/ 	.short	0x0100
        /*112a*/ 	.byte	0x08
	.zero		1


	//   ....[2]....
        /*112c*/ 	.word	0x000003d0
        /*1130*/ 	.word	0x000000ff
        /*1134*/ 	.word	0x00038830
        /*1138*/ 	.short	0x0100
        /*113a*/ 	.byte	0x08
	.zero		1


	//   ....[3]....
        /*113c*/ 	.word	0x000003e0
        /*1140*/ 	.word	0x000000ff
        /*1144*/ 	.word	0x00038840
        /*1148*/ 	.short	0x0100
        /*114a*/ 	.byte	0x08
	.zero		1


	//   ....[4]....
        /*114c*/ 	.word	0x000003f0
        /*1150*/ 	.word	0x000000ff
        /*1154*/ 	.word	0x00038838
        /*1158*/ 	.short	0x0100
        /*115a*/ 	.byte	0x08
	.zero		1


	//   ....[5]....
        /*115c*/ 	.word	0x00000400
        /*1160*/ 	.word	0x000000ff
        /*1164*/ 	.word	0x00038848
        /*1168*/ 	.short	0x0100
        /*116a*/ 	.byte	0x08
	.zero		1


	//   ....[6]....
        /*116c*/ 	.word	0x00000530
        /*1170*/ 	.word	0x000000ff
        /*1174*/ 	.word	0x00038850
        /*1178*/ 	.short	0x0100
        /*117a*/ 	.byte	0x08
	.zero		1


	//   ....[7]....
        /*117c*/ 	.word	0x00000540
        /*1180*/ 	.word	0x000000ff
        /*1184*/ 	.word	0x00038860
        /*1188*/ 	.short	0x0100
        /*118a*/ 	.byte	0x08
	.zero		1


	//   ....[8]....
        /*118c*/ 	.word	0x00000550
        /*1190*/ 	.word	0x000000ff
        /*1194*/ 	.word	0x00038858
        /*1198*/ 	.short	0x0100
        /*119a*/ 	.byte	0x08
	.zero		1


	//   ....[9]....
        /*119c*/ 	.word	0x00000560
        /*11a0*/ 	.word	0x000000ff
        /*11a4*/ 	.word	0x00038868
        /*11a8*/ 	.short	0x0100
        /*11aa*/ 	.byte	0x08
	.zero		1


	//   ....[10]....
        /*11ac*/ 	.word	0x00000650
        /*11b0*/ 	.word	0x000000ff
        /*11b4*/ 	.word	0x00038870
        /*11b8*/ 	.short	0x0100
        /*11ba*/ 	.byte	0x06
	.zero		1


	//   ....[11]....
        /*11bc*/ 	.word	0x00000660
        /*11c0*/ 	.word	0x000000ff
        /*11c4*/ 	.word	0x00038880
        /*11c8*/ 	.short	0x0100
        /*11ca*/ 	.byte	0x06
	.zero		1


	//   ....[12]....
        /*11cc*/ 	.word	0x00000670
        /*11d0*/ 	.word	0x000000ff
        /*11d4*/ 	.word	0x00038878
        /*11d8*/ 	.short	0x0100
        /*11da*/ 	.byte	0x06
	.zero		1


	//   ....[13]....
        /*11dc*/ 	.word	0x00000680
        /*11e0*/ 	.word	0x000000ff
        /*11e4*/ 	.word	0x00038888
        /*11e8*/ 	.short	0x0100
        /*11ea*/ 	.byte	0x06
	.zero		1


	//   ....[14]....
        /*11ec*/ 	.word	0x000007b0
        /*11f0*/ 	.word	0x000000ff
        /*11f4*/ 	.word	0x00038890
        /*11f8*/ 	.short	0x0100
        /*11fa*/ 	.byte	0x08
	.zero		1


	//   ....[15]....
        /*11fc*/ 	.word	0x000007c0
        /*1200*/ 	.word	0x000000ff
        /*1204*/ 	.word	0x000388a0
        /*1208*/ 	.short	0x0100
        /*120a*/ 	.byte	0x08
	.zero		1


	//   ....[16]....
        /*120c*/ 	.word	0x000007d0
        /*1210*/ 	.word	0x000000ff
        /*1214*/ 	.word	0x00038898
        /*1218*/ 	.short	0x0100
        /*121a*/ 	.byte	0x08
	.zero		1


	//   ....[17]....
        /*121c*/ 	.word	0x000007e0
        /*1220*/ 	.word	0x000000ff
        /*1224*/ 	.word	0x000388a8
        /*1228*/ 	.short	0x0100
        /*122a*/ 	.byte	0x08
	.zero		1


	//   ....[18]....
        /*122c*/ 	.word	0x00000910
        /*1230*/ 	.word	0x000000ff
        /*1234*/ 	.word	0x000388b0
        /*1238*/ 	.short	0x0100
        /*123a*/ 	.byte	0x08
	.zero		1


	//   ....[19]....
        /*123c*/ 	.word	0x00000920
        /*1240*/ 	.word	0x000000ff
        /*1244*/ 	.word	0x000388c0
        /*1248*/ 	.short	0x0100
        /*124a*/ 	.byte	0x08
	.zero		1


	//   ....[20]....
        /*124c*/ 	.word	0x00000930
        /*1250*/ 	.word	0x000000ff
        /*1254*/ 	.word	0x000388b8
        /*1258*/ 	.short	0x0100
        /*125a*/ 	.byte	0x08
	.zero		1


	//   ....[21]....
        /*125c*/ 	.word	0x00000940
        /*1260*/ 	.word	0x000000ff
        /*1264*/ 	.word	0x000388c8
        /*1268*/ 	.short	0x0100
        /*126a*/ 	.byte	0x08
	.zero		1


	//   ....[22]....
        /*126c*/ 	.word	0x00003f80
        /*1270*/ 	.word	0x00000000
        /*1274*/ 	.word	0x00038890
        /*1278*/ 	.short	0x010a
        /*127a*/ 	.byte	0x3f
	.zero		1


	//   ....[23]....
        /*127c*/ 	.word	0x00007570
        /*1280*/ 	.word	0x00000000
        /*1284*/ 	.word	0x00038890
        /*1288*/ 	.short	0x010a
        /*128a*/ 	.byte	0x3f
	.zero		1


	//   ....[24]....
        /*128c*/ 	.word	0x0000a7f0
        /*1290*/ 	.word	0x00000000
        /*1294*/ 	.word	0x00038890
        /*1298*/ 	.short	0x010a
        /*129a*/ 	.byte	0x3f
	.zero		1


	//   ....[25]....
        /*129c*/ 	.word	0x0000ac50
        /*12a0*/ 	.word	0x00000024
        /*12a4*/ 	.word	0x00000000
        /*12a8*/ 	.short	0x0101
        /*12aa*/ 	.byte	0x3f
	.zero		1


	//   ....[26]....
        /*12ac*/ 	.word	0x0000ac90
        /*12b0*/ 	.word	0x00000000
        /*12b4*/ 	.word	0x000388b0
        /*12b8*/ 	.short	0x010a
        /*12ba*/ 	.byte	0x3f
	.zero		1


	//   ....[27]....
        /*12bc*/ 	.word	0x0000b400
        /*12c0*/ 	.word	0x00000000
        /*12c4*/ 	.word	0x00000000
        /*12c8*/ 	.short	0x0101
        /*12ca*/ 	.byte	0x3f
	.zero		1


	//   ....[28]....
        /*12cc*/ 	.word	0x0000bed0
        /*12d0*/ 	.word	0x00000010
        /*12d4*/ 	.word	0x00038800
        /*12d8*/ 	.short	0x010a
        /*12da*/ 	.byte	0x3f
	.zero		1


	//   ....[29]....
        /*12dc*/ 	.word	0x0000bf20
        /*12e0*/ 	.word	0x00000010
        /*12e4*/ 	.word	0x00038800
        /*12e8*/ 	.short	0x010a
        /*12ea*/ 	.byte	0x3f
	.zero		1


	//   ....[30]....
        /*12ec*/ 	.word	0x0000d9e0
        /*12f0*/ 	.word	0x00000010
        /*12f4*/ 	.word	0x00038800
        /*12f8*/ 	.short	0x010a
        /*12fa*/ 	.byte	0x3f
	.zero		1


	//   ....[31]....
        /*12fc*/ 	.word	0x00011db0
        /*1300*/ 	.word	0x00000010
        /*1304*/ 	.word	0x00038800
        /*1308*/ 	.short	0x010a
        /*130a*/ 	.byte	0x3f
	.zero		1


	//   ....[32]....
        /*130c*/ 	.word	0x000155c0
        /*1310*/ 	.word	0x00000000
        /*1314*/ 	.word	0x00038830
        /*1318*/ 	.short	0x010a
        /*131a*/ 	.byte	0x3f
	.zero		1


	//   ....[33]....
        /*131c*/ 	.word	0x00015630
        /*1320*/ 	.word	0x00000000
        /*1324*/ 	.word	0x00038830
        /*1328*/ 	.short	0x010a
        /*132a*/ 	.byte	0x3f
	.zero		1


	//   ....[34]....
        /*132c*/ 	.word	0x00018fe0
        /*1330*/ 	.word	0x00000000
        /*1334*/ 	.word	0x00000000
        /*1338*/ 	.short	0x0101
        /*133a*/ 	.byte	0x3f
	.zero		1


	//   ....[35]....
        /*133c*/ 	.word	0x0001a3c0
        /*1340*/ 	.word	0x0000000b
        /*1344*/ 	.word	0x00038830
        /*1348*/ 	.short	0x010a
        /*134a*/ 	.byte	0x3f
	.zero		1


	//   ....[36]....
        /*134c*/ 	.word	0x0001a440
        /*1350*/ 	.word	0x0000000b
        /*1354*/ 	.word	0x00038830
        /*1358*/ 	.short	0x010a
        /*135a*/ 	.byte	0x3f
	.zero		1


	//   ....[37]....
        /*135c*/ 	.word	0x0001db60
        /*1360*/ 	.word	0x00000009
        /*1364*/ 	.word	0x00038850
        /*1368*/ 	.short	0x010a
        /*136a*/ 	.byte	0x3f
	.zero		1


	//   ....[38]....
        /*136c*/ 	.word	0x0001dbb0
        /*1370*/ 	.word	0x00000009
        /*1374*/ 	.word	0x00038850
        /*1378*/ 	.short	0x010a
        /*137a*/ 	.byte	0x3f
	.zero		1


	//   ....[39]....
        /*137c*/ 	.word	0x0001ef90
        /*1380*/ 	.word	0x00000000
        /*1384*/ 	.word	0x00000000
        /*1388*/ 	.short	0x0101
        /*138a*/ 	.byte	0x3f
	.zero		1


	//   ....[40]....
        /*138c*/ 	.word	0x0001f080
        /*1390*/ 	.word	0x00000009
        /*1394*/ 	.word	0x00000000
        /*1398*/ 	.short	0x0101
        /*139a*/ 	.byte	0x3f
	.zero		1


	//   ....[41]....
        /*139c*/ 	.word	0x0001f7e0
        /*13a0*/ 	.word	0x00000004
        /*13a4*/ 	.word	0x00038830
        /*13a8*/ 	.short	0x010a
        /*13aa*/ 	.byte	0x3f
	.zero		1


	//   ....[42]....
        /*13ac*/ 	.word	0x0001f860
        /*13b0*/ 	.word	0x00000004
        /*13b4*/ 	.word	0x00038830
        /*13b8*/ 	.short	0x010a
        /*13ba*/ 	.byte	0x3f
	.zero		1


	//   ....[43]....
        /*13bc*/ 	.word	0x00022f80
        /*13c0*/ 	.word	0x00000009
        /*13c4*/ 	.word	0x00038850
        /*13c8*/ 	.short	0x010a
        /*13ca*/ 	.byte	0x3f
	.zero		1


	//   ....[44]....
        /*13cc*/ 	.word	0x00022fd0
        /*13d0*/ 	.word	0x00000009
        /*13d4*/ 	.word	0x00038850
        /*13d8*/ 	.short	0x010a
        /*13da*/ 	.byte	0x3f
	.zero		1


	//   ....[45]....
        /*13dc*/ 	.word	0x00023ee0
        /*13e0*/ 	.word	0x0000000f
        /*13e4*/ 	.word	0x00000000
        /*13e8*/ 	.short	0x0101
        /*13ea*/ 	.byte	0x3f
	.zero		1


	//   ....[46]....
        /*13ec*/ 	.word	0x00023f70
        /*13f0*/ 	.word	0x0000000f
        /*13f4*/ 	.word	0x00000000
        /*13f8*/ 	.short	0x0101
        /*13fa*/ 	.byte	0x3f
	.zero		1


	//   ....[47]....
        /*13fc*/ 	.word	0x00024d10
        /*1400*/ 	.word	0x0000000a
        /*1404*/ 	.word	0x00038850
        /*1408*/ 	.short	0x010a
        /*140a*/ 	.byte	0x3f
	.zero		1


	//   ....[48]....
        /*140c*/ 	.word	0x00024d60
        /*1410*/ 	.word	0x0000000a
        /*1414*/ 	.word	0x00038850
        /*1418*/ 	.short	0x010a
        /*141a*/ 	.byte	0x3f
	.zero		1


	//   ....[49]....
        /*141c*/ 	.word	0x00025250
        /*1420*/ 	.word	0x0000000a
        /*1424*/ 	.word	0x00000000
        /*1428*/ 	.short	0x0101
        /*142a*/ 	.byte	0x3f
	.zero		1


	//   ....[50]....
        /*142c*/ 	.word	0x000275e0
        /*1430*/ 	.word	0x00000008
        /*1434*/ 	.word	0x00000000
        /*1438*/ 	.short	0x0101
        /*143a*/ 	.byte	0x3f
	.zero		1


	//   ....[51]....
        /*143c*/ 	.word	0x00028250
        /*1440*/ 	.word	0x00000002
        /*1444*/ 	.word	0x00000000
        /*1448*/ 	.short	0x0101
        /*144a*/ 	.byte	0x3f
	.zero		1


	//   ....[52]....
        /*144c*/ 	.word	0x0002c3a0
        /*1450*/ 	.word	0x00000012
        /*1454*/ 	.word	0x00038820
        /*1458*/ 	.short	0x010a
        /*145a*/ 	.byte	0x3f
	.zero		1


	//   ....[53]....
        /*145c*/ 	.word	0x0002c470
        /*1460*/ 	.word	0x00000006
        /*1464*/ 	.word	0x000388a0
        /*1468*/ 	.short	0x010a
        /*146a*/ 	.byte	0x3f
	.zero		1


	//   ....[54]....
        /*146c*/ 	.word	0x0002c9a0
        /*1470*/ 	.word	0x00000006
        /*1474*/ 	.word	0x000388c0
        /*1478*/ 	.short	0x010a
        /*147a*/ 	.byte	0x3f
	.zero		1


	//   ....[55]....
        /*147c*/ 	.word	0x0002d020
        /*1480*/ 	.word	0x00000006
        /*1484*/ 	.word	0x000388a0
        /*1488*/ 	.short	0x010a
        /*148a*/ 	.byte	0x3f
	.zero		1


	//   ....[56]....
        /*148c*/ 	.word	0x0002d540
        /*1490*/ 	.word	0x00000006
        /*1494*/ 	.word	0x000388c0
        /*1498*/ 	.short	0x010a
        /*149a*/ 	.byte	0x3f
	.zero		1


	//   ....[57]....
        /*149c*/ 	.word	0x0002e790
        /*14a0*/ 	.word	0x00000000
        /*14a4*/ 	.word	0x00038840
        /*14a8*/ 	.short	0x010a
        /*14aa*/ 	.byte	0x3f
	.zero		1


	//   ....[58]....
        /*14ac*/ 	.word	0x0002f7f0
        /*14b0*/ 	.word	0x00000012
        /*14b4*/ 	.word	0x00038800
        /*14b8*/ 	.short	0x0107
        /*14ba*/ 	.byte	0x3f
	.zero		1


	//   ....[59]....
        /*14bc*/ 	.word	0x0002f8f0
        /*14c0*/ 	.word	0x00000012
        /*14c4*/ 	.word	0x00038800
        /*14c8*/ 	.short	0x0101
        /*14ca*/ 	.byte	0x3f
	.zero		1


	//   ....[60]....
        /*14cc*/ 	.word	0x0002f910
        /*14d0*/ 	.word	0x00000012
        /*14d4*/ 	.word	0x00038820
        /*14d8*/ 	.short	0x010a
        /*14da*/ 	.byte	0x3f
	.zero		1


	//   ....[61]....
        /*14dc*/ 	.word	0x0002fce0
        /*14e0*/ 	.word	0x00000003
        /*14e4*/ 	.word	0x00038840
        /*14e8*/ 	.short	0x010a
        /*14ea*/ 	.byte	0x3f
	.zero		1


	//   ....[62]....
        /*14ec*/ 	.word	0x00030270
        /*14f0*/ 	.word	0x00000002
        /*14f4*/ 	.word	0x00038860
        /*14f8*/ 	.short	0x010a
        /*14fa*/ 	.byte	0x3f
	.zero		1


	//   ....[63]....
        /*14fc*/ 	.word	0x00030b10
        /*1500*/ 	.word	0x00000003
        /*1504*/ 	.word	0x00038840
        /*1508*/ 	.short	0x010a
        /*150a*/ 	.byte	0x3f
	.zero		1


	//   ....[64]....
        /*150c*/ 	.word	0x000310a0
        /*1510*/ 	.word	0x00000002
        /*1514*/ 	.word	0x00038860
        /*1518*/ 	.short	0x010a
        /*151a*/ 	.byte	0x3f
	.zero		1


	//   ....[65]....
        /*151c*/ 	.word	0x000318a0
        /*1520*/ 	.word	0x00000003
        /*1524*/ 	.word	0x00038840
        /*1528*/ 	.short	0x010a
        /*152a*/ 	.byte	0x3f
	.zero		1


	//   ....[66]....
        /*152c*/ 	.word	0x00031e20
        /*1530*/ 	.word	0x00000002
        /*1534*/ 	.word	0x00038860
        /*1538*/ 	.short	0x010a
        /*153a*/ 	.byte	0x3f
	.zero		1


	//   ....[67]....
        /*153c*/ 	.word	0x000325c0
        /*1540*/ 	.word	0x00000000
        /*1544*/ 	.word	0x00038860
        /*1548*/ 	.short	0x010a
        /*154a*/ 	.byte	0x3f
	.zero		1


	//   ....[68]....
        /*154c*/ 	.word	0x00033e70
        /*1550*/ 	.word	0x00000000
        /*1554*/ 	.word	0x00038820
        /*1558*/ 	.short	0x010a
        /*155a*/ 	.byte	0x3f
	.zero		1


	//   ....[69]....
        /*155c*/ 	.word	0x00034070
        /*1560*/ 	.word	0x00000006
        /*1564*/ 	.word	0x00000000
        /*1568*/ 	.short	0x010a
        /*156a*/ 	.byte	0x3f
	.zero		1


	//   ....[70]....
        /*156c*/ 	.word	0x000340a0
        /*1570*/ 	.word	0x00000007
        /*1574*/ 	.word	0x00000000
        /*1578*/ 	.short	0x010a
        /*157a*/ 	.byte	0x3f
	.zero		1


	//   ....[71]....
        /*157c*/ 	.word	0x00034100
        /*1580*/ 	.word	0x00000004
        /*1584*/ 	.word	0x00000000
        /*1588*/ 	.short	0x010a
        /*158a*/ 	.byte	0x3f
	.zero		1


	//   ....[72]....
        /*158c*/ 	.word	0x00034130
        /*1590*/ 	.word	0x00000003
        /*1594*/ 	.word	0x00000000
        /*1598*/ 	.short	0x010a
        /*159a*/ 	.byte	0x3f
	.zero		1


	//   ....[73]....
        /*159c*/ 	.word	0x00034190
        /*15a0*/ 	.word	0x00000000
        /*15a4*/ 	.word	0x00038890
        /*15a8*/ 	.short	0x010a
        /*15aa*/ 	.byte	0x3f
	.zero		1


	//   ....[74]....
        /*15ac*/ 	.word	0x000341e0
        /*15b0*/ 	.word	0x00000000
        /*15b4*/ 	.word	0x00038890
        /*15b8*/ 	.short	0x010a
        /*15ba*/ 	.byte	0x3f
	.zero		1


	//   ....[75]....
        /*15bc*/ 	.word	0x00034230
        /*15c0*/ 	.word	0x00000000
        /*15c4*/ 	.word	0x00038890
        /*15c8*/ 	.short	0x010a
        /*15ca*/ 	.byte	0x3f
	.zero		1


	//   ....[76]....
        /*15cc*/ 	.word	0x00034280
        /*15d0*/ 	.word	0x00000000
        /*15d4*/ 	.word	0x000388b0
        /*15d8*/ 	.short	0x010a
        /*15da*/ 	.byte	0x3f
	.zero		1


	//   ....[77]....
        /*15dc*/ 	.word	0x00034a10
        /*15e0*/ 	.word	0x00000010
        /*15e4*/ 	.word	0x00038800
        /*15e8*/ 	.short	0x010a
        /*15ea*/ 	.byte	0x3f
	.zero		1


	//   ....[78]....
        /*15ec*/ 	.word	0x00035180
        /*15f0*/ 	.word	0x00000010
        /*15f4*/ 	.word	0x00038800
        /*15f8*/ 	.short	0x010a
        /*15fa*/ 	.byte	0x3f
	.zero		1


	//   ....[79]....
        /*15fc*/ 	.word	0x000351d0
        /*1600*/ 	.word	0x00000000
        /*1604*/ 	.word	0x00038830
        /*1608*/ 	.short	0x010a
        /*160a*/ 	.byte	0x3f
	.zero		1


	//   ....[80]....
        /*160c*/ 	.word	0x00035220
        /*1610*/ 	.word	0x0000000b
        /*1614*/ 	.word	0x00038830
        /*1618*/ 	.short	0x010a
        /*161a*/ 	.byte	0x3f
	.zero		1


	//   ....[81]....
        /*161c*/ 	.word	0x00035270
        /*1620*/ 	.word	0x00000009
        /*1624*/ 	.word	0x00038850
        /*1628*/ 	.short	0x010a
        /*162a*/ 	.byte	0x3f
	.zero		1


	//   ....[82]....
        /*162c*/ 	.word	0x000352c0
        /*1630*/ 	.word	0x00000004
        /*1634*/ 	.word	0x00038830
        /*1638*/ 	.short	0x010a
        /*163a*/ 	.byte	0x3f
	.zero		1


	//   ....[83]....
        /*163c*/ 	.word	0x00035310
        /*1640*/ 	.word	0x00000009
        /*1644*/ 	.word	0x00038850
        /*1648*/ 	.short	0x010a
        /*164a*/ 	.byte	0x3f
	.zero		1


	//   ....[84]....
        /*164c*/ 	.word	0x00035360
        /*1650*/ 	.word	0x0000000a
        /*1654*/ 	.word	0x00038850
        /*1658*/ 	.short	0x010a
        /*165a*/ 	.byte	0x3f
	.zero		1


	//   ....[85]....
        /*165c*/ 	.word	0x00035510
        /*1660*/ 	.word	0x00000012
        /*1664*/ 	.word	0x00038820
        /*1668*/ 	.short	0x010a
        /*166a*/ 	.byte	0x3f
	.zero		1


	//   ....[86]....
        /*166c*/ 	.word	0x00035560
        /*1670*/ 	.word	0x00000006
        /*1674*/ 	.word	0x000388a0
        /*1678*/ 	.short	0x010a
        /*167a*/ 	.byte	0x3f
	.zero		1


	//   ....[87]....
        /*167c*/ 	.word	0x000355b0
        /*1680*/ 	.word	0x00000006
        /*1684*/ 	.word	0x000388c0
        /*1688*/ 	.short	0x010a
        /*168a*/ 	.byte	0x3f
	.zero		1


	//   ....[88]....
        /*168c*/ 	.word	0x00035600
        /*1690*/ 	.word	0x00000006
        /*1694*/ 	.word	0x000388a0
        /*1698*/ 	.short	0x010a
        /*169a*/ 	.byte	0x3f
	.zero		1


	//   ....[89]....
        /*169c*/ 	.word	0x00035650
        /*16a0*/ 	.word	0x00000006
        /*16a4*/ 	.word	0x000388c0
        /*16a8*/ 	.short	0x010a
        /*16aa*/ 	.byte	0x3f
	.zero		1


	//   ....[90]....
        /*16ac*/ 	.word	0x000357f0
        /*16b0*/ 	.word	0x00000000
        /*16b4*/ 	.word	0x00038840
        /*16b8*/ 	.short	0x010a
        /*16ba*/ 	.byte	0x3f
	.zero		1


	//   ....[91]....
        /*16bc*/ 	.word	0x00036480
        /*16c0*/ 	.word	0x00000012
        /*16c4*/ 	.word	0x00038820
        /*16c8*/ 	.short	0x010a
        /*16ca*/ 	.byte	0x3f
	.zero		1


	//   ....[92]....
        /*16cc*/ 	.word	0x000364d0
        /*16d0*/ 	.word	0x00000003
        /*16d4*/ 	.word	0x00038840
        /*16d8*/ 	.short	0x010a
        /*16da*/ 	.byte	0x3f
	.zero		1


	//   ....[93]....
        /*16dc*/ 	.word	0x00036520
        /*16e0*/ 	.word	0x00000002
        /*16e4*/ 	.word	0x00038860
        /*16e8*/ 	.short	0x010a
        /*16ea*/ 	.byte	0x3f
	.zero		1


	//   ....[94]....
        /*16ec*/ 	.word	0x00036570
        /*16f0*/ 	.word	0x00000003
        /*16f4*/ 	.word	0x00038840
        /*16f8*/ 	.short	0x010a
        /*16fa*/ 	.byte	0x3f
	.zero		1


	//   ....[95]....
        /*16fc*/ 	.word	0x000365c0
        /*1700*/ 	.word	0x00000002
        /*1704*/ 	.word	0x00038860
        /*1708*/ 	.short	0x010a
        /*170a*/ 	.byte	0x3f
	.zero		1


	//   ....[96]....
        /*170c*/ 	.word	0x00036610
        /*1710*/ 	.word	0x00000003
        /*1714*/ 	.word	0x00038840
        /*1718*/ 	.short	0x010a
        /*171a*/ 	.byte	0x3f
	.zero		1


	//   ....[97]....
        /*171c*/ 	.word	0x00036660
        /*1720*/ 	.word	0x00000002
        /*1724*/ 	.word	0x00038860
        /*1728*/ 	.short	0x010a
        /*172a*/ 	.byte	0x3f
	.zero		1


	//   ....[98]....
        /*172c*/ 	.word	0x000366b0
        /*1730*/ 	.word	0x00000000
        /*1734*/ 	.word	0x00038860
        /*1738*/ 	.short	0x010a
        /*173a*/ 	.byte	0x3f
	.zero		1


	//   ....[99]....
        /*173c*/ 	.word	0x00037260
        /*1740*/ 	.word	0x00000000
        /*1744*/ 	.word	0x00038820
        /*1748*/ 	.short	0x010a
        /*174a*/ 	.byte	0x3f
	.zero		1


	//   ....[100]....
        /*174c*/ 	.word	0x00037400
        /*1750*/ 	.word	0x00000006
        /*1754*/ 	.word	0x00000000
        /*1758*/ 	.short	0x010a
        /*175a*/ 	.byte	0x3f
	.zero		1


	//   ....[101]....
        /*175c*/ 	.word	0x00037450
        /*1760*/ 	.word	0x00000007
        /*1764*/ 	.word	0x00000000
        /*1768*/ 	.short	0x010a
        /*176a*/ 	.byte	0x3f
	.zero		1


	//   ....[102]....
        /*176c*/ 	.word	0x000374a0
        /*1770*/ 	.word	0x00000004
        /*1774*/ 	.word	0x00000000
        /*1778*/ 	.short	0x010a
        /*177a*/ 	.byte	0x3f
	.zero		1


	//----- nvinfo : EIATTR_NUM_MBARRIERS
	.align		4
.L_579:
        /*177c*/ 	.byte	0x03, 0x38
        /*177e*/ 	.short	0x0016


	//----- nvinfo : EIATTR_EXIT_INSTR_OFFSETS
	.align		4
        /*1780*/ 	.byte	0x04, 0x1c
        /*1782*/ 	.short	(.L_581 - .L_580)


	//   ....[0]....
.L_580:
        /*1784*/ 	.word	0x00034180


	//----- nvinfo : EIATTR_MAX_THREADS
	.align		4
.L_581:
        /*1788*/ 	.byte	0x04, 0x05
        /*178a*/ 	.short	(.L_583 - .L_582)
.L_582:
        /*178c*/ 	.word	0x00000180
        /*1790*/ 	.word	0x00000001
        /*1794*/ 	.word	0x00000001


	//----- nvinfo : EIATTR_CRS_STACK_SIZE
	.align		4
.L_583:
        /*1798*/ 	.byte	0x04, 0x1e
        /*179a*/ 	.short	(.L_585 - .L_584)
.L_584:
        /*179c*/ 	.word	0x00000000


	//----- nvinfo : EIATTR_CBANK_PARAM_SIZE
	.align		4
.L_585:
        /*17a0*/ 	.byte	0x03, 0x19
        /*17a2*/ 	.short	0x0af0


	//----- nvinfo : EIATTR_PARAM_CBANK
	.align		4
        /*17a4*/ 	.byte	0x04, 0x0a
        /*17a6*/ 	.short	(.L_587 - .L_586)
	.align		4
.L_586:
        /*17a8*/ 	.word	index@(.nv.constant0._ZN7cutlass13device_kernelIN5flash11enable_sm90INS1_16FlashAttnFwdSm90INS1_25CollectiveMainloopFwdSm90ILi2EN4cute5tupleIJNS5_1CILi1EEES8_S8_EEENS6_IJNS7_ILi128EEENS7_ILi80EEENS7_ILi256EEEEEELi256ENS_6half_tEfNS_4arch4Sm90ELb1ELb0ELb1ELb1ELb0ELb1ELb0ELb1ELb1ELb1ELb1ELb0EEENS1_21CollectiveEpilogueFwdINS6_IJSA_SC_SB_EEES9_SE_SG_Li256ELb1ELb1ELb1ELb0EEENS1_36VarlenDynamicPersistentTileSchedulerILi128ELi80ELi256ELi128ELb1ELb1ELb1ELb1ELb1ELb1EEEEEEEEEvNT_6ParamsE)
        /*17ac*/ 	.short	0x0210
        /*17ae*/ 	.short	0x0af0


	//----- nvinfo : EIATTR_SW_WAR
	.align		4
.L_587:
        /*17b0*/ 	.byte	0x04, 0x36
        /*17b2*/ 	.short	(.L_589 - .L_588)
.L_588:
        /*17b4*/ 	.word	0x00000008
.L_589:


//--------------------- .nv.info._ZN7cutlass13device_kernelIN5flash11enable_sm90INS1_16FlashAttnFwdSm90INS1_25CollectiveMainloopFwdSm90ILi2EN4cute5tupleIJNS5_1CILi1EEES8_S8_EEENS6_IJNS7_ILi128EEENS7_ILi112EEENS7_ILi192EEEEEELi192ENS_6half_tEfNS_4arch4Sm90ELb0ELb0ELb1ELb0ELb0ELb0ELb0ELb1ELb1ELb1ELb1ELb0EEENS1_21CollectiveEpilogueFwdINS6_IJSA_SC_SB_EEES9_SE_SG_Li256ELb0ELb1ELb1ELb0EEENS1_19SingleTileSchedulerILb0ELb1ELb1ELi128EEEEEEEEEvNT_6ParamsE --------------------------
	.section	.nv.info._ZN7cutlass13device_kernelIN5flash11enable_sm90INS1_16FlashAttnFwdSm90INS1_25CollectiveMainloopFwdSm90ILi2EN4cute5tupleIJNS5_1CILi1EEES8_S8_EEENS6_IJNS7_ILi128EEENS7_ILi112EEENS7_ILi192EEEEEELi192ENS_6half_tEfNS_4arch4Sm90ELb0ELb0ELb1ELb0ELb0ELb0ELb0ELb1ELb1ELb1ELb1ELb0EEENS1_21CollectiveEpilogueFwdINS6_IJSA_SC_SB_EEES9_SE_SG_Li256ELb0ELb1ELb1ELb0EEENS1_19SingleTileSchedulerILb0ELb1ELb1ELi128EEEEEEEEEvNT_6ParamsE,"",@"SHT_CUDA_INFO"
	.sectionflags	@""
	.align	4


	//----- nvinfo : EIATTR_CUDA_API_VERSION
	.align		4
        /*0000*/ 	.byte	0x04, 0x37
        /*0002*/ 	.short	(.L_591 - .L_590)
.L_590:
        /*0004*/ 	.word	0x00000082


	//----- nvinfo : EIATTR_KPARAM_INFO
	.align		4
.L_591:
        /*0008*/ 	.byte	0x04, 0x17
        /*000a*/ 	.short	(.L_593 - .L_592)
.L_592:
        /*000c*/ 	.word	0x00000000
        /*0010*/ 	.short	0x0000
        /*0012*/ 	.short	0x0070
        /*0014*/ 	.byte	0x00, 0xf0, 0x01, 0x28


	//----- nvinfo : EIATTR_SPARSE_MMA_MASK
	.align		4
.L_593:
        /*0018*/ 	.byte	0x03, 0x50
        /*001a*/ 	.short	0x0000


	//----- nvinfo : EIATTR_MAXREG_COUNT
	.align		4
        /*001c*/ 	.byte	0x03, 0x1b
        /*001e*/ 	.short	0x00a8


	//----- nvinfo : EIATTR_NUM_BARRIERS
	.align		4
        /*0020*/ 	.byte	0x02, 0x4c
        /*0022*/ 	.byte	0x09
	.zero		1


	//----- nvinfo : EIATTR_EXTERNS
	.align		4
        /*0024*/ 	.byte	0x04, 0x0f
        /*0026*/ 	.short	(.L_595 - .L_594)


	//   ....[0]....
	.align		4
.L_594:
        /*0028*/ 	.word	index@(__assertfail)


	//----- nvinfo : EIATTR_ANNOTATIONS
	.align		4
.L_595:
        /*002c*/ 	.byte	0x04, 0x55
        /*002e*/ 	.short	(.L_597 - .L_596)


	//   ....[0]....
.L_596:
        /* <DEDUP_REMOVED lines=9> */


	//----- nvinfo : EIATTR_MERCURY_ISA_VERSION
	.align		4
.L_597:
        /*00a8*/ 	.byte	0x03, 0x5f
        /*00aa*/ 	.short	0x0101


	//----- nvinfo : EIATTR_INT_WARP_WIDE_INSTR_OFFSETS
	.align		4
        /*00ac*/ 	.byte	0x04, 0x31
        /*00ae*/ 	.short	(.L_599 - .L_598)


	//   ....[0]....
.L_598:
        /*00b0*/ 	.word	0x00000130


	//   ....[1]....
        /*00b4*/ 	.word	0x00000170


	//   ....[2]....
        /*00b8*/ 	.word	0x000001e0


	//----- nvinfo : EIATTR_COOP_GROUP_MASK_REGIDS
	.align		4
.L_599:
        /*00bc*/ 	.byte	0x04, 0x29
        /*00be*/ 	.short	(.L_601 - .L_600)


	//   ....[0]....
.L_600:
        /*00c0*/ 	.word	0xffffffff


	//   ....[1]....
        /*00c4*/ 	.word	0xffffffff


	//   ....[2]....
        /*00c8*/ 	.word	0xffffffff


	//   ....[3]....
        /*00cc*/ 	.word	0xffffffff


	//   ....[4]....
        /*00d0*/ 	.word	0xffffffff


	//   ....[5]....
        /*00d4*/ 	.word	0xffffffff


	//   ....[6]....
        /*00d8*/ 	.word	0xffffffff


	//   ....[7]....
        /*00dc*/ 	.word	0xffffffff


	//   ....[8]....
        /*00e0*/ 	.word	0xffffffff


	//   ....[9]....
        /*00e4*/ 	.word	0xffffffff


	//   ....[10]....
        /*00e8*/ 	.word	0xffffffff


	//   ....[11]....
        /*00ec*/ 	.word	0xffffffff


	//   ....[12]....
        /*00f0*/ 	.word	0xffffffff


	//   ....[13]....
        /*00f4*/ 	.word	0xffffffff


	//   ....[14]....
        /*00f8*/ 	.word	0xffffffff


	//   ....[15]....
        /*00fc*/ 	.word	0xffffffff


	//   ....[16]....
        /*0100*/ 	.word	0xffffffff


	//   ....[17]....
        /*0104*/ 	.word	0xffffffff


	//   ....[18]....
        /*0108*/ 	.word	0xffffffff


	//   ....[19]....
        /*010c*/ 	.word	0xffffffff


	//   ....[20]....
        /*0110*/ 	.word	0xffffffff


	//   ....[21]....
        /*0114*/ 	.word	0xffffffff


	//   ....[22]....
        /*0118*/ 	.word	0xffffffff


	//   ....[23]....
        /*011c*/ 	.word	0xffffffff


	//   ....[24]....
        /*0120*/ 	.word	0xffffffff


	//   ....[25]....
        /*0124*/ 	.word	0xffffffff


	//   ....[26]....
        /*0128*/ 	.word	0xffffffff


	//   ....[27]....
        /*012c*/ 	.word	0xffffffff


	//   ....[28]....
        /*0130*/ 	.word	0xffffffff


	//   ....[29]....
        /*0134*/ 	.word	0xffffffff


	//   ....[30]....
        /*0138*/ 	.word	0xffffffff


	//   ....[31]....
        /*013c*/ 	.word	0xffffffff


	//   ....[32]....
        /*0140*/ 	.word	0xffffffff


	//   ....[33]....
        /*0144*/ 	.word	0xffffffff


	//   ....[34]....
        /*0148*/ 	.word	0xffffffff


	//   ....[35]....
        /*014c*/ 	.word	0xffffffff


	//   ....[36]....
        /*0150*/ 	.word	0xffffffff


	//   ....[37]....
        /*0154*/ 	.word	0xffffffff


	//   ....[38]....
        /*0158*/ 	.word	0xffffffff


	//   ....[39]....
        /*015c*/ 	.word	0xffffffff


	//   ....[40]....
        /*0160*/ 	.word	0xffffffff


	//   ....[41]....
        /*0164*/ 	.word	0xffffffff


	//   ....[42]....
        /*0168*/ 	.word	0xffffffff


	//   ....[43]....
        /*016c*/ 	.word	0xffffffff


	//   ....[44]....
        /*0170*/ 	.word	0xffffffff


	//   ....[45]....
        /*0174*/ 	.word	0xffffffff


	//   ....[46]....
        /*0178*/ 	.word	0xffffffff


	//   ....[47]....
        /*017c*/ 	.word	0x0500000f


	//   ....[48]....
        /*0180*/ 	.word	0x0500000f


	//   ....[49]....
        /*0184*/ 	.word	0x0500000f


	//   ....[50]....
        /*0188*/ 	.word	0x0500000f


	//   ....[51]....
        /*018c*/ 	.word	0x0500000f


	//   ....[52]....
        /*0190*/ 	.word	0x0500000f


	//   ....[53]....
        /*0194*/ 	.word	0x0500000f


	//   ....[54]....
        /*0198*/ 	.word	0x0500000f


	//   ....[55]....
        /*019c*/ 	.word	0x0500000f


	//   ....[56]....
        /*01a0*/ 	.word	0x0500000f


	//   ....[57]....
        /*01a4*/ 	.word	0x0500000f


	//   ....[58]....
        /*01a8*/ 	.word	0x0500000f


	//   ....[59]....
        /*01ac*/ 	.word	0x0500000f


	//   ....[60]....
        /*01b0*/ 	.word	0x0500000f


	//   ....[61]....
        /*01b4*/ 	.word	0x0500000f


	//   ....[62]....
        /*01b8*/ 	.word	0x0500000f


	//   ....[63]....
        /*01bc*/ 	.word	0x0500000f


	//   ....[64]....
        /*01c0*/ 	.word	0x0500000f


	//----- nvinfo : EIATTR_COOP_GROUP_INSTR_OFFSETS
	.align		4
.L_601:
        /*01c4*/ 	.byte	0x04, 0x28
        /*01c6*/ 	.short	(.L_603 - .L_602)


	//   ....[0]....
.L_602:
        /*01c8*/ 	.word	0x00000060


	//   ....[1]....
        /*01cc*/ 	.word	0x00000140


	//   ....[2]....
        /*01d0*/ 	.word	0x00000190


	//   ....[3]....
        /*01d4*/ 	.word	0x000003c0


	//   ....[4]....
        /*01d8*/ 	.word	0x00000520


	//   ....[5]....
        /*01dc*/ 	.word	0x00000640


	//   ....[6]....
        /*01e0*/ 	.word	0x000007a0


	//   ....[7]....
        /*01e4*/ 	.word	0x00001240


	//   ....[8]....
        /*01e8*/ 	.word	0x00004d30


	//   ....[9]....
        /*01ec*/ 	.word	0x00004e00


	//   ....[10]....
        /*01f0*/ 	.word	0x000050c0


	//   ....[11]....
        /*01f4*/ 	.word	0x00005210


	//   ....[12]....
        /*01f8*/ 	.word	0x00009fc0


	//   ....[13]....
        /*01fc*/ 	.word	0x0000a050


	//   ....[14]....
        /*0200*/ 	.word	0x0000a100


	//   ....[15]....
        /*0204*/ 	.word	0x0000a270


	//   ....[16]....
        /*0208*/ 	.word	0x0000b670


	//   ....[17]....
        /*020c*/ 	.word	0x0000b6a0


	//   ....[18]....
        /*0210*/ 	.word	0x0000b740


	//   ....[19]....
        /*0214*/ 	.word	0x0000b780


	//   ....[20]....
        /*0218*/ 	.word	0x0000c860


	//   ....[21]....
        /*021c*/ 	.word	0x0000c8b0


	//   ....[22]....
        /*0220*/ 	.word	0x0000c8f0


	//   ....[23]....
        /*0224*/ 	.word	0x0000c920


	//   ....[24]....
        /*0228*/ 	.word	0x0000c960


	//   ....[25]....
        /*022c*/ 	.word	0x0000c980


	//   ....[26]....
        /*0230*/ 	.word	0x0000d2e0


	//   ....[27]....
        /*0234*/ 	.word	0x0000d2f0


	//   ....[28]....
        /*0238*/ 	.word	0x0000e060


	//   ....[29]....
        /*023c*/ 	.word	0x0000ead0


	//   ....[30]....
        /*0240*/ 	.word	0x0000f4e0


	//   ....[31]....
        /*0244*/ 	.word	0x0000f4f0


	//   ....[32]....
        /*0248*/ 	.word	0x0000f510


	//   ....[33]....
        /*024c*/ 	.word	0x0000f570


	//   ....[34]....
        /*0250*/ 	.word	0x0000f5f0


	//   ....[35]....
        /*0254*/ 	.word	0x0000f620


	//   ....[36]....
        /*0258*/ 	.word	0x0000f6a0


	//   ....[37]....
        /*025c*/ 	.word	0x0000f6e0


	//   ....[38]....
        /*0260*/ 	.word	0x0000f750


	//   ....[39]....
        /*0264*/ 	.word	0x0000f780


	//   ....[40]....
        /*0268*/ 	.word	0x0000f800


	//   ....[41]....
        /*026c*/ 	.word	0x0000f840


	//   ....[42]....
        /*0270*/ 	.word	0x0000f8b0


	//   ....[43]....
        /*0274*/ 	.word	0x0000f8e0


	//   ....[44]....
        /*0278*/ 	.word	0x0000f960


	//   ....[45]....
        /*027c*/ 	.word	0x0000f990


	//   ....[46]....
        /*0280*/ 	.word	0x00011fd0


	//   ....[47]....
        /*0284*/ 	.word	0x000124b0


	//   ....[48]....
        /*0288*/ 	.word	0x00012630


	//   ....[49]....
        /*028c*/ 	.word	0x00012680


	//   ....[50]....
        /*0290*/ 	.word	0x000127c0


	//   ....[51]....
        /*0294*/ 	.word	0x00012830


	//   ....[52]....
        /*0298*/ 	.word	0x00012930


	//   ....[53]....
        /*029c*/ 	.word	0x000129a0


	//   ....[54]....
        /*02a0*/ 	.word	0x00012aa0


	//   ....[55]....
        /*02a4*/ 	.word	0x00012b10


	//   ....[56]....
        /*02a8*/ 	.word	0x00012c10


	//   ....[57]....
        /*02ac*/ 	.word	0x00012c80


	//   ....[58]....
        /*02b0*/ 	.word	0x00012d80


	//   ....[59]....
        /*02b4*/ 	.word	0x00012df0


	//   ....[60]....
        /*02b8*/ 	.word	0x00012ef0


	//   ....[61]....
        /*02bc*/ 	.word	0x00012f50


	//   ....[62]....
        /*02c0*/ 	.word	0x00013040


	//   ....[63]....
        /*02c4*/ 	.word	0x00013090


	//   ....[64]....
        /*02c8*/ 	.word	0x00013490


	//----- nvinfo : EIATTR_REG_RECONFIG
	.align		4
.L_603:
        /*02cc*/ 	.byte	0x01, 0x54
	.zero		2


	//----- nvinfo : EIATTR_SYSCALL_OFFSETS
	.align		4
        /*02d0*/ 	.byte	0x04, 0x46
        /*02d2*/ 	.short	(.L_605 - .L_604)


	//   ....[0]....
.L_604:
        /*02d4*/ 	.word	0x00001410


	//   ....[1]....
        /*02d8*/ 	.word	0x0000e750


	//   ....[2]....
        /*02dc*/ 	.word	0x0000e890


	//   ....[3]....
        /*02e0*/ 	.word	0x0000e980


	//   ....[4]....
        /*02e4*/ 	.word	0x0000f0e0


	//----- nvinfo : EIATTR_MBARRIER_INSTR_OFFSETS
	.align		4
.L_605:
        /*02e8*/ 	.byte	0x04, 0x39
        /*02ea*/ 	.short	(.L_607 - .L_606)


	//   ....[0]....
.L_606:
        /*02ec*/ 	.word	0x00000270
        /*02f0*/ 	.word	0x000000ff
        /*02f4*/ 	.word	0x00036800
        /*02f8*/ 	.short	0x0100
        /*02fa*/ 	.byte	0x08
	.zero		1


	//   ....[1]....
        /*02fc*/ 	.word	0x00000280
        /*0300*/ 	.word	0x000000ff
        /*0304*/ 	.word	0x00036820
        /*0308*/ 	.short	0x0100
        /*030a*/ 	.byte	0x08
	.zero		1


	//   ....[2]....
        /*030c*/ 	.word	0x00000370
        /*0310*/ 	.word	0x000000ff
        /*0314*/ 	.word	0x00036830
        /*0318*/ 	.short	0x0100
        /*031a*/ 	.byte	0x08
	.zero		1


	//   ....[3]....
        /*031c*/ 	.word	0x00000380
        /*0320*/ 	.word	0x000000ff
        /*0324*/ 	.word	0x00036840
        /*0328*/ 	.short	0x0100
        /*032a*/ 	.byte	0x08
	.zero		1


	//   ....[4]....
        /*032c*/ 	.word	0x00000390
        /*0330*/ 	.word	0x000000ff
        /*0334*/ 	.word	0x00036838
        /*0338*/ 	.short	0x0100
        /*033a*/ 	.byte	0x08
	.zero		1


	//   ....[5]....
        /*033c*/ 	.word	0x000003a0
        /*0340*/ 	.word	0x000000ff
        /*0344*/ 	.word	0x00036848
        /*0348*/ 	.short	0x0100
        /*034a*/ 	.byte	0x08
	.zero		1


	//   ....[6]....
        /*034c*/ 	.word	0x000004d0
        /*0350*/ 	.word	0x000000ff
        /*0354*/ 	.word	0x00036850
        /*0358*/ 	.short	0x0100
        /*035a*/ 	.byte	0x08
	.zero		1


	//   ....[7]....
        /*035c*/ 	.word	0x000004e0
        /*0360*/ 	.word	0x000000ff
        /*0364*/ 	.word	0x00036860
        /*0368*/ 	.short	0x0100
        /*036a*/ 	.byte	0x08
	.zero		1


	//   ....[8]....
        /*036c*/ 	.word	0x000004f0
        /*0370*/ 	.word	0x000000ff
        /*0374*/ 	.word	0x00036858
        /*0378*/ 	.short	0x0100
        /*037a*/ 	.byte	0x08
	.zero		1


	//   ....[9]....
        /*037c*/ 	.word	0x00000500
        /*0380*/ 	.word	0x000000ff
        /*0384*/ 	.word	0x00036868
        /*0388*/ 	.short	0x0100
        /*038a*/ 	.byte	0x08
	.zero		1


	//   ....[10]....
        /*038c*/ 	.word	0x000005f0
        /*0390*/ 	.word	0x000000ff
        /*0394*/ 	.word	0x00036870
        /*0398*/ 	.short	0x0100
        /*039a*/ 	.byte	0x06
	.zero		1


	//   ....[11]....
        /*039c*/ 	.word	0x00000600
        /*03a0*/ 	.word	0x000000ff
        /*03a4*/ 	.word	0x00036880
        /*03a8*/ 	.short	0x0100
        /*03aa*/ 	.byte	0x06
	.zero		1


	//   ....[12]....
        /*03ac*/ 	.word	0x00000610
        /*03b0*/ 	.word	0x000000ff
        /*03b4*/ 	.word	0x00036878
        /*03b8*/ 	.short	0x0100
        /*03ba*/ 	.byte	0x06
	.zero		1


	//   ....[13]....
        /*03bc*/ 	.word	0x00000620
        /*03c0*/ 	.word	0x000000ff
        /*03c4*/ 	.word	0x00036888
        /*03c8*/ 	.short	0x0100
        /*03ca*/ 	.byte	0x06
	.zero		1


	//   ....[14]....
        /*03cc*/ 	.word	0x00000750
        /*03d0*/ 	.word	0x000000ff
        /*03d4*/ 	.word	0x00036890
        /*03d8*/ 	.short	0x0100
        /*03da*/ 	.byte	0x08
	.zero		1


	//   ....[15]....
        /*03dc*/ 	.word	0x00000760
        /*03e0*/ 	.word	0x000000ff
        /*03e4*/ 	.word	0x000368a0
        /*03e8*/ 	.short	0x0100
        /*03ea*/ 	.byte	0x08
	.zero		1


	//   ....[16]....
        /*03ec*/ 	.word	0x00000770
        /*03f0*/ 	.word	0x000000ff
        /*03f4*/ 	.word	0x00036898
        /*03f8*/ 	.short	0x0100
        /*03fa*/ 	.byte	0x08
	.zero		1


	//   ....[17]....
        /*03fc*/ 	.word	0x00000780
        /*0400*/ 	.word	0x000000ff
        /*0404*/ 	.word	0x000368a8
        /*0408*/ 	.short	0x0100
        /*040a*/ 	.byte	0x08
	.zero		1


	//   ....[18]....
        /*040c*/ 	.word	0x000008b0
        /*0410*/ 	.word	0x000000ff
        /*0414*/ 	.word	0x000368b0
        /*0418*/ 	.short	0x0100
        /*041a*/ 	.byte	0x08
	.zero		1


	//   ....[19]....
        /*041c*/ 	.word	0x000008c0
        /*0420*/ 	.word	0x000000ff
        /*0424*/ 	.word	0x000368c0
        /*0428*/ 	.short	0x0100
        /*042a*/ 	.byte	0x08
	.zero		1


	//   ....[20]....
        /*042c*/ 	.word	0x000008d0
        /*0430*/ 	.word	0x000000ff
        /*0434*/ 	.word	0x000368b8
        /*0438*/ 	.short	0x0100
        /*043a*/ 	.byte	0x08
	.zero		1


	//   ....[21]....
        /*043c*/ 	.word	0x000008e0
        /*0440*/ 	.word	0x000000ff
        /*0444*/ 	.word	0x000368c8
        /*0448*/ 	.short	0x0100
        /*044a*/ 	.byte	0x08
	.zero		1


	//   ....[22]....
        /*044c*/ 	.word	0x00001440
        /*0450*/ 	.word	0x000000ff
        /*0454*/ 	.word	0x00036800
        /*0458*/ 	.short	0x010a
        /*045a*/ 	.byte	0x04
	.zero		1


	//   ....[23]....
        /*045c*/ 	.word	0x000014e0
        /*0460*/ 	.word	0x000000ff
        /*0464*/ 	.word	0x00036830
        /*0468*/ 	.short	0x010a
        /*046a*/ 	.byte	0x04
	.zero		1


	//   ....[24]....
        /*046c*/ 	.word	0x00001570
        /*0470*/ 	.word	0x000000ff
        /*0474*/ 	.word	0x00036830
        /*0478*/ 	.short	0x010a
        /*047a*/ 	.byte	0x04
	.zero		1


	//   ....[25]....
        /*047c*/ 	.word	0x000057f0
        /*0480*/ 	.word	0x00000000
        /*0484*/ 	.word	0x00000000
        /*0488*/ 	.short	0x0101
        /*048a*/ 	.byte	0x3f
	.zero		1


	//   ....[26]....
        /*048c*/ 	.word	0x000064a0
        /*0490*/ 	.word	0x000000ff
        /*0494*/ 	.word	0x00036830
        /*0498*/ 	.short	0x010a
        /*049a*/ 	.byte	0x04
	.zero		1


	//   ....[27]....
        /*049c*/ 	.word	0x000064f0
        /*04a0*/ 	.word	0x000000ff
        /*04a4*/ 	.word	0x00036830
        /*04a8*/ 	.short	0x010a
        /*04aa*/ 	.byte	0x04
	.zero		1


	//   ....[28]....
        /*04ac*/ 	.word	0x00009310
        /*04b0*/ 	.word	0x000000ff
        /*04b4*/ 	.word	0x00036850
        /*04b8*/ 	.short	0x010a
        /*04ba*/ 	.byte	0x05
	.zero		1


	//   ....[29]....
        /*04bc*/ 	.word	0x00009350
        /*04c0*/ 	.word	0x000000ff
        /*04c4*/ 	.word	0x00036850
        /*04c8*/ 	.short	0x010a
        /*04ca*/ 	.byte	0x05
	.zero		1


	//   ....[30]....
        /*04cc*/ 	.word	0x0000a980
        /*04d0*/ 	.word	0x00000015
        /*04d4*/ 	.word	0x00000000
        /*04d8*/ 	.short	0x0101
        /*04da*/ 	.byte	0x3f
	.zero		1


	//   ....[31]....
        /*04dc*/ 	.word	0x0000a9d0
        /*04e0*/ 	.word	0x00000088
        /*04e4*/ 	.word	0x00000000
        /*04e8*/ 	.short	0x0101
        /*04ea*/ 	.byte	0x3f
	.zero		1


	//   ....[32]....
        /*04ec*/ 	.word	0x0000b5d0
        /*04f0*/ 	.word	0x00000009
        /*04f4*/ 	.word	0x00036850
        /*04f8*/ 	.short	0x010a
        /*04fa*/ 	.byte	0x3f
	.zero		1


	//   ....[33]....
        /*04fc*/ 	.word	0x0000b610
        /*0500*/ 	.word	0x00000009
        /*0504*/ 	.word	0x00036850
        /*0508*/ 	.short	0x010a
        /*050a*/ 	.byte	0x3f
	.zero		1


	//   ....[34]....
        /*050c*/ 	.word	0x0000ba90
        /*0510*/ 	.word	0x00000009
        /*0514*/ 	.word	0x00000000
        /*0518*/ 	.short	0x0101
        /*051a*/ 	.byte	0x3f
	.zero		1


	//   ....[35]....
        /*051c*/ 	.word	0x0000c990
        /*0520*/ 	.word	0x000000ff
        /*0524*/ 	.word	0x00000000
        /*0528*/ 	.short	0x0101
        /*052a*/ 	.byte	0x04
	.zero		1


	//   ....[36]....
        /*052c*/ 	.word	0x0000ecf0
        /*0530*/ 	.word	0x000000ff
        /*0534*/ 	.word	0x00036840
        /*0538*/ 	.short	0x010a
        /*053a*/ 	.byte	0x26
	.zero		1


	//   ....[37]....
        /*053c*/ 	.word	0x0000fad0
        /*0540*/ 	.word	0x000000ff
        /*0544*/ 	.word	0x00036800
        /*0548*/ 	.short	0x0107
        /*054a*/ 	.byte	0x26
	.zero		1


	//   ....[38]....
        /*054c*/ 	.word	0x0000fb40
        /*0550*/ 	.word	0x000000ff
        /*0554*/ 	.word	0x00036800
        /*0558*/ 	.short	0x0101
        /*055a*/ 	.byte	0x26
	.zero		1


	//   ....[39]....
        /*055c*/ 	.word	0x0000fb50
        /*0560*/ 	.word	0x000000ff
        /*0564*/ 	.word	0x00036820
        /*0568*/ 	.short	0x010a
        /*056a*/ 	.byte	0x26
	.zero		1


	//   ....[40]....
        /*056c*/ 	.word	0x0000ff70
        /*0570*/ 	.word	0x000000ff
        /*0574*/ 	.word	0x00036848
        /*0578*/ 	.short	0x010a
        /*057a*/ 	.byte	0x26
	.zero		1


	//   ....[41]....
        /*057c*/ 	.word	0x00010320
        /*0580*/ 	.word	0x000000ff
        /*0584*/ 	.word	0x00036860
        /*0588*/ 	.short	0x010a
        /*058a*/ 	.byte	0x26
	.zero		1


	//   ....[42]....
        /*058c*/ 	.word	0x00010900
        /*0590*/ 	.word	0x000000ff
        /*0594*/ 	.word	0x00036840
        /*0598*/ 	.short	0x010a
        /*059a*/ 	.byte	0x26
	.zero		1


	//   ....[43]....
        /*059c*/ 	.word	0x00010cc0
        /*05a0*/ 	.word	0x000000ff
        /*05a4*/ 	.word	0x00036868
        /*05a8*/ 	.short	0x010a
        /*05aa*/ 	.byte	0x26
	.zero		1


	//   ....[44]....
        /*05ac*/ 	.word	0x000112f0
        /*05b0*/ 	.word	0x000000ff
        /*05b4*/ 	.word	0x00036848
        /*05b8*/ 	.short	0x010a
        /*05ba*/ 	.byte	0x26
	.zero		1


	//   ....[45]....
        /*05bc*/ 	.word	0x00011690
        /*05c0*/ 	.word	0x000000ff
        /*05c4*/ 	.word	0x00036860
        /*05c8*/ 	.short	0x010a
        /*05ca*/ 	.byte	0x26
	.zero		1


	//   ....[46]....
        /*05cc*/ 	.word	0x00011b00
        /*05d0*/ 	.word	0x00000003
        /*05d4*/ 	.word	0x00036860
        /*05d8*/ 	.short	0x010a
        /*05da*/ 	.byte	0x3f
	.zero		1


	//   ....[47]....
        /*05dc*/ 	.word	0x00011f60
        /*05e0*/ 	.word	0x00000002
        /*05e4*/ 	.word	0x00036820
        /*05e8*/ 	.short	0x010a
        /*05ea*/ 	.byte	0x3f
	.zero		1


	//   ....[48]....
        /*05ec*/ 	.word	0x00012100
        /*05f0*/ 	.word	0x00000006
        /*05f4*/ 	.word	0x00000000
        /*05f8*/ 	.short	0x010a
        /*05fa*/ 	.byte	0x3f
	.zero		1


	//   ....[49]....
        /*05fc*/ 	.word	0x00012170
        /*0600*/ 	.word	0x00000003
        /*0604*/ 	.word	0x00000000
        /*0608*/ 	.short	0x010a
        /*060a*/ 	.byte	0x3f
	.zero		1


	//   ....[50]....
        /*060c*/ 	.word	0x000121d0
        /*0610*/ 	.word	0x00000000
        /*0614*/ 	.word	0x00000000
        /*0618*/ 	.short	0x010a
        /*061a*/ 	.byte	0x3f
	.zero		1


	//   ....[51]....
        /*061c*/ 	.word	0x00012200
        /*0620*/ 	.word	0x00000003
        /*0624*/ 	.word	0x00000000
        /*0628*/ 	.short	0x010a
        /*062a*/ 	.byte	0x3f
	.zero		1


	//   ....[52]....
        /*062c*/ 	.word	0x00012280
        /*0630*/ 	.word	0x00000003
        /*0634*/ 	.word	0x00036800
        /*0638*/ 	.short	0x010a
        /*063a*/ 	.byte	0x3f
	.zero		1


	//   ....[53]....
        /*063c*/ 	.word	0x000122f0
        /*0640*/ 	.word	0x00000003
        /*0644*/ 	.word	0x00036830
        /*0648*/ 	.short	0x010a
        /*064a*/ 	.byte	0x3f
	.zero		1


	//   ....[54]....
        /*064c*/ 	.word	0x00012360
        /*0650*/ 	.word	0x0000000d
        /*0654*/ 	.word	0x00036830
        /*0658*/ 	.short	0x010a
        /*065a*/ 	.byte	0x3f
	.zero		1


	//   ....[55]....
        /*065c*/ 	.word	0x000123c0
        /*0660*/ 	.word	0x00000009
        /*0664*/ 	.word	0x00036850
        /*0668*/ 	.short	0x010a
        /*066a*/ 	.byte	0x3f
	.zero		1


	//   ....[56]....
        /*066c*/ 	.word	0x00012410
        /*0670*/ 	.word	0x00000009
        /*0674*/ 	.word	0x00036850
        /*0678*/ 	.short	0x010a
        /*067a*/ 	.byte	0x3f
	.zero		1


	//   ....[57]....
        /*067c*/ 	.word	0x00012570
        /*0680*/ 	.word	0x00000003
        /*0684*/ 	.word	0x00036840
        /*0688*/ 	.short	0x010a
        /*068a*/ 	.byte	0x3f
	.zero		1


	//   ....[58]....
        /*068c*/ 	.word	0x000130d0
        /*0690*/ 	.word	0x00000003
        /*0694*/ 	.word	0x00036820
        /*0698*/ 	.short	0x010a
        /*069a*/ 	.byte	0x3f
	.zero		1


	//   ....[59]....
        /*069c*/ 	.word	0x00013130
        /*06a0*/ 	.word	0x00000003
        /*06a4*/ 	.word	0x00036848
        /*06a8*/ 	.short	0x010a
        /*06aa*/ 	.byte	0x3f
	.zero		1


	//   ....[60]....
        /*06ac*/ 	.word	0x00013190
        /*06b0*/ 	.word	0x00000003
        /*06b4*/ 	.word	0x00036860
        /*06b8*/ 	.short	0x010a
        /*06ba*/ 	.byte	0x3f
	.zero		1


	//   ....[61]....
        /*06bc*/ 	.word	0x000131f0
        /*06c0*/ 	.word	0x00000003
        /*06c4*/ 	.word	0x00036840
        /*06c8*/ 	.short	0x010a
        /*06ca*/ 	.byte	0x3f
	.zero		1


	//   ....[62]....
        /*06cc*/ 	.word	0x00013250
        /*06d0*/ 	.word	0x00000003
        /*06d4*/ 	.word	0x00036868
        /*06d8*/ 	.short	0x010a
        /*06da*/ 	.byte	0x3f
	.zero		1


	//   ....[63]....
        /*06dc*/ 	.word	0x000132b0
        /*06e0*/ 	.word	0x00000003
        /*06e4*/ 	.word	0x00036848
        /*06e8*/ 	.short	0x010a
        /*06ea*/ 	.byte	0x3f
	.zero		1


	//   ....[64]....
        /*06ec*/ 	.word	0x00013310
        /*06f0*/ 	.word	0x00000003
        /*06f4*/ 	.word	0x00036860
        /*06f8*/ 	.short	0x010a
        /*06fa*/ 	.byte	0x3f
	.zero		1


	//   ....[65]....
        /*06fc*/ 	.word	0x00013360
        /*0700*/ 	.word	0x00000003
        /*0704*/ 	.word	0x00036860
        /*0708*/ 	.short	0x010a
        /*070a*/ 	.byte	0x3f
	.zero		1


	//   ....[66]....
        /*070c*/ 	.word	0x000133b0
        /*0710*/ 	.word	0x00000002
        /*0714*/ 	.word	0x00036820
        /*0718*/ 	.short	0x010a
        /*071a*/ 	.byte	0x3f
	.zero		1


	//   ....[67]....
        /*071c*/ 	.word	0x00013550
        /*0720*/ 	.word	0x00000006
        /*0724*/ 	.word	0x00000000
        /*0728*/ 	.short	0x010a
        /*072a*/ 	.byte	0x3f
	.zero		1


	//   ....[68]....
        /*072c*/ 	.word	0x000135a0
        /*0730*/ 	.word	0x00000003
        /*0734*/ 	.word	0x00000000
        /*0738*/ 	.short	0x010a
        /*073a*/ 	.byte	0x3f
	.zero		1


	//   ....[69]....
        /*073c*/ 	.word	0x000135f0
        /*0740*/ 	.word	0x00000000
        /*0744*/ 	.word	0x00000000
        /*0748*/ 	.short	0x010a
        /*074a*/ 	.byte	0x3f
	.zero		1


	//----- nvinfo : EIATTR_NUM_MBARRIERS
	.align		4
.L_607:
        /*074c*/ 	.byte	0x03, 0x38
        /*074e*/ 	.short	0x0016


	//----- nvinfo : EIATTR_EXIT_INSTR_OFFSETS
	.align		4
        /*0750*/ 	.byte	0x04, 0x1c
        /*0752*/ 	.short	(.L_609 - .L_608)


	//   ....[0]....
.L_608:
        /*0754*/ 	.word	0x00012250


	//----- nvinfo : EIATTR_MAX_THREADS
	.align		4
.L_609:
        /*0758*/ 	.byte	0x04, 0x05
        /*075a*/ 	.short	(.L_611 - .L_610)
.L_610:
        /*075c*/ 	.word	0x00000180
        /*0760*/ 	.word	0x00000001
        /*0764*/ 	.word	0x00000001


	//----- nvinfo : EIATTR_CRS_STACK_SIZE
	.align		4
.L_611:
        /*0768*/ 	.byte	0x04, 0x1e
        /*076a*/ 	.short	(.L_613 - .L_612)
.L_612:
        /*076c*/ 	.word	0x00000000


	//----- nvinfo : EIATTR_CBANK_PARAM_SIZE
	.align		4
.L_613:
        /*0770*/ 	.byte	0x03, 0x19
        /*0772*/ 	.short	0x0a70


	//----- nvinfo : EIATTR_PARAM_CBANK
	.align		4
        /*0774*/ 	.byte	0x04, 0x0a
        /*0776*/ 	.short	(.L_615 - .L_614)
	.align		4
.L_614:
        /*0778*/ 	.word	index@(.nv.constant0._ZN7cutlass13device_kernelIN5flash11enable_sm90INS1_16FlashAttnFwdSm90INS1_25CollectiveMainloopFwdSm90ILi2EN4cute5tupleIJNS5_1CILi1EEES8_S8_EEENS6_IJNS7_ILi128EEENS7_ILi112EEENS7_ILi192EEEEEELi192ENS_6half_tEfNS_4arch4Sm90ELb0ELb0ELb1ELb0ELb0ELb0ELb0ELb1ELb1ELb1ELb1ELb0EEENS1_21CollectiveEpilogueFwdINS6_IJSA_SC_SB_EEES9_SE_SG_Li256ELb0ELb1ELb1ELb0EEENS1_19SingleTileSchedulerILb0ELb1ELb1ELi128EEEEEEEEEvNT_6ParamsE)
        /*077c*/ 	.short	0x0210
        /*077e*/ 	.short	0x0a70


	//----- nvinfo : EIATTR_SW_WAR
	.align		4
.L_615:
        /*0780*/ 	.byte	0x04, 0x36
        /*0782*/ 	.short	(.L_617 - .L_616)
.L_616:
        /*0784*/ 	.word	0x00000008
.L_617:


//--------------------- .nv.info._ZN7cutlass13device_kernelIN5flash11enable_sm90INS1_16FlashAttnFwdSm90INS1_25CollectiveMainloopFwdSm90ILi2EN4cute5tupleIJNS5_1CILi1EEES8_S8_EEENS6_IJNS7_ILi128EEENS7_ILi112EEENS7_ILi192EEEEEELi192ENS_6half_tEfNS_4arch4Sm90ELb0ELb0ELb1ELb1ELb0ELb0ELb0ELb1ELb1ELb1ELb1ELb0EEENS1_21CollectiveEpilogueFwdINS6_IJSA_SC_SB_EEES9_SE_SG_Li256ELb1ELb1ELb1ELb0EEENS1_36VarlenDynamicPersistentTileSchedulerILi128ELi112ELi256ELi128ELb1ELb1ELb1ELb0ELb1ELb1EEEEEEEEEvNT_6ParamsE --------------------------
	.section	.nv.info._ZN7cutlass13device_kernelIN5flash11enable_sm90INS1_16FlashAttnFwdSm90INS1_25CollectiveMainloopFwdSm90ILi2EN4cute5tupleIJNS5_1CILi1EEES8_S8_EEENS6_IJNS7_ILi128EEENS7_ILi112EEENS7_ILi192EEEEEELi192ENS_6half_tEfNS_4arch4Sm90ELb0ELb0ELb1ELb1ELb0ELb0ELb0ELb1ELb1ELb1ELb1ELb0EEENS1_21CollectiveEpilogueFwdINS6_IJSA_SC_SB_EEES9_SE_SG_Li256ELb1ELb1ELb1ELb0EEENS1_36VarlenDynamicPersistentTileSchedulerILi128ELi112ELi256ELi128ELb1ELb1ELb1ELb0ELb1ELb1EEEEEEEEEvNT_6ParamsE,"",@"SHT_CUDA_INFO"
	.sectionflags	@""
	.align	4


	//----- nvinfo : EIATTR_CUDA_API_VERSION
	.align		4
        /*0000*/ 	.byte	0x04, 0x37
        /*0002*/ 	.short	(.L_619 - .L_618)
.L_618:
        /*0004*/ 	.word	0x00000082


	//----- nvinfo : EIATTR_KPARAM_INFO
	.align		4
.L_619:
        /*0008*/ 	.byte	0x04, 0x17
        /*000a*/ 	.short	(.L_621 - .L_620)
.L_620:
        /*000c*/ 	.word	0x00000000
        /*0010*/ 	.short	0x0000
        /*0012*/ 	.short	0x0070
        /*0014*/ 	.byte	0x00, 0xf0, 0x01, 0x2a


	//----- nvinfo : EIATTR_SPARSE_MMA_MASK
	.align		4
.L_621:
        /*0018*/ 	.byte	0x03, 0x50
        /*001a*/ 	.short	0x0000


	//----- nvinfo : EIATTR_MAXREG_COUNT
	.align		4
        /*001c*/ 	.byte	0x03, 0x1b
        /*001e*/ 	.short	0x00a8


	//----- nvinfo : EIATTR_NUM_BARRIERS
	.align		4
        /*0020*/ 	.byte	0x02, 0x4c
        /*0022*/ 	.byte	0x09
	.zero		1


	//----- nvinfo : EIATTR_EXTERNS
	.align		4
        /*0024*/ 	.byte	0x04, 0x0f
        /*0026*/ 	.short	(.L_623 - .L_622)


	//   ....[0]....
	.align		4
.L_622:
        /*0028*/ 	.word	index@(__assertfail)


	//----- nvinfo : EIATTR_ANNOTATIONS
	.align		4
.L_623:
        /*002c*/ 	.byte	0x04, 0x55
        /*002e*/ 	.short	(.L_625 - .L_624)


	//   ....[0]....
.L_624:
        /* <DEDUP_REMOVED lines=73> */


	//----- nvinfo : EIATTR_MERCURY_ISA_VERSION
	.align		4
.L_625:
        /*04b0*/ 	.byte	0x03, 0x5f
        /*04b2*/ 	.short	0x0101


	//----- nvinfo : EIATTR_UNUSED_LOAD_BYTE_OFFSET
	.align		4
        /*04b4*/ 	.byte	0x04, 0x44
        /*04b6*/ 	.short	(.L_627 - .L_626)


	//   ....[0]....
.L_626:
        /*04b8*/ 	.word	0x00000a10
        /*04bc*/ 	.word	0x0000fff0


	//   ....[1]....
        /*04c0*/ 	.word	0x0000c1c0
        /*04c4*/ 	.word	0x0000fff0


	//----- nvinfo : EIATTR_INT_WARP_WIDE_INSTR_OFFSETS
	.align		4
.L_627:
        /*04c8*/ 	.byte	0x04, 0x31
        /*04ca*/ 	.short	(.L_629 - .L_628)


	//   ....[0]....
.L_628:
        /*04cc*/ 	.word	0x00000130


	//   ....[1]....
        /*04d0*/ 	.word	0x00000170


	//   ....[2]....
        /*04d4*/ 	.word	0x000001e0


	//   ....[3]....
        /*04d8*/ 	.word	0x00009930


	//   ....[4]....
        /*04dc*/ 	.word	0x00011700


	//   ....[5]....
        /*04e0*/ 	.word	0x000117a0


	//   ....[6]....
        /*04e4*/ 	.word	0x00015550


	//   ....[7]....
        /*04e8*/ 	.word	0x000155c0


	//----- nvinfo : EIATTR_COOP_GROUP_MASK_REGIDS
	.align		4
.L_629:
        /*04ec*/ 	.byte	0x04, 0x29
        /*04ee*/ 	.short	(.L_631 - .L_630)


	//   ....[0]....
.L_630:
        /*04f0*/ 	.word	0xffffffff


	//   ....[1]....
        /*04f4*/ 	.word	0xffffffff


	//   ....[2]....
        /*04f8*/ 	.word	0xffffffff


	//   ....[3]....
        /*04fc*/ 	.word	0xffffffff


	//   ....[4]....
        /*0500*/ 	.word	0xffffffff


	//   ....[5]....
        /*0504*/ 	.word	0xffffffff


	//   ....[6]....
        /*0508*/ 	.word	0xffffffff


	//   ....[7]....
        /*050c*/ 	.word	0xffffffff


	//   ....[8]....
        /*0510*/ 	.word	0xffffffff


	//   ....[9]....
        /*0514*/ 	.word	0xffffffff


	//   ....[10]....
        /*0518*/ 	.word	0xffffffff


	//   ....[11]....
        /*051c*/ 	.word	0xffffffff


	//   ....[12]....
        /*0520*/ 	.word	0xffffffff


	//   ....[13]....
        /*0524*/ 	.word	0xffffffff


	//   ....[14]....
        /*0528*/ 	.word	0xffffffff


	//   ....[15]....
        /*052c*/ 	.word	0xffffffff


	//   ....[16]....
        /*0530*/ 	.word	0xffffffff


	//   ....[17]....
        /*0534*/ 	.word	0xffffffff


	//   ....[18]....
        /*0538*/ 	.word	0xffffffff


	//   ....[19]....
        /*053c*/ 	.word	0xffffffff


	//   ....[20]....
        /*0540*/ 	.word	0xffffffff


	//   ....[21]....
        /*0544*/ 	.word	0xffffffff


	//   ....[22]....
        /*0548*/ 	.word	0xffffffff


	//   ....[23]....
        /*054c*/ 	.word	0xffffffff


	//   ....[24]....
        /*0550*/ 	.word	0xffffffff


	//   ....[25]....
        /*0554*/ 	.word	0xffffffff


	//   ....[26]....
        /*0558*/ 	.word	0xffffffff


	//   ....[27]....
        /*055c*/ 	.word	0xffffffff


	//   ....[28]....
        /*0560*/ 	.word	0xffffffff


	//   ....[29]....
        /*0564*/ 	.word	0xffffffff


	//   ....[30]....
        /*0568*/ 	.word	0xffffffff


	//   ....[31]....
        /*056c*/ 	.word	0xffffffff


	//   ....[32]....
        /*0570*/ 	.word	0xffffffff


	//   ....[33]....
        /*0574*/ 	.word	0xffffffff


	//   ....[34]....
        /*0578*/ 	.word	0xffffffff


	//   ....[35]....
        /*057c*/ 	.word	0xffffffff


	//   ....[36]....
        /*0580*/ 	.word	0xffffffff


	//   ....[37]....
        /*0584*/ 	.word	0xffffffff


	//   ....[38]....
        /*0588*/ 	.word	0xffffffff


	//   ....[39]....
        /*058c*/ 	.word	0xffffffff


	//   ....[40]....
        /*0590*/ 	.word	0xffffffff


	//   ....[41]....
        /*0594*/ 	.word	0xffffffff


	//   ....[42]....
        /*0598*/ 	.word	0xffffffff


	//   ....[43]....
        /*059c*/ 	.word	0xffffffff


	//   ....[44]....
        /*05a0*/ 	.word	0xffffffff


	//   ....[45]....
        /*05a4*/ 	.word	0xffffffff


	//   ....[46]....
        /*05a8*/ 	.word	0xffffffff


	//   ....[47]....
        /*05ac*/ 	.word	0xffffffff


	//   ....[48]....
        /*05b0*/ 	.word	0xffffffff


	//   ....[49]....
        /*05b4*/ 	.word	0xffffffff


	//   ....[50]....
        /*05b8*/ 	.word	0xffffffff


	//   ....[51]....
        /*05bc*/ 	.word	0xffffffff


	//   ....[52]....
        /*05c0*/ 	.word	0xffffffff


	//   ....[53]....
        /*05c4*/ 	.word	0xffffffff


	//   ....[54]....
        /*05c8*/ 	.word	0xffffffff


	//   ....[55]....
        /*05cc*/ 	.word	0xffffffff


	//   ....[56]....
        /*05d0*/ 	.word	0xffffffff


	//   ....[57]....
        /*05d4*/ 	.word	0xffffffff


	//   ....[58]....
        /*05d8*/ 	.word	0xffffffff


	//   ....[59]....
        /*05dc*/ 	.word	0xffffffff


	//   ....[60]....
        /*05e0*/ 	.word	0xffffffff


	//   ....[61]....
        /*05e4*/ 	.word	0xffffffff


	//   ....[62]....
        /*05e8*/ 	.word	0xffffffff


	//   ....[63]....
        /*05ec*/ 	.word	0xffffffff


	//   ....[64]....
        /*05f0*/ 	.word	0xffffffff


	//   ....[65]....
        /*05f4*/ 	.word	0xffffffff


	//   ....[66]....
        /*05f8*/ 	.word	0xffffffff


	//   ....[67]....
        /*05fc*/ 	.word	0xffffffff


	//   ....[68]....
        /*0600*/ 	.word	0xffffffff


	//   ....[69]....
        /*0604*/ 	.word	0xffffffff


	//   ....[70]....
        /*0608*/ 	.word	0xffffffff


	//   ....[71]....
        /*060c*/ 	.word	0xffffffff


	//   ....[72]....
        /*0610*/ 	.word	0xffffffff


	//   ....[73]....
        /*0614*/ 	.word	0xffffffff


	//   ....[74]....
        /*0618*/ 	.word	0xffffffff


	//   ....[75]....
        /*061c*/ 	.word	0xffffffff


	//   ....[76]....
        /*0620*/ 	.word	0xffffffff


	//   ....[77]....
        /*0624*/ 	.word	0xffffffff


	//   ....[78]....
        /*0628*/ 	.word	0xffffffff


	//   ....[79]....
        /*062c*/ 	.word	0xffffffff


	//   ....[80]....
        /*0630*/ 	.word	0xffffffff


	//   ....[81]....
        /*0634*/ 	.word	0xffffffff


	//   ....[82]....
        /*0638*/ 	.word	0xffffffff


	//   ....[83]....
        /*063c*/ 	.word	0xffffffff


	//   ....[84]....
        /*0640*/ 	.word	0xffffffff


	//   ....[85]....
        /*0644*/ 	.word	0xffffffff


	//   ....[86]....
        /*0648*/ 	.word	0xffffffff


	//   ....[87]....
        /*064c*/ 	.word	0xffffffff


	//   ....[88]....
        /*0650*/ 	.word	0xffffffff


	//   ....[89]....
        /*0654*/ 	.word	0xffffffff


	//   ....[90]....
        /*0658*/ 	.word	0xffffffff


	//   ....[91]....
        /*065c*/ 	.word	0xffffffff


	//   ....[92]....
        /*0660*/ 	.word	0xffffffff


	//   ....[93]....
        /*0664*/ 	.word	0xffffffff


	//   ....[94]....
        /*0668*/ 	.word	0xffffffff


	//   ....[95]....
        /*066c*/ 	.word	0xffffffff


	//   ....[96]....
        /*0670*/ 	.word	0xffffffff


	//   ....[97]....
        /*0674*/ 	.word	0x0500000f


	//   ....[98]....
        /*0678*/ 	.word	0x0500000f


	//   ....[99]....
        /*067c*/ 	.word	0x0500000f


	//   ....[100]....
        /*0680*/ 	.word	0x0500000f


	//   ....[101]....
        /*0684*/ 	.word	0x0500000f


	//   ....[102]....
        /*0688*/ 	.word	0x0500000f


	//   ....[103]....
        /*068c*/ 	.word	0x0500000f


	//   ....[104]....
        /*0690*/ 	.word	0x0500000f


	//   ....[105]....
        /*0694*/ 	.word	0x0500000f


	//   ....[106]....
        /*0698*/ 	.word	0x0500000f


	//   ....[107]....
        /*069c*/ 	.word	0x0500000f


	//   ....[108]....
        /*06a0*/ 	.word	0x0500000f


	//   ....[109]....
        /*06a4*/ 	.word	0x0500000f


	//   ....[110]....
        /*06a8*/ 	.word	0x0500000f


	//   ....[111]....
        /*06ac*/ 	.word	0x0500000f


	//   ....[112]....
        /*06b0*/ 	.word	0x0500000f


	//   ....[113]....
        /*06b4*/ 	.word	0x0500000f


	//   ....[114]....
        /*06b8*/ 	.word	0x0500000f


	//   ....[115]....
        /*06bc*/ 	.word	0x0500000f


	//   ....[116]....
        /*06c0*/ 	.word	0x0500000f


	//   ....[117]....
        /*06c4*/ 	.word	0x0500000f


	//   ....[118]....
        /*06c8*/ 	.word	0x0500000f


	//   ....[119]....
        /*06cc*/ 	.word	0x0500000f


	//   ....[120]....
        /*06d0*/ 	.word	0x0500000f


	//   ....[121]....
        /*06d4*/ 	.word	0x0500000f


	//   ....[122]....
        /*06d8*/ 	.word	0x0500000f


	//   ....[123]....
        /*06dc*/ 	.word	0x0500000f


	//   ....[124]....
        /*06e0*/ 	.word	0x0500000f


	//   ....[125]....
        /*06e4*/ 	.word	0x0500000f


	//   ....[126]....
        /*06e8*/ 	.word	0x0500000f


	//   ....[127]....
        /*06ec*/ 	.word	0x0500000f


	//   ....[128]....
        /*06f0*/ 	.word	0x0500000f


	//   ....[129]....
        /*06f4*/ 	.word	0x0500000f


	//   ....[130]....
        /*06f8*/ 	.word	0x0500000f


	//   ....[131]....
        /*06fc*/ 	.word	0x0500000f


	//   ....[132]....
        /*0700*/ 	.word	0x0500000f


	//----- nvinfo : EIATTR_COOP_GROUP_INSTR_OFFSETS
	.align		4
.L_631:
        /*0704*/ 	.byte	0x04, 0x28
        /*0706*/ 	.short	(.L_633 - .L_632)


	//   ....[0]....
.L_632:
        /*0708*/ 	.word	0x00000060


	//   ....[1]....
        /*070c*/ 	.word	0x00000140


	//   ....[2]....
        /*0710*/ 	.word	0x00000190


	//   ....[3]....
        /*0714*/ 	.word	0x000003c0


	//   ....[4]....
        /*0718*/ 	.word	0x00000520


	//   ....[5]....
        /*071c*/ 	.word	0x00000640


	//   ....[6]....
        /*0720*/ 	.word	0x000007a0


	//   ....[7]....
        /*0724*/ 	.word	0x00001c80


	//   ....[8]....
        /*0728*/ 	.word	0x00005480


	//   ....[9]....
        /*072c*/ 	.word	0x000054b0


	//   ....[10]....
        /*0730*/ 	.word	0x00005ad0


	//   ....[11]....
        /*0734*/ 	.word	0x00005b20


	//   ....[12]....
        /*0738*/ 	.word	0x00009c40


	//   ....[13]....
        /*073c*/ 	.word	0x00009cd0


	//   ....[14]....
        /*0740*/ 	.word	0x0000a1a0


	//   ....[15]....
        /*0744*/ 	.word	0x0000a200


	//   ....[16]....
        /*0748*/ 	.word	0x0000b610


	//   ....[17]....
        /*074c*/ 	.word	0x0000b650


	//   ....[18]....
        /*0750*/ 	.word	0x0000b750


	//   ....[19]....
        /*0754*/ 	.word	0x0000b770


	//   ....[20]....
        /*0758*/ 	.word	0x0000d0c0


	//   ....[21]....
        /*075c*/ 	.word	0x0000d0d0


	//   ....[22]....
        /*0760*/ 	.word	0x0000d0e0


	//   ....[23]....
        /*0764*/ 	.word	0x0000d110


	//   ....[24]....
        /*0768*/ 	.word	0x0000da10


	//   ....[25]....
        /*076c*/ 	.word	0x0000da30


	//   ....[26]....
        /*0770*/ 	.word	0x0000db90


	//   ....[27]....
        /*0774*/ 	.word	0x0000dbb0


	//   ....[28]....
        /*0778*/ 	.word	0x0000dcc0


	//   ....[29]....
        /*077c*/ 	.word	0x0000dce0


	//   ....[30]....
        /*0780*/ 	.word	0x0000de00


	//   ....[31]....
        /*0784*/ 	.word	0x0000de20


	//   ....[32]....
        /*0788*/ 	.word	0x0000e3a0


	//   ....[33]....
        /*078c*/ 	.word	0x0000e3b0


	//   ....[34]....
        /*0790*/ 	.word	0x0000ea00


	//   ....[35]....
        /*0794*/ 	.word	0x0000ea10


	//   ....[36]....
        /*0798*/ 	.word	0x0000fac0


	//   ....[37]....
        /*079c*/ 	.word	0x0000faf0


	//   ....[38]....
        /*07a0*/ 	.word	0x0000fc20


	//   ....[39]....
        /*07a4*/ 	.word	0x0000fc40


	//   ....[40]....
        /*07a8*/ 	.word	0x0000fd50


	//   ....[41]....
        /*07ac*/ 	.word	0x0000fd70


	//   ....[42]....
        /*07b0*/ 	.word	0x0000fe90


	//   ....[43]....
        /*07b4*/ 	.word	0x0000feb0


	//   ....[44]....
        /*07b8*/ 	.word	0x00010050


	//   ....[45]....
        /*07bc*/ 	.word	0x00010290


	//   ....[46]....
        /*07c0*/ 	.word	0x000102c0


	//   ....[47]....
        /*07c4*/ 	.word	0x000102f0


	//   ....[48]....
        /*07c8*/ 	.word	0x00010320


	//   ....[49]....
        /*07cc*/ 	.word	0x00010350


	//   ....[50]....
        /*07d0*/ 	.word	0x00010380


	//   ....[51]....
        /*07d4*/ 	.word	0x00010530


	//   ....[52]....
        /*07d8*/ 	.word	0x00010560


	//   ....[53]....
        /*07dc*/ 	.word	0x00010590


	//   ....[54]....
        /*07e0*/ 	.word	0x000105c0


	//   ....[55]....
        /*07e4*/ 	.word	0x000105f0


	//   ....[56]....
        /*07e8*/ 	.word	0x00010620


	//   ....[57]....
        /*07ec*/ 	.word	0x000106b0


	//   ....[58]....
        /*07f0*/ 	.word	0x000106e0


	//   ....[59]....
        /*07f4*/ 	.word	0x000106f0


	//   ....[60]....
        /*07f8*/ 	.word	0x000107a0


	//   ....[61]....
        /*07fc*/ 	.word	0x00011d00


	//   ....[62]....
        /*0800*/ 	.word	0x000128d0


	//   ....[63]....
        /*0804*/ 	.word	0x000128f0


	//   ....[64]....
        /*0808*/ 	.word	0x00012930


	//   ....[65]....
        /*080c*/ 	.word	0x00012960


	//   ....[66]....
        /*0810*/ 	.word	0x00012a80


	//   ....[67]....
        /*0814*/ 	.word	0x00012a90


	//   ....[68]....
        /*0818*/ 	.word	0x00012b30


	//   ....[69]....
        /*081c*/ 	.word	0x00012b40


	//   ....[70]....
        /*0820*/ 	.word	0x00012be0


	//   ....[71]....
        /*0824*/ 	.word	0x00012bf0


	//   ....[72]....
        /*0828*/ 	.word	0x00012c90


	//   ....[73]....
        /*082c*/ 	.word	0x00012ca0


	//   ....[74]....
        /*0830*/ 	.word	0x00012d20


	//   ....[75]....
        /*0834*/ 	.word	0x00012d50


	//   ....[76]....
        /*0838*/ 	.word	0x00012da0


	//   ....[77]....
        /*083c*/ 	.word	0x00012de0


	//   ....[78]....
        /*0840*/ 	.word	0x00015da0


	//   ....[79]....
        /*0844*/ 	.word	0x00015dd0


	//   ....[80]....
        /*0848*/ 	.word	0x00015e30


	//   ....[81]....
        /*084c*/ 	.word	0x00015e60


	//   ....[82]....
        /*0850*/ 	.word	0x00015e90


	//   ....[83]....
        /*0854*/ 	.word	0x00015ec0


	//   ....[84]....
        /*0858*/ 	.word	0x00015ef0


	//   ....[85]....
        /*085c*/ 	.word	0x00015f20


	//   ....[86]....
        /*0860*/ 	.word	0x000160f0


	//   ....[87]....
        /*0864*/ 	.word	0x00016120


	//   ....[88]....
        /*0868*/ 	.word	0x00016150


	//   ....[89]....
        /*086c*/ 	.word	0x00016180


	//   ....[90]....
        /*0870*/ 	.word	0x000161b0


	//   ....[91]....
        /*0874*/ 	.word	0x000161e0


	//   ....[92]....
        /*0878*/ 	.word	0x000162a0


	//   ....[93]....
        /*087c*/ 	.word	0x000162c0


	//   ....[94]....
        /*0880*/ 	.word	0x000162d0


	//   ....[95]....
        /*0884*/ 	.word	0x00016330


	//   ....[96]....
        /*0888*/ 	.word	0x00016a50


	//   ....[97]....
        /*088c*/ 	.word	0x00016f40


	//   ....[98]....
        /*0890*/ 	.word	0x000170c0


	//   ....[99]....
        /*0894*/ 	.word	0x00017110


	//   ....[100]....
        /*0898*/ 	.word	0x000172d0


	//   ....[101]....
        /*089c*/ 	.word	0x00017320


	//   ....[102]....
        /*08a0*/ 	.word	0x00017460


	//   ....[103]....
        /*08a4*/ 	.word	0x000174d0


	//   ....[104]....
        /*08a8*/ 	.word	0x00017600


	//   ....[105]....
        /*08ac*/ 	.word	0x00017650


	//   ....[106]....
        /*08b0*/ 	.word	0x00017780


	//   ....[107]....
        /*08b4*/ 	.word	0x000177d0


	//   ....[108]....
        /*08b8*/ 	.word	0x00017900


	//   ....[109]....
        /*08bc*/ 	.word	0x00017950


	//   ....[110]....
        /*08c0*/ 	.word	0x00017a60


	//   ....[111]....
        /*08c4*/ 	.word	0x00017ad0


	//   ....[112]....
        /*08c8*/ 	.word	0x00017be0


	//   ....[113]....
        /*08cc*/ 	.word	0x00017c30


	//   ....[114]....
        /*08d0*/ 	.word	0x00017f60


	//   ....[115]....
        /*08d4*/ 	.word	0x00018000


	//   ....[116]....
        /*08d8*/ 	.word	0x000181b0


	//   ....[117]....
        /*08dc*/ 	.word	0x00018230


	//   ....[118]....
        /*08e0*/ 	.word	0x000182b0


	//   ....[119]....
        /*08e4*/ 	.word	0x00018330


	//   ....[120]....
        /*08e8*/ 	.word	0x000183b0


	//   ....[121]....
        /*08ec*/ 	.word	0x00018440


	//   ....[122]....
        /*08f0*/ 	.word	0x000184e0


	//   ....[123]....
        /*08f4*/ 	.word	0x00018590


	//   ....[124]....
        /*08f8*/ 	.word	0x00018610


	//   ....[125]....
        /*08fc*/ 	.word	0x00018690


	//   ....[126]....
        /*0900*/ 	.word	0x00018710


	//   ....[127]....
        /*0904*/ 	.word	0x000187a0


	//   ....[128]....
        /*0908*/ 	.word	0x00018820


	//   ....[129]....
        /*090c*/ 	.word	0x000188c0


	//   ....[130]....
        /*0910*/ 	.word	0x00018910


	//   ....[131]....
        /*0914*/ 	.word	0x000189a0


	//   ....[132]....
        /*0918*/ 	.word	0x00018ad0


	//----- nvinfo : EIATTR_REG_RECONFIG
	.align		4
.L_633:
        /*091c*/ 	.byte	0x01, 0x54
	.zero		2


	//----- nvinfo : EIATTR_SYSCALL_OFFSETS
	.align		4
        /*0920*/ 	.byte	0x04, 0x46
        /*0922*/ 	.short	(.L_635 - .L_634)


	//   ....[0]....
.L_634:
        /*0924*/ 	.word	0x00001e00


	//   ....[1]....
        /*0928*/ 	.word	0x00011910


	//   ....[2]....
        /*092c*/ 	.word	0x00011a60


	//   ....[3]....
        /*0930*/ 	.word	0x00011b60


	//   ....[4]....
        /*0934*/ 	.word	0x000124b0


	//----- nvinfo : EIATTR_MBARRIER_INSTR_OFFSETS
	.align		4
.L_635:
        /*0938*/ 	.byte	0x04, 0x39
        /*093a*/ 	.short	(.L_637 - .L_636)


	//   ....[0]....
.L_636:
        /*093c*/ 	.word	0x00000270
        /*0940*/ 	.word	0x000000ff
        /*0944*/ 	.word	0x00036800
        /*0948*/ 	.short	0x0100
        /*094a*/ 	.byte	0x08
	.zero		1


	//   ....[1]....
        /*094c*/ 	.word	0x00000280
        /*0950*/ 	.word	0x000000ff
        /*0954*/ 	.word	0x00036820
        /*0958*/ 	.short	0x0100
        /*095a*/ 	.byte	0x08
	.zero		1


	//   ....[2]....
        /*095c*/ 	.word	0x00000370
        /*0960*/ 	.word	0x000000ff
        /*0964*/ 	.word	0x00036830
        /*0968*/ 	.short	0x0100
        /*096a*/ 	.byte	0x08
	.zero		1


	//   ....[3]....
        /*096c*/ 	.word	0x00000380
        /*0970*/ 	.word	0x000000ff
        /*0974*/ 	.word	0x00036840
        /*0978*/ 	.short	0x0100
        /*097a*/ 	.byte	0x08
	.zero		1


	//   ....[4]....
        /*097c*/ 	.word	0x00000390
        /*0980*/ 	.word	0x000000ff
        /*0984*/ 	.word	0x00036838
        /*0988*/ 	.short	0x0100
        /*098a*/ 	.byte	0x08
	.zero		1


	//   ....[5]....
        /*098c*/ 	.word	0x000003a0
        /*0990*/ 	.word	0x000000ff
        /*0994*/ 	.word	0x00036848
        /*0998*/ 	.short	0x0100
        /*099a*/ 	.byte	0x08
	.zero		1


	//   ....[6]....
        /*099c*/ 	.word	0x000004d0
        /*09a0*/ 	.word	0x000000ff
        /*09a4*/ 	.word	0x00036850
        /*09a8*/ 	.short	0x0100
        /*09aa*/ 	.byte	0x08
	.zero		1


	//   ....[7]....
        /*09ac*/ 	.word	0x000004e0
        /*09b0*/ 	.word	0x000000ff
        /*09b4*/ 	.word	0x00036860
        /*09b8*/ 	.short	0x0100
        /*09ba*/ 	.byte	0x08
	.zero		1


	//   ....[8]....
        /*09bc*/ 	.word	0x000004f0
        /*09c0*/ 	.word	0x000000ff
        /*09c4*/ 	.word	0x00036858
        /*09c8*/ 	.short	0x0100
        /*09ca*/ 	.byte	0x08
	.zero		1


	//   ....[9]....
        /*09cc*/ 	.word	0x00000500
        /*09d0*/ 	.word	0x000000ff
        /*09d4*/ 	.word	0x00036868
        /*09d8*/ 	.short	0x0100
        /*09da*/ 	.byte	0x08
	.zero		1


	//   ....[10]....
        /*09dc*/ 	.word	0x000005f0
        /*09e0*/ 	.word	0x000000ff
        /*09e4*/ 	.word	0x00036870
        /*09e8*/ 	.short	0x0100
        /*09ea*/ 	.byte	0x06
	.zero		1


	//   ....[11]....
        /*09ec*/ 	.word	0x00000600
        /*09f0*/ 	.word	0x000000ff
        /*09f4*/ 	.word	0x00036880
        /*09f8*/ 	.short	0x0100
        /*09fa*/ 	.byte	0x06
	.zero		1


	//   ....[12]....
        /*09fc*/ 	.word	0x00000610
        /*0a00*/ 	.word	0x000000ff
        /*0a04*/ 	.word	0x00036878
        /*0a08*/ 	.short	0x0100
        /*0a0a*/ 	.byte	0x06
	.zero		1


	//   ....[13]....
        /*0a0c*/ 	.word	0x00000620
        /*0a10*/ 	.word	0x000000ff
        /*0a14*/ 	.word	0x00036888
        /*0a18*/ 	.short	0x0100
        /*0a1a*/ 	.byte	0x06
	.zero		1


	//   ....[14]....
        /*0a1c*/ 	.word	0x00000750
        /*0a20*/ 	.word	0x000000ff
        /*0a24*/ 	.word	0x00036890
        /*0a28*/ 	.short	0x0100
        /*0a2a*/ 	.byte	0x08
	.zero		1


	//   ....[15]....
        /*0a2c*/ 	.word	0x00000760
        /*0a30*/ 	.word	0x000000ff
        /*0a34*/ 	.word	0x000368a0
        /*0a38*/ 	.short	0x0100
        /*0a3a*/ 	.byte	0x08
	.zero		1


	//   ....[16]....
        /*0a3c*/ 	.word	0x00000770
        /*0a40*/ 	.word	0x000000ff
        /*0a44*/ 	.word	0x00036898
        /*0a48*/ 	.short	0x0100
        /*0a4a*/ 	.byte	0x08
	.zero		1


	//   ....[17]....
        /*0a4c*/ 	.word	0x00000780
        /*0a50*/ 	.word	0x000000ff
        /*0a54*/ 	.word	0x000368a8
        /*0a58*/ 	.short	0x0100
        /*0a5a*/ 	.byte	0x08
	.zero		1


	//   ....[18]....
        /*0a5c*/ 	.word	0x000008b0
        /*0a60*/ 	.word	0x000000ff
        /*0a64*/ 	.word	0x000368b0
        /*0a68*/ 	.short	0x0100
        /*0a6a*/ 	.byte	0x08
	.zero		1


	//   ....[19]....
        /*0a6c*/ 	.word	0x000008c0
        /*0a70*/ 	.word	0x000000ff
        /*0a74*/ 	.word	0x000368c0
        /*0a78*/ 	.short	0x0100
        /*0a7a*/ 	.byte	0x08
	.zero		1


	//   ....[20]....
        /*0a7c*/ 	.word	0x000008d0
        /*0a80*/ 	.word	0x000000ff
        /*0a84*/ 	.word	0x000368b8
        /*0a88*/ 	.short	0x0100
        /*0a8a*/ 	.byte	0x08
	.zero		1


	//   ....[21]....
        /*0a8c*/ 	.word	0x000008e0
        /*0a90*/ 	.word	0x000000ff
        /*0a94*/ 	.word	0x000368c8
        /*0a98*/ 	.short	0x0100
        /*0a9a*/ 	.byte	0x08
	.zero		1


	//   ....[22]....
        /*0a9c*/ 	.word	0x00001ec0
        /*0aa0*/ 	.word	0x00000002
        /*0aa4*/ 	.word	0x00036800
        /*0aa8*/ 	.short	0x010a
        /*0aaa*/ 	.byte	0x3f
	.zero		1


	//   ....[23]....
        /*0aac*/ 	.word	0x00001f50
        /*0ab0*/ 	.word	0x00000000
        /*0ab4*/ 	.word	0x00036830
        /*0ab8*/ 	.short	0x010a
        /*0aba*/ 	.byte	0x3f
	.zero		1


	//   ....[24]....
        /*0abc*/ 	.word	0x00001fc0
        /*0ac0*/ 	.word	0x00000000
        /*0ac4*/ 	.word	0x00036830
        /*0ac8*/ 	.short	0x010a
        /*0aca*/ 	.byte	0x3f
	.zero		1


	//   ....[25]....
        /*0acc*/ 	.word	0x000050c0
        /*0ad0*/ 	.word	0x00000000
        /*0ad4*/ 	.word	0x00000000
        /*0ad8*/ 	.short	0x0101
        /*0ada*/ 	.byte	0x3f
	.zero		1


	//   ....[26]....
        /*0adc*/ 	.word	0x00006b80
        /*0ae0*/ 	.word	0x000000ff
        /*0ae4*/ 	.word	0x00036830
        /*0ae8*/ 	.short	0x010a
        /*0aea*/ 	.byte	0x3d
	.zero		1


	//   ....[27]....
        /*0aec*/ 	.word	0x00006bc0
        /*0af0*/ 	.word	0x000000ff
        /*0af4*/ 	.word	0x00036830
        /*0af8*/ 	.short	0x010a
        /*0afa*/ 	.byte	0x3d
	.zero		1


	//   ....[28]....
        /*0afc*/ 	.word	0x00009340
        /*0b00*/ 	.word	0x000000ff
        /*0b04*/ 	.word	0x00036850
        /*0b08*/ 	.short	0x010a
        /*0b0a*/ 	.byte	0x07
	.zero		1


	//   ....[29]....
        /*0b0c*/ 	.word	0x00009380
        /*0b10*/ 	.word	0x000000ff
        /*0b14*/ 	.word	0x00036850
        /*0b18*/ 	.short	0x010a
        /*0b1a*/ 	.byte	0x07
	.zero		1


	//   ....[30]....
        /*0b1c*/ 	.word	0x0000ae70
        /*0b20*/ 	.word	0x000000ff
        /*0b24*/ 	.word	0x00000000
        /*0b28*/ 	.short	0x0101
        /*0b2a*/ 	.byte	0x3d
	.zero		1


	//   ....[31]....
        /*0b2c*/ 	.word	0x0000aee0
        /*0b30*/ 	.word	0x000000ff
        /*0b34*/ 	.word	0x00000000
        /*0b38*/ 	.short	0x0101
        /*0b3a*/ 	.byte	0x07
	.zero		1


	//   ....[32]....
        /*0b3c*/ 	.word	0x0000b570
        /*0b40*/ 	.word	0x0000000f
        /*0b44*/ 	.word	0x00036850
        /*0b48*/ 	.short	0x010a
        /*0b4a*/ 	.byte	0x3f
	.zero		1


	//   ....[33]....
        /*0b4c*/ 	.word	0x0000b5b0
        /*0b50*/ 	.word	0x0000000f
        /*0b54*/ 	.word	0x00036850
        /*0b58*/ 	.short	0x010a
        /*0b5a*/ 	.byte	0x3f
	.zero		1


	//   ....[34]....
        /*0b5c*/ 	.word	0x0000bb60
        /*0b60*/ 	.word	0x0000000b
        /*0b64*/ 	.word	0x00000000
        /*0b68*/ 	.short	0x0101
        /*0b6a*/ 	.byte	0x3f
	.zero		1


	//   ....[35]....
        /*0b6c*/ 	.word	0x0000d9f0
        /*0b70*/ 	.word	0x000000ff
        /*0b74*/ 	.word	0x00000000
        /*0b78*/ 	.short	0x0101
        /*0b7a*/ 	.byte	0x08
	.zero		1


	//   ....[36]....
        /*0b7c*/ 	.word	0x0000e120
        /*0b80*/ 	.word	0x000000ff
        /*0b84*/ 	.word	0x00000000
        /*0b88*/ 	.short	0x0101
        /*0b8a*/ 	.byte	0x08
	.zero		1


	//   ....[37]....
        /*0b8c*/ 	.word	0x00011f60
        /*0b90*/ 	.word	0x00000000
        /*0b94*/ 	.word	0x00036840
        /*0b98*/ 	.short	0x010a
        /*0b9a*/ 	.byte	0x3f
	.zero		1


	//   ....[38]....
        /*0b9c*/ 	.word	0x00012f00
        /*0ba0*/ 	.word	0x00000012
        /*0ba4*/ 	.word	0x00036800
        /*0ba8*/ 	.short	0x0107
        /*0baa*/ 	.byte	0x3f
	.zero		1


	//   ....[39]....
        /*0bac*/ 	.word	0x00013010
        /*0bb0*/ 	.word	0x00000012
        /*0bb4*/ 	.word	0x00036800
        /*0bb8*/ 	.short	0x0101
        /*0bba*/ 	.byte	0x3f
	.zero		1


	//   ....[40]....
        /*0bbc*/ 	.word	0x00013030
        /*0bc0*/ 	.word	0x00000012
        /*0bc4*/ 	.word	0x00036820
        /*0bc8*/ 	.short	0x010a
        /*0bca*/ 	.byte	0x3f
	.zero		1


	//   ....[41]....
        /*0bcc*/ 	.word	0x00013400
        /*0bd0*/ 	.word	0x00000003
        /*0bd4*/ 	.word	0x00036840
        /*0bd8*/ 	.short	0x010a
        /*0bda*/ 	.byte	0x3f
	.zero		1


	//   ....[42]....
        /*0bdc*/ 	.word	0x000138a0
        /*0be0*/ 	.word	0x00000003
        /*0be4*/ 	.word	0x00000060
        /*0be8*/ 	.short	0x010a
        /*0bea*/ 	.byte	0x3f
	.zero		1


	//   ....[43]....
        /*0bec*/ 	.word	0x00014030
        /*0bf0*/ 	.word	0x00000003
        /*0bf4*/ 	.word	0x00036840
        /*0bf8*/ 	.short	0x010a
        /*0bfa*/ 	.byte	0x3f
	.zero		1


	//   ....[44]....
        /*0bfc*/ 	.word	0x000144d0
        /*0c00*/ 	.word	0x00000002
        /*0c04*/ 	.word	0x00000060
        /*0c08*/ 	.short	0x010a
        /*0c0a*/ 	.byte	0x3f
	.zero		1


	//   ....[45]....
        /*0c0c*/ 	.word	0x00014ba0
        /*0c10*/ 	.word	0x00000002
        /*0c14*/ 	.word	0x00036840
        /*0c18*/ 	.short	0x010a
        /*0c1a*/ 	.byte	0x3f
	.zero		1


	//   ....[46]....
        /*0c1c*/ 	.word	0x00015040
        /*0c20*/ 	.word	0x00000002
        /*0c24*/ 	.word	0x00000060
        /*0c28*/ 	.short	0x010a
        /*0c2a*/ 	.byte	0x3f
	.zero		1


	//   ....[47]....
        /*0c2c*/ 	.word	0x000156c0
        /*0c30*/ 	.word	0x00000000
        /*0c34*/ 	.word	0x00036860
        /*0c38*/ 	.short	0x010a
        /*0c3a*/ 	.byte	0x3f
	.zero		1


	//   ....[48]....
        /*0c3c*/ 	.word	0x000169d0
        /*0c40*/ 	.word	0x00000000
        /*0c44*/ 	.word	0x00036820
        /*0c48*/ 	.short	0x010a
        /*0c4a*/ 	.byte	0x3f
	.zero		1


	//   ....[49]....
        /*0c4c*/ 	.word	0x00016be0
        /*0c50*/ 	.word	0x00000006
        /*0c54*/ 	.word	0x00000000
        /*0c58*/ 	.short	0x010a
        /*0c5a*/ 	.byte	0x3f
	.zero		1


	//   ....[50]....
        /*0c5c*/ 	.word	0x00016c10
        /*0c60*/ 	.word	0x00000007
        /*0c64*/ 	.word	0x00000000
        /*0c68*/ 	.short	0x010a
        /*0c6a*/ 	.byte	0x3f
	.zero		1


	//   ....[51]....
        /*0c6c*/ 	.word	0x00016c70
        /*0c70*/ 	.word	0x00000004
        /*0c74*/ 	.word	0x00000000
        /*0c78*/ 	.short	0x010a
        /*0c7a*/ 	.byte	0x3f
	.zero		1


	//   ....[52]....
        /*0c7c*/ 	.word	0x00016ca0
        /*0c80*/ 	.word	0x00000003
        /*0c84*/ 	.word	0x00000000
        /*0c88*/ 	.short	0x010a
        /*0c8a*/ 	.byte	0x3f
	.zero		1


	//   ....[53]....
        /*0c8c*/ 	.word	0x00016d00
        /*0c90*/ 	.word	0x00000002
        /*0c94*/ 	.word	0x00036800
        /*0c98*/ 	.short	0x010a
        /*0c9a*/ 	.byte	0x3f
	.zero		1


	//   ....[54]....
        /*0c9c*/ 	.word	0x00016d50
        /*0ca0*/ 	.word	0x00000000
        /*0ca4*/ 	.word	0x00036830
        /*0ca8*/ 	.short	0x010a
        /*0caa*/ 	.byte	0x3f
	.zero		1


	//   ....[55]....
        /*0cac*/ 	.word	0x00016db0
        /*0cb0*/ 	.word	0x00000008
        /*0cb4*/ 	.word	0x00036830
        /*0cb8*/ 	.short	0x010a
        /*0cba*/ 	.byte	0x3f
	.zero		1


	//   ....[56]....
        /*0cbc*/ 	.word	0x00016e10
        /*0cc0*/ 	.word	0x00000006
        /*0cc4*/ 	.word	0x00036850
        /*0cc8*/ 	.short	0x010a
        /*0cca*/ 	.byte	0x3f
	.zero		1


	//   ....[57]....
        /*0ccc*/ 	.word	0x00016e60
        /*0cd0*/ 	.word	0x0000000f
        /*0cd4*/ 	.word	0x00036850
        /*0cd8*/ 	.short	0x010a
        /*0cda*/ 	.byte	0x3f
	.zero		1


	//   ....[58]....
        /*0cdc*/ 	.word	0x00017000
        /*0ce0*/ 	.word	0x00000000
        /*0ce4*/ 	.word	0x00036840
        /*0ce8*/ 	.short	0x010a
        /*0cea*/ 	.byte	0x3f
	.zero		1


	//   ....[59]....
        /*0cec*/ 	.word	0x00017c70
        /*0cf0*/ 	.word	0x00000012
        /*0cf4*/ 	.word	0x00036820
        /*0cf8*/ 	.short	0x010a
        /*0cfa*/ 	.byte	0x3f
	.zero		1


	//   ....[60]....
        /*0cfc*/ 	.word	0x00017cc0
        /*0d00*/ 	.word	0x00000003
        /*0d04*/ 	.word	0x00036840
        /*0d08*/ 	.short	0x010a
        /*0d0a*/ 	.byte	0x3f
	.zero		1


	//   ....[61]....
        /*0d0c*/ 	.word	0x00017d10
        /*0d10*/ 	.word	0x00000003
        /*0d14*/ 	.word	0x00000060
        /*0d18*/ 	.short	0x010a
        /*0d1a*/ 	.byte	0x3f
	.zero		1


	//   ....[62]....
        /*0d1c*/ 	.word	0x00017d60
        /*0d20*/ 	.word	0x00000003
        /*0d24*/ 	.word	0x00036840
        /*0d28*/ 	.short	0x010a
        /*0d2a*/ 	.byte	0x3f
	.zero		1


	//   ....[63]....
        /*0d2c*/ 	.word	0x00017db0
        /*0d30*/ 	.word	0x00000002
        /*0d34*/ 	.word	0x00000060
        /*0d38*/ 	.short	0x010a
        /*0d3a*/ 	.byte	0x3f
	.zero		1


	//   ....[64]....
        /*0d3c*/ 	.word	0x00017e00
        /*0d40*/ 	.word	0x00000002
        /*0d44*/ 	.word	0x00036840
        /*0d48*/ 	.short	0x010a
        /*0d4a*/ 	.byte	0x3f
	.zero		1


	//   ....[65]....
        /*0d4c*/ 	.word	0x00017e50
        /*0d50*/ 	.word	0x00000002
        /*0d54*/ 	.word	0x00000060
        /*0d58*/ 	.short	0x010a
        /*0d5a*/ 	.byte	0x3f
	.zero		1


	//   ....[66]....
        /*0d5c*/ 	.word	0x00017ea0
        /*0d60*/ 	.word	0x00000000
        /*0d64*/ 	.word	0x00036860
        /*0d68*/ 	.short	0x010a
        /*0d6a*/ 	.byte	0x3f
	.zero		1


	//   ....[67]....
        /*0d6c*/ 	.word	0x000189f0
        /*0d70*/ 	.word	0x00000000
        /*0d74*/ 	.word	0x00036820
        /*0d78*/ 	.short	0x010a
        /*0d7a*/ 	.byte	0x3f
	.zero		1


	//   ....[68]....
        /*0d7c*/ 	.word	0x00018b90
        /*0d80*/ 	.word	0x00000006
        /*0d84*/ 	.word	0x00000000
        /*0d88*/ 	.short	0x010a
        /*0d8a*/ 	.byte	0x3f
	.zero		1


	//   ....[69]....
        /*0d8c*/ 	.word	0x00018be0
        /*0d90*/ 	.word	0x00000007
        /*0d94*/ 	.word	0x00000000
        /*0d98*/ 	.short	0x010a
        /*0d9a*/ 	.byte	0x3f
	.zero		1


	//   ....[70]....
        /*0d9c*/ 	.word	0x00018c30
        /*0da0*/ 	.word	0x00000004
        /*0da4*/ 	.word	0x00000000
        /*0da8*/ 	.short	0x010a
        /*0daa*/ 	.byte	0x3f
	.zero		1


	//----- nvinfo : EIATTR_NUM_MBARRIERS
	.align		4
.L_637:
        /*0dac*/ 	.byte	0x03, 0x38
        /*0dae*/ 	.short	0x0016


	//----- nvinfo : EIATTR_EXIT_INSTR_OFFSETS
	.align		4
        /*0db0*/ 	.byte	0x04, 0x1c
        /*0db2*/ 	.short	(.L_639 - .L_638)


	//   ....[0]....
.L_638:
        /*0db4*/ 	.word	0x00000a50


	//   ....[1]....
        /*0db8*/ 	.word	0x00010000


	//   ....[2]....
        /*0dbc*/ 	.word	0x00016cf0


	//----- nvinfo : EIATTR_MAX_THREADS
	.align		4
.L_639:
        /*0dc0*/ 	.byte	0x04, 0x05
        /*0dc2*/ 	.short	(.L_641 - .L_640)
.L_640:
        /*0dc4*/ 	.word	0x00000180
        /*0dc8*/ 	.word	0x00000001
        /*0dcc*/ 	.word	0x00000001


	//----- nvinfo : EIATTR_CRS_STACK_SIZE
	.align		4
.L_641:
        /*0dd0*/ 	.byte	0x04, 0x1e
        /*0dd2*/ 	.short	(.L_643 - .L_642)
.L_642:
        /*0dd4*/ 	.word	0x00000000


	//----- nvinfo : EIATTR_CBANK_PARAM_SIZE
	.align		4
.L_643:
        /*0dd8*/ 	.byte	0x03, 0x19
        /*0dda*/ 	.short	0x0af0


	//----- nvinfo : EIATTR_PARAM_CBANK
	.align		4
        /*0ddc*/ 	.byte	0x04, 0x0a
        /*0dde*/ 	.short	(.L_645 - .L_644)
	.align		4
.L_644:
        /*0de0*/ 	.word	index@(.nv.constant0._ZN7cutlass13device_kernelIN5flash11enable_sm90INS1_16FlashAttnFwdSm90INS1_25CollectiveMainloopFwdSm90ILi2EN4cute5tupleIJNS5_1CILi1EEES8_S8_EEENS6_IJNS7_ILi128EEENS7_ILi112EEENS7_ILi192EEEEEELi192ENS_6half_tEfNS_4arch4Sm90ELb0ELb0ELb1ELb1ELb0ELb0ELb0ELb1ELb1ELb1ELb1ELb0EEENS1_21CollectiveEpilogueFwdINS6_IJSA_SC_SB_EEES9_SE_SG_Li256ELb1ELb1ELb1ELb0EEENS1_36VarlenDynamicPersistentTileSchedulerILi128ELi112ELi256ELi128ELb1ELb1ELb1ELb0ELb1ELb1EEEEEEEEEvNT_6ParamsE)
        /*0de4*/ 	.short	0x0210
        /*0de6*/ 	.short	0x0af0


	//----- nvinfo : EIATTR_SW_WAR
	.align		4
.L_645:
        /*0de8*/ 	.byte	0x04, 0x36
        /*0dea*/ 	.short	(.L_647 - .L_646)
.L_646:
        /*0dec*/ 	.word	0x00000008
.L_647:


//--------------------- .nv.info._ZN7cutlass13device_kernelIN5flash11enable_sm90INS1_16FlashAttnFwdSm90INS1_25CollectiveMainloopFwdSm90ILi2EN4cute5tupleIJNS5_1CILi1EEES8_S8_EEENS6_IJNS7_ILi128EEENS7_ILi112EEENS7_ILi192EEEEEELi192ENS_6half_tEfNS_4arch4Sm90ELb0ELb0ELb1ELb1ELb0ELb1ELb0ELb1ELb1ELb1ELb1ELb0EEENS1_21CollectiveEpilogueFwdINS6_IJSA_SC_SB_EEES9_SE_SG_Li256ELb1ELb1ELb1ELb0EEENS1_36VarlenDynamicPersistentTileSchedulerILi128ELi112ELi256ELi128ELb1ELb1ELb1ELb0ELb1ELb1EEEEEEEEEvNT_6ParamsE --------------------------
	.section	.nv.info._ZN7cutlass13device_kernelIN5flash11enable_sm90INS1_16FlashAttnFwdSm90INS1_25CollectiveMainloopFwdSm90ILi2EN4cute5tupleIJNS5_1CILi1EEES8_S8_EEENS6_IJNS7_ILi128EEENS7_ILi112EEENS7_ILi192EEEEEELi192ENS_6half_tEfNS_4arch4Sm90ELb0ELb0ELb1ELb1ELb0ELb1ELb0ELb1ELb1ELb1ELb1ELb0EEENS1_21CollectiveEpilogueFwdINS6_IJSA_SC_SB_EEES9_SE_SG_Li256ELb1ELb1ELb1ELb0EEENS1_36VarlenDynamicPersistentTileSchedulerILi128ELi112ELi256ELi128ELb1ELb1ELb1ELb0ELb1ELb1EEEEEEEEEvNT_6ParamsE,"",@"SHT_CUDA_INFO"
	.sectionflags	@""
	.align	4


	//----- nvinfo : EIATTR_CUDA_API_VERSION
	.align		4
        /*0000*/ 	.byte	0x04, 0x37
        /*0002*/ 	.short	(.L_649 - .L_648)
.L_648:
        /*0004*/ 	.word	0x00000082


	//----- nvinfo : EIATTR_KPARAM_INFO
	.align		4
.L_649:
        /*0008*/ 	.byte	0x04, 0x17
        /*000a*/ 	.short	(.L_651 - .L_650)
.L_650:
        /*000c*/ 	.word	0x00000000
        /*0010*/ 	.short	0x0000
        /*0012*/ 	.short	0x0070
        /*0014*/ 	.byte	0x00, 0xf0, 0x01, 0x2a


	//----- nvinfo : EIATTR_SPARSE_MMA_MASK
	.align		4
.L_651:
        /*0018*/ 	.byte	0x03, 0x50
        /*001a*/ 	.short	0x0000


	//----- nvinfo : EIATTR_MAXREG_COUNT
	.align		4
        /*001c*/ 	.byte	0x03, 0x1b
        /*001e*/ 	.short	0x00a8


	//----- nvinfo : EIATTR_NUM_BARRIERS
	.align		4
        /*0020*/ 	.byte	0x02, 0x4c
        /*0022*/ 	.byte	0x10
	.zero		1


	//----- nvinfo : EIATTR_EXTERNS
	.align		4
        /*0024*/ 	.byte	0x04, 0x0f
        /*0026*/ 	.short	(.L_653 - .L_652)


	//   ....[0]....
	.align		4
.L_652:
        /*0028*/ 	.word	index@(__assertfail)


	//----- nvinfo : EIATTR_ANNOTATIONS
	.align		4
.L_653:
        /*002c*/ 	.byte	0x04, 0x55
        /*002e*/ 	.short	(.L_655 - .L_654)


	//   ....[0]....
.L_654:
        /* <DEDUP_REMOVED lines=122> */


	//----- nvinfo : EIATTR_MERCURY_ISA_VERSION
	.align		4
.L_655:
        /*07b8*/ 	.byte	0x03, 0x5f
        /*07ba*/ 	.short	0x0101


	//----- nvinfo : EIATTR_UNUSED_LOAD_BYTE_OFFSET
	.align		4
        /*07bc*/ 	.byte	0x04, 0x44
        /*07be*/ 	.short	(.L_657 - .L_656)


	//   ....[0]....
.L_656:
        /*07c0*/ 	.word	0x00000ab0
        /*07c4*/ 	.word	0x0000fff0


	//   ....[1]....
        /*07c8*/ 	.word	0x0001d270
        /*07cc*/ 	.word	0x0000fff0


	//----- nvinfo : EIATTR_INT_WARP_WIDE_INSTR_OFFSETS
	.align		4
.L_657:
        /*07d0*/ 	.byte	0x04, 0x31
        /*07d2*/ 	.short	(.L_659 - .L_658)


	//   ....[0]....
.L_658:
        /*07d4*/ 	.word	0x00000190


	//   ....[1]....
        /*07d8*/ 	.word	0x000001d0


	//   ....[2]....
        /*07dc*/ 	.word	0x00000240


	//   ....[3]....
        /*07e0*/ 	.word	0x00023f50


	//   ....[4]....
        /*07e4*/ 	.word	0x00023fe0


	//   ....[5]....
        /*07e8*/ 	.word	0x00027d90


	//   ....[6]....
        /*07ec*/ 	.word	0x00027df0


	//----- nvinfo : EIATTR_COOP_GROUP_MASK_REGIDS
	.align		4
.L_659:
        /*07f0*/ 	.byte	0x04, 0x29
        /*07f2*/ 	.short	(.L_661 - .L_660)


	//   ....[0]....
.L_660:
        /*07f4*/ 	.word	0xffffffff


	//   ....[1]....
        /*07f8*/ 	.word	0xffffffff


	//   ....[2]....
        /*07fc*/ 	.word	0xffffffff


	//   ....[3]....
        /*0800*/ 	.word	0xffffffff


	//   ....[4]....
        /*0804*/ 	.word	0xffffffff


	//   ....[5]....
        /*0808*/ 	.word	0xffffffff


	//   ....[6]....
        /*080c*/ 	.word	0xffffffff


	//   ....[7]....
        /*0810*/ 	.word	0xffffffff


	//   ....[8]....
        /*0814*/ 	.word	0xffffffff


	//   ....[9]....
        /*0818*/ 	.word	0xffffffff


	//   ....[10]....
        /*081c*/ 	.word	0xffffffff


	//   ....[11]....
        /*0820*/ 	.word	0xffffffff


	//   ....[12]....
        /*0824*/ 	.word	0xffffffff


	//   ....[13]....
        /*0828*/ 	.word	0xffffffff


	//   ....[14]....
        /*082c*/ 	.word	0xffffffff


	//   ....[15]....
        /*0830*/ 	.word	0xffffffff


	//   ....[16]....
        /*0834*/ 	.word	0xffffffff


	//   ....[17]....
        /*0838*/ 	.word	0xffffffff


	//   ....[18]....
        /*083c*/ 	.word	0xffffffff


	//   ....[19]....
        /*0840*/ 	.word	0xffffffff


	//   ....[20]....
        /*0844*/ 	.word	0xffffffff


	//   ....[21]....
        /*0848*/ 	.word	0xffffffff


	//   ....[22]....
        /*084c*/ 	.word	0xffffffff


	//   ....[23]....
        /*0850*/ 	.word	0xffffffff


	//   ....[24]....
        /*0854*/ 	.word	0xffffffff


	//   ....[25]....
        /*0858*/ 	.word	0xffffffff


	//   ....[26]....
        /*085c*/ 	.word	0xffffffff


	//   ....[27]....
        /*0860*/ 	.word	0xffffffff


	//   ....[28]....
        /*0864*/ 	.word	0xffffffff


	//   ....[29]....
        /*0868*/ 	.word	0xffffffff


	//   ....[30]....
        /*086c*/ 	.word	0xffffffff


	//   ....[31]....
        /*0870*/ 	.word	0xffffffff


	//   ....[32]....
        /*0874*/ 	.word	0xffffffff


	//   ....[33]....
        /*0878*/ 	.word	0xffffffff


	//   ....[34]....
        /*087c*/ 	.word	0xffffffff


	//   ....[35]....
        /*0880*/ 	.word	0xffffffff


	//   ....[36]....
        /*0884*/ 	.word	0xffffffff


	//   ....[37]....
        /*0888*/ 	.word	0xffffffff


	//   ....[38]....
        /*088c*/ 	.word	0xffffffff


	//   ....[39]....
        /*0890*/ 	.word	0xffffffff


	//   ....[40]....
        /*0894*/ 	.word	0xffffffff


	//   ....[41]....
        /*0898*/ 	.word	0xffffffff


	//   ....[42]....
        /*089c*/ 	.word	0xffffffff


	//   ....[43]....
        /*08a0*/ 	.word	0xffffffff


	//   ....[44]....
        /*08a4*/ 	.word	0xffffffff


	//   ....[45]....
        /*08a8*/ 	.word	0xffffffff


	//   ....[46]....
        /*08ac*/ 	.word	0xffffffff


	//   ....[47]....
        /*08b0*/ 	.word	0xffffffff


	//   ....[48]....
        /*08b4*/ 	.word	0xffffffff


	//   ....[49]....
        /*08b8*/ 	.word	0xffffffff


	//   ....[50]....
        /*08bc*/ 	.word	0xffffffff


	//   ....[51]....
        /*08c0*/ 	.word	0xffffffff


	//   ....[52]....
        /*08c4*/ 	.word	0xffffffff


	//   ....[53]....
        /*08c8*/ 	.word	0xffffffff


	//   ....[54]....
        /*08cc*/ 	.word	0xffffffff


	//   ....[55]....
        /*08d0*/ 	.word	0xffffffff


	//   ....[56]....
        /*08d4*/ 	.word	0xffffffff


	//   ....[57]....
        /*08d8*/ 	.word	0xffffffff


	//   ....[58]....
        /*08dc*/ 	.word	0xffffffff


	//   ....[59]....
        /*08e0*/ 	.word	0xffffffff


	//   ....[60]....
        /*08e4*/ 	.word	0xffffffff


	//   ....[61]....
        /*08e8*/ 	.word	0xffffffff


	//   ....[62]....
        /*08ec*/ 	.word	0xffffffff


	//   ....[63]....
        /*08f0*/ 	.word	0xffffffff


	//   ....[64]....
        /*08f4*/ 	.word	0xffffffff


	//   ....[65]....
        /*08f8*/ 	.word	0xffffffff


	//   ....[66]....
        /*08fc*/ 	.word	0xffffffff


	//   ....[67]....
        /*0900*/ 	.word	0xffffffff


	//   ....[68]....
        /*0904*/ 	.word	0xffffffff


	//   ....[69]....
        /*0908*/ 	.word	0xffffffff


	//   ....[70]....
        /*090c*/ 	.word	0xffffffff


	//   ....[71]....
        /*0910*/ 	.word	0xffffffff


	//   ....[72]....
        /*0914*/ 	.word	0xffffffff


	//   ....[73]....
        /*0918*/ 	.word	0xffffffff


	//   ....[74]....
        /*091c*/ 	.word	0xffffffff


	//   ....[75]....
        /*0920*/ 	.word	0xffffffff


	//   ....[76]....
        /*0924*/ 	.word	0xffffffff


	//   ....[77]....
        /*0928*/ 	.word	0xffffffff


	//   ....[78]....
        /*092c*/ 	.word	0xffffffff


	//   ....[79]....
        /*0930*/ 	.word	0xffffffff


	//   ....[80]....
        /*0934*/ 	.word	0xffffffff


	//   ....[81]....
        /*0938*/ 	.word	0xffffffff


	//   ....[82]....
        /*093c*/ 	.word	0xffffffff


	//   ....[83]....
        /*0940*/ 	.word	0xffffffff


	//   ....[84]....
        /*0944*/ 	.word	0xffffffff


	//   ....[85]....
        /*0948*/ 	.word	0xffffffff


	//   ....[86]....
        /*094c*/ 	.word	0xffffffff


	//   ....[87]....
        /*0950*/ 	.word	0xffffffff


	//   ....[88]....
        /*0954*/ 	.word	0xffffffff


	//   ....[89]....
        /*0958*/ 	.word	0xffffffff


	//   ....[90]....
        /*095c*/ 	.word	0xffffffff


	//   ....[91]....
        /*0960*/ 	.word	0xffffffff


	//   ....[92]....
        /*0964*/ 	.word	0xffffffff


	//   ....[93]....
        /*0968*/ 	.word	0xffffffff


	//   ....[94]....
        /*096c*/ 	.word	0xffffffff


	//   ....[95]....
        /*0970*/ 	.word	0xffffffff


	//   ....[96]....
        /*0974*/ 	.word	0xffffffff


	//   ....[97]....
        /*0978*/ 	.word	0xffffffff


	//   ....[98]....
        /*097c*/ 	.word	0xffffffff


	//   ....[99]....
        /*0980*/ 	.word	0xffffffff


	//   ....[100]....
        /*0984*/ 	.word	0xffffffff


	//   ....[101]....
        /*0988*/ 	.word	0xffffffff


	//   ....[102]....
        /*098c*/ 	.word	0xffffffff


	//   ....[103]....
        /*0990*/ 	.word	0xffffffff


	//   ....[104]....
        /*0994*/ 	.word	0xffffffff


	//   ....[105]....
        /*0998*/ 	.word	0xffffffff


	//   ....[106]....
        /*099c*/ 	.word	0x0500000f


	//   ....[107]....
        /*09a0*/ 	.word	0x0500000f


	//   ....[108]....
        /*09a4*/ 	.word	0x0500000f


	//   ....[109]....
        /*09a8*/ 	.word	0x0500000f


	//   ....[110]....
        /*09ac*/ 	.word	0x0500000f


	//   ....[111]....
        /*09b0*/ 	.word	0x0500000f


	//   ....[112]....
        /*09b4*/ 	.word	0x0500000f


	//   ....[113]....
        /*09b8*/ 	.word	0x0500000f


	//   ....[114]....
        /*09bc*/ 	.word	0x0500000f


	//   ....[115]....
        /*09c0*/ 	.word	0x0500000f


	//   ....[116]....
        /*09c4*/ 	.word	0x0500000f


	//   ....[117]....
        /*09c8*/ 	.word	0x0500000f


	//   ....[118]....
        /*09cc*/ 	.word	0x0500000f


	//   ....[119]....
        /*09d0*/ 	.word	0x0500000f


	//   ....[120]....
        /*09d4*/ 	.word	0x0500000f


	//   ....[121]....
        /*09d8*/ 	.word	0x0500000f


	//   ....[122]....
        /*09dc*/ 	.word	0x0500000f


	//   ....[123]....
        /*09e0*/ 	.word	0x0500000f


	//   ....[124]....
        /*09e4*/ 	.word	0x0500000f


	//   ....[125]....
        /*09e8*/ 	.word	0x0500000f


	//   ....[126]....
        /*09ec*/ 	.word	0x0500000f


	//   ....[127]....
        /*09f0*/ 	.word	0x0500000f


	//   ....[128]....
        /*09f4*/ 	.word	0x0500000f


	//   ....[129]....
        /*09f8*/ 	.word	0x0500000f


	//   ....[130]....
        /*09fc*/ 	.word	0x0500000f


	//   ....[131]....
        /*0a00*/ 	.word	0x0500000f


	//   ....[132]....
        /*0a04*/ 	.word	0x0500000f


	//   ....[133]....
        /*0a08*/ 	.word	0x0500000f


	//   ....[134]....
        /*0a0c*/ 	.word	0x0500000f


	//   ....[135]....
        /*0a10*/ 	.word	0x0500000f


	//   ....[136]....
        /*0a14*/ 	.word	0x0500000f


	//   ....[137]....
        /*0a18*/ 	.word	0x0500000f


	//   ....[138]....
        /*0a1c*/ 	.word	0x0500000f


	//   ....[139]....
        /*0a20*/ 	.word	0x0500000f


	//   ....[140]....
        /*0a24*/ 	.word	0x0500000f


	//   ....[141]....
        /*0a28*/ 	.word	0x0500000f


	//   ....[142]....
        /*0a2c*/ 	.word	0x0500000f


	//   ....[143]....
        /*0a30*/ 	.word	0x0500000f


	//   ....[144]....
        /*0a34*/ 	.word	0x0500000f


	//   ....[145]....
        /*0a38*/ 	.word	0x0500000f


	//   ....[146]....
        /*0a3c*/ 	.word	0x0500000f


	//   ....[147]....
        /*0a40*/ 	.word	0x0500000f


	//   ....[148]....
        /*0a44*/ 	.word	0x0500000f


	//   ....[149]....
        /*0a48*/ 	.word	0x0500000f


	//   ....[150]....
        /*0a4c*/ 	.word	0x0500000f


	//----- nvinfo : EIATTR_COOP_GROUP_INSTR_OFFSETS
	.align		4
.L_661:
        /*0a50*/ 	.byte	0x04, 0x28
        /*0a52*/ 	.short	(.L_663 - .L_662)


	//   ....[0]....
.L_662:
        /*0a54*/ 	.word	0x00000060


	//   ....[1]....
        /*0a58*/ 	.word	0x000001a0


	//   ....[2]....
        /*0a5c*/ 	.word	0x000001f0


	//   ....[3]....
        /*0a60*/ 	.word	0x00000420


	//   ....[4]....
        /*0a64*/ 	.word	0x00000580


	//   ....[5]....
        /*0a68*/ 	.word	0x000006a0


	//   ....[6]....
        /*0a6c*/ 	.word	0x00000800


	//   ....[7]....
        /*0a70*/ 	.word	0x0000afb0


	//   ....[8]....
        /*0a74*/ 	.word	0x0000b550


	//   ....[9]....
        /*0a78*/ 	.word	0x0000b560


	//   ....[10]....
        /*0a7c*/ 	.word	0x0000b570


	//   ....[11]....
        /*0a80*/ 	.word	0x0000b580


	//   ....[12]....
        /*0a84*/ 	.word	0x0000e110


	//   ....[13]....
        /*0a88*/ 	.word	0x0000e120


	//   ....[14]....
        /*0a8c*/ 	.word	0x0000e130


	//   ....[15]....
        /*0a90*/ 	.word	0x0000e140


	//   ....[16]....
        /*0a94*/ 	.word	0x000154f0


	//   ....[17]....
        /*0a98*/ 	.word	0x00015550


	//   ....[18]....
        /*0a9c*/ 	.word	0x00015b50


	//   ....[19]....
        /*0aa0*/ 	.word	0x00015be0


	//   ....[20]....
        /*0aa4*/ 	.word	0x0001af40


	//   ....[21]....
        /*0aa8*/ 	.word	0x0001af60


	//   ....[22]....
        /*0aac*/ 	.word	0x0001b480


	//   ....[23]....
        /*0ab0*/ 	.word	0x0001b540


	//   ....[24]....
        /*0ab4*/ 	.word	0x0001c9f0


	//   ....[25]....
        /*0ab8*/ 	.word	0x0001ca00


	//   ....[26]....
        /*0abc*/ 	.word	0x0001ca30


	//   ....[27]....
        /*0ac0*/ 	.word	0x0001ca40


	//   ....[28]....
        /*0ac4*/ 	.word	0x0001dff0


	//   ....[29]....
        /*0ac8*/ 	.word	0x0001e000


	//   ....[30]....
        /*0acc*/ 	.word	0x0001e010


	//   ....[31]....
        /*0ad0*/ 	.word	0x0001e020


	//   ....[32]....
        /*0ad4*/ 	.word	0x0001e900


	//   ....[33]....
        /*0ad8*/ 	.word	0x0001e970


	//   ....[34]....
        /*0adc*/ 	.word	0x0001ea70


	//   ....[35]....
        /*0ae0*/ 	.word	0x0001ea90


	//   ....[36]....
        /*0ae4*/ 	.word	0x0001eb90


	//   ....[37]....
        /*0ae8*/ 	.word	0x0001ebb0


	//   ....[38]....
        /*0aec*/ 	.word	0x0001ecc0


	//   ....[39]....
        /*0af0*/ 	.word	0x0001ece0


	//   ....[40]....
        /*0af4*/ 	.word	0x0001f2a0


	//   ....[41]....
        /*0af8*/ 	.word	0x0001f2e0


	//   ....[42]....
        /*0afc*/ 	.word	0x0001fa00


	//   ....[43]....
        /*0b00*/ 	.word	0x0001fa10


	//   ....[44]....
        /*0b04*/ 	.word	0x00020980


	//   ....[45]....
        /*0b08*/ 	.word	0x000209b0


	//   ....[46]....
        /*0b0c*/ 	.word	0x00020ac0


	//   ....[47]....
        /*0b10*/ 	.word	0x00020ae0


	//   ....[48]....
        /*0b14*/ 	.word	0x00020be0


	//   ....[49]....
        /*0b18*/ 	.word	0x00020c00


	//   ....[50]....
        /*0b1c*/ 	.word	0x00020d10


	//   ....[51]....
        /*0b20*/ 	.word	0x00020d30


	//   ....[52]....
        /*0b24*/ 	.word	0x00020ec0


	//   ....[53]....
        /*0b28*/ 	.word	0x000210f0


	//   ....[54]....
        /*0b2c*/ 	.word	0x00021120


	//   ....[55]....
        /*0b30*/ 	.word	0x00021150


	//   ....[56]....
        /*0b34*/ 	.word	0x00021180


	//   ....[57]....
        /*0b38*/ 	.word	0x000211b0


	//   ....[58]....
        /*0b3c*/ 	.word	0x000211e0


	//   ....[59]....
        /*0b40*/ 	.word	0x00021380


	//   ....[60]....
        /*0b44*/ 	.word	0x000213b0


	//   ....[61]....
        /*0b48*/ 	.word	0x000213e0


	//   ....[62]....
        /*0b4c*/ 	.word	0x00021410


	//   ....[63]....
        /*0b50*/ 	.word	0x00021440


	//   ....[64]....
        /*0b54*/ 	.word	0x00021470


	//   ....[65]....
        /*0b58*/ 	.word	0x00021500


	//   ....[66]....
        /*0b5c*/ 	.word	0x00021530


	//   ....[67]....
        /*0b60*/ 	.word	0x00021540


	//   ....[68]....
        /*0b64*/ 	.word	0x000215f0


	//   ....[69]....
        /*0b68*/ 	.word	0x000227c0


	//   ....[70]....
        /*0b6c*/ 	.word	0x00024530


	//   ....[71]....
        /*0b70*/ 	.word	0x00025120


	//   ....[72]....
        /*0b74*/ 	.word	0x00025160


	//   ....[73]....
        /*0b78*/ 	.word	0x00025220


	//   ....[74]....
        /*0b7c*/ 	.word	0x00025230


	//   ....[75]....
        /*0b80*/ 	.word	0x000252d0


	//   ....[76]....
        /*0b84*/ 	.word	0x000252e0


	//   ....[77]....
        /*0b88*/ 	.word	0x00025380


	//   ....[78]....
        /*0b8c*/ 	.word	0x00025390


	//   ....[79]....
        /*0b90*/ 	.word	0x00025430


	//   ....[80]....
        /*0b94*/ 	.word	0x00025440


	//   ....[81]....
        /*0b98*/ 	.word	0x000254e0


	//   ....[82]....
        /*0b9c*/ 	.word	0x000254f0


	//   ....[83]....
        /*0ba0*/ 	.word	0x00025590


	//   ....[84]....
        /*0ba4*/ 	.word	0x000255a0


	//   ....[85]....
        /*0ba8*/ 	.word	0x000255f0


	//   ....[86]....
        /*0bac*/ 	.word	0x00025630


	//   ....[87]....
        /*0bb0*/ 	.word	0x00028610


	//   ....[88]....
        /*0bb4*/ 	.word	0x00028640


	//   ....[89]....
        /*0bb8*/ 	.word	0x00028690


	//   ....[90]....
        /*0bbc*/ 	.word	0x000286c0


	//   ....[91]....
        /*0bc0*/ 	.word	0x000286f0


	//   ....[92]....
        /*0bc4*/ 	.word	0x00028720


	//   ....[93]....
        /*0bc8*/ 	.word	0x00028750


	//   ....[94]....
        /*0bcc*/ 	.word	0x00028780


	//   ....[95]....
        /*0bd0*/ 	.word	0x00028950


	//   ....[96]....
        /*0bd4*/ 	.word	0x00028980


	//   ....[97]....
        /*0bd8*/ 	.word	0x000289b0


	//   ....[98]....
        /*0bdc*/ 	.word	0x000289e0


	//   ....[99]....
        /*0be0*/ 	.word	0x00028a10


	//   ....[100]....
        /*0be4*/ 	.word	0x00028a40


	//   ....[101]....
        /*0be8*/ 	.word	0x00028b00


	//   ....[102]....
        /*0bec*/ 	.word	0x00028b20


	//   ....[103]....
        /*0bf0*/ 	.word	0x00028b30


	//   ....[104]....
        /*0bf4*/ 	.word	0x00028b90


	//   ....[105]....
        /*0bf8*/ 	.word	0x000292a0


	//   ....[106]....
        /*0bfc*/ 	.word	0x000296e0


	//   ....[107]....
        /*0c00*/ 	.word	0x00029770


	//   ....[108]....
        /*0c04*/ 	.word	0x000297c0


	//   ....[109]....
        /*0c08*/ 	.word	0x00029810


	//   ....[110]....
        /*0c0c*/ 	.word	0x000298f0


	//   ....[111]....
        /*0c10*/ 	.word	0x00029980


	//   ....[112]....
        /*0c14*/ 	.word	0x000299e0


	//   ....[113]....
        /*0c18*/ 	.word	0x00029a40


	//   ....[114]....
        /*0c1c*/ 	.word	0x00029c90


	//   ....[115]....
        /*0c20*/ 	.word	0x00029f80


	//   ....[116]....
        /*0c24*/ 	.word	0x0002a100


	//   ....[117]....
        /*0c28*/ 	.word	0x0002a150


	//   ....[118]....
        /*0c2c*/ 	.word	0x0002a220


	//   ....[119]....
        /*0c30*/ 	.word	0x0002a330


	//   ....[120]....
        /*0c34*/ 	.word	0x0002a390


	//   ....[121]....
        /*0c38*/ 	.word	0x0002a4a0


	//   ....[122]....
        /*0c3c*/ 	.word	0x0002a500


	//   ....[123]....
        /*0c40*/ 	.word	0x0002a610


	//   ....[124]....
        /*0c44*/ 	.word	0x0002a670


	//   ....[125]....
        /*0c48*/ 	.word	0x0002a780


	//   ....[126]....
        /*0c4c*/ 	.word	0x0002a7e0


	//   ....[127]....
        /*0c50*/ 	.word	0x0002a8f0


	//   ....[128]....
        /*0c54*/ 	.word	0x0002a950


	//   ....[129]....
        /*0c58*/ 	.word	0x0002aa60


	//   ....[130]....
        /*0c5c*/ 	.word	0x0002aac0


	//   ....[131]....
        /*0c60*/ 	.word	0x0002aba0


	//   ....[132]....
        /*0c64*/ 	.word	0x0002af10


	//   ....[133]....
        /*0c68*/ 	.word	0x0002afc0


	//   ....[134]....
        /*0c6c*/ 	.word	0x0002b130


	//   ....[135]....
        /*0c70*/ 	.word	0x0002b1c0


	//   ....[136]....
        /*0c74*/ 	.word	0x0002b240


	//   ....[137]....
        /*0c78*/ 	.word	0x0002b2c0


	//   ....[138]....
        /*0c7c*/ 	.word	0x0002b340


	//   ....[139]....
        /*0c80*/ 	.word	0x0002b3d0


	//   ....[140]....
        /*0c84*/ 	.word	0x0002b470


	//   ....[141]....
        /*0c88*/ 	.word	0x0002b540


	//   ....[142]....
        /*0c8c*/ 	.word	0x0002b5c0


	//   ....[143]....
        /*0c90*/ 	.word	0x0002b640


	//   ....[144]....
        /*0c94*/ 	.word	0x0002b6c0


	//   ....[145]....
        /*0c98*/ 	.word	0x0002b750


	//   ....[146]....
        /*0c9c*/ 	.word	0x0002b7d0


	//   ....[147]....
        /*0ca0*/ 	.word	0x0002b870


	//   ....[148]....
        /*0ca4*/ 	.word	0x0002b8c0


	//   ....[149]....
        /*0ca8*/ 	.word	0x0002b950


	//   ....[150]....
        /*0cac*/ 	.word	0x0002ba80


	//----- nvinfo : EIATTR_REG_RECONFIG
	.align		4
.L_663:
        /*0cb0*/ 	.byte	0x01, 0x54
	.zero		2


	//----- nvinfo : EIATTR_SYSCALL_OFFSETS
	.align		4
        /*0cb4*/ 	.byte	0x04, 0x46
        /*0cb6*/ 	.short	(.L_665 - .L_664)


	//   ....[0]....
.L_664:
        /*0cb8*/ 	.word	0x00001d10


	//   ....[1]....
        /*0cbc*/ 	.word	0x00001e60


	//   ....[2]....
        /*0cc0*/ 	.word	0x0000b150


	//   ....[3]....
        /*0cc4*/ 	.word	0x0000b4d0


	//   ....[4]....
        /*0cc8*/ 	.word	0x00024150


	//   ....[5]....
        /*0ccc*/ 	.word	0x000242a0


	//   ....[6]....
        /*0cd0*/ 	.word	0x00024390


	//   ....[7]....
        /*0cd4*/ 	.word	0x00024cf0


	//----- nvinfo : EIATTR_MBARRIER_INSTR_OFFSETS
	.align		4
.L_665:
        /*0cd8*/ 	.byte	0x04, 0x39
        /*0cda*/ 	.short	(.L_667 - .L_666)


	//   ....[0]....
.L_666:
        /*0cdc*/ 	.word	0x000002d0
        /*0ce0*/ 	.word	0x000000ff
        /*0ce4*/ 	.word	0x00036800
        /*0ce8*/ 	.short	0x0100
        /*0cea*/ 	.byte	0x08
	.zero		1


	//   ....[1]....
        /*0cec*/ 	.word	0x000002e0
        /*0cf0*/ 	.word	0x000000ff
        /*0cf4*/ 	.word	0x00036820
        /*0cf8*/ 	.short	0x0100
        /*0cfa*/ 	.byte	0x08
	.zero		1


	//   ....[2]....
        /*0cfc*/ 	.word	0x000003d0
        /*0d00*/ 	.word	0x000000ff
        /*0d04*/ 	.word	0x00036830
        /*0d08*/ 	.short	0x0100
        /*0d0a*/ 	.byte	0x08
	.zero		1


	//   ....[3]....
        /*0d0c*/ 	.word	0x000003e0
        /*0d10*/ 	.word	0x000000ff
        /*0d14*/ 	.word	0x00036840
        /*0d18*/ 	.short	0x0100
        /*0d1a*/ 	.byte	0x08
	.zero		1


	//   ....[4]....
        /*0d1c*/ 	.word	0x000003f0
        /*0d20*/ 	.word	0x000000ff
        /*0d24*/ 	.word	0x00036838
        /*0d28*/ 	.short	0x0100
        /*0d2a*/ 	.byte	0x08
	.zero		1


	//   ....[5]....
        /*0d2c*/ 	.word	0x00000400
        /*0d30*/ 	.word	0x000000ff
        /*0d34*/ 	.word	0x00036848
        /*0d38*/ 	.short	0x0100
        /*0d3a*/ 	.byte	0x08
	.zero		1


	//   ....[6]....
        /*0d3c*/ 	.word	0x00000530
        /*0d40*/ 	.word	0x000000ff
        /*0d44*/ 	.word	0x00036850
        /*0d48*/ 	.short	0x0100
        /*0d4a*/ 	.byte	0x08
	.zero		1


	//   ....[7]....
        /*0d4c*/ 	.word	0x00000540
        /*0d50*/ 	.word	0x000000ff
        /*0d54*/ 	.word	0x00036860
        /*0d58*/ 	.short	0x0100
        /*0d5a*/ 	.byte	0x08
	.zero		1


	//   ....[8]....
        /*0d5c*/ 	.word	0x00000550
        /*0d60*/ 	.word	0x000000ff
        /*0d64*/ 	.word	0x00036858
        /*0d68*/ 	.short	0x0100
        /*0d6a*/ 	.byte	0x08
	.zero		1


	//   ....[9]....
        /*0d6c*/ 	.word	0x00000560
        /*0d70*/ 	.word	0x000000ff
        /*0d74*/ 	.word	0x00036868
        /*0d78*/ 	.short	0x0100
        /*0d7a*/ 	.byte	0x08
	.zero		1


	//   ....[10]....
        /*0d7c*/ 	.word	0x00000650
        /*0d80*/ 	.word	0x000000ff
        /*0d84*/ 	.word	0x00036870
        /*0d88*/ 	.short	0x0100
        /*0d8a*/ 	.byte	0x06
	.zero		1


	//   ....[11]....
        /*0d8c*/ 	.word	0x00000660
        /*0d90*/ 	.word	0x000000ff
        /*0d94*/ 	.word	0x00036880
        /*0d98*/ 	.short	0x0100
        /*0d9a*/ 	.byte	0x06
	.zero		1


	//   ....[12]....
        /*0d9c*/ 	.word	0x00000670
        /*0da0*/ 	.word	0x000000ff
        /*0da4*/ 	.word	0x00036878
        /*0da8*/ 	.short	0x0100
        /*0daa*/ 	.byte	0x06
	.zero		1


	//   ....[13]....
        /*0dac*/ 	.word	0x00000680
        /*0db0*/ 	.word	0x000000ff
        /*0db4*/ 	.word	0x00036888
        /*0db8*/ 	.short	0x0100
        /*0dba*/ 	.byte	0x06
	.zero		1


	//   ....[14]....
        /*0dbc*/ 	.word	0x000007b0
        /*0dc0*/ 	.word	0x000000ff
        /*0dc4*/ 	.word	0x00036890
        /*0dc8*/ 	.short	0x0100
        /*0dca*/ 	.byte	0x08
	.zero		1


	//   ....[15]....
        /*0dcc*/ 	.word	0x000007c0
        /*0dd0*/ 	.word	0x000000ff
        /*0dd4*/ 	.word	0x000368a0
        /*0dd8*/ 	.short	0x0100
        /*0dda*/ 	.byte	0x08
	.zero		1


	//   ....[16]....
        /*0ddc*/ 	.word	0x000007d0
        /*0de0*/ 	.word	0x000000ff
        /*0de4*/ 	.word	0x00036898
        /*0de8*/ 	.short	0x0100
        /*0dea*/ 	.byte	0x08
	.zero		1


	//   ....[17]....
        /*0dec*/ 	.word	0x000007e0
        /*0df0*/ 	.word	0x000000ff
        /*0df4*/ 	.word	0x000368a8
        /*0df8*/ 	.short	0x0100
        /*0dfa*/ 	.byte	0x08
	.zero		1


	//   ....[18]....
        /*0dfc*/ 	.word	0x00000910
        /*0e00*/ 	.word	0x000000ff
        /*0e04*/ 	.word	0x000368b0
        /*0e08*/ 	.short	0x0100
        /*0e0a*/ 	.byte	0x08
	.zero		1


	//   ....[19]....
        /*0e0c*/ 	.word	0x00000920
        /*0e10*/ 	.word	0x000000ff
        /*0e14*/ 	.word	0x000368c0
        /*0e18*/ 	.short	0x0100
        /*0e1a*/ 	.byte	0x08
	.zero		1


	//   ....[20]....
        /*0e1c*/ 	.word	0x00000930
        /*0e20*/ 	.word	0x000000ff
        /*0e24*/ 	.word	0x000368b8
        /*0e28*/ 	.short	0x0100
        /*0e2a*/ 	.byte	0x08
	.zero		1


	//   ....[21]....
        /*0e2c*/ 	.word	0x00000940
        /*0e30*/ 	.word	0x000000ff
        /*0e34*/ 	.word	0x000368c8
        /*0e38*/ 	.short	0x0100
        /*0e3a*/ 	.byte	0x08
	.zero		1


	//   ....[22]....
        /*0e3c*/ 	.word	0x000039c0
        /*0e40*/ 	.word	0x00000062
        /*0e44*/ 	.word	0x00036890
        /*0e48*/ 	.short	0x010a
        /*0e4a*/ 	.byte	0x3f
	.zero		1


	//   ....[23]....
        /*0e4c*/ 	.word	0x00006d90
        /*0e50*/ 	.word	0x00000062
        /*0e54*/ 	.word	0x00036890
        /*0e58*/ 	.short	0x010a
        /*0e5a*/ 	.byte	0x3f
	.zero		1


	//   ....[24]....
        /*0e5c*/ 	.word	0x00009e70
        /*0e60*/ 	.word	0x00000062
        /*0e64*/ 	.word	0x00036890
        /*0e68*/ 	.short	0x010a
        /*0e6a*/ 	.byte	0x3f
	.zero		1


	//   ....[25]....
        /*0e6c*/ 	.word	0x0000a240
        /*0e70*/ 	.word	0x00000028
        /*0e74*/ 	.word	0x00000000
        /*0e78*/ 	.short	0x0101
        /*0e7a*/ 	.byte	0x3f
	.zero		1


	//   ....[26]....
        /*0e7c*/ 	.word	0x0000a280
        /*0e80*/ 	.word	0x00000062
        /*0e84*/ 	.word	0x000368b0
        /*0e88*/ 	.short	0x010a
        /*0e8a*/ 	.byte	0x3f
	.zero		1


	//   ....[27]....
        /*0e8c*/ 	.word	0x0000a900
        /*0e90*/ 	.word	0x00000062
        /*0e94*/ 	.word	0x00000000
        /*0e98*/ 	.short	0x0101
        /*0e9a*/ 	.byte	0x3f
	.zero		1


	//   ....[28]....
        /*0e9c*/ 	.word	0x0000b1d0
        /*0ea0*/ 	.word	0x00000002
        /*0ea4*/ 	.word	0x00036800
        /*0ea8*/ 	.short	0x010a
        /*0eaa*/ 	.byte	0x3f
	.zero		1


	//   ....[29]....
        /*0eac*/ 	.word	0x0000b220
        /*0eb0*/ 	.word	0x00000002
        /*0eb4*/ 	.word	0x00036800
        /*0eb8*/ 	.short	0x010a
        /*0eba*/ 	.byte	0x3f
	.zero		1


	//   ....[30]....
        /*0ebc*/ 	.word	0x0000bd40
        /*0ec0*/ 	.word	0x00000002
        /*0ec4*/ 	.word	0x00036800
        /*0ec8*/ 	.short	0x010a
        /*0eca*/ 	.byte	0x3f
	.zero		1


	//   ....[31]....
        /*0ecc*/ 	.word	0x0000e700
        /*0ed0*/ 	.word	0x00000002
        /*0ed4*/ 	.word	0x00036800
        /*0ed8*/ 	.short	0x010a
        /*0eda*/ 	.byte	0x3f
	.zero		1


	//   ....[32]....
        /*0edc*/ 	.word	0x000111c0
        /*0ee0*/ 	.word	0x00000000
        /*0ee4*/ 	.word	0x00036830
        /*0ee8*/ 	.short	0x010a
        /*0eea*/ 	.byte	0x3f
	.zero		1


	//   ....[33]....
        /*0eec*/ 	.word	0x00011240
        /*0ef0*/ 	.word	0x00000000
        /*0ef4*/ 	.word	0x00036830
        /*0ef8*/ 	.short	0x010a
        /*0efa*/ 	.byte	0x3f
	.zero		1


	//   ....[34]....
        /*0efc*/ 	.word	0x00016130
        /*0f00*/ 	.word	0x00000007
        /*0f04*/ 	.word	0x00000000
        /*0f08*/ 	.short	0x0101
        /*0f0a*/ 	.byte	0x3f
	.zero		1


	//   ....[35]....
        /*0f0c*/ 	.word	0x00016c10
        /*0f10*/ 	.word	0x0000000c
        /*0f14*/ 	.word	0x00036830
        /*0f18*/ 	.short	0x010a
        /*0f1a*/ 	.byte	0x3f
	.zero		1


	//   ....[36]....
        /*0f1c*/ 	.word	0x00016c90
        /*0f20*/ 	.word	0x0000000c
        /*0f24*/ 	.word	0x00036830
        /*0f28*/ 	.short	0x010a
        /*0f2a*/ 	.byte	0x3f
	.zero		1


	//   ....[37]....
        /*0f2c*/ 	.word	0x0001a320
        /*0f30*/ 	.word	0x0000000e
        /*0f34*/ 	.word	0x00036850
        /*0f38*/ 	.short	0x010a
        /*0f3a*/ 	.byte	0x3f
	.zero		1


	//   ....[38]....
        /*0f3c*/ 	.word	0x0001a370
        /*0f40*/ 	.word	0x0000000e
        /*0f44*/ 	.word	0x00036850
        /*0f48*/ 	.short	0x010a
        /*0f4a*/ 	.byte	0x3f
	.zero		1


	//   ....[39]....
        /*0f4c*/ 	.word	0x0001bc70
        /*0f50*/ 	.word	0x0000000c
        /*0f54*/ 	.word	0x00000000
        /*0f58*/ 	.short	0x0101
        /*0f5a*/ 	.byte	0x3f
	.zero		1


	//   ....[40]....
        /*0f5c*/ 	.word	0x0001bce0
        /*0f60*/ 	.word	0x0000000e
        /*0f64*/ 	.word	0x00000000
        /*0f68*/ 	.short	0x0101
        /*0f6a*/ 	.byte	0x3f
	.zero		1


	//   ....[41]....
        /*0f6c*/ 	.word	0x0001c610
        /*0f70*/ 	.word	0x00000000
        /*0f74*/ 	.word	0x00036850
        /*0f78*/ 	.short	0x010a
        /*0f7a*/ 	.byte	0x3f
	.zero		1


	//   ....[42]....
        /*0f7c*/ 	.word	0x0001c6b0
        /*0f80*/ 	.word	0x00000000
        /*0f84*/ 	.word	0x00036850
        /*0f88*/ 	.short	0x010a
        /*0f8a*/ 	.byte	0x3f
	.zero		1


	//   ....[43]....
        /*0f8c*/ 	.word	0x0001cc00
        /*0f90*/ 	.word	0x00000008
        /*0f94*/ 	.word	0x00000000
        /*0f98*/ 	.short	0x0101
        /*0f9a*/ 	.byte	0x3f
	.zero		1


	//   ....[44]....
        /*0f9c*/ 	.word	0x0001e930
        /*0fa0*/ 	.word	0x00000003
        /*0fa4*/ 	.word	0x00000000
        /*0fa8*/ 	.short	0x0101
        /*0faa*/ 	.byte	0x3f
	.zero		1


	//   ....[45]....
        /*0fac*/ 	.word	0x0001f290
        /*0fb0*/ 	.word	0x00000006
        /*0fb4*/ 	.word	0x00000000
        /*0fb8*/ 	.short	0x0101
        /*0fba*/ 	.byte	0x3f
	.zero		1


	//   ....[46]....
        /*0fbc*/ 	.word	0x000228a0
        /*0fc0*/ 	.word	0x00000012
        /*0fc4*/ 	.word	0x00036820
        /*0fc8*/ 	.short	0x010a
        /*0fca*/ 	.byte	0x3f
	.zero		1


	//   ....[47]....
        /*0fcc*/ 	.word	0x00022970
        /*0fd0*/ 	.word	0x00000005
        /*0fd4*/ 	.word	0x000368a0
        /*0fd8*/ 	.short	0x010a
        /*0fda*/ 	.byte	0x3f
	.zero		1


	//   ....[48]....
        /*0fdc*/ 	.word	0x00022da0
        /*0fe0*/ 	.word	0x00000005
        /*0fe4*/ 	.word	0x000368c0
        /*0fe8*/ 	.short	0x010a
        /*0fea*/ 	.byte	0x3f
	.zero		1


	//   ....[49]....
        /*0fec*/ 	.word	0x000232f0
        /*0ff0*/ 	.word	0x00000006
        /*0ff4*/ 	.word	0x000368a0
        /*0ff8*/ 	.short	0x010a
        /*0ffa*/ 	.byte	0x3f
	.zero		1


	//   ....[50]....
        /*0ffc*/ 	.word	0x00023740
        /*1000*/ 	.word	0x00000006
        /*1004*/ 	.word	0x000368c0
        /*1008*/ 	.short	0x010a
        /*100a*/ 	.byte	0x3f
	.zero		1


	//   ....[51]....
        /*100c*/ 	.word	0x000247a0
        /*1010*/ 	.word	0x00000000
        /*1014*/ 	.word	0x00036840
        /*1018*/ 	.short	0x010a
        /*101a*/ 	.byte	0x3f
	.zero		1


	//   ....[52]....
        /*101c*/ 	.word	0x00025720
        /*1020*/ 	.word	0x00000012
        /*1024*/ 	.word	0x00036800
        /*1028*/ 	.short	0x0107
        /*102a*/ 	.byte	0x3f
	.zero		1


	//   ....[53]....
        /*102c*/ 	.word	0x00025820
        /*1030*/ 	.word	0x00000012
        /*1034*/ 	.word	0x00036800
        /*1038*/ 	.short	0x0101
        /*103a*/ 	.byte	0x3f
	.zero		1


	//   ....[54]....
        /*103c*/ 	.word	0x00025840
        /*1040*/ 	.word	0x00000012
        /*1044*/ 	.word	0x00036820
        /*1048*/ 	.short	0x010a
        /*104a*/ 	.byte	0x3f
	.zero		1


	//   ....[55]....
        /*104c*/ 	.word	0x00025c00
        /*1050*/ 	.word	0x00000003
        /*1054*/ 	.word	0x00036840
        /*1058*/ 	.short	0x010a
        /*105a*/ 	.byte	0x3f
	.zero		1


	//   ....[56]....
        /*105c*/ 	.word	0x00026090
        /*1060*/ 	.word	0x00000002
        /*1064*/ 	.word	0x00036860
        /*1068*/ 	.short	0x010a
        /*106a*/ 	.byte	0x3f
	.zero		1


	//   ....[57]....
        /*106c*/ 	.word	0x00026830
        /*1070*/ 	.word	0x00000003
        /*1074*/ 	.word	0x00036840
        /*1078*/ 	.short	0x010a
        /*107a*/ 	.byte	0x3f
	.zero		1


	//   ....[58]....
        /*107c*/ 	.word	0x00026cc0
        /*1080*/ 	.word	0x00000002
        /*1084*/ 	.word	0x00036860
        /*1088*/ 	.short	0x010a
        /*108a*/ 	.byte	0x3f
	.zero		1


	//   ....[59]....
        /*108c*/ 	.word	0x000273c0
        /*1090*/ 	.word	0x00000003
        /*1094*/ 	.word	0x00036840
        /*1098*/ 	.short	0x010a
        /*109a*/ 	.byte	0x3f
	.zero		1


	//   ....[60]....
        /*109c*/ 	.word	0x00027840
        /*10a0*/ 	.word	0x00000002
        /*10a4*/ 	.word	0x00036860
        /*10a8*/ 	.short	0x010a
        /*10aa*/ 	.byte	0x3f
	.zero		1


	//   ....[61]....
        /*10ac*/ 	.word	0x00027ee0
        /*10b0*/ 	.word	0x00000000
        /*10b4*/ 	.word	0x00036860
        /*10b8*/ 	.short	0x010a
        /*10ba*/ 	.byte	0x3f
	.zero		1


	//   ....[62]....
        /*10bc*/ 	.word	0x00029220
        /*10c0*/ 	.word	0x00000000
        /*10c4*/ 	.word	0x00036820
        /*10c8*/ 	.short	0x010a
        /*10ca*/ 	.byte	0x3f
	.zero		1


	//   ....[63]....
        /*10cc*/ 	.word	0x00029420
        /*10d0*/ 	.word	0x00000006
        /*10d4*/ 	.word	0x00000000
        /*10d8*/ 	.short	0x010a
        /*10da*/ 	.byte	0x3f
	.zero		1


	//   ....[64]....
        /*10dc*/ 	.word	0x00029450
        /*10e0*/ 	.word	0x00000007
        /*10e4*/ 	.word	0x00000000
        /*10e8*/ 	.short	0x010a
        /*10ea*/ 	.byte	0x3f
	.zero		1


	//   ....[65]....
        /*10ec*/ 	.word	0x000294b0
        /*10f0*/ 	.word	0x00000004
        /*10f4*/ 	.word	0x00000000
        /*10f8*/ 	.short	0x010a
        /*10fa*/ 	.byte	0x3f
	.zero		1


	//   ....[66]....
        /*10fc*/ 	.word	0x000294e0
        /*1100*/ 	.word	0x00000003
        /*1104*/ 	.word	0x00000000
        /*1108*/ 	.short	0x010a
        /*110a*/ 	.byte	0x3f
	.zero		1


	//   ....[67]....
        /*110c*/ 	.word	0x00029540
        /*1110*/ 	.word	0x00000062
        /*1114*/ 	.word	0x00036890
        /*1118*/ 	.short	0x010a
        /*111a*/ 	.byte	0x3f
	.zero		1


	//   ....[68]....
        /*111c*/ 	.word	0x00029590
        /*1120*/ 	.word	0x00000062
        /*1124*/ 	.word	0x00036890
        /*1128*/ 	.short	0x010a
        /*112a*/ 	.byte	0x3f
	.zero		1


	//   ....[69]....
        /*112c*/ 	.word	0x000295e0
        /*1130*/ 	.word	0x00000062
        /*1134*/ 	.word	0x00036890
        /*1138*/ 	.short	0x010a
        /*113a*/ 	.byte	0x3f
	.zero		1


	//   ....[70]....
        /*113c*/ 	.word	0x00029630
        /*1140*/ 	.word	0x00000062
        /*1144*/ 	.word	0x000368b0
        /*1148*/ 	.short	0x010a
        /*114a*/ 	.byte	0x3f
	.zero		1


	//   ....[71]....
        /*114c*/ 	.word	0x00029840
        /*1150*/ 	.word	0x00000002
        /*1154*/ 	.word	0x00036800
        /*1158*/ 	.short	0x010a
        /*115a*/ 	.byte	0x3f
	.zero		1


	//   ....[72]....
        /*115c*/ 	.word	0x00029a70
        /*1160*/ 	.word	0x00000002
        /*1164*/ 	.word	0x00036800
        /*1168*/ 	.short	0x010a
        /*116a*/ 	.byte	0x3f
	.zero		1


	//   ....[73]....
        /*116c*/ 	.word	0x00029ac0
        /*1170*/ 	.word	0x00000000
        /*1174*/ 	.word	0x00036830
        /*1178*/ 	.short	0x010a
        /*117a*/ 	.byte	0x3f
	.zero		1


	//   ....[74]....
        /*117c*/ 	.word	0x00029b10
        /*1180*/ 	.word	0x0000000c
        /*1184*/ 	.word	0x00036830
        /*1188*/ 	.short	0x010a
        /*118a*/ 	.byte	0x3f
	.zero		1


	//   ....[75]....
        /*118c*/ 	.word	0x00029b60
        /*1190*/ 	.word	0x0000000e
        /*1194*/ 	.word	0x00036850
        /*1198*/ 	.short	0x010a
        /*119a*/ 	.byte	0x3f
	.zero		1


	//   ....[76]....
        /*119c*/ 	.word	0x00029bb0
        /*11a0*/ 	.word	0x00000000
        /*11a4*/ 	.word	0x00036850
        /*11a8*/ 	.short	0x010a
        /*11aa*/ 	.byte	0x3f
	.zero		1


	//   ....[77]....
        /*11ac*/ 	.word	0x00029d60
        /*11b0*/ 	.word	0x00000012
        /*11b4*/ 	.word	0x00036820
        /*11b8*/ 	.short	0x010a
        /*11ba*/ 	.byte	0x3f
	.zero		1


	//   ....[78]....
        /*11bc*/ 	.word	0x00029db0
        /*11c0*/ 	.word	0x00000005
        /*11c4*/ 	.word	0x000368a0
        /*11c8*/ 	.short	0x010a
        /*11ca*/ 	.byte	0x3f
	.zero		1


	//   ....[79]....
        /*11cc*/ 	.word	0x00029e00
        /*11d0*/ 	.word	0x00000005
        /*11d4*/ 	.word	0x000368c0
        /*11d8*/ 	.short	0x010a
        /*11da*/ 	.byte	0x3f
	.zero		1


	//   ....[80]....
        /*11dc*/ 	.word	0x00029e50
        /*11e0*/ 	.word	0x00000006
        /*11e4*/ 	.word	0x000368a0
        /*11e8*/ 	.short	0x010a
        /*11ea*/ 	.byte	0x3f
	.zero		1


	//   ....[81]....
        /*11ec*/ 	.word	0x00029ea0
        /*11f0*/ 	.word	0x00000006
        /*11f4*/ 	.word	0x000368c0
        /*11f8*/ 	.short	0x010a
        /*11fa*/ 	.byte	0x3f
	.zero		1


	//   ....[82]....
        /*11fc*/ 	.word	0x0002a040
        /*1200*/ 	.word	0x00000000
        /*1204*/ 	.word	0x00036840
        /*1208*/ 	.short	0x010a
        /*120a*/ 	.byte	0x3f
	.zero		1


	//   ....[83]....
        /*120c*/ 	.word	0x0002ac20
        /*1210*/ 	.word	0x00000012
        /*1214*/ 	.word	0x00036820
        /*1218*/ 	.short	0x010a
        /*121a*/ 	.byte	0x3f
	.zero		1


	//   ....[84]....
        /*121c*/ 	.word	0x0002ac70
        /*1220*/ 	.word	0x00000003
        /*1224*/ 	.word	0x00036840
        /*1228*/ 	.short	0x010a
        /*122a*/ 	.byte	0x3f
	.zero		1


	//   ....[85]....
        /*122c*/ 	.word	0x0002acc0
        /*1230*/ 	.word	0x00000002
        /*1234*/ 	.word	0x00036860
        /*1238*/ 	.short	0x010a
        /*123a*/ 	.byte	0x3f
	.zero		1


	//   ....[86]....
        /*123c*/ 	.word	0x0002ad10
        /*1240*/ 	.word	0x00000003
        /*1244*/ 	.word	0x00036840
        /*1248*/ 	.short	0x010a
        /*124a*/ 	.byte	0x3f
	.zero		1


	//   ....[87]....
        /*124c*/ 	.word	0x0002ad60
        /*1250*/ 	.word	0x00000002
        /*1254*/ 	.word	0x00036860
        /*1258*/ 	.short	0x010a
        /*125a*/ 	.byte	0x3f
	.zero		1


	//   ....[88]....
        /*125c*/ 	.word	0x0002adb0
        /*1260*/ 	.word	0x00000003
        /*1264*/ 	.word	0x00036840
        /*1268*/ 	.short	0x010a
        /*126a*/ 	.byte	0x3f
	.zero		1


	//   ....[89]....
        /*126c*/ 	.word	0x0002ae00
        /*1270*/ 	.word	0x00000002
        /*1274*/ 	.word	0x00036860
        /*1278*/ 	.short	0x010a
        /*127a*/ 	.byte	0x3f
	.zero		1


	//   ....[90]....
        /*127c*/ 	.word	0x0002ae50
        /*1280*/ 	.word	0x00000000
        /*1284*/ 	.word	0x00036860
        /*1288*/ 	.short	0x010a
        /*128a*/ 	.byte	0x3f
	.zero		1


	//   ....[91]....
        /*128c*/ 	.word	0x0002b9a0
        /*1290*/ 	.word	0x00000000
        /*1294*/ 	.word	0x00036820
        /*1298*/ 	.short	0x010a
        /*129a*/ 	.byte	0x3f
	.zero		1


	//   ....[92]....
        /*129c*/ 	.word	0x0002bb40
        /*12a0*/ 	.word	0x00000006
        /*12a4*/ 	.word	0x00000000
        /*12a8*/ 	.short	0x010a
        /*12aa*/ 	.byte	0x3f
	.zero		1


	//   ....[93]....
        /*12ac*/ 	.word	0x0002bb90
        /*12b0*/ 	.word	0x00000007
        /*12b4*/ 	.word	0x00000000
        /*12b8*/ 	.short	0x010a
        /*12ba*/ 	.byte	0x3f
	.zero		1


	//   ....[94]....
        /*12bc*/ 	.word	0x0002bbe0
        /*12c0*/ 	.word	0x00000004
        /*12c4*/ 	.word	0x00000000
        /*12c8*/ 	.short	0x010a
        /*12ca*/ 	.byte	0x3f
	.zero		1


	//----- nvinfo : EIATTR_NUM_MBARRIERS
	.align		4
.L_667:
        /*12cc*/ 	.byte	0x03, 0x38
        /*12ce*/ 	.short	0x0016


	//----- nvinfo : EIATTR_EXIT_INSTR_OFFSETS
	.align		4
        /*12d0*/ 	.byte	0x04, 0x1c
        /*12d2*/ 	.short	(.L_669 - .L_668)


	//   ....[0]....
.L_668:
        /*12d4*/ 	.word	0x00029530


	//----- nvinfo : EIATTR_MAX_THREADS
	.align		4
.L_669:
        /*12d8*/ 	.byte	0x04, 0x05
        /*12da*/ 	.short	(.L_671 - .L_670)
.L_670:
        /*12dc*/ 	.word	0x00000180
        /*12e0*/ 	.word	0x00000001
        /*12e4*/ 	.word	0x00000001


	//----- nvinfo : EIATTR_CRS_STACK_SIZE
	.align		4
.L_671:
        /*12e8*/ 	.byte	0x04, 0x1e
        /*12ea*/ 	.short	(.L_673 - .L_672)
.L_672:
        /*12ec*/ 	.word	0x00000000


	//----- nvinfo : EIATTR_CBANK_PARAM_SIZE
	.align		4
.L_673:
        /*12f0*/ 	.byte	0x03, 0x19
        /*12f2*/ 	.short	0x0af0


	//----- nvinfo : EIATTR_PARAM_CBANK
	.align		4
        /*12f4*/ 	.byte	0x04, 0x0a
        /*12f6*/ 	.short	(.L_675 - .L_674)
	.align		4
.L_674:
        /*12f8*/ 	.word	index@(.nv.constant0._ZN7cutlass13device_kernelIN5flash11enable_sm90INS1_16FlashAttnFwdSm90INS1_25CollectiveMainloopFwdSm90ILi2EN4cute5tupleIJNS5_1CILi1EEES8_S8_EEENS6_IJNS7_ILi128EEENS7_ILi112EEENS7_ILi192EEEEEELi192ENS_6half_tEfNS_4arch4Sm90ELb0ELb0ELb1ELb1ELb0ELb1ELb0ELb1ELb1ELb1ELb1ELb0EEENS1_21CollectiveEpilogueFwdINS6_IJSA_SC_SB_EEES9_SE_SG_Li256ELb1ELb1ELb1ELb0EEENS1_36VarlenDynamicPersistentTileSchedulerILi128ELi112ELi256ELi128ELb1ELb1ELb1ELb0ELb1ELb1EEEEEEEEEvNT_6ParamsE)
        /*12fc*/ 	.short	0x0210
        /*12fe*/ 	.short	0x0af0


	//----- nvinfo : EIATTR_SW_WAR
	.align		4
.L_675:
        /*1300*/ 	.byte	0x04, 0x36
        /*1302*/ 	.short	(.L_677 - .L_676)
.L_676:
        /*1304*/ 	.word	0x00000008
.L_677:


//--------------------- .nv.info._ZN7cutlass13device_kernelIN5flash11enable_sm90INS1_16FlashAttnFwdSm90INS1_25CollectiveMainloopFwdSm90ILi2EN4cute5tupleIJNS5_1CILi1EEES8_S8_EEENS6_IJNS7_ILi128EEENS7_ILi96EEENS7_ILi192EEEEEELi192ENS_6half_tEfNS_4arch4Sm90ELb0ELb1ELb1ELb0ELb0ELb0ELb0ELb1ELb1ELb1ELb1ELb0EEENS1_21CollectiveEpilogueFwdINS6_IJSA_SC_SB_EEES9_SE_SG_Li256ELb0ELb1ELb1ELb0EEENS1_19SingleTileSchedulerILb0ELb1ELb1ELi128EEEEEEEEEvNT_6ParamsE --------------------------
	.section	.nv.info._ZN7cutlass13device_kernelIN5flash11enable_sm90INS1_16FlashAttnFwdSm90INS1_25CollectiveMainloopFwdSm90ILi2EN4cute5tupleIJNS5_1CILi1EEES8_S8_EEENS6_IJNS7_ILi128EEENS7_ILi96EEENS7_ILi192EEEEEELi192ENS_6half_tEfNS_4arch4Sm90ELb0ELb1ELb1ELb0ELb0ELb0ELb0ELb1ELb1ELb1ELb1ELb0EEENS1_21CollectiveEpilogueFwdINS6_IJSA_SC_SB_EEES9_SE_SG_Li256ELb0ELb1ELb1ELb0EEENS1_19SingleTileSchedulerILb0ELb1ELb1ELi128EEEEEEEEEvNT_6ParamsE,"",@"SHT_CUDA_INFO"
	.sectionflags	@""
	.align	4


	//----- nvinfo : EIATTR_CUDA_API_VERSION
	.align		4
        /*0000*/ 	.byte	0x04, 0x37
        /*0002*/ 	.short	(.L_679 - .L_678)
.L_678:
        /*0004*/ 	.word	0x00000082


	//----- nvinfo : EIATTR_KPARAM_INFO
	.align		4
.L_679:
        /*0008*/ 	.byte	0x04, 0x17
        /*000a*/ 	.short	(.L_681 - .L_680)
.L_680:
        /*000c*/ 	.word	0x00000000
        /*0010*/ 	.short	0x0000
        /*0012*/ 	.short	0x0070
        /*0014*/ 	.byte	0x00, 0xf0, 0x01, 0x28


	//----- nvinfo : EIATTR_SPARSE_MMA_MASK
	.align		4
.L_681:
        /*0018*/ 	.byte	0x03, 0x50
        /*001a*/ 	.short	0x0000


	//----- nvinfo : EIATTR_MAXREG_COUNT
	.align		4
        /*001c*/ 	.byte	0x03, 0x1b
        /*001e*/ 	.short	0x00a8


	//----- nvinfo : EIATTR_NUM_BARRIERS
	.align		4
        /*0020*/ 	.byte	0x02, 0x4c
        /*0022*/ 	.byte	0x09
	.zero		1


	//----- nvinfo : EIATTR_EXTERNS
	.align		4
        /*0024*/ 	.byte	0x04, 0x0f
        /*0026*/ 	.short	(.L_683 - .L_682)


	//   ....[0]....
	.align		4
.L_682:
        /*0028*/ 	.word	index@(__assertfail)


	//----- nvinfo : EIATTR_ANNOTATIONS
	.align		4
.L_683:
        /*002c*/ 	.byte	0x04, 0x55
        /*002e*/ 	.short	(.L_685 - .L_684)


	//   ....[0]....
.L_684:
        /*0030*/ 	.word	0x00000001
        /*0034*/ 	.byte	0x60, 0x09, 0x00, 0x00, 0x01, 0x00, 0x00, 0x00, 0xc0, 0x18, 0x00, 0x00, 0x01, 0x00, 0x00, 0x00
        /*0044*/ 	.byte	0xa0, 0x1a, 0x01, 0x00, 0x01, 0x00, 0x00, 0x00, 0x90, 0x1f, 0x01, 0x00, 0x01, 0x00, 0x00, 0x00
        /*0054*/ 	.byte	0xf0, 0x2f, 0x01, 0x00, 0x01, 0x00, 0x00, 0x00, 0x90, 0x32, 0x01, 0x00, 0x01, 0x00, 0x00, 0x00
        /*0064*/ 	.byte	0x10, 0x3c, 0x01, 0x00, 0x01, 0x00, 0x00, 0x00, 0xe0, 0x45, 0x01, 0x00, 0x01, 0x00, 0x00, 0x00
        /*0074*/ 	.byte	0xc0, 0x54, 0x01, 0x00


	//----- nvinfo : EIATTR_MERCURY_ISA_VERSION
	.align		4
.L_685:
        /*0078*/ 	.byte	0x03, 0x5f
        /*007a*/ 	.short	0x0101


	//----- nvinfo : EIATTR_INT_WARP_WIDE_INSTR_OFFSETS
	.align		4
        /*007c*/ 	.byte	0x04, 0x31
        /*007e*/ 	.short	(.L_687 - .L_686)


	//   ....[0]....
.L_686:
        /*0080*/ 	.word	0x00000130


	//   ....[1]....
        /*0084*/ 	.word	0x00000170


	//   ....[2]....
        /*0088*/ 	.word	0x000001e0


	//----- nvinfo : EIATTR_COOP_GROUP_MASK_REGIDS
	.align		4
.L_687:
        /*008c*/ 	.byte	0x04, 0x29
        /*008e*/ 	.short	(.L_689 - .L_688)


	//   ....[0]....
.L_688:
        /*0090*/ 	.word	0xffffffff


	//   ....[1]....
        /*0094*/ 	.word	0xffffffff


	//   ....[2]....
        /*0098*/ 	.word	0xffffffff


	//   ....[3]....
        /*009c*/ 	.word	0xffffffff


	//   ....[4]....
        /*00a0*/ 	.word	0xffffffff


	//   ....[5]....
        /*00a4*/ 	.word	0xffffffff


	//   ....[6]....
        /*00a8*/ 	.word	0xffffffff


	//   ....[7]....
        /*00ac*/ 	.word	0xffffffff


	//   ....[8]....
        /*00b0*/ 	.word	0xffffffff


	//   ....[9]....
        /*00b4*/ 	.word	0xffffffff


	//   ....[10]....
        /*00b8*/ 	.word	0xffffffff


	//   ....[11]....
        /*00bc*/ 	.word	0xffffffff


	//   ....[12]....
        /*00c0*/ 	.word	0xffffffff


	//   ....[13]....
        /*00c4*/ 	.word	0xffffffff


	//   ....[14]....
        /*00c8*/ 	.word	0xffffffff


	//   ....[15]....
        /*00cc*/ 	.word	0xffffffff


	//   ....[16]....
        /*00d0*/ 	.word	0xffffffff


	//   ....[17]....
        /*00d4*/ 	.word	0xffffffff


	//   ....[18]....
        /*00d8*/ 	.word	0xffffffff


	//   ....[19]....
        /*00dc*/ 	.word	0xffffffff


	//   ....[20]....
        /*00e0*/ 	.word	0xffffffff


	//   ....[21]....
        /*00e4*/ 	.word	0xffffffff


	//   ....[22]....
        /*00e8*/ 	.word	0xffffffff


	//   ....[23]....
        /*00ec*/ 	.word	0xffffffff


	//   ....[24]....
        /*00f0*/ 	.word	0xffffffff


	//   ....[25]....
        /*00f4*/ 	.word	0xffffffff


	//   ....[26]....
        /*00f8*/ 	.word	0xffffffff


	//   ....[27]....
        /*00fc*/ 	.word	0xffffffff


	//   ....[28]....
        /*0100*/ 	.word	0xffffffff


	//   ....[29]....
        /*0104*/ 	.word	0xffffffff


	//   ....[30]....
        /*0108*/ 	.word	0xffffffff


	//   ....[31]....
        /*010c*/ 	.word	0xffffffff


	//   ....[32]....
        /*0110*/ 	.word	0xffffffff


	//   ....[33]....
        /*0114*/ 	.word	0xffffffff


	//   ....[34]....
        /*0118*/ 	.word	0xffffffff


	//   ....[35]....
        /*011c*/ 	.word	0xffffffff


	//   ....[36]....
        /*0120*/ 	.word	0xffffffff


	//   ....[37]....
        /*0124*/ 	.word	0xffffffff


	//   ....[38]....
        /*0128*/ 	.word	0xffffffff


	//   ....[39]....
        /*012c*/ 	.word	0xffffffff


	//   ....[40]....
        /*0130*/ 	.word	0xffffffff


	//   ....[41]....
        /*0134*/ 	.word	0xffffffff


	//   ....[42]....
        /*0138*/ 	.word	0xffffffff


	//   ....[43]....
        /*013c*/ 	.word	0xffffffff


	//   ....[44]....
        /*0140*/ 	.word	0xffffffff


	//   ....[45]....
        /*0144*/ 	.word	0xffffffff


	//   ....[46]....
        /*0148*/ 	.word	0xffffffff


	//   ....[47]....
        /*014c*/ 	.word	0xffffffff


	//   ....[48]....
        /*0150*/ 	.word	0xffffffff


	//   ....[49]....
        /*0154*/ 	.word	0xffffffff


	//   ....[50]....
        /*0158*/ 	.word	0xffffffff


	//   ....[51]....
        /*015c*/ 	.word	0xffffffff


	//   ....[52]....
        /*0160*/ 	.word	0xffffffff


	//   ....[53]....
        /*0164*/ 	.word	0xffffffff


	//   ....[54]....
        /*0168*/ 	.word	0xffffffff


	//   ....[55]....
        /*016c*/ 	.word	0xffffffff


	//   ....[56]....
        /*0170*/ 	.word	0xffffffff


	//   ....[57]....
        /*0174*/ 	.word	0xffffffff


	//   ....[58]....
        /*0178*/ 	.word	0xffffffff


	//   ....[59]....
        /*017c*/ 	.word	0xffffffff


	//   ....[60]....
        /*0180*/ 	.word	0xffffffff


	//   ....[61]....
        /*0184*/ 	.word	0x0500000f


	//   ....[62]....
        /*0188*/ 	.word	0x0500000f


	//   ....[63]....
        /*018c*/ 	.word	0x0500000f


	//   ....[64]....
        /*0190*/ 	.word	0x0500000f


	//   ....[65]....
        /*0194*/ 	.word	0x0500000f


	//   ....[66]....
        /*0198*/ 	.word	0x0500000f


	//   ....[67]....
        /*019c*/ 	.word	0x0500000f


	//   ....[68]....
        /*01a0*/ 	.word	0x0500000f


	//   ....[69]....
        /*01a4*/ 	.word	0x0500000f


	//   ....[70]....
        /*01a8*/ 	.word	0x0500000f


	//   ....[71]....
        /*01ac*/ 	.word	0x0500000f


	//   ....[72]....
        /*01b0*/ 	.word	0x0500000f


	//   ....[73]....
        /*01b4*/ 	.word	0x0500000f


	//   ....[74]....
        /*01b8*/ 	.word	0x0500000f


	//   ....[75]....
        /*01bc*/ 	.word	0x0500000f


	//   ....[76]....
        /*01c0*/ 	.word	0x0500000f


	//   ....[77]....
        /*01c4*/ 	.word	0x0500000f


	//   ....[78]....
        /*01c8*/ 	.word	0x0500000f


	//----- nvinfo : EIATTR_COOP_GROUP_INSTR_OFFSETS
	.align		4
.L_689:
        /*01cc*/ 	.byte	0x04, 0x28
        /*01ce*/ 	.short	(.L_691 - .L_690)


	//   ....[0]....
.L_690:
        /*01d0*/ 	.word	0x00000060


	//   ....[1]....
        /*01d4*/ 	.word	0x00000140


	//   ....[2]....
        /*01d8*/ 	.word	0x00000190


	//   ....[3]....
        /*01dc*/ 	.word	0x000003c0


	//   ....[4]....
        /*01e0*/ 	.word	0x00000520


	//   ....[5]....
        /*01e4*/ 	.word	0x00000640


	//   ....[6]....
        /*01e8*/ 	.word	0x000007a0


	//   ....[7]....
        /*01ec*/ 	.word	0x000016c0


	//   ....[8]....
        /*01f0*/ 	.word	0x00002570


	//   ....[9]....
        /*01f4*/ 	.word	0x00003250


	//   ....[10]....
        /*01f8*/ 	.word	0x00003b50


	//   ....[11]....
        /*01fc*/ 	.word	0x00003b80


	//   ....[12]....
        /*0200*/ 	.word	0x00003f30


	//   ....[13]....
        /*0204*/ 	.word	0x00003fe0


	//   ....[14]....
        /*0208*/ 	.word	0x00006340


	//   ....[15]....
        /*020c*/ 	.word	0x00006930


	//   ....[16]....
        /*0210*/ 	.word	0x000072e0


	//   ....[17]....
        /*0214*/ 	.word	0x000073d0


	//   ....[18]....
        /*0218*/ 	.word	0x000079a0


	//   ....[19]....
        /*021c*/ 	.word	0x00007a00


	//   ....[20]....
        /*0220*/ 	.word	0x00009cb0


	//   ....[21]....
        /*0224*/ 	.word	0x00009ce0


	//   ....[22]....
        /*0228*/ 	.word	0x0000a050


	//   ....[23]....
        /*022c*/ 	.word	0x0000a0b0


	//   ....[24]....
        /*0230*/ 	.word	0x0000be40


	//   ....[25]....
        /*0234*/ 	.word	0x0000c1c0


	//   ....[26]....
        /*0238*/ 	.word	0x0000cf70


	//   ....[27]....
        /*023c*/ 	.word	0x0000d090


	//   ....[28]....
        /*0240*/ 	.word	0x0000d650


	//   ....[29]....
        /*0244*/ 	.word	0x0000d6a0


	//   ....[30]....
        /*0248*/ 	.word	0x0000e720


	//   ....[31]....
        /*024c*/ 	.word	0x0000e750


	//   ....[32]....
        /*0250*/ 	.word	0x0000e840


	//   ....[33]....
        /*0254*/ 	.word	0x0000e850


	//   ....[34]....
        /*0258*/ 	.word	0x0000f8a0


	//   ....[35]....
        /*025c*/ 	.word	0x0000f900


	//   ....[36]....
        /*0260*/ 	.word	0x0000f940


	//   ....[37]....
        /*0264*/ 	.word	0x0000f970


	//   ....[38]....
        /*0268*/ 	.word	0x0000f9a0


	//   ....[39]....
        /*026c*/ 	.word	0x0000f9c0


	//   ....[40]....
        /*0270*/ 	.word	0x00010340


	//   ....[41]....
        /*0274*/ 	.word	0x00010350


	//   ....[42]....
        /*0278*/ 	.word	0x000110c0


	//   ....[43]....
        /*027c*/ 	.word	0x00011fb0


	//   ....[44]....
        /*0280*/ 	.word	0x00012970


	//   ....[45]....
        /*0284*/ 	.word	0x000129b0


	//   ....[46]....
        /*0288*/ 	.word	0x000129e0


	//   ....[47]....
        /*028c*/ 	.word	0x00012a30


	//   ....[48]....
        /*0290*/ 	.word	0x00012ac0


	//   ....[49]....
        /*0294*/ 	.word	0x00012ae0


	//   ....[50]....
        /*0298*/ 	.word	0x00012b70


	//   ....[51]....
        /*029c*/ 	.word	0x00012ba0


	//   ....[52]....
        /*02a0*/ 	.word	0x00012c20


	//   ....[53]....
        /*02a4*/ 	.word	0x00012c50


	//   ....[54]....
        /*02a8*/ 	.word	0x00012cd0


	//   ....[55]....
        /*02ac*/ 	.word	0x00012d00


	//   ....[56]....
        /*02b0*/ 	.word	0x00012d80


	//   ....[57]....
        /*02b4*/ 	.word	0x00012db0


	//   ....[58]....
        /*02b8*/ 	.word	0x00012e20


	//   ....[59]....
        /*02bc*/ 	.word	0x00012e50


	//   ....[60]....
        /*02c0*/ 	.word	0x00015450


	//   ....[61]....
        /*02c4*/ 	.word	0x00015a90


	//   ....[62]....
        /*02c8*/ 	.word	0x00015c00


	//   ....[63]....
        /*02cc*/ 	.word	0x00015c60


	//   ....[64]....
        /*02d0*/ 	.word	0x00015da0


	//   ....[65]....
        /*02d4*/ 	.word	0x00015e10


	//   ....[66]....
        /*02d8*/ 	.word	0x00015f10


	//   ....[67]....
        /*02dc*/ 	.word	0x00015f80


	//   ....[68]....
        /*02e0*/ 	.word	0x00016080


	//   ....[69]....
        /*02e4*/ 	.word	0x000160f0


	//   ....[70]....
        /*02e8*/ 	.word	0x000161f0


	//   ....[71]....
        /*02ec*/ 	.word	0x00016260


	//   ....[72]....
        /*02f0*/ 	.word	0x00016360


	//   ....[73]....
        /*02f4*/ 	.word	0x000163d0


	//   ....[74]....
        /*02f8*/ 	.word	0x000164d0


	//   ....[75]....
        /*02fc*/ 	.word	0x00016530


	//   ....[76]....
        /*0300*/ 	.word	0x00016620


	//   ....[77]....
        /*0304*/ 	.word	0x00016670


	//   ....[78]....
        /*0308*/ 	.word	0x00016a70


	//----- nvinfo : EIATTR_REG_RECONFIG
	.align		4
.L_691:
        /*030c*/ 	.byte	0x01, 0x54
	.zero		2


	//----- nvinfo : EIATTR_SYSCALL_OFFSETS
	.align		4
        /*0310*/ 	.byte	0x04, 0x46
        /*0312*/ 	.short	(.L_693 - .L_692)


	//   ....[0]....
.L_692:
        /*0314*/ 	.word	0x00001880


	//   ....[1]....
        /*0318*/ 	.word	0x00011c20


	//   ....[2]....
        /*031c*/ 	.word	0x00011d60


	//   ....[3]....
        /*0320*/ 	.word	0x00011e50


	//   ....[4]....
        /*0324*/ 	.word	0x000125c0


	//----- nvinfo : EIATTR_MBARRIER_INSTR_OFFSETS
	.align		4
.L_693:
        /*0328*/ 	.byte	0x04, 0x39
        /*032a*/ 	.short	(.L_695 - .L_694)


	//   ....[0]....
.L_694:
        /*032c*/ 	.word	0x00000270
        /*0330*/ 	.word	0x000000ff
        /*0334*/ 	.word	0x00030800
        /*0338*/ 	.short	0x0100
        /*033a*/ 	.byte	0x08
	.zero		1


	//   ....[1]....
        /*033c*/ 	.word	0x00000280
        /*0340*/ 	.word	0x000000ff
        /*0344*/ 	.word	0x00030820
        /*0348*/ 	.short	0x0100
        /*034a*/ 	.byte	0x08
	.zero		1


	//   ....[2]....
        /*034c*/ 	.word	0x00000370
        /*0350*/ 	.word	0x000000ff
        /*0354*/ 	.word	0x00030830
        /*0358*/ 	.short	0x0100
        /*035a*/ 	.byte	0x08
	.zero		1


	//   ....[3]....
        /*035c*/ 	.word	0x00000380
        /*0360*/ 	.word	0x000000ff
        /*0364*/ 	.word	0x00030840
        /*0368*/ 	.short	0x0100
        /*036a*/ 	.byte	0x08
	.zero		1


	//   ....[4]....
        /*036c*/ 	.word	0x00000390
        /*0370*/ 	.word	0x000000ff
        /*0374*/ 	.word	0x00030838
        /*0378*/ 	.short	0x0100
        /*037a*/ 	.byte	0x08
	.zero		1


	//   ....[5]....
        /*037c*/ 	.word	0x000003a0
        /*0380*/ 	.word	0x000000ff
        /*0384*/ 	.word	0x00030848
        /*0388*/ 	.short	0x0100
        /*038a*/ 	.byte	0x08
	.zero		1


	//   ....[6]....
        /*038c*/ 	.word	0x000004d0
        /*0390*/ 	.word	0x000000ff
        /*0394*/ 	.word	0x00030850
        /*0398*/ 	.short	0x0100
        /*039a*/ 	.byte	0x08
	.zero		1


	//   ....[7]....
        /*039c*/ 	.word	0x000004e0
        /*03a0*/ 	.word	0x000000ff
        /*03a4*/ 	.word	0x00030860
        /*03a8*/ 	.short	0x0100
        /*03aa*/ 	.byte	0x08
	.zero		1


	//   ....[8]....
        /*03ac*/ 	.word	0x000004f0
        /*03b0*/ 	.word	0x000000ff
        /*03b4*/ 	.word	0x00030858
        /*03b8*/ 	.short	0x0100
        /*03ba*/ 	.byte	0x08
	.zero		1


	//   ....[9]....
        /*03bc*/ 	.word	0x00000500
        /*03c0*/ 	.word	0x000000ff
        /*03c4*/ 	.word	0x00030868
        /*03c8*/ 	.short	0x0100
        /*03ca*/ 	.byte	0x08
	.zero		1


	//   ....[10]....
        /*03cc*/ 	.word	0x000005f0
        /*03d0*/ 	.word	0x000000ff
        /*03d4*/ 	.word	0x00030870
        /*03d8*/ 	.short	0x0100
        /*03da*/ 	.byte	0x06
	.zero		1


	//   ....[11]....
        /*03dc*/ 	.word	0x00000600
        /*03e0*/ 	.word	0x000000ff
        /*03e4*/ 	.word	0x00030880
        /*03e8*/ 	.short	0x0100
        /*03ea*/ 	.byte	0x06
	.zero		1


	//   ....[12]....
        /*03ec*/ 	.word	0x00000610
        /*03f0*/ 	.word	0x000000ff
        /*03f4*/ 	.word	0x00030878
        /*03f8*/ 	.short	0x0100
        /*03fa*/ 	.byte	0x06
	.zero		1


	//   ....[13]....
        /*03fc*/ 	.word	0x00000620
        /*0400*/ 	.word	0x000000ff
        /*0404*/ 	.word	0x00030888
        /*0408*/ 	.short	0x0100
        /*040a*/ 	.byte	0x06
	.zero		1


	//   ....[14]....
        /*040c*/ 	.word	0x00000750
        /*0410*/ 	.word	0x000000ff
        /*0414*/ 	.word	0x00030890
        /*0418*/ 	.short	0x0100
        /*041a*/ 	.byte	0x08
	.zero		1


	//   ....[15]....
        /*041c*/ 	.word	0x00000760
        /*0420*/ 	.word	0x000000ff
        /*0424*/ 	.word	0x000308a0
        /*0428*/ 	.short	0x0100
        /*042a*/ 	.byte	0x08
	.zero		1


	//   ....[16]....
        /*042c*/ 	.word	0x00000770
        /*0430*/ 	.word	0x000000ff
        /*0434*/ 	.word	0x00030898
        /*0438*/ 	.short	0x0100
        /*043a*/ 	.byte	0x08
	.zero		1


	//   ....[17]....
        /*043c*/ 	.word	0x00000780
        /*0440*/ 	.word	0x000000ff
        /*0444*/ 	.word	0x000308a8
        /*0448*/ 	.short	0x0100
        /*044a*/ 	.byte	0x08
	.zero		1


	//   ....[18]....
        /*044c*/ 	.word	0x000008b0
        /*0450*/ 	.word	0x000000ff
        /*0454*/ 	.word	0x000308b0
        /*0458*/ 	.short	0x0100
        /*045a*/ 	.byte	0x08
	.zero		1


	//   ....[19]....
        /*045c*/ 	.word	0x000008c0
        /*0460*/ 	.word	0x000000ff
        /*0464*/ 	.word	0x000308c0
        /*0468*/ 	.short	0x0100
        /*046a*/ 	.byte	0x08
	.zero		1


	//   ....[20]....
        /*046c*/ 	.word	0x000008d0
        /*0470*/ 	.word	0x000000ff
        /*0474*/ 	.word	0x000308b8
        /*0478*/ 	.short	0x0100
        /*047a*/ 	.byte	0x08
	.zero		1


	//   ....[21]....
        /*047c*/ 	.word	0x000008e0
        /*0480*/ 	.word	0x000000ff
        /*0484*/ 	.word	0x000308c8
        /*0488*/ 	.short	0x0100
        /*048a*/ 	.byte	0x08
	.zero		1


	//   ....[22]....
        /*048c*/ 	.word	0x000018a0
        /*0490*/ 	.word	0x000000ff
        /*0494*/ 	.word	0x00030800
        /*0498*/ 	.short	0x010a
        /*049a*/ 	.byte	0x3a
	.zero		1


	//   ....[23]....
        /*049c*/ 	.word	0x00001930
        /*04a0*/ 	.word	0x000000ff
        /*04a4*/ 	.word	0x00030830
        /*04a8*/ 	.short	0x010a
        /*04aa*/ 	.byte	0x3a
	.zero		1


	//   ....[24]....
        /*04ac*/ 	.word	0x000019c0
        /*04b0*/ 	.word	0x000000ff
        /*04b4*/ 	.word	0x00030830
        /*04b8*/ 	.short	0x010a
        /*04ba*/ 	.byte	0x3a
	.zero		1


	//   ....[25]....
        /*04bc*/ 	.word	0x00002630
        /*04c0*/ 	.word	0x0000000b
        /*04c4*/ 	.word	0x00000000
        /*04c8*/ 	.short	0x0101
        /*04ca*/ 	.byte	0x3f
	.zero		1


	//   ....[26]....
        /*04cc*/ 	.word	0x00004ec0
        /*04d0*/ 	.word	0x000000ff
        /*04d4*/ 	.word	0x00030830
        /*04d8*/ 	.short	0x010a
        /*04da*/ 	.byte	0x3d
	.zero		1


	//   ....[27]....
        /*04dc*/ 	.word	0x00004f00
        /*04e0*/ 	.word	0x000000ff
        /*04e4*/ 	.word	0x00030830
        /*04e8*/ 	.short	0x010a
        /*04ea*/ 	.byte	0x3d
	.zero		1


	//   ....[28]....
        /*04ec*/ 	.word	0x00005960
        /*04f0*/ 	.word	0x000000ff
        /*04f4*/ 	.word	0x00030850
        /*04f8*/ 	.short	0x010a
        /*04fa*/ 	.byte	0x0e
	.zero		1


	//   ....[29]....
        /*04fc*/ 	.word	0x000059a0
        /*0500*/ 	.word	0x000000ff
        /*0504*/ 	.word	0x00030850
        /*0508*/ 	.short	0x010a
        /*050a*/ 	.byte	0x0e
	.zero		1


	//   ....[30]....
        /*050c*/ 	.word	0x00006330
        /*0510*/ 	.word	0x00000091
        /*0514*/ 	.word	0x00000000
        /*0518*/ 	.short	0x0101
        /*051a*/ 	.byte	0x3f
	.zero		1


	//   ....[31]....
        /*051c*/ 	.word	0x00007e00
        /*0520*/ 	.word	0x00000015
        /*0524*/ 	.word	0x00000000
        /*0528*/ 	.short	0x0101
        /*052a*/ 	.byte	0x3f
	.zero		1


	//   ....[32]....
        /*052c*/ 	.word	0x00008770
        /*0530*/ 	.word	0x000000ff
        /*0534*/ 	.word	0x00030830
        /*0538*/ 	.short	0x010a
        /*053a*/ 	.byte	0x39
	.zero		1


	//   ....[33]....
        /*053c*/ 	.word	0x000087b0
        /*0540*/ 	.word	0x000000ff
        /*0544*/ 	.word	0x00030830
        /*0548*/ 	.short	0x010a
        /*054a*/ 	.byte	0x39
	.zero		1


	//   ....[34]....
        /*054c*/ 	.word	0x00009210
        /*0550*/ 	.word	0x000000ff
        /*0554*/ 	.word	0x00030850
        /*0558*/ 	.short	0x010a
        /*055a*/ 	.byte	0x0e
	.zero		1


	//   ....[35]....
        /*055c*/ 	.word	0x00009250
        /*0560*/ 	.word	0x000000ff
        /*0564*/ 	.word	0x00030850
        /*0568*/ 	.short	0x010a
        /*056a*/ 	.byte	0x0e
	.zero		1


	//   ....[36]....
        /*056c*/ 	.word	0x0000a5d0
        /*0570*/ 	.word	0x0000000e
        /*0574*/ 	.word	0x00000000
        /*0578*/ 	.short	0x0101
        /*057a*/ 	.byte	0x3f
	.zero		1


	//   ....[37]....
        /*057c*/ 	.word	0x0000a690
        /*0580*/ 	.word	0x0000000e
        /*0584*/ 	.word	0x00000000
        /*0588*/ 	.short	0x0101
        /*058a*/ 	.byte	0x3f
	.zero		1


	//   ....[38]....
        /*058c*/ 	.word	0x0000ab60
        /*0590*/ 	.word	0x000000ff
        /*0594*/ 	.word	0x00030830
        /*0598*/ 	.short	0x010a
        /*059a*/ 	.byte	0x39
	.zero		1


	//   ....[39]....
        /*059c*/ 	.word	0x0000aba0
        /*05a0*/ 	.word	0x000000ff
        /*05a4*/ 	.word	0x00030830
        /*05a8*/ 	.short	0x010a
        /*05aa*/ 	.byte	0x39
	.zero		1


	//   ....[40]....
        /*05ac*/ 	.word	0x0000b600
        /*05b0*/ 	.word	0x000000ff
        /*05b4*/ 	.word	0x00030850
        /*05b8*/ 	.short	0x010a
        /*05ba*/ 	.byte	0x0e
	.zero		1


	//   ....[41]....
        /*05bc*/ 	.word	0x0000b640
        /*05c0*/ 	.word	0x000000ff
        /*05c4*/ 	.word	0x00030850
        /*05c8*/ 	.short	0x010a
        /*05ca*/ 	.byte	0x0e
	.zero		1


	//   ....[42]....
        /*05cc*/ 	.word	0x0000bf60
        /*05d0*/ 	.word	0x00000091
        /*05d4*/ 	.word	0x00000000
        /*05d8*/ 	.short	0x0101
        /*05da*/ 	.byte	0x3f
	.zero		1


	//   ....[43]....
        /*05dc*/ 	.word	0x0000daf0
        /*05e0*/ 	.word	0x00000015
        /*05e4*/ 	.word	0x00000000
        /*05e8*/ 	.short	0x0101
        /*05ea*/ 	.byte	0x3f
	.zero		1


	//   ....[44]....
        /*05ec*/ 	.word	0x0000e690
        /*05f0*/ 	.word	0x000000ff
        /*05f4*/ 	.word	0x00030850
        /*05f8*/ 	.short	0x010a
        /*05fa*/ 	.byte	0x05
	.zero		1


	//   ....[45]....
        /*05fc*/ 	.word	0x0000e6d0
        /*0600*/ 	.word	0x000000ff
        /*0604*/ 	.word	0x00030850
        /*0608*/ 	.short	0x010a
        /*060a*/ 	.byte	0x05
	.zero		1


	//   ....[46]....
        /*060c*/ 	.word	0x0000eaf0
        /*0610*/ 	.word	0x0000000b
        /*0614*/ 	.word	0x00000000
        /*0618*/ 	.short	0x0101
        /*061a*/ 	.byte	0x3f
	.zero		1


	//   ....[47]....
        /*061c*/ 	.word	0x0000f9d0
        /*0620*/ 	.word	0x000000ff
        /*0624*/ 	.word	0x00000000
        /*0628*/ 	.short	0x0101
        /*062a*/ 	.byte	0x04
	.zero		1


	//   ....[48]....
        /*062c*/ 	.word	0x000121d0
        /*0630*/ 	.word	0x000000ff
        /*0634*/ 	.word	0x00030840
        /*0638*/ 	.short	0x010a
        /*063a*/ 	.byte	0x26
	.zero		1


	//   ....[49]....
        /*063c*/ 	.word	0x00012f90
        /*0640*/ 	.word	0x000000ff
        /*0644*/ 	.word	0x00030800
        /*0648*/ 	.short	0x0107
        /*064a*/ 	.byte	0x26
	.zero		1


	//   ....[50]....
        /*064c*/ 	.word	0x00013000
        /*0650*/ 	.word	0x000000ff
        /*0654*/ 	.word	0x00030800
        /*0658*/ 	.short	0x0101
        /*065a*/ 	.byte	0x26
	.zero		1


	//   ....[51]....
        /*065c*/ 	.word	0x00013010
        /*0660*/ 	.word	0x000000ff
        /*0664*/ 	.word	0x00030820
        /*0668*/ 	.short	0x010a
        /*066a*/ 	.byte	0x26
	.zero		1


	//   ....[52]....
        /*066c*/ 	.word	0x00013420
        /*0670*/ 	.word	0x000000ff
        /*0674*/ 	.word	0x00030848
        /*0678*/ 	.short	0x010a
        /*067a*/ 	.byte	0x26
	.zero		1


	//   ....[53]....
        /*067c*/ 	.word	0x000137d0
        /*0680*/ 	.word	0x000000ff
        /*0684*/ 	.word	0x00030860
        /*0688*/ 	.short	0x010a
        /*068a*/ 	.byte	0x26
	.zero		1


	//   ....[54]....
        /*068c*/ 	.word	0x00013da0
        /*0690*/ 	.word	0x000000ff
        /*0694*/ 	.word	0x00030840
        /*0698*/ 	.short	0x010a
        /*069a*/ 	.byte	0x26
	.zero		1


	//   ....[55]....
        /*069c*/ 	.word	0x00014160
        /*06a0*/ 	.word	0x000000ff
        /*06a4*/ 	.word	0x00030868
        /*06a8*/ 	.short	0x010a
        /*06aa*/ 	.byte	0x26
	.zero		1


	//   ....[56]....
        /*06ac*/ 	.word	0x00014780
        /*06b0*/ 	.word	0x000000ff
        /*06b4*/ 	.word	0x00030848
        /*06b8*/ 	.short	0x010a
        /*06ba*/ 	.byte	0x26
	.zero		1


	//   ....[57]....
        /*06bc*/ 	.word	0x00014b20
        /*06c0*/ 	.word	0x000000ff
        /*06c4*/ 	.word	0x00030860
        /*06c8*/ 	.short	0x010a
        /*06ca*/ 	.byte	0x26
	.zero		1


	//   ....[58]....
        /*06cc*/ 	.word	0x00014f80
        /*06d0*/ 	.word	0x00000003
        /*06d4*/ 	.word	0x00030860
        /*06d8*/ 	.short	0x010a
        /*06da*/ 	.byte	0x3f
	.zero		1


	//   ....[59]....
        /*06dc*/ 	.word	0x000153e0
        /*06e0*/ 	.word	0x00000002
        /*06e4*/ 	.word	0x00030820
        /*06e8*/ 	.short	0x010a
        /*06ea*/ 	.byte	0x3f
	.zero		1


	//   ....[60]....
        /*06ec*/ 	.word	0x00015580
        /*06f0*/ 	.word	0x00000007
        /*06f4*/ 	.word	0x00000000
        /*06f8*/ 	.short	0x010a
        /*06fa*/ 	.byte	0x3f
	.zero		1


	//   ....[61]....
        /*06fc*/ 	.word	0x000155f0
        /*0700*/ 	.word	0x00000008
        /*0704*/ 	.word	0x00000000
        /*0708*/ 	.short	0x010a
        /*070a*/ 	.byte	0x3f
	.zero		1


	//   ....[62]....
        /*070c*/ 	.word	0x00015650
        /*0710*/ 	.word	0x00000007
        /*0714*/ 	.word	0x00000000
        /*0718*/ 	.short	0x010a
        /*071a*/ 	.byte	0x3f
	.zero		1


	//   ....[63]....
        /*071c*/ 	.word	0x00015680
        /*0720*/ 	.word	0x00000006
        /*0724*/ 	.word	0x00000000
        /*0728*/ 	.short	0x010a
        /*072a*/ 	.byte	0x3f
	.zero		1


	//   ....[64]....
        /*072c*/ 	.word	0x000156f0
        /*0730*/ 	.word	0x00000003
        /*0734*/ 	.word	0x00030800
        /*0738*/ 	.short	0x010a
        /*073a*/ 	.byte	0x3f
	.zero		1


	//   ....[65]....
        /*073c*/ 	.word	0x00015750
        /*0740*/ 	.word	0x00000003
        /*0744*/ 	.word	0x00030830
        /*0748*/ 	.short	0x010a
        /*074a*/ 	.byte	0x3f
	.zero		1


	//   ....[66]....
        /*074c*/ 	.word	0x000157b0
        /*0750*/ 	.word	0x0000000f
        /*0754*/ 	.word	0x00030830
        /*0758*/ 	.short	0x010a
        /*075a*/ 	.byte	0x3f
	.zero		1


	//   ....[67]....
        /*075c*/ 	.word	0x00015810
        /*0760*/ 	.word	0x0000000f
        /*0764*/ 	.word	0x00030850
        /*0768*/ 	.short	0x010a
        /*076a*/ 	.byte	0x3f
	.zero		1


	//   ....[68]....
        /*076c*/ 	.word	0x00015870
        /*0770*/ 	.word	0x00000004
        /*0774*/ 	.word	0x00030830
        /*0778*/ 	.short	0x010a
        /*077a*/ 	.byte	0x3f
	.zero		1


	//   ....[69]....
        /*077c*/ 	.word	0x000158d0
        /*0780*/ 	.word	0x00000003
        /*0784*/ 	.word	0x00030850
        /*0788*/ 	.short	0x010a
        /*078a*/ 	.byte	0x3f
	.zero		1


	//   ....[70]....
        /*078c*/ 	.word	0x00015930
        /*0790*/ 	.word	0x00000004
        /*0794*/ 	.word	0x00030830
        /*0798*/ 	.short	0x010a
        /*079a*/ 	.byte	0x3f
	.zero		1


	//   ....[71]....
        /*079c*/ 	.word	0x00015990
        /*07a0*/ 	.word	0x00000003
        /*07a4*/ 	.word	0x00030850
        /*07a8*/ 	.short	0x010a
        /*07aa*/ 	.byte	0x3f
	.zero		1


	//   ....[72]....
        /*07ac*/ 	.word	0x000159f0
        /*07b0*/ 	.word	0x00000007
        /*07b4*/ 	.word	0x00030850
        /*07b8*/ 	.short	0x010a
        /*07ba*/ 	.byte	0x3f
	.zero		1


	//   ....[73]....
        /*07bc*/ 	.word	0x00015b50
        /*07c0*/ 	.word	0x00000003
        /*07c4*/ 	.word	0x00030840
        /*07c8*/ 	.short	0x010a
        /*07ca*/ 	.byte	0x3f
	.zero		1


	//   ....[74]....
        /*07cc*/ 	.word	0x000166b0
        /*07d0*/ 	.word	0x00000003
        /*07d4*/ 	.word	0x00030820
        /*07d8*/ 	.short	0x010a
        /*07da*/ 	.byte	0x3f
	.zero		1


	//   ....[75]....
        /*07dc*/ 	.word	0x00016710
        /*07e0*/ 	.word	0x00000003
        /*07e4*/ 	.word	0x00030848
        /*07e8*/ 	.short	0x010a
        /*07ea*/ 	.byte	0x3f
	.zero		1


	//   ....[76]....
        /*07ec*/ 	.word	0x00016770
        /*07f0*/ 	.word	0x00000003
        /*07f4*/ 	.word	0x00030860
        /*07f8*/ 	.short	0x010a
        /*07fa*/ 	.byte	0x3f
	.zero		1


	//   ....[77]....
        /*07fc*/ 	.word	0x000167d0
        /*0800*/ 	.word	0x00000003
        /*0804*/ 	.word	0x00030840
        /*0808*/ 	.short	0x010a
        /*080a*/ 	.byte	0x3f
	.zero		1


	//   ....[78]....
        /*080c*/ 	.word	0x00016830
        /*0810*/ 	.word	0x00000003
        /*0814*/ 	.word	0x00030868
        /*0818*/ 	.short	0x010a
        /*081a*/ 	.byte	0x3f
	.zero		1


	//   ....[79]....
        /*081c*/ 	.word	0x00016890
        /*0820*/ 	.word	0x00000003
        /*0824*/ 	.word	0x00030848
        /*0828*/ 	.short	0x010a
        /*082a*/ 	.byte	0x3f
	.zero		1


	//   ....[80]....
        /*082c*/ 	.word	0x000168f0
        /*0830*/ 	.word	0x00000003
        /*0834*/ 	.word	0x00030860
        /*0838*/ 	.short	0x010a
        /*083a*/ 	.byte	0x3f
	.zero		1


	//   ....[81]....
        /*083c*/ 	.word	0x00016940
        /*0840*/ 	.word	0x00000003
        /*0844*/ 	.word	0x00030860
        /*0848*/ 	.short	0x010a
        /*084a*/ 	.byte	0x3f
	.zero		1


	//   ....[82]....
        /*084c*/ 	.word	0x00016990
        /*0850*/ 	.word	0x00000002
        /*0854*/ 	.word	0x00030820
        /*0858*/ 	.short	0x010a
        /*085a*/ 	.byte	0x3f
	.zero		1


	//   ....[83]....
        /*085c*/ 	.word	0x00016b30
        /*0860*/ 	.word	0x00000007
        /*0864*/ 	.word	0x00000000
        /*0868*/ 	.short	0x010a
        /*086a*/ 	.byte	0x3f
	.zero		1


	//   ....[84]....
        /*086c*/ 	.word	0x00016b80
        /*0870*/ 	.word	0x00000008
        /*0874*/ 	.word	0x00000000
        /*0878*/ 	.short	0x010a
        /*087a*/ 	.byte	0x3f
	.zero		1


	//   ....[85]....
        /*087c*/ 	.word	0x00016bd0
        /*0880*/ 	.word	0x00000007
        /*0884*/ 	.word	0x00000000
        /*0888*/ 	.short	0x010a
        /*088a*/ 	.byte	0x3f
	.zero		1


	//----- nvinfo : EIATTR_NUM_MBARRIERS
	.align		4
.L_695:
        /*088c*/ 	.byte	0x03, 0x38
        /*088e*/ 	.short	0x0016


	//----- nvinfo : EIATTR_EXIT_INSTR_OFFSETS
	.align		4
        /*0890*/ 	.byte	0x04, 0x1c
        /*0892*/ 	.short	(.L_697 - .L_696)


	//   ....[0]....
.L_696:
        /*0894*/ 	.word	0x000156d0


	//----- nvinfo : EIATTR_MAX_THREADS
	.align		4
.L_697:
        /*0898*/ 	.byte	0x04, 0x05
        /*089a*/ 	.short	(.L_699 - .L_698)
.L_698:
        /*089c*/ 	.word	0x00000180
        /*08a0*/ 	.word	0x00000001
        /*08a4*/ 	.word	0x00000001


	//----- nvinfo : EIATTR_CRS_STACK_SIZE
	.align		4
.L_699:
        /*08a8*/ 	.byte	0x04, 0x1e
        /*08aa*/ 	.short	(.L_701 - .L_700)
.L_700:
        /*08ac*/ 	.word	0x00000000


	//----- nvinfo : EIATTR_CBANK_PARAM_SIZE
	.align		4
.L_701:
        /*08b0*/ 	.byte	0x03, 0x19
        /*08b2*/ 	.short	0x0a70


	//----- nvinfo : EIATTR_PARAM_CBANK
	.align		4
        /*08b4*/ 	.byte	0x04, 0x0a
        /*08b6*/ 	.short	(.L_703 - .L_702)
	.align		4
.L_702:
        /*08b8*/ 	.word	index@(.nv.constant0._ZN7cutlass13device_kernelIN5flash11enable_sm90INS1_16FlashAttnFwdSm90INS1_25CollectiveMainloopFwdSm90ILi2EN4cute5tupleIJNS5_1CILi1EEES8_S8_EEENS6_IJNS7_ILi128EEENS7_ILi96EEENS7_ILi192EEEEEELi192ENS_6half_tEfNS_4arch4Sm90ELb0ELb1ELb1ELb0ELb0ELb0ELb0ELb1ELb1ELb1ELb1ELb0EEENS1_21CollectiveEpilogueFwdINS6_IJSA_SC_SB_EEES9_SE_SG_Li256ELb0ELb1ELb1ELb0EEENS1_19SingleTileSchedulerILb0ELb1ELb1ELi128EEEEEEEEEvNT_6ParamsE)
        /*08bc*/ 	.short	0x0210
        /*08be*/ 	.short	0x0a70


	//----- nvinfo : EIATTR_SW_WAR
	.align		4
.L_703:
        /*08c0*/ 	.byte	0x04, 0x36
        /*08c2*/ 	.short	(.L_705 - .L_704)
.L_704:
        /*08c4*/ 	.word	0x00000008
.L_705:


//--------------------- .nv.info._ZN7cutlass13device_kernelIN5flash11enable_sm90INS1_16FlashAttnFwdSm90INS1_25CollectiveMainloopFwdSm90ILi2EN4cute5tupleIJNS5_1CILi1EEES8_S8_EEENS6_IJNS7_ILi128EEENS7_ILi96EEENS7_ILi192EEEEEELi192ENS_6half_tEfNS_4arch4Sm90ELb0ELb1ELb1ELb1ELb0ELb0ELb0ELb1ELb1ELb1ELb1ELb0EEENS1_21CollectiveEpilogueFwdINS6_IJSA_SC_SB_EEES9_SE_SG_Li256ELb1ELb1ELb1ELb0EEENS1_36VarlenDynamicPersistentTileSchedulerILi128ELi96ELi256ELi128ELb1ELb1ELb1ELb1ELb0ELb1EEEEEEEEEvNT_6ParamsE --------------------------
	.section	.nv.info._ZN7cutlass13device_kernelIN5flash11enable_sm90INS1_16FlashAttnFwdSm90INS1_25CollectiveMainloopFwdSm90ILi2EN4cute5tupleIJNS5_1CILi1EEES8_S8_EEENS6_IJNS7_ILi128EEENS7_ILi96EEENS7_ILi192EEEEEELi192ENS_6half_tEfNS_4arch4Sm90ELb0ELb1ELb1ELb1ELb0ELb0ELb0ELb1ELb1ELb1ELb1ELb0EEENS1_21CollectiveEpilogueFwdINS6_IJSA_SC_SB_EEES9_SE_SG_Li256ELb1ELb1ELb1ELb0EEENS1_36VarlenDynamicPersistentTileSchedulerILi128ELi96ELi256ELi128ELb1ELb1ELb1ELb1ELb0ELb1EEEEEEEEEvNT_6ParamsE,"",@"SHT_CUDA_INFO"
	.sectionflags	@""
	.align	4


	//----- nvinfo : EIATTR_CUDA_API_VERSION
	.align		4
        /*0000*/ 	.byte	0x04, 0x37
        /*0002*/ 	.short	(.L_707 - .L_706)
.L_706:
        /*0004*/ 	.word	0x00000082


	//----- nvinfo : EIATTR_KPARAM_INFO
	.align		4
.L_707:
        /*0008*/ 	.byte	0x04, 0x17
        /*000a*/ 	.short	(.L_709 - .L_708)
.L_708:
        /*000c*/ 	.word	0x00000000
        /*0010*/ 	.short	0x0000
        /*0012*/ 	.short	0x0070
        /*0014*/ 	.byte	0x00, 0xf0, 0x01, 0x2a


	//----- nvinfo : EIATTR_SPARSE_MMA_MASK
	.align		4
.L_709:
        /*0018*/ 	.byte	0x03, 0x50
        /*001a*/ 	.short	0x0000


	//----- nvinfo : EIATTR_MAXREG_COUNT
	.align		4
        /*001c*/ 	.byte	0x03, 0x1b
        /*001e*/ 	.short	0x00a8


	//----- nvinfo : EIATTR_NUM_BARRIERS
	.align		4
        /*0020*/ 	.byte	0x02, 0x4c
        /*0022*/ 	.byte	0x09
	.zero		1


	//----- nvinfo : EIATTR_EXTERNS
	.align		4
        /*0024*/ 	.byte	0x04, 0x0f
        /*0026*/ 	.short	(.L_711 - .L_710)


	//   ....[0]....
	.align		4
.L_710:
        /*0028*/ 	.word	index@(__assertfail)


	//----- nvinfo : EIATTR_ANNOTATIONS
	.align		4
.L_711:
        /*002c*/ 	.byte	0x04, 0x55
        /*002e*/ 	.short	(.L_713 - .L_712)


	//   ....[0]....
.L_712:
        /* <DEDUP_REMOVED lines=79> */


	//----- nvinfo : EIATTR_MERCURY_ISA_VERSION
	.align		4
.L_713:
        /*0510*/ 	.byte	0x03, 0x5f
        /*0512*/ 	.short	0x0101


	//----- nvinfo : EIATTR_UNUSED_LOAD_BYTE_OFFSET
	.align		4
        /*0514*/ 	.byte	0x04, 0x44
        /*0516*/ 	.short	(.L_715 - .L_714)


	//   ....[0]....
.L_714:
        /*0518*/ 	.word	0x00000a10
        /*051c*/ 	.word	0x0000fff0


	//   ....[1]....
        /*0520*/ 	.word	0x0000fd00
        /*0524*/ 	.word	0x0000fff0


	//----- nvinfo : EIATTR_INT_WARP_WIDE_INSTR_OFFSETS
	.align		4
.L_715:
        /*0528*/ 	.byte	0x04, 0x31
        /*052a*/ 	.short	(.L_717 - .L_716)


	//   ....[0]....
.L_716:
        /*052c*/ 	.word	0x00000130


	//   ....[1]....
        /*0530*/ 	.word	0x00000170


	//   ....[2]....
        /*0534*/ 	.word	0x000001e0


	//   ....[3]....
        /*0538*/ 	.word	0x000158d0


	//   ....[4]....
        /*053c*/ 	.word	0x00015970


	//   ....[5]....
        /*0540*/ 	.word	0x000197e0


	//   ....[6]....
        /*0544*/ 	.word	0x00019850


	//----- nvinfo : EIATTR_COOP_GROUP_MASK_REGIDS
	.align		4
.L_717:
        /*0548*/ 	.byte	0x04, 0x29
        /*054a*/ 	.short	(.L_719 - .L_718)


	//   ....[0]....
.L_718:
        /*054c*/ 	.word	0xffffffff


	//   ....[1]....
        /*0550*/ 	.word	0xffffffff


	//   ....[2]....
        /*0554*/ 	.word	0xffffffff


	//   ....[3]....
        /*0558*/ 	.word	0xffffffff


	//   ....[4]....
        /*055c*/ 	.word	0xffffffff


	//   ....[5]....
        /*0560*/ 	.word	0xffffffff


	//   ....[6]....
        /*0564*/ 	.word	0xffffffff


	//   ....[7]....
        /*0568*/ 	.word	0xffffffff


	//   ....[8]....
        /*056c*/ 	.word	0xffffffff


	//   ....[9]....
        /*0570*/ 	.word	0xffffffff


	//   ....[10]....
        /*0574*/ 	.word	0xffffffff


	//   ....[11]....
        /*0578*/ 	.word	0xffffffff


	//   ....[12]....
        /*057c*/ 	.word	0xffffffff


	//   ....[13]....
        /*0580*/ 	.word	0xffffffff


	//   ....[14]....
        /*0584*/ 	.word	0xffffffff


	//   ....[15]....
        /*0588*/ 	.word	0xffffffff


	//   ....[16]....
        /*058c*/ 	.word	0xffffffff


	//   ....[17]....
        /*0590*/ 	.word	0xffffffff


	//   ....[18]....
        /*0594*/ 	.word	0xffffffff


	//   ....[19]....
        /*0598*/ 	.word	0xffffffff


	//   ....[20]....
        /*059c*/ 	.word	0xffffffff


	//   ....[21]....
        /*05a0*/ 	.word	0xffffffff


	//   ....[22]....
        /*05a4*/ 	.word	0xffffffff


	//   ....[23]....
        /*05a8*/ 	.word	0xffffffff


	//   ....[24]....
        /*05ac*/ 	.word	0xffffffff


	//   ....[25]....
        /*05b0*/ 	.word	0xffffffff


	//   ....[26]....
        /*05b4*/ 	.word	0xffffffff


	//   ....[27]....
        /*05b8*/ 	.word	0xffffffff


	//   ....[28]....
        /*05bc*/ 	.word	0xffffffff


	//   ....[29]....
        /*05c0*/ 	.word	0xffffffff


	//   ....[30]....
        /*05c4*/ 	.word	0xffffffff


	//   ....[31]....
        /*05c8*/ 	.word	0xffffffff


	//   ....[32]....
        /*05cc*/ 	.word	0xffffffff


	//   ....[33]....
        /*05d0*/ 	.word	0xffffffff


	//   ....[34]....
        /*05d4*/ 	.word	0xffffffff


	//   ....[35]....
        /*05d8*/ 	.word	0xffffffff


	//   ....[36]....
        /*05dc*/ 	.word	0xffffffff


	//   ....[37]....
        /*05e0*/ 	.word	0xffffffff


	//   ....[38]....
        /*05e4*/ 	.word	0xffffffff


	//   ....[39]....
        /*05e8*/ 	.word	0xffffffff


	//   ....[40]....
        /*05ec*/ 	.word	0xffffffff


	//   ....[41]....
        /*05f0*/ 	.word	0xffffffff


	//   ....[42]....
        /*05f4*/ 	.word	0xffffffff


	//   ....[43]....
        /*05f8*/ 	.word	0xffffffff


	//   ....[44]....
        /*05fc*/ 	.word	0xffffffff


	//   ....[45]....
        /*0600*/ 	.word	0xffffffff


	//   ....[46]....
        /*0604*/ 	.word	0xffffffff


	//   ....[47]....
        /*0608*/ 	.word	0xffffffff


	//   ....[48]....
        /*060c*/ 	.word	0xffffffff


	//   ....[49]....
        /*0610*/ 	.word	0xffffffff


	//   ....[50]....
        /*0614*/ 	.word	0xffffffff


	//   ....[51]....
        /*0618*/ 	.word	0xffffffff


	//   ....[52]....
        /*061c*/ 	.word	0xffffffff


	//   ....[53]....
        /*0620*/ 	.word	0xffffffff


	//   ....[54]....
        /*0624*/ 	.word	0xffffffff


	//   ....[55]....
        /*0628*/ 	.word	0xffffffff


	//   ....[56]....
        /*062c*/ 	.word	0xffffffff


	//   ....[57]....
        /*0630*/ 	.word	0xffffffff


	//   ....[58]....
        /*0634*/ 	.word	0xffffffff


	//   ....[59]....
        /*0638*/ 	.word	0xffffffff


	//   ....[60]....
        /*063c*/ 	.word	0xffffffff


	//   ....[61]....
        /*0640*/ 	.word	0xffffffff


	//   ....[62]....
        /*0644*/ 	.word	0xffffffff


	//   ....[63]....
        /*0648*/ 	.word	0xffffffff


	//   ....[64]....
        /*064c*/ 	.word	0xffffffff


	//   ....[65]....
        /*0650*/ 	.word	0xffffffff


	//   ....[66]....
        /*0654*/ 	.word	0xffffffff


	//   ....[67]....
        /*0658*/ 	.word	0xffffffff


	//   ....[68]....
        /*065c*/ 	.word	0xffffffff


	//   ....[69]....
        /*0660*/ 	.word	0xffffffff


	//   ....[70]....
        /*0664*/ 	.word	0xffffffff


	//   ....[71]....
        /*0668*/ 	.word	0xffffffff


	//   ....[72]....
        /*066c*/ 	.word	0xffffffff


	//   ....[73]....
        /*0670*/ 	.word	0xffffffff


	//   ....[74]....
        /*0674*/ 	.word	0xffffffff


	//   ....[75]....
        /*0678*/ 	.word	0xffffffff


	//   ....[76]....
        /*067c*/ 	.word	0xffffffff


	//   ....[77]....
        /*0680*/ 	.word	0xffffffff


	//   ....[78]....
        /*0684*/ 	.word	0xffffffff


	//   ....[79]....
        /*0688*/ 	.word	0xffffffff


	//   ....[80]....
        /*068c*/ 	.word	0xffffffff


	//   ....[81]....
        /*0690*/ 	.word	0xffffffff


	//   ....[82]....
        /*0694*/ 	.word	0xffffffff


	//   ....[83]....
        /*0698*/ 	.word	0xffffffff


	//   ....[84]....
        /*069c*/ 	.word	0xffffffff


	//   ....[85]....
        /*06a0*/ 	.word	0xffffffff


	//   ....[86]....
        /*06a4*/ 	.word	0xffffffff


	//   ....[87]....
        /*06a8*/ 	.word	0xffffffff


	//   ....[88]....
        /*06ac*/ 	.word	0xffffffff


	//   ....[89]....
        /*06b0*/ 	.word	0xffffffff


	//   ....[90]....
        /*06b4*/ 	.word	0xffffffff


	//   ....[91]....
        /*06b8*/ 	.word	0xffffffff


	//   ....[92]....
        /*06bc*/ 	.word	0xffffffff


	//   ....[93]....
        /*06c0*/ 	.word	0xffffffff


	//   ....[94]....
        /*06c4*/ 	.word	0xffffffff


	//   ....[95]....
        /*06c8*/ 	.word	0xffffffff


	//   ....[96]....
        /*06cc*/ 	.word	0xffffffff


	//   ....[97]....
        /*06d0*/ 	.word	0xffffffff


	//   ....[98]....
        /*06d4*/ 	.word	0xffffffff


	//   ....[99]....
        /*06d8*/ 	.word	0xffffffff


	//   ....[100]....
        /*06dc*/ 	.word	0xffffffff


	//   ....[101]....
        /*06e0*/ 	.word	0xffffffff


	//   ....[102]....
        /*06e4*/ 	.word	0xffffffff


	//   ....[103]....
        /*06e8*/ 	.word	0xffffffff


	//   ....[104]....
        /*06ec*/ 	.word	0xffffffff


	//   ....[105]....
        /*06f0*/ 	.word	0xffffffff


	//   ....[106]....
        /*06f4*/ 	.word	0xffffffff


	//   ....[107]....
        /*06f8*/ 	.word	0xffffffff


	//   ....[108]....
        /*06fc*/ 	.word	0xffffffff


	//   ....[109]....
        /*0700*/ 	.word	0xffffffff


	//   ....[110]....
        /*0704*/ 	.word	0xffffffff


	//   ....[111]....
        /*0708*/ 	.word	0x0500000f


	//   ....[112]....
        /*070c*/ 	.word	0x0500000f


	//   ....[113]....
        /*0710*/ 	.word	0x0500000f


	//   ....[114]....
        /*0714*/ 	.word	0x0500000f


	//   ....[115]....
        /*0718*/ 	.word	0x0500000f


	//   ....[116]....
        /*071c*/ 	.word	0x0500000f


	//   ....[117]....
        /*0720*/ 	.word	0x0500000f


	//   ....[118]....
        /*0724*/ 	.word	0x0500000f


	//   ....[119]....
        /*0728*/ 	.word	0x0500000f


	//   ....[120]....
        /*072c*/ 	.word	0x0500000f


	//   ....[121]....
        /*0730*/ 	.word	0x0500000f


	//   ....[122]....
        /*0734*/ 	.word	0x0500000f


	//   ....[123]....
        /*0738*/ 	.word	0x0500000f


	//   ....[124]....
        /*073c*/ 	.word	0x0500000f


	//   ....[125]....
        /*0740*/ 	.word	0x0500000f


	//   ....[126]....
        /*0744*/ 	.word	0x0500000f


	//   ....[127]....
        /*0748*/ 	.word	0x0500000f


	//   ....[128]....
        /*074c*/ 	.word	0x0500000f


	//   ....[129]....
        /*0750*/ 	.word	0x0500000f


	//   ....[130]....
        /*0754*/ 	.word	0x0500000f


	//   ....[131]....
        /*0758*/ 	.word	0x0500000f


	//   ....[132]....
        /*075c*/ 	.word	0x0500000f


	//   ....[133]....
        /*0760*/ 	.word	0x0500000f


	//   ....[134]....
        /*0764*/ 	.word	0x0500000f


	//   ....[135]....
        /*0768*/ 	.word	0x0500000f


	//   ....[136]....
        /*076c*/ 	.word	0x0500000f


	//   ....[137]....
        /*0770*/ 	.word	0x0500000f


	//   ....[138]....
        /*0774*/ 	.word	0x0500000f


	//   ....[139]....
        /*0778*/ 	.word	0x0500000f


	//   ....[140]....
        /*077c*/ 	.word	0x0500000f


	//   ....[141]....
        /*0780*/ 	.word	0x0500000f


	//   ....[142]....
        /*0784*/ 	.word	0x0500000f


	//   ....[143]....
        /*0788*/ 	.word	0x0500000f


	//   ....[144]....
        /*078c*/ 	.word	0x0500000f


	//   ....[145]....
        /*0790*/ 	.word	0x0500000f


	//   ....[146]....
        /*0794*/ 	.word	0x0500000f


	//----- nvinfo : EIATTR_COOP_GROUP_INSTR_OFFSETS
	.align		4
.L_719:
        /*0798*/ 	.byte	0x04, 0x28
        /*079a*/ 	.short	(.L_721 - .L_720)


	//   ....[0]....
.L_720:
        /*079c*/ 	.word	0x00000060


	//   ....[1]....
        /*07a0*/ 	.word	0x00000140


	//   ....[2]....
        /*07a4*/ 	.word	0x00000190


	//   ....[3]....
        /*07a8*/ 	.word	0x000003c0


	//   ....[4]....
        /*07ac*/ 	.word	0x00000520


	//   ....[5]....
        /*07b0*/ 	.word	0x00000640


	//   ....[6]....
        /*07b4*/ 	.word	0x000007a0


	//   ....[7]....
        /*07b8*/ 	.word	0x00002180


	//   ....[8]....
        /*07bc*/ 	.word	0x00002f30


	//   ....[9]....
        /*07c0*/ 	.word	0x00003af0


	//   ....[10]....
        /*07c4*/ 	.word	0x00004400


	//   ....[11]....
        /*07c8*/ 	.word	0x00004430


	//   ....[12]....
        /*07cc*/ 	.word	0x000048b0


	//   ....[13]....
        /*07d0*/ 	.word	0x00004910


	//   ....[14]....
        /*07d4*/ 	.word	0x00006b70


	//   ....[15]....
        /*07d8*/ 	.word	0x00006d90


	//   ....[16]....
        /*07dc*/ 	.word	0x00007c30


	//   ....[17]....
        /*07e0*/ 	.word	0x00007d40


	//   ....[18]....
        /*07e4*/ 	.word	0x00008300


	//   ....[19]....
        /*07e8*/ 	.word	0x00008390


	//   ....[20]....
        /*07ec*/ 	.word	0x0000a350


	//   ....[21]....
        /*07f0*/ 	.word	0x0000a440


	//   ....[22]....
        /*07f4*/ 	.word	0x0000aa80


	//   ....[23]....
        /*07f8*/ 	.word	0x0000ab00


	//   ....[24]....
        /*07fc*/ 	.word	0x0000c970


	//   ....[25]....
        /*0800*/ 	.word	0x0000cbc0


	//   ....[26]....
        /*0804*/ 	.word	0x0000da50


	//   ....[27]....
        /*0808*/ 	.word	0x0000db60


	//   ....[28]....
        /*080c*/ 	.word	0x0000e160


	//   ....[29]....
        /*0810*/ 	.word	0x0000e1d0


	//   ....[30]....
        /*0814*/ 	.word	0x0000f230


	//   ....[31]....
        /*0818*/ 	.word	0x0000f270


	//   ....[32]....
        /*081c*/ 	.word	0x0000f3a0


	//   ....[33]....
        /*0820*/ 	.word	0x0000f3c0


	//   ....[34]....
        /*0824*/ 	.word	0x00010bd0


	//   ....[35]....
        /*0828*/ 	.word	0x00010be0


	//   ....[36]....
        /*082c*/ 	.word	0x00010bf0


	//   ....[37]....
        /*0830*/ 	.word	0x00010c00


	//   ....[38]....
        /*0834*/ 	.word	0x000114c0


	//   ....[39]....
        /*0838*/ 	.word	0x000114f0


	//   ....[40]....
        /*083c*/ 	.word	0x00011630


	//   ....[41]....
        /*0840*/ 	.word	0x00011650


	//   ....[42]....
        /*0844*/ 	.word	0x00011760


	//   ....[43]....
        /*0848*/ 	.word	0x00011780


	//   ....[44]....
        /*084c*/ 	.word	0x000118a0


	//   ....[45]....
        /*0850*/ 	.word	0x000118c0


	//   ....[46]....
        /*0854*/ 	.word	0x00011da0


	//   ....[47]....
        /*0858*/ 	.word	0x00011db0


	//   ....[48]....
        /*085c*/ 	.word	0x00012400


	//   ....[49]....
        /*0860*/ 	.word	0x00012410


	//   ....[50]....
        /*0864*/ 	.word	0x000134e0


	//   ....[51]....
        /*0868*/ 	.word	0x00013510


	//   ....[52]....
        /*086c*/ 	.word	0x00013620


	//   ....[53]....
        /*0870*/ 	.word	0x00013640


	//   ....[54]....
        /*0874*/ 	.word	0x00013750


	//   ....[55]....
        /*0878*/ 	.word	0x00013770


	//   ....[56]....
        /*087c*/ 	.word	0x00013890


	//   ....[57]....
        /*0880*/ 	.word	0x000138b0


	//   ....[58]....
        /*0884*/ 	.word	0x00013a60


	//   ....[59]....
        /*0888*/ 	.word	0x00013c80


	//   ....[60]....
        /*088c*/ 	.word	0x00013cb0


	//   ....[61]....
        /*0890*/ 	.word	0x00013ce0


	//   ....[62]....
        /*0894*/ 	.word	0x00013d10


	//   ....[63]....
        /*0898*/ 	.word	0x00013d40


	//   ....[64]....
        /*089c*/ 	.word	0x00013d70


	//   ....[65]....
        /*08a0*/ 	.word	0x00013f20


	//   ....[66]....
        /*08a4*/ 	.word	0x00013f50


	//   ....[67]....
        /*08a8*/ 	.word	0x00013f80


	//   ....[68]....
        /*08ac*/ 	.word	0x00013fb0


	//   ....[69]....
        /*08b0*/ 	.word	0x00013fe0


	//   ....[70]....
        /*08b4*/ 	.word	0x00014010


	//   ....[71]....
        /*08b8*/ 	.word	0x000140b0


	//   ....[72]....
        /*08bc*/ 	.word	0x000140e0


	//   ....[73]....
        /*08c0*/ 	.word	0x000140f0


	//   ....[74]....
        /*08c4*/ 	.word	0x00014120


	//   ....[75]....
        /*08c8*/ 	.word	0x00015ec0


	//   ....[76]....
        /*08cc*/ 	.word	0x00016ae0


	//   ....[77]....
        /*08d0*/ 	.word	0x00016b00


	//   ....[78]....
        /*08d4*/ 	.word	0x00016b10


	//   ....[79]....
        /*08d8*/ 	.word	0x00016b40


	//   ....[80]....
        /*08dc*/ 	.word	0x00016c60


	//   ....[81]....
        /*08e0*/ 	.word	0x00016c70


	//   ....[82]....
        /*08e4*/ 	.word	0x00016d10


	//   ....[83]....
        /*08e8*/ 	.word	0x00016d20


	//   ....[84]....
        /*08ec*/ 	.word	0x00016dc0


	//   ....[85]....
        /*08f0*/ 	.word	0x00016dd0


	//   ....[86]....
        /*08f4*/ 	.word	0x00016e70


	//   ....[87]....
        /*08f8*/ 	.word	0x00016e80


	//   ....[88]....
        /*08fc*/ 	.word	0x00016f00


	//   ....[89]....
        /*0900*/ 	.word	0x00016f30


	//   ....[90]....
        /*0904*/ 	.word	0x00016f80


	//   ....[91]....
        /*0908*/ 	.word	0x00016fc0


	//   ....[92]....
        /*090c*/ 	.word	0x0001a040


	//   ....[93]....
        /*0910*/ 	.word	0x0001a0c0


	//   ....[94]....
        /*0914*/ 	.word	0x0001a0f0


	//   ....[95]....
        /*0918*/ 	.word	0x0001a100


	//   ....[96]....
        /*091c*/ 	.word	0x0001a130


	//   ....[97]....
        /*0920*/ 	.word	0x0001a160


	//   ....[98]....
        /*0924*/ 	.word	0x0001a190


	//   ....[99]....
        /*0928*/ 	.word	0x0001a1c0


	//   ....[100]....
        /*092c*/ 	.word	0x0001a390


	//   ....[101]....
        /*0930*/ 	.word	0x0001a3c0


	//   ....[102]....
        /*0934*/ 	.word	0x0001a3f0


	//   ....[103]....
        /*0938*/ 	.word	0x0001a420


	//   ....[104]....
        /*093c*/ 	.word	0x0001a450


	//   ....[105]....
        /*0940*/ 	.word	0x0001a480


	//   ....[106]....
        /*0944*/ 	.word	0x0001a550


	//   ....[107]....
        /*0948*/ 	.word	0x0001a570


	//   ....[108]....
        /*094c*/ 	.word	0x0001a580


	//   ....[109]....
        /*0950*/ 	.word	0x0001a600


	//   ....[110]....
        /*0954*/ 	.word	0x0001b150


	//   ....[111]....
        /*0958*/ 	.word	0x0001b800


	//   ....[112]....
        /*095c*/ 	.word	0x0001b9e0


	//   ....[113]....
        /*0960*/ 	.word	0x0001ba30


	//   ....[114]....
        /*0964*/ 	.word	0x0001bb60


	//   ....[115]....
        /*0968*/ 	.word	0x0001bbb0


	//   ....[116]....
        /*096c*/ 	.word	0x0001bcf0


	//   ....[117]....
        /*0970*/ 	.word	0x0001bd60


	//   ....[118]....
        /*0974*/ 	.word	0x0001be90


	//   ....[119]....
        /*0978*/ 	.word	0x0001bee0


	//   ....[120]....
        /*097c*/ 	.word	0x0001c010


	//   ....[121]....
        /*0980*/ 	.word	0x0001c060


	//   ....[122]....
        /*0984*/ 	.word	0x0001c190


	//   ....[123]....
        /*0988*/ 	.word	0x0001c1e0


	//   ....[124]....
        /*098c*/ 	.word	0x0001c2f0


	//   ....[125]....
        /*0990*/ 	.word	0x0001c360


	//   ....[126]....
        /*0994*/ 	.word	0x0001c470


	//   ....[127]....
        /*0998*/ 	.word	0x0001c4c0


	//   ....[128]....
        /*099c*/ 	.word	0x0001c7f0


	//   ....[129]....
        /*09a0*/ 	.word	0x0001c890


	//   ....[130]....
        /*09a4*/ 	.word	0x0001ca30


	//   ....[131]....
        /*09a8*/ 	.word	0x0001cab0


	//   ....[132]....
        /*09ac*/ 	.word	0x0001cb30


	//   ....[133]....
        /*09b0*/ 	.word	0x0001cbb0


	//   ....[134]....
        /*09b4*/ 	.word	0x0001cc30


	//   ....[135]....
        /*09b8*/ 	.word	0x0001ccc0


	//   ....[136]....
        /*09bc*/ 	.word	0x0001cd60


	//   ....[137]....
        /*09c0*/ 	.word	0x0001ce10


	//   ....[138]....
        /*09c4*/ 	.word	0x0001ce90


	//   ....[139]....
        /*09c8*/ 	.word	0x0001cf10


	//   ....[140]....
        /*09cc*/ 	.word	0x0001cf90


	//   ....[141]....
        /*09d0*/ 	.word	0x0001d020


	//   ....[142]....
        /*09d4*/ 	.word	0x0001d0a0


	//   ....[143]....
        /*09d8*/ 	.word	0x0001d150


	//   ....[144]....
        /*09dc*/ 	.word	0x0001d1a0


	//   ....[145]....
        /*09e0*/ 	.word	0x0001d260


	//   ....[146]....
        /*09e4*/ 	.word	0x0001d390


	//----- nvinfo : EIATTR_REG_RECONFIG
	.align		4
.L_721:
        /*09e8*/ 	.byte	0x01, 0x54
	.zero		2


	//----- nvinfo : EIATTR_SYSCALL_OFFSETS
	.align		4
        /*09ec*/ 	.byte	0x04, 0x46
        /*09ee*/ 	.short	(.L_723 - .L_722)


	//   ....[0]....
.L_722:
        /*09f0*/ 	.word	0x00002300


	//   ....[1]....
        /*09f4*/ 	.word	0x00015ae0


	//   ....[2]....
        /*09f8*/ 	.word	0x00015c30


	//   ....[3]....
        /*09fc*/ 	.word	0x00015d20


	//   ....[4]....
        /*0a00*/ 	.word	0x00016600


	//----- nvinfo : EIATTR_MBARRIER_INSTR_OFFSETS
	.align		4
.L_723:
        /*0a04*/ 	.byte	0x04, 0x39
        /*0a06*/ 	.short	(.L_725 - .L_724)


	//   ....[0]....
.L_724:
        /*0a08*/ 	.word	0x00000270
        /*0a0c*/ 	.word	0x000000ff
        /*0a10*/ 	.word	0x00030800
        /*0a14*/ 	.short	0x0100
        /*0a16*/ 	.byte	0x08
	.zero		1


	//   ....[1]....
        /*0a18*/ 	.word	0x00000280
        /*0a1c*/ 	.word	0x000000ff
        /*0a20*/ 	.word	0x00030820
        /*0a24*/ 	.short	0x0100
        /*0a26*/ 	.byte	0x08
	.zero		1


	//   ....[2]....
        /*0a28*/ 	.word	0x00000370
        /*0a2c*/ 	.word	0x000000ff
        /*0a30*/ 	.word	0x00030830
        /*0a34*/ 	.short	0x0100
        /*0a36*/ 	.byte	0x08
	.zero		1


	//   ....[3]....
        /*0a38*/ 	.word	0x00000380
        /*0a3c*/ 	.word	0x000000ff
        /*0a40*/ 	.word	0x00030840
        /*0a44*/ 	.short	0x0100
        /*0a46*/ 	.byte	0x08
	.zero		1


	//   ....[4]....
        /*0a48*/ 	.word	0x00000390
        /*0a4c*/ 	.word	0x000000ff
        /*0a50*/ 	.word	0x00030838
        /*0a54*/ 	.short	0x0100
        /*0a56*/ 	.byte	0x08
	.zero		1


	//   ....[5]....
        /*0a58*/ 	.word	0x000003a0
        /*0a5c*/ 	.word	0x000000ff
        /*0a60*/ 	.word	0x00030848
        /*0a64*/ 	.short	0x0100
        /*0a66*/ 	.byte	0x08
	.zero		1


	//   ....[6]....
        /*0a68*/ 	.word	0x000004d0
        /*0a6c*/ 	.word	0x000000ff
        /*0a70*/ 	.word	0x00030850
        /*0a74*/ 	.short	0x0100
        /*0a76*/ 	.byte	0x08
	.zero		1


	//   ....[7]....
        /*0a78*/ 	.word	0x000004e0
        /*0a7c*/ 	.word	0x000000ff
        /*0a80*/ 	.word	0x00030860
        /*0a84*/ 	.short	0x0100
        /*0a86*/ 	.byte	0x08
	.zero		1


	//   ....[8]....
        /*0a88*/ 	.word	0x000004f0
        /*0a8c*/ 	.word	0x000000ff
        /*0a90*/ 	.word	0x00030858
        /*0a94*/ 	.short	0x0100
        /*0a96*/ 	.byte	0x08
	.zero		1


	//   ....[9]....
        /*0a98*/ 	.word	0x00000500
        /*0a9c*/ 	.word	0x000000ff
        /*0aa0*/ 	.word	0x00030868
        /*0aa4*/ 	.short	0x0100
        /*0aa6*/ 	.byte	0x08
	.zero		1


	//   ....[10]....
        /*0aa8*/ 	.word	0x000005f0
        /*0aac*/ 	.word	0x000000ff
        /*0ab0*/ 	.word	0x00030870
        /*0ab4*/ 	.short	0x0100
        /*0ab6*/ 	.byte	0x06
	.zero		1


	//   ....[11]....
        /*0ab8*/ 	.word	0x00000600
        /*0abc*/ 	.word	0x000000ff
        /*0ac0*/ 	.word	0x00030880
        /*0ac4*/ 	.short	0x0100
        /*0ac6*/ 	.byte	0x06
	.zero		1


	//   ....[12]....
        /*0ac8*/ 	.word	0x00000610
        /*0acc*/ 	.word	0x000000ff
        /*0ad0*/ 	.word	0x00030878
        /*0ad4*/ 	.short	0x0100
        /*0ad6*/ 	.byte	0x06
	.zero		1


	//   ....[13]....
        /*0ad8*/ 	.word	0x00000620
        /*0adc*/ 	.word	0x000000ff
        /*0ae0*/ 	.word	0x00030888
        /*0ae4*/ 	.short	0x0100
        /*0ae6*/ 	.byte	0x06
	.zero		1


	//   ....[14]....
        /*0ae8*/ 	.word	0x00000750
        /*0aec*/ 	.word	0x000000ff
        /*0af0*/ 	.word	0x00030890
        /*0af4*/ 	.short	0x0100
        /*0af6*/ 	.byte	0x08
	.zero		1


	//   ....[15]....
        /*0af8*/ 	.word	0x00000760
        /*0afc*/ 	.word	0x000000ff
        /*0b00*/ 	.word	0x000308a0
        /*0b04*/ 	.short	0x0100
        /*0b06*/ 	.byte	0x08
	.zero		1


	//   ....[16]....
        /*0b08*/ 	.word	0x00000770
        /*0b0c*/ 	.word	0x000000ff
        /*0b10*/ 	.word	0x00030898
        /*0b14*/ 	.short	0x0100
        /*0b16*/ 	.byte	0x08
	.zero		1


	//   ....[17]....
        /*0b18*/ 	.word	0x00000780
        /*0b1c*/ 	.word	0x000000ff
        /*0b20*/ 	.word	0x000308a8
        /*0b24*/ 	.short	0x0100
        /*0b26*/ 	.byte	0x08
	.zero		1


	//   ....[18]....
        /*0b28*/ 	.word	0x000008b0
        /*0b2c*/ 	.word	0x000000ff
        /*0b30*/ 	.word	0x000308b0
        /*0b34*/ 	.short	0x0100
        /*0b36*/ 	.byte	0x08
	.zero		1


	//   ....[19]....
        /*0b38*/ 	.word	0x000008c0
        /*0b3c*/ 	.word	0x000000ff
        /*0b40*/ 	.word	0x000308c0
        /*0b44*/ 	.short	0x0100
        /*0b46*/ 	.byte	0x08
	.zero		1


	//   ....[20]....
        /*0b48*/ 	.word	0x000008d0
        /*0b4c*/ 	.word	0x000000ff
        /*0b50*/ 	.word	0x000308b8
        /*0b54*/ 	.short	0x0100
        /*0b56*/ 	.byte	0x08
	.zero		1


	//   ....[21]....
        /*0b58*/ 	.word	0x000008e0
        /*0b5c*/ 	.word	0x000000ff
        /*0b60*/ 	.word	0x000308c8
        /*0b64*/ 	.short	0x0100
        /*0b66*/ 	.byte	0x08
	.zero		1


	//   ....[22]....
        /*0b68*/ 	.word	0x00002380
        /*0b6c*/ 	.word	0x000000ff
        /*0b70*/ 	.word	0x00030800
        /*0b74*/ 	.short	0x010a
        /*0b76*/ 	.byte	0x26
	.zero		1


	//   ....[23]....
        /*0b78*/ 	.word	0x00002430
        /*0b7c*/ 	.word	0x00000007
        /*0b80*/ 	.word	0x00030830
        /*0b84*/ 	.short	0x010a
        /*0b86*/ 	.byte	0x3f
	.zero		1


	//   ....[24]....
        /*0b88*/ 	.word	0x000024a0
        /*0b8c*/ 	.word	0x00000007
        /*0b90*/ 	.word	0x00030830
        /*0b94*/ 	.short	0x010a
        /*0b96*/ 	.byte	0x3f
	.zero		1


	//   ....[25]....
        /*0b98*/ 	.word	0x00002f00
        /*0b9c*/ 	.word	0x00000002
        /*0ba0*/ 	.word	0x00000000
        /*0ba4*/ 	.short	0x0101
        /*0ba6*/ 	.byte	0x3f
	.zero		1


	//   ....[26]....
        /*0ba8*/ 	.word	0x00005740
        /*0bac*/ 	.word	0x000000ff
        /*0bb0*/ 	.word	0x00030830
        /*0bb4*/ 	.short	0x010a
        /*0bb6*/ 	.byte	0x07
	.zero		1


	//   ....[27]....
        /*0bb8*/ 	.word	0x000057a0
        /*0bbc*/ 	.word	0x000000ff
        /*0bc0*/ 	.word	0x00030830
        /*0bc4*/ 	.short	0x010a
        /*0bc6*/ 	.byte	0x07
	.zero		1


	//   ....[28]....
        /*0bc8*/ 	.word	0x00006240
        /*0bcc*/ 	.word	0x000000ff
        /*0bd0*/ 	.word	0x00030850
        /*0bd4*/ 	.short	0x010a
        /*0bd6*/ 	.byte	0x06
	.zero		1


	//   ....[29]....
        /*0bd8*/ 	.word	0x00006280
        /*0bdc*/ 	.word	0x000000ff
        /*0be0*/ 	.word	0x00030850
        /*0be4*/ 	.short	0x010a
        /*0be6*/ 	.byte	0x06
	.zero		1


	//   ....[30]....
        /*0be8*/ 	.word	0x00006bb0
        /*0bec*/ 	.word	0x0000000a
        /*0bf0*/ 	.word	0x00000000
        /*0bf4*/ 	.short	0x0101
        /*0bf6*/ 	.byte	0x3f
	.zero		1


	//   ....[31]....
        /*0bf8*/ 	.word	0x00008800
        /*0bfc*/ 	.word	0x00000084
        /*0c00*/ 	.word	0x00000000
        /*0c04*/ 	.short	0x0101
        /*0c06*/ 	.byte	0x3f
	.zero		1


	//   ....[32]....
        /*0c08*/ 	.word	0x000090f0
        /*0c0c*/ 	.word	0x000000ff
        /*0c10*/ 	.word	0x00030830
        /*0c14*/ 	.short	0x010a
        /*0c16*/ 	.byte	0x06
	.zero		1


	//   ....[33]....
        /*0c18*/ 	.word	0x00009150
        /*0c1c*/ 	.word	0x000000ff
        /*0c20*/ 	.word	0x00030830
        /*0c24*/ 	.short	0x010a
        /*0c26*/ 	.byte	0x06
	.zero		1


	//   ....[34]....
        /*0c28*/ 	.word	0x00009bf0
        /*0c2c*/ 	.word	0x000000ff
        /*0c30*/ 	.word	0x00030850
        /*0c34*/ 	.short	0x010a
        /*0c36*/ 	.byte	0x0b
	.zero		1


	//   ....[35]....
        /*0c38*/ 	.word	0x00009c30
        /*0c3c*/ 	.word	0x000000ff
        /*0c40*/ 	.word	0x00030850
        /*0c44*/ 	.short	0x010a
        /*0c46*/ 	.byte	0x0b
	.zero		1


	//   ....[36]....
        /*0c48*/ 	.word	0x0000af40
        /*0c4c*/ 	.word	0x0000000b
        /*0c50*/ 	.word	0x00000000
        /*0c54*/ 	.short	0x0101
        /*0c56*/ 	.byte	0x3f
	.zero		1


	//   ....[37]....
        /*0c58*/ 	.word	0x0000afa0
        /*0c5c*/ 	.word	0x0000000d
        /*0c60*/ 	.word	0x00000000
        /*0c64*/ 	.short	0x0101
        /*0c66*/ 	.byte	0x3f
	.zero		1


	//   ....[38]....
        /*0c68*/ 	.word	0x0000b560
        /*0c6c*/ 	.word	0x000000ff
        /*0c70*/ 	.word	0x00030830
        /*0c74*/ 	.short	0x010a
        /*0c76*/ 	.byte	0x06
	.zero		1


	//   ....[39]....
        /*0c78*/ 	.word	0x0000b5c0
        /*0c7c*/ 	.word	0x000000ff
        /*0c80*/ 	.word	0x00030830
        /*0c84*/ 	.short	0x010a
        /*0c86*/ 	.byte	0x06
	.zero		1


	//   ....[40]....
        /*0c88*/ 	.word	0x0000c060
        /*0c8c*/ 	.word	0x000000ff
        /*0c90*/ 	.word	0x00030850
        /*0c94*/ 	.short	0x010a
        /*0c96*/ 	.byte	0x0b
	.zero		1


	//   ....[41]....
        /*0c98*/ 	.word	0x0000c0a0
        /*0c9c*/ 	.word	0x000000ff
        /*0ca0*/ 	.word	0x00030850
        /*0ca4*/ 	.short	0x010a
        /*0ca6*/ 	.byte	0x0b
	.zero		1


	//   ....[42]....
        /*0ca8*/ 	.word	0x0000c9e0
        /*0cac*/ 	.word	0x00000002
        /*0cb0*/ 	.word	0x00000000
        /*0cb4*/ 	.short	0x0101
        /*0cb6*/ 	.byte	0x3f
	.zero		1


	//   ....[43]....
        /*0cb8*/ 	.word	0x0000e620
        /*0cbc*/ 	.word	0x00000084
        /*0cc0*/ 	.word	0x00000000
        /*0cc4*/ 	.short	0x0101
        /*0cc6*/ 	.byte	0x3f
	.zero		1


	//   ....[44]....
        /*0cc8*/ 	.word	0x0000f1a0
        /*0ccc*/ 	.word	0x000000ff
        /*0cd0*/ 	.word	0x00030850
        /*0cd4*/ 	.short	0x010a
        /*0cd6*/ 	.byte	0x05
	.zero		1


	//   ....[45]....
        /*0cd8*/ 	.word	0x0000f1e0
        /*0cdc*/ 	.word	0x000000ff
        /*0ce0*/ 	.word	0x00030850
        /*0ce4*/ 	.short	0x010a
        /*0ce6*/ 	.byte	0x05
	.zero		1


	//   ....[46]....
        /*0ce8*/ 	.word	0x0000f6a0
        /*0cec*/ 	.word	0x0000000a
        /*0cf0*/ 	.word	0x00000000
        /*0cf4*/ 	.short	0x0101
        /*0cf6*/ 	.byte	0x3f
	.zero		1


	//   ....[47]....
        /*0cf8*/ 	.word	0x000114d0
        /*0cfc*/ 	.word	0x000000ff
        /*0d00*/ 	.word	0x00000000
        /*0d04*/ 	.short	0x0101
        /*0d06*/ 	.byte	0x08
	.zero		1


	//   ....[48]....
        /*0d08*/ 	.word	0x00011bc0
        /*0d0c*/ 	.word	0x000000ff
        /*0d10*/ 	.word	0x00000000
        /*0d14*/ 	.short	0x0101
        /*0d16*/ 	.byte	0x08
	.zero		1


	//   ....[49]....
        /*0d18*/ 	.word	0x00016130
        /*0d1c*/ 	.word	0x00000000
        /*0d20*/ 	.word	0x00030840
        /*0d24*/ 	.short	0x010a
        /*0d26*/ 	.byte	0x3f
	.zero		1


	//   ....[50]....
        /*0d28*/ 	.word	0x000170e0
        /*0d2c*/ 	.word	0x00000013
        /*0d30*/ 	.word	0x00030800
        /*0d34*/ 	.short	0x0107
        /*0d36*/ 	.byte	0x3f
	.zero		1


	//   ....[51]....
        /*0d38*/ 	.word	0x000171f0
        /*0d3c*/ 	.word	0x00000013
        /*0d40*/ 	.word	0x00030800
        /*0d44*/ 	.short	0x0101
        /*0d46*/ 	.byte	0x3f
	.zero		1


	//   ....[52]....
        /*0d48*/ 	.word	0x00017210
        /*0d4c*/ 	.word	0x00000013
        /*0d50*/ 	.word	0x00030820
        /*0d54*/ 	.short	0x010a
        /*0d56*/ 	.byte	0x3f
	.zero		1


	//   ....[53]....
        /*0d58*/ 	.word	0x00017640
        /*0d5c*/ 	.word	0x00000003
        /*0d60*/ 	.word	0x00030840
        /*0d64*/ 	.short	0x010a
        /*0d66*/ 	.byte	0x3f
	.zero		1


	//   ....[54]....
        /*0d68*/ 	.word	0x00017af0
        /*0d6c*/ 	.word	0x00000003
        /*0d70*/ 	.word	0x00000060
        /*0d74*/ 	.short	0x010a
        /*0d76*/ 	.byte	0x3f
	.zero		1


	//   ....[55]....
        /*0d78*/ 	.word	0x00018290
        /*0d7c*/ 	.word	0x00000003
        /*0d80*/ 	.word	0x00030840
        /*0d84*/ 	.short	0x010a
        /*0d86*/ 	.byte	0x3f
	.zero		1


	//   ....[56]....
        /*0d88*/ 	.word	0x00018740
        /*0d8c*/ 	.word	0x00000002
        /*0d90*/ 	.word	0x00000060
        /*0d94*/ 	.short	0x010a
        /*0d96*/ 	.byte	0x3f
	.zero		1


	//   ....[57]....
        /*0d98*/ 	.word	0x00018e20
        /*0d9c*/ 	.word	0x00000002
        /*0da0*/ 	.word	0x00030840
        /*0da4*/ 	.short	0x010a
        /*0da6*/ 	.byte	0x3f
	.zero		1


	//   ....[58]....
        /*0da8*/ 	.word	0x000192d0
        /*0dac*/ 	.word	0x00000002
        /*0db0*/ 	.word	0x00000060
        /*0db4*/ 	.short	0x010a
        /*0db6*/ 	.byte	0x3f
	.zero		1


	//   ....[59]....
        /*0db8*/ 	.word	0x00019950
        /*0dbc*/ 	.word	0x00000000
        /*0dc0*/ 	.word	0x00030860
        /*0dc4*/ 	.short	0x010a
        /*0dc6*/ 	.byte	0x3f
	.zero		1


	//   ....[60]....
        /*0dc8*/ 	.word	0x0001b0d0
        /*0dcc*/ 	.word	0x00000000
        /*0dd0*/ 	.word	0x00030820
        /*0dd4*/ 	.short	0x010a
        /*0dd6*/ 	.byte	0x3f
	.zero		1


	//   ....[61]....
        /*0dd8*/ 	.word	0x0001b2b0
        /*0ddc*/ 	.word	0x00000006
        /*0de0*/ 	.word	0x00000000
        /*0de4*/ 	.short	0x010a
        /*0de6*/ 	.byte	0x3f
	.zero		1


	//   ....[62]....
        /*0de8*/ 	.word	0x0001b320
        /*0dec*/ 	.word	0x00000007
        /*0df0*/ 	.word	0x00000000
        /*0df4*/ 	.short	0x010a
        /*0df6*/ 	.byte	0x3f
	.zero		1


	//   ....[63]....
        /*0df8*/ 	.word	0x0001b390
        /*0dfc*/ 	.word	0x00000004
        /*0e00*/ 	.word	0x00000000
        /*0e04*/ 	.short	0x010a
        /*0e06*/ 	.byte	0x3f
	.zero		1


	//   ....[64]....
        /*0e08*/ 	.word	0x0001b3c0
        /*0e0c*/ 	.word	0x00000003
        /*0e10*/ 	.word	0x00000000
        /*0e14*/ 	.short	0x010a
        /*0e16*/ 	.byte	0x3f
	.zero		1


	//   ....[65]....
        /*0e18*/ 	.word	0x0001b430
        /*0e1c*/ 	.word	0x00000003
        /*0e20*/ 	.word	0x00030800
        /*0e24*/ 	.short	0x010a
        /*0e26*/ 	.byte	0x3f
	.zero		1


	//   ....[66]....
        /*0e28*/ 	.word	0x0001b480
        /*0e2c*/ 	.word	0x00000007
        /*0e30*/ 	.word	0x00030830
        /*0e34*/ 	.short	0x010a
        /*0e36*/ 	.byte	0x3f
	.zero		1


	//   ....[67]....
        /*0e38*/ 	.word	0x0001b4e0
        /*0e3c*/ 	.word	0x0000000a
        /*0e40*/ 	.word	0x00030830
        /*0e44*/ 	.short	0x010a
        /*0e46*/ 	.byte	0x3f
	.zero		1


	//   ....[68]....
        /*0e48*/ 	.word	0x0001b540
        /*0e4c*/ 	.word	0x00000009
        /*0e50*/ 	.word	0x00030850
        /*0e54*/ 	.short	0x010a
        /*0e56*/ 	.byte	0x3f
	.zero		1


	//   ....[69]....
        /*0e58*/ 	.word	0x0001b5a0
        /*0e5c*/ 	.word	0x00000003
        /*0e60*/ 	.word	0x00030830
        /*0e64*/ 	.short	0x010a
        /*0e66*/ 	.byte	0x3f
	.zero		1


	//   ....[70]....
        /*0e68*/ 	.word	0x0001b600
        /*0e6c*/ 	.word	0x00000002
        /*0e70*/ 	.word	0x00030850
        /*0e74*/ 	.short	0x010a
        /*0e76*/ 	.byte	0x3f
	.zero		1


	//   ....[71]....
        /*0e78*/ 	.word	0x0001b660
        /*0e7c*/ 	.word	0x00000003
        /*0e80*/ 	.word	0x00030830
        /*0e84*/ 	.short	0x010a
        /*0e86*/ 	.byte	0x3f
	.zero		1


	//   ....[72]....
        /*0e88*/ 	.word	0x0001b6c0
        /*0e8c*/ 	.word	0x00000002
        /*0e90*/ 	.word	0x00030850
        /*0e94*/ 	.short	0x010a
        /*0e96*/ 	.byte	0x3f
	.zero		1


	//   ....[73]....
        /*0e98*/ 	.word	0x0001b720
        /*0e9c*/ 	.word	0x00000005
        /*0ea0*/ 	.word	0x00030850
        /*0ea4*/ 	.short	0x010a
        /*0ea6*/ 	.byte	0x3f
	.zero		1


	//   ....[74]....
        /*0ea8*/ 	.word	0x0001b8c0
        /*0eac*/ 	.word	0x00000000
        /*0eb0*/ 	.word	0x00030840
        /*0eb4*/ 	.short	0x010a
        /*0eb6*/ 	.byte	0x3f
	.zero		1


	//   ....[75]....
        /*0eb8*/ 	.word	0x0001c500
        /*0ebc*/ 	.word	0x00000013
        /*0ec0*/ 	.word	0x00030820
        /*0ec4*/ 	.short	0x010a
        /*0ec6*/ 	.byte	0x3f
	.zero		1


	//   ....[76]....
        /*0ec8*/ 	.word	0x0001c550
        /*0ecc*/ 	.word	0x00000003
        /*0ed0*/ 	.word	0x00030840
        /*0ed4*/ 	.short	0x010a
        /*0ed6*/ 	.byte	0x3f
	.zero		1


	//   ....[77]....
        /*0ed8*/ 	.word	0x0001c5a0
        /*0edc*/ 	.word	0x00000003
        /*0ee0*/ 	.word	0x00000060
        /*0ee4*/ 	.short	0x010a
        /*0ee6*/ 	.byte	0x3f
	.zero		1


	//   ....[78]....
        /*0ee8*/ 	.word	0x0001c5f0
        /*0eec*/ 	.word	0x00000003
        /*0ef0*/ 	.word	0x00030840
        /*0ef4*/ 	.short	0x010a
        /*0ef6*/ 	.byte	0x3f
	.zero		1


	//   ....[79]....
        /*0ef8*/ 	.word	0x0001c640
        /*0efc*/ 	.word	0x00000002
        /*0f00*/ 	.word	0x00000060
        /*0f04*/ 	.short	0x010a
        /*0f06*/ 	.byte	0x3f
	.zero		1


	//   ....[80]....
        /*0f08*/ 	.word	0x0001c690
        /*0f0c*/ 	.word	0x00000002
        /*0f10*/ 	.word	0x00030840
        /*0f14*/ 	.short	0x010a
        /*0f16*/ 	.byte	0x3f
	.zero		1


	//   ....[81]....
        /*0f18*/ 	.word	0x0001c6e0
        /*0f1c*/ 	.word	0x00000002
        /*0f20*/ 	.word	0x00000060
        /*0f24*/ 	.short	0x010a
        /*0f26*/ 	.byte	0x3f
	.zero		1


	//   ....[82]....
        /*0f28*/ 	.word	0x0001c730
        /*0f2c*/ 	.word	0x00000000
        /*0f30*/ 	.word	0x00030860
        /*0f34*/ 	.short	0x010a
        /*0f36*/ 	.byte	0x3f
	.zero		1


	//   ....[83]....
        /*0f38*/ 	.word	0x0001d2b0
        /*0f3c*/ 	.word	0x00000000
        /*0f40*/ 	.word	0x00030820
        /*0f44*/ 	.short	0x010a
        /*0f46*/ 	.byte	0x3f
	.zero		1


	//   ....[84]....
        /*0f48*/ 	.word	0x0001d450
        /*0f4c*/ 	.word	0x00000006
        /*0f50*/ 	.word	0x00000000
        /*0f54*/ 	.short	0x010a
        /*0f56*/ 	.byte	0x3f
	.zero		1


	//   ....[85]....
        /*0f58*/ 	.word	0x0001d4a0
        /*0f5c*/ 	.word	0x00000007
        /*0f60*/ 	.word	0x00000000
        /*0f64*/ 	.short	0x010a
        /*0f66*/ 	.byte	0x3f
	.zero		1


	//   ....[86]....
        /*0f68*/ 	.word	0x0001d4f0
        /*0f6c*/ 	.word	0x00000004
        /*0f70*/ 	.word	0x00000000
        /*0f74*/ 	.short	0x010a
        /*0f76*/ 	.byte	0x3f
	.zero		1


	//----- nvinfo : EIATTR_NUM_MBARRIERS
	.align		4
.L_725:
        /*0f78*/ 	.byte	0x03, 0x38
        /*0f7a*/ 	.short	0x0016


	//----- nvinfo : EIATTR_EXIT_INSTR_OFFSETS
	.align		4
        /*0f7c*/ 	.byte	0x04, 0x1c
        /*0f7e*/ 	.short	(.L_727 - .L_726)


	//   ....[0]....
.L_726:
        /*0f80*/ 	.word	0x00000a50


	//   ....[1]....
        /*0f84*/ 	.word	0x00013a00


	//   ....[2]....
        /*0f88*/ 	.word	0x0001b410


	//----- nvinfo : EIATTR_MAX_THREADS
	.align		4
.L_727:
        /*0f8c*/ 	.byte	0x04, 0x05
        /*0f8e*/ 	.short	(.L_729 - .L_728)
.L_728:
        /*0f90*/ 	.word	0x00000180
        /*0f94*/ 	.word	0x00000001
        /*0f98*/ 	.word	0x00000001


	//----- nvinfo : EIATTR_CRS_STACK_SIZE
	.align		4
.L_729:
        /*0f9c*/ 	.byte	0x04, 0x1e
        /*0f9e*/ 	.short	(.L_731 - .L_730)
.L_730:
        /*0fa0*/ 	.word	0x00000000


	//----- nvinfo : EIATTR_CBANK_PARAM_SIZE
	.align		4
.L_731:
        /*0fa4*/ 	.byte	0x03, 0x19
        /*0fa6*/ 	.short	0x0af0


	//----- nvinfo : EIATTR_PARAM_CBANK
	.align		4
        /*0fa8*/ 	.byte	0x04, 0x0a
        /*0faa*/ 	.short	(.L_733 - .L_732)
	.align		4
.L_732:
        /*0fac*/ 	.word	index@(.nv.constant0._ZN7cutlass13device_kernelIN5flash11enable_sm90INS1_16FlashAttnFwdSm90INS1_25CollectiveMainloopFwdSm90ILi2EN4cute5tupleIJNS5_1CILi1EEES8_S8_EEENS6_IJNS7_ILi128EEENS7_ILi96EEENS7_ILi192EEEEEELi192ENS_6half_tEfNS_4arch4Sm90ELb0ELb1ELb1ELb1ELb0ELb0ELb0ELb1ELb1ELb1ELb1ELb0EEENS1_21CollectiveEpilogueFwdINS6_IJSA_SC_SB_EEES9_SE_SG_Li256ELb1ELb1ELb1ELb0EEENS1_36VarlenDynamicPersistentTileSchedulerILi128ELi96ELi256ELi128ELb1ELb1ELb1ELb1ELb0ELb1EEEEEEEEEvNT_6ParamsE)
        /*0fb0*/ 	.short	0x0210
        /*0fb2*/ 	.short	0x0af0


	//----- nvinfo : EIATTR_SW_WAR
	.align		4
.L_733:
        /*0fb4*/ 	.byte	0x04, 0x36
        /*0fb6*/ 	.short	(.L_735 - .L_734)
.L_734:
        /*0fb8*/ 	.word	0x00000008
.L_735:


//--------------------- .nv.info._ZN7cutlass13device_kernelIN5flash11enable_sm90INS1_16FlashAttnFwdSm90INS1_25CollectiveMainloopFwdSm90ILi2EN4cute5tupleIJNS5_1CILi1EEES8_S8_EEENS6_IJNS7_ILi128EEENS7_ILi96EEENS7_ILi192EEEEEELi192ENS_6half_tEfNS_4arch4Sm90ELb0ELb1ELb1ELb1ELb0ELb1ELb0ELb1ELb1ELb1ELb1ELb0EEENS1_21CollectiveEpilogueFwdINS6_IJSA_SC_SB_EEES9_SE_SG_Li256ELb1ELb1ELb1ELb0EEENS1_36VarlenDynamicPersistentTileSchedulerILi128ELi96ELi256ELi128ELb1ELb1ELb1ELb1ELb0ELb1EEEEEEEEEvNT_6ParamsE --------------------------
	.section	.nv.info._ZN7cutlass13device_kernelIN5flash11enable_sm90INS1_16FlashAttnFwdSm90INS1_25CollectiveMainloopFwdSm90ILi2EN4cute5tupleIJNS5_1CILi1EEES8_S8_EEENS6_IJNS7_ILi128EEENS7_ILi96EEENS7_ILi192EEEEEELi192ENS_6half_tEfNS_4arch4Sm90ELb0ELb1ELb1ELb1ELb0ELb1ELb0ELb1ELb1ELb1ELb1ELb0EEENS1_21CollectiveEpilogueFwdINS6_IJSA_SC_SB_EEES9_SE_SG_Li256ELb1ELb1ELb1ELb0EEENS1_36VarlenDynamicPersistentTileSchedulerILi128ELi96ELi256ELi128ELb1ELb1ELb1ELb1ELb0ELb1EEEEEEEEEvNT_6ParamsE,"",@"SHT_CUDA_INFO"
	.sectionflags	@""
	.align	4


	//----- nvinfo : EIATTR_CUDA_API_VERSION
	.align		4
        /*0000*/ 	.byte	0x04, 0x37
        /*0002*/ 	.short	(.L_737 - .L_736)
.L_736:
        /*0004*/ 	.word	0x00000082


	//----- nvinfo : EIATTR_KPARAM_INFO
	.align		4
.L_737:
        /*0008*/ 	.byte	0x04, 0x17
        /*000a*/ 	.short	(.L_739 - .L_738)
.L_738:
        /*000c*/ 	.word	0x00000000
        /*0010*/ 	.short	0x0000
        /*0012*/ 	.short	0x0070
        /*0014*/ 	.byte	0x00, 0xf0, 0x01, 0x2a


	//----- nvinfo : EIATTR_SPARSE_MMA_MASK
	.align		4
.L_739:
        /*0018*/ 	.byte	0x03, 0x50
        /*001a*/ 	.short	0x0000


	//----- nvinfo : EIATTR_MAXREG_COUNT
	.align		4
        /*001c*/ 	.byte	0x03, 0x1b
        /*001e*/ 	.short	0x00a8


	//----- nvinfo : EIATTR_NUM_BARRIERS
	.align		4
        /*0020*/ 	.byte	0x02, 0x4c
        /*0022*/ 	.byte	0x10
	.zero		1


	//----- nvinfo : EIATTR_EXTERNS
	.align		4
        /*0024*/ 	.byte	0x04, 0x0f
        /*0026*/ 	.short	(.L_741 - .L_740)


	//   ....[0]....
	.align		4
.L_740:
        /*0028*/ 	.word	index@(__assertfail)


	//----- nvinfo : EIATTR_ANNOTATIONS
	.align		4
.L_741:
        /*002c*/ 	.byte	0x04, 0x55
        /*002e*/ 	.short	(.L_743 - .L_742)


	//   ....[0]....
.L_742:
        /* <DEDUP_REMOVED lines=127> */


	//----- nvinfo : EIATTR_MERCURY_ISA_VERSION
	.align		4
.L_743:
        /*0810*/ 	.byte	0x03, 0x5f
        /*0812*/ 	.short	0x0101


	//----- nvinfo : EIATTR_UNUSED_LOAD_BYTE_OFFSET
	.align		4
        /*0814*/ 	.byte	0x04, 0x44
        /*0816*/ 	.short	(.L_745 - .L_744)


	//   ....[0]....
.L_744:
        /*0818*/ 	.word	0x00000ab0
        /*081c*/ 	.word	0x0000fff0


	//   ....[1]....
        /*0820*/ 	.word	0x00020f10
        /*0824*/ 	.word	0x0000fff0


	//----- nvinfo : EIATTR_INT_WARP_WIDE_INSTR_OFFSETS
	.align		4
.L_745:
        /*0828*/ 	.byte	0x04, 0x31
        /*082a*/ 	.short	(.L_747 - .L_746)


	//   ....[0]....
.L_746:
        /*082c*/ 	.word	0x00000190


	//   ....[1]....
        /*0830*/ 	.word	0x000001d0


	//   ....[2]....
        /*0834*/ 	.word	0x00000240


	//   ....[3]....
        /*0838*/ 	.word	0x00028620


	//   ....[4]....
        /*083c*/ 	.word	0x000286b0


	//   ....[5]....
        /*0840*/ 	.word	0x0002c430


	//   ....[6]....
        /*0844*/ 	.word	0x0002c490


	//----- nvinfo : EIATTR_COOP_GROUP_MASK_REGIDS
	.align		4
.L_747:
        /*0848*/ 	.byte	0x04, 0x29
        /*084a*/ 	.short	(.L_749 - .L_748)


	//   ....[0]....
.L_748:
        /*084c*/ 	.word	0xffffffff


	//   ....[1]....
        /*0850*/ 	.word	0xffffffff


	//   ....[2]....
        /*0854*/ 	.word	0xffffffff


	//   ....[3]....
        /*0858*/ 	.word	0xffffffff


	//   ....[4]....
        /*085c*/ 	.word	0xffffffff


	//   ....[5]....
        /*0860*/ 	.word	0xffffffff


	//   ....[6]....
        /*0864*/ 	.word	0xffffffff


	//   ....[7]....
        /*0868*/ 	.word	0xffffffff


	//   ....[8]....
        /*086c*/ 	.word	0xffffffff


	//   ....[9]....
        /*0870*/ 	.word	0xffffffff


	//   ....[10]....
        /*0874*/ 	.word	0xffffffff


	//   ....[11]....
        /*0878*/ 	.word	0xffffffff


	//   ....[12]....
        /*087c*/ 	.word	0xffffffff


	//   ....[13]....
        /*0880*/ 	.word	0xffffffff


	//   ....[14]....
        /*0884*/ 	.word	0xffffffff


	//   ....[15]....
        /*0888*/ 	.word	0xffffffff


	//   ....[16]....
        /*088c*/ 	.word	0xffffffff


	//   ....[17]....
        /*0890*/ 	.word	0xffffffff


	//   ....[18]....
        /*0894*/ 	.word	0xffffffff


	//   ....[19]....
        /*0898*/ 	.word	0xffffffff


	//   ....[20]....
        /*089c*/ 	.word	0xffffffff


	//   ....[21]....
        /*08a0*/ 	.word	0xffffffff


	//   ....[22]....
        /*08a4*/ 	.word	0xffffffff


	//   ....[23]....
        /*08a8*/ 	.word	0xffffffff


	//   ....[24]....
        /*08ac*/ 	.word	0xffffffff


	//   ....[25]....
        /*08b0*/ 	.word	0xffffffff


	//   ....[26]....
        /*08b4*/ 	.word	0xffffffff


	//   ....[27]....
        /*08b8*/ 	.word	0xffffffff


	//   ....[28]....
        /*08bc*/ 	.word	0xffffffff


	//   ....[29]....
        /*08c0*/ 	.word	0xffffffff


	//   ....[30]....
        /*08c4*/ 	.word	0xffffffff


	//   ....[31]....
        /*08c8*/ 	.word	0xffffffff


	//   ....[32]....
        /*08cc*/ 	.word	0xffffffff


	//   ....[33]....
        /*08d0*/ 	.word	0xffffffff


	//   ....[34]....
        /*08d4*/ 	.word	0xffffffff


	//   ....[35]....
        /*08d8*/ 	.word	0xffffffff


	//   ....[36]....
        /*08dc*/ 	.word	0xffffffff


	//   ....[37]....
        /*08e0*/ 	.word	0xffffffff


	//   ....[38]....
        /*08e4*/ 	.word	0xffffffff


	//   ....[39]....
        /*08e8*/ 	.word	0xffffffff


	//   ....[40]....
        /*08ec*/ 	.word	0xffffffff


	//   ....[41]....
        /*08f0*/ 	.word	0xffffffff


	//   ....[42]....
        /*08f4*/ 	.word	0xffffffff


	//   ....[43]....
        /*08f8*/ 	.word	0xffffffff


	//   ....[44]....
        /*08fc*/ 	.word	0xffffffff


	//   ....[45]....
        /*0900*/ 	.word	0xffffffff


	//   ....[46]....
        /*0904*/ 	.word	0xffffffff


	//   ....[47]....
        /*0908*/ 	.word	0xffffffff


	//   ....[48]....
        /*090c*/ 	.word	0xffffffff


	//   ....[49]....
        /*0910*/ 	.word	0xffffffff


	//   ....[50]....
        /*0914*/ 	.word	0xffffffff


	//   ....[51]....
        /*0918*/ 	.word	0xffffffff


	//   ....[52]....
        /*091c*/ 	.word	0xffffffff


	//   ....[53]....
        /*0920*/ 	.word	0xffffffff


	//   ....[54]....
        /*0924*/ 	.word	0xffffffff


	//   ....[55]....
        /*0928*/ 	.word	0xffffffff


	//   ....[56]....
        /*092c*/ 	.word	0xffffffff


	//   ....[57]....
        /*0930*/ 	.word	0xffffffff


	//   ....[58]....
        /*0934*/ 	.word	0xffffffff


	//   ....[59]....
        /*0938*/ 	.word	0xffffffff


	//   ....[60]....
        /*093c*/ 	.word	0xffffffff


	//   ....[61]....
        /*0940*/ 	.word	0xffffffff


	//   ....[62]....
        /*0944*/ 	.word	0xffffffff


	//   ....[63]....
        /*0948*/ 	.word	0xffffffff


	//   ....[64]....
        /*094c*/ 	.word	0xffffffff


	//   ....[65]....
        /*0950*/ 	.word	0xffffffff


	//   ....[66]....
        /*0954*/ 	.word	0xffffffff


	//   ....[67]....
        /*0958*/ 	.word	0xffffffff


	//   ....[68]....
        /*095c*/ 	.word	0xffffffff


	//   ....[69]....
        /*0960*/ 	.word	0xffffffff


	//   ....[70]....
        /*0964*/ 	.word	0xffffffff


	//   ....[71]....
        /*0968*/ 	.word	0xffffffff


	//   ....[72]....
        /*096c*/ 	.word	0xffffffff


	//   ....[73]....
        /*0970*/ 	.word	0xffffffff


	//   ....[74]....
        /*0974*/ 	.word	0xffffffff


	//   ....[75]....
        /*0978*/ 	.word	0xffffffff


	//   ....[76]....
        /*097c*/ 	.word	0xffffffff


	//   ....[77]....
        /*0980*/ 	.word	0xffffffff


	//   ....[78]....
        /*0984*/ 	.word	0xffffffff


	//   ....[79]....
        /*0988*/ 	.word	0xffffffff


	//   ....[80]....
        /*098c*/ 	.word	0xffffffff


	//   ....[81]....
        /*0990*/ 	.word	0xffffffff


	//   ....[82]....
        /*0994*/ 	.word	0xffffffff


	//   ....[83]....
        /*0998*/ 	.word	0xffffffff


	//   ....[84]....
        /*099c*/ 	.word	0xffffffff


	//   ....[85]....
        /*09a0*/ 	.word	0xffffffff


	//   ....[86]....
        /*09a4*/ 	.word	0xffffffff


	//   ....[87]....
        /*09a8*/ 	.word	0xffffffff


	//   ....[88]....
        /*09ac*/ 	.word	0xffffffff


	//   ....[89]....
        /*09b0*/ 	.word	0xffffffff


	//   ....[90]....
        /*09b4*/ 	.word	0xffffffff


	//   ....[91]....
        /*09b8*/ 	.word	0xffffffff


	//   ....[92]....
        /*09bc*/ 	.word	0xffffffff


	//   ....[93]....
        /*09c0*/ 	.word	0xffffffff


	//   ....[94]....
        /*09c4*/ 	.word	0xffffffff


	//   ....[95]....
        /*09c8*/ 	.word	0xffffffff


	//   ....[96]....
        /*09cc*/ 	.word	0xffffffff


	//   ....[97]....
        /*09d0*/ 	.word	0xffffffff


	//   ....[98]....
        /*09d4*/ 	.word	0xffffffff


	//   ....[99]....
        /*09d8*/ 	.word	0xffffffff


	//   ....[100]....
        /*09dc*/ 	.word	0xffffffff


	//   ....[101]....
        /*09e0*/ 	.word	0xffffffff


	//   ....[102]....
        /*09e4*/ 	.word	0xffffffff


	//   ....[103]....
        /*09e8*/ 	.word	0xffffffff


	//   ....[104]....
        /*09ec*/ 	.word	0xffffffff


	//   ....[105]....
        /*09f0*/ 	.word	0xffffffff


	//   ....[106]....
        /*09f4*/ 	.word	0xffffffff


	//   ....[107]....
        /*09f8*/ 	.word	0xffffffff


	//   ....[108]....
        /*09fc*/ 	.word	0xffffffff


	//   ....[109]....
        /*0a00*/ 	.word	0xffffffff


	//   ....[110]....
        /*0a04*/ 	.word	0xffffffff


	//   ....[111]....
        /*0a08*/ 	.word	0xffffffff


	//   ....[112]....
        /*0a0c*/ 	.word	0xffffffff


	//   ....[113]....
        /*0a10*/ 	.word	0xffffffff


	//   ....[114]....
        /*0a14*/ 	.word	0xffffffff


	//   ....[115]....
        /*0a18*/ 	.word	0xffffffff


	//   ....[116]....
        /*0a1c*/ 	.word	0xffffffff


	//   ....[117]....
        /*0a20*/ 	.word	0xffffffff


	//   ....[118]....
        /*0a24*/ 	.word	0xffffffff


	//   ....[119]....
        /*0a28*/ 	.word	0xffffffff


	//   ....[120]....
        /*0a2c*/ 	.word	0xffffffff


	//   ....[121]....
        /*0a30*/ 	.word	0xffffffff


	//   ....[122]....
        /*0a34*/ 	.word	0xffffffff


	//   ....[123]....
        /*0a38*/ 	.word	0xffffffff


	//   ....[124]....
        /*0a3c*/ 	.word	0xffffffff


	//   ....[125]....
        /*0a40*/ 	.word	0xffffffff


	//   ....[126]....
        /*0a44*/ 	.word	0xffffffff


	//   ....[127]....
        /*0a48*/ 	.word	0xffffffff


	//   ....[128]....
        /*0a4c*/ 	.word	0x0500000f


	//   ....[129]....
        /*0a50*/ 	.word	0x0500000f


	//   ....[130]....
        /*0a54*/ 	.word	0x0500000f


	//   ....[131]....
        /*0a58*/ 	.word	0x0500000f


	//   ....[132]....
        /*0a5c*/ 	.word	0x0500000f


	//   ....[133]....
        /*0a60*/ 	.word	0x0500000f


	//   ....[134]....
        /*0a64*/ 	.word	0x0500000f


	//   ....[135]....
        /*0a68*/ 	.word	0x0500000f


	//   ....[136]....
        /*0a6c*/ 	.word	0x0500000f


	//   ....[137]....
        /*0a70*/ 	.word	0x0500000f


	//   ....[138]....
        /*0a74*/ 	.word	0x0500000f


	//   ....[139]....
        /*0a78*/ 	.word	0x0500000f


	//   ....[140]....
        /*0a7c*/ 	.word	0x0500000f


	//   ....[141]....
        /*0a80*/ 	.word	0x0500000f


	//   ....[142]....
        /*0a84*/ 	.word	0x0500000f


	//   ....[143]....
        /*0a88*/ 	.word	0x0500000f


	//   ....[144]....
        /*0a8c*/ 	.word	0x0500000f


	//   ....[145]....
        /*0a90*/ 	.word	0x0500000f


	//   ....[146]....
        /*0a94*/ 	.word	0x0500000f


	//   ....[147]....
        /*0a98*/ 	.word	0x0500000f


	//   ....[148]....
        /*0a9c*/ 	.word	0x0500000f


	//   ....[149]....
        /*0aa0*/ 	.word	0x0500000f


	//   ....[150]....
        /*0aa4*/ 	.word	0x0500000f


	//   ....[151]....
        /*0aa8*/ 	.word	0x0500000f


	//   ....[152]....
        /*0aac*/ 	.word	0x0500000f


	//   ....[153]....
        /*0ab0*/ 	.word	0x0500000f


	//   ....[154]....
        /*0ab4*/ 	.word	0x0500000f


	//   ....[155]....
        /*0ab8*/ 	.word	0x0500000f


	//   ....[156]....
        /*0abc*/ 	.word	0x0500000f


	//   ....[157]....
        /*0ac0*/ 	.word	0x0500000f


	//   ....[158]....
        /*0ac4*/ 	.word	0x0500000f


	//   ....[159]....
        /*0ac8*/ 	.word	0x0500000f


	//   ....[160]....
        /*0acc*/ 	.word	0x0500000f


	//   ....[161]....
        /*0ad0*/ 	.word	0x0500000f


	//   ....[162]....
        /*0ad4*/ 	.word	0x0500000f


	//   ....[163]....
        /*0ad8*/ 	.word	0x0500000f


	//   ....[164]....
        /*0adc*/ 	.word	0x0500000f


	//   ....[165]....
        /*0ae0*/ 	.word	0x0500000f


	//   ....[166]....
        /*0ae4*/ 	.word	0x0500000f


	//   ....[167]....
        /*0ae8*/ 	.word	0x0500000f


	//   ....[168]....
        /*0aec*/ 	.word	0x0500000f


	//   ....[169]....
        /*0af0*/ 	.word	0x0500000f


	//   ....[170]....
        /*0af4*/ 	.word	0x0500000f


	//   ....[171]....
        /*0af8*/ 	.word	0x0500000f


	//   ....[172]....
        /*0afc*/ 	.word	0x0500000f


	//   ....[173]....
        /*0b00*/ 	.word	0x0500000f


	//   ....[174]....
        /*0b04*/ 	.word	0x0500000f


	//   ....[175]....
        /*0b08*/ 	.word	0x0500000f


	//   ....[176]....
        /*0b0c*/ 	.word	0x0500000f


	//   ....[177]....
        /*0b10*/ 	.word	0x0500000f


	//   ....[178]....
        /*0b14*/ 	.word	0x0500000f


	//   ....[179]....
        /*0b18*/ 	.word	0x0500000f


	//   ....[180]....
        /*0b1c*/ 	.word	0x0500000f


	//----- nvinfo : EIATTR_COOP_GROUP_INSTR_OFFSETS
	.align		4
.L_749:
        /*0b20*/ 	.byte	0x04, 0x28
        /*0b22*/ 	.short	(.L_751 - .L_750)


	//   ....[0]....
.L_750:
        /*0b24*/ 	.word	0x00000060


	//   ....[1]....
        /*0b28*/ 	.word	0x000001a0


	//   ....[2]....
        /*0b2c*/ 	.word	0x000001f0


	//   ....[3]....
        /*0b30*/ 	.word	0x00000420


	//   ....[4]....
        /*0b34*/ 	.word	0x00000580


	//   ....[5]....
        /*0b38*/ 	.word	0x000006a0


	//   ....[6]....
        /*0b3c*/ 	.word	0x00000800


	//   ....[7]....
        /*0b40*/ 	.word	0x0000b570


	//   ....[8]....
        /*0b44*/ 	.word	0x0000bcb0


	//   ....[9]....
        /*0b48*/ 	.word	0x0000bcc0


	//   ....[10]....
        /*0b4c*/ 	.word	0x0000bcd0


	//   ....[11]....
        /*0b50*/ 	.word	0x0000bce0


	//   ....[12]....
        /*0b54*/ 	.word	0x0000c490


	//   ....[13]....
        /*0b58*/ 	.word	0x0000c4a0


	//   ....[14]....
        /*0b5c*/ 	.word	0x0000c4b0


	//   ....[15]....
        /*0b60*/ 	.word	0x0000c4c0


	//   ....[16]....
        /*0b64*/ 	.word	0x0000f2a0


	//   ....[17]....
        /*0b68*/ 	.word	0x0000f2b0


	//   ....[18]....
        /*0b6c*/ 	.word	0x0000f2c0


	//   ....[19]....
        /*0b70*/ 	.word	0x0000f2d0


	//   ....[20]....
        /*0b74*/ 	.word	0x0000f8b0


	//   ....[21]....
        /*0b78*/ 	.word	0x0000f8c0


	//   ....[22]....
        /*0b7c*/ 	.word	0x0000f8d0


	//   ....[23]....
        /*0b80*/ 	.word	0x0000f8e0


	//   ....[24]....
        /*0b84*/ 	.word	0x00013530


	//   ....[25]....
        /*0b88*/ 	.word	0x00013a90


	//   ....[26]....
        /*0b8c*/ 	.word	0x00014800


	//   ....[27]....
        /*0b90*/ 	.word	0x000148f0


	//   ....[28]....
        /*0b94*/ 	.word	0x00014df0


	//   ....[29]....
        /*0b98*/ 	.word	0x00014ed0


	//   ....[30]....
        /*0b9c*/ 	.word	0x00017590


	//   ....[31]....
        /*0ba0*/ 	.word	0x00017790


	//   ....[32]....
        /*0ba4*/ 	.word	0x00018640


	//   ....[33]....
        /*0ba8*/ 	.word	0x00018750


	//   ....[34]....
        /*0bac*/ 	.word	0x00018d50


	//   ....[35]....
        /*0bb0*/ 	.word	0x00018db0


	//   ....[36]....
        /*0bb4*/ 	.word	0x0001b370


	//   ....[37]....
        /*0bb8*/ 	.word	0x0001b390


	//   ....[38]....
        /*0bbc*/ 	.word	0x0001b830


	//   ....[39]....
        /*0bc0*/ 	.word	0x0001b890


	//   ....[40]....
        /*0bc4*/ 	.word	0x0001dab0


	//   ....[41]....
        /*0bc8*/ 	.word	0x0001e560


	//   ....[42]....
        /*0bcc*/ 	.word	0x0001ec20


	//   ....[43]....
        /*0bd0*/ 	.word	0x0001ed30


	//   ....[44]....
        /*0bd4*/ 	.word	0x0001f310


	//   ....[45]....
        /*0bd8*/ 	.word	0x0001f360


	//   ....[46]....
        /*0bdc*/ 	.word	0x00020650


	//   ....[47]....
        /*0be0*/ 	.word	0x000206d0


	//   ....[48]....
        /*0be4*/ 	.word	0x00020700


	//   ....[49]....
        /*0be8*/ 	.word	0x00020710


	//   ....[50]....
        /*0bec*/ 	.word	0x00021c70


	//   ....[51]....
        /*0bf0*/ 	.word	0x00021c80


	//   ....[52]....
        /*0bf4*/ 	.word	0x00021c90


	//   ....[53]....
        /*0bf8*/ 	.word	0x00021ca0


	//   ....[54]....
        /*0bfc*/ 	.word	0x00022590


	//   ....[55]....
        /*0c00*/ 	.word	0x000225c0


	//   ....[56]....
        /*0c04*/ 	.word	0x00022700


	//   ....[57]....
        /*0c08*/ 	.word	0x00022720


	//   ....[58]....
        /*0c0c*/ 	.word	0x00022820


	//   ....[59]....
        /*0c10*/ 	.word	0x00022840


	//   ....[60]....
        /*0c14*/ 	.word	0x00022950


	//   ....[61]....
        /*0c18*/ 	.word	0x00022970


	//   ....[62]....
        /*0c1c*/ 	.word	0x00022ea0


	//   ....[63]....
        /*0c20*/ 	.word	0x00022eb0


	//   ....[64]....
        /*0c24*/ 	.word	0x00023580


	//   ....[65]....
        /*0c28*/ 	.word	0x00023590


	//   ....[66]....
        /*0c2c*/ 	.word	0x00024510


	//   ....[67]....
        /*0c30*/ 	.word	0x00024540


	//   ....[68]....
        /*0c34*/ 	.word	0x00024650


	//   ....[69]....
        /*0c38*/ 	.word	0x00024670


	//   ....[70]....
        /*0c3c*/ 	.word	0x00024770


	//   ....[71]....
        /*0c40*/ 	.word	0x00024790


	//   ....[72]....
        /*0c44*/ 	.word	0x000248a0


	//   ....[73]....
        /*0c48*/ 	.word	0x000248c0


	//   ....[74]....
        /*0c4c*/ 	.word	0x00024a50


	//   ....[75]....
        /*0c50*/ 	.word	0x00024c60


	//   ....[76]....
        /*0c54*/ 	.word	0x00024c90


	//   ....[77]....
        /*0c58*/ 	.word	0x00024cc0


	//   ....[78]....
        /*0c5c*/ 	.word	0x00024cf0


	//   ....[79]....
        /*0c60*/ 	.word	0x00024d20


	//   ....[80]....
        /*0c64*/ 	.word	0x00024d50


	//   ....[81]....
        /*0c68*/ 	.word	0x00024ef0


	//   ....[82]....
        /*0c6c*/ 	.word	0x00024f20


	//   ....[83]....
        /*0c70*/ 	.word	0x00024f50


	//   ....[84]....
        /*0c74*/ 	.word	0x00024f80


	//   ....[85]....
        /*0c78*/ 	.word	0x00024fb0


	//   ....[86]....
        /*0c7c*/ 	.word	0x00024fe0


	//   ....[87]....
        /*0c80*/ 	.word	0x00025080


	//   ....[88]....
        /*0c84*/ 	.word	0x000250b0


	//   ....[89]....
        /*0c88*/ 	.word	0x000250c0


	//   ....[90]....
        /*0c8c*/ 	.word	0x000250f0


	//   ....[91]....
        /*0c90*/ 	.word	0x00026a90


	//   ....[92]....
        /*0c94*/ 	.word	0x00028bf0


	//   ....[93]....
        /*0c98*/ 	.word	0x00029790


	//   ....[94]....
        /*0c9c*/ 	.word	0x000297b0


	//   ....[95]....
        /*0ca0*/ 	.word	0x00029880


	//   ....[96]....
        /*0ca4*/ 	.word	0x00029890


	//   ....[97]....
        /*0ca8*/ 	.word	0x00029930


	//   ....[98]....
        /*0cac*/ 	.word	0x00029940


	//   ....[99]....
        /*0cb0*/ 	.word	0x000299e0


	//   ....[100]....
        /*0cb4*/ 	.word	0x000299f0


	//   ....[101]....
        /*0cb8*/ 	.word	0x00029a90


	//   ....[102]....
        /*0cbc*/ 	.word	0x00029aa0


	//   ....[103]....
        /*0cc0*/ 	.word	0x00029b40


	//   ....[104]....
        /*0cc4*/ 	.word	0x00029b50


	//   ....[105]....
        /*0cc8*/ 	.word	0x00029bf0


	//   ....[106]....
        /*0ccc*/ 	.word	0x00029c00


	//   ....[107]....
        /*0cd0*/ 	.word	0x00029c50


	//   ....[108]....
        /*0cd4*/ 	.word	0x00029c90


	//   ....[109]....
        /*0cd8*/ 	.word	0x0002ccc0


	//   ....[110]....
        /*0cdc*/ 	.word	0x0002cce0


	//   ....[111]....
        /*0ce0*/ 	.word	0x0002cd40


	//   ....[112]....
        /*0ce4*/ 	.word	0x0002cd70


	//   ....[113]....
        /*0ce8*/ 	.word	0x0002cda0


	//   ....[114]....
        /*0cec*/ 	.word	0x0002cdd0


	//   ....[115]....
        /*0cf0*/ 	.word	0x0002ce00


	//   ....[116]....
        /*0cf4*/ 	.word	0x0002ce30


	//   ....[117]....
        /*0cf8*/ 	.word	0x0002cfe0


	//   ....[118]....
        /*0cfc*/ 	.word	0x0002d020


	//   ....[119]....
        /*0d00*/ 	.word	0x0002d050


	//   ....[120]....
        /*0d04*/ 	.word	0x0002d080


	//   ....[121]....
        /*0d08*/ 	.word	0x0002d0b0


	//   ....[122]....
        /*0d0c*/ 	.word	0x0002d0e0


	//   ....[123]....
        /*0d10*/ 	.word	0x0002d1b0


	//   ....[124]....
        /*0d14*/ 	.word	0x0002d1d0


	//   ....[125]....
        /*0d18*/ 	.word	0x0002d1e0


	//   ....[126]....
        /*0d1c*/ 	.word	0x0002d260


	//   ....[127]....
        /*0d20*/ 	.word	0x0002dd90


	//   ....[128]....
        /*0d24*/ 	.word	0x0002e1f0


	//   ....[129]....
        /*0d28*/ 	.word	0x0002e280


	//   ....[130]....
        /*0d2c*/ 	.word	0x0002e2d0


	//   ....[131]....
        /*0d30*/ 	.word	0x0002e320


	//   ....[132]....
        /*0d34*/ 	.word	0x0002e3b0


	//   ....[133]....
        /*0d38*/ 	.word	0x0002e440


	//   ....[134]....
        /*0d3c*/ 	.word	0x0002e490


	//   ....[135]....
        /*0d40*/ 	.word	0x0002e4e0


	//   ....[136]....
        /*0d44*/ 	.word	0x0002e5d0


	//   ....[137]....
        /*0d48*/ 	.word	0x0002e660


	//   ....[138]....
        /*0d4c*/ 	.word	0x0002e6c0


	//   ....[139]....
        /*0d50*/ 	.word	0x0002e720


	//   ....[140]....
        /*0d54*/ 	.word	0x0002e7b0


	//   ....[141]....
        /*0d58*/ 	.word	0x0002e840


	//   ....[142]....
        /*0d5c*/ 	.word	0x0002e890


	//   ....[143]....
        /*0d60*/ 	.word	0x0002e8e0


	//   ....[144]....
        /*0d64*/ 	.word	0x0002ec80


	//   ....[145]....
        /*0d68*/ 	.word	0x0002ef70


	//   ....[146]....
        /*0d6c*/ 	.word	0x0002f0f0


	//   ....[147]....
        /*0d70*/ 	.word	0x0002f140


	//   ....[148]....
        /*0d74*/ 	.word	0x0002f1f0


	//   ....[149]....
        /*0d78*/ 	.word	0x0002f300


	//   ....[150]....
        /*0d7c*/ 	.word	0x0002f360


	//   ....[151]....
        /*0d80*/ 	.word	0x0002f470


	//   ....[152]....
        /*0d84*/ 	.word	0x0002f4d0


	//   ....[153]....
        /*0d88*/ 	.word	0x0002f5e0


	//   ....[154]....
        /*0d8c*/ 	.word	0x0002f640


	//   ....[155]....
        /*0d90*/ 	.word	0x0002f750


	//   ....[156]....
        /*0d94*/ 	.word	0x0002f7b0


	//   ....[157]....
        /*0d98*/ 	.word	0x0002f8c0


	//   ....[158]....
        /*0d9c*/ 	.word	0x0002f920


	//   ....[159]....
        /*0da0*/ 	.word	0x0002fa30


	//   ....[160]....
        /*0da4*/ 	.word	0x0002fa90


	//   ....[161]....
        /*0da8*/ 	.word	0x0002fb70


	//   ....[162]....
        /*0dac*/ 	.word	0x0002fee0


	//   ....[163]....
        /*0db0*/ 	.word	0x0002ff90


	//   ....[164]....
        /*0db4*/ 	.word	0x00030110


	//   ....[165]....
        /*0db8*/ 	.word	0x000301a0


	//   ....[166]....
        /*0dbc*/ 	.word	0x00030220


	//   ....[167]....
        /*0dc0*/ 	.word	0x000302a0


	//   ....[168]....
        /*0dc4*/ 	.word	0x00030320


	//   ....[169]....
        /*0dc8*/ 	.word	0x000303b0


	//   ....[170]....
        /*0dcc*/ 	.word	0x00030450


	//   ....[171]....
        /*0dd0*/ 	.word	0x00030510


	//   ....[172]....
        /*0dd4*/ 	.word	0x00030590


	//   ....[173]....
        /*0dd8*/ 	.word	0x00030610


	//   ....[174]....
        /*0ddc*/ 	.word	0x00030690


	//   ....[175]....
        /*0de0*/ 	.word	0x00030720


	//   ....[176]....
        /*0de4*/ 	.word	0x000307a0


	//   ....[177]....
        /*0de8*/ 	.word	0x00030850


	//   ....[178]....
        /*0dec*/ 	.word	0x000308a0


	//   ....[179]....
        /*0df0*/ 	.word	0x00030960


	//   ....[180]....
        /*0df4*/ 	.word	0x00030a90


	//----- nvinfo : EIATTR_REG_RECONFIG
	.align		4
.L_751:
        /*0df8*/ 	.byte	0x01, 0x54
	.zero		2


	//----- nvinfo : EIATTR_SYSCALL_OFFSETS
	.align		4
        /*0dfc*/ 	.byte	0x04, 0x46
        /*0dfe*/ 	.short	(.L_753 - .L_752)


	//   ....[0]....
.L_752:
        /*0e00*/ 	.word	0x00002080


	//   ....[1]....
        /*0e04*/ 	.word	0x000021d0


	//   ....[2]....
        /*0e08*/ 	.word	0x0000b700


	//   ....[3]....
        /*0e0c*/ 	.word	0x0000ba20


	//   ....[4]....
        /*0e10*/ 	.word	0x00028820


	//   ....[5]....
        /*0e14*/ 	.word	0x00028970


	//   ....[6]....
        /*0e18*/ 	.word	0x00028a60


	//   ....[7]....
        /*0e1c*/ 	.word	0x00029300


	//----- nvinfo : EIATTR_MBARRIER_INSTR_OFFSETS
	.align		4
.L_753:
        /*0e20*/ 	.byte	0x04, 0x39
        /*0e22*/ 	.short	(.L_755 - .L_754)


	//   ....[0]....
.L_754:
        /*0e24*/ 	.word	0x000002d0
        /*0e28*/ 	.word	0x000000ff
        /*0e2c*/ 	.word	0x00030800
        /*0e30*/ 	.short	0x0100
        /*0e32*/ 	.byte	0x08
	.zero		1


	//   ....[1]....
        /*0e34*/ 	.word	0x000002e0
        /*0e38*/ 	.word	0x000000ff
        /*0e3c*/ 	.word	0x00030820
        /*0e40*/ 	.short	0x0100
        /*0e42*/ 	.byte	0x08
	.zero		1


	//   ....[2]....
        /*0e44*/ 	.word	0x000003d0
        /*0e48*/ 	.word	0x000000ff
        /*0e4c*/ 	.word	0x00030830
        /*0e50*/ 	.short	0x0100
        /*0e52*/ 	.byte	0x08
	.zero		1


	//   ....[3]....
        /*0e54*/ 	.word	0x000003e0
        /*0e58*/ 	.word	0x000000ff
        /*0e5c*/ 	.word	0x00030840
        /*0e60*/ 	.short	0x0100
        /*0e62*/ 	.byte	0x08
	.zero		1


	//   ....[4]....
        /*0e64*/ 	.word	0x000003f0
        /*0e68*/ 	.word	0x000000ff
        /*0e6c*/ 	.word	0x00030838
        /*0e70*/ 	.short	0x0100
        /*0e72*/ 	.byte	0x08
	.zero		1


	//   ....[5]....
        /*0e74*/ 	.word	0x00000400
        /*0e78*/ 	.word	0x000000ff
        /*0e7c*/ 	.word	0x00030848
        /*0e80*/ 	.short	0x0100
        /*0e82*/ 	.byte	0x08
	.zero		1


	//   ....[6]....
        /*0e84*/ 	.word	0x00000530
        /*0e88*/ 	.word	0x000000ff
        /*0e8c*/ 	.word	0x00030850
        /*0e90*/ 	.short	0x0100
        /*0e92*/ 	.byte	0x08
	.zero		1


	//   ....[7]....
        /*0e94*/ 	.word	0x00000540
        /*0e98*/ 	.word	0x000000ff
        /*0e9c*/ 	.word	0x00030860
        /*0ea0*/ 	.short	0x0100
        /*0ea2*/ 	.byte	0x08
	.zero		1


	//   ....[8]....
        /*0ea4*/ 	.word	0x00000550
        /*0ea8*/ 	.word	0x000000ff
        /*0eac*/ 	.word	0x00030858
        /*0eb0*/ 	.short	0x0100
        /*0eb2*/ 	.byte	0x08
	.zero		1


	//   ....[9]....
        /*0eb4*/ 	.word	0x00000560
        /*0eb8*/ 	.word	0x000000ff
        /*0ebc*/ 	.word	0x00030868
        /*0ec0*/ 	.short	0x0100
        /*0ec2*/ 	.byte	0x08
	.zero		1


	//   ....[10]....
        /*0ec4*/ 	.word	0x00000650
        /*0ec8*/ 	.word	0x000000ff
        /*0ecc*/ 	.word	0x00030870
        /*0ed0*/ 	.short	0x0100
        /*0ed2*/ 	.byte	0x06
	.zero		1


	//   ....[11]....
        /*0ed4*/ 	.word	0x00000660
        /*0ed8*/ 	.word	0x000000ff
        /*0edc*/ 	.word	0x00030880
        /*0ee0*/ 	.short	0x0100
        /*0ee2*/ 	.byte	0x06
	.zero		1


	//   ....[12]....
        /*0ee4*/ 	.word	0x00000670
        /*0ee8*/ 	.word	0x000000ff
        /*0eec*/ 	.word	0x00030878
        /*0ef0*/ 	.short	0x0100
        /*0ef2*/ 	.byte	0x06
	.zero		1


	//   ....[13]....
        /*0ef4*/ 	.word	0x00000680
        /*0ef8*/ 	.word	0x000000ff
        /*0efc*/ 	.word	0x00030888
        /*0f00*/ 	.short	0x0100
        /*0f02*/ 	.byte	0x06
	.zero		1


	//   ....[14]....
        /*0f04*/ 	.word	0x000007b0
        /*0f08*/ 	.word	0x000000ff
        /*0f0c*/ 	.word	0x00030890
        /*0f10*/ 	.short	0x0100
        /*0f12*/ 	.byte	0x08
	.zero		1


	//   ....[15]....
        /*0f14*/ 	.word	0x000007c0
        /*0f18*/ 	.word	0x000000ff
        /*0f1c*/ 	.word	0x000308a0
        /*0f20*/ 	.short	0x0100
        /*0f22*/ 	.byte	0x08
	.zero		1


	//   ....[16]....
        /*0f24*/ 	.word	0x000007d0
        /*0f28*/ 	.word	0x000000ff
        /*0f2c*/ 	.word	0x00030898
        /*0f30*/ 	.short	0x0100
        /*0f32*/ 	.byte	0x08
	.zero		1


	//   ....[17]....
        /*0f34*/ 	.word	0x000007e0
        /*0f38*/ 	.word	0x000000ff
        /*0f3c*/ 	.word	0x000308a8
        /*0f40*/ 	.short	0x0100
        /*0f42*/ 	.byte	0x08
	.zero		1


	//   ....[18]....
        /*0f44*/ 	.word	0x00000910
        /*0f48*/ 	.word	0x000000ff
        /*0f4c*/ 	.word	0x000308b0
        /*0f50*/ 	.short	0x0100
        /*0f52*/ 	.byte	0x08
	.zero		1


	//   ....[19]....
        /*0f54*/ 	.word	0x00000920
        /*0f58*/ 	.word	0x000000ff
        /*0f5c*/ 	.word	0x000308c0
        /*0f60*/ 	.short	0x0100
        /*0f62*/ 	.byte	0x08
	.zero		1


	//   ....[20]....
        /*0f64*/ 	.word	0x00000930
        /*0f68*/ 	.word	0x000000ff
        /*0f6c*/ 	.word	0x000308b8
        /*0f70*/ 	.short	0x0100
        /*0f72*/ 	.byte	0x08
	.zero		1


	//   ....[21]....
        /*0f74*/ 	.word	0x00000940
        /*0f78*/ 	.word	0x000000ff
        /*0f7c*/ 	.word	0x000308c8
        /*0f80*/ 	.short	0x0100
        /*0f82*/ 	.byte	0x08
	.zero		1


	//   ....[22]....
        /*0f84*/ 	.word	0x00003cf0
        /*0f88*/ 	.word	0x00000058
        /*0f8c*/ 	.word	0x00030890
        /*0f90*/ 	.short	0x010a
        /*0f92*/ 	.byte	0x3f
	.zero		1


	//   ....[23]....
        /*0f94*/ 	.word	0x00007090
        /*0f98*/ 	.word	0x00000058
        /*0f9c*/ 	.word	0x00030890
        /*0fa0*/ 	.short	0x010a
        /*0fa2*/ 	.byte	0x3f
	.zero		1


	//   ....[24]....
        /*0fa4*/ 	.word	0x0000a150
        /*0fa8*/ 	.word	0x00000058
        /*0fac*/ 	.word	0x00030890
        /*0fb0*/ 	.short	0x010a
        /*0fb2*/ 	.byte	0x3f
	.zero		1


	//   ....[25]....
        /*0fb4*/ 	.word	0x0000a520
        /*0fb8*/ 	.word	0x00000020
        /*0fbc*/ 	.word	0x00000000
        /*0fc0*/ 	.short	0x0101
        /*0fc2*/ 	.byte	0x3f
	.zero		1


	//   ....[26]....
        /*0fc4*/ 	.word	0x0000a560
        /*0fc8*/ 	.word	0x00000058
        /*0fcc*/ 	.word	0x000308b0
        /*0fd0*/ 	.short	0x010a
        /*0fd2*/ 	.byte	0x3f
	.zero		1


	//   ....[27]....
        /*0fd4*/ 	.word	0x0000aa90
        /*0fd8*/ 	.word	0x00000058
        /*0fdc*/ 	.word	0x00000000
        /*0fe0*/ 	.short	0x0101
        /*0fe2*/ 	.byte	0x3f
	.zero		1


	//   ....[28]....
        /*0fe4*/ 	.word	0x0000b780
        /*0fe8*/ 	.word	0x00000002
        /*0fec*/ 	.word	0x00030800
        /*0ff0*/ 	.short	0x010a
        /*0ff2*/ 	.byte	0x3f
	.zero		1


	//   ....[29]....
        /*0ff4*/ 	.word	0x0000b7d0
        /*0ff8*/ 	.word	0x00000002
        /*0ffc*/ 	.word	0x00030800
        /*1000*/ 	.short	0x010a
        /*1002*/ 	.byte	0x3f
	.zero		1


	//   ....[30]....
        /*1004*/ 	.word	0x0000cb80
        /*1008*/ 	.word	0x00000002
        /*100c*/ 	.word	0x00030800
        /*1010*/ 	.short	0x010a
        /*1012*/ 	.byte	0x3f
	.zero		1


	//   ....[31]....
        /*1014*/ 	.word	0x0000fd10
        /*1018*/ 	.word	0x00000002
        /*101c*/ 	.word	0x00030800
        /*1020*/ 	.short	0x010a
        /*1022*/ 	.byte	0x3f
	.zero		1


	//   ....[32]....
        /*1024*/ 	.word	0x000127a0
        /*1028*/ 	.word	0x00000004
        /*102c*/ 	.word	0x00030830
        /*1030*/ 	.short	0x010a
        /*1032*/ 	.byte	0x3f
	.zero		1


	//   ....[33]....
        /*1034*/ 	.word	0x00012810
        /*1038*/ 	.word	0x00000004
        /*103c*/ 	.word	0x00030830
        /*1040*/ 	.short	0x010a
        /*1042*/ 	.byte	0x3f
	.zero		1


	//   ....[34]....
        /*1044*/ 	.word	0x00013510
        /*1048*/ 	.word	0x00000004
        /*104c*/ 	.word	0x00000000
        /*1050*/ 	.short	0x0101
        /*1052*/ 	.byte	0x3f
	.zero		1


	//   ....[35]....
        /*1054*/ 	.word	0x00015d80
        /*1058*/ 	.word	0x00000006
        /*105c*/ 	.word	0x00030830
        /*1060*/ 	.short	0x010a
        /*1062*/ 	.byte	0x3f
	.zero		1


	//   ....[36]....
        /*1064*/ 	.word	0x00015e00
        /*1068*/ 	.word	0x00000006
        /*106c*/ 	.word	0x00030830
        /*1070*/ 	.short	0x010a
        /*1072*/ 	.byte	0x3f
	.zero		1


	//   ....[37]....
        /*1074*/ 	.word	0x00016b20
        /*1078*/ 	.word	0x00000009
        /*107c*/ 	.word	0x00030850
        /*1080*/ 	.short	0x010a
        /*1082*/ 	.byte	0x3f
	.zero		1


	//   ....[38]....
        /*1084*/ 	.word	0x00016b70
        /*1088*/ 	.word	0x00000009
        /*108c*/ 	.word	0x00030850
        /*1090*/ 	.short	0x010a
        /*1092*/ 	.byte	0x3f
	.zero		1


	//   ....[39]....
        /*1094*/ 	.word	0x000175c0
        /*1098*/ 	.word	0x00000006
        /*109c*/ 	.word	0x00000000
        /*10a0*/ 	.short	0x0101
        /*10a2*/ 	.byte	0x3f
	.zero		1


	//   ....[40]....
        /*10a4*/ 	.word	0x000187d0
        /*10a8*/ 	.word	0x00000009
        /*10ac*/ 	.word	0x00000000
        /*10b0*/ 	.short	0x0101
        /*10b2*/ 	.byte	0x3f
	.zero		1


	//   ....[41]....
        /*10b4*/ 	.word	0x00019b30
        /*10b8*/ 	.word	0x00000000
        /*10bc*/ 	.word	0x00030830
        /*10c0*/ 	.short	0x010a
        /*10c2*/ 	.byte	0x3f
	.zero		1


	//   ....[42]....
        /*10c4*/ 	.word	0x00019bb0
        /*10c8*/ 	.word	0x00000000
        /*10cc*/ 	.word	0x00030830
        /*10d0*/ 	.short	0x010a
        /*10d2*/ 	.byte	0x3f
	.zero		1


	//   ....[43]....
        /*10d4*/ 	.word	0x0001a8f0
        /*10d8*/ 	.word	0x00000014
        /*10dc*/ 	.word	0x00030850
        /*10e0*/ 	.short	0x010a
        /*10e2*/ 	.byte	0x3f
	.zero		1


	//   ....[44]....
        /*10e4*/ 	.word	0x0001a940
        /*10e8*/ 	.word	0x00000014
        /*10ec*/ 	.word	0x00030850
        /*10f0*/ 	.short	0x010a
        /*10f2*/ 	.byte	0x3f
	.zero		1


	//   ....[45]....
        /*10f4*/ 	.word	0x0001bd20
        /*10f8*/ 	.word	0x00000080
        /*10fc*/ 	.word	0x00000000
        /*1100*/ 	.short	0x0101
        /*1102*/ 	.byte	0x3f
	.zero		1


	//   ....[46]....
        /*1104*/ 	.word	0x0001bd70
        /*1108*/ 	.word	0x00000014
        /*110c*/ 	.word	0x00000000
        /*1110*/ 	.short	0x0101
        /*1112*/ 	.byte	0x3f
	.zero		1


	//   ....[47]....
        /*1114*/ 	.word	0x0001c310
        /*1118*/ 	.word	0x00000003
        /*111c*/ 	.word	0x00030830
        /*1120*/ 	.short	0x010a
        /*1122*/ 	.byte	0x3f
	.zero		1


	//   ....[48]....
        /*1124*/ 	.word	0x0001c390
        /*1128*/ 	.word	0x00000003
        /*112c*/ 	.word	0x00030830
        /*1130*/ 	.short	0x010a
        /*1132*/ 	.byte	0x3f
	.zero		1


	//   ....[49]....
        /*1134*/ 	.word	0x0001d0b0
        /*1138*/ 	.word	0x00000009
        /*113c*/ 	.word	0x00030850
        /*1140*/ 	.short	0x010a
        /*1142*/ 	.byte	0x3f
	.zero		1


	//   ....[50]....
        /*1144*/ 	.word	0x0001d100
        /*1148*/ 	.word	0x00000009
        /*114c*/ 	.word	0x00030850
        /*1150*/ 	.short	0x010a
        /*1152*/ 	.byte	0x3f
	.zero		1


	//   ....[51]....
        /*1154*/ 	.word	0x0001db70
        /*1158*/ 	.word	0x0000000a
        /*115c*/ 	.word	0x00000000
        /*1160*/ 	.short	0x0101
        /*1162*/ 	.byte	0x3f
	.zero		1


	//   ....[52]....
        /*1164*/ 	.word	0x0001ed60
        /*1168*/ 	.word	0x00000009
        /*116c*/ 	.word	0x00000000
        /*1170*/ 	.short	0x0101
        /*1172*/ 	.byte	0x3f
	.zero		1


	//   ....[53]....
        /*1174*/ 	.word	0x00020320
        /*1178*/ 	.word	0x00000007
        /*117c*/ 	.word	0x00030850
        /*1180*/ 	.short	0x010a
        /*1182*/ 	.byte	0x3f
	.zero		1


	//   ....[54]....
        /*1184*/ 	.word	0x000203c0
        /*1188*/ 	.word	0x00000007
        /*118c*/ 	.word	0x00030850
        /*1190*/ 	.short	0x010a
        /*1192*/ 	.byte	0x3f
	.zero		1


	//   ....[55]....
        /*1194*/ 	.word	0x000208a0
        /*1198*/ 	.word	0x0000000b
        /*119c*/ 	.word	0x00000000
        /*11a0*/ 	.short	0x0101
        /*11a2*/ 	.byte	0x3f
	.zero		1


	//   ....[56]....
        /*11a4*/ 	.word	0x000225d0
        /*11a8*/ 	.word	0x00000000
        /*11ac*/ 	.word	0x00000000
        /*11b0*/ 	.short	0x0101
        /*11b2*/ 	.byte	0x3f
	.zero		1


	//   ....[57]....
        /*11b4*/ 	.word	0x00022d50
        /*11b8*/ 	.word	0x0000000c
        /*11bc*/ 	.word	0x00000000
        /*11c0*/ 	.short	0x0101
        /*11c2*/ 	.byte	0x3f
	.zero		1


	//   ....[58]....
        /*11c4*/ 	.word	0x00026b70
        /*11c8*/ 	.word	0x00000013
        /*11cc*/ 	.word	0x00030820
        /*11d0*/ 	.short	0x010a
        /*11d2*/ 	.byte	0x3f
	.zero		1


	//   ....[59]....
        /*11d4*/ 	.word	0x00026c40
        /*11d8*/ 	.word	0x00000006
        /*11dc*/ 	.word	0x000308a0
        /*11e0*/ 	.short	0x010a
        /*11e2*/ 	.byte	0x3f
	.zero		1


	//   ....[60]....
        /*11e4*/ 	.word	0x00027060
        /*11e8*/ 	.word	0x00000006
        /*11ec*/ 	.word	0x000308c0
        /*11f0*/ 	.short	0x010a
        /*11f2*/ 	.byte	0x3f
	.zero		1


	//   ....[61]....
        /*11f4*/ 	.word	0x000275d0
        /*11f8*/ 	.word	0x00000008
        /*11fc*/ 	.word	0x000308a0
        /*1200*/ 	.short	0x010a
        /*1202*/ 	.byte	0x3f
	.zero		1


	//   ....[62]....
        /*1204*/ 	.word	0x000279e0
        /*1208*/ 	.word	0x00000008
        /*120c*/ 	.word	0x000308c0
        /*1210*/ 	.short	0x010a
        /*1212*/ 	.byte	0x3f
	.zero		1


	//   ....[63]....
        /*1214*/ 	.word	0x00028e50
        /*1218*/ 	.word	0x00000000
        /*121c*/ 	.word	0x00030840
        /*1220*/ 	.short	0x010a
        /*1222*/ 	.byte	0x3f
	.zero		1


	//   ....[64]....
        /*1224*/ 	.word	0x00029d80
        /*1228*/ 	.word	0x00000013
        /*122c*/ 	.word	0x00030800
        /*1230*/ 	.short	0x0107
        /*1232*/ 	.byte	0x3f
	.zero		1


	//   ....[65]....
        /*1234*/ 	.word	0x00029e80
        /*1238*/ 	.word	0x00000013
        /*123c*/ 	.word	0x00030800
        /*1240*/ 	.short	0x0101
        /*1242*/ 	.byte	0x3f
	.zero		1


	//   ....[66]....
        /*1244*/ 	.word	0x00029ea0
        /*1248*/ 	.word	0x00000013
        /*124c*/ 	.word	0x00030820
        /*1250*/ 	.short	0x010a
        /*1252*/ 	.byte	0x3f
	.zero		1


	//   ....[67]....
        /*1254*/ 	.word	0x0002a2c0
        /*1258*/ 	.word	0x00000003
        /*125c*/ 	.word	0x00030840
        /*1260*/ 	.short	0x010a
        /*1262*/ 	.byte	0x3f
	.zero		1


	//   ....[68]....
        /*1264*/ 	.word	0x0002a750
        /*1268*/ 	.word	0x00000002
        /*126c*/ 	.word	0x00030860
        /*1270*/ 	.short	0x010a
        /*1272*/ 	.byte	0x3f
	.zero		1


	//   ....[69]....
        /*1274*/ 	.word	0x0002aee0
        /*1278*/ 	.word	0x00000003
        /*127c*/ 	.word	0x00030840
        /*1280*/ 	.short	0x010a
        /*1282*/ 	.byte	0x3f
	.zero		1


	//   ....[70]....
        /*1284*/ 	.word	0x0002b370
        /*1288*/ 	.word	0x00000002
        /*128c*/ 	.word	0x00030860
        /*1290*/ 	.short	0x010a
        /*1292*/ 	.byte	0x3f
	.zero		1


	//   ....[71]....
        /*1294*/ 	.word	0x0002ba70
        /*1298*/ 	.word	0x00000003
        /*129c*/ 	.word	0x00030840
        /*12a0*/ 	.short	0x010a
        /*12a2*/ 	.byte	0x3f
	.zero		1


	//   ....[72]....
        /*12a4*/ 	.word	0x0002bef0
        /*12a8*/ 	.word	0x00000002
        /*12ac*/ 	.word	0x00030860
        /*12b0*/ 	.short	0x010a
        /*12b2*/ 	.byte	0x3f
	.zero		1


	//   ....[73]....
        /*12b4*/ 	.word	0x0002c580
        /*12b8*/ 	.word	0x00000000
        /*12bc*/ 	.word	0x00030860
        /*12c0*/ 	.short	0x010a
        /*12c2*/ 	.byte	0x3f
	.zero		1


	//   ....[74]....
        /*12c4*/ 	.word	0x0002dd10
        /*12c8*/ 	.word	0x00000000
        /*12cc*/ 	.word	0x00030820
        /*12d0*/ 	.short	0x010a
        /*12d2*/ 	.byte	0x3f
	.zero		1


	//   ....[75]....
        /*12d4*/ 	.word	0x0002dee0
        /*12d8*/ 	.word	0x00000006
        /*12dc*/ 	.word	0x00000000
        /*12e0*/ 	.short	0x010a
        /*12e2*/ 	.byte	0x3f
	.zero		1


	//   ....[76]....
        /*12e4*/ 	.word	0x0002df50
        /*12e8*/ 	.word	0x00000007
        /*12ec*/ 	.word	0x00000000
        /*12f0*/ 	.short	0x010a
        /*12f2*/ 	.byte	0x3f
	.zero		1


	//   ....[77]....
        /*12f4*/ 	.word	0x0002dfc0
        /*12f8*/ 	.word	0x00000004
        /*12fc*/ 	.word	0x00000000
        /*1300*/ 	.short	0x010a
        /*1302*/ 	.byte	0x3f
	.zero		1


	//   ....[78]....
        /*1304*/ 	.word	0x0002dff0
        /*1308*/ 	.word	0x00000003
        /*130c*/ 	.word	0x00000000
        /*1310*/ 	.short	0x010a
        /*1312*/ 	.byte	0x3f
	.zero		1


	//   ....[79]....
        /*1314*/ 	.word	0x0002e050
        /*1318*/ 	.word	0x00000058
        /*131c*/ 	.word	0x00030890
        /*1320*/ 	.short	0x010a
        /*1322*/ 	.byte	0x3f
	.zero		1


	//   ....[80]....
        /*1324*/ 	.word	0x0002e0a0
        /*1328*/ 	.word	0x00000058
        /*132c*/ 	.word	0x00030890
        /*1330*/ 	.short	0x010a
        /*1332*/ 	.byte	0x3f
	.zero		1


	//   ....[81]....
        /*1334*/ 	.word	0x0002e0f0
        /*1338*/ 	.word	0x00000058
        /*133c*/ 	.word	0x00030890
        /*1340*/ 	.short	0x010a
        /*1342*/ 	.byte	0x3f
	.zero		1


	//   ....[82]....
        /*1344*/ 	.word	0x0002e140
        /*1348*/ 	.word	0x00000058
        /*134c*/ 	.word	0x000308b0
        /*1350*/ 	.short	0x010a
        /*1352*/ 	.byte	0x3f
	.zero		1


	//   ....[83]....
        /*1354*/ 	.word	0x0002e520
        /*1358*/ 	.word	0x00000002
        /*135c*/ 	.word	0x00030800
        /*1360*/ 	.short	0x010a
        /*1362*/ 	.byte	0x3f
	.zero		1


	//   ....[84]....
        /*1364*/ 	.word	0x0002e920
        /*1368*/ 	.word	0x00000002
        /*136c*/ 	.word	0x00030800
        /*1370*/ 	.short	0x010a
        /*1372*/ 	.byte	0x3f
	.zero		1


	//   ....[85]....
        /*1374*/ 	.word	0x0002e970
        /*1378*/ 	.word	0x00000004
        /*137c*/ 	.word	0x00030830
        /*1380*/ 	.short	0x010a
        /*1382*/ 	.byte	0x3f
	.zero		1


	//   ....[86]....
        /*1384*/ 	.word	0x0002e9c0
        /*1388*/ 	.word	0x00000006
        /*138c*/ 	.word	0x00030830
        /*1390*/ 	.short	0x010a
        /*1392*/ 	.byte	0x3f
	.zero		1


	//   ....[87]....
        /*1394*/ 	.word	0x0002ea10
        /*1398*/ 	.word	0x00000009
        /*139c*/ 	.word	0x00030850
        /*13a0*/ 	.short	0x010a
        /*13a2*/ 	.byte	0x3f
	.zero		1


	//   ....[88]....
        /*13a4*/ 	.word	0x0002ea60
        /*13a8*/ 	.word	0x00000000
        /*13ac*/ 	.word	0x00030830
        /*13b0*/ 	.short	0x010a
        /*13b2*/ 	.byte	0x3f
	.zero		1


	//   ....[89]....
        /*13b4*/ 	.word	0x0002eab0
        /*13b8*/ 	.word	0x00000014
        /*13bc*/ 	.word	0x00030850
        /*13c0*/ 	.short	0x010a
        /*13c2*/ 	.byte	0x3f
	.zero		1


	//   ....[90]....
        /*13c4*/ 	.word	0x0002eb00
        /*13c8*/ 	.word	0x00000003
        /*13cc*/ 	.word	0x00030830
        /*13d0*/ 	.short	0x010a
        /*13d2*/ 	.byte	0x3f
	.zero		1


	//   ....[91]....
        /*13d4*/ 	.word	0x0002eb50
        /*13d8*/ 	.word	0x00000009
        /*13dc*/ 	.word	0x00030850
        /*13e0*/ 	.short	0x010a
        /*13e2*/ 	.byte	0x3f
	.zero		1


	//   ....[92]....
        /*13e4*/ 	.word	0x0002eba0
        /*13e8*/ 	.word	0x00000007
        /*13ec*/ 	.word	0x00030850
        /*13f0*/ 	.short	0x010a
        /*13f2*/ 	.byte	0x3f
	.zero		1


	//   ....[93]....
        /*13f4*/ 	.word	0x0002ed50
        /*13f8*/ 	.word	0x00000013
        /*13fc*/ 	.word	0x00030820
        /*1400*/ 	.short	0x010a
        /*1402*/ 	.byte	0x3f
	.zero		1


	//   ....[94]....
        /*1404*/ 	.word	0x0002eda0
        /*1408*/ 	.word	0x00000006
        /*140c*/ 	.word	0x000308a0
        /*1410*/ 	.short	0x010a
        /*1412*/ 	.byte	0x3f
	.zero		1


	//   ....[95]....
        /*1414*/ 	.word	0x0002edf0
        /*1418*/ 	.word	0x00000006
        /*141c*/ 	.word	0x000308c0
        /*1420*/ 	.short	0x010a
        /*1422*/ 	.byte	0x3f
	.zero		1


	//   ....[96]....
        /*1424*/ 	.word	0x0002ee40
        /*1428*/ 	.word	0x00000008
        /*142c*/ 	.word	0x000308a0
        /*1430*/ 	.short	0x010a
        /*1432*/ 	.byte	0x3f
	.zero		1


	//   ....[97]....
        /*1434*/ 	.word	0x0002ee90
        /*1438*/ 	.word	0x00000008
        /*143c*/ 	.word	0x000308c0
        /*1440*/ 	.short	0x010a
        /*1442*/ 	.byte	0x3f
	.zero		1


	//   ....[98]....
        /*1444*/ 	.word	0x0002f030
        /*1448*/ 	.word	0x00000000
        /*144c*/ 	.word	0x00030840
        /*1450*/ 	.short	0x010a
        /*1452*/ 	.byte	0x3f
	.zero		1


	//   ....[99]....
        /*1454*/ 	.word	0x0002fbf0
        /*1458*/ 	.word	0x00000013
        /*145c*/ 	.word	0x00030820
        /*1460*/ 	.short	0x010a
        /*1462*/ 	.byte	0x3f
	.zero		1


	//   ....[100]....
        /*1464*/ 	.word	0x0002fc40
        /*1468*/ 	.word	0x00000003
        /*146c*/ 	.word	0x00030840
        /*1470*/ 	.short	0x010a
        /*1472*/ 	.byte	0x3f
	.zero		1


	//   ....[101]....
        /*1474*/ 	.word	0x0002fc90
        /*1478*/ 	.word	0x00000002
        /*147c*/ 	.word	0x00030860
        /*1480*/ 	.short	0x010a
        /*1482*/ 	.byte	0x3f
	.zero		1


	//   ....[102]....
        /*1484*/ 	.word	0x0002fce0
        /*1488*/ 	.word	0x00000003
        /*148c*/ 	.word	0x00030840
        /*1490*/ 	.short	0x010a
        /*1492*/ 	.byte	0x3f
	.zero		1


	//   ....[103]....
        /*1494*/ 	.word	0x0002fd30
        /*1498*/ 	.word	0x00000002
        /*149c*/ 	.word	0x00030860
        /*14a0*/ 	.short	0x010a
        /*14a2*/ 	.byte	0x3f
	.zero		1


	//   ....[104]....
        /*14a4*/ 	.word	0x0002fd80
        /*14a8*/ 	.word	0x00000003
        /*14ac*/ 	.word	0x00030840
        /*14b0*/ 	.short	0x010a
        /*14b2*/ 	.byte	0x3f
	.zero		1


	//   ....[105]....
        /*14b4*/ 	.word	0x0002fdd0
        /*14b8*/ 	.word	0x00000002
        /*14bc*/ 	.word	0x00030860
        /*14c0*/ 	.short	0x010a
        /*14c2*/ 	.byte	0x3f
	.zero		1


	//   ....[106]....
        /*14c4*/ 	.word	0x0002fe20
        /*14c8*/ 	.word	0x00000000
        /*14cc*/ 	.word	0x00030860
        /*14d0*/ 	.short	0x010a
        /*14d2*/ 	.byte	0x3f
	.zero		1


	//   ....[107]....
        /*14d4*/ 	.word	0x000309b0
        /*14d8*/ 	.word	0x00000000
        /*14dc*/ 	.word	0x00030820
        /*14e0*/ 	.short	0x010a
        /*14e2*/ 	.byte	0x3f
	.zero		1


	//   ....[108]....
        /*14e4*/ 	.word	0x00030b50
        /*14e8*/ 	.word	0x00000006
        /*14ec*/ 	.word	0x00000000
        /*14f0*/ 	.short	0x010a
        /*14f2*/ 	.byte	0x3f
	.zero		1


	//   ....[109]....
        /*14f4*/ 	.word	0x00030ba0
        /*14f8*/ 	.word	0x00000007
        /*14fc*/ 	.word	0x00000000
        /*1500*/ 	.short	0x010a
        /*1502*/ 	.byte	0x3f
	.zero		1


	//   ....[110]....
        /*1504*/ 	.word	0x00030bf0
        /*1508*/ 	.word	0x00000004
        /*150c*/ 	.word	0x00000000
        /*1510*/ 	.short	0x010a
        /*1512*/ 	.byte	0x3f
	.zero		1


	//----- nvinfo : EIATTR_NUM_MBARRIERS
	.align		4
.L_755:
        /*1514*/ 	.byte	0x03, 0x38
        /*1516*/ 	.short	0x0016


	//----- nvinfo : EIATTR_EXIT_INSTR_OFFSETS
	.align		4
        /*1518*/ 	.byte	0x04, 0x1c
        /*151a*/ 	.short	(.L_757 - .L_756)


	//   ....[0]....
.L_756:
        /*151c*/ 	.word	0x0002e040


	//----- nvinfo : EIATTR_MAX_THREADS
	.align		4
.L_757:
        /*1520*/ 	.byte	0x04, 0x05
        /*1522*/ 	.short	(.L_759 - .L_758)
.L_758:
        /*1524*/ 	.word	0x00000180
        /*1528*/ 	.word	0x00000001
        /*152c*/ 	.word	0x00000001


	//----- nvinfo : EIATTR_CRS_STACK_SIZE
	.align		4
.L_759:
        /*1530*/ 	.byte	0x04, 0x1e
        /*1532*/ 	.short	(.L_761 - .L_760)
.L_760:
        /*1534*/ 	.word	0x00000000


	//----- nvinfo : EIATTR_CBANK_PARAM_SIZE
	.align		4
.L_761:
        /*1538*/ 	.byte	0x03, 0x19
        /*153a*/ 	.short	0x0af0


	//----- nvinfo : EIATTR_PARAM_CBANK
	.align		4
        /*153c*/ 	.byte	0x04, 0x0a
        /*153e*/ 	.short	(.L_763 - .L_762)
	.align		4
.L_762:
        /*1540*/ 	.word	index@(.nv.constant0._ZN7cutlass13device_kernelIN5flash11enable_sm90INS1_16FlashAttnFwdSm90INS1_25CollectiveMainloopFwdSm90ILi2EN4cute5tupleIJNS5_1CILi1EEES8_S8_EEENS6_IJNS7_ILi128EEENS7_ILi96EEENS7_ILi192EEEEEELi192ENS_6half_tEfNS_4arch4Sm90ELb0ELb1ELb1ELb1ELb0ELb1ELb0ELb1ELb1ELb1ELb1ELb0EEENS1_21CollectiveEpilogueFwdINS6_IJSA_SC_SB_EEES9_SE_SG_Li256ELb1ELb1ELb1ELb0EEENS1_36VarlenDynamicPersistentTileSchedulerILi128ELi96ELi256ELi128ELb1ELb1ELb1ELb1ELb0ELb1EEEEEEEEEvNT_6ParamsE)
        /*1544*/ 	.short	0x0210
        /*1546*/ 	.short	0x0af0


	//----- nvinfo : EIATTR_SW_WAR
	.align		4
.L_763:
        /*1548*/ 	.byte	0x04, 0x36
        /*154a*/ 	.short	(.L_765 - .L_764)
.L_764:
        /*154c*/ 	.word	0x00000008
.L_765:


//--------------------- .nv.info._ZN7cutlass13device_kernelIN5flash11enable_sm90INS1_16FlashAttnFwdSm90INS1_25CollectiveMainloopFwdSm90ILi2EN4cute5tupleIJNS5_1CILi1EEES8_S8_EEENS6_IJNS7_ILi128EEENS7_ILi112EEENS7_ILi192EEEEEELi192ENS_6half_tEfNS_4arch4Sm90ELb1ELb0ELb1ELb0ELb0ELb0ELb0ELb1ELb1ELb1ELb1ELb0EEENS1_21CollectiveEpilogueFwdINS6_IJSA_SC_SB_EEES9_SE_SG_Li256ELb0ELb1ELb1ELb0EEENS1_19SingleTileSchedulerILb0ELb1ELb1ELi128EEEEEEEEEvNT_6ParamsE --------------------------
	.section	.nv.info._ZN7cutlass13device_kernelIN5flash11enable_sm90INS1_16FlashAttnFwdSm90INS1_25CollectiveMainloopFwdSm90ILi2EN4cute5tupleIJNS5_1CILi1EEES8_S8_EEENS6_IJNS7_ILi128EEENS7_ILi112EEENS7_ILi192EEEEEELi192ENS_6half_tEfNS_4arch4Sm90ELb1ELb0ELb1ELb0ELb0ELb0ELb0ELb1ELb1ELb1ELb1ELb0EEENS1_21CollectiveEpilogueFwdINS6_IJSA_SC_SB_EEES9_SE_SG_Li256ELb0ELb1ELb1ELb0EEENS1_19SingleTileSchedulerILb0ELb1ELb1ELi128EEEEEEEEEvNT_6ParamsE,"",@"SHT_CUDA_INFO"
	.sectionflags	@""
	.align	4


	//----- nvinfo : EIATTR_CUDA_API_VERSION
	.align		4
        /*0000*/ 	.byte	0x04, 0x37
        /*0002*/ 	.short	(.L_767 - .L_766)
.L_766:
        /*0004*/ 	.word	0x00000082


	//----- nvinfo : EIATTR_KPARAM_INFO
	.align		4
.L_767:
        /*0008*/ 	.byte	0x04, 0x17
        /*000a*/ 	.short	(.L_769 - .L_768)
.L_768:
        /*000c*/ 	.word	0x00000000
        /*0010*/ 	.short	0x0000
        /*0012*/ 	.short	0x0070
        /*0014*/ 	.byte	0x00, 0xf0, 0x01, 0x28


	//----- nvinfo : EIATTR_SPARSE_MMA_MASK
	.align		4
.L_769:
        /*0018*/ 	.byte	0x03, 0x50
        /*001a*/ 	.short	0x0000


	//----- nvinfo : EIATTR_MAXREG_COUNT
	.align		4
        /*001c*/ 	.byte	0x03, 0x1b
        /*001e*/ 	.short	0x00a8


	//----- nvinfo : EIATTR_NUM_BARRIERS
	.align		4
        /*0020*/ 	.byte	0x02, 0x4c
        /*0022*/ 	.byte	0x09
	.zero		1


	//----- nvinfo : EIATTR_EXTERNS
	.align		4
        /*0024*/ 	.byte	0x04, 0x0f
        /*0026*/ 	.short	(.L_771 - .L_770)


	//   ....[0]....
	.align		4
.L_770:
        /*0028*/ 	.word	index@(__assertfail)


	//----- nvinfo : EIATTR_ANNOTATIONS
	.align		4
.L_771:
        /*002c*/ 	.byte	0x04, 0x55
        /*002e*/ 	.short	(.L_773 - .L_772)


	//   ....[0]....
.L_772:
        /* <DEDUP_REMOVED lines=9> */


	//----- nvinfo : EIATTR_MERCURY_ISA_VERSION
	.align		4
.L_773:
        /*00a8*/ 	.byte	0x03, 0x5f
        /*00aa*/ 	.short	0x0101


	//----- nvinfo : EIATTR_INT_WARP_WIDE_INSTR_OFFSETS
	.align		4
        /*00ac*/ 	.byte	0x04, 0x31
        /*00ae*/ 	.short	(.L_775 - .L_774)


	//   ....[0]....
.L_774:
        /*00b0*/ 	.word	0x00000130


	//   ....[1]....
        /*00b4*/ 	.word	0x00000170


	//   ....[2]....
        /*00b8*/ 	.word	0x000001e0


	//----- nvinfo : EIATTR_COOP_GROUP_MASK_REGIDS
	.align		4
.L_775:
        /*00bc*/ 	.byte	0x04, 0x29
        /*00be*/ 	.short	(.L_777 - .L_776)


	//   ....[0]....
.L_776:
        /*00c0*/ 	.word	0xffffffff


	//   ....[1]....
        /*00c4*/ 	.word	0xffffffff


	//   ....[2]....
        /*00c8*/ 	.word	0xffffffff


	//   ....[3]....
        /*00cc*/ 	.word	0xffffffff


	//   ....[4]....
        /*00d0*/ 	.word	0xffffffff


	//   ....[5]....
        /*00d4*/ 	.word	0xffffffff


	//   ....[6]....
        /*00d8*/ 	.word	0xffffffff


	//   ....[7]....
        /*00dc*/ 	.word	0xffffffff


	//   ....[8]....
        /*00e0*/ 	.word	0xffffffff


	//   ....[9]....
        /*00e4*/ 	.word	0xffffffff


	//   ....[10]....
        /*00e8*/ 	.word	0xffffffff


	//   ....[11]....
        /*00ec*/ 	.word	0xffffffff


	//   ....[12]....
        /*00f0*/ 	.word	0xffffffff


	//   ....[13]....
        /*00f4*/ 	.word	0xffffffff


	//   ....[14]....
        /*00f8*/ 	.word	0xffffffff


	//   ....[15]....
        /*00fc*/ 	.word	0xffffffff


	//   ....[16]....
        /*0100*/ 	.word	0xffffffff


	//   ....[17]....
        /*0104*/ 	.word	0xffffffff


	//   ....[18]....
        /*0108*/ 	.word	0xffffffff


	//   ....[19]....
        /*010c*/ 	.word	0xffffffff


	//   ....[20]....
        /*0110*/ 	.word	0xffffffff


	//   ....[21]....
        /*0114*/ 	.word	0xffffffff


	//   ....[22]....
        /*0118*/ 	.word	0xffffffff


	//   ....[23]....
        /*011c*/ 	.word	0xffffffff


	//   ....[24]....
        /*0120*/ 	.word	0xffffffff


	//   ....[25]....
        /*0124*/ 	.word	0xffffffff


	//   ....[26]....
        /*0128*/ 	.word	0xffffffff


	//   ....[27]....
        /*012c*/ 	.word	0xffffffff


	//   ....[28]....
        /*0130*/ 	.word	0xffffffff


	//   ....[29]....
        /*0134*/ 	.word	0xffffffff


	//   ....[30]....
        /*0138*/ 	.word	0xffffffff


	//   ....[31]....
        /*013c*/ 	.word	0xffffffff


	//   ....[32]....
        /*0140*/ 	.word	0xffffffff


	//   ....[33]....
        /*0144*/ 	.word	0xffffffff


	//   ....[34]....
        /*0148*/ 	.word	0xffffffff


	//   ....[35]....
        /*014c*/ 	.word	0xffffffff


	//   ....[36]....
        /*0150*/ 	.word	0xffffffff


	//   ....[37]....
        /*0154*/ 	.word	0xffffffff


	//   ....[38]....
        /*0158*/ 	.word	0xffffffff


	//   ....[39]....
        /*015c*/ 	.word	0xffffffff


	//   ....[40]....
        /*0160*/ 	.word	0xffffffff


	//   ....[41]....
        /*0164*/ 	.word	0xffffffff


	//   ....[42]....
        /*0168*/ 	.word	0xffffffff


	//   ....[43]....
        /*016c*/ 	.word	0xffffffff


	//   ....[44]....
        /*0170*/ 	.word	0xffffffff


	//   ....[45]....
        /*0174*/ 	.word	0xffffffff


	//   ....[46]....
        /*0178*/ 	.word	0xffffffff


	//   ....[47]....
        /*017c*/ 	.word	0xffffffff


	//   ....[48]....
        /*0180*/ 	.word	0xffffffff


	//   ....[49]....
        /*0184*/ 	.word	0xffffffff


	//   ....[50]....
        /*0188*/ 	.word	0xffffffff


	//   ....[51]....
        /*018c*/ 	.word	0xffffffff


	//   ....[52]....
        /*0190*/ 	.word	0xffffffff


	//   ....[53]....
        /*0194*/ 	.word	0xffffffff


	//   ....[54]....
        /*0198*/ 	.word	0xffffffff


	//   ....[55]....
        /*019c*/ 	.word	0x0500000f


	//   ....[56]....
        /*01a0*/ 	.word	0x0500000f


	//   ....[57]....
        /*01a4*/ 	.word	0x0500000f


	//   ....[58]....
        /*01a8*/ 	.word	0x0500000f


	//   ....[59]....
        /*01ac*/ 	.word	0x0500000f


	//   ....[60]....
        /*01b0*/ 	.word	0x0500000f


	//   ....[61]....
        /*01b4*/ 	.word	0x0500000f


	//   ....[62]....
        /*01b8*/ 	.word	0x0500000f


	//   ....[63]....
        /*01bc*/ 	.word	0x0500000f


	//   ....[64]....
        /*01c0*/ 	.word	0x0500000f


	//   ....[65]....
        /*01c4*/ 	.word	0x0500000f


	//   ....[66]....
        /*01c8*/ 	.word	0x0500000f


	//   ....[67]....
        /*01cc*/ 	.word	0x0500000f


	//   ....[68]....
        /*01d0*/ 	.word	0x0500000f


	//   ....[69]....
        /*01d4*/ 	.word	0x0500000f


	//   ....[70]....
        /*01d8*/ 	.word	0x0500000f


	//   ....[71]....
        /*01dc*/ 	.word	0x0500000f


	//   ....[72]....
        /*01e0*/ 	.word	0x0500000f


	//----- nvinfo : EIATTR_COOP_GROUP_INSTR_OFFSETS
	.align		4
.L_777:
        /*01e4*/ 	.byte	0x04, 0x28
        /*01e6*/ 	.short	(.L_779 - .L_778)


	//   ....[0]....
.L_778:
        /*01e8*/ 	.word	0x00000060


	//   ....[1]....
        /*01ec*/ 	.word	0x00000140


	//   ....[2]....
        /*01f0*/ 	.word	0x00000190


	//   ....[3]....
        /*01f4*/ 	.word	0x000003c0


	//   ....[4]....
        /*01f8*/ 	.word	0x00000520


	//   ....[5]....
        /*01fc*/ 	.word	0x00000640


	//   ....[6]....
        /*0200*/ 	.word	0x000007a0


	//   ....[7]....
        /*0204*/ 	.word	0x000013a0


	//   ....[8]....
        /*0208*/ 	.word	0x00003ec0


	//   ....[9]....
        /*020c*/ 	.word	0x000047e0


	//   ....[10]....
        /*0210*/ 	.word	0x000048e0


	//   ....[11]....
        /*0214*/ 	.word	0x00004980


	//   ....[12]....
        /*0218*/ 	.word	0x00005330


	//   ....[13]....
        /*021c*/ 	.word	0x000053c0


	//   ....[14]....
        /*0220*/ 	.word	0x00008f20


	//   ....[15]....
        /*0224*/ 	.word	0x00009490


	//   ....[16]....
        /*0228*/ 	.word	0x000097b0


	//   ....[17]....
        /*022c*/ 	.word	0x000098f0


	//   ....[18]....
        /*0230*/ 	.word	0x0000a080


	//   ....[19]....
        /*0234*/ 	.word	0x0000a0e0


	//   ....[20]....
        /*0238*/ 	.word	0x0000e1e0


	//   ....[21]....
        /*023c*/ 	.word	0x0000e270


	//   ....[22]....
        /*0240*/ 	.word	0x0000e320


	//   ....[23]....
        /*0244*/ 	.word	0x0000e490


	//   ....[24]....
        /*0248*/ 	.word	0x0000f8a0


	//   ....[25]....
        /*024c*/ 	.word	0x0000f8d0


	//   ....[26]....
        /*0250*/ 	.word	0x0000f980


	//   ....[27]....
        /*0254*/ 	.word	0x0000f9e0


	//   ....[28]....
        /*0258*/ 	.word	0x00010ad0


	//   ....[29]....
        /*025c*/ 	.word	0x00010b20


	//   ....[30]....
        /*0260*/ 	.word	0x00010b60


	//   ....[31]....
        /*0264*/ 	.word	0x00010b90


	//   ....[32]....
        /*0268*/ 	.word	0x00010bd0


	//   ....[33]....
        /*026c*/ 	.word	0x00010bf0


	//   ....[34]....
        /*0270*/ 	.word	0x00011570


	//   ....[35]....
        /*0274*/ 	.word	0x00011580


	//   ....[36]....
        /*0278*/ 	.word	0x000122f0


	//   ....[37]....
        /*027c*/ 	.word	0x00012e80


	//   ....[38]....
        /*0280*/ 	.word	0x00013850


	//   ....[39]....
        /*0284*/ 	.word	0x00013890


	//   ....[40]....
        /*0288*/ 	.word	0x000138c0


	//   ....[41]....
        /*028c*/ 	.word	0x00013910


	//   ....[42]....
        /*0290*/ 	.word	0x00013990


	//   ....[43]....
        /*0294*/ 	.word	0x000139c0


	//   ....[44]....
        /*0298*/ 	.word	0x00013a40


	//   ....[45]....
        /*029c*/ 	.word	0x00013a70


	//   ....[46]....
        /*02a0*/ 	.word	0x00013af0


	//   ....[47]....
        /*02a4*/ 	.word	0x00013b30


	//   ....[48]....
        /*02a8*/ 	.word	0x00013ba0


	//   ....[49]....
        /*02ac*/ 	.word	0x00013bd0


	//   ....[50]....
        /*02b0*/ 	.word	0x00013c50


	//   ....[51]....
        /*02b4*/ 	.word	0x00013c90


	//   ....[52]....
        /*02b8*/ 	.word	0x00013d00


	//   ....[53]....
        /*02bc*/ 	.word	0x00013d30


	//   ....[54]....
        /*02c0*/ 	.word	0x00016370


	//   ....[55]....
        /*02c4*/ 	.word	0x00016920


	//   ....[56]....
        /*02c8*/ 	.word	0x00016aa0


	//   ....[57]....
        /*02cc*/ 	.word	0x00016af0


	//   ....[58]....
        /*02d0*/ 	.word	0x00016c30


	//   ....[59]....
        /*02d4*/ 	.word	0x00016ca0


	//   ....[60]....
        /*02d8*/ 	.word	0x00016da0


	//   ....[61]....
        /*02dc*/ 	.word	0x00016e10


	//   ....[62]....
        /*02e0*/ 	.word	0x00016f10


	//   ....[63]....
        /*02e4*/ 	.word	0x00016f80


	//   ....[64]....
        /*02e8*/ 	.word	0x00017080


	//   ....[65]....
        /*02ec*/ 	.word	0x000170f0


	//   ....[66]....
        /*02f0*/ 	.word	0x000171f0


	//   ....[67]....
        /*02f4*/ 	.word	0x00017260


	//   ....[68]....
        /*02f8*/ 	.word	0x00017360


	//   ....[69]....
        /*02fc*/ 	.word	0x000173c0


	//   ....[70]....
        /*0300*/ 	.word	0x000174b0


	//   ....[71]....
        /*0304*/ 	.word	0x00017500


	//   ....[72]....
        /*0308*/ 	.word	0x00017900


	//----- nvinfo : EIATTR_REG_RECONFIG
	.align		4
.L_779:
        /*030c*/ 	.byte	0x01, 0x54
	.zero		2


	//----- nvinfo : EIATTR_SYSCALL_OFFSETS
	.align		4
        /*0310*/ 	.byte	0x04, 0x46
        /*0312*/ 	.short	(.L_781 - .L_780)


	//   ....[0]....
.L_780:
        /*0314*/ 	.word	0x00001570


	//   ....[1]....
        /*0318*/ 	.word	0x00012b00


	//   ....[2]....
        /*031c*/ 	.word	0x00012c40


	//   ....[3]....
        /*0320*/ 	.word	0x00012d30


	//   ....[4]....
        /*0324*/ 	.word	0x00013490


	//----- nvinfo : EIATTR_MBARRIER_INSTR_OFFSETS
	.align		4
.L_781:
        /*0328*/ 	.byte	0x04, 0x39
        /*032a*/ 	.short	(.L_783 - .L_782)


	//   ....[0]....
.L_782:
        /*032c*/ 	.word	0x00000270
        /*0330*/ 	.word	0x000000ff
        /*0334*/ 	.word	0x00036800
        /*0338*/ 	.short	0x0100
        /*033a*/ 	.byte	0x08
	.zero		1


	//   ....[1]....
        /*033c*/ 	.word	0x00000280
        /*0340*/ 	.word	0x000000ff
        /*0344*/ 	.word	0x00036820
        /*0348*/ 	.short	0x0100
        /*034a*/ 	.byte	0x08
	.zero		1


	//   ....[2]....
        /*034c*/ 	.word	0x00000370
        /*0350*/ 	.word	0x000000ff
        /*0354*/ 	.word	0x00036830
        /*0358*/ 	.short	0x0100
        /*035a*/ 	.byte	0x08
	.zero		1


	//   ....[3]....
        /*035c*/ 	.word	0x00000380
        /*0360*/ 	.word	0x000000ff
        /*0364*/ 	.word	0x00036840
        /*0368*/ 	.short	0x0100
        /*036a*/ 	.byte	0x08
	.zero		1


	//   ....[4]....
        /*036c*/ 	.word	0x00000390
        /*0370*/ 	.word	0x000000ff
        /*0374*/ 	.word	0x00036838
        /*0378*/ 	.short	0x0100
        /*037a*/ 	.byte	0x08
	.zero		1


	//   ....[5]....
        /*037c*/ 	.word	0x000003a0
        /*0380*/ 	.word	0x000000ff
        /*0384*/ 	.word	0x00036848
        /*0388*/ 	.short	0x0100
        /*038a*/ 	.byte	0x08
	.zero		1


	//   ....[6]....
        /*038c*/ 	.word	0x000004d0
        /*0390*/ 	.word	0x000000ff
        /*0394*/ 	.word	0x00036850
        /*0398*/ 	.short	0x0100
        /*039a*/ 	.byte	0x08
	.zero		1


	//   ....[7]....
        /*039c*/ 	.word	0x000004e0
        /*03a0*/ 	.word	0x000000ff
        /*03a4*/ 	.word	0x00036860
        /*03a8*/ 	.short	0x0100
        /*03aa*/ 	.byte	0x08
	.zero		1


	//   ....[8]....
        /*03ac*/ 	.word	0x000004f0
        /*03b0*/ 	.word	0x000000ff
        /*03b4*/ 	.word	0x00036858
        /*03b8*/ 	.short	0x0100
        /*03ba*/ 	.byte	0x08
	.zero		1


	//   ....[9]....
        /*03bc*/ 	.word	0x00000500
        /*03c0*/ 	.word	0x000000ff
        /*03c4*/ 	.word	0x00036868
        /*03c8*/ 	.short	0x0100
        /*03ca*/ 	.byte	0x08
	.zero		1


	//   ....[10]....
        /*03cc*/ 	.word	0x000005f0
        /*03d0*/ 	.word	0x000000ff
        /*03d4*/ 	.word	0x00036870
        /*03d8*/ 	.short	0x0100
        /*03da*/ 	.byte	0x06
	.zero		1


	//   ....[11]....
        /*03dc*/ 	.word	0x00000600
        /*03e0*/ 	.word	0x000000ff
        /*03e4*/ 	.word	0x00036880
        /*03e8*/ 	.short	0x0100
        /*03ea*/ 	.byte	0x06
	.zero		1


	//   ....[12]....
        /*03ec*/ 	.word	0x00000610
        /*03f0*/ 	.word	0x000000ff
        /*03f4*/ 	.word	0x00036878
        /*03f8*/ 	.short	0x0100
        /*03fa*/ 	.byte	0x06
	.zero		1


	//   ....[13]....
        /*03fc*/ 	.word	0x00000620
        /*0400*/ 	.word	0x000000ff
        /*0404*/ 	.word	0x00036888
        /*0408*/ 	.short	0x0100
        /*040a*/ 	.byte	0x06
	.zero		1


	//   ....[14]....
        /*040c*/ 	.word	0x00000750
        /*0410*/ 	.word	0x000000ff
        /*0414*/ 	.word	0x00036890
        /*0418*/ 	.short	0x0100
        /*041a*/ 	.byte	0x08
	.zero		1


	//   ....[15]....
        /*041c*/ 	.word	0x00000760
        /*0420*/ 	.word	0x000000ff
        /*0424*/ 	.word	0x000368a0
        /*0428*/ 	.short	0x0100
        /*042a*/ 	.byte	0x08
	.zero		1


	//   ....[16]....
        /*042c*/ 	.word	0x00000770
        /*0430*/ 	.word	0x000000ff
        /*0434*/ 	.word	0x00036898
        /*0438*/ 	.short	0x0100
        /*043a*/ 	.byte	0x08
	.zero		1


	//   ....[17]....
        /*043c*/ 	.word	0x00000780
        /*0440*/ 	.word	0x000000ff
        /*0444*/ 	.word	0x000368a8
        /*0448*/ 	.short	0x0100
        /*044a*/ 	.byte	0x08
	.zero		1


	//   ....[18]....
        /*044c*/ 	.word	0x000008b0
        /*0450*/ 	.word	0x000000ff
        /*0454*/ 	.word	0x000368b0
        /*0458*/ 	.short	0x0100
        /*045a*/ 	.byte	0x08
	.zero		1


	//   ....[19]....
        /*045c*/ 	.word	0x000008c0
        /*0460*/ 	.word	0x000000ff
        /*0464*/ 	.word	0x000368c0
        /*0468*/ 	.short	0x0100
        /*046a*/ 	.byte	0x08
	.zero		1


	//   ....[20]....
        /*046c*/ 	.word	0x000008d0
        /*0470*/ 	.word	0x000000ff
        /*0474*/ 	.word	0x000368b8
        /*0478*/ 	.short	0x0100
        /*047a*/ 	.byte	0x08
	.zero		1


	//   ....[21]....
        /*047c*/ 	.word	0x000008e0
        /*0480*/ 	.word	0x000000ff
        /*0484*/ 	.word	0x000368c8
        /*0488*/ 	.short	0x0100
        /*048a*/ 	.byte	0x08
	.zero		1


	//   ....[22]....
        /*048c*/ 	.word	0x000015a0
        /*0490*/ 	.word	0x000000ff
        /*0494*/ 	.word	0x00036800
        /*0498*/ 	.short	0x010a
        /*049a*/ 	.byte	0x04
	.zero		1


	//   ....[23]....
        /*049c*/ 	.word	0x00001640
        /*04a0*/ 	.word	0x000000ff
        /*04a4*/ 	.word	0x00036830
        /*04a8*/ 	.short	0x010a
        /*04aa*/ 	.byte	0x04
	.zero		1


	//   ....[24]....
        /*04ac*/ 	.word	0x000016e0
        /*04b0*/ 	.word	0x000000ff
        /*04b4*/ 	.word	0x00036830
        /*04b8*/ 	.short	0x010a
        /*04ba*/ 	.byte	0x04
	.zero		1


	//   ....[25]....
        /*04bc*/ 	.word	0x000059f0
        /*04c0*/ 	.word	0x00000003
        /*04c4*/ 	.word	0x00000000
        /*04c8*/ 	.short	0x0101
        /*04ca*/ 	.byte	0x3f
	.zero		1


	//   ....[26]....
        /*04cc*/ 	.word	0x00006110
        /*04d0*/ 	.word	0x000000ff
        /*04d4*/ 	.word	0x00036830
        /*04d8*/ 	.short	0x010a
        /*04da*/ 	.byte	0x3d
	.zero		1


	//   ....[27]....
        /*04dc*/ 	.word	0x00006150
        /*04e0*/ 	.word	0x000000ff
        /*04e4*/ 	.word	0x00036830
        /*04e8*/ 	.short	0x010a
        /*04ea*/ 	.byte	0x3d
	.zero		1


	//   ....[28]....
        /*04ec*/ 	.word	0x000087f0
        /*04f0*/ 	.word	0x000000ff
        /*04f4*/ 	.word	0x00036850
        /*04f8*/ 	.short	0x010a
        /*04fa*/ 	.byte	0x0b
	.zero		1


	//   ....[29]....
        /*04fc*/ 	.word	0x00008830
        /*0500*/ 	.word	0x000000ff
        /*0504*/ 	.word	0x00036850
        /*0508*/ 	.short	0x010a
        /*050a*/ 	.byte	0x0b
	.zero		1


	//   ....[30]....
        /*050c*/ 	.word	0x0000a700
        /*0510*/ 	.word	0x0000000e
        /*0514*/ 	.word	0x00000000
        /*0518*/ 	.short	0x0101
        /*051a*/ 	.byte	0x3f
	.zero		1


	//   ....[31]....
        /*051c*/ 	.word	0x0000a730
        /*0520*/ 	.word	0x00000008
        /*0524*/ 	.word	0x00000000
        /*0528*/ 	.short	0x0101
        /*052a*/ 	.byte	0x3f
	.zero		1


	//   ....[32]....
        /*052c*/ 	.word	0x0000ae00
        /*0530*/ 	.word	0x000000ff
        /*0534*/ 	.word	0x00036830
        /*0538*/ 	.short	0x010a
        /*053a*/ 	.byte	0x07
	.zero		1


	//   ....[33]....
        /*053c*/ 	.word	0x0000ae50
        /*0540*/ 	.word	0x000000ff
        /*0544*/ 	.word	0x00036830
        /*0548*/ 	.short	0x010a
        /*054a*/ 	.byte	0x07
	.zero		1


	//   ....[34]....
        /*054c*/ 	.word	0x0000d570
        /*0550*/ 	.word	0x000000ff
        /*0554*/ 	.word	0x00036850
        /*0558*/ 	.short	0x010a
        /*055a*/ 	.byte	0x0b
	.zero		1


	//   ....[35]....
        /*055c*/ 	.word	0x0000d5b0
        /*0560*/ 	.word	0x000000ff
        /*0564*/ 	.word	0x00036850
        /*0568*/ 	.short	0x010a
        /*056a*/ 	.byte	0x0b
	.zero		1


	//   ....[36]....
        /*056c*/ 	.word	0x0000eba0
        /*0570*/ 	.word	0x00000015
        /*0574*/ 	.word	0x00000000
        /*0578*/ 	.short	0x0101
        /*057a*/ 	.byte	0x3f
	.zero		1


	//   ....[37]....
        /*057c*/ 	.word	0x0000ec40
        /*0580*/ 	.word	0x00000008
        /*0584*/ 	.word	0x00000000
        /*0588*/ 	.short	0x0101
        /*058a*/ 	.byte	0x3f
	.zero		1


	//   ....[38]....
        /*058c*/ 	.word	0x0000f810
        /*0590*/ 	.word	0x000000ff
        /*0594*/ 	.word	0x00036850
        /*0598*/ 	.short	0x010a
        /*059a*/ 	.byte	0x05
	.zero		1


	//   ....[39]....
        /*059c*/ 	.word	0x0000f850
        /*05a0*/ 	.word	0x000000ff
        /*05a4*/ 	.word	0x00036850
        /*05a8*/ 	.short	0x010a
        /*05aa*/ 	.byte	0x05
	.zero		1


	//   ....[40]....
        /*05ac*/ 	.word	0x0000fd20
        /*05b0*/ 	.word	0x0000000c
        /*05b4*/ 	.word	0x00000000
        /*05b8*/ 	.short	0x0101
        /*05ba*/ 	.byte	0x3f
	.zero		1


	//   ....[41]....
        /*05bc*/ 	.word	0x00010c00
        /*05c0*/ 	.word	0x000000ff
        /*05c4*/ 	.word	0x00000000
        /*05c8*/ 	.short	0x0101
        /*05ca*/ 	.byte	0x04
	.zero		1


	//   ....[42]....
        /*05cc*/ 	.word	0x000130a0
        /*05d0*/ 	.word	0x000000ff
        /*05d4*/ 	.word	0x00036840
        /*05d8*/ 	.short	0x010a
        /*05da*/ 	.byte	0x26
	.zero		1


	//   ....[43]....
        /*05dc*/ 	.word	0x00013e70
        /*05e0*/ 	.word	0x000000ff
        /*05e4*/ 	.word	0x00036800
        /*05e8*/ 	.short	0x0107
        /*05ea*/ 	.byte	0x26
	.zero		1


	//   ....[44]....
        /*05ec*/ 	.word	0x00013ee0
        /*05f0*/ 	.word	0x000000ff
        /*05f4*/ 	.word	0x00036800
        /*05f8*/ 	.short	0x0101
        /*05fa*/ 	.byte	0x26
	.zero		1


	//   ....[45]....
        /*05fc*/ 	.word	0x00013ef0
        /*0600*/ 	.word	0x000000ff
        /*0604*/ 	.word	0x00036820
        /*0608*/ 	.short	0x010a
        /*060a*/ 	.byte	0x26
	.zero		1


	//   ....[46]....
        /*060c*/ 	.word	0x00014310
        /*0610*/ 	.word	0x000000ff
        /*0614*/ 	.word	0x00036848
        /*0618*/ 	.short	0x010a
        /*061a*/ 	.byte	0x26
	.zero		1


	//   ....[47]....
        /*061c*/ 	.word	0x000146c0
        /*0620*/ 	.word	0x000000ff
        /*0624*/ 	.word	0x00036860
        /*0628*/ 	.short	0x010a
        /*062a*/ 	.byte	0x26
	.zero		1


	//   ....[48]....
        /*062c*/ 	.word	0x00014ca0
        /*0630*/ 	.word	0x000000ff
        /*0634*/ 	.word	0x00036840
        /*0638*/ 	.short	0x010a
        /*063a*/ 	.byte	0x26
	.zero		1


	//   ....[49]....
        /*063c*/ 	.word	0x00015060
        /*0640*/ 	.word	0x000000ff
        /*0644*/ 	.word	0x00036868
        /*0648*/ 	.short	0x010a
        /*064a*/ 	.byte	0x26
	.zero		1


	//   ....[50]....
        /*064c*/ 	.word	0x00015690
        /*0650*/ 	.word	0x000000ff
        /*0654*/ 	.word	0x00036848
        /*0658*/ 	.short	0x010a
        /*065a*/ 	.byte	0x26
	.zero		1


	//   ....[51]....
        /*065c*/ 	.word	0x00015a30
        /*0660*/ 	.word	0x000000ff
        /*0664*/ 	.word	0x00036860
        /*0668*/ 	.short	0x010a
        /*066a*/ 	.byte	0x26
	.zero		1


	//   ....[52]....
        /*066c*/ 	.word	0x00015ea0
        /*0670*/ 	.word	0x00000003
        /*0674*/ 	.word	0x00036860
        /*0678*/ 	.short	0x010a
        /*067a*/ 	.byte	0x3f
	.zero		1


	//   ....[53]....
        /*067c*/ 	.word	0x00016300
        /*0680*/ 	.word	0x00000002
        /*0684*/ 	.word	0x00036820
        /*0688*/ 	.short	0x010a
        /*068a*/ 	.byte	0x3f
	.zero		1


	//   ....[54]....
        /*068c*/ 	.word	0x000164a0
        /*0690*/ 	.word	0x00000006
        /*0694*/ 	.word	0x00000000
        /*0698*/ 	.short	0x010a
        /*069a*/ 	.byte	0x3f
	.zero		1


	//   ....[55]....
        /*069c*/ 	.word	0x00016510
        /*06a0*/ 	.word	0x00000003
        /*06a4*/ 	.word	0x00000000
        /*06a8*/ 	.short	0x010a
        /*06aa*/ 	.byte	0x3f
	.zero		1


	//   ....[56]....
        /*06ac*/ 	.word	0x00016570
        /*06b0*/ 	.word	0x00000000
        /*06b4*/ 	.word	0x00000000
        /*06b8*/ 	.short	0x010a
        /*06ba*/ 	.byte	0x3f
	.zero		1


	//   ....[57]....
        /*06bc*/ 	.word	0x000165a0
        /*06c0*/ 	.word	0x00000003
        /*06c4*/ 	.word	0x00000000
        /*06c8*/ 	.short	0x010a
        /*06ca*/ 	.byte	0x3f
	.zero		1


	//   ....[58]....
        /*06cc*/ 	.word	0x00016620
        /*06d0*/ 	.word	0x00000003
        /*06d4*/ 	.word	0x00036800
        /*06d8*/ 	.short	0x010a
        /*06da*/ 	.byte	0x3f
	.zero		1


	//   ....[59]....
        /*06dc*/ 	.word	0x00016690
        /*06e0*/ 	.word	0x00000003
        /*06e4*/ 	.word	0x00036830
        /*06e8*/ 	.short	0x010a
        /*06ea*/ 	.byte	0x3f
	.zero		1


	//   ....[60]....
        /*06ec*/ 	.word	0x000166f0
        /*06f0*/ 	.word	0x0000000b
        /*06f4*/ 	.word	0x00036830
        /*06f8*/ 	.short	0x010a
        /*06fa*/ 	.byte	0x3f
	.zero		1


	//   ....[61]....
        /*06fc*/ 	.word	0x00016750
        /*0700*/ 	.word	0x0000000b
        /*0704*/ 	.word	0x00036850
        /*0708*/ 	.short	0x010a
        /*070a*/ 	.byte	0x3f
	.zero		1


	//   ....[62]....
        /*070c*/ 	.word	0x000167c0
        /*0710*/ 	.word	0x0000000b
        /*0714*/ 	.word	0x00036830
        /*0718*/ 	.short	0x010a
        /*071a*/ 	.byte	0x3f
	.zero		1


	//   ....[63]....
        /*071c*/ 	.word	0x00016820
        /*0720*/ 	.word	0x0000000b
        /*0724*/ 	.word	0x00036850
        /*0728*/ 	.short	0x010a
        /*072a*/ 	.byte	0x3f
	.zero		1


	//   ....[64]....
        /*072c*/ 	.word	0x00016880
        /*0730*/ 	.word	0x00000003
        /*0734*/ 	.word	0x00036850
        /*0738*/ 	.short	0x010a
        /*073a*/ 	.byte	0x3f
	.zero		1


	//   ....[65]....
        /*073c*/ 	.word	0x000169e0
        /*0740*/ 	.word	0x00000003
        /*0744*/ 	.word	0x00036840
        /*0748*/ 	.short	0x010a
        /*074a*/ 	.byte	0x3f
	.zero		1


	//   ....[66]....
        /*074c*/ 	.word	0x00017540
        /*0750*/ 	.word	0x00000003
        /*0754*/ 	.word	0x00036820
        /*0758*/ 	.short	0x010a
        /*075a*/ 	.byte	0x3f
	.zero		1


	//   ....[67]....
        /*075c*/ 	.word	0x000175a0
        /*0760*/ 	.word	0x00000003
        /*0764*/ 	.word	0x00036848
        /*0768*/ 	.short	0x010a
        /*076a*/ 	.byte	0x3f
	.zero		1


	//   ....[68]....
        /*076c*/ 	.word	0x00017600
        /*0770*/ 	.word	0x00000003
        /*0774*/ 	.word	0x00036860
        /*0778*/ 	.short	0x010a
        /*077a*/ 	.byte	0x3f
	.zero		1


	//   ....[69]....
        /*077c*/ 	.word	0x00017660
        /*0780*/ 	.word	0x00000003
        /*0784*/ 	.word	0x00036840
        /*0788*/ 	.short	0x010a
        /*078a*/ 	.byte	0x3f
	.zero		1


	//   ....[70]....
        /*078c*/ 	.word	0x000176c0
        /*0790*/ 	.word	0x00000003
        /*0794*/ 	.word	0x00036868
        /*0798*/ 	.short	0x010a
        /*079a*/ 	.byte	0x3f
	.zero		1


	//   ....[71]....
        /*079c*/ 	.word	0x00017720
        /*07a0*/ 	.word	0x00000003
        /*07a4*/ 	.word	0x00036848
        /*07a8*/ 	.short	0x010a
        /*07aa*/ 	.byte	0x3f
	.zero		1


	//   ....[72]....
        /*07ac*/ 	.word	0x00017780
        /*07b0*/ 	.word	0x00000003
        /*07b4*/ 	.word	0x00036860
        /*07b8*/ 	.short	0x010a
        /*07ba*/ 	.byte	0x3f
	.zero		1


	//   ....[73]....
        /*07bc*/ 	.word	0x000177d0
        /*07c0*/ 	.word	0x00000003
        /*07c4*/ 	.word	0x00036860
        /*07c8*/ 	.short	0x010a
        /*07ca*/ 	.byte	0x3f
	.zero		1


	//   ....[74]....
        /*07cc*/ 	.word	0x00017820
        /*07d0*/ 	.word	0x00000002
        /*07d4*/ 	.word	0x00036820
        /*07d8*/ 	.short	0x010a
        /*07da*/ 	.byte	0x3f
	.zero		1


	//   ....[75]....
        /*07dc*/ 	.word	0x000179c0
        /*07e0*/ 	.word	0x00000006
        /*07e4*/ 	.word	0x00000000
        /*07e8*/ 	.short	0x010a
        /*07ea*/ 	.byte	0x3f
	.zero		1


	//   ....[76]....
        /*07ec*/ 	.word	0x00017a10
        /*07f0*/ 	.word	0x00000003
        /*07f4*/ 	.word	0x00000000
        /*07f8*/ 	.short	0x010a
        /*07fa*/ 	.byte	0x3f
	.zero		1


	//   ....[77]....
        /*07fc*/ 	.word	0x00017a60
        /*0800*/ 	.word	0x00000000
        /*0804*/ 	.word	0x00000000
        /*0808*/ 	.short	0x010a
        /*080a*/ 	.byte	0x3f
	.zero		1


	//----- nvinfo : EIATTR_NUM_MBARRIERS
	.align		4
.L_783:
        /*080c*/ 	.byte	0x03, 0x38
        /*080e*/ 	.short	0x0016


	//----- nvinfo : EIATTR_EXIT_INSTR_OFFSETS
	.align		4
        /*0810*/ 	.byte	0x04, 0x1c
        /*0812*/ 	.short	(.L_785 - .L_784)


	//   ....[0]....
.L_784:
        /*0814*/ 	.word	0x000165f0


	//----- nvinfo : EIATTR_MAX_THREADS
	.align		4
.L_785:
        /*0818*/ 	.byte	0x04, 0x05
        /*081a*/ 	.short	(.L_787 - .L_786)
.L_786:
        /*081c*/ 	.word	0x00000180
        /*0820*/ 	.word	0x00000001
        /*0824*/ 	.word	0x00000001


	//----- nvinfo : EIATTR_CRS_STACK_SIZE
	.align		4
.L_787:
        /*0828*/ 	.byte	0x04, 0x1e
        /*082a*/ 	.short	(.L_789 - .L_788)
.L_788:
        /*082c*/ 	.word	0x00000000


	//----- nvinfo : EIATTR_CBANK_PARAM_SIZE
	.align		4
.L_789:
        /*0830*/ 	.byte	0x03, 0x19
        /*0832*/ 	.short	0x0a70


	//----- nvinfo : EIATTR_PARAM_CBANK
	.align		4
        /*0834*/ 	.byte	0x04, 0x0a
        /*0836*/ 	.short	(.L_791 - .L_790)
	.align		4
.L_790:
        /*0838*/ 	.word	index@(.nv.constant0._ZN7cutlass13device_kernelIN5flash11enable_sm90INS1_16FlashAttnFwdSm90INS1_25CollectiveMainloopFwdSm90ILi2EN4cute5tupleIJNS5_1CILi1EEES8_S8_EEENS6_IJNS7_ILi128EEENS7_ILi112EEENS7_ILi192EEEEEELi192ENS_6half_tEfNS_4arch4Sm90ELb1ELb0ELb1ELb0ELb0ELb0ELb0ELb1ELb1ELb1ELb1ELb0EEENS1_21CollectiveEpilogueFwdINS6_IJSA_SC_SB_EEES9_SE_SG_Li256ELb0ELb1ELb1ELb0EEENS1_19SingleTileSchedulerILb0ELb1ELb1ELi128EEEEEEEEEvNT_6ParamsE)
        /*083c*/ 	.short	0x0210
        /*083e*/ 	.short	0x0a70


	//----- nvinfo : EIATTR_SW_WAR
	.align		4
.L_791:
        /*0840*/ 	.byte	0x04, 0x36
        /*0842*/ 	.short	(.L_793 - .L_792)
.L_792:
        /*0844*/ 	.word	0x00000008
.L_793:


//--------------------- .nv.info._ZN7cutlass13device_kernelIN5flash11enable_sm90INS1_16FlashAttnFwdSm90INS1_25CollectiveMainloopFwdSm90ILi2EN4cute5tupleIJNS5_1CILi1EEES8_S8_EEENS6_IJNS7_ILi128EEENS7_ILi112EEENS7_ILi192EEEEEELi192ENS_6half_tEfNS_4arch4Sm90ELb1ELb0ELb1ELb1ELb0ELb0ELb0ELb1ELb1ELb1ELb1ELb0EEENS1_21CollectiveEpilogueFwdINS6_IJSA_SC_SB_EEES9_SE_SG_Li256ELb1ELb1ELb1ELb0EEENS1_36VarlenDynamicPersistentTileSchedulerILi128ELi112ELi256ELi128ELb1ELb1ELb1ELb1ELb1ELb1EEEEEEEEEvNT_6ParamsE --------------------------
	.section	.nv.info._ZN7cutlass13device_kernelIN5flash11enable_sm90INS1_16FlashAttnFwdSm90INS1_25CollectiveMainloopFwdSm90ILi2EN4cute5tupleIJNS5_1CILi1EEES8_S8_EEENS6_IJNS7_ILi128EEENS7_ILi112EEENS7_ILi192EEEEEELi192ENS_6half_tEfNS_4arch4Sm90ELb1ELb0ELb1ELb1ELb0ELb0ELb0ELb1ELb1ELb1ELb1ELb0EEENS1_21CollectiveEpilogueFwdINS6_IJSA_SC_SB_EEES9_SE_SG_Li256ELb1ELb1ELb1ELb0EEENS1_36VarlenDynamicPersistentTileSchedulerILi128ELi112ELi256ELi128ELb1ELb1ELb1ELb1ELb1ELb1EEEEEEEEEvNT_6ParamsE,"",@"SHT_CUDA_INFO"
	.sectionflags	@""
	.align	4


	//----- nvinfo : EIATTR_CUDA_API_VERSION
	.align		4
        /*0000*/ 	.byte	0x04, 0x37
        /*0002*/ 	.short	(.L_795 - .L_794)
.L_794:
        /*0004*/ 	.word	0x00000082


	//----- nvinfo : EIATTR_KPARAM_INFO
	.align		4
.L_795:
        /*0008*/ 	.byte	0x04, 0x17
        /*000a*/ 	.short	(.L_797 - .L_796)
.L_796:
        /*000c*/ 	.word	0x00000000
        /*0010*/ 	.short	0x0000
        /*0012*/ 	.short	0x0070
        /*0014*/ 	.byte	0x00, 0xf0, 0x01, 0x2a


	//----- nvinfo : EIATTR_SPARSE_MMA_MASK
	.align		4
.L_797:
        /*0018*/ 	.byte	0x03, 0x50
        /*001a*/ 	.short	0x0000


	//----- nvinfo : EIATTR_MAXREG_COUNT
	.align		4
        /*001c*/ 	.byte	0x03, 0x1b
        /*001e*/ 	.short	0x00a8


	//----- nvinfo : EIATTR_NUM_BARRIERS
	.align		4
        /*0020*/ 	.byte	0x02, 0x4c
        /*0022*/ 	.byte	0x09
	.zero		1


	//----- nvinfo : EIATTR_EXTERNS
	.align		4
        /*0024*/ 	.byte	0x04, 0x0f
        /*0026*/ 	.short	(.L_799 - .L_798)


	//   ....[0]....
	.align		4
.L_798:
        /*0028*/ 	.word	index@(__assertfail)


	//----- nvinfo : EIATTR_ANNOTATIONS
	.align		4
.L_799:
        /*002c*/ 	.byte	0x04, 0x55
        /*002e*/ 	.short	(.L_801 - .L_800)


	//   ....[0]....
.L_800:
        /* <DEDUP_REMOVED lines=76> */


	//----- nvinfo : EIATTR_MERCURY_ISA_VERSION
	.align		4
.L_801:
        /*04d8*/ 	.byte	0x03, 0x5f
        /*04da*/ 	.short	0x0101


	//----- nvinfo : EIATTR_UNUSED_LOAD_BYTE_OFFSET
	.align		4
        /*04dc*/ 	.byte	0x04, 0x44
        /*04de*/ 	.short	(.L_803 - .L_802)


	//   ....[0]....
.L_802:
        /*04e0*/ 	.word	0x00000a10
        /*04e4*/ 	.word	0x0000fff0


	//   ....[1]....
        /*04e8*/ 	.word	0x00010d90
        /*04ec*/ 	.word	0x0000fff0


	//----- nvinfo : EIATTR_INT_WARP_WIDE_INSTR_OFFSETS
	.align		4
.L_803:
        /*04f0*/ 	.byte	0x04, 0x31
        /*04f2*/ 	.short	(.L_805 - .L_804)


	//   ....[0]....
.L_804:
        /*04f4*/ 	.word	0x00000130


	//   ....[1]....
        /*04f8*/ 	.word	0x00000170


	//   ....[2]....
        /*04fc*/ 	.word	0x000001e0


	//   ....[3]....
        /*0500*/ 	.word	0x000167e0


	//   ....[4]....
        /*0504*/ 	.word	0x00016880


	//   ....[5]....
        /*0508*/ 	.word	0x0001a670


	//   ....[6]....
        /*050c*/ 	.word	0x0001a6e0


	//----- nvinfo : EIATTR_COOP_GROUP_MASK_REGIDS
	.align		4
.L_805:
        /*0510*/ 	.byte	0x04, 0x29
        /*0512*/ 	.short	(.L_807 - .L_806)


	//   ....[0]....
.L_806:
        /*0514*/ 	.word	0xffffffff


	//   ....[1]....
        /*0518*/ 	.word	0xffffffff


	//   ....[2]....
        /*051c*/ 	.word	0xffffffff


	//   ....[3]....
        /*0520*/ 	.word	0xffffffff


	//   ....[4]....
        /*0524*/ 	.word	0xffffffff


	//   ....[5]....
        /*0528*/ 	.word	0xffffffff


	//   ....[6]....
        /*052c*/ 	.word	0xffffffff


	//   ....[7]....
        /*0530*/ 	.word	0xffffffff


	//   ....[8]....
        /*0534*/ 	.word	0xffffffff


	//   ....[9]....
        /*0538*/ 	.word	0xffffffff


	//   ....[10]....
        /*053c*/ 	.word	0xffffffff


	//   ....[11]....
        /*0540*/ 	.word	0xffffffff


	//   ....[12]....
        /*0544*/ 	.word	0xffffffff


	//   ....[13]....
        /*0548*/ 	.word	0xffffffff


	//   ....[14]....
        /*054c*/ 	.word	0xffffffff


	//   ....[15]....
        /*0550*/ 	.word	0xffffffff


	//   ....[16]....
        /*0554*/ 	.word	0xffffffff


	//   ....[17]....
        /*0558*/ 	.word	0xffffffff


	//   ....[18]....
        /*055c*/ 	.word	0xffffffff


	//   ....[19]....
        /*0560*/ 	.word	0xffffffff


	//   ....[20]....
        /*0564*/ 	.word	0xffffffff


	//   ....[21]....
        /*0568*/ 	.word	0xffffffff


	//   ....[22]....
        /*056c*/ 	.word	0xffffffff


	//   ....[23]....
        /*0570*/ 	.word	0xffffffff


	//   ....[24]....
        /*0574*/ 	.word	0xffffffff


	//   ....[25]....
        /*0578*/ 	.word	0xffffffff


	//   ....[26]....
        /*057c*/ 	.word	0xffffffff


	//   ....[27]....
        /*0580*/ 	.word	0xffffffff


	//   ....[28]....
        /*0584*/ 	.word	0xffffffff


	//   ....[29]....
        /*0588*/ 	.word	0xffffffff


	//   ....[30]....
        /*058c*/ 	.word	0xffffffff


	//   ....[31]....
        /*0590*/ 	.word	0xffffffff


	//   ....[32]....
        /*0594*/ 	.word	0xffffffff


	//   ....[33]....
        /*0598*/ 	.word	0xffffffff


	//   ....[34]....
        /*059c*/ 	.word	0xffffffff


	//   ....[35]....
        /*05a0*/ 	.word	0xffffffff


	//   ....[36]....
        /*05a4*/ 	.word	0xffffffff


	//   ....[37]....
        /*05a8*/ 	.word	0xffffffff


	//   ....[38]....
        /*05ac*/ 	.word	0xffffffff


	//   ....[39]....
        /*05b0*/ 	.word	0xffffffff


	//   ....[40]....
        /*05b4*/ 	.word	0xffffffff


	//   ....[41]....
        /*05b8*/ 	.word	0xffffffff


	//   ....[42]....
        /*05bc*/ 	.word	0xffffffff


	//   ....[43]....
        /*05c0*/ 	.word	0xffffffff


	//   ....[44]....
        /*05c4*/ 	.word	0xffffffff


	//   ....[45]....
        /*05c8*/ 	.word	0xffffffff


	//   ....[46]....
        /*05cc*/ 	.word	0xffffffff


	//   ....[47]....
        /*05d0*/ 	.word	0xffffffff


	//   ....[48]....
        /*05d4*/ 	.word	0xffffffff


	//   ....[49]....
        /*05d8*/ 	.word	0xffffffff


	//   ....[50]....
        /*05dc*/ 	.word	0xffffffff


	//   ....[51]....
        /*05e0*/ 	.word	0xffffffff


	//   ....[52]....
        /*05e4*/ 	.word	0xffffffff


	//   ....[53]....
        /*05e8*/ 	.word	0xffffffff


	//   ....[54]....
        /*05ec*/ 	.word	0xffffffff


	//   ....[55]....
        /*05f0*/ 	.word	0xffffffff


	//   ....[56]....
        /*05f4*/ 	.word	0xffffffff


	//   ....[57]....
        /*05f8*/ 	.word	0xffffffff


	//   ....[58]....
        /*05fc*/ 	.word	0xffffffff


	//   ....[59]....
        /*0600*/ 	.word	0xffffffff


	//   ....[60]....
        /*0604*/ 	.word	0xffffffff


	//   ....[61]....
        /*0608*/ 	.word	0xffffffff


	//   ....[62]....
        /*060c*/ 	.word	0xffffffff


	//   ....[63]....
        /*0610*/ 	.word	0xffffffff


	//   ....[64]....
        /*0614*/ 	.word	0xffffffff


	//   ....[65]....
        /*0618*/ 	.word	0xffffffff


	//   ....[66]....
        /*061c*/ 	.word	0xffffffff


	//   ....[67]....
        /*0620*/ 	.word	0xffffffff


	//   ....[68]....
        /*0624*/ 	.word	0xffffffff


	//   ....[69]....
        /*0628*/ 	.word	0xffffffff


	//   ....[70]....
        /*062c*/ 	.word	0xffffffff


	//   ....[71]....
        /*0630*/ 	.word	0xffffffff


	//   ....[72]....
        /*0634*/ 	.word	0xffffffff


	//   ....[73]....
        /*0638*/ 	.word	0xffffffff


	//   ....[74]....
        /*063c*/ 	.word	0xffffffff


	//   ....[75]....
        /*0640*/ 	.word	0xffffffff


	//   ....[76]....
        /*0644*/ 	.word	0xffffffff


	//   ....[77]....
        /*0648*/ 	.word	0xffffffff


	//   ....[78]....
        /*064c*/ 	.word	0xffffffff


	//   ....[79]....
        /*0650*/ 	.word	0xffffffff


	//   ....[80]....
        /*0654*/ 	.word	0xffffffff


	//   ....[81]....
        /*0658*/ 	.word	0xffffffff


	//   ....[82]....
        /*065c*/ 	.word	0xffffffff


	//   ....[83]....
        /*0660*/ 	.word	0xffffffff


	//   ....[84]....
        /*0664*/ 	.word	0xffffffff


	//   ....[85]....
        /*0668*/ 	.word	0xffffffff


	//   ....[86]....
        /*066c*/ 	.word	0xffffffff


	//   ....[87]....
        /*0670*/ 	.word	0xffffffff


	//   ....[88]....
        /*0674*/ 	.word	0xffffffff


	//   ....[89]....
        /*0678*/ 	.word	0xffffffff


	//   ....[90]....
        /*067c*/ 	.word	0xffffffff


	//   ....[91]....
        /*0680*/ 	.word	0xffffffff


	//   ....[92]....
        /*0684*/ 	.word	0xffffffff


	//   ....[93]....
        /*0688*/ 	.word	0xffffffff


	//   ....[94]....
        /*068c*/ 	.word	0xffffffff


	//   ....[95]....
        /*0690*/ 	.word	0xffffffff


	//   ....[96]....
        /*0694*/ 	.word	0xffffffff


	//   ....[97]....
        /*0698*/ 	.word	0xffffffff


	//   ....[98]....
        /*069c*/ 	.word	0xffffffff


	//   ....[99]....
        /*06a0*/ 	.word	0xffffffff


	//   ....[100]....
        /*06a4*/ 	.word	0xffffffff


	//   ....[101]....
        /*06a8*/ 	.word	0xffffffff


	//   ....[102]....
        /*06ac*/ 	.word	0xffffffff


	//   ....[103]....
        /*06b0*/ 	.word	0xffffffff


	//   ....[104]....
        /*06b4*/ 	.word	0xffffffff


	//   ....[105]....
        /*06b8*/ 	.word	0x0500000f


	//   ....[106]....
        /*06bc*/ 	.word	0x0500000f


	//   ....[107]....
        /*06c0*/ 	.word	0x0500000f


	//   ....[108]....
        /*06c4*/ 	.word	0x0500000f


	//   ....[109]....
        /*06c8*/ 	.word	0x0500000f


	//   ....[110]....
        /*06cc*/ 	.word	0x0500000f


	//   ....[111]....
        /*06d0*/ 	.word	0x0500000f


	//   ....[112]....
        /*06d4*/ 	.word	0x0500000f


	//   ....[113]....
        /*06d8*/ 	.word	0x0500000f


	//   ....[114]....
        /*06dc*/ 	.word	0x0500000f


	//   ....[115]....
        /*06e0*/ 	.word	0x0500000f


	//   ....[116]....
        /*06e4*/ 	.word	0x0500000f


	//   ....[117]....
        /*06e8*/ 	.word	0x0500000f


	//   ....[118]....
        /*06ec*/ 	.word	0x0500000f


	//   ....[119]....
        /*06f0*/ 	.word	0x0500000f


	//   ....[120]....
        /*06f4*/ 	.word	0x0500000f


	//   ....[121]....
        /*06f8*/ 	.word	0x0500000f


	//   ....[122]....
        /*06fc*/ 	.word	0x0500000f


	//   ....[123]....
        /*0700*/ 	.word	0x0500000f


	//   ....[124]....
        /*0704*/ 	.word	0x0500000f


	//   ....[125]....
        /*0708*/ 	.word	0x0500000f


	//   ....[126]....
        /*070c*/ 	.word	0x0500000f


	//   ....[127]....
        /*0710*/ 	.word	0x0500000f


	//   ....[128]....
        /*0714*/ 	.word	0x0500000f


	//   ....[129]....
        /*0718*/ 	.word	0x0500000f


	//   ....[130]....
        /*071c*/ 	.word	0x0500000f


	//   ....[131]....
        /*0720*/ 	.word	0x0500000f


	//   ....[132]....
        /*0724*/ 	.word	0x0500000f


	//   ....[133]....
        /*0728*/ 	.word	0x0500000f


	//   ....[134]....
        /*072c*/ 	.word	0x0500000f


	//   ....[135]....
        /*0730*/ 	.word	0x0500000f


	//   ....[136]....
        /*0734*/ 	.word	0x0500000f


	//   ....[137]....
        /*0738*/ 	.word	0x0500000f


	//   ....[138]....
        /*073c*/ 	.word	0x0500000f


	//   ....[139]....
        /*0740*/ 	.word	0x0500000f


	//   ....[140]....
        /*0744*/ 	.word	0x0500000f


	//----- nvinfo : EIATTR_COOP_GROUP_INSTR_OFFSETS
	.align		4
.L_807:
        /*0748*/ 	.byte	0x04, 0x28
        /*074a*/ 	.short	(.L_809 - .L_808)


	//   ....[0]....
.L_808:
        /*074c*/ 	.word	0x00000060


	//   ....[1]....
        /*0750*/ 	.word	0x00000140


	//   ....[2]....
        /*0754*/ 	.word	0x00000190


	//   ....[3]....
        /*0758*/ 	.word	0x000003c0


	//   ....[4]....
        /*075c*/ 	.word	0x00000520


	//   ....[5]....
        /*0760*/ 	.word	0x00000640


	//   ....[6]....
        /*0764*/ 	.word	0x000007a0


	//   ....[7]....
        /*0768*/ 	.word	0x00001f70


	//   ....[8]....
        /*076c*/ 	.word	0x000048f0


	//   ....[9]....
        /*0770*/ 	.word	0x00004930


	//   ....[10]....
        /*0774*/ 	.word	0x00005540


	//   ....[11]....
        /*0778*/ 	.word	0x000055f0


	//   ....[12]....
        /*077c*/ 	.word	0x00005f20


	//   ....[13]....
        /*0780*/ 	.word	0x00005fb0


	//   ....[14]....
        /*0784*/ 	.word	0x00009bb0


	//   ....[15]....
        /*0788*/ 	.word	0x0000a110


	//   ....[16]....
        /*078c*/ 	.word	0x0000a310


	//   ....[17]....
        /*0790*/ 	.word	0x0000a380


	//   ....[18]....
        /*0794*/ 	.word	0x0000ab60


	//   ....[19]....
        /*0798*/ 	.word	0x0000abc0


	//   ....[20]....
        /*079c*/ 	.word	0x0000e870


	//   ....[21]....
        /*07a0*/ 	.word	0x0000e8d0


	//   ....[22]....
        /*07a4*/ 	.word	0x0000ee10


	//   ....[23]....
        /*07a8*/ 	.word	0x0000ee60


	//   ....[24]....
        /*07ac*/ 	.word	0x00010250


	//   ....[25]....
        /*07b0*/ 	.word	0x00010290


	//   ....[26]....
        /*07b4*/ 	.word	0x000103c0


	//   ....[27]....
        /*07b8*/ 	.word	0x000103f0


	//   ....[28]....
        /*07bc*/ 	.word	0x00011c40


	//   ....[29]....
        /*07c0*/ 	.word	0x00011c50


	//   ....[30]....
        /*07c4*/ 	.word	0x00011c60


	//   ....[31]....
        /*07c8*/ 	.word	0x00011c70


	//   ....[32]....
        /*07cc*/ 	.word	0x00012590


	//   ....[33]....
        /*07d0*/ 	.word	0x000125b0


	//   ....[34]....
        /*07d4*/ 	.word	0x000126f0


	//   ....[35]....
        /*07d8*/ 	.word	0x00012710


	//   ....[36]....
        /*07dc*/ 	.word	0x00012820


	//   ....[37]....
        /*07e0*/ 	.word	0x00012840


	//   ....[38]....
        /*07e4*/ 	.word	0x00012960


	//   ....[39]....
        /*07e8*/ 	.word	0x00012980


	//   ....[40]....
        /*07ec*/ 	.word	0x00012ee0


	//   ....[41]....
        /*07f0*/ 	.word	0x00012ef0


	//   ....[42]....
        /*07f4*/ 	.word	0x00013580


	//   ....[43]....
        /*07f8*/ 	.word	0x00013590


	//   ....[44]....
        /*07fc*/ 	.word	0x00014650


	//   ....[45]....
        /*0800*/ 	.word	0x00014680


	//   ....[46]....
        /*0804*/ 	.word	0x000147b0


	//   ....[47]....
        /*0808*/ 	.word	0x000147d0


	//   ....[48]....
        /*080c*/ 	.word	0x000148e0


	//   ....[49]....
        /*0810*/ 	.word	0x00014900


	//   ....[50]....
        /*0814*/ 	.word	0x00014a20


	//   ....[51]....
        /*0818*/ 	.word	0x00014a40


	//   ....[52]....
        /*081c*/ 	.word	0x00014be0


	//   ....[53]....
        /*0820*/ 	.word	0x00014e20


	//   ....[54]....
        /*0824*/ 	.word	0x00014e50


	//   ....[55]....
        /*0828*/ 	.word	0x00014e80


	//   ....[56]....
        /*082c*/ 	.word	0x00014eb0


	//   ....[57]....
        /*0830*/ 	.word	0x00014ee0


	//   ....[58]....
        /*0834*/ 	.word	0x00014f10


	//   ....[59]....
        /*0838*/ 	.word	0x000150c0


	//   ....[60]....
        /*083c*/ 	.word	0x000150f0


	//   ....[61]....
        /*0840*/ 	.word	0x00015120


	//   ....[62]....
        /*0844*/ 	.word	0x00015150


	//   ....[63]....
        /*0848*/ 	.word	0x00015180


	//   ....[64]....
        /*084c*/ 	.word	0x000151b0


	//   ....[65]....
        /*0850*/ 	.word	0x00015250


	//   ....[66]....
        /*0854*/ 	.word	0x00015280


	//   ....[67]....
        /*0858*/ 	.word	0x00015290


	//   ....[68]....
        /*085c*/ 	.word	0x000152c0


	//   ....[69]....
        /*0860*/ 	.word	0x00016de0


	//   ....[70]....
        /*0864*/ 	.word	0x00017a00


	//   ....[71]....
        /*0868*/ 	.word	0x00017a30


	//   ....[72]....
        /*086c*/ 	.word	0x00017a50


	//   ....[73]....
        /*0870*/ 	.word	0x00017a70


	//   ....[74]....
        /*0874*/ 	.word	0x00017b50


	//   ....[75]....
        /*0878*/ 	.word	0x00017bb0


	//   ....[76]....
        /*087c*/ 	.word	0x00017c50


	//   ....[77]....
        /*0880*/ 	.word	0x00017c60


	//   ....[78]....
        /*0884*/ 	.word	0x00017d00


	//   ....[79]....
        /*0888*/ 	.word	0x00017d10


	//   ....[80]....
        /*088c*/ 	.word	0x00017db0


	//   ....[81]....
        /*0890*/ 	.word	0x00017dc0


	//   ....[82]....
        /*0894*/ 	.word	0x00017e40


	//   ....[83]....
        /*0898*/ 	.word	0x00017e70


	//   ....[84]....
        /*089c*/ 	.word	0x00017ec0


	//   ....[85]....
        /*08a0*/ 	.word	0x00017f00


	//   ....[86]....
        /*08a4*/ 	.word	0x0001aeb0


	//   ....[87]....
        /*08a8*/ 	.word	0x0001aee0


	//   ....[88]....
        /*08ac*/ 	.word	0x0001af30


	//   ....[89]....
        /*08b0*/ 	.word	0x0001af70


	//   ....[90]....
        /*08b4*/ 	.word	0x0001afa0


	//   ....[91]....
        /*08b8*/ 	.word	0x0001afd0


	//   ....[92]....
        /*08bc*/ 	.word	0x0001b000


	//   ....[93]....
        /*08c0*/ 	.word	0x0001b030


	//   ....[94]....
        /*08c4*/ 	.word	0x0001b200


	//   ....[95]....
        /*08c8*/ 	.word	0x0001b230


	//   ....[96]....
        /*08cc*/ 	.word	0x0001b260


	//   ....[97]....
        /*08d0*/ 	.word	0x0001b290


	//   ....[98]....
        /*08d4*/ 	.word	0x0001b2c0


	//   ....[99]....
        /*08d8*/ 	.word	0x0001b2f0


	//   ....[100]....
        /*08dc*/ 	.word	0x0001b3c0


	//   ....[101]....
        /*08e0*/ 	.word	0x0001b3e0


	//   ....[102]....
        /*08e4*/ 	.word	0x0001b3f0


	//   ....[103]....
        /*08e8*/ 	.word	0x0001b470


	//   ....[104]....
        /*08ec*/ 	.word	0x0001bfc0


	//   ....[105]....
        /*08f0*/ 	.word	0x0001c590


	//   ....[106]....
        /*08f4*/ 	.word	0x0001c760


	//   ....[107]....
        /*08f8*/ 	.word	0x0001c7b0


	//   ....[108]....
        /*08fc*/ 	.word	0x0001c8e0


	//   ....[109]....
        /*0900*/ 	.word	0x0001c930


	//   ....[110]....
        /*0904*/ 	.word	0x0001ca70


	//   ....[111]....
        /*0908*/ 	.word	0x0001cae0


	//   ....[112]....
        /*090c*/ 	.word	0x0001cc10


	//   ....[113]....
        /*0910*/ 	.word	0x0001cc60


	//   ....[114]....
        /*0914*/ 	.word	0x0001cd90


	//   ....[115]....
        /*0918*/ 	.word	0x0001cde0


	//   ....[116]....
        /*091c*/ 	.word	0x0001cf10


	//   ....[117]....
        /*0920*/ 	.word	0x0001cf60


	//   ....[118]....
        /*0924*/ 	.word	0x0001d070


	//   ....[119]....
        /*0928*/ 	.word	0x0001d0e0


	//   ....[120]....
        /*092c*/ 	.word	0x0001d1f0


	//   ....[121]....
        /*0930*/ 	.word	0x0001d240


	//   ....[122]....
        /*0934*/ 	.word	0x0001d570


	//   ....[123]....
        /*0938*/ 	.word	0x0001d610


	//   ....[124]....
        /*093c*/ 	.word	0x0001d7b0


	//   ....[125]....
        /*0940*/ 	.word	0x0001d830


	//   ....[126]....
        /*0944*/ 	.word	0x0001d8b0


	//   ....[127]....
        /*0948*/ 	.word	0x0001d930


	//   ....[128]....
        /*094c*/ 	.word	0x0001d9b0


	//   ....[129]....
        /*0950*/ 	.word	0x0001da40


	//   ....[130]....
        /*0954*/ 	.word	0x0001dae0


	//   ....[131]....
        /*0958*/ 	.word	0x0001db90


	//   ....[132]....
        /*095c*/ 	.word	0x0001dc10


	//   ....[133]....
        /*0960*/ 	.word	0x0001dc90


	//   ....[134]....
        /*0964*/ 	.word	0x0001dd10


	//   ....[135]....
        /*0968*/ 	.word	0x0001dda0


	//   ....[136]....
        /*096c*/ 	.word	0x0001de20


	//   ....[137]....
        /*0970*/ 	.word	0x0001ded0


	//   ....[138]....
        /*0974*/ 	.word	0x0001df20


	//   ....[139]....
        /*0978*/ 	.word	0x0001dfe0


	//   ....[140]....
        /*097c*/ 	.word	0x0001e110


	//----- nvinfo : EIATTR_REG_RECONFIG
	.align		4
.L_809:
        /*0980*/ 	.byte	0x01, 0x54
	.zero		2


	//----- nvinfo : EIATTR_SYSCALL_OFFSETS
	.align		4
        /*0984*/ 	.byte	0x04, 0x46
        /*0986*/ 	.short	(.L_811 - .L_810)


	//   ....[0]....
.L_810:
        /*0988*/ 	.word	0x000020f0


	//   ....[1]....
        /*098c*/ 	.word	0x000169f0


	//   ....[2]....
        /*0990*/ 	.word	0x00016b40


	//   ....[3]....
        /*0994*/ 	.word	0x00016c40


	//   ....[4]....
        /*0998*/ 	.word	0x00017590


	//----- nvinfo : EIATTR_MBARRIER_INSTR_OFFSETS
	.align		4
.L_811:
        /*099c*/ 	.byte	0x04, 0x39
        /*099e*/ 	.short	(.L_813 - .L_812)


	//   ....[0]....
.L_812:
        /*09a0*/ 	.word	0x00000270
        /*09a4*/ 	.word	0x000000ff
        /*09a8*/ 	.word	0x00036800
        /*09ac*/ 	.short	0x0100
        /*09ae*/ 	.byte	0x08
	.zero		1


	//   ....[1]....
        /*09b0*/ 	.word	0x00000280
        /*09b4*/ 	.word	0x000000ff
        /*09b8*/ 	.word	0x00036820
        /*09bc*/ 	.short	0x0100
        /*09be*/ 	.byte	0x08
	.zero		1


	//   ....[2]....
        /*09c0*/ 	.word	0x00000370
        /*09c4*/ 	.word	0x000000ff
        /*09c8*/ 	.word	0x00036830
        /*09cc*/ 	.short	0x0100
        /*09ce*/ 	.byte	0x08
	.zero		1


	//   ....[3]....
        /*09d0*/ 	.word	0x00000380
        /*09d4*/ 	.word	0x000000ff
        /*09d8*/ 	.word	0x00036840
        /*09dc*/ 	.short	0x0100
        /*09de*/ 	.byte	0x08
	.zero		1


	//   ....[4]....
        /*09e0*/ 	.word	0x00000390
        /*09e4*/ 	.word	0x000000ff
        /*09e8*/ 	.word	0x00036838
        /*09ec*/ 	.short	0x0100
        /*09ee*/ 	.byte	0x08
	.zero		1


	//   ....[5]....
        /*09f0*/ 	.word	0x000003a0
        /*09f4*/ 	.word	0x000000ff
        /*09f8*/ 	.word	0x00036848
        /*09fc*/ 	.short	0x0100
        /*09fe*/ 	.byte	0x08
	.zero		1


	//   ....[6]....
        /*0a00*/ 	.word	0x000004d0
        /*0a04*/ 	.word	0x000000ff
        /*0a08*/ 	.word	0x00036850
        /*0a0c*/ 	.short	0x0100
        /*0a0e*/ 	.byte	0x08
	.zero		1


	//   ....[7]....
        /*0a10*/ 	.word	0x000004e0
        /*0a14*/ 	.word	0x000000ff
        /*0a18*/ 	.word	0x00036860
        /*0a1c*/ 	.short	0x0100
        /*0a1e*/ 	.byte	0x08
	.zero		1


	//   ....[8]....
        /*0a20*/ 	.word	0x000004f0
        /*0a24*/ 	.word	0x000000ff
        /*0a28*/ 	.word	0x00036858
        /*0a2c*/ 	.short	0x0100
        /*0a2e*/ 	.byte	0x08
	.zero		1


	//   ....[9]....
        /*0a30*/ 	.word	0x00000500
        /*0a34*/ 	.word	0x000000ff
        /*0a38*/ 	.word	0x00036868
        /*0a3c*/ 	.short	0x0100
        /*0a3e*/ 	.byte	0x08
	.zero		1


	//   ....[10]....
        /*0a40*/ 	.word	0x000005f0
        /*0a44*/ 	.word	0x000000ff
        /*0a48*/ 	.word	0x00036870
        /*0a4c*/ 	.short	0x0100
        /*0a4e*/ 	.byte	0x06
	.zero		1


	//   ....[11]....
        /*0a50*/ 	.word	0x00000600
        /*0a54*/ 	.word	0x000000ff
        /*0a58*/ 	.word	0x00036880
        /*0a5c*/ 	.short	0x0100
        /*0a5e*/ 	.byte	0x06
	.zero		1


	//   ....[12]....
        /*0a60*/ 	.word	0x00000610
        /*0a64*/ 	.word	0x000000ff
        /*0a68*/ 	.word	0x00036878
        /*0a6c*/ 	.short	0x0100
        /*0a6e*/ 	.byte	0x06
	.zero		1


	//   ....[13]....
        /*0a70*/ 	.word	0x00000620
        /*0a74*/ 	.word	0x000000ff
        /*0a78*/ 	.word	0x00036888
        /*0a7c*/ 	.short	0x0100
        /*0a7e*/ 	.byte	0x06
	.zero		1


	//   ....[14]....
        /*0a80*/ 	.word	0x00000750
        /*0a84*/ 	.word	0x000000ff
        /*0a88*/ 	.word	0x00036890
        /*0a8c*/ 	.short	0x0100
        /*0a8e*/ 	.byte	0x08
	.zero		1


	//   ....[15]....
        /*0a90*/ 	.word	0x00000760
        /*0a94*/ 	.word	0x000000ff
        /*0a98*/ 	.word	0x000368a0
        /*0a9c*/ 	.short	0x0100
        /*0a9e*/ 	.byte	0x08
	.zero		1


	//   ....[16]....
        /*0aa0*/ 	.word	0x00000770
        /*0aa4*/ 	.word	0x000000ff
        /*0aa8*/ 	.word	0x00036898
        /*0aac*/ 	.short	0x0100
        /*0aae*/ 	.byte	0x08
	.zero		1


	//   ....[17]....
        /*0ab0*/ 	.word	0x00000780
        /*0ab4*/ 	.word	0x000000ff
        /*0ab8*/ 	.word	0x000368a8
        /*0abc*/ 	.short	0x0100
        /*0abe*/ 	.byte	0x08
	.zero		1


	//   ....[18]....
        /*0ac0*/ 	.word	0x000008b0
        /*0ac4*/ 	.word	0x000000ff
        /*0ac8*/ 	.word	0x000368b0
        /*0acc*/ 	.short	0x0100
        /*0ace*/ 	.byte	0x08
	.zero		1


	//   ....[19]....
        /*0ad0*/ 	.word	0x000008c0
        /*0ad4*/ 	.word	0x000000ff
        /*0ad8*/ 	.word	0x000368c0
        /*0adc*/ 	.short	0x0100
        /*0ade*/ 	.byte	0x08
	.zero		1


	//   ....[20]....
        /*0ae0*/ 	.word	0x000008d0
        /*0ae4*/ 	.word	0x000000ff
        /*0ae8*/ 	.word	0x000368b8
        /*0aec*/ 	.short	0x0100
        /*0aee*/ 	.byte	0x08
	.zero		1


	//   ....[21]....
        /*0af0*/ 	.word	0x000008e0
        /*0af4*/ 	.word	0x000000ff
        /*0af8*/ 	.word	0x000368c8
        /*0afc*/ 	.short	0x0100
        /*0afe*/ 	.byte	0x08
	.zero		1


	//   ....[22]....
        /*0b00*/ 	.word	0x00002170
        /*0b04*/ 	.word	0x000000ff
        /*0b08*/ 	.word	0x00036800
        /*0b0c*/ 	.short	0x010a
        /*0b0e*/ 	.byte	0x3c
	.zero		1


	//   ....[23]....
        /*0b10*/ 	.word	0x00002230
        /*0b14*/ 	.word	0x00000000
        /*0b18*/ 	.word	0x00036830
        /*0b1c*/ 	.short	0x010a
        /*0b1e*/ 	.byte	0x3f
	.zero		1


	//   ....[24]....
        /*0b20*/ 	.word	0x00002290
        /*0b24*/ 	.word	0x00000000
        /*0b28*/ 	.word	0x00036830
        /*0b2c*/ 	.short	0x010a
        /*0b2e*/ 	.byte	0x3f
	.zero		1


	//   ....[25]....
        /*0b30*/ 	.word	0x00005330
        /*0b34*/ 	.word	0x00000000
        /*0b38*/ 	.word	0x00000000
        /*0b3c*/ 	.short	0x0101
        /*0b3e*/ 	.byte	0x3f
	.zero		1


	//   ....[26]....
        /*0b40*/ 	.word	0x00006bd0
        /*0b44*/ 	.word	0x000000ff
        /*0b48*/ 	.word	0x00036830
        /*0b4c*/ 	.short	0x010a
        /*0b4e*/ 	.byte	0x27
	.zero		1


	//   ....[27]....
        /*0b50*/ 	.word	0x00006c10
        /*0b54*/ 	.word	0x000000ff
        /*0b58*/ 	.word	0x00036830
        /*0b5c*/ 	.short	0x010a
        /*0b5e*/ 	.byte	0x27
	.zero		1


	//   ....[28]....
        /*0b60*/ 	.word	0x00009280
        /*0b64*/ 	.word	0x000000ff
        /*0b68*/ 	.word	0x00036850
        /*0b6c*/ 	.short	0x010a
        /*0b6e*/ 	.byte	0x06
	.zero		1


	//   ....[29]....
        /*0b70*/ 	.word	0x000092c0
        /*0b74*/ 	.word	0x000000ff
        /*0b78*/ 	.word	0x00036850
        /*0b7c*/ 	.short	0x010a
        /*0b7e*/ 	.byte	0x06
	.zero		1


	//   ....[30]....
        /*0b80*/ 	.word	0x0000afc0
        /*0b84*/ 	.word	0x0000000a
        /*0b88*/ 	.word	0x00000000
        /*0b8c*/ 	.short	0x0101
        /*0b8e*/ 	.byte	0x3f
	.zero		1


	//   ....[31]....
        /*0b90*/ 	.word	0x0000b050
        /*0b94*/ 	.word	0x00000090
        /*0b98*/ 	.word	0x00000000
        /*0b9c*/ 	.short	0x0101
        /*0b9e*/ 	.byte	0x3f
	.zero		1


	//   ....[32]....
        /*0ba0*/ 	.word	0x0000b820
        /*0ba4*/ 	.word	0x000000ff
        /*0ba8*/ 	.word	0x00036830
        /*0bac*/ 	.short	0x010a
        /*0bae*/ 	.byte	0x06
	.zero		1


	//   ....[33]....
        /*0bb0*/ 	.word	0x0000b860
        /*0bb4*/ 	.word	0x000000ff
        /*0bb8*/ 	.word	0x00036830
        /*0bbc*/ 	.short	0x010a
        /*0bbe*/ 	.byte	0x06
	.zero		1


	//   ....[34]....
        /*0bc0*/ 	.word	0x0000df80
        /*0bc4*/ 	.word	0x000000ff
        /*0bc8*/ 	.word	0x00036850
        /*0bcc*/ 	.short	0x010a
        /*0bce*/ 	.byte	0x06
	.zero		1


	//   ....[35]....
        /*0bd0*/ 	.word	0x0000dfc0
        /*0bd4*/ 	.word	0x000000ff
        /*0bd8*/ 	.word	0x00036850
        /*0bdc*/ 	.short	0x010a
        /*0bde*/ 	.byte	0x06
	.zero		1


	//   ....[36]....
        /*0be0*/ 	.word	0x0000f5a0
        /*0be4*/ 	.word	0x00000085
        /*0be8*/ 	.word	0x00000000
        /*0bec*/ 	.short	0x0101
        /*0bee*/ 	.byte	0x3f
	.zero		1


	//   ....[37]....
        /*0bf0*/ 	.word	0x0000f5e0
        /*0bf4*/ 	.word	0x0000008c
        /*0bf8*/ 	.word	0x00000000
        /*0bfc*/ 	.short	0x0101
        /*0bfe*/ 	.byte	0x3f
	.zero		1


	//   ....[38]....
        /*0c00*/ 	.word	0x000101c0
        /*0c04*/ 	.word	0x000000ff
        /*0c08*/ 	.word	0x00036850
        /*0c0c*/ 	.short	0x010a
        /*0c0e*/ 	.byte	0x05
	.zero		1


	//   ....[39]....
        /*0c10*/ 	.word	0x00010200
        /*0c14*/ 	.word	0x000000ff
        /*0c18*/ 	.word	0x00036850
        /*0c1c*/ 	.short	0x010a
        /*0c1e*/ 	.byte	0x05
	.zero		1


	//   ....[40]....
        /*0c20*/ 	.word	0x00010730
        /*0c24*/ 	.word	0x0000000b
        /*0c28*/ 	.word	0x00000000
        /*0c2c*/ 	.short	0x0101
        /*0c2e*/ 	.byte	0x3f
	.zero		1


	//   ....[41]....
        /*0c30*/ 	.word	0x00012580
        /*0c34*/ 	.word	0x000000ff
        /*0c38*/ 	.word	0x00000000
        /*0c3c*/ 	.short	0x0101
        /*0c3e*/ 	.byte	0x08
	.zero		1


	//   ....[42]....
        /*0c40*/ 	.word	0x00012c80
        /*0c44*/ 	.word	0x000000ff
        /*0c48*/ 	.word	0x00000000
        /*0c4c*/ 	.short	0x0101
        /*0c4e*/ 	.byte	0x08
	.zero		1


	//   ....[43]....
        /*0c50*/ 	.word	0x00017040
        /*0c54*/ 	.word	0x00000000
        /*0c58*/ 	.word	0x00036840
        /*0c5c*/ 	.short	0x010a
        /*0c5e*/ 	.byte	0x3f
	.zero		1


	//   ....[44]....
        /*0c60*/ 	.word	0x00018020
        /*0c64*/ 	.word	0x00000012
        /*0c68*/ 	.word	0x00036800
        /*0c6c*/ 	.short	0x0107
        /*0c6e*/ 	.byte	0x3f
	.zero		1


	//   ....[45]....
        /*0c70*/ 	.word	0x00018130
        /*0c74*/ 	.word	0x00000012
        /*0c78*/ 	.word	0x00036800
        /*0c7c*/ 	.short	0x0101
        /*0c7e*/ 	.byte	0x3f
	.zero		1


	//   ....[46]....
        /*0c80*/ 	.word	0x00018150
        /*0c84*/ 	.word	0x00000012
        /*0c88*/ 	.word	0x00036820
        /*0c8c*/ 	.short	0x010a
        /*0c8e*/ 	.byte	0x3f
	.zero		1


	//   ....[47]....
        /*0c90*/ 	.word	0x00018520
        /*0c94*/ 	.word	0x00000003
        /*0c98*/ 	.word	0x00036840
        /*0c9c*/ 	.short	0x010a
        /*0c9e*/ 	.byte	0x3f
	.zero		1


	//   ....[48]....
        /*0ca0*/ 	.word	0x000189c0
        /*0ca4*/ 	.word	0x00000003
        /*0ca8*/ 	.word	0x00000060
        /*0cac*/ 	.short	0x010a
        /*0cae*/ 	.byte	0x3f
	.zero		1


	//   ....[49]....
        /*0cb0*/ 	.word	0x00019150
        /*0cb4*/ 	.word	0x00000003
        /*0cb8*/ 	.word	0x00036840
        /*0cbc*/ 	.short	0x010a
        /*0cbe*/ 	.byte	0x3f
	.zero		1


	//   ....[50]....
        /*0cc0*/ 	.word	0x000195f0
        /*0cc4*/ 	.word	0x00000002
        /*0cc8*/ 	.word	0x00000060
        /*0ccc*/ 	.short	0x010a
        /*0cce*/ 	.byte	0x3f
	.zero		1


	//   ....[51]....
        /*0cd0*/ 	.word	0x00019cc0
        /*0cd4*/ 	.word	0x00000002
        /*0cd8*/ 	.word	0x00036840
        /*0cdc*/ 	.short	0x010a
        /*0cde*/ 	.byte	0x3f
	.zero		1


	//   ....[52]....
        /*0ce0*/ 	.word	0x0001a160
        /*0ce4*/ 	.word	0x00000002
        /*0ce8*/ 	.word	0x00000060
        /*0cec*/ 	.short	0x010a
        /*0cee*/ 	.byte	0x3f
	.zero		1


	//   ....[53]....
        /*0cf0*/ 	.word	0x0001a7e0
        /*0cf4*/ 	.word	0x00000000
        /*0cf8*/ 	.word	0x00036860
        /*0cfc*/ 	.short	0x010a
        /*0cfe*/ 	.byte	0x3f
	.zero		1


	//   ....[54]....
        /*0d00*/ 	.word	0x0001bf40
        /*0d04*/ 	.word	0x00000000
        /*0d08*/ 	.word	0x00036820
        /*0d0c*/ 	.short	0x010a
        /*0d0e*/ 	.byte	0x3f
	.zero		1


	//   ....[55]....
        /*0d10*/ 	.word	0x0001c150
        /*0d14*/ 	.word	0x00000006
        /*0d18*/ 	.word	0x00000000
        /*0d1c*/ 	.short	0x010a
        /*0d1e*/ 	.byte	0x3f
	.zero		1


	//   ....[56]....
        /*0d20*/ 	.word	0x0001c180
        /*0d24*/ 	.word	0x00000007
        /*0d28*/ 	.word	0x00000000
        /*0d2c*/ 	.short	0x010a
        /*0d2e*/ 	.byte	0x3f
	.zero		1


	//   ....[57]....
        /*0d30*/ 	.word	0x0001c1e0
        /*0d34*/ 	.word	0x00000004
        /*0d38*/ 	.word	0x00000000
        /*0d3c*/ 	.short	0x010a
        /*0d3e*/ 	.byte	0x3f
	.zero		1


	//   ....[58]....
        /*0d40*/ 	.word	0x0001c210
        /*0d44*/ 	.word	0x00000003
        /*0d48*/ 	.word	0x00000000
        /*0d4c*/ 	.short	0x010a
        /*0d4e*/ 	.byte	0x3f
	.zero		1


	//   ....[59]....
        /*0d50*/ 	.word	0x0001c280
        /*0d54*/ 	.word	0x00000003
        /*0d58*/ 	.word	0x00036800
        /*0d5c*/ 	.short	0x010a
        /*0d5e*/ 	.byte	0x3f
	.zero		1


	//   ....[60]....
        /*0d60*/ 	.word	0x0001c2d0
        /*0d64*/ 	.word	0x00000000
        /*0d68*/ 	.word	0x00036830
        /*0d6c*/ 	.short	0x010a
        /*0d6e*/ 	.byte	0x3f
	.zero		1


	//   ....[61]....
        /*0d70*/ 	.word	0x0001c330
        /*0d74*/ 	.word	0x00000007
        /*0d78*/ 	.word	0x00036830
        /*0d7c*/ 	.short	0x010a
        /*0d7e*/ 	.byte	0x3f
	.zero		1


	//   ....[62]....
        /*0d80*/ 	.word	0x0001c390
        /*0d84*/ 	.word	0x00000002
        /*0d88*/ 	.word	0x00036850
        /*0d8c*/ 	.short	0x010a
        /*0d8e*/ 	.byte	0x3f
	.zero		1


	//   ....[63]....
        /*0d90*/ 	.word	0x0001c3f0
        /*0d94*/ 	.word	0x00000007
        /*0d98*/ 	.word	0x00036830
        /*0d9c*/ 	.short	0x010a
        /*0d9e*/ 	.byte	0x3f
	.zero		1


	//   ....[64]....
        /*0da0*/ 	.word	0x0001c450
        /*0da4*/ 	.word	0x00000002
        /*0da8*/ 	.word	0x00036850
        /*0dac*/ 	.short	0x010a
        /*0dae*/ 	.byte	0x3f
	.zero		1


	//   ....[65]....
        /*0db0*/ 	.word	0x0001c4b0
        /*0db4*/ 	.word	0x00000005
        /*0db8*/ 	.word	0x00036850
        /*0dbc*/ 	.short	0x010a
        /*0dbe*/ 	.byte	0x3f
	.zero		1


	//   ....[66]....
        /*0dc0*/ 	.word	0x0001c650
        /*0dc4*/ 	.word	0x00000000
        /*0dc8*/ 	.word	0x00036840
        /*0dcc*/ 	.short	0x010a
        /*0dce*/ 	.byte	0x3f
	.zero		1


	//   ....[67]....
        /*0dd0*/ 	.word	0x0001d280
        /*0dd4*/ 	.word	0x00000012
        /*0dd8*/ 	.word	0x00036820
        /*0ddc*/ 	.short	0x010a
        /*0dde*/ 	.byte	0x3f
	.zero		1


	//   ....[68]....
        /*0de0*/ 	.word	0x0001d2d0
        /*0de4*/ 	.word	0x00000003
        /*0de8*/ 	.word	0x00036840
        /*0dec*/ 	.short	0x010a
        /*0dee*/ 	.byte	0x3f
	.zero		1


	//   ....[69]....
        /*0df0*/ 	.word	0x0001d320
        /*0df4*/ 	.word	0x00000003
        /*0df8*/ 	.word	0x00000060
        /*0dfc*/ 	.short	0x010a
        /*0dfe*/ 	.byte	0x3f
	.zero		1


	//   ....[70]....
        /*0e00*/ 	.word	0x0001d370
        /*0e04*/ 	.word	0x00000003
        /*0e08*/ 	.word	0x00036840
        /*0e0c*/ 	.short	0x010a
        /*0e0e*/ 	.byte	0x3f
	.zero		1


	//   ....[71]....
        /*0e10*/ 	.word	0x0001d3c0
        /*0e14*/ 	.word	0x00000002
        /*0e18*/ 	.word	0x00000060
        /*0e1c*/ 	.short	0x010a
        /*0e1e*/ 	.byte	0x3f
	.zero		1


	//   ....[72]....
        /*0e20*/ 	.word	0x0001d410
        /*0e24*/ 	.word	0x00000002
        /*0e28*/ 	.word	0x00036840
        /*0e2c*/ 	.short	0x010a
        /*0e2e*/ 	.byte	0x3f
	.zero		1


	//   ....[73]....
        /*0e30*/ 	.word	0x0001d460
        /*0e34*/ 	.word	0x00000002
        /*0e38*/ 	.word	0x00000060
        /*0e3c*/ 	.short	0x010a
        /*0e3e*/ 	.byte	0x3f
	.zero		1


	//   ....[74]....
        /*0e40*/ 	.word	0x0001d4b0
        /*0e44*/ 	.word	0x00000000
        /*0e48*/ 	.word	0x00036860
        /*0e4c*/ 	.short	0x010a
        /*0e4e*/ 	.byte	0x3f
	.zero		1


	//   ....[75]....
        /*0e50*/ 	.word	0x0001e030
        /*0e54*/ 	.word	0x00000000
        /*0e58*/ 	.word	0x00036820
        /*0e5c*/ 	.short	0x010a
        /*0e5e*/ 	.byte	0x3f
	.zero		1


	//   ....[76]....
        /*0e60*/ 	.word	0x0001e1d0
        /*0e64*/ 	.word	0x00000006
        /*0e68*/ 	.word	0x00000000
        /*0e6c*/ 	.short	0x010a
        /*0e6e*/ 	.byte	0x3f
	.zero		1


	//   ....[77]....
        /*0e70*/ 	.word	0x0001e220
        /*0e74*/ 	.word	0x00000007
        /*0e78*/ 	.word	0x00000000
        /*0e7c*/ 	.short	0x010a
        /*0e7e*/ 	.byte	0x3f
	.zero		1


	//   ....[78]....
        /*0e80*/ 	.word	0x0001e270
        /*0e84*/ 	.word	0x00000004
        /*0e88*/ 	.word	0x00000000
        /*0e8c*/ 	.short	0x010a
        /*0e8e*/ 	.byte	0x3f
	.zero		1


	//----- nvinfo : EIATTR_NUM_MBARRIERS
	.align		4
.L_813:
        /*0e90*/ 	.byte	0x03, 0x38
        /*0e92*/ 	.short	0x0016


	//----- nvinfo : EIATTR_EXIT_INSTR_OFFSETS
	.align		4
        /*0e94*/ 	.byte	0x04, 0x1c
        /*0e96*/ 	.short	(.L_815 - .L_814)


	//   ....[0]....
.L_814:
        /*0e98*/ 	.word	0x00000a50


	//   ....[1]....
        /*0e9c*/ 	.word	0x00014b90


	//   ....[2]....
        /*0ea0*/ 	.word	0x0001c260


	//----- nvinfo : EIATTR_MAX_THREADS
	.align		4
.L_815:
        /*0ea4*/ 	.byte	0x04, 0x05
        /*0ea6*/ 	.short	(.L_817 - .L_816)
.L_816:
        /*0ea8*/ 	.word	0x00000180
        /*0eac*/ 	.word	0x00000001
        /*0eb0*/ 	.word	0x00000001


	//----- nvinfo : EIATTR_CRS_STACK_SIZE
	.align		4
.L_817:
        /*0eb4*/ 	.byte	0x04, 0x1e
        /*0eb6*/ 	.short	(.L_819 - .L_818)
.L_818:
        /*0eb8*/ 	.word	0x00000000


	//----- nvinfo : EIATTR_CBANK_PARAM_SIZE
	.align		4
.L_819:
        /*0ebc*/ 	.byte	0x03, 0x19
        /*0ebe*/ 	.short	0x0af0


	//----- nvinfo : EIATTR_PARAM_CBANK
	.align		4
        /*0ec0*/ 	.byte	0x04, 0x0a
        /*0ec2*/ 	.short	(.L_821 - .L_820)
	.align		4
.L_820:
        /*0ec4*/ 	.word	index@(.nv.constant0._ZN7cutlass13device_kernelIN5flash11enable_sm90INS1_16FlashAttnFwdSm90INS1_25CollectiveMainloopFwdSm90ILi2EN4cute5tupleIJNS5_1CILi1EEES8_S8_EEENS6_IJNS7_ILi128EEENS7_ILi112EEENS7_ILi192EEEEEELi192ENS_6half_tEfNS_4arch4Sm90ELb1ELb0ELb1ELb1ELb0ELb0ELb0ELb1ELb1ELb1ELb1ELb0EEENS1_21CollectiveEpilogueFwdINS6_IJSA_SC_SB_EEES9_SE_SG_Li256ELb1ELb1ELb1ELb0EEENS1_36VarlenDynamicPersistentTileSchedulerILi128ELi112ELi256ELi128ELb1ELb1ELb1ELb1ELb1ELb1EEEEEEEEEvNT_6ParamsE)
        /*0ec8*/ 	.short	0x0210
        /*0eca*/ 	.short	0x0af0


	//----- nvinfo : EIATTR_SW_WAR
	.align		4
.L_821:
        /*0ecc*/ 	.byte	0x04, 0x36
        /*0ece*/ 	.short	(.L_823 - .L_822)
.L_822:
        /*0ed0*/ 	.word	0x00000008
.L_823:


//--------------------- .nv.info._ZN7cutlass13device_kernelIN5flash11enable_sm90INS1_16FlashAttnFwdSm90INS1_25CollectiveMainloopFwdSm90ILi2EN4cute5tupleIJNS5_1CILi1EEES8_S8_EEENS6_IJNS7_ILi128EEENS7_ILi112EEENS7_ILi192EEEEEELi192ENS_6half_tEfNS_4arch4Sm90ELb1ELb0ELb1ELb1ELb0ELb1ELb0ELb1ELb1ELb1ELb1ELb0EEENS1_21CollectiveEpilogueFwdINS6_IJSA_SC_SB_EEES9_SE_SG_Li256ELb1ELb1ELb1ELb0EEENS1_36VarlenDynamicPersistentTileSchedulerILi128ELi112ELi256ELi128ELb1ELb1ELb1ELb1ELb1ELb1EEEEEEEEEvNT_6ParamsE --------------------------
	.section	.nv.info._ZN7cutlass13device_kernelIN5flash11enable_sm90INS1_16FlashAttnFwdSm90INS1_25CollectiveMainloopFwdSm90ILi2EN4cute5tupleIJNS5_1CILi1EEES8_S8_EEENS6_IJNS7_ILi128EEENS7_ILi112EEENS7_ILi192EEEEEELi192ENS_6half_tEfNS_4arch4Sm90ELb1ELb0ELb1ELb1ELb0ELb1ELb0ELb1ELb1ELb1ELb1ELb0EEENS1_21CollectiveEpilogueFwdINS6_IJSA_SC_SB_EEES9_SE_SG_Li256ELb1ELb1ELb1ELb0EEENS1_36VarlenDynamicPersistentTileSchedulerILi128ELi112ELi256ELi128ELb1ELb1ELb1ELb1ELb1ELb1EEEEEEEEEvNT_6ParamsE,"",@"SHT_CUDA_INFO"
	.sectionflags	@""
	.align	4


	//----- nvinfo : EIATTR_CUDA_API_VERSION
	.align		4
        /*0000*/ 	.byte	0x04, 0x37
        /*0002*/ 	.short	(.L_825 - .L_824)
.L_824:
        /*0004*/ 	.word	0x00000082


	//----- nvinfo : EIATTR_KPARAM_INFO
	.align		4
.L_825:
        /*0008*/ 	.byte	0x04, 0x17
        /*000a*/ 	.short	(.L_827 - .L_826)
.L_826:
        /*000c*/ 	.word	0x00000000
        /*0010*/ 	.short	0x0000
        /*0012*/ 	.short	0x0070
        /*0014*/ 	.byte	0x00, 0xf0, 0x01, 0x2a


	//----- nvinfo : EIATTR_SPARSE_MMA_MASK
	.align		4
.L_827:
        /*0018*/ 	.byte	0x03, 0x50
        /*001a*/ 	.short	0x0000


	//----- nvinfo : EIATTR_MAXREG_COUNT
	.align		4
        /*001c*/ 	.byte	0x03, 0x1b
        /*001e*/ 	.short	0x00a8


	//----- nvinfo : EIATTR_NUM_BARRIERS
	.align		4
        /*0020*/ 	.byte	0x02, 0x4c
        /*0022*/ 	.byte	0x10
	.zero		1


	//----- nvinfo : EIATTR_EXTERNS
	.align		4
        /*0024*/ 	.byte	0x04, 0x0f
        /*0026*/ 	.short	(.L_829 - .L_828)


	//   ....[0]....
	.align		4
.L_828:
        /*0028*/ 	.word	index@(__assertfail)


	//----- nvinfo : EIATTR_ANNOTATIONS
	.align		4
.L_829:
        /*002c*/ 	.byte	0x04, 0x55
        /*002e*/ 	.short	(.L_831 - .L_830)


	//   ....[0]....
.L_830:
        /* <DEDUP_REMOVED lines=129> */


	//----- nvinfo : EIATTR_MERCURY_ISA_VERSION
	.align		4
.L_831:
        /*0830*/ 	.byte	0x03, 0x5f
        /*0832*/ 	.short	0x0101


	//----- nvinfo : EIATTR_UNUSED_LOAD_BYTE_OFFSET
	.align		4
        /*0834*/ 	.byte	0x04, 0x44
        /*0836*/ 	.short	(.L_833 - .L_832)


	//   ....[0]....
.L_832:
        /*0838*/ 	.word	0x00000ab0
        /*083c*/ 	.word	0x0000fff0


	//   ....[1]....
        /*0840*/ 	.word	0x00023f70
        /*0844*/ 	.word	0x0000fff0


	//----- nvinfo : EIATTR_INT_WARP_WIDE_INSTR_OFFSETS
	.align		4
.L_833:
        /*0848*/ 	.byte	0x04, 0x31
        /*084a*/ 	.short	(.L_835 - .L_834)


	//   ....[0]....
.L_834:
        /*084c*/ 	.word	0x00000190


	//   ....[1]....
        /*0850*/ 	.word	0x000001d0


	//   ....[2]....
        /*0854*/ 	.word	0x00000240


	//   ....[3]....
        /*0858*/ 	.word	0x0002b320


	//   ....[4]....
        /*085c*/ 	.word	0x0002b3b0


	//   ....[5]....
        /*0860*/ 	.word	0x0002f150


	//   ....[6]....
        /*0864*/ 	.word	0x0002f1b0


	//----- nvinfo : EIATTR_COOP_GROUP_MASK_REGIDS
	.align		4
.L_835:
        /*0868*/ 	.byte	0x04, 0x29
        /*086a*/ 	.short	(.L_837 - .L_836)


	//   ....[0]....
.L_836:
        /*086c*/ 	.word	0xffffffff


	//   ....[1]....
        /*0870*/ 	.word	0xffffffff


	//   ....[2]....
        /*0874*/ 	.word	0xffffffff


	//   ....[3]....
        /*0878*/ 	.word	0xffffffff


	//   ....[4]....
        /*087c*/ 	.word	0xffffffff


	//   ....[5]....
        /*0880*/ 	.word	0xffffffff


	//   ....[6]....
        /*0884*/ 	.word	0xffffffff


	//   ....[7]....
        /*0888*/ 	.word	0xffffffff


	//   ....[8]....
        /*088c*/ 	.word	0xffffffff


	//   ....[9]....
        /*0890*/ 	.word	0xffffffff


	//   ....[10]....
        /*0894*/ 	.word	0xffffffff


	//   ....[11]....
        /*0898*/ 	.word	0xffffffff


	//   ....[12]....
        /*089c*/ 	.word	0xffffffff


	//   ....[13]....
        /*08a0*/ 	.word	0xffffffff


	//   ....[14]....
        /*08a4*/ 	.word	0xffffffff


	//   ....[15]....
        /*08a8*/ 	.word	0xffffffff


	//   ....[16]....
        /*08ac*/ 	.word	0xffffffff


	//   ....[17]....
        /*08b0*/ 	.word	0xffffffff


	//   ....[18]....
        /*08b4*/ 	.word	0xffffffff


	//   ....[19]....
        /*08b8*/ 	.word	0xffffffff


	//   ....[20]....
        /*08bc*/ 	.word	0xffffffff


	//   ....[21]....
        /*08c0*/ 	.word	0xffffffff


	//   ....[22]....
        /*08c4*/ 	.word	0xffffffff


	//   ....[23]....
        /*08c8*/ 	.word	0xffffffff


	//   ....[24]....
        /*08cc*/ 	.word	0xffffffff


	//   ....[25]....
        /*08d0*/ 	.word	0xffffffff


	//   ....[26]....
        /*08d4*/ 	.word	0xffffffff


	//   ....[27]....
        /*08d8*/ 	.word	0xffffffff


	//   ....[28]....
        /*08dc*/ 	.word	0xffffffff


	//   ....[29]....
        /*08e0*/ 	.word	0xffffffff


	//   ....[30]....
        /*08e4*/ 	.word	0xffffffff


	//   ....[31]....
        /*08e8*/ 	.word	0xffffffff


	//   ....[32]....
        /*08ec*/ 	.word	0xffffffff


	//   ....[33]....
        /*08f0*/ 	.word	0xffffffff


	//   ....[34]....
        /*08f4*/ 	.word	0xffffffff


	//   ....[35]....
        /*08f8*/ 	.word	0xffffffff


	//   ....[36]....
        /*08fc*/ 	.word	0xffffffff


	//   ....[37]....
        /*0900*/ 	.word	0xffffffff


	//   ....[38]....
        /*0904*/ 	.word	0xffffffff


	//   ....[39]....
        /*0908*/ 	.word	0xffffffff


	//   ....[40]....
        /*090c*/ 	.word	0xffffffff


	//   ....[41]....
        /*0910*/ 	.word	0xffffffff


	//   ....[42]....
        /*0914*/ 	.word	0xffffffff


	//   ....[43]....
        /*0918*/ 	.word	0xffffffff


	//   ....[44]....
        /*091c*/ 	.word	0xffffffff


	//   ....[45]....
        /*0920*/ 	.word	0xffffffff


	//   ....[46]....
        /*0924*/ 	.word	0xffffffff


	//   ....[47]....
        /*0928*/ 	.word	0xffffffff


	//   ....[48]....
        /*092c*/ 	.word	0xffffffff


	//   ....[49]....
        /*0930*/ 	.word	0xffffffff


	//   ....[50]....
        /*0934*/ 	.word	0xffffffff


	//   ....[51]....
        /*0938*/ 	.word	0xffffffff


	//   ....[52]....
        /*093c*/ 	.word	0xffffffff


	//   ....[53]....
        /*0940*/ 	.word	0xffffffff


	//   ....[54]....
        /*0944*/ 	.word	0xffffffff


	//   ....[55]....
        /*0948*/ 	.word	0xffffffff


	//   ....[56]....
        /*094c*/ 	.word	0xffffffff


	//   ....[57]....
        /*0950*/ 	.word	0xffffffff


	//   ....[58]....
        /*0954*/ 	.word	0xffffffff


	//   ....[59]....
        /*0958*/ 	.word	0xffffffff


	//   ....[60]....
        /*095c*/ 	.word	0xffffffff


	//   ....[61]....
        /*0960*/ 	.word	0xffffffff


	//   ....[62]....
        /*0964*/ 	.word	0xffffffff


	//   ....[63]....
        /*0968*/ 	.word	0xffffffff


	//   ....[64]....
        /*096c*/ 	.word	0xffffffff


	//   ....[65]....
        /*0970*/ 	.word	0xffffffff


	//   ....[66]....
        /*0974*/ 	.word	0xffffffff


	//   ....[67]....
        /*0978*/ 	.word	0xffffffff


	//   ....[68]....
        /*097c*/ 	.word	0xffffffff


	//   ....[69]....
        /*0980*/ 	.word	0xffffffff


	//   ....[70]....
        /*0984*/ 	.word	0xffffffff


	//   ....[71]....
        /*0988*/ 	.word	0xffffffff


	//   ....[72]....
        /*098c*/ 	.word	0xffffffff


	//   ....[73]....
        /*0990*/ 	.word	0xffffffff


	//   ....[74]....
        /*0994*/ 	.word	0xffffffff


	//   ....[75]....
        /*0998*/ 	.word	0xffffffff


	//   ....[76]....
        /*099c*/ 	.word	0xffffffff


	//   ....[77]....
        /*09a0*/ 	.word	0xffffffff


	//   ....[78]....
        /*09a4*/ 	.word	0xffffffff


	//   ....[79]....
        /*09a8*/ 	.word	0xffffffff


	//   ....[80]....
        /*09ac*/ 	.word	0xffffffff


	//   ....[81]....
        /*09b0*/ 	.word	0xffffffff


	//   ....[82]....
        /*09b4*/ 	.word	0xffffffff


	//   ....[83]....
        /*09b8*/ 	.word	0xffffffff


	//   ....[84]....
        /*09bc*/ 	.word	0xffffffff


	//   ....[85]....
        /*09c0*/ 	.word	0xffffffff


	//   ....[86]....
        /*09c4*/ 	.word	0xffffffff


	//   ....[87]....
        /*09c8*/ 	.word	0xffffffff


	//   ....[88]....
        /*09cc*/ 	.word	0xffffffff


	//   ....[89]....
        /*09d0*/ 	.word	0xffffffff


	//   ....[90]....
        /*09d4*/ 	.word	0xffffffff


	//   ....[91]....
        /*09d8*/ 	.word	0xffffffff


	//   ....[92]....
        /*09dc*/ 	.word	0xffffffff


	//   ....[93]....
        /*09e0*/ 	.word	0xffffffff


	//   ....[94]....
        /*09e4*/ 	.word	0xffffffff


	//   ....[95]....
        /*09e8*/ 	.word	0xffffffff


	//   ....[96]....
        /*09ec*/ 	.word	0xffffffff


	//   ....[97]....
        /*09f0*/ 	.word	0xffffffff


	//   ....[98]....
        /*09f4*/ 	.word	0xffffffff


	//   ....[99]....
        /*09f8*/ 	.word	0xffffffff


	//   ....[100]....
        /*09fc*/ 	.word	0xffffffff


	//   ....[101]....
        /*0a00*/ 	.word	0xffffffff


	//   ....[102]....
        /*0a04*/ 	.word	0xffffffff


	//   ....[103]....
        /*0a08*/ 	.word	0xffffffff


	//   ....[104]....
        /*0a0c*/ 	.word	0xffffffff


	//   ....[105]....
        /*0a10*/ 	.word	0xffffffff


	//   ....[106]....
        /*0a14*/ 	.word	0xffffffff


	//   ....[107]....
        /*0a18*/ 	.word	0xffffffff


	//   ....[108]....
        /*0a1c*/ 	.word	0xffffffff


	//   ....[109]....
        /*0a20*/ 	.word	0xffffffff


	//   ....[110]....
        /*0a24*/ 	.word	0xffffffff


	//   ....[111]....
        /*0a28*/ 	.word	0xffffffff


	//   ....[112]....
        /*0a2c*/ 	.word	0xffffffff


	//   ....[113]....
        /*0a30*/ 	.word	0xffffffff


	//   ....[114]....
        /*0a34*/ 	.word	0xffffffff


	//   ....[115]....
        /*0a38*/ 	.word	0xffffffff


	//   ....[116]....
        /*0a3c*/ 	.word	0xffffffff


	//   ....[117]....
        /*0a40*/ 	.word	0xffffffff


	//   ....[118]....
        /*0a44*/ 	.word	0xffffffff


	//   ....[119]....
        /*0a48*/ 	.word	0xffffffff


	//   ....[120]....
        /*0a4c*/ 	.word	0xffffffff


	//   ....[121]....
        /*0a50*/ 	.word	0xffffffff


	//   ....[122]....
        /*0a54*/ 	.word	0x0500000f


	//   ....[123]....
        /*0a58*/ 	.word	0x0500000f


	//   ....[124]....
        /*0a5c*/ 	.word	0x0500000f


	//   ....[125]....
        /*0a60*/ 	.word	0x0500000f


	//   ....[126]....
        /*0a64*/ 	.word	0x0500000f


	//   ....[127]....
        /*0a68*/ 	.word	0x0500000f


	//   ....[128]....
        /*0a6c*/ 	.word	0x0500000f


	//   ....[129]....
        /*0a70*/ 	.word	0x0500000f


	//   ....[130]....
        /*0a74*/ 	.word	0x0500000f


	//   ....[131]....
        /*0a78*/ 	.word	0x0500000f


	//   ....[132]....
        /*0a7c*/ 	.word	0x0500000f


	//   ....[133]....
        /*0a80*/ 	.word	0x0500000f


	//   ....[134]....
        /*0a84*/ 	.word	0x0500000f


	//   ....[135]....
        /*0a88*/ 	.word	0x0500000f


	//   ....[136]....
        /*0a8c*/ 	.word	0x0500000f


	//   ....[137]....
        /*0a90*/ 	.word	0x0500000f


	//   ....[138]....
        /*0a94*/ 	.word	0x0500000f


	//   ....[139]....
        /*0a98*/ 	.word	0x0500000f


	//   ....[140]....
        /*0a9c*/ 	.word	0x0500000f


	//   ....[141]....
        /*0aa0*/ 	.word	0x0500000f


	//   ....[142]....
        /*0aa4*/ 	.word	0x0500000f


	//   ....[143]....
        /*0aa8*/ 	.word	0x0500000f


	//   ....[144]....
        /*0aac*/ 	.word	0x0500000f


	//   ....[145]....
        /*0ab0*/ 	.word	0x0500000f


	//   ....[146]....
        /*0ab4*/ 	.word	0x0500000f


	//   ....[147]....
        /*0ab8*/ 	.word	0x0500000f


	//   ....[148]....
        /*0abc*/ 	.word	0x0500000f


	//   ....[149]....
        /*0ac0*/ 	.word	0x0500000f


	//   ....[150]....
        /*0ac4*/ 	.word	0x0500000f


	//   ....[151]....
        /*0ac8*/ 	.word	0x0500000f


	//   ....[152]....
        /*0acc*/ 	.word	0x0500000f


	//   ....[153]....
        /*0ad0*/ 	.word	0x0500000f


	//   ....[154]....
        /*0ad4*/ 	.word	0x0500000f


	//   ....[155]....
        /*0ad8*/ 	.word	0x0500000f


	//   ....[156]....
        /*0adc*/ 	.word	0x0500000f


	//   ....[157]....
        /*0ae0*/ 	.word	0x0500000f


	//   ....[158]....
        /*0ae4*/ 	.word	0x0500000f


	//   ....[159]....
        /*0ae8*/ 	.word	0x0500000f


	//   ....[160]....
        /*0aec*/ 	.word	0x0500000f


	//   ....[161]....
        /*0af0*/ 	.word	0x0500000f


	//   ....[162]....
        /*0af4*/ 	.word	0x0500000f


	//   ....[163]....
        /*0af8*/ 	.word	0x0500000f


	//   ....[164]....
        /*0afc*/ 	.word	0x0500000f


	//   ....[165]....
        /*0b00*/ 	.word	0x0500000f


	//   ....[166]....
        /*0b04*/ 	.word	0x0500000f


	//   ....[167]....
        /*0b08*/ 	.word	0x0500000f


	//   ....[168]....
        /*0b0c*/ 	.word	0x0500000f


	//   ....[169]....
        /*0b10*/ 	.word	0x0500000f


	//   ....[170]....
        /*0b14*/ 	.word	0x0500000f


	//   ....[171]....
        /*0b18*/ 	.word	0x0500000f


	//   ....[172]....
        /*0b1c*/ 	.word	0x0500000f


	//   ....[173]....
        /*0b20*/ 	.word	0x0500000f


	//   ....[174]....
        /*0b24*/ 	.word	0x0500000f


	//----- nvinfo : EIATTR_COOP_GROUP_INSTR_OFFSETS
	.align		4
.L_837:
        /*0b28*/ 	.byte	0x04, 0x28
        /*0b2a*/ 	.short	(.L_839 - .L_838)


	//   ....[0]....
.L_838:
        /*0b2c*/ 	.word	0x00000060


	//   ....[1]....
        /*0b30*/ 	.word	0x000001a0


	//   ....[2]....
        /*0b34*/ 	.word	0x000001f0


	//   ....[3]....
        /*0b38*/ 	.word	0x00000420


	//   ....[4]....
        /*0b3c*/ 	.word	0x00000580


	//   ....[5]....
        /*0b40*/ 	.word	0x000006a0


	//   ....[6]....
        /*0b44*/ 	.word	0x00000800


	//   ....[7]....
        /*0b48*/ 	.word	0x0000b0a0


	//   ....[8]....
        /*0b4c*/ 	.word	0x0000b810


	//   ....[9]....
        /*0b50*/ 	.word	0x0000b820


	//   ....[10]....
        /*0b54*/ 	.word	0x0000b830


	//   ....[11]....
        /*0b58*/ 	.word	0x0000b840


	//   ....[12]....
        /*0b5c*/ 	.word	0x0000c040


	//   ....[13]....
        /*0b60*/ 	.word	0x0000c050


	//   ....[14]....
        /*0b64*/ 	.word	0x0000c060


	//   ....[15]....
        /*0b68*/ 	.word	0x0000c070


	//   ....[16]....
        /*0b6c*/ 	.word	0x0000eec0


	//   ....[17]....
        /*0b70*/ 	.word	0x0000eed0


	//   ....[18]....
        /*0b74*/ 	.word	0x0000eee0


	//   ....[19]....
        /*0b78*/ 	.word	0x0000eef0


	//   ....[20]....
        /*0b7c*/ 	.word	0x0000f4f0


	//   ....[21]....
        /*0b80*/ 	.word	0x0000f500


	//   ....[22]....
        /*0b84*/ 	.word	0x0000f510


	//   ....[23]....
        /*0b88*/ 	.word	0x0000f520


	//   ....[24]....
        /*0b8c*/ 	.word	0x000158f0


	//   ....[25]....
        /*0b90*/ 	.word	0x00015910


	//   ....[26]....
        /*0b94*/ 	.word	0x00016410


	//   ....[27]....
        /*0b98*/ 	.word	0x00016490


	//   ....[28]....
        /*0b9c*/ 	.word	0x00016d60


	//   ....[29]....
        /*0ba0*/ 	.word	0x00016dc0


	//   ....[30]....
        /*0ba4*/ 	.word	0x0001bc30


	//   ....[31]....
        /*0ba8*/ 	.word	0x0001bc40


	//   ....[32]....
        /*0bac*/ 	.word	0x0001c360


	//   ....[33]....
        /*0bb0*/ 	.word	0x0001c410


	//   ....[34]....
        /*0bb4*/ 	.word	0x0001cbe0


	//   ....[35]....
        /*0bb8*/ 	.word	0x0001cc80


	//   ....[36]....
        /*0bbc*/ 	.word	0x00021c30


	//   ....[37]....
        /*0bc0*/ 	.word	0x00021c50


	//   ....[38]....
        /*0bc4*/ 	.word	0x00022110


	//   ....[39]....
        /*0bc8*/ 	.word	0x00022170


	//   ....[40]....
        /*0bcc*/ 	.word	0x000236d0


	//   ....[41]....
        /*0bd0*/ 	.word	0x00023750


	//   ....[42]....
        /*0bd4*/ 	.word	0x00023780


	//   ....[43]....
        /*0bd8*/ 	.word	0x00023790


	//   ....[44]....
        /*0bdc*/ 	.word	0x00024ce0


	//   ....[45]....
        /*0be0*/ 	.word	0x00024cf0


	//   ....[46]....
        /*0be4*/ 	.word	0x00024d00


	//   ....[47]....
        /*0be8*/ 	.word	0x00024d10


	//   ....[48]....
        /*0bec*/ 	.word	0x00025620


	//   ....[49]....
        /*0bf0*/ 	.word	0x00025640


	//   ....[50]....
        /*0bf4*/ 	.word	0x00025770


	//   ....[51]....
        /*0bf8*/ 	.word	0x00025790


	//   ....[52]....
        /*0bfc*/ 	.word	0x00025890


	//   ....[53]....
        /*0c00*/ 	.word	0x000258b0


	//   ....[54]....
        /*0c04*/ 	.word	0x000259c0


	//   ....[55]....
        /*0c08*/ 	.word	0x000259e0


	//   ....[56]....
        /*0c0c*/ 	.word	0x00025f00


	//   ....[57]....
        /*0c10*/ 	.word	0x00025f40


	//   ....[58]....
        /*0c14*/ 	.word	0x000267f0


	//   ....[59]....
        /*0c18*/ 	.word	0x00026800


	//   ....[60]....
        /*0c1c*/ 	.word	0x000277a0


	//   ....[61]....
        /*0c20*/ 	.word	0x000277d0


	//   ....[62]....
        /*0c24*/ 	.word	0x000278d0


	//   ....[63]....
        /*0c28*/ 	.word	0x000278f0


	//   ....[64]....
        /*0c2c*/ 	.word	0x000279f0


	//   ....[65]....
        /*0c30*/ 	.word	0x00027a10


	//   ....[66]....
        /*0c34*/ 	.word	0x00027b20


	//   ....[67]....
        /*0c38*/ 	.word	0x00027b40


	//   ....[68]....
        /*0c3c*/ 	.word	0x00027cd0


	//   ....[69]....
        /*0c40*/ 	.word	0x00027f00


	//   ....[70]....
        /*0c44*/ 	.word	0x00027f30


	//   ....[71]....
        /*0c48*/ 	.word	0x00027f60


	//   ....[72]....
        /*0c4c*/ 	.word	0x00027f90


	//   ....[73]....
        /*0c50*/ 	.word	0x00027fc0


	//   ....[74]....
        /*0c54*/ 	.word	0x00027ff0


	//   ....[75]....
        /*0c58*/ 	.word	0x00028190


	//   ....[76]....
        /*0c5c*/ 	.word	0x000281c0


	//   ....[77]....
        /*0c60*/ 	.word	0x000281f0


	//   ....[78]....
        /*0c64*/ 	.word	0x00028220


	//   ....[79]....
        /*0c68*/ 	.word	0x00028250


	//   ....[80]....
        /*0c6c*/ 	.word	0x00028280


	//   ....[81]....
        /*0c70*/ 	.word	0x00028320


	//   ....[82]....
        /*0c74*/ 	.word	0x00028350


	//   ....[83]....
        /*0c78*/ 	.word	0x00028360


	//   ....[84]....
        /*0c7c*/ 	.word	0x00028390


	//   ....[85]....
        /*0c80*/ 	.word	0x00029ac0


	//   ....[86]....
        /*0c84*/ 	.word	0x0002b900


	//   ....[87]....
        /*0c88*/ 	.word	0x0002c510


	//   ....[88]....
        /*0c8c*/ 	.word	0x0002c520


	//   ....[89]....
        /*0c90*/ 	.word	0x0002c5e0


	//   ....[90]....
        /*0c94*/ 	.word	0x0002c5f0


	//   ....[91]....
        /*0c98*/ 	.word	0x0002c690


	//   ....[92]....
        /*0c9c*/ 	.word	0x0002c6a0


	//   ....[93]....
        /*0ca0*/ 	.word	0x0002c740


	//   ....[94]....
        /*0ca4*/ 	.word	0x0002c750


	//   ....[95]....
        /*0ca8*/ 	.word	0x0002c7f0


	//   ....[96]....
        /*0cac*/ 	.word	0x0002c800


	//   ....[97]....
        /*0cb0*/ 	.word	0x0002c8a0


	//   ....[98]....
        /*0cb4*/ 	.word	0x0002c8b0


	//   ....[99]....
        /*0cb8*/ 	.word	0x0002c950


	//   ....[100]....
        /*0cbc*/ 	.word	0x0002c960


	//   ....[101]....
        /*0cc0*/ 	.word	0x0002c9b0


	//   ....[102]....
        /*0cc4*/ 	.word	0x0002c9f0


	//   ....[103]....
        /*0cc8*/ 	.word	0x0002f9d0


	//   ....[104]....
        /*0ccc*/ 	.word	0x0002f9f0


	//   ....[105]....
        /*0cd0*/ 	.word	0x0002fa50


	//   ....[106]....
        /*0cd4*/ 	.word	0x0002fa80


	//   ....[107]....
        /*0cd8*/ 	.word	0x0002fab0


	//   ....[108]....
        /*0cdc*/ 	.word	0x0002fae0


	//   ....[109]....
        /*0ce0*/ 	.word	0x0002fb10


	//   ....[110]....
        /*0ce4*/ 	.word	0x0002fb40


	//   ....[111]....
        /*0ce8*/ 	.word	0x0002fd10


	//   ....[112]....
        /*0cec*/ 	.word	0x0002fd40


	//   ....[113]....
        /*0cf0*/ 	.word	0x0002fd70


	//   ....[114]....
        /*0cf4*/ 	.word	0x0002fda0


	//   ....[115]....
        /*0cf8*/ 	.word	0x0002fdd0


	//   ....[116]....
        /*0cfc*/ 	.word	0x0002fe00


	//   ....[117]....
        /*0d00*/ 	.word	0x0002fed0


	//   ....[118]....
        /*0d04*/ 	.word	0x0002fef0


	//   ....[119]....
        /*0d08*/ 	.word	0x0002ff00


	//   ....[120]....
        /*0d0c*/ 	.word	0x0002ff80


	//   ....[121]....
        /*0d10*/ 	.word	0x00030ab0


	//   ....[122]....
        /*0d14*/ 	.word	0x00030ef0


	//   ....[123]....
        /*0d18*/ 	.word	0x00030f80


	//   ....[124]....
        /*0d1c*/ 	.word	0x00030fd0


	//   ....[125]....
        /*0d20*/ 	.word	0x00031020


	//   ....[126]....
        /*0d24*/ 	.word	0x000310b0


	//   ....[127]....
        /*0d28*/ 	.word	0x00031140


	//   ....[128]....
        /*0d2c*/ 	.word	0x00031190


	//   ....[129]....
        /*0d30*/ 	.word	0x000311e0


	//   ....[130]....
        /*0d34*/ 	.word	0x000312d0


	//   ....[131]....
        /*0d38*/ 	.word	0x00031360


	//   ....[132]....
        /*0d3c*/ 	.word	0x000313c0


	//   ....[133]....
        /*0d40*/ 	.word	0x00031420


	//   ....[134]....
        /*0d44*/ 	.word	0x000314b0


	//   ....[135]....
        /*0d48*/ 	.word	0x00031540


	//   ....[136]....
        /*0d4c*/ 	.word	0x00031590


	//   ....[137]....
        /*0d50*/ 	.word	0x000315e0


	//   ....[138]....
        /*0d54*/ 	.word	0x000318e0


	//   ....[139]....
        /*0d58*/ 	.word	0x00031bd0


	//   ....[140]....
        /*0d5c*/ 	.word	0x00031d50


	//   ....[141]....
        /*0d60*/ 	.word	0x00031da0


	//   ....[142]....
        /*0d64*/ 	.word	0x00031e70


	//   ....[143]....
        /*0d68*/ 	.word	0x00031f80


	//   ....[144]....
        /*0d6c*/ 	.word	0x00031fe0


	//   ....[145]....
        /*0d70*/ 	.word	0x000320f0


	//   ....[146]....
        /*0d74*/ 	.word	0x00032150


	//   ....[147]....
        /*0d78*/ 	.word	0x00032260


	//   ....[148]....
        /*0d7c*/ 	.word	0x000322c0


	//   ....[149]....
        /*0d80*/ 	.word	0x000323d0


	//   ....[150]....
        /*0d84*/ 	.word	0x00032430


	//   ....[151]....
        /*0d88*/ 	.word	0x00032540


	//   ....[152]....
        /*0d8c*/ 	.word	0x000325a0


	//   ....[153]....
        /*0d90*/ 	.word	0x000326b0


	//   ....[154]....
        /*0d94*/ 	.word	0x00032710


	//   ....[155]....
        /*0d98*/ 	.word	0x000327f0


	//   ....[156]....
        /*0d9c*/ 	.word	0x00032b60


	//   ....[157]....
        /*0da0*/ 	.word	0x00032c10


	//   ....[158]....
        /*0da4*/ 	.word	0x00032d90


	//   ....[159]....
        /*0da8*/ 	.word	0x00032e20


	//   ....[160]....
        /*0dac*/ 	.word	0x00032ea0


	//   ....[161]....
        /*0db0*/ 	.word	0x00032f20


	//   ....[162]....
        /*0db4*/ 	.word	0x00032fa0


	//   ....[163]....
        /*0db8*/ 	.word	0x00033030


	//   ....[164]....
        /*0dbc*/ 	.word	0x000330d0


	//   ....[165]....
        /*0dc0*/ 	.word	0x000331a0


	//   ....[166]....
        /*0dc4*/ 	.word	0x00033220


	//   ....[167]....
        /*0dc8*/ 	.word	0x000332a0


	//   ....[168]....
        /*0dcc*/ 	.word	0x00033320


	//   ....[169]....
        /*0dd0*/ 	.word	0x000333b0


	//   ....[170]....
        /*0dd4*/ 	.word	0x00033430


	//   ....[171]....
        /*0dd8*/ 	.word	0x000334e0


	//   ....[172]....
        /*0ddc*/ 	.word	0x00033530


	//   ....[173]....
        /*0de0*/ 	.word	0x000335f0


	//   ....[174]....
        /*0de4*/ 	.word	0x00033720


	//----- nvinfo : EIATTR_REG_RECONFIG
	.align		4
.L_839:
        /*0de8*/ 	.byte	0x01, 0x54
	.zero		2


	//----- nvinfo : EIATTR_SYSCALL_OFFSETS
	.align		4
        /*0dec*/ 	.byte	0x04, 0x46
        /*0dee*/ 	.short	(.L_841 - .L_840)


	//   ....[0]....
.L_840:
        /*0df0*/ 	.word	0x00001dc0


	//   ....[1]....
        /*0df4*/ 	.word	0x00001f10


	//   ....[2]....
        /*0df8*/ 	.word	0x0000b240


	//   ....[3]....
        /*0dfc*/ 	.word	0x0000b560


	//   ....[4]....
        /*0e00*/ 	.word	0x0002b520


	//   ....[5]....
        /*0e04*/ 	.word	0x0002b670


	//   ....[6]....
        /*0e08*/ 	.word	0x0002b760


	//   ....[7]....
        /*0e0c*/ 	.word	0x0002c0c0


	//----- nvinfo : EIATTR_MBARRIER_INSTR_OFFSETS
	.align		4
.L_841:
        /*0e10*/ 	.byte	0x04, 0x39
        /*0e12*/ 	.short	(.L_843 - .L_842)


	//   ....[0]....
.L_842:
        /*0e14*/ 	.word	0x000002d0
        /*0e18*/ 	.word	0x000000ff
        /*0e1c*/ 	.word	0x00036800
        /*0e20*/ 	.short	0x0100
        /*0e22*/ 	.byte	0x08
	.zero		1


	//   ....[1]....
        /*0e24*/ 	.word	0x000002e0
        /*0e28*/ 	.word	0x000000ff
        /*0e2c*/ 	.word	0x00036820
        /*0e30*/ 	.short	0x0100
        /*0e32*/ 	.byte	0x08
	.zero		1


	//   ....[2]....
        /*0e34*/ 	.word	0x000003d0
        /*0e38*/ 	.word	0x000000ff
        /*0e3c*/ 	.word	0x00036830
        /*0e40*/ 	.short	0x0100
        /*0e42*/ 	.byte	0x08
	.zero		1


	//   ....[3]....
        /*0e44*/ 	.word	0x000003e0
        /*0e48*/ 	.word	0x000000ff
        /*0e4c*/ 	.word	0x00036840
        /*0e50*/ 	.short	0x0100
        /*0e52*/ 	.byte	0x08
	.zero		1


	//   ....[4]....
        /*0e54*/ 	.word	0x000003f0
        /*0e58*/ 	.word	0x000000ff
        /*0e5c*/ 	.word	0x00036838
        /*0e60*/ 	.short	0x0100
        /*0e62*/ 	.byte	0x08
	.zero		1


	//   ....[5]....
        /*0e64*/ 	.word	0x00000400
        /*0e68*/ 	.word	0x000000ff
        /*0e6c*/ 	.word	0x00036848
        /*0e70*/ 	.short	0x0100
        /*0e72*/ 	.byte	0x08
	.zero		1


	//   ....[6]....
        /*0e74*/ 	.word	0x00000530
        /*0e78*/ 	.word	0x000000ff
        /*0e7c*/ 	.word	0x00036850
        /*0e80*/ 	.short	0x0100
        /*0e82*/ 	.byte	0x08
	.zero		1


	//   ....[7]....
        /*0e84*/ 	.word	0x00000540
        /*0e88*/ 	.word	0x000000ff
        /*0e8c*/ 	.word	0x00036860
        /*0e90*/ 	.short	0x0100
        /*0e92*/ 	.byte	0x08
	.zero		1


	//   ....[8]....
        /*0e94*/ 	.word	0x00000550
        /*0e98*/ 	.word	0x000000ff
        /*0e9c*/ 	.word	0x00036858
        /*0ea0*/ 	.short	0x0100
        /*0ea2*/ 	.byte	0x08
	.zero		1


	//   ....[9]....
        /*0ea4*/ 	.word	0x00000560
        /*0ea8*/ 	.word	0x000000ff
        /*0eac*/ 	.word	0x00036868
        /*0eb0*/ 	.short	0x0100
        /*0eb2*/ 	.byte	0x08
	.zero		1


	//   ....[10]....
        /*0eb4*/ 	.word	0x00000650
        /*0eb8*/ 	.word	0x000000ff
        /*0ebc*/ 	.word	0x00036870
        /*0ec0*/ 	.short	0x0100
        /*0ec2*/ 	.byte	0x06
	.zero		1


	//   ....[11]....
        /*0ec4*/ 	.word	0x00000660
        /*0ec8*/ 	.word	0x000000ff
        /*0ecc*/ 	.word	0x00036880
        /*0ed0*/ 	.short	0x0100
        /*0ed2*/ 	.byte	0x06
	.zero		1


	//   ....[12]....
        /*0ed4*/ 	.word	0x00000670
        /*0ed8*/ 	.word	0x000000ff
        /*0edc*/ 	.word	0x00036878
        /*0ee0*/ 	.short	0x0100
        /*0ee2*/ 	.byte	0x06
	.zero		1


	//   ....[13]....
        /*0ee4*/ 	.word	0x00000680
        /*0ee8*/ 	.word	0x000000ff
        /*0eec*/ 	.word	0x00036888
        /*0ef0*/ 	.short	0x0100
        /*0ef2*/ 	.byte	0x06
	.zero		1


	//   ....[14]....
        /*0ef4*/ 	.word	0x000007b0
        /*0ef8*/ 	.word	0x000000ff
        /*0efc*/ 	.word	0x00036890
        /*0f00*/ 	.short	0x0100
        /*0f02*/ 	.byte	0x08
	.zero		1


	//   ....[15]....
        /*0f04*/ 	.word	0x000007c0
        /*0f08*/ 	.word	0x000000ff
        /*0f0c*/ 	.word	0x000368a0
        /*0f10*/ 	.short	0x0100
        /*0f12*/ 	.byte	0x08
	.zero		1


	//   ....[16]....
        /*0f14*/ 	.word	0x000007d0
        /*0f18*/ 	.word	0x000000ff
        /*0f1c*/ 	.word	0x00036898
        /*0f20*/ 	.short	0x0100
        /*0f22*/ 	.byte	0x08
	.zero		1


	//   ....[17]....
        /*0f24*/ 	.word	0x000007e0
        /*0f28*/ 	.word	0x000000ff
        /*0f2c*/ 	.word	0x000368a8
        /*0f30*/ 	.short	0x0100
        /*0f32*/ 	.byte	0x08
	.zero		1


	//   ....[18]....
        /*0f34*/ 	.word	0x00000910
        /*0f38*/ 	.word	0x000000ff
        /*0f3c*/ 	.word	0x000368b0
        /*0f40*/ 	.short	0x0100
        /*0f42*/ 	.byte	0x08
	.zero		1


	//   ....[19]....
        /*0f44*/ 	.word	0x00000920
        /*0f48*/ 	.word	0x000000ff
        /*0f4c*/ 	.word	0x000368c0
        /*0f50*/ 	.short	0x0100
        /*0f52*/ 	.byte	0x08
	.zero		1


	//   ....[20]....
        /*0f54*/ 	.word	0x00000930
        /*0f58*/ 	.word	0x000000ff
        /*0f5c*/ 	.word	0x000368b8
        /*0f60*/ 	.short	0x0100
        /*0f62*/ 	.byte	0x08
	.zero		1


	//   ....[21]....
        /*0f64*/ 	.word	0x00000940
        /*0f68*/ 	.word	0x000000ff
        /*0f6c*/ 	.word	0x000368c8
        /*0f70*/ 	.short	0x0100
        /*0f72*/ 	.byte	0x08
	.zero		1


	//   ....[22]....
        /*0f74*/ 	.word	0x00003a70
        /*0f78*/ 	.word	0x0000002b
        /*0f7c*/ 	.word	0x00036890
        /*0f80*/ 	.short	0x010a
        /*0f82*/ 	.byte	0x3f
	.zero		1


	//   ....[23]....
        /*0f84*/ 	.word	0x00006df0
        /*0f88*/ 	.word	0x0000002b
        /*0f8c*/ 	.word	0x00036890
        /*0f90*/ 	.short	0x010a
        /*0f92*/ 	.byte	0x3f
	.zero		1


	//   ....[24]....
        /*0f94*/ 	.word	0x00009e80
        /*0f98*/ 	.word	0x0000002b
        /*0f9c*/ 	.word	0x00036890
        /*0fa0*/ 	.short	0x010a
        /*0fa2*/ 	.byte	0x3f
	.zero		1


	//   ....[25]....
        /*0fa4*/ 	.word	0x0000a250
        /*0fa8*/ 	.word	0x0000002c
        /*0fac*/ 	.word	0x00000000
        /*0fb0*/ 	.short	0x0101
        /*0fb2*/ 	.byte	0x3f
	.zero		1


	//   ....[26]....
        /*0fb4*/ 	.word	0x0000a290
        /*0fb8*/ 	.word	0x0000002b
        /*0fbc*/ 	.word	0x000368b0
        /*0fc0*/ 	.short	0x010a
        /*0fc2*/ 	.byte	0x3f
	.zero		1


	//   ....[27]....
        /*0fc4*/ 	.word	0x0000a900
        /*0fc8*/ 	.word	0x0000002b
        /*0fcc*/ 	.word	0x00000000
        /*0fd0*/ 	.short	0x0101
        /*0fd2*/ 	.byte	0x3f
	.zero		1


	//   ....[28]....
        /*0fd4*/ 	.word	0x0000b2c0
        /*0fd8*/ 	.word	0x00000010
        /*0fdc*/ 	.word	0x00036800
        /*0fe0*/ 	.short	0x010a
        /*0fe2*/ 	.byte	0x3f
	.zero		1


	//   ....[29]....
        /*0fe4*/ 	.word	0x0000b310
        /*0fe8*/ 	.word	0x00000010
        /*0fec*/ 	.word	0x00036800
        /*0ff0*/ 	.short	0x010a
        /*0ff2*/ 	.byte	0x3f
	.zero		1


	//   ....[30]....
        /*0ff4*/ 	.word	0x0000c770
        /*0ff8*/ 	.word	0x00000010
        /*0ffc*/ 	.word	0x00036800
        /*1000*/ 	.short	0x010a
        /*1002*/ 	.byte	0x3f
	.zero		1


	//   ....[31]....
        /*1004*/ 	.word	0x0000f930
        /*1008*/ 	.word	0x00000010
        /*100c*/ 	.word	0x00036800
        /*1010*/ 	.short	0x010a
        /*1012*/ 	.byte	0x3f
	.zero		1


	//   ....[32]....
        /*1014*/ 	.word	0x000123e0
        /*1018*/ 	.word	0x00000000
        /*101c*/ 	.word	0x00036830
        /*1020*/ 	.short	0x010a
        /*1022*/ 	.byte	0x3f
	.zero		1


	//   ....[33]....
        /*1024*/ 	.word	0x00012450
        /*1028*/ 	.word	0x00000000
        /*102c*/ 	.word	0x00036830
        /*1030*/ 	.short	0x010a
        /*1032*/ 	.byte	0x3f
	.zero		1


	//   ....[34]....
        /*1034*/ 	.word	0x000162b0
        /*1038*/ 	.word	0x00000000
        /*103c*/ 	.word	0x00000000
        /*1040*/ 	.short	0x0101
        /*1042*/ 	.byte	0x3f
	.zero		1


	//   ....[35]....
        /*1044*/ 	.word	0x00017b40
        /*1048*/ 	.word	0x0000000d
        /*104c*/ 	.word	0x00036830
        /*1050*/ 	.short	0x010a
        /*1052*/ 	.byte	0x3f
	.zero		1


	//   ....[36]....
        /*1054*/ 	.word	0x00017bc0
        /*1058*/ 	.word	0x0000000d
        /*105c*/ 	.word	0x00036830
        /*1060*/ 	.short	0x010a
        /*1062*/ 	.byte	0x3f
	.zero		1


	//   ....[37]....
        /*1064*/ 	.word	0x0001b2c0
        /*1068*/ 	.word	0x0000000b
        /*106c*/ 	.word	0x00036850
        /*1070*/ 	.short	0x010a
        /*1072*/ 	.byte	0x3f
	.zero		1


	//   ....[38]....
        /*1074*/ 	.word	0x0001b310
        /*1078*/ 	.word	0x0000000b
        /*107c*/ 	.word	0x00036850
        /*1080*/ 	.short	0x010a
        /*1082*/ 	.byte	0x3f
	.zero		1


	//   ....[39]....
        /*1084*/ 	.word	0x0001d1e0
        /*1088*/ 	.word	0x0000000d
        /*108c*/ 	.word	0x00000000
        /*1090*/ 	.short	0x0101
        /*1092*/ 	.byte	0x3f
	.zero		1


	//   ....[40]....
        /*1094*/ 	.word	0x0001d230
        /*1098*/ 	.word	0x0000000b
        /*109c*/ 	.word	0x00000000
        /*10a0*/ 	.short	0x0101
        /*10a2*/ 	.byte	0x3f
	.zero		1


	//   ....[41]....
        /*10a4*/ 	.word	0x0001d8a0
        /*10a8*/ 	.word	0x00000004
        /*10ac*/ 	.word	0x00036830
        /*10b0*/ 	.short	0x010a
        /*10b2*/ 	.byte	0x3f
	.zero		1


	//   ....[42]....
        /*10b4*/ 	.word	0x0001d920
        /*10b8*/ 	.word	0x00000004
        /*10bc*/ 	.word	0x00036830
        /*10c0*/ 	.short	0x010a
        /*10c2*/ 	.byte	0x3f
	.zero		1


	//   ....[43]....
        /*10c4*/ 	.word	0x00021020
        /*10c8*/ 	.word	0x0000000b
        /*10cc*/ 	.word	0x00036850
        /*10d0*/ 	.short	0x010a
        /*10d2*/ 	.byte	0x3f
	.zero		1


	//   ....[44]....
        /*10d4*/ 	.word	0x00021070
        /*10d8*/ 	.word	0x0000000b
        /*10dc*/ 	.word	0x00036850
        /*10e0*/ 	.short	0x010a
        /*10e2*/ 	.byte	0x3f
	.zero		1


	//   ....[45]....
        /*10e4*/ 	.word	0x00022750
        /*10e8*/ 	.word	0x0000000f
        /*10ec*/ 	.word	0x00000000
        /*10f0*/ 	.short	0x0101
        /*10f2*/ 	.byte	0x3f
	.zero		1


	//   ....[46]....
        /*10f4*/ 	.word	0x000227b0
        /*10f8*/ 	.word	0x0000000b
        /*10fc*/ 	.word	0x00000000
        /*1100*/ 	.short	0x0101
        /*1102*/ 	.byte	0x3f
	.zero		1


	//   ....[47]....
        /*1104*/ 	.word	0x00023310
        /*1108*/ 	.word	0x00000000
        /*110c*/ 	.word	0x00036850
        /*1110*/ 	.short	0x010a
        /*1112*/ 	.byte	0x3f
	.zero		1


	//   ....[48]....
        /*1114*/ 	.word	0x000233b0
        /*1118*/ 	.word	0x00000000
        /*111c*/ 	.word	0x00036850
        /*1120*/ 	.short	0x010a
        /*1122*/ 	.byte	0x3f
	.zero		1


	//   ....[49]....
        /*1124*/ 	.word	0x00023900
        /*1128*/ 	.word	0x0000000c
        /*112c*/ 	.word	0x00000000
        /*1130*/ 	.short	0x0101
        /*1132*/ 	.byte	0x3f
	.zero		1


	//   ....[50]....
        /*1134*/ 	.word	0x00025610
        /*1138*/ 	.word	0x00000003
        /*113c*/ 	.word	0x00000000
        /*1140*/ 	.short	0x0101
        /*1142*/ 	.byte	0x3f
	.zero		1


	//   ....[51]....
        /*1144*/ 	.word	0x00025ee0
        /*1148*/ 	.word	0x00000006
        /*114c*/ 	.word	0x00000000
        /*1150*/ 	.short	0x0101
        /*1152*/ 	.byte	0x3f
	.zero		1


	//   ....[52]....
        /*1154*/ 	.word	0x00029ba0
        /*1158*/ 	.word	0x00000012
        /*115c*/ 	.word	0x00036820
        /*1160*/ 	.short	0x010a
        /*1162*/ 	.byte	0x3f
	.zero		1


	//   ....[53]....
        /*1164*/ 	.word	0x00029c70
        /*1168*/ 	.word	0x00000005
        /*116c*/ 	.word	0x000368a0
        /*1170*/ 	.short	0x010a
        /*1172*/ 	.byte	0x3f
	.zero		1


	//   ....[54]....
        /*1174*/ 	.word	0x0002a0a0
        /*1178*/ 	.word	0x00000005
        /*117c*/ 	.word	0x000368c0
        /*1180*/ 	.short	0x010a
        /*1182*/ 	.byte	0x3f
	.zero		1


	//   ....[55]....
        /*1184*/ 	.word	0x0002a620
        /*1188*/ 	.word	0x00000006
        /*118c*/ 	.word	0x000368a0
        /*1190*/ 	.short	0x010a
        /*1192*/ 	.byte	0x3f
	.zero		1


	//   ....[56]....
        /*1194*/ 	.word	0x0002aa40
        /*1198*/ 	.word	0x00000006
        /*119c*/ 	.word	0x000368c0
        /*11a0*/ 	.short	0x010a
        /*11a2*/ 	.byte	0x3f
	.zero		1


	//   ....[57]....
        /*11a4*/ 	.word	0x0002bb70
        /*11a8*/ 	.word	0x00000000
        /*11ac*/ 	.word	0x00036840
        /*11b0*/ 	.short	0x010a
        /*11b2*/ 	.byte	0x3f
	.zero		1


	//   ....[58]....
        /*11b4*/ 	.word	0x0002cae0
        /*11b8*/ 	.word	0x00000012
        /*11bc*/ 	.word	0x00036800
        /*11c0*/ 	.short	0x0107
        /*11c2*/ 	.byte	0x3f
	.zero		1


	//   ....[59]....
        /*11c4*/ 	.word	0x0002cbe0
        /*11c8*/ 	.word	0x00000012
        /*11cc*/ 	.word	0x00036800
        /*11d0*/ 	.short	0x0101
        /*11d2*/ 	.byte	0x3f
	.zero		1


	//   ....[60]....
        /*11d4*/ 	.word	0x0002cc00
        /*11d8*/ 	.word	0x00000012
        /*11dc*/ 	.word	0x00036820
        /*11e0*/ 	.short	0x010a
        /*11e2*/ 	.byte	0x3f
	.zero		1


	//   ....[61]....
        /*11e4*/ 	.word	0x0002cfc0
        /*11e8*/ 	.word	0x00000003
        /*11ec*/ 	.word	0x00036840
        /*11f0*/ 	.short	0x010a
        /*11f2*/ 	.byte	0x3f
	.zero		1


	//   ....[62]....
        /*11f4*/ 	.word	0x0002d450
        /*11f8*/ 	.word	0x00000002
        /*11fc*/ 	.word	0x00036860
        /*1200*/ 	.short	0x010a
        /*1202*/ 	.byte	0x3f
	.zero		1


	//   ....[63]....
        /*1204*/ 	.word	0x0002dbf0
        /*1208*/ 	.word	0x00000003
        /*120c*/ 	.word	0x00036840
        /*1210*/ 	.short	0x010a
        /*1212*/ 	.byte	0x3f
	.zero		1


	//   ....[64]....
        /*1214*/ 	.word	0x0002e080
        /*1218*/ 	.word	0x00000002
        /*121c*/ 	.word	0x00036860
        /*1220*/ 	.short	0x010a
        /*1222*/ 	.byte	0x3f
	.zero		1


	//   ....[65]....
        /*1224*/ 	.word	0x0002e780
        /*1228*/ 	.word	0x00000003
        /*122c*/ 	.word	0x00036840
        /*1230*/ 	.short	0x010a
        /*1232*/ 	.byte	0x3f
	.zero		1


	//   ....[66]....
        /*1234*/ 	.word	0x0002ec00
        /*1238*/ 	.word	0x00000002
        /*123c*/ 	.word	0x00036860
        /*1240*/ 	.short	0x010a
        /*1242*/ 	.byte	0x3f
	.zero		1


	//   ....[67]....
        /*1244*/ 	.word	0x0002f2a0
        /*1248*/ 	.word	0x00000000
        /*124c*/ 	.word	0x00036860
        /*1250*/ 	.short	0x010a
        /*1252*/ 	.byte	0x3f
	.zero		1


	//   ....[68]....
        /*1254*/ 	.word	0x00030a30
        /*1258*/ 	.word	0x00000000
        /*125c*/ 	.word	0x00036820
        /*1260*/ 	.short	0x010a
        /*1262*/ 	.byte	0x3f
	.zero		1


	//   ....[69]....
        /*1264*/ 	.word	0x00030c30
        /*1268*/ 	.word	0x00000006
        /*126c*/ 	.word	0x00000000
        /*1270*/ 	.short	0x010a
        /*1272*/ 	.byte	0x3f
	.zero		1


	//   ....[70]....
        /*1274*/ 	.word	0x00030c60
        /*1278*/ 	.word	0x00000007
        /*127c*/ 	.word	0x00000000
        /*1280*/ 	.short	0x010a
        /*1282*/ 	.byte	0x3f
	.zero		1


	//   ....[71]....
        /*1284*/ 	.word	0x00030cc0
        /*1288*/ 	.word	0x00000004
        /*128c*/ 	.word	0x00000000
        /*1290*/ 	.short	0x010a
        /*1292*/ 	.byte	0x3f
	.zero		1


	//   ....[72]....
        /*1294*/ 	.word	0x00030cf0
        /*1298*/ 	.word	0x00000003
        /*129c*/ 	.word	0x00000000
        /*12a0*/ 	.short	0x010a
        /*12a2*/ 	.byte	0x3f
	.zero		1


	//   ....[73]....
        /*12a4*/ 	.word	0x00030d50
        /*12a8*/ 	.word	0x0000002b
        /*12ac*/ 	.word	0x00036890
        /*12b0*/ 	.short	0x010a
        /*12b2*/ 	.byte	0x3f
	.zero		1


	//   ....[74]....
        /*12b4*/ 	.word	0x00030da0
        /*12b8*/ 	.word	0x0000002b
        /*12bc*/ 	.word	0x00036890
        /*12c0*/ 	.short	0x010a
        /*12c2*/ 	.byte	0x3f
	.zero		1


	//   ....[75]....
        /*12c4*/ 	.word	0x00030df0
        /*12c8*/ 	.word	0x0000002b
        /*12cc*/ 	.word	0x00036890
        /*12d0*/ 	.short	0x010a
        /*12d2*/ 	.byte	0x3f
	.zero		1


	//   ....[76]....
        /*12d4*/ 	.word	0x00030e40
        /*12d8*/ 	.word	0x0000002b
        /*12dc*/ 	.word	0x000368b0
        /*12e0*/ 	.short	0x010a
        /*12e2*/ 	.byte	0x3f
	.zero		1


	//   ....[77]....
        /*12e4*/ 	.word	0x00031220
        /*12e8*/ 	.word	0x00000010
        /*12ec*/ 	.word	0x00036800
        /*12f0*/ 	.short	0x010a
        /*12f2*/ 	.byte	0x3f
	.zero		1


	//   ....[78]....
        /*12f4*/ 	.word	0x00031620
        /*12f8*/ 	.word	0x00000010
        /*12fc*/ 	.word	0x00036800
        /*1300*/ 	.short	0x010a
        /*1302*/ 	.byte	0x3f
	.zero		1


	//   ....[79]....
        /*1304*/ 	.word	0x00031670
        /*1308*/ 	.word	0x00000000
        /*130c*/ 	.word	0x00036830
        /*1310*/ 	.short	0x010a
        /*1312*/ 	.byte	0x3f
	.zero		1


	//   ....[80]....
        /*1314*/ 	.word	0x000316c0
        /*1318*/ 	.word	0x0000000d
        /*131c*/ 	.word	0x00036830
        /*1320*/ 	.short	0x010a
        /*1322*/ 	.byte	0x3f
	.zero		1


	//   ....[81]....
        /*1324*/ 	.word	0x00031710
        /*1328*/ 	.word	0x0000000b
        /*132c*/ 	.word	0x00036850
        /*1330*/ 	.short	0x010a
        /*1332*/ 	.byte	0x3f
	.zero		1


	//   ....[82]....
        /*1334*/ 	.word	0x00031760
        /*1338*/ 	.word	0x00000004
        /*133c*/ 	.word	0x00036830
        /*1340*/ 	.short	0x010a
        /*1342*/ 	.byte	0x3f
	.zero		1


	//   ....[83]....
        /*1344*/ 	.word	0x000317b0
        /*1348*/ 	.word	0x0000000b
        /*134c*/ 	.word	0x00036850
        /*1350*/ 	.short	0x010a
        /*1352*/ 	.byte	0x3f
	.zero		1


	//   ....[84]....
        /*1354*/ 	.word	0x00031800
        /*1358*/ 	.word	0x00000000
        /*135c*/ 	.word	0x00036850
        /*1360*/ 	.short	0x010a
        /*1362*/ 	.byte	0x3f
	.zero		1


	//   ....[85]....
        /*1364*/ 	.word	0x000319b0
        /*1368*/ 	.word	0x00000012
        /*136c*/ 	.word	0x00036820
        /*1370*/ 	.short	0x010a
        /*1372*/ 	.byte	0x3f
	.zero		1


	//   ....[86]....
        /*1374*/ 	.word	0x00031a00
        /*1378*/ 	.word	0x00000005
        /*137c*/ 	.word	0x000368a0
        /*1380*/ 	.short	0x010a
        /*1382*/ 	.byte	0x3f
	.zero		1


	//   ....[87]....
        /*1384*/ 	.word	0x00031a50
        /*1388*/ 	.word	0x00000005
        /*138c*/ 	.word	0x000368c0
        /*1390*/ 	.short	0x010a
        /*1392*/ 	.byte	0x3f
	.zero		1


	//   ....[88]....
        /*1394*/ 	.word	0x00031aa0
        /*1398*/ 	.word	0x00000006
        /*139c*/ 	.word	0x000368a0
        /*13a0*/ 	.short	0x010a
        /*13a2*/ 	.byte	0x3f
	.zero		1


	//   ....[89]....
        /*13a4*/ 	.word	0x00031af0
        /*13a8*/ 	.word	0x00000006
        /*13ac*/ 	.word	0x000368c0
        /*13b0*/ 	.short	0x010a
        /*13b2*/ 	.byte	0x3f
	.zero		1


	//   ....[90]....
        /*13b4*/ 	.word	0x00031c90
        /*13b8*/ 	.word	0x00000000
        /*13bc*/ 	.word	0x00036840
        /*13c0*/ 	.short	0x010a
        /*13c2*/ 	.byte	0x3f
	.zero		1


	//   ....[91]....
        /*13c4*/ 	.word	0x00032870
        /*13c8*/ 	.word	0x00000012
        /*13cc*/ 	.word	0x00036820
        /*13d0*/ 	.short	0x010a
        /*13d2*/ 	.byte	0x3f
	.zero		1


	//   ....[92]....
        /*13d4*/ 	.word	0x000328c0
        /*13d8*/ 	.word	0x00000003
        /*13dc*/ 	.word	0x00036840
        /*13e0*/ 	.short	0x010a
        /*13e2*/ 	.byte	0x3f
	.zero		1


	//   ....[93]....
        /*13e4*/ 	.word	0x00032910
        /*13e8*/ 	.word	0x00000002
        /*13ec*/ 	.word	0x00036860
        /*13f0*/ 	.short	0x010a
        /*13f2*/ 	.byte	0x3f
	.zero		1


	//   ....[94]....
        /*13f4*/ 	.word	0x00032960
        /*13f8*/ 	.word	0x00000003
        /*13fc*/ 	.word	0x00036840
        /*1400*/ 	.short	0x010a
        /*1402*/ 	.byte	0x3f
	.zero		1


	//   ....[95]....
        /*1404*/ 	.word	0x000329b0
        /*1408*/ 	.word	0x00000002
        /*140c*/ 	.word	0x00036860
        /*1410*/ 	.short	0x010a
        /*1412*/ 	.byte	0x3f
	.zero		1


	//   ....[96]....
        /*1414*/ 	.word	0x00032a00
        /*1418*/ 	.word	0x00000003
        /*141c*/ 	.word	0x00036840
        /*1420*/ 	.short	0x010a
        /*1422*/ 	.byte	0x3f
	.zero		1


	//   ....[97]....
        /*1424*/ 	.word	0x00032a50
        /*1428*/ 	.word	0x00000002
        /*142c*/ 	.word	0x00036860
        /*1430*/ 	.short	0x010a
        /*1432*/ 	.byte	0x3f
	.zero		1


	//   ....[98]....
        /*1434*/ 	.word	0x00032aa0
        /*1438*/ 	.word	0x00000000
        /*143c*/ 	.word	0x00036860
        /*1440*/ 	.short	0x010a
        /*1442*/ 	.byte	0x3f
	.zero		1


	//   ....[99]....
        /*1444*/ 	.word	0x00033640
        /*1448*/ 	.word	0x00000000
        /*144c*/ 	.word	0x00036820
        /*1450*/ 	.short	0x010a
        /*1452*/ 	.byte	0x3f
	.zero		1


	//   ....[100]....
        /*1454*/ 	.word	0x000337e0
        /*1458*/ 	.word	0x00000006
        /*145c*/ 	.word	0x00000000
        /*1460*/ 	.short	0x010a
        /*1462*/ 	.byte	0x3f
	.zero		1


	//   ....[101]....
        /*1464*/ 	.word	0x00033830
        /*1468*/ 	.word	0x00000007
        /*146c*/ 	.word	0x00000000
        /*1470*/ 	.short	0x010a
        /*1472*/ 	.byte	0x3f
	.zero		1


	//   ....[102]....
        /*1474*/ 	.word	0x00033880
        /*1478*/ 	.word	0x00000004
        /*147c*/ 	.word	0x00000000
        /*1480*/ 	.short	0x010a
        /*1482*/ 	.byte	0x3f
	.zero		1


	//----- nvinfo : EIATTR_NUM_MBARRIERS
	.align		4
.L_843:
        /*1484*/ 	.byte	0x03, 0x38
        /*1486*/ 	.short	0x0016


	//----- nvinfo : EIATTR_EXIT_INSTR_OFFSETS
	.align		4
        /*1488*/ 	.byte	0x04, 0x1c
        /*148a*/ 	.short	(.L_845 - .L_844)


	//   ....[0]....
.L_844:
        /*148c*/ 	.word	0x00030d40


	//----- nvinfo : EIATTR_MAX_THREADS
	.align		4
.L_845:
        /*1490*/ 	.byte	0x04, 0x05
        /*1492*/ 	.short	(.L_847 - .L_846)
.L_846:
        /*1494*/ 	.word	0x00000180
        /*1498*/ 	.word	0x00000001
        /*149c*/ 	.word	0x00000001


	//----- nvinfo : EIATTR_CRS_STACK_SIZE
	.align		4
.L_847:
        /*14a0*/ 	.byte	0x04, 0x1e
        /*14a2*/ 	.short	(.L_849 - .L_848)
.L_848:
        /*14a4*/ 	.word	0x00000000


	//----- nvinfo : EIATTR_CBANK_PARAM_SIZE
	.align		4
.L_849:
        /*14a8*/ 	.byte	0x03, 0x19
        /*14aa*/ 	.short	0x0af0


	//----- nvinfo : EIATTR_PARAM_CBANK
	.align		4
        /*14ac*/ 	.byte	0x04, 0x0a
        /*14ae*/ 	.short	(.L_851 - .L_850)
	.align		4
.L_850:
        /*14b0*/ 	.word	index@(.nv.constant0._ZN7cutlass13device_kernelIN5flash11enable_sm90INS1_16FlashAttnFwdSm90INS1_25CollectiveMainloopFwdSm90ILi2EN4cute5tupleIJNS5_1CILi1EEES8_S8_EEENS6_IJNS7_ILi128EEENS7_ILi112EEENS7_ILi192EEEEEELi192ENS_6half_tEfNS_4arch4Sm90ELb1ELb0ELb1ELb1ELb0ELb1ELb0ELb1ELb1ELb1ELb1ELb0EEENS1_21CollectiveEpilogueFwdINS6_IJSA_SC_SB_EEES9_SE_SG_Li256ELb1ELb1ELb1ELb0EEENS1_36VarlenDynamicPersistentTileSchedulerILi128ELi112ELi256ELi128ELb1ELb1ELb1ELb1ELb1ELb1EEEEEEEEEvNT_6ParamsE)
        /*14b4*/ 	.short	0x0210
        /*14b6*/ 	.short	0x0af0


	//----- nvinfo : EIATTR_SW_WAR
	.align		4
.L_851:
        /*14b8*/ 	.byte	0x04, 0x36
        /*14ba*/ 	.short	(.L_853 - .L_852)
.L_852:
        /*14bc*/ 	.word	0x00000008
.L_853:


//--------------------- .nv.info._ZN7cutlass13device_kernelIN5flash11enable_sm90INS1_16FlashAttnFwdSm90INS1_25CollectiveMainloopFwdSm90ILi2EN4cute5tupleIJNS5_1CILi1EEES8_S8_EEENS6_IJNS7_ILi128EEENS7_ILi176EEESA_EEELi128ENS_6half_tEfNS_4arch4Sm90ELb0ELb0ELb1ELb0ELb0ELb0ELb0ELb1ELb1ELb1ELb1ELb0EEENS1_21CollectiveEpilogueFwdINS6_IJSA_SA_SB_EEES9_SD_SF_Li256ELb0ELb1ELb1ELb0EEENS1_19SingleTileSchedulerILb0ELb1ELb1ELi128EEEEEEEEEvNT_6ParamsE --------------------------
	.section	.nv.info._ZN7cutlass13device_kernelIN5flash11enable_sm90INS1_16FlashAttnFwdSm90INS1_25CollectiveMainloopFwdSm90ILi2EN4cute5tupleIJNS5_1CILi1EEES8_S8_EEENS6_IJNS7_ILi128EEENS7_ILi176EEESA_EEELi128ENS_6half_tEfNS_4arch4Sm90ELb0ELb0ELb1ELb0ELb0ELb0ELb0ELb1ELb1ELb1ELb1ELb0EEENS1_21CollectiveEpilogueFwdINS6_IJSA_SA_SB_EEES9_SD_SF_Li256ELb0ELb1ELb1ELb0EEENS1_19SingleTileSchedulerILb0ELb1ELb1ELi128EEEEEEEEEvNT_6ParamsE,"",@"SHT_CUDA_INFO"
	.sectionflags	@""
	.align	4


	//----- nvinfo : EIATTR_CUDA_API_VERSION
	.align		4
        /*0000*/ 	.byte	0x04, 0x37
        /*0002*/ 	.short	(.L_855 - .L_854)
.L_854:
        /*0004*/ 	.word	0x00000082


	//----- nvinfo : EIATTR_KPARAM_INFO
	.align		4
.L_855:
        /*0008*/ 	.byte	0x04, 0x17
        /*000a*/ 	.short	(.L_857 - .L_856)
.L_856:
        /*000c*/ 	.word	0x00000000
        /*0010*/ 	.short	0x0000
        /*0012*/ 	.short	0x0070
        /*0014*/ 	.byte	0x00, 0xf0, 0x01, 0x28


	//----- nvinfo : EIATTR_SPARSE_MMA_MASK
	.align		4
.L_857:
        /*0018*/ 	.byte	0x03, 0x50
        /*001a*/ 	.short	0x0000


	//----- nvinfo : EIATTR_MAXREG_COUNT
	.align		4
        /*001c*/ 	.byte	0x03, 0x1b
        /*001e*/ 	.short	0x00a8


	//----- nvinfo : EIATTR_NUM_BARRIERS
	.align		4
        /*0020*/ 	.byte	0x02, 0x4c
        /*0022*/ 	.byte	0x10
	.zero		1


	//----- nvinfo : EIATTR_EXTERNS
	.align		4
        /*0024*/ 	.byte	0x04, 0x0f
        /*0026*/ 	.short	(.L_859 - .L_858)


	//   ....[0]....
	.align		4
.L_858:
        /*0028*/ 	.word	index@(__assertfail)


	//----- nvinfo : EIATTR_ANNOTATIONS
	.align		4
.L_859:
        /*002c*/ 	.byte	0x04, 0x55
        /*002e*/ 	.short	(.L_861 - .L_860)


	//   ....[0]....
.L_860:
        /* <DEDUP_REMOVED lines=9> */


	//----- nvinfo : EIATTR_MERCURY_ISA_VERSION
	.align		4
.L_861:
        /*00a8*/ 	.byte	0x03, 0x5f
        /*00aa*/ 	.short	0x0101


	//----- nvinfo : EIATTR_INT_WARP_WIDE_INSTR_OFFSETS
	.align		4
        /*00ac*/ 	.byte	0x04, 0x31
        /*00ae*/ 	.short	(.L_863 - .L_862)


	//   ....[0]....
.L_862:
        /*00b0*/ 	.word	0x00000130


	//   ....[1]....
        /*00b4*/ 	.word	0x00000170


	//   ....[2]....
        /*00b8*/ 	.word	0x000001e0


	//----- nvinfo : EIATTR_COOP_GROUP_MASK_REGIDS
	.align		4
.L_863:
        /*00bc*/ 	.byte	0x04, 0x29
        /*00be*/ 	.short	(.L_865 - .L_864)


	//   ....[0]....
.L_864:
        /*00c0*/ 	.word	0xffffffff


	//   ....[1]....
        /*00c4*/ 	.word	0xffffffff


	//   ....[2]....
        /*00c8*/ 	.word	0xffffffff


	//   ....[3]....
        /*00cc*/ 	.word	0xffffffff


	//   ....[4]....
        /*00d0*/ 	.word	0xffffffff


	//   ....[5]....
        /*00d4*/ 	.word	0xffffffff


	//   ....[6]....
        /*00d8*/ 	.word	0xffffffff


	//   ....[7]....
        /*00dc*/ 	.word	0xffffffff


	//   ....[8]....
        /*00e0*/ 	.word	0xffffffff


	//   ....[9]....
        /*00e4*/ 	.word	0xffffffff


	//   ....[10]....
        /*00e8*/ 	.word	0xffffffff


	//   ....[11]....
        /*00ec*/ 	.word	0xffffffff


	//   ....[12]....
        /*00f0*/ 	.word	0xffffffff


	//   ....[13]....
        /*00f4*/ 	.word	0xffffffff


	//   ....[14]....
        /*00f8*/ 	.word	0xffffffff


	//   ....[15]....
        /*00fc*/ 	.word	0xffffffff


	//   ....[16]....
        /*0100*/ 	.word	0xffffffff


	//   ....[17]....
        /*0104*/ 	.word	0xffffffff


	//   ....[18]....
        /*0108*/ 	.word	0xffffffff


	//   ....[19]....
        /*010c*/ 	.word	0xffffffff


	//   ....[20]....
        /*0110*/ 	.word	0xffffffff


	//   ....[21]....
        /*0114*/ 	.word	0xffffffff


	//   ....[22]....
        /*0118*/ 	.word	0xffffffff


	//   ....[23]....
        /*011c*/ 	.word	0xffffffff


	//   ....[24]....
        /*0120*/ 	.word	0xffffffff


	//   ....[25]....
        /*0124*/ 	.word	0xffffffff


	//   ....[26]....
        /*0128*/ 	.word	0xffffffff


	//   ....[27]....
        /*012c*/ 	.word	0xffffffff


	//   ....[28]....
        /*0130*/ 	.word	0xffffffff


	//   ....[29]....
        /*0134*/ 	.word	0xffffffff


	//   ....[30]....
        /*0138*/ 	.word	0xffffffff


	//   ....[31]....
        /*013c*/ 	.word	0xffffffff


	//   ....[32]....
        /*0140*/ 	.word	0xffffffff


	//   ....[33]....
        /*0144*/ 	.word	0xffffffff


	//   ....[34]....
        /*0148*/ 	.word	0xffffffff


	//   ....[35]....
        /*014c*/ 	.word	0xffffffff


	//   ....[36]....
        /*0150*/ 	.word	0xffffffff


	//   ....[37]....
        /*0154*/ 	.word	0xffffffff


	//   ....[38]....
        /*0158*/ 	.word	0xffffffff


	//   ....[39]....
        /*015c*/ 	.word	0xffffffff


	//   ....[40]....
        /*0160*/ 	.word	0xffffffff


	//   ....[41]....
        /*0164*/ 	.word	0xffffffff


	//   ....[42]....
        /*0168*/ 	.word	0xffffffff


	//   ....[43]....
        /*016c*/ 	.word	0xffffffff


	//   ....[44]....
        /*0170*/ 	.word	0xffffffff


	//   ....[45]....
        /*0174*/ 	.word	0xffffffff


	//   ....[46]....
        /*0178*/ 	.word	0xffffffff


	//   ....[47]....
        /*017c*/ 	.word	0x0500000f


	//   ....[48]....
        /*0180*/ 	.word	0x0500000f


	//   ....[49]....
        /*0184*/ 	.word	0x0500000f


	//   ....[50]....
        /*0188*/ 	.word	0x0500000f


	//   ....[51]....
        /*018c*/ 	.word	0x0500000f


	//   ....[52]....
        /*0190*/ 	.word	0x0500000f


	//   ....[53]....
        /*0194*/ 	.word	0x0500000f


	//   ....[54]....
        /*0198*/ 	.word	0x0500000f


	//   ....[55]....
        /*019c*/ 	.word	0x0500000f


	//   ....[56]....
        /*01a0*/ 	.word	0x0500000f


	//   ....[57]....
        /*01a4*/ 	.word	0x0500000f


	//   ....[58]....
        /*01a8*/ 	.word	0x0500000f


	//   ....[59]....
        /*01ac*/ 	.word	0x0500000f


	//   ....[60]....
        /*01b0*/ 	.word	0x0500000f


	//   ....[61]....
        /*01b4*/ 	.word	0x0500000f


	//   ....[62]....
        /*01b8*/ 	.word	0x0500000f


	//   ....[63]....
        /*01bc*/ 	.word	0x0500000f


	//   ....[64]....
        /*01c0*/ 	.word	0x0500000f


	//----- nvinfo : EIATTR_COOP_GROUP_INSTR_OFFSETS
	.align		4
.L_865:
        /*01c4*/ 	.byte	0x04, 0x28
        /*01c6*/ 	.short	(.L_867 - .L_866)


	//   ....[0]....
.L_866:
        /*01c8*/ 	.word	0x00000070


	//   ....[1]....
        /*01cc*/ 	.word	0x00000140


	//   ....[2]....
        /*01d0*/ 	.word	0x00000190


	//   ....[3]....
        /*01d4*/ 	.word	0x000003c0


	//   ....[4]....
        /*01d8*/ 	.word	0x00000520


	//   ....[5]....
        /*01dc*/ 	.word	0x00000640


	//   ....[6]....
        /*01e0*/ 	.word	0x000007a0


	//   ....[7]....
        /*01e4*/ 	.word	0x00001160


	//   ....[8]....
        /*01e8*/ 	.word	0x000050a0


	//   ....[9]....
        /*01ec*/ 	.word	0x000050e0


	//   ....[10]....
        /*01f0*/ 	.word	0x000058a0


	//   ....[11]....
        /*01f4*/ 	.word	0x000058f0


	//   ....[12]....
        /*01f8*/ 	.word	0x0000a240


	//   ....[13]....
        /*01fc*/ 	.word	0x0000a2a0


	//   ....[14]....
        /*0200*/ 	.word	0x0000ad70


	//   ....[15]....
        /*0204*/ 	.word	0x0000add0


	//   ....[16]....
        /*0208*/ 	.word	0x0000c4c0


	//   ....[17]....
        /*020c*/ 	.word	0x0000c500


	//   ....[18]....
        /*0210*/ 	.word	0x0000c580


	//   ....[19]....
        /*0214*/ 	.word	0x0000c5c0


	//   ....[20]....
        /*0218*/ 	.word	0x0000d630


	//   ....[21]....
        /*021c*/ 	.word	0x0000d670


	//   ....[22]....
        /*0220*/ 	.word	0x0000d6b0


	//   ....[23]....
        /*0224*/ 	.word	0x0000d6e0


	//   ....[24]....
        /*0228*/ 	.word	0x0000d710


	//   ....[25]....
        /*022c*/ 	.word	0x0000d720


	//   ....[26]....
        /*0230*/ 	.word	0x0000dd70


	//   ....[27]....
        /*0234*/ 	.word	0x0000dd80


	//   ....[28]....
        /*0238*/ 	.word	0x0000e7f0


	//   ....[29]....
        /*023c*/ 	.word	0x0000f250


	//   ....[30]....
        /*0240*/ 	.word	0x0000fbd0


	//   ....[31]....
        /*0244*/ 	.word	0x0000fbe0


	//   ....[32]....
        /*0248*/ 	.word	0x0000fbf0


	//   ....[33]....
        /*024c*/ 	.word	0x0000fc40


	//   ....[34]....
        /*0250*/ 	.word	0x0000fcd0


	//   ....[35]....
        /*0254*/ 	.word	0x0000fce0


	//   ....[36]....
        /*0258*/ 	.word	0x0000fd70


	//   ....[37]....
        /*025c*/ 	.word	0x0000fda0


	//   ....[38]....
        /*0260*/ 	.word	0x0000fe00


	//   ....[39]....
        /*0264*/ 	.word	0x0000fe30


	//   ....[40]....
        /*0268*/ 	.word	0x0000feb0


	//   ....[41]....
        /*026c*/ 	.word	0x0000fee0


	//   ....[42]....
        /*0270*/ 	.word	0x0000ff40


	//   ....[43]....
        /*0274*/ 	.word	0x0000ff80


	//   ....[44]....
        /*0278*/ 	.word	0x00010000


	//   ....[45]....
        /*027c*/ 	.word	0x00010040


	//   ....[46]....
        /*0280*/ 	.word	0x00012050


	//   ....[47]....
        /*0284*/ 	.word	0x00012510


	//   ....[48]....
        /*0288*/ 	.word	0x00012690


	//   ....[49]....
        /*028c*/ 	.word	0x000126e0


	//   ....[50]....
        /*0290*/ 	.word	0x00012810


	//   ....[51]....
        /*0294*/ 	.word	0x00012880


	//   ....[52]....
        /*0298*/ 	.word	0x00012970


	//   ....[53]....
        /*029c*/ 	.word	0x000129e0


	//   ....[54]....
        /*02a0*/ 	.word	0x00012ad0


	//   ....[55]....
        /*02a4*/ 	.word	0x00012b40


	//   ....[56]....
        /*02a8*/ 	.word	0x00012c30


	//   ....[57]....
        /*02ac*/ 	.word	0x00012ca0


	//   ....[58]....
        /*02b0*/ 	.word	0x00012d90


	//   ....[59]....
        /*02b4*/ 	.word	0x00012e00


	//   ....[60]....
        /*02b8*/ 	.word	0x00012ef0


	//   ....[61]....
        /*02bc*/ 	.word	0x00012f50


	//   ....[62]....
        /*02c0*/ 	.word	0x00013030


	//   ....[63]....
        /*02c4*/ 	.word	0x00013080


	//   ....[64]....
        /*02c8*/ 	.word	0x00013480


	//----- nvinfo : EIATTR_REG_RECONFIG
	.align		4
.L_867:
        /*02cc*/ 	.byte	0x01, 0x54
	.zero		2


	//----- nvinfo : EIATTR_SYSCALL_OFFSETS
	.align		4
        /*02d0*/ 	.byte	0x04, 0x46
        /*02d2*/ 	.short	(.L_869 - .L_868)


	//   ....[0]....
.L_868:
        /*02d4*/ 	.word	0x00001340


	//   ....[1]....
        /*02d8*/ 	.word	0x0000eed0


	//   ....[2]....
        /*02dc*/ 	.word	0x0000f010


	//   ....[3]....
        /*02e0*/ 	.word	0x0000f100


	//   ....[4]....
        /*02e4*/ 	.word	0x0000f7f0


	//----- nvinfo : EIATTR_MBARRIER_INSTR_OFFSETS
	.align		4
.L_869:
        /*02e8*/ 	.byte	0x04, 0x39
        /*02ea*/ 	.short	(.L_871 - .L_870)


	//   ....[0]....
.L_870:
        /*02ec*/ 	.word	0x00000270
        /*02f0*/ 	.word	0x000000ff
        /*02f4*/ 	.word	0x00034800
        /*02f8*/ 	.short	0x0100
        /*02fa*/ 	.byte	0x08
	.zero		1


	//   ....[1]....
        /*02fc*/ 	.word	0x00000280
        /*0300*/ 	.word	0x000000ff
        /*0304*/ 	.word	0x00034820
        /*0308*/ 	.short	0x0100
        /*030a*/ 	.byte	0x08
	.zero		1


	//   ....[2]....
        /*030c*/ 	.word	0x00000370
        /*0310*/ 	.word	0x000000ff
        /*0314*/ 	.word	0x00034830
        /*0318*/ 	.short	0x0100
        /*031a*/ 	.byte	0x08
	.zero		1


	//   ....[3]....
        /*031c*/ 	.word	0x00000380
        /*0320*/ 	.word	0x000000ff
        /*0324*/ 	.word	0x00034840
        /*0328*/ 	.short	0x0100
        /*032a*/ 	.byte	0x08
	.zero		1


	//   ....[4]....
        /*032c*/ 	.word	0x00000390
        /*0330*/ 	.word	0x000000ff
        /*0334*/ 	.word	0x00034838
        /*0338*/ 	.short	0x0100
        /*033a*/ 	.byte	0x08
	.zero		1


	//   ....[5]....
        /*033c*/ 	.word	0x000003a0
        /*0340*/ 	.word	0x000000ff
        /*0344*/ 	.word	0x00034848
        /*0348*/ 	.short	0x0100
        /*034a*/ 	.byte	0x08
	.zero		1


	//   ....[6]....
        /*034c*/ 	.word	0x000004d0
        /*0350*/ 	.word	0x000000ff
        /*0354*/ 	.word	0x00034850
        /*0358*/ 	.short	0x0100
        /*035a*/ 	.byte	0x08
	.zero		1


	//   ....[7]....
        /*035c*/ 	.word	0x000004e0
        /*0360*/ 	.word	0x000000ff
        /*0364*/ 	.word	0x00034860
        /*0368*/ 	.short	0x0100
        /*036a*/ 	.byte	0x08
	.zero		1


	//   ....[8]....
        /*036c*/ 	.word	0x000004f0
        /*0370*/ 	.word	0x000000ff
        /*0374*/ 	.word	0x00034858
        /*0378*/ 	.short	0x0100
        /*037a*/ 	.byte	0x08
	.zero		1


	//   ....[9]....
        /*037c*/ 	.word	0x00000500
        /*0380*/ 	.word	0x000000ff
        /*0384*/ 	.word	0x00034868
        /*0388*/ 	.short	0x0100
        /*038a*/ 	.byte	0x08
	.zero		1


	//   ....[10]....
        /*038c*/ 	.word	0x000005f0
        /*0390*/ 	.word	0x000000ff
        /*0394*/ 	.word	0x00034870
        /*0398*/ 	.short	0x0100
        /*039a*/ 	.byte	0x06
	.zero		1


	//   ....[11]....
        /*039c*/ 	.word	0x00000600
        /*03a0*/ 	.word	0x000000ff
        /*03a4*/ 	.word	0x00034880
        /*03a8*/ 	.short	0x0100
        /*03aa*/ 	.byte	0x06
	.zero		1


	//   ....[12]....
        /*03ac*/ 	.word	0x00000610
        /*03b0*/ 	.word	0x000000ff
        /*03b4*/ 	.word	0x00034878
        /*03b8*/ 	.short	0x0100
        /*03ba*/ 	.byte	0x06
	.zero		1


	//   ....[13]....
        /*03bc*/ 	.word	0x00000620
        /*03c0*/ 	.word	0x000000ff
        /*03c4*/ 	.word	0x00034888
        /*03c8*/ 	.short	0x0100
        /*03ca*/ 	.byte	0x06
	.zero		1


	//   ....[14]....
        /*03cc*/ 	.word	0x00000750
        /*03d0*/ 	.word	0x000000ff
        /*03d4*/ 	.word	0x00034890
        /*03d8*/ 	.short	0x0100
        /*03da*/ 	.byte	0x08
	.zero		1


	//   ....[15]....
        /*03dc*/ 	.word	0x00000760
        /*03e0*/ 	.word	0x000000ff
        /*03e4*/ 	.word	0x000348a0
        /*03e8*/ 	.short	0x0100
        /*03ea*/ 	.byte	0x08
	.zero		1


	//   ....[16]....
        /*03ec*/ 	.word	0x00000770
        /*03f0*/ 	.word	0x000000ff
        /*03f4*/ 	.word	0x00034898
        /*03f8*/ 	.short	0x0100
        /*03fa*/ 	.byte	0x08
	.zero		1


	//   ....[17]....
        /*03fc*/ 	.word	0x00000780
        /*0400*/ 	.word	0x000000ff
        /*0404*/ 	.word	0x000348a8
        /*0408*/ 	.short	0x0100
        /*040a*/ 	.byte	0x08
	.zero		1


	//   ....[18]....
        /*040c*/ 	.word	0x000008b0
        /*0410*/ 	.word	0x000000ff
        /*0414*/ 	.word	0x000348b0
        /*0418*/ 	.short	0x0100
        /*041a*/ 	.byte	0x08
	.zero		1


	//   ....[19]....
        /*041c*/ 	.word	0x000008c0
        /*0420*/ 	.word	0x000000ff
        /*0424*/ 	.word	0x000348c0
        /*0428*/ 	.short	0x0100
        /*042a*/ 	.byte	0x08
	.zero		1


	//   ....[20]....
        /*042c*/ 	.word	0x000008d0
        /*0430*/ 	.word	0x000000ff
        /*0434*/ 	.word	0x000348b8
        /*0438*/ 	.short	0x0100
        /*043a*/ 	.byte	0x08
	.zero		1


	//   ....[21]....
        /*043c*/ 	.word	0x000008e0
        /*0440*/ 	.word	0x000000ff
        /*0444*/ 	.word	0x000348c8
        /*0448*/ 	.short	0x0100
        /*044a*/ 	.byte	0x08
	.zero		1


	//   ....[22]....
        /*044c*/ 	.word	0x00001370
        /*0450*/ 	.word	0x000000ff
        /*0454*/ 	.word	0x00034800
        /*0458*/ 	.short	0x010a
        /*045a*/ 	.byte	0x04
	.zero		1


	//   ....[23]....
        /*045c*/ 	.word	0x00001410
        /*0460*/ 	.word	0x000000ff
        /*0464*/ 	.word	0x00034830
        /*0468*/ 	.short	0x010a
        /*046a*/ 	.byte	0x04
	.zero		1


	//   ....[24]....
        /*046c*/ 	.word	0x000014a0
        /*0470*/ 	.word	0x000000ff
        /*0474*/ 	.word	0x00034830
        /*0478*/ 	.short	0x010a
        /*047a*/ 	.byte	0x04
	.zero		1


	//   ....[25]....
        /*047c*/ 	.word	0x00006030
        /*0480*/ 	.word	0x00000005
        /*0484*/ 	.word	0x00000000
        /*0488*/ 	.short	0x0101
        /*048a*/ 	.byte	0x3f
	.zero		1


	//   ....[26]....
        /*048c*/ 	.word	0x00006f20
        /*0490*/ 	.word	0x00000009
        /*0494*/ 	.word	0x00034830
        /*0498*/ 	.short	0x010a
        /*049a*/ 	.byte	0x3f
	.zero		1


	//   ....[27]....
        /*049c*/ 	.word	0x00006f60
        /*04a0*/ 	.word	0x00000009
        /*04a4*/ 	.word	0x00034830
        /*04a8*/ 	.short	0x010a
        /*04aa*/ 	.byte	0x3f
	.zero		1


	//   ....[28]....
        /*04ac*/ 	.word	0x00009520
        /*04b0*/ 	.word	0x000000ff
        /*04b4*/ 	.word	0x00034850
        /*04b8*/ 	.short	0x010a
        /*04ba*/ 	.byte	0x06
	.zero		1


	//   ....[29]....
        /*04bc*/ 	.word	0x00009560
        /*04c0*/ 	.word	0x000000ff
        /*04c4*/ 	.word	0x00034850
        /*04c8*/ 	.short	0x010a
        /*04ca*/ 	.byte	0x06
	.zero		1


	//   ....[30]....
        /*04cc*/ 	.word	0x0000b610
        /*04d0*/ 	.word	0x00000074
        /*04d4*/ 	.word	0x00000000
        /*04d8*/ 	.short	0x0101
        /*04da*/ 	.byte	0x3f
	.zero		1


	//   ....[31]....
        /*04dc*/ 	.word	0x0000b6c0
        /*04e0*/ 	.word	0x00000076
        /*04e4*/ 	.word	0x00000000
        /*04e8*/ 	.short	0x0101
        /*04ea*/ 	.byte	0x3f
	.zero		1


	//   ....[32]....
        /*04ec*/ 	.word	0x0000c420
        /*04f0*/ 	.word	0x0000000b
        /*04f4*/ 	.word	0x00034850
        /*04f8*/ 	.short	0x010a
        /*04fa*/ 	.byte	0x3f
	.zero		1


	//   ....[33]....
        /*04fc*/ 	.word	0x0000c460
        /*0500*/ 	.word	0x0000000b
        /*0504*/ 	.word	0x00034850
        /*0508*/ 	.short	0x010a
        /*050a*/ 	.byte	0x3f
	.zero		1


	//   ....[34]....
        /*050c*/ 	.word	0x0000cb00
        /*0510*/ 	.word	0x00000005
        /*0514*/ 	.word	0x00000000
        /*0518*/ 	.short	0x0101
        /*051a*/ 	.byte	0x3f
	.zero		1


	//   ....[35]....
        /*051c*/ 	.word	0x0000d700
        /*0520*/ 	.word	0x000000ff
        /*0524*/ 	.word	0x00000000
        /*0528*/ 	.short	0x0101
        /*052a*/ 	.byte	0x04
	.zero		1


	//   ....[36]....
        /*052c*/ 	.word	0x0000f470
        /*0530*/ 	.word	0x000000ff
        /*0534*/ 	.word	0x00034840
        /*0538*/ 	.short	0x010a
        /*053a*/ 	.byte	0x26
	.zero		1


	//   ....[37]....
        /*053c*/ 	.word	0x00010140
        /*0540*/ 	.word	0x000000ff
        /*0544*/ 	.word	0x00034800
        /*0548*/ 	.short	0x0107
        /*054a*/ 	.byte	0x26
	.zero		1


	//   ....[38]....
        /*054c*/ 	.word	0x000101b0
        /*0550*/ 	.word	0x000000ff
        /*0554*/ 	.word	0x00034800
        /*0558*/ 	.short	0x0101
        /*055a*/ 	.byte	0x26
	.zero		1


	//   ....[39]....
        /*055c*/ 	.word	0x000101c0
        /*0560*/ 	.word	0x000000ff
        /*0564*/ 	.word	0x00034820
        /*0568*/ 	.short	0x010a
        /*056a*/ 	.byte	0x26
	.zero		1


	//   ....[40]....
        /*056c*/ 	.word	0x000105e0
        /*0570*/ 	.word	0x000000ff
        /*0574*/ 	.word	0x00034848
        /*0578*/ 	.short	0x010a
        /*057a*/ 	.byte	0x26
	.zero		1


	//   ....[41]....
        /*057c*/ 	.word	0x000108a0
        /*0580*/ 	.word	0x000000ff
        /*0584*/ 	.word	0x00034860
        /*0588*/ 	.short	0x010a
        /*058a*/ 	.byte	0x26
	.zero		1


	//   ....[42]....
        /*058c*/ 	.word	0x00010db0
        /*0590*/ 	.word	0x000000ff
        /*0594*/ 	.word	0x00034840
        /*0598*/ 	.short	0x010a
        /*059a*/ 	.byte	0x26
	.zero		1


	//   ....[43]....
        /*059c*/ 	.word	0x00011090
        /*05a0*/ 	.word	0x000000ff
        /*05a4*/ 	.word	0x00034868
        /*05a8*/ 	.short	0x010a
        /*05aa*/ 	.byte	0x26
	.zero		1


	//   ....[44]....
        /*05ac*/ 	.word	0x000115f0
        /*05b0*/ 	.word	0x000000ff
        /*05b4*/ 	.word	0x00034848
        /*05b8*/ 	.short	0x010a
        /*05ba*/ 	.byte	0x26
	.zero		1


	//   ....[45]....
        /*05bc*/ 	.word	0x000118b0
        /*05c0*/ 	.word	0x000000ff
        /*05c4*/ 	.word	0x00034860
        /*05c8*/ 	.short	0x010a
        /*05ca*/ 	.byte	0x26
	.zero		1


	//   ....[46]....
        /*05cc*/ 	.word	0x00011c50
        /*05d0*/ 	.word	0x00000003
        /*05d4*/ 	.word	0x00034860
        /*05d8*/ 	.short	0x010a
        /*05da*/ 	.byte	0x3f
	.zero		1


	//   ....[47]....
        /*05dc*/ 	.word	0x00011fe0
        /*05e0*/ 	.word	0x00000002
        /*05e4*/ 	.word	0x00034820
        /*05e8*/ 	.short	0x010a
        /*05ea*/ 	.byte	0x3f
	.zero		1


	//   ....[48]....
        /*05ec*/ 	.word	0x00012180
        /*05f0*/ 	.word	0x00000006
        /*05f4*/ 	.word	0x00000000
        /*05f8*/ 	.short	0x010a
        /*05fa*/ 	.byte	0x3f
	.zero		1


	//   ....[49]....
        /*05fc*/ 	.word	0x000121f0
        /*0600*/ 	.word	0x00000003
        /*0604*/ 	.word	0x00000000
        /*0608*/ 	.short	0x010a
        /*060a*/ 	.byte	0x3f
	.zero		1


	//   ....[50]....
        /*060c*/ 	.word	0x00012250
        /*0610*/ 	.word	0x00000000
        /*0614*/ 	.word	0x00000000
        /*0618*/ 	.short	0x010a
        /*061a*/ 	.byte	0x3f
	.zero		1


	//   ....[51]....
        /*061c*/ 	.word	0x00012280
        /*0620*/ 	.word	0x00000003
        /*0624*/ 	.word	0x00000000
        /*0628*/ 	.short	0x010a
        /*062a*/ 	.byte	0x3f
	.zero		1


	//   ....[52]....
        /*062c*/ 	.word	0x00012300
        /*0630*/ 	.word	0x00000003
        /*0634*/ 	.word	0x00034800
        /*0638*/ 	.short	0x010a
        /*063a*/ 	.byte	0x3f
	.zero		1


	//   ....[53]....
        /*063c*/ 	.word	0x00012370
        /*0640*/ 	.word	0x00000003
        /*0644*/ 	.word	0x00034830
        /*0648*/ 	.short	0x010a
        /*064a*/ 	.byte	0x3f
	.zero		1


	//   ....[54]....
        /*064c*/ 	.word	0x000123c0
        /*0650*/ 	.word	0x00000009
        /*0654*/ 	.word	0x00034830
        /*0658*/ 	.short	0x010a
        /*065a*/ 	.byte	0x3f
	.zero		1


	//   ....[55]....
        /*065c*/ 	.word	0x00012420
        /*0660*/ 	.word	0x00000009
        /*0664*/ 	.word	0x00034850
        /*0668*/ 	.short	0x010a
        /*066a*/ 	.byte	0x3f
	.zero		1


	//   ....[56]....
        /*066c*/ 	.word	0x00012470
        /*0670*/ 	.word	0x0000000b
        /*0674*/ 	.word	0x00034850
        /*0678*/ 	.short	0x010a
        /*067a*/ 	.byte	0x3f
	.zero		1


	//   ....[57]....
        /*067c*/ 	.word	0x000125d0
        /*0680*/ 	.word	0x00000003
        /*0684*/ 	.word	0x00034840
        /*0688*/ 	.short	0x010a
        /*068a*/ 	.byte	0x3f
	.zero		1


	//   ....[58]....
        /*068c*/ 	.word	0x000130c0
        /*0690*/ 	.word	0x00000003
        /*0694*/ 	.word	0x00034820
        /*0698*/ 	.short	0x010a
        /*069a*/ 	.byte	0x3f
	.zero		1


	//   ....[59]....
        /*069c*/ 	.word	0x00013120
        /*06a0*/ 	.word	0x00000003
        /*06a4*/ 	.word	0x00034848
        /*06a8*/ 	.short	0x010a
        /*06aa*/ 	.byte	0x3f
	.zero		1


	//   ....[60]....
        /*06ac*/ 	.word	0x00013180
        /*06b0*/ 	.word	0x00000003
        /*06b4*/ 	.word	0x00034860
        /*06b8*/ 	.short	0x010a
        /*06ba*/ 	.byte	0x3f
	.zero		1


	//   ....[61]....
        /*06bc*/ 	.word	0x000131e0
        /*06c0*/ 	.word	0x00000003
        /*06c4*/ 	.word	0x00034840
        /*06c8*/ 	.short	0x010a
        /*06ca*/ 	.byte	0x3f
	.zero		1


	//   ....[62]....
        /*06cc*/ 	.word	0x00013240
        /*06d0*/ 	.word	0x00000003
        /*06d4*/ 	.word	0x00034868
        /*06d8*/ 	.short	0x010a
        /*06da*/ 	.byte	0x3f
	.zero		1


	//   ....[63]....
        /*06dc*/ 	.word	0x000132a0
        /*06e0*/ 	.word	0x00000003
        /*06e4*/ 	.word	0x00034848
        /*06e8*/ 	.short	0x010a
        /*06ea*/ 	.byte	0x3f
	.zero		1


	//   ....[64]....
        /*06ec*/ 	.word	0x00013300
        /*06f0*/ 	.word	0x00000003
        /*06f4*/ 	.word	0x00034860
        /*06f8*/ 	.short	0x010a
        /*06fa*/ 	.byte	0x3f
	.zero		1


	//   ....[65]....
        /*06fc*/ 	.word	0x00013350
        /*0700*/ 	.word	0x00000003
        /*0704*/ 	.word	0x00034860
        /*0708*/ 	.short	0x010a
        /*070a*/ 	.byte	0x3f
	.zero		1


	//   ....[66]....
        /*070c*/ 	.word	0x000133a0
        /*0710*/ 	.word	0x00000002
        /*0714*/ 	.word	0x00034820
        /*0718*/ 	.short	0x010a
        /*071a*/ 	.byte	0x3f
	.zero		1


	//   ....[67]....
        /*071c*/ 	.word	0x00013540
        /*0720*/ 	.word	0x00000006
        /*0724*/ 	.word	0x00000000
        /*0728*/ 	.short	0x010a
        /*072a*/ 	.byte	0x3f
	.zero		1


	//   ....[68]....
        /*072c*/ 	.word	0x00013590
        /*0730*/ 	.word	0x00000003
        /*0734*/ 	.word	0x00000000
        /*0738*/ 	.short	0x010a
        /*073a*/ 	.byte	0x3f
	.zero		1


	//   ....[69]....
        /*073c*/ 	.word	0x000135e0
        /*0740*/ 	.word	0x00000000
        /*0744*/ 	.word	0x00000000
        /*0748*/ 	.short	0x010a
        /*074a*/ 	.byte	0x3f
	.zero		1


	//----- nvinfo : EIATTR_NUM_MBARRIERS
	.align		4
.L_871:
        /*074c*/ 	.byte	0x03, 0x38
        /*074e*/ 	.short	0x0016


	//----- nvinfo : EIATTR_EXIT_INSTR_OFFSETS
	.align		4
        /*0750*/ 	.byte	0x04, 0x1c
        /*0752*/ 	.short	(.L_873 - .L_872)


	//   ....[0]....
.L_872:
        /*0754*/ 	.word	0x000122d0


	//----- nvinfo : EIATTR_MAX_THREADS
	.align		4
.L_873:
        /*0758*/ 	.byte	0x04, 0x05
        /*075a*/ 	.short	(.L_875 - .L_874)
.L_874:
        /*075c*/ 	.word	0x00000180
        /*0760*/ 	.word	0x00000001
        /*0764*/ 	.word	0x00000001


	//----- nvinfo : EIATTR_CRS_STACK_SIZE
	.align		4
.L_875:
        /*0768*/ 	.byte	0x04, 0x1e
        /*076a*/ 	.short	(.L_877 - .L_876)
.L_876:
        /*076c*/ 	.word	0x00000000


	//----- nvinfo : EIATTR_CBANK_PARAM_SIZE
	.align		4
.L_877:
        /*0770*/ 	.byte	0x03, 0x19
        /*0772*/ 	.short	0x0a70


	//----- nvinfo : EIATTR_PARAM_CBANK
	.align		4
        /*0774*/ 	.byte	0x04, 0x0a
        /*0776*/ 	.short	(.L_879 - .L_878)
	.align		4
.L_878:
        /*0778*/ 	.word	index@(.nv.constant0._ZN7cutlass13device_kernelIN5flash11enable_sm90INS1_16FlashAttnFwdSm90INS1_25CollectiveMainloopFwdSm90ILi2EN4cute5tupleIJNS5_1CILi1EEES8_S8_EEENS6_IJNS7_ILi128EEENS7_ILi176EEESA_EEELi128ENS_6half_tEfNS_4arch4Sm90ELb0ELb0ELb1ELb0ELb0ELb0ELb0ELb1ELb1ELb1ELb1ELb0EEENS1_21CollectiveEpilogueFwdINS6_IJSA_SA_SB_EEES9_SD_SF_Li256ELb0ELb1ELb1ELb0EEENS1_19SingleTileSchedulerILb0ELb1ELb1ELi128EEEEEEEEEvNT_6ParamsE)
        /*077c*/ 	.short	0x0210
        /*077e*/ 	.short	0x0a70


	//----- nvinfo : EIATTR_SW_WAR
	.align		4
.L_879:
        /*0780*/ 	.byte	0x04, 0x36
        /*0782*/ 	.short	(.L_881 - .L_880)
.L_880:
        /*0784*/ 	.word	0x00000008
.L_881:


//--------------------- .nv.info._ZN7cutlass13device_kernelIN5flash11enable_sm90INS1_16FlashAttnFwdSm90INS1_25CollectiveMainloopFwdSm90ILi2EN4cute5tupleIJNS5_1CILi1EEES8_S8_EEENS6_IJNS7_ILi128EEENS7_ILi176EEESA_EEELi128ENS_6half_tEfNS_4arch4Sm90ELb0ELb0ELb1ELb1ELb0ELb0ELb0ELb1ELb1ELb1ELb1ELb0EEENS1_21CollectiveEpilogueFwdINS6_IJSA_SA_SB_EEES9_SD_SF_Li256ELb1ELb1ELb1ELb0EEENS1_36VarlenDynamicPersistentTileSchedulerILi128ELi176ELi256ELi128ELb1ELb1ELb1ELb0ELb1ELb1EEEEEEEEEvNT_6ParamsE --------------------------
	.section	.nv.info._ZN7cutlass13device_kernelIN5flash11enable_sm90INS1_16FlashAttnFwdSm90INS1_25CollectiveMainloopFwdSm90ILi2EN4cute5tupleIJNS5_1CILi1EEES8_S8_EEENS6_IJNS7_ILi128EEENS7_ILi176EEESA_EEELi128ENS_6half_tEfNS_4arch4Sm90ELb0ELb0ELb1ELb1ELb0ELb0ELb0ELb1ELb1ELb1ELb1ELb0EEENS1_21CollectiveEpilogueFwdINS6_IJSA_SA_SB_EEES9_SD_SF_Li256ELb1ELb1ELb1ELb0EEENS1_36VarlenDynamicPersistentTileSchedulerILi128ELi176ELi256ELi128ELb1ELb1ELb1ELb0ELb1ELb1EEEEEEEEEvNT_6ParamsE,"",@"SHT_CUDA_INFO"
	.sectionflags	@""
	.align	4


	//----- nvinfo : EIATTR_CUDA_API_VERSION
	.align		4
        /*0000*/ 	.byte	0x04, 0x37
        /*0002*/ 	.short	(.L_883 - .L_882)
.L_882:
        /*0004*/ 	.word	0x00000082


	//----- nvinfo : EIATTR_KPARAM_INFO
	.align		4
.L_883:
        /*0008*/ 	.byte	0x04, 0x17
        /*000a*/ 	.short	(.L_885 - .L_884)
.L_884:
        /*000c*/ 	.word	0x00000000
        /*0010*/ 	.short	0x0000
        /*0012*/ 	.short	0x0070
        /*0014*/ 	.byte	0x00, 0xf0, 0x01, 0x2a


	//----- nvinfo : EIATTR_SPARSE_MMA_MASK
	.align		4
.L_885:
        /*0018*/ 	.byte	0x03, 0x50
        /*001a*/ 	.short	0x0000


	//----- nvinfo : EIATTR_MAXREG_COUNT
	.align		4
        /*001c*/ 	.byte	0x03, 0x1b
        /*001e*/ 	.short	0x00a8


	//----- nvinfo : EIATTR_NUM_BARRIERS
	.align		4
        /*0020*/ 	.byte	0x02, 0x4c
        /*0022*/ 	.byte	0x10
	.zero		1


	//----- nvinfo : EIATTR_EXTERNS
	.align		4
        /*0024*/ 	.byte	0x04, 0x0f
        /*0026*/ 	.short	(.L_887 - .L_886)


	//   ....[0]....
	.align		4
.L_886:
        /*0028*/ 	.word	index@(__assertfail)


	//----- nvinfo : EIATTR_ANNOTATIONS
	.align		4
.L_887:
        /*002c*/ 	.byte	0x04, 0x55
        /*002e*/ 	.short	(.L_889 - .L_888)


	//   ....[0]....
.L_888:
        /* <DEDUP_REMOVED lines=82> */


	//----- nvinfo : EIATTR_MERCURY_ISA_VERSION
	.align		4
.L_889:
        /*0538*/ 	.byte	0x03, 0x5f
        /*053a*/ 	.short	0x0101


	//----- nvinfo : EIATTR_UNUSED_LOAD_BYTE_OFFSET
	.align		4
        /*053c*/ 	.byte	0x04, 0x44
        /*053e*/ 	.short	(.L_891 - .L_890)


	//   ....[0]....
.L_890:
        /*0540*/ 	.word	0x00000a50
        /*0544*/ 	.word	0x0000fff0


	//   ....[1]....
        /*0548*/ 	.word	0x0000dc30
        /*054c*/ 	.word	0x0000fff0


	//----- nvinfo : EIATTR_INT_WARP_WIDE_INSTR_OFFSETS
	.align		4
.L_891:
        /*0550*/ 	.byte	0x04, 0x31
        /*0552*/ 	.short	(.L_893 - .L_892)


	//   ....[0]....
.L_892:
        /*0554*/ 	.word	0x00000130


	//   ....[1]....
        /*0558*/ 	.word	0x00000170


	//   ....[2]....
        /*055c*/ 	.word	0x000001e0


	//   ....[3]....
        /*0560*/ 	.word	0x00012750


	//   ....[4]....
        /*0564*/ 	.word	0x000127f0


	//   ....[5]....
        /*0568*/ 	.word	0x00015eb0


	//   ....[6]....
        /*056c*/ 	.word	0x00015f20


	//----- nvinfo : EIATTR_COOP_GROUP_MASK_REGIDS
	.align		4
.L_893:
        /*0570*/ 	.byte	0x04, 0x29
        /*0572*/ 	.short	(.L_895 - .L_894)


	//   ....[0]....
.L_894:
        /*0574*/ 	.word	0xffffffff


	//   ....[1]....
        /*0578*/ 	.word	0xffffffff


	//   ....[2]....
        /*057c*/ 	.word	0xffffffff


	//   ....[3]....
        /*0580*/ 	.word	0xffffffff


	//   ....[4]....
        /*0584*/ 	.word	0xffffffff


	//   ....[5]....
        /*0588*/ 	.word	0xffffffff


	//   ....[6]....
        /*058c*/ 	.word	0xffffffff


	//   ....[7]....
        /*0590*/ 	.word	0xffffffff


	//   ....[8]....
        /*0594*/ 	.word	0xffffffff


	//   ....[9]....
        /*0598*/ 	.word	0xffffffff


	//   ....[10]....
        /*059c*/ 	.word	0xffffffff


	//   ....[11]....
        /*05a0*/ 	.word	0xffffffff


	//   ....[12]....
        /*05a4*/ 	.word	0xffffffff


	//   ....[13]....
        /*05a8*/ 	.word	0xffffffff


	//   ....[14]....
        /*05ac*/ 	.word	0xffffffff


	//   ....[15]....
        /*05b0*/ 	.word	0xffffffff


	//   ....[16]....
        /*05b4*/ 	.word	0xffffffff


	//   ....[17]....
        /*05b8*/ 	.word	0xffffffff


	//   ....[18]....
        /*05bc*/ 	.word	0xffffffff


	//   ....[19]....
        /*05c0*/ 	.word	0xffffffff


	//   ....[20]....
        /*05c4*/ 	.word	0xffffffff


	//   ....[21]....
        /*05c8*/ 	.word	0xffffffff


	//   ....[22]....
        /*05cc*/ 	.word	0xffffffff


	//   ....[23]....
        /*05d0*/ 	.word	0xffffffff


	//   ....[24]....
        /*05d4*/ 	.word	0xffffffff


	//   ....[25]....
        /*05d8*/ 	.word	0xffffffff


	//   ....[26]....
        /*05dc*/ 	.word	0xffffffff


	//   ....[27]....
        /*05e0*/ 	.word	0xffffffff


	//   ....[28]....
        /*05e4*/ 	.word	0xffffffff


	//   ....[29]....
        /*05e8*/ 	.word	0xffffffff


	//   ....[30]....
        /*05ec*/ 	.word	0xffffffff


	//   ....[31]....
        /*05f0*/ 	.word	0xffffffff


	//   ....[32]....
        /*05f4*/ 	.word	0xffffffff


	//   ....[33]....
        /*05f8*/ 	.word	0xffffffff


	//   ....[34]....
        /*05fc*/ 	.word	0xffffffff


	//   ....[35]....
        /*0600*/ 	.word	0xffffffff


	//   ....[36]....
        /*0604*/ 	.word	0xffffffff


	//   ....[37]....
        /*0608*/ 	.word	0xffffffff


	//   ....[38]....
        /*060c*/ 	.word	0xffffffff


	//   ....[39]....
        /*0610*/ 	.word	0xffffffff


	//   ....[40]....
        /*0614*/ 	.word	0xffffffff


	//   ....[41]....
        /*0618*/ 	.word	0xffffffff


	//   ....[42]....
        /*061c*/ 	.word	0xffffffff


	//   ....[43]....
        /*0620*/ 	.word	0xffffffff


	//   ....[44]....
        /*0624*/ 	.word	0xffffffff


	//   ....[45]....
        /*0628*/ 	.word	0xffffffff


	//   ....[46]....
        /*062c*/ 	.word	0xffffffff


	//   ....[47]....
        /*0630*/ 	.word	0xffffffff


	//   ....[48]....
        /*0634*/ 	.word	0xffffffff


	//   ....[49]....
        /*0638*/ 	.word	0xffffffff


	//   ....[50]....
        /*063c*/ 	.word	0xffffffff


	//   ....[51]....
        /*0640*/ 	.word	0xffffffff


	//   ....[52]....
        /*0644*/ 	.word	0xffffffff


	//   ....[53]....
        /*0648*/ 	.word	0xffffffff


	//   ....[54]....
        /*064c*/ 	.word	0xffffffff


	//   ....[55]....
        /*0650*/ 	.word	0xffffffff


	//   ....[56]....
        /*0654*/ 	.word	0xffffffff


	//   ....[57]....
        /*0658*/ 	.word	0xffffffff


	//   ....[58]....
        /*065c*/ 	.word	0xffffffff


	//   ....[59]....
        /*0660*/ 	.word	0xffffffff


	//   ....[60]....
        /*0664*/ 	.word	0xffffffff


	//   ....[61]....
        /*0668*/ 	.word	0xffffffff


	//   ....[62]....
        /*066c*/ 	.word	0xffffffff


	//   ....[63]....
        /*0670*/ 	.word	0xffffffff


	//   ....[64]....
        /*0674*/ 	.word	0xffffffff


	//   ....[65]....
        /*0678*/ 	.word	0xffffffff


	//   ....[66]....
        /*067c*/ 	.word	0xffffffff


	//   ....[67]....
        /*0680*/ 	.word	0xffffffff


	//   ....[68]....
        /*0684*/ 	.word	0xffffffff


	//   ....[69]....
        /*0688*/ 	.word	0xffffffff


	//   ....[70]....
        /*068c*/ 	.word	0xffffffff


	//   ....[71]....
        /*0690*/ 	.word	0xffffffff


	//   ....[72]....
        /*0694*/ 	.word	0xffffffff


	//   ....[73]....
        /*0698*/ 	.word	0xffffffff


	//   ....[74]....
        /*069c*/ 	.word	0xffffffff


	//   ....[75]....
        /*06a0*/ 	.word	0xffffffff


	//   ....[76]....
        /*06a4*/ 	.word	0xffffffff


	//   ....[77]....
        /*06a8*/ 	.word	0xffffffff


	//   ....[78]....
        /*06ac*/ 	.word	0xffffffff


	//   ....[79]....
        /*06b0*/ 	.word	0xffffffff


	//   ....[80]....
        /*06b4*/ 	.word	0xffffffff


	//   ....[81]....
        /*06b8*/ 	.word	0xffffffff


	//   ....[82]....
        /*06bc*/ 	.word	0xffffffff


	//   ....[83]....
        /*06c0*/ 	.word	0xffffffff


	//   ....[84]....
        /*06c4*/ 	.word	0xffffffff


	//   ....[85]....
        /*06c8*/ 	.word	0xffffffff


	//   ....[86]....
        /*06cc*/ 	.word	0xffffffff


	//   ....[87]....
        /*06d0*/ 	.word	0xffffffff


	//   ....[88]....
        /*06d4*/ 	.word	0xffffffff


	//   ....[89]....
        /*06d8*/ 	.word	0xffffffff


	//   ....[90]....
        /*06dc*/ 	.word	0xffffffff


	//   ....[91]....
        /*06e0*/ 	.word	0xffffffff


	//   ....[92]....
        /*06e4*/ 	.word	0xffffffff


	//   ....[93]....
        /*06e8*/ 	.word	0xffffffff


	//   ....[94]....
        /*06ec*/ 	.word	0xffffffff


	//   ....[95]....
        /*06f0*/ 	.word	0xffffffff


	//   ....[96]....
        /*06f4*/ 	.word	0xffffffff


	//   ....[97]....
        /*06f8*/ 	.word	0x0500000f


	//   ....[98]....
        /*06fc*/ 	.word	0x0500000f


	//   ....[99]....
        /*0700*/ 	.word	0x0500000f


	//   ....[100]....
        /*0704*/ 	.word	0x0500000f


	//   ....[101]....
        /*0708*/ 	.word	0x0500000f


	//   ....[102]....
        /*070c*/ 	.word	0x0500000f


	//   ....[103]....
        /*0710*/ 	.word	0x0500000f


	//   ....[104]....
        /*0714*/ 	.word	0x0500000f


	//   ....[105]....
        /*0718*/ 	.word	0x0500000f


	//   ....[106]....
        /*071c*/ 	.word	0x0500000f


	//   ....[107]....
        /*0720*/ 	.word	0x0500000f


	//   ....[108]....
        /*0724*/ 	.word	0x0500000f


	//   ....[109]....
        /*0728*/ 	.word	0x0500000f


	//   ....[110]....
        /*072c*/ 	.word	0x0500000f


	//   ....[111]....
        /*0730*/ 	.word	0x0500000f


	//   ....[112]....
        /*0734*/ 	.word	0x0500000f


	//   ....[113]....
        /*0738*/ 	.word	0x0500000f


	//   ....[114]....
        /*073c*/ 	.word	0x0500000f


	//   ....[115]....
        /*0740*/ 	.word	0x0500000f


	//   ....[116]....
        /*0744*/ 	.word	0x0500000f


	//   ....[117]....
        /*0748*/ 	.word	0x0500000f


	//   ....[118]....
        /*074c*/ 	.word	0x0500000f


	//   ....[119]....
        /*0750*/ 	.word	0x0500000f


	//   ....[120]....
        /*0754*/ 	.word	0x0500000f


	//   ....[121]....
        /*0758*/ 	.word	0x0500000f


	//   ....[122]....
        /*075c*/ 	.word	0x0500000f


	//   ....[123]....
        /*0760*/ 	.word	0x0500000f


	//   ....[124]....
        /*0764*/ 	.word	0x0500000f


	//   ....[125]....
        /*0768*/ 	.word	0x0500000f


	//   ....[126]....
        /*076c*/ 	.word	0x0500000f


	//   ....[127]....
        /*0770*/ 	.word	0x0500000f


	//   ....[128]....
        /*0774*/ 	.word	0x0500000f


	//   ....[129]....
        /*0778*/ 	.word	0x0500000f


	//   ....[130]....
        /*077c*/ 	.word	0x0500000f


	//   ....[131]....
        /*0780*/ 	.word	0x0500000f


	//   ....[132]....
        /*0784*/ 	.word	0x0500000f


	//----- nvinfo : EIATTR_COOP_GROUP_INSTR_OFFSETS
	.align		4
.L_895:
        /*0788*/ 	.byte	0x04, 0x28
        /*078a*/ 	.short	(.L_897 - .L_896)


	//   ....[0]....
.L_896:
        /*078c*/ 	.word	0x00000070


	//   ....[1]....
        /*0790*/ 	.word	0x00000140


	//   ....[2]....
        /*0794*/ 	.word	0x00000190


	//   ....[3]....
        /*0798*/ 	.word	0x000003c0


	//   ....[4]....
        /*079c*/ 	.word	0x00000520


	//   ....[5]....
        /*07a0*/ 	.word	0x00000640


	//   ....[6]....
        /*07a4*/ 	.word	0x000007a0


	//   ....[7]....
        /*07a8*/ 	.word	0x00001b10


	//   ....[8]....
        /*07ac*/ 	.word	0x00005b20


	//   ....[9]....
        /*07b0*/ 	.word	0x00005b90


	//   ....[10]....
        /*07b4*/ 	.word	0x00006380


	//   ....[11]....
        /*07b8*/ 	.word	0x000063e0


	//   ....[12]....
        /*07bc*/ 	.word	0x0000ae80


	//   ....[13]....
        /*07c0*/ 	.word	0x0000aee0


	//   ....[14]....
        /*07c4*/ 	.word	0x0000bad0


	//   ....[15]....
        /*07c8*/ 	.word	0x0000bb20


	//   ....[16]....
        /*07cc*/ 	.word	0x0000d0c0


	//   ....[17]....
        /*07d0*/ 	.word	0x0000d120


	//   ....[18]....
        /*07d4*/ 	.word	0x0000d600


	//   ....[19]....
        /*07d8*/ 	.word	0x0000d620


	//   ....[20]....
        /*07dc*/ 	.word	0x0000e870


	//   ....[21]....
        /*07e0*/ 	.word	0x0000e880


	//   ....[22]....
        /*07e4*/ 	.word	0x0000e8d0


	//   ....[23]....
        /*07e8*/ 	.word	0x0000e900


	//   ....[24]....
        /*07ec*/ 	.word	0x0000f0f0


	//   ....[25]....
        /*07f0*/ 	.word	0x0000f120


	//   ....[26]....
        /*07f4*/ 	.word	0x0000f1f0


	//   ....[27]....
        /*07f8*/ 	.word	0x0000f210


	//   ....[28]....
        /*07fc*/ 	.word	0x0000f2e0


	//   ....[29]....
        /*0800*/ 	.word	0x0000f300


	//   ....[30]....
        /*0804*/ 	.word	0x0000f3e0


	//   ....[31]....
        /*0808*/ 	.word	0x0000f400


	//   ....[32]....
        /*080c*/ 	.word	0x0000f900


	//   ....[33]....
        /*0810*/ 	.word	0x0000f910


	//   ....[34]....
        /*0814*/ 	.word	0x0000fd60


	//   ....[35]....
        /*0818*/ 	.word	0x0000fd70


	//   ....[36]....
        /*081c*/ 	.word	0x00010c70


	//   ....[37]....
        /*0820*/ 	.word	0x00010c90


	//   ....[38]....
        /*0824*/ 	.word	0x00010d60


	//   ....[39]....
        /*0828*/ 	.word	0x00010d80


	//   ....[40]....
        /*082c*/ 	.word	0x00010e50


	//   ....[41]....
        /*0830*/ 	.word	0x00010e70


	//   ....[42]....
        /*0834*/ 	.word	0x00010f50


	//   ....[43]....
        /*0838*/ 	.word	0x00010f70


	//   ....[44]....
        /*083c*/ 	.word	0x000110c0


	//   ....[45]....
        /*0840*/ 	.word	0x00011300


	//   ....[46]....
        /*0844*/ 	.word	0x00011330


	//   ....[47]....
        /*0848*/ 	.word	0x00011360


	//   ....[48]....
        /*084c*/ 	.word	0x00011390


	//   ....[49]....
        /*0850*/ 	.word	0x000113c0


	//   ....[50]....
        /*0854*/ 	.word	0x000113f0


	//   ....[51]....
        /*0858*/ 	.word	0x000115a0


	//   ....[52]....
        /*085c*/ 	.word	0x000115d0


	//   ....[53]....
        /*0860*/ 	.word	0x00011600


	//   ....[54]....
        /*0864*/ 	.word	0x00011630


	//   ....[55]....
        /*0868*/ 	.word	0x00011660


	//   ....[56]....
        /*086c*/ 	.word	0x00011690


	//   ....[57]....
        /*0870*/ 	.word	0x00011720


	//   ....[58]....
        /*0874*/ 	.word	0x00011750


	//   ....[59]....
        /*0878*/ 	.word	0x00011760


	//   ....[60]....
        /*087c*/ 	.word	0x00011810


	//   ....[61]....
        /*0880*/ 	.word	0x00012d50


	//   ....[62]....
        /*0884*/ 	.word	0x000138c0


	//   ....[63]....
        /*0888*/ 	.word	0x000138f0


	//   ....[64]....
        /*088c*/ 	.word	0x00013910


	//   ....[65]....
        /*0890*/ 	.word	0x00013930


	//   ....[66]....
        /*0894*/ 	.word	0x00013a40


	//   ....[67]....
        /*0898*/ 	.word	0x00013a50


	//   ....[68]....
        /*089c*/ 	.word	0x00013ae0


	//   ....[69]....
        /*08a0*/ 	.word	0x00013af0


	//   ....[70]....
        /*08a4*/ 	.word	0x00013b80


	//   ....[71]....
        /*08a8*/ 	.word	0x00013b90


	//   ....[72]....
        /*08ac*/ 	.word	0x00013c20


	//   ....[73]....
        /*08b0*/ 	.word	0x00013c30


	//   ....[74]....
        /*08b4*/ 	.word	0x00013cc0


	//   ....[75]....
        /*08b8*/ 	.word	0x00013cd0


	//   ....[76]....
        /*08bc*/ 	.word	0x00013d20


	//   ....[77]....
        /*08c0*/ 	.word	0x00013d50


	//   ....[78]....
        /*08c4*/ 	.word	0x00016610


	//   ....[79]....
        /*08c8*/ 	.word	0x00016640


	//   ....[80]....
        /*08cc*/ 	.word	0x000166a0


	//   ....[81]....
        /*08d0*/ 	.word	0x000166d0


	//   ....[82]....
        /*08d4*/ 	.word	0x00016700


	//   ....[83]....
        /*08d8*/ 	.word	0x00016730


	//   ....[84]....
        /*08dc*/ 	.word	0x00016760


	//   ....[85]....
        /*08e0*/ 	.word	0x00016790


	//   ....[86]....
        /*08e4*/ 	.word	0x00016960


	//   ....[87]....
        /*08e8*/ 	.word	0x00016990


	//   ....[88]....
        /*08ec*/ 	.word	0x000169c0


	//   ....[89]....
        /*08f0*/ 	.word	0x000169f0


	//   ....[90]....
        /*08f4*/ 	.word	0x00016a20


	//   ....[91]....
        /*08f8*/ 	.word	0x00016a50


	//   ....[92]....
        /*08fc*/ 	.word	0x00016b10


	//   ....[93]....
        /*0900*/ 	.word	0x00016b30


	//   ....[94]....
        /*0904*/ 	.word	0x00016b40


	//   ....[95]....
        /*0908*/ 	.word	0x00016ba0


	//   ....[96]....
        /*090c*/ 	.word	0x000172c0


	//   ....[97]....
        /*0910*/ 	.word	0x000177a0


	//   ....[98]....
        /*0914*/ 	.word	0x00017970


	//   ....[99]....
        /*0918*/ 	.word	0x000179c0


	//   ....[100]....
        /*091c*/ 	.word	0x00017ae0


	//   ....[101]....
        /*0920*/ 	.word	0x00017b30


	//   ....[102]....
        /*0924*/ 	.word	0x00017c60


	//   ....[103]....
        /*0928*/ 	.word	0x00017cb0


	//   ....[104]....
        /*092c*/ 	.word	0x00017dd0


	//   ....[105]....
        /*0930*/ 	.word	0x00017e20


	//   ....[106]....
        /*0934*/ 	.word	0x00017f40


	//   ....[107]....
        /*0938*/ 	.word	0x00017f90


	//   ....[108]....
        /*093c*/ 	.word	0x000180b0


	//   ....[109]....
        /*0940*/ 	.word	0x00018100


	//   ....[110]....
        /*0944*/ 	.word	0x00018200


	//   ....[111]....
        /*0948*/ 	.word	0x00018270


	//   ....[112]....
        /*094c*/ 	.word	0x00018370


	//   ....[113]....
        /*0950*/ 	.word	0x000183c0


	//   ....[114]....
        /*0954*/ 	.word	0x000186f0


	//   ....[115]....
        /*0958*/ 	.word	0x00018790


	//   ....[116]....
        /*095c*/ 	.word	0x00018940


	//   ....[117]....
        /*0960*/ 	.word	0x000189c0


	//   ....[118]....
        /*0964*/ 	.word	0x00018a40


	//   ....[119]....
        /*0968*/ 	.word	0x00018ac0


	//   ....[120]....
        /*096c*/ 	.word	0x00018b40


	//   ....[121]....
        /*0970*/ 	.word	0x00018bd0


	//   ....[122]....
        /*0974*/ 	.word	0x00018c70


	//   ....[123]....
        /*0978*/ 	.word	0x00018d20


	//   ....[124]....
        /*097c*/ 	.word	0x00018da0


	//   ....[125]....
        /*0980*/ 	.word	0x00018e20


	//   ....[126]....
        /*0984*/ 	.word	0x00018ea0


	//   ....[127]....
        /*0988*/ 	.word	0x00018f30


	//   ....[128]....
        /*098c*/ 	.word	0x00018fb0


	//   ....[129]....
        /*0990*/ 	.word	0x00019050


	//   ....[130]....
        /*0994*/ 	.word	0x000190a0


	//   ....[131]....
        /*0998*/ 	.word	0x00019130


	//   ....[132]....
        /*099c*/ 	.word	0x00019260


	//----- nvinfo : EIATTR_REG_RECONFIG
	.align		4
.L_897:
        /*09a0*/ 	.byte	0x01, 0x54
	.zero		2


	//----- nvinfo : EIATTR_SYSCALL_OFFSETS
	.align		4
        /*09a4*/ 	.byte	0x04, 0x46
        /*09a6*/ 	.short	(.L_899 - .L_898)


	//   ....[0]....
.L_898:
        /*09a8*/ 	.word	0x00001ca0


	//   ....[1]....
        /*09ac*/ 	.word	0x00012960


	//   ....[2]....
        /*09b0*/ 	.word	0x00012ab0


	//   ....[3]....
        /*09b4*/ 	.word	0x00012bb0


	//   ....[4]....
        /*09b8*/ 	.word	0x000134a0


	//----- nvinfo : EIATTR_MBARRIER_INSTR_OFFSETS
	.align		4
.L_899:
        /*09bc*/ 	.byte	0x04, 0x39
        /*09be*/ 	.short	(.L_901 - .L_900)


	//   ....[0]....
.L_900:
        /*09c0*/ 	.word	0x00000270
        /*09c4*/ 	.word	0x000000ff
        /*09c8*/ 	.word	0x00034800
        /*09cc*/ 	.short	0x0100
        /*09ce*/ 	.byte	0x08
	.zero		1


	//   ....[1]....
        /*09d0*/ 	.word	0x00000280
        /*09d4*/ 	.word	0x000000ff
        /*09d8*/ 	.word	0x00034820
        /*09dc*/ 	.short	0x0100
        /*09de*/ 	.byte	0x08
	.zero		1


	//   ....[2]....
        /*09e0*/ 	.word	0x00000370
        /*09e4*/ 	.word	0x000000ff
        /*09e8*/ 	.word	0x00034830
        /*09ec*/ 	.short	0x0100
        /*09ee*/ 	.byte	0x08
	.zero		1


	//   ....[3]....
        /*09f0*/ 	.word	0x00000380
        /*09f4*/ 	.word	0x000000ff
        /*09f8*/ 	.word	0x00034840
        /*09fc*/ 	.short	0x0100
        /*09fe*/ 	.byte	0x08
	.zero		1


	//   ....[4]....
        /*0a00*/ 	.word	0x00000390
        /*0a04*/ 	.word	0x000000ff
        /*0a08*/ 	.word	0x00034838
        /*0a0c*/ 	.short	0x0100
        /*0a0e*/ 	.byte	0x08
	.zero		1


	//   ....[5]....
        /*0a10*/ 	.word	0x000003a0
        /*0a14*/ 	.word	0x000000ff
        /*0a18*/ 	.word	0x00034848
        /*0a1c*/ 	.short	0x0100
        /*0a1e*/ 	.byte	0x08
	.zero		1


	//   ....[6]....
        /*0a20*/ 	.word	0x000004d0
        /*0a24*/ 	.word	0x000000ff
        /*0a28*/ 	.word	0x00034850
        /*0a2c*/ 	.short	0x0100
        /*0a2e*/ 	.byte	0x08
	.zero		1


	//   ....[7]....
        /*0a30*/ 	.word	0x000004e0
        /*0a34*/ 	.word	0x000000ff
        /*0a38*/ 	.word	0x00034860
        /*0a3c*/ 	.short	0x0100
        /*0a3e*/ 	.byte	0x08
	.zero		1


	//   ....[8]....
        /*0a40*/ 	.word	0x000004f0
        /*0a44*/ 	.word	0x000000ff
        /*0a48*/ 	.word	0x00034858
        /*0a4c*/ 	.short	0x0100
        /*0a4e*/ 	.byte	0x08
	.zero		1


	//   ....[9]....
        /*0a50*/ 	.word	0x00000500
        /*0a54*/ 	.word	0x000000ff
        /*0a58*/ 	.word	0x00034868
        /*0a5c*/ 	.short	0x0100
        /*0a5e*/ 	.byte	0x08
	.zero		1


	//   ....[10]....
        /*0a60*/ 	.word	0x000005f0
        /*0a64*/ 	.word	0x000000ff
        /*0a68*/ 	.word	0x00034870
        /*0a6c*/ 	.short	0x0100
        /*0a6e*/ 	.byte	0x06
	.zero		1


	//   ....[11]....
        /*0a70*/ 	.word	0x00000600
        /*0a74*/ 	.word	0x000000ff
        /*0a78*/ 	.word	0x00034880
        /*0a7c*/ 	.short	0x0100
        /*0a7e*/ 	.byte	0x06
	.zero		1


	//   ....[12]....
        /*0a80*/ 	.word	0x00000610
        /*0a84*/ 	.word	0x000000ff
        /*0a88*/ 	.word	0x00034878
        /*0a8c*/ 	.short	0x0100
        /*0a8e*/ 	.byte	0x06
	.zero		1


	//   ....[13]....
        /*0a90*/ 	.word	0x00000620
        /*0a94*/ 	.word	0x000000ff
        /*0a98*/ 	.word	0x00034888
        /*0a9c*/ 	.short	0x0100
        /*0a9e*/ 	.byte	0x06
	.zero		1


	//   ....[14]....
        /*0aa0*/ 	.word	0x00000750
        /*0aa4*/ 	.word	0x000000ff
        /*0aa8*/ 	.word	0x00034890
        /*0aac*/ 	.short	0x0100
        /*0aae*/ 	.byte	0x08
	.zero		1


	//   ....[15]....
        /*0ab0*/ 	.word	0x00000760
        /*0ab4*/ 	.word	0x000000ff
        /*0ab8*/ 	.word	0x000348a0
        /*0abc*/ 	.short	0x0100
        /*0abe*/ 	.byte	0x08
	.zero		1


	//   ....[16]....
        /*0ac0*/ 	.word	0x00000770
        /*0ac4*/ 	.word	0x000000ff
        /*0ac8*/ 	.word	0x00034898
        /*0acc*/ 	.short	0x0100
        /*0ace*/ 	.byte	0x08
	.zero		1


	//   ....[17]....
        /*0ad0*/ 	.word	0x00000780
        /*0ad4*/ 	.word	0x000000ff
        /*0ad8*/ 	.word	0x000348a8
        /*0adc*/ 	.short	0x0100
        /*0ade*/ 	.byte	0x08
	.zero		1


	//   ....[18]....
        /*0ae0*/ 	.word	0x000008b0
        /*0ae4*/ 	.word	0x000000ff
        /*0ae8*/ 	.word	0x000348b0
        /*0aec*/ 	.short	0x0100
        /*0aee*/ 	.byte	0x08
	.zero		1


	//   ....[19]....
        /*0af0*/ 	.word	0x000008c0
        /*0af4*/ 	.word	0x000000ff
        /*0af8*/ 	.word	0x000348c0
        /*0afc*/ 	.short	0x0100
        /*0afe*/ 	.byte	0x08
	.zero		1


	//   ....[20]....
        /*0b00*/ 	.word	0x000008d0
        /*0b04*/ 	.word	0x000000ff
        /*0b08*/ 	.word	0x000348b8
        /*0b0c*/ 	.short	0x0100
        /*0b0e*/ 	.byte	0x08
	.zero		1


	//   ....[21]....
        /*0b10*/ 	.word	0x000008e0
        /*0b14*/ 	.word	0x000000ff
        /*0b18*/ 	.word	0x000348c8
        /*0b1c*/ 	.short	0x0100
        /*0b1e*/ 	.byte	0x08
	.zero		1


	//   ....[22]....
        /*0b20*/ 	.word	0x00001d60
        /*0b24*/ 	.word	0x00000000
        /*0b28*/ 	.word	0x00034800
        /*0b2c*/ 	.short	0x010a
        /*0b2e*/ 	.byte	0x3f
	.zero		1


	//   ....[23]....
        /*0b30*/ 	.word	0x00001e00
        /*0b34*/ 	.word	0x0000000a
        /*0b38*/ 	.word	0x00034830
        /*0b3c*/ 	.short	0x010a
        /*0b3e*/ 	.byte	0x3f
	.zero		1


	//   ....[24]....
        /*0b40*/ 	.word	0x00001e70
        /*0b44*/ 	.word	0x0000000a
        /*0b48*/ 	.word	0x00034830
        /*0b4c*/ 	.short	0x010a
        /*0b4e*/ 	.byte	0x3f
	.zero		1


	//   ....[25]....
        /*0b50*/ 	.word	0x00006b30
        /*0b54*/ 	.word	0x0000000b
        /*0b58*/ 	.word	0x00000000
        /*0b5c*/ 	.short	0x0101
        /*0b5e*/ 	.byte	0x3f
	.zero		1


	//   ....[26]....
        /*0b60*/ 	.word	0x000079e0
        /*0b64*/ 	.word	0x00000000
        /*0b68*/ 	.word	0x00034830
        /*0b6c*/ 	.short	0x010a
        /*0b6e*/ 	.byte	0x3f
	.zero		1


	//   ....[27]....
        /*0b70*/ 	.word	0x00007a20
        /*0b74*/ 	.word	0x00000000
        /*0b78*/ 	.word	0x00034830
        /*0b7c*/ 	.short	0x010a
        /*0b7e*/ 	.byte	0x3f
	.zero		1


	//   ....[28]....
        /*0b80*/ 	.word	0x0000a0f0
        /*0b84*/ 	.word	0x000000ff
        /*0b88*/ 	.word	0x00034850
        /*0b8c*/ 	.short	0x010a
        /*0b8e*/ 	.byte	0x06
	.zero		1


	//   ....[29]....
        /*0b90*/ 	.word	0x0000a130
        /*0b94*/ 	.word	0x000000ff
        /*0b98*/ 	.word	0x00034850
        /*0b9c*/ 	.short	0x010a
        /*0b9e*/ 	.byte	0x06
	.zero		1


	//   ....[30]....
        /*0ba0*/ 	.word	0x0000c2d0
        /*0ba4*/ 	.word	0x0000008d
        /*0ba8*/ 	.word	0x00000000
        /*0bac*/ 	.short	0x0101
        /*0bae*/ 	.byte	0x3f
	.zero		1


	//   ....[31]....
        /*0bb0*/ 	.word	0x0000c350
        /*0bb4*/ 	.word	0x0000007a
        /*0bb8*/ 	.word	0x00000000
        /*0bbc*/ 	.short	0x0101
        /*0bbe*/ 	.byte	0x3f
	.zero		1


	//   ....[32]....
        /*0bc0*/ 	.word	0x0000d000
        /*0bc4*/ 	.word	0x00000008
        /*0bc8*/ 	.word	0x00034850
        /*0bcc*/ 	.short	0x010a
        /*0bce*/ 	.byte	0x3f
	.zero		1


	//   ....[33]....
        /*0bd0*/ 	.word	0x0000d040
        /*0bd4*/ 	.word	0x00000008
        /*0bd8*/ 	.word	0x00034850
        /*0bdc*/ 	.short	0x010a
        /*0bde*/ 	.byte	0x3f
	.zero		1


	//   ....[34]....
        /*0be0*/ 	.word	0x0000d7c0
        /*0be4*/ 	.word	0x00000009
        /*0be8*/ 	.word	0x00000000
        /*0bec*/ 	.short	0x0101
        /*0bee*/ 	.byte	0x3f
	.zero		1


	//   ....[35]....
        /*0bf0*/ 	.word	0x0000f0e0
        /*0bf4*/ 	.word	0x00000012
        /*0bf8*/ 	.word	0x00000000
        /*0bfc*/ 	.short	0x0101
        /*0bfe*/ 	.byte	0x3f
	.zero		1


	//   ....[36]....
        /*0c00*/ 	.word	0x0000f650
        /*0c04*/ 	.word	0x00000012
        /*0c08*/ 	.word	0x00000000
        /*0c0c*/ 	.short	0x0101
        /*0c0e*/ 	.byte	0x3f
	.zero		1


	//   ....[37]....
        /*0c10*/ 	.word	0x00012fb0
        /*0c14*/ 	.word	0x00000000
        /*0c18*/ 	.word	0x00034840
        /*0c1c*/ 	.short	0x010a
        /*0c1e*/ 	.byte	0x3f
	.zero		1


	//   ....[38]....
        /*0c20*/ 	.word	0x00013e30
        /*0c24*/ 	.word	0x00000012
        /*0c28*/ 	.word	0x00034800
        /*0c2c*/ 	.short	0x0107
        /*0c2e*/ 	.byte	0x3f
	.zero		1


	//   ....[39]....
        /*0c30*/ 	.word	0x00013f40
        /*0c34*/ 	.word	0x00000012
        /*0c38*/ 	.word	0x00034800
        /*0c3c*/ 	.short	0x0101
        /*0c3e*/ 	.byte	0x3f
	.zero		1


	//   ....[40]....
        /*0c40*/ 	.word	0x00013f60
        /*0c44*/ 	.word	0x00000012
        /*0c48*/ 	.word	0x00034820
        /*0c4c*/ 	.short	0x010a
        /*0c4e*/ 	.byte	0x3f
	.zero		1


	//   ....[41]....
        /*0c50*/ 	.word	0x00014330
        /*0c54*/ 	.word	0x00000003
        /*0c58*/ 	.word	0x00034840
        /*0c5c*/ 	.short	0x010a
        /*0c5e*/ 	.byte	0x3f
	.zero		1


	//   ....[42]....
        /*0c60*/ 	.word	0x000146d0
        /*0c64*/ 	.word	0x00000003
        /*0c68*/ 	.word	0x00000060
        /*0c6c*/ 	.short	0x010a
        /*0c6e*/ 	.byte	0x3f
	.zero		1


	//   ....[43]....
        /*0c70*/ 	.word	0x00014d70
        /*0c74*/ 	.word	0x00000003
        /*0c78*/ 	.word	0x00034840
        /*0c7c*/ 	.short	0x010a
        /*0c7e*/ 	.byte	0x3f
	.zero		1


	//   ....[44]....
        /*0c80*/ 	.word	0x00015110
        /*0c84*/ 	.word	0x00000002
        /*0c88*/ 	.word	0x00000060
        /*0c8c*/ 	.short	0x010a
        /*0c8e*/ 	.byte	0x3f
	.zero		1


	//   ....[45]....
        /*0c90*/ 	.word	0x000156f0
        /*0c94*/ 	.word	0x00000002
        /*0c98*/ 	.word	0x00034840
        /*0c9c*/ 	.short	0x010a
        /*0c9e*/ 	.byte	0x3f
	.zero		1


	//   ....[46]....
        /*0ca0*/ 	.word	0x00015a90
        /*0ca4*/ 	.word	0x00000002
        /*0ca8*/ 	.word	0x00000060
        /*0cac*/ 	.short	0x010a
        /*0cae*/ 	.byte	0x3f
	.zero		1


	//   ....[47]....
        /*0cb0*/ 	.word	0x00016020
        /*0cb4*/ 	.word	0x00000000
        /*0cb8*/ 	.word	0x00034860
        /*0cbc*/ 	.short	0x010a
        /*0cbe*/ 	.byte	0x3f
	.zero		1


	//   ....[48]....
        /*0cc0*/ 	.word	0x00017240
        /*0cc4*/ 	.word	0x00000000
        /*0cc8*/ 	.word	0x00034820
        /*0ccc*/ 	.short	0x010a
        /*0cce*/ 	.byte	0x3f
	.zero		1


	//   ....[49]....
        /*0cd0*/ 	.word	0x00017450
        /*0cd4*/ 	.word	0x00000006
        /*0cd8*/ 	.word	0x00000000
        /*0cdc*/ 	.short	0x010a
        /*0cde*/ 	.byte	0x3f
	.zero		1


	//   ....[50]....
        /*0ce0*/ 	.word	0x00017480
        /*0ce4*/ 	.word	0x00000007
        /*0ce8*/ 	.word	0x00000000
        /*0cec*/ 	.short	0x010a
        /*0cee*/ 	.byte	0x3f
	.zero		1


	//   ....[51]....
        /*0cf0*/ 	.word	0x000174e0
        /*0cf4*/ 	.word	0x00000004
        /*0cf8*/ 	.word	0x00000000
        /*0cfc*/ 	.short	0x010a
        /*0cfe*/ 	.byte	0x3f
	.zero		1


	//   ....[52]....
        /*0d00*/ 	.word	0x00017510
        /*0d04*/ 	.word	0x00000003
        /*0d08*/ 	.word	0x00000000
        /*0d0c*/ 	.short	0x010a
        /*0d0e*/ 	.byte	0x3f
	.zero		1


	//   ....[53]....
        /*0d10*/ 	.word	0x00017570
        /*0d14*/ 	.word	0x00000000
        /*0d18*/ 	.word	0x00034800
        /*0d1c*/ 	.short	0x010a
        /*0d1e*/ 	.byte	0x3f
	.zero		1


	//   ....[54]....
        /*0d20*/ 	.word	0x000175c0
        /*0d24*/ 	.word	0x0000000a
        /*0d28*/ 	.word	0x00034830
        /*0d2c*/ 	.short	0x010a
        /*0d2e*/ 	.byte	0x3f
	.zero		1


	//   ....[55]....
        /*0d30*/ 	.word	0x00017610
        /*0d34*/ 	.word	0x00000000
        /*0d38*/ 	.word	0x00034830
        /*0d3c*/ 	.short	0x010a
        /*0d3e*/ 	.byte	0x3f
	.zero		1


	//   ....[56]....
        /*0d40*/ 	.word	0x00017670
        /*0d44*/ 	.word	0x0000000f
        /*0d48*/ 	.word	0x00034850
        /*0d4c*/ 	.short	0x010a
        /*0d4e*/ 	.byte	0x3f
	.zero		1


	//   ....[57]....
        /*0d50*/ 	.word	0x000176c0
        /*0d54*/ 	.word	0x00000008
        /*0d58*/ 	.word	0x00034850
        /*0d5c*/ 	.short	0x010a
        /*0d5e*/ 	.byte	0x3f
	.zero		1


	//   ....[58]....
        /*0d60*/ 	.word	0x00017860
        /*0d64*/ 	.word	0x00000000
        /*0d68*/ 	.word	0x00034840
        /*0d6c*/ 	.short	0x010a
        /*0d6e*/ 	.byte	0x3f
	.zero		1


	//   ....[59]....
        /*0d70*/ 	.word	0x00018400
        /*0d74*/ 	.word	0x00000012
        /*0d78*/ 	.word	0x00034820
        /*0d7c*/ 	.short	0x010a
        /*0d7e*/ 	.byte	0x3f
	.zero		1


	//   ....[60]....
        /*0d80*/ 	.word	0x00018450
        /*0d84*/ 	.word	0x00000003
        /*0d88*/ 	.word	0x00034840
        /*0d8c*/ 	.short	0x010a
        /*0d8e*/ 	.byte	0x3f
	.zero		1


	//   ....[61]....
        /*0d90*/ 	.word	0x000184a0
        /*0d94*/ 	.word	0x00000003
        /*0d98*/ 	.word	0x00000060
        /*0d9c*/ 	.short	0x010a
        /*0d9e*/ 	.byte	0x3f
	.zero		1


	//   ....[62]....
        /*0da0*/ 	.word	0x000184f0
        /*0da4*/ 	.word	0x00000003
        /*0da8*/ 	.word	0x00034840
        /*0dac*/ 	.short	0x010a
        /*0dae*/ 	.byte	0x3f
	.zero		1


	//   ....[63]....
        /*0db0*/ 	.word	0x00018540
        /*0db4*/ 	.word	0x00000002
        /*0db8*/ 	.word	0x00000060
        /*0dbc*/ 	.short	0x010a
        /*0dbe*/ 	.byte	0x3f
	.zero		1


	//   ....[64]....
        /*0dc0*/ 	.word	0x00018590
        /*0dc4*/ 	.word	0x00000002
        /*0dc8*/ 	.word	0x00034840
        /*0dcc*/ 	.short	0x010a
        /*0dce*/ 	.byte	0x3f
	.zero		1


	//   ....[65]....
        /*0dd0*/ 	.word	0x000185e0
        /*0dd4*/ 	.word	0x00000002
        /*0dd8*/ 	.word	0x00000060
        /*0ddc*/ 	.short	0x010a
        /*0dde*/ 	.byte	0x3f
	.zero		1


	//   ....[66]....
        /*0de0*/ 	.word	0x00018630
        /*0de4*/ 	.word	0x00000000
        /*0de8*/ 	.word	0x00034860
        /*0dec*/ 	.short	0x010a
        /*0dee*/ 	.byte	0x3f
	.zero		1


	//   ....[67]....
        /*0df0*/ 	.word	0x00019180
        /*0df4*/ 	.word	0x00000000
        /*0df8*/ 	.word	0x00034820
        /*0dfc*/ 	.short	0x010a
        /*0dfe*/ 	.byte	0x3f
	.zero		1


	//   ....[68]....
        /*0e00*/ 	.word	0x00019320
        /*0e04*/ 	.word	0x00000006
        /*0e08*/ 	.word	0x00000000
        /*0e0c*/ 	.short	0x010a
        /*0e0e*/ 	.byte	0x3f
	.zero		1


	//   ....[69]....
        /*0e10*/ 	.word	0x00019370
        /*0e14*/ 	.word	0x00000007
        /*0e18*/ 	.word	0x00000000
        /*0e1c*/ 	.short	0x010a
        /*0e1e*/ 	.byte	0x3f
	.zero		1


	//   ....[70]....
        /*0e20*/ 	.word	0x000193c0
        /*0e24*/ 	.word	0x00000004
        /*0e28*/ 	.word	0x00000000
        /*0e2c*/ 	.short	0x010a
        /*0e2e*/ 	.byte	0x3f
	.zero		1


	//----- nvinfo : EIATTR_NUM_MBARRIERS
	.align		4
.L_901:
        /*0e30*/ 	.byte	0x03, 0x38
        /*0e32*/ 	.short	0x0016


	//----- nvinfo : EIATTR_EXIT_INSTR_OFFSETS
	.align		4
        /*0e34*/ 	.byte	0x04, 0x1c
        /*0e36*/ 	.short	(.L_903 - .L_902)


	//   ....[0]....
.L_902:
        /*0e38*/ 	.word	0x00000a90


	//   ....[1]....
        /*0e3c*/ 	.word	0x00011070


	//   ....[2]....
        /*0e40*/ 	.word	0x00017560


	//----- nvinfo : EIATTR_MAX_THREADS
	.align		4
.L_903:
        /*0e44*/ 	.byte	0x04, 0x05
        /*0e46*/ 	.short	(.L_905 - .L_904)
.L_904:
        /*0e48*/ 	.word	0x00000180
        /*0e4c*/ 	.word	0x00000001
        /*0e50*/ 	.word	0x00000001


	//----- nvinfo : EIATTR_CRS_STACK_SIZE
	.align		4
.L_905:
        /*0e54*/ 	.byte	0x04, 0x1e
        /*0e56*/ 	.short	(.L_907 - .L_906)
.L_906:
        /*0e58*/ 	.word	0x00000000


	//----- nvinfo : EIATTR_CBANK_PARAM_SIZE
	.align		4
.L_907:
        /*0e5c*/ 	.byte	0x03, 0x19
        /*0e5e*/ 	.short	0x0af0


	//----- nvinfo : EIATTR_PARAM_CBANK
	.align		4
        /*0e60*/ 	.byte	0x04, 0x0a
        /*0e62*/ 	.short	(.L_909 - .L_908)
	.align		4
.L_908:
        /*0e64*/ 	.word	index@(.nv.constant0._ZN7cutlass13device_kernelIN5flash11enable_sm90INS1_16FlashAttnFwdSm90INS1_25CollectiveMainloopFwdSm90ILi2EN4cute5tupleIJNS5_1CILi1EEES8_S8_EEENS6_IJNS7_ILi128EEENS7_ILi176EEESA_EEELi128ENS_6half_tEfNS_4arch4Sm90ELb0ELb0ELb1ELb1ELb0ELb0ELb0ELb1ELb1ELb1ELb1ELb0EEENS1_21CollectiveEpilogueFwdINS6_IJSA_SA_SB_EEES9_SD_SF_Li256ELb1ELb1ELb1ELb0EEENS1_36VarlenDynamicPersistentTileSchedulerILi128ELi176ELi256ELi128ELb1ELb1ELb1ELb0ELb1ELb1EEEEEEEEEvNT_6ParamsE)
        /*0e68*/ 	.short	0x0210
        /*0e6a*/ 	.short	0x0af0


	//----- nvinfo : EIATTR_SW_WAR
	.align		4
.L_909:
        /*0e6c*/ 	.byte	0x04, 0x36
        /*0e6e*/ 	.short	(.L_911 - .L_910)
.L_910:
        /*0e70*/ 	.word	0x00000008
.L_911:


//--------------------- .nv.info._ZN7cutlass13device_kernelIN5flash11enable_sm90INS1_16FlashAttnFwdSm90INS1_25CollectiveMainloopFwdSm90ILi2EN4cute5tupleIJNS5_1CILi1EEES8_S8_EEENS6_IJNS7_ILi128EEENS7_ILi176EEESA_EEELi128ENS_6half_tEfNS_4arch4Sm90ELb0ELb0ELb1ELb1ELb0ELb1ELb0ELb1ELb1ELb1ELb1ELb0EEENS1_21CollectiveEpilogueFwdINS6_IJSA_SA_SB_EEES9_SD_SF_Li256ELb1ELb1ELb1ELb0EEENS1_36VarlenDynamicPersistentTileSchedulerILi128ELi176ELi256ELi128ELb1ELb1ELb1ELb0ELb1ELb1EEEEEEEEEvNT_6ParamsE --------------------------
	.section	.nv.info._ZN7cutlass13device_kernelIN5flash11enable_sm90INS1_16FlashAttnFwdSm90INS1_25CollectiveMainloopFwdSm90ILi2EN4cute5tupleIJNS5_1CILi1EEES8_S8_EEENS6_IJNS7_ILi128EEENS7_ILi176EEESA_EEELi128ENS_6half_tEfNS_4arch4Sm90ELb0ELb0ELb1ELb1ELb0ELb1ELb0ELb1ELb1ELb1ELb1ELb0EEENS1_21CollectiveEpilogueFwdINS6_IJSA_SA_SB_EEES9_SD_SF_Li256ELb1ELb1ELb1ELb0EEENS1_36VarlenDynamicPersistentTileSchedulerILi128ELi176ELi256ELi128ELb1ELb1ELb1ELb0ELb1ELb1EEEEEEEEEvNT_6ParamsE,"",@"SHT_CUDA_INFO"
	.sectionflags	@""
	.align	4


	//----- nvinfo : EIATTR_CUDA_API_VERSION
	.align		4
        /*0000*/ 	.byte	0x04, 0x37
        /*0002*/ 	.short	(.L_913 - .L_912)
.L_912:
        /*0004*/ 	.word	0x00000082


	//----- nvinfo : EIATTR_KPARAM_INFO
	.align		4
.L_913:
        /*0008*/ 	.byte	0x04, 0x17
        /*000a*/ 	.short	(.L_915 - .L_914)
.L_914:
        /*000c*/ 	.word	0x00000000
        /*0010*/ 	.short	0x0000
        /*0012*/ 	.short	0x0070
        /*0014*/ 	.byte	0x00, 0xf0, 0x01, 0x2a


	//----- nvinfo : EIATTR_SPARSE_MMA_MASK
	.align		4
.L_915:
        /*0018*/ 	.byte	0x03, 0x50
        /*001a*/ 	.short	0x0000


	//----- nvinfo : EIATTR_MAXREG_COUNT
	.align		4
        /*001c*/ 	.byte	0x03, 0x1b
        /*001e*/ 	.short	0x00a8


	//----- nvinfo : EIATTR_NUM_BARRIERS
	.align		4
        /*0020*/ 	.byte	0x02, 0x4c
        /*0022*/ 	.byte	0x10
	.zero		1


	//----- nvinfo : EIATTR_EXTERNS
	.align		4
        /*0024*/ 	.byte	0x04, 0x0f
        /*0026*/ 	.short	(.L_917 - .L_916)


	//   ....[0]....
	.align		4
.L_916:
        /*0028*/ 	.word	index@(__assertfail)


	//----- nvinfo : EIATTR_ANNOTATIONS
	.align		4
.L_917:
        /*002c*/ 	.byte	0x04, 0x55
        /*002e*/ 	.short	(.L_919 - .L_918)


	//   ....[0]....
.L_918:
        /* <DEDUP_REMOVED lines=143> */


	//----- nvinfo : EIATTR_MERCURY_ISA_VERSION
	.align		4
.L_919:
        /*0908*/ 	.byte	0x03, 0x5f
        /*090a*/ 	.short	0x0101


	//----- nvinfo : EIATTR_UNUSED_LOAD_BYTE_OFFSET
	.align		4
        /*090c*/ 	.byte	0x04, 0x44
        /*090e*/ 	.short	(.L_921 - .L_920)


	//   ....[0]....
.L_920:
        /*0910*/ 	.word	0x00000ac0
        /*0914*/ 	.word	0x0000fff0


	//   ....[1]....
        /*0918*/ 	.word	0x0001e3d0
        /*091c*/ 	.word	0x0000fff0


	//----- nvinfo : EIATTR_INT_WARP_WIDE_INSTR_OFFSETS
	.align		4
.L_921:
        /*0920*/ 	.byte	0x04, 0x31
        /*0922*/ 	.short	(.L_923 - .L_922)


	//   ....[0]....
.L_922:
        /*0924*/ 	.word	0x00000190


	//   ....[1]....
        /*0928*/ 	.word	0x000001d0


	//   ....[2]....
        /*092c*/ 	.word	0x00000240


	//   ....[3]....
        /*0930*/ 	.word	0x00024460


	//   ....[4]....
        /*0934*/ 	.word	0x00024500


	//   ....[5]....
        /*0938*/ 	.word	0x00027c40


	//   ....[6]....
        /*093c*/ 	.word	0x00027cb0


	//----- nvinfo : EIATTR_COOP_GROUP_MASK_REGIDS
	.align		4
.L_923:
        /*0940*/ 	.byte	0x04, 0x29
        /*0942*/ 	.short	(.L_925 - .L_924)


	//   ....[0]....
.L_924:
        /*0944*/ 	.word	0xffffffff


	//   ....[1]....
        /*0948*/ 	.word	0xffffffff


	//   ....[2]....
        /*094c*/ 	.word	0xffffffff


	//   ....[3]....
        /*0950*/ 	.word	0xffffffff


	//   ....[4]....
        /*0954*/ 	.word	0xffffffff


	//   ....[5]....
        /*0958*/ 	.word	0xffffffff


	//   ....[6]....
        /*095c*/ 	.word	0xffffffff


	//   ....[7]....
        /*0960*/ 	.word	0xffffffff


	//   ....[8]....
        /*0964*/ 	.word	0xffffffff


	//   ....[9]....
        /*0968*/ 	.word	0xffffffff


	//   ....[10]....
        /*096c*/ 	.word	0xffffffff


	//   ....[11]....
        /*0970*/ 	.word	0xffffffff


	//   ....[12]....
        /*0974*/ 	.word	0xffffffff


	//   ....[13]....
        /*0978*/ 	.word	0xffffffff


	//   ....[14]....
        /*097c*/ 	.word	0xffffffff


	//   ....[15]....
        /*0980*/ 	.word	0xffffffff


	//   ....[16]....
        /*0984*/ 	.word	0xffffffff


	//   ....[17]....
        /*0988*/ 	.word	0xffffffff


	//   ....[18]....
        /*098c*/ 	.word	0xffffffff


	//   ....[19]....
        /*0990*/ 	.word	0xffffffff


	//   ....[20]....
        /*0994*/ 	.word	0xffffffff


	//   ....[21]....
        /*0998*/ 	.word	0xffffffff


	//   ....[22]....
        /*099c*/ 	.word	0xffffffff


	//   ....[23]....
        /*09a0*/ 	.word	0xffffffff


	//   ....[24]....
        /*09a4*/ 	.word	0xffffffff


	//   ....[25]....
        /*09a8*/ 	.word	0xffffffff


	//   ....[26]....
        /*09ac*/ 	.word	0xffffffff


	//   ....[27]....
        /*09b0*/ 	.word	0xffffffff


	//   ....[28]....
        /*09b4*/ 	.word	0xffffffff


	//   ....[29]....
        /*09b8*/ 	.word	0xffffffff


	//   ....[30]....
        /*09bc*/ 	.word	0xffffffff


	//   ....[31]....
        /*09c0*/ 	.word	0xffffffff


	//   ....[32]....
        /*09c4*/ 	.word	0xffffffff


	//   ....[33]....
        /*09c8*/ 	.word	0xffffffff


	//   ....[34]....
        /*09cc*/ 	.word	0xffffffff


	//   ....[35]....
        /*09d0*/ 	.word	0xffffffff


	//   ....[36]....
        /*09d4*/ 	.word	0xffffffff


	//   ....[37]....
        /*09d8*/ 	.word	0xffffffff


	//   ....[38]....
        /*09dc*/ 	.word	0xffffffff


	//   ....[39]....
        /*09e0*/ 	.word	0xffffffff


	//   ....[40]....
        /*09e4*/ 	.word	0xffffffff


	//   ....[41]....
        /*09e8*/ 	.word	0xffffffff


	//   ....[42]....
        /*09ec*/ 	.word	0xffffffff


	//   ....[43]....
        /*09f0*/ 	.word	0xffffffff


	//   ....[44]....
        /*09f4*/ 	.word	0xffffffff


	//   ....[45]....
        /*09f8*/ 	.word	0xffffffff


	//   ....[46]....
        /*09fc*/ 	.word	0xffffffff


	//   ....[47]....
        /*0a00*/ 	.word	0xffffffff


	//   ....[48]....
        /*0a04*/ 	.word	0xffffffff


	//   ....[49]....
        /*0a08*/ 	.word	0xffffffff


	//   ....[50]....
        /*0a0c*/ 	.word	0xffffffff


	//   ....[51]....
        /*0a10*/ 	.word	0xffffffff


	//   ....[52]....
        /*0a14*/ 	.word	0xffffffff


	//   ....[53]....
        /*0a18*/ 	.word	0xffffffff


	//   ....[54]....
        /*0a1c*/ 	.word	0xffffffff


	//   ....[55]....
        /*0a20*/ 	.word	0xffffffff


	//   ....[56]....
        /*0a24*/ 	.word	0xffffffff


	//   ....[57]....
        /*0a28*/ 	.word	0xffffffff


	//   ....[58]....
        /*0a2c*/ 	.word	0xffffffff


	//   ....[59]....
        /*0a30*/ 	.word	0xffffffff


	//   ....[60]....
        /*0a34*/ 	.word	0xffffffff


	//   ....[61]....
        /*0a38*/ 	.word	0xffffffff


	//   ....[62]....
        /*0a3c*/ 	.word	0xffffffff


	//   ....[63]....
        /*0a40*/ 	.word	0xffffffff


	//   ....[64]....
        /*0a44*/ 	.word	0xffffffff


	//   ....[65]....
        /*0a48*/ 	.word	0xffffffff


	//   ....[66]....
        /*0a4c*/ 	.word	0xffffffff


	//   ....[67]....
        /*0a50*/ 	.word	0xffffffff


	//   ....[68]....
        /*0a54*/ 	.word	0xffffffff


	//   ....[69]....
        /*0a58*/ 	.word	0xffffffff


	//   ....[70]....
        /*0a5c*/ 	.word	0xffffffff


	//   ....[71]....
        /*0a60*/ 	.word	0xffffffff


	//   ....[72]....
        /*0a64*/ 	.word	0xffffffff


	//   ....[73]....
        /*0a68*/ 	.word	0xffffffff


	//   ....[74]....
        /*0a6c*/ 	.word	0xffffffff


	//   ....[75]....
        /*0a70*/ 	.word	0xffffffff


	//   ....[76]....
        /*0a74*/ 	.word	0xffffffff


	//   ....[77]....
        /*0a78*/ 	.word	0xffffffff


	//   ....[78]....
        /*0a7c*/ 	.word	0xffffffff


	//   ....[79]....
        /*0a80*/ 	.word	0xffffffff


	//   ....[80]....
        /*0a84*/ 	.word	0xffffffff


	//   ....[81]....
        /*0a88*/ 	.word	0xffffffff


	//   ....[82]....
        /*0a8c*/ 	.word	0xffffffff


	//   ....[83]....
        /*0a90*/ 	.word	0xffffffff


	//   ....[84]....
        /*0a94*/ 	.word	0xffffffff


	//   ....[85]....
        /*0a98*/ 	.word	0xffffffff


	//   ....[86]....
        /*0a9c*/ 	.word	0xffffffff


	//   ....[87]....
        /*0aa0*/ 	.word	0xffffffff


	//   ....[88]....
        /*0aa4*/ 	.word	0xffffffff


	//   ....[89]....
        /*0aa8*/ 	.word	0xffffffff


	//   ....[90]....
        /*0aac*/ 	.word	0xffffffff


	//   ....[91]....
        /*0ab0*/ 	.word	0xffffffff


	//   ....[92]....
        /*0ab4*/ 	.word	0xffffffff


	//   ....[93]....
        /*0ab8*/ 	.word	0xffffffff


	//   ....[94]....
        /*0abc*/ 	.word	0xffffffff


	//   ....[95]....
        /*0ac0*/ 	.word	0xffffffff


	//   ....[96]....
        /*0ac4*/ 	.word	0xffffffff


	//   ....[97]....
        /*0ac8*/ 	.word	0xffffffff


	//   ....[98]....
        /*0acc*/ 	.word	0xffffffff


	//   ....[99]....
        /*0ad0*/ 	.word	0xffffffff


	//   ....[100]....
        /*0ad4*/ 	.word	0xffffffff


	//   ....[101]....
        /*0ad8*/ 	.word	0xffffffff


	//   ....[102]....
        /*0adc*/ 	.word	0xffffffff


	//   ....[103]....
        /*0ae0*/ 	.word	0xffffffff


	//   ....[104]....
        /*0ae4*/ 	.word	0xffffffff


	//   ....[105]....
        /*0ae8*/ 	.word	0xffffffff


	//   ....[106]....
        /*0aec*/ 	.word	0x0500000f


	//   ....[107]....
        /*0af0*/ 	.word	0x0500000f


	//   ....[108]....
        /*0af4*/ 	.word	0x0500000f


	//   ....[109]....
        /*0af8*/ 	.word	0x0500000f


	//   ....[110]....
        /*0afc*/ 	.word	0x0500000f


	//   ....[111]....
        /*0b00*/ 	.word	0x0500000f


	//   ....[112]....
        /*0b04*/ 	.word	0x0500000f


	//   ....[113]....
        /*0b08*/ 	.word	0x0500000f


	//   ....[114]....
        /*0b0c*/ 	.word	0x0500000f


	//   ....[115]....
        /*0b10*/ 	.word	0x0500000f


	//   ....[116]....
        /*0b14*/ 	.word	0x0500000f


	//   ....[117]....
        /*0b18*/ 	.word	0x0500000f


	//   ....[118]....
        /*0b1c*/ 	.word	0x0500000f


	//   ....[119]....
        /*0b20*/ 	.word	0x0500000f


	//   ....[120]....
        /*0b24*/ 	.word	0x0500000f


	//   ....[121]....
        /*0b28*/ 	.word	0x0500000f


	//   ....[122]....
        /*0b2c*/ 	.word	0x0500000f


	//   ....[123]....
        /*0b30*/ 	.word	0x0500000f


	//   ....[124]....
        /*0b34*/ 	.word	0x0500000f


	//   ....[125]....
        /*0b38*/ 	.word	0x0500000f


	//   ....[126]....
        /*0b3c*/ 	.word	0x0500000f


	//   ....[127]....
        /*0b40*/ 	.word	0x0500000f


	//   ....[128]....
        /*0b44*/ 	.word	0x0500000f


	//   ....[129]....
        /*0b48*/ 	.word	0x0500000f


	//   ....[130]....
        /*0b4c*/ 	.word	0x0500000f


	//   ....[131]....
        /*0b50*/ 	.word	0x0500000f


	//   ....[132]....
        /*0b54*/ 	.word	0x0500000f


	//   ....[133]....
        /*0b58*/ 	.word	0x0500000f


	//   ....[134]....
        /*0b5c*/ 	.word	0x0500000f


	//   ....[135]....
        /*0b60*/ 	.word	0x0500000f


	//   ....[136]....
        /*0b64*/ 	.word	0x0500000f


	//   ....[137]....
        /*0b68*/ 	.word	0x0500000f


	//   ....[138]....
        /*0b6c*/ 	.word	0x0500000f


	//   ....[139]....
        /*0b70*/ 	.word	0x0500000f


	//   ....[140]....
        /*0b74*/ 	.word	0x0500000f


	//   ....[141]....
        /*0b78*/ 	.word	0x0500000f


	//   ....[142]....
        /*0b7c*/ 	.word	0x0500000f


	//   ....[143]....
        /*0b80*/ 	.word	0x0500000f


	//   ....[144]....
        /*0b84*/ 	.word	0x0500000f


	//   ....[145]....
        /*0b88*/ 	.word	0x0500000f


	//   ....[146]....
        /*0b8c*/ 	.word	0x0500000f


	//   ....[147]....
        /*0b90*/ 	.word	0x0500000f


	//   ....[148]....
        /*0b94*/ 	.word	0x0500000f


	//   ....[149]....
        /*0b98*/ 	.word	0x0500000f


	//   ....[150]....
        /*0b9c*/ 	.word	0x0500000f


	//   ....[151]....
        /*0ba0*/ 	.word	0x0500000f


	//   ....[152]....
        /*0ba4*/ 	.word	0x0500000f


	//   ....[153]....
        /*0ba8*/ 	.word	0x0500000f


	//   ....[154]....
        /*0bac*/ 	.word	0x0500000f


	//   ....[155]....
        /*0bb0*/ 	.word	0x0500000f


	//   ....[156]....
        /*0bb4*/ 	.word	0x0500000f


	//   ....[157]....
        /*0bb8*/ 	.word	0x0500000f


	//   ....[158]....
        /*0bbc*/ 	.word	0x0500000f


	//   ....[159]....
        /*0bc0*/ 	.word	0x0500000f


	//   ....[160]....
        /*0bc4*/ 	.word	0x0500000f


	//   ....[161]....
        /*0bc8*/ 	.word	0x0500000f


	//   ....[162]....
        /*0bcc*/ 	.word	0x0500000f


	//   ....[163]....
        /*0bd0*/ 	.word	0x0500000f


	//   ....[164]....
        /*0bd4*/ 	.word	0x0500000f


	//   ....[165]....
        /*0bd8*/ 	.word	0x0500000f


	//   ....[166]....
        /*0bdc*/ 	.word	0x0500000f


	//   ....[167]....
        /*0be0*/ 	.word	0x0500000f


	//   ....[168]....
        /*0be4*/ 	.word	0x0500000f


	//   ....[169]....
        /*0be8*/ 	.word	0x0500000f


	//   ....[170]....
        /*0bec*/ 	.word	0x0500000f


	//   ....[171]....
        /*0bf0*/ 	.word	0x0500000f


	//----- nvinfo : EIATTR_COOP_GROUP_INSTR_OFFSETS
	.align		4
.L_925:
        /*0bf4*/ 	.byte	0x04, 0x28
        /*0bf6*/ 	.short	(.L_927 - .L_926)


	//   ....[0]....
.L_926:
        /*0bf8*/ 	.word	0x00000070


	//   ....[1]....
        /*0bfc*/ 	.word	0x000001a0


	//   ....[2]....
        /*0c00*/ 	.word	0x000001f0


	//   ....[3]....
        /*0c04*/ 	.word	0x00000420


	//   ....[4]....
        /*0c08*/ 	.word	0x00000580


	//   ....[5]....
        /*0c0c*/ 	.word	0x000006a0


	//   ....[6]....
        /*0c10*/ 	.word	0x00000800


	//   ....[7]....
        /*0c14*/ 	.word	0x0000cac0


	//   ....[8]....
        /*0c18*/ 	.word	0x0000d0d0


	//   ....[9]....
        /*0c1c*/ 	.word	0x0000d0e0


	//   ....[10]....
        /*0c20*/ 	.word	0x0000d0f0


	//   ....[11]....
        /*0c24*/ 	.word	0x0000d100


	//   ....[12]....
        /*0c28*/ 	.word	0x0000eb80


	//   ....[13]....
        /*0c2c*/ 	.word	0x0000eb90


	//   ....[14]....
        /*0c30*/ 	.word	0x0000eba0


	//   ....[15]....
        /*0c34*/ 	.word	0x0000ebb0


	//   ....[16]....
        /*0c38*/ 	.word	0x000152f0


	//   ....[17]....
        /*0c3c*/ 	.word	0x00015310


	//   ....[18]....
        /*0c40*/ 	.word	0x00015780


	//   ....[19]....
        /*0c44*/ 	.word	0x000157c0


	//   ....[20]....
        /*0c48*/ 	.word	0x0001b800


	//   ....[21]....
        /*0c4c*/ 	.word	0x0001b860


	//   ....[22]....
        /*0c50*/ 	.word	0x0001c1b0


	//   ....[23]....
        /*0c54*/ 	.word	0x0001c2a0


	//   ....[24]....
        /*0c58*/ 	.word	0x0001dd20


	//   ....[25]....
        /*0c5c*/ 	.word	0x0001dd50


	//   ....[26]....
        /*0c60*/ 	.word	0x0001de20


	//   ....[27]....
        /*0c64*/ 	.word	0x0001de40


	//   ....[28]....
        /*0c68*/ 	.word	0x0001ef80


	//   ....[29]....
        /*0c6c*/ 	.word	0x0001efa0


	//   ....[30]....
        /*0c70*/ 	.word	0x0001efb0


	//   ....[31]....
        /*0c74*/ 	.word	0x0001efc0


	//   ....[32]....
        /*0c78*/ 	.word	0x0001f700


	//   ....[33]....
        /*0c7c*/ 	.word	0x0001f710


	//   ....[34]....
        /*0c80*/ 	.word	0x0001f820


	//   ....[35]....
        /*0c84*/ 	.word	0x0001f830


	//   ....[36]....
        /*0c88*/ 	.word	0x0001f950


	//   ....[37]....
        /*0c8c*/ 	.word	0x0001f960


	//   ....[38]....
        /*0c90*/ 	.word	0x0001fa80


	//   ....[39]....
        /*0c94*/ 	.word	0x0001fa90


	//   ....[40]....
        /*0c98*/ 	.word	0x00020050


	//   ....[41]....
        /*0c9c*/ 	.word	0x00020060


	//   ....[42]....
        /*0ca0*/ 	.word	0x000204f0


	//   ....[43]....
        /*0ca4*/ 	.word	0x00020500


	//   ....[44]....
        /*0ca8*/ 	.word	0x00021280


	//   ....[45]....
        /*0cac*/ 	.word	0x00021290


	//   ....[46]....
        /*0cb0*/ 	.word	0x000213b0


	//   ....[47]....
        /*0cb4*/ 	.word	0x000213c0


	//   ....[48]....
        /*0cb8*/ 	.word	0x000214e0


	//   ....[49]....
        /*0cbc*/ 	.word	0x000214f0


	//   ....[50]....
        /*0cc0*/ 	.word	0x00021610


	//   ....[51]....
        /*0cc4*/ 	.word	0x00021620


	//   ....[52]....
        /*0cc8*/ 	.word	0x000217a0


	//   ....[53]....
        /*0ccc*/ 	.word	0x000219e0


	//   ....[54]....
        /*0cd0*/ 	.word	0x00021a10


	//   ....[55]....
        /*0cd4*/ 	.word	0x00021a40


	//   ....[56]....
        /*0cd8*/ 	.word	0x00021a70


	//   ....[57]....
        /*0cdc*/ 	.word	0x00021aa0


	//   ....[58]....
        /*0ce0*/ 	.word	0x00021ad0


	//   ....[59]....
        /*0ce4*/ 	.word	0x00021c80


	//   ....[60]....
        /*0ce8*/ 	.word	0x00021cb0


	//   ....[61]....
        /*0cec*/ 	.word	0x00021ce0


	//   ....[62]....
        /*0cf0*/ 	.word	0x00021d10


	//   ....[63]....
        /*0cf4*/ 	.word	0x00021d40


	//   ....[64]....
        /*0cf8*/ 	.word	0x00021d70


	//   ....[65]....
        /*0cfc*/ 	.word	0x00021e00


	//   ....[66]....
        /*0d00*/ 	.word	0x00021e30


	//   ....[67]....
        /*0d04*/ 	.word	0x00021e40


	//   ....[68]....
        /*0d08*/ 	.word	0x00021ef0


	//   ....[69]....
        /*0d0c*/ 	.word	0x000230b0


	//   ....[70]....
        /*0d10*/ 	.word	0x00024a60


	//   ....[71]....
        /*0d14*/ 	.word	0x000255e0


	//   ....[72]....
        /*0d18*/ 	.word	0x00025630


	//   ....[73]....
        /*0d1c*/ 	.word	0x000256e0


	//   ....[74]....
        /*0d20*/ 	.word	0x000256f0


	//   ....[75]....
        /*0d24*/ 	.word	0x00025780


	//   ....[76]....
        /*0d28*/ 	.word	0x00025790


	//   ....[77]....
        /*0d2c*/ 	.word	0x00025820


	//   ....[78]....
        /*0d30*/ 	.word	0x00025830


	//   ....[79]....
        /*0d34*/ 	.word	0x000258c0


	//   ....[80]....
        /*0d38*/ 	.word	0x000258d0


	//   ....[81]....
        /*0d3c*/ 	.word	0x00025960


	//   ....[82]....
        /*0d40*/ 	.word	0x00025970


	//   ....[83]....
        /*0d44*/ 	.word	0x00025a00


	//   ....[84]....
        /*0d48*/ 	.word	0x00025a10


	//   ....[85]....
        /*0d4c*/ 	.word	0x00025a60


	//   ....[86]....
        /*0d50*/ 	.word	0x00025a90


	//   ....[87]....
        /*0d54*/ 	.word	0x000283f0


	//   ....[88]....
        /*0d58*/ 	.word	0x00028460


	//   ....[89]....
        /*0d5c*/ 	.word	0x00028490


	//   ....[90]....
        /*0d60*/ 	.word	0x000284a0


	//   ....[91]....
        /*0d64*/ 	.word	0x000284d0


	//   ....[92]....
        /*0d68*/ 	.word	0x00028500


	//   ....[93]....
        /*0d6c*/ 	.word	0x00028530


	//   ....[94]....
        /*0d70*/ 	.word	0x00028560


	//   ....[95]....
        /*0d74*/ 	.word	0x00028740


	//   ....[96]....
        /*0d78*/ 	.word	0x00028770


	//   ....[97]....
        /*0d7c*/ 	.word	0x000287a0


	//   ....[98]....
        /*0d80*/ 	.word	0x000287d0


	//   ....[99]....
        /*0d84*/ 	.word	0x00028800


	//   ....[100]....
        /*0d88*/ 	.word	0x00028830


	//   ....[101]....
        /*0d8c*/ 	.word	0x000288f0


	//   ....[102]....
        /*0d90*/ 	.word	0x00028910


	//   ....[103]....
        /*0d94*/ 	.word	0x00028920


	//   ....[104]....
        /*0d98*/ 	.word	0x00028980


	//   ....[105]....
        /*0d9c*/ 	.word	0x00029090


	//   ....[106]....
        /*0da0*/ 	.word	0x00029500


	//   ....[107]....
        /*0da4*/ 	.word	0x000295b0


	//   ....[108]....
        /*0da8*/ 	.word	0x00029640


	//   ....[109]....
        /*0dac*/ 	.word	0x00029690


	//   ....[110]....
        /*0db0*/ 	.word	0x000296e0


	//   ....[111]....
        /*0db4*/ 	.word	0x000297c0


	//   ....[112]....
        /*0db8*/ 	.word	0x00029850


	//   ....[113]....
        /*0dbc*/ 	.word	0x000298a0


	//   ....[114]....
        /*0dc0*/ 	.word	0x000298f0


	//   ....[115]....
        /*0dc4*/ 	.word	0x00029b00


	//   ....[116]....
        /*0dc8*/ 	.word	0x00029b50


	//   ....[117]....
        /*0dcc*/ 	.word	0x00029be0


	//   ....[118]....
        /*0dd0*/ 	.word	0x00029c70


	//   ....[119]....
        /*0dd4*/ 	.word	0x00029d00


	//   ....[120]....
        /*0dd8*/ 	.word	0x00029d90


	//   ....[121]....
        /*0ddc*/ 	.word	0x00029e20


	//   ....[122]....
        /*0de0*/ 	.word	0x00029eb0


	//   ....[123]....
        /*0de4*/ 	.word	0x00029f30


	//   ....[124]....
        /*0de8*/ 	.word	0x00029f80


	//   ....[125]....
        /*0dec*/ 	.word	0x0002a010


	//   ....[126]....
        /*0df0*/ 	.word	0x0002a0a0


	//   ....[127]....
        /*0df4*/ 	.word	0x0002a120


	//   ....[128]....
        /*0df8*/ 	.word	0x0002a170


	//   ....[129]....
        /*0dfc*/ 	.word	0x0002a200


	//   ....[130]....
        /*0e00*/ 	.word	0x0002a290


	//   ....[131]....
        /*0e04*/ 	.word	0x0002a320


	//   ....[132]....
        /*0e08*/ 	.word	0x0002a3b0


	//   ....[133]....
        /*0e0c*/ 	.word	0x0002a440


	//   ....[134]....
        /*0e10*/ 	.word	0x0002a4d0


	//   ....[135]....
        /*0e14*/ 	.word	0x0002a590


	//   ....[136]....
        /*0e18*/ 	.word	0x0002a880


	//   ....[137]....
        /*0e1c*/ 	.word	0x0002aa60


	//   ....[138]....
        /*0e20*/ 	.word	0x0002aab0


	//   ....[139]....
        /*0e24*/ 	.word	0x0002abd0


	//   ....[140]....
        /*0e28*/ 	.word	0x0002ac20


	//   ....[141]....
        /*0e2c*/ 	.word	0x0002ad40


	//   ....[142]....
        /*0e30*/ 	.word	0x0002ad90


	//   ....[143]....
        /*0e34*/ 	.word	0x0002aeb0


	//   ....[144]....
        /*0e38*/ 	.word	0x0002af00


	//   ....[145]....
        /*0e3c*/ 	.word	0x0002b020


	//   ....[146]....
        /*0e40*/ 	.word	0x0002b070


	//   ....[147]....
        /*0e44*/ 	.word	0x0002b190


	//   ....[148]....
        /*0e48*/ 	.word	0x0002b1e0


	//   ....[149]....
        /*0e4c*/ 	.word	0x0002b300


	//   ....[150]....
        /*0e50*/ 	.word	0x0002b350


	//   ....[151]....
        /*0e54*/ 	.word	0x0002b450


	//   ....[152]....
        /*0e58*/ 	.word	0x0002b4a0


	//   ....[153]....
        /*0e5c*/ 	.word	0x0002b7d0


	//   ....[154]....
        /*0e60*/ 	.word	0x0002b880


	//   ....[155]....
        /*0e64*/ 	.word	0x0002ba00


	//   ....[156]....
        /*0e68*/ 	.word	0x0002ba90


	//   ....[157]....
        /*0e6c*/ 	.word	0x0002bb10


	//   ....[158]....
        /*0e70*/ 	.word	0x0002bb90


	//   ....[159]....
        /*0e74*/ 	.word	0x0002bc10


	//   ....[160]....
        /*0e78*/ 	.word	0x0002bca0


	//   ....[161]....
        /*0e7c*/ 	.word	0x0002bd40


	//   ....[162]....
        /*0e80*/ 	.word	0x0002be10


	//   ....[163]....
        /*0e84*/ 	.word	0x0002be90


	//   ....[164]....
        /*0e88*/ 	.word	0x0002bf10


	//   ....[165]....
        /*0e8c*/ 	.word	0x0002bf90


	//   ....[166]....
        /*0e90*/ 	.word	0x0002c020


	//   ....[167]....
        /*0e94*/ 	.word	0x0002c0a0


	//   ....[168]....
        /*0e98*/ 	.word	0x0002c140


	//   ....[169]....
        /*0e9c*/ 	.word	0x0002c190


	//   ....[170]....
        /*0ea0*/ 	.word	0x0002c220


	//   ....[171]....
        /*0ea4*/ 	.word	0x0002c350


	//----- nvinfo : EIATTR_REG_RECONFIG
	.align		4
.L_927:
        /*0ea8*/ 	.byte	0x01, 0x54
	.zero		2


	//----- nvinfo : EIATTR_SYSCALL_OFFSETS
	.align		4
        /*0eac*/ 	.byte	0x04, 0x46
        /*0eae*/ 	.short	(.L_929 - .L_928)


	//   ....[0]....
.L_928:
        /*0eb0*/ 	.word	0x00001e50


	//   ....[1]....
        /*0eb4*/ 	.word	0x00001fa0


	//   ....[2]....
        /*0eb8*/ 	.word	0x0000cc90


	//   ....[3]....
        /*0ebc*/ 	.word	0x0000d020


	//   ....[4]....
        /*0ec0*/ 	.word	0x00024670


	//   ....[5]....
        /*0ec4*/ 	.word	0x000247c0


	//   ....[6]....
        /*0ec8*/ 	.word	0x000248b0


	//   ....[7]....
        /*0ecc*/ 	.word	0x000251d0


	//----- nvinfo : EIATTR_MBARRIER_INSTR_OFFSETS
	.align		4
.L_929:
        /*0ed0*/ 	.byte	0x04, 0x39
        /*0ed2*/ 	.short	(.L_931 - .L_930)


	//   ....[0]....
.L_930:
        /*0ed4*/ 	.word	0x000002d0
        /*0ed8*/ 	.word	0x000000ff
        /*0edc*/ 	.word	0x00034800
        /*0ee0*/ 	.short	0x0100
        /*0ee2*/ 	.byte	0x08
	.zero		1


	//   ....[1]....
        /*0ee4*/ 	.word	0x000002e0
        /*0ee8*/ 	.word	0x000000ff
        /*0eec*/ 	.word	0x00034820
        /*0ef0*/ 	.short	0x0100
        /*0ef2*/ 	.byte	0x08
	.zero		1


	//   ....[2]....
        /*0ef4*/ 	.word	0x000003d0
        /*0ef8*/ 	.word	0x000000ff
        /*0efc*/ 	.word	0x00034830
        /*0f00*/ 	.short	0x0100
        /*0f02*/ 	.byte	0x08
	.zero		1


	//   ....[3]....
        /*0f04*/ 	.word	0x000003e0
        /*0f08*/ 	.word	0x000000ff
        /*0f0c*/ 	.word	0x00034840
        /*0f10*/ 	.short	0x0100
        /*0f12*/ 	.byte	0x08
	.zero		1


	//   ....[4]....
        /*0f14*/ 	.word	0x000003f0
        /*0f18*/ 	.word	0x000000ff
        /*0f1c*/ 	.word	0x00034838
        /*0f20*/ 	.short	0x0100
        /*0f22*/ 	.byte	0x08
	.zero		1


	//   ....[5]....
        /*0f24*/ 	.word	0x00000400
        /*0f28*/ 	.word	0x000000ff
        /*0f2c*/ 	.word	0x00034848
        /*0f30*/ 	.short	0x0100
        /*0f32*/ 	.byte	0x08
	.zero		1


	//   ....[6]....
        /*0f34*/ 	.word	0x00000530
        /*0f38*/ 	.word	0x000000ff
        /*0f3c*/ 	.word	0x00034850
        /*0f40*/ 	.short	0x0100
        /*0f42*/ 	.byte	0x08
	.zero		1


	//   ....[7]....
        /*0f44*/ 	.word	0x00000540
        /*0f48*/ 	.word	0x000000ff
        /*0f4c*/ 	.word	0x00034860
        /*0f50*/ 	.short	0x0100
        /*0f52*/ 	.byte	0x08
	.zero		1


	//   ....[8]....
        /*0f54*/ 	.word	0x00000550
        /*0f58*/ 	.word	0x000000ff
        /*0f5c*/ 	.word	0x00034858
        /*0f60*/ 	.short	0x0100
        /*0f62*/ 	.byte	0x08
	.zero		1


	//   ....[9]....
        /*0f64*/ 	.word	0x00000560
        /*0f68*/ 	.word	0x000000ff
        /*0f6c*/ 	.word	0x00034868
        /*0f70*/ 	.short	0x0100
        /*0f72*/ 	.byte	0x08
	.zero		1


	//   ....[10]....
        /*0f74*/ 	.word	0x00000650
        /*0f78*/ 	.word	0x000000ff
        /*0f7c*/ 	.word	0x00034870
        /*0f80*/ 	.short	0x0100
        /*0f82*/ 	.byte	0x06
	.zero		1


	//   ....[11]....
        /*0f84*/ 	.word	0x00000660
        /*0f88*/ 	.word	0x000000ff
        /*0f8c*/ 	.word	0x00034880
        /*0f90*/ 	.short	0x0100
        /*0f92*/ 	.byte	0x06
	.zero		1


	//   ....[12]....
        /*0f94*/ 	.word	0x00000670
        /*0f98*/ 	.word	0x000000ff
        /*0f9c*/ 	.word	0x00034878
        /*0fa0*/ 	.short	0x0100
        /*0fa2*/ 	.byte	0x06
	.zero		1


	//   ....[13]....
        /*0fa4*/ 	.word	0x00000680
        /*0fa8*/ 	.word	0x000000ff
        /*0fac*/ 	.word	0x00034888
        /*0fb0*/ 	.short	0x0100
        /*0fb2*/ 	.byte	0x06
	.zero		1


	//   ....[14]....
        /*0fb4*/ 	.word	0x000007b0
        /*0fb8*/ 	.word	0x000000ff
        /*0fbc*/ 	.word	0x00034890
        /*0fc0*/ 	.short	0x0100
        /*0fc2*/ 	.byte	0x08
	.zero		1


	//   ....[15]....
        /*0fc4*/ 	.word	0x000007c0
        /*0fc8*/ 	.word	0x000000ff
        /*0fcc*/ 	.word	0x000348a0
        /*0fd0*/ 	.short	0x0100
        /*0fd2*/ 	.byte	0x08
	.zero		1


	//   ....[16]....
        /*0fd4*/ 	.word	0x000007d0
        /*0fd8*/ 	.word	0x000000ff
        /*0fdc*/ 	.word	0x00034898
        /*0fe0*/ 	.short	0x0100
        /*0fe2*/ 	.byte	0x08
	.zero		1


	//   ....[17]....
        /*0fe4*/ 	.word	0x000007e0
        /*0fe8*/ 	.word	0x000000ff
        /*0fec*/ 	.word	0x000348a8
        /*0ff0*/ 	.short	0x0100
        /*0ff2*/ 	.byte	0x08
	.zero		1


	//   ....[18]....
        /*0ff4*/ 	.word	0x00000910
        /*0ff8*/ 	.word	0x000000ff
        /*0ffc*/ 	.word	0x000348b0
        /*1000*/ 	.short	0x0100
        /*1002*/ 	.byte	0x08
	.zero		1


	//   ....[19]....
        /*1004*/ 	.word	0x00000920
        /*1008*/ 	.word	0x000000ff
        /*100c*/ 	.word	0x000348c0
        /*1010*/ 	.short	0x0100
        /*1012*/ 	.byte	0x08
	.zero		1


	//   ....[20]....
        /*1014*/ 	.word	0x00000930
        /*1018*/ 	.word	0x000000ff
        /*101c*/ 	.word	0x000348b8
        /*1020*/ 	.short	0x0100
        /*1022*/ 	.byte	0x08
	.zero		1


	//   ....[21]....
        /*1024*/ 	.word	0x00000940
        /*1028*/ 	.word	0x000000ff
        /*102c*/ 	.word	0x000348c8
        /*1030*/ 	.short	0x0100
        /*1032*/ 	.byte	0x08
	.zero		1


	//   ....[22]....
        /*1034*/ 	.word	0x00004180
        /*1038*/ 	.word	0x00000003
        /*103c*/ 	.word	0x00034890
        /*1040*/ 	.short	0x010a
        /*1042*/ 	.byte	0x3f
	.zero		1


	//   ....[23]....
        /*1044*/ 	.word	0x00007be0
        /*1048*/ 	.word	0x00000003
        /*104c*/ 	.word	0x00034890
        /*1050*/ 	.short	0x010a
        /*1052*/ 	.byte	0x3f
	.zero		1


	//   ....[24]....
        /*1054*/ 	.word	0x0000b170
        /*1058*/ 	.word	0x00000003
        /*105c*/ 	.word	0x00034890
        /*1060*/ 	.short	0x010a
        /*1062*/ 	.byte	0x3f
	.zero		1


	//   ....[25]....
        /*1064*/ 	.word	0x0000bb00
        /*1068*/ 	.word	0x0000002c
        /*106c*/ 	.word	0x00000000
        /*1070*/ 	.short	0x0101
        /*1072*/ 	.byte	0x3f
	.zero		1


	//   ....[26]....
        /*1074*/ 	.word	0x0000bb40
        /*1078*/ 	.word	0x00000003
        /*107c*/ 	.word	0x000348b0
        /*1080*/ 	.short	0x010a
        /*1082*/ 	.byte	0x3f
	.zero		1


	//   ....[27]....
        /*1084*/ 	.word	0x0000c4a0
        /*1088*/ 	.word	0x00000003
        /*108c*/ 	.word	0x00000000
        /*1090*/ 	.short	0x0101
        /*1092*/ 	.byte	0x3f
	.zero		1


	//   ....[28]....
        /*1094*/ 	.word	0x0000cd20
        /*1098*/ 	.word	0x00000002
        /*109c*/ 	.word	0x00034800
        /*10a0*/ 	.short	0x010a
        /*10a2*/ 	.byte	0x3f
	.zero		1


	//   ....[29]....
        /*10a4*/ 	.word	0x0000cd70
        /*10a8*/ 	.word	0x00000002
        /*10ac*/ 	.word	0x00034800
        /*10b0*/ 	.short	0x010a
        /*10b2*/ 	.byte	0x3f
	.zero		1


	//   ....[30]....
        /*10b4*/ 	.word	0x0000d3a0
        /*10b8*/ 	.word	0x00000002
        /*10bc*/ 	.word	0x00034800
        /*10c0*/ 	.short	0x010a
        /*10c2*/ 	.byte	0x3f
	.zero		1


	//   ....[31]....
        /*10c4*/ 	.word	0x0000ee10
        /*10c8*/ 	.word	0x00000002
        /*10cc*/ 	.word	0x00034800
        /*10d0*/ 	.short	0x010a
        /*10d2*/ 	.byte	0x3f
	.zero		1


	//   ....[32]....
        /*10d4*/ 	.word	0x00010ae0
        /*10d8*/ 	.word	0x00000000
        /*10dc*/ 	.word	0x00034830
        /*10e0*/ 	.short	0x010a
        /*10e2*/ 	.byte	0x3f
	.zero		1


	//   ....[33]....
        /*10e4*/ 	.word	0x00010b60
        /*10e8*/ 	.word	0x00000000
        /*10ec*/ 	.word	0x00034830
        /*10f0*/ 	.short	0x010a
        /*10f2*/ 	.byte	0x3f
	.zero		1


	//   ....[34]....
        /*10f4*/ 	.word	0x00015f40
        /*10f8*/ 	.word	0x00000003
        /*10fc*/ 	.word	0x00000000
        /*1100*/ 	.short	0x0101
        /*1102*/ 	.byte	0x3f
	.zero		1


	//   ....[35]....
        /*1104*/ 	.word	0x00017250
        /*1108*/ 	.word	0x00000008
        /*110c*/ 	.word	0x00034830
        /*1110*/ 	.short	0x010a
        /*1112*/ 	.byte	0x3f
	.zero		1


	//   ....[36]....
        /*1114*/ 	.word	0x000172a0
        /*1118*/ 	.word	0x00000008
        /*111c*/ 	.word	0x00034830
        /*1120*/ 	.short	0x010a
        /*1122*/ 	.byte	0x3f
	.zero		1


	//   ....[37]....
        /*1124*/ 	.word	0x0001a790
        /*1128*/ 	.word	0x00000008
        /*112c*/ 	.word	0x00034850
        /*1130*/ 	.short	0x010a
        /*1132*/ 	.byte	0x3f
	.zero		1


	//   ....[38]....
        /*1134*/ 	.word	0x0001a7d0
        /*1138*/ 	.word	0x00000008
        /*113c*/ 	.word	0x00034850
        /*1140*/ 	.short	0x010a
        /*1142*/ 	.byte	0x3f
	.zero		1


	//   ....[39]....
        /*1144*/ 	.word	0x0001c960
        /*1148*/ 	.word	0x00000082
        /*114c*/ 	.word	0x00000000
        /*1150*/ 	.short	0x0101
        /*1152*/ 	.byte	0x3f
	.zero		1


	//   ....[40]....
        /*1154*/ 	.word	0x0001c9b0
        /*1158*/ 	.word	0x00000007
        /*115c*/ 	.word	0x00000000
        /*1160*/ 	.short	0x0101
        /*1162*/ 	.byte	0x3f
	.zero		1


	//   ....[41]....
        /*1164*/ 	.word	0x0001d7a0
        /*1168*/ 	.word	0x0000000a
        /*116c*/ 	.word	0x00034850
        /*1170*/ 	.short	0x010a
        /*1172*/ 	.byte	0x3f
	.zero		1


	//   ....[42]....
        /*1174*/ 	.word	0x0001d820
        /*1178*/ 	.word	0x0000000a
        /*117c*/ 	.word	0x00034850
        /*1180*/ 	.short	0x010a
        /*1182*/ 	.byte	0x3f
	.zero		1


	//   ....[43]....
        /*1184*/ 	.word	0x0001df50
        /*1188*/ 	.word	0x0000000a
        /*118c*/ 	.word	0x00000000
        /*1190*/ 	.short	0x0101
        /*1192*/ 	.byte	0x3f
	.zero		1


	//   ....[44]....
        /*1194*/ 	.word	0x0001f630
        /*1198*/ 	.word	0x00000000
        /*119c*/ 	.word	0x00000000
        /*11a0*/ 	.short	0x0101
        /*11a2*/ 	.byte	0x3f
	.zero		1


	//   ....[45]....
        /*11a4*/ 	.word	0x0001fe40
        /*11a8*/ 	.word	0x00000008
        /*11ac*/ 	.word	0x00000000
        /*11b0*/ 	.short	0x0101
        /*11b2*/ 	.byte	0x3f
	.zero		1


	//   ....[46]....
        /*11b4*/ 	.word	0x00023190
        /*11b8*/ 	.word	0x00000012
        /*11bc*/ 	.word	0x00034820
        /*11c0*/ 	.short	0x010a
        /*11c2*/ 	.byte	0x3f
	.zero		1


	//   ....[47]....
        /*11c4*/ 	.word	0x00023260
        /*11c8*/ 	.word	0x00000005
        /*11cc*/ 	.word	0x000348a0
        /*11d0*/ 	.short	0x010a
        /*11d2*/ 	.byte	0x3f
	.zero		1


	//   ....[48]....
        /*11d4*/ 	.word	0x00023590
        /*11d8*/ 	.word	0x00000005
        /*11dc*/ 	.word	0x000348c0
        /*11e0*/ 	.short	0x010a
        /*11e2*/ 	.byte	0x3f
	.zero		1


	//   ....[49]....
        /*11e4*/ 	.word	0x000239f0
        /*11e8*/ 	.word	0x00000006
        /*11ec*/ 	.word	0x000348a0
        /*11f0*/ 	.short	0x010a
        /*11f2*/ 	.byte	0x3f
	.zero		1


	//   ....[50]....
        /*11f4*/ 	.word	0x00023d40
        /*11f8*/ 	.word	0x00000006
        /*11fc*/ 	.word	0x000348c0
        /*1200*/ 	.short	0x010a
        /*1202*/ 	.byte	0x3f
	.zero		1


	//   ....[51]....
        /*1204*/ 	.word	0x00024ce0
        /*1208*/ 	.word	0x00000000
        /*120c*/ 	.word	0x00034840
        /*1210*/ 	.short	0x010a
        /*1212*/ 	.byte	0x3f
	.zero		1


	//   ....[52]....
        /*1214*/ 	.word	0x00025b70
        /*1218*/ 	.word	0x00000012
        /*121c*/ 	.word	0x00034800
        /*1220*/ 	.short	0x0107
        /*1222*/ 	.byte	0x3f
	.zero		1


	//   ....[53]....
        /*1224*/ 	.word	0x00025c70
        /*1228*/ 	.word	0x00000012
        /*122c*/ 	.word	0x00034800
        /*1230*/ 	.short	0x0101
        /*1232*/ 	.byte	0x3f
	.zero		1


	//   ....[54]....
        /*1234*/ 	.word	0x00025c90
        /*1238*/ 	.word	0x00000012
        /*123c*/ 	.word	0x00034820
        /*1240*/ 	.short	0x010a
        /*1242*/ 	.byte	0x3f
	.zero		1


	//   ....[55]....
        /*1244*/ 	.word	0x00026060
        /*1248*/ 	.word	0x00000003
        /*124c*/ 	.word	0x00034840
        /*1250*/ 	.short	0x010a
        /*1252*/ 	.byte	0x3f
	.zero		1


	//   ....[56]....
        /*1254*/ 	.word	0x000263f0
        /*1258*/ 	.word	0x00000002
        /*125c*/ 	.word	0x00034860
        /*1260*/ 	.short	0x010a
        /*1262*/ 	.byte	0x3f
	.zero		1


	//   ....[57]....
        /*1264*/ 	.word	0x00026ab0
        /*1268*/ 	.word	0x00000003
        /*126c*/ 	.word	0x00034840
        /*1270*/ 	.short	0x010a
        /*1272*/ 	.byte	0x3f
	.zero		1


	//   ....[58]....
        /*1274*/ 	.word	0x00026e40
        /*1278*/ 	.word	0x00000002
        /*127c*/ 	.word	0x00034860
        /*1280*/ 	.short	0x010a
        /*1282*/ 	.byte	0x3f
	.zero		1


	//   ....[59]....
        /*1284*/ 	.word	0x00027460
        /*1288*/ 	.word	0x00000002
        /*128c*/ 	.word	0x00034840
        /*1290*/ 	.short	0x010a
        /*1292*/ 	.byte	0x3f
	.zero		1


	//   ....[60]....
        /*1294*/ 	.word	0x000277e0
        /*1298*/ 	.word	0x00000002
        /*129c*/ 	.word	0x00034860
        /*12a0*/ 	.short	0x010a
        /*12a2*/ 	.byte	0x3f
	.zero		1


	//   ....[61]....
        /*12a4*/ 	.word	0x00027da0
        /*12a8*/ 	.word	0x00000000
        /*12ac*/ 	.word	0x00034860
        /*12b0*/ 	.short	0x010a
        /*12b2*/ 	.byte	0x3f
	.zero		1


	//   ....[62]....
        /*12b4*/ 	.word	0x00029010
        /*12b8*/ 	.word	0x00000000
        /*12bc*/ 	.word	0x00034820
        /*12c0*/ 	.short	0x010a
        /*12c2*/ 	.byte	0x3f
	.zero		1


	//   ....[63]....
        /*12c4*/ 	.word	0x000291f0
        /*12c8*/ 	.word	0x00000006
        /*12cc*/ 	.word	0x00000000
        /*12d0*/ 	.short	0x010a
        /*12d2*/ 	.byte	0x3f
	.zero		1


	//   ....[64]....
        /*12d4*/ 	.word	0x00029220
        /*12d8*/ 	.word	0x00000007
        /*12dc*/ 	.word	0x00000000
        /*12e0*/ 	.short	0x010a
        /*12e2*/ 	.byte	0x3f
	.zero		1


	//   ....[65]....
        /*12e4*/ 	.word	0x00029280
        /*12e8*/ 	.word	0x00000004
        /*12ec*/ 	.word	0x00000000
        /*12f0*/ 	.short	0x010a
        /*12f2*/ 	.byte	0x3f
	.zero		1


	//   ....[66]....
        /*12f4*/ 	.word	0x000292b0
        /*12f8*/ 	.word	0x00000003
        /*12fc*/ 	.word	0x00000000
        /*1300*/ 	.short	0x010a
        /*1302*/ 	.byte	0x3f
	.zero		1


	//   ....[67]....
        /*1304*/ 	.word	0x00029310
        /*1308*/ 	.word	0x00000003
        /*130c*/ 	.word	0x00034890
        /*1310*/ 	.short	0x010a
        /*1312*/ 	.byte	0x3f
	.zero		1


	//   ....[68]....
        /*1314*/ 	.word	0x00029360
        /*1318*/ 	.word	0x00000003
        /*131c*/ 	.word	0x00034890
        /*1320*/ 	.short	0x010a
        /*1322*/ 	.byte	0x3f
	.zero		1


	//   ....[69]....
        /*1324*/ 	.word	0x000293b0
        /*1328*/ 	.word	0x00000003
        /*132c*/ 	.word	0x00034890
        /*1330*/ 	.short	0x010a
        /*1332*/ 	.byte	0x3f
	.zero		1


	//   ....[70]....
        /*1334*/ 	.word	0x00029400
        /*1338*/ 	.word	0x00000003
        /*133c*/ 	.word	0x000348b0
        /*1340*/ 	.short	0x010a
        /*1342*/ 	.byte	0x3f
	.zero		1


	//   ....[71]....
        /*1344*/ 	.word	0x00029710
        /*1348*/ 	.word	0x00000002
        /*134c*/ 	.word	0x00034800
        /*1350*/ 	.short	0x010a
        /*1352*/ 	.byte	0x3f
	.zero		1


	//   ....[72]....
        /*1354*/ 	.word	0x00029920
        /*1358*/ 	.word	0x00000002
        /*135c*/ 	.word	0x00034800
        /*1360*/ 	.short	0x010a
        /*1362*/ 	.byte	0x3f
	.zero		1


	//   ....[73]....
        /*1364*/ 	.word	0x00029970
        /*1368*/ 	.word	0x00000000
        /*136c*/ 	.word	0x00034830
        /*1370*/ 	.short	0x010a
        /*1372*/ 	.byte	0x3f
	.zero		1


	//   ....[74]....
        /*1374*/ 	.word	0x000299c0
        /*1378*/ 	.word	0x00000008
        /*137c*/ 	.word	0x00034830
        /*1380*/ 	.short	0x010a
        /*1382*/ 	.byte	0x3f
	.zero		1


	//   ....[75]....
        /*1384*/ 	.word	0x00029a10
        /*1388*/ 	.word	0x00000008
        /*138c*/ 	.word	0x00034850
        /*1390*/ 	.short	0x010a
        /*1392*/ 	.byte	0x3f
	.zero		1


	//   ....[76]....
        /*1394*/ 	.word	0x00029a60
        /*1398*/ 	.word	0x0000000a
        /*139c*/ 	.word	0x00034850
        /*13a0*/ 	.short	0x010a
        /*13a2*/ 	.byte	0x3f
	.zero		1


	//   ....[77]....
        /*13a4*/ 	.word	0x0002a660
        /*13a8*/ 	.word	0x00000012
        /*13ac*/ 	.word	0x00034820
        /*13b0*/ 	.short	0x010a
        /*13b2*/ 	.byte	0x3f
	.zero		1


	//   ....[78]....
        /*13b4*/ 	.word	0x0002a6b0
        /*13b8*/ 	.word	0x00000005
        /*13bc*/ 	.word	0x000348a0
        /*13c0*/ 	.short	0x010a
        /*13c2*/ 	.byte	0x3f
	.zero		1


	//   ....[79]....
        /*13c4*/ 	.word	0x0002a700
        /*13c8*/ 	.word	0x00000005
        /*13cc*/ 	.word	0x000348c0
        /*13d0*/ 	.short	0x010a
        /*13d2*/ 	.byte	0x3f
	.zero		1


	//   ....[80]....
        /*13d4*/ 	.word	0x0002a750
        /*13d8*/ 	.word	0x00000006
        /*13dc*/ 	.word	0x000348a0
        /*13e0*/ 	.short	0x010a
        /*13e2*/ 	.byte	0x3f
	.zero		1


	//   ....[81]....
        /*13e4*/ 	.word	0x0002a7a0
        /*13e8*/ 	.word	0x00000006
        /*13ec*/ 	.word	0x000348c0
        /*13f0*/ 	.short	0x010a
        /*13f2*/ 	.byte	0x3f
	.zero		1


	//   ....[82]....
        /*13f4*/ 	.word	0x0002a940
        /*13f8*/ 	.word	0x00000000
        /*13fc*/ 	.word	0x00034840
        /*1400*/ 	.short	0x010a
        /*1402*/ 	.byte	0x3f
	.zero		1


	//   ....[83]....
        /*1404*/ 	.word	0x0002b4e0
        /*1408*/ 	.word	0x00000012
        /*140c*/ 	.word	0x00034820
        /*1410*/ 	.short	0x010a
        /*1412*/ 	.byte	0x3f
	.zero		1


	//   ....[84]....
        /*1414*/ 	.word	0x0002b530
        /*1418*/ 	.word	0x00000003
        /*141c*/ 	.word	0x00034840
        /*1420*/ 	.short	0x010a
        /*1422*/ 	.byte	0x3f
	.zero		1


	//   ....[85]....
        /*1424*/ 	.word	0x0002b580
        /*1428*/ 	.word	0x00000002
        /*142c*/ 	.word	0x00034860
        /*1430*/ 	.short	0x010a
        /*1432*/ 	.byte	0x3f
	.zero		1


	//   ....[86]....
        /*1434*/ 	.word	0x0002b5d0
        /*1438*/ 	.word	0x00000003
        /*143c*/ 	.word	0x00034840
        /*1440*/ 	.short	0x010a
        /*1442*/ 	.byte	0x3f
	.zero		1


	//   ....[87]....
        /*1444*/ 	.word	0x0002b620
        /*1448*/ 	.word	0x00000002
        /*144c*/ 	.word	0x00034860
        /*1450*/ 	.short	0x010a
        /*1452*/ 	.byte	0x3f
	.zero		1


	//   ....[88]....
        /*1454*/ 	.word	0x0002b670
        /*1458*/ 	.word	0x00000002
        /*145c*/ 	.word	0x00034840
        /*1460*/ 	.short	0x010a
        /*1462*/ 	.byte	0x3f
	.zero		1


	//   ....[89]....
        /*1464*/ 	.word	0x0002b6c0
        /*1468*/ 	.word	0x00000002
        /*146c*/ 	.word	0x00034860
        /*1470*/ 	.short	0x010a
        /*1472*/ 	.byte	0x3f
	.zero		1


	//   ....[90]....
        /*1474*/ 	.word	0x0002b710
        /*1478*/ 	.word	0x00000000
        /*147c*/ 	.word	0x00034860
        /*1480*/ 	.short	0x010a
        /*1482*/ 	.byte	0x3f
	.zero		1


	//   ....[91]....
        /*1484*/ 	.word	0x0002c270
        /*1488*/ 	.word	0x00000000
        /*148c*/ 	.word	0x00034820
        /*1490*/ 	.short	0x010a
        /*1492*/ 	.byte	0x3f
	.zero		1


	//   ....[92]....
        /*1494*/ 	.word	0x0002c410
        /*1498*/ 	.word	0x00000006
        /*149c*/ 	.word	0x00000000
        /*14a0*/ 	.short	0x010a
        /*14a2*/ 	.byte	0x3f
	.zero		1


	//   ....[93]....
        /*14a4*/ 	.word	0x0002c460
        /*14a8*/ 	.word	0x00000007
        /*14ac*/ 	.word	0x00000000
        /*14b0*/ 	.short	0x010a
        /*14b2*/ 	.byte	0x3f
	.zero		1


	//   ....[94]....
        /*14b4*/ 	.word	0x0002c4b0
        /*14b8*/ 	.word	0x00000004
        /*14bc*/ 	.word	0x00000000
        /*14c0*/ 	.short	0x010a
        /*14c2*/ 	.byte	0x3f
	.zero		1


	//----- nvinfo : EIATTR_NUM_MBARRIERS
	.align		4
.L_931:
        /*14c4*/ 	.byte	0x03, 0x38
        /*14c6*/ 	.short	0x0016


	//----- nvinfo : EIATTR_EXIT_INSTR_OFFSETS
	.align		4
        /*14c8*/ 	.byte	0x04, 0x1c
        /*14ca*/ 	.short	(.L_933 - .L_932)


	//   ....[0]....
.L_932:
        /*14cc*/ 	.word	0x00029300


	//----- nvinfo : EIATTR_MAX_THREADS
	.align		4
.L_933:
        /*14d0*/ 	.byte	0x04, 0x05
        /*14d2*/ 	.short	(.L_935 - .L_934)
.L_934:
        /*14d4*/ 	.word	0x00000180
        /*14d8*/ 	.word	0x00000001
        /*14dc*/ 	.word	0x00000001


	//----- nvinfo : EIATTR_CRS_STACK_SIZE
	.align		4
.L_935:
        /*14e0*/ 	.byte	0x04, 0x1e
        /*14e2*/ 	.short	(.L_937 - .L_936)
.L_936:
        /*14e4*/ 	.word	0x00000000


	//----- nvinfo : EIATTR_CBANK_PARAM_SIZE
	.align		4
.L_937:
        /*14e8*/ 	.byte	0x03, 0x19
        /*14ea*/ 	.short	0x0af0


	//----- nvinfo : EIATTR_PARAM_CBANK
	.align		4
        /*14ec*/ 	.byte	0x04, 0x0a
        /*14ee*/ 	.short	(.L_939 - .L_938)
	.align		4
.L_938:
        /*14f0*/ 	.word	index@(.nv.constant0._ZN7cutlass13device_kernelIN5flash11enable_sm90INS1_16FlashAttnFwdSm90INS1_25CollectiveMainloopFwdSm90ILi2EN4cute5tupleIJNS5_1CILi1EEES8_S8_EEENS6_IJNS7_ILi128EEENS7_ILi176EEESA_EEELi128ENS_6half_tEfNS_4arch4Sm90ELb0ELb0ELb1ELb1ELb0ELb1ELb0ELb1ELb1ELb1ELb1ELb0EEENS1_21CollectiveEpilogueFwdINS6_IJSA_SA_SB_EEES9_SD_SF_Li256ELb1ELb1ELb1ELb0EEENS1_36VarlenDynamicPersistentTileSchedulerILi128ELi176ELi256ELi128ELb1ELb1ELb1ELb0ELb1ELb1EEEEEEEEEvNT_6ParamsE)
        /*14f4*/ 	.short	0x0210
        /*14f6*/ 	.short	0x0af0


	//----- nvinfo : EIATTR_SW_WAR
	.align		4
.L_939:
        /*14f8*/ 	.byte	0x04, 0x36
        /*14fa*/ 	.short	(.L_941 - .L_940)
.L_940:
        /*14fc*/ 	.word	0x00000008
.L_941:


//--------------------- .nv.info._ZN7cutlass13device_kernelIN5flash11enable_sm90INS1_16FlashAttnFwdSm90INS1_25CollectiveMainloopFwdSm90ILi2EN4cute5tupleIJNS5_1CILi1EEES8_S8_EEENS6_IJNS7_ILi128EEESA_SA_EEELi128ENS_6half_tEfNS_4arch4Sm90ELb0ELb1ELb1ELb0ELb0ELb0ELb0ELb1ELb1ELb1ELb1ELb0EEENS1_21CollectiveEpilogueFwdISB_S9_SC_SE_Li256ELb0ELb1ELb1ELb0EEENS1_19SingleTileSchedulerILb0ELb1ELb1ELi128EEEEEEEEEvNT_6ParamsE --------------------------
	.section	.nv.info._ZN7cutlass13device_kernelIN5flash11enable_sm90INS1_16FlashAttnFwdSm90INS1_25CollectiveMainloopFwdSm90ILi2EN4cute5tupleIJNS5_1CILi1EEES8_S8_EEENS6_IJNS7_ILi128EEESA_SA_EEELi128ENS_6half_tEfNS_4arch4Sm90ELb0ELb1ELb1ELb0ELb0ELb0ELb0ELb1ELb1ELb1ELb1ELb0EEENS1_21CollectiveEpilogueFwdISB_S9_SC_SE_Li256ELb0ELb1ELb1ELb0EEENS1_19SingleTileSchedulerILb0ELb1ELb1ELi128EEEEEEEEEvNT_6ParamsE,"",@"SHT_CUDA_INFO"
	.sectionflags	@""
	.align	4


	//----- nvinfo : EIATTR_CUDA_API_VERSION
	.align		4
        /*0000*/ 	.byte	0x04, 0x37
        /*0002*/ 	.short	(.L_943 - .L_942)
.L_942:
        /*0004*/ 	.word	0x00000082


	//----- nvinfo : EIATTR_KPARAM_INFO
	.align		4
.L_943:
        /*0008*/ 	.byte	0x04, 0x17
        /*000a*/ 	.short	(.L_945 - .L_944)
.L_944:
        /*000c*/ 	.word	0x00000000
        /*0010*/ 	.short	0x0000
        /*0012*/ 	.short	0x0070
        /*0014*/ 	.byte	0x00, 0xf0, 0x01, 0x28


	//----- nvinfo : EIATTR_SPARSE_MMA_MASK
	.align		4
.L_945:
        /*0018*/ 	.byte	0x03, 0x50
        /*001a*/ 	.short	0x0000


	//----- nvinfo : EIATTR_MAXREG_COUNT
	.align		4
        /*001c*/ 	.byte	0x03, 0x1b
        /*001e*/ 	.short	0x00a8


	//----- nvinfo : EIATTR_NUM_BARRIERS
	.align		4
        /*0020*/ 	.byte	0x02, 0x4c
        /*0022*/ 	.byte	0x10
	.zero		1


	//----- nvinfo : EIATTR_EXTERNS
	.align		4
        /*0024*/ 	.byte	0x04, 0x0f
        /*0026*/ 	.short	(.L_947 - .L_946)


	//   ....[0]....
	.align		4
.L_946:
        /*0028*/ 	.word	index@(__assertfail)


	//----- nvinfo : EIATTR_ANNOTATIONS
	.align		4
.L_947:
        /*002c*/ 	.byte	0x04, 0x55
        /*002e*/ 	.short	(.L_949 - .L_948)


	//   ....[0]....
.L_948:
        /* <DEDUP_REMOVED lines=10> */


	//----- nvinfo : EIATTR_MERCURY_ISA_VERSION
	.align		4
.L_949:
        /*00c0*/ 	.byte	0x03, 0x5f
        /*00c2*/ 	.short	0x0101


	//----- nvinfo : EIATTR_INT_WARP_WIDE_INSTR_OFFSETS
	.align		4
        /*00c4*/ 	.byte	0x04, 0x31
        /*00c6*/ 	.short	(.L_951 - .L_950)


	//   ....[0]....
.L_950:
        /*00c8*/ 	.word	0x00000120


	//   ....[1]....
        /*00cc*/ 	.word	0x000001c0


	//   ....[2]....
        /*00d0*/ 	.word	0x00000230


	//----- nvinfo : EIATTR_COOP_GROUP_MASK_REGIDS
	.align		4
.L_951:
        /*00d4*/ 	.byte	0x04, 0x29
        /*00d6*/ 	.short	(.L_953 - .L_952)


	//   ....[0]....
.L_952:
        /*00d8*/ 	.word	0xffffffff


	//   ....[1]....
        /*00dc*/ 	.word	0xffffffff


	//   ....[2]....
        /*00e0*/ 	.word	0xffffffff


	//   ....[3]....
        /*00e4*/ 	.word	0xffffffff


	//   ....[4]....
        /*00e8*/ 	.word	0xffffffff


	//   ....[5]....
        /*00ec*/ 	.word	0xffffffff


	//   ....[6]....
        /*00f0*/ 	.word	0xffffffff


	//   ....[7]....
        /*00f4*/ 	.word	0xffffffff


	//   ....[8]....
        /*00f8*/ 	.word	0xffffffff


	//   ....[9]....
        /*00fc*/ 	.word	0xffffffff


	//   ....[10]....
        /*0100*/ 	.word	0xffffffff


	//   ....[11]....
        /*0104*/ 	.word	0xffffffff


	//   ....[12]....
        /*0108*/ 	.word	0xffffffff


	//   ....[13]....
        /*010c*/ 	.word	0xffffffff


	//   ....[14]....
        /*0110*/ 	.word	0xffffffff


	//   ....[15]....
        /*0114*/ 	.word	0xffffffff


	//   ....[16]....
        /*0118*/ 	.word	0xffffffff


	//   ....[17]....
        /*011c*/ 	.word	0xffffffff


	//   ....[18]....
        /*0120*/ 	.word	0xffffffff


	//   ....[19]....
        /*0124*/ 	.word	0xffffffff


	//   ....[20]....
        /*0128*/ 	.word	0xffffffff


	//   ....[21]....
        /*012c*/ 	.word	0xffffffff


	//   ....[22]....
        /*0130*/ 	.word	0xffffffff


	//   ....[23]....
        /*0134*/ 	.word	0xffffffff


	//   ....[24]....
        /*0138*/ 	.word	0xffffffff


	//   ....[25]....
        /*013c*/ 	.word	0xffffffff


	//   ....[26]....
        /*0140*/ 	.word	0xffffffff


	//   ....[27]....
        /*0144*/ 	.word	0xffffffff


	//   ....[28]....
        /*0148*/ 	.word	0xffffffff


	//   ....[29]....
        /*014c*/ 	.word	0xffffffff


	//   ....[30]....
        /*0150*/ 	.word	0xffffffff


	//   ....[31]....
        /*0154*/ 	.word	0xffffffff


	//   ....[32]....
        /*0158*/ 	.word	0xffffffff


	//   ....[33]....
        /*015c*/ 	.word	0xffffffff


	//   ....[34]....
        /*0160*/ 	.word	0xffffffff


	//   ....[35]....
        /*0164*/ 	.word	0xffffffff


	//   ....[36]....
        /*0168*/ 	.word	0xffffffff


	//   ....[37]....
        /*016c*/ 	.word	0xffffffff


	//   ....[38]....
        /*0170*/ 	.word	0xffffffff


	//   ....[39]....
        /*0174*/ 	.word	0xffffffff


	//   ....[40]....
        /*0178*/ 	.word	0xffffffff


	//   ....[41]....
        /*017c*/ 	.word	0xffffffff


	//   ....[42]....
        /*0180*/ 	.word	0xffffffff


	//   ....[43]....
        /*0184*/ 	.word	0xffffffff


	//   ....[44]....
        /*0188*/ 	.word	0xffffffff


	//   ....[45]....
        /*018c*/ 	.word	0xffffffff


	//   ....[46]....
        /*0190*/ 	.word	0xffffffff


	//   ....[47]....
        /*0194*/ 	.word	0xffffffff


	//   ....[48]....
        /*0198*/ 	.word	0xffffffff


	//   ....[49]....
        /*019c*/ 	.word	0xffffffff


	//   ....[50]....
        /*01a0*/ 	.word	0xffffffff


	//   ....[51]....
        /*01a4*/ 	.word	0xffffffff


	//   ....[52]....
        /*01a8*/ 	.word	0xffffffff


	//   ....[53]....
        /*01ac*/ 	.word	0xffffffff


	//   ....[54]....
        /*01b0*/ 	.word	0xffffffff


	//   ....[55]....
        /*01b4*/ 	.word	0xffffffff


	//   ....[56]....
        /*01b8*/ 	.word	0xffffffff


	//   ....[57]....
        /*01bc*/ 	.word	0xffffffff


	//   ....[58]....
        /*01c0*/ 	.word	0xffffffff


	//   ....[59]....
        /*01c4*/ 	.word	0xffffffff


	//   ....[60]....
        /*01c8*/ 	.word	0xffffffff


	//   ....[61]....
        /*01cc*/ 	.word	0x0500000f


	//   ....[62]....
        /*01d0*/ 	.word	0x0500000f


	//   ....[63]....
        /*01d4*/ 	.word	0x0500000f


	//   ....[64]....
        /*01d8*/ 	.word	0x0500000f


	//   ....[65]....
        /*01dc*/ 	.word	0x0500000f


	//   ....[66]....
        /*01e0*/ 	.word	0x0500000f


	//   ....[67]....
        /*01e4*/ 	.word	0x0500000f


	//   ....[68]....
        /*01e8*/ 	.word	0x0500000f


	//   ....[69]....
        /*01ec*/ 	.word	0x0500000f


	//   ....[70]....
        /*01f0*/ 	.word	0x0500000f


	//   ....[71]....
        /*01f4*/ 	.word	0x0500000f


	//   ....[72]....
        /*01f8*/ 	.word	0x0500000f


	//   ....[73]....
        /*01fc*/ 	.word	0x0500000f


	//   ....[74]....
        /*0200*/ 	.word	0x0500000f


	//   ....[75]....
        /*0204*/ 	.word	0x0500000f


	//   ....[76]....
        /*0208*/ 	.word	0x0500000f


	//   ....[77]....
        /*020c*/ 	.word	0x0500000f


	//   ....[78]....
        /*0210*/ 	.word	0x0500000f


	//----- nvinfo : EIATTR_COOP_GROUP_INSTR_OFFSETS
	.align		4
.L_953:
        /*0214*/ 	.byte	0x04, 0x28
        /*0216*/ 	.short	(.L_955 - .L_954)


	//   ....[0]....
.L_954:
        /*0218*/ 	.word	0x00000060


	//   ....[1]....
        /*021c*/ 	.word	0x00000130


	//   ....[2]....
        /*0220*/ 	.word	0x000001e0


	//   ....[3]....
        /*0224*/ 	.word	0x000003a0


	//   ....[4]....
        /*0228*/ 	.word	0x00000500


	//   ....[5]....
        /*022c*/ 	.word	0x00000620


	//   ....[6]....
        /*0230*/ 	.word	0x00000780


	//   ....[7]....
        /*0234*/ 	.word	0x000014b0


	//   ....[8]....
        /*0238*/ 	.word	0x00001fb0


	//   ....[9]....
        /*023c*/ 	.word	0x000028b0


	//   ....[10]....
        /*0240*/ 	.word	0x00003940


	//   ....[11]....
        /*0244*/ 	.word	0x00003a00


	//   ....[12]....
        /*0248*/ 	.word	0x00004460


	//   ....[13]....
        /*024c*/ 	.word	0x000044f0


	//   ....[14]....
        /*0250*/ 	.word	0x00006170


	//   ....[15]....
        /*0254*/ 	.word	0x00006560


	//   ....[16]....
        /*0258*/ 	.word	0x00007130


	//   ....[17]....
        /*025c*/ 	.word	0x000071f0


	//   ....[18]....
        /*0260*/ 	.word	0x00007ad0


	//   ....[19]....
        /*0264*/ 	.word	0x00007b30


	//   ....[20]....
        /*0268*/ 	.word	0x00009e30


	//   ....[21]....
        /*026c*/ 	.word	0x00009e50


	//   ....[22]....
        /*0270*/ 	.word	0x0000a570


	//   ....[23]....
        /*0274*/ 	.word	0x0000a600


	//   ....[24]....
        /*0278*/ 	.word	0x0000c5f0


	//   ....[25]....
        /*027c*/ 	.word	0x0000c880


	//   ....[26]....
        /*0280*/ 	.word	0x0000d450


	//   ....[27]....
        /*0284*/ 	.word	0x0000d550


	//   ....[28]....
        /*0288*/ 	.word	0x0000de30


	//   ....[29]....
        /*028c*/ 	.word	0x0000ded0


	//   ....[30]....
        /*0290*/ 	.word	0x0000ef40


	//   ....[31]....
        /*0294*/ 	.word	0x0000ef70


	//   ....[32]....
        /*0298*/ 	.word	0x0000f050


	//   ....[33]....
        /*029c*/ 	.word	0x0000f060


	//   ....[34]....
        /*02a0*/ 	.word	0x0000ff40


	//   ....[35]....
        /*02a4*/ 	.word	0x0000ff80


	//   ....[36]....
        /*02a8*/ 	.word	0x0000ffc0


	//   ....[37]....
        /*02ac*/ 	.word	0x00010000


	//   ....[38]....
        /*02b0*/ 	.word	0x00010010


	//   ....[39]....
        /*02b4*/ 	.word	0x00010030


	//   ....[40]....
        /*02b8*/ 	.word	0x00010670


	//   ....[41]....
        /*02bc*/ 	.word	0x00010680


	//   ....[42]....
        /*02c0*/ 	.word	0x00011080


	//   ....[43]....
        /*02c4*/ 	.word	0x00011f10


	//   ....[44]....
        /*02c8*/ 	.word	0x00012810


	//   ....[45]....
        /*02cc*/ 	.word	0x00012840


	//   ....[46]....
        /*02d0*/ 	.word	0x00012870


	//   ....[47]....
        /*02d4*/ 	.word	0x00012920


	//   ....[48]....
        /*02d8*/ 	.word	0x00012940


	//   ....[49]....
        /*02dc*/ 	.word	0x00012970


	//   ....[50]....
        /*02e0*/ 	.word	0x000129f0


	//   ....[51]....
        /*02e4*/ 	.word	0x00012a20


	//   ....[52]....
        /*02e8*/ 	.word	0x00012a80


	//   ....[53]....
        /*02ec*/ 	.word	0x00012ab0


	//   ....[54]....
        /*02f0*/ 	.word	0x00012b20


	//   ....[55]....
        /*02f4*/ 	.word	0x00012b50


	//   ....[56]....
        /*02f8*/ 	.word	0x00012bc0


	//   ....[57]....
        /*02fc*/ 	.word	0x00012bf0


	//   ....[58]....
        /*0300*/ 	.word	0x00012c70


	//   ....[59]....
        /*0304*/ 	.word	0x00012cb0


	//   ....[60]....
        /*0308*/ 	.word	0x00014c60


	//   ....[61]....
        /*030c*/ 	.word	0x00015280


	//   ....[62]....
        /*0310*/ 	.word	0x000153f0


	//   ....[63]....
        /*0314*/ 	.word	0x00015440


	//   ....[64]....
        /*0318*/ 	.word	0x00015590


	//   ....[65]....
        /*031c*/ 	.word	0x00015600


	//   ....[66]....
        /*0320*/ 	.word	0x00015670


	//   ....[67]....
        /*0324*/ 	.word	0x00015750


	//   ....[68]....
        /*0328*/ 	.word	0x000157c0


	//   ....[69]....
        /*032c*/ 	.word	0x000158a0


	//   ....[70]....
        /*0330*/ 	.word	0x00015910


	//   ....[71]....
        /*0334*/ 	.word	0x000159f0


	//   ....[72]....
        /*0338*/ 	.word	0x00015a60


	//   ....[73]....
        /*033c*/ 	.word	0x00015b40


	//   ....[74]....
        /*0340*/ 	.word	0x00015bb0


	//   ....[75]....
        /*0344*/ 	.word	0x00015c80


	//   ....[76]....
        /*0348*/ 	.word	0x00015cf0


	//   ....[77]....
        /*034c*/ 	.word	0x00015da0


	//   ....[78]....
        /*0350*/ 	.word	0x000161a0


	//----- nvinfo : EIATTR_REG_RECONFIG
	.align		4
.L_955:
        /*0354*/ 	.byte	0x01, 0x54
	.zero		2


	//----- nvinfo : EIATTR_SYSCALL_OFFSETS
	.align		4
        /*0358*/ 	.byte	0x04, 0x46
        /*035a*/ 	.short	(.L_957 - .L_956)


	//   ....[0]....
.L_956:
        /*035c*/ 	.word	0x00001670


	//   ....[1]....
        /*0360*/ 	.word	0x00011b90


	//   ....[2]....
        /*0364*/ 	.word	0x00011cd0


	//   ....[3]....
        /*0368*/ 	.word	0x00011dc0


	//   ....[4]....
        /*036c*/ 	.word	0x00012480


	//----- nvinfo : EIATTR_MBARRIER_INSTR_OFFSETS
	.align		4
.L_957:
        /*0370*/ 	.byte	0x04, 0x39
        /*0372*/ 	.short	(.L_959 - .L_958)


	//   ....[0]....
.L_958:
        /*0374*/ 	.word	0x00000250
        /*0378*/ 	.word	0x000000ff
        /*037c*/ 	.word	0x00028800
        /*0380*/ 	.short	0x0100
        /*0382*/ 	.byte	0x08
	.zero		1


	//   ....[1]....
        /*0384*/ 	.word	0x00000260
        /*0388*/ 	.word	0x000000ff
        /*038c*/ 	.word	0x00028820
        /*0390*/ 	.short	0x0100
        /*0392*/ 	.byte	0x08
	.zero		1


	//   ....[2]....
        /*0394*/ 	.word	0x00000350
        /*0398*/ 	.word	0x000000ff
        /*039c*/ 	.word	0x00028830
        /*03a0*/ 	.short	0x0100
        /*03a2*/ 	.byte	0x08
	.zero		1


	//   ....[3]....
        /*03a4*/ 	.word	0x00000360
        /*03a8*/ 	.word	0x000000ff
        /*03ac*/ 	.word	0x00028840
        /*03b0*/ 	.short	0x0100
        /*03b2*/ 	.byte	0x08
	.zero		1


	//   ....[4]....
        /*03b4*/ 	.word	0x00000370
        /*03b8*/ 	.word	0x000000ff
        /*03bc*/ 	.word	0x00028838
        /*03c0*/ 	.short	0x0100
        /*03c2*/ 	.byte	0x08
	.zero		1


	//   ....[5]....
        /*03c4*/ 	.word	0x00000380
        /*03c8*/ 	.word	0x000000ff
        /*03cc*/ 	.word	0x00028848
        /*03d0*/ 	.short	0x0100
        /*03d2*/ 	.byte	0x08
	.zero		1


	//   ....[6]....
        /*03d4*/ 	.word	0x000004b0
        /*03d8*/ 	.word	0x000000ff
        /*03dc*/ 	.word	0x00028850
        /*03e0*/ 	.short	0x0100
        /*03e2*/ 	.byte	0x08
	.zero		1


	//   ....[7]....
        /*03e4*/ 	.word	0x000004c0
        /*03e8*/ 	.word	0x000000ff
        /*03ec*/ 	.word	0x00028860
        /*03f0*/ 	.short	0x0100
        /*03f2*/ 	.byte	0x08
	.zero		1


	//   ....[8]....
        /*03f4*/ 	.word	0x000004d0
        /*03f8*/ 	.word	0x000000ff
        /*03fc*/ 	.word	0x00028858
        /*0400*/ 	.short	0x0100
        /*0402*/ 	.byte	0x08
	.zero		1


	//   ....[9]....
        /*0404*/ 	.word	0x000004e0
        /*0408*/ 	.word	0x000000ff
        /*040c*/ 	.word	0x00028868
        /*0410*/ 	.short	0x0100
        /*0412*/ 	.byte	0x08
	.zero		1


	//   ....[10]....
        /*0414*/ 	.word	0x000005d0
        /*0418*/ 	.word	0x000000ff
        /*041c*/ 	.word	0x00028870
        /*0420*/ 	.short	0x0100
        /*0422*/ 	.byte	0x06
	.zero		1


	//   ....[11]....
        /*0424*/ 	.word	0x000005e0
        /*0428*/ 	.word	0x000000ff
        /*042c*/ 	.word	0x00028880
        /*0430*/ 	.short	0x0100
        /*0432*/ 	.byte	0x06
	.zero		1


	//   ....[12]....
        /*0434*/ 	.word	0x000005f0
        /*0438*/ 	.word	0x000000ff
        /*043c*/ 	.word	0x00028878
        /*0440*/ 	.short	0x0100
        /*0442*/ 	.byte	0x06
	.zero		1


	//   ....[13]....
        /*0444*/ 	.word	0x00000600
        /*0448*/ 	.word	0x000000ff
        /*044c*/ 	.word	0x00028888
        /*0450*/ 	.short	0x0100
        /*0452*/ 	.byte	0x06
	.zero		1


	//   ....[14]....
        /*0454*/ 	.word	0x00000730
        /*0458*/ 	.word	0x000000ff
        /*045c*/ 	.word	0x00028890
        /*0460*/ 	.short	0x0100
        /*0462*/ 	.byte	0x08
	.zero		1


	//   ....[15]....
        /*0464*/ 	.word	0x00000740
        /*0468*/ 	.word	0x000000ff
        /*046c*/ 	.word	0x000288a0
        /*0470*/ 	.short	0x0100
        /*0472*/ 	.byte	0x08
	.zero		1


	//   ....[16]....
        /*0474*/ 	.word	0x00000750
        /*0478*/ 	.word	0x000000ff
        /*047c*/ 	.word	0x00028898
        /*0480*/ 	.short	0x0100
        /*0482*/ 	.byte	0x08
	.zero		1


	//   ....[17]....
        /*0484*/ 	.word	0x00000760
        /*0488*/ 	.word	0x000000ff
        /*048c*/ 	.word	0x000288a8
        /*0490*/ 	.short	0x0100
        /*0492*/ 	.byte	0x08
	.zero		1


	//   ....[18]....
        /*0494*/ 	.word	0x00000890
        /*0498*/ 	.word	0x000000ff
        /*049c*/ 	.word	0x000288b0
        /*04a0*/ 	.short	0x0100
        /*04a2*/ 	.byte	0x08
	.zero		1


	//   ....[19]....
        /*04a4*/ 	.word	0x000008a0
        /*04a8*/ 	.word	0x000000ff
        /*04ac*/ 	.word	0x000288c0
        /*04b0*/ 	.short	0x0100
        /*04b2*/ 	.byte	0x08
	.zero		1


	//   ....[20]....
        /*04b4*/ 	.word	0x000008b0
        /*04b8*/ 	.word	0x000000ff
        /*04bc*/ 	.word	0x000288b8
        /*04c0*/ 	.short	0x0100
        /*04c2*/ 	.byte	0x08
	.zero		1


	//   ....[21]....
        /*04c4*/ 	.word	0x000008c0
        /*04c8*/ 	.word	0x000000ff
        /*04cc*/ 	.word	0x000288c8
        /*04d0*/ 	.short	0x0100
        /*04d2*/ 	.byte	0x08
	.zero		1


	//   ....[22]....
        /*04d4*/ 	.word	0x000016a0
        /*04d8*/ 	.word	0x000000ff
        /*04dc*/ 	.word	0x00028800
        /*04e0*/ 	.short	0x010a
        /*04e2*/ 	.byte	0x24
	.zero		1


	//   ....[23]....
        /*04e4*/ 	.word	0x00001700
        /*04e8*/ 	.word	0x000000ff
        /*04ec*/ 	.word	0x00028830
        /*04f0*/ 	.short	0x010a
        /*04f2*/ 	.byte	0x24
	.zero		1


	//   ....[24]....
        /*04f4*/ 	.word	0x00001790
        /*04f8*/ 	.word	0x000000ff
        /*04fc*/ 	.word	0x00028830
        /*0500*/ 	.short	0x010a
        /*0502*/ 	.byte	0x24
	.zero		1


	//   ....[25]....
        /*0504*/ 	.word	0x000022d0
        /*0508*/ 	.word	0x0000000b
        /*050c*/ 	.word	0x00000000
        /*0510*/ 	.short	0x0101
        /*0512*/ 	.byte	0x3f
	.zero		1


	//   ....[26]....
        /*0514*/ 	.word	0x000053d0
        /*0518*/ 	.word	0x000000ff
        /*051c*/ 	.word	0x00028830
        /*0520*/ 	.short	0x010a
        /*0522*/ 	.byte	0x0a
	.zero		1


	//   ....[27]....
        /*0524*/ 	.word	0x00005410
        /*0528*/ 	.word	0x000000ff
        /*052c*/ 	.word	0x00028830
        /*0530*/ 	.short	0x010a
        /*0532*/ 	.byte	0x0a
	.zero		1


	//   ....[28]....
        /*0534*/ 	.word	0x00005740
        /*0538*/ 	.word	0x000000ff
        /*053c*/ 	.word	0x00028850
        /*0540*/ 	.short	0x010a
        /*0542*/ 	.byte	0x0a
	.zero		1


	//   ....[29]....
        /*0544*/ 	.word	0x00005780
        /*0548*/ 	.word	0x000000ff
        /*054c*/ 	.word	0x00028850
        /*0550*/ 	.short	0x010a
        /*0552*/ 	.byte	0x0a
	.zero		1


	//   ....[30]....
        /*0554*/ 	.word	0x00006330
        /*0558*/ 	.word	0x00000037
        /*055c*/ 	.word	0x00000000
        /*0560*/ 	.short	0x0101
        /*0562*/ 	.byte	0x3f
	.zero		1


	//   ....[31]....
        /*0564*/ 	.word	0x00008000
        /*0568*/ 	.word	0x0000001b
        /*056c*/ 	.word	0x00000000
        /*0570*/ 	.short	0x0101
        /*0572*/ 	.byte	0x3f
	.zero		1


	//   ....[32]....
        /*0574*/ 	.word	0x00008ed0
        /*0578*/ 	.word	0x000000ff
        /*057c*/ 	.word	0x00028830
        /*0580*/ 	.short	0x010a
        /*0582*/ 	.byte	0x0a
	.zero		1


	//   ....[33]....
        /*0584*/ 	.word	0x00008f10
        /*0588*/ 	.word	0x000000ff
        /*058c*/ 	.word	0x00028830
        /*0590*/ 	.short	0x010a
        /*0592*/ 	.byte	0x0a
	.zero		1


	//   ....[34]....
        /*0594*/ 	.word	0x00009240
        /*0598*/ 	.word	0x000000ff
        /*059c*/ 	.word	0x00028850
        /*05a0*/ 	.short	0x010a
        /*05a2*/ 	.byte	0x0a
	.zero		1


	//   ....[35]....
        /*05a4*/ 	.word	0x00009280
        /*05a8*/ 	.word	0x000000ff
        /*05ac*/ 	.word	0x00028850
        /*05b0*/ 	.short	0x010a
        /*05b2*/ 	.byte	0x0a
	.zero		1


	//   ....[36]....
        /*05b4*/ 	.word	0x0000ac00
        /*05b8*/ 	.word	0x0000001d
        /*05bc*/ 	.word	0x00000000
        /*05c0*/ 	.short	0x0101
        /*05c2*/ 	.byte	0x3f
	.zero		1


	//   ....[37]....
        /*05c4*/ 	.word	0x0000acb0
        /*05c8*/ 	.word	0x00000021
        /*05cc*/ 	.word	0x00000000
        /*05d0*/ 	.short	0x0101
        /*05d2*/ 	.byte	0x3f
	.zero		1


	//   ....[38]....
        /*05d4*/ 	.word	0x0000b720
        /*05d8*/ 	.word	0x000000ff
        /*05dc*/ 	.word	0x00028830
        /*05e0*/ 	.short	0x010a
        /*05e2*/ 	.byte	0x0a
	.zero		1


	//   ....[39]....
        /*05e4*/ 	.word	0x0000b760
        /*05e8*/ 	.word	0x000000ff
        /*05ec*/ 	.word	0x00028830
        /*05f0*/ 	.short	0x010a
        /*05f2*/ 	.byte	0x0a
	.zero		1


	//   ....[40]....
        /*05f4*/ 	.word	0x0000ba80
        /*05f8*/ 	.word	0x000000ff
        /*05fc*/ 	.word	0x00028850
        /*0600*/ 	.short	0x010a
        /*0602*/ 	.byte	0x0a
	.zero		1


	//   ....[41]....
        /*0604*/ 	.word	0x0000bac0
        /*0608*/ 	.word	0x000000ff
        /*060c*/ 	.word	0x00028850
        /*0610*/ 	.short	0x010a
        /*0612*/ 	.byte	0x0a
	.zero		1


	//   ....[42]....
        /*0614*/ 	.word	0x0000c650
        /*0618*/ 	.word	0x0000003c
        /*061c*/ 	.word	0x00000000
        /*0620*/ 	.short	0x0101
        /*0622*/ 	.byte	0x3f
	.zero		1


	//   ....[43]....
        /*0624*/ 	.word	0x0000d5e0
        /*0628*/ 	.word	0x00000026
        /*062c*/ 	.word	0x00000000
        /*0630*/ 	.short	0x0101
        /*0632*/ 	.byte	0x3f
	.zero		1


	//   ....[44]....
        /*0634*/ 	.word	0x0000eeb0
        /*0638*/ 	.word	0x000000ff
        /*063c*/ 	.word	0x00028850
        /*0640*/ 	.short	0x010a
        /*0642*/ 	.byte	0x05
	.zero		1


	//   ....[45]....
        /*0644*/ 	.word	0x0000eef0
        /*0648*/ 	.word	0x000000ff
        /*064c*/ 	.word	0x00028850
        /*0650*/ 	.short	0x010a
        /*0652*/ 	.byte	0x05
	.zero		1


	//   ....[46]....
        /*0654*/ 	.word	0x0000f3b0
        /*0658*/ 	.word	0x0000000b
        /*065c*/ 	.word	0x00000000
        /*0660*/ 	.short	0x0101
        /*0662*/ 	.byte	0x3f
	.zero		1


	//   ....[47]....
        /*0664*/ 	.word	0x00010020
        /*0668*/ 	.word	0x000000ff
        /*066c*/ 	.word	0x00000000
        /*0670*/ 	.short	0x0101
        /*0672*/ 	.byte	0x04
	.zero		1


	//   ....[48]....
        /*0674*/ 	.word	0x00012110
        /*0678*/ 	.word	0x000000ff
        /*067c*/ 	.word	0x00028840
        /*0680*/ 	.short	0x010a
        /*0682*/ 	.byte	0x26
	.zero		1


	//   ....[49]....
        /*0684*/ 	.word	0x00012da0
        /*0688*/ 	.word	0x000000ff
        /*068c*/ 	.word	0x00028800
        /*0690*/ 	.short	0x0107
        /*0692*/ 	.byte	0x26
	.zero		1


	//   ....[50]....
        /*0694*/ 	.word	0x00012e10
        /*0698*/ 	.word	0x000000ff
        /*069c*/ 	.word	0x00028800
        /*06a0*/ 	.short	0x0101
        /*06a2*/ 	.byte	0x26
	.zero		1


	//   ....[51]....
        /*06a4*/ 	.word	0x00012e30
        /*06a8*/ 	.word	0x000000ff
        /*06ac*/ 	.word	0x00028820
        /*06b0*/ 	.short	0x010a
        /*06b2*/ 	.byte	0x26
	.zero		1


	//   ....[52]....
        /*06b4*/ 	.word	0x00013240
        /*06b8*/ 	.word	0x000000ff
        /*06bc*/ 	.word	0x00028848
        /*06c0*/ 	.short	0x010a
        /*06c2*/ 	.byte	0x26
	.zero		1


	//   ....[53]....
        /*06c4*/ 	.word	0x00013500
        /*06c8*/ 	.word	0x000000ff
        /*06cc*/ 	.word	0x00028860
        /*06d0*/ 	.short	0x010a
        /*06d2*/ 	.byte	0x26
	.zero		1


	//   ....[54]....
        /*06d4*/ 	.word	0x000139f0
        /*06d8*/ 	.word	0x000000ff
        /*06dc*/ 	.word	0x00028840
        /*06e0*/ 	.short	0x010a
        /*06e2*/ 	.byte	0x26
	.zero		1


	//   ....[55]....
        /*06e4*/ 	.word	0x00013cd0
        /*06e8*/ 	.word	0x000000ff
        /*06ec*/ 	.word	0x00028868
        /*06f0*/ 	.short	0x010a
        /*06f2*/ 	.byte	0x26
	.zero		1


	//   ....[56]....
        /*06f4*/ 	.word	0x00014210
        /*06f8*/ 	.word	0x000000ff
        /*06fc*/ 	.word	0x00028848
        /*0700*/ 	.short	0x010a
        /*0702*/ 	.byte	0x26
	.zero		1


	//   ....[57]....
        /*0704*/ 	.word	0x000144d0
        /*0708*/ 	.word	0x000000ff
        /*070c*/ 	.word	0x00028860
        /*0710*/ 	.short	0x010a
        /*0712*/ 	.byte	0x26
	.zero		1


	//   ....[58]....
        /*0714*/ 	.word	0x00014860
        /*0718*/ 	.word	0x00000003
        /*071c*/ 	.word	0x00028860
        /*0720*/ 	.short	0x010a
        /*0722*/ 	.byte	0x3f
	.zero		1


	//   ....[59]....
        /*0724*/ 	.word	0x00014bf0
        /*0728*/ 	.word	0x00000002
        /*072c*/ 	.word	0x00028820
        /*0730*/ 	.short	0x010a
        /*0732*/ 	.byte	0x3f
	.zero		1


	//   ....[60]....
        /*0734*/ 	.word	0x00014d70
        /*0738*/ 	.word	0x00000006
        /*073c*/ 	.word	0x00000000
        /*0740*/ 	.short	0x010a
        /*0742*/ 	.byte	0x3f
	.zero		1


	//   ....[61]....
        /*0744*/ 	.word	0x00014de0
        /*0748*/ 	.word	0x00000003
        /*074c*/ 	.word	0x00000000
        /*0750*/ 	.short	0x010a
        /*0752*/ 	.byte	0x3f
	.zero		1


	//   ....[62]....
        /*0754*/ 	.word	0x00014e40
        /*0758*/ 	.word	0x00000000
        /*075c*/ 	.word	0x00000000
        /*0760*/ 	.short	0x010a
        /*0762*/ 	.byte	0x3f
	.zero		1


	//   ....[63]....
        /*0764*/ 	.word	0x00014e70
        /*0768*/ 	.word	0x00000003
        /*076c*/ 	.word	0x00000000
        /*0770*/ 	.short	0x010a
        /*0772*/ 	.byte	0x3f
	.zero		1


	//   ....[64]....
        /*0774*/ 	.word	0x00014ee0
        /*0778*/ 	.word	0x00000003
        /*077c*/ 	.word	0x00028800
        /*0780*/ 	.short	0x010a
        /*0782*/ 	.byte	0x3f
	.zero		1


	//   ....[65]....
        /*0784*/ 	.word	0x00014f40
        /*0788*/ 	.word	0x00000003
        /*078c*/ 	.word	0x00028830
        /*0790*/ 	.short	0x010a
        /*0792*/ 	.byte	0x3f
	.zero		1


	//   ....[66]....
        /*0794*/ 	.word	0x00014fa0
        /*0798*/ 	.word	0x0000000c
        /*079c*/ 	.word	0x00028830
        /*07a0*/ 	.short	0x010a
        /*07a2*/ 	.byte	0x3f
	.zero		1


	//   ....[67]....
        /*07a4*/ 	.word	0x00015000
        /*07a8*/ 	.word	0x0000000c
        /*07ac*/ 	.word	0x00028850
        /*07b0*/ 	.short	0x010a
        /*07b2*/ 	.byte	0x3f
	.zero		1


	//   ....[68]....
        /*07b4*/ 	.word	0x00015060
        /*07b8*/ 	.word	0x0000000a
        /*07bc*/ 	.word	0x00028830
        /*07c0*/ 	.short	0x010a
        /*07c2*/ 	.byte	0x3f
	.zero		1


	//   ....[69]....
        /*07c4*/ 	.word	0x000150c0
        /*07c8*/ 	.word	0x0000000a
        /*07cc*/ 	.word	0x00028850
        /*07d0*/ 	.short	0x010a
        /*07d2*/ 	.byte	0x3f
	.zero		1


	//   ....[70]....
        /*07d4*/ 	.word	0x00015120
        /*07d8*/ 	.word	0x0000000a
        /*07dc*/ 	.word	0x00028830
        /*07e0*/ 	.short	0x010a
        /*07e2*/ 	.byte	0x3f
	.zero		1


	//   ....[71]....
        /*07e4*/ 	.word	0x00015180
        /*07e8*/ 	.word	0x0000000a
        /*07ec*/ 	.word	0x00028850
        /*07f0*/ 	.short	0x010a
        /*07f2*/ 	.byte	0x3f
	.zero		1


	//   ....[72]....
        /*07f4*/ 	.word	0x000151e0
        /*07f8*/ 	.word	0x00000005
        /*07fc*/ 	.word	0x00028850
        /*0800*/ 	.short	0x010a
        /*0802*/ 	.byte	0x3f
	.zero		1


	//   ....[73]....
        /*0804*/ 	.word	0x00015340
        /*0808*/ 	.word	0x00000003
        /*080c*/ 	.word	0x00028840
        /*0810*/ 	.short	0x010a
        /*0812*/ 	.byte	0x3f
	.zero		1


	//   ....[74]....
        /*0814*/ 	.word	0x00015de0
        /*0818*/ 	.word	0x00000003
        /*081c*/ 	.word	0x00028820
        /*0820*/ 	.short	0x010a
        /*0822*/ 	.byte	0x3f
	.zero		1


	//   ....[75]....
        /*0824*/ 	.word	0x00015e40
        /*0828*/ 	.word	0x00000003
        /*082c*/ 	.word	0x00028848
        /*0830*/ 	.short	0x010a
        /*0832*/ 	.byte	0x3f
	.zero		1


	//   ....[76]....
        /*0834*/ 	.word	0x00015ea0
        /*0838*/ 	.word	0x00000003
        /*083c*/ 	.word	0x00028860
        /*0840*/ 	.short	0x010a
        /*0842*/ 	.byte	0x3f
	.zero		1


	//   ....[77]....
        /*0844*/ 	.word	0x00015f00
        /*0848*/ 	.word	0x00000003
        /*084c*/ 	.word	0x00028840
        /*0850*/ 	.short	0x010a
        /*0852*/ 	.byte	0x3f
	.zero		1


	//   ....[78]....
        /*0854*/ 	.word	0x00015f60
        /*0858*/ 	.word	0x00000003
        /*085c*/ 	.word	0x00028868
        /*0860*/ 	.short	0x010a
        /*0862*/ 	.byte	0x3f
	.zero		1


	//   ....[79]....
        /*0864*/ 	.word	0x00015fc0
        /*0868*/ 	.word	0x00000003
        /*086c*/ 	.word	0x00028848
        /*0870*/ 	.short	0x010a
        /*0872*/ 	.byte	0x3f
	.zero		1


	//   ....[80]....
        /*0874*/ 	.word	0x00016020
        /*0878*/ 	.word	0x00000003
        /*087c*/ 	.word	0x00028860
        /*0880*/ 	.short	0x010a
        /*0882*/ 	.byte	0x3f
	.zero		1


	//   ....[81]....
        /*0884*/ 	.word	0x00016070
        /*0888*/ 	.word	0x00000003
        /*088c*/ 	.word	0x00028860
        /*0890*/ 	.short	0x010a
        /*0892*/ 	.byte	0x3f
	.zero		1


	//   ....[82]....
        /*0894*/ 	.word	0x000160c0
        /*0898*/ 	.word	0x00000002
        /*089c*/ 	.word	0x00028820
        /*08a0*/ 	.short	0x010a
        /*08a2*/ 	.byte	0x3f
	.zero		1


	//   ....[83]....
        /*08a4*/ 	.word	0x00016260
        /*08a8*/ 	.word	0x00000006
        /*08ac*/ 	.word	0x00000000
        /*08b0*/ 	.short	0x010a
        /*08b2*/ 	.byte	0x3f
	.zero		1


	//   ....[84]....
        /*08b4*/ 	.word	0x000162b0
        /*08b8*/ 	.word	0x00000003
        /*08bc*/ 	.word	0x00000000
        /*08c0*/ 	.short	0x010a
        /*08c2*/ 	.byte	0x3f
	.zero		1


	//   ....[85]....
        /*08c4*/ 	.word	0x00016300
        /*08c8*/ 	.word	0x00000000
        /*08cc*/ 	.word	0x00000000
        /*08d0*/ 	.short	0x010a
        /*08d2*/ 	.byte	0x3f
	.zero		1


	//----- nvinfo : EIATTR_NUM_MBARRIERS
	.align		4
.L_959:
        /*08d4*/ 	.byte	0x03, 0x38
        /*08d6*/ 	.short	0x0016


	//----- nvinfo : EIATTR_EXIT_INSTR_OFFSETS
	.align		4
        /*08d8*/ 	.byte	0x04, 0x1c
        /*08da*/ 	.short	(.L_961 - .L_960)


	//   ....[0]....
.L_960:
        /*08dc*/ 	.word	0x00014ec0


	//----- nvinfo : EIATTR_MAX_THREADS
	.align		4
.L_961:
        /*08e0*/ 	.byte	0x04, 0x05
        /*08e2*/ 	.short	(.L_963 - .L_962)
.L_962:
        /*08e4*/ 	.word	0x00000180
        /*08e8*/ 	.word	0x00000001
        /*08ec*/ 	.word	0x00000001


	//----- nvinfo : EIATTR_CRS_STACK_SIZE
	.align		4
.L_963:
        /*08f0*/ 	.byte	0x04, 0x1e
        /*08f2*/ 	.short	(.L_965 - .L_964)
.L_964:
        /*08f4*/ 	.word	0x00000000


	//----- nvinfo : EIATTR_CBANK_PARAM_SIZE
	.align		4
.L_965:
        /*08f8*/ 	.byte	0x03, 0x19
        /*08fa*/ 	.short	0x0a70


	//----- nvinfo : EIATTR_PARAM_CBANK
	.align		4
        /*08fc*/ 	.byte	0x04, 0x0a
        /*08fe*/ 	.short	(.L_967 - .L_966)
	.align		4
.L_966:
        /*0900*/ 	.word	index@(.nv.constant0._ZN7cutlass13device_kernelIN5flash11enable_sm90INS1_16FlashAttnFwdSm90INS1_25CollectiveMainloopFwdSm90ILi2EN4cute5tupleIJNS5_1CILi1EEES8_S8_EEENS6_IJNS7_ILi128EEESA_SA_EEELi128ENS_6half_tEfNS_4arch4Sm90ELb0ELb1ELb1ELb0ELb0ELb0ELb0ELb1ELb1ELb1ELb1ELb0EEENS1_21CollectiveEpilogueFwdISB_S9_SC_SE_Li256ELb0ELb1ELb1ELb0EEENS1_19SingleTileSchedulerILb0ELb1ELb1ELi128EEEEEEEEEvNT_6ParamsE)
        /*0904*/ 	.short	0x0210
        /*0906*/ 	.short	0x0a70


	//----- nvinfo : EIATTR_SW_WAR
	.align		4
.L_967:
        /*0908*/ 	.byte	0x04, 0x36
        /*090a*/ 	.short	(.L_969 - .L_968)
.L_968:
        /*090c*/ 	.word	0x00000008
.L_969:


//--------------------- .nv.info._ZN7cutlass13device_kernelIN5flash11enable_sm90INS1_16FlashAttnFwdSm90INS1_25CollectiveMainloopFwdSm90ILi2EN4cute5tupleIJNS5_1CILi1EEES8_S8_EEENS6_IJNS7_ILi128EEESA_SA_EEELi128ENS_6half_tEfNS_4arch4Sm90ELb0ELb1ELb1ELb1ELb0ELb0ELb0ELb1ELb1ELb1ELb1ELb0EEENS1_21CollectiveEpilogueFwdISB_S9_SC_SE_Li256ELb1ELb1ELb1ELb0EEENS1_36VarlenDynamicPersistentTileSchedulerILi128ELi128ELi256ELi128ELb1ELb1ELb1ELb1ELb0ELb1EEEEEEEEEvNT_6ParamsE --------------------------
	.section	.nv.info._ZN7cutlass13device_kernelIN5flash11enable_sm90INS1_16FlashAttnFwdSm90INS1_25CollectiveMainloopFwdSm90ILi2EN4cute5tupleIJNS5_1CILi1EEES8_S8_EEENS6_IJNS7_ILi128EEESA_SA_EEELi128ENS_6half_tEfNS_4arch4Sm90ELb0ELb1ELb1ELb1ELb0ELb0ELb0ELb1ELb1ELb1ELb1ELb0EEENS1_21CollectiveEpilogueFwdISB_S9_SC_SE_Li256ELb1ELb1ELb1ELb0EEENS1_36VarlenDynamicPersistentTileSchedulerILi128ELi128ELi256ELi128ELb1ELb1ELb1ELb1ELb0ELb1EEEEEEEEEvNT_6ParamsE,"",@"SHT_CUDA_INFO"
	.sectionflags	@""
	.align	4


	//----- nvinfo : EIATTR_CUDA_API_VERSION
	.align		4
        /*0000*/ 	.byte	0x04, 0x37
        /*0002*/ 	.short	(.L_971 - .L_970)
.L_970:
        /*0004*/ 	.word	0x00000082


	//----- nvinfo : EIATTR_KPARAM_INFO
	.align		4
.L_971:
        /*0008*/ 	.byte	0x04, 0x17
        /*000a*/ 	.short	(.L_973 - .L_972)
.L_972:
        /*000c*/ 	.word	0x00000000
        /*0010*/ 	.short	0x0000
        /*0012*/ 	.short	0x0070
        /*0014*/ 	.byte	0x00, 0xf0, 0x01, 0x2a


	//----- nvinfo : EIATTR_SPARSE_MMA_MASK
	.align		4
.L_973:
        /*0018*/ 	.byte	0x03, 0x50
        /*001a*/ 	.short	0x0000


	//----- nvinfo : EIATTR_MAXREG_COUNT
	.align		4
        /*001c*/ 	.byte	0x03, 0x1b
        /*001e*/ 	.short	0x00a8


	//----- nvinfo : EIATTR_NUM_BARRIERS
	.align		4
        /*0020*/ 	.byte	0x02, 0x4c
        /*0022*/ 	.byte	0x10
	.zero		1


	//----- nvinfo : EIATTR_EXTERNS
	.align		4
        /*0024*/ 	.byte	0x04, 0x0f
        /*0026*/ 	.short	(.L_975 - .L_974)


	//   ....[0]....
	.align		4
.L_974:
        /*0028*/ 	.word	index@(__assertfail)


	//----- nvinfo : EIATTR_ANNOTATIONS
	.align		4
.L_975:
        /*002c*/ 	.byte	0x04, 0x55
        /*002e*/ 	.short	(.L_977 - .L_976)


	//   ....[0]....
.L_976:
        /* <DEDUP_REMOVED lines=70> */


	//----- nvinfo : EIATTR_MERCURY_ISA_VERSION
	.align		4
.L_977:
        /*0480*/ 	.byte	0x03, 0x5f
        /*0482*/ 	.short	0x0101


	//----- nvinfo : EIATTR_UNUSED_LOAD_BYTE_OFFSET
	.align		4
        /*0484*/ 	.byte	0x04, 0x44
        /*0486*/ 	.short	(.L_979 - .L_978)


	//   ....[0]....
.L_978:
        /*0488*/ 	.word	0x00000a30
        /*048c*/ 	.word	0x0000fff0


	//   ....[1]....
        /*0490*/ 	.word	0x00010280
        /*0494*/ 	.word	0x0000fff0


	//----- nvinfo : EIATTR_INT_WARP_WIDE_INSTR_OFFSETS
	.align		4
.L_979:
        /*0498*/ 	.byte	0x04, 0x31
        /*049a*/ 	.short	(.L_981 - .L_980)


	//   ....[0]....
.L_980:
        /*049c*/ 	.word	0x00000130


	//   ....[1]....
        /*04a0*/ 	.word	0x00000170


	//   ....[2]....
        /*04a4*/ 	.word	0x000001e0


	//   ....[3]....
        /*04a8*/ 	.word	0x00014f90


	//   ....[4]....
        /*04ac*/ 	.word	0x00015020


	//   ....[5]....
        /*04b0*/ 	.word	0x000186c0


	//   ....[6]....
        /*04b4*/ 	.word	0x00018750


	//----- nvinfo : EIATTR_COOP_GROUP_MASK_REGIDS
	.align		4
.L_981:
        /*04b8*/ 	.byte	0x04, 0x29
        /*04ba*/ 	.short	(.L_983 - .L_982)


	//   ....[0]....
.L_982:
        /*04bc*/ 	.word	0xffffffff


	//   ....[1]....
        /*04c0*/ 	.word	0xffffffff


	//   ....[2]....
        /*04c4*/ 	.word	0xffffffff


	//   ....[3]....
        /*04c8*/ 	.word	0xffffffff


	//   ....[4]....
        /*04cc*/ 	.word	0xffffffff


	//   ....[5]....
        /*04d0*/ 	.word	0xffffffff


	//   ....[6]....
        /*04d4*/ 	.word	0xffffffff


	//   ....[7]....
        /*04d8*/ 	.word	0xffffffff


	//   ....[8]....
        /*04dc*/ 	.word	0xffffffff


	//   ....[9]....
        /*04e0*/ 	.word	0xffffffff


	//   ....[10]....
        /*04e4*/ 	.word	0xffffffff


	//   ....[11]....
        /*04e8*/ 	.word	0xffffffff


	//   ....[12]....
        /*04ec*/ 	.word	0xffffffff


	//   ....[13]....
        /*04f0*/ 	.word	0xffffffff


	//   ....[14]....
        /*04f4*/ 	.word	0xffffffff


	//   ....[15]....
        /*04f8*/ 	.word	0xffffffff


	//   ....[16]....
        /*04fc*/ 	.word	0xffffffff


	//   ....[17]....
        /*0500*/ 	.word	0xffffffff


	//   ....[18]....
        /*0504*/ 	.word	0xffffffff


	//   ....[19]....
        /*0508*/ 	.word	0xffffffff


	//   ....[20]....
        /*050c*/ 	.word	0xffffffff


	//   ....[21]....
        /*0510*/ 	.word	0xffffffff


	//   ....[22]....
        /*0514*/ 	.word	0xffffffff


	//   ....[23]....
        /*0518*/ 	.word	0xffffffff


	//   ....[24]....
        /*051c*/ 	.word	0xffffffff


	//   ....[25]....
        /*0520*/ 	.word	0xffffffff


	//   ....[26]....
        /*0524*/ 	.word	0xffffffff


	//   ....[27]....
        /*0528*/ 	.word	0xffffffff


	//   ....[28]....
        /*052c*/ 	.word	0xffffffff


	//   ....[29]....
        /*0530*/ 	.word	0xffffffff


	//   ....[30]....
        /*0534*/ 	.word	0xffffffff


	//   ....[31]....
        /*0538*/ 	.word	0xffffffff


	//   ....[32]....
        /*053c*/ 	.word	0xffffffff


	//   ....[33]....
        /*0540*/ 	.word	0xffffffff


	//   ....[34]....
        /*0544*/ 	.word	0xffffffff


	//   ....[35]....
        /*0548*/ 	.word	0xffffffff


	//   ....[36]....
        /*054c*/ 	.word	0xffffffff


	//   ....[37]....
        /*0550*/ 	.word	0xffffffff


	//   ....[38]....
        /*0554*/ 	.word	0xffffffff


	//   ....[39]....
        /*0558*/ 	.word	0xffffffff


	//   ....[40]....
        /*055c*/ 	.word	0xffffffff


	//   ....[41]....
        /*0560*/ 	.word	0xffffffff


	//   ....[42]....
        /*0564*/ 	.word	0xffffffff


	//   ....[43]....
        /*0568*/ 	.word	0xffffffff


	//   ....[44]....
        /*056c*/ 	.word	0xffffffff


	//   ....[45]....
        /*0570*/ 	.word	0xffffffff


	//   ....[46]....
        /*0574*/ 	.word	0xffffffff


	//   ....[47]....
        /*0578*/ 	.word	0xffffffff


	//   ....[48]....
        /*057c*/ 	.word	0xffffffff


	//   ....[49]....
        /*0580*/ 	.word	0xffffffff


	//   ....[50]....
        /*0584*/ 	.word	0xffffffff


	//   ....[51]....
        /*0588*/ 	.word	0xffffffff


	//   ....[52]....
        /*058c*/ 	.word	0xffffffff


	//   ....[53]....
        /*0590*/ 	.word	0xffffffff


	//   ....[54]....
        /*0594*/ 	.word	0xffffffff


	//   ....[55]....
        /*0598*/ 	.word	0xffffffff


	//   ....[56]....
        /*059c*/ 	.word	0xffffffff


	//   ....[57]....
        /*05a0*/ 	.word	0xffffffff


	//   ....[58]....
        /*05a4*/ 	.word	0xffffffff


	//   ....[59]....
        /*05a8*/ 	.word	0xffffffff


	//   ....[60]....
        /*05ac*/ 	.word	0xffffffff


	//   ....[61]....
        /*05b0*/ 	.word	0xffffffff


	//   ....[62]....
        /*05b4*/ 	.word	0xffffffff


	//   ....[63]....
        /*05b8*/ 	.word	0xffffffff


	//   ....[64]....
        /*05bc*/ 	.word	0xffffffff


	//   ....[65]....
        /*05c0*/ 	.word	0xffffffff


	//   ....[66]....
        /*05c4*/ 	.word	0xffffffff


	//   ....[67]....
        /*05c8*/ 	.word	0xffffffff


	//   ....[68]....
        /*05cc*/ 	.word	0xffffffff


	//   ....[69]....
        /*05d0*/ 	.word	0xffffffff


	//   ....[70]....
        /*05d4*/ 	.word	0xffffffff


	//   ....[71]....
        /*05d8*/ 	.word	0xffffffff


	//   ....[72]....
        /*05dc*/ 	.word	0xffffffff


	//   ....[73]....
        /*05e0*/ 	.word	0xffffffff


	//   ....[74]....
        /*05e4*/ 	.word	0xffffffff


	//   ....[75]....
        /*05e8*/ 	.word	0xffffffff


	//   ....[76]....
        /*05ec*/ 	.word	0xffffffff


	//   ....[77]....
        /*05f0*/ 	.word	0xffffffff


	//   ....[78]....
        /*05f4*/ 	.word	0xffffffff


	//   ....[79]....
        /*05f8*/ 	.word	0xffffffff


	//   ....[80]....
        /*05fc*/ 	.word	0xffffffff


	//   ....[81]....
        /*0600*/ 	.word	0xffffffff


	//   ....[82]....
        /*0604*/ 	.word	0xffffffff


	//   ....[83]....
        /*0608*/ 	.word	0xffffffff


	//   ....[84]....
        /*060c*/ 	.word	0xffffffff


	//   ....[85]....
        /*0610*/ 	.word	0xffffffff


	//   ....[86]....
        /*0614*/ 	.word	0xffffffff


	//   ....[87]....
        /*0618*/ 	.word	0xffffffff


	//   ....[88]....
        /*061c*/ 	.word	0xffffffff


	//   ....[89]....
        /*0620*/ 	.word	0xffffffff


	//   ....[90]....
        /*0624*/ 	.word	0xffffffff


	//   ....[91]....
        /*0628*/ 	.word	0xffffffff


	//   ....[92]....
        /*062c*/ 	.word	0xffffffff


	//   ....[93]....
        /*0630*/ 	.word	0xffffffff


	//   ....[94]....
        /*0634*/ 	.word	0xffffffff


	//   ....[95]....
        /*0638*/ 	.word	0xffffffff


	//   ....[96]....
        /*063c*/ 	.word	0xffffffff


	//   ....[97]....
        /*0640*/ 	.word	0xffffffff


	//   ....[98]....
        /*0644*/ 	.word	0xffffffff


	//   ....[99]....
        /*0648*/ 	.word	0xffffffff


	//   ....[100]....
        /*064c*/ 	.word	0xffffffff


	//   ....[101]....
        /*0650*/ 	.word	0xffffffff


	//   ....[102]....
        /*0654*/ 	.word	0xffffffff


	//   ....[103]....
        /*0658*/ 	.word	0xffffffff


	//   ....[104]....
        /*065c*/ 	.word	0xffffffff


	//   ....[105]....
        /*0660*/ 	.word	0xffffffff


	//   ....[106]....
        /*0664*/ 	.word	0xffffffff


	//   ....[107]....
        /*0668*/ 	.word	0xffffffff


	//   ....[108]....
        /*066c*/ 	.word	0xffffffff


	//   ....[109]....
        /*0670*/ 	.word	0xffffffff


	//   ....[110]....
        /*0674*/ 	.word	0xffffffff


	//   ....[111]....
        /*0678*/ 	.word	0x0500000f


	//   ....[112]....
        /*067c*/ 	.word	0x0500000f


	//   ....[113]....
        /*0680*/ 	.word	0x0500000f


	//   ....[114]....
        /*0684*/ 	.word	0x0500000f


	//   ....[115]....
        /*0688*/ 	.word	0x0500000f


	//   ....[116]....
        /*068c*/ 	.word	0x0500000f


	//   ....[117]....
        /*0690*/ 	.word	0x0500000f


	//   ....[118]....
        /*0694*/ 	.word	0x0500000f


	//   ....[119]....
        /*0698*/ 	.word	0x0500000f


	//   ....[120]....
        /*069c*/ 	.word	0x0500000f


	//   ....[121]....
        /*06a0*/ 	.word	0x0500000f


	//   ....[122]....
        /*06a4*/ 	.word	0x0500000f


	//   ....[123]....
        /*06a8*/ 	.word	0x0500000f


	//   ....[124]....
        /*06ac*/ 	.word	0x0500000f


	//   ....[125]....
        /*06b0*/ 	.word	0x0500000f


	//   ....[126]....
        /*06b4*/ 	.word	0x0500000f


	//   ....[127]....
        /*06b8*/ 	.word	0x0500000f


	//   ....[128]....
        /*06bc*/ 	.word	0x0500000f


	//   ....[129]....
        /*06c0*/ 	.word	0x0500000f


	//   ....[130]....
        /*06c4*/ 	.word	0x0500000f


	//   ....[131]....
        /*06c8*/ 	.word	0x0500000f


	//   ....[132]....
        /*06cc*/ 	.word	0x0500000f


	//   ....[133]....
        /*06d0*/ 	.word	0x0500000f


	//   ....[134]....
        /*06d4*/ 	.word	0x0500000f


	//   ....[135]....
        /*06d8*/ 	.word	0x0500000f


	//   ....[136]....
        /*06dc*/ 	.word	0x0500000f


	//   ....[137]....
        /*06e0*/ 	.word	0x0500000f


	//   ....[138]....
        /*06e4*/ 	.word	0x0500000f


	//   ....[139]....
        /*06e8*/ 	.word	0x0500000f


	//   ....[140]....
        /*06ec*/ 	.word	0x0500000f


	//   ....[141]....
        /*06f0*/ 	.word	0x0500000f


	//   ....[142]....
        /*06f4*/ 	.word	0x0500000f


	//   ....[143]....
        /*06f8*/ 	.word	0x0500000f


	//   ....[144]....
        /*06fc*/ 	.word	0x0500000f


	//   ....[145]....
        /*0700*/ 	.word	0x0500000f


	//   ....[146]....
        /*0704*/ 	.word	0x0500000f


	//----- nvinfo : EIATTR_COOP_GROUP_INSTR_OFFSETS
	.align		4
.L_983:
        /*0708*/ 	.byte	0x04, 0x28
        /*070a*/ 	.short	(.L_985 - .L_984)


	//   ....[0]....
.L_984:
        /*070c*/ 	.word	0x00000070


	//   ....[1]....
        /*0710*/ 	.word	0x00000140


	//   ....[2]....
        /*0714*/ 	.word	0x00000190


	//   ....[3]....
        /*0718*/ 	.word	0x000003c0


	//   ....[4]....
        /*071c*/ 	.word	0x00000520


	//   ....[5]....
        /*0720*/ 	.word	0x00000640


	//   ....[6]....
        /*0724*/ 	.word	0x000007a0


	//   ....[7]....
        /*0728*/ 	.word	0x00001e80


	//   ....[8]....
        /*072c*/ 	.word	0x00002ae0


	//   ....[9]....
        /*0730*/ 	.word	0x00003400


	//   ....[10]....
        /*0734*/ 	.word	0x000042d0


	//   ....[11]....
        /*0738*/ 	.word	0x000043c0


	//   ....[12]....
        /*073c*/ 	.word	0x00004c60


	//   ....[13]....
        /*0740*/ 	.word	0x00004cc0


	//   ....[14]....
        /*0744*/ 	.word	0x00006c20


	//   ....[15]....
        /*0748*/ 	.word	0x00006e50


	//   ....[16]....
        /*074c*/ 	.word	0x00007a40


	//   ....[17]....
        /*0750*/ 	.word	0x00007b40


	//   ....[18]....
        /*0754*/ 	.word	0x000083b0


	//   ....[19]....
        /*0758*/ 	.word	0x00008410


	//   ....[20]....
        /*075c*/ 	.word	0x0000a580


	//   ....[21]....
        /*0760*/ 	.word	0x0000a5f0


	//   ....[22]....
        /*0764*/ 	.word	0x0000ad00


	//   ....[23]....
        /*0768*/ 	.word	0x0000aea0


	//   ....[24]....
        /*076c*/ 	.word	0x0000d030


	//   ....[25]....
        /*0770*/ 	.word	0x0000d2d0


	//   ....[26]....
        /*0774*/ 	.word	0x0000de20


	//   ....[27]....
        /*0778*/ 	.word	0x0000de40


	//   ....[28]....
        /*077c*/ 	.word	0x0000e800


	//   ....[29]....
        /*0780*/ 	.word	0x0000e870


	//   ....[30]....
        /*0784*/ 	.word	0x0000f930


	//   ....[31]....
        /*0788*/ 	.word	0x0000f970


	//   ....[32]....
        /*078c*/ 	.word	0x0000faa0


	//   ....[33]....
        /*0790*/ 	.word	0x0000fac0


	//   ....[34]....
        /*0794*/ 	.word	0x00010db0


	//   ....[35]....
        /*0798*/ 	.word	0x00010df0


	//   ....[36]....
        /*079c*/ 	.word	0x00010e10


	//   ....[37]....
        /*07a0*/ 	.word	0x00010e40


	//   ....[38]....
        /*07a4*/ 	.word	0x00011510


	//   ....[39]....
        /*07a8*/ 	.word	0x00011540


	//   ....[40]....
        /*07ac*/ 	.word	0x00011600


	//   ....[41]....
        /*07b0*/ 	.word	0x00011620


	//   ....[42]....
        /*07b4*/ 	.word	0x000116e0


	//   ....[43]....
        /*07b8*/ 	.word	0x00011700


	//   ....[44]....
        /*07bc*/ 	.word	0x000117d0


	//   ....[45]....
        /*07c0*/ 	.word	0x000117f0


	//   ....[46]....
        /*07c4*/ 	.word	0x00011bb0


	//   ....[47]....
        /*07c8*/ 	.word	0x00011bc0


	//   ....[48]....
        /*07cc*/ 	.word	0x00012010


	//   ....[49]....
        /*07d0*/ 	.word	0x00012020


	//   ....[50]....
        /*07d4*/ 	.word	0x00012d50


	//   ....[51]....
        /*07d8*/ 	.word	0x00012d70


	//   ....[52]....
        /*07dc*/ 	.word	0x00012e30


	//   ....[53]....
        /*07e0*/ 	.word	0x00012e50


	//   ....[54]....
        /*07e4*/ 	.word	0x00012f10


	//   ....[55]....
        /*07e8*/ 	.word	0x00012f30


	//   ....[56]....
        /*07ec*/ 	.word	0x00013000


	//   ....[57]....
        /*07f0*/ 	.word	0x00013020


	//   ....[58]....
        /*07f4*/ 	.word	0x00013180


	//   ....[59]....
        /*07f8*/ 	.word	0x000133b0


	//   ....[60]....
        /*07fc*/ 	.word	0x000133e0


	//   ....[61]....
        /*0800*/ 	.word	0x00013410


	//   ....[62]....
        /*0804*/ 	.word	0x00013440


	//   ....[63]....
        /*0808*/ 	.word	0x00013470


	//   ....[64]....
        /*080c*/ 	.word	0x000134a0


	//   ....[65]....
        /*0810*/ 	.word	0x00013640


	//   ....[66]....
        /*0814*/ 	.word	0x00013670


	//   ....[67]....
        /*0818*/ 	.word	0x000136a0


	//   ....[68]....
        /*081c*/ 	.word	0x000136d0


	//   ....[69]....
        /*0820*/ 	.word	0x00013700


	//   ....[70]....
        /*0824*/ 	.word	0x00013730


	//   ....[71]....
        /*0828*/ 	.word	0x000137d0


	//   ....[72]....
        /*082c*/ 	.word	0x00013800


	//   ....[73]....
        /*0830*/ 	.word	0x00013810


	//   ....[74]....
        /*0834*/ 	.word	0x00013840


	//   ....[75]....
        /*0838*/ 	.word	0x00015560


	//   ....[76]....
        /*083c*/ 	.word	0x000160e0


	//   ....[77]....
        /*0840*/ 	.word	0x000160f0


	//   ....[78]....
        /*0844*/ 	.word	0x00016120


	//   ....[79]....
        /*0848*/ 	.word	0x00016130


	//   ....[80]....
        /*084c*/ 	.word	0x00016240


	//   ....[81]....
        /*0850*/ 	.word	0x00016250


	//   ....[82]....
        /*0854*/ 	.word	0x000162e0


	//   ....[83]....
        /*0858*/ 	.word	0x000162f0


	//   ....[84]....
        /*085c*/ 	.word	0x00016380


	//   ....[85]....
        /*0860*/ 	.word	0x00016390


	//   ....[86]....
        /*0864*/ 	.word	0x00016420


	//   ....[87]....
        /*0868*/ 	.word	0x00016430


	//   ....[88]....
        /*086c*/ 	.word	0x000164c0


	//   ....[89]....
        /*0870*/ 	.word	0x000164d0


	//   ....[90]....
        /*0874*/ 	.word	0x00016520


	//   ....[91]....
        /*0878*/ 	.word	0x00016550


	//   ....[92]....
        /*087c*/ 	.word	0x00018df0


	//   ....[93]....
        /*0880*/ 	.word	0x00018e70


	//   ....[94]....
        /*0884*/ 	.word	0x00018ea0


	//   ....[95]....
        /*0888*/ 	.word	0x00018eb0


	//   ....[96]....
        /*088c*/ 	.word	0x00018ee0


	//   ....[97]....
        /*0890*/ 	.word	0x00018f10


	//   ....[98]....
        /*0894*/ 	.word	0x00018f40


	//   ....[99]....
        /*0898*/ 	.word	0x00018f70


	//   ....[100]....
        /*089c*/ 	.word	0x00019130


	//   ....[101]....
        /*08a0*/ 	.word	0x00019160


	//   ....[102]....
        /*08a4*/ 	.word	0x00019190


	//   ....[103]....
        /*08a8*/ 	.word	0x000191c0


	//   ....[104]....
        /*08ac*/ 	.word	0x000191f0


	//   ....[105]....
        /*08b0*/ 	.word	0x00019220


	//   ....[106]....
        /*08b4*/ 	.word	0x000192f0


	//   ....[107]....
        /*08b8*/ 	.word	0x00019310


	//   ....[108]....
        /*08bc*/ 	.word	0x00019320


	//   ....[109]....
        /*08c0*/ 	.word	0x000193a0


	//   ....[110]....
        /*08c4*/ 	.word	0x00019ed0


	//   ....[111]....
        /*08c8*/ 	.word	0x0001a540


	//   ....[112]....
        /*08cc*/ 	.word	0x0001a720


	//   ....[113]....
        /*08d0*/ 	.word	0x0001a770


	//   ....[114]....
        /*08d4*/ 	.word	0x0001a7d0


	//   ....[115]....
        /*08d8*/ 	.word	0x0001a870


	//   ....[116]....
        /*08dc*/ 	.word	0x0001a930


	//   ....[117]....
        /*08e0*/ 	.word	0x0001aa40


	//   ....[118]....
        /*08e4*/ 	.word	0x0001aaa0


	//   ....[119]....
        /*08e8*/ 	.word	0x0001aba0


	//   ....[120]....
        /*08ec*/ 	.word	0x0001ac00


	//   ....[121]....
        /*08f0*/ 	.word	0x0001ad00


	//   ....[122]....
        /*08f4*/ 	.word	0x0001ad60


	//   ....[123]....
        /*08f8*/ 	.word	0x0001ae60


	//   ....[124]....
        /*08fc*/ 	.word	0x0001aec0


	//   ....[125]....
        /*0900*/ 	.word	0x0001afa0


	//   ....[126]....
        /*0904*/ 	.word	0x0001b020


	//   ....[127]....
        /*0908*/ 	.word	0x0001b100


	//   ....[128]....
        /*090c*/ 	.word	0x0001b430


	//   ....[129]....
        /*0910*/ 	.word	0x0001b4d0


	//   ....[130]....
        /*0914*/ 	.word	0x0001b660


	//   ....[131]....
        /*0918*/ 	.word	0x0001b6d0


	//   ....[132]....
        /*091c*/ 	.word	0x0001b740


	//   ....[133]....
        /*0920*/ 	.word	0x0001b7b0


	//   ....[134]....
        /*0924*/ 	.word	0x0001b820


	//   ....[135]....
        /*0928*/ 	.word	0x0001b8a0


	//   ....[136]....
        /*092c*/ 	.word	0x0001b940


	//   ....[137]....
        /*0930*/ 	.word	0x0001b9e0


	//   ....[138]....
        /*0934*/ 	.word	0x0001ba50


	//   ....[139]....
        /*0938*/ 	.word	0x0001bac0


	//   ....[140]....
        /*093c*/ 	.word	0x0001bb30


	//   ....[141]....
        /*0940*/ 	.word	0x0001bbb0


	//   ....[142]....
        /*0944*/ 	.word	0x0001bc30


	//   ....[143]....
        /*0948*/ 	.word	0x0001bce0


	//   ....[144]....
        /*094c*/ 	.word	0x0001bd30


	//   ....[145]....
        /*0950*/ 	.word	0x0001bdf0


	//   ....[146]....
        /*0954*/ 	.word	0x0001bf20


	//----- nvinfo : EIATTR_REG_RECONFIG
	.align		4
.L_985:
        /*0958*/ 	.byte	0x01, 0x54
	.zero		2


	//----- nvinfo : EIATTR_SYSCALL_OFFSETS
	.align		4
        /*095c*/ 	.byte	0x04, 0x46
        /*095e*/ 	.short	(.L_987 - .L_986)


	//   ....[0]....
.L_986:
        /*0960*/ 	.word	0x00002060


	//   ....[1]....
        /*0964*/ 	.word	0x00015190


	//   ....[2]....
        /*0968*/ 	.word	0x000152e0


	//   ....[3]....
        /*096c*/ 	.word	0x000153d0


	//   ....[4]....
        /*0970*/ 	.word	0x00015c50


	//----- nvinfo : EIATTR_MBARRIER_INSTR_OFFSETS
	.align		4
.L_987:
        /*0974*/ 	.byte	0x04, 0x39
        /*0976*/ 	.short	(.L_989 - .L_988)


	//   ....[0]....
.L_988:
        /*0978*/ 	.word	0x00000270
        /*097c*/ 	.word	0x000000ff
        /*0980*/ 	.word	0x00028800
        /*0984*/ 	.short	0x0100
        /*0986*/ 	.byte	0x08
	.zero		1


	//   ....[1]....
        /*0988*/ 	.word	0x00000280
        /*098c*/ 	.word	0x000000ff
        /*0990*/ 	.word	0x00028820
        /*0994*/ 	.short	0x0100
        /*0996*/ 	.byte	0x08
	.zero		1


	//   ....[2]....
        /*0998*/ 	.word	0x00000370
        /*099c*/ 	.word	0x000000ff
        /*09a0*/ 	.word	0x00028830
        /*09a4*/ 	.short	0x0100
        /*09a6*/ 	.byte	0x08
	.zero		1


	//   ....[3]....
        /*09a8*/ 	.word	0x00000380
        /*09ac*/ 	.word	0x000000ff
        /*09b0*/ 	.word	0x00028840
        /*09b4*/ 	.short	0x0100
        /*09b6*/ 	.byte	0x08
	.zero		1


	//   ....[4]....
        /*09b8*/ 	.word	0x00000390
        /*09bc*/ 	.word	0x000000ff
        /*09c0*/ 	.word	0x00028838
        /*09c4*/ 	.short	0x0100
        /*09c6*/ 	.byte	0x08
	.zero		1


	//   ....[5]....
        /*09c8*/ 	.word	0x000003a0
        /*09cc*/ 	.word	0x000000ff
        /*09d0*/ 	.word	0x00028848
        /*09d4*/ 	.short	0x0100
        /*09d6*/ 	.byte	0x08
	.zero		1


	//   ....[6]....
        /*09d8*/ 	.word	0x000004d0
        /*09dc*/ 	.word	0x000000ff
        /*09e0*/ 	.word	0x00028850
        /*09e4*/ 	.short	0x0100
        /*09e6*/ 	.byte	0x08
	.zero		1


	//   ....[7]....
        /*09e8*/ 	.word	0x000004e0
        /*09ec*/ 	.word	0x000000ff
        /*09f0*/ 	.word	0x00028860
        /*09f4*/ 	.short	0x0100
        /*09f6*/ 	.byte	0x08
	.zero		1


	//   ....[8]....
        /*09f8*/ 	.word	0x000004f0
        /*09fc*/ 	.word	0x000000ff
        /*0a00*/ 	.word	0x00028858
        /*0a04*/ 	.short	0x0100
        /*0a06*/ 	.byte	0x08
	.zero		1


	//   ....[9]....
        /*0a08*/ 	.word	0x00000500
        /*0a0c*/ 	.word	0x000000ff
        /*0a10*/ 	.word	0x00028868
        /*0a14*/ 	.short	0x0100
        /*0a16*/ 	.byte	0x08
	.zero		1


	//   ....[10]....
        /*0a18*/ 	.word	0x000005f0
        /*0a1c*/ 	.word	0x000000ff
        /*0a20*/ 	.word	0x00028870
        /*0a24*/ 	.short	0x0100
        /*0a26*/ 	.byte	0x06
	.zero		1


	//   ....[11]....
        /*0a28*/ 	.word	0x00000600
        /*0a2c*/ 	.word	0x000000ff
        /*0a30*/ 	.word	0x00028880
        /*0a34*/ 	.short	0x0100
        /*0a36*/ 	.byte	0x06
	.zero		1


	//   ....[12]....
        /*0a38*/ 	.word	0x00000610
        /*0a3c*/ 	.word	0x000000ff
        /*0a40*/ 	.word	0x00028878
        /*0a44*/ 	.short	0x0100
        /*0a46*/ 	.byte	0x06
	.zero		1


	//   ....[13]....
        /*0a48*/ 	.word	0x00000620
        /*0a4c*/ 	.word	0x000000ff
        /*0a50*/ 	.word	0x00028888
        /*0a54*/ 	.short	0x0100
        /*0a56*/ 	.byte	0x06
	.zero		1


	//   ....[14]....
        /*0a58*/ 	.word	0x00000750
        /*0a5c*/ 	.word	0x000000ff
        /*0a60*/ 	.word	0x00028890
        /*0a64*/ 	.short	0x0100
        /*0a66*/ 	.byte	0x08
	.zero		1


	//   ....[15]....
        /*0a68*/ 	.word	0x00000760
        /*0a6c*/ 	.word	0x000000ff
        /*0a70*/ 	.word	0x000288a0
        /*0a74*/ 	.short	0x0100
        /*0a76*/ 	.byte	0x08
	.zero		1


	//   ....[16]....
        /*0a78*/ 	.word	0x00000770
        /*0a7c*/ 	.word	0x000000ff
        /*0a80*/ 	.word	0x00028898
        /*0a84*/ 	.short	0x0100
        /*0a86*/ 	.byte	0x08
	.zero		1


	//   ....[17]....
        /*0a88*/ 	.word	0x00000780
        /*0a8c*/ 	.word	0x000000ff
        /*0a90*/ 	.word	0x000288a8
        /*0a94*/ 	.short	0x0100
        /*0a96*/ 	.byte	0x08
	.zero		1


	//   ....[18]....
        /*0a98*/ 	.word	0x000008b0
        /*0a9c*/ 	.word	0x000000ff
        /*0aa0*/ 	.word	0x000288b0
        /*0aa4*/ 	.short	0x0100
        /*0aa6*/ 	.byte	0x08
	.zero		1


	//   ....[19]....
        /*0aa8*/ 	.word	0x000008c0
        /*0aac*/ 	.word	0x000000ff
        /*0ab0*/ 	.word	0x000288c0
        /*0ab4*/ 	.short	0x0100
        /*0ab6*/ 	.byte	0x08
	.zero		1


	//   ....[20]....
        /*0ab8*/ 	.word	0x000008d0
        /*0abc*/ 	.word	0x000000ff
        /*0ac0*/ 	.word	0x000288b8
        /*0ac4*/ 	.short	0x0100
        /*0ac6*/ 	.byte	0x08
	.zero		1


	//   ....[21]....
        /*0ac8*/ 	.word	0x000008e0
        /*0acc*/ 	.word	0x000000ff
        /*0ad0*/ 	.word	0x000288c8
        /*0ad4*/ 	.short	0x0100
        /*0ad6*/ 	.byte	0x08
	.zero		1


	//   ....[22]....
        /*0ad8*/ 	.word	0x000020e0
        /*0adc*/ 	.word	0x000000ff
        /*0ae0*/ 	.word	0x00028800
        /*0ae4*/ 	.short	0x010a
        /*0ae6*/ 	.byte	0x29
	.zero		1


	//   ....[23]....
        /*0ae8*/ 	.word	0x00002160
        /*0aec*/ 	.word	0x0000000f
        /*0af0*/ 	.word	0x00028830
        /*0af4*/ 	.short	0x010a
        /*0af6*/ 	.byte	0x3f
	.zero		1


	//   ....[24]....
        /*0af8*/ 	.word	0x000021d0
        /*0afc*/ 	.word	0x0000000f
        /*0b00*/ 	.word	0x00028830
        /*0b04*/ 	.short	0x010a
        /*0b06*/ 	.byte	0x3f
	.zero		1


	//   ....[25]....
        /*0b08*/ 	.word	0x000028c0
        /*0b0c*/ 	.word	0x0000000f
        /*0b10*/ 	.word	0x00000000
        /*0b14*/ 	.short	0x0101
        /*0b16*/ 	.byte	0x3f
	.zero		1


	//   ....[26]....
        /*0b18*/ 	.word	0x00005c70
        /*0b1c*/ 	.word	0x000000ff
        /*0b20*/ 	.word	0x00028830
        /*0b24*/ 	.short	0x010a
        /*0b26*/ 	.byte	0x06
	.zero		1


	//   ....[27]....
        /*0b28*/ 	.word	0x00005cb0
        /*0b2c*/ 	.word	0x000000ff
        /*0b30*/ 	.word	0x00028830
        /*0b34*/ 	.short	0x010a
        /*0b36*/ 	.byte	0x06
	.zero		1


	//   ....[28]....
        /*0b38*/ 	.word	0x00005ff0
        /*0b3c*/ 	.word	0x000000ff
        /*0b40*/ 	.word	0x00028850
        /*0b44*/ 	.short	0x010a
        /*0b46*/ 	.byte	0x06
	.zero		1


	//   ....[29]....
        /*0b48*/ 	.word	0x00006030
        /*0b4c*/ 	.word	0x000000ff
        /*0b50*/ 	.word	0x00028850
        /*0b54*/ 	.short	0x010a
        /*0b56*/ 	.byte	0x06
	.zero		1


	//   ....[30]....
        /*0b58*/ 	.word	0x00006c50
        /*0b5c*/ 	.word	0x00000009
        /*0b60*/ 	.word	0x00000000
        /*0b64*/ 	.short	0x0101
        /*0b66*/ 	.byte	0x3f
	.zero		1


	//   ....[31]....
        /*0b68*/ 	.word	0x00008b80
        /*0b6c*/ 	.word	0x0000000d
        /*0b70*/ 	.word	0x00000000
        /*0b74*/ 	.short	0x0101
        /*0b76*/ 	.byte	0x3f
	.zero		1


	//   ....[32]....
        /*0b78*/ 	.word	0x00009830
        /*0b7c*/ 	.word	0x000000ff
        /*0b80*/ 	.word	0x00028830
        /*0b84*/ 	.short	0x010a
        /*0b86*/ 	.byte	0x06
	.zero		1


	//   ....[33]....
        /*0b88*/ 	.word	0x00009870
        /*0b8c*/ 	.word	0x000000ff
        /*0b90*/ 	.word	0x00028830
        /*0b94*/ 	.short	0x010a
        /*0b96*/ 	.byte	0x06
	.zero		1


	//   ....[34]....
        /*0b98*/ 	.word	0x00009bb0
        /*0b9c*/ 	.word	0x000000ff
        /*0ba0*/ 	.word	0x00028850
        /*0ba4*/ 	.short	0x010a
        /*0ba6*/ 	.byte	0x06
	.zero		1


	//   ....[35]....
        /*0ba8*/ 	.word	0x00009bf0
        /*0bac*/ 	.word	0x000000ff
        /*0bb0*/ 	.word	0x00028850
        /*0bb4*/ 	.short	0x010a
        /*0bb6*/ 	.byte	0x06
	.zero		1


	//   ....[36]....
        /*0bb8*/ 	.word	0x0000b4b0
        /*0bbc*/ 	.word	0x00000009
        /*0bc0*/ 	.word	0x00000000
        /*0bc4*/ 	.short	0x0101
        /*0bc6*/ 	.byte	0x3f
	.zero		1


	//   ....[37]....
        /*0bc8*/ 	.word	0x0000b560
        /*0bcc*/ 	.word	0x00000026
        /*0bd0*/ 	.word	0x00000000
        /*0bd4*/ 	.short	0x0101
        /*0bd6*/ 	.byte	0x3f
	.zero		1


	//   ....[38]....
        /*0bd8*/ 	.word	0x0000c0a0
        /*0bdc*/ 	.word	0x000000ff
        /*0be0*/ 	.word	0x00028830
        /*0be4*/ 	.short	0x010a
        /*0be6*/ 	.byte	0x06
	.zero		1


	//   ....[39]....
        /*0be8*/ 	.word	0x0000c0e0
        /*0bec*/ 	.word	0x000000ff
        /*0bf0*/ 	.word	0x00028830
        /*0bf4*/ 	.short	0x010a
        /*0bf6*/ 	.byte	0x06
	.zero		1


	//   ....[40]....
        /*0bf8*/ 	.word	0x0000c420
        /*0bfc*/ 	.word	0x000000ff
        /*0c00*/ 	.word	0x00028850
        /*0c04*/ 	.short	0x010a
        /*0c06*/ 	.byte	0x06
	.zero		1


	//   ....[41]....
        /*0c08*/ 	.word	0x0000c460
        /*0c0c*/ 	.word	0x000000ff
        /*0c10*/ 	.word	0x00028850
        /*0c14*/ 	.short	0x010a
        /*0c16*/ 	.byte	0x06
	.zero		1


	//   ....[42]....
        /*0c18*/ 	.word	0x0000d060
        /*0c1c*/ 	.word	0x00000008
        /*0c20*/ 	.word	0x00000000
        /*0c24*/ 	.short	0x0101
        /*0c26*/ 	.byte	0x3f
	.zero		1


	//   ....[43]....
        /*0c28*/ 	.word	0x0000edb0
        /*0c2c*/ 	.word	0x0000000d
        /*0c30*/ 	.word	0x00000000
        /*0c34*/ 	.short	0x0101
        /*0c36*/ 	.byte	0x3f
	.zero		1


	//   ....[44]....
        /*0c38*/ 	.word	0x0000f8a0
        /*0c3c*/ 	.word	0x000000ff
        /*0c40*/ 	.word	0x00028850
        /*0c44*/ 	.short	0x010a
        /*0c46*/ 	.byte	0x05
	.zero		1


	//   ....[45]....
        /*0c48*/ 	.word	0x0000f8e0
        /*0c4c*/ 	.word	0x000000ff
        /*0c50*/ 	.word	0x00028850
        /*0c54*/ 	.short	0x010a
        /*0c56*/ 	.byte	0x05
	.zero		1


	//   ....[46]....
        /*0c58*/ 	.word	0x0000fe20
        /*0c5c*/ 	.word	0x0000000b
        /*0c60*/ 	.word	0x00000000
        /*0c64*/ 	.short	0x0101
        /*0c66*/ 	.byte	0x3f
	.zero		1


	//   ....[47]....
        /*0c68*/ 	.word	0x00011500
        /*0c6c*/ 	.word	0x00000015
        /*0c70*/ 	.word	0x00000000
        /*0c74*/ 	.short	0x0101
        /*0c76*/ 	.byte	0x3f
	.zero		1


	//   ....[48]....
        /*0c78*/ 	.word	0x000119b0
        /*0c7c*/ 	.word	0x00000015
        /*0c80*/ 	.word	0x00000000
        /*0c84*/ 	.short	0x0101
        /*0c86*/ 	.byte	0x3f
	.zero		1


	//   ....[49]....
        /*0c88*/ 	.word	0x000157d0
        /*0c8c*/ 	.word	0x00000000
        /*0c90*/ 	.word	0x00028840
        /*0c94*/ 	.short	0x010a
        /*0c96*/ 	.byte	0x3f
	.zero		1


	//   ....[50]....
        /*0c98*/ 	.word	0x00016620
        /*0c9c*/ 	.word	0x00000012
        /*0ca0*/ 	.word	0x00028800
        /*0ca4*/ 	.short	0x0107
        /*0ca6*/ 	.byte	0x3f
	.zero		1


	//   ....[51]....
        /*0ca8*/ 	.word	0x00016730
        /*0cac*/ 	.word	0x00000012
        /*0cb0*/ 	.word	0x00028800
        /*0cb4*/ 	.short	0x0101
        /*0cb6*/ 	.byte	0x3f
	.zero		1


	//   ....[52]....
        /*0cb8*/ 	.word	0x00016750
        /*0cbc*/ 	.word	0x00000012
        /*0cc0*/ 	.word	0x00028820
        /*0cc4*/ 	.short	0x010a
        /*0cc6*/ 	.byte	0x3f
	.zero		1


	//   ....[53]....
        /*0cc8*/ 	.word	0x00016b70
        /*0ccc*/ 	.word	0x00000003
        /*0cd0*/ 	.word	0x00028840
        /*0cd4*/ 	.short	0x010a
        /*0cd6*/ 	.byte	0x3f
	.zero		1


	//   ....[54]....
        /*0cd8*/ 	.word	0x00016f10
        /*0cdc*/ 	.word	0x00000003
        /*0ce0*/ 	.word	0x00000060
        /*0ce4*/ 	.short	0x010a
        /*0ce6*/ 	.byte	0x3f
	.zero		1


	//   ....[55]....
        /*0ce8*/ 	.word	0x00017590
        /*0cec*/ 	.word	0x00000003
        /*0cf0*/ 	.word	0x00028840
        /*0cf4*/ 	.short	0x010a
        /*0cf6*/ 	.byte	0x3f
	.zero		1


	//   ....[56]....
        /*0cf8*/ 	.word	0x00017930
        /*0cfc*/ 	.word	0x00000002
        /*0d00*/ 	.word	0x00000060
        /*0d04*/ 	.short	0x010a
        /*0d06*/ 	.byte	0x3f
	.zero		1


	//   ....[57]....
        /*0d08*/ 	.word	0x00017f00
        /*0d0c*/ 	.word	0x00000002
        /*0d10*/ 	.word	0x00028840
        /*0d14*/ 	.short	0x010a
        /*0d16*/ 	.byte	0x3f
	.zero		1


	//   ....[58]....
        /*0d18*/ 	.word	0x000182a0
        /*0d1c*/ 	.word	0x00000002
        /*0d20*/ 	.word	0x00000060
        /*0d24*/ 	.short	0x010a
        /*0d26*/ 	.byte	0x3f
	.zero		1


	//   ....[59]....
        /*0d28*/ 	.word	0x00018820
        /*0d2c*/ 	.word	0x00000000
        /*0d30*/ 	.word	0x00028860
        /*0d34*/ 	.short	0x010a
        /*0d36*/ 	.byte	0x3f
	.zero		1


	//   ....[60]....
        /*0d38*/ 	.word	0x00019e50
        /*0d3c*/ 	.word	0x00000000
        /*0d40*/ 	.word	0x00028820
        /*0d44*/ 	.short	0x010a
        /*0d46*/ 	.byte	0x3f
	.zero		1


	//   ....[61]....
        /*0d48*/ 	.word	0x0001a040
        /*0d4c*/ 	.word	0x00000006
        /*0d50*/ 	.word	0x00000000
        /*0d54*/ 	.short	0x010a
        /*0d56*/ 	.byte	0x3f
	.zero		1


	//   ....[62]....
        /*0d58*/ 	.word	0x0001a070
        /*0d5c*/ 	.word	0x00000007
        /*0d60*/ 	.word	0x00000000
        /*0d64*/ 	.short	0x010a
        /*0d66*/ 	.byte	0x3f
	.zero		1


	//   ....[63]....
        /*0d68*/ 	.word	0x0001a0d0
        /*0d6c*/ 	.word	0x00000004
        /*0d70*/ 	.word	0x00000000
        /*0d74*/ 	.short	0x010a
        /*0d76*/ 	.byte	0x3f
	.zero		1


	//   ....[64]....
        /*0d78*/ 	.word	0x0001a100
        /*0d7c*/ 	.word	0x00000003
        /*0d80*/ 	.word	0x00000000
        /*0d84*/ 	.short	0x010a
        /*0d86*/ 	.byte	0x3f
	.zero		1


	//   ....[65]....
        /*0d88*/ 	.word	0x0001a170
        /*0d8c*/ 	.word	0x00000003
        /*0d90*/ 	.word	0x00028800
        /*0d94*/ 	.short	0x010a
        /*0d96*/ 	.byte	0x3f
	.zero		1


	//   ....[66]....
        /*0d98*/ 	.word	0x0001a1c0
        /*0d9c*/ 	.word	0x0000000f
        /*0da0*/ 	.word	0x00028830
        /*0da4*/ 	.short	0x010a
        /*0da6*/ 	.byte	0x3f
	.zero		1


	//   ....[67]....
        /*0da8*/ 	.word	0x0001a220
        /*0dac*/ 	.word	0x00000008
        /*0db0*/ 	.word	0x00028830
        /*0db4*/ 	.short	0x010a
        /*0db6*/ 	.byte	0x3f
	.zero		1


	//   ....[68]....
        /*0db8*/ 	.word	0x0001a280
        /*0dbc*/ 	.word	0x00000008
        /*0dc0*/ 	.word	0x00028850
        /*0dc4*/ 	.short	0x010a
        /*0dc6*/ 	.byte	0x3f
	.zero		1


	//   ....[69]....
        /*0dc8*/ 	.word	0x0001a2e0
        /*0dcc*/ 	.word	0x00000009
        /*0dd0*/ 	.word	0x00028830
        /*0dd4*/ 	.short	0x010a
        /*0dd6*/ 	.byte	0x3f
	.zero		1


	//   ....[70]....
        /*0dd8*/ 	.word	0x0001a340
        /*0ddc*/ 	.word	0x00000009
        /*0de0*/ 	.word	0x00028850
        /*0de4*/ 	.short	0x010a
        /*0de6*/ 	.byte	0x3f
	.zero		1


	//   ....[71]....
        /*0de8*/ 	.word	0x0001a3a0
        /*0dec*/ 	.word	0x00000009
        /*0df0*/ 	.word	0x00028830
        /*0df4*/ 	.short	0x010a
        /*0df6*/ 	.byte	0x3f
	.zero		1


	//   ....[72]....
        /*0df8*/ 	.word	0x0001a400
        /*0dfc*/ 	.word	0x00000009
        /*0e00*/ 	.word	0x00028850
        /*0e04*/ 	.short	0x010a
        /*0e06*/ 	.byte	0x3f
	.zero		1


	//   ....[73]....
        /*0e08*/ 	.word	0x0001a460
        /*0e0c*/ 	.word	0x00000008
        /*0e10*/ 	.word	0x00028850
        /*0e14*/ 	.short	0x010a
        /*0e16*/ 	.byte	0x3f
	.zero		1


	//   ....[74]....
        /*0e18*/ 	.word	0x0001a600
        /*0e1c*/ 	.word	0x00000000
        /*0e20*/ 	.word	0x00028840
        /*0e24*/ 	.short	0x010a
        /*0e26*/ 	.byte	0x3f
	.zero		1


	//   ....[75]....
        /*0e28*/ 	.word	0x0001b140
        /*0e2c*/ 	.word	0x00000012
        /*0e30*/ 	.word	0x00028820
        /*0e34*/ 	.short	0x010a
        /*0e36*/ 	.byte	0x3f
	.zero		1


	//   ....[76]....
        /*0e38*/ 	.word	0x0001b190
        /*0e3c*/ 	.word	0x00000003
        /*0e40*/ 	.word	0x00028840
        /*0e44*/ 	.short	0x010a
        /*0e46*/ 	.byte	0x3f
	.zero		1


	//   ....[77]....
        /*0e48*/ 	.word	0x0001b1e0
        /*0e4c*/ 	.word	0x00000003
        /*0e50*/ 	.word	0x00000060
        /*0e54*/ 	.short	0x010a
        /*0e56*/ 	.byte	0x3f
	.zero		1


	//   ....[78]....
        /*0e58*/ 	.word	0x0001b230
        /*0e5c*/ 	.word	0x00000003
        /*0e60*/ 	.word	0x00028840
        /*0e64*/ 	.short	0x010a
        /*0e66*/ 	.byte	0x3f
	.zero		1


	//   ....[79]....
        /*0e68*/ 	.word	0x0001b280
        /*0e6c*/ 	.word	0x00000002
        /*0e70*/ 	.word	0x00000060
        /*0e74*/ 	.short	0x010a
        /*0e76*/ 	.byte	0x3f
	.zero		1


	//   ....[80]....
        /*0e78*/ 	.word	0x0001b2d0
        /*0e7c*/ 	.word	0x00000002
        /*0e80*/ 	.word	0x00028840
        /*0e84*/ 	.short	0x010a
        /*0e86*/ 	.byte	0x3f
	.zero		1


	//   ....[81]....
        /*0e88*/ 	.word	0x0001b320
        /*0e8c*/ 	.word	0x00000002
        /*0e90*/ 	.word	0x00000060
        /*0e94*/ 	.short	0x010a
        /*0e96*/ 	.byte	0x3f
	.zero		1


	//   ....[82]....
        /*0e98*/ 	.word	0x0001b370
        /*0e9c*/ 	.word	0x00000000
        /*0ea0*/ 	.word	0x00028860
        /*0ea4*/ 	.short	0x010a
        /*0ea6*/ 	.byte	0x3f
	.zero		1


	//   ....[83]....
        /*0ea8*/ 	.word	0x0001be40
        /*0eac*/ 	.word	0x00000000
        /*0eb0*/ 	.word	0x00028820
        /*0eb4*/ 	.short	0x010a
        /*0eb6*/ 	.byte	0x3f
	.zero		1


	//   ....[84]....
        /*0eb8*/ 	.word	0x0001bfe0
        /*0ebc*/ 	.word	0x00000006
        /*0ec0*/ 	.word	0x00000000
        /*0ec4*/ 	.short	0x010a
        /*0ec6*/ 	.byte	0x3f
	.zero		1


	//   ....[85]....
        /*0ec8*/ 	.word	0x0001c030
        /*0ecc*/ 	.word	0x00000007
        /*0ed0*/ 	.word	0x00000000
        /*0ed4*/ 	.short	0x010a
        /*0ed6*/ 	.byte	0x3f
	.zero		1


	//   ....[86]....
        /*0ed8*/ 	.word	0x0001c080
        /*0edc*/ 	.word	0x00000004
        /*0ee0*/ 	.word	0x00000000
        /*0ee4*/ 	.short	0x010a
        /*0ee6*/ 	.byte	0x3f
	.zero		1


	//----- nvinfo : EIATTR_NUM_MBARRIERS
	.align		4
.L_989:
        /*0ee8*/ 	.byte	0x03, 0x38
        /*0eea*/ 	.short	0x0016


	//----- nvinfo : EIATTR_EXIT_INSTR_OFFSETS
	.align		4
        /*0eec*/ 	.byte	0x04, 0x1c
        /*0eee*/ 	.short	(.L_991 - .L_990)


	//   ....[0]....
.L_990:
        /*0ef0*/ 	.word	0x00000a70


	//   ....[1]....
        /*0ef4*/ 	.word	0x00013120


	//   ....[2]....
        /*0ef8*/ 	.word	0x0001a150


	//----- nvinfo : EIATTR_MAX_THREADS
	.align		4
.L_991:
        /*0efc*/ 	.byte	0x04, 0x05
        /*0efe*/ 	.short	(.L_993 - .L_992)
.L_992:
        /*0f00*/ 	.word	0x00000180
        /*0f04*/ 	.word	0x00000001
        /*0f08*/ 	.word	0x00000001


	//----- nvinfo : EIATTR_CRS_STACK_SIZE
	.align		4
.L_993:
        /*0f0c*/ 	.byte	0x04, 0x1e
        /*0f0e*/ 	.short	(.L_995 - .L_994)
.L_994:
        /*0f10*/ 	.word	0x00000000


	//----- nvinfo : EIATTR_CBANK_PARAM_SIZE
	.align		4
.L_995:
        /*0f14*/ 	.byte	0x03, 0x19
        /*0f16*/ 	.short	0x0af0


	//----- nvinfo : EIATTR_PARAM_CBANK
	.align		4
        /*0f18*/ 	.byte	0x04, 0x0a
        /*0f1a*/ 	.short	(.L_997 - .L_996)
	.align		4
.L_996:
        /*0f1c*/ 	.word	index@(.nv.constant0._ZN7cutlass13device_kernelIN5flash11enable_sm90INS1_16FlashAttnFwdSm90INS1_25CollectiveMainloopFwdSm90ILi2EN4cute5tupleIJNS5_1CILi1EEES8_S8_EEENS6_IJNS7_ILi128EEESA_SA_EEELi128ENS_6half_tEfNS_4arch4Sm90ELb0ELb1ELb1ELb1ELb0ELb0ELb0ELb1ELb1ELb1ELb1ELb0EEENS1_21CollectiveEpilogueFwdISB_S9_SC_SE_Li256ELb1ELb1ELb1ELb0EEENS1_36VarlenDynamicPersistentTileSchedulerILi128ELi128ELi256ELi128ELb1ELb1ELb1ELb1ELb0ELb1EEEEEEEEEvNT_6ParamsE)
        /*0f20*/ 	.short	0x0210
        /*0f22*/ 	.short	0x0af0


	//----- nvinfo : EIATTR_SW_WAR
	.align		4
.L_997:
        /*0f24*/ 	.byte	0x04, 0x36
        /*0f26*/ 	.short	(.L_999 - .L_998)
.L_998:
        /*0f28*/ 	.word	0x00000008
.L_999:


//--------------------- .nv.info._ZN7cutlass13device_kernelIN5flash11enable_sm90INS1_16FlashAttnFwdSm90INS1_25CollectiveMainloopFwdSm90ILi2EN4cute5tupleIJNS5_1CILi1EEES8_S8_EEENS6_IJNS7_ILi128EEESA_SA_EEELi128ENS_6half_tEfNS_4arch4Sm90ELb0ELb1ELb1ELb1ELb0ELb1ELb0ELb1ELb1ELb1ELb1ELb0EEENS1_21CollectiveEpilogueFwdISB_S9_SC_SE_Li256ELb1ELb1ELb1ELb0EEENS1_36VarlenDynamicPersistentTileSchedulerILi128ELi128ELi256ELi128ELb1ELb1ELb1ELb1ELb0ELb1EEEEEEEEEvNT_6ParamsE --------------------------
	.section	.nv.info._ZN7cutlass13device_kernelIN5flash11enable_sm90INS1_16FlashAttnFwdSm90INS1_25CollectiveMainloopFwdSm90ILi2EN4cute5tupleIJNS5_1CILi1EEES8_S8_EEENS6_IJNS7_ILi128EEESA_SA_EEELi128ENS_6half_tEfNS_4arch4Sm90ELb0ELb1ELb1ELb1ELb0ELb1ELb0ELb1ELb1ELb1ELb1ELb0EEENS1_21CollectiveEpilogueFwdISB_S9_SC_SE_Li256ELb1ELb1ELb1ELb0EEENS1_36VarlenDynamicPersistentTileSchedulerILi128ELi128ELi256ELi128ELb1ELb1ELb1ELb1ELb0ELb1EEEEEEEEEvNT_6ParamsE,"",@"SHT_CUDA_INFO"
	.sectionflags	@""
	.align	4


	//----- nvinfo : EIATTR_CUDA_API_VERSION
	.align		4
        /*0000*/ 	.byte	0x04, 0x37
        /*0002*/ 	.short	(.L_1001 - .L_1000)
.L_1000:
        /*0004*/ 	.word	0x00000082


	//----- nvinfo : EIATTR_KPARAM_INFO
	.align		4
.L_1001:
        /*0008*/ 	.byte	0x04, 0x17
        /*000a*/ 	.short	(.L_1003 - .L_1002)
.L_1002:
        /*000c*/ 	.word	0x00000000
        /*0010*/ 	.short	0x0000
        /*0012*/ 	.short	0x0070
        /*0014*/ 	.byte	0x00, 0xf0, 0x01, 0x2a


	//----- nvinfo : EIATTR_SPARSE_MMA_MASK
	.align		4
.L_1003:
        /*0018*/ 	.byte	0x03, 0x50
        /*001a*/ 	.short	0x0000


	//----- nvinfo : EIATTR_MAXREG_COUNT
	.align		4
        /*001c*/ 	.byte	0x03, 0x1b
        /*001e*/ 	.short	0x00a8


	//----- nvinfo : EIATTR_NUM_BARRIERS
	.align		4
        /*0020*/ 	.byte	0x02, 0x4c
        /*0022*/ 	.byte	0x10
	.zero		1


	//----- nvinfo : EIATTR_EXTERNS
	.align		4
        /*0024*/ 	.byte	0x04, 0x0f
        /*0026*/ 	.short	(.L_1005 - .L_1004)


	//   ....[0]....
	.align		4
.L_1004:
        /*0028*/ 	.word	index@(__assertfail)


	//----- nvinfo : EIATTR_ANNOTATIONS
	.align		4
.L_1005:
        /*002c*/ 	.byte	0x04, 0x55
        /*002e*/ 	.short	(.L_1007 - .L_1006)


	//   ....[0]....
.L_1006:
        /* <DEDUP_REMOVED lines=101> */


	//----- nvinfo : EIATTR_MERCURY_ISA_VERSION
	.align		4
.L_1007:
        /*0670*/ 	.byte	0x03, 0x5f
        /*0672*/ 	.short	0x0101


	//----- nvinfo : EIATTR_UNUSED_LOAD_BYTE_OFFSET
	.align		4
        /*0674*/ 	.byte	0x04, 0x44
        /*0676*/ 	.short	(.L_1009 - .L_1008)


	//   ....[0]....
.L_1008:
        /*0678*/ 	.word	0x00000ad0
        /*067c*/ 	.word	0x0000fff0


	//   ....[1]....
        /*0680*/ 	.word	0x0001d0c0
        /*0684*/ 	.word	0x0000fff0


	//----- nvinfo : EIATTR_INT_WARP_WIDE_INSTR_OFFSETS
	.align		4
.L_1009:
        /*0688*/ 	.byte	0x04, 0x31
        /*068a*/ 	.short	(.L_1011 - .L_1010)


	//   ....[0]....
.L_1010:
        /*068c*/ 	.word	0x00000190


	//   ....[1]....
        /*0690*/ 	.word	0x000001d0


	//   ....[2]....
        /*0694*/ 	.word	0x00000240


	//   ....[3]....
        /*0698*/ 	.word	0x000238f0


	//   ....[4]....
        /*069c*/ 	.word	0x00023980


	//   ....[5]....
        /*06a0*/ 	.word	0x00027050


	//   ....[6]....
        /*06a4*/ 	.word	0x000270b0


	//----- nvinfo : EIATTR_COOP_GROUP_MASK_REGIDS
	.align		4
.L_1011:
        /*06a8*/ 	.byte	0x04, 0x29
        /*06aa*/ 	.short	(.L_1013 - .L_1012)


	//   ....[0]....
.L_1012:
        /*06ac*/ 	.word	0xffffffff


	//   ....[1]....
        /*06b0*/ 	.word	0xffffffff


	//   ....[2]....
        /*06b4*/ 	.word	0xffffffff


	//   ....[3]....
        /*06b8*/ 	.word	0xffffffff


	//   ....[4]....
        /*06bc*/ 	.word	0xffffffff


	//   ....[5]....
        /*06c0*/ 	.word	0xffffffff


	//   ....[6]....
        /*06c4*/ 	.word	0xffffffff


	//   ....[7]....
        /*06c8*/ 	.word	0xffffffff


	//   ....[8]....
        /*06cc*/ 	.word	0xffffffff


	//   ....[9]....
        /*06d0*/ 	.word	0xffffffff


	//   ....[10]....
        /*06d4*/ 	.word	0xffffffff


	//   ....[11]....
        /*06d8*/ 	.word	0xffffffff


	//   ....[12]....
        /*06dc*/ 	.word	0xffffffff


	//   ....[13]....
        /*06e0*/ 	.word	0xffffffff


	//   ....[14]....
        /*06e4*/ 	.word	0xffffffff


	//   ....[15]....
        /*06e8*/ 	.word	0xffffffff


	//   ....[16]....
        /*06ec*/ 	.word	0xffffffff


	//   ....[17]....
        /*06f0*/ 	.word	0xffffffff


	//   ....[18]....
        /*06f4*/ 	.word	0xffffffff


	//   ....[19]....
        /*06f8*/ 	.word	0xffffffff


	//   ....[20]....
        /*06fc*/ 	.word	0xffffffff


	//   ....[21]....
        /*0700*/ 	.word	0xffffffff


	//   ....[22]....
        /*0704*/ 	.word	0xffffffff


	//   ....[23]....
        /*0708*/ 	.word	0xffffffff


	//   ....[24]....
        /*070c*/ 	.word	0xffffffff


	//   ....[25]....
        /*0710*/ 	.word	0xffffffff


	//   ....[26]....
        /*0714*/ 	.word	0xffffffff


	//   ....[27]....
        /*0718*/ 	.word	0xffffffff


	//   ....[28]....
        /*071c*/ 	.word	0xffffffff


	//   ....[29]....
        /*0720*/ 	.word	0xffffffff


	//   ....[30]....
        /*0724*/ 	.word	0xffffffff


	//   ....[31]....
        /*0728*/ 	.word	0xffffffff


	//   ....[32]....
        /*072c*/ 	.word	0xffffffff


	//   ....[33]....
        /*0730*/ 	.word	0xffffffff


	//   ....[34]....
        /*0734*/ 	.word	0xffffffff


	//   ....[35]....
        /*0738*/ 	.word	0xffffffff


	//   ....[36]....
        /*073c*/ 	.word	0xffffffff


	//   ....[37]....
        /*0740*/ 	.word	0xffffffff


	//   ....[38]....
        /*0744*/ 	.word	0xffffffff


	//   ....[39]....
        /*0748*/ 	.word	0xffffffff


	//   ....[40]....
        /*074c*/ 	.word	0xffffffff


	//   ....[41]....
        /*0750*/ 	.word	0xffffffff


	//   ....[42]....
        /*0754*/ 	.word	0xffffffff


	//   ....[43]....
        /*0758*/ 	.word	0xffffffff


	//   ....[44]....
        /*075c*/ 	.word	0xffffffff


	//   ....[45]....
        /*0760*/ 	.word	0xffffffff


	//   ....[46]....
        /*0764*/ 	.word	0xffffffff


	//   ....[47]....
        /*0768*/ 	.word	0xffffffff


	//   ....[48]....
        /*076c*/ 	.word	0xffffffff


	//   ....[49]....
        /*0770*/ 	.word	0xffffffff


	//   ....[50]....
        /*0774*/ 	.word	0xffffffff


	//   ....[51]....
        /*0778*/ 	.word	0xffffffff


	//   ....[52]....
        /*077c*/ 	.word	0xffffffff


	//   ....[53]....
        /*0780*/ 	.word	0xffffffff


	//   ....[54]....
        /*0784*/ 	.word	0xffffffff


	//   ....[55]....
        /*0788*/ 	.word	0xffffffff


	//   ....[56]....
        /*078c*/ 	.word	0xffffffff


	//   ....[57]....
        /*0790*/ 	.word	0xffffffff


	//   ....[58]....
        /*0794*/ 	.word	0xffffffff


	//   ....[59]....
        /*0798*/ 	.word	0xffffffff


	//   ....[60]....
        /*079c*/ 	.word	0xffffffff


	//   ....[61]....
        /*07a0*/ 	.word	0xffffffff


	//   ....[62]....
        /*07a4*/ 	.word	0xffffffff


	//   ....[63]....
        /*07a8*/ 	.word	0xffffffff


	//   ....[64]....
        /*07ac*/ 	.word	0xffffffff


	//   ....[65]....
        /*07b0*/ 	.word	0xffffffff


	//   ....[66]....
        /*07b4*/ 	.word	0xffffffff


	//   ....[67]....
        /*07b8*/ 	.word	0xffffffff


	//   ....[68]....
        /*07bc*/ 	.word	0xffffffff


	//   ....[69]....
        /*07c0*/ 	.word	0xffffffff


	//   ....[70]....
        /*07c4*/ 	.word	0xffffffff


	//   ....[71]....
        /*07c8*/ 	.word	0xffffffff


	//   ....[72]....
        /*07cc*/ 	.word	0xffffffff


	//   ....[73]....
        /*07d0*/ 	.word	0xffffffff


	//   ....[74]....
        /*07d4*/ 	.word	0xffffffff


	//   ....[75]....
        /*07d8*/ 	.word	0xffffffff


	//   ....[76]....
        /*07dc*/ 	.word	0xffffffff


	//   ....[77]....
        /*07e0*/ 	.word	0xffffffff


	//   ....[78]....
        /*07e4*/ 	.word	0xffffffff


	//   ....[79]....
        /*07e8*/ 	.word	0xffffffff


	//   ....[80]....
        /*07ec*/ 	.word	0xffffffff


	//   ....[81]....
        /*07f0*/ 	.word	0xffffffff


	//   ....[82]....
        /*07f4*/ 	.word	0xffffffff


	//   ....[83]....
        /*07f8*/ 	.word	0xffffffff


	//   ....[84]....
        /*07fc*/ 	.word	0xffffffff


	//   ....[85]....
        /*0800*/ 	.word	0xffffffff


	//   ....[86]....
        /*0804*/ 	.word	0xffffffff


	//   ....[87]....
        /*0808*/ 	.word	0xffffffff


	//   ....[88]....
        /*080c*/ 	.word	0xffffffff


	//   ....[89]....
        /*0810*/ 	.word	0xffffffff


	//   ....[90]....
        /*0814*/ 	.word	0xffffffff


	//   ....[91]....
        /*0818*/ 	.word	0xffffffff


	//   ....[92]....
        /*081c*/ 	.word	0xffffffff


	//   ....[93]....
        /*0820*/ 	.word	0xffffffff


	//   ....[94]....
        /*0824*/ 	.word	0xffffffff


	//   ....[95]....
        /*0828*/ 	.word	0xffffffff


	//   ....[96]....
        /*082c*/ 	.word	0xffffffff


	//   ....[97]....
        /*0830*/ 	.word	0xffffffff


	//   ....[98]....
        /*0834*/ 	.word	0xffffffff


	//   ....[99]....
        /*0838*/ 	.word	0xffffffff


	//   ....[100]....
        /*083c*/ 	.word	0xffffffff


	//   ....[101]....
        /*0840*/ 	.word	0xffffffff


	//   ....[102]....
        /*0844*/ 	.word	0xffffffff


	//   ....[103]....
        /*0848*/ 	.word	0xffffffff


	//   ....[104]....
        /*084c*/ 	.word	0xffffffff


	//   ....[105]....
        /*0850*/ 	.word	0xffffffff


	//   ....[106]....
        /*0854*/ 	.word	0xffffffff


	//   ....[107]....
        /*0858*/ 	.word	0xffffffff


	//   ....[108]....
        /*085c*/ 	.word	0xffffffff


	//   ....[109]....
        /*0860*/ 	.word	0xffffffff


	//   ....[110]....
        /*0864*/ 	.word	0xffffffff


	//   ....[111]....
        /*0868*/ 	.word	0xffffffff


	//   ....[112]....
        /*086c*/ 	.word	0xffffffff


	//   ....[113]....
        /*0870*/ 	.word	0xffffffff


	//   ....[114]....
        /*0874*/ 	.word	0xffffffff


	//   ....[115]....
        /*0878*/ 	.word	0xffffffff


	//   ....[116]....
        /*087c*/ 	.word	0xffffffff


	//   ....[117]....
        /*0880*/ 	.word	0xffffffff


	//   ....[118]....
        /*0884*/ 	.word	0xffffffff


	//   ....[119]....
        /*0888*/ 	.word	0xffffffff


	//   ....[120]....
        /*088c*/ 	.word	0xffffffff


	//   ....[121]....
        /*0890*/ 	.word	0xffffffff


	//   ....[122]....
        /*0894*/ 	.word	0xffffffff


	//   ....[123]....
        /*0898*/ 	.word	0xffffffff


	//   ....[124]....
        /*089c*/ 	.word	0xffffffff


	//   ....[125]....
        /*08a0*/ 	.word	0xffffffff


	//   ....[126]....
        /*08a4*/ 	.word	0xffffffff


	//   ....[127]....
        /*08a8*/ 	.word	0xffffffff


	//   ....[128]....
        /*08ac*/ 	.word	0xffffffff


	//   ....[129]....
        /*08b0*/ 	.word	0xffffffff


	//   ....[130]....
        /*08b4*/ 	.word	0xffffffff


	//   ....[131]....
        /*08b8*/ 	.word	0xffffffff


	//   ....[132]....
        /*08bc*/ 	.word	0xffffffff


	//   ....[133]....
        /*08c0*/ 	.word	0xffffffff


	//   ....[134]....
        /*08c4*/ 	.word	0xffffffff


	//   ....[135]....
        /*08c8*/ 	.word	0xffffffff


	//   ....[136]....
        /*08cc*/ 	.word	0xffffffff


	//   ....[137]....
        /*08d0*/ 	.word	0xffffffff


	//   ....[138]....
        /*08d4*/ 	.word	0xffffffff


	//   ....[139]....
        /*08d8*/ 	.word	0xffffffff


	//   ....[140]....
        /*08dc*/ 	.word	0xffffffff


	//   ....[141]....
        /*08e0*/ 	.word	0xffffffff


	//   ....[142]....
        /*08e4*/ 	.word	0xffffffff


	//   ....[143]....
        /*08e8*/ 	.word	0xffffffff


	//   ....[144]....
        /*08ec*/ 	.word	0x0500000f


	//   ....[145]....
        /*08f0*/ 	.word	0x0500000f


	//   ....[146]....
        /*08f4*/ 	.word	0x0500000f


	//   ....[147]....
        /*08f8*/ 	.word	0x0500000f


	//   ....[148]....
        /*08fc*/ 	.word	0x0500000f


	//   ....[149]....
        /*0900*/ 	.word	0x0500000f


	//   ....[150]....
        /*0904*/ 	.word	0x0500000f


	//   ....[151]....
        /*0908*/ 	.word	0x0500000f


	//   ....[152]....
        /*090c*/ 	.word	0x0500000f


	//   ....[153]....
        /*0910*/ 	.word	0x0500000f


	//   ....[154]....
        /*0914*/ 	.word	0x0500000f


	//   ....[155]....
        /*0918*/ 	.word	0x0500000f


	//   ....[156]....
        /*091c*/ 	.word	0x0500000f


	//   ....[157]....
        /*0920*/ 	.word	0x0500000f


	//   ....[158]....
        /*0924*/ 	.word	0x0500000f


	//   ....[159]....
        /*0928*/ 	.word	0x0500000f


	//   ....[160]....
        /*092c*/ 	.word	0x0500000f


	//   ....[161]....
        /*0930*/ 	.word	0x0500000f


	//   ....[162]....
        /*0934*/ 	.word	0x0500000f


	//   ....[163]....
        /*0938*/ 	.word	0x0500000f


	//   ....[164]....
        /*093c*/ 	.word	0x0500000f


	//   ....[165]....
        /*0940*/ 	.word	0x0500000f


	//   ....[166]....
        /*0944*/ 	.word	0x0500000f


	//   ....[167]....
        /*0948*/ 	.word	0x0500000f


	//   ....[168]....
        /*094c*/ 	.word	0x0500000f


	//   ....[169]....
        /*0950*/ 	.word	0x0500000f


	//   ....[170]....
        /*0954*/ 	.word	0x0500000f


	//   ....[171]....
        /*0958*/ 	.word	0x0500000f


	//   ....[172]....
        /*095c*/ 	.word	0x0500000f


	//   ....[173]....
        /*0960*/ 	.word	0x0500000f


	//   ....[174]....
        /*0964*/ 	.word	0x0500000f


	//   ....[175]....
        /*0968*/ 	.word	0x0500000f


	//   ....[176]....
        /*096c*/ 	.word	0x0500000f


	//   ....[177]....
        /*0970*/ 	.word	0x0500000f


	//   ....[178]....
        /*0974*/ 	.word	0x0500000f


	//   ....[179]....
        /*0978*/ 	.word	0x0500000f


	//   ....[180]....
        /*097c*/ 	.word	0x0500000f


	//   ....[181]....
        /*0980*/ 	.word	0x0500000f


	//   ....[182]....
        /*0984*/ 	.word	0x0500000f


	//   ....[183]....
        /*0988*/ 	.word	0x0500000f


	//   ....[184]....
        /*098c*/ 	.word	0x0500000f


	//   ....[185]....
        /*0990*/ 	.word	0x0500000f


	//   ....[186]....
        /*0994*/ 	.word	0x0500000f


	//   ....[187]....
        /*0998*/ 	.word	0x0500000f


	//   ....[188]....
        /*099c*/ 	.word	0x0500000f


	//   ....[189]....
        /*09a0*/ 	.word	0x0500000f


	//   ....[190]....
        /*09a4*/ 	.word	0x0500000f


	//   ....[191]....
        /*09a8*/ 	.word	0x0500000f


	//   ....[192]....
        /*09ac*/ 	.word	0x0500000f


	//   ....[193]....
        /*09b0*/ 	.word	0x0500000f


	//   ....[194]....
        /*09b4*/ 	.word	0x0500000f


	//   ....[195]....
        /*09b8*/ 	.word	0x0500000f


	//   ....[196]....
        /*09bc*/ 	.word	0x0500000f


	//   ....[197]....
        /*09c0*/ 	.word	0x0500000f


	//   ....[198]....
        /*09c4*/ 	.word	0x0500000f


	//   ....[199]....
        /*09c8*/ 	.word	0x0500000f


	//   ....[200]....
        /*09cc*/ 	.word	0x0500000f


	//   ....[201]....
        /*09d0*/ 	.word	0x0500000f


	//   ....[202]....
        /*09d4*/ 	.word	0x0500000f


	//   ....[203]....
        /*09d8*/ 	.word	0x0500000f


	//   ....[204]....
        /*09dc*/ 	.word	0x0500000f


	//   ....[205]....
        /*09e0*/ 	.word	0x0500000f


	//   ....[206]....
        /*09e4*/ 	.word	0x0500000f


	//   ....[207]....
        /*09e8*/ 	.word	0x0500000f


	//   ....[208]....
        /*09ec*/ 	.word	0x0500000f


	//   ....[209]....
        /*09f0*/ 	.word	0x0500000f


	//   ....[210]....
        /*09f4*/ 	.word	0x0500000f


	//   ....[211]....
        /*09f8*/ 	.word	0x0500000f


	//   ....[212]....
        /*09fc*/ 	.word	0x0500000f


	//   ....[213]....
        /*0a00*/ 	.word	0x0500000f


	//   ....[214]....
        /*0a04*/ 	.word	0x0500000f


	//   ....[215]....
        /*0a08*/ 	.word	0x0500000f


	//   ....[216]....
        /*0a0c*/ 	.word	0x0500000f


	//   ....[217]....
        /*0a10*/ 	.word	0x0500000f


	//   ....[218]....
        /*0a14*/ 	.word	0x0500000f


	//   ....[219]....
        /*0a18*/ 	.word	0x0500000f


	//   ....[220]....
        /*0a1c*/ 	.word	0x0500000f


	//   ....[221]....
        /*0a20*/ 	.word	0x0500000f


	//   ....[222]....
        /*0a24*/ 	.word	0x0500000f


	//   ....[223]....
        /*0a28*/ 	.word	0x0500000f


	//   ....[224]....
        /*0a2c*/ 	.word	0x0500000f


	//   ....[225]....
        /*0a30*/ 	.word	0x0500000f


	//   ....[226]....
        /*0a34*/ 	.word	0x0500000f


	//   ....[227]....
        /*0a38*/ 	.word	0x0500000f


	//   ....[228]....
        /*0a3c*/ 	.word	0x0500000f


	//   ....[229]....
        /*0a40*/ 	.word	0x0500000f


	//   ....[230]....
        /*0a44*/ 	.word	0x0500000f


	//   ....[231]....
        /*0a48*/ 	.word	0x0500000f


	//   ....[232]....
        /*0a4c*/ 	.word	0x0500000f


	//   ....[233]....
        /*0a50*/ 	.word	0x0500000f


	//----- nvinfo : EIATTR_COOP_GROUP_INSTR_OFFSETS
	.align		4
.L_1013:
        /*0a54*/ 	.byte	0x04, 0x28
        /*0a56*/ 	.short	(.L_1015 - .L_1014)


	//   ....[0]....
.L_1014:
        /*0a58*/ 	.word	0x00000070


	//   ....[1]....
        /*0a5c*/ 	.word	0x000001a0


	//   ....[2]....
        /*0a60*/ 	.word	0x000001f0


	//   ....[3]....
        /*0a64*/ 	.word	0x00000420


	//   ....[4]....
        /*0a68*/ 	.word	0x00000580


	//   ....[5]....
        /*0a6c*/ 	.word	0x000006a0


	//   ....[6]....
        /*0a70*/ 	.word	0x00000800


	//   ....[7]....
        /*0a74*/ 	.word	0x00009820


	//   ....[8]....
        /*0a78*/ 	.word	0x00009ef0


	//   ....[9]....
        /*0a7c*/ 	.word	0x00009f00


	//   ....[10]....
        /*0a80*/ 	.word	0x00009f10


	//   ....[11]....
        /*0a84*/ 	.word	0x00009f20


	//   ....[12]....
        /*0a88*/ 	.word	0x0000a260


	//   ....[13]....
        /*0a8c*/ 	.word	0x0000a270


	//   ....[14]....
        /*0a90*/ 	.word	0x0000a280


	//   ....[15]....
        /*0a94*/ 	.word	0x0000a290


	//   ....[16]....
        /*0a98*/ 	.word	0x0000a570


	//   ....[17]....
        /*0a9c*/ 	.word	0x0000a580


	//   ....[18]....
        /*0aa0*/ 	.word	0x0000a590


	//   ....[19]....
        /*0aa4*/ 	.word	0x0000a5a0


	//   ....[20]....
        /*0aa8*/ 	.word	0x0000a8a0


	//   ....[21]....
        /*0aac*/ 	.word	0x0000a8b0


	//   ....[22]....
        /*0ab0*/ 	.word	0x0000a8c0


	//   ....[23]....
        /*0ab4*/ 	.word	0x0000a8d0


	//   ....[24]....
        /*0ab8*/ 	.word	0x0000c590


	//   ....[25]....
        /*0abc*/ 	.word	0x0000c5b0


	//   ....[26]....
        /*0ac0*/ 	.word	0x0000c5c0


	//   ....[27]....
        /*0ac4*/ 	.word	0x0000c5d0


	//   ....[28]....
        /*0ac8*/ 	.word	0x0000c6e0


	//   ....[29]....
        /*0acc*/ 	.word	0x0000c730


	//   ....[30]....
        /*0ad0*/ 	.word	0x0000c760


	//   ....[31]....
        /*0ad4*/ 	.word	0x0000c7a0


	//   ....[32]....
        /*0ad8*/ 	.word	0x0000cac0


	//   ....[33]....
        /*0adc*/ 	.word	0x0000cae0


	//   ....[34]....
        /*0ae0*/ 	.word	0x0000cb00


	//   ....[35]....
        /*0ae4*/ 	.word	0x0000cb10


	//   ....[36]....
        /*0ae8*/ 	.word	0x0000cbd0


	//   ....[37]....
        /*0aec*/ 	.word	0x0000cbf0


	//   ....[38]....
        /*0af0*/ 	.word	0x0000cc00


	//   ....[39]....
        /*0af4*/ 	.word	0x0000cc90


	//   ....[40]....
        /*0af8*/ 	.word	0x0000f0d0


	//   ....[41]....
        /*0afc*/ 	.word	0x0000fa40


	//   ....[42]....
        /*0b00*/ 	.word	0x00010b30


	//   ....[43]....
        /*0b04*/ 	.word	0x00010bd0


	//   ....[44]....
        /*0b08*/ 	.word	0x000114f0


	//   ....[45]....
        /*0b0c*/ 	.word	0x00011550


	//   ....[46]....
        /*0b10*/ 	.word	0x00013720


	//   ....[47]....
        /*0b14*/ 	.word	0x00013900


	//   ....[48]....
        /*0b18*/ 	.word	0x000145d0


	//   ....[49]....
        /*0b1c*/ 	.word	0x00014680


	//   ....[50]....
        /*0b20*/ 	.word	0x00014de0


	//   ....[51]....
        /*0b24*/ 	.word	0x00014e50


	//   ....[52]....
        /*0b28*/ 	.word	0x00017350


	//   ....[53]....
        /*0b2c*/ 	.word	0x000173c0


	//   ....[54]....
        /*0b30*/ 	.word	0x000179f0


	//   ....[55]....
        /*0b34*/ 	.word	0x00017a70


	//   ....[56]....
        /*0b38*/ 	.word	0x00019d80


	//   ....[57]....
        /*0b3c*/ 	.word	0x00019fc0


	//   ....[58]....
        /*0b40*/ 	.word	0x0001aca0


	//   ....[59]....
        /*0b44*/ 	.word	0x0001ad50


	//   ....[60]....
        /*0b48*/ 	.word	0x0001b4c0


	//   ....[61]....
        /*0b4c*/ 	.word	0x0001b520


	//   ....[62]....
        /*0b50*/ 	.word	0x0001c6e0


	//   ....[63]....
        /*0b54*/ 	.word	0x0001ca20


	//   ....[64]....
        /*0b58*/ 	.word	0x0001cb10


	//   ....[65]....
        /*0b5c*/ 	.word	0x0001cb30


	//   ....[66]....
        /*0b60*/ 	.word	0x0001db60


	//   ....[67]....
        /*0b64*/ 	.word	0x0001db80


	//   ....[68]....
        /*0b68*/ 	.word	0x0001dba0


	//   ....[69]....
        /*0b6c*/ 	.word	0x0001dbb0


	//   ....[70]....
        /*0b70*/ 	.word	0x0001e270


	//   ....[71]....
        /*0b74*/ 	.word	0x0001e280


	//   ....[72]....
        /*0b78*/ 	.word	0x0001e380


	//   ....[73]....
        /*0b7c*/ 	.word	0x0001e390


	//   ....[74]....
        /*0b80*/ 	.word	0x0001e4a0


	//   ....[75]....
        /*0b84*/ 	.word	0x0001e4b0


	//   ....[76]....
        /*0b88*/ 	.word	0x0001e5c0


	//   ....[77]....
        /*0b8c*/ 	.word	0x0001e5d0


	//   ....[78]....
        /*0b90*/ 	.word	0x0001e980


	//   ....[79]....
        /*0b94*/ 	.word	0x0001e990


	//   ....[80]....
        /*0b98*/ 	.word	0x0001eed0


	//   ....[81]....
        /*0b9c*/ 	.word	0x0001eee0


	//   ....[82]....
        /*0ba0*/ 	.word	0x0001fbd0


	//   ....[83]....
        /*0ba4*/ 	.word	0x0001fbe0


	//   ....[84]....
        /*0ba8*/ 	.word	0x0001fcf0


	//   ....[85]....
        /*0bac*/ 	.word	0x0001fd00


	//   ....[86]....
        /*0bb0*/ 	.word	0x0001fe10


	//   ....[87]....
        /*0bb4*/ 	.word	0x0001fe20


	//   ....[88]....
        /*0bb8*/ 	.word	0x0001ff30


	//   ....[89]....
        /*0bbc*/ 	.word	0x0001ff40


	//   ....[90]....
        /*0bc0*/ 	.word	0x000200b0


	//   ....[91]....
        /*0bc4*/ 	.word	0x000202e0


	//   ....[92]....
        /*0bc8*/ 	.word	0x00020310


	//   ....[93]....
        /*0bcc*/ 	.word	0x00020340


	//   ....[94]....
        /*0bd0*/ 	.word	0x00020370


	//   ....[95]....
        /*0bd4*/ 	.word	0x000203a0


	//   ....[96]....
        /*0bd8*/ 	.word	0x000203d0


	//   ....[97]....
        /*0bdc*/ 	.word	0x00020570


	//   ....[98]....
        /*0be0*/ 	.word	0x000205a0


	//   ....[99]....
        /*0be4*/ 	.word	0x000205d0


	//   ....[100]....
        /*0be8*/ 	.word	0x00020600


	//   ....[101]....
        /*0bec*/ 	.word	0x00020630


	//   ....[102]....
        /*0bf0*/ 	.word	0x00020660


	//   ....[103]....
        /*0bf4*/ 	.word	0x00020700


	//   ....[104]....
        /*0bf8*/ 	.word	0x00020730


	//   ....[105]....
        /*0bfc*/ 	.word	0x00020740


	//   ....[106]....
        /*0c00*/ 	.word	0x00020770


	//   ....[107]....
        /*0c04*/ 	.word	0x000220e0


	//   ....[108]....
        /*0c08*/ 	.word	0x00023ec0


	//   ....[109]....
        /*0c0c*/ 	.word	0x00024a00


	//   ....[110]....
        /*0c10*/ 	.word	0x00024a20


	//   ....[111]....
        /*0c14*/ 	.word	0x00024ae0


	//   ....[112]....
        /*0c18*/ 	.word	0x00024af0


	//   ....[113]....
        /*0c1c*/ 	.word	0x00024b80


	//   ....[114]....
        /*0c20*/ 	.word	0x00024b90


	//   ....[115]....
        /*0c24*/ 	.word	0x00024c20


	//   ....[116]....
        /*0c28*/ 	.word	0x00024c30


	//   ....[117]....
        /*0c2c*/ 	.word	0x00024cc0


	//   ....[118]....
        /*0c30*/ 	.word	0x00024cd0


	//   ....[119]....
        /*0c34*/ 	.word	0x00024d60


	//   ....[120]....
        /*0c38*/ 	.word	0x00024d70


	//   ....[121]....
        /*0c3c*/ 	.word	0x00024e00


	//   ....[122]....
        /*0c40*/ 	.word	0x00024e10


	//   ....[123]....
        /*0c44*/ 	.word	0x00024e60


	//   ....[124]....
        /*0c48*/ 	.word	0x00024e90


	//   ....[125]....
        /*0c4c*/ 	.word	0x000277e0


	//   ....[126]....
        /*0c50*/ 	.word	0x00027850


	//   ....[127]....
        /*0c54*/ 	.word	0x00027880


	//   ....[128]....
        /*0c58*/ 	.word	0x00027890


	//   ....[129]....
        /*0c5c*/ 	.word	0x000278c0


	//   ....[130]....
        /*0c60*/ 	.word	0x000278f0


	//   ....[131]....
        /*0c64*/ 	.word	0x00027920


	//   ....[132]....
        /*0c68*/ 	.word	0x00027950


	//   ....[133]....
        /*0c6c*/ 	.word	0x00027b20


	//   ....[134]....
        /*0c70*/ 	.word	0x00027b50


	//   ....[135]....
        /*0c74*/ 	.word	0x00027b80


	//   ....[136]....
        /*0c78*/ 	.word	0x00027bb0


	//   ....[137]....
        /*0c7c*/ 	.word	0x00027be0


	//   ....[138]....
        /*0c80*/ 	.word	0x00027c10


	//   ....[139]....
        /*0c84*/ 	.word	0x00027ce0


	//   ....[140]....
        /*0c88*/ 	.word	0x00027d00


	//   ....[141]....
        /*0c8c*/ 	.word	0x00027d10


	//   ....[142]....
        /*0c90*/ 	.word	0x00027d90


	//   ....[143]....
        /*0c94*/ 	.word	0x000288c0


	//   ....[144]....
        /*0c98*/ 	.word	0x00028d30


	//   ....[145]....
        /*0c9c*/ 	.word	0x00028de0


	//   ....[146]....
        /*0ca0*/ 	.word	0x00028e70


	//   ....[147]....
        /*0ca4*/ 	.word	0x00028ec0


	//   ....[148]....
        /*0ca8*/ 	.word	0x00028f10


	//   ....[149]....
        /*0cac*/ 	.word	0x00028fa0


	//   ....[150]....
        /*0cb0*/ 	.word	0x00029030


	//   ....[151]....
        /*0cb4*/ 	.word	0x00029080


	//   ....[152]....
        /*0cb8*/ 	.word	0x000290d0


	//   ....[153]....
        /*0cbc*/ 	.word	0x00029160


	//   ....[154]....
        /*0cc0*/ 	.word	0x000291f0


	//   ....[155]....
        /*0cc4*/ 	.word	0x00029240


	//   ....[156]....
        /*0cc8*/ 	.word	0x00029290


	//   ....[157]....
        /*0ccc*/ 	.word	0x00029320


	//   ....[158]....
        /*0cd0*/ 	.word	0x000293b0


	//   ....[159]....
        /*0cd4*/ 	.word	0x00029400


	//   ....[160]....
        /*0cd8*/ 	.word	0x00029450


	//   ....[161]....
        /*0cdc*/ 	.word	0x00029550


	//   ....[162]....
        /*0ce0*/ 	.word	0x00029600


	//   ....[163]....
        /*0ce4*/ 	.word	0x00029680


	//   ....[164]....
        /*0ce8*/ 	.word	0x00029710


	//   ....[165]....
        /*0cec*/ 	.word	0x00029890


	//   ....[166]....
        /*0cf0*/ 	.word	0x000299b0


	//   ....[167]....
        /*0cf4*/ 	.word	0x00029a10


	//   ....[168]....
        /*0cf8*/ 	.word	0x00029a60


	//   ....[169]....
        /*0cfc*/ 	.word	0x00029af0


	//   ....[170]....
        /*0d00*/ 	.word	0x00029b90


	//   ....[171]....
        /*0d04*/ 	.word	0x00029c10


	//   ....[172]....
        /*0d08*/ 	.word	0x00029c80


	//   ....[173]....
        /*0d0c*/ 	.word	0x00029df0


	//   ....[174]....
        /*0d10*/ 	.word	0x00029ee0


	//   ....[175]....
        /*0d14*/ 	.word	0x00029f30


	//   ....[176]....
        /*0d18*/ 	.word	0x00029f80


	//   ....[177]....
        /*0d1c*/ 	.word	0x0002a300


	//   ....[178]....
        /*0d20*/ 	.word	0x0002a350


	//   ....[179]....
        /*0d24*/ 	.word	0x0002a3e0


	//   ....[180]....
        /*0d28*/ 	.word	0x0002a470


	//   ....[181]....
        /*0d2c*/ 	.word	0x0002a500


	//   ....[182]....
        /*0d30*/ 	.word	0x0002a590


	//   ....[183]....
        /*0d34*/ 	.word	0x0002a620


	//   ....[184]....
        /*0d38*/ 	.word	0x0002a6b0


	//   ....[185]....
        /*0d3c*/ 	.word	0x0002a730


	//   ....[186]....
        /*0d40*/ 	.word	0x0002a780


	//   ....[187]....
        /*0d44*/ 	.word	0x0002a810


	//   ....[188]....
        /*0d48*/ 	.word	0x0002a8a0


	//   ....[189]....
        /*0d4c*/ 	.word	0x0002a920


	//   ....[190]....
        /*0d50*/ 	.word	0x0002a970


	//   ....[191]....
        /*0d54*/ 	.word	0x0002aa00


	//   ....[192]....
        /*0d58*/ 	.word	0x0002aa90


	//   ....[193]....
        /*0d5c*/ 	.word	0x0002ab20


	//   ....[194]....
        /*0d60*/ 	.word	0x0002abb0


	//   ....[195]....
        /*0d64*/ 	.word	0x0002ac40


	//   ....[196]....
        /*0d68*/ 	.word	0x0002acd0


	//   ....[197]....
        /*0d6c*/ 	.word	0x0002ad90


	//   ....[198]....
        /*0d70*/ 	.word	0x0002b080


	//   ....[199]....
        /*0d74*/ 	.word	0x0002b240


	//   ....[200]....
        /*0d78*/ 	.word	0x0002b290


	//   ....[201]....
        /*0d7c*/ 	.word	0x0002b2f0


	//   ....[202]....
        /*0d80*/ 	.word	0x0002b3f0


	//   ....[203]....
        /*0d84*/ 	.word	0x0002b450


	//   ....[204]....
        /*0d88*/ 	.word	0x0002b550


	//   ....[205]....
        /*0d8c*/ 	.word	0x0002b5b0


	//   ....[206]....
        /*0d90*/ 	.word	0x0002b6b0


	//   ....[207]....
        /*0d94*/ 	.word	0x0002b710


	//   ....[208]....
        /*0d98*/ 	.word	0x0002b810


	//   ....[209]....
        /*0d9c*/ 	.word	0x0002b870


	//   ....[210]....
        /*0da0*/ 	.word	0x0002b970


	//   ....[211]....
        /*0da4*/ 	.word	0x0002b9d0


	//   ....[212]....
        /*0da8*/ 	.word	0x0002bad0


	//   ....[213]....
        /*0dac*/ 	.word	0x0002bb30


	//   ....[214]....
        /*0db0*/ 	.word	0x0002bc10


	//   ....[215]....
        /*0db4*/ 	.word	0x0002bf40


	//   ....[216]....
        /*0db8*/ 	.word	0x0002bff0


	//   ....[217]....
        /*0dbc*/ 	.word	0x0002c170


	//   ....[218]....
        /*0dc0*/ 	.word	0x0002c200


	//   ....[219]....
        /*0dc4*/ 	.word	0x0002c280


	//   ....[220]....
        /*0dc8*/ 	.word	0x0002c300


	//   ....[221]....
        /*0dcc*/ 	.word	0x0002c380


	//   ....[222]....
        /*0dd0*/ 	.word	0x0002c410


	//   ....[223]....
        /*0dd4*/ 	.word	0x0002c4b0


	//   ....[224]....
        /*0dd8*/ 	.word	0x0002c580


	//   ....[225]....
        /*0ddc*/ 	.word	0x0002c600


	//   ....[226]....
        /*0de0*/ 	.word	0x0002c680


	//   ....[227]....
        /*0de4*/ 	.word	0x0002c700


	//   ....[228]....
        /*0de8*/ 	.word	0x0002c790


	//   ....[229]....
        /*0dec*/ 	.word	0x0002c810


	//   ....[230]....
        /*0df0*/ 	.word	0x0002c8c0


	//   ....[231]....
        /*0df4*/ 	.word	0x0002c910


	//   ....[232]....
        /*0df8*/ 	.word	0x0002c9d0


	//   ....[233]....
        /*0dfc*/ 	.word	0x0002cb00


	//----- nvinfo : EIATTR_REG_RECONFIG
	.align		4
.L_1015:
        /*0e00*/ 	.byte	0x01, 0x54
	.zero		2


	//----- nvinfo : EIATTR_SYSCALL_OFFSETS
	.align		4
        /*0e04*/ 	.byte	0x04, 0x46
        /*0e06*/ 	.short	(.L_1017 - .L_1016)


	//   ....[0]....
.L_1016:
        /*0e08*/ 	.word	0x00002210


	//   ....[1]....
        /*0e0c*/ 	.word	0x00002360


	//   ....[2]....
        /*0e10*/ 	.word	0x000099c0


	//   ....[3]....
        /*0e14*/ 	.word	0x00009cb0


	//   ....[4]....
        /*0e18*/ 	.word	0x00023af0


	//   ....[5]....
        /*0e1c*/ 	.word	0x00023c40


	//   ....[6]....
        /*0e20*/ 	.word	0x00023d30


	//   ....[7]....
        /*0e24*/ 	.word	0x00024590


	//----- nvinfo : EIATTR_MBARRIER_INSTR_OFFSETS
	.align		4
.L_1017:
        /*0e28*/ 	.byte	0x04, 0x39
        /*0e2a*/ 	.short	(.L_1019 - .L_1018)


	//   ....[0]....
.L_1018:
        /*0e2c*/ 	.word	0x000002d0
        /*0e30*/ 	.word	0x000000ff
        /*0e34*/ 	.word	0x00028800
        /*0e38*/ 	.short	0x0100
        /*0e3a*/ 	.byte	0x08
	.zero		1


	//   ....[1]....
        /*0e3c*/ 	.word	0x000002e0
        /*0e40*/ 	.word	0x000000ff
        /*0e44*/ 	.word	0x00028820
        /*0e48*/ 	.short	0x0100
        /*0e4a*/ 	.byte	0x08
	.zero		1


	//   ....[2]....
        /*0e4c*/ 	.word	0x000003d0
        /*0e50*/ 	.word	0x000000ff
        /*0e54*/ 	.word	0x00028830
        /*0e58*/ 	.short	0x0100
        /*0e5a*/ 	.byte	0x08
	.zero		1


	//   ....[3]....
        /*0e5c*/ 	.word	0x000003e0
        /*0e60*/ 	.word	0x000000ff
        /*0e64*/ 	.word	0x00028840
        /*0e68*/ 	.short	0x0100
        /*0e6a*/ 	.byte	0x08
	.zero		1


	//   ....[4]....
        /*0e6c*/ 	.word	0x000003f0
        /*0e70*/ 	.word	0x000000ff
        /*0e74*/ 	.word	0x00028838
        /*0e78*/ 	.short	0x0100
        /*0e7a*/ 	.byte	0x08
	.zero		1


	//   ....[5]....
        /*0e7c*/ 	.word	0x00000400
        /*0e80*/ 	.word	0x000000ff
        /*0e84*/ 	.word	0x00028848
        /*0e88*/ 	.short	0x0100
        /*0e8a*/ 	.byte	0x08
	.zero		1


	//   ....[6]....
        /*0e8c*/ 	.word	0x00000530
        /*0e90*/ 	.word	0x000000ff
        /*0e94*/ 	.word	0x00028850
        /*0e98*/ 	.short	0x0100
        /*0e9a*/ 	.byte	0x08
	.zero		1


	//   ....[7]....
        /*0e9c*/ 	.word	0x00000540
        /*0ea0*/ 	.word	0x000000ff
        /*0ea4*/ 	.word	0x00028860
        /*0ea8*/ 	.short	0x0100
        /*0eaa*/ 	.byte	0x08
	.zero		1


	//   ....[8]....
        /*0eac*/ 	.word	0x00000550
        /*0eb0*/ 	.word	0x000000ff
        /*0eb4*/ 	.word	0x00028858
        /*0eb8*/ 	.short	0x0100
        /*0eba*/ 	.byte	0x08
	.zero		1


	//   ....[9]....
        /*0ebc*/ 	.word	0x00000560
        /*0ec0*/ 	.word	0x000000ff
        /*0ec4*/ 	.word	0x00028868
        /*0ec8*/ 	.short	0x0100
        /*0eca*/ 	.byte	0x08
	.zero		1


	//   ....[10]....
        /*0ecc*/ 	.word	0x00000650
        /*0ed0*/ 	.word	0x000000ff
        /*0ed4*/ 	.word	0x00028870
        /*0ed8*/ 	.short	0x0100
        /*0eda*/ 	.byte	0x06
	.zero		1


	//   ....[11]....
        /*0edc*/ 	.word	0x00000660
        /*0ee0*/ 	.word	0x000000ff
        /*0ee4*/ 	.word	0x00028880
        /*0ee8*/ 	.short	0x0100
        /*0eea*/ 	.byte	0x06
	.zero		1


	//   ....[12]....
        /*0eec*/ 	.word	0x00000670
        /*0ef0*/ 	.word	0x000000ff
        /*0ef4*/ 	.word	0x00028878
        /*0ef8*/ 	.short	0x0100
        /*0efa*/ 	.byte	0x06
	.zero		1


	//   ....[13]....
        /*0efc*/ 	.word	0x00000680
        /*0f00*/ 	.word	0x000000ff
        /*0f04*/ 	.word	0x00028888
        /*0f08*/ 	.short	0x0100
        /*0f0a*/ 	.byte	0x06
	.zero		1


	//   ....[14]....
        /*0f0c*/ 	.word	0x000007b0
        /*0f10*/ 	.word	0x000000ff
        /*0f14*/ 	.word	0x00028890
        /*0f18*/ 	.short	0x0100
        /*0f1a*/ 	.byte	0x08
	.zero		1


	//   ....[15]....
        /*0f1c*/ 	.word	0x000007c0
        /*0f20*/ 	.word	0x000000ff
        /*0f24*/ 	.word	0x000288a0
        /*0f28*/ 	.short	0x0100
        /*0f2a*/ 	.byte	0x08
	.zero		1


	//   ....[16]....
        /*0f2c*/ 	.word	0x000007d0
        /*0f30*/ 	.word	0x000000ff
        /*0f34*/ 	.word	0x00028898
        /*0f38*/ 	.short	0x0100
        /*0f3a*/ 	.byte	0x08
	.zero		1


	//   ....[17]....
        /*0f3c*/ 	.word	0x000007e0
        /*0f40*/ 	.word	0x000000ff
        /*0f44*/ 	.word	0x000288a8
        /*0f48*/ 	.short	0x0100
        /*0f4a*/ 	.byte	0x08
	.zero		1


	//   ....[18]....
        /*0f4c*/ 	.word	0x00000910
        /*0f50*/ 	.word	0x000000ff
        /*0f54*/ 	.word	0x000288b0
        /*0f58*/ 	.short	0x0100
        /*0f5a*/ 	.byte	0x08
	.zero		1


	//   ....[19]....
        /*0f5c*/ 	.word	0x00000920
        /*0f60*/ 	.word	0x000000ff
        /*0f64*/ 	.word	0x000288c0
        /*0f68*/ 	.short	0x0100
        /*0f6a*/ 	.byte	0x08
	.zero		1


	//   ....[20]....
        /*0f6c*/ 	.word	0x00000930
        /*0f70*/ 	.word	0x000000ff
        /*0f74*/ 	.word	0x000288b8
        /*0f78*/ 	.short	0x0100
        /*0f7a*/ 	.byte	0x08
	.zero		1


	//   ....[21]....
        /*0f7c*/ 	.word	0x00000940
        /*0f80*/ 	.word	0x000000ff
        /*0f84*/ 	.word	0x000288c8
        /*0f88*/ 	.short	0x0100
        /*0f8a*/ 	.byte	0x08
	.zero		1


	//   ....[22]....
        /*0f8c*/ 	.word	0x00003990
        /*0f90*/ 	.word	0x0000006b
        /*0f94*/ 	.word	0x00028890
        /*0f98*/ 	.short	0x010a
        /*0f9a*/ 	.byte	0x3f
	.zero		1


	//   ....[23]....
        /*0f9c*/ 	.word	0x00005f90
        /*0fa0*/ 	.word	0x0000006b
        /*0fa4*/ 	.word	0x00028890
        /*0fa8*/ 	.short	0x010a
        /*0faa*/ 	.byte	0x3f
	.zero		1


	//   ....[24]....
        /*0fac*/ 	.word	0x00008130
        /*0fb0*/ 	.word	0x0000006b
        /*0fb4*/ 	.word	0x00028890
        /*0fb8*/ 	.short	0x010a
        /*0fba*/ 	.byte	0x3f
	.zero		1


	//   ....[25]....
        /*0fbc*/ 	.word	0x00008790
        /*0fc0*/ 	.word	0x0000002c
        /*0fc4*/ 	.word	0x00000000
        /*0fc8*/ 	.short	0x0101
        /*0fca*/ 	.byte	0x3f
	.zero		1


	//   ....[26]....
        /*0fcc*/ 	.word	0x000087d0
        /*0fd0*/ 	.word	0x0000006b
        /*0fd4*/ 	.word	0x000288b0
        /*0fd8*/ 	.short	0x010a
        /*0fda*/ 	.byte	0x3f
	.zero		1


	//   ....[27]....
        /*0fdc*/ 	.word	0x00008e00
        /*0fe0*/ 	.word	0x0000006b
        /*0fe4*/ 	.word	0x00000000
        /*0fe8*/ 	.short	0x0101
        /*0fea*/ 	.byte	0x3f
	.zero		1


	//   ....[28]....
        /*0fec*/ 	.word	0x00009a40
        /*0ff0*/ 	.word	0x00000002
        /*0ff4*/ 	.word	0x00028800
        /*0ff8*/ 	.short	0x010a
        /*0ffa*/ 	.byte	0x3f
	.zero		1


	//   ....[29]....
        /*0ffc*/ 	.word	0x00009a90
        /*1000*/ 	.word	0x00000002
        /*1004*/ 	.word	0x00028800
        /*1008*/ 	.short	0x010a
        /*100a*/ 	.byte	0x3f
	.zero		1


	//   ....[30]....
        /*100c*/ 	.word	0x0000ab10
        /*1010*/ 	.word	0x00000002
        /*1014*/ 	.word	0x00028800
        /*1018*/ 	.short	0x010a
        /*101a*/ 	.byte	0x3f
	.zero		1


	//   ....[31]....
        /*101c*/ 	.word	0x0000cef0
        /*1020*/ 	.word	0x00000002
        /*1024*/ 	.word	0x00028800
        /*1028*/ 	.short	0x010a
        /*102a*/ 	.byte	0x3f
	.zero		1


	//   ....[32]....
        /*102c*/ 	.word	0x0000e9d0
        /*1030*/ 	.word	0x00000059
        /*1034*/ 	.word	0x00028830
        /*1038*/ 	.short	0x010a
        /*103a*/ 	.byte	0x3f
	.zero		1


	//   ....[33]....
        /*103c*/ 	.word	0x0000ea40
        /*1040*/ 	.word	0x00000059
        /*1044*/ 	.word	0x00028830
        /*1048*/ 	.short	0x010a
        /*104a*/ 	.byte	0x3f
	.zero		1


	//   ....[34]....
        /*104c*/ 	.word	0x0000f470
        /*1050*/ 	.word	0x00000059
        /*1054*/ 	.word	0x00000000
        /*1058*/ 	.short	0x0101
        /*105a*/ 	.byte	0x3f
	.zero		1


	//   ....[35]....
        /*105c*/ 	.word	0x000125a0
        /*1060*/ 	.word	0x00000007
        /*1064*/ 	.word	0x00028830
        /*1068*/ 	.short	0x010a
        /*106a*/ 	.byte	0x3f
	.zero		1


	//   ....[36]....
        /*106c*/ 	.word	0x000125f0
        /*1070*/ 	.word	0x00000007
        /*1074*/ 	.word	0x00028830
        /*1078*/ 	.short	0x010a
        /*107a*/ 	.byte	0x3f
	.zero		1


	//   ....[37]....
        /*107c*/ 	.word	0x00012a00
        /*1080*/ 	.word	0x00000007
        /*1084*/ 	.word	0x00028850
        /*1088*/ 	.short	0x010a
        /*108a*/ 	.byte	0x3f
	.zero		1


	//   ....[38]....
        /*108c*/ 	.word	0x00012a40
        /*1090*/ 	.word	0x00000007
        /*1094*/ 	.word	0x00028850
        /*1098*/ 	.short	0x010a
        /*109a*/ 	.byte	0x3f
	.zero		1


	//   ....[39]....
        /*109c*/ 	.word	0x00013750
        /*10a0*/ 	.word	0x00000007
        /*10a4*/ 	.word	0x00000000
        /*10a8*/ 	.short	0x0101
        /*10aa*/ 	.byte	0x3f
	.zero		1


	//   ....[40]....
        /*10ac*/ 	.word	0x000150b0
        /*10b0*/ 	.word	0x0000001c
        /*10b4*/ 	.word	0x00000000
        /*10b8*/ 	.short	0x0101
        /*10ba*/ 	.byte	0x3f
	.zero		1


	//   ....[41]....
        /*10bc*/ 	.word	0x00016270
        /*10c0*/ 	.word	0x00000007
        /*10c4*/ 	.word	0x00028830
        /*10c8*/ 	.short	0x010a
        /*10ca*/ 	.byte	0x3f
	.zero		1


	//   ....[42]....
        /*10cc*/ 	.word	0x000162c0
        /*10d0*/ 	.word	0x00000007
        /*10d4*/ 	.word	0x00028830
        /*10d8*/ 	.short	0x010a
        /*10da*/ 	.byte	0x3f
	.zero		1


	//   ....[43]....
        /*10dc*/ 	.word	0x000166d0
        /*10e0*/ 	.word	0x00000007
        /*10e4*/ 	.word	0x00028850
        /*10e8*/ 	.short	0x010a
        /*10ea*/ 	.byte	0x3f
	.zero		1


	//   ....[44]....
        /*10ec*/ 	.word	0x00016710
        /*10f0*/ 	.word	0x00000007
        /*10f4*/ 	.word	0x00028850
        /*10f8*/ 	.short	0x010a
        /*10fa*/ 	.byte	0x3f
	.zero		1


	//   ....[45]....
        /*10fc*/ 	.word	0x00018100
        /*1100*/ 	.word	0x00000023
        /*1104*/ 	.word	0x00000000
        /*1108*/ 	.short	0x0101
        /*110a*/ 	.byte	0x3f
	.zero		1


	//   ....[46]....
        /*110c*/ 	.word	0x000181b0
        /*1110*/ 	.word	0x00000025
        /*1114*/ 	.word	0x00000000
        /*1118*/ 	.short	0x0101
        /*111a*/ 	.byte	0x3f
	.zero		1


	//   ....[47]....
        /*111c*/ 	.word	0x00018c60
        /*1120*/ 	.word	0x00000007
        /*1124*/ 	.word	0x00028830
        /*1128*/ 	.short	0x010a
        /*112a*/ 	.byte	0x3f
	.zero		1


	//   ....[48]....
        /*112c*/ 	.word	0x00018cb0
        /*1130*/ 	.word	0x00000007
        /*1134*/ 	.word	0x00028830
        /*1138*/ 	.short	0x010a
        /*113a*/ 	.byte	0x3f
	.zero		1


	//   ....[49]....
        /*113c*/ 	.word	0x000190c0
        /*1140*/ 	.word	0x00000007
        /*1144*/ 	.word	0x00028850
        /*1148*/ 	.short	0x010a
        /*114a*/ 	.byte	0x3f
	.zero		1


	//   ....[50]....
        /*114c*/ 	.word	0x00019100
        /*1150*/ 	.word	0x00000007
        /*1154*/ 	.word	0x00028850
        /*1158*/ 	.short	0x010a
        /*115a*/ 	.byte	0x3f
	.zero		1


	//   ....[51]....
        /*115c*/ 	.word	0x00019e30
        /*1160*/ 	.word	0x00000053
        /*1164*/ 	.word	0x00000000
        /*1168*/ 	.short	0x0101
        /*116a*/ 	.byte	0x3f
	.zero		1


	//   ....[52]....
        /*116c*/ 	.word	0x0001b710
        /*1170*/ 	.word	0x0000001b
        /*1174*/ 	.word	0x00000000
        /*1178*/ 	.short	0x0101
        /*117a*/ 	.byte	0x3f
	.zero		1


	//   ....[53]....
        /*117c*/ 	.word	0x0001c5e0
        /*1180*/ 	.word	0x00000008
        /*1184*/ 	.word	0x00028850
        /*1188*/ 	.short	0x010a
        /*118a*/ 	.byte	0x3f
	.zero		1


	//   ....[54]....
        /*118c*/ 	.word	0x0001c660
        /*1190*/ 	.word	0x00000008
        /*1194*/ 	.word	0x00028850
        /*1198*/ 	.short	0x010a
        /*119a*/ 	.byte	0x3f
	.zero		1


	//   ....[55]....
        /*119c*/ 	.word	0x0001cc40
        /*11a0*/ 	.word	0x00000009
        /*11a4*/ 	.word	0x00000000
        /*11a8*/ 	.short	0x0101
        /*11aa*/ 	.byte	0x3f
	.zero		1


	//   ....[56]....
        /*11ac*/ 	.word	0x0001e160
        /*11b0*/ 	.word	0x00000000
        /*11b4*/ 	.word	0x00000000
        /*11b8*/ 	.short	0x0101
        /*11ba*/ 	.byte	0x3f
	.zero		1


	//   ....[57]....
        /*11bc*/ 	.word	0x0001e880
        /*11c0*/ 	.word	0x00000006
        /*11c4*/ 	.word	0x00000000
        /*11c8*/ 	.short	0x0101
        /*11ca*/ 	.byte	0x3f
	.zero		1


	//   ....[58]....
        /*11cc*/ 	.word	0x000221c0
        /*11d0*/ 	.word	0x00000012
        /*11d4*/ 	.word	0x00028820
        /*11d8*/ 	.short	0x010a
        /*11da*/ 	.byte	0x3f
	.zero		1


	//   ....[59]....
        /*11dc*/ 	.word	0x00022290
        /*11e0*/ 	.word	0x00000006
        /*11e4*/ 	.word	0x000288a0
        /*11e8*/ 	.short	0x010a
        /*11ea*/ 	.byte	0x3f
	.zero		1


	//   ....[60]....
        /*11ec*/ 	.word	0x000225d0
        /*11f0*/ 	.word	0x00000006
        /*11f4*/ 	.word	0x000288c0
        /*11f8*/ 	.short	0x010a
        /*11fa*/ 	.byte	0x3f
	.zero		1


	//   ....[61]....
        /*11fc*/ 	.word	0x00022a70
        /*1200*/ 	.word	0x00000008
        /*1204*/ 	.word	0x000288a0
        /*1208*/ 	.short	0x010a
        /*120a*/ 	.byte	0x3f
	.zero		1


	//   ....[62]....
        /*120c*/ 	.word	0x00022d90
        /*1210*/ 	.word	0x00000008
        /*1214*/ 	.word	0x000288c0
        /*1218*/ 	.short	0x010a
        /*121a*/ 	.byte	0x3f
	.zero		1


	//   ....[63]....
        /*121c*/ 	.word	0x00024130
        /*1220*/ 	.word	0x00000000
        /*1224*/ 	.word	0x00028840
        /*1228*/ 	.short	0x010a
        /*122a*/ 	.byte	0x3f
	.zero		1


	//   ....[64]....
        /*122c*/ 	.word	0x00024f60
        /*1230*/ 	.word	0x00000012
        /*1234*/ 	.word	0x00028800
        /*1238*/ 	.short	0x0107
        /*123a*/ 	.byte	0x3f
	.zero		1


	//   ....[65]....
        /*123c*/ 	.word	0x00025060
        /*1240*/ 	.word	0x00000012
        /*1244*/ 	.word	0x00028800
        /*1248*/ 	.short	0x0101
        /*124a*/ 	.byte	0x3f
	.zero		1


	//   ....[66]....
        /*124c*/ 	.word	0x00025080
        /*1250*/ 	.word	0x00000012
        /*1254*/ 	.word	0x00028820
        /*1258*/ 	.short	0x010a
        /*125a*/ 	.byte	0x3f
	.zero		1


	//   ....[67]....
        /*125c*/ 	.word	0x000254a0
        /*1260*/ 	.word	0x00000003
        /*1264*/ 	.word	0x00028840
        /*1268*/ 	.short	0x010a
        /*126a*/ 	.byte	0x3f
	.zero		1


	//   ....[68]....
        /*126c*/ 	.word	0x00025830
        /*1270*/ 	.word	0x00000002
        /*1274*/ 	.word	0x00028860
        /*1278*/ 	.short	0x010a
        /*127a*/ 	.byte	0x3f
	.zero		1


	//   ....[69]....
        /*127c*/ 	.word	0x00025ed0
        /*1280*/ 	.word	0x00000003
        /*1284*/ 	.word	0x00028840
        /*1288*/ 	.short	0x010a
        /*128a*/ 	.byte	0x3f
	.zero		1


	//   ....[70]....
        /*128c*/ 	.word	0x00026260
        /*1290*/ 	.word	0x00000002
        /*1294*/ 	.word	0x00028860
        /*1298*/ 	.short	0x010a
        /*129a*/ 	.byte	0x3f
	.zero		1


	//   ....[71]....
        /*129c*/ 	.word	0x00026870
        /*12a0*/ 	.word	0x00000002
        /*12a4*/ 	.word	0x00028840
        /*12a8*/ 	.short	0x010a
        /*12aa*/ 	.byte	0x3f
	.zero		1


	//   ....[72]....
        /*12ac*/ 	.word	0x00026bf0
        /*12b0*/ 	.word	0x00000002
        /*12b4*/ 	.word	0x00028860
        /*12b8*/ 	.short	0x010a
        /*12ba*/ 	.byte	0x3f
	.zero		1


	//   ....[73]....
        /*12bc*/ 	.word	0x000271a0
        /*12c0*/ 	.word	0x00000000
        /*12c4*/ 	.word	0x00028860
        /*12c8*/ 	.short	0x010a
        /*12ca*/ 	.byte	0x3f
	.zero		1


	//   ....[74]....
        /*12cc*/ 	.word	0x00028840
        /*12d0*/ 	.word	0x00000000
        /*12d4*/ 	.word	0x00028820
        /*12d8*/ 	.short	0x010a
        /*12da*/ 	.byte	0x3f
	.zero		1


	//   ....[75]....
        /*12dc*/ 	.word	0x00028a20
        /*12e0*/ 	.word	0x00000006
        /*12e4*/ 	.word	0x00000000
        /*12e8*/ 	.short	0x010a
        /*12ea*/ 	.byte	0x3f
	.zero		1


	//   ....[76]....
        /*12ec*/ 	.word	0x00028a50
        /*12f0*/ 	.word	0x00000007
        /*12f4*/ 	.word	0x00000000
        /*12f8*/ 	.short	0x010a
        /*12fa*/ 	.byte	0x3f
	.zero		1


	//   ....[77]....
        /*12fc*/ 	.word	0x00028ab0
        /*1300*/ 	.word	0x00000004
        /*1304*/ 	.word	0x00000000
        /*1308*/ 	.short	0x010a
        /*130a*/ 	.byte	0x3f
	.zero		1


	//   ....[78]....
        /*130c*/ 	.word	0x00028ae0
        /*1310*/ 	.word	0x00000003
        /*1314*/ 	.word	0x00000000
        /*1318*/ 	.short	0x010a
        /*131a*/ 	.byte	0x3f
	.zero		1


	//   ....[79]....
        /*131c*/ 	.word	0x00028b40
        /*1320*/ 	.word	0x0000006b
        /*1324*/ 	.word	0x00028890
        /*1328*/ 	.short	0x010a
        /*132a*/ 	.byte	0x3f
	.zero		1


	//   ....[80]....
        /*132c*/ 	.word	0x00028b90
        /*1330*/ 	.word	0x0000006b
        /*1334*/ 	.word	0x00028890
        /*1338*/ 	.short	0x010a
        /*133a*/ 	.byte	0x3f
	.zero		1


	//   ....[81]....
        /*133c*/ 	.word	0x00028be0
        /*1340*/ 	.word	0x0000006b
        /*1344*/ 	.word	0x00028890
        /*1348*/ 	.short	0x010a
        /*134a*/ 	.byte	0x3f
	.zero		1


	//   ....[82]....
        /*134c*/ 	.word	0x00028c30
        /*1350*/ 	.word	0x0000006b
        /*1354*/ 	.word	0x000288b0
        /*1358*/ 	.short	0x010a
        /*135a*/ 	.byte	0x3f
	.zero		1


	//   ....[83]....
        /*135c*/ 	.word	0x00029490
        /*1360*/ 	.word	0x00000002
        /*1364*/ 	.word	0x00028800
        /*1368*/ 	.short	0x010a
        /*136a*/ 	.byte	0x3f
	.zero		1


	//   ....[84]....
        /*136c*/ 	.word	0x00029fe0
        /*1370*/ 	.word	0x00000002
        /*1374*/ 	.word	0x00028800
        /*1378*/ 	.short	0x010a
        /*137a*/ 	.byte	0x3f
	.zero		1


	//   ....[85]....
        /*137c*/ 	.word	0x0002a030
        /*1380*/ 	.word	0x00000059
        /*1384*/ 	.word	0x00028830
        /*1388*/ 	.short	0x010a
        /*138a*/ 	.byte	0x3f
	.zero		1


	//   ....[86]....
        /*138c*/ 	.word	0x0002a080
        /*1390*/ 	.word	0x00000007
        /*1394*/ 	.word	0x00028830
        /*1398*/ 	.short	0x010a
        /*139a*/ 	.byte	0x3f
	.zero		1


	//   ....[87]....
        /*139c*/ 	.word	0x0002a0d0
        /*13a0*/ 	.word	0x00000007
        /*13a4*/ 	.word	0x00028850
        /*13a8*/ 	.short	0x010a
        /*13aa*/ 	.byte	0x3f
	.zero		1


	//   ....[88]....
        /*13ac*/ 	.word	0x0002a120
        /*13b0*/ 	.word	0x00000007
        /*13b4*/ 	.word	0x00028830
        /*13b8*/ 	.short	0x010a
        /*13ba*/ 	.byte	0x3f
	.zero		1


	//   ....[89]....
        /*13bc*/ 	.word	0x0002a170
        /*13c0*/ 	.word	0x00000007
        /*13c4*/ 	.word	0x00028850
        /*13c8*/ 	.short	0x010a
        /*13ca*/ 	.byte	0x3f
	.zero		1


	//   ....[90]....
        /*13cc*/ 	.word	0x0002a1c0
        /*13d0*/ 	.word	0x00000007
        /*13d4*/ 	.word	0x00028830
        /*13d8*/ 	.short	0x010a
        /*13da*/ 	.byte	0x3f
	.zero		1


	//   ....[91]....
        /*13dc*/ 	.word	0x0002a210
        /*13e0*/ 	.word	0x00000007
        /*13e4*/ 	.word	0x00028850
        /*13e8*/ 	.short	0x010a
        /*13ea*/ 	.byte	0x3f
	.zero		1


	//   ....[92]....
        /*13ec*/ 	.word	0x0002a260
        /*13f0*/ 	.word	0x00000008
        /*13f4*/ 	.word	0x00028850
        /*13f8*/ 	.short	0x010a
        /*13fa*/ 	.byte	0x3f
	.zero		1


	//   ....[93]....
        /*13fc*/ 	.word	0x0002ae60
        /*1400*/ 	.word	0x00000012
        /*1404*/ 	.word	0x00028820
        /*1408*/ 	.short	0x010a
        /*140a*/ 	.byte	0x3f
	.zero		1


	//   ....[94]....
        /*140c*/ 	.word	0x0002aeb0
        /*1410*/ 	.word	0x00000006
        /*1414*/ 	.word	0x000288a0
        /*1418*/ 	.short	0x010a
        /*141a*/ 	.byte	0x3f
	.zero		1


	//   ....[95]....
        /*141c*/ 	.word	0x0002af00
        /*1420*/ 	.word	0x00000006
        /*1424*/ 	.word	0x000288c0
        /*1428*/ 	.short	0x010a
        /*142a*/ 	.byte	0x3f
	.zero		1


	//   ....[96]....
        /*142c*/ 	.word	0x0002af50
        /*1430*/ 	.word	0x00000008
        /*1434*/ 	.word	0x000288a0
        /*1438*/ 	.short	0x010a
        /*143a*/ 	.byte	0x3f
	.zero		1


	//   ....[97]....
        /*143c*/ 	.word	0x0002afa0
        /*1440*/ 	.word	0x00000008
        /*1444*/ 	.word	0x000288c0
        /*1448*/ 	.short	0x010a
        /*144a*/ 	.byte	0x3f
	.zero		1


	//   ....[98]....
        /*144c*/ 	.word	0x0002b140
        /*1450*/ 	.word	0x00000000
        /*1454*/ 	.word	0x00028840
        /*1458*/ 	.short	0x010a
        /*145a*/ 	.byte	0x3f
	.zero		1


	//   ....[99]....
        /*145c*/ 	.word	0x0002bc50
        /*1460*/ 	.word	0x00000012
        /*1464*/ 	.word	0x00028820
        /*1468*/ 	.short	0x010a
        /*146a*/ 	.byte	0x3f
	.zero		1


	//   ....[100]....
        /*146c*/ 	.word	0x0002bca0
        /*1470*/ 	.word	0x00000003
        /*1474*/ 	.word	0x00028840
        /*1478*/ 	.short	0x010a
        /*147a*/ 	.byte	0x3f
	.zero		1


	//   ....[101]....
        /*147c*/ 	.word	0x0002bcf0
        /*1480*/ 	.word	0x00000002
        /*1484*/ 	.word	0x00028860
        /*1488*/ 	.short	0x010a
        /*148a*/ 	.byte	0x3f
	.zero		1


	//   ....[102]....
        /*148c*/ 	.word	0x0002bd40
        /*1490*/ 	.word	0x00000003
        /*1494*/ 	.word	0x00028840
        /*1498*/ 	.short	0x010a
        /*149a*/ 	.byte	0x3f
	.zero		1


	//   ....[103]....
        /*149c*/ 	.word	0x0002bd90
        /*14a0*/ 	.word	0x00000002
        /*14a4*/ 	.word	0x00028860
        /*14a8*/ 	.short	0x010a
        /*14aa*/ 	.byte	0x3f
	.zero		1


	//   ....[104]....
        /*14ac*/ 	.word	0x0002bde0
        /*14b0*/ 	.word	0x00000002
        /*14b4*/ 	.word	0x00028840
        /*14b8*/ 	.short	0x010a
        /*14ba*/ 	.byte	0x3f
	.zero		1


	//   ....[105]....
        /*14bc*/ 	.word	0x0002be30
        /*14c0*/ 	.word	0x00000002
        /*14c4*/ 	.word	0x00028860
        /*14c8*/ 	.short	0x010a
        /*14ca*/ 	.byte	0x3f
	.zero		1


	//   ....[106]....
        /*14cc*/ 	.word	0x0002be80
        /*14d0*/ 	.word	0x00000000
        /*14d4*/ 	.word	0x00028860
        /*14d8*/ 	.short	0x010a
        /*14da*/ 	.byte	0x3f
	.zero		1


	//   ....[107]....
        /*14dc*/ 	.word	0x0002ca20
        /*14e0*/ 	.word	0x00000000
        /*14e4*/ 	.word	0x00028820
        /*14e8*/ 	.short	0x010a
        /*14ea*/ 	.byte	0x3f
	.zero		1


	//   ....[108]....
        /*14ec*/ 	.word	0x0002cbc0
        /*14f0*/ 	.word	0x00000006
        /*14f4*/ 	.word	0x00000000
        /*14f8*/ 	.short	0x010a
        /*14fa*/ 	.byte	0x3f
	.zero		1


	//   ....[109]....
        /*14fc*/ 	.word	0x0002cc10
        /*1500*/ 	.word	0x00000007
        /*1504*/ 	.word	0x00000000
        /*1508*/ 	.short	0x010a
        /*150a*/ 	.byte	0x3f
	.zero		1


	//   ....[110]....
        /*150c*/ 	.word	0x0002cc60
        /*1510*/ 	.word	0x00000004
        /*1514*/ 	.word	0x00000000
        /*1518*/ 	.short	0x010a
        /*151a*/ 	.byte	0x3f
	.zero		1


	//----- nvinfo : EIATTR_NUM_MBARRIERS
	.align		4
.L_1019:
        /*151c*/ 	.byte	0x03, 0x38
        /*151e*/ 	.short	0x0016


	//----- nvinfo : EIATTR_EXIT_INSTR_OFFSETS
	.align		4
        /*1520*/ 	.byte	0x04, 0x1c
        /*1522*/ 	.short	(.L_1021 - .L_1020)


	//   ....[0]....
.L_1020:
        /*1524*/ 	.word	0x00028b30


	//----- nvinfo : EIATTR_MAX_THREADS
	.align		4
.L_1021:
        /*1528*/ 	.byte	0x04, 0x05
        /*152a*/ 	.short	(.L_1023 - .L_1022)
.L_1022:
        /*152c*/ 	.word	0x00000180
        /*1530*/ 	.word	0x00000001
        /*1534*/ 	.word	0x00000001


	//----- nvinfo : EIATTR_CRS_STACK_SIZE
	.align		4
.L_1023:
        /*1538*/ 	.byte	0x04, 0x1e
        /*153a*/ 	.short	(.L_1025 - .L_1024)
.L_1024:
        /*153c*/ 	.word	0x00000000


	//----- nvinfo : EIATTR_CBANK_PARAM_SIZE
	.align		4
.L_1025:
        /*1540*/ 	.byte	0x03, 0x19
        /*1542*/ 	.short	0x0af0


	//----- nvinfo : EIATTR_PARAM_CBANK
	.align		4
        /*1544*/ 	.byte	0x04, 0x0a
        /*1546*/ 	.short	(.L_1027 - .L_1026)
	.align		4
.L_1026:
        /*1548*/ 	.word	index@(.nv.constant0._ZN7cutlass13device_kernelIN5flash11enable_sm90INS1_16FlashAttnFwdSm90INS1_25CollectiveMainloopFwdSm90ILi2EN4cute5tupleIJNS5_1CILi1EEES8_S8_EEENS6_IJNS7_ILi128EEESA_SA_EEELi128ENS_6half_tEfNS_4arch4Sm90ELb0ELb1ELb1ELb1ELb0ELb1ELb0ELb1ELb1ELb1ELb1ELb0EEENS1_21CollectiveEpilogueFwdISB_S9_SC_SE_Li256ELb1ELb1ELb1ELb0EEENS1_36VarlenDynamicPersistentTileSchedulerILi128ELi128ELi256ELi128ELb1ELb1ELb1ELb1ELb0ELb1EEEEEEEEEvNT_6ParamsE)
        /*154c*/ 	.short	0x0210
        /*154e*/ 	.short	0x0af0


	//----- nvinfo : EIATTR_SW_WAR
	.align		4
.L_1027:
        /*1550*/ 	.byte	0x04, 0x36
        /*1552*/ 	.short	(.L_1029 - .L_1028)
.L_1028:
        /*1554*/ 	.word	0x00000008
.L_1029:


//--------------------- .nv.info._ZN7cutlass13device_kernelIN5flash11enable_sm90INS1_16FlashAttnFwdSm90INS1_25CollectiveMainloopFwdSm90ILi2EN4cute5tupleIJNS5_1CILi1EEES8_S8_EEENS6_IJNS7_ILi128EEESA_SA_EEELi128ENS_6half_tEfNS_4arch4Sm90ELb1ELb0ELb1ELb0ELb0ELb0ELb0ELb1ELb1ELb1ELb1ELb0EEENS1_21CollectiveEpilogueFwdISB_S9_SC_SE_Li256ELb0ELb1ELb1ELb0EEENS1_19SingleTileSchedulerILb0ELb1ELb1ELi128EEEEEEEEEvNT_6ParamsE --------------------------
	.section	.nv.info._ZN7cutlass13device_kernelIN5flash11enable_sm90INS1_16FlashAttnFwdSm90INS1_25CollectiveMainloopFwdSm90ILi2EN4cute5tupleIJNS5_1CILi1EEES8_S8_EEENS6_IJNS7_ILi128EEESA_SA_EEELi128ENS_6half_tEfNS_4arch4Sm90ELb1ELb0ELb1ELb0ELb0ELb0ELb0ELb1ELb1ELb1ELb1ELb0EEENS1_21CollectiveEpilogueFwdISB_S9_SC_SE_Li256ELb0ELb1ELb1ELb0EEENS1_19SingleTileSchedulerILb0ELb1ELb1ELi128EEEEEEEEEvNT_6ParamsE,"",@"SHT_CUDA_INFO"
	.sectionflags	@""
	.align	4


	//----- nvinfo : EIATTR_CUDA_API_VERSION
	.align		4
        /*0000*/ 	.byte	0x04, 0x37
        /*0002*/ 	.short	(.L_1031 - .L_1030)
.L_1030:
        /*0004*/ 	.word	0x00000082


	//----- nvinfo : EIATTR_KPARAM_INFO
	.align		4
.L_1031:
        /*0008*/ 	.byte	0x04, 0x17
        /*000a*/ 	.short	(.L_1033 - .L_1032)
.L_1032:
        /*000c*/ 	.word	0x00000000
        /*0010*/ 	.short	0x0000
        /*0012*/ 	.short	0x0070
        /*0014*/ 	.byte	0x00, 0xf0, 0x01, 0x28


	//----- nvinfo : EIATTR_SPARSE_MMA_MASK
	.align		4
.L_1033:
        /*0018*/ 	.byte	0x03, 0x50
        /*001a*/ 	.short	0x0000


	//----- nvinfo : EIATTR_MAXREG_COUNT
	.align		4
        /*001c*/ 	.byte	0x03, 0x1b
        /*001e*/ 	.short	0x00a8


	//----- nvinfo : EIATTR_NUM_BARRIERS
	.align		4
        /*0020*/ 	.byte	0x02, 0x4c
        /*0022*/ 	.byte	0x10
	.zero		1


	//----- nvinfo : EIATTR_EXTERNS
	.align		4
        /*0024*/ 	.byte	0x04, 0x0f
        /*0026*/ 	.short	(.L_1035 - .L_1034)


	//   ....[0]....
	.align		4
.L_1034:
        /*0028*/ 	.word	index@(__assertfail)


	//----- nvinfo : EIATTR_ANNOTATIONS
	.align		4
.L_1035:
        /*002c*/ 	.byte	0x04, 0x55
        /*002e*/ 	.short	(.L_1037 - .L_1036)


	//   ....[0]....
.L_1036:
        /* <DEDUP_REMOVED lines=12> */


	//----- nvinfo : EIATTR_MERCURY_ISA_VERSION
	.align		4
.L_1037:
        /*00e0*/ 	.byte	0x03, 0x5f
        /*00e2*/ 	.short	0x0101


	//----- nvinfo : EIATTR_INT_WARP_WIDE_INSTR_OFFSETS
	.align		4
        /*00e4*/ 	.byte	0x04, 0x31
        /*00e6*/ 	.short	(.L_1039 - .L_1038)


	//   ....[0]....
.L_1038:
        /*00e8*/ 	.word	0x00000120


	//   ....[1]....
        /*00ec*/ 	.word	0x000001c0


	//   ....[2]....
        /*00f0*/ 	.word	0x00000230


	//----- nvinfo : EIATTR_COOP_GROUP_MASK_REGIDS
	.align		4
.L_1039:
        /*00f4*/ 	.byte	0x04, 0x29
        /*00f6*/ 	.short	(.L_1041 - .L_1040)


	//   ....[0]....
.L_1040:
        /*00f8*/ 	.word	0xffffffff


	//   ....[1]....
        /*00fc*/ 	.word	0xffffffff


	//   ....[2]....
        /*0100*/ 	.word	0xffffffff


	//   ....[3]....
        /*0104*/ 	.word	0xffffffff


	//   ....[4]....
        /*0108*/ 	.word	0xffffffff


	//   ....[5]....
        /*010c*/ 	.word	0xffffffff


	//   ....[6]....
        /*0110*/ 	.word	0xffffffff


	//   ....[7]....
        /*0114*/ 	.word	0xffffffff


	//   ....[8]....
        /*0118*/ 	.word	0xffffffff


	//   ....[9]....
        /*011c*/ 	.word	0xffffffff


	//   ....[10]....
        /*0120*/ 	.word	0xffffffff


	//   ....[11]....
        /*0124*/ 	.word	0xffffffff


	//   ....[12]....
        /*0128*/ 	.word	0xffffffff


	//   ....[13]....
        /*012c*/ 	.word	0xffffffff


	//   ....[14]....
        /*0130*/ 	.word	0xffffffff


	//   ....[15]....
        /*0134*/ 	.word	0xffffffff


	//   ....[16]....
        /*0138*/ 	.word	0xffffffff


	//   ....[17]....
        /*013c*/ 	.word	0xffffffff


	//   ....[18]....
        /*0140*/ 	.word	0xffffffff


	//   ....[19]....
        /*0144*/ 	.word	0xffffffff


	//   ....[20]....
        /*0148*/ 	.word	0xffffffff


	//   ....[21]....
        /*014c*/ 	.word	0xffffffff


	//   ....[22]....
        /*0150*/ 	.word	0xffffffff


	//   ....[23]....
        /*0154*/ 	.word	0xffffffff


	//   ....[24]....
        /*0158*/ 	.word	0xffffffff


	//   ....[25]....
        /*015c*/ 	.word	0xffffffff


	//   ....[26]....
        /*0160*/ 	.word	0xffffffff


	//   ....[27]....
        /*0164*/ 	.word	0xffffffff


	//   ....[28]....
        /*0168*/ 	.word	0xffffffff


	//   ....[29]....
        /*016c*/ 	.word	0xffffffff


	//   ....[30]....
        /*0170*/ 	.word	0xffffffff


	//   ....[31]....
        /*0174*/ 	.word	0xffffffff


	//   ....[32]....
        /*0178*/ 	.word	0xffffffff


	//   ....[33]....
        /*017c*/ 	.word	0xffffffff


	//   ....[34]....
        /*0180*/ 	.word	0xffffffff


	//   ....[35]....
        /*0184*/ 	.word	0xffffffff


	//   ....[36]....
        /*0188*/ 	.word	0xffffffff


	//   ....[37]....
        /*018c*/ 	.word	0xffffffff


	//   ....[38]....
        /*0190*/ 	.word	0xffffffff


	//   ....[39]....
        /*0194*/ 	.word	0xffffffff


	//   ....[40]....
        /*0198*/ 	.word	0xffffffff


	//   ....[41]....
        /*019c*/ 	.word	0xffffffff


	//   ....[42]....
        /*01a0*/ 	.word	0xffffffff


	//   ....[43]....
        /*01a4*/ 	.word	0xffffffff


	//   ....[44]....
        /*01a8*/ 	.word	0xffffffff


	//   ....[45]....
        /*01ac*/ 	.word	0xffffffff


	//   ....[46]....
        /*01b0*/ 	.word	0xffffffff


	//   ....[47]....
        /*01b4*/ 	.word	0xffffffff


	//   ....[48]....
        /*01b8*/ 	.word	0xffffffff


	//   ....[49]....
        /*01bc*/ 	.word	0xffffffff


	//   ....[50]....
        /*01c0*/ 	.word	0xffffffff


	//   ....[51]....
        /*01c4*/ 	.word	0xffffffff


	//   ....[52]....
        /*01c8*/ 	.word	0xffffffff


	//   ....[53]....
        /*01cc*/ 	.word	0xffffffff


	//   ....[54]....
        /*01d0*/ 	.word	0xffffffff


	//   ....[55]....
        /*01d4*/ 	.word	0x0500000f


	//   ....[56]....
        /*01d8*/ 	.word	0x0500000f


	//   ....[57]....
        /*01dc*/ 	.word	0x0500000f


	//   ....[58]....
        /*01e0*/ 	.word	0x0500000f


	//   ....[59]....
        /*01e4*/ 	.word	0x0500000f


	//   ....[60]....
        /*01e8*/ 	.word	0x0500000f


	//   ....[61]....
        /*01ec*/ 	.word	0x0500000f


	//   ....[62]....
        /*01f0*/ 	.word	0x0500000f


	//   ....[63]....
        /*01f4*/ 	.word	0x0500000f


	//   ....[64]....
        /*01f8*/ 	.word	0x0500000f


	//   ....[65]....
        /*01fc*/ 	.word	0x0500000f


	//   ....[66]....
        /*0200*/ 	.word	0x0500000f


	//   ....[67]....
        /*0204*/ 	.word	0x0500000f


	//   ....[68]....
        /*0208*/ 	.word	0x0500000f


	//   ....[69]....
        /*020c*/ 	.word	0x0500000f


	//   ....[70]....
        /*0210*/ 	.word	0x0500000f


	//   ....[71]....
        /*0214*/ 	.word	0x0500000f


	//   ....[72]....
        /*0218*/ 	.word	0x0500000f


	//----- nvinfo : EIATTR_COOP_GROUP_INSTR_OFFSETS
	.align		4
.L_1041:
        /*021c*/ 	.byte	0x04, 0x28
        /*021e*/ 	.short	(.L_1043 - .L_1042)


	//   ....[0]....
.L_1042:
        /*0220*/ 	.word	0x00000060


	//   ....[1]....
        /*0224*/ 	.word	0x00000130


	//   ....[2]....
        /*0228*/ 	.word	0x000001e0


	//   ....[3]....
        /*022c*/ 	.word	0x000003a0


	//   ....[4]....
        /*0230*/ 	.word	0x00000500


	//   ....[5]....
        /*0234*/ 	.word	0x00000620


	//   ....[6]....
        /*0238*/ 	.word	0x00000780


	//   ....[7]....
        /*023c*/ 	.word	0x00001180


	//   ....[8]....
        /*0240*/ 	.word	0x00001eb0


	//   ....[9]....
        /*0244*/ 	.word	0x00001ef0


	//   ....[10]....
        /*0248*/ 	.word	0x000028e0


	//   ....[11]....
        /*024c*/ 	.word	0x00002930


	//   ....[12]....
        /*0250*/ 	.word	0x000033e0


	//   ....[13]....
        /*0254*/ 	.word	0x00003450


	//   ....[14]....
        /*0258*/ 	.word	0x00004fb0


	//   ....[15]....
        /*025c*/ 	.word	0x00004fd0


	//   ....[16]....
        /*0260*/ 	.word	0x00005800


	//   ....[17]....
        /*0264*/ 	.word	0x000058c0


	//   ....[18]....
        /*0268*/ 	.word	0x000061a0


	//   ....[19]....
        /*026c*/ 	.word	0x00006200


	//   ....[20]....
        /*0270*/ 	.word	0x000084c0


	//   ....[21]....
        /*0274*/ 	.word	0x000084e0


	//   ....[22]....
        /*0278*/ 	.word	0x000087c0


	//   ....[23]....
        /*027c*/ 	.word	0x00008840


	//   ....[24]....
        /*0280*/ 	.word	0x00009b60


	//   ....[25]....
        /*0284*/ 	.word	0x00009b90


	//   ....[26]....
        /*0288*/ 	.word	0x00009c50


	//   ....[27]....
        /*028c*/ 	.word	0x00009c60


	//   ....[28]....
        /*0290*/ 	.word	0x0000ab70


	//   ....[29]....
        /*0294*/ 	.word	0x0000abb0


	//   ....[30]....
        /*0298*/ 	.word	0x0000abf0


	//   ....[31]....
        /*029c*/ 	.word	0x0000ac10


	//   ....[32]....
        /*02a0*/ 	.word	0x0000ac40


	//   ....[33]....
        /*02a4*/ 	.word	0x0000ac50


	//   ....[34]....
        /*02a8*/ 	.word	0x0000b290


	//   ....[35]....
        /*02ac*/ 	.word	0x0000b2a0


	//   ....[36]....
        /*02b0*/ 	.word	0x0000bca0


	//   ....[37]....
        /*02b4*/ 	.word	0x0000c7b0


	//   ....[38]....
        /*02b8*/ 	.word	0x0000d0d0


	//   ....[39]....
        /*02bc*/ 	.word	0x0000d100


	//   ....[40]....
        /*02c0*/ 	.word	0x0000d130


	//   ....[41]....
        /*02c4*/ 	.word	0x0000d1e0


	//   ....[42]....
        /*02c8*/ 	.word	0x0000d200


	//   ....[43]....
        /*02cc*/ 	.word	0x0000d230


	//   ....[44]....
        /*02d0*/ 	.word	0x0000d2b0


	//   ....[45]....
        /*02d4*/ 	.word	0x0000d2d0


	//   ....[46]....
        /*02d8*/ 	.word	0x0000d340


	//   ....[47]....
        /*02dc*/ 	.word	0x0000d370


	//   ....[48]....
        /*02e0*/ 	.word	0x0000d3e0


	//   ....[49]....
        /*02e4*/ 	.word	0x0000d410


	//   ....[50]....
        /*02e8*/ 	.word	0x0000d480


	//   ....[51]....
        /*02ec*/ 	.word	0x0000d4b0


	//   ....[52]....
        /*02f0*/ 	.word	0x0000d530


	//   ....[53]....
        /*02f4*/ 	.word	0x0000d570


	//   ....[54]....
        /*02f8*/ 	.word	0x0000f520


	//   ....[55]....
        /*02fc*/ 	.word	0x0000fa80


	//   ....[56]....
        /*0300*/ 	.word	0x0000fbf0


	//   ....[57]....
        /*0304*/ 	.word	0x0000fc50


	//   ....[58]....
        /*0308*/ 	.word	0x0000fcf0


	//   ....[59]....
        /*030c*/ 	.word	0x0000fde0


	//   ....[60]....
        /*0310*/ 	.word	0x0000fe70


	//   ....[61]....
        /*0314*/ 	.word	0x0000ff50


	//   ....[62]....
        /*0318*/ 	.word	0x0000ffc0


	//   ....[63]....
        /*031c*/ 	.word	0x000100a0


	//   ....[64]....
        /*0320*/ 	.word	0x00010110


	//   ....[65]....
        /*0324*/ 	.word	0x000101e0


	//   ....[66]....
        /*0328*/ 	.word	0x00010260


	//   ....[67]....
        /*032c*/ 	.word	0x00010340


	//   ....[68]....
        /*0330*/ 	.word	0x000103b0


	//   ....[69]....
        /*0334*/ 	.word	0x00010470


	//   ....[70]....
        /*0338*/ 	.word	0x000104f0


	//   ....[71]....
        /*033c*/ 	.word	0x000105a0


	//   ....[72]....
        /*0340*/ 	.word	0x000109a0


	//----- nvinfo : EIATTR_REG_RECONFIG
	.align		4
.L_1043:
        /*0344*/ 	.byte	0x01, 0x54
	.zero		2


	//----- nvinfo : EIATTR_SYSCALL_OFFSETS
	.align		4
        /*0348*/ 	.byte	0x04, 0x46
        /*034a*/ 	.short	(.L_1045 - .L_1044)


	//   ....[0]....
.L_1044:
        /*034c*/ 	.word	0x00001340


	//   ....[1]....
        /*0350*/ 	.word	0x0000c440


	//   ....[2]....
        /*0354*/ 	.word	0x0000c580


	//   ....[3]....
        /*0358*/ 	.word	0x0000c670


	//   ....[4]....
        /*035c*/ 	.word	0x0000cd30


	//----- nvinfo : EIATTR_MBARRIER_INSTR_OFFSETS
	.align		4
.L_1045:
        /*0360*/ 	.byte	0x04, 0x39
        /*0362*/ 	.short	(.L_1047 - .L_1046)


	//   ....[0]....
.L_1046:
        /*0364*/ 	.word	0x00000250
        /*0368*/ 	.word	0x000000ff
        /*036c*/ 	.word	0x00028800
        /*0370*/ 	.short	0x0100
        /*0372*/ 	.byte	0x08
	.zero		1


	//   ....[1]....
        /*0374*/ 	.word	0x00000260
        /*0378*/ 	.word	0x000000ff
        /*037c*/ 	.word	0x00028820
        /*0380*/ 	.short	0x0100
        /*0382*/ 	.byte	0x08
	.zero		1


	//   ....[2]....
        /*0384*/ 	.word	0x00000350
        /*0388*/ 	.word	0x000000ff
        /*038c*/ 	.word	0x00028830
        /*0390*/ 	.short	0x0100
        /*0392*/ 	.byte	0x08
	.zero		1


	//   ....[3]....
        /*0394*/ 	.word	0x00000360
        /*0398*/ 	.word	0x000000ff
        /*039c*/ 	.word	0x00028840
        /*03a0*/ 	.short	0x0100
        /*03a2*/ 	.byte	0x08
	.zero		1


	//   ....[4]....
        /*03a4*/ 	.word	0x00000370
        /*03a8*/ 	.word	0x000000ff
        /*03ac*/ 	.word	0x00028838
        /*03b0*/ 	.short	0x0100
        /*03b2*/ 	.byte	0x08
	.zero		1


	//   ....[5]....
        /*03b4*/ 	.word	0x00000380
        /*03b8*/ 	.word	0x000000ff
        /*03bc*/ 	.word	0x00028848
        /*03c0*/ 	.short	0x0100
        /*03c2*/ 	.byte	0x08
	.zero		1


	//   ....[6]....
        /*03c4*/ 	.word	0x000004b0
        /*03c8*/ 	.word	0x000000ff
        /*03cc*/ 	.word	0x00028850
        /*03d0*/ 	.short	0x0100
        /*03d2*/ 	.byte	0x08
	.zero		1


	//   ....[7]....
        /*03d4*/ 	.word	0x000004c0
        /*03d8*/ 	.word	0x000000ff
        /*03dc*/ 	.word	0x00028860
        /*03e0*/ 	.short	0x0100
        /*03e2*/ 	.byte	0x08
	.zero		1


	//   ....[8]....
        /*03e4*/ 	.word	0x000004d0
        /*03e8*/ 	.word	0x000000ff
        /*03ec*/ 	.word	0x00028858
        /*03f0*/ 	.short	0x0100
        /*03f2*/ 	.byte	0x08
	.zero		1


	//   ....[9]....
        /*03f4*/ 	.word	0x000004e0
        /*03f8*/ 	.word	0x000000ff
        /*03fc*/ 	.word	0x00028868
        /*0400*/ 	.short	0x0100
        /*0402*/ 	.byte	0x08
	.zero		1


	//   ....[10]....
        /*0404*/ 	.word	0x000005d0
        /*0408*/ 	.word	0x000000ff
        /*040c*/ 	.word	0x00028870
        /*0410*/ 	.short	0x0100
        /*0412*/ 	.byte	0x06
	.zero		1


	//   ....[11]....
        /*0414*/ 	.word	0x000005e0
        /*0418*/ 	.word	0x000000ff
        /*041c*/ 	.word	0x00028880
        /*0420*/ 	.short	0x0100
        /*0422*/ 	.byte	0x06
	.zero		1


	//   ....[12]....
        /*0424*/ 	.word	0x000005f0
        /*0428*/ 	.word	0x000000ff
        /*042c*/ 	.word	0x00028878
        /*0430*/ 	.short	0x0100
        /*0432*/ 	.byte	0x06
	.zero		1


	//   ....[13]....
        /*0434*/ 	.word	0x00000600
        /*0438*/ 	.word	0x000000ff
        /*043c*/ 	.word	0x00028888
        /*0440*/ 	.short	0x0100
        /*0442*/ 	.byte	0x06
	.zero		1


	//   ....[14]....
        /*0444*/ 	.word	0x00000730
        /*0448*/ 	.word	0x000000ff
        /*044c*/ 	.word	0x00028890
        /*0450*/ 	.short	0x0100
        /*0452*/ 	.byte	0x08
	.zero		1


	//   ....[15]....
        /*0454*/ 	.word	0x00000740
        /*0458*/ 	.word	0x000000ff
        /*045c*/ 	.word	0x000288a0
        /*0460*/ 	.short	0x0100
        /*0462*/ 	.byte	0x08
	.zero		1


	//   ....[16]....
        /*0464*/ 	.word	0x00000750
        /*0468*/ 	.word	0x000000ff
        /*046c*/ 	.word	0x00028898
        /*0470*/ 	.short	0x0100
        /*0472*/ 	.byte	0x08
	.zero		1


	//   ....[17]....
        /*0474*/ 	.word	0x00000760
        /*0478*/ 	.word	0x000000ff
        /*047c*/ 	.word	0x000288a8
        /*0480*/ 	.short	0x0100
        /*0482*/ 	.byte	0x08
	.zero		1


	//   ....[18]....
        /*0484*/ 	.word	0x00000890
        /*0488*/ 	.word	0x000000ff
        /*048c*/ 	.word	0x000288b0
        /*0490*/ 	.short	0x0100
        /*0492*/ 	.byte	0x08
	.zero		1


	//   ....[19]....
        /*0494*/ 	.word	0x000008a0
        /*0498*/ 	.word	0x000000ff
        /*049c*/ 	.word	0x000288c0
        /*04a0*/ 	.short	0x0100
        /*04a2*/ 	.byte	0x08
	.zero		1


	//   ....[20]....
        /*04a4*/ 	.word	0x000008b0
        /*04a8*/ 	.word	0x000000ff
        /*04ac*/ 	.word	0x000288b8
        /*04b0*/ 	.short	0x0100
        /*04b2*/ 	.byte	0x08
	.zero		1


	//   ....[21]....
        /*04b4*/ 	.word	0x000008c0
        /*04b8*/ 	.word	0x000000ff
        /*04bc*/ 	.word	0x000288c8
        /*04c0*/ 	.short	0x0100
        /*04c2*/ 	.byte	0x08
	.zero		1


	//   ....[22]....
        /*04c4*/ 	.word	0x00001370
        /*04c8*/ 	.word	0x000000ff
        /*04cc*/ 	.word	0x00028800
        /*04d0*/ 	.short	0x010a
        /*04d2*/ 	.byte	0x24
	.zero		1


	//   ....[23]....
        /*04d4*/ 	.word	0x000013d0
        /*04d8*/ 	.word	0x000000ff
        /*04dc*/ 	.word	0x00028830
        /*04e0*/ 	.short	0x010a
        /*04e2*/ 	.byte	0x24
	.zero		1


	//   ....[24]....
        /*04e4*/ 	.word	0x00001460
        /*04e8*/ 	.word	0x000000ff
        /*04ec*/ 	.word	0x00028830
        /*04f0*/ 	.short	0x010a
        /*04f2*/ 	.byte	0x24
	.zero		1


	//   ....[25]....
        /*04f4*/ 	.word	0x00003730
        /*04f8*/ 	.word	0x00000000
        /*04fc*/ 	.word	0x00000000
        /*0500*/ 	.short	0x0101
        /*0502*/ 	.byte	0x3f
	.zero		1


	//   ....[26]....
        /*0504*/ 	.word	0x00004290
        /*0508*/ 	.word	0x000000ff
        /*050c*/ 	.word	0x00028830
        /*0510*/ 	.short	0x010a
        /*0512*/ 	.byte	0x07
	.zero		1


	//   ....[27]....
        /*0514*/ 	.word	0x000042d0
        /*0518*/ 	.word	0x000000ff
        /*051c*/ 	.word	0x00028830
        /*0520*/ 	.short	0x010a
        /*0522*/ 	.byte	0x07
	.zero		1


	//   ....[28]....
        /*0524*/ 	.word	0x00004600
        /*0528*/ 	.word	0x000000ff
        /*052c*/ 	.word	0x00028850
        /*0530*/ 	.short	0x010a
        /*0532*/ 	.byte	0x07
	.zero		1


	//   ....[29]....
        /*0534*/ 	.word	0x00004640
        /*0538*/ 	.word	0x000000ff
        /*053c*/ 	.word	0x00028850
        /*0540*/ 	.short	0x010a
        /*0542*/ 	.byte	0x07
	.zero		1


	//   ....[30]....
        /*0544*/ 	.word	0x00006570
        /*0548*/ 	.word	0x00000029
        /*054c*/ 	.word	0x00000000
        /*0550*/ 	.short	0x0101
        /*0552*/ 	.byte	0x3f
	.zero		1


	//   ....[31]....
        /*0554*/ 	.word	0x00006730
        /*0558*/ 	.word	0x0000002c
        /*055c*/ 	.word	0x00000000
        /*0560*/ 	.short	0x0101
        /*0562*/ 	.byte	0x3f
	.zero		1


	//   ....[32]....
        /*0564*/ 	.word	0x000073d0
        /*0568*/ 	.word	0x000000ff
        /*056c*/ 	.word	0x00028830
        /*0570*/ 	.short	0x010a
        /*0572*/ 	.byte	0x0a
	.zero		1


	//   ....[33]....
        /*0574*/ 	.word	0x00007410
        /*0578*/ 	.word	0x000000ff
        /*057c*/ 	.word	0x00028830
        /*0580*/ 	.short	0x010a
        /*0582*/ 	.byte	0x0a
	.zero		1


	//   ....[34]....
        /*0584*/ 	.word	0x00007730
        /*0588*/ 	.word	0x000000ff
        /*058c*/ 	.word	0x00028850
        /*0590*/ 	.short	0x010a
        /*0592*/ 	.byte	0x0a
	.zero		1


	//   ....[35]....
        /*0594*/ 	.word	0x00007770
        /*0598*/ 	.word	0x000000ff
        /*059c*/ 	.word	0x00028850
        /*05a0*/ 	.short	0x010a
        /*05a2*/ 	.byte	0x0a
	.zero		1


	//   ....[36]....
        /*05a4*/ 	.word	0x00009100
        /*05a8*/ 	.word	0x0000001b
        /*05ac*/ 	.word	0x00000000
        /*05b0*/ 	.short	0x0101
        /*05b2*/ 	.byte	0x3f
	.zero		1


	//   ....[37]....
        /*05b4*/ 	.word	0x000092b0
        /*05b8*/ 	.word	0x0000001d
        /*05bc*/ 	.word	0x00000000
        /*05c0*/ 	.short	0x0101
        /*05c2*/ 	.byte	0x3f
	.zero		1


	//   ....[38]....
        /*05c4*/ 	.word	0x00009ad0
        /*05c8*/ 	.word	0x000000ff
        /*05cc*/ 	.word	0x00028850
        /*05d0*/ 	.short	0x010a
        /*05d2*/ 	.byte	0x05
	.zero		1


	//   ....[39]....
        /*05d4*/ 	.word	0x00009b10
        /*05d8*/ 	.word	0x000000ff
        /*05dc*/ 	.word	0x00028850
        /*05e0*/ 	.short	0x010a
        /*05e2*/ 	.byte	0x05
	.zero		1


	//   ....[40]....
        /*05e4*/ 	.word	0x00009fd0
        /*05e8*/ 	.word	0x00000006
        /*05ec*/ 	.word	0x00000000
        /*05f0*/ 	.short	0x0101
        /*05f2*/ 	.byte	0x3f
	.zero		1


	//   ....[41]....
        /*05f4*/ 	.word	0x0000ac30
        /*05f8*/ 	.word	0x000000ff
        /*05fc*/ 	.word	0x00000000
        /*0600*/ 	.short	0x0101
        /*0602*/ 	.byte	0x04
	.zero		1


	//   ....[42]....
        /*0604*/ 	.word	0x0000c9c0
        /*0608*/ 	.word	0x000000ff
        /*060c*/ 	.word	0x00028840
        /*0610*/ 	.short	0x010a
        /*0612*/ 	.byte	0x26
	.zero		1


	//   ....[43]....
        /*0614*/ 	.word	0x0000d660
        /*0618*/ 	.word	0x000000ff
        /*061c*/ 	.word	0x00028800
        /*0620*/ 	.short	0x0107
        /*0622*/ 	.byte	0x26
	.zero		1


	//   ....[44]....
        /*0624*/ 	.word	0x0000d6d0
        /*0628*/ 	.word	0x000000ff
        /*062c*/ 	.word	0x00028800
        /*0630*/ 	.short	0x0101
        /*0632*/ 	.byte	0x26
	.zero		1


	//   ....[45]....
        /*0634*/ 	.word	0x0000d6f0
        /*0638*/ 	.word	0x000000ff
        /*063c*/ 	.word	0x00028820
        /*0640*/ 	.short	0x010a
        /*0642*/ 	.byte	0x26
	.zero		1


	//   ....[46]....
        /*0644*/ 	.word	0x0000dad0
        /*0648*/ 	.word	0x000000ff
        /*064c*/ 	.word	0x00028848
        /*0650*/ 	.short	0x010a
        /*0652*/ 	.byte	0x26
	.zero		1


	//   ....[47]....
        /*0654*/ 	.word	0x0000dd90
        /*0658*/ 	.word	0x000000ff
        /*065c*/ 	.word	0x00028860
        /*0660*/ 	.short	0x010a
        /*0662*/ 	.byte	0x26
	.zero		1


	//   ....[48]....
        /*0664*/ 	.word	0x0000e290
        /*0668*/ 	.word	0x000000ff
        /*066c*/ 	.word	0x00028840
        /*0670*/ 	.short	0x010a
        /*0672*/ 	.byte	0x26
	.zero		1


	//   ....[49]....
        /*0674*/ 	.word	0x0000e570
        /*0678*/ 	.word	0x000000ff
        /*067c*/ 	.word	0x00028868
        /*0680*/ 	.short	0x010a
        /*0682*/ 	.byte	0x26
	.zero		1


	//   ....[50]....
        /*0684*/ 	.word	0x0000eac0
        /*0688*/ 	.word	0x000000ff
        /*068c*/ 	.word	0x00028848
        /*0690*/ 	.short	0x010a
        /*0692*/ 	.byte	0x26
	.zero		1


	//   ....[51]....
        /*0694*/ 	.word	0x0000ed80
        /*0698*/ 	.word	0x000000ff
        /*069c*/ 	.word	0x00028860
        /*06a0*/ 	.short	0x010a
        /*06a2*/ 	.byte	0x26
	.zero		1


	//   ....[52]....
        /*06a4*/ 	.word	0x0000f120
        /*06a8*/ 	.word	0x00000003
        /*06ac*/ 	.word	0x00028860
        /*06b0*/ 	.short	0x010a
        /*06b2*/ 	.byte	0x3f
	.zero		1


	//   ....[53]....
        /*06b4*/ 	.word	0x0000f4b0
        /*06b8*/ 	.word	0x00000002
        /*06bc*/ 	.word	0x00028820
        /*06c0*/ 	.short	0x010a
        /*06c2*/ 	.byte	0x3f
	.zero		1


	//   ....[54]....
        /*06c4*/ 	.word	0x0000f630
        /*06c8*/ 	.word	0x00000006
        /*06cc*/ 	.word	0x00000000
        /*06d0*/ 	.short	0x010a
        /*06d2*/ 	.byte	0x3f
	.zero		1


	//   ....[55]....
        /*06d4*/ 	.word	0x0000f6a0
        /*06d8*/ 	.word	0x00000003
        /*06dc*/ 	.word	0x00000000
        /*06e0*/ 	.short	0x010a
        /*06e2*/ 	.byte	0x3f
	.zero		1


	//   ....[56]....
        /*06e4*/ 	.word	0x0000f700
        /*06e8*/ 	.word	0x00000000
        /*06ec*/ 	.word	0x00000000
        /*06f0*/ 	.short	0x010a
        /*06f2*/ 	.byte	0x3f
	.zero		1


	//   ....[57]....
        /*06f4*/ 	.word	0x0000f730
        /*06f8*/ 	.word	0x00000003
        /*06fc*/ 	.word	0x00000000
        /*0700*/ 	.short	0x010a
        /*0702*/ 	.byte	0x3f
	.zero		1


	//   ....[58]....
        /*0704*/ 	.word	0x0000f7a0
        /*0708*/ 	.word	0x00000000
        /*070c*/ 	.word	0x00028800
        /*0710*/ 	.short	0x010a
        /*0712*/ 	.byte	0x3f
	.zero		1


	//   ....[59]....
        /*0714*/ 	.word	0x0000f800
        /*0718*/ 	.word	0x00000000
        /*071c*/ 	.word	0x00028830
        /*0720*/ 	.short	0x010a
        /*0722*/ 	.byte	0x3f
	.zero		1


	//   ....[60]....
        /*0724*/ 	.word	0x0000f860
        /*0728*/ 	.word	0x0000000d
        /*072c*/ 	.word	0x00028830
        /*0730*/ 	.short	0x010a
        /*0732*/ 	.byte	0x3f
	.zero		1


	//   ....[61]....
        /*0734*/ 	.word	0x0000f8c0
        /*0738*/ 	.word	0x0000000d
        /*073c*/ 	.word	0x00028850
        /*0740*/ 	.short	0x010a
        /*0742*/ 	.byte	0x3f
	.zero		1


	//   ....[62]....
        /*0744*/ 	.word	0x0000f920
        /*0748*/ 	.word	0x0000000d
        /*074c*/ 	.word	0x00028830
        /*0750*/ 	.short	0x010a
        /*0752*/ 	.byte	0x3f
	.zero		1


	//   ....[63]....
        /*0754*/ 	.word	0x0000f980
        /*0758*/ 	.word	0x0000000a
        /*075c*/ 	.word	0x00028850
        /*0760*/ 	.short	0x010a
        /*0762*/ 	.byte	0x3f
	.zero		1


	//   ....[64]....
        /*0764*/ 	.word	0x0000f9e0
        /*0768*/ 	.word	0x00000003
        /*076c*/ 	.word	0x00028850
        /*0770*/ 	.short	0x010a
        /*0772*/ 	.byte	0x3f
	.zero		1


	//   ....[65]....
        /*0774*/ 	.word	0x0000fb40
        /*0778*/ 	.word	0x00000003
        /*077c*/ 	.word	0x00028840
        /*0780*/ 	.short	0x010a
        /*0782*/ 	.byte	0x3f
	.zero		1


	//   ....[66]....
        /*0784*/ 	.word	0x000105e0
        /*0788*/ 	.word	0x00000003
        /*078c*/ 	.word	0x00028820
        /*0790*/ 	.short	0x010a
        /*0792*/ 	.byte	0x3f
	.zero		1


	//   ....[67]....
        /*0794*/ 	.word	0x00010640
        /*0798*/ 	.word	0x00000003
        /*079c*/ 	.word	0x00028848
        /*07a0*/ 	.short	0x010a
        /*07a2*/ 	.byte	0x3f
	.zero		1


	//   ....[68]....
        /*07a4*/ 	.word	0x000106a0
        /*07a8*/ 	.word	0x00000003
        /*07ac*/ 	.word	0x00028860
        /*07b0*/ 	.short	0x010a
        /*07b2*/ 	.byte	0x3f
	.zero		1


	//   ....[69]....
        /*07b4*/ 	.word	0x00010700
        /*07b8*/ 	.word	0x00000003
        /*07bc*/ 	.word	0x00028840
        /*07c0*/ 	.short	0x010a
        /*07c2*/ 	.byte	0x3f
	.zero		1


	//   ....[70]....
        /*07c4*/ 	.word	0x00010760
        /*07c8*/ 	.word	0x00000003
        /*07cc*/ 	.word	0x00028868
        /*07d0*/ 	.short	0x010a
        /*07d2*/ 	.byte	0x3f
	.zero		1


	//   ....[71]....
        /*07d4*/ 	.word	0x000107c0
        /*07d8*/ 	.word	0x00000003
        /*07dc*/ 	.word	0x00028848
        /*07e0*/ 	.short	0x010a
        /*07e2*/ 	.byte	0x3f
	.zero		1


	//   ....[72]....
        /*07e4*/ 	.word	0x00010820
        /*07e8*/ 	.word	0x00000003
        /*07ec*/ 	.word	0x00028860
        /*07f0*/ 	.short	0x010a
        /*07f2*/ 	.byte	0x3f
	.zero		1


	//   ....[73]....
        /*07f4*/ 	.word	0x00010870
        /*07f8*/ 	.word	0x00000003
        /*07fc*/ 	.word	0x00028860
        /*0800*/ 	.short	0x010a
        /*0802*/ 	.byte	0x3f
	.zero		1


	//   ....[74]....
        /*0804*/ 	.word	0x000108c0
        /*0808*/ 	.word	0x00000002
        /*080c*/ 	.word	0x00028820
        /*0810*/ 	.short	0x010a
        /*0812*/ 	.byte	0x3f
	.zero		1


	//   ....[75]....
        /*0814*/ 	.word	0x00010a60
        /*0818*/ 	.word	0x00000006
        /*081c*/ 	.word	0x00000000
        /*0820*/ 	.short	0x010a
        /*0822*/ 	.byte	0x3f
	.zero		1


	//   ....[76]....
        /*0824*/ 	.word	0x00010ab0
        /*0828*/ 	.word	0x00000003
        /*082c*/ 	.word	0x00000000
        /*0830*/ 	.short	0x010a
        /*0832*/ 	.byte	0x3f
	.zero		1


	//   ....[77]....
        /*0834*/ 	.word	0x00010b00
        /*0838*/ 	.word	0x00000000
        /*083c*/ 	.word	0x00000000
        /*0840*/ 	.short	0x010a
        /*0842*/ 	.byte	0x3f
	.zero		1


	//----- nvinfo : EIATTR_NUM_MBARRIERS
	.align		4
.L_1047:
        /*0844*/ 	.byte	0x03, 0x38
        /*0846*/ 	.short	0x0016


	//----- nvinfo : EIATTR_EXIT_INSTR_OFFSETS
	.align		4
        /*0848*/ 	.byte	0x04, 0x1c
        /*084a*/ 	.short	(.L_1049 - .L_1048)


	//   ....[0]....
.L_1048:
        /*084c*/ 	.word	0x0000f780


	//----- nvinfo : EIATTR_MAX_THREADS
	.align		4
.L_1049:
        /*0850*/ 	.byte	0x04, 0x05
        /*0852*/ 	.short	(.L_1051 - .L_1050)
.L_1050:
        /*0854*/ 	.word	0x00000180
        /*0858*/ 	.word	0x00000001
        /*085c*/ 	.word	0x00000001


	//----- nvinfo : EIATTR_CRS_STACK_SIZE
	.align		4
.L_1051:
        /*0860*/ 	.byte	0x04, 0x1e
        /*0862*/ 	.short	(.L_1053 - .L_1052)
.L_1052:
        /*0864*/ 	.word	0x00000000


	//----- nvinfo : EIATTR_CBANK_PARAM_SIZE
	.align		4
.L_1053:
        /*0868*/ 	.byte	0x03, 0x19
        /*086a*/ 	.short	0x0a70


	//----- nvinfo : EIATTR_PARAM_CBANK
	.align		4
        /*086c*/ 	.byte	0x04, 0x0a
        /*086e*/ 	.short	(.L_1055 - .L_1054)
	.align		4
.L_1054:
        /*0870*/ 	.word	index@(.nv.constant0._ZN7cutlass13device_kernelIN5flash11enable_sm90INS1_16FlashAttnFwdSm90INS1_25CollectiveMainloopFwdSm90ILi2EN4cute5tupleIJNS5_1CILi1EEES8_S8_EEENS6_IJNS7_ILi128EEESA_SA_EEELi128ENS_6half_tEfNS_4arch4Sm90ELb1ELb0ELb1ELb0ELb0ELb0ELb0ELb1ELb1ELb1ELb1ELb0EEENS1_21CollectiveEpilogueFwdISB_S9_SC_SE_Li256ELb0ELb1ELb1ELb0EEENS1_19SingleTileSchedulerILb0ELb1ELb1ELi128EEEEEEEEEvNT_6ParamsE)
        /*0874*/ 	.short	0x0210
        /*0876*/ 	.short	0x0a70


	//----- nvinfo : EIATTR_SW_WAR
	.align		4
.L_1055:
        /*0878*/ 	.byte	0x04, 0x36
        /*087a*/ 	.short	(.L_1057 - .L_1056)
.L_1056:
        /*087c*/ 	.word	0x00000008
.L_1057:


//--------------------- .nv.info._ZN7cutlass13device_kernelIN5flash11enable_sm90INS1_16FlashAttnFwdSm90INS1_25CollectiveMainloopFwdSm90ILi2EN4cute5tupleIJNS5_1CILi1EEES8_S8_EEENS6_IJNS7_ILi128EEESA_SA_EEELi128ENS_6half_tEfNS_4arch4Sm90ELb1ELb0ELb1ELb1ELb0ELb0ELb0ELb1ELb1ELb1ELb1ELb0EEENS1_21CollectiveEpilogueFwdISB_S9_SC_SE_Li256ELb1ELb1ELb1ELb0EEENS1_36VarlenDynamicPersistentTileSchedulerILi128ELi128ELi256ELi128ELb1ELb1ELb1ELb1ELb1ELb1EEEEEEEEEvNT_6ParamsE --------------------------
	.section	.nv.info._ZN7cutlass13device_kernelIN5flash11enable_sm90INS1_16FlashAttnFwdSm90INS1_25CollectiveMainloopFwdSm90ILi2EN4cute5tupleIJNS5_1CILi1EEES8_S8_EEENS6_IJNS7_ILi128EEESA_SA_EEELi128ENS_6half_tEfNS_4arch4Sm90ELb1ELb0ELb1ELb1ELb0ELb0ELb0ELb1ELb1ELb1ELb1ELb0EEENS1_21CollectiveEpilogueFwdISB_S9_SC_SE_Li256ELb1ELb1ELb1ELb0EEENS1_36VarlenDynamicPersistentTileSchedulerILi128ELi128ELi256ELi128ELb1ELb1ELb1ELb1ELb1ELb1EEEEEEEEEvNT_6ParamsE,"",@"SHT_CUDA_INFO"
	.sectionflags	@""
	.align	4


	//----- nvinfo : EIATTR_CUDA_API_VERSION
	.align		4
        /*0000*/ 	.byte	0x04, 0x37
        /*0002*/ 	.short	(.L_1059 - .L_1058)
.L_1058:
        /*0004*/ 	.word	0x00000082


	//----- nvinfo : EIATTR_KPARAM_INFO
	.align		4
.L_1059:
        /*0008*/ 	.byte	0x04, 0x17
        /*000a*/ 	.short	(.L_1061 - .L_1060)
.L_1060:
        /*000c*/ 	.word	0x00000000
        /*0010*/ 	.short	0x0000
        /*0012*/ 	.short	0x0070
        /*0014*/ 	.byte	0x00, 0xf0, 0x01, 0x2a


	//----- nvinfo : EIATTR_SPARSE_MMA_MASK
	.align		4
.L_1061:
        /*0018*/ 	.byte	0x03, 0x50
        /*001a*/ 	.short	0x0000


	//----- nvinfo : EIATTR_MAXREG_COUNT
	.align		4
        /*001c*/ 	.byte	0x03, 0x1b
        /*001e*/ 	.short	0x00a8


	//----- nvinfo : EIATTR_NUM_BARRIERS
	.align		4
        /*0020*/ 	.byte	0x02, 0x4c
        /*0022*/ 	.byte	0x10
	.zero		1


	//----- nvinfo : EIATTR_EXTERNS
	.align		4
        /*0024*/ 	.byte	0x04, 0x0f
        /*0026*/ 	.short	(.L_1063 - .L_1062)


	//   ....[0]....
	.align		4
.L_1062:
        /*0028*/ 	.word	index@(__assertfail)


	//----- nvinfo : EIATTR_ANNOTATIONS
	.align		4
.L_1063:
        /*002c*/ 	.byte	0x04, 0x55
        /*002e*/ 	.short	(.L_1065 - .L_1064)


	//   ....[0]....
.L_1064:
        /* <DEDUP_REMOVED lines=71> */


	//----- nvinfo : EIATTR_MERCURY_ISA_VERSION
	.align		4
.L_1065:
        /*0490*/ 	.byte	0x03, 0x5f
        /*0492*/ 	.short	0x0101


	//----- nvinfo : EIATTR_UNUSED_LOAD_BYTE_OFFSET
	.align		4
        /*0494*/ 	.byte	0x04, 0x44
        /*0496*/ 	.short	(.L_1067 - .L_1066)


	//   ....[0]....
.L_1066:
        /*0498*/ 	.word	0x00000a40
        /*049c*/ 	.word	0x0000fff0


	//   ....[1]....
        /*04a0*/ 	.word	0x0000add0
        /*04a4*/ 	.word	0x0000fff0


	//----- nvinfo : EIATTR_INT_WARP_WIDE_INSTR_OFFSETS
	.align		4
.L_1067:
        /*04a8*/ 	.byte	0x04, 0x31
        /*04aa*/ 	.short	(.L_1069 - .L_1068)


	//   ....[0]....
.L_1068:
        /*04ac*/ 	.word	0x00000130


	//   ....[1]....
        /*04b0*/ 	.word	0x00000170


	//   ....[2]....
        /*04b4*/ 	.word	0x000001e0


	//   ....[3]....
        /*04b8*/ 	.word	0x0000f7a0


	//   ....[4]....
        /*04bc*/ 	.word	0x0000f830


	//   ....[5]....
        /*04c0*/ 	.word	0x00012e90


	//   ....[6]....
        /*04c4*/ 	.word	0x00012f20


	//----- nvinfo : EIATTR_COOP_GROUP_MASK_REGIDS
	.align		4
.L_1069:
        /*04c8*/ 	.byte	0x04, 0x29
        /*04ca*/ 	.short	(.L_1071 - .L_1070)


	//   ....[0]....
.L_1070:
        /*04cc*/ 	.word	0xffffffff


	//   ....[1]....
        /*04d0*/ 	.word	0xffffffff


	//   ....[2]....
        /*04d4*/ 	.word	0xffffffff


	//   ....[3]....
        /*04d8*/ 	.word	0xffffffff


	//   ....[4]....
        /*04dc*/ 	.word	0xffffffff


	//   ....[5]....
        /*04e0*/ 	.word	0xffffffff


	//   ....[6]....
        /*04e4*/ 	.word	0xffffffff


	//   ....[7]....
        /*04e8*/ 	.word	0xffffffff


	//   ....[8]....
        /*04ec*/ 	.word	0xffffffff


	//   ....[9]....
        /*04f0*/ 	.word	0xffffffff


	//   ....[10]....
        /*04f4*/ 	.word	0xffffffff


	//   ....[11]....
        /*04f8*/ 	.word	0xffffffff


	//   ....[12]....
        /*04fc*/ 	.word	0xffffffff


	//   ....[13]....
        /*0500*/ 	.word	0xffffffff


	//   ....[14]....
        /*0504*/ 	.word	0xffffffff


	//   ....[15]....
        /*0508*/ 	.word	0xffffffff


	//   ....[16]....
        /*050c*/ 	.word	0xffffffff


	//   ....[17]....
        /*0510*/ 	.word	0xffffffff


	//   ....[18]....
        /*0514*/ 	.word	0xffffffff


	//   ....[19]....
        /*0518*/ 	.word	0xffffffff


	//   ....[20]....
        /*051c*/ 	.word	0xffffffff


	//   ....[21]....
        /*0520*/ 	.word	0xffffffff


	//   ....[22]....
        /*0524*/ 	.word	0xffffffff


	//   ....[23]....
        /*0528*/ 	.word	0xffffffff


	//   ....[24]....
        /*052c*/ 	.word	0xffffffff


	//   ....[25]....
        /*0530*/ 	.word	0xffffffff


	//   ....[26]....
        /*0534*/ 	.word	0xffffffff


	//   ....[27]....
        /*0538*/ 	.word	0xffffffff


	//   ....[28]....
        /*053c*/ 	.word	0xffffffff


	//   ....[29]....
        /*0540*/ 	.word	0xffffffff


	//   ....[30]....
        /*0544*/ 	.word	0xffffffff


	//   ....[31]....
        /*0548*/ 	.word	0xffffffff


	//   ....[32]....
        /*054c*/ 	.word	0xffffffff


	//   ....[33]....
        /*0550*/ 	.word	0xffffffff


	//   ....[34]....
        /*0554*/ 	.word	0xffffffff


	//   ....[35]....
        /*0558*/ 	.word	0xffffffff


	//   ....[36]....
        /*055c*/ 	.word	0xffffffff


	//   ....[37]....
        /*0560*/ 	.word	0xffffffff


	//   ....[38]....
        /*0564*/ 	.word	0xffffffff


	//   ....[39]....
        /*0568*/ 	.word	0xffffffff


	//   ....[40]....
        /*056c*/ 	.word	0xffffffff


	//   ....[41]....
        /*0570*/ 	.word	0xffffffff


	//   ....[42]....
        /*0574*/ 	.word	0xffffffff


	//   ....[43]....
        /*0578*/ 	.word	0xffffffff


	//   ....[44]....
        /*057c*/ 	.word	0xffffffff


	//   ....[45]....
        /*0580*/ 	.word	0xffffffff


	//   ....[46]....
        /*0584*/ 	.word	0xffffffff


	//   ....[47]....
        /*0588*/ 	.word	0xffffffff


	//   ....[48]....
        /*058c*/ 	.word	0xffffffff


	//   ....[49]....
        /*0590*/ 	.word	0xffffffff


	//   ....[50]....
        /*0594*/ 	.word	0xffffffff


	//   ....[51]....
        /*0598*/ 	.word	0xffffffff


	//   ....[52]....
        /*059c*/ 	.word	0xffffffff


	//   ....[53]....
        /*05a0*/ 	.word	0xffffffff


	//   ....[54]....
        /*05a4*/ 	.word	0xffffffff


	//   ....[55]....
        /*05a8*/ 	.word	0xffffffff


	//   ....[56]....
        /*05ac*/ 	.word	0xffffffff


	//   ....[57]....
        /*05b0*/ 	.word	0xffffffff


	//   ....[58]....
        /*05b4*/ 	.word	0xffffffff


	//   ....[59]....
        /*05b8*/ 	.word	0xffffffff


	//   ....[60]....
        /*05bc*/ 	.word	0xffffffff


	//   ....[61]....
        /*05c0*/ 	.word	0xffffffff


	//   ....[62]....
        /*05c4*/ 	.word	0xffffffff


	//   ....[63]....
        /*05c8*/ 	.word	0xffffffff


	//   ....[64]....
        /*05cc*/ 	.word	0xffffffff


	//   ....[65]....
        /*05d0*/ 	.word	0xffffffff


	//   ....[66]....
        /*05d4*/ 	.word	0xffffffff


	//   ....[67]....
        /*05d8*/ 	.word	0xffffffff


	//   ....[68]....
        /*05dc*/ 	.word	0xffffffff


	//   ....[69]....
        /*05e0*/ 	.word	0xffffffff


	//   ....[70]....
        /*05e4*/ 	.word	0xffffffff


	//   ....[71]....
        /*05e8*/ 	.word	0xffffffff


	//   ....[72]....
        /*05ec*/ 	.word	0xffffffff


	//   ....[73]....
        /*05f0*/ 	.word	0xffffffff


	//   ....[74]....
        /*05f4*/ 	.word	0xffffffff


	//   ....[75]....
        /*05f8*/ 	.word	0xffffffff


	//   ....[76]....
        /*05fc*/ 	.word	0xffffffff


	//   ....[77]....
        /*0600*/ 	.word	0xffffffff


	//   ....[78]....
        /*0604*/ 	.word	0xffffffff


	//   ....[79]....
        /*0608*/ 	.word	0xffffffff


	//   ....[80]....
        /*060c*/ 	.word	0xffffffff


	//   ....[81]....
        /*0610*/ 	.word	0xffffffff


	//   ....[82]....
        /*0614*/ 	.word	0xffffffff


	//   ....[83]....
        /*0618*/ 	.word	0xffffffff


	//   ....[84]....
        /*061c*/ 	.word	0xffffffff


	//   ....[85]....
        /*0620*/ 	.word	0xffffffff


	//   ....[86]....
        /*0624*/ 	.word	0xffffffff


	//   ....[87]....
        /*0628*/ 	.word	0xffffffff


	//   ....[88]....
        /*062c*/ 	.word	0xffffffff


	//   ....[89]....
        /*0630*/ 	.word	0xffffffff


	//   ....[90]....
        /*0634*/ 	.word	0xffffffff


	//   ....[91]....
        /*0638*/ 	.word	0xffffffff


	//   ....[92]....
        /*063c*/ 	.word	0xffffffff


	//   ....[93]....
        /*0640*/ 	.word	0xffffffff


	//   ....[94]....
        /*0644*/ 	.word	0xffffffff


	//   ....[95]....
        /*0648*/ 	.word	0xffffffff


	//   ....[96]....
        /*064c*/ 	.word	0xffffffff


	//   ....[97]....
        /*0650*/ 	.word	0xffffffff


	//   ....[98]....
        /*0654*/ 	.word	0xffffffff


	//   ....[99]....
        /*0658*/ 	.word	0xffffffff


	//   ....[100]....
        /*065c*/ 	.word	0xffffffff


	//   ....[101]....
        /*0660*/ 	.word	0xffffffff


	//   ....[102]....
        /*0664*/ 	.word	0xffffffff


	//   ....[103]....
        /*0668*/ 	.word	0xffffffff


	//   ....[104]....
        /*066c*/ 	.word	0xffffffff


	//   ....[105]....
        /*0670*/ 	.word	0x0500000f


	//   ....[106]....
        /*0674*/ 	.word	0x0500000f


	//   ....[107]....
        /*0678*/ 	.word	0x0500000f


	//   ....[108]....
        /*067c*/ 	.word	0x0500000f


	//   ....[109]....
        /*0680*/ 	.word	0x0500000f


	//   ....[110]....
        /*0684*/ 	.word	0x0500000f


	//   ....[111]....
        /*0688*/ 	.word	0x0500000f


	//   ....[112]....
        /*068c*/ 	.word	0x0500000f


	//   ....[113]....
        /*0690*/ 	.word	0x0500000f


	//   ....[114]....
        /*0694*/ 	.word	0x0500000f


	//   ....[115]....
        /*0698*/ 	.word	0x0500000f


	//   ....[116]....
        /*069c*/ 	.word	0x0500000f


	//   ....[117]....
        /*06a0*/ 	.word	0x0500000f


	//   ....[118]....
        /*06a4*/ 	.word	0x0500000f


	//   ....[119]....
        /*06a8*/ 	.word	0x0500000f


	//   ....[120]....
        /*06ac*/ 	.word	0x0500000f


	//   ....[121]....
        /*06b0*/ 	.word	0x0500000f


	//   ....[122]....
        /*06b4*/ 	.word	0x0500000f


	//   ....[123]....
        /*06b8*/ 	.word	0x0500000f


	//   ....[124]....
        /*06bc*/ 	.word	0x0500000f


	//   ....[125]....
        /*06c0*/ 	.word	0x0500000f


	//   ....[126]....
        /*06c4*/ 	.word	0x0500000f


	//   ....[127]....
        /*06c8*/ 	.word	0x0500000f


	//   ....[128]....
        /*06cc*/ 	.word	0x0500000f


	//   ....[129]....
        /*06d0*/ 	.word	0x0500000f


	//   ....[130]....
        /*06d4*/ 	.word	0x0500000f


	//   ....[131]....
        /*06d8*/ 	.word	0x0500000f


	//   ....[132]....
        /*06dc*/ 	.word	0x0500000f


	//   ....[133]....
        /*06e0*/ 	.word	0x0500000f


	//   ....[134]....
        /*06e4*/ 	.word	0x0500000f


	//   ....[135]....
        /*06e8*/ 	.word	0x0500000f


	//   ....[136]....
        /*06ec*/ 	.word	0x0500000f


	//   ....[137]....
        /*06f0*/ 	.word	0x0500000f


	//   ....[138]....
        /*06f4*/ 	.word	0x0500000f


	//   ....[139]....
        /*06f8*/ 	.word	0x0500000f


	//   ....[140]....
        /*06fc*/ 	.word	0x0500000f


	//----- nvinfo : EIATTR_COOP_GROUP_INSTR_OFFSETS
	.align		4
.L_1071:
        /*0700*/ 	.byte	0x04, 0x28
        /*0702*/ 	.short	(.L_1073 - .L_1072)


	//   ....[0]....
.L_1072:
        /*0704*/ 	.word	0x00000070


	//   ....[1]....
        /*0708*/ 	.word	0x00000140


	//   ....[2]....
        /*070c*/ 	.word	0x00000190


	//   ....[3]....
        /*0710*/ 	.word	0x000003c0


	//   ....[4]....
        /*0714*/ 	.word	0x00000520


	//   ....[5]....
        /*0718*/ 	.word	0x00000640


	//   ....[6]....
        /*071c*/ 	.word	0x000007a0


	//   ....[7]....
        /*0720*/ 	.word	0x00001b50


	//   ....[8]....
        /*0724*/ 	.word	0x00002670


	//   ....[9]....
        /*0728*/ 	.word	0x00002ad0


	//   ....[10]....
        /*072c*/ 	.word	0x000032a0


	//   ....[11]....
        /*0730*/ 	.word	0x00003320


	//   ....[12]....
        /*0734*/ 	.word	0x00003d60


	//   ....[13]....
        /*0738*/ 	.word	0x00003dc0


	//   ....[14]....
        /*073c*/ 	.word	0x00005750


	//   ....[15]....
        /*0740*/ 	.word	0x00005880


	//   ....[16]....
        /*0744*/ 	.word	0x00006090


	//   ....[17]....
        /*0748*/ 	.word	0x000061a0


	//   ....[18]....
        /*074c*/ 	.word	0x00006990


	//   ....[19]....
        /*0750*/ 	.word	0x00006a00


	//   ....[20]....
        /*0754*/ 	.word	0x000089d0


	//   ....[21]....
        /*0758*/ 	.word	0x00008a40


	//   ....[22]....
        /*075c*/ 	.word	0x000091d0


	//   ....[23]....
        /*0760*/ 	.word	0x000092e0


	//   ....[24]....
        /*0764*/ 	.word	0x0000a480


	//   ....[25]....
        /*0768*/ 	.word	0x0000a4c0


	//   ....[26]....
        /*076c*/ 	.word	0x0000a5b0


	//   ....[27]....
        /*0770*/ 	.word	0x0000a5d0


	//   ....[28]....
        /*0774*/ 	.word	0x0000b8e0


	//   ....[29]....
        /*0778*/ 	.word	0x0000b920


	//   ....[30]....
        /*077c*/ 	.word	0x0000b940


	//   ....[31]....
        /*0780*/ 	.word	0x0000b970


	//   ....[32]....
        /*0784*/ 	.word	0x0000c030


	//   ....[33]....
        /*0788*/ 	.word	0x0000c050


	//   ....[34]....
        /*078c*/ 	.word	0x0000c120


	//   ....[35]....
        /*0790*/ 	.word	0x0000c140


	//   ....[36]....
        /*0794*/ 	.word	0x0000c200


	//   ....[37]....
        /*0798*/ 	.word	0x0000c220


	//   ....[38]....
        /*079c*/ 	.word	0x0000c2f0


	//   ....[39]....
        /*07a0*/ 	.word	0x0000c310


	//   ....[40]....
        /*07a4*/ 	.word	0x0000c6e0


	//   ....[41]....
        /*07a8*/ 	.word	0x0000c6f0


	//   ....[42]....
        /*07ac*/ 	.word	0x0000cb30


	//   ....[43]....
        /*07b0*/ 	.word	0x0000cb40


	//   ....[44]....
        /*07b4*/ 	.word	0x0000d830


	//   ....[45]....
        /*07b8*/ 	.word	0x0000d860


	//   ....[46]....
        /*07bc*/ 	.word	0x0000d930


	//   ....[47]....
        /*07c0*/ 	.word	0x0000d950


	//   ....[48]....
        /*07c4*/ 	.word	0x0000da10


	//   ....[49]....
        /*07c8*/ 	.word	0x0000da30


	//   ....[50]....
        /*07cc*/ 	.word	0x0000db00


	//   ....[51]....
        /*07d0*/ 	.word	0x0000db20


	//   ....[52]....
        /*07d4*/ 	.word	0x0000dc60


	//   ....[53]....
        /*07d8*/ 	.word	0x0000de90


	//   ....[54]....
        /*07dc*/ 	.word	0x0000dec0


	//   ....[55]....
        /*07e0*/ 	.word	0x0000def0


	//   ....[56]....
        /*07e4*/ 	.word	0x0000df20


	//   ....[57]....
        /*07e8*/ 	.word	0x0000df50


	//   ....[58]....
        /*07ec*/ 	.word	0x0000df80


	//   ....[59]....
        /*07f0*/ 	.word	0x0000e120


	//   ....[60]....
        /*07f4*/ 	.word	0x0000e150


	//   ....[61]....
        /*07f8*/ 	.word	0x0000e180


	//   ....[62]....
        /*07fc*/ 	.word	0x0000e1b0


	//   ....[63]....
        /*0800*/ 	.word	0x0000e1e0


	//   ....[64]....
        /*0804*/ 	.word	0x0000e210


	//   ....[65]....
        /*0808*/ 	.word	0x0000e2b0


	//   ....[66]....
        /*080c*/ 	.word	0x0000e2e0


	//   ....[67]....
        /*0810*/ 	.word	0x0000e2f0


	//   ....[68]....
        /*0814*/ 	.word	0x0000e320


	//   ....[69]....
        /*0818*/ 	.word	0x0000fd80


	//   ....[70]....
        /*081c*/ 	.word	0x00010900


	//   ....[71]....
        /*0820*/ 	.word	0x00010910


	//   ....[72]....
        /*0824*/ 	.word	0x00010940


	//   ....[73]....
        /*0828*/ 	.word	0x00010950


	//   ....[74]....
        /*082c*/ 	.word	0x00010a60


	//   ....[75]....
        /*0830*/ 	.word	0x00010a70


	//   ....[76]....
        /*0834*/ 	.word	0x00010b00


	//   ....[77]....
        /*0838*/ 	.word	0x00010b10


	//   ....[78]....
        /*083c*/ 	.word	0x00010ba0


	//   ....[79]....
        /*0840*/ 	.word	0x00010bb0


	//   ....[80]....
        /*0844*/ 	.word	0x00010c40


	//   ....[81]....
        /*0848*/ 	.word	0x00010c50


	//   ....[82]....
        /*084c*/ 	.word	0x00010ce0


	//   ....[83]....
        /*0850*/ 	.word	0x00010cf0


	//   ....[84]....
        /*0854*/ 	.word	0x00010d40


	//   ....[85]....
        /*0858*/ 	.word	0x00010d70


	//   ....[86]....
        /*085c*/ 	.word	0x000135c0


	//   ....[87]....
        /*0860*/ 	.word	0x000135f0


	//   ....[88]....
        /*0864*/ 	.word	0x00013640


	//   ....[89]....
        /*0868*/ 	.word	0x00013680


	//   ....[90]....
        /*086c*/ 	.word	0x000136b0


	//   ....[91]....
        /*0870*/ 	.word	0x000136e0


	//   ....[92]....
        /*0874*/ 	.word	0x00013710


	//   ....[93]....
        /*0878*/ 	.word	0x00013740


	//   ....[94]....
        /*087c*/ 	.word	0x00013900


	//   ....[95]....
        /*0880*/ 	.word	0x00013930


	//   ....[96]....
        /*0884*/ 	.word	0x00013960


	//   ....[97]....
        /*0888*/ 	.word	0x00013990


	//   ....[98]....
        /*088c*/ 	.word	0x000139c0


	//   ....[99]....
        /*0890*/ 	.word	0x000139f0


	//   ....[100]....
        /*0894*/ 	.word	0x00013ac0


	//   ....[101]....
        /*0898*/ 	.word	0x00013ae0


	//   ....[102]....
        /*089c*/ 	.word	0x00013af0


	//   ....[103]....
        /*08a0*/ 	.word	0x00013b70


	//   ....[104]....
        /*08a4*/ 	.word	0x000146a0


	//   ....[105]....
        /*08a8*/ 	.word	0x00014c50


	//   ....[106]....
        /*08ac*/ 	.word	0x00014e20


	//   ....[107]....
        /*08b0*/ 	.word	0x00014e70


	//   ....[108]....
        /*08b4*/ 	.word	0x00014ed0


	//   ....[109]....
        /*08b8*/ 	.word	0x00014f70


	//   ....[110]....
        /*08bc*/ 	.word	0x00015030


	//   ....[111]....
        /*08c0*/ 	.word	0x00015140


	//   ....[112]....
        /*08c4*/ 	.word	0x000151a0


	//   ....[113]....
        /*08c8*/ 	.word	0x000152a0


	//   ....[114]....
        /*08cc*/ 	.word	0x00015300


	//   ....[115]....
        /*08d0*/ 	.word	0x00015400


	//   ....[116]....
        /*08d4*/ 	.word	0x00015460


	//   ....[117]....
        /*08d8*/ 	.word	0x00015560


	//   ....[118]....
        /*08dc*/ 	.word	0x000155c0


	//   ....[119]....
        /*08e0*/ 	.word	0x000156a0


	//   ....[120]....
        /*08e4*/ 	.word	0x00015720


	//   ....[121]....
        /*08e8*/ 	.word	0x00015800


	//   ....[122]....
        /*08ec*/ 	.word	0x00015b30


	//   ....[123]....
        /*08f0*/ 	.word	0x00015bd0


	//   ....[124]....
        /*08f4*/ 	.word	0x00015d60


	//   ....[125]....
        /*08f8*/ 	.word	0x00015dd0


	//   ....[126]....
        /*08fc*/ 	.word	0x00015e40


	//   ....[127]....
        /*0900*/ 	.word	0x00015eb0


	//   ....[128]....
        /*0904*/ 	.word	0x00015f20


	//   ....[129]....
        /*0908*/ 	.word	0x00015fa0


	//   ....[130]....
        /*090c*/ 	.word	0x00016040


	//   ....[131]....
        /*0910*/ 	.word	0x000160e0


	//   ....[132]....
        /*0914*/ 	.word	0x00016150


	//   ....[133]....
        /*0918*/ 	.word	0x000161c0


	//   ....[134]....
        /*091c*/ 	.word	0x00016230


	//   ....[135]....
        /*0920*/ 	.word	0x000162b0


	//   ....[136]....
        /*0924*/ 	.word	0x00016330


	//   ....[137]....
        /*0928*/ 	.word	0x000163e0


	//   ....[138]....
        /*092c*/ 	.word	0x00016430


	//   ....[139]....
        /*0930*/ 	.word	0x000164f0


	//   ....[140]....
        /*0934*/ 	.word	0x00016620


	//----- nvinfo : EIATTR_REG_RECONFIG
	.align		4
.L_1073:
        /*0938*/ 	.byte	0x01, 0x54
	.zero		2


	//----- nvinfo : EIATTR_SYSCALL_OFFSETS
	.align		4
        /*093c*/ 	.byte	0x04, 0x46
        /*093e*/ 	.short	(.L_1075 - .L_1074)


	//   ....[0]....
.L_1074:
        /*0940*/ 	.word	0x00001d30


	//   ....[1]....
        /*0944*/ 	.word	0x0000f9a0


	//   ....[2]....
        /*0948*/ 	.word	0x0000faf0


	//   ....[3]....
        /*094c*/ 	.word	0x0000fbf0


	//   ....[4]....
        /*0950*/ 	.word	0x000104c0


	//----- nvinfo : EIATTR_MBARRIER_INSTR_OFFSETS
	.align		4
.L_1075:
        /*0954*/ 	.byte	0x04, 0x39
        /*0956*/ 	.short	(.L_1077 - .L_1076)


	//   ....[0]....
.L_1076:
        /*0958*/ 	.word	0x00000270
        /*095c*/ 	.word	0x000000ff
        /*0960*/ 	.word	0x00028800
        /*0964*/ 	.short	0x0100
        /*0966*/ 	.byte	0x08
	.zero		1


	//   ....[1]....
        /*0968*/ 	.word	0x00000280
        /*096c*/ 	.word	0x000000ff
        /*0970*/ 	.word	0x00028820
        /*0974*/ 	.short	0x0100
        /*0976*/ 	.byte	0x08
	.zero		1


	//   ....[2]....
        /*0978*/ 	.word	0x00000370
        /*097c*/ 	.word	0x000000ff
        /*0980*/ 	.word	0x00028830
        /*0984*/ 	.short	0x0100
        /*0986*/ 	.byte	0x08
	.zero		1


	//   ....[3]....
        /*0988*/ 	.word	0x00000380
        /*098c*/ 	.word	0x000000ff
        /*0990*/ 	.word	0x00028840
        /*0994*/ 	.short	0x0100
        /*0996*/ 	.byte	0x08
	.zero		1


	//   ....[4]....
        /*0998*/ 	.word	0x00000390
        /*099c*/ 	.word	0x000000ff
        /*09a0*/ 	.word	0x00028838
        /*09a4*/ 	.short	0x0100
        /*09a6*/ 	.byte	0x08
	.zero		1


	//   ....[5]....
        /*09a8*/ 	.word	0x000003a0
        /*09ac*/ 	.word	0x000000ff
        /*09b0*/ 	.word	0x00028848
        /*09b4*/ 	.short	0x0100
        /*09b6*/ 	.byte	0x08
	.zero		1


	//   ....[6]....
        /*09b8*/ 	.word	0x000004d0
        /*09bc*/ 	.word	0x000000ff
        /*09c0*/ 	.word	0x00028850
        /*09c4*/ 	.short	0x0100
        /*09c6*/ 	.byte	0x08
	.zero		1


	//   ....[7]....
        /*09c8*/ 	.word	0x000004e0
        /*09cc*/ 	.word	0x000000ff
        /*09d0*/ 	.word	0x00028860
        /*09d4*/ 	.short	0x0100
        /*09d6*/ 	.byte	0x08
	.zero		1


	//   ....[8]....
        /*09d8*/ 	.word	0x000004f0
        /*09dc*/ 	.word	0x000000ff
        /*09e0*/ 	.word	0x00028858
        /*09e4*/ 	.short	0x0100
        /*09e6*/ 	.byte	0x08
	.zero		1


	//   ....[9]....
        /*09e8*/ 	.word	0x00000500
        /*09ec*/ 	.word	0x000000ff
        /*09f0*/ 	.word	0x00028868
        /*09f4*/ 	.short	0x0100
        /*09f6*/ 	.byte	0x08
	.zero		1


	//   ....[10]....
        /*09f8*/ 	.word	0x000005f0
        /*09fc*/ 	.word	0x000000ff
        /*0a00*/ 	.word	0x00028870
        /*0a04*/ 	.short	0x0100
        /*0a06*/ 	.byte	0x06
	.zero		1


	//   ....[11]....
        /*0a08*/ 	.word	0x00000600
        /*0a0c*/ 	.word	0x000000ff
        /*0a10*/ 	.word	0x00028880
        /*0a14*/ 	.short	0x0100
        /*0a16*/ 	.byte	0x06
	.zero		1


	//   ....[12]....
        /*0a18*/ 	.word	0x00000610
        /*0a1c*/ 	.word	0x000000ff
        /*0a20*/ 	.word	0x00028878
        /*0a24*/ 	.short	0x0100
        /*0a26*/ 	.byte	0x06
	.zero		1


	//   ....[13]....
        /*0a28*/ 	.word	0x00000620
        /*0a2c*/ 	.word	0x000000ff
        /*0a30*/ 	.word	0x00028888
        /*0a34*/ 	.short	0x0100
        /*0a36*/ 	.byte	0x06
	.zero		1


	//   ....[14]....
        /*0a38*/ 	.word	0x00000750
        /*0a3c*/ 	.word	0x000000ff
        /*0a40*/ 	.word	0x00028890
        /*0a44*/ 	.short	0x0100
        /*0a46*/ 	.byte	0x08
	.zero		1


	//   ....[15]....
        /*0a48*/ 	.word	0x00000760
        /*0a4c*/ 	.word	0x000000ff
        /*0a50*/ 	.word	0x000288a0
        /*0a54*/ 	.short	0x0100
        /*0a56*/ 	.byte	0x08
	.zero		1


	//   ....[16]....
        /*0a58*/ 	.word	0x00000770
        /*0a5c*/ 	.word	0x000000ff
        /*0a60*/ 	.word	0x00028898
        /*0a64*/ 	.short	0x0100
        /*0a66*/ 	.byte	0x08
	.zero		1


	//   ....[17]....
        /*0a68*/ 	.word	0x00000780
        /*0a6c*/ 	.word	0x000000ff
        /*0a70*/ 	.word	0x000288a8
        /*0a74*/ 	.short	0x0100
        /*0a76*/ 	.byte	0x08
	.zero		1


	//   ....[18]....
        /*0a78*/ 	.word	0x000008b0
        /*0a7c*/ 	.word	0x000000ff
        /*0a80*/ 	.word	0x000288b0
        /*0a84*/ 	.short	0x0100
        /*0a86*/ 	.byte	0x08
	.zero		1


	//   ....[19]....
        /*0a88*/ 	.word	0x000008c0
        /*0a8c*/ 	.word	0x000000ff
        /*0a90*/ 	.word	0x000288c0
        /*0a94*/ 	.short	0x0100
        /*0a96*/ 	.byte	0x08
	.zero		1


	//   ....[20]....
        /*0a98*/ 	.word	0x000008d0
        /*0a9c*/ 	.word	0x000000ff
        /*0aa0*/ 	.word	0x000288b8
        /*0aa4*/ 	.short	0x0100
        /*0aa6*/ 	.byte	0x08
	.zero		1


	//   ....[21]....
        /*0aa8*/ 	.word	0x000008e0
        /*0aac*/ 	.word	0x000000ff
        /*0ab0*/ 	.word	0x000288c8
        /*0ab4*/ 	.short	0x0100
        /*0ab6*/ 	.byte	0x08
	.zero		1


	//   ....[22]....
        /*0ab8*/ 	.word	0x00001db0
        /*0abc*/ 	.word	0x000000ff
        /*0ac0*/ 	.word	0x00028800
        /*0ac4*/ 	.short	0x010a
        /*0ac6*/ 	.byte	0x29
	.zero		1


	//   ....[23]....
        /*0ac8*/ 	.word	0x00001e30
        /*0acc*/ 	.word	0x00000000
        /*0ad0*/ 	.word	0x00028830
        /*0ad4*/ 	.short	0x010a
        /*0ad6*/ 	.byte	0x3f
	.zero		1


	//   ....[24]....
        /*0ad8*/ 	.word	0x00001e90
        /*0adc*/ 	.word	0x00000000
        /*0ae0*/ 	.word	0x00028830
        /*0ae4*/ 	.short	0x010a
        /*0ae6*/ 	.byte	0x3f
	.zero		1


	//   ....[25]....
        /*0ae8*/ 	.word	0x00002c00
        /*0aec*/ 	.word	0x00000000
        /*0af0*/ 	.word	0x00000000
        /*0af4*/ 	.short	0x0101
        /*0af6*/ 	.byte	0x3f
	.zero		1


	//   ....[26]....
        /*0af8*/ 	.word	0x00004ac0
        /*0afc*/ 	.word	0x000000ff
        /*0b00*/ 	.word	0x00028830
        /*0b04*/ 	.short	0x010a
        /*0b06*/ 	.byte	0x06
	.zero		1


	//   ....[27]....
        /*0b08*/ 	.word	0x00004b00
        /*0b0c*/ 	.word	0x000000ff
        /*0b10*/ 	.word	0x00028830
        /*0b14*/ 	.short	0x010a
        /*0b16*/ 	.byte	0x06
	.zero		1


	//   ....[28]....
        /*0b18*/ 	.word	0x00004e40
        /*0b1c*/ 	.word	0x000000ff
        /*0b20*/ 	.word	0x00028850
        /*0b24*/ 	.short	0x010a
        /*0b26*/ 	.byte	0x06
	.zero		1


	//   ....[29]....
        /*0b28*/ 	.word	0x00004e80
        /*0b2c*/ 	.word	0x000000ff
        /*0b30*/ 	.word	0x00028850
        /*0b34*/ 	.short	0x010a
        /*0b36*/ 	.byte	0x06
	.zero		1


	//   ....[30]....
        /*0b38*/ 	.word	0x00006f60
        /*0b3c*/ 	.word	0x0000000a
        /*0b40*/ 	.word	0x00000000
        /*0b44*/ 	.short	0x0101
        /*0b46*/ 	.byte	0x3f
	.zero		1


	//   ....[31]....
        /*0b48*/ 	.word	0x00007100
        /*0b4c*/ 	.word	0x0000000a
        /*0b50*/ 	.word	0x00000000
        /*0b54*/ 	.short	0x0101
        /*0b56*/ 	.byte	0x3f
	.zero		1


	//   ....[32]....
        /*0b58*/ 	.word	0x00007c70
        /*0b5c*/ 	.word	0x000000ff
        /*0b60*/ 	.word	0x00028830
        /*0b64*/ 	.short	0x010a
        /*0b66*/ 	.byte	0x06
	.zero		1


	//   ....[33]....
        /*0b68*/ 	.word	0x00007cb0
        /*0b6c*/ 	.word	0x000000ff
        /*0b70*/ 	.word	0x00028830
        /*0b74*/ 	.short	0x010a
        /*0b76*/ 	.byte	0x06
	.zero		1


	//   ....[34]....
        /*0b78*/ 	.word	0x00007ff0
        /*0b7c*/ 	.word	0x000000ff
        /*0b80*/ 	.word	0x00028850
        /*0b84*/ 	.short	0x010a
        /*0b86*/ 	.byte	0x06
	.zero		1


	//   ....[35]....
        /*0b88*/ 	.word	0x00008030
        /*0b8c*/ 	.word	0x000000ff
        /*0b90*/ 	.word	0x00028850
        /*0b94*/ 	.short	0x010a
        /*0b96*/ 	.byte	0x06
	.zero		1


	//   ....[36]....
        /*0b98*/ 	.word	0x00009aa0
        /*0b9c*/ 	.word	0x0000000b
        /*0ba0*/ 	.word	0x00000000
        /*0ba4*/ 	.short	0x0101
        /*0ba6*/ 	.byte	0x3f
	.zero		1


	//   ....[37]....
        /*0ba8*/ 	.word	0x00009c50
        /*0bac*/ 	.word	0x0000000b
        /*0bb0*/ 	.word	0x00000000
        /*0bb4*/ 	.short	0x0101
        /*0bb6*/ 	.byte	0x3f
	.zero		1


	//   ....[38]....
        /*0bb8*/ 	.word	0x0000a3f0
        /*0bbc*/ 	.word	0x000000ff
        /*0bc0*/ 	.word	0x00028850
        /*0bc4*/ 	.short	0x010a
        /*0bc6*/ 	.byte	0x05
	.zero		1


	//   ....[39]....
        /*0bc8*/ 	.word	0x0000a430
        /*0bcc*/ 	.word	0x000000ff
        /*0bd0*/ 	.word	0x00028850
        /*0bd4*/ 	.short	0x010a
        /*0bd6*/ 	.byte	0x05
	.zero		1


	//   ....[40]....
        /*0bd8*/ 	.word	0x0000a970
        /*0bdc*/ 	.word	0x00000006
        /*0be0*/ 	.word	0x00000000
        /*0be4*/ 	.short	0x0101
        /*0be6*/ 	.byte	0x3f
	.zero		1


	//   ....[41]....
        /*0be8*/ 	.word	0x0000c020
        /*0bec*/ 	.word	0x00000014
        /*0bf0*/ 	.word	0x00000000
        /*0bf4*/ 	.short	0x0101
        /*0bf6*/ 	.byte	0x3f
	.zero		1


	//   ....[42]....
        /*0bf8*/ 	.word	0x0000c4d0
        /*0bfc*/ 	.word	0x00000014
        /*0c00*/ 	.word	0x00000000
        /*0c04*/ 	.short	0x0101
        /*0c06*/ 	.byte	0x3f
	.zero		1


	//   ....[43]....
        /*0c08*/ 	.word	0x0000ffd0
        /*0c0c*/ 	.word	0x00000000
        /*0c10*/ 	.word	0x00028840
        /*0c14*/ 	.short	0x010a
        /*0c16*/ 	.byte	0x3f
	.zero		1


	//   ....[44]....
        /*0c18*/ 	.word	0x00010e40
        /*0c1c*/ 	.word	0x00000012
        /*0c20*/ 	.word	0x00028800
        /*0c24*/ 	.short	0x0107
        /*0c26*/ 	.byte	0x3f
	.zero		1


	//   ....[45]....
        /*0c28*/ 	.word	0x00010f50
        /*0c2c*/ 	.word	0x00000012
        /*0c30*/ 	.word	0x00028800
        /*0c34*/ 	.short	0x0101
        /*0c36*/ 	.byte	0x3f
	.zero		1


	//   ....[46]....
        /*0c38*/ 	.word	0x00010f70
        /*0c3c*/ 	.word	0x00000012
        /*0c40*/ 	.word	0x00028820
        /*0c44*/ 	.short	0x010a
        /*0c46*/ 	.byte	0x3f
	.zero		1


	//   ....[47]....
        /*0c48*/ 	.word	0x00011330
        /*0c4c*/ 	.word	0x00000003
        /*0c50*/ 	.word	0x00028840
        /*0c54*/ 	.short	0x010a
        /*0c56*/ 	.byte	0x3f
	.zero		1


	//   ....[48]....
        /*0c58*/ 	.word	0x000116d0
        /*0c5c*/ 	.word	0x00000003
        /*0c60*/ 	.word	0x00000060
        /*0c64*/ 	.short	0x010a
        /*0c66*/ 	.byte	0x3f
	.zero		1


	//   ....[49]....
        /*0c68*/ 	.word	0x00011d60
        /*0c6c*/ 	.word	0x00000003
        /*0c70*/ 	.word	0x00028840
        /*0c74*/ 	.short	0x010a
        /*0c76*/ 	.byte	0x3f
	.zero		1


	//   ....[50]....
        /*0c78*/ 	.word	0x00012100
        /*0c7c*/ 	.word	0x00000002
        /*0c80*/ 	.word	0x00000060
        /*0c84*/ 	.short	0x010a
        /*0c86*/ 	.byte	0x3f
	.zero		1


	//   ....[51]....
        /*0c88*/ 	.word	0x000126d0
        /*0c8c*/ 	.word	0x00000002
        /*0c90*/ 	.word	0x00028840
        /*0c94*/ 	.short	0x010a
        /*0c96*/ 	.byte	0x3f
	.zero		1


	//   ....[52]....
        /*0c98*/ 	.word	0x00012a70
        /*0c9c*/ 	.word	0x00000002
        /*0ca0*/ 	.word	0x00000060
        /*0ca4*/ 	.short	0x010a
        /*0ca6*/ 	.byte	0x3f
	.zero		1


	//   ....[53]....
        /*0ca8*/ 	.word	0x00012ff0
        /*0cac*/ 	.word	0x00000000
        /*0cb0*/ 	.word	0x00028860
        /*0cb4*/ 	.short	0x010a
        /*0cb6*/ 	.byte	0x3f
	.zero		1


	//   ....[54]....
        /*0cb8*/ 	.word	0x00014620
        /*0cbc*/ 	.word	0x00000000
        /*0cc0*/ 	.word	0x00028820
        /*0cc4*/ 	.short	0x010a
        /*0cc6*/ 	.byte	0x3f
	.zero		1


	//   ....[55]....
        /*0cc8*/ 	.word	0x00014810
        /*0ccc*/ 	.word	0x00000006
        /*0cd0*/ 	.word	0x00000000
        /*0cd4*/ 	.short	0x010a
        /*0cd6*/ 	.byte	0x3f
	.zero		1


	//   ....[56]....
        /*0cd8*/ 	.word	0x00014840
        /*0cdc*/ 	.word	0x00000007
        /*0ce0*/ 	.word	0x00000000
        /*0ce4*/ 	.short	0x010a
        /*0ce6*/ 	.byte	0x3f
	.zero		1


	//   ....[57]....
        /*0ce8*/ 	.word	0x000148a0
        /*0cec*/ 	.word	0x00000004
        /*0cf0*/ 	.word	0x00000000
        /*0cf4*/ 	.short	0x010a
        /*0cf6*/ 	.byte	0x3f
	.zero		1


	//   ....[58]....
        /*0cf8*/ 	.word	0x000148d0
        /*0cfc*/ 	.word	0x00000003
        /*0d00*/ 	.word	0x00000000
        /*0d04*/ 	.short	0x010a
        /*0d06*/ 	.byte	0x3f
	.zero		1


	//   ....[59]....
        /*0d08*/ 	.word	0x00014940
        /*0d0c*/ 	.word	0x00000003
        /*0d10*/ 	.word	0x00028800
        /*0d14*/ 	.short	0x010a
        /*0d16*/ 	.byte	0x3f
	.zero		1


	//   ....[60]....
        /*0d18*/ 	.word	0x00014990
        /*0d1c*/ 	.word	0x00000000
        /*0d20*/ 	.word	0x00028830
        /*0d24*/ 	.short	0x010a
        /*0d26*/ 	.byte	0x3f
	.zero		1


	//   ....[61]....
        /*0d28*/ 	.word	0x000149f0
        /*0d2c*/ 	.word	0x00000007
        /*0d30*/ 	.word	0x00028830
        /*0d34*/ 	.short	0x010a
        /*0d36*/ 	.byte	0x3f
	.zero		1


	//   ....[62]....
        /*0d38*/ 	.word	0x00014a50
        /*0d3c*/ 	.word	0x00000007
        /*0d40*/ 	.word	0x00028850
        /*0d44*/ 	.short	0x010a
        /*0d46*/ 	.byte	0x3f
	.zero		1


	//   ....[63]....
        /*0d48*/ 	.word	0x00014ab0
        /*0d4c*/ 	.word	0x00000007
        /*0d50*/ 	.word	0x00028830
        /*0d54*/ 	.short	0x010a
        /*0d56*/ 	.byte	0x3f
	.zero		1


	//   ....[64]....
        /*0d58*/ 	.word	0x00014b10
        /*0d5c*/ 	.word	0x00000007
        /*0d60*/ 	.word	0x00028850
        /*0d64*/ 	.short	0x010a
        /*0d66*/ 	.byte	0x3f
	.zero		1


	//   ....[65]....
        /*0d68*/ 	.word	0x00014b70
        /*0d6c*/ 	.word	0x00000005
        /*0d70*/ 	.word	0x00028850
        /*0d74*/ 	.short	0x010a
        /*0d76*/ 	.byte	0x3f
	.zero		1


	//   ....[66]....
        /*0d78*/ 	.word	0x00014d10
        /*0d7c*/ 	.word	0x00000000
        /*0d80*/ 	.word	0x00028840
        /*0d84*/ 	.short	0x010a
        /*0d86*/ 	.byte	0x3f
	.zero		1


	//   ....[67]....
        /*0d88*/ 	.word	0x00015840
        /*0d8c*/ 	.word	0x00000012
        /*0d90*/ 	.word	0x00028820
        /*0d94*/ 	.short	0x010a
        /*0d96*/ 	.byte	0x3f
	.zero		1


	//   ....[68]....
        /*0d98*/ 	.word	0x00015890
        /*0d9c*/ 	.word	0x00000003
        /*0da0*/ 	.word	0x00028840
        /*0da4*/ 	.short	0x010a
        /*0da6*/ 	.byte	0x3f
	.zero		1


	//   ....[69]....
        /*0da8*/ 	.word	0x000158e0
        /*0dac*/ 	.word	0x00000003
        /*0db0*/ 	.word	0x00000060
        /*0db4*/ 	.short	0x010a
        /*0db6*/ 	.byte	0x3f
	.zero		1


	//   ....[70]....
        /*0db8*/ 	.word	0x00015930
        /*0dbc*/ 	.word	0x00000003
        /*0dc0*/ 	.word	0x00028840
        /*0dc4*/ 	.short	0x010a
        /*0dc6*/ 	.byte	0x3f
	.zero		1


	//   ....[71]....
        /*0dc8*/ 	.word	0x00015980
        /*0dcc*/ 	.word	0x00000002
        /*0dd0*/ 	.word	0x00000060
        /*0dd4*/ 	.short	0x010a
        /*0dd6*/ 	.byte	0x3f
	.zero		1


	//   ....[72]....
        /*0dd8*/ 	.word	0x000159d0
        /*0ddc*/ 	.word	0x00000002
        /*0de0*/ 	.word	0x00028840
        /*0de4*/ 	.short	0x010a
        /*0de6*/ 	.byte	0x3f
	.zero		1


	//   ....[73]....
        /*0de8*/ 	.word	0x00015a20
        /*0dec*/ 	.word	0x00000002
        /*0df0*/ 	.word	0x00000060
        /*0df4*/ 	.short	0x010a
        /*0df6*/ 	.byte	0x3f
	.zero		1


	//   ....[74]....
        /*0df8*/ 	.word	0x00015a70
        /*0dfc*/ 	.word	0x00000000
        /*0e00*/ 	.word	0x00028860
        /*0e04*/ 	.short	0x010a
        /*0e06*/ 	.byte	0x3f
	.zero		1


	//   ....[75]....
        /*0e08*/ 	.word	0x00016540
        /*0e0c*/ 	.word	0x00000000
        /*0e10*/ 	.word	0x00028820
        /*0e14*/ 	.short	0x010a
        /*0e16*/ 	.byte	0x3f
	.zero		1


	//   ....[76]....
        /*0e18*/ 	.word	0x000166e0
        /*0e1c*/ 	.word	0x00000006
        /*0e20*/ 	.word	0x00000000
        /*0e24*/ 	.short	0x010a
        /*0e26*/ 	.byte	0x3f
	.zero		1


	//   ....[77]....
        /*0e28*/ 	.word	0x00016730
        /*0e2c*/ 	.word	0x00000007
        /*0e30*/ 	.word	0x00000000
        /*0e34*/ 	.short	0x010a
        /*0e36*/ 	.byte	0x3f
	.zero		1


	//   ....[78]....
        /*0e38*/ 	.word	0x00016780
        /*0e3c*/ 	.word	0x00000004
        /*0e40*/ 	.word	0x00000000
        /*0e44*/ 	.short	0x010a
        /*0e46*/ 	.byte	0x3f
	.zero		1


	//----- nvinfo : EIATTR_NUM_MBARRIERS
	.align		4
.L_1077:
        /*0e48*/ 	.byte	0x03, 0x38
        /*0e4a*/ 	.short	0x0016


	//----- nvinfo : EIATTR_EXIT_INSTR_OFFSETS
	.align		4
        /*0e4c*/ 	.byte	0x04, 0x1c
        /*0e4e*/ 	.short	(.L_1079 - .L_1078)


	//   ....[0]....
.L_1078:
        /*0e50*/ 	.word	0x00000a80


	//   ....[1]....
        /*0e54*/ 	.word	0x0000dc10


	//   ....[2]....
        /*0e58*/ 	.word	0x00014920


	//----- nvinfo : EIATTR_MAX_THREADS
	.align		4
.L_1079:
        /*0e5c*/ 	.byte	0x04, 0x05
        /*0e5e*/ 	.short	(.L_1081 - .L_1080)
.L_1080:
        /*0e60*/ 	.word	0x00000180
        /*0e64*/ 	.word	0x00000001
        /*0e68*/ 	.word	0x00000001


	//----- nvinfo : EIATTR_CRS_STACK_SIZE
	.align		4
.L_1081:
        /*0e6c*/ 	.byte	0x04, 0x1e
        /*0e6e*/ 	.short	(.L_1083 - .L_1082)
.L_1082:
        /*0e70*/ 	.word	0x00000000


	//----- nvinfo : EIATTR_CBANK_PARAM_SIZE
	.align		4
.L_1083:
        /*0e74*/ 	.byte	0x03, 0x19
        /*0e76*/ 	.short	0x0af0


	//----- nvinfo : EIATTR_PARAM_CBANK
	.align		4
        /*0e78*/ 	.byte	0x04, 0x0a
        /*0e7a*/ 	.short	(.L_1085 - .L_1084)
	.align		4
.L_1084:
        /*0e7c*/ 	.word	index@(.nv.constant0._ZN7cutlass13device_kernelIN5flash11enable_sm90INS1_16FlashAttnFwdSm90INS1_25CollectiveMainloopFwdSm90ILi2EN4cute5tupleIJNS5_1CILi1EEES8_S8_EEENS6_IJNS7_ILi128EEESA_SA_EEELi128ENS_6half_tEfNS_4arch4Sm90ELb1ELb0ELb1ELb1ELb0ELb0ELb0ELb1ELb1ELb1ELb1ELb0EEENS1_21CollectiveEpilogueFwdISB_S9_SC_SE_Li256ELb1ELb1ELb1ELb0EEENS1_36VarlenDynamicPersistentTileSchedulerILi128ELi128ELi256ELi128ELb1ELb1ELb1ELb1ELb1ELb1EEEEEEEEEvNT_6ParamsE)
        /*0e80*/ 	.short	0x0210
        /*0e82*/ 	.short	0x0af0


	//----- nvinfo : EIATTR_SW_WAR
	.align		4
.L_1085:
        /*0e84*/ 	.byte	0x04, 0x36
        /*0e86*/ 	.short	(.L_1087 - .L_1086)
.L_1086:
        /*0e88*/ 	.word	0x00000008
.L_1087:


//--------------------- .nv.info._ZN7cutlass13device_kernelIN5flash11enable_sm90INS1_16FlashAttnFwdSm90INS1_25CollectiveMainloopFwdSm90ILi2EN4cute5tupleIJNS5_1CILi1EEES8_S8_EEENS6_IJNS7_ILi128EEESA_SA_EEELi128ENS_6half_tEfNS_4arch4Sm90ELb1ELb0ELb1ELb1ELb0ELb1ELb0ELb1ELb1ELb1ELb1ELb0EEENS1_21CollectiveEpilogueFwdISB_S9_SC_SE_Li256ELb1ELb1ELb1ELb0EEENS1_36VarlenDynamicPersistentTileSchedulerILi128ELi128ELi256ELi128ELb1ELb1ELb1ELb1ELb1ELb1EEEEEEEEEvNT_6ParamsE --------------------------
	.section	.nv.info._ZN7cutlass13device_kernelIN5flash11enable_sm90INS1_16FlashAttnFwdSm90INS1_25CollectiveMainloopFwdSm90ILi2EN4cute5tupleIJNS5_1CILi1EEES8_S8_EEENS6_IJNS7_ILi128EEESA_SA_EEELi128ENS_6half_tEfNS_4arch4Sm90ELb1ELb0ELb1ELb1ELb0ELb1ELb0ELb1ELb1ELb1ELb1ELb0EEENS1_21CollectiveEpilogueFwdISB_S9_SC_SE_Li256ELb1ELb1ELb1ELb0EEENS1_36VarlenDynamicPersistentTileSchedulerILi128ELi128ELi256ELi128ELb1ELb1ELb1ELb1ELb1ELb1EEEEEEEEEvNT_6ParamsE,"",@"SHT_CUDA_INFO"
	.sectionflags	@""
	.align	4


	//----- nvinfo : EIATTR_CUDA_API_VERSION
	.align		4
        /*0000*/ 	.byte	0x04, 0x37
        /*0002*/ 	.short	(.L_1089 - .L_1088)
.L_1088:
        /*0004*/ 	.word	0x00000082


	//----- nvinfo : EIATTR_KPARAM_INFO
	.align		4
.L_1089:
        /*0008*/ 	.byte	0x04, 0x17
        /*000a*/ 	.short	(.L_1091 - .L_1090)
.L_1090:
        /*000c*/ 	.word	0x00000000
        /*0010*/ 	.short	0x0000
        /*0012*/ 	.short	0x0070
        /*0014*/ 	.byte	0x00, 0xf0, 0x01, 0x2a


	//----- nvinfo : EIATTR_SPARSE_MMA_MASK
	.align		4
.L_1091:
        /*0018*/ 	.byte	0x03, 0x50
        /*001a*/ 	.short	0x0000


	//----- nvinfo : EIATTR_MAXREG_COUNT
	.align		4
        /*001c*/ 	.byte	0x03, 0x1b
        /*001e*/ 	.short	0x00a8


	//----- nvinfo : EIATTR_NUM_BARRIERS
	.align		4
        /*0020*/ 	.byte	0x02, 0x4c
        /*0022*/ 	.byte	0x10
	.zero		1


	//----- nvinfo : EIATTR_EXTERNS
	.align		4
        /*0024*/ 	.byte	0x04, 0x0f
        /*0026*/ 	.short	(.L_1093 - .L_1092)


	//   ....[0]....
	.align		4
.L_1092:
        /*0028*/ 	.word	index@(__assertfail)


	//----- nvinfo : EIATTR_ANNOTATIONS
	.align		4
.L_1093:
        /*002c*/ 	.byte	0x04, 0x55
        /*002e*/ 	.short	(.L_1095 - .L_1094)


	//   ....[0]....
.L_1094:
        /* <DEDUP_REMOVED lines=104> */


	//----- nvinfo : EIATTR_MERCURY_ISA_VERSION
	.align		4
.L_1095:
        /*06a0*/ 	.byte	0x03, 0x5f
        /*06a2*/ 	.short	0x0101


	//----- nvinfo : EIATTR_UNUSED_LOAD_BYTE_OFFSET
	.align		4
        /*06a4*/ 	.byte	0x04, 0x44
        /*06a6*/ 	.short	(.L_1097 - .L_1096)


	//   ....[0]....
.L_1096:
        /*06a8*/ 	.word	0x00000ad0
        /*06ac*/ 	.word	0x0000fff0


	//   ....[1]....
        /*06b0*/ 	.word	0x00017800
        /*06b4*/ 	.word	0x0000fff0


	//----- nvinfo : EIATTR_INT_WARP_WIDE_INSTR_OFFSETS
	.align		4
.L_1097:
        /*06b8*/ 	.byte	0x04, 0x31
        /*06ba*/ 	.short	(.L_1099 - .L_1098)


	//   ....[0]....
.L_1098:
        /*06bc*/ 	.word	0x00000190


	//   ....[1]....
        /*06c0*/ 	.word	0x000001d0


	//   ....[2]....
        /*06c4*/ 	.word	0x00000240


	//   ....[3]....
        /*06c8*/ 	.word	0x0001da00


	//   ....[4]....
        /*06cc*/ 	.word	0x0001da90


	//   ....[5]....
        /*06d0*/ 	.word	0x00021150


	//   ....[6]....
        /*06d4*/ 	.word	0x000211b0


	//----- nvinfo : EIATTR_COOP_GROUP_MASK_REGIDS
	.align		4
.L_1099:
        /*06d8*/ 	.byte	0x04, 0x29
        /*06da*/ 	.short	(.L_1101 - .L_1100)


	//   ....[0]....
.L_1100:
        /*06dc*/ 	.word	0xffffffff


	//   ....[1]....
        /*06e0*/ 	.word	0xffffffff


	//   ....[2]....
        /*06e4*/ 	.word	0xffffffff


	//   ....[3]....
        /*06e8*/ 	.word	0xffffffff


	//   ....[4]....
        /*06ec*/ 	.word	0xffffffff


	//   ....[5]....
        /*06f0*/ 	.word	0xffffffff


	//   ....[6]....
        /*06f4*/ 	.word	0xffffffff


	//   ....[7]....
        /*06f8*/ 	.word	0xffffffff


	//   ....[8]....
        /*06fc*/ 	.word	0xffffffff


	//   ....[9]....
        /*0700*/ 	.word	0xffffffff


	//   ....[10]....
        /*0704*/ 	.word	0xffffffff


	//   ....[11]....
        /*0708*/ 	.word	0xffffffff


	//   ....[12]....
        /*070c*/ 	.word	0xffffffff


	//   ....[13]....
        /*0710*/ 	.word	0xffffffff


	//   ....[14]....
        /*0714*/ 	.word	0xffffffff


	//   ....[15]....
        /*0718*/ 	.word	0xffffffff


	//   ....[16]....
        /*071c*/ 	.word	0xffffffff


	//   ....[17]....
        /*0720*/ 	.word	0xffffffff


	//   ....[18]....
        /*0724*/ 	.word	0xffffffff


	//   ....[19]....
        /*0728*/ 	.word	0xffffffff


	//   ....[20]....
        /*072c*/ 	.word	0xffffffff


	//   ....[21]....
        /*0730*/ 	.word	0xffffffff


	//   ....[22]....
        /*0734*/ 	.word	0xffffffff


	//   ....[23]....
        /*0738*/ 	.word	0xffffffff


	//   ....[24]....
        /*073c*/ 	.word	0xffffffff


	//   ....[25]....
        /*0740*/ 	.word	0xffffffff


	//   ....[26]....
        /*0744*/ 	.word	0xffffffff


	//   ....[27]....
        /*0748*/ 	.word	0xffffffff


	//   ....[28]....
        /*074c*/ 	.word	0xffffffff


	//   ....[29]....
        /*0750*/ 	.word	0xffffffff


	//   ....[30]....
        /*0754*/ 	.word	0xffffffff


	//   ....[31]....
        /*0758*/ 	.word	0xffffffff


	//   ....[32]....
        /*075c*/ 	.word	0xffffffff


	//   ....[33]....
        /*0760*/ 	.word	0xffffffff


	//   ....[34]....
        /*0764*/ 	.word	0xffffffff


	//   ....[35]....
        /*0768*/ 	.word	0xffffffff


	//   ....[36]....
        /*076c*/ 	.word	0xffffffff


	//   ....[37]....
        /*0770*/ 	.word	0xffffffff


	//   ....[38]....
        /*0774*/ 	.word	0xffffffff


	//   ....[39]....
        /*0778*/ 	.word	0xffffffff


	//   ....[40]....
        /*077c*/ 	.word	0xffffffff


	//   ....[41]....
        /*0780*/ 	.word	0xffffffff


	//   ....[42]....
        /*0784*/ 	.word	0xffffffff


	//   ....[43]....
        /*0788*/ 	.word	0xffffffff


	//   ....[44]....
        /*078c*/ 	.word	0xffffffff


	//   ....[45]....
        /*0790*/ 	.word	0xffffffff


	//   ....[46]....
        /*0794*/ 	.word	0xffffffff


	//   ....[47]....
        /*0798*/ 	.word	0xffffffff


	//   ....[48]....
        /*079c*/ 	.word	0xffffffff


	//   ....[49]....
        /*07a0*/ 	.word	0xffffffff


	//   ....[50]....
        /*07a4*/ 	.word	0xffffffff


	//   ....[51]....
        /*07a8*/ 	.word	0xffffffff


	//   ....[52]....
        /*07ac*/ 	.word	0xffffffff


	//   ....[53]....
        /*07b0*/ 	.word	0xffffffff


	//   ....[54]....
        /*07b4*/ 	.word	0xffffffff


	//   ....[55]....
        /*07b8*/ 	.word	0xffffffff


	//   ....[56]....
        /*07bc*/ 	.word	0xffffffff


	//   ....[57]....
        /*07c0*/ 	.word	0xffffffff


	//   ....[58]....
        /*07c4*/ 	.word	0xffffffff


	//   ....[59]....
        /*07c8*/ 	.word	0xffffffff


	//   ....[60]....
        /*07cc*/ 	.word	0xffffffff


	//   ....[61]....
        /*07d0*/ 	.word	0xffffffff


	//   ....[62]....
        /*07d4*/ 	.word	0xffffffff


	//   ....[63]....
        /*07d8*/ 	.word	0xffffffff


	//   ....[64]....
        /*07dc*/ 	.word	0xffffffff


	//   ....[65]....
        /*07e0*/ 	.word	0xffffffff


	//   ....[66]....
        /*07e4*/ 	.word	0xffffffff


	//   ....[67]....
        /*07e8*/ 	.word	0xffffffff


	//   ....[68]....
        /*07ec*/ 	.word	0xffffffff


	//   ....[69]....
        /*07f0*/ 	.word	0xffffffff


	//   ....[70]....
        /*07f4*/ 	.word	0xffffffff


	//   ....[71]....
        /*07f8*/ 	.word	0xffffffff


	//   ....[72]....
        /*07fc*/ 	.word	0xffffffff


	//   ....[73]....
        /*0800*/ 	.word	0xffffffff


	//   ....[74]....
        /*0804*/ 	.word	0xffffffff


	//   ....[75]....
        /*0808*/ 	.word	0xffffffff


	//   ....[76]....
        /*080c*/ 	.word	0xffffffff


	//   ....[77]....
        /*0810*/ 	.word	0xffffffff


	//   ....[78]....
        /*0814*/ 	.word	0xffffffff


	//   ....[79]....
        /*0818*/ 	.word	0xffffffff


	//   ....[80]....
        /*081c*/ 	.word	0xffffffff


	//   ....[81]....
        /*0820*/ 	.word	0xffffffff


	//   ....[82]....
        /*0824*/ 	.word	0xffffffff


	//   ....[83]....
        /*0828*/ 	.word	0xffffffff


	//   ....[84]....
        /*082c*/ 	.word	0xffffffff


	//   ....[85]....
        /*0830*/ 	.word	0xffffffff


	//   ....[86]....
        /*0834*/ 	.word	0xffffffff


	//   ....[87]....
        /*0838*/ 	.word	0xffffffff


	//   ....[88]....
        /*083c*/ 	.word	0xffffffff


	//   ....[89]....
        /*0840*/ 	.word	0xffffffff


	//   ....[90]....
        /*0844*/ 	.word	0xffffffff


	//   ....[91]....
        /*0848*/ 	.word	0xffffffff


	//   ....[92]....
        /*084c*/ 	.word	0xffffffff


	//   ....[93]....
        /*0850*/ 	.word	0xffffffff


	//   ....[94]....
        /*0854*/ 	.word	0xffffffff


	//   ....[95]....
        /*0858*/ 	.word	0xffffffff


	//   ....[96]....
        /*085c*/ 	.word	0xffffffff


	//   ....[97]....
        /*0860*/ 	.word	0xffffffff


	//   ....[98]....
        /*0864*/ 	.word	0xffffffff


	//   ....[99]....
        /*0868*/ 	.word	0xffffffff


	//   ....[100]....
        /*086c*/ 	.word	0xffffffff


	//   ....[101]....
        /*0870*/ 	.word	0xffffffff


	//   ....[102]....
        /*0874*/ 	.word	0xffffffff


	//   ....[103]....
        /*0878*/ 	.word	0xffffffff


	//   ....[104]....
        /*087c*/ 	.word	0xffffffff


	//   ....[105]....
        /*0880*/ 	.word	0xffffffff


	//   ....[106]....
        /*0884*/ 	.word	0xffffffff


	//   ....[107]....
        /*0888*/ 	.word	0xffffffff


	//   ....[108]....
        /*088c*/ 	.word	0xffffffff


	//   ....[109]....
        /*0890*/ 	.word	0xffffffff


	//   ....[110]....
        /*0894*/ 	.word	0xffffffff


	//   ....[111]....
        /*0898*/ 	.word	0xffffffff


	//   ....[112]....
        /*089c*/ 	.word	0xffffffff


	//   ....[113]....
        /*08a0*/ 	.word	0xffffffff


	//   ....[114]....
        /*08a4*/ 	.word	0xffffffff


	//   ....[115]....
        /*08a8*/ 	.word	0xffffffff


	//   ....[116]....
        /*08ac*/ 	.word	0xffffffff


	//   ....[117]....
        /*08b0*/ 	.word	0xffffffff


	//   ....[118]....
        /*08b4*/ 	.word	0xffffffff


	//   ....[119]....
        /*08b8*/ 	.word	0xffffffff


	//   ....[120]....
        /*08bc*/ 	.word	0xffffffff


	//   ....[121]....
        /*08c0*/ 	.word	0xffffffff


	//   ....[122]....
        /*08c4*/ 	.word	0xffffffff


	//   ....[123]....
        /*08c8*/ 	.word	0xffffffff


	//   ....[124]....
        /*08cc*/ 	.word	0xffffffff


	//   ....[125]....
        /*08d0*/ 	.word	0xffffffff


	//   ....[126]....
        /*08d4*/ 	.word	0xffffffff


	//   ....[127]....
        /*08d8*/ 	.word	0xffffffff


	//   ....[128]....
        /*08dc*/ 	.word	0xffffffff


	//   ....[129]....
        /*08e0*/ 	.word	0xffffffff


	//   ....[130]....
        /*08e4*/ 	.word	0xffffffff


	//   ....[131]....
        /*08e8*/ 	.word	0xffffffff


	//   ....[132]....
        /*08ec*/ 	.word	0xffffffff


	//   ....[133]....
        /*08f0*/ 	.word	0xffffffff


	//   ....[134]....
        /*08f4*/ 	.word	0xffffffff


	//   ....[135]....
        /*08f8*/ 	.word	0xffffffff


	//   ....[136]....
        /*08fc*/ 	.word	0xffffffff


	//   ....[137]....
        /*0900*/ 	.word	0xffffffff


	//   ....[138]....
        /*0904*/ 	.word	0x0500000f


	//   ....[139]....
        /*0908*/ 	.word	0x0500000f


	//   ....[140]....
        /*090c*/ 	.word	0x0500000f


	//   ....[141]....
        /*0910*/ 	.word	0x0500000f


	//   ....[142]....
        /*0914*/ 	.word	0x0500000f


	//   ....[143]....
        /*0918*/ 	.word	0x0500000f


	//   ....[144]....
        /*091c*/ 	.word	0x0500000f


	//   ....[145]....
        /*0920*/ 	.word	0x0500000f


	//   ....[146]....
        /*0924*/ 	.word	0x0500000f


	//   ....[147]....
        /*0928*/ 	.word	0x0500000f


	//   ....[148]....
        /*092c*/ 	.word	0x0500000f


	//   ....[149]....
        /*0930*/ 	.word	0x0500000f


	//   ....[150]....
        /*0934*/ 	.word	0x0500000f


	//   ....[151]....
        /*0938*/ 	.word	0x0500000f


	//   ....[152]....
        /*093c*/ 	.word	0x0500000f


	//   ....[153]....
        /*0940*/ 	.word	0x0500000f


	//   ....[154]....
        /*0944*/ 	.word	0x0500000f


	//   ....[155]....
        /*0948*/ 	.word	0x0500000f


	//   ....[156]....
        /*094c*/ 	.word	0x0500000f


	//   ....[157]....
        /*0950*/ 	.word	0x0500000f


	//   ....[158]....
        /*0954*/ 	.word	0x0500000f


	//   ....[159]....
        /*0958*/ 	.word	0x0500000f


	//   ....[160]....
        /*095c*/ 	.word	0x0500000f


	//   ....[161]....
        /*0960*/ 	.word	0x0500000f


	//   ....[162]....
        /*0964*/ 	.word	0x0500000f


	//   ....[163]....
        /*0968*/ 	.word	0x0500000f


	//   ....[164]....
        /*096c*/ 	.word	0x0500000f


	//   ....[165]....
        /*0970*/ 	.word	0x0500000f


	//   ....[166]....
        /*0974*/ 	.word	0x0500000f


	//   ....[167]....
        /*0978*/ 	.word	0x0500000f


	//   ....[168]....
        /*097c*/ 	.word	0x0500000f


	//   ....[169]....
        /*0980*/ 	.word	0x0500000f


	//   ....[170]....
        /*0984*/ 	.word	0x0500000f


	//   ....[171]....
        /*0988*/ 	.word	0x0500000f


	//   ....[172]....
        /*098c*/ 	.word	0x0500000f


	//   ....[173]....
        /*0990*/ 	.word	0x0500000f


	//   ....[174]....
        /*0994*/ 	.word	0x0500000f


	//   ....[175]....
        /*0998*/ 	.word	0x0500000f


	//   ....[176]....
        /*099c*/ 	.word	0x0500000f


	//   ....[177]....
        /*09a0*/ 	.word	0x0500000f


	//   ....[178]....
        /*09a4*/ 	.word	0x0500000f


	//   ....[179]....
        /*09a8*/ 	.word	0x0500000f


	//   ....[180]....
        /*09ac*/ 	.word	0x0500000f


	//   ....[181]....
        /*09b0*/ 	.word	0x0500000f


	//   ....[182]....
        /*09b4*/ 	.word	0x0500000f


	//   ....[183]....
        /*09b8*/ 	.word	0x0500000f


	//   ....[184]....
        /*09bc*/ 	.word	0x0500000f


	//   ....[185]....
        /*09c0*/ 	.word	0x0500000f


	//   ....[186]....
        /*09c4*/ 	.word	0x0500000f


	//   ....[187]....
        /*09c8*/ 	.word	0x0500000f


	//   ....[188]....
        /*09cc*/ 	.word	0x0500000f


	//   ....[189]....
        /*09d0*/ 	.word	0x0500000f


	//   ....[190]....
        /*09d4*/ 	.word	0x0500000f


	//   ....[191]....
        /*09d8*/ 	.word	0x0500000f


	//   ....[192]....
        /*09dc*/ 	.word	0x0500000f


	//   ....[193]....
        /*09e0*/ 	.word	0x0500000f


	//   ....[194]....
        /*09e4*/ 	.word	0x0500000f


	//   ....[195]....
        /*09e8*/ 	.word	0x0500000f


	//   ....[196]....
        /*09ec*/ 	.word	0x0500000f


	//   ....[197]....
        /*09f0*/ 	.word	0x0500000f


	//   ....[198]....
        /*09f4*/ 	.word	0x0500000f


	//   ....[199]....
        /*09f8*/ 	.word	0x0500000f


	//   ....[200]....
        /*09fc*/ 	.word	0x0500000f


	//   ....[201]....
        /*0a00*/ 	.word	0x0500000f


	//   ....[202]....
        /*0a04*/ 	.word	0x0500000f


	//   ....[203]....
        /*0a08*/ 	.word	0x0500000f


	//   ....[204]....
        /*0a0c*/ 	.word	0x0500000f


	//   ....[205]....
        /*0a10*/ 	.word	0x0500000f


	//   ....[206]....
        /*0a14*/ 	.word	0x0500000f


	//   ....[207]....
        /*0a18*/ 	.word	0x0500000f


	//   ....[208]....
        /*0a1c*/ 	.word	0x0500000f


	//   ....[209]....
        /*0a20*/ 	.word	0x0500000f


	//   ....[210]....
        /*0a24*/ 	.word	0x0500000f


	//   ....[211]....
        /*0a28*/ 	.word	0x0500000f


	//   ....[212]....
        /*0a2c*/ 	.word	0x0500000f


	//   ....[213]....
        /*0a30*/ 	.word	0x0500000f


	//   ....[214]....
        /*0a34*/ 	.word	0x0500000f


	//   ....[215]....
        /*0a38*/ 	.word	0x0500000f


	//   ....[216]....
        /*0a3c*/ 	.word	0x0500000f


	//   ....[217]....
        /*0a40*/ 	.word	0x0500000f


	//   ....[218]....
        /*0a44*/ 	.word	0x0500000f


	//   ....[219]....
        /*0a48*/ 	.word	0x0500000f


	//   ....[220]....
        /*0a4c*/ 	.word	0x0500000f


	//   ....[221]....
        /*0a50*/ 	.word	0x0500000f


	//   ....[222]....
        /*0a54*/ 	.word	0x0500000f


	//   ....[223]....
        /*0a58*/ 	.word	0x0500000f


	//   ....[224]....
        /*0a5c*/ 	.word	0x0500000f


	//   ....[225]....
        /*0a60*/ 	.word	0x0500000f


	//   ....[226]....
        /*0a64*/ 	.word	0x0500000f


	//   ....[227]....
        /*0a68*/ 	.word	0x0500000f


	//----- nvinfo : EIATTR_COOP_GROUP_INSTR_OFFSETS
	.align		4
.L_1101:
        /*0a6c*/ 	.byte	0x04, 0x28
        /*0a6e*/ 	.short	(.L_1103 - .L_1102)


	//   ....[0]....
.L_1102:
        /*0a70*/ 	.word	0x00000070


	//   ....[1]....
        /*0a74*/ 	.word	0x000001a0


	//   ....[2]....
        /*0a78*/ 	.word	0x000001f0


	//   ....[3]....
        /*0a7c*/ 	.word	0x00000420


	//   ....[4]....
        /*0a80*/ 	.word	0x00000580


	//   ....[5]....
        /*0a84*/ 	.word	0x000006a0


	//   ....[6]....
        /*0a88*/ 	.word	0x00000800


	//   ....[7]....
        /*0a8c*/ 	.word	0x000091c0


	//   ....[8]....
        /*0a90*/ 	.word	0x00009890


	//   ....[9]....
        /*0a94*/ 	.word	0x000098a0


	//   ....[10]....
        /*0a98*/ 	.word	0x000098b0


	//   ....[11]....
        /*0a9c*/ 	.word	0x000098c0


	//   ....[12]....
        /*0aa0*/ 	.word	0x00009c00


	//   ....[13]....
        /*0aa4*/ 	.word	0x00009c10


	//   ....[14]....
        /*0aa8*/ 	.word	0x00009c20


	//   ....[15]....
        /*0aac*/ 	.word	0x00009c30


	//   ....[16]....
        /*0ab0*/ 	.word	0x00009f10


	//   ....[17]....
        /*0ab4*/ 	.word	0x00009f20


	//   ....[18]....
        /*0ab8*/ 	.word	0x00009f30


	//   ....[19]....
        /*0abc*/ 	.word	0x00009f40


	//   ....[20]....
        /*0ac0*/ 	.word	0x0000a240


	//   ....[21]....
        /*0ac4*/ 	.word	0x0000a250


	//   ....[22]....
        /*0ac8*/ 	.word	0x0000a260


	//   ....[23]....
        /*0acc*/ 	.word	0x0000a270


	//   ....[24]....
        /*0ad0*/ 	.word	0x0000bf30


	//   ....[25]....
        /*0ad4*/ 	.word	0x0000bf50


	//   ....[26]....
        /*0ad8*/ 	.word	0x0000bf60


	//   ....[27]....
        /*0adc*/ 	.word	0x0000bf70


	//   ....[28]....
        /*0ae0*/ 	.word	0x0000c080


	//   ....[29]....
        /*0ae4*/ 	.word	0x0000c0d0


	//   ....[30]....
        /*0ae8*/ 	.word	0x0000c110


	//   ....[31]....
        /*0aec*/ 	.word	0x0000c150


	//   ....[32]....
        /*0af0*/ 	.word	0x0000c460


	//   ....[33]....
        /*0af4*/ 	.word	0x0000c480


	//   ....[34]....
        /*0af8*/ 	.word	0x0000c4a0


	//   ....[35]....
        /*0afc*/ 	.word	0x0000c4b0


	//   ....[36]....
        /*0b00*/ 	.word	0x0000c570


	//   ....[37]....
        /*0b04*/ 	.word	0x0000c590


	//   ....[38]....
        /*0b08*/ 	.word	0x0000c5a0


	//   ....[39]....
        /*0b0c*/ 	.word	0x0000c650


	//   ....[40]....
        /*0b10*/ 	.word	0x0000e980


	//   ....[41]....
        /*0b14*/ 	.word	0x0000e990


	//   ....[42]....
        /*0b18*/ 	.word	0x0000f7e0


	//   ....[43]....
        /*0b1c*/ 	.word	0x0000f840


	//   ....[44]....
        /*0b20*/ 	.word	0x000102c0


	//   ....[45]....
        /*0b24*/ 	.word	0x00010310


	//   ....[46]....
        /*0b28*/ 	.word	0x00011f40


	//   ....[47]....
        /*0b2c*/ 	.word	0x000126b0


	//   ....[48]....
        /*0b30*/ 	.word	0x00012770


	//   ....[49]....
        /*0b34*/ 	.word	0x000127a0


	//   ....[50]....
        /*0b38*/ 	.word	0x000131a0


	//   ....[51]....
        /*0b3c*/ 	.word	0x00013220


	//   ....[52]....
        /*0b40*/ 	.word	0x000155a0


	//   ....[53]....
        /*0b44*/ 	.word	0x000155e0


	//   ....[54]....
        /*0b48*/ 	.word	0x00015c20


	//   ....[55]....
        /*0b4c*/ 	.word	0x00015c80


	//   ....[56]....
        /*0b50*/ 	.word	0x00016e60


	//   ....[57]....
        /*0b54*/ 	.word	0x000171f0


	//   ....[58]....
        /*0b58*/ 	.word	0x00017220


	//   ....[59]....
        /*0b5c*/ 	.word	0x00017230


	//   ....[60]....
        /*0b60*/ 	.word	0x00018290


	//   ....[61]....
        /*0b64*/ 	.word	0x000182b0


	//   ....[62]....
        /*0b68*/ 	.word	0x000182d0


	//   ....[63]....
        /*0b6c*/ 	.word	0x000182e0


	//   ....[64]....
        /*0b70*/ 	.word	0x000189a0


	//   ....[65]....
        /*0b74*/ 	.word	0x000189b0


	//   ....[66]....
        /*0b78*/ 	.word	0x00018ab0


	//   ....[67]....
        /*0b7c*/ 	.word	0x00018ac0


	//   ....[68]....
        /*0b80*/ 	.word	0x00018bd0


	//   ....[69]....
        /*0b84*/ 	.word	0x00018be0


	//   ....[70]....
        /*0b88*/ 	.word	0x00018cf0


	//   ....[71]....
        /*0b8c*/ 	.word	0x00018d00


	//   ....[72]....
        /*0b90*/ 	.word	0x000190b0


	//   ....[73]....
        /*0b94*/ 	.word	0x000190c0


	//   ....[74]....
        /*0b98*/ 	.word	0x00019620


	//   ....[75]....
        /*0b9c*/ 	.word	0x00019630


	//   ....[76]....
        /*0ba0*/ 	.word	0x0001a330


	//   ....[77]....
        /*0ba4*/ 	.word	0x0001a340


	//   ....[78]....
        /*0ba8*/ 	.word	0x0001a450


	//   ....[79]....
        /*0bac*/ 	.word	0x0001a460


	//   ....[80]....
        /*0bb0*/ 	.word	0x0001a570


	//   ....[81]....
        /*0bb4*/ 	.word	0x0001a580


	//   ....[82]....
        /*0bb8*/ 	.word	0x0001a690


	//   ....[83]....
        /*0bbc*/ 	.word	0x0001a6a0


	//   ....[84]....
        /*0bc0*/ 	.word	0x0001a810


	//   ....[85]....
        /*0bc4*/ 	.word	0x0001aa40


	//   ....[86]....
        /*0bc8*/ 	.word	0x0001aa70


	//   ....[87]....
        /*0bcc*/ 	.word	0x0001aaa0


	//   ....[88]....
        /*0bd0*/ 	.word	0x0001aad0


	//   ....[89]....
        /*0bd4*/ 	.word	0x0001ab00


	//   ....[90]....
        /*0bd8*/ 	.word	0x0001ab30


	//   ....[91]....
        /*0bdc*/ 	.word	0x0001acd0


	//   ....[92]....
        /*0be0*/ 	.word	0x0001ad00


	//   ....[93]....
        /*0be4*/ 	.word	0x0001ad30


	//   ....[94]....
        /*0be8*/ 	.word	0x0001ad60


	//   ....[95]....
        /*0bec*/ 	.word	0x0001ad90


	//   ....[96]....
        /*0bf0*/ 	.word	0x0001adc0


	//   ....[97]....
        /*0bf4*/ 	.word	0x0001ae60


	//   ....[98]....
        /*0bf8*/ 	.word	0x0001ae90


	//   ....[99]....
        /*0bfc*/ 	.word	0x0001aea0


	//   ....[100]....
        /*0c00*/ 	.word	0x0001aed0


	//   ....[101]....
        /*0c04*/ 	.word	0x0001c570


	//   ....[102]....
        /*0c08*/ 	.word	0x0001dfe0


	//   ....[103]....
        /*0c0c*/ 	.word	0x0001eb70


	//   ....[104]....
        /*0c10*/ 	.word	0x0001eb80


	//   ....[105]....
        /*0c14*/ 	.word	0x0001ec30


	//   ....[106]....
        /*0c18*/ 	.word	0x0001ec40


	//   ....[107]....
        /*0c1c*/ 	.word	0x0001ecd0


	//   ....[108]....
        /*0c20*/ 	.word	0x0001ece0


	//   ....[109]....
        /*0c24*/ 	.word	0x0001ed70


	//   ....[110]....
        /*0c28*/ 	.word	0x0001ed80


	//   ....[111]....
        /*0c2c*/ 	.word	0x0001ee10


	//   ....[112]....
        /*0c30*/ 	.word	0x0001ee20


	//   ....[113]....
        /*0c34*/ 	.word	0x0001eeb0


	//   ....[114]....
        /*0c38*/ 	.word	0x0001eec0


	//   ....[115]....
        /*0c3c*/ 	.word	0x0001ef50


	//   ....[116]....
        /*0c40*/ 	.word	0x0001ef60


	//   ....[117]....
        /*0c44*/ 	.word	0x0001efb0


	//   ....[118]....
        /*0c48*/ 	.word	0x0001efe0


	//   ....[119]....
        /*0c4c*/ 	.word	0x000218e0


	//   ....[120]....
        /*0c50*/ 	.word	0x00021950


	//   ....[121]....
        /*0c54*/ 	.word	0x00021980


	//   ....[122]....
        /*0c58*/ 	.word	0x00021990


	//   ....[123]....
        /*0c5c*/ 	.word	0x000219c0


	//   ....[124]....
        /*0c60*/ 	.word	0x000219f0


	//   ....[125]....
        /*0c64*/ 	.word	0x00021a20


	//   ....[126]....
        /*0c68*/ 	.word	0x00021a50


	//   ....[127]....
        /*0c6c*/ 	.word	0x00021c20


	//   ....[128]....
        /*0c70*/ 	.word	0x00021c50


	//   ....[129]....
        /*0c74*/ 	.word	0x00021c80


	//   ....[130]....
        /*0c78*/ 	.word	0x00021cb0


	//   ....[131]....
        /*0c7c*/ 	.word	0x00021ce0


	//   ....[132]....
        /*0c80*/ 	.word	0x00021d10


	//   ....[133]....
        /*0c84*/ 	.word	0x00021de0


	//   ....[134]....
        /*0c88*/ 	.word	0x00021e00


	//   ....[135]....
        /*0c8c*/ 	.word	0x00021e10


	//   ....[136]....
        /*0c90*/ 	.word	0x00021e90


	//   ....[137]....
        /*0c94*/ 	.word	0x000229c0


	//   ....[138]....
        /*0c98*/ 	.word	0x00022e30


	//   ....[139]....
        /*0c9c*/ 	.word	0x00022ee0


	//   ....[140]....
        /*0ca0*/ 	.word	0x00022f70


	//   ....[141]....
        /*0ca4*/ 	.word	0x00022fc0


	//   ....[142]....
        /*0ca8*/ 	.word	0x00023010


	//   ....[143]....
        /*0cac*/ 	.word	0x000230a0


	//   ....[144]....
        /*0cb0*/ 	.word	0x00023130


	//   ....[145]....
        /*0cb4*/ 	.word	0x00023180


	//   ....[146]....
        /*0cb8*/ 	.word	0x000231d0


	//   ....[147]....
        /*0cbc*/ 	.word	0x00023260


	//   ....[148]....
        /*0cc0*/ 	.word	0x000232f0


	//   ....[149]....
        /*0cc4*/ 	.word	0x00023340


	//   ....[150]....
        /*0cc8*/ 	.word	0x00023390


	//   ....[151]....
        /*0ccc*/ 	.word	0x00023420


	//   ....[152]....
        /*0cd0*/ 	.word	0x000234b0


	//   ....[153]....
        /*0cd4*/ 	.word	0x00023500


	//   ....[154]....
        /*0cd8*/ 	.word	0x00023550


	//   ....[155]....
        /*0cdc*/ 	.word	0x00023650


	//   ....[156]....
        /*0ce0*/ 	.word	0x00023700


	//   ....[157]....
        /*0ce4*/ 	.word	0x00023780


	//   ....[158]....
        /*0ce8*/ 	.word	0x00023810


	//   ....[159]....
        /*0cec*/ 	.word	0x000239a0


	//   ....[160]....
        /*0cf0*/ 	.word	0x00023ab0


	//   ....[161]....
        /*0cf4*/ 	.word	0x00023b10


	//   ....[162]....
        /*0cf8*/ 	.word	0x00023b60


	//   ....[163]....
        /*0cfc*/ 	.word	0x00023bf0


	//   ....[164]....
        /*0d00*/ 	.word	0x00023c90


	//   ....[165]....
        /*0d04*/ 	.word	0x00023d10


	//   ....[166]....
        /*0d08*/ 	.word	0x00023d80


	//   ....[167]....
        /*0d0c*/ 	.word	0x00023ef0


	//   ....[168]....
        /*0d10*/ 	.word	0x00023fe0


	//   ....[169]....
        /*0d14*/ 	.word	0x00024030


	//   ....[170]....
        /*0d18*/ 	.word	0x00024080


	//   ....[171]....
        /*0d1c*/ 	.word	0x00024360


	//   ....[172]....
        /*0d20*/ 	.word	0x000243b0


	//   ....[173]....
        /*0d24*/ 	.word	0x00024440


	//   ....[174]....
        /*0d28*/ 	.word	0x000244d0


	//   ....[175]....
        /*0d2c*/ 	.word	0x00024560


	//   ....[176]....
        /*0d30*/ 	.word	0x000245f0


	//   ....[177]....
        /*0d34*/ 	.word	0x00024680


	//   ....[178]....
        /*0d38*/ 	.word	0x00024710


	//   ....[179]....
        /*0d3c*/ 	.word	0x00024790


	//   ....[180]....
        /*0d40*/ 	.word	0x000247e0


	//   ....[181]....
        /*0d44*/ 	.word	0x00024870


	//   ....[182]....
        /*0d48*/ 	.word	0x00024900


	//   ....[183]....
        /*0d4c*/ 	.word	0x00024980


	//   ....[184]....
        /*0d50*/ 	.word	0x000249d0


	//   ....[185]....
        /*0d54*/ 	.word	0x00024a60


	//   ....[186]....
        /*0d58*/ 	.word	0x00024af0


	//   ....[187]....
        /*0d5c*/ 	.word	0x00024b80


	//   ....[188]....
        /*0d60*/ 	.word	0x00024c10


	//   ....[189]....
        /*0d64*/ 	.word	0x00024ca0


	//   ....[190]....
        /*0d68*/ 	.word	0x00024d30


	//   ....[191]....
        /*0d6c*/ 	.word	0x00024df0


	//   ....[192]....
        /*0d70*/ 	.word	0x000250e0


	//   ....[193]....
        /*0d74*/ 	.word	0x000252c0


	//   ....[194]....
        /*0d78*/ 	.word	0x00025310


	//   ....[195]....
        /*0d7c*/ 	.word	0x00025370


	//   ....[196]....
        /*0d80*/ 	.word	0x00025470


	//   ....[197]....
        /*0d84*/ 	.word	0x000254d0


	//   ....[198]....
        /*0d88*/ 	.word	0x000255d0


	//   ....[199]....
        /*0d8c*/ 	.word	0x00025630


	//   ....[200]....
        /*0d90*/ 	.word	0x00025730


	//   ....[201]....
        /*0d94*/ 	.word	0x00025790


	//   ....[202]....
        /*0d98*/ 	.word	0x00025890


	//   ....[203]....
        /*0d9c*/ 	.word	0x000258f0


	//   ....[204]....
        /*0da0*/ 	.word	0x000259f0


	//   ....[205]....
        /*0da4*/ 	.word	0x00025a50


	//   ....[206]....
        /*0da8*/ 	.word	0x00025b50


	//   ....[207]....
        /*0dac*/ 	.word	0x00025bb0


	//   ....[208]....
        /*0db0*/ 	.word	0x00025c90


	//   ....[209]....
        /*0db4*/ 	.word	0x00025fc0


	//   ....[210]....
        /*0db8*/ 	.word	0x00026070


	//   ....[211]....
        /*0dbc*/ 	.word	0x000261f0


	//   ....[212]....
        /*0dc0*/ 	.word	0x00026280


	//   ....[213]....
        /*0dc4*/ 	.word	0x00026300


	//   ....[214]....
        /*0dc8*/ 	.word	0x00026380


	//   ....[215]....
        /*0dcc*/ 	.word	0x00026400


	//   ....[216]....
        /*0dd0*/ 	.word	0x00026490


	//   ....[217]....
        /*0dd4*/ 	.word	0x00026530


	//   ....[218]....
        /*0dd8*/ 	.word	0x00026600


	//   ....[219]....
        /*0ddc*/ 	.word	0x00026680


	//   ....[220]....
        /*0de0*/ 	.word	0x00026700


	//   ....[221]....
        /*0de4*/ 	.word	0x00026780


	//   ....[222]....
        /*0de8*/ 	.word	0x00026810


	//   ....[223]....
        /*0dec*/ 	.word	0x00026890


	//   ....[224]....
        /*0df0*/ 	.word	0x00026940


	//   ....[225]....
        /*0df4*/ 	.word	0x00026990


	//   ....[226]....
        /*0df8*/ 	.word	0x00026a50


	//   ....[227]....
        /*0dfc*/ 	.word	0x00026b80


	//----- nvinfo : EIATTR_REG_RECONFIG
	.align		4
.L_1103:
        /*0e00*/ 	.byte	0x01, 0x54
	.zero		2


	//----- nvinfo : EIATTR_SYSCALL_OFFSETS
	.align		4
        /*0e04*/ 	.byte	0x04, 0x46
        /*0e06*/ 	.short	(.L_1105 - .L_1104)


	//   ....[0]....
.L_1104:
        /*0e08*/ 	.word	0x00001ef0


	//   ....[1]....
        /*0e0c*/ 	.word	0x00002040


	//   ....[2]....
        /*0e10*/ 	.word	0x00009360


	//   ....[3]....
        /*0e14*/ 	.word	0x00009650


	//   ....[4]....
        /*0e18*/ 	.word	0x0001dc00


	//   ....[5]....
        /*0e1c*/ 	.word	0x0001dd50


	//   ....[6]....
        /*0e20*/ 	.word	0x0001de40


	//   ....[7]....
        /*0e24*/ 	.word	0x0001e740


	//----- nvinfo : EIATTR_MBARRIER_INSTR_OFFSETS
	.align		4
.L_1105:
        /*0e28*/ 	.byte	0x04, 0x39
        /*0e2a*/ 	.short	(.L_1107 - .L_1106)


	//   ....[0]....
.L_1106:
        /*0e2c*/ 	.word	0x000002d0
        /*0e30*/ 	.word	0x000000ff
        /*0e34*/ 	.word	0x00028800
        /*0e38*/ 	.short	0x0100
        /*0e3a*/ 	.byte	0x08
	.zero		1


	//   ....[1]....
        /*0e3c*/ 	.word	0x000002e0
        /*0e40*/ 	.word	0x000000ff
        /*0e44*/ 	.word	0x00028820
        /*0e48*/ 	.short	0x0100
        /*0e4a*/ 	.byte	0x08
	.zero		1


	//   ....[2]....
        /*0e4c*/ 	.word	0x000003d0
        /*0e50*/ 	.word	0x000000ff
        /*0e54*/ 	.word	0x00028830
        /*0e58*/ 	.short	0x0100
        /*0e5a*/ 	.byte	0x08
	.zero		1


	//   ....[3]....
        /*0e5c*/ 	.word	0x000003e0
        /*0e60*/ 	.word	0x000000ff
        /*0e64*/ 	.word	0x00028840
        /*0e68*/ 	.short	0x0100
        /*0e6a*/ 	.byte	0x08
	.zero		1


	//   ....[4]....
        /*0e6c*/ 	.word	0x000003f0
        /*0e70*/ 	.word	0x000000ff
        /*0e74*/ 	.word	0x00028838
        /*0e78*/ 	.short	0x0100
        /*0e7a*/ 	.byte	0x08
	.zero		1


	//   ....[5]....
        /*0e7c*/ 	.word	0x00000400
        /*0e80*/ 	.word	0x000000ff
        /*0e84*/ 	.word	0x00028848
        /*0e88*/ 	.short	0x0100
        /*0e8a*/ 	.byte	0x08
	.zero		1


	//   ....[6]....
        /*0e8c*/ 	.word	0x00000530
        /*0e90*/ 	.word	0x000000ff
        /*0e94*/ 	.word	0x00028850
        /*0e98*/ 	.short	0x0100
        /*0e9a*/ 	.byte	0x08
	.zero		1


	//   ....[7]....
        /*0e9c*/ 	.word	0x00000540
        /*0ea0*/ 	.word	0x000000ff
        /*0ea4*/ 	.word	0x00028860
        /*0ea8*/ 	.short	0x0100
        /*0eaa*/ 	.byte	0x08
	.zero		1


	//   ....[8]....
        /*0eac*/ 	.word	0x00000550
        /*0eb0*/ 	.word	0x000000ff
        /*0eb4*/ 	.word	0x00028858
        /*0eb8*/ 	.short	0x0100
        /*0eba*/ 	.byte	0x08
	.zero		1


	//   ....[9]....
        /*0ebc*/ 	.word	0x00000560
        /*0ec0*/ 	.word	0x000000ff
        /*0ec4*/ 	.word	0x00028868
        /*0ec8*/ 	.short	0x0100
        /*0eca*/ 	.byte	0x08
	.zero		1


	//   ....[10]....
        /*0ecc*/ 	.word	0x00000650
        /*0ed0*/ 	.word	0x000000ff
        /*0ed4*/ 	.word	0x00028870
        /*0ed8*/ 	.short	0x0100
        /*0eda*/ 	.byte	0x06
	.zero		1


	//   ....[11]....
        /*0edc*/ 	.word	0x00000660
        /*0ee0*/ 	.word	0x000000ff
        /*0ee4*/ 	.word	0x00028880
        /*0ee8*/ 	.short	0x0100
        /*0eea*/ 	.byte	0x06
	.zero		1


	//   ....[12]....
        /*0eec*/ 	.word	0x00000670
        /*0ef0*/ 	.word	0x000000ff
        /*0ef4*/ 	.word	0x00028878
        /*0ef8*/ 	.short	0x0100
        /*0efa*/ 	.byte	0x06
	.zero		1


	//   ....[13]....
        /*0efc*/ 	.word	0x00000680
        /*0f00*/ 	.word	0x000000ff
        /*0f04*/ 	.word	0x00028888
        /*0f08*/ 	.short	0x0100
        /*0f0a*/ 	.byte	0x06
	.zero		1


	//   ....[14]....
        /*0f0c*/ 	.word	0x000007b0
        /*0f10*/ 	.word	0x000000ff
        /*0f14*/ 	.word	0x00028890
        /*0f18*/ 	.short	0x0100
        /*0f1a*/ 	.byte	0x08
	.zero		1


	//   ....[15]....
        /*0f1c*/ 	.word	0x000007c0
        /*0f20*/ 	.word	0x000000ff
        /*0f24*/ 	.word	0x000288a0
        /*0f28*/ 	.short	0x0100
        /*0f2a*/ 	.byte	0x08
	.zero		1


	//   ....[16]....
        /*0f2c*/ 	.word	0x000007d0
        /*0f30*/ 	.word	0x000000ff
        /*0f34*/ 	.word	0x00028898
        /*0f38*/ 	.short	0x0100
        /*0f3a*/ 	.byte	0x08
	.zero		1


	//   ....[17]....
        /*0f3c*/ 	.word	0x000007e0
        /*0f40*/ 	.word	0x000000ff
        /*0f44*/ 	.word	0x000288a8
        /*0f48*/ 	.short	0x0100
        /*0f4a*/ 	.byte	0x08
	.zero		1


	//   ....[18]....
        /*0f4c*/ 	.word	0x00000910
        /*0f50*/ 	.word	0x000000ff
        /*0f54*/ 	.word	0x000288b0
        /*0f58*/ 	.short	0x0100
        /*0f5a*/ 	.byte	0x08
	.zero		1


	//   ....[19]....
        /*0f5c*/ 	.word	0x00000920
        /*0f60*/ 	.word	0x000000ff
        /*0f64*/ 	.word	0x000288c0
        /*0f68*/ 	.short	0x0100
        /*0f6a*/ 	.byte	0x08
	.zero		1


	//   ....[20]....
        /*0f6c*/ 	.word	0x00000930
        /*0f70*/ 	.word	0x000000ff
        /*0f74*/ 	.word	0x000288b8
        /*0f78*/ 	.short	0x0100
        /*0f7a*/ 	.byte	0x08
	.zero		1


	//   ....[21]....
        /*0f7c*/ 	.word	0x00000940
        /*0f80*/ 	.word	0x000000ff
        /*0f84*/ 	.word	0x000288c8
        /*0f88*/ 	.short	0x0100
        /*0f8a*/ 	.byte	0x08
	.zero		1


	//   ....[22]....
        /*0f8c*/ 	.word	0x000036d0
        /*0f90*/ 	.word	0x0000006e
        /*0f94*/ 	.word	0x00028890
        /*0f98*/ 	.short	0x010a
        /*0f9a*/ 	.byte	0x3f
	.zero		1


	//   ....[23]....
        /*0f9c*/ 	.word	0x00005cd0
        /*0fa0*/ 	.word	0x0000006e
        /*0fa4*/ 	.word	0x00028890
        /*0fa8*/ 	.short	0x010a
        /*0faa*/ 	.byte	0x3f
	.zero		1


	//   ....[24]....
        /*0fac*/ 	.word	0x00007e60
        /*0fb0*/ 	.word	0x0000006e
        /*0fb4*/ 	.word	0x00028890
        /*0fb8*/ 	.short	0x010a
        /*0fba*/ 	.byte	0x3f
	.zero		1


	//   ....[25]....
        /*0fbc*/ 	.word	0x000084b0
        /*0fc0*/ 	.word	0x00000030
        /*0fc4*/ 	.word	0x00000000
        /*0fc8*/ 	.short	0x0101
        /*0fca*/ 	.byte	0x3f
	.zero		1


	//   ....[26]....
        /*0fcc*/ 	.word	0x000084f0
        /*0fd0*/ 	.word	0x0000006e
        /*0fd4*/ 	.word	0x000288b0
        /*0fd8*/ 	.short	0x010a
        /*0fda*/ 	.byte	0x3f
	.zero		1


	//   ....[27]....
        /*0fdc*/ 	.word	0x00008b40
        /*0fe0*/ 	.word	0x0000006e
        /*0fe4*/ 	.word	0x00000000
        /*0fe8*/ 	.short	0x0101
        /*0fea*/ 	.byte	0x3f
	.zero		1


	//   ....[28]....
        /*0fec*/ 	.word	0x000093e0
        /*0ff0*/ 	.word	0x00000002
        /*0ff4*/ 	.word	0x00028800
        /*0ff8*/ 	.short	0x010a
        /*0ffa*/ 	.byte	0x3f
	.zero		1


	//   ....[29]....
        /*0ffc*/ 	.word	0x00009430
        /*1000*/ 	.word	0x00000002
        /*1004*/ 	.word	0x00028800
        /*1008*/ 	.short	0x010a
        /*100a*/ 	.byte	0x3f
	.zero		1


	//   ....[30]....
        /*100c*/ 	.word	0x0000a4b0
        /*1010*/ 	.word	0x00000002
        /*1014*/ 	.word	0x00028800
        /*1018*/ 	.short	0x010a
        /*101a*/ 	.byte	0x3f
	.zero		1


	//   ....[31]....
        /*101c*/ 	.word	0x0000c890
        /*1020*/ 	.word	0x00000002
        /*1024*/ 	.word	0x00028800
        /*1028*/ 	.short	0x010a
        /*102a*/ 	.byte	0x3f
	.zero		1


	//   ....[32]....
        /*102c*/ 	.word	0x0000e370
        /*1030*/ 	.word	0x00000000
        /*1034*/ 	.word	0x00028830
        /*1038*/ 	.short	0x010a
        /*103a*/ 	.byte	0x3f
	.zero		1


	//   ....[33]....
        /*103c*/ 	.word	0x0000e3e0
        /*1040*/ 	.word	0x00000000
        /*1044*/ 	.word	0x00028830
        /*1048*/ 	.short	0x010a
        /*104a*/ 	.byte	0x3f
	.zero		1


	//   ....[34]....
        /*104c*/ 	.word	0x0000f2a0
        /*1050*/ 	.word	0x00000000
        /*1054*/ 	.word	0x00000000
        /*1058*/ 	.short	0x0101
        /*105a*/ 	.byte	0x3f
	.zero		1


	//   ....[35]....
        /*105c*/ 	.word	0x00011100
        /*1060*/ 	.word	0x00000007
        /*1064*/ 	.word	0x00028830
        /*1068*/ 	.short	0x010a
        /*106a*/ 	.byte	0x3f
	.zero		1


	//   ....[36]....
        /*106c*/ 	.word	0x00011150
        /*1070*/ 	.word	0x00000007
        /*1074*/ 	.word	0x00028830
        /*1078*/ 	.short	0x010a
        /*107a*/ 	.byte	0x3f
	.zero		1


	//   ....[37]....
        /*107c*/ 	.word	0x00011560
        /*1080*/ 	.word	0x00000007
        /*1084*/ 	.word	0x00028850
        /*1088*/ 	.short	0x010a
        /*108a*/ 	.byte	0x3f
	.zero		1


	//   ....[38]....
        /*108c*/ 	.word	0x000115a0
        /*1090*/ 	.word	0x00000007
        /*1094*/ 	.word	0x00028850
        /*1098*/ 	.short	0x010a
        /*109a*/ 	.byte	0x3f
	.zero		1


	//   ....[39]....
        /*109c*/ 	.word	0x00013800
        /*10a0*/ 	.word	0x0000002e
        /*10a4*/ 	.word	0x00000000
        /*10a8*/ 	.short	0x0101
        /*10aa*/ 	.byte	0x3f
	.zero		1


	//   ....[40]....
        /*10ac*/ 	.word	0x000139e0
        /*10b0*/ 	.word	0x00000003
        /*10b4*/ 	.word	0x00000000
        /*10b8*/ 	.short	0x0101
        /*10ba*/ 	.byte	0x3f
	.zero		1


	//   ....[41]....
        /*10bc*/ 	.word	0x00014420
        /*10c0*/ 	.word	0x00000007
        /*10c4*/ 	.word	0x00028830
        /*10c8*/ 	.short	0x010a
        /*10ca*/ 	.byte	0x3f
	.zero		1


	//   ....[42]....
        /*10cc*/ 	.word	0x00014470
        /*10d0*/ 	.word	0x00000007
        /*10d4*/ 	.word	0x00028830
        /*10d8*/ 	.short	0x010a
        /*10da*/ 	.byte	0x3f
	.zero		1


	//   ....[43]....
        /*10dc*/ 	.word	0x00014880
        /*10e0*/ 	.word	0x00000007
        /*10e4*/ 	.word	0x00028850
        /*10e8*/ 	.short	0x010a
        /*10ea*/ 	.byte	0x3f
	.zero		1


	//   ....[44]....
        /*10ec*/ 	.word	0x000148c0
        /*10f0*/ 	.word	0x00000007
        /*10f4*/ 	.word	0x00028850
        /*10f8*/ 	.short	0x010a
        /*10fa*/ 	.byte	0x3f
	.zero		1


	//   ....[45]....
        /*10fc*/ 	.word	0x000162f0
        /*1100*/ 	.word	0x00000024
        /*1104*/ 	.word	0x00000000
        /*1108*/ 	.short	0x0101
        /*110a*/ 	.byte	0x3f
	.zero		1


	//   ....[46]....
        /*110c*/ 	.word	0x00016380
        /*1110*/ 	.word	0x00000005
        /*1114*/ 	.word	0x00000000
        /*1118*/ 	.short	0x0101
        /*111a*/ 	.byte	0x3f
	.zero		1


	//   ....[47]....
        /*111c*/ 	.word	0x00016d50
        /*1120*/ 	.word	0x0000000b
        /*1124*/ 	.word	0x00028850
        /*1128*/ 	.short	0x010a
        /*112a*/ 	.byte	0x3f
	.zero		1


	//   ....[48]....
        /*112c*/ 	.word	0x00016dd0
        /*1130*/ 	.word	0x0000000b
        /*1134*/ 	.word	0x00028850
        /*1138*/ 	.short	0x010a
        /*113a*/ 	.byte	0x3f
	.zero		1


	//   ....[49]....
        /*113c*/ 	.word	0x00017380
        /*1140*/ 	.word	0x0000000a
        /*1144*/ 	.word	0x00000000
        /*1148*/ 	.short	0x0101
        /*114a*/ 	.byte	0x3f
	.zero		1


	//   ....[50]....
        /*114c*/ 	.word	0x000188a0
        /*1150*/ 	.word	0x00000000
        /*1154*/ 	.word	0x00000000
        /*1158*/ 	.short	0x0101
        /*115a*/ 	.byte	0x3f
	.zero		1


	//   ....[51]....
        /*115c*/ 	.word	0x00018fb0
        /*1160*/ 	.word	0x0000000a
        /*1164*/ 	.word	0x00000000
        /*1168*/ 	.short	0x0101
        /*116a*/ 	.byte	0x3f
	.zero		1


	//   ....[52]....
        /*116c*/ 	.word	0x0001c650
        /*1170*/ 	.word	0x00000012
        /*1174*/ 	.word	0x00028820
        /*1178*/ 	.short	0x010a
        /*117a*/ 	.byte	0x3f
	.zero		1


	//   ....[53]....
        /*117c*/ 	.word	0x0001c720
        /*1180*/ 	.word	0x00000005
        /*1184*/ 	.word	0x000288a0
        /*1188*/ 	.short	0x010a
        /*118a*/ 	.byte	0x3f
	.zero		1


	//   ....[54]....
        /*118c*/ 	.word	0x0001ca60
        /*1190*/ 	.word	0x00000005
        /*1194*/ 	.word	0x000288c0
        /*1198*/ 	.short	0x010a
        /*119a*/ 	.byte	0x3f
	.zero		1


	//   ....[55]....
        /*119c*/ 	.word	0x0001cf00
        /*11a0*/ 	.word	0x00000006
        /*11a4*/ 	.word	0x000288a0
        /*11a8*/ 	.short	0x010a
        /*11aa*/ 	.byte	0x3f
	.zero		1


	//   ....[56]....
        /*11ac*/ 	.word	0x0001d220
        /*11b0*/ 	.word	0x00000006
        /*11b4*/ 	.word	0x000288c0
        /*11b8*/ 	.short	0x010a
        /*11ba*/ 	.byte	0x3f
	.zero		1


	//   ....[57]....
        /*11bc*/ 	.word	0x0001e250
        /*11c0*/ 	.word	0x00000000
        /*11c4*/ 	.word	0x00028840
        /*11c8*/ 	.short	0x010a
        /*11ca*/ 	.byte	0x3f
	.zero		1


	//   ....[58]....
        /*11cc*/ 	.word	0x0001f0b0
        /*11d0*/ 	.word	0x00000012
        /*11d4*/ 	.word	0x00028800
        /*11d8*/ 	.short	0x0107
        /*11da*/ 	.byte	0x3f
	.zero		1


	//   ....[59]....
        /*11dc*/ 	.word	0x0001f1b0
        /*11e0*/ 	.word	0x00000012
        /*11e4*/ 	.word	0x00028800
        /*11e8*/ 	.short	0x0101
        /*11ea*/ 	.byte	0x3f
	.zero		1


	//   ....[60]....
        /*11ec*/ 	.word	0x0001f1d0
        /*11f0*/ 	.word	0x00000012
        /*11f4*/ 	.word	0x00028820
        /*11f8*/ 	.short	0x010a
        /*11fa*/ 	.byte	0x3f
	.zero		1


	//   ....[61]....
        /*11fc*/ 	.word	0x0001f590
        /*1200*/ 	.word	0x00000003
        /*1204*/ 	.word	0x00028840
        /*1208*/ 	.short	0x010a
        /*120a*/ 	.byte	0x3f
	.zero		1


	//   ....[62]....
        /*120c*/ 	.word	0x0001f920
        /*1210*/ 	.word	0x00000002
        /*1214*/ 	.word	0x00028860
        /*1218*/ 	.short	0x010a
        /*121a*/ 	.byte	0x3f
	.zero		1


	//   ....[63]....
        /*121c*/ 	.word	0x0001ffd0
        /*1220*/ 	.word	0x00000003
        /*1224*/ 	.word	0x00028840
        /*1228*/ 	.short	0x010a
        /*122a*/ 	.byte	0x3f
	.zero		1


	//   ....[64]....
        /*122c*/ 	.word	0x00020360
        /*1230*/ 	.word	0x00000002
        /*1234*/ 	.word	0x00028860
        /*1238*/ 	.short	0x010a
        /*123a*/ 	.byte	0x3f
	.zero		1


	//   ....[65]....
        /*123c*/ 	.word	0x00020970
        /*1240*/ 	.word	0x00000002
        /*1244*/ 	.word	0x00028840
        /*1248*/ 	.short	0x010a
        /*124a*/ 	.byte	0x3f
	.zero		1


	//   ....[66]....
        /*124c*/ 	.word	0x00020cf0
        /*1250*/ 	.word	0x00000002
        /*1254*/ 	.word	0x00028860
        /*1258*/ 	.short	0x010a
        /*125a*/ 	.byte	0x3f
	.zero		1


	//   ....[67]....
        /*125c*/ 	.word	0x000212a0
        /*1260*/ 	.word	0x00000000
        /*1264*/ 	.word	0x00028860
        /*1268*/ 	.short	0x010a
        /*126a*/ 	.byte	0x3f
	.zero		1


	//   ....[68]....
        /*126c*/ 	.word	0x00022940
        /*1270*/ 	.word	0x00000000
        /*1274*/ 	.word	0x00028820
        /*1278*/ 	.short	0x010a
        /*127a*/ 	.byte	0x3f
	.zero		1


	//   ....[69]....
        /*127c*/ 	.word	0x00022b20
        /*1280*/ 	.word	0x00000006
        /*1284*/ 	.word	0x00000000
        /*1288*/ 	.short	0x010a
        /*128a*/ 	.byte	0x3f
	.zero		1


	//   ....[70]....
        /*128c*/ 	.word	0x00022b50
        /*1290*/ 	.word	0x00000007
        /*1294*/ 	.word	0x00000000
        /*1298*/ 	.short	0x010a
        /*129a*/ 	.byte	0x3f
	.zero		1


	//   ....[71]....
        /*129c*/ 	.word	0x00022bb0
        /*12a0*/ 	.word	0x00000004
        /*12a4*/ 	.word	0x00000000
        /*12a8*/ 	.short	0x010a
        /*12aa*/ 	.byte	0x3f
	.zero		1


	//   ....[72]....
        /*12ac*/ 	.word	0x00022be0
        /*12b0*/ 	.word	0x00000003
        /*12b4*/ 	.word	0x00000000
        /*12b8*/ 	.short	0x010a
        /*12ba*/ 	.byte	0x3f
	.zero		1


	//   ....[73]....
        /*12bc*/ 	.word	0x00022c40
        /*12c0*/ 	.word	0x0000006e
        /*12c4*/ 	.word	0x00028890
        /*12c8*/ 	.short	0x010a
        /*12ca*/ 	.byte	0x3f
	.zero		1


	//   ....[74]....
        /*12cc*/ 	.word	0x00022c90
        /*12d0*/ 	.word	0x0000006e
        /*12d4*/ 	.word	0x00028890
        /*12d8*/ 	.short	0x010a
        /*12da*/ 	.byte	0x3f
	.zero		1


	//   ....[75]....
        /*12dc*/ 	.word	0x00022ce0
        /*12e0*/ 	.word	0x0000006e
        /*12e4*/ 	.word	0x00028890
        /*12e8*/ 	.short	0x010a
        /*12ea*/ 	.byte	0x3f
	.zero		1


	//   ....[76]....
        /*12ec*/ 	.word	0x00022d30
        /*12f0*/ 	.word	0x0000006e
        /*12f4*/ 	.word	0x000288b0
        /*12f8*/ 	.short	0x010a
        /*12fa*/ 	.byte	0x3f
	.zero		1


	//   ....[77]....
        /*12fc*/ 	.word	0x00023590
        /*1300*/ 	.word	0x00000002
        /*1304*/ 	.word	0x00028800
        /*1308*/ 	.short	0x010a
        /*130a*/ 	.byte	0x3f
	.zero		1


	//   ....[78]....
        /*130c*/ 	.word	0x000240e0
        /*1310*/ 	.word	0x00000002
        /*1314*/ 	.word	0x00028800
        /*1318*/ 	.short	0x010a
        /*131a*/ 	.byte	0x3f
	.zero		1


	//   ....[79]....
        /*131c*/ 	.word	0x00024130
        /*1320*/ 	.word	0x00000000
        /*1324*/ 	.word	0x00028830
        /*1328*/ 	.short	0x010a
        /*132a*/ 	.byte	0x3f
	.zero		1


	//   ....[80]....
        /*132c*/ 	.word	0x00024180
        /*1330*/ 	.word	0x00000007
        /*1334*/ 	.word	0x00028830
        /*1338*/ 	.short	0x010a
        /*133a*/ 	.byte	0x3f
	.zero		1


	//   ....[81]....
        /*133c*/ 	.word	0x000241d0
        /*1340*/ 	.word	0x00000007
        /*1344*/ 	.word	0x00028850
        /*1348*/ 	.short	0x010a
        /*134a*/ 	.byte	0x3f
	.zero		1


	//   ....[82]....
        /*134c*/ 	.word	0x00024220
        /*1350*/ 	.word	0x00000007
        /*1354*/ 	.word	0x00028830
        /*1358*/ 	.short	0x010a
        /*135a*/ 	.byte	0x3f
	.zero		1


	//   ....[83]....
        /*135c*/ 	.word	0x00024270
        /*1360*/ 	.word	0x00000007
        /*1364*/ 	.word	0x00028850
        /*1368*/ 	.short	0x010a
        /*136a*/ 	.byte	0x3f
	.zero		1


	//   ....[84]....
        /*136c*/ 	.word	0x000242c0
        /*1370*/ 	.word	0x0000000b
        /*1374*/ 	.word	0x00028850
        /*1378*/ 	.short	0x010a
        /*137a*/ 	.byte	0x3f
	.zero		1


	//   ....[85]....
        /*137c*/ 	.word	0x00024ec0
        /*1380*/ 	.word	0x00000012
        /*1384*/ 	.word	0x00028820
        /*1388*/ 	.short	0x010a
        /*138a*/ 	.byte	0x3f
	.zero		1


	//   ....[86]....
        /*138c*/ 	.word	0x00024f10
        /*1390*/ 	.word	0x00000005
        /*1394*/ 	.word	0x000288a0
        /*1398*/ 	.short	0x010a
        /*139a*/ 	.byte	0x3f
	.zero		1


	//   ....[87]....
        /*139c*/ 	.word	0x00024f60
        /*13a0*/ 	.word	0x00000005
        /*13a4*/ 	.word	0x000288c0
        /*13a8*/ 	.short	0x010a
        /*13aa*/ 	.byte	0x3f
	.zero		1


	//   ....[88]....
        /*13ac*/ 	.word	0x00024fb0
        /*13b0*/ 	.word	0x00000006
        /*13b4*/ 	.word	0x000288a0
        /*13b8*/ 	.short	0x010a
        /*13ba*/ 	.byte	0x3f
	.zero		1


	//   ....[89]....
        /*13bc*/ 	.word	0x00025000
        /*13c0*/ 	.word	0x00000006
        /*13c4*/ 	.word	0x000288c0
        /*13c8*/ 	.short	0x010a
        /*13ca*/ 	.byte	0x3f
	.zero		1


	//   ....[90]....
        /*13cc*/ 	.word	0x000251a0
        /*13d0*/ 	.word	0x00000000
        /*13d4*/ 	.word	0x00028840
        /*13d8*/ 	.short	0x010a
        /*13da*/ 	.byte	0x3f
	.zero		1


	//   ....[91]....
        /*13dc*/ 	.word	0x00025cd0
        /*13e0*/ 	.word	0x00000012
        /*13e4*/ 	.word	0x00028820
        /*13e8*/ 	.short	0x010a
        /*13ea*/ 	.byte	0x3f
	.zero		1


	//   ....[92]....
        /*13ec*/ 	.word	0x00025d20
        /*13f0*/ 	.word	0x00000003
        /*13f4*/ 	.word	0x00028840
        /*13f8*/ 	.short	0x010a
        /*13fa*/ 	.byte	0x3f
	.zero		1


	//   ....[93]....
        /*13fc*/ 	.word	0x00025d70
        /*1400*/ 	.word	0x00000002
        /*1404*/ 	.word	0x00028860
        /*1408*/ 	.short	0x010a
        /*140a*/ 	.byte	0x3f
	.zero		1


	//   ....[94]....
        /*140c*/ 	.word	0x00025dc0
        /*1410*/ 	.word	0x00000003
        /*1414*/ 	.word	0x00028840
        /*1418*/ 	.short	0x010a
        /*141a*/ 	.byte	0x3f
	.zero		1


	//   ....[95]....
        /*141c*/ 	.word	0x00025e10
        /*1420*/ 	.word	0x00000002
        /*1424*/ 	.word	0x00028860
        /*1428*/ 	.short	0x010a
        /*142a*/ 	.byte	0x3f
	.zero		1


	//   ....[96]....
        /*142c*/ 	.word	0x00025e60
        /*1430*/ 	.word	0x00000002
        /*1434*/ 	.word	0x00028840
        /*1438*/ 	.short	0x010a
        /*143a*/ 	.byte	0x3f
	.zero		1


	//   ....[97]....
        /*143c*/ 	.word	0x00025eb0
        /*1440*/ 	.word	0x00000002
        /*1444*/ 	.word	0x00028860
        /*1448*/ 	.short	0x010a
        /*144a*/ 	.byte	0x3f
	.zero		1


	//   ....[98]....
        /*144c*/ 	.word	0x00025f00
        /*1450*/ 	.word	0x00000000
        /*1454*/ 	.word	0x00028860
        /*1458*/ 	.short	0x010a
        /*145a*/ 	.byte	0x3f
	.zero		1


	//   ....[99]....
        /*145c*/ 	.word	0x00026aa0
        /*1460*/ 	.word	0x00000000
        /*1464*/ 	.word	0x00028820
        /*1468*/ 	.short	0x010a
        /*146a*/ 	.byte	0x3f
	.zero		1


	//   ....[100]....
        /*146c*/ 	.word	0x00026c40
        /*1470*/ 	.word	0x00000006
        /*1474*/ 	.word	0x00000000
        /*1478*/ 	.short	0x010a
        /*147a*/ 	.byte	0x3f
	.zero		1


	//   ....[101]....
        /*147c*/ 	.word	0x00026c90
        /*1480*/ 	.word	0x00000007
        /*1484*/ 	.word	0x00000000
        /*1488*/ 	.short	0x010a
        /*148a*/ 	.byte	0x3f
	.zero		1


	//   ....[102]....
        /*148c*/ 	.word	0x00026ce0
        /*1490*/ 	.word	0x00000004
        /*1494*/ 	.word	0x00000000
        /*1498*/ 	.short	0x010a
        /*149a*/ 	.byte	0x3f
	.zero		1


	//----- nvinfo : EIATTR_NUM_MBARRIERS
	.align		4
.L_1107:
        /*149c*/ 	.byte	0x03, 0x38
        /*149e*/ 	.short	0x0016


	//----- nvinfo : EIATTR_EXIT_INSTR_OFFSETS
	.align		4
        /*14a0*/ 	.byte	0x04, 0x1c
        /*14a2*/ 	.short	(.L_1109 - .L_1108)


	//   ....[0]....
.L_1108:
        /*14a4*/ 	.word	0x00022c30


	//----- nvinfo : EIATTR_MAX_THREADS
	.align		4
.L_1109:
        /*14a8*/ 	.byte	0x04, 0x05
        /*14aa*/ 	.short	(.L_1111 - .L_1110)
.L_1110:
        /*14ac*/ 	.word	0x00000180
        /*14b0*/ 	.word	0x00000001
        /*14b4*/ 	.word	0x00000001


	//----- nvinfo : EIATTR_CRS_STACK_SIZE
	.align		4
.L_1111:
        /*14b8*/ 	.byte	0x04, 0x1e
        /*14ba*/ 	.short	(.L_1113 - .L_1112)
.L_1112:
        /*14bc*/ 	.word	0x00000000


	//----- nvinfo : EIATTR_CBANK_PARAM_SIZE
	.align		4
.L_1113:
        /*14c0*/ 	.byte	0x03, 0x19
        /*14c2*/ 	.short	0x0af0


	//----- nvinfo : EIATTR_PARAM_CBANK
	.align		4
        /*14c4*/ 	.byte	0x04, 0x0a
        /*14c6*/ 	.short	(.L_1115 - .L_1114)
	.align		4
.L_1114:
        /*14c8*/ 	.word	index@(.nv.constant0._ZN7cutlass13device_kernelIN5flash11enable_sm90INS1_16FlashAttnFwdSm90INS1_25CollectiveMainloopFwdSm90ILi2EN4cute5tupleIJNS5_1CILi1EEES8_S8_EEENS6_IJNS7_ILi128EEESA_SA_EEELi128ENS_6half_tEfNS_4arch4Sm90ELb1ELb0ELb1ELb1ELb0ELb1ELb0ELb1ELb1ELb1ELb1ELb0EEENS1_21CollectiveEpilogueFwdISB_S9_SC_SE_Li256ELb1ELb1ELb1ELb0EEENS1_36VarlenDynamicPersistentTileSchedulerILi128ELi128ELi256ELi128ELb1ELb1ELb1ELb1ELb1ELb1EEEEEEEEEvNT_6ParamsE)
        /*14cc*/ 	.short	0x0210
        /*14ce*/ 	.short	0x0af0


	//----- nvinfo : EIATTR_SW_WAR
	.align		4
.L_1115:
        /*14d0*/ 	.byte	0x04, 0x36
        /*14d2*/ 	.short	(.L_1117 - .L_1116)
.L_1116:
        /*14d4*/ 	.word	0x00000008
.L_1117:


//--------------------- .nv.info._ZN7cutlass13device_kernelIN5flash11enable_sm90INS1_16FlashAttnFwdSm90INS1_25CollectiveMainloopFwdSm90ILi2EN4cute5tupleIJNS5_1CILi1EEES8_S8_EEENS6_IJNS7_ILi192EEENS7_ILi144EEENS7_ILi96EEEEEELi96ENS_6half_tEfNS_4arch4Sm90ELb0ELb0ELb1ELb0ELb0ELb0ELb0ELb0ELb1ELb1ELb1ELb0EEENS1_21CollectiveEpilogueFwdINS6_IJSA_SC_SB_EEES9_SE_SG_Li384ELb0ELb1ELb1ELb0EEENS1_19SingleTileSchedulerILb0ELb1ELb1ELi192EEEEEEEEEvNT_6ParamsE --------------------------
	.section	.nv.info._ZN7cutlass13device_kernelIN5flash11enable_sm90INS1_16FlashAttnFwdSm90INS1_25CollectiveMainloopFwdSm90ILi2EN4cute5tupleIJNS5_1CILi1EEES8_S8_EEENS6_IJNS7_ILi192EEENS7_ILi144EEENS7_ILi96EEEEEELi96ENS_6half_tEfNS_4arch4Sm90ELb0ELb0ELb1ELb0ELb0ELb0ELb0ELb0ELb1ELb1ELb1ELb0EEENS1_21CollectiveEpilogueFwdINS6_IJSA_SC_SB_EEES9_SE_SG_Li384ELb0ELb1ELb1ELb0EEENS1_19SingleTileSchedulerILb0ELb1ELb1ELi192EEEEEEEEEvNT_6ParamsE,"",@"SHT_CUDA_INFO"
	.sectionflags	@""
	.align	4


	//----- nvinfo : EIATTR_CUDA_API_VERSION
	.align		4
        /*0000*/ 	.byte	0x04, 0x37
        /*0002*/ 	.short	(.L_1119 - .L_1118)
.L_1118:
        /*0004*/ 	.word	0x00000082


	//----- nvinfo : EIATTR_KPARAM_INFO
	.align		4
.L_1119:
        /*0008*/ 	.byte	0x04, 0x17
        /*000a*/ 	.short	(.L_1121 - .L_1120)
.L_1120:
        /*000c*/ 	.word	0x00000000
        /*0010*/ 	.short	0x0000
        /*0012*/ 	.short	0x0070
        /*0014*/ 	.byte	0x00, 0xf0, 0x01, 0x28


	//----- nvinfo : EIATTR_SPARSE_MMA_MASK
	.align		4
.L_1121:
        /*0018*/ 	.byte	0x03, 0x50
        /*001a*/ 	.short	0x0000


	//----- nvinfo : EIATTR_MAXREG_COUNT
	.align		4
        /*001c*/ 	.byte	0x03, 0x1b
        /*001e*/ 	.short	0x0080


	//----- nvinfo : EIATTR_NUM_BARRIERS
	.align		4
        /*0020*/ 	.byte	0x02, 0x4c
        /*0022*/ 	.byte	0x10
	.zero		1


	//----- nvinfo : EIATTR_EXTERNS
	.align		4
        /*0024*/ 	.byte	0x04, 0x0f
        /*0026*/ 	.short	(.L_1123 - .L_1122)


	//   ....[0]....
	.align		4
.L_1122:
        /*0028*/ 	.word	index@(__assertfail)


	//----- nvinfo : EIATTR_MERCURY_ISA_VERSION
	.align		4
.L_1123:
        /*002c*/ 	.byte	0x03, 0x5f
        /*002e*/ 	.short	0x0101


	//----- nvinfo : EIATTR_INT_WARP_WIDE_INSTR_OFFSETS
	.align		4
        /*0030*/ 	.byte	0x04, 0x31
        /*0032*/ 	.short	(.L_1125 - .L_1124)


	//   ....[0]....
.L_1124:
        /*0034*/ 	.word	0x00000110


	//   ....[1]....
        /*0038*/ 	.word	0x000001b0


	//   ....[2]....
        /*003c*/ 	.word	0x00000220


	//----- nvinfo : EIATTR_COOP_GROUP_MASK_REGIDS
	.align		4
.L_1125:
        /*0040*/ 	.byte	0x04, 0x29
        /*0042*/ 	.short	(.L_1127 - .L_1126)


	//   ....[0]....
.L_1126:
        /*0044*/ 	.word	0xffffffff


	//   ....[1]....
        /*0048*/ 	.word	0xffffffff


	//   ....[2]....
        /*004c*/ 	.word	0xffffffff


	//   ....[3]....
        /*0050*/ 	.word	0xffffffff


	//   ....[4]....
        /*0054*/ 	.word	0xffffffff


	//   ....[5]....
        /*0058*/ 	.word	0xffffffff


	//   ....[6]....
        /*005c*/ 	.word	0xffffffff


	//   ....[7]....
        /*0060*/ 	.word	0xffffffff


	//   ....[8]....
        /*0064*/ 	.word	0xffffffff


	//   ....[9]....
        /*0068*/ 	.word	0xffffffff


	//   ....[10]....
        /*006c*/ 	.word	0xffffffff


	//   ....[11]....
        /*0070*/ 	.word	0xffffffff


	//   ....[12]....
        /*0074*/ 	.word	0xffffffff


	//   ....[13]....
        /*0078*/ 	.word	0xffffffff


	//   ....[14]....
        /*007c*/ 	.word	0xffffffff


	//   ....[15]....
        /*0080*/ 	.word	0xffffffff


	//   ....[16]....
        /*0084*/ 	.word	0xffffffff


	//   ....[17]....
        /*0088*/ 	.word	0xffffffff


	//   ....[18]....
        /*008c*/ 	.word	0xffffffff


	//   ....[19]....
        /*0090*/ 	.word	0xffffffff


	//   ....[20]....
        /*0094*/ 	.word	0xffffffff


	//   ....[21]....
        /*0098*/ 	.word	0xffffffff


	//   ....[22]....
        /*009c*/ 	.word	0xffffffff


	//   ....[23]....
        /*00a0*/ 	.word	0xffffffff


	//   ....[24]....
        /*00a4*/ 	.word	0xffffffff


	//   ....[25]....
        /*00a8*/ 	.word	0xffffffff


	//   ....[26]....
        /*00ac*/ 	.word	0xffffffff


	//   ....[27]....
        /*00b0*/ 	.word	0xffffffff


	//   ....[28]....
        /*00b4*/ 	.word	0xffffffff


	//   ....[29]....
        /*00b8*/ 	.word	0xffffffff


	//   ....[30]....
        /*00bc*/ 	.word	0xffffffff


	//   ....[31]....
        /*00c0*/ 	.word	0xffffffff


	//   ....[32]....
        /*00c4*/ 	.word	0xffffffff


	//   ....[33]....
        /*00c8*/ 	.word	0xffffffff


	//   ....[34]....
        /*00cc*/ 	.word	0xffffffff


	//   ....[35]....
        /*00d0*/ 	.word	0xffffffff


	//   ....[36]....
        /*00d4*/ 	.word	0xffffffff


	//   ....[37]....
        /*00d8*/ 	.word	0xffffffff


	//   ....[38]....
        /*00dc*/ 	.word	0xffffffff


	//   ....[39]....
        /*00e0*/ 	.word	0xffffffff


	//   ....[40]....
        /*00e4*/ 	.word	0xffffffff


	//   ....[41]....
        /*00e8*/ 	.word	0xffffffff


	//   ....[42]....
        /*00ec*/ 	.word	0xffffffff


	//   ....[43]....
        /*00f0*/ 	.word	0xffffffff


	//   ....[44]....
        /*00f4*/ 	.word	0xffffffff


	//   ....[45]....
        /*00f8*/ 	.word	0x0500000f


	//   ....[46]....
        /*00fc*/ 	.word	0x0500000f


	//   ....[47]....
        /*0100*/ 	.word	0x0500000f


	//   ....[48]....
        /*0104*/ 	.word	0x0500000f


	//   ....[49]....
        /*0108*/ 	.word	0x0500000f


	//   ....[50]....
        /*010c*/ 	.word	0x0500000f


	//   ....[51]....
        /*0110*/ 	.word	0x0500000f


	//   ....[52]....
        /*0114*/ 	.word	0x0500000f


	//   ....[53]....
        /*0118*/ 	.word	0x0500000f


	//   ....[54]....
        /*011c*/ 	.word	0x0500000f


	//   ....[55]....
        /*0120*/ 	.word	0x0500000f


	//   ....[56]....
        /*0124*/ 	.word	0x0500000f


	//   ....[57]....
        /*0128*/ 	.word	0x0500000f


	//   ....[58]....
        /*012c*/ 	.word	0x0500000f


	//----- nvinfo : EIATTR_COOP_GROUP_INSTR_OFFSETS
	.align		4
.L_1127:
        /*0130*/ 	.byte	0x04, 0x28
        /*0132*/ 	.short	(.L_1129 - .L_1128)


	//   ....[0]....
.L_1128:
        /*0134*/ 	.word	0x00000050


	//   ....[1]....
        /*0138*/ 	.word	0x00000120


	//   ....[2]....
        /*013c*/ 	.word	0x000001d0


	//   ....[3]....
        /*0140*/ 	.word	0x00000390


	//   ....[4]....
        /*0144*/ 	.word	0x000004f0


	//   ....[5]....
        /*0148*/ 	.word	0x00000610


	//   ....[6]....
        /*014c*/ 	.word	0x00000770


	//   ....[7]....
        /*0150*/ 	.word	0x00000fe0


	//   ....[8]....
        /*0154*/ 	.word	0x00003c80


	//   ....[9]....
        /*0158*/ 	.word	0x00003cc0


	//   ....[10]....
        /*015c*/ 	.word	0x00004290


	//   ....[11]....
        /*0160*/ 	.word	0x00004300


	//   ....[12]....
        /*0164*/ 	.word	0x00005520


	//   ....[13]....
        /*0168*/ 	.word	0x00007a10


	//   ....[14]....
        /*016c*/ 	.word	0x00007ac0


	//   ....[15]....
        /*0170*/ 	.word	0x000082a0


	//   ....[16]....
        /*0174*/ 	.word	0x00008310


	//   ....[17]....
        /*0178*/ 	.word	0x000096e0


	//   ....[18]....
        /*017c*/ 	.word	0x00009800


	//   ....[19]....
        /*0180*/ 	.word	0x00009840


	//   ....[20]....
        /*0184*/ 	.word	0x00009950


	//   ....[21]....
        /*0188*/ 	.word	0x00009960


	//   ....[22]....
        /*018c*/ 	.word	0x0000a820


	//   ....[23]....
        /*0190*/ 	.word	0x0000a860


	//   ....[24]....
        /*0194*/ 	.word	0x0000a8a0


	//   ....[25]....
        /*0198*/ 	.word	0x0000a8e0


	//   ....[26]....
        /*019c*/ 	.word	0x0000a900


	//   ....[27]....
        /*01a0*/ 	.word	0x0000a930


	//   ....[28]....
        /*01a4*/ 	.word	0x0000ae00


	//   ....[29]....
        /*01a8*/ 	.word	0x0000ae10


	//   ....[30]....
        /*01ac*/ 	.word	0x0000b690


	//   ....[31]....
        /*01b0*/ 	.word	0x0000c040


	//   ....[32]....
        /*01b4*/ 	.word	0x0000cb70


	//   ....[33]....
        /*01b8*/ 	.word	0x0000cb80


	//   ....[34]....
        /*01bc*/ 	.word	0x0000cb90


	//   ....[35]....
        /*01c0*/ 	.word	0x0000cbb0


	//   ....[36]....
        /*01c4*/ 	.word	0x0000cbd0


	//   ....[37]....
        /*01c8*/ 	.word	0x0000cc90


	//   ....[38]....
        /*01cc*/ 	.word	0x0000ccc0


	//   ....[39]....
        /*01d0*/ 	.word	0x0000cd30


	//   ....[40]....
        /*01d4*/ 	.word	0x0000cd60


	//   ....[41]....
        /*01d8*/ 	.word	0x0000cd80


	//   ....[42]....
        /*01dc*/ 	.word	0x0000cde0


	//   ....[43]....
        /*01e0*/ 	.word	0x0000cdf0


	//   ....[44]....
        /*01e4*/ 	.word	0x0000f360


	//   ....[45]....
        /*01e8*/ 	.word	0x0000f7d0


	//   ....[46]....
        /*01ec*/ 	.word	0x0000f960


	//   ....[47]....
        /*01f0*/ 	.word	0x0000f9b0


	//   ....[48]....
        /*01f4*/ 	.word	0x0000fa50


	//   ....[49]....
        /*01f8*/ 	.word	0x0000fb20


	//   ....[50]....
        /*01fc*/ 	.word	0x0000fba0


	//   ....[51]....
        /*0200*/ 	.word	0x0000fc70


	//   ....[52]....
        /*0204*/ 	.word	0x0000fcf0


	//   ....[53]....
        /*0208*/ 	.word	0x0000fdb0


	//   ....[54]....
        /*020c*/ 	.word	0x0000fe60


	//   ....[55]....
        /*0210*/ 	.word	0x0000ff30


	//   ....[56]....
        /*0214*/ 	.word	0x0000ffb0


	//   ....[57]....
        /*0218*/ 	.word	0x00010090


	//   ....[58]....
        /*021c*/ 	.word	0x00010490


	//----- nvinfo : EIATTR_REG_RECONFIG
	.align		4
.L_1129:
        /*0220*/ 	.byte	0x01, 0x54
	.zero		2


	//----- nvinfo : EIATTR_SYSCALL_OFFSETS
	.align		4
        /*0224*/ 	.byte	0x04, 0x46
        /*0226*/ 	.short	(.L_1131 - .L_1130)


	//   ....[0]....
.L_1130:
        /*0228*/ 	.word	0x000011a0


	//   ....[1]....
        /*022c*/ 	.word	0x0000bd00


	//   ....[2]....
        /*0230*/ 	.word	0x0000be40


	//   ....[3]....
        /*0234*/ 	.word	0x0000bf30


	//   ....[4]....
        /*0238*/ 	.word	0x0000c670


	//----- nvinfo : EIATTR_MBARRIER_INSTR_OFFSETS
	.align		4
.L_1131:
        /*023c*/ 	.byte	0x04, 0x39
        /*023e*/ 	.short	(.L_1133 - .L_1132)


	//   ....[0]....
.L_1132:
        /*0240*/ 	.word	0x00000240
        /*0244*/ 	.word	0x000000ff
        /*0248*/ 	.word	0x00031c00
        /*024c*/ 	.short	0x0100
        /*024e*/ 	.byte	0x08
	.zero		1


	//   ....[1]....
        /*0250*/ 	.word	0x00000250
        /*0254*/ 	.word	0x000000ff
        /*0258*/ 	.word	0x00031c20
        /*025c*/ 	.short	0x0100
        /*025e*/ 	.byte	0x08
	.zero		1


	//   ....[2]....
        /*0260*/ 	.word	0x00000340
        /*0264*/ 	.word	0x000000ff
        /*0268*/ 	.word	0x00031c30
        /*026c*/ 	.short	0x0100
        /*026e*/ 	.byte	0x08
	.zero		1


	//   ....[3]....
        /*0270*/ 	.word	0x00000350
        /*0274*/ 	.word	0x000000ff
        /*0278*/ 	.word	0x00031c40
        /*027c*/ 	.short	0x0100
        /*027e*/ 	.byte	0x08
	.zero		1


	//   ....[4]....
        /*0280*/ 	.word	0x00000360
        /*0284*/ 	.word	0x000000ff
        /*0288*/ 	.word	0x00031c38
        /*028c*/ 	.short	0x0100
        /*028e*/ 	.byte	0x08
	.zero		1


	//   ....[5]....
        /*0290*/ 	.word	0x00000370
        /*0294*/ 	.word	0x000000ff
        /*0298*/ 	.word	0x00031c48
        /*029c*/ 	.short	0x0100
        /*029e*/ 	.byte	0x08
	.zero		1


	//   ....[6]....
        /*02a0*/ 	.word	0x000004a0
        /*02a4*/ 	.word	0x000000ff
        /*02a8*/ 	.word	0x00031c50
        /*02ac*/ 	.short	0x0100
        /*02ae*/ 	.byte	0x08
	.zero		1


	//   ....[7]....
        /*02b0*/ 	.word	0x000004b0
        /*02b4*/ 	.word	0x000000ff
        /*02b8*/ 	.word	0x00031c60
        /*02bc*/ 	.short	0x0100
        /*02be*/ 	.byte	0x08
	.zero		1


	//   ....[8]....
        /*02c0*/ 	.word	0x000004c0
        /*02c4*/ 	.word	0x000000ff
        /*02c8*/ 	.word	0x00031c58
        /*02cc*/ 	.short	0x0100
        /*02ce*/ 	.byte	0x08
	.zero		1


	//   ....[9]....
        /*02d0*/ 	.word	0x000004d0
        /*02d4*/ 	.word	0x000000ff
        /*02d8*/ 	.word	0x00031c68
        /*02dc*/ 	.short	0x0100
        /*02de*/ 	.byte	0x08
	.zero		1


	//   ....[10]....
        /*02e0*/ 	.word	0x000005c0
        /*02e4*/ 	.word	0x000000ff
        /*02e8*/ 	.word	0x00031c70
        /*02ec*/ 	.short	0x0100
        /*02ee*/ 	.byte	0x06
	.zero		1


	//   ....[11]....
        /*02f0*/ 	.word	0x000005d0
        /*02f4*/ 	.word	0x000000ff
        /*02f8*/ 	.word	0x00031c80
        /*02fc*/ 	.short	0x0100
        /*02fe*/ 	.byte	0x06
	.zero		1


	//   ....[12]....
        /*0300*/ 	.word	0x000005e0
        /*0304*/ 	.word	0x000000ff
        /*0308*/ 	.word	0x00031c78
        /*030c*/ 	.short	0x0100
        /*030e*/ 	.byte	0x06
	.zero		1


	//   ....[13]....
        /*0310*/ 	.word	0x000005f0
        /*0314*/ 	.word	0x000000ff
        /*0318*/ 	.word	0x00031c88
        /*031c*/ 	.short	0x0100
        /*031e*/ 	.byte	0x06
	.zero		1


	//   ....[14]....
        /*0320*/ 	.word	0x00000720
        /*0324*/ 	.word	0x000000ff
        /*0328*/ 	.word	0x00031c90
        /*032c*/ 	.short	0x0100
        /*032e*/ 	.byte	0x08
	.zero		1


	//   ....[15]....
        /*0330*/ 	.word	0x00000730
        /*0334*/ 	.word	0x000000ff
        /*0338*/ 	.word	0x00031ca0
        /*033c*/ 	.short	0x0100
        /*033e*/ 	.byte	0x08
	.zero		1


	//   ....[16]....
        /*0340*/ 	.word	0x00000740
        /*0344*/ 	.word	0x000000ff
        /*0348*/ 	.word	0x00031c98
        /*034c*/ 	.short	0x0100
        /*034e*/ 	.byte	0x08
	.zero		1


	//   ....[17]....
        /*0350*/ 	.word	0x00000750
        /*0354*/ 	.word	0x000000ff
        /*0358*/ 	.word	0x00031ca8
        /*035c*/ 	.short	0x0100
        /*035e*/ 	.byte	0x08
	.zero		1


	//   ....[18]....
        /*0360*/ 	.word	0x00000880
        /*0364*/ 	.word	0x000000ff
        /*0368*/ 	.word	0x00031cb0
        /*036c*/ 	.short	0x0100
        /*036e*/ 	.byte	0x08
	.zero		1


	//   ....[19]....
        /*0370*/ 	.word	0x00000890
        /*0374*/ 	.word	0x000000ff
        /*0378*/ 	.word	0x00031cc0
        /*037c*/ 	.short	0x0100
        /*037e*/ 	.byte	0x08
	.zero		1


	//   ....[20]....
        /*0380*/ 	.word	0x000008a0
        /*0384*/ 	.word	0x000000ff
        /*0388*/ 	.word	0x00031cb8
        /*038c*/ 	.short	0x0100
        /*038e*/ 	.byte	0x08
	.zero		1


	//   ....[21]....
        /*0390*/ 	.word	0x000008b0
        /*0394*/ 	.word	0x000000ff
        /*0398*/ 	.word	0x00031cc8
        /*039c*/ 	.short	0x0100
        /*039e*/ 	.byte	0x08
	.zero		1


	//   ....[22]....
        /*03a0*/ 	.word	0x000011d0
        /*03a4*/ 	.word	0x000000ff
        /*03a8*/ 	.word	0x00031c00
        /*03ac*/ 	.short	0x010a
        /*03ae*/ 	.byte	0x25
	.zero		1


	//   ....[23]....
        /*03b0*/ 	.word	0x00001220
        /*03b4*/ 	.word	0x000000ff
        /*03b8*/ 	.word	0x00031c30
        /*03bc*/ 	.short	0x010a
        /*03be*/ 	.byte	0x25
	.zero		1


	//   ....[24]....
        /*03c0*/ 	.word	0x00001260
        /*03c4*/ 	.word	0x000000ff
        /*03c8*/ 	.word	0x00031c30
        /*03cc*/ 	.short	0x010a
        /*03ce*/ 	.byte	0x25
	.zero		1


	//   ....[25]....
        /*03d0*/ 	.word	0x000046e0
        /*03d4*/ 	.word	0x00000009
        /*03d8*/ 	.word	0x00000000
        /*03dc*/ 	.short	0x0101
        /*03de*/ 	.byte	0x3f
	.zero		1


	//   ....[26]....
        /*03e0*/ 	.word	0x000057d0
        /*03e4*/ 	.word	0x0000000d
        /*03e8*/ 	.word	0x00031c30
        /*03ec*/ 	.short	0x010a
        /*03ee*/ 	.byte	0x3f
	.zero		1


	//   ....[27]....
        /*03f0*/ 	.word	0x00005810
        /*03f4*/ 	.word	0x0000000d
        /*03f8*/ 	.word	0x00031c30
        /*03fc*/ 	.short	0x010a
        /*03fe*/ 	.byte	0x3f
	.zero		1


	//   ....[28]....
        /*0400*/ 	.word	0x00006ea0
        /*0404*/ 	.word	0x000000ff
        /*0408*/ 	.word	0x00031c50
        /*040c*/ 	.short	0x010a
        /*040e*/ 	.byte	0x06
	.zero		1


	//   ....[29]....
        /*0410*/ 	.word	0x00006ee0
        /*0414*/ 	.word	0x000000ff
        /*0418*/ 	.word	0x00031c50
        /*041c*/ 	.short	0x010a
        /*041e*/ 	.byte	0x06
	.zero		1


	//   ....[30]....
        /*0420*/ 	.word	0x00008ab0
        /*0424*/ 	.word	0x00000077
        /*0428*/ 	.word	0x00000000
        /*042c*/ 	.short	0x0101
        /*042e*/ 	.byte	0x3f
	.zero		1


	//   ....[31]....
        /*0430*/ 	.word	0x00008b50
        /*0434*/ 	.word	0x0000007f
        /*0438*/ 	.word	0x00000000
        /*043c*/ 	.short	0x0101
        /*043e*/ 	.byte	0x3f
	.zero		1


	//   ....[32]....
        /*0440*/ 	.word	0x00009750
        /*0444*/ 	.word	0x00000007
        /*0448*/ 	.word	0x00031c50
        /*044c*/ 	.short	0x010a
        /*044e*/ 	.byte	0x3f
	.zero		1


	//   ....[33]....
        /*0450*/ 	.word	0x00009790
        /*0454*/ 	.word	0x00000007
        /*0458*/ 	.word	0x00031c50
        /*045c*/ 	.short	0x010a
        /*045e*/ 	.byte	0x3f
	.zero		1


	//   ....[34]....
        /*0460*/ 	.word	0x00009de0
        /*0464*/ 	.word	0x00000007
        /*0468*/ 	.word	0x00000000
        /*046c*/ 	.short	0x0101
        /*046e*/ 	.byte	0x3f
	.zero		1


	//   ....[35]....
        /*0470*/ 	.word	0x0000a920
        /*0474*/ 	.word	0x000000ff
        /*0478*/ 	.word	0x00000000
        /*047c*/ 	.short	0x0101
        /*047e*/ 	.byte	0x04
	.zero		1


	//   ....[36]....
        /*0480*/ 	.word	0x0000c230
        /*0484*/ 	.word	0x000000ff
        /*0488*/ 	.word	0x00031c40
        /*048c*/ 	.short	0x010a
        /*048e*/ 	.byte	0x28
	.zero		1


	//   ....[37]....
        /*0490*/ 	.word	0x0000cfe0
        /*0494*/ 	.word	0x000000ff
        /*0498*/ 	.word	0x00031c00
        /*049c*/ 	.short	0x0107
        /*049e*/ 	.byte	0x28
	.zero		1


	//   ....[38]....
        /*04a0*/ 	.word	0x0000d030
        /*04a4*/ 	.word	0x000000ff
        /*04a8*/ 	.word	0x00031c00
        /*04ac*/ 	.short	0x0101
        /*04ae*/ 	.byte	0x28
	.zero		1


	//   ....[39]....
        /*04b0*/ 	.word	0x0000d060
        /*04b4*/ 	.word	0x000000ff
        /*04b8*/ 	.word	0x00031c20
        /*04bc*/ 	.short	0x010a
        /*04be*/ 	.byte	0x28
	.zero		1


	//   ....[40]....
        /*04c0*/ 	.word	0x0000d3a0
        /*04c4*/ 	.word	0x000000ff
        /*04c8*/ 	.word	0x00031c48
        /*04cc*/ 	.short	0x010a
        /*04ce*/ 	.byte	0x28
	.zero		1


	//   ....[41]....
        /*04d0*/ 	.word	0x0000d770
        /*04d4*/ 	.word	0x000000ff
        /*04d8*/ 	.word	0x00031c60
        /*04dc*/ 	.short	0x010a
        /*04de*/ 	.byte	0x28
	.zero		1


	//   ....[42]....
        /*04e0*/ 	.word	0x0000dcf0
        /*04e4*/ 	.word	0x000000ff
        /*04e8*/ 	.word	0x00031c40
        /*04ec*/ 	.short	0x010a
        /*04ee*/ 	.byte	0x28
	.zero		1


	//   ....[43]....
        /*04f0*/ 	.word	0x0000e0d0
        /*04f4*/ 	.word	0x000000ff
        /*04f8*/ 	.word	0x00031c68
        /*04fc*/ 	.short	0x010a
        /*04fe*/ 	.byte	0x28
	.zero		1


	//   ....[44]....
        /*0500*/ 	.word	0x0000e690
        /*0504*/ 	.word	0x000000ff
        /*0508*/ 	.word	0x00031c48
        /*050c*/ 	.short	0x010a
        /*050e*/ 	.byte	0x28
	.zero		1


	//   ....[45]....
        /*0510*/ 	.word	0x0000ea50
        /*0514*/ 	.word	0x000000ff
        /*0518*/ 	.word	0x00031c60
        /*051c*/ 	.short	0x010a
        /*051e*/ 	.byte	0x28
	.zero		1


	//   ....[46]....
        /*0520*/ 	.word	0x0000ee90
        /*0524*/ 	.word	0x00000003
        /*0528*/ 	.word	0x00031c60
        /*052c*/ 	.short	0x010a
        /*052e*/ 	.byte	0x3f
	.zero		1


	//   ....[47]....
        /*0530*/ 	.word	0x0000f2f0
        /*0534*/ 	.word	0x00000007
        /*0538*/ 	.word	0x00031c20
        /*053c*/ 	.short	0x010a
        /*053e*/ 	.byte	0x3f
	.zero		1


	//   ....[48]....
        /*0540*/ 	.word	0x0000f460
        /*0544*/ 	.word	0x00000005
        /*0548*/ 	.word	0x00000000
        /*054c*/ 	.short	0x010a
        /*054e*/ 	.byte	0x3f
	.zero		1


	//   ....[49]....
        /*0550*/ 	.word	0x0000f4d0
        /*0554*/ 	.word	0x00000003
        /*0558*/ 	.word	0x00000000
        /*055c*/ 	.short	0x010a
        /*055e*/ 	.byte	0x3f
	.zero		1


	//   ....[50]....
        /*0560*/ 	.word	0x0000f530
        /*0564*/ 	.word	0x00000005
        /*0568*/ 	.word	0x00000000
        /*056c*/ 	.short	0x010a
        /*056e*/ 	.byte	0x3f
	.zero		1


	//   ....[51]....
        /*0570*/ 	.word	0x0000f560
        /*0574*/ 	.word	0x00000003
        /*0578*/ 	.word	0x00000000
        /*057c*/ 	.short	0x010a
        /*057e*/ 	.byte	0x3f
	.zero		1


	//   ....[52]....
        /*0580*/ 	.word	0x0000f5d0
        /*0584*/ 	.word	0x00000003
        /*0588*/ 	.word	0x00031c00
        /*058c*/ 	.short	0x010a
        /*058e*/ 	.byte	0x3f
	.zero		1


	//   ....[53]....
        /*0590*/ 	.word	0x0000f630
        /*0594*/ 	.word	0x00000003
        /*0598*/ 	.word	0x00031c30
        /*059c*/ 	.short	0x010a
        /*059e*/ 	.byte	0x3f
	.zero		1


	//   ....[54]....
        /*05a0*/ 	.word	0x0000f680
        /*05a4*/ 	.word	0x0000000d
        /*05a8*/ 	.word	0x00031c30
        /*05ac*/ 	.short	0x010a
        /*05ae*/ 	.byte	0x3f
	.zero		1


	//   ....[55]....
        /*05b0*/ 	.word	0x0000f6e0
        /*05b4*/ 	.word	0x0000000c
        /*05b8*/ 	.word	0x00031c50
        /*05bc*/ 	.short	0x010a
        /*05be*/ 	.byte	0x3f
	.zero		1


	//   ....[56]....
        /*05c0*/ 	.word	0x0000f730
        /*05c4*/ 	.word	0x00000007
        /*05c8*/ 	.word	0x00031c50
        /*05cc*/ 	.short	0x010a
        /*05ce*/ 	.byte	0x3f
	.zero		1


	//   ....[57]....
        /*05d0*/ 	.word	0x0000f890
        /*05d4*/ 	.word	0x00000003
        /*05d8*/ 	.word	0x00031c40
        /*05dc*/ 	.short	0x010a
        /*05de*/ 	.byte	0x3f
	.zero		1


	//   ....[58]....
        /*05e0*/ 	.word	0x000100d0
        /*05e4*/ 	.word	0x00000003
        /*05e8*/ 	.word	0x00031c20
        /*05ec*/ 	.short	0x010a
        /*05ee*/ 	.byte	0x3f
	.zero		1


	//   ....[59]....
        /*05f0*/ 	.word	0x00010130
        /*05f4*/ 	.word	0x00000003
        /*05f8*/ 	.word	0x00031c48
        /*05fc*/ 	.short	0x010a
        /*05fe*/ 	.byte	0x3f
	.zero		1


	//   ....[60]....
        /*0600*/ 	.word	0x00010190
        /*0604*/ 	.word	0x00000003
        /*0608*/ 	.word	0x00031c60
        /*060c*/ 	.short	0x010a
        /*060e*/ 	.byte	0x3f
	.zero		1


	//   ....[61]....
        /*0610*/ 	.word	0x000101f0
        /*0614*/ 	.word	0x00000003
        /*0618*/ 	.word	0x00031c40
        /*061c*/ 	.short	0x010a
        /*061e*/ 	.byte	0x3f
	.zero		1


	//   ....[62]....
        /*0620*/ 	.word	0x00010250
        /*0624*/ 	.word	0x00000003
        /*0628*/ 	.word	0x00031c68
        /*062c*/ 	.short	0x010a
        /*062e*/ 	.byte	0x3f
	.zero		1


	//   ....[63]....
        /*0630*/ 	.word	0x000102b0
        /*0634*/ 	.word	0x00000002
        /*0638*/ 	.word	0x00031c48
        /*063c*/ 	.short	0x010a
        /*063e*/ 	.byte	0x3f
	.zero		1


	//   ....[64]....
        /*0640*/ 	.word	0x00010310
        /*0644*/ 	.word	0x00000002
        /*0648*/ 	.word	0x00031c60
        /*064c*/ 	.short	0x010a
        /*064e*/ 	.byte	0x3f
	.zero		1


	//   ....[65]....
        /*0650*/ 	.word	0x00010360
        /*0654*/ 	.word	0x00000003
        /*0658*/ 	.word	0x00031c60
        /*065c*/ 	.short	0x010a
        /*065e*/ 	.byte	0x3f
	.zero		1


	//   ....[66]....
        /*0660*/ 	.word	0x000103b0
        /*0664*/ 	.word	0x00000007
        /*0668*/ 	.word	0x00031c20
        /*066c*/ 	.short	0x010a
        /*066e*/ 	.byte	0x3f
	.zero		1


	//   ....[67]....
        /*0670*/ 	.word	0x00010550
        /*0674*/ 	.word	0x00000005
        /*0678*/ 	.word	0x00000000
        /*067c*/ 	.short	0x010a
        /*067e*/ 	.byte	0x3f
	.zero		1


	//   ....[68]....
        /*0680*/ 	.word	0x000105a0
        /*0684*/ 	.word	0x00000003
        /*0688*/ 	.word	0x00000000
        /*068c*/ 	.short	0x010a
        /*068e*/ 	.byte	0x3f
	.zero		1


	//   ....[69]....
        /*0690*/ 	.word	0x000105f0
        /*0694*/ 	.word	0x00000005
        /*0698*/ 	.word	0x00000000
        /*069c*/ 	.short	0x010a
        /*069e*/ 	.byte	0x3f
	.zero		1


	//----- nvinfo : EIATTR_NUM_MBARRIERS
	.align		4
.L_1133:
        /*06a0*/ 	.byte	0x03, 0x38
        /*06a2*/ 	.short	0x0016


	//----- nvinfo : EIATTR_EXIT_INSTR_OFFSETS
	.align		4
        /*06a4*/ 	.byte	0x04, 0x1c
        /*06a6*/ 	.short	(.L_1135 - .L_1134)


	//   ....[0]....
.L_1134:
        /*06a8*/ 	.word	0x0000f5b0


	//----- nvinfo : EIATTR_MAX_THREADS
	.align		4
.L_1135:
        /*06ac*/ 	.byte	0x04, 0x05
        /*06ae*/ 	.short	(.L_1137 - .L_1136)
.L_1136:
        /*06b0*/ 	.word	0x00000200
        /*06b4*/ 	.word	0x00000001
        /*06b8*/ 	.word	0x00000001


	//----- nvinfo : EIATTR_CRS_STACK_SIZE
	.align		4
.L_1137:
        /*06bc*/ 	.byte	0x04, 0x1e
        /*06be*/ 	.short	(.L_1139 - .L_1138)
.L_1138:
        /*06c0*/ 	.word	0x00000000


	//----- nvinfo : EIATTR_CBANK_PARAM_SIZE
	.align		4
.L_1139:
        /*06c4*/ 	.byte	0x03, 0x19
        /*06c6*/ 	.short	0x0a70


	//----- nvinfo : EIATTR_PARAM_CBANK
	.align		4
        /*06c8*/ 	.byte	0x04, 0x0a
        /*06ca*/ 	.short	(.L_1141 - .L_1140)
	.align		4
.L_1140:
        /*06cc*/ 	.word	index@(.nv.constant0._ZN7cutlass13device_kernelIN5flash11enable_sm90INS1_16FlashAttnFwdSm90INS1_25CollectiveMainloopFwdSm90ILi2EN4cute5tupleIJNS5_1CILi1EEES8_S8_EEENS6_IJNS7_ILi192EEENS7_ILi144EEENS7_ILi96EEEEEELi96ENS_6half_tEfNS_4arch4Sm90ELb0ELb0ELb1ELb0ELb0ELb0ELb0ELb0ELb1ELb1ELb1ELb0EEENS1_21CollectiveEpilogueFwdINS6_IJSA_SC_SB_EEES9_SE_SG_Li384ELb0ELb1ELb1ELb0EEENS1_19SingleTileSchedulerILb0ELb1ELb1ELi192EEEEEEEEEvNT_6ParamsE)
        /*06d0*/ 	.short	0x0210
        /*06d2*/ 	.short	0x0a70


	//----- nvinfo : EIATTR_SW_WAR
	.align		4
.L_1141:
        /*06d4*/ 	.byte	0x04, 0x36
        /*06d6*/ 	.short	(.L_1143 - .L_1142)
.L_1142:
        /*06d8*/ 	.word	0x00000008
.L_1143:


//--------------------- .nv.info._ZN7cutlass13device_kernelIN5flash11enable_sm90INS1_16FlashAttnFwdSm90INS1_25CollectiveMainloopFwdSm90ILi2EN4cute5tupleIJNS5_1CILi1EEES8_S8_EEENS6_IJNS7_ILi192EEENS7_ILi144EEENS7_ILi96EEEEEELi96ENS_6half_tEfNS_4arch4Sm90ELb0ELb0ELb1ELb1ELb0ELb0ELb0ELb0ELb1ELb1ELb1ELb0EEENS1_21CollectiveEpilogueFwdINS6_IJSA_SC_SB_EEES9_SE_SG_Li384ELb1ELb1ELb1ELb0EEENS1_36VarlenDynamicPersistentTileSchedulerILi192ELi144ELi384ELi128ELb1ELb1ELb1ELb0ELb1ELb1EEEEEEEEEvNT_6ParamsE --------------------------
	.section	.nv.info._ZN7cutlass13device_kernelIN5flash11enable_sm90INS1_16FlashAttnFwdSm90INS1_25CollectiveMainloopFwdSm90ILi2EN4cute5tupleIJNS5_1CILi1EEES8_S8_EEENS6_IJNS7_ILi192EEENS7_ILi144EEENS7_ILi96EEEEEELi96ENS_6half_tEfNS_4arch4Sm90ELb0ELb0ELb1ELb1ELb0ELb0ELb0ELb0ELb1ELb1ELb1ELb0EEENS1_21CollectiveEpilogueFwdINS6_IJSA_SC_SB_EEES9_SE_SG_Li384ELb1ELb1ELb1ELb0EEENS1_36VarlenDynamicPersistentTileSchedulerILi192ELi144ELi384ELi128ELb1ELb1ELb1ELb0ELb1ELb1EEEEEEEEEvNT_6ParamsE,"",@"SHT_CUDA_INFO"
	.sectionflags	@""
	.align	4


	//----- nvinfo : EIATTR_CUDA_API_VERSION
	.align		4
        /*0000*/ 	.byte	0x04, 0x37
        /*0002*/ 	.short	(.L_1145 - .L_1144)
.L_1144:
        /*0004*/ 	.word	0x00000082


	//----- nvinfo : EIATTR_KPARAM_INFO
	.align		4
.L_1145:
        /*0008*/ 	.byte	0x04, 0x17
        /*000a*/ 	.short	(.L_1147 - .L_1146)
.L_1146:
        /*000c*/ 	.word	0x00000000
        /*0010*/ 	.short	0x0000
        /*0012*/ 	.short	0x0070
        /*0014*/ 	.byte	0x00, 0xf0, 0x01, 0x2a


	//----- nvinfo : EIATTR_SPARSE_MMA_MASK
	.align		4
.L_1147:
        /*0018*/ 	.byte	0x03, 0x50
        /*001a*/ 	.short	0x0000


	//----- nvinfo : EIATTR_MAXREG_COUNT
	.align		4
        /*001c*/ 	.byte	0x03, 0x1b
        /*001e*/ 	.short	0x0080


	//----- nvinfo : EIATTR_NUM_BARRIERS
	.align		4
        /*0020*/ 	.byte	0x02, 0x4c
        /*0022*/ 	.byte	0x10
	.zero		1


	//----- nvinfo : EIATTR_EXTERNS
	.align		4
        /*0024*/ 	.byte	0x04, 0x0f
        /*0026*/ 	.short	(.L_1149 - .L_1148)


	//   ....[0]....
	.align		4
.L_1148:
        /*0028*/ 	.word	index@(__assertfail)


	//----- nvinfo : EIATTR_ANNOTATIONS
	.align		4
.L_1149:
        /*002c*/ 	.byte	0x04, 0x55
        /*002e*/ 	.short	(.L_1151 - .L_1150)


	//   ....[0]....
.L_1150:
        /* <DEDUP_REMOVED lines=37> */


	//----- nvinfo : EIATTR_MERCURY_ISA_VERSION
	.align		4
.L_1151:
        /*0270*/ 	.byte	0x03, 0x5f
        /*0272*/ 	.short	0x0101


	//----- nvinfo : EIATTR_UNUSED_LOAD_BYTE_OFFSET
	.align		4
        /*0274*/ 	.byte	0x04, 0x44
        /*0276*/ 	.short	(.L_1153 - .L_1152)


	//   ....[0]....
.L_1152:
        /*0278*/ 	.word	0x00000a60
        /*027c*/ 	.word	0x0000fff0


	//   ....[1]....
        /*0280*/ 	.word	0x0000aa70
        /*0284*/ 	.word	0x0000fff0


	//----- nvinfo : EIATTR_INT_WARP_WIDE_INSTR_OFFSETS
	.align		4
.L_1153:
        /*0288*/ 	.byte	0x04, 0x31
        /*028a*/ 	.short	(.L_1155 - .L_1154)


	//   ....[0]....
.L_1154:
        /*028c*/ 	.word	0x00000130


	//   ....[1]....
        /*0290*/ 	.word	0x00000170


	//   ....[2]....
        /*0294*/ 	.word	0x000001e0


	//   ....[3]....
        /*0298*/ 	.word	0x0000ed60


	//   ....[4]....
        /*029c*/ 	.word	0x0000ee00


	//   ....[5]....
        /*02a0*/ 	.word	0x00012900


	//   ....[6]....
        /*02a4*/ 	.word	0x000129a0


	//----- nvinfo : EIATTR_COOP_GROUP_MASK_REGIDS
	.align		4
.L_1155:
        /*02a8*/ 	.byte	0x04, 0x29
        /*02aa*/ 	.short	(.L_1157 - .L_1156)


	//   ....[0]....
.L_1156:
        /*02ac*/ 	.word	0xffffffff


	//   ....[1]....
        /*02b0*/ 	.word	0xffffffff


	//   ....[2]....
        /*02b4*/ 	.word	0xffffffff


	//   ....[3]....
        /*02b8*/ 	.word	0xffffffff


	//   ....[4]....
        /*02bc*/ 	.word	0xffffffff


	//   ....[5]....
        /*02c0*/ 	.word	0xffffffff


	//   ....[6]....
        /*02c4*/ 	.word	0xffffffff


	//   ....[7]....
        /*02c8*/ 	.word	0xffffffff


	//   ....[8]....
        /*02cc*/ 	.word	0xffffffff


	//   ....[9]....
        /*02d0*/ 	.word	0xffffffff


	//   ....[10]....
        /*02d4*/ 	.word	0xffffffff


	//   ....[11]....
        /*02d8*/ 	.word	0xffffffff


	//   ....[12]....
        /*02dc*/ 	.word	0xffffffff


	//   ....[13]....
        /*02e0*/ 	.word	0xffffffff


	//   ....[14]....
        /*02e4*/ 	.word	0xffffffff


	//   ....[15]....
        /*02e8*/ 	.word	0xffffffff


	//   ....[16]....
        /*02ec*/ 	.word	0xffffffff


	//   ....[17]....
        /*02f0*/ 	.word	0xffffffff


	//   ....[18]....
        /*02f4*/ 	.word	0xffffffff


	//   ....[19]....
        /*02f8*/ 	.word	0xffffffff


	//   ....[20]....
        /*02fc*/ 	.word	0xffffffff


	//   ....[21]....
        /*0300*/ 	.word	0xffffffff


	//   ....[22]....
        /*0304*/ 	.word	0xffffffff


	//   ....[23]....
        /*0308*/ 	.word	0xffffffff


	//   ....[24]....
        /*030c*/ 	.word	0xffffffff


	//   ....[25]....
        /*0310*/ 	.word	0xffffffff


	//   ....[26]....
        /*0314*/ 	.word	0xffffffff


	//   ....[27]....
        /*0318*/ 	.word	0xffffffff


	//   ....[28]....
        /*031c*/ 	.word	0xffffffff


	//   ....[29]....
        /*0320*/ 	.word	0xffffffff


	//   ....[30]....
        /*0324*/ 	.word	0xffffffff


	//   ....[31]....
        /*0328*/ 	.word	0xffffffff


	//   ....[32]....
        /*032c*/ 	.word	0xffffffff


	//   ....[33]....
        /*0330*/ 	.word	0xffffffff


	//   ....[34]....
        /*0334*/ 	.word	0xffffffff


	//   ....[35]....
        /*0338*/ 	.word	0xffffffff


	//   ....[36]....
        /*033c*/ 	.word	0xffffffff


	//   ....[37]....
        /*0340*/ 	.word	0xffffffff


	//   ....[38]....
        /*0344*/ 	.word	0xffffffff


	//   ....[39]....
        /*0348*/ 	.word	0xffffffff


	//   ....[40]....
        /*034c*/ 	.word	0xffffffff


	//   ....[41]....
        /*0350*/ 	.word	0xffffffff


	//   ....[42]....
        /*0354*/ 	.word	0xffffffff


	//   ....[43]....
        /*0358*/ 	.word	0xffffffff


	//   ....[44]....
        /*035c*/ 	.word	0xffffffff


	//   ....[45]....
        /*0360*/ 	.word	0xffffffff


	//   ....[46]....
        /*0364*/ 	.word	0xffffffff


	//   ....[47]....
        /*0368*/ 	.word	0xffffffff


	//   ....[48]....
        /*036c*/ 	.word	0xffffffff


	//   ....[49]....
        /*0370*/ 	.word	0xffffffff


	//   ....[50]....
        /*0374*/ 	.word	0xffffffff


	//   ....[51]....
        /*0378*/ 	.word	0xffffffff


	//   ....[52]....
        /*037c*/ 	.word	0xffffffff


	//   ....[53]....
        /*0380*/ 	.word	0xffffffff


	//   ....[54]....
        /*0384*/ 	.word	0xffffffff


	//   ....[55]....
        /*0388*/ 	.word	0xffffffff


	//   ....[56]....
        /*038c*/ 	.word	0xffffffff


	//   ....[57]....
        /*0390*/ 	.word	0xffffffff


	//   ....[58]....
        /*0394*/ 	.word	0xffffffff


	//   ....[59]....
        /*0398*/ 	.word	0xffffffff


	//   ....[60]....
        /*039c*/ 	.word	0xffffffff


	//   ....[61]....
        /*03a0*/ 	.word	0xffffffff


	//   ....[62]....
        /*03a4*/ 	.word	0xffffffff


	//   ....[63]....
        /*03a8*/ 	.word	0xffffffff


	//   ....[64]....
        /*03ac*/ 	.word	0xffffffff


	//   ....[65]....
        /*03b0*/ 	.word	0xffffffff


	//   ....[66]....
        /*03b4*/ 	.word	0xffffffff


	//   ....[67]....
        /*03b8*/ 	.word	0xffffffff


	//   ....[68]....
        /*03bc*/ 	.word	0xffffffff


	//   ....[69]....
        /*03c0*/ 	.word	0xffffffff


	//   ....[70]....
        /*03c4*/ 	.word	0xffffffff


	//   ....[71]....
        /*03c8*/ 	.word	0xffffffff


	//   ....[72]....
        /*03cc*/ 	.word	0xffffffff


	//   ....[73]....
        /*03d0*/ 	.word	0xffffffff


	//   ....[74]....
        /*03d4*/ 	.word	0xffffffff


	//   ....[75]....
        /*03d8*/ 	.word	0xffffffff


	//   ....[76]....
        /*03dc*/ 	.word	0xffffffff


	//   ....[77]....
        /*03e0*/ 	.word	0xffffffff


	//   ....[78]....
        /*03e4*/ 	.word	0xffffffff


	//   ....[79]....
        /*03e8*/ 	.word	0xffffffff


	//   ....[80]....
        /*03ec*/ 	.word	0xffffffff


	//   ....[81]....
        /*03f0*/ 	.word	0xffffffff


	//   ....[82]....
        /*03f4*/ 	.word	0xffffffff


	//   ....[83]....
        /*03f8*/ 	.word	0xffffffff


	//   ....[84]....
        /*03fc*/ 	.word	0xffffffff


	//   ....[85]....
        /*0400*/ 	.word	0xffffffff


	//   ....[86]....
        /*0404*/ 	.word	0xffffffff


	//   ....[87]....
        /*0408*/ 	.word	0x0500000f


	//   ....[88]....
        /*040c*/ 	.word	0x0500000f


	//   ....[89]....
        /*0410*/ 	.word	0x0500000f


	//   ....[90]....
        /*0414*/ 	.word	0x0500000f


	//   ....[91]....
        /*0418*/ 	.word	0x0500000f


	//   ....[92]....
        /*041c*/ 	.word	0x0500000f


	//   ....[93]....
        /*0420*/ 	.word	0x0500000f


	//   ....[94]....
        /*0424*/ 	.word	0x0500000f


	//   ....[95]....
        /*0428*/ 	.word	0x0500000f


	//   ....[96]....
        /*042c*/ 	.word	0x0500000f


	//   ....[97]....
        /*0430*/ 	.word	0x0500000f


	//   ....[98]....
        /*0434*/ 	.word	0x0500000f


	//   ....[99]....
        /*0438*/ 	.word	0x0500000f


	//   ....[100]....
        /*043c*/ 	.word	0x0500000f


	//   ....[101]....
        /*0440*/ 	.word	0x0500000f


	//   ....[102]....
        /*0444*/ 	.word	0x0500000f


	//   ....[103]....
        /*0448*/ 	.word	0x0500000f


	//   ....[104]....
        /*044c*/ 	.word	0x0500000f


	//   ....[105]....
        /*0450*/ 	.word	0x0500000f


	//   ....[106]....
        /*0454*/ 	.word	0x0500000f


	//   ....[107]....
        /*0458*/ 	.word	0x0500000f


	//   ....[108]....
        /*045c*/ 	.word	0x0500000f


	//   ....[109]....
        /*0460*/ 	.word	0x0500000f


	//   ....[110]....
        /*0464*/ 	.word	0x0500000f


	//   ....[111]....
        /*0468*/ 	.word	0x0500000f


	//   ....[112]....
        /*046c*/ 	.word	0x0500000f


	//   ....[113]....
        /*0470*/ 	.word	0x0500000f


	//   ....[114]....
        /*0474*/ 	.word	0x0500000f


	//   ....[115]....
        /*0478*/ 	.word	0x0500000f


	//   ....[116]....
        /*047c*/ 	.word	0x0500000f


	//   ....[117]....
        /*0480*/ 	.word	0x0500000f


	//   ....[118]....
        /*0484*/ 	.word	0x0500000f


	//----- nvinfo : EIATTR_COOP_GROUP_INSTR_OFFSETS
	.align		4
.L_1157:
        /*0488*/ 	.byte	0x04, 0x28
        /*048a*/ 	.short	(.L_1159 - .L_1158)


	//   ....[0]....
.L_1158:
        /*048c*/ 	.word	0x00000070


	//   ....[1]....
        /*0490*/ 	.word	0x00000140


	//   ....[2]....
        /*0494*/ 	.word	0x00000190


	//   ....[3]....
        /*0498*/ 	.word	0x000003c0


	//   ....[4]....
        /*049c*/ 	.word	0x00000520


	//   ....[5]....
        /*04a0*/ 	.word	0x00000640


	//   ....[6]....
        /*04a4*/ 	.word	0x000007a0


	//   ....[7]....
        /*04a8*/ 	.word	0x00001ad0


	//   ....[8]....
        /*04ac*/ 	.word	0x00004650


	//   ....[9]....
        /*04b0*/ 	.word	0x000046a0


	//   ....[10]....
        /*04b4*/ 	.word	0x00004c80


	//   ....[11]....
        /*04b8*/ 	.word	0x00004cf0


	//   ....[12]....
        /*04bc*/ 	.word	0x00005d50


	//   ....[13]....
        /*04c0*/ 	.word	0x00008240


	//   ....[14]....
        /*04c4*/ 	.word	0x000082c0


	//   ....[15]....
        /*04c8*/ 	.word	0x00008bf0


	//   ....[16]....
        /*04cc*/ 	.word	0x00008c70


	//   ....[17]....
        /*04d0*/ 	.word	0x00009f70


	//   ....[18]....
        /*04d4*/ 	.word	0x0000a0a0


	//   ....[19]....
        /*04d8*/ 	.word	0x0000a2b0


	//   ....[20]....
        /*04dc*/ 	.word	0x0000a2f0


	//   ....[21]....
        /*04e0*/ 	.word	0x0000a300


	//   ....[22]....
        /*04e4*/ 	.word	0x0000b580


	//   ....[23]....
        /*04e8*/ 	.word	0x0000b590


	//   ....[24]....
        /*04ec*/ 	.word	0x0000b5a0


	//   ....[25]....
        /*04f0*/ 	.word	0x0000b5f0


	//   ....[26]....
        /*04f4*/ 	.word	0x0000bd10


	//   ....[27]....
        /*04f8*/ 	.word	0x0000bd40


	//   ....[28]....
        /*04fc*/ 	.word	0x0000be70


	//   ....[29]....
        /*0500*/ 	.word	0x0000be90


	//   ....[30]....
        /*0504*/ 	.word	0x0000c370


	//   ....[31]....
        /*0508*/ 	.word	0x0000c380


	//   ....[32]....
        /*050c*/ 	.word	0x0000c6d0


	//   ....[33]....
        /*0510*/ 	.word	0x0000c6e0


	//   ....[34]....
        /*0514*/ 	.word	0x0000d4f0


	//   ....[35]....
        /*0518*/ 	.word	0x0000d500


	//   ....[36]....
        /*051c*/ 	.word	0x0000d610


	//   ....[37]....
        /*0520*/ 	.word	0x0000d630


	//   ....[38]....
        /*0524*/ 	.word	0x0000d7c0


	//   ....[39]....
        /*0528*/ 	.word	0x0000d9e0


	//   ....[40]....
        /*052c*/ 	.word	0x0000da10


	//   ....[41]....
        /*0530*/ 	.word	0x0000da40


	//   ....[42]....
        /*0534*/ 	.word	0x0000da70


	//   ....[43]....
        /*0538*/ 	.word	0x0000daa0


	//   ....[44]....
        /*053c*/ 	.word	0x0000dad0


	//   ....[45]....
        /*0540*/ 	.word	0x0000dc60


	//   ....[46]....
        /*0544*/ 	.word	0x0000dc90


	//   ....[47]....
        /*0548*/ 	.word	0x0000dcc0


	//   ....[48]....
        /*054c*/ 	.word	0x0000dcf0


	//   ....[49]....
        /*0550*/ 	.word	0x0000dd20


	//   ....[50]....
        /*0554*/ 	.word	0x0000dd50


	//   ....[51]....
        /*0558*/ 	.word	0x0000dde0


	//   ....[52]....
        /*055c*/ 	.word	0x0000de10


	//   ....[53]....
        /*0560*/ 	.word	0x0000de20


	//   ....[54]....
        /*0564*/ 	.word	0x0000dec0


	//   ....[55]....
        /*0568*/ 	.word	0x0000f300


	//   ....[56]....
        /*056c*/ 	.word	0x0000ff90


	//   ....[57]....
        /*0570*/ 	.word	0x0000ffb0


	//   ....[58]....
        /*0574*/ 	.word	0x00010070


	//   ....[59]....
        /*0578*/ 	.word	0x00010090


	//   ....[60]....
        /*057c*/ 	.word	0x00010130


	//   ....[61]....
        /*0580*/ 	.word	0x00010150


	//   ....[62]....
        /*0584*/ 	.word	0x00010160


	//   ....[63]....
        /*0588*/ 	.word	0x000101f0


	//   ....[64]....
        /*058c*/ 	.word	0x00010240


	//   ....[65]....
        /*0590*/ 	.word	0x00010250


	//   ....[66]....
        /*0594*/ 	.word	0x00010280


	//   ....[67]....
        /*0598*/ 	.word	0x00010330


	//   ....[68]....
        /*059c*/ 	.word	0x000130a0


	//   ....[69]....
        /*05a0*/ 	.word	0x000130d0


	//   ....[70]....
        /*05a4*/ 	.word	0x00013130


	//   ....[71]....
        /*05a8*/ 	.word	0x00013160


	//   ....[72]....
        /*05ac*/ 	.word	0x00013190


	//   ....[73]....
        /*05b0*/ 	.word	0x000131c0


	//   ....[74]....
        /*05b4*/ 	.word	0x000131f0


	//   ....[75]....
        /*05b8*/ 	.word	0x00013220


	//   ....[76]....
        /*05bc*/ 	.word	0x000133d0


	//   ....[77]....
        /*05c0*/ 	.word	0x00013400


	//   ....[78]....
        /*05c4*/ 	.word	0x00013430


	//   ....[79]....
        /*05c8*/ 	.word	0x00013460


	//   ....[80]....
        /*05cc*/ 	.word	0x00013490


	//   ....[81]....
        /*05d0*/ 	.word	0x000134c0


	//   ....[82]....
        /*05d4*/ 	.word	0x00013580


	//   ....[83]....
        /*05d8*/ 	.word	0x000135a0


	//   ....[84]....
        /*05dc*/ 	.word	0x000135b0


	//   ....[85]....
        /*05e0*/ 	.word	0x00013610


	//   ....[86]....
        /*05e4*/ 	.word	0x00013c30


	//   ....[87]....
        /*05e8*/ 	.word	0x00014130


	//   ....[88]....
        /*05ec*/ 	.word	0x000142e0


	//   ....[89]....
        /*05f0*/ 	.word	0x00014330


	//   ....[90]....
        /*05f4*/ 	.word	0x00014460


	//   ....[91]....
        /*05f8*/ 	.word	0x000144b0


	//   ....[92]....
        /*05fc*/ 	.word	0x000145d0


	//   ....[93]....
        /*0600*/ 	.word	0x00014640


	//   ....[94]....
        /*0604*/ 	.word	0x00014760


	//   ....[95]....
        /*0608*/ 	.word	0x000147d0


	//   ....[96]....
        /*060c*/ 	.word	0x000148c0


	//   ....[97]....
        /*0610*/ 	.word	0x00014930


	//   ....[98]....
        /*0614*/ 	.word	0x00014a40


	//   ....[99]....
        /*0618*/ 	.word	0x00014a90


	//   ....[100]....
        /*061c*/ 	.word	0x00014db0


	//   ....[101]....
        /*0620*/ 	.word	0x00014e50


	//   ....[102]....
        /*0624*/ 	.word	0x00014fe0


	//   ....[103]....
        /*0628*/ 	.word	0x00015050


	//   ....[104]....
        /*062c*/ 	.word	0x000150c0


	//   ....[105]....
        /*0630*/ 	.word	0x00015130


	//   ....[106]....
        /*0634*/ 	.word	0x000151a0


	//   ....[107]....
        /*0638*/ 	.word	0x00015220


	//   ....[108]....
        /*063c*/ 	.word	0x000152a0


	//   ....[109]....
        /*0640*/ 	.word	0x00015330


	//   ....[110]....
        /*0644*/ 	.word	0x000153a0


	//   ....[111]....
        /*0648*/ 	.word	0x00015410


	//   ....[112]....
        /*064c*/ 	.word	0x00015480


	//   ....[113]....
        /*0650*/ 	.word	0x00015500


	//   ....[114]....
        /*0654*/ 	.word	0x00015570


	//   ....[115]....
        /*0658*/ 	.word	0x00015610


	//   ....[116]....
        /*065c*/ 	.word	0x00015660


	//   ....[117]....
        /*0660*/ 	.word	0x000156f0


	//   ....[118]....
        /*0664*/ 	.word	0x00015820


	//----- nvinfo : EIATTR_REG_RECONFIG
	.align		4
.L_1159:
        /*0668*/ 	.byte	0x01, 0x54
	.zero		2


	//----- nvinfo : EIATTR_SYSCALL_OFFSETS
	.align		4
        /*066c*/ 	.byte	0x04, 0x46
        /*066e*/ 	.short	(.L_1161 - .L_1160)


	//   ....[0]....
.L_1160:
        /*0670*/ 	.word	0x00001c90


	//   ....[1]....
        /*0674*/ 	.word	0x0000ef60


	//   ....[2]....
        /*0678*/ 	.word	0x0000f0b0


	//   ....[3]....
        /*067c*/ 	.word	0x0000f1a0


	//   ....[4]....
        /*0680*/ 	.word	0x0000fa40


	//----- nvinfo : EIATTR_MBARRIER_INSTR_OFFSETS
	.align		4
.L_1161:
        /*0684*/ 	.byte	0x04, 0x39
        /*0686*/ 	.short	(.L_1163 - .L_1162)


	//   ....[0]....
.L_1162:
        /*0688*/ 	.word	0x00000270
        /*068c*/ 	.word	0x000000ff
        /*0690*/ 	.word	0x00031c00
        /*0694*/ 	.short	0x0100
        /*0696*/ 	.byte	0x08
	.zero		1


	//   ....[1]....
        /*0698*/ 	.word	0x00000280
        /*069c*/ 	.word	0x000000ff
        /*06a0*/ 	.word	0x00031c20
        /*06a4*/ 	.short	0x0100
        /*06a6*/ 	.byte	0x08
	.zero		1


	//   ....[2]....
        /*06a8*/ 	.word	0x00000370
        /*06ac*/ 	.word	0x000000ff
        /*06b0*/ 	.word	0x00031c30
        /*06b4*/ 	.short	0x0100
        /*06b6*/ 	.byte	0x08
	.zero		1


	//   ....[3]....
        /*06b8*/ 	.word	0x00000380
        /*06bc*/ 	.word	0x000000ff
        /*06c0*/ 	.word	0x00031c40
        /*06c4*/ 	.short	0x0100
        /*06c6*/ 	.byte	0x08
	.zero		1


	//   ....[4]....
        /*06c8*/ 	.word	0x00000390
        /*06cc*/ 	.word	0x000000ff
        /*06d0*/ 	.word	0x00031c38
        /*06d4*/ 	.short	0x0100
        /*06d6*/ 	.byte	0x08
	.zero		1


	//   ....[5]....
        /*06d8*/ 	.word	0x000003a0
        /*06dc*/ 	.word	0x000000ff
        /*06e0*/ 	.word	0x00031c48
        /*06e4*/ 	.short	0x0100
        /*06e6*/ 	.byte	0x08
	.zero		1


	//   ....[6]....
        /*06e8*/ 	.word	0x000004d0
        /*06ec*/ 	.word	0x000000ff
        /*06f0*/ 	.word	0x00031c50
        /*06f4*/ 	.short	0x0100
        /*06f6*/ 	.byte	0x08
	.zero		1


	//   ....[7]....
        /*06f8*/ 	.word	0x000004e0
        /*06fc*/ 	.word	0x000000ff
        /*0700*/ 	.word	0x00031c60
        /*0704*/ 	.short	0x0100
        /*0706*/ 	.byte	0x08
	.zero		1


	//   ....[8]....
        /*0708*/ 	.word	0x000004f0
        /*070c*/ 	.word	0x000000ff
        /*0710*/ 	.word	0x00031c58
        /*0714*/ 	.short	0x0100
        /*0716*/ 	.byte	0x08
	.zero		1


	//   ....[9]....
        /*0718*/ 	.word	0x00000500
        /*071c*/ 	.word	0x000000ff
        /*0720*/ 	.word	0x00031c68
        /*0724*/ 	.short	0x0100
        /*0726*/ 	.byte	0x08
	.zero		1


	//   ....[10]....
        /*0728*/ 	.word	0x000005f0
        /*072c*/ 	.word	0x000000ff
        /*0730*/ 	.word	0x00031c70
        /*0734*/ 	.short	0x0100
        /*0736*/ 	.byte	0x06
	.zero		1


	//   ....[11]....
        /*0738*/ 	.word	0x00000600
        /*073c*/ 	.word	0x000000ff
        /*0740*/ 	.word	0x00031c80
        /*0744*/ 	.short	0x0100
        /*0746*/ 	.byte	0x06
	.zero		1


	//   ....[12]....
        /*0748*/ 	.word	0x00000610
        /*074c*/ 	.word	0x000000ff
        /*0750*/ 	.word	0x00031c78
        /*0754*/ 	.short	0x0100
        /*0756*/ 	.byte	0x06
	.zero		1


	//   ....[13]....
        /*0758*/ 	.word	0x00000620
        /*075c*/ 	.word	0x000000ff
        /*0760*/ 	.word	0x00031c88
        /*0764*/ 	.short	0x0100
        /*0766*/ 	.byte	0x06
	.zero		1


	//   ....[14]....
        /*0768*/ 	.word	0x00000750
        /*076c*/ 	.word	0x000000ff
        /*0770*/ 	.word	0x00031c90
        /*0774*/ 	.short	0x0100
        /*0776*/ 	.byte	0x08
	.zero		1


	//   ....[15]....
        /*0778*/ 	.word	0x00000760
        /*077c*/ 	.word	0x000000ff
        /*0780*/ 	.word	0x00031ca0
        /*0784*/ 	.short	0x0100
        /*0786*/ 	.byte	0x08
	.zero		1


	//   ....[16]....
        /*0788*/ 	.word	0x00000770
        /*078c*/ 	.word	0x000000ff
        /*0790*/ 	.word	0x00031c98
        /*0794*/ 	.short	0x0100
        /*0796*/ 	.byte	0x08
	.zero		1


	//   ....[17]....
        /*0798*/ 	.word	0x00000780
        /*079c*/ 	.word	0x000000ff
        /*07a0*/ 	.word	0x00031ca8
        /*07a4*/ 	.short	0x0100
        /*07a6*/ 	.byte	0x08
	.zero		1


	//   ....[18]....
        /*07a8*/ 	.word	0x000008b0
        /*07ac*/ 	.word	0x000000ff
        /*07b0*/ 	.word	0x00031cb0
        /*07b4*/ 	.short	0x0100
        /*07b6*/ 	.byte	0x08
	.zero		1


	//   ....[19]....
        /*07b8*/ 	.word	0x000008c0
        /*07bc*/ 	.word	0x000000ff
        /*07c0*/ 	.word	0x00031cc0
        /*07c4*/ 	.short	0x0100
        /*07c6*/ 	.byte	0x08
	.zero		1


	//   ....[20]....
        /*07c8*/ 	.word	0x000008d0
        /*07cc*/ 	.word	0x000000ff
        /*07d0*/ 	.word	0x00031cb8
        /*07d4*/ 	.short	0x0100
        /*07d6*/ 	.byte	0x08
	.zero		1


	//   ....[21]....
        /*07d8*/ 	.word	0x000008e0
        /*07dc*/ 	.word	0x000000ff
        /*07e0*/ 	.word	0x00031cc8
        /*07e4*/ 	.short	0x0100
        /*07e6*/ 	.byte	0x08
	.zero		1


	//   ....[22]....
        /*07e8*/ 	.word	0x00001d50
        /*07ec*/ 	.word	0x000000ff
        /*07f0*/ 	.word	0x00031c00
        /*07f4*/ 	.short	0x010a
        /*07f6*/ 	.byte	0x25
	.zero		1


	//   ....[23]....
        /*07f8*/ 	.word	0x00001dd0
        /*07fc*/ 	.word	0x00000000
        /*0800*/ 	.word	0x00031c30
        /*0804*/ 	.short	0x010a
        /*0806*/ 	.byte	0x3f
	.zero		1


	//   ....[24]....
        /*0808*/ 	.word	0x00001e40
        /*080c*/ 	.word	0x00000000
        /*0810*/ 	.word	0x00031c30
        /*0814*/ 	.short	0x010a
        /*0816*/ 	.byte	0x3f
	.zero		1


	//   ....[25]....
        /*0818*/ 	.word	0x00004fc0
        /*081c*/ 	.word	0x00000006
        /*0820*/ 	.word	0x00000000
        /*0824*/ 	.short	0x0101
        /*0826*/ 	.byte	0x3f
	.zero		1


	//   ....[26]....
        /*0828*/ 	.word	0x00006010
        /*082c*/ 	.word	0x000000ff
        /*0830*/ 	.word	0x00031c30
        /*0834*/ 	.short	0x010a
        /*0836*/ 	.byte	0x04
	.zero		1


	//   ....[27]....
        /*0838*/ 	.word	0x00006050
        /*083c*/ 	.word	0x000000ff
        /*0840*/ 	.word	0x00031c30
        /*0844*/ 	.short	0x010a
        /*0846*/ 	.byte	0x04
	.zero		1


	//   ....[28]....
        /*0848*/ 	.word	0x000076f0
        /*084c*/ 	.word	0x000000ff
        /*0850*/ 	.word	0x00031c50
        /*0854*/ 	.short	0x010a
        /*0856*/ 	.byte	0x04
	.zero		1


	//   ....[29]....
        /*0858*/ 	.word	0x00007730
        /*085c*/ 	.word	0x000000ff
        /*0860*/ 	.word	0x00031c50
        /*0864*/ 	.short	0x010a
        /*0866*/ 	.byte	0x04
	.zero		1


	//   ....[30]....
        /*0868*/ 	.word	0x00009540
        /*086c*/ 	.word	0x00000008
        /*0870*/ 	.word	0x00000000
        /*0874*/ 	.short	0x0101
        /*0876*/ 	.byte	0x3f
	.zero		1


	//   ....[31]....
        /*0878*/ 	.word	0x000096f0
        /*087c*/ 	.word	0x00000008
        /*0880*/ 	.word	0x00000000
        /*0884*/ 	.short	0x0101
        /*0886*/ 	.byte	0x3f
	.zero		1


	//   ....[32]....
        /*0888*/ 	.word	0x00009ff0
        /*088c*/ 	.word	0x000000ff
        /*0890*/ 	.word	0x00031c50
        /*0894*/ 	.short	0x010a
        /*0896*/ 	.byte	0x09
	.zero		1


	//   ....[33]....
        /*0898*/ 	.word	0x0000a030
        /*089c*/ 	.word	0x000000ff
        /*08a0*/ 	.word	0x00031c50
        /*08a4*/ 	.short	0x010a
        /*08a6*/ 	.byte	0x09
	.zero		1


	//   ....[34]....
        /*08a8*/ 	.word	0x0000a6f0
        /*08ac*/ 	.word	0x00000006
        /*08b0*/ 	.word	0x00000000
        /*08b4*/ 	.short	0x0101
        /*08b6*/ 	.byte	0x3f
	.zero		1


	//   ....[35]....
        /*08b8*/ 	.word	0x0000bd30
        /*08bc*/ 	.word	0x000000ff
        /*08c0*/ 	.word	0x00000000
        /*08c4*/ 	.short	0x0101
        /*08c6*/ 	.byte	0x04
	.zero		1


	//   ....[36]....
        /*08c8*/ 	.word	0x0000c330
        /*08cc*/ 	.word	0x000000ff
        /*08d0*/ 	.word	0x00000000
        /*08d4*/ 	.short	0x0101
        /*08d6*/ 	.byte	0x04
	.zero		1


	//   ....[37]....
        /*08d8*/ 	.word	0x0000f510
        /*08dc*/ 	.word	0x00000000
        /*08e0*/ 	.word	0x00031c40
        /*08e4*/ 	.short	0x010a
        /*08e6*/ 	.byte	0x3f
	.zero		1


	//   ....[38]....
        /*08e8*/ 	.word	0x00010410
        /*08ec*/ 	.word	0x00000011
        /*08f0*/ 	.word	0x00031c00
        /*08f4*/ 	.short	0x0107
        /*08f6*/ 	.byte	0x3f
	.zero		1


	//   ....[39]....
        /*08f8*/ 	.word	0x00010500
        /*08fc*/ 	.word	0x00000011
        /*0900*/ 	.word	0x00031c00
        /*0904*/ 	.short	0x0101
        /*0906*/ 	.byte	0x3f
	.zero		1


	//   ....[40]....
        /*0908*/ 	.word	0x00010520
        /*090c*/ 	.word	0x00000011
        /*0910*/ 	.word	0x00031c20
        /*0914*/ 	.short	0x010a
        /*0916*/ 	.byte	0x3f
	.zero		1


	//   ....[41]....
        /*0918*/ 	.word	0x000108c0
        /*091c*/ 	.word	0x00000003
        /*0920*/ 	.word	0x00031c40
        /*0924*/ 	.short	0x010a
        /*0926*/ 	.byte	0x3f
	.zero		1


	//   ....[42]....
        /*0928*/ 	.word	0x00010d40
        /*092c*/ 	.word	0x00000002
        /*0930*/ 	.word	0x00000060
        /*0934*/ 	.short	0x010a
        /*0936*/ 	.byte	0x3f
	.zero		1


	//   ....[43]....
        /*0938*/ 	.word	0x00011480
        /*093c*/ 	.word	0x00000003
        /*0940*/ 	.word	0x00031c40
        /*0944*/ 	.short	0x010a
        /*0946*/ 	.byte	0x3f
	.zero		1


	//   ....[44]....
        /*0948*/ 	.word	0x00011900
        /*094c*/ 	.word	0x0000000c
        /*0950*/ 	.word	0x00000060
        /*0954*/ 	.short	0x010a
        /*0956*/ 	.byte	0x3f
	.zero		1


	//   ....[45]....
        /*0958*/ 	.word	0x00011f80
        /*095c*/ 	.word	0x00000002
        /*0960*/ 	.word	0x00031c40
        /*0964*/ 	.short	0x010a
        /*0966*/ 	.byte	0x3f
	.zero		1


	//   ....[46]....
        /*0968*/ 	.word	0x00012410
        /*096c*/ 	.word	0x00000007
        /*0970*/ 	.word	0x00000060
        /*0974*/ 	.short	0x010a
        /*0976*/ 	.byte	0x3f
	.zero		1


	//   ....[47]....
        /*0978*/ 	.word	0x00012a50
        /*097c*/ 	.word	0x00000003
        /*0980*/ 	.word	0x00031c60
        /*0984*/ 	.short	0x010a
        /*0986*/ 	.byte	0x3f
	.zero		1


	//   ....[48]....
        /*0988*/ 	.word	0x00013bb0
        /*098c*/ 	.word	0x00000009
        /*0990*/ 	.word	0x00031c20
        /*0994*/ 	.short	0x010a
        /*0996*/ 	.byte	0x3f
	.zero		1


	//   ....[49]....
        /*0998*/ 	.word	0x00013d70
        /*099c*/ 	.word	0x00000007
        /*09a0*/ 	.word	0x00000000
        /*09a4*/ 	.short	0x010a
        /*09a6*/ 	.byte	0x3f
	.zero		1


	//   ....[50]....
        /*09a8*/ 	.word	0x00013de0
        /*09ac*/ 	.word	0x00000003
        /*09b0*/ 	.word	0x00000000
        /*09b4*/ 	.short	0x010a
        /*09b6*/ 	.byte	0x3f
	.zero		1


	//   ....[51]....
        /*09b8*/ 	.word	0x00013e40
        /*09bc*/ 	.word	0x00000005
        /*09c0*/ 	.word	0x00000000
        /*09c4*/ 	.short	0x010a
        /*09c6*/ 	.byte	0x3f
	.zero		1


	//   ....[52]....
        /*09c8*/ 	.word	0x00013e70
        /*09cc*/ 	.word	0x00000003
        /*09d0*/ 	.word	0x00000000
        /*09d4*/ 	.short	0x010a
        /*09d6*/ 	.byte	0x3f
	.zero		1


	//   ....[53]....
        /*09d8*/ 	.word	0x00013ee0
        /*09dc*/ 	.word	0x00000003
        /*09e0*/ 	.word	0x00031c00
        /*09e4*/ 	.short	0x010a
        /*09e6*/ 	.byte	0x3f
	.zero		1


	//   ....[54]....
        /*09e8*/ 	.word	0x00013f30
        /*09ec*/ 	.word	0x00000000
        /*09f0*/ 	.word	0x00031c30
        /*09f4*/ 	.short	0x010a
        /*09f6*/ 	.byte	0x3f
	.zero		1


	//   ....[55]....
        /*09f8*/ 	.word	0x00013f90
        /*09fc*/ 	.word	0x00000007
        /*0a00*/ 	.word	0x00031c30
        /*0a04*/ 	.short	0x010a
        /*0a06*/ 	.byte	0x3f
	.zero		1


	//   ....[56]....
        /*0a08*/ 	.word	0x00013ff0
        /*0a0c*/ 	.word	0x00000007
        /*0a10*/ 	.word	0x00031c50
        /*0a14*/ 	.short	0x010a
        /*0a16*/ 	.byte	0x3f
	.zero		1


	//   ....[57]....
        /*0a18*/ 	.word	0x00014050
        /*0a1c*/ 	.word	0x00000003
        /*0a20*/ 	.word	0x00031c50
        /*0a24*/ 	.short	0x010a
        /*0a26*/ 	.byte	0x3f
	.zero		1


	//   ....[58]....
        /*0a28*/ 	.word	0x000141f0
        /*0a2c*/ 	.word	0x00000000
        /*0a30*/ 	.word	0x00031c40
        /*0a34*/ 	.short	0x010a
        /*0a36*/ 	.byte	0x3f
	.zero		1


	//   ....[59]....
        /*0a38*/ 	.word	0x00014ad0
        /*0a3c*/ 	.word	0x00000011
        /*0a40*/ 	.word	0x00031c20
        /*0a44*/ 	.short	0x010a
        /*0a46*/ 	.byte	0x3f
	.zero		1


	//   ....[60]....
        /*0a48*/ 	.word	0x00014b20
        /*0a4c*/ 	.word	0x00000003
        /*0a50*/ 	.word	0x00031c40
        /*0a54*/ 	.short	0x010a
        /*0a56*/ 	.byte	0x3f
	.zero		1


	//   ....[61]....
        /*0a58*/ 	.word	0x00014b70
        /*0a5c*/ 	.word	0x00000002
        /*0a60*/ 	.word	0x00000060
        /*0a64*/ 	.short	0x010a
        /*0a66*/ 	.byte	0x3f
	.zero		1


	//   ....[62]....
        /*0a68*/ 	.word	0x00014bc0
        /*0a6c*/ 	.word	0x00000003
        /*0a70*/ 	.word	0x00031c40
        /*0a74*/ 	.short	0x010a
        /*0a76*/ 	.byte	0x3f
	.zero		1


	//   ....[63]....
        /*0a78*/ 	.word	0x00014c10
        /*0a7c*/ 	.word	0x0000000c
        /*0a80*/ 	.word	0x00000060
        /*0a84*/ 	.short	0x010a
        /*0a86*/ 	.byte	0x3f
	.zero		1


	//   ....[64]....
        /*0a88*/ 	.word	0x00014c60
        /*0a8c*/ 	.word	0x00000002
        /*0a90*/ 	.word	0x00031c40
        /*0a94*/ 	.short	0x010a
        /*0a96*/ 	.byte	0x3f
	.zero		1


	//   ....[65]....
        /*0a98*/ 	.word	0x00014cb0
        /*0a9c*/ 	.word	0x00000007
        /*0aa0*/ 	.word	0x00000060
        /*0aa4*/ 	.short	0x010a
        /*0aa6*/ 	.byte	0x3f
	.zero		1


	//   ....[66]....
        /*0aa8*/ 	.word	0x00014d00
        /*0aac*/ 	.word	0x00000003
        /*0ab0*/ 	.word	0x00031c60
        /*0ab4*/ 	.short	0x010a
        /*0ab6*/ 	.byte	0x3f
	.zero		1


	//   ....[67]....
        /*0ab8*/ 	.word	0x00015740
        /*0abc*/ 	.word	0x00000009
        /*0ac0*/ 	.word	0x00031c20
        /*0ac4*/ 	.short	0x010a
        /*0ac6*/ 	.byte	0x3f
	.zero		1


	//   ....[68]....
        /*0ac8*/ 	.word	0x000158e0
        /*0acc*/ 	.word	0x00000007
        /*0ad0*/ 	.word	0x00000000
        /*0ad4*/ 	.short	0x010a
        /*0ad6*/ 	.byte	0x3f
	.zero		1


	//   ....[69]....
        /*0ad8*/ 	.word	0x00015930
        /*0adc*/ 	.word	0x00000003
        /*0ae0*/ 	.word	0x00000000
        /*0ae4*/ 	.short	0x010a
        /*0ae6*/ 	.byte	0x3f
	.zero		1


	//   ....[70]....
        /*0ae8*/ 	.word	0x00015980
        /*0aec*/ 	.word	0x00000005
        /*0af0*/ 	.word	0x00000000
        /*0af4*/ 	.short	0x010a
        /*0af6*/ 	.byte	0x3f
	.zero		1


	//----- nvinfo : EIATTR_NUM_MBARRIERS
	.align		4
.L_1163:
        /*0af8*/ 	.byte	0x03, 0x38
        /*0afa*/ 	.short	0x0016


	//----- nvinfo : EIATTR_EXIT_INSTR_OFFSETS
	.align		4
        /*0afc*/ 	.byte	0x04, 0x1c
        /*0afe*/ 	.short	(.L_1165 - .L_1164)


	//   ....[0]....
.L_1164:
        /*0b00*/ 	.word	0x00000a90


	//   ....[1]....
        /*0b04*/ 	.word	0x0000d770


	//   ....[2]....
        /*0b08*/ 	.word	0x00013ec0


	//----- nvinfo : EIATTR_MAX_THREADS
	.align		4
.L_1165:
        /*0b0c*/ 	.byte	0x04, 0x05
        /*0b0e*/ 	.short	(.L_1167 - .L_1166)
.L_1166:
        /*0b10*/ 	.word	0x00000200
        /*0b14*/ 	.word	0x00000001
        /*0b18*/ 	.word	0x00000001


	//----- nvinfo : EIATTR_CRS_STACK_SIZE
	.align		4
.L_1167:
        /*0b1c*/ 	.byte	0x04, 0x1e
        /*0b1e*/ 	.short	(.L_1169 - .L_1168)
.L_1168:
        /*0b20*/ 	.word	0x00000000


	//----- nvinfo : EIATTR_CBANK_PARAM_SIZE
	.align		4
.L_1169:
        /*0b24*/ 	.byte	0x03, 0x19
        /*0b26*/ 	.short	0x0af0


	//----- nvinfo : EIATTR_PARAM_CBANK
	.align		4
        /*0b28*/ 	.byte	0x04, 0x0a
        /*0b2a*/ 	.short	(.L_1171 - .L_1170)
	.align		4
.L_1170:
        /*0b2c*/ 	.word	index@(.nv.constant0._ZN7cutlass13device_kernelIN5flash11enable_sm90INS1_16FlashAttnFwdSm90INS1_25CollectiveMainloopFwdSm90ILi2EN4cute5tupleIJNS5_1CILi1EEES8_S8_EEENS6_IJNS7_ILi192EEENS7_ILi144EEENS7_ILi96EEEEEELi96ENS_6half_tEfNS_4arch4Sm90ELb0ELb0ELb1ELb1ELb0ELb0ELb0ELb0ELb1ELb1ELb1ELb0EEENS1_21CollectiveEpilogueFwdINS6_IJSA_SC_SB_EEES9_SE_SG_Li384ELb1ELb1ELb1ELb0EEENS1_36VarlenDynamicPersistentTileSchedulerILi192ELi144ELi384ELi128ELb1ELb1ELb1ELb0ELb1ELb1EEEEEEEEEvNT_6ParamsE)
        /*0b30*/ 	.short	0x0210
        /*0b32*/ 	.short	0x0af0


	//----- nvinfo : EIATTR_SW_WAR
	.align		4
.L_1171:
        /*0b34*/ 	.byte	0x04, 0x36
        /*0b36*/ 	.short	(.L_1173 - .L_1172)
.L_1172:
        /*0b38*/ 	.word	0x00000008
.L_1173:


//--------------------- .nv.info._ZN7cutlass13device_kernelIN5flash11enable_sm90INS1_16FlashAttnFwdSm90INS1_25CollectiveMainloopFwdSm90ILi2EN4cute5tupleIJNS5_1CILi1EEES8_S8_EEENS6_IJNS7_ILi192EEENS7_ILi144EEENS7_ILi96EEEEEELi96ENS_6half_tEfNS_4arch4Sm90ELb0ELb0ELb1ELb1ELb0ELb1ELb0ELb0ELb1ELb1ELb1ELb0EEENS1_21CollectiveEpilogueFwdINS6_IJSA_SC_SB_EEES9_SE_SG_Li384ELb1ELb1ELb1ELb0EEENS1_36VarlenDynamicPersistentTileSchedulerILi192ELi144ELi384ELi128ELb1ELb1ELb1ELb0ELb1ELb1EEEEEEEEEvNT_6ParamsE --------------------------
	.section	.nv.info._ZN7cutlass13device_kernelIN5flash11enable_sm90INS1_16FlashAttnFwdSm90INS1_25CollectiveMainloopFwdSm90ILi2EN4cute5tupleIJNS5_1CILi1EEES8_S8_EEENS6_IJNS7_ILi192EEENS7_ILi144EEENS7_ILi96EEEEEELi96ENS_6half_tEfNS_4arch4Sm90ELb0ELb0ELb1ELb1ELb0ELb1ELb0ELb0ELb1ELb1ELb1ELb0EEENS1_21CollectiveEpilogueFwdINS6_IJSA_SC_SB_EEES9_SE_SG_Li384ELb1ELb1ELb1ELb0EEENS1_36VarlenDynamicPersistentTileSchedulerILi192ELi144ELi384ELi128ELb1ELb1ELb1ELb0ELb1ELb1EEEEEEEEEvNT_6ParamsE,"",@"SHT_CUDA_INFO"
	.sectionflags	@""
	.align	4


	//----- nvinfo : EIATTR_CUDA_API_VERSION
	.align		4
        /*0000*/ 	.byte	0x04, 0x37
        /*0002*/ 	.short	(.L_1175 - .L_1174)
.L_1174:
        /*0004*/ 	.word	0x00000082


	//----- nvinfo : EIATTR_KPARAM_INFO
	.align		4
.L_1175:
        /*0008*/ 	.byte	0x04, 0x17
        /*000a*/ 	.short	(.L_1177 - .L_1176)
.L_1176:
        /*000c*/ 	.word	0x00000000
        /*0010*/ 	.short	0x0000
        /*0012*/ 	.short	0x0070
        /*0014*/ 	.byte	0x00, 0xf0, 0x01, 0x2a


	//----- nvinfo : EIATTR_SPARSE_MMA_MASK
	.align		4
.L_1177:
        /*0018*/ 	.byte	0x03, 0x50
        /*001a*/ 	.short	0x0000


	//----- nvinfo : EIATTR_MAXREG_COUNT
	.align		4
        /*001c*/ 	.byte	0x03, 0x1b
        /*001e*/ 	.short	0x0080


	//----- nvinfo : EIATTR_NUM_BARRIERS
	.align		4
        /*0020*/ 	.byte	0x02, 0x4c
        /*0022*/ 	.byte	0x10
	.zero		1


	//----- nvinfo : EIATTR_EXTERNS
	.align		4
        /*0024*/ 	.byte	0x04, 0x0f
        /*0026*/ 	.short	(.L_1179 - .L_1178)


	//   ....[0]....
	.align		4
.L_1178:
        /*0028*/ 	.word	index@(__assertfail)


	//----- nvinfo : EIATTR_ANNOTATIONS
	.align		4
.L_1179:
        /*002c*/ 	.byte	0x04, 0x55
        /*002e*/ 	.short	(.L_1181 - .L_1180)


	//   ....[0]....
.L_1180:
        /* <DEDUP_REMOVED lines=149> */


	//----- nvinfo : EIATTR_MERCURY_ISA_VERSION
	.align		4
.L_1181:
        /*0968*/ 	.byte	0x03, 0x5f
        /*096a*/ 	.short	0x0101


	//----- nvinfo : EIATTR_UNUSED_LOAD_BYTE_OFFSET
	.align		4
        /*096c*/ 	.byte	0x04, 0x44
        /*096e*/ 	.short	(.L_1183 - .L_1182)


	//   ....[0]....
.L_1182:
        /*0970*/ 	.word	0x00000ae0
        /*0974*/ 	.word	0x0000fff0


	//   ....[1]....
        /*0978*/ 	.word	0x00015f90
        /*097c*/ 	.word	0x0000fff0


	//----- nvinfo : EIATTR_INT_WARP_WIDE_INSTR_OFFSETS
	.align		4
.L_1183:
        /*0980*/ 	.byte	0x04, 0x31
        /*0982*/ 	.short	(.L_1185 - .L_1184)


	//   ....[0]....
.L_1184:
        /*0984*/ 	.word	0x00000180


	//   ....[1]....
        /*0988*/ 	.word	0x00000220


	//   ....[2]....
        /*098c*/ 	.word	0x00000290


	//   ....[3]....
        /*0990*/ 	.word	0x0001ba70


	//   ....[4]....
        /*0994*/ 	.word	0x0001bb00


	//   ....[5]....
        /*0998*/ 	.word	0x0001f590


	//   ....[6]....
        /*099c*/ 	.word	0x0001f620


	//----- nvinfo : EIATTR_COOP_GROUP_MASK_REGIDS
	.align		4
.L_1185:
        /*09a0*/ 	.byte	0x04, 0x29
        /*09a2*/ 	.short	(.L_1187 - .L_1186)


	//   ....[0]....
.L_1186:
        /*09a4*/ 	.word	0xffffffff


	//   ....[1]....
        /*09a8*/ 	.word	0xffffffff


	//   ....[2]....
        /*09ac*/ 	.word	0xffffffff


	//   ....[3]....
        /*09b0*/ 	.word	0xffffffff


	//   ....[4]....
        /*09b4*/ 	.word	0xffffffff


	//   ....[5]....
        /*09b8*/ 	.word	0xffffffff


	//   ....[6]....
        /*09bc*/ 	.word	0xffffffff


	//   ....[7]....
        /*09c0*/ 	.word	0xffffffff


	//   ....[8]....
        /*09c4*/ 	.word	0xffffffff


	//   ....[9]....
        /*09c8*/ 	.word	0xffffffff


	//   ....[10]....
        /*09cc*/ 	.word	0xffffffff


	//   ....[11]....
        /*09d0*/ 	.word	0xffffffff


	//   ....[12]....
        /*09d4*/ 	.word	0xffffffff


	//   ....[13]....
        /*09d8*/ 	.word	0xffffffff


	//   ....[14]....
        /*09dc*/ 	.word	0xffffffff


	//   ....[15]....
        /*09e0*/ 	.word	0xffffffff


	//   ....[16]....
        /*09e4*/ 	.word	0xffffffff


	//   ....[17]....
        /*09e8*/ 	.word	0xffffffff


	//   ....[18]....
        /*09ec*/ 	.word	0xffffffff


	//   ....[19]....
        /*09f0*/ 	.word	0xffffffff


	//   ....[20]....
        /*09f4*/ 	.word	0xffffffff


	//   ....[21]....
        /*09f8*/ 	.word	0xffffffff


	//   ....[22]....
        /*09fc*/ 	.word	0xffffffff


	//   ....[23]....
        /*0a00*/ 	.word	0xffffffff


	//   ....[24]....
        /*0a04*/ 	.word	0xffffffff


	//   ....[25]....
        /*0a08*/ 	.word	0xffffffff


	//   ....[26]....
        /*0a0c*/ 	.word	0xffffffff


	//   ....[27]....
        /*0a10*/ 	.word	0xffffffff


	//   ....[28]....
        /*0a14*/ 	.word	0xffffffff


	//   ....[29]....
        /*0a18*/ 	.word	0xffffffff


	//   ....[30]....
        /*0a1c*/ 	.word	0xffffffff


	//   ....[31]....
        /*0a20*/ 	.word	0xffffffff


	//   ....[32]....
        /*0a24*/ 	.word	0xffffffff


	//   ....[33]....
        /*0a28*/ 	.word	0xffffffff


	//   ....[34]....
        /*0a2c*/ 	.word	0xffffffff


	//   ....[35]....
        /*0a30*/ 	.word	0xffffffff


	//   ....[36]....
        /*0a34*/ 	.word	0xffffffff


	//   ....[37]....
        /*0a38*/ 	.word	0xffffffff


	//   ....[38]....
        /*0a3c*/ 	.word	0xffffffff


	//   ....[39]....
        /*0a40*/ 	.word	0xffffffff


	//   ....[40]....
        /*0a44*/ 	.word	0xffffffff


	//   ....[41]....
        /*0a48*/ 	.word	0xffffffff


	//   ....[42]....
        /*0a4c*/ 	.word	0xffffffff


	//   ....[43]....
        /*0a50*/ 	.word	0xffffffff


	//   ....[44]....
        /*0a54*/ 	.word	0xffffffff


	//   ....[45]....
        /*0a58*/ 	.word	0xffffffff


	//   ....[46]....
        /*0a5c*/ 	.word	0xffffffff


	//   ....[47]....
        /*0a60*/ 	.word	0xffffffff


	//   ....[48]....
        /*0a64*/ 	.word	0xffffffff


	//   ....[49]....
        /*0a68*/ 	.word	0xffffffff


	//   ....[50]....
        /*0a6c*/ 	.word	0xffffffff


	//   ....[51]....
        /*0a70*/ 	.word	0xffffffff


	//   ....[52]....
        /*0a74*/ 	.word	0xffffffff


	//   ....[53]....
        /*0a78*/ 	.word	0xffffffff


	//   ....[54]....
        /*0a7c*/ 	.word	0xffffffff


	//   ....[55]....
        /*0a80*/ 	.word	0xffffffff


	//   ....[56]....
        /*0a84*/ 	.word	0xffffffff


	//   ....[57]....
        /*0a88*/ 	.word	0xffffffff


	//   ....[58]....
        /*0a8c*/ 	.word	0xffffffff


	//   ....[59]....
        /*0a90*/ 	.word	0xffffffff


	//   ....[60]....
        /*0a94*/ 	.word	0xffffffff


	//   ....[61]....
        /*0a98*/ 	.word	0xffffffff


	//   ....[62]....
        /*0a9c*/ 	.word	0xffffffff


	//   ....[63]....
        /*0aa0*/ 	.word	0xffffffff


	//   ....[64]....
        /*0aa4*/ 	.word	0xffffffff


	//   ....[65]....
        /*0aa8*/ 	.word	0xffffffff


	//   ....[66]....
        /*0aac*/ 	.word	0xffffffff


	//   ....[67]....
        /*0ab0*/ 	.word	0xffffffff


	//   ....[68]....
        /*0ab4*/ 	.word	0xffffffff


	//   ....[69]....
        /*0ab8*/ 	.word	0xffffffff


	//   ....[70]....
        /*0abc*/ 	.word	0xffffffff


	//   ....[71]....
        /*0ac0*/ 	.word	0xffffffff


	//   ....[72]....
        /*0ac4*/ 	.word	0xffffffff


	//   ....[73]....
        /*0ac8*/ 	.word	0xffffffff


	//   ....[74]....
        /*0acc*/ 	.word	0xffffffff


	//   ....[75]....
        /*0ad0*/ 	.word	0xffffffff


	//   ....[76]....
        /*0ad4*/ 	.word	0xffffffff


	//   ....[77]....
        /*0ad8*/ 	.word	0xffffffff


	//   ....[78]....
        /*0adc*/ 	.word	0xffffffff


	//   ....[79]....
        /*0ae0*/ 	.word	0xffffffff


	//   ....[80]....
        /*0ae4*/ 	.word	0xffffffff


	//   ....[81]....
        /*0ae8*/ 	.word	0xffffffff


	//   ....[82]....
        /*0aec*/ 	.word	0xffffffff


	//   ....[83]....
        /*0af0*/ 	.word	0xffffffff


	//   ....[84]....
        /*0af4*/ 	.word	0xffffffff


	//   ....[85]....
        /*0af8*/ 	.word	0xffffffff


	//   ....[86]....
        /*0afc*/ 	.word	0xffffffff


	//   ....[87]....
        /*0b00*/ 	.word	0xffffffff


	//   ....[88]....
        /*0b04*/ 	.word	0xffffffff


	//   ....[89]....
        /*0b08*/ 	.word	0xffffffff


	//   ....[90]....
        /*0b0c*/ 	.word	0xffffffff


	//   ....[91]....
        /*0b10*/ 	.word	0xffffffff


	//   ....[92]....
        /*0b14*/ 	.word	0xffffffff


	//   ....[93]....
        /*0b18*/ 	.word	0xffffffff


	//   ....[94]....
        /*0b1c*/ 	.word	0xffffffff


	//   ....[95]....
        /*0b20*/ 	.word	0xffffffff


	//   ....[96]....
        /*0b24*/ 	.word	0x0500000f


	//   ....[97]....
        /*0b28*/ 	.word	0x0500000f


	//   ....[98]....
        /*0b2c*/ 	.word	0x0500000f


	//   ....[99]....
        /*0b30*/ 	.word	0x0500000f


	//   ....[100]....
        /*0b34*/ 	.word	0x0500000f


	//   ....[101]....
        /*0b38*/ 	.word	0x0500000f


	//   ....[102]....
        /*0b3c*/ 	.word	0x0500000f


	//   ....[103]....
        /*0b40*/ 	.word	0x0500000f


	//   ....[104]....
        /*0b44*/ 	.word	0x0500000f


	//   ....[105]....
        /*0b48*/ 	.word	0x0500000f


	//   ....[106]....
        /*0b4c*/ 	.word	0x0500000f


	//   ....[107]....
        /*0b50*/ 	.word	0x0500000f


	//   ....[108]....
        /*0b54*/ 	.word	0x0500000f


	//   ....[109]....
        /*0b58*/ 	.word	0x0500000f


	//   ....[110]....
        /*0b5c*/ 	.word	0x0500000f


	//   ....[111]....
        /*0b60*/ 	.word	0x0500000f


	//   ....[112]....
        /*0b64*/ 	.word	0x0500000f


	//   ....[113]....
        /*0b68*/ 	.word	0x0500000f


	//   ....[114]....
        /*0b6c*/ 	.word	0x0500000f


	//   ....[115]....
        /*0b70*/ 	.word	0x0500000f


	//   ....[116]....
        /*0b74*/ 	.word	0x0500000f


	//   ....[117]....
        /*0b78*/ 	.word	0x0500000f


	//   ....[118]....
        /*0b7c*/ 	.word	0x0500000f


	//   ....[119]....
        /*0b80*/ 	.word	0x0500000f


	//   ....[120]....
        /*0b84*/ 	.word	0x0500000f


	//   ....[121]....
        /*0b88*/ 	.word	0x0500000f


	//   ....[122]....
        /*0b8c*/ 	.word	0x0500000f


	//   ....[123]....
        /*0b90*/ 	.word	0x0500000f


	//   ....[124]....
        /*0b94*/ 	.word	0x0500000f


	//   ....[125]....
        /*0b98*/ 	.word	0x0500000f


	//   ....[126]....
        /*0b9c*/ 	.word	0x0500000f


	//   ....[127]....
        /*0ba0*/ 	.word	0x0500000f


	//   ....[128]....
        /*0ba4*/ 	.word	0x0500000f


	//   ....[129]....
        /*0ba8*/ 	.word	0x0500000f


	//   ....[130]....
        /*0bac*/ 	.word	0x0500000f


	//   ....[131]....
        /*0bb0*/ 	.word	0x0500000f


	//   ....[132]....
        /*0bb4*/ 	.word	0x0500000f


	//   ....[133]....
        /*0bb8*/ 	.word	0x0500000f


	//   ....[134]....
        /*0bbc*/ 	.word	0x0500000f


	//   ....[135]....
        /*0bc0*/ 	.word	0x0500000f


	//   ....[136]....
        /*0bc4*/ 	.word	0x0500000f


	//   ....[137]....
        /*0bc8*/ 	.word	0x0500000f


	//   ....[138]....
        /*0bcc*/ 	.word	0x0500000f


	//   ....[139]....
        /*0bd0*/ 	.word	0x0500000f


	//   ....[140]....
        /*0bd4*/ 	.word	0x0500000f


	//   ....[141]....
        /*0bd8*/ 	.word	0x0500000f


	//   ....[142]....
        /*0bdc*/ 	.word	0x0500000f


	//   ....[143]....
        /*0be0*/ 	.word	0x0500000f


	//   ....[144]....
        /*0be4*/ 	.word	0x0500000f


	//   ....[145]....
        /*0be8*/ 	.word	0x0500000f


	//   ....[146]....
        /*0bec*/ 	.word	0x0500000f


	//   ....[147]....
        /*0bf0*/ 	.word	0x0500000f


	//   ....[148]....
        /*0bf4*/ 	.word	0x0500000f


	//   ....[149]....
        /*0bf8*/ 	.word	0x0500000f


	//----- nvinfo : EIATTR_COOP_GROUP_INSTR_OFFSETS
	.align		4
.L_1187:
        /*0bfc*/ 	.byte	0x04, 0x28
        /*0bfe*/ 	.short	(.L_1189 - .L_1188)


	//   ....[0]....
.L_1188:
        /*0c00*/ 	.word	0x00000060


	//   ....[1]....
        /*0c04*/ 	.word	0x00000190


	//   ....[2]....
        /*0c08*/ 	.word	0x00000240


	//   ....[3]....
        /*0c0c*/ 	.word	0x00000400


	//   ....[4]....
        /*0c10*/ 	.word	0x00000560


	//   ....[5]....
        /*0c14*/ 	.word	0x00000680


	//   ....[6]....
        /*0c18*/ 	.word	0x000007e0


	//   ....[7]....
        /*0c1c*/ 	.word	0x00007400


	//   ....[8]....
        /*0c20*/ 	.word	0x000079d0


	//   ....[9]....
        /*0c24*/ 	.word	0x000079e0


	//   ....[10]....
        /*0c28*/ 	.word	0x000079f0


	//   ....[11]....
        /*0c2c*/ 	.word	0x00007a00


	//   ....[12]....
        /*0c30*/ 	.word	0x000095c0


	//   ....[13]....
        /*0c34*/ 	.word	0x000095d0


	//   ....[14]....
        /*0c38*/ 	.word	0x000095e0


	//   ....[15]....
        /*0c3c*/ 	.word	0x000095f0


	//   ....[16]....
        /*0c40*/ 	.word	0x0000e480


	//   ....[17]....
        /*0c44*/ 	.word	0x0000e4a0


	//   ....[18]....
        /*0c48*/ 	.word	0x0000e8d0


	//   ....[19]....
        /*0c4c*/ 	.word	0x0000e920


	//   ....[20]....
        /*0c50*/ 	.word	0x0000fc90


	//   ....[21]....
        /*0c54*/ 	.word	0x00012e90


	//   ....[22]....
        /*0c58*/ 	.word	0x00012ef0


	//   ....[23]....
        /*0c5c*/ 	.word	0x000138d0


	//   ....[24]....
        /*0c60*/ 	.word	0x000138f0


	//   ....[25]....
        /*0c64*/ 	.word	0x000151c0


	//   ....[26]....
        /*0c68*/ 	.word	0x000159c0


	//   ....[27]....
        /*0c6c*/ 	.word	0x000159d0


	//   ....[28]....
        /*0c70*/ 	.word	0x00015a10


	//   ....[29]....
        /*0c74*/ 	.word	0x00015a20


	//   ....[30]....
        /*0c78*/ 	.word	0x00016960


	//   ....[31]....
        /*0c7c*/ 	.word	0x00016980


	//   ....[32]....
        /*0c80*/ 	.word	0x00016990


	//   ....[33]....
        /*0c84*/ 	.word	0x000169a0


	//   ....[34]....
        /*0c88*/ 	.word	0x00017040


	//   ....[35]....
        /*0c8c*/ 	.word	0x00017050


	//   ....[36]....
        /*0c90*/ 	.word	0x000171a0


	//   ....[37]....
        /*0c94*/ 	.word	0x000171b0


	//   ....[38]....
        /*0c98*/ 	.word	0x000175a0


	//   ....[39]....
        /*0c9c*/ 	.word	0x000175b0


	//   ....[40]....
        /*0ca0*/ 	.word	0x00017aa0


	//   ....[41]....
        /*0ca4*/ 	.word	0x00017ab0


	//   ....[42]....
        /*0ca8*/ 	.word	0x00018880


	//   ....[43]....
        /*0cac*/ 	.word	0x00018890


	//   ....[44]....
        /*0cb0*/ 	.word	0x000189f0


	//   ....[45]....
        /*0cb4*/ 	.word	0x00018a00


	//   ....[46]....
        /*0cb8*/ 	.word	0x00018bb0


	//   ....[47]....
        /*0cbc*/ 	.word	0x00018db0


	//   ....[48]....
        /*0cc0*/ 	.word	0x00018de0


	//   ....[49]....
        /*0cc4*/ 	.word	0x00018e10


	//   ....[50]....
        /*0cc8*/ 	.word	0x00018e40


	//   ....[51]....
        /*0ccc*/ 	.word	0x00018e70


	//   ....[52]....
        /*0cd0*/ 	.word	0x00018ea0


	//   ....[53]....
        /*0cd4*/ 	.word	0x00019020


	//   ....[54]....
        /*0cd8*/ 	.word	0x00019050


	//   ....[55]....
        /*0cdc*/ 	.word	0x00019080


	//   ....[56]....
        /*0ce0*/ 	.word	0x000190b0


	//   ....[57]....
        /*0ce4*/ 	.word	0x000190e0


	//   ....[58]....
        /*0ce8*/ 	.word	0x00019110


	//   ....[59]....
        /*0cec*/ 	.word	0x000191a0


	//   ....[60]....
        /*0cf0*/ 	.word	0x000191d0


	//   ....[61]....
        /*0cf4*/ 	.word	0x000191e0


	//   ....[62]....
        /*0cf8*/ 	.word	0x00019280


	//   ....[63]....
        /*0cfc*/ 	.word	0x0001a340


	//   ....[64]....
        /*0d00*/ 	.word	0x0001c010


	//   ....[65]....
        /*0d04*/ 	.word	0x0001cc60


	//   ....[66]....
        /*0d08*/ 	.word	0x0001cc70


	//   ....[67]....
        /*0d0c*/ 	.word	0x0001cd60


	//   ....[68]....
        /*0d10*/ 	.word	0x0001cd70


	//   ....[69]....
        /*0d14*/ 	.word	0x0001ce20


	//   ....[70]....
        /*0d18*/ 	.word	0x0001ce30


	//   ....[71]....
        /*0d1c*/ 	.word	0x0001ce40


	//   ....[72]....
        /*0d20*/ 	.word	0x0001ce50


	//   ....[73]....
        /*0d24*/ 	.word	0x0001cf20


	//   ....[74]....
        /*0d28*/ 	.word	0x0001cf60


	//   ....[75]....
        /*0d2c*/ 	.word	0x0001cf70


	//   ....[76]....
        /*0d30*/ 	.word	0x0001cf90


	//   ....[77]....
        /*0d34*/ 	.word	0x0001fd20


	//   ....[78]....
        /*0d38*/ 	.word	0x0001fd40


	//   ....[79]....
        /*0d3c*/ 	.word	0x0001fda0


	//   ....[80]....
        /*0d40*/ 	.word	0x0001fdd0


	//   ....[81]....
        /*0d44*/ 	.word	0x0001fe00


	//   ....[82]....
        /*0d48*/ 	.word	0x0001fe30


	//   ....[83]....
        /*0d4c*/ 	.word	0x0001fe60


	//   ....[84]....
        /*0d50*/ 	.word	0x0001fe90


	//   ....[85]....
        /*0d54*/ 	.word	0x00020020


	//   ....[86]....
        /*0d58*/ 	.word	0x00020060


	//   ....[87]....
        /*0d5c*/ 	.word	0x00020090


	//   ....[88]....
        /*0d60*/ 	.word	0x000200c0


	//   ....[89]....
        /*0d64*/ 	.word	0x000200f0


	//   ....[90]....
        /*0d68*/ 	.word	0x00020120


	//   ....[91]....
        /*0d6c*/ 	.word	0x000201e0


	//   ....[92]....
        /*0d70*/ 	.word	0x00020200


	//   ....[93]....
        /*0d74*/ 	.word	0x00020210


	//   ....[94]....
        /*0d78*/ 	.word	0x00020270


	//   ....[95]....
        /*0d7c*/ 	.word	0x00020870


	//   ....[96]....
        /*0d80*/ 	.word	0x00020c70


	//   ....[97]....
        /*0d84*/ 	.word	0x00020d20


	//   ....[98]....
        /*0d88*/ 	.word	0x00020db0


	//   ....[99]....
        /*0d8c*/ 	.word	0x00020e00


	//   ....[100]....
        /*0d90*/ 	.word	0x00020e50


	//   ....[101]....
        /*0d94*/ 	.word	0x00020f40


	//   ....[102]....
        /*0d98*/ 	.word	0x00020fd0


	//   ....[103]....
        /*0d9c*/ 	.word	0x00021030


	//   ....[104]....
        /*0da0*/ 	.word	0x00021090


	//   ....[105]....
        /*0da4*/ 	.word	0x000212a0


	//   ....[106]....
        /*0da8*/ 	.word	0x000212f0


	//   ....[107]....
        /*0dac*/ 	.word	0x00021380


	//   ....[108]....
        /*0db0*/ 	.word	0x00021410


	//   ....[109]....
        /*0db4*/ 	.word	0x00021490


	//   ....[110]....
        /*0db8*/ 	.word	0x000214e0


	//   ....[111]....
        /*0dbc*/ 	.word	0x00021570


	//   ....[112]....
        /*0dc0*/ 	.word	0x00021600


	//   ....[113]....
        /*0dc4*/ 	.word	0x00021680


	//   ....[114]....
        /*0dc8*/ 	.word	0x000216d0


	//   ....[115]....
        /*0dcc*/ 	.word	0x00021760


	//   ....[116]....
        /*0dd0*/ 	.word	0x000217f0


	//   ....[117]....
        /*0dd4*/ 	.word	0x000218b0


	//   ....[118]....
        /*0dd8*/ 	.word	0x00021ba0


	//   ....[119]....
        /*0ddc*/ 	.word	0x00021d50


	//   ....[120]....
        /*0de0*/ 	.word	0x00021da0


	//   ....[121]....
        /*0de4*/ 	.word	0x00021e10


	//   ....[122]....
        /*0de8*/ 	.word	0x00021f10


	//   ....[123]....
        /*0dec*/ 	.word	0x00021f80


	//   ....[124]....
        /*0df0*/ 	.word	0x00022080


	//   ....[125]....
        /*0df4*/ 	.word	0x00022100


	//   ....[126]....
        /*0df8*/ 	.word	0x00022180


	//   ....[127]....
        /*0dfc*/ 	.word	0x00022280


	//   ....[128]....
        /*0e00*/ 	.word	0x00022380


	//   ....[129]....
        /*0e04*/ 	.word	0x000223e0


	//   ....[130]....
        /*0e08*/ 	.word	0x000224c0


	//   ....[131]....
        /*0e0c*/ 	.word	0x000227e0


	//   ....[132]....
        /*0e10*/ 	.word	0x00022890


	//   ....[133]....
        /*0e14*/ 	.word	0x000229e0


	//   ....[134]....
        /*0e18*/ 	.word	0x00022a60


	//   ....[135]....
        /*0e1c*/ 	.word	0x00022ad0


	//   ....[136]....
        /*0e20*/ 	.word	0x00022b40


	//   ....[137]....
        /*0e24*/ 	.word	0x00022bb0


	//   ....[138]....
        /*0e28*/ 	.word	0x00022c30


	//   ....[139]....
        /*0e2c*/ 	.word	0x00022cb0


	//   ....[140]....
        /*0e30*/ 	.word	0x00022d50


	//   ....[141]....
        /*0e34*/ 	.word	0x00022dc0


	//   ....[142]....
        /*0e38*/ 	.word	0x00022e30


	//   ....[143]....
        /*0e3c*/ 	.word	0x00022ea0


	//   ....[144]....
        /*0e40*/ 	.word	0x00022f20


	//   ....[145]....
        /*0e44*/ 	.word	0x00022f90


	//   ....[146]....
        /*0e48*/ 	.word	0x00023030


	//   ....[147]....
        /*0e4c*/ 	.word	0x00023080


	//   ....[148]....
        /*0e50*/ 	.word	0x00023110


	//   ....[149]....
        /*0e54*/ 	.word	0x00023240


	//----- nvinfo : EIATTR_REG_RECONFIG
	.align		4
.L_1189:
        /*0e58*/ 	.byte	0x01, 0x54
	.zero		2


	//----- nvinfo : EIATTR_SYSCALL_OFFSETS
	.align		4
        /*0e5c*/ 	.byte	0x04, 0x46
        /*0e5e*/ 	.short	(.L_1191 - .L_1190)


	//   ....[0]....
.L_1190:
        /*0e60*/ 	.word	0x00001e90


	//   ....[1]....
        /*0e64*/ 	.word	0x00001fe0


	//   ....[2]....
        /*0e68*/ 	.word	0x000075d0


	//   ....[3]....
        /*0e6c*/ 	.word	0x00007950


	//   ....[4]....
        /*0e70*/ 	.word	0x0001bc60


	//   ....[5]....
        /*0e74*/ 	.word	0x0001bdb0


	//   ....[6]....
        /*0e78*/ 	.word	0x0001beb0


	//   ....[7]....
        /*0e7c*/ 	.word	0x0001c730


	//----- nvinfo : EIATTR_MBARRIER_INSTR_OFFSETS
	.align		4
.L_1191:
        /*0e80*/ 	.byte	0x04, 0x39
        /*0e82*/ 	.short	(.L_1193 - .L_1192)


	//   ....[0]....
.L_1192:
        /*0e84*/ 	.word	0x000002b0
        /*0e88*/ 	.word	0x000000ff
        /*0e8c*/ 	.word	0x00031c00
        /*0e90*/ 	.short	0x0100
        /*0e92*/ 	.byte	0x08
	.zero		1


	//   ....[1]....
        /*0e94*/ 	.word	0x000002c0
        /*0e98*/ 	.word	0x000000ff
        /*0e9c*/ 	.word	0x00031c20
        /*0ea0*/ 	.short	0x0100
        /*0ea2*/ 	.byte	0x08
	.zero		1


	//   ....[2]....
        /*0ea4*/ 	.word	0x000003b0
        /*0ea8*/ 	.word	0x000000ff
        /*0eac*/ 	.word	0x00031c30
        /*0eb0*/ 	.short	0x0100
        /*0eb2*/ 	.byte	0x08
	.zero		1


	//   ....[3]....
        /*0eb4*/ 	.word	0x000003c0
        /*0eb8*/ 	.word	0x000000ff
        /*0ebc*/ 	.word	0x00031c40
        /*0ec0*/ 	.short	0x0100
        /*0ec2*/ 	.byte	0x08
	.zero		1


	//   ....[4]....
        /*0ec4*/ 	.word	0x000003d0
        /*0ec8*/ 	.word	0x000000ff
        /*0ecc*/ 	.word	0x00031c38
        /*0ed0*/ 	.short	0x0100
        /*0ed2*/ 	.byte	0x08
	.zero		1


	//   ....[5]....
        /*0ed4*/ 	.word	0x000003e0
        /*0ed8*/ 	.word	0x000000ff
        /*0edc*/ 	.word	0x00031c48
        /*0ee0*/ 	.short	0x0100
        /*0ee2*/ 	.byte	0x08
	.zero		1


	//   ....[6]....
        /*0ee4*/ 	.word	0x00000510
        /*0ee8*/ 	.word	0x000000ff
        /*0eec*/ 	.word	0x00031c50
        /*0ef0*/ 	.short	0x0100
        /*0ef2*/ 	.byte	0x08
	.zero		1


	//   ....[7]....
        /*0ef4*/ 	.word	0x00000520
        /*0ef8*/ 	.word	0x000000ff
        /*0efc*/ 	.word	0x00031c60
        /*0f00*/ 	.short	0x0100
        /*0f02*/ 	.byte	0x08
	.zero		1


	//   ....[8]....
        /*0f04*/ 	.word	0x00000530
        /*0f08*/ 	.word	0x000000ff
        /*0f0c*/ 	.word	0x00031c58
        /*0f10*/ 	.short	0x0100
        /*0f12*/ 	.byte	0x08
	.zero		1


	//   ....[9]....
        /*0f14*/ 	.word	0x00000540
        /*0f18*/ 	.word	0x000000ff
        /*0f1c*/ 	.word	0x00031c68
        /*0f20*/ 	.short	0x0100
        /*0f22*/ 	.byte	0x08
	.zero		1


	//   ....[10]....
        /*0f24*/ 	.word	0x00000630
        /*0f28*/ 	.word	0x000000ff
        /*0f2c*/ 	.word	0x00031c70
        /*0f30*/ 	.short	0x0100
        /*0f32*/ 	.byte	0x06
	.zero		1


	//   ....[11]....
        /*0f34*/ 	.word	0x00000640
        /*0f38*/ 	.word	0x000000ff
        /*0f3c*/ 	.word	0x00031c80
        /*0f40*/ 	.short	0x0100
        /*0f42*/ 	.byte	0x06
	.zero		1


	//   ....[12]....
        /*0f44*/ 	.word	0x00000650
        /*0f48*/ 	.word	0x000000ff
        /*0f4c*/ 	.word	0x00031c78
        /*0f50*/ 	.short	0x0100
        /*0f52*/ 	.byte	0x06
	.zero		1


	//   ....[13]....
        /*0f54*/ 	.word	0x00000660
        /*0f58*/ 	.word	0x000000ff
        /*0f5c*/ 	.word	0x00031c88
        /*0f60*/ 	.short	0x0100
        /*0f62*/ 	.byte	0x06
	.zero		1


	//   ....[14]....
        /*0f64*/ 	.word	0x00000790
        /*0f68*/ 	.word	0x000000ff
        /*0f6c*/ 	.word	0x00031c90
        /*0f70*/ 	.short	0x0100
        /*0f72*/ 	.byte	0x08
	.zero		1


	//   ....[15]....
        /*0f74*/ 	.word	0x000007a0
        /*0f78*/ 	.word	0x000000ff
        /*0f7c*/ 	.word	0x00031ca0
        /*0f80*/ 	.short	0x0100
        /*0f82*/ 	.byte	0x08
	.zero		1


	//   ....[16]....
        /*0f84*/ 	.word	0x000007b0
        /*0f88*/ 	.word	0x000000ff
        /*0f8c*/ 	.word	0x00031c98
        /*0f90*/ 	.short	0x0100
        /*0f92*/ 	.byte	0x08
	.zero		1


	//   ....[17]....
        /*0f94*/ 	.word	0x000007c0
        /*0f98*/ 	.word	0x000000ff
        /*0f9c*/ 	.word	0x00031ca8
        /*0fa0*/ 	.short	0x0100
        /*0fa2*/ 	.byte	0x08
	.zero		1


	//   ....[18]....
        /*0fa4*/ 	.word	0x000008f0
        /*0fa8*/ 	.word	0x000000ff
        /*0fac*/ 	.word	0x00031cb0
        /*0fb0*/ 	.short	0x0100
        /*0fb2*/ 	.byte	0x08
	.zero		1


	//   ....[19]....
        /*0fb4*/ 	.word	0x00000900
        /*0fb8*/ 	.word	0x000000ff
        /*0fbc*/ 	.word	0x00031cc0
        /*0fc0*/ 	.short	0x0100
        /*0fc2*/ 	.byte	0x08
	.zero		1


	//   ....[20]....
        /*0fc4*/ 	.word	0x00000910
        /*0fc8*/ 	.word	0x000000ff
        /*0fcc*/ 	.word	0x00031cb8
        /*0fd0*/ 	.short	0x0100
        /*0fd2*/ 	.byte	0x08
	.zero		1


	//   ....[21]....
        /*0fd4*/ 	.word	0x00000920
        /*0fd8*/ 	.word	0x000000ff
        /*0fdc*/ 	.word	0x00031cc8
        /*0fe0*/ 	.short	0x0100
        /*0fe2*/ 	.byte	0x08
	.zero		1


	//   ....[22]....
        /*0fe4*/ 	.word	0x00003430
        /*0fe8*/ 	.word	0x00000014
        /*0fec*/ 	.word	0x00031c90
        /*0ff0*/ 	.short	0x010a
        /*0ff2*/ 	.byte	0x3f
	.zero		1


	//   ....[23]....
        /*0ff4*/ 	.word	0x00004eb0
        /*0ff8*/ 	.word	0x00000014
        /*0ffc*/ 	.word	0x00031c90
        /*1000*/ 	.short	0x010a
        /*1002*/ 	.byte	0x3f
	.zero		1


	//   ....[24]....
        /*1004*/ 	.word	0x000068a0
        /*1008*/ 	.word	0x00000014
        /*100c*/ 	.word	0x00031c90
        /*1010*/ 	.short	0x010a
        /*1012*/ 	.byte	0x3f
	.zero		1


	//   ....[25]....
        /*1014*/ 	.word	0x00006b10
        /*1018*/ 	.word	0x00000020
        /*101c*/ 	.word	0x00000000
        /*1020*/ 	.short	0x0101
        /*1022*/ 	.byte	0x3f
	.zero		1


	//   ....[26]....
        /*1024*/ 	.word	0x00006b50
        /*1028*/ 	.word	0x00000014
        /*102c*/ 	.word	0x00031cb0
        /*1030*/ 	.short	0x010a
        /*1032*/ 	.byte	0x3f
	.zero		1


	//   ....[27]....
        /*1034*/ 	.word	0x00006e90
        /*1038*/ 	.word	0x00000014
        /*103c*/ 	.word	0x00000000
        /*1040*/ 	.short	0x0101
        /*1042*/ 	.byte	0x3f
	.zero		1


	//   ....[28]....
        /*1044*/ 	.word	0x00007670
        /*1048*/ 	.word	0x00000010
        /*104c*/ 	.word	0x00031c00
        /*1050*/ 	.short	0x010a
        /*1052*/ 	.byte	0x3f
	.zero		1


	//   ....[29]....
        /*1054*/ 	.word	0x000076c0
        /*1058*/ 	.word	0x00000010
        /*105c*/ 	.word	0x00031c00
        /*1060*/ 	.short	0x010a
        /*1062*/ 	.byte	0x3f
	.zero		1


	//   ....[30]....
        /*1064*/ 	.word	0x00008130
        /*1068*/ 	.word	0x00000010
        /*106c*/ 	.word	0x00031c00
        /*1070*/ 	.short	0x010a
        /*1072*/ 	.byte	0x3f
	.zero		1


	//   ....[31]....
        /*1074*/ 	.word	0x00009b20
        /*1078*/ 	.word	0x00000010
        /*107c*/ 	.word	0x00031c00
        /*1080*/ 	.short	0x010a
        /*1082*/ 	.byte	0x3f
	.zero		1


	//   ....[32]....
        /*1084*/ 	.word	0x0000b300
        /*1088*/ 	.word	0x00000000
        /*108c*/ 	.word	0x00031c30
        /*1090*/ 	.short	0x010a
        /*1092*/ 	.byte	0x3f
	.zero		1


	//   ....[33]....
        /*1094*/ 	.word	0x0000b3d0
        /*1098*/ 	.word	0x00000000
        /*109c*/ 	.word	0x00031c30
        /*10a0*/ 	.short	0x010a
        /*10a2*/ 	.byte	0x3f
	.zero		1


	//   ....[34]....
        /*10a4*/ 	.word	0x0000ed60
        /*10a8*/ 	.word	0x00000018
        /*10ac*/ 	.word	0x00000000
        /*10b0*/ 	.short	0x0101
        /*10b2*/ 	.byte	0x3f
	.zero		1


	//   ....[35]....
        /*10b4*/ 	.word	0x0000ff80
        /*10b8*/ 	.word	0x0000000e
        /*10bc*/ 	.word	0x00031c30
        /*10c0*/ 	.short	0x010a
        /*10c2*/ 	.byte	0x3f
	.zero		1


	//   ....[36]....
        /*10c4*/ 	.word	0x0000ffd0
        /*10c8*/ 	.word	0x0000000e
        /*10cc*/ 	.word	0x00031c30
        /*10d0*/ 	.short	0x010a
        /*10d2*/ 	.byte	0x3f
	.zero		1


	//   ....[37]....
        /*10d4*/ 	.word	0x000125e0
        /*10d8*/ 	.word	0x0000000f
        /*10dc*/ 	.word	0x00031c50
        /*10e0*/ 	.short	0x010a
        /*10e2*/ 	.byte	0x3f
	.zero		1


	//   ....[38]....
        /*10e4*/ 	.word	0x00012620
        /*10e8*/ 	.word	0x0000000f
        /*10ec*/ 	.word	0x00031c50
        /*10f0*/ 	.short	0x010a
        /*10f2*/ 	.byte	0x3f
	.zero		1


	//   ....[39]....
        /*10f4*/ 	.word	0x00014290
        /*10f8*/ 	.word	0x0000006f
        /*10fc*/ 	.word	0x00000000
        /*1100*/ 	.short	0x0101
        /*1102*/ 	.byte	0x3f
	.zero		1


	//   ....[40]....
        /*1104*/ 	.word	0x000142a0
        /*1108*/ 	.word	0x0000006c
        /*110c*/ 	.word	0x00000000
        /*1110*/ 	.short	0x0101
        /*1112*/ 	.byte	0x3f
	.zero		1


	//   ....[41]....
        /*1114*/ 	.word	0x000152b0
        /*1118*/ 	.word	0x00000000
        /*111c*/ 	.word	0x00031c50
        /*1120*/ 	.short	0x010a
        /*1122*/ 	.byte	0x3f
	.zero		1


	//   ....[42]....
        /*1124*/ 	.word	0x00015360
        /*1128*/ 	.word	0x00000000
        /*112c*/ 	.word	0x00031c50
        /*1130*/ 	.short	0x010a
        /*1132*/ 	.byte	0x3f
	.zero		1


	//   ....[43]....
        /*1134*/ 	.word	0x00015d10
        /*1138*/ 	.word	0x00000004
        /*113c*/ 	.word	0x00000000
        /*1140*/ 	.short	0x0101
        /*1142*/ 	.byte	0x3f
	.zero		1


	//   ....[44]....
        /*1144*/ 	.word	0x00016fa0
        /*1148*/ 	.word	0x00000000
        /*114c*/ 	.word	0x00000000
        /*1150*/ 	.short	0x0101
        /*1152*/ 	.byte	0x3f
	.zero		1


	//   ....[45]....
        /*1154*/ 	.word	0x000174a0
        /*1158*/ 	.word	0x0000000a
        /*115c*/ 	.word	0x00000000
        /*1160*/ 	.short	0x0101
        /*1162*/ 	.byte	0x3f
	.zero		1


	//   ....[46]....
        /*1164*/ 	.word	0x0001a420
        /*1168*/ 	.word	0x00000010
        /*116c*/ 	.word	0x00031c20
        /*1170*/ 	.short	0x010a
        /*1172*/ 	.byte	0x3f
	.zero		1


	//   ....[47]....
        /*1174*/ 	.word	0x0001a4f0
        /*1178*/ 	.word	0x00000009
        /*117c*/ 	.word	0x00031ca0
        /*1180*/ 	.short	0x010a
        /*1182*/ 	.byte	0x3f
	.zero		1


	//   ....[48]....
        /*1184*/ 	.word	0x0001a910
        /*1188*/ 	.word	0x00000009
        /*118c*/ 	.word	0x00031cc0
        /*1190*/ 	.short	0x010a
        /*1192*/ 	.byte	0x3f
	.zero		1


	//   ....[49]....
        /*1194*/ 	.word	0x0001ae50
        /*1198*/ 	.word	0x00000009
        /*119c*/ 	.word	0x00031ca0
        /*11a0*/ 	.short	0x010a
        /*11a2*/ 	.byte	0x3f
	.zero		1


	//   ....[50]....
        /*11a4*/ 	.word	0x0001b290
        /*11a8*/ 	.word	0x00000009
        /*11ac*/ 	.word	0x00031cc0
        /*11b0*/ 	.short	0x010a
        /*11b2*/ 	.byte	0x3f
	.zero		1


	//   ....[51]....
        /*11b4*/ 	.word	0x0001c220
        /*11b8*/ 	.word	0x00000000
        /*11bc*/ 	.word	0x00031c40
        /*11c0*/ 	.short	0x010a
        /*11c2*/ 	.byte	0x3f
	.zero		1


	//   ....[52]....
        /*11c4*/ 	.word	0x0001d0d0
        /*11c8*/ 	.word	0x00000010
        /*11cc*/ 	.word	0x00031c00
        /*11d0*/ 	.short	0x0107
        /*11d2*/ 	.byte	0x3f
	.zero		1


	//   ....[53]....
        /*11d4*/ 	.word	0x0001d1c0
        /*11d8*/ 	.word	0x00000010
        /*11dc*/ 	.word	0x00031c00
        /*11e0*/ 	.short	0x0101
        /*11e2*/ 	.byte	0x3f
	.zero		1


	//   ....[54]....
        /*11e4*/ 	.word	0x0001d1e0
        /*11e8*/ 	.word	0x00000010
        /*11ec*/ 	.word	0x00031c20
        /*11f0*/ 	.short	0x010a
        /*11f2*/ 	.byte	0x3f
	.zero		1


	//   ....[55]....
        /*11f4*/ 	.word	0x0001d570
        /*11f8*/ 	.word	0x00000003
        /*11fc*/ 	.word	0x00031c40
        /*1200*/ 	.short	0x010a
        /*1202*/ 	.byte	0x3f
	.zero		1


	//   ....[56]....
        /*1204*/ 	.word	0x0001d9d0
        /*1208*/ 	.word	0x00000002
        /*120c*/ 	.word	0x00031c60
        /*1210*/ 	.short	0x010a
        /*1212*/ 	.byte	0x3f
	.zero		1


	//   ....[57]....
        /*1214*/ 	.word	0x0001e110
        /*1218*/ 	.word	0x00000003
        /*121c*/ 	.word	0x00031c40
        /*1220*/ 	.short	0x010a
        /*1222*/ 	.byte	0x3f
	.zero		1


	//   ....[58]....
        /*1224*/ 	.word	0x0001e570
        /*1228*/ 	.word	0x00000002
        /*122c*/ 	.word	0x00031c60
        /*1230*/ 	.short	0x010a
        /*1232*/ 	.byte	0x3f
	.zero		1


	//   ....[59]....
        /*1234*/ 	.word	0x0001ec10
        /*1238*/ 	.word	0x00000003
        /*123c*/ 	.word	0x00031c40
        /*1240*/ 	.short	0x010a
        /*1242*/ 	.byte	0x3f
	.zero		1


	//   ....[60]....
        /*1244*/ 	.word	0x0001f070
        /*1248*/ 	.word	0x00000002
        /*124c*/ 	.word	0x00031c60
        /*1250*/ 	.short	0x010a
        /*1252*/ 	.byte	0x3f
	.zero		1


	//   ....[61]....
        /*1254*/ 	.word	0x0001f6b0
        /*1258*/ 	.word	0x00000000
        /*125c*/ 	.word	0x00031c60
        /*1260*/ 	.short	0x010a
        /*1262*/ 	.byte	0x3f
	.zero		1


	//   ....[62]....
        /*1264*/ 	.word	0x000207f0
        /*1268*/ 	.word	0x00000009
        /*126c*/ 	.word	0x00031c20
        /*1270*/ 	.short	0x010a
        /*1272*/ 	.byte	0x3f
	.zero		1


	//   ....[63]....
        /*1274*/ 	.word	0x00020980
        /*1278*/ 	.word	0x00000007
        /*127c*/ 	.word	0x00000000
        /*1280*/ 	.short	0x010a
        /*1282*/ 	.byte	0x3f
	.zero		1


	//   ....[64]....
        /*1284*/ 	.word	0x000209f0
        /*1288*/ 	.word	0x00000003
        /*128c*/ 	.word	0x00000000
        /*1290*/ 	.short	0x010a
        /*1292*/ 	.byte	0x3f
	.zero		1


	//   ....[65]....
        /*1294*/ 	.word	0x00020a50
        /*1298*/ 	.word	0x00000005
        /*129c*/ 	.word	0x00000000
        /*12a0*/ 	.short	0x010a
        /*12a2*/ 	.byte	0x3f
	.zero		1


	//   ....[66]....
        /*12a4*/ 	.word	0x00020a80
        /*12a8*/ 	.word	0x00000003
        /*12ac*/ 	.word	0x00000000
        /*12b0*/ 	.short	0x010a
        /*12b2*/ 	.byte	0x3f
	.zero		1


	//   ....[67]....
        /*12b4*/ 	.word	0x00020ae0
        /*12b8*/ 	.word	0x00000014
        /*12bc*/ 	.word	0x00031c90
        /*12c0*/ 	.short	0x010a
        /*12c2*/ 	.byte	0x3f
	.zero		1


	//   ....[68]....
        /*12c4*/ 	.word	0x00020b30
        /*12c8*/ 	.word	0x00000014
        /*12cc*/ 	.word	0x00031c90
        /*12d0*/ 	.short	0x010a
        /*12d2*/ 	.byte	0x3f
	.zero		1


	//   ....[69]....
        /*12d4*/ 	.word	0x00020b80
        /*12d8*/ 	.word	0x00000014
        /*12dc*/ 	.word	0x00031c90
        /*12e0*/ 	.short	0x010a
        /*12e2*/ 	.byte	0x3f
	.zero		1


	//   ....[70]....
        /*12e4*/ 	.word	0x00020bd0
        /*12e8*/ 	.word	0x00000014
        /*12ec*/ 	.word	0x00031cb0
        /*12f0*/ 	.short	0x010a
        /*12f2*/ 	.byte	0x3f
	.zero		1


	//   ....[71]....
        /*12f4*/ 	.word	0x00020e90
        /*12f8*/ 	.word	0x00000010
        /*12fc*/ 	.word	0x00031c00
        /*1300*/ 	.short	0x010a
        /*1302*/ 	.byte	0x3f
	.zero		1


	//   ....[72]....
        /*1304*/ 	.word	0x000210c0
        /*1308*/ 	.word	0x00000010
        /*130c*/ 	.word	0x00031c00
        /*1310*/ 	.short	0x010a
        /*1312*/ 	.byte	0x3f
	.zero		1


	//   ....[73]....
        /*1314*/ 	.word	0x00021110
        /*1318*/ 	.word	0x00000000
        /*131c*/ 	.word	0x00031c30
        /*1320*/ 	.short	0x010a
        /*1322*/ 	.byte	0x3f
	.zero		1


	//   ....[74]....
        /*1324*/ 	.word	0x00021160
        /*1328*/ 	.word	0x0000000e
        /*132c*/ 	.word	0x00031c30
        /*1330*/ 	.short	0x010a
        /*1332*/ 	.byte	0x3f
	.zero		1


	//   ....[75]....
        /*1334*/ 	.word	0x000211b0
        /*1338*/ 	.word	0x0000000f
        /*133c*/ 	.word	0x00031c50
        /*1340*/ 	.short	0x010a
        /*1342*/ 	.byte	0x3f
	.zero		1


	//   ....[76]....
        /*1344*/ 	.word	0x00021200
        /*1348*/ 	.word	0x00000000
        /*134c*/ 	.word	0x00031c50
        /*1350*/ 	.short	0x010a
        /*1352*/ 	.byte	0x3f
	.zero		1


	//   ....[77]....
        /*1354*/ 	.word	0x00021980
        /*1358*/ 	.word	0x00000010
        /*135c*/ 	.word	0x00031c20
        /*1360*/ 	.short	0x010a
        /*1362*/ 	.byte	0x3f
	.zero		1


	//   ....[78]....
        /*1364*/ 	.word	0x000219d0
        /*1368*/ 	.word	0x00000009
        /*136c*/ 	.word	0x00031ca0
        /*1370*/ 	.short	0x010a
        /*1372*/ 	.byte	0x3f
	.zero		1


	//   ....[79]....
        /*1374*/ 	.word	0x00021a20
        /*1378*/ 	.word	0x00000009
        /*137c*/ 	.word	0x00031cc0
        /*1380*/ 	.short	0x010a
        /*1382*/ 	.byte	0x3f
	.zero		1


	//   ....[80]....
        /*1384*/ 	.word	0x00021a70
        /*1388*/ 	.word	0x00000009
        /*138c*/ 	.word	0x00031ca0
        /*1390*/ 	.short	0x010a
        /*1392*/ 	.byte	0x3f
	.zero		1


	//   ....[81]....
        /*1394*/ 	.word	0x00021ac0
        /*1398*/ 	.word	0x00000009
        /*139c*/ 	.word	0x00031cc0
        /*13a0*/ 	.short	0x010a
        /*13a2*/ 	.byte	0x3f
	.zero		1


	//   ....[82]....
        /*13a4*/ 	.word	0x00021c60
        /*13a8*/ 	.word	0x00000000
        /*13ac*/ 	.word	0x00031c40
        /*13b0*/ 	.short	0x010a
        /*13b2*/ 	.byte	0x3f
	.zero		1


	//   ....[83]....
        /*13b4*/ 	.word	0x00022500
        /*13b8*/ 	.word	0x00000010
        /*13bc*/ 	.word	0x00031c20
        /*13c0*/ 	.short	0x010a
        /*13c2*/ 	.byte	0x3f
	.zero		1


	//   ....[84]....
        /*13c4*/ 	.word	0x00022550
        /*13c8*/ 	.word	0x00000003
        /*13cc*/ 	.word	0x00031c40
        /*13d0*/ 	.short	0x010a
        /*13d2*/ 	.byte	0x3f
	.zero		1


	//   ....[85]....
        /*13d4*/ 	.word	0x000225a0
        /*13d8*/ 	.word	0x00000002
        /*13dc*/ 	.word	0x00031c60
        /*13e0*/ 	.short	0x010a
        /*13e2*/ 	.byte	0x3f
	.zero		1


	//   ....[86]....
        /*13e4*/ 	.word	0x000225f0
        /*13e8*/ 	.word	0x00000003
        /*13ec*/ 	.word	0x00031c40
        /*13f0*/ 	.short	0x010a
        /*13f2*/ 	.byte	0x3f
	.zero		1


	//   ....[87]....
        /*13f4*/ 	.word	0x00022640
        /*13f8*/ 	.word	0x00000002
        /*13fc*/ 	.word	0x00031c60
        /*1400*/ 	.short	0x010a
        /*1402*/ 	.byte	0x3f
	.zero		1


	//   ....[88]....
        /*1404*/ 	.word	0x00022690
        /*1408*/ 	.word	0x00000003
        /*140c*/ 	.word	0x00031c40
        /*1410*/ 	.short	0x010a
        /*1412*/ 	.byte	0x3f
	.zero		1


	//   ....[89]....
        /*1414*/ 	.word	0x000226e0
        /*1418*/ 	.word	0x00000002
        /*141c*/ 	.word	0x00031c60
        /*1420*/ 	.short	0x010a
        /*1422*/ 	.byte	0x3f
	.zero		1


	//   ....[90]....
        /*1424*/ 	.word	0x00022730
        /*1428*/ 	.word	0x00000000
        /*142c*/ 	.word	0x00031c60
        /*1430*/ 	.short	0x010a
        /*1432*/ 	.byte	0x3f
	.zero		1


	//   ....[91]....
        /*1434*/ 	.word	0x00023160
        /*1438*/ 	.word	0x00000009
        /*143c*/ 	.word	0x00031c20
        /*1440*/ 	.short	0x010a
        /*1442*/ 	.byte	0x3f
	.zero		1


	//   ....[92]....
        /*1444*/ 	.word	0x00023300
        /*1448*/ 	.word	0x00000007
        /*144c*/ 	.word	0x00000000
        /*1450*/ 	.short	0x010a
        /*1452*/ 	.byte	0x3f
	.zero		1


	//   ....[93]....
        /*1454*/ 	.word	0x00023350
        /*1458*/ 	.word	0x00000003
        /*145c*/ 	.word	0x00000000
        /*1460*/ 	.short	0x010a
        /*1462*/ 	.byte	0x3f
	.zero		1


	//   ....[94]....
        /*1464*/ 	.word	0x000233a0
        /*1468*/ 	.word	0x00000005
        /*146c*/ 	.word	0x00000000
        /*1470*/ 	.short	0x010a
        /*1472*/ 	.byte	0x3f
	.zero		1


	//----- nvinfo : EIATTR_NUM_MBARRIERS
	.align		4
.L_1193:
        /*1474*/ 	.byte	0x03, 0x38
        /*1476*/ 	.short	0x0016


	//----- nvinfo : EIATTR_EXIT_INSTR_OFFSETS
	.align		4
        /*1478*/ 	.byte	0x04, 0x1c
        /*147a*/ 	.short	(.L_1195 - .L_1194)


	//   ....[0]....
.L_1194:
        /*147c*/ 	.word	0x00020ad0


	//----- nvinfo : EIATTR_MAX_THREADS
	.align		4
.L_1195:
        /*1480*/ 	.byte	0x04, 0x05
        /*1482*/ 	.short	(.L_1197 - .L_1196)
.L_1196:
        /*1484*/ 	.word	0x00000200
        /*1488*/ 	.word	0x00000001
        /*148c*/ 	.word	0x00000001


	//----- nvinfo : EIATTR_CRS_STACK_SIZE
	.align		4
.L_1197:
        /*1490*/ 	.byte	0x04, 0x1e
        /*1492*/ 	.short	(.L_1199 - .L_1198)
.L_1198:
        /*1494*/ 	.word	0x00000000


	//----- nvinfo : EIATTR_CBANK_PARAM_SIZE
	.align		4
.L_1199:
        /*1498*/ 	.byte	0x03, 0x19
        /*149a*/ 	.short	0x0af0


	//----- nvinfo : EIATTR_PARAM_CBANK
	.align		4
        /*149c*/ 	.byte	0x04, 0x0a
        /*149e*/ 	.short	(.L_1201 - .L_1200)
	.align		4
.L_1200:
        /*14a0*/ 	.word	index@(.nv.constant0._ZN7cutlass13device_kernelIN5flash11enable_sm90INS1_16FlashAttnFwdSm90INS1_25CollectiveMainloopFwdSm90ILi2EN4cute5tupleIJNS5_1CILi1EEES8_S8_EEENS6_IJNS7_ILi192EEENS7_ILi144EEENS7_ILi96EEEEEELi96ENS_6half_tEfNS_4arch4Sm90ELb0ELb0ELb1ELb1ELb0ELb1ELb0ELb0ELb1ELb1ELb1ELb0EEENS1_21CollectiveEpilogueFwdINS6_IJSA_SC_SB_EEES9_SE_SG_Li384ELb1ELb1ELb1ELb0EEENS1_36VarlenDynamicPersistentTileSchedulerILi192ELi144ELi384ELi128ELb1ELb1ELb1ELb0ELb1ELb1EEEEEEEEEvNT_6ParamsE)
        /*14a4*/ 	.short	0x0210
        /*14a6*/ 	.short	0x0af0


	//----- nvinfo : EIATTR_SW_WAR
	.align		4
.L_1201:
        /*14a8*/ 	.byte	0x04, 0x36
        /*14aa*/ 	.short	(.L_1203 - .L_1202)
.L_1202:
        /*14ac*/ 	.word	0x00000008
.L_1203:


//--------------------- .nv.info._ZN7cutlass13device_kernelIN5flash11enable_sm90INS1_16FlashAttnFwdSm90INS1_25CollectiveMainloopFwdSm90ILi2EN4cute5tupleIJNS5_1CILi1EEES8_S8_EEENS6_IJNS7_ILi192EEENS7_ILi128EEENS7_ILi96EEEEEELi96ENS_6half_tEfNS_4arch4Sm90ELb0ELb1ELb1ELb0ELb0ELb0ELb0ELb0ELb1ELb1ELb1ELb0EEENS1_21CollectiveEpilogueFwdINS6_IJSA_SC_SB_EEES9_SE_SG_Li384ELb0ELb1ELb1ELb0EEENS1_19SingleTileSchedulerILb0ELb1ELb1ELi192EEEEEEEEEvNT_6ParamsE --------------------------
	.section	.nv.info._ZN7cutlass13device_kernelIN5flash11enable_sm90INS1_16FlashAttnFwdSm90INS1_25CollectiveMainloopFwdSm90ILi2EN4cute5tupleIJNS5_1CILi1EEES8_S8_EEENS6_IJNS7_ILi192EEENS7_ILi128EEENS7_ILi96EEEEEELi96ENS_6half_tEfNS_4arch4Sm90ELb0ELb1ELb1ELb0ELb0ELb0ELb0ELb0ELb1ELb1ELb1ELb0EEENS1_21CollectiveEpilogueFwdINS6_IJSA_SC_SB_EEES9_SE_SG_Li384ELb0ELb1ELb1ELb0EEENS1_19SingleTileSchedulerILb0ELb1ELb1ELi192EEEEEEEEEvNT_6ParamsE,"",@"SHT_CUDA_INFO"
	.sectionflags	@""
	.align	4


	//----- nvinfo : EIATTR_CUDA_API_VERSION
	.align		4
        /*0000*/ 	.byte	0x04, 0x37
        /*0002*/ 	.short	(.L_1205 - .L_1204)
.L_1204:
        /*0004*/ 	.word	0x00000082


	//----- nvinfo : EIATTR_KPARAM_INFO
	.align		4
.L_1205:
        /*0008*/ 	.byte	0x04, 0x17
        /*000a*/ 	.short	(.L_1207 - .L_1206)
.L_1206:
        /*000c*/ 	.word	0x00000000
        /*0010*/ 	.short	0x0000
        /*0012*/ 	.short	0x0070
        /*0014*/ 	.byte	0x00, 0xf0, 0x01, 0x28


	//----- nvinfo : EIATTR_SPARSE_MMA_MASK
	.align		4
.L_1207:
        /*0018*/ 	.byte	0x03, 0x50
        /*001a*/ 	.short	0x0000


	//----- nvinfo : EIATTR_MAXREG_COUNT
	.align		4
        /*001c*/ 	.byte	0x03, 0x1b
        /*001e*/ 	.short	0x0080


	//----- nvinfo : EIATTR_NUM_BARRIERS
	.align		4
        /*0020*/ 	.byte	0x02, 0x4c
        /*0022*/ 	.byte	0x10
	.zero		1


	//----- nvinfo : EIATTR_EXTERNS
	.align		4
        /*0024*/ 	.byte	0x04, 0x0f
        /*0026*/ 	.short	(.L_1209 - .L_1208)


	//   ....[0]....
	.align		4
.L_1208:
        /*0028*/ 	.word	index@(__assertfail)


	//----- nvinfo : EIATTR_MERCURY_ISA_VERSION
	.align		4
.L_1209:
        /*002c*/ 	.byte	0x03, 0x5f
        /*002e*/ 	.short	0x0101


	//----- nvinfo : EIATTR_INT_WARP_WIDE_INSTR_OFFSETS
	.align		4
        /*0030*/ 	.byte	0x04, 0x31
        /*0032*/ 	.short	(.L_1211 - .L_1210)


	//   ....[0]....
.L_1210:
        /*0034*/ 	.word	0x00000120


	//   ....[1]....
        /*0038*/ 	.word	0x00000160


	//   ....[2]....
        /*003c*/ 	.word	0x000001d0


	//----- nvinfo : EIATTR_COOP_GROUP_MASK_REGIDS
	.align		4
.L_1211:
        /*0040*/ 	.byte	0x04, 0x29
        /*0042*/ 	.short	(.L_1213 - .L_1212)


	//   ....[0]....
.L_1212:
        /*0044*/ 	.word	0xffffffff


	//   ....[1]....
        /*0048*/ 	.word	0xffffffff


	//   ....[2]....
        /*004c*/ 	.word	0xffffffff


	//   ....[3]....
        /*0050*/ 	.word	0xffffffff


	//   ....[4]....
        /*0054*/ 	.word	0xffffffff


	//   ....[5]....
        /*0058*/ 	.word	0xffffffff


	//   ....[6]....
        /*005c*/ 	.word	0xffffffff


	//   ....[7]....
        /*0060*/ 	.word	0xffffffff


	//   ....[8]....
        /*0064*/ 	.word	0xffffffff


	//   ....[9]....
        /*0068*/ 	.word	0xffffffff


	//   ....[10]....
        /*006c*/ 	.word	0xffffffff


	//   ....[11]....
        /*0070*/ 	.word	0xffffffff


	//   ....[12]....
        /*0074*/ 	.word	0xffffffff


	//   ....[13]....
        /*0078*/ 	.word	0xffffffff


	//   ....[14]....
        /*007c*/ 	.word	0xffffffff


	//   ....[15]....
        /*0080*/ 	.word	0xffffffff


	//   ....[16]....
        /*0084*/ 	.word	0xffffffff


	//   ....[17]....
        /*0088*/ 	.word	0xffffffff


	//   ....[18]....
        /*008c*/ 	.word	0xffffffff


	//   ....[19]....
        /*0090*/ 	.word	0xffffffff


	//   ....[20]....
        /*0094*/ 	.word	0xffffffff


	//   ....[21]....
        /*0098*/ 	.word	0xffffffff


	//   ....[22]....
        /*009c*/ 	.word	0xffffffff


	//   ....[23]....
        /*00a0*/ 	.word	0xffffffff


	//   ....[24]....
        /*00a4*/ 	.word	0xffffffff


	//   ....[25]....
        /*00a8*/ 	.word	0xffffffff


	//   ....[26]....
        /*00ac*/ 	.word	0xffffffff


	//   ....[27]....
        /*00b0*/ 	.word	0xffffffff


	//   ....[28]....
        /*00b4*/ 	.word	0xffffffff


	//   ....[29]....
        /*00b8*/ 	.word	0xffffffff


	//   ....[30]....
        /*00bc*/ 	.word	0xffffffff


	//   ....[31]....
        /*00c0*/ 	.word	0xffffffff


	//   ....[32]....
        /*00c4*/ 	.word	0xffffffff


	//   ....[33]....
        /*00c8*/ 	.word	0xffffffff


	//   ....[34]....
        /*00cc*/ 	.word	0xffffffff


	//   ....[35]....
        /*00d0*/ 	.word	0xffffffff


	//   ....[36]....
        /*00d4*/ 	.word	0xffffffff


	//   ....[37]....
        /*00d8*/ 	.word	0xffffffff


	//   ....[38]....
        /*00dc*/ 	.word	0xffffffff


	//   ....[39]....
        /*00e0*/ 	.word	0xffffffff


	//   ....[40]....
        /*00e4*/ 	.word	0xffffffff


	//   ....[41]....
        /*00e8*/ 	.word	0xffffffff


	//   ....[42]....
        /*00ec*/ 	.word	0xffffffff


	//   ....[43]....
        /*00f0*/ 	.word	0xffffffff


	//   ....[44]....
        /*00f4*/ 	.word	0xffffffff


	//   ....[45]....
        /*00f8*/ 	.word	0xffffffff


	//   ....[46]....
        /*00fc*/ 	.word	0xffffffff


	//   ....[47]....
        /*0100*/ 	.word	0xffffffff


	//   ....[48]....
        /*0104*/ 	.word	0xffffffff


	//   ....[49]....
        /*0108*/ 	.word	0xffffffff


	//   ....[50]....
        /*010c*/ 	.word	0xffffffff


	//   ....[51]....
        /*0110*/ 	.word	0xffffffff


	//   ....[52]....
        /*0114*/ 	.word	0xffffffff


	//   ....[53]....
        /*0118*/ 	.word	0xffffffff


	//   ....[54]....
        /*011c*/ 	.word	0xffffffff


	//   ....[55]....
        /*0120*/ 	.word	0xffffffff


	//   ....[56]....
        /*0124*/ 	.word	0xffffffff


	//   ....[57]....
        /*0128*/ 	.word	0xffffffff


	//   ....[58]....
        /*012c*/ 	.word	0xffffffff


	//   ....[59]....
        /*0130*/ 	.word	0xffffffff


	//   ....[60]....
        /*0134*/ 	.word	0xffffffff


	//   ....[61]....
        /*0138*/ 	.word	0x0500000f


	//   ....[62]....
        /*013c*/ 	.word	0x0500000f


	//   ....[63]....
        /*0140*/ 	.word	0x0500000f


	//   ....[64]....
        /*0144*/ 	.word	0x0500000f


	//   ....[65]....
        /*0148*/ 	.word	0x0500000f


	//   ....[66]....
        /*014c*/ 	.word	0x0500000f


	//   ....[67]....
        /*0150*/ 	.word	0x0500000f


	//   ....[68]....
        /*0154*/ 	.word	0x0500000f


	//   ....[69]....
        /*0158*/ 	.word	0x0500000f


	//   ....[70]....
        /*015c*/ 	.word	0x0500000f


	//   ....[71]....
        /*0160*/ 	.word	0x0500000f


	//   ....[72]....
        /*0164*/ 	.word	0x0500000f


	//   ....[73]....
        /*0168*/ 	.word	0x0500000f


	//   ....[74]....
        /*016c*/ 	.word	0x0500000f


	//----- nvinfo : EIATTR_COOP_GROUP_INSTR_OFFSETS
	.align		4
.L_1213:
        /*0170*/ 	.byte	0x04, 0x28
        /*0172*/ 	.short	(.L_1215 - .L_1214)


	//   ....[0]....
.L_1214:
        /*0174*/ 	.word	0x00000060


	//   ....[1]....
        /*0178*/ 	.word	0x00000130


	//   ....[2]....
        /*017c*/ 	.word	0x00000180


	//   ....[3]....
        /*0180*/ 	.word	0x000003b0


	//   ....[4]....
        /*0184*/ 	.word	0x00000510


	//   ....[5]....
        /*0188*/ 	.word	0x00000630


	//   ....[6]....
        /*018c*/ 	.word	0x00000790


	//   ....[7]....
        /*0190*/ 	.word	0x00001540


	//   ....[8]....
        /*0194*/ 	.word	0x00001f70


	//   ....[9]....
        /*0198*/ 	.word	0x000028e0


	//   ....[10]....
        /*019c*/ 	.word	0x00003be0


	//   ....[11]....
        /*01a0*/ 	.word	0x00003ce0


	//   ....[12]....
        /*01a4*/ 	.word	0x000041a0


	//   ....[13]....
        /*01a8*/ 	.word	0x000041f0


	//   ....[14]....
        /*01ac*/ 	.word	0x00004ff0


	//   ....[15]....
        /*01b0*/ 	.word	0x000064c0


	//   ....[16]....
        /*01b4*/ 	.word	0x00006700


	//   ....[17]....
        /*01b8*/ 	.word	0x000072e0


	//   ....[18]....
        /*01bc*/ 	.word	0x00007390


	//   ....[19]....
        /*01c0*/ 	.word	0x00007c50


	//   ....[20]....
        /*01c4*/ 	.word	0x00007d10


	//   ....[21]....
        /*01c8*/ 	.word	0x00008c80


	//   ....[22]....
        /*01cc*/ 	.word	0x00009e40


	//   ....[23]....
        /*01d0*/ 	.word	0x00009ea0


	//   ....[24]....
        /*01d4*/ 	.word	0x0000a590


	//   ....[25]....
        /*01d8*/ 	.word	0x0000a670


	//   ....[26]....
        /*01dc*/ 	.word	0x0000b820


	//   ....[27]....
        /*01e0*/ 	.word	0x0000c370


	//   ....[28]....
        /*01e4*/ 	.word	0x0000ccf0


	//   ....[29]....
        /*01e8*/ 	.word	0x0000d7f0


	//   ....[30]....
        /*01ec*/ 	.word	0x0000d810


	//   ....[31]....
        /*01f0*/ 	.word	0x0000e260


	//   ....[32]....
        /*01f4*/ 	.word	0x0000e2e0


	//   ....[33]....
        /*01f8*/ 	.word	0x0000f230


	//   ....[34]....
        /*01fc*/ 	.word	0x0000f340


	//   ....[35]....
        /*0200*/ 	.word	0x0000f3a0


	//   ....[36]....
        /*0204*/ 	.word	0x0000f4b0


	//   ....[37]....
        /*0208*/ 	.word	0x0000f4c0


	//   ....[38]....
        /*020c*/ 	.word	0x000103a0


	//   ....[39]....
        /*0210*/ 	.word	0x000103e0


	//   ....[40]....
        /*0214*/ 	.word	0x00010420


	//   ....[41]....
        /*0218*/ 	.word	0x00010460


	//   ....[42]....
        /*021c*/ 	.word	0x00010480


	//   ....[43]....
        /*0220*/ 	.word	0x000104b0


	//   ....[44]....
        /*0224*/ 	.word	0x00010990


	//   ....[45]....
        /*0228*/ 	.word	0x000109a0


	//   ....[46]....
        /*022c*/ 	.word	0x00011280


	//   ....[47]....
        /*0230*/ 	.word	0x00012140


	//   ....[48]....
        /*0234*/ 	.word	0x00012c30


	//   ....[49]....
        /*0238*/ 	.word	0x00012c70


	//   ....[50]....
        /*023c*/ 	.word	0x00012ca0


	//   ....[51]....
        /*0240*/ 	.word	0x00012cc0


	//   ....[52]....
        /*0244*/ 	.word	0x00012cd0


	//   ....[53]....
        /*0248*/ 	.word	0x00012ce0


	//   ....[54]....
        /*024c*/ 	.word	0x00012d00


	//   ....[55]....
        /*0250*/ 	.word	0x00012dc0


	//   ....[56]....
        /*0254*/ 	.word	0x00012ec0


	//   ....[57]....
        /*0258*/ 	.word	0x00012ed0


	//   ....[58]....
        /*025c*/ 	.word	0x00012f00


	//   ....[59]....
        /*0260*/ 	.word	0x00012f30


	//   ....[60]....
        /*0264*/ 	.word	0x000154a0


	//   ....[61]....
        /*0268*/ 	.word	0x00015ad0


	//   ....[62]....
        /*026c*/ 	.word	0x00015c40


	//   ....[63]....
        /*0270*/ 	.word	0x00015c90


	//   ....[64]....
        /*0274*/ 	.word	0x00015de0


	//   ....[65]....
        /*0278*/ 	.word	0x00015e40


	//   ....[66]....
        /*027c*/ 	.word	0x00015f50


	//   ....[67]....
        /*0280*/ 	.word	0x00015fa0


	//   ....[68]....
        /*0284*/ 	.word	0x000160b0


	//   ....[69]....
        /*0288*/ 	.word	0x00016120


	//   ....[70]....
        /*028c*/ 	.word	0x00016250


	//   ....[71]....
        /*0290*/ 	.word	0x000162a0


	//   ....[72]....
        /*0294*/ 	.word	0x000163b0


	//   ....[73]....
        /*0298*/ 	.word	0x00016400


	//   ....[74]....
        /*029c*/ 	.word	0x000167d0


	//----- nvinfo : EIATTR_REG_RECONFIG
	.align		4
.L_1215:
        /*02a0*/ 	.byte	0x01, 0x54
	.zero		2


	//----- nvinfo : EIATTR_SYSCALL_OFFSETS
	.align		4
        /*02a4*/ 	.byte	0x04, 0x46
        /*02a6*/ 	.short	(.L_1217 - .L_1216)


	//   ....[0]....
.L_1216:
        /*02a8*/ 	.word	0x00001740


	//   ....[1]....
        /*02ac*/ 	.word	0x00011de0


	//   ....[2]....
        /*02b0*/ 	.word	0x00011f20


	//   ....[3]....
        /*02b4*/ 	.word	0x00012010


	//   ....[4]....
        /*02b8*/ 	.word	0x00012790


	//----- nvinfo : EIATTR_MBARRIER_INSTR_OFFSETS
	.align		4
.L_1217:
        /*02bc*/ 	.byte	0x04, 0x39
        /*02be*/ 	.short	(.L_1219 - .L_1218)


	//   ....[0]....
.L_1218:
        /*02c0*/ 	.word	0x00000260
        /*02c4*/ 	.word	0x000000ff
        /*02c8*/ 	.word	0x0002d800
        /*02cc*/ 	.short	0x0100
        /*02ce*/ 	.byte	0x08
	.zero		1


	//   ....[1]....
        /*02d0*/ 	.word	0x00000270
        /*02d4*/ 	.word	0x000000ff
        /*02d8*/ 	.word	0x0002d820
        /*02dc*/ 	.short	0x0100
        /*02de*/ 	.byte	0x08
	.zero		1


	//   ....[2]....
        /*02e0*/ 	.word	0x00000360
        /*02e4*/ 	.word	0x000000ff
        /*02e8*/ 	.word	0x0002d830
        /*02ec*/ 	.short	0x0100
        /*02ee*/ 	.byte	0x08
	.zero		1


	//   ....[3]....
        /*02f0*/ 	.word	0x00000370
        /*02f4*/ 	.word	0x000000ff
        /*02f8*/ 	.word	0x0002d840
        /*02fc*/ 	.short	0x0100
        /*02fe*/ 	.byte	0x08
	.zero		1


	//   ....[4]....
        /*0300*/ 	.word	0x00000380
        /*0304*/ 	.word	0x000000ff
        /*0308*/ 	.word	0x0002d838
        /*030c*/ 	.short	0x0100
        /*030e*/ 	.byte	0x08
	.zero		1


	//   ....[5]....
        /*0310*/ 	.word	0x00000390
        /*0314*/ 	.word	0x000000ff
        /*0318*/ 	.word	0x0002d848
        /*031c*/ 	.short	0x0100
        /*031e*/ 	.byte	0x08
	.zero		1


	//   ....[6]....
        /*0320*/ 	.word	0x000004c0
        /*0324*/ 	.word	0x000000ff
        /*0328*/ 	.word	0x0002d850
        /*032c*/ 	.short	0x0100
        /*032e*/ 	.byte	0x08
	.zero		1


	//   ....[7]....
        /*0330*/ 	.word	0x000004d0
        /*0334*/ 	.word	0x000000ff
        /*0338*/ 	.word	0x0002d860
        /*033c*/ 	.short	0x0100
        /*033e*/ 	.byte	0x08
	.zero		1


	//   ....[8]....
        /*0340*/ 	.word	0x000004e0
        /*0344*/ 	.word	0x000000ff
        /*0348*/ 	.word	0x0002d858
        /*034c*/ 	.short	0x0100
        /*034e*/ 	.byte	0x08
	.zero		1


	//   ....[9]....
        /*0350*/ 	.word	0x000004f0
        /*0354*/ 	.word	0x000000ff
        /*0358*/ 	.word	0x0002d868
        /*035c*/ 	.short	0x0100
        /*035e*/ 	.byte	0x08
	.zero		1


	//   ....[10]....
        /*0360*/ 	.word	0x000005e0
        /*0364*/ 	.word	0x000000ff
        /*0368*/ 	.word	0x0002d870
        /*036c*/ 	.short	0x0100
        /*036e*/ 	.byte	0x06
	.zero		1


	//   ....[11]....
        /*0370*/ 	.word	0x000005f0
        /*0374*/ 	.word	0x000000ff
        /*0378*/ 	.word	0x0002d880
        /*037c*/ 	.short	0x0100
        /*037e*/ 	.byte	0x06
	.zero		1


	//   ....[12]....
        /*0380*/ 	.word	0x00000600
        /*0384*/ 	.word	0x000000ff
        /*0388*/ 	.word	0x0002d878
        /*038c*/ 	.short	0x0100
        /*038e*/ 	.byte	0x06
	.zero		1


	//   ....[13]....
        /*0390*/ 	.word	0x00000610
        /*0394*/ 	.word	0x000000ff
        /*0398*/ 	.word	0x0002d888
        /*039c*/ 	.short	0x0100
        /*039e*/ 	.byte	0x06
	.zero		1


	//   ....[14]....
        /*03a0*/ 	.word	0x00000740
        /*03a4*/ 	.word	0x000000ff
        /*03a8*/ 	.word	0x0002d890
        /*03ac*/ 	.short	0x0100
        /*03ae*/ 	.byte	0x08
	.zero		1


	//   ....[15]....
        /*03b0*/ 	.word	0x00000750
        /*03b4*/ 	.word	0x000000ff
        /*03b8*/ 	.word	0x0002d8a0
        /*03bc*/ 	.short	0x0100
        /*03be*/ 	.byte	0x08
	.zero		1


	//   ....[16]....
        /*03c0*/ 	.word	0x00000760
        /*03c4*/ 	.word	0x000000ff
        /*03c8*/ 	.word	0x0002d898
        /*03cc*/ 	.short	0x0100
        /*03ce*/ 	.byte	0x08
	.zero		1


	//   ....[17]....
        /*03d0*/ 	.word	0x00000770
        /*03d4*/ 	.word	0x000000ff
        /*03d8*/ 	.word	0x0002d8a8
        /*03dc*/ 	.short	0x0100
        /*03de*/ 	.byte	0x08
	.zero		1


	//   ....[18]....
        /*03e0*/ 	.word	0x000008a0
        /*03e4*/ 	.word	0x000000ff
        /*03e8*/ 	.word	0x0002d8b0
        /*03ec*/ 	.short	0x0100
        /*03ee*/ 	.byte	0x08
	.zero		1


	//   ....[19]....
        /*03f0*/ 	.word	0x000008b0
        /*03f4*/ 	.word	0x000000ff
        /*03f8*/ 	.word	0x0002d8c0
        /*03fc*/ 	.short	0x0100
        /*03fe*/ 	.byte	0x08
	.zero		1


	//   ....[20]....
        /*0400*/ 	.word	0x000008c0
        /*0404*/ 	.word	0x000000ff
        /*0408*/ 	.word	0x0002d8b8
        /*040c*/ 	.short	0x0100
        /*040e*/ 	.byte	0x08
	.zero		1


	//   ....[21]....
        /*0410*/ 	.word	0x000008d0
        /*0414*/ 	.word	0x000000ff
        /*0418*/ 	.word	0x0002d8c8
        /*041c*/ 	.short	0x0100
        /*041e*/ 	.byte	0x08
	.zero		1


	//   ....[22]....
        /*0420*/ 	.word	0x00001760
        /*0424*/ 	.word	0x000000ff
        /*0428*/ 	.word	0x0002d800
        /*042c*/ 	.short	0x010a
        /*042e*/ 	.byte	0x24
	.zero		1


	//   ....[23]....
        /*0430*/ 	.word	0x000017e0
        /*0434*/ 	.word	0x000000ff
        /*0438*/ 	.word	0x0002d830
        /*043c*/ 	.short	0x010a
        /*043e*/ 	.byte	0x24
	.zero		1


	//   ....[24]....
        /*0440*/ 	.word	0x00001850
        /*0444*/ 	.word	0x000000ff
        /*0448*/ 	.word	0x0002d830
        /*044c*/ 	.short	0x010a
        /*044e*/ 	.byte	0x24
	.zero		1


	//   ....[25]....
        /*0450*/ 	.word	0x00002260
        /*0454*/ 	.word	0x0000000b
        /*0458*/ 	.word	0x00000000
        /*045c*/ 	.short	0x0101
        /*045e*/ 	.byte	0x3f
	.zero		1


	//   ....[26]....
        /*0460*/ 	.word	0x00005480
        /*0464*/ 	.word	0x000000ff
        /*0468*/ 	.word	0x0002d830
        /*046c*/ 	.short	0x010a
        /*046e*/ 	.byte	0x0a
	.zero		1


	//   ....[27]....
        /*0470*/ 	.word	0x000054c0
        /*0474*/ 	.word	0x000000ff
        /*0478*/ 	.word	0x0002d830
        /*047c*/ 	.short	0x010a
        /*047e*/ 	.byte	0x0a
	.zero		1


	//   ....[28]....
        /*0480*/ 	.word	0x00005760
        /*0484*/ 	.word	0x000000ff
        /*0488*/ 	.word	0x0002d850
        /*048c*/ 	.short	0x010a
        /*048e*/ 	.byte	0x0a
	.zero		1


	//   ....[29]....
        /*0490*/ 	.word	0x000057a0
        /*0494*/ 	.word	0x000000ff
        /*0498*/ 	.word	0x0002d850
        /*049c*/ 	.short	0x010a
        /*049e*/ 	.byte	0x0a
	.zero		1


	//   ....[30]....
        /*04a0*/ 	.word	0x00006560
        /*04a4*/ 	.word	0x00000037
        /*04a8*/ 	.word	0x00000000
        /*04ac*/ 	.short	0x0101
        /*04ae*/ 	.byte	0x3f
	.zero		1


	//   ....[31]....
        /*04b0*/ 	.word	0x00007fc0
        /*04b4*/ 	.word	0x00000020
        /*04b8*/ 	.word	0x00000000
        /*04bc*/ 	.short	0x0101
        /*04be*/ 	.byte	0x3f
	.zero		1


	//   ....[32]....
        /*04c0*/ 	.word	0x000090b0
        /*04c4*/ 	.word	0x000000ff
        /*04c8*/ 	.word	0x0002d830
        /*04cc*/ 	.short	0x010a
        /*04ce*/ 	.byte	0x0e
	.zero		1


	//   ....[33]....
        /*04d0*/ 	.word	0x000090f0
        /*04d4*/ 	.word	0x000000ff
        /*04d8*/ 	.word	0x0002d830
        /*04dc*/ 	.short	0x010a
        /*04de*/ 	.byte	0x0e
	.zero		1


	//   ....[34]....
        /*04e0*/ 	.word	0x000093c0
        /*04e4*/ 	.word	0x000000ff
        /*04e8*/ 	.word	0x0002d850
        /*04ec*/ 	.short	0x010a
        /*04ee*/ 	.byte	0x0e
	.zero		1


	//   ....[35]....
        /*04f0*/ 	.word	0x00009400
        /*04f4*/ 	.word	0x000000ff
        /*04f8*/ 	.word	0x0002d850
        /*04fc*/ 	.short	0x010a
        /*04fe*/ 	.byte	0x0e
	.zero		1


	//   ....[36]....
        /*0500*/ 	.word	0x0000ad00
        /*0504*/ 	.word	0x0000002e
        /*0508*/ 	.word	0x00000000
        /*050c*/ 	.short	0x0101
        /*050e*/ 	.byte	0x3f
	.zero		1


	//   ....[37]....
        /*0510*/ 	.word	0x0000ad80
        /*0514*/ 	.word	0x00000024
        /*0518*/ 	.word	0x00000000
        /*051c*/ 	.short	0x0101
        /*051e*/ 	.byte	0x3f
	.zero		1


	//   ....[38]....
        /*0520*/ 	.word	0x0000bae0
        /*0524*/ 	.word	0x000000ff
        /*0528*/ 	.word	0x0002d830
        /*052c*/ 	.short	0x010a
        /*052e*/ 	.byte	0x0a
	.zero		1


	//   ....[39]....
        /*0530*/ 	.word	0x0000bb20
        /*0534*/ 	.word	0x000000ff
        /*0538*/ 	.word	0x0002d830
        /*053c*/ 	.short	0x010a
        /*053e*/ 	.byte	0x0a
	.zero		1


	//   ....[40]....
        /*0540*/ 	.word	0x0000bdc0
        /*0544*/ 	.word	0x000000ff
        /*0548*/ 	.word	0x0002d850
        /*054c*/ 	.short	0x010a
        /*054e*/ 	.byte	0x0a
	.zero		1


	//   ....[41]....
        /*0550*/ 	.word	0x0000be00
        /*0554*/ 	.word	0x000000ff
        /*0558*/ 	.word	0x0002d850
        /*055c*/ 	.short	0x010a
        /*055e*/ 	.byte	0x0a
	.zero		1


	//   ....[42]....
        /*0560*/ 	.word	0x0000cab0
        /*0564*/ 	.word	0x00000054
        /*0568*/ 	.word	0x00000000
        /*056c*/ 	.short	0x0101
        /*056e*/ 	.byte	0x3f
	.zero		1


	//   ....[43]....
        /*0570*/ 	.word	0x0000e550
        /*0574*/ 	.word	0x0000001a
        /*0578*/ 	.word	0x00000000
        /*057c*/ 	.short	0x0101
        /*057e*/ 	.byte	0x3f
	.zero		1


	//   ....[44]....
        /*0580*/ 	.word	0x0000f2b0
        /*0584*/ 	.word	0x000000ff
        /*0588*/ 	.word	0x0002d850
        /*058c*/ 	.short	0x010a
        /*058e*/ 	.byte	0x09
	.zero		1


	//   ....[45]....
        /*0590*/ 	.word	0x0000f2f0
        /*0594*/ 	.word	0x000000ff
        /*0598*/ 	.word	0x0002d850
        /*059c*/ 	.short	0x010a
        /*059e*/ 	.byte	0x09
	.zero		1


	//   ....[46]....
        /*05a0*/ 	.word	0x0000f8d0
        /*05a4*/ 	.word	0x0000000a
        /*05a8*/ 	.word	0x00000000
        /*05ac*/ 	.short	0x0101
        /*05ae*/ 	.byte	0x3f
	.zero		1


	//   ....[47]....
        /*05b0*/ 	.word	0x000104a0
        /*05b4*/ 	.word	0x000000ff
        /*05b8*/ 	.word	0x00000000
        /*05bc*/ 	.short	0x0101
        /*05be*/ 	.byte	0x04
	.zero		1


	//   ....[48]....
        /*05c0*/ 	.word	0x00012350
        /*05c4*/ 	.word	0x000000ff
        /*05c8*/ 	.word	0x0002d840
        /*05cc*/ 	.short	0x010a
        /*05ce*/ 	.byte	0x26
	.zero		1


	//   ....[49]....
        /*05d0*/ 	.word	0x00013100
        /*05d4*/ 	.word	0x000000ff
        /*05d8*/ 	.word	0x0002d800
        /*05dc*/ 	.short	0x0107
        /*05de*/ 	.byte	0x26
	.zero		1


	//   ....[50]....
        /*05e0*/ 	.word	0x00013140
        /*05e4*/ 	.word	0x000000ff
        /*05e8*/ 	.word	0x0002d800
        /*05ec*/ 	.short	0x0101
        /*05ee*/ 	.byte	0x26
	.zero		1


	//   ....[51]....
        /*05f0*/ 	.word	0x00013170
        /*05f4*/ 	.word	0x000000ff
        /*05f8*/ 	.word	0x0002d820
        /*05fc*/ 	.short	0x010a
        /*05fe*/ 	.byte	0x26
	.zero		1


	//   ....[52]....
        /*0600*/ 	.word	0x00013500
        /*0604*/ 	.word	0x000000ff
        /*0608*/ 	.word	0x0002d848
        /*060c*/ 	.short	0x010a
        /*060e*/ 	.byte	0x26
	.zero		1


	//   ....[53]....
        /*0610*/ 	.word	0x000138d0
        /*0614*/ 	.word	0x000000ff
        /*0618*/ 	.word	0x0002d860
        /*061c*/ 	.short	0x010a
        /*061e*/ 	.byte	0x26
	.zero		1


	//   ....[54]....
        /*0620*/ 	.word	0x00013e60
        /*0624*/ 	.word	0x000000ff
        /*0628*/ 	.word	0x0002d840
        /*062c*/ 	.short	0x010a
        /*062e*/ 	.byte	0x26
	.zero		1


	//   ....[55]....
        /*0630*/ 	.word	0x00014240
        /*0634*/ 	.word	0x000000ff
        /*0638*/ 	.word	0x0002d868
        /*063c*/ 	.short	0x010a
        /*063e*/ 	.byte	0x26
	.zero		1


	//   ....[56]....
        /*0640*/ 	.word	0x00014810
        /*0644*/ 	.word	0x000000ff
        /*0648*/ 	.word	0x0002d848
        /*064c*/ 	.short	0x010a
        /*064e*/ 	.byte	0x26
	.zero		1


	//   ....[57]....
        /*0650*/ 	.word	0x00014bd0
        /*0654*/ 	.word	0x000000ff
        /*0658*/ 	.word	0x0002d860
        /*065c*/ 	.short	0x010a
        /*065e*/ 	.byte	0x26
	.zero		1


	//   ....[58]....
        /*0660*/ 	.word	0x00015010
        /*0664*/ 	.word	0x00000004
        /*0668*/ 	.word	0x0002d860
        /*066c*/ 	.short	0x010a
        /*066e*/ 	.byte	0x3f
	.zero		1


	//   ....[59]....
        /*0670*/ 	.word	0x00015460
        /*0674*/ 	.word	0x00000008
        /*0678*/ 	.word	0x0002d820
        /*067c*/ 	.short	0x010a
        /*067e*/ 	.byte	0x3f
	.zero		1


	//   ....[60]....
        /*0680*/ 	.word	0x000155c0
        /*0684*/ 	.word	0x00000005
        /*0688*/ 	.word	0x00000000
        /*068c*/ 	.short	0x010a
        /*068e*/ 	.byte	0x3f
	.zero		1


	//   ....[61]....
        /*0690*/ 	.word	0x00015630
        /*0694*/ 	.word	0x00000003
        /*0698*/ 	.word	0x00000000
        /*069c*/ 	.short	0x010a
        /*069e*/ 	.byte	0x3f
	.zero		1


	//   ....[62]....
        /*06a0*/ 	.word	0x00015690
        /*06a4*/ 	.word	0x00000005
        /*06a8*/ 	.word	0x00000000
        /*06ac*/ 	.short	0x010a
        /*06ae*/ 	.byte	0x3f
	.zero		1


	//   ....[63]....
        /*06b0*/ 	.word	0x000156c0
        /*06b4*/ 	.word	0x00000003
        /*06b8*/ 	.word	0x00000000
        /*06bc*/ 	.short	0x010a
        /*06be*/ 	.byte	0x3f
	.zero		1


	//   ....[64]....
        /*06c0*/ 	.word	0x00015730
        /*06c4*/ 	.word	0x00000003
        /*06c8*/ 	.word	0x0002d800
        /*06cc*/ 	.short	0x010a
        /*06ce*/ 	.byte	0x3f
	.zero		1


	//   ....[65]....
        /*06d0*/ 	.word	0x00015790
        /*06d4*/ 	.word	0x00000003
        /*06d8*/ 	.word	0x0002d830
        /*06dc*/ 	.short	0x010a
        /*06de*/ 	.byte	0x3f
	.zero		1


	//   ....[66]....
        /*06e0*/ 	.word	0x000157f0
        /*06e4*/ 	.word	0x00000015
        /*06e8*/ 	.word	0x0002d830
        /*06ec*/ 	.short	0x010a
        /*06ee*/ 	.byte	0x3f
	.zero		1


	//   ....[67]....
        /*06f0*/ 	.word	0x00015850
        /*06f4*/ 	.word	0x00000015
        /*06f8*/ 	.word	0x0002d850
        /*06fc*/ 	.short	0x010a
        /*06fe*/ 	.byte	0x3f
	.zero		1


	//   ....[68]....
        /*0700*/ 	.word	0x000158b0
        /*0704*/ 	.word	0x00000018
        /*0708*/ 	.word	0x0002d830
        /*070c*/ 	.short	0x010a
        /*070e*/ 	.byte	0x3f
	.zero		1


	//   ....[69]....
        /*0710*/ 	.word	0x00015910
        /*0714*/ 	.word	0x00000088
        /*0718*/ 	.word	0x0002d850
        /*071c*/ 	.short	0x010a
        /*071e*/ 	.byte	0x3f
	.zero		1


	//   ....[70]....
        /*0720*/ 	.word	0x00015970
        /*0724*/ 	.word	0x00000018
        /*0728*/ 	.word	0x0002d830
        /*072c*/ 	.short	0x010a
        /*072e*/ 	.byte	0x3f
	.zero		1


	//   ....[71]....
        /*0730*/ 	.word	0x000159d0
        /*0734*/ 	.word	0x00000088
        /*0738*/ 	.word	0x0002d850
        /*073c*/ 	.short	0x010a
        /*073e*/ 	.byte	0x3f
	.zero		1


	//   ....[72]....
        /*0740*/ 	.word	0x00015a30
        /*0744*/ 	.word	0x00000003
        /*0748*/ 	.word	0x0002d850
        /*074c*/ 	.short	0x010a
        /*074e*/ 	.byte	0x3f
	.zero		1


	//   ....[73]....
        /*0750*/ 	.word	0x00015b90
        /*0754*/ 	.word	0x00000003
        /*0758*/ 	.word	0x0002d840
        /*075c*/ 	.short	0x010a
        /*075e*/ 	.byte	0x3f
	.zero		1


	//   ....[74]....
        /*0760*/ 	.word	0x00016440
        /*0764*/ 	.word	0x00000005
        /*0768*/ 	.word	0x0002d820
        /*076c*/ 	.short	0x010a
        /*076e*/ 	.byte	0x3f
	.zero		1


	//   ....[75]....
        /*0770*/ 	.word	0x000164a0
        /*0774*/ 	.word	0x00000005
        /*0778*/ 	.word	0x0002d848
        /*077c*/ 	.short	0x010a
        /*077e*/ 	.byte	0x3f
	.zero		1


	//   ....[76]....
        /*0780*/ 	.word	0x00016500
        /*0784*/ 	.word	0x00000005
        /*0788*/ 	.word	0x0002d860
        /*078c*/ 	.short	0x010a
        /*078e*/ 	.byte	0x3f
	.zero		1


	//   ....[77]....
        /*0790*/ 	.word	0x00016560
        /*0794*/ 	.word	0x00000005
        /*0798*/ 	.word	0x0002d840
        /*079c*/ 	.short	0x010a
        /*079e*/ 	.byte	0x3f
	.zero		1


	//   ....[78]....
        /*07a0*/ 	.word	0x000165c0
        /*07a4*/ 	.word	0x00000005
        /*07a8*/ 	.word	0x0002d868
        /*07ac*/ 	.short	0x010a
        /*07ae*/ 	.byte	0x3f
	.zero		1


	//   ....[79]....
        /*07b0*/ 	.word	0x00016620
        /*07b4*/ 	.word	0x00000004
        /*07b8*/ 	.word	0x0002d848
        /*07bc*/ 	.short	0x010a
        /*07be*/ 	.byte	0x3f
	.zero		1


	//   ....[80]....
        /*07c0*/ 	.word	0x00016680
        /*07c4*/ 	.word	0x00000004
        /*07c8*/ 	.word	0x0002d860
        /*07cc*/ 	.short	0x010a
        /*07ce*/ 	.byte	0x3f
	.zero		1


	//   ....[81]....
        /*07d0*/ 	.word	0x000166d0
        /*07d4*/ 	.word	0x00000004
        /*07d8*/ 	.word	0x0002d860
        /*07dc*/ 	.short	0x010a
        /*07de*/ 	.byte	0x3f
	.zero		1


	//   ....[82]....
        /*07e0*/ 	.word	0x00016720
        /*07e4*/ 	.word	0x00000008
        /*07e8*/ 	.word	0x0002d820
        /*07ec*/ 	.short	0x010a
        /*07ee*/ 	.byte	0x3f
	.zero		1


	//   ....[83]....
        /*07f0*/ 	.word	0x00016890
        /*07f4*/ 	.word	0x00000005
        /*07f8*/ 	.word	0x00000000
        /*07fc*/ 	.short	0x010a
        /*07fe*/ 	.byte	0x3f
	.zero		1


	//   ....[84]....
        /*0800*/ 	.word	0x000168e0
        /*0804*/ 	.word	0x00000003
        /*0808*/ 	.word	0x00000000
        /*080c*/ 	.short	0x010a
        /*080e*/ 	.byte	0x3f
	.zero		1


	//   ....[85]....
        /*0810*/ 	.word	0x00016930
        /*0814*/ 	.word	0x00000005
        /*0818*/ 	.word	0x00000000
        /*081c*/ 	.short	0x010a
        /*081e*/ 	.byte	0x3f
	.zero		1


	//----- nvinfo : EIATTR_NUM_MBARRIERS
	.align		4
.L_1219:
        /*0820*/ 	.byte	0x03, 0x38
        /*0822*/ 	.short	0x0016


	//----- nvinfo : EIATTR_EXIT_INSTR_OFFSETS
	.align		4
        /*0824*/ 	.byte	0x04, 0x1c
        /*0826*/ 	.short	(.L_1221 - .L_1220)


	//   ....[0]....
.L_1220:
        /*0828*/ 	.word	0x00015710


	//----- nvinfo : EIATTR_MAX_THREADS
	.align		4
.L_1221:
        /*082c*/ 	.byte	0x04, 0x05
        /*082e*/ 	.short	(.L_1223 - .L_1222)
.L_1222:
        /*0830*/ 	.word	0x00000200
        /*0834*/ 	.word	0x00000001
        /*0838*/ 	.word	0x00000001


	//----- nvinfo : EIATTR_CRS_STACK_SIZE
	.align		4
.L_1223:
        /*083c*/ 	.byte	0x04, 0x1e
        /*083e*/ 	.short	(.L_1225 - .L_1224)
.L_1224:
        /*0840*/ 	.word	0x00000000


	//----- nvinfo : EIATTR_CBANK_PARAM_SIZE
	.align		4
.L_1225:
        /*0844*/ 	.byte	0x03, 0x19
        /*0846*/ 	.short	0x0a70


	//----- nvinfo : EIATTR_PARAM_CBANK
	.align		4
        /*0848*/ 	.byte	0x04, 0x0a
        /*084a*/ 	.short	(.L_1227 - .L_1226)
	.align		4
.L_1226:
        /*084c*/ 	.word	index@(.nv.constant0._ZN7cutlass13device_kernelIN5flash11enable_sm90INS1_16FlashAttnFwdSm90INS1_25CollectiveMainloopFwdSm90ILi2EN4cute5tupleIJNS5_1CILi1EEES8_S8_EEENS6_IJNS7_ILi192EEENS7_ILi128EEENS7_ILi96EEEEEELi96ENS_6half_tEfNS_4arch4Sm90ELb0ELb1ELb1ELb0ELb0ELb0ELb0ELb0ELb1ELb1ELb1ELb0EEENS1_21CollectiveEpilogueFwdINS6_IJSA_SC_SB_EEES9_SE_SG_Li384ELb0ELb1ELb1ELb0EEENS1_19SingleTileSchedulerILb0ELb1ELb1ELi192EEEEEEEEEvNT_6ParamsE)
        /*0850*/ 	.short	0x0210
        /*0852*/ 	.short	0x0a70


	//----- nvinfo : EIATTR_SW_WAR
	.align		4
.L_1227:
        /*0854*/ 	.byte	0x04, 0x36
        /*0856*/ 	.short	(.L_1229 - .L_1228)
.L_1228:
        /*0858*/ 	.word	0x00000008
.L_1229:


//--------------------- .nv.info._ZN7cutlass13device_kernelIN5flash11enable_sm90INS1_16FlashAttnFwdSm90INS1_25CollectiveMainloopFwdSm90ILi2EN4cute5tupleIJNS5_1CILi1EEES8_S8_EEENS6_IJNS7_ILi192EEENS7_ILi128EEENS7_ILi96EEEEEELi96ENS_6half_tEfNS_4arch4Sm90ELb0ELb1ELb1ELb1ELb0ELb0ELb0ELb0ELb1ELb1ELb1ELb0EEENS1_21CollectiveEpilogueFwdINS6_IJSA_SC_SB_EEES9_SE_SG_Li384ELb1ELb1ELb1ELb0EEENS1_36VarlenDynamicPersistentTileSchedulerILi192ELi128ELi384ELi128ELb1ELb1ELb1ELb1ELb0ELb1EEEEEEEEEvNT_6ParamsE --------------------------
	.section	.nv.info._ZN7cutlass13device_kernelIN5flash11enable_sm90INS1_16FlashAttnFwdSm90INS1_25CollectiveMainloopFwdSm90ILi2EN4cute5tupleIJNS5_1CILi1EEES8_S8_EEENS6_IJNS7_ILi192EEENS7_ILi128EEENS7_ILi96EEEEEELi96ENS_6half_tEfNS_4arch4Sm90ELb0ELb1ELb1ELb1ELb0ELb0ELb0ELb0ELb1ELb1ELb1ELb0EEENS1_21CollectiveEpilogueFwdINS6_IJSA_SC_SB_EEES9_SE_SG_Li384ELb1ELb1ELb1ELb0EEENS1_36VarlenDynamicPersistentTileSchedulerILi192ELi128ELi384ELi128ELb1ELb1ELb1ELb1ELb0ELb1EEEEEEEEEvNT_6ParamsE,"",@"SHT_CUDA_INFO"
	.sectionflags	@""
	.align	4


	//----- nvinfo : EIATTR_CUDA_API_VERSION
	.align		4
        /*0000*/ 	.byte	0x04, 0x37
        /*0002*/ 	.short	(.L_1231 - .L_1230)
.L_1230:
        /*0004*/ 	.word	0x00000082


	//----- nvinfo : EIATTR_KPARAM_INFO
	.align		4
.L_1231:
        /*0008*/ 	.byte	0x04, 0x17
        /*000a*/ 	.short	(.L_1233 - .L_1232)
.L_1232:
        /*000c*/ 	.word	0x00000000
        /*0010*/ 	.short	0x0000
        /*0012*/ 	.short	0x0070
        /*0014*/ 	.byte	0x00, 0xf0, 0x01, 0x2a


	//----- nvinfo : EIATTR_SPARSE_MMA_MASK
	.align		4
.L_1233:
        /*0018*/ 	.byte	0x03, 0x50
        /*001a*/ 	.short	0x0000


	//----- nvinfo : EIATTR_MAXREG_COUNT
	.align		4
        /*001c*/ 	.byte	0x03, 0x1b
        /*001e*/ 	.short	0x0080


	//----- nvinfo : EIATTR_NUM_BARRIERS
	.align		4
        /*0020*/ 	.byte	0x02, 0x4c
        /*0022*/ 	.byte	0x10
	.zero		1


	//----- nvinfo : EIATTR_EXTERNS
	.align		4
        /*0024*/ 	.byte	0x04, 0x0f
        /*0026*/ 	.short	(.L_1235 - .L_1234)


	//   ....[0]....
	.align		4
.L_1234:
        /*0028*/ 	.word	index@(__assertfail)


	//----- nvinfo : EIATTR_ANNOTATIONS
	.align		4
.L_1235:
        /*002c*/ 	.byte	0x04, 0x55
        /*002e*/ 	.short	(.L_1237 - .L_1236)


	//   ....[0]....
.L_1236:
        /* <DEDUP_REMOVED lines=29> */


	//----- nvinfo : EIATTR_MERCURY_ISA_VERSION
	.align		4
.L_1237:
        /*01e8*/ 	.byte	0x03, 0x5f
        /*01ea*/ 	.short	0x0101


	//----- nvinfo : EIATTR_UNUSED_LOAD_BYTE_OFFSET
	.align		4
        /*01ec*/ 	.byte	0x04, 0x44
        /*01ee*/ 	.short	(.L_1239 - .L_1238)


	//   ....[0]....
.L_1238:
        /*01f0*/ 	.word	0x00000a50
        /*01f4*/ 	.word	0x0000fff0


	//   ....[1]....
        /*01f8*/ 	.word	0x00010520
        /*01fc*/ 	.word	0x0000fff0


	//----- nvinfo : EIATTR_INT_WARP_WIDE_INSTR_OFFSETS
	.align		4
.L_1239:
        /*0200*/ 	.byte	0x04, 0x31
        /*0202*/ 	.short	(.L_1241 - .L_1240)


	//   ....[0]....
.L_1240:
        /*0204*/ 	.word	0x00000130


	//   ....[1]....
        /*0208*/ 	.word	0x00000170


	//   ....[2]....
        /*020c*/ 	.word	0x000001e0


	//   ....[3]....
        /*0210*/ 	.word	0x00014b30


	//   ....[4]....
        /*0214*/ 	.word	0x00014bc0


	//   ....[5]....
        /*0218*/ 	.word	0x000186f0


	//   ....[6]....
        /*021c*/ 	.word	0x00018780


	//----- nvinfo : EIATTR_COOP_GROUP_MASK_REGIDS
	.align		4
.L_1241:
        /*0220*/ 	.byte	0x04, 0x29
        /*0222*/ 	.short	(.L_1243 - .L_1242)


	//   ....[0]....
.L_1242:
        /*0224*/ 	.word	0xffffffff


	//   ....[1]....
        /*0228*/ 	.word	0xffffffff


	//   ....[2]....
        /*022c*/ 	.word	0xffffffff


	//   ....[3]....
        /*0230*/ 	.word	0xffffffff


	//   ....[4]....
        /*0234*/ 	.word	0xffffffff


	//   ....[5]....
        /*0238*/ 	.word	0xffffffff


	//   ....[6]....
        /*023c*/ 	.word	0xffffffff


	//   ....[7]....
        /*0240*/ 	.word	0xffffffff


	//   ....[8]....
        /*0244*/ 	.word	0xffffffff


	//   ....[9]....
        /*0248*/ 	.word	0xffffffff


	//   ....[10]....
        /*024c*/ 	.word	0xffffffff


	//   ....[11]....
        /*0250*/ 	.word	0xffffffff


	//   ....[12]....
        /*0254*/ 	.word	0xffffffff


	//   ....[13]....
        /*0258*/ 	.word	0xffffffff


	//   ....[14]....
        /*025c*/ 	.word	0xffffffff


	//   ....[15]....
        /*0260*/ 	.word	0xffffffff


	//   ....[16]....
        /*0264*/ 	.word	0xffffffff


	//   ....[17]....
        /*0268*/ 	.word	0xffffffff


	//   ....[18]....
        /*026c*/ 	.word	0xffffffff


	//   ....[19]....
        /*0270*/ 	.word	0xffffffff


	//   ....[20]....
        /*0274*/ 	.word	0xffffffff


	//   ....[21]....
        /*0278*/ 	.word	0xffffffff


	//   ....[22]....
        /*027c*/ 	.word	0xffffffff


	//   ....[23]....
        /*0280*/ 	.word	0xffffffff


	//   ....[24]....
        /*0284*/ 	.word	0xffffffff


	//   ....[25]....
        /*0288*/ 	.word	0xffffffff


	//   ....[26]....
        /*028c*/ 	.word	0xffffffff


	//   ....[27]....
        /*0290*/ 	.word	0xffffffff


	//   ....[28]....
        /*0294*/ 	.word	0xffffffff


	//   ....[29]....
        /*0298*/ 	.word	0xffffffff


	//   ....[30]....
        /*029c*/ 	.word	0xffffffff


	//   ....[31]....
        /*02a0*/ 	.word	0xffffffff


	//   ....[32]....
        /*02a4*/ 	.word	0xffffffff


	//   ....[33]....
        /*02a8*/ 	.word	0xffffffff


	//   ....[34]....
        /*02ac*/ 	.word	0xffffffff


	//   ....[35]....
        /*02b0*/ 	.word	0xffffffff


	//   ....[36]....
        /*02b4*/ 	.word	0xffffffff


	//   ....[37]....
        /*02b8*/ 	.word	0xffffffff


	//   ....[38]....
        /*02bc*/ 	.word	0xffffffff


	//   ....[39]....
        /*02c0*/ 	.word	0xffffffff


	//   ....[40]....
        /*02c4*/ 	.word	0xffffffff


	//   ....[41]....
        /*02c8*/ 	.word	0xffffffff


	//   ....[42]....
        /*02cc*/ 	.word	0xffffffff


	//   ....[43]....
        /*02d0*/ 	.word	0xffffffff


	//   ....[44]....
        /*02d4*/ 	.word	0xffffffff


	//   ....[45]....
        /*02d8*/ 	.word	0xffffffff


	//   ....[46]....
        /*02dc*/ 	.word	0xffffffff


	//   ....[47]....
        /*02e0*/ 	.word	0xffffffff


	//   ....[48]....
        /*02e4*/ 	.word	0xffffffff


	//   ....[49]....
        /*02e8*/ 	.word	0xffffffff


	//   ....[50]....
        /*02ec*/ 	.word	0xffffffff


	//   ....[51]....
        /*02f0*/ 	.word	0xffffffff


	//   ....[52]....
        /*02f4*/ 	.word	0xffffffff


	//   ....[53]....
        /*02f8*/ 	.word	0xffffffff


	//   ....[54]....
        /*02fc*/ 	.word	0xffffffff


	//   ....[55]....
        /*0300*/ 	.word	0xffffffff


	//   ....[56]....
        /*0304*/ 	.word	0xffffffff


	//   ....[57]....
        /*0308*/ 	.word	0xffffffff


	//   ....[58]....
        /*030c*/ 	.word	0xffffffff


	//   ....[59]....
        /*0310*/ 	.word	0xffffffff


	//   ....[60]....
        /*0314*/ 	.word	0xffffffff


	//   ....[61]....
        /*0318*/ 	.word	0xffffffff


	//   ....[62]....
        /*031c*/ 	.word	0xffffffff


	//   ....[63]....
        /*0320*/ 	.word	0xffffffff


	//   ....[64]....
        /*0324*/ 	.word	0xffffffff


	//   ....[65]....
        /*0328*/ 	.word	0xffffffff


	//   ....[66]....
        /*032c*/ 	.word	0xffffffff


	//   ....[67]....
        /*0330*/ 	.word	0xffffffff


	//   ....[68]....
        /*0334*/ 	.word	0xffffffff


	//   ....[69]....
        /*0338*/ 	.word	0xffffffff


	//   ....[70]....
        /*033c*/ 	.word	0xffffffff


	//   ....[71]....
        /*0340*/ 	.word	0xffffffff


	//   ....[72]....
        /*0344*/ 	.word	0xffffffff


	//   ....[73]....
        /*0348*/ 	.word	0xffffffff


	//   ....[74]....
        /*034c*/ 	.word	0xffffffff


	//   ....[75]....
        /*0350*/ 	.word	0xffffffff


	//   ....[76]....
        /*0354*/ 	.word	0xffffffff


	//   ....[77]....
        /*0358*/ 	.word	0xffffffff


	//   ....[78]....
        /*035c*/ 	.word	0xffffffff


	//   ....[79]....
        /*0360*/ 	.word	0xffffffff


	//   ....[80]....
        /*0364*/ 	.word	0xffffffff


	//   ....[81]....
        /*0368*/ 	.word	0xffffffff


	//   ....[82]....
        /*036c*/ 	.word	0xffffffff


	//   ....[83]....
        /*0370*/ 	.word	0xffffffff


	//   ....[84]....
        /*0374*/ 	.word	0xffffffff


	//   ....[85]....
        /*0378*/ 	.word	0xffffffff


	//   ....[86]....
        /*037c*/ 	.word	0xffffffff


	//   ....[87]....
        /*0380*/ 	.word	0xffffffff


	//   ....[88]....
        /*0384*/ 	.word	0xffffffff


	//   ....[89]....
        /*0388*/ 	.word	0xffffffff


	//   ....[90]....
        /*038c*/ 	.word	0xffffffff


	//   ....[91]....
        /*0390*/ 	.word	0xffffffff


	//   ....[92]....
        /*0394*/ 	.word	0xffffffff


	//   ....[93]....
        /*0398*/ 	.word	0xffffffff


	//   ....[94]....
        /*039c*/ 	.word	0xffffffff


	//   ....[95]....
        /*03a0*/ 	.word	0xffffffff


	//   ....[96]....
        /*03a4*/ 	.word	0xffffffff


	//   ....[97]....
        /*03a8*/ 	.word	0xffffffff


	//   ....[98]....
        /*03ac*/ 	.word	0xffffffff


	//   ....[99]....
        /*03b0*/ 	.word	0xffffffff


	//   ....[100]....
        /*03b4*/ 	.word	0xffffffff


	//   ....[101]....
        /*03b8*/ 	.word	0xffffffff


	//   ....[102]....
        /*03bc*/ 	.word	0xffffffff


	//   ....[103]....
        /*03c0*/ 	.word	0x0500000f


	//   ....[104]....
        /*03c4*/ 	.word	0x0500000f


	//   ....[105]....
        /*03c8*/ 	.word	0x0500000f


	//   ....[106]....
        /*03cc*/ 	.word	0x0500000f


	//   ....[107]....
        /*03d0*/ 	.word	0x0500000f


	//   ....[108]....
        /*03d4*/ 	.word	0x0500000f


	//   ....[109]....
        /*03d8*/ 	.word	0x0500000f


	//   ....[110]....
        /*03dc*/ 	.word	0x0500000f


	//   ....[111]....
        /*03e0*/ 	.word	0x0500000f


	//   ....[112]....
        /*03e4*/ 	.word	0x0500000f


	//   ....[113]....
        /*03e8*/ 	.word	0x0500000f


	//   ....[114]....
        /*03ec*/ 	.word	0x0500000f


	//   ....[115]....
        /*03f0*/ 	.word	0x0500000f


	//   ....[116]....
        /*03f4*/ 	.word	0x0500000f


	//   ....[117]....
        /*03f8*/ 	.word	0x0500000f


	//   ....[118]....
        /*03fc*/ 	.word	0x0500000f


	//   ....[119]....
        /*0400*/ 	.word	0x0500000f


	//   ....[120]....
        /*0404*/ 	.word	0x0500000f


	//   ....[121]....
        /*0408*/ 	.word	0x0500000f


	//   ....[122]....
        /*040c*/ 	.word	0x0500000f


	//   ....[123]....
        /*0410*/ 	.word	0x0500000f


	//   ....[124]....
        /*0414*/ 	.word	0x0500000f


	//   ....[125]....
        /*0418*/ 	.word	0x0500000f


	//   ....[126]....
        /*041c*/ 	.word	0x0500000f


	//   ....[127]....
        /*0420*/ 	.word	0x0500000f


	//   ....[128]....
        /*0424*/ 	.word	0x0500000f


	//   ....[129]....
        /*0428*/ 	.word	0x0500000f


	//   ....[130]....
        /*042c*/ 	.word	0x0500000f


	//   ....[131]....
        /*0430*/ 	.word	0x0500000f


	//   ....[132]....
        /*0434*/ 	.word	0x0500000f


	//   ....[133]....
        /*0438*/ 	.word	0x0500000f


	//   ....[134]....
        /*043c*/ 	.word	0x0500000f


	//----- nvinfo : EIATTR_COOP_GROUP_INSTR_OFFSETS
	.align		4
.L_1243:
        /*0440*/ 	.byte	0x04, 0x28
        /*0442*/ 	.short	(.L_1245 - .L_1244)


	//   ....[0]....
.L_1244:
        /*0444*/ 	.word	0x00000070


	//   ....[1]....
        /*0448*/ 	.word	0x00000140


	//   ....[2]....
        /*044c*/ 	.word	0x00000190


	//   ....[3]....
        /*0450*/ 	.word	0x000003c0


	//   ....[4]....
        /*0454*/ 	.word	0x00000520


	//   ....[5]....
        /*0458*/ 	.word	0x00000640


	//   ....[6]....
        /*045c*/ 	.word	0x000007a0


	//   ....[7]....
        /*0460*/ 	.word	0x00001ef0


	//   ....[8]....
        /*0464*/ 	.word	0x00002a10


	//   ....[9]....
        /*0468*/ 	.word	0x000030e0


	//   ....[10]....
        /*046c*/ 	.word	0x00004590


	//   ....[11]....
        /*0470*/ 	.word	0x00004630


	//   ....[12]....
        /*0474*/ 	.word	0x00004d90


	//   ....[13]....
        /*0478*/ 	.word	0x00004e00


	//   ....[14]....
        /*047c*/ 	.word	0x000059d0


	//   ....[15]....
        /*0480*/ 	.word	0x00006df0


	//   ....[16]....
        /*0484*/ 	.word	0x000070b0


	//   ....[17]....
        /*0488*/ 	.word	0x00007c90


	//   ....[18]....
        /*048c*/ 	.word	0x00007d90


	//   ....[19]....
        /*0490*/ 	.word	0x00008820


	//   ....[20]....
        /*0494*/ 	.word	0x00008890


	//   ....[21]....
        /*0498*/ 	.word	0x00009620


	//   ....[22]....
        /*049c*/ 	.word	0x0000a6e0


	//   ....[23]....
        /*04a0*/ 	.word	0x0000a750


	//   ....[24]....
        /*04a4*/ 	.word	0x0000b010


	//   ....[25]....
        /*04a8*/ 	.word	0x0000b070


	//   ....[26]....
        /*04ac*/ 	.word	0x0000c190


	//   ....[27]....
        /*04b0*/ 	.word	0x0000d2b0


	//   ....[28]....
        /*04b4*/ 	.word	0x0000d560


	//   ....[29]....
        /*04b8*/ 	.word	0x0000e130


	//   ....[30]....
        /*04bc*/ 	.word	0x0000e230


	//   ....[31]....
        /*04c0*/ 	.word	0x0000ed60


	//   ....[32]....
        /*04c4*/ 	.word	0x0000ed80


	//   ....[33]....
        /*04c8*/ 	.word	0x0000fac0


	//   ....[34]....
        /*04cc*/ 	.word	0x0000fbd0


	//   ....[35]....
        /*04d0*/ 	.word	0x0000fc30


	//   ....[36]....
        /*04d4*/ 	.word	0x0000fd40


	//   ....[37]....
        /*04d8*/ 	.word	0x0000fd60


	//   ....[38]....
        /*04dc*/ 	.word	0x00010f50


	//   ....[39]....
        /*04e0*/ 	.word	0x00010f60


	//   ....[40]....
        /*04e4*/ 	.word	0x00010f70


	//   ....[41]....
        /*04e8*/ 	.word	0x00010f80


	//   ....[42]....
        /*04ec*/ 	.word	0x00011590


	//   ....[43]....
        /*04f0*/ 	.word	0x000115b0


	//   ....[44]....
        /*04f4*/ 	.word	0x000116e0


	//   ....[45]....
        /*04f8*/ 	.word	0x00011700


	//   ....[46]....
        /*04fc*/ 	.word	0x00011b80


	//   ....[47]....
        /*0500*/ 	.word	0x00011b90


	//   ....[48]....
        /*0504*/ 	.word	0x00011ee0


	//   ....[49]....
        /*0508*/ 	.word	0x00011ef0


	//   ....[50]....
        /*050c*/ 	.word	0x00012b30


	//   ....[51]....
        /*0510*/ 	.word	0x00012b40


	//   ....[52]....
        /*0514*/ 	.word	0x00012c40


	//   ....[53]....
        /*0518*/ 	.word	0x00012c60


	//   ....[54]....
        /*051c*/ 	.word	0x00012df0


	//   ....[55]....
        /*0520*/ 	.word	0x00013010


	//   ....[56]....
        /*0524*/ 	.word	0x00013040


	//   ....[57]....
        /*0528*/ 	.word	0x00013070


	//   ....[58]....
        /*052c*/ 	.word	0x000130a0


	//   ....[59]....
        /*0530*/ 	.word	0x000130d0


	//   ....[60]....
        /*0534*/ 	.word	0x00013100


	//   ....[61]....
        /*0538*/ 	.word	0x00013290


	//   ....[62]....
        /*053c*/ 	.word	0x000132c0


	//   ....[63]....
        /*0540*/ 	.word	0x000132f0


	//   ....[64]....
        /*0544*/ 	.word	0x00013320


	//   ....[65]....
        /*0548*/ 	.word	0x00013350


	//   ....[66]....
        /*054c*/ 	.word	0x00013380


	//   ....[67]....
        /*0550*/ 	.word	0x00013410


	//   ....[68]....
        /*0554*/ 	.word	0x00013440


	//   ....[69]....
        /*0558*/ 	.word	0x00013450


	//   ....[70]....
        /*055c*/ 	.word	0x00013490


	//   ....[71]....
        /*0560*/ 	.word	0x000150b0


	//   ....[72]....
        /*0564*/ 	.word	0x00015d60


	//   ....[73]....
        /*0568*/ 	.word	0x00015d80


	//   ....[74]....
        /*056c*/ 	.word	0x00015e50


	//   ....[75]....
        /*0570*/ 	.word	0x00015e70


	//   ....[76]....
        /*0574*/ 	.word	0x00015f10


	//   ....[77]....
        /*0578*/ 	.word	0x00015f30


	//   ....[78]....
        /*057c*/ 	.word	0x00015f40


	//   ....[79]....
        /*0580*/ 	.word	0x00015fd0


	//   ....[80]....
        /*0584*/ 	.word	0x00016020


	//   ....[81]....
        /*0588*/ 	.word	0x00016030


	//   ....[82]....
        /*058c*/ 	.word	0x00016060


	//   ....[83]....
        /*0590*/ 	.word	0x00016130


	//   ....[84]....
        /*0594*/ 	.word	0x00018e70


	//   ....[85]....
        /*0598*/ 	.word	0x00018ea0


	//   ....[86]....
        /*059c*/ 	.word	0x00018f00


	//   ....[87]....
        /*05a0*/ 	.word	0x00018f30


	//   ....[88]....
        /*05a4*/ 	.word	0x00018f60


	//   ....[89]....
        /*05a8*/ 	.word	0x00018f90


	//   ....[90]....
        /*05ac*/ 	.word	0x00018fc0


	//   ....[91]....
        /*05b0*/ 	.word	0x00018ff0


	//   ....[92]....
        /*05b4*/ 	.word	0x00019190


	//   ....[93]....
        /*05b8*/ 	.word	0x000191c0


	//   ....[94]....
        /*05bc*/ 	.word	0x000191f0


	//   ....[95]....
        /*05c0*/ 	.word	0x00019220


	//   ....[96]....
        /*05c4*/ 	.word	0x00019250


	//   ....[97]....
        /*05c8*/ 	.word	0x00019280


	//   ....[98]....
        /*05cc*/ 	.word	0x00019340


	//   ....[99]....
        /*05d0*/ 	.word	0x00019360


	//   ....[100]....
        /*05d4*/ 	.word	0x00019380


	//   ....[101]....
        /*05d8*/ 	.word	0x000193e0


	//   ....[102]....
        /*05dc*/ 	.word	0x00019e00


	//   ....[103]....
        /*05e0*/ 	.word	0x0001a460


	//   ....[104]....
        /*05e4*/ 	.word	0x0001a640


	//   ....[105]....
        /*05e8*/ 	.word	0x0001a690


	//   ....[106]....
        /*05ec*/ 	.word	0x0001a6f0


	//   ....[107]....
        /*05f0*/ 	.word	0x0001a800


	//   ....[108]....
        /*05f4*/ 	.word	0x0001a860


	//   ....[109]....
        /*05f8*/ 	.word	0x0001a980


	//   ....[110]....
        /*05fc*/ 	.word	0x0001a9e0


	//   ....[111]....
        /*0600*/ 	.word	0x0001aa80


	//   ....[112]....
        /*0604*/ 	.word	0x0001ab50


	//   ....[113]....
        /*0608*/ 	.word	0x0001ac50


	//   ....[114]....
        /*060c*/ 	.word	0x0001acd0


	//   ....[115]....
        /*0610*/ 	.word	0x0001adc0


	//   ....[116]....
        /*0614*/ 	.word	0x0001b0e0


	//   ....[117]....
        /*0618*/ 	.word	0x0001b180


	//   ....[118]....
        /*061c*/ 	.word	0x0001b2f0


	//   ....[119]....
        /*0620*/ 	.word	0x0001b360


	//   ....[120]....
        /*0624*/ 	.word	0x0001b3d0


	//   ....[121]....
        /*0628*/ 	.word	0x0001b440


	//   ....[122]....
        /*062c*/ 	.word	0x0001b4b0


	//   ....[123]....
        /*0630*/ 	.word	0x0001b530


	//   ....[124]....
        /*0634*/ 	.word	0x0001b5b0


	//   ....[125]....
        /*0638*/ 	.word	0x0001b640


	//   ....[126]....
        /*063c*/ 	.word	0x0001b6b0


	//   ....[127]....
        /*0640*/ 	.word	0x0001b720


	//   ....[128]....
        /*0644*/ 	.word	0x0001b790


	//   ....[129]....
        /*0648*/ 	.word	0x0001b810


	//   ....[130]....
        /*064c*/ 	.word	0x0001b880


	//   ....[131]....
        /*0650*/ 	.word	0x0001b930


	//   ....[132]....
        /*0654*/ 	.word	0x0001b980


	//   ....[133]....
        /*0658*/ 	.word	0x0001ba10


	//   ....[134]....
        /*065c*/ 	.word	0x0001bb40


	//----- nvinfo : EIATTR_REG_RECONFIG
	.align		4
.L_1245:
        /*0660*/ 	.byte	0x01, 0x54
	.zero		2


	//----- nvinfo : EIATTR_SYSCALL_OFFSETS
	.align		4
        /*0664*/ 	.byte	0x04, 0x46
        /*0666*/ 	.short	(.L_1247 - .L_1246)


	//   ....[0]....
.L_1246:
        /*0668*/ 	.word	0x000020e0


	//   ....[1]....
        /*066c*/ 	.word	0x00014d20


	//   ....[2]....
        /*0670*/ 	.word	0x00014e70


	//   ....[3]....
        /*0674*/ 	.word	0x00014f60


	//   ....[4]....
        /*0678*/ 	.word	0x00015810


	//----- nvinfo : EIATTR_MBARRIER_INSTR_OFFSETS
	.align		4
.L_1247:
        /*067c*/ 	.byte	0x04, 0x39
        /*067e*/ 	.short	(.L_1249 - .L_1248)


	//   ....[0]....
.L_1248:
        /*0680*/ 	.word	0x00000270
        /*0684*/ 	.word	0x000000ff
        /*0688*/ 	.word	0x0002d800
        /*068c*/ 	.short	0x0100
        /*068e*/ 	.byte	0x08
	.zero		1


	//   ....[1]....
        /*0690*/ 	.word	0x00000280
        /*0694*/ 	.word	0x000000ff
        /*0698*/ 	.word	0x0002d820
        /*069c*/ 	.short	0x0100
        /*069e*/ 	.byte	0x08
	.zero		1


	//   ....[2]....
        /*06a0*/ 	.word	0x00000370
        /*06a4*/ 	.word	0x000000ff
        /*06a8*/ 	.word	0x0002d830
        /*06ac*/ 	.short	0x0100
        /*06ae*/ 	.byte	0x08
	.zero		1


	//   ....[3]....
        /*06b0*/ 	.word	0x00000380
        /*06b4*/ 	.word	0x000000ff
        /*06b8*/ 	.word	0x0002d840
        /*06bc*/ 	.short	0x0100
        /*06be*/ 	.byte	0x08
	.zero		1


	//   ....[4]....
        /*06c0*/ 	.word	0x00000390
        /*06c4*/ 	.word	0x000000ff
        /*06c8*/ 	.word	0x0002d838
        /*06cc*/ 	.short	0x0100
        /*06ce*/ 	.byte	0x08
	.zero		1


	//   ....[5]....
        /*06d0*/ 	.word	0x000003a0
        /*06d4*/ 	.word	0x000000ff
        /*06d8*/ 	.word	0x0002d848
        /*06dc*/ 	.short	0x0100
        /*06de*/ 	.byte	0x08
	.zero		1


	//   ....[6]....
        /*06e0*/ 	.word	0x000004d0
        /*06e4*/ 	.word	0x000000ff
        /*06e8*/ 	.word	0x0002d850
        /*06ec*/ 	.short	0x0100
        /*06ee*/ 	.byte	0x08
	.zero		1


	//   ....[7]....
        /*06f0*/ 	.word	0x000004e0
        /*06f4*/ 	.word	0x000000ff
        /*06f8*/ 	.word	0x0002d860
        /*06fc*/ 	.short	0x0100
        /*06fe*/ 	.byte	0x08
	.zero		1


	//   ....[8]....
        /*0700*/ 	.word	0x000004f0
        /*0704*/ 	.word	0x000000ff
        /*0708*/ 	.word	0x0002d858
        /*070c*/ 	.short	0x0100
        /*070e*/ 	.byte	0x08
	.zero		1


	//   ....[9]....
        /*0710*/ 	.word	0x00000500
        /*0714*/ 	.word	0x000000ff
        /*0718*/ 	.word	0x0002d868
        /*071c*/ 	.short	0x0100
        /*071e*/ 	.byte	0x08
	.zero		1


	//   ....[10]....
        /*0720*/ 	.word	0x000005f0
        /*0724*/ 	.word	0x000000ff
        /*0728*/ 	.word	0x0002d870
        /*072c*/ 	.short	0x0100
        /*072e*/ 	.byte	0x06
	.zero		1


	//   ....[11]....
        /*0730*/ 	.word	0x00000600
        /*0734*/ 	.word	0x000000ff
        /*0738*/ 	.word	0x0002d880
        /*073c*/ 	.short	0x0100
        /*073e*/ 	.byte	0x06
	.zero		1


	//   ....[12]....
        /*0740*/ 	.word	0x00000610
        /*0744*/ 	.word	0x000000ff
        /*0748*/ 	.word	0x0002d878
        /*074c*/ 	.short	0x0100
        /*074e*/ 	.byte	0x06
	.zero		1


	//   ....[13]....
        /*0750*/ 	.word	0x00000620
        /*0754*/ 	.word	0x000000ff
        /*0758*/ 	.word	0x0002d888
        /*075c*/ 	.short	0x0100
        /*075e*/ 	.byte	0x06
	.zero		1


	//   ....[14]....
        /*0760*/ 	.word	0x00000750
        /*0764*/ 	.word	0x000000ff
        /*0768*/ 	.word	0x0002d890
        /*076c*/ 	.short	0x0100
        /*076e*/ 	.byte	0x08
	.zero		1


	//   ....[15]....
        /*0770*/ 	.word	0x00000760
        /*0774*/ 	.word	0x000000ff
        /*0778*/ 	.word	0x0002d8a0
        /*077c*/ 	.short	0x0100
        /*077e*/ 	.byte	0x08
	.zero		1


	//   ....[16]....
        /*0780*/ 	.word	0x00000770
        /*0784*/ 	.word	0x000000ff
        /*0788*/ 	.word	0x0002d898
        /*078c*/ 	.short	0x0100
        /*078e*/ 	.byte	0x08
	.zero		1


	//   ....[17]....
        /*0790*/ 	.word	0x00000780
        /*0794*/ 	.word	0x000000ff
        /*0798*/ 	.word	0x0002d8a8
        /*079c*/ 	.short	0x0100
        /*079e*/ 	.byte	0x08
	.zero		1


	//   ....[18]....
        /*07a0*/ 	.word	0x000008b0
        /*07a4*/ 	.word	0x000000ff
        /*07a8*/ 	.word	0x0002d8b0
        /*07ac*/ 	.short	0x0100
        /*07ae*/ 	.byte	0x08
	.zero		1


	//   ....[19]....
        /*07b0*/ 	.word	0x000008c0
        /*07b4*/ 	.word	0x000000ff
        /*07b8*/ 	.word	0x0002d8c0
        /*07bc*/ 	.short	0x0100
        /*07be*/ 	.byte	0x08
	.zero		1


	//   ....[20]....
        /*07c0*/ 	.word	0x000008d0
        /*07c4*/ 	.word	0x000000ff
        /*07c8*/ 	.word	0x0002d8b8
        /*07cc*/ 	.short	0x0100
        /*07ce*/ 	.byte	0x08
	.zero		1


	//   ....[21]....
        /*07d0*/ 	.word	0x000008e0
        /*07d4*/ 	.word	0x000000ff
        /*07d8*/ 	.word	0x0002d8c8
        /*07dc*/ 	.short	0x0100
        /*07de*/ 	.byte	0x08
	.zero		1


	//   ....[22]....
        /*07e0*/ 	.word	0x00002160
        /*07e4*/ 	.word	0x000000ff
        /*07e8*/ 	.word	0x0002d800
        /*07ec*/ 	.short	0x010a
        /*07ee*/ 	.byte	0x2a
	.zero		1


	//   ....[23]....
        /*07f0*/ 	.word	0x000021e0
        /*07f4*/ 	.word	0x0000005a
        /*07f8*/ 	.word	0x0002d830
        /*07fc*/ 	.short	0x010a
        /*07fe*/ 	.byte	0x3f
	.zero		1


	//   ....[24]....
        /*0800*/ 	.word	0x00002240
        /*0804*/ 	.word	0x0000005a
        /*0808*/ 	.word	0x0002d830
        /*080c*/ 	.short	0x010a
        /*080e*/ 	.byte	0x3f
	.zero		1


	//   ....[25]....
        /*0810*/ 	.word	0x00002a90
        /*0814*/ 	.word	0x0000005a
        /*0818*/ 	.word	0x00000000
        /*081c*/ 	.short	0x0101
        /*081e*/ 	.byte	0x3f
	.zero		1


	//   ....[26]....
        /*0820*/ 	.word	0x00005e00
        /*0824*/ 	.word	0x000000ff
        /*0828*/ 	.word	0x0002d830
        /*082c*/ 	.short	0x010a
        /*082e*/ 	.byte	0x06
	.zero		1


	//   ....[27]....
        /*0830*/ 	.word	0x00005e40
        /*0834*/ 	.word	0x000000ff
        /*0838*/ 	.word	0x0002d830
        /*083c*/ 	.short	0x010a
        /*083e*/ 	.byte	0x06
	.zero		1


	//   ....[28]....
        /*0840*/ 	.word	0x000060e0
        /*0844*/ 	.word	0x000000ff
        /*0848*/ 	.word	0x0002d850
        /*084c*/ 	.short	0x010a
        /*084e*/ 	.byte	0x06
	.zero		1


	//   ....[29]....
        /*0850*/ 	.word	0x00006120
        /*0854*/ 	.word	0x000000ff
        /*0858*/ 	.word	0x0002d850
        /*085c*/ 	.short	0x010a
        /*085e*/ 	.byte	0x06
	.zero		1


	//   ....[30]....
        /*0860*/ 	.word	0x00006eb0
        /*0864*/ 	.word	0x0000002a
        /*0868*/ 	.word	0x00000000
        /*086c*/ 	.short	0x0101
        /*086e*/ 	.byte	0x3f
	.zero		1


	//   ....[31]....
        /*0870*/ 	.word	0x00008aa0
        /*0874*/ 	.word	0x00000005
        /*0878*/ 	.word	0x00000000
        /*087c*/ 	.short	0x0101
        /*087e*/ 	.byte	0x3f
	.zero		1


	//   ....[32]....
        /*0880*/ 	.word	0x00009a30
        /*0884*/ 	.word	0x000000ff
        /*0888*/ 	.word	0x0002d830
        /*088c*/ 	.short	0x010a
        /*088e*/ 	.byte	0x06
	.zero		1


	//   ....[33]....
        /*0890*/ 	.word	0x00009a70
        /*0894*/ 	.word	0x000000ff
        /*0898*/ 	.word	0x0002d830
        /*089c*/ 	.short	0x010a
        /*089e*/ 	.byte	0x06
	.zero		1


	//   ....[34]....
        /*08a0*/ 	.word	0x00009d10
        /*08a4*/ 	.word	0x000000ff
        /*08a8*/ 	.word	0x0002d850
        /*08ac*/ 	.short	0x010a
        /*08ae*/ 	.byte	0x06
	.zero		1


	//   ....[35]....
        /*08b0*/ 	.word	0x00009d50
        /*08b4*/ 	.word	0x000000ff
        /*08b8*/ 	.word	0x0002d850
        /*08bc*/ 	.short	0x010a
        /*08be*/ 	.byte	0x06
	.zero		1


	//   ....[36]....
        /*08c0*/ 	.word	0x0000b610
        /*08c4*/ 	.word	0x0000001a
        /*08c8*/ 	.word	0x00000000
        /*08cc*/ 	.short	0x0101
        /*08ce*/ 	.byte	0x3f
	.zero		1


	//   ....[37]....
        /*08d0*/ 	.word	0x0000b7c0
        /*08d4*/ 	.word	0x0000001a
        /*08d8*/ 	.word	0x00000000
        /*08dc*/ 	.short	0x0101
        /*08de*/ 	.byte	0x3f
	.zero		1


	//   ....[38]....
        /*08e0*/ 	.word	0x0000c310
        /*08e4*/ 	.word	0x000000ff
        /*08e8*/ 	.word	0x0002d830
        /*08ec*/ 	.short	0x010a
        /*08ee*/ 	.byte	0x06
	.zero		1


	//   ....[39]....
        /*08f0*/ 	.word	0x0000c350
        /*08f4*/ 	.word	0x000000ff
        /*08f8*/ 	.word	0x0002d830
        /*08fc*/ 	.short	0x010a
        /*08fe*/ 	.byte	0x06
	.zero		1


	//   ....[40]....
        /*0900*/ 	.word	0x0000c5f0
        /*0904*/ 	.word	0x000000ff
        /*0908*/ 	.word	0x0002d850
        /*090c*/ 	.short	0x010a
        /*090e*/ 	.byte	0x06
	.zero		1


	//   ....[41]....
        /*0910*/ 	.word	0x0000c630
        /*0914*/ 	.word	0x000000ff
        /*0918*/ 	.word	0x0002d850
        /*091c*/ 	.short	0x010a
        /*091e*/ 	.byte	0x06
	.zero		1


	//   ....[42]....
        /*0920*/ 	.word	0x0000d360
        /*0924*/ 	.word	0x0000002a
        /*0928*/ 	.word	0x00000000
        /*092c*/ 	.short	0x0101
        /*092e*/ 	.byte	0x3f
	.zero		1


	//   ....[43]....
        /*0930*/ 	.word	0x0000ef70
        /*0934*/ 	.word	0x0000000d
        /*0938*/ 	.word	0x00000000
        /*093c*/ 	.short	0x0101
        /*093e*/ 	.byte	0x3f
	.zero		1


	//   ....[44]....
        /*0940*/ 	.word	0x0000fb40
        /*0944*/ 	.word	0x000000ff
        /*0948*/ 	.word	0x0002d850
        /*094c*/ 	.short	0x010a
        /*094e*/ 	.byte	0x09
	.zero		1


	//   ....[45]....
        /*0950*/ 	.word	0x0000fb80
        /*0954*/ 	.word	0x000000ff
        /*0958*/ 	.word	0x0002d850
        /*095c*/ 	.short	0x010a
        /*095e*/ 	.byte	0x09
	.zero		1


	//   ....[46]....
        /*0960*/ 	.word	0x000101c0
        /*0964*/ 	.word	0x00000004
        /*0968*/ 	.word	0x00000000
        /*096c*/ 	.short	0x0101
        /*096e*/ 	.byte	0x3f
	.zero		1


	//   ....[47]....
        /*0970*/ 	.word	0x000115c0
        /*0974*/ 	.word	0x000000ff
        /*0978*/ 	.word	0x00000000
        /*097c*/ 	.short	0x0101
        /*097e*/ 	.byte	0x04
	.zero		1


	//   ....[48]....
        /*0980*/ 	.word	0x00011a90
        /*0984*/ 	.word	0x000000ff
        /*0988*/ 	.word	0x00000000
        /*098c*/ 	.short	0x0101
        /*098e*/ 	.byte	0x04
	.zero		1


	//   ....[49]....
        /*0990*/ 	.word	0x000152d0
        /*0994*/ 	.word	0x00000000
        /*0998*/ 	.word	0x0002d840
        /*099c*/ 	.short	0x010a
        /*099e*/ 	.byte	0x3f
	.zero		1


	//   ....[50]....
        /*09a0*/ 	.word	0x00016200
        /*09a4*/ 	.word	0x00000011
        /*09a8*/ 	.word	0x0002d800
        /*09ac*/ 	.short	0x0107
        /*09ae*/ 	.byte	0x3f
	.zero		1


	//   ....[51]....
        /*09b0*/ 	.word	0x000162f0
        /*09b4*/ 	.word	0x00000011
        /*09b8*/ 	.word	0x0002d800
        /*09bc*/ 	.short	0x0101
        /*09be*/ 	.byte	0x3f
	.zero		1


	//   ....[52]....
        /*09c0*/ 	.word	0x00016310
        /*09c4*/ 	.word	0x00000011
        /*09c8*/ 	.word	0x0002d820
        /*09cc*/ 	.short	0x010a
        /*09ce*/ 	.byte	0x3f
	.zero		1


	//   ....[53]....
        /*09d0*/ 	.word	0x000166f0
        /*09d4*/ 	.word	0x00000003
        /*09d8*/ 	.word	0x0002d840
        /*09dc*/ 	.short	0x010a
        /*09de*/ 	.byte	0x3f
	.zero		1


	//   ....[54]....
        /*09e0*/ 	.word	0x00016b70
        /*09e4*/ 	.word	0x00000003
        /*09e8*/ 	.word	0x00000060
        /*09ec*/ 	.short	0x010a
        /*09ee*/ 	.byte	0x3f
	.zero		1


	//   ....[55]....
        /*09f0*/ 	.word	0x00017290
        /*09f4*/ 	.word	0x00000003
        /*09f8*/ 	.word	0x0002d840
        /*09fc*/ 	.short	0x010a
        /*09fe*/ 	.byte	0x3f
	.zero		1


	//   ....[56]....
        /*0a00*/ 	.word	0x00017710
        /*0a04*/ 	.word	0x0000000c
        /*0a08*/ 	.word	0x00000060
        /*0a0c*/ 	.short	0x010a
        /*0a0e*/ 	.byte	0x3f
	.zero		1


	//   ....[57]....
        /*0a10*/ 	.word	0x00017d80
        /*0a14*/ 	.word	0x00000002
        /*0a18*/ 	.word	0x0002d840
        /*0a1c*/ 	.short	0x010a
        /*0a1e*/ 	.byte	0x3f
	.zero		1


	//   ....[58]....
        /*0a20*/ 	.word	0x00018210
        /*0a24*/ 	.word	0x00000007
        /*0a28*/ 	.word	0x00000060
        /*0a2c*/ 	.short	0x010a
        /*0a2e*/ 	.byte	0x3f
	.zero		1


	//   ....[59]....
        /*0a30*/ 	.word	0x00018830
        /*0a34*/ 	.word	0x00000003
        /*0a38*/ 	.word	0x0002d860
        /*0a3c*/ 	.short	0x010a
        /*0a3e*/ 	.byte	0x3f
	.zero		1


	//   ....[60]....
        /*0a40*/ 	.word	0x00019d80
        /*0a44*/ 	.word	0x00000009
        /*0a48*/ 	.word	0x0002d820
        /*0a4c*/ 	.short	0x010a
        /*0a4e*/ 	.byte	0x3f
	.zero		1


	//   ....[61]....
        /*0a50*/ 	.word	0x00019f20
        /*0a54*/ 	.word	0x00000007
        /*0a58*/ 	.word	0x00000000
        /*0a5c*/ 	.short	0x010a
        /*0a5e*/ 	.byte	0x3f
	.zero		1


	//   ....[62]....
        /*0a60*/ 	.word	0x00019f90
        /*0a64*/ 	.word	0x00000003
        /*0a68*/ 	.word	0x00000000
        /*0a6c*/ 	.short	0x010a
        /*0a6e*/ 	.byte	0x3f
	.zero		1


	//   ....[63]....
        /*0a70*/ 	.word	0x00019ff0
        /*0a74*/ 	.word	0x00000005
        /*0a78*/ 	.word	0x00000000
        /*0a7c*/ 	.short	0x010a
        /*0a7e*/ 	.byte	0x3f
	.zero		1


	//   ....[64]....
        /*0a80*/ 	.word	0x0001a020
        /*0a84*/ 	.word	0x00000003
        /*0a88*/ 	.word	0x00000000
        /*0a8c*/ 	.short	0x010a
        /*0a8e*/ 	.byte	0x3f
	.zero		1


	//   ....[65]....
        /*0a90*/ 	.word	0x0001a090
        /*0a94*/ 	.word	0x00000003
        /*0a98*/ 	.word	0x0002d800
        /*0a9c*/ 	.short	0x010a
        /*0a9e*/ 	.byte	0x3f
	.zero		1


	//   ....[66]....
        /*0aa0*/ 	.word	0x0001a0e0
        /*0aa4*/ 	.word	0x0000005a
        /*0aa8*/ 	.word	0x0002d830
        /*0aac*/ 	.short	0x010a
        /*0aae*/ 	.byte	0x3f
	.zero		1


	//   ....[67]....
        /*0ab0*/ 	.word	0x0001a140
        /*0ab4*/ 	.word	0x00000005
        /*0ab8*/ 	.word	0x0002d830
        /*0abc*/ 	.short	0x010a
        /*0abe*/ 	.byte	0x3f
	.zero		1


	//   ....[68]....
        /*0ac0*/ 	.word	0x0001a1a0
        /*0ac4*/ 	.word	0x00000005
        /*0ac8*/ 	.word	0x0002d850
        /*0acc*/ 	.short	0x010a
        /*0ace*/ 	.byte	0x3f
	.zero		1


	//   ....[69]....
        /*0ad0*/ 	.word	0x0001a200
        /*0ad4*/ 	.word	0x00000007
        /*0ad8*/ 	.word	0x0002d830
        /*0adc*/ 	.short	0x010a
        /*0ade*/ 	.byte	0x3f
	.zero		1


	//   ....[70]....
        /*0ae0*/ 	.word	0x0001a260
        /*0ae4*/ 	.word	0x00000007
        /*0ae8*/ 	.word	0x0002d850
        /*0aec*/ 	.short	0x010a
        /*0aee*/ 	.byte	0x3f
	.zero		1


	//   ....[71]....
        /*0af0*/ 	.word	0x0001a2c0
        /*0af4*/ 	.word	0x00000007
        /*0af8*/ 	.word	0x0002d830
        /*0afc*/ 	.short	0x010a
        /*0afe*/ 	.byte	0x3f
	.zero		1


	//   ....[72]....
        /*0b00*/ 	.word	0x0001a320
        /*0b04*/ 	.word	0x00000007
        /*0b08*/ 	.word	0x0002d850
        /*0b0c*/ 	.short	0x010a
        /*0b0e*/ 	.byte	0x3f
	.zero		1


	//   ....[73]....
        /*0b10*/ 	.word	0x0001a380
        /*0b14*/ 	.word	0x00000005
        /*0b18*/ 	.word	0x0002d850
        /*0b1c*/ 	.short	0x010a
        /*0b1e*/ 	.byte	0x3f
	.zero		1


	//   ....[74]....
        /*0b20*/ 	.word	0x0001a520
        /*0b24*/ 	.word	0x00000000
        /*0b28*/ 	.word	0x0002d840
        /*0b2c*/ 	.short	0x010a
        /*0b2e*/ 	.byte	0x3f
	.zero		1


	//   ....[75]....
        /*0b30*/ 	.word	0x0001ae00
        /*0b34*/ 	.word	0x00000011
        /*0b38*/ 	.word	0x0002d820
        /*0b3c*/ 	.short	0x010a
        /*0b3e*/ 	.byte	0x3f
	.zero		1


	//   ....[76]....
        /*0b40*/ 	.word	0x0001ae50
        /*0b44*/ 	.word	0x00000003
        /*0b48*/ 	.word	0x0002d840
        /*0b4c*/ 	.short	0x010a
        /*0b4e*/ 	.byte	0x3f
	.zero		1


	//   ....[77]....
        /*0b50*/ 	.word	0x0001aea0
        /*0b54*/ 	.word	0x00000003
        /*0b58*/ 	.word	0x00000060
        /*0b5c*/ 	.short	0x010a
        /*0b5e*/ 	.byte	0x3f
	.zero		1


	//   ....[78]....
        /*0b60*/ 	.word	0x0001aef0
        /*0b64*/ 	.word	0x00000003
        /*0b68*/ 	.word	0x0002d840
        /*0b6c*/ 	.short	0x010a
        /*0b6e*/ 	.byte	0x3f
	.zero		1


	//   ....[79]....
        /*0b70*/ 	.word	0x0001af40
        /*0b74*/ 	.word	0x0000000c
        /*0b78*/ 	.word	0x00000060
        /*0b7c*/ 	.short	0x010a
        /*0b7e*/ 	.byte	0x3f
	.zero		1


	//   ....[80]....
        /*0b80*/ 	.word	0x0001af90
        /*0b84*/ 	.word	0x00000002
        /*0b88*/ 	.word	0x0002d840
        /*0b8c*/ 	.short	0x010a
        /*0b8e*/ 	.byte	0x3f
	.zero		1


	//   ....[81]....
        /*0b90*/ 	.word	0x0001afe0
        /*0b94*/ 	.word	0x00000007
        /*0b98*/ 	.word	0x00000060
        /*0b9c*/ 	.short	0x010a
        /*0b9e*/ 	.byte	0x3f
	.zero		1


	//   ....[82]....
        /*0ba0*/ 	.word	0x0001b030
        /*0ba4*/ 	.word	0x00000003
        /*0ba8*/ 	.word	0x0002d860
        /*0bac*/ 	.short	0x010a
        /*0bae*/ 	.byte	0x3f
	.zero		1


	//   ....[83]....
        /*0bb0*/ 	.word	0x0001ba60
        /*0bb4*/ 	.word	0x00000009
        /*0bb8*/ 	.word	0x0002d820
        /*0bbc*/ 	.short	0x010a
        /*0bbe*/ 	.byte	0x3f
	.zero		1


	//   ....[84]....
        /*0bc0*/ 	.word	0x0001bc00
        /*0bc4*/ 	.word	0x00000007
        /*0bc8*/ 	.word	0x00000000
        /*0bcc*/ 	.short	0x010a
        /*0bce*/ 	.byte	0x3f
	.zero		1


	//   ....[85]....
        /*0bd0*/ 	.word	0x0001bc50
        /*0bd4*/ 	.word	0x00000003
        /*0bd8*/ 	.word	0x00000000
        /*0bdc*/ 	.short	0x010a
        /*0bde*/ 	.byte	0x3f
	.zero		1


	//   ....[86]....
        /*0be0*/ 	.word	0x0001bca0
        /*0be4*/ 	.word	0x00000005
        /*0be8*/ 	.word	0x00000000
        /*0bec*/ 	.short	0x010a
        /*0bee*/ 	.byte	0x3f
	.zero		1


	//----- nvinfo : EIATTR_NUM_MBARRIERS
	.align		4
.L_1249:
        /*0bf0*/ 	.byte	0x03, 0x38
        /*0bf2*/ 	.short	0x0016


	//----- nvinfo : EIATTR_EXIT_INSTR_OFFSETS
	.align		4
        /*0bf4*/ 	.byte	0x04, 0x1c
        /*0bf6*/ 	.short	(.L_1251 - .L_1250)


	//   ....[0]....
.L_1250:
        /*0bf8*/ 	.word	0x00000a80


	//   ....[1]....
        /*0bfc*/ 	.word	0x00012d90


	//   ....[2]....
        /*0c00*/ 	.word	0x0001a070


	//----- nvinfo : EIATTR_MAX_THREADS
	.align		4
.L_1251:
        /*0c04*/ 	.byte	0x04, 0x05
        /*0c06*/ 	.short	(.L_1253 - .L_1252)
.L_1252:
        /*0c08*/ 	.word	0x00000200
        /*0c0c*/ 	.word	0x00000001
        /*0c10*/ 	.word	0x00000001


	//----- nvinfo : EIATTR_CRS_STACK_SIZE
	.align		4
.L_1253:
        /*0c14*/ 	.byte	0x04, 0x1e
        /*0c16*/ 	.short	(.L_1255 - .L_1254)
.L_1254:
        /*0c18*/ 	.word	0x00000000


	//----- nvinfo : EIATTR_CBANK_PARAM_SIZE
	.align		4
.L_1255:
        /*0c1c*/ 	.byte	0x03, 0x19
        /*0c1e*/ 	.short	0x0af0


	//----- nvinfo : EIATTR_PARAM_CBANK
	.align		4
        /*0c20*/ 	.byte	0x04, 0x0a
        /*0c22*/ 	.short	(.L_1257 - .L_1256)
	.align		4
.L_1256:
        /*0c24*/ 	.word	index@(.nv.constant0._ZN7cutlass13device_kernelIN5flash11enable_sm90INS1_16FlashAttnFwdSm90INS1_25CollectiveMainloopFwdSm90ILi2EN4cute5tupleIJNS5_1CILi1EEES8_S8_EEENS6_IJNS7_ILi192EEENS7_ILi128EEENS7_ILi96EEEEEELi96ENS_6half_tEfNS_4arch4Sm90ELb0ELb1ELb1ELb1ELb0ELb0ELb0ELb0ELb1ELb1ELb1ELb0EEENS1_21CollectiveEpilogueFwdINS6_IJSA_SC_SB_EEES9_SE_SG_Li384ELb1ELb1ELb1ELb0EEENS1_36VarlenDynamicPersistentTileSchedulerILi192ELi128ELi384ELi128ELb1ELb1ELb1ELb1ELb0ELb1EEEEEEEEEvNT_6ParamsE)
        /*0c28*/ 	.short	0x0210
        /*0c2a*/ 	.short	0x0af0


	//----- nvinfo : EIATTR_SW_WAR
	.align		4
.L_1257:
        /*0c2c*/ 	.byte	0x04, 0x36
        /*0c2e*/ 	.short	(.L_1259 - .L_1258)
.L_1258:
        /*0c30*/ 	.word	0x00000008
.L_1259:


//--------------------- .nv.info._ZN7cutlass13device_kernelIN5flash11enable_sm90INS1_16FlashAttnFwdSm90INS1_25CollectiveMainloopFwdSm90ILi2EN4cute5tupleIJNS5_1CILi1EEES8_S8_EEENS6_IJNS7_ILi192EEENS7_ILi128EEENS7_ILi96EEEEEELi96ENS_6half_tEfNS_4arch4Sm90ELb0ELb1ELb1ELb1ELb0ELb1ELb0ELb0ELb1ELb1ELb1ELb0EEENS1_21CollectiveEpilogueFwdINS6_IJSA_SC_SB_EEES9_SE_SG_Li384ELb1ELb1ELb1ELb0EEENS1_36VarlenDynamicPersistentTileSchedulerILi192ELi128ELi384ELi128ELb1ELb1ELb1ELb1ELb0ELb1EEEEEEEEEvNT_6ParamsE --------------------------
	.section	.nv.info._ZN7cutlass13device_kernelIN5flash11enable_sm90INS1_16FlashAttnFwdSm90INS1_25CollectiveMainloopFwdSm90ILi2EN4cute5tupleIJNS5_1CILi1EEES8_S8_EEENS6_IJNS7_ILi192EEENS7_ILi128EEENS7_ILi96EEEEEELi96ENS_6half_tEfNS_4arch4Sm90ELb0ELb1ELb1ELb1ELb0ELb1ELb0ELb0ELb1ELb1ELb1ELb0EEENS1_21CollectiveEpilogueFwdINS6_IJSA_SC_SB_EEES9_SE_SG_Li384ELb1ELb1ELb1ELb0EEENS1_36VarlenDynamicPersistentTileSchedulerILi192ELi128ELi384ELi128ELb1ELb1ELb1ELb1ELb0ELb1EEEEEEEEEvNT_6ParamsE,"",@"SHT_CUDA_INFO"
	.sectionflags	@""
	.align	4


	//----- nvinfo : EIATTR_CUDA_API_VERSION
	.align		4
        /*0000*/ 	.byte	0x04, 0x37
        /*0002*/ 	.short	(.L_1261 - .L_1260)
.L_1260:
        /*0004*/ 	.word	0x00000082


	//----- nvinfo : EIATTR_KPARAM_INFO
	.align		4
.L_1261:
        /*0008*/ 	.byte	0x04, 0x17
        /*000a*/ 	.short	(.L_1263 - .L_1262)
.L_1262:
        /*000c*/ 	.word	0x00000000
        /*0010*/ 	.short	0x0000
        /*0012*/ 	.short	0x0070
        /*0014*/ 	.byte	0x00, 0xf0, 0x01, 0x2a


	//----- nvinfo : EIATTR_SPARSE_MMA_MASK
	.align		4
.L_1263:
        /*0018*/ 	.byte	0x03, 0x50
        /*001a*/ 	.short	0x0000


	//----- nvinfo : EIATTR_MAXREG_COUNT
	.align		4
        /*001c*/ 	.byte	0x03, 0x1b
        /*001e*/ 	.short	0x0080


	//----- nvinfo : EIATTR_NUM_BARRIERS
	.align		4
        /*0020*/ 	.byte	0x02, 0x4c
        /*0022*/ 	.byte	0x10
	.zero		1


	//----- nvinfo : EIATTR_EXTERNS
	.align		4
        /*0024*/ 	.byte	0x04, 0x0f
        /*0026*/ 	.short	(.L_1265 - .L_1264)


	//   ....[0]....
	.align		4
.L_1264:
        /*0028*/ 	.word	index@(__assertfail)


	//----- nvinfo : EIATTR_ANNOTATIONS
	.align		4
.L_1265:
        /*002c*/ 	.byte	0x04, 0x55
        /*002e*/ 	.short	(.L_1267 - .L_1266)


	//   ....[0]....
.L_1266:
        /* <DEDUP_REMOVED lines=95> */


	//----- nvinfo : EIATTR_MERCURY_ISA_VERSION
	.align		4
.L_1267:
        /*0610*/ 	.byte	0x03, 0x5f
        /*0612*/ 	.short	0x0101


	//----- nvinfo : EIATTR_UNUSED_LOAD_BYTE_OFFSET
	.align		4
        /*0614*/ 	.byte	0x04, 0x44
        /*0616*/ 	.short	(.L_1269 - .L_1268)


	//   ....[0]....
.L_1268:
        /*0618*/ 	.word	0x00000af0
        /*061c*/ 	.word	0x0000fff0


	//   ....[1]....
        /*0620*/ 	.word	0x0001acc0
        /*0624*/ 	.word	0x0000fff0


	//----- nvinfo : EIATTR_INT_WARP_WIDE_INSTR_OFFSETS
	.align		4
.L_1269:
        /*0628*/ 	.byte	0x04, 0x31
        /*062a*/ 	.short	(.L_1271 - .L_1270)


	//   ....[0]....
.L_1270:
        /*062c*/ 	.word	0x00000190


	//   ....[1]....
        /*0630*/ 	.word	0x000001d0


	//   ....[2]....
        /*0634*/ 	.word	0x00000240


	//   ....[3]....
        /*0638*/ 	.word	0x000213d0


	//   ....[4]....
        /*063c*/ 	.word	0x00021460


	//   ....[5]....
        /*0640*/ 	.word	0x00024f10


	//   ....[6]....
        /*0644*/ 	.word	0x00024fa0


	//----- nvinfo : EIATTR_COOP_GROUP_MASK_REGIDS
	.align		4
.L_1271:
        /*0648*/ 	.byte	0x04, 0x29
        /*064a*/ 	.short	(.L_1273 - .L_1272)


	//   ....[0]....
.L_1272:
        /*064c*/ 	.word	0xffffffff


	//   ....[1]....
        /*0650*/ 	.word	0xffffffff


	//   ....[2]....
        /*0654*/ 	.word	0xffffffff


	//   ....[3]....
        /*0658*/ 	.word	0xffffffff


	//   ....[4]....
        /*065c*/ 	.word	0xffffffff


	//   ....[5]....
        /*0660*/ 	.word	0xffffffff


	//   ....[6]....
        /*0664*/ 	.word	0xffffffff


	//   ....[7]....
        /*0668*/ 	.word	0xffffffff


	//   ....[8]....
        /*066c*/ 	.word	0xffffffff


	//   ....[9]....
        /*0670*/ 	.word	0xffffffff


	//   ....[10]....
        /*0674*/ 	.word	0xffffffff


	//   ....[11]....
        /*0678*/ 	.word	0xffffffff


	//   ....[12]....
        /*067c*/ 	.word	0xffffffff


	//   ....[13]....
        /*0680*/ 	.word	0xffffffff


	//   ....[14]....
        /*0684*/ 	.word	0xffffffff


	//   ....[15]....
        /*0688*/ 	.word	0xffffffff


	//   ....[16]....
        /*068c*/ 	.word	0xffffffff


	//   ....[17]....
        /*0690*/ 	.word	0xffffffff


	//   ....[18]....
        /*0694*/ 	.word	0xffffffff


	//   ....[19]....
        /*0698*/ 	.word	0xffffffff


	//   ....[20]....
        /*069c*/ 	.word	0xffffffff


	//   ....[21]....
        /*06a0*/ 	.word	0xffffffff


	//   ....[22]....
        /*06a4*/ 	.word	0xffffffff


	//   ....[23]....
        /*06a8*/ 	.word	0xffffffff


	//   ....[24]....
        /*06ac*/ 	.word	0xffffffff


	//   ....[25]....
        /*06b0*/ 	.word	0xffffffff


	//   ....[26]....
        /*06b4*/ 	.word	0xffffffff


	//   ....[27]....
        /*06b8*/ 	.word	0xffffffff


	//   ....[28]....
        /*06bc*/ 	.word	0xffffffff


	//   ....[29]....
        /*06c0*/ 	.word	0xffffffff


	//   ....[30]....
        /*06c4*/ 	.word	0xffffffff


	//   ....[31]....
        /*06c8*/ 	.word	0xffffffff


	//   ....[32]....
        /*06cc*/ 	.word	0xffffffff


	//   ....[33]....
        /*06d0*/ 	.word	0xffffffff


	//   ....[34]....
        /*06d4*/ 	.word	0xffffffff


	//   ....[35]....
        /*06d8*/ 	.word	0xffffffff


	//   ....[36]....
        /*06dc*/ 	.word	0xffffffff


	//   ....[37]....
        /*06e0*/ 	.word	0xffffffff


	//   ....[38]....
        /*06e4*/ 	.word	0xffffffff


	//   ....[39]....
        /*06e8*/ 	.word	0xffffffff


	//   ....[40]....
        /*06ec*/ 	.word	0xffffffff


	//   ....[41]....
        /*06f0*/ 	.word	0xffffffff


	//   ....[42]....
        /*06f4*/ 	.word	0xffffffff


	//   ....[43]....
        /*06f8*/ 	.word	0xffffffff


	//   ....[44]....
        /*06fc*/ 	.word	0xffffffff


	//   ....[45]....
        /*0700*/ 	.word	0xffffffff


	//   ....[46]....
        /*0704*/ 	.word	0xffffffff


	//   ....[47]....
        /*0708*/ 	.word	0xffffffff


	//   ....[48]....
        /*070c*/ 	.word	0xffffffff


	//   ....[49]....
        /*0710*/ 	.word	0xffffffff


	//   ....[50]....
        /*0714*/ 	.word	0xffffffff


	//   ....[51]....
        /*0718*/ 	.word	0xffffffff


	//   ....[52]....
        /*071c*/ 	.word	0xffffffff


	//   ....[53]....
        /*0720*/ 	.word	0xffffffff


	//   ....[54]....
        /*0724*/ 	.word	0xffffffff


	//   ....[55]....
        /*0728*/ 	.word	0xffffffff


	//   ....[56]....
        /*072c*/ 	.word	0xffffffff


	//   ....[57]....
        /*0730*/ 	.word	0xffffffff


	//   ....[58]....
        /*0734*/ 	.word	0xffffffff


	//   ....[59]....
        /*0738*/ 	.word	0xffffffff


	//   ....[60]....
        /*073c*/ 	.word	0xffffffff


	//   ....[61]....
        /*0740*/ 	.word	0xffffffff


	//   ....[62]....
        /*0744*/ 	.word	0xffffffff


	//   ....[63]....
        /*0748*/ 	.word	0xffffffff


	//   ....[64]....
        /*074c*/ 	.word	0xffffffff


	//   ....[65]....
        /*0750*/ 	.word	0xffffffff


	//   ....[66]....
        /*0754*/ 	.word	0xffffffff


	//   ....[67]....
        /*0758*/ 	.word	0xffffffff


	//   ....[68]....
        /*075c*/ 	.word	0xffffffff


	//   ....[69]....
        /*0760*/ 	.word	0xffffffff


	//   ....[70]....
        /*0764*/ 	.word	0xffffffff


	//   ....[71]....
        /*0768*/ 	.word	0xffffffff


	//   ....[72]....
        /*076c*/ 	.word	0xffffffff


	//   ....[73]....
        /*0770*/ 	.word	0xffffffff


	//   ....[74]....
        /*0774*/ 	.word	0xffffffff


	//   ....[75]....
        /*0778*/ 	.word	0xffffffff


	//   ....[76]....
        /*077c*/ 	.word	0xffffffff


	//   ....[77]....
        /*0780*/ 	.word	0xffffffff


	//   ....[78]....
        /*0784*/ 	.word	0xffffffff


	//   ....[79]....
        /*0788*/ 	.word	0xffffffff


	//   ....[80]....
        /*078c*/ 	.word	0xffffffff


	//   ....[81]....
        /*0790*/ 	.word	0xffffffff


	//   ....[82]....
        /*0794*/ 	.word	0xffffffff


	//   ....[83]....
        /*0798*/ 	.word	0xffffffff


	//   ....[84]....
        /*079c*/ 	.word	0xffffffff


	//   ....[85]....
        /*07a0*/ 	.word	0xffffffff


	//   ....[86]....
        /*07a4*/ 	.word	0xffffffff


	//   ....[87]....
        /*07a8*/ 	.word	0xffffffff


	//   ....[88]....
        /*07ac*/ 	.word	0xffffffff


	//   ....[89]....
        /*07b0*/ 	.word	0xffffffff


	//   ....[90]....
        /*07b4*/ 	.word	0xffffffff


	//   ....[91]....
        /*07b8*/ 	.word	0xffffffff


	//   ....[92]....
        /*07bc*/ 	.word	0xffffffff


	//   ....[93]....
        /*07c0*/ 	.word	0xffffffff


	//   ....[94]....
        /*07c4*/ 	.word	0xffffffff


	//   ....[95]....
        /*07c8*/ 	.word	0xffffffff


	//   ....[96]....
        /*07cc*/ 	.word	0xffffffff


	//   ....[97]....
        /*07d0*/ 	.word	0xffffffff


	//   ....[98]....
        /*07d4*/ 	.word	0xffffffff


	//   ....[99]....
        /*07d8*/ 	.word	0xffffffff


	//   ....[100]....
        /*07dc*/ 	.word	0xffffffff


	//   ....[101]....
        /*07e0*/ 	.word	0xffffffff


	//   ....[102]....
        /*07e4*/ 	.word	0xffffffff


	//   ....[103]....
        /*07e8*/ 	.word	0xffffffff


	//   ....[104]....
        /*07ec*/ 	.word	0xffffffff


	//   ....[105]....
        /*07f0*/ 	.word	0xffffffff


	//   ....[106]....
        /*07f4*/ 	.word	0xffffffff


	//   ....[107]....
        /*07f8*/ 	.word	0xffffffff


	//   ....[108]....
        /*07fc*/ 	.word	0xffffffff


	//   ....[109]....
        /*0800*/ 	.word	0xffffffff


	//   ....[110]....
        /*0804*/ 	.word	0xffffffff


	//   ....[111]....
        /*0808*/ 	.word	0xffffffff


	//   ....[112]....
        /*080c*/ 	.word	0x0500000f


	//   ....[113]....
        /*0810*/ 	.word	0x0500000f


	//   ....[114]....
        /*0814*/ 	.word	0x0500000f


	//   ....[115]....
        /*0818*/ 	.word	0x0500000f


	//   ....[116]....
        /*081c*/ 	.word	0x0500000f


	//   ....[117]....
        /*0820*/ 	.word	0x0500000f


	//   ....[118]....
        /*0824*/ 	.word	0x0500000f


	//   ....[119]....
        /*0828*/ 	.word	0x0500000f


	//   ....[120]....
        /*082c*/ 	.word	0x0500000f


	//   ....[121]....
        /*0830*/ 	.word	0x0500000f


	//   ....[122]....
        /*0834*/ 	.word	0x0500000f


	//   ....[123]....
        /*0838*/ 	.word	0x0500000f


	//   ....[124]....
        /*083c*/ 	.word	0x0500000f


	//   ....[125]....
        /*0840*/ 	.word	0x0500000f


	//   ....[126]....
        /*0844*/ 	.word	0x0500000f


	//   ....[127]....
        /*0848*/ 	.word	0x0500000f


	//   ....[128]....
        /*084c*/ 	.word	0x0500000f


	//   ....[129]....
        /*0850*/ 	.word	0x0500000f


	//   ....[130]....
        /*0854*/ 	.word	0x0500000f


	//   ....[131]....
        /*0858*/ 	.word	0x0500000f


	//   ....[132]....
        /*085c*/ 	.word	0x0500000f


	//   ....[133]....
        /*0860*/ 	.word	0x0500000f


	//   ....[134]....
        /*0864*/ 	.word	0x0500000f


	//   ....[135]....
        /*0868*/ 	.word	0x0500000f


	//   ....[136]....
        /*086c*/ 	.word	0x0500000f


	//   ....[137]....
        /*0870*/ 	.word	0x0500000f


	//   ....[138]....
        /*0874*/ 	.word	0x0500000f


	//   ....[139]....
        /*0878*/ 	.word	0x0500000f


	//   ....[140]....
        /*087c*/ 	.word	0x0500000f


	//   ....[141]....
        /*0880*/ 	.word	0x0500000f


	//   ....[142]....
        /*0884*/ 	.word	0x0500000f


	//   ....[143]....
        /*0888*/ 	.word	0x0500000f


	//   ....[144]....
        /*088c*/ 	.word	0x0500000f


	//   ....[145]....
        /*0890*/ 	.word	0x0500000f


	//   ....[146]....
        /*0894*/ 	.word	0x0500000f


	//   ....[147]....
        /*0898*/ 	.word	0x0500000f


	//   ....[148]....
        /*089c*/ 	.word	0x0500000f


	//   ....[149]....
        /*08a0*/ 	.word	0x0500000f


	//   ....[150]....
        /*08a4*/ 	.word	0x0500000f


	//   ....[151]....
        /*08a8*/ 	.word	0x0500000f


	//   ....[152]....
        /*08ac*/ 	.word	0x0500000f


	//   ....[153]....
        /*08b0*/ 	.word	0x0500000f


	//   ....[154]....
        /*08b4*/ 	.word	0x0500000f


	//   ....[155]....
        /*08b8*/ 	.word	0x0500000f


	//   ....[156]....
        /*08bc*/ 	.word	0x0500000f


	//   ....[157]....
        /*08c0*/ 	.word	0x0500000f


	//   ....[158]....
        /*08c4*/ 	.word	0x0500000f


	//   ....[159]....
        /*08c8*/ 	.word	0x0500000f


	//   ....[160]....
        /*08cc*/ 	.word	0x0500000f


	//   ....[161]....
        /*08d0*/ 	.word	0x0500000f


	//   ....[162]....
        /*08d4*/ 	.word	0x0500000f


	//   ....[163]....
        /*08d8*/ 	.word	0x0500000f


	//   ....[164]....
        /*08dc*/ 	.word	0x0500000f


	//   ....[165]....
        /*08e0*/ 	.word	0x0500000f


	//----- nvinfo : EIATTR_COOP_GROUP_INSTR_OFFSETS
	.align		4
.L_1273:
        /*08e4*/ 	.byte	0x04, 0x28
        /*08e6*/ 	.short	(.L_1275 - .L_1274)


	//   ....[0]....
.L_1274:
        /*08e8*/ 	.word	0x00000070


	//   ....[1]....
        /*08ec*/ 	.word	0x000001a0


	//   ....[2]....
        /*08f0*/ 	.word	0x000001f0


	//   ....[3]....
        /*08f4*/ 	.word	0x00000420


	//   ....[4]....
        /*08f8*/ 	.word	0x00000580


	//   ....[5]....
        /*08fc*/ 	.word	0x000006a0


	//   ....[6]....
        /*0900*/ 	.word	0x00000800


	//   ....[7]....
        /*0904*/ 	.word	0x00007a80


	//   ....[8]....
        /*0908*/ 	.word	0x00008210


	//   ....[9]....
        /*090c*/ 	.word	0x00008220


	//   ....[10]....
        /*0910*/ 	.word	0x00008230


	//   ....[11]....
        /*0914*/ 	.word	0x00008240


	//   ....[12]....
        /*0918*/ 	.word	0x00009fa0


	//   ....[13]....
        /*091c*/ 	.word	0x00009fb0


	//   ....[14]....
        /*0920*/ 	.word	0x00009fc0


	//   ....[15]....
        /*0924*/ 	.word	0x00009fd0


	//   ....[16]....
        /*0928*/ 	.word	0x0000c4a0


	//   ....[17]....
        /*092c*/ 	.word	0x0000cce0


	//   ....[18]....
        /*0930*/ 	.word	0x0000dfc0


	//   ....[19]....
        /*0934*/ 	.word	0x0000e060


	//   ....[20]....
        /*0938*/ 	.word	0x0000e940


	//   ....[21]....
        /*093c*/ 	.word	0x0000e9b0


	//   ....[22]....
        /*0940*/ 	.word	0x0000f610


	//   ....[23]....
        /*0944*/ 	.word	0x00010400


	//   ....[24]....
        /*0948*/ 	.word	0x00010fd0


	//   ....[25]....
        /*094c*/ 	.word	0x000119e0


	//   ....[26]....
        /*0950*/ 	.word	0x00011a00


	//   ....[27]....
        /*0954*/ 	.word	0x000126b0


	//   ....[28]....
        /*0958*/ 	.word	0x000126e0


	//   ....[29]....
        /*095c*/ 	.word	0x00013560


	//   ....[30]....
        /*0960*/ 	.word	0x000147e0


	//   ....[31]....
        /*0964*/ 	.word	0x00014840


	//   ....[32]....
        /*0968*/ 	.word	0x00014f50


	//   ....[33]....
        /*096c*/ 	.word	0x00014f70


	//   ....[34]....
        /*0970*/ 	.word	0x000163f0


	//   ....[35]....
        /*0974*/ 	.word	0x00016b50


	//   ....[36]....
        /*0978*/ 	.word	0x00017ab0


	//   ....[37]....
        /*097c*/ 	.word	0x000184b0


	//   ....[38]....
        /*0980*/ 	.word	0x000184d0


	//   ....[39]....
        /*0984*/ 	.word	0x00019240


	//   ....[40]....
        /*0988*/ 	.word	0x00019260


	//   ....[41]....
        /*098c*/ 	.word	0x0001a030


	//   ....[42]....
        /*0990*/ 	.word	0x0001a240


	//   ....[43]....
        /*0994*/ 	.word	0x0001a270


	//   ....[44]....
        /*0998*/ 	.word	0x0001a780


	//   ....[45]....
        /*099c*/ 	.word	0x0001a7b0


	//   ....[46]....
        /*09a0*/ 	.word	0x0001b670


	//   ....[47]....
        /*09a4*/ 	.word	0x0001b690


	//   ....[48]....
        /*09a8*/ 	.word	0x0001b6a0


	//   ....[49]....
        /*09ac*/ 	.word	0x0001b6b0


	//   ....[50]....
        /*09b0*/ 	.word	0x0001bd60


	//   ....[51]....
        /*09b4*/ 	.word	0x0001bd70


	//   ....[52]....
        /*09b8*/ 	.word	0x0001bec0


	//   ....[53]....
        /*09bc*/ 	.word	0x0001bed0


	//   ....[54]....
        /*09c0*/ 	.word	0x0001c2c0


	//   ....[55]....
        /*09c4*/ 	.word	0x0001c2d0


	//   ....[56]....
        /*09c8*/ 	.word	0x0001c830


	//   ....[57]....
        /*09cc*/ 	.word	0x0001c840


	//   ....[58]....
        /*09d0*/ 	.word	0x0001d660


	//   ....[59]....
        /*09d4*/ 	.word	0x0001d670


	//   ....[60]....
        /*09d8*/ 	.word	0x0001d7d0


	//   ....[61]....
        /*09dc*/ 	.word	0x0001d7e0


	//   ....[62]....
        /*09e0*/ 	.word	0x0001d990


	//   ....[63]....
        /*09e4*/ 	.word	0x0001db90


	//   ....[64]....
        /*09e8*/ 	.word	0x0001dbc0


	//   ....[65]....
        /*09ec*/ 	.word	0x0001dbf0


	//   ....[66]....
        /*09f0*/ 	.word	0x0001dc20


	//   ....[67]....
        /*09f4*/ 	.word	0x0001dc50


	//   ....[68]....
        /*09f8*/ 	.word	0x0001dc80


	//   ....[69]....
        /*09fc*/ 	.word	0x0001de10


	//   ....[70]....
        /*0a00*/ 	.word	0x0001de40


	//   ....[71]....
        /*0a04*/ 	.word	0x0001de70


	//   ....[72]....
        /*0a08*/ 	.word	0x0001dea0


	//   ....[73]....
        /*0a0c*/ 	.word	0x0001ded0


	//   ....[74]....
        /*0a10*/ 	.word	0x0001df00


	//   ....[75]....
        /*0a14*/ 	.word	0x0001df90


	//   ....[76]....
        /*0a18*/ 	.word	0x0001dfc0


	//   ....[77]....
        /*0a1c*/ 	.word	0x0001dfd0


	//   ....[78]....
        /*0a20*/ 	.word	0x0001e010


	//   ....[79]....
        /*0a24*/ 	.word	0x0001f8d0


	//   ....[80]....
        /*0a28*/ 	.word	0x00021960


	//   ....[81]....
        /*0a2c*/ 	.word	0x000225b0


	//   ....[82]....
        /*0a30*/ 	.word	0x000225d0


	//   ....[83]....
        /*0a34*/ 	.word	0x00022660


	//   ....[84]....
        /*0a38*/ 	.word	0x00022680


	//   ....[85]....
        /*0a3c*/ 	.word	0x00022720


	//   ....[86]....
        /*0a40*/ 	.word	0x00022740


	//   ....[87]....
        /*0a44*/ 	.word	0x00022750


	//   ....[88]....
        /*0a48*/ 	.word	0x00022760


	//   ....[89]....
        /*0a4c*/ 	.word	0x00022880


	//   ....[90]....
        /*0a50*/ 	.word	0x00022890


	//   ....[91]....
        /*0a54*/ 	.word	0x000228a0


	//   ....[92]....
        /*0a58*/ 	.word	0x00022930


	//   ....[93]....
        /*0a5c*/ 	.word	0x000256b0


	//   ....[94]....
        /*0a60*/ 	.word	0x000256d0


	//   ....[95]....
        /*0a64*/ 	.word	0x00025730


	//   ....[96]....
        /*0a68*/ 	.word	0x00025760


	//   ....[97]....
        /*0a6c*/ 	.word	0x00025790


	//   ....[98]....
        /*0a70*/ 	.word	0x000257c0


	//   ....[99]....
        /*0a74*/ 	.word	0x000257f0


	//   ....[100]....
        /*0a78*/ 	.word	0x00025820


	//   ....[101]....
        /*0a7c*/ 	.word	0x000259b0


	//   ....[102]....
        /*0a80*/ 	.word	0x000259f0


	//   ....[103]....
        /*0a84*/ 	.word	0x00025a20


	//   ....[104]....
        /*0a88*/ 	.word	0x00025a50


	//   ....[105]....
        /*0a8c*/ 	.word	0x00025a80


	//   ....[106]....
        /*0a90*/ 	.word	0x00025ab0


	//   ....[107]....
        /*0a94*/ 	.word	0x00025b70


	//   ....[108]....
        /*0a98*/ 	.word	0x00025b90


	//   ....[109]....
        /*0a9c*/ 	.word	0x00025bb0


	//   ....[110]....
        /*0aa0*/ 	.word	0x00025c10


	//   ....[111]....
        /*0aa4*/ 	.word	0x00026630


	//   ....[112]....
        /*0aa8*/ 	.word	0x00026a30


	//   ....[113]....
        /*0aac*/ 	.word	0x00026ad0


	//   ....[114]....
        /*0ab0*/ 	.word	0x00026b60


	//   ....[115]....
        /*0ab4*/ 	.word	0x00026bb0


	//   ....[116]....
        /*0ab8*/ 	.word	0x00026c00


	//   ....[117]....
        /*0abc*/ 	.word	0x00026ce0


	//   ....[118]....
        /*0ac0*/ 	.word	0x00026d70


	//   ....[119]....
        /*0ac4*/ 	.word	0x00026dc0


	//   ....[120]....
        /*0ac8*/ 	.word	0x00026e10


	//   ....[121]....
        /*0acc*/ 	.word	0x00027170


	//   ....[122]....
        /*0ad0*/ 	.word	0x000271c0


	//   ....[123]....
        /*0ad4*/ 	.word	0x00027250


	//   ....[124]....
        /*0ad8*/ 	.word	0x000272e0


	//   ....[125]....
        /*0adc*/ 	.word	0x00027360


	//   ....[126]....
        /*0ae0*/ 	.word	0x000273b0


	//   ....[127]....
        /*0ae4*/ 	.word	0x00027440


	//   ....[128]....
        /*0ae8*/ 	.word	0x000274d0


	//   ....[129]....
        /*0aec*/ 	.word	0x00027550


	//   ....[130]....
        /*0af0*/ 	.word	0x000275a0


	//   ....[131]....
        /*0af4*/ 	.word	0x00027630


	//   ....[132]....
        /*0af8*/ 	.word	0x000276c0


	//   ....[133]....
        /*0afc*/ 	.word	0x00027780


	//   ....[134]....
        /*0b00*/ 	.word	0x00027a70


	//   ....[135]....
        /*0b04*/ 	.word	0x00027c10


	//   ....[136]....
        /*0b08*/ 	.word	0x00027c60


	//   ....[137]....
        /*0b0c*/ 	.word	0x00027cd0


	//   ....[138]....
        /*0b10*/ 	.word	0x00027da0


	//   ....[139]....
        /*0b14*/ 	.word	0x00027e30


	//   ....[140]....
        /*0b18*/ 	.word	0x00027f40


	//   ....[141]....
        /*0b1c*/ 	.word	0x00027fa0


	//   ....[142]....
        /*0b20*/ 	.word	0x00028030


	//   ....[143]....
        /*0b24*/ 	.word	0x00028120


	//   ....[144]....
        /*0b28*/ 	.word	0x00028210


	//   ....[145]....
        /*0b2c*/ 	.word	0x00028270


	//   ....[146]....
        /*0b30*/ 	.word	0x000282e0


	//   ....[147]....
        /*0b34*/ 	.word	0x00028690


	//   ....[148]....
        /*0b38*/ 	.word	0x00028740


	//   ....[149]....
        /*0b3c*/ 	.word	0x00028890


	//   ....[150]....
        /*0b40*/ 	.word	0x00028910


	//   ....[151]....
        /*0b44*/ 	.word	0x00028980


	//   ....[152]....
        /*0b48*/ 	.word	0x000289f0


	//   ....[153]....
        /*0b4c*/ 	.word	0x00028a60


	//   ....[154]....
        /*0b50*/ 	.word	0x00028ae0


	//   ....[155]....
        /*0b54*/ 	.word	0x00028b60


	//   ....[156]....
        /*0b58*/ 	.word	0x00028c00


	//   ....[157]....
        /*0b5c*/ 	.word	0x00028c70


	//   ....[158]....
        /*0b60*/ 	.word	0x00028ce0


	//   ....[159]....
        /*0b64*/ 	.word	0x00028d50


	//   ....[160]....
        /*0b68*/ 	.word	0x00028dd0


	//   ....[161]....
        /*0b6c*/ 	.word	0x00028e40


	//   ....[162]....
        /*0b70*/ 	.word	0x00028ef0


	//   ....[163]....
        /*0b74*/ 	.word	0x00028f40


	//   ....[164]....
        /*0b78*/ 	.word	0x00028fd0


	//   ....[165]....
        /*0b7c*/ 	.word	0x00029100


	//----- nvinfo : EIATTR_REG_RECONFIG
	.align		4
.L_1275:
        /*0b80*/ 	.byte	0x01, 0x54
	.zero		2


	//----- nvinfo : EIATTR_SYSCALL_OFFSETS
	.align		4
        /*0b84*/ 	.byte	0x04, 0x46
        /*0b86*/ 	.short	(.L_1277 - .L_1276)


	//   ....[0]....
.L_1276:
        /*0b88*/ 	.word	0x000021b0


	//   ....[1]....
        /*0b8c*/ 	.word	0x00002300


	//   ....[2]....
        /*0b90*/ 	.word	0x00007ca0


	//   ....[3]....
        /*0b94*/ 	.word	0x00007fc0


	//   ....[4]....
        /*0b98*/ 	.word	0x000215c0


	//   ....[5]....
        /*0b9c*/ 	.word	0x00021710


	//   ....[6]....
        /*0ba0*/ 	.word	0x00021800


	//   ....[7]....
        /*0ba4*/ 	.word	0x00022070


	//----- nvinfo : EIATTR_MBARRIER_INSTR_OFFSETS
	.align		4
.L_1277:
        /*0ba8*/ 	.byte	0x04, 0x39
        /*0baa*/ 	.short	(.L_1279 - .L_1278)


	//   ....[0]....
.L_1278:
        /*0bac*/ 	.word	0x000002d0
        /*0bb0*/ 	.word	0x000000ff
        /*0bb4*/ 	.word	0x0002d800
        /*0bb8*/ 	.short	0x0100
        /*0bba*/ 	.byte	0x08
	.zero		1


	//   ....[1]....
        /*0bbc*/ 	.word	0x000002e0
        /*0bc0*/ 	.word	0x000000ff
        /*0bc4*/ 	.word	0x0002d820
        /*0bc8*/ 	.short	0x0100
        /*0bca*/ 	.byte	0x08
	.zero		1


	//   ....[2]....
        /*0bcc*/ 	.word	0x000003d0
        /*0bd0*/ 	.word	0x000000ff
        /*0bd4*/ 	.word	0x0002d830
        /*0bd8*/ 	.short	0x0100
        /*0bda*/ 	.byte	0x08
	.zero		1


	//   ....[3]....
        /*0bdc*/ 	.word	0x000003e0
        /*0be0*/ 	.word	0x000000ff
        /*0be4*/ 	.word	0x0002d840
        /*0be8*/ 	.short	0x0100
        /*0bea*/ 	.byte	0x08
	.zero		1


	//   ....[4]....
        /*0bec*/ 	.word	0x000003f0
        /*0bf0*/ 	.word	0x000000ff
        /*0bf4*/ 	.word	0x0002d838
        /*0bf8*/ 	.short	0x0100
        /*0bfa*/ 	.byte	0x08
	.zero		1


	//   ....[5]....
        /*0bfc*/ 	.word	0x00000400
        /*0c00*/ 	.word	0x000000ff
        /*0c04*/ 	.word	0x0002d848
        /*0c08*/ 	.short	0x0100
        /*0c0a*/ 	.byte	0x08
	.zero		1


	//   ....[6]....
        /*0c0c*/ 	.word	0x00000530
        /*0c10*/ 	.word	0x000000ff
        /*0c14*/ 	.word	0x0002d850
        /*0c18*/ 	.short	0x0100
        /*0c1a*/ 	.byte	0x08
	.zero		1


	//   ....[7]....
        /*0c1c*/ 	.word	0x00000540
        /*0c20*/ 	.word	0x000000ff
        /*0c24*/ 	.word	0x0002d860
        /*0c28*/ 	.short	0x0100
        /*0c2a*/ 	.byte	0x08
	.zero		1


	//   ....[8]....
        /*0c2c*/ 	.word	0x00000550
        /*0c30*/ 	.word	0x000000ff
        /*0c34*/ 	.word	0x0002d858
        /*0c38*/ 	.short	0x0100
        /*0c3a*/ 	.byte	0x08
	.zero		1


	//   ....[9]....
        /*0c3c*/ 	.word	0x00000560
        /*0c40*/ 	.word	0x000000ff
        /*0c44*/ 	.word	0x0002d868
        /*0c48*/ 	.short	0x0100
        /*0c4a*/ 	.byte	0x08
	.zero		1


	//   ....[10]....
        /*0c4c*/ 	.word	0x00000650
        /*0c50*/ 	.word	0x000000ff
        /*0c54*/ 	.word	0x0002d870
        /*0c58*/ 	.short	0x0100
        /*0c5a*/ 	.byte	0x06
	.zero		1


	//   ....[11]....
        /*0c5c*/ 	.word	0x00000660
        /*0c60*/ 	.word	0x000000ff
        /*0c64*/ 	.word	0x0002d880
        /*0c68*/ 	.short	0x0100
        /*0c6a*/ 	.byte	0x06
	.zero		1


	//   ....[12]....
        /*0c6c*/ 	.word	0x00000670
        /*0c70*/ 	.word	0x000000ff
        /*0c74*/ 	.word	0x0002d878
        /*0c78*/ 	.short	0x0100
        /*0c7a*/ 	.byte	0x06
	.zero		1


	//   ....[13]....
        /*0c7c*/ 	.word	0x00000680
        /*0c80*/ 	.word	0x000000ff
        /*0c84*/ 	.word	0x0002d888
        /*0c88*/ 	.short	0x0100
        /*0c8a*/ 	.byte	0x06
	.zero		1


	//   ....[14]....
        /*0c8c*/ 	.word	0x000007b0
        /*0c90*/ 	.word	0x000000ff
        /*0c94*/ 	.word	0x0002d890
        /*0c98*/ 	.short	0x0100
        /*0c9a*/ 	.byte	0x08
	.zero		1


	//   ....[15]....
        /*0c9c*/ 	.word	0x000007c0
        /*0ca0*/ 	.word	0x000000ff
        /*0ca4*/ 	.word	0x0002d8a0
        /*0ca8*/ 	.short	0x0100
        /*0caa*/ 	.byte	0x08
	.zero		1


	//   ....[16]....
        /*0cac*/ 	.word	0x000007d0
        /*0cb0*/ 	.word	0x000000ff
        /*0cb4*/ 	.word	0x0002d898
        /*0cb8*/ 	.short	0x0100
        /*0cba*/ 	.byte	0x08
	.zero		1


	//   ....[17]....
        /*0cbc*/ 	.word	0x000007e0
        /*0cc0*/ 	.word	0x000000ff
        /*0cc4*/ 	.word	0x0002d8a8
        /*0cc8*/ 	.short	0x0100
        /*0cca*/ 	.byte	0x08
	.zero		1


	//   ....[18]....
        /*0ccc*/ 	.word	0x00000910
        /*0cd0*/ 	.word	0x000000ff
        /*0cd4*/ 	.word	0x0002d8b0
        /*0cd8*/ 	.short	0x0100
        /*0cda*/ 	.byte	0x08
	.zero		1


	//   ....[19]....
        /*0cdc*/ 	.word	0x00000920
        /*0ce0*/ 	.word	0x000000ff
        /*0ce4*/ 	.word	0x0002d8c0
        /*0ce8*/ 	.short	0x0100
        /*0cea*/ 	.byte	0x08
	.zero		1


	//   ....[20]....
        /*0cec*/ 	.word	0x00000930
        /*0cf0*/ 	.word	0x000000ff
        /*0cf4*/ 	.word	0x0002d8b8
        /*0cf8*/ 	.short	0x0100
        /*0cfa*/ 	.byte	0x08
	.zero		1


	//   ....[21]....
        /*0cfc*/ 	.word	0x00000940
        /*0d00*/ 	.word	0x000000ff
        /*0d04*/ 	.word	0x0002d8c8
        /*0d08*/ 	.short	0x0100
        /*0d0a*/ 	.byte	0x08
	.zero		1


	//   ....[22]....
        /*0d0c*/ 	.word	0x000036d0
        /*0d10*/ 	.word	0x0000000e
        /*0d14*/ 	.word	0x0002d890
        /*0d18*/ 	.short	0x010a
        /*0d1a*/ 	.byte	0x3f
	.zero		1


	//   ....[23]....
        /*0d1c*/ 	.word	0x000050e0
        /*0d20*/ 	.word	0x0000000e
        /*0d24*/ 	.word	0x0002d890
        /*0d28*/ 	.short	0x010a
        /*0d2a*/ 	.byte	0x3f
	.zero		1


	//   ....[24]....
        /*0d2c*/ 	.word	0x00006ae0
        /*0d30*/ 	.word	0x0000000e
        /*0d34*/ 	.word	0x0002d890
        /*0d38*/ 	.short	0x010a
        /*0d3a*/ 	.byte	0x3f
	.zero		1


	//   ....[25]....
        /*0d3c*/ 	.word	0x00006d50
        /*0d40*/ 	.word	0x0000001c
        /*0d44*/ 	.word	0x00000000
        /*0d48*/ 	.short	0x0101
        /*0d4a*/ 	.byte	0x3f
	.zero		1


	//   ....[26]....
        /*0d4c*/ 	.word	0x00006d90
        /*0d50*/ 	.word	0x0000000e
        /*0d54*/ 	.word	0x0002d8b0
        /*0d58*/ 	.short	0x010a
        /*0d5a*/ 	.byte	0x3f
	.zero		1


	//   ....[27]....
        /*0d5c*/ 	.word	0x000070d0
        /*0d60*/ 	.word	0x0000000e
        /*0d64*/ 	.word	0x00000000
        /*0d68*/ 	.short	0x0101
        /*0d6a*/ 	.byte	0x3f
	.zero		1


	//   ....[28]....
        /*0d6c*/ 	.word	0x00007d40
        /*0d70*/ 	.word	0x00000002
        /*0d74*/ 	.word	0x0002d800
        /*0d78*/ 	.short	0x010a
        /*0d7a*/ 	.byte	0x3f
	.zero		1


	//   ....[29]....
        /*0d7c*/ 	.word	0x00007d90
        /*0d80*/ 	.word	0x00000002
        /*0d84*/ 	.word	0x0002d800
        /*0d88*/ 	.short	0x010a
        /*0d8a*/ 	.byte	0x3f
	.zero		1


	//   ....[30]....
        /*0d8c*/ 	.word	0x00008960
        /*0d90*/ 	.word	0x00000002
        /*0d94*/ 	.word	0x0002d800
        /*0d98*/ 	.short	0x010a
        /*0d9a*/ 	.byte	0x3f
	.zero		1


	//   ....[31]....
        /*0d9c*/ 	.word	0x0000a4b0
        /*0da0*/ 	.word	0x00000002
        /*0da4*/ 	.word	0x0002d800
        /*0da8*/ 	.short	0x010a
        /*0daa*/ 	.byte	0x3f
	.zero		1


	//   ....[32]....
        /*0dac*/ 	.word	0x0000bc80
        /*0db0*/ 	.word	0x00000000
        /*0db4*/ 	.word	0x0002d830
        /*0db8*/ 	.short	0x010a
        /*0dba*/ 	.byte	0x3f
	.zero		1


	//   ....[33]....
        /*0dbc*/ 	.word	0x0000bcf0
        /*0dc0*/ 	.word	0x00000000
        /*0dc4*/ 	.word	0x0002d830
        /*0dc8*/ 	.short	0x010a
        /*0dca*/ 	.byte	0x3f
	.zero		1


	//   ....[34]....
        /*0dcc*/ 	.word	0x0000c270
        /*0dd0*/ 	.word	0x00000000
        /*0dd4*/ 	.word	0x00000000
        /*0dd8*/ 	.short	0x0101
        /*0dda*/ 	.byte	0x3f
	.zero		1


	//   ....[35]....
        /*0ddc*/ 	.word	0x0000fb00
        /*0de0*/ 	.word	0x0000000b
        /*0de4*/ 	.word	0x0002d830
        /*0de8*/ 	.short	0x010a
        /*0dea*/ 	.byte	0x3f
	.zero		1


	//   ....[36]....
        /*0dec*/ 	.word	0x0000fb50
        /*0df0*/ 	.word	0x0000000b
        /*0df4*/ 	.word	0x0002d830
        /*0df8*/ 	.short	0x010a
        /*0dfa*/ 	.byte	0x3f
	.zero		1


	//   ....[37]....
        /*0dfc*/ 	.word	0x0000ff70
        /*0e00*/ 	.word	0x0000000b
        /*0e04*/ 	.word	0x0002d850
        /*0e08*/ 	.short	0x010a
        /*0e0a*/ 	.byte	0x3f
	.zero		1


	//   ....[38]....
        /*0e0c*/ 	.word	0x0000ffb0
        /*0e10*/ 	.word	0x0000000b
        /*0e14*/ 	.word	0x0002d850
        /*0e18*/ 	.short	0x010a
        /*0e1a*/ 	.byte	0x3f
	.zero		1


	//   ....[39]....
        /*0e1c*/ 	.word	0x00010e40
        /*0e20*/ 	.word	0x00000032
        /*0e24*/ 	.word	0x00000000
        /*0e28*/ 	.short	0x0101
        /*0e2a*/ 	.byte	0x3f
	.zero		1


	//   ....[40]....
        /*0e2c*/ 	.word	0x000117d0
        /*0e30*/ 	.word	0x0000000a
        /*0e34*/ 	.word	0x00000000
        /*0e38*/ 	.short	0x0101
        /*0e3a*/ 	.byte	0x3f
	.zero		1


	//   ....[41]....
        /*0e3c*/ 	.word	0x00013950
        /*0e40*/ 	.word	0x0000000c
        /*0e44*/ 	.word	0x0002d830
        /*0e48*/ 	.short	0x010a
        /*0e4a*/ 	.byte	0x3f
	.zero		1


	//   ....[42]....
        /*0e4c*/ 	.word	0x000139a0
        /*0e50*/ 	.word	0x0000000c
        /*0e54*/ 	.word	0x0002d830
        /*0e58*/ 	.short	0x010a
        /*0e5a*/ 	.byte	0x3f
	.zero		1


	//   ....[43]....
        /*0e5c*/ 	.word	0x00013dc0
        /*0e60*/ 	.word	0x0000000d
        /*0e64*/ 	.word	0x0002d850
        /*0e68*/ 	.short	0x010a
        /*0e6a*/ 	.byte	0x3f
	.zero		1


	//   ....[44]....
        /*0e6c*/ 	.word	0x00013e00
        /*0e70*/ 	.word	0x0000000d
        /*0e74*/ 	.word	0x0002d850
        /*0e78*/ 	.short	0x010a
        /*0e7a*/ 	.byte	0x3f
	.zero		1


	//   ....[45]....
        /*0e7c*/ 	.word	0x000156b0
        /*0e80*/ 	.word	0x0000001b
        /*0e84*/ 	.word	0x00000000
        /*0e88*/ 	.short	0x0101
        /*0e8a*/ 	.byte	0x3f
	.zero		1


	//   ....[46]....
        /*0e8c*/ 	.word	0x000156d0
        /*0e90*/ 	.word	0x0000000a
        /*0e94*/ 	.word	0x00000000
        /*0e98*/ 	.short	0x0101
        /*0e9a*/ 	.byte	0x3f
	.zero		1


	//   ....[47]....
        /*0e9c*/ 	.word	0x00016550
        /*0ea0*/ 	.word	0x0000000c
        /*0ea4*/ 	.word	0x0002d830
        /*0ea8*/ 	.short	0x010a
        /*0eaa*/ 	.byte	0x3f
	.zero		1


	//   ....[48]....
        /*0eac*/ 	.word	0x000165a0
        /*0eb0*/ 	.word	0x0000000c
        /*0eb4*/ 	.word	0x0002d830
        /*0eb8*/ 	.short	0x010a
        /*0eba*/ 	.byte	0x3f
	.zero		1


	//   ....[49]....
        /*0ebc*/ 	.word	0x000169c0
        /*0ec0*/ 	.word	0x0000000d
        /*0ec4*/ 	.word	0x0002d850
        /*0ec8*/ 	.short	0x010a
        /*0eca*/ 	.byte	0x3f
	.zero		1


	//   ....[50]....
        /*0ecc*/ 	.word	0x00016a00
        /*0ed0*/ 	.word	0x0000000d
        /*0ed4*/ 	.word	0x0002d850
        /*0ed8*/ 	.short	0x010a
        /*0eda*/ 	.byte	0x3f
	.zero		1


	//   ....[51]....
        /*0edc*/ 	.word	0x00017920
        /*0ee0*/ 	.word	0x00000032
        /*0ee4*/ 	.word	0x00000000
        /*0ee8*/ 	.short	0x0101
        /*0eea*/ 	.byte	0x3f
	.zero		1


	//   ....[52]....
        /*0eec*/ 	.word	0x000182a0
        /*0ef0*/ 	.word	0x0000000b
        /*0ef4*/ 	.word	0x00000000
        /*0ef8*/ 	.short	0x0101
        /*0efa*/ 	.byte	0x3f
	.zero		1


	//   ....[53]....
        /*0efc*/ 	.word	0x0001a0b0
        /*0f00*/ 	.word	0x00000000
        /*0f04*/ 	.word	0x0002d850
        /*0f08*/ 	.short	0x010a
        /*0f0a*/ 	.byte	0x3f
	.zero		1


	//   ....[54]....
        /*0f0c*/ 	.word	0x0001a160
        /*0f10*/ 	.word	0x00000000
        /*0f14*/ 	.word	0x0002d850
        /*0f18*/ 	.short	0x010a
        /*0f1a*/ 	.byte	0x3f
	.zero		1


	//   ....[55]....
        /*0f1c*/ 	.word	0x0001a940
        /*0f20*/ 	.word	0x00000009
        /*0f24*/ 	.word	0x00000000
        /*0f28*/ 	.short	0x0101
        /*0f2a*/ 	.byte	0x3f
	.zero		1


	//   ....[56]....
        /*0f2c*/ 	.word	0x0001bcc0
        /*0f30*/ 	.word	0x00000000
        /*0f34*/ 	.word	0x00000000
        /*0f38*/ 	.short	0x0101
        /*0f3a*/ 	.byte	0x3f
	.zero		1


	//   ....[57]....
        /*0f3c*/ 	.word	0x0001c210
        /*0f40*/ 	.word	0x0000000a
        /*0f44*/ 	.word	0x00000000
        /*0f48*/ 	.short	0x0101
        /*0f4a*/ 	.byte	0x3f
	.zero		1


	//   ....[58]....
        /*0f4c*/ 	.word	0x0001f9b0
        /*0f50*/ 	.word	0x00000010
        /*0f54*/ 	.word	0x0002d820
        /*0f58*/ 	.short	0x010a
        /*0f5a*/ 	.byte	0x3f
	.zero		1


	//   ....[59]....
        /*0f5c*/ 	.word	0x0001fa70
        /*0f60*/ 	.word	0x0000000b
        /*0f64*/ 	.word	0x0002d8a0
        /*0f68*/ 	.short	0x010a
        /*0f6a*/ 	.byte	0x3f
	.zero		1


	//   ....[60]....
        /*0f6c*/ 	.word	0x0001fe80
        /*0f70*/ 	.word	0x0000000b
        /*0f74*/ 	.word	0x0002d8c0
        /*0f78*/ 	.short	0x010a
        /*0f7a*/ 	.byte	0x3f
	.zero		1


	//   ....[61]....
        /*0f7c*/ 	.word	0x000203c0
        /*0f80*/ 	.word	0x0000000a
        /*0f84*/ 	.word	0x0002d8a0
        /*0f88*/ 	.short	0x010a
        /*0f8a*/ 	.byte	0x3f
	.zero		1


	//   ....[62]....
        /*0f8c*/ 	.word	0x000207c0
        /*0f90*/ 	.word	0x0000000a
        /*0f94*/ 	.word	0x0002d8c0
        /*0f98*/ 	.short	0x010a
        /*0f9a*/ 	.byte	0x3f
	.zero		1


	//   ....[63]....
        /*0f9c*/ 	.word	0x00021b70
        /*0fa0*/ 	.word	0x00000000
        /*0fa4*/ 	.word	0x0002d840
        /*0fa8*/ 	.short	0x010a
        /*0faa*/ 	.byte	0x3f
	.zero		1


	//   ....[64]....
        /*0fac*/ 	.word	0x00022a00
        /*0fb0*/ 	.word	0x00000010
        /*0fb4*/ 	.word	0x0002d800
        /*0fb8*/ 	.short	0x0107
        /*0fba*/ 	.byte	0x3f
	.zero		1


	//   ....[65]....
        /*0fbc*/ 	.word	0x00022af0
        /*0fc0*/ 	.word	0x00000010
        /*0fc4*/ 	.word	0x0002d800
        /*0fc8*/ 	.short	0x0101
        /*0fca*/ 	.byte	0x3f
	.zero		1


	//   ....[66]....
        /*0fcc*/ 	.word	0x00022b10
        /*0fd0*/ 	.word	0x00000010
        /*0fd4*/ 	.word	0x0002d820
        /*0fd8*/ 	.short	0x010a
        /*0fda*/ 	.byte	0x3f
	.zero		1


	//   ....[67]....
        /*0fdc*/ 	.word	0x00022f00
        /*0fe0*/ 	.word	0x00000003
        /*0fe4*/ 	.word	0x0002d840
        /*0fe8*/ 	.short	0x010a
        /*0fea*/ 	.byte	0x3f
	.zero		1


	//   ....[68]....
        /*0fec*/ 	.word	0x00023360
        /*0ff0*/ 	.word	0x00000002
        /*0ff4*/ 	.word	0x0002d860
        /*0ff8*/ 	.short	0x010a
        /*0ffa*/ 	.byte	0x3f
	.zero		1


	//   ....[69]....
        /*0ffc*/ 	.word	0x00023a90
        /*1000*/ 	.word	0x00000004
        /*1004*/ 	.word	0x0002d840
        /*1008*/ 	.short	0x010a
        /*100a*/ 	.byte	0x3f
	.zero		1


	//   ....[70]....
        /*100c*/ 	.word	0x00023ef0
        /*1010*/ 	.word	0x00000003
        /*1014*/ 	.word	0x0002d860
        /*1018*/ 	.short	0x010a
        /*101a*/ 	.byte	0x3f
	.zero		1


	//   ....[71]....
        /*101c*/ 	.word	0x00024590
        /*1020*/ 	.word	0x00000004
        /*1024*/ 	.word	0x0002d840
        /*1028*/ 	.short	0x010a
        /*102a*/ 	.byte	0x3f
	.zero		1


	//   ....[72]....
        /*102c*/ 	.word	0x000249f0
        /*1030*/ 	.word	0x00000003
        /*1034*/ 	.word	0x0002d860
        /*1038*/ 	.short	0x010a
        /*103a*/ 	.byte	0x3f
	.zero		1


	//   ....[73]....
        /*103c*/ 	.word	0x00025030
        /*1040*/ 	.word	0x00000003
        /*1044*/ 	.word	0x0002d860
        /*1048*/ 	.short	0x010a
        /*104a*/ 	.byte	0x3f
	.zero		1


	//   ....[74]....
        /*104c*/ 	.word	0x000265b0
        /*1050*/ 	.word	0x00000009
        /*1054*/ 	.word	0x0002d820
        /*1058*/ 	.short	0x010a
        /*105a*/ 	.byte	0x3f
	.zero		1


	//   ....[75]....
        /*105c*/ 	.word	0x00026740
        /*1060*/ 	.word	0x00000005
        /*1064*/ 	.word	0x00000000
        /*1068*/ 	.short	0x010a
        /*106a*/ 	.byte	0x3f
	.zero		1


	//   ....[76]....
        /*106c*/ 	.word	0x000267b0
        /*1070*/ 	.word	0x00000003
        /*1074*/ 	.word	0x00000000
        /*1078*/ 	.short	0x010a
        /*107a*/ 	.byte	0x3f
	.zero		1


	//   ....[77]....
        /*107c*/ 	.word	0x00026810
        /*1080*/ 	.word	0x00000013
        /*1084*/ 	.word	0x00000000
        /*1088*/ 	.short	0x010a
        /*108a*/ 	.byte	0x3f
	.zero		1


	//   ....[78]....
        /*108c*/ 	.word	0x00026840
        /*1090*/ 	.word	0x00000007
        /*1094*/ 	.word	0x00000000
        /*1098*/ 	.short	0x010a
        /*109a*/ 	.byte	0x3f
	.zero		1


	//   ....[79]....
        /*109c*/ 	.word	0x000268a0
        /*10a0*/ 	.word	0x0000000e
        /*10a4*/ 	.word	0x0002d890
        /*10a8*/ 	.short	0x010a
        /*10aa*/ 	.byte	0x3f
	.zero		1


	//   ....[80]....
        /*10ac*/ 	.word	0x000268f0
        /*10b0*/ 	.word	0x0000000e
        /*10b4*/ 	.word	0x0002d890
        /*10b8*/ 	.short	0x010a
        /*10ba*/ 	.byte	0x3f
	.zero		1


	//   ....[81]....
        /*10bc*/ 	.word	0x00026940
        /*10c0*/ 	.word	0x0000000e
        /*10c4*/ 	.word	0x0002d890
        /*10c8*/ 	.short	0x010a
        /*10ca*/ 	.byte	0x3f
	.zero		1


	//   ....[82]....
        /*10cc*/ 	.word	0x00026990
        /*10d0*/ 	.word	0x0000000e
        /*10d4*/ 	.word	0x0002d8b0
        /*10d8*/ 	.short	0x010a
        /*10da*/ 	.byte	0x3f
	.zero		1


	//   ....[83]....
        /*10dc*/ 	.word	0x00026c40
        /*10e0*/ 	.word	0x00000002
        /*10e4*/ 	.word	0x0002d800
        /*10e8*/ 	.short	0x010a
        /*10ea*/ 	.byte	0x3f
	.zero		1


	//   ....[84]....
        /*10ec*/ 	.word	0x00026e50
        /*10f0*/ 	.word	0x00000002
        /*10f4*/ 	.word	0x0002d800
        /*10f8*/ 	.short	0x010a
        /*10fa*/ 	.byte	0x3f
	.zero		1


	//   ....[85]....
        /*10fc*/ 	.word	0x00026ea0
        /*1100*/ 	.word	0x00000000
        /*1104*/ 	.word	0x0002d830
        /*1108*/ 	.short	0x010a
        /*110a*/ 	.byte	0x3f
	.zero		1


	//   ....[86]....
        /*110c*/ 	.word	0x00026ef0
        /*1110*/ 	.word	0x0000000b
        /*1114*/ 	.word	0x0002d830
        /*1118*/ 	.short	0x010a
        /*111a*/ 	.byte	0x3f
	.zero		1


	//   ....[87]....
        /*111c*/ 	.word	0x00026f40
        /*1120*/ 	.word	0x0000000b
        /*1124*/ 	.word	0x0002d850
        /*1128*/ 	.short	0x010a
        /*112a*/ 	.byte	0x3f
	.zero		1


	//   ....[88]....
        /*112c*/ 	.word	0x00026f90
        /*1130*/ 	.word	0x0000000c
        /*1134*/ 	.word	0x0002d830
        /*1138*/ 	.short	0x010a
        /*113a*/ 	.byte	0x3f
	.zero		1


	//   ....[89]....
        /*113c*/ 	.word	0x00026fe0
        /*1140*/ 	.word	0x0000000d
        /*1144*/ 	.word	0x0002d850
        /*1148*/ 	.short	0x010a
        /*114a*/ 	.byte	0x3f
	.zero		1


	//   ....[90]....
        /*114c*/ 	.word	0x00027030
        /*1150*/ 	.word	0x0000000c
        /*1154*/ 	.word	0x0002d830
        /*1158*/ 	.short	0x010a
        /*115a*/ 	.byte	0x3f
	.zero		1


	//   ....[91]....
        /*115c*/ 	.word	0x00027080
        /*1160*/ 	.word	0x0000000d
        /*1164*/ 	.word	0x0002d850
        /*1168*/ 	.short	0x010a
        /*116a*/ 	.byte	0x3f
	.zero		1


	//   ....[92]....
        /*116c*/ 	.word	0x000270d0
        /*1170*/ 	.word	0x00000000
        /*1174*/ 	.word	0x0002d850
        /*1178*/ 	.short	0x010a
        /*117a*/ 	.byte	0x3f
	.zero		1


	//   ....[93]....
        /*117c*/ 	.word	0x00027850
        /*1180*/ 	.word	0x00000010
        /*1184*/ 	.word	0x0002d820
        /*1188*/ 	.short	0x010a
        /*118a*/ 	.byte	0x3f
	.zero		1


	//   ....[94]....
        /*118c*/ 	.word	0x000278a0
        /*1190*/ 	.word	0x0000000b
        /*1194*/ 	.word	0x0002d8a0
        /*1198*/ 	.short	0x010a
        /*119a*/ 	.byte	0x3f
	.zero		1


	//   ....[95]....
        /*119c*/ 	.word	0x000278f0
        /*11a0*/ 	.word	0x0000000b
        /*11a4*/ 	.word	0x0002d8c0
        /*11a8*/ 	.short	0x010a
        /*11aa*/ 	.byte	0x3f
	.zero		1


	//   ....[96]....
        /*11ac*/ 	.word	0x00027940
        /*11b0*/ 	.word	0x0000000a
        /*11b4*/ 	.word	0x0002d8a0
        /*11b8*/ 	.short	0x010a
        /*11ba*/ 	.byte	0x3f
	.zero		1


	//   ....[97]....
        /*11bc*/ 	.word	0x00027990
        /*11c0*/ 	.word	0x0000000a
        /*11c4*/ 	.word	0x0002d8c0
        /*11c8*/ 	.short	0x010a
        /*11ca*/ 	.byte	0x3f
	.zero		1


	//   ....[98]....
        /*11cc*/ 	.word	0x00027b30
        /*11d0*/ 	.word	0x00000000
        /*11d4*/ 	.word	0x0002d840
        /*11d8*/ 	.short	0x010a
        /*11da*/ 	.byte	0x3f
	.zero		1


	//   ....[99]....
        /*11dc*/ 	.word	0x000283b0
        /*11e0*/ 	.word	0x00000010
        /*11e4*/ 	.word	0x0002d820
        /*11e8*/ 	.short	0x010a
        /*11ea*/ 	.byte	0x3f
	.zero		1


	//   ....[100]....
        /*11ec*/ 	.word	0x00028400
        /*11f0*/ 	.word	0x00000003
        /*11f4*/ 	.word	0x0002d840
        /*11f8*/ 	.short	0x010a
        /*11fa*/ 	.byte	0x3f
	.zero		1


	//   ....[101]....
        /*11fc*/ 	.word	0x00028450
        /*1200*/ 	.word	0x00000002
        /*1204*/ 	.word	0x0002d860
        /*1208*/ 	.short	0x010a
        /*120a*/ 	.byte	0x3f
	.zero		1


	//   ....[102]....
        /*120c*/ 	.word	0x000284a0
        /*1210*/ 	.word	0x00000004
        /*1214*/ 	.word	0x0002d840
        /*1218*/ 	.short	0x010a
        /*121a*/ 	.byte	0x3f
	.zero		1


	//   ....[103]....
        /*121c*/ 	.word	0x000284f0
        /*1220*/ 	.word	0x00000003
        /*1224*/ 	.word	0x0002d860
        /*1228*/ 	.short	0x010a
        /*122a*/ 	.byte	0x3f
	.zero		1


	//   ....[104]....
        /*122c*/ 	.word	0x00028540
        /*1230*/ 	.word	0x00000004
        /*1234*/ 	.word	0x0002d840
        /*1238*/ 	.short	0x010a
        /*123a*/ 	.byte	0x3f
	.zero		1


	//   ....[105]....
        /*123c*/ 	.word	0x00028590
        /*1240*/ 	.word	0x00000003
        /*1244*/ 	.word	0x0002d860
        /*1248*/ 	.short	0x010a
        /*124a*/ 	.byte	0x3f
	.zero		1


	//   ....[106]....
        /*124c*/ 	.word	0x000285e0
        /*1250*/ 	.word	0x00000003
        /*1254*/ 	.word	0x0002d860
        /*1258*/ 	.short	0x010a
        /*125a*/ 	.byte	0x3f
	.zero		1


	//   ....[107]....
        /*125c*/ 	.word	0x00029020
        /*1260*/ 	.word	0x00000009
        /*1264*/ 	.word	0x0002d820
        /*1268*/ 	.short	0x010a
        /*126a*/ 	.byte	0x3f
	.zero		1


	//   ....[108]....
        /*126c*/ 	.word	0x000291c0
        /*1270*/ 	.word	0x00000005
        /*1274*/ 	.word	0x00000000
        /*1278*/ 	.short	0x010a
        /*127a*/ 	.byte	0x3f
	.zero		1


	//   ....[109]....
        /*127c*/ 	.word	0x00029210
        /*1280*/ 	.word	0x00000003
        /*1284*/ 	.word	0x00000000
        /*1288*/ 	.short	0x010a
        /*128a*/ 	.byte	0x3f
	.zero		1


	//   ....[110]....
        /*128c*/ 	.word	0x00029260
        /*1290*/ 	.word	0x00000013
        /*1294*/ 	.word	0x00000000
        /*1298*/ 	.short	0x010a
        /*129a*/ 	.byte	0x3f
	.zero		1


	//----- nvinfo : EIATTR_NUM_MBARRIERS
	.align		4
.L_1279:
        /*129c*/ 	.byte	0x03, 0x38
        /*129e*/ 	.short	0x0016


	//----- nvinfo : EIATTR_EXIT_INSTR_OFFSETS
	.align		4
        /*12a0*/ 	.byte	0x04, 0x1c
        /*12a2*/ 	.short	(.L_1281 - .L_1280)


	//   ....[0]....
.L_1280:
        /*12a4*/ 	.word	0x00026890


	//----- nvinfo : EIATTR_MAX_THREADS
	.align		4
.L_1281:
        /*12a8*/ 	.byte	0x04, 0x05
        /*12aa*/ 	.short	(.L_1283 - .L_1282)
.L_1282:
        /*12ac*/ 	.word	0x00000200
        /*12b0*/ 	.word	0x00000001
        /*12b4*/ 	.word	0x00000001


	//----- nvinfo : EIATTR_CRS_STACK_SIZE
	.align		4
.L_1283:
        /*12b8*/ 	.byte	0x04, 0x1e
        /*12ba*/ 	.short	(.L_1285 - .L_1284)
.L_1284:
        /*12bc*/ 	.word	0x00000000


	//----- nvinfo : EIATTR_CBANK_PARAM_SIZE
	.align		4
.L_1285:
        /*12c0*/ 	.byte	0x03, 0x19
        /*12c2*/ 	.short	0x0af0


	//----- nvinfo : EIATTR_PARAM_CBANK
	.align		4
        /*12c4*/ 	.byte	0x04, 0x0a
        /*12c6*/ 	.short	(.L_1287 - .L_1286)
	.align		4
.L_1286:
        /*12c8*/ 	.word	index@(.nv.constant0._ZN7cutlass13device_kernelIN5flash11enable_sm90INS1_16FlashAttnFwdSm90INS1_25CollectiveMainloopFwdSm90ILi2EN4cute5tupleIJNS5_1CILi1EEES8_S8_EEENS6_IJNS7_ILi192EEENS7_ILi128EEENS7_ILi96EEEEEELi96ENS_6half_tEfNS_4arch4Sm90ELb0ELb1ELb1ELb1ELb0ELb1ELb0ELb0ELb1ELb1ELb1ELb0EEENS1_21CollectiveEpilogueFwdINS6_IJSA_SC_SB_EEES9_SE_SG_Li384ELb1ELb1ELb1ELb0EEENS1_36VarlenDynamicPersistentTileSchedulerILi192ELi128ELi384ELi128ELb1ELb1ELb1ELb1ELb0ELb1EEEEEEEEEvNT_6ParamsE)
        /*12cc*/ 	.short	0x0210
        /*12ce*/ 	.short	0x0af0


	//----- nvinfo : EIATTR_SW_WAR
	.align		4
.L_1287:
        /*12d0*/ 	.byte	0x04, 0x36
        /*12d2*/ 	.short	(.L_1289 - .L_1288)
.L_1288:
        /*12d4*/ 	.word	0x00000008
.L_1289:


//--------------------- .nv.info._ZN7cutlass13device_kernelIN5flash11enable_sm90INS1_16FlashAttnFwdSm90INS1_25CollectiveMainloopFwdSm90ILi2EN4cute5tupleIJNS5_1CILi1EEES8_S8_EEENS6_IJNS7_ILi192EEENS7_ILi144EEENS7_ILi96EEEEEELi96ENS_6half_tEfNS_4arch4Sm90ELb1ELb0ELb1ELb0ELb0ELb0ELb0ELb0ELb1ELb1ELb1ELb0EEENS1_21CollectiveEpilogueFwdINS6_IJSA_SC_SB_EEES9_SE_SG_Li384ELb0ELb1ELb1ELb0EEENS1_19SingleTileSchedulerILb0ELb1ELb1ELi192EEEEEEEEEvNT_6ParamsE --------------------------
	.section	.nv.info._ZN7cutlass13device_kernelIN5flash11enable_sm90INS1_16FlashAttnFwdSm90INS1_25CollectiveMainloopFwdSm90ILi2EN4cute5tupleIJNS5_1CILi1EEES8_S8_EEENS6_IJNS7_ILi192EEENS7_ILi144EEENS7_ILi96EEEEEELi96ENS_6half_tEfNS_4arch4Sm90ELb1ELb0ELb1ELb0ELb0ELb0ELb0ELb0ELb1ELb1ELb1ELb0EEENS1_21CollectiveEpilogueFwdINS6_IJSA_SC_SB_EEES9_SE_SG_Li384ELb0ELb1ELb1ELb0EEENS1_19SingleTileSchedulerILb0ELb1ELb1ELi192EEEEEEEEEvNT_6ParamsE,"",@"SHT_CUDA_INFO"
	.sectionflags	@""
	.align	4


	//----- nvinfo : EIATTR_CUDA_API_VERSION
	.align		4
        /*0000*/ 	.byte	0x04, 0x37
        /*0002*/ 	.short	(.L_1291 - .L_1290)
.L_1290:
        /*0004*/ 	.word	0x00000082


	//----- nvinfo : EIATTR_KPARAM_INFO
	.align		4
.L_1291:
        /*0008*/ 	.byte	0x04, 0x17
        /*000a*/ 	.short	(.L_1293 - .L_1292)
.L_1292:
        /*000c*/ 	.word	0x00000000
        /*0010*/ 	.short	0x0000
        /*0012*/ 	.short	0x0070
        /*0014*/ 	.byte	0x00, 0xf0, 0x01, 0x28


	//----- nvinfo : EIATTR_SPARSE_MMA_MASK
	.align		4
.L_1293:
        /*0018*/ 	.byte	0x03, 0x50
        /*001a*/ 	.short	0x0000


	//----- nvinfo : EIATTR_MAXREG_COUNT
	.align		4
        /*001c*/ 	.byte	0x03, 0x1b
        /*001e*/ 	.short	0x0080


	//----- nvinfo : EIATTR_NUM_BARRIERS
	.align		4
        /*0020*/ 	.byte	0x02, 0x4c
        /*0022*/ 	.byte	0x10
	.zero		1


	//----- nvinfo : EIATTR_EXTERNS
	.align		4
        /*0024*/ 	.byte	0x04, 0x0f
        /*0026*/ 	.short	(.L_1295 - .L_1294)


	//   ....[0]....
	.align		4
.L_1294:
        /*0028*/ 	.word	index@(__assertfail)


	//----- nvinfo : EIATTR_ANNOTATIONS
	.align		4
.L_1295:
        /*002c*/ 	.byte	0x04, 0x55
        /*002e*/ 	.short	(.L_1297 - .L_1296)


	//   ....[0]....
.L_1296:
        /*0030*/ 	.word	0x00000001
        /*0034*/ 	.byte	0x90, 0x0a, 0x00, 0x00, 0x01, 0x00, 0x00, 0x00, 0x00, 0xf0, 0x00, 0x00, 0x01, 0x00, 0x00, 0x00
        /*0044*/ 	.byte	0xe0, 0x02, 0x01, 0x00


	//----- nvinfo : EIATTR_MERCURY_ISA_VERSION
	.align		4
.L_1297:
        /*0048*/ 	.byte	0x03, 0x5f
        /*004a*/ 	.short	0x0101


	//----- nvinfo : EIATTR_INT_WARP_WIDE_INSTR_OFFSETS
	.align		4
        /*004c*/ 	.byte	0x04, 0x31
        /*004e*/ 	.short	(.L_1299 - .L_1298)


	//   ....[0]....
.L_1298:
        /*0050*/ 	.word	0x00000120


	//   ....[1]....
        /*0054*/ 	.word	0x000001c0


	//   ....[2]....
        /*0058*/ 	.word	0x00000230


	//----- nvinfo : EIATTR_COOP_GROUP_MASK_REGIDS
	.align		4
.L_1299:
        /*005c*/ 	.byte	0x04, 0x29
        /*005e*/ 	.short	(.L_1301 - .L_1300)


	//   ....[0]....
.L_1300:
        /*0060*/ 	.word	0xffffffff


	//   ....[1]....
        /*0064*/ 	.word	0xffffffff


	//   ....[2]....
        /*0068*/ 	.word	0xffffffff


	//   ....[3]....
        /*006c*/ 	.word	0xffffffff


	//   ....[4]....
        /*0070*/ 	.word	0xffffffff


	//   ....[5]....
        /*0074*/ 	.word	0xffffffff


	//   ....[6]....
        /*0078*/ 	.word	0xffffffff


	//   ....[7]....
        /*007c*/ 	.word	0xffffffff


	//   ....[8]....
        /*0080*/ 	.word	0xffffffff


	//   ....[9]....
        /*0084*/ 	.word	0xffffffff


	//   ....[10]....
        /*0088*/ 	.word	0xffffffff


	//   ....[11]....
        /*008c*/ 	.word	0xffffffff


	//   ....[12]....
        /*0090*/ 	.word	0xffffffff


	//   ....[13]....
        /*0094*/ 	.word	0xffffffff


	//   ....[14]....
        /*0098*/ 	.word	0xffffffff


	//   ....[15]....
        /*009c*/ 	.word	0xffffffff


	//   ....[16]....
        /*00a0*/ 	.word	0xffffffff


	//   ....[17]....
        /*00a4*/ 	.word	0xffffffff


	//   ....[18]....
        /*00a8*/ 	.word	0xffffffff


	//   ....[19]....
        /*00ac*/ 	.word	0xffffffff


	//   ....[20]....
        /*00b0*/ 	.word	0xffffffff


	//   ....[21]....
        /*00b4*/ 	.word	0xffffffff


	//   ....[22]....
        /*00b8*/ 	.word	0xffffffff


	//   ....[23]....
        /*00bc*/ 	.word	0xffffffff


	//   ....[24]....
        /*00c0*/ 	.word	0xffffffff


	//   ....[25]....
        /*00c4*/ 	.word	0xffffffff


	//   ....[26]....
        /*00c8*/ 	.word	0xffffffff


	//   ....[27]....
        /*00cc*/ 	.word	0xffffffff


	//   ....[28]....
        /*00d0*/ 	.word	0xffffffff


	//   ....[29]....
        /*00d4*/ 	.word	0xffffffff


	//   ....[30]....
        /*00d8*/ 	.word	0xffffffff


	//   ....[31]....
        /*00dc*/ 	.word	0xffffffff


	//   ....[32]....
        /*00e0*/ 	.word	0xffffffff


	//   ....[33]....
        /*00e4*/ 	.word	0xffffffff


	//   ....[34]....
        /*00e8*/ 	.word	0xffffffff


	//   ....[35]....
        /*00ec*/ 	.word	0xffffffff


	//   ....[36]....
        /*00f0*/ 	.word	0xffffffff


	//   ....[37]....
        /*00f4*/ 	.word	0xffffffff


	//   ....[38]....
        /*00f8*/ 	.word	0xffffffff


	//   ....[39]....
        /*00fc*/ 	.word	0xffffffff


	//   ....[40]....
        /*0100*/ 	.word	0xffffffff


	//   ....[41]....
        /*0104*/ 	.word	0xffffffff


	//   ....[42]....
        /*0108*/ 	.word	0xffffffff


	//   ....[43]....
        /*010c*/ 	.word	0xffffffff


	//   ....[44]....
        /*0110*/ 	.word	0xffffffff


	//   ....[45]....
        /*0114*/ 	.word	0xffffffff


	//   ....[46]....
        /*0118*/ 	.word	0xffffffff


	//   ....[47]....
        /*011c*/ 	.word	0xffffffff


	//   ....[48]....
        /*0120*/ 	.word	0xffffffff


	//   ....[49]....
        /*0124*/ 	.word	0xffffffff


	//   ....[50]....
        /*0128*/ 	.word	0xffffffff


	//   ....[51]....
        /*012c*/ 	.word	0xffffffff


	//   ....[52]....
        /*0130*/ 	.word	0xffffffff


	//   ....[53]....
        /*0134*/ 	.word	0xffffffff


	//   ....[54]....
        /*0138*/ 	.word	0x0500000f


	//   ....[55]....
        /*013c*/ 	.word	0x0500000f


	//   ....[56]....
        /*0140*/ 	.word	0x0500000f


	//   ....[57]....
        /*0144*/ 	.word	0x0500000f


	//   ....[58]....
        /*0148*/ 	.word	0x0500000f


	//   ....[59]....
        /*014c*/ 	.word	0x0500000f


	//   ....[60]....
        /*0150*/ 	.word	0x0500000f


	//   ....[61]....
        /*0154*/ 	.word	0x0500000f


	//   ....[62]....
        /*0158*/ 	.word	0x0500000f


	//   ....[63]....
        /*015c*/ 	.word	0x0500000f


	//   ....[64]....
        /*0160*/ 	.word	0x0500000f


	//   ....[65]....
        /*0164*/ 	.word	0x0500000f


	//   ....[66]....
        /*0168*/ 	.word	0x0500000f


	//   ....[67]....
        /*016c*/ 	.word	0x0500000f


	//----- nvinfo : EIATTR_COOP_GROUP_INSTR_OFFSETS
	.align		4
.L_1301:
        /*0170*/ 	.byte	0x04, 0x28
        /*0172*/ 	.short	(.L_1303 - .L_1302)


	//   ....[0]....
.L_1302:
        /*0174*/ 	.word	0x00000060


	//   ....[1]....
        /*0178*/ 	.word	0x00000130


	//   ....[2]....
        /*017c*/ 	.word	0x000001e0


	//   ....[3]....
        /*0180*/ 	.word	0x000003a0


	//   ....[4]....
        /*0184*/ 	.word	0x00000500


	//   ....[5]....
        /*0188*/ 	.word	0x00000620


	//   ....[6]....
        /*018c*/ 	.word	0x00000780


	//   ....[7]....
        /*0190*/ 	.word	0x00001110


	//   ....[8]....
        /*0194*/ 	.word	0x00002e20


	//   ....[9]....
        /*0198*/ 	.word	0x00003af0


	//   ....[10]....
        /*019c*/ 	.word	0x00003b50


	//   ....[11]....
        /*01a0*/ 	.word	0x00003c00


	//   ....[12]....
        /*01a4*/ 	.word	0x000046c0


	//   ....[13]....
        /*01a8*/ 	.word	0x00004720


	//   ....[14]....
        /*01ac*/ 	.word	0x00005850


	//   ....[15]....
        /*01b0*/ 	.word	0x000073e0


	//   ....[16]....
        /*01b4*/ 	.word	0x00007580


	//   ....[17]....
        /*01b8*/ 	.word	0x00008210


	//   ....[18]....
        /*01bc*/ 	.word	0x000082e0


	//   ....[19]....
        /*01c0*/ 	.word	0x00008fb0


	//   ....[20]....
        /*01c4*/ 	.word	0x000090a0


	//   ....[21]....
        /*01c8*/ 	.word	0x0000a300


	//   ....[22]....
        /*01cc*/ 	.word	0x0000c9b0


	//   ....[23]....
        /*01d0*/ 	.word	0x0000ca90


	//   ....[24]....
        /*01d4*/ 	.word	0x0000d290


	//   ....[25]....
        /*01d8*/ 	.word	0x0000d320


	//   ....[26]....
        /*01dc*/ 	.word	0x0000e5f0


	//   ....[27]....
        /*01e0*/ 	.word	0x0000e710


	//   ....[28]....
        /*01e4*/ 	.word	0x0000e740


	//   ....[29]....
        /*01e8*/ 	.word	0x0000e860


	//   ....[30]....
        /*01ec*/ 	.word	0x0000e870


	//   ....[31]....
        /*01f0*/ 	.word	0x0000f770


	//   ....[32]....
        /*01f4*/ 	.word	0x0000f780


	//   ....[33]....
        /*01f8*/ 	.word	0x0000f790


	//   ....[34]....
        /*01fc*/ 	.word	0x0000f7a0


	//   ....[35]....
        /*0200*/ 	.word	0x0000f850


	//   ....[36]....
        /*0204*/ 	.word	0x0000f860


	//   ....[37]....
        /*0208*/ 	.word	0x0000fd50


	//   ....[38]....
        /*020c*/ 	.word	0x0000fd60


	//   ....[39]....
        /*0210*/ 	.word	0x00010620


	//   ....[40]....
        /*0214*/ 	.word	0x00011100


	//   ....[41]....
        /*0218*/ 	.word	0x00011c30


	//   ....[42]....
        /*021c*/ 	.word	0x00011c70


	//   ....[43]....
        /*0220*/ 	.word	0x00011c90


	//   ....[44]....
        /*0224*/ 	.word	0x00011ca0


	//   ....[45]....
        /*0228*/ 	.word	0x00011cc0


	//   ....[46]....
        /*022c*/ 	.word	0x00011d70


	//   ....[47]....
        /*0230*/ 	.word	0x00011da0


	//   ....[48]....
        /*0234*/ 	.word	0x00011e10


	//   ....[49]....
        /*0238*/ 	.word	0x00011e40


	//   ....[50]....
        /*023c*/ 	.word	0x00011e60


	//   ....[51]....
        /*0240*/ 	.word	0x00011ec0


	//   ....[52]....
        /*0244*/ 	.word	0x00011ed0


	//   ....[53]....
        /*0248*/ 	.word	0x00014480


	//   ....[54]....
        /*024c*/ 	.word	0x000149d0


	//   ....[55]....
        /*0250*/ 	.word	0x00014b60


	//   ....[56]....
        /*0254*/ 	.word	0x00014bb0


	//   ....[57]....
        /*0258*/ 	.word	0x00014ce0


	//   ....[58]....
        /*025c*/ 	.word	0x00014d50


	//   ....[59]....
        /*0260*/ 	.word	0x00014e40


	//   ....[60]....
        /*0264*/ 	.word	0x00014ea0


	//   ....[61]....
        /*0268*/ 	.word	0x00014f90


	//   ....[62]....
        /*026c*/ 	.word	0x00015010


	//   ....[63]....
        /*0270*/ 	.word	0x00015120


	//   ....[64]....
        /*0274*/ 	.word	0x00015170


	//   ....[65]....
        /*0278*/ 	.word	0x00015290


	//   ....[66]....
        /*027c*/ 	.word	0x000152e0


	//   ....[67]....
        /*0280*/ 	.word	0x000156e0


	//----- nvinfo : EIATTR_REG_RECONFIG
	.align		4
.L_1303:
        /*0284*/ 	.byte	0x01, 0x54
	.zero		2


	//----- nvinfo : EIATTR_SYSCALL_OFFSETS
	.align		4
        /*0288*/ 	.byte	0x04, 0x46
        /*028a*/ 	.short	(.L_1305 - .L_1304)


	//   ....[0]....
.L_1304:
        /*028c*/ 	.word	0x00001330


	//   ....[1]....
        /*0290*/ 	.word	0x00010db0


	//   ....[2]....
        /*0294*/ 	.word	0x00010ef0


	//   ....[3]....
        /*0298*/ 	.word	0x00010fe0


	//   ....[4]....
        /*029c*/ 	.word	0x00011750


	//----- nvinfo : EIATTR_MBARRIER_INSTR_OFFSETS
	.align		4
.L_1305:
        /*02a0*/ 	.byte	0x04, 0x39
        /*02a2*/ 	.short	(.L_1307 - .L_1306)


	//   ....[0]....
.L_1306:
        /*02a4*/ 	.word	0x00000250
        /*02a8*/ 	.word	0x000000ff
        /*02ac*/ 	.word	0x00031c00
        /*02b0*/ 	.short	0x0100
        /*02b2*/ 	.byte	0x08
	.zero		1


	//   ....[1]....
        /*02b4*/ 	.word	0x00000260
        /*02b8*/ 	.word	0x000000ff
        /*02bc*/ 	.word	0x00031c20
        /*02c0*/ 	.short	0x0100
        /*02c2*/ 	.byte	0x08
	.zero		1


	//   ....[2]....
        /*02c4*/ 	.word	0x00000350
        /*02c8*/ 	.word	0x000000ff
        /*02cc*/ 	.word	0x00031c30
        /*02d0*/ 	.short	0x0100
        /*02d2*/ 	.byte	0x08
	.zero		1


	//   ....[3]....
        /*02d4*/ 	.word	0x00000360
        /*02d8*/ 	.word	0x000000ff
        /*02dc*/ 	.word	0x00031c40
        /*02e0*/ 	.short	0x0100
        /*02e2*/ 	.byte	0x08
	.zero		1


	//   ....[4]....
        /*02e4*/ 	.word	0x00000370
        /*02e8*/ 	.word	0x000000ff
        /*02ec*/ 	.word	0x00031c38
        /*02f0*/ 	.short	0x0100
        /*02f2*/ 	.byte	0x08
	.zero		1


	//   ....[5]....
        /*02f4*/ 	.word	0x00000380
        /*02f8*/ 	.word	0x000000ff
        /*02fc*/ 	.word	0x00031c48
        /*0300*/ 	.short	0x0100
        /*0302*/ 	.byte	0x08
	.zero		1


	//   ....[6]....
        /*0304*/ 	.word	0x000004b0
        /*0308*/ 	.word	0x000000ff
        /*030c*/ 	.word	0x00031c50
        /*0310*/ 	.short	0x0100
        /*0312*/ 	.byte	0x08
	.zero		1


	//   ....[7]....
        /*0314*/ 	.word	0x000004c0
        /*0318*/ 	.word	0x000000ff
        /*031c*/ 	.word	0x00031c60
        /*0320*/ 	.short	0x0100
        /*0322*/ 	.byte	0x08
	.zero		1


	//   ....[8]....
        /*0324*/ 	.word	0x000004d0
        /*0328*/ 	.word	0x000000ff
        /*032c*/ 	.word	0x00031c58
        /*0330*/ 	.short	0x0100
        /*0332*/ 	.byte	0x08
	.zero		1


	//   ....[9]....
        /*0334*/ 	.word	0x000004e0
        /*0338*/ 	.word	0x000000ff
        /*033c*/ 	.word	0x00031c68
        /*0340*/ 	.short	0x0100
        /*0342*/ 	.byte	0x08
	.zero		1


	//   ....[10]....
        /*0344*/ 	.word	0x000005d0
        /*0348*/ 	.word	0x000000ff
        /*034c*/ 	.word	0x00031c70
        /*0350*/ 	.short	0x0100
        /*0352*/ 	.byte	0x06
	.zero		1


	//   ....[11]....
        /*0354*/ 	.word	0x000005e0
        /*0358*/ 	.word	0x000000ff
        /*035c*/ 	.word	0x00031c80
        /*0360*/ 	.short	0x0100
        /*0362*/ 	.byte	0x06
	.zero		1


	//   ....[12]....
        /*0364*/ 	.word	0x000005f0
        /*0368*/ 	.word	0x000000ff
        /*036c*/ 	.word	0x00031c78
        /*0370*/ 	.short	0x0100
        /*0372*/ 	.byte	0x06
	.zero		1


	//   ....[13]....
        /*0374*/ 	.word	0x00000600
        /*0378*/ 	.word	0x000000ff
        /*037c*/ 	.word	0x00031c88
        /*0380*/ 	.short	0x0100
        /*0382*/ 	.byte	0x06
	.zero		1


	//   ....[14]....
        /*0384*/ 	.word	0x00000730
        /*0388*/ 	.word	0x000000ff
        /*038c*/ 	.word	0x00031c90
        /*0390*/ 	.short	0x0100
        /*0392*/ 	.byte	0x08
	.zero		1


	//   ....[15]....
        /*0394*/ 	.word	0x00000740
        /*0398*/ 	.word	0x000000ff
        /*039c*/ 	.word	0x00031ca0
        /*03a0*/ 	.short	0x0100
        /*03a2*/ 	.byte	0x08
	.zero		1


	//   ....[16]....
        /*03a4*/ 	.word	0x00000750
        /*03a8*/ 	.word	0x000000ff
        /*03ac*/ 	.word	0x00031c98
        /*03b0*/ 	.short	0x0100
        /*03b2*/ 	.byte	0x08
	.zero		1


	//   ....[17]....
        /*03b4*/ 	.word	0x00000760
        /*03b8*/ 	.word	0x000000ff
        /*03bc*/ 	.word	0x00031ca8
        /*03c0*/ 	.short	0x0100
        /*03c2*/ 	.byte	0x08
	.zero		1


	//   ....[18]....
        /*03c4*/ 	.word	0x00000890
        /*03c8*/ 	.word	0x000000ff
        /*03cc*/ 	.word	0x00031cb0
        /*03d0*/ 	.short	0x0100
        /*03d2*/ 	.byte	0x08
	.zero		1


	//   ....[19]....
        /*03d4*/ 	.word	0x000008a0
        /*03d8*/ 	.word	0x000000ff
        /*03dc*/ 	.word	0x00031cc0
        /*03e0*/ 	.short	0x0100
        /*03e2*/ 	.byte	0x08
	.zero		1


	//   ....[20]....
        /*03e4*/ 	.word	0x000008b0
        /*03e8*/ 	.word	0x000000ff
        /*03ec*/ 	.word	0x00031cb8
        /*03f0*/ 	.short	0x0100
        /*03f2*/ 	.byte	0x08
	.zero		1


	//   ....[21]....
        /*03f4*/ 	.word	0x000008c0
        /*03f8*/ 	.word	0x000000ff
        /*03fc*/ 	.word	0x00031cc8
        /*0400*/ 	.short	0x0100
        /*0402*/ 	.byte	0x08
	.zero		1


	//   ....[22]....
        /*0404*/ 	.word	0x00001360
        /*0408*/ 	.word	0x000000ff
        /*040c*/ 	.word	0x00031c00
        /*0410*/ 	.short	0x010a
        /*0412*/ 	.byte	0x3c
	.zero		1


	//   ....[23]....
        /*0414*/ 	.word	0x000013b0
        /*0418*/ 	.word	0x000000ff
        /*041c*/ 	.word	0x00031c30
        /*0420*/ 	.short	0x010a
        /*0422*/ 	.byte	0x3c
	.zero		1


	//   ....[24]....
        /*0424*/ 	.word	0x00001420
        /*0428*/ 	.word	0x000000ff
        /*042c*/ 	.word	0x00031c30
        /*0430*/ 	.short	0x010a
        /*0432*/ 	.byte	0x3c
	.zero		1


	//   ....[25]....
        /*0434*/ 	.word	0x00004b00
        /*0438*/ 	.word	0x00000000
        /*043c*/ 	.word	0x00000000
        /*0440*/ 	.short	0x0101
        /*0442*/ 	.byte	0x3f
	.zero		1


	//   ....[26]....
        /*0444*/ 	.word	0x000059b0
        /*0448*/ 	.word	0x000000ff
        /*044c*/ 	.word	0x00031c30
        /*0450*/ 	.short	0x010a
        /*0452*/ 	.byte	0x07
	.zero		1


	//   ....[27]....
        /*0454*/ 	.word	0x000059f0
        /*0458*/ 	.word	0x000000ff
        /*045c*/ 	.word	0x00031c30
        /*0460*/ 	.short	0x010a
        /*0462*/ 	.byte	0x07
	.zero		1


	//   ....[28]....
        /*0464*/ 	.word	0x00007070
        /*0468*/ 	.word	0x000000ff
        /*046c*/ 	.word	0x00031c50
        /*0470*/ 	.short	0x010a
        /*0472*/ 	.byte	0x07
	.zero		1


	//   ....[29]....
        /*0474*/ 	.word	0x000070b0
        /*0478*/ 	.word	0x000000ff
        /*047c*/ 	.word	0x00031c50
        /*0480*/ 	.short	0x010a
        /*0482*/ 	.byte	0x07
	.zero		1


	//   ....[30]....
        /*0484*/ 	.word	0x00009600
        /*0488*/ 	.word	0x0000004f
        /*048c*/ 	.word	0x00000000
        /*0490*/ 	.short	0x0101
        /*0492*/ 	.byte	0x3f
	.zero		1


	//   ....[31]....
        /*0494*/ 	.word	0x00009690
        /*0498*/ 	.word	0x00000069
        /*049c*/ 	.word	0x00000000
        /*04a0*/ 	.short	0x0101
        /*04a2*/ 	.byte	0x3f
	.zero		1


	//   ....[32]....
        /*04a4*/ 	.word	0x0000a6d0
        /*04a8*/ 	.word	0x000000ff
        /*04ac*/ 	.word	0x00031c30
        /*04b0*/ 	.short	0x010a
        /*04b2*/ 	.byte	0x06
	.zero		1


	//   ....[33]....
        /*04b4*/ 	.word	0x0000a710
        /*04b8*/ 	.word	0x000000ff
        /*04bc*/ 	.word	0x00031c30
        /*04c0*/ 	.short	0x010a
        /*04c2*/ 	.byte	0x06
	.zero		1


	//   ....[34]....
        /*04c4*/ 	.word	0x0000bde0
        /*04c8*/ 	.word	0x000000ff
        /*04cc*/ 	.word	0x00031c50
        /*04d0*/ 	.short	0x010a
        /*04d2*/ 	.byte	0x06
	.zero		1


	//   ....[35]....
        /*04d4*/ 	.word	0x0000be20
        /*04d8*/ 	.word	0x000000ff
        /*04dc*/ 	.word	0x00031c50
        /*04e0*/ 	.short	0x010a
        /*04e2*/ 	.byte	0x06
	.zero		1


	//   ....[36]....
        /*04e4*/ 	.word	0x0000d8f0
        /*04e8*/ 	.word	0x00000077
        /*04ec*/ 	.word	0x00000000
        /*04f0*/ 	.short	0x0101
        /*04f2*/ 	.byte	0x3f
	.zero		1


	//   ....[37]....
        /*04f4*/ 	.word	0x0000d9b0
        /*04f8*/ 	.word	0x00000077
        /*04fc*/ 	.word	0x00000000
        /*0500*/ 	.short	0x0101
        /*0502*/ 	.byte	0x3f
	.zero		1


	//   ....[38]....
        /*0504*/ 	.word	0x0000e660
        /*0508*/ 	.word	0x000000ff
        /*050c*/ 	.word	0x00031c50
        /*0510*/ 	.short	0x010a
        /*0512*/ 	.byte	0x0a
	.zero		1


	//   ....[39]....
        /*0514*/ 	.word	0x0000e6a0
        /*0518*/ 	.word	0x000000ff
        /*051c*/ 	.word	0x00031c50
        /*0520*/ 	.short	0x010a
        /*0522*/ 	.byte	0x0a
	.zero		1


	//   ....[40]....
        /*0524*/ 	.word	0x0000ece0
        /*0528*/ 	.word	0x00000009
        /*052c*/ 	.word	0x00000000
        /*0530*/ 	.short	0x0101
        /*0532*/ 	.byte	0x3f
	.zero		1


	//   ....[41]....
        /*0534*/ 	.word	0x0000f870
        /*0538*/ 	.word	0x000000ff
        /*053c*/ 	.word	0x00000000
        /*0540*/ 	.short	0x0101
        /*0542*/ 	.byte	0x04
	.zero		1


	//   ....[42]....
        /*0544*/ 	.word	0x00011300
        /*0548*/ 	.word	0x000000ff
        /*054c*/ 	.word	0x00031c40
        /*0550*/ 	.short	0x010a
        /*0552*/ 	.byte	0x26
	.zero		1


	//   ....[43]....
        /*0554*/ 	.word	0x000120d0
        /*0558*/ 	.word	0x000000ff
        /*055c*/ 	.word	0x00031c00
        /*0560*/ 	.short	0x0107
        /*0562*/ 	.byte	0x26
	.zero		1


	//   ....[44]....
        /*0564*/ 	.word	0x00012120
        /*0568*/ 	.word	0x000000ff
        /*056c*/ 	.word	0x00031c00
        /*0570*/ 	.short	0x0101
        /*0572*/ 	.byte	0x26
	.zero		1


	//   ....[45]....
        /*0574*/ 	.word	0x00012150
        /*0578*/ 	.word	0x000000ff
        /*057c*/ 	.word	0x00031c20
        /*0580*/ 	.short	0x010a
        /*0582*/ 	.byte	0x26
	.zero		1


	//   ....[46]....
        /*0584*/ 	.word	0x000124a0
        /*0588*/ 	.word	0x000000ff
        /*058c*/ 	.word	0x00031c48
        /*0590*/ 	.short	0x010a
        /*0592*/ 	.byte	0x26
	.zero		1


	//   ....[47]....
        /*0594*/ 	.word	0x00012870
        /*0598*/ 	.word	0x000000ff
        /*059c*/ 	.word	0x00031c60
        /*05a0*/ 	.short	0x010a
        /*05a2*/ 	.byte	0x26
	.zero		1


	//   ....[48]....
        /*05a4*/ 	.word	0x00012e00
        /*05a8*/ 	.word	0x000000ff
        /*05ac*/ 	.word	0x00031c40
        /*05b0*/ 	.short	0x010a
        /*05b2*/ 	.byte	0x26
	.zero		1


	//   ....[49]....
        /*05b4*/ 	.word	0x000131e0
        /*05b8*/ 	.word	0x000000ff
        /*05bc*/ 	.word	0x00031c68
        /*05c0*/ 	.short	0x010a
        /*05c2*/ 	.byte	0x26
	.zero		1


	//   ....[50]....
        /*05c4*/ 	.word	0x000137b0
        /*05c8*/ 	.word	0x000000ff
        /*05cc*/ 	.word	0x00031c48
        /*05d0*/ 	.short	0x010a
        /*05d2*/ 	.byte	0x26
	.zero		1


	//   ....[51]....
        /*05d4*/ 	.word	0x00013b70
        /*05d8*/ 	.word	0x000000ff
        /*05dc*/ 	.word	0x00031c60
        /*05e0*/ 	.short	0x010a
        /*05e2*/ 	.byte	0x26
	.zero		1


	//   ....[52]....
        /*05e4*/ 	.word	0x00013fb0
        /*05e8*/ 	.word	0x00000003
        /*05ec*/ 	.word	0x00031c60
        /*05f0*/ 	.short	0x010a
        /*05f2*/ 	.byte	0x3f
	.zero		1


	//   ....[53]....
        /*05f4*/ 	.word	0x00014410
        /*05f8*/ 	.word	0x00000007
        /*05fc*/ 	.word	0x00031c20
        /*0600*/ 	.short	0x010a
        /*0602*/ 	.byte	0x3f
	.zero		1


	//   ....[54]....
        /*0604*/ 	.word	0x00014580
        /*0608*/ 	.word	0x00000005
        /*060c*/ 	.word	0x00000000
        /*0610*/ 	.short	0x010a
        /*0612*/ 	.byte	0x3f
	.zero		1


	//   ....[55]....
        /*0614*/ 	.word	0x000145f0
        /*0618*/ 	.word	0x00000003
        /*061c*/ 	.word	0x00000000
        /*0620*/ 	.short	0x010a
        /*0622*/ 	.byte	0x3f
	.zero		1


	//   ....[56]....
        /*0624*/ 	.word	0x00014650
        /*0628*/ 	.word	0x00000005
        /*062c*/ 	.word	0x00000000
        /*0630*/ 	.short	0x010a
        /*0632*/ 	.byte	0x3f
	.zero		1


	//   ....[57]....
        /*0634*/ 	.word	0x00014680
        /*0638*/ 	.word	0x00000003
        /*063c*/ 	.word	0x00000000
        /*0640*/ 	.short	0x010a
        /*0642*/ 	.byte	0x3f
	.zero		1


	//   ....[58]....
        /*0644*/ 	.word	0x000146f0
        /*0648*/ 	.word	0x00000003
        /*064c*/ 	.word	0x00031c00
        /*0650*/ 	.short	0x010a
        /*0652*/ 	.byte	0x3f
	.zero		1


	//   ....[59]....
        /*0654*/ 	.word	0x00014750
        /*0658*/ 	.word	0x00000005
        /*065c*/ 	.word	0x00031c30
        /*0660*/ 	.short	0x010a
        /*0662*/ 	.byte	0x3f
	.zero		1


	//   ....[60]....
        /*0664*/ 	.word	0x000147b0
        /*0668*/ 	.word	0x0000000f
        /*066c*/ 	.word	0x00031c30
        /*0670*/ 	.short	0x010a
        /*0672*/ 	.byte	0x3f
	.zero		1


	//   ....[61]....
        /*0674*/ 	.word	0x00014810
        /*0678*/ 	.word	0x0000000e
        /*067c*/ 	.word	0x00031c50
        /*0680*/ 	.short	0x010a
        /*0682*/ 	.byte	0x3f
	.zero		1


	//   ....[62]....
        /*0684*/ 	.word	0x00014870
        /*0688*/ 	.word	0x0000000c
        /*068c*/ 	.word	0x00031c30
        /*0690*/ 	.short	0x010a
        /*0692*/ 	.byte	0x3f
	.zero		1


	//   ....[63]....
        /*0694*/ 	.word	0x000148d0
        /*0698*/ 	.word	0x0000000b
        /*069c*/ 	.word	0x00031c50
        /*06a0*/ 	.short	0x010a
        /*06a2*/ 	.byte	0x3f
	.zero		1


	//   ....[64]....
        /*06a4*/ 	.word	0x00014930
        /*06a8*/ 	.word	0x00000003
        /*06ac*/ 	.word	0x00031c50
        /*06b0*/ 	.short	0x010a
        /*06b2*/ 	.byte	0x3f
	.zero		1


	//   ....[65]....
        /*06b4*/ 	.word	0x00014a90
        /*06b8*/ 	.word	0x00000003
        /*06bc*/ 	.word	0x00031c40
        /*06c0*/ 	.short	0x010a
        /*06c2*/ 	.byte	0x3f
	.zero		1


	//   ....[66]....
        /*06c4*/ 	.word	0x00015320
        /*06c8*/ 	.word	0x00000003
        /*06cc*/ 	.word	0x00031c20
        /*06d0*/ 	.short	0x010a
        /*06d2*/ 	.byte	0x3f
	.zero		1


	//   ....[67]....
        /*06d4*/ 	.word	0x00015380
        /*06d8*/ 	.word	0x00000003
        /*06dc*/ 	.word	0x00031c48
        /*06e0*/ 	.short	0x010a
        /*06e2*/ 	.byte	0x3f
	.zero		1


	//   ....[68]....
        /*06e4*/ 	.word	0x000153e0
        /*06e8*/ 	.word	0x00000003
        /*06ec*/ 	.word	0x00031c60
        /*06f0*/ 	.short	0x010a
        /*06f2*/ 	.byte	0x3f
	.zero		1


	//   ....[69]....
        /*06f4*/ 	.word	0x00015440
        /*06f8*/ 	.word	0x00000003
        /*06fc*/ 	.word	0x00031c40
        /*0700*/ 	.short	0x010a
        /*0702*/ 	.byte	0x3f
	.zero		1


	//   ....[70]....
        /*0704*/ 	.word	0x000154a0
        /*0708*/ 	.word	0x00000003
        /*070c*/ 	.word	0x00031c68
        /*0710*/ 	.short	0x010a
        /*0712*/ 	.byte	0x3f
	.zero		1


	//   ....[71]....
        /*0714*/ 	.word	0x00015500
        /*0718*/ 	.word	0x00000002
        /*071c*/ 	.word	0x00031c48
        /*0720*/ 	.short	0x010a
        /*0722*/ 	.byte	0x3f
	.zero		1


	//   ....[72]....
        /*0724*/ 	.word	0x00015560
        /*0728*/ 	.word	0x00000002
        /*072c*/ 	.word	0x00031c60
        /*0730*/ 	.short	0x010a
        /*0732*/ 	.byte	0x3f
	.zero		1


	//   ....[73]....
        /*0734*/ 	.word	0x000155b0
        /*0738*/ 	.word	0x00000003
        /*073c*/ 	.word	0x00031c60
        /*0740*/ 	.short	0x010a
        /*0742*/ 	.byte	0x3f
	.zero		1


	//   ....[74]....
        /*0744*/ 	.word	0x00015600
        /*0748*/ 	.word	0x00000007
        /*074c*/ 	.word	0x00031c20
        /*0750*/ 	.short	0x010a
        /*0752*/ 	.byte	0x3f
	.zero		1


	//   ....[75]....
        /*0754*/ 	.word	0x000157a0
        /*0758*/ 	.word	0x00000005
        /*075c*/ 	.word	0x00000000
        /*0760*/ 	.short	0x010a
        /*0762*/ 	.byte	0x3f
	.zero		1


	//   ....[76]....
        /*0764*/ 	.word	0x000157f0
        /*0768*/ 	.word	0x00000003
        /*076c*/ 	.word	0x00000000
        /*0770*/ 	.short	0x010a
        /*0772*/ 	.byte	0x3f
	.zero		1


	//   ....[77]....
        /*0774*/ 	.word	0x00015840
        /*0778*/ 	.word	0x00000005
        /*077c*/ 	.word	0x00000000
        /*0780*/ 	.short	0x010a
        /*0782*/ 	.byte	0x3f
	.zero		1


	//----- nvinfo : EIATTR_NUM_MBARRIERS
	.align		4
.L_1307:
        /*0784*/ 	.byte	0x03, 0x38
        /*0786*/ 	.short	0x0016


	//----- nvinfo : EIATTR_EXIT_INSTR_OFFSETS
	.align		4
        /*0788*/ 	.byte	0x04, 0x1c
        /*078a*/ 	.short	(.L_1309 - .L_1308)


	//   ....[0]....
.L_1308:
        /*078c*/ 	.word	0x000146d0


	//----- nvinfo : EIATTR_MAX_THREADS
	.align		4
.L_1309:
        /*0790*/ 	.byte	0x04, 0x05
        /*0792*/ 	.short	(.L_1311 - .L_1310)
.L_1310:
        /*0794*/ 	.word	0x00000200
        /*0798*/ 	.word	0x00000001
        /*079c*/ 	.word	0x00000001


	//----- nvinfo : EIATTR_CRS_STACK_SIZE
	.align		4
.L_1311:
        /*07a0*/ 	.byte	0x04, 0x1e
        /*07a2*/ 	.short	(.L_1313 - .L_1312)
.L_1312:
        /*07a4*/ 	.word	0x00000000


	//----- nvinfo : EIATTR_CBANK_PARAM_SIZE
	.align		4
.L_1313:
        /*07a8*/ 	.byte	0x03, 0x19
        /*07aa*/ 	.short	0x0a70


	//----- nvinfo : EIATTR_PARAM_CBANK
	.align		4
        /*07ac*/ 	.byte	0x04, 0x0a
        /*07ae*/ 	.short	(.L_1315 - .L_1314)
	.align		4
.L_1314:
        /*07b0*/ 	.word	index@(.nv.constant0._ZN7cutlass13device_kernelIN5flash11enable_sm90INS1_16FlashAttnFwdSm90INS1_25CollectiveMainloopFwdSm90ILi2EN4cute5tupleIJNS5_1CILi1EEES8_S8_EEENS6_IJNS7_ILi192EEENS7_ILi144EEENS7_ILi96EEEEEELi96ENS_6half_tEfNS_4arch4Sm90ELb1ELb0ELb1ELb0ELb0ELb0ELb0ELb0ELb1ELb1ELb1ELb0EEENS1_21CollectiveEpilogueFwdINS6_IJSA_SC_SB_EEES9_SE_SG_Li384ELb0ELb1ELb1ELb0EEENS1_19SingleTileSchedulerILb0ELb1ELb1ELi192EEEEEEEEEvNT_6ParamsE)
        /*07b4*/ 	.short	0x0210
        /*07b6*/ 	.short	0x0a70


	//----- nvinfo : EIATTR_SW_WAR
	.align		4
.L_1315:
        /*07b8*/ 	.byte	0x04, 0x36
        /*07ba*/ 	.short	(.L_1317 - .L_1316)
.L_1316:
        /*07bc*/ 	.word	0x00000008
.L_1317:


//--------------------- .nv.info._ZN7cutlass13device_kernelIN5flash11enable_sm90INS1_16FlashAttnFwdSm90INS1_25CollectiveMainloopFwdSm90ILi2EN4cute5tupleIJNS5_1CILi1EEES8_S8_EEENS6_IJNS7_ILi192EEENS7_ILi144EEENS7_ILi96EEEEEELi96ENS_6half_tEfNS_4arch4Sm90ELb1ELb0ELb1ELb1ELb0ELb0ELb0ELb0ELb1ELb1ELb1ELb0EEENS1_21CollectiveEpilogueFwdINS6_IJSA_SC_SB_EEES9_SE_SG_Li384ELb1ELb1ELb1ELb0EEENS1_36VarlenDynamicPersistentTileSchedulerILi192ELi144ELi384ELi128ELb1ELb1ELb1ELb1ELb1ELb1EEEEEEEEEvNT_6ParamsE --------------------------
	.section	.nv.info._ZN7cutlass13device_kernelIN5flash11enable_sm90INS1_16FlashAttnFwdSm90INS1_25CollectiveMainloopFwdSm90ILi2EN4cute5tupleIJNS5_1CILi1EEES8_S8_EEENS6_IJNS7_ILi192EEENS7_ILi144EEENS7_ILi96EEEEEELi96ENS_6half_tEfNS_4arch4Sm90ELb1ELb0ELb1ELb1ELb0ELb0ELb0ELb0ELb1ELb1ELb1ELb0EEENS1_21CollectiveEpilogueFwdINS6_IJSA_SC_SB_EEES9_SE_SG_Li384ELb1ELb1ELb1ELb0EEENS1_36VarlenDynamicPersistentTileSchedulerILi192ELi144ELi384ELi128ELb1ELb1ELb1ELb1ELb1ELb1EEEEEEEEEvNT_6ParamsE,"",@"SHT_CUDA_INFO"
	.sectionflags	@""
	.align	4


	//----- nvinfo : EIATTR_CUDA_API_VERSION
	.align		4
        /*0000*/ 	.byte	0x04, 0x37
        /*0002*/ 	.short	(.L_1319 - .L_1318)
.L_1318:
        /*0004*/ 	.word	0x00000082


	//----- nvinfo : EIATTR_KPARAM_INFO
	.align		4
.L_1319:
        /*0008*/ 	.byte	0x04, 0x17
        /*000a*/ 	.short	(.L_1321 - .L_1320)
.L_1320:
        /*000c*/ 	.word	0x00000000
        /*0010*/ 	.short	0x0000
        /*0012*/ 	.short	0x0070
        /*0014*/ 	.byte	0x00, 0xf0, 0x01, 0x2a


	//----- nvinfo : EIATTR_SPARSE_MMA_MASK
	.align		4
.L_1321:
        /*0018*/ 	.byte	0x03, 0x50
        /*001a*/ 	.short	0x0000


	//----- nvinfo : EIATTR_MAXREG_COUNT
	.align		4
        /*001c*/ 	.byte	0x03, 0x1b
        /*001e*/ 	.short	0x0080


	//----- nvinfo : EIATTR_NUM_BARRIERS
	.align		4
        /*0020*/ 	.byte	0x02, 0x4c
        /*0022*/ 	.byte	0x10
	.zero		1


	//----- nvinfo : EIATTR_EXTERNS
	.align		4
        /*0024*/ 	.byte	0x04, 0x0f
        /*0026*/ 	.short	(.L_1323 - .L_1322)


	//   ....[0]....
	.align		4
.L_1322:
        /*0028*/ 	.word	index@(__assertfail)


	//----- nvinfo : EIATTR_ANNOTATIONS
	.align		4
.L_1323:
        /*002c*/ 	.byte	0x04, 0x55
        /*002e*/ 	.short	(.L_1325 - .L_1324)


	//   ....[0]....
.L_1324:
        /* <DEDUP_REMOVED lines=33> */


	//----- nvinfo : EIATTR_MERCURY_ISA_VERSION
	.align		4
.L_1325:
        /*0228*/ 	.byte	0x03, 0x5f
        /*022a*/ 	.short	0x0101


	//----- nvinfo : EIATTR_UNUSED_LOAD_BYTE_OFFSET
	.align		4
        /*022c*/ 	.byte	0x04, 0x44
        /*022e*/ 	.short	(.L_1327 - .L_1326)


	//   ....[0]....
.L_1326:
        /*0230*/ 	.word	0x00000a60
        /*0234*/ 	.word	0x0000fff0


	//   ....[1]....
        /*0238*/ 	.word	0x0000fad0
        /*023c*/ 	.word	0x0000fff0


	//----- nvinfo : EIATTR_INT_WARP_WIDE_INSTR_OFFSETS
	.align		4
.L_1327:
        /*0240*/ 	.byte	0x04, 0x31
        /*0242*/ 	.short	(.L_1329 - .L_1328)


	//   ....[0]....
.L_1328:
        /*0244*/ 	.word	0x00000130


	//   ....[1]....
        /*0248*/ 	.word	0x00000170


	//   ....[2]....
        /*024c*/ 	.word	0x000001e0


	//   ....[3]....
        /*0250*/ 	.word	0x00014280


	//   ....[4]....
        /*0254*/ 	.word	0x00014320


	//   ....[5]....
        /*0258*/ 	.word	0x00017e50


	//   ....[6]....
        /*025c*/ 	.word	0x00017ef0


	//----- nvinfo : EIATTR_COOP_GROUP_MASK_REGIDS
	.align		4
.L_1329:
        /*0260*/ 	.byte	0x04, 0x29
        /*0262*/ 	.short	(.L_1331 - .L_1330)


	//   ....[0]....
.L_1330:
        /*0264*/ 	.word	0xffffffff


	//   ....[1]....
        /*0268*/ 	.word	0xffffffff


	//   ....[2]....
        /*026c*/ 	.word	0xffffffff


	//   ....[3]....
        /*0270*/ 	.word	0xffffffff


	//   ....[4]....
        /*0274*/ 	.word	0xffffffff


	//   ....[5]....
        /*0278*/ 	.word	0xffffffff


	//   ....[6]....
        /*027c*/ 	.word	0xffffffff


	//   ....[7]....
        /*0280*/ 	.word	0xffffffff


	//   ....[8]....
        /*0284*/ 	.word	0xffffffff


	//   ....[9]....
        /*0288*/ 	.word	0xffffffff


	//   ....[10]....
        /*028c*/ 	.word	0xffffffff


	//   ....[11]....
        /*0290*/ 	.word	0xffffffff


	//   ....[12]....
        /*0294*/ 	.word	0xffffffff


	//   ....[13]....
        /*0298*/ 	.word	0xffffffff


	//   ....[14]....
        /*029c*/ 	.word	0xffffffff


	//   ....[15]....
        /*02a0*/ 	.word	0xffffffff


	//   ....[16]....
        /*02a4*/ 	.word	0xffffffff


	//   ....[17]....
        /*02a8*/ 	.word	0xffffffff


	//   ....[18]....
        /*02ac*/ 	.word	0xffffffff


	//   ....[19]....
        /*02b0*/ 	.word	0xffffffff


	//   ....[20]....
        /*02b4*/ 	.word	0xffffffff


	//   ....[21]....
        /*02b8*/ 	.word	0xffffffff


	//   ....[22]....
        /*02bc*/ 	.word	0xffffffff


	//   ....[23]....
        /*02c0*/ 	.word	0xffffffff


	//   ....[24]....
        /*02c4*/ 	.word	0xffffffff


	//   ....[25]....
        /*02c8*/ 	.word	0xffffffff


	//   ....[26]....
        /*02cc*/ 	.word	0xffffffff


	//   ....[27]....
        /*02d0*/ 	.word	0xffffffff


	//   ....[28]....
        /*02d4*/ 	.word	0xffffffff


	//   ....[29]....
        /*02d8*/ 	.word	0xffffffff


	//   ....[30]....
        /*02dc*/ 	.word	0xffffffff


	//   ....[31]....
        /*02e0*/ 	.word	0xffffffff


	//   ....[32]....
        /*02e4*/ 	.word	0xffffffff


	//   ....[33]....
        /*02e8*/ 	.word	0xffffffff


	//   ....[34]....
        /*02ec*/ 	.word	0xffffffff


	//   ....[35]....
        /*02f0*/ 	.word	0xffffffff


	//   ....[36]....
        /*02f4*/ 	.word	0xffffffff


	//   ....[37]....
        /*02f8*/ 	.word	0xffffffff


	//   ....[38]....
        /*02fc*/ 	.word	0xffffffff


	//   ....[39]....
        /*0300*/ 	.word	0xffffffff


	//   ....[40]....
        /*0304*/ 	.word	0xffffffff


	//   ....[41]....
        /*0308*/ 	.word	0xffffffff


	//   ....[42]....
        /*030c*/ 	.word	0xffffffff


	//   ....[43]....
        /*0310*/ 	.word	0xffffffff


	//   ....[44]....
        /*0314*/ 	.word	0xffffffff


	//   ....[45]....
        /*0318*/ 	.word	0xffffffff


	//   ....[46]....
        /*031c*/ 	.word	0xffffffff


	//   ....[47]....
        /*0320*/ 	.word	0xffffffff


	//   ....[48]....
        /*0324*/ 	.word	0xffffffff


	//   ....[49]....
        /*0328*/ 	.word	0xffffffff


	//   ....[50]....
        /*032c*/ 	.word	0xffffffff


	//   ....[51]....
        /*0330*/ 	.word	0xffffffff


	//   ....[52]....
        /*0334*/ 	.word	0xffffffff


	//   ....[53]....
        /*0338*/ 	.word	0xffffffff


	//   ....[54]....
        /*033c*/ 	.word	0xffffffff


	//   ....[55]....
        /*0340*/ 	.word	0xffffffff


	//   ....[56]....
        /*0344*/ 	.word	0xffffffff


	//   ....[57]....
        /*0348*/ 	.word	0xffffffff


	//   ....[58]....
        /*034c*/ 	.word	0xffffffff


	//   ....[59]....
        /*0350*/ 	.word	0xffffffff


	//   ....[60]....
        /*0354*/ 	.word	0xffffffff


	//   ....[61]....
        /*0358*/ 	.word	0xffffffff


	//   ....[62]....
        /*035c*/ 	.word	0xffffffff


	//   ....[63]....
        /*0360*/ 	.word	0xffffffff


	//   ....[64]....
        /*0364*/ 	.word	0xffffffff


	//   ....[65]....
        /*0368*/ 	.word	0xffffffff


	//   ....[66]....
        /*036c*/ 	.word	0xffffffff


	//   ....[67]....
        /*0370*/ 	.word	0xffffffff


	//   ....[68]....
        /*0374*/ 	.word	0xffffffff


	//   ....[69]....
        /*0378*/ 	.word	0xffffffff


	//   ....[70]....
        /*037c*/ 	.word	0xffffffff


	//   ....[71]....
        /*0380*/ 	.word	0xffffffff


	//   ....[72]....
        /*0384*/ 	.word	0xffffffff


	//   ....[73]....
        /*0388*/ 	.word	0xffffffff


	//   ....[74]....
        /*038c*/ 	.word	0xffffffff


	//   ....[75]....
        /*0390*/ 	.word	0xffffffff


	//   ....[76]....
        /*0394*/ 	.word	0xffffffff


	//   ....[77]....
        /*0398*/ 	.word	0xffffffff


	//   ....[78]....
        /*039c*/ 	.word	0xffffffff


	//   ....[79]....
        /*03a0*/ 	.word	0xffffffff


	//   ....[80]....
        /*03a4*/ 	.word	0xffffffff


	//   ....[81]....
        /*03a8*/ 	.word	0xffffffff


	//   ....[82]....
        /*03ac*/ 	.word	0xffffffff


	//   ....[83]....
        /*03b0*/ 	.word	0xffffffff


	//   ....[84]....
        /*03b4*/ 	.word	0xffffffff


	//   ....[85]....
        /*03b8*/ 	.word	0xffffffff


	//   ....[86]....
        /*03bc*/ 	.word	0xffffffff


	//   ....[87]....
        /*03c0*/ 	.word	0xffffffff


	//   ....[88]....
        /*03c4*/ 	.word	0xffffffff


	//   ....[89]....
        /*03c8*/ 	.word	0xffffffff


	//   ....[90]....
        /*03cc*/ 	.word	0xffffffff


	//   ....[91]....
        /*03d0*/ 	.word	0xffffffff


	//   ....[92]....
        /*03d4*/ 	.word	0xffffffff


	//   ....[93]....
        /*03d8*/ 	.word	0xffffffff


	//   ....[94]....
        /*03dc*/ 	.word	0xffffffff


	//   ....[95]....
        /*03e0*/ 	.word	0xffffffff


	//   ....[96]....
        /*03e4*/ 	.word	0x0500000f


	//   ....[97]....
        /*03e8*/ 	.word	0x0500000f


	//   ....[98]....
        /*03ec*/ 	.word	0x0500000f


	//   ....[99]....
        /*03f0*/ 	.word	0x0500000f


	//   ....[100]....
        /*03f4*/ 	.word	0x0500000f


	//   ....[101]....
        /*03f8*/ 	.word	0x0500000f


	//   ....[102]....
        /*03fc*/ 	.word	0x0500000f


	//   ....[103]....
        /*0400*/ 	.word	0x0500000f


	//   ....[104]....
        /*0404*/ 	.word	0x0500000f


	//   ....[105]....
        /*0408*/ 	.word	0x0500000f


	//   ....[106]....
        /*040c*/ 	.word	0x0500000f


	//   ....[107]....
        /*0410*/ 	.word	0x0500000f


	//   ....[108]....
        /*0414*/ 	.word	0x0500000f


	//   ....[109]....
        /*0418*/ 	.word	0x0500000f


	//   ....[110]....
        /*041c*/ 	.word	0x0500000f


	//   ....[111]....
        /*0420*/ 	.word	0x0500000f


	//   ....[112]....
        /*0424*/ 	.word	0x0500000f


	//   ....[113]....
        /*0428*/ 	.word	0x0500000f


	//   ....[114]....
        /*042c*/ 	.word	0x0500000f


	//   ....[115]....
        /*0430*/ 	.word	0x0500000f


	//   ....[116]....
        /*0434*/ 	.word	0x0500000f


	//   ....[117]....
        /*0438*/ 	.word	0x0500000f


	//   ....[118]....
        /*043c*/ 	.word	0x0500000f


	//   ....[119]....
        /*0440*/ 	.word	0x0500000f


	//   ....[120]....
        /*0444*/ 	.word	0x0500000f


	//   ....[121]....
        /*0448*/ 	.word	0x0500000f


	//   ....[122]....
        /*044c*/ 	.word	0x0500000f


	//   ....[123]....
        /*0450*/ 	.word	0x0500000f


	//   ....[124]....
        /*0454*/ 	.word	0x0500000f


	//   ....[125]....
        /*0458*/ 	.word	0x0500000f


	//   ....[126]....
        /*045c*/ 	.word	0x0500000f


	//   ....[127]....
        /*0460*/ 	.word	0x0500000f


	//----- nvinfo : EIATTR_COOP_GROUP_INSTR_OFFSETS
	.align		4
.L_1331:
        /*0464*/ 	.byte	0x04, 0x28
        /*0466*/ 	.short	(.L_1333 - .L_1332)


	//   ....[0]....
.L_1332:
        /*0468*/ 	.word	0x00000070


	//   ....[1]....
        /*046c*/ 	.word	0x00000140


	//   ....[2]....
        /*0470*/ 	.word	0x00000190


	//   ....[3]....
        /*0474*/ 	.word	0x000003c0


	//   ....[4]....
        /*0478*/ 	.word	0x00000520


	//   ....[5]....
        /*047c*/ 	.word	0x00000640


	//   ....[6]....
        /*0480*/ 	.word	0x000007a0


	//   ....[7]....
        /*0484*/ 	.word	0x00001d70


	//   ....[8]....
        /*0488*/ 	.word	0x00003be0


	//   ....[9]....
        /*048c*/ 	.word	0x00003c40


	//   ....[10]....
        /*0490*/ 	.word	0x00004870


	//   ....[11]....
        /*0494*/ 	.word	0x00004900


	//   ....[12]....
        /*0498*/ 	.word	0x000053c0


	//   ....[13]....
        /*049c*/ 	.word	0x00005470


	//   ....[14]....
        /*04a0*/ 	.word	0x00006340


	//   ....[15]....
        /*04a4*/ 	.word	0x00007e10


	//   ....[16]....
        /*04a8*/ 	.word	0x00007fb0


	//   ....[17]....
        /*04ac*/ 	.word	0x00009460


	//   ....[18]....
        /*04b0*/ 	.word	0x000094f0


	//   ....[19]....
        /*04b4*/ 	.word	0x00009da0


	//   ....[20]....
        /*04b8*/ 	.word	0x00009df0


	//   ....[21]....
        /*04bc*/ 	.word	0x0000aec0


	//   ....[22]....
        /*04c0*/ 	.word	0x0000d2b0


	//   ....[23]....
        /*04c4*/ 	.word	0x0000d310


	//   ....[24]....
        /*04c8*/ 	.word	0x0000dc40


	//   ....[25]....
        /*04cc*/ 	.word	0x0000dd10


	//   ....[26]....
        /*04d0*/ 	.word	0x0000efc0


	//   ....[27]....
        /*04d4*/ 	.word	0x0000f0f0


	//   ....[28]....
        /*04d8*/ 	.word	0x0000f320


	//   ....[29]....
        /*04dc*/ 	.word	0x0000f360


	//   ....[30]....
        /*04e0*/ 	.word	0x0000f370


	//   ....[31]....
        /*04e4*/ 	.word	0x00010580


	//   ....[32]....
        /*04e8*/ 	.word	0x00010590


	//   ....[33]....
        /*04ec*/ 	.word	0x000105a0


	//   ....[34]....
        /*04f0*/ 	.word	0x000105f0


	//   ....[35]....
        /*04f4*/ 	.word	0x00010cf0


	//   ....[36]....
        /*04f8*/ 	.word	0x00010d20


	//   ....[37]....
        /*04fc*/ 	.word	0x00010e50


	//   ....[38]....
        /*0500*/ 	.word	0x00010e70


	//   ....[39]....
        /*0504*/ 	.word	0x000113b0


	//   ....[40]....
        /*0508*/ 	.word	0x000113d0


	//   ....[41]....
        /*050c*/ 	.word	0x00011720


	//   ....[42]....
        /*0510*/ 	.word	0x00011730


	//   ....[43]....
        /*0514*/ 	.word	0x00012500


	//   ....[44]....
        /*0518*/ 	.word	0x00012510


	//   ....[45]....
        /*051c*/ 	.word	0x00012620


	//   ....[46]....
        /*0520*/ 	.word	0x00012640


	//   ....[47]....
        /*0524*/ 	.word	0x000127d0


	//   ....[48]....
        /*0528*/ 	.word	0x000129e0


	//   ....[49]....
        /*052c*/ 	.word	0x00012a10


	//   ....[50]....
        /*0530*/ 	.word	0x00012a40


	//   ....[51]....
        /*0534*/ 	.word	0x00012a70


	//   ....[52]....
        /*0538*/ 	.word	0x00012aa0


	//   ....[53]....
        /*053c*/ 	.word	0x00012ad0


	//   ....[54]....
        /*0540*/ 	.word	0x00012c70


	//   ....[55]....
        /*0544*/ 	.word	0x00012ca0


	//   ....[56]....
        /*0548*/ 	.word	0x00012cd0


	//   ....[57]....
        /*054c*/ 	.word	0x00012d00


	//   ....[58]....
        /*0550*/ 	.word	0x00012d30


	//   ....[59]....
        /*0554*/ 	.word	0x00012d60


	//   ....[60]....
        /*0558*/ 	.word	0x00012df0


	//   ....[61]....
        /*055c*/ 	.word	0x00012e20


	//   ....[62]....
        /*0560*/ 	.word	0x00012e30


	//   ....[63]....
        /*0564*/ 	.word	0x00012e70


	//   ....[64]....
        /*0568*/ 	.word	0x00014840


	//   ....[65]....
        /*056c*/ 	.word	0x000154e0


	//   ....[66]....
        /*0570*/ 	.word	0x00015500


	//   ....[67]....
        /*0574*/ 	.word	0x000155c0


	//   ....[68]....
        /*0578*/ 	.word	0x000155e0


	//   ....[69]....
        /*057c*/ 	.word	0x00015680


	//   ....[70]....
        /*0580*/ 	.word	0x000156a0


	//   ....[71]....
        /*0584*/ 	.word	0x000156b0


	//   ....[72]....
        /*0588*/ 	.word	0x00015740


	//   ....[73]....
        /*058c*/ 	.word	0x00015790


	//   ....[74]....
        /*0590*/ 	.word	0x000157a0


	//   ....[75]....
        /*0594*/ 	.word	0x000157d0


	//   ....[76]....
        /*0598*/ 	.word	0x00015880


	//   ....[77]....
        /*059c*/ 	.word	0x000185d0


	//   ....[78]....
        /*05a0*/ 	.word	0x00018600


	//   ....[79]....
        /*05a4*/ 	.word	0x00018660


	//   ....[80]....
        /*05a8*/ 	.word	0x00018690


	//   ....[81]....
        /*05ac*/ 	.word	0x000186c0


	//   ....[82]....
        /*05b0*/ 	.word	0x000186f0


	//   ....[83]....
        /*05b4*/ 	.word	0x00018720


	//   ....[84]....
        /*05b8*/ 	.word	0x00018750


	//   ....[85]....
        /*05bc*/ 	.word	0x00018900


	//   ....[86]....
        /*05c0*/ 	.word	0x00018930


	//   ....[87]....
        /*05c4*/ 	.word	0x00018960


	//   ....[88]....
        /*05c8*/ 	.word	0x00018990


	//   ....[89]....
        /*05cc*/ 	.word	0x000189c0


	//   ....[90]....
        /*05d0*/ 	.word	0x000189f0


	//   ....[91]....
        /*05d4*/ 	.word	0x00018ab0


	//   ....[92]....
        /*05d8*/ 	.word	0x00018ad0


	//   ....[93]....
        /*05dc*/ 	.word	0x00018af0


	//   ....[94]....
        /*05e0*/ 	.word	0x00018b50


	//   ....[95]....
        /*05e4*/ 	.word	0x00019580


	//   ....[96]....
        /*05e8*/ 	.word	0x00019b40


	//   ....[97]....
        /*05ec*/ 	.word	0x00019cf0


	//   ....[98]....
        /*05f0*/ 	.word	0x00019d40


	//   ....[99]....
        /*05f4*/ 	.word	0x00019e70


	//   ....[100]....
        /*05f8*/ 	.word	0x00019ec0


	//   ....[101]....
        /*05fc*/ 	.word	0x00019fe0


	//   ....[102]....
        /*0600*/ 	.word	0x0001a050


	//   ....[103]....
        /*0604*/ 	.word	0x0001a170


	//   ....[104]....
        /*0608*/ 	.word	0x0001a1e0


	//   ....[105]....
        /*060c*/ 	.word	0x0001a2d0


	//   ....[106]....
        /*0610*/ 	.word	0x0001a340


	//   ....[107]....
        /*0614*/ 	.word	0x0001a450


	//   ....[108]....
        /*0618*/ 	.word	0x0001a4a0


	//   ....[109]....
        /*061c*/ 	.word	0x0001a7c0


	//   ....[110]....
        /*0620*/ 	.word	0x0001a860


	//   ....[111]....
        /*0624*/ 	.word	0x0001a9e0


	//   ....[112]....
        /*0628*/ 	.word	0x0001aa50


	//   ....[113]....
        /*062c*/ 	.word	0x0001aac0


	//   ....[114]....
        /*0630*/ 	.word	0x0001ab30


	//   ....[115]....
        /*0634*/ 	.word	0x0001aba0


	//   ....[116]....
        /*0638*/ 	.word	0x0001ac20


	//   ....[117]....
        /*063c*/ 	.word	0x0001aca0


	//   ....[118]....
        /*0640*/ 	.word	0x0001ad30


	//   ....[119]....
        /*0644*/ 	.word	0x0001ada0


	//   ....[120]....
        /*0648*/ 	.word	0x0001ae10


	//   ....[121]....
        /*064c*/ 	.word	0x0001ae80


	//   ....[122]....
        /*0650*/ 	.word	0x0001af00


	//   ....[123]....
        /*0654*/ 	.word	0x0001af70


	//   ....[124]....
        /*0658*/ 	.word	0x0001b020


	//   ....[125]....
        /*065c*/ 	.word	0x0001b070


	//   ....[126]....
        /*0660*/ 	.word	0x0001b100


	//   ....[127]....
        /*0664*/ 	.word	0x0001b230


	//----- nvinfo : EIATTR_REG_RECONFIG
	.align		4
.L_1333:
        /*0668*/ 	.byte	0x01, 0x54
	.zero		2


	//----- nvinfo : EIATTR_SYSCALL_OFFSETS
	.align		4
        /*066c*/ 	.byte	0x04, 0x46
        /*066e*/ 	.short	(.L_1335 - .L_1334)


	//   ....[0]....
.L_1334:
        /*0670*/ 	.word	0x00001f40


	//   ....[1]....
        /*0674*/ 	.word	0x00014480


	//   ....[2]....
        /*0678*/ 	.word	0x000145d0


	//   ....[3]....
        /*067c*/ 	.word	0x000146d0


	//   ....[4]....
        /*0680*/ 	.word	0x00014f90


	//----- nvinfo : EIATTR_MBARRIER_INSTR_OFFSETS
	.align		4
.L_1335:
        /*0684*/ 	.byte	0x04, 0x39
        /*0686*/ 	.short	(.L_1337 - .L_1336)


	//   ....[0]....
.L_1336:
        /*0688*/ 	.word	0x00000270
        /*068c*/ 	.word	0x000000ff
        /*0690*/ 	.word	0x00031c00
        /*0694*/ 	.short	0x0100
        /*0696*/ 	.byte	0x08
	.zero		1


	//   ....[1]....
        /*0698*/ 	.word	0x00000280
        /*069c*/ 	.word	0x000000ff
        /*06a0*/ 	.word	0x00031c20
        /*06a4*/ 	.short	0x0100
        /*06a6*/ 	.byte	0x08
	.zero		1


	//   ....[2]....
        /*06a8*/ 	.word	0x00000370
        /*06ac*/ 	.word	0x000000ff
        /*06b0*/ 	.word	0x00031c30
        /*06b4*/ 	.short	0x0100
        /*06b6*/ 	.byte	0x08
	.zero		1


	//   ....[3]....
        /*06b8*/ 	.word	0x00000380
        /*06bc*/ 	.word	0x000000ff
        /*06c0*/ 	.word	0x00031c40
        /*06c4*/ 	.short	0x0100
        /*06c6*/ 	.byte	0x08
	.zero		1


	//   ....[4]....
        /*06c8*/ 	.word	0x00000390
        /*06cc*/ 	.word	0x000000ff
        /*06d0*/ 	.word	0x00031c38
        /*06d4*/ 	.short	0x0100
        /*06d6*/ 	.byte	0x08
	.zero		1


	//   ....[5]....
        /*06d8*/ 	.word	0x000003a0
        /*06dc*/ 	.word	0x000000ff
        /*06e0*/ 	.word	0x00031c48
        /*06e4*/ 	.short	0x0100
        /*06e6*/ 	.byte	0x08
	.zero		1


	//   ....[6]....
        /*06e8*/ 	.word	0x000004d0
        /*06ec*/ 	.word	0x000000ff
        /*06f0*/ 	.word	0x00031c50
        /*06f4*/ 	.short	0x0100
        /*06f6*/ 	.byte	0x08
	.zero		1


	//   ....[7]....
        /*06f8*/ 	.word	0x000004e0
        /*06fc*/ 	.word	0x000000ff
        /*0700*/ 	.word	0x00031c60
        /*0704*/ 	.short	0x0100
        /*0706*/ 	.byte	0x08
	.zero		1


	//   ....[8]....
        /*0708*/ 	.word	0x000004f0
        /*070c*/ 	.word	0x000000ff
        /*0710*/ 	.word	0x00031c58
        /*0714*/ 	.short	0x0100
        /*0716*/ 	.byte	0x08
	.zero		1


	//   ....[9]....
        /*0718*/ 	.word	0x00000500
        /*071c*/ 	.word	0x000000ff
        /*0720*/ 	.word	0x00031c68
        /*0724*/ 	.short	0x0100
        /*0726*/ 	.byte	0x08
	.zero		1


	//   ....[10]....
        /*0728*/ 	.word	0x000005f0
        /*072c*/ 	.word	0x000000ff
        /*0730*/ 	.word	0x00031c70
        /*0734*/ 	.short	0x0100
        /*0736*/ 	.byte	0x06
	.zero		1


	//   ....[11]....
        /*0738*/ 	.word	0x00000600
        /*073c*/ 	.word	0x000000ff
        /*0740*/ 	.word	0x00031c80
        /*0744*/ 	.short	0x0100
        /*0746*/ 	.byte	0x06
	.zero		1


	//   ....[12]....
        /*0748*/ 	.word	0x00000610
        /*074c*/ 	.word	0x000000ff
        /*0750*/ 	.word	0x00031c78
        /*0754*/ 	.short	0x0100
        /*0756*/ 	.byte	0x06
	.zero		1


	//   ....[13]....
        /*0758*/ 	.word	0x00000620
        /*075c*/ 	.word	0x000000ff
        /*0760*/ 	.word	0x00031c88
        /*0764*/ 	.short	0x0100
        /*0766*/ 	.byte	0x06
	.zero		1


	//   ....[14]....
        /*0768*/ 	.word	0x00000750
        /*076c*/ 	.word	0x000000ff
        /*0770*/ 	.word	0x00031c90
        /*0774*/ 	.short	0x0100
        /*0776*/ 	.byte	0x08
	.zero		1


	//   ....[15]....
        /*0778*/ 	.word	0x00000760
        /*077c*/ 	.word	0x000000ff
        /*0780*/ 	.word	0x00031ca0
        /*0784*/ 	.short	0x0100
        /*0786*/ 	.byte	0x08
	.zero		1


	//   ....[16]....
        /*0788*/ 	.word	0x00000770
        /*078c*/ 	.word	0x000000ff
        /*0790*/ 	.word	0x00031c98
        /*0794*/ 	.short	0x0100
        /*0796*/ 	.byte	0x08
	.zero		1


	//   ....[17]....
        /*0798*/ 	.word	0x00000780
        /*079c*/ 	.word	0x000000ff
        /*07a0*/ 	.word	0x00031ca8
        /*07a4*/ 	.short	0x0100
        /*07a6*/ 	.byte	0x08
	.zero		1


	//   ....[18]....
        /*07a8*/ 	.word	0x000008b0
        /*07ac*/ 	.word	0x000000ff
        /*07b0*/ 	.word	0x00031cb0
        /*07b4*/ 	.short	0x0100
        /*07b6*/ 	.byte	0x08
	.zero		1


	//   ....[19]....
        /*07b8*/ 	.word	0x000008c0
        /*07bc*/ 	.word	0x000000ff
        /*07c0*/ 	.word	0x00031cc0
        /*07c4*/ 	.short	0x0100
        /*07c6*/ 	.byte	0x08
	.zero		1


	//   ....[20]....
        /*07c8*/ 	.word	0x000008d0
        /*07cc*/ 	.word	0x000000ff
        /*07d0*/ 	.word	0x00031cb8
        /*07d4*/ 	.short	0x0100
        /*07d6*/ 	.byte	0x08
	.zero		1


	//   ....[21]....
        /*07d8*/ 	.word	0x000008e0
        /*07dc*/ 	.word	0x000000ff
        /*07e0*/ 	.word	0x00031cc8
        /*07e4*/ 	.short	0x0100
        /*07e6*/ 	.byte	0x08
	.zero		1


	//   ....[22]....
        /*07e8*/ 	.word	0x00002000
        /*07ec*/ 	.word	0x000000ff
        /*07f0*/ 	.word	0x00031c00
        /*07f4*/ 	.short	0x010a
        /*07f6*/ 	.byte	0x25
	.zero		1


	//   ....[23]....
        /*07f8*/ 	.word	0x00002080
        /*07fc*/ 	.word	0x00000000
        /*0800*/ 	.word	0x00031c30
        /*0804*/ 	.short	0x010a
        /*0806*/ 	.byte	0x3f
	.zero		1


	//   ....[24]....
        /*0808*/ 	.word	0x000020e0
        /*080c*/ 	.word	0x00000000
        /*0810*/ 	.word	0x00031c30
        /*0814*/ 	.short	0x010a
        /*0816*/ 	.byte	0x3f
	.zero		1


	//   ....[25]....
        /*0818*/ 	.word	0x00005620
        /*081c*/ 	.word	0x00000004
        /*0820*/ 	.word	0x00000000
        /*0824*/ 	.short	0x0101
        /*0826*/ 	.byte	0x3f
	.zero		1


	//   ....[26]....
        /*0828*/ 	.word	0x00006490
        /*082c*/ 	.word	0x000000ff
        /*0830*/ 	.word	0x00031c30
        /*0834*/ 	.short	0x010a
        /*0836*/ 	.byte	0x04
	.zero		1


	//   ....[27]....
        /*0838*/ 	.word	0x000064d0
        /*083c*/ 	.word	0x000000ff
        /*0840*/ 	.word	0x00031c30
        /*0844*/ 	.short	0x010a
        /*0846*/ 	.byte	0x04
	.zero		1


	//   ....[28]....
        /*0848*/ 	.word	0x00007b70
        /*084c*/ 	.word	0x000000ff
        /*0850*/ 	.word	0x00031c50
        /*0854*/ 	.short	0x010a
        /*0856*/ 	.byte	0x04
	.zero		1


	//   ....[29]....
        /*0858*/ 	.word	0x00007bb0
        /*085c*/ 	.word	0x000000ff
        /*0860*/ 	.word	0x00031c50
        /*0864*/ 	.short	0x010a
        /*0866*/ 	.byte	0x04
	.zero		1


	//   ....[30]....
        /*0868*/ 	.word	0x0000a0e0
        /*086c*/ 	.word	0x00000050
        /*0870*/ 	.word	0x00000000
        /*0874*/ 	.short	0x0101
        /*0876*/ 	.byte	0x3f
	.zero		1


	//   ....[31]....
        /*0878*/ 	.word	0x0000a2b0
        /*087c*/ 	.word	0x00000050
        /*0880*/ 	.word	0x00000000
        /*0884*/ 	.short	0x0101
        /*0886*/ 	.byte	0x3f
	.zero		1


	//   ....[32]....
        /*0888*/ 	.word	0x0000b050
        /*088c*/ 	.word	0x000000ff
        /*0890*/ 	.word	0x00031c30
        /*0894*/ 	.short	0x010a
        /*0896*/ 	.byte	0x04
	.zero		1


	//   ....[33]....
        /*0898*/ 	.word	0x0000b090
        /*089c*/ 	.word	0x000000ff
        /*08a0*/ 	.word	0x00031c30
        /*08a4*/ 	.short	0x010a
        /*08a6*/ 	.byte	0x04
	.zero		1


	//   ....[34]....
        /*08a8*/ 	.word	0x0000c730
        /*08ac*/ 	.word	0x000000ff
        /*08b0*/ 	.word	0x00031c50
        /*08b4*/ 	.short	0x010a
        /*08b6*/ 	.byte	0x04
	.zero		1


	//   ....[35]....
        /*08b8*/ 	.word	0x0000c770
        /*08bc*/ 	.word	0x000000ff
        /*08c0*/ 	.word	0x00031c50
        /*08c4*/ 	.short	0x010a
        /*08c6*/ 	.byte	0x04
	.zero		1


	//   ....[36]....
        /*08c8*/ 	.word	0x0000e4f0
        /*08cc*/ 	.word	0x00000007
        /*08d0*/ 	.word	0x00000000
        /*08d4*/ 	.short	0x0101
        /*08d6*/ 	.byte	0x3f
	.zero		1


	//   ....[37]....
        /*08d8*/ 	.word	0x0000e6a0
        /*08dc*/ 	.word	0x00000007
        /*08e0*/ 	.word	0x00000000
        /*08e4*/ 	.short	0x0101
        /*08e6*/ 	.byte	0x3f
	.zero		1


	//   ....[38]....
        /*08e8*/ 	.word	0x0000f040
        /*08ec*/ 	.word	0x000000ff
        /*08f0*/ 	.word	0x00031c50
        /*08f4*/ 	.short	0x010a
        /*08f6*/ 	.byte	0x06
	.zero		1


	//   ....[39]....
        /*08f8*/ 	.word	0x0000f080
        /*08fc*/ 	.word	0x000000ff
        /*0900*/ 	.word	0x00031c50
        /*0904*/ 	.short	0x010a
        /*0906*/ 	.byte	0x06
	.zero		1


	//   ....[40]....
        /*0908*/ 	.word	0x0000f770
        /*090c*/ 	.word	0x00000006
        /*0910*/ 	.word	0x00000000
        /*0914*/ 	.short	0x0101
        /*0916*/ 	.byte	0x3f
	.zero		1


	//   ....[41]....
        /*0918*/ 	.word	0x00010d10
        /*091c*/ 	.word	0x000000ff
        /*0920*/ 	.word	0x00000000
        /*0924*/ 	.short	0x0101
        /*0926*/ 	.byte	0x04
	.zero		1


	//   ....[42]....
        /*0928*/ 	.word	0x00011360
        /*092c*/ 	.word	0x000000ff
        /*0930*/ 	.word	0x00000000
        /*0934*/ 	.short	0x0101
        /*0936*/ 	.byte	0x04
	.zero		1


	//   ....[43]....
        /*0938*/ 	.word	0x00014a60
        /*093c*/ 	.word	0x00000000
        /*0940*/ 	.word	0x00031c40
        /*0944*/ 	.short	0x010a
        /*0946*/ 	.byte	0x3f
	.zero		1


	//   ....[44]....
        /*0948*/ 	.word	0x00015960
        /*094c*/ 	.word	0x00000011
        /*0950*/ 	.word	0x00031c00
        /*0954*/ 	.short	0x0107
        /*0956*/ 	.byte	0x3f
	.zero		1


	//   ....[45]....
        /*0958*/ 	.word	0x00015a50
        /*095c*/ 	.word	0x00000011
        /*0960*/ 	.word	0x00031c00
        /*0964*/ 	.short	0x0101
        /*0966*/ 	.byte	0x3f
	.zero		1


	//   ....[46]....
        /*0968*/ 	.word	0x00015a70
        /*096c*/ 	.word	0x00000011
        /*0970*/ 	.word	0x00031c20
        /*0974*/ 	.short	0x010a
        /*0976*/ 	.byte	0x3f
	.zero		1


	//   ....[47]....
        /*0978*/ 	.word	0x00015e10
        /*097c*/ 	.word	0x00000003
        /*0980*/ 	.word	0x00031c40
        /*0984*/ 	.short	0x010a
        /*0986*/ 	.byte	0x3f
	.zero		1


	//   ....[48]....
        /*0988*/ 	.word	0x00016290
        /*098c*/ 	.word	0x00000003
        /*0990*/ 	.word	0x00000060
        /*0994*/ 	.short	0x010a
        /*0996*/ 	.byte	0x3f
	.zero		1


	//   ....[49]....
        /*0998*/ 	.word	0x000169d0
        /*099c*/ 	.word	0x00000003
        /*09a0*/ 	.word	0x00031c40
        /*09a4*/ 	.short	0x010a
        /*09a6*/ 	.byte	0x3f
	.zero		1


	//   ....[50]....
        /*09a8*/ 	.word	0x00016e50
        /*09ac*/ 	.word	0x0000000c
        /*09b0*/ 	.word	0x00000060
        /*09b4*/ 	.short	0x010a
        /*09b6*/ 	.byte	0x3f
	.zero		1


	//   ....[51]....
        /*09b8*/ 	.word	0x000174d0
        /*09bc*/ 	.word	0x00000002
        /*09c0*/ 	.word	0x00031c40
        /*09c4*/ 	.short	0x010a
        /*09c6*/ 	.byte	0x3f
	.zero		1


	//   ....[52]....
        /*09c8*/ 	.word	0x00017960
        /*09cc*/ 	.word	0x00000007
        /*09d0*/ 	.word	0x00000060
        /*09d4*/ 	.short	0x010a
        /*09d6*/ 	.byte	0x3f
	.zero		1


	//   ....[53]....
        /*09d8*/ 	.word	0x00017f90
        /*09dc*/ 	.word	0x00000003
        /*09e0*/ 	.word	0x00031c60
        /*09e4*/ 	.short	0x010a
        /*09e6*/ 	.byte	0x3f
	.zero		1


	//   ....[54]....
        /*09e8*/ 	.word	0x00019500
        /*09ec*/ 	.word	0x00000009
        /*09f0*/ 	.word	0x00031c20
        /*09f4*/ 	.short	0x010a
        /*09f6*/ 	.byte	0x3f
	.zero		1


	//   ....[55]....
        /*09f8*/ 	.word	0x000196c0
        /*09fc*/ 	.word	0x00000007
        /*0a00*/ 	.word	0x00000000
        /*0a04*/ 	.short	0x010a
        /*0a06*/ 	.byte	0x3f
	.zero		1


	//   ....[56]....
        /*0a08*/ 	.word	0x00019730
        /*0a0c*/ 	.word	0x00000003
        /*0a10*/ 	.word	0x00000000
        /*0a14*/ 	.short	0x010a
        /*0a16*/ 	.byte	0x3f
	.zero		1


	//   ....[57]....
        /*0a18*/ 	.word	0x00019790
        /*0a1c*/ 	.word	0x00000005
        /*0a20*/ 	.word	0x00000000
        /*0a24*/ 	.short	0x010a
        /*0a26*/ 	.byte	0x3f
	.zero		1


	//   ....[58]....
        /*0a28*/ 	.word	0x000197c0
        /*0a2c*/ 	.word	0x00000003
        /*0a30*/ 	.word	0x00000000
        /*0a34*/ 	.short	0x010a
        /*0a36*/ 	.byte	0x3f
	.zero		1


	//   ....[59]....
        /*0a38*/ 	.word	0x00019830
        /*0a3c*/ 	.word	0x00000003
        /*0a40*/ 	.word	0x00031c00
        /*0a44*/ 	.short	0x010a
        /*0a46*/ 	.byte	0x3f
	.zero		1


	//   ....[60]....
        /*0a48*/ 	.word	0x00019880
        /*0a4c*/ 	.word	0x00000000
        /*0a50*/ 	.word	0x00031c30
        /*0a54*/ 	.short	0x010a
        /*0a56*/ 	.byte	0x3f
	.zero		1


	//   ....[61]....
        /*0a58*/ 	.word	0x000198e0
        /*0a5c*/ 	.word	0x00000008
        /*0a60*/ 	.word	0x00031c30
        /*0a64*/ 	.short	0x010a
        /*0a66*/ 	.byte	0x3f
	.zero		1


	//   ....[62]....
        /*0a68*/ 	.word	0x00019940
        /*0a6c*/ 	.word	0x00000008
        /*0a70*/ 	.word	0x00031c50
        /*0a74*/ 	.short	0x010a
        /*0a76*/ 	.byte	0x3f
	.zero		1


	//   ....[63]....
        /*0a78*/ 	.word	0x000199a0
        /*0a7c*/ 	.word	0x00000007
        /*0a80*/ 	.word	0x00031c30
        /*0a84*/ 	.short	0x010a
        /*0a86*/ 	.byte	0x3f
	.zero		1


	//   ....[64]....
        /*0a88*/ 	.word	0x00019a00
        /*0a8c*/ 	.word	0x00000007
        /*0a90*/ 	.word	0x00031c50
        /*0a94*/ 	.short	0x010a
        /*0a96*/ 	.byte	0x3f
	.zero		1


	//   ....[65]....
        /*0a98*/ 	.word	0x00019a60
        /*0a9c*/ 	.word	0x00000005
        /*0aa0*/ 	.word	0x00031c50
        /*0aa4*/ 	.short	0x010a
        /*0aa6*/ 	.byte	0x3f
	.zero		1


	//   ....[66]....
        /*0aa8*/ 	.word	0x00019c00
        /*0aac*/ 	.word	0x00000000
        /*0ab0*/ 	.word	0x00031c40
        /*0ab4*/ 	.short	0x010a
        /*0ab6*/ 	.byte	0x3f
	.zero		1


	//   ....[67]....
        /*0ab8*/ 	.word	0x0001a4e0
        /*0abc*/ 	.word	0x00000011
        /*0ac0*/ 	.word	0x00031c20
        /*0ac4*/ 	.short	0x010a
        /*0ac6*/ 	.byte	0x3f
	.zero		1


	//   ....[68]....
        /*0ac8*/ 	.word	0x0001a530
        /*0acc*/ 	.word	0x00000003
        /*0ad0*/ 	.word	0x00031c40
        /*0ad4*/ 	.short	0x010a
        /*0ad6*/ 	.byte	0x3f
	.zero		1


	//   ....[69]....
        /*0ad8*/ 	.word	0x0001a580
        /*0adc*/ 	.word	0x00000003
        /*0ae0*/ 	.word	0x00000060
        /*0ae4*/ 	.short	0x010a
        /*0ae6*/ 	.byte	0x3f
	.zero		1


	//   ....[70]....
        /*0ae8*/ 	.word	0x0001a5d0
        /*0aec*/ 	.word	0x00000003
        /*0af0*/ 	.word	0x00031c40
        /*0af4*/ 	.short	0x010a
        /*0af6*/ 	.byte	0x3f
	.zero		1


	//   ....[71]....
        /*0af8*/ 	.word	0x0001a620
        /*0afc*/ 	.word	0x0000000c
        /*0b00*/ 	.word	0x00000060
        /*0b04*/ 	.short	0x010a
        /*0b06*/ 	.byte	0x3f
	.zero		1


	//   ....[72]....
        /*0b08*/ 	.word	0x0001a670
        /*0b0c*/ 	.word	0x00000002
        /*0b10*/ 	.word	0x00031c40
        /*0b14*/ 	.short	0x010a
        /*0b16*/ 	.byte	0x3f
	.zero		1


	//   ....[73]....
        /*0b18*/ 	.word	0x0001a6c0
        /*0b1c*/ 	.word	0x00000007
        /*0b20*/ 	.word	0x00000060
        /*0b24*/ 	.short	0x010a
        /*0b26*/ 	.byte	0x3f
	.zero		1


	//   ....[74]....
        /*0b28*/ 	.word	0x0001a710
        /*0b2c*/ 	.word	0x00000003
        /*0b30*/ 	.word	0x00031c60
        /*0b34*/ 	.short	0x010a
        /*0b36*/ 	.byte	0x3f
	.zero		1


	//   ....[75]....
        /*0b38*/ 	.word	0x0001b150
        /*0b3c*/ 	.word	0x00000009
        /*0b40*/ 	.word	0x00031c20
        /*0b44*/ 	.short	0x010a
        /*0b46*/ 	.byte	0x3f
	.zero		1


	//   ....[76]....
        /*0b48*/ 	.word	0x0001b2f0
        /*0b4c*/ 	.word	0x00000007
        /*0b50*/ 	.word	0x00000000
        /*0b54*/ 	.short	0x010a
        /*0b56*/ 	.byte	0x3f
	.zero		1


	//   ....[77]....
        /*0b58*/ 	.word	0x0001b340
        /*0b5c*/ 	.word	0x00000003
        /*0b60*/ 	.word	0x00000000
        /*0b64*/ 	.short	0x010a
        /*0b66*/ 	.byte	0x3f
	.zero		1


	//   ....[78]....
        /*0b68*/ 	.word	0x0001b390
        /*0b6c*/ 	.word	0x00000005
        /*0b70*/ 	.word	0x00000000
        /*0b74*/ 	.short	0x010a
        /*0b76*/ 	.byte	0x3f
	.zero		1


	//----- nvinfo : EIATTR_NUM_MBARRIERS
	.align		4
.L_1337:
        /*0b78*/ 	.byte	0x03, 0x38
        /*0b7a*/ 	.short	0x0016


	//----- nvinfo : EIATTR_EXIT_INSTR_OFFSETS
	.align		4
        /*0b7c*/ 	.byte	0x04, 0x1c
        /*0b7e*/ 	.short	(.L_1339 - .L_1338)


	//   ....[0]....
.L_1338:
        /*0b80*/ 	.word	0x00000a90


	//   ....[1]....
        /*0b84*/ 	.word	0x00012770


	//   ....[2]....
        /*0b88*/ 	.word	0x00019810


	//----- nvinfo : EIATTR_MAX_THREADS
	.align		4
.L_1339:
        /*0b8c*/ 	.byte	0x04, 0x05
        /*0b8e*/ 	.short	(.L_1341 - .L_1340)
.L_1340:
        /*0b90*/ 	.word	0x00000200
        /*0b94*/ 	.word	0x00000001
        /*0b98*/ 	.word	0x00000001


	//----- nvinfo : EIATTR_CRS_STACK_SIZE
	.align		4
.L_1341:
        /*0b9c*/ 	.byte	0x04, 0x1e
        /*0b9e*/ 	.short	(.L_1343 - .L_1342)
.L_1342:
        /*0ba0*/ 	.word	0x00000000


	//----- nvinfo : EIATTR_CBANK_PARAM_SIZE
	.align		4
.L_1343:
        /*0ba4*/ 	.byte	0x03, 0x19
        /*0ba6*/ 	.short	0x0af0


	//----- nvinfo : EIATTR_PARAM_CBANK
	.align		4
        /*0ba8*/ 	.byte	0x04, 0x0a
        /*0baa*/ 	.short	(.L_1345 - .L_1344)
	.align		4
.L_1344:
        /*0bac*/ 	.word	index@(.nv.constant0._ZN7cutlass13device_kernelIN5flash11enable_sm90INS1_16FlashAttnFwdSm90INS1_25CollectiveMainloopFwdSm90ILi2EN4cute5tupleIJNS5_1CILi1EEES8_S8_EEENS6_IJNS7_ILi192EEENS7_ILi144EEENS7_ILi96EEEEEELi96ENS_6half_tEfNS_4arch4Sm90ELb1ELb0ELb1ELb1ELb0ELb0ELb0ELb0ELb1ELb1ELb1ELb0EEENS1_21CollectiveEpilogueFwdINS6_IJSA_SC_SB_EEES9_SE_SG_Li384ELb1ELb1ELb1ELb0EEENS1_36VarlenDynamicPersistentTileSchedulerILi192ELi144ELi384ELi128ELb1ELb1ELb1ELb1ELb1ELb1EEEEEEEEEvNT_6ParamsE)
        /*0bb0*/ 	.short	0x0210
        /*0bb2*/ 	.short	0x0af0


	//----- nvinfo : EIATTR_SW_WAR
	.align		4
.L_1345:
        /*0bb4*/ 	.byte	0x04, 0x36
        /*0bb6*/ 	.short	(.L_1347 - .L_1346)
.L_1346:
        /*0bb8*/ 	.word	0x00000008
.L_1347:


//--------------------- .nv.info._ZN7cutlass13device_kernelIN5flash11enable_sm90INS1_16FlashAttnFwdSm90INS1_25CollectiveMainloopFwdSm90ILi2EN4cute5tupleIJNS5_1CILi1EEES8_S8_EEENS6_IJNS7_ILi192EEENS7_ILi144EEENS7_ILi96EEEEEELi96ENS_6half_tEfNS_4arch4Sm90ELb1ELb0ELb1ELb1ELb0ELb1ELb0ELb0ELb1ELb1ELb1ELb0EEENS1_21CollectiveEpilogueFwdINS6_IJSA_SC_SB_EEES9_SE_SG_Li384ELb1ELb1ELb1ELb0EEENS1_36VarlenDynamicPersistentTileSchedulerILi192ELi144ELi384ELi128ELb1ELb1ELb1ELb1ELb1ELb1EEEEEEEEEvNT_6ParamsE --------------------------
	.section	.nv.info._ZN7cutlass13device_kernelIN5flash11enable_sm90INS1_16FlashAttnFwdSm90INS1_25CollectiveMainloopFwdSm90ILi2EN4cute5tupleIJNS5_1CILi1EEES8_S8_EEENS6_IJNS7_ILi192EEENS7_ILi144EEENS7_ILi96EEEEEELi96ENS_6half_tEfNS_4arch4Sm90ELb1ELb0ELb1ELb1ELb0ELb1ELb0ELb0ELb1ELb1ELb1ELb0EEENS1_21CollectiveEpilogueFwdINS6_IJSA_SC_SB_EEES9_SE_SG_Li384ELb1ELb1ELb1ELb0EEENS1_36VarlenDynamicPersistentTileSchedulerILi192ELi144ELi384ELi128ELb1ELb1ELb1ELb1ELb1ELb1EEEEEEEEEvNT_6ParamsE,"",@"SHT_CUDA_INFO"
	.sectionflags	@""
	.align	4


	//----- nvinfo : EIATTR_CUDA_API_VERSION
	.align		4
        /*0000*/ 	.byte	0x04, 0x37
        /*0002*/ 	.short	(.L_1349 - .L_1348)
.L_1348:
        /*0004*/ 	.word	0x00000082


	//----- nvinfo : EIATTR_KPARAM_INFO
	.align		4
.L_1349:
        /*0008*/ 	.byte	0x04, 0x17
        /*000a*/ 	.short	(.L_1351 - .L_1350)
.L_1350:
        /*000c*/ 	.word	0x00000000
        /*0010*/ 	.short	0x0000
        /*0012*/ 	.short	0x0070
        /*0014*/ 	.byte	0x00, 0xf0, 0x01, 0x2a


	//----- nvinfo : EIATTR_SPARSE_MMA_MASK
	.align		4
.L_1351:
        /*0018*/ 	.byte	0x03, 0x50
        /*001a*/ 	.short	0x0000


	//----- nvinfo : EIATTR_MAXREG_COUNT
	.align		4
        /*001c*/ 	.byte	0x03, 0x1b
        /*001e*/ 	.short	0x0080


	//----- nvinfo : EIATTR_NUM_BARRIERS
	.align		4
        /*0020*/ 	.byte	0x02, 0x4c
        /*0022*/ 	.byte	0x10
	.zero		1


	//----- nvinfo : EIATTR_EXTERNS
	.align		4
        /*0024*/ 	.byte	0x04, 0x0f
        /*0026*/ 	.short	(.L_1353 - .L_1352)


	//   ....[0]....
	.align		4
.L_1352:
        /*0028*/ 	.word	index@(__assertfail)


	//----- nvinfo : EIATTR_ANNOTATIONS
	.align		4
.L_1353:
        /*002c*/ 	.byte	0x04, 0x55
        /*002e*/ 	.short	(.L_1355 - .L_1354)


	//   ....[0]....
.L_1354:
        /* <DEDUP_REMOVED lines=158> */


	//----- nvinfo : EIATTR_MERCURY_ISA_VERSION
	.align		4
.L_1355:
        /*0a00*/ 	.byte	0x03, 0x5f
        /*0a02*/ 	.short	0x0101


	//----- nvinfo : EIATTR_UNUSED_LOAD_BYTE_OFFSET
	.align		4
        /*0a04*/ 	.byte	0x04, 0x44
        /*0a06*/ 	.short	(.L_1357 - .L_1356)


	//   ....[0]....
.L_1356:
        /*0a08*/ 	.word	0x00000ad0
        /*0a0c*/ 	.word	0x0000fff0


	//   ....[1]....
        /*0a10*/ 	.word	0x0001c150
        /*0a14*/ 	.word	0x0000fff0


	//----- nvinfo : EIATTR_INT_WARP_WIDE_INSTR_OFFSETS
	.align		4
.L_1357:
        /*0a18*/ 	.byte	0x04, 0x31
        /*0a1a*/ 	.short	(.L_1359 - .L_1358)


	//   ....[0]....
.L_1358:
        /*0a1c*/ 	.word	0x00000180


	//   ....[1]....
        /*0a20*/ 	.word	0x00000220


	//   ....[2]....
        /*0a24*/ 	.word	0x00000290


	//   ....[3]....
        /*0a28*/ 	.word	0x00022350


	//   ....[4]....
        /*0a2c*/ 	.word	0x000223f0


	//   ....[5]....
        /*0a30*/ 	.word	0x00025ef0


	//   ....[6]....
        /*0a34*/ 	.word	0x00025f90


	//----- nvinfo : EIATTR_COOP_GROUP_MASK_REGIDS
	.align		4
.L_1359:
        /*0a38*/ 	.byte	0x04, 0x29
        /*0a3a*/ 	.short	(.L_1361 - .L_1360)


	//   ....[0]....
.L_1360:
        /*0a3c*/ 	.word	0xffffffff


	//   ....[1]....
        /*0a40*/ 	.word	0xffffffff


	//   ....[2]....
        /*0a44*/ 	.word	0xffffffff


	//   ....[3]....
        /*0a48*/ 	.word	0xffffffff


	//   ....[4]....
        /*0a4c*/ 	.word	0xffffffff


	//   ....[5]....
        /*0a50*/ 	.word	0xffffffff


	//   ....[6]....
        /*0a54*/ 	.word	0xffffffff


	//   ....[7]....
        /*0a58*/ 	.word	0xffffffff


	//   ....[8]....
        /*0a5c*/ 	.word	0xffffffff


	//   ....[9]....
        /*0a60*/ 	.word	0xffffffff


	//   ....[10]....
        /*0a64*/ 	.word	0xffffffff


	//   ....[11]....
        /*0a68*/ 	.word	0xffffffff


	//   ....[12]....
        /*0a6c*/ 	.word	0xffffffff


	//   ....[13]....
        /*0a70*/ 	.word	0xffffffff


	//   ....[14]....
        /*0a74*/ 	.word	0xffffffff


	//   ....[15]....
        /*0a78*/ 	.word	0xffffffff


	//   ....[16]....
        /*0a7c*/ 	.word	0xffffffff


	//   ....[17]....
        /*0a80*/ 	.word	0xffffffff


	//   ....[18]....
        /*0a84*/ 	.word	0xffffffff


	//   ....[19]....
        /*0a88*/ 	.word	0xffffffff


	//   ....[20]....
        /*0a8c*/ 	.word	0xffffffff


	//   ....[21]....
        /*0a90*/ 	.word	0xffffffff


	//   ....[22]....
        /*0a94*/ 	.word	0xffffffff


	//   ....[23]....
        /*0a98*/ 	.word	0xffffffff


	//   ....[24]....
        /*0a9c*/ 	.word	0xffffffff


	//   ....[25]....
        /*0aa0*/ 	.word	0xffffffff


	//   ....[26]....
        /*0aa4*/ 	.word	0xffffffff


	//   ....[27]....
        /*0aa8*/ 	.word	0xffffffff


	//   ....[28]....
        /*0aac*/ 	.word	0xffffffff


	//   ....[29]....
        /*0ab0*/ 	.word	0xffffffff


	//   ....[30]....
        /*0ab4*/ 	.word	0xffffffff


	//   ....[31]....
        /*0ab8*/ 	.word	0xffffffff


	//   ....[32]....
        /*0abc*/ 	.word	0xffffffff


	//   ....[33]....
        /*0ac0*/ 	.word	0xffffffff


	//   ....[34]....
        /*0ac4*/ 	.word	0xffffffff


	//   ....[35]....
        /*0ac8*/ 	.word	0xffffffff


	//   ....[36]....
        /*0acc*/ 	.word	0xffffffff


	//   ....[37]....
        /*0ad0*/ 	.word	0xffffffff


	//   ....[38]....
        /*0ad4*/ 	.word	0xffffffff


	//   ....[39]....
        /*0ad8*/ 	.word	0xffffffff


	//   ....[40]....
        /*0adc*/ 	.word	0xffffffff


	//   ....[41]....
        /*0ae0*/ 	.word	0xffffffff


	//   ....[42]....
        /*0ae4*/ 	.word	0xffffffff


	//   ....[43]....
        /*0ae8*/ 	.word	0xffffffff


	//   ....[44]....
        /*0aec*/ 	.word	0xffffffff


	//   ....[45]....
        /*0af0*/ 	.word	0xffffffff


	//   ....[46]....
        /*0af4*/ 	.word	0xffffffff


	//   ....[47]....
        /*0af8*/ 	.word	0xffffffff


	//   ....[48]....
        /*0afc*/ 	.word	0xffffffff


	//   ....[49]....
        /*0b00*/ 	.word	0xffffffff


	//   ....[50]....
        /*0b04*/ 	.word	0xffffffff


	//   ....[51]....
        /*0b08*/ 	.word	0xffffffff


	//   ....[52]....
        /*0b0c*/ 	.word	0xffffffff


	//   ....[53]....
        /*0b10*/ 	.word	0xffffffff


	//   ....[54]....
        /*0b14*/ 	.word	0xffffffff


	//   ....[55]....
        /*0b18*/ 	.word	0xffffffff


	//   ....[56]....
        /*0b1c*/ 	.word	0xffffffff


	//   ....[57]....
        /*0b20*/ 	.word	0xffffffff


	//   ....[58]....
        /*0b24*/ 	.word	0xffffffff


	//   ....[59]....
        /*0b28*/ 	.word	0xffffffff


	//   ....[60]....
        /*0b2c*/ 	.word	0xffffffff


	//   ....[61]....
        /*0b30*/ 	.word	0xffffffff


	//   ....[62]....
        /*0b34*/ 	.word	0xffffffff


	//   ....[63]....
        /*0b38*/ 	.word	0xffffffff


	//   ....[64]....
        /*0b3c*/ 	.word	0xffffffff


	//   ....[65]....
        /*0b40*/ 	.word	0xffffffff


	//   ....[66]....
        /*0b44*/ 	.word	0xffffffff


	//   ....[67]....
        /*0b48*/ 	.word	0xffffffff


	//   ....[68]....
        /*0b4c*/ 	.word	0xffffffff


	//   ....[69]....
        /*0b50*/ 	.word	0xffffffff


	//   ....[70]....
        /*0b54*/ 	.word	0xffffffff


	//   ....[71]....
        /*0b58*/ 	.word	0xffffffff


	//   ....[72]....
        /*0b5c*/ 	.word	0xffffffff


	//   ....[73]....
        /*0b60*/ 	.word	0xffffffff


	//   ....[74]....
        /*0b64*/ 	.word	0xffffffff


	//   ....[75]....
        /*0b68*/ 	.word	0xffffffff


	//   ....[76]....
        /*0b6c*/ 	.word	0xffffffff


	//   ....[77]....
        /*0b70*/ 	.word	0xffffffff


	//   ....[78]....
        /*0b74*/ 	.word	0xffffffff


	//   ....[79]....
        /*0b78*/ 	.word	0xffffffff


	//   ....[80]....
        /*0b7c*/ 	.word	0xffffffff


	//   ....[81]....
        /*0b80*/ 	.word	0xffffffff


	//   ....[82]....
        /*0b84*/ 	.word	0xffffffff


	//   ....[83]....
        /*0b88*/ 	.word	0xffffffff


	//   ....[84]....
        /*0b8c*/ 	.word	0xffffffff


	//   ....[85]....
        /*0b90*/ 	.word	0xffffffff


	//   ....[86]....
        /*0b94*/ 	.word	0xffffffff


	//   ....[87]....
        /*0b98*/ 	.word	0xffffffff


	//   ....[88]....
        /*0b9c*/ 	.word	0xffffffff


	//   ....[89]....
        /*0ba0*/ 	.word	0xffffffff


	//   ....[90]....
        /*0ba4*/ 	.word	0xffffffff


	//   ....[91]....
        /*0ba8*/ 	.word	0xffffffff


	//   ....[92]....
        /*0bac*/ 	.word	0xffffffff


	//   ....[93]....
        /*0bb0*/ 	.word	0xffffffff


	//   ....[94]....
        /*0bb4*/ 	.word	0xffffffff


	//   ....[95]....
        /*0bb8*/ 	.word	0xffffffff


	//   ....[96]....
        /*0bbc*/ 	.word	0xffffffff


	//   ....[97]....
        /*0bc0*/ 	.word	0xffffffff


	//   ....[98]....
        /*0bc4*/ 	.word	0xffffffff


	//   ....[99]....
        /*0bc8*/ 	.word	0xffffffff


	//   ....[100]....
        /*0bcc*/ 	.word	0xffffffff


	//   ....[101]....
        /*0bd0*/ 	.word	0xffffffff


	//   ....[102]....
        /*0bd4*/ 	.word	0xffffffff


	//   ....[103]....
        /*0bd8*/ 	.word	0xffffffff


	//   ....[104]....
        /*0bdc*/ 	.word	0xffffffff


	//   ....[105]....
        /*0be0*/ 	.word	0x0500000f


	//   ....[106]....
        /*0be4*/ 	.word	0x0500000f


	//   ....[107]....
        /*0be8*/ 	.word	0x0500000f


	//   ....[108]....
        /*0bec*/ 	.word	0x0500000f


	//   ....[109]....
        /*0bf0*/ 	.word	0x0500000f


	//   ....[110]....
        /*0bf4*/ 	.word	0x0500000f


	//   ....[111]....
        /*0bf8*/ 	.word	0x0500000f


	//   ....[112]....
        /*0bfc*/ 	.word	0x0500000f


	//   ....[113]....
        /*0c00*/ 	.word	0x0500000f


	//   ....[114]....
        /*0c04*/ 	.word	0x0500000f


	//   ....[115]....
        /*0c08*/ 	.word	0x0500000f


	//   ....[116]....
        /*0c0c*/ 	.word	0x0500000f


	//   ....[117]....
        /*0c10*/ 	.word	0x0500000f


	//   ....[118]....
        /*0c14*/ 	.word	0x0500000f


	//   ....[119]....
        /*0c18*/ 	.word	0x0500000f


	//   ....[120]....
        /*0c1c*/ 	.word	0x0500000f


	//   ....[121]....
        /*0c20*/ 	.word	0x0500000f


	//   ....[122]....
        /*0c24*/ 	.word	0x0500000f


	//   ....[123]....
        /*0c28*/ 	.word	0x0500000f


	//   ....[124]....
        /*0c2c*/ 	.word	0x0500000f


	//   ....[125]....
        /*0c30*/ 	.word	0x0500000f


	//   ....[126]....
        /*0c34*/ 	.word	0x0500000f


	//   ....[127]....
        /*0c38*/ 	.word	0x0500000f


	//   ....[128]....
        /*0c3c*/ 	.word	0x0500000f


	//   ....[129]....
        /*0c40*/ 	.word	0x0500000f


	//   ....[130]....
        /*0c44*/ 	.word	0x0500000f


	//   ....[131]....
        /*0c48*/ 	.word	0x0500000f


	//   ....[132]....
        /*0c4c*/ 	.word	0x0500000f


	//   ....[133]....
        /*0c50*/ 	.word	0x0500000f


	//   ....[134]....
        /*0c54*/ 	.word	0x0500000f


	//   ....[135]....
        /*0c58*/ 	.word	0x0500000f


	//   ....[136]....
        /*0c5c*/ 	.word	0x0500000f


	//   ....[137]....
        /*0c60*/ 	.word	0x0500000f


	//   ....[138]....
        /*0c64*/ 	.word	0x0500000f


	//   ....[139]....
        /*0c68*/ 	.word	0x0500000f


	//   ....[140]....
        /*0c6c*/ 	.word	0x0500000f


	//   ....[141]....
        /*0c70*/ 	.word	0x0500000f


	//   ....[142]....
        /*0c74*/ 	.word	0x0500000f


	//   ....[143]....
        /*0c78*/ 	.word	0x0500000f


	//   ....[144]....
        /*0c7c*/ 	.word	0x0500000f


	//   ....[145]....
        /*0c80*/ 	.word	0x0500000f


	//   ....[146]....
        /*0c84*/ 	.word	0x0500000f


	//   ....[147]....
        /*0c88*/ 	.word	0x0500000f


	//   ....[148]....
        /*0c8c*/ 	.word	0x0500000f


	//   ....[149]....
        /*0c90*/ 	.word	0x0500000f


	//   ....[150]....
        /*0c94*/ 	.word	0x0500000f


	//   ....[151]....
        /*0c98*/ 	.word	0x0500000f


	//   ....[152]....
        /*0c9c*/ 	.word	0x0500000f


	//   ....[153]....
        /*0ca0*/ 	.word	0x0500000f


	//   ....[154]....
        /*0ca4*/ 	.word	0x0500000f


	//   ....[155]....
        /*0ca8*/ 	.word	0x0500000f


	//   ....[156]....
        /*0cac*/ 	.word	0x0500000f


	//   ....[157]....
        /*0cb0*/ 	.word	0x0500000f


	//   ....[158]....
        /*0cb4*/ 	.word	0x0500000f


	//----- nvinfo : EIATTR_COOP_GROUP_INSTR_OFFSETS
	.align		4
.L_1361:
        /*0cb8*/ 	.byte	0x04, 0x28
        /*0cba*/ 	.short	(.L_1363 - .L_1362)


	//   ....[0]....
.L_1362:
        /*0cbc*/ 	.word	0x00000060


	//   ....[1]....
        /*0cc0*/ 	.word	0x00000190


	//   ....[2]....
        /*0cc4*/ 	.word	0x00000240


	//   ....[3]....
        /*0cc8*/ 	.word	0x00000400


	//   ....[4]....
        /*0ccc*/ 	.word	0x00000560


	//   ....[5]....
        /*0cd0*/ 	.word	0x00000680


	//   ....[6]....
        /*0cd4*/ 	.word	0x000007e0


	//   ....[7]....
        /*0cd8*/ 	.word	0x00007700


	//   ....[8]....
        /*0cdc*/ 	.word	0x00007e40


	//   ....[9]....
        /*0ce0*/ 	.word	0x00007e50


	//   ....[10]....
        /*0ce4*/ 	.word	0x00007e60


	//   ....[11]....
        /*0ce8*/ 	.word	0x00007e70


	//   ....[12]....
        /*0cec*/ 	.word	0x00009bf0


	//   ....[13]....
        /*0cf0*/ 	.word	0x00009c00


	//   ....[14]....
        /*0cf4*/ 	.word	0x00009c10


	//   ....[15]....
        /*0cf8*/ 	.word	0x00009c20


	//   ....[16]....
        /*0cfc*/ 	.word	0x0000ddf0


	//   ....[17]....
        /*0d00*/ 	.word	0x0000e8e0


	//   ....[18]....
        /*0d04*/ 	.word	0x0000e8f0


	//   ....[19]....
        /*0d08*/ 	.word	0x0000e910


	//   ....[20]....
        /*0d0c*/ 	.word	0x0000f370


	//   ....[21]....
        /*0d10*/ 	.word	0x0000f3b0


	//   ....[22]....
        /*0d14*/ 	.word	0x000105f0


	//   ....[23]....
        /*0d18*/ 	.word	0x00012e50


	//   ....[24]....
        /*0d1c*/ 	.word	0x000133c0


	//   ....[25]....
        /*0d20*/ 	.word	0x00014290


	//   ....[26]....
        /*0d24*/ 	.word	0x000142b0


	//   ....[27]....
        /*0d28*/ 	.word	0x00014930


	//   ....[28]....
        /*0d2c*/ 	.word	0x00014950


	//   ....[29]....
        /*0d30*/ 	.word	0x00016230


	//   ....[30]....
        /*0d34*/ 	.word	0x000190b0


	//   ....[31]....
        /*0d38*/ 	.word	0x00019120


	//   ....[32]....
        /*0d3c*/ 	.word	0x00019ae0


	//   ....[33]....
        /*0d40*/ 	.word	0x00019b00


	//   ....[34]....
        /*0d44*/ 	.word	0x0001b3e0


	//   ....[35]....
        /*0d48*/ 	.word	0x0001bb40


	//   ....[36]....
        /*0d4c*/ 	.word	0x0001bb70


	//   ....[37]....
        /*0d50*/ 	.word	0x0001bbb0


	//   ....[38]....
        /*0d54*/ 	.word	0x0001bbc0


	//   ....[39]....
        /*0d58*/ 	.word	0x0001cb40


	//   ....[40]....
        /*0d5c*/ 	.word	0x0001cb60


	//   ....[41]....
        /*0d60*/ 	.word	0x0001cb70


	//   ....[42]....
        /*0d64*/ 	.word	0x0001cb80


	//   ....[43]....
        /*0d68*/ 	.word	0x0001d240


	//   ....[44]....
        /*0d6c*/ 	.word	0x0001d250


	//   ....[45]....
        /*0d70*/ 	.word	0x0001d3b0


	//   ....[46]....
        /*0d74*/ 	.word	0x0001d3c0


	//   ....[47]....
        /*0d78*/ 	.word	0x0001d7d0


	//   ....[48]....
        /*0d7c*/ 	.word	0x0001d7e0


	//   ....[49]....
        /*0d80*/ 	.word	0x0001dce0


	//   ....[50]....
        /*0d84*/ 	.word	0x0001dcf0


	//   ....[51]....
        /*0d88*/ 	.word	0x0001eb00


	//   ....[52]....
        /*0d8c*/ 	.word	0x0001eb10


	//   ....[53]....
        /*0d90*/ 	.word	0x0001ec80


	//   ....[54]....
        /*0d94*/ 	.word	0x0001ec90


	//   ....[55]....
        /*0d98*/ 	.word	0x0001ee50


	//   ....[56]....
        /*0d9c*/ 	.word	0x0001f060


	//   ....[57]....
        /*0da0*/ 	.word	0x0001f090


	//   ....[58]....
        /*0da4*/ 	.word	0x0001f0c0


	//   ....[59]....
        /*0da8*/ 	.word	0x0001f0f0


	//   ....[60]....
        /*0dac*/ 	.word	0x0001f120


	//   ....[61]....
        /*0db0*/ 	.word	0x0001f150


	//   ....[62]....
        /*0db4*/ 	.word	0x0001f2f0


	//   ....[63]....
        /*0db8*/ 	.word	0x0001f320


	//   ....[64]....
        /*0dbc*/ 	.word	0x0001f350


	//   ....[65]....
        /*0dc0*/ 	.word	0x0001f380


	//   ....[66]....
        /*0dc4*/ 	.word	0x0001f3b0


	//   ....[67]....
        /*0dc8*/ 	.word	0x0001f3e0


	//   ....[68]....
        /*0dcc*/ 	.word	0x0001f470


	//   ....[69]....
        /*0dd0*/ 	.word	0x0001f4a0


	//   ....[70]....
        /*0dd4*/ 	.word	0x0001f4b0


	//   ....[71]....
        /*0dd8*/ 	.word	0x0001f4f0


	//   ....[72]....
        /*0ddc*/ 	.word	0x00020b40


	//   ....[73]....
        /*0de0*/ 	.word	0x00022910


	//   ....[74]....
        /*0de4*/ 	.word	0x00023590


	//   ....[75]....
        /*0de8*/ 	.word	0x000235a0


	//   ....[76]....
        /*0dec*/ 	.word	0x00023660


	//   ....[77]....
        /*0df0*/ 	.word	0x00023680


	//   ....[78]....
        /*0df4*/ 	.word	0x00023720


	//   ....[79]....
        /*0df8*/ 	.word	0x00023740


	//   ....[80]....
        /*0dfc*/ 	.word	0x00023750


	//   ....[81]....
        /*0e00*/ 	.word	0x00023760


	//   ....[82]....
        /*0e04*/ 	.word	0x00023840


	//   ....[83]....
        /*0e08*/ 	.word	0x00023880


	//   ....[84]....
        /*0e0c*/ 	.word	0x00023890


	//   ....[85]....
        /*0e10*/ 	.word	0x00023920


	//   ....[86]....
        /*0e14*/ 	.word	0x000266b0


	//   ....[87]....
        /*0e18*/ 	.word	0x000266d0


	//   ....[88]....
        /*0e1c*/ 	.word	0x00026730


	//   ....[89]....
        /*0e20*/ 	.word	0x00026760


	//   ....[90]....
        /*0e24*/ 	.word	0x00026790


	//   ....[91]....
        /*0e28*/ 	.word	0x000267c0


	//   ....[92]....
        /*0e2c*/ 	.word	0x000267f0


	//   ....[93]....
        /*0e30*/ 	.word	0x00026820


	//   ....[94]....
        /*0e34*/ 	.word	0x000269c0


	//   ....[95]....
        /*0e38*/ 	.word	0x00026a00


	//   ....[96]....
        /*0e3c*/ 	.word	0x00026a30


	//   ....[97]....
        /*0e40*/ 	.word	0x00026a60


	//   ....[98]....
        /*0e44*/ 	.word	0x00026a90


	//   ....[99]....
        /*0e48*/ 	.word	0x00026ac0


	//   ....[100]....
        /*0e4c*/ 	.word	0x00026b80


	//   ....[101]....
        /*0e50*/ 	.word	0x00026ba0


	//   ....[102]....
        /*0e54*/ 	.word	0x00026bc0


	//   ....[103]....
        /*0e58*/ 	.word	0x00026c20


	//   ....[104]....
        /*0e5c*/ 	.word	0x00027650


	//   ....[105]....
        /*0e60*/ 	.word	0x00027a50


	//   ....[106]....
        /*0e64*/ 	.word	0x00027af0


	//   ....[107]....
        /*0e68*/ 	.word	0x00027b80


	//   ....[108]....
        /*0e6c*/ 	.word	0x00027bd0


	//   ....[109]....
        /*0e70*/ 	.word	0x00027c20


	//   ....[110]....
        /*0e74*/ 	.word	0x00027d00


	//   ....[111]....
        /*0e78*/ 	.word	0x00027d90


	//   ....[112]....
        /*0e7c*/ 	.word	0x00027df0


	//   ....[113]....
        /*0e80*/ 	.word	0x00027e50


	//   ....[114]....
        /*0e84*/ 	.word	0x00028100


	//   ....[115]....
        /*0e88*/ 	.word	0x00028150


	//   ....[116]....
        /*0e8c*/ 	.word	0x000281e0


	//   ....[117]....
        /*0e90*/ 	.word	0x00028270


	//   ....[118]....
        /*0e94*/ 	.word	0x000282f0


	//   ....[119]....
        /*0e98*/ 	.word	0x00028340


	//   ....[120]....
        /*0e9c*/ 	.word	0x000283d0


	//   ....[121]....
        /*0ea0*/ 	.word	0x00028460


	//   ....[122]....
        /*0ea4*/ 	.word	0x000284e0


	//   ....[123]....
        /*0ea8*/ 	.word	0x00028530


	//   ....[124]....
        /*0eac*/ 	.word	0x000285c0


	//   ....[125]....
        /*0eb0*/ 	.word	0x00028650


	//   ....[126]....
        /*0eb4*/ 	.word	0x00028710


	//   ....[127]....
        /*0eb8*/ 	.word	0x00028a00


	//   ....[128]....
        /*0ebc*/ 	.word	0x00028b90


	//   ....[129]....
        /*0ec0*/ 	.word	0x00028c00


	//   ....[130]....
        /*0ec4*/ 	.word	0x00028d30


	//   ....[131]....
        /*0ec8*/ 	.word	0x00028d80


	//   ....[132]....
        /*0ecc*/ 	.word	0x00028ea0


	//   ....[133]....
        /*0ed0*/ 	.word	0x00028f10


	//   ....[134]....
        /*0ed4*/ 	.word	0x00029030


	//   ....[135]....
        /*0ed8*/ 	.word	0x000290a0


	//   ....[136]....
        /*0edc*/ 	.word	0x000291c0


	//   ....[137]....
        /*0ee0*/ 	.word	0x00029210


	//   ....[138]....
        /*0ee4*/ 	.word	0x00029310


	//   ....[139]....
        /*0ee8*/ 	.word	0x00029360


	//   ....[140]....
        /*0eec*/ 	.word	0x00029680


	//   ....[141]....
        /*0ef0*/ 	.word	0x00029730


	//   ....[142]....
        /*0ef4*/ 	.word	0x00029890


	//   ....[143]....
        /*0ef8*/ 	.word	0x00029910


	//   ....[144]....
        /*0efc*/ 	.word	0x00029980


	//   ....[145]....
        /*0f00*/ 	.word	0x000299f0


	//   ....[146]....
        /*0f04*/ 	.word	0x00029a60


	//   ....[147]....
        /*0f08*/ 	.word	0x00029ae0


	//   ....[148]....
        /*0f0c*/ 	.word	0x00029b60


	//   ....[149]....
        /*0f10*/ 	.word	0x00029c00


	//   ....[150]....
        /*0f14*/ 	.word	0x00029c70


	//   ....[151]....
        /*0f18*/ 	.word	0x00029ce0


	//   ....[152]....
        /*0f1c*/ 	.word	0x00029d50


	//   ....[153]....
        /*0f20*/ 	.word	0x00029dd0


	//   ....[154]....
        /*0f24*/ 	.word	0x00029e40


	//   ....[155]....
        /*0f28*/ 	.word	0x00029ef0


	//   ....[156]....
        /*0f2c*/ 	.word	0x00029f40


	//   ....[157]....
        /*0f30*/ 	.word	0x00029fd0


	//   ....[158]....
        /*0f34*/ 	.word	0x0002a100


	//----- nvinfo : EIATTR_REG_RECONFIG
	.align		4
.L_1363:
        /*0f38*/ 	.byte	0x01, 0x54
	.zero		2


	//----- nvinfo : EIATTR_SYSCALL_OFFSETS
	.align		4
        /*0f3c*/ 	.byte	0x04, 0x46
        /*0f3e*/ 	.short	(.L_1365 - .L_1364)


	//   ....[0]....
.L_1364:
        /*0f40*/ 	.word	0x00001f30


	//   ....[1]....
        /*0f44*/ 	.word	0x00002080


	//   ....[2]....
        /*0f48*/ 	.word	0x000078d0


	//   ....[3]....
        /*0f4c*/ 	.word	0x00007bf0


	//   ....[4]....
        /*0f50*/ 	.word	0x00022550


	//   ....[5]....
        /*0f54*/ 	.word	0x000226a0


	//   ....[6]....
        /*0f58*/ 	.word	0x000227a0


	//   ....[7]....
        /*0f5c*/ 	.word	0x00023040


	//----- nvinfo : EIATTR_MBARRIER_INSTR_OFFSETS
	.align		4
.L_1365:
        /*0f60*/ 	.byte	0x04, 0x39
        /*0f62*/ 	.short	(.L_1367 - .L_1366)


	//   ....[0]....
.L_1366:
        /*0f64*/ 	.word	0x000002b0
        /*0f68*/ 	.word	0x000000ff
        /*0f6c*/ 	.word	0x00031c00
        /*0f70*/ 	.short	0x0100
        /*0f72*/ 	.byte	0x08
	.zero		1


	//   ....[1]....
        /*0f74*/ 	.word	0x000002c0
        /*0f78*/ 	.word	0x000000ff
        /*0f7c*/ 	.word	0x00031c20
        /*0f80*/ 	.short	0x0100
        /*0f82*/ 	.byte	0x08
	.zero		1


	//   ....[2]....
        /*0f84*/ 	.word	0x000003b0
        /*0f88*/ 	.word	0x000000ff
        /*0f8c*/ 	.word	0x00031c30
        /*0f90*/ 	.short	0x0100
        /*0f92*/ 	.byte	0x08
	.zero		1


	//   ....[3]....
        /*0f94*/ 	.word	0x000003c0
        /*0f98*/ 	.word	0x000000ff
        /*0f9c*/ 	.word	0x00031c40
        /*0fa0*/ 	.short	0x0100
        /*0fa2*/ 	.byte	0x08
	.zero		1


	//   ....[4]....
        /*0fa4*/ 	.word	0x000003d0
        /*0fa8*/ 	.word	0x000000ff
        /*0fac*/ 	.word	0x00031c38
        /*0fb0*/ 	.short	0x0100
        /*0fb2*/ 	.byte	0x08
	.zero		1


	//   ....[5]....
        /*0fb4*/ 	.word	0x000003e0
        /*0fb8*/ 	.word	0x000000ff
        /*0fbc*/ 	.word	0x00031c48
        /*0fc0*/ 	.short	0x0100
        /*0fc2*/ 	.byte	0x08
	.zero		1


	//   ....[6]....
        /*0fc4*/ 	.word	0x00000510
        /*0fc8*/ 	.word	0x000000ff
        /*0fcc*/ 	.word	0x00031c50
        /*0fd0*/ 	.short	0x0100
        /*0fd2*/ 	.byte	0x08
	.zero		1


	//   ....[7]....
        /*0fd4*/ 	.word	0x00000520
        /*0fd8*/ 	.word	0x000000ff
        /*0fdc*/ 	.word	0x00031c60
        /*0fe0*/ 	.short	0x0100
        /*0fe2*/ 	.byte	0x08
	.zero		1


	//   ....[8]....
        /*0fe4*/ 	.word	0x00000530
        /*0fe8*/ 	.word	0x000000ff
        /*0fec*/ 	.word	0x00031c58
        /*0ff0*/ 	.short	0x0100
        /*0ff2*/ 	.byte	0x08
	.zero		1


	//   ....[9]....
        /*0ff4*/ 	.word	0x00000540
        /*0ff8*/ 	.word	0x000000ff
        /*0ffc*/ 	.word	0x00031c68
        /*1000*/ 	.short	0x0100
        /*1002*/ 	.byte	0x08
	.zero		1


	//   ....[10]....
        /*1004*/ 	.word	0x00000630
        /*1008*/ 	.word	0x000000ff
        /*100c*/ 	.word	0x00031c70
        /*1010*/ 	.short	0x0100
        /*1012*/ 	.byte	0x06
	.zero		1


	//   ....[11]....
        /*1014*/ 	.word	0x00000640
        /*1018*/ 	.word	0x000000ff
        /*101c*/ 	.word	0x00031c80
        /*1020*/ 	.short	0x0100
        /*1022*/ 	.byte	0x06
	.zero		1


	//   ....[12]....
        /*1024*/ 	.word	0x00000650
        /*1028*/ 	.word	0x000000ff
        /*102c*/ 	.word	0x00031c78
        /*1030*/ 	.short	0x0100
        /*1032*/ 	.byte	0x06
	.zero		1


	//   ....[13]....
        /*1034*/ 	.word	0x00000660
        /*1038*/ 	.word	0x000000ff
        /*103c*/ 	.word	0x00031c88
        /*1040*/ 	.short	0x0100
        /*1042*/ 	.byte	0x06
	.zero		1


	//   ....[14]....
        /*1044*/ 	.word	0x00000790
        /*1048*/ 	.word	0x000000ff
        /*104c*/ 	.word	0x00031c90
        /*1050*/ 	.short	0x0100
        /*1052*/ 	.byte	0x08
	.zero		1


	//   ....[15]....
        /*1054*/ 	.word	0x000007a0
        /*1058*/ 	.word	0x000000ff
        /*105c*/ 	.word	0x00031ca0
        /*1060*/ 	.short	0x0100
        /*1062*/ 	.byte	0x08
	.zero		1


	//   ....[16]....
        /*1064*/ 	.word	0x000007b0
        /*1068*/ 	.word	0x000000ff
        /*106c*/ 	.word	0x00031c98
        /*1070*/ 	.short	0x0100
        /*1072*/ 	.byte	0x08
	.zero		1


	//   ....[17]....
        /*1074*/ 	.word	0x000007c0
        /*1078*/ 	.word	0x000000ff
        /*107c*/ 	.word	0x00031ca8
        /*1080*/ 	.short	0x0100
        /*1082*/ 	.byte	0x08
	.zero		1


	//   ....[18]....
        /*1084*/ 	.word	0x000008f0
        /*1088*/ 	.word	0x000000ff
        /*108c*/ 	.word	0x00031cb0
        /*1090*/ 	.short	0x0100
        /*1092*/ 	.byte	0x08
	.zero		1


	//   ....[19]....
        /*1094*/ 	.word	0x00000900
        /*1098*/ 	.word	0x000000ff
        /*109c*/ 	.word	0x00031cc0
        /*10a0*/ 	.short	0x0100
        /*10a2*/ 	.byte	0x08
	.zero		1


	//   ....[20]....
        /*10a4*/ 	.word	0x00000910
        /*10a8*/ 	.word	0x000000ff
        /*10ac*/ 	.word	0x00031cb8
        /*10b0*/ 	.short	0x0100
        /*10b2*/ 	.byte	0x08
	.zero		1


	//   ....[21]....
        /*10b4*/ 	.word	0x00000920
        /*10b8*/ 	.word	0x000000ff
        /*10bc*/ 	.word	0x00031cc8
        /*10c0*/ 	.short	0x0100
        /*10c2*/ 	.byte	0x08
	.zero		1


	//   ....[22]....
        /*10c4*/ 	.word	0x00003560
        /*10c8*/ 	.word	0x0000001a
        /*10cc*/ 	.word	0x00031c90
        /*10d0*/ 	.short	0x010a
        /*10d2*/ 	.byte	0x3f
	.zero		1


	//   ....[23]....
        /*10d4*/ 	.word	0x00005010
        /*10d8*/ 	.word	0x0000001a
        /*10dc*/ 	.word	0x00031c90
        /*10e0*/ 	.short	0x010a
        /*10e2*/ 	.byte	0x3f
	.zero		1


	//   ....[24]....
        /*10e4*/ 	.word	0x00006a60
        /*10e8*/ 	.word	0x0000001a
        /*10ec*/ 	.word	0x00031c90
        /*10f0*/ 	.short	0x010a
        /*10f2*/ 	.byte	0x3f
	.zero		1


	//   ....[25]....
        /*10f4*/ 	.word	0x00006cd0
        /*10f8*/ 	.word	0x00000024
        /*10fc*/ 	.word	0x00000000
        /*1100*/ 	.short	0x0101
        /*1102*/ 	.byte	0x3f
	.zero		1


	//   ....[26]....
        /*1104*/ 	.word	0x00006d10
        /*1108*/ 	.word	0x0000001a
        /*110c*/ 	.word	0x00031cb0
        /*1110*/ 	.short	0x010a
        /*1112*/ 	.byte	0x3f
	.zero		1


	//   ....[27]....
        /*1114*/ 	.word	0x00007060
        /*1118*/ 	.word	0x0000001a
        /*111c*/ 	.word	0x00000000
        /*1120*/ 	.short	0x0101
        /*1122*/ 	.byte	0x3f
	.zero		1


	//   ....[28]....
        /*1124*/ 	.word	0x00007970
        /*1128*/ 	.word	0x00000010
        /*112c*/ 	.word	0x00031c00
        /*1130*/ 	.short	0x010a
        /*1132*/ 	.byte	0x3f
	.zero		1


	//   ....[29]....
        /*1134*/ 	.word	0x000079c0
        /*1138*/ 	.word	0x00000010
        /*113c*/ 	.word	0x00031c00
        /*1140*/ 	.short	0x010a
        /*1142*/ 	.byte	0x3f
	.zero		1


	//   ....[30]....
        /*1144*/ 	.word	0x000085c0
        /*1148*/ 	.word	0x00000010
        /*114c*/ 	.word	0x00031c00
        /*1150*/ 	.short	0x010a
        /*1152*/ 	.byte	0x3f
	.zero		1


	//   ....[31]....
        /*1154*/ 	.word	0x0000a170
        /*1158*/ 	.word	0x00000010
        /*115c*/ 	.word	0x00031c00
        /*1160*/ 	.short	0x010a
        /*1162*/ 	.byte	0x3f
	.zero		1


	//   ....[32]....
        /*1164*/ 	.word	0x0000b990
        /*1168*/ 	.word	0x00000000
        /*116c*/ 	.word	0x00031c30
        /*1170*/ 	.short	0x010a
        /*1172*/ 	.byte	0x3f
	.zero		1


	//   ....[33]....
        /*1174*/ 	.word	0x0000ba00
        /*1178*/ 	.word	0x00000000
        /*117c*/ 	.word	0x00031c30
        /*1180*/ 	.short	0x010a
        /*1182*/ 	.byte	0x3f
	.zero		1


	//   ....[34]....
        /*1184*/ 	.word	0x0000f6f0
        /*1188*/ 	.word	0x00000018
        /*118c*/ 	.word	0x00000000
        /*1190*/ 	.short	0x0101
        /*1192*/ 	.byte	0x3f
	.zero		1


	//   ....[35]....
        /*1194*/ 	.word	0x00010750
        /*1198*/ 	.word	0x00000014
        /*119c*/ 	.word	0x00031c30
        /*11a0*/ 	.short	0x010a
        /*11a2*/ 	.byte	0x3f
	.zero		1


	//   ....[36]....
        /*11a4*/ 	.word	0x000107a0
        /*11a8*/ 	.word	0x00000014
        /*11ac*/ 	.word	0x00031c30
        /*11b0*/ 	.short	0x010a
        /*11b2*/ 	.byte	0x3f
	.zero		1


	//   ....[37]....
        /*11b4*/ 	.word	0x00012be0
        /*11b8*/ 	.word	0x00000015
        /*11bc*/ 	.word	0x00031c50
        /*11c0*/ 	.short	0x010a
        /*11c2*/ 	.byte	0x3f
	.zero		1


	//   ....[38]....
        /*11c4*/ 	.word	0x00012c30
        /*11c8*/ 	.word	0x00000015
        /*11cc*/ 	.word	0x00031c50
        /*11d0*/ 	.short	0x010a
        /*11d2*/ 	.byte	0x3f
	.zero		1


	//   ....[39]....
        /*11d4*/ 	.word	0x00015420
        /*11d8*/ 	.word	0x00000071
        /*11dc*/ 	.word	0x00000000
        /*11e0*/ 	.short	0x0101
        /*11e2*/ 	.byte	0x3f
	.zero		1


	//   ....[40]....
        /*11e4*/ 	.word	0x00015460
        /*11e8*/ 	.word	0x00000070
        /*11ec*/ 	.word	0x00000000
        /*11f0*/ 	.short	0x0101
        /*11f2*/ 	.byte	0x3f
	.zero		1


	//   ....[41]....
        /*11f4*/ 	.word	0x000163c0
        /*11f8*/ 	.word	0x00000014
        /*11fc*/ 	.word	0x00031c30
        /*1200*/ 	.short	0x010a
        /*1202*/ 	.byte	0x3f
	.zero		1


	//   ....[42]....
        /*1204*/ 	.word	0x00016410
        /*1208*/ 	.word	0x00000014
        /*120c*/ 	.word	0x00031c30
        /*1210*/ 	.short	0x010a
        /*1212*/ 	.byte	0x3f
	.zero		1


	//   ....[43]....
        /*1214*/ 	.word	0x00018830
        /*1218*/ 	.word	0x00000015
        /*121c*/ 	.word	0x00031c50
        /*1220*/ 	.short	0x010a
        /*1222*/ 	.byte	0x3f
	.zero		1


	//   ....[44]....
        /*1224*/ 	.word	0x00018880
        /*1228*/ 	.word	0x00000015
        /*122c*/ 	.word	0x00031c50
        /*1230*/ 	.short	0x010a
        /*1232*/ 	.byte	0x3f
	.zero		1


	//   ....[45]....
        /*1234*/ 	.word	0x0001a460
        /*1238*/ 	.word	0x00000070
        /*123c*/ 	.word	0x00000000
        /*1240*/ 	.short	0x0101
        /*1242*/ 	.byte	0x3f
	.zero		1


	//   ....[46]....
        /*1244*/ 	.word	0x0001a470
        /*1248*/ 	.word	0x0000006e
        /*124c*/ 	.word	0x00000000
        /*1250*/ 	.short	0x0101
        /*1252*/ 	.byte	0x3f
	.zero		1


	//   ....[47]....
        /*1254*/ 	.word	0x0001b470
        /*1258*/ 	.word	0x00000000
        /*125c*/ 	.word	0x00031c50
        /*1260*/ 	.short	0x010a
        /*1262*/ 	.byte	0x3f
	.zero		1


	//   ....[48]....
        /*1264*/ 	.word	0x0001b520
        /*1268*/ 	.word	0x00000000
        /*126c*/ 	.word	0x00031c50
        /*1270*/ 	.short	0x010a
        /*1272*/ 	.byte	0x3f
	.zero		1


	//   ....[49]....
        /*1274*/ 	.word	0x0001bda0
        /*1278*/ 	.word	0x00000004
        /*127c*/ 	.word	0x00000000
        /*1280*/ 	.short	0x0101
        /*1282*/ 	.byte	0x3f
	.zero		1


	//   ....[50]....
        /*1284*/ 	.word	0x0001d180
        /*1288*/ 	.word	0x00000000
        /*128c*/ 	.word	0x00000000
        /*1290*/ 	.short	0x0101
        /*1292*/ 	.byte	0x3f
	.zero		1


	//   ....[51]....
        /*1294*/ 	.word	0x0001d6d0
        /*1298*/ 	.word	0x00000004
        /*129c*/ 	.word	0x00000000
        /*12a0*/ 	.short	0x0101
        /*12a2*/ 	.byte	0x3f
	.zero		1


	//   ....[52]....
        /*12a4*/ 	.word	0x00020c20
        /*12a8*/ 	.word	0x00000010
        /*12ac*/ 	.word	0x00031c20
        /*12b0*/ 	.short	0x010a
        /*12b2*/ 	.byte	0x3f
	.zero		1


	//   ....[53]....
        /*12b4*/ 	.word	0x00020cf0
        /*12b8*/ 	.word	0x00000009
        /*12bc*/ 	.word	0x00031ca0
        /*12c0*/ 	.short	0x010a
        /*12c2*/ 	.byte	0x3f
	.zero		1


	//   ....[54]....
        /*12c4*/ 	.word	0x00021110
        /*12c8*/ 	.word	0x00000009
        /*12cc*/ 	.word	0x00031cc0
        /*12d0*/ 	.short	0x010a
        /*12d2*/ 	.byte	0x3f
	.zero		1


	//   ....[55]....
        /*12d4*/ 	.word	0x00021680
        /*12d8*/ 	.word	0x00000009
        /*12dc*/ 	.word	0x00031ca0
        /*12e0*/ 	.short	0x010a
        /*12e2*/ 	.byte	0x3f
	.zero		1


	//   ....[56]....
        /*12e4*/ 	.word	0x00021a90
        /*12e8*/ 	.word	0x00000009
        /*12ec*/ 	.word	0x00031cc0
        /*12f0*/ 	.short	0x010a
        /*12f2*/ 	.byte	0x3f
	.zero		1


	//   ....[57]....
        /*12f4*/ 	.word	0x00022b30
        /*12f8*/ 	.word	0x00000000
        /*12fc*/ 	.word	0x00031c40
        /*1300*/ 	.short	0x010a
        /*1302*/ 	.byte	0x3f
	.zero		1


	//   ....[58]....
        /*1304*/ 	.word	0x00023a00
        /*1308*/ 	.word	0x00000010
        /*130c*/ 	.word	0x00031c00
        /*1310*/ 	.short	0x0107
        /*1312*/ 	.byte	0x3f
	.zero		1


	//   ....[59]....
        /*1314*/ 	.word	0x00023af0
        /*1318*/ 	.word	0x00000010
        /*131c*/ 	.word	0x00031c00
        /*1320*/ 	.short	0x0101
        /*1322*/ 	.byte	0x3f
	.zero		1


	//   ....[60]....
        /*1324*/ 	.word	0x00023b10
        /*1328*/ 	.word	0x00000010
        /*132c*/ 	.word	0x00031c20
        /*1330*/ 	.short	0x010a
        /*1332*/ 	.byte	0x3f
	.zero		1


	//   ....[61]....
        /*1334*/ 	.word	0x00023eb0
        /*1338*/ 	.word	0x00000003
        /*133c*/ 	.word	0x00031c40
        /*1340*/ 	.short	0x010a
        /*1342*/ 	.byte	0x3f
	.zero		1


	//   ....[62]....
        /*1344*/ 	.word	0x00024310
        /*1348*/ 	.word	0x00000002
        /*134c*/ 	.word	0x00031c60
        /*1350*/ 	.short	0x010a
        /*1352*/ 	.byte	0x3f
	.zero		1


	//   ....[63]....
        /*1354*/ 	.word	0x00024a60
        /*1358*/ 	.word	0x00000003
        /*135c*/ 	.word	0x00031c40
        /*1360*/ 	.short	0x010a
        /*1362*/ 	.byte	0x3f
	.zero		1


	//   ....[64]....
        /*1364*/ 	.word	0x00024ec0
        /*1368*/ 	.word	0x00000002
        /*136c*/ 	.word	0x00031c60
        /*1370*/ 	.short	0x010a
        /*1372*/ 	.byte	0x3f
	.zero		1


	//   ....[65]....
        /*1374*/ 	.word	0x00025570
        /*1378*/ 	.word	0x00000003
        /*137c*/ 	.word	0x00031c40
        /*1380*/ 	.short	0x010a
        /*1382*/ 	.byte	0x3f
	.zero		1


	//   ....[66]....
        /*1384*/ 	.word	0x000259d0
        /*1388*/ 	.word	0x00000002
        /*138c*/ 	.word	0x00031c60
        /*1390*/ 	.short	0x010a
        /*1392*/ 	.byte	0x3f
	.zero		1


	//   ....[67]....
        /*1394*/ 	.word	0x00026020
        /*1398*/ 	.word	0x00000000
        /*139c*/ 	.word	0x00031c60
        /*13a0*/ 	.short	0x010a
        /*13a2*/ 	.byte	0x3f
	.zero		1


	//   ....[68]....
        /*13a4*/ 	.word	0x000275d0
        /*13a8*/ 	.word	0x00000009
        /*13ac*/ 	.word	0x00031c20
        /*13b0*/ 	.short	0x010a
        /*13b2*/ 	.byte	0x3f
	.zero		1


	//   ....[69]....
        /*13b4*/ 	.word	0x00027760
        /*13b8*/ 	.word	0x00000007
        /*13bc*/ 	.word	0x00000000
        /*13c0*/ 	.short	0x010a
        /*13c2*/ 	.byte	0x3f
	.zero		1


	//   ....[70]....
        /*13c4*/ 	.word	0x000277d0
        /*13c8*/ 	.word	0x00000003
        /*13cc*/ 	.word	0x00000000
        /*13d0*/ 	.short	0x010a
        /*13d2*/ 	.byte	0x3f
	.zero		1


	//   ....[71]....
        /*13d4*/ 	.word	0x00027830
        /*13d8*/ 	.word	0x00000005
        /*13dc*/ 	.word	0x00000000
        /*13e0*/ 	.short	0x010a
        /*13e2*/ 	.byte	0x3f
	.zero		1


	//   ....[72]....
        /*13e4*/ 	.word	0x00027860
        /*13e8*/ 	.word	0x00000003
        /*13ec*/ 	.word	0x00000000
        /*13f0*/ 	.short	0x010a
        /*13f2*/ 	.byte	0x3f
	.zero		1


	//   ....[73]....
        /*13f4*/ 	.word	0x000278c0
        /*13f8*/ 	.word	0x0000001a
        /*13fc*/ 	.word	0x00031c90
        /*1400*/ 	.short	0x010a
        /*1402*/ 	.byte	0x3f
	.zero		1


	//   ....[74]....
        /*1404*/ 	.word	0x00027910
        /*1408*/ 	.word	0x0000001a
        /*140c*/ 	.word	0x00031c90
        /*1410*/ 	.short	0x010a
        /*1412*/ 	.byte	0x3f
	.zero		1


	//   ....[75]....
        /*1414*/ 	.word	0x00027960
        /*1418*/ 	.word	0x0000001a
        /*141c*/ 	.word	0x00031c90
        /*1420*/ 	.short	0x010a
        /*1422*/ 	.byte	0x3f
	.zero		1


	//   ....[76]....
        /*1424*/ 	.word	0x000279b0
        /*1428*/ 	.word	0x0000001a
        /*142c*/ 	.word	0x00031cb0
        /*1430*/ 	.short	0x010a
        /*1432*/ 	.byte	0x3f
	.zero		1


	//   ....[77]....
        /*1434*/ 	.word	0x00027c60
        /*1438*/ 	.word	0x00000010
        /*143c*/ 	.word	0x00031c00
        /*1440*/ 	.short	0x010a
        /*1442*/ 	.byte	0x3f
	.zero		1


	//   ....[78]....
        /*1444*/ 	.word	0x00027e80
        /*1448*/ 	.word	0x00000010
        /*144c*/ 	.word	0x00031c00
        /*1450*/ 	.short	0x010a
        /*1452*/ 	.byte	0x3f
	.zero		1


	//   ....[79]....
        /*1454*/ 	.word	0x00027ed0
        /*1458*/ 	.word	0x00000000
        /*145c*/ 	.word	0x00031c30
        /*1460*/ 	.short	0x010a
        /*1462*/ 	.byte	0x3f
	.zero		1


	//   ....[80]....
        /*1464*/ 	.word	0x00027f20
        /*1468*/ 	.word	0x00000014
        /*146c*/ 	.word	0x00031c30
        /*1470*/ 	.short	0x010a
        /*1472*/ 	.byte	0x3f
	.zero		1


	//   ....[81]....
        /*1474*/ 	.word	0x00027f70
        /*1478*/ 	.word	0x00000015
        /*147c*/ 	.word	0x00031c50
        /*1480*/ 	.short	0x010a
        /*1482*/ 	.byte	0x3f
	.zero		1


	//   ....[82]....
        /*1484*/ 	.word	0x00027fc0
        /*1488*/ 	.word	0x00000014
        /*148c*/ 	.word	0x00031c30
        /*1490*/ 	.short	0x010a
        /*1492*/ 	.byte	0x3f
	.zero		1


	//   ....[83]....
        /*1494*/ 	.word	0x00028010
        /*1498*/ 	.word	0x00000015
        /*149c*/ 	.word	0x00031c50
        /*14a0*/ 	.short	0x010a
        /*14a2*/ 	.byte	0x3f
	.zero		1


	//   ....[84]....
        /*14a4*/ 	.word	0x00028060
        /*14a8*/ 	.word	0x00000000
        /*14ac*/ 	.word	0x00031c50
        /*14b0*/ 	.short	0x010a
        /*14b2*/ 	.byte	0x3f
	.zero		1


	//   ....[85]....
        /*14b4*/ 	.word	0x000287e0
        /*14b8*/ 	.word	0x00000010
        /*14bc*/ 	.word	0x00031c20
        /*14c0*/ 	.short	0x010a
        /*14c2*/ 	.byte	0x3f
	.zero		1


	//   ....[86]....
        /*14c4*/ 	.word	0x00028830
        /*14c8*/ 	.word	0x00000009
        /*14cc*/ 	.word	0x00031ca0
        /*14d0*/ 	.short	0x010a
        /*14d2*/ 	.byte	0x3f
	.zero		1


	//   ....[87]....
        /*14d4*/ 	.word	0x00028880
        /*14d8*/ 	.word	0x00000009
        /*14dc*/ 	.word	0x00031cc0
        /*14e0*/ 	.short	0x010a
        /*14e2*/ 	.byte	0x3f
	.zero		1


	//   ....[88]....
        /*14e4*/ 	.word	0x000288d0
        /*14e8*/ 	.word	0x00000009
        /*14ec*/ 	.word	0x00031ca0
        /*14f0*/ 	.short	0x010a
        /*14f2*/ 	.byte	0x3f
	.zero		1


	//   ....[89]....
        /*14f4*/ 	.word	0x00028920
        /*14f8*/ 	.word	0x00000009
        /*14fc*/ 	.word	0x00031cc0
        /*1500*/ 	.short	0x010a
        /*1502*/ 	.byte	0x3f
	.zero		1


	//   ....[90]....
        /*1504*/ 	.word	0x00028ac0
        /*1508*/ 	.word	0x00000000
        /*150c*/ 	.word	0x00031c40
        /*1510*/ 	.short	0x010a
        /*1512*/ 	.byte	0x3f
	.zero		1


	//   ....[91]....
        /*1514*/ 	.word	0x000293a0
        /*1518*/ 	.word	0x00000010
        /*151c*/ 	.word	0x00031c20
        /*1520*/ 	.short	0x010a
        /*1522*/ 	.byte	0x3f
	.zero		1


	//   ....[92]....
        /*1524*/ 	.word	0x000293f0
        /*1528*/ 	.word	0x00000003
        /*152c*/ 	.word	0x00031c40
        /*1530*/ 	.short	0x010a
        /*1532*/ 	.byte	0x3f
	.zero		1


	//   ....[93]....
        /*1534*/ 	.word	0x00029440
        /*1538*/ 	.word	0x00000002
        /*153c*/ 	.word	0x00031c60
        /*1540*/ 	.short	0x010a
        /*1542*/ 	.byte	0x3f
	.zero		1


	//   ....[94]....
        /*1544*/ 	.word	0x00029490
        /*1548*/ 	.word	0x00000003
        /*154c*/ 	.word	0x00031c40
        /*1550*/ 	.short	0x010a
        /*1552*/ 	.byte	0x3f
	.zero		1


	//   ....[95]....
        /*1554*/ 	.word	0x000294e0
        /*1558*/ 	.word	0x00000002
        /*155c*/ 	.word	0x00031c60
        /*1560*/ 	.short	0x010a
        /*1562*/ 	.byte	0x3f
	.zero		1


	//   ....[96]....
        /*1564*/ 	.word	0x00029530
        /*1568*/ 	.word	0x00000003
        /*156c*/ 	.word	0x00031c40
        /*1570*/ 	.short	0x010a
        /*1572*/ 	.byte	0x3f
	.zero		1


	//   ....[97]....
        /*1574*/ 	.word	0x00029580
        /*1578*/ 	.word	0x00000002
        /*157c*/ 	.word	0x00031c60
        /*1580*/ 	.short	0x010a
        /*1582*/ 	.byte	0x3f
	.zero		1


	//   ....[98]....
        /*1584*/ 	.word	0x000295d0
        /*1588*/ 	.word	0x00000000
        /*158c*/ 	.word	0x00031c60
        /*1590*/ 	.short	0x010a
        /*1592*/ 	.byte	0x3f
	.zero		1


	//   ....[99]....
        /*1594*/ 	.word	0x0002a020
        /*1598*/ 	.word	0x00000009
        /*159c*/ 	.word	0x00031c20
        /*15a0*/ 	.short	0x010a
        /*15a2*/ 	.byte	0x3f
	.zero		1


	//   ....[100]....
        /*15a4*/ 	.word	0x0002a1c0
        /*15a8*/ 	.word	0x00000007
        /*15ac*/ 	.word	0x00000000
        /*15b0*/ 	.short	0x010a
        /*15b2*/ 	.byte	0x3f
	.zero		1


	//   ....[101]....
        /*15b4*/ 	.word	0x0002a210
        /*15b8*/ 	.word	0x00000003
        /*15bc*/ 	.word	0x00000000
        /*15c0*/ 	.short	0x010a
        /*15c2*/ 	.byte	0x3f
	.zero		1


	//   ....[102]....
        /*15c4*/ 	.word	0x0002a260
        /*15c8*/ 	.word	0x00000005
        /*15cc*/ 	.word	0x00000000
        /*15d0*/ 	.short	0x010a
        /*15d2*/ 	.byte	0x3f
	.zero		1


	//----- nvinfo : EIATTR_NUM_MBARRIERS
	.align		4
.L_1367:
        /*15d4*/ 	.byte	0x03, 0x38
        /*15d6*/ 	.short	0x0016


	//----- nvinfo : EIATTR_EXIT_INSTR_OFFSETS
	.align		4
        /*15d8*/ 	.byte	0x04, 0x1c
        /*15da*/ 	.short	(.L_1369 - .L_1368)


	//   ....[0]....
.L_1368:
        /*15dc*/ 	.word	0x000278b0


	//----- nvinfo : EIATTR_MAX_THREADS
	.align		4
.L_1369:
        /*15e0*/ 	.byte	0x04, 0x05
        /*15e2*/ 	.short	(.L_1371 - .L_1370)
.L_1370:
        /*15e4*/ 	.word	0x00000200
        /*15e8*/ 	.word	0x00000001
        /*15ec*/ 	.word	0x00000001


	//----- nvinfo : EIATTR_CRS_STACK_SIZE
	.align		4
.L_1371:
        /*15f0*/ 	.byte	0x04, 0x1e
        /*15f2*/ 	.short	(.L_1373 - .L_1372)
.L_1372:
        /*15f4*/ 	.word	0x00000000


	//----- nvinfo : EIATTR_CBANK_PARAM_SIZE
	.align		4
.L_1373:
        /*15f8*/ 	.byte	0x03, 0x19
        /*15fa*/ 	.short	0x0af0


	//----- nvinfo : EIATTR_PARAM_CBANK
	.align		4
        /*15fc*/ 	.byte	0x04, 0x0a
        /*15fe*/ 	.short	(.L_1375 - .L_1374)
	.align		4
.L_1374:
        /*1600*/ 	.word	index@(.nv.constant0._ZN7cutlass13device_kernelIN5flash11enable_sm90INS1_16FlashAttnFwdSm90INS1_25CollectiveMainloopFwdSm90ILi2EN4cute5tupleIJNS5_1CILi1EEES8_S8_EEENS6_IJNS7_ILi192EEENS7_ILi144EEENS7_ILi96EEEEEELi96ENS_6half_tEfNS_4arch4Sm90ELb1ELb0ELb1ELb1ELb0ELb1ELb0ELb0ELb1ELb1ELb1ELb0EEENS1_21CollectiveEpilogueFwdINS6_IJSA_SC_SB_EEES9_SE_SG_Li384ELb1ELb1ELb1ELb0EEENS1_36VarlenDynamicPersistentTileSchedulerILi192ELi144ELi384ELi128ELb1ELb1ELb1ELb1ELb1ELb1EEEEEEEEEvNT_6ParamsE)
        /*1604*/ 	.short	0x0210
        /*1606*/ 	.short	0x0af0


	//----- nvinfo : EIATTR_SW_WAR
	.align		4
.L_1375:
        /*1608*/ 	.byte	0x04, 0x36
        /*160a*/ 	.short	(.L_1377 - .L_1376)
.L_1376:
        /*160c*/ 	.word	0x00000008
.L_1377:


//--------------------- .nv.info._ZN7cutlass13device_kernelIN5flash11enable_sm90INS1_16FlashAttnFwdSm90INS1_25CollectiveMainloopFwdSm90ILi2EN4cute5tupleIJNS5_1CILi1EEES8_S8_EEENS6_IJNS7_ILi192EEESA_NS7_ILi64EEEEEELi64ENS_6half_tEfNS_4arch4Sm90ELb0ELb0ELb1ELb0ELb0ELb0ELb0ELb0ELb1ELb1ELb1ELb0EEENS1_21CollectiveEpilogueFwdINS6_IJSA_SB_SA_EEES9_SD_SF_Li384ELb0ELb1ELb1ELb0EEENS1_19SingleTileSchedulerILb0ELb1ELb1ELi192EEEEEEEEEvNT_6ParamsE --------------------------
	.section	.nv.info._ZN7cutlass13device_kernelIN5flash11enable_sm90INS1_16FlashAttnFwdSm90INS1_25CollectiveMainloopFwdSm90ILi2EN4cute5tupleIJNS5_1CILi1EEES8_S8_EEENS6_IJNS7_ILi192EEESA_NS7_ILi64EEEEEELi64ENS_6half_tEfNS_4arch4Sm90ELb0ELb0ELb1ELb0ELb0ELb0ELb0ELb0ELb1ELb1ELb1ELb0EEENS1_21CollectiveEpilogueFwdINS6_IJSA_SB_SA_EEES9_SD_SF_Li384ELb0ELb1ELb1ELb0EEENS1_19SingleTileSchedulerILb0ELb1ELb1ELi192EEEEEEEEEvNT_6ParamsE,"",@"SHT_CUDA_INFO"
	.sectionflags	@""
	.align	4


	//----- nvinfo : EIATTR_CUDA_API_VERSION
	.align		4
        /*0000*/ 	.byte	0x04, 0x37
        /*0002*/ 	.short	(.L_1379 - .L_1378)
.L_1378:
        /*0004*/ 	.word	0x00000082


	//----- nvinfo : EIATTR_KPARAM_INFO
	.align		4
.L_1379:
        /*0008*/ 	.byte	0x04, 0x17
        /*000a*/ 	.short	(.L_1381 - .L_1380)
.L_1380:
        /*000c*/ 	.word	0x00000000
        /*0010*/ 	.short	0x0000
        /*0012*/ 	.short	0x0070
        /*0014*/ 	.byte	0x00, 0xf0, 0x01, 0x28


	//----- nvinfo : EIATTR_SPARSE_MMA_MASK
	.align		4
.L_1381:
        /*0018*/ 	.byte	0x03, 0x50
        /*001a*/ 	.short	0x0000


	//----- nvinfo : EIATTR_MAXREG_COUNT
	.align		4
        /*001c*/ 	.byte	0x03, 0x1b
        /*001e*/ 	.short	0x0080


	//----- nvinfo : EIATTR_NUM_BARRIERS
	.align		4
        /*0020*/ 	.byte	0x02, 0x4c
        /*0022*/ 	.byte	0x10
	.zero		1


	//----- nvinfo : EIATTR_EXTERNS
	.align		4
        /*0024*/ 	.byte	0x04, 0x0f
        /*0026*/ 	.short	(.L_1383 - .L_1382)


	//   ....[0]....
	.align		4
.L_1382:
        /*0028*/ 	.word	index@(__assertfail)


	//----- nvinfo : EIATTR_ANNOTATIONS
	.align		4
.L_1383:
        /*002c*/ 	.byte	0x04, 0x55
        /*002e*/ 	.short	(.L_1385 - .L_1384)


	//   ....[0]....
.L_1384:
        /* <DEDUP_REMOVED lines=10> */


	//----- nvinfo : EIATTR_MERCURY_ISA_VERSION
	.align		4
.L_1385:
        /*00c0*/ 	.byte	0x03, 0x5f
        /*00c2*/ 	.short	0x0101


	//----- nvinfo : EIATTR_INT_WARP_WIDE_INSTR_OFFSETS
	.align		4
        /*00c4*/ 	.byte	0x04, 0x31
        /*00c6*/ 	.short	(.L_1387 - .L_1386)


	//   ....[0]....
.L_1386:
        /*00c8*/ 	.word	0x00000120


	//   ....[1]....
        /*00cc*/ 	.word	0x000001c0


	//   ....[2]....
        /*00d0*/ 	.word	0x00000230


	//----- nvinfo : EIATTR_COOP_GROUP_MASK_REGIDS
	.align		4
.L_1387:
        /*00d4*/ 	.byte	0x04, 0x29
        /*00d6*/ 	.short	(.L_1389 - .L_1388)


	//   ....[0]....
.L_1388:
        /*00d8*/ 	.word	0xffffffff


	//   ....[1]....
        /*00dc*/ 	.word	0xffffffff


	//   ....[2]....
        /*00e0*/ 	.word	0xffffffff


	//   ....[3]....
        /*00e4*/ 	.word	0xffffffff


	//   ....[4]....
        /*00e8*/ 	.word	0xffffffff


	//   ....[5]....
        /*00ec*/ 	.word	0xffffffff


	//   ....[6]....
        /*00f0*/ 	.word	0xffffffff


	//   ....[7]....
        /*00f4*/ 	.word	0xffffffff


	//   ....[8]....
        /*00f8*/ 	.word	0xffffffff


	//   ....[9]....
        /*00fc*/ 	.word	0xffffffff


	//   ....[10]....
        /*0100*/ 	.word	0xffffffff


	//   ....[11]....
        /*0104*/ 	.word	0xffffffff


	//   ....[12]....
        /*0108*/ 	.word	0xffffffff


	//   ....[13]....
        /*010c*/ 	.word	0xffffffff


	//   ....[14]....
        /*0110*/ 	.word	0xffffffff


	//   ....[15]....
        /*0114*/ 	.word	0xffffffff


	//   ....[16]....
        /*0118*/ 	.word	0xffffffff


	//   ....[17]....
        /*011c*/ 	.word	0xffffffff


	//   ....[18]....
        /*0120*/ 	.word	0xffffffff


	//   ....[19]....
        /*0124*/ 	.word	0xffffffff


	//   ....[20]....
        /*0128*/ 	.word	0xffffffff


	//   ....[21]....
        /*012c*/ 	.word	0xffffffff


	//   ....[22]....
        /*0130*/ 	.word	0xffffffff


	//   ....[23]....
        /*0134*/ 	.word	0xffffffff


	//   ....[24]....
        /*0138*/ 	.word	0xffffffff


	//   ....[25]....
        /*013c*/ 	.word	0xffffffff


	//   ....[26]....
        /*0140*/ 	.word	0xffffffff


	//   ....[27]....
        /*0144*/ 	.word	0xffffffff


	//   ....[28]....
        /*0148*/ 	.word	0xffffffff


	//   ....[29]....
        /*014c*/ 	.word	0xffffffff


	//   ....[30]....
        /*0150*/ 	.word	0xffffffff


	//   ....[31]....
        /*0154*/ 	.word	0xffffffff


	//   ....[32]....
        /*0158*/ 	.word	0xffffffff


	//   ....[33]....
        /*015c*/ 	.word	0xffffffff


	//   ....[34]....
        /*0160*/ 	.word	0xffffffff


	//   ....[35]....
        /*0164*/ 	.word	0xffffffff


	//   ....[36]....
        /*0168*/ 	.word	0xffffffff


	//   ....[37]....
        /*016c*/ 	.word	0xffffffff


	//   ....[38]....
        /*0170*/ 	.word	0xffffffff


	//   ....[39]....
        /*0174*/ 	.word	0xffffffff


	//   ....[40]....
        /*0178*/ 	.word	0xffffffff


	//   ....[41]....
        /*017c*/ 	.word	0xffffffff


	//   ....[42]....
        /*0180*/ 	.word	0xffffffff


	//   ....[43]....
        /*0184*/ 	.word	0xffffffff


	//   ....[44]....
        /*0188*/ 	.word	0xffffffff


	//   ....[45]....
        /*018c*/ 	.word	0xffffffff


	//   ....[46]....
        /*0190*/ 	.word	0xffffffff


	//   ....[47]....
        /*0194*/ 	.word	0xffffffff


	//   ....[48]....
        /*0198*/ 	.word	0xffffffff


	//   ....[49]....
        /*019c*/ 	.word	0xffffffff


	//   ....[50]....
        /*01a0*/ 	.word	0xffffffff


	//   ....[51]....
        /*01a4*/ 	.word	0xffffffff


	//   ....[52]....
        /*01a8*/ 	.word	0xffffffff


	//   ....[53]....
        /*01ac*/ 	.word	0xffffffff


	//   ....[54]....
        /*01b0*/ 	.word	0xffffffff


	//   ....[55]....
        /*01b4*/ 	.word	0xffffffff


	//   ....[56]....
        /*01b8*/ 	.word	0xffffffff


	//   ....[57]....
        /*01bc*/ 	.word	0x0500000f


	//   ....[58]....
        /*01c0*/ 	.word	0x0500000f


	//   ....[59]....
        /*01c4*/ 	.word	0x0500000f


	//   ....[60]....
        /*01c8*/ 	.word	0x0500000f


	//   ....[61]....
        /*01cc*/ 	.word	0x0500000f


	//   ....[62]....
        /*01d0*/ 	.word	0x0500000f


	//   ....[63]....
        /*01d4*/ 	.word	0x0500000f


	//   ....[64]....
        /*01d8*/ 	.word	0x0500000f


	//   ....[65]....
        /*01dc*/ 	.word	0x0500000f


	//   ....[66]....
        /*01e0*/ 	.word	0x0500000f


	//   ....[67]....
        /*01e4*/ 	.word	0x0500000f


	//   ....[68]....
        /*01e8*/ 	.word	0x0500000f


	//   ....[69]....
        /*01ec*/ 	.word	0x0500000f


	//   ....[70]....
        /*01f0*/ 	.word	0x0500000f


	//   ....[71]....
        /*01f4*/ 	.word	0x0500000f


	//   ....[72]....
        /*01f8*/ 	.word	0x0500000f


	//   ....[73]....
        /*01fc*/ 	.word	0x0500000f


	//   ....[74]....
        /*0200*/ 	.word	0x0500000f


	//   ....[75]....
        /*0204*/ 	.word	0x0500000f


	//   ....[76]....
        /*0208*/ 	.word	0x0500000f


	//   ....[77]....
        /*020c*/ 	.word	0x0500000f


	//   ....[78]....
        /*0210*/ 	.word	0x0500000f


	//   ....[79]....
        /*0214*/ 	.word	0x0500000f


	//   ....[80]....
        /*0218*/ 	.word	0x0500000f


	//   ....[81]....
        /*021c*/ 	.word	0x0500000f


	//   ....[82]....
        /*0220*/ 	.word	0x0500000f


	//----- nvinfo : EIATTR_COOP_GROUP_INSTR_OFFSETS
	.align		4
.L_1389:
        /*0224*/ 	.byte	0x04, 0x28
        /*0226*/ 	.short	(.L_1391 - .L_1390)


	//   ....[0]....
.L_1390:
        /*0228*/ 	.word	0x00000060


	//   ....[1]....
        /*022c*/ 	.word	0x00000130


	//   ....[2]....
        /*0230*/ 	.word	0x000001e0


	//   ....[3]....
        /*0234*/ 	.word	0x000003a0


	//   ....[4]....
        /*0238*/ 	.word	0x00000500


	//   ....[5]....
        /*023c*/ 	.word	0x00000620


	//   ....[6]....
        /*0240*/ 	.word	0x00000780


	//   ....[7]....
        /*0244*/ 	.word	0x00000f80


	//   ....[8]....
        /*0248*/ 	.word	0x00002e20


	//   ....[9]....
        /*024c*/ 	.word	0x00002e60


	//   ....[10]....
        /*0250*/ 	.word	0x00003660


	//   ....[11]....
        /*0254*/ 	.word	0x000036d0


	//   ....[12]....
        /*0258*/ 	.word	0x00004b90


	//   ....[13]....
        /*025c*/ 	.word	0x000068a0


	//   ....[14]....
        /*0260*/ 	.word	0x000068e0


	//   ....[15]....
        /*0264*/ 	.word	0x00006970


	//   ....[16]....
        /*0268*/ 	.word	0x000069a0


	//   ....[17]....
        /*026c*/ 	.word	0x00008590


	//   ....[18]....
        /*0270*/ 	.word	0x000086d0


	//   ....[19]....
        /*0274*/ 	.word	0x00008710


	//   ....[20]....
        /*0278*/ 	.word	0x000087c0


	//   ....[21]....
        /*027c*/ 	.word	0x000087d0


	//   ....[22]....
        /*0280*/ 	.word	0x00009760


	//   ....[23]....
        /*0284*/ 	.word	0x00009770


	//   ....[24]....
        /*0288*/ 	.word	0x00009780


	//   ....[25]....
        /*028c*/ 	.word	0x00009790


	//   ....[26]....
        /*0290*/ 	.word	0x00009870


	//   ....[27]....
        /*0294*/ 	.word	0x00009880


	//   ....[28]....
        /*0298*/ 	.word	0x00009bb0


	//   ....[29]....
        /*029c*/ 	.word	0x00009bc0


	//   ....[30]....
        /*02a0*/ 	.word	0x0000a2d0


	//   ....[31]....
        /*02a4*/ 	.word	0x0000ac80


	//   ....[32]....
        /*02a8*/ 	.word	0x0000b660


	//   ....[33]....
        /*02ac*/ 	.word	0x0000b670


	//   ....[34]....
        /*02b0*/ 	.word	0x0000b680


	//   ....[35]....
        /*02b4*/ 	.word	0x0000b6a0


	//   ....[36]....
        /*02b8*/ 	.word	0x0000b710


	//   ....[37]....
        /*02bc*/ 	.word	0x0000b770


	//   ....[38]....
        /*02c0*/ 	.word	0x0000b7e0


	//   ....[39]....
        /*02c4*/ 	.word	0x0000b810


	//   ....[40]....
        /*02c8*/ 	.word	0x0000b860


	//   ....[41]....
        /*02cc*/ 	.word	0x0000b870


	//   ....[42]....
        /*02d0*/ 	.word	0x0000b8e0


	//   ....[43]....
        /*02d4*/ 	.word	0x0000b910


	//   ....[44]....
        /*02d8*/ 	.word	0x0000b960


	//   ....[45]....
        /*02dc*/ 	.word	0x0000b970


	//   ....[46]....
        /*02e0*/ 	.word	0x0000b980


	//   ....[47]....
        /*02e4*/ 	.word	0x0000b9f0


	//   ....[48]....
        /*02e8*/ 	.word	0x0000ba20


	//   ....[49]....
        /*02ec*/ 	.word	0x0000ba70


	//   ....[50]....
        /*02f0*/ 	.word	0x0000ba90


	//   ....[51]....
        /*02f4*/ 	.word	0x0000bab0


	//   ....[52]....
        /*02f8*/ 	.word	0x0000bad0


	//   ....[53]....
        /*02fc*/ 	.word	0x0000baf0


	//   ....[54]....
        /*0300*/ 	.word	0x0000bb40


	//   ....[55]....
        /*0304*/ 	.word	0x0000bbd0


	//   ....[56]....
        /*0308*/ 	.word	0x0000d460


	//   ....[57]....
        /*030c*/ 	.word	0x0000d8d0


	//   ....[58]....
        /*0310*/ 	.word	0x0000da40


	//   ....[59]....
        /*0314*/ 	.word	0x0000da90


	//   ....[60]....
        /*0318*/ 	.word	0x0000dbb0


	//   ....[61]....
        /*031c*/ 	.word	0x0000dc00


	//   ....[62]....
        /*0320*/ 	.word	0x0000dc80


	//   ....[63]....
        /*0324*/ 	.word	0x0000dd50


	//   ....[64]....
        /*0328*/ 	.word	0x0000dde0


	//   ....[65]....
        /*032c*/ 	.word	0x0000de70


	//   ....[66]....
        /*0330*/ 	.word	0x0000df00


	//   ....[67]....
        /*0334*/ 	.word	0x0000dfc0


	//   ....[68]....
        /*0338*/ 	.word	0x0000e050


	//   ....[69]....
        /*033c*/ 	.word	0x0000e0e0


	//   ....[70]....
        /*0340*/ 	.word	0x0000e170


	//   ....[71]....
        /*0344*/ 	.word	0x0000e230


	//   ....[72]....
        /*0348*/ 	.word	0x0000e290


	//   ....[73]....
        /*034c*/ 	.word	0x0000e350


	//   ....[74]....
        /*0350*/ 	.word	0x0000e3c0


	//   ....[75]....
        /*0354*/ 	.word	0x0000e490


	//   ....[76]....
        /*0358*/ 	.word	0x0000e4f0


	//   ....[77]....
        /*035c*/ 	.word	0x0000e5c0


	//   ....[78]....
        /*0360*/ 	.word	0x0000e630


	//   ....[79]....
        /*0364*/ 	.word	0x0000e6f0


	//   ....[80]....
        /*0368*/ 	.word	0x0000e760


	//   ....[81]....
        /*036c*/ 	.word	0x0000e810


	//   ....[82]....
        /*0370*/ 	.word	0x0000ec10


	//----- nvinfo : EIATTR_REG_RECONFIG
	.align		4
.L_1391:
        /*0374*/ 	.byte	0x01, 0x54
	.zero		2


	//----- nvinfo : EIATTR_SYSCALL_OFFSETS
	.align		4
        /*0378*/ 	.byte	0x04, 0x46
        /*037a*/ 	.short	(.L_1393 - .L_1392)


	//   ....[0]....
.L_1392:
        /*037c*/ 	.word	0x000010e0


	//   ....[1]....
        /*0380*/ 	.word	0x0000a940


	//   ....[2]....
        /*0384*/ 	.word	0x0000aa80


	//   ....[3]....
        /*0388*/ 	.word	0x0000ab70


	//   ....[4]....
        /*038c*/ 	.word	0x0000b1e0


	//----- nvinfo : EIATTR_MBARRIER_INSTR_OFFSETS
	.align		4
.L_1393:
        /*0390*/ 	.byte	0x04, 0x39
        /*0392*/ 	.short	(.L_1395 - .L_1394)


	//   ....[0]....
.L_1394:
        /*0394*/ 	.word	0x00000250
        /*0398*/ 	.word	0x000000ff
        /*039c*/ 	.word	0x00030800
        /*03a0*/ 	.short	0x0100
        /*03a2*/ 	.byte	0x08
	.zero		1


	//   ....[1]....
        /*03a4*/ 	.word	0x00000260
        /*03a8*/ 	.word	0x000000ff
        /*03ac*/ 	.word	0x00030820
        /*03b0*/ 	.short	0x0100
        /*03b2*/ 	.byte	0x08
	.zero		1


	//   ....[2]....
        /*03b4*/ 	.word	0x00000350
        /*03b8*/ 	.word	0x000000ff
        /*03bc*/ 	.word	0x00030830
        /*03c0*/ 	.short	0x0100
        /*03c2*/ 	.byte	0x08
	.zero		1


	//   ....[3]....
        /*03c4*/ 	.word	0x00000360
        /*03c8*/ 	.word	0x000000ff
        /*03cc*/ 	.word	0x00030840
        /*03d0*/ 	.short	0x0100
        /*03d2*/ 	.byte	0x08
	.zero		1


	//   ....[4]....
        /*03d4*/ 	.word	0x00000370
        /*03d8*/ 	.word	0x000000ff
        /*03dc*/ 	.word	0x00030838
        /*03e0*/ 	.short	0x0100
        /*03e2*/ 	.byte	0x08
	.zero		1


	//   ....[5]....
        /*03e4*/ 	.word	0x00000380
        /*03e8*/ 	.word	0x000000ff
        /*03ec*/ 	.word	0x00030848
        /*03f0*/ 	.short	0x0100
        /*03f2*/ 	.byte	0x08
	.zero		1


	//   ....[6]....
        /*03f4*/ 	.word	0x000004b0
        /*03f8*/ 	.word	0x000000ff
        /*03fc*/ 	.word	0x00030850
        /*0400*/ 	.short	0x0100
        /*0402*/ 	.byte	0x08
	.zero		1


	//   ....[7]....
        /*0404*/ 	.word	0x000004c0
        /*0408*/ 	.word	0x000000ff
        /*040c*/ 	.word	0x00030860
        /*0410*/ 	.short	0x0100
        /*0412*/ 	.byte	0x08
	.zero		1


	//   ....[8]....
        /*0414*/ 	.word	0x000004d0
        /*0418*/ 	.word	0x000000ff
        /*041c*/ 	.word	0x00030858
        /*0420*/ 	.short	0x0100
        /*0422*/ 	.byte	0x08
	.zero		1


	//   ....[9]....
        /*0424*/ 	.word	0x000004e0
        /*0428*/ 	.word	0x000000ff
        /*042c*/ 	.word	0x00030868
        /*0430*/ 	.short	0x0100
        /*0432*/ 	.byte	0x08
	.zero		1


	//   ....[10]....
        /*0434*/ 	.word	0x000005d0
        /*0438*/ 	.word	0x000000ff
        /*043c*/ 	.word	0x00030870
        /*0440*/ 	.short	0x0100
        /*0442*/ 	.byte	0x06
	.zero		1


	//   ....[11]....
        /*0444*/ 	.word	0x000005e0
        /*0448*/ 	.word	0x000000ff
        /*044c*/ 	.word	0x00030880
        /*0450*/ 	.short	0x0100
        /*0452*/ 	.byte	0x06
	.zero		1


	//   ....[12]....
        /*0454*/ 	.word	0x000005f0
        /*0458*/ 	.word	0x000000ff
        /*045c*/ 	.word	0x00030878
        /*0460*/ 	.short	0x0100
        /*0462*/ 	.byte	0x06
	.zero		1


	//   ....[13]....
        /*0464*/ 	.word	0x00000600
        /*0468*/ 	.word	0x000000ff
        /*046c*/ 	.word	0x00030888
        /*0470*/ 	.short	0x0100
        /*0472*/ 	.byte	0x06
	.zero		1


	//   ....[14]....
        /*0474*/ 	.word	0x00000730
        /*0478*/ 	.word	0x000000ff
        /*047c*/ 	.word	0x00030890
        /*0480*/ 	.short	0x0100
        /*0482*/ 	.byte	0x08
	.zero		1


	//   ....[15]....
        /*0484*/ 	.word	0x00000740
        /*0488*/ 	.word	0x000000ff
        /*048c*/ 	.word	0x000308a0
        /*0490*/ 	.short	0x0100
        /*0492*/ 	.byte	0x08
	.zero		1


	//   ....[16]....
        /*0494*/ 	.word	0x00000750
        /*0498*/ 	.word	0x000000ff
        /*049c*/ 	.word	0x00030898
        /*04a0*/ 	.short	0x0100
        /*04a2*/ 	.byte	0x08
	.zero		1


	//   ....[17]....
        /*04a4*/ 	.word	0x00000760
        /*04a8*/ 	.word	0x000000ff
        /*04ac*/ 	.word	0x000308a8
        /*04b0*/ 	.short	0x0100
        /*04b2*/ 	.byte	0x08
	.zero		1


	//   ....[18]....
        /*04b4*/ 	.word	0x00000890
        /*04b8*/ 	.word	0x000000ff
        /*04bc*/ 	.word	0x000308b0
        /*04c0*/ 	.short	0x0100
        /*04c2*/ 	.byte	0x08
	.zero		1


	//   ....[19]....
        /*04c4*/ 	.word	0x000008a0
        /*04c8*/ 	.word	0x000000ff
        /*04cc*/ 	.word	0x000308c0
        /*04d0*/ 	.short	0x0100
        /*04d2*/ 	.byte	0x08
	.zero		1


	//   ....[20]....
        /*04d4*/ 	.word	0x000008b0
        /*04d8*/ 	.word	0x000000ff
        /*04dc*/ 	.word	0x000308b8
        /*04e0*/ 	.short	0x0100
        /*04e2*/ 	.byte	0x08
	.zero		1


	//   ....[21]....
        /*04e4*/ 	.word	0x000008c0
        /*04e8*/ 	.word	0x000000ff
        /*04ec*/ 	.word	0x000308c8
        /*04f0*/ 	.short	0x0100
        /*04f2*/ 	.byte	0x08
	.zero		1


	//   ....[22]....
        /*04f4*/ 	.word	0x00001110
        /*04f8*/ 	.word	0x000000ff
        /*04fc*/ 	.word	0x00030800
        /*0500*/ 	.short	0x010a
        /*0502*/ 	.byte	0x24
	.zero		1


	//   ....[23]....
        /*0504*/ 	.word	0x00001160
        /*0508*/ 	.word	0x000000ff
        /*050c*/ 	.word	0x00030830
        /*0510*/ 	.short	0x010a
        /*0512*/ 	.byte	0x24
	.zero		1


	//   ....[24]....
        /*0514*/ 	.word	0x00001240
        /*0518*/ 	.word	0x000000ff
        /*051c*/ 	.word	0x00030830
        /*0520*/ 	.short	0x010a
        /*0522*/ 	.byte	0x24
	.zero		1


	//   ....[25]....
        /*0524*/ 	.word	0x00003af0
        /*0528*/ 	.word	0x00000005
        /*052c*/ 	.word	0x00000000
        /*0530*/ 	.short	0x0101
        /*0532*/ 	.byte	0x3f
	.zero		1


	//   ....[26]....
        /*0534*/ 	.word	0x00004e10
        /*0538*/ 	.word	0x0000000d
        /*053c*/ 	.word	0x00030830
        /*0540*/ 	.short	0x010a
        /*0542*/ 	.byte	0x3f
	.zero		1


	//   ....[27]....
        /*0544*/ 	.word	0x00004e50
        /*0548*/ 	.word	0x0000000d
        /*054c*/ 	.word	0x00030830
        /*0550*/ 	.short	0x010a
        /*0552*/ 	.byte	0x3f
	.zero		1


	//   ....[28]....
        /*0554*/ 	.word	0x00005080
        /*0558*/ 	.word	0x000000ff
        /*055c*/ 	.word	0x00030850
        /*0560*/ 	.short	0x010a
        /*0562*/ 	.byte	0x07
	.zero		1


	//   ....[29]....
        /*0564*/ 	.word	0x000050c0
        /*0568*/ 	.word	0x000000ff
        /*056c*/ 	.word	0x00030850
        /*0570*/ 	.short	0x010a
        /*0572*/ 	.byte	0x07
	.zero		1


	//   ....[30]....
        /*0574*/ 	.word	0x00006c20
        /*0578*/ 	.word	0x0000005e
        /*057c*/ 	.word	0x00000000
        /*0580*/ 	.short	0x0101
        /*0582*/ 	.byte	0x3f
	.zero		1


	//   ....[31]....
        /*0584*/ 	.word	0x00006d50
        /*0588*/ 	.word	0x00000062
        /*058c*/ 	.word	0x00000000
        /*0590*/ 	.short	0x0101
        /*0592*/ 	.byte	0x3f
	.zero		1


	//   ....[32]....
        /*0594*/ 	.word	0x00008600
        /*0598*/ 	.word	0x00000007
        /*059c*/ 	.word	0x00030850
        /*05a0*/ 	.short	0x010a
        /*05a2*/ 	.byte	0x3f
	.zero		1


	//   ....[33]....
        /*05a4*/ 	.word	0x00008640
        /*05a8*/ 	.word	0x00000007
        /*05ac*/ 	.word	0x00030850
        /*05b0*/ 	.short	0x010a
        /*05b2*/ 	.byte	0x3f
	.zero		1


	//   ....[34]....
        /*05b4*/ 	.word	0x00008de0
        /*05b8*/ 	.word	0x00000006
        /*05bc*/ 	.word	0x00000000
        /*05c0*/ 	.short	0x0101
        /*05c2*/ 	.byte	0x3f
	.zero		1


	//   ....[35]....
        /*05c4*/ 	.word	0x00009830
        /*05c8*/ 	.word	0x000000ff
        /*05cc*/ 	.word	0x00000000
        /*05d0*/ 	.short	0x0101
        /*05d2*/ 	.byte	0x04
	.zero		1


	//   ....[36]....
        /*05d4*/ 	.word	0x0000ae70
        /*05d8*/ 	.word	0x000000ff
        /*05dc*/ 	.word	0x00030840
        /*05e0*/ 	.short	0x010a
        /*05e2*/ 	.byte	0x26
	.zero		1


	//   ....[37]....
        /*05e4*/ 	.word	0x0000bcc0
        /*05e8*/ 	.word	0x000000ff
        /*05ec*/ 	.word	0x00030800
        /*05f0*/ 	.short	0x0107
        /*05f2*/ 	.byte	0x26
	.zero		1


	//   ....[38]....
        /*05f4*/ 	.word	0x0000bd00
        /*05f8*/ 	.word	0x000000ff
        /*05fc*/ 	.word	0x00030800
        /*0600*/ 	.short	0x0101
        /*0602*/ 	.byte	0x26
	.zero		1


	//   ....[39]....
        /*0604*/ 	.word	0x0000bd30
        /*0608*/ 	.word	0x000000ff
        /*060c*/ 	.word	0x00030820
        /*0610*/ 	.short	0x010a
        /*0612*/ 	.byte	0x26
	.zero		1


	//   ....[40]....
        /*0614*/ 	.word	0x0000c080
        /*0618*/ 	.word	0x000000ff
        /*061c*/ 	.word	0x00030848
        /*0620*/ 	.short	0x010a
        /*0622*/ 	.byte	0x26
	.zero		1


	//   ....[41]....
        /*0624*/ 	.word	0x0000c270
        /*0628*/ 	.word	0x000000ff
        /*062c*/ 	.word	0x00030860
        /*0630*/ 	.short	0x010a
        /*0632*/ 	.byte	0x26
	.zero		1


	//   ....[42]....
        /*0634*/ 	.word	0x0000c650
        /*0638*/ 	.word	0x000000ff
        /*063c*/ 	.word	0x00030840
        /*0640*/ 	.short	0x010a
        /*0642*/ 	.byte	0x26
	.zero		1


	//   ....[43]....
        /*0644*/ 	.word	0x0000c870
        /*0648*/ 	.word	0x000000ff
        /*064c*/ 	.word	0x00030868
        /*0650*/ 	.short	0x010a
        /*0652*/ 	.byte	0x26
	.zero		1


	//   ....[44]....
        /*0654*/ 	.word	0x0000cc90
        /*0658*/ 	.word	0x000000ff
        /*065c*/ 	.word	0x00030848
        /*0660*/ 	.short	0x010a
        /*0662*/ 	.byte	0x26
	.zero		1


	//   ....[45]....
        /*0664*/ 	.word	0x0000ce90
        /*0668*/ 	.word	0x000000ff
        /*066c*/ 	.word	0x00030860
        /*0670*/ 	.short	0x010a
        /*0672*/ 	.byte	0x26
	.zero		1


	//   ....[46]....
        /*0674*/ 	.word	0x0000d130
        /*0678*/ 	.word	0x00000003
        /*067c*/ 	.word	0x00030860
        /*0680*/ 	.short	0x010a
        /*0682*/ 	.byte	0x3f
	.zero		1


	//   ....[47]....
        /*0684*/ 	.word	0x0000d3f0
        /*0688*/ 	.word	0x00000007
        /*068c*/ 	.word	0x00030820
        /*0690*/ 	.short	0x010a
        /*0692*/ 	.byte	0x3f
	.zero		1


	//   ....[48]....
        /*0694*/ 	.word	0x0000d560
        /*0698*/ 	.word	0x00000005
        /*069c*/ 	.word	0x00000000
        /*06a0*/ 	.short	0x010a
        /*06a2*/ 	.byte	0x3f
	.zero		1


	//   ....[49]....
        /*06a4*/ 	.word	0x0000d5d0
        /*06a8*/ 	.word	0x00000003
        /*06ac*/ 	.word	0x00000000
        /*06b0*/ 	.short	0x010a
        /*06b2*/ 	.byte	0x3f
	.zero		1


	//   ....[50]....
        /*06b4*/ 	.word	0x0000d630
        /*06b8*/ 	.word	0x00000005
        /*06bc*/ 	.word	0x00000000
        /*06c0*/ 	.short	0x010a
        /*06c2*/ 	.byte	0x3f
	.zero		1


	//   ....[51]....
        /*06c4*/ 	.word	0x0000d660
        /*06c8*/ 	.word	0x00000003
        /*06cc*/ 	.word	0x00000000
        /*06d0*/ 	.short	0x010a
        /*06d2*/ 	.byte	0x3f
	.zero		1


	//   ....[52]....
        /*06d4*/ 	.word	0x0000d6d0
        /*06d8*/ 	.word	0x00000003
        /*06dc*/ 	.word	0x00030800
        /*06e0*/ 	.short	0x010a
        /*06e2*/ 	.byte	0x3f
	.zero		1


	//   ....[53]....
        /*06e4*/ 	.word	0x0000d730
        /*06e8*/ 	.word	0x00000003
        /*06ec*/ 	.word	0x00030830
        /*06f0*/ 	.short	0x010a
        /*06f2*/ 	.byte	0x3f
	.zero		1


	//   ....[54]....
        /*06f4*/ 	.word	0x0000d780
        /*06f8*/ 	.word	0x0000000d
        /*06fc*/ 	.word	0x00030830
        /*0700*/ 	.short	0x010a
        /*0702*/ 	.byte	0x3f
	.zero		1


	//   ....[55]....
        /*0704*/ 	.word	0x0000d7e0
        /*0708*/ 	.word	0x0000000c
        /*070c*/ 	.word	0x00030850
        /*0710*/ 	.short	0x010a
        /*0712*/ 	.byte	0x3f
	.zero		1


	//   ....[56]....
        /*0714*/ 	.word	0x0000d830
        /*0718*/ 	.word	0x00000007
        /*071c*/ 	.word	0x00030850
        /*0720*/ 	.short	0x010a
        /*0722*/ 	.byte	0x3f
	.zero		1


	//   ....[57]....
        /*0724*/ 	.word	0x0000d990
        /*0728*/ 	.word	0x00000003
        /*072c*/ 	.word	0x00030840
        /*0730*/ 	.short	0x010a
        /*0732*/ 	.byte	0x3f
	.zero		1


	//   ....[58]....
        /*0734*/ 	.word	0x0000e850
        /*0738*/ 	.word	0x00000003
        /*073c*/ 	.word	0x00030820
        /*0740*/ 	.short	0x010a
        /*0742*/ 	.byte	0x3f
	.zero		1


	//   ....[59]....
        /*0744*/ 	.word	0x0000e8b0
        /*0748*/ 	.word	0x00000003
        /*074c*/ 	.word	0x00030848
        /*0750*/ 	.short	0x010a
        /*0752*/ 	.byte	0x3f
	.zero		1


	//   ....[60]....
        /*0754*/ 	.word	0x0000e910
        /*0758*/ 	.word	0x00000003
        /*075c*/ 	.word	0x00030860
        /*0760*/ 	.short	0x010a
        /*0762*/ 	.byte	0x3f
	.zero		1


	//   ....[61]....
        /*0764*/ 	.word	0x0000e970
        /*0768*/ 	.word	0x00000003
        /*076c*/ 	.word	0x00030840
        /*0770*/ 	.short	0x010a
        /*0772*/ 	.byte	0x3f
	.zero		1


	//   ....[62]....
        /*0774*/ 	.word	0x0000e9d0
        /*0778*/ 	.word	0x00000003
        /*077c*/ 	.word	0x00030868
        /*0780*/ 	.short	0x010a
        /*0782*/ 	.byte	0x3f
	.zero		1


	//   ....[63]....
        /*0784*/ 	.word	0x0000ea30
        /*0788*/ 	.word	0x00000002
        /*078c*/ 	.word	0x00030848
        /*0790*/ 	.short	0x010a
        /*0792*/ 	.byte	0x3f
	.zero		1


	//   ....[64]....
        /*0794*/ 	.word	0x0000ea90
        /*0798*/ 	.word	0x00000002
        /*079c*/ 	.word	0x00030860
        /*07a0*/ 	.short	0x010a
        /*07a2*/ 	.byte	0x3f
	.zero		1


	//   ....[65]....
        /*07a4*/ 	.word	0x0000eae0
        /*07a8*/ 	.word	0x00000003
        /*07ac*/ 	.word	0x00030860
        /*07b0*/ 	.short	0x010a
        /*07b2*/ 	.byte	0x3f
	.zero		1


	//   ....[66]....
        /*07b4*/ 	.word	0x0000eb30
        /*07b8*/ 	.word	0x00000007
        /*07bc*/ 	.word	0x00030820
        /*07c0*/ 	.short	0x010a
        /*07c2*/ 	.byte	0x3f
	.zero		1


	//   ....[67]....
        /*07c4*/ 	.word	0x0000ecd0
        /*07c8*/ 	.word	0x00000005
        /*07cc*/ 	.word	0x00000000
        /*07d0*/ 	.short	0x010a
        /*07d2*/ 	.byte	0x3f
	.zero		1


	//   ....[68]....
        /*07d4*/ 	.word	0x0000ed20
        /*07d8*/ 	.word	0x00000003
        /*07dc*/ 	.word	0x00000000
        /*07e0*/ 	.short	0x010a
        /*07e2*/ 	.byte	0x3f
	.zero		1


	//   ....[69]....
        /*07e4*/ 	.word	0x0000ed70
        /*07e8*/ 	.word	0x00000005
        /*07ec*/ 	.word	0x00000000
        /*07f0*/ 	.short	0x010a
        /*07f2*/ 	.byte	0x3f
	.zero		1


	//----- nvinfo : EIATTR_NUM_MBARRIERS
	.align		4
.L_1395:
        /*07f4*/ 	.byte	0x03, 0x38
        /*07f6*/ 	.short	0x0016


	//----- nvinfo : EIATTR_EXIT_INSTR_OFFSETS
	.align		4
        /*07f8*/ 	.byte	0x04, 0x1c
        /*07fa*/ 	.short	(.L_1397 - .L_1396)


	//   ....[0]....
.L_1396:
        /*07fc*/ 	.word	0x0000d6b0


	//----- nvinfo : EIATTR_MAX_THREADS
	.align		4
.L_1397:
        /*0800*/ 	.byte	0x04, 0x05
        /*0802*/ 	.short	(.L_1399 - .L_1398)
.L_1398:
        /*0804*/ 	.word	0x00000200
        /*0808*/ 	.word	0x00000001
        /*080c*/ 	.word	0x00000001


	//----- nvinfo : EIATTR_CRS_STACK_SIZE
	.align		4
.L_1399:
        /*0810*/ 	.byte	0x04, 0x1e
        /*0812*/ 	.short	(.L_1401 - .L_1400)
.L_1400:
        /*0814*/ 	.word	0x00000000


	//----- nvinfo : EIATTR_CBANK_PARAM_SIZE
	.align		4
.L_1401:
        /*0818*/ 	.byte	0x03, 0x19
        /*081a*/ 	.short	0x0a70


	//----- nvinfo : EIATTR_PARAM_CBANK
	.align		4
        /*081c*/ 	.byte	0x04, 0x0a
        /*081e*/ 	.short	(.L_1403 - .L_1402)
	.align		4
.L_1402:
        /*0820*/ 	.word	index@(.nv.constant0._ZN7cutlass13device_kernelIN5flash11enable_sm90INS1_16FlashAttnFwdSm90INS1_25CollectiveMainloopFwdSm90ILi2EN4cute5tupleIJNS5_1CILi1EEES8_S8_EEENS6_IJNS7_ILi192EEESA_NS7_ILi64EEEEEELi64ENS_6half_tEfNS_4arch4Sm90ELb0ELb0ELb1ELb0ELb0ELb0ELb0ELb0ELb1ELb1ELb1ELb0EEENS1_21CollectiveEpilogueFwdINS6_IJSA_SB_SA_EEES9_SD_SF_Li384ELb0ELb1ELb1ELb0EEENS1_19SingleTileSchedulerILb0ELb1ELb1ELi192EEEEEEEEEvNT_6ParamsE)
        /*0824*/ 	.short	0x0210
        /*0826*/ 	.short	0x0a70


	//----- nvinfo : EIATTR_SW_WAR
	.align		4
.L_1403:
        /*0828*/ 	.byte	0x04, 0x36
        /*082a*/ 	.short	(.L_1405 - .L_1404)
.L_1404:
        /*082c*/ 	.word	0x00000008
.L_1405:


//--------------------- .nv.info._ZN7cutlass13device_kernelIN5flash11enable_sm90INS1_16FlashAttnFwdSm90INS1_25CollectiveMainloopFwdSm90ILi2EN4cute5tupleIJNS5_1CILi1EEES8_S8_EEENS6_IJNS7_ILi192EEESA_NS7_ILi64EEEEEELi64ENS_6half_tEfNS_4arch4Sm90ELb0ELb0ELb1ELb1ELb0ELb0ELb0ELb0ELb1ELb1ELb1ELb0EEENS1_21CollectiveEpilogueFwdINS6_IJSA_SB_SA_EEES9_SD_SF_Li384ELb1ELb1ELb1ELb0EEENS1_36VarlenDynamicPersistentTileSchedulerILi192ELi192ELi384ELi128ELb1ELb1ELb1ELb0ELb1ELb1EEEEEEEEEvNT_6ParamsE --------------------------
	.section	.nv.info._ZN7cutlass13device_kernelIN5flash11enable_sm90INS1_16FlashAttnFwdSm90INS1_25CollectiveMainloopFwdSm90ILi2EN4cute5tupleIJNS5_1CILi1EEES8_S8_EEENS6_IJNS7_ILi192EEESA_NS7_ILi64EEEEEELi64ENS_6half_tEfNS_4arch4Sm90ELb0ELb0ELb1ELb1ELb0ELb0ELb0ELb0ELb1ELb1ELb1ELb0EEENS1_21CollectiveEpilogueFwdINS6_IJSA_SB_SA_EEES9_SD_SF_Li384ELb1ELb1ELb1ELb0EEENS1_36VarlenDynamicPersistentTileSchedulerILi192ELi192ELi384ELi128ELb1ELb1ELb1ELb0ELb1ELb1EEEEEEEEEvNT_6ParamsE,"",@"SHT_CUDA_INFO"
	.sectionflags	@""
	.align	4


	//----- nvinfo : EIATTR_CUDA_API_VERSION
	.align		4
        /*0000*/ 	.byte	0x04, 0x37
        /*0002*/ 	.short	(.L_1407 - .L_1406)
.L_1406:
        /*0004*/ 	.word	0x00000082


	//----- nvinfo : EIATTR_KPARAM_INFO
	.align		4
.L_1407:
        /*0008*/ 	.byte	0x04, 0x17
        /*000a*/ 	.short	(.L_1409 - .L_1408)
.L_1408:
        /*000c*/ 	.word	0x00000000
        /*0010*/ 	.short	0x0000
        /*0012*/ 	.short	0x0070
        /*0014*/ 	.byte	0x00, 0xf0, 0x01, 0x2a


	//----- nvinfo : EIATTR_SPARSE_MMA_MASK
	.align		4
.L_1409:
        /*0018*/ 	.byte	0x03, 0x50
        /*001a*/ 	.short	0x0000


	//----- nvinfo : EIATTR_MAXREG_COUNT
	.align		4
        /*001c*/ 	.byte	0x03, 0x1b
        /*001e*/ 	.short	0x0080


	//----- nvinfo : EIATTR_NUM_BARRIERS
	.align		4
        /*0020*/ 	.byte	0x02, 0x4c
        /*0022*/ 	.byte	0x10
	.zero		1


	//----- nvinfo : EIATTR_EXTERNS
	.align		4
        /*0024*/ 	.byte	0x04, 0x0f
        /*0026*/ 	.short	(.L_1411 - .L_1410)


	//   ....[0]....
	.align		4
.L_1410:
        /*0028*/ 	.word	index@(__assertfail)


	//----- nvinfo : EIATTR_ANNOTATIONS
	.align		4
.L_1411:
        /*002c*/ 	.byte	0x04, 0x55
        /*002e*/ 	.short	(.L_1413 - .L_1412)


	//   ....[0]....
.L_1412:
        /* <DEDUP_REMOVED lines=67> */


	//----- nvinfo : EIATTR_MERCURY_ISA_VERSION
	.align		4
.L_1413:
        /*0450*/ 	.byte	0x03, 0x5f
        /*0452*/ 	.short	0x0101


	//----- nvinfo : EIATTR_UNUSED_LOAD_BYTE_OFFSET
	.align		4
        /*0454*/ 	.byte	0x04, 0x44
        /*0456*/ 	.short	(.L_1415 - .L_1414)


	//   ....[0]....
.L_1414:
        /*0458*/ 	.word	0x00000a40
        /*045c*/ 	.word	0x0000fff0


	//   ....[1]....
        /*0460*/ 	.word	0x000095f0
        /*0464*/ 	.word	0x0000fff0


	//----- nvinfo : EIATTR_INT_WARP_WIDE_INSTR_OFFSETS
	.align		4
.L_1415:
        /*0468*/ 	.byte	0x04, 0x31
        /*046a*/ 	.short	(.L_1417 - .L_1416)


	//   ....[0]....
.L_1416:
        /*046c*/ 	.word	0x00000120


	//   ....[1]....
        /*0470*/ 	.word	0x000001c0


	//   ....[2]....
        /*0474*/ 	.word	0x00000230


	//   ....[3]....
        /*0478*/ 	.word	0x0000cf30


	//   ....[4]....
        /*047c*/ 	.word	0x0000cfc0


	//   ....[5]....
        /*0480*/ 	.word	0x00010040


	//   ....[6]....
        /*0484*/ 	.word	0x000100d0


	//----- nvinfo : EIATTR_COOP_GROUP_MASK_REGIDS
	.align		4
.L_1417:
        /*0488*/ 	.byte	0x04, 0x29
        /*048a*/ 	.short	(.L_1419 - .L_1418)


	//   ....[0]....
.L_1418:
        /*048c*/ 	.word	0xffffffff


	//   ....[1]....
        /*0490*/ 	.word	0xffffffff


	//   ....[2]....
        /*0494*/ 	.word	0xffffffff


	//   ....[3]....
        /*0498*/ 	.word	0xffffffff


	//   ....[4]....
        /*049c*/ 	.word	0xffffffff


	//   ....[5]....
        /*04a0*/ 	.word	0xffffffff


	//   ....[6]....
        /*04a4*/ 	.word	0xffffffff


	//   ....[7]....
        /*04a8*/ 	.word	0xffffffff


	//   ....[8]....
        /*04ac*/ 	.word	0xffffffff


	//   ....[9]....
        /*04b0*/ 	.word	0xffffffff


	//   ....[10]....
        /*04b4*/ 	.word	0xffffffff


	//   ....[11]....
        /*04b8*/ 	.word	0xffffffff


	//   ....[12]....
        /*04bc*/ 	.word	0xffffffff


	//   ....[13]....
        /*04c0*/ 	.word	0xffffffff


	//   ....[14]....
        /*04c4*/ 	.word	0xffffffff


	//   ....[15]....
        /*04c8*/ 	.word	0xffffffff


	//   ....[16]....
        /*04cc*/ 	.word	0xffffffff


	//   ....[17]....
        /*04d0*/ 	.word	0xffffffff


	//   ....[18]....
        /*04d4*/ 	.word	0xffffffff


	//   ....[19]....
        /*04d8*/ 	.word	0xffffffff


	//   ....[20]....
        /*04dc*/ 	.word	0xffffffff


	//   ....[21]....
        /*04e0*/ 	.word	0xffffffff


	//   ....[22]....
        /*04e4*/ 	.word	0xffffffff


	//   ....[23]....
        /*04e8*/ 	.word	0xffffffff


	//   ....[24]....
        /*04ec*/ 	.word	0xffffffff


	//   ....[25]....
        /*04f0*/ 	.word	0xffffffff


	//   ....[26]....
        /*04f4*/ 	.word	0xffffffff


	//   ....[27]....
        /*04f8*/ 	.word	0xffffffff


	//   ....[28]....
        /*04fc*/ 	.word	0xffffffff


	//   ....[29]....
        /*0500*/ 	.word	0xffffffff


	//   ....[30]....
        /*0504*/ 	.word	0xffffffff


	//   ....[31]....
        /*0508*/ 	.word	0xffffffff


	//   ....[32]....
        /*050c*/ 	.word	0xffffffff


	//   ....[33]....
        /*0510*/ 	.word	0xffffffff


	//   ....[34]....
        /*0514*/ 	.word	0xffffffff


	//   ....[35]....
        /*0518*/ 	.word	0xffffffff


	//   ....[36]....
        /*051c*/ 	.word	0xffffffff


	//   ....[37]....
        /*0520*/ 	.word	0xffffffff


	//   ....[38]....
        /*0524*/ 	.word	0xffffffff


	//   ....[39]....
        /*0528*/ 	.word	0xffffffff


	//   ....[40]....
        /*052c*/ 	.word	0xffffffff


	//   ....[41]....
        /*0530*/ 	.word	0xffffffff


	//   ....[42]....
        /*0534*/ 	.word	0xffffffff


	//   ....[43]....
        /*0538*/ 	.word	0xffffffff


	//   ....[44]....
        /*053c*/ 	.word	0xffffffff


	//   ....[45]....
        /*0540*/ 	.word	0xffffffff


	//   ....[46]....
        /*0544*/ 	.word	0xffffffff


	//   ....[47]....
        /*0548*/ 	.word	0xffffffff


	//   ....[48]....
        /*054c*/ 	.word	0xffffffff


	//   ....[49]....
        /*0550*/ 	.word	0xffffffff


	//   ....[50]....
        /*0554*/ 	.word	0xffffffff


	//   ....[51]....
        /*0558*/ 	.word	0xffffffff


	//   ....[52]....
        /*055c*/ 	.word	0xffffffff


	//   ....[53]....
        /*0560*/ 	.word	0xffffffff


	//   ....[54]....
        /*0564*/ 	.word	0xffffffff


	//   ....[55]....
        /*0568*/ 	.word	0xffffffff


	//   ....[56]....
        /*056c*/ 	.word	0xffffffff


	//   ....[57]....
        /*0570*/ 	.word	0xffffffff


	//   ....[58]....
        /*0574*/ 	.word	0xffffffff


	//   ....[59]....
        /*0578*/ 	.word	0xffffffff


	//   ....[60]....
        /*057c*/ 	.word	0xffffffff


	//   ....[61]....
        /*0580*/ 	.word	0xffffffff


	//   ....[62]....
        /*0584*/ 	.word	0xffffffff


	//   ....[63]....
        /*0588*/ 	.word	0xffffffff


	//   ....[64]....
        /*058c*/ 	.word	0xffffffff


	//   ....[65]....
        /*0590*/ 	.word	0xffffffff


	//   ....[66]....
        /*0594*/ 	.word	0xffffffff


	//   ....[67]....
        /*0598*/ 	.word	0xffffffff


	//   ....[68]....
        /*059c*/ 	.word	0xffffffff


	//   ....[69]....
        /*05a0*/ 	.word	0xffffffff


	//   ....[70]....
        /*05a4*/ 	.word	0xffffffff


	//   ....[71]....
        /*05a8*/ 	.word	0xffffffff


	//   ....[72]....
        /*05ac*/ 	.word	0xffffffff


	//   ....[73]....
        /*05b0*/ 	.word	0xffffffff


	//   ....[74]....
        /*05b4*/ 	.word	0xffffffff


	//   ....[75]....
        /*05b8*/ 	.word	0xffffffff


	//   ....[76]....
        /*05bc*/ 	.word	0xffffffff


	//   ....[77]....
        /*05c0*/ 	.word	0xffffffff


	//   ....[78]....
        /*05c4*/ 	.word	0xffffffff


	//   ....[79]....
        /*05c8*/ 	.word	0xffffffff


	//   ....[80]....
        /*05cc*/ 	.word	0xffffffff


	//   ....[81]....
        /*05d0*/ 	.word	0xffffffff


	//   ....[82]....
        /*05d4*/ 	.word	0xffffffff


	//   ....[83]....
        /*05d8*/ 	.word	0xffffffff


	//   ....[84]....
        /*05dc*/ 	.word	0xffffffff


	//   ....[85]....
        /*05e0*/ 	.word	0xffffffff


	//   ....[86]....
        /*05e4*/ 	.word	0xffffffff


	//   ....[87]....
        /*05e8*/ 	.word	0xffffffff


	//   ....[88]....
        /*05ec*/ 	.word	0xffffffff


	//   ....[89]....
        /*05f0*/ 	.word	0xffffffff


	//   ....[90]....
        /*05f4*/ 	.word	0xffffffff


	//   ....[91]....
        /*05f8*/ 	.word	0xffffffff


	//   ....[92]....
        /*05fc*/ 	.word	0xffffffff


	//   ....[93]....
        /*0600*/ 	.word	0xffffffff


	//   ....[94]....
        /*0604*/ 	.word	0xffffffff


	//   ....[95]....
        /*0608*/ 	.word	0xffffffff


	//   ....[96]....
        /*060c*/ 	.word	0xffffffff


	//   ....[97]....
        /*0610*/ 	.word	0xffffffff


	//   ....[98]....
        /*0614*/ 	.word	0xffffffff


	//   ....[99]....
        /*0618*/ 	.word	0xffffffff


	//   ....[100]....
        /*061c*/ 	.word	0xffffffff


	//   ....[101]....
        /*0620*/ 	.word	0xffffffff


	//   ....[102]....
        /*0624*/ 	.word	0xffffffff


	//   ....[103]....
        /*0628*/ 	.word	0xffffffff


	//   ....[104]....
        /*062c*/ 	.word	0xffffffff


	//   ....[105]....
        /*0630*/ 	.word	0xffffffff


	//   ....[106]....
        /*0634*/ 	.word	0xffffffff


	//   ....[107]....
        /*0638*/ 	.word	0x0500000f


	//   ....[108]....
        /*063c*/ 	.word	0x0500000f


	//   ....[109]....
        /*0640*/ 	.word	0x0500000f


	//   ....[110]....
        /*0644*/ 	.word	0x0500000f


	//   ....[111]....
        /*0648*/ 	.word	0x0500000f


	//   ....[112]....
        /*064c*/ 	.word	0x0500000f


	//   ....[113]....
        /*0650*/ 	.word	0x0500000f


	//   ....[114]....
        /*0654*/ 	.word	0x0500000f


	//   ....[115]....
        /*0658*/ 	.word	0x0500000f


	//   ....[116]....
        /*065c*/ 	.word	0x0500000f


	//   ....[117]....
        /*0660*/ 	.word	0x0500000f


	//   ....[118]....
        /*0664*/ 	.word	0x0500000f


	//   ....[119]....
        /*0668*/ 	.word	0x0500000f


	//   ....[120]....
        /*066c*/ 	.word	0x0500000f


	//   ....[121]....
        /*0670*/ 	.word	0x0500000f


	//   ....[122]....
        /*0674*/ 	.word	0x0500000f


	//   ....[123]....
        /*0678*/ 	.word	0x0500000f


	//   ....[124]....
        /*067c*/ 	.word	0x0500000f


	//   ....[125]....
        /*0680*/ 	.word	0x0500000f


	//   ....[126]....
        /*0684*/ 	.word	0x0500000f


	//   ....[127]....
        /*0688*/ 	.word	0x0500000f


	//   ....[128]....
        /*068c*/ 	.word	0x0500000f


	//   ....[129]....
        /*0690*/ 	.word	0x0500000f


	//   ....[130]....
        /*0694*/ 	.word	0x0500000f


	//   ....[131]....
        /*0698*/ 	.word	0x0500000f


	//   ....[132]....
        /*069c*/ 	.word	0x0500000f


	//   ....[133]....
        /*06a0*/ 	.word	0x0500000f


	//   ....[134]....
        /*06a4*/ 	.word	0x0500000f


	//   ....[135]....
        /*06a8*/ 	.word	0x0500000f


	//   ....[136]....
        /*06ac*/ 	.word	0x0500000f


	//   ....[137]....
        /*06b0*/ 	.word	0x0500000f


	//   ....[138]....
        /*06b4*/ 	.word	0x0500000f


	//   ....[139]....
        /*06b8*/ 	.word	0x0500000f


	//   ....[140]....
        /*06bc*/ 	.word	0x0500000f


	//   ....[141]....
        /*06c0*/ 	.word	0x0500000f


	//   ....[142]....
        /*06c4*/ 	.word	0x0500000f


	//   ....[143]....
        /*06c8*/ 	.word	0x0500000f


	//   ....[144]....
        /*06cc*/ 	.word	0x0500000f


	//   ....[145]....
        /*06d0*/ 	.word	0x0500000f


	//   ....[146]....
        /*06d4*/ 	.word	0x0500000f


	//   ....[147]....
        /*06d8*/ 	.word	0x0500000f


	//   ....[148]....
        /*06dc*/ 	.word	0x0500000f


	//   ....[149]....
        /*06e0*/ 	.word	0x0500000f


	//   ....[150]....
        /*06e4*/ 	.word	0x0500000f


	//----- nvinfo : EIATTR_COOP_GROUP_INSTR_OFFSETS
	.align		4
.L_1419:
        /*06e8*/ 	.byte	0x04, 0x28
        /*06ea*/ 	.short	(.L_1421 - .L_1420)


	//   ....[0]....
.L_1420:
        /*06ec*/ 	.word	0x00000060


	//   ....[1]....
        /*06f0*/ 	.word	0x00000130


	//   ....[2]....
        /*06f4*/ 	.word	0x000001e0


	//   ....[3]....
        /*06f8*/ 	.word	0x000003a0


	//   ....[4]....
        /*06fc*/ 	.word	0x00000500


	//   ....[5]....
        /*0700*/ 	.word	0x00000620


	//   ....[6]....
        /*0704*/ 	.word	0x00000780


	//   ....[7]....
        /*0708*/ 	.word	0x000018f0


	//   ....[8]....
        /*070c*/ 	.word	0x000035b0


	//   ....[9]....
        /*0710*/ 	.word	0x000035d0


	//   ....[10]....
        /*0714*/ 	.word	0x00003c20


	//   ....[11]....
        /*0718*/ 	.word	0x00003c40


	//   ....[12]....
        /*071c*/ 	.word	0x000052c0


	//   ....[13]....
        /*0720*/ 	.word	0x000066d0


	//   ....[14]....
        /*0724*/ 	.word	0x00006760


	//   ....[15]....
        /*0728*/ 	.word	0x00007440


	//   ....[16]....
        /*072c*/ 	.word	0x00007490


	//   ....[17]....
        /*0730*/ 	.word	0x00008ad0


	//   ....[18]....
        /*0734*/ 	.word	0x00008bf0


	//   ....[19]....
        /*0738*/ 	.word	0x00008c30


	//   ....[20]....
        /*073c*/ 	.word	0x00008d90


	//   ....[21]....
        /*0740*/ 	.word	0x00008db0


	//   ....[22]....
        /*0744*/ 	.word	0x00009e70


	//   ....[23]....
        /*0748*/ 	.word	0x00009e80


	//   ....[24]....
        /*074c*/ 	.word	0x00009e90


	//   ....[25]....
        /*0750*/ 	.word	0x00009ed0


	//   ....[26]....
        /*0754*/ 	.word	0x0000a490


	//   ....[27]....
        /*0758*/ 	.word	0x0000a4c0


	//   ....[28]....
        /*075c*/ 	.word	0x0000a4d0


	//   ....[29]....
        /*0760*/ 	.word	0x0000a4f0


	//   ....[30]....
        /*0764*/ 	.word	0x0000a510


	//   ....[31]....
        /*0768*/ 	.word	0x0000a530


	//   ....[32]....
        /*076c*/ 	.word	0x0000a620


	//   ....[33]....
        /*0770*/ 	.word	0x0000a630


	//   ....[34]....
        /*0774*/ 	.word	0x0000aa50


	//   ....[35]....
        /*0778*/ 	.word	0x0000aa80


	//   ....[36]....
        /*077c*/ 	.word	0x0000acc0


	//   ....[37]....
        /*0780*/ 	.word	0x0000acd0


	//   ....[38]....
        /*0784*/ 	.word	0x0000b810


	//   ....[39]....
        /*0788*/ 	.word	0x0000b850


	//   ....[40]....
        /*078c*/ 	.word	0x0000b880


	//   ....[41]....
        /*0790*/ 	.word	0x0000b8b0


	//   ....[42]....
        /*0794*/ 	.word	0x0000b8d0


	//   ....[43]....
        /*0798*/ 	.word	0x0000b8e0


	//   ....[44]....
        /*079c*/ 	.word	0x0000b8f0


	//   ....[45]....
        /*07a0*/ 	.word	0x0000b910


	//   ....[46]....
        /*07a4*/ 	.word	0x0000ba60


	//   ....[47]....
        /*07a8*/ 	.word	0x0000bc70


	//   ....[48]....
        /*07ac*/ 	.word	0x0000bca0


	//   ....[49]....
        /*07b0*/ 	.word	0x0000bcd0


	//   ....[50]....
        /*07b4*/ 	.word	0x0000bd00


	//   ....[51]....
        /*07b8*/ 	.word	0x0000bd30


	//   ....[52]....
        /*07bc*/ 	.word	0x0000bd60


	//   ....[53]....
        /*07c0*/ 	.word	0x0000bee0


	//   ....[54]....
        /*07c4*/ 	.word	0x0000bf10


	//   ....[55]....
        /*07c8*/ 	.word	0x0000bf40


	//   ....[56]....
        /*07cc*/ 	.word	0x0000bf70


	//   ....[57]....
        /*07d0*/ 	.word	0x0000bfa0


	//   ....[58]....
        /*07d4*/ 	.word	0x0000bfd0


	//   ....[59]....
        /*07d8*/ 	.word	0x0000c060


	//   ....[60]....
        /*07dc*/ 	.word	0x0000c090


	//   ....[61]....
        /*07e0*/ 	.word	0x0000c0a0


	//   ....[62]....
        /*07e4*/ 	.word	0x0000c140


	//   ....[63]....
        /*07e8*/ 	.word	0x0000d4b0


	//   ....[64]....
        /*07ec*/ 	.word	0x0000e000


	//   ....[65]....
        /*07f0*/ 	.word	0x0000e010


	//   ....[66]....
        /*07f4*/ 	.word	0x0000e030


	//   ....[67]....
        /*07f8*/ 	.word	0x0000e0c0


	//   ....[68]....
        /*07fc*/ 	.word	0x0000e0e0


	//   ....[69]....
        /*0800*/ 	.word	0x0000e160


	//   ....[70]....
        /*0804*/ 	.word	0x0000e180


	//   ....[71]....
        /*0808*/ 	.word	0x0000e200


	//   ....[72]....
        /*080c*/ 	.word	0x0000e220


	//   ....[73]....
        /*0810*/ 	.word	0x0000e2a0


	//   ....[74]....
        /*0814*/ 	.word	0x0000e2c0


	//   ....[75]....
        /*0818*/ 	.word	0x0000e340


	//   ....[76]....
        /*081c*/ 	.word	0x0000e360


	//   ....[77]....
        /*0820*/ 	.word	0x0000e3e0


	//   ....[78]....
        /*0824*/ 	.word	0x0000e400


	//   ....[79]....
        /*0828*/ 	.word	0x0000e410


	//   ....[80]....
        /*082c*/ 	.word	0x0000e480


	//   ....[81]....
        /*0830*/ 	.word	0x0000e4d0


	//   ....[82]....
        /*0834*/ 	.word	0x0000e580


	//   ....[83]....
        /*0838*/ 	.word	0x0000e590


	//   ....[84]....
        /*083c*/ 	.word	0x0000e600


	//   ....[85]....
        /*0840*/ 	.word	0x0000e610


	//   ....[86]....
        /*0844*/ 	.word	0x0000e650


	//   ....[87]....
        /*0848*/ 	.word	0x0000e670


	//   ....[88]....
        /*084c*/ 	.word	0x000105e0


	//   ....[89]....
        /*0850*/ 	.word	0x00010610


	//   ....[90]....
        /*0854*/ 	.word	0x00010670


	//   ....[91]....
        /*0858*/ 	.word	0x000106a0


	//   ....[92]....
        /*085c*/ 	.word	0x000106d0


	//   ....[93]....
        /*0860*/ 	.word	0x00010700


	//   ....[94]....
        /*0864*/ 	.word	0x00010730


	//   ....[95]....
        /*0868*/ 	.word	0x00010760


	//   ....[96]....
        /*086c*/ 	.word	0x00010900


	//   ....[97]....
        /*0870*/ 	.word	0x00010930


	//   ....[98]....
        /*0874*/ 	.word	0x00010960


	//   ....[99]....
        /*0878*/ 	.word	0x00010990


	//   ....[100]....
        /*087c*/ 	.word	0x000109c0


	//   ....[101]....
        /*0880*/ 	.word	0x000109f0


	//   ....[102]....
        /*0884*/ 	.word	0x00010ab0


	//   ....[103]....
        /*0888*/ 	.word	0x00010ad0


	//   ....[104]....
        /*088c*/ 	.word	0x00010ae0


	//   ....[105]....
        /*0890*/ 	.word	0x00010b40


	//   ....[106]....
        /*0894*/ 	.word	0x00011160


	//   ....[107]....
        /*0898*/ 	.word	0x00011640


	//   ....[108]....
        /*089c*/ 	.word	0x000117f0


	//   ....[109]....
        /*08a0*/ 	.word	0x00011840


	//   ....[110]....
        /*08a4*/ 	.word	0x000118a0


	//   ....[111]....
        /*08a8*/ 	.word	0x00011990


	//   ....[112]....
        /*08ac*/ 	.word	0x000119f0


	//   ....[113]....
        /*08b0*/ 	.word	0x00011af0


	//   ....[114]....
        /*08b4*/ 	.word	0x00011b50


	//   ....[115]....
        /*08b8*/ 	.word	0x00011c50


	//   ....[116]....
        /*08bc*/ 	.word	0x00011cb0


	//   ....[117]....
        /*08c0*/ 	.word	0x00011db0


	//   ....[118]....
        /*08c4*/ 	.word	0x00011e10


	//   ....[119]....
        /*08c8*/ 	.word	0x00011f10


	//   ....[120]....
        /*08cc*/ 	.word	0x00011f70


	//   ....[121]....
        /*08d0*/ 	.word	0x00012070


	//   ....[122]....
        /*08d4*/ 	.word	0x000120d0


	//   ....[123]....
        /*08d8*/ 	.word	0x00012180


	//   ....[124]....
        /*08dc*/ 	.word	0x00012250


	//   ....[125]....
        /*08e0*/ 	.word	0x00012320


	//   ....[126]....
        /*08e4*/ 	.word	0x00012380


	//   ....[127]....
        /*08e8*/ 	.word	0x00012460


	//   ....[128]....
        /*08ec*/ 	.word	0x000124c0


	//   ....[129]....
        /*08f0*/ 	.word	0x00012590


	//   ....[130]....
        /*08f4*/ 	.word	0x000125f0


	//   ....[131]....
        /*08f8*/ 	.word	0x000126b0


	//   ....[132]....
        /*08fc*/ 	.word	0x000129d0


	//   ....[133]....
        /*0900*/ 	.word	0x00012a70


	//   ....[134]....
        /*0904*/ 	.word	0x00012bf0


	//   ....[135]....
        /*0908*/ 	.word	0x00012c60


	//   ....[136]....
        /*090c*/ 	.word	0x00012cd0


	//   ....[137]....
        /*0910*/ 	.word	0x00012d40


	//   ....[138]....
        /*0914*/ 	.word	0x00012db0


	//   ....[139]....
        /*0918*/ 	.word	0x00012e30


	//   ....[140]....
        /*091c*/ 	.word	0x00012eb0


	//   ....[141]....
        /*0920*/ 	.word	0x00012f40


	//   ....[142]....
        /*0924*/ 	.word	0x00012fb0


	//   ....[143]....
        /*0928*/ 	.word	0x00013020


	//   ....[144]....
        /*092c*/ 	.word	0x00013090


	//   ....[145]....
        /*0930*/ 	.word	0x00013110


	//   ....[146]....
        /*0934*/ 	.word	0x00013180


	//   ....[147]....
        /*0938*/ 	.word	0x00013220


	//   ....[148]....
        /*093c*/ 	.word	0x00013270


	//   ....[149]....
        /*0940*/ 	.word	0x00013300


	//   ....[150]....
        /*0944*/ 	.word	0x00013430


	//----- nvinfo : EIATTR_REG_RECONFIG
	.align		4
.L_1421:
        /*0948*/ 	.byte	0x01, 0x54
	.zero		2


	//----- nvinfo : EIATTR_SYSCALL_OFFSETS
	.align		4
        /*094c*/ 	.byte	0x04, 0x46
        /*094e*/ 	.short	(.L_1423 - .L_1422)


	//   ....[0]....
.L_1422:
        /*0950*/ 	.word	0x00001ab0


	//   ....[1]....
        /*0954*/ 	.word	0x0000d120


	//   ....[2]....
        /*0958*/ 	.word	0x0000d270


	//   ....[3]....
        /*095c*/ 	.word	0x0000d360


	//   ....[4]....
        /*0960*/ 	.word	0x0000db30


	//----- nvinfo : EIATTR_MBARRIER_INSTR_OFFSETS
	.align		4
.L_1423:
        /*0964*/ 	.byte	0x04, 0x39
        /*0966*/ 	.short	(.L_1425 - .L_1424)


	//   ....[0]....
.L_1424:
        /*0968*/ 	.word	0x00000250
        /*096c*/ 	.word	0x000000ff
        /*0970*/ 	.word	0x00030800
        /*0974*/ 	.short	0x0100
        /*0976*/ 	.byte	0x08
	.zero		1


	//   ....[1]....
        /*0978*/ 	.word	0x00000260
        /*097c*/ 	.word	0x000000ff
        /*0980*/ 	.word	0x00030820
        /*0984*/ 	.short	0x0100
        /*0986*/ 	.byte	0x08
	.zero		1


	//   ....[2]....
        /*0988*/ 	.word	0x00000350
        /*098c*/ 	.word	0x000000ff
        /*0990*/ 	.word	0x00030830
        /*0994*/ 	.short	0x0100
        /*0996*/ 	.byte	0x08
	.zero		1


	//   ....[3]....
        /*0998*/ 	.word	0x00000360
        /*099c*/ 	.word	0x000000ff
        /*09a0*/ 	.word	0x00030840
        /*09a4*/ 	.short	0x0100
        /*09a6*/ 	.byte	0x08
	.zero		1


	//   ....[4]....
        /*09a8*/ 	.word	0x00000370
        /*09ac*/ 	.word	0x000000ff
        /*09b0*/ 	.word	0x00030838
        /*09b4*/ 	.short	0x0100
        /*09b6*/ 	.byte	0x08
	.zero		1


	//   ....[5]....
        /*09b8*/ 	.word	0x00000380
        /*09bc*/ 	.word	0x000000ff
        /*09c0*/ 	.word	0x00030848
        /*09c4*/ 	.short	0x0100
        /*09c6*/ 	.byte	0x08
	.zero		1


	//   ....[6]....
        /*09c8*/ 	.word	0x000004b0
        /*09cc*/ 	.word	0x000000ff
        /*09d0*/ 	.word	0x00030850
        /*09d4*/ 	.short	0x0100
        /*09d6*/ 	.byte	0x08
	.zero		1


	//   ....[7]....
        /*09d8*/ 	.word	0x000004c0
        /*09dc*/ 	.word	0x000000ff
        /*09e0*/ 	.word	0x00030860
        /*09e4*/ 	.short	0x0100
        /*09e6*/ 	.byte	0x08
	.zero		1


	//   ....[8]....
        /*09e8*/ 	.word	0x000004d0
        /*09ec*/ 	.word	0x000000ff
        /*09f0*/ 	.word	0x00030858
        /*09f4*/ 	.short	0x0100
        /*09f6*/ 	.byte	0x08
	.zero		1


	//   ....[9]....
        /*09f8*/ 	.word	0x000004e0
        /*09fc*/ 	.word	0x000000ff
        /*0a00*/ 	.word	0x00030868
        /*0a04*/ 	.short	0x0100
        /*0a06*/ 	.byte	0x08
	.zero		1


	//   ....[10]....
        /*0a08*/ 	.word	0x000005d0
        /*0a0c*/ 	.word	0x000000ff
        /*0a10*/ 	.word	0x00030870
        /*0a14*/ 	.short	0x0100
        /*0a16*/ 	.byte	0x06
	.zero		1


	//   ....[11]....
        /*0a18*/ 	.word	0x000005e0
        /*0a1c*/ 	.word	0x000000ff
        /*0a20*/ 	.word	0x00030880
        /*0a24*/ 	.short	0x0100
        /*0a26*/ 	.byte	0x06
	.zero		1


	//   ....[12]....
        /*0a28*/ 	.word	0x000005f0
        /*0a2c*/ 	.word	0x000000ff
        /*0a30*/ 	.word	0x00030878
        /*0a34*/ 	.short	0x0100
        /*0a36*/ 	.byte	0x06
	.zero		1


	//   ....[13]....
        /*0a38*/ 	.word	0x00000600
        /*0a3c*/ 	.word	0x000000ff
        /*0a40*/ 	.word	0x00030888
        /*0a44*/ 	.short	0x0100
        /*0a46*/ 	.byte	0x06
	.zero		1


	//   ....[14]....
        /*0a48*/ 	.word	0x00000730
        /*0a4c*/ 	.word	0x000000ff
        /*0a50*/ 	.word	0x00030890
        /*0a54*/ 	.short	0x0100
        /*0a56*/ 	.byte	0x08
	.zero		1


	//   ....[15]....
        /*0a58*/ 	.word	0x00000740
        /*0a5c*/ 	.word	0x000000ff
        /*0a60*/ 	.word	0x000308a0
        /*0a64*/ 	.short	0x0100
        /*0a66*/ 	.byte	0x08
	.zero		1


	//   ....[16]....
        /*0a68*/ 	.word	0x00000750
        /*0a6c*/ 	.word	0x000000ff
        /*0a70*/ 	.word	0x00030898
        /*0a74*/ 	.short	0x0100
        /*0a76*/ 	.byte	0x08
	.zero		1


	//   ....[17]....
        /*0a78*/ 	.word	0x00000760
        /*0a7c*/ 	.word	0x000000ff
        /*0a80*/ 	.word	0x000308a8
        /*0a84*/ 	.short	0x0100
        /*0a86*/ 	.byte	0x08
	.zero		1


	//   ....[18]....
        /*0a88*/ 	.word	0x00000890
        /*0a8c*/ 	.word	0x000000ff
        /*0a90*/ 	.word	0x000308b0
        /*0a94*/ 	.short	0x0100
        /*0a96*/ 	.byte	0x08
	.zero		1


	//   ....[19]....
        /*0a98*/ 	.word	0x000008a0
        /*0a9c*/ 	.word	0x000000ff
        /*0aa0*/ 	.word	0x000308c0
        /*0aa4*/ 	.short	0x0100
        /*0aa6*/ 	.byte	0x08
	.zero		1


	//   ....[20]....
        /*0aa8*/ 	.word	0x000008b0
        /*0aac*/ 	.word	0x000000ff
        /*0ab0*/ 	.word	0x000308b8
        /*0ab4*/ 	.short	0x0100
        /*0ab6*/ 	.byte	0x08
	.zero		1


	//   ....[21]....
        /*0ab8*/ 	.word	0x000008c0
        /*0abc*/ 	.word	0x000000ff
        /*0ac0*/ 	.word	0x000308c8
        /*0ac4*/ 	.short	0x0100
        /*0ac6*/ 	.byte	0x08
	.zero		1


	//   ....[22]....
        /*0ac8*/ 	.word	0x00001b30
        /*0acc*/ 	.word	0x000000ff
        /*0ad0*/ 	.word	0x00030800
        /*0ad4*/ 	.short	0x010a
        /*0ad6*/ 	.byte	0x25
	.zero		1


	//   ....[23]....
        /*0ad8*/ 	.word	0x00001ba0
        /*0adc*/ 	.word	0x00000000
        /*0ae0*/ 	.word	0x00030830
        /*0ae4*/ 	.short	0x010a
        /*0ae6*/ 	.byte	0x3f
	.zero		1


	//   ....[24]....
        /*0ae8*/ 	.word	0x00001c10
        /*0aec*/ 	.word	0x00000000
        /*0af0*/ 	.word	0x00030830
        /*0af4*/ 	.short	0x010a
        /*0af6*/ 	.byte	0x3f
	.zero		1


	//   ....[25]....
        /*0af8*/ 	.word	0x000040e0
        /*0afc*/ 	.word	0x0000001f
        /*0b00*/ 	.word	0x00000000
        /*0b04*/ 	.short	0x0101
        /*0b06*/ 	.byte	0x3f
	.zero		1


	//   ....[26]....
        /*0b08*/ 	.word	0x000054e0
        /*0b0c*/ 	.word	0x000000ff
        /*0b10*/ 	.word	0x00030830
        /*0b14*/ 	.short	0x010a
        /*0b16*/ 	.byte	0x06
	.zero		1


	//   ....[27]....
        /*0b18*/ 	.word	0x00005520
        /*0b1c*/ 	.word	0x000000ff
        /*0b20*/ 	.word	0x00030830
        /*0b24*/ 	.short	0x010a
        /*0b26*/ 	.byte	0x06
	.zero		1


	//   ....[28]....
        /*0b28*/ 	.word	0x00005710
        /*0b2c*/ 	.word	0x000000ff
        /*0b30*/ 	.word	0x00030850
        /*0b34*/ 	.short	0x010a
        /*0b36*/ 	.byte	0x06
	.zero		1


	//   ....[29]....
        /*0b38*/ 	.word	0x00005750
        /*0b3c*/ 	.word	0x000000ff
        /*0b40*/ 	.word	0x00030850
        /*0b44*/ 	.short	0x010a
        /*0b46*/ 	.byte	0x06
	.zero		1


	//   ....[30]....
        /*0b48*/ 	.word	0x00007930
        /*0b4c*/ 	.word	0x0000001b
        /*0b50*/ 	.word	0x00000000
        /*0b54*/ 	.short	0x0101
        /*0b56*/ 	.byte	0x3f
	.zero		1


	//   ....[31]....
        /*0b58*/ 	.word	0x000079c0
        /*0b5c*/ 	.word	0x0000001b
        /*0b60*/ 	.word	0x00000000
        /*0b64*/ 	.short	0x0101
        /*0b66*/ 	.byte	0x3f
	.zero		1


	//   ....[32]....
        /*0b68*/ 	.word	0x00008b40
        /*0b6c*/ 	.word	0x000000ff
        /*0b70*/ 	.word	0x00030850
        /*0b74*/ 	.short	0x010a
        /*0b76*/ 	.byte	0x0c
	.zero		1


	//   ....[33]....
        /*0b78*/ 	.word	0x00008b80
        /*0b7c*/ 	.word	0x000000ff
        /*0b80*/ 	.word	0x00030850
        /*0b84*/ 	.short	0x010a
        /*0b86*/ 	.byte	0x0c
	.zero		1


	//   ....[34]....
        /*0b88*/ 	.word	0x00009390
        /*0b8c*/ 	.word	0x00000009
        /*0b90*/ 	.word	0x00000000
        /*0b94*/ 	.short	0x0101
        /*0b96*/ 	.byte	0x3f
	.zero		1


	//   ....[35]....
        /*0b98*/ 	.word	0x0000a5c0
        /*0b9c*/ 	.word	0x000000ff
        /*0ba0*/ 	.word	0x00000000
        /*0ba4*/ 	.short	0x0101
        /*0ba6*/ 	.byte	0x04
	.zero		1


	//   ....[36]....
        /*0ba8*/ 	.word	0x0000aa70
        /*0bac*/ 	.word	0x000000ff
        /*0bb0*/ 	.word	0x00000000
        /*0bb4*/ 	.short	0x0101
        /*0bb6*/ 	.byte	0x04
	.zero		1


	//   ....[37]....
        /*0bb8*/ 	.word	0x0000d6b0
        /*0bbc*/ 	.word	0x00000000
        /*0bc0*/ 	.word	0x00030840
        /*0bc4*/ 	.short	0x010a
        /*0bc6*/ 	.byte	0x3f
	.zero		1


	//   ....[38]....
        /*0bc8*/ 	.word	0x0000e720
        /*0bcc*/ 	.word	0x00000011
        /*0bd0*/ 	.word	0x00030800
        /*0bd4*/ 	.short	0x0107
        /*0bd6*/ 	.byte	0x3f
	.zero		1


	//   ....[39]....
        /*0bd8*/ 	.word	0x0000e810
        /*0bdc*/ 	.word	0x00000011
        /*0be0*/ 	.word	0x00030800
        /*0be4*/ 	.short	0x0101
        /*0be6*/ 	.byte	0x3f
	.zero		1


	//   ....[40]....
        /*0be8*/ 	.word	0x0000e830
        /*0bec*/ 	.word	0x00000011
        /*0bf0*/ 	.word	0x00030820
        /*0bf4*/ 	.short	0x010a
        /*0bf6*/ 	.byte	0x3f
	.zero		1


	//   ....[41]....
        /*0bf8*/ 	.word	0x0000ebc0
        /*0bfc*/ 	.word	0x00000004
        /*0c00*/ 	.word	0x00030840
        /*0c04*/ 	.short	0x010a
        /*0c06*/ 	.byte	0x3f
	.zero		1


	//   ....[42]....
        /*0c08*/ 	.word	0x0000ee40
        /*0c0c*/ 	.word	0x00000003
        /*0c10*/ 	.word	0x00000060
        /*0c14*/ 	.short	0x010a
        /*0c16*/ 	.byte	0x3f
	.zero		1


	//   ....[43]....
        /*0c18*/ 	.word	0x0000f390
        /*0c1c*/ 	.word	0x00000002
        /*0c20*/ 	.word	0x00030840
        /*0c24*/ 	.short	0x010a
        /*0c26*/ 	.byte	0x3f
	.zero		1


	//   ....[44]....
        /*0c28*/ 	.word	0x0000f610
        /*0c2c*/ 	.word	0x0000000a
        /*0c30*/ 	.word	0x00000060
        /*0c34*/ 	.short	0x010a
        /*0c36*/ 	.byte	0x3f
	.zero		1


	//   ....[45]....
        /*0c38*/ 	.word	0x0000faa0
        /*0c3c*/ 	.word	0x00000002
        /*0c40*/ 	.word	0x00030840
        /*0c44*/ 	.short	0x010a
        /*0c46*/ 	.byte	0x3f
	.zero		1


	//   ....[46]....
        /*0c48*/ 	.word	0x0000fd30
        /*0c4c*/ 	.word	0x00000007
        /*0c50*/ 	.word	0x00000060
        /*0c54*/ 	.short	0x010a
        /*0c56*/ 	.byte	0x3f
	.zero		1


	//   ....[47]....
        /*0c58*/ 	.word	0x00010180
        /*0c5c*/ 	.word	0x00000003
        /*0c60*/ 	.word	0x00030860
        /*0c64*/ 	.short	0x010a
        /*0c66*/ 	.byte	0x3f
	.zero		1


	//   ....[48]....
        /*0c68*/ 	.word	0x000110e0
        /*0c6c*/ 	.word	0x00000009
        /*0c70*/ 	.word	0x00030820
        /*0c74*/ 	.short	0x010a
        /*0c76*/ 	.byte	0x3f
	.zero		1


	//   ....[49]....
        /*0c78*/ 	.word	0x00011280
        /*0c7c*/ 	.word	0x00000007
        /*0c80*/ 	.word	0x00000000
        /*0c84*/ 	.short	0x010a
        /*0c86*/ 	.byte	0x3f
	.zero		1


	//   ....[50]....
        /*0c88*/ 	.word	0x000112f0
        /*0c8c*/ 	.word	0x00000003
        /*0c90*/ 	.word	0x00000000
        /*0c94*/ 	.short	0x010a
        /*0c96*/ 	.byte	0x3f
	.zero		1


	//   ....[51]....
        /*0c98*/ 	.word	0x00011350
        /*0c9c*/ 	.word	0x00000005
        /*0ca0*/ 	.word	0x00000000
        /*0ca4*/ 	.short	0x010a
        /*0ca6*/ 	.byte	0x3f
	.zero		1


	//   ....[52]....
        /*0ca8*/ 	.word	0x00011380
        /*0cac*/ 	.word	0x00000003
        /*0cb0*/ 	.word	0x00000000
        /*0cb4*/ 	.short	0x010a
        /*0cb6*/ 	.byte	0x3f
	.zero		1


	//   ....[53]....
        /*0cb8*/ 	.word	0x000113f0
        /*0cbc*/ 	.word	0x00000003
        /*0cc0*/ 	.word	0x00030800
        /*0cc4*/ 	.short	0x010a
        /*0cc6*/ 	.byte	0x3f
	.zero		1


	//   ....[54]....
        /*0cc8*/ 	.word	0x00011440
        /*0ccc*/ 	.word	0x00000000
        /*0cd0*/ 	.word	0x00030830
        /*0cd4*/ 	.short	0x010a
        /*0cd6*/ 	.byte	0x3f
	.zero		1


	//   ....[55]....
        /*0cd8*/ 	.word	0x000114a0
        /*0cdc*/ 	.word	0x00000008
        /*0ce0*/ 	.word	0x00030830
        /*0ce4*/ 	.short	0x010a
        /*0ce6*/ 	.byte	0x3f
	.zero		1


	//   ....[56]....
        /*0ce8*/ 	.word	0x00011500
        /*0cec*/ 	.word	0x00000007
        /*0cf0*/ 	.word	0x00030850
        /*0cf4*/ 	.short	0x010a
        /*0cf6*/ 	.byte	0x3f
	.zero		1


	//   ....[57]....
        /*0cf8*/ 	.word	0x00011560
        /*0cfc*/ 	.word	0x00000003
        /*0d00*/ 	.word	0x00030850
        /*0d04*/ 	.short	0x010a
        /*0d06*/ 	.byte	0x3f
	.zero		1


	//   ....[58]....
        /*0d08*/ 	.word	0x00011700
        /*0d0c*/ 	.word	0x00000000
        /*0d10*/ 	.word	0x00030840
        /*0d14*/ 	.short	0x010a
        /*0d16*/ 	.byte	0x3f
	.zero		1


	//   ....[59]....
        /*0d18*/ 	.word	0x000126f0
        /*0d1c*/ 	.word	0x00000011
        /*0d20*/ 	.word	0x00030820
        /*0d24*/ 	.short	0x010a
        /*0d26*/ 	.byte	0x3f
	.zero		1


	//   ....[60]....
        /*0d28*/ 	.word	0x00012740
        /*0d2c*/ 	.word	0x00000004
        /*0d30*/ 	.word	0x00030840
        /*0d34*/ 	.short	0x010a
        /*0d36*/ 	.byte	0x3f
	.zero		1


	//   ....[61]....
        /*0d38*/ 	.word	0x00012790
        /*0d3c*/ 	.word	0x00000003
        /*0d40*/ 	.word	0x00000060
        /*0d44*/ 	.short	0x010a
        /*0d46*/ 	.byte	0x3f
	.zero		1


	//   ....[62]....
        /*0d48*/ 	.word	0x000127e0
        /*0d4c*/ 	.word	0x00000002
        /*0d50*/ 	.word	0x00030840
        /*0d54*/ 	.short	0x010a
        /*0d56*/ 	.byte	0x3f
	.zero		1


	//   ....[63]....
        /*0d58*/ 	.word	0x00012830
        /*0d5c*/ 	.word	0x0000000a
        /*0d60*/ 	.word	0x00000060
        /*0d64*/ 	.short	0x010a
        /*0d66*/ 	.byte	0x3f
	.zero		1


	//   ....[64]....
        /*0d68*/ 	.word	0x00012880
        /*0d6c*/ 	.word	0x00000002
        /*0d70*/ 	.word	0x00030840
        /*0d74*/ 	.short	0x010a
        /*0d76*/ 	.byte	0x3f
	.zero		1


	//   ....[65]....
        /*0d78*/ 	.word	0x000128d0
        /*0d7c*/ 	.word	0x00000007
        /*0d80*/ 	.word	0x00000060
        /*0d84*/ 	.short	0x010a
        /*0d86*/ 	.byte	0x3f
	.zero		1


	//   ....[66]....
        /*0d88*/ 	.word	0x00012920
        /*0d8c*/ 	.word	0x00000003
        /*0d90*/ 	.word	0x00030860
        /*0d94*/ 	.short	0x010a
        /*0d96*/ 	.byte	0x3f
	.zero		1


	//   ....[67]....
        /*0d98*/ 	.word	0x00013350
        /*0d9c*/ 	.word	0x00000009
        /*0da0*/ 	.word	0x00030820
        /*0da4*/ 	.short	0x010a
        /*0da6*/ 	.byte	0x3f
	.zero		1


	//   ....[68]....
        /*0da8*/ 	.word	0x000134f0
        /*0dac*/ 	.word	0x00000007
        /*0db0*/ 	.word	0x00000000
        /*0db4*/ 	.short	0x010a
        /*0db6*/ 	.byte	0x3f
	.zero		1


	//   ....[69]....
        /*0db8*/ 	.word	0x00013540
        /*0dbc*/ 	.word	0x00000003
        /*0dc0*/ 	.word	0x00000000
        /*0dc4*/ 	.short	0x010a
        /*0dc6*/ 	.byte	0x3f
	.zero		1


	//   ....[70]....
        /*0dc8*/ 	.word	0x00013590
        /*0dcc*/ 	.word	0x00000005
        /*0dd0*/ 	.word	0x00000000
        /*0dd4*/ 	.short	0x010a
        /*0dd6*/ 	.byte	0x3f
	.zero		1


	//----- nvinfo : EIATTR_NUM_MBARRIERS
	.align		4
.L_1425:
        /*0dd8*/ 	.byte	0x03, 0x38
        /*0dda*/ 	.short	0x0016


	//----- nvinfo : EIATTR_EXIT_INSTR_OFFSETS
	.align		4
        /*0ddc*/ 	.byte	0x04, 0x1c
        /*0dde*/ 	.short	(.L_1427 - .L_1426)


	//   ....[0]....
.L_1426:
        /*0de0*/ 	.word	0x00000a70


	//   ....[1]....
        /*0de4*/ 	.word	0x0000ba10


	//   ....[2]....
        /*0de8*/ 	.word	0x000113d0


	//----- nvinfo : EIATTR_MAX_THREADS
	.align		4
.L_1427:
        /*0dec*/ 	.byte	0x04, 0x05
        /*0dee*/ 	.short	(.L_1429 - .L_1428)
.L_1428:
        /*0df0*/ 	.word	0x00000200
        /*0df4*/ 	.word	0x00000001
        /*0df8*/ 	.word	0x00000001


	//----- nvinfo : EIATTR_CRS_STACK_SIZE
	.align		4
.L_1429:
        /*0dfc*/ 	.byte	0x04, 0x1e
        /*0dfe*/ 	.short	(.L_1431 - .L_1430)
.L_1430:
        /*0e00*/ 	.word	0x00000000


	//----- nvinfo : EIATTR_CBANK_PARAM_SIZE
	.align		4
.L_1431:
        /*0e04*/ 	.byte	0x03, 0x19
        /*0e06*/ 	.short	0x0af0


	//----- nvinfo : EIATTR_PARAM_CBANK
	.align		4
        /*0e08*/ 	.byte	0x04, 0x0a
        /*0e0a*/ 	.short	(.L_1433 - .L_1432)
	.align		4
.L_1432:
        /*0e0c*/ 	.word	index@(.nv.constant0._ZN7cutlass13device_kernelIN5flash11enable_sm90INS1_16FlashAttnFwdSm90INS1_25CollectiveMainloopFwdSm90ILi2EN4cute5tupleIJNS5_1CILi1EEES8_S8_EEENS6_IJNS7_ILi192EEESA_NS7_ILi64EEEEEELi64ENS_6half_tEfNS_4arch4Sm90ELb0ELb0ELb1ELb1ELb0ELb0ELb0ELb0ELb1ELb1ELb1ELb0EEENS1_21CollectiveEpilogueFwdINS6_IJSA_SB_SA_EEES9_SD_SF_Li384ELb1ELb1ELb1ELb0EEENS1_36VarlenDynamicPersistentTileSchedulerILi192ELi192ELi384ELi128ELb1ELb1ELb1ELb0ELb1ELb1EEEEEEEEEvNT_6ParamsE)
        /*0e10*/ 	.short	0x0210
        /*0e12*/ 	.short	0x0af0


	//----- nvinfo : EIATTR_SW_WAR
	.align		4
.L_1433:
        /*0e14*/ 	.byte	0x04, 0x36
        /*0e16*/ 	.short	(.L_1435 - .L_1434)
.L_1434:
        /*0e18*/ 	.word	0x00000008
.L_1435:


//--------------------- .nv.info._ZN7cutlass13device_kernelIN5flash11enable_sm90INS1_16FlashAttnFwdSm90INS1_25CollectiveMainloopFwdSm90ILi2EN4cute5tupleIJNS5_1CILi1EEES8_S8_EEENS6_IJNS7_ILi192EEESA_NS7_ILi64EEEEEELi64ENS_6half_tEfNS_4arch4Sm90ELb0ELb0ELb1ELb1ELb0ELb1ELb0ELb0ELb1ELb1ELb1ELb0EEENS1_21CollectiveEpilogueFwdINS6_IJSA_SB_SA_EEES9_SD_SF_Li384ELb1ELb1ELb1ELb0EEENS1_36VarlenDynamicPersistentTileSchedulerILi192ELi192ELi384ELi128ELb1ELb1ELb1ELb0ELb1ELb1EEEEEEEEEvNT_6ParamsE --------------------------
	.section	.nv.info._ZN7cutlass13device_kernelIN5flash11enable_sm90INS1_16FlashAttnFwdSm90INS1_25CollectiveMainloopFwdSm90ILi2EN4cute5tupleIJNS5_1CILi1EEES8_S8_EEENS6_IJNS7_ILi192EEESA_NS7_ILi64EEEEEELi64ENS_6half_tEfNS_4arch4Sm90ELb0ELb0ELb1ELb1ELb0ELb1ELb0ELb0ELb1ELb1ELb1ELb0EEENS1_21CollectiveEpilogueFwdINS6_IJSA_SB_SA_EEES9_SD_SF_Li384ELb1ELb1ELb1ELb0EEENS1_36VarlenDynamicPersistentTileSchedulerILi192ELi192ELi384ELi128ELb1ELb1ELb1ELb0ELb1ELb1EEEEEEEEEvNT_6ParamsE,"",@"SHT_CUDA_INFO"
	.sectionflags	@""
	.align	4


	//----- nvinfo : EIATTR_CUDA_API_VERSION
	.align		4
        /*0000*/ 	.byte	0x04, 0x37
        /*0002*/ 	.short	(.L_1437 - .L_1436)
.L_1436:
        /*0004*/ 	.word	0x00000082


	//----- nvinfo : EIATTR_KPARAM_INFO
	.align		4
.L_1437:
        /*0008*/ 	.byte	0x04, 0x17
        /*000a*/ 	.short	(.L_1439 - .L_1438)
.L_1438:
        /*000c*/ 	.word	0x00000000
        /*0010*/ 	.short	0x0000
        /*0012*/ 	.short	0x0070
        /*0014*/ 	.byte	0x00, 0xf0, 0x01, 0x2a


	//----- nvinfo : EIATTR_SPARSE_MMA_MASK
	.align		4
.L_1439:
        /*0018*/ 	.byte	0x03, 0x50
        /*001a*/ 	.short	0x0000


	//----- nvinfo : EIATTR_MAXREG_COUNT
	.align		4
        /*001c*/ 	.byte	0x03, 0x1b
        /*001e*/ 	.short	0x0080


	//----- nvinfo : EIATTR_NUM_BARRIERS
	.align		4
        /*0020*/ 	.byte	0x02, 0x4c
        /*0022*/ 	.byte	0x10
	.zero		1


	//----- nvinfo : EIATTR_EXTERNS
	.align		4
        /*0024*/ 	.byte	0x04, 0x0f
        /*0026*/ 	.short	(.L_1441 - .L_1440)


	//   ....[0]....
	.align		4
.L_1440:
        /*0028*/ 	.word	index@(__assertfail)


	//----- nvinfo : EIATTR_ANNOTATIONS
	.align		4
.L_1441:
        /*002c*/ 	.byte	0x04, 0x55
        /*002e*/ 	.short	(.L_1443 - .L_1442)


	//   ....[0]....
.L_1442:
        /* <DEDUP_REMOVED lines=87> */


	//----- nvinfo : EIATTR_MERCURY_ISA_VERSION
	.align		4
.L_1443:
        /*0590*/ 	.byte	0x03, 0x5f
        /*0592*/ 	.short	0x0101


	//----- nvinfo : EIATTR_UNUSED_LOAD_BYTE_OFFSET
	.align		4
        /*0594*/ 	.byte	0x04, 0x44
        /*0596*/ 	.short	(.L_1445 - .L_1444)


	//   ....[0]....
.L_1444:
        /*0598*/ 	.word	0x00000ad0
        /*059c*/ 	.word	0x0000fff0


	//   ....[1]....
        /*05a0*/ 	.word	0x000107f0
        /*05a4*/ 	.word	0x0000fff0


	//----- nvinfo : EIATTR_INT_WARP_WIDE_INSTR_OFFSETS
	.align		4
.L_1445:
        /*05a8*/ 	.byte	0x04, 0x31
        /*05aa*/ 	.short	(.L_1447 - .L_1446)


	//   ....[0]....
.L_1446:
        /*05ac*/ 	.word	0x00000180


	//   ....[1]....
        /*05b0*/ 	.word	0x00000220


	//   ....[2]....
        /*05b4*/ 	.word	0x00000290


	//   ....[3]....
        /*05b8*/ 	.word	0x00015240


	//   ....[4]....
        /*05bc*/ 	.word	0x000152d0


	//   ....[5]....
        /*05c0*/ 	.word	0x000183d0


	//   ....[6]....
        /*05c4*/ 	.word	0x00018460


	//----- nvinfo : EIATTR_COOP_GROUP_MASK_REGIDS
	.align		4
.L_1447:
        /*05c8*/ 	.byte	0x04, 0x29
        /*05ca*/ 	.short	(.L_1449 - .L_1448)


	//   ....[0]....
.L_1448:
        /*05cc*/ 	.word	0xffffffff


	//   ....[1]....
        /*05d0*/ 	.word	0xffffffff


	//   ....[2]....
        /*05d4*/ 	.word	0xffffffff


	//   ....[3]....
        /*05d8*/ 	.word	0xffffffff


	//   ....[4]....
        /*05dc*/ 	.word	0xffffffff


	//   ....[5]....
        /*05e0*/ 	.word	0xffffffff


	//   ....[6]....
        /*05e4*/ 	.word	0xffffffff


	//   ....[7]....
        /*05e8*/ 	.word	0xffffffff


	//   ....[8]....
        /*05ec*/ 	.word	0xffffffff


	//   ....[9]....
        /*05f0*/ 	.word	0xffffffff


	//   ....[10]....
        /*05f4*/ 	.word	0xffffffff


	//   ....[11]....
        /*05f8*/ 	.word	0xffffffff


	//   ....[12]....
        /*05fc*/ 	.word	0xffffffff


	//   ....[13]....
        /*0600*/ 	.word	0xffffffff


	//   ....[14]....
        /*0604*/ 	.word	0xffffffff


	//   ....[15]....
        /*0608*/ 	.word	0xffffffff


	//   ....[16]....
        /*060c*/ 	.word	0xffffffff


	//   ....[17]....
        /*0610*/ 	.word	0xffffffff


	//   ....[18]....
        /*0614*/ 	.word	0xffffffff


	//   ....[19]....
        /*0618*/ 	.word	0xffffffff


	//   ....[20]....
        /*061c*/ 	.word	0xffffffff


	//   ....[21]....
        /*0620*/ 	.word	0xffffffff


	//   ....[22]....
        /*0624*/ 	.word	0xffffffff


	//   ....[23]....
        /*0628*/ 	.word	0xffffffff


	//   ....[24]....
        /*062c*/ 	.word	0xffffffff


	//   ....[25]....
        /*0630*/ 	.word	0xffffffff


	//   ....[26]....
        /*0634*/ 	.word	0xffffffff


	//   ....[27]....
        /*0638*/ 	.word	0xffffffff


	//   ....[28]....
        /*063c*/ 	.word	0xffffffff


	//   ....[29]....
        /*0640*/ 	.word	0xffffffff


	//   ....[30]....
        /*0644*/ 	.word	0xffffffff


	//   ....[31]....
        /*0648*/ 	.word	0xffffffff


	//   ....[32]....
        /*064c*/ 	.word	0xffffffff


	//   ....[33]....
        /*0650*/ 	.word	0xffffffff


	//   ....[34]....
        /*0654*/ 	.word	0xffffffff


	//   ....[35]....
        /*0658*/ 	.word	0xffffffff


	//   ....[36]....
        /*065c*/ 	.word	0xffffffff


	//   ....[37]....
        /*0660*/ 	.word	0xffffffff


	//   ....[38]....
        /*0664*/ 	.word	0xffffffff


	//   ....[39]....
        /*0668*/ 	.word	0xffffffff


	//   ....[40]....
        /*066c*/ 	.word	0xffffffff


	//   ....[41]....
        /*0670*/ 	.word	0xffffffff


	//   ....[42]....
        /*0674*/ 	.word	0xffffffff


	//   ....[43]....
        /*0678*/ 	.word	0xffffffff


	//   ....[44]....
        /*067c*/ 	.word	0xffffffff


	//   ....[45]....
        /*0680*/ 	.word	0xffffffff


	//   ....[46]....
        /*0684*/ 	.word	0xffffffff


	//   ....[47]....
        /*0688*/ 	.word	0xffffffff


	//   ....[48]....
        /*068c*/ 	.word	0xffffffff


	//   ....[49]....
        /*0690*/ 	.word	0xffffffff


	//   ....[50]....
        /*0694*/ 	.word	0xffffffff


	//   ....[51]....
        /*0698*/ 	.word	0xffffffff


	//   ....[52]....
        /*069c*/ 	.word	0xffffffff


	//   ....[53]....
        /*06a0*/ 	.word	0xffffffff


	//   ....[54]....
        /*06a4*/ 	.word	0xffffffff


	//   ....[55]....
        /*06a8*/ 	.word	0xffffffff


	//   ....[56]....
        /*06ac*/ 	.word	0xffffffff


	//   ....[57]....
        /*06b0*/ 	.word	0xffffffff


	//   ....[58]....
        /*06b4*/ 	.word	0xffffffff


	//   ....[59]....
        /*06b8*/ 	.word	0xffffffff


	//   ....[60]....
        /*06bc*/ 	.word	0xffffffff


	//   ....[61]....
        /*06c0*/ 	.word	0xffffffff


	//   ....[62]....
        /*06c4*/ 	.word	0xffffffff


	//   ....[63]....
        /*06c8*/ 	.word	0xffffffff


	//   ....[64]....
        /*06cc*/ 	.word	0xffffffff


	//   ....[65]....
        /*06d0*/ 	.word	0xffffffff


	//   ....[66]....
        /*06d4*/ 	.word	0xffffffff


	//   ....[67]....
        /*06d8*/ 	.word	0xffffffff


	//   ....[68]....
        /*06dc*/ 	.word	0xffffffff


	//   ....[69]....
        /*06e0*/ 	.word	0xffffffff


	//   ....[70]....
        /*06e4*/ 	.word	0xffffffff


	//   ....[71]....
        /*06e8*/ 	.word	0xffffffff


	//   ....[72]....
        /*06ec*/ 	.word	0xffffffff


	//   ....[73]....
        /*06f0*/ 	.word	0xffffffff


	//   ....[74]....
        /*06f4*/ 	.word	0xffffffff


	//   ....[75]....
        /*06f8*/ 	.word	0xffffffff


	//   ....[76]....
        /*06fc*/ 	.word	0xffffffff


	//   ....[77]....
        /*0700*/ 	.word	0xffffffff


	//   ....[78]....
        /*0704*/ 	.word	0xffffffff


	//   ....[79]....
        /*0708*/ 	.word	0xffffffff


	//   ....[80]....
        /*070c*/ 	.word	0xffffffff


	//   ....[81]....
        /*0710*/ 	.word	0xffffffff


	//   ....[82]....
        /*0714*/ 	.word	0xffffffff


	//   ....[83]....
        /*0718*/ 	.word	0xffffffff


	//   ....[84]....
        /*071c*/ 	.word	0xffffffff


	//   ....[85]....
        /*0720*/ 	.word	0xffffffff


	//   ....[86]....
        /*0724*/ 	.word	0xffffffff


	//   ....[87]....
        /*0728*/ 	.word	0xffffffff


	//   ....[88]....
        /*072c*/ 	.word	0xffffffff


	//   ....[89]....
        /*0730*/ 	.word	0xffffffff


	//   ....[90]....
        /*0734*/ 	.word	0xffffffff


	//   ....[91]....
        /*0738*/ 	.word	0xffffffff


	//   ....[92]....
        /*073c*/ 	.word	0xffffffff


	//   ....[93]....
        /*0740*/ 	.word	0xffffffff


	//   ....[94]....
        /*0744*/ 	.word	0xffffffff


	//   ....[95]....
        /*0748*/ 	.word	0xffffffff


	//   ....[96]....
        /*074c*/ 	.word	0xffffffff


	//   ....[97]....
        /*0750*/ 	.word	0xffffffff


	//   ....[98]....
        /*0754*/ 	.word	0xffffffff


	//   ....[99]....
        /*0758*/ 	.word	0xffffffff


	//   ....[100]....
        /*075c*/ 	.word	0xffffffff


	//   ....[101]....
        /*0760*/ 	.word	0xffffffff


	//   ....[102]....
        /*0764*/ 	.word	0xffffffff


	//   ....[103]....
        /*0768*/ 	.word	0xffffffff


	//   ....[104]....
        /*076c*/ 	.word	0xffffffff


	//   ....[105]....
        /*0770*/ 	.word	0xffffffff


	//   ....[106]....
        /*0774*/ 	.word	0xffffffff


	//   ....[107]....
        /*0778*/ 	.word	0xffffffff


	//   ....[108]....
        /*077c*/ 	.word	0xffffffff


	//   ....[109]....
        /*0780*/ 	.word	0xffffffff


	//   ....[110]....
        /*0784*/ 	.word	0xffffffff


	//   ....[111]....
        /*0788*/ 	.word	0xffffffff


	//   ....[112]....
        /*078c*/ 	.word	0xffffffff


	//   ....[113]....
        /*0790*/ 	.word	0xffffffff


	//   ....[114]....
        /*0794*/ 	.word	0xffffffff


	//   ....[115]....
        /*0798*/ 	.word	0xffffffff


	//   ....[116]....
        /*079c*/ 	.word	0x0500000f


	//   ....[117]....
        /*07a0*/ 	.word	0x0500000f


	//   ....[118]....
        /*07a4*/ 	.word	0x0500000f


	//   ....[119]....
        /*07a8*/ 	.word	0x0500000f


	//   ....[120]....
        /*07ac*/ 	.word	0x0500000f


	//   ....[121]....
        /*07b0*/ 	.word	0x0500000f


	//   ....[122]....
        /*07b4*/ 	.word	0x0500000f


	//   ....[123]....
        /*07b8*/ 	.word	0x0500000f


	//   ....[124]....
        /*07bc*/ 	.word	0x0500000f


	//   ....[125]....
        /*07c0*/ 	.word	0x0500000f


	//   ....[126]....
        /*07c4*/ 	.word	0x0500000f


	//   ....[127]....
        /*07c8*/ 	.word	0x0500000f


	//   ....[128]....
        /*07cc*/ 	.word	0x0500000f


	//   ....[129]....
        /*07d0*/ 	.word	0x0500000f


	//   ....[130]....
        /*07d4*/ 	.word	0x0500000f


	//   ....[131]....
        /*07d8*/ 	.word	0x0500000f


	//   ....[132]....
        /*07dc*/ 	.word	0x0500000f


	//   ....[133]....
        /*07e0*/ 	.word	0x0500000f


	//   ....[134]....
        /*07e4*/ 	.word	0x0500000f


	//   ....[135]....
        /*07e8*/ 	.word	0x0500000f


	//   ....[136]....
        /*07ec*/ 	.word	0x0500000f


	//   ....[137]....
        /*07f0*/ 	.word	0x0500000f


	//   ....[138]....
        /*07f4*/ 	.word	0x0500000f


	//   ....[139]....
        /*07f8*/ 	.word	0x0500000f


	//   ....[140]....
        /*07fc*/ 	.word	0x0500000f


	//   ....[141]....
        /*0800*/ 	.word	0x0500000f


	//   ....[142]....
        /*0804*/ 	.word	0x0500000f


	//   ....[143]....
        /*0808*/ 	.word	0x0500000f


	//   ....[144]....
        /*080c*/ 	.word	0x0500000f


	//   ....[145]....
        /*0810*/ 	.word	0x0500000f


	//   ....[146]....
        /*0814*/ 	.word	0x0500000f


	//   ....[147]....
        /*0818*/ 	.word	0x0500000f


	//   ....[148]....
        /*081c*/ 	.word	0x0500000f


	//   ....[149]....
        /*0820*/ 	.word	0x0500000f


	//   ....[150]....
        /*0824*/ 	.word	0x0500000f


	//   ....[151]....
        /*0828*/ 	.word	0x0500000f


	//   ....[152]....
        /*082c*/ 	.word	0x0500000f


	//   ....[153]....
        /*0830*/ 	.word	0x0500000f


	//   ....[154]....
        /*0834*/ 	.word	0x0500000f


	//   ....[155]....
        /*0838*/ 	.word	0x0500000f


	//   ....[156]....
        /*083c*/ 	.word	0x0500000f


	//   ....[157]....
        /*0840*/ 	.word	0x0500000f


	//   ....[158]....
        /*0844*/ 	.word	0x0500000f


	//   ....[159]....
        /*0848*/ 	.word	0x0500000f


	//   ....[160]....
        /*084c*/ 	.word	0x0500000f


	//   ....[161]....
        /*0850*/ 	.word	0x0500000f


	//   ....[162]....
        /*0854*/ 	.word	0x0500000f


	//   ....[163]....
        /*0858*/ 	.word	0x0500000f


	//   ....[164]....
        /*085c*/ 	.word	0x0500000f


	//   ....[165]....
        /*0860*/ 	.word	0x0500000f


	//   ....[166]....
        /*0864*/ 	.word	0x0500000f


	//   ....[167]....
        /*0868*/ 	.word	0x0500000f


	//   ....[168]....
        /*086c*/ 	.word	0x0500000f


	//   ....[169]....
        /*0870*/ 	.word	0x0500000f


	//   ....[170]....
        /*0874*/ 	.word	0x0500000f


	//   ....[171]....
        /*0878*/ 	.word	0x0500000f


	//   ....[172]....
        /*087c*/ 	.word	0x0500000f


	//   ....[173]....
        /*0880*/ 	.word	0x0500000f


	//   ....[174]....
        /*0884*/ 	.word	0x0500000f


	//   ....[175]....
        /*0888*/ 	.word	0x0500000f


	//   ....[176]....
        /*088c*/ 	.word	0x0500000f


	//   ....[177]....
        /*0890*/ 	.word	0x0500000f


	//   ....[178]....
        /*0894*/ 	.word	0x0500000f


	//   ....[179]....
        /*0898*/ 	.word	0x0500000f


	//   ....[180]....
        /*089c*/ 	.word	0x0500000f


	//   ....[181]....
        /*08a0*/ 	.word	0x0500000f


	//   ....[182]....
        /*08a4*/ 	.word	0x0500000f


	//   ....[183]....
        /*08a8*/ 	.word	0x0500000f


	//   ....[184]....
        /*08ac*/ 	.word	0x0500000f


	//   ....[185]....
        /*08b0*/ 	.word	0x0500000f


	//   ....[186]....
        /*08b4*/ 	.word	0x0500000f


	//   ....[187]....
        /*08b8*/ 	.word	0x0500000f


	//   ....[188]....
        /*08bc*/ 	.word	0x0500000f


	//   ....[189]....
        /*08c0*/ 	.word	0x0500000f


	//----- nvinfo : EIATTR_COOP_GROUP_INSTR_OFFSETS
	.align		4
.L_1449:
        /*08c4*/ 	.byte	0x04, 0x28
        /*08c6*/ 	.short	(.L_1451 - .L_1450)


	//   ....[0]....
.L_1450:
        /*08c8*/ 	.word	0x00000060


	//   ....[1]....
        /*08cc*/ 	.word	0x00000190


	//   ....[2]....
        /*08d0*/ 	.word	0x00000240


	//   ....[3]....
        /*08d4*/ 	.word	0x00000400


	//   ....[4]....
        /*08d8*/ 	.word	0x00000560


	//   ....[5]....
        /*08dc*/ 	.word	0x00000680


	//   ....[6]....
        /*08e0*/ 	.word	0x000007e0


	//   ....[7]....
        /*08e4*/ 	.word	0x00005cd0


	//   ....[8]....
        /*08e8*/ 	.word	0x000062d0


	//   ....[9]....
        /*08ec*/ 	.word	0x000062e0


	//   ....[10]....
        /*08f0*/ 	.word	0x000062f0


	//   ....[11]....
        /*08f4*/ 	.word	0x00006300


	//   ....[12]....
        /*08f8*/ 	.word	0x00007380


	//   ....[13]....
        /*08fc*/ 	.word	0x00007390


	//   ....[14]....
        /*0900*/ 	.word	0x000073a0


	//   ....[15]....
        /*0904*/ 	.word	0x000073b0


	//   ....[16]....
        /*0908*/ 	.word	0x0000a120


	//   ....[17]....
        /*090c*/ 	.word	0x0000a170


	//   ....[18]....
        /*0910*/ 	.word	0x0000a8c0


	//   ....[19]....
        /*0914*/ 	.word	0x0000a950


	//   ....[20]....
        /*0918*/ 	.word	0x0000bda0


	//   ....[21]....
        /*091c*/ 	.word	0x0000d050


	//   ....[22]....
        /*0920*/ 	.word	0x0000d0b0


	//   ....[23]....
        /*0924*/ 	.word	0x0000dc90


	//   ....[24]....
        /*0928*/ 	.word	0x0000dcb0


	//   ....[25]....
        /*092c*/ 	.word	0x0000fa20


	//   ....[26]....
        /*0930*/ 	.word	0x0000fcb0


	//   ....[27]....
        /*0934*/ 	.word	0x0000ff10


	//   ....[28]....
        /*0938*/ 	.word	0x00010220


	//   ....[29]....
        /*093c*/ 	.word	0x00010230


	//   ....[30]....
        /*0940*/ 	.word	0x00011110


	//   ....[31]....
        /*0944*/ 	.word	0x00011130


	//   ....[32]....
        /*0948*/ 	.word	0x00011140


	//   ....[33]....
        /*094c*/ 	.word	0x00011150


	//   ....[34]....
        /*0950*/ 	.word	0x00011680


	//   ....[35]....
        /*0954*/ 	.word	0x000116b0


	//   ....[36]....
        /*0958*/ 	.word	0x000116e0


	//   ....[37]....
        /*095c*/ 	.word	0x00011720


	//   ....[38]....
        /*0960*/ 	.word	0x00011740


	//   ....[39]....
        /*0964*/ 	.word	0x00011750


	//   ....[40]....
        /*0968*/ 	.word	0x00011790


	//   ....[41]....
        /*096c*/ 	.word	0x000117c0


	//   ....[42]....
        /*0970*/ 	.word	0x00011cb0


	//   ....[43]....
        /*0974*/ 	.word	0x00011cc0


	//   ....[44]....
        /*0978*/ 	.word	0x00011f40


	//   ....[45]....
        /*097c*/ 	.word	0x00011f50


	//   ....[46]....
        /*0980*/ 	.word	0x000129e0


	//   ....[47]....
        /*0984*/ 	.word	0x00012a10


	//   ....[48]....
        /*0988*/ 	.word	0x00012a30


	//   ....[49]....
        /*098c*/ 	.word	0x00012a60


	//   ....[50]....
        /*0990*/ 	.word	0x00012a90


	//   ....[51]....
        /*0994*/ 	.word	0x00012aa0


	//   ....[52]....
        /*0998*/ 	.word	0x00012ad0


	//   ....[53]....
        /*099c*/ 	.word	0x00012b40


	//   ....[54]....
        /*09a0*/ 	.word	0x00012c70


	//   ....[55]....
        /*09a4*/ 	.word	0x00012e90


	//   ....[56]....
        /*09a8*/ 	.word	0x00012ec0


	//   ....[57]....
        /*09ac*/ 	.word	0x00012ef0


	//   ....[58]....
        /*09b0*/ 	.word	0x00012f20


	//   ....[59]....
        /*09b4*/ 	.word	0x00012f50


	//   ....[60]....
        /*09b8*/ 	.word	0x00012f80


	//   ....[61]....
        /*09bc*/ 	.word	0x00013100


	//   ....[62]....
        /*09c0*/ 	.word	0x00013130


	//   ....[63]....
        /*09c4*/ 	.word	0x00013160


	//   ....[64]....
        /*09c8*/ 	.word	0x00013190


	//   ....[65]....
        /*09cc*/ 	.word	0x000131c0


	//   ....[66]....
        /*09d0*/ 	.word	0x000131f0


	//   ....[67]....
        /*09d4*/ 	.word	0x00013280


	//   ....[68]....
        /*09d8*/ 	.word	0x000132b0


	//   ....[69]....
        /*09dc*/ 	.word	0x000132c0


	//   ....[70]....
        /*09e0*/ 	.word	0x00013360


	//   ....[71]....
        /*09e4*/ 	.word	0x000142e0


	//   ....[72]....
        /*09e8*/ 	.word	0x000157e0


	//   ....[73]....
        /*09ec*/ 	.word	0x00016380


	//   ....[74]....
        /*09f0*/ 	.word	0x00016390


	//   ....[75]....
        /*09f4*/ 	.word	0x000163b0


	//   ....[76]....
        /*09f8*/ 	.word	0x00016410


	//   ....[77]....
        /*09fc*/ 	.word	0x00016430


	//   ....[78]....
        /*0a00*/ 	.word	0x000164b0


	//   ....[79]....
        /*0a04*/ 	.word	0x000164d0


	//   ....[80]....
        /*0a08*/ 	.word	0x00016550


	//   ....[81]....
        /*0a0c*/ 	.word	0x00016570


	//   ....[82]....
        /*0a10*/ 	.word	0x000165f0


	//   ....[83]....
        /*0a14*/ 	.word	0x00016610


	//   ....[84]....
        /*0a18*/ 	.word	0x00016690


	//   ....[85]....
        /*0a1c*/ 	.word	0x000166b0


	//   ....[86]....
        /*0a20*/ 	.word	0x00016730


	//   ....[87]....
        /*0a24*/ 	.word	0x00016750


	//   ....[88]....
        /*0a28*/ 	.word	0x00016760


	//   ....[89]....
        /*0a2c*/ 	.word	0x000167d0


	//   ....[90]....
        /*0a30*/ 	.word	0x00016820


	//   ....[91]....
        /*0a34*/ 	.word	0x000168e0


	//   ....[92]....
        /*0a38*/ 	.word	0x000168f0


	//   ....[93]....
        /*0a3c*/ 	.word	0x00016960


	//   ....[94]....
        /*0a40*/ 	.word	0x00016970


	//   ....[95]....
        /*0a44*/ 	.word	0x000169b0


	//   ....[96]....
        /*0a48*/ 	.word	0x000169d0


	//   ....[97]....
        /*0a4c*/ 	.word	0x00018970


	//   ....[98]....
        /*0a50*/ 	.word	0x000189a0


	//   ....[99]....
        /*0a54*/ 	.word	0x00018a00


	//   ....[100]....
        /*0a58*/ 	.word	0x00018a30


	//   ....[101]....
        /*0a5c*/ 	.word	0x00018a60


	//   ....[102]....
        /*0a60*/ 	.word	0x00018a90


	//   ....[103]....
        /*0a64*/ 	.word	0x00018ac0


	//   ....[104]....
        /*0a68*/ 	.word	0x00018af0


	//   ....[105]....
        /*0a6c*/ 	.word	0x00018c90


	//   ....[106]....
        /*0a70*/ 	.word	0x00018cc0


	//   ....[107]....
        /*0a74*/ 	.word	0x00018cf0


	//   ....[108]....
        /*0a78*/ 	.word	0x00018d20


	//   ....[109]....
        /*0a7c*/ 	.word	0x00018d50


	//   ....[110]....
        /*0a80*/ 	.word	0x00018d80


	//   ....[111]....
        /*0a84*/ 	.word	0x00018e40


	//   ....[112]....
        /*0a88*/ 	.word	0x00018e60


	//   ....[113]....
        /*0a8c*/ 	.word	0x00018e70


	//   ....[114]....
        /*0a90*/ 	.word	0x00018ed0


	//   ....[115]....
        /*0a94*/ 	.word	0x000194f0


	//   ....[116]....
        /*0a98*/ 	.word	0x00019950


	//   ....[117]....
        /*0a9c*/ 	.word	0x00019a00


	//   ....[118]....
        /*0aa0*/ 	.word	0x00019a90


	//   ....[119]....
        /*0aa4*/ 	.word	0x00019ae0


	//   ....[120]....
        /*0aa8*/ 	.word	0x00019b30


	//   ....[121]....
        /*0aac*/ 	.word	0x00019c10


	//   ....[122]....
        /*0ab0*/ 	.word	0x00019ca0


	//   ....[123]....
        /*0ab4*/ 	.word	0x00019cf0


	//   ....[124]....
        /*0ab8*/ 	.word	0x00019d40


	//   ....[125]....
        /*0abc*/ 	.word	0x00019f60


	//   ....[126]....
        /*0ac0*/ 	.word	0x00019fc0


	//   ....[127]....
        /*0ac4*/ 	.word	0x0001a080


	//   ....[128]....
        /*0ac8*/ 	.word	0x0001a0f0


	//   ....[129]....
        /*0acc*/ 	.word	0x0001a150


	//   ....[130]....
        /*0ad0*/ 	.word	0x0001a200


	//   ....[131]....
        /*0ad4*/ 	.word	0x0001a260


	//   ....[132]....
        /*0ad8*/ 	.word	0x0001a2f0


	//   ....[133]....
        /*0adc*/ 	.word	0x0001a370


	//   ....[134]....
        /*0ae0*/ 	.word	0x0001a3c0


	//   ....[135]....
        /*0ae4*/ 	.word	0x0001a450


	//   ....[136]....
        /*0ae8*/ 	.word	0x0001a4e0


	//   ....[137]....
        /*0aec*/ 	.word	0x0001a580


	//   ....[138]....
        /*0af0*/ 	.word	0x0001a620


	//   ....[139]....
        /*0af4*/ 	.word	0x0001a680


	//   ....[140]....
        /*0af8*/ 	.word	0x0001a6f0


	//   ....[141]....
        /*0afc*/ 	.word	0x0001a750


	//   ....[142]....
        /*0b00*/ 	.word	0x0001a7c0


	//   ....[143]....
        /*0b04*/ 	.word	0x0001a890


	//   ....[144]....
        /*0b08*/ 	.word	0x0001a8e0


	//   ....[145]....
        /*0b0c*/ 	.word	0x0001a9a0


	//   ....[146]....
        /*0b10*/ 	.word	0x0001ac80


	//   ....[147]....
        /*0b14*/ 	.word	0x0001ae30


	//   ....[148]....
        /*0b18*/ 	.word	0x0001ae80


	//   ....[149]....
        /*0b1c*/ 	.word	0x0001aee0


	//   ....[150]....
        /*0b20*/ 	.word	0x0001afa0


	//   ....[151]....
        /*0b24*/ 	.word	0x0001b000


	//   ....[152]....
        /*0b28*/ 	.word	0x0001b100


	//   ....[153]....
        /*0b2c*/ 	.word	0x0001b160


	//   ....[154]....
        /*0b30*/ 	.word	0x0001b260


	//   ....[155]....
        /*0b34*/ 	.word	0x0001b2c0


	//   ....[156]....
        /*0b38*/ 	.word	0x0001b3c0


	//   ....[157]....
        /*0b3c*/ 	.word	0x0001b420


	//   ....[158]....
        /*0b40*/ 	.word	0x0001b520


	//   ....[159]....
        /*0b44*/ 	.word	0x0001b580


	//   ....[160]....
        /*0b48*/ 	.word	0x0001b680


	//   ....[161]....
        /*0b4c*/ 	.word	0x0001b6e0


	//   ....[162]....
        /*0b50*/ 	.word	0x0001b7f0


	//   ....[163]....
        /*0b54*/ 	.word	0x0001b860


	//   ....[164]....
        /*0b58*/ 	.word	0x0001b930


	//   ....[165]....
        /*0b5c*/ 	.word	0x0001b990


	//   ....[166]....
        /*0b60*/ 	.word	0x0001ba80


	//   ....[167]....
        /*0b64*/ 	.word	0x0001bae0


	//   ....[168]....
        /*0b68*/ 	.word	0x0001bbb0


	//   ....[169]....
        /*0b6c*/ 	.word	0x0001bc10


	//   ....[170]....
        /*0b70*/ 	.word	0x0001bcd0


	//   ....[171]....
        /*0b74*/ 	.word	0x0001bff0


	//   ....[172]....
        /*0b78*/ 	.word	0x0001c090


	//   ....[173]....
        /*0b7c*/ 	.word	0x0001c210


	//   ....[174]....
        /*0b80*/ 	.word	0x0001c280


	//   ....[175]....
        /*0b84*/ 	.word	0x0001c2f0


	//   ....[176]....
        /*0b88*/ 	.word	0x0001c360


	//   ....[177]....
        /*0b8c*/ 	.word	0x0001c3d0


	//   ....[178]....
        /*0b90*/ 	.word	0x0001c450


	//   ....[179]....
        /*0b94*/ 	.word	0x0001c4d0


	//   ....[180]....
        /*0b98*/ 	.word	0x0001c560


	//   ....[181]....
        /*0b9c*/ 	.word	0x0001c5d0


	//   ....[182]....
        /*0ba0*/ 	.word	0x0001c640


	//   ....[183]....
        /*0ba4*/ 	.word	0x0001c6b0


	//   ....[184]....
        /*0ba8*/ 	.word	0x0001c730


	//   ....[185]....
        /*0bac*/ 	.word	0x0001c7a0


	//   ....[186]....
        /*0bb0*/ 	.word	0x0001c840


	//   ....[187]....
        /*0bb4*/ 	.word	0x0001c890


	//   ....[188]....
        /*0bb8*/ 	.word	0x0001c920


	//   ....[189]....
        /*0bbc*/ 	.word	0x0001ca50


	//----- nvinfo : EIATTR_REG_RECONFIG
	.align		4
.L_1451:
        /*0bc0*/ 	.byte	0x01, 0x54
	.zero		2


	//----- nvinfo : EIATTR_SYSCALL_OFFSETS
	.align		4
        /*0bc4*/ 	.byte	0x04, 0x46
        /*0bc6*/ 	.short	(.L_1453 - .L_1452)


	//   ....[0]....
.L_1452:
        /*0bc8*/ 	.word	0x00001bd0


	//   ....[1]....
        /*0bcc*/ 	.word	0x00001d20


	//   ....[2]....
        /*0bd0*/ 	.word	0x00005eb0


	//   ....[3]....
        /*0bd4*/ 	.word	0x00006240


	//   ....[4]....
        /*0bd8*/ 	.word	0x00015430


	//   ....[5]....
        /*0bdc*/ 	.word	0x00015580


	//   ....[6]....
        /*0be0*/ 	.word	0x00015680


	//   ....[7]....
        /*0be4*/ 	.word	0x00015eb0


	//----- nvinfo : EIATTR_MBARRIER_INSTR_OFFSETS
	.align		4
.L_1453:
        /*0be8*/ 	.byte	0x04, 0x39
        /*0bea*/ 	.short	(.L_1455 - .L_1454)


	//   ....[0]....
.L_1454:
        /*0bec*/ 	.word	0x000002b0
        /*0bf0*/ 	.word	0x000000ff
        /*0bf4*/ 	.word	0x00030800
        /*0bf8*/ 	.short	0x0100
        /*0bfa*/ 	.byte	0x08
	.zero		1


	//   ....[1]....
        /*0bfc*/ 	.word	0x000002c0
        /*0c00*/ 	.word	0x000000ff
        /*0c04*/ 	.word	0x00030820
        /*0c08*/ 	.short	0x0100
        /*0c0a*/ 	.byte	0x08
	.zero		1


	//   ....[2]....
        /*0c0c*/ 	.word	0x000003b0
        /*0c10*/ 	.word	0x000000ff
        /*0c14*/ 	.word	0x00030830
        /*0c18*/ 	.short	0x0100
        /*0c1a*/ 	.byte	0x08
	.zero		1


	//   ....[3]....
        /*0c1c*/ 	.word	0x000003c0
        /*0c20*/ 	.word	0x000000ff
        /*0c24*/ 	.word	0x00030840
        /*0c28*/ 	.short	0x0100
        /*0c2a*/ 	.byte	0x08
	.zero		1


	//   ....[4]....
        /*0c2c*/ 	.word	0x000003d0
        /*0c30*/ 	.word	0x000000ff
        /*0c34*/ 	.word	0x00030838
        /*0c38*/ 	.short	0x0100
        /*0c3a*/ 	.byte	0x08
	.zero		1


	//   ....[5]....
        /*0c3c*/ 	.word	0x000003e0
        /*0c40*/ 	.word	0x000000ff
        /*0c44*/ 	.word	0x00030848
        /*0c48*/ 	.short	0x0100
        /*0c4a*/ 	.byte	0x08
	.zero		1


	//   ....[6]....
        /*0c4c*/ 	.word	0x00000510
        /*0c50*/ 	.word	0x000000ff
        /*0c54*/ 	.word	0x00030850
        /*0c58*/ 	.short	0x0100
        /*0c5a*/ 	.byte	0x08
	.zero		1


	//   ....[7]....
        /*0c5c*/ 	.word	0x00000520
        /*0c60*/ 	.word	0x000000ff
        /*0c64*/ 	.word	0x00030860
        /*0c68*/ 	.short	0x0100
        /*0c6a*/ 	.byte	0x08
	.zero		1


	//   ....[8]....
        /*0c6c*/ 	.word	0x00000530
        /*0c70*/ 	.word	0x000000ff
        /*0c74*/ 	.word	0x00030858
        /*0c78*/ 	.short	0x0100
        /*0c7a*/ 	.byte	0x08
	.zero		1


	//   ....[9]....
        /*0c7c*/ 	.word	0x00000540
        /*0c80*/ 	.word	0x000000ff
        /*0c84*/ 	.word	0x00030868
        /*0c88*/ 	.short	0x0100
        /*0c8a*/ 	.byte	0x08
	.zero		1


	//   ....[10]....
        /*0c8c*/ 	.word	0x00000630
        /*0c90*/ 	.word	0x000000ff
        /*0c94*/ 	.word	0x00030870
        /*0c98*/ 	.short	0x0100
        /*0c9a*/ 	.byte	0x06
	.zero		1


	//   ....[11]....
        /*0c9c*/ 	.word	0x00000640
        /*0ca0*/ 	.word	0x000000ff
        /*0ca4*/ 	.word	0x00030880
        /*0ca8*/ 	.short	0x0100
        /*0caa*/ 	.byte	0x06
	.zero		1


	//   ....[12]....
        /*0cac*/ 	.word	0x00000650
        /*0cb0*/ 	.word	0x000000ff
        /*0cb4*/ 	.word	0x00030878
        /*0cb8*/ 	.short	0x0100
        /*0cba*/ 	.byte	0x06
	.zero		1


	//   ....[13]....
        /*0cbc*/ 	.word	0x00000660
        /*0cc0*/ 	.word	0x000000ff
        /*0cc4*/ 	.word	0x00030888
        /*0cc8*/ 	.short	0x0100
        /*0cca*/ 	.byte	0x06
	.zero		1


	//   ....[14]....
        /*0ccc*/ 	.word	0x00000790
        /*0cd0*/ 	.word	0x000000ff
        /*0cd4*/ 	.word	0x00030890
        /*0cd8*/ 	.short	0x0100
        /*0cda*/ 	.byte	0x08
	.zero		1


	//   ....[15]....
        /*0cdc*/ 	.word	0x000007a0
        /*0ce0*/ 	.word	0x000000ff
        /*0ce4*/ 	.word	0x000308a0
        /*0ce8*/ 	.short	0x0100
        /*0cea*/ 	.byte	0x08
	.zero		1


	//   ....[16]....
        /*0cec*/ 	.word	0x000007b0
        /*0cf0*/ 	.word	0x000000ff
        /*0cf4*/ 	.word	0x00030898
        /*0cf8*/ 	.short	0x0100
        /*0cfa*/ 	.byte	0x08
	.zero		1


	//   ....[17]....
        /*0cfc*/ 	.word	0x000007c0
        /*0d00*/ 	.word	0x000000ff
        /*0d04*/ 	.word	0x000308a8
        /*0d08*/ 	.short	0x0100
        /*0d0a*/ 	.byte	0x08
	.zero		1


	//   ....[18]....
        /*0d0c*/ 	.word	0x000008f0
        /*0d10*/ 	.word	0x000000ff
        /*0d14*/ 	.word	0x000308b0
        /*0d18*/ 	.short	0x0100
        /*0d1a*/ 	.byte	0x08
	.zero		1


	//   ....[19]....
        /*0d1c*/ 	.word	0x00000900
        /*0d20*/ 	.word	0x000000ff
        /*0d24*/ 	.word	0x000308c0
        /*0d28*/ 	.short	0x0100
        /*0d2a*/ 	.byte	0x08
	.zero		1


	//   ....[20]....
        /*0d2c*/ 	.word	0x00000910
        /*0d30*/ 	.word	0x000000ff
        /*0d34*/ 	.word	0x000308b8
        /*0d38*/ 	.short	0x0100
        /*0d3a*/ 	.byte	0x08
	.zero		1


	//   ....[21]....
        /*0d3c*/ 	.word	0x00000920
        /*0d40*/ 	.word	0x000000ff
        /*0d44*/ 	.word	0x000308c8
        /*0d48*/ 	.short	0x0100
        /*0d4a*/ 	.byte	0x08
	.zero		1


	//   ....[22]....
        /*0d4c*/ 	.word	0x00002ed0
        /*0d50*/ 	.word	0x00000053
        /*0d54*/ 	.word	0x00030890
        /*0d58*/ 	.short	0x010a
        /*0d5a*/ 	.byte	0x3f
	.zero		1


	//   ....[23]....
        /*0d5c*/ 	.word	0x000040c0
        /*0d60*/ 	.word	0x00000053
        /*0d64*/ 	.word	0x00030890
        /*0d68*/ 	.short	0x010a
        /*0d6a*/ 	.byte	0x3f
	.zero		1


	//   ....[24]....
        /*0d6c*/ 	.word	0x00005190
        /*0d70*/ 	.word	0x00000053
        /*0d74*/ 	.word	0x00030890
        /*0d78*/ 	.short	0x010a
        /*0d7a*/ 	.byte	0x3f
	.zero		1


	//   ....[25]....
        /*0d7c*/ 	.word	0x000053b0
        /*0d80*/ 	.word	0x0000000c
        /*0d84*/ 	.word	0x00000000
        /*0d88*/ 	.short	0x0101
        /*0d8a*/ 	.byte	0x3f
	.zero		1


	//   ....[26]....
        /*0d8c*/ 	.word	0x000053f0
        /*0d90*/ 	.word	0x00000053
        /*0d94*/ 	.word	0x000308b0
        /*0d98*/ 	.short	0x010a
        /*0d9a*/ 	.byte	0x3f
	.zero		1


	//   ....[27]....
        /*0d9c*/ 	.word	0x000057b0
        /*0da0*/ 	.word	0x00000053
        /*0da4*/ 	.word	0x00000000
        /*0da8*/ 	.short	0x0101
        /*0daa*/ 	.byte	0x3f
	.zero		1


	//   ....[28]....
        /*0dac*/ 	.word	0x00005f50
        /*0db0*/ 	.word	0x00000002
        /*0db4*/ 	.word	0x00030800
        /*0db8*/ 	.short	0x010a
        /*0dba*/ 	.byte	0x3f
	.zero		1


	//   ....[29]....
        /*0dbc*/ 	.word	0x00005fa0
        /*0dc0*/ 	.word	0x00000002
        /*0dc4*/ 	.word	0x00030800
        /*0dc8*/ 	.short	0x010a
        /*0dca*/ 	.byte	0x3f
	.zero		1


	//   ....[30]....
        /*0dcc*/ 	.word	0x00006620
        /*0dd0*/ 	.word	0x00000002
        /*0dd4*/ 	.word	0x00030800
        /*0dd8*/ 	.short	0x010a
        /*0dda*/ 	.byte	0x3f
	.zero		1


	//   ....[31]....
        /*0ddc*/ 	.word	0x00007590
        /*0de0*/ 	.word	0x00000002
        /*0de4*/ 	.word	0x00030800
        /*0de8*/ 	.short	0x010a
        /*0dea*/ 	.byte	0x3f
	.zero		1


	//   ....[32]....
        /*0dec*/ 	.word	0x00008440
        /*0df0*/ 	.word	0x00000000
        /*0df4*/ 	.word	0x00030830
        /*0df8*/ 	.short	0x010a
        /*0dfa*/ 	.byte	0x3f
	.zero		1


	//   ....[33]....
        /*0dfc*/ 	.word	0x00008500
        /*0e00*/ 	.word	0x00000000
        /*0e04*/ 	.word	0x00030830
        /*0e08*/ 	.short	0x010a
        /*0e0a*/ 	.byte	0x3f
	.zero		1


	//   ....[34]....
        /*0e0c*/ 	.word	0x0000afa0
        /*0e10*/ 	.word	0x00000000
        /*0e14*/ 	.word	0x00000000
        /*0e18*/ 	.short	0x0101
        /*0e1a*/ 	.byte	0x3f
	.zero		1


	//   ....[35]....
        /*0e1c*/ 	.word	0x0000bff0
        /*0e20*/ 	.word	0x00000005
        /*0e24*/ 	.word	0x00030830
        /*0e28*/ 	.short	0x010a
        /*0e2a*/ 	.byte	0x3f
	.zero		1


	//   ....[36]....
        /*0e2c*/ 	.word	0x0000c040
        /*0e30*/ 	.word	0x00000005
        /*0e34*/ 	.word	0x00030830
        /*0e38*/ 	.short	0x010a
        /*0e3a*/ 	.byte	0x3f
	.zero		1


	//   ....[37]....
        /*0e3c*/ 	.word	0x0000c390
        /*0e40*/ 	.word	0x00000006
        /*0e44*/ 	.word	0x00030850
        /*0e48*/ 	.short	0x010a
        /*0e4a*/ 	.byte	0x3f
	.zero		1


	//   ....[38]....
        /*0e4c*/ 	.word	0x0000c3d0
        /*0e50*/ 	.word	0x00000006
        /*0e54*/ 	.word	0x00030850
        /*0e58*/ 	.short	0x010a
        /*0e5a*/ 	.byte	0x3f
	.zero		1


	//   ....[39]....
        /*0e5c*/ 	.word	0x0000e790
        /*0e60*/ 	.word	0x0000003f
        /*0e64*/ 	.word	0x00000000
        /*0e68*/ 	.short	0x0101
        /*0e6a*/ 	.byte	0x3f
	.zero		1


	//   ....[40]....
        /*0e6c*/ 	.word	0x0000e7f0
        /*0e70*/ 	.word	0x0000003e
        /*0e74*/ 	.word	0x00000000
        /*0e78*/ 	.short	0x0101
        /*0e7a*/ 	.byte	0x3f
	.zero		1


	//   ....[41]....
        /*0e7c*/ 	.word	0x0000fab0
        /*0e80*/ 	.word	0x0000000b
        /*0e84*/ 	.word	0x00030850
        /*0e88*/ 	.short	0x010a
        /*0e8a*/ 	.byte	0x3f
	.zero		1


	//   ....[42]....
        /*0e8c*/ 	.word	0x0000fb70
        /*0e90*/ 	.word	0x0000000b
        /*0e94*/ 	.word	0x00030850
        /*0e98*/ 	.short	0x010a
        /*0e9a*/ 	.byte	0x3f
	.zero		1


	//   ....[43]....
        /*0e9c*/ 	.word	0x000104c0
        /*0ea0*/ 	.word	0x0000000a
        /*0ea4*/ 	.word	0x00000000
        /*0ea8*/ 	.short	0x0101
        /*0eaa*/ 	.byte	0x3f
	.zero		1


	//   ....[44]....
        /*0eac*/ 	.word	0x00011590
        /*0eb0*/ 	.word	0x00000000
        /*0eb4*/ 	.word	0x00000000
        /*0eb8*/ 	.short	0x0101
        /*0eba*/ 	.byte	0x3f
	.zero		1


	//   ....[45]....
        /*0ebc*/ 	.word	0x00011b30
        /*0ec0*/ 	.word	0x00000008
        /*0ec4*/ 	.word	0x00000000
        /*0ec8*/ 	.short	0x0101
        /*0eca*/ 	.byte	0x3f
	.zero		1


	//   ....[46]....
        /*0ecc*/ 	.word	0x000143c0
        /*0ed0*/ 	.word	0x00000010
        /*0ed4*/ 	.word	0x00030820
        /*0ed8*/ 	.short	0x010a
        /*0eda*/ 	.byte	0x3f
	.zero		1


	//   ....[47]....
        /*0edc*/ 	.word	0x00014480
        /*0ee0*/ 	.word	0x00000007
        /*0ee4*/ 	.word	0x000308a0
        /*0ee8*/ 	.short	0x010a
        /*0eea*/ 	.byte	0x3f
	.zero		1


	//   ....[48]....
        /*0eec*/ 	.word	0x000146b0
        /*0ef0*/ 	.word	0x00000007
        /*0ef4*/ 	.word	0x000308c0
        /*0ef8*/ 	.short	0x010a
        /*0efa*/ 	.byte	0x3f
	.zero		1


	//   ....[49]....
        /*0efc*/ 	.word	0x00014a30
        /*0f00*/ 	.word	0x00000006
        /*0f04*/ 	.word	0x000308a0
        /*0f08*/ 	.short	0x010a
        /*0f0a*/ 	.byte	0x3f
	.zero		1


	//   ....[50]....
        /*0f0c*/ 	.word	0x00014c50
        /*0f10*/ 	.word	0x00000006
        /*0f14*/ 	.word	0x000308c0
        /*0f18*/ 	.short	0x010a
        /*0f1a*/ 	.byte	0x3f
	.zero		1


	//   ....[51]....
        /*0f1c*/ 	.word	0x00015a10
        /*0f20*/ 	.word	0x00000000
        /*0f24*/ 	.word	0x00030840
        /*0f28*/ 	.short	0x010a
        /*0f2a*/ 	.byte	0x3f
	.zero		1


	//   ....[52]....
        /*0f2c*/ 	.word	0x00016a80
        /*0f30*/ 	.word	0x00000010
        /*0f34*/ 	.word	0x00030800
        /*0f38*/ 	.short	0x0107
        /*0f3a*/ 	.byte	0x3f
	.zero		1


	//   ....[53]....
        /*0f3c*/ 	.word	0x00016b70
        /*0f40*/ 	.word	0x00000010
        /*0f44*/ 	.word	0x00030800
        /*0f48*/ 	.short	0x0101
        /*0f4a*/ 	.byte	0x3f
	.zero		1


	//   ....[54]....
        /*0f4c*/ 	.word	0x00016b90
        /*0f50*/ 	.word	0x00000010
        /*0f54*/ 	.word	0x00030820
        /*0f58*/ 	.short	0x010a
        /*0f5a*/ 	.byte	0x3f
	.zero		1


	//   ....[55]....
        /*0f5c*/ 	.word	0x00016f30
        /*0f60*/ 	.word	0x00000002
        /*0f64*/ 	.word	0x00030840
        /*0f68*/ 	.short	0x010a
        /*0f6a*/ 	.byte	0x3f
	.zero		1


	//   ....[56]....
        /*0f6c*/ 	.word	0x000171b0
        /*0f70*/ 	.word	0x00000003
        /*0f74*/ 	.word	0x00000060
        /*0f78*/ 	.short	0x010a
        /*0f7a*/ 	.byte	0x3f
	.zero		1


	//   ....[57]....
        /*0f7c*/ 	.word	0x00017710
        /*0f80*/ 	.word	0x00000002
        /*0f84*/ 	.word	0x00030840
        /*0f88*/ 	.short	0x010a
        /*0f8a*/ 	.byte	0x3f
	.zero		1


	//   ....[58]....
        /*0f8c*/ 	.word	0x00017990
        /*0f90*/ 	.word	0x0000000a
        /*0f94*/ 	.word	0x00000060
        /*0f98*/ 	.short	0x010a
        /*0f9a*/ 	.byte	0x3f
	.zero		1


	//   ....[59]....
        /*0f9c*/ 	.word	0x00017e30
        /*0fa0*/ 	.word	0x00000002
        /*0fa4*/ 	.word	0x00030840
        /*0fa8*/ 	.short	0x010a
        /*0faa*/ 	.byte	0x3f
	.zero		1


	//   ....[60]....
        /*0fac*/ 	.word	0x000180c0
        /*0fb0*/ 	.word	0x00000003
        /*0fb4*/ 	.word	0x00000060
        /*0fb8*/ 	.short	0x010a
        /*0fba*/ 	.byte	0x3f
	.zero		1


	//   ....[61]....
        /*0fbc*/ 	.word	0x00018510
        /*0fc0*/ 	.word	0x00000003
        /*0fc4*/ 	.word	0x00030860
        /*0fc8*/ 	.short	0x010a
        /*0fca*/ 	.byte	0x3f
	.zero		1


	//   ....[62]....
        /*0fcc*/ 	.word	0x00019470
        /*0fd0*/ 	.word	0x00000009
        /*0fd4*/ 	.word	0x00030820
        /*0fd8*/ 	.short	0x010a
        /*0fda*/ 	.byte	0x3f
	.zero		1


	//   ....[63]....
        /*0fdc*/ 	.word	0x00019600
        /*0fe0*/ 	.word	0x00000007
        /*0fe4*/ 	.word	0x00000000
        /*0fe8*/ 	.short	0x010a
        /*0fea*/ 	.byte	0x3f
	.zero		1


	//   ....[64]....
        /*0fec*/ 	.word	0x00019670
        /*0ff0*/ 	.word	0x00000003
        /*0ff4*/ 	.word	0x00000000
        /*0ff8*/ 	.short	0x010a
        /*0ffa*/ 	.byte	0x3f
	.zero		1


	//   ....[65]....
        /*0ffc*/ 	.word	0x000196d0
        /*1000*/ 	.word	0x00000005
        /*1004*/ 	.word	0x00000000
        /*1008*/ 	.short	0x010a
        /*100a*/ 	.byte	0x3f
	.zero		1


	//   ....[66]....
        /*100c*/ 	.word	0x00019700
        /*1010*/ 	.word	0x00000003
        /*1014*/ 	.word	0x00000000
        /*1018*/ 	.short	0x010a
        /*101a*/ 	.byte	0x3f
	.zero		1


	//   ....[67]....
        /*101c*/ 	.word	0x00019760
        /*1020*/ 	.word	0x00000053
        /*1024*/ 	.word	0x00030890
        /*1028*/ 	.short	0x010a
        /*102a*/ 	.byte	0x3f
	.zero		1


	//   ....[68]....
        /*102c*/ 	.word	0x000197b0
        /*1030*/ 	.word	0x00000053
        /*1034*/ 	.word	0x00030890
        /*1038*/ 	.short	0x010a
        /*103a*/ 	.byte	0x3f
	.zero		1


	//   ....[69]....
        /*103c*/ 	.word	0x00019800
        /*1040*/ 	.word	0x00000053
        /*1044*/ 	.word	0x00030890
        /*1048*/ 	.short	0x010a
        /*104a*/ 	.byte	0x3f
	.zero		1


	//   ....[70]....
        /*104c*/ 	.word	0x00019850
        /*1050*/ 	.word	0x00000053
        /*1054*/ 	.word	0x000308b0
        /*1058*/ 	.short	0x010a
        /*105a*/ 	.byte	0x3f
	.zero		1


	//   ....[71]....
        /*105c*/ 	.word	0x00019b60
        /*1060*/ 	.word	0x00000002
        /*1064*/ 	.word	0x00030800
        /*1068*/ 	.short	0x010a
        /*106a*/ 	.byte	0x3f
	.zero		1


	//   ....[72]....
        /*106c*/ 	.word	0x00019d70
        /*1070*/ 	.word	0x00000002
        /*1074*/ 	.word	0x00030800
        /*1078*/ 	.short	0x010a
        /*107a*/ 	.byte	0x3f
	.zero		1


	//   ....[73]....
        /*107c*/ 	.word	0x00019dc0
        /*1080*/ 	.word	0x00000000
        /*1084*/ 	.word	0x00030830
        /*1088*/ 	.short	0x010a
        /*108a*/ 	.byte	0x3f
	.zero		1


	//   ....[74]....
        /*108c*/ 	.word	0x00019e10
        /*1090*/ 	.word	0x00000005
        /*1094*/ 	.word	0x00030830
        /*1098*/ 	.short	0x010a
        /*109a*/ 	.byte	0x3f
	.zero		1


	//   ....[75]....
        /*109c*/ 	.word	0x00019e60
        /*10a0*/ 	.word	0x00000006
        /*10a4*/ 	.word	0x00030850
        /*10a8*/ 	.short	0x010a
        /*10aa*/ 	.byte	0x3f
	.zero		1


	//   ....[76]....
        /*10ac*/ 	.word	0x00019eb0
        /*10b0*/ 	.word	0x0000000b
        /*10b4*/ 	.word	0x00030850
        /*10b8*/ 	.short	0x010a
        /*10ba*/ 	.byte	0x3f
	.zero		1


	//   ....[77]....
        /*10bc*/ 	.word	0x0001aa60
        /*10c0*/ 	.word	0x00000010
        /*10c4*/ 	.word	0x00030820
        /*10c8*/ 	.short	0x010a
        /*10ca*/ 	.byte	0x3f
	.zero		1


	//   ....[78]....
        /*10cc*/ 	.word	0x0001aab0
        /*10d0*/ 	.word	0x00000007
        /*10d4*/ 	.word	0x000308a0
        /*10d8*/ 	.short	0x010a
        /*10da*/ 	.byte	0x3f
	.zero		1


	//   ....[79]....
        /*10dc*/ 	.word	0x0001ab00
        /*10e0*/ 	.word	0x00000007
        /*10e4*/ 	.word	0x000308c0
        /*10e8*/ 	.short	0x010a
        /*10ea*/ 	.byte	0x3f
	.zero		1


	//   ....[80]....
        /*10ec*/ 	.word	0x0001ab50
        /*10f0*/ 	.word	0x00000006
        /*10f4*/ 	.word	0x000308a0
        /*10f8*/ 	.short	0x010a
        /*10fa*/ 	.byte	0x3f
	.zero		1


	//   ....[81]....
        /*10fc*/ 	.word	0x0001aba0
        /*1100*/ 	.word	0x00000006
        /*1104*/ 	.word	0x000308c0
        /*1108*/ 	.short	0x010a
        /*110a*/ 	.byte	0x3f
	.zero		1


	//   ....[82]....
        /*110c*/ 	.word	0x0001ad40
        /*1110*/ 	.word	0x00000000
        /*1114*/ 	.word	0x00030840
        /*1118*/ 	.short	0x010a
        /*111a*/ 	.byte	0x3f
	.zero		1


	//   ....[83]....
        /*111c*/ 	.word	0x0001bd10
        /*1120*/ 	.word	0x00000010
        /*1124*/ 	.word	0x00030820
        /*1128*/ 	.short	0x010a
        /*112a*/ 	.byte	0x3f
	.zero		1


	//   ....[84]....
        /*112c*/ 	.word	0x0001bd60
        /*1130*/ 	.word	0x00000002
        /*1134*/ 	.word	0x00030840
        /*1138*/ 	.short	0x010a
        /*113a*/ 	.byte	0x3f
	.zero		1


	//   ....[85]....
        /*113c*/ 	.word	0x0001bdb0
        /*1140*/ 	.word	0x00000003
        /*1144*/ 	.word	0x00000060
        /*1148*/ 	.short	0x010a
        /*114a*/ 	.byte	0x3f
	.zero		1


	//   ....[86]....
        /*114c*/ 	.word	0x0001be00
        /*1150*/ 	.word	0x00000002
        /*1154*/ 	.word	0x00030840
        /*1158*/ 	.short	0x010a
        /*115a*/ 	.byte	0x3f
	.zero		1


	//   ....[87]....
        /*115c*/ 	.word	0x0001be50
        /*1160*/ 	.word	0x0000000a
        /*1164*/ 	.word	0x00000060
        /*1168*/ 	.short	0x010a
        /*116a*/ 	.byte	0x3f
	.zero		1


	//   ....[88]....
        /*116c*/ 	.word	0x0001bea0
        /*1170*/ 	.word	0x00000002
        /*1174*/ 	.word	0x00030840
        /*1178*/ 	.short	0x010a
        /*117a*/ 	.byte	0x3f
	.zero		1


	//   ....[89]....
        /*117c*/ 	.word	0x0001bef0
        /*1180*/ 	.word	0x00000003
        /*1184*/ 	.word	0x00000060
        /*1188*/ 	.short	0x010a
        /*118a*/ 	.byte	0x3f
	.zero		1


	//   ....[90]....
        /*118c*/ 	.word	0x0001bf40
        /*1190*/ 	.word	0x00000003
        /*1194*/ 	.word	0x00030860
        /*1198*/ 	.short	0x010a
        /*119a*/ 	.byte	0x3f
	.zero		1


	//   ....[91]....
        /*119c*/ 	.word	0x0001c970
        /*11a0*/ 	.word	0x00000009
        /*11a4*/ 	.word	0x00030820
        /*11a8*/ 	.short	0x010a
        /*11aa*/ 	.byte	0x3f
	.zero		1


	//   ....[92]....
        /*11ac*/ 	.word	0x0001cb10
        /*11b0*/ 	.word	0x00000007
        /*11b4*/ 	.word	0x00000000
        /*11b8*/ 	.short	0x010a
        /*11ba*/ 	.byte	0x3f
	.zero		1


	//   ....[93]....
        /*11bc*/ 	.word	0x0001cb60
        /*11c0*/ 	.word	0x00000003
        /*11c4*/ 	.word	0x00000000
        /*11c8*/ 	.short	0x010a
        /*11ca*/ 	.byte	0x3f
	.zero		1


	//   ....[94]....
        /*11cc*/ 	.word	0x0001cbb0
        /*11d0*/ 	.word	0x00000005
        /*11d4*/ 	.word	0x00000000
        /*11d8*/ 	.short	0x010a
        /*11da*/ 	.byte	0x3f
	.zero		1


	//----- nvinfo : EIATTR_NUM_MBARRIERS
	.align		4
.L_1455:
        /*11dc*/ 	.byte	0x03, 0x38
        /*11de*/ 	.short	0x0016


	//----- nvinfo : EIATTR_EXIT_INSTR_OFFSETS
	.align		4
        /*11e0*/ 	.byte	0x04, 0x1c
        /*11e2*/ 	.short	(.L_1457 - .L_1456)


	//   ....[0]....
.L_1456:
        /*11e4*/ 	.word	0x00019750


	//----- nvinfo : EIATTR_MAX_THREADS
	.align		4
.L_1457:
        /*11e8*/ 	.byte	0x04, 0x05
        /*11ea*/ 	.short	(.L_1459 - .L_1458)
.L_1458:
        /*11ec*/ 	.word	0x00000200
        /*11f0*/ 	.word	0x00000001
        /*11f4*/ 	.word	0x00000001


	//----- nvinfo : EIATTR_CRS_STACK_SIZE
	.align		4
.L_1459:
        /*11f8*/ 	.byte	0x04, 0x1e
        /*11fa*/ 	.short	(.L_1461 - .L_1460)
.L_1460:
        /*11fc*/ 	.word	0x00000000


	//----- nvinfo : EIATTR_CBANK_PARAM_SIZE
	.align		4
.L_1461:
        /*1200*/ 	.byte	0x03, 0x19
        /*1202*/ 	.short	0x0af0


	//----- nvinfo : EIATTR_PARAM_CBANK
	.align		4
        /*1204*/ 	.byte	0x04, 0x0a
        /*1206*/ 	.short	(.L_1463 - .L_1462)
	.align		4
.L_1462:
        /*1208*/ 	.word	index@(.nv.constant0._ZN7cutlass13device_kernelIN5flash11enable_sm90INS1_16FlashAttnFwdSm90INS1_25CollectiveMainloopFwdSm90ILi2EN4cute5tupleIJNS5_1CILi1EEES8_S8_EEENS6_IJNS7_ILi192EEESA_NS7_ILi64EEEEEELi64ENS_6half_tEfNS_4arch4Sm90ELb0ELb0ELb1ELb1ELb0ELb1ELb0ELb0ELb1ELb1ELb1ELb0EEENS1_21CollectiveEpilogueFwdINS6_IJSA_SB_SA_EEES9_SD_SF_Li384ELb1ELb1ELb1ELb0EEENS1_36VarlenDynamicPersistentTileSchedulerILi192ELi192ELi384ELi128ELb1ELb1ELb1ELb0ELb1ELb1EEEEEEEEEvNT_6ParamsE)
        /*120c*/ 	.short	0x0210
        /*120e*/ 	.short	0x0af0


	//----- nvinfo : EIATTR_SW_WAR
	.align		4
.L_1463:
        /*1210*/ 	.byte	0x04, 0x36
        /*1212*/ 	.short	(.L_1465 - .L_1464)
.L_1464:
        /*1214*/ 	.word	0x00000008
.L_1465:


//--------------------- .nv.info._ZN7cutlass13device_kernelIN5flash11enable_sm90INS1_16FlashAttnFwdSm90INS1_25CollectiveMainloopFwdSm90ILi2EN4cute5tupleIJNS5_1CILi1EEES8_S8_EEENS6_IJNS7_ILi192EEENS7_ILi128EEENS7_ILi64EEEEEELi64ENS_6half_tEfNS_4arch4Sm90ELb0ELb1ELb1ELb0ELb0ELb0ELb0ELb1ELb1ELb1ELb1ELb0EEENS1_21CollectiveEpilogueFwdINS6_IJSA_SC_SB_EEES9_SE_SG_Li384ELb0ELb1ELb1ELb0EEENS1_19SingleTileSchedulerILb0ELb1ELb1ELi192EEEEEEEEEvNT_6ParamsE --------------------------
	.section	.nv.info._ZN7cutlass13device_kernelIN5flash11enable_sm90INS1_16FlashAttnFwdSm90INS1_25CollectiveMainloopFwdSm90ILi2EN4cute5tupleIJNS5_1CILi1EEES8_S8_EEENS6_IJNS7_ILi192EEENS7_ILi128EEENS7_ILi64EEEEEELi64ENS_6half_tEfNS_4arch4Sm90ELb0ELb1ELb1ELb0ELb0ELb0ELb0ELb1ELb1ELb1ELb1ELb0EEENS1_21CollectiveEpilogueFwdINS6_IJSA_SC_SB_EEES9_SE_SG_Li384ELb0ELb1ELb1ELb0EEENS1_19SingleTileSchedulerILb0ELb1ELb1ELi192EEEEEEEEEvNT_6ParamsE,"",@"SHT_CUDA_INFO"
	.sectionflags	@""
	.align	4


	//----- nvinfo : EIATTR_CUDA_API_VERSION
	.align		4
        /*0000*/ 	.byte	0x04, 0x37
        /*0002*/ 	.short	(.L_1467 - .L_1466)
.L_1466:
        /*0004*/ 	.word	0x00000082


	//----- nvinfo : EIATTR_KPARAM_INFO
	.align		4
.L_1467:
        /*0008*/ 	.byte	0x04, 0x17
        /*000a*/ 	.short	(.L_1469 - .L_1468)
.L_1468:
        /*000c*/ 	.word	0x00000000
        /*0010*/ 	.short	0x0000
        /*0012*/ 	.short	0x0070
        /*0014*/ 	.byte	0x00, 0xf0, 0x01, 0x28


	//----- nvinfo : EIATTR_SPARSE_MMA_MASK
	.align		4
.L_1469:
        /*0018*/ 	.byte	0x03, 0x50
        /*001a*/ 	.short	0x0000


	//----- nvinfo : EIATTR_MAXREG_COUNT
	.align		4
        /*001c*/ 	.byte	0x03, 0x1b
        /*001e*/ 	.short	0x0080


	//----- nvinfo : EIATTR_NUM_BARRIERS
	.align		4
        /*0020*/ 	.byte	0x02, 0x4c
        /*0022*/ 	.byte	0x10
	.zero		1


	//----- nvinfo : EIATTR_EXTERNS
	.align		4
        /*0024*/ 	.byte	0x04, 0x0f
        /*0026*/ 	.short	(.L_1471 - .L_1470)


	//   ....[0]....
	.align		4
.L_1470:
        /*0028*/ 	.word	index@(__assertfail)


	//----- nvinfo : EIATTR_MERCURY_ISA_VERSION
	.align		4
.L_1471:
        /*002c*/ 	.byte	0x03, 0x5f
        /*002e*/ 	.short	0x0101


	//----- nvinfo : EIATTR_INT_WARP_WIDE_INSTR_OFFSETS
	.align		4
        /*0030*/ 	.byte	0x04, 0x31
        /*0032*/ 	.short	(.L_1473 - .L_1472)


	//   ....[0]....
.L_1472:
        /*0034*/ 	.word	0x00000120


	//   ....[1]....
        /*0038*/ 	.word	0x00000160


	//   ....[2]....
        /*003c*/ 	.word	0x000001d0


	//----- nvinfo : EIATTR_COOP_GROUP_MASK_REGIDS
	.align		4
.L_1473:
        /*0040*/ 	.byte	0x04, 0x29
        /*0042*/ 	.short	(.L_1475 - .L_1474)


	//   ....[0]....
.L_1474:
        /*0044*/ 	.word	0xffffffff


	//   ....[1]....
        /*0048*/ 	.word	0xffffffff


	//   ....[2]....
        /*004c*/ 	.word	0xffffffff


	//   ....[3]....
        /*0050*/ 	.word	0xffffffff


	//   ....[4]....
        /*0054*/ 	.word	0xffffffff


	//   ....[5]....
        /*0058*/ 	.word	0xffffffff


	//   ....[6]....
        /*005c*/ 	.word	0xffffffff


	//   ....[7]....
        /*0060*/ 	.word	0xffffffff


	//   ....[8]....
        /*0064*/ 	.word	0xffffffff


	//   ....[9]....
        /*0068*/ 	.word	0xffffffff


	//   ....[10]....
        /*006c*/ 	.word	0xffffffff


	//   ....[11]....
        /*0070*/ 	.word	0xffffffff


	//   ....[12]....
        /*0074*/ 	.word	0xffffffff


	//   ....[13]....
        /*0078*/ 	.word	0xffffffff


	//   ....[14]....
        /*007c*/ 	.word	0xffffffff


	//   ....[15]....
        /*0080*/ 	.word	0xffffffff


	//   ....[16]....
        /*0084*/ 	.word	0xffffffff


	//   ....[17]....
        /*0088*/ 	.word	0xffffffff


	//   ....[18]....
        /*008c*/ 	.word	0xffffffff


	//   ....[19]....
        /*0090*/ 	.word	0xffffffff


	//   ....[20]....
        /*0094*/ 	.word	0xffffffff


	//   ....[21]....
        /*0098*/ 	.word	0xffffffff


	//   ....[22]....
        /*009c*/ 	.word	0xffffffff


	//   ....[23]....
        /*00a0*/ 	.word	0xffffffff


	//   ....[24]....
        /*00a4*/ 	.word	0xffffffff


	//   ....[25]....
        /*00a8*/ 	.word	0xffffffff


	//   ....[26]....
        /*00ac*/ 	.word	0xffffffff


	//   ....[27]....
        /*00b0*/ 	.word	0xffffffff


	//   ....[28]....
        /*00b4*/ 	.word	0xffffffff


	//   ....[29]....
        /*00b8*/ 	.word	0xffffffff


	//   ....[30]....
        /*00bc*/ 	.word	0xffffffff


	//   ....[31]....
        /*00c0*/ 	.word	0xffffffff


	//   ....[32]....
        /*00c4*/ 	.word	0xffffffff


	//   ....[33]....
        /*00c8*/ 	.word	0xffffffff


	//   ....[34]....
        /*00cc*/ 	.word	0xffffffff


	//   ....[35]....
        /*00d0*/ 	.word	0xffffffff


	//   ....[36]....
        /*00d4*/ 	.word	0xffffffff


	//   ....[37]....
        /*00d8*/ 	.word	0xffffffff


	//   ....[38]....
        /*00dc*/ 	.word	0xffffffff


	//   ....[39]....
        /*00e0*/ 	.word	0xffffffff


	//   ....[40]....
        /*00e4*/ 	.word	0xffffffff


	//   ....[41]....
        /*00e8*/ 	.word	0xffffffff


	//   ....[42]....
        /*00ec*/ 	.word	0xffffffff


	//   ....[43]....
        /*00f0*/ 	.word	0xffffffff


	//   ....[44]....
        /*00f4*/ 	.word	0xffffffff


	//   ....[45]....
        /*00f8*/ 	.word	0xffffffff


	//   ....[46]....
        /*00fc*/ 	.word	0xffffffff


	//   ....[47]....
        /*0100*/ 	.word	0xffffffff


	//   ....[48]....
        /*0104*/ 	.word	0xffffffff


	//   ....[49]....
        /*0108*/ 	.word	0xffffffff


	//   ....[50]....
        /*010c*/ 	.word	0xffffffff


	//   ....[51]....
        /*0110*/ 	.word	0xffffffff


	//   ....[52]....
        /*0114*/ 	.word	0xffffffff


	//   ....[53]....
        /*0118*/ 	.word	0xffffffff


	//   ....[54]....
        /*011c*/ 	.word	0xffffffff


	//   ....[55]....
        /*0120*/ 	.word	0xffffffff


	//   ....[56]....
        /*0124*/ 	.word	0xffffffff


	//   ....[57]....
        /*0128*/ 	.word	0xffffffff


	//   ....[58]....
        /*012c*/ 	.word	0xffffffff


	//   ....[59]....
        /*0130*/ 	.word	0xffffffff


	//   ....[60]....
        /*0134*/ 	.word	0xffffffff


	//   ....[61]....
        /*0138*/ 	.word	0xffffffff


	//   ....[62]....
        /*013c*/ 	.word	0xffffffff


	//   ....[63]....
        /*0140*/ 	.word	0xffffffff


	//   ....[64]....
        /*0144*/ 	.word	0xffffffff


	//   ....[65]....
        /*0148*/ 	.word	0xffffffff


	//   ....[66]....
        /*014c*/ 	.word	0xffffffff


	//   ....[67]....
        /*0150*/ 	.word	0xffffffff


	//   ....[68]....
        /*0154*/ 	.word	0xffffffff


	//   ....[69]....
        /*0158*/ 	.word	0x0500000f


	//   ....[70]....
        /*015c*/ 	.word	0x0500000f


	//   ....[71]....
        /*0160*/ 	.word	0x0500000f


	//   ....[72]....
        /*0164*/ 	.word	0x0500000f


	//   ....[73]....
        /*0168*/ 	.word	0x0500000f


	//   ....[74]....
        /*016c*/ 	.word	0x0500000f


	//   ....[75]....
        /*0170*/ 	.word	0x0500000f


	//   ....[76]....
        /*0174*/ 	.word	0x0500000f


	//   ....[77]....
        /*0178*/ 	.word	0x0500000f


	//   ....[78]....
        /*017c*/ 	.word	0x0500000f


	//   ....[79]....
        /*0180*/ 	.word	0x0500000f


	//   ....[80]....
        /*0184*/ 	.word	0x0500000f


	//   ....[81]....
        /*0188*/ 	.word	0x0500000f


	//   ....[82]....
        /*018c*/ 	.word	0x0500000f


	//   ....[83]....
        /*0190*/ 	.word	0x0500000f


	//   ....[84]....
        /*0194*/ 	.word	0x0500000f


	//   ....[85]....
        /*0198*/ 	.word	0x0500000f


	//   ....[86]....
        /*019c*/ 	.word	0x0500000f


	//   ....[87]....
        /*01a0*/ 	.word	0x0500000f


	//   ....[88]....
        /*01a4*/ 	.word	0x0500000f


	//   ....[89]....
        /*01a8*/ 	.word	0x0500000f


	//   ....[90]....
        /*01ac*/ 	.word	0x0500000f


	//   ....[91]....
        /*01b0*/ 	.word	0x0500000f


	//   ....[92]....
        /*01b4*/ 	.word	0x0500000f


	//   ....[93]....
        /*01b8*/ 	.word	0x0500000f


	//   ....[94]....
        /*01bc*/ 	.word	0x0500000f


	//----- nvinfo : EIATTR_COOP_GROUP_INSTR_OFFSETS
	.align		4
.L_1475:
        /*01c0*/ 	.byte	0x04, 0x28
        /*01c2*/ 	.short	(.L_1477 - .L_1476)


	//   ....[0]....
.L_1476:
        /*01c4*/ 	.word	0x00000060


	//   ....[1]....
        /*01c8*/ 	.word	0x00000130


	//   ....[2]....
        /*01cc*/ 	.word	0x00000180


	//   ....[3]....
        /*01d0*/ 	.word	0x000003b0


	//   ....[4]....
        /*01d4*/ 	.word	0x00000510


	//   ....[5]....
        /*01d8*/ 	.word	0x00000630


	//   ....[6]....
        /*01dc*/ 	.word	0x00000790


	//   ....[7]....
        /*01e0*/ 	.word	0x000014a0


	//   ....[8]....
        /*01e4*/ 	.word	0x00001da0


	//   ....[9]....
        /*01e8*/ 	.word	0x00002710


	//   ....[10]....
        /*01ec*/ 	.word	0x000039d0


	//   ....[11]....
        /*01f0*/ 	.word	0x00003af0


	//   ....[12]....
        /*01f4*/ 	.word	0x000044f0


	//   ....[13]....
        /*01f8*/ 	.word	0x00004550


	//   ....[14]....
        /*01fc*/ 	.word	0x00006170


	//   ....[15]....
        /*0200*/ 	.word	0x00006400


	//   ....[16]....
        /*0204*/ 	.word	0x00006fb0


	//   ....[17]....
        /*0208*/ 	.word	0x00006fd0


	//   ....[18]....
        /*020c*/ 	.word	0x00007a00


	//   ....[19]....
        /*0210*/ 	.word	0x00007ad0


	//   ....[20]....
        /*0214*/ 	.word	0x00009850


	//   ....[21]....
        /*0218*/ 	.word	0x000098b0


	//   ....[22]....
        /*021c*/ 	.word	0x00009fa0


	//   ....[23]....
        /*0220*/ 	.word	0x0000a040


	//   ....[24]....
        /*0224*/ 	.word	0x0000bec0


	//   ....[25]....
        /*0228*/ 	.word	0x0000c1e0


	//   ....[26]....
        /*022c*/ 	.word	0x0000cd60


	//   ....[27]....
        /*0230*/ 	.word	0x0000cd90


	//   ....[28]....
        /*0234*/ 	.word	0x0000d760


	//   ....[29]....
        /*0238*/ 	.word	0x0000d800


	//   ....[30]....
        /*023c*/ 	.word	0x0000e650


	//   ....[31]....
        /*0240*/ 	.word	0x0000e680


	//   ....[32]....
        /*0244*/ 	.word	0x0000e770


	//   ....[33]....
        /*0248*/ 	.word	0x0000e780


	//   ....[34]....
        /*024c*/ 	.word	0x0000f510


	//   ....[35]....
        /*0250*/ 	.word	0x0000f550


	//   ....[36]....
        /*0254*/ 	.word	0x0000f590


	//   ....[37]....
        /*0258*/ 	.word	0x0000f5b0


	//   ....[38]....
        /*025c*/ 	.word	0x0000f5d0


	//   ....[39]....
        /*0260*/ 	.word	0x0000f5e0


	//   ....[40]....
        /*0264*/ 	.word	0x0000f920


	//   ....[41]....
        /*0268*/ 	.word	0x0000f930


	//   ....[42]....
        /*026c*/ 	.word	0x00010050


	//   ....[43]....
        /*0270*/ 	.word	0x00010f00


	//   ....[44]....
        /*0274*/ 	.word	0x00011880


	//   ....[45]....
        /*0278*/ 	.word	0x000118b0


	//   ....[46]....
        /*027c*/ 	.word	0x000118e0


	//   ....[47]....
        /*0280*/ 	.word	0x00011900


	//   ....[48]....
        /*0284*/ 	.word	0x00011910


	//   ....[49]....
        /*0288*/ 	.word	0x00011960


	//   ....[50]....
        /*028c*/ 	.word	0x000119c0


	//   ....[51]....
        /*0290*/ 	.word	0x000119e0


	//   ....[52]....
        /*0294*/ 	.word	0x00011a40


	//   ....[53]....
        /*0298*/ 	.word	0x00011a70


	//   ....[54]....
        /*029c*/ 	.word	0x00011ae0


	//   ....[55]....
        /*02a0*/ 	.word	0x00011b10


	//   ....[56]....
        /*02a4*/ 	.word	0x00011b40


	//   ....[57]....
        /*02a8*/ 	.word	0x00011b70


	//   ....[58]....
        /*02ac*/ 	.word	0x00011bc0


	//   ....[59]....
        /*02b0*/ 	.word	0x00011be0


	//   ....[60]....
        /*02b4*/ 	.word	0x00011c20


	//   ....[61]....
        /*02b8*/ 	.word	0x00011c50


	//   ....[62]....
        /*02bc*/ 	.word	0x00011c80


	//   ....[63]....
        /*02c0*/ 	.word	0x00011cf0


	//   ....[64]....
        /*02c4*/ 	.word	0x00011d70


	//   ....[65]....
        /*02c8*/ 	.word	0x00011d80


	//   ....[66]....
        /*02cc*/ 	.word	0x00011db0


	//   ....[67]....
        /*02d0*/ 	.word	0x00011de0


	//   ....[68]....
        /*02d4*/ 	.word	0x000136a0


	//   ....[69]....
        /*02d8*/ 	.word	0x00013cc0


	//   ....[70]....
        /*02dc*/ 	.word	0x00013e30


	//   ....[71]....
        /*02e0*/ 	.word	0x00013e80


	//   ....[72]....
        /*02e4*/ 	.word	0x00013fa0


	//   ....[73]....
        /*02e8*/ 	.word	0x00013ff0


	//   ....[74]....
        /*02ec*/ 	.word	0x00014080


	//   ....[75]....
        /*02f0*/ 	.word	0x00014130


	//   ....[76]....
        /*02f4*/ 	.word	0x000141d0


	//   ....[77]....
        /*02f8*/ 	.word	0x00014270


	//   ....[78]....
        /*02fc*/ 	.word	0x00014300


	//   ....[79]....
        /*0300*/ 	.word	0x000143a0


	//   ....[80]....
        /*0304*/ 	.word	0x00014440


	//   ....[81]....
        /*0308*/ 	.word	0x000144d0


	//   ....[82]....
        /*030c*/ 	.word	0x00014560


	//   ....[83]....
        /*0310*/ 	.word	0x00014610


	//   ....[84]....
        /*0314*/ 	.word	0x00014670


	//   ....[85]....
        /*0318*/ 	.word	0x00014720


	//   ....[86]....
        /*031c*/ 	.word	0x000147b0


	//   ....[87]....
        /*0320*/ 	.word	0x00014890


	//   ....[88]....
        /*0324*/ 	.word	0x000148f0


	//   ....[89]....
        /*0328*/ 	.word	0x000149b0


	//   ....[90]....
        /*032c*/ 	.word	0x00014a10


	//   ....[91]....
        /*0330*/ 	.word	0x00014ad0


	//   ....[92]....
        /*0334*/ 	.word	0x00014b50


	//   ....[93]....
        /*0338*/ 	.word	0x00014c00


	//   ....[94]....
        /*033c*/ 	.word	0x00014fd0


	//----- nvinfo : EIATTR_REG_RECONFIG
	.align		4
.L_1477:
        /*0340*/ 	.byte	0x01, 0x54
	.zero		2


	//----- nvinfo : EIATTR_SYSCALL_OFFSETS
	.align		4
        /*0344*/ 	.byte	0x04, 0x46
        /*0346*/ 	.short	(.L_1479 - .L_1478)


	//   ....[0]....
.L_1478:
        /*0348*/ 	.word	0x00001660


	//   ....[1]....
        /*034c*/ 	.word	0x00010bb0


	//   ....[2]....
        /*0350*/ 	.word	0x00010cf0


	//   ....[3]....
        /*0354*/ 	.word	0x00010de0


	//   ....[4]....
        /*0358*/ 	.word	0x00011460


	//----- nvinfo : EIATTR_MBARRIER_INSTR_OFFSETS
	.align		4
.L_1479:
        /*035c*/ 	.byte	0x04, 0x39
        /*035e*/ 	.short	(.L_1481 - .L_1480)


	//   ....[0]....
.L_1480:
        /*0360*/ 	.word	0x00000260
        /*0364*/ 	.word	0x000000ff
        /*0368*/ 	.word	0x00016800
        /*036c*/ 	.short	0x0100
        /*036e*/ 	.byte	0x08
	.zero		1


	//   ....[1]....
        /*0370*/ 	.word	0x00000270
        /*0374*/ 	.word	0x000000ff
        /*0378*/ 	.word	0x00016820
        /*037c*/ 	.short	0x0100
        /*037e*/ 	.byte	0x08
	.zero		1


	//   ....[2]....
        /*0380*/ 	.word	0x00000360
        /*0384*/ 	.word	0x000000ff
        /*0388*/ 	.word	0x00016830
        /*038c*/ 	.short	0x0100
        /*038e*/ 	.byte	0x08
	.zero		1


	//   ....[3]....
        /*0390*/ 	.word	0x00000370
        /*0394*/ 	.word	0x000000ff
        /*0398*/ 	.word	0x00016840
        /*039c*/ 	.short	0x0100
        /*039e*/ 	.byte	0x08
	.zero		1


	//   ....[4]....
        /*03a0*/ 	.word	0x00000380
        /*03a4*/ 	.word	0x000000ff
        /*03a8*/ 	.word	0x00016838
        /*03ac*/ 	.short	0x0100
        /*03ae*/ 	.byte	0x08
	.zero		1


	//   ....[5]....
        /*03b0*/ 	.word	0x00000390
        /*03b4*/ 	.word	0x000000ff
        /*03b8*/ 	.word	0x00016848
        /*03bc*/ 	.short	0x0100
        /*03be*/ 	.byte	0x08
	.zero		1


	//   ....[6]....
        /*03c0*/ 	.word	0x000004c0
        /*03c4*/ 	.word	0x000000ff
        /*03c8*/ 	.word	0x00016850
        /*03cc*/ 	.short	0x0100
        /*03ce*/ 	.byte	0x08
	.zero		1


	//   ....[7]....
        /*03d0*/ 	.word	0x000004d0
        /*03d4*/ 	.word	0x000000ff
        /*03d8*/ 	.word	0x00016860
        /*03dc*/ 	.short	0x0100
        /*03de*/ 	.byte	0x08
	.zero		1


	//   ....[8]....
        /*03e0*/ 	.word	0x000004e0
        /*03e4*/ 	.word	0x000000ff
        /*03e8*/ 	.word	0x00016858
        /*03ec*/ 	.short	0x0100
        /*03ee*/ 	.byte	0x08
	.zero		1


	//   ....[9]....
        /*03f0*/ 	.word	0x000004f0
        /*03f4*/ 	.word	0x000000ff
        /*03f8*/ 	.word	0x00016868
        /*03fc*/ 	.short	0x0100
        /*03fe*/ 	.byte	0x08
	.zero		1


	//   ....[10]....
        /*0400*/ 	.word	0x000005e0
        /*0404*/ 	.word	0x000000ff
        /*0408*/ 	.word	0x00016870
        /*040c*/ 	.short	0x0100
        /*040e*/ 	.byte	0x06
	.zero		1


	//   ....[11]....
        /*0410*/ 	.word	0x000005f0
        /*0414*/ 	.word	0x000000ff
        /*0418*/ 	.word	0x00016880
        /*041c*/ 	.short	0x0100
        /*041e*/ 	.byte	0x06
	.zero		1


	//   ....[12]....
        /*0420*/ 	.word	0x00000600
        /*0424*/ 	.word	0x000000ff
        /*0428*/ 	.word	0x00016878
        /*042c*/ 	.short	0x0100
        /*042e*/ 	.byte	0x06
	.zero		1


	//   ....[13]....
        /*0430*/ 	.word	0x00000610
        /*0434*/ 	.word	0x000000ff
        /*0438*/ 	.word	0x00016888
        /*043c*/ 	.short	0x0100
        /*043e*/ 	.byte	0x06
	.zero		1


	//   ....[14]....
        /*0440*/ 	.word	0x00000740
        /*0444*/ 	.word	0x000000ff
        /*0448*/ 	.word	0x00016890
        /*044c*/ 	.short	0x0100
        /*044e*/ 	.byte	0x08
	.zero		1


	//   ....[15]....
        /*0450*/ 	.word	0x00000750
        /*0454*/ 	.word	0x000000ff
        /*0458*/ 	.word	0x000168a0
        /*045c*/ 	.short	0x0100
        /*045e*/ 	.byte	0x08
	.zero		1


	//   ....[16]....
        /*0460*/ 	.word	0x00000760
        /*0464*/ 	.word	0x000000ff
        /*0468*/ 	.word	0x00016898
        /*046c*/ 	.short	0x0100
        /*046e*/ 	.byte	0x08
	.zero		1


	//   ....[17]....
        /*0470*/ 	.word	0x00000770
        /*0474*/ 	.word	0x000000ff
        /*0478*/ 	.word	0x000168a8
        /*047c*/ 	.short	0x0100
        /*047e*/ 	.byte	0x08
	.zero		1


	//   ....[18]....
        /*0480*/ 	.word	0x000008a0
        /*0484*/ 	.word	0x000000ff
        /*0488*/ 	.word	0x000168b0
        /*048c*/ 	.short	0x0100
        /*048e*/ 	.byte	0x08
	.zero		1


	//   ....[19]....
        /*0490*/ 	.word	0x000008b0
        /*0494*/ 	.word	0x000000ff
        /*0498*/ 	.word	0x000168c0
        /*049c*/ 	.short	0x0100
        /*049e*/ 	.byte	0x08
	.zero		1


	//   ....[20]....
        /*04a0*/ 	.word	0x000008c0
        /*04a4*/ 	.word	0x000000ff
        /*04a8*/ 	.word	0x000168b8
        /*04ac*/ 	.short	0x0100
        /*04ae*/ 	.byte	0x08
	.zero		1


	//   ....[21]....
        /*04b0*/ 	.word	0x000008d0
        /*04b4*/ 	.word	0x000000ff
        /*04b8*/ 	.word	0x000168c8
        /*04bc*/ 	.short	0x0100
        /*04be*/ 	.byte	0x08
	.zero		1


	//   ....[22]....
        /*04c0*/ 	.word	0x00001680
        /*04c4*/ 	.word	0x000000ff
        /*04c8*/ 	.word	0x00016800
        /*04cc*/ 	.short	0x010a
        /*04ce*/ 	.byte	0x26
	.zero		1


	//   ....[23]....
        /*04d0*/ 	.word	0x000016f0
        /*04d4*/ 	.word	0x000000ff
        /*04d8*/ 	.word	0x00016830
        /*04dc*/ 	.short	0x010a
        /*04de*/ 	.byte	0x26
	.zero		1


	//   ....[24]....
        /*04e0*/ 	.word	0x00001760
        /*04e4*/ 	.word	0x000000ff
        /*04e8*/ 	.word	0x00016830
        /*04ec*/ 	.short	0x010a
        /*04ee*/ 	.byte	0x26
	.zero		1


	//   ....[25]....
        /*04f0*/ 	.word	0x00001df0
        /*04f4*/ 	.word	0x00000012
        /*04f8*/ 	.word	0x00000000
        /*04fc*/ 	.short	0x0101
        /*04fe*/ 	.byte	0x3f
	.zero		1


	//   ....[26]....
        /*0500*/ 	.word	0x00005350
        /*0504*/ 	.word	0x000000ff
        /*0508*/ 	.word	0x00016830
        /*050c*/ 	.short	0x010a
        /*050e*/ 	.byte	0x0a
	.zero		1


	//   ....[27]....
        /*0510*/ 	.word	0x00005390
        /*0514*/ 	.word	0x000000ff
        /*0518*/ 	.word	0x00016830
        /*051c*/ 	.short	0x010a
        /*051e*/ 	.byte	0x0a
	.zero		1


	//   ....[28]....
        /*0520*/ 	.word	0x00005590
        /*0524*/ 	.word	0x000000ff
        /*0528*/ 	.word	0x00016850
        /*052c*/ 	.short	0x010a
        /*052e*/ 	.byte	0x0a
	.zero		1


	//   ....[29]....
        /*0530*/ 	.word	0x000055d0
        /*0534*/ 	.word	0x000000ff
        /*0538*/ 	.word	0x00016850
        /*053c*/ 	.short	0x010a
        /*053e*/ 	.byte	0x0a
	.zero		1


	//   ....[30]....
        /*0540*/ 	.word	0x00006260
        /*0544*/ 	.word	0x00000023
        /*0548*/ 	.word	0x00000000
        /*054c*/ 	.short	0x0101
        /*054e*/ 	.byte	0x3f
	.zero		1


	//   ....[31]....
        /*0550*/ 	.word	0x00007a60
        /*0554*/ 	.word	0x00000024
        /*0558*/ 	.word	0x00000000
        /*055c*/ 	.short	0x0101
        /*055e*/ 	.byte	0x3f
	.zero		1


	//   ....[32]....
        /*0560*/ 	.word	0x00008be0
        /*0564*/ 	.word	0x000000ff
        /*0568*/ 	.word	0x00016830
        /*056c*/ 	.short	0x010a
        /*056e*/ 	.byte	0x0a
	.zero		1


	//   ....[33]....
        /*0570*/ 	.word	0x00008c20
        /*0574*/ 	.word	0x000000ff
        /*0578*/ 	.word	0x00016830
        /*057c*/ 	.short	0x010a
        /*057e*/ 	.byte	0x0a
	.zero		1


	//   ....[34]....
        /*0580*/ 	.word	0x00008e20
        /*0584*/ 	.word	0x000000ff
        /*0588*/ 	.word	0x00016850
        /*058c*/ 	.short	0x010a
        /*058e*/ 	.byte	0x0a
	.zero		1


	//   ....[35]....
        /*0590*/ 	.word	0x00008e60
        /*0594*/ 	.word	0x000000ff
        /*0598*/ 	.word	0x00016850
        /*059c*/ 	.short	0x010a
        /*059e*/ 	.byte	0x0a
	.zero		1


	//   ....[36]....
        /*05a0*/ 	.word	0x0000a490
        /*05a4*/ 	.word	0x0000001d
        /*05a8*/ 	.word	0x00000000
        /*05ac*/ 	.short	0x0101
        /*05ae*/ 	.byte	0x3f
	.zero		1


	//   ....[37]....
        /*05b0*/ 	.word	0x0000a650
        /*05b4*/ 	.word	0x0000001d
        /*05b8*/ 	.word	0x00000000
        /*05bc*/ 	.short	0x0101
        /*05be*/ 	.byte	0x3f
	.zero		1


	//   ....[38]....
        /*05c0*/ 	.word	0x0000b140
        /*05c4*/ 	.word	0x000000ff
        /*05c8*/ 	.word	0x00016830
        /*05cc*/ 	.short	0x010a
        /*05ce*/ 	.byte	0x0a
	.zero		1


	//   ....[39]....
        /*05d0*/ 	.word	0x0000b180
        /*05d4*/ 	.word	0x000000ff
        /*05d8*/ 	.word	0x00016830
        /*05dc*/ 	.short	0x010a
        /*05de*/ 	.byte	0x0a
	.zero		1


	//   ....[40]....
        /*05e0*/ 	.word	0x0000b370
        /*05e4*/ 	.word	0x000000ff
        /*05e8*/ 	.word	0x00016850
        /*05ec*/ 	.short	0x010a
        /*05ee*/ 	.byte	0x0a
	.zero		1


	//   ....[41]....
        /*05f0*/ 	.word	0x0000b3b0
        /*05f4*/ 	.word	0x000000ff
        /*05f8*/ 	.word	0x00016850
        /*05fc*/ 	.short	0x010a
        /*05fe*/ 	.byte	0x0a
	.zero		1


	//   ....[42]....
        /*0600*/ 	.word	0x0000bfc0
        /*0604*/ 	.word	0x0000003a
        /*0608*/ 	.word	0x00000000
        /*060c*/ 	.short	0x0101
        /*060e*/ 	.byte	0x3f
	.zero		1


	//   ....[43]....
        /*0610*/ 	.word	0x0000d7c0
        /*0614*/ 	.word	0x00000024
        /*0618*/ 	.word	0x00000000
        /*061c*/ 	.short	0x0101
        /*061e*/ 	.byte	0x3f
	.zero		1


	//   ....[44]....
        /*0620*/ 	.word	0x0000e5c0
        /*0624*/ 	.word	0x000000ff
        /*0628*/ 	.word	0x00016850
        /*062c*/ 	.short	0x010a
        /*062e*/ 	.byte	0x07
	.zero		1


	//   ....[45]....
        /*0630*/ 	.word	0x0000e600
        /*0634*/ 	.word	0x000000ff
        /*0638*/ 	.word	0x00016850
        /*063c*/ 	.short	0x010a
        /*063e*/ 	.byte	0x07
	.zero		1


	//   ....[46]....
        /*0640*/ 	.word	0x0000eb10
        /*0644*/ 	.word	0x0000000c
        /*0648*/ 	.word	0x00000000
        /*064c*/ 	.short	0x0101
        /*064e*/ 	.byte	0x3f
	.zero		1


	//   ....[47]....
        /*0650*/ 	.word	0x0000f5c0
        /*0654*/ 	.word	0x000000ff
        /*0658*/ 	.word	0x00000000
        /*065c*/ 	.short	0x0101
        /*065e*/ 	.byte	0x04
	.zero		1


	//   ....[48]....
        /*0660*/ 	.word	0x00011100
        /*0664*/ 	.word	0x000000ff
        /*0668*/ 	.word	0x00016840
        /*066c*/ 	.short	0x010a
        /*066e*/ 	.byte	0x26
	.zero		1


	//   ....[49]....
        /*0670*/ 	.word	0x00011f00
        /*0674*/ 	.word	0x000000ff
        /*0678*/ 	.word	0x00016800
        /*067c*/ 	.short	0x0107
        /*067e*/ 	.byte	0x26
	.zero		1


	//   ....[50]....
        /*0680*/ 	.word	0x00011f40
        /*0684*/ 	.word	0x000000ff
        /*0688*/ 	.word	0x00016800
        /*068c*/ 	.short	0x0101
        /*068e*/ 	.byte	0x26
	.zero		1


	//   ....[51]....
        /*0690*/ 	.word	0x00011f70
        /*0694*/ 	.word	0x000000ff
        /*0698*/ 	.word	0x00016820
        /*069c*/ 	.short	0x010a
        /*069e*/ 	.byte	0x26
	.zero		1


	//   ....[52]....
        /*06a0*/ 	.word	0x00012300
        /*06a4*/ 	.word	0x000000ff
        /*06a8*/ 	.word	0x00016848
        /*06ac*/ 	.short	0x010a
        /*06ae*/ 	.byte	0x26
	.zero		1


	//   ....[53]....
        /*06b0*/ 	.word	0x000124f0
        /*06b4*/ 	.word	0x000000ff
        /*06b8*/ 	.word	0x00016860
        /*06bc*/ 	.short	0x010a
        /*06be*/ 	.byte	0x26
	.zero		1


	//   ....[54]....
        /*06c0*/ 	.word	0x000128d0
        /*06c4*/ 	.word	0x000000ff
        /*06c8*/ 	.word	0x00016840
        /*06cc*/ 	.short	0x010a
        /*06ce*/ 	.byte	0x26
	.zero		1


	//   ....[55]....
        /*06d0*/ 	.word	0x00012af0
        /*06d4*/ 	.word	0x000000ff
        /*06d8*/ 	.word	0x00016868
        /*06dc*/ 	.short	0x010a
        /*06de*/ 	.byte	0x26
	.zero		1


	//   ....[56]....
        /*06e0*/ 	.word	0x00012f10
        /*06e4*/ 	.word	0x000000ff
        /*06e8*/ 	.word	0x00016848
        /*06ec*/ 	.short	0x010a
        /*06ee*/ 	.byte	0x26
	.zero		1


	//   ....[57]....
        /*06f0*/ 	.word	0x00013110
        /*06f4*/ 	.word	0x000000ff
        /*06f8*/ 	.word	0x00016860
        /*06fc*/ 	.short	0x010a
        /*06fe*/ 	.byte	0x26
	.zero		1


	//   ....[58]....
        /*0700*/ 	.word	0x000133b0
        /*0704*/ 	.word	0x00000004
        /*0708*/ 	.word	0x00016860
        /*070c*/ 	.short	0x010a
        /*070e*/ 	.byte	0x3f
	.zero		1


	//   ....[59]....
        /*0710*/ 	.word	0x00013660
        /*0714*/ 	.word	0x00000007
        /*0718*/ 	.word	0x00016820
        /*071c*/ 	.short	0x010a
        /*071e*/ 	.byte	0x3f
	.zero		1


	//   ....[60]....
        /*0720*/ 	.word	0x000137b0
        /*0724*/ 	.word	0x00000006
        /*0728*/ 	.word	0x00000000
        /*072c*/ 	.short	0x010a
        /*072e*/ 	.byte	0x3f
	.zero		1


	//   ....[61]....
        /*0730*/ 	.word	0x00013820
        /*0734*/ 	.word	0x00000003
        /*0738*/ 	.word	0x00000000
        /*073c*/ 	.short	0x010a
        /*073e*/ 	.byte	0x3f
	.zero		1


	//   ....[62]....
        /*0740*/ 	.word	0x00013880
        /*0744*/ 	.word	0x00000000
        /*0748*/ 	.word	0x00000000
        /*074c*/ 	.short	0x010a
        /*074e*/ 	.byte	0x3f
	.zero		1


	//   ....[63]....
        /*0750*/ 	.word	0x000138b0
        /*0754*/ 	.word	0x00000003
        /*0758*/ 	.word	0x00000000
        /*075c*/ 	.short	0x010a
        /*075e*/ 	.byte	0x3f
	.zero		1


	//   ....[64]....
        /*0760*/ 	.word	0x00013920
        /*0764*/ 	.word	0x00000003
        /*0768*/ 	.word	0x00016800
        /*076c*/ 	.short	0x010a
        /*076e*/ 	.byte	0x3f
	.zero		1


	//   ....[65]....
        /*0770*/ 	.word	0x00013980
        /*0774*/ 	.word	0x00000003
        /*0778*/ 	.word	0x00016830
        /*077c*/ 	.short	0x010a
        /*077e*/ 	.byte	0x3f
	.zero		1


	//   ....[66]....
        /*0780*/ 	.word	0x000139e0
        /*0784*/ 	.word	0x0000000d
        /*0788*/ 	.word	0x00016830
        /*078c*/ 	.short	0x010a
        /*078e*/ 	.byte	0x3f
	.zero		1


	//   ....[67]....
        /*0790*/ 	.word	0x00013a40
        /*0794*/ 	.word	0x0000000d
        /*0798*/ 	.word	0x00016850
        /*079c*/ 	.short	0x010a
        /*079e*/ 	.byte	0x3f
	.zero		1


	//   ....[68]....
        /*07a0*/ 	.word	0x00013aa0
        /*07a4*/ 	.word	0x0000000e
        /*07a8*/ 	.word	0x00016830
        /*07ac*/ 	.short	0x010a
        /*07ae*/ 	.byte	0x3f
	.zero		1


	//   ....[69]....
        /*07b0*/ 	.word	0x00013b00
        /*07b4*/ 	.word	0x0000000e
        /*07b8*/ 	.word	0x00016850
        /*07bc*/ 	.short	0x010a
        /*07be*/ 	.byte	0x3f
	.zero		1


	//   ....[70]....
        /*07c0*/ 	.word	0x00013b60
        /*07c4*/ 	.word	0x0000000e
        /*07c8*/ 	.word	0x00016830
        /*07cc*/ 	.short	0x010a
        /*07ce*/ 	.byte	0x3f
	.zero		1


	//   ....[71]....
        /*07d0*/ 	.word	0x00013bc0
        /*07d4*/ 	.word	0x0000000e
        /*07d8*/ 	.word	0x00016850
        /*07dc*/ 	.short	0x010a
        /*07de*/ 	.byte	0x3f
	.zero		1


	//   ....[72]....
        /*07e0*/ 	.word	0x00013c20
        /*07e4*/ 	.word	0x00000003
        /*07e8*/ 	.word	0x00016850
        /*07ec*/ 	.short	0x010a
        /*07ee*/ 	.byte	0x3f
	.zero		1


	//   ....[73]....
        /*07f0*/ 	.word	0x00013d80
        /*07f4*/ 	.word	0x00000003
        /*07f8*/ 	.word	0x00016840
        /*07fc*/ 	.short	0x010a
        /*07fe*/ 	.byte	0x3f
	.zero		1


	//   ....[74]....
        /*0800*/ 	.word	0x00014c40
        /*0804*/ 	.word	0x00000005
        /*0808*/ 	.word	0x00016820
        /*080c*/ 	.short	0x010a
        /*080e*/ 	.byte	0x3f
	.zero		1


	//   ....[75]....
        /*0810*/ 	.word	0x00014ca0
        /*0814*/ 	.word	0x00000005
        /*0818*/ 	.word	0x00016848
        /*081c*/ 	.short	0x010a
        /*081e*/ 	.byte	0x3f
	.zero		1


	//   ....[76]....
        /*0820*/ 	.word	0x00014d00
        /*0824*/ 	.word	0x00000005
        /*0828*/ 	.word	0x00016860
        /*082c*/ 	.short	0x010a
        /*082e*/ 	.byte	0x3f
	.zero		1


	//   ....[77]....
        /*0830*/ 	.word	0x00014d60
        /*0834*/ 	.word	0x00000005
        /*0838*/ 	.word	0x00016840
        /*083c*/ 	.short	0x010a
        /*083e*/ 	.byte	0x3f
	.zero		1


	//   ....[78]....
        /*0840*/ 	.word	0x00014dc0
        /*0844*/ 	.word	0x00000005
        /*0848*/ 	.word	0x00016868
        /*084c*/ 	.short	0x010a
        /*084e*/ 	.byte	0x3f
	.zero		1


	//   ....[79]....
        /*0850*/ 	.word	0x00014e20
        /*0854*/ 	.word	0x00000004
        /*0858*/ 	.word	0x00016848
        /*085c*/ 	.short	0x010a
        /*085e*/ 	.byte	0x3f
	.zero		1


	//   ....[80]....
        /*0860*/ 	.word	0x00014e80
        /*0864*/ 	.word	0x00000004
        /*0868*/ 	.word	0x00016860
        /*086c*/ 	.short	0x010a
        /*086e*/ 	.byte	0x3f
	.zero		1


	//   ....[81]....
        /*0870*/ 	.word	0x00014ed0
        /*0874*/ 	.word	0x00000004
        /*0878*/ 	.word	0x00016860
        /*087c*/ 	.short	0x010a
        /*087e*/ 	.byte	0x3f
	.zero		1


	//   ....[82]....
        /*0880*/ 	.word	0x00014f20
        /*0884*/ 	.word	0x00000007
        /*0888*/ 	.word	0x00016820
        /*088c*/ 	.short	0x010a
        /*088e*/ 	.byte	0x3f
	.zero		1


	//   ....[83]....
        /*0890*/ 	.word	0x00015090
        /*0894*/ 	.word	0x00000006
        /*0898*/ 	.word	0x00000000
        /*089c*/ 	.short	0x010a
        /*089e*/ 	.byte	0x3f
	.zero		1


	//   ....[84]....
        /*08a0*/ 	.word	0x000150e0
        /*08a4*/ 	.word	0x00000003
        /*08a8*/ 	.word	0x00000000
        /*08ac*/ 	.short	0x010a
        /*08ae*/ 	.byte	0x3f
	.zero		1


	//   ....[85]....
        /*08b0*/ 	.word	0x00015130
        /*08b4*/ 	.word	0x00000000
        /*08b8*/ 	.word	0x00000000
        /*08bc*/ 	.short	0x010a
        /*08be*/ 	.byte	0x3f
	.zero		1


	//----- nvinfo : EIATTR_NUM_MBARRIERS
	.align		4
.L_1481:
        /*08c0*/ 	.byte	0x03, 0x38
        /*08c2*/ 	.short	0x0016


	//----- nvinfo : EIATTR_EXIT_INSTR_OFFSETS
	.align		4
        /*08c4*/ 	.byte	0x04, 0x1c
        /*08c6*/ 	.short	(.L_1483 - .L_1482)


	//   ....[0]....
.L_1482:
        /*08c8*/ 	.word	0x00013900


	//----- nvinfo : EIATTR_MAX_THREADS
	.align		4
.L_1483:
        /*08cc*/ 	.byte	0x04, 0x05
        /*08ce*/ 	.short	(.L_1485 - .L_1484)
.L_1484:
        /*08d0*/ 	.word	0x00000200
        /*08d4*/ 	.word	0x00000001
        /*08d8*/ 	.word	0x00000001


	//----- nvinfo : EIATTR_CRS_STACK_SIZE
	.align		4
.L_1485:
        /*08dc*/ 	.byte	0x04, 0x1e
        /*08de*/ 	.short	(.L_1487 - .L_1486)
.L_1486:
        /*08e0*/ 	.word	0x00000000


	//----- nvinfo : EIATTR_CBANK_PARAM_SIZE
	.align		4
.L_1487:
        /*08e4*/ 	.byte	0x03, 0x19
        /*08e6*/ 	.short	0x0a70


	//----- nvinfo : EIATTR_PARAM_CBANK
	.align		4
        /*08e8*/ 	.byte	0x04, 0x0a
        /*08ea*/ 	.short	(.L_1489 - .L_1488)
	.align		4
.L_1488:
        /*08ec*/ 	.word	index@(.nv.constant0._ZN7cutlass13device_kernelIN5flash11enable_sm90INS1_16FlashAttnFwdSm90INS1_25CollectiveMainloopFwdSm90ILi2EN4cute5tupleIJNS5_1CILi1EEES8_S8_EEENS6_IJNS7_ILi192EEENS7_ILi128EEENS7_ILi64EEEEEELi64ENS_6half_tEfNS_4arch4Sm90ELb0ELb1ELb1ELb0ELb0ELb0ELb0ELb1ELb1ELb1ELb1ELb0EEENS1_21CollectiveEpilogueFwdINS6_IJSA_SC_SB_EEES9_SE_SG_Li384ELb0ELb1ELb1ELb0EEENS1_19SingleTileSchedulerILb0ELb1ELb1ELi192EEEEEEEEEvNT_6ParamsE)
        /*08f0*/ 	.short	0x0210
        /*08f2*/ 	.short	0x0a70


	//----- nvinfo : EIATTR_SW_WAR
	.align		4
.L_1489:
        /*08f4*/ 	.byte	0x04, 0x36
        /*08f6*/ 	.short	(.L_1491 - .L_1490)
.L_1490:
        /*08f8*/ 	.word	0x00000008
.L_1491:


//--------------------- .nv.info._ZN7cutlass13device_kernelIN5flash11enable_sm90INS1_16FlashAttnFwdSm90INS1_25CollectiveMainloopFwdSm90ILi2EN4cute5tupleIJNS5_1CILi1EEES8_S8_EEENS6_IJNS7_ILi192EEENS7_ILi128EEENS7_ILi64EEEEEELi64ENS_6half_tEfNS_4arch4Sm90ELb0ELb1ELb1ELb1ELb0ELb0ELb0ELb1ELb1ELb1ELb1ELb0EEENS1_21CollectiveEpilogueFwdINS6_IJSA_SC_SB_EEES9_SE_SG_Li384ELb1ELb1ELb1ELb0EEENS1_36VarlenDynamicPersistentTileSchedulerILi192ELi128ELi384ELi128ELb1ELb1ELb1ELb1ELb0ELb1EEEEEEEEEvNT_6ParamsE --------------------------
	.section	.nv.info._ZN7cutlass13device_kernelIN5flash11enable_sm90INS1_16FlashAttnFwdSm90INS1_25CollectiveMainloopFwdSm90ILi2EN4cute5tupleIJNS5_1CILi1EEES8_S8_EEENS6_IJNS7_ILi192EEENS7_ILi128EEENS7_ILi64EEEEEELi64ENS_6half_tEfNS_4arch4Sm90ELb0ELb1ELb1ELb1ELb0ELb0ELb0ELb1ELb1ELb1ELb1ELb0EEENS1_21CollectiveEpilogueFwdINS6_IJSA_SC_SB_EEES9_SE_SG_Li384ELb1ELb1ELb1ELb0EEENS1_36VarlenDynamicPersistentTileSchedulerILi192ELi128ELi384ELi128ELb1ELb1ELb1ELb1ELb0ELb1EEEEEEEEEvNT_6ParamsE,"",@"SHT_CUDA_INFO"
	.sectionflags	@""
	.align	4


	//----- nvinfo : EIATTR_CUDA_API_VERSION
	.align		4
        /*0000*/ 	.byte	0x04, 0x37
        /*0002*/ 	.short	(.L_1493 - .L_1492)
.L_1492:
        /*0004*/ 	.word	0x00000082


	//----- nvinfo : EIATTR_KPARAM_INFO
	.align		4
.L_1493:
        /*0008*/ 	.byte	0x04, 0x17
        /*000a*/ 	.short	(.L_1495 - .L_1494)
.L_1494:
        /*000c*/ 	.word	0x00000000
        /*0010*/ 	.short	0x0000
        /*0012*/ 	.short	0x0070
        /*0014*/ 	.byte	0x00, 0xf0, 0x01, 0x2a


	//----- nvinfo : EIATTR_SPARSE_MMA_MASK
	.align		4
.L_1495:
        /*0018*/ 	.byte	0x03, 0x50
        /*001a*/ 	.short	0x0000


	//----- nvinfo : EIATTR_MAXREG_COUNT
	.align		4
        /*001c*/ 	.byte	0x03, 0x1b
        /*001e*/ 	.short	0x0080


	//----- nvinfo : EIATTR_NUM_BARRIERS
	.align		4
        /*0020*/ 	.byte	0x02, 0x4c
        /*0022*/ 	.byte	0x10
	.zero		1


	//----- nvinfo : EIATTR_EXTERNS
	.align		4
        /*0024*/ 	.byte	0x04, 0x0f
        /*0026*/ 	.short	(.L_1497 - .L_1496)


	//   ....[0]....
	.align		4
.L_1496:
        /*0028*/ 	.word	index@(__assertfail)


	//----- nvinfo : EIATTR_ANNOTATIONS
	.align		4
.L_1497:
        /*002c*/ 	.byte	0x04, 0x55
        /*002e*/ 	.short	(.L_1499 - .L_1498)


	//   ....[0]....
.L_1498:
        /* <DEDUP_REMOVED lines=29> */


	//----- nvinfo : EIATTR_MERCURY_ISA_VERSION
	.align		4
.L_1499:
        /*01e8*/ 	.byte	0x03, 0x5f
        /*01ea*/ 	.short	0x0101


	//----- nvinfo : EIATTR_UNUSED_LOAD_BYTE_OFFSET
	.align		4
        /*01ec*/ 	.byte	0x04, 0x44
        /*01ee*/ 	.short	(.L_1501 - .L_1500)


	//   ....[0]....
.L_1500:
        /*01f0*/ 	.word	0x00000a40
        /*01f4*/ 	.word	0x0000fff0


	//   ....[1]....
        /*01f8*/ 	.word	0x0000f400
        /*01fc*/ 	.word	0x0000fff0


	//----- nvinfo : EIATTR_INT_WARP_WIDE_INSTR_OFFSETS
	.align		4
.L_1501:
        /*0200*/ 	.byte	0x04, 0x31
        /*0202*/ 	.short	(.L_1503 - .L_1502)


	//   ....[0]....
.L_1502:
        /*0204*/ 	.word	0x00000130


	//   ....[1]....
        /*0208*/ 	.word	0x00000170


	//   ....[2]....
        /*020c*/ 	.word	0x000001e0


	//   ....[3]....
        /*0210*/ 	.word	0x00013500


	//   ....[4]....
        /*0214*/ 	.word	0x00013590


	//   ....[5]....
        /*0218*/ 	.word	0x000165e0


	//   ....[6]....
        /*021c*/ 	.word	0x00016670


	//----- nvinfo : EIATTR_COOP_GROUP_MASK_REGIDS
	.align		4
.L_1503:
        /*0220*/ 	.byte	0x04, 0x29
        /*0222*/ 	.short	(.L_1505 - .L_1504)


	//   ....[0]....
.L_1504:
        /*0224*/ 	.word	0xffffffff


	//   ....[1]....
        /*0228*/ 	.word	0xffffffff


	//   ....[2]....
        /*022c*/ 	.word	0xffffffff


	//   ....[3]....
        /*0230*/ 	.word	0xffffffff


	//   ....[4]....
        /*0234*/ 	.word	0xffffffff


	//   ....[5]....
        /*0238*/ 	.word	0xffffffff


	//   ....[6]....
        /*023c*/ 	.word	0xffffffff


	//   ....[7]....
        /*0240*/ 	.word	0xffffffff


	//   ....[8]....
        /*0244*/ 	.word	0xffffffff


	//   ....[9]....
        /*0248*/ 	.word	0xffffffff


	//   ....[10]....
        /*024c*/ 	.word	0xffffffff


	//   ....[11]....
        /*0250*/ 	.word	0xffffffff


	//   ....[12]....
        /*0254*/ 	.word	0xffffffff


	//   ....[13]....
        /*0258*/ 	.word	0xffffffff


	//   ....[14]....
        /*025c*/ 	.word	0xffffffff


	//   ....[15]....
        /*0260*/ 	.word	0xffffffff


	//   ....[16]....
        /*0264*/ 	.word	0xffffffff


	//   ....[17]....
        /*0268*/ 	.word	0xffffffff


	//   ....[18]....
        /*026c*/ 	.word	0xffffffff


	//   ....[19]....
        /*0270*/ 	.word	0xffffffff


	//   ....[20]....
        /*0274*/ 	.word	0xffffffff


	//   ....[21]....
        /*0278*/ 	.word	0xffffffff


	//   ....[22]....
        /*027c*/ 	.word	0xffffffff


	//   ....[23]....
        /*0280*/ 	.word	0xffffffff


	//   ....[24]....
        /*0284*/ 	.word	0xffffffff


	//   ....[25]....
        /*0288*/ 	.word	0xffffffff


	//   ....[26]....
        /*028c*/ 	.word	0xffffffff


	//   ....[27]....
        /*0290*/ 	.word	0xffffffff


	//   ....[28]....
        /*0294*/ 	.word	0xffffffff


	//   ....[29]....
        /*0298*/ 	.word	0xffffffff


	//   ....[30]....
        /*029c*/ 	.word	0xffffffff


	//   ....[31]....
        /*02a0*/ 	.word	0xffffffff


	//   ....[32]....
        /*02a4*/ 	.word	0xffffffff


	//   ....[33]....
        /*02a8*/ 	.word	0xffffffff


	//   ....[34]....
        /*02ac*/ 	.word	0xffffffff


	//   ....[35]....
        /*02b0*/ 	.word	0xffffffff


	//   ....[36]....
        /*02b4*/ 	.word	0xffffffff


	//   ....[37]....
        /*02b8*/ 	.word	0xffffffff


	//   ....[38]....
        /*02bc*/ 	.word	0xffffffff


	//   ....[39]....
        /*02c0*/ 	.word	0xffffffff


	//   ....[40]....
        /*02c4*/ 	.word	0xffffffff


	//   ....[41]....
        /*02c8*/ 	.word	0xffffffff


	//   ....[42]....
        /*02cc*/ 	.word	0xffffffff


	//   ....[43]....
        /*02d0*/ 	.word	0xffffffff


	//   ....[44]....
        /*02d4*/ 	.word	0xffffffff


	//   ....[45]....
        /*02d8*/ 	.word	0xffffffff


	//   ....[46]....
        /*02dc*/ 	.word	0xffffffff


	//   ....[47]....
        /*02e0*/ 	.word	0xffffffff


	//   ....[48]....
        /*02e4*/ 	.word	0xffffffff


	//   ....[49]....
        /*02e8*/ 	.word	0xffffffff


	//   ....[50]....
        /*02ec*/ 	.word	0xffffffff


	//   ....[51]....
        /*02f0*/ 	.word	0xffffffff


	//   ....[52]....
        /*02f4*/ 	.word	0xffffffff


	//   ....[53]....
        /*02f8*/ 	.word	0xffffffff


	//   ....[54]....
        /*02fc*/ 	.word	0xffffffff


	//   ....[55]....
        /*0300*/ 	.word	0xffffffff


	//   ....[56]....
        /*0304*/ 	.word	0xffffffff


	//   ....[57]....
        /*0308*/ 	.word	0xffffffff


	//   ....[58]....
        /*030c*/ 	.word	0xffffffff


	//   ....[59]....
        /*0310*/ 	.word	0xffffffff


	//   ....[60]....
        /*0314*/ 	.word	0xffffffff


	//   ....[61]....
        /*0318*/ 	.word	0xffffffff


	//   ....[62]....
        /*031c*/ 	.word	0xffffffff


	//   ....[63]....
        /*0320*/ 	.word	0xffffffff


	//   ....[64]....
        /*0324*/ 	.word	0xffffffff


	//   ....[65]....
        /*0328*/ 	.word	0xffffffff


	//   ....[66]....
        /*032c*/ 	.word	0xffffffff


	//   ....[67]....
        /*0330*/ 	.word	0xffffffff


	//   ....[68]....
        /*0334*/ 	.word	0xffffffff


	//   ....[69]....
        /*0338*/ 	.word	0xffffffff


	//   ....[70]....
        /*033c*/ 	.word	0xffffffff


	//   ....[71]....
        /*0340*/ 	.word	0xffffffff


	//   ....[72]....
        /*0344*/ 	.word	0xffffffff


	//   ....[73]....
        /*0348*/ 	.word	0xffffffff


	//   ....[74]....
        /*034c*/ 	.word	0xffffffff


	//   ....[75]....
        /*0350*/ 	.word	0xffffffff


	//   ....[76]....
        /*0354*/ 	.word	0xffffffff


	//   ....[77]....
        /*0358*/ 	.word	0xffffffff


	//   ....[78]....
        /*035c*/ 	.word	0xffffffff


	//   ....[79]....
        /*0360*/ 	.word	0xffffffff


	//   ....[80]....
        /*0364*/ 	.word	0xffffffff


	//   ....[81]....
        /*0368*/ 	.word	0xffffffff


	//   ....[82]....
        /*036c*/ 	.word	0xffffffff


	//   ....[83]....
        /*0370*/ 	.word	0xffffffff


	//   ....[84]....
        /*0374*/ 	.word	0xffffffff


	//   ....[85]....
        /*0378*/ 	.word	0xffffffff


	//   ....[86]....
        /*037c*/ 	.word	0xffffffff


	//   ....[87]....
        /*0380*/ 	.word	0xffffffff


	//   ....[88]....
        /*0384*/ 	.word	0xffffffff


	//   ....[89]....
        /*0388*/ 	.word	0xffffffff


	//   ....[90]....
        /*038c*/ 	.word	0xffffffff


	//   ....[91]....
        /*0390*/ 	.word	0xffffffff


	//   ....[92]....
        /*0394*/ 	.word	0xffffffff


	//   ....[93]....
        /*0398*/ 	.word	0xffffffff


	//   ....[94]....
        /*039c*/ 	.word	0xffffffff


	//   ....[95]....
        /*03a0*/ 	.word	0xffffffff


	//   ....[96]....
        /*03a4*/ 	.word	0xffffffff


	//   ....[97]....
        /*03a8*/ 	.word	0xffffffff


	//   ....[98]....
        /*03ac*/ 	.word	0xffffffff


	//   ....[99]....
        /*03b0*/ 	.word	0xffffffff


	//   ....[100]....
        /*03b4*/ 	.word	0xffffffff


	//   ....[101]....
        /*03b8*/ 	.word	0xffffffff


	//   ....[102]....
        /*03bc*/ 	.word	0xffffffff


	//   ....[103]....
        /*03c0*/ 	.word	0xffffffff


	//   ....[104]....
        /*03c4*/ 	.word	0xffffffff


	//   ....[105]....
        /*03c8*/ 	.word	0xffffffff


	//   ....[106]....
        /*03cc*/ 	.word	0xffffffff


	//   ....[107]....
        /*03d0*/ 	.word	0xffffffff


	//   ....[108]....
        /*03d4*/ 	.word	0xffffffff


	//   ....[109]....
        /*03d8*/ 	.word	0xffffffff


	//   ....[110]....
        /*03dc*/ 	.word	0xffffffff


	//   ....[111]....
        /*03e0*/ 	.word	0xffffffff


	//   ....[112]....
        /*03e4*/ 	.word	0xffffffff


	//   ....[113]....
        /*03e8*/ 	.word	0xffffffff


	//   ....[114]....
        /*03ec*/ 	.word	0xffffffff


	//   ....[115]....
        /*03f0*/ 	.word	0xffffffff


	//   ....[116]....
        /*03f4*/ 	.word	0xffffffff


	//   ....[117]....
        /*03f8*/ 	.word	0xffffffff


	//   ....[118]....
        /*03fc*/ 	.word	0xffffffff


	//   ....[119]....
        /*0400*/ 	.word	0x0500000f


	//   ....[120]....
        /*0404*/ 	.word	0x0500000f


	//   ....[121]....
        /*0408*/ 	.word	0x0500000f


	//   ....[122]....
        /*040c*/ 	.word	0x0500000f


	//   ....[123]....
        /*0410*/ 	.word	0x0500000f


	//   ....[124]....
        /*0414*/ 	.word	0x0500000f


	//   ....[125]....
        /*0418*/ 	.word	0x0500000f


	//   ....[126]....
        /*041c*/ 	.word	0x0500000f


	//   ....[127]....
        /*0420*/ 	.word	0x0500000f


	//   ....[128]....
        /*0424*/ 	.word	0x0500000f


	//   ....[129]....
        /*0428*/ 	.word	0x0500000f


	//   ....[130]....
        /*042c*/ 	.word	0x0500000f


	//   ....[131]....
        /*0430*/ 	.word	0x0500000f


	//   ....[132]....
        /*0434*/ 	.word	0x0500000f


	//   ....[133]....
        /*0438*/ 	.word	0x0500000f


	//   ....[134]....
        /*043c*/ 	.word	0x0500000f


	//   ....[135]....
        /*0440*/ 	.word	0x0500000f


	//   ....[136]....
        /*0444*/ 	.word	0x0500000f


	//   ....[137]....
        /*0448*/ 	.word	0x0500000f


	//   ....[138]....
        /*044c*/ 	.word	0x0500000f


	//   ....[139]....
        /*0450*/ 	.word	0x0500000f


	//   ....[140]....
        /*0454*/ 	.word	0x0500000f


	//   ....[141]....
        /*0458*/ 	.word	0x0500000f


	//   ....[142]....
        /*045c*/ 	.word	0x0500000f


	//   ....[143]....
        /*0460*/ 	.word	0x0500000f


	//   ....[144]....
        /*0464*/ 	.word	0x0500000f


	//   ....[145]....
        /*0468*/ 	.word	0x0500000f


	//   ....[146]....
        /*046c*/ 	.word	0x0500000f


	//   ....[147]....
        /*0470*/ 	.word	0x0500000f


	//   ....[148]....
        /*0474*/ 	.word	0x0500000f


	//   ....[149]....
        /*0478*/ 	.word	0x0500000f


	//   ....[150]....
        /*047c*/ 	.word	0x0500000f


	//   ....[151]....
        /*0480*/ 	.word	0x0500000f


	//   ....[152]....
        /*0484*/ 	.word	0x0500000f


	//   ....[153]....
        /*0488*/ 	.word	0x0500000f


	//   ....[154]....
        /*048c*/ 	.word	0x0500000f


	//   ....[155]....
        /*0490*/ 	.word	0x0500000f


	//   ....[156]....
        /*0494*/ 	.word	0x0500000f


	//   ....[157]....
        /*0498*/ 	.word	0x0500000f


	//   ....[158]....
        /*049c*/ 	.word	0x0500000f


	//   ....[159]....
        /*04a0*/ 	.word	0x0500000f


	//   ....[160]....
        /*04a4*/ 	.word	0x0500000f


	//   ....[161]....
        /*04a8*/ 	.word	0x0500000f


	//   ....[162]....
        /*04ac*/ 	.word	0x0500000f


	//----- nvinfo : EIATTR_COOP_GROUP_INSTR_OFFSETS
	.align		4
.L_1505:
        /*04b0*/ 	.byte	0x04, 0x28
        /*04b2*/ 	.short	(.L_1507 - .L_1506)


	//   ....[0]....
.L_1506:
        /*04b4*/ 	.word	0x00000070


	//   ....[1]....
        /*04b8*/ 	.word	0x00000140


	//   ....[2]....
        /*04bc*/ 	.word	0x00000190


	//   ....[3]....
        /*04c0*/ 	.word	0x000003c0


	//   ....[4]....
        /*04c4*/ 	.word	0x00000520


	//   ....[5]....
        /*04c8*/ 	.word	0x00000640


	//   ....[6]....
        /*04cc*/ 	.word	0x000007a0


	//   ....[7]....
        /*04d0*/ 	.word	0x00001d00


	//   ....[8]....
        /*04d4*/ 	.word	0x00002710


	//   ....[9]....
        /*04d8*/ 	.word	0x00003250


	//   ....[10]....
        /*04dc*/ 	.word	0x000041a0


	//   ....[11]....
        /*04e0*/ 	.word	0x00004260


	//   ....[12]....
        /*04e4*/ 	.word	0x00004aa0


	//   ....[13]....
        /*04e8*/ 	.word	0x00004af0


	//   ....[14]....
        /*04ec*/ 	.word	0x00006830


	//   ....[15]....
        /*04f0*/ 	.word	0x00006a80


	//   ....[16]....
        /*04f4*/ 	.word	0x00007660


	//   ....[17]....
        /*04f8*/ 	.word	0x00007710


	//   ....[18]....
        /*04fc*/ 	.word	0x00007fc0


	//   ....[19]....
        /*0500*/ 	.word	0x00008050


	//   ....[20]....
        /*0504*/ 	.word	0x00009eb0


	//   ....[21]....
        /*0508*/ 	.word	0x00009f30


	//   ....[22]....
        /*050c*/ 	.word	0x0000a620


	//   ....[23]....
        /*0510*/ 	.word	0x0000a680


	//   ....[24]....
        /*0514*/ 	.word	0x0000c5a0


	//   ....[25]....
        /*0518*/ 	.word	0x0000c860


	//   ....[26]....
        /*051c*/ 	.word	0x0000d380


	//   ....[27]....
        /*0520*/ 	.word	0x0000d3a0


	//   ....[28]....
        /*0524*/ 	.word	0x0000dda0


	//   ....[29]....
        /*0528*/ 	.word	0x0000de90


	//   ....[30]....
        /*052c*/ 	.word	0x0000ecc0


	//   ....[31]....
        /*0530*/ 	.word	0x0000ed00


	//   ....[32]....
        /*0534*/ 	.word	0x0000edf0


	//   ....[33]....
        /*0538*/ 	.word	0x0000ee00


	//   ....[34]....
        /*053c*/ 	.word	0x0000fca0


	//   ....[35]....
        /*0540*/ 	.word	0x0000fcb0


	//   ....[36]....
        /*0544*/ 	.word	0x0000fcc0


	//   ....[37]....
        /*0548*/ 	.word	0x0000fd00


	//   ....[38]....
        /*054c*/ 	.word	0x000102b0


	//   ....[39]....
        /*0550*/ 	.word	0x000102f0


	//   ....[40]....
        /*0554*/ 	.word	0x00010310


	//   ....[41]....
        /*0558*/ 	.word	0x00010350


	//   ....[42]....
        /*055c*/ 	.word	0x00010370


	//   ....[43]....
        /*0560*/ 	.word	0x00010380


	//   ....[44]....
        /*0564*/ 	.word	0x000103a0


	//   ....[45]....
        /*0568*/ 	.word	0x000103c0


	//   ....[46]....
        /*056c*/ 	.word	0x000107e0


	//   ....[47]....
        /*0570*/ 	.word	0x00010810


	//   ....[48]....
        /*0574*/ 	.word	0x00010a60


	//   ....[49]....
        /*0578*/ 	.word	0x00010a70


	//   ....[50]....
        /*057c*/ 	.word	0x000115a0


	//   ....[51]....
        /*0580*/ 	.word	0x000115d0


	//   ....[52]....
        /*0584*/ 	.word	0x00011610


	//   ....[53]....
        /*0588*/ 	.word	0x00011640


	//   ....[54]....
        /*058c*/ 	.word	0x00011650


	//   ....[55]....
        /*0590*/ 	.word	0x00011660


	//   ....[56]....
        /*0594*/ 	.word	0x00011670


	//   ....[57]....
        /*0598*/ 	.word	0x00011690


	//   ....[58]....
        /*059c*/ 	.word	0x00011800


	//   ....[59]....
        /*05a0*/ 	.word	0x00011a20


	//   ....[60]....
        /*05a4*/ 	.word	0x00011a50


	//   ....[61]....
        /*05a8*/ 	.word	0x00011a80


	//   ....[62]....
        /*05ac*/ 	.word	0x00011ab0


	//   ....[63]....
        /*05b0*/ 	.word	0x00011ae0


	//   ....[64]....
        /*05b4*/ 	.word	0x00011b10


	//   ....[65]....
        /*05b8*/ 	.word	0x00011ca0


	//   ....[66]....
        /*05bc*/ 	.word	0x00011cd0


	//   ....[67]....
        /*05c0*/ 	.word	0x00011d00


	//   ....[68]....
        /*05c4*/ 	.word	0x00011d30


	//   ....[69]....
        /*05c8*/ 	.word	0x00011d60


	//   ....[70]....
        /*05cc*/ 	.word	0x00011d90


	//   ....[71]....
        /*05d0*/ 	.word	0x00011e20


	//   ....[72]....
        /*05d4*/ 	.word	0x00011e50


	//   ....[73]....
        /*05d8*/ 	.word	0x00011e60


	//   ....[74]....
        /*05dc*/ 	.word	0x00011ea0


	//   ....[75]....
        /*05e0*/ 	.word	0x00013a80


	//   ....[76]....
        /*05e4*/ 	.word	0x00014620


	//   ....[77]....
        /*05e8*/ 	.word	0x00014640


	//   ....[78]....
        /*05ec*/ 	.word	0x000146e0


	//   ....[79]....
        /*05f0*/ 	.word	0x000146f0


	//   ....[80]....
        /*05f4*/ 	.word	0x00014760


	//   ....[81]....
        /*05f8*/ 	.word	0x00014770


	//   ....[82]....
        /*05fc*/ 	.word	0x000147e0


	//   ....[83]....
        /*0600*/ 	.word	0x000147f0


	//   ....[84]....
        /*0604*/ 	.word	0x00014860


	//   ....[85]....
        /*0608*/ 	.word	0x00014870


	//   ....[86]....
        /*060c*/ 	.word	0x000148e0


	//   ....[87]....
        /*0610*/ 	.word	0x000148f0


	//   ....[88]....
        /*0614*/ 	.word	0x00014960


	//   ....[89]....
        /*0618*/ 	.word	0x00014970


	//   ....[90]....
        /*061c*/ 	.word	0x00014980


	//   ....[91]....
        /*0620*/ 	.word	0x000149c0


	//   ....[92]....
        /*0624*/ 	.word	0x000149e0


	//   ....[93]....
        /*0628*/ 	.word	0x00014a30


	//   ....[94]....
        /*062c*/ 	.word	0x00014af0


	//   ....[95]....
        /*0630*/ 	.word	0x00014b00


	//   ....[96]....
        /*0634*/ 	.word	0x00014b70


	//   ....[97]....
        /*0638*/ 	.word	0x00014b80


	//   ....[98]....
        /*063c*/ 	.word	0x00014bc0


	//   ....[99]....
        /*0640*/ 	.word	0x00014be0


	//   ....[100]....
        /*0644*/ 	.word	0x00016ba0


	//   ....[101]....
        /*0648*/ 	.word	0x00016bb0


	//   ....[102]....
        /*064c*/ 	.word	0x00016c00


	//   ....[103]....
        /*0650*/ 	.word	0x00016c40


	//   ....[104]....
        /*0654*/ 	.word	0x00016c70


	//   ....[105]....
        /*0658*/ 	.word	0x00016ca0


	//   ....[106]....
        /*065c*/ 	.word	0x00016cd0


	//   ....[107]....
        /*0660*/ 	.word	0x00016d00


	//   ....[108]....
        /*0664*/ 	.word	0x00016ea0


	//   ....[109]....
        /*0668*/ 	.word	0x00016ed0


	//   ....[110]....
        /*066c*/ 	.word	0x00016f00


	//   ....[111]....
        /*0670*/ 	.word	0x00016f30


	//   ....[112]....
        /*0674*/ 	.word	0x00016f60


	//   ....[113]....
        /*0678*/ 	.word	0x00016f90


	//   ....[114]....
        /*067c*/ 	.word	0x00017050


	//   ....[115]....
        /*0680*/ 	.word	0x00017070


	//   ....[116]....
        /*0684*/ 	.word	0x00017090


	//   ....[117]....
        /*0688*/ 	.word	0x000170f0


	//   ....[118]....
        /*068c*/ 	.word	0x00017b10


	//   ....[119]....
        /*0690*/ 	.word	0x00018170


	//   ....[120]....
        /*0694*/ 	.word	0x00018350


	//   ....[121]....
        /*0698*/ 	.word	0x000183a0


	//   ....[122]....
        /*069c*/ 	.word	0x00018400


	//   ....[123]....
        /*06a0*/ 	.word	0x000184d0


	//   ....[124]....
        /*06a4*/ 	.word	0x00018530


	//   ....[125]....
        /*06a8*/ 	.word	0x00018610


	//   ....[126]....
        /*06ac*/ 	.word	0x00018670


	//   ....[127]....
        /*06b0*/ 	.word	0x00018750


	//   ....[128]....
        /*06b4*/ 	.word	0x000187b0


	//   ....[129]....
        /*06b8*/ 	.word	0x00018890


	//   ....[130]....
        /*06bc*/ 	.word	0x000188f0


	//   ....[131]....
        /*06c0*/ 	.word	0x000189d0


	//   ....[132]....
        /*06c4*/ 	.word	0x00018a30


	//   ....[133]....
        /*06c8*/ 	.word	0x00018b10


	//   ....[134]....
        /*06cc*/ 	.word	0x00018b70


	//   ....[135]....
        /*06d0*/ 	.word	0x00018c60


	//   ....[136]....
        /*06d4*/ 	.word	0x00018cd0


	//   ....[137]....
        /*06d8*/ 	.word	0x00018da0


	//   ....[138]....
        /*06dc*/ 	.word	0x00018e00


	//   ....[139]....
        /*06e0*/ 	.word	0x00018ef0


	//   ....[140]....
        /*06e4*/ 	.word	0x00018f50


	//   ....[141]....
        /*06e8*/ 	.word	0x00019020


	//   ....[142]....
        /*06ec*/ 	.word	0x00019080


	//   ....[143]....
        /*06f0*/ 	.word	0x00019140


	//   ....[144]....
        /*06f4*/ 	.word	0x00019460


	//   ....[145]....
        /*06f8*/ 	.word	0x00019500


	//   ....[146]....
        /*06fc*/ 	.word	0x00019670


	//   ....[147]....
        /*0700*/ 	.word	0x000196e0


	//   ....[148]....
        /*0704*/ 	.word	0x00019750


	//   ....[149]....
        /*0708*/ 	.word	0x000197c0


	//   ....[150]....
        /*070c*/ 	.word	0x00019830


	//   ....[151]....
        /*0710*/ 	.word	0x000198b0


	//   ....[152]....
        /*0714*/ 	.word	0x00019930


	//   ....[153]....
        /*0718*/ 	.word	0x000199c0


	//   ....[154]....
        /*071c*/ 	.word	0x00019a30


	//   ....[155]....
        /*0720*/ 	.word	0x00019aa0


	//   ....[156]....
        /*0724*/ 	.word	0x00019b10


	//   ....[157]....
        /*0728*/ 	.word	0x00019b90


	//   ....[158]....
        /*072c*/ 	.word	0x00019c00


	//   ....[159]....
        /*0730*/ 	.word	0x00019c90


	//   ....[160]....
        /*0734*/ 	.word	0x00019cf0


	//   ....[161]....
        /*0738*/ 	.word	0x00019d80


	//   ....[162]....
        /*073c*/ 	.word	0x00019eb0


	//----- nvinfo : EIATTR_REG_RECONFIG
	.align		4
.L_1507:
        /*0740*/ 	.byte	0x01, 0x54
	.zero		2


	//----- nvinfo : EIATTR_SYSCALL_OFFSETS
	.align		4
        /*0744*/ 	.byte	0x04, 0x46
        /*0746*/ 	.short	(.L_1509 - .L_1508)


	//   ....[0]....
.L_1508:
        /*0748*/ 	.word	0x00001eb0


	//   ....[1]....
        /*074c*/ 	.word	0x000136f0


	//   ....[2]....
        /*0750*/ 	.word	0x00013840


	//   ....[3]....
        /*0754*/ 	.word	0x00013930


	//   ....[4]....
        /*0758*/ 	.word	0x00014130


	//----- nvinfo : EIATTR_MBARRIER_INSTR_OFFSETS
	.align		4
.L_1509:
        /*075c*/ 	.byte	0x04, 0x39
        /*075e*/ 	.short	(.L_1511 - .L_1510)


	//   ....[0]....
.L_1510:
        /*0760*/ 	.word	0x00000270
        /*0764*/ 	.word	0x000000ff
        /*0768*/ 	.word	0x00016800
        /*076c*/ 	.short	0x0100
        /*076e*/ 	.byte	0x08
	.zero		1


	//   ....[1]....
        /*0770*/ 	.word	0x00000280
        /*0774*/ 	.word	0x000000ff
        /*0778*/ 	.word	0x00016820
        /*077c*/ 	.short	0x0100
        /*077e*/ 	.byte	0x08
	.zero		1


	//   ....[2]....
        /*0780*/ 	.word	0x00000370
        /*0784*/ 	.word	0x000000ff
        /*0788*/ 	.word	0x00016830
        /*078c*/ 	.short	0x0100
        /*078e*/ 	.byte	0x08
	.zero		1


	//   ....[3]....
        /*0790*/ 	.word	0x00000380
        /*0794*/ 	.word	0x000000ff
        /*0798*/ 	.word	0x00016840
        /*079c*/ 	.short	0x0100
        /*079e*/ 	.byte	0x08
	.zero		1


	//   ....[4]....
        /*07a0*/ 	.word	0x00000390
        /*07a4*/ 	.word	0x000000ff
        /*07a8*/ 	.word	0x00016838
        /*07ac*/ 	.short	0x0100
        /*07ae*/ 	.byte	0x08
	.zero		1


	//   ....[5]....
        /*07b0*/ 	.word	0x000003a0
        /*07b4*/ 	.word	0x000000ff
        /*07b8*/ 	.word	0x00016848
        /*07bc*/ 	.short	0x0100
        /*07be*/ 	.byte	0x08
	.zero		1


	//   ....[6]....
        /*07c0*/ 	.word	0x000004d0
        /*07c4*/ 	.word	0x000000ff
        /*07c8*/ 	.word	0x00016850
        /*07cc*/ 	.short	0x0100
        /*07ce*/ 	.byte	0x08
	.zero		1


	//   ....[7]....
        /*07d0*/ 	.word	0x000004e0
        /*07d4*/ 	.word	0x000000ff
        /*07d8*/ 	.word	0x00016860
        /*07dc*/ 	.short	0x0100
        /*07de*/ 	.byte	0x08
	.zero		1


	//   ....[8]....
        /*07e0*/ 	.word	0x000004f0
        /*07e4*/ 	.word	0x000000ff
        /*07e8*/ 	.word	0x00016858
        /*07ec*/ 	.short	0x0100
        /*07ee*/ 	.byte	0x08
	.zero		1


	//   ....[9]....
        /*07f0*/ 	.word	0x00000500
        /*07f4*/ 	.word	0x000000ff
        /*07f8*/ 	.word	0x00016868
        /*07fc*/ 	.short	0x0100
        /*07fe*/ 	.byte	0x08
	.zero		1


	//   ....[10]....
        /*0800*/ 	.word	0x000005f0
        /*0804*/ 	.word	0x000000ff
        /*0808*/ 	.word	0x00016870
        /*080c*/ 	.short	0x0100
        /*080e*/ 	.byte	0x06
	.zero		1


	//   ....[11]....
        /*0810*/ 	.word	0x00000600
        /*0814*/ 	.word	0x000000ff
        /*0818*/ 	.word	0x00016880
        /*081c*/ 	.short	0x0100
        /*081e*/ 	.byte	0x06
	.zero		1


	//   ....[12]....
        /*0820*/ 	.word	0x00000610
        /*0824*/ 	.word	0x000000ff
        /*0828*/ 	.word	0x00016878
        /*082c*/ 	.short	0x0100
        /*082e*/ 	.byte	0x06
	.zero		1


	//   ....[13]....
        /*0830*/ 	.word	0x00000620
        /*0834*/ 	.word	0x000000ff
        /*0838*/ 	.word	0x00016888
        /*083c*/ 	.short	0x0100
        /*083e*/ 	.byte	0x06
	.zero		1


	//   ....[14]....
        /*0840*/ 	.word	0x00000750
        /*0844*/ 	.word	0x000000ff
        /*0848*/ 	.word	0x00016890
        /*084c*/ 	.short	0x0100
        /*084e*/ 	.byte	0x08
	.zero		1


	//   ....[15]....
        /*0850*/ 	.word	0x00000760
        /*0854*/ 	.word	0x000000ff
        /*0858*/ 	.word	0x000168a0
        /*085c*/ 	.short	0x0100
        /*085e*/ 	.byte	0x08
	.zero		1


	//   ....[16]....
        /*0860*/ 	.word	0x00000770
        /*0864*/ 	.word	0x000000ff
        /*0868*/ 	.word	0x00016898
        /*086c*/ 	.short	0x0100
        /*086e*/ 	.byte	0x08
	.zero		1


	//   ....[17]....
        /*0870*/ 	.word	0x00000780
        /*0874*/ 	.word	0x000000ff
        /*0878*/ 	.word	0x000168a8
        /*087c*/ 	.short	0x0100
        /*087e*/ 	.byte	0x08
	.zero		1


	//   ....[18]....
        /*0880*/ 	.word	0x000008b0
        /*0884*/ 	.word	0x000000ff
        /*0888*/ 	.word	0x000168b0
        /*088c*/ 	.short	0x0100
        /*088e*/ 	.byte	0x08
	.zero		1


	//   ....[19]....
        /*0890*/ 	.word	0x000008c0
        /*0894*/ 	.word	0x000000ff
        /*0898*/ 	.word	0x000168c0
        /*089c*/ 	.short	0x0100
        /*089e*/ 	.byte	0x08
	.zero		1


	//   ....[20]....
        /*08a0*/ 	.word	0x000008d0
        /*08a4*/ 	.word	0x000000ff
        /*08a8*/ 	.word	0x000168b8
        /*08ac*/ 	.short	0x0100
        /*08ae*/ 	.byte	0x08
	.zero		1


	//   ....[21]....
        /*08b0*/ 	.word	0x000008e0
        /*08b4*/ 	.word	0x000000ff
        /*08b8*/ 	.word	0x000168c8
        /*08bc*/ 	.short	0x0100
        /*08be*/ 	.byte	0x08
	.zero		1


	//   ....[22]....
        /*08c0*/ 	.word	0x00001f30
        /*08c4*/ 	.word	0x000000ff
        /*08c8*/ 	.word	0x00016800
        /*08cc*/ 	.short	0x010a
        /*08ce*/ 	.byte	0x2d
	.zero		1


	//   ....[23]....
        /*08d0*/ 	.word	0x00001fb0
        /*08d4*/ 	.word	0x0000005a
        /*08d8*/ 	.word	0x00016830
        /*08dc*/ 	.short	0x010a
        /*08de*/ 	.byte	0x3f
	.zero		1


	//   ....[24]....
        /*08e0*/ 	.word	0x00002010
        /*08e4*/ 	.word	0x0000005a
        /*08e8*/ 	.word	0x00016830
        /*08ec*/ 	.short	0x010a
        /*08ee*/ 	.byte	0x3f
	.zero		1


	//   ....[25]....
        /*08f0*/ 	.word	0x00002790
        /*08f4*/ 	.word	0x0000005a
        /*08f8*/ 	.word	0x00000000
        /*08fc*/ 	.short	0x0101
        /*08fe*/ 	.byte	0x3f
	.zero		1


	//   ....[26]....
        /*0900*/ 	.word	0x000059d0
        /*0904*/ 	.word	0x000000ff
        /*0908*/ 	.word	0x00016830
        /*090c*/ 	.short	0x010a
        /*090e*/ 	.byte	0x06
	.zero		1


	//   ....[27]....
        /*0910*/ 	.word	0x00005a10
        /*0914*/ 	.word	0x000000ff
        /*0918*/ 	.word	0x00016830
        /*091c*/ 	.short	0x010a
        /*091e*/ 	.byte	0x06
	.zero		1


	//   ....[28]....
        /*0920*/ 	.word	0x00005c10
        /*0924*/ 	.word	0x000000ff
        /*0928*/ 	.word	0x00016850
        /*092c*/ 	.short	0x010a
        /*092e*/ 	.byte	0x06
	.zero		1


	//   ....[29]....
        /*0930*/ 	.word	0x00005c50
        /*0934*/ 	.word	0x000000ff
        /*0938*/ 	.word	0x00016850
        /*093c*/ 	.short	0x010a
        /*093e*/ 	.byte	0x06
	.zero		1


	//   ....[30]....
        /*0940*/ 	.word	0x00006880
        /*0944*/ 	.word	0x00000021
        /*0948*/ 	.word	0x00000000
        /*094c*/ 	.short	0x0101
        /*094e*/ 	.byte	0x3f
	.zero		1


	//   ....[31]....
        /*0950*/ 	.word	0x00008440
        /*0954*/ 	.word	0x00000003
        /*0958*/ 	.word	0x00000000
        /*095c*/ 	.short	0x0101
        /*095e*/ 	.byte	0x3f
	.zero		1


	//   ....[32]....
        /*0960*/ 	.word	0x00009240
        /*0964*/ 	.word	0x000000ff
        /*0968*/ 	.word	0x00016830
        /*096c*/ 	.short	0x010a
        /*096e*/ 	.byte	0x06
	.zero		1


	//   ....[33]....
        /*0970*/ 	.word	0x00009280
        /*0974*/ 	.word	0x000000ff
        /*0978*/ 	.word	0x00016830
        /*097c*/ 	.short	0x010a
        /*097e*/ 	.byte	0x06
	.zero		1


	//   ....[34]....
        /*0980*/ 	.word	0x00009480
        /*0984*/ 	.word	0x000000ff
        /*0988*/ 	.word	0x00016850
        /*098c*/ 	.short	0x010a
        /*098e*/ 	.byte	0x06
	.zero		1


	//   ....[35]....
        /*0990*/ 	.word	0x000094c0
        /*0994*/ 	.word	0x000000ff
        /*0998*/ 	.word	0x00016850
        /*099c*/ 	.short	0x010a
        /*099e*/ 	.byte	0x06
	.zero		1


	//   ....[36]....
        /*09a0*/ 	.word	0x0000ab60
        /*09a4*/ 	.word	0x00000015
        /*09a8*/ 	.word	0x00000000
        /*09ac*/ 	.short	0x0101
        /*09ae*/ 	.byte	0x3f
	.zero		1


	//   ....[37]....
        /*09b0*/ 	.word	0x0000ad10
        /*09b4*/ 	.word	0x0000001f
        /*09b8*/ 	.word	0x00000000
        /*09bc*/ 	.short	0x0101
        /*09be*/ 	.byte	0x3f
	.zero		1


	//   ....[38]....
        /*09c0*/ 	.word	0x0000b770
        /*09c4*/ 	.word	0x000000ff
        /*09c8*/ 	.word	0x00016830
        /*09cc*/ 	.short	0x010a
        /*09ce*/ 	.byte	0x06
	.zero		1


	//   ....[39]....
        /*09d0*/ 	.word	0x0000b7b0
        /*09d4*/ 	.word	0x000000ff
        /*09d8*/ 	.word	0x00016830
        /*09dc*/ 	.short	0x010a
        /*09de*/ 	.byte	0x06
	.zero		1


	//   ....[40]....
        /*09e0*/ 	.word	0x0000b9b0
        /*09e4*/ 	.word	0x000000ff
        /*09e8*/ 	.word	0x00016850
        /*09ec*/ 	.short	0x010a
        /*09ee*/ 	.byte	0x06
	.zero		1


	//   ....[41]....
        /*09f0*/ 	.word	0x0000b9f0
        /*09f4*/ 	.word	0x000000ff
        /*09f8*/ 	.word	0x00016850
        /*09fc*/ 	.short	0x010a
        /*09fe*/ 	.byte	0x06
	.zero		1


	//   ....[42]....
        /*0a00*/ 	.word	0x0000c640
        /*0a04*/ 	.word	0x0000004b
        /*0a08*/ 	.word	0x00000000
        /*0a0c*/ 	.short	0x0101
        /*0a0e*/ 	.byte	0x3f
	.zero		1


	//   ....[43]....
        /*0a10*/ 	.word	0x0000e210
        /*0a14*/ 	.word	0x00000003
        /*0a18*/ 	.word	0x00000000
        /*0a1c*/ 	.short	0x0101
        /*0a1e*/ 	.byte	0x3f
	.zero		1


	//   ....[44]....
        /*0a20*/ 	.word	0x0000ec30
        /*0a24*/ 	.word	0x000000ff
        /*0a28*/ 	.word	0x00016850
        /*0a2c*/ 	.short	0x010a
        /*0a2e*/ 	.byte	0x05
	.zero		1


	//   ....[45]....
        /*0a30*/ 	.word	0x0000ec70
        /*0a34*/ 	.word	0x000000ff
        /*0a38*/ 	.word	0x00016850
        /*0a3c*/ 	.short	0x010a
        /*0a3e*/ 	.byte	0x05
	.zero		1


	//   ....[46]....
        /*0a40*/ 	.word	0x0000f1a0
        /*0a44*/ 	.word	0x00000006
        /*0a48*/ 	.word	0x00000000
        /*0a4c*/ 	.short	0x0101
        /*0a4e*/ 	.byte	0x3f
	.zero		1


	//   ....[47]....
        /*0a50*/ 	.word	0x00010170
        /*0a54*/ 	.word	0x00000000
        /*0a58*/ 	.word	0x00000000
        /*0a5c*/ 	.short	0x0101
        /*0a5e*/ 	.byte	0x3f
	.zero		1


	//   ....[48]....
        /*0a60*/ 	.word	0x00010800
        /*0a64*/ 	.word	0x00000006
        /*0a68*/ 	.word	0x00000000
        /*0a6c*/ 	.short	0x0101
        /*0a6e*/ 	.byte	0x3f
	.zero		1


	//   ....[49]....
        /*0a70*/ 	.word	0x00013ca0
        /*0a74*/ 	.word	0x00000000
        /*0a78*/ 	.word	0x00016840
        /*0a7c*/ 	.short	0x010a
        /*0a7e*/ 	.byte	0x3f
	.zero		1


	//   ....[50]....
        /*0a80*/ 	.word	0x00014c90
        /*0a84*/ 	.word	0x00000011
        /*0a88*/ 	.word	0x00016800
        /*0a8c*/ 	.short	0x0107
        /*0a8e*/ 	.byte	0x3f
	.zero		1


	//   ....[51]....
        /*0a90*/ 	.word	0x00014d80
        /*0a94*/ 	.word	0x00000011
        /*0a98*/ 	.word	0x00016800
        /*0a9c*/ 	.short	0x0101
        /*0a9e*/ 	.byte	0x3f
	.zero		1


	//   ....[52]....
        /*0aa0*/ 	.word	0x00014da0
        /*0aa4*/ 	.word	0x00000011
        /*0aa8*/ 	.word	0x00016820
        /*0aac*/ 	.short	0x010a
        /*0aae*/ 	.byte	0x3f
	.zero		1


	//   ....[53]....
        /*0ab0*/ 	.word	0x00015180
        /*0ab4*/ 	.word	0x00000002
        /*0ab8*/ 	.word	0x00016840
        /*0abc*/ 	.short	0x010a
        /*0abe*/ 	.byte	0x3f
	.zero		1


	//   ....[54]....
        /*0ac0*/ 	.word	0x00015400
        /*0ac4*/ 	.word	0x00000003
        /*0ac8*/ 	.word	0x00000060
        /*0acc*/ 	.short	0x010a
        /*0ace*/ 	.byte	0x3f
	.zero		1


	//   ....[55]....
        /*0ad0*/ 	.word	0x00015940
        /*0ad4*/ 	.word	0x00000002
        /*0ad8*/ 	.word	0x00016840
        /*0adc*/ 	.short	0x010a
        /*0ade*/ 	.byte	0x3f
	.zero		1


	//   ....[56]....
        /*0ae0*/ 	.word	0x00015bc0
        /*0ae4*/ 	.word	0x0000000a
        /*0ae8*/ 	.word	0x00000060
        /*0aec*/ 	.short	0x010a
        /*0aee*/ 	.byte	0x3f
	.zero		1


	//   ....[57]....
        /*0af0*/ 	.word	0x00016050
        /*0af4*/ 	.word	0x00000002
        /*0af8*/ 	.word	0x00016840
        /*0afc*/ 	.short	0x010a
        /*0afe*/ 	.byte	0x3f
	.zero		1


	//   ....[58]....
        /*0b00*/ 	.word	0x000162e0
        /*0b04*/ 	.word	0x00000007
        /*0b08*/ 	.word	0x00000060
        /*0b0c*/ 	.short	0x010a
        /*0b0e*/ 	.byte	0x3f
	.zero		1


	//   ....[59]....
        /*0b10*/ 	.word	0x00016720
        /*0b14*/ 	.word	0x00000003
        /*0b18*/ 	.word	0x00016860
        /*0b1c*/ 	.short	0x010a
        /*0b1e*/ 	.byte	0x3f
	.zero		1


	//   ....[60]....
        /*0b20*/ 	.word	0x00017a90
        /*0b24*/ 	.word	0x00000009
        /*0b28*/ 	.word	0x00016820
        /*0b2c*/ 	.short	0x010a
        /*0b2e*/ 	.byte	0x3f
	.zero		1


	//   ....[61]....
        /*0b30*/ 	.word	0x00017c30
        /*0b34*/ 	.word	0x00000007
        /*0b38*/ 	.word	0x00000000
        /*0b3c*/ 	.short	0x010a
        /*0b3e*/ 	.byte	0x3f
	.zero		1


	//   ....[62]....
        /*0b40*/ 	.word	0x00017ca0
        /*0b44*/ 	.word	0x00000003
        /*0b48*/ 	.word	0x00000000
        /*0b4c*/ 	.short	0x010a
        /*0b4e*/ 	.byte	0x3f
	.zero		1


	//   ....[63]....
        /*0b50*/ 	.word	0x00017d00
        /*0b54*/ 	.word	0x00000005
        /*0b58*/ 	.word	0x00000000
        /*0b5c*/ 	.short	0x010a
        /*0b5e*/ 	.byte	0x3f
	.zero		1


	//   ....[64]....
        /*0b60*/ 	.word	0x00017d30
        /*0b64*/ 	.word	0x00000003
        /*0b68*/ 	.word	0x00000000
        /*0b6c*/ 	.short	0x010a
        /*0b6e*/ 	.byte	0x3f
	.zero		1


	//   ....[65]....
        /*0b70*/ 	.word	0x00017da0
        /*0b74*/ 	.word	0x00000003
        /*0b78*/ 	.word	0x00016800
        /*0b7c*/ 	.short	0x010a
        /*0b7e*/ 	.byte	0x3f
	.zero		1


	//   ....[66]....
        /*0b80*/ 	.word	0x00017df0
        /*0b84*/ 	.word	0x0000005a
        /*0b88*/ 	.word	0x00016830
        /*0b8c*/ 	.short	0x010a
        /*0b8e*/ 	.byte	0x3f
	.zero		1


	//   ....[67]....
        /*0b90*/ 	.word	0x00017e50
        /*0b94*/ 	.word	0x00000006
        /*0b98*/ 	.word	0x00016830
        /*0b9c*/ 	.short	0x010a
        /*0b9e*/ 	.byte	0x3f
	.zero		1


	//   ....[68]....
        /*0ba0*/ 	.word	0x00017eb0
        /*0ba4*/ 	.word	0x00000006
        /*0ba8*/ 	.word	0x00016850
        /*0bac*/ 	.short	0x010a
        /*0bae*/ 	.byte	0x3f
	.zero		1


	//   ....[69]....
        /*0bb0*/ 	.word	0x00017f10
        /*0bb4*/ 	.word	0x00000007
        /*0bb8*/ 	.word	0x00016830
        /*0bbc*/ 	.short	0x010a
        /*0bbe*/ 	.byte	0x3f
	.zero		1


	//   ....[70]....
        /*0bc0*/ 	.word	0x00017f70
        /*0bc4*/ 	.word	0x00000007
        /*0bc8*/ 	.word	0x00016850
        /*0bcc*/ 	.short	0x010a
        /*0bce*/ 	.byte	0x3f
	.zero		1


	//   ....[71]....
        /*0bd0*/ 	.word	0x00017fd0
        /*0bd4*/ 	.word	0x00000007
        /*0bd8*/ 	.word	0x00016830
        /*0bdc*/ 	.short	0x010a
        /*0bde*/ 	.byte	0x3f
	.zero		1


	//   ....[72]....
        /*0be0*/ 	.word	0x00018030
        /*0be4*/ 	.word	0x00000007
        /*0be8*/ 	.word	0x00016850
        /*0bec*/ 	.short	0x010a
        /*0bee*/ 	.byte	0x3f
	.zero		1


	//   ....[73]....
        /*0bf0*/ 	.word	0x00018090
        /*0bf4*/ 	.word	0x00000005
        /*0bf8*/ 	.word	0x00016850
        /*0bfc*/ 	.short	0x010a
        /*0bfe*/ 	.byte	0x3f
	.zero		1


	//   ....[74]....
        /*0c00*/ 	.word	0x00018230
        /*0c04*/ 	.word	0x00000000
        /*0c08*/ 	.word	0x00016840
        /*0c0c*/ 	.short	0x010a
        /*0c0e*/ 	.byte	0x3f
	.zero		1


	//   ....[75]....
        /*0c10*/ 	.word	0x00019180
        /*0c14*/ 	.word	0x00000011
        /*0c18*/ 	.word	0x00016820
        /*0c1c*/ 	.short	0x010a
        /*0c1e*/ 	.byte	0x3f
	.zero		1


	//   ....[76]....
        /*0c20*/ 	.word	0x000191d0
        /*0c24*/ 	.word	0x00000002
        /*0c28*/ 	.word	0x00016840
        /*0c2c*/ 	.short	0x010a
        /*0c2e*/ 	.byte	0x3f
	.zero		1


	//   ....[77]....
        /*0c30*/ 	.word	0x00019220
        /*0c34*/ 	.word	0x00000003
        /*0c38*/ 	.word	0x00000060
        /*0c3c*/ 	.short	0x010a
        /*0c3e*/ 	.byte	0x3f
	.zero		1


	//   ....[78]....
        /*0c40*/ 	.word	0x00019270
        /*0c44*/ 	.word	0x00000002
        /*0c48*/ 	.word	0x00016840
        /*0c4c*/ 	.short	0x010a
        /*0c4e*/ 	.byte	0x3f
	.zero		1


	//   ....[79]....
        /*0c50*/ 	.word	0x000192c0
        /*0c54*/ 	.word	0x0000000a
        /*0c58*/ 	.word	0x00000060
        /*0c5c*/ 	.short	0x010a
        /*0c5e*/ 	.byte	0x3f
	.zero		1


	//   ....[80]....
        /*0c60*/ 	.word	0x00019310
        /*0c64*/ 	.word	0x00000002
        /*0c68*/ 	.word	0x00016840
        /*0c6c*/ 	.short	0x010a
        /*0c6e*/ 	.byte	0x3f
	.zero		1


	//   ....[81]....
        /*0c70*/ 	.word	0x00019360
        /*0c74*/ 	.word	0x00000007
        /*0c78*/ 	.word	0x00000060
        /*0c7c*/ 	.short	0x010a
        /*0c7e*/ 	.byte	0x3f
	.zero		1


	//   ....[82]....
        /*0c80*/ 	.word	0x000193b0
        /*0c84*/ 	.word	0x00000003
        /*0c88*/ 	.word	0x00016860
        /*0c8c*/ 	.short	0x010a
        /*0c8e*/ 	.byte	0x3f
	.zero		1


	//   ....[83]....
        /*0c90*/ 	.word	0x00019dd0
        /*0c94*/ 	.word	0x00000009
        /*0c98*/ 	.word	0x00016820
        /*0c9c*/ 	.short	0x010a
        /*0c9e*/ 	.byte	0x3f
	.zero		1


	//   ....[84]....
        /*0ca0*/ 	.word	0x00019f70
        /*0ca4*/ 	.word	0x00000007
        /*0ca8*/ 	.word	0x00000000
        /*0cac*/ 	.short	0x010a
        /*0cae*/ 	.byte	0x3f
	.zero		1


	//   ....[85]....
        /*0cb0*/ 	.word	0x00019fc0
        /*0cb4*/ 	.word	0x00000003
        /*0cb8*/ 	.word	0x00000000
        /*0cbc*/ 	.short	0x010a
        /*0cbe*/ 	.byte	0x3f
	.zero		1


	//   ....[86]....
        /*0cc0*/ 	.word	0x0001a010
        /*0cc4*/ 	.word	0x00000005
        /*0cc8*/ 	.word	0x00000000
        /*0ccc*/ 	.short	0x010a
        /*0cce*/ 	.byte	0x3f
	.zero		1


	//----- nvinfo : EIATTR_NUM_MBARRIERS
	.align		4
.L_1511:
        /*0cd0*/ 	.byte	0x03, 0x38
        /*0cd2*/ 	.short	0x0016


	//----- nvinfo : EIATTR_EXIT_INSTR_OFFSETS
	.align		4
        /*0cd4*/ 	.byte	0x04, 0x1c
        /*0cd6*/ 	.short	(.L_1513 - .L_1512)


	//   ....[0]....
.L_1512:
        /*0cd8*/ 	.word	0x00000a80


	//   ....[1]....
        /*0cdc*/ 	.word	0x000117a0


	//   ....[2]....
        /*0ce0*/ 	.word	0x00017d80


	//----- nvinfo : EIATTR_MAX_THREADS
	.align		4
.L_1513:
        /*0ce4*/ 	.byte	0x04, 0x05
        /*0ce6*/ 	.short	(.L_1515 - .L_1514)
.L_1514:
        /*0ce8*/ 	.word	0x00000200
        /*0cec*/ 	.word	0x00000001
        /*0cf0*/ 	.word	0x00000001


	//----- nvinfo : EIATTR_CRS_STACK_SIZE
	.align		4
.L_1515:
        /*0cf4*/ 	.byte	0x04, 0x1e
        /*0cf6*/ 	.short	(.L_1517 - .L_1516)
.L_1516:
        /*0cf8*/ 	.word	0x00000000


	//----- nvinfo : EIATTR_CBANK_PARAM_SIZE
	.align		4
.L_1517:
        /*0cfc*/ 	.byte	0x03, 0x19
        /*0cfe*/ 	.short	0x0af0


	//----- nvinfo : EIATTR_PARAM_CBANK
	.align		4
        /*0d00*/ 	.byte	0x04, 0x0a
        /*0d02*/ 	.short	(.L_1519 - .L_1518)
	.align		4
.L_1518:
        /*0d04*/ 	.word	index@(.nv.constant0._ZN7cutlass13device_kernelIN5flash11enable_sm90INS1_16FlashAttnFwdSm90INS1_25CollectiveMainloopFwdSm90ILi2EN4cute5tupleIJNS5_1CILi1EEES8_S8_EEENS6_IJNS7_ILi192EEENS7_ILi128EEENS7_ILi64EEEEEELi64ENS_6half_tEfNS_4arch4Sm90ELb0ELb1ELb1ELb1ELb0ELb0ELb0ELb1ELb1ELb1ELb1ELb0EEENS1_21CollectiveEpilogueFwdINS6_IJSA_SC_SB_EEES9_SE_SG_Li384ELb1ELb1ELb1ELb0EEENS1_36VarlenDynamicPersistentTileSchedulerILi192ELi128ELi384ELi128ELb1ELb1ELb1ELb1ELb0ELb1EEEEEEEEEvNT_6ParamsE)
        /*0d08*/ 	.short	0x0210
        /*0d0a*/ 	.short	0x0af0


	//----- nvinfo : EIATTR_SW_WAR
	.align		4
.L_1519:
        /*0d0c*/ 	.byte	0x04, 0x36
        /*0d0e*/ 	.short	(.L_1521 - .L_1520)
.L_1520:
        /*0d10*/ 	.word	0x00000008
.L_1521:


//--------------------- .nv.info._ZN7cutlass13device_kernelIN5flash11enable_sm90INS1_16FlashAttnFwdSm90INS1_25CollectiveMainloopFwdSm90ILi2EN4cute5tupleIJNS5_1CILi1EEES8_S8_EEENS6_IJNS7_ILi192EEENS7_ILi128EEENS7_ILi64EEEEEELi64ENS_6half_tEfNS_4arch4Sm90ELb0ELb1ELb1ELb1ELb0ELb1ELb0ELb1ELb1ELb1ELb1ELb0EEENS1_21CollectiveEpilogueFwdINS6_IJSA_SC_SB_EEES9_SE_SG_Li384ELb1ELb1ELb1ELb0EEENS1_36VarlenDynamicPersistentTileSchedulerILi192ELi128ELi384ELi128ELb1ELb1ELb1ELb1ELb0ELb1EEEEEEEEEvNT_6ParamsE --------------------------
	.section	.nv.info._ZN7cutlass13device_kernelIN5flash11enable_sm90INS1_16FlashAttnFwdSm90INS1_25CollectiveMainloopFwdSm90ILi2EN4cute5tupleIJNS5_1CILi1EEES8_S8_EEENS6_IJNS7_ILi192EEENS7_ILi128EEENS7_ILi64EEEEEELi64ENS_6half_tEfNS_4arch4Sm90ELb0ELb1ELb1ELb1ELb0ELb1ELb0ELb1ELb1ELb1ELb1ELb0EEENS1_21CollectiveEpilogueFwdINS6_IJSA_SC_SB_EEES9_SE_SG_Li384ELb1ELb1ELb1ELb0EEENS1_36VarlenDynamicPersistentTileSchedulerILi192ELi128ELi384ELi128ELb1ELb1ELb1ELb1ELb0ELb1EEEEEEEEEvNT_6ParamsE,"",@"SHT_CUDA_INFO"
	.sectionflags	@""
	.align	4


	//----- nvinfo : EIATTR_CUDA_API_VERSION
	.align		4
        /*0000*/ 	.byte	0x04, 0x37
        /*0002*/ 	.short	(.L_1523 - .L_1522)
.L_1522:
        /*0004*/ 	.word	0x00000082


	//----- nvinfo : EIATTR_KPARAM_INFO
	.align		4
.L_1523:
        /*0008*/ 	.byte	0x04, 0x17
        /*000a*/ 	.short	(.L_1525 - .L_1524)
.L_1524:
        /*000c*/ 	.word	0x00000000
        /*0010*/ 	.short	0x0000
        /*0012*/ 	.short	0x0070
        /*0014*/ 	.byte	0x00, 0xf0, 0x01, 0x2a


	//----- nvinfo : EIATTR_SPARSE_MMA_MASK
	.align		4
.L_1525:
        /*0018*/ 	.byte	0x03, 0x50
        /*001a*/ 	.short	0x0000


	//----- nvinfo : EIATTR_MAXREG_COUNT
	.align		4
        /*001c*/ 	.byte	0x03, 0x1b
        /*001e*/ 	.short	0x0080


	//----- nvinfo : EIATTR_NUM_BARRIERS
	.align		4
        /*0020*/ 	.byte	0x02, 0x4c
        /*0022*/ 	.byte	0x10
	.zero		1


	//----- nvinfo : EIATTR_EXTERNS
	.align		4
        /*0024*/ 	.byte	0x04, 0x0f
        /*0026*/ 	.short	(.L_1527 - .L_1526)


	//   ....[0]....
	.align		4
.L_1526:
        /*0028*/ 	.word	index@(__assertfail)


	//----- nvinfo : EIATTR_ANNOTATIONS
	.align		4
.L_1527:
        /*002c*/ 	.byte	0x04, 0x55
        /*002e*/ 	.short	(.L_1529 - .L_1528)


	//   ....[0]....
.L_1528:
        /* <DEDUP_REMOVED lines=84> */


	//----- nvinfo : EIATTR_MERCURY_ISA_VERSION
	.align		4
.L_1529:
        /*0558*/ 	.byte	0x03, 0x5f
        /*055a*/ 	.short	0x0101


	//----- nvinfo : EIATTR_UNUSED_LOAD_BYTE_OFFSET
	.align		4
        /*055c*/ 	.byte	0x04, 0x44
        /*055e*/ 	.short	(.L_1531 - .L_1530)


	//   ....[0]....
.L_1530:
        /*0560*/ 	.word	0x00000ae0
        /*0564*/ 	.word	0x0000fff0


	//   ....[1]....
        /*0568*/ 	.word	0x00017420
        /*056c*/ 	.word	0x0000fff0


	//----- nvinfo : EIATTR_INT_WARP_WIDE_INSTR_OFFSETS
	.align		4
.L_1531:
        /*0570*/ 	.byte	0x04, 0x31
        /*0572*/ 	.short	(.L_1533 - .L_1532)


	//   ....[0]....
.L_1532:
        /*0574*/ 	.word	0x00000180


	//   ....[1]....
        /*0578*/ 	.word	0x00000220


	//   ....[2]....
        /*057c*/ 	.word	0x00000290


	//   ....[3]....
        /*0580*/ 	.word	0x0001ca50


	//   ....[4]....
        /*0584*/ 	.word	0x0001cae0


	//   ....[5]....
        /*0588*/ 	.word	0x0001fb40


	//   ....[6]....
        /*058c*/ 	.word	0x0001fbd0


	//----- nvinfo : EIATTR_COOP_GROUP_MASK_REGIDS
	.align		4
.L_1533:
        /*0590*/ 	.byte	0x04, 0x29
        /*0592*/ 	.short	(.L_1535 - .L_1534)


	//   ....[0]....
.L_1534:
        /*0594*/ 	.word	0xffffffff


	//   ....[1]....
        /*0598*/ 	.word	0xffffffff


	//   ....[2]....
        /*059c*/ 	.word	0xffffffff


	//   ....[3]....
        /*05a0*/ 	.word	0xffffffff


	//   ....[4]....
        /*05a4*/ 	.word	0xffffffff


	//   ....[5]....
        /*05a8*/ 	.word	0xffffffff


	//   ....[6]....
        /*05ac*/ 	.word	0xffffffff


	//   ....[7]....
        /*05b0*/ 	.word	0xffffffff


	//   ....[8]....
        /*05b4*/ 	.word	0xffffffff


	//   ....[9]....
        /*05b8*/ 	.word	0xffffffff


	//   ....[10]....
        /*05bc*/ 	.word	0xffffffff


	//   ....[11]....
        /*05c0*/ 	.word	0xffffffff


	//   ....[12]....
        /*05c4*/ 	.word	0xffffffff


	//   ....[13]....
        /*05c8*/ 	.word	0xffffffff


	//   ....[14]....
        /*05cc*/ 	.word	0xffffffff


	//   ....[15]....
        /*05d0*/ 	.word	0xffffffff


	//   ....[16]....
        /*05d4*/ 	.word	0xffffffff


	//   ....[17]....
        /*05d8*/ 	.word	0xffffffff


	//   ....[18]....
        /*05dc*/ 	.word	0xffffffff


	//   ....[19]....
        /*05e0*/ 	.word	0xffffffff


	//   ....[20]....
        /*05e4*/ 	.word	0xffffffff


	//   ....[21]....
        /*05e8*/ 	.word	0xffffffff


	//   ....[22]....
        /*05ec*/ 	.word	0xffffffff


	//   ....[23]....
        /*05f0*/ 	.word	0xffffffff


	//   ....[24]....
        /*05f4*/ 	.word	0xffffffff


	//   ....[25]....
        /*05f8*/ 	.word	0xffffffff


	//   ....[26]....
        /*05fc*/ 	.word	0xffffffff


	//   ....[27]....
        /*0600*/ 	.word	0xffffffff


	//   ....[28]....
        /*0604*/ 	.word	0xffffffff


	//   ....[29]....
        /*0608*/ 	.word	0xffffffff


	//   ....[30]....
        /*060c*/ 	.word	0xffffffff


	//   ....[31]....
        /*0610*/ 	.word	0xffffffff


	//   ....[32]....
        /*0614*/ 	.word	0xffffffff


	//   ....[33]....
        /*0618*/ 	.word	0xffffffff


	//   ....[34]....
        /*061c*/ 	.word	0xffffffff


	//   ....[35]....
        /*0620*/ 	.word	0xffffffff


	//   ....[36]....
        /*0624*/ 	.word	0xffffffff


	//   ....[37]....
        /*0628*/ 	.word	0xffffffff


	//   ....[38]....
        /*062c*/ 	.word	0xffffffff


	//   ....[39]....
        /*0630*/ 	.word	0xffffffff


	//   ....[40]....
        /*0634*/ 	.word	0xffffffff


	//   ....[41]....
        /*0638*/ 	.word	0xffffffff


	//   ....[42]....
        /*063c*/ 	.word	0xffffffff


	//   ....[43]....
        /*0640*/ 	.word	0xffffffff


	//   ....[44]....
        /*0644*/ 	.word	0xffffffff


	//   ....[45]....
        /*0648*/ 	.word	0xffffffff


	//   ....[46]....
        /*064c*/ 	.word	0xffffffff


	//   ....[47]....
        /*0650*/ 	.word	0xffffffff


	//   ....[48]....
        /*0654*/ 	.word	0xffffffff


	//   ....[49]....
        /*0658*/ 	.word	0xffffffff


	//   ....[50]....
        /*065c*/ 	.word	0xffffffff


	//   ....[51]....
        /*0660*/ 	.word	0xffffffff


	//   ....[52]....
        /*0664*/ 	.word	0xffffffff


	//   ....[53]....
        /*0668*/ 	.word	0xffffffff


	//   ....[54]....
        /*066c*/ 	.word	0xffffffff


	//   ....[55]....
        /*0670*/ 	.word	0xffffffff


	//   ....[56]....
        /*0674*/ 	.word	0xffffffff


	//   ....[57]....
        /*0678*/ 	.word	0xffffffff


	//   ....[58]....
        /*067c*/ 	.word	0xffffffff


	//   ....[59]....
        /*0680*/ 	.word	0xffffffff


	//   ....[60]....
        /*0684*/ 	.word	0xffffffff


	//   ....[61]....
        /*0688*/ 	.word	0xffffffff


	//   ....[62]....
        /*068c*/ 	.word	0xffffffff


	//   ....[63]....
        /*0690*/ 	.word	0xffffffff


	//   ....[64]....
        /*0694*/ 	.word	0xffffffff


	//   ....[65]....
        /*0698*/ 	.word	0xffffffff


	//   ....[66]....
        /*069c*/ 	.word	0xffffffff


	//   ....[67]....
        /*06a0*/ 	.word	0xffffffff


	//   ....[68]....
        /*06a4*/ 	.word	0xffffffff


	//   ....[69]....
        /*06a8*/ 	.word	0xffffffff


	//   ....[70]....
        /*06ac*/ 	.word	0xffffffff


	//   ....[71]....
        /*06b0*/ 	.word	0xffffffff


	//   ....[72]....
        /*06b4*/ 	.word	0xffffffff


	//   ....[73]....
        /*06b8*/ 	.word	0xffffffff


	//   ....[74]....
        /*06bc*/ 	.word	0xffffffff


	//   ....[75]....
        /*06c0*/ 	.word	0xffffffff


	//   ....[76]....
        /*06c4*/ 	.word	0xffffffff


	//   ....[77]....
        /*06c8*/ 	.word	0xffffffff


	//   ....[78]....
        /*06cc*/ 	.word	0xffffffff


	//   ....[79]....
        /*06d0*/ 	.word	0xffffffff


	//   ....[80]....
        /*06d4*/ 	.word	0xffffffff


	//   ....[81]....
        /*06d8*/ 	.word	0xffffffff


	//   ....[82]....
        /*06dc*/ 	.word	0xffffffff


	//   ....[83]....
        /*06e0*/ 	.word	0xffffffff


	//   ....[84]....
        /*06e4*/ 	.word	0xffffffff


	//   ....[85]....
        /*06e8*/ 	.word	0xffffffff


	//   ....[86]....
        /*06ec*/ 	.word	0xffffffff


	//   ....[87]....
        /*06f0*/ 	.word	0xffffffff


	//   ....[88]....
        /*06f4*/ 	.word	0xffffffff


	//   ....[89]....
        /*06f8*/ 	.word	0xffffffff


	//   ....[90]....
        /*06fc*/ 	.word	0xffffffff


	//   ....[91]....
        /*0700*/ 	.word	0xffffffff


	//   ....[92]....
        /*0704*/ 	.word	0xffffffff


	//   ....[93]....
        /*0708*/ 	.word	0xffffffff


	//   ....[94]....
        /*070c*/ 	.word	0xffffffff


	//   ....[95]....
        /*0710*/ 	.word	0xffffffff


	//   ....[96]....
        /*0714*/ 	.word	0xffffffff


	//   ....[97]....
        /*0718*/ 	.word	0xffffffff


	//   ....[98]....
        /*071c*/ 	.word	0xffffffff


	//   ....[99]....
        /*0720*/ 	.word	0xffffffff


	//   ....[100]....
        /*0724*/ 	.word	0xffffffff


	//   ....[101]....
        /*0728*/ 	.word	0xffffffff


	//   ....[102]....
        /*072c*/ 	.word	0xffffffff


	//   ....[103]....
        /*0730*/ 	.word	0xffffffff


	//   ....[104]....
        /*0734*/ 	.word	0xffffffff


	//   ....[105]....
        /*0738*/ 	.word	0xffffffff


	//   ....[106]....
        /*073c*/ 	.word	0xffffffff


	//   ....[107]....
        /*0740*/ 	.word	0xffffffff


	//   ....[108]....
        /*0744*/ 	.word	0xffffffff


	//   ....[109]....
        /*0748*/ 	.word	0xffffffff


	//   ....[110]....
        /*074c*/ 	.word	0xffffffff


	//   ....[111]....
        /*0750*/ 	.word	0xffffffff


	//   ....[112]....
        /*0754*/ 	.word	0xffffffff


	//   ....[113]....
        /*0758*/ 	.word	0xffffffff


	//   ....[114]....
        /*075c*/ 	.word	0xffffffff


	//   ....[115]....
        /*0760*/ 	.word	0xffffffff


	//   ....[116]....
        /*0764*/ 	.word	0xffffffff


	//   ....[117]....
        /*0768*/ 	.word	0xffffffff


	//   ....[118]....
        /*076c*/ 	.word	0xffffffff


	//   ....[119]....
        /*0770*/ 	.word	0xffffffff


	//   ....[120]....
        /*0774*/ 	.word	0xffffffff


	//   ....[121]....
        /*0778*/ 	.word	0xffffffff


	//   ....[122]....
        /*077c*/ 	.word	0xffffffff


	//   ....[123]....
        /*0780*/ 	.word	0xffffffff


	//   ....[124]....
        /*0784*/ 	.word	0xffffffff


	//   ....[125]....
        /*0788*/ 	.word	0xffffffff


	//   ....[126]....
        /*078c*/ 	.word	0xffffffff


	//   ....[127]....
        /*0790*/ 	.word	0xffffffff


	//   ....[128]....
        /*0794*/ 	.word	0xffffffff


	//   ....[129]....
        /*0798*/ 	.word	0xffffffff


	//   ....[130]....
        /*079c*/ 	.word	0xffffffff


	//   ....[131]....
        /*07a0*/ 	.word	0xffffffff


	//   ....[132]....
        /*07a4*/ 	.word	0xffffffff


	//   ....[133]....
        /*07a8*/ 	.word	0xffffffff


	//   ....[134]....
        /*07ac*/ 	.word	0xffffffff


	//   ....[135]....
        /*07b0*/ 	.word	0xffffffff


	//   ....[136]....
        /*07b4*/ 	.word	0x0500000f


	//   ....[137]....
        /*07b8*/ 	.word	0x0500000f


	//   ....[138]....
        /*07bc*/ 	.word	0x0500000f


	//   ....[139]....
        /*07c0*/ 	.word	0x0500000f


	//   ....[140]....
        /*07c4*/ 	.word	0x0500000f


	//   ....[141]....
        /*07c8*/ 	.word	0x0500000f


	//   ....[142]....
        /*07cc*/ 	.word	0x0500000f


	//   ....[143]....
        /*07d0*/ 	.word	0x0500000f


	//   ....[144]....
        /*07d4*/ 	.word	0x0500000f


	//   ....[145]....
        /*07d8*/ 	.word	0x0500000f


	//   ....[146]....
        /*07dc*/ 	.word	0x0500000f


	//   ....[147]....
        /*07e0*/ 	.word	0x0500000f


	//   ....[148]....
        /*07e4*/ 	.word	0x0500000f


	//   ....[149]....
        /*07e8*/ 	.word	0x0500000f


	//   ....[150]....
        /*07ec*/ 	.word	0x0500000f


	//   ....[151]....
        /*07f0*/ 	.word	0x0500000f


	//   ....[152]....
        /*07f4*/ 	.word	0x0500000f


	//   ....[153]....
        /*07f8*/ 	.word	0x0500000f


	//   ....[154]....
        /*07fc*/ 	.word	0x0500000f


	//   ....[155]....
        /*0800*/ 	.word	0x0500000f


	//   ....[156]....
        /*0804*/ 	.word	0x0500000f


	//   ....[157]....
        /*0808*/ 	.word	0x0500000f


	//   ....[158]....
        /*080c*/ 	.word	0x0500000f


	//   ....[159]....
        /*0810*/ 	.word	0x0500000f


	//   ....[160]....
        /*0814*/ 	.word	0x0500000f


	//   ....[161]....
        /*0818*/ 	.word	0x0500000f


	//   ....[162]....
        /*081c*/ 	.word	0x0500000f


	//   ....[163]....
        /*0820*/ 	.word	0x0500000f


	//   ....[164]....
        /*0824*/ 	.word	0x0500000f


	//   ....[165]....
        /*0828*/ 	.word	0x0500000f


	//   ....[166]....
        /*082c*/ 	.word	0x0500000f


	//   ....[167]....
        /*0830*/ 	.word	0x0500000f


	//   ....[168]....
        /*0834*/ 	.word	0x0500000f


	//   ....[169]....
        /*0838*/ 	.word	0x0500000f


	//   ....[170]....
        /*083c*/ 	.word	0x0500000f


	//   ....[171]....
        /*0840*/ 	.word	0x0500000f


	//   ....[172]....
        /*0844*/ 	.word	0x0500000f


	//   ....[173]....
        /*0848*/ 	.word	0x0500000f


	//   ....[174]....
        /*084c*/ 	.word	0x0500000f


	//   ....[175]....
        /*0850*/ 	.word	0x0500000f


	//   ....[176]....
        /*0854*/ 	.word	0x0500000f


	//   ....[177]....
        /*0858*/ 	.word	0x0500000f


	//   ....[178]....
        /*085c*/ 	.word	0x0500000f


	//   ....[179]....
        /*0860*/ 	.word	0x0500000f


	//   ....[180]....
        /*0864*/ 	.word	0x0500000f


	//   ....[181]....
        /*0868*/ 	.word	0x0500000f


	//   ....[182]....
        /*086c*/ 	.word	0x0500000f


	//   ....[183]....
        /*0870*/ 	.word	0x0500000f


	//   ....[184]....
        /*0874*/ 	.word	0x0500000f


	//   ....[185]....
        /*0878*/ 	.word	0x0500000f


	//   ....[186]....
        /*087c*/ 	.word	0x0500000f


	//   ....[187]....
        /*0880*/ 	.word	0x0500000f


	//   ....[188]....
        /*0884*/ 	.word	0x0500000f


	//   ....[189]....
        /*0888*/ 	.word	0x0500000f


	//   ....[190]....
        /*088c*/ 	.word	0x0500000f


	//   ....[191]....
        /*0890*/ 	.word	0x0500000f


	//   ....[192]....
        /*0894*/ 	.word	0x0500000f


	//   ....[193]....
        /*0898*/ 	.word	0x0500000f


	//   ....[194]....
        /*089c*/ 	.word	0x0500000f


	//   ....[195]....
        /*08a0*/ 	.word	0x0500000f


	//   ....[196]....
        /*08a4*/ 	.word	0x0500000f


	//   ....[197]....
        /*08a8*/ 	.word	0x0500000f


	//   ....[198]....
        /*08ac*/ 	.word	0x0500000f


	//   ....[199]....
        /*08b0*/ 	.word	0x0500000f


	//   ....[200]....
        /*08b4*/ 	.word	0x0500000f


	//   ....[201]....
        /*08b8*/ 	.word	0x0500000f


	//   ....[202]....
        /*08bc*/ 	.word	0x0500000f


	//   ....[203]....
        /*08c0*/ 	.word	0x0500000f


	//   ....[204]....
        /*08c4*/ 	.word	0x0500000f


	//   ....[205]....
        /*08c8*/ 	.word	0x0500000f


	//   ....[206]....
        /*08cc*/ 	.word	0x0500000f


	//   ....[207]....
        /*08d0*/ 	.word	0x0500000f


	//   ....[208]....
        /*08d4*/ 	.word	0x0500000f


	//   ....[209]....
        /*08d8*/ 	.word	0x0500000f


	//   ....[210]....
        /*08dc*/ 	.word	0x0500000f


	//   ....[211]....
        /*08e0*/ 	.word	0x0500000f


	//   ....[212]....
        /*08e4*/ 	.word	0x0500000f


	//   ....[213]....
        /*08e8*/ 	.word	0x0500000f


	//   ....[214]....
        /*08ec*/ 	.word	0x0500000f


	//   ....[215]....
        /*08f0*/ 	.word	0x0500000f


	//   ....[216]....
        /*08f4*/ 	.word	0x0500000f


	//   ....[217]....
        /*08f8*/ 	.word	0x0500000f


	//----- nvinfo : EIATTR_COOP_GROUP_INSTR_OFFSETS
	.align		4
.L_1535:
        /*08fc*/ 	.byte	0x04, 0x28
        /*08fe*/ 	.short	(.L_1537 - .L_1536)


	//   ....[0]....
.L_1536:
        /*0900*/ 	.word	0x00000060


	//   ....[1]....
        /*0904*/ 	.word	0x00000190


	//   ....[2]....
        /*0908*/ 	.word	0x00000240


	//   ....[3]....
        /*090c*/ 	.word	0x00000400


	//   ....[4]....
        /*0910*/ 	.word	0x00000560


	//   ....[5]....
        /*0914*/ 	.word	0x00000680


	//   ....[6]....
        /*0918*/ 	.word	0x000007e0


	//   ....[7]....
        /*091c*/ 	.word	0x00006420


	//   ....[8]....
        /*0920*/ 	.word	0x00006bf0


	//   ....[9]....
        /*0924*/ 	.word	0x00006c00


	//   ....[10]....
        /*0928*/ 	.word	0x00006c10


	//   ....[11]....
        /*092c*/ 	.word	0x00006c20


	//   ....[12]....
        /*0930*/ 	.word	0x00006f60


	//   ....[13]....
        /*0934*/ 	.word	0x00006f70


	//   ....[14]....
        /*0938*/ 	.word	0x00006f80


	//   ....[15]....
        /*093c*/ 	.word	0x00006f90


	//   ....[16]....
        /*0940*/ 	.word	0x00008290


	//   ....[17]....
        /*0944*/ 	.word	0x000082a0


	//   ....[18]....
        /*0948*/ 	.word	0x000082b0


	//   ....[19]....
        /*094c*/ 	.word	0x000082c0


	//   ....[20]....
        /*0950*/ 	.word	0x000083c0


	//   ....[21]....
        /*0954*/ 	.word	0x000083e0


	//   ....[22]....
        /*0958*/ 	.word	0x00008470


	//   ....[23]....
        /*095c*/ 	.word	0x000084a0


	//   ....[24]....
        /*0960*/ 	.word	0x00009d10


	//   ....[25]....
        /*0964*/ 	.word	0x0000a510


	//   ....[26]....
        /*0968*/ 	.word	0x0000b750


	//   ....[27]....
        /*096c*/ 	.word	0x0000b800


	//   ....[28]....
        /*0970*/ 	.word	0x0000c160


	//   ....[29]....
        /*0974*/ 	.word	0x0000c1e0


	//   ....[30]....
        /*0978*/ 	.word	0x0000e1c0


	//   ....[31]....
        /*097c*/ 	.word	0x0000e410


	//   ....[32]....
        /*0980*/ 	.word	0x0000ee10


	//   ....[33]....
        /*0984*/ 	.word	0x0000ee30


	//   ....[34]....
        /*0988*/ 	.word	0x0000fd80


	//   ....[35]....
        /*098c*/ 	.word	0x0000fda0


	//   ....[36]....
        /*0990*/ 	.word	0x00011bd0


	//   ....[37]....
        /*0994*/ 	.word	0x00011c30


	//   ....[38]....
        /*0998*/ 	.word	0x000122a0


	//   ....[39]....
        /*099c*/ 	.word	0x00012300


	//   ....[40]....
        /*09a0*/ 	.word	0x000144c0


	//   ....[41]....
        /*09a4*/ 	.word	0x000146d0


	//   ....[42]....
        /*09a8*/ 	.word	0x000153e0


	//   ....[43]....
        /*09ac*/ 	.word	0x00015580


	//   ....[44]....
        /*09b0*/ 	.word	0x00015960


	//   ....[45]....
        /*09b4*/ 	.word	0x00015b00


	//   ....[46]....
        /*09b8*/ 	.word	0x00016c10


	//   ....[47]....
        /*09bc*/ 	.word	0x00016f40


	//   ....[48]....
        /*09c0*/ 	.word	0x00016f70


	//   ....[49]....
        /*09c4*/ 	.word	0x00017040


	//   ....[50]....
        /*09c8*/ 	.word	0x00017d30


	//   ....[51]....
        /*09cc*/ 	.word	0x00017d50


	//   ....[52]....
        /*09d0*/ 	.word	0x00017d60


	//   ....[53]....
        /*09d4*/ 	.word	0x00017d70


	//   ....[54]....
        /*09d8*/ 	.word	0x00018290


	//   ....[55]....
        /*09dc*/ 	.word	0x000182d0


	//   ....[56]....
        /*09e0*/ 	.word	0x00018300


	//   ....[57]....
        /*09e4*/ 	.word	0x00018330


	//   ....[58]....
        /*09e8*/ 	.word	0x00018350


	//   ....[59]....
        /*09ec*/ 	.word	0x00018360


	//   ....[60]....
        /*09f0*/ 	.word	0x000183a0


	//   ....[61]....
        /*09f4*/ 	.word	0x000183d0


	//   ....[62]....
        /*09f8*/ 	.word	0x00018880


	//   ....[63]....
        /*09fc*/ 	.word	0x00018890


	//   ....[64]....
        /*0a00*/ 	.word	0x00018b10


	//   ....[65]....
        /*0a04*/ 	.word	0x00018b20


	//   ....[66]....
        /*0a08*/ 	.word	0x000195d0


	//   ....[67]....
        /*0a0c*/ 	.word	0x00019600


	//   ....[68]....
        /*0a10*/ 	.word	0x00019620


	//   ....[69]....
        /*0a14*/ 	.word	0x00019650


	//   ....[70]....
        /*0a18*/ 	.word	0x00019680


	//   ....[71]....
        /*0a1c*/ 	.word	0x00019690


	//   ....[72]....
        /*0a20*/ 	.word	0x000196c0


	//   ....[73]....
        /*0a24*/ 	.word	0x00019730


	//   ....[74]....
        /*0a28*/ 	.word	0x00019860


	//   ....[75]....
        /*0a2c*/ 	.word	0x00019a60


	//   ....[76]....
        /*0a30*/ 	.word	0x00019a90


	//   ....[77]....
        /*0a34*/ 	.word	0x00019ac0


	//   ....[78]....
        /*0a38*/ 	.word	0x00019af0


	//   ....[79]....
        /*0a3c*/ 	.word	0x00019b20


	//   ....[80]....
        /*0a40*/ 	.word	0x00019b50


	//   ....[81]....
        /*0a44*/ 	.word	0x00019ce0


	//   ....[82]....
        /*0a48*/ 	.word	0x00019d10


	//   ....[83]....
        /*0a4c*/ 	.word	0x00019d40


	//   ....[84]....
        /*0a50*/ 	.word	0x00019d70


	//   ....[85]....
        /*0a54*/ 	.word	0x00019da0


	//   ....[86]....
        /*0a58*/ 	.word	0x00019dd0


	//   ....[87]....
        /*0a5c*/ 	.word	0x00019e60


	//   ....[88]....
        /*0a60*/ 	.word	0x00019e90


	//   ....[89]....
        /*0a64*/ 	.word	0x00019ea0


	//   ....[90]....
        /*0a68*/ 	.word	0x00019ee0


	//   ....[91]....
        /*0a6c*/ 	.word	0x0001b670


	//   ....[92]....
        /*0a70*/ 	.word	0x0001cfe0


	//   ....[93]....
        /*0a74*/ 	.word	0x0001db50


	//   ....[94]....
        /*0a78*/ 	.word	0x0001db70


	//   ....[95]....
        /*0a7c*/ 	.word	0x0001db90


	//   ....[96]....
        /*0a80*/ 	.word	0x0001dc20


	//   ....[97]....
        /*0a84*/ 	.word	0x0001dc30


	//   ....[98]....
        /*0a88*/ 	.word	0x0001dca0


	//   ....[99]....
        /*0a8c*/ 	.word	0x0001dcb0


	//   ....[100]....
        /*0a90*/ 	.word	0x0001dd20


	//   ....[101]....
        /*0a94*/ 	.word	0x0001dd30


	//   ....[102]....
        /*0a98*/ 	.word	0x0001dda0


	//   ....[103]....
        /*0a9c*/ 	.word	0x0001ddb0


	//   ....[104]....
        /*0aa0*/ 	.word	0x0001de20


	//   ....[105]....
        /*0aa4*/ 	.word	0x0001de30


	//   ....[106]....
        /*0aa8*/ 	.word	0x0001dea0


	//   ....[107]....
        /*0aac*/ 	.word	0x0001deb0


	//   ....[108]....
        /*0ab0*/ 	.word	0x0001dec0


	//   ....[109]....
        /*0ab4*/ 	.word	0x0001df00


	//   ....[110]....
        /*0ab8*/ 	.word	0x0001df60


	//   ....[111]....
        /*0abc*/ 	.word	0x0001e030


	//   ....[112]....
        /*0ac0*/ 	.word	0x0001e040


	//   ....[113]....
        /*0ac4*/ 	.word	0x0001e0b0


	//   ....[114]....
        /*0ac8*/ 	.word	0x0001e0c0


	//   ....[115]....
        /*0acc*/ 	.word	0x0001e100


	//   ....[116]....
        /*0ad0*/ 	.word	0x0001e120


	//   ....[117]....
        /*0ad4*/ 	.word	0x000200c0


	//   ....[118]....
        /*0ad8*/ 	.word	0x000200f0


	//   ....[119]....
        /*0adc*/ 	.word	0x00020150


	//   ....[120]....
        /*0ae0*/ 	.word	0x00020180


	//   ....[121]....
        /*0ae4*/ 	.word	0x000201b0


	//   ....[122]....
        /*0ae8*/ 	.word	0x000201e0


	//   ....[123]....
        /*0aec*/ 	.word	0x00020210


	//   ....[124]....
        /*0af0*/ 	.word	0x00020240


	//   ....[125]....
        /*0af4*/ 	.word	0x000203e0


	//   ....[126]....
        /*0af8*/ 	.word	0x00020410


	//   ....[127]....
        /*0afc*/ 	.word	0x00020440


	//   ....[128]....
        /*0b00*/ 	.word	0x00020470


	//   ....[129]....
        /*0b04*/ 	.word	0x000204a0


	//   ....[130]....
        /*0b08*/ 	.word	0x000204d0


	//   ....[131]....
        /*0b0c*/ 	.word	0x00020590


	//   ....[132]....
        /*0b10*/ 	.word	0x000205b0


	//   ....[133]....
        /*0b14*/ 	.word	0x000205d0


	//   ....[134]....
        /*0b18*/ 	.word	0x00020630


	//   ....[135]....
        /*0b1c*/ 	.word	0x00021050


	//   ....[136]....
        /*0b20*/ 	.word	0x000214b0


	//   ....[137]....
        /*0b24*/ 	.word	0x00021560


	//   ....[138]....
        /*0b28*/ 	.word	0x000215f0


	//   ....[139]....
        /*0b2c*/ 	.word	0x00021640


	//   ....[140]....
        /*0b30*/ 	.word	0x00021690


	//   ....[141]....
        /*0b34*/ 	.word	0x00021720


	//   ....[142]....
        /*0b38*/ 	.word	0x000217b0


	//   ....[143]....
        /*0b3c*/ 	.word	0x00021800


	//   ....[144]....
        /*0b40*/ 	.word	0x00021850


	//   ....[145]....
        /*0b44*/ 	.word	0x00021940


	//   ....[146]....
        /*0b48*/ 	.word	0x000219f0


	//   ....[147]....
        /*0b4c*/ 	.word	0x00021a40


	//   ....[148]....
        /*0b50*/ 	.word	0x00021a90


	//   ....[149]....
        /*0b54*/ 	.word	0x00021c20


	//   ....[150]....
        /*0b58*/ 	.word	0x00021d70


	//   ....[151]....
        /*0b5c*/ 	.word	0x00021e00


	//   ....[152]....
        /*0b60*/ 	.word	0x00021e50


	//   ....[153]....
        /*0b64*/ 	.word	0x000221b0


	//   ....[154]....
        /*0b68*/ 	.word	0x00022210


	//   ....[155]....
        /*0b6c*/ 	.word	0x000222d0


	//   ....[156]....
        /*0b70*/ 	.word	0x00022340


	//   ....[157]....
        /*0b74*/ 	.word	0x000223a0


	//   ....[158]....
        /*0b78*/ 	.word	0x00022450


	//   ....[159]....
        /*0b7c*/ 	.word	0x000224b0


	//   ....[160]....
        /*0b80*/ 	.word	0x00022540


	//   ....[161]....
        /*0b84*/ 	.word	0x000225c0


	//   ....[162]....
        /*0b88*/ 	.word	0x00022610


	//   ....[163]....
        /*0b8c*/ 	.word	0x000226a0


	//   ....[164]....
        /*0b90*/ 	.word	0x00022730


	//   ....[165]....
        /*0b94*/ 	.word	0x000227d0


	//   ....[166]....
        /*0b98*/ 	.word	0x00022870


	//   ....[167]....
        /*0b9c*/ 	.word	0x000228d0


	//   ....[168]....
        /*0ba0*/ 	.word	0x00022940


	//   ....[169]....
        /*0ba4*/ 	.word	0x000229a0


	//   ....[170]....
        /*0ba8*/ 	.word	0x00022a10


	//   ....[171]....
        /*0bac*/ 	.word	0x00022ad0


	//   ....[172]....
        /*0bb0*/ 	.word	0x00022b30


	//   ....[173]....
        /*0bb4*/ 	.word	0x00022bf0


	//   ....[174]....
        /*0bb8*/ 	.word	0x00022ed0


	//   ....[175]....
        /*0bbc*/ 	.word	0x000230b0


	//   ....[176]....
        /*0bc0*/ 	.word	0x00023100


	//   ....[177]....
        /*0bc4*/ 	.word	0x00023160


	//   ....[178]....
        /*0bc8*/ 	.word	0x00023240


	//   ....[179]....
        /*0bcc*/ 	.word	0x000232a0


	//   ....[180]....
        /*0bd0*/ 	.word	0x00023380


	//   ....[181]....
        /*0bd4*/ 	.word	0x000233e0


	//   ....[182]....
        /*0bd8*/ 	.word	0x000234c0


	//   ....[183]....
        /*0bdc*/ 	.word	0x00023520


	//   ....[184]....
        /*0be0*/ 	.word	0x00023600


	//   ....[185]....
        /*0be4*/ 	.word	0x00023660


	//   ....[186]....
        /*0be8*/ 	.word	0x00023740


	//   ....[187]....
        /*0bec*/ 	.word	0x000237a0


	//   ....[188]....
        /*0bf0*/ 	.word	0x00023880


	//   ....[189]....
        /*0bf4*/ 	.word	0x000238e0


	//   ....[190]....
        /*0bf8*/ 	.word	0x000239d0


	//   ....[191]....
        /*0bfc*/ 	.word	0x00023a40


	//   ....[192]....
        /*0c00*/ 	.word	0x00023b20


	//   ....[193]....
        /*0c04*/ 	.word	0x00023b80


	//   ....[194]....
        /*0c08*/ 	.word	0x00023c70


	//   ....[195]....
        /*0c0c*/ 	.word	0x00023cd0


	//   ....[196]....
        /*0c10*/ 	.word	0x00023da0


	//   ....[197]....
        /*0c14*/ 	.word	0x00023e00


	//   ....[198]....
        /*0c18*/ 	.word	0x00023ec0


	//   ....[199]....
        /*0c1c*/ 	.word	0x000241e0


	//   ....[200]....
        /*0c20*/ 	.word	0x00024280


	//   ....[201]....
        /*0c24*/ 	.word	0x000243f0


	//   ....[202]....
        /*0c28*/ 	.word	0x00024460


	//   ....[203]....
        /*0c2c*/ 	.word	0x000244d0


	//   ....[204]....
        /*0c30*/ 	.word	0x00024540


	//   ....[205]....
        /*0c34*/ 	.word	0x000245b0


	//   ....[206]....
        /*0c38*/ 	.word	0x00024630


	//   ....[207]....
        /*0c3c*/ 	.word	0x000246b0


	//   ....[208]....
        /*0c40*/ 	.word	0x00024740


	//   ....[209]....
        /*0c44*/ 	.word	0x000247b0


	//   ....[210]....
        /*0c48*/ 	.word	0x00024820


	//   ....[211]....
        /*0c4c*/ 	.word	0x00024890


	//   ....[212]....
        /*0c50*/ 	.word	0x00024910


	//   ....[213]....
        /*0c54*/ 	.word	0x00024980


	//   ....[214]....
        /*0c58*/ 	.word	0x00024a30


	//   ....[215]....
        /*0c5c*/ 	.word	0x00024a80


	//   ....[216]....
        /*0c60*/ 	.word	0x00024b10


	//   ....[217]....
        /*0c64*/ 	.word	0x00024c40


	//----- nvinfo : EIATTR_REG_RECONFIG
	.align		4
.L_1537:
        /*0c68*/ 	.byte	0x01, 0x54
	.zero		2


	//----- nvinfo : EIATTR_SYSCALL_OFFSETS
	.align		4
        /*0c6c*/ 	.byte	0x04, 0x46
        /*0c6e*/ 	.short	(.L_1539 - .L_1538)


	//   ....[0]....
.L_1538:
        /*0c70*/ 	.word	0x00001eb0


	//   ....[1]....
        /*0c74*/ 	.word	0x00002000


	//   ....[2]....
        /*0c78*/ 	.word	0x000065f0


	//   ....[3]....
        /*0c7c*/ 	.word	0x00006910


	//   ....[4]....
        /*0c80*/ 	.word	0x0001cc40


	//   ....[5]....
        /*0c84*/ 	.word	0x0001cd90


	//   ....[6]....
        /*0c88*/ 	.word	0x0001ce80


	//   ....[7]....
        /*0c8c*/ 	.word	0x0001d660


	//----- nvinfo : EIATTR_MBARRIER_INSTR_OFFSETS
	.align		4
.L_1539:
        /*0c90*/ 	.byte	0x04, 0x39
        /*0c92*/ 	.short	(.L_1541 - .L_1540)


	//   ....[0]....
.L_1540:
        /*0c94*/ 	.word	0x000002b0
        /*0c98*/ 	.word	0x000000ff
        /*0c9c*/ 	.word	0x00016800
        /*0ca0*/ 	.short	0x0100
        /*0ca2*/ 	.byte	0x08
	.zero		1


	//   ....[1]....
        /*0ca4*/ 	.word	0x000002c0
        /*0ca8*/ 	.word	0x000000ff
        /*0cac*/ 	.word	0x00016820
        /*0cb0*/ 	.short	0x0100
        /*0cb2*/ 	.byte	0x08
	.zero		1


	//   ....[2]....
        /*0cb4*/ 	.word	0x000003b0
        /*0cb8*/ 	.word	0x000000ff
        /*0cbc*/ 	.word	0x00016830
        /*0cc0*/ 	.short	0x0100
        /*0cc2*/ 	.byte	0x08
	.zero		1


	//   ....[3]....
        /*0cc4*/ 	.word	0x000003c0
        /*0cc8*/ 	.word	0x000000ff
        /*0ccc*/ 	.word	0x00016840
        /*0cd0*/ 	.short	0x0100
        /*0cd2*/ 	.byte	0x08
	.zero		1


	//   ....[4]....
        /*0cd4*/ 	.word	0x000003d0
        /*0cd8*/ 	.word	0x000000ff
        /*0cdc*/ 	.word	0x00016838
        /*0ce0*/ 	.short	0x0100
        /*0ce2*/ 	.byte	0x08
	.zero		1


	//   ....[5]....
        /*0ce4*/ 	.word	0x000003e0
        /*0ce8*/ 	.word	0x000000ff
        /*0cec*/ 	.word	0x00016848
        /*0cf0*/ 	.short	0x0100
        /*0cf2*/ 	.byte	0x08
	.zero		1


	//   ....[6]....
        /*0cf4*/ 	.word	0x00000510
        /*0cf8*/ 	.word	0x000000ff
        /*0cfc*/ 	.word	0x00016850
        /*0d00*/ 	.short	0x0100
        /*0d02*/ 	.byte	0x08
	.zero		1


	//   ....[7]....
        /*0d04*/ 	.word	0x00000520
        /*0d08*/ 	.word	0x000000ff
        /*0d0c*/ 	.word	0x00016860
        /*0d10*/ 	.short	0x0100
        /*0d12*/ 	.byte	0x08
	.zero		1


	//   ....[8]....
        /*0d14*/ 	.word	0x00000530
        /*0d18*/ 	.word	0x000000ff
        /*0d1c*/ 	.word	0x00016858
        /*0d20*/ 	.short	0x0100
        /*0d22*/ 	.byte	0x08
	.zero		1


	//   ....[9]....
        /*0d24*/ 	.word	0x00000540
        /*0d28*/ 	.word	0x000000ff
        /*0d2c*/ 	.word	0x00016868
        /*0d30*/ 	.short	0x0100
        /*0d32*/ 	.byte	0x08
	.zero		1


	//   ....[10]....
        /*0d34*/ 	.word	0x00000630
        /*0d38*/ 	.word	0x000000ff
        /*0d3c*/ 	.word	0x00016870
        /*0d40*/ 	.short	0x0100
        /*0d42*/ 	.byte	0x06
	.zero		1


	//   ....[11]....
        /*0d44*/ 	.word	0x00000640
        /*0d48*/ 	.word	0x000000ff
        /*0d4c*/ 	.word	0x00016880
        /*0d50*/ 	.short	0x0100
        /*0d52*/ 	.byte	0x06
	.zero		1


	//   ....[12]....
        /*0d54*/ 	.word	0x00000650
        /*0d58*/ 	.word	0x000000ff
        /*0d5c*/ 	.word	0x00016878
        /*0d60*/ 	.short	0x0100
        /*0d62*/ 	.byte	0x06
	.zero		1


	//   ....[13]....
        /*0d64*/ 	.word	0x00000660
        /*0d68*/ 	.word	0x000000ff
        /*0d6c*/ 	.word	0x00016888
        /*0d70*/ 	.short	0x0100
        /*0d72*/ 	.byte	0x06
	.zero		1


	//   ....[14]....
        /*0d74*/ 	.word	0x00000790
        /*0d78*/ 	.word	0x000000ff
        /*0d7c*/ 	.word	0x00016890
        /*0d80*/ 	.short	0x0100
        /*0d82*/ 	.byte	0x08
	.zero		1


	//   ....[15]....
        /*0d84*/ 	.word	0x000007a0
        /*0d88*/ 	.word	0x000000ff
        /*0d8c*/ 	.word	0x000168a0
        /*0d90*/ 	.short	0x0100
        /*0d92*/ 	.byte	0x08
	.zero		1


	//   ....[16]....
        /*0d94*/ 	.word	0x000007b0
        /*0d98*/ 	.word	0x000000ff
        /*0d9c*/ 	.word	0x00016898
        /*0da0*/ 	.short	0x0100
        /*0da2*/ 	.byte	0x08
	.zero		1


	//   ....[17]....
        /*0da4*/ 	.word	0x000007c0
        /*0da8*/ 	.word	0x000000ff
        /*0dac*/ 	.word	0x000168a8
        /*0db0*/ 	.short	0x0100
        /*0db2*/ 	.byte	0x08
	.zero		1


	//   ....[18]....
        /*0db4*/ 	.word	0x000008f0
        /*0db8*/ 	.word	0x000000ff
        /*0dbc*/ 	.word	0x000168b0
        /*0dc0*/ 	.short	0x0100
        /*0dc2*/ 	.byte	0x08
	.zero		1


	//   ....[19]....
        /*0dc4*/ 	.word	0x00000900
        /*0dc8*/ 	.word	0x000000ff
        /*0dcc*/ 	.word	0x000168c0
        /*0dd0*/ 	.short	0x0100
        /*0dd2*/ 	.byte	0x08
	.zero		1


	//   ....[20]....
        /*0dd4*/ 	.word	0x00000910
        /*0dd8*/ 	.word	0x000000ff
        /*0ddc*/ 	.word	0x000168b8
        /*0de0*/ 	.short	0x0100
        /*0de2*/ 	.byte	0x08
	.zero		1


	//   ....[21]....
        /*0de4*/ 	.word	0x00000920
        /*0de8*/ 	.word	0x000000ff
        /*0dec*/ 	.word	0x000168c8
        /*0df0*/ 	.short	0x0100
        /*0df2*/ 	.byte	0x08
	.zero		1


	//   ....[22]....
        /*0df4*/ 	.word	0x00003170
        /*0df8*/ 	.word	0x0000004e
        /*0dfc*/ 	.word	0x00016890
        /*0e00*/ 	.short	0x010a
        /*0e02*/ 	.byte	0x3f
	.zero		1


	//   ....[23]....
        /*0e04*/ 	.word	0x000043c0
        /*0e08*/ 	.word	0x0000004e
        /*0e0c*/ 	.word	0x00016890
        /*0e10*/ 	.short	0x010a
        /*0e12*/ 	.byte	0x3f
	.zero		1


	//   ....[24]....
        /*0e14*/ 	.word	0x000054b0
        /*0e18*/ 	.word	0x0000004e
        /*0e1c*/ 	.word	0x00016890
        /*0e20*/ 	.short	0x010a
        /*0e22*/ 	.byte	0x3f
	.zero		1


	//   ....[25]....
        /*0e24*/ 	.word	0x000056c0
        /*0e28*/ 	.word	0x0000000c
        /*0e2c*/ 	.word	0x00000000
        /*0e30*/ 	.short	0x0101
        /*0e32*/ 	.byte	0x3f
	.zero		1


	//   ....[26]....
        /*0e34*/ 	.word	0x00005700
        /*0e38*/ 	.word	0x0000004e
        /*0e3c*/ 	.word	0x000168b0
        /*0e40*/ 	.short	0x010a
        /*0e42*/ 	.byte	0x3f
	.zero		1


	//   ....[27]....
        /*0e44*/ 	.word	0x00005ae0
        /*0e48*/ 	.word	0x0000004e
        /*0e4c*/ 	.word	0x00000000
        /*0e50*/ 	.short	0x0101
        /*0e52*/ 	.byte	0x3f
	.zero		1


	//   ....[28]....
        /*0e54*/ 	.word	0x00006690
        /*0e58*/ 	.word	0x00000002
        /*0e5c*/ 	.word	0x00016800
        /*0e60*/ 	.short	0x010a
        /*0e62*/ 	.byte	0x3f
	.zero		1


	//   ....[29]....
        /*0e64*/ 	.word	0x000066e0
        /*0e68*/ 	.word	0x00000002
        /*0e6c*/ 	.word	0x00016800
        /*0e70*/ 	.short	0x010a
        /*0e72*/ 	.byte	0x3f
	.zero		1


	//   ....[30]....
        /*0e74*/ 	.word	0x00007200
        /*0e78*/ 	.word	0x00000002
        /*0e7c*/ 	.word	0x00016800
        /*0e80*/ 	.short	0x010a
        /*0e82*/ 	.byte	0x3f
	.zero		1


	//   ....[31]....
        /*0e84*/ 	.word	0x00008710
        /*0e88*/ 	.word	0x00000002
        /*0e8c*/ 	.word	0x00016800
        /*0e90*/ 	.short	0x010a
        /*0e92*/ 	.byte	0x3f
	.zero		1


	//   ....[32]....
        /*0e94*/ 	.word	0x00009610
        /*0e98*/ 	.word	0x00000000
        /*0e9c*/ 	.word	0x00016830
        /*0ea0*/ 	.short	0x010a
        /*0ea2*/ 	.byte	0x3f
	.zero		1


	//   ....[33]....
        /*0ea4*/ 	.word	0x00009680
        /*0ea8*/ 	.word	0x00000000
        /*0eac*/ 	.word	0x00016830
        /*0eb0*/ 	.short	0x010a
        /*0eb2*/ 	.byte	0x3f
	.zero		1


	//   ....[34]....
        /*0eb4*/ 	.word	0x00009f10
        /*0eb8*/ 	.word	0x00000004
        /*0ebc*/ 	.word	0x00000000
        /*0ec0*/ 	.short	0x0101
        /*0ec2*/ 	.byte	0x3f
	.zero		1


	//   ....[35]....
        /*0ec4*/ 	.word	0x0000d150
        /*0ec8*/ 	.word	0x00000009
        /*0ecc*/ 	.word	0x00016830
        /*0ed0*/ 	.short	0x010a
        /*0ed2*/ 	.byte	0x3f
	.zero		1


	//   ....[36]....
        /*0ed4*/ 	.word	0x0000d1a0
        /*0ed8*/ 	.word	0x00000009
        /*0edc*/ 	.word	0x00016830
        /*0ee0*/ 	.short	0x010a
        /*0ee2*/ 	.byte	0x3f
	.zero		1


	//   ....[37]....
        /*0ee4*/ 	.word	0x0000d4c0
        /*0ee8*/ 	.word	0x00000009
        /*0eec*/ 	.word	0x00016850
        /*0ef0*/ 	.short	0x010a
        /*0ef2*/ 	.byte	0x3f
	.zero		1


	//   ....[38]....
        /*0ef4*/ 	.word	0x0000d500
        /*0ef8*/ 	.word	0x00000009
        /*0efc*/ 	.word	0x00016850
        /*0f00*/ 	.short	0x010a
        /*0f02*/ 	.byte	0x3f
	.zero		1


	//   ....[39]....
        /*0f04*/ 	.word	0x0000e280
        /*0f08*/ 	.word	0x0000000d
        /*0f0c*/ 	.word	0x00000000
        /*0f10*/ 	.short	0x0101
        /*0f12*/ 	.byte	0x3f
	.zero		1


	//   ....[40]....
        /*0f14*/ 	.word	0x0000ec00
        /*0f18*/ 	.word	0x0000000c
        /*0f1c*/ 	.word	0x00000000
        /*0f20*/ 	.short	0x0101
        /*0f22*/ 	.byte	0x3f
	.zero		1


	//   ....[41]....
        /*0f24*/ 	.word	0x00010be0
        /*0f28*/ 	.word	0x00000005
        /*0f2c*/ 	.word	0x00016830
        /*0f30*/ 	.short	0x010a
        /*0f32*/ 	.byte	0x3f
	.zero		1


	//   ....[42]....
        /*0f34*/ 	.word	0x00010c30
        /*0f38*/ 	.word	0x00000005
        /*0f3c*/ 	.word	0x00016830
        /*0f40*/ 	.short	0x010a
        /*0f42*/ 	.byte	0x3f
	.zero		1


	//   ....[43]....
        /*0f44*/ 	.word	0x00010f50
        /*0f48*/ 	.word	0x00000008
        /*0f4c*/ 	.word	0x00016850
        /*0f50*/ 	.short	0x010a
        /*0f52*/ 	.byte	0x3f
	.zero		1


	//   ....[44]....
        /*0f54*/ 	.word	0x00010f90
        /*0f58*/ 	.word	0x00000008
        /*0f5c*/ 	.word	0x00016850
        /*0f60*/ 	.short	0x010a
        /*0f62*/ 	.byte	0x3f
	.zero		1


	//   ....[45]....
        /*0f64*/ 	.word	0x00012830
        /*0f68*/ 	.word	0x00000019
        /*0f6c*/ 	.word	0x00000000
        /*0f70*/ 	.short	0x0101
        /*0f72*/ 	.byte	0x3f
	.zero		1


	//   ....[46]....
        /*0f74*/ 	.word	0x00012860
        /*0f78*/ 	.word	0x00000014
        /*0f7c*/ 	.word	0x00000000
        /*0f80*/ 	.short	0x0101
        /*0f82*/ 	.byte	0x3f
	.zero		1


	//   ....[47]....
        /*0f84*/ 	.word	0x00013410
        /*0f88*/ 	.word	0x00000005
        /*0f8c*/ 	.word	0x00016830
        /*0f90*/ 	.short	0x010a
        /*0f92*/ 	.byte	0x3f
	.zero		1


	//   ....[48]....
        /*0f94*/ 	.word	0x00013460
        /*0f98*/ 	.word	0x00000005
        /*0f9c*/ 	.word	0x00016830
        /*0fa0*/ 	.short	0x010a
        /*0fa2*/ 	.byte	0x3f
	.zero		1


	//   ....[49]....
        /*0fa4*/ 	.word	0x00013780
        /*0fa8*/ 	.word	0x00000008
        /*0fac*/ 	.word	0x00016850
        /*0fb0*/ 	.short	0x010a
        /*0fb2*/ 	.byte	0x3f
	.zero		1


	//   ....[50]....
        /*0fb4*/ 	.word	0x000137c0
        /*0fb8*/ 	.word	0x00000008
        /*0fbc*/ 	.word	0x00016850
        /*0fc0*/ 	.short	0x010a
        /*0fc2*/ 	.byte	0x3f
	.zero		1


	//   ....[51]....
        /*0fc4*/ 	.word	0x00014500
        /*0fc8*/ 	.word	0x00000050
        /*0fcc*/ 	.word	0x00000000
        /*0fd0*/ 	.short	0x0101
        /*0fd2*/ 	.byte	0x3f
	.zero		1


	//   ....[52]....
        /*0fd4*/ 	.word	0x00014f20
        /*0fd8*/ 	.word	0x0000000c
        /*0fdc*/ 	.word	0x00000000
        /*0fe0*/ 	.short	0x0101
        /*0fe2*/ 	.byte	0x3f
	.zero		1


	//   ....[53]....
        /*0fe4*/ 	.word	0x00016b00
        /*0fe8*/ 	.word	0x0000000b
        /*0fec*/ 	.word	0x00016850
        /*0ff0*/ 	.short	0x010a
        /*0ff2*/ 	.byte	0x3f
	.zero		1


	//   ....[54]....
        /*0ff4*/ 	.word	0x00016b70
        /*0ff8*/ 	.word	0x0000000b
        /*0ffc*/ 	.word	0x00016850
        /*1000*/ 	.short	0x010a
        /*1002*/ 	.byte	0x3f
	.zero		1


	//   ....[55]....
        /*1004*/ 	.word	0x00017150
        /*1008*/ 	.word	0x00000009
        /*100c*/ 	.word	0x00000000
        /*1010*/ 	.short	0x0101
        /*1012*/ 	.byte	0x3f
	.zero		1


	//   ....[56]....
        /*1014*/ 	.word	0x000181a0
        /*1018*/ 	.word	0x00000000
        /*101c*/ 	.word	0x00000000
        /*1020*/ 	.short	0x0101
        /*1022*/ 	.byte	0x3f
	.zero		1


	//   ....[57]....
        /*1024*/ 	.word	0x000187e0
        /*1028*/ 	.word	0x00000008
        /*102c*/ 	.word	0x00000000
        /*1030*/ 	.short	0x0101
        /*1032*/ 	.byte	0x3f
	.zero		1


	//   ....[58]....
        /*1034*/ 	.word	0x0001b750
        /*1038*/ 	.word	0x00000011
        /*103c*/ 	.word	0x00016820
        /*1040*/ 	.short	0x010a
        /*1042*/ 	.byte	0x3f
	.zero		1


	//   ....[59]....
        /*1044*/ 	.word	0x0001b810
        /*1048*/ 	.word	0x00000005
        /*104c*/ 	.word	0x000168a0
        /*1050*/ 	.short	0x010a
        /*1052*/ 	.byte	0x3f
	.zero		1


	//   ....[60]....
        /*1054*/ 	.word	0x0001ba50
        /*1058*/ 	.word	0x00000005
        /*105c*/ 	.word	0x000168c0
        /*1060*/ 	.short	0x010a
        /*1062*/ 	.byte	0x3f
	.zero		1


	//   ....[61]....
        /*1064*/ 	.word	0x0001bde0
        /*1068*/ 	.word	0x00000005
        /*106c*/ 	.word	0x000168a0
        /*1070*/ 	.short	0x010a
        /*1072*/ 	.byte	0x3f
	.zero		1


	//   ....[62]....
        /*1074*/ 	.word	0x0001c000
        /*1078*/ 	.word	0x00000005
        /*107c*/ 	.word	0x000168c0
        /*1080*/ 	.short	0x010a
        /*1082*/ 	.byte	0x3f
	.zero		1


	//   ....[63]....
        /*1084*/ 	.word	0x0001d1f0
        /*1088*/ 	.word	0x00000000
        /*108c*/ 	.word	0x00016840
        /*1090*/ 	.short	0x010a
        /*1092*/ 	.byte	0x3f
	.zero		1


	//   ....[64]....
        /*1094*/ 	.word	0x0001e1d0
        /*1098*/ 	.word	0x00000011
        /*109c*/ 	.word	0x00016800
        /*10a0*/ 	.short	0x0107
        /*10a2*/ 	.byte	0x3f
	.zero		1


	//   ....[65]....
        /*10a4*/ 	.word	0x0001e2c0
        /*10a8*/ 	.word	0x00000011
        /*10ac*/ 	.word	0x00016800
        /*10b0*/ 	.short	0x0101
        /*10b2*/ 	.byte	0x3f
	.zero		1


	//   ....[66]....
        /*10b4*/ 	.word	0x0001e2e0
        /*10b8*/ 	.word	0x00000011
        /*10bc*/ 	.word	0x00016820
        /*10c0*/ 	.short	0x010a
        /*10c2*/ 	.byte	0x3f
	.zero		1


	//   ....[67]....
        /*10c4*/ 	.word	0x0001e6d0
        /*10c8*/ 	.word	0x00000002
        /*10cc*/ 	.word	0x00016840
        /*10d0*/ 	.short	0x010a
        /*10d2*/ 	.byte	0x3f
	.zero		1


	//   ....[68]....
        /*10d4*/ 	.word	0x0001e950
        /*10d8*/ 	.word	0x00000003
        /*10dc*/ 	.word	0x00000060
        /*10e0*/ 	.short	0x010a
        /*10e2*/ 	.byte	0x3f
	.zero		1


	//   ....[69]....
        /*10e4*/ 	.word	0x0001ee90
        /*10e8*/ 	.word	0x00000002
        /*10ec*/ 	.word	0x00016840
        /*10f0*/ 	.short	0x010a
        /*10f2*/ 	.byte	0x3f
	.zero		1


	//   ....[70]....
        /*10f4*/ 	.word	0x0001f110
        /*10f8*/ 	.word	0x0000000a
        /*10fc*/ 	.word	0x00000060
        /*1100*/ 	.short	0x010a
        /*1102*/ 	.byte	0x3f
	.zero		1


	//   ....[71]....
        /*1104*/ 	.word	0x0001f5a0
        /*1108*/ 	.word	0x00000002
        /*110c*/ 	.word	0x00016840
        /*1110*/ 	.short	0x010a
        /*1112*/ 	.byte	0x3f
	.zero		1


	//   ....[72]....
        /*1114*/ 	.word	0x0001f830
        /*1118*/ 	.word	0x00000003
        /*111c*/ 	.word	0x00000060
        /*1120*/ 	.short	0x010a
        /*1122*/ 	.byte	0x3f
	.zero		1


	//   ....[73]....
        /*1124*/ 	.word	0x0001fc70
        /*1128*/ 	.word	0x00000003
        /*112c*/ 	.word	0x00016860
        /*1130*/ 	.short	0x010a
        /*1132*/ 	.byte	0x3f
	.zero		1


	//   ....[74]....
        /*1134*/ 	.word	0x00020fd0
        /*1138*/ 	.word	0x00000009
        /*113c*/ 	.word	0x00016820
        /*1140*/ 	.short	0x010a
        /*1142*/ 	.byte	0x3f
	.zero		1


	//   ....[75]....
        /*1144*/ 	.word	0x00021160
        /*1148*/ 	.word	0x00000007
        /*114c*/ 	.word	0x00000000
        /*1150*/ 	.short	0x010a
        /*1152*/ 	.byte	0x3f
	.zero		1


	//   ....[76]....
        /*1154*/ 	.word	0x000211d0
        /*1158*/ 	.word	0x00000003
        /*115c*/ 	.word	0x00000000
        /*1160*/ 	.short	0x010a
        /*1162*/ 	.byte	0x3f
	.zero		1


	//   ....[77]....
        /*1164*/ 	.word	0x00021230
        /*1168*/ 	.word	0x00000005
        /*116c*/ 	.word	0x00000000
        /*1170*/ 	.short	0x010a
        /*1172*/ 	.byte	0x3f
	.zero		1


	//   ....[78]....
        /*1174*/ 	.word	0x00021260
        /*1178*/ 	.word	0x00000003
        /*117c*/ 	.word	0x00000000
        /*1180*/ 	.short	0x010a
        /*1182*/ 	.byte	0x3f
	.zero		1


	//   ....[79]....
        /*1184*/ 	.word	0x000212c0
        /*1188*/ 	.word	0x0000004e
        /*118c*/ 	.word	0x00016890
        /*1190*/ 	.short	0x010a
        /*1192*/ 	.byte	0x3f
	.zero		1


	//   ....[80]....
        /*1194*/ 	.word	0x00021310
        /*1198*/ 	.word	0x0000004e
        /*119c*/ 	.word	0x00016890
        /*11a0*/ 	.short	0x010a
        /*11a2*/ 	.byte	0x3f
	.zero		1


	//   ....[81]....
        /*11a4*/ 	.word	0x00021360
        /*11a8*/ 	.word	0x0000004e
        /*11ac*/ 	.word	0x00016890
        /*11b0*/ 	.short	0x010a
        /*11b2*/ 	.byte	0x3f
	.zero		1


	//   ....[82]....
        /*11b4*/ 	.word	0x000213b0
        /*11b8*/ 	.word	0x0000004e
        /*11bc*/ 	.word	0x000168b0
        /*11c0*/ 	.short	0x010a
        /*11c2*/ 	.byte	0x3f
	.zero		1


	//   ....[83]....
        /*11c4*/ 	.word	0x00021880
        /*11c8*/ 	.word	0x00000002
        /*11cc*/ 	.word	0x00016800
        /*11d0*/ 	.short	0x010a
        /*11d2*/ 	.byte	0x3f
	.zero		1


	//   ....[84]....
        /*11d4*/ 	.word	0x00021e80
        /*11d8*/ 	.word	0x00000002
        /*11dc*/ 	.word	0x00016800
        /*11e0*/ 	.short	0x010a
        /*11e2*/ 	.byte	0x3f
	.zero		1


	//   ....[85]....
        /*11e4*/ 	.word	0x00021ed0
        /*11e8*/ 	.word	0x00000000
        /*11ec*/ 	.word	0x00016830
        /*11f0*/ 	.short	0x010a
        /*11f2*/ 	.byte	0x3f
	.zero		1


	//   ....[86]....
        /*11f4*/ 	.word	0x00021f20
        /*11f8*/ 	.word	0x00000009
        /*11fc*/ 	.word	0x00016830
        /*1200*/ 	.short	0x010a
        /*1202*/ 	.byte	0x3f
	.zero		1


	//   ....[87]....
        /*1204*/ 	.word	0x00021f70
        /*1208*/ 	.word	0x00000009
        /*120c*/ 	.word	0x00016850
        /*1210*/ 	.short	0x010a
        /*1212*/ 	.byte	0x3f
	.zero		1


	//   ....[88]....
        /*1214*/ 	.word	0x00021fc0
        /*1218*/ 	.word	0x00000005
        /*121c*/ 	.word	0x00016830
        /*1220*/ 	.short	0x010a
        /*1222*/ 	.byte	0x3f
	.zero		1


	//   ....[89]....
        /*1224*/ 	.word	0x00022010
        /*1228*/ 	.word	0x00000008
        /*122c*/ 	.word	0x00016850
        /*1230*/ 	.short	0x010a
        /*1232*/ 	.byte	0x3f
	.zero		1


	//   ....[90]....
        /*1234*/ 	.word	0x00022060
        /*1238*/ 	.word	0x00000005
        /*123c*/ 	.word	0x00016830
        /*1240*/ 	.short	0x010a
        /*1242*/ 	.byte	0x3f
	.zero		1


	//   ....[91]....
        /*1244*/ 	.word	0x000220b0
        /*1248*/ 	.word	0x00000008
        /*124c*/ 	.word	0x00016850
        /*1250*/ 	.short	0x010a
        /*1252*/ 	.byte	0x3f
	.zero		1


	//   ....[92]....
        /*1254*/ 	.word	0x00022100
        /*1258*/ 	.word	0x0000000b
        /*125c*/ 	.word	0x00016850
        /*1260*/ 	.short	0x010a
        /*1262*/ 	.byte	0x3f
	.zero		1


	//   ....[93]....
        /*1264*/ 	.word	0x00022cb0
        /*1268*/ 	.word	0x00000011
        /*126c*/ 	.word	0x00016820
        /*1270*/ 	.short	0x010a
        /*1272*/ 	.byte	0x3f
	.zero		1


	//   ....[94]....
        /*1274*/ 	.word	0x00022d00
        /*1278*/ 	.word	0x00000005
        /*127c*/ 	.word	0x000168a0
        /*1280*/ 	.short	0x010a
        /*1282*/ 	.byte	0x3f
	.zero		1


	//   ....[95]....
        /*1284*/ 	.word	0x00022d50
        /*1288*/ 	.word	0x00000005
        /*128c*/ 	.word	0x000168c0
        /*1290*/ 	.short	0x010a
        /*1292*/ 	.byte	0x3f
	.zero		1


	//   ....[96]....
        /*1294*/ 	.word	0x00022da0
        /*1298*/ 	.word	0x00000005
        /*129c*/ 	.word	0x000168a0
        /*12a0*/ 	.short	0x010a
        /*12a2*/ 	.byte	0x3f
	.zero		1


	//   ....[97]....
        /*12a4*/ 	.word	0x00022df0
        /*12a8*/ 	.word	0x00000005
        /*12ac*/ 	.word	0x000168c0
        /*12b0*/ 	.short	0x010a
        /*12b2*/ 	.byte	0x3f
	.zero		1


	//   ....[98]....
        /*12b4*/ 	.word	0x00022f90
        /*12b8*/ 	.word	0x00000000
        /*12bc*/ 	.word	0x00016840
        /*12c0*/ 	.short	0x010a
        /*12c2*/ 	.byte	0x3f
	.zero		1


	//   ....[99]....
        /*12c4*/ 	.word	0x00023f00
        /*12c8*/ 	.word	0x00000011
        /*12cc*/ 	.word	0x00016820
        /*12d0*/ 	.short	0x010a
        /*12d2*/ 	.byte	0x3f
	.zero		1


	//   ....[100]....
        /*12d4*/ 	.word	0x00023f50
        /*12d8*/ 	.word	0x00000002
        /*12dc*/ 	.word	0x00016840
        /*12e0*/ 	.short	0x010a
        /*12e2*/ 	.byte	0x3f
	.zero		1


	//   ....[101]....
        /*12e4*/ 	.word	0x00023fa0
        /*12e8*/ 	.word	0x00000003
        /*12ec*/ 	.word	0x00000060
        /*12f0*/ 	.short	0x010a
        /*12f2*/ 	.byte	0x3f
	.zero		1


	//   ....[102]....
        /*12f4*/ 	.word	0x00023ff0
        /*12f8*/ 	.word	0x00000002
        /*12fc*/ 	.word	0x00016840
        /*1300*/ 	.short	0x010a
        /*1302*/ 	.byte	0x3f
	.zero		1


	//   ....[103]....
        /*1304*/ 	.word	0x00024040
        /*1308*/ 	.word	0x0000000a
        /*130c*/ 	.word	0x00000060
        /*1310*/ 	.short	0x010a
        /*1312*/ 	.byte	0x3f
	.zero		1


	//   ....[104]....
        /*1314*/ 	.word	0x00024090
        /*1318*/ 	.word	0x00000002
        /*131c*/ 	.word	0x00016840
        /*1320*/ 	.short	0x010a
        /*1322*/ 	.byte	0x3f
	.zero		1


	//   ....[105]....
        /*1324*/ 	.word	0x000240e0
        /*1328*/ 	.word	0x00000003
        /*132c*/ 	.word	0x00000060
        /*1330*/ 	.short	0x010a
        /*1332*/ 	.byte	0x3f
	.zero		1


	//   ....[106]....
        /*1334*/ 	.word	0x00024130
        /*1338*/ 	.word	0x00000003
        /*133c*/ 	.word	0x00016860
        /*1340*/ 	.short	0x010a
        /*1342*/ 	.byte	0x3f
	.zero		1


	//   ....[107]....
        /*1344*/ 	.word	0x00024b60
        /*1348*/ 	.word	0x00000009
        /*134c*/ 	.word	0x00016820
        /*1350*/ 	.short	0x010a
        /*1352*/ 	.byte	0x3f
	.zero		1


	//   ....[108]....
        /*1354*/ 	.word	0x00024d00
        /*1358*/ 	.word	0x00000007
        /*135c*/ 	.word	0x00000000
        /*1360*/ 	.short	0x010a
        /*1362*/ 	.byte	0x3f
	.zero		1


	//   ....[109]....
        /*1364*/ 	.word	0x00024d50
        /*1368*/ 	.word	0x00000003
        /*136c*/ 	.word	0x00000000
        /*1370*/ 	.short	0x010a
        /*1372*/ 	.byte	0x3f
	.zero		1


	//   ....[110]....
        /*1374*/ 	.word	0x00024da0
        /*1378*/ 	.word	0x00000005
        /*137c*/ 	.word	0x00000000
        /*1380*/ 	.short	0x010a
        /*1382*/ 	.byte	0x3f
	.zero		1


	//----- nvinfo : EIATTR_NUM_MBARRIERS
	.align		4
.L_1541:
        /*1384*/ 	.byte	0x03, 0x38
        /*1386*/ 	.short	0x0016


	//----- nvinfo : EIATTR_EXIT_INSTR_OFFSETS
	.align		4
        /*1388*/ 	.byte	0x04, 0x1c
        /*138a*/ 	.short	(.L_1543 - .L_1542)


	//   ....[0]....
.L_1542:
        /*138c*/ 	.word	0x000212b0


	//----- nvinfo : EIATTR_MAX_THREADS
	.align		4
.L_1543:
        /*1390*/ 	.byte	0x04, 0x05
        /*1392*/ 	.short	(.L_1545 - .L_1544)
.L_1544:
        /*1394*/ 	.word	0x00000200
        /*1398*/ 	.word	0x00000001
        /*139c*/ 	.word	0x00000001


	//----- nvinfo : EIATTR_CRS_STACK_SIZE
	.align		4
.L_1545:
        /*13a0*/ 	.byte	0x04, 0x1e
        /*13a2*/ 	.short	(.L_1547 - .L_1546)
.L_1546:
        /*13a4*/ 	.word	0x00000000


	//----- nvinfo : EIATTR_CBANK_PARAM_SIZE
	.align		4
.L_1547:
        /*13a8*/ 	.byte	0x03, 0x19
        /*13aa*/ 	.short	0x0af0


	//----- nvinfo : EIATTR_PARAM_CBANK
	.align		4
        /*13ac*/ 	.byte	0x04, 0x0a
        /*13ae*/ 	.short	(.L_1549 - .L_1548)
	.align		4
.L_1548:
        /*13b0*/ 	.word	index@(.nv.constant0._ZN7cutlass13device_kernelIN5flash11enable_sm90INS1_16FlashAttnFwdSm90INS1_25CollectiveMainloopFwdSm90ILi2EN4cute5tupleIJNS5_1CILi1EEES8_S8_EEENS6_IJNS7_ILi192EEENS7_ILi128EEENS7_ILi64EEEEEELi64ENS_6half_tEfNS_4arch4Sm90ELb0ELb1ELb1ELb1ELb0ELb1ELb0ELb1ELb1ELb1ELb1ELb0EEENS1_21CollectiveEpilogueFwdINS6_IJSA_SC_SB_EEES9_SE_SG_Li384ELb1ELb1ELb1ELb0EEENS1_36VarlenDynamicPersistentTileSchedulerILi192ELi128ELi384ELi128ELb1ELb1ELb1ELb1ELb0ELb1EEEEEEEEEvNT_6ParamsE)
        /*13b4*/ 	.short	0x0210
        /*13b6*/ 	.short	0x0af0


	//----- nvinfo : EIATTR_SW_WAR
	.align		4
.L_1549:
        /*13b8*/ 	.byte	0x04, 0x36
        /*13ba*/ 	.short	(.L_1551 - .L_1550)
.L_1550:
        /*13bc*/ 	.word	0x00000008
.L_1551:


//--------------------- .nv.info._ZN7cutlass13device_kernelIN5flash11enable_sm90INS1_16FlashAttnFwdSm90INS1_25CollectiveMainloopFwdSm90ILi2EN4cute5tupleIJNS5_1CILi1EEES8_S8_EEENS6_IJNS7_ILi192EEENS7_ILi128EEENS7_ILi64EEEEEELi64ENS_6half_tEfNS_4arch4Sm90ELb1ELb0ELb1ELb0ELb0ELb0ELb0ELb1ELb1ELb1ELb1ELb0EEENS1_21CollectiveEpilogueFwdINS6_IJSA_SC_SB_EEES9_SE_SG_Li384ELb0ELb1ELb1ELb0EEENS1_19SingleTileSchedulerILb0ELb1ELb1ELi192EEEEEEEEEvNT_6ParamsE --------------------------
	.section	.nv.info._ZN7cutlass13device_kernelIN5flash11enable_sm90INS1_16FlashAttnFwdSm90INS1_25CollectiveMainloopFwdSm90ILi2EN4cute5tupleIJNS5_1CILi1EEES8_S8_EEENS6_IJNS7_ILi192EEENS7_ILi128EEENS7_ILi64EEEEEELi64ENS_6half_tEfNS_4arch4Sm90ELb1ELb0ELb1ELb0ELb0ELb0ELb0ELb1ELb1ELb1ELb1ELb0EEENS1_21CollectiveEpilogueFwdINS6_IJSA_SC_SB_EEES9_SE_SG_Li384ELb0ELb1ELb1ELb0EEENS1_19SingleTileSchedulerILb0ELb1ELb1ELi192EEEEEEEEEvNT_6ParamsE,"",@"SHT_CUDA_INFO"
	.sectionflags	@""
	.align	4


	//----- nvinfo : EIATTR_CUDA_API_VERSION
	.align		4
        /*0000*/ 	.byte	0x04, 0x37
        /*0002*/ 	.short	(.L_1553 - .L_1552)
.L_1552:
        /*0004*/ 	.word	0x00000082


	//----- nvinfo : EIATTR_KPARAM_INFO
	.align		4
.L_1553:
        /*0008*/ 	.byte	0x04, 0x17
        /*000a*/ 	.short	(.L_1555 - .L_1554)
.L_1554:
        /*000c*/ 	.word	0x00000000
        /*0010*/ 	.short	0x0000
        /*0012*/ 	.short	0x0070
        /*0014*/ 	.byte	0x00, 0xf0, 0x01, 0x28


	//----- nvinfo : EIATTR_SPARSE_MMA_MASK
	.align		4
.L_1555:
        /*0018*/ 	.byte	0x03, 0x50
        /*001a*/ 	.short	0x0000


	//----- nvinfo : EIATTR_MAXREG_COUNT
	.align		4
        /*001c*/ 	.byte	0x03, 0x1b
        /*001e*/ 	.short	0x0080


	//----- nvinfo : EIATTR_NUM_BARRIERS
	.align		4
        /*0020*/ 	.byte	0x02, 0x4c
        /*0022*/ 	.byte	0x10
	.zero		1


	//----- nvinfo : EIATTR_EXTERNS
	.align		4
        /*0024*/ 	.byte	0x04, 0x0f
        /*0026*/ 	.short	(.L_1557 - .L_1556)


	//   ....[0]....
	.align		4
.L_1556:
        /*0028*/ 	.word	index@(__assertfail)


	//----- nvinfo : EIATTR_MERCURY_ISA_VERSION
	.align		4
.L_1557:
        /*002c*/ 	.byte	0x03, 0x5f
        /*002e*/ 	.short	0x0101


	//----- nvinfo : EIATTR_INT_WARP_WIDE_INSTR_OFFSETS
	.align		4
        /*0030*/ 	.byte	0x04, 0x31
        /*0032*/ 	.short	(.L_1559 - .L_1558)


	//   ....[0]....
.L_1558:
        /*0034*/ 	.word	0x00000120


	//   ....[1]....
        /*0038*/ 	.word	0x00000160


	//   ....[2]....
        /*003c*/ 	.word	0x000001d0


	//----- nvinfo : EIATTR_COOP_GROUP_MASK_REGIDS
	.align		4
.L_1559:
        /*0040*/ 	.byte	0x04, 0x29
        /*0042*/ 	.short	(.L_1561 - .L_1560)


	//   ....[0]....
.L_1560:
        /*0044*/ 	.word	0xffffffff


	//   ....[1]....
        /*0048*/ 	.word	0xffffffff


	//   ....[2]....
        /*004c*/ 	.word	0xffffffff


	//   ....[3]....
        /*0050*/ 	.word	0xffffffff


	//   ....[4]....
        /*0054*/ 	.word	0xffffffff


	//   ....[5]....
        /*0058*/ 	.word	0xffffffff


	//   ....[6]....
        /*005c*/ 	.word	0xffffffff


	//   ....[7]....
        /*0060*/ 	.word	0xffffffff


	//   ....[8]....
        /*0064*/ 	.word	0xffffffff


	//   ....[9]....
        /*0068*/ 	.word	0xffffffff


	//   ....[10]....
        /*006c*/ 	.word	0xffffffff


	//   ....[11]....
        /*0070*/ 	.word	0xffffffff


	//   ....[12]....
        /*0074*/ 	.word	0xffffffff


	//   ....[13]....
        /*0078*/ 	.word	0xffffffff


	//   ....[14]....
        /*007c*/ 	.word	0xffffffff


	//   ....[15]....
        /*0080*/ 	.word	0xffffffff


	//   ....[16]....
        /*0084*/ 	.word	0xffffffff


	//   ....[17]....
        /*0088*/ 	.word	0xffffffff


	//   ....[18]....
        /*008c*/ 	.word	0xffffffff


	//   ....[19]....
        /*0090*/ 	.word	0xffffffff


	//   ....[20]....
        /*0094*/ 	.word	0xffffffff


	//   ....[21]....
        /*0098*/ 	.word	0xffffffff


	//   ....[22]....
        /*009c*/ 	.word	0xffffffff


	//   ....[23]....
        /*00a0*/ 	.word	0xffffffff


	//   ....[24]....
        /*00a4*/ 	.word	0xffffffff


	//   ....[25]....
        /*00a8*/ 	.word	0xffffffff


	//   ....[26]....
        /*00ac*/ 	.word	0xffffffff


	//   ....[27]....
        /*00b0*/ 	.word	0xffffffff


	//   ....[28]....
        /*00b4*/ 	.word	0xffffffff


	//   ....[29]....
        /*00b8*/ 	.word	0xffffffff


	//   ....[30]....
        /*00bc*/ 	.word	0xffffffff


	//   ....[31]....
        /*00c0*/ 	.word	0xffffffff


	//   ....[32]....
        /*00c4*/ 	.word	0xffffffff


	//   ....[33]....
        /*00c8*/ 	.word	0xffffffff


	//   ....[34]....
        /*00cc*/ 	.word	0xffffffff


	//   ....[35]....
        /*00d0*/ 	.word	0xffffffff


	//   ....[36]....
        /*00d4*/ 	.word	0xffffffff


	//   ....[37]....
        /*00d8*/ 	.word	0xffffffff


	//   ....[38]....
        /*00dc*/ 	.word	0xffffffff


	//   ....[39]....
        /*00e0*/ 	.word	0xffffffff


	//   ....[40]....
        /*00e4*/ 	.word	0xffffffff


	//   ....[41]....
        /*00e8*/ 	.word	0xffffffff


	//   ....[42]....
        /*00ec*/ 	.word	0xffffffff


	//   ....[43]....
        /*00f0*/ 	.word	0xffffffff


	//   ....[44]....
        /*00f4*/ 	.word	0xffffffff


	//   ....[45]....
        /*00f8*/ 	.word	0xffffffff


	//   ....[46]....
        /*00fc*/ 	.word	0xffffffff


	//   ....[47]....
        /*0100*/ 	.word	0xffffffff


	//   ....[48]....
        /*0104*/ 	.word	0xffffffff


	//   ....[49]....
        /*0108*/ 	.word	0xffffffff


	//   ....[50]....
        /*010c*/ 	.word	0xffffffff


	//   ....[51]....
        /*0110*/ 	.word	0xffffffff


	//   ....[52]....
        /*0114*/ 	.word	0xffffffff


	//   ....[53]....
        /*0118*/ 	.word	0xffffffff


	//   ....[54]....
        /*011c*/ 	.word	0xffffffff


	//   ....[55]....
        /*0120*/ 	.word	0xffffffff


	//   ....[56]....
        /*0124*/ 	.word	0xffffffff


	//   ....[57]....
        /*0128*/ 	.word	0xffffffff


	//   ....[58]....
        /*012c*/ 	.word	0xffffffff


	//   ....[59]....
        /*0130*/ 	.word	0xffffffff


	//   ....[60]....
        /*0134*/ 	.word	0xffffffff


	//   ....[61]....
        /*0138*/ 	.word	0xffffffff


	//   ....[62]....
        /*013c*/ 	.word	0xffffffff


	//   ....[63]....
        /*0140*/ 	.word	0x0500000f


	//   ....[64]....
        /*0144*/ 	.word	0x0500000f


	//   ....[65]....
        /*0148*/ 	.word	0x0500000f


	//   ....[66]....
        /*014c*/ 	.word	0x0500000f


	//   ....[67]....
        /*0150*/ 	.word	0x0500000f


	//   ....[68]....
        /*0154*/ 	.word	0x0500000f


	//   ....[69]....
        /*0158*/ 	.word	0x0500000f


	//   ....[70]....
        /*015c*/ 	.word	0x0500000f


	//   ....[71]....
        /*0160*/ 	.word	0x0500000f


	//   ....[72]....
        /*0164*/ 	.word	0x0500000f


	//   ....[73]....
        /*0168*/ 	.word	0x0500000f


	//   ....[74]....
        /*016c*/ 	.word	0x0500000f


	//   ....[75]....
        /*0170*/ 	.word	0x0500000f


	//   ....[76]....
        /*0174*/ 	.word	0x0500000f


	//   ....[77]....
        /*0178*/ 	.word	0x0500000f


	//   ....[78]....
        /*017c*/ 	.word	0x0500000f


	//   ....[79]....
        /*0180*/ 	.word	0x0500000f


	//   ....[80]....
        /*0184*/ 	.word	0x0500000f


	//   ....[81]....
        /*0188*/ 	.word	0x0500000f


	//   ....[82]....
        /*018c*/ 	.word	0x0500000f


	//   ....[83]....
        /*0190*/ 	.word	0x0500000f


	//   ....[84]....
        /*0194*/ 	.word	0x0500000f


	//   ....[85]....
        /*0198*/ 	.word	0x0500000f


	//   ....[86]....
        /*019c*/ 	.word	0x0500000f


	//   ....[87]....
        /*01a0*/ 	.word	0x0500000f


	//   ....[88]....
        /*01a4*/ 	.word	0x0500000f


	//----- nvinfo : EIATTR_COOP_GROUP_INSTR_OFFSETS
	.align		4
.L_1561:
        /*01a8*/ 	.byte	0x04, 0x28
        /*01aa*/ 	.short	(.L_1563 - .L_1562)


	//   ....[0]....
.L_1562:
        /*01ac*/ 	.word	0x00000060


	//   ....[1]....
        /*01b0*/ 	.word	0x00000130


	//   ....[2]....
        /*01b4*/ 	.word	0x00000180


	//   ....[3]....
        /*01b8*/ 	.word	0x000003b0


	//   ....[4]....
        /*01bc*/ 	.word	0x00000510


	//   ....[5]....
        /*01c0*/ 	.word	0x00000630


	//   ....[6]....
        /*01c4*/ 	.word	0x00000790


	//   ....[7]....
        /*01c8*/ 	.word	0x00001140


	//   ....[8]....
        /*01cc*/ 	.word	0x00001850


	//   ....[9]....
        /*01d0*/ 	.word	0x00001890


	//   ....[10]....
        /*01d4*/ 	.word	0x00002630


	//   ....[11]....
        /*01d8*/ 	.word	0x000026a0


	//   ....[12]....
        /*01dc*/ 	.word	0x00003130


	//   ....[13]....
        /*01e0*/ 	.word	0x000031d0


	//   ....[14]....
        /*01e4*/ 	.word	0x00004740


	//   ....[15]....
        /*01e8*/ 	.word	0x00004790


	//   ....[16]....
        /*01ec*/ 	.word	0x000052a0


	//   ....[17]....
        /*01f0*/ 	.word	0x00005310


	//   ....[18]....
        /*01f4*/ 	.word	0x00005da0


	//   ....[19]....
        /*01f8*/ 	.word	0x00005e40


	//   ....[20]....
        /*01fc*/ 	.word	0x00007b00


	//   ....[21]....
        /*0200*/ 	.word	0x00007b60


	//   ....[22]....
        /*0204*/ 	.word	0x00008250


	//   ....[23]....
        /*0208*/ 	.word	0x000082f0


	//   ....[24]....
        /*020c*/ 	.word	0x000092f0


	//   ....[25]....
        /*0210*/ 	.word	0x00009320


	//   ....[26]....
        /*0214*/ 	.word	0x00009410


	//   ....[27]....
        /*0218*/ 	.word	0x00009420


	//   ....[28]....
        /*021c*/ 	.word	0x0000a1b0


	//   ....[29]....
        /*0220*/ 	.word	0x0000a1f0


	//   ....[30]....
        /*0224*/ 	.word	0x0000a230


	//   ....[31]....
        /*0228*/ 	.word	0x0000a250


	//   ....[32]....
        /*022c*/ 	.word	0x0000a270


	//   ....[33]....
        /*0230*/ 	.word	0x0000a280


	//   ....[34]....
        /*0234*/ 	.word	0x0000a5c0


	//   ....[35]....
        /*0238*/ 	.word	0x0000a5d0


	//   ....[36]....
        /*023c*/ 	.word	0x0000acf0


	//   ....[37]....
        /*0240*/ 	.word	0x0000b820


	//   ....[38]....
        /*0244*/ 	.word	0x0000c180


	//   ....[39]....
        /*0248*/ 	.word	0x0000c1b0


	//   ....[40]....
        /*024c*/ 	.word	0x0000c1e0


	//   ....[41]....
        /*0250*/ 	.word	0x0000c200


	//   ....[42]....
        /*0254*/ 	.word	0x0000c210


	//   ....[43]....
        /*0258*/ 	.word	0x0000c260


	//   ....[44]....
        /*025c*/ 	.word	0x0000c2e0


	//   ....[45]....
        /*0260*/ 	.word	0x0000c300


	//   ....[46]....
        /*0264*/ 	.word	0x0000c330


	//   ....[47]....
        /*0268*/ 	.word	0x0000c370


	//   ....[48]....
        /*026c*/ 	.word	0x0000c3e0


	//   ....[49]....
        /*0270*/ 	.word	0x0000c400


	//   ....[50]....
        /*0274*/ 	.word	0x0000c430


	//   ....[51]....
        /*0278*/ 	.word	0x0000c4b0


	//   ....[52]....
        /*027c*/ 	.word	0x0000c4d0


	//   ....[53]....
        /*0280*/ 	.word	0x0000c510


	//   ....[54]....
        /*0284*/ 	.word	0x0000c530


	//   ....[55]....
        /*0288*/ 	.word	0x0000c550


	//   ....[56]....
        /*028c*/ 	.word	0x0000c580


	//   ....[57]....
        /*0290*/ 	.word	0x0000c5f0


	//   ....[58]....
        /*0294*/ 	.word	0x0000c670


	//   ....[59]....
        /*0298*/ 	.word	0x0000c680


	//   ....[60]....
        /*029c*/ 	.word	0x0000c6b0


	//   ....[61]....
        /*02a0*/ 	.word	0x0000c6e0


	//   ....[62]....
        /*02a4*/ 	.word	0x0000dfa0


	//   ....[63]....
        /*02a8*/ 	.word	0x0000e500


	//   ....[64]....
        /*02ac*/ 	.word	0x0000e680


	//   ....[65]....
        /*02b0*/ 	.word	0x0000e6d0


	//   ....[66]....
        /*02b4*/ 	.word	0x0000e790


	//   ....[67]....
        /*02b8*/ 	.word	0x0000e860


	//   ....[68]....
        /*02bc*/ 	.word	0x0000e8c0


	//   ....[69]....
        /*02c0*/ 	.word	0x0000e960


	//   ....[70]....
        /*02c4*/ 	.word	0x0000e9c0


	//   ....[71]....
        /*02c8*/ 	.word	0x0000eac0


	//   ....[72]....
        /*02cc*/ 	.word	0x0000eb30


	//   ....[73]....
        /*02d0*/ 	.word	0x0000ebd0


	//   ....[74]....
        /*02d4*/ 	.word	0x0000ec30


	//   ....[75]....
        /*02d8*/ 	.word	0x0000ed10


	//   ....[76]....
        /*02dc*/ 	.word	0x0000eda0


	//   ....[77]....
        /*02e0*/ 	.word	0x0000ee50


	//   ....[78]....
        /*02e4*/ 	.word	0x0000eeb0


	//   ....[79]....
        /*02e8*/ 	.word	0x0000ef60


	//   ....[80]....
        /*02ec*/ 	.word	0x0000eff0


	//   ....[81]....
        /*02f0*/ 	.word	0x0000f0c0


	//   ....[82]....
        /*02f4*/ 	.word	0x0000f120


	//   ....[83]....
        /*02f8*/ 	.word	0x0000f200


	//   ....[84]....
        /*02fc*/ 	.word	0x0000f260


	//   ....[85]....
        /*0300*/ 	.word	0x0000f320


	//   ....[86]....
        /*0304*/ 	.word	0x0000f380


	//   ....[87]....
        /*0308*/ 	.word	0x0000f440


	//   ....[88]....
        /*030c*/ 	.word	0x0000f810


	//----- nvinfo : EIATTR_REG_RECONFIG
	.align		4
.L_1563:
        /*0310*/ 	.byte	0x01, 0x54
	.zero		2


	//----- nvinfo : EIATTR_SYSCALL_OFFSETS
	.align		4
        /*0314*/ 	.byte	0x04, 0x46
        /*0316*/ 	.short	(.L_1565 - .L_1564)


	//   ....[0]....
.L_1564:
        /*0318*/ 	.word	0x00001300


	//   ....[1]....
        /*031c*/ 	.word	0x0000b4e0


	//   ....[2]....
        /*0320*/ 	.word	0x0000b620


	//   ....[3]....
        /*0324*/ 	.word	0x0000b710


	//   ....[4]....
        /*0328*/ 	.word	0x0000bd60


	//----- nvinfo : EIATTR_MBARRIER_INSTR_OFFSETS
	.align		4
.L_1565:
        /*032c*/ 	.byte	0x04, 0x39
        /*032e*/ 	.short	(.L_1567 - .L_1566)


	//   ....[0]....
.L_1566:
        /*0330*/ 	.word	0x00000260
        /*0334*/ 	.word	0x000000ff
        /*0338*/ 	.word	0x00016800
        /*033c*/ 	.short	0x0100
        /*033e*/ 	.byte	0x08
	.zero		1


	//   ....[1]....
        /*0340*/ 	.word	0x00000270
        /*0344*/ 	.word	0x000000ff
        /*0348*/ 	.word	0x00016820
        /*034c*/ 	.short	0x0100
        /*034e*/ 	.byte	0x08
	.zero		1


	//   ....[2]....
        /*0350*/ 	.word	0x00000360
        /*0354*/ 	.word	0x000000ff
        /*0358*/ 	.word	0x00016830
        /*035c*/ 	.short	0x0100
        /*035e*/ 	.byte	0x08
	.zero		1


	//   ....[3]....
        /*0360*/ 	.word	0x00000370
        /*0364*/ 	.word	0x000000ff
        /*0368*/ 	.word	0x00016840
        /*036c*/ 	.short	0x0100
        /*036e*/ 	.byte	0x08
	.zero		1


	//   ....[4]....
        /*0370*/ 	.word	0x00000380
        /*0374*/ 	.word	0x000000ff
        /*0378*/ 	.word	0x00016838
        /*037c*/ 	.short	0x0100
        /*037e*/ 	.byte	0x08
	.zero		1


	//   ....[5]....
        /*0380*/ 	.word	0x00000390
        /*0384*/ 	.word	0x000000ff
        /*0388*/ 	.word	0x00016848
        /*038c*/ 	.short	0x0100
        /*038e*/ 	.byte	0x08
	.zero		1


	//   ....[6]....
        /*0390*/ 	.word	0x000004c0
        /*0394*/ 	.word	0x000000ff
        /*0398*/ 	.word	0x00016850
        /*039c*/ 	.short	0x0100
        /*039e*/ 	.byte	0x08
	.zero		1


	//   ....[7]....
        /*03a0*/ 	.word	0x000004d0
        /*03a4*/ 	.word	0x000000ff
        /*03a8*/ 	.word	0x00016860
        /*03ac*/ 	.short	0x0100
        /*03ae*/ 	.byte	0x08
	.zero		1


	//   ....[8]....
        /*03b0*/ 	.word	0x000004e0
        /*03b4*/ 	.word	0x000000ff
        /*03b8*/ 	.word	0x00016858
        /*03bc*/ 	.short	0x0100
        /*03be*/ 	.byte	0x08
	.zero		1


	//   ....[9]....
        /*03c0*/ 	.word	0x000004f0
        /*03c4*/ 	.word	0x000000ff
        /*03c8*/ 	.word	0x00016868
        /*03cc*/ 	.short	0x0100
        /*03ce*/ 	.byte	0x08
	.zero		1


	//   ....[10]....
        /*03d0*/ 	.word	0x000005e0
        /*03d4*/ 	.word	0x000000ff
        /*03d8*/ 	.word	0x00016870
        /*03dc*/ 	.short	0x0100
        /*03de*/ 	.byte	0x06
	.zero		1


	//   ....[11]....
        /*03e0*/ 	.word	0x000005f0
        /*03e4*/ 	.word	0x000000ff
        /*03e8*/ 	.word	0x00016880
        /*03ec*/ 	.short	0x0100
        /*03ee*/ 	.byte	0x06
	.zero		1


	//   ....[12]....
        /*03f0*/ 	.word	0x00000600
        /*03f4*/ 	.word	0x000000ff
        /*03f8*/ 	.word	0x00016878
        /*03fc*/ 	.short	0x0100
        /*03fe*/ 	.byte	0x06
	.zero		1


	//   ....[13]....
        /*0400*/ 	.word	0x00000610
        /*0404*/ 	.word	0x000000ff
        /*0408*/ 	.word	0x00016888
        /*040c*/ 	.short	0x0100
        /*040e*/ 	.byte	0x06
	.zero		1


	//   ....[14]....
        /*0410*/ 	.word	0x00000740
        /*0414*/ 	.word	0x000000ff
        /*0418*/ 	.word	0x00016890
        /*041c*/ 	.short	0x0100
        /*041e*/ 	.byte	0x08
	.zero		1


	//   ....[15]....
        /*0420*/ 	.word	0x00000750
        /*0424*/ 	.word	0x000000ff
        /*0428*/ 	.word	0x000168a0
        /*042c*/ 	.short	0x0100
        /*042e*/ 	.byte	0x08
	.zero		1


	//   ....[16]....
        /*0430*/ 	.word	0x00000760
        /*0434*/ 	.word	0x000000ff
        /*0438*/ 	.word	0x00016898
        /*043c*/ 	.short	0x0100
        /*043e*/ 	.byte	0x08
	.zero		1


	//   ....[17]....
        /*0440*/ 	.word	0x00000770
        /*0444*/ 	.word	0x000000ff
        /*0448*/ 	.word	0x000168a8
        /*044c*/ 	.short	0x0100
        /*044e*/ 	.byte	0x08
	.zero		1


	//   ....[18]....
        /*0450*/ 	.word	0x000008a0
        /*0454*/ 	.word	0x000000ff
        /*0458*/ 	.word	0x000168b0
        /*045c*/ 	.short	0x0100
        /*045e*/ 	.byte	0x08
	.zero		1


	//   ....[19]....
        /*0460*/ 	.word	0x000008b0
        /*0464*/ 	.word	0x000000ff
        /*0468*/ 	.word	0x000168c0
        /*046c*/ 	.short	0x0100
        /*046e*/ 	.byte	0x08
	.zero		1


	//   ....[20]....
        /*0470*/ 	.word	0x000008c0
        /*0474*/ 	.word	0x000000ff
        /*0478*/ 	.word	0x000168b8
        /*047c*/ 	.short	0x0100
        /*047e*/ 	.byte	0x08
	.zero		1


	//   ....[21]....
        /*0480*/ 	.word	0x000008d0
        /*0484*/ 	.word	0x000000ff
        /*0488*/ 	.word	0x000168c8
        /*048c*/ 	.short	0x0100
        /*048e*/ 	.byte	0x08
	.zero		1


	//   ....[22]....
        /*0490*/ 	.word	0x00001320
        /*0494*/ 	.word	0x000000ff
        /*0498*/ 	.word	0x00016800
        /*049c*/ 	.short	0x010a
        /*049e*/ 	.byte	0x27
	.zero		1


	//   ....[23]....
        /*04a0*/ 	.word	0x00001390
        /*04a4*/ 	.word	0x000000ff
        /*04a8*/ 	.word	0x00016830
        /*04ac*/ 	.short	0x010a
        /*04ae*/ 	.byte	0x27
	.zero		1


	//   ....[24]....
        /*04b0*/ 	.word	0x00001400
        /*04b4*/ 	.word	0x000000ff
        /*04b8*/ 	.word	0x00016830
        /*04bc*/ 	.short	0x010a
        /*04be*/ 	.byte	0x27
	.zero		1


	//   ....[25]....
        /*04c0*/ 	.word	0x000036b0
        /*04c4*/ 	.word	0x0000001d
        /*04c8*/ 	.word	0x00000000
        /*04cc*/ 	.short	0x0101
        /*04ce*/ 	.byte	0x3f
	.zero		1


	//   ....[26]....
        /*04d0*/ 	.word	0x00003fe0
        /*04d4*/ 	.word	0x000000ff
        /*04d8*/ 	.word	0x00016830
        /*04dc*/ 	.short	0x010a
        /*04de*/ 	.byte	0x0a
	.zero		1


	//   ....[27]....
        /*04e0*/ 	.word	0x00004020
        /*04e4*/ 	.word	0x000000ff
        /*04e8*/ 	.word	0x00016830
        /*04ec*/ 	.short	0x010a
        /*04ee*/ 	.byte	0x0a
	.zero		1


	//   ....[28]....
        /*04f0*/ 	.word	0x00004220
        /*04f4*/ 	.word	0x000000ff
        /*04f8*/ 	.word	0x00016850
        /*04fc*/ 	.short	0x010a
        /*04fe*/ 	.byte	0x0a
	.zero		1


	//   ....[29]....
        /*0500*/ 	.word	0x00004260
        /*0504*/ 	.word	0x000000ff
        /*0508*/ 	.word	0x00016850
        /*050c*/ 	.short	0x010a
        /*050e*/ 	.byte	0x0a
	.zero		1


	//   ....[30]....
        /*0510*/ 	.word	0x00006100
        /*0514*/ 	.word	0x0000002b
        /*0518*/ 	.word	0x00000000
        /*051c*/ 	.short	0x0101
        /*051e*/ 	.byte	0x3f
	.zero		1


	//   ....[31]....
        /*0520*/ 	.word	0x00006230
        /*0524*/ 	.word	0x0000002d
        /*0528*/ 	.word	0x00000000
        /*052c*/ 	.short	0x0101
        /*052e*/ 	.byte	0x3f
	.zero		1


	//   ....[32]....
        /*0530*/ 	.word	0x00006e80
        /*0534*/ 	.word	0x000000ff
        /*0538*/ 	.word	0x00016830
        /*053c*/ 	.short	0x010a
        /*053e*/ 	.byte	0x0a
	.zero		1


	//   ....[33]....
        /*0540*/ 	.word	0x00006ec0
        /*0544*/ 	.word	0x000000ff
        /*0548*/ 	.word	0x00016830
        /*054c*/ 	.short	0x010a
        /*054e*/ 	.byte	0x0a
	.zero		1


	//   ....[34]....
        /*0550*/ 	.word	0x000070b0
        /*0554*/ 	.word	0x000000ff
        /*0558*/ 	.word	0x00016850
        /*055c*/ 	.short	0x010a
        /*055e*/ 	.byte	0x0a
	.zero		1


	//   ....[35]....
        /*0560*/ 	.word	0x000070f0
        /*0564*/ 	.word	0x000000ff
        /*0568*/ 	.word	0x00016850
        /*056c*/ 	.short	0x010a
        /*056e*/ 	.byte	0x0a
	.zero		1


	//   ....[36]....
        /*0570*/ 	.word	0x00008710
        /*0574*/ 	.word	0x00000019
        /*0578*/ 	.word	0x00000000
        /*057c*/ 	.short	0x0101
        /*057e*/ 	.byte	0x3f
	.zero		1


	//   ....[37]....
        /*0580*/ 	.word	0x000088e0
        /*0584*/ 	.word	0x0000001d
        /*0588*/ 	.word	0x00000000
        /*058c*/ 	.short	0x0101
        /*058e*/ 	.byte	0x3f
	.zero		1


	//   ....[38]....
        /*0590*/ 	.word	0x00009260
        /*0594*/ 	.word	0x000000ff
        /*0598*/ 	.word	0x00016850
        /*059c*/ 	.short	0x010a
        /*059e*/ 	.byte	0x07
	.zero		1


	//   ....[39]....
        /*05a0*/ 	.word	0x000092a0
        /*05a4*/ 	.word	0x000000ff
        /*05a8*/ 	.word	0x00016850
        /*05ac*/ 	.short	0x010a
        /*05ae*/ 	.byte	0x07
	.zero		1


	//   ....[40]....
        /*05b0*/ 	.word	0x000097b0
        /*05b4*/ 	.word	0x00000009
        /*05b8*/ 	.word	0x00000000
        /*05bc*/ 	.short	0x0101
        /*05be*/ 	.byte	0x3f
	.zero		1


	//   ....[41]....
        /*05c0*/ 	.word	0x0000a260
        /*05c4*/ 	.word	0x000000ff
        /*05c8*/ 	.word	0x00000000
        /*05cc*/ 	.short	0x0101
        /*05ce*/ 	.byte	0x04
	.zero		1


	//   ....[42]....
        /*05d0*/ 	.word	0x0000ba10
        /*05d4*/ 	.word	0x000000ff
        /*05d8*/ 	.word	0x00016840
        /*05dc*/ 	.short	0x010a
        /*05de*/ 	.byte	0x26
	.zero		1


	//   ....[43]....
        /*05e0*/ 	.word	0x0000c800
        /*05e4*/ 	.word	0x000000ff
        /*05e8*/ 	.word	0x00016800
        /*05ec*/ 	.short	0x0107
        /*05ee*/ 	.byte	0x26
	.zero		1


	//   ....[44]....
        /*05f0*/ 	.word	0x0000c840
        /*05f4*/ 	.word	0x000000ff
        /*05f8*/ 	.word	0x00016800
        /*05fc*/ 	.short	0x0101
        /*05fe*/ 	.byte	0x26
	.zero		1


	//   ....[45]....
        /*0600*/ 	.word	0x0000c870
        /*0604*/ 	.word	0x000000ff
        /*0608*/ 	.word	0x00016820
        /*060c*/ 	.short	0x010a
        /*060e*/ 	.byte	0x26
	.zero		1


	//   ....[46]....
        /*0610*/ 	.word	0x0000cc00
        /*0614*/ 	.word	0x000000ff
        /*0618*/ 	.word	0x00016848
        /*061c*/ 	.short	0x010a
        /*061e*/ 	.byte	0x26
	.zero		1


	//   ....[47]....
        /*0620*/ 	.word	0x0000cdf0
        /*0624*/ 	.word	0x000000ff
        /*0628*/ 	.word	0x00016860
        /*062c*/ 	.short	0x010a
        /*062e*/ 	.byte	0x26
	.zero		1


	//   ....[48]....
        /*0630*/ 	.word	0x0000d1d0
        /*0634*/ 	.word	0x000000ff
        /*0638*/ 	.word	0x00016840
        /*063c*/ 	.short	0x010a
        /*063e*/ 	.byte	0x26
	.zero		1


	//   ....[49]....
        /*0640*/ 	.word	0x0000d3f0
        /*0644*/ 	.word	0x000000ff
        /*0648*/ 	.word	0x00016868
        /*064c*/ 	.short	0x010a
        /*064e*/ 	.byte	0x26
	.zero		1


	//   ....[50]....
        /*0650*/ 	.word	0x0000d810
        /*0654*/ 	.word	0x000000ff
        /*0658*/ 	.word	0x00016848
        /*065c*/ 	.short	0x010a
        /*065e*/ 	.byte	0x26
	.zero		1


	//   ....[51]....
        /*0660*/ 	.word	0x0000da10
        /*0664*/ 	.word	0x000000ff
        /*0668*/ 	.word	0x00016860
        /*066c*/ 	.short	0x010a
        /*066e*/ 	.byte	0x26
	.zero		1


	//   ....[52]....
        /*0670*/ 	.word	0x0000dcb0
        /*0674*/ 	.word	0x00000004
        /*0678*/ 	.word	0x00016860
        /*067c*/ 	.short	0x010a
        /*067e*/ 	.byte	0x3f
	.zero		1


	//   ....[53]....
        /*0680*/ 	.word	0x0000df60
        /*0684*/ 	.word	0x00000007
        /*0688*/ 	.word	0x00016820
        /*068c*/ 	.short	0x010a
        /*068e*/ 	.byte	0x3f
	.zero		1


	//   ....[54]....
        /*0690*/ 	.word	0x0000e0b0
        /*0694*/ 	.word	0x00000006
        /*0698*/ 	.word	0x00000000
        /*069c*/ 	.short	0x010a
        /*069e*/ 	.byte	0x3f
	.zero		1


	//   ....[55]....
        /*06a0*/ 	.word	0x0000e120
        /*06a4*/ 	.word	0x00000003
        /*06a8*/ 	.word	0x00000000
        /*06ac*/ 	.short	0x010a
        /*06ae*/ 	.byte	0x3f
	.zero		1


	//   ....[56]....
        /*06b0*/ 	.word	0x0000e180
        /*06b4*/ 	.word	0x00000000
        /*06b8*/ 	.word	0x00000000
        /*06bc*/ 	.short	0x010a
        /*06be*/ 	.byte	0x3f
	.zero		1


	//   ....[57]....
        /*06c0*/ 	.word	0x0000e1b0
        /*06c4*/ 	.word	0x00000003
        /*06c8*/ 	.word	0x00000000
        /*06cc*/ 	.short	0x010a
        /*06ce*/ 	.byte	0x3f
	.zero		1


	//   ....[58]....
        /*06d0*/ 	.word	0x0000e220
        /*06d4*/ 	.word	0x00000003
        /*06d8*/ 	.word	0x00016800
        /*06dc*/ 	.short	0x010a
        /*06de*/ 	.byte	0x3f
	.zero		1


	//   ....[59]....
        /*06e0*/ 	.word	0x0000e280
        /*06e4*/ 	.word	0x00000003
        /*06e8*/ 	.word	0x00016830
        /*06ec*/ 	.short	0x010a
        /*06ee*/ 	.byte	0x3f
	.zero		1


	//   ....[60]....
        /*06f0*/ 	.word	0x0000e2e0
        /*06f4*/ 	.word	0x0000000b
        /*06f8*/ 	.word	0x00016830
        /*06fc*/ 	.short	0x010a
        /*06fe*/ 	.byte	0x3f
	.zero		1


	//   ....[61]....
        /*0700*/ 	.word	0x0000e340
        /*0704*/ 	.word	0x0000000b
        /*0708*/ 	.word	0x00016850
        /*070c*/ 	.short	0x010a
        /*070e*/ 	.byte	0x3f
	.zero		1


	//   ....[62]....
        /*0710*/ 	.word	0x0000e3a0
        /*0714*/ 	.word	0x0000000a
        /*0718*/ 	.word	0x00016830
        /*071c*/ 	.short	0x010a
        /*071e*/ 	.byte	0x3f
	.zero		1


	//   ....[63]....
        /*0720*/ 	.word	0x0000e400
        /*0724*/ 	.word	0x0000000a
        /*0728*/ 	.word	0x00016850
        /*072c*/ 	.short	0x010a
        /*072e*/ 	.byte	0x3f
	.zero		1


	//   ....[64]....
        /*0730*/ 	.word	0x0000e460
        /*0734*/ 	.word	0x00000005
        /*0738*/ 	.word	0x00016850
        /*073c*/ 	.short	0x010a
        /*073e*/ 	.byte	0x3f
	.zero		1


	//   ....[65]....
        /*0740*/ 	.word	0x0000e5c0
        /*0744*/ 	.word	0x00000003
        /*0748*/ 	.word	0x00016840
        /*074c*/ 	.short	0x010a
        /*074e*/ 	.byte	0x3f
	.zero		1


	//   ....[66]....
        /*0750*/ 	.word	0x0000f480
        /*0754*/ 	.word	0x00000005
        /*0758*/ 	.word	0x00016820
        /*075c*/ 	.short	0x010a
        /*075e*/ 	.byte	0x3f
	.zero		1


	//   ....[67]....
        /*0760*/ 	.word	0x0000f4e0
        /*0764*/ 	.word	0x00000005
        /*0768*/ 	.word	0x00016848
        /*076c*/ 	.short	0x010a
        /*076e*/ 	.byte	0x3f
	.zero		1


	//   ....[68]....
        /*0770*/ 	.word	0x0000f540
        /*0774*/ 	.word	0x00000005
        /*0778*/ 	.word	0x00016860
        /*077c*/ 	.short	0x010a
        /*077e*/ 	.byte	0x3f
	.zero		1


	//   ....[69]....
        /*0780*/ 	.word	0x0000f5a0
        /*0784*/ 	.word	0x00000005
        /*0788*/ 	.word	0x00016840
        /*078c*/ 	.short	0x010a
        /*078e*/ 	.byte	0x3f
	.zero		1


	//   ....[70]....
        /*0790*/ 	.word	0x0000f600
        /*0794*/ 	.word	0x00000005
        /*0798*/ 	.word	0x00016868
        /*079c*/ 	.short	0x010a
        /*079e*/ 	.byte	0x3f
	.zero		1


	//   ....[71]....
        /*07a0*/ 	.word	0x0000f660
        /*07a4*/ 	.word	0x00000004
        /*07a8*/ 	.word	0x00016848
        /*07ac*/ 	.short	0x010a
        /*07ae*/ 	.byte	0x3f
	.zero		1


	//   ....[72]....
        /*07b0*/ 	.word	0x0000f6c0
        /*07b4*/ 	.word	0x00000004
        /*07b8*/ 	.word	0x00016860
        /*07bc*/ 	.short	0x010a
        /*07be*/ 	.byte	0x3f
	.zero		1


	//   ....[73]....
        /*07c0*/ 	.word	0x0000f710
        /*07c4*/ 	.word	0x00000004
        /*07c8*/ 	.word	0x00016860
        /*07cc*/ 	.short	0x010a
        /*07ce*/ 	.byte	0x3f
	.zero		1


	//   ....[74]....
        /*07d0*/ 	.word	0x0000f760
        /*07d4*/ 	.word	0x00000007
        /*07d8*/ 	.word	0x00016820
        /*07dc*/ 	.short	0x010a
        /*07de*/ 	.byte	0x3f
	.zero		1


	//   ....[75]....
        /*07e0*/ 	.word	0x0000f8d0
        /*07e4*/ 	.word	0x00000006
        /*07e8*/ 	.word	0x00000000
        /*07ec*/ 	.short	0x010a
        /*07ee*/ 	.byte	0x3f
	.zero		1


	//   ....[76]....
        /*07f0*/ 	.word	0x0000f920
        /*07f4*/ 	.word	0x00000003
        /*07f8*/ 	.word	0x00000000
        /*07fc*/ 	.short	0x010a
        /*07fe*/ 	.byte	0x3f
	.zero		1


	//   ....[77]....
        /*0800*/ 	.word	0x0000f970
        /*0804*/ 	.word	0x00000000
        /*0808*/ 	.word	0x00000000
        /*080c*/ 	.short	0x010a
        /*080e*/ 	.byte	0x3f
	.zero		1


	//----- nvinfo : EIATTR_NUM_MBARRIERS
	.align		4
.L_1567:
        /*0810*/ 	.byte	0x03, 0x38
        /*0812*/ 	.short	0x0016


	//----- nvinfo : EIATTR_EXIT_INSTR_OFFSETS
	.align		4
        /*0814*/ 	.byte	0x04, 0x1c
        /*0816*/ 	.short	(.L_1569 - .L_1568)


	//   ....[0]....
.L_1568:
        /*0818*/ 	.word	0x0000e200


	//----- nvinfo : EIATTR_MAX_THREADS
	.align		4
.L_1569:
        /*081c*/ 	.byte	0x04, 0x05
        /*081e*/ 	.short	(.L_1571 - .L_1570)
.L_1570:
        /*0820*/ 	.word	0x00000200
        /*0824*/ 	.word	0x00000001
        /*0828*/ 	.word	0x00000001


	//----- nvinfo : EIATTR_CRS_STACK_SIZE
	.align		4
.L_1571:
        /*082c*/ 	.byte	0x04, 0x1e
        /*082e*/ 	.short	(.L_1573 - .L_1572)
.L_1572:
        /*0830*/ 	.word	0x00000000


	//----- nvinfo : EIATTR_CBANK_PARAM_SIZE
	.align		4
.L_1573:
        /*0834*/ 	.byte	0x03, 0x19
        /*0836*/ 	.short	0x0a70


	//----- nvinfo : EIATTR_PARAM_CBANK
	.align		4
        /*0838*/ 	.byte	0x04, 0x0a
        /*083a*/ 	.short	(.L_1575 - .L_1574)
	.align		4
.L_1574:
        /*083c*/ 	.word	index@(.nv.constant0._ZN7cutlass13device_kernelIN5flash11enable_sm90INS1_16FlashAttnFwdSm90INS1_25CollectiveMainloopFwdSm90ILi2EN4cute5tupleIJNS5_1CILi1EEES8_S8_EEENS6_IJNS7_ILi192EEENS7_ILi128EEENS7_ILi64EEEEEELi64ENS_6half_tEfNS_4arch4Sm90ELb1ELb0ELb1ELb0ELb0ELb0ELb0ELb1ELb1ELb1ELb1ELb0EEENS1_21CollectiveEpilogueFwdINS6_IJSA_SC_SB_EEES9_SE_SG_Li384ELb0ELb1ELb1ELb0EEENS1_19SingleTileSchedulerILb0ELb1ELb1ELi192EEEEEEEEEvNT_6ParamsE)
        /*0840*/ 	.short	0x0210
        /*0842*/ 	.short	0x0a70


	//----- nvinfo : EIATTR_SW_WAR
	.align		4
.L_1575:
        /*0844*/ 	.byte	0x04, 0x36
        /*0846*/ 	.short	(.L_1577 - .L_1576)
.L_1576:
        /*0848*/ 	.word	0x00000008
.L_1577:


//--------------------- .nv.info._ZN7cutlass13device_kernelIN5flash11enable_sm90INS1_16FlashAttnFwdSm90INS1_25CollectiveMainloopFwdSm90ILi2EN4cute5tupleIJNS5_1CILi1EEES8_S8_EEENS6_IJNS7_ILi192EEENS7_ILi128EEENS7_ILi64EEEEEELi64ENS_6half_tEfNS_4arch4Sm90ELb1ELb0ELb1ELb1ELb0ELb0ELb0ELb1ELb1ELb1ELb1ELb0EEENS1_21CollectiveEpilogueFwdINS6_IJSA_SC_SB_EEES9_SE_SG_Li384ELb1ELb1ELb1ELb0EEENS1_36VarlenDynamicPersistentTileSchedulerILi192ELi128ELi384ELi128ELb1ELb1ELb1ELb1ELb1ELb1EEEEEEEEEvNT_6ParamsE --------------------------
	.section	.nv.info._ZN7cutlass13device_kernelIN5flash11enable_sm90INS1_16FlashAttnFwdSm90INS1_25CollectiveMainloopFwdSm90ILi2EN4cute5tupleIJNS5_1CILi1EEES8_S8_EEENS6_IJNS7_ILi192EEENS7_ILi128EEENS7_ILi64EEEEEELi64ENS_6half_tEfNS_4arch4Sm90ELb1ELb0ELb1ELb1ELb0ELb0ELb0ELb1ELb1ELb1ELb1ELb0EEENS1_21CollectiveEpilogueFwdINS6_IJSA_SC_SB_EEES9_SE_SG_Li384ELb1ELb1ELb1ELb0EEENS1_36VarlenDynamicPersistentTileSchedulerILi192ELi128ELi384ELi128ELb1ELb1ELb1ELb1ELb1ELb1EEEEEEEEEvNT_6ParamsE,"",@"SHT_CUDA_INFO"
	.sectionflags	@""
	.align	4


	//----- nvinfo : EIATTR_CUDA_API_VERSION
	.align		4
        /*0000*/ 	.byte	0x04, 0x37
        /*0002*/ 	.short	(.L_1579 - .L_1578)
.L_1578:
        /*0004*/ 	.word	0x00000082


	//----- nvinfo : EIATTR_KPARAM_INFO
	.align		4
.L_1579:
        /*0008*/ 	.byte	0x04, 0x17
        /*000a*/ 	.short	(.L_1581 - .L_1580)
.L_1580:
        /*000c*/ 	.word	0x00000000
        /*0010*/ 	.short	0x0000
        /*0012*/ 	.short	0x0070
        /*0014*/ 	.byte	0x00, 0xf0, 0x01, 0x2a


	//----- nvinfo : EIATTR_SPARSE_MMA_MASK
	.align		4
.L_1581:
        /*0018*/ 	.byte	0x03, 0x50
        /*001a*/ 	.short	0x0000


	//----- nvinfo : EIATTR_MAXREG_COUNT
	.align		4
        /*001c*/ 	.byte	0x03, 0x1b
        /*001e*/ 	.short	0x0080


	//----- nvinfo : EIATTR_NUM_BARRIERS
	.align		4
        /*0020*/ 	.byte	0x02, 0x4c
        /*0022*/ 	.byte	0x10
	.zero		1


	//----- nvinfo : EIATTR_EXTERNS
	.align		4
        /*0024*/ 	.byte	0x04, 0x0f
        /*0026*/ 	.short	(.L_1583 - .L_1582)


	//   ....[0]....
	.align		4
.L_1582:
        /*0028*/ 	.word	index@(__assertfail)


	//----- nvinfo : EIATTR_ANNOTATIONS
	.align		4
.L_1583:
        /*002c*/ 	.byte	0x04, 0x55
        /*002e*/ 	.short	(.L_1585 - .L_1584)


	//   ....[0]....
.L_1584:
        /* <DEDUP_REMOVED lines=32> */


	//----- nvinfo : EIATTR_MERCURY_ISA_VERSION
	.align		4
.L_1585:
        /*0218*/ 	.byte	0x03, 0x5f
        /*021a*/ 	.short	0x0101


	//----- nvinfo : EIATTR_UNUSED_LOAD_BYTE_OFFSET
	.align		4
        /*021c*/ 	.byte	0x04, 0x44
        /*021e*/ 	.short	(.L_1587 - .L_1586)


	//   ....[0]....
.L_1586:
        /*0220*/ 	.word	0x00000a30
        /*0224*/ 	.word	0x0000fff0


	//   ....[1]....
        /*0228*/ 	.word	0x00009e80
        /*022c*/ 	.word	0x0000fff0


	//----- nvinfo : EIATTR_INT_WARP_WIDE_INSTR_OFFSETS
	.align		4
.L_1587:
        /*0230*/ 	.byte	0x04, 0x31
        /*0232*/ 	.short	(.L_1589 - .L_1588)


	//   ....[0]....
.L_1588:
        /*0234*/ 	.word	0x00000120


	//   ....[1]....
        /*0238*/ 	.word	0x000001c0


	//   ....[2]....
        /*023c*/ 	.word	0x00000230


	//   ....[3]....
        /*0240*/ 	.word	0x0000db70


	//   ....[4]....
        /*0244*/ 	.word	0x0000dc00


	//   ....[5]....
        /*0248*/ 	.word	0x00010c80


	//   ....[6]....
        /*024c*/ 	.word	0x00010d10


	//----- nvinfo : EIATTR_COOP_GROUP_MASK_REGIDS
	.align		4
.L_1589:
        /*0250*/ 	.byte	0x04, 0x29
        /*0252*/ 	.short	(.L_1591 - .L_1590)


	//   ....[0]....
.L_1590:
        /*0254*/ 	.word	0xffffffff


	//   ....[1]....
        /*0258*/ 	.word	0xffffffff


	//   ....[2]....
        /*025c*/ 	.word	0xffffffff


	//   ....[3]....
        /*0260*/ 	.word	0xffffffff


	//   ....[4]....
        /*0264*/ 	.word	0xffffffff


	//   ....[5]....
        /*0268*/ 	.word	0xffffffff


	//   ....[6]....
        /*026c*/ 	.word	0xffffffff


	//   ....[7]....
        /*0270*/ 	.word	0xffffffff


	//   ....[8]....
        /*0274*/ 	.word	0xffffffff


	//   ....[9]....
        /*0278*/ 	.word	0xffffffff


	//   ....[10]....
        /*027c*/ 	.word	0xffffffff


	//   ....[11]....
        /*0280*/ 	.word	0xffffffff


	//   ....[12]....
        /*0284*/ 	.word	0xffffffff


	//   ....[13]....
        /*0288*/ 	.word	0xffffffff


	//   ....[14]....
        /*028c*/ 	.word	0xffffffff


	//   ....[15]....
        /*0290*/ 	.word	0xffffffff


	//   ....[16]....
        /*0294*/ 	.word	0xffffffff


	//   ....[17]....
        /*0298*/ 	.word	0xffffffff


	//   ....[18]....
        /*029c*/ 	.word	0xffffffff


	//   ....[19]....
        /*02a0*/ 	.word	0xffffffff


	//   ....[20]....
        /*02a4*/ 	.word	0xffffffff


	//   ....[21]....
        /*02a8*/ 	.word	0xffffffff


	//   ....[22]....
        /*02ac*/ 	.word	0xffffffff


	//   ....[23]....
        /*02b0*/ 	.word	0xffffffff


	//   ....[24]....
        /*02b4*/ 	.word	0xffffffff


	//   ....[25]....
        /*02b8*/ 	.word	0xffffffff


	//   ....[26]....
        /*02bc*/ 	.word	0xffffffff


	//   ....[27]....
        /*02c0*/ 	.word	0xffffffff


	//   ....[28]....
        /*02c4*/ 	.word	0xffffffff


	//   ....[29]....
        /*02c8*/ 	.word	0xffffffff


	//   ....[30]....
        /*02cc*/ 	.word	0xffffffff


	//   ....[31]....
        /*02d0*/ 	.word	0xffffffff


	//   ....[32]....
        /*02d4*/ 	.word	0xffffffff


	//   ....[33]....
        /*02d8*/ 	.word	0xffffffff


	//   ....[34]....
        /*02dc*/ 	.word	0xffffffff


	//   ....[35]....
        /*02e0*/ 	.word	0xffffffff


	//   ....[36]....
        /*02e4*/ 	.word	0xffffffff


	//   ....[37]....
        /*02e8*/ 	.word	0xffffffff


	//   ....[38]....
        /*02ec*/ 	.word	0xffffffff


	//   ....[39]....
        /*02f0*/ 	.word	0xffffffff


	//   ....[40]....
        /*02f4*/ 	.word	0xffffffff


	//   ....[41]....
        /*02f8*/ 	.word	0xffffffff


	//   ....[42]....
        /*02fc*/ 	.word	0xffffffff


	//   ....[43]....
        /*0300*/ 	.word	0xffffffff


	//   ....[44]....
        /*0304*/ 	.word	0xffffffff


	//   ....[45]....
        /*0308*/ 	.word	0xffffffff


	//   ....[46]....
        /*030c*/ 	.word	0xffffffff


	//   ....[47]....
        /*0310*/ 	.word	0xffffffff


	//   ....[48]....
        /*0314*/ 	.word	0xffffffff


	//   ....[49]....
        /*0318*/ 	.word	0xffffffff


	//   ....[50]....
        /*031c*/ 	.word	0xffffffff


	//   ....[51]....
        /*0320*/ 	.word	0xffffffff


	//   ....[52]....
        /*0324*/ 	.word	0xffffffff


	//   ....[53]....
        /*0328*/ 	.word	0xffffffff


	//   ....[54]....
        /*032c*/ 	.word	0xffffffff


	//   ....[55]....
        /*0330*/ 	.word	0xffffffff


	//   ....[56]....
        /*0334*/ 	.word	0xffffffff


	//   ....[57]....
        /*0338*/ 	.word	0xffffffff


	//   ....[58]....
        /*033c*/ 	.word	0xffffffff


	//   ....[59]....
        /*0340*/ 	.word	0xffffffff


	//   ....[60]....
        /*0344*/ 	.word	0xffffffff


	//   ....[61]....
        /*0348*/ 	.word	0xffffffff


	//   ....[62]....
        /*034c*/ 	.word	0xffffffff


	//   ....[63]....
        /*0350*/ 	.word	0xffffffff


	//   ....[64]....
        /*0354*/ 	.word	0xffffffff


	//   ....[65]....
        /*0358*/ 	.word	0xffffffff


	//   ....[66]....
        /*035c*/ 	.word	0xffffffff


	//   ....[67]....
        /*0360*/ 	.word	0xffffffff


	//   ....[68]....
        /*0364*/ 	.word	0xffffffff


	//   ....[69]....
        /*0368*/ 	.word	0xffffffff


	//   ....[70]....
        /*036c*/ 	.word	0xffffffff


	//   ....[71]....
        /*0370*/ 	.word	0xffffffff


	//   ....[72]....
        /*0374*/ 	.word	0xffffffff


	//   ....[73]....
        /*0378*/ 	.word	0xffffffff


	//   ....[74]....
        /*037c*/ 	.word	0xffffffff


	//   ....[75]....
        /*0380*/ 	.word	0xffffffff


	//   ....[76]....
        /*0384*/ 	.word	0xffffffff


	//   ....[77]....
        /*0388*/ 	.word	0xffffffff


	//   ....[78]....
        /*038c*/ 	.word	0xffffffff


	//   ....[79]....
        /*0390*/ 	.word	0xffffffff


	//   ....[80]....
        /*0394*/ 	.word	0xffffffff


	//   ....[81]....
        /*0398*/ 	.word	0xffffffff


	//   ....[82]....
        /*039c*/ 	.word	0xffffffff


	//   ....[83]....
        /*03a0*/ 	.word	0xffffffff


	//   ....[84]....
        /*03a4*/ 	.word	0xffffffff


	//   ....[85]....
        /*03a8*/ 	.word	0xffffffff


	//   ....[86]....
        /*03ac*/ 	.word	0xffffffff


	//   ....[87]....
        /*03b0*/ 	.word	0xffffffff


	//   ....[88]....
        /*03b4*/ 	.word	0xffffffff


	//   ....[89]....
        /*03b8*/ 	.word	0xffffffff


	//   ....[90]....
        /*03bc*/ 	.word	0xffffffff


	//   ....[91]....
        /*03c0*/ 	.word	0xffffffff


	//   ....[92]....
        /*03c4*/ 	.word	0xffffffff


	//   ....[93]....
        /*03c8*/ 	.word	0xffffffff


	//   ....[94]....
        /*03cc*/ 	.word	0xffffffff


	//   ....[95]....
        /*03d0*/ 	.word	0xffffffff


	//   ....[96]....
        /*03d4*/ 	.word	0xffffffff


	//   ....[97]....
        /*03d8*/ 	.word	0xffffffff


	//   ....[98]....
        /*03dc*/ 	.word	0xffffffff


	//   ....[99]....
        /*03e0*/ 	.word	0xffffffff


	//   ....[100]....
        /*03e4*/ 	.word	0xffffffff


	//   ....[101]....
        /*03e8*/ 	.word	0xffffffff


	//   ....[102]....
        /*03ec*/ 	.word	0xffffffff


	//   ....[103]....
        /*03f0*/ 	.word	0xffffffff


	//   ....[104]....
        /*03f4*/ 	.word	0xffffffff


	//   ....[105]....
        /*03f8*/ 	.word	0xffffffff


	//   ....[106]....
        /*03fc*/ 	.word	0xffffffff


	//   ....[107]....
        /*0400*/ 	.word	0xffffffff


	//   ....[108]....
        /*0404*/ 	.word	0xffffffff


	//   ....[109]....
        /*0408*/ 	.word	0xffffffff


	//   ....[110]....
        /*040c*/ 	.word	0xffffffff


	//   ....[111]....
        /*0410*/ 	.word	0xffffffff


	//   ....[112]....
        /*0414*/ 	.word	0xffffffff


	//   ....[113]....
        /*0418*/ 	.word	0x0500000f


	//   ....[114]....
        /*041c*/ 	.word	0x0500000f


	//   ....[115]....
        /*0420*/ 	.word	0x0500000f


	//   ....[116]....
        /*0424*/ 	.word	0x0500000f


	//   ....[117]....
        /*0428*/ 	.word	0x0500000f


	//   ....[118]....
        /*042c*/ 	.word	0x0500000f


	//   ....[119]....
        /*0430*/ 	.word	0x0500000f


	//   ....[120]....
        /*0434*/ 	.word	0x0500000f


	//   ....[121]....
        /*0438*/ 	.word	0x0500000f


	//   ....[122]....
        /*043c*/ 	.word	0x0500000f


	//   ....[123]....
        /*0440*/ 	.word	0x0500000f


	//   ....[124]....
        /*0444*/ 	.word	0x0500000f


	//   ....[125]....
        /*0448*/ 	.word	0x0500000f


	//   ....[126]....
        /*044c*/ 	.word	0x0500000f


	//   ....[127]....
        /*0450*/ 	.word	0x0500000f


	//   ....[128]....
        /*0454*/ 	.word	0x0500000f


	//   ....[129]....
        /*0458*/ 	.word	0x0500000f


	//   ....[130]....
        /*045c*/ 	.word	0x0500000f


	//   ....[131]....
        /*0460*/ 	.word	0x0500000f


	//   ....[132]....
        /*0464*/ 	.word	0x0500000f


	//   ....[133]....
        /*0468*/ 	.word	0x0500000f


	//   ....[134]....
        /*046c*/ 	.word	0x0500000f


	//   ....[135]....
        /*0470*/ 	.word	0x0500000f


	//   ....[136]....
        /*0474*/ 	.word	0x0500000f


	//   ....[137]....
        /*0478*/ 	.word	0x0500000f


	//   ....[138]....
        /*047c*/ 	.word	0x0500000f


	//   ....[139]....
        /*0480*/ 	.word	0x0500000f


	//   ....[140]....
        /*0484*/ 	.word	0x0500000f


	//   ....[141]....
        /*0488*/ 	.word	0x0500000f


	//   ....[142]....
        /*048c*/ 	.word	0x0500000f


	//   ....[143]....
        /*0490*/ 	.word	0x0500000f


	//   ....[144]....
        /*0494*/ 	.word	0x0500000f


	//   ....[145]....
        /*0498*/ 	.word	0x0500000f


	//   ....[146]....
        /*049c*/ 	.word	0x0500000f


	//   ....[147]....
        /*04a0*/ 	.word	0x0500000f


	//   ....[148]....
        /*04a4*/ 	.word	0x0500000f


	//   ....[149]....
        /*04a8*/ 	.word	0x0500000f


	//   ....[150]....
        /*04ac*/ 	.word	0x0500000f


	//   ....[151]....
        /*04b0*/ 	.word	0x0500000f


	//   ....[152]....
        /*04b4*/ 	.word	0x0500000f


	//   ....[153]....
        /*04b8*/ 	.word	0x0500000f


	//   ....[154]....
        /*04bc*/ 	.word	0x0500000f


	//   ....[155]....
        /*04c0*/ 	.word	0x0500000f


	//   ....[156]....
        /*04c4*/ 	.word	0x0500000f


	//----- nvinfo : EIATTR_COOP_GROUP_INSTR_OFFSETS
	.align		4
.L_1591:
        /*04c8*/ 	.byte	0x04, 0x28
        /*04ca*/ 	.short	(.L_1593 - .L_1592)


	//   ....[0]....
.L_1592:
        /*04cc*/ 	.word	0x00000060


	//   ....[1]....
        /*04d0*/ 	.word	0x00000130


	//   ....[2]....
        /*04d4*/ 	.word	0x000001e0


	//   ....[3]....
        /*04d8*/ 	.word	0x000003a0


	//   ....[4]....
        /*04dc*/ 	.word	0x00000500


	//   ....[5]....
        /*04e0*/ 	.word	0x00000620


	//   ....[6]....
        /*04e4*/ 	.word	0x00000780


	//   ....[7]....
        /*04e8*/ 	.word	0x000017f0


	//   ....[8]....
        /*04ec*/ 	.word	0x00002030


	//   ....[9]....
        /*04f0*/ 	.word	0x00002160


	//   ....[10]....
        /*04f4*/ 	.word	0x00002ab0


	//   ....[11]....
        /*04f8*/ 	.word	0x00002b40


	//   ....[12]....
        /*04fc*/ 	.word	0x00003510


	//   ....[13]....
        /*0500*/ 	.word	0x00003570


	//   ....[14]....
        /*0504*/ 	.word	0x00004990


	//   ....[15]....
        /*0508*/ 	.word	0x00005460


	//   ....[16]....
        /*050c*/ 	.word	0x00005600


	//   ....[17]....
        /*0510*/ 	.word	0x000056d0


	//   ....[18]....
        /*0514*/ 	.word	0x00006110


	//   ....[19]....
        /*0518*/ 	.word	0x000061a0


	//   ....[20]....
        /*051c*/ 	.word	0x00007f10


	//   ....[21]....
        /*0520*/ 	.word	0x00007f70


	//   ....[22]....
        /*0524*/ 	.word	0x00008670


	//   ....[23]....
        /*0528*/ 	.word	0x000086e0


	//   ....[24]....
        /*052c*/ 	.word	0x00009770


	//   ....[25]....
        /*0530*/ 	.word	0x000097a0


	//   ....[26]....
        /*0534*/ 	.word	0x00009880


	//   ....[27]....
        /*0538*/ 	.word	0x000098a0


	//   ....[28]....
        /*053c*/ 	.word	0x0000a660


	//   ....[29]....
        /*0540*/ 	.word	0x0000a670


	//   ....[30]....
        /*0544*/ 	.word	0x0000a680


	//   ....[31]....
        /*0548*/ 	.word	0x0000a6c0


	//   ....[32]....
        /*054c*/ 	.word	0x0000ac40


	//   ....[33]....
        /*0550*/ 	.word	0x0000ac60


	//   ....[34]....
        /*0554*/ 	.word	0x0000ac70


	//   ....[35]....
        /*0558*/ 	.word	0x0000ac90


	//   ....[36]....
        /*055c*/ 	.word	0x0000acb0


	//   ....[37]....
        /*0560*/ 	.word	0x0000acd0


	//   ....[38]....
        /*0564*/ 	.word	0x0000ade0


	//   ....[39]....
        /*0568*/ 	.word	0x0000adf0


	//   ....[40]....
        /*056c*/ 	.word	0x0000b1a0


	//   ....[41]....
        /*0570*/ 	.word	0x0000b1e0


	//   ....[42]....
        /*0574*/ 	.word	0x0000b4e0


	//   ....[43]....
        /*0578*/ 	.word	0x0000b4f0


	//   ....[44]....
        /*057c*/ 	.word	0x0000bf50


	//   ....[45]....
        /*0580*/ 	.word	0x0000bf90


	//   ....[46]....
        /*0584*/ 	.word	0x0000bfc0


	//   ....[47]....
        /*0588*/ 	.word	0x0000bff0


	//   ....[48]....
        /*058c*/ 	.word	0x0000c010


	//   ....[49]....
        /*0590*/ 	.word	0x0000c020


	//   ....[50]....
        /*0594*/ 	.word	0x0000c030


	//   ....[51]....
        /*0598*/ 	.word	0x0000c050


	//   ....[52]....
        /*059c*/ 	.word	0x0000c1a0


	//   ....[53]....
        /*05a0*/ 	.word	0x0000c3b0


	//   ....[54]....
        /*05a4*/ 	.word	0x0000c3e0


	//   ....[55]....
        /*05a8*/ 	.word	0x0000c410


	//   ....[56]....
        /*05ac*/ 	.word	0x0000c440


	//   ....[57]....
        /*05b0*/ 	.word	0x0000c470


	//   ....[58]....
        /*05b4*/ 	.word	0x0000c4a0


	//   ....[59]....
        /*05b8*/ 	.word	0x0000c630


	//   ....[60]....
        /*05bc*/ 	.word	0x0000c660


	//   ....[61]....
        /*05c0*/ 	.word	0x0000c690


	//   ....[62]....
        /*05c4*/ 	.word	0x0000c6c0


	//   ....[63]....
        /*05c8*/ 	.word	0x0000c6f0


	//   ....[64]....
        /*05cc*/ 	.word	0x0000c720


	//   ....[65]....
        /*05d0*/ 	.word	0x0000c7b0


	//   ....[66]....
        /*05d4*/ 	.word	0x0000c7e0


	//   ....[67]....
        /*05d8*/ 	.word	0x0000c7f0


	//   ....[68]....
        /*05dc*/ 	.word	0x0000c830


	//   ....[69]....
        /*05e0*/ 	.word	0x0000e0f0


	//   ....[70]....
        /*05e4*/ 	.word	0x0000ec40


	//   ....[71]....
        /*05e8*/ 	.word	0x0000ec50


	//   ....[72]....
        /*05ec*/ 	.word	0x0000ec70


	//   ....[73]....
        /*05f0*/ 	.word	0x0000ed00


	//   ....[74]....
        /*05f4*/ 	.word	0x0000ed20


	//   ....[75]....
        /*05f8*/ 	.word	0x0000eda0


	//   ....[76]....
        /*05fc*/ 	.word	0x0000edc0


	//   ....[77]....
        /*0600*/ 	.word	0x0000ee40


	//   ....[78]....
        /*0604*/ 	.word	0x0000ee60


	//   ....[79]....
        /*0608*/ 	.word	0x0000eee0


	//   ....[80]....
        /*060c*/ 	.word	0x0000ef00


	//   ....[81]....
        /*0610*/ 	.word	0x0000ef80


	//   ....[82]....
        /*0614*/ 	.word	0x0000efa0


	//   ....[83]....
        /*0618*/ 	.word	0x0000f020


	//   ....[84]....
        /*061c*/ 	.word	0x0000f040


	//   ....[85]....
        /*0620*/ 	.word	0x0000f050


	//   ....[86]....
        /*0624*/ 	.word	0x0000f0c0


	//   ....[87]....
        /*0628*/ 	.word	0x0000f110


	//   ....[88]....
        /*062c*/ 	.word	0x0000f1c0


	//   ....[89]....
        /*0630*/ 	.word	0x0000f1d0


	//   ....[90]....
        /*0634*/ 	.word	0x0000f240


	//   ....[91]....
        /*0638*/ 	.word	0x0000f250


	//   ....[92]....
        /*063c*/ 	.word	0x0000f290


	//   ....[93]....
        /*0640*/ 	.word	0x0000f2b0


	//   ....[94]....
        /*0644*/ 	.word	0x00011220


	//   ....[95]....
        /*0648*/ 	.word	0x00011250


	//   ....[96]....
        /*064c*/ 	.word	0x000112b0


	//   ....[97]....
        /*0650*/ 	.word	0x000112e0


	//   ....[98]....
        /*0654*/ 	.word	0x00011310


	//   ....[99]....
        /*0658*/ 	.word	0x00011340


	//   ....[100]....
        /*065c*/ 	.word	0x00011370


	//   ....[101]....
        /*0660*/ 	.word	0x000113a0


	//   ....[102]....
        /*0664*/ 	.word	0x00011540


	//   ....[103]....
        /*0668*/ 	.word	0x00011570


	//   ....[104]....
        /*066c*/ 	.word	0x000115a0


	//   ....[105]....
        /*0670*/ 	.word	0x000115d0


	//   ....[106]....
        /*0674*/ 	.word	0x00011600


	//   ....[107]....
        /*0678*/ 	.word	0x00011630


	//   ....[108]....
        /*067c*/ 	.word	0x000116f0


	//   ....[109]....
        /*0680*/ 	.word	0x00011710


	//   ....[110]....
        /*0684*/ 	.word	0x00011730


	//   ....[111]....
        /*0688*/ 	.word	0x00011790


	//   ....[112]....
        /*068c*/ 	.word	0x000121b0


	//   ....[113]....
        /*0690*/ 	.word	0x00012750


	//   ....[114]....
        /*0694*/ 	.word	0x00012900


	//   ....[115]....
        /*0698*/ 	.word	0x00012950


	//   ....[116]....
        /*069c*/ 	.word	0x000129b0


	//   ....[117]....
        /*06a0*/ 	.word	0x00012aa0


	//   ....[118]....
        /*06a4*/ 	.word	0x00012b00


	//   ....[119]....
        /*06a8*/ 	.word	0x00012c00


	//   ....[120]....
        /*06ac*/ 	.word	0x00012c60


	//   ....[121]....
        /*06b0*/ 	.word	0x00012d60


	//   ....[122]....
        /*06b4*/ 	.word	0x00012dc0


	//   ....[123]....
        /*06b8*/ 	.word	0x00012ec0


	//   ....[124]....
        /*06bc*/ 	.word	0x00012f20


	//   ....[125]....
        /*06c0*/ 	.word	0x00013020


	//   ....[126]....
        /*06c4*/ 	.word	0x00013080


	//   ....[127]....
        /*06c8*/ 	.word	0x00013180


	//   ....[128]....
        /*06cc*/ 	.word	0x000131e0


	//   ....[129]....
        /*06d0*/ 	.word	0x00013290


	//   ....[130]....
        /*06d4*/ 	.word	0x00013360


	//   ....[131]....
        /*06d8*/ 	.word	0x00013430


	//   ....[132]....
        /*06dc*/ 	.word	0x00013490


	//   ....[133]....
        /*06e0*/ 	.word	0x00013570


	//   ....[134]....
        /*06e4*/ 	.word	0x000135d0


	//   ....[135]....
        /*06e8*/ 	.word	0x000136a0


	//   ....[136]....
        /*06ec*/ 	.word	0x00013700


	//   ....[137]....
        /*06f0*/ 	.word	0x000137c0


	//   ....[138]....
        /*06f4*/ 	.word	0x00013ae0


	//   ....[139]....
        /*06f8*/ 	.word	0x00013b80


	//   ....[140]....
        /*06fc*/ 	.word	0x00013cf0


	//   ....[141]....
        /*0700*/ 	.word	0x00013d60


	//   ....[142]....
        /*0704*/ 	.word	0x00013dd0


	//   ....[143]....
        /*0708*/ 	.word	0x00013e40


	//   ....[144]....
        /*070c*/ 	.word	0x00013eb0


	//   ....[145]....
        /*0710*/ 	.word	0x00013f30


	//   ....[146]....
        /*0714*/ 	.word	0x00013fb0


	//   ....[147]....
        /*0718*/ 	.word	0x00014040


	//   ....[148]....
        /*071c*/ 	.word	0x000140b0


	//   ....[149]....
        /*0720*/ 	.word	0x00014120


	//   ....[150]....
        /*0724*/ 	.word	0x00014190


	//   ....[151]....
        /*0728*/ 	.word	0x00014210


	//   ....[152]....
        /*072c*/ 	.word	0x00014280


	//   ....[153]....
        /*0730*/ 	.word	0x00014310


	//   ....[154]....
        /*0734*/ 	.word	0x00014370


	//   ....[155]....
        /*0738*/ 	.word	0x00014400


	//   ....[156]....
        /*073c*/ 	.word	0x00014530


	//----- nvinfo : EIATTR_REG_RECONFIG
	.align		4
.L_1593:
        /*0740*/ 	.byte	0x01, 0x54
	.zero		2


	//----- nvinfo : EIATTR_SYSCALL_OFFSETS
	.align		4
        /*0744*/ 	.byte	0x04, 0x46
        /*0746*/ 	.short	(.L_1595 - .L_1594)


	//   ....[0]....
.L_1594:
        /*0748*/ 	.word	0x000019a0


	//   ....[1]....
        /*074c*/ 	.word	0x0000dd60


	//   ....[2]....
        /*0750*/ 	.word	0x0000deb0


	//   ....[3]....
        /*0754*/ 	.word	0x0000dfa0


	//   ....[4]....
        /*0758*/ 	.word	0x0000e770


	//----- nvinfo : EIATTR_MBARRIER_INSTR_OFFSETS
	.align		4
.L_1595:
        /*075c*/ 	.byte	0x04, 0x39
        /*075e*/ 	.short	(.L_1597 - .L_1596)


	//   ....[0]....
.L_1596:
        /*0760*/ 	.word	0x00000250
        /*0764*/ 	.word	0x000000ff
        /*0768*/ 	.word	0x00016800
        /*076c*/ 	.short	0x0100
        /*076e*/ 	.byte	0x08
	.zero		1


	//   ....[1]....
        /*0770*/ 	.word	0x00000260
        /*0774*/ 	.word	0x000000ff
        /*0778*/ 	.word	0x00016820
        /*077c*/ 	.short	0x0100
        /*077e*/ 	.byte	0x08
	.zero		1


	//   ....[2]....
        /*0780*/ 	.word	0x00000350
        /*0784*/ 	.word	0x000000ff
        /*0788*/ 	.word	0x00016830
        /*078c*/ 	.short	0x0100
        /*078e*/ 	.byte	0x08
	.zero		1


	//   ....[3]....
        /*0790*/ 	.word	0x00000360
        /*0794*/ 	.word	0x000000ff
        /*0798*/ 	.word	0x00016840
        /*079c*/ 	.short	0x0100
        /*079e*/ 	.byte	0x08
	.zero		1


	//   ....[4]....
        /*07a0*/ 	.word	0x00000370
        /*07a4*/ 	.word	0x000000ff
        /*07a8*/ 	.word	0x00016838
        /*07ac*/ 	.short	0x0100
        /*07ae*/ 	.byte	0x08
	.zero		1


	//   ....[5]....
        /*07b0*/ 	.word	0x00000380
        /*07b4*/ 	.word	0x000000ff
        /*07b8*/ 	.word	0x00016848
        /*07bc*/ 	.short	0x0100
        /*07be*/ 	.byte	0x08
	.zero		1


	//   ....[6]....
        /*07c0*/ 	.word	0x000004b0
        /*07c4*/ 	.word	0x000000ff
        /*07c8*/ 	.word	0x00016850
        /*07cc*/ 	.short	0x0100
        /*07ce*/ 	.byte	0x08
	.zero		1


	//   ....[7]....
        /*07d0*/ 	.word	0x000004c0
        /*07d4*/ 	.word	0x000000ff
        /*07d8*/ 	.word	0x00016860
        /*07dc*/ 	.short	0x0100
        /*07de*/ 	.byte	0x08
	.zero		1


	//   ....[8]....
        /*07e0*/ 	.word	0x000004d0
        /*07e4*/ 	.word	0x000000ff
        /*07e8*/ 	.word	0x00016858
        /*07ec*/ 	.short	0x0100
        /*07ee*/ 	.byte	0x08
	.zero		1


	//   ....[9]....
        /*07f0*/ 	.word	0x000004e0
        /*07f4*/ 	.word	0x000000ff
        /*07f8*/ 	.word	0x00016868
        /*07fc*/ 	.short	0x0100
        /*07fe*/ 	.byte	0x08
	.zero		1


	//   ....[10]....
        /*0800*/ 	.word	0x000005d0
        /*0804*/ 	.word	0x000000ff
        /*0808*/ 	.word	0x00016870
        /*080c*/ 	.short	0x0100
        /*080e*/ 	.byte	0x06
	.zero		1


	//   ....[11]....
        /*0810*/ 	.word	0x000005e0
        /*0814*/ 	.word	0x000000ff
        /*0818*/ 	.word	0x00016880
        /*081c*/ 	.short	0x0100
        /*081e*/ 	.byte	0x06
	.zero		1


	//   ....[12]....
        /*0820*/ 	.word	0x000005f0
        /*0824*/ 	.word	0x000000ff
        /*0828*/ 	.word	0x00016878
        /*082c*/ 	.short	0x0100
        /*082e*/ 	.byte	0x06
	.zero		1


	//   ....[13]....
        /*0830*/ 	.word	0x00000600
        /*0834*/ 	.word	0x000000ff
        /*0838*/ 	.word	0x00016888
        /*083c*/ 	.short	0x0100
        /*083e*/ 	.byte	0x06
	.zero		1


	//   ....[14]....
        /*0840*/ 	.word	0x00000730
        /*0844*/ 	.word	0x000000ff
        /*0848*/ 	.word	0x00016890
        /*084c*/ 	.short	0x0100
        /*084e*/ 	.byte	0x08
	.zero		1


	//   ....[15]....
        /*0850*/ 	.word	0x00000740
        /*0854*/ 	.word	0x000000ff
        /*0858*/ 	.word	0x000168a0
        /*085c*/ 	.short	0x0100
        /*085e*/ 	.byte	0x08
	.zero		1


	//   ....[16]....
        /*0860*/ 	.word	0x00000750
        /*0864*/ 	.word	0x000000ff
        /*0868*/ 	.word	0x00016898
        /*086c*/ 	.short	0x0100
        /*086e*/ 	.byte	0x08
	.zero		1


	//   ....[17]....
        /*0870*/ 	.word	0x00000760
        /*0874*/ 	.word	0x000000ff
        /*0878*/ 	.word	0x000168a8
        /*087c*/ 	.short	0x0100
        /*087e*/ 	.byte	0x08
	.zero		1


	//   ....[18]....
        /*0880*/ 	.word	0x00000890
        /*0884*/ 	.word	0x000000ff
        /*0888*/ 	.word	0x000168b0
        /*088c*/ 	.short	0x0100
        /*088e*/ 	.byte	0x08
	.zero		1


	//   ....[19]....
        /*0890*/ 	.word	0x000008a0
        /*0894*/ 	.word	0x000000ff
        /*0898*/ 	.word	0x000168c0
        /*089c*/ 	.short	0x0100
        /*089e*/ 	.byte	0x08
	.zero		1


	//   ....[20]....
        /*08a0*/ 	.word	0x000008b0
        /*08a4*/ 	.word	0x000000ff
        /*08a8*/ 	.word	0x000168b8
        /*08ac*/ 	.short	0x0100
        /*08ae*/ 	.byte	0x08
	.zero		1


	//   ....[21]....
        /*08b0*/ 	.word	0x000008c0
        /*08b4*/ 	.word	0x000000ff
        /*08b8*/ 	.word	0x000168c8
        /*08bc*/ 	.short	0x0100
        /*08be*/ 	.byte	0x08
	.zero		1


	//   ....[22]....
        /*08c0*/ 	.word	0x00001a10
        /*08c4*/ 	.word	0x000000ff
        /*08c8*/ 	.word	0x00016800
        /*08cc*/ 	.short	0x010a
        /*08ce*/ 	.byte	0x26
	.zero		1


	//   ....[23]....
        /*08d0*/ 	.word	0x00001a90
        /*08d4*/ 	.word	0x00000000
        /*08d8*/ 	.word	0x00016830
        /*08dc*/ 	.short	0x010a
        /*08de*/ 	.byte	0x3f
	.zero		1


	//   ....[24]....
        /*08e0*/ 	.word	0x00001af0
        /*08e4*/ 	.word	0x00000000
        /*08e8*/ 	.word	0x00016830
        /*08ec*/ 	.short	0x010a
        /*08ee*/ 	.byte	0x3f
	.zero		1


	//   ....[25]....
        /*08f0*/ 	.word	0x00002480
        /*08f4*/ 	.word	0x00000000
        /*08f8*/ 	.word	0x00000000
        /*08fc*/ 	.short	0x0101
        /*08fe*/ 	.byte	0x3f
	.zero		1


	//   ....[26]....
        /*0900*/ 	.word	0x00004410
        /*0904*/ 	.word	0x000000ff
        /*0908*/ 	.word	0x00016830
        /*090c*/ 	.short	0x010a
        /*090e*/ 	.byte	0x0a
	.zero		1


	//   ....[27]....
        /*0910*/ 	.word	0x00004450
        /*0914*/ 	.word	0x000000ff
        /*0918*/ 	.word	0x00016830
        /*091c*/ 	.short	0x010a
        /*091e*/ 	.byte	0x0a
	.zero		1


	//   ....[28]....
        /*0920*/ 	.word	0x00004670
        /*0924*/ 	.word	0x000000ff
        /*0928*/ 	.word	0x00016850
        /*092c*/ 	.short	0x010a
        /*092e*/ 	.byte	0x0a
	.zero		1


	//   ....[29]....
        /*0930*/ 	.word	0x000046b0
        /*0934*/ 	.word	0x000000ff
        /*0938*/ 	.word	0x00016850
        /*093c*/ 	.short	0x010a
        /*093e*/ 	.byte	0x0a
	.zero		1


	//   ....[30]....
        /*0940*/ 	.word	0x000065d0
        /*0944*/ 	.word	0x0000002f
        /*0948*/ 	.word	0x00000000
        /*094c*/ 	.short	0x0101
        /*094e*/ 	.byte	0x3f
	.zero		1


	//   ....[31]....
        /*0950*/ 	.word	0x00006770
        /*0954*/ 	.word	0x00000002
        /*0958*/ 	.word	0x00000000
        /*095c*/ 	.short	0x0101
        /*095e*/ 	.byte	0x3f
	.zero		1


	//   ....[32]....
        /*0960*/ 	.word	0x00007270
        /*0964*/ 	.word	0x000000ff
        /*0968*/ 	.word	0x00016830
        /*096c*/ 	.short	0x010a
        /*096e*/ 	.byte	0x0a
	.zero		1


	//   ....[33]....
        /*0970*/ 	.word	0x000072b0
        /*0974*/ 	.word	0x000000ff
        /*0978*/ 	.word	0x00016830
        /*097c*/ 	.short	0x010a
        /*097e*/ 	.byte	0x0a
	.zero		1


	//   ....[34]....
        /*0980*/ 	.word	0x000074d0
        /*0984*/ 	.word	0x000000ff
        /*0988*/ 	.word	0x00016850
        /*098c*/ 	.short	0x010a
        /*098e*/ 	.byte	0x0a
	.zero		1


	//   ....[35]....
        /*0990*/ 	.word	0x00007510
        /*0994*/ 	.word	0x000000ff
        /*0998*/ 	.word	0x00016850
        /*099c*/ 	.short	0x010a
        /*099e*/ 	.byte	0x0a
	.zero		1


	//   ....[36]....
        /*09a0*/ 	.word	0x00008af0
        /*09a4*/ 	.word	0x0000001d
        /*09a8*/ 	.word	0x00000000
        /*09ac*/ 	.short	0x0101
        /*09ae*/ 	.byte	0x3f
	.zero		1


	//   ....[37]....
        /*09b0*/ 	.word	0x00008c50
        /*09b4*/ 	.word	0x00000021
        /*09b8*/ 	.word	0x00000000
        /*09bc*/ 	.short	0x0101
        /*09be*/ 	.byte	0x3f
	.zero		1


	//   ....[38]....
        /*09c0*/ 	.word	0x000096c0
        /*09c4*/ 	.word	0x000000ff
        /*09c8*/ 	.word	0x00016850
        /*09cc*/ 	.short	0x010a
        /*09ce*/ 	.byte	0x05
	.zero		1


	//   ....[39]....
        /*09d0*/ 	.word	0x00009700
        /*09d4*/ 	.word	0x000000ff
        /*09d8*/ 	.word	0x00016850
        /*09dc*/ 	.short	0x010a
        /*09de*/ 	.byte	0x05
	.zero		1


	//   ....[40]....
        /*09e0*/ 	.word	0x00009c20
        /*09e4*/ 	.word	0x00000008
        /*09e8*/ 	.word	0x00000000
        /*09ec*/ 	.short	0x0101
        /*09ee*/ 	.byte	0x3f
	.zero		1


	//   ....[41]....
        /*09f0*/ 	.word	0x0000ad60
        /*09f4*/ 	.word	0x00000011
        /*09f8*/ 	.word	0x00000000
        /*09fc*/ 	.short	0x0101
        /*09fe*/ 	.byte	0x3f
	.zero		1


	//   ....[42]....
        /*0a00*/ 	.word	0x0000afc0
        /*0a04*/ 	.word	0x00000011
        /*0a08*/ 	.word	0x00000000
        /*0a0c*/ 	.short	0x0101
        /*0a0e*/ 	.byte	0x3f
	.zero		1


	//   ....[43]....
        /*0a10*/ 	.word	0x0000e2f0
        /*0a14*/ 	.word	0x00000000
        /*0a18*/ 	.word	0x00016840
        /*0a1c*/ 	.short	0x010a
        /*0a1e*/ 	.byte	0x3f
	.zero		1


	//   ....[44]....
        /*0a20*/ 	.word	0x0000f360
        /*0a24*/ 	.word	0x00000011
        /*0a28*/ 	.word	0x00016800
        /*0a2c*/ 	.short	0x0107
        /*0a2e*/ 	.byte	0x3f
	.zero		1


	//   ....[45]....
        /*0a30*/ 	.word	0x0000f450
        /*0a34*/ 	.word	0x00000011
        /*0a38*/ 	.word	0x00016800
        /*0a3c*/ 	.short	0x0101
        /*0a3e*/ 	.byte	0x3f
	.zero		1


	//   ....[46]....
        /*0a40*/ 	.word	0x0000f470
        /*0a44*/ 	.word	0x00000011
        /*0a48*/ 	.word	0x00016820
        /*0a4c*/ 	.short	0x010a
        /*0a4e*/ 	.byte	0x3f
	.zero		1


	//   ....[47]....
        /*0a50*/ 	.word	0x0000f800
        /*0a54*/ 	.word	0x00000004
        /*0a58*/ 	.word	0x00016840
        /*0a5c*/ 	.short	0x010a
        /*0a5e*/ 	.byte	0x3f
	.zero		1


	//   ....[48]....
        /*0a60*/ 	.word	0x0000fa80
        /*0a64*/ 	.word	0x00000003
        /*0a68*/ 	.word	0x00000060
        /*0a6c*/ 	.short	0x010a
        /*0a6e*/ 	.byte	0x3f
	.zero		1


	//   ....[49]....
        /*0a70*/ 	.word	0x0000ffd0
        /*0a74*/ 	.word	0x00000002
        /*0a78*/ 	.word	0x00016840
        /*0a7c*/ 	.short	0x010a
        /*0a7e*/ 	.byte	0x3f
	.zero		1


	//   ....[50]....
        /*0a80*/ 	.word	0x00010250
        /*0a84*/ 	.word	0x0000000a
        /*0a88*/ 	.word	0x00000060
        /*0a8c*/ 	.short	0x010a
        /*0a8e*/ 	.byte	0x3f
	.zero		1


	//   ....[51]....
        /*0a90*/ 	.word	0x000106e0
        /*0a94*/ 	.word	0x00000002
        /*0a98*/ 	.word	0x00016840
        /*0a9c*/ 	.short	0x010a
        /*0a9e*/ 	.byte	0x3f
	.zero		1


	//   ....[52]....
        /*0aa0*/ 	.word	0x00010970
        /*0aa4*/ 	.word	0x00000007
        /*0aa8*/ 	.word	0x00000060
        /*0aac*/ 	.short	0x010a
        /*0aae*/ 	.byte	0x3f
	.zero		1


	//   ....[53]....
        /*0ab0*/ 	.word	0x00010dc0
        /*0ab4*/ 	.word	0x00000003
        /*0ab8*/ 	.word	0x00016860
        /*0abc*/ 	.short	0x010a
        /*0abe*/ 	.byte	0x3f
	.zero		1


	//   ....[54]....
        /*0ac0*/ 	.word	0x00012130
        /*0ac4*/ 	.word	0x00000009
        /*0ac8*/ 	.word	0x00016820
        /*0acc*/ 	.short	0x010a
        /*0ace*/ 	.byte	0x3f
	.zero		1


	//   ....[55]....
        /*0ad0*/ 	.word	0x000122d0
        /*0ad4*/ 	.word	0x00000007
        /*0ad8*/ 	.word	0x00000000
        /*0adc*/ 	.short	0x010a
        /*0ade*/ 	.byte	0x3f
	.zero		1


	//   ....[56]....
        /*0ae0*/ 	.word	0x00012340
        /*0ae4*/ 	.word	0x00000003
        /*0ae8*/ 	.word	0x00000000
        /*0aec*/ 	.short	0x010a
        /*0aee*/ 	.byte	0x3f
	.zero		1


	//   ....[57]....
        /*0af0*/ 	.word	0x000123a0
        /*0af4*/ 	.word	0x00000005
        /*0af8*/ 	.word	0x00000000
        /*0afc*/ 	.short	0x010a
        /*0afe*/ 	.byte	0x3f
	.zero		1


	//   ....[58]....
        /*0b00*/ 	.word	0x000123d0
        /*0b04*/ 	.word	0x00000003
        /*0b08*/ 	.word	0x00000000
        /*0b0c*/ 	.short	0x010a
        /*0b0e*/ 	.byte	0x3f
	.zero		1


	//   ....[59]....
        /*0b10*/ 	.word	0x00012440
        /*0b14*/ 	.word	0x00000003
        /*0b18*/ 	.word	0x00016800
        /*0b1c*/ 	.short	0x010a
        /*0b1e*/ 	.byte	0x3f
	.zero		1


	//   ....[60]....
        /*0b20*/ 	.word	0x00012490
        /*0b24*/ 	.word	0x00000000
        /*0b28*/ 	.word	0x00016830
        /*0b2c*/ 	.short	0x010a
        /*0b2e*/ 	.byte	0x3f
	.zero		1


	//   ....[61]....
        /*0b30*/ 	.word	0x000124f0
        /*0b34*/ 	.word	0x00000008
        /*0b38*/ 	.word	0x00016830
        /*0b3c*/ 	.short	0x010a
        /*0b3e*/ 	.byte	0x3f
	.zero		1


	//   ....[62]....
        /*0b40*/ 	.word	0x00012550
        /*0b44*/ 	.word	0x00000008
        /*0b48*/ 	.word	0x00016850
        /*0b4c*/ 	.short	0x010a
        /*0b4e*/ 	.byte	0x3f
	.zero		1


	//   ....[63]....
        /*0b50*/ 	.word	0x000125b0
        /*0b54*/ 	.word	0x00000007
        /*0b58*/ 	.word	0x00016830
        /*0b5c*/ 	.short	0x010a
        /*0b5e*/ 	.byte	0x3f
	.zero		1


	//   ....[64]....
        /*0b60*/ 	.word	0x00012610
        /*0b64*/ 	.word	0x00000007
        /*0b68*/ 	.word	0x00016850
        /*0b6c*/ 	.short	0x010a
        /*0b6e*/ 	.byte	0x3f
	.zero		1


	//   ....[65]....
        /*0b70*/ 	.word	0x00012670
        /*0b74*/ 	.word	0x00000004
        /*0b78*/ 	.word	0x00016850
        /*0b7c*/ 	.short	0x010a
        /*0b7e*/ 	.byte	0x3f
	.zero		1


	//   ....[66]....
        /*0b80*/ 	.word	0x00012810
        /*0b84*/ 	.word	0x00000000
        /*0b88*/ 	.word	0x00016840
        /*0b8c*/ 	.short	0x010a
        /*0b8e*/ 	.byte	0x3f
	.zero		1


	//   ....[67]....
        /*0b90*/ 	.word	0x00013800
        /*0b94*/ 	.word	0x00000011
        /*0b98*/ 	.word	0x00016820
        /*0b9c*/ 	.short	0x010a
        /*0b9e*/ 	.byte	0x3f
	.zero		1


	//   ....[68]....
        /*0ba0*/ 	.word	0x00013850
        /*0ba4*/ 	.word	0x00000004
        /*0ba8*/ 	.word	0x00016840
        /*0bac*/ 	.short	0x010a
        /*0bae*/ 	.byte	0x3f
	.zero		1


	//   ....[69]....
        /*0bb0*/ 	.word	0x000138a0
        /*0bb4*/ 	.word	0x00000003
        /*0bb8*/ 	.word	0x00000060
        /*0bbc*/ 	.short	0x010a
        /*0bbe*/ 	.byte	0x3f
	.zero		1


	//   ....[70]....
        /*0bc0*/ 	.word	0x000138f0
        /*0bc4*/ 	.word	0x00000002
        /*0bc8*/ 	.word	0x00016840
        /*0bcc*/ 	.short	0x010a
        /*0bce*/ 	.byte	0x3f
	.zero		1


	//   ....[71]....
        /*0bd0*/ 	.word	0x00013940
        /*0bd4*/ 	.word	0x0000000a
        /*0bd8*/ 	.word	0x00000060
        /*0bdc*/ 	.short	0x010a
        /*0bde*/ 	.byte	0x3f
	.zero		1


	//   ....[72]....
        /*0be0*/ 	.word	0x00013990
        /*0be4*/ 	.word	0x00000002
        /*0be8*/ 	.word	0x00016840
        /*0bec*/ 	.short	0x010a
        /*0bee*/ 	.byte	0x3f
	.zero		1


	//   ....[73]....
        /*0bf0*/ 	.word	0x000139e0
        /*0bf4*/ 	.word	0x00000007
        /*0bf8*/ 	.word	0x00000060
        /*0bfc*/ 	.short	0x010a
        /*0bfe*/ 	.byte	0x3f
	.zero		1


	//   ....[74]....
        /*0c00*/ 	.word	0x00013a30
        /*0c04*/ 	.word	0x00000003
        /*0c08*/ 	.word	0x00016860
        /*0c0c*/ 	.short	0x010a
        /*0c0e*/ 	.byte	0x3f
	.zero		1


	//   ....[75]....
        /*0c10*/ 	.word	0x00014450
        /*0c14*/ 	.word	0x00000009
        /*0c18*/ 	.word	0x00016820
        /*0c1c*/ 	.short	0x010a
        /*0c1e*/ 	.byte	0x3f
	.zero		1


	//   ....[76]....
        /*0c20*/ 	.word	0x000145f0
        /*0c24*/ 	.word	0x00000007
        /*0c28*/ 	.word	0x00000000
        /*0c2c*/ 	.short	0x010a
        /*0c2e*/ 	.byte	0x3f
	.zero		1


	//   ....[77]....
        /*0c30*/ 	.word	0x00014640
        /*0c34*/ 	.word	0x00000003
        /*0c38*/ 	.word	0x00000000
        /*0c3c*/ 	.short	0x010a
        /*0c3e*/ 	.byte	0x3f
	.zero		1


	//   ....[78]....
        /*0c40*/ 	.word	0x00014690
        /*0c44*/ 	.word	0x00000005
        /*0c48*/ 	.word	0x00000000
        /*0c4c*/ 	.short	0x010a
        /*0c4e*/ 	.byte	0x3f
	.zero		1


	//----- nvinfo : EIATTR_NUM_MBARRIERS
	.align		4
.L_1597:
        /*0c50*/ 	.byte	0x03, 0x38
        /*0c52*/ 	.short	0x0016


	//----- nvinfo : EIATTR_EXIT_INSTR_OFFSETS
	.align		4
        /*0c54*/ 	.byte	0x04, 0x1c
        /*0c56*/ 	.short	(.L_1599 - .L_1598)


	//   ....[0]....
.L_1598:
        /*0c58*/ 	.word	0x00000a70


	//   ....[1]....
        /*0c5c*/ 	.word	0x0000c150


	//   ....[2]....
        /*0c60*/ 	.word	0x00012420


	//----- nvinfo : EIATTR_MAX_THREADS
	.align		4
.L_1599:
        /*0c64*/ 	.byte	0x04, 0x05
        /*0c66*/ 	.short	(.L_1601 - .L_1600)
.L_1600:
        /*0c68*/ 	.word	0x00000200
        /*0c6c*/ 	.word	0x00000001
        /*0c70*/ 	.word	0x00000001


	//----- nvinfo : EIATTR_CRS_STACK_SIZE
	.align		4
.L_1601:
        /*0c74*/ 	.byte	0x04, 0x1e
        /*0c76*/ 	.short	(.L_1603 - .L_1602)
.L_1602:
        /*0c78*/ 	.word	0x00000000


	//----- nvinfo : EIATTR_CBANK_PARAM_SIZE
	.align		4
.L_1603:
        /*0c7c*/ 	.byte	0x03, 0x19
        /*0c7e*/ 	.short	0x0af0


	//----- nvinfo : EIATTR_PARAM_CBANK
	.align		4
        /*0c80*/ 	.byte	0x04, 0x0a
        /*0c82*/ 	.short	(.L_1605 - .L_1604)
	.align		4
.L_1604:
        /*0c84*/ 	.word	index@(.nv.constant0._ZN7cutlass13device_kernelIN5flash11enable_sm90INS1_16FlashAttnFwdSm90INS1_25CollectiveMainloopFwdSm90ILi2EN4cute5tupleIJNS5_1CILi1EEES8_S8_EEENS6_IJNS7_ILi192EEENS7_ILi128EEENS7_ILi64EEEEEELi64ENS_6half_tEfNS_4arch4Sm90ELb1ELb0ELb1ELb1ELb0ELb0ELb0ELb1ELb1ELb1ELb1ELb0EEENS1_21CollectiveEpilogueFwdINS6_IJSA_SC_SB_EEES9_SE_SG_Li384ELb1ELb1ELb1ELb0EEENS1_36VarlenDynamicPersistentTileSchedulerILi192ELi128ELi384ELi128ELb1ELb1ELb1ELb1ELb1ELb1EEEEEEEEEvNT_6ParamsE)
        /*0c88*/ 	.short	0x0210
        /*0c8a*/ 	.short	0x0af0


	//----- nvinfo : EIATTR_SW_WAR
	.align		4
.L_1605:
        /*0c8c*/ 	.byte	0x04, 0x36
        /*0c8e*/ 	.short	(.L_1607 - .L_1606)
.L_1606:
        /*0c90*/ 	.word	0x00000008
.L_1607:


//--------------------- .nv.info._ZN7cutlass13device_kernelIN5flash11enable_sm90INS1_16FlashAttnFwdSm90INS1_25CollectiveMainloopFwdSm90ILi2EN4cute5tupleIJNS5_1CILi1EEES8_S8_EEENS6_IJNS7_ILi192EEENS7_ILi128EEENS7_ILi64EEEEEELi64ENS_6half_tEfNS_4arch4Sm90ELb1ELb0ELb1ELb1ELb0ELb1ELb0ELb1ELb1ELb1ELb1ELb0EEENS1_21CollectiveEpilogueFwdINS6_IJSA_SC_SB_EEES9_SE_SG_Li384ELb1ELb1ELb1ELb0EEENS1_36VarlenDynamicPersistentTileSchedulerILi192ELi128ELi384ELi128ELb1ELb1ELb1ELb1ELb1ELb1EEEEEEEEEvNT_6ParamsE --------------------------
	.section	.nv.info._ZN7cutlass13device_kernelIN5flash11enable_sm90INS1_16FlashAttnFwdSm90INS1_25CollectiveMainloopFwdSm90ILi2EN4cute5tupleIJNS5_1CILi1EEES8_S8_EEENS6_IJNS7_ILi192EEENS7_ILi128EEENS7_ILi64EEEEEELi64ENS_6half_tEfNS_4arch4Sm90ELb1ELb0ELb1ELb1ELb0ELb1ELb0ELb1ELb1ELb1ELb1ELb0EEENS1_21CollectiveEpilogueFwdINS6_IJSA_SC_SB_EEES9_SE_SG_Li384ELb1ELb1ELb1ELb0EEENS1_36VarlenDynamicPersistentTileSchedulerILi192ELi128ELi384ELi128ELb1ELb1ELb1ELb1ELb1ELb1EEEEEEEEEvNT_6ParamsE,"",@"SHT_CUDA_INFO"
	.sectionflags	@""
	.align	4


	//----- nvinfo : EIATTR_CUDA_API_VERSION
	.align		4
        /*0000*/ 	.byte	0x04, 0x37
        /*0002*/ 	.short	(.L_1609 - .L_1608)
.L_1608:
        /*0004*/ 	.word	0x00000082


	//----- nvinfo : EIATTR_KPARAM_INFO
	.align		4
.L_1609:
        /*0008*/ 	.byte	0x04, 0x17
        /*000a*/ 	.short	(.L_1611 - .L_1610)
.L_1610:
        /*000c*/ 	.word	0x00000000
        /*0010*/ 	.short	0x0000
        /*0012*/ 	.short	0x0070
        /*0014*/ 	.byte	0x00, 0xf0, 0x01, 0x2a


	//----- nvinfo : EIATTR_SPARSE_MMA_MASK
	.align		4
.L_1611:
        /*0018*/ 	.byte	0x03, 0x50
        /*001a*/ 	.short	0x0000


	//----- nvinfo : EIATTR_MAXREG_COUNT
	.align		4
        /*001c*/ 	.byte	0x03, 0x1b
        /*001e*/ 	.short	0x0080


	//----- nvinfo : EIATTR_NUM_BARRIERS
	.align		4
        /*0020*/ 	.byte	0x02, 0x4c
        /*0022*/ 	.byte	0x10
	.zero		1


	//----- nvinfo : EIATTR_EXTERNS
	.align		4
        /*0024*/ 	.byte	0x04, 0x0f
        /*0026*/ 	.short	(.L_1613 - .L_1612)


	//   ....[0]....
	.align		4
.L_1612:
        /*0028*/ 	.word	index@(__assertfail)


	//----- nvinfo : EIATTR_ANNOTATIONS
	.align		4
.L_1613:
        /*002c*/ 	.byte	0x04, 0x55
        /*002e*/ 	.short	(.L_1615 - .L_1614)


	//   ....[0]....
.L_1614:
        /* <DEDUP_REMOVED lines=79> */


	//----- nvinfo : EIATTR_MERCURY_ISA_VERSION
	.align		4
.L_1615:
        /*0508*/ 	.byte	0x03, 0x5f
        /*050a*/ 	.short	0x0101


	//----- nvinfo : EIATTR_UNUSED_LOAD_BYTE_OFFSET
	.align		4
        /*050c*/ 	.byte	0x04, 0x44
        /*050e*/ 	.short	(.L_1617 - .L_1616)


	//   ....[0]....
.L_1616:
        /*0510*/ 	.word	0x00000ad0
        /*0514*/ 	.word	0x0000fff0


	//   ....[1]....
        /*0518*/ 	.word	0x00011c90
        /*051c*/ 	.word	0x0000fff0


	//----- nvinfo : EIATTR_INT_WARP_WIDE_INSTR_OFFSETS
	.align		4
.L_1617:
        /*0520*/ 	.byte	0x04, 0x31
        /*0522*/ 	.short	(.L_1619 - .L_1618)


	//   ....[0]....
.L_1618:
        /*0524*/ 	.word	0x00000180


	//   ....[1]....
        /*0528*/ 	.word	0x00000220


	//   ....[2]....
        /*052c*/ 	.word	0x00000290


	//   ....[3]....
        /*0530*/ 	.word	0x00016c10


	//   ....[4]....
        /*0534*/ 	.word	0x00016ca0


	//   ....[5]....
        /*0538*/ 	.word	0x00019da0


	//   ....[6]....
        /*053c*/ 	.word	0x00019e30


	//----- nvinfo : EIATTR_COOP_GROUP_MASK_REGIDS
	.align		4
.L_1619:
        /*0540*/ 	.byte	0x04, 0x29
        /*0542*/ 	.short	(.L_1621 - .L_1620)


	//   ....[0]....
.L_1620:
        /*0544*/ 	.word	0xffffffff


	//   ....[1]....
        /*0548*/ 	.word	0xffffffff


	//   ....[2]....
        /*054c*/ 	.word	0xffffffff


	//   ....[3]....
        /*0550*/ 	.word	0xffffffff


	//   ....[4]....
        /*0554*/ 	.word	0xffffffff


	//   ....[5]....
        /*0558*/ 	.word	0xffffffff


	//   ....[6]....
        /*055c*/ 	.word	0xffffffff


	//   ....[7]....
        /*0560*/ 	.word	0xffffffff


	//   ....[8]....
        /*0564*/ 	.word	0xffffffff


	//   ....[9]....
        /*0568*/ 	.word	0xffffffff


	//   ....[10]....
        /*056c*/ 	.word	0xffffffff


	//   ....[11]....
        /*0570*/ 	.word	0xffffffff


	//   ....[12]....
        /*0574*/ 	.word	0xffffffff


	//   ....[13]....
        /*0578*/ 	.word	0xffffffff


	//   ....[14]....
        /*057c*/ 	.word	0xffffffff


	//   ....[15]....
        /*0580*/ 	.word	0xffffffff


	//   ....[16]....
        /*0584*/ 	.word	0xffffffff


	//   ....[17]....
        /*0588*/ 	.word	0xffffffff


	//   ....[18]....
        /*058c*/ 	.word	0xffffffff


	//   ....[19]....
        /*0590*/ 	.word	0xffffffff


	//   ....[20]....
        /*0594*/ 	.word	0xffffffff


	//   ....[21]....
        /*0598*/ 	.word	0xffffffff


	//   ....[22]....
        /*059c*/ 	.word	0xffffffff


	//   ....[23]....
        /*05a0*/ 	.word	0xffffffff


	//   ....[24]....
        /*05a4*/ 	.word	0xffffffff


	//   ....[25]....
        /*05a8*/ 	.word	0xffffffff


	//   ....[26]....
        /*05ac*/ 	.word	0xffffffff


	//   ....[27]....
        /*05b0*/ 	.word	0xffffffff


	//   ....[28]....
        /*05b4*/ 	.word	0xffffffff


	//   ....[29]....
        /*05b8*/ 	.word	0xffffffff


	//   ....[30]....
        /*05bc*/ 	.word	0xffffffff


	//   ....[31]....
        /*05c0*/ 	.word	0xffffffff


	//   ....[32]....
        /*05c4*/ 	.word	0xffffffff


	//   ....[33]....
        /*05c8*/ 	.word	0xffffffff


	//   ....[34]....
        /*05cc*/ 	.word	0xffffffff


	//   ....[35]....
        /*05d0*/ 	.word	0xffffffff


	//   ....[36]....
        /*05d4*/ 	.word	0xffffffff


	//   ....[37]....
        /*05d8*/ 	.word	0xffffffff


	//   ....[38]....
        /*05dc*/ 	.word	0xffffffff


	//   ....[39]....
        /*05e0*/ 	.word	0xffffffff


	//   ....[40]....
        /*05e4*/ 	.word	0xffffffff


	//   ....[41]....
        /*05e8*/ 	.word	0xffffffff


	//   ....[42]....
        /*05ec*/ 	.word	0xffffffff


	//   ....[43]....
        /*05f0*/ 	.word	0xffffffff


	//   ....[44]....
        /*05f4*/ 	.word	0xffffffff


	//   ....[45]....
        /*05f8*/ 	.word	0xffffffff


	//   ....[46]....
        /*05fc*/ 	.word	0xffffffff


	//   ....[47]....
        /*0600*/ 	.word	0xffffffff


	//   ....[48]....
        /*0604*/ 	.word	0xffffffff


	//   ....[49]....
        /*0608*/ 	.word	0xffffffff


	//   ....[50]....
        /*060c*/ 	.word	0xffffffff


	//   ....[51]....
        /*0610*/ 	.word	0xffffffff


	//   ....[52]....
        /*0614*/ 	.word	0xffffffff


	//   ....[53]....
        /*0618*/ 	.word	0xffffffff


	//   ....[54]....
        /*061c*/ 	.word	0xffffffff


	//   ....[55]....
        /*0620*/ 	.word	0xffffffff


	//   ....[56]....
        /*0624*/ 	.word	0xffffffff


	//   ....[57]....
        /*0628*/ 	.word	0xffffffff


	//   ....[58]....
        /*062c*/ 	.word	0xffffffff


	//   ....[59]....
        /*0630*/ 	.word	0xffffffff


	//   ....[60]....
        /*0634*/ 	.word	0xffffffff


	//   ....[61]....
        /*0638*/ 	.word	0xffffffff


	//   ....[62]....
        /*063c*/ 	.word	0xffffffff


	//   ....[63]....
        /*0640*/ 	.word	0xffffffff


	//   ....[64]....
        /*0644*/ 	.word	0xffffffff


	//   ....[65]....
        /*0648*/ 	.word	0xffffffff


	//   ....[66]....
        /*064c*/ 	.word	0xffffffff


	//   ....[67]....
        /*0650*/ 	.word	0xffffffff


	//   ....[68]....
        /*0654*/ 	.word	0xffffffff


	//   ....[69]....
        /*0658*/ 	.word	0xffffffff


	//   ....[70]....
        /*065c*/ 	.word	0xffffffff


	//   ....[71]....
        /*0660*/ 	.word	0xffffffff


	//   ....[72]....
        /*0664*/ 	.word	0xffffffff


	//   ....[73]....
        /*0668*/ 	.word	0xffffffff


	//   ....[74]....
        /*066c*/ 	.word	0xffffffff


	//   ....[75]....
        /*0670*/ 	.word	0xffffffff


	//   ....[76]....
        /*0674*/ 	.word	0xffffffff


	//   ....[77]....
        /*0678*/ 	.word	0xffffffff


	//   ....[78]....
        /*067c*/ 	.word	0xffffffff


	//   ....[79]....
        /*0680*/ 	.word	0xffffffff


	//   ....[80]....
        /*0684*/ 	.word	0xffffffff


	//   ....[81]....
        /*0688*/ 	.word	0xffffffff


	//   ....[82]....
        /*068c*/ 	.word	0xffffffff


	//   ....[83]....
        /*0690*/ 	.word	0xffffffff


	//   ....[84]....
        /*0694*/ 	.word	0xffffffff


	//   ....[85]....
        /*0698*/ 	.word	0xffffffff


	//   ....[86]....
        /*069c*/ 	.word	0xffffffff


	//   ....[87]....
        /*06a0*/ 	.word	0xffffffff


	//   ....[88]....
        /*06a4*/ 	.word	0xffffffff


	//   ....[89]....
        /*06a8*/ 	.word	0xffffffff


	//   ....[90]....
        /*06ac*/ 	.word	0xffffffff


	//   ....[91]....
        /*06b0*/ 	.word	0xffffffff


	//   ....[92]....
        /*06b4*/ 	.word	0xffffffff


	//   ....[93]....
        /*06b8*/ 	.word	0xffffffff


	//   ....[94]....
        /*06bc*/ 	.word	0xffffffff


	//   ....[95]....
        /*06c0*/ 	.word	0xffffffff


	//   ....[96]....
        /*06c4*/ 	.word	0xffffffff


	//   ....[97]....
        /*06c8*/ 	.word	0xffffffff


	//   ....[98]....
        /*06cc*/ 	.word	0xffffffff


	//   ....[99]....
        /*06d0*/ 	.word	0xffffffff


	//   ....[100]....
        /*06d4*/ 	.word	0xffffffff


	//   ....[101]....
        /*06d8*/ 	.word	0xffffffff


	//   ....[102]....
        /*06dc*/ 	.word	0xffffffff


	//   ....[103]....
        /*06e0*/ 	.word	0xffffffff


	//   ....[104]....
        /*06e4*/ 	.word	0xffffffff


	//   ....[105]....
        /*06e8*/ 	.word	0xffffffff


	//   ....[106]....
        /*06ec*/ 	.word	0xffffffff


	//   ....[107]....
        /*06f0*/ 	.word	0xffffffff


	//   ....[108]....
        /*06f4*/ 	.word	0xffffffff


	//   ....[109]....
        /*06f8*/ 	.word	0xffffffff


	//   ....[110]....
        /*06fc*/ 	.word	0xffffffff


	//   ....[111]....
        /*0700*/ 	.word	0xffffffff


	//   ....[112]....
        /*0704*/ 	.word	0xffffffff


	//   ....[113]....
        /*0708*/ 	.word	0xffffffff


	//   ....[114]....
        /*070c*/ 	.word	0xffffffff


	//   ....[115]....
        /*0710*/ 	.word	0xffffffff


	//   ....[116]....
        /*0714*/ 	.word	0xffffffff


	//   ....[117]....
        /*0718*/ 	.word	0xffffffff


	//   ....[118]....
        /*071c*/ 	.word	0xffffffff


	//   ....[119]....
        /*0720*/ 	.word	0xffffffff


	//   ....[120]....
        /*0724*/ 	.word	0xffffffff


	//   ....[121]....
        /*0728*/ 	.word	0xffffffff


	//   ....[122]....
        /*072c*/ 	.word	0xffffffff


	//   ....[123]....
        /*0730*/ 	.word	0xffffffff


	//   ....[124]....
        /*0734*/ 	.word	0xffffffff


	//   ....[125]....
        /*0738*/ 	.word	0xffffffff


	//   ....[126]....
        /*073c*/ 	.word	0xffffffff


	//   ....[127]....
        /*0740*/ 	.word	0xffffffff


	//   ....[128]....
        /*0744*/ 	.word	0xffffffff


	//   ....[129]....
        /*0748*/ 	.word	0xffffffff


	//   ....[130]....
        /*074c*/ 	.word	0x0500000f


	//   ....[131]....
        /*0750*/ 	.word	0x0500000f


	//   ....[132]....
        /*0754*/ 	.word	0x0500000f


	//   ....[133]....
        /*0758*/ 	.word	0x0500000f


	//   ....[134]....
        /*075c*/ 	.word	0x0500000f


	//   ....[135]....
        /*0760*/ 	.word	0x0500000f


	//   ....[136]....
        /*0764*/ 	.word	0x0500000f


	//   ....[137]....
        /*0768*/ 	.word	0x0500000f


	//   ....[138]....
        /*076c*/ 	.word	0x0500000f


	//   ....[139]....
        /*0770*/ 	.word	0x0500000f


	//   ....[140]....
        /*0774*/ 	.word	0x0500000f


	//   ....[141]....
        /*0778*/ 	.word	0x0500000f


	//   ....[142]....
        /*077c*/ 	.word	0x0500000f


	//   ....[143]....
        /*0780*/ 	.word	0x0500000f


	//   ....[144]....
        /*0784*/ 	.word	0x0500000f


	//   ....[145]....
        /*0788*/ 	.word	0x0500000f


	//   ....[146]....
        /*078c*/ 	.word	0x0500000f


	//   ....[147]....
        /*0790*/ 	.word	0x0500000f


	//   ....[148]....
        /*0794*/ 	.word	0x0500000f


	//   ....[149]....
        /*0798*/ 	.word	0x0500000f


	//   ....[150]....
        /*079c*/ 	.word	0x0500000f


	//   ....[151]....
        /*07a0*/ 	.word	0x0500000f


	//   ....[152]....
        /*07a4*/ 	.word	0x0500000f


	//   ....[153]....
        /*07a8*/ 	.word	0x0500000f


	//   ....[154]....
        /*07ac*/ 	.word	0x0500000f


	//   ....[155]....
        /*07b0*/ 	.word	0x0500000f


	//   ....[156]....
        /*07b4*/ 	.word	0x0500000f


	//   ....[157]....
        /*07b8*/ 	.word	0x0500000f


	//   ....[158]....
        /*07bc*/ 	.word	0x0500000f


	//   ....[159]....
        /*07c0*/ 	.word	0x0500000f


	//   ....[160]....
        /*07c4*/ 	.word	0x0500000f


	//   ....[161]....
        /*07c8*/ 	.word	0x0500000f


	//   ....[162]....
        /*07cc*/ 	.word	0x0500000f


	//   ....[163]....
        /*07d0*/ 	.word	0x0500000f


	//   ....[164]....
        /*07d4*/ 	.word	0x0500000f


	//   ....[165]....
        /*07d8*/ 	.word	0x0500000f


	//   ....[166]....
        /*07dc*/ 	.word	0x0500000f


	//   ....[167]....
        /*07e0*/ 	.word	0x0500000f


	//   ....[168]....
        /*07e4*/ 	.word	0x0500000f


	//   ....[169]....
        /*07e8*/ 	.word	0x0500000f


	//   ....[170]....
        /*07ec*/ 	.word	0x0500000f


	//   ....[171]....
        /*07f0*/ 	.word	0x0500000f


	//   ....[172]....
        /*07f4*/ 	.word	0x0500000f


	//   ....[173]....
        /*07f8*/ 	.word	0x0500000f


	//   ....[174]....
        /*07fc*/ 	.word	0x0500000f


	//   ....[175]....
        /*0800*/ 	.word	0x0500000f


	//   ....[176]....
        /*0804*/ 	.word	0x0500000f


	//   ....[177]....
        /*0808*/ 	.word	0x0500000f


	//   ....[178]....
        /*080c*/ 	.word	0x0500000f


	//   ....[179]....
        /*0810*/ 	.word	0x0500000f


	//   ....[180]....
        /*0814*/ 	.word	0x0500000f


	//   ....[181]....
        /*0818*/ 	.word	0x0500000f


	//   ....[182]....
        /*081c*/ 	.word	0x0500000f


	//   ....[183]....
        /*0820*/ 	.word	0x0500000f


	//   ....[184]....
        /*0824*/ 	.word	0x0500000f


	//   ....[185]....
        /*0828*/ 	.word	0x0500000f


	//   ....[186]....
        /*082c*/ 	.word	0x0500000f


	//   ....[187]....
        /*0830*/ 	.word	0x0500000f


	//   ....[188]....
        /*0834*/ 	.word	0x0500000f


	//   ....[189]....
        /*0838*/ 	.word	0x0500000f


	//   ....[190]....
        /*083c*/ 	.word	0x0500000f


	//   ....[191]....
        /*0840*/ 	.word	0x0500000f


	//   ....[192]....
        /*0844*/ 	.word	0x0500000f


	//   ....[193]....
        /*0848*/ 	.word	0x0500000f


	//   ....[194]....
        /*084c*/ 	.word	0x0500000f


	//   ....[195]....
        /*0850*/ 	.word	0x0500000f


	//   ....[196]....
        /*0854*/ 	.word	0x0500000f


	//   ....[197]....
        /*0858*/ 	.word	0x0500000f


	//   ....[198]....
        /*085c*/ 	.word	0x0500000f


	//   ....[199]....
        /*0860*/ 	.word	0x0500000f


	//   ....[200]....
        /*0864*/ 	.word	0x0500000f


	//   ....[201]....
        /*0868*/ 	.word	0x0500000f


	//   ....[202]....
        /*086c*/ 	.word	0x0500000f


	//   ....[203]....
        /*0870*/ 	.word	0x0500000f


	//   ....[204]....
        /*0874*/ 	.word	0x0500000f


	//   ....[205]....
        /*0878*/ 	.word	0x0500000f


	//   ....[206]....
        /*087c*/ 	.word	0x0500000f


	//   ....[207]....
        /*0880*/ 	.word	0x0500000f


	//   ....[208]....
        /*0884*/ 	.word	0x0500000f


	//   ....[209]....
        /*0888*/ 	.word	0x0500000f


	//   ....[210]....
        /*088c*/ 	.word	0x0500000f


	//   ....[211]....
        /*0890*/ 	.word	0x0500000f


	//----- nvinfo : EIATTR_COOP_GROUP_INSTR_OFFSETS
	.align		4
.L_1621:
        /*0894*/ 	.byte	0x04, 0x28
        /*0896*/ 	.short	(.L_1623 - .L_1622)


	//   ....[0]....
.L_1622:
        /*0898*/ 	.word	0x00000060


	//   ....[1]....
        /*089c*/ 	.word	0x00000190


	//   ....[2]....
        /*08a0*/ 	.word	0x00000240


	//   ....[3]....
        /*08a4*/ 	.word	0x00000400


	//   ....[4]....
        /*08a8*/ 	.word	0x00000560


	//   ....[5]....
        /*08ac*/ 	.word	0x00000680


	//   ....[6]....
        /*08b0*/ 	.word	0x000007e0


	//   ....[7]....
        /*08b4*/ 	.word	0x00005da0


	//   ....[8]....
        /*08b8*/ 	.word	0x00006560


	//   ....[9]....
        /*08bc*/ 	.word	0x00006570


	//   ....[10]....
        /*08c0*/ 	.word	0x00006580


	//   ....[11]....
        /*08c4*/ 	.word	0x00006590


	//   ....[12]....
        /*08c8*/ 	.word	0x000068d0


	//   ....[13]....
        /*08cc*/ 	.word	0x000068e0


	//   ....[14]....
        /*08d0*/ 	.word	0x000068f0


	//   ....[15]....
        /*08d4*/ 	.word	0x00006900


	//   ....[16]....
        /*08d8*/ 	.word	0x00007be0


	//   ....[17]....
        /*08dc*/ 	.word	0x00007bf0


	//   ....[18]....
        /*08e0*/ 	.word	0x00007c00


	//   ....[19]....
        /*08e4*/ 	.word	0x00007c10


	//   ....[20]....
        /*08e8*/ 	.word	0x00007d10


	//   ....[21]....
        /*08ec*/ 	.word	0x00007d30


	//   ....[22]....
        /*08f0*/ 	.word	0x00007dd0


	//   ....[23]....
        /*08f4*/ 	.word	0x00007e00


	//   ....[24]....
        /*08f8*/ 	.word	0x000094c0


	//   ....[25]....
        /*08fc*/ 	.word	0x00009f40


	//   ....[26]....
        /*0900*/ 	.word	0x00009f60


	//   ....[27]....
        /*0904*/ 	.word	0x00009f90


	//   ....[28]....
        /*0908*/ 	.word	0x0000ab60


	//   ....[29]....
        /*090c*/ 	.word	0x0000ab80


	//   ....[30]....
        /*0910*/ 	.word	0x0000c5a0


	//   ....[31]....
        /*0914*/ 	.word	0x0000ce30


	//   ....[32]....
        /*0918*/ 	.word	0x0000ce50


	//   ....[33]....
        /*091c*/ 	.word	0x0000ce70


	//   ....[34]....
        /*0920*/ 	.word	0x0000d840


	//   ....[35]....
        /*0924*/ 	.word	0x0000d880


	//   ....[36]....
        /*0928*/ 	.word	0x0000fb70


	//   ....[37]....
        /*092c*/ 	.word	0x0000fbd0


	//   ....[38]....
        /*0930*/ 	.word	0x00010240


	//   ....[39]....
        /*0934*/ 	.word	0x000102b0


	//   ....[40]....
        /*0938*/ 	.word	0x00011440


	//   ....[41]....
        /*093c*/ 	.word	0x00011740


	//   ....[42]....
        /*0940*/ 	.word	0x000117e0


	//   ....[43]....
        /*0944*/ 	.word	0x000117f0


	//   ....[44]....
        /*0948*/ 	.word	0x00012560


	//   ....[45]....
        /*094c*/ 	.word	0x00012580


	//   ....[46]....
        /*0950*/ 	.word	0x00012590


	//   ....[47]....
        /*0954*/ 	.word	0x000125a0


	//   ....[48]....
        /*0958*/ 	.word	0x00012ac0


	//   ....[49]....
        /*095c*/ 	.word	0x00012b00


	//   ....[50]....
        /*0960*/ 	.word	0x00012b30


	//   ....[51]....
        /*0964*/ 	.word	0x00012b60


	//   ....[52]....
        /*0968*/ 	.word	0x00012b80


	//   ....[53]....
        /*096c*/ 	.word	0x00012b90


	//   ....[54]....
        /*0970*/ 	.word	0x00012bd0


	//   ....[55]....
        /*0974*/ 	.word	0x00012c00


	//   ....[56]....
        /*0978*/ 	.word	0x000130b0


	//   ....[57]....
        /*097c*/ 	.word	0x000130c0


	//   ....[58]....
        /*0980*/ 	.word	0x00013340


	//   ....[59]....
        /*0984*/ 	.word	0x00013350


	//   ....[60]....
        /*0988*/ 	.word	0x00013de0


	//   ....[61]....
        /*098c*/ 	.word	0x00013e10


	//   ....[62]....
        /*0990*/ 	.word	0x00013e30


	//   ....[63]....
        /*0994*/ 	.word	0x00013e60


	//   ....[64]....
        /*0998*/ 	.word	0x00013e90


	//   ....[65]....
        /*099c*/ 	.word	0x00013ea0


	//   ....[66]....
        /*09a0*/ 	.word	0x00013ed0


	//   ....[67]....
        /*09a4*/ 	.word	0x00013f40


	//   ....[68]....
        /*09a8*/ 	.word	0x00014070


	//   ....[69]....
        /*09ac*/ 	.word	0x00014290


	//   ....[70]....
        /*09b0*/ 	.word	0x000142c0


	//   ....[71]....
        /*09b4*/ 	.word	0x000142f0


	//   ....[72]....
        /*09b8*/ 	.word	0x00014320


	//   ....[73]....
        /*09bc*/ 	.word	0x00014350


	//   ....[74]....
        /*09c0*/ 	.word	0x00014380


	//   ....[75]....
        /*09c4*/ 	.word	0x00014510


	//   ....[76]....
        /*09c8*/ 	.word	0x00014540


	//   ....[77]....
        /*09cc*/ 	.word	0x00014570


	//   ....[78]....
        /*09d0*/ 	.word	0x000145a0


	//   ....[79]....
        /*09d4*/ 	.word	0x000145d0


	//   ....[80]....
        /*09d8*/ 	.word	0x00014600


	//   ....[81]....
        /*09dc*/ 	.word	0x00014690


	//   ....[82]....
        /*09e0*/ 	.word	0x000146c0


	//   ....[83]....
        /*09e4*/ 	.word	0x000146d0


	//   ....[84]....
        /*09e8*/ 	.word	0x00014710


	//   ....[85]....
        /*09ec*/ 	.word	0x00015bb0


	//   ....[86]....
        /*09f0*/ 	.word	0x000171b0


	//   ....[87]....
        /*09f4*/ 	.word	0x00017d50


	//   ....[88]....
        /*09f8*/ 	.word	0x00017d60


	//   ....[89]....
        /*09fc*/ 	.word	0x00017d80


	//   ....[90]....
        /*0a00*/ 	.word	0x00017de0


	//   ....[91]....
        /*0a04*/ 	.word	0x00017e00


	//   ....[92]....
        /*0a08*/ 	.word	0x00017e80


	//   ....[93]....
        /*0a0c*/ 	.word	0x00017ea0


	//   ....[94]....
        /*0a10*/ 	.word	0x00017f20


	//   ....[95]....
        /*0a14*/ 	.word	0x00017f40


	//   ....[96]....
        /*0a18*/ 	.word	0x00017fc0


	//   ....[97]....
        /*0a1c*/ 	.word	0x00017fe0


	//   ....[98]....
        /*0a20*/ 	.word	0x00018060


	//   ....[99]....
        /*0a24*/ 	.word	0x00018080


	//   ....[100]....
        /*0a28*/ 	.word	0x00018100


	//   ....[101]....
        /*0a2c*/ 	.word	0x00018120


	//   ....[102]....
        /*0a30*/ 	.word	0x00018130


	//   ....[103]....
        /*0a34*/ 	.word	0x000181a0


	//   ....[104]....
        /*0a38*/ 	.word	0x000181f0


	//   ....[105]....
        /*0a3c*/ 	.word	0x000182b0


	//   ....[106]....
        /*0a40*/ 	.word	0x000182c0


	//   ....[107]....
        /*0a44*/ 	.word	0x00018330


	//   ....[108]....
        /*0a48*/ 	.word	0x00018340


	//   ....[109]....
        /*0a4c*/ 	.word	0x00018380


	//   ....[110]....
        /*0a50*/ 	.word	0x000183a0


	//   ....[111]....
        /*0a54*/ 	.word	0x0001a340


	//   ....[112]....
        /*0a58*/ 	.word	0x0001a370


	//   ....[113]....
        /*0a5c*/ 	.word	0x0001a3d0


	//   ....[114]....
        /*0a60*/ 	.word	0x0001a400


	//   ....[115]....
        /*0a64*/ 	.word	0x0001a430


	//   ....[116]....
        /*0a68*/ 	.word	0x0001a460


	//   ....[117]....
        /*0a6c*/ 	.word	0x0001a490


	//   ....[118]....
        /*0a70*/ 	.word	0x0001a4c0


	//   ....[119]....
        /*0a74*/ 	.word	0x0001a660


	//   ....[120]....
        /*0a78*/ 	.word	0x0001a690


	//   ....[121]....
        /*0a7c*/ 	.word	0x0001a6c0


	//   ....[122]....
        /*0a80*/ 	.word	0x0001a6f0


	//   ....[123]....
        /*0a84*/ 	.word	0x0001a720


	//   ....[124]....
        /*0a88*/ 	.word	0x0001a750


	//   ....[125]....
        /*0a8c*/ 	.word	0x0001a810


	//   ....[126]....
        /*0a90*/ 	.word	0x0001a830


	//   ....[127]....
        /*0a94*/ 	.word	0x0001a850


	//   ....[128]....
        /*0a98*/ 	.word	0x0001a8b0


	//   ....[129]....
        /*0a9c*/ 	.word	0x0001b2d0


	//   ....[130]....
        /*0aa0*/ 	.word	0x0001b730


	//   ....[131]....
        /*0aa4*/ 	.word	0x0001b7e0


	//   ....[132]....
        /*0aa8*/ 	.word	0x0001b870


	//   ....[133]....
        /*0aac*/ 	.word	0x0001b8c0


	//   ....[134]....
        /*0ab0*/ 	.word	0x0001b910


	//   ....[135]....
        /*0ab4*/ 	.word	0x0001b9a0


	//   ....[136]....
        /*0ab8*/ 	.word	0x0001ba30


	//   ....[137]....
        /*0abc*/ 	.word	0x0001ba80


	//   ....[138]....
        /*0ac0*/ 	.word	0x0001bad0


	//   ....[139]....
        /*0ac4*/ 	.word	0x0001bbc0


	//   ....[140]....
        /*0ac8*/ 	.word	0x0001bc70


	//   ....[141]....
        /*0acc*/ 	.word	0x0001bcc0


	//   ....[142]....
        /*0ad0*/ 	.word	0x0001bd10


	//   ....[143]....
        /*0ad4*/ 	.word	0x0001bea0


	//   ....[144]....
        /*0ad8*/ 	.word	0x0001c010


	//   ....[145]....
        /*0adc*/ 	.word	0x0001c080


	//   ....[146]....
        /*0ae0*/ 	.word	0x0001c0d0


	//   ....[147]....
        /*0ae4*/ 	.word	0x0001c3a0


	//   ....[148]....
        /*0ae8*/ 	.word	0x0001c3f0


	//   ....[149]....
        /*0aec*/ 	.word	0x0001c4b0


	//   ....[150]....
        /*0af0*/ 	.word	0x0001c520


	//   ....[151]....
        /*0af4*/ 	.word	0x0001c580


	//   ....[152]....
        /*0af8*/ 	.word	0x0001c630


	//   ....[153]....
        /*0afc*/ 	.word	0x0001c690


	//   ....[154]....
        /*0b00*/ 	.word	0x0001c720


	//   ....[155]....
        /*0b04*/ 	.word	0x0001c7a0


	//   ....[156]....
        /*0b08*/ 	.word	0x0001c7f0


	//   ....[157]....
        /*0b0c*/ 	.word	0x0001c880


	//   ....[158]....
        /*0b10*/ 	.word	0x0001c910


	//   ....[159]....
        /*0b14*/ 	.word	0x0001c9b0


	//   ....[160]....
        /*0b18*/ 	.word	0x0001ca50


	//   ....[161]....
        /*0b1c*/ 	.word	0x0001cab0


	//   ....[162]....
        /*0b20*/ 	.word	0x0001cb20


	//   ....[163]....
        /*0b24*/ 	.word	0x0001cb80


	//   ....[164]....
        /*0b28*/ 	.word	0x0001cbf0


	//   ....[165]....
        /*0b2c*/ 	.word	0x0001ccb0


	//   ....[166]....
        /*0b30*/ 	.word	0x0001cd10


	//   ....[167]....
        /*0b34*/ 	.word	0x0001cdd0


	//   ....[168]....
        /*0b38*/ 	.word	0x0001d0b0


	//   ....[169]....
        /*0b3c*/ 	.word	0x0001d260


	//   ....[170]....
        /*0b40*/ 	.word	0x0001d2b0


	//   ....[171]....
        /*0b44*/ 	.word	0x0001d310


	//   ....[172]....
        /*0b48*/ 	.word	0x0001d3d0


	//   ....[173]....
        /*0b4c*/ 	.word	0x0001d430


	//   ....[174]....
        /*0b50*/ 	.word	0x0001d530


	//   ....[175]....
        /*0b54*/ 	.word	0x0001d590


	//   ....[176]....
        /*0b58*/ 	.word	0x0001d690


	//   ....[177]....
        /*0b5c*/ 	.word	0x0001d6f0


	//   ....[178]....
        /*0b60*/ 	.word	0x0001d7f0


	//   ....[179]....
        /*0b64*/ 	.word	0x0001d850


	//   ....[180]....
        /*0b68*/ 	.word	0x0001d950


	//   ....[181]....
        /*0b6c*/ 	.word	0x0001d9b0


	//   ....[182]....
        /*0b70*/ 	.word	0x0001dab0


	//   ....[183]....
        /*0b74*/ 	.word	0x0001db10


	//   ....[184]....
        /*0b78*/ 	.word	0x0001dc20


	//   ....[185]....
        /*0b7c*/ 	.word	0x0001dc90


	//   ....[186]....
        /*0b80*/ 	.word	0x0001dd60


	//   ....[187]....
        /*0b84*/ 	.word	0x0001ddc0


	//   ....[188]....
        /*0b88*/ 	.word	0x0001deb0


	//   ....[189]....
        /*0b8c*/ 	.word	0x0001df10


	//   ....[190]....
        /*0b90*/ 	.word	0x0001dfe0


	//   ....[191]....
        /*0b94*/ 	.word	0x0001e040


	//   ....[192]....
        /*0b98*/ 	.word	0x0001e100


	//   ....[193]....
        /*0b9c*/ 	.word	0x0001e420


	//   ....[194]....
        /*0ba0*/ 	.word	0x0001e4c0


	//   ....[195]....
        /*0ba4*/ 	.word	0x0001e630


	//   ....[196]....
        /*0ba8*/ 	.word	0x0001e6a0


	//   ....[197]....
        /*0bac*/ 	.word	0x0001e710


	//   ....[198]....
        /*0bb0*/ 	.word	0x0001e780


	//   ....[199]....
        /*0bb4*/ 	.word	0x0001e7f0


	//   ....[200]....
        /*0bb8*/ 	.word	0x0001e870


	//   ....[201]....
        /*0bbc*/ 	.word	0x0001e8f0


	//   ....[202]....
        /*0bc0*/ 	.word	0x0001e980


	//   ....[203]....
        /*0bc4*/ 	.word	0x0001e9f0


	//   ....[204]....
        /*0bc8*/ 	.word	0x0001ea60


	//   ....[205]....
        /*0bcc*/ 	.word	0x0001ead0


	//   ....[206]....
        /*0bd0*/ 	.word	0x0001eb50


	//   ....[207]....
        /*0bd4*/ 	.word	0x0001ebc0


	//   ....[208]....
        /*0bd8*/ 	.word	0x0001ec70


	//   ....[209]....
        /*0bdc*/ 	.word	0x0001ecc0


	//   ....[210]....
        /*0be0*/ 	.word	0x0001ed50


	//   ....[211]....
        /*0be4*/ 	.word	0x0001ee80


	//----- nvinfo : EIATTR_REG_RECONFIG
	.align		4
.L_1623:
        /*0be8*/ 	.byte	0x01, 0x54
	.zero		2


	//----- nvinfo : EIATTR_SYSCALL_OFFSETS
	.align		4
        /*0bec*/ 	.byte	0x04, 0x46
        /*0bee*/ 	.short	(.L_1625 - .L_1624)


	//   ....[0]....
.L_1624:
        /*0bf0*/ 	.word	0x00001b90


	//   ....[1]....
        /*0bf4*/ 	.word	0x00001ce0


	//   ....[2]....
        /*0bf8*/ 	.word	0x00005f70


	//   ....[3]....
        /*0bfc*/ 	.word	0x00006290


	//   ....[4]....
        /*0c00*/ 	.word	0x00016e00


	//   ....[5]....
        /*0c04*/ 	.word	0x00016f50


	//   ....[6]....
        /*0c08*/ 	.word	0x00017050


	//   ....[7]....
        /*0c0c*/ 	.word	0x00017880


	//----- nvinfo : EIATTR_MBARRIER_INSTR_OFFSETS
	.align		4
.L_1625:
        /*0c10*/ 	.byte	0x04, 0x39
        /*0c12*/ 	.short	(.L_1627 - .L_1626)


	//   ....[0]....
.L_1626:
        /*0c14*/ 	.word	0x000002b0
        /*0c18*/ 	.word	0x000000ff
        /*0c1c*/ 	.word	0x00016800
        /*0c20*/ 	.short	0x0100
        /*0c22*/ 	.byte	0x08
	.zero		1


	//   ....[1]....
        /*0c24*/ 	.word	0x000002c0
        /*0c28*/ 	.word	0x000000ff
        /*0c2c*/ 	.word	0x00016820
        /*0c30*/ 	.short	0x0100
        /*0c32*/ 	.byte	0x08
	.zero		1


	//   ....[2]....
        /*0c34*/ 	.word	0x000003b0
        /*0c38*/ 	.word	0x000000ff
        /*0c3c*/ 	.word	0x00016830
        /*0c40*/ 	.short	0x0100
        /*0c42*/ 	.byte	0x08
	.zero		1


	//   ....[3]....
        /*0c44*/ 	.word	0x000003c0
        /*0c48*/ 	.word	0x000000ff
        /*0c4c*/ 	.word	0x00016840
        /*0c50*/ 	.short	0x0100
        /*0c52*/ 	.byte	0x08
	.zero		1


	//   ....[4]....
        /*0c54*/ 	.word	0x000003d0
        /*0c58*/ 	.word	0x000000ff
        /*0c5c*/ 	.word	0x00016838
        /*0c60*/ 	.short	0x0100
        /*0c62*/ 	.byte	0x08
	.zero		1


	//   ....[5]....
        /*0c64*/ 	.word	0x000003e0
        /*0c68*/ 	.word	0x000000ff
        /*0c6c*/ 	.word	0x00016848
        /*0c70*/ 	.short	0x0100
        /*0c72*/ 	.byte	0x08
	.zero		1


	//   ....[6]....
        /*0c74*/ 	.word	0x00000510
        /*0c78*/ 	.word	0x000000ff
        /*0c7c*/ 	.word	0x00016850
        /*0c80*/ 	.short	0x0100
        /*0c82*/ 	.byte	0x08
	.zero		1


	//   ....[7]....
        /*0c84*/ 	.word	0x00000520
        /*0c88*/ 	.word	0x000000ff
        /*0c8c*/ 	.word	0x00016860
        /*0c90*/ 	.short	0x0100
        /*0c92*/ 	.byte	0x08
	.zero		1


	//   ....[8]....
        /*0c94*/ 	.word	0x00000530
        /*0c98*/ 	.word	0x000000ff
        /*0c9c*/ 	.word	0x00016858
        /*0ca0*/ 	.short	0x0100
        /*0ca2*/ 	.byte	0x08
	.zero		1


	//   ....[9]....
        /*0ca4*/ 	.word	0x00000540
        /*0ca8*/ 	.word	0x000000ff
        /*0cac*/ 	.word	0x00016868
        /*0cb0*/ 	.short	0x0100
        /*0cb2*/ 	.byte	0x08
	.zero		1


	//   ....[10]....
        /*0cb4*/ 	.word	0x00000630
        /*0cb8*/ 	.word	0x000000ff
        /*0cbc*/ 	.word	0x00016870
        /*0cc0*/ 	.short	0x0100
        /*0cc2*/ 	.byte	0x06
	.zero		1


	//   ....[11]....
        /*0cc4*/ 	.word	0x00000640
        /*0cc8*/ 	.word	0x000000ff
        /*0ccc*/ 	.word	0x00016880
        /*0cd0*/ 	.short	0x0100
        /*0cd2*/ 	.byte	0x06
	.zero		1


	//   ....[12]....
        /*0cd4*/ 	.word	0x00000650
        /*0cd8*/ 	.word	0x000000ff
        /*0cdc*/ 	.word	0x00016878
        /*0ce0*/ 	.short	0x0100
        /*0ce2*/ 	.byte	0x06
	.zero		1


	//   ....[13]....
        /*0ce4*/ 	.word	0x00000660
        /*0ce8*/ 	.word	0x000000ff
        /*0cec*/ 	.word	0x00016888
        /*0cf0*/ 	.short	0x0100
        /*0cf2*/ 	.byte	0x06
	.zero		1


	//   ....[14]....
        /*0cf4*/ 	.word	0x00000790
        /*0cf8*/ 	.word	0x000000ff
        /*0cfc*/ 	.word	0x00016890
        /*0d00*/ 	.short	0x0100
        /*0d02*/ 	.byte	0x08
	.zero		1


	//   ....[15]....
        /*0d04*/ 	.word	0x000007a0
        /*0d08*/ 	.word	0x000000ff
        /*0d0c*/ 	.word	0x000168a0
        /*0d10*/ 	.short	0x0100
        /*0d12*/ 	.byte	0x08
	.zero		1


	//   ....[16]....
        /*0d14*/ 	.word	0x000007b0
        /*0d18*/ 	.word	0x000000ff
        /*0d1c*/ 	.word	0x00016898
        /*0d20*/ 	.short	0x0100
        /*0d22*/ 	.byte	0x08
	.zero		1


	//   ....[17]....
        /*0d24*/ 	.word	0x000007c0
        /*0d28*/ 	.word	0x000000ff
        /*0d2c*/ 	.word	0x000168a8
        /*0d30*/ 	.short	0x0100
        /*0d32*/ 	.byte	0x08
	.zero		1


	//   ....[18]....
        /*0d34*/ 	.word	0x000008f0
        /*0d38*/ 	.word	0x000000ff
        /*0d3c*/ 	.word	0x000168b0
        /*0d40*/ 	.short	0x0100
        /*0d42*/ 	.byte	0x08
	.zero		1


	//   ....[19]....
        /*0d44*/ 	.word	0x00000900
        /*0d48*/ 	.word	0x000000ff
        /*0d4c*/ 	.word	0x000168c0
        /*0d50*/ 	.short	0x0100
        /*0d52*/ 	.byte	0x08
	.zero		1


	//   ....[20]....
        /*0d54*/ 	.word	0x00000910
        /*0d58*/ 	.word	0x000000ff
        /*0d5c*/ 	.word	0x000168b8
        /*0d60*/ 	.short	0x0100
        /*0d62*/ 	.byte	0x08
	.zero		1


	//   ....[21]....
        /*0d64*/ 	.word	0x00000920
        /*0d68*/ 	.word	0x000000ff
        /*0d6c*/ 	.word	0x000168c8
        /*0d70*/ 	.short	0x0100
        /*0d72*/ 	.byte	0x08
	.zero		1


	//   ....[22]....
        /*0d74*/ 	.word	0x00002e90
        /*0d78*/ 	.word	0x0000004e
        /*0d7c*/ 	.word	0x00016890
        /*0d80*/ 	.short	0x010a
        /*0d82*/ 	.byte	0x3f
	.zero		1


	//   ....[23]....
        /*0d84*/ 	.word	0x000040a0
        /*0d88*/ 	.word	0x0000004e
        /*0d8c*/ 	.word	0x00016890
        /*0d90*/ 	.short	0x010a
        /*0d92*/ 	.byte	0x3f
	.zero		1


	//   ....[24]....
        /*0d94*/ 	.word	0x000051a0
        /*0d98*/ 	.word	0x0000004e
        /*0d9c*/ 	.word	0x00016890
        /*0da0*/ 	.short	0x010a
        /*0da2*/ 	.byte	0x3f
	.zero		1


	//   ....[25]....
        /*0da4*/ 	.word	0x000053c0
        /*0da8*/ 	.word	0x0000000c
        /*0dac*/ 	.word	0x00000000
        /*0db0*/ 	.short	0x0101
        /*0db2*/ 	.byte	0x3f
	.zero		1


	//   ....[26]....
        /*0db4*/ 	.word	0x00005400
        /*0db8*/ 	.word	0x0000004e
        /*0dbc*/ 	.word	0x000168b0
        /*0dc0*/ 	.short	0x010a
        /*0dc2*/ 	.byte	0x3f
	.zero		1


	//   ....[27]....
        /*0dc4*/ 	.word	0x000057e0
        /*0dc8*/ 	.word	0x0000004e
        /*0dcc*/ 	.word	0x00000000
        /*0dd0*/ 	.short	0x0101
        /*0dd2*/ 	.byte	0x3f
	.zero		1


	//   ....[28]....
        /*0dd4*/ 	.word	0x00006010
        /*0dd8*/ 	.word	0x00000002
        /*0ddc*/ 	.word	0x00016800
        /*0de0*/ 	.short	0x010a
        /*0de2*/ 	.byte	0x3f
	.zero		1


	//   ....[29]....
        /*0de4*/ 	.word	0x00006060
        /*0de8*/ 	.word	0x00000002
        /*0dec*/ 	.word	0x00016800
        /*0df0*/ 	.short	0x010a
        /*0df2*/ 	.byte	0x3f
	.zero		1


	//   ....[30]....
        /*0df4*/ 	.word	0x00006b70
        /*0df8*/ 	.word	0x00000002
        /*0dfc*/ 	.word	0x00016800
        /*0e00*/ 	.short	0x010a
        /*0e02*/ 	.byte	0x3f
	.zero		1


	//   ....[31]....
        /*0e04*/ 	.word	0x00008060
        /*0e08*/ 	.word	0x00000002
        /*0e0c*/ 	.word	0x00016800
        /*0e10*/ 	.short	0x010a
        /*0e12*/ 	.byte	0x3f
	.zero		1


	//   ....[32]....
        /*0e14*/ 	.word	0x00008f60
        /*0e18*/ 	.word	0x00000000
        /*0e1c*/ 	.word	0x00016830
        /*0e20*/ 	.short	0x010a
        /*0e22*/ 	.byte	0x3f
	.zero		1


	//   ....[33]....
        /*0e24*/ 	.word	0x00008fd0
        /*0e28*/ 	.word	0x00000000
        /*0e2c*/ 	.word	0x00016830
        /*0e30*/ 	.short	0x010a
        /*0e32*/ 	.byte	0x3f
	.zero		1


	//   ....[34]....
        /*0e34*/ 	.word	0x0000a540
        /*0e38*/ 	.word	0x00000000
        /*0e3c*/ 	.word	0x00000000
        /*0e40*/ 	.short	0x0101
        /*0e42*/ 	.byte	0x3f
	.zero		1


	//   ....[35]....
        /*0e44*/ 	.word	0x0000bab0
        /*0e48*/ 	.word	0x00000009
        /*0e4c*/ 	.word	0x00016830
        /*0e50*/ 	.short	0x010a
        /*0e52*/ 	.byte	0x3f
	.zero		1


	//   ....[36]....
        /*0e54*/ 	.word	0x0000bb00
        /*0e58*/ 	.word	0x00000009
        /*0e5c*/ 	.word	0x00016830
        /*0e60*/ 	.short	0x010a
        /*0e62*/ 	.byte	0x3f
	.zero		1


	//   ....[37]....
        /*0e64*/ 	.word	0x0000be10
        /*0e68*/ 	.word	0x00000009
        /*0e6c*/ 	.word	0x00016850
        /*0e70*/ 	.short	0x010a
        /*0e72*/ 	.byte	0x3f
	.zero		1


	//   ....[38]....
        /*0e74*/ 	.word	0x0000be50
        /*0e78*/ 	.word	0x00000009
        /*0e7c*/ 	.word	0x00016850
        /*0e80*/ 	.short	0x010a
        /*0e82*/ 	.byte	0x3f
	.zero		1


	//   ....[39]....
        /*0e84*/ 	.word	0x0000de50
        /*0e88*/ 	.word	0x0000002e
        /*0e8c*/ 	.word	0x00000000
        /*0e90*/ 	.short	0x0101
        /*0e92*/ 	.byte	0x3f
	.zero		1


	//   ....[40]....
        /*0e94*/ 	.word	0x0000dee0
        /*0e98*/ 	.word	0x0000000e
        /*0e9c*/ 	.word	0x00000000
        /*0ea0*/ 	.short	0x0101
        /*0ea2*/ 	.byte	0x3f
	.zero		1


	//   ....[41]....
        /*0ea4*/ 	.word	0x0000ec80
        /*0ea8*/ 	.word	0x00000009
        /*0eac*/ 	.word	0x00016830
        /*0eb0*/ 	.short	0x010a
        /*0eb2*/ 	.byte	0x3f
	.zero		1


	//   ....[42]....
        /*0eb4*/ 	.word	0x0000ecd0
        /*0eb8*/ 	.word	0x00000009
        /*0ebc*/ 	.word	0x00016830
        /*0ec0*/ 	.short	0x010a
        /*0ec2*/ 	.byte	0x3f
	.zero		1


	//   ....[43]....
        /*0ec4*/ 	.word	0x0000efe0
        /*0ec8*/ 	.word	0x00000009
        /*0ecc*/ 	.word	0x00016850
        /*0ed0*/ 	.short	0x010a
        /*0ed2*/ 	.byte	0x3f
	.zero		1


	//   ....[44]....
        /*0ed4*/ 	.word	0x0000f020
        /*0ed8*/ 	.word	0x00000009
        /*0edc*/ 	.word	0x00016850
        /*0ee0*/ 	.short	0x010a
        /*0ee2*/ 	.byte	0x3f
	.zero		1


	//   ....[45]....
        /*0ee4*/ 	.word	0x000107b0
        /*0ee8*/ 	.word	0x00000019
        /*0eec*/ 	.word	0x00000000
        /*0ef0*/ 	.short	0x0101
        /*0ef2*/ 	.byte	0x3f
	.zero		1


	//   ....[46]....
        /*0ef4*/ 	.word	0x000107e0
        /*0ef8*/ 	.word	0x0000000e
        /*0efc*/ 	.word	0x00000000
        /*0f00*/ 	.short	0x0101
        /*0f02*/ 	.byte	0x3f
	.zero		1


	//   ....[47]....
        /*0f04*/ 	.word	0x00011310
        /*0f08*/ 	.word	0x0000000d
        /*0f0c*/ 	.word	0x00016850
        /*0f10*/ 	.short	0x010a
        /*0f12*/ 	.byte	0x3f
	.zero		1


	//   ....[48]....
        /*0f14*/ 	.word	0x00011380
        /*0f18*/ 	.word	0x0000000d
        /*0f1c*/ 	.word	0x00016850
        /*0f20*/ 	.short	0x010a
        /*0f22*/ 	.byte	0x3f
	.zero		1


	//   ....[49]....
        /*0f24*/ 	.word	0x00011960
        /*0f28*/ 	.word	0x00000007
        /*0f2c*/ 	.word	0x00000000
        /*0f30*/ 	.short	0x0101
        /*0f32*/ 	.byte	0x3f
	.zero		1


	//   ....[50]....
        /*0f34*/ 	.word	0x000129d0
        /*0f38*/ 	.word	0x00000000
        /*0f3c*/ 	.word	0x00000000
        /*0f40*/ 	.short	0x0101
        /*0f42*/ 	.byte	0x3f
	.zero		1


	//   ....[51]....
        /*0f44*/ 	.word	0x00012f70
        /*0f48*/ 	.word	0x00000008
        /*0f4c*/ 	.word	0x00000000
        /*0f50*/ 	.short	0x0101
        /*0f52*/ 	.byte	0x3f
	.zero		1


	//   ....[52]....
        /*0f54*/ 	.word	0x00015c90
        /*0f58*/ 	.word	0x00000010
        /*0f5c*/ 	.word	0x00016820
        /*0f60*/ 	.short	0x010a
        /*0f62*/ 	.byte	0x3f
	.zero		1


	//   ....[53]....
        /*0f64*/ 	.word	0x00015d50
        /*0f68*/ 	.word	0x00000006
        /*0f6c*/ 	.word	0x000168a0
        /*0f70*/ 	.short	0x010a
        /*0f72*/ 	.byte	0x3f
	.zero		1


	//   ....[54]....
        /*0f74*/ 	.word	0x00015f90
        /*0f78*/ 	.word	0x00000006
        /*0f7c*/ 	.word	0x000168c0
        /*0f80*/ 	.short	0x010a
        /*0f82*/ 	.byte	0x3f
	.zero		1


	//   ....[55]....
        /*0f84*/ 	.word	0x00016320
        /*0f88*/ 	.word	0x00000006
        /*0f8c*/ 	.word	0x000168a0
        /*0f90*/ 	.short	0x010a
        /*0f92*/ 	.byte	0x3f
	.zero		1


	//   ....[56]....
        /*0f94*/ 	.word	0x00016540
        /*0f98*/ 	.word	0x00000006
        /*0f9c*/ 	.word	0x000168c0
        /*0fa0*/ 	.short	0x010a
        /*0fa2*/ 	.byte	0x3f
	.zero		1


	//   ....[57]....
        /*0fa4*/ 	.word	0x000173e0
        /*0fa8*/ 	.word	0x00000000
        /*0fac*/ 	.word	0x00016840
        /*0fb0*/ 	.short	0x010a
        /*0fb2*/ 	.byte	0x3f
	.zero		1


	//   ....[58]....
        /*0fb4*/ 	.word	0x00018450
        /*0fb8*/ 	.word	0x00000010
        /*0fbc*/ 	.word	0x00016800
        /*0fc0*/ 	.short	0x0107
        /*0fc2*/ 	.byte	0x3f
	.zero		1


	//   ....[59]....
        /*0fc4*/ 	.word	0x00018540
        /*0fc8*/ 	.word	0x00000010
        /*0fcc*/ 	.word	0x00016800
        /*0fd0*/ 	.short	0x0101
        /*0fd2*/ 	.byte	0x3f
	.zero		1


	//   ....[60]....
        /*0fd4*/ 	.word	0x00018560
        /*0fd8*/ 	.word	0x00000010
        /*0fdc*/ 	.word	0x00016820
        /*0fe0*/ 	.short	0x010a
        /*0fe2*/ 	.byte	0x3f
	.zero		1


	//   ....[61]....
        /*0fe4*/ 	.word	0x00018900
        /*0fe8*/ 	.word	0x00000002
        /*0fec*/ 	.word	0x00016840
        /*0ff0*/ 	.short	0x010a
        /*0ff2*/ 	.byte	0x3f
	.zero		1


	//   ....[62]....
        /*0ff4*/ 	.word	0x00018b80
        /*0ff8*/ 	.word	0x00000003
        /*0ffc*/ 	.word	0x00000060
        /*1000*/ 	.short	0x010a
        /*1002*/ 	.byte	0x3f
	.zero		1


	//   ....[63]....
        /*1004*/ 	.word	0x000190e0
        /*1008*/ 	.word	0x00000002
        /*100c*/ 	.word	0x00016840
        /*1010*/ 	.short	0x010a
        /*1012*/ 	.byte	0x3f
	.zero		1


	//   ....[64]....
        /*1014*/ 	.word	0x00019360
        /*1018*/ 	.word	0x0000000a
        /*101c*/ 	.word	0x00000060
        /*1020*/ 	.short	0x010a
        /*1022*/ 	.byte	0x3f
	.zero		1


	//   ....[65]....
        /*1024*/ 	.word	0x00019800
        /*1028*/ 	.word	0x00000002
        /*102c*/ 	.word	0x00016840
        /*1030*/ 	.short	0x010a
        /*1032*/ 	.byte	0x3f
	.zero		1


	//   ....[66]....
        /*1034*/ 	.word	0x00019a90
        /*1038*/ 	.word	0x00000003
        /*103c*/ 	.word	0x00000060
        /*1040*/ 	.short	0x010a
        /*1042*/ 	.byte	0x3f
	.zero		1


	//   ....[67]....
        /*1044*/ 	.word	0x00019ee0
        /*1048*/ 	.word	0x00000003
        /*104c*/ 	.word	0x00016860
        /*1050*/ 	.short	0x010a
        /*1052*/ 	.byte	0x3f
	.zero		1


	//   ....[68]....
        /*1054*/ 	.word	0x0001b250
        /*1058*/ 	.word	0x00000009
        /*105c*/ 	.word	0x00016820
        /*1060*/ 	.short	0x010a
        /*1062*/ 	.byte	0x3f
	.zero		1


	//   ....[69]....
        /*1064*/ 	.word	0x0001b3e0
        /*1068*/ 	.word	0x00000007
        /*106c*/ 	.word	0x00000000
        /*1070*/ 	.short	0x010a
        /*1072*/ 	.byte	0x3f
	.zero		1


	//   ....[70]....
        /*1074*/ 	.word	0x0001b450
        /*1078*/ 	.word	0x00000003
        /*107c*/ 	.word	0x00000000
        /*1080*/ 	.short	0x010a
        /*1082*/ 	.byte	0x3f
	.zero		1


	//   ....[71]....
        /*1084*/ 	.word	0x0001b4b0
        /*1088*/ 	.word	0x00000005
        /*108c*/ 	.word	0x00000000
        /*1090*/ 	.short	0x010a
        /*1092*/ 	.byte	0x3f
	.zero		1


	//   ....[72]....
        /*1094*/ 	.word	0x0001b4e0
        /*1098*/ 	.word	0x00000003
        /*109c*/ 	.word	0x00000000
        /*10a0*/ 	.short	0x010a
        /*10a2*/ 	.byte	0x3f
	.zero		1


	//   ....[73]....
        /*10a4*/ 	.word	0x0001b540
        /*10a8*/ 	.word	0x0000004e
        /*10ac*/ 	.word	0x00016890
        /*10b0*/ 	.short	0x010a
        /*10b2*/ 	.byte	0x3f
	.zero		1


	//   ....[74]....
        /*10b4*/ 	.word	0x0001b590
        /*10b8*/ 	.word	0x0000004e
        /*10bc*/ 	.word	0x00016890
        /*10c0*/ 	.short	0x010a
        /*10c2*/ 	.byte	0x3f
	.zero		1


	//   ....[75]....
        /*10c4*/ 	.word	0x0001b5e0
        /*10c8*/ 	.word	0x0000004e
        /*10cc*/ 	.word	0x00016890
        /*10d0*/ 	.short	0x010a
        /*10d2*/ 	.byte	0x3f
	.zero		1


	//   ....[76]....
        /*10d4*/ 	.word	0x0001b630
        /*10d8*/ 	.word	0x0000004e
        /*10dc*/ 	.word	0x000168b0
        /*10e0*/ 	.short	0x010a
        /*10e2*/ 	.byte	0x3f
	.zero		1


	//   ....[77]....
        /*10e4*/ 	.word	0x0001bb00
        /*10e8*/ 	.word	0x00000002
        /*10ec*/ 	.word	0x00016800
        /*10f0*/ 	.short	0x010a
        /*10f2*/ 	.byte	0x3f
	.zero		1


	//   ....[78]....
        /*10f4*/ 	.word	0x0001c100
        /*10f8*/ 	.word	0x00000002
        /*10fc*/ 	.word	0x00016800
        /*1100*/ 	.short	0x010a
        /*1102*/ 	.byte	0x3f
	.zero		1


	//   ....[79]....
        /*1104*/ 	.word	0x0001c150
        /*1108*/ 	.word	0x00000000
        /*110c*/ 	.word	0x00016830
        /*1110*/ 	.short	0x010a
        /*1112*/ 	.byte	0x3f
	.zero		1


	//   ....[80]....
        /*1114*/ 	.word	0x0001c1a0
        /*1118*/ 	.word	0x00000009
        /*111c*/ 	.word	0x00016830
        /*1120*/ 	.short	0x010a
        /*1122*/ 	.byte	0x3f
	.zero		1


	//   ....[81]....
        /*1124*/ 	.word	0x0001c1f0
        /*1128*/ 	.word	0x00000009
        /*112c*/ 	.word	0x00016850
        /*1130*/ 	.short	0x010a
        /*1132*/ 	.byte	0x3f
	.zero		1


	//   ....[82]....
        /*1134*/ 	.word	0x0001c240
        /*1138*/ 	.word	0x00000009
        /*113c*/ 	.word	0x00016830
        /*1140*/ 	.short	0x010a
        /*1142*/ 	.byte	0x3f
	.zero		1


	//   ....[83]....
        /*1144*/ 	.word	0x0001c290
        /*1148*/ 	.word	0x00000009
        /*114c*/ 	.word	0x00016850
        /*1150*/ 	.short	0x010a
        /*1152*/ 	.byte	0x3f
	.zero		1


	//   ....[84]....
        /*1154*/ 	.word	0x0001c2e0
        /*1158*/ 	.word	0x0000000d
        /*115c*/ 	.word	0x00016850
        /*1160*/ 	.short	0x010a
        /*1162*/ 	.byte	0x3f
	.zero		1


	//   ....[85]....
        /*1164*/ 	.word	0x0001ce90
        /*1168*/ 	.word	0x00000010
        /*116c*/ 	.word	0x00016820
        /*1170*/ 	.short	0x010a
        /*1172*/ 	.byte	0x3f
	.zero		1


	//   ....[86]....
        /*1174*/ 	.word	0x0001cee0
        /*1178*/ 	.word	0x00000006
        /*117c*/ 	.word	0x000168a0
        /*1180*/ 	.short	0x010a
        /*1182*/ 	.byte	0x3f
	.zero		1


	//   ....[87]....
        /*1184*/ 	.word	0x0001cf30
        /*1188*/ 	.word	0x00000006
        /*118c*/ 	.word	0x000168c0
        /*1190*/ 	.short	0x010a
        /*1192*/ 	.byte	0x3f
	.zero		1


	//   ....[88]....
        /*1194*/ 	.word	0x0001cf80
        /*1198*/ 	.word	0x00000006
        /*119c*/ 	.word	0x000168a0
        /*11a0*/ 	.short	0x010a
        /*11a2*/ 	.byte	0x3f
	.zero		1


	//   ....[89]....
        /*11a4*/ 	.word	0x0001cfd0
        /*11a8*/ 	.word	0x00000006
        /*11ac*/ 	.word	0x000168c0
        /*11b0*/ 	.short	0x010a
        /*11b2*/ 	.byte	0x3f
	.zero		1


	//   ....[90]....
        /*11b4*/ 	.word	0x0001d170
        /*11b8*/ 	.word	0x00000000
        /*11bc*/ 	.word	0x00016840
        /*11c0*/ 	.short	0x010a
        /*11c2*/ 	.byte	0x3f
	.zero		1


	//   ....[91]....
        /*11c4*/ 	.word	0x0001e140
        /*11c8*/ 	.word	0x00000010
        /*11cc*/ 	.word	0x00016820
        /*11d0*/ 	.short	0x010a
        /*11d2*/ 	.byte	0x3f
	.zero		1


	//   ....[92]....
        /*11d4*/ 	.word	0x0001e190
        /*11d8*/ 	.word	0x00000002
        /*11dc*/ 	.word	0x00016840
        /*11e0*/ 	.short	0x010a
        /*11e2*/ 	.byte	0x3f
	.zero		1


	//   ....[93]....
        /*11e4*/ 	.word	0x0001e1e0
        /*11e8*/ 	.word	0x00000003
        /*11ec*/ 	.word	0x00000060
        /*11f0*/ 	.short	0x010a
        /*11f2*/ 	.byte	0x3f
	.zero		1


	//   ....[94]....
        /*11f4*/ 	.word	0x0001e230
        /*11f8*/ 	.word	0x00000002
        /*11fc*/ 	.word	0x00016840
        /*1200*/ 	.short	0x010a
        /*1202*/ 	.byte	0x3f
	.zero		1


	//   ....[95]....
        /*1204*/ 	.word	0x0001e280
        /*1208*/ 	.word	0x0000000a
        /*120c*/ 	.word	0x00000060
        /*1210*/ 	.short	0x010a
        /*1212*/ 	.byte	0x3f
	.zero		1


	//   ....[96]....
        /*1214*/ 	.word	0x0001e2d0
        /*1218*/ 	.word	0x00000002
        /*121c*/ 	.word	0x00016840
        /*1220*/ 	.short	0x010a
        /*1222*/ 	.byte	0x3f
	.zero		1


	//   ....[97]....
        /*1224*/ 	.word	0x0001e320
        /*1228*/ 	.word	0x00000003
        /*122c*/ 	.word	0x00000060
        /*1230*/ 	.short	0x010a
        /*1232*/ 	.byte	0x3f
	.zero		1


	//   ....[98]....
        /*1234*/ 	.word	0x0001e370
        /*1238*/ 	.word	0x00000003
        /*123c*/ 	.word	0x00016860
        /*1240*/ 	.short	0x010a
        /*1242*/ 	.byte	0x3f
	.zero		1


	//   ....[99]....
        /*1244*/ 	.word	0x0001eda0
        /*1248*/ 	.word	0x00000009
        /*124c*/ 	.word	0x00016820
        /*1250*/ 	.short	0x010a
        /*1252*/ 	.byte	0x3f
	.zero		1


	//   ....[100]....
        /*1254*/ 	.word	0x0001ef40
        /*1258*/ 	.word	0x00000007
        /*125c*/ 	.word	0x00000000
        /*1260*/ 	.short	0x010a
        /*1262*/ 	.byte	0x3f
	.zero		1


	//   ....[101]....
        /*1264*/ 	.word	0x0001ef90
        /*1268*/ 	.word	0x00000003
        /*126c*/ 	.word	0x00000000
        /*1270*/ 	.short	0x010a
        /*1272*/ 	.byte	0x3f
	.zero		1


	//   ....[102]....
        /*1274*/ 	.word	0x0001efe0
        /*1278*/ 	.word	0x00000005
        /*127c*/ 	.word	0x00000000
        /*1280*/ 	.short	0x010a
        /*1282*/ 	.byte	0x3f
	.zero		1


	//----- nvinfo : EIATTR_NUM_MBARRIERS
	.align		4
.L_1627:
        /*1284*/ 	.byte	0x03, 0x38
        /*1286*/ 	.short	0x0016


	//----- nvinfo : EIATTR_EXIT_INSTR_OFFSETS
	.align		4
        /*1288*/ 	.byte	0x04, 0x1c
        /*128a*/ 	.short	(.L_1629 - .L_1628)


	//   ....[0]....
.L_1628:
        /*128c*/ 	.word	0x0001b530


	//----- nvinfo : EIATTR_MAX_THREADS
	.align		4
.L_1629:
        /*1290*/ 	.byte	0x04, 0x05
        /*1292*/ 	.short	(.L_1631 - .L_1630)
.L_1630:
        /*1294*/ 	.word	0x00000200
        /*1298*/ 	.word	0x00000001
        /*129c*/ 	.word	0x00000001


	//----- nvinfo : EIATTR_CRS_STACK_SIZE
	.align		4
.L_1631:
        /*12a0*/ 	.byte	0x04, 0x1e
        /*12a2*/ 	.short	(.L_1633 - .L_1632)
.L_1632:
        /*12a4*/ 	.word	0x00000000


	//----- nvinfo : EIATTR_CBANK_PARAM_SIZE
	.align		4
.L_1633:
        /*12a8*/ 	.byte	0x03, 0x19
        /*12aa*/ 	.short	0x0af0


	//----- nvinfo : EIATTR_PARAM_CBANK
	.align		4
        /*12ac*/ 	.byte	0x04, 0x0a
        /*12ae*/ 	.short	(.L_1635 - .L_1634)
	.align		4
.L_1634:
        /*12b0*/ 	.word	index@(.nv.constant0._ZN7cutlass13device_kernelIN5flash11enable_sm90INS1_16FlashAttnFwdSm90INS1_25CollectiveMainloopFwdSm90ILi2EN4cute5tupleIJNS5_1CILi1EEES8_S8_EEENS6_IJNS7_ILi192EEENS7_ILi128EEENS7_ILi64EEEEEELi64ENS_6half_tEfNS_4arch4Sm90ELb1ELb0ELb1ELb1ELb0ELb1ELb0ELb1ELb1ELb1ELb1ELb0EEENS1_21CollectiveEpilogueFwdINS6_IJSA_SC_SB_EEES9_SE_SG_Li384ELb1ELb1ELb1ELb0EEENS1_36VarlenDynamicPersistentTileSchedulerILi192ELi128ELi384ELi128ELb1ELb1ELb1ELb1ELb1ELb1EEEEEEEEEvNT_6ParamsE)
        /*12b4*/ 	.short	0x0210
        /*12b6*/ 	.short	0x0af0


	//----- nvinfo : EIATTR_SW_WAR
	.align		4
.L_1635:
        /*12b8*/ 	.byte	0x04, 0x36
        /*12ba*/ 	.short	(.L_1637 - .L_1636)
.L_1636:
        /*12bc*/ 	.word	0x00000008
.L_1637:


//--------------------- .nv.callgraph             --------------------------
	.section	.nv.callgraph,"",@"SHT_CUDA_CALLGRAPH"
	.align	4
	.sectionentsize	8
	.align		4
        /*0000*/ 	.word	0x00000000
	.align		4
        /*0004*/ 	.word	0xffffffff
	.align		4
        /*0008*/ 	.word	index@(_ZN7cutlass13device_kernelIN5flash11enable_sm90INS1_16FlashAttnFwdSm90INS1_25CollectiveMainloopFwdSm90ILi2EN4cute5tupleIJNS5_1CILi1EEES8_S8_EEENS6_IJNS7_ILi128EEENS7_ILi80EEENS7_ILi256EEEEEELi256ENS_6half_tEfNS_4arch4Sm90ELb0ELb0ELb1ELb0ELb0ELb0ELb0ELb1ELb1ELb1ELb1ELb0EEENS1_21CollectiveEpilogueFwdINS6_IJSA_SC_SB_EEES9_SE_SG_Li256ELb0ELb1ELb1ELb0EEENS1_19SingleTileSchedulerILb0ELb1ELb1ELi128EEEEEEEEEvNT_6ParamsE)
	.align		4
        /*000c*/ 	.word	index@(__assertfail)
	.align		4
        /*0010*/ 	.word	index@(_ZN7cutlass13device_kernelIN5flash11enable_sm90INS1_16FlashAttnFwdSm90INS1_25CollectiveMainloopFwdSm90ILi2EN4cute5tupleIJNS5_1CILi1EEES8_S8_EEENS6_IJNS7_ILi128EEENS7_ILi80EEENS7_ILi256EEEEEELi256ENS_6half_tEfNS_4arch4Sm90ELb0ELb0ELb1ELb1ELb0ELb0ELb0ELb1ELb1ELb1ELb1ELb0EEENS1_21CollectiveEpilogueFwdINS6_IJSA_SC_SB_EEES9_SE_SG_Li256ELb1ELb1ELb1ELb0EEENS1_36VarlenDynamicPersistentTileSchedulerILi128ELi80ELi256ELi128ELb1ELb1ELb1ELb0ELb1ELb1EEEEEEEEEvNT_6ParamsE)
	.align		4
        /*0014*/ 	.word	index@(__assertfail)
	.align		4
        /*0018*/ 	.word	index@(_ZN7cutlass13device_kernelIN5flash11enable_sm90INS1_16FlashAttnFwdSm90INS1_25CollectiveMainloopFwdSm90ILi2EN4cute5tupleIJNS5_1CILi1EEES8_S8_EEENS6_IJNS7_ILi128EEENS7_ILi80EEENS7_ILi256EEEEEELi256ENS_6half_tEfNS_4arch4Sm90ELb0ELb0ELb1ELb1ELb0ELb1ELb0ELb1ELb1ELb1ELb1ELb0EEENS1_21CollectiveEpilogueFwdINS6_IJSA_SC_SB_EEES9_SE_SG_Li256ELb1ELb1ELb1ELb0EEENS1_36VarlenDynamicPersistentTileSchedulerILi128ELi80ELi256ELi128ELb1ELb1ELb1ELb0ELb1ELb1EEEEEEEEEvNT_6ParamsE)
	.align		4
        /*001c*/ 	.word	index@(__assertfail)
	.align		4
        /*0020*/ 	.word	index@(_ZN7cutlass13device_kernelIN5flash11enable_sm90INS1_16FlashAttnFwdSm90INS1_25CollectiveMainloopFwdSm90ILi2EN4cute5tupleIJNS5_1CILi1EEES8_S8_EEENS6_IJNS7_ILi128EEENS7_ILi64EEENS7_ILi256EEEEEELi256ENS_6half_tEfNS_4arch4Sm90ELb0ELb1ELb1ELb0ELb0ELb0ELb0ELb1ELb1ELb1ELb1ELb0EEENS1_21CollectiveEpilogueFwdINS6_IJSA_SC_SB_EEES9_SE_SG_Li256ELb0ELb1ELb1ELb0EEENS1_19SingleTileSchedulerILb0ELb1ELb1ELi128EEEEEEEEEvNT_6ParamsE)
	.align		4
        /*0024*/ 	.word	index@(__assertfail)
	.align		4
        /*0028*/ 	.word	index@(_ZN7cutlass13device_kernelIN5flash11enable_sm90INS1_16FlashAttnFwdSm90INS1_25CollectiveMainloopFwdSm90ILi2EN4cute5tupleIJNS5_1CILi1EEES8_S8_EEENS6_IJNS7_ILi128EEENS7_ILi64EEENS7_ILi256EEEEEELi256ENS_6half_tEfNS_4arch4Sm90ELb0ELb1ELb1ELb1ELb0ELb0ELb0ELb1ELb1ELb1ELb1ELb0EEENS1_21CollectiveEpilogueFwdINS6_IJSA_SC_SB_EEES9_SE_SG_Li256ELb1ELb1ELb1ELb0EEENS1_36VarlenDynamicPersistentTileSchedulerILi128ELi64ELi256ELi128ELb1ELb1ELb1ELb1ELb0ELb1EEEEEEEEEvNT_6ParamsE)
	.align		4
        /*002c*/ 	.word	index@(__assertfail)
	.align		4
        /*0030*/ 	.word	index@(_ZN7cutlass13device_kernelIN5flash11enable_sm90INS1_16FlashAttnFwdSm90INS1_25CollectiveMainloopFwdSm90ILi2EN4cute5tupleIJNS5_1CILi1EEES8_S8_EEENS6_IJNS7_ILi128EEENS7_ILi64EEENS7_ILi256EEEEEELi256ENS_6half_tEfNS_4arch4Sm90ELb0ELb1ELb1ELb1ELb0ELb1ELb0ELb1ELb1ELb1ELb1ELb0EEENS1_21CollectiveEpilogueFwdINS6_IJSA_SC_SB_EEES9_SE_SG_Li256ELb1ELb1ELb1ELb0EEENS1_36VarlenDynamicPersistentTileSchedulerILi128ELi64ELi256ELi128ELb1ELb1ELb1ELb1ELb0ELb1EEEEEEEEEvNT_6ParamsE)
	.align		4
        /*0034*/ 	.word	index@(__assertfail)
	.align		4
        /*0038*/ 	.word	index@(_ZN7cutlass13device_kernelIN5flash11enable_sm90INS1_16FlashAttnFwdSm90INS1_25CollectiveMainloopFwdSm90ILi2EN4cute5tupleIJNS5_1CILi1EEES8_S8_EEENS6_IJNS7_ILi128EEENS7_ILi80EEENS7_ILi256EEEEEELi256ENS_6half_tEfNS_4arch4Sm90ELb1ELb0ELb1ELb0ELb0ELb0ELb0ELb1ELb1ELb1ELb1ELb0EEENS1_21CollectiveEpilogueFwdINS6_IJSA_SC_SB_EEES9_SE_SG_Li256ELb0ELb1ELb1ELb0EEENS1_19SingleTileSchedulerILb0ELb1ELb1ELi128EEEEEEEEEvNT_6ParamsE)
	.align		4
        /*003c*/ 	.word	index@(__assertfail)
	.align		4
        /*0040*/ 	.word	index@(_ZN7cutlass13device_kernelIN5flash11enable_sm90INS1_16FlashAttnFwdSm90INS1_25CollectiveMainloopFwdSm90ILi2EN4cute5tupleIJNS5_1CILi1EEES8_S8_EEENS6_IJNS7_ILi128EEENS7_ILi80EEENS7_ILi256EEEEEELi256ENS_6half_tEfNS_4arch4Sm90ELb1ELb0ELb1ELb1ELb0ELb0ELb0ELb1ELb1ELb1ELb1ELb0EEENS1_21CollectiveEpilogueFwdINS6_IJSA_SC_SB_EEES9_SE_SG_Li256ELb1ELb1ELb1ELb0EEENS1_36VarlenDynamicPersistentTileSchedulerILi128ELi80ELi256ELi128ELb1ELb1ELb1ELb1ELb1ELb1EEEEEEEEEvNT_6ParamsE)
	.align		4
        /*0044*/ 	.word	index@(__assertfail)
	.align		4
        /*0048*/ 	.word	index@(_ZN7cutlass13device_kernelIN5flash11enable_sm90INS1_16FlashAttnFwdSm90INS1_25CollectiveMainloopFwdSm90ILi2EN4cute5tupleIJNS5_1CILi1EEES8_S8_EEENS6_IJNS7_ILi128EEENS7_ILi80EEENS7_ILi256EEEEEELi256ENS_6half_tEfNS_4arch4Sm90ELb1ELb0ELb1ELb1ELb0ELb1ELb0ELb1ELb1ELb1ELb1ELb0EEENS1_21CollectiveEpilogueFwdINS6_IJSA_SC_SB_EEES9_SE_SG_Li256ELb1ELb1ELb1ELb0EEENS1_36VarlenDynamicPersistentTileSchedulerILi128ELi80ELi256ELi128ELb1ELb1ELb1ELb1ELb1ELb1EEEEEEEEEvNT_6ParamsE)
	.align		4
        /*004c*/ 	.word	index@(__assertfail)
	.align		4
        /*0050*/ 	.word	index@(_ZN7cutlass13device_kernelIN5flash11enable_sm90INS1_16FlashAttnFwdSm90INS1_25CollectiveMainloopFwdSm90ILi2EN4cute5tupleIJNS5_1CILi1EEES8_S8_EEENS6_IJNS7_ILi128EEENS7_ILi112EEENS7_ILi192EEEEEELi192ENS_6half_tEfNS_4arch4Sm90ELb0ELb0ELb1ELb0ELb0ELb0ELb0ELb1ELb1ELb1ELb1ELb0EEENS1_21CollectiveEpilogueFwdINS6_IJSA_SC_SB_EEES9_SE_SG_Li256ELb0ELb1ELb1ELb0EEENS1_19SingleTileSchedulerILb0ELb1ELb1ELi128EEEEEEEEEvNT_6ParamsE)
	.align		4
        /*0054*/ 	.word	index@(__assertfail)
	.align		4
        /*0058*/ 	.word	index@(_ZN7cutlass13device_kernelIN5flash11enable_sm90INS1_16FlashAttnFwdSm90INS1_25CollectiveMainloopFwdSm90ILi2EN4cute5tupleIJNS5_1CILi1EEES8_S8_EEENS6_IJNS7_ILi128EEENS7_ILi112EEENS7_ILi192EEEEEELi192ENS_6half_tEfNS_4arch4Sm90ELb0ELb0ELb1ELb1ELb0ELb0ELb0ELb1ELb1ELb1ELb1ELb0EEENS1_21CollectiveEpilogueFwdINS6_IJSA_SC_SB_EEES9_SE_SG_Li256ELb1ELb1ELb1ELb0EEENS1_36VarlenDynamicPersistentTileSchedulerILi128ELi112ELi256ELi128ELb1ELb1ELb1ELb0ELb1ELb1EEEEEEEEEvNT_6ParamsE)
	.align		4
        /*005c*/ 	.word	index@(__assertfail)
	.align		4
        /*0060*/ 	.word	index@(_ZN7cutlass13device_kernelIN5flash11enable_sm90INS1_16FlashAttnFwdSm90INS1_25CollectiveMainloopFwdSm90ILi2EN4cute5tupleIJNS5_1CILi1EEES8_S8_EEENS6_IJNS7_ILi128EEENS7_ILi112EEENS7_ILi192EEEEEELi192ENS_6half_tEfNS_4arch4Sm90ELb0ELb0ELb1ELb1ELb0ELb1ELb0ELb1ELb1ELb1ELb1ELb0EEENS1_21CollectiveEpilogueFwdINS6_IJSA_SC_SB_EEES9_SE_SG_Li256ELb1ELb1ELb1ELb0EEENS1_36VarlenDynamicPersistentTileSchedulerILi128ELi112ELi256ELi128ELb1ELb1ELb1ELb0ELb1ELb1EEEEEEEEEvNT_6ParamsE)
	.align		4
        /*0064*/ 	.word	index@(__assertfail)
	.align		4
        /*0068*/ 	.word	index@(_ZN7cutlass13device_kernelIN5flash11enable_sm90INS1_16FlashAttnFwdSm90INS1_25CollectiveMainloopFwdSm90ILi2EN4cute5tupleIJNS5_1CILi1EEES8_S8_EEENS6_IJNS7_ILi128EEENS7_ILi96EEENS7_ILi192EEEEEELi192ENS_6half_tEfNS_4arch4Sm90ELb0ELb1ELb1ELb0ELb0ELb0ELb0ELb1ELb1ELb1ELb1ELb0EEENS1_21CollectiveEpilogueFwdINS6_IJSA_SC_SB_EEES9_SE_SG_Li256ELb0ELb1ELb1ELb0EEENS1_19SingleTileSchedulerILb0ELb1ELb1ELi128EEEEEEEEEvNT_6ParamsE)
	.align		4
        /*006c*/ 	.word	index@(__assertfail)
	.align		4
        /*0070*/ 	.word	index@(_ZN7cutlass13device_kernelIN5flash11enable_sm90INS1_16FlashAttnFwdSm90INS1_25CollectiveMainloopFwdSm90ILi2EN4cute5tupleIJNS5_1CILi1EEES8_S8_EEENS6_IJNS7_ILi128EEENS7_ILi96EEENS7_ILi192EEEEEELi192ENS_6half_tEfNS_4arch4Sm90ELb0ELb1ELb1ELb1ELb0ELb0ELb0ELb1ELb1ELb1ELb1ELb0EEENS1_21CollectiveEpilogueFwdINS6_IJSA_SC_SB_EEES9_SE_SG_Li256ELb1ELb1ELb1ELb0EEENS1_36VarlenDynamicPersistentTileSchedulerILi128ELi96ELi256ELi128ELb1ELb1ELb1ELb1ELb0ELb1EEEEEEEEEvNT_6ParamsE)
	.align		4
        /*0074*/ 	.word	index@(__assertfail)
	.align		4
        /*0078*/ 	.word	index@(_ZN7cutlass13device_kernelIN5flash11enable_sm90INS1_16FlashAttnFwdSm90INS1_25CollectiveMainloopFwdSm90ILi2EN4cute5tupleIJNS5_1CILi1EEES8_S8_EEENS6_IJNS7_ILi128EEENS7_ILi96EEENS7_ILi192EEEEEELi192ENS_6half_tEfNS_4arch4Sm90ELb0ELb1ELb1ELb1ELb0ELb1ELb0ELb1ELb1ELb1ELb1ELb0EEENS1_21CollectiveEpilogueFwdINS6_IJSA_SC_SB_EEES9_SE_SG_Li256ELb1ELb1ELb1ELb0EEENS1_36VarlenDynamicPersistentTileSchedulerILi128ELi96ELi256ELi128ELb1ELb1ELb1ELb1ELb0ELb1EEEEEEEEEvNT_6ParamsE)
	.align		4
        /*007c*/ 	.word	index@(__assertfail)
	.align		4
        /*0080*/ 	.word	index@(_ZN7cutlass13device_kernelIN5flash11enable_sm90INS1_16FlashAttnFwdSm90INS1_25CollectiveMainloopFwdSm90ILi2EN4cute5tupleIJNS5_1CILi1EEES8_S8_EEENS6_IJNS7_ILi128EEENS7_ILi112EEENS7_ILi192EEEEEELi192ENS_6half_tEfNS_4arch4Sm90ELb1ELb0ELb1ELb0ELb0ELb0ELb0ELb1ELb1ELb1ELb1ELb0EEENS1_21CollectiveEpilogueFwdINS6_IJSA_SC_SB_EEES9_SE_SG_Li256ELb0ELb1ELb1ELb0EEENS1_19SingleTileSchedulerILb0ELb1ELb1ELi128EEEEEEEEEvNT_6ParamsE)
	.align		4
        /*0084*/ 	.word	index@(__assertfail)
	.align		4
        /*0088*/ 	.word	index@(_ZN7cutlass13device_kernelIN5flash11enable_sm90INS1_16FlashAttnFwdSm90INS1_25CollectiveMainloopFwdSm90ILi2EN4cute5tupleIJNS5_1CILi1EEES8_S8_EEENS6_IJNS7_ILi128EEENS7_ILi112EEENS7_ILi192EEEEEELi192ENS_6half_tEfNS_4arch4Sm90ELb1ELb0ELb1ELb1ELb0ELb0ELb0ELb1ELb1ELb1ELb1ELb0EEENS1_21CollectiveEpilogueFwdINS6_IJSA_SC_SB_EEES9_SE_SG_Li256ELb1ELb1ELb1ELb0EEENS1_36VarlenDynamicPersistentTileSchedulerILi128ELi112ELi256ELi128ELb1ELb1ELb1ELb1ELb1ELb1EEEEEEEEEvNT_6ParamsE)
	.align		4
        /*008c*/ 	.word	index@(__assertfail)
	.align		4
        /*0090*/ 	.word	index@(_ZN7cutlass13device_kernelIN5flash11enable_sm90INS1_16FlashAttnFwdSm90INS1_25CollectiveMainloopFwdSm90ILi2EN4cute5tupleIJNS5_1CILi1EEES8_S8_EEENS6_IJNS7_ILi128EEENS7_ILi112EEENS7_ILi192EEEEEELi192ENS_6half_tEfNS_4arch4Sm90ELb1ELb0ELb1ELb1ELb0ELb1ELb0ELb1ELb1ELb1ELb1ELb0EEENS1_21CollectiveEpilogueFwdINS6_IJSA_SC_SB_EEES9_SE_SG_Li256ELb1ELb1ELb1ELb0EEENS1_36VarlenDynamicPersistentTileSchedulerILi128ELi112ELi256ELi128ELb1ELb1ELb1ELb1ELb1ELb1EEEEEEEEEvNT_6ParamsE)
	.align		4
        /*0094*/ 	.word	index@(__assertfail)
	.align		4
        /*0098*/ 	.word	index@(_ZN7cutlass13device_kernelIN5flash11enable_sm90INS1_16FlashAttnFwdSm90INS1_25CollectiveMainloopFwdSm90ILi2EN4cute5tupleIJNS5_1CILi1EEES8_S8_EEENS6_IJNS7_ILi128EEENS7_ILi176EEESA_EEELi128ENS_6half_tEfNS_4arch4Sm90ELb0ELb0ELb1ELb0ELb0ELb0ELb0ELb1ELb1ELb1ELb1ELb0EEENS1_21CollectiveEpilogueFwdINS6_IJSA_SA_SB_EEES9_SD_SF_Li256ELb0ELb1ELb1ELb0EEENS1_19SingleTileSchedulerILb0ELb1ELb1ELi128EEEEEEEEEvNT_6ParamsE)
	.align		4
        /*009c*/ 	.word	index@(__assertfail)
	.align		4
        /*00a0*/ 	.word	index@(_ZN7cutlass13device_kernelIN5flash11enable_sm90INS1_16FlashAttnFwdSm90INS1_25CollectiveMainloopFwdSm90ILi2EN4cute5tupleIJNS5_1CILi1EEES8_S8_EEENS6_IJNS7_ILi128EEENS7_ILi176EEESA_EEELi128ENS_6half_tEfNS_4arch4Sm90ELb0ELb0ELb1ELb1ELb0ELb0ELb0ELb1ELb1ELb1ELb1ELb0EEENS1_21CollectiveEpilogueFwdINS6_IJSA_SA_SB_EEES9_SD_SF_Li256ELb1ELb1ELb1ELb0EEENS1_36VarlenDynamicPersistentTileSchedulerILi128ELi176ELi256ELi128ELb1ELb1ELb1ELb0ELb1ELb1EEEEEEEEEvNT_6ParamsE)
	.align		4
        /*00a4*/ 	.word	index@(__assertfail)
	.align		4
        /*00a8*/ 	.word	index@(_ZN7cutlass13device_kernelIN5flash11enable_sm90INS1_16FlashAttnFwdSm90INS1_25CollectiveMainloopFwdSm90ILi2EN4cute5tupleIJNS5_1CILi1EEES8_S8_EEENS6_IJNS7_ILi128EEENS7_ILi176EEESA_EEELi128ENS_6half_tEfNS_4arch4Sm90ELb0ELb0ELb1ELb1ELb0ELb1ELb0ELb1ELb1ELb1ELb1ELb0EEENS1_21CollectiveEpilogueFwdINS6_IJSA_SA_SB_EEES9_SD_SF_Li256ELb1ELb1ELb1ELb0EEENS1_36VarlenDynamicPersistentTileSchedulerILi128ELi176ELi256ELi128ELb1ELb1ELb1ELb0ELb1ELb1EEEEEEEEEvNT_6ParamsE)
	.align		4
        /*00ac*/ 	.word	index@(__assertfail)
	.align		4
        /*00b0*/ 	.word	index@(_ZN7cutlass13device_kernelIN5flash11enable_sm90INS1_16FlashAttnFwdSm90INS1_25CollectiveMainloopFwdSm90ILi2EN4cute5tupleIJNS5_1CILi1EEES8_S8_EEENS6_IJNS7_ILi128EEESA_SA_EEELi128ENS_6half_tEfNS_4arch4Sm90ELb0ELb1ELb1ELb0ELb0ELb0ELb0ELb1ELb1ELb1ELb1ELb0EEENS1_21CollectiveEpilogueFwdISB_S9_SC_SE_Li256ELb0ELb1ELb1ELb0EEENS1_19SingleTileSchedulerILb0ELb1ELb1ELi128EEEEEEEEEvNT_6ParamsE)
	.align		4
        /*00b4*/ 	.word	index@(__assertfail)
	.align		4
        /*00b8*/ 	.word	index@(_ZN7cutlass13device_kernelIN5flash11enable_sm90INS1_16FlashAttnFwdSm90INS1_25CollectiveMainloopFwdSm90ILi2EN4cute5tupleIJNS5_1CILi1EEES8_S8_EEENS6_IJNS7_ILi128EEESA_SA_EEELi128ENS_6half_tEfNS_4arch4Sm90ELb0ELb1ELb1ELb1ELb0ELb0ELb0ELb1ELb1ELb1ELb1ELb0EEENS1_21CollectiveEpilogueFwdISB_S9_SC_SE_Li256ELb1ELb1ELb1ELb0EEENS1_36VarlenDynamicPersistentTileSchedulerILi128ELi128ELi256ELi128ELb1ELb1ELb1ELb1ELb0ELb1EEEEEEEEEvNT_6ParamsE)
	.align		4
        /*00bc*/ 	.word	index@(__assertfail)
	.align		4
        /*00c0*/ 	.word	index@(_ZN7cutlass13device_kernelIN5flash11enable_sm90INS1_16FlashAttnFwdSm90INS1_25CollectiveMainloopFwdSm90ILi2EN4cute5tupleIJNS5_1CILi1EEES8_S8_EEENS6_IJNS7_ILi128EEESA_SA_EEELi128ENS_6half_tEfNS_4arch4Sm90ELb0ELb1ELb1ELb1ELb0ELb1ELb0ELb1ELb1ELb1ELb1ELb0EEENS1_21CollectiveEpilogueFwdISB_S9_SC_SE_Li256ELb1ELb1ELb1ELb0EEENS1_36VarlenDynamicPersistentTileSchedulerILi128ELi128ELi256ELi128ELb1ELb1ELb1ELb1ELb0ELb1EEEEEEEEEvNT_6ParamsE)
	.align		4
        /*00c4*/ 	.word	index@(__assertfail)
	.align		4
        /*00c8*/ 	.word	index@(_ZN7cutlass13device_kernelIN5flash11enable_sm90INS1_16FlashAttnFwdSm90INS1_25CollectiveMainloopFwdSm90ILi2EN4cute5tupleIJNS5_1CILi1EEES8_S8_EEENS6_IJNS7_ILi128EEESA_SA_EEELi128ENS_6half_tEfNS_4arch4Sm90ELb1ELb0ELb1ELb0ELb0ELb0ELb0ELb1ELb1ELb1ELb1ELb0EEENS1_21CollectiveEpilogueFwdISB_S9_SC_SE_Li256ELb0ELb1ELb1ELb0EEENS1_19SingleTileSchedulerILb0ELb1ELb1ELi128EEEEEEEEEvNT_6ParamsE)
	.align		4
        /*00cc*/ 	.word	index@(__assertfail)
	.align		4
        /*00d0*/ 	.word	index@(_ZN7cutlass13device_kernelIN5flash11enable_sm90INS1_16FlashAttnFwdSm90INS1_25CollectiveMainloopFwdSm90ILi2EN4cute5tupleIJNS5_1CILi1EEES8_S8_EEENS6_IJNS7_ILi128EEESA_SA_EEELi128ENS_6half_tEfNS_4arch4Sm90ELb1ELb0ELb1ELb1ELb0ELb0ELb0ELb1ELb1ELb1ELb1ELb0EEENS1_21CollectiveEpilogueFwdISB_S9_SC_SE_Li256ELb1ELb1ELb1ELb0EEENS1_36VarlenDynamicPersistentTileSchedulerILi128ELi128ELi256ELi128ELb1ELb1ELb1ELb1ELb1ELb1EEEEEEEEEvNT_6ParamsE)
	.align		4
        /*00d4*/ 	.word	index@(__assertfail)
	.align		4
        /*00d8*/ 	.word	index@(_ZN7cutlass13device_kernelIN5flash11enable_sm90INS1_16FlashAttnFwdSm90INS1_25CollectiveMainloopFwdSm90ILi2EN4cute5tupleIJNS5_1CILi1EEES8_S8_EEENS6_IJNS7_ILi128EEESA_SA_EEELi128ENS_6half_tEfNS_4arch4Sm90ELb1ELb0ELb1ELb1ELb0ELb1ELb0ELb1ELb1ELb1ELb1ELb0EEENS1_21CollectiveEpilogueFwdISB_S9_SC_SE_Li256ELb1ELb1ELb1ELb0EEENS1_36VarlenDynamicPersistentTileSchedulerILi128ELi128ELi256ELi128ELb1ELb1ELb1ELb1ELb1ELb1EEEEEEEEEvNT_6ParamsE)
	.align		4
        /*00dc*/ 	.word	index@(__assertfail)
	.align		4
        /*00e0*/ 	.word	index@(_ZN7cutlass13device_kernelIN5flash11enable_sm90INS1_16FlashAttnFwdSm90INS1_25CollectiveMainloopFwdSm90ILi2EN4cute5tupleIJNS5_1CILi1EEES8_S8_EEENS6_IJNS7_ILi192EEENS7_ILi144EEENS7_ILi96EEEEEELi96ENS_6half_tEfNS_4arch4Sm90ELb0ELb0ELb1ELb0ELb0ELb0ELb0ELb0ELb1ELb1ELb1ELb0EEENS1_21CollectiveEpilogueFwdINS6_IJSA_SC_SB_EEES9_SE_SG_Li384ELb0ELb1ELb1ELb0EEENS1_19SingleTileSchedulerILb0ELb1ELb1ELi192EEEEEEEEEvNT_6ParamsE)
	.align		4
        /*00e4*/ 	.word	index@(__assertfail)
	.align		4
        /*00e8*/ 	.word	index@(_ZN7cutlass13device_kernelIN5flash11enable_sm90INS1_16FlashAttnFwdSm90INS1_25CollectiveMainloopFwdSm90ILi2EN4cute5tupleIJNS5_1CILi1EEES8_S8_EEENS6_IJNS7_ILi192EEENS7_ILi144EEENS7_ILi96EEEEEELi96ENS_6half_tEfNS_4arch4Sm90ELb0ELb0ELb1ELb1ELb0ELb0ELb0ELb0ELb1ELb1ELb1ELb0EEENS1_21CollectiveEpilogueFwdINS6_IJSA_SC_SB_EEES9_SE_SG_Li384ELb1ELb1ELb1ELb0EEENS1_36VarlenDynamicPersistentTileSchedulerILi192ELi144ELi384ELi128ELb1ELb1ELb1ELb0ELb1ELb1EEEEEEEEEvNT_6ParamsE)
	.align		4
        /*00ec*/ 	.word	index@(__assertfail)
	.align		4
        /*00f0*/ 	.word	index@(_ZN7cutlass13device_kernelIN5flash11enable_sm90INS1_16FlashAttnFwdSm90INS1_25CollectiveMainloopFwdSm90ILi2EN4cute5tupleIJNS5_1CILi1EEES8_S8_EEENS6_IJNS7_ILi192EEENS7_ILi144EEENS7_ILi96EEEEEELi96ENS_6half_tEfNS_4arch4Sm90ELb0ELb0ELb1ELb1ELb0ELb1ELb0ELb0ELb1ELb1ELb1ELb0EEENS1_21CollectiveEpilogueFwdINS6_IJSA_SC_SB_EEES9_SE_SG_Li384ELb1ELb1ELb1ELb0EEENS1_36VarlenDynamicPersistentTileSchedulerILi192ELi144ELi384ELi128ELb1ELb1ELb1ELb0ELb1ELb1EEEEEEEEEvNT_6ParamsE)
	.align		4
        /*00f4*/ 	.word	index@(__assertfail)
	.align		4
        /*00f8*/ 	.word	index@(_ZN7cutlass13device_kernelIN5flash11enable_sm90INS1_16FlashAttnFwdSm90INS1_25CollectiveMainloopFwdSm90ILi2EN4cute5tupleIJNS5_1CILi1EEES8_S8_EEENS6_IJNS7_ILi192EEENS7_ILi128EEENS7_ILi96EEEEEELi96ENS_6half_tEfNS_4arch4Sm90ELb0ELb1ELb1ELb0ELb0ELb0ELb0ELb0ELb1ELb1ELb1ELb0EEENS1_21CollectiveEpilogueFwdINS6_IJSA_SC_SB_EEES9_SE_SG_Li384ELb0ELb1ELb1ELb0EEENS1_19SingleTileSchedulerILb0ELb1ELb1ELi192EEEEEEEEEvNT_6ParamsE)
	.align		4
        /*00fc*/ 	.word	index@(__assertfail)
	.align		4
        /*0100*/ 	.word	index@(_ZN7cutlass13device_kernelIN5flash11enable_sm90INS1_16FlashAttnFwdSm90INS1_25CollectiveMainloopFwdSm90ILi2EN4cute5tupleIJNS5_1CILi1EEES8_S8_EEENS6_IJNS7_ILi192EEENS7_ILi128EEENS7_ILi96EEEEEELi96ENS_6half_tEfNS_4arch4Sm90ELb0ELb1ELb1ELb1ELb0ELb0ELb0ELb0ELb1ELb1ELb1ELb0EEENS1_21CollectiveEpilogueFwdINS6_IJSA_SC_SB_EEES9_SE_SG_Li384ELb1ELb1ELb1ELb0EEENS1_36VarlenDynamicPersistentTileSchedulerILi192ELi128ELi384ELi128ELb1ELb1ELb1ELb1ELb0ELb1EEEEEEEEEvNT_6ParamsE)
	.align		4
        /*0104*/ 	.word	index@(__assertfail)
	.align		4
        /*0108*/ 	.word	index@(_ZN7cutlass13device_kernelIN5flash11enable_sm90INS1_16FlashAttnFwdSm90INS1_25CollectiveMainloopFwdSm90ILi2EN4cute5tupleIJNS5_1CILi1EEES8_S8_EEENS6_IJNS7_ILi192EEENS7_ILi128EEENS7_ILi96EEEEEELi96ENS_6half_tEfNS_4arch4Sm90ELb0ELb1ELb1ELb1ELb0ELb1ELb0ELb0ELb1ELb1ELb1ELb0EEENS1_21CollectiveEpilogueFwdINS6_IJSA_SC_SB_EEES9_SE_SG_Li384ELb1ELb1ELb1ELb0EEENS1_36VarlenDynamicPersistentTileSchedulerILi192ELi128ELi384ELi128ELb1ELb1ELb1ELb1ELb0ELb1EEEEEEEEEvNT_6ParamsE)
	.align		4
        /*010c*/ 	.word	index@(__assertfail)
	.align		4
        /*0110*/ 	.word	index@(_ZN7cutlass13device_kernelIN5flash11enable_sm90INS1_16FlashAttnFwdSm90INS1_25CollectiveMainloopFwdSm90ILi2EN4cute5tupleIJNS5_1CILi1EEES8_S8_EEENS6_IJNS7_ILi192EEENS7_ILi144EEENS7_ILi96EEEEEELi96ENS_6half_tEfNS_4arch4Sm90ELb1ELb0ELb1ELb0ELb0ELb0ELb0ELb0ELb1ELb1ELb1ELb0EEENS1_21CollectiveEpilogueFwdINS6_IJSA_SC_SB_EEES9_SE_SG_Li384ELb0ELb1ELb1ELb0EEENS1_19SingleTileSchedulerILb0ELb1ELb1ELi192EEEEEEEEEvNT_6ParamsE)
	.align		4
        /*0114*/ 	.word	index@(__assertfail)
	.align		4
        /*0118*/ 	.word	index@(_ZN7cutlass13device_kernelIN5flash11enable_sm90INS1_16FlashAttnFwdSm90INS1_25CollectiveMainloopFwdSm90ILi2EN4cute5tupleIJNS5_1CILi1EEES8_S8_EEENS6_IJNS7_ILi192EEENS7_ILi144EEENS7_ILi96EEEEEELi96ENS_6half_tEfNS_4arch4Sm90ELb1ELb0ELb1ELb1ELb0ELb0ELb0ELb0ELb1ELb1ELb1ELb0EEENS1_21CollectiveEpilogueFwdINS6_IJSA_SC_SB_EEES9_SE_SG_Li384ELb1ELb1ELb1ELb0EEENS1_36VarlenDynamicPersistentTileSchedulerILi192ELi144ELi384ELi128ELb1ELb1ELb1ELb1ELb1ELb1EEEEEEEEEvNT_6ParamsE)
	.align		4
        /*011c*/ 	.word	index@(__assertfail)
	.align		4
        /*0120*/ 	.word	index@(_ZN7cutlass13device_kernelIN5flash11enable_sm90INS1_16FlashAttnFwdSm90INS1_25CollectiveMainloopFwdSm90ILi2EN4cute5tupleIJNS5_1CILi1EEES8_S8_EEENS6_IJNS7_ILi192EEENS7_ILi144EEENS7_ILi96EEEEEELi96ENS_6half_tEfNS_4arch4Sm90ELb1ELb0ELb1ELb1ELb0ELb1ELb0ELb0ELb1ELb1ELb1ELb0EEENS1_21CollectiveEpilogueFwdINS6_IJSA_SC_SB_EEES9_SE_SG_Li384ELb1ELb1ELb1ELb0EEENS1_36VarlenDynamicPersistentTileSchedulerILi192ELi144ELi384ELi128ELb1ELb1ELb1ELb1ELb1ELb1EEEEEEEEEvNT_6ParamsE)
	.align		4
        /*0124*/ 	.word	index@(__assertfail)
	.align		4
        /*0128*/ 	.word	index@(_ZN7cutlass13device_kernelIN5flash11enable_sm90INS1_16FlashAttnFwdSm90INS1_25CollectiveMainloopFwdSm90ILi2EN4cute5tupleIJNS5_1CILi1EEES8_S8_EEENS6_IJNS7_ILi192EEESA_NS7_ILi64EEEEEELi64ENS_6half_tEfNS_4arch4Sm90ELb0ELb0ELb1ELb0ELb0ELb0ELb0ELb0ELb1ELb1ELb1ELb0EEENS1_21CollectiveEpilogueFwdINS6_IJSA_SB_SA_EEES9_SD_SF_Li384ELb0ELb1ELb1ELb0EEENS1_19SingleTileSchedulerILb0ELb1ELb1ELi192EEEEEEEEEvNT_6ParamsE)
	.align		4
        /*012c*/ 	.word	index@(__assertfail)
	.align		4
        /*0130*/ 	.word	index@(_ZN7cutlass13device_kernelIN5flash11enable_sm90INS1_16FlashAttnFwdSm90INS1_25CollectiveMainloopFwdSm90ILi2EN4cute5tupleIJNS5_1CILi1EEES8_S8_EEENS6_IJNS7_ILi192EEESA_NS7_ILi64EEEEEELi64ENS_6half_tEfNS_4arch4Sm90ELb0ELb0ELb1ELb1ELb0ELb0ELb0ELb0ELb1ELb1ELb1ELb0EEENS1_21CollectiveEpilogueFwdINS6_IJSA_SB_SA_EEES9_SD_SF_Li384ELb1ELb1ELb1ELb0EEENS1_36VarlenDynamicPersistentTileSchedulerILi192ELi192ELi384ELi128ELb1ELb1ELb1ELb0ELb1ELb1EEEEEEEEEvNT_6ParamsE)
	.align		4
        /*0134*/ 	.word	index@(__assertfail)
	.align		4
        /*0138*/ 	.word	index@(_ZN7cutlass13device_kernelIN5flash11enable_sm90INS1_16FlashAttnFwdSm90INS1_25CollectiveMainloopFwdSm90ILi2EN4cute5tupleIJNS5_1CILi1EEES8_S8_EEENS6_IJNS7_ILi192EEESA_NS7_ILi64EEEEEELi64ENS_6half_tEfNS_4arch4Sm90ELb0ELb0ELb1ELb1ELb0ELb1ELb0ELb0ELb1ELb1ELb1ELb0EEENS1_21CollectiveEpilogueFwdINS6_IJSA_SB_SA_EEES9_SD_SF_Li384ELb1ELb1ELb1ELb0EEENS1_36VarlenDynamicPersistentTileSchedulerILi192ELi192ELi384ELi128ELb1ELb1ELb1ELb0ELb1ELb1EEEEEEEEEvNT_6ParamsE)
	.align		4
        /*013c*/ 	.word	index@(__assertfail)
	.align		4
        /*0140*/ 	.word	index@(_ZN7cutlass13device_kernelIN5flash11enable_sm90INS1_16FlashAttnFwdSm90INS1_25CollectiveMainloopFwdSm90ILi2EN4cute5tupleIJNS5_1CILi1EEES8_S8_EEENS6_IJNS7_ILi192EEENS7_ILi128EEENS7_ILi64EEEEEELi64ENS_6half_tEfNS_4arch4Sm90ELb0ELb1ELb1ELb0ELb0ELb0ELb0ELb1ELb1ELb1ELb1ELb0EEENS1_21CollectiveEpilogueFwdINS6_IJSA_SC_SB_EEES9_SE_SG_Li384ELb0ELb1ELb1ELb0EEENS1_19SingleTileSchedulerILb0ELb1ELb1ELi192EEEEEEEEEvNT_6ParamsE)
	.align		4
        /*0144*/ 	.word	index@(__assertfail)
	.align		4
        /*0148*/ 	.word	index@(_ZN7cutlass13device_kernelIN5flash11enable_sm90INS1_16FlashAttnFwdSm90INS1_25CollectiveMainloopFwdSm90ILi2EN4cute5tupleIJNS5_1CILi1EEES8_S8_EEENS6_IJNS7_ILi192EEENS7_ILi128EEENS7_ILi64EEEEEELi64ENS_6half_tEfNS_4arch4Sm90ELb0ELb1ELb1ELb1ELb0ELb0ELb0ELb1ELb1ELb1ELb1ELb0EEENS1_21CollectiveEpilogueFwdINS6_IJSA_SC_SB_EEES9_SE_SG_Li384ELb1ELb1ELb1ELb0EEENS1_36VarlenDynamicPersistentTileSchedulerILi192ELi128ELi384ELi128ELb1ELb1ELb1ELb1ELb0ELb1EEEEEEEEEvNT_6ParamsE)
	.align		4
        /*014c*/ 	.word	index@(__assertfail)
	.align		4
        /*0150*/ 	.word	index@(_ZN7cutlass13device_kernelIN5flash11enable_sm90INS1_16FlashAttnFwdSm90INS1_25CollectiveMainloopFwdSm90ILi2EN4cute5tupleIJNS5_1CILi1EEES8_S8_EEENS6_IJNS7_ILi192EEENS7_ILi128EEENS7_ILi64EEEEEELi64ENS_6half_tEfNS_4arch4Sm90ELb0ELb1ELb1ELb1ELb0ELb1ELb0ELb1ELb1ELb1ELb1ELb0EEENS1_21CollectiveEpilogueFwdINS6_IJSA_SC_SB_EEES9_SE_SG_Li384ELb1ELb1ELb1ELb0EEENS1_36VarlenDynamicPersistentTileSchedulerILi192ELi128ELi384ELi128ELb1ELb1ELb1ELb1ELb0ELb1EEEEEEEEEvNT_6ParamsE)
	.align		4
        /*0154*/ 	.word	index@(__assertfail)
	.align		4
        /*0158*/ 	.word	index@(_ZN7cutlass13device_kernelIN5flash11enable_sm90INS1_16FlashAttnFwdSm90INS1_25CollectiveMainloopFwdSm90ILi2EN4cute5tupleIJNS5_1CILi1EEES8_S8_EEENS6_IJNS7_ILi192EEENS7_ILi128EEENS7_ILi64EEEEEELi64ENS_6half_tEfNS_4arch4Sm90ELb1ELb0ELb1ELb0ELb0ELb0ELb0ELb1ELb1ELb1ELb1ELb0EEENS1_21CollectiveEpilogueFwdINS6_IJSA_SC_SB_EEES9_SE_SG_Li384ELb0ELb1ELb1ELb0EEENS1_19SingleTileSchedulerILb0ELb1ELb1ELi192EEEEEEEEEvNT_6ParamsE)
	.align		4
        /*015c*/ 	.word	index@(__assertfail)
	.align		4
        /*0160*/ 	.word	index@(_ZN7cutlass13device_kernelIN5flash11enable_sm90INS1_16FlashAttnFwdSm90INS1_25CollectiveMainloopFwdSm90ILi2EN4cute5tupleIJNS5_1CILi1EEES8_S8_EEENS6_IJNS7_ILi192EEENS7_ILi128EEENS7_ILi64EEEEEELi64ENS_6half_tEfNS_4arch4Sm90ELb1ELb0ELb1ELb1ELb0ELb0ELb0ELb1ELb1ELb1ELb1ELb0EEENS1_21CollectiveEpilogueFwdINS6_IJSA_SC_SB_EEES9_SE_SG_Li384ELb1ELb1ELb1ELb0EEENS1_36VarlenDynamicPersistentTileSchedulerILi192ELi128ELi384ELi128ELb1ELb1ELb1ELb1ELb1ELb1EEEEEEEEEvNT_6ParamsE)
	.align		4
        /*0164*/ 	.word	index@(__assertfail)
	.align		4
        /*0168*/ 	.word	index@(_ZN7cutlass13device_kernelIN5flash11enable_sm90INS1_16FlashAttnFwdSm90INS1_25CollectiveMainloopFwdSm90ILi2EN4cute5tupleIJNS5_1CILi1EEES8_S8_EEENS6_IJNS7_ILi192EEENS7_ILi128EEENS7_ILi64EEEEEELi64ENS_6half_tEfNS_4arch4Sm90ELb1ELb0ELb1ELb1ELb0ELb1ELb0ELb1ELb1ELb1ELb1ELb0EEENS1_21CollectiveEpilogueFwdINS6_IJSA_SC_SB_EEES9_SE_SG_Li384ELb1ELb1ELb1ELb0EEENS1_36VarlenDynamicPersistentTileSchedulerILi192ELi128ELi384ELi128ELb1ELb1ELb1ELb1ELb1ELb1EEEEEEEEEvNT_6ParamsE)
	.align		4
        /*016c*/ 	.word	index@(__assertfail)
	.align		4
        /*0170*/ 	.word	0x00000000
	.align		4
        /*0174*/ 	.word	0xfffffffe
	.align		4
        /*0178*/ 	.word	0x00000000
	.align		4
        /*017c*/ 	.word	0xfffffffd
	.align		4
        /*0180*/ 	.word	0x00000000
	.align		4
        /*0184*/ 	.word	0xfffffffc


//--------------------- .nv.constant4             --------------------------
	.section	.nv.constant4,"a",@progbits
	.align	8
	.align		8
.nv.constant4:
        /*0000*/ 	.dword	__assertfail
	.align		8
        /*0008*/ 	.dword	__unnamed_1
	.align		8
        /*0010*/ 	.dword	__unnamed_2
	.align		8
        /*0018*/ 	.dword	__unnamed_3
	.align		8
        /*0020*/ 	.dword	__unnamed_4
	.align		8
        /*0028*/ 	.dword	__unnamed_5
	.align		8
        /*0030*/ 	.dword	__unnamed_6
	.align		8
        /*0038*/ 	.dword	__unnamed_7
	.align		8
        /*0040*/ 	.dword	__unnamed_8
	.align		8
        /*0048*/ 	.dword	__unnamed_9
	.align		8
        /*0050*/ 	.dword	__unnamed_10
	.align		8
        /*0058*/ 	.dword	__unnamed_11
	.align		8
        /*0060*/ 	.dword	__unnamed_12
	.align		8
        /*0068*/ 	.dword	__unnamed_13
	.align		8
        /*0070*/ 	.dword	__unnamed_14
	.align		8
        /*0078*/ 	.dword	__unnamed_15
	.align		8
        /*0080*/ 	.dword	__unnamed_16
	.align		8
        /*0088*/ 	.dword	__unnamed_17
	.align		8
        /*0090*/ 	.dword	__unnamed_18
	.align		8
        /*0098*/ 	.dword	__unnamed_19
	.align		8
        /*00a0*/ 	.dword	__unnamed_20
	.align		8
        /*00a8*/ 	.dword	__unnamed_21
	.align		8
        /*00b0*/ 	.dword	__unnamed_22
	.align		8
        /*00b8*/ 	.dword	__unnamed_23
	.align		8
        /*00c0*/ 	.dword	__unnamed_24
	.align		8
        /*00c8*/ 	.dword	__unnamed_25
	.align		8
        /*00d0*/ 	.dword	__unnamed_26
	.align		8
        /*00d8*/ 	.dword	__unnamed_27
	.align		8
        /*00e0*/ 	.dword	__unnamed_28
	.align		8
        /*00e8*/ 	.dword	__unnamed_29
	.align		8
        /*00f0*/ 	.dword	__unnamed_30
	.align		8
        /*00f8*/ 	.dword	__unnamed_31
	.align		8
        /*0100*/ 	.dword	__unnamed_32
	.align		8
        /*0108*/ 	.dword	__unnamed_33
	.align		8
        /*0110*/ 	.dword	__unnamed_34
	.align		8
        /*0118*/ 	.dword	__unnamed_35
	.align		8
        /*0120*/ 	.dword	__unnamed_36
	.align		8
        /*0128*/ 	.dword	__unnamed_37
	.align		8
        /*0130*/ 	.dword	__unnamed_38
	.align		8
        /*0138*/ 	.dword	__unnamed_39
	.align		8
        /*0140*/ 	.dword	__unnamed_40
	.align		8
        /*0148*/ 	.dword	__unnamed_41
	.align		8
        /*0150*/ 	.dword	__unnamed_42
	.align		8
        /*0158*/ 	.dword	__unnamed_43
	.align		8
        /*0160*/ 	.dword	_ZN80_INTERNAL_c2746a16_44_flash_fwd_hdimall_fp16_split_softcap_sm90_cu_d53ad458_35454cuda3std3__45__cpo5beginE
	.align		8
        /*0168*/ 	.dword	_ZN80_INTERNAL_c2746a16_44_flash_fwd_hdimall_fp16_split_softcap_sm90_cu_d53ad458_35454cuda3std3__45__cpo3endE
	.align		8
        /*0170*/ 	.dword	_ZN80_INTERNAL_c2746a16_44_flash_fwd_hdimall_fp16_split_softcap_sm90_cu_d53ad458_35454cuda3std3__45__cpo6cbeginE
	.align		8
        /*0178*/ 	.dword	_ZN80_INTERNAL_c2746a16_44_flash_fwd_hdimall_fp16_split_softcap_sm90_cu_d53ad458_35454cuda3std3__45__cpo4cendE
	.align		8
        /*0180*/ 	.dword	_ZN80_INTERNAL_c2746a16_44_flash_fwd_hdimall_fp16_split_softcap_sm90_cu_d53ad458_35454cuda3std3__482_GLOBAL__N__c2746a16_44_flash_fwd_hdimall_fp16_split_softcap_sm90_cu_d53ad458_35456ignoreE
	.align		8
        /*0188*/ 	.dword	_ZN80_INTERNAL_c2746a16_44_flash_fwd_hdimall_fp16_split_softcap_sm90_cu_d53ad458_35454cuda3std3__419piecewise_constructE
	.align		8
        /*0190*/ 	.dword	_ZN80_INTERNAL_c2746a16_44_flash_fwd_hdimall_fp16_split_softcap_sm90_cu_d53ad458_35454cuda3std3__48in_placeE
	.align		8
        /*0198*/ 	.dword	_ZN80_INTERNAL_c2746a16_44_flash_fwd_hdimall_fp16_split_softcap_sm90_cu_d53ad458_35454cuda3std6ranges3__45__cpo4swapE
	.align		8
        /*01a0*/ 	.dword	_ZN80_INTERNAL_c2746a16_44_flash_fwd_hdimall_fp16_split_softcap_sm90_cu_d53ad458_35454cuda3std6ranges3__45__cpo9iter_moveE
	.align		8
        /*01a8*/ 	.dword	_ZN80_INTERNAL_c2746a16_44_flash_fwd_hdimall_fp16_split_softcap_sm90_cu_d53ad458_35454cute7productE
	.align		8
        /*01b0*/ 	.dword	_ZN80_INTERNAL_c2746a16_44_flash_fwd_hdimall_fp16_split_softcap_sm90_cu_d53ad458_35454cute1_E
	.align		8
        /*01b8*/ 	.dword	$str$20
	.align		8
        /*01c0*/ 	.dword	$str$21


//--------------------- .text._ZN7cutlass13device_kernelIN5flash11enable_sm90INS1_16FlashAttnFwdSm90INS1_25CollectiveMainloopFwdSm90ILi2EN4cute5tupleIJNS5_1CILi1EEES8_S8_EEENS6_IJNS7_ILi128EEENS7_ILi80EEENS7_ILi256EEEEEELi256ENS_6half_tEfNS_4arch4Sm90ELb0ELb0ELb1ELb0ELb0ELb0ELb0ELb1ELb1ELb1ELb1ELb0EEENS1_21CollectiveEpilogueFwdINS6_IJSA_SC_SB_EEES9_SE_SG_Li256ELb0ELb1ELb1ELb0EEENS1_19SingleTileSchedulerILb0ELb1ELb1ELi128EEEEEEEEEvNT_6ParamsE --------------------------
	.section	.text._ZN7cutlass13device_kernelIN5flash11enable_sm90INS1_16FlashAttnFwdSm90INS1_25CollectiveMainloopFwdSm90ILi2EN4cute5tupleIJNS5_1CILi1EEES8_S8_EEENS6_IJNS7_ILi128EEENS7_ILi80EEENS7_ILi256EEEEEELi256ENS_6half_tEfNS_4arch4Sm90ELb0ELb0ELb1ELb0ELb0ELb0ELb0ELb1ELb1ELb1ELb1ELb0EEENS1_21CollectiveEpilogueFwdINS6_IJSA_SC_SB_EEES9_SE_SG_Li256ELb0ELb1ELb1ELb0EEENS1_19SingleTileSchedulerILb0ELb1ELb1ELi128EEEEEEEEEvNT_6ParamsE,"ax",@progbits
	.align	128
.text._ZN7cutlass13device_kernelIN5flash11enable_sm90INS1_16FlashAttnFwdSm90INS1_25CollectiveMainloopFwdSm90ILi2EN4cute5tupleIJNS5_1CILi1EEES8_S8_EEENS6_IJNS7_ILi128EEENS7_ILi80EEENS7_ILi256EEEEEELi256ENS_6half_tEfNS_4arch4Sm90ELb0ELb0ELb1ELb0ELb0ELb0ELb0ELb1ELb1ELb1ELb1ELb0EEENS1_21CollectiveEpilogueFwdINS6_IJSA_SC_SB_EEES9_SE_SG_Li256ELb0ELb1ELb1ELb0EEENS1_19SingleTileSchedulerILb0ELb1ELb1ELi128EEEEEEEEEvNT_6ParamsE:
        .type           _ZN7cutlass13device_kernelIN5flash11enable_sm90INS1_16FlashAttnFwdSm90INS1_25CollectiveMainloopFwdSm90ILi2EN4cute5tupleIJNS5_1CILi1EEES8_S8_EEENS6_IJNS7_ILi128EEENS7_ILi80EEENS7_ILi256EEEEEELi256ENS_6half_tEfNS_4arch4Sm90ELb0ELb0ELb1ELb0ELb0ELb0ELb0ELb1ELb1ELb1ELb1ELb0EEENS1_21CollectiveEpilogueFwdINS6_IJSA_SC_SB_EEES9_SE_SG_Li256ELb0ELb1ELb1ELb0EEENS1_19SingleTileSchedulerILb0ELb1ELb1ELi128EEEEEEEEEvNT_6ParamsE,@function
        .size           _ZN7cutlass13device_kernelIN5flash11enable_sm90INS1_16FlashAttnFwdSm90INS1_25CollectiveMainloopFwdSm90ILi2EN4cute5tupleIJNS5_1CILi1EEES8_S8_EEENS6_IJNS7_ILi128EEENS7_ILi80EEENS7_ILi256EEEEEELi256ENS_6half_tEfNS_4arch4Sm90ELb0ELb0ELb1ELb0ELb0ELb0ELb0ELb1ELb1ELb1ELb1ELb0EEENS1_21CollectiveEpilogueFwdINS6_IJSA_SC_SB_EEES9_SE_SG_Li256ELb0ELb1ELb1ELb0EEENS1_19SingleTileSchedulerILb0ELb1ELb1ELi128EEEEEEEEEvNT_6ParamsE,(.L_x_14839 - _ZN7cutlass13device_kernelIN5flash11enable_sm90INS1_16FlashAttnFwdSm90INS1_25CollectiveMainloopFwdSm90ILi2EN4cute5tupleIJNS5_1CILi1EEES8_S8_EEENS6_IJNS7_ILi128EEENS7_ILi80EEENS7_ILi256EEEEEELi256ENS_6half_tEfNS_4arch4Sm90ELb0ELb0ELb1ELb0ELb0ELb0ELb0ELb1ELb1ELb1ELb1ELb0EEENS1_21CollectiveEpilogueFwdINS6_IJSA_SC_SB_EEES9_SE_SG_Li256ELb0ELb1ELb1ELb0EEENS1_19SingleTileSchedulerILb0ELb1ELb1ELi128EEEEEEEEEvNT_6ParamsE)
        .other          _ZN7cutlass13device_kernelIN5flash11enable_sm90INS1_16FlashAttnFwdSm90INS1_25CollectiveMainloopFwdSm90ILi2EN4cute5tupleIJNS5_1CILi1EEES8_S8_EEENS6_IJNS7_ILi128EEENS7_ILi80EEENS7_ILi256EEEEEELi256ENS_6half_tEfNS_4arch4Sm90ELb0ELb0ELb1ELb0ELb0ELb0ELb0ELb1ELb1ELb1ELb1ELb0EEENS1_21CollectiveEpilogueFwdINS6_IJSA_SC_SB_EEES9_SE_SG_Li256ELb0ELb1ELb1ELb0EEENS1_19SingleTileSchedulerILb0ELb1ELb1ELi128EEEEEEEEEvNT_6ParamsE,@"STO_CUDA_ENTRY STV_DEFAULT"
_ZN7cutlass13device_kernelIN5flash11enable_sm90INS1_16FlashAttnFwdSm90INS1_25CollectiveMainloopFwdSm90ILi2EN4cute5tupleIJNS5_1CILi1EEES8_S8_EEENS6_IJNS7_ILi128EEENS7_ILi80EEENS7_ILi256EEEEEELi256ENS_6half_tEfNS_4arch4Sm90ELb0ELb0ELb1ELb0ELb0ELb0ELb0ELb1ELb1ELb1ELb1ELb0EEENS1_21CollectiveEpilogueFwdINS6_IJSA_SC_SB_EEES9_SE_SG_Li256ELb0ELb1ELb1ELb0EEENS1_19SingleTileSchedulerILb0ELb1ELb1ELi128EEEEEEEEEvNT_6ParamsE:
[----:B------:R-:W0:Y:S02]  /*0000*/  LDC R1, c[0x0][0x28] ;  /* 0x00000a00ff017b82 */ /* 0x000e240000000800 */
[----:B0-----:R-:W-:Y:S01]  /*0010*/  VIADD R1, R1, 0xffffffe8 ;  /* 0xffffffe801017836 */ /* 0x001fe20000000000 */
[----:B------:R-:W0:Y:S01]  /*0020*/  S2R R3, SR_TID.X ;  /* 0x0000000000037919 */ /* 0x000e220000002100 */
[----:B------:R-:W-:Y:S01]  /*0030*/  ELECT P0, URZ, PT ;  /* 0x00000000003f782f */ /* 0x000fe20003800000 */
[----:B------:R-:W-:Y:S01]  /*0040*/  BSSY B0, `(.L_x_0) ;  /* 0x000000d000007945 */ /* 0x000fe20003800000 */
[----:B0-----:R-:W-:-:S05]  /*0050*/  SHF.R.U32.HI R0, RZ, 0x5, R3 ;  /* 0x00000005ff007819 */ /* 0x001fca0000011603 */
[----:B------:R-:W0:Y:S02]  /*0060*/  SHFL.IDX PT, R2, R0, RZ, 0x1f ;  /* 0x00001fff00027589 */ /* 0x000e2400000e0000 */
[----:B0-----:R-:W-:-:S13]  /*0070*/  ISETP.EQ.AND P0, PT, R2, RZ, P0 ;  /* 0x000000ff0200720c */ /* 0x001fda0000702270 */
[----:B------:R-:W-:Y:S05]  /*0080*/  @!P0 BRA `(.L_x_1) ;  /* 0x0000000000208947 */ /* 0x000fea0003800000 */
[----:B------:R-:W-:Y:S02]  /*0090*/  ULDC.64 UR4, c[0x0][0x198] ;  /* 0x0000660000047ab9 */ /* 0x000fe40000000a00 */
[----:B------:R-:W-:Y:S02]  /*00a0*/  UIADD3 UR6, UP0, UR4, 0x370, URZ ;  /* 0x0000037004067890 */ /* 0x000fe4000ff1e03f */
[----:B------:R-:W-:Y:S02]  /*00b0*/  UIADD3 UR4, UP1, UR4, 0x470, URZ ;  /* 0x0000047004047890 */ /* 0x000fe4000ff3e03f */
[----:B------:R-:W-:Y:S02]  /*00c0*/  UIADD3.X UR7, URZ, UR5, URZ, UP0, !UPT ;  /* 0x000000053f077290 */ /* 0x000fe400087fe43f */
[----:B------:R-:W-:-:S07]  /*00d0*/  UIADD3.X UR5, URZ, UR5, URZ, UP1, !UPT ;  /* 0x000000053f057290 */ /* 0x000fce0008ffe43f */
[----:B------:R0:W-:Y:S02]  /*00e0*/  UTMACCTL.PF [UR6] ;  /* 0x00000000060079b9 */ /* 0x0001e40008040000 */
[----:B------:R0:W-:Y:S02]  /*00f0*/  UTMACCTL.PF [UR4] ;  /* 0x00000000040079b9 */ /* 0x0001e40008040000 */
[----:B0-----:R-:W-:Y:S01]  /*0100*/  NOP ;  /* 0x0000000000007918 */ /* 0x001fe20000000000 */
.L_x_1:
[----:B------:R-:W-:Y:S05]  /*0110*/  BSYNC B0 ;  /* 0x0000000000007941 */ /* 0x000fea0003800000 */
.L_x_0:
[----:B------:R-:W-:Y:S01]  /*0120*/  VOTEU.ANY UP0, P0 ;  /* 0x00000000003f7886 */ /* 0x000fe20000000100 */
[----:B------:R-:W0:Y:S01]  /*0130*/  SHFL.IDX PT, R2, R0, RZ, 0x1f ;  /* 0x00001fff00027589 */ /* 0x000e2200000e0000 */
[----:B------:R-:W-:Y:S01]  /*0140*/  UMOV UR4, 0x80 ;  /* 0x0000008000047882 */ /* 0x000fe20000000000 */
[----:B------:R-:W-:Y:S01]  /*0150*/  UMOV UR7, 0x100 ;  /* 0x0000010000077882 */ /* 0x000fe20000000000 */
[----:B------:R-:W-:Y:S01]  /*0160*/  VOTEU.ANY UP1, P0 ;  /* 0x00000000003f7886 */ /* 0x000fe20000020100 */
[----:B------:R-:W1:Y:S01]  /*0170*/  @UP0 S2UR UR8, SR_CgaCtaId ;  /* 0x00000000000809c3 */ /* 0x000e620000008800 */
[----:B------:R-:W-:Y:S01]  /*0180*/  @UP0 UMOV UR6, 0x400 ;  /* 0x0000040000060882 */ /* 0x000fe20000000000 */
[----:B------:R-:W-:-:S04]  /*0190*/  @UP0 UIADD3 UR4, -UR4, 0x100000, URZ ;  /* 0x0010000004040890 */ /* 0x000fc8000fffe13f */
[----:B------:R-:W-:Y:S02]  /*01a0*/  @UP0 USHF.L.U32 UR5, UR4, 0xb, URZ ;  /* 0x0000000b04050899 */ /* 0x000fe4000800063f */
[----:B------:R-:W-:Y:S01]  /*01b0*/  @UP0 USHF.L.U32 UR4, UR4, 0x1, URZ ;  /* 0x0000000104040899 */ /* 0x000fe2000800063f */
[----:B0-----:R-:W-:Y:S02]  /*01c0*/  ISETP.NE.AND P1, PT, R2, RZ, PT ;  /* 0x000000ff0200720c */ /* 0x001fe40003f25270 */
[----:B------:R-:W-:Y:S01]  /*01d0*/  SHF.R.U32.HI R2, RZ, 0x7, R3 ;  /* 0x00000007ff027819 */ /* 0x000fe20000011603 */
[----:B-1----:R-:W-:Y:S02]  /*01e0*/  @UP0 ULEA UR8, UR8, UR6, 0x18 ;  /* 0x0000000608080291 */ /* 0x002fe4000f8ec03f */
[----:B------:R-:W-:-:S04]  /*01f0*/  @UP0 UIADD3 UR6, -UR7, 0x100000, URZ ;  /* 0x0010000007060890 */ /* 0x000fc8000fffe13f */
[----:B------:R-:W-:Y:S02]  /*0200*/  @UP0 USHF.L.U32 UR7, UR6, 0xb, URZ ;  /* 0x0000000b06070899 */ /* 0x000fe4000800063f */
[----:B------:R-:W-:Y:S01]  /*0210*/  @UP0 USHF.L.U32 UR6, UR6, 0x1, URZ ;  /* 0x0000000106060899 */ /* 0x000fe2000800063f */
[----:B------:R-:W-:Y:S01]  /*0220*/  VOTEU.ANY UP0, P0 ;  /* 0x00000000003f7886 */ /* 0x000fe20000000100 */
[----:B------:R-:W0:Y:S04]  /*0230*/  SHFL.IDX PT, R2, R2, RZ, 0x1f ;  /* 0x00001fff02027589 */ /* 0x000e2800000e0000 */
[----:B------:R-:W1:Y:S02]  /*0240*/  FENCE.VIEW.ASYNC.S ;  /* 0x00000000000073c6 */ /* 0x000e640000000000 */
[----:B-1----:R1:W2:Y:S04]  /*0250*/  @UP0 SYNCS.EXCH.64 URZ, [UR8+0x38800], UR4 ;  /* 0x03880004083f05b2 */ /* 0x0022a80008000100 */
[----:B------:R1:W3:Y:S01]  /*0260*/  @UP1 SYNCS.EXCH.64 URZ, [UR8+0x38820], UR6 ;  /* 0x03882006083f15b2 */ /* 0x0002e20008000100 */
[----:B------:R-:W-:Y:S05]  /*0270*/  @P1 BRA `(.L_x_2) ;  /* 0x0000000000481947 */ /* 0x000fea0003800000 */
[----:B-1----:R-:W1:Y:S01]  /*0280*/  S2UR UR5, SR_CgaCtaId ;  /* 0x00000000000579c3 */ /* 0x002e620000008800 */
[----:B------:R-:W-:Y:S01]  /*0290*/  UMOV UR4, 0x400 ;  /* 0x0000040000047882 */ /* 0x000fe20000000000 */
[----:B------:R-:W-:Y:S01]  /*02a0*/  UMOV UR6, 0x1 ;  /* 0x0000000100067882 */ /* 0x000fe20000000000 */
[----:B------:R-:W-:Y:S01]  /*02b0*/  UMOV UR7, 0x2 ;  /* 0x0000000200077882 */ /* 0x000fe20000000000 */
[----:B------:R-:W-:Y:S01]  /*02c0*/  ELECT P0, URZ, PT ;  /* 0x00000000003f782f */ /* 0x000fe20003800000 */
[----:B-1----:R-:W-:Y:S02]  /*02d0*/  ULEA UR8, UR5, UR4, 0x18 ;  /* 0x0000000405087291 */ /* 0x002fe4000f8ec03f */
[----:B------:R-:W-:-:S04]  /*02e0*/  UIADD3 UR4, -UR6, 0x100000, URZ ;  /* 0x0010000006047890 */ /* 0x000fc8000fffe13f */
[----:B------:R-:W-:Y:S02]  /*02f0*/  USHF.L.U32 UR5, UR4, 0xb, URZ ;  /* 0x0000000b04057899 */ /* 0x000fe4000800063f */
[----:B------:R-:W-:Y:S02]  /*0300*/  USHF.L.U32 UR4, UR4, 0x1, URZ ;  /* 0x0000000104047899 */ /* 0x000fe4000800063f */
[----:B------:R-:W-:-:S04]  /*0310*/  UIADD3 UR6, -UR7, 0x100000, URZ ;  /* 0x0010000007067890 */ /* 0x000fc8000fffe13f */
[----:B------:R-:W-:Y:S02]  /*0320*/  USHF.L.U32 UR7, UR6, 0xb, URZ ;  /* 0x0000000b06077899 */ /* 0x000fe4000800063f */
[----:B------:R-:W-:Y:S01]  /*0330*/  USHF.L.U32 UR6, UR6, 0x1, URZ ;  /* 0x0000000106067899 */ /* 0x000fe2000800063f */
[----:B------:R-:W1:Y:S03]  /*0340*/  FENCE.VIEW.ASYNC.S ;  /* 0x00000000000073c6 */ /* 0x000e660000000000 */
[----:B-1----:R4:W1:Y:S08]  /*0350*/  SYNCS.EXCH.64 URZ, [UR8+0x38830], UR4 ;  /* 0x03883004083f75b2 */ /* 0x0028700008000100 */
[----:B------:R4:W0:Y:S01]  /*0360*/  SYNCS.EXCH.64 URZ, [UR8+0x38840], UR6 ;  /* 0x03884006083f75b2 */ /* 0x0008220008000100 */
[----:B------:R4:W0:Y:S01]  /*0370*/  SYNCS.EXCH.64 URZ, [UR8+0x38838], UR4 ;  /* 0x03883804083f75b2 */ /* 0x0008220008000100 */
[----:B------:R4:W0:Y:S02]  /*0380*/  SYNCS.EXCH.64 URZ, [UR8+0x38848], UR6 ;  /* 0x03884806083f75b2 */ /* 0x0008240008000100 */
[----:B----4-:R-:W-:Y:S01]  /*0390*/  NOP ;  /* 0x0000000000007918 */ /* 0x010fe20000000000 */
.L_x_2:
[----:B------:R-:W4:Y:S01]  /*03a0*/  SHFL.IDX PT, R3, R0, RZ, 0x1f ;  /* 0x00001fff00037589 */ /* 0x000f2200000e0000 */
[----:B------:R-:W-:Y:S01]  /*03b0*/  NOP ;  /* 0x0000000000007918 */ /* 0x000fe20000000000 */
[----:B----4-:R-:W-:-:S13]  /*03c0*/  ISETP.NE.AND P0, PT, R3, RZ, PT ;  /* 0x000000ff0300720c */ /* 0x010fda0003f05270 */
        /* <DEDUP_REMOVED lines=19> */
.L_x_3:
[----:B------:R-:W4:Y:S01]  /*0500*/  SHFL.IDX PT, R3, R0, RZ, 0x1f ;  /* 0x00001fff00037589 */ /* 0x000f2200000e0000 */
[----:B------:R-:W-:Y:S01]  /*0510*/  NOP ;  /* 0x0000000000007918 */ /* 0x000fe20000000000 */
[----:B----4-:R-:W-:-:S13]  /*0520*/  ISETP.NE.AND P0, PT, R3, RZ, PT ;  /* 0x000000ff0300720c */ /* 0x010fda0003f05270 */
[----:B------:R-:W-:Y:S05]  /*0530*/  @P0 BRA `(.L_x_4) ;  /* 0x0000000000380947 */ /* 0x000fea0003800000 */
[----:B-1----:R-:W1:Y:S01]  /*0540*/  S2UR UR5, SR_CgaCtaId ;  /* 0x00000000000579c3 */ /* 0x002e620000008800 */
[----:B------:R-:W-:Y:S01]  /*0550*/  UMOV UR4, 0x400 ;  /* 0x0000040000047882 */ /* 0x000fe20000000000 */
[----:B------:R-:W-:Y:S01]  /*0560*/  UMOV UR7, 0x1 ;  /* 0x0000000100077882 */ /* 0x000fe20000000000 */
[----:B------:R-:W-:Y:S01]  /*0570*/  ELECT P0, URZ, PT ;  /* 0x00000000003f782f */ /* 0x000fe20003800000 */
[----:B-1----:R-:W-:Y:S02]  /*0580*/  ULEA UR6, UR5, UR4, 0x18 ;  /* 0x0000000405067291 */ /* 0x002fe4000f8ec03f */
[----:B------:R-:W-:-:S04]  /*0590*/  UIADD3 UR4, -UR7, 0x100000, URZ ;  /* 0x0010000007047890 */ /* 0x000fc8000fffe13f */
[----:B------:R-:W-:Y:S02]  /*05a0*/  USHF.L.U32 UR5, UR4, 0xb, URZ ;  /* 0x0000000b04057899 */ /* 0x000fe4000800063f */
[----:B------:R-:W-:Y:S01]  /*05b0*/  USHF.L.U32 UR4, UR4, 0x1, URZ ;  /* 0x0000000104047899 */ /* 0x000fe2000800063f */
[----:B------:R-:W1:Y:S11]  /*05c0*/  FENCE.VIEW.ASYNC.S ;  /* 0x00000000000073c6 */ /* 0x000e760000000000 */
[----:B-1----:R4:W1:Y:S01]  /*05d0*/  SYNCS.EXCH.64 URZ, [UR6+0x38870], UR4 ;  /* 0x03887004063f75b2 */ /* 0x0028620008000100 */
[----:B------:R4:W0:Y:S01]  /*05e0*/  SYNCS.EXCH.64 URZ, [UR6+0x38880], UR4 ;  /* 0x03888004063f75b2 */ /* 0x0008220008000100 */
[----:B------:R4:W0:Y:S01]  /*05f0*/  SYNCS.EXCH.64 URZ, [UR6+0x38878], UR4 ;  /* 0x03887804063f75b2 */ /* 0x0008220008000100 */
[----:B------:R4:W0:Y:S02]  /*0600*/  SYNCS.EXCH.64 URZ, [UR6+0x38888], UR4 ;  /* 0x03888804063f75b2 */ /* 0x0008240008000100 */
[----:B----4-:R-:W-:Y:S01]  /*0610*/  NOP ;  /* 0x0000000000007918 */ /* 0x010fe20000000000 */
.L_x_4:
        /* <DEDUP_REMOVED lines=22> */
.L_x_5:
        /* <DEDUP_REMOVED lines=22> */
.L_x_6:
[----:B0-----:R-:W-:Y:S01]  /*08e0*/  ISETP.NE.AND P0, PT, R2, RZ, PT ;  /* 0x000000ff0200720c */ /* 0x001fe20003f05270 */
[----:B------:R-:W-:Y:S01]  /*08f0*/  IMAD.MOV.U32 R2, RZ, RZ, 0x1 ;  /* 0x00000001ff027424 */ /* 0x000fe200078e00ff */
[----:B------:R-:W-:Y:S01]  /*0900*/  NOP ;  /* 0x0000000000007918 */ /* 0x000fe20000000000 */
[----:B------:R-:W-:Y:S03]  /*0910*/  BSSY B6, `(.L_x_7) ;  /* 0x000110d000067945 */ /* 0x000fe60003800000 */
[----:B------:R-:W-:-:S05]  /*0920*/  SEL R2, R2, 0x2, !P0 ;  /* 0x0000000202027807 */ /* 0x000fca0004000000 */
[----:B------:R0:W-:Y:S01]  /*0930*/  STL [R1+0x14], R2 ;  /* 0x0000140201007387 */ /* 0x0001e20000100800 */
[----:B-123--:R-:W-:Y:S06]  /*0940*/  BAR.SYNC.DEFER_BLOCKING 0x0 ;  /* 0x0000000000007b1d */ /* 0x00efec0000010000 */
[----:B------:R-:W-:Y:S05]  /*0950*/  @!P0 BRA `(.L_x_8) ;  /* 0x000000c800308947 */ /* 0x000fea0003800000 */
.L_x_9:
[----:B------:R-:W-:-:S08]  /*0960*/  NOP ;  /* 0x0000000000007918 */ /* 0x000fd00000000000 */
[----:B------:R-:W1:Y:S02]  /*0970*/  USETMAXREG.TRY_ALLOC.CTAPOOL UP0, 0xf0 ;  /* 0x000000f0000079c8 */ /* 0x000e640008000600 */
[----:B-1----:R-:W-:-:S13]  /*0980*/  PLOP3.LUT P0, PT, PT, PT, UP0, 0x80, 0x0 ;  /* 0x000000000000781c */ /* 0x002fda0003f0f008 */
[----:B------:R-:W-:Y:S05]  /*0990*/  @!P0 BRA `(.L_x_9) ;  /* 0xfffffffc00f08947 */ /* 0x000fea000383ffff */
[----:B0-----:R-:W0:Y:S08]  /*09a0*/  LDC R2, c[0x0][0xc50] ;  /* 0x00031400ff027b82 */ /* 0x001e300000000800 */
[----:B------:R-:W1:Y:S08]  /*09b0*/  S2UR UR4, SR_CTAID.Y ;  /* 0x00000000000479c3 */ /* 0x000e700000002600 */
[----:B------:R-:W2:Y:S08]  /*09c0*/  S2UR UR5, SR_CTAID.Z ;  /* 0x00000000000579c3 */ /* 0x000eb00000002700 */
[----:B------:R-:W-:Y:S06]  /*09d0*/  BAR.ARV 0x8, 0x180 ;  /* 0x0206000000007b1d */ /* 0x000fec0000002000 */
[----:B0-----:R-:W-:Y:S01]  /*09e0*/  ISETP.NE.AND P0, PT, R2, 0x1, PT ;  /* 0x000000010200780c */ /* 0x001fe20003f05270 */
[----:B-1----:R-:W-:-:S12]  /*09f0*/  IMAD.U32 R19, RZ, RZ, UR4 ;  /* 0x00000004ff137e24 */ /* 0x002fd8000f8e00ff */
[----:B------:R-:W0:Y:S08]  /*0a00*/  @P0 LDC R0, c[0x0][0xc54] ;  /* 0x00031500ff000b82 */ /* 0x000e300000000800 */
[----:B------:R-:W1:Y:S01]  /*0a10*/  @P0 LDC R3, c[0x0][0xc58] ;  /* 0x00031600ff030b82 */ /* 0x000e620000000800 */
[----:B0-----:R-:W-:-:S05]  /*0a20*/  @P0 IMAD.HI.U32 R0, R0, UR4, RZ ;  /* 0x0000000400000c27 */ /* 0x001fca000f8e00ff */
[----:B-1----:R-:W-:Y:S02]  /*0a30*/  @P0 SHF.R.U32.HI R19, RZ, R3, R0 ;  /* 0x00000003ff130219 */ /* 0x002fe40000011600 */
[----:B--2---:R-:W-:-:S03]  /*0a40*/  ISETP.LE.AND P0, PT, RZ, UR5, PT ;  /* 0x00000005ff007c0c */ /* 0x004fc6000bf03270 */
[----:B------:R-:W-:-:S04]  /*0a50*/  IMAD.MOV R3, RZ, RZ, -R19 ;  /* 0x000000ffff037224 */ /* 0x000fc800078e0a13 */
[----:B------:R-:W-:-:S06]  /*0a60*/  IMAD R2, R2, R3, UR4 ;  /* 0x0000000402027e24 */ /* 0x000fcc000f8e0203 */
[----:B------:R-:W-:Y:S05]  /*0a70*/  @!P0 BRA `(.L_x_10) ;  /* 0x0000010c00d88947 */ /* 0x000fea0003800000 */
[----:B------:R-:W0:Y:S01]  /*0a80*/  LDC.64 R4, c[0x0][0x418] ;  /* 0x00010600ff047b82 */ /* 0x000e220000000a00 */
[----:B------:R-:W-:Y:S01]  /*0a90*/  LOP3.LUT R17, R2, 0xffff, RZ, 0xc0, !PT ;  /* 0x0000ffff02117812 */ /* 0x000fe200078ec0ff */
[----:B------:R-:W-:-:S06]  /*0aa0*/  IMAD.MOV.U32 R22, RZ, RZ, RZ ;  /* 0x000000ffff167224 */ /* 0x000fcc00078e00ff */
[----:B------:R-:W1:Y:S08]  /*0ab0*/  LDC R23, c[0x0][0x424] ;  /* 0x00010900ff177b82 */ /* 0x000e700000000800 */
[----:B------:R-:W2:Y:S01]  /*0ac0*/  LDC R0, c[0x0][0x2f0] ;  /* 0x0000bc00ff007b82 */ /* 0x000ea20000000800 */
[----:B0-----:R-:W-:-:S04]  /*0ad0*/  ISETP.NE.U32.AND P0, PT, R4, RZ, PT ;  /* 0x000000ff0400720c */ /* 0x001fc80003f05070 */
[----:B------:R-:W-:-:S04]  /*0ae0*/  ISETP.NE.AND.EX P0, PT, R5, RZ, PT, P0 ;  /* 0x000000ff0500720c */ /* 0x000fc80003f05300 */
[----:B-1----:R-:W-:-:S05]  /*0af0*/  SEL R23, R23, 0x1, P0 ;  /* 0x0000000117177807 */ /* 0x002fca0000000000 */
[----:B--2---:R-:W-:-:S05]  /*0b00*/  IMAD R23, R23, R0, RZ ;  /* 0x0000000017177224 */ /* 0x004fca00078e02ff */
[C---:B------:R-:W-:Y:S02]  /*0b10*/  ISETP.GE.AND P0, PT, R23.reuse, 0x1, PT ;  /* 0x000000011700780c */ /* 0x040fe40003f06270 */
[----:B------:R-:W-:-:S05]  /*0b20*/  IADD3 R0, R23, 0x4f, RZ ;  /* 0x0000004f17007810 */ /* 0x000fca0007ffe0ff */
[----:B------:R-:W-:-:S05]  /*0b30*/  IMAD.HI R0, R0, 0x66666667, RZ ;  /* 0x6666666700007827 */ /* 0x000fca00078e02ff */
[----:B------:R-:W-:-:S04]  /*0b40*/  SHF.R.U32.HI R3, RZ, 0x1f, R0 ;  /* 0x0000001fff037819 */ /* 0x000fc80000011600 */
[----:B------:R-:W-:Y:S01]  /*0b50*/  LEA.HI.SX32 R0, R0, R3, 0x1b ;  /* 0x0000000300007211 */ /* 0x000fe200078fdaff */
[----:B------:R-:W-:Y:S06]  /*0b60*/  @!P0 BRA `(.L_x_11) ;  /* 0x0000000000788947 */ /* 0x000fec0003800000 */
[----:B------:R-:W-:-:S04]  /*0b70*/  SHF.R.U32.HI R5, RZ, 0x10, R2 ;  /* 0x00000010ff057819 */ /* 0x000fc80000011602 */
[----:B------:R-:W-:-:S13]  /*0b80*/  ISETP.NE.AND P0, PT, R5, RZ, PT ;  /* 0x000000ff0500720c */ /* 0x000fda0003f05270 */
[----:B------:R-:W0:Y:S02]  /*0b90*/  @!P0 LDC R5, c[0x0][0x9f0] ;  /* 0x00027c00ff058b82 */ /* 0x000e240000000800 */
[-C--:B0-----:R-:W-:Y:S02]  /*0ba0*/  IABS R7, R5.reuse ;  /* 0x0000000500077213 */ /* 0x081fe40000000000 */
[----:B------:R-:W-:Y:S02]  /*0bb0*/  IADD3 R4, R0, -0x1, R5 ;  /* 0xffffffff00047810 */ /* 0x000fe40007ffe005 */
[----:B------:R-:W0:Y:S01]  /*0bc0*/  I2F.RP R6, R7 ;  /* 0x0000000700067306 */ /* 0x000e220000209400 */
[----:B------:R-:W-:-:S05]  /*0bd0*/  IABS R10, R5 ;  /* 0x00000005000a7213 */ /* 0x000fca0000000000 */
[----:B------:R-:W-:Y:S02]  /*0be0*/  IMAD.MOV R10, RZ, RZ, -R10 ;  /* 0x000000ffff0a7224 */ /* 0x000fe400078e0a0a */
[----:B0-----:R-:W0:Y:S02]  /*0bf0*/  MUFU.RCP R6, R6 ;  /* 0x0000000600067308 */ /* 0x001e240000001000 */
[----:B0-----:R-:W-:Y:S01]  /*0c00*/  VIADD R2, R6, 0xffffffe ;  /* 0x0ffffffe06027836 */ /* 0x001fe20000000000 */
[----:B------:R-:W-:Y:S02]  /*0c10*/  IABS R6, R4 ;  /* 0x0000000400067213 */ /* 0x000fe40000000000 */
[----:B------:R-:W-:-:S03]  /*0c20*/  LOP3.LUT R4, R4, R5, RZ, 0x3c, !PT ;  /* 0x0000000504047212 */ /* 0x000fc600078e3cff */
[----:B------:R0:W1:Y:S01]  /*0c30*/  F2I.FTZ.U32.TRUNC.NTZ R3, R2 ;  /* 0x0000000200037305 */ /* 0x000062000021f000 */
[----:B------:R-:W-:Y:S02]  /*0c40*/  ISETP.GE.AND P2, PT, R4, RZ, PT ;  /* 0x000000ff0400720c */ /* 0x000fe40003f46270 */
[----:B0-----:R-:W-:Y:S01]  /*0c50*/  MOV R2, RZ ;  /* 0x000000ff00027202 */ /* 0x001fe20000000f00 */
[----:B-1----:R-:W-:-:S04]  /*0c60*/  IMAD.MOV R8, RZ, RZ, -R3 ;  /* 0x000000ffff087224 */ /* 0x002fc800078e0a03 */
[----:B------:R-:W-:-:S04]  /*0c70*/  IMAD R9, R8, R7, RZ ;  /* 0x0000000708097224 */ /* 0x000fc800078e02ff */
[----:B------:R-:W-:-:S04]  /*0c80*/  IMAD.HI.U32 R3, R3, R9, R2 ;  /* 0x0000000903037227 */ /* 0x000fc800078e0002 */
[----:B------:R-:W-:Y:S02]  /*0c90*/  IMAD.MOV.U32 R2, RZ, RZ, R10 ;  /* 0x000000ffff027224 */ /* 0x000fe400078e000a */
[----:B------:R-:W-:-:S04]  /*0ca0*/  IMAD.HI.U32 R3, R3, R6, RZ ;  /* 0x0000000603037227 */ /* 0x000fc800078e00ff */
[----:B------:R-:W-:-:S05]  /*0cb0*/  IMAD R2, R3, R2, R6 ;  /* 0x0000000203027224 */ /* 0x000fca00078e0206 */
[----:B------:R-:W-:-:S13]  /*0cc0*/  ISETP.GT.U32.AND P1, PT, R7, R2, PT ;  /* 0x000000020700720c */ /* 0x000fda0003f24070 */
[----:B------:R-:W-:Y:S02]  /*0cd0*/  @!P1 IMAD.IADD R2, R2, 0x1, -R7 ;  /* 0x0000000102029824 */ /* 0x000fe400078e0a07 */
[----:B------:R-:W-:Y:S01]  /*0ce0*/  @!P1 VIADD R3, R3, 0x1 ;  /* 0x0000000103039836 */ /* 0x000fe20000000000 */
[----:B------:R-:W-:Y:S02]  /*0cf0*/  ISETP.NE.AND P1, PT, R5, RZ, PT ;  /* 0x000000ff0500720c */ /* 0x000fe40003f25270 */
[----:B------:R-:W-:-:S13]  /*0d00*/  ISETP.GE.U32.AND P0, PT, R2, R7, PT ;  /* 0x000000070200720c */ /* 0x000fda0003f06070 */
[----:B------:R-:W-:-:S05]  /*0d10*/  @P0 VIADD R3, R3, 0x1 ;  /* 0x0000000103030836 */ /* 0x000fca0000000000 */
[----:B------:R-:W-:Y:S02]  /*0d20*/  @!P2 IADD3 R3, -R3, RZ, RZ ;  /* 0x000000ff0303a210 */ /* 0x000fe40007ffe1ff */
[----:B------:R-:W-:-:S05]  /*0d30*/  @!P1 LOP3.LUT R3, RZ, R5, RZ, 0x33, !PT ;  /* 0x00000005ff039212 */ /* 0x000fca00078e33ff */
[----:B------:R-:W-:-:S07]  /*0d40*/  IMAD.MOV.U32 R22, RZ, RZ, R3 ;  /* 0x000000ffff167224 */ /* 0x000fce00078e0003 */
.L_x_11:
[----:B------:R-:W0:Y:S01]  /*0d50*/  S2R R2, SR_TID.X ;  /* 0x0000000000027919 */ /* 0x000e220000002100 */
[-C--:B------:R-:W-:Y:S01]  /*0d60*/  IMAD R17, R17, R22.reuse, RZ ;  /* 0x0000001611117224 */ /* 0x080fe200078e02ff */
[----:B------:R-:W-:Y:S01]  /*0d70*/  PLOP3.LUT P0, PT, PT, PT, PT, 0x80, 0x0 ;  /* 0x000000000000781c */ /* 0x000fe20003f0f070 */
[----:B------:R-:W-:Y:S01]  /*0d80*/  IMAD.MOV.U32 R3, RZ, RZ, RZ ;  /* 0x000000ffff037224 */ /* 0x000fe200078e00ff */
[----:B------:R-:W-:Y:S02]  /*0d90*/  CS2R R150, SRZ ;  /* 0x0000000000967805 */ /* 0x000fe4000001ff00 */
[----:B------:R-:W-:Y:S02]  /*0da0*/  CS2R R148, SRZ ;  /* 0x0000000000947805 */ /* 0x000fe4000001ff00 */
[----:B------:R-:W-:Y:S01]  /*0db0*/  VIADDMNMX R22, R17, R22, R0, PT ;  /* 0x0000001611167246 */ /* 0x000fe20003800100 */
[----:B------:R-:W-:Y:S01]  /*0dc0*/  IMAD.MOV.U32 R0, RZ, RZ, RZ ;  /* 0x000000ffff007224 */ /* 0x000fe200078e00ff */
[----:B------:R-:W-:-:S02]  /*0dd0*/  CS2R R146, SRZ ;  /* 0x0000000000927805 */ /* 0x000fc4000001ff00 */
[----:B------:R-:W-:Y:S02]  /*0de0*/  CS2R R144, SRZ ;  /* 0x0000000000907805 */ /* 0x000fe4000001ff00 */
[----:B------:R-:W-:Y:S02]  /*0df0*/  ISETP.GT.AND P1, PT, R22, R17, PT ;  /* 0x000000111600720c */ /* 0x000fe40003f24270 */
[----:B------:R-:W-:Y:S02]  /*0e00*/  CS2R R142, SRZ ;  /* 0x00000000008e7805 */ /* 0x000fe4000001ff00 */
[----:B------:R-:W-:Y:S02]  /*0e10*/  CS2R R140, SRZ ;  /* 0x00000000008c7805 */ /* 0x000fe4000001ff00 */
[----:B------:R-:W-:Y:S02]  /*0e20*/  CS2R R138, SRZ ;  /* 0x00000000008a7805 */ /* 0x000fe4000001ff00 */
[----:B------:R-:W-:-:S02]  /*0e30*/  CS2R R136, SRZ ;  /* 0x0000000000887805 */ /* 0x000fc4000001ff00 */
[----:B------:R-:W-:Y:S02]  /*0e40*/  CS2R R134, SRZ ;  /* 0x0000000000867805 */ /* 0x000fe4000001ff00 */
[----:B------:R-:W-:Y:S02]  /*0e50*/  CS2R R132, SRZ ;  /* 0x0000000000847805 */ /* 0x000fe4000001ff00 */
        /* <DEDUP_REMOVED lines=14> */
[----:B------:R-:W-:Y:S01]  /*0f40*/  CS2R R102, SRZ ;  /* 0x0000000000667805 */ /* 0x000fe2000001ff00 */
[----:B0-----:R-:W-:Y:S01]  /*0f50*/  VIADD R152, R2, 0xffffff80 ;  /* 0xffffff8002987836 */ /* 0x001fe20000000000 */
        /* <DEDUP_REMOVED lines=38> */
[----:B------:R-:W-:Y:S01]  /*11c0*/  CS2R R24, SRZ ;  /* 0x0000000000187805 */ /* 0x000fe2000001ff00 */
[----:B------:R-:W-:Y:S06]  /*11d0*/  @!P1 BRA `(.L_x_12) ;  /* 0x0000009800e09947 */ /* 0x000fec0003800000 */
[----:B------:R-:W-:Y:S01]  /*11e0*/  SHF.R.S32.HI R3, RZ, 0x1f, R152 ;  /* 0x0000001fff037819 */ /* 0x000fe20000011498 */
[----:B------:R-:W0:Y:S01]  /*11f0*/  S2UR UR7, SR_CgaCtaId ;  /* 0x00000000000779c3 */ /* 0x000e220000008800 */
[----:B------:R-:W-:Y:S02]  /*1200*/  UMOV UR6, 0x400 ;  /* 0x0000040000067882 */ /* 0x000fe40000000000 */
[----:B------:R-:W-:-:S04]  /*1210*/  LEA.HI R64, R3, R152, RZ, 0x7 ;  /* 0x0000009803407211 */ /* 0x000fc800078f38ff */
[----:B------:R-:W-:-:S06]  /*1220*/  SHF.R.S32.HI R0, RZ, 0x7, R64 ;  /* 0x00000007ff007819 */ /* 0x000fcc0000011440 */
[----:B------:R-:W1:Y:S01]  /*1230*/  SHFL.IDX PT, R0, R0, RZ, 0x1f ;  /* 0x00001fff00007589 */ /* 0x000e6200000e0000 */
[----:B0-----:R-:W-:-:S04]  /*1240*/  ULEA UR8, UR7, UR6, 0x18 ;  /* 0x0000000607087291 */ /* 0x001fc8000f8ec03f */
[----:B------:R-:W-:Y:S02]  /*1250*/  UIADD3 UR6, UR8, 0x14400, URZ ;  /* 0x0001440008067890 */ /* 0x000fe4000fffe03f */
[----:B------:R-:W-:Y:S02]  /*1260*/  MOV R16, UR8 ;  /* 0x0000000800107c02 */ /* 0x000fe40008000f00 */
[----:B------:R-:W-:Y:S01]  /*1270*/  ULOP3.LUT UP0, URZ, UR6, 0x9f, URZ, 0xc0, !UPT ;  /* 0x0000009f063f7892 */ /* 0x000fe2000f80c03f */
[----:B-1----:R-:W-:-:S05]  /*1280*/  R2UR UR4, R0 ;  /* 0x00000000000472ca */ /* 0x002fca00000e0000 */
[----:B------:R-:W-:-:S08]  /*1290*/  PLOP3.LUT P0, PT, PT, PT, UP0, 0x80, 0x0 ;  /* 0x000000000000781c */ /* 0x000fd00003f0f008 */
[----:B------:R-:W-:-:S04]  /*12a0*/  ULEA.HI UR5, UR4, UR4, URZ, 0x1 ;  /* 0x0000000404057291 */ /* 0x000fc8000f8f083f */
[----:B------:R-:W-:-:S04]  /*12b0*/  ULOP3.LUT UR5, UR5, 0x1e, URZ, 0xc0, !UPT ;  /* 0x0000001e05057892 */ /* 0x000fc8000f8ec03f */
[----:B------:R-:W-:-:S04]  /*12c0*/  UIADD3 UR5, UR4, -UR5, URZ ;  /* 0x8000000504057290 */ /* 0x000fc8000fffe03f */
[----:B------:R-:W-:-:S04]  /*12d0*/  ULEA UR5, UR5, UR6, 0xd ;  /* 0x0000000605057291 */ /* 0x000fc8000f8e683f */
[----:B------:R-:W-:-:S04]  /*12e0*/  USHF.R.U32.HI UR5, URZ, 0x4, UR5 ;  /* 0x000000043f057899 */ /* 0x000fc80008011605 */
[----:B------:R-:W-:Y:S01]  /*12f0*/  ULOP3.LUT UR36, UR5, 0x3fff, URZ, 0xc0, !UPT ;  /* 0x00003fff05247892 */ /* 0x000fe2000f8ec03f */
[----:B------:R-:W-:Y:S11]  /*1300*/  @!P0 BRA `(.L_x_13) ;  /* 0x0000000000408947 */ /* 0x000ff60003800000 */
[----:B------:R-:W-:Y:S01]  /*1310*/  MOV R0, 0x0 ;  /* 0x0000000000007802 */ /* 0x000fe20000000f00 */
[----:B------:R-:W-:Y:S01]  /*1320*/  ULDC.64 UR4, c[0x4][0x1b8] ;  /* 0x01006e0000047ab9 */ /* 0x000fe20000000a00 */
[----:B------:R-:W-:Y:S01]  /*1330*/  ULDC.64 UR6, c[0x4][0x138] ;  /* 0x01004e0000067ab9 */ /* 0x000fe20000000a00 */
[----:B------:R-:W-:Y:S01]  /*1340*/  IMAD.U32 R4, RZ, RZ, UR4 ;  /* 0x00000004ff047e24 */ /* 0x000fe2000f8e00ff */
[----:B------:R0:W1:Y:S01]  /*1350*/  LDC.64 R2, c[0x4][R0] ;  /* 0x0100000000027b82 */ /* 0x0000620000000a00 */
[----:B------:R-:W-:Y:S01]  /*1360*/  IMAD.U32 R5, RZ, RZ, UR5 ;  /* 0x00000005ff057e24 */ /* 0x000fe2000f8e00ff */
[----:B------:R-:W-:Y:S01]  /*1370*/  ULDC.64 UR4, c[0x4][0x1c0] ;  /* 0x0100700000047ab9 */ /* 0x000fe20000000a00 */
[----:B------:R-:W-:Y:S01]  /*1380*/  MOV R10, UR6 ;  /* 0x00000006000a7c02 */ /* 0x000fe20008000f00 */
[----:B------:R-:W-:Y:S02]  /*1390*/  IMAD.U32 R6, RZ, RZ, UR4 ;  /* 0x00000004ff067e24 */ /* 0x000fe4000f8e00ff */
[----:B------:R-:W-:-:S02]  /*13a0*/  IMAD.U32 R7, RZ, RZ, UR5 ;  /* 0x00000005ff077e24 */ /* 0x000fc4000f8e00ff */
[----:B------:R-:W-:Y:S02]  /*13b0*/  IMAD.U32 R11, RZ, RZ, UR7 ;  /* 0x00000007ff0b7e24 */ /* 0x000fe4000f8e00ff */
[----:B------:R-:W-:Y:S02]  /*13c0*/  IMAD.MOV.U32 R8, RZ, RZ, 0x70 ;  /* 0x00000070ff087424 */ /* 0x000fe400078e00ff */
[----:B------:R-:W-:Y:S02]  /*13d0*/  IMAD.MOV.U32 R12, RZ, RZ, 0x1 ;  /* 0x00000001ff0c7424 */ /* 0x000fe400078e00ff */
[----:B0-----:R-:W-:-:S07]  /*13e0*/  IMAD.MOV.U32 R13, RZ, RZ, RZ ;  /* 0x000000ffff0d7224 */ /* 0x001fce00078e00ff */
[----:B------:R-:W-:-:S07]  /*13f0*/  LEPC R20, `(.L_x_13) ;  /* 0x000000001014794e */ /* 0x000fce0000000000 */
[----:B-1----:R-:W-:Y:S05]  /*1400*/  CALL.ABS.NOINC R2 ;  /* 0x0000000002007343 */ /* 0x002fea0003c00000 */
.L_x_13:
[----:B------:R-:W2:Y:S01]  /*1410*/  LDL.LU R18, [R1+0x14] ;  /* 0x0000140001127983 */ /* 0x000ea20000300800 */
[----:B------:R-:W-:Y:S02]  /*1420*/  R2UR UR4, R16 ;  /* 0x00000000100472ca */ /* 0x000fe400000e0000 */
[----:B------:R-:W-:-:S11]  /*1430*/  SHF.L.U32 R2, RZ, 0x1f, RZ ;  /* 0x0000001fff027819 */ /* 0x000fd600000006ff */
[----:B------:R-:W0:Y:S01]  /*1440*/  SYNCS.PHASECHK.TRANS64.TRYWAIT P1, [UR4+0x38800], R2 ;  /* 0x03880002ff0075a7 */ /* 0x000e220008020144 */
[----:B--2---:R-:W-:-:S04]  /*1450*/  LOP3.LUT R0, R18, 0x1, RZ, 0xfc, !PT ;  /* 0x0000000112007812 */ /* 0x004fc800078efcff */
[----:B------:R-:W-:Y:S01]  /*1460*/  ISETP.NE.AND P0, PT, R0, 0x3, PT ;  /* 0x000000030000780c */ /* 0x000fe20003f05270 */
[----:B0-----:R-:W-:-:S12]  /*1470*/  @!P1 BRA `(.L_x_14) ;  /* 0x0000010400609947 */ /* 0x001fd80003800000 */
.L_x_132:
[----:B------:R-:W-:Y:S05]  /*1480*/  @!P0 BRA `(.L_x_15) ;  /* 0x0000000000048947 */ /* 0x000fea0003800000 */
[----:B------:R-:W-:Y:S01]  /*1490*/  BPT.TRAP 0x1 ;  /* 0x000000040000795c */ /* 0x000fe20000300000 */
.L_x_15:
[----:B------:R-:W-:-:S13]  /*14a0*/  R2UR UR4, R16 ;  /* 0x00000000100472ca */ /* 0x000fda00000e0000 */
[----:B------:R1:W2:Y:S01]  /*14b0*/  SYNCS.PHASECHK.TRANS64.TRYWAIT P2, [UR4+0x38830], R2 ;  /* 0x03883002ff0075a7 */ /* 0x0002a20008040144 */
[----:B------:R-:W-:Y:S05]  /*14c0*/  @!P0 BRA `(.L_x_16) ;  /* 0x0000000000048947 */ /* 0x000fea0003800000 */
[----:B------:R-:W-:Y:S01]  /*14d0*/  BPT.TRAP 0x1 ;  /* 0x000000040000795c */ /* 0x000fe20000300000 */
.L_x_16:
[----:B------:R-:W3:Y:S01]  /*14e0*/  S2R R0, SR_TID.X ;  /* 0x0000000000007919 */ /* 0x000ee20000002100 */
[----:B------:R-:W-:Y:S02]  /*14f0*/  MOV R4, UR36 ;  /* 0x0000002400047c02 */ /* 0x000fe40008000f00 */
[----:B---3--:R-:W-:-:S04]  /*1500*/  LOP3.LUT R0, R0, 0x7f, RZ, 0xc0, !PT ;  /* 0x0000007f00007812 */ /* 0x008fc800078ec0ff */
[----:B------:R-:W-:Y:S01]  /*1510*/  ISETP.NE.AND P1, PT, R0, RZ, PT ;  /* 0x000000ff0000720c */ /* 0x000fe20003f25270 */
[----:B--2---:R-:W-:-:S12]  /*1520*/  @P2 BRA `(.L_x_17) ;  /* 0x00000000000c2947 */ /* 0x004fd80003800000 */
[----:B------:R-:W-:-:S13]  /*1530*/  R2UR UR4, R16 ;  /* 0x00000000100472ca */ /* 0x000fda00000e0000 */
[----:B------:R-:W2:Y:S02]  /*1540*/  SYNCS.PHASECHK.TRANS64.TRYWAIT P2, [UR4+0x38830], R2 ;  /* 0x03883002ff0075a7 */ /* 0x000ea40008040144 */
[----:B--2---:R-:W-:Y:S05]  /*1550*/  @!P2 BRA `(.L_x_18) ;  /* 0x000001040044a947 */ /* 0x004fea0003800000 */
.L_x_17:
[----:B------:R-:W-:Y:S05]  /*1560*/  WARPSYNC.ALL ;  /* 0x0000000000007948 */ /* 0x000fea0003800000 */
[----:B------:R-:W-:Y:S01]  /*1570*/  IMAD.MOV.U32 R9, RZ, RZ, RZ ;  /* 0x000000ffff097224 */ /* 0x000fe200078e00ff */
[----:B------:R-:W-:Y:S01]  /*1580*/  LOP3.LUT R4, R4, 0x10000, RZ, 0xfc, !PT ;  /* 0x0001000004047812 */ /* 0x000fe200078efcff */
[----:B------:R-:W-:Y:S02]  /*1590*/  IMAD.MOV.U32 R151, RZ, RZ, RZ ;  /* 0x000000ffff977224 */ /* 0x000fe400078e00ff */
[----:B------:R-:W-:Y:S01]  /*15a0*/  IMAD.MOV.U32 R5, RZ, RZ, 0x40000040 ;  /* 0x40000040ff057424 */ /* 0x000fe200078e00ff */
[----:B------:R-:W-:Y:S01]  /*15b0*/  R2UR UR60, R16 ;  /* 0x00000000103c72ca */ /* 0x000fe200000e0000 */
[----:B------:R-:W-:Y:S01]  /*15c0*/  WARPGROUP.ARRIVE ;  /* 0x00000000000079c5 */ /* 0x000fe20000000000 */
[C---:B------:R-:W-:Y:S01]  /*15d0*/  R2UR UR8, R4.reuse ;  /* 0x00000000040872ca */ /* 0x040fe200000e0000 */
[----:B------:R-:W-:Y:S01]  /*15e0*/  UMOV UR11, 0x40000040 ;  /* 0x40000040000b7882 */ /* 0x000fe20000000000 */
        /* <DEDUP_REMOVED lines=9> */
[----:B------:R-:W-:Y:S01]  /*1680*/  UIADD3 UR4, UR60, 0x24400, URZ ;  /* 0x000244003c047890 */ /* 0x000fe2000fffe03f */
[C---:B------:R-:W-:Y:S01]  /*1690*/  R2UR UR20, R4.reuse ;  /* 0x00000000041472ca */ /* 0x040fe200000e0000 */
[----:B------:R-:W-:Y:S01]  /*16a0*/  UMOV UR29, 0x40000040 ;  /* 0x40000040001d7882 */ /* 0x000fe20000000000 */
[C---:B------:R-:W-:Y:S01]  /*16b0*/  R2UR UR21, R5.reuse ;  /* 0x00000000051572ca */ /* 0x040fe200000e0000 */
[----:B------:R-:W-:Y:S01]  /*16c0*/  USHF.R.U32.HI UR4, URZ, 0x4, UR4 ;  /* 0x000000043f047899 */ /* 0x000fe20008011604 */
[C---:B------:R-:W-:Y:S01]  /*16d0*/  R2UR UR24, R4.reuse ;  /* 0x00000000041872ca */ /* 0x040fe200000e0000 */
[----:B------:R-:W-:Y:S01]  /*16e0*/  IMAD.U32 R13, RZ, RZ, UR29 ;  /* 0x0000001dff0d7e24 */ /* 0x000fe2000f8e00ff */
[----:B------:R-:W-:Y:S01]  /*16f0*/  R2UR UR25, R5 ;  /* 0x00000000051972ca */ /* 0x000fe200000e0000 */
[----:B------:R-:W-:Y:S01]  /*1700*/  ULOP3.LUT UR4, UR4, 0x3fff, URZ, 0xc0, !UPT ;  /* 0x00003fff04047892 */ /* 0x000fe2000f8ec03f */
[----:B------:R-:W-:Y:S01]  /*1710*/  R2UR UR6, R4 ;  /* 0x00000000040672ca */ /* 0x000fe200000e0000 */
[----:B------:R-:W-:Y:S01]  /*1720*/  UMOV UR31, 0x40000040 ;  /* 0x40000040001f7882 */ /* 0x000fe20000000000 */
[----:B------:R-:W-:Y:S01]  /*1730*/  UMOV UR33, 0x40000040 ;  /* 0x4000004000217882 */ /* 0x000fe20000000000 */
[----:B------:R-:W-:Y:S01]  /*1740*/  ULOP3.LUT UR61, UR4, 0x10000, URZ, 0xfc, !UPT ;  /* 0x00010000043d7892 */ /* 0x000fe2000f8efc3f */
[----:B0-----:R-:W-:Y:S01]  /*1750*/  LOP3.LUT R3, R64, 0xffffff80, RZ, 0xc0, !PT ;  /* 0xffffff8040037812 */ /* 0x001fe200078ec0ff */
[----:B------:R-:W-:Y:S01]  /*1760*/  UMOV UR35, 0x40000040 ;  /* 0x4000004000237882 */ /* 0x000fe20000000000 */
[----:B------:R-:W-:Y:S01]  /*1770*/  UMOV UR37, 0x40000040 ;  /* 0x4000004000257882 */ /* 0x000fe20000000000 */
[----:B------:R-:W-:Y:S01]  /*1780*/  UIADD3 UR4, UR61, 0x80, URZ ;  /* 0x000000803d047890 */ /* 0x000fe2000fffe03f */
[----:B------:R-:W-:Y:S01]  /*1790*/  P2R R14, PR, RZ, 0x1 ;  /* 0x00000001ff0e7803 */ /* 0x000fe20000000000 */
[----:B------:R-:W-:Y:S01]  /*17a0*/  UIADD3 UR30, UR61, 0x500, URZ ;  /* 0x000005003d1e7890 */ /* 0x000fe2000fffe03f */
[----:B------:R-:W-:Y:S01]  /*17b0*/  IMAD.IADD R3, R152, 0x1, -R3 ;  /* 0x0000000198037824 */ /* 0x000fe200078e0a03 */
[----:B------:R-:W-:Y:S01]  /*17c0*/  UMOV UR10, UR61 ;  /* 0x0000003d000a7c82 */ /* 0x000fe20008000000 */
[----:B------:R-:W-:Y:S01]  /*17d0*/  UIADD3 UR34, UR61, 0x502, URZ ;  /* 0x000005023d227890 */ /* 0x000fe2000fffe03f */
[----:B------:R-:W-:Y:S01]  /*17e0*/  HGMMA.64x16x16.F32 R56, gdesc[UR8], RZ, !UPT, gsb0 ;  /* 0x00200000083879f0 */ /* 0x000fe2000c0008ff */
[----:B------:R-:W-:Y:S01]  /*17f0*/  UMOV UR14, UR4 ;  /* 0x00000004000e7c82 */ /* 0x000fe20008000000 */
[----:B------:R-:W-:Y:S01]  /*1800*/  UIADD3 UR8, UR61, 0x100, URZ ;  /* 0x000001003d087890 */ /* 0x000fe2000fffe03f */
[----:B------:R-:W-:Y:S01]  /*1810*/  SHF.R.S32.HI R0, RZ, 0x1f, R3 ;  /* 0x0000001fff007819 */ /* 0x000fe20000011403 */
[----:B------:R-:W-:-:S02]  /*1820*/  UIADD3 UR10, UR61, 0x180, URZ ;  /* 0x000001803d0a7890 */ /* 0x000fc4000fffe03f */
[----:B------:R-:W-:Y:S01]  /*1830*/  IMAD.U32 R18, RZ, RZ, UR61 ;  /* 0x0000003dff127e24 */ /* 0x000fe2000f8e00ff */
[----:B------:R-:W-:Y:S01]  /*1840*/  UIADD3 UR4, UR61, 0x200, URZ ;  /* 0x000002003d047890 */ /* 0x000fe2000fffe03f */
[----:B------:R-:W-:Y:S01]  /*1850*/  LEA.HI R0, R0, R3, RZ, 0x2 ;  /* 0x0000000300007211 */ /* 0x000fe200078f10ff */
[----:B------:R-:W-:Y:S01]  /*1860*/  UIADD3 UR5, UR6, 0x2, URZ ;  /* 0x0000000206057890 */ /* 0x000fe2000fffe03f */
[----:B------:R-:W-:Y:S01]  /*1870*/  MOV R150, R151 ;  /* 0x0000009700967202 */ /* 0x000fe20000000f00 */
[----:B------:R-:W-:Y:S01]  /*1880*/  UMOV UR18, UR8 ;  /* 0x0000000800127c82 */ /* 0x000fe20008000000 */
[----:B------:R-:W-:Y:S01]  /*1890*/  UMOV UR22, UR10 ;  /* 0x0000000a00167c82 */ /* 0x000fe20008000000 */
[----:B------:R-:W-:Y:S01]  /*18a0*/  UIADD3 UR10, UR61, 0x2, URZ ;  /* 0x000000023d0a7890 */ /* 0x000fe2000fffe03f */
[----:B------:R-:W-:Y:S01]  /*18b0*/  LOP3.LUT R0, R0, 0x7ffffffc, RZ, 0xc0, !PT ;  /* 0x7ffffffc00007812 */ /* 0x000fe200078ec0ff */
[----:B------:R-:W-:Y:S01]  /*18c0*/  UMOV UR26, UR4 ;  /* 0x00000004001a7c82 */ /* 0x000fe20008000000 */
[----:B------:R-:W-:Y:S01]  /*18d0*/  UMOV UR28, UR5 ;  /* 0x00000005001c7c82 */ /* 0x000fe20008000000 */
[----:B------:R-:W-:Y:S01]  /*18e0*/  UMOV UR9, UR29 ;  /* 0x0000001d00097c82 */ /* 0x000fe20008000000 */
[----:B------:R-:W-:Y:S01]  /*18f0*/  UMOV UR8, UR28 ;  /* 0x0000001c00087c82 */ /* 0x000fe20008000000 */
[----:B------:R-:W-:Y:S01]  /*1900*/  UMOV UR11, 0x40000040 ;  /* 0x40000040000b7882 */ /* 0x000fe20000000000 */
[----:B------:R-:W-:Y:S01]  /*1910*/  UIADD3 UR4, UR61, 0x102, URZ ;  /* 0x000001023d047890 */ /* 0x000fe2000fffe03f */
[----:B------:R-:W-:Y:S01]  /*1920*/  MOV R12, UR28 ;  /* 0x0000001c000c7c02 */ /* 0x000fe20008000f00 */
[----:B------:R-:W-:Y:S01]  /*1930*/  UIADD3 UR5, UR61, 0x182, URZ ;  /* 0x000001823d057890 */ /* 0x000fe2000fffe03f */
[----:B------:R-:W-:Y:S01]  /*1940*/  IADD3 R0, R3, -R0, RZ ;  /* 0x8000000003007210 */ /* 0x000fe20007ffe0ff */
[----:B------:R-:W-:Y:S01]  /*1950*/  UIADD3 UR7, UR6, 0x4, URZ ;  /* 0x0000000406077890 */ /* 0x000fe2000fffe03f */
[----:B------:R-:W-:Y:S01]  /*1960*/  IMAD.MOV.U32 R3, RZ, RZ, -0x2 ;  /* 0xfffffffeff037424 */ /* 0x000fe200078e00ff */
[----:B------:R-:W-:Y:S01]  /*1970*/  UIADD3 UR32, UR6, 0x802, URZ ;  /* 0x0000080206207890 */ /* 0x000fe2000fffe03f */
[--C-:B------:R-:W-:Y:S01]  /*1980*/  IMAD.MOV.U32 R149, RZ, RZ, R151.reuse ;  /* 0x000000ffff957224 */ /* 0x100fe200078e0097 */
[----:B------:R-:W-:Y:S01]  /*1990*/  UIADD3 UR36, UR6, 0x804, URZ ;  /* 0x0000080406247890 */ /* 0x000fe2000fffe03f */
[----:B------:R-:W-:Y:S01]  /*19a0*/  IMAD R0, R0, R3, 0x50 ;  /* 0x0000005000007424 */ /* 0x000fe200078e0203 */
[----:B------:R-:W-:Y:S01]  /*19b0*/  UIADD3 UR38, UR61, 0x504, URZ ;  /* 0x000005043d267890 */ /* 0x000fe2000fffe03f */
[--C-:B------:R-:W-:Y:S01]  /*19c0*/  IMAD.MOV.U32 R148, RZ, RZ, R151.reuse ;  /* 0x000000ffff947224 */ /* 0x100fe200078e0097 */
[----:B------:R-:W-:Y:S01]  /*19d0*/  UMOV UR39, 0x40000040 ;  /* 0x4000004000277882 */ /* 0x000fe20000000000 */
[----:B------:R-:W-:Y:S01]  /*19e0*/  UIADD3 UR40, UR6, 0x806, URZ ;  /* 0x0000080606287890 */ /* 0x000fe2000fffe03f */
[----:B------:R-:W-:Y:S01]  /*19f0*/  IMAD.IADD R23, R23, 0x1, R0 ;  /* 0x0000000117177824 */ /* 0x000fe200078e0200 */
[----:B------:R-:W-:Y:S01]  /*1a00*/  UIADD3 UR42, UR61, 0x506, URZ ;  /* 0x000005063d2a7890 */ /* 0x000fe2000fffe03f */
[----:B------:R-:W-:Y:S01]  /*1a10*/  IMAD.MOV.U32 R147, RZ, RZ, R151 ;  /* 0x000000ffff937224 */ /* 0x000fe200078e0097 */
[----:B------:R-:W-:Y:S01]  /*1a20*/  UMOV UR41, 0x40000040 ;  /* 0x4000004000297882 */ /* 0x000fe20000000000 */
[----:B------:R-:W-:Y:S01]  /*1a30*/  UMOV UR43, 0x40000040 ;  /* 0x40000040002b7882 */ /* 0x000fe20000000000 */
[----:B------:R-:W-:Y:S01]  /*1a40*/  UIADD3 UR44, UR6, 0xc00, URZ ;  /* 0x00000c00062c7890 */ /* 0x000fe2000fffe03f */
[C---:B------:R-:W-:Y:S01]  /*1a50*/  IMAD R23, R22.reuse, -0x50, R23 ;  /* 0xffffffb016177824 */ /* 0x040fe200078e0217 */
[----:B------:R-:W-:Y:S01]  /*1a60*/  UIADD3 UR46, UR61, 0x780, URZ ;  /* 0x000007803d2e7890 */ /* 0x000fe2000fffe03f */
[----:B------:R-:W-:Y:S01]  /*1a70*/  VIADD R22, R22, 0xfffffffe ;  /* 0xfffffffe16167836 */ /* 0x000fe20000000000 */
[----:B------:R-:W-:Y:S01]  /*1a80*/  UMOV UR45, 0x40000040 ;  /* 0x40000040002d7882 */ /* 0x000fe20000000000 */
[----:B------:R-:W-:Y:S01]  /*1a90*/  UMOV UR47, 0x40000040 ;  /* 0x40000040002f7882 */ /* 0x000fe20000000000 */
[----:B------:R-:W-:Y:S01]  /*1aa0*/  UIADD3 UR48, UR6, 0xc02, URZ ;  /* 0x00000c0206307890 */ /* 0x000fe2000fffe03f */
[C---:B------:R-:W-:Y:S01]  /*1ab0*/  ISETP.GT.AND P6, PT, R23.reuse, RZ, PT ;  /* 0x000000ff1700720c */ /* 0x040fe20003fc4270 */
[----:B------:R-:W-:Y:S01]  /*1ac0*/  UIADD3 UR50, UR61, 0x782, URZ ;  /* 0x000007823d327890 */ /* 0x000fe2000fffe03f */
[C---:B------:R-:W-:Y:S01]  /*1ad0*/  ISETP.GT.AND P5, PT, R23.reuse, 0x1, PT ;  /* 0x000000011700780c */ /* 0x040fe20003fa4270 */
[----:B------:R-:W-:Y:S01]  /*1ae0*/  UMOV UR49, 0x40000040 ;  /* 0x4000004000317882 */ /* 0x000fe20000000000 */
[----:B------:R-:W-:Y:S01]  /*1af0*/  UMOV UR51, 0x40000040 ;  /* 0x4000004000337882 */ /* 0x000fe20000000000 */
[----:B------:R-:W-:Y:S01]  /*1b00*/  UIADD3 UR52, UR6, 0xc04, URZ ;  /* 0x00000c0406347890 */ /* 0x000fe2000fffe03f */
[----:B------:R-:W-:Y:S01]  /*1b10*/  ISETP.GT.AND P4, PT, R23, 0x8, PT ;  /* 0x000000081700780c */ /* 0x000fe20003f84270 */
[----:B------:R-:W-:-:S02]  /*1b20*/  WARPGROUP.DEPBAR.LE gsb0, 0x0 ;  /* 0x00008000000079c5 */ /* 0x000fc40000010000 */
[----:B------:R-:W-:Y:S01]  /*1b30*/  WARPGROUP.ARRIVE ;  /* 0x00000000000079c5 */ /* 0x000fe20000000000 */
[----:B------:R-:W-:Y:S01]  /*1b40*/  UIADD3 UR54, UR61, 0x784, URZ ;  /* 0x000007843d367890 */ /* 0x000fe2000fffe03f */
[C---:B------:R-:W-:Y:S01]  /*1b50*/  ISETP.GT.AND P2, PT, R23.reuse, 0x9, PT ;  /* 0x000000091700780c */ /* 0x040fe20003f44270 */
[----:B------:R-:W-:Y:S01]  /*1b60*/  UMOV UR53, 0x40000040 ;  /* 0x4000004000357882 */ /* 0x000fe20000000000 */
[----:B------:R-:W-:Y:S01]  /*1b70*/  UMOV UR55, 0x40000040 ;  /* 0x4000004000377882 */ /* 0x000fe20000000000 */
[----:B------:R-:W-:Y:S01]  /*1b80*/  UIADD3 UR58, UR61, 0x786, URZ ;  /* 0x000007863d3a7890 */ /* 0x000fe2000fffe03f */
[----:B------:R-:W-:Y:S01]  /*1b90*/  HGMMA.64x16x16.F32 R48, gdesc[UR12], RZ, !UPT, gsb0 ;  /* 0x002000000c3079f0 */ /* 0x000fe2000c0008ff */
[----:B------:R-:W-:Y:S01]  /*1ba0*/  UIADD3 UR12, UR61, 0x4, URZ ;  /* 0x000000043d0c7890 */ /* 0x000fe2000fffe03f */
[----:B------:R-:W-:Y:S01]  /*1bb0*/  ISETP.GT.AND P3, PT, R23, 0x10, PT ;  /* 0x000000101700780c */ /* 0x000fe20003f64270 */
[----:B------:R-:W-:Y:S01]  /*1bc0*/  UIADD3 UR13, UR6, 0x6, URZ ;  /* 0x00000006060d7890 */ /* 0x000fe2000fffe03f */
[--C-:B------:R-:W-:Y:S01]  /*1bd0*/  IMAD.MOV.U32 R146, RZ, RZ, R151.reuse ;  /* 0x000000ffff927224 */ /* 0x100fe200078e0097 */
[----:B------:R-:W-:Y:S01]  /*1be0*/  UIADD3 UR14, UR6, 0x400, URZ ;  /* 0x00000400060e7890 */ /* 0x000fe2000fffe03f */
[-C--:B------:R-:W-:Y:S01]  /*1bf0*/  MOV R145, R151.reuse ;  /* 0x0000009700917202 */ /* 0x080fe20000000f00 */
[----:B------:R-:W-:Y:S01]  /*1c00*/  UMOV UR15, 0x40000040 ;  /* 0x40000040000f7882 */ /* 0x000fe20000000000 */
[----:B------:R-:W-:Y:S01]  /*1c10*/  UMOV UR59, 0x40000040 ;  /* 0x40000040003b7882 */ /* 0x000fe20000000000 */
[--C-:B------:R-:W-:Y:S01]  /*1c20*/  IMAD.MOV.U32 R144, RZ, RZ, R151.reuse ;  /* 0x000000ffff907224 */ /* 0x100fe200078e0097 */
[-C--:B------:R-:W-:Y:S01]  /*1c30*/  MOV R140, R151.reuse ;  /* 0x00000097008c7202 */ /* 0x080fe20000000f00 */
        /* <DEDUP_REMOVED lines=23> */
[----:B------:R-:W-:Y:S01]  /*1db0*/  MOV R70, R151 ;  /* 0x0000009700467202 */ /* 0x000fe20000000f00 */
[----:B------:R-:W-:-:S02]  /*1dc0*/  IMAD.MOV.U32 R128, RZ, RZ, R151 ;  /* 0x000000ffff807224 */ /* 0x000fc400078e0097 */
[--C-:B------:R-:W-:Y:S02]  /*1dd0*/  IMAD.MOV.U32 R127, RZ, RZ, R151.reuse ;  /* 0x000000ffff7f7224 */ /* 0x100fe400078e0097 */
[--C-:B------:R-:W-:Y:S02]  /*1de0*/  IMAD.MOV.U32 R126, RZ, RZ, R151.reuse ;  /* 0x000000ffff7e7224 */ /* 0x100fe400078e0097 */
[--C-:B------:R-:W-:Y:S02]  /*1df0*/  IMAD.MOV.U32 R124, RZ, RZ, R151.reuse ;  /* 0x000000ffff7c7224 */ /* 0x100fe400078e0097 */
[--C-:B------:R-:W-:Y:S02]  /*1e00*/  IMAD.MOV.U32 R123, RZ, RZ, R151.reuse ;  /* 0x000000ffff7b7224 */ /* 0x100fe400078e0097 */
[--C-:B------:R-:W-:Y:S02]  /*1e10*/  IMAD.MOV.U32 R122, RZ, RZ, R151.reuse ;  /* 0x000000ffff7a7224 */ /* 0x100fe400078e0097 */
[----:B------:R-:W-:-:S02]  /*1e20*/  IMAD.MOV.U32 R121, RZ, RZ, R151 ;  /* 0x000000ffff797224 */ /* 0x000fc400078e0097 */
[--C-:B------:R-:W-:Y:S02]  /*1e30*/  IMAD.MOV.U32 R119, RZ, RZ, R151.reuse ;  /* 0x000000ffff777224 */ /* 0x100fe400078e0097 */
[--C-:B------:R-:W-:Y:S01]  /*1e40*/  IMAD.MOV.U32 R118, RZ, RZ, R151.reuse ;  /* 0x000000ffff767224 */ /* 0x100fe200078e0097 */
[----:B------:R-:W-:Y:S02]  /*1e50*/  WARPGROUP.DEPBAR.LE gsb0, 0x0 ;  /* 0x00008000000079c5 */ /* 0x000fe40000010000 */
[----:B------:R-:W-:Y:S01]  /*1e60*/  WARPGROUP.ARRIVE ;  /* 0x00000000000079c5 */ /* 0x000fe20000000000 */
[--C-:B------:R-:W-:Y:S02]  /*1e70*/  IMAD.MOV.U32 R117, RZ, RZ, R151.reuse ;  /* 0x000000ffff757224 */ /* 0x100fe400078e0097 */
[--C-:B------:R-:W-:Y:S02]  /*1e80*/  IMAD.MOV.U32 R116, RZ, RZ, R151.reuse ;  /* 0x000000ffff747224 */ /* 0x100fe400078e0097 */
[--C-:B------:R-:W-:Y:S01]  /*1e90*/  IMAD.MOV.U32 R114, RZ, RZ, R151.reuse ;  /* 0x000000ffff727224 */ /* 0x100fe200078e0097 */
[----:B------:R-:W-:Y:S01]  /*1ea0*/  HGMMA.64x16x16.F32 R40, gdesc[UR16], RZ, !UPT, gsb0 ;  /* 0x00200000102879f0 */ /* 0x000fe2000c0008ff */
[----:B------:R-:W-:Y:S01]  /*1eb0*/  UIADD3 UR16, UR61, 0x280, URZ ;  /* 0x000002803d107890 */ /* 0x000fe2000fffe03f */
[--C-:B------:R-:W-:Y:S01]  /*1ec0*/  IMAD.MOV.U32 R113, RZ, RZ, R151.reuse ;  /* 0x000000ffff717224 */ /* 0x100fe200078e0097 */
[----:B------:R-:W-:Y:S01]  /*1ed0*/  UIADD3 UR18, UR61, 0x282, URZ ;  /* 0x000002823d127890 */ /* 0x000fe2000fffe03f */
[--C-:B------:R-:W-:Y:S01]  /*1ee0*/  IMAD.MOV.U32 R112, RZ, RZ, R151.reuse ;  /* 0x000000ffff707224 */ /* 0x100fe200078e0097 */
[----:B------:R-:W-:Y:S01]  /*1ef0*/  UMOV UR17, 0x40000040 ;  /* 0x4000004000117882 */ /* 0x000fe20000000000 */
[----:B------:R-:W-:Y:S01]  /*1f00*/  UMOV UR19, 0x40000040 ;  /* 0x4000004000137882 */ /* 0x000fe20000000000 */
        /* <DEDUP_REMOVED lines=22> */
[--C-:B------:R-:W-:Y:S01]  /*2070*/  IMAD.MOV.U32 R72, RZ, RZ, R151.reuse ;  /* 0x000000ffff487224 */ /* 0x100fe200078e0097 */
[----:B------:R-:W-:Y:S02]  /*2080*/  WARPGROUP.DEPBAR.LE gsb0, 0x0 ;  /* 0x00008000000079c5 */ /* 0x000fe40000010000 */
[----:B------:R-:W-:Y:S01]  /*2090*/  WARPGROUP.ARRIVE ;  /* 0x00000000000079c5 */ /* 0x000fe20000000000 */
[----:B------:R-:W-:-:S02]  /*20a0*/  IMAD.MOV.U32 R68, RZ, RZ, R151 ;  /* 0x000000ffff447224 */ /* 0x000fc400078e0097 */
[--C-:B------:R-:W-:Y:S02]  /*20b0*/  IMAD.MOV.U32 R66, RZ, RZ, R151.reuse ;  /* 0x000000ffff427224 */ /* 0x100fe400078e0097 */
[----:B------:R-:W-:Y:S01]  /*20c0*/  IMAD.MOV.U32 R64, RZ, RZ, R151 ;  /* 0x000000ffff407224 */ /* 0x000fe200078e0097 */
[----:B------:R-:W-:Y:S01]  /*20d0*/  HGMMA.64x16x16.F32 R32, gdesc[UR20], RZ, !UPT, gsb0 ;  /* 0x00200000142079f0 */ /* 0x000fe2000c0008ff */
[----:B------:R-:W-:Y:S02]  /*20e0*/  UIADD3 UR20, UR6, 0x404, URZ ;  /* 0x0000040406147890 */ /* 0x000fe4000fffe03f */
[----:B------:R-:W-:Y:S01]  /*20f0*/  UIADD3 UR22, UR61, 0x284, URZ ;  /* 0x000002843d167890 */ /* 0x000fe2000fffe03f */
[----:B------:R-:W-:Y:S01]  /*2100*/  UMOV UR21, 0x40000040 ;  /* 0x4000004000157882 */ /* 0x000fe20000000000 */
[----:B------:R-:W-:Y:S01]  /*2110*/  UMOV UR23, 0x40000040 ;  /* 0x4000004000177882 */ /* 0x000fe20000000000 */
[----:B------:R-:W-:Y:S02]  /*2120*/  WARPGROUP.DEPBAR.LE gsb0, 0x0 ;  /* 0x00008000000079c5 */ /* 0x000fe40000010000 */
[----:B------:R-:W-:-:S06]  /*2130*/  WARPGROUP.ARRIVE ;  /* 0x00000000000079c5 */ /* 0x000fcc0000000000 */
[----:B------:R-:W-:Y:S01]  /*2140*/  HGMMA.64x16x16.F32 R24, gdesc[UR24], RZ, !UPT, gsb0 ;  /* 0x00200000181879f0 */ /* 0x000fe2000c0008ff */
[----:B------:R-:W-:Y:S02]  /*2150*/  UIADD3 UR24, UR6, 0x406, URZ ;  /* 0x0000040606187890 */ /* 0x000fe4000fffe03f */
[----:B------:R-:W-:Y:S01]  /*2160*/  UIADD3 UR26, UR61, 0x286, URZ ;  /* 0x000002863d1a7890 */ /* 0x000fe2000fffe03f */
[----:B------:R-:W-:Y:S01]  /*2170*/  UMOV UR25, 0x40000040 ;  /* 0x4000004000197882 */ /* 0x000fe20000000000 */
[----:B------:R-:W-:Y:S01]  /*2180*/  UMOV UR27, 0x40000040 ;  /* 0x40000040001b7882 */ /* 0x000fe20000000000 */
[----:B------:R-:W-:Y:S02]  /*2190*/  WARPGROUP.DEPBAR.LE gsb0, 0x0 ;  /* 0x00008000000079c5 */ /* 0x000fe40000010000 */
[----:B------:R-:W-:-:S06]  /*21a0*/  WARPGROUP.ARRIVE ;  /* 0x00000000000079c5 */ /* 0x000fcc0000000000 */
[----:B------:R-:W-:Y:S01]  /*21b0*/  HGMMA.64x16x16.F32 R56, gdesc[UR8], R56, gsb0 ;  /* 0x00200000083879f0 */ /* 0x000fe20008000838 */
[----:B------:R-:W-:Y:S01]  /*21c0*/  UIADD3 UR10, UR61, 0x82, URZ ;  /* 0x000000823d0a7890 */ /* 0x000fe2000fffe03f */
[----:B------:R-:W-:Y:S01]  /*21d0*/  UMOV UR8, UR28 ;  /* 0x0000001c00087c82 */ /* 0x000fe20008000000 */
[----:B------:R-:W-:Y:S01]  /*21e0*/  UMOV UR9, UR29 ;  /* 0x0000001d00097c82 */ /* 0x000fe20008000000 */
[----:B------:R-:W-:Y:S01]  /*21f0*/  UMOV UR11, 0x40000040 ;  /* 0x40000040000b7882 */ /* 0x000fe20000000000 */
[----:B------:R-:W-:Y:S02]  /*2200*/  WARPGROUP.DEPBAR.LE gsb0, 0x0 ;  /* 0x00008000000079c5 */ /* 0x000fe40000010000 */
[----:B------:R-:W-:-:S06]  /*2210*/  WARPGROUP.ARRIVE ;  /* 0x00000000000079c5 */ /* 0x000fcc0000000000 */
[----:B------:R-:W-:Y:S01]  /*2220*/  HGMMA.64x16x16.F32 R48, gdesc[UR8], R48, gsb0 ;  /* 0x00200000083079f0 */ /* 0x000fe20008000830 */
[----:B------:R-:W-:Y:S01]  /*2230*/  UMOV UR8, UR28 ;  /* 0x0000001c00087c82 */ /* 0x000fe20008000000 */
[----:B------:R-:W-:Y:S01]  /*2240*/  UMOV UR9, UR29 ;  /* 0x0000001d00097c82 */ /* 0x000fe20008000000 */
[----:B------:R-:W-:Y:S01]  /*2250*/  UMOV UR10, UR4 ;  /* 0x00000004000a7c82 */ /* 0x000fe20008000000 */
[----:B------:R-:W-:Y:S01]  /*2260*/  UMOV UR11, 0x40000040 ;  /* 0x40000040000b7882 */ /* 0x000fe20000000000 */
[----:B------:R-:W-:Y:S01]  /*2270*/  UIADD3 UR4, UR61, 0x202, URZ ;  /* 0x000002023d047890 */ /* 0x000fe2000fffe03f */
[----:B------:R-:W-:Y:S02]  /*2280*/  WARPGROUP.DEPBAR.LE gsb0, 0x0 ;  /* 0x00008000000079c5 */ /* 0x000fe40000010000 */
[----:B------:R-:W-:-:S06]  /*2290*/  WARPGROUP.ARRIVE ;  /* 0x00000000000079c5 */ /* 0x000fcc0000000000 */
[----:B------:R-:W-:Y:S01]  /*22a0*/  HGMMA.64x16x16.F32 R40, gdesc[UR8], R40, gsb0 ;  /* 0x00200000082879f0 */ /* 0x000fe20008000828 */
[----:B------:R-:W-:Y:S01]  /*22b0*/  UMOV UR8, UR28 ;  /* 0x0000001c00087c82 */ /* 0x000fe20008000000 */
[----:B------:R-:W-:Y:S01]  /*22c0*/  UMOV UR9, UR29 ;  /* 0x0000001d00097c82 */ /* 0x000fe20008000000 */
[----:B------:R-:W-:Y:S01]  /*22d0*/  UMOV UR10, UR5 ;  /* 0x00000005000a7c82 */ /* 0x000fe20008000000 */
[----:B------:R-:W-:Y:S01]  /*22e0*/  UMOV UR11, 0x40000040 ;  /* 0x40000040000b7882 */ /* 0x000fe20000000000 */
        /* <DEDUP_REMOVED lines=8> */
[----:B------:R-:W-:Y:S01]  /*2370*/  UMOV UR4, UR7 ;  /* 0x0000000700047c82 */ /* 0x000fe20008000000 */
[----:B------:R-:W-:Y:S02]  /*2380*/  UIADD3 UR7, UR61, 0x104, URZ ;  /* 0x000001043d077890 */ /* 0x000fe4000fffe03f */
[----:B------:R-:W-:Y:S01]  /*2390*/  UIADD3 UR28, UR6, 0x800, URZ ;  /* 0x00000800061c7890 */ /* 0x000fe2000fffe03f */
[----:B------:R-:W-:Y:S01]  /*23a0*/  UMOV UR29, 0x40000040 ;  /* 0x40000040001d7882 */ /* 0x000fe20000000000 */
[----:B------:R-:W-:-:S02]  /*23b0*/  WARPGROUP.DEPBAR.LE gsb0, 0x0 ;  /* 0x00008000000079c5 */ /* 0x000fc40000010000 */
        /* <DEDUP_REMOVED lines=42> */
[----:B------:R-:W-:Y:S01]  /*2660*/  UMOV UR9, 0x40000040 ;  /* 0x4000004000097882 */ /* 0x000fe20000000000 */
[----:B------:R-:W-:Y:S01]  /*2670*/  UMOV UR10, UR12 ;  /* 0x0000000c000a7c82 */ /* 0x000fe20008000000 */
[----:B------:R-:W-:Y:S01]  /*2680*/  UMOV UR11, 0x40000040 ;  /* 0x40000040000b7882 */ /* 0x000fe20000000000 */
[----:B------:R-:W-:Y:S01]  /*2690*/  UIADD3 UR12, UR61, 0x186, URZ ;  /* 0x000001863d0c7890 */ /* 0x000fe2000fffe03f */
[----:B------:R-:W-:Y:S01]  /*26a0*/  UMOV UR13, 0x40000040 ;  /* 0x40000040000d7882 */ /* 0x000fe20000000000 */
[----:B------:R-:W-:Y:S02]  /*26b0*/  WARPGROUP.DEPBAR.LE gsb0, 0x0 ;  /* 0x00008000000079c5 */ /* 0x000fe40000010000 */
[----:B------:R-:W-:-:S06]  /*26c0*/  WARPGROUP.ARRIVE ;  /* 0x00000000000079c5 */ /* 0x000fcc0000000000 */
[----:B------:R-:W-:Y:S01]  /*26d0*/  HGMMA.64x16x16.F32 R56, gdesc[UR8], R56, gsb0 ;  /* 0x00200000083879f0 */ /* 0x000fe20008000838 */
[----:B------:R-:W-:Y:S01]  /*26e0*/  UIADD3 UR10, UR61, 0x86, URZ ;  /* 0x000000863d0a7890 */ /* 0x000fe2000fffe03f */
[----:B------:R-:W-:Y:S01]  /*26f0*/  UMOV UR11, 0x40000040 ;  /* 0x40000040000b7882 */ /* 0x000fe20000000000 */
[----:B------:R-:W-:Y:S02]  /*2700*/  WARPGROUP.DEPBAR.LE gsb0, 0x0 ;  /* 0x00008000000079c5 */ /* 0x000fe40000010000 */
[----:B------:R-:W-:-:S06]  /*2710*/  WARPGROUP.ARRIVE ;  /* 0x00000000000079c5 */ /* 0x000fcc0000000000 */
[----:B------:R-:W-:Y:S01]  /*2720*/  HGMMA.64x16x16.F32 R48, gdesc[UR8], R48, gsb0 ;  /* 0x00200000083079f0 */ /* 0x000fe20008000830 */
        /* <DEDUP_REMOVED lines=9> */
[----:B------:R-:W-:Y:S01]  /*27c0*/  UMOV UR14, UR16 ;  /* 0x00000010000e7c82 */ /* 0x000fe20008000000 */
[----:B------:R-:W-:Y:S01]  /*27d0*/  UIADD3 UR16, UR6, 0x402, URZ ;  /* 0x0000040206107890 */ /* 0x000fe2000fffe03f */
        /* <DEDUP_REMOVED lines=9> */
[----:B------:R-:W-:Y:S02]  /*2870*/  UIADD3 UR10, UR61, 0x400, URZ ;  /* 0x000004003d0a7890 */ /* 0x000fe4000fffe03f */
        /* <DEDUP_REMOVED lines=26> */
[----:B------:R-:W-:Y:S02]  /*2a20*/  UMOV UR15, 0x40000040 ;  /* 0x40000040000f7882 */ /* 0x000fe40000000000 */
[----:B------:R-:W-:Y:S01]  /*2a30*/  UMOV UR57, UR15 ;  /* 0x0000000f00397c82 */ /* 0x000fe20008000000 */
[----:B------:R-:W-:Y:S01]  /*2a40*/  IMAD.U32 R11, RZ, RZ, UR15 ;  /* 0x0000000fff0b7e24 */ /* 0x000fe2000f8e00ff */
        /* <DEDUP_REMOVED lines=25> */
[----:B------:R-:W-:Y:S03]  /*2be0*/  HGMMA.64x16x16.F32 R24, gdesc[UR16], R24, gsb0 ;  /* 0x00200000101879f0 */ /* 0x000fe60008000818 */
        /* <DEDUP_REMOVED lines=198> */
[----:B------:R-:W-:Y:S02]  /*3850*/  UIADD3 UR10, UR6, 0xc06, URZ ;  /* 0x00000c06060a7890 */ /* 0x000fe4000fffe03f */
[----:B------:R-:W-:-:S05]  /*3860*/  UIADD3 UR6, UR61, 0x884, URZ ;  /* 0x000008843d067890 */ /* 0x000fca000fffe03f */
[----:B------:R-:W-:Y:S02]  /*3870*/  UMOV UR14, UR10 ;  /* 0x0000000a000e7c82 */ /* 0x000fe40008000000 */
[----:B------:R-:W-:Y:S01]  /*3880*/  UMOV UR56, UR14 ;  /* 0x0000000e00387c82 */ /* 0x000fe20008000000 */
[----:B------:R-:W-:Y:S01]  /*3890*/  IMAD.U32 R10, RZ, RZ, UR14 ;  /* 0x0000000eff0a7e24 */ /* 0x000fe2000f8e00ff */
        /* <DEDUP_REMOVED lines=25> */
[----:B------:R-:W-:Y:S02]  /*3a30*/  ULDC UR7, c[0x0][0x988] ;  /* 0x0002620000077ab9 */ /* 0x000fe40000000800 */
[----:B-1----:R-:W-:Y:S01]  /*3a40*/  IMAD.U32 R2, RZ, RZ, UR7 ;  /* 0x00000007ff027e24 */ /* 0x002fe2000f8e00ff */
[----:B------:R-:W-:Y:S02]  /*3a50*/  WARPGROUP.DEPBAR.LE gsb0, 0x0 ;  /* 0x00008000000079c5 */ /* 0x000fe40000010000 */
[----:B------:R-:W-:-:S06]  /*3a60*/  WARPGROUP.ARRIVE ;  /* 0x00000000000079c5 */ /* 0x000fcc0000000000 */
[----:B------:R-:W-:Y:S01]  /*3a70*/  HGMMA.64x16x16.F32 R32, gdesc[UR52], R32, gsb0 ;  /* 0x00200000342079f0 */ /* 0x000fe20008000820 */
[----:B------:R-:W-:Y:S01]  /*3a80*/  UMOV UR54, UR6 ;  /* 0x0000000600367c82 */ /* 0x000fe20008000000 */
[----:B------:R-:W-:Y:S01]  /*3a90*/  UMOV UR55, 0x40000040 ;  /* 0x4000004000377882 */ /* 0x000fe20000000000 */
[----:B------:R-:W-:Y:S01]  /*3aa0*/  ULDC UR6, c[0x0][0x9d8] ;  /* 0x0002760000067ab9 */ /* 0x000fe20000000800 */
[----:B------:R-:W-:Y:S02]  /*3ab0*/  WARPGROUP.DEPBAR.LE gsb0, 0x0 ;  /* 0x00008000000079c5 */ /* 0x000fe40000010000 */
[----:B------:R-:W-:-:S06]  /*3ac0*/  WARPGROUP.ARRIVE ;  /* 0x00000000000079c5 */ /* 0x000fcc0000000000 */
[----:B------:R-:W-:Y:S03]  /*3ad0*/  HGMMA.64x16x16.F32 R24, gdesc[UR52], R24, gsb0 ;  /* 0x00200000341879f0 */ /* 0x000fe60008000818 */
        /* <DEDUP_REMOVED lines=8> */
[----:B------:R-:W-:Y:S01]  /*3b60*/  WARPGROUP.ARRIVE ;  /* 0x00000000000079c5 */ /* 0x000fe20000000000 */
[----:B------:R-:W-:Y:S01]  /*3b70*/  FMUL.FTZ R58, R58, UR6 ;  /* 0x000000063a3a7c20 */ /* 0x000fe20008410000 */
[----:B------:R-:W-:Y:S01]  /*3b80*/  FMUL.FTZ R59, R59, UR6 ;  /* 0x000000063b3b7c20 */ /* 0x000fe20008410000 */
[----:B------:R-:W-:Y:S01]  /*3b90*/  FMUL.FTZ R62, R62, UR6 ;  /* 0x000000063e3e7c20 */ /* 0x000fe20008410000 */
[----:B------:R-:W-:Y:S01]  /*3ba0*/  FMUL.FTZ R63, R63, UR6 ;  /* 0x000000063f3f7c20 */ /* 0x000fe20008410000 */
[----:B------:R-:W-:Y:S01]  /*3bb0*/  FMUL.FTZ R56, R56, UR6 ;  /* 0x0000000638387c20 */ /* 0x000fe20008410000 */
[----:B------:R-:W-:Y:S01]  /*3bc0*/  HGMMA.64x16x16.F32 R48, gdesc[UR56], R48, gsb0 ;  /* 0x00200000383079f0 */ /* 0x000fe20008000830 */
[----:B------:R-:W-:Y:S01]  /*3bd0*/  UIADD3 UR58, UR61, 0x886, URZ ;  /* 0x000008863d3a7890 */ /* 0x000fe2000fffe03f */
[----:B------:R-:W0:Y:S01]  /*3be0*/  MUFU.TANH R58, R58 ;  /* 0x0000003a003a7308 */ /* 0x000e220000002400 */
[----:B------:R-:W-:Y:S01]  /*3bf0*/  UMOV UR56, UR14 ;  /* 0x0000000e00387c82 */ /* 0x000fe20008000000 */
[----:B------:R-:W-:Y:S01]  /*3c00*/  UMOV UR57, UR15 ;  /* 0x0000000f00397c82 */ /* 0x000fe20008000000 */
[----:B------:R-:W-:Y:S01]  /*3c10*/  UMOV UR59, 0x40000040 ;  /* 0x40000040003b7882 */ /* 0x000fe20000000000 */
[----:B------:R-:W-:Y:S01]  /*3c20*/  FMUL.FTZ R57, R57, UR6 ;  /* 0x0000000639397c20 */ /* 0x000fe20008410000 */
[----:B------:R-:W-:Y:S01]  /*3c30*/  FMUL.FTZ R60, R60, UR6 ;  /* 0x000000063c3c7c20 */ /* 0x000fe20008410000 */
[----:B------:R-:W-:-:S02]  /*3c40*/  FMUL.FTZ R61, R61, UR6 ;  /* 0x000000063d3d7c20 */ /* 0x000fc40008410000 */
[----:B------:R-:W1:Y:S08]  /*3c50*/  MUFU.TANH R59, R59 ;  /* 0x0000003b003b7308 */ /* 0x000e700000002400 */
[----:B------:R-:W2:Y:S01]  /*3c60*/  MUFU.TANH R62, R62 ;  /* 0x0000003e003e7308 */ /* 0x000ea20000002400 */
[----:B0-----:R-:W-:Y:S01]  /*3c70*/  FSEL R15, R58, -INF , P6 ;  /* 0xff8000003a0f7808 */ /* 0x001fe20003000000 */
[----:B------:R-:W-:-:S06]  /*3c80*/  IMAD.MOV.U32 R58, RZ, RZ, R151 ;  /* 0x000000ffff3a7224 */ /* 0x000fcc00078e0097 */
[----:B------:R-:W0:Y:S01]  /*3c90*/  MUFU.TANH R63, R63 ;  /* 0x0000003f003f7308 */ /* 0x000e220000002400 */
[----:B-1----:R-:W-:-:S04]  /*3ca0*/  FSEL R59, R59, -INF , P5 ;  /* 0xff8000003b3b7808 */ /* 0x002fc80002800000 */
[----:B------:R-:W-:-:S03]  /*3cb0*/  FMNMX.FTZ R0, R15, R59, !PT ;  /* 0x0000003b0f007209 */ /* 0x000fc60007810000 */
[----:B------:R-:W1:Y:S01]  /*3cc0*/  MUFU.TANH R56, R56 ;  /* 0x0000003800387308 */ /* 0x000e620000002400 */
[----:B--2---:R-:W-:Y:S01]  /*3cd0*/  FSEL R65, R62, -INF , P4 ;  /* 0xff8000003e417808 */ /* 0x004fe20002000000 */
[----:B------:R-:W-:-:S03]  /*3ce0*/  IMAD.MOV.U32 R62, RZ, RZ, R151 ;  /* 0x000000ffff3e7224 */ /* 0x000fc600078e0097 */
[----:B------:R-:W-:-:S03]  /*3cf0*/  FMNMX.FTZ R0, R65, R0, !PT ;  /* 0x0000000041007209 */ /* 0x000fc60007810000 */
[----:B------:R-:W2:Y:S01]  /*3d00*/  MUFU.TANH R57, R57 ;  /* 0x0000003900397308 */ /* 0x000ea20000002400 */
[----:B0-----:R-:W-:-:S04]  /*3d10*/  FSEL R63, R63, -INF , P2 ;  /* 0xff8000003f3f7808 */ /* 0x001fc80001000000 */
[----:B------:R-:W-:-:S03]  /*3d20*/  FMNMX.FTZ R0, R63, R0, !PT ;  /* 0x000000003f007209 */ /* 0x000fc60007810000 */
[----:B------:R-:W0:Y:S01]  /*3d30*/  MUFU.TANH R60, R60 ;  /* 0x0000003c003c7308 */ /* 0x000e220000002400 */
[----:B-1----:R-:W-:Y:S01]  /*3d40*/  FSEL R3, R56, -INF , P6 ;  /* 0xff80000038037808 */ /* 0x002fe20003000000 */
        /* <DEDUP_REMOVED lines=9> */
[----:B------:R-:W1:Y:S01]  /*3de0*/  MUFU.TANH R50, R50 ;  /* 0x0000003200327308 */ /* 0x000e620000002400 */
[----:B------:R-:W-:Y:S01]  /*3df0*/  UMOV UR56, UR14 ;  /* 0x0000000e00387c82 */ /* 0x000fe20008000000 */
[----:B------:R-:W-:Y:S01]  /*3e00*/  UMOV UR57, UR15 ;  /* 0x0000000f00397c82 */ /* 0x000fe20008000000 */
[----:B------:R-:W-:Y:S01]  /*3e10*/  UMOV UR59, 0x40000040 ;  /* 0x40000040003b7882 */ /* 0x000fe20000000000 */
[----:B------:R-:W-:Y:S01]  /*3e20*/  FMUL.FTZ R49, R49, UR6 ;  /* 0x0000000631317c20 */ /* 0x000fe20008410000 */
[----:B------:R-:W-:Y:S01]  /*3e30*/  FMUL.FTZ R52, R52, UR6 ;  /* 0x0000000634347c20 */ /* 0x000fe20008410000 */
[----:B------:R-:W-:Y:S01]  /*3e40*/  ISETP.GT.AND P6, PT, R23, 0x11, PT ;  /* 0x000000111700780c */ /* 0x000fe20003fc4270 */
[----:B------:R-:W-:Y:S01]  /*3e50*/  FMUL.FTZ R53, R53, UR6 ;  /* 0x0000000635357c20 */ /* 0x000fe20008410000 */
[----:B------:R-:W3:Y:S01]  /*3e60*/  MUFU.TANH R51, R51 ;  /* 0x0000003300337308 */ /* 0x000ee20000002400 */
[----:B--2---:R-:W-:Y:S01]  /*3e70*/  FSEL R57, R57, -INF , P5 ;  /* 0xff80000039397808 */ /* 0x004fe20002800000 */
[----:B------:R-:W-:Y:S01]  /*3e80*/  IMAD.MOV.U32 R56, RZ, RZ, R151 ;  /* 0x000000ffff387224 */ /* 0x000fe200078e0097 */
[----:B------:R-:W-:-:S02]  /*3e90*/  ISETP.GT.AND P5, PT, R23, 0x18, PT ;  /* 0x000000181700780c */ /* 0x000fc40003fa4270 */
[----:B0-----:R-:W-:Y:S02]  /*3ea0*/  FSEL R21, R60, -INF , P4 ;  /* 0xff8000003c157808 */ /* 0x001fe40002000000 */
[----:B------:R-:W-:Y:S01]  /*3eb0*/  ISETP.GT.AND P4, PT, R23, 0x19, PT ;  /* 0x000000191700780c */ /* 0x000fe20003f84270 */
[----:B------:R-:W0:Y:S01]  /*3ec0*/  MUFU.TANH R54, R54 ;  /* 0x0000003600367308 */ /* 0x000e220000002400 */
[----:B-1----:R-:W-:Y:S02]  /*3ed0*/  FSEL R69, R50, -INF , P3 ;  /* 0xff80000032457808 */ /* 0x002fe40001800000 */
[-C--:B------:R-:W-:Y:S02]  /*3ee0*/  MOV R60, R151.reuse ;  /* 0x00000097003c7202 */ /* 0x080fe40000000f00 */
[----:B------:R-:W-:Y:S02]  /*3ef0*/  FMNMX.FTZ R0, R69, R0, !PT ;  /* 0x0000000045007209 */ /* 0x000fe40007810000 */
[----:B------:R-:W-:Y:S01]  /*3f00*/  MOV R50, R151 ;  /* 0x0000009700327202 */ /* 0x000fe20000000f00 */
[----:B------:R-:W1:Y:S01]  /*3f10*/  MUFU.TANH R61, R61 ;  /* 0x0000003d003d7308 */ /* 0x000e620000002400 */
[----:B---3--:R-:W-:-:S04]  /*3f20*/  FSEL R51, R51, -INF , P6 ;  /* 0xff80000033337808 */ /* 0x008fc80003000000 */
[----:B------:R-:W-:-:S03]  /*3f30*/  FMNMX.FTZ R0, R51, R0, !PT ;  /* 0x0000000033007209 */ /* 0x000fc60007810000 */
[----:B------:R-:W2:Y:S01]  /*3f40*/  MUFU.TANH R55, R55 ;  /* 0x0000003700377308 */ /* 0x000ea20000002400 */
[----:B0-----:R-:W-:Y:S01]  /*3f50*/  FSEL R73, R54, -INF , P5 ;  /* 0xff80000036497808 */ /* 0x001fe20002800000 */
[----:B------:R-:W-:-:S03]  /*3f60*/  IMAD.MOV.U32 R54, RZ, RZ, R151 ;  /* 0x000000ffff367224 */ /* 0x000fc600078e0097 */
[----:B------:R-:W-:-:S03]  /*3f70*/  FMNMX.FTZ R0, R73, R0, !PT ;  /* 0x0000000049007209 */ /* 0x000fc60007810000 */
[----:B------:R-:W0:Y:S01]  /*3f80*/  MUFU.TANH R48, R48 ;  /* 0x0000003000307308 */ /* 0x000e220000002400 */
[----:B-1----:R-:W-:Y:S02]  /*3f90*/  FSEL R61, R61, -INF , P2 ;  /* 0xff8000003d3d7808 */ /* 0x002fe40001000000 */
[----:B------:R-:W-:-:S05]  /*3fa0*/  ISETP.GT.AND P2, PT, R23, 0x20, PT ;  /* 0x000000201700780c */ /* 0x000fca0003f44270 */
[----:B------:R-:W1:Y:S01]  /*3fb0*/  MUFU.TANH R49, R49 ;  /* 0x0000003100317308 */ /* 0x000e620000002400 */
[----:B--2---:R-:W-:Y:S01]  /*3fc0*/  FSEL R55, R55, -INF , P4 ;  /* 0xff80000037377808 */ /* 0x004fe20002000000 */
[----:B------:R-:W-:Y:S02]  /*3fd0*/  WARPGROUP.DEPBAR.LE gsb0, 0x0 ;  /* 0x00008000000079c5 */ /* 0x000fe40000010000 */
[----:B------:R-:W-:Y:S01]  /*3fe0*/  WARPGROUP.ARRIVE ;  /* 0x00000000000079c5 */ /* 0x000fe20000000000 */
[----:B------:R-:W-:Y:S01]  /*3ff0*/  FMUL.FTZ R42, R42, UR6 ;  /* 0x000000062a2a7c20 */ /* 0x000fe20008410000 */
[----:B------:R-:W-:Y:S01]  /*4000*/  FMUL.FTZ R43, R43, UR6 ;  /* 0x000000062b2b7c20 */ /* 0x000fe20008410000 */
[----:B------:R-:W-:Y:S01]  /*4010*/  FMUL.FTZ R46, R46, UR6 ;  /* 0x000000062e2e7c20 */ /* 0x000fe20008410000 */
[----:B------:R-:W-:Y:S01]  /*4020*/  FMUL.FTZ R47, R47, UR6 ;  /* 0x000000062f2f7c20 */ /* 0x000fe20008410000 */
[----:B------:R-:W2:Y:S01]  /*4030*/  MUFU.TANH R52, R52 ;  /* 0x0000003400347308 */ /* 0x000ea20000002400 */
[----:B------:R-:W-:Y:S01]  /*4040*/  HGMMA.64x16x16.F32 R32, gdesc[UR56], R32, gsb0 ;  /* 0x00200000382079f0 */ /* 0x000fe20008000820 */
[----:B------:R-:W-:Y:S01]  /*4050*/  UIADD3 UR58, UR61, 0x986, URZ ;  /* 0x000009863d3a7890 */ /* 0x000fe2000fffe03f */
[----:B------:R-:W-:Y:S01]  /*4060*/  FMUL.FTZ R41, R41, UR6 ;  /* 0x0000000629297c20 */ /* 0x000fe20008410000 */
[----:B------:R-:W-:Y:S01]  /*4070*/  UMOV UR56, UR14 ;  /* 0x0000000e00387c82 */ /* 0x000fe20008000000 */
[----:B------:R-:W-:Y:S01]  /*4080*/  UMOV UR57, UR15 ;  /* 0x0000000f00397c82 */ /* 0x000fe20008000000 */
[----:B------:R-:W-:Y:S01]  /*4090*/  UMOV UR59, 0x40000040 ;  /* 0x40000040003b7882 */ /* 0x000fe20000000000 */
[----:B------:R-:W-:Y:S01]  /*40a0*/  FMUL.FTZ R40, R40, UR6 ;  /* 0x0000000628287c20 */ /* 0x000fe20008410000 */
[----:B------:R-:W3:Y:S01]  /*40b0*/  MUFU.TANH R42, R42 ;  /* 0x0000002a002a7308 */ /* 0x000ee20000002400 */
[----:B0-----:R-:W-:Y:S01]  /*40c0*/  FSEL R67, R48, -INF , P3 ;  /* 0xff80000030437808 */ /* 0x001fe20001800000 */
[----:B------:R-:W-:Y:S01]  /*40d0*/  FMUL.FTZ R44, R44, UR6 ;  /* 0x000000062c2c7c20 */ /* 0x000fe20008410000 */
[----:B------:R-:W-:Y:S01]  /*40e0*/  ISETP.GT.AND P3, PT, R23, 0x21, PT ;  /* 0x000000211700780c */ /* 0x000fe20003f64270 */
[----:B------:R-:W-:Y:S01]  /*40f0*/  FMUL.FTZ R45, R45, UR6 ;  /* 0x000000062d2d7c20 */ /* 0x000fe20008410000 */
[----:B------:R-:W-:Y:S01]  /*4100*/  FMNMX.FTZ R0, R55, R0, !PT ;  /* 0x0000000037007209 */ /* 0x000fe20007810000 */
[----:B------:R-:W-:Y:S01]  /*4110*/  IMAD.MOV.U32 R48, RZ, RZ, R151 ;  /* 0x000000ffff307224 */ /* 0x000fe200078e0097 */
[----:B-1----:R-:W-:Y:S01]  /*4120*/  FSEL R49, R49, -INF , P6 ;  /* 0xff80000031317808 */ /* 0x002fe20003000000 */
[----:B------:R-:W0:Y:S01]  /*4130*/  MUFU.TANH R43, R43 ;  /* 0x0000002b002b7308 */ /* 0x000e220000002400 */
[----:B------:R-:W-:-:S02]  /*4140*/  ISETP.GT.AND P6, PT, R23, 0x28, PT ;  /* 0x000000281700780c */ /* 0x000fc40003fc4270 */
[----:B--2---:R-:W-:Y:S01]  /*4150*/  FSEL R71, R52, -INF , P5 ;  /* 0xff80000034477808 */ /* 0x004fe20002800000 */
[----:B------:R-:W-:Y:S01]  /*4160*/  IMAD.MOV.U32 R52, RZ, RZ, R151 ;  /* 0x000000ffff347224 */ /* 0x000fe200078e0097 */
[----:B------:R-:W-:-:S03]  /*4170*/  ISETP.GT.AND P5, PT, R23, 0x29, PT ;  /* 0x000000291700780c */ /* 0x000fc60003fa4270 */
[----:B------:R-:W1:Y:S01]  /*4180*/  MUFU.TANH R46, R46 ;  /* 0x0000002e002e7308 */ /* 0x000e620000002400 */
[----:B---3--:R-:W-:-:S04]  /*4190*/  FSEL R77, R42, -INF , P2 ;  /* 0xff8000002a4d7808 */ /* 0x008fc80001000000 */
[----:B------:R-:W-:-:S03]  /*41a0*/  FMNMX.FTZ R0, R77, R0, !PT ;  /* 0x000000004d007209 */ /* 0x000fc60007810000 */
[----:B------:R-:W2:Y:S01]  /*41b0*/  MUFU.TANH R53, R53 ;  /* 0x0000003500357308 */ /* 0x000ea20000002400 */
[----:B0-----:R-:W-:-:S04]  /*41c0*/  FSEL R43, R43, -INF , P3 ;  /* 0xff8000002b2b7808 */ /* 0x001fc80001800000 */
[----:B------:R-:W-:-:S03]  /*41d0*/  FMNMX.FTZ R0, R43, R0, !PT ;  /* 0x000000002b007209 */ /* 0x000fc60007810000 */
[----:B------:R-:W0:Y:S01]  /*41e0*/  MUFU.TANH R47, R47 ;  /* 0x0000002f002f7308 */ /* 0x000e220000002400 */
[----:B-1----:R-:W-:Y:S01]  /*41f0*/  FSEL R79, R46, -INF , P6 ;  /* 0xff8000002e4f7808 */ /* 0x002fe20003000000 */
[----:B------:R-:W-:-:S03]  /*4200*/  IMAD.MOV.U32 R46, RZ, RZ, R151 ;  /* 0x000000ffff2e7224 */ /* 0x000fc600078e0097 */
[----:B------:R-:W-:-:S03]  /*4210*/  FMNMX.FTZ R0, R79, R0, !PT ;  /* 0x000000004f007209 */ /* 0x000fc60007810000 */
[----:B------:R-:W1:Y:S01]  /*4220*/  MUFU.TANH R41, R41 ;  /* 0x0000002900297308 */ /* 0x000e620000002400 */
[----:B--2---:R-:W-:Y:S02]  /*4230*/  FSEL R53, R53, -INF , P4 ;  /* 0xff80000035357808 */ /* 0x004fe40002000000 */
[----:B------:R-:W-:Y:S01]  /*4240*/  ISETP.GT.AND P4, PT, R23, 0x30, PT ;  /* 0x000000301700780c */ /* 0x000fe20003f84270 */
[----:B------:R-:W-:Y:S02]  /*4250*/  WARPGROUP.DEPBAR.LE gsb0, 0x0 ;  /* 0x00008000000079c5 */ /* 0x000fe40000010000 */
[----:B------:R-:W-:Y:S01]  /*4260*/  WARPGROUP.ARRIVE ;  /* 0x00000000000079c5 */ /* 0x000fe20000000000 */
[----:B------:R-:W-:Y:S01]  /*4270*/  FMUL.FTZ R34, R34, UR6 ;  /* 0x0000000622227c20 */ /* 0x000fe20008410000 */
[----:B------:R-:W-:Y:S01]  /*4280*/  FMUL.FTZ R35, R35, UR6 ;  /* 0x0000000623237c20 */ /* 0x000fe20008410000 */
[----:B------:R-:W-:Y:S01]  /*4290*/  FMUL.FTZ R38, R38, UR6 ;  /* 0x0000000626267c20 */ /* 0x000fe20008410000 */
[----:B------:R-:W2:Y:S01]  /*42a0*/  MUFU.TANH R40, R40 ;  /* 0x0000002800287308 */ /* 0x000ea20000002400 */
[----:B------:R-:W-:Y:S01]  /*42b0*/  FMUL.FTZ R39, R39, UR6 ;  /* 0x0000000627277c20 */ /* 0x000fe20008410000 */
[----:B------:R-:W-:Y:S01]  /*42c0*/  HGMMA.64x16x16.F32 R24, gdesc[UR56], R24, gsb0 ;  /* 0x00200000381879f0 */ /* 0x000fe20008000818 */
[----:B------:R-:W-:Y:S01]  /*42d0*/  FMUL.FTZ R32, R32, UR6 ;  /* 0x0000000620207c20 */ /* 0x000fe20008410000 */
[----:B------:R-:W-:Y:S01]  /*42e0*/  FMUL.FTZ R33, R33, UR6 ;  /* 0x0000000621217c20 */ /* 0x000fe20008410000 */
[----:B0-----:R-:W-:Y:S01]  /*42f0*/  FSEL R81, R47, -INF , P5 ;  /* 0xff8000002f517808 */ /* 0x001fe20002800000 */
[----:B------:R-:W-:Y:S01]  /*4300*/  FMUL.FTZ R36, R36, UR6 ;  /* 0x0000000624247c20 */ /* 0x000fe20008410000 */
[----:B-1----:R-:W-:Y:S01]  /*4310*/  FSEL R41, R41, -INF , P3 ;  /* 0xff80000029297808 */ /* 0x002fe20001800000 */
[----:B------:R-:W0:Y:S01]  /*4320*/  MUFU.TANH R34, R34 ;  /* 0x0000002200227308 */ /* 0x000e220000002400 */
[----:B------:R-:W-:Y:S01]  /*4330*/  ISETP.GT.AND P3, PT, R23, 0x31, PT ;  /* 0x000000311700780c */ /* 0x000fe20003f64270 */
[----:B------:R-:W-:Y:S01]  /*4340*/  FMUL.FTZ R37, R37, UR6 ;  /* 0x0000000625257c20 */ /* 0x000fe20008410000 */
[----:B------:R-:W-:-:S05]  /*4350*/  FMNMX.FTZ R0, R81, R0, !PT ;  /* 0x0000000051007209 */ /* 0x000fca0007810000 */
[----:B------:R-:W1:Y:S01]  /*4360*/  MUFU.TANH R35, R35 ;  /* 0x0000002300237308 */ /* 0x000e620000002400 */
[----:B--2---:R-:W-:Y:S02]  /*4370*/  FSEL R75, R40, -INF , P2 ;  /* 0xff800000284b7808 */ /* 0x004fe40001000000 */
[----:B------:R-:W-:-:S05]  /*4380*/  ISETP.GT.AND P2, PT, R23, 0x38, PT ;  /* 0x000000381700780c */ /* 0x000fca0003f44270 */
[----:B------:R-:W2:Y:S01]  /*4390*/  MUFU.TANH R44, R44 ;  /* 0x0000002c002c7308 */ /* 0x000ea20000002400 */
[----:B0-----:R-:W-:-:S04]  /*43a0*/  FSEL R83, R34, -INF , P4 ;  /* 0xff80000022537808 */ /* 0x001fc80002000000 */
[----:B------:R-:W-:-:S03]  /*43b0*/  FMNMX.FTZ R0, R83, R0, !PT ;  /* 0x0000000053007209 */ /* 0x000fc60007810000 */
[----:B------:R-:W0:Y:S01]  /*43c0*/  MUFU.TANH R38, R38 ;  /* 0x0000002600267308 */ /* 0x000e220000002400 */
[----:B-1----:R-:W-:-:S04]  /*43d0*/  FSEL R85, R35, -INF , P3 ;  /* 0xff80000023557808 */ /* 0x002fc80001800000 */
[----:B------:R-:W-:-:S03]  /*43e0*/  FMNMX.FTZ R0, R85, R0, !PT ;  /* 0x0000000055007209 */ /* 0x000fc60007810000 */
[----:B------:R-:W1:Y:S01]  /*43f0*/  MUFU.TANH R45, R45 ;  /* 0x0000002d002d7308 */ /* 0x000e620000002400 */
[----:B--2---:R-:W-:Y:S01]  /*4400*/  FSEL R47, R44, -INF , P6 ;  /* 0xff8000002c2f7808 */ /* 0x004fe20003000000 */
[----:B------:R-:W-:Y:S01]  /*4410*/  IMAD.MOV.U32 R44, RZ, RZ, R151 ;  /* 0x000000ffff2c7224 */ /* 0x000fe200078e0097 */
[----:B------:R-:W-:-:S05]  /*4420*/  ISETP.GT.AND P6, PT, R23, 0x39, PT ;  /* 0x000000391700780c */ /* 0x000fca0003fc4270 */
[----:B------:R-:W2:Y:S01]  /*4430*/  MUFU.TANH R39, R39 ;  /* 0x0000002700277308 */ /* 0x000ea20000002400 */
[----:B0-----:R-:W-:-:S04]  /*4440*/  FSEL R87, R38, -INF , P2 ;  /* 0xff80000026577808 */ /* 0x001fc80001000000 */
[----:B------:R-:W-:Y:S01]  /*4450*/  FMNMX.FTZ R0, R87, R0, !PT ;  /* 0x0000000057007209 */ /* 0x000fe20007810000 */
[----:B------:R-:W-:Y:S02]  /*4460*/  WARPGROUP.DEPBAR.LE gsb0, 0x0 ;  /* 0x00008000000079c5 */ /* 0x000fe40000010000 */
[----:B------:R-:W-:Y:S01]  /*4470*/  FMUL.FTZ R26, R26, UR6 ;  /* 0x000000061a1a7c20 */ /* 0x000fe20008410000 */
[----:B------:R-:W-:Y:S01]  /*4480*/  FMUL.FTZ R27, R27, UR6 ;  /* 0x000000061b1b7c20 */ /* 0x000fe20008410000 */
[----:B------:R-:W0:Y:S01]  /*4490*/  MUFU.TANH R32, R32 ;  /* 0x0000002000207308 */ /* 0x000e220000002400 */
[----:B------:R-:W-:Y:S01]  /*44a0*/  FMUL.FTZ R30, R30, UR6 ;  /* 0x000000061e1e7c20 */ /* 0x000fe20008410000 */
[----:B------:R-:W-:Y:S01]  /*44b0*/  FMUL.FTZ R31, R31, UR6 ;  /* 0x000000061f1f7c20 */ /* 0x000fe20008410000 */
[----:B-1----:R-:W-:Y:S01]  /*44c0*/  FSEL R45, R45, -INF , P5 ;  /* 0xff8000002d2d7808 */ /* 0x002fe20002800000 */
[----:B------:R-:W-:Y:S01]  /*44d0*/  FMUL.FTZ R24, R24, UR6 ;  /* 0x0000000618187c20 */ /* 0x000fe20008410000 */
[----:B------:R-:W-:Y:S01]  /*44e0*/  ISETP.GT.AND P5, PT, R23, 0x40, PT ;  /* 0x000000401700780c */ /* 0x000fe20003fa4270 */
[----:B------:R-:W-:Y:S01]  /*44f0*/  FMUL.FTZ R25, R25, UR6 ;  /* 0x0000000619197c20 */ /* 0x000fe20008410000 */
[----:B--2---:R-:W-:Y:S01]  /*4500*/  FSEL R39, R39, -INF , P6 ;  /* 0xff80000027277808 */ /* 0x004fe20003000000 */
[----:B------:R-:W1:Y:S01]  /*4510*/  MUFU.TANH R26, R26 ;  /* 0x0000001a001a7308 */ /* 0x000e620000002400 */
[----:B------:R-:W-:Y:S01]  /*4520*/  FMUL.FTZ R28, R28, UR6 ;  /* 0x000000061c1c7c20 */ /* 0x000fe20008410000 */
[----:B------:R-:W-:Y:S01]  /*4530*/  FMUL.FTZ R29, R29, UR6 ;  /* 0x000000061d1d7c20 */ /* 0x000fe20008410000 */
[----:B------:R-:W-:-:S05]  /*4540*/  FMNMX.FTZ R0, R39, R0, !PT ;  /* 0x0000000027007209 */ /* 0x000fca0007810000 */
[----:B------:R-:W2:Y:S01]  /*4550*/  MUFU.TANH R33, R33 ;  /* 0x0000002100217308 */ /* 0x000ea20000002400 */
[----:B0-----:R-:W-:Y:S02]  /*4560*/  FSEL R35, R32, -INF , P4 ;  /* 0xff80000020237808 */ /* 0x001fe40002000000 */
[----:B------:R-:W-:-:S05]  /*4570*/  ISETP.GT.AND P4, PT, R23, 0x41, PT ;  /* 0x000000411700780c */ /* 0x000fca0003f84270 */
[----:B------:R-:W0:Y:S01]  /*4580*/  MUFU.TANH R27, R27 ;  /* 0x0000001b001b7308 */ /* 0x000e220000002400 */
[----:B-1----:R-:W-:-:S04]  /*4590*/  FSEL R89, R26, -INF , P5 ;  /* 0xff8000001a597808 */ /* 0x002fc80002800000 */
[----:B------:R-:W-:-:S03]  /*45a0*/  FMNMX.FTZ R0, R89, R0, !PT ;  /* 0x0000000059007209 */ /* 0x000fc60007810000 */
[----:B------:R-:W1:Y:S01]  /*45b0*/  MUFU.TANH R36, R36 ;  /* 0x0000002400247308 */ /* 0x000e620000002400 */
[----:B--2---:R-:W-:Y:S02]  /*45c0*/  FSEL R33, R33, -INF , P3 ;  /* 0xff80000021217808 */ /* 0x004fe40001800000 */
[----:B------:R-:W-:-:S05]  /*45d0*/  ISETP.GT.AND P3, PT, R23, 0x48, PT ;  /* 0x000000481700780c */ /* 0x000fca0003f64270 */
[----:B------:R-:W2:Y:S01]  /*45e0*/  MUFU.TANH R30, R30 ;  /* 0x0000001e001e7308 */ /* 0x000ea20000002400 */
[----:B0-----:R-:W-:-:S04]  /*45f0*/  FSEL R91, R27, -INF , P4 ;  /* 0xff8000001b5b7808 */ /* 0x001fc80002000000 */
[----:B------:R-:W-:-:S03]  /*4600*/  FMNMX.FTZ R0, R91, R0, !PT ;  /* 0x000000005b007209 */ /* 0x000fc60007810000 */
[----:B------:R-:W0:Y:S01]  /*4610*/  MUFU.TANH R31, R31 ;  /* 0x0000001f001f7308 */ /* 0x000e220000002400 */
[----:B-1----:R-:W-:Y:S02]  /*4620*/  FSEL R27, R36, -INF , P2 ;  /* 0xff800000241b7808 */ /* 0x002fe40001000000 */
[----:B------:R-:W-:-:S05]  /*4630*/  ISETP.GT.AND P2, PT, R23, 0x49, PT ;  /* 0x000000491700780c */ /* 0x000fca0003f44270 */
[----:B------:R-:W1:Y:S01]  /*4640*/  MUFU.TANH R37, R37 ;  /* 0x0000002500257308 */ /* 0x000e620000002400 */
[----:B--2---:R-:W-:-:S04]  /*4650*/  FSEL R93, R30, -INF , P3 ;  /* 0xff8000001e5d7808 */ /* 0x004fc80001800000 */
[----:B------:R-:W-:-:S03]  /*4660*/  FMNMX.FTZ R0, R93, R0, !PT ;  /* 0x000000005d007209 */ /* 0x000fc60007810000 */
[----:B------:R-:W-:Y:S01]  /*4670*/  MUFU.TANH R24, R24 ;  /* 0x0000001800187308 */ /* 0x000fe20000002400 */
[----:B0-----:R-:W-:-:S04]  /*4680*/  FSEL R31, R31, -INF , P2 ;  /* 0xff8000001f1f7808 */ /* 0x001fc80001000000 */
[----:B------:R-:W-:-:S03]  /*4690*/  FMNMX.FTZ R0, R31, R0, !PT ;  /* 0x000000001f007209 */ /* 0x000fc60007810000 */
[----:B------:R-:W0:Y:S01]  /*46a0*/  MUFU.TANH R25, R25 ;  /* 0x0000001900197308 */ /* 0x000e220000002400 */
[----:B-1----:R-:W-:Y:S01]  /*46b0*/  FSEL R37, R37, -INF , P6 ;  /* 0xff80000025257808 */ /* 0x002fe20003000000 */
[----:B------:R-:W1:Y:S06]  /*46c0*/  SHFL.BFLY PT, R7, R0, 0x2, 0x1f ;  /* 0x0c401f0000077f89 */ /* 0x000e6c00000e0000 */
[----:B------:R-:W2:Y:S08]  /*46d0*/  MUFU.TANH R28, R28 ;  /* 0x0000001c001c7308 */ /* 0x000eb00000002400 */
[----:B------:R-:W3:Y:S01]  /*46e0*/  MUFU.TANH R29, R29 ;  /* 0x0000001d001d7308 */ /* 0x000ee20000002400 */
[----:B0-----:R-:W-:-:S02]  /*46f0*/  FSEL R25, R25, -INF , P4 ;  /* 0xff80000019197808 */ /* 0x001fc40002000000 */
[----:B--2---:R-:W-:Y:S02]  /*4700*/  FSEL R23, R28, -INF , P3 ;  /* 0xff8000001c177808 */ /* 0x004fe40001800000 */
[----:B-1----:R-:W-:Y:S02]  /*4710*/  FMNMX.FTZ R6, R0, R7, !PT ;  /* 0x0000000700067209 */ /* 0x002fe40007810000 */
[----:B------:R-:W-:-:S03]  /*4720*/  FMNMX.FTZ R0, R3, R57, !PT ;  /* 0x0000003903007209 */ /* 0x000fc60007810000 */
[----:B------:R-:W0:Y:S01]  /*4730*/  SHFL.BFLY PT, R7, R6, 0x1, 0x1f ;  /* 0x0c201f0006077f89 */ /* 0x000e2200000e0000 */
[----:B------:R-:W-:Y:S02]  /*4740*/  FMNMX.FTZ R0, R21, R0, !PT ;  /* 0x0000000015007209 */ /* 0x000fe40007810000 */
[----:B---3--:R-:W-:Y:S02]  /*4750*/  FSEL R29, R29, -INF , P2 ;  /* 0xff8000001d1d7808 */ /* 0x008fe40001000000 */
[----:B------:R-:W-:-:S04]  /*4760*/  FMNMX.FTZ R0, R61, R0, !PT ;  /* 0x000000003d007209 */ /* 0x000fc80007810000 */
[----:B------:R-:W-:-:S04]  /*4770*/  FMNMX.FTZ R0, R67, R0, !PT ;  /* 0x0000000043007209 */ /* 0x000fc80007810000 */
[----:B------:R-:W-:-:S04]  /*4780*/  FMNMX.FTZ R0, R49, R0, !PT ;  /* 0x0000000031007209 */ /* 0x000fc80007810000 */
[----:B------:R-:W-:-:S04]  /*4790*/  FMNMX.FTZ R0, R71, R0, !PT ;  /* 0x0000000047007209 */ /* 0x000fc80007810000 */
[----:B------:R-:W-:Y:S02]  /*47a0*/  FMNMX.FTZ R0, R53, R0, !PT ;  /* 0x0000000035007209 */ /* 0x000fe40007810000 */
[----:B0-----:R-:W-:Y:S02]  /*47b0*/  FMNMX.FTZ R7, R6, R7, !PT ;  /* 0x0000000706077209 */ /* 0x001fe40007810000 */
[----:B------:R-:W-:Y:S02]  /*47c0*/  FMNMX.FTZ R0, R75, R0, !PT ;  /* 0x000000004b007209 */ /* 0x000fe40007810000 */
[C---:B------:R-:W-:Y:S01]  /*47d0*/  FSETP.NEU.FTZ.AND P0, PT, R7.reuse, -INF , PT ;  /* 0xff8000000700780b */ /* 0x040fe20003f1d000 */
[----:B------:R-:W-:Y:S01]  /*47e0*/  FMUL.FTZ R8, R7, R2 ;  /* 0x0000000207087220 */ /* 0x000fe20000410000 */
[----:B------:R-:W-:-:S04]  /*47f0*/  FMNMX.FTZ R0, R41, R0, !PT ;  /* 0x0000000029007209 */ /* 0x000fc80007810000 */
[----:B------:R-:W-:Y:S02]  /*4800*/  FMNMX.FTZ R0, R47, R0, !PT ;  /* 0x000000002f007209 */ /* 0x000fe40007810000 */
[----:B------:R-:W-:Y:S02]  /*4810*/  FSEL R8, R8, RZ, P0 ;  /* 0x000000ff08087208 */ /* 0x000fe40000000000 */
[----:B------:R-:W-:Y:S02]  /*4820*/  FMNMX.FTZ R0, R45, R0, !PT ;  /* 0x000000002d007209 */ /* 0x000fe40007810000 */
[----:B------:R-:W-:Y:S01]  /*4830*/  ISETP.NE.AND P0, PT, R14, RZ, PT ;  /* 0x000000ff0e00720c */ /* 0x000fe20003f05270 */
[--C-:B------:R-:W-:Y:S01]  /*4840*/  FFMA.FTZ R15, R15, R2, -R8.reuse ;  /* 0x000000020f0f7223 */ /* 0x100fe20000010808 */
[----:B------:R-:W-:Y:S01]  /*4850*/  FMNMX.FTZ R0, R35, R0, !PT ;  /* 0x0000000023007209 */ /* 0x000fe20007810000 */
[-CC-:B------:R-:W-:Y:S01]  /*4860*/  FFMA.FTZ R6, R51, R2.reuse, -R8.reuse ;  /* 0x0000000233067223 */ /* 0x180fe20000010808 */
[--C-:B------:R-:W-:Y:S01]  /*4870*/  FFMA.FTZ R59, R59, R2, -R8.reuse ;  /* 0x000000023b3b7223 */ /* 0x100fe20000010808 */
[----:B------:R0:W-:Y:S01]  /*4880*/  MUFU.EX2 R209, R15 ;  /* 0x0000000f00d17308 */ /* 0x0001e20000000800 */
[----:B------:R-:W-:Y:S01]  /*4890*/  FMNMX.FTZ R0, R33, R0, !PT ;  /* 0x0000000021007209 */ /* 0x000fe20007810000 */
[-CC-:B------:R-:W-:Y:S01]  /*48a0*/  FFMA.FTZ R65, R65, R2.reuse, -R8.reuse ;  /* 0x0000000241417223 */ /* 0x180fe20000010808 */
[-CC-:B------:R-:W-:Y:S01]  /*48b0*/  FFMA.FTZ R63, R63, R2.reuse, -R8.reuse ;  /* 0x000000023f3f7223 */ /* 0x180fe20000010808 */
[--C-:B------:R-:W-:Y:S01]  /*48c0*/  FFMA.FTZ R69, R69, R2, -R8.reuse ;  /* 0x0000000245457223 */ /* 0x100fe20000010808 */
[----:B------:R-:W-:Y:S01]  /*48d0*/  FMNMX.FTZ R0, R27, R0, !PT ;  /* 0x000000001b007209 */ /* 0x000fe20007810000 */
[-CC-:B------:R-:W-:Y:S01]  /*48e0*/  FFMA.FTZ R73, R73, R2.reuse, -R8.reuse ;  /* 0x0000000249497223 */ /* 0x180fe20000010808 */
[-CC-:B------:R-:W-:Y:S01]  /*48f0*/  FFMA.FTZ R55, R55, R2.reuse, -R8.reuse ;  /* 0x0000000237377223 */ /* 0x180fe20000010808 */
[----:B------:R1:W-:Y:S01]  /*4900*/  MUFU.EX2 R14, R59 ;  /* 0x0000003b000e7308 */ /* 0x0003e20000000800 */
[----:B0-----:R-:W-:Y:S01]  /*4910*/  FSEL R15, R24, -INF , P5 ;  /* 0xff800000180f7808 */ /* 0x001fe20002800000 */
[--C-:B------:R-:W-:Y:S01]  /*4920*/  FFMA.FTZ R77, R77, R2, -R8.reuse ;  /* 0x000000024d4d7223 */ /* 0x100fe20000010808 */
[----:B------:R-:W-:Y:S01]  /*4930*/  FMNMX.FTZ R0, R37, R0, !PT ;  /* 0x0000000025007209 */ /* 0x000fe20007810000 */
[-CC-:B------:R-:W-:Y:S01]  /*4940*/  FFMA.FTZ R43, R43, R2.reuse, -R8.reuse ;  /* 0x000000022b2b7223 */ /* 0x180fe20000010808 */
[-CC-:B------:R-:W-:Y:S01]  /*4950*/  FFMA.FTZ R79, R79, R2.reuse, -R8.reuse ;  /* 0x000000024f4f7223 */ /* 0x180fe20000010808 */
[--C-:B------:R-:W-:Y:S01]  /*4960*/  FFMA.FTZ R81, R81, R2, -R8.reuse ;  /* 0x0000000251517223 */ /* 0x100fe20000010808 */
[----:B------:R-:W-:Y:S01]  /*4970*/  FMNMX.FTZ R0, R15, R0, !PT ;  /* 0x000000000f007209 */ /* 0x000fe20007810000 */
[----:B------:R-:W-:Y:S01]  /*4980*/  MUFU.EX2 R24, R6 ;  /* 0x0000000600187308 */ /* 0x000fe20000000800 */
[-CC-:B------:R-:W-:Y:S01]  /*4990*/  FFMA.FTZ R83, R83, R2.reuse, -R8.reuse ;  /* 0x0000000253537223 */ /* 0x180fe20000010808 */
[--C-:B------:R-:W-:Y:S01]  /*49a0*/  FFMA.FTZ R85, R85, R2, -R8.reuse ;  /* 0x0000000255557223 */ /* 0x100fe20000010808 */
[----:B------:R-:W-:Y:S01]  /*49b0*/  FMNMX.FTZ R0, R25, R0, !PT ;  /* 0x0000000019007209 */ /* 0x000fe20007810000 */
[-CC-:B------:R-:W-:Y:S01]  /*49c0*/  FFMA.FTZ R87, R87, R2.reuse, -R8.reuse ;  /* 0x0000000257577223 */ /* 0x180fe20000010808 */
[-CC-:B------:R-:W-:Y:S01]  /*49d0*/  FFMA.FTZ R39, R39, R2.reuse, -R8.reuse ;  /* 0x0000000227277223 */ /* 0x180fe20000010808 */
[--C-:B------:R-:W-:Y:S01]  /*49e0*/  FFMA.FTZ R89, R89, R2, -R8.reuse ;  /* 0x0000000259597223 */ /* 0x100fe20000010808 */
[----:B------:R-:W-:Y:S01]  /*49f0*/  FMNMX.FTZ R0, R23, R0, !PT ;  /* 0x0000000017007209 */ /* 0x000fe20007810000 */
[-CC-:B------:R-:W-:Y:S01]  /*4a00*/  FFMA.FTZ R91, R91, R2.reuse, -R8.reuse ;  /* 0x000000025b5b7223 */ /* 0x180fe20000010808 */
[-CC-:B------:R-:W-:Y:S01]  /*4a10*/  FFMA.FTZ R93, R93, R2.reuse, -R8.reuse ;  /* 0x000000025d5d7223 */ /* 0x180fe20000010808 */
[----:B------:R-:W-:Y:S01]  /*4a20*/  FFMA.FTZ R31, R31, R2, -R8 ;  /* 0x000000021f1f7223 */ /* 0x000fe20000010808 */
[----:B------:R-:W-:Y:S01]  /*4a30*/  FMNMX.FTZ R0, R29, R0, !PT ;  /* 0x000000001d007209 */ /* 0x000fe20007810000 */
[----:B------:R-:W-:Y:S01]  /*4a40*/  MUFU.EX2 R65, R65 ;  /* 0x0000004100417308 */ /* 0x000fe20000000800 */
[----:B-1----:R-:W-:-:S03]  /*4a50*/  IMAD.MOV.U32 R59, RZ, RZ, R151 ;  /* 0x000000ffff3b7224 */ /* 0x002fc600078e0097 */
[----:B------:R-:W0:Y:S04]  /*4a60*/  SHFL.BFLY PT, R51, R0, 0x2, 0x1f ;  /* 0x0c401f0000337f89 */ /* 0x000e2800000e0000 */
[----:B------:R1:W2:Y:S08]  /*4a70*/  MUFU.EX2 R20, R63 ;  /* 0x0000003f00147308 */ /* 0x0002b00000000800 */
[----:B------:R-:W3:Y:S01]  /*4a80*/  MUFU.EX2 R69, R69 ;  /* 0x0000004500457308 */ /* 0x000ee20000000800 */
[----:B-1----:R-:W-:-:S07]  /*4a90*/  IMAD.MOV.U32 R63, RZ, RZ, R151 ;  /* 0x000000ffff3f7224 */ /* 0x002fce00078e0097 */
[----:B------:R-:W-:Y:S01]  /*4aa0*/  MUFU.EX2 R73, R73 ;  /* 0x0000004900497308 */ /* 0x000fe20000000800 */
[----:B--2---:R-:W-:Y:S02]  /*4ab0*/  F2FP.F16.F32.PACK_AB R211, R20, R65 ;  /* 0x0000004114d3723e */ /* 0x004fe400000000ff */
[----:B0-----:R-:W-:-:S05]  /*4ac0*/  FMNMX.FTZ R51, R0, R51, !PT ;  /* 0x0000003300337209 */ /* 0x001fca0007810000 */
[----:B------:R-:W-:Y:S01]  /*4ad0*/  MUFU.EX2 R38, R31 ;  /* 0x0000001f00267308 */ /* 0x000fe20000000800 */
[----:B------:R-:W0:Y:S01]  /*4ae0*/  SHFL.BFLY PT, R6, R51, 0x1, 0x1f ;  /* 0x0c201f0033067f89 */ /* 0x000e2200000e0000 */
[----:B---3--:R-:W-:-:S06]  /*4af0*/  F2FP.F16.F32.PACK_AB R205, R24, R69 ;  /* 0x0000004518cd723e */ /* 0x008fcc00000000ff */
[----:B------:R1:W2:Y:S08]  /*4b00*/  MUFU.EX2 R26, R55 ;  /* 0x00000037001a7308 */ /* 0x0002b00000000800 */
[----:B------:R-:W-:Y:S01]  /*4b10*/  MUFU.EX2 R77, R77 ;  /* 0x0000004d004d7308 */ /* 0x000fe20000000800 */
[----:B-1----:R-:W-:-:S07]  /*4b20*/  MOV R55, R151 ;  /* 0x0000009700377202 */ /* 0x002fce0000000f00 */
[----:B------:R1:W-:Y:S01]  /*4b30*/  MUFU.EX2 R34, R39 ;  /* 0x0000002700227308 */ /* 0x0003e20000000800 */
[----:B0-----:R-:W-:Y:S01]  /*4b40*/  FMNMX.FTZ R6, R51, R6, !PT ;  /* 0x0000000633067209 */ /* 0x001fe20007810000 */
[----:B------:R-:W-:Y:S01]  /*4b50*/  IMAD.MOV.U32 R51, RZ, RZ, R151 ;  /* 0x000000ffff337224 */ /* 0x000fe200078e0097 */
[----:B--2---:R-:W-:Y:S02]  /*4b60*/  F2FP.F16.F32.PACK_AB R207, R26, R73 ;  /* 0x000000491acf723e */ /* 0x004fe400000000ff */
[C---:B------:R-:W-:Y:S01]  /*4b70*/  FSETP.NEU.FTZ.AND P2, PT, R6.reuse, -INF , PT ;  /* 0xff8000000600780b */ /* 0x040fe20003f5d000 */
[----:B------:R-:W-:Y:S02]  /*4b80*/  FMUL.FTZ R0, R6, R2 ;  /* 0x0000000206007220 */ /* 0x000fe40000410000 */
[----:B------:R-:W-:Y:S03]  /*4b90*/  MUFU.EX2 R28, R43 ;  /* 0x0000002b001c7308 */ /* 0x000fe60000000800 */
[----:B------:R-:W-:Y:S01]  /*4ba0*/  FSEL R8, R0, RZ, P2 ;  /* 0x000000ff00087208 */ /* 0x000fe20001000000 */
[----:B------:R-:W-:Y:S01]  /*4bb0*/  FADD.FTZ R0, R209, R14 ;  /* 0x0000000ed1007221 */ /* 0x000fe20000010000 */
[----:B------:R-:W-:-:S02]  /*4bc0*/  F2FP.F16.F32.PACK_AB R209, R14, R209 ;  /* 0x000000d10ed1723e */ /* 0x000fc400000000ff */
[----:B------:R-:W-:Y:S01]  /*4bd0*/  ISETP.GE.AND P2, PT, R22, R17, PT ;  /* 0x000000111600720c */ /* 0x000fe20003f46270 */
[-CC-:B------:R-:W-:Y:S01]  /*4be0*/  FFMA.FTZ R3, R3, R2.reuse, -R8.reuse ;  /* 0x0000000203037223 */ /* 0x180fe20000010808 */
[-CC-:B------:R-:W-:Y:S01]  /*4bf0*/  FFMA.FTZ R57, R57, R2.reuse, -R8.reuse ;  /* 0x0000000239397223 */ /* 0x180fe20000010808 */
[-CC-:B------:R-:W-:Y:S01]  /*4c00*/  FFMA.FTZ R21, R21, R2.reuse, -R8.reuse ;  /* 0x0000000215157223 */ /* 0x180fe20000010808 */
[-CC-:B------:R-:W-:Y:S01]  /*4c10*/  FFMA.FTZ R61, R61, R2.reuse, -R8.reuse ;  /* 0x000000023d3d7223 */ /* 0x180fe20000010808 */
[-C--:B------:R-:W-:Y:S01]  /*4c20*/  FFMA.FTZ R67, R67, R2.reuse, -R8 ;  /* 0x0000000243437223 */ /* 0x080fe20000010808 */
[----:B------:R-:W-:Y:S01]  /*4c30*/  MUFU.EX2 R208, R57 ;  /* 0x0000003900d07308 */ /* 0x000fe20000000800 */
[----:B------:R-:W-:Y:S01]  /*4c40*/  FADD.FTZ R31, R65, R0 ;  /* 0x00000000411f7221 */ /* 0x000fe20000010000 */
[-CC-:B------:R-:W-:Y:S01]  /*4c50*/  FFMA.FTZ R49, R49, R2.reuse, -R8.reuse ;  /* 0x0000000231317223 */ /* 0x180fe20000010808 */
[-CC-:B------:R-:W-:Y:S01]  /*4c60*/  FFMA.FTZ R71, R71, R2.reuse, -R8.reuse ;  /* 0x0000000247477223 */ /* 0x180fe20000010808 */
[-CC-:B------:R-:W-:Y:S01]  /*4c70*/  FFMA.FTZ R53, R53, R2.reuse, -R8.reuse ;  /* 0x0000000235357223 */ /* 0x180fe20000010808 */
[----:B------:R-:W-:Y:S01]  /*4c80*/  FADD.FTZ R0, R20, R31 ;  /* 0x0000001f14007221 */ /* 0x000fe20000010000 */
[-CC-:B------:R-:W-:Y:S01]  /*4c90*/  FFMA.FTZ R75, R75, R2.reuse, -R8.reuse ;  /* 0x000000024b4b7223 */ /* 0x180fe20000010808 */
[-C--:B------:R-:W-:Y:S01]  /*4ca0*/  FFMA.FTZ R41, R41, R2.reuse, -R8 ;  /* 0x0000000229297223 */ /* 0x080fe20000010808 */
[----:B------:R-:W0:Y:S01]  /*4cb0*/  MUFU.EX2 R3, R3 ;  /* 0x0000000300037308 */ /* 0x000e220000000800 */
[----:B------:R-:W-:Y:S01]  /*4cc0*/  FADD.FTZ R31, R69, R0 ;  /* 0x00000000451f7221 */ /* 0x000fe20000010000 */
[-CC-:B------:R-:W-:Y:S01]  /*4cd0*/  FFMA.FTZ R47, R47, R2.reuse, -R8.reuse ;  /* 0x000000022f2f7223 */ /* 0x180fe20000010808 */
[-CC-:B------:R-:W-:Y:S01]  /*4ce0*/  FFMA.FTZ R45, R45, R2.reuse, -R8.reuse ;  /* 0x000000022d2d7223 */ /* 0x180fe20000010808 */
[-CC-:B------:R-:W-:Y:S01]  /*4cf0*/  FFMA.FTZ R35, R35, R2.reuse, -R8.reuse ;  /* 0x0000000223237223 */ /* 0x180fe20000010808 */
[----:B------:R-:W-:Y:S01]  /*4d00*/  FADD.FTZ R40, R24, R31 ;  /* 0x0000001f18287221 */ /* 0x000fe20000010000 */
[-CC-:B------:R-:W-:Y:S01]  /*4d10*/  FFMA.FTZ R33, R33, R2.reuse, -R8.reuse ;  /* 0x0000000221217223 */ /* 0x180fe20000010808 */
[-C--:B------:R-:W-:Y:S01]  /*4d20*/  FFMA.FTZ R27, R27, R2.reuse, -R8 ;  /* 0x000000021b1b7223 */ /* 0x080fe20000010808 */
[----:B------:R-:W2:Y:S01]  /*4d30*/  MUFU.EX2 R21, R21 ;  /* 0x0000001500157308 */ /* 0x000ea20000000800 */
[----:B-1----:R-:W-:Y:S01]  /*4d40*/  FADD.FTZ R39, R73, R40 ;  /* 0x0000002849277221 */ /* 0x002fe20000010000 */
[-CC-:B------:R-:W-:Y:S01]  /*4d50*/  FFMA.FTZ R37, R37, R2.reuse, -R8.reuse ;  /* 0x0000000225257223 */ /* 0x180fe20000010808 */
[-CC-:B------:R-:W-:Y:S01]  /*4d60*/  FFMA.FTZ R15, R15, R2.reuse, -R8.reuse ;  /* 0x000000020f0f7223 */ /* 0x180fe20000010808 */
[-CC-:B------:R-:W-:Y:S01]  /*4d70*/  FFMA.FTZ R25, R25, R2.reuse, -R8.reuse ;  /* 0x0000000219197223 */ /* 0x180fe20000010808 */
[----:B------:R-:W-:Y:S01]  /*4d80*/  FADD.FTZ R40, R26, R39 ;  /* 0x000000271a287221 */ /* 0x000fe20000010000 */
[-CC-:B------:R-:W-:Y:S01]  /*4d90*/  FFMA.FTZ R23, R23, R2.reuse, -R8.reuse ;  /* 0x0000000217177223 */ /* 0x180fe20000010808 */
[----:B------:R-:W-:Y:S01]  /*4da0*/  FFMA.FTZ R8, R29, R2, -R8 ;  /* 0x000000021d087223 */ /* 0x000fe20000010808 */
[----:B------:R1:W3:Y:S01]  /*4db0*/  MUFU.EX2 R210, R61 ;  /* 0x0000003d00d27308 */ /* 0x0002e20000000800 */
[----:B0-----:R-:W-:Y:S01]  /*4dc0*/  FADD.FTZ R0, R3, R208 ;  /* 0x000000d003007221 */ /* 0x001fe20000010000 */
[----:B------:R-:W-:Y:S01]  /*4dd0*/  FADD.FTZ R39, R77, R40 ;  /* 0x000000284d277221 */ /* 0x000fe20000010000 */
[----:B------:R-:W-:Y:S01]  /*4de0*/  F2FP.F16.F32.PACK_AB R208, R208, R3 ;  /* 0x00000003d0d0723e */ /* 0x000fe200000000ff */
[----:B------:R-:W-:Y:S01]  /*4df0*/  IMAD.MOV.U32 R73, RZ, RZ, R151 ;  /* 0x000000ffff497224 */ /* 0x000fe200078e0097 */
[C---:B------:R-:W-:Y:S01]  /*4e00*/  F2FP.F16.F32.PACK_AB R201, R28.reuse, R77 ;  /* 0x0000004d1cc9723e */ /* 0x040fe200000000ff */
[----:B------:R-:W-:Y:S01]  /*4e10*/  FADD.FTZ R42, R28, R39 ;  /* 0x000000271c2a7221 */ /* 0x000fe20000010000 */
[--C-:B------:R-:W-:Y:S01]  /*4e20*/  IMAD.MOV.U32 R77, RZ, RZ, R151.reuse ;  /* 0x000000ffff4d7224 */ /* 0x100fe200078e0097 */
[----:B------:R-:W0:Y:S01]  /*4e30*/  MUFU.EX2 R67, R67 ;  /* 0x0000004300437308 */ /* 0x000e220000000800 */
[----:B--2---:R-:W-:Y:S01]  /*4e40*/  FADD.FTZ R31, R21, R0 ;  /* 0x00000000151f7221 */ /* 0x004fe20000010000 */
[--C-:B------:R-:W-:Y:S01]  /*4e50*/  IMAD.MOV.U32 R69, RZ, RZ, R151.reuse ;  /* 0x000000ffff457224 */ /* 0x100fe200078e0097 */
[----:B------:R-:W-:Y:S01]  /*4e60*/  MOV R65, R151 ;  /* 0x0000009700417202 */ /* 0x000fe20000000f00 */
[----:B-1----:R-:W-:-:S02]  /*4e70*/  IMAD.MOV.U32 R61, RZ, RZ, R151 ;  /* 0x000000ffff3d7224 */ /* 0x002fc400078e0097 */
[----:B------:R-:W-:Y:S02]  /*4e80*/  IMAD.MOV.U32 R57, RZ, RZ, R151 ;  /* 0x000000ffff397224 */ /* 0x000fe400078e0097 */
[----:B------:R1:W2:Y:S01]  /*4e90*/  MUFU.EX2 R204, R49 ;  /* 0x0000003100cc7308 */ /* 0x0002a20000000800 */
[C---:B---3--:R-:W-:Y:S01]  /*4ea0*/  FADD.FTZ R0, R210.reuse, R31 ;  /* 0x0000001fd2007221 */ /* 0x048fe20000010000 */
[----:B------:R-:W-:Y:S01]  /*4eb0*/  F2FP.F16.F32.PACK_AB R210, R210, R21 ;  /* 0x00000015d2d2723e */ /* 0x000fe200000000ff */
[--C-:B------:R-:W-:Y:S02]  /*4ec0*/  IMAD.MOV.U32 R43, RZ, RZ, R151.reuse ;  /* 0x000000ffff2b7224 */ /* 0x100fe400078e0097 */
[--C-:B------:R-:W-:Y:S02]  /*4ed0*/  IMAD.MOV.U32 R39, RZ, RZ, R151.reuse ;  /* 0x000000ffff277224 */ /* 0x100fe400078e0097 */
[--C-:B------:R-:W-:Y:S01]  /*4ee0*/  IMAD.MOV.U32 R28, RZ, RZ, R151.reuse ;  /* 0x000000ffff1c7224 */ /* 0x100fe200078e0097 */
[----:B------:R-:W3:Y:S01]  /*4ef0*/  MUFU.EX2 R71, R71 ;  /* 0x0000004700477308 */ /* 0x000ee20000000800 */
[----:B0-----:R-:W-:Y:S01]  /*4f00*/  FADD.FTZ R31, R67, R0 ;  /* 0x00000000431f7221 */ /* 0x001fe20000010000 */
[----:B-1----:R-:W-:-:S02]  /*4f10*/  IMAD.MOV.U32 R49, RZ, RZ, R151 ;  /* 0x000000ffff317224 */ /* 0x002fc400078e0097 */
[--C-:B------:R-:W-:Y:S02]  /*4f20*/  IMAD.MOV.U32 R26, RZ, RZ, R151.reuse ;  /* 0x000000ffff1a7224 */ /* 0x100fe400078e0097 */
[----:B------:R-:W-:Y:S02]  /*4f30*/  IMAD.MOV.U32 R24, RZ, RZ, R151 ;  /* 0x000000ffff187224 */ /* 0x000fe400078e0097 */
[----:B------:R0:W1:Y:S01]  /*4f40*/  MUFU.EX2 R206, R53 ;  /* 0x0000003500ce7308 */ /* 0x0000620000000800 */
[C---:B--2---:R-:W-:Y:S01]  /*4f50*/  FADD.FTZ R40, R204.reuse, R31 ;  /* 0x0000001fcc287221 */ /* 0x044fe20000010000 */
[----:B------:R-:W-:Y:S01]  /*4f60*/  F2FP.F16.F32.PACK_AB R204, R204, R67 ;  /* 0x00000043cccc723e */ /* 0x000fe200000000ff */
[----:B------:R-:W-:-:S05]  /*4f70*/  IMAD.MOV.U32 R67, RZ, RZ, R151 ;  /* 0x000000ffff437224 */ /* 0x000fca00078e0097 */
[----:B------:R2:W-:Y:S01]  /*4f80*/  MUFU.EX2 R200, R41 ;  /* 0x0000002900c87308 */ /* 0x0005e20000000800 */
[----:B---3--:R-:W-:Y:S01]  /*4f90*/  FADD.FTZ R31, R71, R40 ;  /* 0x00000028471f7221 */ /* 0x008fe20000010000 */
[----:B0-----:R-:W-:-:S06]  /*4fa0*/  IMAD.MOV.U32 R53, RZ, RZ, R151 ;  /* 0x000000ffff357224 */ /* 0x001fcc00078e0097 */
[----:B------:R-:W0:Y:S01]  /*4fb0*/  MUFU.EX2 R75, R75 ;  /* 0x0000004b004b7308 */ /* 0x000e220000000800 */
[----:B--2---:R-:W-:-:S05]  /*4fc0*/  IMAD.U32 R41, RZ, RZ, UR60 ;  /* 0x0000003cff297e24 */ /* 0x004fca000f8e00ff */
[----:B------:R-:W-:Y:S01]  /*4fd0*/  @!P1 IADD3 R0, R41, 0x38840, RZ ;  /* 0x0003884029009810 */ /* 0x000fe20007ffe0ff */
[----:B------:R-:W-:Y:S01]  /*4fe0*/  IMAD.MOV.U32 R41, RZ, RZ, R151 ;  /* 0x000000ffff297224 */ /* 0x000fe200078e0097 */
[----:B------:R-:W-:Y:S02]  /*4ff0*/  MUFU.EX2 R79, R79 ;  /* 0x0000004f004f7308 */ /* 0x000fe40000000800 */
[----:B------:R-:W-:-:S04]  /*5000*/  @!P1 PRMT R0, RZ, 0x654, R0 ;  /* 0x00000654ff009816 */ /* 0x000fc80000000000 */
[----:B------:R1:W-:Y:S02]  /*5010*/  @!P1 SYNCS.ARRIVE.TRANS64.RED.A1T0 RZ, [R0+URZ], RZ ;  /* 0x000000ff00ff99a7 */ /* 0x0003e4000810043f */
[----:B------:R-:W2:Y:S01]  /*5020*/  MUFU.EX2 R47, R47 ;  /* 0x0000002f002f7308 */ /* 0x000ea20000000800 */
[C---:B-1----:R-:W-:Y:S01]  /*5030*/  FADD.FTZ R0, R206.reuse, R31 ;  /* 0x0000001fce007221 */ /* 0x042fe20000010000 */
[----:B------:R-:W-:-:S06]  /*5040*/  F2FP.F16.F32.PACK_AB R206, R206, R71 ;  /* 0x00000047cece723e */ /* 0x000fcc00000000ff */
[----:B------:R1:W3:Y:S01]  /*5050*/  MUFU.EX2 R30, R81 ;  /* 0x00000051001e7308 */ /* 0x0002e20000000800 */
[----:B------:R-:W-:Y:S02]  /*5060*/  IMAD.MOV.U32 R71, RZ, RZ, R151 ;  /* 0x000000ffff477224 */ /* 0x000fe400078e0097 */
[----:B0-----:R-:W-:-:S04]  /*5070*/  FADD.FTZ R31, R75, R0 ;  /* 0x000000004b1f7221 */ /* 0x001fc80000010000 */
[C---:B------:R-:W-:Y:S01]  /*5080*/  FADD.FTZ R0, R200.reuse, R31 ;  /* 0x0000001fc8007221 */ /* 0x040fe20000010000 */
[----:B------:R-:W-:Y:S01]  /*5090*/  F2FP.F16.F32.PACK_AB R200, R200, R75 ;  /* 0x0000004bc8c8723e */ /* 0x000fe200000000ff */
[----:B------:R0:W4:Y:S01]  /*50a0*/  MUFU.EX2 R202, R45 ;  /* 0x0000002d00ca7308 */ /* 0x0001220000000800 */
[----:B-1----:R-:W-:Y:S02]  /*50b0*/  IMAD.MOV.U32 R81, RZ, RZ, R151 ;  /* 0x000000ffff517224 */ /* 0x002fe400078e0097 */
[----:B--2---:R-:W-:Y:S01]  /*50c0*/  FADD.FTZ R29, R47, R0 ;  /* 0x000000002f1d7221 */ /* 0x004fe20000010000 */
[----:B------:R-:W-:-:S04]  /*50d0*/  MOV R75, R151 ;  /* 0x00000097004b7202 */ /* 0x000fc80000000f00 */
[----:B------:R-:W-:Y:S01]  /*50e0*/  MUFU.EX2 R83, R83 ;  /* 0x0000005300537308 */ /* 0x000fe20000000800 */
[----:B---3--:R-:W-:Y:S02]  /*50f0*/  F2FP.F16.F32.PACK_AB R203, R30, R79 ;  /* 0x0000004f1ecb723e */ /* 0x008fe400000000ff */
[----:B0-----:R-:W-:-:S05]  /*5100*/  MOV R45, R151 ;  /* 0x00000097002d7202 */ /* 0x001fca0000000f00 */
[----:B------:R-:W0:Y:S01]  /*5110*/  MUFU.EX2 R35, R35 ;  /* 0x0000002300237308 */ /* 0x000e220000000800 */
[C---:B----4-:R-:W-:Y:S01]  /*5120*/  FADD.FTZ R0, R202.reuse, R29 ;  /* 0x0000001dca007221 */ /* 0x050fe20000010000 */
[----:B------:R-:W-:Y:S01]  /*5130*/  F2FP.F16.F32.PACK_AB R202, R202, R47 ;  /* 0x0000002fcaca723e */ /* 0x000fe200000000ff */
[----:B------:R-:W-:-:S05]  /*5140*/  IMAD.MOV.U32 R47, RZ, RZ, R151 ;  /* 0x000000ffff2f7224 */ /* 0x000fca00078e0097 */
[----:B------:R1:W2:Y:S08]  /*5150*/  MUFU.EX2 R32, R85 ;  /* 0x0000005500207308 */ /* 0x0002b00000000800 */
[----:B------:R3:W4:Y:S01]  /*5160*/  MUFU.EX2 R196, R33 ;  /* 0x0000002100c47308 */ /* 0x0007220000000800 */
[----:B0-----:R-:W-:Y:S01]  /*5170*/  FADD.FTZ R29, R35, R0 ;  /* 0x00000000231d7221 */ /* 0x001fe20000010000 */
[----:B-1----:R-:W-:-:S06]  /*5180*/  MOV R85, R151 ;  /* 0x0000009700557202 */ /* 0x002fcc0000000f00 */
[----:B------:R-:W0:Y:S01]  /*5190*/  MUFU.EX2 R87, R87 ;  /* 0x0000005700577308 */ /* 0x000e220000000800 */
[----:B---3--:R-:W-:Y:S01]  /*51a0*/  FADD.FTZ R33, R79, R42 ;  /* 0x0000002a4f217221 */ /* 0x008fe20000010000 */
[----:B--2---:R-:W-:Y:S01]  /*51b0*/  F2FP.F16.F32.PACK_AB R197, R32, R83 ;  /* 0x0000005320c5723e */ /* 0x004fe200000000ff */
[----:B------:R-:W-:Y:S02]  /*51c0*/  IMAD.MOV.U32 R79, RZ, RZ, R151 ;  /* 0x000000ffff4f7224 */ /* 0x000fe400078e0097 */
[----:B------:R-:W-:Y:S01]  /*51d0*/  FADD.FTZ R40, R30, R33 ;  /* 0x000000211e287221 */ /* 0x000fe20000010000 */
[----:B------:R-:W-:Y:S01]  /*51e0*/  IMAD.MOV.U32 R42, RZ, RZ, R151 ;  /* 0x000000ffff2a7224 */ /* 0x000fe200078e0097 */
[----:B------:R-:W-:Y:S01]  /*51f0*/  MOV R30, R151 ;  /* 0x00000097001e7202 */ /* 0x000fe20000000f00 */
[----:B------:R-:W-:Y:S01]  /*5200*/  MUFU.EX2 R27, R27 ;  /* 0x0000001b001b7308 */ /* 0x000fe20000000800 */
[----:B------:R-:W-:Y:S01]  /*5210*/  FADD.FTZ R33, R83, R40 ;  /* 0x0000002853217221 */ /* 0x000fe20000010000 */
[C---:B----4-:R-:W-:Y:S01]  /*5220*/  FADD.FTZ R0, R196.reuse, R29 ;  /* 0x0000001dc4007221 */ /* 0x050fe20000010000 */
[----:B------:R-:W-:Y:S01]  /*5230*/  F2FP.F16.F32.PACK_AB R196, R196, R35 ;  /* 0x00000023c4c4723e */ /* 0x000fe200000000ff */
[----:B------:R-:W-:-:S02]  /*5240*/  IMAD.MOV.U32 R83, RZ, RZ, R151 ;  /* 0x000000ffff537224 */ /* 0x000fc400078e0097 */
[----:B------:R-:W-:Y:S01]  /*5250*/  FADD.FTZ R40, R32, R33 ;  /* 0x0000002120287221 */ /* 0x000fe20000010000 */
[----:B------:R-:W-:Y:S01]  /*5260*/  MOV R35, R151 ;  /* 0x0000009700237202 */ /* 0x000fe20000000f00 */
[--C-:B------:R-:W-:Y:S01]  /*5270*/  IMAD.MOV.U32 R33, RZ, RZ, R151.reuse ;  /* 0x000000ffff217224 */ /* 0x100fe200078e0097 */
[----:B------:R1:W-:Y:S01]  /*5280*/  MUFU.EX2 R198, R37 ;  /* 0x0000002500c67308 */ /* 0x0003e20000000800 */
[----:B0-----:R-:W-:Y:S01]  /*5290*/  FADD.FTZ R31, R87, R40 ;  /* 0x00000028571f7221 */ /* 0x001fe20000010000 */
[C---:B------:R-:W-:Y:S01]  /*52a0*/  F2FP.F16.F32.PACK_AB R199, R34.reuse, R87 ;  /* 0x0000005722c7723e */ /* 0x040fe200000000ff */
[----:B------:R-:W-:Y:S01]  /*52b0*/  IMAD.MOV.U32 R87, RZ, RZ, R151 ;  /* 0x000000ffff577224 */ /* 0x000fe200078e0097 */
[----:B------:R-:W-:Y:S01]  /*52c0*/  MOV R40, R151 ;  /* 0x0000009700287202 */ /* 0x000fe20000000f00 */
[----:B------:R-:W-:Y:S01]  /*52d0*/  FADD.FTZ R14, R34, R31 ;  /* 0x0000001f220e7221 */ /* 0x000fe20000010000 */
[--C-:B------:R-:W-:Y:S02]  /*52e0*/  IMAD.MOV.U32 R34, RZ, RZ, R151.reuse ;  /* 0x000000ffff227224 */ /* 0x100fe400078e0097 */
[----:B------:R-:W0:Y:S01]  /*52f0*/  MUFU.EX2 R89, R89 ;  /* 0x0000005900597308 */ /* 0x000e220000000800 */
[----:B-1----:R-:W-:-:S02]  /*5300*/  IMAD.MOV.U32 R37, RZ, RZ, R151 ;  /* 0x000000ffff257224 */ /* 0x002fc400078e0097 */
[----:B------:R-:W-:-:S05]  /*5310*/  IMAD.MOV.U32 R32, RZ, RZ, R151 ;  /* 0x000000ffff207224 */ /* 0x000fca00078e0097 */
[----:B------:R-:W-:Y:S08]  /*5320*/  MUFU.EX2 R15, R15 ;  /* 0x0000000f000f7308 */ /* 0x000ff00000000800 */
[----:B------:R1:W2:Y:S01]  /*5330*/  MUFU.EX2 R36, R91 ;  /* 0x0000005b00247308 */ /* 0x0002a20000000800 */
[----:B0-----:R-:W-:-:S07]  /*5340*/  FADD.FTZ R31, R89, R14 ;  /* 0x0000000e591f7221 */ /* 0x001fce0000010000 */
[----:B------:R0:W3:Y:S01]  /*5350*/  MUFU.EX2 R192, R25 ;  /* 0x0000001900c07308 */ /* 0x0000e20000000800 */
[----:B-1----:R-:W-:-:S07]  /*5360*/  IMAD.MOV.U32 R91, RZ, RZ, R151 ;  /* 0x000000ffff5b7224 */ /* 0x002fce00078e0097 */
[----:B------:R-:W1:Y:S01]  /*5370*/  MUFU.EX2 R93, R93 ;  /* 0x0000005d005d7308 */ /* 0x000e620000000800 */
[----:B0-----:R-:W-:Y:S01]  /*5380*/  FADD.FTZ R25, R27, R0 ;  /* 0x000000001b197221 */ /* 0x001fe20000010000 */
[C---:B--2---:R-:W-:Y:S01]  /*5390*/  FADD.FTZ R14, R36.reuse, R31 ;  /* 0x0000001f240e7221 */ /* 0x044fe20000010000 */
[----:B------:R-:W-:Y:S01]  /*53a0*/  F2FP.F16.F32.PACK_AB R193, R36, R89 ;  /* 0x0000005924c1723e */ /* 0x000fe200000000ff */
[----:B------:R-:W-:Y:S02]  /*53b0*/  IMAD.MOV.U32 R89, RZ, RZ, R151 ;  /* 0x000000ffff597224 */ /* 0x000fe400078e0097 */
[C---:B------:R-:W-:Y:S01]  /*53c0*/  FADD.FTZ R0, R198.reuse, R25 ;  /* 0x00000019c6007221 */ /* 0x040fe20000010000 */
[----:B------:R-:W-:Y:S01]  /*53d0*/  F2FP.F16.F32.PACK_AB R198, R198, R27 ;  /* 0x0000001bc6c6723e */ /* 0x000fe200000000ff */
[--C-:B------:R-:W-:Y:S01]  /*53e0*/  IMAD.MOV.U32 R36, RZ, RZ, R151.reuse ;  /* 0x000000ffff247224 */ /* 0x100fe200078e0097 */
[----:B------:R-:W0:Y:S01]  /*53f0*/  MUFU.EX2 R23, R23 ;  /* 0x0000001700177308 */ /* 0x000e220000000800 */
[----:B------:R-:W-:Y:S01]  /*5400*/  FADD.FTZ R25, R15, R0 ;  /* 0x000000000f197221 */ /* 0x000fe20000010000 */
[----:B------:R-:W-:-:S02]  /*5410*/  IMAD.MOV.U32 R31, RZ, RZ, R151 ;  /* 0x000000ffff1f7224 */ /* 0x000fc400078e0097 */
[----:B------:R-:W-:Y:S02]  /*5420*/  IMAD.MOV.U32 R27, RZ, RZ, R151 ;  /* 0x000000ffff1b7224 */ /* 0x000fe400078e0097 */
[C---:B---3--:R-:W-:Y:S01]  /*5430*/  FADD.FTZ R0, R192.reuse, R25 ;  /* 0x00000019c0007221 */ /* 0x048fe20000010000 */
[----:B------:R-:W-:Y:S01]  /*5440*/  F2FP.F16.F32.PACK_AB R192, R192, R15 ;  /* 0x0000000fc0c0723e */ /* 0x000fe200000000ff */
[----:B------:R-:W2:Y:S01]  /*5450*/  MUFU.EX2 R8, R8 ;  /* 0x0000000800087308 */ /* 0x000ea20000000800 */
[----:B-1----:R-:W-:Y:S01]  /*5460*/  FADD.FTZ R29, R93, R14 ;  /* 0x0000000e5d1d7221 */ /* 0x002fe20000010000 */
[C---:B------:R-:W-:Y:S01]  /*5470*/  F2FP.F16.F32.PACK_AB R195, R38.reuse, R93 ;  /* 0x0000005d26c3723e */ /* 0x040fe200000000ff */
[----:B------:R-:W-:Y:S01]  /*5480*/  IMAD.MOV.U32 R93, RZ, RZ, R151 ;  /* 0x000000ffff5d7224 */ /* 0x000fe200078e0097 */
[----:B------:R-:W-:Y:S01]  /*5490*/  MOV R25, R151 ;  /* 0x0000009700197202 */ /* 0x000fe20000000f00 */
[----:B------:R-:W-:Y:S01]  /*54a0*/  FADD.FTZ R14, R38, R29 ;  /* 0x0000001d260e7221 */ /* 0x000fe20000010000 */
[----:B------:R-:W-:-:S02]  /*54b0*/  IMAD.MOV.U32 R38, RZ, RZ, R151 ;  /* 0x000000ffff267224 */ /* 0x000fc400078e0097 */
[----:B------:R-:W-:Y:S02]  /*54c0*/  IMAD.MOV.U32 R29, RZ, RZ, R151 ;  /* 0x000000ffff1d7224 */ /* 0x000fe400078e0097 */
[----:B0-----:R-:W-:Y:S01]  /*54d0*/  FADD.FTZ R3, R23, R0 ;  /* 0x0000000017037221 */ /* 0x001fe20000010000 */
[----:B------:R-:W-:-:S03]  /*54e0*/  IMAD.MOV.U32 R0, RZ, RZ, 0x3f800000 ;  /* 0x3f800000ff007424 */ /* 0x000fc600078e00ff */
[C---:B--2---:R-:W-:Y:S01]  /*54f0*/  FADD.FTZ R15, R8.reuse, R3 ;  /* 0x00000003080f7221 */ /* 0x044fe20000010000 */
[----:B------:R-:W-:Y:S01]  /*5500*/  F2FP.F16.F32.PACK_AB R194, R8, R23 ;  /* 0x0000001708c2723e */ /* 0x000fe200000000ff */
[----:B------:R-:W-:Y:S02]  /*5510*/  IMAD.MOV.U32 R3, RZ, RZ, 0x3f800000 ;  /* 0x3f800000ff037424 */ /* 0x000fe400078e00ff */
[----:B------:R-:W-:Y:S01]  /*5520*/  IMAD.MOV.U32 R8, RZ, RZ, RZ ;  /* 0x000000ffff087224 */ /* 0x000fe200078e00ff */
[----:B------:R-:W-:Y:S06]  /*5530*/  @!P2 BRA `(.L_x_19) ;  /* 0x0000004000dca947 */ /* 0x000fec0003800000 */
[----:B------:R-:W-:Y:S01]  /*5540*/  UMOV UR6, URZ ;  /* 0x0000003f00067c82 */ /* 0x000fe20008000000 */
[----:B------:R-:W-:Y:S01]  /*5550*/  IMAD.MOV.U32 R20, RZ, RZ, R7 ;  /* 0x000000ffff147224 */ /* 0x000fe200078e0007 */
[----:B------:R-:W-:Y:S01]  /*5560*/  MOV R0, 0x3f800000 ;  /* 0x3f80000000007802 */ /* 0x000fe20000000f00 */
[----:B------:R-:W-:Y:S01]  /*5570*/  IMAD.MOV.U32 R21, RZ, RZ, R6 ;  /* 0x000000ffff157224 */ /* 0x000fe200078e0006 */
[----:B------:R-:W-:Y:S01]  /*5580*/  CS2R R150, SRZ ;  /* 0x0000000000967805 */ /* 0x000fe2000001ff00 */
[----:B------:R-:W-:Y:S01]  /*5590*/  IMAD.MOV.U32 R23, RZ, RZ, RZ ;  /* 0x000000ffff177224 */ /* 0x000fe200078e00ff */
[----:B------:R-:W-:Y:S01]  /*55a0*/  CS2R R146, SRZ ;  /* 0x0000000000927805 */ /* 0x000fe2000001ff00 */
[----:B------:R-:W-:Y:S01]  /*55b0*/  IMAD.MOV.U32 R3, RZ, RZ, 0x3f800000 ;  /* 0x3f800000ff037424 */ /* 0x000fe200078e00ff */
        /* <DEDUP_REMOVED lines=61> */
[----:B------:R-:W-:Y:S01]  /*5990*/  CS2R R24, SRZ ;  /* 0x0000000000187805 */ /* 0x000fe2000001ff00 */
[----:B------:R-:W-:Y:S01]  /*59a0*/  IMAD.U32 R214, RZ, RZ, UR6 ;  /* 0x00000006ffd67e24 */ /* 0x000fe2000f8e00ff */
[----:B------:R-:W-:-:S06]  /*59b0*/  ULDC UR61, c[0x0][0x9d8] ;  /* 0x00027600003d7ab9 */ /* 0x000fcc0000000800 */
.L_x_28:
[----:B------:R-:W-:-:S13]  /*59c0*/  R2UR UR6, R214 ;  /* 0x00000000d60672ca */ /* 0x000fda00000e0000 */
[----:B------:R-:W-:-:S04]  /*59d0*/  UIADD3 UR6, UR6, 0x1, URZ ;  /* 0x0000000106067890 */ /* 0x000fc8000fffe03f */
[----:B------:R-:W-:-:S04]  /*59e0*/  UISETP.NE.AND UP0, UPT, UR6, 0x2, UPT ;  /* 0x000000020600788c */ /* 0x000fc8000bf05270 */
[----:B------:R-:W-:Y:S02]  /*59f0*/  USEL UR7, URZ, 0x1, UP0 ;  /* 0x000000013f077887 */ /* 0x000fe40008000000 */
[----:B------:R-:W-:-:S04]  /*5a00*/  USEL UR6, UR6, URZ, UP0 ;  /* 0x0000003f06067287 */ /* 0x000fc80008000000 */
[----:B------:R-:W-:Y:S02]  /*5a10*/  LOP3.LUT R8, R23, UR7, RZ, 0x3c, !PT ;  /* 0x0000000717087c12 */ /* 0x000fe4000f8e3cff */
[----:B------:R-:W-:Y:S01]  /*5a20*/  IMAD.U32 R9, RZ, RZ, UR6 ;  /* 0x00000006ff097e24 */ /* 0x000fe2000f8e00ff */
[----:B------:R-:W-:Y:S06]  /*5a30*/  @!P0 BRA `(.L_x_20) ;  /* 0x0000000000048947 */ /* 0x000fec0003800000 */
[----:B------:R-:W-:Y:S01]  /*5a40*/  BPT.TRAP 0x1 ;  /* 0x000000040000795c */ /* 0x000fe20000300000 */
.L_x_20:
[----:B------:R-:W-:Y:S02]  /*5a50*/  R2UR UR7, R16 ;  /* 0x00000000100772ca */ /* 0x000fe400000e0000 */
[----:B------:R-:W-:-:S11]  /*5a60*/  SHF.L.U32 R2, R8, 0x1f, RZ ;  /* 0x0000001f08027819 */ /* 0x000fd600000006ff */
[----:B------:R-:W-:-:S06]  /*5a70*/  ULEA UR6, UR6, UR7, 0x3 ;  /* 0x0000000706067291 */ /* 0x000fcc000f8e183f */
[----:B------:R-:W-:-:S03]  /*5a80*/  IMAD.U32 R215, RZ, RZ, UR6 ;  /* 0x00000006ffd77e24 */ /* 0x000fc6000f8e00ff */
[----:B------:R0:W1:Y:S01]  /*5a90*/  SYNCS.PHASECHK.TRANS64.TRYWAIT P2, [UR6+0x38830], R2 ;  /* 0x03883002ff0075a7 */ /* 0x0000620008040146 */
[----:B------:R-:W-:Y:S05]  /*5aa0*/  @!P0 BRA `(.L_x_21) ;  /* 0x0000000000048947 */ /* 0x000fea0003800000 */
[----:B------:R-:W-:Y:S01]  /*5ab0*/  BPT.TRAP 0x1 ;  /* 0x000000040000795c */ /* 0x000fe20000300000 */
.L_x_21:
[----:B-1----:R-:W-:Y:S05]  /*5ac0*/  @P2 BRA `(.L_x_22) ;  /* 0x00000000000c2947 */ /* 0x002fea0003800000 */
[----:B------:R-:W-:-:S13]  /*5ad0*/  R2UR UR6, R215 ;  /* 0x00000000d70672ca */ /* 0x000fda00000e0000 */
[----:B------:R-:W1:Y:S02]  /*5ae0*/  SYNCS.PHASECHK.TRANS64.TRYWAIT P2, [UR6+0x38830], R2 ;  /* 0x03883002ff0075a7 */ /* 0x000e640008040146 */
[----:B-1----:R-:W-:Y:S05]  /*5af0*/  @!P2 BRA `(.L_x_23) ;  /* 0x000000bc00f8a947 */ /* 0x002fea0003800000 */
.L_x_22:
[----:B------:R-:W-:Y:S01]  /*5b00*/  R2UR UR6, R18 ;  /* 0x00000000120672ca */ /* 0x000fe200000e0000 */
[----:B------:R-:W-:Y:S01]  /*5b10*/  WARPGROUP.ARRIVE ;  /* 0x00000000000079c5 */ /* 0x000fe20000000000 */
[----:B------:R-:W-:Y:S01]  /*5b20*/  R2UR UR60, R9 ;  /* 0x00000000093c72ca */ /* 0x000fe200000e0000 */
[----:B------:R-:W-:Y:S01]  /*5b30*/  UMOV UR59, 0x40000040 ;  /* 0x40000040003b7882 */ /* 0x000fe20000000000 */
[C---:B------:R-:W-:Y:S01]  /*5b40*/  R2UR UR56, R4.reuse ;  /* 0x00000000043872ca */ /* 0x040fe200000e0000 */
[----:B------:R-:W-:Y:S01]  /*5b50*/  UMOV UR43, 0x40000040 ;  /* 0x40000040002b7882 */ /* 0x000fe20000000000 */
[C---:B------:R-:W-:Y:S01]  /*5b60*/  R2UR UR57, R5.reuse ;  /* 0x00000000053972ca */ /* 0x040fe200000e0000 */
[----:B------:R-:W-:Y:S01]  /*5b70*/  UMOV UR47, 0x40000040 ;  /* 0x40000040002f7882 */ /* 0x000fe20000000000 */
[----:B01----:R-:W-:Y:S01]  /*5b80*/  MOV R2, UR41 ;  /* 0x0000002900027c02 */ /* 0x003fe20008000f00 */
[----:B------:R-:W-:Y:S01]  /*5b90*/  UMOV UR51, 0x40000040 ;  /* 0x4000004000337882 */ /* 0x000fe20000000000 */
[----:B------:R-:W-:Y:S01]  /*5ba0*/  MOV R6, UR40 ;  /* 0x0000002800067c02 */ /* 0x000fe20008000f00 */
[----:B------:R-:W-:Y:S01]  /*5bb0*/  UMOV UR55, 0x40000040 ;  /* 0x4000004000377882 */ /* 0x000fe20000000000 */
[C---:B------:R-:W-:Y:S01]  /*5bc0*/  R2UR UR40, R4.reuse ;  /* 0x00000000042872ca */ /* 0x040fe200000e0000 */
[----:B------:R-:W-:Y:S01]  /*5bd0*/  UMOV UR15, 0x40000040 ;  /* 0x40000040000f7882 */ /* 0x000fe20000000000 */
[C---:B------:R-:W-:Y:S01]  /*5be0*/  R2UR UR41, R5.reuse ;  /* 0x00000000052972ca */ /* 0x040fe200000e0000 */
[----:B------:R-:W-:Y:S01]  /*5bf0*/  UIMAD UR60, UR60, 0xa00, UR6 ;  /* 0x00000a003c3c78a4 */ /* 0x000fe2000f8e0206 */
[----:B------:R-:W-:Y:S01]  /*5c00*/  MOV R7, UR45 ;  /* 0x0000002d00077c02 */ /* 0x000fe20008000f00 */
[----:B------:R-:W-:Y:S01]  /*5c10*/  UMOV UR19, 0x40000040 ;  /* 0x4000004000137882 */ /* 0x000fe20000000000 */
[----:B------:R-:W-:Y:S01]  /*5c20*/  MOV R152, UR44 ;  /* 0x0000002c00987c02 */ /* 0x000fe20008000f00 */
[----:B------:R-:W-:Y:S01]  /*5c30*/  UIADD3 UR6, UR60, 0x80, URZ ;  /* 0x000000803c067890 */ /* 0x000fe2000fffe03f */
[C---:B------:R-:W-:Y:S01]  /*5c40*/  R2UR UR44, R4.reuse ;  /* 0x00000000042c72ca */ /* 0x040fe200000e0000 */
[----:B------:R-:W-:Y:S01]  /*5c50*/  UIADD3 UR7, UR60, 0x100, URZ ;  /* 0x000001003c077890 */ /* 0x000fe2000fffe03f */
[C---:B------:R-:W-:Y:S01]  /*5c60*/  R2UR UR45, R5.reuse ;  /* 0x00000000052d72ca */ /* 0x040fe200000e0000 */
[----:B------:R-:W-:Y:S01]  /*5c70*/  UMOV UR58, UR60 ;  /* 0x0000003c003a7c82 */ /* 0x000fe20008000000 */
[----:B------:R-:W-:Y:S01]  /*5c80*/  MOV R153, UR49 ;  /* 0x0000003100997c02 */ /* 0x000fe20008000f00 */
[----:B------:R-:W-:Y:S01]  /*5c90*/  HGMMA.64x16x16.F32 R184, gdesc[UR56], RZ, !UPT, gsb0 ;  /* 0x0020000038b879f0 */ /* 0x000fe2000c0008ff */
[----:B------:R-:W-:Y:S01]  /*5ca0*/  UMOV UR42, UR6 ;  /* 0x00000006002a7c82 */ /* 0x000fe20008000000 */
[----:B------:R-:W-:Y:S01]  /*5cb0*/  MOV R154, UR48 ;  /* 0x00000030009a7c02 */ /* 0x000fe20008000f00 */
[----:B------:R-:W-:Y:S01]  /*5cc0*/  UMOV UR46, UR7 ;  /* 0x00000007002e7c82 */ /* 0x000fe20008000000 */
[C---:B------:R-:W-:Y:S01]  /*5cd0*/  R2UR UR48, R4.reuse ;  /* 0x00000000043072ca */ /* 0x040fe200000e0000 */
[----:B------:R-:W-:Y:S01]  /*5ce0*/  UIADD3 UR6, UR60, 0x180, URZ ;  /* 0x000001803c067890 */ /* 0x000fe2000fffe03f */
[C---:B------:R-:W-:Y:S01]  /*5cf0*/  R2UR UR49, R5.reuse ;  /* 0x00000000053172ca */ /* 0x040fe200000e0000 */
[----:B------:R-:W-:Y:S01]  /*5d00*/  UIADD3 UR58, UR60, 0x200, URZ ;  /* 0x000002003c3a7890 */ /* 0x000fe2000fffe03f */
[----:B------:R-:W-:Y:S01]  /*5d10*/  R2UR UR56, R4 ;  /* 0x00000000043872ca */ /* 0x000fe200000e0000 */
[----:B------:R-:W-:Y:S01]  /*5d20*/  UMOV UR59, 0x40000040 ;  /* 0x40000040003b7882 */ /* 0x000fe20000000000 */
[----:B------:R-:W-:Y:S01]  /*5d30*/  R2UR UR57, R5 ;  /* 0x00000000053972ca */ /* 0x000fe200000e0000 */
[----:B------:R-:W-:Y:S01]  /*5d40*/  UIADD3 UR7, UR60, 0x182, URZ ;  /* 0x000001823c077890 */ /* 0x000fe2000fffe03f */
[----:B------:R-:W-:Y:S01]  /*5d50*/  MOV R212, UR53 ;  /* 0x0000003500d47c02 */ /* 0x000fe20008000f00 */
[----:B------:R-:W-:Y:S01]  /*5d60*/  UMOV UR50, UR6 ;  /* 0x0000000600327c82 */ /* 0x000fe20008000000 */
[----:B------:R-:W-:Y:S01]  /*5d70*/  MOV R213, UR52 ;  /* 0x0000003400d57c02 */ /* 0x000fe20008000f00 */
[----:B------:R-:W-:Y:S01]  /*5d80*/  UIADD3 UR6, UR60, 0x2, URZ ;  /* 0x000000023c067890 */ /* 0x000fe2000fffe03f */
[----:B------:R-:W-:Y:S01]  /*5d90*/  R2UR UR52, R12 ;  /* 0x000000000c3472ca */ /* 0x000fe200000e0000 */
[----:B------:R-:W-:Y:S01]  /*5da0*/  UIADD3 UR14, UR60, 0x280, URZ ;  /* 0x000002803c0e7890 */ /* 0x000fe2000fffe03f */
[----:B------:R-:W-:Y:S01]  /*5db0*/  R2UR UR53, R13 ;  /* 0x000000000d3572ca */ /* 0x000fe200000e0000 */
[----:B------:R-:W-:Y:S01]  /*5dc0*/  UIADD3 UR18, UR60, 0x282, URZ ;  /* 0x000002823c127890 */ /* 0x000fe2000fffe03f */
[-C--:B------:R-:W-:Y:S01]  /*5dd0*/  FMUL.FTZ R24, R24, R3.reuse ;  /* 0x0000000318187220 */ /* 0x080fe20000410000 */
[----:B------:R-:W-:Y:S01]  /*5de0*/  UIADD3 UR22, UR60, 0x284, URZ ;  /* 0x000002843c167890 */ /* 0x000fe2000fffe03f */
[-C--:B------:R-:W-:Y:S01]  /*5df0*/  FMUL.FTZ R25, R25, R3.reuse ;  /* 0x0000000319197220 */ /* 0x080fe20000410000 */
[----:B------:R-:W-:Y:S01]  /*5e00*/  UMOV UR54, UR6 ;  /* 0x0000000600367c82 */ /* 0x000fe20008000000 */
[----:B------:R-:W-:Y:S01]  /*5e10*/  UIADD3 UR6, UR60, 0x102, URZ ;  /* 0x000001023c067890 */ /* 0x000fe2000fffe03f */
[-C--:B------:R-:W-:Y:S01]  /*5e20*/  FMUL.FTZ R28, R28, R3.reuse ;  /* 0x000000031c1c7220 */ /* 0x080fe20000410000 */
[----:B------:R-:W-:Y:S01]  /*5e30*/  UMOV UR23, 0x40000040 ;  /* 0x4000004000177882 */ /* 0x000fe20000000000 */
[----:B------:R-:W-:Y:S01]  /*5e40*/  UIADD3 UR26, UR60, 0x286, URZ ;  /* 0x000002863c1a7890 */ /* 0x000fe2000fffe03f */
[-C--:B------:R-:W-:Y:S01]  /*5e50*/  FMUL.FTZ R29, R29, R3.reuse ;  /* 0x000000031d1d7220 */ /* 0x080fe20000410000 */
[----:B------:R-:W-:Y:S01]  /*5e60*/  UMOV UR10, UR52 ;  /* 0x00000034000a7c82 */ /* 0x000fe20008000000 */
[----:B------:R-:W-:Y:S01]  /*5e70*/  UMOV UR27, 0x40000040 ;  /* 0x40000040001b7882 */ /* 0x000fe20000000000 */
[----:B------:R-:W-:Y:S01]  /*5e80*/  UMOV UR11, UR53 ;  /* 0x00000035000b7c82 */ /* 0x000fe20008000000 */
[----:B------:R-:W-:Y:S01]  /*5e90*/  UIADD3 UR30, UR60, 0x500, URZ ;  /* 0x000005003c1e7890 */ /* 0x000fe2000fffe03f */
[-C--:B------:R-:W-:Y:S01]  /*5ea0*/  FMUL.FTZ R32, R32, R3.reuse ;  /* 0x0000000320207220 */ /* 0x080fe20000410000 */
[----:B------:R-:W-:Y:S01]  /*5eb0*/  UMOV UR31, 0x40000040 ;  /* 0x40000040001f7882 */ /* 0x000fe20000000000 */
[----:B------:R-:W-:Y:S01]  /*5ec0*/  UIADD3 UR34, UR60, 0x502, URZ ;  /* 0x000005023c227890 */ /* 0x000fe2000fffe03f */
[-C--:B------:R-:W-:Y:S01]  /*5ed0*/  FMUL.FTZ R33, R33, R3.reuse ;  /* 0x0000000321217220 */ /* 0x080fe20000410000 */
[----:B------:R-:W-:Y:S01]  /*5ee0*/  UMOV UR35, 0x40000040 ;  /* 0x4000004000237882 */ /* 0x000fe20000000000 */
[----:B------:R-:W-:Y:S01]  /*5ef0*/  UIADD3 UR38, UR60, 0x504, URZ ;  /* 0x000005043c267890 */ /* 0x000fe2000fffe03f */
[-C--:B------:R-:W-:Y:S01]  /*5f00*/  FMUL.FTZ R36, R36, R3.reuse ;  /* 0x0000000324247220 */ /* 0x080fe20000410000 */
[----:B------:R-:W-:Y:S01]  /*5f10*/  UMOV UR39, 0x40000040 ;  /* 0x4000004000277882 */ /* 0x000fe20000000000 */
[-C--:B------:R-:W-:Y:S01]  /*5f20*/  FMUL.FTZ R37, R37, R3.reuse ;  /* 0x0000000325257220 */ /* 0x080fe20000410000 */
        /* <DEDUP_REMOVED lines=9> */
[----:B------:R-:W-:Y:S01]  /*5fc0*/  FMUL.FTZ R57, R57, R3 ;  /* 0x0000000339397220 */ /* 0x000fe20000410000 */
[----:B------:R-:W-:-:S02]  /*5fd0*/  WARPGROUP.DEPBAR.LE gsb0, 0x0 ;  /* 0x00008000000079c5 */ /* 0x000fc40000010000 */
[----:B------:R-:W-:Y:S01]  /*5fe0*/  WARPGROUP.ARRIVE ;  /* 0x00000000000079c5 */ /* 0x000fe20000000000 */
[-C--:B------:R-:W-:Y:S01]  /*5ff0*/  FMUL.FTZ R60, R60, R3.reuse ;  /* 0x000000033c3c7220 */ /* 0x080fe20000410000 */
[-C--:B------:R-:W-:Y:S01]  /*6000*/  FMUL.FTZ R61, R61, R3.reuse ;  /* 0x000000033d3d7220 */ /* 0x080fe20000410000 */
[-C--:B------:R-:W-:Y:S01]  /*6010*/  FMUL.FTZ R64, R64, R3.reuse ;  /* 0x0000000340407220 */ /* 0x080fe20000410000 */
[-C--:B------:R-:W-:Y:S01]  /*6020*/  FMUL.FTZ R65, R65, R3.reuse ;  /* 0x0000000341417220 */ /* 0x080fe20000410000 */
[-C--:B------:R-:W-:Y:S01]  /*6030*/  FMUL.FTZ R68, R68, R3.reuse ;  /* 0x0000000344447220 */ /* 0x080fe20000410000 */
[----:B------:R-:W-:Y:S01]  /*6040*/  HGMMA.64x16x16.F32 R176, gdesc[UR40], RZ, !UPT, gsb0 ;  /* 0x0020000028b079f0 */ /* 0x000fe2000c0008ff */
[----:B------:R-:W-:Y:S01]  /*6050*/  R2UR UR41, R2 ;  /* 0x00000000022972ca */ /* 0x000fe200000e0000 */
[----:B------:R-:W-:Y:S01]  /*6060*/  UIADD3 UR42, UR60, 0x506, URZ ;  /* 0x000005063c2a7890 */ /* 0x000fe2000fffe03f */
[----:B------:R-:W-:Y:S01]  /*6070*/  R2UR UR40, R6 ;  /* 0x00000000062872ca */ /* 0x000fe200000e0000 */
[----:B------:R-:W-:Y:S01]  /*6080*/  UMOV UR43, 0x40000040 ;  /* 0x40000040002b7882 */ /* 0x000fe20000000000 */
[----:B------:R-:W-:Y:S01]  /*6090*/  MOV R2, UR9 ;  /* 0x0000000900027c02 */ /* 0x000fe20008000f00 */
[-C--:B------:R-:W-:Y:S01]  /*60a0*/  FMUL.FTZ R69, R69, R3.reuse ;  /* 0x0000000345457220 */ /* 0x080fe20000410000 */
[----:B------:R-:W-:Y:S01]  /*60b0*/  MOV R6, UR8 ;  /* 0x0000000800067c02 */ /* 0x000fe20008000f00 */
        /* <DEDUP_REMOVED lines=117> */
[----:B------:R-:W-:Y:S01]  /*6810*/  FMUL.FTZ R151, R151, R0 ;  /* 0x0000000097977220 */ /* 0x000fe20000410000 */
[----:B------:R-:W-:-:S02]  /*6820*/  WARPGROUP.DEPBAR.LE gsb0, 0x0 ;  /* 0x00008000000079c5 */ /* 0x000fc40000010000 */
[----:B------:R-:W-:-:S06]  /*6830*/  WARPGROUP.ARRIVE ;  /* 0x00000000000079c5 */ /* 0x000fcc0000000000 */
[----:B------:R-:W-:Y:S01]  /*6840*/  HGMMA.64x16x16.F32 R152, gdesc[UR56], RZ, !UPT, gsb0 ;  /* 0x00200000389879f0 */ /* 0x000fe2000c0008ff */
[----:B------:R-:W-:Y:S01]  /*6850*/  UIADD3 UR58, UR60, 0x82, URZ ;  /* 0x000000823c3a7890 */ /* 0x000fe2000fffe03f */
[----:B------:R-:W-:Y:S01]  /*6860*/  UMOV UR56, UR10 ;  /* 0x0000000a00387c82 */ /* 0x000fe20008000000 */
[----:B------:R-:W-:Y:S01]  /*6870*/  UMOV UR57, UR11 ;  /* 0x0000000b00397c82 */ /* 0x000fe20008000000 */
[----:B------:R-:W-:Y:S01]  /*6880*/  UMOV UR59, 0x40000040 ;  /* 0x40000040003b7882 */ /* 0x000fe20000000000 */
[----:B------:R-:W-:Y:S02]  /*6890*/  WARPGROUP.DEPBAR.LE gsb0, 0x0 ;  /* 0x00008000000079c5 */ /* 0x000fe40000010000 */
[----:B------:R-:W-:-:S06]  /*68a0*/  WARPGROUP.ARRIVE ;  /* 0x00000000000079c5 */ /* 0x000fcc0000000000 */
[----:B------:R-:W-:Y:S01]  /*68b0*/  HGMMA.64x16x16.F32 R184, gdesc[UR52], R184, gsb0 ;  /* 0x0020000034b879f0 */ /* 0x000fe200080008b8 */
[----:B------:R-:W-:Y:S01]  /*68c0*/  R2UR UR53, R212 ;  /* 0x00000000d43572ca */ /* 0x000fe200000e0000 */
[----:B------:R-:W-:Y:S01]  /*68d0*/  UIADD3 UR54, UR60, 0x784, URZ ;  /* 0x000007843c367890 */ /* 0x000fe2000fffe03f */
[----:B------:R-:W-:Y:S01]  /*68e0*/  R2UR UR52, R213 ;  /* 0x00000000d53472ca */ /* 0x000fe200000e0000 */
        /* <DEDUP_REMOVED lines=24> */
[----:B------:R-:W-:Y:S02]  /*6a70*/  UIADD3 UR6, UR60, 0x4, URZ ;  /* 0x000000043c067890 */ /* 0x000fe4000fffe03f */
[----:B------:R-:W-:Y:S02]  /*6a80*/  UIADD3 UR10, UR60, 0x84, URZ ;  /* 0x000000843c0a7890 */ /* 0x000fe4000fffe03f */
[----:B------:R-:W-:Y:S01]  /*6a90*/  UIADD3 UR11, UR60, 0x104, URZ ;  /* 0x000001043c0b7890 */ /* 0x000fe2000fffe03f */
[----:B------:R-:W-:-:S02]  /*6aa0*/  WARPGROUP.DEPBAR.LE gsb0, 0x0 ;  /* 0x00008000000079c5 */ /* 0x000fc40000010000 */
        /* <DEDUP_REMOVED lines=27> */
[----:B------:R-:W-:Y:S01]  /*6c60*/  UMOV UR11, 0x40000040 ;  /* 0x40000040000b7882 */ /* 0x000fe20000000000 */
[----:B------:R-:W-:Y:S02]  /*6c70*/  WARPGROUP.DEPBAR.LE gsb0, 0x0 ;  /* 0x00008000000079c5 */ /* 0x000fe40000010000 */
[----:B------:R-:W-:-:S06]  /*6c80*/  WARPGROUP.ARRIVE ;  /* 0x00000000000079c5 */ /* 0x000fcc0000000000 */
[----:B------:R-:W-:Y:S01]  /*6c90*/  HGMMA.64x16x16.F32 R152, gdesc[UR4], R152, gsb0 ;  /* 0x00200000049879f0 */ /* 0x000fe20008000898 */
[----:B------:R-:W-:Y:S02]  /*6ca0*/  UIADD3 UR6, UR60, 0x86, URZ ;  /* 0x000000863c067890 */ /* 0x000fe4000fffe03f */
        /* <DEDUP_REMOVED lines=28> */
[----:B------:R-:W-:Y:S01]  /*6e70*/  R2UR UR8, R10 ;  /* 0x000000000a0872ca */ /* 0x000fe200000e0000 */
[----:B------:R-:W-:Y:S01]  /*6e80*/  UMOV UR11, 0x40000040 ;  /* 0x40000040000b7882 */ /* 0x000fe20000000000 */
[----:B------:R-:W-:Y:S01]  /*6e90*/  R2UR UR9, R11 ;  /* 0x000000000b0972ca */ /* 0x000fe200000e0000 */
        /* <DEDUP_REMOVED lines=287> */
[----:B------:R-:W-:-:S07]  /*8090*/  UIADD3 UR6, UR60, 0x786, URZ ;  /* 0x000007863c067890 */ /* 0x000fce000fffe03f */
[----:B------:R-:W-:Y:S01]  /*80a0*/  UMOV UR10, UR6 ;  /* 0x00000006000a7c82 */ /* 0x000fe20008000000 */
[----:B------:R-:W-:Y:S01]  /*80b0*/  UIADD3 UR6, UR60, 0x886, URZ ;  /* 0x000008863c067890 */ /* 0x000fe2000fffe03f */
[----:B------:R-:W-:Y:S02]  /*80c0*/  WARPGROUP.DEPBAR.LE gsb0, 0x0 ;  /* 0x00008000000079c5 */ /* 0x000fe40000010000 */
[----:B------:R-:W-:-:S06]  /*80d0*/  WARPGROUP.ARRIVE ;  /* 0x00000000000079c5 */ /* 0x000fcc0000000000 */
[----:B------:R-:W-:Y:S01]  /*80e0*/  HGMMA.64x16x16.F32 R160, gdesc[UR52], R160, gsb0 ;  /* 0x0020000034a079f0 */ /* 0x000fe200080008a0 */
[----:B------:R-:W-:Y:S01]  /*80f0*/  UMOV UR54, UR7 ;  /* 0x0000000700367c82 */ /* 0x000fe20008000000 */
[----:B------:R-:W-:Y:S01]  /*8100*/  UMOV UR55, 0x40000040 ;  /* 0x4000004000377882 */ /* 0x000fe20000000000 */
[----:B------:R-:W-:Y:S02]  /*8110*/  UIADD3 UR7, UR60, 0x906, URZ ;  /* 0x000009063c077890 */ /* 0x000fe4000fffe03f */
        /* <DEDUP_REMOVED lines=8> */
[----:B------:R-:W-:Y:S01]  /*81a0*/  UMOV UR11, UR9 ;  /* 0x00000009000b7c82 */ /* 0x000fe20008000000 */
[----:B------:R-:W-:Y:S01]  /*81b0*/  UMOV UR56, UR10 ;  /* 0x0000000a00387c82 */ /* 0x000fe20008000000 */
[----:B------:R-:W-:Y:S01]  /*81c0*/  UMOV UR57, UR11 ;  /* 0x0000000b00397c82 */ /* 0x000fe20008000000 */
[----:B------:R-:W-:Y:S02]  /*81d0*/  R2UR UR9, R2 ;  /* 0x00000000020972ca */ /* 0x000fe400000e0000 */
[----:B------:R-:W-:Y:S01]  /*81e0*/  R2UR UR8, R6 ;  /* 0x00000000060872ca */ /* 0x000fe200000e0000 */
[----:B------:R-:W-:Y:S02]  /*81f0*/  WARPGROUP.DEPBAR.LE gsb0, 0x0 ;  /* 0x00008000000079c5 */ /* 0x000fe40000010000 */
[----:B------:R-:W-:-:S06]  /*8200*/  WARPGROUP.ARRIVE ;  /* 0x00000000000079c5 */ /* 0x000fcc0000000000 */
[----:B------:R-:W-:Y:S01]  /*8210*/  HGMMA.64x16x16.F32 R176, gdesc[UR56], R176, gsb0 ;  /* 0x0020000038b079f0 */ /* 0x000fe200080008b0 */
[----:B------:R-:W-:Y:S01]  /*8220*/  UMOV UR56, UR10 ;  /* 0x0000000a00387c82 */ /* 0x000fe20008000000 */
        /* <DEDUP_REMOVED lines=19> */
[----:B------:R-:W-:Y:S03]  /*8360*/  HGMMA.64x16x16.F32 R152, gdesc[UR56], R152, gsb0 ;  /* 0x00200000389879f0 */ /* 0x000fe60008000898 */
[----:B------:R-:W-:Y:S02]  /*8370*/  WARPGROUP.DEPBAR.LE gsb0, 0x0 ;  /* 0x00008000000079c5 */ /* 0x000fe40000010000 */
[----:B------:R-:W-:Y:S05]  /*8380*/  @!P0 BRA `(.L_x_24) ;  /* 0x0000000000048947 */ /* 0x000fea0003800000 */
[----:B------:R-:W-:Y:S01]  /*8390*/  BPT.TRAP 0x1 ;  /* 0x000000040000795c */ /* 0x000fe20000300000 */
.L_x_24:
[----:B------:R-:W-:Y:S02]  /*83a0*/  R2UR UR7, R16 ;  /* 0x00000000100772ca */ /* 0x000fe400000e0000 */
[----:B------:R-:W-:Y:S02]  /*83b0*/  R2UR UR6, R214 ;  /* 0x00000000d60672ca */ /* 0x000fe400000e0000 */
[----:B------:R-:W-:-:S11]  /*83c0*/  SHF.L.U32 R0, R23, 0x1f, RZ ;  /* 0x0000001f17007819 */ /* 0x000fd600000006ff */
[----:B------:R-:W-:-:S09]  /*83d0*/  ULEA UR7, UR6, UR7, 0x3 ;  /* 0x0000000706077291 */ /* 0x000fd2000f8e183f */
[----:B------:R0:W1:Y:S01]  /*83e0*/  SYNCS.PHASECHK.TRANS64.TRYWAIT P2, [UR7+0x38850], R0 ;  /* 0x03885000ff0075a7 */ /* 0x0000620008040147 */
[----:B------:R-:W-:Y:S05]  /*83f0*/  @!P0 BRA `(.L_x_25) ;  /* 0x0000000000048947 */ /* 0x000fea0003800000 */
[----:B------:R-:W-:Y:S01]  /*8400*/  BPT.TRAP 0x1 ;  /* 0x000000040000795c */ /* 0x000fe20000300000 */
.L_x_25:
[----:B-1----:R-:W-:Y:S05]  /*8410*/  @P2 BRA `(.L_x_26) ;  /* 0x0000000000082947 */ /* 0x002fea0003800000 */
[----:B------:R-:W1:Y:S02]  /*8420*/  SYNCS.PHASECHK.TRANS64.TRYWAIT P2, [UR7+0x38850], R0 ;  /* 0x03885000ff0075a7 */ /* 0x000e640008040147 */
[----:B-1----:R-:W-:Y:S05]  /*8430*/  @!P2 BRA `(.L_x_27) ;  /* 0x0000009400c4a947 */ /* 0x002fea0003800000 */
.L_x_26:
[----:B------:R-:W-:Y:S01]  /*8440*/  R2UR UR6, R16 ;  /* 0x00000000100672ca */ /* 0x000fe200000e0000 */
[----:B------:R-:W-:Y:S01]  /*8450*/  WARPGROUP.ARRIVE ;  /* 0x00000000000079c5 */ /* 0x000fe20000000000 */
[----:B------:R-:W-:Y:S01]  /*8460*/  R2UR UR10, R214 ;  /* 0x00000000d60a72ca */ /* 0x000fe200000e0000 */
[----:B------:R-:W-:Y:S01]  /*8470*/  UMOV UR11, 0x40000040 ;  /* 0x40000040000b7882 */ /* 0x000fe20000000000 */
[----:B01----:R-:W-:Y:S01]  /*8480*/  FMUL.FTZ R0, R184, UR61 ;  /* 0x0000003db8007c20 */ /* 0x003fe20008410000 */
[----:B------:R-:W-:Y:S01]  /*8490*/  FMUL.FTZ R7, R185, UR61 ;  /* 0x0000003db9077c20 */ /* 0x000fe20008410000 */
[----:B------:R-:W-:Y:S01]  /*84a0*/  FMUL.FTZ R213, R169, UR61 ;  /* 0x0000003da9d57c20 */ /* 0x000fe20008410000 */
[----:B------:R-:W-:Y:S01]  /*84b0*/  R2UR UR14, R215 ;  /* 0x00000000d70e72ca */ /* 0x000fe200000e0000 */
[----:B------:R-:W-:Y:S01]  /*84c0*/  FMUL.FTZ R215, R172, UR61 ;  /* 0x0000003dacd77c20 */ /* 0x000fe20008410000 */
[----:B------:R-:W-:Y:S01]  /*84d0*/  FMUL.FTZ R217, R173, UR61 ;  /* 0x0000003dadd97c20 */ /* 0x000fe20008410000 */
[----:B------:R-:W0:Y:S01]  /*84e0*/  MUFU.TANH R0, R0 ;  /* 0x0000000000007308 */ /* 0x000e220000002400 */
[----:B------:R-:W-:Y:S01]  /*84f0*/  FMUL.FTZ R219, R160, UR61 ;  /* 0x0000003da0db7c20 */ /* 0x000fe20008410000 */
[----:B------:R-:W-:Y:S01]  /*8500*/  FMUL.FTZ R221, R161, UR61 ;  /* 0x0000003da1dd7c20 */ /* 0x000fe20008410000 */
[----:B------:R-:W-:Y:S01]  /*8510*/  UIADD3 UR6, UR6, 0x400, URZ ;  /* 0x0000040006067890 */ /* 0x000fe2000fffe03f */
[----:B------:R-:W-:Y:S01]  /*8520*/  FMUL.FTZ R223, R164, UR61 ;  /* 0x0000003da4df7c20 */ /* 0x000fe20008410000 */
[----:B------:R-:W-:Y:S01]  /*8530*/  FMUL.FTZ R233, R165, UR61 ;  /* 0x0000003da5e97c20 */ /* 0x000fe20008410000 */
[----:B------:R-:W-:Y:S01]  /*8540*/  FMUL.FTZ R23, R186, UR61 ;  /* 0x0000003dba177c20 */ /* 0x000fe20008410000 */
[----:B------:R-:W-:Y:S01]  /*8550*/  USHF.R.U32.HI UR6, URZ, 0x4, UR6 ;  /* 0x000000043f067899 */ /* 0x000fe20008011606 */
[----:B------:R-:W1:Y:S01]  /*8560*/  MUFU.TANH R7, R7 ;  /* 0x0000000700077308 */ /* 0x000e620000002400 */
[----:B------:R-:W-:Y:S01]  /*8570*/  FMUL.FTZ R227, R152, UR61 ;  /* 0x0000003d98e37c20 */ /* 0x000fe20008410000 */
[----:B------:R-:W-:Y:S01]  /*8580*/  FMUL.FTZ R185, R187, UR61 ;  /* 0x0000003dbbb97c20 */ /* 0x000fe20008410000 */
[----:B------:R-:W-:Y:S01]  /*8590*/  ULOP3.LUT UR6, UR6, 0x3fff, URZ, 0xc0, !UPT ;  /* 0x00003fff06067892 */ /* 0x000fe2000f8ec03f */
[----:B------:R-:W-:Y:S01]  /*85a0*/  FMUL.FTZ R231, R153, UR61 ;  /* 0x0000003d99e77c20 */ /* 0x000fe20008410000 */
[----:B------:R-:W-:Y:S01]  /*85b0*/  FMUL.FTZ R187, R190, UR61 ;  /* 0x0000003dbebb7c20 */ /* 0x000fe20008410000 */
[----:B------:R-:W-:Y:S01]  /*85c0*/  FMUL.FTZ R229, R156, UR61 ;  /* 0x0000003d9ce57c20 */ /* 0x000fe20008410000 */
[----:B------:R-:W-:Y:S01]  /*85d0*/  ULOP3.LUT UR6, UR6, 0x2800000, URZ, 0xfc, !UPT ;  /* 0x0280000006067892 */ /* 0x000fe2000f8efc3f */
[----:B------:R-:W-:Y:S01]  /*85e0*/  MUFU.TANH R213, R213 ;  /* 0x000000d500d57308 */ /* 0x000fe20000002400 */
[----:B0-----:R-:W-:Y:S01]  /*85f0*/  FMNMX.FTZ R2, R0, R21, !PT ;  /* 0x0000001500027209 */ /* 0x001fe20007810000 */
[----:B------:R-:W-:Y:S01]  /*8600*/  FMUL.FTZ R225, R157, UR61 ;  /* 0x0000003d9de17c20 */ /* 0x000fe20008410000 */
[----:B------:R-:W-:Y:S01]  /*8610*/  UIMAD UR6, UR10, 0xa00, UR6 ;  /* 0x00000a000a0678a4 */ /* 0x000fe2000f8e0206 */
[----:B------:R-:W-:Y:S01]  /*8620*/  FMUL.FTZ R179, R179, UR61 ;  /* 0x0000003db3b37c20 */ /* 0x000fe20008410000 */
[----:B------:R-:W-:Y:S01]  /*8630*/  FMUL.FTZ R153, R183, UR61 ;  /* 0x0000003db7997c20 */ /* 0x000fe20008410000 */
[----:B------:R-:W-:Y:S01]  /*8640*/  FMUL.FTZ R169, R175, UR61 ;  /* 0x0000003dafa97c20 */ /* 0x000fe20008410000 */
[----:B------:R-:W-:Y:S01]  /*8650*/  FMUL.FTZ R175, R154, UR61 ;  /* 0x0000003d9aaf7c20 */ /* 0x000fe20008410000 */
[----:B------:R-:W-:Y:S01]  /*8660*/  MUFU.TANH R215, R215 ;  /* 0x000000d700d77308 */ /* 0x000fe20000002400 */
[----:B-1----:R-:W-:Y:S01]  /*8670*/  FMNMX.FTZ R2, R7, R2, !PT ;  /* 0x0000000207027209 */ /* 0x002fe20007810000 */
[----:B------:R-:W-:Y:S01]  /*8680*/  UMOV UR10, UR6 ;  /* 0x00000006000a7c82 */ /* 0x000fe20008000000 */
[----:B------:R-:W-:Y:S01]  /*8690*/  FMUL.FTZ R157, R170, UR61 ;  /* 0x0000003daa9d7c20 */ /* 0x000fe20008410000 */
[----:B------:R-:W-:Y:S01]  /*86a0*/  HGMMA.64x256x16.F32 R24, R208, gdesc[UR8].tnspB, R24, gsb0 ;  /* 0x43e00008d0187df0 */ /* 0x000fe20008000818 */
[----:B------:R-:W-:Y:S01]  /*86b0*/  UIADD3 UR10, UR6, 0x80, URZ ;  /* 0x00000080060a7890 */ /* 0x000fe2000fffe03f */
[----:B------:R-:W-:Y:S01]  /*86c0*/  FMUL.FTZ R161, R171, UR61 ;  /* 0x0000003daba17c20 */ /* 0x000fe20008410000 */
[----:B------:R-:W-:Y:S01]  /*86d0*/  UMOV UR11, 0x40000040 ;  /* 0x40000040000b7882 */ /* 0x000fe20000000000 */
[----:B------:R-:W-:Y:S01]  /*86e0*/  MUFU.TANH R217, R217 ;  /* 0x000000d900d97308 */ /* 0x000fe20000002400 */
[----:B------:R-:W-:Y:S01]  /*86f0*/  FMUL.FTZ R165, R174, UR61 ;  /* 0x0000003daea57c20 */ /* 0x000fe20008410000 */
[----:B------:R-:W-:Y:S01]  /*8700*/  FMUL.FTZ R171, R162, UR61 ;  /* 0x0000003da2ab7c20 */ /* 0x000fe20008410000 */
[----:B------:R-:W-:Y:S01]  /*8710*/  FMUL.FTZ R163, R163, UR61 ;  /* 0x0000003da3a37c20 */ /* 0x000fe20008410000 */
[----:B------:R-:W-:Y:S01]  /*8720*/  FMUL.FTZ R173, R166, UR61 ;  /* 0x0000003da6ad7c20 */ /* 0x000fe20008410000 */
[----:B------:R-:W-:Y:S01]  /*8730*/  FMUL.FTZ R167, R167, UR61 ;  /* 0x0000003da7a77c20 */ /* 0x000fe20008410000 */
[----:B------:R-:W-:Y:S01]  /*8740*/  FMUL.FTZ R155, R155, UR61 ;  /* 0x0000003d9b9b7c20 */ /* 0x000fe20008410000 */
[----:B------:R-:W-:Y:S01]  /*8750*/  FMUL.FTZ R183, R158, UR61 ;  /* 0x0000003d9eb77c20 */ /* 0x000fe20008410000 */
[----:B------:R-:W-:Y:S01]  /*8760*/  MUFU.TANH R219, R219 ;  /* 0x000000db00db7308 */ /* 0x000fe20000002400 */
[----:B------:R-:W-:Y:S01]  /*8770*/  FMUL.FTZ R159, R159, UR61 ;  /* 0x0000003d9f9f7c20 */ /* 0x000fe20008410000 */
[C---:B------:R-:W-:Y:S01]  /*8780*/  ISETP.GT.AND P2, PT, R22.reuse, R17, PT ;  /* 0x000000111600720c */ /* 0x040fe20003f44270 */
[----:B------:R-:W-:-:S05]  /*8790*/  VIADD R22, R22, 0xffffffff ;  /* 0xffffffff16167836 */ /* 0x000fca0000000000 */
[----:B------:R-:W-:Y:S08]  /*87a0*/  MUFU.TANH R221, R221 ;  /* 0x000000dd00dd7308 */ /* 0x000ff00000002400 */
[----:B------:R-:W-:Y:S08]  /*87b0*/  MUFU.TANH R223, R223 ;  /* 0x000000df00df7308 */ /* 0x000ff00000002400 */
[----:B------:R-:W-:Y:S08]  /*87c0*/  MUFU.TANH R233, R233 ;  /* 0x000000e900e97308 */ /* 0x000ff00000002400 */
[----:B------:R-:W0:Y:S08]  /*87d0*/  MUFU.TANH R23, R23 ;  /* 0x0000001700177308 */ /* 0x000e300000002400 */
[----:B------:R-:W-:Y:S08]  /*87e0*/  MUFU.TANH R227, R227 ;  /* 0x000000e300e37308 */ /* 0x000ff00000002400 */
[----:B------:R-:W1:Y:S01]  /*87f0*/  MUFU.TANH R185, R185 ;  /* 0x000000b900b97308 */ /* 0x000e620000002400 */
[----:B0-----:R-:W-:-:S07]  /*8800*/  FMNMX.FTZ R152, R23, R20, !PT ;  /* 0x0000001417987209 */ /* 0x001fce0007810000 */
[----:B------:R-:W-:Y:S08]  /*8810*/  MUFU.TANH R231, R231 ;  /* 0x000000e700e77308 */ /* 0x000ff00000002400 */
[----:B------:R-:W0:Y:S01]  /*8820*/  MUFU.TANH R187, R187 ;  /* 0x000000bb00bb7308 */ /* 0x000e220000002400 */
[----:B-1----:R-:W-:-:S07]  /*8830*/  FMNMX.FTZ R152, R185, R152, !PT ;  /* 0x00000098b9987209 */ /* 0x002fce0007810000 */
[----:B------:R-:W-:Y:S08]  /*8840*/  MUFU.TANH R229, R229 ;  /* 0x000000e500e57308 */ /* 0x000ff00000002400 */
[----:B------:R-:W-:Y:S01]  /*8850*/  MUFU.TANH R225, R225 ;  /* 0x000000e100e17308 */ /* 0x000fe20000002400 */
[----:B0-----:R-:W-:-:S07]  /*8860*/  FMNMX.FTZ R154, R187, R152, !PT ;  /* 0x00000098bb9a7209 */ /* 0x001fce0007810000 */
[----:B------:R-:W-:Y:S08]  /*8870*/  MUFU.TANH R179, R179 ;  /* 0x000000b300b37308 */ /* 0x000ff00000002400 */
        /* <DEDUP_REMOVED lines=12> */
[----:B------:R-:W-:Y:S01]  /*8940*/  MUFU.TANH R159, R159 ;  /* 0x0000009f009f7308 */ /* 0x000fe20000002400 */
[----:B------:R-:W-:-:S02]  /*8950*/  WARPGROUP.DEPBAR.LE gsb0, 0x0 ;  /* 0x00008000000079c5 */ /* 0x000fc40000010000 */
[----:B------:R-:W-:Y:S01]  /*8960*/  WARPGROUP.ARRIVE ;  /* 0x00000000000079c5 */ /* 0x000fe20000000000 */
[----:B------:R-:W-:Y:S01]  /*8970*/  FMUL.FTZ R209, R177, UR61 ;  /* 0x0000003db1d17c20 */ /* 0x000fe20008410000 */
[----:B------:R-:W-:Y:S01]  /*8980*/  FMUL.FTZ R211, R168, UR61 ;  /* 0x0000003da8d37c20 */ /* 0x000fe20008410000 */
[----:B------:R-:W-:-:S03]  /*8990*/  FMUL.FTZ R177, R178, UR61 ;  /* 0x0000003db2b17c20 */ /* 0x000fc60008410000 */
[----:B------:R-:W-:Y:S01]  /*89a0*/  HGMMA.64x256x16.F32 R24, R204, gdesc[UR8].tnspB, R24, gsb0 ;  /* 0x43e00008cc187df0 */ /* 0x000fe20008000818 */
[----:B------:R-:W-:Y:S01]  /*89b0*/  UIADD3 UR10, UR6, 0x100, URZ ;  /* 0x00000100060a7890 */ /* 0x000fe2000fffe03f */
[----:B------:R-:W-:Y:S01]  /*89c0*/  MUFU.TANH R209, R209 ;  /* 0x000000d100d17308 */ /* 0x000fe20000002400 */
[----:B------:R-:W-:-:S07]  /*89d0*/  UMOV UR11, 0x40000040 ;  /* 0x40000040000b7882 */ /* 0x000fce0000000000 */
[----:B------:R-:W-:Y:S08]  /*89e0*/  MUFU.TANH R211, R211 ;  /* 0x000000d300d37308 */ /* 0x000ff00000002400 */
[----:B------:R-:W-:Y:S01]  /*89f0*/  MUFU.TANH R177, R177 ;  /* 0x000000b100b17308 */ /* 0x000fe20000002400 */
[----:B------:R-:W-:Y:S02]  /*8a00*/  WARPGROUP.DEPBAR.LE gsb0, 0x0 ;  /* 0x00008000000079c5 */ /* 0x000fe40000010000 */
[----:B------:R-:W-:Y:S01]  /*8a10*/  WARPGROUP.ARRIVE ;  /* 0x00000000000079c5 */ /* 0x000fe20000000000 */
[----:B------:R-:W-:Y:S01]  /*8a20*/  FMUL.FTZ R207, R188, UR61 ;  /* 0x0000003dbccf7c20 */ /* 0x000fe20008410000 */
[----:B------:R-:W-:Y:S01]  /*8a30*/  FMUL.FTZ R205, R189, UR61 ;  /* 0x0000003dbdcd7c20 */ /* 0x000fe20008410000 */
[----:B------:R-:W-:Y:S01]  /*8a40*/  FMUL.FTZ R189, R191, UR61 ;  /* 0x0000003dbfbd7c20 */ /* 0x000fe20008410000 */
[----:B------:R-:W-:-:S03]  /*8a50*/  FMUL.FTZ R191, R176, UR61 ;  /* 0x0000003db0bf7c20 */ /* 0x000fc60008410000 */
[----:B------:R-:W-:Y:S01]  /*8a60*/  HGMMA.64x256x16.F32 R24, R200, gdesc[UR8].tnspB, R24, gsb0 ;  /* 0x43e00008c8187df0 */ /* 0x000fe20008000818 */
[----:B------:R-:W-:Y:S01]  /*8a70*/  UIADD3 UR10, UR6, 0x180, URZ ;  /* 0x00000180060a7890 */ /* 0x000fe2000fffe03f */
[----:B------:R-:W0:Y:S01]  /*8a80*/  MUFU.TANH R207, R207 ;  /* 0x000000cf00cf7308 */ /* 0x000e220000002400 */
[----:B------:R-:W-:Y:S01]  /*8a90*/  UMOV UR11, 0x40000040 ;  /* 0x40000040000b7882 */ /* 0x000fe20000000000 */
[----:B------:R-:W-:-:S06]  /*8aa0*/  UIADD3 UR6, UR6, 0x200, URZ ;  /* 0x0000020006067890 */ /* 0x000fcc000fffe03f */
[----:B------:R-:W1:Y:S08]  /*8ab0*/  MUFU.TANH R205, R205 ;  /* 0x000000cd00cd7308 */ /* 0x000e700000002400 */
[----:B------:R-:W2:Y:S01]  /*8ac0*/  MUFU.TANH R191, R191 ;  /* 0x000000bf00bf7308 */ /* 0x000ea20000002400 */
[----:B0-----:R-:W-:-:S07]  /*8ad0*/  FMNMX.FTZ R2, R207, R2, !PT ;  /* 0x00000002cf027209 */ /* 0x001fce0007810000 */
[----:B------:R-:W0:Y:S01]  /*8ae0*/  MUFU.TANH R189, R189 ;  /* 0x000000bd00bd7308 */ /* 0x000e220000002400 */
[----:B-1----:R-:W-:-:S04]  /*8af0*/  FMNMX.FTZ R2, R205, R2, !PT ;  /* 0x00000002cd027209 */ /* 0x002fc80007810000 */
[----:B--2---:R-:W-:-:S04]  /*8b00*/  FMNMX.FTZ R2, R191, R2, !PT ;  /* 0x00000002bf027209 */ /* 0x004fc80007810000 */
[----:B------:R-:W-:Y:S02]  /*8b10*/  FMNMX.FTZ R2, R209, R2, !PT ;  /* 0x00000002d1027209 */ /* 0x000fe40007810000 */
[----:B0-----:R-:W-:-:S04]  /*8b20*/  FMNMX.FTZ R154, R189, R154, !PT ;  /* 0x0000009abd9a7209 */ /* 0x001fc80007810000 */
[----:B------:R-:W-:-:S04]  /*8b30*/  FMNMX.FTZ R154, R177, R154, !PT ;  /* 0x0000009ab19a7209 */ /* 0x000fc80007810000 */
[----:B------:R-:W-:Y:S01]  /*8b40*/  FMNMX.FTZ R154, R179, R154, !PT ;  /* 0x0000009ab39a7209 */ /* 0x000fe20007810000 */
[----:B------:R-:W-:Y:S02]  /*8b50*/  WARPGROUP.DEPBAR.LE gsb0, 0x0 ;  /* 0x00008000000079c5 */ /* 0x000fe40000010000 */
[----:B------:R-:W-:Y:S01]  /*8b60*/  WARPGROUP.ARRIVE ;  /* 0x00000000000079c5 */ /* 0x000fe20000000000 */
[----:B------:R-:W-:Y:S01]  /*8b70*/  FMUL.FTZ R201, R180, UR61 ;  /* 0x0000003db4c97c20 */ /* 0x000fe20008410000 */
[----:B------:R-:W-:Y:S01]  /*8b80*/  FMUL.FTZ R203, R181, UR61 ;  /* 0x0000003db5cb7c20 */ /* 0x000fe20008410000 */
[----:B------:R-:W-:-:S03]  /*8b90*/  FMUL.FTZ R181, R182, UR61 ;  /* 0x0000003db6b57c20 */ /* 0x000fc60008410000 */
[----:B------:R-:W-:Y:S01]  /*8ba0*/  HGMMA.64x256x16.F32 R24, R196, gdesc[UR8].tnspB, R24, gsb0 ;  /* 0x43e00008c4187df0 */ /* 0x000fe20008000818 */
[----:B------:R-:W0:Y:S01]  /*8bb0*/  MUFU.TANH R201, R201 ;  /* 0x000000c900c97308 */ /* 0x000e220000002400 */
[----:B------:R-:W-:Y:S01]  /*8bc0*/  UMOV UR10, UR6 ;  /* 0x00000006000a7c82 */ /* 0x000fe20008000000 */
[----:B------:R-:W-:Y:S01]  /*8bd0*/  UMOV UR11, 0x40000040 ;  /* 0x40000040000b7882 */ /* 0x000fe20000000000 */
[----:B------:R-:W-:-:S05]  /*8be0*/  R2UR UR6, R9 ;  /* 0x00000000090672ca */ /* 0x000fca00000e0000 */
[----:B------:R-:W1:Y:S08]  /*8bf0*/  MUFU.TANH R203, R203 ;  /* 0x000000cb00cb7308 */ /* 0x000e700000002400 */
[----:B------:R-:W2:Y:S01]  /*8c00*/  MUFU.TANH R181, R181 ;  /* 0x000000b500b57308 */ /* 0x000ea20000002400 */
[----:B0-----:R-:W-:Y:S02]  /*8c10*/  FMNMX.FTZ R2, R201, R2, !PT ;  /* 0x00000002c9027209 */ /* 0x001fe40007810000 */
[----:B------:R-:W-:-:S02]  /*8c20*/  MOV R214, UR6 ;  /* 0x0000000600d67c02 */ /* 0x000fc40008000f00 */
[----:B-1----:R-:W-:-:S04]  /*8c30*/  FMNMX.FTZ R2, R203, R2, !PT ;  /* 0x00000002cb027209 */ /* 0x002fc80007810000 */
[----:B------:R-:W-:-:S04]  /*8c40*/  FMNMX.FTZ R2, R211, R2, !PT ;  /* 0x00000002d3027209 */ /* 0x000fc80007810000 */
[----:B------:R-:W-:Y:S02]  /*8c50*/  FMNMX.FTZ R2, R213, R2, !PT ;  /* 0x00000002d5027209 */ /* 0x000fe40007810000 */
[----:B--2---:R-:W-:Y:S02]  /*8c60*/  FMNMX.FTZ R154, R181, R154, !PT ;  /* 0x0000009ab59a7209 */ /* 0x004fe40007810000 */
[----:B------:R-:W-:Y:S02]  /*8c70*/  FMNMX.FTZ R2, R215, R2, !PT ;  /* 0x00000002d7027209 */ /* 0x000fe40007810000 */
[----:B------:R-:W-:Y:S02]  /*8c80*/  FMNMX.FTZ R154, R153, R154, !PT ;  /* 0x0000009a999a7209 */ /* 0x000fe40007810000 */
[----:B------:R-:W-:Y:S02]  /*8c90*/  FMNMX.FTZ R2, R217, R2, !PT ;  /* 0x00000002d9027209 */ /* 0x000fe40007810000 */
[----:B------:R-:W-:-:S02]  /*8ca0*/  FMNMX.FTZ R154, R157, R154, !PT ;  /* 0x0000009a9d9a7209 */ /* 0x000fc40007810000 */
[----:B------:R-:W-:Y:S02]  /*8cb0*/  FMNMX.FTZ R2, R219, R2, !PT ;  /* 0x00000002db027209 */ /* 0x000fe40007810000 */
[----:B------:R-:W-:Y:S02]  /*8cc0*/  FMNMX.FTZ R154, R161, R154, !PT ;  /* 0x0000009aa19a7209 */ /* 0x000fe40007810000 */
        /* <DEDUP_REMOVED lines=13> */
[----:B------:R-:W-:-:S03]  /*8da0*/  FMNMX.FTZ R154, R175, R154, !PT ;  /* 0x0000009aaf9a7209 */ /* 0x000fc60007810000 */
[----:B------:R-:W0:Y:S01]  /*8db0*/  SHFL.BFLY PT, R3, R2, 0x2, 0x1f ;  /* 0x0c401f0002037f89 */ /* 0x000e2200000e0000 */
[----:B------:R-:W-:-:S04]  /*8dc0*/  FMNMX.FTZ R154, R155, R154, !PT ;  /* 0x0000009a9b9a7209 */ /* 0x000fc80007810000 */
[----:B------:R-:W-:-:S04]  /*8dd0*/  FMNMX.FTZ R154, R183, R154, !PT ;  /* 0x0000009ab79a7209 */ /* 0x000fc80007810000 */
[----:B------:R-:W-:Y:S02]  /*8de0*/  FMNMX.FTZ R154, R159, R154, !PT ;  /* 0x0000009a9f9a7209 */ /* 0x000fe40007810000 */
[----:B0-----:R-:W-:Y:S02]  /*8df0*/  FMNMX.FTZ R3, R2, R3, !PT ;  /* 0x0000000302037209 */ /* 0x001fe40007810000 */
[----:B------:R-:W0:Y:S03]  /*8e00*/  LDC R2, c[0x0][0x988] ;  /* 0x00026200ff027b82 */ /* 0x000e260000000800 */
[----:B------:R-:W1:Y:S02]  /*8e10*/  SHFL.BFLY PT, R6, R3, 0x1, 0x1f ;  /* 0x0c201f0003067f89 */ /* 0x000e6400000e0000 */
[----:B-1----:R-:W-:-:S05]  /*8e20*/  FMNMX.FTZ R6, R3, R6, !PT ;  /* 0x0000000603067209 */ /* 0x002fca0007810000 */
[C---:B0-----:R-:W-:Y:S01]  /*8e30*/  FMUL.FTZ R152, R6.reuse, R2 ;  /* 0x0000000206987220 */ /* 0x041fe20000410000 */
[----:B------:R-:W-:-:S03]  /*8e40*/  FADD.FTZ R3, -R6, R21 ;  /* 0x0000001506037221 */ /* 0x000fc60000010100 */
[-CC-:B------:R-:W-:Y:S01]  /*8e50*/  FFMA.FTZ R21, R7, R2.reuse, -R152.reuse ;  /* 0x0000000207157223 */ /* 0x180fe20000010898 */
[-CC-:B------:R-:W-:Y:S01]  /*8e60*/  FFMA.FTZ R208, R0, R2.reuse, -R152.reuse ;  /* 0x0000000200d07223 */ /* 0x180fe20000010898 */
[----:B------:R-:W0:Y:S01]  /*8e70*/  SHFL.BFLY PT, R7, R154, 0x2, 0x1f ;  /* 0x0c401f009a077f89 */ /* 0x000e2200000e0000 */
[-C--:B------:R-:W-:Y:S01]  /*8e80*/  FMUL.FTZ R3, R3, R2.reuse ;  /* 0x0000000203037220 */ /* 0x080fe20000410000 */
[-CC-:B------:R-:W-:Y:S01]  /*8e90*/  FFMA.FTZ R204, R191, R2.reuse, -R152.reuse ;  /* 0x00000002bfcc7223 */ /* 0x180fe20000010898 */
[-CC-:B------:R-:W-:Y:S01]  /*8ea0*/  FFMA.FTZ R191, R209, R2.reuse, -R152.reuse ;  /* 0x00000002d1bf7223 */ /* 0x180fe20000010898 */
[-CC-:B------:R-:W-:Y:S01]  /*8eb0*/  FFMA.FTZ R206, R201, R2.reuse, -R152.reuse ;  /* 0x00000002c9ce7223 */ /* 0x180fe20000010898 */
[----:B------:R-:W-:Y:S01]  /*8ec0*/  MUFU.EX2 R208, R208 ;  /* 0x000000d000d07308 */ /* 0x000fe20000000800 */
[-CC-:B------:R-:W-:Y:S01]  /*8ed0*/  FFMA.FTZ R201, R213, R2.reuse, -R152.reuse ;  /* 0x00000002d5c97223 */ /* 0x180fe20000010898 */
[-CC-:B------:R-:W-:Y:S01]  /*8ee0*/  FFMA.FTZ R202, R215, R2.reuse, -R152.reuse ;  /* 0x00000002d7ca7223 */ /* 0x180fe20000010898 */
[-CC-:B------:R-:W-:Y:S01]  /*8ef0*/  FFMA.FTZ R210, R207, R2.reuse, -R152.reuse ;  /* 0x00000002cfd27223 */ /* 0x180fe20000010898 */
[-CC-:B------:R-:W-:Y:S01]  /*8f00*/  FFMA.FTZ R200, R211, R2.reuse, -R152.reuse ;  /* 0x00000002d3c87223 */ /* 0x180fe20000010898 */
[-CC-:B------:R-:W-:Y:S01]  /*8f10*/  FFMA.FTZ R213, R221, R2.reuse, -R152.reuse ;  /* 0x00000002ddd57223 */ /* 0x180fe20000010898 */
[-CC-:B------:R-:W-:Y:S01]  /*8f20*/  FFMA.FTZ R215, R233, R2.reuse, -R152.reuse ;  /* 0x00000002e9d77223 */ /* 0x180fe20000010898 */
[-CC-:B------:R-:W-:Y:S01]  /*8f30*/  FFMA.FTZ R156, R229, R2.reuse, -R152.reuse ;  /* 0x00000002e59c7223 */ /* 0x180fe20000010898 */
[----:B------:R-:W1:Y:S08]  /*8f40*/  MUFU.EX2 R3, R3 ;  /* 0x0000000300037308 */ /* 0x000e700000000800 */
[----:B------:R-:W2:Y:S01]  /*8f50*/  MUFU.EX2 R21, R21 ;  /* 0x0000001500157308 */ /* 0x000ea20000000800 */
[----:B0-----:R-:W-:Y:S01]  /*8f60*/  FMNMX.FTZ R0, R154, R7, !PT ;  /* 0x000000079a007209 */ /* 0x001fe20007810000 */
[----:B------:R-:W-:-:S04]  /*8f70*/  FFMA.FTZ R154, R227, R2, -R152 ;  /* 0x00000002e39a7223 */ /* 0x000fc80000010898 */
[----:B------:R-:W0:Y:S02]  /*8f80*/  SHFL.BFLY PT, R7, R0, 0x1, 0x1f ;  /* 0x0c201f0000077f89 */ /* 0x000e2400000e0000 */
[----:B------:R-:W-:Y:S01]  /*8f90*/  MUFU.EX2 R210, R210 ;  /* 0x000000d200d27308 */ /* 0x000fe20000000800 */
[----:B-1----:R-:W-:-:S07]  /*8fa0*/  FFMA.FTZ R168, R3, R15, R208 ;  /* 0x0000000f03a87223 */ /* 0x002fce00000100d0 */
[----:B------:R-:W-:Y:S01]  /*8fb0*/  MUFU.EX2 R204, R204 ;  /* 0x000000cc00cc7308 */ /* 0x000fe20000000800 */
[----:B--2---:R-:W-:-:S07]  /*8fc0*/  F2FP.F16.F32.PACK_AB R208, R21, R208 ;  /* 0x000000d015d0723e */ /* 0x004fce00000000ff */
[----:B------:R-:W-:Y:S01]  /*8fd0*/  MUFU.EX2 R191, R191 ;  /* 0x000000bf00bf7308 */ /* 0x000fe20000000800 */
[----:B0-----:R-:W-:-:S07]  /*8fe0*/  FMNMX.FTZ R7, R0, R7, !PT ;  /* 0x0000000700077209 */ /* 0x001fce0007810000 */
[----:B------:R-:W-:Y:S08]  /*8ff0*/  MUFU.EX2 R206, R206 ;  /* 0x000000ce00ce7308 */ /* 0x000ff00000000800 */
[----:B------:R-:W-:Y:S08]  /*9000*/  MUFU.EX2 R200, R200 ;  /* 0x000000c800c87308 */ /* 0x000ff00000000800 */
[----:B------:R-:W-:Y:S08]  /*9010*/  MUFU.EX2 R201, R201 ;  /* 0x000000c900c97308 */ /* 0x000ff00000000800 */
[----:B------:R-:W-:Y:S08]  /*9020*/  MUFU.EX2 R202, R202 ;  /* 0x000000ca00ca7308 */ /* 0x000ff00000000800 */
[----:B------:R-:W-:Y:S08]  /*9030*/  MUFU.EX2 R213, R213 ;  /* 0x000000d500d57308 */ /* 0x000ff00000000800 */
[----:B------:R-:W-:Y:S08]  /*9040*/  MUFU.EX2 R215, R215 ;  /* 0x000000d700d77308 */ /* 0x000ff00000000800 */
[----:B------:R-:W-:Y:S08]  /*9050*/  MUFU.EX2 R154, R154 ;  /* 0x0000009a009a7308 */ /* 0x000ff00000000800 */
[----:B------:R-:W-:Y:S01]  /*9060*/  MUFU.EX2 R156, R156 ;  /* 0x0000009c009c7308 */ /* 0x000fe20000000800 */
[----:B------:R-:W-:-:S02]  /*9070*/  WARPGROUP.DEPBAR.LE gsb0, 0x0 ;  /* 0x00008000000079c5 */ /* 0x000fc40000010000 */
[----:B------:R-:W-:Y:S01]  /*9080*/  WARPGROUP.ARRIVE ;  /* 0x00000000000079c5 */ /* 0x000fe20000000000 */
[-C--:B------:R-:W-:Y:S01]  /*9090*/  FFMA.FTZ R197, R205, R2.reuse, -R152 ;  /* 0x00000002cdc57223 */ /* 0x080fe20000010898 */
[C---:B------:R-:W-:Y:S01]  /*90a0*/  FADD.FTZ R205, -R7.reuse, R20 ;  /* 0x0000001407cd7221 */ /* 0x040fe20000010100 */
[-C--:B------:R-:W-:Y:S01]  /*90b0*/  FMUL.FTZ R20, R7, R2.reuse ;  /* 0x0000000207147220 */ /* 0x080fe20000410000 */
[-CC-:B------:R-:W-:Y:S01]  /*90c0*/  FFMA.FTZ R199, R203, R2.reuse, -R152.reuse ;  /* 0x00000002cbc77223 */ /* 0x180fe20000010898 */
[-C--:B------:R-:W-:Y:S01]  /*90d0*/  FFMA.FTZ R203, R217, R2.reuse, -R152 ;  /* 0x00000002d9cb7223 */ /* 0x080fe20000010898 */
[----:B------:R-:W-:Y:S01]  /*90e0*/  HGMMA.64x256x16.F32 R24, R192, gdesc[UR8].tnspB, R24, gsb0 ;  /* 0x43e00008c0187df0 */ /* 0x000fe20008000818 */
[-C--:B------:R-:W-:Y:S01]  /*90f0*/  FMUL.FTZ R0, R205, R2.reuse ;  /* 0x00000002cd007220 */ /* 0x080fe20000410000 */
[-C--:B------:R-:W-:Y:S01]  /*9100*/  FFMA.FTZ R209, R23, R2.reuse, -R20 ;  /* 0x0000000217d17223 */ /* 0x080fe20000010814 */
[-CC-:B------:R-:W-:Y:S01]  /*9110*/  FFMA.FTZ R196, R219, R2.reuse, -R152.reuse ;  /* 0x00000002dbc47223 */ /* 0x180fe20000010898 */
[-CC-:B------:R-:W-:Y:S01]  /*9120*/  FFMA.FTZ R198, R223, R2.reuse, -R152.reuse ;  /* 0x00000002dfc67223 */ /* 0x180fe20000010898 */
[-CC-:B------:R-:W-:Y:S01]  /*9130*/  FFMA.FTZ R217, R231, R2.reuse, -R152.reuse ;  /* 0x00000002e7d97223 */ /* 0x180fe20000010898 */
[-C--:B------:R-:W-:Y:S01]  /*9140*/  FFMA.FTZ R219, R225, R2.reuse, -R152 ;  /* 0x00000002e1db7223 */ /* 0x080fe20000010898 */
[-CC-:B------:R-:W-:Y:S01]  /*9150*/  FFMA.FTZ R152, R185, R2.reuse, -R20.reuse ;  /* 0x00000002b9987223 */ /* 0x180fe20000010814 */
[----:B------:R-:W-:Y:S01]  /*9160*/  MUFU.EX2 R0, R0 ;  /* 0x0000000000007308 */ /* 0x000fe20000000800 */
[-CC-:B------:R-:W-:Y:S01]  /*9170*/  FFMA.FTZ R23, R157, R2.reuse, -R20.reuse ;  /* 0x000000029d177223 */ /* 0x180fe20000010814 */
[----:B------:R-:W-:Y:S01]  /*9180*/  MOV R157, UR14 ;  /* 0x0000000e009d7c02 */ /* 0x000fe20008000f00 */
[-CC-:B------:R-:W-:Y:S01]  /*9190*/  FFMA.FTZ R211, R187, R2.reuse, -R20.reuse ;  /* 0x00000002bbd37223 */ /* 0x180fe20000010814 */
[-CC-:B------:R-:W-:Y:S01]  /*91a0*/  FFMA.FTZ R158, R189, R2.reuse, -R20.reuse ;  /* 0x00000002bd9e7223 */ /* 0x180fe20000010814 */
[-CC-:B------:R-:W-:Y:S01]  /*91b0*/  FFMA.FTZ R164, R161, R2.reuse, -R20.reuse ;  /* 0x00000002a1a47223 */ /* 0x180fe20000010814 */
[----:B------:R-:W-:Y:S01]  /*91c0*/  FFMA.FTZ R205, R177, R2, -R20 ;  /* 0x00000002b1cd7223 */ /* 0x000fe20000010814 */
[----:B------:R-:W-:Y:S01]  /*91d0*/  @!P1 VIADD R157, R157, 0x38840 ;  /* 0x000388409d9d9836 */ /* 0x000fe20000000000 */
[----:B------:R-:W0:Y:S01]  /*91e0*/  MUFU.EX2 R209, R209 ;  /* 0x000000d100d17308 */ /* 0x000e220000000800 */
[----:B------:R-:W-:-:S02]  /*91f0*/  IMAD.U32 R161, RZ, RZ, UR7 ;  /* 0x00000007ffa17e24 */ /* 0x000fc4000f8e00ff */
[-CC-:B------:R-:W-:Y:S01]  /*9200*/  FFMA.FTZ R160, R179, R2.reuse, -R20.reuse ;  /* 0x00000002b3a07223 */ /* 0x180fe20000010814 */
[-CC-:B------:R-:W-:Y:S01]  /*9210*/  FFMA.FTZ R207, R181, R2.reuse, -R20.reuse ;  /* 0x00000002b5cf7223 */ /* 0x180fe20000010814 */
[----:B------:R-:W-:Y:S01]  /*9220*/  @!P1 PRMT R157, RZ, 0x654, R157 ;  /* 0x00000654ff9d9816 */ /* 0x000fe2000000009d */
[----:B------:R-:W-:Y:S02]  /*9230*/  @!P1 VIADD R161, R161, 0x38860 ;  /* 0x00038860a1a19836 */ /* 0x000fe40000000000 */
[-CC-:B------:R-:W-:Y:S01]  /*9240*/  FFMA.FTZ R162, R153, R2.reuse, -R20.reuse ;  /* 0x0000000299a27223 */ /* 0x180fe20000010814 */
[-CC-:B------:R-:W-:Y:S01]  /*9250*/  FFMA.FTZ R153, R165, R2.reuse, -R20.reuse ;  /* 0x00000002a5997223 */ /* 0x180fe20000010814 */
[----:B------:R-:W1:Y:S01]  /*9260*/  MUFU.EX2 R152, R152 ;  /* 0x0000009800987308 */ /* 0x000e620000000800 */
[-CC-:B------:R-:W-:Y:S01]  /*9270*/  FFMA.FTZ R166, R169, R2.reuse, -R20.reuse ;  /* 0x00000002a9a67223 */ /* 0x180fe20000010814 */
[----:B------:R-:W-:Y:S01]  /*9280*/  @!P1 PRMT R161, RZ, 0x654, R161 ;  /* 0x00000654ffa19816 */ /* 0x000fe200000000a1 */
[-CC-:B------:R-:W-:Y:S01]  /*9290*/  FFMA.FTZ R171, R171, R2.reuse, -R20.reuse ;  /* 0x00000002abab7223 */ /* 0x180fe20000010814 */
[-CC-:B------:R-:W-:Y:S01]  /*92a0*/  FFMA.FTZ R173, R173, R2.reuse, -R20.reuse ;  /* 0x00000002adad7223 */ /* 0x180fe20000010814 */
[-CC-:B------:R-:W-:Y:S01]  /*92b0*/  FFMA.FTZ R167, R167, R2.reuse, -R20.reuse ;  /* 0x00000002a7a77223 */ /* 0x180fe20000010814 */
[-CC-:B------:R-:W-:Y:S01]  /*92c0*/  FFMA.FTZ R175, R175, R2.reuse, -R20.reuse ;  /* 0x00000002afaf7223 */ /* 0x180fe20000010814 */
[--C-:B------:R-:W-:Y:S01]  /*92d0*/  FFMA.FTZ R155, R155, R2, -R20.reuse ;  /* 0x000000029b9b7223 */ /* 0x100fe20000010814 */
[----:B------:R-:W-:Y:S01]  /*92e0*/  MUFU.EX2 R197, R197 ;  /* 0x000000c500c57308 */ /* 0x000fe20000000800 */
[----:B0-----:R-:W-:Y:S01]  /*92f0*/  FFMA.FTZ R15, R0, R14, R209 ;  /* 0x0000000e000f7223 */ /* 0x001fe200000100d1 */
[----:B------:R-:W-:-:S06]  /*9300*/  FFMA.FTZ R183, R183, R2, -R20 ;  /* 0x00000002b7b77223 */ /* 0x000fcc0000010814 */
[----:B------:R-:W-:Y:S01]  /*9310*/  MUFU.EX2 R211, R211 ;  /* 0x000000d300d37308 */ /* 0x000fe20000000800 */
[----:B-1----:R-:W-:-:S07]  /*9320*/  F2FP.F16.F32.PACK_AB R209, R152, R209 ;  /* 0x000000d198d1723e */ /* 0x002fce00000000ff */
[----:B------:R-:W-:Y:S08]  /*9330*/  MUFU.EX2 R158, R158 ;  /* 0x0000009e009e7308 */ /* 0x000ff00000000800 */
        /* <DEDUP_REMOVED lines=16> */
[----:B------:R-:W0:Y:S08]  /*9440*/  MUFU.EX2 R217, R217 ;  /* 0x000000d900d97308 */ /* 0x000e300000000800 */
[----:B------:R-:W1:Y:S08]  /*9450*/  MUFU.EX2 R155, R155 ;  /* 0x0000009b009b7308 */ /* 0x000e700000000800 */
[----:B------:R-:W-:Y:S08]  /*9460*/  MUFU.EX2 R183, R183 ;  /* 0x000000b700b77308 */ /* 0x000ff00000000800 */
[----:B------:R-:W2:Y:S01]  /*9470*/  MUFU.EX2 R219, R219 ;  /* 0x000000db00db7308 */ /* 0x000ea20000000800 */
[----:B------:R-:W-:-:S02]  /*9480*/  WARPGROUP.DEPBAR.LE gsb0, 0x0 ;  /* 0x00008000000079c5 */ /* 0x000fc40000010000 */
[----:B------:R3:W-:Y:S01]  /*9490*/  @!P1 SYNCS.ARRIVE.TRANS64.RED.A1T0 RZ, [R157+URZ], RZ ;  /* 0x000000ff9dff99a7 */ /* 0x0007e2000810043f */
[----:B0-----:R-:W-:Y:S02]  /*94a0*/  F2FP.F16.F32.PACK_AB R192, R217, R154 ;  /* 0x0000009ad9c0723e */ /* 0x001fe400000000ff */
[----:B-1----:R-:W-:Y:S02]  /*94b0*/  F2FP.F16.F32.PACK_AB R193, R155, R175 ;  /* 0x000000af9bc1723e */ /* 0x002fe400000000ff */
[----:B--2---:R-:W-:Y:S01]  /*94c0*/  F2FP.F16.F32.PACK_AB R194, R219, R156 ;  /* 0x0000009cdbc2723e */ /* 0x004fe200000000ff */
[----:B---3--:R-:W-:Y:S01]  /*94d0*/  FADD.FTZ R157, R21, R168 ;  /* 0x000000a8159d7221 */ /* 0x008fe20000010000 */
[----:B------:R-:W-:Y:S01]  /*94e0*/  FADD.FTZ R168, R152, R15 ;  /* 0x0000000f98a87221 */ /* 0x000fe20000010000 */
[----:B------:R0:W-:Y:S01]  /*94f0*/  @!P1 SYNCS.ARRIVE.TRANS64.RED.A1T0 RZ, [R161+URZ], RZ ;  /* 0x000000ffa1ff99a7 */ /* 0x0001e2000810043f */
[-C--:B------:R-:W-:Y:S01]  /*9500*/  FFMA.FTZ R15, R163, R2.reuse, -R20 ;  /* 0x00000002a30f7223 */ /* 0x080fe20000010814 */
[----:B------:R-:W-:Y:S01]  /*9510*/  FADD.FTZ R170, R210, R157 ;  /* 0x0000009dd2aa7221 */ /* 0x000fe20000010000 */
[----:B------:R-:W-:Y:S01]  /*9520*/  FADD.FTZ R157, R211, R168 ;  /* 0x000000a8d39d7221 */ /* 0x000fe20000010000 */
[----:B------:R-:W-:Y:S01]  /*9530*/  FFMA.FTZ R20, R159, R2, -R20 ;  /* 0x000000029f147223 */ /* 0x000fe20000010814 */
[----:B------:R-:W-:-:S02]  /*9540*/  F2FP.F16.F32.PACK_AB R211, R158, R211 ;  /* 0x000000d39ed3723e */ /* 0x000fc400000000ff */
[----:B------:R-:W-:Y:S01]  /*9550*/  FADD.FTZ R168, R158, R157 ;  /* 0x0000009d9ea87221 */ /* 0x000fe20000010000 */
[C---:B0-----:R-:W-:Y:S01]  /*9560*/  FADD.FTZ R161, R197.reuse, R170 ;  /* 0x000000aac5a17221 */ /* 0x041fe20000010000 */
[----:B------:R-:W0:Y:S01]  /*9570*/  MUFU.EX2 R15, R15 ;  /* 0x0000000f000f7308 */ /* 0x000e220000000800 */
[----:B------:R-:W-:Y:S01]  /*9580*/  F2FP.F16.F32.PACK_AB R210, R197, R210 ;  /* 0x000000d2c5d2723e */ /* 0x000fe200000000ff */
[----:B------:R-:W-:Y:S01]  /*9590*/  FADD.FTZ R157, R205, R168 ;  /* 0x000000a8cd9d7221 */ /* 0x000fe20000010000 */
[----:B------:R-:W-:Y:S01]  /*95a0*/  FADD.FTZ R170, R204, R161 ;  /* 0x000000a1ccaa7221 */ /* 0x000fe20000010000 */
[C---:B------:R-:W-:Y:S02]  /*95b0*/  F2FP.F16.F32.PACK_AB R204, R191.reuse, R204 ;  /* 0x000000ccbfcc723e */ /* 0x040fe400000000ff */
[C---:B------:R-:W-:Y:S01]  /*95c0*/  FADD.FTZ R168, R160.reuse, R157 ;  /* 0x0000009da0a87221 */ /* 0x040fe20000010000 */
[----:B------:R-:W-:Y:S01]  /*95d0*/  FADD.FTZ R161, R191, R170 ;  /* 0x000000aabfa17221 */ /* 0x000fe20000010000 */
[----:B------:R-:W1:Y:S01]  /*95e0*/  MUFU.EX2 R20, R20 ;  /* 0x0000001400147308 */ /* 0x000e620000000800 */
[----:B------:R-:W-:Y:S01]  /*95f0*/  F2FP.F16.F32.PACK_AB R205, R160, R205 ;  /* 0x000000cda0cd723e */ /* 0x000fe200000000ff */
[----:B------:R-:W-:Y:S01]  /*9600*/  FADD.FTZ R157, R207, R168 ;  /* 0x000000a8cf9d7221 */ /* 0x000fe20000010000 */
[----:B------:R-:W-:Y:S01]  /*9610*/  FADD.FTZ R170, R206, R161 ;  /* 0x000000a1ceaa7221 */ /* 0x000fe20000010000 */
[----:B------:R-:W-:-:S02]  /*9620*/  F2FP.F16.F32.PACK_AB R206, R199, R206 ;  /* 0x000000cec7ce723e */ /* 0x000fc400000000ff */
[C---:B------:R-:W-:Y:S01]  /*9630*/  FADD.FTZ R168, R162.reuse, R157 ;  /* 0x0000009da2a87221 */ /* 0x040fe20000010000 */
[----:B------:R-:W-:Y:S01]  /*9640*/  FADD.FTZ R161, R199, R170 ;  /* 0x000000aac7a17221 */ /* 0x000fe20000010000 */
[----:B------:R-:W-:Y:S02]  /*9650*/  F2FP.F16.F32.PACK_AB R207, R162, R207 ;  /* 0x000000cfa2cf723e */ /* 0x000fe400000000ff */
[----:B------:R-:W-:Y:S01]  /*9660*/  FADD.FTZ R21, R23, R168 ;  /* 0x000000a817157221 */ /* 0x000fe20000010000 */
[----:B------:R-:W-:Y:S01]  /*9670*/  FADD.FTZ R170, R200, R161 ;  /* 0x000000a1c8aa7221 */ /* 0x000fe20000010000 */
[----:B0-----:R-:W-:Y:S02]  /*9680*/  F2FP.F16.F32.PACK_AB R197, R15, R14 ;  /* 0x0000000e0fc5723e */ /* 0x001fe400000000ff */
[----:B------:R-:W-:Y:S01]  /*9690*/  FADD.FTZ R152, R164, R21 ;  /* 0x00000015a4987221 */ /* 0x000fe20000010000 */
[C---:B------:R-:W-:Y:S01]  /*96a0*/  FADD.FTZ R157, R201.reuse, R170 ;  /* 0x000000aac99d7221 */ /* 0x040fe20000010000 */
[----:B------:R-:W-:-:S02]  /*96b0*/  F2FP.F16.F32.PACK_AB R200, R201, R200 ;  /* 0x000000c8c9c8723e */ /* 0x000fc400000000ff */
[----:B------:R-:W-:Y:S01]  /*96c0*/  FADD.FTZ R21, R153, R152 ;  /* 0x0000009899157221 */ /* 0x000fe20000010000 */
[----:B------:R-:W-:Y:S01]  /*96d0*/  FADD.FTZ R168, R202, R157 ;  /* 0x0000009dcaa87221 */ /* 0x000fe20000010000 */
[----:B------:R-:W-:Y:S01]  /*96e0*/  F2FP.F16.F32.PACK_AB R201, R164, R23 ;  /* 0x00000017a4c9723e */ /* 0x000fe200000000ff */
[----:B------:R-:W-:Y:S02]  /*96f0*/  IMAD.MOV.U32 R23, RZ, RZ, R8 ;  /* 0x000000ffff177224 */ /* 0x000fe400078e0008 */
[----:B------:R-:W-:Y:S01]  /*9700*/  FADD.FTZ R21, R166, R21 ;  /* 0x00000015a6157221 */ /* 0x000fe20000010000 */
[C---:B------:R-:W-:Y:S01]  /*9710*/  FADD.FTZ R157, R203.reuse, R168 ;  /* 0x000000a8cb9d7221 */ /* 0x040fe20000010000 */
[----:B------:R-:W-:Y:S02]  /*9720*/  F2FP.F16.F32.PACK_AB R202, R203, R202 ;  /* 0x000000cacbca723e */ /* 0x000fe400000000ff */
[----:B-1----:R-:W-:Y:S01]  /*9730*/  F2FP.F16.F32.PACK_AB R195, R20, R183 ;  /* 0x000000b714c3723e */ /* 0x002fe200000000ff */
[----:B------:R-:W-:Y:S01]  /*9740*/  FADD.FTZ R152, R196, R157 ;  /* 0x0000009dc4987221 */ /* 0x000fe20000010000 */
[----:B------:R-:W-:-:S02]  /*9750*/  F2FP.F16.F32.PACK_AB R203, R166, R153 ;  /* 0x00000099a6cb723e */ /* 0x000fc400000000ff */
[C---:B------:R-:W-:Y:S01]  /*9760*/  F2FP.F16.F32.PACK_AB R196, R213.reuse, R196 ;  /* 0x000000c4d5c4723e */ /* 0x040fe200000000ff */
[----:B------:R-:W-:Y:S01]  /*9770*/  FADD.FTZ R157, R213, R152 ;  /* 0x00000098d59d7221 */ /* 0x000fe20000010000 */
[----:B------:R-:W-:Y:S01]  /*9780*/  FADD.FTZ R152, R14, R21 ;  /* 0x000000150e987221 */ /* 0x000fe20000010000 */
[----:B------:R-:W-:Y:S02]  /*9790*/  F2FP.F16.F32.PACK_AB R199, R167, R173 ;  /* 0x000000ada7c7723e */ /* 0x000fe400000000ff */
[----:B------:R-:W-:Y:S01]  /*97a0*/  FADD.FTZ R158, R198, R157 ;  /* 0x0000009dc69e7221 */ /* 0x000fe20000010000 */
[----:B------:R-:W-:Y:S01]  /*97b0*/  FADD.FTZ R152, R15, R152 ;  /* 0x000000980f987221 */ /* 0x000fe20000010000 */
[C---:B------:R-:W-:Y:S02]  /*97c0*/  F2FP.F16.F32.PACK_AB R198, R215.reuse, R198 ;  /* 0x000000c6d7c6723e */ /* 0x040fe400000000ff */
[----:B------:R-:W-:Y:S01]  /*97d0*/  FADD.FTZ R21, R215, R158 ;  /* 0x0000009ed7157221 */ /* 0x000fe20000010000 */
[----:B------:R-:W-:-:S03]  /*97e0*/  FADD.FTZ R152, R173, R152 ;  /* 0x00000098ad987221 */ /* 0x000fc60000010000 */
[----:B------:R-:W-:Y:S01]  /*97f0*/  FADD.FTZ R158, R154, R21 ;  /* 0x000000159a9e7221 */ /* 0x000fe20000010000 */
[----:B------:R-:W-:Y:S01]  /*9800*/  FADD.FTZ R152, R167, R152 ;  /* 0x00000098a7987221 */ /* 0x000fe20000010000 */
[----:B------:R-:W-:Y:S02]  /*9810*/  IMAD.MOV.U32 R21, RZ, RZ, R6 ;  /* 0x000000ffff157224 */ /* 0x000fe400078e0006 */
[----:B------:R-:W-:Y:S01]  /*9820*/  FADD.FTZ R15, R217, R158 ;  /* 0x0000009ed90f7221 */ /* 0x000fe20000010000 */
[----:B------:R-:W-:-:S03]  /*9830*/  FADD.FTZ R152, R175, R152 ;  /* 0x00000098af987221 */ /* 0x000fc60000010000 */
[----:B------:R-:W-:Y:S01]  /*9840*/  FADD.FTZ R14, R156, R15 ;  /* 0x0000000f9c0e7221 */ /* 0x000fe20000010000 */
[----:B------:R-:W-:-:S03]  /*9850*/  FADD.FTZ R152, R155, R152 ;  /* 0x000000989b987221 */ /* 0x000fc60000010000 */
[----:B------:R-:W-:Y:S01]  /*9860*/  FADD.FTZ R15, R219, R14 ;  /* 0x0000000edb0f7221 */ /* 0x000fe20000010000 */
[----:B------:R-:W-:-:S04]  /*9870*/  FADD.FTZ R152, R183, R152 ;  /* 0x00000098b7987221 */ /* 0x000fc80000010000 */
[----:B------:R-:W-:Y:S01]  /*9880*/  FADD.FTZ R14, R20, R152 ;  /* 0x00000098140e7221 */ /* 0x000fe20000010000 */
[----:B------:R-:W-:Y:S01]  /*9890*/  IMAD.MOV.U32 R20, RZ, RZ, R7 ;  /* 0x000000ffff147224 */ /* 0x000fe200078e0007 */
[----:B------:R-:W-:Y:S06]  /*98a0*/  @P2 BRA `(.L_x_28) ;  /* 0xffffffc000442947 */ /* 0x000fec000383ffff */
.L_x_19:
[----:B------:R-:W-:Y:S06]  /*98b0*/  BAR.ARV 0x8, 0x180 ;  /* 0x0206000000007b1d */ /* 0x000fec0000002000 */
        /* <DEDUP_REMOVED lines=128> */
[----:B------:R-:W-:Y:S06]  /*a0c0*/  @!P0 BRA `(.L_x_29) ;  /* 0x0000000000048947 */ /* 0x000fec0003800000 */
[----:B------:R-:W-:Y:S01]  /*a0d0*/  BPT.TRAP 0x1 ;  /* 0x000000040000795c */ /* 0x000fe20000300000 */
.L_x_29:
[----:B------:R-:W-:Y:S02]  /*a0e0*/  R2UR UR4, R16 ;  /* 0x00000000100472ca */ /* 0x000fe400000e0000 */
[----:B------:R-:W-:-:S11]  /*a0f0*/  SHF.L.U32 R8, R8, 0x1f, RZ ;  /* 0x0000001f08087819 */ /* 0x000fd600000006ff */
[----:B------:R-:W-:-:S04]  /*a100*/  LEA R11, R9, UR4, 0x3 ;  /* 0x00000004090b7c11 */ /* 0x000fc8000f8e18ff */
[----:B------:R0:W1:Y:S01]  /*a110*/  SYNCS.PHASECHK.TRANS64.TRYWAIT P2, [R11+URZ+0x38850], R8 ;  /* 0x038850080b0075a7 */ /* 0x000062000804017f */
[----:B------:R-:W-:Y:S05]  /*a120*/  @!P0 BRA `(.L_x_30) ;  /* 0x0000000000048947 */ /* 0x000fea0003800000 */
[----:B------:R-:W-:Y:S01]  /*a130*/  BPT.TRAP 0x1 ;  /* 0x000000040000795c */ /* 0x000fe20000300000 */
.L_x_30:
[----:B-1----:R-:W-:Y:S05]  /*a140*/  @P2 BRA `(.L_x_31) ;  /* 0x0000000000082947 */ /* 0x002fea0003800000 */
[----:B------:R-:W1:Y:S02]  /*a150*/  SYNCS.PHASECHK.TRANS64.TRYWAIT P0, [R11+URZ+0x38850], R8 ;  /* 0x038850080b0075a7 */ /* 0x000e64000800017f */
[----:B-1----:R-:W-:Y:S05]  /*a160*/  @!P0 BRA `(.L_x_32) ;  /* 0x0000007800908947 */ /* 0x002fea0003800000 */
.L_x_31:
[----:B------:R-:W-:Y:S01]  /*a170*/  R2UR UR4, R16 ;  /* 0x00000000100472ca */ /* 0x000fe200000e0000 */
[----:B------:R-:W-:Y:S01]  /*a180*/  WARPGROUP.ARRIVE ;  /* 0x00000000000079c5 */ /* 0x000fe20000000000 */
[----:B------:R-:W-:Y:S01]  /*a190*/  R2UR UR5, R9 ;  /* 0x00000000090572ca */ /* 0x000fe200000e0000 */
[----:B------:R-:W-:Y:S01]  /*a1a0*/  UMOV UR7, 0x40000040 ;  /* 0x4000004000077882 */ /* 0x000fe20000000000 */
[----:B------:R-:W2:Y:S01]  /*a1b0*/  SHFL.BFLY PT, R0, R15, 0x2, 0x1f ;  /* 0x0c401f000f007f89 */ /* 0x000ea200000e0000 */
[----:B01----:R-:W-:-:S03]  /*a1c0*/  @!P1 VIADD R11, R11, 0x38860 ;  /* 0x000388600b0b9836 */ /* 0x003fc60000000000 */
[----:B------:R-:W0:Y:S02]  /*a1d0*/  SHFL.BFLY PT, R3, R14, 0x2, 0x1f ;  /* 0x0c401f000e037f89 */ /* 0x000e2400000e0000 */
[----:B------:R-:W-:-:S03]  /*a1e0*/  @!P1 PRMT R11, RZ, 0x654, R11 ;  /* 0x00000654ff0b9816 */ /* 0x000fc6000000000b */
[----:B------:R-:W-:-:S04]  /*a1f0*/  UIADD3 UR4, UR4, 0x400, URZ ;  /* 0x0000040004047890 */ /* 0x000fc8000fffe03f */
[----:B------:R-:W-:-:S04]  /*a200*/  USHF.R.U32.HI UR4, URZ, 0x4, UR4 ;  /* 0x000000043f047899 */ /* 0x000fc80008011604 */
[----:B------:R-:W-:-:S04]  /*a210*/  ULOP3.LUT UR4, UR4, 0x3fff, URZ, 0xc0, !UPT ;  /* 0x00003fff04047892 */ /* 0x000fc8000f8ec03f */
[----:B------:R-:W-:Y:S01]  /*a220*/  ULOP3.LUT UR4, UR4, 0x2800000, URZ, 0xfc, !UPT ;  /* 0x0280000004047892 */ /* 0x000fe2000f8efc3f */
[----:B--2---:R-:W-:-:S03]  /*a230*/  FADD.FTZ R0, R0, R15 ;  /* 0x0000000f00007221 */ /* 0x004fc60000010000 */
[----:B------:R-:W-:Y:S01]  /*a240*/  UIMAD UR4, UR5, 0xa00, UR4 ;  /* 0x00000a00050478a4 */ /* 0x000fe2000f8e0204 */
[----:B0-----:R-:W-:Y:S02]  /*a250*/  FADD.FTZ R4, R3, R14 ;  /* 0x0000000e03047221 */ /* 0x001fe40000010000 */
[----:B------:R-:W0:Y:S04]  /*a260*/  SHFL.BFLY PT, R3, R0, 0x1, 0x1f ;  /* 0x0c201f0000037f89 */ /* 0x000e2800000e0000 */
[----:B------:R-:W-:Y:S02]  /*a270*/  UMOV UR6, UR4 ;  /* 0x0000000400067c82 */ /* 0x000fe40008000000 */
[----:B------:R-:W-:Y:S01]  /*a280*/  HGMMA.64x256x16.F32 R24, R208, gdesc[UR4].tnspB, R24, gsb0 ;  /* 0x43e00004d0187df0 */ /* 0x000fe20008000818 */
[----:B------:R-:W-:Y:S01]  /*a290*/  UIADD3 UR6, UR4, 0x80, URZ ;  /* 0x0000008004067890 */ /* 0x000fe2000fffe03f */
[----:B------:R-:W1:Y:S01]  /*a2a0*/  SHFL.BFLY PT, R5, R4, 0x1, 0x1f ;  /* 0x0c201f0004057f89 */ /* 0x000e6200000e0000 */
[----:B------:R-:W-:Y:S01]  /*a2b0*/  UMOV UR7, 0x40000040 ;  /* 0x4000004000077882 */ /* 0x000fe20000000000 */
[----:B0-----:R-:W-:Y:S01]  /*a2c0*/  FADD.FTZ R12, R0, R3 ;  /* 0x00000003000c7221 */ /* 0x001fe20000010000 */
[----:B------:R-:W-:Y:S01]  /*a2d0*/  MOV R0, 0xff800000 ;  /* 0xff80000000007802 */ /* 0x000fe20000000f00 */
[----:B------:R-:W-:-:S03]  /*a2e0*/  IMAD.MOV.U32 R3, RZ, RZ, -0x800000 ;  /* 0xff800000ff037424 */ /* 0x000fc600078e00ff */
[----:B------:R-:W-:Y:S01]  /*a2f0*/  FSETP.NE.FTZ.AND P0, PT, R12, RZ, PT ;  /* 0x000000ff0c00720b */ /* 0x000fe20003f15000 */
[----:B-1----:R-:W-:Y:S01]  /*a300*/  FADD.FTZ R13, R4, R5 ;  /* 0x00000005040d7221 */ /* 0x002fe20000010000 */
[----:B------:R-:W-:-:S04]  /*a310*/  CS2R R4, SRZ ;  /* 0x0000000000047805 */ /* 0x000fc8000001ff00 */
[----:B------:R-:W-:-:S07]  /*a320*/  FSETP.NE.FTZ.AND P2, PT, R13, RZ, PT ;  /* 0x000000ff0d00720b */ /* 0x000fce0003f55000 */
[----:B------:R-:W0:Y:S01]  /*a330*/  @P0 MUFU.LG2 R8, R12 ;  /* 0x0000000c00080308 */ /* 0x000e220000000c00 */
[----:B------:R-:W-:-:S05]  /*a340*/  @P0 FMUL.FTZ R9, R2, 0.69314718246459960938 ;  /* 0x3f31721802090820 */ /* 0x000fca0000410000 */
[----:B------:R-:W-:Y:S02]  /*a350*/  @P2 FMUL.FTZ R15, R2, 0.69314718246459960938 ;  /* 0x3f317218020f2820 */ /* 0x000fe40000410000 */
[----:B------:R-:W1:Y:S08]  /*a360*/  @P2 MUFU.LG2 R10, R13 ;  /* 0x0000000d000a2308 */ /* 0x000e700000000c00 */
[----:B------:R-:W2:Y:S01]  /*a370*/  @P0 MUFU.RCP R5, R12 ;  /* 0x0000000c00050308 */ /* 0x000ea20000001000 */
[----:B0-----:R-:W-:-:S04]  /*a380*/  @P0 FMUL.FTZ R8, R8, 0.69314718246459960938 ;  /* 0x3f31721808080820 */ /* 0x001fc80000410000 */
[----:B------:R-:W-:Y:S01]  /*a390*/  @P0 FFMA.FTZ R0, R9, R6, R8 ;  /* 0x0000000609000223 */ /* 0x000fe20000010008 */
[----:B------:R-:W-:Y:S02]  /*a3a0*/  PLOP3.LUT P0, PT, PT, PT, PT, 0x8, 0x0 ;  /* 0x000000000000781c */ /* 0x000fe40003f0e170 */
[----:B------:R-:W0:Y:S01]  /*a3b0*/  @P2 MUFU.RCP R4, R13 ;  /* 0x0000000d00042308 */ /* 0x000e220000001000 */
[----:B-1----:R-:W-:-:S04]  /*a3c0*/  @P2 FMUL.FTZ R10, R10, 0.69314718246459960938 ;  /* 0x3f3172180a0a2820 */ /* 0x002fc80000410000 */
[----:B------:R-:W-:Y:S01]  /*a3d0*/  @P2 FFMA.FTZ R3, R15, R7, R10 ;  /* 0x000000070f032223 */ /* 0x000fe2000001000a */
[----:B------:R-:W-:Y:S02]  /*a3e0*/  WARPGROUP.DEPBAR.LE gsb0, 0x0 ;  /* 0x00008000000079c5 */ /* 0x000fe40000010000 */
[----:B------:R-:W-:-:S06]  /*a3f0*/  WARPGROUP.ARRIVE ;  /* 0x00000000000079c5 */ /* 0x000fcc0000000000 */
[----:B------:R-:W-:Y:S01]  /*a400*/  HGMMA.64x256x16.F32 R24, R204, gdesc[UR4].tnspB, R24, gsb0 ;  /* 0x43e00004cc187df0 */ /* 0x000fe20008000818 */
[----:B------:R-:W-:Y:S01]  /*a410*/  UIADD3 UR6, UR4, 0x100, URZ ;  /* 0x0000010004067890 */ /* 0x000fe2000fffe03f */
[----:B------:R-:W-:Y:S01]  /*a420*/  UMOV UR7, 0x40000040 ;  /* 0x4000004000077882 */ /* 0x000fe20000000000 */
[----:B------:R-:W-:Y:S02]  /*a430*/  WARPGROUP.DEPBAR.LE gsb0, 0x0 ;  /* 0x00008000000079c5 */ /* 0x000fe40000010000 */
[----:B------:R-:W-:-:S15]  /*a440*/  WARPGROUP.ARRIVE ;  /* 0x00000000000079c5 */ /* 0x000fde0000000000 */
[----:B------:R-:W-:-:S08]  /*a450*/  NOP ;  /* 0x0000000000007918 */ /* 0x000fd00000000000 */
[----:B------:R-:W-:Y:S01]  /*a460*/  HGMMA.64x256x16.F32 R24, R200, gdesc[UR4].tnspB, R24, gsb0 ;  /* 0x43e00004c8187df0 */ /* 0x000fe20008000818 */
[----:B------:R-:W-:Y:S01]  /*a470*/  UIADD3 UR6, UR4, 0x180, URZ ;  /* 0x0000018004067890 */ /* 0x000fe2000fffe03f */
[----:B------:R-:W-:Y:S01]  /*a480*/  UMOV UR7, 0x40000040 ;  /* 0x4000004000077882 */ /* 0x000fe20000000000 */
[----:B------:R-:W-:Y:S01]  /*a490*/  UIADD3 UR4, UR4, 0x200, URZ ;  /* 0x0000020004047890 */ /* 0x000fe2000fffe03f */
[----:B------:R-:W-:Y:S02]  /*a4a0*/  WARPGROUP.DEPBAR.LE gsb0, 0x0 ;  /* 0x00008000000079c5 */ /* 0x000fe40000010000 */
[----:B------:R-:W-:-:S15]  /*a4b0*/  WARPGROUP.ARRIVE ;  /* 0x00000000000079c5 */ /* 0x000fde0000000000 */
[----:B------:R-:W-:-:S07]  /*a4c0*/  NOP ;  /* 0x0000000000007918 */ /* 0x000fce0000000000 */
[----:B------:R-:W-:Y:S01]  /*a4d0*/  HGMMA.64x256x16.F32 R24, R196, gdesc[UR4].tnspB, R24, gsb0 ;  /* 0x43e00004c4187df0 */ /* 0x000fe20008000818 */
[----:B------:R-:W-:Y:S01]  /*a4e0*/  UMOV UR6, UR4 ;  /* 0x0000000400067c82 */ /* 0x000fe20008000000 */
[----:B------:R-:W-:Y:S01]  /*a4f0*/  UMOV UR7, 0x40000040 ;  /* 0x4000004000077882 */ /* 0x000fe20000000000 */
[----:B------:R-:W-:Y:S02]  /*a500*/  WARPGROUP.DEPBAR.LE gsb0, 0x0 ;  /* 0x00008000000079c5 */ /* 0x000fe40000010000 */
[----:B------:R-:W-:-:S15]  /*a510*/  WARPGROUP.ARRIVE ;  /* 0x00000000000079c5 */ /* 0x000fde0000000000 */
[----:B------:R-:W-:-:S08]  /*a520*/  NOP ;  /* 0x0000000000007918 */ /* 0x000fd00000000000 */
[----:B------:R-:W-:Y:S03]  /*a530*/  HGMMA.64x256x16.F32 R24, R192, gdesc[UR4].tnspB, R24, gsb0 ;  /* 0x43e00004c0187df0 */ /* 0x000fe60008000818 */
[----:B------:R-:W-:Y:S02]  /*a540*/  WARPGROUP.DEPBAR.LE gsb0, 0x0 ;  /* 0x00008000000079c5 */ /* 0x000fe40000010000 */
[----:B------:R1:W-:Y:S01]  /*a550*/  @!P1 SYNCS.ARRIVE.TRANS64.RED.A1T0 RZ, [R11+URZ], RZ ;  /* 0x000000ff0bff99a7 */ /* 0x0003e2000810043f */
[-C--:B--2---:R-:W-:Y:S01]  /*a560*/  FMUL.FTZ R24, R24, R5.reuse ;  /* 0x0000000518187220 */ /* 0x084fe20000410000 */
        /* <DEDUP_REMOVED lines=63> */
[-C--:B0-----:R-:W-:Y:S01]  /*a960*/  FMUL.FTZ R26, R26, R4.reuse ;  /* 0x000000041a1a7220 */ /* 0x081fe20000410000 */
        /* <DEDUP_REMOVED lines=62> */
[----:B-1----:R-:W-:-:S07]  /*ad50*/  FMUL.FTZ R151, R151, R4 ;  /* 0x0000000497977220 */ /* 0x002fce0000410000 */
.L_x_12:
[----:B------:R-:W-:Y:S05]  /*ad60*/  @P0 BRA `(.L_x_33) ;  /* 0x0000002000440947 */ /* 0x000fea0003800000 */
[----:B------:R-:W0:Y:S01]  /*ad70*/  S2R R2, SR_TID.X ;  /* 0x0000000000027919 */ /* 0x000e220000002100 */
[----:B------:R-:W1:Y:S01]  /*ad80*/  LDC R8, c[0x0][0xbe8] ;  /* 0x0002fa00ff087b82 */ /* 0x000e620000000800 */
[----:B------:R-:W-:Y:S01]  /*ad90*/  ULDC.64 UR4, c[0x0][0xbd0] ;  /* 0x0002f40000047ab9 */ /* 0x000fe20000000a00 */
[----:B------:R-:W-:Y:S01]  /*ada0*/  ULDC.64 UR6, c[0x0][0xb38] ;  /* 0x0002ce0000067ab9 */ /* 0x000fe20000000a00 */
[----:B------:R-:W-:Y:S01]  /*adb0*/  ULDC.64 UR10, c[0x0][0x208] ;  /* 0x00008200000a7ab9 */ /* 0x000fe20000000a00 */
[----:B------:R-:W-:Y:S04]  /*adc0*/  BSSY B0, `(.L_x_34) ;  /* 0x0000145000007945 */ /* 0x000fe80003800000 */
[----:B------:R-:W2:Y:S08]  /*add0*/  S2UR UR9, SR_CTAID.Z ;  /* 0x00000000000979c3 */ /* 0x000eb00000002700 */
[----:B------:R-:W3:Y:S08]  /*ade0*/  LDC.64 R20, c[0x0][0xbd8] ;  /* 0x0002f600ff147b82 */ /* 0x000ef00000000a00 */
[----:B------:R-:W-:Y:S01]  /*adf0*/  BAR.SYNC.DEFER_BLOCKING 0x1, 0x100 ;  /* 0x0044000000007b1d */ /* 0x000fe20000010000 */
[----:B-1----:R-:W-:-:S07]  /*ae00*/  ISETP.NE.AND P0, PT, R8, 0x1, PT ;  /* 0x000000010800780c */ /* 0x002fce0003f05270 */
[----:B------:R-:W1:Y:S01]  /*ae10*/  S2UR UR8, SR_CTAID.Y ;  /* 0x00000000000879c3 */ /* 0x000e620000002600 */
[----:B0-----:R-:W-:-:S07]  /*ae20*/  VIADD R7, R2, 0xffffff80 ;  /* 0xffffff8002077836 */ /* 0x001fce0000000000 */
[----:B------:R-:W1:Y:S01]  /*ae30*/  LDC R152, c[0x0][0xc50] ;  /* 0x00031400ff987b82 */ /* 0x000e620000000800 */
[----:B------:R-:W-:-:S04]  /*ae40*/  SHF.R.S32.HI R6, RZ, 0x1f, R7 ;  /* 0x0000001fff067819 */ /* 0x000fc80000011407 */
[----:B------:R-:W-:-:S03]  /*ae50*/  LEA.HI R9, R6, R7, RZ, 0x7 ;  /* 0x0000000706097211 */ /* 0x000fc600078f38ff */
[----:B------:R-:W0:Y:S01]  /*ae60*/  @P0 LDC R18, c[0x0][0xbec] ;  /* 0x0002fb00ff120b82 */ /* 0x000e220000000800 */
[----:B------:R-:W-:Y:S02]  /*ae70*/  LEA.HI R6, R6, R7, RZ, 0x2 ;  /* 0x0000000706067211 */ /* 0x000fe400078f10ff */
[----:B------:R-:W-:Y:S02]  /*ae80*/  LOP3.LUT R2, R9, 0xffffff80, RZ, 0xc0, !PT ;  /* 0xffffff8009027812 */ /* 0x000fe400078ec0ff */
[----:B------:R-:W-:Y:S02]  /*ae90*/  LOP3.LUT R6, R6, 0xfffffffc, RZ, 0xc0, !PT ;  /* 0xfffffffc06067812 */ /* 0x000fe400078ec0ff */
[----:B------:R-:W-:Y:S01]  /*aea0*/  SHF.R.S32.HI R12, RZ, 0x7, R9 ;  /* 0x00000007ff0c7819 */ /* 0x000fe20000011409 */
[C---:B------:R-:W-:Y:S01]  /*aeb0*/  IMAD.IADD R2, R7.reuse, 0x1, -R2 ;  /* 0x0000000107027824 */ /* 0x040fe200078e0a02 */
[----:B------:R-:W4:Y:S01]  /*aec0*/  LDC.64 R22, c[0x0][0xb40] ;  /* 0x0002d000ff167b82 */ /* 0x000f220000000a00 */
[----:B------:R-:W-:-:S03]  /*aed0*/  IMAD.IADD R7, R7, 0x1, -R6 ;  /* 0x0000000107077824 */ /* 0x000fc600078e0a06 */
[----:B------:R-:W-:-:S04]  /*aee0*/  SHF.R.S32.HI R11, RZ, 0x1f, R2 ;  /* 0x0000001fff0b7819 */ /* 0x000fc80000011402 */
[----:B------:R-:W-:Y:S01]  /*aef0*/  LEA.HI R10, R11, R2, RZ, 0x2 ;  /* 0x000000020b0a7211 */ /* 0x000fe200078f10ff */
[----:B------:R-:W5:Y:S03]  /*af00*/  @P0 LDC R17, c[0x0][0xbf0] ;  /* 0x0002fc00ff110b82 */ /* 0x000f660000000800 */
[--C-:B------:R-:W-:Y:S02]  /*af10*/  SHF.R.S32.HI R4, RZ, 0x2, R10.reuse ;  /* 0x00000002ff047819 */ /* 0x100fe4000001140a */
[----:B------:R-:W-:-:S03]  /*af20*/  SHF.R.S32.HI R5, RZ, 0x1f, R10 ;  /* 0x0000001fff057819 */ /* 0x000fc6000001140a */
[----:B------:R-:W5:Y:S01]  /*af30*/  @P0 LDC R154, c[0x0][0xbec] ;  /* 0x0002fb00ff9a0b82 */ /* 0x000f620000000800 */
[----:B------:R-:W-:-:S04]  /*af40*/  LEA.HI R5, R5, R4, RZ, 0x3 ;  /* 0x0000000405057211 */ /* 0x000fc800078f18ff */
[----:B------:R-:W-:-:S03]  /*af50*/  LOP3.LUT R5, R5, 0xfffffff8, RZ, 0xc0, !PT ;  /* 0xfffffff805057812 */ /* 0x000fc600078ec0ff */
[----:B------:R-:W5:Y:S01]  /*af60*/  @P0 LDC R153, c[0x0][0xbf0] ;  /* 0x0002fc00ff990b82 */ /* 0x000f620000000800 */
[----:B------:R-:W-:Y:S02]  /*af70*/  IADD3 R6, R4, -R5, RZ ;  /* 0x8000000504067210 */ /* 0x000fe40007ffe0ff */
[----:B------:R-:W-:Y:S02]  /*af80*/  LEA.HI R4, R9, R12, RZ, 0x1 ;  /* 0x0000000c09047211 */ /* 0x000fe400078f08ff */
[----:B------:R-:W1:Y:S01]  /*af90*/  S2R R9, SR_CTAID.X ;  /* 0x0000000000097919 */ /* 0x000e620000002500 */
[----:B------:R-:W-:Y:S02]  /*afa0*/  LEA.HI R5, R11, R2, RZ, 0x5 ;  /* 0x000000020b057211 */ /* 0x000fe400078f28ff */
[----:B------:R-:W-:Y:S02]  /*afb0*/  LOP3.LUT R4, R4, 0x3fffffe, RZ, 0xc0, !PT ;  /* 0x03fffffe04047812 */ /* 0x000fe400078ec0ff */
[----:B------:R-:W-:-:S02]  /*afc0*/  LEA.HI R11, R7, R7, RZ, 0x1 ;  /* 0x00000007070b7211 */ /* 0x000fc400078f08ff */
[----:B------:R-:W-:Y:S01]  /*afd0*/  SHF.R.S32.HI R5, RZ, 0x5, R5 ;  /* 0x00000005ff057819 */ /* 0x000fe20000011405 */
[----:B------:R-:W-:Y:S01]  /*afe0*/  IMAD.IADD R4, R12, 0x1, -R4 ;  /* 0x000000010c047824 */ /* 0x000fe200078e0a04 */
[----:B------:R-:W-:-:S03]  /*aff0*/  LOP3.LUT R12, R11, 0x1ffffffe, RZ, 0xc0, !PT ;  /* 0x1ffffffe0b0c7812 */ /* 0x000fc600078ec0ff */
[----:B------:R-:W-:Y:S02]  /*b000*/  IMAD R5, R5, 0x10, R6 ;  /* 0x0000001005057824 */ /* 0x000fe400078e0206 */
[----:B------:R-:W-:Y:S01]  /*b010*/  IMAD.IADD R11, R7, 0x1, -R12 ;  /* 0x00000001070b7824 */ /* 0x000fe200078e0a0c */
[----:B------:R-:W-:Y:S02]  /*b020*/  SHF.R.S32.HI R12, RZ, 0x1f, R19 ;  /* 0x0000001fff0c7819 */ /* 0x000fe40000011413 */
[----:B------:R-:W-:Y:S01]  /*b030*/  LEA R16, R4, R5, 0x6 ;  /* 0x0000000504107211 */ /* 0x000fe200078e30ff */
[----:B------:R-:W-:-:S04]  /*b040*/  IMAD.WIDE.U32 R4, R19, UR4, RZ ;  /* 0x0000000413047c25 */ /* 0x000fc8000f8e00ff */
[C---:B------:R-:W-:Y:S01]  /*b050*/  IMAD R6, R12.reuse, UR4, RZ ;  /* 0x000000040c067c24 */ /* 0x040fe2000f8e02ff */
[----:B--2---:R-:W-:Y:S01]  /*b060*/  USHF.R.S32.HI UR4, URZ, 0x1f, UR9 ;  /* 0x0000001f3f047899 */ /* 0x004fe20008011409 */
[----:B------:R-:W-:Y:S02]  /*b070*/  IMAD R12, R12, UR6, RZ ;  /* 0x000000060c0c7c24 */ /* 0x000fe4000f8e02ff */
[C---:B------:R-:W-:Y:S02]  /*b080*/  IMAD R13, R19.reuse, UR5, R6 ;  /* 0x00000005130d7c24 */ /* 0x040fe4000f8e0206 */
[----:B------:R-:W-:-:S04]  /*b090*/  IMAD.WIDE.U32 R6, R19, UR6, RZ ;  /* 0x0000000613067c25 */ /* 0x000fc8000f8e00ff */
[----:B------:R-:W-:Y:S02]  /*b0a0*/  IMAD.IADD R5, R5, 0x1, R13 ;  /* 0x0000000105057824 */ /* 0x000fe400078e020d */
[----:B------:R-:W-:Y:S01]  /*b0b0*/  IMAD R13, R19, UR7, R12 ;  /* 0x00000007130d7c24 */ /* 0x000fe2000f8e020c */
[----:B------:R-:W-:Y:S01]  /*b0c0*/  ULDC.64 UR6, c[0x0][0xb48] ;  /* 0x0002d20000067ab9 */ /* 0x000fe20000000a00 */
[----:B------:R-:W-:Y:S02]  /*b0d0*/  IMAD R12, R11, 0x8, R16 ;  /* 0x000000080b0c7824 */ /* 0x000fe400078e0210 */
[----:B---3--:R-:W-:Y:S01]  /*b0e0*/  IMAD R14, R20, UR4, RZ ;  /* 0x00000004140e7c24 */ /* 0x008fe2000f8e02ff */
[----:B------:R-:W-:Y:S01]  /*b0f0*/  IADD3 R7, R7, R13, RZ ;  /* 0x0000000d07077210 */ /* 0x000fe20007ffe0ff */
[----:B-1----:R-:W-:Y:S02]  /*b100*/  IMAD R11, R9, 0x80, R12 ;  /* 0x00000080090b7824 */ /* 0x002fe400078e020c */
[----:B------:R-:W-:-:S02]  /*b110*/  IMAD.MOV R19, RZ, RZ, -R19 ;  /* 0x000000ffff137224 */ /* 0x000fc400078e0a13 */
[----:B0-----:R-:W-:-:S04]  /*b120*/  @P0 IMAD.HI.U32 R12, R11, R18, RZ ;  /* 0x000000120b0c0227 */ /* 0x001fc800078e00ff */
[----:B------:R-:W-:Y:S02]  /*b130*/  IMAD R15, R21, UR9, R14 ;  /* 0x00000009150f7c24 */ /* 0x000fe4000f8e020e */
[----:B----4-:R-:W-:Y:S01]  /*b140*/  IMAD R14, R22, UR4, RZ ;  /* 0x00000004160e7c24 */ /* 0x010fe2000f8e02ff */
[----:B------:R-:W-:Y:S01]  /*b150*/  ULDC.64 UR4, c[0x0][0xbe0] ;  /* 0x0002f80000047ab9 */ /* 0x000fe20000000a00 */
[----:B------:R-:W-:Y:S02]  /*b160*/  IMAD R21, R152, R19, UR8 ;  /* 0x0000000898157e24 */ /* 0x000fe4000f8e0213 */
[----:B------:R-:W-:-:S04]  /*b170*/  IMAD.WIDE.U32 R4, R20, UR9, R4 ;  /* 0x0000000914047c25 */ /* 0x000fc8000f8e0004 */
[----:B------:R-:W-:Y:S01]  /*b180*/  IMAD.MOV.U32 R13, RZ, RZ, R11 ;  /* 0x000000ffff0d7224 */ /* 0x000fe200078e000b */
[----:B-----5:R-:W-:Y:S01]  /*b190*/  @P0 SHF.R.U32.HI R13, RZ, R17, R12 ;  /* 0x00000011ff0d0219 */ /* 0x020fe2000001160c */
[----:B------:R-:W-:Y:S01]  /*b1a0*/  IMAD R17, R23, UR9, R14 ;  /* 0x0000000917117c24 */ /* 0x000fe2000f8e020e */
[----:B------:R-:W-:Y:S01]  /*b1b0*/  SHF.R.S32.HI R14, RZ, 0x1f, R21 ;  /* 0x0000001fff0e7819 */ /* 0x000fe20000011415 */
[----:B------:R-:W-:Y:S01]  /*b1c0*/  IMAD.WIDE.U32 R6, R22, UR9, R6 ;  /* 0x0000000916067c25 */ /* 0x000fe2000f8e0006 */
[----:B------:R-:W-:-:S03]  /*b1d0*/  ULDC.64 UR8, c[0x0][0xb28] ;  /* 0x0002ca0000087ab9 */ /* 0x000fc60000000a00 */
[----:B------:R-:W-:Y:S01]  /*b1e0*/  IMAD.IADD R5, R5, 0x1, R15 ;  /* 0x0000000105057824 */ /* 0x000fe200078e020f */
[----:B------:R-:W-:Y:S01]  /*b1f0*/  MOV R15, R11 ;  /* 0x0000000b000f7202 */ /* 0x000fe20000000f00 */
[----:B------:R-:W-:-:S04]  /*b200*/  @P0 IMAD.HI.U32 R154, R11, R154, RZ ;  /* 0x0000009a0b9a0227 */ /* 0x000fc800078e00ff */
[----:B------:R-:W-:Y:S01]  /*b210*/  IMAD.IADD R7, R7, 0x1, R17 ;  /* 0x0000000107077824 */ /* 0x000fe200078e0211 */
[----:B------:R-:W-:Y:S01]  /*b220*/  @P0 SHF.R.U32.HI R15, RZ, R153, R154 ;  /* 0x00000099ff0f0219 */ /* 0x000fe2000001169a */
[C---:B------:R-:W-:Y:S02]  /*b230*/  IMAD R12, R14.reuse, UR4, RZ ;  /* 0x000000040e0c7c24 */ /* 0x040fe4000f8e02ff */
[----:B------:R-:W-:Y:S02]  /*b240*/  IMAD R17, R14, UR6, RZ ;  /* 0x000000060e117c24 */ /* 0x000fe4000f8e02ff */
[----:B------:R-:W-:-:S04]  /*b250*/  IMAD.WIDE.U32 R4, R21, UR4, R4 ;  /* 0x0000000415047c25 */ /* 0x000fc8000f8e0004 */
[----:B------:R-:W-:Y:S01]  /*b260*/  IMAD R14, R21, UR5, R12 ;  /* 0x00000005150e7c24 */ /* 0x000fe2000f8e020c */
[----:B------:R-:W-:Y:S01]  /*b270*/  IADD3 R4, P0, R13, R4, RZ ;  /* 0x000000040d047210 */ /* 0x000fe20007f1e0ff */
[C---:B------:R-:W-:Y:S01]  /*b280*/  IMAD R19, R21.reuse, UR7, R17 ;  /* 0x0000000715137c24 */ /* 0x040fe2000f8e0211 */
[--C-:B------:R-:W-:Y:S01]  /*b290*/  SHF.R.S32.HI R17, RZ, 0x1f, R13.reuse ;  /* 0x0000001fff117819 */ /* 0x100fe2000001140d */
[----:B------:R-:W-:Y:S01]  /*b2a0*/  IMAD.MOV R13, RZ, RZ, -R13 ;  /* 0x000000ffff0d7224 */ /* 0x000fe200078e0a0d */
[----:B------:R-:W-:Y:S01]  /*b2b0*/  SHF.R.S32.HI R12, RZ, 0x1f, R15 ;  /* 0x0000001fff0c7819 */ /* 0x000fe2000001140f */
[----:B------:R-:W-:Y:S01]  /*b2c0*/  ULDC.64 UR4, c[0x0][0xb30] ;  /* 0x0002cc0000047ab9 */ /* 0x000fe20000000a00 */
[----:B------:R-:W-:Y:S01]  /*b2d0*/  IMAD.WIDE.U32 R6, R21, UR6, R6 ;  /* 0x0000000615067c25 */ /* 0x000fe2000f8e0006 */
[----:B------:R-:W-:Y:S01]  /*b2e0*/  IADD3.X R5, R17, R5, R14, P0, !PT ;  /* 0x0000000511057210 */ /* 0x000fe200007fe40e */
[----:B------:R-:W-:Y:S02]  /*b2f0*/  ULDC.64 UR6, c[0x0][0xbc8] ;  /* 0x0002f20000067ab9 */ /* 0x000fe40000000a00 */
[----:B------:R-:W-:Y:S01]  /*b300*/  IMAD.MOV R18, RZ, RZ, -R15 ;  /* 0x000000ffff127224 */ /* 0x000fe200078e0a0f */
[----:B------:R-:W-:Y:S01]  /*b310*/  IADD3 R7, R7, R19, RZ ;  /* 0x0000001307077210 */ /* 0x000fe20007ffe0ff */
[----:B------:R-:W-:-:S02]  /*b320*/  IMAD R12, R12, UR4, RZ ;  /* 0x000000040c0c7c24 */ /* 0x000fc4000f8e02ff */
[C-C-:B------:R-:W-:Y:S02]  /*b330*/  IMAD R13, R8.reuse, R13, R11.reuse ;  /* 0x0000000d080d7224 */ /* 0x140fe400078e020b */
[----:B------:R-:W-:Y:S02]  /*b340*/  IMAD R11, R8, R18, R11 ;  /* 0x00000012080b7224 */ /* 0x000fe400078e020b */
[C---:B------:R-:W-:Y:S01]  /*b350*/  IMAD R17, R15.reuse, UR5, R12 ;  /* 0x000000050f117c24 */ /* 0x040fe2000f8e020c */
[----:B------:R-:W-:Y:S01]  /*b360*/  SHF.R.S32.HI R12, RZ, 0x1f, R13 ;  /* 0x0000001fff0c7819 */ /* 0x000fe2000001140d */
[----:B------:R-:W-:Y:S01]  /*b370*/  IMAD.WIDE.U32 R6, R15, UR4, R6 ;  /* 0x000000040f067c25 */ /* 0x000fe2000f8e0006 */
[----:B------:R-:W-:Y:S01]  /*b380*/  SHF.R.S32.HI R14, RZ, 0x1f, R11 ;  /* 0x0000001fff0e7819 */ /* 0x000fe2000001140b */
[----:B------:R-:W0:Y:S01]  /*b390*/  S2UR UR5, SR_CgaCtaId ;  /* 0x00000000000579c3 */ /* 0x000e220000008800 */
[----:B------:R-:W-:Y:S01]  /*b3a0*/  UMOV UR4, 0x400 ;  /* 0x0000040000047882 */ /* 0x000fe20000000000 */
[----:B------:R-:W-:-:S02]  /*b3b0*/  IMAD R12, R12, UR6, RZ ;  /* 0x000000060c0c7c24 */ /* 0x000fc4000f8e02ff */
[----:B------:R-:W-:Y:S02]  /*b3c0*/  IMAD.IADD R7, R7, 0x1, R17 ;  /* 0x0000000107077824 */ /* 0x000fe400078e0211 */
[----:B------:R-:W-:Y:S02]  /*b3d0*/  IMAD R14, R14, UR8, RZ ;  /* 0x000000080e0e7c24 */ /* 0x000fe4000f8e02ff */
[C---:B------:R-:W-:Y:S02]  /*b3e0*/  IMAD R15, R13.reuse, UR7, R12 ;  /* 0x000000070d0f7c24 */ /* 0x040fe4000f8e020c */
[----:B------:R-:W-:Y:S01]  /*b3f0*/  IMAD.WIDE.U32 R4, R13, UR6, R4 ;  /* 0x000000060d047c25 */ /* 0x000fe2000f8e0004 */
[----:B------:R-:W-:-:S03]  /*b400*/  ULDC.64 UR6, c[0x0][0xba8] ;  /* 0x0002ea0000067ab9 */ /* 0x000fc60000000a00 */
[C---:B------:R-:W-:Y:S01]  /*b410*/  IMAD R17, R11.reuse, UR9, R14 ;  /* 0x000000090b117c24 */ /* 0x040fe2000f8e020e */
[----:B------:R-:W-:Y:S01]  /*b420*/  LEA R18, P0, R4, UR6, 0x2 ;  /* 0x0000000604127c11 */ /* 0x000fe2000f8010ff */
[----:B------:R-:W-:Y:S01]  /*b430*/  IMAD.WIDE.U32 R12, R11, UR8, R6 ;  /* 0x000000080b0c7c25 */ /* 0x000fe2000f8e0006 */
[----:B------:R-:W-:Y:S01]  /*b440*/  ULDC.64 UR8, c[0x0][0xb00] ;  /* 0x0002c00000087ab9 */ /* 0x000fe20000000a00 */
[----:B------:R-:W-:Y:S01]  /*b450*/  LEA R11, R9, R16, 0x7 ;  /* 0x00000010090b7211 */ /* 0x000fe200078e38ff */
[----:B------:R-:W-:Y:S01]  /*b460*/  ULDC UR6, c[0x0][0xa88] ;  /* 0x0002a20000067ab9 */ /* 0x000fe20000000800 */
[----:B------:R-:W-:Y:S01]  /*b470*/  IMAD.IADD R5, R5, 0x1, R15 ;  /* 0x0000000105057824 */ /* 0x000fe200078e020f */
[----:B------:R-:W-:Y:S01]  /*b480*/  LEA R6, P1, R12, UR8, 0x2 ;  /* 0x000000080c067c11 */ /* 0x000fe2000f8210ff */
[----:B------:R-:W-:Y:S01]  /*b490*/  IMAD.IADD R7, R13, 0x1, R17 ;  /* 0x000000010d077824 */ /* 0x000fe200078e0211 */
[----:B------:R-:W-:Y:S01]  /*b4a0*/  SHFL.IDX PT, R14, R18, 0x1, 0x1c1f ;  /* 0x003c1f00120e7f89 */ /* 0x000fe200000e0000 */
[----:B0-----:R-:W-:Y:S01]  /*b4b0*/  ULEA UR4, UR5, UR4, 0x18 ;  /* 0x0000000405047291 */ /* 0x001fe2000f8ec03f */
[----:B------:R-:W-:Y:S01]  /*b4c0*/  LEA.HI.X R17, R4, UR7, R5, 0x2, P0 ;  /* 0x0000000704117c11 */ /* 0x000fe200080f1405 */
[----:B------:R-:W-:Y:S01]  /*b4d0*/  IMAD R8, R8, UR6, RZ ;  /* 0x0000000608087c24 */ /* 0x000fe2000f8e02ff */
[----:B------:R-:W-:Y:S01]  /*b4e0*/  LEA.HI.X R7, R12, UR9, R7, 0x2, P1 ;  /* 0x000000090c077c11 */ /* 0x000fe200088f1407 */
[C---:B------:R-:W-:Y:S01]  /*b4f0*/  VIADD R9, R11.reuse, 0x8 ;  /* 0x000000080b097836 */ /* 0x040fe20000000000 */
[----:B------:R-:W-:Y:S01]  /*b500*/  SHFL.IDX PT, R12, R18, RZ, 0x1c1f ;  /* 0x001c1fff120c7589 */ /* 0x000fe200000e0000 */
[----:B------:R-:W-:Y:S01]  /*b510*/  LOP3.LUT P0, RZ, R2, 0x3, RZ, 0xc0, !PT ;  /* 0x0000000302ff7812 */ /* 0x000fe2000780c0ff */
[----:B------:R-:W-:Y:S01]  /*b520*/  UIADD3 UR4, UR4, 0x38820, URZ ;  /* 0x0003882004047890 */ /* 0x000fe2000fffe03f */
[CC--:B------:R-:W-:Y:S01]  /*b530*/  ISETP.GE.AND P2, PT, R11.reuse, R8.reuse, PT ;  /* 0x000000080b00720c */ /* 0x0c0fe20003f46270 */
[----:B------:R-:W0:Y:S01]  /*b540*/  SHFL.IDX PT, R13, R17, RZ, 0x1c1f ;  /* 0x001c1fff110d7589 */ /* 0x000e2200000e0000 */
[-C--:B------:R-:W-:Y:S01]  /*b550*/  ISETP.GE.OR P1, PT, R11, R8.reuse, P0 ;  /* 0x000000080b00720c */ /* 0x080fe20000726670 */
[----:B------:R-:W-:Y:S01]  /*b560*/  UPRMT UR4, URZ, 0x654, UR4 ;  /* 0x000006543f047896 */ /* 0x000fe20008000004 */
[----:B------:R-:W-:Y:S01]  /*b570*/  ISETP.GE.OR P0, PT, R9, R8, P0 ;  /* 0x000000080900720c */ /* 0x000fe20000706670 */
[----:B------:R1:W2:Y:S04]  /*b580*/  SHFL.IDX PT, R15, R17, 0x1, 0x1c1f ;  /* 0x003c1f00110f7f89 */ /* 0x0002a800000e0000 */
[----:B------:R3:W4:Y:S03]  /*b590*/  SHFL.IDX PT, R4, R6, RZ, 0x1c1f ;  /* 0x001c1fff06047589 */ /* 0x00072600000e0000 */
[----:B------:R-:W-:Y:S01]  /*b5a0*/  SYNCS.ARRIVE.TRANS64.RED.A1T0 RZ, [UR4], RZ ;  /* 0x000000ffffff79a7 */ /* 0x000fe20008100404 */
[----:B-1----:R-:W-:Y:S01]  /*b5b0*/  LOP3.LUT R17, R10, 0x7ffffffc, RZ, 0xc0, !PT ;  /* 0x7ffffffc0a117812 */ /* 0x002fe200078ec0ff */
[----:B------:R3:W1:Y:S04]  /*b5c0*/  SHFL.IDX PT, R5, R7, RZ, 0x1c1f ;  /* 0x001c1fff07057589 */ /* 0x00066800000e0000 */
[----:B------:R-:W-:-:S04]  /*b5d0*/  IMAD.IADD R2, R2, 0x1, -R17 ;  /* 0x0000000102027824 */ /* 0x000fc800078e0a11 */
[----:B------:R-:W-:Y:S01]  /*b5e0*/  IMAD.SHL.U32 R2, R2, 0x2, RZ ;  /* 0x0000000202027824 */ /* 0x000fe200078e00ff */
[----:B0-----:R3:W-:Y:S04]  /*b5f0*/  @!P1 ST.E desc[UR10][R12.64], R0 ;  /* 0x000000000c009985 */ /* 0x0017e8000c10190a */
[----:B--2---:R3:W-:Y:S01]  /*b600*/  @!P0 ST.E desc[UR10][R14.64], R3 ;  /* 0x000000030e008985 */ /* 0x0047e2000c10190a */
[----:B------:R-:W-:Y:S05]  /*b610*/  @P2 BRA `(.L_x_35) ;  /* 0x0000000800fc2947 */ /* 0x000fea0003800000 */
[C---:B---3--:R-:W-:Y:S01]  /*b620*/  VIADD R3, R2.reuse, 0x10 ;  /* 0x0000001002037836 */ /* 0x048fe20000000000 */
[C---:B------:R-:W-:Y:S01]  /*b630*/  IADD3 R0, R2.reuse, 0x8, RZ ;  /* 0x0000000802007810 */ /* 0x040fe20007ffe0ff */
[C---:B------:R-:W-:Y:S01]  /*b640*/  VIADD R10, R2.reuse, 0x18 ;  /* 0x00000018020a7836 */ /* 0x040fe20000000000 */
[----:B------:R-:W-:Y:S01]  /*b650*/  ULDC UR4, c[0x0][0xac8] ;  /* 0x0002b20000047ab9 */ /* 0x000fe20000000800 */
[----:B------:R-:W-:Y:S01]  /*b660*/  VIADD R18, R2, 0x20 ;  /* 0x0000002002127836 */ /* 0x000fe20000000000 */
[----:B------:R-:W-:Y:S01]  /*b670*/  ISETP.GE.AND P3, PT, R0, UR4, PT ;  /* 0x0000000400007c0c */ /* 0x000fe2000bf66270 */
[----:B------:R-:W-:Y:S01]  /*b680*/  ULDC.64 UR6, c[0x0][0x208] ;  /* 0x0000820000067ab9 */ /* 0x000fe20000000a00 */
[----:B------:R-:W-:Y:S01]  /*b690*/  ISETP.GE.AND P4, PT, R3, UR4, PT ;  /* 0x0000000403007c0c */ /* 0x000fe2000bf86270 */
[----:B------:R-:W-:Y:S01]  /*b6a0*/  VIADD R20, R2, 0x40 ;  /* 0x0000004002147836 */ /* 0x000fe20000000000 */
[----:B------:R-:W-:Y:S01]  /*b6b0*/  ISETP.GE.AND P5, PT, R10, UR4, PT ;  /* 0x000000040a007c0c */ /* 0x000fe2000bfa6270 */
[C---:B------:R-:W-:Y:S01]  /*b6c0*/  VIADD R22, R2.reuse, 0x50 ;  /* 0x0000005002167836 */ /* 0x040fe20000000000 */
[C---:B------:R-:W-:Y:S01]  /*b6d0*/  ISETP.GE.AND P2, PT, R2.reuse, UR4, PT ;  /* 0x0000000402007c0c */ /* 0x040fe2000bf46270 */
[C---:B------:R-:W-:Y:S01]  /*b6e0*/  VIADD R23, R2.reuse, 0x58 ;  /* 0x0000005802177836 */ /* 0x040fe20000000000 */
[----:B------:R-:W-:-:S02]  /*b6f0*/  IADD3 R19, R2, 0x28, RZ ;  /* 0x0000002802137810 */ /* 0x000fc40007ffe0ff */
[----:B------:R-:W-:Y:S02]  /*b700*/  ISETP.GE.AND P0, PT, R18, UR4, PT ;  /* 0x0000000412007c0c */ /* 0x000fe4000bf06270 */
[----:B------:R-:W-:Y:S02]  /*b710*/  ISETP.GE.AND P1, PT, R19, UR4, PT ;  /* 0x0000000413007c0c */ /* 0x000fe4000bf26270 */
[----:B------:R-:W-:Y:S02]  /*b720*/  @!P3 LEA.HI R0, R0, R0, RZ, 0x1 ;  /* 0x000000000000b211 */ /* 0x000fe400078f08ff */
[----:B------:R-:W-:Y:S02]  /*b730*/  @!P4 LEA.HI R3, R3, R3, RZ, 0x1 ;  /* 0x000000030303c211 */ /* 0x000fe400078f08ff */
[----:B------:R-:W-:Y:S02]  /*b740*/  @!P5 LEA.HI R10, R10, R10, RZ, 0x1 ;  /* 0x0000000a0a0ad211 */ /* 0x000fe400078f08ff */
[----:B------:R-:W-:Y:S01]  /*b750*/  @!P3 LOP3.LUT R13, R0, 0xfffffffe, RZ, 0xc0, !PT ;  /* 0xfffffffe000db812 */ /* 0x000fe200078ec0ff */
[----:B------:R-:W-:Y:S01]  /*b760*/  VIADD R0, R2, 0x30 ;  /* 0x0000003002007836 */ /* 0x000fe20000000000 */
[----:B------:R-:W-:-:S02]  /*b770*/  @!P4 LOP3.LUT R3, R3, 0xfffffffe, RZ, 0xc0, !PT ;  /* 0xfffffffe0303c812 */ /* 0x000fc400078ec0ff */
[----:B------:R-:W-:Y:S01]  /*b780*/  @!P5 LOP3.LUT R17, R10, 0xfffffffe, RZ, 0xc0, !PT ;  /* 0xfffffffe0a11d812 */ /* 0x000fe200078ec0ff */
[C-C-:B-1--4-:R-:W-:Y:S01]  /*b790*/  @!P2 IMAD.WIDE R10, R2.reuse, 0x4, R4.reuse ;  /* 0x00000004020aa825 */ /* 0x152fe200078e0204 */
[----:B------:R-:W-:Y:S02]  /*b7a0*/  IADD3 R21, R2, 0x48, RZ ;  /* 0x0000004802157810 */ /* 0x000fe40007ffe0ff */
[----:B------:R-:W-:Y:S01]  /*b7b0*/  ISETP.GE.AND P6, PT, R22, UR4, PT ;  /* 0x0000000416007c0c */ /* 0x000fe2000bfc6270 */
[--C-:B------:R-:W-:Y:S01]  /*b7c0*/  @!P3 IMAD.WIDE R12, R13, 0x4, R4.reuse ;  /* 0x000000040d0cb825 */ /* 0x100fe200078e0204 */
[----:B------:R0:W-:Y:S01]  /*b7d0*/  @!P2 ST.E.64 desc[UR6][R10.64], R24 ;  /* 0x000000180a00a985 */ /* 0x0001e2000c101b06 */
[----:B------:R-:W-:Y:S02]  /*b7e0*/  ISETP.GE.AND P2, PT, R0, UR4, PT ;  /* 0x0000000400007c0c */ /* 0x000fe4000bf46270 */
[----:B------:R-:W-:Y:S01]  /*b7f0*/  @!P4 IMAD.WIDE R14, R3, 0x4, R4 ;  /* 0x00000004030ec825 */ /* 0x000fe200078e0204 */
[----:B------:R1:W-:Y:S01]  /*b800*/  @!P3 ST.E.64 desc[UR6][R12.64], R28 ;  /* 0x0000001c0c00b985 */ /* 0x0003e2000c101b06 */
[----:B------:R-:W-:-:S02]  /*b810*/  @!P0 LEA.HI R18, R18, R18, RZ, 0x1 ;  /* 0x0000001212128211 */ /* 0x000fc400078f08ff */
[----:B------:R-:W-:Y:S01]  /*b820*/  VIADD R3, R2, 0x38 ;  /* 0x0000003802037836 */ /* 0x000fe20000000000 */
[----:B------:R2:W-:Y:S01]  /*b830*/  @!P4 ST.E.64 desc[UR6][R14.64], R32 ;  /* 0x000000200e00c985 */ /* 0x0005e2000c101b06 */
[----:B------:R-:W-:Y:S01]  /*b840*/  @!P5 IMAD.WIDE R16, R17, 0x4, R4 ;  /* 0x000000041110d825 */ /* 0x000fe200078e0204 */
[----:B------:R-:W-:Y:S02]  /*b850*/  ISETP.GE.AND P4, PT, R20, UR4, PT ;  /* 0x0000000414007c0c */ /* 0x000fe4000bf86270 */
[----:B------:R-:W-:Y:S02]  /*b860*/  ISETP.GE.AND P3, PT, R3, UR4, PT ;  /* 0x0000000403007c0c */ /* 0x000fe4000bf66270 */
[----:B------:R3:W-:Y:S01]  /*b870*/  @!P5 ST.E.64 desc[UR6][R16.64], R36 ;  /* 0x000000241000d985 */ /* 0x0007e2000c101b06 */
[----:B------:R-:W-:Y:S01]  /*b880*/  ISETP.GE.AND P5, PT, R21, UR4, PT ;  /* 0x0000000415007c0c */ /* 0x000fe2000bfa6270 */
[----:B0-----:R-:W-:Y:S01]  /*b890*/  VIADD R24, R2, 0x60 ;  /* 0x0000006002187836 */ /* 0x001fe20000000000 */
[----:B------:R-:W-:-:S02]  /*b8a0*/  @!P1 LEA.HI R19, R19, R19, RZ, 0x1 ;  /* 0x0000001313139211 */ /* 0x000fc400078f08ff */
[----:B------:R-:W-:Y:S02]  /*b8b0*/  @!P0 LOP3.LUT R11, R18, 0xfffffffe, RZ, 0xc0, !PT ;  /* 0xfffffffe120b8812 */ /* 0x000fe400078ec0ff */
[----:B-1----:R-:W-:Y:S02]  /*b8c0*/  @!P1 LOP3.LUT R13, R19, 0xfffffffe, RZ, 0xc0, !PT ;  /* 0xfffffffe130d9812 */ /* 0x002fe400078ec0ff */
[----:B------:R-:W-:Y:S01]  /*b8d0*/  @!P2 LEA.HI R0, R0, R0, RZ, 0x1 ;  /* 0x000000000000a211 */ /* 0x000fe200078f08ff */
[--C-:B------:R-:W-:Y:S01]  /*b8e0*/  @!P0 IMAD.WIDE R10, R11, 0x4, R4.reuse ;  /* 0x000000040b0a8825 */ /* 0x100fe200078e0204 */
[----:B--2---:R-:W-:Y:S02]  /*b8f0*/  @!P3 LEA.HI R14, R3, R3, RZ, 0x1 ;  /* 0x00000003030eb211 */ /* 0x004fe400078f08ff */
[----:B------:R-:W-:Y:S01]  /*b900*/  @!P4 LEA.HI R20, R20, R20, RZ, 0x1 ;  /* 0x000000141414c211 */ /* 0x000fe200078f08ff */
[----:B------:R-:W-:Y:S01]  /*b910*/  @!P1 IMAD.WIDE R12, R13, 0x4, R4 ;  /* 0x000000040d0c9825 */ /* 0x000fe200078e0204 */
[----:B------:R-:W-:Y:S01]  /*b920*/  @!P5 LEA.HI R21, R21, R21, RZ, 0x1 ;  /* 0x000000151515d211 */ /* 0x000fe200078f08ff */
[----:B------:R0:W-:Y:S01]  /*b930*/  @!P0 ST.E.64 desc[UR6][R10.64], R40 ;  /* 0x000000280a008985 */ /* 0x0001e2000c101b06 */
[----:B------:R-:W-:-:S02]  /*b940*/  @!P6 LEA.HI R22, R22, R22, RZ, 0x1 ;  /* 0x000000161616e211 */ /* 0x000fc400078f08ff */
[----:B------:R-:W-:Y:S01]  /*b950*/  @!P2 LOP3.LUT R3, R0, 0xfffffffe, RZ, 0xc0, !PT ;  /* 0xfffffffe0003a812 */ /* 0x000fe200078ec0ff */
[----:B------:R1:W-:Y:S01]  /*b960*/  @!P1 ST.E.64 desc[UR6][R12.64], R44 ;  /* 0x0000002c0c009985 */ /* 0x0003e2000c101b06 */
[----:B------:R-:W-:Y:S02]  /*b970*/  @!P3 LOP3.LUT R15, R14, 0xfffffffe, RZ, 0xc0, !PT ;  /* 0xfffffffe0e0fb812 */ /* 0x000fe400078ec0ff */
[----:B---3--:R-:W-:Y:S01]  /*b980*/  @!P4 LOP3.LUT R17, R20, 0xfffffffe, RZ, 0xc0, !PT ;  /* 0xfffffffe1411c812 */ /* 0x008fe200078ec0ff */
[----:B------:R-:W-:Y:S01]  /*b990*/  VIADD R20, R2, 0x78 ;  /* 0x0000007802147836 */ /* 0x000fe20000000000 */
[----:B------:R-:W-:Y:S02]  /*b9a0*/  @!P5 LOP3.LUT R21, R21, 0xfffffffe, RZ, 0xc0, !PT ;  /* 0xfffffffe1515d812 */ /* 0x000fe400078ec0ff */
[----:B------:R-:W-:Y:S02]  /*b9b0*/  @!P6 LOP3.LUT R19, R22, 0xfffffffe, RZ, 0xc0, !PT ;  /* 0xfffffffe1613e812 */ /* 0x000fe400078ec0ff */
[----:B------:R-:W-:Y:S01]  /*b9c0*/  ISETP.GE.AND P1, PT, R23, UR4, PT ;  /* 0x0000000417007c0c */ /* 0x000fe2000bf26270 */
[----:B0-----:R-:W-:Y:S01]  /*b9d0*/  @!P2 IMAD.WIDE R10, R3, 0x4, R4 ;  /* 0x00000004030aa825 */ /* 0x001fe200078e0204 */
[----:B------:R-:W-:-:S02]  /*b9e0*/  ISETP.GE.AND P0, PT, R24, UR4, PT ;  /* 0x0000000418007c0c */ /* 0x000fc4000bf06270 */
[C---:B------:R-:W-:Y:S01]  /*b9f0*/  IADD3 R0, R2.reuse, 0x68, RZ ;  /* 0x0000006802007810 */ /* 0x040fe20007ffe0ff */
[--C-:B-1----:R-:W-:Y:S01]  /*ba00*/  @!P3 IMAD.WIDE R12, R15, 0x4, R4.reuse ;  /* 0x000000040f0cb825 */ /* 0x102fe200078e0204 */
[----:B------:R0:W-:Y:S01]  /*ba10*/  @!P2 ST.E.64 desc[UR6][R10.64], R48 ;  /* 0x000000300a00a985 */ /* 0x0001e2000c101b06 */
[----:B------:R-:W-:Y:S02]  /*ba20*/  IADD3 R22, R2, 0x88, RZ ;  /* 0x0000008802167810 */ /* 0x000fe40007ffe0ff */
[--C-:B------:R-:W-:Y:S01]  /*ba30*/  @!P4 IMAD.WIDE R14, R17, 0x4, R4.reuse ;  /* 0x00000004110ec825 */ /* 0x100fe200078e0204 */
[----:B------:R1:W-:Y:S01]  /*ba40*/  @!P3 ST.E.64 desc[UR6][R12.64], R52 ;  /* 0x000000340c00b985 */ /* 0x0003e2000c101b06 */
[----:B------:R-:W-:Y:S02]  /*ba50*/  ISETP.GE.AND P2, PT, R0, UR4, PT ;  /* 0x0000000400007c0c */ /* 0x000fe4000bf46270 */
[----:B------:R-:W-:Y:S01]  /*ba60*/  @!P5 IMAD.WIDE R16, R21, 0x4, R4 ;  /* 0x000000041510d825 */ /* 0x000fe200078e0204 */
[----:B------:R2:W-:Y:S01]  /*ba70*/  @!P4 ST.E.64 desc[UR6][R14.64], R56 ;  /* 0x000000380e00c985 */ /* 0x0005e2000c101b06 */
[----:B------:R-:W-:-:S02]  /*ba80*/  ISETP.GE.AND P3, PT, R22, UR4, PT ;  /* 0x0000000416007c0c */ /* 0x000fc4000bf66270 */
[----:B------:R-:W-:Y:S01]  /*ba90*/  @!P6 IMAD.WIDE R18, R19, 0x4, R4 ;  /* 0x000000041312e825 */ /* 0x000fe200078e0204 */
[----:B------:R3:W-:Y:S01]  /*baa0*/  @!P5 ST.E.64 desc[UR6][R16.64], R60 ;  /* 0x0000003c1000d985 */ /* 0x0007e2000c101b06 */
[----:B------:R-:W-:Y:S02]  /*bab0*/  ISETP.GE.AND P5, PT, R20, UR4, PT ;  /* 0x0000000414007c0c */ /* 0x000fe4000bfa6270 */
[C---:B------:R-:W-:Y:S01]  /*bac0*/  VIADD R3, R2.reuse, 0x70 ;  /* 0x0000007002037836 */ /* 0x040fe20000000000 */
[----:B------:R4:W-:Y:S01]  /*bad0*/  @!P6 ST.E.64 desc[UR6][R18.64], R64 ;  /* 0x000000401200e985 */ /* 0x0009e2000c101b06 */
[----:B------:R-:W-:Y:S01]  /*bae0*/  VIADD R21, R2, 0x80 ;  /* 0x0000008002157836 */ /* 0x000fe20000000000 */
[----:B------:R-:W-:Y:S02]  /*baf0*/  @!P1 LEA.HI R23, R23, R23, RZ, 0x1 ;  /* 0x0000001717179211 */ /* 0x000fe400078f08ff */
[----:B------:R-:W-:Y:S02]  /*bb00*/  ISETP.GE.AND P6, PT, R3, UR4, PT ;  /* 0x0000000403007c0c */ /* 0x000fe4000bfc6270 */
[----:B------:R-:W-:-:S02]  /*bb10*/  ISETP.GE.AND P4, PT, R21, UR4, PT ;  /* 0x0000000415007c0c */ /* 0x000fc4000bf86270 */
[----:B------:R-:W-:Y:S02]  /*bb20*/  @!P0 LEA.HI R24, R24, R24, RZ, 0x1 ;  /* 0x0000001818188211 */ /* 0x000fe400078f08ff */
[----:B0-----:R-:W-:Y:S01]  /*bb30*/  @!P1 LOP3.LUT R11, R23, 0xfffffffe, RZ, 0xc0, !PT ;  /* 0xfffffffe170b9812 */ /* 0x001fe200078ec0ff */
[----:B------:R-:W-:Y:S01]  /*bb40*/  VIADD R23, R2, 0x90 ;  /* 0x0000009002177836 */ /* 0x000fe20000000000 */
[----:B-1----:R-:W-:Y:S01]  /*bb50*/  @!P0 LOP3.LUT R13, R24, 0xfffffffe, RZ, 0xc0, !PT ;  /* 0xfffffffe180d8812 */ /* 0x002fe200078ec0ff */
[----:B------:R-:W-:Y:S01]  /*bb60*/  VIADD R24, R2, 0x98 ;  /* 0x0000009802187836 */ /* 0x000fe20000000000 */
[----:B------:R-:W-:Y:S01]  /*bb70*/  @!P2 LEA.HI R0, R0, R0, RZ, 0x1 ;  /* 0x000000000000a211 */ /* 0x000fe200078f08ff */
[--C-:B------:R-:W-:Y:S01]  /*bb80*/  @!P1 IMAD.WIDE R10, R11, 0x4, R4.reuse ;  /* 0x000000040b0a9825 */ /* 0x100fe200078e0204 */
[----:B------:R-:W-:Y:S02]  /*bb90*/  @!P5 LEA.HI R20, R20, R20, RZ, 0x1 ;  /* 0x000000141414d211 */ /* 0x000fe400078f08ff */
[----:B--2---:R-:W-:Y:S01]  /*bba0*/  @!P6 LEA.HI R14, R3, R3, RZ, 0x1 ;  /* 0x00000003030ee211 */ /* 0x004fe200078f08ff */
[----:B------:R-:W-:Y:S01]  /*bbb0*/  @!P0 IMAD.WIDE R12, R13, 0x4, R4 ;  /* 0x000000040d0c8825 */ /* 0x000fe200078e0204 */
[----:B------:R-:W-:Y:S01]  /*bbc0*/  @!P4 LEA.HI R21, R21, R21, RZ, 0x1 ;  /* 0x000000151515c211 */ /* 0x000fe200078f08ff */
[----:B------:R0:W-:Y:S01]  /*bbd0*/  @!P1 ST.E.64 desc[UR6][R10.64], R68 ;  /* 0x000000440a009985 */ /* 0x0001e2000c101b06 */
[----:B------:R-:W-:-:S02]  /*bbe0*/  @!P3 LEA.HI R22, R22, R22, RZ, 0x1 ;  /* 0x000000161616b211 */ /* 0x000fc400078f08ff */
[----:B------:R-:W-:Y:S01]  /*bbf0*/  @!P2 LOP3.LUT R3, R0, 0xfffffffe, RZ, 0xc0, !PT ;  /* 0xfffffffe0003a812 */ /* 0x000fe200078ec0ff */
[----:B------:R1:W-:Y:S01]  /*bc00*/  @!P0 ST.E.64 desc[UR6][R12.64], R72 ;  /* 0x000000480c008985 */ /* 0x0003e2000c101b06 */
[----:B------:R-:W-:Y:S01]  /*bc10*/  @!P6 LOP3.LUT R15, R14, 0xfffffffe, RZ, 0xc0, !PT ;  /* 0xfffffffe0e0fe812 */ /* 0x000fe200078ec0ff */
[----:B------:R-:W-:Y:S01]  /*bc20*/  VIADD R0, R2, 0xa0 ;  /* 0x000000a002007836 */ /* 0x000fe20000000000 */
[----:B---3--:R-:W-:Y:S01]  /*bc30*/  @!P5 LOP3.LUT R17, R20, 0xfffffffe, RZ, 0xc0, !PT ;  /* 0xfffffffe1411d812 */ /* 0x008fe200078ec0ff */
[----:B------:R-:W-:Y:S01]  /*bc40*/  VIADD R20, R2, 0xb0 ;  /* 0x000000b002147836 */ /* 0x000fe20000000000 */
[----:B------:R-:W-:Y:S02]  /*bc50*/  @!P4 LOP3.LUT R21, R21, 0xfffffffe, RZ, 0xc0, !PT ;  /* 0xfffffffe1515c812 */ /* 0x000fe400078ec0ff */
[----:B----4-:R-:W-:Y:S01]  /*bc60*/  @!P3 LOP3.LUT R19, R22, 0xfffffffe, RZ, 0xc0, !PT ;  /* 0xfffffffe1613b812 */ /* 0x010fe200078ec0ff */
[C---:B------:R-:W-:Y:S01]  /*bc70*/  VIADD R22, R2.reuse, 0xc0 ;  /* 0x000000c002167836 */ /* 0x040fe20000000000 */
[----:B------:R-:W-:Y:S01]  /*bc80*/  ISETP.GE.AND P0, PT, R23, UR4, PT ;  /* 0x0000000417007c0c */ /* 0x000fe2000bf06270 */
[----:B0-----:R-:W-:Y:S01]  /*bc90*/  @!P2 IMAD.WIDE R10, R3, 0x4, R4 ;  /* 0x00000004030aa825 */ /* 0x001fe200078e0204 */
[----:B------:R-:W-:-:S02]  /*bca0*/  IADD3 R3, R2, 0xa8, RZ ;  /* 0x000000a802037810 */ /* 0x000fc40007ffe0ff */
[----:B------:R-:W-:Y:S01]  /*bcb0*/  ISETP.GE.AND P1, PT, R24, UR4, PT ;  /* 0x0000000418007c0c */ /* 0x000fe2000bf26270 */
[--C-:B-1----:R-:W-:Y:S01]  /*bcc0*/  @!P6 IMAD.WIDE R12, R15, 0x4, R4.reuse ;  /* 0x000000040f0ce825 */ /* 0x102fe200078e0204 */
[----:B------:R0:W-:Y:S01]  /*bcd0*/  @!P2 ST.E.64 desc[UR6][R10.64], R76 ;  /* 0x0000004c0a00a985 */ /* 0x0001e2000c101b06 */
[----:B------:R-:W-:Y:S02]  /*bce0*/  ISETP.GE.AND P2, PT, R0, UR4, PT ;  /* 0x0000000400007c0c */ /* 0x000fe4000bf46270 */
[--C-:B------:R-:W-:Y:S01]  /*bcf0*/  @!P5 IMAD.WIDE R14, R17, 0x4, R4.reuse ;  /* 0x00000004110ed825 */ /* 0x100fe200078e0204 */
[----:B------:R1:W-:Y:S01]  /*bd00*/  @!P6 ST.E.64 desc[UR6][R12.64], R80 ;  /* 0x000000500c00e985 */ /* 0x0003e2000c101b06 */
[----:B------:R-:W-:Y:S02]  /*bd10*/  ISETP.GE.AND P6, PT, R22, UR4, PT ;  /* 0x0000000416007c0c */ /* 0x000fe4000bfc6270 */
[----:B------:R-:W-:Y:S01]  /*bd20*/  @!P4 IMAD.WIDE R16, R21, 0x4, R4 ;  /* 0x000000041510c825 */ /* 0x000fe200078e0204 */
[----:B------:R2:W-:Y:S01]  /*bd30*/  @!P5 ST.E.64 desc[UR6][R14.64], R84 ;  /* 0x000000540e00d985 */ /* 0x0005e2000c101b06 */
[----:B------:R-:W-:-:S02]  /*bd40*/  @!P0 LEA.HI R23, R23, R23, RZ, 0x1 ;  /* 0x0000001717178211 */ /* 0x000fc400078f08ff */
[----:B------:R-:W-:Y:S01]  /*bd50*/  @!P3 IMAD.WIDE R18, R19, 0x4, R4 ;  /* 0x000000041312b825 */ /* 0x000fe200078e0204 */
[----:B------:R3:W-:Y:S01]  /*bd60*/  @!P4 ST.E.64 desc[UR6][R16.64], R88 ;  /* 0x000000581000c985 */ /* 0x0007e2000c101b06 */
[----:B------:R-:W-:Y:S02]  /*bd70*/  ISETP.GE.AND P4, PT, R20, UR4, PT ;  /* 0x0000000414007c0c */ /* 0x000fe4000bf86270 */
[----:B------:R-:W-:Y:S01]  /*bd80*/  VIADD R21, R2, 0xb8 ;  /* 0x000000b802157836 */ /* 0x000fe20000000000 */
[----:B------:R4:W-:Y:S01]  /*bd90*/  @!P3 ST.E.64 desc[UR6][R18.64], R92 ;  /* 0x0000005c1200b985 */ /* 0x0009e2000c101b06 */
[----:B------:R-:W-:Y:S02]  /*bda0*/  ISETP.GE.AND P3, PT, R3, UR4, PT ;  /* 0x0000000403007c0c */ /* 0x000fe4000bf66270 */
[----:B------:R-:W-:Y:S02]  /*bdb0*/  @!P1 LEA.HI R24, R24, R24, RZ, 0x1 ;  /* 0x0000001818189211 */ /* 0x000fe400078f08ff */
[----:B------:R-:W-:-:S02]  /*bdc0*/  ISETP.GE.AND P5, PT, R21, UR4, PT ;  /* 0x0000000415007c0c */ /* 0x000fc4000bfa6270 */
[----:B0-----:R-:W-:Y:S02]  /*bdd0*/  @!P0 LOP3.LUT R11, R23, 0xfffffffe, RZ, 0xc0, !PT ;  /* 0xfffffffe170b8812 */ /* 0x001fe400078ec0ff */
[----:B------:R-:W-:Y:S02]  /*bde0*/  @!P2 LEA.HI R0, R0, R0, RZ, 0x1 ;  /* 0x000000000000a211 */ /* 0x000fe400078f08ff */
[----:B-1----:R-:W-:Y:S01]  /*bdf0*/  @!P1 LOP3.LUT R13, R24, 0xfffffffe, RZ, 0xc0, !PT ;  /* 0xfffffffe180d9812 */ /* 0x002fe200078ec0ff */
[--C-:B------:R-:W-:Y:S01]  /*be00*/  @!P0 IMAD.WIDE R10, R11, 0x4, R4.reuse ;  /* 0x000000040b0a8825 */ /* 0x100fe200078e0204 */
[----:B------:R-:W-:Y:S02]  /*be10*/  @!P4 LEA.HI R20, R20, R20, RZ, 0x1 ;  /* 0x000000141414c211 */ /* 0x000fe400078f08ff */
[----:B------:R-:W-:Y:S01]  /*be20*/  @!P3 LEA.HI R3, R3, R3, RZ, 0x1 ;  /* 0x000000030303b211 */ /* 0x000fe200078f08ff */
[----:B------:R-:W-:Y:S01]  /*be30*/  @!P1 IMAD.WIDE R12, R13, 0x4, R4 ;  /* 0x000000040d0c9825 */ /* 0x000fe200078e0204 */
[----:B--2---:R-:W-:Y:S01]  /*be40*/  @!P2 LOP3.LUT R15, R0, 0xfffffffe, RZ, 0xc0, !PT ;  /* 0xfffffffe000fa812 */ /* 0x004fe200078ec0ff */
[----:B------:R0:W-:Y:S01]  /*be50*/  @!P0 ST.E.64 desc[UR6][R10.64], R96 ;  /* 0x000000600a008985 */ /* 0x0001e2000c101b06 */
[----:B------:R-:W-:-:S02]  /*be60*/  @!P5 LEA.HI R21, R21, R21, RZ, 0x1 ;  /* 0x000000151515d211 */ /* 0x000fc400078f08ff */
[----:B------:R-:W-:Y:S01]  /*be70*/  @!P3 LOP3.LUT R3, R3, 0xfffffffe, RZ, 0xc0, !PT ;  /* 0xfffffffe0303b812 */ /* 0x000fe200078ec0ff */
[--C-:B------:R-:W-:Y:S01]  /*be80*/  @!P2 IMAD.WIDE R14, R15, 0x4, R4.reuse ;  /* 0x000000040f0ea825 */ /* 0x100fe200078e0204 */
[----:B------:R-:W-:Y:S01]  /*be90*/  @!P6 LEA.HI R22, R22, R22, RZ, 0x1 ;  /* 0x000000161616e211 */ /* 0x000fe200078f08ff */
[----:B------:R1:W-:Y:S01]  /*bea0*/  @!P1 ST.E.64 desc[UR6][R12.64], R100 ;  /* 0x000000640c009985 */ /* 0x0003e2000c101b06 */
[----:B---3--:R-:W-:Y:S01]  /*beb0*/  @!P4 LOP3.LUT R17, R20, 0xfffffffe, RZ, 0xc0, !PT ;  /* 0xfffffffe1411c812 */ /* 0x008fe200078ec0ff */
[----:B------:R-:W-:Y:S01]  /*bec0*/  VIADD R20, R2, 0xd8 ;  /* 0x000000d802147836 */ /* 0x000fe20000000000 */
[----:B------:R-:W-:Y:S01]  /*bed0*/  @!P5 LOP3.LUT R21, R21, 0xfffffffe, RZ, 0xc0, !PT ;  /* 0xfffffffe1515d812 */ /* 0x000fe200078ec0ff */
[----:B------:R2:W-:Y:S01]  /*bee0*/  @!P2 ST.E.64 desc[UR6][R14.64], R104 ;  /* 0x000000680e00a985 */ /* 0x0005e2000c101b06 */
[----:B----4-:R-:W-:Y:S02]  /*bef0*/  @!P6 LOP3.LUT R19, R22, 0xfffffffe, RZ, 0xc0, !PT ;  /* 0xfffffffe1613e812 */ /* 0x010fe400078ec0ff */
[----:B------:R-:W-:Y:S01]  /*bf00*/  IADD3 R0, R2, 0xc8, RZ ;  /* 0x000000c802007810 */ /* 0x000fe20007ffe0ff */
[----:B0-----:R-:W-:Y:S01]  /*bf10*/  @!P3 IMAD.WIDE R10, R3, 0x4, R4 ;  /* 0x00000004030ab825 */ /* 0x001fe200078e0204 */
[----:B------:R-:W-:-:S02]  /*bf20*/  ISETP.GE.AND P2, PT, R20, UR4, PT ;  /* 0x0000000414007c0c */ /* 0x000fc4000bf46270 */
[----:B------:R-:W-:Y:S01]  /*bf30*/  ISETP.GE.AND P0, PT, R0, UR4, PT ;  /* 0x0000000400007c0c */ /* 0x000fe2000bf06270 */
[----:B------:R-:W-:Y:S01]  /*bf40*/  VIADD R3, R2, 0xd0 ;  /* 0x000000d002037836 */ /* 0x000fe20000000000 */
[----:B------:R0:W-:Y:S01]  /*bf50*/  @!P3 ST.E.64 desc[UR6][R10.64], R108 ;  /* 0x0000006c0a00b985 */ /* 0x0001e2000c101b06 */
[----:B-1----:R-:W-:-:S03]  /*bf60*/  @!P4 IMAD.WIDE R12, R17, 0x4, R4 ;  /* 0x00000004110cc825 */ /* 0x002fc600078e0204 */
[----:B------:R-:W-:Y:S01]  /*bf70*/  ISETP.GE.AND P1, PT, R3, UR4, PT ;  /* 0x0000000403007c0c */ /* 0x000fe2000bf26270 */
[--C-:B------:R-:W-:Y:S01]  /*bf80*/  @!P5 IMAD.WIDE R16, R21, 0x4, R4.reuse ;  /* 0x000000041510d825 */ /* 0x100fe200078e0204 */
[----:B------:R1:W-:Y:S01]  /*bf90*/  @!P4 ST.E.64 desc[UR6][R12.64], R112 ;  /* 0x000000700c00c985 */ /* 0x0003e2000c101b06 */
[----:B--2---:R-:W-:Y:S02]  /*bfa0*/  IADD3 R14, R2, 0xe8, RZ ;  /* 0x000000e8020e7810 */ /* 0x004fe40007ffe0ff */
[----:B------:R-:W-:Y:S01]  /*bfb0*/  @!P6 IMAD.WIDE R18, R19, 0x4, R4 ;  /* 0x000000041312e825 */ /* 0x000fe200078e0204 */
[----:B------:R2:W-:Y:S01]  /*bfc0*/  @!P5 ST.E.64 desc[UR6][R16.64], R116 ;  /* 0x000000741000d985 */ /* 0x0005e2000c101b06 */
[----:B------:R-:W-:Y:S02]  /*bfd0*/  ISETP.GE.AND P4, PT, R14, UR4, PT ;  /* 0x000000040e007c0c */ /* 0x000fe4000bf86270 */
[C---:B------:R-:W-:Y:S01]  /*bfe0*/  VIADD R21, R2.reuse, 0xe0 ;  /* 0x000000e002157836 */ /* 0x040fe20000000000 */
[----:B------:R3:W-:Y:S01]  /*bff0*/  @!P6 ST.E.64 desc[UR6][R18.64], R120 ;  /* 0x000000781200e985 */ /* 0x0007e2000c101b06 */
[----:B0-----:R-:W-:Y:S01]  /*c000*/  VIADD R11, R2, 0xf8 ;  /* 0x000000f8020b7836 */ /* 0x001fe20000000000 */
[----:B------:R-:W-:Y:S01]  /*c010*/  @!P0 LEA.HI R0, R0, R0, RZ, 0x1 ;  /* 0x0000000000008211 */ /* 0x000fe200078f08ff */
[----:B------:R-:W-:Y:S01]  /*c020*/  VIADD R15, R2, 0xf0 ;  /* 0x000000f0020f7836 */ /* 0x000fe20000000000 */
[----:B------:R-:W-:-:S02]  /*c030*/  ISETP.GE.AND P3, PT, R21, UR4, PT ;  /* 0x0000000415007c0c */ /* 0x000fc4000bf66270 */
[----:B------:R-:W-:Y:S02]  /*c040*/  ISETP.GE.AND P6, PT, R11, UR4, PT ;  /* 0x000000040b007c0c */ /* 0x000fe4000bfc6270 */
[----:B------:R-:W-:Y:S02]  /*c050*/  ISETP.GE.AND P5, PT, R15, UR4, PT ;  /* 0x000000040f007c0c */ /* 0x000fe4000bfa6270 */
[----:B------:R-:W-:Y:S02]  /*c060*/  @!P1 LEA.HI R3, R3, R3, RZ, 0x1 ;  /* 0x0000000303039211 */ /* 0x000fe400078f08ff */
[----:B------:R-:W-:Y:S02]  /*c070*/  @!P2 LEA.HI R20, R20, R20, RZ, 0x1 ;  /* 0x000000141414a211 */ /* 0x000fe400078f08ff */
[----:B------:R-:W-:Y:S02]  /*c080*/  @!P4 LEA.HI R14, R14, R14, RZ, 0x1 ;  /* 0x0000000e0e0ec211 */ /* 0x000fe400078f08ff */
[----:B------:R-:W-:-:S02]  /*c090*/  @!P1 LOP3.LUT R3, R3, 0xfffffffe, RZ, 0xc0, !PT ;  /* 0xfffffffe03039812 */ /* 0x000fc400078ec0ff */
[----:B------:R-:W-:Y:S02]  /*c0a0*/  @!P3 LEA.HI R21, R21, R21, RZ, 0x1 ;  /* 0x000000151515b211 */ /* 0x000fe400078f08ff */
[----:B-1----:R-:W-:Y:S02]  /*c0b0*/  @!P6 LEA.HI R12, R11, R11, RZ, 0x1 ;  /* 0x0000000b0b0ce211 */ /* 0x002fe400078f08ff */
[----:B------:R-:W-:Y:S02]  /*c0c0*/  @!P5 LEA.HI R10, R15, R15, RZ, 0x1 ;  /* 0x0000000f0f0ad211 */ /* 0x000fe400078f08ff */
[----:B------:R-:W-:Y:S02]  /*c0d0*/  @!P0 LOP3.LUT R11, R0, 0xfffffffe, RZ, 0xc0, !PT ;  /* 0xfffffffe000b8812 */ /* 0x000fe400078ec0ff */
[----:B------:R-:W-:Y:S02]  /*c0e0*/  @!P2 LOP3.LUT R15, R20, 0xfffffffe, RZ, 0xc0, !PT ;  /* 0xfffffffe140fa812 */ /* 0x000fe400078ec0ff */
[----:B--2---:R-:W-:-:S02]  /*c0f0*/  @!P3 LOP3.LUT R17, R21, 0xfffffffe, RZ, 0xc0, !PT ;  /* 0xfffffffe1511b812 */ /* 0x004fc400078ec0ff */
[----:B---3--:R-:W-:Y:S01]  /*c100*/  @!P4 LOP3.LUT R19, R14, 0xfffffffe, RZ, 0xc0, !PT ;  /* 0xfffffffe0e13c812 */ /* 0x008fe200078ec0ff */
[--C-:B------:R-:W-:Y:S01]  /*c110*/  @!P2 IMAD.WIDE R14, R15, 0x4, R4.reuse ;  /* 0x000000040f0ea825 */ /* 0x100fe200078e0204 */
[----:B------:R-:W-:Y:S02]  /*c120*/  @!P5 LOP3.LUT R21, R10, 0xfffffffe, RZ, 0xc0, !PT ;  /* 0xfffffffe0a15d812 */ /* 0x000fe400078ec0ff */
[----:B------:R-:W-:Y:S01]  /*c130*/  @!P6 LOP3.LUT R23, R12, 0xfffffffe, RZ, 0xc0, !PT ;  /* 0xfffffffe0c17e812 */ /* 0x000fe200078ec0ff */
[----:B------:R-:W-:-:S04]  /*c140*/  @!P0 IMAD.WIDE R10, R11, 0x4, R4 ;  /* 0x000000040b0a8825 */ /* 0x000fc800078e0204 */
[--C-:B------:R-:W-:Y:S01]  /*c150*/  @!P1 IMAD.WIDE R12, R3, 0x4, R4.reuse ;  /* 0x00000004030c9825 */ /* 0x100fe200078e0204 */
[----:B------:R0:W-:Y:S03]  /*c160*/  @!P0 ST.E.64 desc[UR6][R10.64], R124 ;  /* 0x0000007c0a008985 */ /* 0x0001e6000c101b06 */
[--C-:B------:R-:W-:Y:S01]  /*c170*/  @!P3 IMAD.WIDE R16, R17, 0x4, R4.reuse ;  /* 0x000000041110b825 */ /* 0x100fe200078e0204 */
[----:B------:R0:W-:Y:S03]  /*c180*/  @!P1 ST.E.64 desc[UR6][R12.64], R128 ;  /* 0x000000800c009985 */ /* 0x0001e6000c101b06 */
[--C-:B------:R-:W-:Y:S01]  /*c190*/  @!P4 IMAD.WIDE R18, R19, 0x4, R4.reuse ;  /* 0x000000041312c825 */ /* 0x100fe200078e0204 */
[----:B------:R0:W-:Y:S03]  /*c1a0*/  @!P2 ST.E.64 desc[UR6][R14.64], R132 ;  /* 0x000000840e00a985 */ /* 0x0001e6000c101b06 */
[--C-:B------:R-:W-:Y:S01]  /*c1b0*/  @!P5 IMAD.WIDE R20, R21, 0x4, R4.reuse ;  /* 0x000000041514d825 */ /* 0x100fe200078e0204 */
[----:B------:R0:W-:Y:S03]  /*c1c0*/  @!P3 ST.E.64 desc[UR6][R16.64], R136 ;  /* 0x000000881000b985 */ /* 0x0001e6000c101b06 */
[----:B------:R-:W-:Y:S01]  /*c1d0*/  @!P6 IMAD.WIDE R4, R23, 0x4, R4 ;  /* 0x000000041704e825 */ /* 0x000fe200078e0204 */
[----:B------:R0:W-:Y:S04]  /*c1e0*/  @!P4 ST.E.64 desc[UR6][R18.64], R140 ;  /* 0x0000008c1200c985 */ /* 0x0001e8000c101b06 */
[----:B------:R0:W-:Y:S04]  /*c1f0*/  @!P5 ST.E.64 desc[UR6][R20.64], R144 ;  /* 0x000000901400d985 */ /* 0x0001e8000c101b06 */
[----:B------:R0:W-:Y:S02]  /*c200*/  @!P6 ST.E.64 desc[UR6][R4.64], R148 ;  /* 0x000000940400e985 */ /* 0x0001e4000c101b06 */
.L_x_35:
[----:B------:R-:W-:Y:S05]  /*c210*/  BSYNC B0 ;  /* 0x0000000000007941 */ /* 0x000fea0003800000 */
.L_x_34:
[----:B------:R-:W-:Y:S01]  /*c220*/  ISETP.GE.AND P0, PT, R9, R8, PT ;  /* 0x000000080900720c */ /* 0x000fe20003f06270 */
[----:B01----:R0:W1:Y:S04]  /*c230*/  SHFL.IDX PT, R5, R7, 0x1, 0x1c1f ;  /* 0x003c1f0007057f89 */ /* 0x00306800000e0000 */
[----:B----4-:R0:W2:Y:S08]  /*c240*/  SHFL.IDX PT, R4, R6, 0x1, 0x1c1f ;  /* 0x003c1f0006047f89 */ /* 0x0100b000000e0000 */
[----:B0-----:R-:W-:Y:S05]  /*c250*/  @P0 BRA `(.L_x_10) ;  /* 0x0000005400e00947 */ /* 0x001fea0003800000 */
[C---:B---3--:R-:W-:Y:S01]  /*c260*/  VIADD R0, R2.reuse, 0x8 ;  /* 0x0000000802007836 */ /* 0x048fe20000000000 */
[C---:B------:R-:W-:Y:S01]  /*c270*/  IADD3 R3, R2.reuse, 0x10, RZ ;  /* 0x0000001002037810 */ /* 0x040fe20007ffe0ff */
[----:B------:R-:W-:Y:S01]  /*c280*/  ULDC UR4, c[0x0][0xac8] ;  /* 0x0002b20000047ab9 */ /* 0x000fe20000000800 */
[C---:B------:R-:W-:Y:S01]  /*c290*/  VIADD R12, R2.reuse, 0x18 ;  /* 0x00000018020c7836 */ /* 0x040fe20000000000 */
[C---:B------:R-:W-:Y:S01]  /*c2a0*/  ISETP.GE.AND P0, PT, R2.reuse, UR4, PT ;  /* 0x0000000402007c0c */ /* 0x040fe2000bf06270 */
[----:B------:R-:W-:Y:S01]  /*c2b0*/  VIADD R13, R2, 0x20 ;  /* 0x00000020020d7836 */ /* 0x000fe20000000000 */
[----:B------:R-:W-:Y:S01]  /*c2c0*/  ISETP.GE.AND P1, PT, R0, UR4, PT ;  /* 0x0000000400007c0c */ /* 0x000fe2000bf26270 */
[----:B------:R-:W-:Y:S01]  /*c2d0*/  ULDC.64 UR6, c[0x0][0x208] ;  /* 0x0000820000067ab9 */ /* 0x000fe20000000a00 */
[----:B------:R-:W-:Y:S01]  /*c2e0*/  ISETP.GE.AND P2, PT, R3, UR4, PT ;  /* 0x0000000403007c0c */ /* 0x000fe2000bf46270 */
[----:B------:R-:W-:Y:S01]  /*c2f0*/  VIADD R14, R2, 0x38 ;  /* 0x00000038020e7836 */ /* 0x000fe20000000000 */
[----:B------:R-:W-:Y:S01]  /*c300*/  ISETP.GE.AND P5, PT, R12, UR4, PT ;  /* 0x000000040c007c0c */ /* 0x000fe2000bfa6270 */
[C---:B------:R-:W-:Y:S01]  /*c310*/  VIADD R15, R2.reuse, 0x40 ;  /* 0x00000040020f7836 */ /* 0x040fe20000000000 */
[----:B------:R-:W-:Y:S01]  /*c320*/  ISETP.GE.AND P6, PT, R13, UR4, PT ;  /* 0x000000040d007c0c */ /* 0x000fe2000bfc6270 */
[C---:B------:R-:W-:Y:S01]  /*c330*/  VIADD R16, R2.reuse, 0x48 ;  /* 0x0000004802107836 */ /* 0x040fe20000000000 */
[C---:B------:R-:W-:Y:S01]  /*c340*/  IADD3 R18, R2.reuse, 0x50, RZ ;  /* 0x0000005002127810 */ /* 0x040fe20007ffe0ff */
[C---:B------:R-:W-:Y:S01]  /*c350*/  VIADD R19, R2.reuse, 0x58 ;  /* 0x0000005802137836 */ /* 0x040fe20000000000 */
[----:B------:R-:W-:Y:S01]  /*c360*/  ISETP.GE.AND P3, PT, R15, UR4, PT ;  /* 0x000000040f007c0c */ /* 0x000fe2000bf66270 */
[----:B-12---:R-:W-:Y:S01]  /*c370*/  @!P0 IMAD.WIDE R6, R2, 0x4, R4 ;  /* 0x0000000402068825 */ /* 0x006fe200078e0204 */
[----:B------:R-:W-:-:S02]  /*c380*/  ISETP.GE.AND P4, PT, R16, UR4, PT ;  /* 0x0000000410007c0c */ /* 0x000fc4000bf86270 */
[----:B------:R-:W-:Y:S01]  /*c390*/  @!P1 LEA.HI R0, R0, R0, RZ, 0x1 ;  /* 0x0000000000009211 */ /* 0x000fe200078f08ff */
[----:B------:R-:W-:Y:S01]  /*c3a0*/  VIADD R20, R2, 0x80 ;  /* 0x0000008002147836 */ /* 0x000fe20000000000 */
[----:B------:R-:W-:Y:S01]  /*c3b0*/  @!P2 LEA.HI R3, R3, R3, RZ, 0x1 ;  /* 0x000000030303a211 */ /* 0x000fe200078f08ff */
[----:B------:R0:W-:Y:S01]  /*c3c0*/  @!P0 ST.E.64 desc[UR6][R6.64], R26 ;  /* 0x0000001a06008985 */ /* 0x0001e2000c101b06 */
[----:B------:R-:W-:Y:S01]  /*c3d0*/  @!P1 LOP3.LUT R9, R0, 0xfffffffe, RZ, 0xc0, !PT ;  /* 0xfffffffe00099812 */ /* 0x000fe200078ec0ff */
[----:B------:R-:W-:Y:S01]  /*c3e0*/  VIADD R0, R2, 0x28 ;  /* 0x0000002802007836 */ /* 0x000fe20000000000 */
[----:B------:R-:W-:Y:S02]  /*c3f0*/  @!P2 LOP3.LUT R3, R3, 0xfffffffe, RZ, 0xc0, !PT ;  /* 0xfffffffe0303a812 */ /* 0x000fe400078ec0ff */
[----:B------:R-:W-:Y:S01]  /*c400*/  @!P5 LEA.HI R12, R12, R12, RZ, 0x1 ;  /* 0x0000000c0c0cd211 */ /* 0x000fe200078f08ff */
[----:B------:R-:W-:Y:S01]  /*c410*/  @!P1 IMAD.WIDE R8, R9, 0x4, R4 ;  /* 0x0000000409089825 */ /* 0x000fe200078e0204 */
[----:B------:R-:W-:-:S02]  /*c420*/  ISETP.GE.AND P0, PT, R0, UR4, PT ;  /* 0x0000000400007c0c */ /* 0x000fc4000bf06270 */
[----:B------:R-:W-:Y:S01]  /*c430*/  @!P6 LEA.HI R13, R13, R13, RZ, 0x1 ;  /* 0x0000000d0d0de211 */ /* 0x000fe200078f08ff */
[----:B------:R-:W-:Y:S01]  /*c440*/  @!P2 IMAD.WIDE R10, R3, 0x4, R4 ;  /* 0x00000004030aa825 */ /* 0x000fe200078e0204 */
[----:B------:R-:W-:Y:S01]  /*c450*/  IADD3 R3, R2, 0x30, RZ ;  /* 0x0000003002037810 */ /* 0x000fe20007ffe0ff */
[----:B------:R1:W-:Y:S01]  /*c460*/  @!P1 ST.E.64 desc[UR6][R8.64], R30 ;  /* 0x0000001e08009985 */ /* 0x0003e2000c101b06 */
[----:B------:R-:W-:Y:S02]  /*c470*/  @!P3 LEA.HI R15, R15, R15, RZ, 0x1 ;  /* 0x0000000f0f0fb211 */ /* 0x000fe400078f08ff */
[----:B------:R-:W-:Y:S01]  /*c480*/  ISETP.GE.AND P1, PT, R3, UR4, PT ;  /* 0x0000000403007c0c */ /* 0x000fe2000bf26270 */
[----:B------:R2:W-:Y:S01]  /*c490*/  @!P2 ST.E.64 desc[UR6][R10.64], R34 ;  /* 0x000000220a00a985 */ /* 0x0005e2000c101b06 */
[----:B------:R-:W-:Y:S02]  /*c4a0*/  ISETP.GE.AND P2, PT, R14, UR4, PT ;  /* 0x000000040e007c0c */ /* 0x000fe4000bf46270 */
[----:B0-----:R-:W-:-:S02]  /*c4b0*/  @!P5 LOP3.LUT R7, R12, 0xfffffffe, RZ, 0xc0, !PT ;  /* 0xfffffffe0c07d812 */ /* 0x001fc400078ec0ff */
[----:B------:R-:W-:Y:S02]  /*c4c0*/  @!P0 LEA.HI R0, R0, R0, RZ, 0x1 ;  /* 0x0000000000008211 */ /* 0x000fe400078f08ff */
[----:B------:R-:W-:Y:S01]  /*c4d0*/  @!P4 LEA.HI R16, R16, R16, RZ, 0x1 ;  /* 0x000000101010c211 */ /* 0x000fe200078f08ff */
[--C-:B------:R-:W-:Y:S01]  /*c4e0*/  @!P5 IMAD.WIDE R6, R7, 0x4, R4.reuse ;  /* 0x000000040706d825 */ /* 0x100fe200078e0204 */
[----:B------:R-:W-:Y:S02]  /*c4f0*/  @!P3 LOP3.LUT R15, R15, 0xfffffffe, RZ, 0xc0, !PT ;  /* 0xfffffffe0f0fb812 */ /* 0x000fe400078ec0ff */
[----:B-1----:R-:W-:Y:S02]  /*c500*/  @!P6 LOP3.LUT R9, R13, 0xfffffffe, RZ, 0xc0, !PT ;  /* 0xfffffffe0d09e812 */ /* 0x002fe400078ec0ff */
[----:B------:R0:W-:Y:S01]  /*c510*/  @!P5 ST.E.64 desc[UR6][R6.64], R38 ;  /* 0x000000260600d985 */ /* 0x0001e2000c101b06 */
[----:B--2---:R-:W-:Y:S02]  /*c520*/  @!P1 LEA.HI R10, R3, R3, RZ, 0x1 ;  /* 0x00000003030a9211 */ /* 0x004fe400078f08ff */
[----:B------:R-:W-:Y:S01]  /*c530*/  @!P2 LEA.HI R14, R14, R14, RZ, 0x1 ;  /* 0x0000000e0e0ea211 */ /* 0x000fe200078f08ff */
[----:B------:R-:W-:Y:S01]  /*c540*/  @!P6 IMAD.WIDE R8, R9, 0x4, R4 ;  /* 0x000000040908e825 */ /* 0x000fe200078e0204 */
[----:B------:R-:W-:-:S02]  /*c550*/  @!P0 LOP3.LUT R3, R0, 0xfffffffe, RZ, 0xc0, !PT ;  /* 0xfffffffe00038812 */ /* 0x000fc400078ec0ff */
[----:B------:R-:W-:Y:S01]  /*c560*/  @!P1 LOP3.LUT R11, R10, 0xfffffffe, RZ, 0xc0, !PT ;  /* 0xfffffffe0a0b9812 */ /* 0x000fe200078ec0ff */
[----:B------:R-:W-:Y:S01]  /*c570*/  VIADD R0, R2, 0x60 ;  /* 0x0000006002007836 */ /* 0x000fe20000000000 */
[----:B------:R-:W-:Y:S01]  /*c580*/  @!P2 LOP3.LUT R13, R14, 0xfffffffe, RZ, 0xc0, !PT ;  /* 0xfffffffe0e0da812 */ /* 0x000fe200078ec0ff */
[----:B------:R1:W-:Y:S01]  /*c590*/  @!P6 ST.E.64 desc[UR6][R8.64], R42 ;  /* 0x0000002a0800e985 */ /* 0x0003e2000c101b06 */
[----:B------:R-:W-:Y:S02]  /*c5a0*/  @!P4 LOP3.LUT R17, R16, 0xfffffffe, RZ, 0xc0, !PT ;  /* 0xfffffffe1011c812 */ /* 0x000fe400078ec0ff */
[----:B------:R-:W-:Y:S01]  /*c5b0*/  ISETP.GE.AND P5, PT, R18, UR4, PT ;  /* 0x0000000412007c0c */ /* 0x000fe2000bfa6270 */
[--C-:B0-----:R-:W-:Y:S01]  /*c5c0*/  @!P0 IMAD.WIDE R6, R3, 0x4, R4.reuse ;  /* 0x0000000403068825 */ /* 0x101fe200078e0204 */
[----:B------:R-:W-:Y:S02]  /*c5d0*/  ISETP.GE.AND P6, PT, R19, UR4, PT ;  /* 0x0000000413007c0c */ /* 0x000fe4000bfc6270 */
[C---:B------:R-:W-:Y:S01]  /*c5e0*/  IADD3 R16, R2.reuse, 0x70, RZ ;  /* 0x0000007002107810 */ /* 0x040fe20007ffe0ff */
[----:B------:R-:W-:Y:S01]  /*c5f0*/  VIADD R3, R2, 0x68 ;  /* 0x0000006802037836 */ /* 0x000fe20000000000 */
[----:B------:R0:W-:Y:S01]  /*c600*/  @!P0 ST.E.64 desc[UR6][R6.64], R46 ;  /* 0x0000002e06008985 */ /* 0x0001e2000c101b06 */
[----:B------:R-:W-:Y:S01]  /*c610*/  ISETP.GE.AND P0, PT, R20, UR4, PT ;  /* 0x0000000414007c0c */ /* 0x000fe2000bf06270 */
[----:B-1----:R-:W-:-:S05]  /*c620*/  @!P1 IMAD.WIDE R8, R11, 0x4, R4 ;  /* 0x000000040b089825 */ /* 0x002fca00078e0204 */
[----:B------:R-:W-:Y:S01]  /*c630*/  @!P5 LEA.HI R18, R18, R18, RZ, 0x1 ;  /* 0x000000121212d211 */ /* 0x000fe200078f08ff */
[--C-:B------:R-:W-:Y:S01]  /*c640*/  @!P2 IMAD.WIDE R10, R13, 0x4, R4.reuse ;  /* 0x000000040d0aa825 */ /* 0x100fe200078e0204 */
[----:B------:R1:W-:Y:S01]  /*c650*/  @!P1 ST.E.64 desc[UR6][R8.64], R50 ;  /* 0x0000003208009985 */ /* 0x0003e2000c101b06 */
[----:B------:R-:W-:Y:S02]  /*c660*/  @!P6 LEA.HI R19, R19, R19, RZ, 0x1 ;  /* 0x000000131313e211 */ /* 0x000fe400078f08ff */
[--C-:B------:R-:W-:Y:S01]  /*c670*/  @!P3 IMAD.WIDE R12, R15, 0x4, R4.reuse ;  /* 0x000000040f0cb825 */ /* 0x100fe200078e0204 */
[----:B------:R2:W-:Y:S01]  /*c680*/  @!P2 ST.E.64 desc[UR6][R10.64], R54 ;  /* 0x000000360a00a985 */ /* 0x0005e2000c101b06 */
[----:B------:R-:W-:Y:S02]  /*c690*/  ISETP.GE.AND P2, PT, R16, UR4, PT ;  /* 0x0000000410007c0c */ /* 0x000fe4000bf46270 */
[----:B------:R-:W-:Y:S01]  /*c6a0*/  @!P4 IMAD.WIDE R14, R17, 0x4, R4 ;  /* 0x00000004110ec825 */ /* 0x000fe200078e0204 */
[----:B------:R3:W-:Y:S01]  /*c6b0*/  @!P3 ST.E.64 desc[UR6][R12.64], R58 ;  /* 0x0000003a0c00b985 */ /* 0x0007e2000c101b06 */
[----:B------:R-:W-:-:S02]  /*c6c0*/  ISETP.GE.AND P3, PT, R3, UR4, PT ;  /* 0x0000000403007c0c */ /* 0x000fc4000bf66270 */
[----:B------:R-:W-:Y:S01]  /*c6d0*/  VIADD R17, R2, 0x78 ;  /* 0x0000007802117836 */ /* 0x000fe20000000000 */
[----:B------:R4:W-:Y:S01]  /*c6e0*/  @!P4 ST.E.64 desc[UR6][R14.64], R62 ;  /* 0x0000003e0e00c985 */ /* 0x0009e2000c101b06 */
[----:B------:R-:W-:Y:S02]  /*c6f0*/  ISETP.GE.AND P4, PT, R0, UR4, PT ;  /* 0x0000000400007c0c */ /* 0x000fe4000bf86270 */
[----:B0-----:R-:W-:Y:S01]  /*c700*/  @!P5 LOP3.LUT R7, R18, 0xfffffffe, RZ, 0xc0, !PT ;  /* 0xfffffffe1207d812 */ /* 0x001fe200078ec0ff */
[----:B------:R-:W-:Y:S01]  /*c710*/  VIADD R18, R2, 0x88 ;  /* 0x0000008802127836 */ /* 0x000fe20000000000 */
[----:B------:R-:W-:Y:S02]  /*c720*/  ISETP.GE.AND P1, PT, R17, UR4, PT ;  /* 0x0000000411007c0c */ /* 0x000fe4000bf26270 */
[----:B-1----:R-:W-:Y:S01]  /*c730*/  @!P6 LOP3.LUT R9, R19, 0xfffffffe, RZ, 0xc0, !PT ;  /* 0xfffffffe1309e812 */ /* 0x002fe200078ec0ff */
[----:B------:R-:W-:Y:S01]  /*c740*/  @!P5 IMAD.WIDE R6, R7, 0x4, R4 ;  /* 0x000000040706d825 */ /* 0x000fe200078e0204 */
[----:B------:R-:W-:-:S02]  /*c750*/  @!P2 LEA.HI R16, R16, R16, RZ, 0x1 ;  /* 0x000000101010a211 */ /* 0x000fc400078f08ff */
[----:B--2---:R-:W-:Y:S01]  /*c760*/  @!P3 LEA.HI R10, R3, R3, RZ, 0x1 ;  /* 0x00000003030ab211 */ /* 0x004fe200078f08ff */
[----:B------:R-:W-:Y:S01]  /*c770*/  @!P6 IMAD.WIDE R8, R9, 0x4, R4 ;  /* 0x000000040908e825 */ /* 0x000fe200078e0204 */
[----:B------:R-:W-:Y:S01]  /*c780*/  @!P0 LEA.HI R20, R20, R20, RZ, 0x1 ;  /* 0x0000001414148211 */ /* 0x000fe200078f08ff */
[----:B------:R0:W-:Y:S01]  /*c790*/  @!P5 ST.E.64 desc[UR6][R6.64], R66 ;  /* 0x000000420600d985 */ /* 0x0001e2000c101b06 */
[----:B------:R-:W-:Y:S02]  /*c7a0*/  @!P4 LEA.HI R0, R0, R0, RZ, 0x1 ;  /* 0x000000000000c211 */ /* 0x000fe400078f08ff */
[----:B------:R-:W-:Y:S01]  /*c7b0*/  @!P3 LOP3.LUT R11, R10, 0xfffffffe, RZ, 0xc0, !PT ;  /* 0xfffffffe0a0bb812 */ /* 0x000fe200078ec0ff */
[----:B------:R1:W-:Y:S01]  /*c7c0*/  @!P6 ST.E.64 desc[UR6][R8.64], R70 ;  /* 0x000000460800e985 */ /* 0x0003e2000c101b06 */
[----:B------:R-:W-:Y:S02]  /*c7d0*/  @!P1 LEA.HI R17, R17, R17, RZ, 0x1 ;  /* 0x0000001111119211 */ /* 0x000fe400078f08ff */
[----:B------:R-:W-:Y:S01]  /*c7e0*/  @!P4 LOP3.LUT R3, R0, 0xfffffffe, RZ, 0xc0, !PT ;  /* 0xfffffffe0003c812 */ /* 0x000fe200078ec0ff */
[----:B------:R-:W-:Y:S01]  /*c7f0*/  VIADD R0, R2, 0x98 ;  /* 0x0000009802007836 */ /* 0x000fe20000000000 */
[----:B---3--:R-:W-:Y:S01]  /*c800*/  @!P2 LOP3.LUT R13, R16, 0xfffffffe, RZ, 0xc0, !PT ;  /* 0xfffffffe100da812 */ /* 0x008fe200078ec0ff */
[----:B------:R-:W-:Y:S01]  /*c810*/  VIADD R16, R2, 0xa8 ;  /* 0x000000a802107836 */ /* 0x000fe20000000000 */
[----:B------:R-:W-:-:S02]  /*c820*/  @!P1 LOP3.LUT R17, R17, 0xfffffffe, RZ, 0xc0, !PT ;  /* 0xfffffffe11119812 */ /* 0x000fc400078ec0ff */
[----:B----4-:R-:W-:Y:S01]  /*c830*/  @!P0 LOP3.LUT R15, R20, 0xfffffffe, RZ, 0xc0, !PT ;  /* 0xfffffffe140f8812 */ /* 0x010fe200078ec0ff */
[--C-:B0-----:R-:W-:Y:S01]  /*c840*/  @!P4 IMAD.WIDE R6, R3, 0x4, R4.reuse ;  /* 0x000000040306c825 */ /* 0x101fe200078e0204 */
[----:B------:R-:W-:Y:S02]  /*c850*/  IADD3 R19, R2, 0x90, RZ ;  /* 0x0000009002137810 */ /* 0x000fe40007ffe0ff */
[----:B------:R-:W-:Y:S01]  /*c860*/  ISETP.GE.AND P6, PT, R18, UR4, PT ;  /* 0x0000000412007c0c */ /* 0x000fe2000bfc6270 */
[--C-:B-1----:R-:W-:Y:S01]  /*c870*/  @!P3 IMAD.WIDE R8, R11, 0x4, R4.reuse ;  /* 0x000000040b08b825 */ /* 0x102fe200078e0204 */
[----:B------:R-:W-:Y:S01]  /*c880*/  ISETP.GE.AND P5, PT, R19, UR4, PT ;  /* 0x0000000413007c0c */ /* 0x000fe2000bfa6270 */
[----:B------:R0:W-:Y:S02]  /*c890*/  @!P4 ST.E.64 desc[UR6][R6.64], R74 ;  /* 0x0000004a0600c985 */ /* 0x0001e4000c101b06 */
[--C-:B------:R-:W-:Y:S02]  /*c8a0*/  @!P2 IMAD.WIDE R10, R13, 0x4, R4.reuse ;  /* 0x000000040d0aa825 */ /* 0x100fe400078e0204 */
[----:B------:R1:W-:Y:S01]  /*c8b0*/  @!P3 ST.E.64 desc[UR6][R8.64], R78 ;  /* 0x0000004e0800b985 */ /* 0x0003e2000c101b06 */
[----:B------:R-:W-:Y:S01]  /*c8c0*/  ISETP.GE.AND P3, PT, R16, UR4, PT ;  /* 0x0000000410007c0c */ /* 0x000fe2000bf66270 */
[--C-:B------:R-:W-:Y:S01]  /*c8d0*/  @!P1 IMAD.WIDE R12, R17, 0x4, R4.reuse ;  /* 0x00000004110c9825 */ /* 0x100fe200078e0204 */
[----:B------:R-:W-:Y:S01]  /*c8e0*/  IADD3 R17, R2, 0xb0, RZ ;  /* 0x000000b002117810 */ /* 0x000fe20007ffe0ff */
[----:B------:R2:W-:Y:S02]  /*c8f0*/  @!P2 ST.E.64 desc[UR6][R10.64], R82 ;  /* 0x000000520a00a985 */ /* 0x0005e4000c101b06 */
[----:B------:R-:W-:Y:S01]  /*c900*/  @!P0 IMAD.WIDE R14, R15, 0x4, R4 ;  /* 0x000000040f0e8825 */ /* 0x000fe200078e0204 */
[----:B------:R-:W-:Y:S01]  /*c910*/  ISETP.GE.AND P2, PT, R17, UR4, PT ;  /* 0x0000000411007c0c */ /* 0x000fe2000bf46270 */
[----:B------:R3:W-:Y:S01]  /*c920*/  @!P1 ST.E.64 desc[UR6][R12.64], R86 ;  /* 0x000000560c009985 */ /* 0x0007e2000c101b06 */
[----:B------:R-:W-:Y:S01]  /*c930*/  @!P6 LEA.HI R18, R18, R18, RZ, 0x1 ;  /* 0x000000121212e211 */ /* 0x000fe200078f08ff */
[C---:B------:R-:W-:Y:S01]  /*c940*/  VIADD R3, R2.reuse, 0xa0 ;  /* 0x000000a002037836 */ /* 0x040fe20000000000 */
[----:B------:R-:W-:Y:S01]  /*c950*/  @!P5 LEA.HI R19, R19, R19, RZ, 0x1 ;  /* 0x000000131313d211 */ /* 0x000fe200078f08ff */
[----:B------:R4:W-:Y:S01]  /*c960*/  @!P0 ST.E.64 desc[UR6][R14.64], R90 ;  /* 0x0000005a0e008985 */ /* 0x0009e2000c101b06 */
[----:B------:R-:W-:Y:S01]  /*c970*/  VIADD R20, R2, 0xb8 ;  /* 0x000000b802147836 */ /* 0x000fe20000000000 */
[----:B------:R-:W-:-:S02]  /*c980*/  ISETP.GE.AND P0, PT, R0, UR4, PT ;  /* 0x0000000400007c0c */ /* 0x000fc4000bf06270 */
[----:B------:R-:W-:Y:S02]  /*c990*/  ISETP.GE.AND P4, PT, R3, UR4, PT ;  /* 0x0000000403007c0c */ /* 0x000fe4000bf86270 */
[----:B------:R-:W-:Y:S02]  /*c9a0*/  ISETP.GE.AND P1, PT, R20, UR4, PT ;  /* 0x0000000414007c0c */ /* 0x000fe4000bf26270 */
[----:B0-----:R-:W-:Y:S01]  /*c9b0*/  @!P6 LOP3.LUT R7, R18, 0xfffffffe, RZ, 0xc0, !PT ;  /* 0xfffffffe1207e812 */ /* 0x001fe200078ec0ff */
[C---:B------:R-:W-:Y:S01]  /*c9c0*/  VIADD R18, R2.reuse, 0xc0 ;  /* 0x000000c002127836 */ /* 0x040fe20000000000 */
[----:B-1----:R-:W-:Y:S01]  /*c9d0*/  @!P5 LOP3.LUT R9, R19, 0xfffffffe, RZ, 0xc0, !PT ;  /* 0xfffffffe1309d812 */ /* 0x002fe200078ec0ff */
[----:B------:R-:W-:Y:S01]  /*c9e0*/  VIADD R19, R2, 0xc8 ;  /* 0x000000c802137836 */ /* 0x000fe20000000000 */
[----:B------:R-:W-:Y:S01]  /*c9f0*/  @!P3 LEA.HI R16, R16, R16, RZ, 0x1 ;  /* 0x000000101010b211 */ /* 0x000fe200078f08ff */
[----:B------:R-:W-:Y:S01]  /*ca00*/  @!P6 IMAD.WIDE R6, R7, 0x4, R4 ;  /* 0x000000040706e825 */ /* 0x000fe200078e0204 */
[----:B------:R-:W-:-:S02]  /*ca10*/  @!P2 LEA.HI R17, R17, R17, RZ, 0x1 ;  /* 0x000000111111a211 */ /* 0x000fc400078f08ff */
[----:B------:R-:W-:Y:S01]  /*ca20*/  @!P0 LEA.HI R0, R0, R0, RZ, 0x1 ;  /* 0x0000000000008211 */ /* 0x000fe200078f08ff */
[----:B------:R-:W-:Y:S01]  /*ca30*/  @!P5 IMAD.WIDE R8, R9, 0x4, R4 ;  /* 0x000000040908d825 */ /* 0x000fe200078e0204 */
[----:B--2---:R-:W-:Y:S01]  /*ca40*/  @!P4 LEA.HI R10, R3, R3, RZ, 0x1 ;  /* 0x00000003030ac211 */ /* 0x004fe200078f08ff */
[----:B------:R0:W-:Y:S01]  /*ca50*/  @!P6 ST.E.64 desc[UR6][R6.64], R94 ;  /* 0x0000005e0600e985 */ /* 0x0001e2000c101b06 */
[----:B------:R-:W-:Y:S02]  /*ca60*/  @!P1 LEA.HI R20, R20, R20, RZ, 0x1 ;  /* 0x0000001414149211 */ /* 0x000fe400078f08ff */
[----:B------:R-:W-:Y:S01]  /*ca70*/  @!P0 LOP3.LUT R3, R0, 0xfffffffe, RZ, 0xc0, !PT ;  /* 0xfffffffe00038812 */ /* 0x000fe200078ec0ff */
[----:B------:R1:W-:Y:S01]  /*ca80*/  @!P5 ST.E.64 desc[UR6][R8.64], R98 ;  /* 0x000000620800d985 */ /* 0x0003e2000c101b06 */
[----:B------:R-:W-:Y:S02]  /*ca90*/  @!P4 LOP3.LUT R11, R10, 0xfffffffe, RZ, 0xc0, !PT ;  /* 0xfffffffe0a0bc812 */ /* 0x000fe400078ec0ff */
[----:B---3--:R-:W-:Y:S01]  /*caa0*/  @!P3 LOP3.LUT R13, R16, 0xfffffffe, RZ, 0xc0, !PT ;  /* 0xfffffffe100db812 */ /* 0x008fe200078ec0ff */
[----:B------:R-:W-:Y:S01]  /*cab0*/  VIADD R16, R2, 0xe0 ;  /* 0x000000e002107836 */ /* 0x000fe20000000000 */
[----:B------:R-:W-:-:S02]  /*cac0*/  @!P2 LOP3.LUT R17, R17, 0xfffffffe, RZ, 0xc0, !PT ;  /* 0xfffffffe1111a812 */ /* 0x000fc400078ec0ff */
[----:B----4-:R-:W-:Y:S02]  /*cad0*/  @!P1 LOP3.LUT R15, R20, 0xfffffffe, RZ, 0xc0, !PT ;  /* 0xfffffffe140f9812 */ /* 0x010fe400078ec0ff */
[----:B------:R-:W-:Y:S01]  /*cae0*/  ISETP.GE.AND P5, PT, R18, UR4, PT ;  /* 0x0000000412007c0c */ /* 0x000fe2000bfa6270 */
[--C-:B0-----:R-:W-:Y:S01]  /*caf0*/  @!P0 IMAD.WIDE R6, R3, 0x4, R4.reuse ;  /* 0x0000000403068825 */ /* 0x101fe200078e0204 */
[----:B------:R-:W-:Y:S02]  /*cb00*/  IADD3 R0, R2, 0xd0, RZ ;  /* 0x000000d002007810 */ /* 0x000fe40007ffe0ff */
[----:B------:R-:W-:Y:S01]  /*cb10*/  ISETP.GE.AND P6, PT, R19, UR4, PT ;  /* 0x0000000413007c0c */ /* 0x000fe2000bfc6270 */
[--C-:B-1----:R-:W-:Y:S01]  /*cb20*/  @!P4 IMAD.WIDE R8, R11, 0x4, R4.reuse ;  /* 0x000000040b08c825 */ /* 0x102fe200078e0204 */
[----:B------:R0:W-:Y:S01]  /*cb30*/  @!P0 ST.E.64 desc[UR6][R6.64], R102 ;  /* 0x0000006606008985 */ /* 0x0001e2000c101b06 */
[----:B------:R-:W-:Y:S02]  /*cb40*/  ISETP.GE.AND P0, PT, R0, UR4, PT ;  /* 0x0000000400007c0c */ /* 0x000fe4000bf06270 */
[----:B------:R-:W-:Y:S01]  /*cb50*/  @!P3 IMAD.WIDE R10, R13, 0x4, R4 ;  /* 0x000000040d0ab825 */ /* 0x000fe200078e0204 */
[----:B------:R1:W-:Y:S01]  /*cb60*/  @!P4 ST.E.64 desc[UR6][R8.64], R106 ;  /* 0x0000006a0800c985 */ /* 0x0003e2000c101b06 */
[----:B------:R-:W-:-:S02]  /*cb70*/  IADD3 R20, R2, 0xf0, RZ ;  /* 0x000000f002147810 */ /* 0x000fc40007ffe0ff */
[--C-:B------:R-:W-:Y:S01]  /*cb80*/  @!P2 IMAD.WIDE R12, R17, 0x4, R4.reuse ;  /* 0x00000004110ca825 */ /* 0x100fe200078e0204 */
[----:B------:R2:W-:Y:S01]  /*cb90*/  @!P3 ST.E.64 desc[UR6][R10.64], R110 ;  /* 0x0000006e0a00b985 */ /* 0x0005e2000c101b06 */
[----:B------:R-:W-:Y:S02]  /*cba0*/  @!P5 LEA.HI R18, R18, R18, RZ, 0x1 ;  /* 0x000000121212d211 */ /* 0x000fe400078f08ff */
[----:B------:R-:W-:Y:S01]  /*cbb0*/  @!P1 IMAD.WIDE R14, R15, 0x4, R4 ;  /* 0x000000040f0e9825 */ /* 0x000fe200078e0204 */
[----:B------:R-:W-:Y:S01]  /*cbc0*/  @!P2 ST.E.64 desc[UR6][R12.64], R114 ;  /* 0x000000720c00a985 */ /* 0x000fe2000c101b06 */
[----:B------:R-:W-:Y:S02]  /*cbd0*/  ISETP.GE.AND P2, PT, R16, UR4, PT ;  /* 0x0000000410007c0c */ /* 0x000fe4000bf46270 */
[C---:B------:R-:W-:Y:S01]  /*cbe0*/  VIADD R3, R2.reuse, 0xd8 ;  /* 0x000000d802037836 */ /* 0x040fe20000000000 */
[----:B------:R-:W-:Y:S01]  /*cbf0*/  @!P1 ST.E.64 desc[UR6][R14.64], R118 ;  /* 0x000000760e009985 */ /* 0x000fe2000c101b06 */
[----:B------:R-:W-:Y:S01]  /*cc00*/  VIADD R17, R2, 0xe8 ;  /* 0x000000e802117836 */ /* 0x000fe20000000000 */
[----:B0-----:R-:W-:Y:S01]  /*cc10*/  @!P5 LOP3.LUT R7, R18, 0xfffffffe, RZ, 0xc0, !PT ;  /* 0xfffffffe1207d812 */ /* 0x001fe200078ec0ff */
[----:B------:R-:W-:Y:S01]  /*cc20*/  VIADD R2, R2, 0xf8 ;  /* 0x000000f802027836 */ /* 0x000fe20000000000 */
[----:B------:R-:W-:-:S02]  /*cc30*/  ISETP.GE.AND P1, PT, R3, UR4, PT ;  /* 0x0000000403007c0c */ /* 0x000fc4000bf26270 */
[----:B------:R-:W-:Y:S01]  /*cc40*/  @!P6 LEA.HI R19, R19, R19, RZ, 0x1 ;  /* 0x000000131313e211 */ /* 0x000fe200078f08ff */
[----:B------:R-:W-:Y:S01]  /*cc50*/  @!P5 IMAD.WIDE R6, R7, 0x4, R4 ;  /* 0x000000040706d825 */ /* 0x000fe200078e0204 */
[----:B------:R-:W-:Y:S02]  /*cc60*/  ISETP.GE.AND P3, PT, R17, UR4, PT ;  /* 0x0000000411007c0c */ /* 0x000fe4000bf66270 */
[----:B------:R-:W-:Y:S02]  /*cc70*/  ISETP.GE.AND P4, PT, R20, UR4, PT ;  /* 0x0000000414007c0c */ /* 0x000fe4000bf86270 */
[----:B------:R-:W-:Y:S01]  /*cc80*/  @!P0 LEA.HI R0, R0, R0, RZ, 0x1 ;  /* 0x0000000000008211 */ /* 0x000fe200078f08ff */
[----:B------:R0:W-:Y:S01]  /*cc90*/  @!P5 ST.E.64 desc[UR6][R6.64], R122 ;  /* 0x0000007a0600d985 */ /* 0x0001e2000c101b06 */
[----:B-1----:R-:W-:Y:S02]  /*cca0*/  @!P6 LOP3.LUT R9, R19, 0xfffffffe, RZ, 0xc0, !PT ;  /* 0xfffffffe1309e812 */ /* 0x002fe400078ec0ff */
[----:B------:R-:W-:-:S02]  /*ccb0*/  @!P2 LEA.HI R16, R16, R16, RZ, 0x1 ;  /* 0x000000101010a211 */ /* 0x000fc400078f08ff */
[----:B--2---:R-:W-:Y:S01]  /*ccc0*/  @!P1 LEA.HI R10, R3, R3, RZ, 0x1 ;  /* 0x00000003030a9211 */ /* 0x004fe200078f08ff */
[--C-:B------:R-:W-:Y:S01]  /*ccd0*/  @!P6 IMAD.WIDE R8, R9, 0x4, R4.reuse ;  /* 0x000000040908e825 */ /* 0x100fe200078e0204 */
[----:B------:R-:W-:Y:S02]  /*cce0*/  @!P0 LOP3.LUT R3, R0, 0xfffffffe, RZ, 0xc0, !PT ;  /* 0xfffffffe00038812 */ /* 0x000fe400078ec0ff */
[----:B------:R-:W-:Y:S02]  /*ccf0*/  @!P3 LEA.HI R17, R17, R17, RZ, 0x1 ;  /* 0x000000111111b211 */ /* 0x000fe400078f08ff */
[----:B------:R1:W-:Y:S01]  /*cd00*/  @!P6 ST.E.64 desc[UR6][R8.64], R126 ;  /* 0x0000007e0800e985 */ /* 0x0003e2000c101b06 */
[----:B------:R-:W-:Y:S01]  /*cd10*/  @!P4 LEA.HI R20, R20, R20, RZ, 0x1 ;  /* 0x000000141414c211 */ /* 0x000fe200078f08ff */
[----:B0-----:R-:W-:Y:S01]  /*cd20*/  @!P0 IMAD.WIDE R6, R3, 0x4, R4 ;  /* 0x0000000403068825 */ /* 0x001fe200078e0204 */
[----:B------:R-:W-:Y:S02]  /*cd30*/  @!P1 LOP3.LUT R11, R10, 0xfffffffe, RZ, 0xc0, !PT ;  /* 0xfffffffe0a0b9812 */ /* 0x000fe400078ec0ff */
[----:B------:R-:W-:-:S02]  /*cd40*/  @!P2 LOP3.LUT R13, R16, 0xfffffffe, RZ, 0xc0, !PT ;  /* 0xfffffffe100da812 */ /* 0x000fc400078ec0ff */
[----:B------:R0:W-:Y:S01]  /*cd50*/  @!P0 ST.E.64 desc[UR6][R6.64], R130 ;  /* 0x0000008206008985 */ /* 0x0001e2000c101b06 */
[----:B------:R-:W-:Y:S02]  /*cd60*/  ISETP.GE.AND P0, PT, R2, UR4, PT ;  /* 0x0000000402007c0c */ /* 0x000fe4000bf06270 */
[----:B------:R-:W-:Y:S02]  /*cd70*/  @!P3 LOP3.LUT R17, R17, 0xfffffffe, RZ, 0xc0, !PT ;  /* 0xfffffffe1111b812 */ /* 0x000fe400078ec0ff */
[----:B------:R-:W-:Y:S01]  /*cd80*/  @!P4 LOP3.LUT R15, R20, 0xfffffffe, RZ, 0xc0, !PT ;  /* 0xfffffffe140fc812 */ /* 0x000fe200078ec0ff */
[----:B-1----:R-:W-:-:S04]  /*cd90*/  @!P1 IMAD.WIDE R8, R11, 0x4, R4 ;  /* 0x000000040b089825 */ /* 0x002fc800078e0204 */
[--C-:B------:R-:W-:Y:S01]  /*cda0*/  @!P2 IMAD.WIDE R10, R13, 0x4, R4.reuse ;  /* 0x000000040d0aa825 */ /* 0x100fe200078e0204 */
[----:B------:R0:W-:Y:S03]  /*cdb0*/  @!P1 ST.E.64 desc[UR6][R8.64], R134 ;  /* 0x0000008608009985 */ /* 0x0001e6000c101b06 */
[--C-:B------:R-:W-:Y:S01]  /*cdc0*/  @!P3 IMAD.WIDE R12, R17, 0x4, R4.reuse ;  /* 0x00000004110cb825 */ /* 0x100fe200078e0204 */
[----:B------:R0:W-:Y:S03]  /*cdd0*/  @!P2 ST.E.64 desc[UR6][R10.64], R138 ;  /* 0x0000008a0a00a985 */ /* 0x0001e6000c101b06 */
[----:B------:R-:W-:Y:S01]  /*cde0*/  @!P4 IMAD.WIDE R14, R15, 0x4, R4 ;  /* 0x000000040f0ec825 */ /* 0x000fe200078e0204 */
[----:B------:R0:W-:Y:S04]  /*cdf0*/  @!P3 ST.E.64 desc[UR6][R12.64], R142 ;  /* 0x0000008e0c00b985 */ /* 0x0001e8000c101b06 */
[----:B------:R0:W-:Y:S01]  /*ce00*/  @!P4 ST.E.64 desc[UR6][R14.64], R146 ;  /* 0x000000920e00c985 */ /* 0x0001e2000c101b06 */
[----:B------:R-:W-:Y:S05]  /*ce10*/  @P0 BRA `(.L_x_10) ;  /* 0x0000004800f00947 */ /* 0x000fea0003800000 */
[----:B------:R-:W-:Y:S01]  /*ce20*/  LEA.HI R2, R2, R2, RZ, 0x1 ;  /* 0x0000000202027211 */ /* 0x000fe200078f08ff */
[----:B------:R-:W-:-:S03]  /*ce30*/  ULDC.64 UR4, c[0x0][0x208] ;  /* 0x0000820000047ab9 */ /* 0x000fc60000000a00 */
[----:B------:R-:W-:-:S05]  /*ce40*/  LOP3.LUT R3, R2, 0xfffffffe, RZ, 0xc0, !PT ;  /* 0xfffffffe02037812 */ /* 0x000fca00078ec0ff */
[----:B------:R-:W-:-:S05]  /*ce50*/  IMAD.WIDE R4, R3, 0x4, R4 ;  /* 0x0000000403047825 */ /* 0x000fca00078e0204 */
[----:B------:R1:W-:Y:S01]  /*ce60*/  ST.E.64 desc[UR4][R4.64], R150 ;  /* 0x0000009604007985 */ /* 0x0003e2000c101b04 */
[----:B------:R-:W-:Y:S05]  /*ce70*/  BRA `(.L_x_10) ;  /* 0x0000004800d87947 */ /* 0x000fea0003800000 */
.L_x_33:
[----:B------:R-:W0:Y:S02]  /*ce80*/  S2R R0, SR_TID.X ;  /* 0x0000000000007919 */ /* 0x000e240000002100 */
[----:B0-----:R-:W-:-:S05]  /*ce90*/  VIADD R2, R0, 0xffffff80 ;  /* 0xffffff8000027836 */ /* 0x001fca0000000000 */
[----:B------:R-:W-:-:S13]  /*cea0*/  ISETP.GT.AND P0, PT, R2, 0x7f, PT ;  /* 0x0000007f0200780c */ /* 0x000fda0003f04270 */
[----:B------:R-:W-:Y:S05]  /*ceb0*/  @P0 BRA `(.L_x_10) ;  /* 0x0000004800c80947 */ /* 0x000fea0003800000 */
[----:B------:R-:W0:Y:S01]  /*cec0*/  S2R R3, SR_CTAID.X ;  /* 0x0000000000037919 */ /* 0x000e220000002500 */
[----:B------:R-:W1:Y:S01]  /*ced0*/  LDC R6, c[0x0][0xbe8] ;  /* 0x0002fa00ff067b82 */ /* 0x000e620000000800 */
[----:B------:R-:W-:Y:S01]  /*cee0*/  ULDC UR4, c[0x0][0xa88] ;  /* 0x0002a20000047ab9 */ /* 0x000fe20000000800 */
[----:B0-----:R-:W-:Y:S02]  /*cef0*/  IMAD R0, R3, 0x80, R0 ;  /* 0x0000008003007824 */ /* 0x001fe400078e0200 */
[----:B-1----:R-:W-:-:S03]  /*cf00*/  IMAD R3, R6, UR4, RZ ;  /* 0x0000000406037c24 */ /* 0x002fc6000f8e02ff */
[----:B------:R-:W-:-:S04]  /*cf10*/  IADD3 R0, R0, -0x80, RZ ;  /* 0xffffff8000007810 */ /* 0x000fc80007ffe0ff */
[----:B------:R-:W-:-:S13]  /*cf20*/  ISETP.GE.AND P0, PT, R0, R3, PT ;  /* 0x000000030000720c */ /* 0x000fda0003f06270 */
[----:B------:R-:W-:Y:S05]  /*cf30*/  @P0 BRA `(.L_x_10) ;  /* 0x0000004800a80947 */ /* 0x000fea0003800000 */
[----:B------:R-:W-:Y:S01]  /*cf40*/  ISETP.NE.AND P0, PT, R6, 0x1, PT ;  /* 0x000000010600780c */ /* 0x000fe20003f05270 */
[----:B------:R-:W0:Y:S01]  /*cf50*/  S2UR UR4, SR_CTAID.Z ;  /* 0x00000000000479c3 */ /* 0x000e220000002700 */
[----:B------:R-:W-:Y:S01]  /*cf60*/  SHF.R.S32.HI R4, RZ, 0x1f, R19 ;  /* 0x0000001fff047819 */ /* 0x000fe20000011413 */
[----:B------:R-:W-:Y:S01]  /*cf70*/  ULDC.64 UR6, c[0x0][0xbd0] ;  /* 0x0002f40000067ab9 */ /* 0x000fe20000000a00 */
[----:B------:R-:W-:Y:S01]  /*cf80*/  ULDC.64 UR10, c[0x0][0x208] ;  /* 0x00008200000a7ab9 */ /* 0x000fe20000000a00 */
[----:B------:R-:W-:-:S04]  /*cf90*/  IMAD.WIDE.U32 R2, R19, UR6, RZ ;  /* 0x0000000613027c25 */ /* 0x000fc8000f8e00ff */
[----:B------:R-:W1:Y:S01]  /*cfa0*/  LDC.64 R10, c[0x0][0xbd8] ;  /* 0x0002f600ff0a7b82 */ /* 0x000e620000000a00 */
[----:B------:R-:W-:-:S04]  /*cfb0*/  IMAD R4, R4, UR6, RZ ;  /* 0x0000000604047c24 */ /* 0x000fc8000f8e02ff */
[----:B------:R-:W-:Y:S02]  /*cfc0*/  IMAD R5, R19, UR7, R4 ;  /* 0x0000000713057c24 */ /* 0x000fe4000f8e0204 */
[----:B------:R-:W-:Y:S01]  /*cfd0*/  IMAD.MOV R19, RZ, RZ, -R19 ;  /* 0x000000ffff137224 */ /* 0x000fe200078e0a13 */
[----:B------:R-:W2:Y:S01]  /*cfe0*/  @P0 LDC R7, c[0x0][0xbec] ;  /* 0x0002fb00ff070b82 */ /* 0x000ea20000000800 */
[----:B------:R-:W-:Y:S02]  /*cff0*/  IMAD.IADD R3, R3, 0x1, R5 ;  /* 0x0000000103037824 */ /* 0x000fe400078e0205 */
[----:B------:R-:W-:-:S05]  /*d000*/  IMAD.MOV.U32 R5, RZ, RZ, R0 ;  /* 0x000000ffff057224 */ /* 0x000fca00078e0000 */
[----:B------:R-:W3:Y:S01]  /*d010*/  S2UR UR8, SR_CTAID.Y ;  /* 0x00000000000879c3 */ /* 0x000ee20000002600 */
[----:B0-----:R-:W-:-:S07]  /*d020*/  USHF.R.S32.HI UR5, URZ, 0x1f, UR4 ;  /* 0x0000001f3f057899 */ /* 0x001fce0008011404 */
[----:B------:R-:W3:Y:S01]  /*d030*/  LDC R8, c[0x0][0xc50] ;  /* 0x00031400ff087b82 */ /* 0x000ee20000000800 */
[C---:B-1----:R-:W-:Y:S02]  /*d040*/  IMAD R12, R10.reuse, UR5, RZ ;  /* 0x000000050a0c7c24 */ /* 0x042fe4000f8e02ff */
[----:B------:R-:W-:-:S04]  /*d050*/  IMAD.WIDE.U32 R2, R10, UR4, R2 ;  /* 0x000000040a027c25 */ /* 0x000fc8000f8e0002 */
[----:B------:R-:W-:Y:S01]  /*d060*/  IMAD R11, R11, UR4, R12 ;  /* 0x000000040b0b7c24 */ /* 0x000fe2000f8e020c */
[----:B------:R-:W0:Y:S01]  /*d070*/  @P0 LDC R9, c[0x0][0xbf0] ;  /* 0x0002fc00ff090b82 */ /* 0x000e220000000800 */
[----:B--2---:R-:W-:Y:S01]  /*d080*/  @P0 IMAD.HI.U32 R4, R0, R7, RZ ;  /* 0x0000000700040227 */ /* 0x004fe200078e00ff */
[----:B------:R-:W-:-:S03]  /*d090*/  ULDC.64 UR4, c[0x0][0xbe0] ;  /* 0x0002f80000047ab9 */ /* 0x000fc60000000a00 */
[----:B------:R-:W-:Y:S02]  /*d0a0*/  IMAD.IADD R3, R11, 0x1, R3 ;  /* 0x000000010b037824 */ /* 0x000fe400078e0203 */
[----:B---3--:R-:W-:-:S04]  /*d0b0*/  IMAD R19, R8, R19, UR8 ;  /* 0x0000000808137e24 */ /* 0x008fc8000f8e0213 */
[----:B------:R-:W-:Y:S01]  /*d0c0*/  IMAD.WIDE.U32 R2, R19, UR4, R2 ;  /* 0x0000000413027c25 */ /* 0x000fe2000f8e0002 */
[----:B0-----:R-:W-:Y:S02]  /*d0d0*/  @P0 SHF.R.U32.HI R5, RZ, R9, R4 ;  /* 0x00000009ff050219 */ /* 0x001fe40000011604 */
[----:B------:R-:W-:Y:S02]  /*d0e0*/  SHF.R.S32.HI R4, RZ, 0x1f, R19 ;  /* 0x0000001fff047819 */ /* 0x000fe40000011413 */
[C---:B------:R-:W-:Y:S02]  /*d0f0*/  IADD3 R7, -R5.reuse, RZ, RZ ;  /* 0x000000ff05077210 */ /* 0x040fe40007ffe1ff */
[----:B------:R-:W-:Y:S01]  /*d100*/  SHF.R.S32.HI R9, RZ, 0x1f, R5 ;  /* 0x0000001fff097819 */ /* 0x000fe20000011405 */
[----:B------:R-:W-:Y:S01]  /*d110*/  IMAD R4, R4, UR4, RZ ;  /* 0x0000000404047c24 */ /* 0x000fe2000f8e02ff */
[----:B------:R-:W-:Y:S01]  /*d120*/  IADD3 R2, P0, R5, R2, RZ ;  /* 0x0000000205027210 */ /* 0x000fe20007f1e0ff */
[----:B------:R-:W-:-:S02]  /*d130*/  IMAD R7, R6, R7, R0 ;  /* 0x0000000706077224 */ /* 0x000fc400078e0200 */
[----:B------:R-:W-:Y:S01]  /*d140*/  IMAD R4, R19, UR5, R4 ;  /* 0x0000000513047c24 */ /* 0x000fe2000f8e0204 */
[----:B------:R-:W-:Y:S02]  /*d150*/  ULDC.64 UR4, c[0x0][0xbc8] ;  /* 0x0002f20000047ab9 */ /* 0x000fe40000000a00 */
[----:B------:R-:W-:Y:S02]  /*d160*/  SHF.R.S32.HI R0, RZ, 0x1f, R7 ;  /* 0x0000001fff007819 */ /* 0x000fe40000011407 */
[----:B------:R-:W-:-:S03]  /*d170*/  IADD3.X R3, R9, R3, R4, P0, !PT ;  /* 0x0000000309037210 */ /* 0x000fc600007fe404 */
[----:B------:R-:W-:Y:S02]  /*d180*/  IMAD R0, R0, UR4, RZ ;  /* 0x0000000400007c24 */ /* 0x000fe4000f8e02ff */
[----:B------:R-:W-:-:S04]  /*d190*/  IMAD.WIDE.U32 R2, R7, UR4, R2 ;  /* 0x0000000407027c25 */ /* 0x000fc8000f8e0002 */
[----:B------:R-:W-:Y:S01]  /*d1a0*/  IMAD R5, R7, UR5, R0 ;  /* 0x0000000507057c24 */ /* 0x000fe2000f8e0200 */
[----:B------:R-:W-:Y:S02]  /*d1b0*/  ULDC.64 UR4, c[0x0][0xba8] ;  /* 0x0002ea0000047ab9 */ /* 0x000fe40000000a00 */
[----:B------:R-:W-:Y:S01]  /*d1c0*/  LEA R4, P0, R2, UR4, 0x2 ;  /* 0x0000000402047c11 */ /* 0x000fe2000f8010ff */
[----:B------:R-:W-:-:S05]  /*d1d0*/  IMAD.IADD R3, R3, 0x1, R5 ;  /* 0x0000000103037824 */ /* 0x000fca00078e0205 */
[----:B------:R-:W-:Y:S01]  /*d1e0*/  LEA.HI.X R5, R2, UR5, R3, 0x2, P0 ;  /* 0x0000000502057c11 */ /* 0x000fe200080f1403 */
[----:B------:R-:W-:-:S05]  /*d1f0*/  IMAD.MOV.U32 R3, RZ, RZ, -0x800000 ;  /* 0xff800000ff037424 */ /* 0x000fca00078e00ff */
[----:B------:R4:W-:Y:S01]  /*d200*/  STG.E desc[UR10][R4.64], R3 ;  /* 0x0000000304007986 */ /* 0x0009e2000c10190a */
[----:B------:R-:W-:Y:S05]  /*d210*/  BRA `(.L_x_10) ;  /* 0x0000004400f07947 */ /* 0x000fea0003800000 */
.L_x_8:
[----:B------:R-:W-:-:S08]  /*d220*/  NOP ;  /* 0x0000000000007918 */ /* 0x000fd00000000000 */
[----:B0-----:R-:W0:-:S00]  /*d230*/  USETMAXREG.DEALLOC.CTAPOOL 0x18 ;  /* 0x00000018000079c8 */ /* 0x001e0000080e0500 */
[----:B0-----:R-:W-:Y:S01]  /*d240*/  LOP3.LUT R0, R0, 0x3, RZ, 0xc0, !PT ;  /* 0x0000000300007812 */ /* 0x001fe200078ec0ff */
[----:B------:R-:W0:Y:S05]  /*d250*/  S2R R18, SR_CTAID.Z ;  /* 0x0000000000127919 */ /* 0x000e2a0000002700 */
[----:B------:R-:W1:Y:S01]  /*d260*/  S2UR UR6, SR_CTAID.Y ;  /* 0x00000000000679c3 */ /* 0x000e620000002600 */
[----:B------:R-:W2:Y:S02]  /*d270*/  SHFL.IDX PT, R0, R0, RZ, 0x1f ;  /* 0x00001fff00007589 */ /* 0x000ea400000e0000 */
[----:B--2---:R-:W-:-:S13]  /*d280*/  ISETP.NE.AND P0, PT, R0, RZ, PT ;  /* 0x000000ff0000720c */ /* 0x004fda0003f05270 */
[----:B01----:R-:W-:Y:S05]  /*d290*/  @!P0 BRA `(.L_x_36) ;  /* 0x0000000000288947 */ /* 0x003fea0003800000 */
[----:B------:R-:W-:Y:S01]  /*d2a0*/  ULDC UR7, c[0x0][0xc50] ;  /* 0x0003140000077ab9 */ /* 0x000fe20000000800 */
[----:B------:R-:W-:Y:S01]  /*d2b0*/  UMOV UR36, UR6 ;  /* 0x0000000600247c82 */ /* 0x000fe20008000000 */
[----:B------:R-:W-:-:S06]  /*d2c0*/  UISETP.NE.AND UP0, UPT, UR7, 0x1, UPT ;  /* 0x000000010700788c */ /* 0x000fcc000bf05270 */
[----:B------:R-:W-:-:S13]  /*d2d0*/  PLOP3.LUT P0, PT, PT, PT, UP0, 0x80, 0x0 ;  /* 0x000000000000781c */ /* 0x000fda0003f0f008 */
[----:B------:R-:W-:Y:S05]  /*d2e0*/  @!P0 BRA `(.L_x_37) ;  /* 0x0000000000308947 */ /* 0x000fea0003800000 */
[----:B------:R-:W-:Y:S01]  /*d2f0*/  ULDC UR4, c[0x0][0xc54] ;  /* 0x0003150000047ab9 */ /* 0x000fe20000000800 */
[----:B------:R-:W-:Y:S01]  /*d300*/  ULDC UR36, c[0x0][0xc58] ;  /* 0x0003160000247ab9 */ /* 0x000fe20000000800 */
[----:B------:R-:W-:-:S04]  /*d310*/  UIMAD.WIDE.U32 UR4, UR6, UR4, URZ ;  /* 0x00000004060472a5 */ /* 0x000fc8000f8e003f */
[----:B------:R-:W-:Y:S01]  /*d320*/  USHF.R.U32.HI UR36, URZ, UR36, UR5 ;  /* 0x000000243f247299 */ /* 0x000fe20008011605 */
[----:B------:R-:W-:Y:S11]  /*d330*/  BRA `(.L_x_37) ;  /* 0x00000000001c7947 */ /* 0x000ff60003800000 */
.L_x_36:
[----:B------:R-:W-:Y:S01]  /*d340*/  ULDC UR7, c[0x0][0xc50] ;  /* 0x0003140000077ab9 */ /* 0x000fe20000000800 */
[----:B------:R-:W-:Y:S01]  /*d350*/  UMOV UR36, UR6 ;  /* 0x0000000600247c82 */ /* 0x000fe20008000000 */
[----:B------:R-:W-:-:S11]  /*d360*/  UISETP.NE.AND UP0, UPT, UR7, 0x1, UPT ;  /* 0x000000010700788c */ /* 0x000fd6000bf05270 */
[----:B------:R-:W-:Y:S01]  /*d370*/  @UP0 ULDC UR4, c[0x0][0xc54] ;  /* 0x0003150000040ab9 */ /* 0x000fe20000000800 */
[----:B------:R-:W-:Y:S01]  /*d380*/  @UP0 ULDC UR8, c[0x0][0xc58] ;  /* 0x0003160000080ab9 */ /* 0x000fe20000000800 */
[----:B------:R-:W-:-:S04]  /*d390*/  UIMAD.WIDE.U32 UR4, UR6, UR4, URZ ;  /* 0x00000004060472a5 */ /* 0x000fc8000f8e003f */
[----:B------:R-:W-:-:S12]  /*d3a0*/  @UP0 USHF.R.U32.HI UR36, URZ, UR8, UR5 ;  /* 0x000000083f240299 */ /* 0x000fd80008011605 */
.L_x_37:
[----:B------:R-:W-:Y:S01]  /*d3b0*/  ISETP.GE.AND P0, PT, R18, RZ, PT ;  /* 0x000000ff1200720c */ /* 0x000fe20003f06270 */
[----:B------:R-:W-:Y:S01]  /*d3c0*/  UIADD3 UR4, -UR36, URZ, URZ ;  /* 0x0000003f24047290 */ /* 0x000fe2000fffe13f */
[----:B------:R-:W-:Y:S01]  /*d3d0*/  MOV R9, 0x1 ;  /* 0x0000000100097802 */ /* 0x000fe20000000f00 */
[----:B------:R-:W-:Y:S02]  /*d3e0*/  IMAD.MOV.U32 R0, RZ, RZ, RZ ;  /* 0x000000ffff007224 */ /* 0x000fe400078e00ff */
[----:B------:R-:W-:Y:S01]  /*d3f0*/  UIMAD UR6, UR7, UR4, UR6 ;  /* 0x00000004070672a4 */ /* 0x000fe2000f8e0206 */
[----:B------:R-:W-:-:S07]  /*d400*/  IMAD.MOV.U32 R3, RZ, RZ, 0x1 ;  /* 0x00000001ff037424 */ /* 0x000fce00078e00ff */
[----:B------:R-:W-:Y:S05]  /*d410*/  @!P0 BRA `(.L_x_38) ;  /* 0x0000004000b08947 */ /* 0x000fea0003800000 */
[----:B------:R-:W-:Y:S01]  /*d420*/  ULDC.64 UR4, c[0x0][0x418] ;  /* 0x0001060000047ab9 */ /* 0x000fe20000000a00 */
[----:B------:R0:W-:Y:S01]  /*d430*/  STL [R1+0xc], RZ ;  /* 0x00000cff01007387 */ /* 0x0001e20000100800 */
[----:B------:R-:W-:Y:S02]  /*d440*/  UISETP.NE.U32.AND UP0, UPT, UR4, URZ, UPT ;  /* 0x0000003f0400728c */ /* 0x000fe4000bf05070 */
[----:B------:R-:W-:Y:S02]  /*d450*/  ULOP3.LUT UR40, UR6, 0xffff, URZ, 0xc0, !UPT ;  /* 0x0000ffff06287892 */ /* 0x000fe4000f8ec03f */
[----:B------:R-:W-:Y:S01]  /*d460*/  UISETP.NE.AND.EX UP0, UPT, UR5, URZ, UPT, UP0 ;  /* 0x0000003f0500728c */ /* 0x000fe2000bf05300 */
[----:B------:R-:W-:Y:S02]  /*d470*/  ULDC UR4, c[0x0][0x424] ;  /* 0x0001090000047ab9 */ /* 0x000fe40000000800 */
[----:B------:R-:W-:Y:S01]  /*d480*/  ULDC UR5, c[0x0][0x2f0] ;  /* 0x0000bc0000057ab9 */ /* 0x000fe20000000800 */
[----:B------:R-:W-:-:S04]  /*d490*/  USEL UR4, UR4, 0x1, UP0 ;  /* 0x0000000104047887 */ /* 0x000fc80008000000 */
[----:B------:R-:W-:-:S04]  /*d4a0*/  UIMAD UR4, UR4, UR5, URZ ;  /* 0x00000005040472a4 */ /* 0x000fc8000f8e023f */
[----:B------:R-:W-:Y:S02]  /*d4b0*/  UISETP.GE.AND UP0, UPT, UR4, 0x1, UPT ;  /* 0x000000010400788c */ /* 0x000fe4000bf06270 */
[----:B------:R-:W-:-:S04]  /*d4c0*/  UIADD3 UR5, UR4, 0x4f, URZ ;  /* 0x0000004f04057890 */ /* 0x000fc8000fffe03f */
[----:B------:R-:W-:Y:S01]  /*d4d0*/  PLOP3.LUT P0, PT, PT, PT, UP0, 0x80, 0x0 ;  /* 0x000000000000781c */ /* 0x000fe20003f0f008 */
[----:B------:R-:W-:-:S04]  /*d4e0*/  UIMAD.WIDE UR4, UR5, 0x66666667, URZ ;  /* 0x66666667050478a5 */ /* 0x000fc8000f8e023f */
[----:B------:R-:W-:-:S04]  /*d4f0*/  USHF.R.U32.HI UR39, URZ, 0x1f, UR5 ;  /* 0x0000001f3f277899 */ /* 0x000fc80008011605 */
[----:B------:R-:W-:-:S04]  /*d500*/  ULEA.HI.SX32 UR39, UR5, UR39, 0x1b ;  /* 0x0000002705277291 */ /* 0x000fc8000f8fda3f */
[----:B0-----:R-:W-:Y:S08]  /*d510*/  @!P0 BRA `(.L_x_39) ;  /* 0x00000000007c8947 */ /* 0x001ff00003800000 */
[----:B------:R-:W-:-:S04]  /*d520*/  USHF.R.U32.HI UR4, URZ, 0x10, UR6 ;  /* 0x000000103f047899 */ /* 0x000fc80008011606 */
[----:B------:R-:W-:-:S11]  /*d530*/  UISETP.NE.AND UP0, UPT, UR4, URZ, UPT ;  /* 0x0000003f0400728c */ /* 0x000fd6000bf05270 */
[----:B------:R-:W-:Y:S02]  /*d540*/  @!UP0 ULDC UR4, c[0x0][0x9f0] ;  /* 0x00027c0000048ab9 */ /* 0x000fe40000000800 */
[----:B------:R-:W-:Y:S01]  /*d550*/  IMAD.U32 R6, RZ, RZ, UR4 ;  /* 0x00000004ff067e24 */ /* 0x000fe2000f8e00ff */
[----:B------:R-:W-:-:S04]  /*d560*/  UIADD3 UR5, UR39, -0x1, UR4 ;  /* 0xffffffff27057890 */ /* 0x000fc8000fffe004 */
[-C--:B------:R-:W-:Y:S02]  /*d570*/  IABS R0, R6.reuse ;  /* 0x0000000600007213 */ /* 0x080fe40000000000 */
[----:B------:R-:W-:Y:S02]  /*d580*/  IABS R6, R6 ;  /* 0x0000000600067213 */ /* 0x000fe40000000000 */
[----:B------:R-:W0:Y:S08]  /*d590*/  I2F.RP R4, R0 ;  /* 0x0000000000047306 */ /* 0x000e300000209400 */
[----:B0-----:R-:W0:Y:S02]  /*d5a0*/  MUFU.RCP R4, R4 ;  /* 0x0000000400047308 */ /* 0x001e240000001000 */
[----:B0-----:R-:W-:-:S06]  /*d5b0*/  IADD3 R2, R4, 0xffffffe, RZ ;  /* 0x0ffffffe04027810 */ /* 0x001fcc0007ffe0ff */
[----:B------:R0:W1:Y:S02]  /*d5c0*/  F2I.FTZ.U32.TRUNC.NTZ R3, R2 ;  /* 0x0000000200037305 */ /* 0x000064000021f000 */
[----:B0-----:R-:W-:Y:S02]  /*d5d0*/  IMAD.MOV.U32 R2, RZ, RZ, RZ ;  /* 0x000000ffff027224 */ /* 0x001fe400078e00ff */
[----:B-1----:R-:W-:-:S04]  /*d5e0*/  IMAD.MOV R5, RZ, RZ, -R3 ;  /* 0x000000ffff057224 */ /* 0x002fc800078e0a03 */
[----:B------:R-:W-:-:S04]  /*d5f0*/  IMAD R5, R5, R0, RZ ;  /* 0x0000000005057224 */ /* 0x000fc800078e02ff */
[----:B------:R-:W-:-:S04]  /*d600*/  IMAD.HI.U32 R3, R3, R5, R2 ;  /* 0x0000000503037227 */ /* 0x000fc800078e0002 */
[----:B------:R-:W-:Y:S01]  /*d610*/  IMAD.U32 R5, RZ, RZ, UR5 ;  /* 0x00000005ff057e24 */ /* 0x000fe2000f8e00ff */
[----:B------:R-:W-:-:S04]  /*d620*/  ULOP3.LUT UR5, UR5, UR4, URZ, 0x3c, !UPT ;  /* 0x0000000405057292 */ /* 0x000fc8000f8e3c3f */
[----:B------:R-:W-:Y:S02]  /*d630*/  IABS R2, R5 ;  /* 0x0000000500027213 */ /* 0x000fe40000000000 */
[----:B------:R-:W-:Y:S02]  /*d640*/  IADD3 R5, RZ, -R6, RZ ;  /* 0x80000006ff057210 */ /* 0x000fe40007ffe0ff */
[----:B------:R-:W-:Y:S01]  /*d650*/  ISETP.LE.AND P2, PT, RZ, UR5, PT ;  /* 0x00000005ff007c0c */ /* 0x000fe2000bf43270 */
[----:B------:R-:W-:-:S04]  /*d660*/  IMAD.HI.U32 R3, R3, R2, RZ ;  /* 0x0000000203037227 */ /* 0x000fc800078e00ff */
[----:B------:R-:W-:-:S05]  /*d670*/  IMAD R5, R3, R5, R2 ;  /* 0x0000000503057224 */ /* 0x000fca00078e0202 */
[----:B------:R-:W-:-:S13]  /*d680*/  ISETP.GT.U32.AND P1, PT, R0, R5, PT ;  /* 0x000000050000720c */ /* 0x000fda0003f24070 */
[----:B------:R-:W-:Y:S02]  /*d690*/  @!P1 IMAD.IADD R5, R5, 0x1, -R0 ;  /* 0x0000000105059824 */ /* 0x000fe400078e0a00 */
[----:B------:R-:W-:Y:S01]  /*d6a0*/  @!P1 VIADD R3, R3, 0x1 ;  /* 0x0000000103039836 */ /* 0x000fe20000000000 */
[----:B------:R-:W-:Y:S02]  /*d6b0*/  ISETP.NE.AND P1, PT, RZ, UR4, PT ;  /* 0x00000004ff007c0c */ /* 0x000fe4000bf25270 */
[----:B------:R-:W-:-:S13]  /*d6c0*/  ISETP.GE.U32.AND P0, PT, R5, R0, PT ;  /* 0x000000000500720c */ /* 0x000fda0003f06070 */
[----:B------:R-:W-:-:S05]  /*d6d0*/  @P0 VIADD R3, R3, 0x1 ;  /* 0x0000000103030836 */ /* 0x000fca0000000000 */
[----:B------:R-:W-:Y:S02]  /*d6e0*/  @!P2 IADD3 R3, -R3, RZ, RZ ;  /* 0x000000ff0303a210 */ /* 0x000fe40007ffe1ff */
[----:B------:R-:W-:-:S05]  /*d6f0*/  @!P1 LOP3.LUT R3, RZ, UR4, RZ, 0x33, !PT ;  /* 0x00000004ff039c12 */ /* 0x000fca000f8e33ff */
[----:B------:R0:W-:Y:S02]  /*d700*/  STL [R1+0xc], R3 ;  /* 0x00000c0301007387 */ /* 0x0001e40000100800 */
.L_x_39:
[----:B------:R-:W2:Y:S01]  /*d710*/  LDL R2, [R1+0xc] ;  /* 0x00000c0001027983 */ /* 0x000ea20000100800 */
[----:B0-----:R-:W-:Y:S02]  /*d720*/  IMAD.MOV.U32 R3, RZ, RZ, 0x1 ;  /* 0x00000001ff037424 */ /* 0x001fe400078e00ff */
[----:B--2---:R-:W-:-:S05]  /*d730*/  IMAD R0, R2, UR40, RZ ;  /* 0x0000002802007c24 */ /* 0x004fca000f8e02ff */
[----:B------:R-:W-:Y:S01]  /*d740*/  VIADDMNMX R17, R0, R2, UR39, PT ;  /* 0x0000002700117e46 */ /* 0x000fe2000b800102 */
[----:B------:R0:W-:Y:S03]  /*d750*/  STL [R1+0x8], R0 ;  /* 0x0000080001007387 */ /* 0x0001e60000100800 */
[----:B------:R-:W-:Y:S01]  /*d760*/  ISETP.GT.AND P0, PT, R17, R0, PT ;  /* 0x000000001100720c */ /* 0x000fe20003f04270 */
[----:B------:R1:W-:Y:S01]  /*d770*/  STL [R1+0x10], R17 ;  /* 0x0000101101007387 */ /* 0x0003e20000100800 */
[----:B0-----:R-:W-:-:S11]  /*d780*/  IMAD.MOV.U32 R0, RZ, RZ, RZ ;  /* 0x000000ffff007224 */ /* 0x001fd600078e00ff */
[----:B-1----:R-:W-:Y:S05]  /*d790*/  @!P0 BRA `(.L_x_38) ;  /* 0x0000003c00d08947 */ /* 0x002fea0003800000 */
[----:B------:R-:W0:Y:S01]  /*d7a0*/  S2UR UR4, SR_CgaCtaId ;  /* 0x00000000000479c3 */ /* 0x000e220000008800 */
[----:B------:R-:W-:Y:S02]  /*d7b0*/  UMOV UR38, 0x400 ;  /* 0x0000040000267882 */ /* 0x000fe40000000000 */
[----:B0-----:R-:W-:-:S04]  /*d7c0*/  ULEA UR38, UR4, UR38, 0x18 ;  /* 0x0000002604267291 */ /* 0x001fc8000f8ec03f */
[----:B------:R-:W-:-:S04]  /*d7d0*/  UIADD3 UR4, UR38, 0x24400, URZ ;  /* 0x0002440026047890 */ /* 0x000fc8000fffe03f */
[----:B------:R-:W-:-:S06]  /*d7e0*/  ULOP3.LUT UP0, URZ, UR4, 0x3ff, URZ, 0xc0, !UPT ;  /* 0x000003ff043f7892 */ /* 0x000fcc000f80c03f */
[----:B------:R-:W-:-:S13]  /*d7f0*/  PLOP3.LUT P0, PT, PT, PT, UP0, 0x80, 0x0 ;  /* 0x000000000000781c */ /* 0x000fda0003f0f008 */
[----:B------:R-:W-:Y:S05]  /*d800*/  @!P0 BRA `(.L_x_40) ;  /* 0x0000000000408947 */ /* 0x000fea0003800000 */
[----:B------:R-:W-:Y:S01]  /*d810*/  MOV R2, 0x0 ;  /* 0x0000000000027802 */ /* 0x000fe20000000f00 */
[----:B------:R-:W-:Y:S01]  /*d820*/  ULDC.64 UR6, c[0x4][0x1b8] ;  /* 0x01006e0000067ab9 */ /* 0x000fe20000000a00 */
[----:B------:R-:W-:Y:S01]  /*d830*/  ULDC.64 UR8, c[0x4][0x1c0] ;  /* 0x0100700000087ab9 */ /* 0x000fe20000000a00 */
[----:B------:R-:W-:Y:S01]  /*d840*/  ULDC.64 UR4, c[0x4][0x118] ;  /* 0x0100460000047ab9 */ /* 0x000fe20000000a00 */
[----:B------:R-:W-:Y:S01]  /*d850*/  IMAD.U32 R4, RZ, RZ, UR6 ;  /* 0x00000006ff047e24 */ /* 0x000fe2000f8e00ff */
[----:B------:R-:W-:Y:S01]  /*d860*/  MOV R5, UR7 ;  /* 0x0000000700057c02 */ /* 0x000fe20008000f00 */
[----:B------:R-:W0:Y:S01]  /*d870*/  LDC.64 R2, c[0x4][R2] ;  /* 0x0100000002027b82 */ /* 0x000e220000000a00 */
[----:B------:R-:W-:Y:S01]  /*d880*/  IMAD.U32 R6, RZ, RZ, UR8 ;  /* 0x00000008ff067e24 */ /* 0x000fe2000f8e00ff */
[----:B------:R-:W-:Y:S01]  /*d890*/  MOV R11, UR5 ;  /* 0x00000005000b7c02 */ /* 0x000fe20008000f00 */
[----:B------:R-:W-:Y:S02]  /*d8a0*/  IMAD.U32 R7, RZ, RZ, UR9 ;  /* 0x00000009ff077e24 */ /* 0x000fe4000f8e00ff */
[----:B------:R-:W-:-:S02]  /*d8b0*/  IMAD.U32 R10, RZ, RZ, UR4 ;  /* 0x00000004ff0a7e24 */ /* 0x000fc4000f8e00ff */
[----:B------:R-:W-:Y:S02]  /*d8c0*/  IMAD.MOV.U32 R8, RZ, RZ, 0x70 ;  /* 0x00000070ff087424 */ /* 0x000fe400078e00ff */
[----:B------:R-:W-:Y:S02]  /*d8d0*/  IMAD.MOV.U32 R12, RZ, RZ, 0x1 ;  /* 0x00000001ff0c7424 */ /* 0x000fe400078e00ff */
[----:B------:R-:W-:-:S07]  /*d8e0*/  IMAD.MOV.U32 R13, RZ, RZ, RZ ;  /* 0x000000ffff0d7224 */ /* 0x000fce00078e00ff */
[----:B------:R-:W-:-:S07]  /*d8f0*/  LEPC R20, `(.L_x_40) ;  /* 0x000000001014794e */ /* 0x000fce0000000000 */
[----:B0-----:R-:W-:Y:S05]  /*d900*/  CALL.ABS.NOINC R2 ;  /* 0x0000000002007343 */ /* 0x001fea0003c00000 */
.L_x_40:
        /* <DEDUP_REMOVED lines=8> */
[----:B------:R0:W1:Y:S01]  /*d990*/  LDC.64 R2, c[0x4][R16] ;  /* 0x0100000010027b82 */ /* 0x0000620000000a00 */
[----:B------:R-:W-:Y:S01]  /*d9a0*/  MOV R4, UR6 ;  /* 0x0000000600047c02 */ /* 0x000fe20008000f00 */
[----:B------:R-:W-:Y:S01]  /*d9b0*/  IMAD.U32 R5, RZ, RZ, UR7 ;  /* 0x00000007ff057e24 */ /* 0x000fe2000f8e00ff */
[----:B------:R-:W-:Y:S01]  /*d9c0*/  MOV R10, UR4 ;  /* 0x00000004000a7c02 */ /* 0x000fe20008000f00 */
[----:B------:R-:W-:Y:S01]  /*d9d0*/  IMAD.U32 R6, RZ, RZ, UR8 ;  /* 0x00000008ff067e24 */ /* 0x000fe2000f8e00ff */
[----:B------:R-:W-:Y:S01]  /*d9e0*/  MOV R13, RZ ;  /* 0x000000ff000d7202 */ /* 0x000fe20000000f00 */
[----:B------:R-:W-:-:S02]  /*d9f0*/  IMAD.U32 R7, RZ, RZ, UR9 ;  /* 0x00000009ff077e24 */ /* 0x000fc4000f8e00ff */
[----:B------:R-:W-:Y:S02]  /*da00*/  IMAD.U32 R11, RZ, RZ, UR5 ;  /* 0x00000005ff0b7e24 */ /* 0x000fe4000f8e00ff */
[----:B------:R-:W-:Y:S02]  /*da10*/  IMAD.MOV.U32 R8, RZ, RZ, 0x70 ;  /* 0x00000070ff087424 */ /* 0x000fe400078e00ff */
[----:B0-----:R-:W-:-:S07]  /*da20*/  IMAD.MOV.U32 R12, RZ, RZ, 0x1 ;  /* 0x00000001ff0c7424 */ /* 0x001fce00078e00ff */
[----:B------:R-:W-:-:S07]  /*da30*/  LEPC R20, `(.L_x_42) ;  /* 0x000000001014794e */ /* 0x000fce0000000000 */
[----:B-1----:R-:W-:Y:S05]  /*da40*/  CALL.ABS.NOINC R2 ;  /* 0x0000000002007343 */ /* 0x002fea0003c00000 */
.L_x_42:
[----:B------:R0:W1:Y:S01]  /*da50*/  LDC.64 R2, c[0x4][R16] ;  /* 0x0100000010027b82 */ /* 0x0000620000000a00 */
[----:B------:R-:W-:Y:S01]  /*da60*/  ULDC.64 UR6, c[0x4][0x1b8] ;  /* 0x01006e0000067ab9 */ /* 0x000fe20000000a00 */
[----:B------:R-:W-:Y:S01]  /*da70*/  ULDC.64 UR8, c[0x4][0x1c0] ;  /* 0x0100700000087ab9 */ /* 0x000fe20000000a00 */
[----:B------:R-:W-:Y:S01]  /*da80*/  ULDC.64 UR4, c[0x4][0x128] ;  /* 0x01004a0000047ab9 */ /* 0x000fe20000000a00 */
[----:B------:R-:W-:Y:S01]  /*da90*/  IMAD.U32 R4, RZ, RZ, UR6 ;  /* 0x00000006ff047e24 */ /* 0x000fe2000f8e00ff */
[----:B------:R-:W-:Y:S01]  /*daa0*/  MOV R7, UR9 ;  /* 0x0000000900077c02 */ /* 0x000fe20008000f00 */
[----:B------:R-:W-:Y:S01]  /*dab0*/  IMAD.U32 R5, RZ, RZ, UR7 ;  /* 0x00000007ff057e24 */ /* 0x000fe2000f8e00ff */
[----:B------:R-:W-:Y:S01]  /*dac0*/  MOV R12, 0x1 ;  /* 0x00000001000c7802 */ /* 0x000fe20000000f00 */
[----:B------:R-:W-:Y:S02]  /*dad0*/  IMAD.U32 R6, RZ, RZ, UR8 ;  /* 0x00000008ff067e24 */ /* 0x000fe4000f8e00ff */
[----:B------:R-:W-:-:S02]  /*dae0*/  IMAD.U32 R10, RZ, RZ, UR4 ;  /* 0x00000004ff0a7e24 */ /* 0x000fc4000f8e00ff */
[----:B------:R-:W-:Y:S02]  /*daf0*/  IMAD.U32 R11, RZ, RZ, UR5 ;  /* 0x00000005ff0b7e24 */ /* 0x000fe4000f8e00ff */
[----:B------:R-:W-:Y:S02]  /*db00*/  IMAD.MOV.U32 R8, RZ, RZ, 0x70 ;  /* 0x00000070ff087424 */ /* 0x000fe400078e00ff */
[----:B0-----:R-:W-:-:S07]  /*db10*/  IMAD.MOV.U32 R13, RZ, RZ, RZ ;  /* 0x000000ffff0d7224 */ /* 0x001fce00078e00ff */
[----:B------:R-:W-:-:S07]  /*db20*/  LEPC R20, `(.L_x_41) ;  /* 0x000000001014794e */ /* 0x000fce0000000000 */
[----:B-1----:R-:W-:Y:S05]  /*db30*/  CALL.ABS.NOINC R2 ;  /* 0x0000000002007343 */ /* 0x002fea0003c00000 */
.L_x_41:
[----:B------:R-:W0:Y:S01]  /*db40*/  LDC.64 R2, c[0x0][0x9f8] ;  /* 0x00027e00ff027b82 */ /* 0x000e220000000a00 */
[----:B------:R-:W-:Y:S01]  /*db50*/  ULDC.64 UR4, c[0x0][0x208] ;  /* 0x0000820000047ab9 */ /* 0x000fe20000000a00 */
[----:B0-----:R-:W-:-:S04]  /*db60*/  ISETP.NE.U32.AND P0, PT, R2, RZ, PT ;  /* 0x000000ff0200720c */ /* 0x001fc80003f05070 */
[----:B------:R-:W-:-:S13]  /*db70*/  ISETP.NE.AND.EX P0, PT, R3, RZ, PT, P0 ;  /* 0x000000ff0300720c */ /* 0x000fda0003f05300 */
[----:B------:R-:W0:Y:S02]  /*db80*/  @P0 LDC.64 R2, c[0x0][0x9f8] ;  /* 0x00027e00ff020b82 */ /* 0x000e240000000a00 */
[----:B0-----:R-:W-:-:S05]  /*db90*/  @P0 IMAD.WIDE R2, R18, 0x4, R2 ;  /* 0x0000000412020825 */ /* 0x001fca00078e0202 */
[----:B------:R0:W2:Y:S01]  /*dba0*/  @P0 LDG.E R18, desc[UR4][R2.64] ;  /* 0x0000000402120981 */ /* 0x0000a2000c1e1900 */
[----:B------:R-:W-:Y:S01]  /*dbb0*/  UMOV UR4, 0xffffffff ;  /* 0xffffffff00047882 */ /* 0x000fe20000000000 */
[----:B------:R-:W-:Y:S01]  /*dbc0*/  VIADD R17, R17, 0xffffffff ;  /* 0xffffffff11117836 */ /* 0x000fe20000000000 */
[----:B------:R-:W1:Y:S01]  /*dbd0*/  S2R R16, SR_TID.X ;  /* 0x0000000000107919 */ /* 0x000e620000002100 */
[----:B0-----:R-:W0:Y:S02]  /*dbe0*/  LDC.64 R2, c[0x0][0x418] ;  /* 0x00010600ff027b82 */ /* 0x001e240000000a00 */
[----:B0-----:R-:W-:Y:S02]  /*dbf0*/  ISETP.NE.U32.AND P0, PT, R2, RZ, PT ;  /* 0x000000ff0200720c */ /* 0x001fe40003f05070 */
[----:B-1----:R-:W-:Y:S02]  /*dc00*/  SHF.R.U32.HI R0, RZ, 0x5, R16 ;  /* 0x00000005ff007819 */ /* 0x002fe40000011610 */
[----:B------:R-:W-:-:S02]  /*dc10*/  ISETP.NE.AND.EX P1, PT, R3, RZ, PT, P0 ;  /* 0x000000ff0300720c */ /* 0x000fc40003f25300 */
[----:B------:R-:W-:Y:S02]  /*dc20*/  LOP3.LUT R0, R0, 0x3, RZ, 0xc0, !PT ;  /* 0x0000000300007812 */ /* 0x000fe400078ec0ff */
[----:B------:R-:W-:-:S05]  /*dc30*/  P2R R4, PR, RZ, 0x2 ;  /* 0x00000002ff047803 */ /* 0x000fca0000000000 */
[----:B------:R0:W-:Y:S01]  /*dc40*/  STL [R1+0x4], R4 ;  /* 0x0000040401007387 */ /* 0x0001e20000100800 */
[----:B--2---:R-:W-:Y:S02]  /*dc50*/  SHF.R.S32.HI R19, RZ, 0x1f, R18 ;  /* 0x0000001fff137819 */ /* 0x004fe40000011412 */
[----:B------:R-:W-:Y:S01]  /*dc60*/  SEL R16, R18, RZ, !P1 ;  /* 0x000000ff12107207 */ /* 0x000fe20004800000 */
[----:B0-----:R-:W-:Y:S06]  /*dc70*/  BRA.DIV UR4, `(.L_x_43) ;  /* 0x0000003e04e07947 */ /* 0x001fec000b800000 */
[----:B------:R0:W1:Y:S02]  /*dc80*/  SHFL.IDX PT, R14, R0, RZ, 0x1f ;  /* 0x00001fff000e7589 */ /* 0x00006400000e0000 */
.L_x_134:
[----:B------:R-:W-:Y:S02]  /*dc90*/  PLOP3.LUT P2, PT, PT, PT, PT, 0x8, 0x0 ;  /* 0x000000000000781c */ /* 0x000fe40003f4e170 */
[----:B-1----:R-:W-:Y:S02]  /*dca0*/  ISETP.NE.AND P0, PT, R14, RZ, PT ;  /* 0x000000ff0e00720c */ /* 0x002fe40003f05270 */
[----:B0-----:R-:W-:-:S05]  /*dcb0*/  P2R R0, PR, RZ, 0x4 ;  /* 0x00000004ff007803 */ /* 0x001fca0000000000 */
[----:B------:R0:W-:Y:S06]  /*dcc0*/  STL [R1], R0 ;  /* 0x0000000001007387 */ /* 0x0001ec0000100800 */
[----:B------:R-:W-:Y:S05]  /*dcd0*/  @P0 BRA `(.L_x_44) ;  /* 0x00000004002c0947 */ /* 0x000fea0003800000 */
[----:B------:R-:W-:-:S03]  /*dce0*/  UMOV UR4, 0xffffffff ;  /* 0xffffffff00047882 */ /* 0x000fc60000000000 */
[----:B------:R-:W-:Y:S05]  /*dcf0*/  BRA.DIV UR4, `(.L_x_45) ;  /* 0x0000003e04e07947 */ /* 0x000fea000b800000 */
[----:B------:R-:W-:-:S13]  /*dd00*/  ELECT P6, URZ, PT ;  /* 0x00000000003f782f */ /* 0x000fda00038c0000 */
.L_x_137:
[----:B------:R-:W-:Y:S05]  /*dd10*/  @!P6 BRA `(.L_x_44) ;  /* 0x00000004001ce947 */ /* 0x000fea0003800000 */
[----:B------:R-:W-:Y:S01]  /*dd20*/  IMAD.MOV.U32 R16, RZ, RZ, R18 ;  /* 0x000000ffff107224 */ /* 0x000fe200078e0012 */
[----:B------:R-:W-:Y:S06]  /*dd30*/  @!P1 BRA `(.L_x_46) ;  /* 0x0000000000489947 */ /* 0x000fec0003800000 */
[----:B------:R-:W1:Y:S01]  /*dd40*/  LDC R6, c[0x0][0x43c] ;  /* 0x00010f00ff067b82 */ /* 0x000e620000000800 */
[----:B------:R-:W-:Y:S01]  /*dd50*/  ULDC.64 UR4, c[0x0][0x428] ;  /* 0x00010a0000047ab9 */ /* 0x000fe20000000a00 */
[----:B------:R-:W-:Y:S01]  /*dd60*/  ULDC.64 UR6, c[0x0][0x208] ;  /* 0x0000820000067ab9 */ /* 0x000fe20000000a00 */
[----:B------:R-:W-:-:S04]  /*dd70*/  IMAD R7, R19, UR4, RZ ;  /* 0x0000000413077c24 */ /* 0x000fc8000f8e02ff */
[----:B------:R-:W-:Y:S01]  /*dd80*/  IMAD R7, R18, UR5, R7 ;  /* 0x0000000512077c24 */ /* 0x000fe2000f8e0207 */
[----:B-1----:R-:W-:-:S13]  /*dd90*/  ISETP.NE.AND P0, PT, R6, 0x1, PT ;  /* 0x000000010600780c */ /* 0x002fda0003f05270 */
[----:B------:R-:W0:Y:S02]  /*dda0*/  @P0 LDC.64 R4, c[0x0][0x440] ;  /* 0x00011000ff040b82 */ /* 0x000e240000000a00 */
[----:B0-----:R-:W-:Y:S01]  /*ddb0*/  @P0 IMAD.HI.U32 R0, R17, R4, RZ ;  /* 0x0000000411000227 */ /* 0x001fe200078e00ff */
[----:B------:R-:W-:-:S04]  /*ddc0*/  MOV R4, R17 ;  /* 0x0000001100047202 */ /* 0x000fc80000000f00 */
[----:B------:R-:W-:-:S04]  /*ddd0*/  @P0 SHF.R.U32.HI R4, RZ, R5, R0 ;  /* 0x00000005ff040219 */ /* 0x000fc80000011600 */
[--C-:B------:R-:W-:Y:S01]  /*dde0*/  SHF.R.S32.HI R5, RZ, 0x1f, R4.reuse ;  /* 0x0000001fff057819 */ /* 0x100fe20000011404 */
[--C-:B------:R-:W-:Y:S02]  /*ddf0*/  IMAD.MOV R0, RZ, RZ, -R4.reuse ;  /* 0x000000ffff007224 */ /* 0x100fe400078e0a04 */
[----:B------:R-:W-:-:S04]  /*de00*/  IMAD.WIDE.U32 R4, R18, UR4, R4 ;  /* 0x0000000412047c25 */ /* 0x000fc8000f8e0004 */
[----:B------:R-:W-:Y:S01]  /*de10*/  IMAD R17, R6, R0, R17 ;  /* 0x0000000006117224 */ /* 0x000fe200078e0211 */
[----:B------:R-:W-:Y:S01]  /*de20*/  LEA R2, P0, R4, R2, 0x2 ;  /* 0x0000000204027211 */ /* 0x000fe200078010ff */
[----:B------:R-:W-:-:S05]  /*de30*/  IMAD.IADD R0, R5, 0x1, R7 ;  /* 0x0000000105007824 */ /* 0x000fca00078e0207 */
[----:B------:R-:W-:-:S05]  /*de40*/  LEA.HI.X R3, R4, R3, R0, 0x2, P0 ;  /* 0x0000000304037211 */ /* 0x000fca00000f1400 */
[----:B------:R1:W5:Y:S02]  /*de50*/  LDG.E R16, desc[UR6][R2.64] ;  /* 0x0000000602107981 */ /* 0x000364000c1e1900 */
.L_x_46:
[----:B0-----:R-:W-:Y:S01]  /*de60*/  IMAD.MOV.U32 R0, RZ, RZ, 0x1 ;  /* 0x00000001ff007424 */ /* 0x001fe200078e00ff */
[----:B------:R-:W1:Y:S04]  /*de70*/  S2R R8, SR_TID.X ;  /* 0x0000000000087919 */ /* 0x000e680000002100 */
[----:B------:R-:W-:-:S04]  /*de80*/  SHF.L.U32 R0, R0, 0x1f, RZ ;  /* 0x0000001f00007819 */ /* 0x000fc800000006ff */
[----:B------:R-:W0:Y:S01]  /*de90*/  SYNCS.PHASECHK.TRANS64.TRYWAIT P0, [UR38+0x38840], R0 ;  /* 0x03884000ff0075a7 */ /* 0x000e220008000166 */
[----:B-1----:R-:W-:-:S04]  /*dea0*/  LOP3.LUT R2, R8, 0x7f, RZ, 0xc0, !PT ;  /* 0x0000007f08027812 */ /* 0x002fc800078ec0ff */
[----:B------:R-:W-:Y:S01]  /*deb0*/  ISETP.NE.AND P1, PT, R2, RZ, PT ;  /* 0x000000ff0200720c */ /* 0x000fe20003f25270 */
[----:B0-----:R-:W-:-:S12]  /*dec0*/  @!P0 BRA `(.L_x_47) ;  /* 0x0000003c008c8947 */ /* 0x001fd80003800000 */
.L_x_138:
[----:B------:R-:W-:Y:S05]  /*ded0*/  @P1 BRA `(.L_x_48) ;  /* 0x0000000000181947 */ /* 0x000fea0003800000 */
[----:B------:R-:W1:Y:S01]  /*dee0*/  S2R R2, SR_TID.X ;  /* 0x0000000000027919 */ /* 0x000e620000002100 */
[----:B0-----:R-:W-:-:S04]  /*def0*/  MOV R0, 0xa000 ;  /* 0x0000a00000007802 */ /* 0x001fc80000000f00 */
[----:B------:R2:W-:Y:S01]  /*df00*/  SYNCS.ARRIVE.TRANS64 RZ, [UR38+0x38830], R0 ;  /* 0x03883000ffff79a7 */ /* 0x0005e20008000026 */
[----:B-1----:R-:W-:-:S13]  /*df10*/  LOP3.LUT P0, RZ, R2, 0x1f, RZ, 0xc0, !PT ;  /* 0x0000001f02ff7812 */ /* 0x002fda000780c0ff */
[----:B--2---:R-:W-:Y:S05]  /*df20*/  @!P0 BRA `(.L_x_48) ;  /* 0x0000000000048947 */ /* 0x004fea0003800000 */
[----:B------:R-:W-:Y:S01]  /*df30*/  BPT.TRAP 0x1 ;  /* 0x000000040000795c */ /* 0x000fe20000300000 */
.L_x_48:
[----:B------:R-:W-:Y:S01]  /*df40*/  R2UR UR11, R17 ;  /* 0x00000000110b72ca */ /* 0x000fe200000e0000 */
[----:B------:R-:W-:Y:S01]  /*df50*/  ULDC.64 UR4, c[0x0][0x198] ;  /* 0x0000660000047ab9 */ /* 0x000fe20000000a00 */
[----:B-----5:R-:W-:Y:S01]  /*df60*/  R2UR UR13, R16 ;  /* 0x00000000100d72ca */ /* 0x020fe200000e0000 */
[----:B------:R-:W-:Y:S01]  /*df70*/  UIADD3 UR4, UP0, UR4, 0x370, URZ ;  /* 0x0000037004047890 */ /* 0x000fe2000ff1e03f */
[----:B------:R-:W-:Y:S01]  /*df80*/  PLOP3.LUT P0, PT, PT, PT, PT, 0x80, 0x0 ;  /* 0x000000000000781c */ /* 0x000fe20003f0f070 */
[----:B------:R-:W-:Y:S02]  /*df90*/  UIADD3 UR8, UR38, 0x24400, URZ ;  /* 0x0002440026087890 */ /* 0x000fe4000fffe03f */
[----:B------:R-:W-:Y:S01]  /*dfa0*/  UIADD3 UR9, UR38, 0x38830, URZ ;  /* 0x0003883026097890 */ /* 0x000fe2000fffe03f */
[----:B0-----:R-:W-:Y:S01]  /*dfb0*/  P2R R0, PR, RZ, 0x1 ;  /* 0x00000001ff007803 */ /* 0x001fe20000000000 */
[----:B------:R-:W-:Y:S02]  /*dfc0*/  UIADD3.X UR5, URZ, UR5, URZ, UP0, !UPT ;  /* 0x000000053f057290 */ /* 0x000fe400087fe43f */
[----:B------:R-:W-:-:S02]  /*dfd0*/  UIADD3 UR24, UR38, 0x26c00, URZ ;  /* 0x00026c0026187890 */ /* 0x000fc4000fffe03f */
[----:B------:R-:W-:Y:S01]  /*dfe0*/  UIMAD UR11, UR11, 0x50, URZ ;  /* 0x000000500b0b78a4 */ /* 0x000fe2000f8e023f */
[----:B------:R1:W-:Y:S01]  /*dff0*/  STL [R1], R0 ;  /* 0x0000000001007387 */ /* 0x0003e20000100800 */
[----:B------:R-:W-:Y:S02]  /*e000*/  UIADD3 UR16, UR38, 0x29400, URZ ;  /* 0x0002940026107890 */ /* 0x000fe4000fffe03f */
[----:B------:R-:W-:Y:S01]  /*e010*/  UIADD3 UR32, UR38, 0x2bc00, URZ ;  /* 0x0002bc0026207890 */ /* 0x000fe2000fffe03f */
[----:B------:R-:W-:Y:S01]  /*e020*/  UMOV UR6, 0x0 ;  /* 0x0000000000067882 */ /* 0x000fe20000000000 */
[----:B------:R-:W-:Y:S01]  /*e030*/  UMOV UR7, 0x14f00000 ;  /* 0x14f0000000077882 */ /* 0x000fe20000000000 */
[----:B------:R-:W-:Y:S01]  /*e040*/  UMOV UR10, URZ ;  /* 0x0000003f000a7c82 */ /* 0x000fe20008000000 */
[----:B------:R-:W-:Y:S01]  /*e050*/  UMOV UR12, UR36 ;  /* 0x00000024000c7c82 */ /* 0x000fe20008000000 */
[----:B------:R-:W-:Y:S01]  /*e060*/  UMOV UR26, 0x40 ;  /* 0x00000040001a7882 */ /* 0x000fe20000000000 */
[----:B------:R-:W-:Y:S01]  /*e070*/  UMOV UR28, UR36 ;  /* 0x00000024001c7c82 */ /* 0x000fe20008000000 */
[----:B------:R-:W-:Y:S01]  /*e080*/  UMOV UR25, UR9 ;  /* 0x0000000900197c82 */ /* 0x000fe20008000000 */
[----:B------:R-:W-:Y:S01]  /*e090*/  UMOV UR29, UR13 ;  /* 0x0000000d001d7c82 */ /* 0x000fe20008000000 */
[----:B------:R-:W-:Y:S01]  /*e0a0*/  UMOV UR27, UR11 ;  /* 0x0000000b001b7c82 */ /* 0x000fe20008000000 */
[----:B------:R-:W-:Y:S01]  /*e0b0*/  UMOV UR18, 0x80 ;  /* 0x0000008000127882 */ /* 0x000fe20000000000 */
[----:B------:R-:W-:Y:S01]  /*e0c0*/  UMOV UR20, UR36 ;  /* 0x0000002400147c82 */ /* 0x000fe20008000000 */
[----:B------:R1:W-:Y:S01]  /*e0d0*/  UTMALDG.4D [UR8], [UR4], desc[UR6] ;  /* 0x00000608040075b4 */ /* 0x0003e20008019000 */
[----:B------:R-:W-:Y:S01]  /*e0e0*/  UMOV UR17, UR9 ;  /* 0x0000000900117c82 */ /* 0x000fe20008000000 */
[----:B------:R-:W-:Y:S01]  /*e0f0*/  UMOV UR21, UR13 ;  /* 0x0000000d00157c82 */ /* 0x000fe20008000000 */
[----:B------:R-:W-:Y:S01]  /*e100*/  UMOV UR19, UR11 ;  /* 0x0000000b00137c82 */ /* 0x000fe20008000000 */
[----:B------:R-:W-:Y:S01]  /*e110*/  UMOV UR34, 0xc0 ;  /* 0x000000c000227882 */ /* 0x000fe20000000000 */
[----:B------:R-:W-:Y:S01]  /*e120*/  UMOV UR33, UR9 ;  /* 0x0000000900217c82 */ /* 0x000fe20008000000 */
[----:B------:R-:W-:Y:S01]  /*e130*/  UMOV UR37, UR13 ;  /* 0x0000000d00257c82 */ /* 0x000fe20008000000 */
[----:B------:R-:W-:Y:S01]  /*e140*/  UMOV UR35, UR11 ;  /* 0x0000000b00237c82 */ /* 0x000fe20008000000 */
[----:B------:R1:W-:Y:S01]  /*e150*/  UTMALDG.4D [UR24], [UR4], desc[UR6] ;  /* 0x00000618040075b4 */ /* 0x0003e20008019000 */
[----:B------:R1:W-:Y:S01]  /*e160*/  UTMALDG.4D [UR16], [UR4], desc[UR6] ;  /* 0x00000610040075b4 */ /* 0x0003e20008019000 */
[----:B------:R1:W-:Y:S02]  /*e170*/  UTMALDG.4D [UR32], [UR4], desc[UR6] ;  /* 0x00000620040075b4 */ /* 0x0003e40008019000 */
[----:B-1----:R-:W-:Y:S01]  /*e180*/  NOP ;  /* 0x0000000000007918 */ /* 0x002fe20000000000 */
.L_x_44:
[----:B------:R-:W-:Y:S05]  /*e190*/  WARPSYNC.ALL ;  /* 0x0000000000007948 */ /* 0x000fea0003800000 */
[----:B------:R-:W-:Y:S01]  /*e1a0*/  UIADD3 UR4, UR38, 0x14400, URZ ;  /* 0x0001440026047890 */ /* 0x000fe2000fffe03f */
[----:B------:R-:W-:Y:S03]  /*e1b0*/  BAR.SYNC.DEFER_BLOCKING 0x8, 0x180 ;  /* 0x0206000000007b1d */ /* 0x000fe60000010000 */
        /* <DEDUP_REMOVED lines=9> */
[----:B------:R-:W1:Y:S01]  /*e250*/  LDC.64 R2, c[0x4][R2] ;  /* 0x0100000002027b82 */ /* 0x000e620000000a00 */
[----:B------:R-:W-:Y:S01]  /*e260*/  IMAD.U32 R5, RZ, RZ, UR7 ;  /* 0x00000007ff057e24 */ /* 0x000fe2000f8e00ff */
[----:B------:R-:W-:Y:S01]  /*e270*/  MOV R12, 0x1 ;  /* 0x00000001000c7802 */ /* 0x000fe20000000f00 */
[----:B------:R-:W-:Y:S02]  /*e280*/  IMAD.U32 R6, RZ, RZ, UR8 ;  /* 0x00000008ff067e24 */ /* 0x000fe4000f8e00ff */
[----:B------:R-:W-:-:S02]  /*e290*/  IMAD.U32 R10, RZ, RZ, UR4 ;  /* 0x00000004ff0a7e24 */ /* 0x000fc4000f8e00ff */
[----:B------:R-:W-:Y:S02]  /*e2a0*/  IMAD.U32 R11, RZ, RZ, UR5 ;  /* 0x00000005ff0b7e24 */ /* 0x000fe4000f8e00ff */
[----:B------:R-:W-:Y:S02]  /*e2b0*/  IMAD.MOV.U32 R8, RZ, RZ, 0x70 ;  /* 0x00000070ff087424 */ /* 0x000fe400078e00ff */
[----:B------:R-:W-:-:S07]  /*e2c0*/  IMAD.MOV.U32 R13, RZ, RZ, RZ ;  /* 0x000000ffff0d7224 */ /* 0x000fce00078e00ff */
[----:B------:R-:W-:-:S07]  /*e2d0*/  LEPC R20, `(.L_x_49) ;  /* 0x000000001014794e */ /* 0x000fce0000000000 */
[----:B01----:R-:W-:Y:S05]  /*e2e0*/  CALL.ABS.NOINC R2 ;  /* 0x0000000002007343 */ /* 0x003fea0003c00000 */
.L_x_49:
[----:B------:R-:W1:Y:S01]  /*e2f0*/  S2R R4, SR_CTAID.Z ;  /* 0x0000000000047919 */ /* 0x000e620000002700 */
[----:B------:R-:W2:Y:S01]  /*e300*/  LDC R20, c[0x0][0x448] ;  /* 0x00011200ff147b82 */ /* 0x000ea20000000800 */
[----:B------:R-:W-:Y:S01]  /*e310*/  USHF.R.S32.HI UR4, URZ, 0x1f, UR36 ;  /* 0x0000001f3f047899 */ /* 0x000fe20008011424 */
[----:B------:R-:W3:Y:S01]  /*e320*/  S2R R12, SR_TID.X ;  /* 0x00000000000c7919 */ /* 0x000ee20000002100 */
[----:B------:R-:W-:Y:S02]  /*e330*/  ULDC.64 UR8, c[0x0][0x2d8] ;  /* 0x0000b60000087ab9 */ /* 0x000fe40000000a00 */
[----:B------:R-:W-:Y:S01]  /*e340*/  UIMAD UR6, UR4, UR8, URZ ;  /* 0x00000008040672a4 */ /* 0x000fe2000f8e023f */
[----:B------:R-:W4:Y:S02]  /*e350*/  S2R R11, SR_CTAID.X ;  /* 0x00000000000b7919 */ /* 0x000f240000002500 */
[----:B------:R-:W0:Y:S01]  /*e360*/  LDC.64 R2, c[0x0][0x2e0] ;  /* 0x0000b800ff027b82 */ /* 0x000e220000000a00 */
[----:B------:R-:W-:-:S02]  /*e370*/  UIMAD.WIDE.U32 UR4, UR36, UR8, URZ ;  /* 0x00000008240472a5 */ /* 0x000fc4000f8e003f */
[----:B------:R-:W-:-:S04]  /*e380*/  UIMAD UR6, UR36, UR9, UR6 ;  /* 0x00000009240672a4 */ /* 0x000fc8000f8e0206 */
[----:B------:R-:W-:Y:S01]  /*e390*/  UIADD3 UR5, UR5, UR6, URZ ;  /* 0x0000000605057290 */ /* 0x000fe2000fffe03f */
[----:B--2---:R-:W-:Y:S02]  /*e3a0*/  ISETP.NE.AND P0, PT, R20, 0x1, PT ;  /* 0x000000011400780c */ /* 0x004fe40003f05270 */
[----:B-1----:R-:W-:Y:S02]  /*e3b0*/  SHF.R.S32.HI R5, RZ, 0x1f, R4 ;  /* 0x0000001fff057819 */ /* 0x002fe40000011404 */
[----:B---3--:R-:W-:-:S03]  /*e3c0*/  LOP3.LUT R9, R12, 0x7f, RZ, 0xc0, !PT ;  /* 0x0000007f0c097812 */ /* 0x008fc600078ec0ff */
[----:B0-----:R-:W-:-:S06]  /*e3d0*/  IMAD R0, R5, R2, RZ ;  /* 0x0000000205007224 */ /* 0x001fcc00078e02ff */
[----:B------:R-:W0:Y:S01]  /*e3e0*/  @P0 LDC R6, c[0x0][0x44c] ;  /* 0x00011300ff060b82 */ /* 0x000e220000000800 */
[----:B------:R-:W-:Y:S01]  /*e3f0*/  SHF.R.U32.HI R8, RZ, 0x3, R9 ;  /* 0x00000003ff087819 */ /* 0x000fe20000011609 */
[C---:B------:R-:W-:Y:S02]  /*e400*/  IMAD R5, R4.reuse, R3, R0 ;  /* 0x0000000304057224 */ /* 0x040fe400078e0200 */
[----:B------:R-:W-:Y:S01]  /*e410*/  IMAD.WIDE.U32 R2, R4, R2, UR4 ;  /* 0x0000000404027e25 */ /* 0x000fe2000f8e0002 */
[----:B------:R-:W-:-:S03]  /*e420*/  ULDC.64 UR4, c[0x0][0x2d0] ;  /* 0x0000b40000047ab9 */ /* 0x000fc60000000a00 */
[----:B------:R-:W1:Y:S01]  /*e430*/  @P0 LDC R0, c[0x0][0x450] ;  /* 0x00011400ff000b82 */ /* 0x000e620000000800 */
[----:B------:R-:W-:Y:S02]  /*e440*/  IMAD.IADD R3, R3, 0x1, R5 ;  /* 0x0000000103037824 */ /* 0x000fe400078e0205 */
[----:B------:R-:W-:Y:S02]  /*e450*/  IMAD.SHL.U32 R5, R12, 0x10, RZ ;  /* 0x000000100c057824 */ /* 0x000fe400078e00ff */
[----:B------:R-:W-:-:S03]  /*e460*/  IMAD.SHL.U32 R9, R9, 0x8, RZ ;  /* 0x0000000809097824 */ /* 0x000fc600078e00ff */
[----:B------:R-:W-:-:S04]  /*e470*/  LOP3.LUT R5, R8, 0x70, R5, 0xf8, !PT ;  /* 0x0000007008057812 */ /* 0x000fc800078ef805 */
[----:B----4-:R-:W-:-:S05]  /*e480*/  LEA R5, R11, R5, 0x7 ;  /* 0x000000050b057211 */ /* 0x010fca00078e38ff */
[----:B0-----:R-:W-:-:S04]  /*e490*/  @P0 IMAD.HI.U32 R6, R5, R6, RZ ;  /* 0x0000000605060227 */ /* 0x001fc800078e00ff */
[----:B------:R-:W-:Y:S01]  /*e4a0*/  IMAD.MOV.U32 R4, RZ, RZ, R5 ;  /* 0x000000ffff047224 */ /* 0x000fe200078e0005 */
[----:B-1----:R-:W-:-:S05]  /*e4b0*/  @P0 SHF.R.U32.HI R4, RZ, R0, R6 ;  /* 0x00000000ff040219 */ /* 0x002fca0000011606 */
[----:B------:R-:W-:Y:S02]  /*e4c0*/  IMAD.MOV R0, RZ, RZ, -R4 ;  /* 0x000000ffff007224 */ /* 0x000fe400078e0a04 */
[----:B------:R-:W-:-:S04]  /*e4d0*/  IMAD.WIDE.U32 R2, R4, UR4, R2 ;  /* 0x0000000404027c25 */ /* 0x000fc8000f8e0002 */
[----:B------:R-:W-:Y:S01]  /*e4e0*/  IMAD R0, R20, R0, R5 ;  /* 0x0000000014007224 */ /* 0x000fe200078e0205 */
[----:B------:R-:W-:-:S05]  /*e4f0*/  SHF.R.S32.HI R5, RZ, 0x1f, R4 ;  /* 0x0000001fff057819 */ /* 0x000fca0000011404 */
[----:B------:R-:W-:-:S04]  /*e500*/  IMAD R5, R5, UR4, RZ ;  /* 0x0000000405057c24 */ /* 0x000fc8000f8e02ff */
[----:B------:R-:W-:Y:S01]  /*e510*/  IMAD R5, R4, UR5, R5 ;  /* 0x0000000504057c24 */ /* 0x000fe2000f8e0205 */
[----:B------:R-:W-:Y:S01]  /*e520*/  SHF.R.S32.HI R4, RZ, 0x1f, R0 ;  /* 0x0000001fff047819 */ /* 0x000fe20000011400 */
[----:B------:R-:W-:Y:S02]  /*e530*/  ULDC.64 UR4, c[0x0][0x2c8] ;  /* 0x0000b20000047ab9 */ /* 0x000fe40000000a00 */
[----:B------:R-:W-:Y:S02]  /*e540*/  IMAD.IADD R3, R3, 0x1, R5 ;  /* 0x0000000103037824 */ /* 0x000fe400078e0205 */
[----:B------:R-:W-:Y:S02]  /*e550*/  IMAD R5, R4, UR4, RZ ;  /* 0x0000000404057c24 */ /* 0x000fe4000f8e02ff */
[----:B------:R-:W-:-:S04]  /*e560*/  IMAD.WIDE.U32 R2, R0, UR4, R2 ;  /* 0x0000000400027c25 */ /* 0x000fc8000f8e0002 */
[----:B------:R-:W-:Y:S01]  /*e570*/  IMAD R4, R0, UR5, R5 ;  /* 0x0000000500047c24 */ /* 0x000fe2000f8e0205 */
[----:B------:R-:W-:Y:S01]  /*e580*/  ULDC.64 UR4, c[0x0][0x280] ;  /* 0x0000a00000047ab9 */ /* 0x000fe20000000a00 */
[----:B------:R-:W-:Y:S01]  /*e590*/  IMAD.SHL.U32 R0, R12, 0x8, RZ ;  /* 0x000000080c007824 */ /* 0x000fe200078e00ff */
[----:B------:R-:W-:Y:S01]  /*e5a0*/  LEA R7, P0, R2, UR4, 0x1 ;  /* 0x0000000402077c11 */ /* 0x000fe2000f8008ff */
[----:B------:R-:W-:Y:S01]  /*e5b0*/  ULDC UR4, c[0x0][0x2b8] ;  /* 0x0000ae0000047ab9 */ /* 0x000fe20000000800 */
[----:B------:R-:W-:Y:S02]  /*e5c0*/  IADD3 R3, R3, R4, RZ ;  /* 0x0000000403037210 */ /* 0x000fe40007ffe0ff */
[----:B------:R-:W-:Y:S02]  /*e5d0*/  LOP3.LUT R10, R0, 0x38, RZ, 0xc0, !PT ;  /* 0x00000038000a7812 */ /* 0x000fe400078ec0ff */
[----:B------:R-:W-:Y:S02]  /*e5e0*/  LEA.HI.X R6, R2, UR5, R3, 0x1, P0 ;  /* 0x0000000502067c11 */ /* 0x000fe400080f0c03 */
[----:B------:R-:W-:-:S02]  /*e5f0*/  LOP3.LUT R2, R10, 0x40, RZ, 0xfc, !PT ;  /* 0x000000400a027812 */ /* 0x000fc400078efcff */
[----:B------:R-:W-:Y:S02]  /*e600*/  LOP3.LUT R3, R0, 0x1c0, RZ, 0xc0, !PT ;  /* 0x000001c000037812 */ /* 0x000fe400078ec0ff */
[----:B------:R-:W-:Y:S02]  /*e610*/  ISETP.GE.AND P0, PT, R2, UR4, PT ;  /* 0x0000000402007c0c */ /* 0x000fe4000bf06270 */
[----:B------:R-:W-:Y:S02]  /*e620*/  LOP3.LUT R2, R10, 0x80, RZ, 0xfc, !PT ;  /* 0x000000800a027812 */ /* 0x000fe400078efcff */
[----:B------:R-:W-:Y:S02]  /*e630*/  LOP3.LUT R3, R3, 0x38, R0, 0xf8, !PT ;  /* 0x0000003803037812 */ /* 0x000fe400078ef800 */
[----:B------:R-:W-:Y:S02]  /*e640*/  ISETP.GE.AND P1, PT, R2, UR4, PT ;  /* 0x0000000402007c0c */ /* 0x000fe4000bf26270 */
[----:B------:R-:W-:-:S02]  /*e650*/  LOP3.LUT R2, R10, 0xc0, RZ, 0xfc, !PT ;  /* 0x000000c00a027812 */ /* 0x000fc400078efcff */
[----:B------:R-:W-:Y:S02]  /*e660*/  ISETP.GE.AND P3, PT, R10, UR4, PT ;  /* 0x000000040a007c0c */ /* 0x000fe4000bf66270 */
[----:B------:R-:W-:Y:S01]  /*e670*/  ISETP.GE.AND P2, PT, R2, UR4, PT ;  /* 0x0000000402007c0c */ /* 0x000fe2000bf46270 */
[----:B------:R-:W-:Y:S01]  /*e680*/  UMOV UR4, 0xffffffff ;  /* 0xffffffff00047882 */ /* 0x000fe20000000000 */
[----:B------:R-:W-:-:S04]  /*e690*/  LOP3.LUT R0, R3, 0x38, R12, 0x78, !PT ;  /* 0x0000003803007812 */ /* 0x000fc800078e780c */
[----:B------:R-:W-:Y:S01]  /*e6a0*/  LOP3.LUT R9, R0, 0x200, R9, 0xf8, !PT ;  /* 0x0000020000097812 */ /* 0x000fe200078ef809 */
[----:B------:R-:W-:Y:S06]  /*e6b0*/  BRA.DIV UR4, `(.L_x_50) ;  /* 0x0000003604a87947 */ /* 0x000fec000b800000 */
[----:B------:R-:W0:Y:S01]  /*e6c0*/  S2R R2, SR_CTAID.X ;  /* 0x0000000000027919 */ /* 0x000e220000002500 */
[----:B------:R-:W-:Y:S01]  /*e6d0*/  ULDC UR4, c[0x0][0x288] ;  /* 0x0000a20000047ab9 */ /* 0x000fe20000000800 */
[----:B------:R-:W-:Y:S01]  /*e6e0*/  ULDC.64 UR6, c[0x0][0x208] ;  /* 0x0000820000067ab9 */ /* 0x000fe20000000a00 */
[----:B------:R-:W-:Y:S01]  /*e6f0*/  IMAD R0, R20, UR4, RZ ;  /* 0x0000000414007c24 */ /* 0x000fe2000f8e02ff */
[----:B------:R-:W-:Y:S04]  /*e700*/  SHFL.IDX PT, R3, R7, RZ, 0x181f ;  /* 0x00181fff07037589 */ /* 0x000fe800000e0000 */
[----:B------:R-:W-:Y:S04]  /*e710*/  SHFL.IDX PT, R4, R7, 0x1, 0x181f ;  /* 0x00381f0007047f89 */ /* 0x000fe800000e0000 */
[----:B------:R-:W-:Y:S01]  /*e720*/  SHFL.IDX PT, R14, R7, 0x7, 0x181f ;  /* 0x00f81f00070e7f89 */ /* 0x000fe200000e0000 */
[----:B0-----:R-:W-:-:S03]  /*e730*/  IMAD R8, R2, 0x80, R8 ;  /* 0x0000008002087824 */ /* 0x001fc600078e0208 */
[----:B------:R-:W0:Y:S02]  /*e740*/  SHFL.IDX PT, R2, R6, RZ, 0x181f ;  /* 0x00181fff06027589 */ /* 0x000e2400000e0000 */
[C---:B------:R-:W-:Y:S02]  /*e750*/  ISETP.GE.AND P4, PT, R8.reuse, R0, PT ;  /* 0x000000000800720c */ /* 0x040fe40003f86270 */
[----:B------:R-:W-:-:S11]  /*e760*/  IADD3 R5, R8, 0x10, RZ ;  /* 0x0000001008057810 */ /* 0x000fd60007ffe0ff */
[----:B------:R-:W-:Y:S02]  /*e770*/  @!P4 LEA R21, R9, UR38, 0x1 ;  /* 0x000000260915cc11 */ /* 0x000fe4000f8e08ff */
[----:B0-----:R-:W-:-:S04]  /*e780*/  LOP3.LUT R3, R3, R2, RZ, 0x3c, !PT ;  /* 0x0000000203037212 */ /* 0x001fc800078e3cff */
[----:B------:R-:W-:-:S04]  /*e790*/  LOP3.LUT R2, R3, R2, RZ, 0x3c, !PT ;  /* 0x0000000203027212 */ /* 0x000fc800078e3cff */
[----:B------:R-:W-:-:S03]  /*e7a0*/  LOP3.LUT R3, R3, R2, RZ, 0x3c, !PT ;  /* 0x0000000203037212 */ /* 0x000fc600078e3cff */
[----:B------:R-:W-:-:S05]  /*e7b0*/  @!P4 IMAD.WIDE.U32 R2, R10, 0x2, R2 ;  /* 0x000000020a02c825 */ /* 0x000fca00078e0002 */
[----:B------:R-:W-:Y:S04]  /*e7c0*/  @!P4 LDGSTS.E.BYPASS.LTC128B.128 [R21+0x14400], desc[UR6][R2.64], !P3 ;  /* 0x144000000215cfae */ /* 0x000fe8000d901d46 */
[----:B------:R-:W-:Y:S04]  /*e7d0*/  @!P4 LDGSTS.E.BYPASS.LTC128B.128 [R21+0x18400], desc[UR6][R2.64+0x80], !P0 ;  /* 0x184000800215cfae */ /* 0x000fe8000c101d46 */
[----:B------:R-:W-:Y:S04]  /*e7e0*/  @!P4 LDGSTS.E.BYPASS.LTC128B.128 [R21+0x1c400], desc[UR6][R2.64+0x100], !P1 ;  /* 0x1c4001000215cfae */ /* 0x000fe8000c901d46 */
[----:B------:R0:W-:Y:S01]  /*e7f0*/  @!P4 LDGSTS.E.BYPASS.LTC128B.128 [R21+0x20400], desc[UR6][R2.64+0x180], !P2 ;  /* 0x204001800215cfae */ /* 0x0001e2000d101d46 */
[----:B------:R-:W-:-:S03]  /*e800*/  ISETP.GE.AND P4, PT, R5, R0, PT ;  /* 0x000000000500720c */ /* 0x000fc60003f86270 */
[----:B------:R-:W1:Y:S01]  /*e810*/  SHFL.IDX PT, R5, R6, 0x1, 0x181f ;  /* 0x00381f0006057f89 */ /* 0x000e6200000e0000 */
[----:B0-----:R-:W-:-:S03]  /*e820*/  VIADD R3, R8, 0x20 ;  /* 0x0000002008037836 */ /* 0x001fc60000000000 */
[----:B------:R-:W-:Y:S06]  /*e830*/  SHFL.IDX PT, R2, R7, 0x2, 0x181f ;  /* 0x00581f0007027f89 */ /* 0x000fec00000e0000 */
[----:B------:R-:W-:Y:S01]  /*e840*/  @!P4 LEA R20, R9, UR38, 0x1 ;  /* 0x000000260914cc11 */ /* 0x000fe2000f8e08ff */
[----:B-1----:R-:W-:-:S05]  /*e850*/  @!P4 IMAD.WIDE.U32 R4, R10, 0x2, R4 ;  /* 0x000000020a04c825 */ /* 0x002fca00078e0004 */
        /* <DEDUP_REMOVED lines=26> */
[----:B0-----:R-:W-:-:S03]  /*ea00*/  IADD3 R5, R8, 0x50, RZ ;  /* 0x0000005008057810 */ /* 0x001fc60007ffe0ff */
        /* <DEDUP_REMOVED lines=18> */
[----:B------:R-:W1:Y:S04]  /*eb30*/  SHFL.IDX PT, R3, R6, 0x6, 0x181f ;  /* 0x00d81f0006037f89 */ /* 0x000e6800000e0000 */
[----:B0-----:R0:W2:Y:S06]  /*eb40*/  SHFL.IDX PT, R4, R6, 0x7, 0x181f ;  /* 0x00f81f0006047f89 */ /* 0x0010ac00000e0000 */
[----:B------:R-:W-:Y:S01]  /*eb50*/  @!P4 LEA R21, R9, UR38, 0x1 ;  /* 0x000000260915cc11 */ /* 0x000fe2000f8e08ff */
[----:B-1----:R-:W-:-:S05]  /*eb60*/  @!P4 IMAD.WIDE.U32 R2, R10, 0x2, R2 ;  /* 0x000000020a02c825 */ /* 0x002fca00078e0002 */
[----:B------:R0:W-:Y:S04]  /*eb70*/  @!P4 LDGSTS.E.BYPASS.LTC128B.128 [R21+0x17400], desc[UR6][R2.64], !P3 ;  /* 0x174000000215cfae */ /* 0x0001e8000d901d46 */
[----:B------:R0:W-:Y:S04]  /*eb80*/  @!P4 LDGSTS.E.BYPASS.LTC128B.128 [R21+0x1b400], desc[UR6][R2.64+0x80], !P0 ;  /* 0x1b4000800215cfae */ /* 0x0001e8000c101d46 */
[----:B------:R0:W-:Y:S04]  /*eb90*/  @!P4 LDGSTS.E.BYPASS.LTC128B.128 [R21+0x1f400], desc[UR6][R2.64+0x100], !P1 ;  /* 0x1f4001000215cfae */ /* 0x0001e8000c901d46 */
[----:B--2---:R0:W-:Y:S02]  /*eba0*/  @!P4 LDGSTS.E.BYPASS.LTC128B.128 [R21+0x23400], desc[UR6][R2.64+0x180], !P2 ;  /* 0x234001800215cfae */ /* 0x0041e4000d101d46 */
.L_x_155:
[----:B0-----:R-:W-:Y:S01]  /*ebb0*/  VIADD R3, R8, 0x70 ;  /* 0x0000007008037836 */ /* 0x001fe20000000000 */
[----:B------:R-:W-:Y:S01]  /*ebc0*/  BSSY B0, `(.L_x_51) ;  /* 0x000000f000007945 */ /* 0x000fe20003800000 */
[----:B------:R-:W-:-:S03]  /*ebd0*/  IMAD.MOV.U32 R2, RZ, RZ, R14 ;  /* 0x000000ffff027224 */ /* 0x000fc600078e000e */
[----:B------:R-:W-:Y:S02]  /*ebe0*/  ISETP.GE.AND P4, PT, R3, R0, PT ;  /* 0x000000000300720c */ /* 0x000fe40003f86270 */
[----:B------:R-:W-:-:S11]  /*ebf0*/  MOV R3, R4 ;  /* 0x0000000400037202 */ /* 0x000fd60000000f00 */
[----:B------:R-:W-:Y:S05]  /*ec00*/  @P4 BRA `(.L_x_52) ;  /* 0x0000000000284947 */ /* 0x000fea0003800000 */
[----:B------:R-:W-:Y:S01]  /*ec10*/  IMAD.WIDE.U32 R10, R10, 0x2, R2 ;  /* 0x000000020a0a7825 */ /* 0x000fe200078e0002 */
[----:B------:R-:W-:Y:S01]  /*ec20*/  LEA R9, R9, UR38, 0x1 ;  /* 0x0000002609097c11 */ /* 0x000fe2000f8e08ff */
[----:B------:R-:W-:-:S04]  /*ec30*/  ULDC.64 UR4, c[0x0][0x208] ;  /* 0x0000820000047ab9 */ /* 0x000fc80000000a00 */
[----:B------:R-:W-:Y:S01]  /*ec40*/  @!PT LDS RZ, [RZ] ;  /* 0x00000000fffff984 */ /* 0x000fe20000000800 */
[----:B------:R-:W-:Y:S01]  /*ec50*/  @!PT LDS RZ, [RZ] ;  /* 0x00000000fffff984 */ /* 0x000fe20000000800 */
[----:B------:R-:W-:Y:S01]  /*ec60*/  @!PT LDS RZ, [RZ] ;  /* 0x00000000fffff984 */ /* 0x000fe20000000800 */
[----:B------:R0:W-:Y:S04]  /*ec70*/  LDGSTS.E.BYPASS.LTC128B.128 [R9+0x17c00], desc[UR4][R10.64], !P3 ;  /* 0x17c000000a097fae */ /* 0x0001e8000d901d44 */
[----:B------:R0:W-:Y:S04]  /*ec80*/  LDGSTS.E.BYPASS.LTC128B.128 [R9+0x1bc00], desc[UR4][R10.64+0x80], !P0 ;  /* 0x1bc000800a097fae */ /* 0x0001e8000c101d44 */
[----:B------:R0:W-:Y:S04]  /*ec90*/  LDGSTS.E.BYPASS.LTC128B.128 [R9+0x1fc00], desc[UR4][R10.64+0x100], !P1 ;  /* 0x1fc001000a097fae */ /* 0x0001e8000c901d44 */
[----:B------:R0:W-:Y:S02]  /*eca0*/  LDGSTS.E.BYPASS.LTC128B.128 [R9+0x23c00], desc[UR4][R10.64+0x180], !P2 ;  /* 0x23c001800a097fae */ /* 0x0001e4000d101d44 */
.L_x_52:
[----:B------:R-:W-:Y:S05]  /*ecb0*/  BSYNC B0 ;  /* 0x0000000000007941 */ /* 0x000fea0003800000 */
.L_x_51:
[----:B------:R-:W-:Y:S01]  /*ecc0*/  NOP ;  /* 0x0000000000007918 */ /* 0x000fe20000000000 */
[----:B------:R-:W-:Y:S01]  /*ecd0*/  SYNCS.ARRIVE.TRANS64.RED.A0T1 RZ, [UR38+0x38800], RZ ;  /* 0x038800ffffff79a7 */ /* 0x000fe20008200426 */
[----:B------:R-:W-:Y:S01]  /*ece0*/  IMAD.MOV.U32 R2, RZ, RZ, 0x1 ;  /* 0x00000001ff027424 */ /* 0x000fe200078e00ff */
[----:B------:R-:W-:Y:S04]  /*ecf0*/  ARRIVES.LDGSTSBAR.64.TRANSCNT [UR38+0x38800] ;  /* 0x03880000ff0079b0 */ /* 0x000fe80008000aa6 */
[----:B------:R-:W-:Y:S01]  /*ed00*/  SHF.L.U32 R2, R2, 0x1f, RZ ;  /* 0x0000001f02027819 */ /* 0x000fe200000006ff */
[----:B------:R-:W-:Y:S01]  /*ed10*/  NOP ;  /* 0x0000000000007918 */ /* 0x000fe20000000000 */
[----:B------:R-:W2:Y:S01]  /*ed20*/  LDL.LU R4, [R1+0x10] ;  /* 0x0000100001047983 */ /* 0x000ea20000300800 */
[----:B------:R-:W-:Y:S03]  /*ed30*/  SYNCS.ARRIVE.TRANS64.A1T0 RZ, [UR38+0x38800], RZ ;  /* 0x038800ffffff79a7 */ /* 0x000fe60008100026 */
[----:B------:R-:W3:Y:S01]  /*ed40*/  LDL R3, [R1+0x8] ;  /* 0x0000080001037983 */ /* 0x000ee20000100800 */
[----:B------:R-:W1:Y:S01]  /*ed50*/  SYNCS.PHASECHK.TRANS64.TRYWAIT P0, [UR38+0x38820], R2 ;  /* 0x03882002ff0075a7 */ /* 0x000e620008000166 */
[----:B--2---:R-:W-:-:S05]  /*ed60*/  VIADD R0, R4, 0xfffffffe ;  /* 0xfffffffe04007836 */ /* 0x004fca0000000000 */
[----:B---3--:R-:W-:Y:S01]  /*ed70*/  ISETP.GE.AND P1, PT, R0, R3, PT ;  /* 0x000000030000720c */ /* 0x008fe20003f26270 */
[----:B-1----:R-:W-:-:S12]  /*ed80*/  @!P0 BRA `(.L_x_53) ;  /* 0x0000003800c08947 */ /* 0x002fd80003800000 */
.L_x_156:
[----:B0-----:R-:W-:Y:S01]  /*ed90*/  IMAD.MOV.U32 R9, RZ, RZ, 0x1 ;  /* 0x00000001ff097424 */ /* 0x001fe200078e00ff */
[----:B------:R-:W-:Y:S01]  /*eda0*/  MOV R8, RZ ;  /* 0x000000ff00087202 */ /* 0x000fe20000000f00 */
[----:B------:R-:W-:Y:S06]  /*edb0*/  @!P1 BRA `(.L_x_54) ;  /* 0x0000002000e49947 */ /* 0x000fec0003800000 */
[----:B------:R-:W2:Y:S04]  /*edc0*/  LDL.LU R4, [R1+0xc] ;  /* 0x00000c0001047983 */ /* 0x000ea80000300800 */
[----:B-1----:R-:W3:Y:S01]  /*edd0*/  LDL.LU R3, [R1+0x8] ;  /* 0x0000080001037983 */ /* 0x002ee20000300800 */
[----:B------:R-:W-:Y:S01]  /*ede0*/  UIADD3 UR4, UR40, 0x1, URZ ;  /* 0x0000000128047890 */ /* 0x000fe2000fffe03f */
[----:B------:R-:W-:Y:S01]  /*edf0*/  MOV R9, 0x1 ;  /* 0x0000000100097802 */ /* 0x000fe20000000f00 */
[----:B------:R-:W0:Y:S02]  /*ee00*/  S2R R6, SR_TID.X ;  /* 0x0000000000067919 */ /* 0x000e240000002100 */
[----:B0-----:R-:W-:Y:S02]  /*ee10*/  LOP3.LUT R10, R6, 0x1f, RZ, 0xc0, !PT ;  /* 0x0000001f060a7812 */ /* 0x001fe400078ec0ff */
[----:B--2---:R-:W-:Y:S01]  /*ee20*/  IMAD R2, R4, UR4, RZ ;  /* 0x0000000404027c24 */ /* 0x004fe2000f8e02ff */
[----:B---3--:R-:W-:-:S04]  /*ee30*/  LOP3.LUT R3, RZ, R3, RZ, 0x33, !PT ;  /* 0x00000003ff037212 */ /* 0x008fc800078e33ff */
[----:B------:R-:W-:-:S05]  /*ee40*/  VIMNMX R2, R2, UR39, PT ;  /* 0x0000002702027c48 */ /* 0x000fca000bfe0100 */
[----:B------:R-:W-:-:S05]  /*ee50*/  IMAD.MOV R4, RZ, RZ, -R2 ;  /* 0x000000ffff047224 */ /* 0x000fca00078e0a02 */
[----:B------:R-:W-:Y:S02]  /*ee60*/  VIADDMNMX R5, R4, 0x1, R3, !PT ;  /* 0x0000000104057846 */ /* 0x000fe40007800103 */
[----:B------:R-:W-:-:S03]  /*ee70*/  LOP3.LUT R3, RZ, R2, RZ, 0x33, !PT ;  /* 0x00000002ff037212 */ /* 0x000fc600078e33ff */
[----:B------:R-:W-:Y:S02]  /*ee80*/  VIADD R4, R5, 0xfffffffe ;  /* 0xfffffffe05047836 */ /* 0x000fe40000000000 */
[----:B------:R-:W-:-:S03]  /*ee90*/  IMAD.IADD R5, R2, 0x1, R5 ;  /* 0x0000000102057824 */ /* 0x000fc600078e0205 */
[----:B------:R-:W-:Y:S01]  /*eea0*/  ISETP.NE.AND P0, PT, R4, R3, PT ;  /* 0x000000030400720c */ /* 0x000fe20003f05270 */
[----:B------:R-:W-:Y:S01]  /*eeb0*/  IMAD.MOV.U32 R4, RZ, RZ, R16 ;  /* 0x000000ffff047224 */ /* 0x000fe200078e0010 */
[----:B------:R-:W-:-:S11]  /*eec0*/  LOP3.LUT R12, R5, 0x1, RZ, 0xc0, !PT ;  /* 0x00000001050c7812 */ /* 0x000fd600078ec0ff */
[----:B------:R-:W-:Y:S05]  /*eed0*/  @!P0 BRA `(.L_x_55) ;  /* 0x0000001400c88947 */ /* 0x000fea0003800000 */
[----:B------:R-:W-:Y:S01]  /*eee0*/  BSSY B0, `(.L_x_55) ;  /* 0x0000171000007945 */ /* 0x000fe20003800000 */
[----:B------:R-:W-:Y:S01]  /*eef0*/  IMAD.IADD R6, R5, 0x1, -R12 ;  /* 0x0000000105067824 */ /* 0x000fe200078e0a0c */
[----:B------:R-:W-:Y:S01]  /*ef00*/  MOV R4, R16 ;  /* 0x0000001000047202 */ /* 0x000fe20000000f00 */
[----:B------:R-:W-:-:S07]  /*ef10*/  IMAD.MOV.U32 R7, RZ, RZ, 0x1 ;  /* 0x00000001ff077424 */ /* 0x000fce00078e00ff */
.L_x_94:
[----:B------:R-:W2:Y:S01]  /*ef20*/  LDL R2, [R1] ;  /* 0x0000000001027983 */ /* 0x000ea20000100800 */
[----:B------:R-:W-:Y:S01]  /*ef30*/  VIADD R6, R6, 0xfffffffe ;  /* 0xfffffffe06067836 */ /* 0x000fe20000000000 */
[----:B------:R-:W-:Y:S04]  /*ef40*/  BSSY B1, `(.L_x_56) ;  /* 0x00000b3000017945 */ /* 0x000fe80003800000 */
[----:B------:R-:W-:Y:S02]  /*ef50*/  ISETP.NE.AND P2, PT, R6, RZ, PT ;  /* 0x000000ff0600720c */ /* 0x000fe40003f45270 */
[----:B--2---:R-:W-:-:S13]  /*ef60*/  ISETP.NE.AND P0, PT, R2, RZ, PT ;  /* 0x000000ff0200720c */ /* 0x004fda0003f05270 */
[----:B------:R-:W-:Y:S05]  /*ef70*/  @!P0 BRA `(.L_x_57) ;  /* 0x0000000800bc8947 */ /* 0x000fea0003800000 */
[----:B------:R-:W2:Y:S01]  /*ef80*/  LDL R2, [R1+0x4] ;  /* 0x0000040001027983 */ /* 0x000ea20000100800 */
[----:B------:R-:W-:Y:S01]  /*ef90*/  IMAD.MOV.U32 R9, RZ, RZ, R0 ;  /* 0x000000ffff097224 */ /* 0x000fe200078e0000 */
[----:B--2---:R-:W-:-:S13]  /*efa0*/  ISETP.NE.AND P0, PT, R2, RZ, PT ;  /* 0x000000ff0200720c */ /* 0x004fda0003f05270 */
[----:B------:R-:W-:Y:S05]  /*efb0*/  @!P0 BRA `(.L_x_58) ;  /* 0x00000000004c8947 */ /* 0x000fea0003800000 */
[----:B------:R-:W0:Y:S01]  /*efc0*/  LDC R9, c[0x0][0x43c] ;  /* 0x00010f00ff097b82 */ /* 0x000e220000000800 */
[----:B------:R-:W-:Y:S01]  /*efd0*/  ULDC.64 UR4, c[0x0][0x428] ;  /* 0x00010a0000047ab9 */ /* 0x000fe20000000a00 */
[----:B------:R-:W-:Y:S01]  /*efe0*/  ULDC.64 UR6, c[0x0][0x208] ;  /* 0x0000820000067ab9 */ /* 0x000fe20000000a00 */
[----:B------:R-:W-:Y:S01]  /*eff0*/  IMAD R5, R19, UR4, RZ ;  /* 0x0000000413057c24 */ /* 0x000fe2000f8e02ff */
[----:B0-----:R-:W-:-:S13]  /*f000*/  ISETP.NE.AND P0, PT, R9, 0x1, PT ;  /* 0x000000010900780c */ /* 0x001fda0003f05270 */
[----:B------:R-:W0:Y:S02]  /*f010*/  @P0 LDC.64 R2, c[0x0][0x440] ;  /* 0x00011000ff020b82 */ /* 0x000e240000000a00 */
[----:B0-----:R-:W-:-:S04]  /*f020*/  @P0 IMAD.HI.U32 R4, R0, R2, RZ ;  /* 0x0000000200040227 */ /* 0x001fc800078e00ff */
[----:B------:R-:W-:Y:S01]  /*f030*/  IMAD.MOV.U32 R2, RZ, RZ, R0 ;  /* 0x000000ffff027224 */ /* 0x000fe200078e0000 */
[----:B------:R-:W-:Y:S01]  /*f040*/  @P0 SHF.R.U32.HI R2, RZ, R3, R4 ;  /* 0x00000003ff020219 */ /* 0x000fe20000011604 */
[----:B------:R-:W-:-:S03]  /*f050*/  IMAD R4, R18, UR5, R5 ;  /* 0x0000000512047c24 */ /* 0x000fc6000f8e0205 */
[----:B------:R-:W-:-:S05]  /*f060*/  IADD3 R3, -R2, RZ, RZ ;  /* 0x000000ff02037210 */ /* 0x000fca0007ffe1ff */
[----:B------:R-:W-:Y:S01]  /*f070*/  IMAD R9, R9, R3, R0 ;  /* 0x0000000309097224 */ /* 0x000fe200078e0200 */
[----:B------:R-:W-:-:S03]  /*f080*/  SHF.R.S32.HI R3, RZ, 0x1f, R2 ;  /* 0x0000001fff037819 */ /* 0x000fc60000011402 */
[----:B------:R-:W-:Y:S01]  /*f090*/  IMAD.WIDE.U32 R2, R18, UR4, R2 ;  /* 0x0000000412027c25 */ /* 0x000fe2000f8e0002 */
[----:B------:R-:W-:-:S03]  /*f0a0*/  ULDC.64 UR4, c[0x0][0x418] ;  /* 0x0001060000047ab9 */ /* 0x000fc60000000a00 */
[----:B------:R-:W-:Y:S01]  /*f0b0*/  IMAD.IADD R3, R4, 0x1, R3 ;  /* 0x0000000104037824 */ /* 0x000fe200078e0203 */
[----:B------:R-:W-:-:S04]  /*f0c0*/  LEA R4, P0, R2, UR4, 0x2 ;  /* 0x0000000402047c11 */ /* 0x000fc8000f8010ff */
[----:B------:R-:W-:-:S05]  /*f0d0*/  LEA.HI.X R5, R2, UR5, R3, 0x2, P0 ;  /* 0x0000000502057c11 */ /* 0x000fca00080f1403 */
[----:B------:R0:W5:Y:S04]  /*f0e0*/  LDG.E R4, desc[UR6][R4.64] ;  /* 0x0000000604047981 */ /* 0x000168000c1e1900 */
.L_x_58:
[----:B------:R-:W1:Y:S01]  /*f0f0*/  S2R R2, SR_TID.X ;  /* 0x0000000000027919 */ /* 0x000e620000002100 */
[----:B------:R-:W-:Y:S01]  /*f100*/  BSSY B2, `(.L_x_59) ;  /* 0x0000006000027945 */ /* 0x000fe20003800000 */
[----:B-1----:R-:W-:Y:S02]  /*f110*/  LOP3.LUT R3, R2, 0x7f, RZ, 0xc0, !PT ;  /* 0x0000007f02037812 */ /* 0x002fe400078ec0ff */
[----:B------:R-:W-:Y:S02]  /*f120*/  SHF.L.U32 R2, R7, 0x1f, RZ ;  /* 0x0000001f07027819 */ /* 0x000fe400000006ff */
[----:B------:R-:W-:Y:S02]  /*f130*/  ISETP.NE.AND P1, PT, R3, RZ, PT ;  /* 0x000000ff0300720c */ /* 0x000fe40003f25270 */
[----:B------:R-:W1:Y:S02]  /*f140*/  SYNCS.PHASECHK.TRANS64.TRYWAIT P0, [UR38+0x38848], R2 ;  /* 0x03884802ff0075a7 */ /* 0x000e640008000166 */
[----:B-1----:R-:W-:Y:S09]  /*f150*/  @!P0 BRA `(.L_x_60) ;  /* 0x0000003400e48947 */ /* 0x002ff20003800000 */
.L_x_157:
[----:B------:R-:W-:Y:S05]  /*f160*/  BSYNC B2 ;  /* 0x0000000000027941 */ /* 0x000fea0003800000 */
.L_x_59:
[----:B------:R-:W-:Y:S04]  /*f170*/  BSSY B2, `(.L_x_61) ;  /* 0x0000007000027945 */ /* 0x000fe80003800000 */
[----:B------:R-:W-:Y:S05]  /*f180*/  @P1 BRA `(.L_x_62) ;  /* 0x0000000000141947 */ /* 0x000fea0003800000 */
[----:B------:R-:W-:Y:S01]  /*f190*/  ISETP.NE.AND P0, PT, R10, RZ, PT ;  /* 0x000000ff0a00720c */ /* 0x000fe20003f05270 */
[----:B-1----:R-:W-:-:S04]  /*f1a0*/  IMAD.MOV.U32 R3, RZ, RZ, 0xa000 ;  /* 0x0000a000ff037424 */ /* 0x002fc800078e00ff */
[----:B------:R2:W-:Y:S08]  /*f1b0*/  SYNCS.ARRIVE.TRANS64 RZ, [UR38+0x38838], R3 ;  /* 0x03883803ffff79a7 */ /* 0x0005f00008000026 */
[----:B--2---:R-:W-:Y:S05]  /*f1c0*/  @!P0 BRA `(.L_x_62) ;  /* 0x0000000000048947 */ /* 0x004fea0003800000 */
[----:B------:R-:W-:Y:S01]  /*f1d0*/  BPT.TRAP 0x1 ;  /* 0x000000040000795c */ /* 0x000fe20000300000 */
.L_x_62:
[----:B------:R-:W-:Y:S05]  /*f1e0*/  BSYNC B2 ;  /* 0x0000000000027941 */ /* 0x000fea0003800000 */
.L_x_61:
[----:B------:R-:W-:Y:S01]  /*f1f0*/  IMAD.MOV.U32 R14, RZ, RZ, RZ ;  /* 0x000000ffff0e7224 */ /* 0x000fe200078e00ff */
[----:B------:R-:W-:Y:S01]  /*f200*/  ULDC.64 UR4, c[0x0][0x198] ;  /* 0x0000660000047ab9 */ /* 0x000fe20000000a00 */
[----:B------:R-:W-:Y:S01]  /*f210*/  PLOP3.LUT P0, PT, PT, PT, PT, 0x80, 0x0 ;  /* 0x000000000000781c */ /* 0x000fe20003f0f070 */
[----:B------:R-:W-:Y:S01]  /*f220*/  UIADD3 UR4, UP0, UR4, 0x370, URZ ;  /* 0x0000037004047890 */ /* 0x000fe2000ff1e03f */
[----:B-1----:R-:W-:Y:S01]  /*f230*/  IMAD R3, R9, 0x50, RZ ;  /* 0x0000005009037824 */ /* 0x002fe200078e02ff */
[----:B------:R-:W-:Y:S01]  /*f240*/  R2UR UR34, R14 ;  /* 0x000000000e2272ca */ /* 0x000fe200000e0000 */
[----:B------:R-:W-:Y:S02]  /*f250*/  UIADD3 UR32, UR38, 0x2e400, URZ ;  /* 0x0002e40026207890 */ /* 0x000fe4000fffe03f */
[----:B------:R-:W-:Y:S02]  /*f260*/  UIADD3 UR33, UR38, 0x38838, URZ ;  /* 0x0003883826217890 */ /* 0x000fe4000fffe03f */
[----:B------:R-:W-:Y:S01]  /*f270*/  UIADD3.X UR5, URZ, UR5, URZ, UP0, !UPT ;  /* 0x000000053f057290 */ /* 0x000fe200087fe43f */
[----:B------:R-:W-:Y:S01]  /*f280*/  UMOV UR6, 0x0 ;  /* 0x0000000000067882 */ /* 0x000fe20000000000 */
[----:B------:R-:W-:-:S10]  /*f290*/  UMOV UR7, 0x14f00000 ;  /* 0x14f0000000077882 */ /* 0x000fd40000000000 */
.L_x_63:
[----:B------:R-:W-:-:S13]  /*f2a0*/  @P0 ELECT P3, URZ, PT ;  /* 0x00000000003f082f */ /* 0x000fda0003860000 */
[----:B-----5:R-:W-:Y:S02]  /*f2b0*/  @P3 R2UR UR37, R4 ;  /* 0x00000000042532ca */ /* 0x020fe400000e0000 */
[----:B------:R-:W-:Y:S02]  /*f2c0*/  @P3 R2UR UR35, R3 ;  /* 0x00000000032332ca */ /* 0x000fe400000e0000 */
[----:B------:R-:W-:Y:S02]  /*f2d0*/  @P3 PLOP3.LUT P0, PT, P3, PT, PT, 0x8, 0x0 ;  /* 0x000000000000381c */ /* 0x000fe40001f0e170 */
[----:B------:R-:W-:-:S09]  /*f2e0*/  PLOP3.LUT P3, PT, PT, PT, PT, 0x8, 0x0 ;  /* 0x000000000000781c */ /* 0x000fd20003f6e170 */
[----:B------:R1:W-:Y:S02]  /*f2f0*/  UTMALDG.4D [UR32], [UR4], desc[UR6] ;  /* 0x00000620040075b4 */ /* 0x0003e40008019000 */
[----:B-1----:R-:W-:Y:S05]  /*f300*/  @P0 BRA.U.ANY `(.L_x_63) ;  /* 0xfffffffd00e40947 */ /* 0x002fea000393ffff */
[----:B0-----:R-:W-:Y:S01]  /*f310*/  MOV R5, 0x40 ;  /* 0x0000004000057802 */ /* 0x001fe20000000f00 */
[----:B------:R-:W-:Y:S01]  /*f320*/  UIADD3 UR8, UR38, 0x30c00, URZ ;  /* 0x00030c0026087890 */ /* 0x000fe2000fffe03f */
[----:B------:R-:W-:Y:S01]  /*f330*/  PLOP3.LUT P0, PT, PT, PT, PT, 0x80, 0x0 ;  /* 0x000000000000781c */ /* 0x000fe20003f0f070 */
[----:B------:R-:W-:Y:S01]  /*f340*/  UMOV UR6, 0x0 ;  /* 0x0000000000067882 */ /* 0x000fe20000000000 */
[----:B------:R-:W-:Y:S01]  /*f350*/  R2UR UR10, R5 ;  /* 0x00000000050a72ca */ /* 0x000fe200000e0000 */
[----:B------:R-:W-:-:S14]  /*f360*/  UMOV UR7, 0x14f00000 ;  /* 0x14f0000000077882 */ /* 0x000fdc0000000000 */
.L_x_64:
[----:B------:R-:W-:-:S13]  /*f370*/  @P0 ELECT P3, URZ, PT ;  /* 0x00000000003f082f */ /* 0x000fda0003860000 */
[----:B------:R-:W-:Y:S01]  /*f380*/  @P3 R2UR UR13, R4 ;  /* 0x00000000040d32ca */ /* 0x000fe200000e0000 */
[----:B------:R-:W-:Y:S01]  /*f390*/  UMOV UR9, UR33 ;  /* 0x0000002100097c82 */ /* 0x000fe20008000000 */
[----:B------:R-:W-:Y:S01]  /*f3a0*/  @P3 R2UR UR11, R3 ;  /* 0x00000000030b32ca */ /* 0x000fe200000e0000 */
[----:B------:R-:W-:Y:S01]  /*f3b0*/  UMOV UR12, UR36 ;  /* 0x00000024000c7c82 */ /* 0x000fe20008000000 */
[----:B------:R-:W-:Y:S02]  /*f3c0*/  @P3 PLOP3.LUT P0, PT, P3, PT, PT, 0x8, 0x0 ;  /* 0x000000000000381c */ /* 0x000fe40001f0e170 */
[----:B------:R-:W-:-:S09]  /*f3d0*/  PLOP3.LUT P3, PT, PT, PT, PT, 0x8, 0x0 ;  /* 0x000000000000781c */ /* 0x000fd20003f6e170 */
[----:B------:R0:W-:Y:S02]  /*f3e0*/  UTMALDG.4D [UR8], [UR4], desc[UR6] ;  /* 0x00000608040075b4 */ /* 0x0001e40008019000 */
[----:B0-----:R-:W-:Y:S05]  /*f3f0*/  @P0 BRA.U.ANY `(.L_x_64) ;  /* 0xfffffffd00dc0947 */ /* 0x001fea000393ffff */
[----:B------:R-:W-:Y:S01]  /*f400*/  IMAD.MOV.U32 R11, RZ, RZ, 0x80 ;  /* 0x00000080ff0b7424 */ /* 0x000fe200078e00ff */
[----:B------:R-:W-:Y:S01]  /*f410*/  PLOP3.LUT P0, PT, PT, PT, PT, 0x80, 0x0 ;  /* 0x000000000000781c */ /* 0x000fe20003f0f070 */
[----:B------:R-:W-:Y:S01]  /*f420*/  UIADD3 UR8, UR38, 0x33400, URZ ;  /* 0x0003340026087890 */ /* 0x000fe2000fffe03f */
[----:B------:R-:W-:Y:S02]  /*f430*/  UMOV UR6, 0x0 ;  /* 0x0000000000067882 */ /* 0x000fe40000000000 */
[----:B------:R-:W-:Y:S01]  /*f440*/  R2UR UR10, R11 ;  /* 0x000000000b0a72ca */ /* 0x000fe200000e0000 */
[----:B------:R-:W-:-:S14]  /*f450*/  UMOV UR7, 0x14f00000 ;  /* 0x14f0000000077882 */ /* 0x000fdc0000000000 */
.L_x_65:
        /* <DEDUP_REMOVED lines=15> */
.L_x_66:
        /* <DEDUP_REMOVED lines=9> */
[----:B------:R-:W0:Y:S01]  /*f5e0*/  SYNCS.PHASECHK.TRANS64.TRYWAIT P0, [UR38+0x38860], R2 ;  /* 0x03886002ff0075a7 */ /* 0x000e220008000166 */
[----:B------:R-:W-:Y:S04]  /*f5f0*/  BSSY B2, `(.L_x_67) ;  /* 0x0000002000027945 */ /* 0x000fe80003800000 */
[----:B0-----:R-:W-:Y:S05]  /*f600*/  @!P0 BRA `(.L_x_68) ;  /* 0x0000003000d08947 */ /* 0x001fea0003800000 */
.L_x_158:
[----:B------:R-:W-:Y:S05]  /*f610*/  BSYNC B2 ;  /* 0x0000000000027941 */ /* 0x000fea0003800000 */
.L_x_67:
[----:B------:R-:W-:Y:S01]  /*f620*/  BSSY B2, `(.L_x_69) ;  /* 0x0000009000027945 */ /* 0x000fe20003800000 */
[----:B0-----:R-:W-:Y:S01]  /*f630*/  IMAD.MOV.U32 R2, RZ, RZ, 0x0 ;  /* 0x00000000ff027424 */ /* 0x001fe200078e00ff */
[----:B------:R-:W-:Y:S02]  /*f640*/  MOV R3, 0x14f00000 ;  /* 0x14f0000000037802 */ /* 0x000fe40000000f00 */
[----:B------:R-:W-:Y:S05]  /*f650*/  @P1 BRA `(.L_x_70) ;  /* 0x0000000000141947 */ /* 0x000fea0003800000 */
[----:B------:R-:W-:Y:S01]  /*f660*/  ISETP.NE.AND P0, PT, R10, RZ, PT ;  /* 0x000000ff0a00720c */ /* 0x000fe20003f05270 */
[----:B------:R-:W-:-:S04]  /*f670*/  IMAD.MOV.U32 R15, RZ, RZ, 0xa000 ;  /* 0x0000a000ff0f7424 */ /* 0x000fc800078e00ff */
[----:B------:R0:W-:Y:S08]  /*f680*/  SYNCS.ARRIVE.TRANS64 RZ, [UR38+0x38850], R15 ;  /* 0x0388500fffff79a7 */ /* 0x0001f00008000026 */
[----:B0-----:R-:W-:Y:S05]  /*f690*/  @!P0 BRA `(.L_x_70) ;  /* 0x0000000000048947 */ /* 0x001fea0003800000 */
[----:B------:R-:W-:Y:S01]  /*f6a0*/  BPT.TRAP 0x1 ;  /* 0x000000040000795c */ /* 0x000fe20000300000 */
.L_x_70:
[----:B------:R-:W-:Y:S05]  /*f6b0*/  BSYNC B2 ;  /* 0x0000000000027941 */ /* 0x000fea0003800000 */
.L_x_69:
[----:B------:R-:W-:Y:S01]  /*f6c0*/  R2UR UR6, R2 ;  /* 0x00000000020672ca */ /* 0x000fe200000e0000 */
[----:B------:R-:W-:Y:S01]  /*f6d0*/  ULDC.64 UR4, c[0x0][0x198] ;  /* 0x0000660000047ab9 */ /* 0x000fe20000000a00 */
[----:B------:R-:W-:Y:S01]  /*f6e0*/  R2UR UR7, R3 ;  /* 0x00000000030772ca */ /* 0x000fe200000e0000 */
[----:B------:R-:W-:Y:S01]  /*f6f0*/  UIADD3 UR4, UP0, UR4, 0x470, URZ ;  /* 0x0000047004047890 */ /* 0x000fe2000ff1e03f */
[----:B------:R-:W-:Y:S01]  /*f700*/  R2UR UR10, R14 ;  /* 0x000000000e0a72ca */ /* 0x000fe200000e0000 */
[----:B------:R-:W-:Y:S01]  /*f710*/  IMAD R14, R17, 0x50, RZ ;  /* 0x00000050110e7824 */ /* 0x000fe200078e02ff */
[----:B------:R-:W-:Y:S01]  /*f720*/  PLOP3.LUT P0, PT, PT, PT, PT, 0x80, 0x0 ;  /* 0x000000000000781c */ /* 0x000fe20003f0f070 */
[----:B------:R-:W-:Y:S02]  /*f730*/  UIADD3 UR8, UR38, 0x400, URZ ;  /* 0x0000040026087890 */ /* 0x000fe4000fffe03f */
[----:B------:R-:W-:Y:S02]  /*f740*/  UIADD3 UR9, UR38, 0x38850, URZ ;  /* 0x0003885026097890 */ /* 0x000fe4000fffe03f */
[----:B------:R-:W-:-:S12]  /*f750*/  UIADD3.X UR5, URZ, UR5, URZ, UP0, !UPT ;  /* 0x000000053f057290 */ /* 0x000fd800087fe43f */
.L_x_71:
[----:B------:R-:W-:-:S13]  /*f760*/  @P0 ELECT P1, URZ, PT ;  /* 0x00000000003f082f */ /* 0x000fda0003820000 */
[----:B------:R-:W-:Y:S01]  /*f770*/  @P1 R2UR UR13, R16 ;  /* 0x00000000100d12ca */ /* 0x000fe200000e0000 */
[----:B------:R-:W-:Y:S01]  /*f780*/  UMOV UR12, UR36 ;  /* 0x00000024000c7c82 */ /* 0x000fe20008000000 */
[----:B------:R-:W-:Y:S02]  /*f790*/  @P1 R2UR UR11, R14 ;  /* 0x000000000e0b12ca */ /* 0x000fe400000e0000 */
[----:B------:R-:W-:Y:S02]  /*f7a0*/  @P1 PLOP3.LUT P0, PT, P1, PT, PT, 0x8, 0x0 ;  /* 0x000000000000181c */ /* 0x000fe40000f0e170 */
[----:B------:R-:W-:-:S09]  /*f7b0*/  PLOP3.LUT P1, PT, PT, PT, PT, 0x8, 0x0 ;  /* 0x000000000000781c */ /* 0x000fd20003f2e170 */
[----:B------:R0:W-:Y:S02]  /*f7c0*/  UTMALDG.4D [UR8], [UR4], desc[UR6] ;  /* 0x00000608040075b4 */ /* 0x0001e40008019000 */
[----:B0-----:R-:W-:Y:S05]  /*f7d0*/  @P0 BRA.U.ANY `(.L_x_71) ;  /* 0xfffffffd00e00947 */ /* 0x001fea000393ffff */
[----:B------:R-:W-:Y:S01]  /*f7e0*/  R2UR UR10, R5 ;  /* 0x00000000050a72ca */ /* 0x000fe200000e0000 */
[----:B------:R-:W-:Y:S01]  /*f7f0*/  UIADD3 UR8, UR38, 0x2c00, URZ ;  /* 0x00002c0026087890 */ /* 0x000fe2000fffe03f */
[----:B------:R-:W-:Y:S02]  /*f800*/  R2UR UR6, R2 ;  /* 0x00000000020672ca */ /* 0x000fe400000e0000 */
[----:B------:R-:W-:Y:S02]  /*f810*/  R2UR UR7, R3 ;  /* 0x00000000030772ca */ /* 0x000fe400000e0000 */
[----:B------:R-:W-:-:S13]  /*f820*/  PLOP3.LUT P0, PT, PT, PT, PT, 0x80, 0x0 ;  /* 0x000000000000781c */ /* 0x000fda0003f0f070 */
.L_x_72:
        /* <DEDUP_REMOVED lines=13> */
.L_x_73:
        /* <DEDUP_REMOVED lines=13> */
.L_x_74:
        /* <DEDUP_REMOVED lines=8> */
[----:B------:R-:W-:Y:S02]  /*fa50*/  IMAD.MOV.U32 R17, RZ, RZ, R9 ;  /* 0x000000ffff117224 */ /* 0x000fe400078e0009 */
[----:B------:R-:W-:-:S07]  /*fa60*/  IMAD.MOV.U32 R16, RZ, RZ, R4 ;  /* 0x000000ffff107224 */ /* 0x000fce00078e0004 */
.L_x_57:
[----:B------:R-:W-:Y:S05]  /*fa70*/  BSYNC B1 ;  /* 0x0000000000017941 */ /* 0x000fea0003800000 */
.L_x_56:
[----:B------:R-:W2:Y:S01]  /*fa80*/  LDL R2, [R1] ;  /* 0x0000000001027983 */ /* 0x000ea20000100800 */
[----:B------:R-:W-:Y:S01]  /*fa90*/  BSSY B1, `(.L_x_75) ;  /* 0x00000b2000017945 */ /* 0x000fe20003800000 */
[----:B------:R-:W-:Y:S02]  /*faa0*/  LOP3.LUT R9, R7, 0x1, RZ, 0x3c, !PT ;  /* 0x0000000107097812 */ /* 0x000fe400078e3cff */
[----:B--2---:R-:W-:-:S13]  /*fab0*/  ISETP.NE.AND P0, PT, R2, RZ, PT ;  /* 0x000000ff0200720c */ /* 0x004fda0003f05270 */
[----:B------:R-:W-:Y:S05]  /*fac0*/  @!P0 BRA `(.L_x_76) ;  /* 0x0000000800b88947 */ /* 0x000fea0003800000 */
[----:B------:R-:W2:Y:S01]  /*fad0*/  LDL R2, [R1+0x4] ;  /* 0x0000040001027983 */ /* 0x000ea20000100800 */
[----:B------:R-:W-:Y:S02]  /*fae0*/  IADD3 R11, R0, -0x1, RZ ;  /* 0xffffffff000b7810 */ /* 0x000fe40007ffe0ff */
[----:B--2---:R-:W-:-:S13]  /*faf0*/  ISETP.NE.AND P0, PT, R2, RZ, PT ;  /* 0x000000ff0200720c */ /* 0x004fda0003f05270 */
[----:B------:R-:W-:Y:S05]  /*fb00*/  @!P0 BRA `(.L_x_77) ;  /* 0x00000000004c8947 */ /* 0x000fea0003800000 */
[----:B------:R-:W0:Y:S01]  /*fb10*/  LDC R4, c[0x0][0x43c] ;  /* 0x00010f00ff047b82 */ /* 0x000e220000000800 */
[----:B------:R-:W-:Y:S01]  /*fb20*/  ULDC.64 UR4, c[0x0][0x428] ;  /* 0x00010a0000047ab9 */ /* 0x000fe20000000a00 */
[----:B------:R-:W-:Y:S01]  /*fb30*/  ULDC.64 UR6, c[0x0][0x208] ;  /* 0x0000820000067ab9 */ /* 0x000fe20000000a00 */
[----:B0-----:R-:W-:-:S13]  /*fb40*/  ISETP.NE.AND P0, PT, R4, 0x1, PT ;  /* 0x000000010400780c */ /* 0x001fda0003f05270 */
[----:B------:R-:W0:Y:S02]  /*fb50*/  @P0 LDC.64 R2, c[0x0][0x440] ;  /* 0x00011000ff020b82 */ /* 0x000e240000000a00 */
[----:B0-----:R-:W-:-:S04]  /*fb60*/  @P0 IMAD.HI.U32 R5, R11, R2, RZ ;  /* 0x000000020b050227 */ /* 0x001fc800078e00ff */
[----:B------:R-:W-:Y:S01]  /*fb70*/  IMAD.MOV.U32 R2, RZ, RZ, R11 ;  /* 0x000000ffff027224 */ /* 0x000fe200078e000b */
[----:B------:R-:W-:-:S05]  /*fb80*/  @P0 SHF.R.U32.HI R2, RZ, R3, R5 ;  /* 0x00000003ff020219 */ /* 0x000fca0000011605 */
[----:B------:R-:W-:-:S04]  /*fb90*/  IMAD.MOV R3, RZ, RZ, -R2 ;  /* 0x000000ffff037224 */ /* 0x000fc800078e0a02 */
[----:B------:R-:W-:Y:S01]  /*fba0*/  IMAD R11, R4, R3, R11 ;  /* 0x00000003040b7224 */ /* 0x000fe200078e020b */
[----:B------:R-:W-:Y:S01]  /*fbb0*/  SHF.R.S32.HI R3, RZ, 0x1f, R2 ;  /* 0x0000001fff037819 */ /* 0x000fe20000011402 */
[----:B------:R-:W-:-:S04]  /*fbc0*/  IMAD R4, R19, UR4, RZ ;  /* 0x0000000413047c24 */ /* 0x000fc8000f8e02ff */
[C---:B------:R-:W-:Y:S02]  /*fbd0*/  IMAD R4, R18.reuse, UR5, R4 ;  /* 0x0000000512047c24 */ /* 0x040fe4000f8e0204 */
[----:B------:R-:W-:Y:S01]  /*fbe0*/  IMAD.WIDE.U32 R2, R18, UR4, R2 ;  /* 0x0000000412027c25 */ /* 0x000fe2000f8e0002 */
[----:B------:R-:W-:-:S03]  /*fbf0*/  ULDC.64 UR4, c[0x0][0x418] ;  /* 0x0001060000047ab9 */ /* 0x000fc60000000a00 */
[----:B------:R-:W-:Y:S01]  /*fc00*/  IMAD.IADD R3, R4, 0x1, R3 ;  /* 0x0000000104037824 */ /* 0x000fe200078e0203 */
[----:B------:R-:W-:-:S04]  /*fc10*/  LEA R4, P0, R2, UR4, 0x2 ;  /* 0x0000000402047c11 */ /* 0x000fc8000f8010ff */
[----:B------:R-:W-:-:S05]  /*fc20*/  LEA.HI.X R5, R2, UR5, R3, 0x2, P0 ;  /* 0x0000000502057c11 */ /* 0x000fca00080f1403 */
[----:B------:R0:W5:Y:S04]  /*fc30*/  LDG.E R4, desc[UR6][R4.64] ;  /* 0x0000000604047981 */ /* 0x000168000c1e1900 */
.L_x_77:
[----:B------:R-:W1:Y:S01]  /*fc40*/  S2R R2, SR_TID.X ;  /* 0x0000000000027919 */ /* 0x000e620000002100 */
[----:B------:R-:W-:Y:S01]  /*fc50*/  BSSY B2, `(.L_x_78) ;  /* 0x0000006000027945 */ /* 0x000fe20003800000 */
[----:B-1----:R-:W-:Y:S02]  /*fc60*/  LOP3.LUT R3, R2, 0x7f, RZ, 0xc0, !PT ;  /* 0x0000007f02037812 */ /* 0x002fe400078ec0ff */
[----:B------:R-:W-:Y:S02]  /*fc70*/  SHF.L.U32 R2, R9, 0x1f, RZ ;  /* 0x0000001f09027819 */ /* 0x000fe400000006ff */
[----:B------:R-:W-:Y:S02]  /*fc80*/  ISETP.NE.AND P1, PT, R3, RZ, PT ;  /* 0x000000ff0300720c */ /* 0x000fe40003f25270 */
[----:B------:R-:W1:Y:S02]  /*fc90*/  SYNCS.PHASECHK.TRANS64.TRYWAIT P0, [UR38+0x38840], R2 ;  /* 0x03884002ff0075a7 */ /* 0x000e640008000166 */
[----:B-1----:R-:W-:Y:S09]  /*fca0*/  @!P0 BRA `(.L_x_79) ;  /* 0x0000002c00408947 */ /* 0x002ff20003800000 */
.L_x_159:
[----:B------:R-:W-:Y:S05]  /*fcb0*/  BSYNC B2 ;  /* 0x0000000000027941 */ /* 0x000fea0003800000 */
.L_x_78:
[----:B------:R-:W-:Y:S04]  /*fcc0*/  BSSY B2, `(.L_x_80) ;  /* 0x0000007000027945 */ /* 0x000fe80003800000 */
[----:B------:R-:W-:Y:S05]  /*fcd0*/  @P1 BRA `(.L_x_81) ;  /* 0x0000000000141947 */ /* 0x000fea0003800000 */
[----:B------:R-:W-:Y:S02]  /*fce0*/  ISETP.NE.AND P0, PT, R10, RZ, PT ;  /* 0x000000ff0a00720c */ /* 0x000fe40003f05270 */
[----:B-1----:R-:W-:-:S04]  /*fcf0*/  MOV R2, 0xa000 ;  /* 0x0000a00000027802 */ /* 0x002fc80000000f00 */
[----:B------:R2:W-:Y:S07]  /*fd00*/  SYNCS.ARRIVE.TRANS64 RZ, [UR38+0x38830], R2 ;  /* 0x03883002ffff79a7 */ /* 0x0005ee0008000026 */
[----:B------:R-:W-:Y:S05]  /*fd10*/  @!P0 BRA `(.L_x_81) ;  /* 0x0000000000048947 */ /* 0x000fea0003800000 */
[----:B------:R-:W-:Y:S01]  /*fd20*/  BPT.TRAP 0x1 ;  /* 0x000000040000795c */ /* 0x000fe20000300000 */
.L_x_81:
[----:B------:R-:W-:Y:S05]  /*fd30*/  BSYNC B2 ;  /* 0x0000000000027941 */ /* 0x000fea0003800000 */
.L_x_80:
[----:B------:R-:W-:Y:S01]  /*fd40*/  IMAD.MOV.U32 R15, RZ, RZ, RZ ;  /* 0x000000ffff0f7224 */ /* 0x000fe200078e00ff */
[----:B------:R-:W-:Y:S01]  /*fd50*/  ULDC.64 UR4, c[0x0][0x198] ;  /* 0x0000660000047ab9 */ /* 0x000fe20000000a00 */
[----:B------:R-:W-:Y:S01]  /*fd60*/  PLOP3.LUT P0, PT, PT, PT, PT, 0x80, 0x0 ;  /* 0x000000000000781c */ /* 0x000fe20003f0f070 */
[----:B------:R-:W-:Y:S01]  /*fd70*/  UIADD3 UR4, UP0, UR4, 0x370, URZ ;  /* 0x0000037004047890 */ /* 0x000fe2000ff1e03f */
[----:B-12---:R-:W-:Y:S01]  /*fd80*/  IMAD R2, R11, 0x50, RZ ;  /* 0x000000500b027824 */ /* 0x006fe200078e02ff */
[----:B------:R-:W-:Y:S01]  /*fd90*/  R2UR UR10, R15 ;  /* 0x000000000f0a72ca */ /* 0x000fe200000e0000 */
[----:B------:R-:W-:Y:S02]  /*fda0*/  UIADD3 UR8, UR38, 0x24400, URZ ;  /* 0x0002440026087890 */ /* 0x000fe4000fffe03f */
[----:B------:R-:W-:Y:S02]  /*fdb0*/  UIADD3 UR9, UR38, 0x38830, URZ ;  /* 0x0003883026097890 */ /* 0x000fe4000fffe03f */
[----:B------:R-:W-:Y:S01]  /*fdc0*/  UIADD3.X UR5, URZ, UR5, URZ, UP0, !UPT ;  /* 0x000000053f057290 */ /* 0x000fe200087fe43f */
[----:B------:R-:W-:Y:S01]  /*fdd0*/  UMOV UR6, 0x0 ;  /* 0x0000000000067882 */ /* 0x000fe20000000000 */
[----:B------:R-:W-:-:S10]  /*fde0*/  UMOV UR7, 0x14f00000 ;  /* 0x14f0000000077882 */ /* 0x000fd40000000000 */
.L_x_82:
[----:B------:R-:W-:-:S13]  /*fdf0*/  @P0 ELECT P3, URZ, PT ;  /* 0x00000000003f082f */ /* 0x000fda0003860000 */
[----:B-----5:R-:W-:Y:S01]  /*fe00*/  @P3 R2UR UR13, R4 ;  /* 0x00000000040d32ca */ /* 0x020fe200000e0000 */
[----:B------:R-:W-:Y:S01]  /*fe10*/  UMOV UR12, UR36 ;  /* 0x00000024000c7c82 */ /* 0x000fe20008000000 */
[----:B------:R-:W-:Y:S02]  /*fe20*/  @P3 R2UR UR11, R2 ;  /* 0x00000000020b32ca */ /* 0x000fe400000e0000 */
[----:B------:R-:W-:Y:S02]  /*fe30*/  @P3 PLOP3.LUT P0, PT, P3, PT, PT, 0x8, 0x0 ;  /* 0x000000000000381c */ /* 0x000fe40001f0e170 */
[----:B------:R-:W-:-:S09]  /*fe40*/  PLOP3.LUT P3, PT, PT, PT, PT, 0x8, 0x0 ;  /* 0x000000000000781c */ /* 0x000fd20003f6e170 */
[----:B------:R1:W-:Y:S02]  /*fe50*/  UTMALDG.4D [UR8], [UR4], desc[UR6] ;  /* 0x00000608040075b4 */ /* 0x0003e40008019000 */
[----:B-1----:R-:W-:Y:S05]  /*fe60*/  @P0 BRA.U.ANY `(.L_x_82) ;  /* 0xfffffffd00e00947 */ /* 0x002fea000393ffff */
[----:B------:R-:W-:Y:S01]  /*fe70*/  IMAD.MOV.U32 R14, RZ, RZ, 0x40 ;  /* 0x00000040ff0e7424 */ /* 0x000fe200078e00ff */
[----:B------:R-:W-:Y:S01]  /*fe80*/  PLOP3.LUT P0, PT, PT, PT, PT, 0x80, 0x0 ;  /* 0x000000000000781c */ /* 0x000fe20003f0f070 */
[----:B------:R-:W-:Y:S01]  /*fe90*/  UIADD3 UR8, UR38, 0x26c00, URZ ;  /* 0x00026c0026087890 */ /* 0x000fe2000fffe03f */
[----:B------:R-:W-:Y:S02]  /*fea0*/  UMOV UR6, 0x0 ;  /* 0x0000000000067882 */ /* 0x000fe40000000000 */
[----:B------:R-:W-:Y:S01]  /*feb0*/  R2UR UR10, R14 ;  /* 0x000000000e0a72ca */ /* 0x000fe200000e0000 */
[----:B------:R-:W-:-:S14]  /*fec0*/  UMOV UR7, 0x14f00000 ;  /* 0x14f0000000077882 */ /* 0x000fdc0000000000 */
.L_x_83:
[----:B------:R-:W-:-:S13]  /*fed0*/  @P0 ELECT P3, URZ, PT ;  /* 0x00000000003f082f */ /* 0x000fda0003860000 */
[----:B------:R-:W-:Y:S01]  /*fee0*/  @P3 R2UR UR13, R4 ;  /* 0x00000000040d32ca */ /* 0x000fe200000e0000 */
[----:B------:R-:W-:Y:S01]  /*fef0*/  UMOV UR12, UR36 ;  /* 0x00000024000c7c82 */ /* 0x000fe20008000000 */
[----:B------:R-:W-:Y:S02]  /*ff00*/  @P3 R2UR UR11, R2 ;  /* 0x00000000020b32ca */ /* 0x000fe400000e0000 */
[----:B------:R-:W-:Y:S02]  /*ff10*/  @P3 PLOP3.LUT P0, PT, P3, PT, PT, 0x8, 0x0 ;  /* 0x000000000000381c */ /* 0x000fe40001f0e170 */
[----:B------:R-:W-:-:S09]  /*ff20*/  PLOP3.LUT P3, PT, PT, PT, PT, 0x8, 0x0 ;  /* 0x000000000000781c */ /* 0x000fd20003f6e170 */
[----:B------:R1:W-:Y:S02]  /*ff30*/  UTMALDG.4D [UR8], [UR4], desc[UR6] ;  /* 0x00000608040075b4 */ /* 0x0003e40008019000 */
[----:B-1----:R-:W-:Y:S05]  /*ff40*/  @P0 BRA.U.ANY `(.L_x_83) ;  /* 0xfffffffd00e00947 */ /* 0x002fea000393ffff */
[----:B0-----:R-:W-:Y:S01]  /*ff50*/  IMAD.MOV.U32 R5, RZ, RZ, 0x80 ;  /* 0x00000080ff057424 */ /* 0x001fe200078e00ff */
[----:B------:R-:W-:Y:S01]  /*ff60*/  PLOP3.LUT P0, PT, PT, PT, PT, 0x80, 0x0 ;  /* 0x000000000000781c */ /* 0x000fe20003f0f070 */
[----:B------:R-:W-:Y:S01]  /*ff70*/  UIADD3 UR8, UR38, 0x29400, URZ ;  /* 0x0002940026087890 */ /* 0x000fe2000fffe03f */
[----:B------:R-:W-:Y:S02]  /*ff80*/  UMOV UR6, 0x0 ;  /* 0x0000000000067882 */ /* 0x000fe40000000000 */
[----:B------:R-:W-:Y:S01]  /*ff90*/  R2UR UR10, R5 ;  /* 0x00000000050a72ca */ /* 0x000fe200000e0000 */
[----:B------:R-:W-:-:S14]  /*ffa0*/  UMOV UR7, 0x14f00000 ;  /* 0x14f0000000077882 */ /* 0x000fdc0000000000 */
.L_x_84:
        /* <DEDUP_REMOVED lines=8> */
[----:B------:R-:W-:Y:S01]  /*10030*/  MOV R13, 0xc0 ;  /* 0x000000c0000d7802 */ /* 0x000fe20000000f00 */
[----:B------:R-:W-:Y:S01]  /*10040*/  UIADD3 UR8, UR38, 0x2bc00, URZ ;  /* 0x0002bc0026087890 */ /* 0x000fe2000fffe03f */
[----:B------:R-:W-:Y:S01]  /*10050*/  PLOP3.LUT P0, PT, PT, PT, PT, 0x80, 0x0 ;  /* 0x000000000000781c */ /* 0x000fe20003f0f070 */
[----:B------:R-:W-:Y:S01]  /*10060*/  UMOV UR6, 0x0 ;  /* 0x0000000000067882 */ /* 0x000fe20000000000 */
[----:B------:R-:W-:Y:S01]  /*10070*/  R2UR UR10, R13 ;  /* 0x000000000d0a72ca */ /* 0x000fe200000e0000 */
[----:B------:R-:W-:-:S14]  /*10080*/  UMOV UR7, 0x14f00000 ;  /* 0x14f0000000077882 */ /* 0x000fdc0000000000 */
.L_x_85:
        /* <DEDUP_REMOVED lines=8> */
[----:B------:R-:W-:Y:S01]  /*10110*/  SHF.L.U32 R2, R7, 0x1f, RZ ;  /* 0x0000001f07027819 */ /* 0x000fe200000006ff */
[----:B------:R-:W-:Y:S03]  /*10120*/  BSSY B2, `(.L_x_86) ;  /* 0x0000003000027945 */ /* 0x000fe60003800000 */
[----:B------:R-:W0:Y:S02]  /*10130*/  SYNCS.PHASECHK.TRANS64.TRYWAIT P0, [UR38+0x38868], R2 ;  /* 0x03886802ff0075a7 */ /* 0x000e240008000166 */
[----:B0-----:R-:W-:Y:S05]  /*10140*/  @!P0 BRA `(.L_x_87) ;  /* 0x0000002800308947 */ /* 0x001fea0003800000 */
.L_x_160:
[----:B------:R-:W-:Y:S05]  /*10150*/  BSYNC B2 ;  /* 0x0000000000027941 */ /* 0x000fea0003800000 */
.L_x_86:
[----:B------:R-:W-:Y:S01]  /*10160*/  BSSY B2, `(.L_x_88) ;  /* 0x0000009000027945 */ /* 0x000fe20003800000 */
[----:B0-----:R-:W-:Y:S02]  /*10170*/  IMAD.MOV.U32 R2, RZ, RZ, 0x0 ;  /* 0x00000000ff027424 */ /* 0x001fe400078e00ff */
[----:B------:R-:W-:Y:S01]  /*10180*/  IMAD.MOV.U32 R3, RZ, RZ, 0x14f00000 ;  /* 0x14f00000ff037424 */ /* 0x000fe200078e00ff */
[----:B------:R-:W-:Y:S06]  /*10190*/  @P1 BRA `(.L_x_89) ;  /* 0x0000000000141947 */ /* 0x000fec0003800000 */
[----:B------:R-:W-:Y:S01]  /*101a0*/  ISETP.NE.AND P0, PT, R10, RZ, PT ;  /* 0x000000ff0a00720c */ /* 0x000fe20003f05270 */
[----:B------:R-:W-:-:S04]  /*101b0*/  IMAD.MOV.U32 R7, RZ, RZ, 0xa000 ;  /* 0x0000a000ff077424 */ /* 0x000fc800078e00ff */
[----:B------:R0:W-:Y:S08]  /*101c0*/  SYNCS.ARRIVE.TRANS64 RZ, [UR38+0x38858], R7 ;  /* 0x03885807ffff79a7 */ /* 0x0001f00008000026 */
[----:B0-----:R-:W-:Y:S05]  /*101d0*/  @!P0 BRA `(.L_x_89) ;  /* 0x0000000000048947 */ /* 0x001fea0003800000 */
[----:B------:R-:W-:Y:S01]  /*101e0*/  BPT.TRAP 0x1 ;  /* 0x000000040000795c */ /* 0x000fe20000300000 */
.L_x_89:
[----:B------:R-:W-:Y:S05]  /*101f0*/  BSYNC B2 ;  /* 0x0000000000027941 */ /* 0x000fea0003800000 */
.L_x_88:
        /* <DEDUP_REMOVED lines=10> */
.L_x_90:
        /* <DEDUP_REMOVED lines=13> */
.L_x_91:
        /* <DEDUP_REMOVED lines=13> */
.L_x_92:
        /* <DEDUP_REMOVED lines=13> */
.L_x_93:
        /* <DEDUP_REMOVED lines=8> */
[----:B------:R-:W-:Y:S01]  /*10590*/  MOV R17, R11 ;  /* 0x0000000b00117202 */ /* 0x000fe20000000f00 */
[----:B------:R-:W-:-:S07]  /*105a0*/  IMAD.MOV.U32 R16, RZ, RZ, R4 ;  /* 0x000000ffff107224 */ /* 0x000fce00078e0004 */
.L_x_76:
[----:B------:R-:W-:Y:S05]  /*105b0*/  BSYNC B1 ;  /* 0x0000000000017941 */ /* 0x000fea0003800000 */
.L_x_75:
[----:B------:R-:W-:Y:S02]  /*105c0*/  VIADD R0, R0, 0xfffffffe ;  /* 0xfffffffe00007836 */ /* 0x000fe40000000000 */
[----:B------:R-:W-:Y:S01]  /*105d0*/  IMAD.MOV.U32 R7, RZ, RZ, R9 ;  /* 0x000000ffff077224 */ /* 0x000fe200078e0009 */
[----:B------:R-:W-:Y:S06]  /*105e0*/  @P2 BRA `(.L_x_94) ;  /* 0xffffffe8004c2947 */ /* 0x000fec000383ffff */
[----:B------:R-:W-:Y:S05]  /*105f0*/  BSYNC B0 ;  /* 0x0000000000007941 */ /* 0x000fea0003800000 */
.L_x_55:
[----:B------:R-:W-:Y:S01]  /*10600*/  ISETP.NE.AND P0, PT, R12, RZ, PT ;  /* 0x000000ff0c00720c */ /* 0x000fe20003f05270 */
[----:B------:R-:W-:-:S12]  /*10610*/  BSSY B0, `(.L_x_54) ;  /* 0x00000b3000007945 */ /* 0x000fd80003800000 */
[----:B------:R-:W-:Y:S05]  /*10620*/  @!P0 BRA `(.L_x_95) ;  /* 0x0000000800c48947 */ /* 0x000fea0003800000 */
[----:B------:R-:W2:Y:S01]  /*10630*/  LDL R2, [R1] ;  /* 0x0000000001027983 */ /* 0x000ea20000100800 */
[----:B------:R-:W-:Y:S02]  /*10640*/  MOV R8, 0x1 ;  /* 0x0000000100087802 */ /* 0x000fe40000000f00 */
[----:B--2---:R-:W-:-:S13]  /*10650*/  ISETP.NE.AND P1, PT, R2, RZ, PT ;  /* 0x000000ff0200720c */ /* 0x004fda0003f25270 */
[----:B------:R-:W-:Y:S05]  /*10660*/  @!P1 BRA `(.L_x_95) ;  /* 0x0000000800b49947 */ /* 0x000fea0003800000 */
[----:B------:R-:W2:Y:S02]  /*10670*/  LDL.LU R2, [R1+0x4] ;  /* 0x0000040001027983 */ /* 0x000ea40000300800 */
[----:B--2---:R-:W-:-:S13]  /*10680*/  ISETP.NE.AND P1, PT, R2, RZ, PT ;  /* 0x000000ff0200720c */ /* 0x004fda0003f25270 */
[----:B------:R-:W-:Y:S05]  /*10690*/  @!P1 BRA `(.L_x_96) ;  /* 0x0000000000509947 */ /* 0x000fea0003800000 */
[----:B------:R-:W0:Y:S01]  /*106a0*/  LDC R7, c[0x0][0x43c] ;  /* 0x00010f00ff077b82 */ /* 0x000e220000000800 */
[----:B------:R-:W-:Y:S01]  /*106b0*/  IMAD.MOV.U32 R6, RZ, RZ, R0 ;  /* 0x000000ffff067224 */ /* 0x000fe200078e0000 */
[----:B------:R-:W-:Y:S01]  /*106c0*/  ULDC.64 UR4, c[0x0][0x428] ;  /* 0x00010a0000047ab9 */ /* 0x000fe20000000a00 */
[----:B------:R-:W-:Y:S01]  /*106d0*/  ULDC.64 UR6, c[0x0][0x208] ;  /* 0x0000820000067ab9 */ /* 0x000fe20000000a00 */
[----:B------:R-:W-:-:S04]  /*106e0*/  IMAD R19, R19, UR4, RZ ;  /* 0x0000000413137c24 */ /* 0x000fc8000f8e02ff */
[----:B------:R-:W-:Y:S01]  /*106f0*/  IMAD R19, R18, UR5, R19 ;  /* 0x0000000512137c24 */ /* 0x000fe2000f8e0213 */
[----:B0-----:R-:W-:-:S13]  /*10700*/  ISETP.NE.AND P0, PT, R7, 0x1, PT ;  /* 0x000000010700780c */ /* 0x001fda0003f05270 */
[----:B------:R-:W0:Y:S02]  /*10710*/  @P0 LDC.64 R2, c[0x0][0x440] ;  /* 0x00011000ff020b82 */ /* 0x000e240000000a00 */
[----:B0-----:R-:W-:-:S05]  /*10720*/  @P0 IMAD.HI.U32 R2, R0, R2, RZ ;  /* 0x0000000200020227 */ /* 0x001fca00078e00ff */
[----:B------:R-:W-:-:S04]  /*10730*/  @P0 SHF.R.U32.HI R6, RZ, R3, R2 ;  /* 0x00000003ff060219 */ /* 0x000fc80000011602 */
[--C-:B------:R-:W-:Y:S01]  /*10740*/  SHF.R.S32.HI R3, RZ, 0x1f, R6.reuse ;  /* 0x0000001fff037819 */ /* 0x100fe20000011406 */
[----:B------:R-:W-:-:S04]  /*10750*/  IMAD.MOV.U32 R2, RZ, RZ, R6 ;  /* 0x000000ffff027224 */ /* 0x000fc800078e0006 */
[----:B------:R-:W-:Y:S01]  /*10760*/  IMAD.WIDE.U32 R2, R18, UR4, R2 ;  /* 0x0000000412027c25 */ /* 0x000fe2000f8e0002 */
[----:B------:R-:W-:-:S03]  /*10770*/  ULDC.64 UR4, c[0x0][0x418] ;  /* 0x0001060000047ab9 */ /* 0x000fc60000000a00 */
[----:B------:R-:W-:Y:S01]  /*10780*/  IMAD.IADD R3, R19, 0x1, R3 ;  /* 0x0000000113037824 */ /* 0x000fe200078e0203 */
[----:B------:R-:W-:-:S04]  /*10790*/  LEA R4, P0, R2, UR4, 0x2 ;  /* 0x0000000402047c11 */ /* 0x000fc8000f8010ff */
[----:B------:R-:W-:-:S05]  /*107a0*/  LEA.HI.X R5, R2, UR5, R3, 0x2, P0 ;  /* 0x0000000502057c11 */ /* 0x000fca00080f1403 */
[----:B------:R0:W5:Y:S01]  /*107b0*/  LDG.E R4, desc[UR6][R4.64] ;  /* 0x0000000604047981 */ /* 0x000162000c1e1900 */
[----:B------:R-:W-:-:S05]  /*107c0*/  IADD3 R2, -R6, RZ, RZ ;  /* 0x000000ff06027210 */ /* 0x000fca0007ffe1ff */
[----:B------:R-:W-:-:S07]  /*107d0*/  IMAD R0, R7, R2, R0 ;  /* 0x0000000207007224 */ /* 0x000fce00078e0200 */
.L_x_96:
[----:B------:R-:W1:Y:S01]  /*107e0*/  S2R R2, SR_TID.X ;  /* 0x0000000000027919 */ /* 0x000e620000002100 */
[----:B------:R-:W-:Y:S01]  /*107f0*/  BSSY B1, `(.L_x_97) ;  /* 0x0000006000017945 */ /* 0x000fe20003800000 */
[----:B-1----:R-:W-:Y:S02]  /*10800*/  LOP3.LUT R3, R2, 0x7f, RZ, 0xc0, !PT ;  /* 0x0000007f02037812 */ /* 0x002fe400078ec0ff */
[----:B------:R-:W-:Y:S02]  /*10810*/  SHF.L.U32 R2, R9, 0x1f, RZ ;  /* 0x0000001f09027819 */ /* 0x000fe400000006ff */
[----:B------:R-:W-:Y:S02]  /*10820*/  ISETP.NE.AND P1, PT, R3, RZ, PT ;  /* 0x000000ff0300720c */ /* 0x000fe40003f25270 */
[----:B------:R-:W1:Y:S02]  /*10830*/  SYNCS.PHASECHK.TRANS64.TRYWAIT P0, [UR38+0x38848], R2 ;  /* 0x03884802ff0075a7 */ /* 0x000e640008000166 */
[----:B-1----:R-:W-:Y:S09]  /*10840*/  @!P0 BRA `(.L_x_98) ;  /* 0x0000002000888947 */ /* 0x002ff20003800000 */
.L_x_161:
[----:B------:R-:W-:Y:S05]  /*10850*/  BSYNC B1 ;  /* 0x0000000000017941 */ /* 0x000fea0003800000 */
.L_x_97:
[----:B------:R-:W-:Y:S04]  /*10860*/  BSSY B1, `(.L_x_99) ;  /* 0x0000007000017945 */ /* 0x000fe80003800000 */
[----:B------:R-:W-:Y:S05]  /*10870*/  @P1 BRA `(.L_x_100) ;  /* 0x0000000000141947 */ /* 0x000fea0003800000 */
[----:B------:R-:W-:Y:S01]  /*10880*/  ISETP.NE.AND P0, PT, R10, RZ, PT ;  /* 0x000000ff0a00720c */ /* 0x000fe20003f05270 */
[----:B-1----:R-:W-:-:S04]  /*10890*/  IMAD.MOV.U32 R3, RZ, RZ, 0xa000 ;  /* 0x0000a000ff037424 */ /* 0x002fc800078e00ff */
[----:B------:R2:W-:Y:S08]  /*108a0*/  SYNCS.ARRIVE.TRANS64 RZ, [UR38+0x38838], R3 ;  /* 0x03883803ffff79a7 */ /* 0x0005f00008000026 */
[----:B--2---:R-:W-:Y:S05]  /*108b0*/  @!P0 BRA `(.L_x_100) ;  /* 0x0000000000048947 */ /* 0x004fea0003800000 */
[----:B------:R-:W-:Y:S01]  /*108c0*/  BPT.TRAP 0x1 ;  /* 0x000000040000795c */ /* 0x000fe20000300000 */
.L_x_100:
[----:B------:R-:W-:Y:S05]  /*108d0*/  BSYNC B1 ;  /* 0x0000000000017941 */ /* 0x000fea0003800000 */
.L_x_99:
[----:B0-----:R-:W-:Y:S01]  /*108e0*/  IMAD.MOV.U32 R5, RZ, RZ, RZ ;  /* 0x000000ffff057224 */ /* 0x001fe200078e00ff */
        /* <DEDUP_REMOVED lines=10> */
.L_x_101:
[----:B------:R-:W-:-:S13]  /*10990*/  @P0 ELECT P2, URZ, PT ;  /* 0x00000000003f082f */ /* 0x000fda0003840000 */
[----:B-----5:R-:W-:Y:S01]  /*109a0*/  @P2 R2UR UR13, R4 ;  /* 0x00000000040d22ca */ /* 0x020fe200000e0000 */
[----:B------:R-:W-:Y:S01]  /*109b0*/  UMOV UR12, UR36 ;  /* 0x00000024000c7c82 */ /* 0x000fe20008000000 */
[----:B------:R-:W-:Y:S02]  /*109c0*/  @P2 R2UR UR11, R3 ;  /* 0x00000000030b22ca */ /* 0x000fe400000e0000 */
        /* <DEDUP_REMOVED lines=10> */
.L_x_102:
        /* <DEDUP_REMOVED lines=14> */
.L_x_103:
        /* <DEDUP_REMOVED lines=14> */
.L_x_104:
        /* <DEDUP_REMOVED lines=8> */
[----:B------:R-:W0:Y:S01]  /*10cb0*/  SYNCS.PHASECHK.TRANS64.TRYWAIT P0, [UR38+0x38860], R2 ;  /* 0x03886002ff0075a7 */ /* 0x000e220008000166 */
[----:B------:R-:W-:Y:S04]  /*10cc0*/  BSSY B1, `(.L_x_105) ;  /* 0x0000002000017945 */ /* 0x000fe80003800000 */
[----:B0-----:R-:W-:Y:S05]  /*10cd0*/  @!P0 BRA `(.L_x_106) ;  /* 0x0000001c007c8947 */ /* 0x001fea0003800000 */
.L_x_162:
[----:B------:R-:W-:Y:S05]  /*10ce0*/  BSYNC B1 ;  /* 0x0000000000017941 */ /* 0x000fea0003800000 */
.L_x_105:
[----:B------:R-:W-:Y:S01]  /*10cf0*/  BSSY B1, `(.L_x_107) ;  /* 0x0000009000017945 */ /* 0x000fe20003800000 */
[----:B0-----:R-:W-:Y:S02]  /*10d00*/  IMAD.MOV.U32 R2, RZ, RZ, 0x0 ;  /* 0x00000000ff027424 */ /* 0x001fe400078e00ff */
[----:B------:R-:W-:Y:S01]  /*10d10*/  IMAD.MOV.U32 R3, RZ, RZ, 0x14f00000 ;  /* 0x14f00000ff037424 */ /* 0x000fe200078e00ff */
[----:B------:R-:W-:Y:S06]  /*10d20*/  @P1 BRA `(.L_x_108) ;  /* 0x0000000000141947 */ /* 0x000fec0003800000 */
[----:B------:R-:W-:Y:S02]  /*10d30*/  ISETP.NE.AND P0, PT, R10, RZ, PT ;  /* 0x000000ff0a00720c */ /* 0x000fe40003f05270 */
[----:B------:R-:W-:-:S04]  /*10d40*/  MOV R12, 0xa000 ;  /* 0x0000a000000c7802 */ /* 0x000fc80000000f00 */
[----:B------:R0:W-:Y:S07]  /*10d50*/  SYNCS.ARRIVE.TRANS64 RZ, [UR38+0x38850], R12 ;  /* 0x0388500cffff79a7 */ /* 0x0001ee0008000026 */
[----:B------:R-:W-:Y:S05]  /*10d60*/  @!P0 BRA `(.L_x_108) ;  /* 0x0000000000048947 */ /* 0x000fea0003800000 */
[----:B------:R-:W-:Y:S01]  /*10d70*/  BPT.TRAP 0x1 ;  /* 0x000000040000795c */ /* 0x000fe20000300000 */
.L_x_108:
[----:B------:R-:W-:Y:S05]  /*10d80*/  BSYNC B1 ;  /* 0x0000000000017941 */ /* 0x000fea0003800000 */
.L_x_107:
        /* <DEDUP_REMOVED lines=10> */
.L_x_109:
        /* <DEDUP_REMOVED lines=8> */
[----:B------:R-:W-:Y:S01]  /*10eb0*/  R2UR UR10, R6 ;  /* 0x00000000060a72ca */ /* 0x000fe200000e0000 */
[----:B------:R-:W-:Y:S01]  /*10ec0*/  UIADD3 UR8, UR38, 0x2c00, URZ ;  /* 0x00002c0026087890 */ /* 0x000fe2000fffe03f */
[----:B------:R-:W-:Y:S02]  /*10ed0*/  R2UR UR6, R2 ;  /* 0x00000000020672ca */ /* 0x000fe400000e0000 */
[----:B------:R-:W-:Y:S02]  /*10ee0*/  R2UR UR7, R3 ;  /* 0x00000000030772ca */ /* 0x000fe400000e0000 */
[----:B------:R-:W-:-:S13]  /*10ef0*/  PLOP3.LUT P0, PT, PT, PT, PT, 0x80, 0x0 ;  /* 0x000000000000781c */ /* 0x000fda0003f0f070 */
.L_x_110:
        /* <DEDUP_REMOVED lines=13> */
.L_x_111:
        /* <DEDUP_REMOVED lines=13> */
.L_x_112:
        /* <DEDUP_REMOVED lines=8> */
[----:B------:R-:W-:Y:S02]  /*11120*/  IMAD.MOV.U32 R17, RZ, RZ, R0 ;  /* 0x000000ffff117224 */ /* 0x000fe400078e0000 */
[----:B------:R-:W-:-:S07]  /*11130*/  IMAD.MOV.U32 R16, RZ, RZ, R4 ;  /* 0x000000ffff107224 */ /* 0x000fce00078e0004 */
.L_x_95:
[----:B------:R-:W-:Y:S05]  /*11140*/  BSYNC B0 ;  /* 0x0000000000007941 */ /* 0x000fea0003800000 */
.L_x_54:
[----:B------:R-:W2:Y:S01]  /*11150*/  LDL.LU R0, [R1] ;  /* 0x0000000001007983 */ /* 0x000ea20000300800 */
[----:B------:R-:W-:Y:S01]  /*11160*/  BSSY B0, `(.L_x_113) ;  /* 0x0000051000007945 */ /* 0x000fe20003800000 */
[----:B--2---:R-:W-:-:S13]  /*11170*/  ISETP.NE.AND P0, PT, R0, RZ, PT ;  /* 0x000000ff0000720c */ /* 0x004fda0003f05270 */
[----:B------:R-:W-:Y:S05]  /*11180*/  @!P0 BRA `(.L_x_114) ;  /* 0x0000000400388947 */ /* 0x000fea0003800000 */
[----:B------:R-:W2:Y:S01]  /*11190*/  S2R R0, SR_TID.X ;  /* 0x0000000000007919 */ /* 0x000ea20000002100 */
[----:B-1----:R-:W-:Y:S01]  /*111a0*/  LEA R3, R8, UR38, 0x3 ;  /* 0x0000002608037c11 */ /* 0x002fe2000f8e18ff */
[----:B------:R-:W-:Y:S01]  /*111b0*/  BSSY B1, `(.L_x_115) ;  /* 0x0000006000017945 */ /* 0x000fe20003800000 */
[----:B--2---:R-:W-:Y:S02]  /*111c0*/  LOP3.LUT R2, R0, 0x7f, RZ, 0xc0, !PT ;  /* 0x0000007f00027812 */ /* 0x004fe400078ec0ff */
[----:B------:R-:W-:Y:S02]  /*111d0*/  SHF.L.U32 R0, R9, 0x1f, RZ ;  /* 0x0000001f09007819 */ /* 0x000fe400000006ff */
[----:B------:R-:W-:Y:S02]  /*111e0*/  ISETP.NE.AND P1, PT, R2, RZ, PT ;  /* 0x000000ff0200720c */ /* 0x000fe40003f25270 */
[----:B------:R-:W1:Y:S02]  /*111f0*/  SYNCS.PHASECHK.TRANS64.TRYWAIT P0, [R3+URZ+0x38860], R0 ;  /* 0x03886000030075a7 */ /* 0x000e64000800017f */
[----:B-1----:R-:W-:Y:S09]  /*11200*/  @!P0 BRA `(.L_x_116) ;  /* 0x0000001800488947 */ /* 0x002ff20003800000 */
.L_x_163:
[----:B------:R-:W-:Y:S05]  /*11210*/  BSYNC B1 ;  /* 0x0000000000017941 */ /* 0x000fea0003800000 */
.L_x_115:
[----:B------:R-:W-:Y:S04]  /*11220*/  BSSY B1, `(.L_x_117) ;  /* 0x0000008000017945 */ /* 0x000fe80003800000 */
[----:B------:R-:W-:Y:S05]  /*11230*/  @P1 BRA `(.L_x_118) ;  /* 0x0000000000181947 */ /* 0x000fea0003800000 */
[----:B------:R-:W2:Y:S01]  /*11240*/  S2R R2, SR_TID.X ;  /* 0x0000000000027919 */ /* 0x000ea20000002100 */
[----:B-1----:R-:W-:-:S04]  /*11250*/  IMAD.MOV.U32 R0, RZ, RZ, 0xa000 ;  /* 0x0000a000ff007424 */ /* 0x002fc800078e00ff */
[----:B------:R3:W-:Y:S01]  /*11260*/  SYNCS.ARRIVE.TRANS64 RZ, [R3+URZ+0x38850], R0 ;  /* 0x0388500003ff79a7 */ /* 0x0007e2000800003f */
[----:B--2---:R-:W-:-:S13]  /*11270*/  LOP3.LUT P0, RZ, R2, 0x1f, RZ, 0xc0, !PT ;  /* 0x0000001f02ff7812 */ /* 0x004fda000780c0ff */
[----:B---3--:R-:W-:Y:S05]  /*11280*/  @!P0 BRA `(.L_x_118) ;  /* 0x0000000000048947 */ /* 0x008fea0003800000 */
[----:B------:R-:W-:Y:S01]  /*11290*/  BPT.TRAP 0x1 ;  /* 0x000000040000795c */ /* 0x000fe20000300000 */
.L_x_118:
[----:B------:R-:W-:Y:S05]  /*112a0*/  BSYNC B1 ;  /* 0x0000000000017941 */ /* 0x000fea0003800000 */
.L_x_117:
[----:B------:R-:W-:Y:S01]  /*112b0*/  R2UR UR4, R8 ;  /* 0x00000000080472ca */ /* 0x000fe200000e0000 */
[----:B------:R-:W-:Y:S01]  /*112c0*/  ULDC.64 UR6, c[0x0][0x198] ;  /* 0x0000660000067ab9 */ /* 0x000fe20000000a00 */
[----:B------:R-:W-:Y:S01]  /*112d0*/  R2UR UR9, R3 ;  /* 0x00000000030972ca */ /* 0x000fe200000e0000 */
[----:B------:R-:W-:Y:S01]  /*112e0*/  UIADD3 UR6, UP0, UR6, 0x470, URZ ;  /* 0x0000047006067890 */ /* 0x000fe2000ff1e03f */
[----:B------:R-:W-:Y:S01]  /*112f0*/  PLOP3.LUT P0, PT, PT, PT, PT, 0x80, 0x0 ;  /* 0x000000000000781c */ /* 0x000fe20003f0f070 */
[----:B------:R-:W-:Y:S01]  /*11300*/  IMAD R17, R17, 0x50, RZ ;  /* 0x0000005011117824 */ /* 0x000fe200078e02ff */
[----:B------:R-:W-:Y:S01]  /*11310*/  UMOV UR14, 0x0 ;  /* 0x00000000000e7882 */ /* 0x000fe20000000000 */
[----:B------:R-:W-:Y:S01]  /*11320*/  UIADD3.X UR7, URZ, UR7, URZ, UP0, !UPT ;  /* 0x000000073f077290 */ /* 0x000fe200087fe43f */
[----:B------:R-:W-:Y:S01]  /*11330*/  UMOV UR15, 0x14f00000 ;  /* 0x14f00000000f7882 */ /* 0x000fe20000000000 */
[----:B------:R-:W-:-:S04]  /*11340*/  UMOV UR10, URZ ;  /* 0x0000003f000a7c82 */ /* 0x000fc80008000000 */
[----:B------:R-:W-:Y:S02]  /*11350*/  UIMAD UR4, UR4, 0xa000, UR38 ;  /* 0x0000a000040478a4 */ /* 0x000fe4000f8e0226 */
[----:B------:R-:W-:Y:S02]  /*11360*/  UIADD3 UR9, UR9, 0x38850, URZ ;  /* 0x0003885009097890 */ /* 0x000fe4000fffe03f */
[----:B------:R-:W-:-:S12]  /*11370*/  UIADD3 UR8, UR4, 0x400, URZ ;  /* 0x0000040004087890 */ /* 0x000fd8000fffe03f */
.L_x_119:
[----:B------:R-:W-:-:S13]  /*11380*/  @P0 ELECT P1, URZ, PT ;  /* 0x00000000003f082f */ /* 0x000fda0003820000 */
[----:B------:R-:W-:Y:S01]  /*11390*/  @P1 R2UR UR13, R16 ;  /* 0x00000000100d12ca */ /* 0x000fe200000e0000 */
[----:B------:R-:W-:Y:S01]  /*113a0*/  UMOV UR12, UR36 ;  /* 0x00000024000c7c82 */ /* 0x000fe20008000000 */
[----:B------:R-:W-:Y:S02]  /*113b0*/  @P1 R2UR UR11, R17 ;  /* 0x00000000110b12ca */ /* 0x000fe400000e0000 */
[----:B------:R-:W-:Y:S02]  /*113c0*/  @P1 PLOP3.LUT P0, PT, P1, PT, PT, 0x8, 0x0 ;  /* 0x000000000000181c */ /* 0x000fe40000f0e170 */
[----:B------:R-:W-:-:S09]  /*113d0*/  PLOP3.LUT P1, PT, PT, PT, PT, 0x8, 0x0 ;  /* 0x000000000000781c */ /* 0x000fd20003f2e170 */
[----:B------:R2:W-:Y:S02]  /*113e0*/  UTMALDG.4D [UR8], [UR6], desc[UR14] ;  /* 0x00000e08060075b4 */ /* 0x0005e40008019000 */
[----:B--2---:R-:W-:Y:S05]  /*113f0*/  @P0 BRA.U.ANY `(.L_x_119) ;  /* 0xfffffffd00e00947 */ /* 0x004fea000393ffff */
[----:B------:R-:W-:Y:S01]  /*11400*/  PLOP3.LUT P0, PT, PT, PT, PT, 0x80, 0x0 ;  /* 0x000000000000781c */ /* 0x000fe20003f0f070 */
[----:B------:R-:W-:Y:S01]  /*11410*/  UIADD3 UR8, UR4, 0x2c00, URZ ;  /* 0x00002c0004087890 */ /* 0x000fe2000fffe03f */
[----:B------:R-:W-:Y:S01]  /*11420*/  UMOV UR14, 0x0 ;  /* 0x00000000000e7882 */ /* 0x000fe20000000000 */
[----:B------:R-:W-:Y:S01]  /*11430*/  UMOV UR15, 0x14f00000 ;  /* 0x14f00000000f7882 */ /* 0x000fe20000000000 */
[----:B------:R-:W-:-:S09]  /*11440*/  UMOV UR10, 0x40 ;  /* 0x00000040000a7882 */ /* 0x000fd20000000000 */
.L_x_120:
        /* <DEDUP_REMOVED lines=13> */
.L_x_121:
        /* <DEDUP_REMOVED lines=10> */
[----:B------:R-:W-:Y:S02]  /*115c0*/  UMOV UR5, 0x14f00000 ;  /* 0x14f0000000057882 */ /* 0x000fe40000000000 */
[----:B------:R-:W-:Y:S01]  /*115d0*/  UMOV UR4, 0x0 ;  /* 0x0000000000047882 */ /* 0x000fe20000000000 */
[----:B------:R-:W-:-:S08]  /*115e0*/  UMOV UR10, 0xc0 ;  /* 0x000000c0000a7882 */ /* 0x000fd00000000000 */
.L_x_122:
        /* <DEDUP_REMOVED lines=8> */
.L_x_114:
[----:B------:R-:W-:Y:S05]  /*11670*/  BSYNC B0 ;  /* 0x0000000000007941 */ /* 0x000fea0003800000 */
.L_x_113:
[----:B-1----:R-:W-:Y:S01]  /*11680*/  IADD3 R0, R8, 0x1, RZ ;  /* 0x0000000108007810 */ /* 0x002fe20007ffe0ff */
[----:B------:R-:W-:-:S03]  /*11690*/  IMAD.MOV.U32 R3, RZ, RZ, RZ ;  /* 0x000000ffff037224 */ /* 0x000fc600078e00ff */
[----:B------:R-:W-:-:S04]  /*116a0*/  ISETP.NE.AND P0, PT, R0, 0x2, PT ;  /* 0x000000020000780c */ /* 0x000fc80003f05270 */
[----:B------:R-:W-:Y:S02]  /*116b0*/  SEL R2, RZ, 0x1, P0 ;  /* 0x00000001ff027807 */ /* 0x000fe40000000000 */
[----:B------:R-:W-:Y:S02]  /*116c0*/  SEL R0, R0, RZ, P0 ;  /* 0x000000ff00007207 */ /* 0x000fe40000000000 */
[----:B------:R-:W-:-:S07]  /*116d0*/  LOP3.LUT R9, R9, R2, RZ, 0x3c, !PT ;  /* 0x0000000209097212 */ /* 0x000fce00078e3cff */
.L_x_38:
[----:B------:R-:W1:Y:S01]  /*116e0*/  S2R R5, SR_CgaCtaId ;  /* 0x0000000000057919 */ /* 0x000e620000008800 */
[----:B------:R-:W-:Y:S02]  /*116f0*/  MOV R2, 0x400 ;  /* 0x0000040000027802 */ /* 0x000fe40000000f00 */
[----:B------:R-:W-:Y:S02]  /*11700*/  SHF.L.U32 R3, R3, 0x1f, RZ ;  /* 0x0000001f03037819 */ /* 0x000fe400000006ff */
[----:B-1----:R-:W-:-:S04]  /*11710*/  LEA R2, R5, R2, 0x18 ;  /* 0x0000000205027211 */ /* 0x002fc800078ec0ff */
[----:B------:R-:W1:Y:S02]  /*11720*/  SYNCS.PHASECHK.TRANS64.TRYWAIT P0, [R2+URZ+0x38820], R3 ;  /* 0x03882003020075a7 */ /* 0x000e64000800017f */
[----:B-1----:R-:W-:Y:S05]  /*11730*/  @!P0 BRA `(.L_x_123) ;  /* 0x0000001400108947 */ /* 0x002fea0003800000 */
.L_x_164:
[----:B------:R-:W-:-:S03]  /*11740*/  UMOV UR4, 0xffffffff ;  /* 0xffffffff00047882 */ /* 0x000fc60000000000 */
[----:B------:R-:W-:Y:S05]  /*11750*/  BRA.DIV UR4, `(.L_x_124) ;  /* 0x00000016041c7947 */ /* 0x000fea000b800000 */
[----:B-1----:R-:W1:Y:S02]  /*11760*/  S2R R3, SR_TID.X ;  /* 0x0000000000037919 */ /* 0x002e640000002100 */
[----:B-1----:R-:W-:-:S04]  /*11770*/  SHF.R.U32.HI R3, RZ, 0x5, R3 ;  /* 0x00000005ff037819 */ /* 0x002fc80000011603 */
[----:B------:R-:W-:-:S05]  /*11780*/  LOP3.LUT R3, R3, 0x3, RZ, 0xc0, !PT ;  /* 0x0000000303037812 */ /* 0x000fca00078ec0ff */
[----:B------:R1:W2:Y:S02]  /*11790*/  SHFL.IDX PT, R14, R3, RZ, 0x1f ;  /* 0x00001fff030e7589 */ /* 0x0002a400000e0000 */
.L_x_167:
[----:B--2---:R-:W-:-:S13]  /*117a0*/  ISETP.NE.AND P0, PT, R14, RZ, PT ;  /* 0x000000ff0e00720c */ /* 0x004fda0003f05270 */
[----:B------:R-:W-:Y:S05]  /*117b0*/  @P0 BRA `(.L_x_10) ;  /* 0x0000000000880947 */ /* 0x000fea0003800000 */
[----:B------:R-:W-:-:S03]  /*117c0*/  UMOV UR4, 0xffffffff ;  /* 0xffffffff00047882 */ /* 0x000fc60000000000 */
[----:B------:R-:W-:Y:S05]  /*117d0*/  BRA.DIV UR4, `(.L_x_125) ;  /* 0x0000001604307947 */ /* 0x000fea000b800000 */
[----:B------:R-:W-:-:S13]  /*117e0*/  ELECT P6, URZ, PT ;  /* 0x00000000003f782f */ /* 0x000fda00038c0000 */
.L_x_170:
[----:B------:R-:W-:Y:S05]  /*117f0*/  @!P6 BRA `(.L_x_10) ;  /* 0x000000000078e947 */ /* 0x000fea0003800000 */
[----:B-1----:R-:W2:Y:S02]  /*11800*/  LDL.LU R3, [R1+0x14] ;  /* 0x0000140001037983 */ /* 0x002ea40000300800 */
[----:B--2---:R-:W-:-:S04]  /*11810*/  LOP3.LUT R3, R3, 0x2, RZ, 0xfc, !PT ;  /* 0x0000000203037812 */ /* 0x004fc800078efcff */
[----:B------:R-:W-:-:S13]  /*11820*/  ISETP.NE.AND P2, PT, R3, 0x3, PT ;  /* 0x000000030300780c */ /* 0x000fda0003f45270 */
[----:B------:R-:W-:Y:S05]  /*11830*/  @!P2 BRA `(.L_x_126) ;  /* 0x000000000004a947 */ /* 0x000fea0003800000 */
[----:B------:R-:W-:Y:S01]  /*11840*/  BPT.TRAP 0x1 ;  /* 0x000000040000795c */ /* 0x000fe20000300000 */
.L_x_126:
[----:B------:R-:W-:Y:S01]  /*11850*/  VIADD R7, R2, 0x38840 ;  /* 0x0003884002077836 */ /* 0x000fe20000000000 */
[----:B------:R-:W-:Y:S02]  /*11860*/  SHF.L.U32 R5, R9, 0x1f, RZ ;  /* 0x0000001f09057819 */ /* 0x000fe400000006ff */
[C---:B------:R-:W-:Y:S01]  /*11870*/  IADD3 R3, R0.reuse, 0x1, RZ ;  /* 0x0000000100037810 */ /* 0x040fe20007ffe0ff */
[----:B------:R-:W-:-:S03]  /*11880*/  IMAD R6, R0, 0x8, R7 ;  /* 0x0000000800067824 */ /* 0x000fc600078e0207 */
[C---:B------:R-:W-:Y:S01]  /*11890*/  ISETP.NE.AND P1, PT, R3.reuse, 0x2, PT ;  /* 0x000000020300780c */ /* 0x040fe20003f25270 */
[----:B------:R-:W1:Y:S03]  /*118a0*/  SYNCS.PHASECHK.TRANS64.TRYWAIT P0, [R6+URZ], R5 ;  /* 0x00000005060075a7 */ /* 0x000e66000800017f */
[----:B------:R-:W-:Y:S02]  /*118b0*/  SEL R4, RZ, 0x1, P1 ;  /* 0x00000001ff047807 */ /* 0x000fe40000800000 */
[----:B------:R-:W-:Y:S02]  /*118c0*/  SEL R8, R3, RZ, P1 ;  /* 0x000000ff03087207 */ /* 0x000fe40000800000 */
[----:B------:R-:W-:-:S03]  /*118d0*/  LOP3.LUT R4, R9, R4, RZ, 0x3c, !PT ;  /* 0x0000000409047212 */ /* 0x000fc600078e3cff */
[----:B------:R-:W-:Y:S01]  /*118e0*/  IMAD R3, R8, 0x8, R7 ;  /* 0x0000000808037824 */ /* 0x000fe200078e0207 */
[----:B------:R-:W-:Y:S01]  /*118f0*/  SHF.L.U32 R4, R4, 0x1f, RZ ;  /* 0x0000001f04047819 */ /* 0x000fe200000006ff */
[----:B-1----:R-:W-:Y:S06]  /*11900*/  @!P0 BRA `(.L_x_127) ;  /* 0x0000001400048947 */ /* 0x002fec0003800000 */
.L_x_171:
[----:B------:R-:W2:Y:S02]  /*11910*/  SYNCS.PHASECHK.TRANS64.TRYWAIT P0, [R3+URZ], R4 ;  /* 0x00000004030075a7 */ /* 0x000ea4000800017f */
[----:B--2---:R-:W-:Y:S05]  /*11920*/  @!P0 BRA `(.L_x_128) ;  /* 0x0000001400108947 */ /* 0x004fea0003800000 */
.L_x_172:
[----:B------:R-:W-:Y:S05]  /*11930*/  @!P2 BRA `(.L_x_129) ;  /* 0x000000000004a947 */ /* 0x000fea0003800000 */
[----:B------:R-:W-:Y:S01]  /*11940*/  BPT.TRAP 0x1 ;  /* 0x000000040000795c */ /* 0x000fe20000300000 */
.L_x_129:
[----:B--2---:R-:W-:-:S04]  /*11950*/  VIADD R3, R2, 0x38860 ;  /* 0x0003886002037836 */ /* 0x004fc80000000000 */
[----:B------:R-:W-:-:S04]  /*11960*/  IMAD R0, R0, 0x8, R3 ;  /* 0x0000000800007824 */ /* 0x000fc800078e0203 */
[----:B------:R-:W2:Y:S02]  /*11970*/  SYNCS.PHASECHK.TRANS64.TRYWAIT P0, [R0+URZ], R5 ;  /* 0x00000005000075a7 */ /* 0x000ea4000800017f */
[----:B--2---:R-:W-:Y:S05]  /*11980*/  @!P0 BRA `(.L_x_130) ;  /* 0x00000014000c8947 */ /* 0x004fea0003800000 */
.L_x_173:
[----:B------:R-:W-:-:S07]  /*11990*/  LEA R3, R8, R3, 0x3 ;  /* 0x0000000308037211 */ /* 0x000fce00078e18ff */
.L_x_131:
[----:B---3--:R3:W4:Y:S02]  /*119a0*/  SYNCS.PHASECHK.TRANS64.TRYWAIT P0, [R3+URZ], R4 ;  /* 0x00000004030075a7 */ /* 0x008724000800017f */
[----:B----4-:R-:W-:Y:S05]  /*119b0*/  @!P0 NANOSLEEP.SYNCS 0x989680 ;  /* 0x009896800000895d */ /* 0x010fea0003900000 */
[----:B------:R-:W4:Y:S02]  /*119c0*/  @!P0 SYNCS.PHASECHK.TRANS64 P0, [R3+URZ], R4 ;  /* 0x00000004030085a7 */ /* 0x000f24000800007f */
[----:B----4-:R-:W-:Y:S05]  /*119d0*/  @!P0 BRA `(.L_x_131) ;  /* 0xfffffffc00f08947 */ /* 0x010fea000383ffff */
.L_x_10:
[----:B------:R-:W-:Y:S05]  /*119e0*/  BSYNC B6 ;  /* 0x0000000000067941 */ /* 0x000fea0003800000 */
.L_x_7:
[----:B------:R-:W-:Y:S05]  /*119f0*/  EXIT ;  /* 0x000000000000794d */ /* 0x000fea0003800000 */
.L_x_14:
[----:B------:R-:W-:-:S13]  /*11a00*/  R2UR UR4, R16 ;  /* 0x00000000100472ca */ /* 0x000fda00000e0000 */
[----:B0-----:R-:W-:-:S04]  /*11a10*/  IMAD.U32 R3, RZ, RZ, UR4 ;  /* 0x00000004ff037e24 */ /* 0x001fc8000f8e00ff */
[----:B------:R0:W1:Y:S03]  /*11a20*/  SYNCS.PHASECHK.TRANS64.TRYWAIT P1, [R3+URZ+0x38800], R2 ;  /* 0x03880002030075a7 */ /* 0x000066000802017f */
[----:B-1----:R-:W-:Y:S05]  /*11a30*/  @!P1 NANOSLEEP.SYNCS 0x989680 ;  /* 0x009896800000995d */ /* 0x002fea0003900000 */
[----:B------:R-:W1:Y:S02]  /*11a40*/  @!P1 SYNCS.PHASECHK.TRANS64 P1, [R3+URZ+0x38800], R2 ;  /* 0x03880002030095a7 */ /* 0x000e64000802007f */
[----:B-1----:R-:W-:Y:S05]  /*11a50*/  @!P1 BRA `(.L_x_14) ;  /* 0xfffffffc00e89947 */ /* 0x002fea000383ffff */
[----:B------:R-:W-:Y:S05]  /*11a60*/  BRA `(.L_x_132) ;  /* 0xfffffef800847947 */ /* 0x000fea000383ffff */
.L_x_18:
[----:B------:R-:W-:-:S13]  /*11a70*/  R2UR UR4, R16 ;  /* 0x00000000100472ca */ /* 0x000fda00000e0000 */
[----:B0-----:R-:W-:-:S04]  /*11a80*/  IMAD.U32 R3, RZ, RZ, UR4 ;  /* 0x00000004ff037e24 */ /* 0x001fc8000f8e00ff */
[----:B------:R0:W2:Y:S03]  /*11a90*/  SYNCS.PHASECHK.TRANS64.TRYWAIT P2, [R3+URZ+0x38830], R2 ;  /* 0x03883002030075a7 */ /* 0x0000a6000804017f */
[----:B--2---:R-:W-:Y:S05]  /*11aa0*/  @!P2 NANOSLEEP.SYNCS 0x989680 ;  /* 0x009896800000a95d */ /* 0x004fea0003900000 */
[----:B------:R-:W2:Y:S02]  /*11ab0*/  @!P2 SYNCS.PHASECHK.TRANS64 P2, [R3+URZ+0x38830], R2 ;  /* 0x038830020300a5a7 */ /* 0x000ea4000804007f */
[----:B--2---:R-:W-:Y:S05]  /*11ac0*/  @!P2 BRA `(.L_x_18) ;  /* 0xfffffffc00e8a947 */ /* 0x004fea000383ffff */
[----:B------:R-:W-:Y:S05]  /*11ad0*/  BRA `(.L_x_17) ;  /* 0xfffffef800a07947 */ /* 0x000fea000383ffff */
.L_x_23:
[----:B------:R-:W-:-:S13]  /*11ae0*/  R2UR UR6, R215 ;  /* 0x00000000d70672ca */ /* 0x000fda00000e0000 */
[----:B-1----:R-:W-:-:S04]  /*11af0*/  IMAD.U32 R7, RZ, RZ, UR6 ;  /* 0x00000006ff077e24 */ /* 0x002fc8000f8e00ff */
[----:B------:R1:W2:Y:S03]  /*11b00*/  SYNCS.PHASECHK.TRANS64.TRYWAIT P2, [R7+URZ+0x38830], R2 ;  /* 0x03883002070075a7 */ /* 0x0002a6000804017f */
[----:B--2---:R-:W-:Y:S05]  /*11b10*/  @!P2 NANOSLEEP.SYNCS 0x989680 ;  /* 0x009896800000a95d */ /* 0x004fea0003900000 */
[----:B------:R-:W2:Y:S02]  /*11b20*/  @!P2 SYNCS.PHASECHK.TRANS64 P2, [R7+URZ+0x38830], R2 ;  /* 0x038830020700a5a7 */ /* 0x000ea4000804007f */
[----:B--2---:R-:W-:Y:S05]  /*11b30*/  @!P2 BRA `(.L_x_23) ;  /* 0xfffffffc00e8a947 */ /* 0x004fea000383ffff */
[----:B------:R-:W-:Y:S05]  /*11b40*/  BRA `(.L_x_22) ;  /* 0xffffff3c00ec7947 */ /* 0x000fea000383ffff */
.L_x_27:
[----:B-1----:R-:W-:-:S04]  /*11b50*/  MOV R3, UR7 ;  /* 0x0000000700037c02 */ /* 0x002fc80008000f00 */
[----:B------:R1:W2:Y:S03]  /*11b60*/  SYNCS.PHASECHK.TRANS64.TRYWAIT P2, [R3+URZ+0x38850], R0 ;  /* 0x03885000030075a7 */ /* 0x0002a6000804017f */
[----:B--2---:R-:W-:Y:S05]  /*11b70*/  @!P2 NANOSLEEP.SYNCS 0x989680 ;  /* 0x009896800000a95d */ /* 0x004fea0003900000 */
[----:B------:R-:W2:Y:S02]  /*11b80*/  @!P2 SYNCS.PHASECHK.TRANS64 P2, [R3+URZ+0x38850], R0 ;  /* 0x038850000300a5a7 */ /* 0x000ea4000804007f */
[----:B--2---:R-:W-:Y:S05]  /*11b90*/  @!P2 BRA `(.L_x_27) ;  /* 0xfffffffc00eca947 */ /* 0x004fea000383ffff */
[----:B------:R-:W-:Y:S05]  /*11ba0*/  BRA `(.L_x_26) ;  /* 0xffffff6800247947 */ /* 0x000fea000383ffff */
.L_x_32:
[----:B-1----:R1:W2:Y:S02]  /*11bb0*/  SYNCS.PHASECHK.TRANS64.TRYWAIT P0, [R11+URZ+0x38850], R8 ;  /* 0x038850080b0075a7 */ /* 0x0022a4000800017f */
[----:B--2---:R-:W-:Y:S05]  /*11bc0*/  @!P0 NANOSLEEP.SYNCS 0x989680 ;  /* 0x009896800000895d */ /* 0x004fea0003900000 */
[----:B------:R-:W2:Y:S02]  /*11bd0*/  @!P0 SYNCS.PHASECHK.TRANS64 P0, [R11+URZ+0x38850], R8 ;  /* 0x038850080b0085a7 */ /* 0x000ea4000800007f */
[----:B--2---:R-:W-:Y:S05]  /*11be0*/  @!P0 BRA `(.L_x_32) ;  /* 0xfffffffc00f08947 */ /* 0x004fea000383ffff */
[----:B------:R-:W-:Y:S05]  /*11bf0*/  BRA `(.L_x_31) ;  /* 0xffffff84005c7947 */ /* 0x000fea000383ffff */
.L_x_43:
[----:B------:R-:W-:Y:S01]  /*11c00*/  IMAD.MOV.U32 R13, RZ, RZ, R0 ;  /* 0x000000ffff0d7224 */ /* 0x000fe200078e0000 */
[----:B------:R-:W-:Y:S01]  /*11c10*/  MOV R15, 0xffffffff ;  /* 0xffffffff000f7802 */ /* 0x000fe20000000f00 */
[----:B------:R-:W-:Y:S02]  /*11c20*/  IMAD.MOV.U32 R12, RZ, RZ, RZ ;  /* 0x000000ffff0c7224 */ /* 0x000fe400078e00ff */
[----:B------:R-:W-:-:S07]  /*11c30*/  IMAD.MOV.U32 R11, RZ, RZ, 0x1f ;  /* 0x0000001fff0b7424 */ /* 0x000fce00078e00ff */
[----:B------:R-:W-:Y:S05]  /*11c40*/  WARPSYNC.COLLECTIVE R15, `(.L_x_133) ;  /* 0x000000000f087348 */ /* 0x000fea0003c00000 */
[----:B------:R0:W1:Y:S02]  /*11c50*/  SHFL.IDX P6, R14, R13, R12, R11 ;  /* 0x0000000c0d0e7389 */ /* 0x00006400000c000b */
[----:B01----:R-:W-:Y:S01]  /*11c60*/  ENDCOLLECTIVE ;  /* 0x000000000000791b */ /* 0x003fe20003800000 */
.L_x_133:
[----:B------:R-:W-:Y:S05]  /*11c70*/  BRA `(.L_x_134) ;  /* 0xffffffc000047947 */ /* 0x000fea000383ffff */
.L_x_45:
[----:B------:R-:W-:Y:S01]  /*11c80*/  BSSY B0, `(.L_x_135) ;  /* 0x0000006000007945 */ /* 0x000fe20003800000 */
[----:B------:R-:W-:-:S07]  /*11c90*/  IMAD.MOV.U32 R15, RZ, RZ, -0x1 ;  /* 0xffffffffff0f7424 */ /* 0x000fce00078e00ff */
[----:B0-----:R-:W-:Y:S05]  /*11ca0*/  WARPSYNC.COLLECTIVE R15, `(.L_x_136) ;  /* 0x000000000f0c7348 */ /* 0x001fea0003c00000 */
[----:B------:R-:W-:Y:S02]  /*11cb0*/  ELECT P6, UR62, PT ;  /* 0x00000000003e782f */ /* 0x000fe400038c0000 */
[----:B------:R-:W-:Y:S01]  /*11cc0*/  MOV R14, UR62 ;  /* 0x0000003e000e7c02 */ /* 0x000fe20008000f00 */
[----:B0-----:R-:W-:Y:S10]  /*11cd0*/  ENDCOLLECTIVE ;  /* 0x000000000000791b */ /* 0x001ff40003800000 */
.L_x_136:
[----:B------:R-:W-:Y:S05]  /*11ce0*/  BSYNC B0 ;  /* 0x0000000000007941 */ /* 0x000fea0003800000 */
.L_x_135:
[----:B------:R-:W-:Y:S05]  /*11cf0*/  BRA `(.L_x_137) ;  /* 0xffffffc000047947 */ /* 0x000fea000383ffff */
.L_x_47:
[----:B0-----:R-:W-:-:S04]  /*11d00*/  IMAD.U32 R3, RZ, RZ, UR38 ;  /* 0x00000026ff037e24 */ /* 0x001fc8000f8e00ff */
[----:B------:R0:W1:Y:S03]  /*11d10*/  SYNCS.PHASECHK.TRANS64.TRYWAIT P0, [R3+URZ+0x38840], R0 ;  /* 0x03884000030075a7 */ /* 0x000066000800017f */
[----:B-1----:R-:W-:Y:S05]  /*11d20*/  @!P0 NANOSLEEP.SYNCS 0x989680 ;  /* 0x009896800000895d */ /* 0x002fea0003900000 */
[----:B------:R-:W1:Y:S02]  /*11d30*/  @!P0 SYNCS.PHASECHK.TRANS64 P0, [R3+URZ+0x38840], R0 ;  /* 0x03884000030085a7 */ /* 0x000e64000800007f */
[----:B-1----:R-:W-:Y:S05]  /*11d40*/  @!P0 BRA `(.L_x_47) ;  /* 0xfffffffc00ec8947 */ /* 0x002fea000383ffff */
[----:B------:R-:W-:Y:S05]  /*11d50*/  BRA `(.L_x_138) ;  /* 0xffffffc0005c7947 */ /* 0x000fea000383ffff */
.L_x_50:
[----:B------:R-:W-:Y:S01]  /*11d60*/  IMAD R8, R11, 0x80, R8 ;  /* 0x000000800b087824 */ /* 0x000fe200078e0208 */
[----:B------:R-:W-:Y:S01]  /*11d70*/  MOV R13, R6 ;  /* 0x00000006000d7202 */ /* 0x000fe20000000f00 */
[----:B------:R-:W-:Y:S02]  /*11d80*/  IMAD.MOV.U32 R12, RZ, RZ, RZ ;  /* 0x000000ffff0c7224 */ /* 0x000fe400078e00ff */
[----:B------:R-:W-:Y:S02]  /*11d90*/  IMAD.MOV.U32 R11, RZ, RZ, 0x181f ;  /* 0x0000181fff0b7424 */ /* 0x000fe400078e00ff */
[----:B------:R-:W-:Y:S02]  /*11da0*/  IMAD.MOV.U32 R15, RZ, RZ, -0x1 ;  /* 0xffffffffff0f7424 */ /* 0x000fe400078e00ff */
[----:B------:R-:W-:-:S07]  /*11db0*/  VIADD R5, R8, 0x10 ;  /* 0x0000001008057836 */ /* 0x000fce0000000000 */
[----:B------:R-:W-:Y:S05]  /*11dc0*/  WARPSYNC.COLLECTIVE R15, `(.L_x_139) ;  /* 0x000000000f087348 */ /* 0x000fea0003c00000 */
[----:B------:R0:W1:Y:S02]  /*11dd0*/  SHFL.IDX P6, R14, R13, R12, R11 ;  /* 0x0000000c0d0e7389 */ /* 0x00006400000c000b */
[----:B01----:R-:W-:Y:S01]  /*11de0*/  ENDCOLLECTIVE ;  /* 0x000000000000791b */ /* 0x003fe20003800000 */
.L_x_139:
[----:B------:R-:W-:Y:S01]  /*11df0*/  IMAD.MOV.U32 R13, RZ, RZ, R7 ;  /* 0x000000ffff0d7224 */ /* 0x000fe200078e0007 */
[----:B------:R-:W-:-:S07]  /*11e00*/  MOV R2, R14 ;  /* 0x0000000e00027202 */ /* 0x000fce0000000f00 */
[----:B------:R-:W-:Y:S05]  /*11e10*/  WARPSYNC.COLLECTIVE R15, `(.L_x_140) ;  /* 0x000000000f087348 */ /* 0x000fea0003c00000 */
[----:B------:R0:W1:Y:S02]  /*11e20*/  SHFL.IDX P6, R14, R13, R12, R11 ;  /* 0x0000000c0d0e7389 */ /* 0x00006400000c000b */
[----:B01----:R-:W-:Y:S01]  /*11e30*/  ENDCOLLECTIVE ;  /* 0x000000000000791b */ /* 0x003fe20003800000 */
.L_x_140:
[----:B------:R-:W-:Y:S01]  /*11e40*/  ULDC UR4, c[0x0][0x288] ;  /* 0x0000a20000047ab9 */ /* 0x000fe20000000800 */
[----:B------:R-:W-:Y:S01]  /*11e50*/  ULDC.64 UR6, c[0x0][0x208] ;  /* 0x0000820000067ab9 */ /* 0x000fe20000000a00 */
[----:B------:R-:W-:-:S05]  /*11e60*/  IMAD R0, R20, UR4, RZ ;  /* 0x0000000414007c24 */ /* 0x000fca000f8e02ff */
[----:B------:R-:W-:Y:S02]  /*11e70*/  ISETP.GE.AND P4, PT, R8, R0, PT ;  /* 0x000000000800720c */ /* 0x000fe40003f86270 */
[----:B------:R-:W-:Y:S01]  /*11e80*/  MOV R13, R6 ;  /* 0x00000006000d7202 */ /* 0x000fe20000000f00 */
[----:B------:R-:W-:-:S10]  /*11e90*/  IMAD.MOV.U32 R12, RZ, RZ, 0x1 ;  /* 0x00000001ff0c7424 */ /* 0x000fd400078e00ff */
[----:B------:R-:W-:Y:S01]  /*11ea0*/  @!P4 LEA R21, R9, UR38, 0x1 ;  /* 0x000000260915cc11 */ /* 0x000fe2000f8e08ff */
[----:B------:R-:W-:-:S05]  /*11eb0*/  IMAD.MOV.U32 R3, RZ, RZ, R14 ;  /* 0x000000ffff037224 */ /* 0x000fca00078e000e */
[----:B------:R-:W-:-:S04]  /*11ec0*/  LOP3.LUT R3, R3, R2, RZ, 0x3c, !PT ;  /* 0x0000000203037212 */ /* 0x000fc800078e3cff */
[----:B------:R-:W-:-:S04]  /*11ed0*/  LOP3.LUT R2, R3, R2, RZ, 0x3c, !PT ;  /* 0x0000000203027212 */ /* 0x000fc800078e3cff */
[----:B------:R-:W-:-:S03]  /*11ee0*/  LOP3.LUT R3, R3, R2, RZ, 0x3c, !PT ;  /* 0x0000000203037212 */ /* 0x000fc600078e3cff */
[----:B------:R-:W-:-:S05]  /*11ef0*/  @!P4 IMAD.WIDE.U32 R2, R10, 0x2, R2 ;  /* 0x000000020a02c825 */ /* 0x000fca00078e0002 */
[----:B------:R-:W-:Y:S01]  /*11f00*/  @!PT LDS RZ, [RZ] ;  /* 0x00000000fffff984 */ /* 0x000fe20000000800 */
[----:B------:R-:W-:Y:S01]  /*11f10*/  @!PT LDS RZ, [RZ] ;  /* 0x00000000fffff984 */ /* 0x000fe20000000800 */
[----:B------:R-:W-:Y:S01]  /*11f20*/  @!PT LDS RZ, [RZ] ;  /* 0x00000000fffff984 */ /* 0x000fe20000000800 */
[----:B------:R0:W-:Y:S04]  /*11f30*/  @!P4 LDGSTS.E.BYPASS.LTC128B.128 [R21+0x14400], desc[UR6][R2.64], !P3 ;  /* 0x144000000215cfae */ /* 0x0001e8000d901d46 */
[----:B------:R0:W-:Y:S04]  /*11f40*/  @!P4 LDGSTS.E.BYPASS.LTC128B.128 [R21+0x18400], desc[UR6][R2.64+0x80], !P0 ;  /* 0x184000800215cfae */ /* 0x0001e8000c101d46 */
[----:B------:R0:W-:Y:S04]  /*11f50*/  @!P4 LDGSTS.E.BYPASS.LTC128B.128 [R21+0x1c400], desc[UR6][R2.64+0x100], !P1 ;  /* 0x1c4001000215cfae */ /* 0x0001e8000c901d46 */
[----:B------:R0:W-:Y:S01]  /*11f60*/  @!P4 LDGSTS.E.BYPASS.LTC128B.128 [R21+0x20400], desc[UR6][R2.64+0x180], !P2 ;  /* 0x204001800215cfae */ /* 0x0001e2000d101d46 */
[----:B------:R-:W-:-:S13]  /*11f70*/  ISETP.GE.AND P4, PT, R5, R0, PT ;  /* 0x000000000500720c */ /* 0x000fda0003f86270 */
[----:B0-----:R-:W-:Y:S05]  /*11f80*/  WARPSYNC.COLLECTIVE R15, `(.L_x_141) ;  /* 0x000000000f087348 */ /* 0x001fea0003c00000 */
[----:B------:R1:W2:Y:S02]  /*11f90*/  SHFL.IDX P6, R14, R13, R12, R11 ;  /* 0x0000000c0d0e7389 */ /* 0x0002a400000c000b */
[----:B012---:R-:W-:Y:S01]  /*11fa0*/  ENDCOLLECTIVE ;  /* 0x000000000000791b */ /* 0x007fe20003800000 */
.L_x_141:
[----:B------:R-:W-:Y:S01]  /*11fb0*/  VIADD R3, R8, 0x20 ;  /* 0x0000002008037836 */ /* 0x000fe20000000000 */
[----:B------:R-:W-:Y:S01]  /*11fc0*/  @!P4 LEA R20, R9, UR38, 0x1 ;  /* 0x000000260914cc11 */ /* 0x000fe2000f8e08ff */
[----:B------:R-:W-:Y:S02]  /*11fd0*/  IMAD.MOV.U32 R13, RZ, RZ, R7 ;  /* 0x000000ffff0d7224 */ /* 0x000fe400078e0007 */
[----:B------:R-:W-:-:S07]  /*11fe0*/  IMAD.MOV.U32 R5, RZ, RZ, R14 ;  /* 0x000000ffff057224 */ /* 0x000fce00078e000e */
[----:B------:R-:W-:Y:S05]  /*11ff0*/  WARPSYNC.COLLECTIVE R15, `(.L_x_142) ;  /* 0x000000000f087348 */ /* 0x000fea0003c00000 */
[----:B------:R0:W1:Y:S02]  /*12000*/  SHFL.IDX P6, R14, R13, R12, R11 ;  /* 0x0000000c0d0e7389 */ /* 0x00006400000c000b */
[----:B01----:R-:W-:Y:S01]  /*12010*/  ENDCOLLECTIVE ;  /* 0x000000000000791b */ /* 0x003fe20003800000 */
.L_x_142:
[----:B------:R-:W-:Y:S01]  /*12020*/  ULDC.64 UR4, c[0x0][0x208] ;  /* 0x0000820000047ab9 */ /* 0x000fe20000000a00 */
[----:B------:R-:W-:Y:S02]  /*12030*/  IMAD.MOV.U32 R13, RZ, RZ, R6 ;  /* 0x000000ffff0d7224 */ /* 0x000fe400078e0006 */
[----:B------:R-:W-:Y:S01]  /*12040*/  IMAD.MOV.U32 R12, RZ, RZ, 0x2 ;  /* 0x00000002ff0c7424 */ /* 0x000fe200078e00ff */
[----:B------:R-:W-:-:S05]  /*12050*/  MOV R4, R14 ;  /* 0x0000000e00047202 */ /* 0x000fca0000000f00 */
        /* <DEDUP_REMOVED lines=12> */
.L_x_143:
[----:B------:R-:W-:Y:S01]  /*12120*/  VIADD R5, R8, 0x30 ;  /* 0x0000003008057836 */ /* 0x000fe20000000000 */
[----:B------:R-:W-:Y:S01]  /*12130*/  @!P4 LEA R21, R9, UR38, 0x1 ;  /* 0x000000260915cc11 */ /* 0x000fe2000f8e08ff */
[----:B------:R-:W-:Y:S01]  /*12140*/  IMAD.MOV.U32 R13, RZ, RZ, R7 ;  /* 0x000000ffff0d7224 */ /* 0x000fe200078e0007 */
[----:B------:R-:W-:-:S07]  /*12150*/  MOV R3, R14 ;  /* 0x0000000e00037202 */ /* 0x000fce0000000f00 */
[----:B------:R-:W-:Y:S05]  /*12160*/  WARPSYNC.COLLECTIVE R15, `(.L_x_144) ;  /* 0x000000000f087348 */ /* 0x000fea0003c00000 */
[----:B------:R0:W1:Y:S02]  /*12170*/  SHFL.IDX P6, R14, R13, R12, R11 ;  /* 0x0000000c0d0e7389 */ /* 0x00006400000c000b */
[----:B01----:R-:W-:Y:S01]  /*12180*/  ENDCOLLECTIVE ;  /* 0x000000000000791b */ /* 0x003fe20003800000 */
.L_x_144:
[----:B------:R-:W-:Y:S01]  /*12190*/  ULDC.64 UR4, c[0x0][0x208] ;  /* 0x0000820000047ab9 */ /* 0x000fe20000000a00 */
[----:B------:R-:W-:Y:S01]  /*121a0*/  MOV R13, R6 ;  /* 0x00000006000d7202 */ /* 0x000fe20000000f00 */
[----:B------:R-:W-:Y:S02]  /*121b0*/  IMAD.MOV.U32 R12, RZ, RZ, 0x3 ;  /* 0x00000003ff0c7424 */ /* 0x000fe400078e00ff */
[----:B------:R-:W-:-:S04]  /*121c0*/  IMAD.MOV.U32 R2, RZ, RZ, R14 ;  /* 0x000000ffff027224 */ /* 0x000fc800078e000e */
        /* <DEDUP_REMOVED lines=12> */
.L_x_145:
[----:B------:R-:W-:Y:S01]  /*12290*/  VIADD R3, R8, 0x40 ;  /* 0x0000004008037836 */ /* 0x000fe20000000000 */
[----:B------:R-:W-:Y:S01]  /*122a0*/  @!P4 LEA R20, R9, UR38, 0x1 ;  /* 0x000000260914cc11 */ /* 0x000fe2000f8e08ff */
[----:B------:R-:W-:Y:S02]  /*122b0*/  IMAD.MOV.U32 R13, RZ, RZ, R7 ;  /* 0x000000ffff0d7224 */ /* 0x000fe400078e0007 */
[----:B------:R-:W-:-:S07]  /*122c0*/  IMAD.MOV.U32 R5, RZ, RZ, R14 ;  /* 0x000000ffff057224 */ /* 0x000fce00078e000e */
[----:B------:R-:W-:Y:S05]  /*122d0*/  WARPSYNC.COLLECTIVE R15, `(.L_x_146) ;  /* 0x000000000f087348 */ /* 0x000fea0003c00000 */
[----:B------:R0:W1:Y:S02]  /*122e0*/  SHFL.IDX P6, R14, R13, R12, R11 ;  /* 0x0000000c0d0e7389 */ /* 0x00006400000c000b */
[----:B01----:R-:W-:Y:S01]  /*122f0*/  ENDCOLLECTIVE ;  /* 0x000000000000791b */ /* 0x003fe20003800000 */
.L_x_146:
        /* <DEDUP_REMOVED lines=16> */
.L_x_147:
[----:B------:R-:W-:Y:S01]  /*12400*/  VIADD R5, R8, 0x50 ;  /* 0x0000005008057836 */ /* 0x000fe20000000000 */
[----:B------:R-:W-:Y:S01]  /*12410*/  @!P4 LEA R21, R9, UR38, 0x1 ;  /* 0x000000260915cc11 */ /* 0x000fe2000f8e08ff */
[----:B------:R-:W-:Y:S01]  /*12420*/  IMAD.MOV.U32 R13, RZ, RZ, R7 ;  /* 0x000000ffff0d7224 */ /* 0x000fe200078e0007 */
[----:B------:R-:W-:-:S07]  /*12430*/  MOV R3, R14 ;  /* 0x0000000e00037202 */ /* 0x000fce0000000f00 */
[----:B------:R-:W-:Y:S05]  /*12440*/  WARPSYNC.COLLECTIVE R15, `(.L_x_148) ;  /* 0x000000000f087348 */ /* 0x000fea0003c00000 */
[----:B------:R0:W1:Y:S02]  /*12450*/  SHFL.IDX P6, R14, R13, R12, R11 ;  /* 0x0000000c0d0e7389 */ /* 0x00006400000c000b */
[----:B01----:R-:W-:Y:S01]  /*12460*/  ENDCOLLECTIVE ;  /* 0x000000000000791b */ /* 0x003fe20003800000 */
.L_x_148:
        /* <DEDUP_REMOVED lines=16> */
.L_x_149:
[----:B------:R-:W-:Y:S01]  /*12570*/  VIADD R3, R8, 0x60 ;  /* 0x0000006008037836 */ /* 0x000fe20000000000 */
[----:B------:R-:W-:Y:S01]  /*12580*/  @!P4 LEA R20, R9, UR38, 0x1 ;  /* 0x000000260914cc11 */ /* 0x000fe2000f8e08ff */
[----:B------:R-:W-:Y:S02]  /*12590*/  IMAD.MOV.U32 R13, RZ, RZ, R7 ;  /* 0x000000ffff0d7224 */ /* 0x000fe400078e0007 */
[----:B------:R-:W-:-:S07]  /*125a0*/  IMAD.MOV.U32 R5, RZ, RZ, R14 ;  /* 0x000000ffff057224 */ /* 0x000fce00078e000e */
[----:B------:R-:W-:Y:S05]  /*125b0*/  WARPSYNC.COLLECTIVE R15, `(.L_x_150) ;  /* 0x000000000f087348 */ /* 0x000fea0003c00000 */
[----:B------:R0:W1:Y:S02]  /*125c0*/  SHFL.IDX P6, R14, R13, R12, R11 ;  /* 0x0000000c0d0e7389 */ /* 0x00006400000c000b */
[----:B01----:R-:W-:Y:S01]  /*125d0*/  ENDCOLLECTIVE ;  /* 0x000000000000791b */ /* 0x003fe20003800000 */
.L_x_150:
        /* <DEDUP_REMOVED lines=16> */
.L_x_151:
[----:B------:R-:W-:Y:S01]  /*126e0*/  @!P4 LEA R21, R9, UR38, 0x1 ;  /* 0x000000260915cc11 */ /* 0x000fe2000f8e08ff */
[----:B------:R-:W-:Y:S01]  /*126f0*/  IMAD.MOV.U32 R13, RZ, RZ, R7 ;  /* 0x000000ffff0d7224 */ /* 0x000fe200078e0007 */
[----:B------:R-:W-:-:S07]  /*12700*/  MOV R3, R14 ;  /* 0x0000000e00037202 */ /* 0x000fce0000000f00 */
[----:B------:R-:W-:Y:S05]  /*12710*/  WARPSYNC.COLLECTIVE R15, `(.L_x_152) ;  /* 0x000000000f087348 */ /* 0x000fea0003c00000 */
[----:B------:R0:W1:Y:S02]  /*12720*/  SHFL.IDX P6, R14, R13, R12, R11 ;  /* 0x0000000c0d0e7389 */ /* 0x00006400000c000b */
[----:B01----:R-:W-:Y:S01]  /*12730*/  ENDCOLLECTIVE ;  /* 0x000000000000791b */ /* 0x003fe20003800000 */
.L_x_152:
[----:B------:R-:W-:Y:S01]  /*12740*/  ULDC.64 UR4, c[0x0][0x208] ;  /* 0x0000820000047ab9 */ /* 0x000fe20000000a00 */
[----:B------:R-:W-:Y:S01]  /*12750*/  IMAD.MOV.U32 R13, RZ, RZ, R6 ;  /* 0x000000ffff0d7224 */ /* 0x000fe200078e0006 */
[----:B------:R-:W-:Y:S01]  /*12760*/  MOV R12, 0x7 ;  /* 0x00000007000c7802 */ /* 0x000fe20000000f00 */
        /* <DEDUP_REMOVED lines=8> */
[----:B------:R0:W-:Y:S02]  /*127f0*/  @!P4 LDGSTS.E.BYPASS.LTC128B.128 [R21+0x23400], desc[UR4][R2.64+0x180], !P2 ;  /* 0x234001800215cfae */ /* 0x0001e4000d101d44 */
[----:B0-----:R-:W-:Y:S05]  /*12800*/  WARPSYNC.COLLECTIVE R15, `(.L_x_153) ;  /* 0x000000000f087348 */ /* 0x001fea0003c00000 */
[----:B------:R1:W2:Y:S02]  /*12810*/  SHFL.IDX P6, R14, R13, R12, R11 ;  /* 0x0000000c0d0e7389 */ /* 0x0002a400000c000b */
[----:B012---:R-:W-:Y:S01]  /*12820*/  ENDCOLLECTIVE ;  /* 0x000000000000791b */ /* 0x007fe20003800000 */
.L_x_153:
[----:B------:R-:W-:Y:S02]  /*12830*/  IMAD.MOV.U32 R13, RZ, RZ, R7 ;  /* 0x000000ffff0d7224 */ /* 0x000fe400078e0007 */
[----:B------:R-:W-:-:S07]  /*12840*/  IMAD.MOV.U32 R4, RZ, RZ, R14 ;  /* 0x000000ffff047224 */ /* 0x000fce00078e000e */
[----:B------:R-:W-:Y:S05]  /*12850*/  WARPSYNC.COLLECTIVE R15, `(.L_x_154) ;  /* 0x000000000f087348 */ /* 0x000fea0003c00000 */
[----:B------:R0:W1:Y:S02]  /*12860*/  SHFL.IDX P6, R14, R13, R12, R11 ;  /* 0x0000000c0d0e7389 */ /* 0x00006400000c000b */
[----:B01----:R-:W-:Y:S01]  /*12870*/  ENDCOLLECTIVE ;  /* 0x000000000000791b */ /* 0x003fe20003800000 */
.L_x_154:
[----:B------:R-:W-:Y:S05]  /*12880*/  BRA `(.L_x_155) ;  /* 0xffffffc000c87947 */ /* 0x000fea000383ffff */
.L_x_53:
[----:B-1----:R-:W-:-:S04]  /*12890*/  IMAD.U32 R3, RZ, RZ, UR38 ;  /* 0x00000026ff037e24 */ /* 0x002fc8000f8e00ff */
[----:B------:R1:W2:Y:S03]  /*128a0*/  SYNCS.PHASECHK.TRANS64.TRYWAIT P0, [R3+URZ+0x38820], R2 ;  /* 0x03882002030075a7 */ /* 0x0002a6000800017f */
[----:B--2---:R-:W-:Y:S05]  /*128b0*/  @!P0 NANOSLEEP.SYNCS 0x989680 ;  /* 0x009896800000895d */ /* 0x004fea0003900000 */
[----:B------:R-:W2:Y:S02]  /*128c0*/  @!P0 SYNCS.PHASECHK.TRANS64 P0, [R3+URZ+0x38820], R2 ;  /* 0x03882002030085a7 */ /* 0x000ea4000800007f */
[----:B--2---:R-:W-:Y:S05]  /*128d0*/  @!P0 BRA `(.L_x_53) ;  /* 0xfffffffc00ec8947 */ /* 0x004fea000383ffff */
[----:B------:R-:W-:Y:S05]  /*128e0*/  BRA `(.L_x_156) ;  /* 0xffffffc400287947 */ /* 0x000fea000383ffff */
.L_x_60:
[----:B-1----:R-:W-:-:S04]  /*128f0*/  MOV R3, UR38 ;  /* 0x0000002600037c02 */ /* 0x002fc80008000f00 */
[----:B------:R1:W2:Y:S03]  /*12900*/  SYNCS.PHASECHK.TRANS64.TRYWAIT P0, [R3+URZ+0x38848], R2 ;  /* 0x03884802030075a7 */ /* 0x0002a6000800017f */
[----:B--2---:R-:W-:Y:S05]  /*12910*/  @!P0 NANOSLEEP.SYNCS 0x989680 ;  /* 0x009896800000895d */ /* 0x004fea0003900000 */
[----:B------:R-:W2:Y:S02]  /*12920*/  @!P0 SYNCS.PHASECHK.TRANS64 P0, [R3+URZ+0x38848], R2 ;  /* 0x03884802030085a7 */ /* 0x000ea4000800007f */
[----:B--2---:R-:W-:Y:S05]  /*12930*/  @!P0 BRA `(.L_x_60) ;  /* 0xfffffffc00ec8947 */ /* 0x004fea000383ffff */
[----:B------:R-:W-:Y:S05]  /*12940*/  BRA `(.L_x_157) ;  /* 0xffffffc800047947 */ /* 0x000fea000383ffff */
.L_x_68:
[----:B0-----:R-:W-:-:S04]  /*12950*/  IMAD.U32 R3, RZ, RZ, UR38 ;  /* 0x00000026ff037e24 */ /* 0x001fc8000f8e00ff */
[----:B------:R0:W1:Y:S03]  /*12960*/  SYNCS.PHASECHK.TRANS64.TRYWAIT P0, [R3+URZ+0x38860], R2 ;  /* 0x03886002030075a7 */ /* 0x000066000800017f */
[----:B-1----:R-:W-:Y:S05]  /*12970*/  @!P0 NANOSLEEP.SYNCS 0x989680 ;  /* 0x009896800000895d */ /* 0x002fea0003900000 */
[----:B------:R-:W1:Y:S02]  /*12980*/  @!P0 SYNCS.PHASECHK.TRANS64 P0, [R3+URZ+0x38860], R2 ;  /* 0x03886002030085a7 */ /* 0x000e64000800007f */
[----:B-1----:R-:W-:Y:S05]  /*12990*/  @!P0 BRA `(.L_x_68) ;  /* 0xfffffffc00ec8947 */ /* 0x002fea000383ffff */
[----:B------:R-:W-:Y:S05]  /*129a0*/  BRA `(.L_x_158) ;  /* 0xffffffcc00187947 */ /* 0x000fea000383ffff */
.L_x_79:
[----:B-1----:R-:W-:-:S04]  /*129b0*/  IMAD.U32 R3, RZ, RZ, UR38 ;  /* 0x00000026ff037e24 */ /* 0x002fc8000f8e00ff */
[----:B------:R1:W2:Y:S03]  /*129c0*/  SYNCS.PHASECHK.TRANS64.TRYWAIT P0, [R3+URZ+0x38840], R2 ;  /* 0x03884002030075a7 */ /* 0x0002a6000800017f */
[----:B--2---:R-:W-:Y:S05]  /*129d0*/  @!P0 NANOSLEEP.SYNCS 0x989680 ;  /* 0x009896800000895d */ /* 0x004fea0003900000 */
[----:B------:R-:W2:Y:S02]  /*129e0*/  @!P0 SYNCS.PHASECHK.TRANS64 P0, [R3+URZ+0x38840], R2 ;  /* 0x03884002030085a7 */ /* 0x000ea4000800007f */
[----:B--2---:R-:W-:Y:S05]  /*129f0*/  @!P0 BRA `(.L_x_79) ;  /* 0xfffffffc00ec8947 */ /* 0x004fea000383ffff */
[----:B------:R-:W-:Y:S05]  /*12a00*/  BRA `(.L_x_159) ;  /* 0xffffffd000a87947 */ /* 0x000fea000383ffff */
.L_x_87:
[----:B0-----:R-:W-:-:S04]  /*12a10*/  IMAD.U32 R3, RZ, RZ, UR38 ;  /* 0x00000026ff037e24 */ /* 0x001fc8000f8e00ff */
[----:B------:R0:W1:Y:S03]  /*12a20*/  SYNCS.PHASECHK.TRANS64.TRYWAIT P0, [R3+URZ+0x38868], R2 ;  /* 0x03886802030075a7 */ /* 0x000066000800017f */
[----:B-1----:R-:W-:Y:S05]  /*12a30*/  @!P0 NANOSLEEP.SYNCS 0x989680 ;  /* 0x009896800000895d */ /* 0x002fea0003900000 */
[----:B------:R-:W1:Y:S02]  /*12a40*/  @!P0 SYNCS.PHASECHK.TRANS64 P0, [R3+URZ+0x38868], R2 ;  /* 0x03886802030085a7 */ /* 0x000e64000800007f */
[----:B-1----:R-:W-:Y:S05]  /*12a50*/  @!P0 BRA `(.L_x_87) ;  /* 0xfffffffc00ec8947 */ /* 0x002fea000383ffff */
[----:B------:R-:W-:Y:S05]  /*12a60*/  BRA `(.L_x_160) ;  /* 0xffffffd400b87947 */ /* 0x000fea000383ffff */
.L_x_98:
[----:B-1----:R-:W-:-:S04]  /*12a70*/  MOV R3, UR38 ;  /* 0x0000002600037c02 */ /* 0x002fc80008000f00 */
[----:B------:R1:W2:Y:S03]  /*12a80*/  SYNCS.PHASECHK.TRANS64.TRYWAIT P0, [R3+URZ+0x38848], R2 ;  /* 0x03884802030075a7 */ /* 0x0002a6000800017f */
[----:B--2---:R-:W-:Y:S05]  /*12a90*/  @!P0 NANOSLEEP.SYNCS 0x989680 ;  /* 0x009896800000895d */ /* 0x004fea0003900000 */
[----:B------:R-:W2:Y:S02]  /*12aa0*/  @!P0 SYNCS.PHASECHK.TRANS64 P0, [R3+URZ+0x38848], R2 ;  /* 0x03884802030085a7 */ /* 0x000ea4000800007f */
[----:B--2---:R-:W-:Y:S05]  /*12ab0*/  @!P0 BRA `(.L_x_98) ;  /* 0xfffffffc00ec8947 */ /* 0x004fea000383ffff */
[----:B------:R-:W-:Y:S05]  /*12ac0*/  BRA `(.L_x_161) ;  /* 0xffffffdc00607947 */ /* 0x000fea000383ffff */
.L_x_106:
[----:B0-----:R-:W-:-:S04]  /*12ad0*/  IMAD.U32 R3, RZ, RZ, UR38 ;  /* 0x00000026ff037e24 */ /* 0x001fc8000f8e00ff */
[----:B------:R0:W1:Y:S03]  /*12ae0*/  SYNCS.PHASECHK.TRANS64.TRYWAIT P0, [R3+URZ+0x38860], R2 ;  /* 0x03886002030075a7 */ /* 0x000066000800017f */
[----:B-1----:R-:W-:Y:S05]  /*12af0*/  @!P0 NANOSLEEP.SYNCS 0x989680 ;  /* 0x009896800000895d */ /* 0x002fea0003900000 */
[----:B------:R-:W1:Y:S02]  /*12b00*/  @!P0 SYNCS.PHASECHK.TRANS64 P0, [R3+URZ+0x38860], R2 ;  /* 0x03886002030085a7 */ /* 0x000e64000800007f */
[----:B-1----:R-:W-:Y:S05]  /*12b10*/  @!P0 BRA `(.L_x_106) ;  /* 0xfffffffc00ec8947 */ /* 0x002fea000383ffff */
[----:B------:R-:W-:Y:S05]  /*12b20*/  BRA `(.L_x_162) ;  /* 0xffffffe0006c7947 */ /* 0x000fea000383ffff */
.L_x_116:
[----:B-1----:R1:W2:Y:S02]  /*12b30*/  SYNCS.PHASECHK.TRANS64.TRYWAIT P0, [R3+URZ+0x38860], R0 ;  /* 0x03886000030075a7 */ /* 0x0022a4000800017f */
[----:B--2---:R-:W-:Y:S05]  /*12b40*/  @!P0 NANOSLEEP.SYNCS 0x989680 ;  /* 0x009896800000895d */ /* 0x004fea0003900000 */
[----:B------:R-:W2:Y:S02]  /*12b50*/  @!P0 SYNCS.PHASECHK.TRANS64 P0, [R3+URZ+0x38860], R0 ;  /* 0x03886000030085a7 */ /* 0x000ea4000800007f */
[----:B--2---:R-:W-:Y:S05]  /*12b60*/  @!P0 BRA `(.L_x_116) ;  /* 0xfffffffc00f08947 */ /* 0x004fea000383ffff */
[----:B------:R-:W-:Y:S05]  /*12b70*/  BRA `(.L_x_163) ;  /* 0xffffffe400a47947 */ /* 0x000fea000383ffff */
.L_x_123:
[----:B-1----:R1:W2:Y:S02]  /*12b80*/  SYNCS.PHASECHK.TRANS64.TRYWAIT P0, [R2+URZ+0x38820], R3 ;  /* 0x03882003020075a7 */ /* 0x0022a4000800017f */
[----:B--2---:R-:W-:Y:S05]  /*12b90*/  @!P0 NANOSLEEP.SYNCS 0x989680 ;  /* 0x009896800000895d */ /* 0x004fea0003900000 */
[----:B------:R-:W2:Y:S02]  /*12ba0*/  @!P0 SYNCS.PHASECHK.TRANS64 P0, [R2+URZ+0x38820], R3 ;  /* 0x03882003020085a7 */ /* 0x000ea4000800007f */
[----:B--2---:R-:W-:Y:S05]  /*12bb0*/  @!P0 BRA `(.L_x_123) ;  /* 0xfffffffc00f08947 */ /* 0x004fea000383ffff */
[----:B------:R-:W-:Y:S05]  /*12bc0*/  BRA `(.L_x_164) ;  /* 0xffffffe800dc7947 */ /* 0x000fea000383ffff */
.L_x_124:
[----:B------:R-:W2:Y:S01]  /*12bd0*/  S2R R4, SR_TID.X ;  /* 0x0000000000047919 */ /* 0x000ea20000002100 */
[----:B------:R-:W-:Y:S01]  /*12be0*/  BSSY B0, `(.L_x_165) ;  /* 0x000000a000007945 */ /* 0x000fe20003800000 */
[----:B0-----:R-:W-:Y:S01]  /*12bf0*/  IMAD.MOV.U32 R12, RZ, RZ, RZ ;  /* 0x000000ffff0c7224 */ /* 0x001fe200078e00ff */
[----:B------:R-:W-:Y:S01]  /*12c00*/  MOV R11, 0x1f ;  /* 0x0000001f000b7802 */ /* 0x000fe20000000f00 */
[----:B------:R-:W-:Y:S01]  /*12c10*/  IMAD.MOV.U32 R15, RZ, RZ, -0x1 ;  /* 0xffffffffff0f7424 */ /* 0x000fe200078e00ff */
[----:B--2---:R-:W-:-:S04]  /*12c20*/  SHF.R.U32.HI R4, RZ, 0x5, R4 ;  /* 0x00000005ff047819 */ /* 0x004fc80000011604 */
[----:B------:R-:W-:-:S05]  /*12c30*/  LOP3.LUT R4, R4, 0x3, RZ, 0xc0, !PT ;  /* 0x0000000304047812 */ /* 0x000fca00078ec0ff */
[----:B------:R-:W-:-:S07]  /*12c40*/  IMAD.MOV.U32 R13, RZ, RZ, R4 ;  /* 0x000000ffff0d7224 */ /* 0x000fce00078e0004 */
[----:B-1----:R-:W-:Y:S05]  /*12c50*/  WARPSYNC.COLLECTIVE R15, `(.L_x_166) ;  /* 0x000000000f087348 */ /* 0x002fea0003c00000 */
[----:B------:R0:W2:Y:S02]  /*12c60*/  SHFL.IDX P6, R14, R13, R12, R11 ;  /* 0x0000000c0d0e7389 */ /* 0x0000a400000c000b */
[----:B012---:R-:W-:Y:S01]  /*12c70*/  ENDCOLLECTIVE ;  /* 0x000000000000791b */ /* 0x007fe20003800000 */
.L_x_166:
[----:B------:R-:W-:Y:S05]  /*12c80*/  BSYNC B0 ;  /* 0x0000000000007941 */ /* 0x000fea0003800000 */
.L_x_165:
[----:B------:R-:W-:Y:S05]  /*12c90*/  BRA `(.L_x_167) ;  /* 0xffffffe800c07947 */ /* 0x000fea000383ffff */
.L_x_125:
[----:B------:R-:W-:Y:S01]  /*12ca0*/  BSSY B0, `(.L_x_168) ;  /* 0x0000006000007945 */ /* 0x000fe20003800000 */
[----:B------:R-:W-:-:S07]  /*12cb0*/  IMAD.MOV.U32 R15, RZ, RZ, -0x1 ;  /* 0xffffffffff0f7424 */ /* 0x000fce00078e00ff */
[----:B01----:R-:W-:Y:S05]  /*12cc0*/  WARPSYNC.COLLECTIVE R15, `(.L_x_169) ;  /* 0x000000000f0c7348 */ /* 0x003fea0003c00000 */
[----:B------:R-:W-:Y:S02]  /*12cd0*/  ELECT P6, UR62, PT ;  /* 0x00000000003e782f */ /* 0x000fe400038c0000 */
[----:B------:R-:W-:Y:S01]  /*12ce0*/  MOV R14, UR62 ;  /* 0x0000003e000e7c02 */ /* 0x000fe20008000f00 */
[----:B01----:R-:W-:Y:S10]  /*12cf0*/  ENDCOLLECTIVE ;  /* 0x000000000000791b */ /* 0x003ff40003800000 */
.L_x_169:
[----:B------:R-:W-:Y:S05]  /*12d00*/  BSYNC B0 ;  /* 0x0000000000007941 */ /* 0x000fea0003800000 */
.L_x_168:
[----:B------:R-:W-:Y:S05]  /*12d10*/  BRA `(.L_x_170) ;  /* 0xffffffe800b47947 */ /* 0x000fea000383ffff */
.L_x_127:
[----:B-1----:R1:W2:Y:S02]  /*12d20*/  SYNCS.PHASECHK.TRANS64.TRYWAIT P0, [R6+URZ], R5 ;  /* 0x00000005060075a7 */ /* 0x0022a4000800017f */
[----:B--2---:R-:W-:Y:S05]  /*12d30*/  @!P0 NANOSLEEP.SYNCS 0x989680 ;  /* 0x009896800000895d */ /* 0x004fea0003900000 */
[----:B------:R-:W2:Y:S02]  /*12d40*/  @!P0 SYNCS.PHASECHK.TRANS64 P0, [R6+URZ], R5 ;  /* 0x00000005060085a7 */ /* 0x000ea4000800007f */
[----:B--2---:R-:W-:Y:S05]  /*12d50*/  @!P0 BRA `(.L_x_127) ;  /* 0xfffffffc00f08947 */ /* 0x004fea000383ffff */
[----:B------:R-:W-:Y:S05]  /*12d60*/  BRA `(.L_x_171) ;  /* 0xffffffe800e87947 */ /* 0x000fea000383ffff */
.L_x_128:
[----:B--2---:R2:W3:Y:S02]  /*12d70*/  SYNCS.PHASECHK.TRANS64.TRYWAIT P0, [R3+URZ], R4 ;  /* 0x00000004030075a7 */ /* 0x0044e4000800017f */
[----:B---3--:R-:W-:Y:S05]  /*12d80*/  @!P0 NANOSLEEP.SYNCS 0x989680 ;  /* 0x009896800000895d */ /* 0x008fea0003900000 */
[----:B------:R-:W3:Y:S02]  /*12d90*/  @!P0 SYNCS.PHASECHK.TRANS64 P0, [R3+URZ], R4 ;  /* 0x00000004030085a7 */ /* 0x000ee4000800007f */
[----:B---3--:R-:W-:Y:S05]  /*12da0*/  @!P0 BRA `(.L_x_128) ;  /* 0xfffffffc00f08947 */ /* 0x008fea000383ffff */
[----:B------:R-:W-:Y:S05]  /*12db0*/  BRA `(.L_x_172) ;  /* 0xffffffe800dc7947 */ /* 0x000fea000383ffff */
.L_x_130:
[----:B--2---:R2:W3:Y:S02]  /*12dc0*/  SYNCS.PHASECHK.TRANS64.TRYWAIT P0, [R0+URZ], R5 ;  /* 0x00000005000075a7 */ /* 0x0044e4000800017f */
[----:B---3--:R-:W-:Y:S05]  /*12dd0*/  @!P0 NANOSLEEP.SYNCS 0x989680 ;  /* 0x009896800000895d */ /* 0x008fea0003900000 */
[----:B------:R-:W3:Y:S02]  /*12de0*/  @!P0 SYNCS.PHASECHK.TRANS64 P0, [R0+URZ], R5 ;  /* 0x00000005000085a7 */ /* 0x000ee4000800007f */
[----:B---3--:R-:W-:Y:S05]  /*12df0*/  @!P0 BRA `(.L_x_130) ;  /* 0xfffffffc00f08947 */ /* 0x008fea000383ffff */
[----:B------:R-:W-:Y:S05]  /*12e00*/  BRA `(.L_x_173) ;  /* 0xffffffe800e07947 */ /* 0x000fea000383ffff */
.L_x_174:
[----:B------:R-:W-:-:S00]  /*12e10*/  BRA `(.L_x_174) ;  /* 0xfffffffc00fc7947 */ /* 0x000fc0000383ffff */
[----:B------:R-:W-:-:S00]  /*12e20*/  NOP ;  /* 0x0000000000007918 */ /* 0x000fc00000000000 */
        /* <DEDUP_REMOVED lines=13> */
.L_x_14839:


//--------------------- .text._ZN7cutlass13device_kernelIN5flash11enable_sm90INS1_16FlashAttnFwdSm90INS1_25CollectiveMainloopFwdSm90ILi2EN4cute5tupleIJNS5_1CILi1EEES8_S8_EEENS6_IJNS7_ILi128EEENS7_ILi80EEENS7_ILi256EEEEEELi256ENS_6half_tEfNS_4arch4Sm90ELb0ELb0ELb1ELb1ELb0ELb0ELb0ELb1ELb1ELb1ELb1ELb0EEENS1_21CollectiveEpilogueFwdINS6_IJSA_SC_SB_EEES9_SE_SG_Li256ELb1ELb1ELb1ELb0EEENS1_36VarlenDynamicPersistentTileSchedulerILi128ELi80ELi256ELi128ELb1ELb1ELb1ELb0ELb1ELb1EEEEEEEEEvNT_6ParamsE --------------------------
	.section	.text._ZN7cutlass13device_kernelIN5flash11enable_sm90INS1_16FlashAttnFwdSm90INS1_25CollectiveMainloopFwdSm90ILi2EN4cute5tupleIJNS5_1CILi1EEES8_S8_EEENS6_IJNS7_ILi128EEENS7_ILi80EEENS7_ILi256EEEEEELi256ENS_6half_tEfNS_4arch4Sm90ELb0ELb0ELb1ELb1ELb0ELb0ELb0ELb1ELb1ELb1ELb1ELb0EEENS1_21CollectiveEpilogueFwdINS6_IJSA_SC_SB_EEES9_SE_SG_Li256ELb1ELb1ELb1ELb0EEENS1_36VarlenDynamicPersistentTileSchedulerILi128ELi80ELi256ELi128ELb1ELb1ELb1ELb0ELb1ELb1EEEEEEEEEvNT_6ParamsE,"ax",@progbits
	.align	128
.text._ZN7cutlass13device_kernelIN5flash11enable_sm90INS1_16FlashAttnFwdSm90INS1_25CollectiveMainloopFwdSm90ILi2EN4cute5tupleIJNS5_1CILi1EEES8_S8_EEENS6_IJNS7_ILi128EEENS7_ILi80EEENS7_ILi256EEEEEELi256ENS_6half_tEfNS_4arch4Sm90ELb0ELb0ELb1ELb1ELb0ELb0ELb0ELb1ELb1ELb1ELb1ELb0EEENS1_21CollectiveEpilogueFwdINS6_IJSA_SC_SB_EEES9_SE_SG_Li256ELb1ELb1ELb1ELb0EEENS1_36VarlenDynamicPersistentTileSchedulerILi128ELi80ELi256ELi128ELb1ELb1ELb1ELb0ELb1ELb1EEEEEEEEEvNT_6ParamsE:
        .type           _ZN7cutlass13device_kernelIN5flash11enable_sm90INS1_16FlashAttnFwdSm90INS1_25CollectiveMainloopFwdSm90ILi2EN4cute5tupleIJNS5_1CILi1EEES8_S8_EEENS6_IJNS7_ILi128EEENS7_ILi80EEENS7_ILi256EEEEEELi256ENS_6half_tEfNS_4arch4Sm90ELb0ELb0ELb1ELb1ELb0ELb0ELb0ELb1ELb1ELb1ELb1ELb0EEENS1_21CollectiveEpilogueFwdINS6_IJSA_SC_SB_EEES9_SE_SG_Li256ELb1ELb1ELb1ELb0EEENS1_36VarlenDynamicPersistentTileSchedulerILi128ELi80ELi256ELi128ELb1ELb1ELb1ELb0ELb1ELb1EEEEEEEEEvNT_6ParamsE,@function
        .size           _ZN7cutlass13device_kernelIN5flash11enable_sm90INS1_16FlashAttnFwdSm90INS1_25CollectiveMainloopFwdSm90ILi2EN4cute5tupleIJNS5_1CILi1EEES8_S8_EEENS6_IJNS7_ILi128EEENS7_ILi80EEENS7_ILi256EEEEEELi256ENS_6half_tEfNS_4arch4Sm90ELb0ELb0ELb1ELb1ELb0ELb0ELb0ELb1ELb1ELb1ELb1ELb0EEENS1_21CollectiveEpilogueFwdINS6_IJSA_SC_SB_EEES9_SE_SG_Li256ELb1ELb1ELb1ELb0EEENS1_36VarlenDynamicPersistentTileSchedulerILi128ELi80ELi256ELi128ELb1ELb1ELb1ELb0ELb1ELb1EEEEEEEEEvNT_6ParamsE,(.L_x_14840 - _ZN7cutlass13device_kernelIN5flash11enable_sm90INS1_16FlashAttnFwdSm90INS1_25CollectiveMainloopFwdSm90ILi2EN4cute5tupleIJNS5_1CILi1EEES8_S8_EEENS6_IJNS7_ILi128EEENS7_ILi80EEENS7_ILi256EEEEEELi256ENS_6half_tEfNS_4arch4Sm90ELb0ELb0ELb1ELb1ELb0ELb0ELb0ELb1ELb1ELb1ELb1ELb0EEENS1_21CollectiveEpilogueFwdINS6_IJSA_SC_SB_EEES9_SE_SG_Li256ELb1ELb1ELb1ELb0EEENS1_36VarlenDynamicPersistentTileSchedulerILi128ELi80ELi256ELi128ELb1ELb1ELb1ELb0ELb1ELb1EEEEEEEEEvNT_6ParamsE)
        .other          _ZN7cutlass13device_kernelIN5flash11enable_sm90INS1_16FlashAttnFwdSm90INS1_25CollectiveMainloopFwdSm90ILi2EN4cute5tupleIJNS5_1CILi1EEES8_S8_EEENS6_IJNS7_ILi128EEENS7_ILi80EEENS7_ILi256EEEEEELi256ENS_6half_tEfNS_4arch4Sm90ELb0ELb0ELb1ELb1ELb0ELb0ELb0ELb1ELb1ELb1ELb1ELb0EEENS1_21CollectiveEpilogueFwdINS6_IJSA_SC_SB_EEES9_SE_SG_Li256ELb1ELb1ELb1ELb0EEENS1_36VarlenDynamicPersistentTileSchedulerILi128ELi80ELi256ELi128ELb1ELb1ELb1ELb0ELb1ELb1EEEEEEEEEvNT_6ParamsE,@"STO_CUDA_ENTRY STV_DEFAULT"
_ZN7cutlass13device_kernelIN5flash11enable_sm90INS1_16FlashAttnFwdSm90INS1_25CollectiveMainloopFwdSm90ILi2EN4cute5tupleIJNS5_1CILi1EEES8_S8_EEENS6_IJNS7_ILi128EEENS7_ILi80EEENS7_ILi256EEEEEELi256ENS_6half_tEfNS_4arch4Sm90ELb0ELb0ELb1ELb1ELb0ELb0ELb0ELb1ELb1ELb1ELb1ELb0EEENS1_21CollectiveEpilogueFwdINS6_IJSA_SC_SB_EEES9_SE_SG_Li256ELb1ELb1ELb1ELb0EEENS1_36VarlenDynamicPersistentTileSchedulerILi128ELi80ELi256ELi128ELb1ELb1ELb1ELb0ELb1ELb1EEEEEEEEEvNT_6ParamsE:
[----:B------:R-:W0:Y:S02]  /*0000*/  LDC R1, c[0x0][0x28] ;  /* 0x00000a00ff017b82 */ /* 0x000e240000000800 */
[----:B0-----:R-:W-:Y:S01]  /*0010*/  VIADD R1, R1, 0xffffff88 ;  /* 0xffffff8801017836 */ /* 0x001fe20000000000 */
[----:B------:R-:W0:Y:S01]  /*0020*/  S2R R6, SR_TID.X ;  /* 0x0000000000067919 */ /* 0x000e220000002100 */
[----:B------:R-:W-:Y:S01]  /*0030*/  ELECT P0, URZ, PT ;  /* 0x00000000003f782f */ /* 0x000fe20003800000 */
[----:B------:R-:W-:Y:S01]  /*0040*/  BSSY B0, `(.L_x_175) ;  /* 0x000000e000007945 */ /* 0x000fe20003800000 */
[----:B0-----:R-:W-:-:S05]  /*0050*/  SHF.R.U32.HI R0, RZ, 0x5, R6 ;  /* 0x00000005ff007819 */ /* 0x001fca0000011606 */
[----:B------:R-:W0:Y:S02]  /*0060*/  SHFL.IDX PT, R2, R0, RZ, 0x1f ;  /* 0x00001fff00027589 */ /* 0x000e2400000e0000 */
[----:B0-----:R-:W-:Y:S02]  /*0070*/  ISETP.EQ.AND P0, PT, R2, RZ, P0 ;  /* 0x000000ff0200720c */ /* 0x001fe40000702270 */
[----:B------:R-:W-:-:S11]  /*0080*/  SHF.R.U32.HI R2, RZ, 0x7, R6 ;  /* 0x00000007ff027819 */ /* 0x000fd60000011606 */
        /* <DEDUP_REMOVED lines=9> */
.L_x_176:
[----:B------:R-:W-:Y:S05]  /*0120*/  BSYNC B0 ;  /* 0x0000000000007941 */ /* 0x000fea0003800000 */
.L_x_175:
[----:B------:R-:W-:Y:S01]  /*0130*/  VOTEU.ANY UP0, P0 ;  /* 0x00000000003f7886 */ /* 0x000fe20000000100 */
[----:B------:R-:W0:Y:S01]  /*0140*/  SHFL.IDX PT, R2, R2, RZ, 0x1f ;  /* 0x00001fff02027589 */ /* 0x000e2200000e0000 */
[----:B------:R-:W-:Y:S01]  /*0150*/  UMOV UR4, 0x80 ;  /* 0x0000008000047882 */ /* 0x000fe20000000000 */
[----:B------:R-:W-:Y:S01]  /*0160*/  UMOV UR7, 0x100 ;  /* 0x0000010000077882 */ /* 0x000fe20000000000 */
[----:B------:R-:W-:Y:S01]  /*0170*/  VOTEU.ANY UP1, P0 ;  /* 0x00000000003f7886 */ /* 0x000fe20000020100 */
[----:B------:R-:W1:Y:S01]  /*0180*/  @UP0 S2UR UR8, SR_CgaCtaId ;  /* 0x00000000000809c3 */ /* 0x000e620000008800 */
[----:B------:R-:W2:Y:S01]  /*0190*/  SHFL.IDX PT, R3, R0, RZ, 0x1f ;  /* 0x00001fff00037589 */ /* 0x000ea200000e0000 */
[----:B------:R-:W-:Y:S01]  /*01a0*/  @UP0 UMOV UR6, 0x400 ;  /* 0x0000040000060882 */ /* 0x000fe20000000000 */
[----:B------:R-:W-:-:S04]  /*01b0*/  @UP0 UIADD3 UR4, -UR4, 0x100000, URZ ;  /* 0x0010000004040890 */ /* 0x000fc8000fffe13f */
[----:B------:R-:W-:Y:S02]  /*01c0*/  @UP0 USHF.L.U32 UR5, UR4, 0xb, URZ ;  /* 0x0000000b04050899 */ /* 0x000fe4000800063f */
[----:B------:R-:W-:Y:S01]  /*01d0*/  @UP0 USHF.L.U32 UR4, UR4, 0x1, URZ ;  /* 0x0000000104040899 */ /* 0x000fe2000800063f */
[----:B------:R-:W-:Y:S01]  /*01e0*/  VOTEU.ANY UP2, P0 ;  /* 0x00000000003f7886 */ /* 0x000fe20000040100 */
[----:B0-----:R-:W-:Y:S01]  /*01f0*/  R2UR UR9, R2 ;  /* 0x00000000020972ca */ /* 0x001fe200000e0000 */
[----:B-1----:R-:W-:Y:S01]  /*0200*/  @UP0 ULEA UR8, UR8, UR6, 0x18 ;  /* 0x0000000608080291 */ /* 0x002fe2000f8ec03f */
[----:B--2---:R-:W-:Y:S01]  /*0210*/  ISETP.NE.AND P1, PT, R3, RZ, PT ;  /* 0x000000ff0300720c */ /* 0x004fe20003f25270 */
[----:B------:R-:W-:-:S04]  /*0220*/  @UP0 UIADD3 UR6, -UR7, 0x100000, URZ ;  /* 0x0010000007060890 */ /* 0x000fc8000fffe13f */
[----:B------:R-:W-:Y:S02]  /*0230*/  @UP0 USHF.L.U32 UR7, UR6, 0xb, URZ ;  /* 0x0000000b06070899 */ /* 0x000fe4000800063f */
[----:B------:R-:W-:-:S04]  /*0240*/  @UP0 USHF.L.U32 UR6, UR6, 0x1, URZ ;  /* 0x0000000106060899 */ /* 0x000fc8000800063f */
[----:B------:R-:W-:Y:S01]  /*0250*/  UISETP.NE.AND UP0, UPT, UR9, URZ, UPT ;  /* 0x0000003f0900728c */ /* 0x000fe2000bf05270 */
[----:B------:R-:W0:Y:S02]  /*0260*/  FENCE.VIEW.ASYNC.S ;  /* 0x00000000000073c6 */ /* 0x000e240000000000 */
[----:B0-----:R0:W1:Y:S05]  /*0270*/  @UP1 SYNCS.EXCH.64 URZ, [UR8+0x38800], UR4 ;  /* 0x03880004083f15b2 */ /* 0x00106a0008000100 */
[----:B------:R0:W2:Y:S01]  /*0280*/  @UP2 SYNCS.EXCH.64 URZ, [UR8+0x38820], UR6 ;  /* 0x03882006083f25b2 */ /* 0x0000a20008000100 */
[----:B------:R-:W-:Y:S05]  /*0290*/  @P1 BRA `(.L_x_177) ;  /* 0x0000000000481947 */ /* 0x000fea0003800000 */
[----:B0-----:R-:W0:Y:S01]  /*02a0*/  S2UR UR5, SR_CgaCtaId ;  /* 0x00000000000579c3 */ /* 0x001e220000008800 */
[----:B------:R-:W-:Y:S01]  /*02b0*/  UMOV UR4, 0x400 ;  /* 0x0000040000047882 */ /* 0x000fe20000000000 */
[----:B------:R-:W-:Y:S01]  /*02c0*/  UMOV UR6, 0x1 ;  /* 0x0000000100067882 */ /* 0x000fe20000000000 */
[----:B------:R-:W-:Y:S01]  /*02d0*/  UMOV UR7, 0x2 ;  /* 0x0000000200077882 */ /* 0x000fe20000000000 */
[----:B------:R-:W-:Y:S01]  /*02e0*/  ELECT P0, URZ, PT ;  /* 0x00000000003f782f */ /* 0x000fe20003800000 */
[----:B0-----:R-:W-:Y:S02]  /*02f0*/  ULEA UR8, UR5, UR4, 0x18 ;  /* 0x0000000405087291 */ /* 0x001fe4000f8ec03f */
[----:B------:R-:W-:-:S04]  /*0300*/  UIADD3 UR4, -UR6, 0x100000, URZ ;  /* 0x0010000006047890 */ /* 0x000fc8000fffe13f */
[----:B------:R-:W-:Y:S02]  /*0310*/  USHF.L.U32 UR5, UR4, 0xb, URZ ;  /* 0x0000000b04057899 */ /* 0x000fe4000800063f */
[----:B------:R-:W-:Y:S02]  /*0320*/  USHF.L.U32 UR4, UR4, 0x1, URZ ;  /* 0x0000000104047899 */ /* 0x000fe4000800063f */
[----:B------:R-:W-:-:S04]  /*0330*/  UIADD3 UR6, -UR7, 0x100000, URZ ;  /* 0x0010000007067890 */ /* 0x000fc8000fffe13f */
[----:B------:R-:W-:Y:S02]  /*0340*/  USHF.L.U32 UR7, UR6, 0xb, URZ ;  /* 0x0000000b06077899 */ /* 0x000fe4000800063f */
[----:B------:R-:W-:Y:S01]  /*0350*/  USHF.L.U32 UR6, UR6, 0x1, URZ ;  /* 0x0000000106067899 */ /* 0x000fe2000800063f */
[----:B------:R-:W0:Y:S03]  /*0360*/  FENCE.VIEW.ASYNC.S ;  /* 0x00000000000073c6 */ /* 0x000e260000000000 */
[----:B0-----:R3:W4:Y:S08]  /*0370*/  SYNCS.EXCH.64 URZ, [UR8+0x38830], UR4 ;  /* 0x03883004083f75b2 */ /* 0x0017300008000100 */
[----:B------:R3:W0:Y:S01]  /*0380*/  SYNCS.EXCH.64 URZ, [UR8+0x38840], UR6 ;  /* 0x03884006083f75b2 */ /* 0x0006220008000100 */
[----:B------:R3:W0:Y:S01]  /*0390*/  SYNCS.EXCH.64 URZ, [UR8+0x38838], UR4 ;  /* 0x03883804083f75b2 */ /* 0x0006220008000100 */
[----:B------:R3:W0:Y:S02]  /*03a0*/  SYNCS.EXCH.64 URZ, [UR8+0x38848], UR6 ;  /* 0x03884806083f75b2 */ /* 0x0006240008000100 */
[----:B---3--:R-:W-:Y:S01]  /*03b0*/  NOP ;  /* 0x0000000000007918 */ /* 0x008fe20000000000 */
.L_x_177:
[----:B------:R-:W3:Y:S01]  /*03c0*/  SHFL.IDX PT, R2, R0, RZ, 0x1f ;  /* 0x00001fff00027589 */ /* 0x000ee200000e0000 */
[----:B------:R-:W-:Y:S01]  /*03d0*/  NOP ;  /* 0x0000000000007918 */ /* 0x000fe20000000000 */
[----:B---3--:R-:W-:-:S13]  /*03e0*/  ISETP.NE.AND P0, PT, R2, RZ, PT ;  /* 0x000000ff0200720c */ /* 0x008fda0003f05270 */
        /* <DEDUP_REMOVED lines=14> */
[----:B0-----:R3:W0:Y:S08]  /*04d0*/  SYNCS.EXCH.64 URZ, [UR8+0x38850], UR4 ;  /* 0x03885004083f75b2 */ /* 0x0016300008000100 */
[----:B------:R3:W0:Y:S01]  /*04e0*/  SYNCS.EXCH.64 URZ, [UR8+0x38860], UR6 ;  /* 0x03886006083f75b2 */ /* 0x0006220008000100 */
[----:B------:R3:W0:Y:S01]  /*04f0*/  SYNCS.EXCH.64 URZ, [UR8+0x38858], UR4 ;  /* 0x03885804083f75b2 */ /* 0x0006220008000100 */
[----:B------:R3:W0:Y:S02]  /*0500*/  SYNCS.EXCH.64 URZ, [UR8+0x38868], UR6 ;  /* 0x03886806083f75b2 */ /* 0x0006240008000100 */
[----:B---3--:R-:W-:Y:S01]  /*0510*/  NOP ;  /* 0x0000000000007918 */ /* 0x008fe20000000000 */
.L_x_178:
[----:B------:R-:W3:Y:S01]  /*0520*/  SHFL.IDX PT, R2, R0, RZ, 0x1f ;  /* 0x00001fff00027589 */ /* 0x000ee200000e0000 */
[----:B------:R-:W-:Y:S01]  /*0530*/  NOP ;  /* 0x0000000000007918 */ /* 0x000fe20000000000 */
[----:B---3--:R-:W-:-:S13]  /*0540*/  ISETP.NE.AND P0, PT, R2, RZ, PT ;  /* 0x000000ff0200720c */ /* 0x008fda0003f05270 */
[----:B------:R-:W-:Y:S05]  /*0550*/  @P0 BRA `(.L_x_179) ;  /* 0x0000000000380947 */ /* 0x000fea0003800000 */
[----:B0-----:R-:W0:Y:S01]  /*0560*/  S2UR UR5, SR_CgaCtaId ;  /* 0x00000000000579c3 */ /* 0x001e220000008800 */
[----:B------:R-:W-:Y:S01]  /*0570*/  UMOV UR4, 0x400 ;  /* 0x0000040000047882 */ /* 0x000fe20000000000 */
[----:B------:R-:W-:Y:S01]  /*0580*/  UMOV UR7, 0x1 ;  /* 0x0000000100077882 */ /* 0x000fe20000000000 */
[----:B------:R-:W-:Y:S01]  /*0590*/  ELECT P0, URZ, PT ;  /* 0x00000000003f782f */ /* 0x000fe20003800000 */
[----:B0-----:R-:W-:Y:S02]  /*05a0*/  ULEA UR6, UR5, UR4, 0x18 ;  /* 0x0000000405067291 */ /* 0x001fe4000f8ec03f */
[----:B------:R-:W-:-:S04]  /*05b0*/  UIADD3 UR4, -UR7, 0x100000, URZ ;  /* 0x0010000007047890 */ /* 0x000fc8000fffe13f */
[----:B------:R-:W-:Y:S02]  /*05c0*/  USHF.L.U32 UR5, UR4, 0xb, URZ ;  /* 0x0000000b04057899 */ /* 0x000fe4000800063f */
[----:B------:R-:W-:Y:S01]  /*05d0*/  USHF.L.U32 UR4, UR4, 0x1, URZ ;  /* 0x0000000104047899 */ /* 0x000fe2000800063f */
[----:B------:R-:W0:Y:S11]  /*05e0*/  FENCE.VIEW.ASYNC.S ;  /* 0x00000000000073c6 */ /* 0x000e360000000000 */
[----:B0-----:R3:W0:Y:S01]  /*05f0*/  SYNCS.EXCH.64 URZ, [UR6+0x38870], UR4 ;  /* 0x03887004063f75b2 */ /* 0x0016220008000100 */
[----:B------:R3:W0:Y:S01]  /*0600*/  SYNCS.EXCH.64 URZ, [UR6+0x38880], UR4 ;  /* 0x03888004063f75b2 */ /* 0x0006220008000100 */
[----:B------:R3:W0:Y:S01]  /*0610*/  SYNCS.EXCH.64 URZ, [UR6+0x38878], UR4 ;  /* 0x03887804063f75b2 */ /* 0x0006220008000100 */
[----:B------:R3:W0:Y:S02]  /*0620*/  SYNCS.EXCH.64 URZ, [UR6+0x38888], UR4 ;  /* 0x03888804063f75b2 */ /* 0x0006240008000100 */
[----:B---3--:R-:W-:Y:S01]  /*0630*/  NOP ;  /* 0x0000000000007918 */ /* 0x008fe20000000000 */
.L_x_179:
        /* <DEDUP_REMOVED lines=22> */
.L_x_180:
        /* <DEDUP_REMOVED lines=22> */
.L_x_181:
[----:B0-----:R-:W-:Y:S01]  /*0900*/  UMOV UR4, 0x1 ;  /* 0x0000000100047882 */ /* 0x001fe20000000000 */
[----:B------:R-:W-:Y:S01]  /*0910*/  PLOP3.LUT P0, PT, PT, PT, UP0, 0x80, 0x0 ;  /* 0x000000000000781c */ /* 0x000fe20003f0f008 */
[----:B------:R-:W-:Y:S01]  /*0920*/  USEL UR4, UR4, 0x2, !UP0 ;  /* 0x0000000204047887 */ /* 0x000fe2000c000000 */
[----:B------:R-:W-:-:S05]  /*0930*/  NOP ;  /* 0x0000000000007918 */ /* 0x000fca0000000000 */
[----:B------:R-:W-:-:S05]  /*0940*/  IMAD.U32 R2, RZ, RZ, UR4 ;  /* 0x00000004ff027e24 */ /* 0x000fca000f8e00ff */
[----:B------:R0:W-:Y:S01]  /*0950*/  STL [R1+0x70], R2 ;  /* 0x0000700201007387 */ /* 0x0001e20000100800 */
[----:B-12-4-:R-:W-:Y:S06]  /*0960*/  BAR.SYNC.DEFER_BLOCKING 0x0 ;  /* 0x0000000000007b1d */ /* 0x016fec0000010000 */
[----:B------:R-:W-:Y:S05]  /*0970*/  @!P0 BRA `(.L_x_182) ;  /* 0x000000fc00b48947 */ /* 0x000fea0003800000 */
.L_x_183:
[----:B------:R-:W-:-:S08]  /*0980*/  NOP ;  /* 0x0000000000007918 */ /* 0x000fd00000000000 */
[----:B------:R-:W1:Y:S02]  /*0990*/  USETMAXREG.TRY_ALLOC.CTAPOOL UP0, 0xf0 ;  /* 0x000000f0000079c8 */ /* 0x000e640008000600 */
[----:B-1----:R-:W-:-:S13]  /*09a0*/  PLOP3.LUT P0, PT, PT, PT, UP0, 0x80, 0x0 ;  /* 0x000000000000781c */ /* 0x002fda0003f0f008 */
[----:B------:R-:W-:Y:S05]  /*09b0*/  @!P0 BRA `(.L_x_183) ;  /* 0xfffffffc00f08947 */ /* 0x000fea000383ffff */
[----:B------:R-:W1:Y:S08]  /*09c0*/  S2UR UR5, SR_CgaCtaId ;  /* 0x00000000000579c3 */ /* 0x000e700000008800 */
[----:B------:R-:W-:Y:S06]  /*09d0*/  BAR.ARV 0x8, 0x180 ;  /* 0x0206000000007b1d */ /* 0x000fec0000002000 */
[----:B------:R-:W-:-:S02]  /*09e0*/  UMOV UR4, 0x400 ;  /* 0x0000040000047882 */ /* 0x000fc40000000000 */
[----:B------:R-:W-:Y:S01]  /*09f0*/  BAR.SYNC.DEFER_BLOCKING 0x5, 0x180 ;  /* 0x0146000000007b1d */ /* 0x000fe20000010000 */
[----:B-1----:R-:W-:-:S09]  /*0a00*/  ULEA UR4, UR5, UR4, 0x18 ;  /* 0x0000000405047291 */ /* 0x002fd2000f8ec03f */
[----:B------:R-:W1:Y:S01]  /*0a10*/  LDS.128 R8, [UR4+0x388d0] ;  /* 0x0388d004ff087984 */ /* 0x000e620008000c00 */
[----:B------:R-:W-:Y:S01]  /*0a20*/  ULDC UR4, c[0x0][0xc3c] ;  /* 0x00030f0000047ab9 */ /* 0x000fe20000000800 */
[----:B------:R-:W-:Y:S06]  /*0a30*/  BAR.ARV 0x4, 0x180 ;  /* 0x0106000000007b1d */ /* 0x000fec0000002000 */
[----:B-1----:R-:W-:-:S13]  /*0a40*/  ISETP.GE.AND P0, PT, R11, UR4, PT ;  /* 0x000000040b007c0c */ /* 0x002fda000bf06270 */
[----:B------:R-:W-:Y:S05]  /*0a50*/  @P0 EXIT ;  /* 0x000000000000094d */ /* 0x000fea0003800000 */
[----:B------:R-:W2:Y:S01]  /*0a60*/  LDL R0, [R1+0x70] ;  /* 0x0000700001007983 */ /* 0x000ea20000100800 */
[----:B------:R-:W-:Y:S01]  /*0a70*/  VIADD R6, R6, 0xffffff80 ;  /* 0xffffff8006067836 */ /* 0x000fe20000000000 */
[----:B------:R-:W-:Y:S02]  /*0a80*/  R2UR UR6, R9 ;  /* 0x00000000090672ca */ /* 0x000fe400000e0000 */
[----:B------:R-:W-:Y:S02]  /*0a90*/  CS2R R16, SRZ ;  /* 0x0000000000107805 */ /* 0x000fe4000001ff00 */
[----:B------:R-:W-:Y:S02]  /*0aa0*/  R2UR UR5, R10 ;  /* 0x000000000a0572ca */ /* 0x000fe400000e0000 */
[----:B------:R-:W-:Y:S02]  /*0ab0*/  SHF.R.S32.HI R3, RZ, 0x1f, R6 ;  /* 0x0000001fff037819 */ /* 0x000fe40000011406 */
[----:B------:R-:W-:-:S02]  /*0ac0*/  R2UR UR7, R11 ;  /* 0x000000000b0772ca */ /* 0x000fc400000e0000 */
[CC--:B0-----:R-:W-:Y:S02]  /*0ad0*/  LEA.HI R2, R3.reuse, R6.reuse, RZ, 0x4 ;  /* 0x0000000603027211 */ /* 0x0c1fe400078f20ff */
[----:B------:R-:W-:-:S04]  /*0ae0*/  LEA.HI R4, R3, R6, RZ, 0x2 ;  /* 0x0000000603047211 */ /* 0x000fc800078f10ff */
[----:B------:R-:W-:-:S05]  /*0af0*/  LOP3.LUT R7, R4, 0xfffffffc, RZ, 0xc0, !PT ;  /* 0xfffffffc04077812 */ /* 0x000fca00078ec0ff */
[----:B------:R-:W-:Y:S01]  /*0b00*/  IMAD.IADD R10, R6, 0x1, -R7 ;  /* 0x00000001060a7824 */ /* 0x000fe200078e0a07 */
[----:B------:R-:W-:Y:S02]  /*0b10*/  SHF.R.S32.HI R7, RZ, 0x4, R2 ;  /* 0x00000004ff077819 */ /* 0x000fe40000011402 */
[----:B--2---:R-:W-:Y:S02]  /*0b20*/  R2UR UR4, R0 ;  /* 0x00000000000472ca */ /* 0x004fe400000e0000 */
[CC--:B------:R-:W-:Y:S02]  /*0b30*/  LEA.HI R0, R3.reuse, R6.reuse, RZ, 0x7 ;  /* 0x0000000603007211 */ /* 0x0c0fe400078f38ff */
[----:B------:R-:W-:Y:S02]  /*0b40*/  LEA.HI R3, R3, R6, RZ, 0x5 ;  /* 0x0000000603037211 */ /* 0x000fe400078f28ff */
[----:B------:R-:W-:-:S03]  /*0b50*/  LOP3.LUT R5, R0, 0xffffff80, RZ, 0xc0, !PT ;  /* 0xffffff8000057812 */ /* 0x000fc600078ec0ff */
[----:B------:R-:W-:Y:S02]  /*0b60*/  IMAD.SHL.U32 R3, R3, 0x20, RZ ;  /* 0x0000002003037824 */ /* 0x000fe400078e00ff */
[----:B------:R-:W-:Y:S01]  /*0b70*/  IMAD.IADD R12, R6, 0x1, -R5 ;  /* 0x00000001060c7824 */ /* 0x000fe200078e0a05 */
[----:B------:R-:W-:Y:S01]  /*0b80*/  LOP3.LUT R5, R2, 0x3fffff0, RZ, 0xc0, !PT ;  /* 0x03fffff002057812 */ /* 0x000fe200078ec0ff */
[----:B------:R-:W-:Y:S01]  /*0b90*/  ULOP3.LUT UR4, UR4, 0x1, URZ, 0xfc, !UPT ;  /* 0x0000000104047892 */ /* 0x000fe2000f8efc3f */
[----:B------:R-:W-:Y:S02]  /*0ba0*/  LOP3.LUT R4, R3, 0xfffffc00, RZ, 0xc0, !PT ;  /* 0xfffffc0003047812 */ /* 0x000fe400078ec0ff */
[----:B------:R-:W-:Y:S01]  /*0bb0*/  SHF.R.S32.HI R8, RZ, 0x1f, R12 ;  /* 0x0000001fff087819 */ /* 0x000fe2000001140c */
[----:B------:R-:W-:Y:S01]  /*0bc0*/  IMAD.IADD R5, R6, 0x1, -R5 ;  /* 0x0000000106057824 */ /* 0x000fe200078e0a05 */
[----:B------:R-:W-:Y:S01]  /*0bd0*/  SHF.R.S32.HI R3, RZ, 0x7, R0 ;  /* 0x00000007ff037819 */ /* 0x000fe20000011400 */
[----:B------:R-:W-:Y:S01]  /*0be0*/  STL [R1+0x20], R12 ;  /* 0x0000200c01007387 */ /* 0x000fe20000100800 */
[----:B------:R-:W-:Y:S01]  /*0bf0*/  LEA.HI R9, R8, R12, RZ, 0x2 ;  /* 0x0000000c08097211 */ /* 0x000fe200078f10ff */
[----:B------:R-:W-:Y:S01]  /*0c00*/  IMAD R5, R5, 0x40, R4 ;  /* 0x0000004005057824 */ /* 0x000fe200078e0204 */
[----:B------:R-:W-:-:S02]  /*0c10*/  LEA.HI R2, R2, R7, RZ, 0x1 ;  /* 0x0000000702027211 */ /* 0x000fc400078f08ff */
[--C-:B------:R-:W-:Y:S02]  /*0c20*/  SHF.R.S32.HI R6, RZ, 0x2, R9.reuse ;  /* 0x00000002ff067819 */ /* 0x100fe40000011409 */
[----:B------:R-:W-:Y:S02]  /*0c30*/  SHF.R.S32.HI R11, RZ, 0x1f, R9 ;  /* 0x0000001fff0b7819 */ /* 0x000fe40000011409 */
[----:B------:R-:W-:Y:S02]  /*0c40*/  LEA.HI R0, R0, R3, RZ, 0x1 ;  /* 0x0000000300007211 */ /* 0x000fe400078f08ff */
[----:B------:R-:W-:Y:S02]  /*0c50*/  LEA.HI R11, R11, R6, RZ, 0x3 ;  /* 0x000000060b0b7211 */ /* 0x000fe400078f18ff */
[----:B------:R-:W-:Y:S02]  /*0c60*/  LEA.HI R8, R8, R12, RZ, 0x5 ;  /* 0x0000000c08087211 */ /* 0x000fe400078f28ff */
[----:B------:R-:W-:-:S02]  /*0c70*/  LOP3.LUT R11, R11, 0xfffffff8, RZ, 0xc0, !PT ;  /* 0xfffffff80b0b7812 */ /* 0x000fc400078ec0ff */
[----:B------:R-:W-:Y:S02]  /*0c80*/  LOP3.LUT R2, R2, 0x1ffffffe, RZ, 0xc0, !PT ;  /* 0x1ffffffe02027812 */ /* 0x000fe400078ec0ff */
[----:B------:R-:W-:Y:S01]  /*0c90*/  LOP3.LUT R0, R0, 0x3fffffe, RZ, 0xc0, !PT ;  /* 0x03fffffe00007812 */ /* 0x000fe200078ec0ff */
[----:B------:R-:W-:Y:S01]  /*0ca0*/  IMAD.IADD R11, R6, 0x1, -R11 ;  /* 0x00000001060b7824 */ /* 0x000fe200078e0a0b */
[----:B------:R-:W-:Y:S01]  /*0cb0*/  SHF.R.S32.HI R8, RZ, 0x5, R8 ;  /* 0x00000005ff087819 */ /* 0x000fe20000011408 */
[----:B------:R-:W-:Y:S01]  /*0cc0*/  IMAD.IADD R2, R7, 0x1, -R2 ;  /* 0x0000000107027824 */ /* 0x000fe200078e0a02 */
[----:B------:R-:W-:Y:S01]  /*0cd0*/  LEA.HI R4, R10, R10, RZ, 0x1 ;  /* 0x0000000a0a047211 */ /* 0x000fe200078f08ff */
[----:B------:R-:W-:Y:S01]  /*0ce0*/  IMAD.IADD R0, R3, 0x1, -R0 ;  /* 0x0000000103007824 */ /* 0x000fe200078e0a00 */
[----:B------:R-:W-:Y:S01]  /*0cf0*/  LOP3.LUT R9, R9, 0x7ffffffc, RZ, 0xc0, !PT ;  /* 0x7ffffffc09097812 */ /* 0x000fe200078ec0ff */
[----:B------:R-:W-:Y:S01]  /*0d00*/  IMAD R11, R8, 0x10, R11 ;  /* 0x00000010080b7824 */ /* 0x000fe200078e020b */
[----:B------:R-:W-:Y:S01]  /*0d10*/  LOP3.LUT R3, R4, 0x1ffffffe, RZ, 0xc0, !PT ;  /* 0x1ffffffe04037812 */ /* 0x000fe200078ec0ff */
[----:B------:R-:W-:-:S02]  /*0d20*/  IMAD R2, R2, 0x8, R5 ;  /* 0x0000000802027824 */ /* 0x000fc400078e0205 */
[----:B------:R-:W-:Y:S02]  /*0d30*/  IMAD R0, R0, 0x40, R11 ;  /* 0x0000004000007824 */ /* 0x000fe400078e020b */
[----:B------:R-:W-:Y:S01]  /*0d40*/  IMAD.IADD R3, R10, 0x1, -R3 ;  /* 0x000000010a037824 */ /* 0x000fe200078e0a03 */
[----:B------:R0:W-:Y:S01]  /*0d50*/  STL [R1+0x68], R2 ;  /* 0x0000680201007387 */ /* 0x0001e20000100800 */
[----:B------:R-:W-:-:S03]  /*0d60*/  IMAD.IADD R9, R12, 0x1, -R9 ;  /* 0x000000010c097824 */ /* 0x000fc600078e0a09 */
[----:B------:R-:W-:Y:S01]  /*0d70*/  STL [R1+0x1c], RZ ;  /* 0x00001cff01007387 */ /* 0x000fe20000100800 */
[----:B------:R-:W-:-:S03]  /*0d80*/  IMAD.SHL.U32 R19, R9, 0x2, RZ ;  /* 0x0000000209137824 */ /* 0x000fc600078e00ff */
[----:B------:R1:W-:Y:S01]  /*0d90*/  STL [R1+0x60], R0 ;  /* 0x0000600001007387 */ /* 0x0003e20000100800 */
[C---:B------:R-:W-:Y:S02]  /*0da0*/  VIADD R6, R19.reuse, 0x8 ;  /* 0x0000000813067836 */ /* 0x040fe40000000000 */
[----:B0-----:R-:W-:Y:S02]  /*0db0*/  IMAD.U32 R2, RZ, RZ, UR4 ;  /* 0x00000004ff027e24 */ /* 0x001fe4000f8e00ff */
[C---:B------:R-:W-:Y:S01]  /*0dc0*/  VIADD R5, R19.reuse, 0x10 ;  /* 0x0000001013057836 */ /* 0x040fe20000000000 */
[----:B------:R-:W-:Y:S01]  /*0dd0*/  SHF.R.S32.HI R8, RZ, 0x1f, R6 ;  /* 0x0000001fff087819 */ /* 0x000fe20000011406 */
[C---:B------:R-:W-:Y:S01]  /*0de0*/  VIADD R4, R19.reuse, 0x18 ;  /* 0x0000001813047836 */ /* 0x040fe20000000000 */
[----:B------:R0:W-:Y:S01]  /*0df0*/  STL [R1+0x6c], R2 ;  /* 0x00006c0201007387 */ /* 0x0001e20000100800 */
[----:B------:R-:W-:Y:S01]  /*0e00*/  VIADD R236, R19, 0x28 ;  /* 0x0000002813ec7836 */ /* 0x000fe20000000000 */
[----:B------:R-:W-:Y:S01]  /*0e10*/  SHF.R.S32.HI R7, RZ, 0x1f, R5 ;  /* 0x0000001fff077819 */ /* 0x000fe20000011405 */
[----:B-1----:R-:W-:Y:S01]  /*0e20*/  IMAD R0, R3, 0x8, R0 ;  /* 0x0000000803007824 */ /* 0x002fe200078e0200 */
[----:B------:R-:W-:Y:S01]  /*0e30*/  SHF.R.S32.HI R6, RZ, 0x1f, R4 ;  /* 0x0000001fff067819 */ /* 0x000fe20000011404 */
[C---:B------:R-:W-:Y:S01]  /*0e40*/  VIADD R235, R19.reuse, 0x30 ;  /* 0x0000003013eb7836 */ /* 0x040fe20000000000 */
[----:B------:R-:W-:Y:S01]  /*0e50*/  SHF.R.S32.HI R4, RZ, 0x1f, R236 ;  /* 0x0000001fff047819 */ /* 0x000fe200000114ec */
[C---:B------:R-:W-:Y:S01]  /*0e60*/  VIADD R234, R19.reuse, 0x38 ;  /* 0x0000003813ea7836 */ /* 0x040fe20000000000 */
[----:B------:R1:W-:Y:S01]  /*0e70*/  STL [R1+0x64], R0 ;  /* 0x0000640001007387 */ /* 0x0003e20000100800 */
[----:B------:R-:W-:-:S02]  /*0e80*/  VIADD R233, R19, 0x40 ;  /* 0x0000004013e97836 */ /* 0x000fc40000000000 */
[C---:B0-----:R-:W-:Y:S02]  /*0e90*/  VIADD R2, R19.reuse, 0x20 ;  /* 0x0000002013027836 */ /* 0x041fe40000000000 */
[C---:B------:R-:W-:Y:S01]  /*0ea0*/  VIADD R232, R19.reuse, 0x48 ;  /* 0x0000004813e87836 */ /* 0x040fe20000000000 */
[----:B------:R-:W-:Y:S01]  /*0eb0*/  SHF.R.S32.HI R4, RZ, 0x1f, R233 ;  /* 0x0000001fff047819 */ /* 0x000fe200000114e9 */
        /* <DEDUP_REMOVED lines=36> */
[----:B------:R-:W-:Y:S01]  /*1100*/  VIADD R23, R19, 0xe0 ;  /* 0x000000e013177836 */ /* 0x000fe20000000000 */
[----:B------:R-:W-:-:S02]  /*1110*/  SHF.R.S32.HI R2, RZ, 0x1f, R217 ;  /* 0x0000001fff027819 */ /* 0x000fc400000114d9 */
[----:B------:R-:W-:Y:S02]  /*1120*/  SHF.R.S32.HI R5, RZ, 0x1f, R216 ;  /* 0x0000001fff057819 */ /* 0x000fe400000114d8 */
[----:B------:R-:W-:Y:S02]  /*1130*/  SHF.R.S32.HI R4, RZ, 0x1f, R215 ;  /* 0x0000001fff047819 */ /* 0x000fe400000114d7 */
[----:B-1----:R-:W-:-:S07]  /*1140*/  SHF.R.S32.HI R2, RZ, 0x1f, R214 ;  /* 0x0000001fff027819 */ /* 0x002fce00000114d6 */
.L_x_230:
[----:B------:R-:W-:Y:S01]  /*1150*/  ULDC.64 UR8, c[0x0][0xc88] ;  /* 0x0003220000087ab9 */ /* 0x000fe20000000a00 */
[----:B------:R-:W-:Y:S01]  /*1160*/  ULDC.64 UR12, c[0x0][0x208] ;  /* 0x00008200000c7ab9 */ /* 0x000fe20000000a00 */
[----:B------:R-:W-:Y:S01]  /*1170*/  UIMAD.WIDE UR8, UR7, 0x4, UR8 ;  /* 0x00000004070878a5 */ /* 0x000fe2000f8e0208 */
[----:B------:R-:W-:Y:S02]  /*1180*/  ULDC.64 UR10, c[0x0][0xa20] ;  /* 0x00028800000a7ab9 */ /* 0x000fe40000000a00 */
[----:B------:R-:W-:-:S03]  /*1190*/  ULDC UR7, c[0x0][0x2f0] ;  /* 0x0000bc0000077ab9 */ /* 0x000fc60000000800 */
[----:B0-23--:R-:W-:Y:S02]  /*11a0*/  IMAD.U32 R2, RZ, RZ, UR8 ;  /* 0x00000008ff027e24 */ /* 0x00dfe4000f8e00ff */
[----:B-1----:R-:W-:Y:S01]  /*11b0*/  IMAD.U32 R3, RZ, RZ, UR9 ;  /* 0x00000009ff037e24 */ /* 0x002fe2000f8e00ff */
[----:B------:R-:W-:-:S04]  /*11c0*/  ULDC.64 UR8, c[0x0][0xa28] ;  /* 0x00028a0000087ab9 */ /* 0x000fc80000000a00 */
[----:B------:R-:W2:Y:S01]  /*11d0*/  LDG.E R2, desc[UR12][R2.64] ;  /* 0x0000000c02027981 */ /* 0x000ea2000c1e1900 */
[----:B------:R-:W-:Y:S02]  /*11e0*/  UISETP.NE.U32.AND UP0, UPT, UR8, URZ, UPT ;  /* 0x0000003f0800728c */ /* 0x000fe4000bf05070 */
[----:B------:R-:W-:Y:S02]  /*11f0*/  UISETP.NE.U32.AND UP1, UPT, UR10, URZ, UPT ;  /* 0x0000003f0a00728c */ /* 0x000fe4000bf25070 */
[----:B------:R-:W-:Y:S02]  /*1200*/  UISETP.NE.AND.EX UP0, UPT, UR9, URZ, UPT, UP0 ;  /* 0x0000003f0900728c */ /* 0x000fe4000bf05300 */
[----:B------:R-:W-:-:S04]  /*1210*/  UISETP.NE.AND.EX UP1, UPT, UR11, URZ, UPT, UP1 ;  /* 0x0000003f0b00728c */ /* 0x000fc8000bf25310 */
[----:B------:R-:W-:Y:S02]  /*1220*/  PLOP3.LUT P0, PT, PT, PT, UP0, 0x80, 0x0 ;  /* 0x000000000000781c */ /* 0x000fe40003f0f008 */
[----:B------:R-:W-:Y:S02]  /*1230*/  PLOP3.LUT P1, PT, PT, PT, UP1, 0x80, 0x0 ;  /* 0x000000000000781c */ /* 0x000fe40003f2f018 */
[----:B--2---:R-:W-:-:S13]  /*1240*/  R2UR UR4, R2 ;  /* 0x00000000020472ca */ /* 0x004fda00000e0000 */
[----:B------:R-:W-:Y:S02]  /*1250*/  USHF.R.S32.HI UR14, URZ, 0x1f, UR4 ;  /* 0x0000001f3f0e7899 */ /* 0x000fe40008011404 */
[----:B-----5:R-:W-:Y:S01]  /*1260*/  IMAD.U32 R0, RZ, RZ, UR4 ;  /* 0x00000004ff007e24 */ /* 0x020fe2000f8e00ff */
[----:B------:R-:W-:-:S04]  /*1270*/  @UP0 ULEA UR8, UP2, UR4, UR8, 0x2 ;  /* 0x0000000804080291 */ /* 0x000fc8000f84103f */
[----:B------:R-:W-:Y:S02]  /*1280*/  @UP0 ULEA.HI.X UR9, UR4, UR9, UR14, 0x2, UP2 ;  /* 0x0000000904090291 */ /* 0x000fe400090f140e */
[----:B------:R-:W-:Y:S01]  /*1290*/  IMAD.U32 R2, RZ, RZ, UR14 ;  /* 0x0000000eff027e24 */ /* 0x000fe2000f8e00ff */
[----:B------:R-:W-:Y:S01]  /*12a0*/  @UP1 ULEA UR10, UP0, UR4, UR10, 0x2 ;  /* 0x0000000a040a1291 */ /* 0x000fe2000f80103f */
[----:B------:R-:W-:Y:S03]  /*12b0*/  STL [R1+0x14], R0 ;  /* 0x0000140001007387 */ /* 0x000fe60000100800 */
[----:B------:R-:W-:Y:S01]  /*12c0*/  @UP1 ULEA.HI.X UR11, UR4, UR11, UR14, 0x2, UP0 ;  /* 0x0000000b040b1291 */ /* 0x000fe200080f140e */
[----:B------:R0:W-:Y:S01]  /*12d0*/  STL [R1+0x18], R2 ;  /* 0x0000180201007387 */ /* 0x0001e20000100800 */
[----:B------:R-:W-:Y:S01]  /*12e0*/  IMAD.U32 R4, RZ, RZ, UR10 ;  /* 0x0000000aff047e24 */ /* 0x000fe2000f8e00ff */
[----:B------:R-:W-:Y:S01]  /*12f0*/  ULDC UR4, c[0x0][0x424] ;  /* 0x0001090000047ab9 */ /* 0x000fe20000000800 */
[----:B------:R-:W-:-:S02]  /*1300*/  IMAD.U32 R3, RZ, RZ, UR9 ;  /* 0x00000009ff037e24 */ /* 0x000fc4000f8e00ff */
[----:B------:R-:W-:Y:S02]  /*1310*/  IMAD.U32 R5, RZ, RZ, UR11 ;  /* 0x0000000bff057e24 */ /* 0x000fe4000f8e00ff */
[----:B0-----:R-:W-:-:S03]  /*1320*/  IMAD.U32 R2, RZ, RZ, UR8 ;  /* 0x00000008ff027e24 */ /* 0x001fc6000f8e00ff */
[----:B------:R-:W2:Y:S01]  /*1330*/  @P1 LDG.E R4, desc[UR12][R4.64] ;  /* 0x0000000c04041981 */ /* 0x000ea2000c1e1900 */
[----:B------:R-:W-:-:S03]  /*1340*/  ULDC.64 UR8, c[0x0][0x418] ;  /* 0x0001060000087ab9 */ /* 0x000fc60000000a00 */
[----:B------:R0:W3:Y:S01]  /*1350*/  @P0 LDG.E R2, desc[UR12][R2.64] ;  /* 0x0000000c02020981 */ /* 0x0000e2000c1e1900 */
[----:B------:R-:W-:Y:S01]  /*1360*/  UISETP.NE.U32.AND UP0, UPT, UR8, URZ, UPT ;  /* 0x0000003f0800728c */ /* 0x000fe2000bf05070 */
[----:B0-----:R-:W-:-:S03]  /*1370*/  IMAD.U32 R3, RZ, RZ, UR6 ;  /* 0x00000006ff037e24 */ /* 0x001fc6000f8e00ff */
[----:B------:R-:W-:Y:S02]  /*1380*/  UISETP.NE.AND.EX UP0, UPT, UR9, URZ, UPT, UP0 ;  /* 0x0000003f0900728c */ /* 0x000fe4000bf05300 */
[----:B------:R0:W-:Y:S02]  /*1390*/  STL [R1+0x10], R3 ;  /* 0x0000100301007387 */ /* 0x0001e40000100800 */
[----:B------:R-:W-:Y:S02]  /*13a0*/  USEL UR4, UR4, 0x1, UP0 ;  /* 0x0000000104047887 */ /* 0x000fe40008000000 */
[----:B------:R-:W-:Y:S02]  /*13b0*/  ULOP3.LUT UR6, UR5, 0xffff, URZ, 0xc0, !UPT ;  /* 0x0000ffff05067892 */ /* 0x000fe4000f8ec03f */
[----:B------:R-:W-:Y:S01]  /*13c0*/  UIMAD UR4, UR4, UR7, URZ ;  /* 0x00000007040472a4 */ /* 0x000fe2000f8e023f */
[----:B------:R-:W-:Y:S01]  /*13d0*/  UMOV UR54, URZ ;  /* 0x0000003f00367c82 */ /* 0x000fe20008000000 */
[----:B------:R-:W-:-:S02]  /*13e0*/  ULOP3.LUT UR7, UR5, 0xff000000, URZ, 0xc0, !UPT ;  /* 0xff00000005077892 */ /* 0x000fc4000f8ec03f */
[----:B------:R-:W-:Y:S01]  /*13f0*/  IMAD.U32 R213, RZ, RZ, UR6 ;  /* 0x00000006ffd57e24 */ /* 0x000fe2000f8e00ff */
[----:B------:R-:W-:Y:S02]  /*1400*/  ULOP3.LUT UR6, UR5, 0xff0000, URZ, 0xc0, !UPT ;  /* 0x00ff000005067892 */ /* 0x000fe4000f8ec03f */
[----:B--2---:R-:W-:Y:S02]  /*1410*/  @P1 R2UR UR4, R4 ;  /* 0x00000000040412ca */ /* 0x004fe400000e0000 */
[----:B---3--:R-:W-:Y:S01]  /*1420*/  @P0 R2UR UR54, R2 ;  /* 0x00000000023602ca */ /* 0x008fe200000e0000 */
[----:B0---4-:R-:W-:-:S14]  /*1430*/  @P1 BRA `(.L_x_184) ;  /* 0x00000000003c1947 */ /* 0x011fdc0003800000 */
[----:B------:R-:W-:Y:S02]  /*1440*/  ULDC.64 UR8, c[0x0][0xa08] ;  /* 0x0002820000087ab9 */ /* 0x000fe40000000a00 */
[----:B------:R-:W-:-:S04]  /*1450*/  ISETP.NE.U32.AND P0, PT, RZ, UR8, PT ;  /* 0x00000008ff007c0c */ /* 0x000fc8000bf05070 */
[----:B------:R-:W-:-:S13]  /*1460*/  ISETP.NE.AND.EX P0, PT, RZ, UR9, PT, P0 ;  /* 0x00000009ff007c0c */ /* 0x000fda000bf05300 */
[----:B------:R-:W-:Y:S05]  /*1470*/  @!P0 BRA `(.L_x_184) ;  /* 0x00000000002c8947 */ /* 0x000fea0003800000 */
[----:B------:R-:W-:Y:S01]  /*1480*/  R2UR UR10, R0 ;  /* 0x00000000000a72ca */ /* 0x000fe200000e0000 */
[----:B------:R-:W-:Y:S01]  /*1490*/  ULDC.64 UR4, c[0x0][0xa08] ;  /* 0x0002820000047ab9 */ /* 0x000fe20000000a00 */
[----:B------:R-:W-:-:S11]  /*14a0*/  ULDC.64 UR8, c[0x0][0x208] ;  /* 0x0000820000087ab9 */ /* 0x000fd60000000a00 */
[----:B------:R-:W-:-:S06]  /*14b0*/  UIMAD.WIDE UR4, UR10, 0x4, UR4 ;  /* 0x000000040a0478a5 */ /* 0x000fcc000f8e0204 */
[----:B------:R-:W-:Y:S02]  /*14c0*/  IMAD.U32 R2, RZ, RZ, UR4 ;  /* 0x00000004ff027e24 */ /* 0x000fe4000f8e00ff */
[----:B------:R-:W-:-:S05]  /*14d0*/  IMAD.U32 R3, RZ, RZ, UR5 ;  /* 0x00000005ff037e24 */ /* 0x000fca000f8e00ff */
[----:B------:R-:W2:Y:S04]  /*14e0*/  LDG.E R4, desc[UR8][R2.64] ;  /* 0x0000000802047981 */ /* 0x000ea8000c1e1900 */
[----:B------:R-:W3:Y:S01]  /*14f0*/  LDG.E R0, desc[UR8][R2.64+0x4] ;  /* 0x0000040802007981 */ /* 0x000ee2000c1e1900 */
[----:B--2---:R-:W-:Y:S02]  /*1500*/  R2UR UR4, R4 ;  /* 0x00000000040472ca */ /* 0x004fe400000e0000 */
[----:B---3--:R-:W-:-:S13]  /*1510*/  R2UR UR5, R0 ;  /* 0x00000000000572ca */ /* 0x008fda00000e0000 */
[----:B------:R-:W-:-:S12]  /*1520*/  UIADD3 UR4, -UR4, UR5, URZ ;  /* 0x0000000504047290 */ /* 0x000fd8000fffe13f */
.L_x_184:
[----:B------:R-:W-:Y:S02]  /*1530*/  UIADD3 UR54, -UR54, UR4, URZ ;  /* 0x0000000436367290 */ /* 0x000fe4000fffe13f */
[----:B------:R-:W-:Y:S02]  /*1540*/  USHF.R.U32.HI UR7, URZ, 0x8, UR7 ;  /* 0x000000083f077899 */ /* 0x000fe40008011607 */
[----:B------:R-:W-:Y:S02]  /*1550*/  UISETP.GE.AND UP0, UPT, UR54, 0x1, UPT ;  /* 0x000000013600788c */ /* 0x000fe4000bf06270 */
[----:B------:R-:W-:Y:S02]  /*1560*/  UIADD3 UR4, UR54, 0x4f, URZ ;  /* 0x0000004f36047890 */ /* 0x000fe4000fffe03f */
[----:B------:R-:W-:Y:S02]  /*1570*/  ULEA.HI UR7, UR6, UR7, URZ, 0x10 ;  /* 0x0000000706077291 */ /* 0x000fe4000f8f803f */
[----:B------:R-:W-:Y:S01]  /*1580*/  PLOP3.LUT P0, PT, PT, PT, UP0, 0x80, 0x0 ;  /* 0x000000000000781c */ /* 0x000fe20003f0f008 */
[----:B------:R-:W-:-:S02]  /*1590*/  UIMAD.WIDE UR4, UR4, 0x66666667, URZ ;  /* 0x66666667040478a5 */ /* 0x000fc4000f8e023f */
[----:B------:R-:W-:Y:S02]  /*15a0*/  ULOP3.LUT UR8, UR7, 0xff, URZ, 0xc0, !UPT ;  /* 0x000000ff07087892 */ /* 0x000fe4000f8ec03f */
[----:B------:R-:W-:Y:S02]  /*15b0*/  USHF.R.U32.HI UR7, URZ, 0x10, UR7 ;  /* 0x000000103f077899 */ /* 0x000fe40008011607 */
[----:B------:R-:W-:Y:S02]  /*15c0*/  USHF.R.U32.HI UR6, URZ, 0x1f, UR5 ;  /* 0x0000001f3f067899 */ /* 0x000fe40008011605 */
[----:B------:R-:W-:Y:S01]  /*15d0*/  IMAD.U32 R212, RZ, RZ, UR8 ;  /* 0x00000008ffd47e24 */ /* 0x000fe2000f8e00ff */
[----:B------:R-:W-:Y:S01]  /*15e0*/  UMOV UR4, URZ ;  /* 0x0000003f00047c82 */ /* 0x000fe20008000000 */
[----:B------:R-:W-:Y:S01]  /*15f0*/  ULEA.HI.SX32 UR9, UR5, UR6, 0x1b ;  /* 0x0000000605097291 */ /* 0x000fe2000f8fda3f */
[----:B------:R-:W-:Y:S01]  /*1600*/  IMAD.U32 R22, RZ, RZ, UR7 ;  /* 0x00000007ff167e24 */ /* 0x000fe2000f8e00ff */
[----:B------:R-:W-:Y:S10]  /*1610*/  @!P0 BRA `(.L_x_185) ;  /* 0x0000000000948947 */ /* 0x000ff40003800000 */
[----:B------:R-:W-:Y:S01]  /*1620*/  R2UR UR5, R22 ;  /* 0x00000000160572ca */ /* 0x000fe200000e0000 */
[----:B------:R-:W-:-:S12]  /*1630*/  ULDC UR4, c[0x0][0x9f0] ;  /* 0x00027c0000047ab9 */ /* 0x000fd80000000800 */
[----:B------:R-:W-:-:S04]  /*1640*/  UISETP.NE.AND UP0, UPT, UR5, URZ, UPT ;  /* 0x0000003f0500728c */ /* 0x000fc8000bf05270 */
[----:B------:R-:W-:-:S03]  /*1650*/  USEL UR10, UR5, UR4, UP0 ;  /* 0x00000004050a7287 */ /* 0x000fc60008000000 */
[----:B------:R-:W-:Y:S01]  /*1660*/  UMOV UR4, URZ ;  /* 0x0000003f00047c82 */ /* 0x000fe20008000000 */
[----:B------:R-:W-:Y:S02]  /*1670*/  UIADD3 UR6, UR9, -0x1, UR10 ;  /* 0xffffffff09067890 */ /* 0x000fe4000fffe00a */
[----:B------:R-:W-:-:S04]  /*1680*/  IMAD.U32 R3, RZ, RZ, UR10 ;  /* 0x0000000aff037e24 */ /* 0x000fc8000f8e00ff */
[----:B------:R-:W-:Y:S01]  /*1690*/  IMAD.U32 R4, RZ, RZ, UR6 ;  /* 0x00000006ff047e24 */ /* 0x000fe2000f8e00ff */
[-C--:B------:R-:W-:Y:S01]  /*16a0*/  IABS R0, R3.reuse ;  /* 0x0000000300007213 */ /* 0x080fe20000000000 */
[----:B------:R-:W-:Y:S01]  /*16b0*/  ULOP3.LUT UR6, UR6, UR10, URZ, 0x3c, !UPT ;  /* 0x0000000a06067292 */ /* 0x000fe2000f8e3c3f */
[----:B------:R-:W-:Y:S02]  /*16c0*/  IABS R5, R3 ;  /* 0x0000000300057213 */ /* 0x000fe40000000000 */
[----:B------:R-:W-:Y:S02]  /*16d0*/  R2UR UR11, R0 ;  /* 0x00000000000b72ca */ /* 0x000fe400000e0000 */
[----:B------:R-:W-:-:S05]  /*16e0*/  IABS R4, R4 ;  /* 0x0000000400047213 */ /* 0x000fca0000000000 */
[----:B------:R-:W-:-:S05]  /*16f0*/  IMAD.MOV.U32 R3, RZ, RZ, R4 ;  /* 0x000000ffff037224 */ /* 0x000fca00078e0004 */
[----:B------:R-:W-:Y:S01]  /*1700*/  R2UR UR8, R3 ;  /* 0x00000000030872ca */ /* 0x000fe200000e0000 */
[----:B------:R-:W0:Y:S08]  /*1710*/  I2F.RP R0, UR11 ;  /* 0x0000000b00007d06 */ /* 0x000e300008209400 */
[----:B0-----:R-:W0:Y:S02]  /*1720*/  MUFU.RCP R0, R0 ;  /* 0x0000000000007308 */ /* 0x001e240000001000 */
[----:B0-----:R-:W-:-:S02]  /*1730*/  VIADD R2, R0, 0xffffffe ;  /* 0x0ffffffe00027836 */ /* 0x001fc40000000000 */
[----:B------:R-:W-:-:S04]  /*1740*/  IMAD.MOV R0, RZ, RZ, -R5 ;  /* 0x000000ffff007224 */ /* 0x000fc800078e0a05 */
[----:B------:R-:W0:Y:S02]  /*1750*/  F2I.FTZ.U32.TRUNC.NTZ R2, R2 ;  /* 0x0000000200027305 */ /* 0x000e24000021f000 */
[----:B0-----:R-:W-:-:S13]  /*1760*/  R2UR UR5, R2 ;  /* 0x00000000020572ca */ /* 0x001fda00000e0000 */
[----:B------:R-:W-:-:S04]  /*1770*/  UIADD3 UR7, URZ, -UR5, URZ ;  /* 0x800000053f077290 */ /* 0x000fc8000fffe03f */
[----:B------:R-:W-:-:S04]  /*1780*/  UIMAD UR7, UR7, UR11, URZ ;  /* 0x0000000b070772a4 */ /* 0x000fc8000f8e023f */
[----:B------:R-:W-:-:S03]  /*1790*/  UIMAD.WIDE.U32 UR4, UR5, UR7, UR4 ;  /* 0x00000007050472a5 */ /* 0x000fc6000f8e0004 */
[----:B------:R-:W-:Y:S01]  /*17a0*/  R2UR UR7, R0 ;  /* 0x00000000000772ca */ /* 0x000fe200000e0000 */
[----:B------:R-:W-:-:S12]  /*17b0*/  UIMAD.WIDE.U32 UR4, UR5, UR8, URZ ;  /* 0x00000008050472a5 */ /* 0x000fd8000f8e003f */
[----:B------:R-:W-:-:S04]  /*17c0*/  UIMAD UR4, UR5, UR7, UR8 ;  /* 0x00000007050472a4 */ /* 0x000fc8000f8e0208 */
[----:B------:R-:W-:-:S11]  /*17d0*/  UISETP.GT.U32.AND UP1, UPT, UR11, UR4, UPT ;  /* 0x000000040b00728c */ /* 0x000fd6000bf24070 */
[----:B------:R-:W-:Y:S02]  /*17e0*/  @!UP1 UIADD3 UR4, UR4, -UR11, URZ ;  /* 0x8000000b04049290 */ /* 0x000fe4000fffe03f */
[----:B------:R-:W-:Y:S02]  /*17f0*/  @!UP1 UIADD3 UR5, UR5, 0x1, URZ ;  /* 0x0000000105059890 */ /* 0x000fe4000fffe03f */
[----:B------:R-:W-:Y:S02]  /*1800*/  UISETP.GE.U32.AND UP0, UPT, UR4, UR11, UPT ;  /* 0x0000000b0400728c */ /* 0x000fe4000bf06070 */
[----:B------:R-:W-:-:S09]  /*1810*/  UISETP.GE.AND UP1, UPT, UR6, URZ, UPT ;  /* 0x0000003f0600728c */ /* 0x000fd2000bf26270 */
[----:B------:R-:W-:Y:S02]  /*1820*/  @UP0 UIADD3 UR5, UR5, 0x1, URZ ;  /* 0x0000000105050890 */ /* 0x000fe4000fffe03f */
[----:B------:R-:W-:-:S05]  /*1830*/  UISETP.NE.AND UP0, UPT, UR10, URZ, UPT ;  /* 0x0000003f0a00728c */ /* 0x000fca000bf05270 */
[----:B------:R-:W-:Y:S02]  /*1840*/  UMOV UR4, UR5 ;  /* 0x0000000500047c82 */ /* 0x000fe40008000000 */
[----:B------:R-:W-:-:S04]  /*1850*/  @!UP1 UIADD3 UR4, -UR4, URZ, URZ ;  /* 0x0000003f04049290 */ /* 0x000fc8000fffe13f */
[----:B------:R-:W-:-:S12]  /*1860*/  @!UP0 ULOP3.LUT UR4, URZ, UR10, URZ, 0x33, !UPT ;  /* 0x0000000a3f048292 */ /* 0x000fd8000f8e333f */
.L_x_185:
[----:B------:R-:W-:Y:S01]  /*1870*/  R2UR UR5, R212 ;  /* 0x00000000d40572ca */ /* 0x000fe200000e0000 */
[----:B------:R-:W-:Y:S01]  /*1880*/  IMAD.U32 R0, RZ, RZ, UR9 ;  /* 0x00000009ff007e24 */ /* 0x000fe2000f8e00ff */
[----:B------:R-:W-:Y:S01]  /*1890*/  PLOP3.LUT P0, PT, PT, PT, PT, 0x80, 0x0 ;  /* 0x000000000000781c */ /* 0x000fe20003f0f070 */
[----:B------:R-:W-:Y:S01]  /*18a0*/  IMAD.U32 R3, RZ, RZ, UR4 ;  /* 0x00000004ff037e24 */ /* 0x000fe2000f8e00ff */
[----:B------:R-:W-:Y:S01]  /*18b0*/  CS2R R150, SRZ ;  /* 0x0000000000967805 */ /* 0x000fe2000001ff00 */
[----:B------:R-:W-:Y:S01]  /*18c0*/  IMAD.MOV.U32 R2, RZ, RZ, RZ ;  /* 0x000000ffff027224 */ /* 0x000fe200078e00ff */
[----:B------:R-:W-:Y:S02]  /*18d0*/  CS2R R148, SRZ ;  /* 0x0000000000947805 */ /* 0x000fe4000001ff00 */
[----:B------:R-:W-:Y:S02]  /*18e0*/  CS2R R146, SRZ ;  /* 0x0000000000927805 */ /* 0x000fe4000001ff00 */
[----:B------:R-:W-:-:S02]  /*18f0*/  CS2R R144, SRZ ;  /* 0x0000000000907805 */ /* 0x000fc4000001ff00 */
[----:B------:R-:W-:Y:S02]  /*1900*/  CS2R R142, SRZ ;  /* 0x00000000008e7805 */ /* 0x000fe4000001ff00 */
[----:B------:R-:W-:Y:S02]  /*1910*/  CS2R R140, SRZ ;  /* 0x00000000008c7805 */ /* 0x000fe4000001ff00 */
[----:B------:R-:W-:Y:S02]  /*1920*/  CS2R R138, SRZ ;  /* 0x00000000008a7805 */ /* 0x000fe4000001ff00 */
[----:B------:R-:W-:Y:S01]  /*1930*/  CS2R R136, SRZ ;  /* 0x0000000000887805 */ /* 0x000fe2000001ff00 */
[----:B------:R-:W-:Y:S01]  /*1940*/  UIMAD UR5, UR5, UR4, URZ ;  /* 0x00000004050572a4 */ /* 0x000fe2000f8e023f */
[----:B------:R-:W-:Y:S02]  /*1950*/  CS2R R134, SRZ ;  /* 0x0000000000867805 */ /* 0x000fe4000001ff00 */
[----:B------:R-:W-:-:S02]  /*1960*/  CS2R R132, SRZ ;  /* 0x0000000000847805 */ /* 0x000fc4000001ff00 */
[----:B------:R-:W-:Y:S02]  /*1970*/  CS2R R130, SRZ ;  /* 0x0000000000827805 */ /* 0x000fe4000001ff00 */
[----:B------:R-:W-:Y:S02]  /*1980*/  CS2R R128, SRZ ;  /* 0x0000000000807805 */ /* 0x000fe4000001ff00 */
[----:B------:R-:W-:Y:S02]  /*1990*/  CS2R R126, SRZ ;  /* 0x00000000007e7805 */ /* 0x000fe4000001ff00 */
[----:B------:R-:W-:Y:S01]  /*19a0*/  VIADDMNMX R3, R3, UR5, R0, PT ;  /* 0x0000000503037c46 */ /* 0x000fe2000b800100 */
[----:B------:R-:W-:Y:S01]  /*19b0*/  IMAD.U32 R18, RZ, RZ, UR5 ;  /* 0x00000005ff127e24 */ /* 0x000fe2000f8e00ff */
[----:B------:R-:W-:Y:S01]  /*19c0*/  CS2R R124, SRZ ;  /* 0x00000000007c7805 */ /* 0x000fe2000001ff00 */
[----:B------:R-:W-:Y:S01]  /*19d0*/  IMAD.MOV.U32 R0, RZ, RZ, RZ ;  /* 0x000000ffff007224 */ /* 0x000fe200078e00ff */
[----:B------:R-:W-:-:S02]  /*19e0*/  R2UR UR60, R3 ;  /* 0x00000000033c72ca */ /* 0x000fc400000e0000 */
        /* <DEDUP_REMOVED lines=12> */
[----:B------:R-:W-:Y:S01]  /*1ab0*/  UISETP.GT.AND UP0, UPT, UR60, UR5, UPT ;  /* 0x000000053c00728c */ /* 0x000fe2000bf04270 */
[----:B------:R-:W-:-:S02]  /*1ac0*/  CS2R R98, SRZ ;  /* 0x0000000000627805 */ /* 0x000fc4000001ff00 */
[----:B------:R-:W-:Y:S02]  /*1ad0*/  CS2R R96, SRZ ;  /* 0x0000000000607805 */ /* 0x000fe4000001ff00 */
[----:B------:R-:W-:Y:S02]  /*1ae0*/  CS2R R94, SRZ ;  /* 0x00000000005e7805 */ /* 0x000fe4000001ff00 */
[----:B------:R-:W-:Y:S02]  /*1af0*/  CS2R R92, SRZ ;  /* 0x00000000005c7805 */ /* 0x000fe4000001ff00 */
[----:B------:R-:W-:Y:S02]  /*1b00*/  CS2R R90, SRZ ;  /* 0x00000000005a7805 */ /* 0x000fe4000001ff00 */
[----:B------:R-:W-:Y:S02]  /*1b10*/  PLOP3.LUT P1, PT, PT, PT, UP0, 0x80, 0x0 ;  /* 0x000000000000781c */ /* 0x000fe40003f2f008 */
        /* <DEDUP_REMOVED lines=34> */
[----:B------:R-:W0:Y:S01]  /*1d40*/  S2R R0, SR_TID.X ;  /* 0x0000000000007919 */ /* 0x000e220000002100 */
[----:B------:R-:W1:Y:S01]  /*1d50*/  S2UR UR7, SR_CgaCtaId ;  /* 0x00000000000779c3 */ /* 0x000e620000008800 */
[----:B------:R-:W-:Y:S02]  /*1d60*/  UMOV UR6, 0x400 ;  /* 0x0000040000067882 */ /* 0x000fe40000000000 */
[----:B-1----:R-:W-:-:S04]  /*1d70*/  ULEA UR6, UR7, UR6, 0x18 ;  /* 0x0000000607067291 */ /* 0x002fc8000f8ec03f */
[----:B------:R-:W-:Y:S01]  /*1d80*/  UIADD3 UR6, UR6, 0x14400, URZ ;  /* 0x0001440006067890 */ /* 0x000fe2000fffe03f */
[----:B0-----:R-:W-:-:S03]  /*1d90*/  VIADD R0, R0, 0xffffff80 ;  /* 0xffffff8000007836 */ /* 0x001fc60000000000 */
[----:B------:R-:W-:Y:S02]  /*1da0*/  ULOP3.LUT UP0, URZ, UR6, 0x9f, URZ, 0xc0, !UPT ;  /* 0x0000009f063f7892 */ /* 0x000fe4000f80c03f */
[----:B------:R-:W-:-:S04]  /*1db0*/  SHF.R.S32.HI R3, RZ, 0x1f, R0 ;  /* 0x0000001fff037819 */ /* 0x000fc80000011400 */
[----:B------:R-:W-:Y:S02]  /*1dc0*/  PLOP3.LUT P0, PT, PT, PT, UP0, 0x80, 0x0 ;  /* 0x000000000000781c */ /* 0x000fe40003f0f008 */
[----:B------:R-:W-:-:S04]  /*1dd0*/  LEA.HI R3, R3, R0, RZ, 0x7 ;  /* 0x0000000003037211 */ /* 0x000fc800078f38ff */
[----:B------:R-:W-:-:S06]  /*1de0*/  SHF.R.S32.HI R3, RZ, 0x7, R3 ;  /* 0x00000007ff037819 */ /* 0x000fcc0000011403 */
[----:B------:R-:W0:Y:S02]  /*1df0*/  SHFL.IDX PT, R3, R3, RZ, 0x1f ;  /* 0x00001fff03037589 */ /* 0x000e2400000e0000 */
[----:B0-----:R-:W-:-:S13]  /*1e00*/  R2UR UR4, R3 ;  /* 0x00000000030472ca */ /* 0x001fda00000e0000 */
        /* <DEDUP_REMOVED lines=14> */
[----:B------:R-:W-:Y:S02]  /*1ef0*/  IMAD.U32 R10, RZ, RZ, UR6 ;  /* 0x00000006ff0a7e24 */ /* 0x000fe4000f8e00ff */
        /* <DEDUP_REMOVED lines=8> */
.L_x_187:
[----:B------:R-:W2:Y:S04]  /*1f80*/  LDL R2, [R1+0x1c] ;  /* 0x00001c0001027983 */ /* 0x000ea80000100800 */
[----:B------:R-:W3:Y:S01]  /*1f90*/  LDL R20, [R1+0x6c] ;  /* 0x00006c0001147983 */ /* 0x000ee20000100800 */
[----:B------:R-:W0:Y:S01]  /*1fa0*/  S2UR UR5, SR_CgaCtaId ;  /* 0x00000000000579c3 */ /* 0x000e220000008800 */
[----:B------:R-:W-:Y:S02]  /*1fb0*/  UMOV UR4, 0x400 ;  /* 0x0000040000047882 */ /* 0x000fe40000000000 */
[----:B0-----:R-:W-:-:S06]  /*1fc0*/  ULEA UR4, UR5, UR4, 0x18 ;  /* 0x0000000405047291 */ /* 0x001fcc000f8ec03f */
[----:B------:R-:W-:Y:S01]  /*1fd0*/  IMAD.U32 R5, RZ, RZ, UR4 ;  /* 0x00000004ff057e24 */ /* 0x000fe2000f8e00ff */
[----:B------:R-:W-:Y:S01]  /*1fe0*/  BSSY B0, `(.L_x_188) ;  /* 0x000000a000007945 */ /* 0x000fe20003800000 */
[----:B--2---:R-:W-:-:S04]  /*1ff0*/  LEA.HI R0, R2, R2, RZ, 0x1 ;  /* 0x0000000202007211 */ /* 0x004fc800078f08ff */
[----:B------:R-:W-:-:S05]  /*2000*/  LOP3.LUT R0, R0, 0xfffffffe, RZ, 0xc0, !PT ;  /* 0xfffffffe00007812 */ /* 0x000fca00078ec0ff */
[----:B------:R-:W-:-:S05]  /*2010*/  IMAD.IADD R0, R2, 0x1, -R0 ;  /* 0x0000000102007824 */ /* 0x000fca00078e0a00 */
[----:B------:R-:W-:-:S04]  /*2020*/  SHF.L.U32 R0, R0, 0x1f, RZ ;  /* 0x0000001f00007819 */ /* 0x000fc800000006ff */
[----:B------:R-:W0:Y:S01]  /*2030*/  SYNCS.PHASECHK.TRANS64.TRYWAIT P1, [R5+URZ+0x38800], R0 ;  /* 0x03880000050075a7 */ /* 0x000e22000802017f */
[----:B---3--:R-:W-:-:S13]  /*2040*/  R2UR UR6, R20 ;  /* 0x00000000140672ca */ /* 0x008fda00000e0000 */
[----:B------:R-:W-:-:S05]  /*2050*/  IMAD.U32 R2, RZ, RZ, UR6 ;  /* 0x00000006ff027e24 */ /* 0x000fca000f8e00ff */
[----:B------:R-:W-:Y:S01]  /*2060*/  ISETP.NE.AND P0, PT, R2, 0x3, PT ;  /* 0x000000030200780c */ /* 0x000fe20003f05270 */
[----:B0-----:R-:W-:-:S12]  /*2070*/  @!P1 BRA `(.L_x_189) ;  /* 0x0000015c000c9947 */ /* 0x001fd80003800000 */
.L_x_364:
[----:B------:R-:W-:Y:S05]  /*2080*/  BSYNC B0 ;  /* 0x0000000000007941 */ /* 0x000fea0003800000 */
.L_x_188:
[----:B------:R-:W-:Y:S05]  /*2090*/  @!P0 BRA `(.L_x_190) ;  /* 0x0000000000048947 */ /* 0x000fea0003800000 */
[----:B------:R-:W-:Y:S01]  /*20a0*/  BPT.TRAP 0x1 ;  /* 0x000000040000795c */ /* 0x000fe20000300000 */
.L_x_190:
[----:B0-----:R-:W-:Y:S01]  /*20b0*/  IMAD R0, R16, 0x8, R5 ;  /* 0x0000000810007824 */ /* 0x001fe200078e0205 */
[----:B------:R-:W-:-:S04]  /*20c0*/  SHF.L.U32 R3, R17, 0x1f, RZ ;  /* 0x0000001f11037819 */ /* 0x000fc800000006ff */
[----:B------:R0:W1:Y:S01]  /*20d0*/  SYNCS.PHASECHK.TRANS64.TRYWAIT P2, [R0+URZ+0x38830], R3 ;  /* 0x03883003000075a7 */ /* 0x000062000804017f */
[----:B------:R-:W-:Y:S05]  /*20e0*/  @!P0 BRA `(.L_x_191) ;  /* 0x0000000000048947 */ /* 0x000fea0003800000 */
[----:B------:R-:W-:Y:S01]  /*20f0*/  BPT.TRAP 0x1 ;  /* 0x000000040000795c */ /* 0x000fe20000300000 */
.L_x_191:
[----:B------:R-:W2:Y:S01]  /*2100*/  S2R R2, SR_TID.X ;  /* 0x0000000000027919 */ /* 0x000ea20000002100 */
[----:B------:R-:W-:Y:S01]  /*2110*/  IMAD.MOV.U32 R151, RZ, RZ, RZ ;  /* 0x000000ffff977224 */ /* 0x000fe200078e00ff */
[----:B--2---:R-:W-:-:S04]  /*2120*/  LOP3.LUT R2, R2, 0x7f, RZ, 0xc0, !PT ;  /* 0x0000007f02027812 */ /* 0x004fc800078ec0ff */
[----:B------:R-:W-:Y:S01]  /*2130*/  ISETP.NE.AND P1, PT, R2, RZ, PT ;  /* 0x000000ff0200720c */ /* 0x000fe20003f25270 */
[----:B-1----:R-:W-:-:S12]  /*2140*/  @P2 BRA `(.L_x_192) ;  /* 0x0000000000082947 */ /* 0x002fd80003800000 */
[----:B------:R-:W1:Y:S02]  /*2150*/  SYNCS.PHASECHK.TRANS64.TRYWAIT P2, [R0+URZ+0x38830], R3 ;  /* 0x03883003000075a7 */ /* 0x000e64000804017f */
[----:B-1----:R-:W-:Y:S05]  /*2160*/  @!P2 BRA `(.L_x_193) ;  /* 0x0000015800e4a947 */ /* 0x002fea0003800000 */
.L_x_192:
[----:B------:R-:W-:Y:S05]  /*2170*/  WARPSYNC.ALL ;  /* 0x0000000000007948 */ /* 0x000fea0003800000 */
[----:B------:R-:W-:Y:S01]  /*2180*/  R2UR UR4, R5 ;  /* 0x00000000050472ca */ /* 0x000fe200000e0000 */
[----:B------:R-:W-:Y:S01]  /*2190*/  ULOP3.LUT UR53, UR53, 0x10000, URZ, 0xfc, !UPT ;  /* 0x0001000035357892 */ /* 0x000fe2000f8efc3f */
[----:B------:R-:W-:Y:S01]  /*21a0*/  R2UR UR52, R16 ;  /* 0x00000000103472ca */ /* 0x000fe200000e0000 */
[----:B------:R-:W-:Y:S01]  /*21b0*/  WARPGROUP.ARRIVE ;  /* 0x00000000000079c5 */ /* 0x000fe20000000000 */
[----:B------:R-:W-:Y:S01]  /*21c0*/  UMOV UR57, 0x40000040 ;  /* 0x4000004000397882 */ /* 0x000fe20000000000 */
[----:B------:R-:W-:Y:S01]  /*21d0*/  UMOV UR59, 0x40000040 ;  /* 0x40000040003b7882 */ /* 0x000fe20000000000 */
[----:B------:R-:W-:Y:S01]  /*21e0*/  UMOV UR7, 0x40000040 ;  /* 0x4000004000077882 */ /* 0x000fe20000000000 */
[----:B------:R-:W-:Y:S01]  /*21f0*/  UMOV UR9, UR57 ;  /* 0x0000003900097c82 */ /* 0x000fe20008000000 */
[----:B------:R-:W-:Y:S01]  /*2200*/  UMOV UR56, UR53 ;  /* 0x0000003500387c82 */ /* 0x000fe20008000000 */
[----:B------:R-:W-:Y:S01]  /*2210*/  UMOV UR11, 0x40000040 ;  /* 0x40000040000b7882 */ /* 0x000fe20000000000 */
[----:B------:R-:W-:Y:S01]  /*2220*/  UMOV UR8, UR56 ;  /* 0x0000003800087c82 */ /* 0x000fe20008000000 */
[----:B------:R-:W-:Y:S01]  /*2230*/  UMOV UR12, UR56 ;  /* 0x00000038000c7c82 */ /* 0x000fe20008000000 */
[----:B------:R-:W-:Y:S01]  /*2240*/  UMOV UR13, UR57 ;  /* 0x00000039000d7c82 */ /* 0x000fe20008000000 */
[----:B------:R-:W-:Y:S01]  /*2250*/  UIADD3 UR4, UR4, 0x24400, URZ ;  /* 0x0002440004047890 */ /* 0x000fe2000fffe03f */
[----:B------:R-:W-:Y:S01]  /*2260*/  MOV R4, UR57 ;  /* 0x0000003900047c02 */ /* 0x000fe20008000f00 */
[----:B------:R-:W-:Y:S01]  /*2270*/  UMOV UR15, 0x40000040 ;  /* 0x40000040000f7882 */ /* 0x000fe20000000000 */
[----:B------:R-:W-:Y:S01]  /*2280*/  UIADD3 UR16, UR53, 0x2, URZ ;  /* 0x0000000235107890 */ /* 0x000fe2000fffe03f */
[----:B------:R-:W-:Y:S01]  /*2290*/  MOV R65, UR56 ;  /* 0x0000003800417c02 */ /* 0x000fe20008000f00 */
[----:B------:R-:W-:Y:S01]  /*22a0*/  USHF.R.U32.HI UR4, URZ, 0x4, UR4 ;  /* 0x000000043f047899 */ /* 0x000fe20008011604 */
[----:B------:R-:W-:Y:S01]  /*22b0*/  P2R R64, PR, RZ, 0x1 ;  /* 0x00000001ff407803 */ /* 0x000fe20000000000 */
[----:B------:R-:W-:Y:S01]  /*22c0*/  UMOV UR21, 0x40000040 ;  /* 0x4000004000157882 */ /* 0x000fe20000000000 */
[----:B------:R-:W-:Y:S01]  /*22d0*/  UMOV UR23, 0x40000040 ;  /* 0x4000004000177882 */ /* 0x000fe20000000000 */
[----:B------:R-:W-:Y:S01]  /*22e0*/  ULOP3.LUT UR4, UR4, 0x3fff, URZ, 0xc0, !UPT ;  /* 0x00003fff04047892 */ /* 0x000fe2000f8ec03f */
[----:B------:R-:W-:Y:S01]  /*22f0*/  IMAD.U32 R11, RZ, RZ, UR21 ;  /* 0x00000015ff0b7e24 */ /* 0x000fe2000f8e00ff */
[----:B------:R-:W-:Y:S01]  /*2300*/  UMOV UR20, UR16 ;  /* 0x0000001000147c82 */ /* 0x000fe20008000000 */
[----:B------:R-:W-:Y:S01]  /*2310*/  UMOV UR19, UR21 ;  /* 0x0000001500137c82 */ /* 0x000fe20008000000 */
[----:B------:R-:W-:Y:S01]  /*2320*/  ULOP3.LUT UR5, UR4, 0x10000, URZ, 0xfc, !UPT ;  /* 0x0001000004057892 */ /* 0x000fe2000f8efc3f */
[----:B------:R-:W-:Y:S01]  /*2330*/  IMAD.U32 R10, RZ, RZ, UR20 ;  /* 0x00000014ff0a7e24 */ /* 0x000fe2000f8e00ff */
[----:B------:R-:W-:Y:S01]  /*2340*/  UMOV UR18, UR20 ;  /* 0x0000001400127c82 */ /* 0x000fe20008000000 */
[----:B------:R-:W-:Y:S01]  /*2350*/  UMOV UR4, UR56 ;  /* 0x0000003800047c82 */ /* 0x000fe20008000000 */
[----:B------:R-:W-:Y:S01]  /*2360*/  UIMAD UR52, UR52, 0xa00, UR5 ;  /* 0x00000a00343478a4 */ /* 0x000fe2000f8e0205 */
[----:B01----:R-:W-:Y:S01]  /*2370*/  @!P1 VIADD R0, R0, 0x38840 ;  /* 0x0003884000009836 */ /* 0x003fe20000000000 */
[----:B------:R-:W-:Y:S01]  /*2380*/  UIADD3 UR16, UR53, 0x4, URZ ;  /* 0x0000000435107890 */ /* 0x000fe2000fffe03f */
[----:B------:R-:W-:Y:S01]  /*2390*/  IMAD.U32 R14, RZ, RZ, UR5 ;  /* 0x00000005ff0e7e24 */ /* 0x000fe2000f8e00ff */
[----:B------:R-:W-:Y:S01]  /*23a0*/  UIADD3 UR6, UR52, 0x80, URZ ;  /* 0x0000008034067890 */ /* 0x000fe2000fffe03f */
[--C-:B------:R-:W-:Y:S01]  /*23b0*/  IMAD.MOV.U32 R150, RZ, RZ, R151.reuse ;  /* 0x000000ffff967224 */ /* 0x100fe200078e0097 */
[----:B------:R-:W-:Y:S01]  /*23c0*/  UMOV UR5, UR57 ;  /* 0x0000003900057c82 */ /* 0x000fe20008000000 */
[----:B------:R-:W-:Y:S01]  /*23d0*/  UMOV UR58, UR52 ;  /* 0x00000034003a7c82 */ /* 0x000fe20008000000 */
[----:B------:R-:W-:Y:S01]  /*23e0*/  UIADD3 UR10, UR52, 0x100, URZ ;  /* 0x00000100340a7890 */ /* 0x000fe2000fffe03f */
[----:B------:R-:W-:Y:S01]  /*23f0*/  HGMMA.64x16x16.F32 R56, gdesc[UR56], RZ, !UPT, gsb0 ;  /* 0x00200000383879f0 */ /* 0x000fe2000c0008ff */
[----:B------:R-:W-:Y:S01]  /*2400*/  UIADD3 UR14, UR52, 0x180, URZ ;  /* 0x00000180340e7890 */ /* 0x000fe2000fffe03f */
[----:B------:R-:W-:Y:S01]  /*2410*/  @!P1 PRMT R0, RZ, 0x654, R0 ;  /* 0x00000654ff009816 */ /* 0x000fe20000000000 */
[----:B------:R-:W-:Y:S01]  /*2420*/  UIADD3 UR26, UR52, 0x404, URZ ;  /* 0x00000404341a7890 */ /* 0x000fe2000fffe03f */
[--C-:B------:R-:W-:Y:S01]  /*2430*/  IMAD.MOV.U32 R149, RZ, RZ, R151.reuse ;  /* 0x000000ffff957224 */ /* 0x100fe200078e0097 */
[----:B------:R-:W-:Y:S01]  /*2440*/  UMOV UR27, 0x40000040 ;  /* 0x40000040001b7882 */ /* 0x000fe20000000000 */
        /* <DEDUP_REMOVED lines=32> */
[----:B------:R-:W-:Y:S01]  /*2650*/  IMAD.MOV.U32 R130, RZ, RZ, R151 ;  /* 0x000000ffff827224 */ /* 0x000fe200078e0097 */
[----:B------:R-:W-:-:S02]  /*2660*/  WARPGROUP.DEPBAR.LE gsb0, 0x0 ;  /* 0x00008000000079c5 */ /* 0x000fc40000010000 */
[----:B------:R-:W-:Y:S01]  /*2670*/  WARPGROUP.ARRIVE ;  /* 0x00000000000079c5 */ /* 0x000fe20000000000 */
[--C-:B------:R-:W-:Y:S02]  /*2680*/  IMAD.MOV.U32 R129, RZ, RZ, R151.reuse ;  /* 0x000000ffff817224 */ /* 0x100fe400078e0097 */
[--C-:B------:R-:W-:Y:S02]  /*2690*/  IMAD.MOV.U32 R128, RZ, RZ, R151.reuse ;  /* 0x000000ffff807224 */ /* 0x100fe400078e0097 */
[--C-:B------:R-:W-:Y:S01]  /*26a0*/  IMAD.MOV.U32 R127, RZ, RZ, R151.reuse ;  /* 0x000000ffff7f7224 */ /* 0x100fe200078e0097 */
[----:B------:R-:W-:Y:S01]  /*26b0*/  HGMMA.64x16x16.F32 R48, gdesc[UR4], RZ, !UPT, gsb0 ;  /* 0x00200000043079f0 */ /* 0x000fe2000c0008ff */
[----:B------:R-:W-:Y:S01]  /*26c0*/  UIADD3 UR6, UR52, 0x200, URZ ;  /* 0x0000020034067890 */ /* 0x000fe2000fffe03f */
[--C-:B------:R-:W-:Y:S01]  /*26d0*/  IMAD.MOV.U32 R126, RZ, RZ, R151.reuse ;  /* 0x000000ffff7e7224 */ /* 0x100fe200078e0097 */
[----:B------:R-:W-:Y:S01]  /*26e0*/  UMOV UR4, UR56 ;  /* 0x0000003800047c82 */ /* 0x000fe20008000000 */
[----:B------:R-:W-:Y:S01]  /*26f0*/  UMOV UR5, UR57 ;  /* 0x0000003900057c82 */ /* 0x000fe20008000000 */
        /* <DEDUP_REMOVED lines=28> */
[--C-:B------:R-:W-:Y:S01]  /*28c0*/  IMAD.MOV.U32 R100, RZ, RZ, R151.reuse ;  /* 0x000000ffff647224 */ /* 0x100fe200078e0097 */
[----:B------:R-:W-:Y:S01]  /*28d0*/  HGMMA.64x16x16.F32 R40, gdesc[UR8], RZ, !UPT, gsb0 ;  /* 0x00200000082879f0 */ /* 0x000fe2000c0008ff */
[----:B------:R-:W-:Y:S01]  /*28e0*/  UIADD3 UR8, UR52, 0x2, URZ ;  /* 0x0000000234087890 */ /* 0x000fe2000fffe03f */
[--C-:B------:R-:W-:Y:S01]  /*28f0*/  IMAD.MOV.U32 R99, RZ, RZ, R151.reuse ;  /* 0x000000ffff637224 */ /* 0x100fe200078e0097 */
[----:B------:R-:W-:Y:S01]  /*2900*/  UIADD3 UR10, UR52, 0x102, URZ ;  /* 0x00000102340a7890 */ /* 0x000fe2000fffe03f */
[--C-:B------:R-:W-:Y:S01]  /*2910*/  IMAD.MOV.U32 R98, RZ, RZ, R151.reuse ;  /* 0x000000ffff627224 */ /* 0x100fe200078e0097 */
[----:B------:R-:W-:Y:S01]  /*2920*/  UMOV UR9, UR19 ;  /* 0x0000001300097c82 */ /* 0x000fe20008000000 */
[----:B------:R-:W-:Y:S01]  /*2930*/  UMOV UR11, 0x40000040 ;  /* 0x40000040000b7882 */ /* 0x000fe20000000000 */
[--C-:B------:R-:W-:Y:S01]  /*2940*/  IMAD.MOV.U32 R97, RZ, RZ, R151.reuse ;  /* 0x000000ffff617224 */ /* 0x100fe200078e0097 */
[----:B------:R-:W-:Y:S01]  /*2950*/  UMOV UR22, UR8 ;  /* 0x0000000800167c82 */ /* 0x000fe20008000000 */
[----:B------:R-:W-:Y:S01]  /*2960*/  UMOV UR8, UR18 ;  /* 0x0000001200087c82 */ /* 0x000fe20008000000 */
        /* <DEDUP_REMOVED lines=37> */
[----:B------:R-:W-:Y:S01]  /*2bc0*/  IMAD.MOV.U32 R66, RZ, RZ, R151 ;  /* 0x000000ffff427224 */ /* 0x000fe200078e0097 */
[----:B------:R-:W-:Y:S02]  /*2bd0*/  WARPGROUP.DEPBAR.LE gsb0, 0x0 ;  /* 0x00008000000079c5 */ /* 0x000fe40000010000 */
        /* <DEDUP_REMOVED lines=21> */
[----:B------:R-:W-:Y:S02]  /*2d30*/  UIADD3 UR8, UR52, 0x4, URZ ;  /* 0x0000000434087890 */ /* 0x000fe4000fffe03f */
[----:B------:R-:W-:Y:S01]  /*2d40*/  UIADD3 UR10, UR52, 0x104, URZ ;  /* 0x00000104340a7890 */ /* 0x000fe2000fffe03f */
[----:B------:R-:W-:Y:S01]  /*2d50*/  UMOV UR11, 0x40000040 ;  /* 0x40000040000b7882 */ /* 0x000fe20000000000 */
[----:B------:R-:W-:Y:S02]  /*2d60*/  WARPGROUP.DEPBAR.LE gsb0, 0x0 ;  /* 0x00008000000079c5 */ /* 0x000fe40000010000 */
[----:B------:R-:W-:-:S06]  /*2d70*/  WARPGROUP.ARRIVE ;  /* 0x00000000000079c5 */ /* 0x000fcc0000000000 */
[----:B------:R-:W-:Y:S01]  /*2d80*/  HGMMA.64x16x16.F32 R32, gdesc[UR12], R32, gsb0 ;  /* 0x002000000c2079f0 */ /* 0x000fe20008000820 */
[----:B------:R-:W-:Y:S01]  /*2d90*/  UMOV UR12, UR16 ;  /* 0x00000010000c7c82 */ /* 0x000fe20008000000 */
[----:B------:R-:W-:Y:S01]  /*2da0*/  UMOV UR13, 0x40000040 ;  /* 0x40000040000d7882 */ /* 0x000fe20000000000 */
[----:B------:R-:W-:Y:S01]  /*2db0*/  UMOV UR14, UR8 ;  /* 0x00000008000e7c82 */ /* 0x000fe20008000000 */
[----:B------:R-:W-:Y:S01]  /*2dc0*/  UMOV UR15, 0x40000040 ;  /* 0x40000040000f7882 */ /* 0x000fe20000000000 */
[----:B------:R-:W-:Y:S01]  /*2dd0*/  UMOV UR18, UR12 ;  /* 0x0000000c00127c82 */ /* 0x000fe20008000000 */
[----:B------:R-:W-:Y:S01]  /*2de0*/  UMOV UR19, UR13 ;  /* 0x0000000d00137c82 */ /* 0x000fe20008000000 */
[----:B------:R-:W-:Y:S01]  /*2df0*/  UMOV UR8, UR18 ;  /* 0x0000001200087c82 */ /* 0x000fe20008000000 */
[----:B------:R-:W-:Y:S01]  /*2e00*/  UMOV UR9, UR19 ;  /* 0x0000001300097c82 */ /* 0x000fe20008000000 */
[----:B------:R-:W-:Y:S01]  /*2e10*/  IMAD.U32 R8, RZ, RZ, UR12 ;  /* 0x0000000cff087e24 */ /* 0x000fe2000f8e00ff */
[----:B------:R-:W-:Y:S01]  /*2e20*/  UIADD3 UR16, UR53, 0x6, URZ ;  /* 0x0000000635107890 */ /* 0x000fe2000fffe03f */
[----:B------:R-:W-:Y:S01]  /*2e30*/  IMAD.U32 R9, RZ, RZ, UR13 ;  /* 0x0000000dff097e24 */ /* 0x000fe2000f8e00ff */
[----:B------:R-:W-:-:S02]  /*2e40*/  WARPGROUP.DEPBAR.LE gsb0, 0x0 ;  /* 0x00008000000079c5 */ /* 0x000fc40000010000 */
        /* <DEDUP_REMOVED lines=20> */
[----:B------:R-:W-:Y:S01]  /*2f90*/  UIADD3 UR18, UR52, 0x400, URZ ;  /* 0x0000040034127890 */ /* 0x000fe2000fffe03f */
        /* <DEDUP_REMOVED lines=39> */
[----:B------:R-:W-:Y:S01]  /*3210*/  UMOV UR9, 0x40000040 ;  /* 0x4000004000097882 */ /* 0x000fe20000000000 */
[----:B------:R-:W-:Y:S01]  /*3220*/  UMOV UR11, 0x40000040 ;  /* 0x40000040000b7882 */ /* 0x000fe20000000000 */
[----:B------:R-:W-:Y:S01]  /*3230*/  UMOV UR16, UR8 ;  /* 0x0000000800107c82 */ /* 0x000fe20008000000 */
[----:B------:R-:W-:Y:S01]  /*3240*/  UMOV UR17, UR9 ;  /* 0x0000000900117c82 */ /* 0x000fe20008000000 */
        /* <DEDUP_REMOVED lines=31> */
[----:B------:R-:W-:Y:S01]  /*3440*/  UIADD3 UR6, UR53, 0x404, URZ ;  /* 0x0000040435067890 */ /* 0x000fe2000fffe03f */
[----:B------:R-:W-:Y:S02]  /*3450*/  MOV R2, UR13 ;  /* 0x0000000d00027c02 */ /* 0x000fe40008000f00 */
[----:B------:R-:W-:Y:S01]  /*3460*/  MOV R3, UR12 ;  /* 0x0000000c00037c02 */ /* 0x000fe20008000f00 */
        /* <DEDUP_REMOVED lines=41> */
[----:B------:R-:W-:Y:S02]  /*3700*/  UMOV UR15, 0x40000040 ;  /* 0x40000040000f7882 */ /* 0x000fe40000000000 */
        /* <DEDUP_REMOVED lines=177> */
[----:B------:R-:W-:Y:S02]  /*4220*/  UIADD3 UR6, UR53, 0xc02, URZ ;  /* 0x00000c0235067890 */ /* 0x000fe4000fffe03f */
[----:B------:R-:W-:Y:S01]  /*4230*/  UIADD3 UR10, UR52, 0x884, URZ ;  /* 0x00000884340a7890 */ /* 0x000fe2000fffe03f */
[----:B------:R-:W-:-:S02]  /*4240*/  WARPGROUP.DEPBAR.LE gsb0, 0x0 ;  /* 0x00008000000079c5 */ /* 0x000fc40000010000 */
        /* <DEDUP_REMOVED lines=77> */
[----:B------:R-:W-:Y:S02]  /*4720*/  R2UR UR12, R3 ;  /* 0x00000000030c72ca */ /* 0x000fe400000e0000 */
[----:B------:R-:W-:Y:S01]  /*4730*/  R2UR UR13, R2 ;  /* 0x00000000020d72ca */ /* 0x000fe200000e0000 */
        /* <DEDUP_REMOVED lines=8> */
[----:B------:R-:W-:Y:S01]  /*47c0*/  IMAD.U32 R6, RZ, RZ, UR56 ;  /* 0x00000038ff067e24 */ /* 0x000fe2000f8e00ff */
[----:B------:R-:W-:Y:S01]  /*47d0*/  UMOV UR10, UR56 ;  /* 0x00000038000a7c82 */ /* 0x000fe20008000000 */
[----:B------:R-:W-:Y:S01]  /*47e0*/  UMOV UR11, UR57 ;  /* 0x00000039000b7c82 */ /* 0x000fe20008000000 */
[----:B------:R-:W-:Y:S01]  /*47f0*/  IMAD.U32 R7, RZ, RZ, UR57 ;  /* 0x00000039ff077e24 */ /* 0x000fe2000f8e00ff */
[----:B------:R-:W-:Y:S01]  /*4800*/  UMOV UR53, UR11 ;  /* 0x0000000b00357c82 */ /* 0x000fe20008000000 */
[----:B------:R-:W-:-:S02]  /*4810*/  WARPGROUP.DEPBAR.LE gsb0, 0x0 ;  /* 0x00008000000079c5 */ /* 0x000fc40000010000 */
        /* <DEDUP_REMOVED lines=14> */
[----:B------:R-:W-:Y:S01]  /*4900*/  UMOV UR59, 0x40000040 ;  /* 0x40000040003b7882 */ /* 0x000fe20000000000 */
[----:B------:R-:W-:Y:S01]  /*4910*/  ULDC UR6, c[0x0][0x9d8] ;  /* 0x0002760000067ab9 */ /* 0x000fe20000000800 */
        /* <DEDUP_REMOVED lines=8> */
[----:B------:R-:W-:Y:S01]  /*49a0*/  UMOV UR56, UR10 ;  /* 0x0000000a00387c82 */ /* 0x000fe20008000000 */
[----:B------:R-:W-:Y:S01]  /*49b0*/  UMOV UR57, UR11 ;  /* 0x0000000b00397c82 */ /* 0x000fe20008000000 */
[----:B------:R-:W-:Y:S01]  /*49c0*/  UMOV UR58, UR7 ;  /* 0x00000007003a7c82 */ /* 0x000fe20008000000 */
[----:B------:R-:W-:Y:S01]  /*49d0*/  UMOV UR59, 0x40000040 ;  /* 0x40000040003b7882 */ /* 0x000fe20000000000 */
[----:B------:R-:W-:Y:S01]  /*49e0*/  UIADD3 UR7, UR52, 0x906, URZ ;  /* 0x0000090634077890 */ /* 0x000fe2000fffe03f */
[----:B------:R-:W0:Y:S01]  /*49f0*/  MUFU.TANH R56, R56 ;  /* 0x0000003800387308 */ /* 0x000e220000002400 */
[----:B------:R-:W-:Y:S01]  /*4a00*/  FMUL.FTZ R62, R62, UR6 ;  /* 0x000000063e3e7c20 */ /* 0x000fe20008410000 */
[----:B------:R-:W-:Y:S01]  /*4a10*/  FMUL.FTZ R59, R59, UR6 ;  /* 0x000000063b3b7c20 */ /* 0x000fe20008410000 */
[----:B------:R-:W-:-:S05]  /*4a20*/  FMUL.FTZ R63, R63, UR6 ;  /* 0x000000063f3f7c20 */ /* 0x000fca0008410000 */
[----:B------:R-:W1:Y:S08]  /*4a30*/  MUFU.TANH R57, R57 ;  /* 0x0000003900397308 */ /* 0x000e700000002400 */
[----:B------:R-:W2:Y:S08]  /*4a40*/  MUFU.TANH R60, R60 ;  /* 0x0000003c003c7308 */ /* 0x000eb00000002400 */
[----:B------:R-:W3:Y:S08]  /*4a50*/  MUFU.TANH R61, R61 ;  /* 0x0000003d003d7308 */ /* 0x000ef00000002400 */
[----:B------:R-:W4:Y:S08]  /*4a60*/  MUFU.TANH R2, R58 ;  /* 0x0000003a00027308 */ /* 0x000f300000002400 */
[----:B------:R-:W-:Y:S01]  /*4a70*/  MUFU.TANH R12, R62 ;  /* 0x0000003e000c7308 */ /* 0x000fe20000002400 */
[----:B------:R-:W-:-:S02]  /*4a80*/  WARPGROUP.DEPBAR.LE gsb0, 0x0 ;  /* 0x00008000000079c5 */ /* 0x000fc40000010000 */
[----:B------:R-:W-:Y:S01]  /*4a90*/  WARPGROUP.ARRIVE ;  /* 0x00000000000079c5 */ /* 0x000fe20000000000 */
[----:B------:R-:W-:Y:S01]  /*4aa0*/  FMUL.FTZ R50, R50, UR6 ;  /* 0x0000000632327c20 */ /* 0x000fe20008410000 */
[----:B------:R-:W-:Y:S01]  /*4ab0*/  FMUL.FTZ R51, R51, UR6 ;  /* 0x0000000633337c20 */ /* 0x000fe20008410000 */
[----:B------:R-:W-:Y:S01]  /*4ac0*/  FMUL.FTZ R48, R48, UR6 ;  /* 0x0000000630307c20 */ /* 0x000fe20008410000 */
[----:B------:R-:W-:Y:S01]  /*4ad0*/  FMUL.FTZ R49, R49, UR6 ;  /* 0x0000000631317c20 */ /* 0x000fe20008410000 */
[----:B------:R5:W-:Y:S01]  /*4ae0*/  MUFU.TANH R20, R50 ;  /* 0x0000003200147308 */ /* 0x000be20000002400 */
[----:B------:R-:W-:Y:S01]  /*4af0*/  HGMMA.64x16x16.F32 R40, gdesc[UR56], R40, gsb0 ;  /* 0x00200000382879f0 */ /* 0x000fe20008000828 */
[----:B------:R-:W-:Y:S01]  /*4b00*/  UMOV UR56, UR10 ;  /* 0x0000000a00387c82 */ /* 0x000fe20008000000 */
[----:B------:R-:W-:Y:S01]  /*4b10*/  UMOV UR57, UR11 ;  /* 0x0000000b00397c82 */ /* 0x000fe20008000000 */
[----:B------:R-:W-:Y:S01]  /*4b20*/  UMOV UR58, UR7 ;  /* 0x00000007003a7c82 */ /* 0x000fe20008000000 */
[----:B------:R-:W-:Y:S01]  /*4b30*/  UMOV UR59, 0x40000040 ;  /* 0x40000040003b7882 */ /* 0x000fe20000000000 */
[----:B------:R-:W-:Y:S01]  /*4b40*/  FMUL.FTZ R55, R55, UR6 ;  /* 0x0000000637377c20 */ /* 0x000fe20008410000 */
[----:B------:R-:W-:Y:S01]  /*4b50*/  FMUL.FTZ R52, R52, UR6 ;  /* 0x0000000634347c20 */ /* 0x000fe20008410000 */
[----:B------:R-:W-:Y:S01]  /*4b60*/  MUFU.TANH R21, R51 ;  /* 0x0000003300157308 */ /* 0x000fe20000002400 */
[----:B-----5:R-:W-:-:S02]  /*4b70*/  IMAD.U32 R50, RZ, RZ, UR60 ;  /* 0x0000003cff327e24 */ /* 0x020fc4000f8e00ff */
[----:B------:R-:W-:Y:S01]  /*4b80*/  FMUL.FTZ R53, R53, UR6 ;  /* 0x0000000635357c20 */ /* 0x000fe20008410000 */
[----:B------:R-:W-:Y:S01]  /*4b90*/  FMUL.FTZ R54, R54, UR6 ;  /* 0x0000000636367c20 */ /* 0x000fe20008410000 */
[----:B------:R-:W-:Y:S01]  /*4ba0*/  R2UR UR7, R18 ;  /* 0x00000000120772ca */ /* 0x000fe200000e0000 */
[--C-:B------:R-:W-:Y:S02]  /*4bb0*/  IMAD.MOV.U32 R62, RZ, RZ, R151.reuse ;  /* 0x000000ffff3e7224 */ /* 0x100fe400078e0097 */
[----:B------:R-:W5:Y:S08]  /*4bc0*/  MUFU.TANH R48, R48 ;  /* 0x0000003000307308 */ /* 0x000f700000002400 */
[----:B------:R0:W5:Y:S08]  /*4bd0*/  MUFU.TANH R13, R59 ;  /* 0x0000003b000d7308 */ /* 0x0001700000002400 */
[----:B------:R-:W5:Y:S01]  /*4be0*/  MUFU.TANH R49, R49 ;  /* 0x0000003100317308 */ /* 0x000f620000002400 */
[----:B0-----:R-:W-:-:S07]  /*4bf0*/  IMAD.MOV.U32 R59, RZ, RZ, R151 ;  /* 0x000000ffff3b7224 */ /* 0x001fce00078e0097 */
[----:B------:R-:W-:Y:S08]  /*4c00*/  MUFU.TANH R55, R55 ;  /* 0x0000003700377308 */ /* 0x000ff00000002400 */
[----:B------:R-:W0:Y:S01]  /*4c10*/  MUFU.TANH R52, R52 ;  /* 0x0000003400347308 */ /* 0x000e220000002400 */
[----:B------:R-:W-:Y:S02]  /*4c20*/  WARPGROUP.DEPBAR.LE gsb0, 0x0 ;  /* 0x00008000000079c5 */ /* 0x000fe40000010000 */
[----:B------:R-:W-:Y:S01]  /*4c30*/  WARPGROUP.ARRIVE ;  /* 0x00000000000079c5 */ /* 0x000fe20000000000 */
[----:B------:R-:W-:-:S04]  /*4c40*/  FMUL.FTZ R42, R42, UR6 ;  /* 0x000000062a2a7c20 */ /* 0x000fc80008410000 */
[----:B------:R1:W0:Y:S01]  /*4c50*/  MUFU.TANH R15, R63 ;  /* 0x0000003f000f7308 */ /* 0x0002220000002400 */
[----:B------:R-:W-:Y:S01]  /*4c60*/  FMUL.FTZ R40, R40, UR6 ;  /* 0x0000000628287c20 */ /* 0x000fe20008410000 */
[----:B------:R-:W-:Y:S01]  /*4c70*/  FMUL.FTZ R43, R43, UR6 ;  /* 0x000000062b2b7c20 */ /* 0x000fe20008410000 */
[----:B------:R-:W-:Y:S01]  /*4c80*/  FMUL.FTZ R41, R41, UR6 ;  /* 0x0000000629297c20 */ /* 0x000fe20008410000 */
[----:B------:R-:W-:Y:S01]  /*4c90*/  HGMMA.64x16x16.F32 R32, gdesc[UR56], R32, gsb0 ;  /* 0x00200000382079f0 */ /* 0x000fe20008000820 */
[----:B------:R-:W-:Y:S01]  /*4ca0*/  R2UR UR57, R4 ;  /* 0x00000000043972ca */ /* 0x000fe200000e0000 */
[----:B------:R-:W-:Y:S01]  /*4cb0*/  IMAD.U32 R4, RZ, RZ, UR54 ;  /* 0x00000036ff047e24 */ /* 0x000fe2000f8e00ff */
[----:B------:R-:W-:Y:S01]  /*4cc0*/  UIADD3 UR54, UR52, 0x986, URZ ;  /* 0x0000098634367890 */ /* 0x000fe2000fffe03f */
[----:B------:R-:W0:Y:S01]  /*4cd0*/  MUFU.TANH R53, R53 ;  /* 0x0000003500357308 */ /* 0x000e220000002400 */
[----:B------:R-:W-:Y:S01]  /*4ce0*/  FMUL.FTZ R44, R44, UR6 ;  /* 0x000000062c2c7c20 */ /* 0x000fe20008410000 */
[----:B------:R-:W-:Y:S01]  /*4cf0*/  UMOV UR52, UR10 ;  /* 0x0000000a00347c82 */ /* 0x000fe20008000000 */
[----:B------:R-:W-:Y:S01]  /*4d00*/  IADD3 R3, R4, 0x50, -R19 ;  /* 0x0000005004037810 */ /* 0x000fe20007ffe813 */
[----:B------:R-:W-:Y:S01]  /*4d10*/  FMUL.FTZ R45, R45, UR6 ;  /* 0x000000062d2d7c20 */ /* 0x000fe20008410000 */
[----:B------:R-:W-:Y:S01]  /*4d20*/  FMUL.FTZ R46, R46, UR6 ;  /* 0x000000062e2e7c20 */ /* 0x000fe20008410000 */
[----:B------:R-:W-:Y:S01]  /*4d30*/  FMUL.FTZ R47, R47, UR6 ;  /* 0x000000062f2f7c20 */ /* 0x000fe20008410000 */
[----:B------:R-:W-:Y:S01]  /*4d40*/  ULDC UR10, c[0x0][0x988] ;  /* 0x00026200000a7ab9 */ /* 0x000fe20000000800 */
[----:B------:R-:W-:Y:S01]  /*4d50*/  IMAD R51, R50, -0x50, R3 ;  /* 0xffffffb032337824 */ /* 0x000fe200078e0203 */
[----:B------:R-:W-:Y:S01]  /*4d60*/  MUFU.TANH R42, R42 ;  /* 0x0000002a002a7308 */ /* 0x000fe20000002400 */
[----:B------:R-:W-:Y:S01]  /*4d70*/  R2UR UR56, R65 ;  /* 0x00000000413872ca */ /* 0x000fe200000e0000 */
[----:B------:R-:W-:-:S02]  /*4d80*/  IMAD.MOV.U32 R65, RZ, RZ, R151 ;  /* 0x000000ffff417224 */ /* 0x000fc400078e0097 */
[C---:B------:R-:W-:Y:S01]  /*4d90*/  ISETP.GT.AND P6, PT, R51.reuse, RZ, PT ;  /* 0x000000ff3300720c */ /* 0x040fe20003fc4270 */
[----:B-1----:R-:W-:Y:S01]  /*4da0*/  IMAD.MOV.U32 R63, RZ, RZ, R151 ;  /* 0x000000ffff3f7224 */ /* 0x002fe200078e0097 */
[C---:B------:R-:W-:Y:S02]  /*4db0*/  ISETP.GT.AND P5, PT, R51.reuse, 0x1, PT ;  /* 0x000000013300780c */ /* 0x040fe40003fa4270 */
[----:B------:R-:W-:Y:S01]  /*4dc0*/  ISETP.GT.AND P4, PT, R51, 0x8, PT ;  /* 0x000000083300780c */ /* 0x000fe20003f84270 */
[----:B------:R-:W-:Y:S01]  /*4dd0*/  MUFU.TANH R40, R40 ;  /* 0x0000002800287308 */ /* 0x000fe20000002400 */
[----:B------:R-:W-:Y:S02]  /*4de0*/  FSEL R56, R56, -INF , P6 ;  /* 0xff80000038387808 */ /* 0x000fe40003000000 */
[----:B------:R-:W-:Y:S02]  /*4df0*/  FSEL R57, R57, -INF , P5 ;  /* 0xff80000039397808 */ /* 0x000fe40002800000 */
[----:B------:R-:W-:-:S02]  /*4e00*/  ISETP.GT.AND P2, PT, R51, 0x9, PT ;  /* 0x000000093300780c */ /* 0x000fc40003f44270 */
[----:B--2---:R-:W-:Y:S01]  /*4e10*/  FSEL R60, R60, -INF , P4 ;  /* 0xff8000003c3c7808 */ /* 0x004fe20002000000 */
[----:B------:R-:W-:Y:S01]  /*4e20*/  MUFU.TANH R54, R54 ;  /* 0x0000003600367308 */ /* 0x000fe20000002400 */
[----:B------:R-:W-:Y:S02]  /*4e30*/  ISETP.GT.AND P3, PT, R51, 0x10, PT ;  /* 0x000000103300780c */ /* 0x000fe40003f64270 */
[----:B---3--:R-:W-:Y:S02]  /*4e40*/  FSEL R61, R61, -INF , P2 ;  /* 0xff8000003d3d7808 */ /* 0x008fe40001000000 */
[----:B----4-:R-:W-:Y:S02]  /*4e50*/  FSEL R2, R2, -INF , P6 ;  /* 0xff80000002027808 */ /* 0x010fe40003000000 */
[----:B------:R-:W-:Y:S01]  /*4e60*/  ISETP.GT.AND P6, PT, R51, 0x11, PT ;  /* 0x000000113300780c */ /* 0x000fe20003fc4270 */
[----:B------:R-:W-:Y:S01]  /*4e70*/  MUFU.TANH R43, R43 ;  /* 0x0000002b002b7308 */ /* 0x000fe20000002400 */
[----:B-----5:R-:W-:-:S02]  /*4e80*/  FSEL R58, R48, -INF , P3 ;  /* 0xff800000303a7808 */ /* 0x020fc40001800000 */
[----:B------:R-:W-:Y:S02]  /*4e90*/  FSEL R12, R12, -INF , P4 ;  /* 0xff8000000c0c7808 */ /* 0x000fe40002000000 */
[----:B------:R-:W-:Y:S02]  /*4ea0*/  FSEL R13, R13, -INF , P5 ;  /* 0xff8000000d0d7808 */ /* 0x000fe40002800000 */
[C---:B------:R-:W-:Y:S01]  /*4eb0*/  ISETP.GT.AND P4, PT, R51.reuse, 0x19, PT ;  /* 0x000000193300780c */ /* 0x040fe20003f84270 */
[----:B------:R-:W-:Y:S01]  /*4ec0*/  MUFU.TANH R41, R41 ;  /* 0x0000002900297308 */ /* 0x000fe20000002400 */
[----:B------:R-:W-:Y:S02]  /*4ed0*/  ISETP.GT.AND P5, PT, R51, 0x18, PT ;  /* 0x000000183300780c */ /* 0x000fe40003fa4270 */
[----:B------:R-:W-:Y:S02]  /*4ee0*/  FSEL R49, R49, -INF , P6 ;  /* 0xff80000031317808 */ /* 0x000fe40003000000 */
[----:B0-----:R-:W-:Y:S01]  /*4ef0*/  FSEL R52, R52, -INF , P5 ;  /* 0xff80000034347808 */ /* 0x001fe20002800000 */
[----:B------:R-:W-:-:S02]  /*4f00*/  WARPGROUP.DEPBAR.LE gsb0, 0x0 ;  /* 0x00008000000079c5 */ /* 0x000fc40000010000 */
[----:B------:R-:W-:Y:S01]  /*4f10*/  WARPGROUP.ARRIVE ;  /* 0x00000000000079c5 */ /* 0x000fe20000000000 */
[----:B------:R-:W-:Y:S01]  /*4f20*/  FMUL.FTZ R33, R33, UR6 ;  /* 0x0000000621217c20 */ /* 0x000fe20008410000 */
[----:B------:R-:W-:Y:S01]  /*4f30*/  FMUL.FTZ R32, R32, UR6 ;  /* 0x0000000620207c20 */ /* 0x000fe20008410000 */
[----:B------:R-:W-:Y:S01]  /*4f40*/  FMUL.FTZ R34, R34, UR6 ;  /* 0x0000000622227c20 */ /* 0x000fe20008410000 */
[----:B------:R-:W0:Y:S01]  /*4f50*/  MUFU.TANH R44, R44 ;  /* 0x0000002c002c7308 */ /* 0x000e220000002400 */
[----:B------:R-:W-:Y:S01]  /*4f60*/  FSEL R15, R15, -INF , P2 ;  /* 0xff8000000f0f7808 */ /* 0x000fe20001000000 */
[----:B------:R-:W-:Y:S01]  /*4f70*/  HGMMA.64x16x16.F32 R24, gdesc[UR52], R24, gsb0 ;  /* 0x00200000341879f0 */ /* 0x000fe20008000818 */
[----:B------:R-:W-:Y:S01]  /*4f80*/  ISETP.GT.AND P2, PT, R51, 0x20, PT ;  /* 0x000000203300780c */ /* 0x000fe20003f44270 */
[----:B------:R-:W-:Y:S01]  /*4f90*/  FMUL.FTZ R36, R36, UR6 ;  /* 0x0000000624247c20 */ /* 0x000fe20008410000 */
[----:B------:R-:W-:Y:S01]  /*4fa0*/  FSEL R53, R53, -INF , P4 ;  /* 0xff80000035357808 */ /* 0x000fe20002000000 */
[----:B------:R-:W-:Y:S01]  /*4fb0*/  FMUL.FTZ R37, R37, UR6 ;  /* 0x0000000625257c20 */ /* 0x000fe20008410000 */
[----:B------:R-:W-:Y:S01]  /*4fc0*/  FSEL R20, R20, -INF , P3 ;  /* 0xff80000014147808 */ /* 0x000fe20001800000 */
[----:B------:R1:W-:Y:S01]  /*4fd0*/  MUFU.TANH R4, R33 ;  /* 0x0000002100047308 */ /* 0x0003e20000002400 */
[----:B------:R-:W-:Y:S01]  /*4fe0*/  ISETP.GT.AND P3, PT, R51, 0x21, PT ;  /* 0x000000213300780c */ /* 0x000fe20003f64270 */
[----:B------:R-:W-:Y:S01]  /*4ff0*/  FMUL.FTZ R35, R35, UR6 ;  /* 0x0000000623237c20 */ /* 0x000fe20008410000 */
[----:B------:R-:W-:Y:S01]  /*5000*/  FSEL R21, R21, -INF , P6 ;  /* 0xff80000015157808 */ /* 0x000fe20003000000 */
[----:B------:R-:W-:Y:S01]  /*5010*/  FMUL.FTZ R38, R38, UR6 ;  /* 0x0000000626267c20 */ /* 0x000fe20008410000 */
[----:B------:R-:W-:Y:S01]  /*5020*/  ISETP.GT.AND P6, PT, R51, 0x28, PT ;  /* 0x000000283300780c */ /* 0x000fe20003fc4270 */
[----:B------:R-:W-:-:S02]  /*5030*/  FMUL.FTZ R39, R39, UR6 ;  /* 0x0000000627277c20 */ /* 0x000fc40008410000 */
[----:B------:R2:W-:Y:S01]  /*5040*/  MUFU.TANH R3, R32 ;  /* 0x0000002000037308 */ /* 0x0005e20000002400 */
[----:B-1----:R-:W-:Y:S02]  /*5050*/  FMNMX.FTZ R33, R56, R57, !PT ;  /* 0x0000003938217209 */ /* 0x002fe40007810000 */
[----:B0-----:R-:W-:-:S05]  /*5060*/  FSEL R44, R44, -INF , P6 ;  /* 0xff8000002c2c7808 */ /* 0x001fca0003000000 */
[----:B------:R0:W-:Y:S01]  /*5070*/  MUFU.TANH R50, R34 ;  /* 0x0000002200327308 */ /* 0x0001e20000002400 */
[----:B--2---:R-:W-:-:S04]  /*5080*/  FMNMX.FTZ R32, R60, R33, !PT ;  /* 0x000000213c207209 */ /* 0x004fc80007810000 */
[----:B------:R-:W-:Y:S02]  /*5090*/  FMNMX.FTZ R33, R61, R32, !PT ;  /* 0x000000203d217209 */ /* 0x000fe40007810000 */
[----:B------:R-:W-:Y:S01]  /*50a0*/  FSEL R32, R54, -INF , P5 ;  /* 0xff80000036207808 */ /* 0x000fe20002800000 */
[----:B------:R-:W1:Y:S01]  /*50b0*/  MUFU.TANH R45, R45 ;  /* 0x0000002d002d7308 */ /* 0x000e620000002400 */
[----:B0-----:R-:W-:Y:S02]  /*50c0*/  FMNMX.FTZ R34, R58, R33, !PT ;  /* 0x000000213a227209 */ /* 0x001fe40007810000 */
[----:B------:R-:W-:Y:S02]  /*50d0*/  FSEL R33, R55, -INF , P4 ;  /* 0xff80000037217808 */ /* 0x000fe40002000000 */
[----:B------:R-:W-:Y:S02]  /*50e0*/  FMNMX.FTZ R55, R49, R34, !PT ;  /* 0x0000002231377209 */ /* 0x000fe40007810000 */
[----:B------:R-:W-:Y:S01]  /*50f0*/  ISETP.GT.AND P5, PT, R51, 0x29, PT ;  /* 0x000000293300780c */ /* 0x000fe20003fa4270 */
[----:B------:R-:W-:Y:S01]  /*5100*/  MUFU.TANH R46, R46 ;  /* 0x0000002e002e7308 */ /* 0x000fe20000002400 */
[----:B------:R-:W-:-:S02]  /*5110*/  FMNMX.FTZ R34, R52, R55, !PT ;  /* 0x0000003734227209 */ /* 0x000fc40007810000 */
[----:B------:R-:W-:Y:S02]  /*5120*/  ISETP.GT.AND P4, PT, R51, 0x30, PT ;  /* 0x000000303300780c */ /* 0x000fe40003f84270 */
[----:B------:R-:W-:Y:S02]  /*5130*/  FMNMX.FTZ R55, R53, R34, !PT ;  /* 0x0000002235377209 */ /* 0x000fe40007810000 */
[----:B------:R-:W-:Y:S01]  /*5140*/  FSEL R34, R43, -INF , P3 ;  /* 0xff8000002b227808 */ /* 0x000fe20001800000 */
[----:B------:R-:W0:Y:S01]  /*5150*/  MUFU.TANH R47, R47 ;  /* 0x0000002f002f7308 */ /* 0x000e220000002400 */
[----:B------:R-:W-:Y:S02]  /*5160*/  FSEL R43, R41, -INF , P3 ;  /* 0xff800000292b7808 */ /* 0x000fe40001800000 */
[----:B-1----:R-:W-:Y:S02]  /*5170*/  FSEL R45, R45, -INF , P5 ;  /* 0xff8000002d2d7808 */ /* 0x002fe40002800000 */
[----:B------:R-:W-:Y:S01]  /*5180*/  ISETP.GT.AND P3, PT, R51, 0x31, PT ;  /* 0x000000313300780c */ /* 0x000fe20003f64270 */
[----:B------:R-:W-:-:S02]  /*5190*/  WARPGROUP.DEPBAR.LE gsb0, 0x0 ;  /* 0x00008000000079c5 */ /* 0x000fc40000010000 */
[----:B------:R-:W-:Y:S01]  /*51a0*/  FMUL.FTZ R48, R24, UR6 ;  /* 0x0000000618307c20 */ /* 0x000fe20008410000 */
[----:B------:R-:W-:Y:S01]  /*51b0*/  FSEL R24, R42, -INF , P2 ;  /* 0xff8000002a187808 */ /* 0x000fe20001000000 */
[----:B------:R-:W1:Y:S01]  /*51c0*/  MUFU.TANH R36, R36 ;  /* 0x0000002400247308 */ /* 0x000e620000002400 */
[----:B------:R-:W-:Y:S01]  /*51d0*/  FSEL R42, R40, -INF , P2 ;  /* 0xff800000282a7808 */ /* 0x000fe20001000000 */
[----:B------:R-:W-:Y:S01]  /*51e0*/  FMUL.FTZ R40, R25, UR6 ;  /* 0x0000000619287c20 */ /* 0x000fe20008410000 */
[----:B------:R-:W-:Y:S01]  /*51f0*/  FMUL.FTZ R41, R28, UR6 ;  /* 0x000000061c297c20 */ /* 0x000fe20008410000 */
[----:B------:R-:W-:Y:S01]  /*5200*/  ISETP.GT.AND P2, PT, R51, 0x38, PT ;  /* 0x000000383300780c */ /* 0x000fe20003f44270 */
[----:B------:R-:W-:Y:S01]  /*5210*/  FMUL.FTZ R27, R27, UR6 ;  /* 0x000000061b1b7c20 */ /* 0x000fe20008410000 */
[----:B------:R-:W-:Y:S01]  /*5220*/  FMNMX.FTZ R54, R42, R55, !PT ;  /* 0x000000372a367209 */ /* 0x000fe20007810000 */
[----:B------:R-:W-:Y:S01]  /*5230*/  FMUL.FTZ R26, R26, UR6 ;  /* 0x000000061a1a7c20 */ /* 0x000fe20008410000 */
[----:B------:R-:W2:Y:S01]  /*5240*/  MUFU.TANH R37, R37 ;  /* 0x0000002500257308 */ /* 0x000ea20000002400 */
[----:B0-----:R-:W-:Y:S01]  /*5250*/  FSEL R28, R47, -INF , P5 ;  /* 0xff8000002f1c7808 */ /* 0x001fe20002800000 */
[----:B------:R-:W-:Y:S01]  /*5260*/  FMUL.FTZ R30, R30, UR6 ;  /* 0x000000061e1e7c20 */ /* 0x000fe20008410000 */
[----:B------:R-:W-:Y:S01]  /*5270*/  FMNMX.FTZ R25, R43, R54, !PT ;  /* 0x000000362b197209 */ /* 0x000fe20007810000 */
[----:B------:R-:W-:Y:S01]  /*5280*/  FMUL.FTZ R31, R31, UR6 ;  /* 0x000000061f1f7c20 */ /* 0x000fe20008410000 */
[----:B------:R-:W-:Y:S01]  /*5290*/  ISETP.GT.AND P5, PT, R51, 0x40, PT ;  /* 0x000000403300780c */ /* 0x000fe20003fa4270 */
[----:B------:R0:W-:Y:S01]  /*52a0*/  @!P1 SYNCS.ARRIVE.TRANS64.RED.A1T0 RZ, [R0+URZ], RZ ;  /* 0x000000ff00ff99a7 */ /* 0x0001e2000810043f */
[----:B------:R-:W-:Y:S01]  /*52b0*/  FMNMX.FTZ R54, R44, R25, !PT ;  /* 0x000000192c367209 */ /* 0x000fe20007810000 */
[----:B------:R-:W3:Y:S01]  /*52c0*/  MUFU.TANH R48, R48 ;  /* 0x0000003000307308 */ /* 0x000ee20000002400 */
[----:B------:R-:W-:-:S02]  /*52d0*/  FSEL R25, R46, -INF , P6 ;  /* 0xff8000002e197808 */ /* 0x000fc40003000000 */
[----:B------:R-:W-:Y:S02]  /*52e0*/  FSEL R46, R3, -INF , P4 ;  /* 0xff800000032e7808 */ /* 0x000fe40002000000 */
[----:B------:R-:W-:Y:S02]  /*52f0*/  FMNMX.FTZ R3, R45, R54, !PT ;  /* 0x000000362d037209 */ /* 0x000fe40007810000 */
[----:B------:R-:W-:Y:S01]  /*5300*/  FSEL R54, R4, -INF , P3 ;  /* 0xff80000004367808 */ /* 0x000fe20001800000 */
[----:B------:R-:W4:Y:S01]  /*5310*/  MUFU.TANH R35, R35 ;  /* 0x0000002300237308 */ /* 0x000f220000002400 */
[----:B------:R-:W-:Y:S01]  /*5320*/  FMNMX.FTZ R55, R46, R3, !PT ;  /* 0x000000032e377209 */ /* 0x000fe20007810000 */
[----:B------:R-:W-:Y:S01]  /*5330*/  FMUL.FTZ R3, R29, UR6 ;  /* 0x000000061d037c20 */ /* 0x000fe20008410000 */
[----:B------:R-:W-:Y:S01]  /*5340*/  ISETP.GT.AND P6, PT, R51, 0x39, PT ;  /* 0x000000393300780c */ /* 0x000fe20003fc4270 */
[----:B------:R-:W-:Y:S01]  /*5350*/  UIADD3 UR6, UR60, -0x2, URZ ;  /* 0xfffffffe3c067890 */ /* 0x000fe2000fffe03f */
[----:B-1----:R-:W-:-:S02]  /*5360*/  FSEL R47, R36, -INF , P2 ;  /* 0xff800000242f7808 */ /* 0x002fc40001000000 */
[----:B------:R-:W-:Y:S01]  /*5370*/  FMNMX.FTZ R4, R54, R55, !PT ;  /* 0x0000003736047209 */ /* 0x000fe20007810000 */
[----:B------:R-:W1:Y:S01]  /*5380*/  MUFU.TANH R40, R40 ;  /* 0x0000002800287308 */ /* 0x000e620000002400 */
[----:B--2---:R-:W-:Y:S01]  /*5390*/  FSEL R37, R37, -INF , P6 ;  /* 0xff80000025257808 */ /* 0x004fe20003000000 */
[----:B------:R-:W-:Y:S01]  /*53a0*/  UISETP.GE.AND UP0, UPT, UR6, UR7, UPT ;  /* 0x000000070600728c */ /* 0x000fe2000bf06270 */
[----:B------:R-:W-:Y:S02]  /*53b0*/  FMNMX.FTZ R4, R47, R4, !PT ;  /* 0x000000042f047209 */ /* 0x000fe40007810000 */
[----:B------:R-:W-:Y:S02]  /*53c0*/  FSEL R29, R50, -INF , P4 ;  /* 0xff800000321d7808 */ /* 0x000fe40002000000 */
[----:B------:R-:W-:Y:S01]  /*53d0*/  ISETP.GT.AND P4, PT, R51, 0x41, PT ;  /* 0x000000413300780c */ /* 0x000fe20003f84270 */
[----:B------:R-:W2:Y:S01]  /*53e0*/  MUFU.TANH R38, R38 ;  /* 0x0000002600267308 */ /* 0x000ea20000002400 */
[----:B---3--:R-:W-:-:S02]  /*53f0*/  FSEL R48, R48, -INF , P5 ;  /* 0xff80000030307808 */ /* 0x008fc40002800000 */
[----:B------:R-:W-:Y:S02]  /*5400*/  FMNMX.FTZ R55, R37, R4, !PT ;  /* 0x0000000425377209 */ /* 0x000fe40007810000 */
[----:B----4-:R-:W-:Y:S02]  /*5410*/  FSEL R35, R35, -INF , P3 ;  /* 0xff80000023237808 */ /* 0x010fe40001800000 */
[----:B------:R-:W-:Y:S01]  /*5420*/  ISETP.GT.AND P3, PT, R51, 0x48, PT ;  /* 0x000000483300780c */ /* 0x000fe20003f64270 */
[----:B------:R-:W3:Y:S01]  /*5430*/  MUFU.TANH R41, R41 ;  /* 0x0000002900297308 */ /* 0x000ee20000002400 */
[----:B-1----:R-:W-:Y:S02]  /*5440*/  FSEL R40, R40, -INF , P4 ;  /* 0xff80000028287808 */ /* 0x002fe40002000000 */
[----:B------:R-:W-:-:S04]  /*5450*/  FMNMX.FTZ R55, R48, R55, !PT ;  /* 0x0000003730377209 */ /* 0x000fc80007810000 */
[----:B------:R-:W-:Y:S01]  /*5460*/  FMNMX.FTZ R4, R40, R55, !PT ;  /* 0x0000003728047209 */ /* 0x000fe20007810000 */
[----:B------:R-:W1:Y:S01]  /*5470*/  MUFU.TANH R3, R3 ;  /* 0x0000000300037308 */ /* 0x000e620000002400 */
[----:B--2---:R-:W-:Y:S02]  /*5480*/  FSEL R36, R38, -INF , P2 ;  /* 0xff80000026247808 */ /* 0x004fe40001000000 */
[----:B------:R-:W-:-:S05]  /*5490*/  ISETP.GT.AND P2, PT, R51, 0x49, PT ;  /* 0x000000493300780c */ /* 0x000fca0003f44270 */
[----:B------:R-:W2:Y:S01]  /*54a0*/  MUFU.TANH R39, R39 ;  /* 0x0000002700277308 */ /* 0x000ea20000002400 */
[----:B---3--:R-:W-:-:S07]  /*54b0*/  FSEL R41, R41, -INF , P3 ;  /* 0xff80000029297808 */ /* 0x008fce0001800000 */
[----:B------:R-:W3:Y:S01]  /*54c0*/  MUFU.TANH R26, R26 ;  /* 0x0000001a001a7308 */ /* 0x000ee20000002400 */
[----:B-1----:R-:W-:Y:S02]  /*54d0*/  FSEL R50, R3, -INF , P2 ;  /* 0xff80000003327808 */ /* 0x002fe40001000000 */
[----:B------:R-:W-:-:S04]  /*54e0*/  FMNMX.FTZ R3, R41, R4, !PT ;  /* 0x0000000429037209 */ /* 0x000fc80007810000 */
[----:B------:R-:W-:Y:S01]  /*54f0*/  FMNMX.FTZ R3, R50, R3, !PT ;  /* 0x0000000332037209 */ /* 0x000fe20007810000 */
[----:B------:R-:W1:Y:S01]  /*5500*/  MUFU.TANH R30, R30 ;  /* 0x0000001e001e7308 */ /* 0x000e620000002400 */
[----:B--2---:R-:W-:-:S03]  /*5510*/  FSEL R39, R39, -INF , P6 ;  /* 0xff80000027277808 */ /* 0x004fc60003000000 */
[----:B------:R-:W2:Y:S04]  /*5520*/  SHFL.BFLY PT, R4, R3, 0x2, 0x1f ;  /* 0x0c401f0003047f89 */ /* 0x000ea800000e0000 */
[----:B------:R-:W4:Y:S01]  /*5530*/  MUFU.TANH R31, R31 ;  /* 0x0000001f001f7308 */ /* 0x000f220000002400 */
[----:B---3--:R-:W-:Y:S02]  /*5540*/  FSEL R26, R26, -INF , P5 ;  /* 0xff8000001a1a7808 */ /* 0x008fe40002800000 */
[----:B-1----:R-:W-:Y:S02]  /*5550*/  FSEL R30, R30, -INF , P3 ;  /* 0xff8000001e1e7808 */ /* 0x002fe40001800000 */
[----:B----4-:R-:W-:Y:S02]  /*5560*/  FSEL R31, R31, -INF , P2 ;  /* 0xff8000001f1f7808 */ /* 0x010fe40001000000 */
[----:B--2---:R-:W-:-:S02]  /*5570*/  FMNMX.FTZ R38, R3, R4, !PT ;  /* 0x0000000403267209 */ /* 0x004fc40007810000 */
[----:B------:R1:W2:Y:S03]  /*5580*/  MUFU.TANH R3, R27 ;  /* 0x0000001b00037308 */ /* 0x0002a60000002400 */
[----:B------:R-:W3:Y:S02]  /*5590*/  SHFL.BFLY PT, R51, R38, 0x1, 0x1f ;  /* 0x0c201f0026337f89 */ /* 0x000ee400000e0000 */
[----:B---3--:R-:W-:-:S04]  /*55a0*/  FMNMX.FTZ R4, R38, R51, !PT ;  /* 0x0000003326047209 */ /* 0x008fc80007810000 */
[C---:B------:R-:W-:Y:S01]  /*55b0*/  FSETP.NEU.FTZ.AND P0, PT, R4.reuse, -INF , PT ;  /* 0xff8000000400780b */ /* 0x040fe20003f1d000 */
[----:B------:R-:W-:-:S05]  /*55c0*/  FMUL.FTZ R51, R4, UR10 ;  /* 0x0000000a04337c20 */ /* 0x000fca0008410000 */
[----:B------:R-:W-:Y:S02]  /*55d0*/  FSEL R55, R51, RZ, P0 ;  /* 0x000000ff33377208 */ /* 0x000fe40000000000 */
[----:B------:R-:W-:Y:S02]  /*55e0*/  FMNMX.FTZ R51, R2, R13, !PT ;  /* 0x0000000d02337209 */ /* 0x000fe40007810000 */
[----:B------:R-:W-:Y:S01]  /*55f0*/  ISETP.NE.AND P0, PT, R64, RZ, PT ;  /* 0x000000ff4000720c */ /* 0x000fe20003f05270 */
[--C-:B------:R-:W-:Y:S01]  /*5600*/  FFMA.FTZ R208, R56, UR10, -R55.reuse ;  /* 0x0000000a38d07c23 */ /* 0x100fe20008010837 */
[----:B------:R-:W-:Y:S01]  /*5610*/  FMNMX.FTZ R38, R12, R51, !PT ;  /* 0x000000330c267209 */ /* 0x000fe20007810000 */
[--C-:B------:R-:W-:Y:S01]  /*5620*/  FFMA.FTZ R57, R57, UR10, -R55.reuse ;  /* 0x0000000a39397c23 */ /* 0x100fe20008010837 */
[--C-:B------:R-:W-:Y:S01]  /*5630*/  FFMA.FTZ R37, R37, UR10, -R55.reuse ;  /* 0x0000000a25257c23 */ /* 0x100fe20008010837 */
[--C-:B------:R-:W-:Y:S01]  /*5640*/  FFMA.FTZ R210, R60, UR10, -R55.reuse ;  /* 0x0000000a3cd27c23 */ /* 0x100fe20008010837 */
[----:B------:R-:W-:Y:S01]  /*5650*/  FMNMX.FTZ R51, R15, R38, !PT ;  /* 0x000000260f337209 */ /* 0x000fe20007810000 */
[----:B------:R-:W-:Y:S01]  /*5660*/  MUFU.EX2 R208, R208 ;  /* 0x000000d000d07308 */ /* 0x000fe20000000800 */
[--C-:B------:R-:W-:Y:S01]  /*5670*/  FFMA.FTZ R61, R61, UR10, -R55.reuse ;  /* 0x0000000a3d3d7c23 */ /* 0x100fe20008010837 */
        /* <DEDUP_REMOVED lines=13> */
[----:B-1----:R-:W-:Y:S01]  /*5750*/  FMNMX.FTZ R27, R33, R38, !PT ;  /* 0x00000026211b7209 */ /* 0x002fe20007810000 */
[----:B------:R-:W-:Y:S01]  /*5760*/  MUFU.EX2 R210, R210 ;  /* 0x000000d200d27308 */ /* 0x000fe20000000800 */
[--C-:B------:R-:W-:Y:S01]  /*5770*/  FFMA.FTZ R54, R54, UR10, -R55.reuse ;  /* 0x0000000a36367c23 */ /* 0x100fe20008010837 */
[--C-:B------:R-:W-:Y:S01]  /*5780*/  FFMA.FTZ R47, R47, UR10, -R55.reuse ;  /* 0x0000000a2f2f7c23 */ /* 0x100fe20008010837 */
[----:B------:R-:W-:Y:S01]  /*5790*/  FMNMX.FTZ R27, R24, R27, !PT ;  /* 0x0000001b181b7209 */ /* 0x000fe20007810000 */
[--C-:B------:R-:W-:Y:S01]  /*57a0*/  FFMA.FTZ R48, R48, UR10, -R55.reuse ;  /* 0x0000000a30307c23 */ /* 0x100fe20008010837 */
[--C-:B------:R-:W-:Y:S01]  /*57b0*/  FFMA.FTZ R41, R41, UR10, -R55.reuse ;  /* 0x0000000a29297c23 */ /* 0x100fe20008010837 */
[----:B------:R-:W-:Y:S01]  /*57c0*/  FFMA.FTZ R50, R50, UR10, -R55 ;  /* 0x0000000a32327c23 */ /* 0x000fe20008010837 */
[----:B------:R-:W-:Y:S01]  /*57d0*/  FMNMX.FTZ R38, R34, R27, !PT ;  /* 0x0000001b22267209 */ /* 0x000fe20007810000 */
[----:B------:R-:W-:Y:S01]  /*57e0*/  MUFU.EX2 R61, R61 ;  /* 0x0000003d003d7308 */ /* 0x000fe20000000800 */
[----:B------:R-:W-:-:S02]  /*57f0*/  IMAD.MOV.U32 R64, RZ, RZ, R151 ;  /* 0x000000ffff407224 */ /* 0x000fc400078e0097 */
[----:B------:R-:W-:Y:S01]  /*5800*/  FMNMX.FTZ R51, R25, R38, !PT ;  /* 0x0000002619337209 */ /* 0x000fe20007810000 */
[----:B------:R-:W-:-:S03]  /*5810*/  IMAD.MOV.U32 R60, RZ, RZ, R151 ;  /* 0x000000ffff3c7224 */ /* 0x000fc600078e0097 */
[----:B------:R-:W-:Y:S01]  /*5820*/  FMNMX.FTZ R38, R28, R51, !PT ;  /* 0x000000331c267209 */ /* 0x000fe20007810000 */
[----:B------:R-:W-:Y:S03]  /*5830*/  MUFU.EX2 R27, R57 ;  /* 0x00000039001b7308 */ /* 0x000fe60000000800 */
[----:B------:R-:W-:-:S04]  /*5840*/  FMNMX.FTZ R38, R29, R38, !PT ;  /* 0x000000261d267209 */ /* 0x000fc80007810000 */
[----:B------:R-:W-:Y:S01]  /*5850*/  FMNMX.FTZ R51, R35, R38, !PT ;  /* 0x0000002623337209 */ /* 0x000fe20007810000 */
[----:B------:R-:W-:Y:S03]  /*5860*/  MUFU.EX2 R58, R58 ;  /* 0x0000003a003a7308 */ /* 0x000fe60000000800 */
[----:B------:R-:W-:-:S04]  /*5870*/  FMNMX.FTZ R38, R36, R51, !PT ;  /* 0x0000003324267209 */ /* 0x000fc80007810000 */
[----:B------:R-:W-:Y:S01]  /*5880*/  FMNMX.FTZ R51, R39, R38, !PT ;  /* 0x0000002627337209 */ /* 0x000fe20007810000 */
[----:B------:R-:W1:Y:S01]  /*5890*/  MUFU.EX2 R49, R49 ;  /* 0x0000003100317308 */ /* 0x000e620000000800 */
[----:B--2---:R-:W-:Y:S02]  /*58a0*/  FSEL R38, R3, -INF , P4 ;  /* 0xff80000003267808 */ /* 0x004fe40002000000 */
[----:B------:R-:W-:-:S04]  /*58b0*/  FMNMX.FTZ R51, R26, R51, !PT ;  /* 0x000000331a337209 */ /* 0x000fc80007810000 */
[----:B------:R-:W-:Y:S01]  /*58c0*/  FMNMX.FTZ R51, R38, R51, !PT ;  /* 0x0000003326337209 */ /* 0x000fe20007810000 */
[----:B------:R-:W-:Y:S03]  /*58d0*/  MUFU.EX2 R200, R43 ;  /* 0x0000002b00c87308 */ /* 0x000fe60000000800 */
[----:B------:R-:W-:Y:S01]  /*58e0*/  FMNMX.FTZ R56, R30, R51, !PT ;  /* 0x000000331e387209 */ /* 0x000fe20007810000 */
[----:B------:R-:W-:-:S03]  /*58f0*/  FFMA.FTZ R51, R42, UR10, -R55 ;  /* 0x0000000a2a337c23 */ /* 0x000fc60008010837 */
[----:B------:R-:W-:Y:S01]  /*5900*/  FMNMX.FTZ R56, R31, R56, !PT ;  /* 0x000000381f387209 */ /* 0x000fe20007810000 */
[----:B------:R-:W-:Y:S01]  /*5910*/  MUFU.EX2 R52, R52 ;  /* 0x0000003400347308 */ /* 0x000fe20000000800 */
[----:B-1----:R-:W-:-:S03]  /*5920*/  F2FP.F16.F32.PACK_AB R204, R49, R58 ;  /* 0x0000003a31cc723e */ /* 0x002fc600000000ff */
[----:B------:R-:W1:Y:S04]  /*5930*/  SHFL.BFLY PT, R3, R56, 0x2, 0x1f ;  /* 0x0c401f0038037f89 */ /* 0x000e6800000e0000 */
[----:B------:R-:W-:Y:S08]  /*5940*/  MUFU.EX2 R43, R40 ;  /* 0x00000028002b7308 */ /* 0x000ff00000000800 */
[----:B------:R-:W2:Y:S08]  /*5950*/  MUFU.EX2 R53, R53 ;  /* 0x0000003500357308 */ /* 0x000eb00000000800 */
[----:B------:R-:W-:Y:S01]  /*5960*/  MUFU.EX2 R51, R51 ;  /* 0x0000003300337308 */ /* 0x000fe20000000800 */
[----:B-1----:R-:W-:Y:S01]  /*5970*/  FMNMX.FTZ R42, R56, R3, !PT ;  /* 0x00000003382a7209 */ /* 0x002fe20007810000 */
[----:B------:R-:W-:-:S06]  /*5980*/  IMAD.MOV.U32 R56, RZ, RZ, R151 ;  /* 0x000000ffff387224 */ /* 0x000fcc00078e0097 */
[----:B------:R-:W-:Y:S01]  /*5990*/  MUFU.EX2 R44, R44 ;  /* 0x0000002c002c7308 */ /* 0x000fe20000000800 */
[----:B------:R-:W1:Y:S01]  /*59a0*/  SHFL.BFLY PT, R3, R42, 0x1, 0x1f ;  /* 0x0c201f002a037f89 */ /* 0x000e6200000e0000 */
[----:B--2---:R-:W-:-:S06]  /*59b0*/  F2FP.F16.F32.PACK_AB R206, R53, R52 ;  /* 0x0000003435ce723e */ /* 0x004fcc00000000ff */
[----:B------:R-:W2:Y:S08]  /*59c0*/  MUFU.EX2 R45, R45 ;  /* 0x0000002d002d7308 */ /* 0x000eb00000000800 */
[----:B------:R-:W-:Y:S08]  /*59d0*/  MUFU.EX2 R46, R46 ;  /* 0x0000002e002e7308 */ /* 0x000ff00000000800 */
[----:B------:R3:W-:Y:S01]  /*59e0*/  MUFU.EX2 R57, R54 ;  /* 0x0000003600397308 */ /* 0x0007e20000000800 */
[----:B-1----:R-:W-:-:S02]  /*59f0*/  FMNMX.FTZ R3, R42, R3, !PT ;  /* 0x000000032a037209 */ /* 0x002fc40007810000 */
[----:B--2---:R-:W-:Y:S02]  /*5a00*/  F2FP.F16.F32.PACK_AB R202, R45, R44 ;  /* 0x0000002c2dca723e */ /* 0x004fe400000000ff */
[C---:B------:R-:W-:Y:S01]  /*5a10*/  FSETP.NEU.FTZ.AND P2, PT, R3.reuse, -INF , PT ;  /* 0xff8000000300780b */ /* 0x040fe20003f5d000 */
[----:B------:R-:W-:Y:S02]  /*5a20*/  FMUL.FTZ R42, R3, UR10 ;  /* 0x0000000a032a7c20 */ /* 0x000fe40008410000 */
[----:B------:R-:W-:Y:S01]  /*5a30*/  MUFU.EX2 R47, R47 ;  /* 0x0000002f002f7308 */ /* 0x000fe20000000800 */
[----:B---3--:R-:W-:Y:S02]  /*5a40*/  IMAD.MOV.U32 R54, RZ, RZ, R151 ;  /* 0x000000ffff367224 */ /* 0x008fe400078e0097 */
[----:B------:R-:W-:Y:S02]  /*5a50*/  FSEL R37, R42, RZ, P2 ;  /* 0x000000ff2a257208 */ /* 0x000fe40001000000 */
[----:B------:R-:W-:-:S03]  /*5a60*/  PLOP3.LUT P2, PT, PT, PT, UP0, 0x80, 0x0 ;  /* 0x000000000000781c */ /* 0x000fc60003f4f008 */
[--C-:B------:R-:W-:Y:S01]  /*5a70*/  FFMA.FTZ R2, R2, UR10, -R37.reuse ;  /* 0x0000000a02027c23 */ /* 0x100fe20008010825 */
[--C-:B------:R-:W-:Y:S01]  /*5a80*/  FFMA.FTZ R13, R13, UR10, -R37.reuse ;  /* 0x0000000a0d0d7c23 */ /* 0x100fe20008010825 */
[--C-:B------:R-:W-:Y:S01]  /*5a90*/  FFMA.FTZ R12, R12, UR10, -R37.reuse ;  /* 0x0000000a0c0c7c23 */ /* 0x100fe20008010825 */
[--C-:B------:R-:W-:Y:S01]  /*5aa0*/  FFMA.FTZ R15, R15, UR10, -R37.reuse ;  /* 0x0000000a0f0f7c23 */ /* 0x100fe20008010825 */
[--C-:B------:R-:W-:Y:S01]  /*5ab0*/  FFMA.FTZ R20, R20, UR10, -R37.reuse ;  /* 0x0000000a14147c23 */ /* 0x100fe20008010825 */
[----:B------:R1:W-:Y:S01]  /*5ac0*/  MUFU.EX2 R209, R13 ;  /* 0x0000000d00d17308 */ /* 0x0003e20000000800 */
[--C-:B------:R-:W-:Y:S01]  /*5ad0*/  FFMA.FTZ R21, R21, UR10, -R37.reuse ;  /* 0x0000000a15157c23 */ /* 0x100fe20008010825 */
[--C-:B------:R-:W-:Y:S01]  /*5ae0*/  FFMA.FTZ R32, R32, UR10, -R37.reuse ;  /* 0x0000000a20207c23 */ /* 0x100fe20008010825 */
[--C-:B------:R-:W-:Y:S01]  /*5af0*/  FFMA.FTZ R33, R33, UR10, -R37.reuse ;  /* 0x0000000a21217c23 */ /* 0x100fe20008010825 */
[--C-:B------:R-:W-:Y:S01]  /*5b00*/  FFMA.FTZ R24, R24, UR10, -R37.reuse ;  /* 0x0000000a18187c23 */ /* 0x100fe20008010825 */
[--C-:B------:R-:W-:Y:S01]  /*5b10*/  FFMA.FTZ R34, R34, UR10, -R37.reuse ;  /* 0x0000000a22227c23 */ /* 0x100fe20008010825 */
[--C-:B------:R-:W-:Y:S01]  /*5b20*/  FFMA.FTZ R25, R25, UR10, -R37.reuse ;  /* 0x0000000a19197c23 */ /* 0x100fe20008010825 */
[----:B------:R-:W-:Y:S01]  /*5b30*/  FFMA.FTZ R28, R28, UR10, -R37 ;  /* 0x0000000a1c1c7c23 */ /* 0x000fe20008010825 */
[----:B------:R-:W2:Y:S01]  /*5b40*/  MUFU.EX2 R2, R2 ;  /* 0x0000000200027308 */ /* 0x000ea20000000800 */
[----:B-1----:R-:W-:Y:S01]  /*5b50*/  FADD.FTZ R13, R208, R27 ;  /* 0x0000001bd00d7221 */ /* 0x002fe20000010000 */
[--C-:B------:R-:W-:Y:S01]  /*5b60*/  FFMA.FTZ R29, R29, UR10, -R37.reuse ;  /* 0x0000000a1d1d7c23 */ /* 0x100fe20008010825 */
[--C-:B------:R-:W-:Y:S01]  /*5b70*/  FFMA.FTZ R35, R35, UR10, -R37.reuse ;  /* 0x0000000a23237c23 */ /* 0x100fe20008010825 */
[----:B------:R-:W-:Y:S01]  /*5b80*/  FFMA.FTZ R36, R36, UR10, -R37 ;  /* 0x0000000a24247c23 */ /* 0x000fe20008010825 */
[----:B------:R-:W-:Y:S01]  /*5b90*/  FADD.FTZ R40, R210, R13 ;  /* 0x0000000dd2287221 */ /* 0x000fe20000010000 */
[--C-:B------:R-:W-:Y:S01]  /*5ba0*/  FFMA.FTZ R39, R39, UR10, -R37.reuse ;  /* 0x0000000a27277c23 */ /* 0x100fe20008010825 */
[--C-:B------:R-:W-:Y:S01]  /*5bb0*/  FFMA.FTZ R26, R26, UR10, -R37.reuse ;  /* 0x0000000a1a1a7c23 */ /* 0x100fe20008010825 */
[----:B------:R-:W1:Y:S01]  /*5bc0*/  MUFU.EX2 R12, R12 ;  /* 0x0000000c000c7308 */ /* 0x000e620000000800 */
[----:B------:R-:W-:Y:S01]  /*5bd0*/  FADD.FTZ R13, R61, R40 ;  /* 0x000000283d0d7221 */ /* 0x000fe20000010000 */
[----:B------:R-:W-:Y:S01]  /*5be0*/  F2FP.F16.F32.PACK_AB R208, R27, R208 ;  /* 0x000000d01bd0723e */ /* 0x000fe200000000ff */
[--C-:B------:R-:W-:Y:S01]  /*5bf0*/  FFMA.FTZ R38, R38, UR10, -R37.reuse ;  /* 0x0000000a26267c23 */ /* 0x100fe20008010825 */
[----:B------:R-:W-:Y:S01]  /*5c00*/  FFMA.FTZ R30, R30, UR10, -R37 ;  /* 0x0000000a1e1e7c23 */ /* 0x000fe20008010825 */
[----:B------:R-:W-:Y:S01]  /*5c10*/  FADD.FTZ R40, R58, R13 ;  /* 0x0000000d3a287221 */ /* 0x000fe20000010000 */
[----:B------:R-:W-:Y:S01]  /*5c20*/  FFMA.FTZ R31, R31, UR10, -R37 ;  /* 0x0000000a1f1f7c23 */ /* 0x000fe20008010825 */
[----:B------:R-:W-:Y:S01]  /*5c30*/  F2FP.F16.F32.PACK_AB R210, R61, R210 ;  /* 0x000000d23dd2723e */ /* 0x000fe200000000ff */
[----:B------:R-:W3:Y:S01]  /*5c40*/  MUFU.EX2 R15, R15 ;  /* 0x0000000f000f7308 */ /* 0x000ee20000000800 */
[----:B--2---:R-:W-:Y:S01]  /*5c50*/  FADD.FTZ R13, R2, R209 ;  /* 0x000000d1020d7221 */ /* 0x004fe20000010000 */
[----:B------:R-:W-:Y:S01]  /*5c60*/  FADD.FTZ R55, R49, R40 ;  /* 0x0000002831377221 */ /* 0x000fe20000010000 */
[----:B------:R-:W-:Y:S01]  /*5c70*/  F2FP.F16.F32.PACK_AB R196, R57, R46 ;  /* 0x0000002e39c4723e */ /* 0x000fe200000000ff */
[----:B------:R-:W-:Y:S01]  /*5c80*/  IMAD.MOV.U32 R61, RZ, RZ, R151 ;  /* 0x000000ffff3d7224 */ /* 0x000fe200078e0097 */
[----:B------:R-:W-:Y:S01]  /*5c90*/  F2FP.F16.F32.PACK_AB R209, R209, R2 ;  /* 0x00000002d1d1723e */ /* 0x000fe200000000ff */
[----:B------:R-:W-:Y:S01]  /*5ca0*/  FADD.FTZ R42, R52, R55 ;  /* 0x00000037342a7221 */ /* 0x000fe20000010000 */
[----:B------:R-:W-:Y:S01]  /*5cb0*/  IMAD.MOV.U32 R2, RZ, RZ, 0x3f800000 ;  /* 0x3f800000ff027424 */ /* 0x000fe200078e00ff */
[----:B------:R-:W2:Y:S01]  /*5cc0*/  MUFU.EX2 R20, R20 ;  /* 0x0000001400147308 */ /* 0x000ea20000000800 */
[----:B-1----:R-:W-:Y:S01]  /*5cd0*/  FADD.FTZ R40, R12, R13 ;  /* 0x0000000d0c287221 */ /* 0x002fe20000010000 */
[----:B------:R-:W-:Y:S01]  /*5ce0*/  FADD.FTZ R42, R53, R42 ;  /* 0x0000002a352a7221 */ /* 0x000fe20000010000 */
[----:B------:R-:W-:-:S02]  /*5cf0*/  IMAD.MOV.U32 R58, RZ, RZ, R151 ;  /* 0x000000ffff3a7224 */ /* 0x000fc400078e0097 */
[--C-:B------:R-:W-:Y:S02]  /*5d00*/  IMAD.MOV.U32 R53, RZ, RZ, R151.reuse ;  /* 0x000000ffff357224 */ /* 0x100fe400078e0097 */
[----:B------:R-:W-:Y:S01]  /*5d10*/  FADD.FTZ R55, R51, R42 ;  /* 0x0000002a33377221 */ /* 0x000fe20000010000 */
[----:B------:R-:W-:Y:S01]  /*5d20*/  IMAD.MOV.U32 R52, RZ, RZ, R151 ;  /* 0x000000ffff347224 */ /* 0x000fe200078e0097 */
[----:B------:R-:W1:Y:S01]  /*5d30*/  MUFU.EX2 R21, R21 ;  /* 0x0000001500157308 */ /* 0x000e620000000800 */
[C---:B---3--:R-:W-:Y:S01]  /*5d40*/  FADD.FTZ R13, R15.reuse, R40 ;  /* 0x000000280f0d7221 */ /* 0x048fe20000010000 */
[C---:B------:R-:W-:Y:S01]  /*5d50*/  FADD.FTZ R55, R200.reuse, R55 ;  /* 0x00000037c8377221 */ /* 0x040fe20000010000 */
[----:B------:R-:W-:Y:S01]  /*5d60*/  F2FP.F16.F32.PACK_AB R211, R15, R12 ;  /* 0x0000000c0fd3723e */ /* 0x000fe200000000ff */
[----:B------:R-:W-:Y:S01]  /*5d70*/  IMAD.MOV.U32 R49, RZ, RZ, R151 ;  /* 0x000000ffff317224 */ /* 0x000fe200078e0097 */
[----:B------:R-:W-:Y:S01]  /*5d80*/  F2FP.F16.F32.PACK_AB R200, R200, R51 ;  /* 0x00000033c8c8723e */ /* 0x000fe200000000ff */
[----:B0-----:R-:W-:Y:S01]  /*5d90*/  FADD.FTZ R0, R44, R55 ;  /* 0x000000372c007221 */ /* 0x001fe20000010000 */
[----:B------:R-:W-:Y:S01]  /*5da0*/  IMAD.MOV.U32 R55, RZ, RZ, R151 ;  /* 0x000000ffff377224 */ /* 0x000fe200078e0097 */
[----:B------:R-:W0:Y:S01]  /*5db0*/  MUFU.EX2 R32, R32 ;  /* 0x0000002000207308 */ /* 0x000e220000000800 */
[----:B--2---:R-:W-:Y:S01]  /*5dc0*/  FADD.FTZ R40, R20, R13 ;  /* 0x0000000d14287221 */ /* 0x004fe20000010000 */
[----:B------:R-:W-:-:S02]  /*5dd0*/  IMAD.MOV.U32 R51, RZ, RZ, R151 ;  /* 0x000000ffff337224 */ /* 0x000fc400078e0097 */
[--C-:B------:R-:W-:Y:S02]  /*5de0*/  IMAD.MOV.U32 R44, RZ, RZ, R151.reuse ;  /* 0x000000ffff2c7224 */ /* 0x100fe400078e0097 */
[--C-:B------:R-:W-:Y:S02]  /*5df0*/  IMAD.MOV.U32 R42, RZ, RZ, R151.reuse ;  /* 0x000000ffff2a7224 */ /* 0x100fe400078e0097 */
[----:B------:R-:W2:Y:S01]  /*5e00*/  MUFU.EX2 R33, R33 ;  /* 0x0000002100217308 */ /* 0x000ea20000000800 */
[C---:B-1----:R-:W-:Y:S01]  /*5e10*/  FADD.FTZ R13, R21.reuse, R40 ;  /* 0x00000028150d7221 */ /* 0x042fe20000010000 */
[----:B------:R-:W-:Y:S01]  /*5e20*/  F2FP.F16.F32.PACK_AB R205, R21, R20 ;  /* 0x0000001415cd723e */ /* 0x000fe200000000ff */
[----:B------:R-:W-:-:S05]  /*5e30*/  IMAD.MOV.U32 R37, RZ, RZ, R151 ;  /* 0x000000ffff257224 */ /* 0x000fca00078e0097 */
[----:B------:R-:W1:Y:S01]  /*5e40*/  MUFU.EX2 R24, R24 ;  /* 0x0000001800187308 */ /* 0x000e620000000800 */
[----:B0-----:R-:W-:-:S07]  /*5e50*/  FADD.FTZ R40, R32, R13 ;  /* 0x0000000d20287221 */ /* 0x001fce0000010000 */
[----:B------:R-:W-:Y:S01]  /*5e60*/  MUFU.EX2 R201, R34 ;  /* 0x0000002200c97308 */ /* 0x000fe20000000800 */
[C---:B--2---:R-:W-:Y:S01]  /*5e70*/  FADD.FTZ R13, R33.reuse, R40 ;  /* 0x00000028210d7221 */ /* 0x044fe20000010000 */
[----:B------:R-:W-:Y:S01]  /*5e80*/  F2FP.F16.F32.PACK_AB R207, R33, R32 ;  /* 0x0000002021cf723e */ /* 0x000fe200000000ff */
[--C-:B------:R-:W-:Y:S02]  /*5e90*/  IMAD.MOV.U32 R33, RZ, RZ, R151.reuse ;  /* 0x000000ffff217224 */ /* 0x100fe400078e0097 */
[----:B------:R-:W-:-:S03]  /*5ea0*/  IMAD.MOV.U32 R32, RZ, RZ, R151 ;  /* 0x000000ffff207224 */ /* 0x000fc600078e0097 */
[----:B------:R-:W-:Y:S08]  /*5eb0*/  MUFU.EX2 R25, R25 ;  /* 0x0000001900197308 */ /* 0x000ff00000000800 */
[----:B------:R-:W0:Y:S08]  /*5ec0*/  MUFU.EX2 R28, R28 ;  /* 0x0000001c001c7308 */ /* 0x000e300000000800 */
[----:B------:R2:W-:Y:S08]  /*5ed0*/  MUFU.EX2 R34, R35 ;  /* 0x0000002300227308 */ /* 0x0005f00000000800 */
[----:B------:R-:W3:Y:S01]  /*5ee0*/  MUFU.EX2 R29, R29 ;  /* 0x0000001d001d7308 */ /* 0x000ee20000000800 */
[----:B--2---:R-:W-:Y:S01]  /*5ef0*/  FADD.FTZ R35, R45, R0 ;  /* 0x000000002d237221 */ /* 0x004fe20000010000 */
[----:B-1----:R-:W-:Y:S01]  /*5f00*/  FADD.FTZ R0, R24, R13 ;  /* 0x0000000d18007221 */ /* 0x002fe20000010000 */
[----:B0-----:R-:W-:Y:S01]  /*5f10*/  F2FP.F16.F32.PACK_AB R203, R28, R25 ;  /* 0x000000191ccb723e */ /* 0x001fe200000000ff */
[----:B------:R-:W-:-:S02]  /*5f20*/  IMAD.MOV.U32 R45, RZ, RZ, R151 ;  /* 0x000000ffff2d7224 */ /* 0x000fc400078e0097 */
[----:B------:R-:W-:Y:S01]  /*5f30*/  FADD.FTZ R40, R46, R35 ;  /* 0x000000232e287221 */ /* 0x000fe20000010000 */
[C---:B------:R-:W-:Y:S01]  /*5f40*/  FADD.FTZ R0, R201.reuse, R0 ;  /* 0x00000000c9007221 */ /* 0x040fe20000010000 */
[----:B------:R-:W-:Y:S01]  /*5f50*/  F2FP.F16.F32.PACK_AB R201, R201, R24 ;  /* 0x00000018c9c9723e */ /* 0x000fe200000000ff */
[----:B------:R-:W0:Y:S01]  /*5f60*/  MUFU.EX2 R48, R48 ;  /* 0x0000003000307308 */ /* 0x000e220000000800 */
[----:B------:R-:W-:Y:S01]  /*5f70*/  FADD.FTZ R40, R57, R40 ;  /* 0x0000002839287221 */ /* 0x000fe20000010000 */
[----:B------:R-:W-:Y:S01]  /*5f80*/  FADD.FTZ R13, R25, R0 ;  /* 0x00000000190d7221 */ /* 0x000fe20000010000 */
[----:B------:R-:W-:Y:S02]  /*5f90*/  IMAD.MOV.U32 R57, RZ, RZ, R151 ;  /* 0x000000ffff397224 */ /* 0x000fe400078e0097 */
[----:B------:R-:W-:Y:S01]  /*5fa0*/  FADD.FTZ R27, R47, R40 ;  /* 0x000000282f1b7221 */ /* 0x000fe20000010000 */
[----:B------:R-:W-:Y:S01]  /*5fb0*/  FADD.FTZ R0, R28, R13 ;  /* 0x0000000d1c007221 */ /* 0x000fe20000010000 */
[----:B------:R-:W-:Y:S01]  /*5fc0*/  IMAD.MOV.U32 R46, RZ, RZ, R151 ;  /* 0x000000ffff2e7224 */ /* 0x000fe200078e0097 */
[----:B------:R-:W-:Y:S01]  /*5fd0*/  MUFU.EX2 R36, R36 ;  /* 0x0000002400247308 */ /* 0x000fe20000000800 */
[C---:B------:R-:W-:Y:S01]  /*5fe0*/  FADD.FTZ R27, R198.reuse, R27 ;  /* 0x0000001bc61b7221 */ /* 0x040fe20000010000 */
[----:B---3--:R-:W-:Y:S01]  /*5ff0*/  FADD.FTZ R13, R29, R0 ;  /* 0x000000001d0d7221 */ /* 0x008fe20000010000 */
[----:B------:R-:W-:Y:S01]  /*6000*/  F2FP.F16.F32.PACK_AB R198, R198, R47 ;  /* 0x0000002fc6c6723e */ /* 0x000fe200000000ff */
[----:B------:R-:W-:Y:S01]  /*6010*/  IMAD.MOV.U32 R47, RZ, RZ, R151 ;  /* 0x000000ffff2f7224 */ /* 0x000fe200078e0097 */
[C---:B------:R-:W-:Y:S01]  /*6020*/  F2FP.F16.F32.PACK_AB R197, R34.reuse, R29 ;  /* 0x0000001d22c5723e */ /* 0x040fe200000000ff */
[----:B------:R-:W-:Y:S01]  /*6030*/  FADD.FTZ R13, R34, R13 ;  /* 0x0000000d220d7221 */ /* 0x000fe20000010000 */
[----:B------:R-:W-:Y:S01]  /*6040*/  IMAD.MOV.U32 R40, RZ, RZ, R151 ;  /* 0x000000ffff287224 */ /* 0x000fe200078e0097 */
[----:B------:R-:W1:Y:S01]  /*6050*/  MUFU.EX2 R39, R39 ;  /* 0x0000002700277308 */ /* 0x000e620000000800 */
[----:B0-----:R-:W-:Y:S01]  /*6060*/  FADD.FTZ R0, R48, R27 ;  /* 0x0000001b30007221 */ /* 0x001fe20000010000 */
[----:B------:R-:W-:Y:S01]  /*6070*/  F2FP.F16.F32.PACK_AB R192, R43, R48 ;  /* 0x000000302bc0723e */ /* 0x000fe200000000ff */
[----:B------:R-:W-:-:S02]  /*6080*/  IMAD.MOV.U32 R48, RZ, RZ, R151 ;  /* 0x000000ffff307224 */ /* 0x000fc400078e0097 */
[--C-:B------:R-:W-:Y:S02]  /*6090*/  IMAD.MOV.U32 R35, RZ, RZ, R151.reuse ;  /* 0x000000ffff237224 */ /* 0x100fe400078e0097 */
[--C-:B------:R-:W-:Y:S01]  /*60a0*/  IMAD.MOV.U32 R34, RZ, RZ, R151.reuse ;  /* 0x000000ffff227224 */ /* 0x100fe200078e0097 */
[----:B------:R-:W0:Y:S01]  /*60b0*/  MUFU.EX2 R26, R26 ;  /* 0x0000001a001a7308 */ /* 0x000e220000000800 */
[--C-:B------:R-:W-:Y:S02]  /*60c0*/  IMAD.MOV.U32 R29, RZ, RZ, R151.reuse ;  /* 0x000000ffff1d7224 */ /* 0x100fe400078e0097 */
[--C-:B------:R-:W-:Y:S02]  /*60d0*/  IMAD.MOV.U32 R28, RZ, RZ, R151.reuse ;  /* 0x000000ffff1c7224 */ /* 0x100fe400078e0097 */
[--C-:B------:R-:W-:Y:S02]  /*60e0*/  IMAD.MOV.U32 R25, RZ, RZ, R151.reuse ;  /* 0x000000ffff197224 */ /* 0x100fe400078e0097 */
[----:B------:R-:W-:Y:S01]  /*60f0*/  IMAD.MOV.U32 R24, RZ, RZ, R151 ;  /* 0x000000ffff187224 */ /* 0x000fe200078e0097 */
[----:B------:R2:W3:Y:S01]  /*6100*/  MUFU.EX2 R193, R38 ;  /* 0x0000002600c17308 */ /* 0x0004e20000000800 */
[----:B-1----:R-:W-:-:S07]  /*6110*/  F2FP.F16.F32.PACK_AB R199, R39, R36 ;  /* 0x0000002427c7723e */ /* 0x002fce00000000ff */
[----:B------:R-:W1:Y:S01]  /*6120*/  MUFU.EX2 R41, R41 ;  /* 0x0000002900297308 */ /* 0x000e620000000800 */
[----:B--2---:R-:W-:Y:S01]  /*6130*/  FADD.FTZ R38, R43, R0 ;  /* 0x000000002b267221 */ /* 0x004fe20000010000 */
[----:B------:R-:W-:Y:S01]  /*6140*/  FADD.FTZ R0, R36, R13 ;  /* 0x0000000d24007221 */ /* 0x000fe20000010000 */
[--C-:B------:R-:W-:Y:S02]  /*6150*/  IMAD.MOV.U32 R43, RZ, RZ, R151.reuse ;  /* 0x000000ffff2b7224 */ /* 0x100fe400078e0097 */
[--C-:B------:R-:W-:Y:S02]  /*6160*/  IMAD.MOV.U32 R36, RZ, RZ, R151.reuse ;  /* 0x000000ffff247224 */ /* 0x100fe400078e0097 */
[----:B------:R-:W-:Y:S01]  /*6170*/  FADD.FTZ R27, R39, R0 ;  /* 0x00000000271b7221 */ /* 0x000fe20000010000 */
[----:B------:R-:W-:Y:S01]  /*6180*/  IMAD.MOV.U32 R39, RZ, RZ, R151 ;  /* 0x000000ffff277224 */ /* 0x000fe200078e0097 */
[----:B------:R-:W2:Y:S02]  /*6190*/  MUFU.EX2 R30, R30 ;  /* 0x0000001e001e7308 */ /* 0x000ea40000000800 */
[----:B0-----:R-:W-:Y:S01]  /*61a0*/  FADD.FTZ R0, R26, R27 ;  /* 0x0000001b1a007221 */ /* 0x001fe20000010000 */
[----:B------:R-:W-:-:S03]  /*61b0*/  IMAD.MOV.U32 R27, RZ, RZ, R151 ;  /* 0x000000ffff1b7224 */ /* 0x000fc600078e0097 */
[C---:B---3--:R-:W-:Y:S01]  /*61c0*/  FADD.FTZ R15, R193.reuse, R0 ;  /* 0x00000000c10f7221 */ /* 0x048fe20000010000 */
[----:B------:R-:W-:Y:S01]  /*61d0*/  F2FP.F16.F32.PACK_AB R193, R193, R26 ;  /* 0x0000001ac1c1723e */ /* 0x000fe200000000ff */
[----:B------:R-:W0:Y:S01]  /*61e0*/  MUFU.EX2 R50, R50 ;  /* 0x0000003200327308 */ /* 0x000e220000000800 */
[----:B-1----:R-:W-:Y:S01]  /*61f0*/  FADD.FTZ R13, R41, R38 ;  /* 0x00000026290d7221 */ /* 0x002fe20000010000 */
[----:B------:R-:W-:Y:S02]  /*6200*/  IMAD.MOV.U32 R0, RZ, RZ, 0x3f800000 ;  /* 0x3f800000ff007424 */ /* 0x000fe400078e00ff */
[--C-:B------:R-:W-:Y:S02]  /*6210*/  IMAD.MOV.U32 R38, RZ, RZ, R151.reuse ;  /* 0x000000ffff267224 */ /* 0x100fe400078e0097 */
[----:B------:R-:W-:Y:S02]  /*6220*/  IMAD.MOV.U32 R26, RZ, RZ, R151 ;  /* 0x000000ffff1a7224 */ /* 0x000fe400078e0097 */
[----:B------:R-:W1:Y:S01]  /*6230*/  MUFU.EX2 R31, R31 ;  /* 0x0000001f001f7308 */ /* 0x000e620000000800 */
[----:B--2---:R-:W-:Y:S01]  /*6240*/  FADD.FTZ R12, R30, R15 ;  /* 0x0000000f1e0c7221 */ /* 0x004fe20000010000 */
[C---:B0-----:R-:W-:Y:S01]  /*6250*/  FADD.FTZ R13, R50.reuse, R13 ;  /* 0x0000000d320d7221 */ /* 0x041fe20000010000 */
[----:B------:R-:W-:Y:S01]  /*6260*/  F2FP.F16.F32.PACK_AB R194, R50, R41 ;  /* 0x0000002932c2723e */ /* 0x000fe200000000ff */
[----:B------:R-:W-:-:S02]  /*6270*/  IMAD.MOV.U32 R50, RZ, RZ, R151 ;  /* 0x000000ffff327224 */ /* 0x000fc400078e0097 */
[--C-:B------:R-:W-:Y:S02]  /*6280*/  IMAD.MOV.U32 R41, RZ, RZ, R151.reuse ;  /* 0x000000ffff297224 */ /* 0x100fe400078e0097 */
[C---:B-1----:R-:W-:Y:S01]  /*6290*/  FADD.FTZ R12, R31.reuse, R12 ;  /* 0x0000000c1f0c7221 */ /* 0x042fe20000010000 */
[----:B------:R-:W-:Y:S01]  /*62a0*/  F2FP.F16.F32.PACK_AB R195, R31, R30 ;  /* 0x0000001e1fc3723e */ /* 0x000fe200000000ff */
[--C-:B------:R-:W-:Y:S02]  /*62b0*/  IMAD.MOV.U32 R31, RZ, RZ, R151.reuse ;  /* 0x000000ffff1f7224 */ /* 0x100fe400078e0097 */
[----:B------:R-:W-:Y:S01]  /*62c0*/  IMAD.MOV.U32 R30, RZ, RZ, R151 ;  /* 0x000000ffff1e7224 */ /* 0x000fe200078e0097 */
[----:B------:R-:W-:Y:S06]  /*62d0*/  @!P2 BRA `(.L_x_194) ;  /* 0x0000004000d4a947 */ /* 0x000fec0003800000 */
[----:B------:R-:W-:Y:S01]  /*62e0*/  R2UR UR60, R16 ;  /* 0x00000000103c72ca */ /* 0x000fe200000e0000 */
[----:B------:R-:W-:Y:S01]  /*62f0*/  IMAD.U32 R15, RZ, RZ, UR6 ;  /* 0x00000006ff0f7e24 */ /* 0x000fe2000f8e00ff */
[----:B------:R-:W-:Y:S01]  /*6300*/  CS2R R150, SRZ ;  /* 0x0000000000967805 */ /* 0x000fe2000001ff00 */
[----:B------:R-:W-:Y:S01]  /*6310*/  IMAD.MOV.U32 R20, RZ, RZ, R3 ;  /* 0x000000ffff147224 */ /* 0x000fe200078e0003 */
[----:B------:R-:W-:Y:S01]  /*6320*/  CS2R R146, SRZ ;  /* 0x0000000000927805 */ /* 0x000fe2000001ff00 */
[----:B------:R-:W-:Y:S01]  /*6330*/  IMAD.MOV.U32 R21, RZ, RZ, R4 ;  /* 0x000000ffff157224 */ /* 0x000fe200078e0004 */
[----:B------:R-:W-:Y:S01]  /*6340*/  CS2R R142, SRZ ;  /* 0x00000000008e7805 */ /* 0x000fe2000001ff00 */
[----:B------:R-:W-:Y:S01]  /*6350*/  IMAD.MOV.U32 R237, RZ, RZ, R17 ;  /* 0x000000ffffed7224 */ /* 0x000fe200078e0011 */
[----:B------:R-:W-:Y:S01]  /*6360*/  CS2R R138, SRZ ;  /* 0x00000000008a7805 */ /* 0x000fe2000001ff00 */
[----:B------:R-:W-:Y:S01]  /*6370*/  IMAD.MOV.U32 R0, RZ, RZ, 0x3f800000 ;  /* 0x3f800000ff007424 */ /* 0x000fe200078e00ff */
        /* <DEDUP_REMOVED lines=60> */
[----:B------:R-:W-:-:S06]  /*6740*/  ULDC UR7, c[0x0][0x9d8] ;  /* 0x0002760000077ab9 */ /* 0x000fcc0000000800 */
.L_x_203:
        /* <DEDUP_REMOVED lines=8> */
.L_x_195:
[----:B------:R-:W0:Y:S01]  /*67d0*/  S2UR UR11, SR_CgaCtaId ;  /* 0x00000000000b79c3 */ /* 0x000e220000008800 */
[----:B------:R-:W-:Y:S01]  /*67e0*/  UMOV UR10, 0x400 ;  /* 0x00000400000a7882 */ /* 0x000fe20000000000 */
[----:B------:R-:W-:Y:S01]  /*67f0*/  SHF.L.U32 R3, R17, 0x1f, RZ ;  /* 0x0000001f11037819 */ /* 0x000fe200000006ff */
[----:B0-----:R-:W-:-:S06]  /*6800*/  ULEA UR10, UR11, UR10, 0x18 ;  /* 0x0000000a0b0a7291 */ /* 0x001fcc000f8ec03f */
[----:B------:R-:W-:-:S05]  /*6810*/  IMAD.U32 R5, RZ, RZ, UR10 ;  /* 0x0000000aff057e24 */ /* 0x000fca000f8e00ff */
[----:B------:R-:W-:-:S13]  /*6820*/  R2UR UR61, R5 ;  /* 0x00000000053d72ca */ /* 0x000fda00000e0000 */
[----:B------:R-:W-:-:S09]  /*6830*/  ULEA UR61, UR6, UR61, 0x3 ;  /* 0x0000003d063d7291 */ /* 0x000fd2000f8e183f */
[----:B------:R0:W1:Y:S01]  /*6840*/  SYNCS.PHASECHK.TRANS64.TRYWAIT P2, [UR61+0x38830], R3 ;  /* 0x03883003ff0075a7 */ /* 0x000062000804017d */
[----:B------:R-:W-:Y:S05]  /*6850*/  @!P0 BRA `(.L_x_196) ;  /* 0x0000000000048947 */ /* 0x000fea0003800000 */
[----:B------:R-:W-:Y:S01]  /*6860*/  BPT.TRAP 0x1 ;  /* 0x000000040000795c */ /* 0x000fe20000300000 */
.L_x_196:
[----:B-1----:R-:W-:Y:S05]  /*6870*/  @P2 BRA `(.L_x_197) ;  /* 0x0000000000082947 */ /* 0x002fea0003800000 */
[----:B------:R-:W1:Y:S02]  /*6880*/  SYNCS.PHASECHK.TRANS64.TRYWAIT P2, [UR61+0x38830], R3 ;  /* 0x03883003ff0075a7 */ /* 0x000e64000804017d */
[----:B-1----:R-:W-:Y:S05]  /*6890*/  @!P2 BRA `(.L_x_198) ;  /* 0x00000114002ca947 */ /* 0x002fea0003800000 */
.L_x_197:
[----:B------:R-:W-:Y:S01]  /*68a0*/  R2UR UR10, R14 ;  /* 0x000000000e0a72ca */ /* 0x000fe200000e0000 */
[----:B------:R-:W-:Y:S01]  /*68b0*/  WARPGROUP.ARRIVE ;  /* 0x00000000000079c5 */ /* 0x000fe20000000000 */
[----:B------:R-:W-:Y:S01]  /*68c0*/  R2UR UR6, R16 ;  /* 0x00000000100672ca */ /* 0x000fe200000e0000 */
[----:B------:R-:W-:Y:S01]  /*68d0*/  UMOV UR52, UR56 ;  /* 0x0000003800347c82 */ /* 0x000fe20008000000 */
[----:B------:R-:W-:Y:S01]  /*68e0*/  UMOV UR53, UR57 ;  /* 0x0000003900357c82 */ /* 0x000fe20008000000 */
[----:B------:R-:W-:Y:S01]  /*68f0*/  UMOV UR55, 0x40000040 ;  /* 0x4000004000377882 */ /* 0x000fe20000000000 */
[----:B------:R-:W-:Y:S01]  /*6900*/  UMOV UR59, 0x40000040 ;  /* 0x40000040003b7882 */ /* 0x000fe20000000000 */
[----:B------:R-:W-:Y:S01]  /*6910*/  R2UR UR18, R10 ;  /* 0x000000000a1272ca */ /* 0x000fe200000e0000 */
[----:B------:R-:W-:Y:S01]  /*6920*/  UMOV UR23, 0x40000040 ;  /* 0x4000004000177882 */ /* 0x000fe20000000000 */
[----:B------:R-:W-:Y:S01]  /*6930*/  R2UR UR19, R11 ;  /* 0x000000000b1372ca */ /* 0x000fe200000e0000 */
[----:B------:R-:W-:Y:S01]  /*6940*/  UMOV UR27, 0x40000040 ;  /* 0x40000040001b7882 */ /* 0x000fe20000000000 */
[----:B------:R-:W-:Y:S01]  /*6950*/  R2UR UR14, R8 ;  /* 0x00000000080e72ca */ /* 0x000fe200000e0000 */
[----:B------:R-:W-:Y:S01]  /*6960*/  UMOV UR31, 0x40000040 ;  /* 0x40000040001f7882 */ /* 0x000fe20000000000 */
[----:B------:R-:W-:Y:S01]  /*6970*/  R2UR UR15, R9 ;  /* 0x00000000090f72ca */ /* 0x000fe200000e0000 */
[----:B------:R-:W-:Y:S01]  /*6980*/  UMOV UR35, 0x40000040 ;  /* 0x4000004000237882 */ /* 0x000fe20000000000 */
[----:B------:R-:W-:Y:S01]  /*6990*/  UIMAD UR6, UR6, 0xa00, UR10 ;  /* 0x00000a00060678a4 */ /* 0x000fe2000f8e020a */
[-C--:B------:R-:W-:Y:S01]  /*69a0*/  FMUL.FTZ R24, R24, R2.reuse ;  /* 0x0000000218187220 */ /* 0x080fe20000410000 */
[----:B------:R-:W-:Y:S01]  /*69b0*/  UMOV UR39, 0x40000040 ;  /* 0x4000004000277882 */ /* 0x000fe20000000000 */
[----:B------:R-:W-:Y:S01]  /*69c0*/  UMOV UR43, 0x40000040 ;  /* 0x40000040002b7882 */ /* 0x000fe20000000000 */
[----:B------:R-:W-:Y:S01]  /*69d0*/  UIADD3 UR58, UR6, 0x80, URZ ;  /* 0x00000080063a7890 */ /* 0x000fe2000fffe03f */
[-C--:B------:R-:W-:Y:S01]  /*69e0*/  FMUL.FTZ R25, R25, R2.reuse ;  /* 0x0000000219197220 */ /* 0x080fe20000410000 */
[----:B------:R-:W-:Y:S01]  /*69f0*/  UIADD3 UR10, UR6, 0x180, URZ ;  /* 0x00000180060a7890 */ /* 0x000fe2000fffe03f */
[-C--:B------:R-:W-:Y:S01]  /*6a00*/  FMUL.FTZ R28, R28, R2.reuse ;  /* 0x000000021c1c7220 */ /* 0x080fe20000410000 */
[----:B------:R-:W-:Y:S01]  /*6a10*/  UMOV UR54, UR6 ;  /* 0x0000000600367c82 */ /* 0x000fe20008000000 */
[----:B------:R-:W-:Y:S01]  /*6a20*/  UIADD3 UR11, UR6, 0x200, URZ ;  /* 0x00000200060b7890 */ /* 0x000fe2000fffe03f */
[----:B------:R-:W-:Y:S01]  /*6a30*/  HGMMA.64x16x16.F32 R184, gdesc[UR52], RZ, !UPT, gsb0 ;  /* 0x0020000034b879f0 */ /* 0x000fe2000c0008ff */
[----:B------:R-:W-:Y:S01]  /*6a40*/  UIADD3 UR54, UR6, 0x100, URZ ;  /* 0x0000010006367890 */ /* 0x000fe2000fffe03f */
[-C--:B------:R-:W-:Y:S01]  /*6a50*/  FMUL.FTZ R29, R29, R2.reuse ;  /* 0x000000021d1d7220 */ /* 0x080fe20000410000 */
[----:B------:R-:W-:Y:S01]  /*6a60*/  UMOV UR52, UR56 ;  /* 0x0000003800347c82 */ /* 0x000fe20008000000 */
[----:B------:R-:W-:Y:S01]  /*6a70*/  UMOV UR53, UR57 ;  /* 0x0000003900357c82 */ /* 0x000fe20008000000 */
[----:B------:R-:W-:Y:S01]  /*6a80*/  UMOV UR55, 0x40000040 ;  /* 0x4000004000377882 */ /* 0x000fe20000000000 */
[----:B------:R-:W-:Y:S01]  /*6a90*/  UIADD3 UR22, UR6, 0x286, URZ ;  /* 0x0000028606167890 */ /* 0x000fe2000fffe03f */
[-C--:B------:R-:W-:Y:S01]  /*6aa0*/  FMUL.FTZ R32, R32, R2.reuse ;  /* 0x0000000220207220 */ /* 0x080fe20000410000 */
        /* <DEDUP_REMOVED lines=52> */
[----:B------:R-:W-:Y:S01]  /*6df0*/  UMOV UR58, UR10 ;  /* 0x0000000a003a7c82 */ /* 0x000fe20008000000 */
[----:B------:R-:W-:Y:S01]  /*6e00*/  UMOV UR59, 0x40000040 ;  /* 0x40000040003b7882 */ /* 0x000fe20000000000 */
[----:B------:R-:W-:Y:S01]  /*6e10*/  UIADD3 UR10, UR6, 0x102, URZ ;  /* 0x00000102060a7890 */ /* 0x000fe2000fffe03f */
        /* <DEDUP_REMOVED lines=57> */
[----:B------:R-:W-:Y:S01]  /*71b0*/  UMOV UR53, UR57 ;  /* 0x0000003900357c82 */ /* 0x000fe20008000000 */
        /* <DEDUP_REMOVED lines=34> */
[----:B------:R-:W-:-:S06]  /*73e0*/  WARPGROUP.ARRIVE ;  /* 0x00000000000079c5 */ /* 0x000fcc0000000000 */
[----:B------:R-:W-:Y:S01]  /*73f0*/  HGMMA.64x16x16.F32 R160, gdesc[UR56], RZ, !UPT, gsb0 ;  /* 0x0020000038a079f0 */ /* 0x000fe2000c0008ff */
[----:B------:R-:W-:Y:S02]  /*7400*/  R2UR UR58, R6 ;  /* 0x00000000063a72ca */ /* 0x000fe400000e0000 */
[----:B------:R-:W-:Y:S01]  /*7410*/  R2UR UR59, R7 ;  /* 0x00000000073b72ca */ /* 0x000fe200000e0000 */
        /* <DEDUP_REMOVED lines=463> */
.L_x_199:
[----:B------:R-:W-:Y:S02]  /*9110*/  R2UR UR6, R5 ;  /* 0x00000000050672ca */ /* 0x000fe400000e0000 */
[----:B------:R-:W-:-:S11]  /*9120*/  SHF.L.U32 R0, R237, 0x1f, RZ ;  /* 0x0000001fed007819 */ /* 0x000fd600000006ff */
[----:B------:R-:W-:-:S09]  /*9130*/  ULEA UR6, UR60, UR6, 0x3 ;  /* 0x000000063c067291 */ /* 0x000fd2000f8e183f */
[----:B------:R2:W3:Y:S01]  /*9140*/  SYNCS.PHASECHK.TRANS64.TRYWAIT P2, [UR6+0x38850], R0 ;  /* 0x03885000ff0075a7 */ /* 0x0004e20008040146 */
[----:B------:R-:W-:Y:S05]  /*9150*/  @!P0 BRA `(.L_x_200) ;  /* 0x0000000000048947 */ /* 0x000fea0003800000 */
[----:B------:R-:W-:Y:S01]  /*9160*/  BPT.TRAP 0x1 ;  /* 0x000000040000795c */ /* 0x000fe20000300000 */
.L_x_200:
[----:B---3--:R-:W-:Y:S05]  /*9170*/  @P2 BRA `(.L_x_201) ;  /* 0x0000000000082947 */ /* 0x008fea0003800000 */
[----:B------:R-:W3:Y:S02]  /*9180*/  SYNCS.PHASECHK.TRANS64.TRYWAIT P2, [UR6+0x38850], R0 ;  /* 0x03885000ff0075a7 */ /* 0x000ee40008040146 */
[----:B---3--:R-:W-:Y:S05]  /*9190*/  @!P2 BRA `(.L_x_202) ;  /* 0x000000ec0004a947 */ /* 0x008fea0003800000 */
.L_x_201:
[----:B------:R-:W-:Y:S01]  /*91a0*/  R2UR UR10, R5 ;  /* 0x00000000050a72ca */ /* 0x000fe200000e0000 */
[----:B------:R-:W-:Y:S01]  /*91b0*/  WARPGROUP.ARRIVE ;  /* 0x00000000000079c5 */ /* 0x000fe20000000000 */
[----:B------:R-:W-:Y:S01]  /*91c0*/  UMOV UR11, 0x40000040 ;  /* 0x40000040000b7882 */ /* 0x000fe20000000000 */
[----:B--23--:R-:W-:Y:S01]  /*91d0*/  FMUL.FTZ R0, R184, UR7 ;  /* 0x00000007b8007c20 */ /* 0x00cfe20008410000 */
[----:B01----:R-:W-:Y:S01]  /*91e0*/  FMUL.FTZ R3, R185, UR7 ;  /* 0x00000007b9037c20 */ /* 0x003fe20008410000 */
[----:B------:R-:W-:Y:S01]  /*91f0*/  FMUL.FTZ R185, R187, UR7 ;  /* 0x00000007bbb97c20 */ /* 0x000fe20008410000 */
[----:B------:R-:W-:Y:S01]  /*9200*/  FMUL.FTZ R187, R188, UR7 ;  /* 0x00000007bcbb7c20 */ /* 0x000fe20008410000 */
[----:B------:R-:W-:Y:S01]  /*9210*/  FMUL.FTZ R188, R189, UR7 ;  /* 0x00000007bdbc7c20 */ /* 0x000fe20008410000 */
[----:B------:R-:W-:Y:S01]  /*9220*/  FMUL.FTZ R184, R186, UR7 ;  /* 0x00000007bab87c20 */ /* 0x000fe20008410000 */
[----:B------:R-:W0:Y:S01]  /*9230*/  MUFU.TANH R0, R0 ;  /* 0x0000000000007308 */ /* 0x000e220000002400 */
[----:B------:R-:W-:Y:S01]  /*9240*/  FMUL.FTZ R186, R190, UR7 ;  /* 0x00000007beba7c20 */ /* 0x000fe20008410000 */
        /* <DEDUP_REMOVED lines=15> */
[----:B------:R-:W2:Y:S01]  /*9340*/  MUFU.TANH R187, R187 ;  /* 0x000000bb00bb7308 */ /* 0x000ea20000002400 */
[----:B0-----:R-:W-:Y:S01]  /*9350*/  FMNMX.FTZ R2, R0, R21, !PT ;  /* 0x0000001500027209 */ /* 0x001fe20007810000 */
[----:B------:R-:W-:Y:S01]  /*9360*/  FMUL.FTZ R164, R164, UR7 ;  /* 0x00000007a4a47c20 */ /* 0x000fe20008410000 */
[----:B------:R-:W-:Y:S01]  /*9370*/  UIMAD UR60, UR60, 0xa00, UR10 ;  /* 0x00000a003c3c78a4 */ /* 0x000fe2000f8e020a */
[----:B------:R-:W-:Y:S01]  /*9380*/  FMUL.FTZ R165, R165, UR7 ;  /* 0x00000007a5a57c20 */ /* 0x000fe20008410000 */
[----:B------:R-:W-:Y:S01]  /*9390*/  FMUL.FTZ R152, R152, UR7 ;  /* 0x0000000798987c20 */ /* 0x000fe20008410000 */
[----:B------:R-:W-:Y:S01]  /*93a0*/  FMUL.FTZ R176, R178, UR7 ;  /* 0x00000007b2b07c20 */ /* 0x000fe20008410000 */
[----:B------:R-:W-:Y:S01]  /*93b0*/  FMUL.FTZ R178, R179, UR7 ;  /* 0x00000007b3b27c20 */ /* 0x000fe20008410000 */
[----:B------:R-:W0:Y:S01]  /*93c0*/  MUFU.TANH R188, R188 ;  /* 0x000000bc00bc7308 */ /* 0x000e220000002400 */
[----:B-1----:R-:W-:Y:S01]  /*93d0*/  FMNMX.FTZ R2, R3, R2, !PT ;  /* 0x0000000203027209 */ /* 0x002fe20007810000 */
[----:B------:R-:W-:Y:S01]  /*93e0*/  UMOV UR10, UR60 ;  /* 0x0000003c000a7c82 */ /* 0x000fe20008000000 */
[----:B------:R-:W-:Y:S01]  /*93f0*/  FMUL.FTZ R179, R182, UR7 ;  /* 0x00000007b6b37c20 */ /* 0x000fe20008410000 */
[----:B------:R-:W-:Y:S01]  /*9400*/  HGMMA.64x256x16.F32 R24, R208, gdesc[UR8].tnspB, R24, gsb0 ;  /* 0x43e00008d0187df0 */ /* 0x000fe20008000818 */
[----:B------:R-:W-:Y:S01]  /*9410*/  UIADD3 UR10, UR60, 0x80, URZ ;  /* 0x000000803c0a7890 */ /* 0x000fe2000fffe03f */
[----:B------:R-:W-:Y:S01]  /*9420*/  FMUL.FTZ R182, R153, UR7 ;  /* 0x0000000799b67c20 */ /* 0x000fe20008410000 */
[----:B------:R-:W-:Y:S01]  /*9430*/  UMOV UR11, 0x40000040 ;  /* 0x40000040000b7882 */ /* 0x000fe20000000000 */
[----:B------:R-:W1:Y:S01]  /*9440*/  MUFU.TANH R190, R190 ;  /* 0x000000be00be7308 */ /* 0x000e620000002400 */
[----:B--2---:R-:W-:Y:S01]  /*9450*/  FMNMX.FTZ R2, R187, R2, !PT ;  /* 0x00000002bb027209 */ /* 0x004fe20007810000 */
[----:B------:R-:W-:Y:S01]  /*9460*/  FMUL.FTZ R153, R156, UR7 ;  /* 0x000000079c997c20 */ /* 0x000fe20008410000 */
[----:B------:R-:W-:Y:S01]  /*9470*/  FMUL.FTZ R157, R157, UR7 ;  /* 0x000000079d9d7c20 */ /* 0x000fe20008410000 */
[----:B------:R-:W-:Y:S01]  /*9480*/  FMUL.FTZ R189, R191, UR7 ;  /* 0x00000007bfbd7c20 */ /* 0x000fe20008410000 */
[----:B------:R-:W-:Y:S01]  /*9490*/  FMUL.FTZ R156, R183, UR7 ;  /* 0x00000007b79c7c20 */ /* 0x000fe20008410000 */
[----:B------:R-:W-:Y:S01]  /*94a0*/  ULDC UR14, c[0x0][0x988] ;  /* 0x00026200000e7ab9 */ /* 0x000fe20000000800 */
[----:B------:R-:W-:Y:S01]  /*94b0*/  FMUL.FTZ R170, R170, UR7 ;  /* 0x00000007aaaa7c20 */ /* 0x000fe20008410000 */
[----:B------:R-:W2:Y:S01]  /*94c0*/  MUFU.TANH R177, R177 ;  /* 0x000000b100b17308 */ /* 0x000ea20000002400 */
[----:B0-----:R-:W-:Y:S01]  /*94d0*/  FMNMX.FTZ R2, R188, R2, !PT ;  /* 0x00000002bc027209 */ /* 0x001fe20007810000 */
[----:B------:R-:W-:Y:S01]  /*94e0*/  FMUL.FTZ R171, R171, UR7 ;  /* 0x00000007abab7c20 */ /* 0x000fe20008410000 */
[----:B------:R-:W-:Y:S01]  /*94f0*/  FMUL.FTZ R174, R174, UR7 ;  /* 0x00000007aeae7c20 */ /* 0x000fe20008410000 */
[----:B------:R-:W-:Y:S01]  /*9500*/  FMUL.FTZ R175, R175, UR7 ;  /* 0x00000007afaf7c20 */ /* 0x000fe20008410000 */
[----:B------:R-:W-:Y:S01]  /*9510*/  FMUL.FTZ R162, R162, UR7 ;  /* 0x00000007a2a27c20 */ /* 0x000fe20008410000 */
[----:B------:R-:W-:Y:S01]  /*9520*/  FMUL.FTZ R163, R163, UR7 ;  /* 0x00000007a3a37c20 */ /* 0x000fe20008410000 */
[----:B------:R-:W-:Y:S01]  /*9530*/  FMUL.FTZ R166, R166, UR7 ;  /* 0x00000007a6a67c20 */ /* 0x000fe20008410000 */
[----:B------:R-:W0:Y:S01]  /*9540*/  MUFU.TANH R180, R180 ;  /* 0x000000b400b47308 */ /* 0x000e220000002400 */
[----:B-1----:R-:W-:Y:S01]  /*9550*/  FMNMX.FTZ R2, R190, R2, !PT ;  /* 0x00000002be027209 */ /* 0x002fe20007810000 */
[----:B------:R-:W-:Y:S01]  /*9560*/  FMUL.FTZ R167, R167, UR7 ;  /* 0x00000007a7a77c20 */ /* 0x000fe20008410000 */
[----:B------:R-:W-:Y:S01]  /*9570*/  FMUL.FTZ R154, R154, UR7 ;  /* 0x000000079a9a7c20 */ /* 0x000fe20008410000 */
[----:B------:R-:W-:Y:S01]  /*9580*/  FMUL.FTZ R155, R155, UR7 ;  /* 0x000000079b9b7c20 */ /* 0x000fe20008410000 */
[----:B------:R-:W-:Y:S01]  /*9590*/  FMUL.FTZ R158, R158, UR7 ;  /* 0x000000079e9e7c20 */ /* 0x000fe20008410000 */
[----:B------:R-:W-:Y:S01]  /*95a0*/  FMUL.FTZ R159, R159, UR7 ;  /* 0x000000079f9f7c20 */ /* 0x000fe20008410000 */
[----:B------:R-:W-:Y:S01]  /*95b0*/  VOTEU.ALL UP0, P1 ;  /* 0x00000000003f7886 */ /* 0x000fe20000800000 */
[----:B------:R-:W1:Y:S01]  /*95c0*/  MUFU.TANH R181, R181 ;  /* 0x000000b500b57308 */ /* 0x000e620000002400 */
[----:B--2---:R-:W-:Y:S01]  /*95d0*/  FMNMX.FTZ R2, R177, R2, !PT ;  /* 0x00000002b1027209 */ /* 0x004fe20007810000 */
[----:B------:R-:W-:-:S02]  /*95e0*/  IMAD.MOV.U32 R237, RZ, RZ, R17 ;  /* 0x000000ffffed7224 */ /* 0x000fc400078e0011 */
[----:B------:R-:W-:Y:S02]  /*95f0*/  @!UP0 UIADD3 UR61, UR61, 0x38840, URZ ;  /* 0x000388403d3d8890 */ /* 0x000fe4000fffe03f */
[----:B------:R-:W-:Y:S02]  /*9600*/  @!UP0 UIADD3 UR6, UR6, 0x38860, URZ ;  /* 0x0003886006068890 */ /* 0x000fe4000fffe03f */
[----:B------:R-:W2:Y:S01]  /*9610*/  MUFU.TANH R168, R168 ;  /* 0x000000a800a87308 */ /* 0x000ea20000002400 */
[----:B0-----:R-:W-:Y:S01]  /*9620*/  FMNMX.FTZ R2, R180, R2, !PT ;  /* 0x00000002b4027209 */ /* 0x001fe20007810000 */
[----:B------:R-:W-:Y:S02]  /*9630*/  @!UP0 UPRMT UR61, URZ, 0x654, UR61 ;  /* 0x000006543f3d8896 */ /* 0x000fe4000800003d */
[----:B------:R-:W-:-:S04]  /*9640*/  @!UP0 UPRMT UR6, URZ, 0x654, UR6 ;  /* 0x000006543f068896 */ /* 0x000fc80008000006 */
[----:B------:R-:W0:Y:S01]  /*9650*/  MUFU.TANH R169, R169 ;  /* 0x000000a900a97308 */ /* 0x000e220000002400 */
[----:B-1----:R-:W-:-:S07]  /*9660*/  FMNMX.FTZ R2, R181, R2, !PT ;  /* 0x00000002b5027209 */ /* 0x002fce0007810000 */
[----:B------:R-:W1:Y:S01]  /*9670*/  MUFU.TANH R172, R172 ;  /* 0x000000ac00ac7308 */ /* 0x000e620000002400 */
[----:B--2---:R-:W-:-:S07]  /*9680*/  FMNMX.FTZ R2, R168, R2, !PT ;  /* 0x00000002a8027209 */ /* 0x004fce0007810000 */
[----:B------:R-:W2:Y:S01]  /*9690*/  MUFU.TANH R173, R173 ;  /* 0x000000ad00ad7308 */ /* 0x000ea20000002400 */
[----:B0-----:R-:W-:-:S07]  /*96a0*/  FMNMX.FTZ R2, R169, R2, !PT ;  /* 0x00000002a9027209 */ /* 0x001fce0007810000 */
        /* <DEDUP_REMOVED lines=19> */
[----:B-1----:R-:W-:-:S05]  /*97e0*/  FMNMX.FTZ R4, R157, R2, !PT ;  /* 0x000000029d047209 */ /* 0x002fca0007810000 */
[----:B------:R-:W1:Y:S02]  /*97f0*/  SHFL.BFLY PT, R2, R4, 0x2, 0x1f ;  /* 0x0c401f0004027f89 */ /* 0x000e6400000e0000 */
[----:B------:R-:W3:Y:S08]  /*9800*/  MUFU.TANH R186, R186 ;  /* 0x000000ba00ba7308 */ /* 0x000ef00000002400 */
[----:B------:R-:W4:Y:S08]  /*9810*/  MUFU.TANH R189, R189 ;  /* 0x000000bd00bd7308 */ /* 0x000f300000002400 */
[----:B------:R-:W5:Y:S01]  /*9820*/  MUFU.TANH R176, R176 ;  /* 0x000000b000b07308 */ /* 0x000f620000002400 */
[----:B-1----:R-:W-:-:S07]  /*9830*/  FMNMX.FTZ R4, R4, R2, !PT ;  /* 0x0000000204047209 */ /* 0x002fce0007810000 */
[----:B------:R-:W1:Y:S01]  /*9840*/  MUFU.TANH R178, R178 ;  /* 0x000000b200b27308 */ /* 0x000e620000002400 */
[----:B------:R-:W2:Y:S07]  /*9850*/  SHFL.BFLY PT, R2, R4, 0x1, 0x1f ;  /* 0x0c201f0004027f89 */ /* 0x000eae00000e0000 */
[----:B------:R-:W1:Y:S08]  /*9860*/  MUFU.TANH R179, R179 ;  /* 0x000000b300b37308 */ /* 0x000e700000002400 */
[----:B------:R-:W1:Y:S08]  /*9870*/  MUFU.TANH R156, R156 ;  /* 0x0000009c009c7308 */ /* 0x000e700000002400 */
[----:B------:R-:W1:Y:S01]  /*9880*/  MUFU.TANH R170, R170 ;  /* 0x000000aa00aa7308 */ /* 0x000e620000002400 */
[----:B--2---:R-:W-:-:S02]  /*9890*/  FMNMX.FTZ R4, R4, R2, !PT ;  /* 0x0000000204047209 */ /* 0x004fc40007810000 */
[----:B------:R-:W-:-:S03]  /*98a0*/  FMNMX.FTZ R2, R184, R20, !PT ;  /* 0x00000014b8027209 */ /* 0x000fc60007810000 */
[----:B------:R-:W-:Y:S01]  /*98b0*/  FADD.FTZ R21, -R4, R21 ;  /* 0x0000001504157221 */ /* 0x000fe20000010100 */
[----:B0-----:R-:W-:Y:S01]  /*98c0*/  FMNMX.FTZ R2, R185, R2, !PT ;  /* 0x00000002b9027209 */ /* 0x001fe20007810000 */
[----:B------:R-:W0:Y:S03]  /*98d0*/  MUFU.TANH R171, R171 ;  /* 0x000000ab00ab7308 */ /* 0x000e260000002400 */
[----:B---3--:R-:W-:-:S05]  /*98e0*/  FMNMX.FTZ R2, R186, R2, !PT ;  /* 0x00000002ba027209 */ /* 0x008fca0007810000 */
[----:B------:R-:W2:Y:S08]  /*98f0*/  MUFU.TANH R174, R174 ;  /* 0x000000ae00ae7308 */ /* 0x000eb00000002400 */
[----:B------:R-:W3:Y:S08]  /*9900*/  MUFU.TANH R175, R175 ;  /* 0x000000af00af7308 */ /* 0x000ef00000002400 */
[----:B------:R-:W3:Y:S08]  /*9910*/  MUFU.TANH R162, R162 ;  /* 0x000000a200a27308 */ /* 0x000ef00000002400 */
[----:B------:R-:W3:Y:S08]  /*9920*/  MUFU.TANH R163, R163 ;  /* 0x000000a300a37308 */ /* 0x000ef00000002400 */
[----:B------:R-:W3:Y:S08]  /*9930*/  MUFU.TANH R166, R166 ;  /* 0x000000a600a67308 */ /* 0x000ef00000002400 */
[----:B------:R-:W3:Y:S08]  /*9940*/  MUFU.TANH R167, R167 ;  /* 0x000000a700a77308 */ /* 0x000ef00000002400 */
[----:B------:R-:W3:Y:S01]  /*9950*/  MUFU.TANH R154, R154 ;  /* 0x0000009a009a7308 */ /* 0x000ee20000002400 */
[----:B------:R-:W-:-:S02]  /*9960*/  WARPGROUP.DEPBAR.LE gsb0, 0x0 ;  /* 0x00008000000079c5 */ /* 0x000fc40000010000 */
[----:B------:R-:W-:-:S05]  /*9970*/  WARPGROUP.ARRIVE ;  /* 0x00000000000079c5 */ /* 0x000fca0000000000 */
[----:B------:R-:W3:Y:S01]  /*9980*/  MUFU.TANH R155, R155 ;  /* 0x0000009b009b7308 */ /* 0x000ee20000002400 */
[----:B------:R-:W-:Y:S01]  /*9990*/  HGMMA.64x256x16.F32 R24, R204, gdesc[UR8].tnspB, R24, gsb0 ;  /* 0x43e00008cc187df0 */ /* 0x000fe20008000818 */
[----:B------:R-:W-:Y:S01]  /*99a0*/  UIADD3 UR10, UR60, 0x100, URZ ;  /* 0x000001003c0a7890 */ /* 0x000fe2000fffe03f */
[----:B------:R-:W-:-:S05]  /*99b0*/  UMOV UR11, 0x40000040 ;  /* 0x40000040000b7882 */ /* 0x000fca0000000000 */
[----:B------:R-:W3:Y:S08]  /*99c0*/  MUFU.TANH R158, R158 ;  /* 0x0000009e009e7308 */ /* 0x000ef00000002400 */
[----:B------:R-:W3:Y:S01]  /*99d0*/  MUFU.TANH R159, R159 ;  /* 0x0000009f009f7308 */ /* 0x000ee20000002400 */
[----:B------:R-:W-:Y:S02]  /*99e0*/  WARPGROUP.DEPBAR.LE gsb0, 0x0 ;  /* 0x00008000000079c5 */ /* 0x000fe40000010000 */
[----:B------:R-:W-:-:S10]  /*99f0*/  WARPGROUP.ARRIVE ;  /* 0x00000000000079c5 */ /* 0x000fd40000000000 */
        /* <DEDUP_REMOVED lines=8> */
[----:B------:R-:W-:Y:S01]  /*9a80*/  R2UR UR60, R16 ;  /* 0x00000000103c72ca */ /* 0x000fe200000e0000 */
[----:B------:R-:W-:Y:S01]  /*9a90*/  UMOV UR11, 0x40000040 ;  /* 0x40000040000b7882 */ /* 0x000fe20000000000 */
[----:B------:R-:W-:Y:S02]  /*9aa0*/  WARPGROUP.DEPBAR.LE gsb0, 0x0 ;  /* 0x00008000000079c5 */ /* 0x000fe40000010000 */
[----:B------:R-:W-:-:S15]  /*9ab0*/  WARPGROUP.ARRIVE ;  /* 0x00000000000079c5 */ /* 0x000fde0000000000 */
[----:B------:R-:W-:-:S07]  /*9ac0*/  NOP ;  /* 0x0000000000007918 */ /* 0x000fce0000000000 */
[----:B------:R-:W-:Y:S01]  /*9ad0*/  HGMMA.64x256x16.F32 R24, R192, gdesc[UR8].tnspB, R24, gsb0 ;  /* 0x43e00008c0187df0 */ /* 0x000fe20008000818 */
[----:B------:R-:W-:Y:S01]  /*9ae0*/  UMOV UR10, UR14 ;  /* 0x0000000e000a7c82 */ /* 0x000fe20008000000 */
[----:B------:R-:W-:Y:S01]  /*9af0*/  R2UR UR11, R15 ;  /* 0x000000000f0b72ca */ /* 0x000fe200000e0000 */
[----:B------:R-:W-:Y:S01]  /*9b00*/  FMUL.FTZ R15, R21, UR10 ;  /* 0x0000000a150f7c20 */ /* 0x000fe20008410000 */
[----:B----4-:R-:W-:Y:S02]  /*9b10*/  FMNMX.FTZ R21, R189, R2, !PT ;  /* 0x00000002bd157209 */ /* 0x010fe40007810000 */
[----:B------:R-:W-:Y:S01]  /*9b20*/  R2UR UR14, R18 ;  /* 0x00000000120e72ca */ /* 0x000fe200000e0000 */
[----:B------:R4:W-:Y:S01]  /*9b30*/  MUFU.EX2 R2, R15 ;  /* 0x0000000f00027308 */ /* 0x0009e20000000800 */
[----:B-----5:R-:W-:-:S04]  /*9b40*/  FMNMX.FTZ R21, R176, R21, !PT ;  /* 0x00000015b0157209 */ /* 0x020fc80007810000 */
[----:B-1----:R-:W-:Y:S01]  /*9b50*/  FMNMX.FTZ R21, R178, R21, !PT ;  /* 0x00000015b2157209 */ /* 0x002fe20007810000 */
[----:B----4-:R-:W-:-:S06]  /*9b60*/  FMUL.FTZ R15, R4, UR10 ;  /* 0x0000000a040f7c20 */ /* 0x010fcc0008410000 */
[----:B------:R-:W-:Y:S01]  /*9b70*/  UISETP.GT.AND UP0, UPT, UR11, UR14, UPT ;  /* 0x0000000e0b00728c */ /* 0x000fe2000bf04270 */
[--C-:B------:R-:W-:Y:S01]  /*9b80*/  FFMA.FTZ R208, R0, UR10, -R15.reuse ;  /* 0x0000000a00d07c23 */ /* 0x100fe2000801080f */
[----:B------:R-:W-:Y:S01]  /*9b90*/  FMNMX.FTZ R0, R179, R21, !PT ;  /* 0x00000015b3007209 */ /* 0x000fe20007810000 */
[--C-:B------:R-:W-:Y:S01]  /*9ba0*/  FFMA.FTZ R3, R3, UR10, -R15.reuse ;  /* 0x0000000a03037c23 */ /* 0x100fe2000801080f */
[--C-:B------:R-:W-:Y:S01]  /*9bb0*/  FFMA.FTZ R210, R187, UR10, -R15.reuse ;  /* 0x0000000abbd27c23 */ /* 0x100fe2000801080f */
[--C-:B------:R-:W-:Y:S01]  /*9bc0*/  FFMA.FTZ R183, R188, UR10, -R15.reuse ;  /* 0x0000000abcb77c23 */ /* 0x100fe2000801080f */
[----:B------:R-:W-:Y:S01]  /*9bd0*/  FMNMX.FTZ R0, R156, R0, !PT ;  /* 0x000000009c007209 */ /* 0x000fe20007810000 */
[----:B------:R1:W-:Y:S01]  /*9be0*/  MUFU.EX2 R21, R3 ;  /* 0x0000000300157308 */ /* 0x0003e20000000800 */
[--C-:B------:R-:W-:Y:S01]  /*9bf0*/  FFMA.FTZ R200, R168, UR10, -R15.reuse ;  /* 0x0000000aa8c87c23 */ /* 0x100fe2000801080f */
[--C-:B------:R-:W-:Y:S01]  /*9c00*/  FFMA.FTZ R196, R160, UR10, -R15.reuse ;  /* 0x0000000aa0c47c23 */ /* 0x100fe2000801080f */
[----:B------:R-:W-:Y:S01]  /*9c10*/  FMNMX.FTZ R0, R170, R0, !PT ;  /* 0x00000000aa007209 */ /* 0x000fe20007810000 */
[--C-:B------:R-:W-:Y:S01]  /*9c20*/  FFMA.FTZ R206, R180, UR10, -R15.reuse ;  /* 0x0000000ab4ce7c23 */ /* 0x100fe2000801080f */
[--C-:B------:R-:W-:Y:S01]  /*9c30*/  FFMA.FTZ R168, R169, UR10, -R15.reuse ;  /* 0x0000000aa9a87c23 */ /* 0x100fe2000801080f */
[--C-:B------:R-:W-:Y:S01]  /*9c40*/  FFMA.FTZ R160, R161, UR10, -R15.reuse ;  /* 0x0000000aa1a07c23 */ /* 0x100fe2000801080f */
[----:B0-----:R-:W-:Y:S01]  /*9c50*/  FMNMX.FTZ R0, R171, R0, !PT ;  /* 0x00000000ab007209 */ /* 0x001fe20007810000 */
[----:B------:R-:W0:Y:S01]  /*9c60*/  MUFU.EX2 R208, R208 ;  /* 0x000000d000d07308 */ /* 0x000e220000000800 */
[--C-:B------:R-:W-:Y:S01]  /*9c70*/  FFMA.FTZ R204, R190, UR10, -R15.reuse ;  /* 0x0000000abecc7c23 */ /* 0x100fe2000801080f */
[--C-:B------:R-:W-:Y:S01]  /*9c80*/  FFMA.FTZ R177, R177, UR10, -R15.reuse ;  /* 0x0000000ab1b17c23 */ /* 0x100fe2000801080f */
[----:B--2---:R-:W-:Y:S01]  /*9c90*/  FMNMX.FTZ R0, R174, R0, !PT ;  /* 0x00000000ae007209 */ /* 0x004fe20007810000 */
[--C-:B------:R-:W-:Y:S01]  /*9ca0*/  FFMA.FTZ R180, R181, UR10, -R15.reuse ;  /* 0x0000000ab5b47c23 */ /* 0x100fe2000801080f */
[--C-:B------:R-:W-:Y:S01]  /*9cb0*/  FFMA.FTZ R202, R172, UR10, -R15.reuse ;  /* 0x0000000aacca7c23 */ /* 0x100fe2000801080f */
[--C-:B------:R-:W-:Y:S01]  /*9cc0*/  FFMA.FTZ R169, R173, UR10, -R15.reuse ;  /* 0x0000000aada97c23 */ /* 0x100fe2000801080f */
[----:B---3--:R-:W-:Y:S01]  /*9cd0*/  FMNMX.FTZ R0, R175, R0, !PT ;  /* 0x00000000af007209 */ /* 0x008fe20007810000 */
[----:B------:R-:W-:Y:S01]  /*9ce0*/  MUFU.EX2 R210, R210 ;  /* 0x000000d200d27308 */ /* 0x000fe20000000800 */
[--C-:B------:R-:W-:Y:S01]  /*9cf0*/  FFMA.FTZ R198, R164, UR10, -R15.reuse ;  /* 0x0000000aa4c67c23 */ /* 0x100fe2000801080f */
[----:B------:R-:W-:Y:S01]  /*9d00*/  FFMA.FTZ R161, R165, UR10, -R15 ;  /* 0x0000000aa5a17c23 */ /* 0x000fe2000801080f */
[----:B------:R-:W-:-:S02]  /*9d10*/  FMNMX.FTZ R0, R162, R0, !PT ;  /* 0x00000000a2007209 */ /* 0x000fc40007810000 */
[----:B------:R-:W-:Y:S02]  /*9d20*/  PLOP3.LUT P2, PT, PT, PT, UP0, 0x80, 0x0 ;  /* 0x000000000000781c */ /* 0x000fe40003f4f008 */
[----:B------:R-:W-:Y:S01]  /*9d30*/  FMNMX.FTZ R0, R163, R0, !PT ;  /* 0x00000000a3007209 */ /* 0x000fe20007810000 */
[----:B------:R-:W-:Y:S03]  /*9d40*/  MUFU.EX2 R183, R183 ;  /* 0x000000b700b77308 */ /* 0x000fe60000000800 */
[----:B------:R-:W-:-:S04]  /*9d50*/  FMNMX.FTZ R0, R166, R0, !PT ;  /* 0x00000000a6007209 */ /* 0x000fc80007810000 */
[----:B------:R-:W-:Y:S01]  /*9d60*/  FMNMX.FTZ R0, R167, R0, !PT ;  /* 0x00000000a7007209 */ /* 0x000fe20007810000 */
[----:B------:R-:W-:Y:S03]  /*9d70*/  MUFU.EX2 R204, R204 ;  /* 0x000000cc00cc7308 */ /* 0x000fe60000000800 */
[----:B------:R-:W-:-:S04]  /*9d80*/  FMNMX.FTZ R0, R154, R0, !PT ;  /* 0x000000009a007209 */ /* 0x000fc80007810000 */
[----:B------:R-:W-:Y:S01]  /*9d90*/  FMNMX.FTZ R0, R155, R0, !PT ;  /* 0x000000009b007209 */ /* 0x000fe20007810000 */
[----:B------:R-:W-:Y:S03]  /*9da0*/  MUFU.EX2 R177, R177 ;  /* 0x000000b100b17308 */ /* 0x000fe60000000800 */
[----:B------:R-:W-:-:S04]  /*9db0*/  FMNMX.FTZ R0, R158, R0, !PT ;  /* 0x000000009e007209 */ /* 0x000fc80007810000 */
[----:B------:R-:W-:Y:S01]  /*9dc0*/  FMNMX.FTZ R0, R159, R0, !PT ;  /* 0x000000009f007209 */ /* 0x000fe20007810000 */
[----:B------:R-:W-:Y:S04]  /*9dd0*/  MUFU.EX2 R206, R206 ;  /* 0x000000ce00ce7308 */ /* 0x000fe80000000800 */
[----:B-1----:R-:W1:Y:S04]  /*9de0*/  SHFL.BFLY PT, R3, R0, 0x2, 0x1f ;  /* 0x0c401f0000037f89 */ /* 0x002e6800000e0000 */
[----:B------:R-:W-:Y:S08]  /*9df0*/  MUFU.EX2 R180, R180 ;  /* 0x000000b400b47308 */ /* 0x000ff00000000800 */
[----:B------:R-:W-:Y:S08]  /*9e00*/  MUFU.EX2 R200, R200 ;  /* 0x000000c800c87308 */ /* 0x000ff00000000800 */
[----:B------:R-:W-:Y:S01]  /*9e10*/  MUFU.EX2 R168, R168 ;  /* 0x000000a800a87308 */ /* 0x000fe20000000800 */
[----:B-1----:R-:W-:-:S07]  /*9e20*/  FMNMX.FTZ R0, R0, R3, !PT ;  /* 0x0000000300007209 */ /* 0x002fce0007810000 */
[----:B------:R-:W-:Y:S01]  /*9e30*/  MUFU.EX2 R202, R202 ;  /* 0x000000ca00ca7308 */ /* 0x000fe20000000800 */
[----:B------:R-:W1:Y:S07]  /*9e40*/  SHFL.BFLY PT, R3, R0, 0x1, 0x1f ;  /* 0x0c201f0000037f89 */ /* 0x000e6e00000e0000 */
[----:B------:R-:W-:Y:S08]  /*9e50*/  MUFU.EX2 R169, R169 ;  /* 0x000000a900a97308 */ /* 0x000ff00000000800 */
[----:B------:R-:W-:Y:S08]  /*9e60*/  MUFU.EX2 R196, R196 ;  /* 0x000000c400c47308 */ /* 0x000ff00000000800 */
[----:B------:R-:W-:Y:S01]  /*9e70*/  MUFU.EX2 R160, R160 ;  /* 0x000000a000a07308 */ /* 0x000fe20000000800 */
[----:B-1----:R-:W-:-:S05]  /*9e80*/  FMNMX.FTZ R3, R0, R3, !PT ;  /* 0x0000000300037209 */ /* 0x002fca0007810000 */
[----:B------:R-:W-:Y:S02]  /*9e90*/  FADD.FTZ R0, -R3, R20 ;  /* 0x0000001403007221 */ /* 0x000fe40000010100 */
[----:B------:R-:W-:Y:S02]  /*9ea0*/  MUFU.EX2 R198, R198 ;  /* 0x000000c600c67308 */ /* 0x000fe40000000800 */
[----:B------:R-:W-:-:S06]  /*9eb0*/  FMUL.FTZ R0, R0, UR10 ;  /* 0x0000000a00007c20 */ /* 0x000fcc0008410000 */
[----:B------:R-:W-:Y:S08]  /*9ec0*/  MUFU.EX2 R0, R0 ;  /* 0x0000000000007308 */ /* 0x000ff00000000800 */
[----:B------:R-:W-:Y:S01]  /*9ed0*/  MUFU.EX2 R161, R161 ;  /* 0x000000a100a17308 */ /* 0x000fe20000000800 */
[----:B------:R-:W-:Y:S02]  /*9ee0*/  WARPGROUP.DEPBAR.LE gsb0, 0x0 ;  /* 0x00008000000079c5 */ /* 0x000fe40000010000 */
[--C-:B------:R-:W-:Y:S01]  /*9ef0*/  FFMA.FTZ R194, R153, UR10, -R15.reuse ;  /* 0x0000000a99c27c23 */ /* 0x100fe2000801080f */
[----:B------:R-:W-:Y:S01]  /*9f00*/  FMUL.FTZ R153, R3, UR10 ;  /* 0x0000000a03997c20 */ /* 0x000fe20008410000 */
[--C-:B------:R-:W-:Y:S01]  /*9f10*/  FFMA.FTZ R192, R152, UR10, -R15.reuse ;  /* 0x0000000a98c07c23 */ /* 0x100fe2000801080f */
[--C-:B------:R-:W-:Y:S01]  /*9f20*/  FFMA.FTZ R152, R182, UR10, -R15.reuse ;  /* 0x0000000ab6987c23 */ /* 0x100fe2000801080f */
[----:B------:R-:W-:Y:S01]  /*9f30*/  FFMA.FTZ R15, R157, UR10, -R15 ;  /* 0x0000000a9d0f7c23 */ /* 0x000fe2000801080f */
[--C-:B------:R-:W-:Y:S01]  /*9f40*/  FFMA.FTZ R209, R184, UR10, -R153.reuse ;  /* 0x0000000ab8d17c23 */ /* 0x100fe20008010899 */
[--C-:B------:R-:W-:Y:S01]  /*9f50*/  FFMA.FTZ R20, R185, UR10, -R153.reuse ;  /* 0x0000000ab9147c23 */ /* 0x100fe20008010899 */
[--C-:B------:R-:W-:Y:S01]  /*9f60*/  FFMA.FTZ R211, R186, UR10, -R153.reuse ;  /* 0x0000000abad37c23 */ /* 0x100fe20008010899 */
[--C-:B------:R-:W-:Y:S01]  /*9f70*/  FFMA.FTZ R157, R189, UR10, -R153.reuse ;  /* 0x0000000abd9d7c23 */ /* 0x100fe20008010899 */
[--C-:B------:R-:W-:Y:S01]  /*9f80*/  FFMA.FTZ R205, R176, UR10, -R153.reuse ;  /* 0x0000000ab0cd7c23 */ /* 0x100fe20008010899 */
[--C-:B------:R-:W-:Y:S01]  /*9f90*/  FFMA.FTZ R164, R178, UR10, -R153.reuse ;  /* 0x0000000ab2a47c23 */ /* 0x100fe20008010899 */
[----:B------:R-:W1:Y:S01]  /*9fa0*/  MUFU.EX2 R209, R209 ;  /* 0x000000d100d17308 */ /* 0x000e620000000800 */
[--C-:B------:R-:W-:Y:S01]  /*9fb0*/  FFMA.FTZ R207, R179, UR10, -R153.reuse ;  /* 0x0000000ab3cf7c23 */ /* 0x100fe20008010899 */
[--C-:B------:R-:W-:Y:S01]  /*9fc0*/  FFMA.FTZ R156, R156, UR10, -R153.reuse ;  /* 0x0000000a9c9c7c23 */ /* 0x100fe20008010899 */
[--C-:B------:R-:W-:Y:S01]  /*9fd0*/  FFMA.FTZ R201, R170, UR10, -R153.reuse ;  /* 0x0000000aaac97c23 */ /* 0x100fe20008010899 */
[--C-:B------:R-:W-:Y:S01]  /*9fe0*/  FFMA.FTZ R165, R171, UR10, -R153.reuse ;  /* 0x0000000aaba57c23 */ /* 0x100fe20008010899 */
[--C-:B------:R-:W-:Y:S01]  /*9ff0*/  FFMA.FTZ R203, R174, UR10, -R153.reuse ;  /* 0x0000000aaecb7c23 */ /* 0x100fe20008010899 */
[--C-:B------:R-:W-:Y:S01]  /*a000*/  FFMA.FTZ R175, R175, UR10, -R153.reuse ;  /* 0x0000000aafaf7c23 */ /* 0x100fe20008010899 */
[--C-:B------:R-:W-:Y:S01]  /*a010*/  FFMA.FTZ R162, R162, UR10, -R153.reuse ;  /* 0x0000000aa2a27c23 */ /* 0x100fe20008010899 */
[----:B------:R-:W2:Y:S01]  /*a020*/  MUFU.EX2 R20, R20 ;  /* 0x0000001400147308 */ /* 0x000ea20000000800 */
[--C-:B------:R-:W-:Y:S01]  /*a030*/  FFMA.FTZ R163, R163, UR10, -R153.reuse ;  /* 0x0000000aa3a37c23 */ /* 0x100fe20008010899 */
[--C-:B------:R-:W-:Y:S01]  /*a040*/  FFMA.FTZ R166, R166, UR10, -R153.reuse ;  /* 0x0000000aa6a67c23 */ /* 0x100fe20008010899 */
[--C-:B------:R-:W-:Y:S01]  /*a050*/  FFMA.FTZ R167, R167, UR10, -R153.reuse ;  /* 0x0000000aa7a77c23 */ /* 0x100fe20008010899 */
[--C-:B------:R-:W-:Y:S01]  /*a060*/  FFMA.FTZ R154, R154, UR10, -R153.reuse ;  /* 0x0000000a9a9a7c23 */ /* 0x100fe20008010899 */
[--C-:B------:R-:W-:Y:S01]  /*a070*/  FFMA.FTZ R155, R155, UR10, -R153.reuse ;  /* 0x0000000a9b9b7c23 */ /* 0x100fe20008010899 */
[--C-:B------:R-:W-:Y:S01]  /*a080*/  FFMA.FTZ R158, R158, UR10, -R153.reuse ;  /* 0x0000000a9e9e7c23 */ /* 0x100fe20008010899 */
[----:B------:R-:W-:Y:S01]  /*a090*/  FFMA.FTZ R153, R159, UR10, -R153 ;  /* 0x0000000a9f997c23 */ /* 0x000fe20008010899 */
[----:B------:R-:W3:Y:S01]  /*a0a0*/  MUFU.EX2 R211, R211 ;  /* 0x000000d300d37308 */ /* 0x000ee20000000800 */
[----:B0-----:R-:W-:Y:S01]  /*a0b0*/  FFMA.FTZ R159, R2, R13, R208 ;  /* 0x0000000d029f7223 */ /* 0x001fe200000100d0 */
[----:B-1----:R-:W-:Y:S01]  /*a0c0*/  FFMA.FTZ R12, R0, R12, R209 ;  /* 0x0000000c000c7223 */ /* 0x002fe200000100d1 */
[C---:B------:R-:W-:Y:S01]  /*a0d0*/  F2FP.F16.F32.PACK_AB R208, R21.reuse, R208 ;  /* 0x000000d015d0723e */ /* 0x040fe200000000ff */
[----:B------:R-:W-:Y:S01]  /*a0e0*/  @!P1 SYNCS.ARRIVE.TRANS64.RED.A1T0 RZ, [UR61], RZ ;  /* 0x000000ffffff99a7 */ /* 0x000fe2000810043d */
[----:B------:R-:W-:-:S03]  /*a0f0*/  FADD.FTZ R159, R21, R159 ;  /* 0x0000009f159f7221 */ /* 0x000fc60000010000 */
[----:B------:R-:W0:Y:S01]  /*a100*/  MUFU.EX2 R157, R157 ;  /* 0x0000009d009d7308 */ /* 0x000e220000000800 */
[----:B--2---:R-:W-:Y:S01]  /*a110*/  FADD.FTZ R12, R20, R12 ;  /* 0x0000000c140c7221 */ /* 0x004fe20000010000 */
[----:B------:R-:W-:Y:S01]  /*a120*/  FADD.FTZ R21, R210, R159 ;  /* 0x0000009fd2157221 */ /* 0x000fe20000010000 */
[----:B------:R-:W-:Y:S01]  /*a130*/  F2FP.F16.F32.PACK_AB R209, R20, R209 ;  /* 0x000000d114d1723e */ /* 0x000fe200000000ff */
[----:B------:R-:W-:Y:S01]  /*a140*/  @!P1 SYNCS.ARRIVE.TRANS64.RED.A1T0 RZ, [UR6], RZ ;  /* 0x000000ffffff99a7 */ /* 0x000fe20008100406 */
[----:B------:R-:W-:Y:S01]  /*a150*/  UIADD3 UR6, UR11, -0x1, URZ ;  /* 0xffffffff0b067890 */ /* 0x000fe2000fffe03f */
[C---:B------:R-:W-:Y:S01]  /*a160*/  FADD.FTZ R21, R183.reuse, R21 ;  /* 0x00000015b7157221 */ /* 0x040fe20000010000 */
[----:B------:R-:W-:Y:S01]  /*a170*/  F2FP.F16.F32.PACK_AB R210, R183, R210 ;  /* 0x000000d2b7d2723e */ /* 0x000fe200000000ff */
[----:B------:R-:W1:Y:S01]  /*a180*/  MUFU.EX2 R205, R205 ;  /* 0x000000cd00cd7308 */ /* 0x000e620000000800 */
[----:B---3--:R-:W-:Y:S01]  /*a190*/  FADD.FTZ R12, R211, R12 ;  /* 0x0000000cd30c7221 */ /* 0x008fe20000010000 */
[----:B------:R-:W-:Y:S01]  /*a1a0*/  FADD.FTZ R21, R204, R21 ;  /* 0x00000015cc157221 */ /* 0x000fe20000010000 */
[----:B------:R-:W-:Y:S01]  /*a1b0*/  F2FP.F16.F32.PACK_AB R204, R177, R204 ;  /* 0x000000ccb1cc723e */ /* 0x000fe200000000ff */
[----:B------:R-:W-:-:S02]  /*a1c0*/  IMAD.MOV.U32 R20, RZ, RZ, R3 ;  /* 0x000000ffff147224 */ /* 0x000fc400078e0003 */
[----:B------:R-:W-:Y:S02]  /*a1d0*/  FADD.FTZ R21, R177, R21 ;  /* 0x00000015b1157221 */ /* 0x000fe40000010000 */
[----:B------:R-:W2:Y:S01]  /*a1e0*/  MUFU.EX2 R164, R164 ;  /* 0x000000a400a47308 */ /* 0x000ea20000000800 */
[C---:B0-----:R-:W-:Y:S01]  /*a1f0*/  FADD.FTZ R12, R157.reuse, R12 ;  /* 0x0000000c9d0c7221 */ /* 0x041fe20000010000 */
[----:B------:R-:W-:Y:S01]  /*a200*/  FADD.FTZ R21, R206, R21 ;  /* 0x00000015ce157221 */ /* 0x000fe20000010000 */
[----:B------:R-:W-:Y:S02]  /*a210*/  F2FP.F16.F32.PACK_AB R211, R157, R211 ;  /* 0x000000d39dd3723e */ /* 0x000fe400000000ff */
[C---:B------:R-:W-:Y:S01]  /*a220*/  F2FP.F16.F32.PACK_AB R206, R180.reuse, R206 ;  /* 0x000000ceb4ce723e */ /* 0x040fe200000000ff */
[----:B------:R-:W-:Y:S02]  /*a230*/  FADD.FTZ R21, R180, R21 ;  /* 0x00000015b4157221 */ /* 0x000fe40000010000 */
[----:B------:R-:W0:Y:S01]  /*a240*/  MUFU.EX2 R207, R207 ;  /* 0x000000cf00cf7308 */ /* 0x000e220000000800 */
[----:B-1----:R-:W-:Y:S01]  /*a250*/  FADD.FTZ R12, R205, R12 ;  /* 0x0000000ccd0c7221 */ /* 0x002fe20000010000 */
[----:B------:R-:W-:Y:S01]  /*a260*/  FADD.FTZ R21, R200, R21 ;  /* 0x00000015c8157221 */ /* 0x000fe20000010000 */
[----:B------:R-:W-:-:S03]  /*a270*/  F2FP.F16.F32.PACK_AB R200, R168, R200 ;  /* 0x000000c8a8c8723e */ /* 0x000fc600000000ff */
[----:B------:R-:W-:Y:S02]  /*a280*/  FADD.FTZ R21, R168, R21 ;  /* 0x00000015a8157221 */ /* 0x000fe40000010000 */
[----:B------:R-:W1:Y:S01]  /*a290*/  MUFU.EX2 R156, R156 ;  /* 0x0000009c009c7308 */ /* 0x000e620000000800 */
[----:B--2---:R-:W-:Y:S01]  /*a2a0*/  FADD.FTZ R12, R164, R12 ;  /* 0x0000000ca40c7221 */ /* 0x004fe20000010000 */
[----:B------:R-:W-:Y:S01]  /*a2b0*/  FADD.FTZ R21, R202, R21 ;  /* 0x00000015ca157221 */ /* 0x000fe20000010000 */
[----:B------:R-:W-:Y:S02]  /*a2c0*/  F2FP.F16.F32.PACK_AB R205, R164, R205 ;  /* 0x000000cda4cd723e */ /* 0x000fe400000000ff */
[C---:B------:R-:W-:Y:S01]  /*a2d0*/  F2FP.F16.F32.PACK_AB R202, R169.reuse, R202 ;  /* 0x000000caa9ca723e */ /* 0x040fe200000000ff */
[----:B------:R-:W-:Y:S02]  /*a2e0*/  FADD.FTZ R21, R169, R21 ;  /* 0x00000015a9157221 */ /* 0x000fe40000010000 */
[----:B------:R-:W2:Y:S01]  /*a2f0*/  MUFU.EX2 R201, R201 ;  /* 0x000000c900c97308 */ /* 0x000ea20000000800 */
[----:B0-----:R-:W-:Y:S01]  /*a300*/  FADD.FTZ R12, R207, R12 ;  /* 0x0000000ccf0c7221 */ /* 0x001fe20000010000 */
[----:B------:R-:W-:Y:S01]  /*a310*/  FADD.FTZ R21, R196, R21 ;  /* 0x00000015c4157221 */ /* 0x000fe20000010000 */
[----:B------:R-:W-:-:S03]  /*a320*/  F2FP.F16.F32.PACK_AB R196, R160, R196 ;  /* 0x000000c4a0c4723e */ /* 0x000fc600000000ff */
[----:B------:R-:W-:Y:S02]  /*a330*/  FADD.FTZ R21, R160, R21 ;  /* 0x00000015a0157221 */ /* 0x000fe40000010000 */
[----:B------:R-:W0:Y:S01]  /*a340*/  MUFU.EX2 R165, R165 ;  /* 0x000000a500a57308 */ /* 0x000e220000000800 */
[----:B-1----:R-:W-:Y:S01]  /*a350*/  FADD.FTZ R12, R156, R12 ;  /* 0x0000000c9c0c7221 */ /* 0x002fe20000010000 */
[----:B------:R-:W-:Y:S01]  /*a360*/  FADD.FTZ R21, R198, R21 ;  /* 0x00000015c6157221 */ /* 0x000fe20000010000 */
[----:B------:R-:W-:Y:S02]  /*a370*/  F2FP.F16.F32.PACK_AB R207, R156, R207 ;  /* 0x000000cf9ccf723e */ /* 0x000fe400000000ff */
[C---:B------:R-:W-:Y:S01]  /*a380*/  F2FP.F16.F32.PACK_AB R198, R161.reuse, R198 ;  /* 0x000000c6a1c6723e */ /* 0x040fe200000000ff */
[----:B------:R-:W-:Y:S02]  /*a390*/  FADD.FTZ R21, R161, R21 ;  /* 0x00000015a1157221 */ /* 0x000fe40000010000 */
[----:B------:R-:W1:Y:S01]  /*a3a0*/  MUFU.EX2 R203, R203 ;  /* 0x000000cb00cb7308 */ /* 0x000e620000000800 */
[----:B--2---:R-:W-:-:S07]  /*a3b0*/  FADD.FTZ R12, R201, R12 ;  /* 0x0000000cc90c7221 */ /* 0x004fce0000010000 */
[----:B------:R-:W2:Y:S01]  /*a3c0*/  MUFU.EX2 R13, R175 ;  /* 0x000000af000d7308 */ /* 0x000ea20000000800 */
[C---:B0-----:R-:W-:Y:S01]  /*a3d0*/  FADD.FTZ R12, R165.reuse, R12 ;  /* 0x0000000ca50c7221 */ /* 0x041fe20000010000 */
[----:B------:R-:W-:-:S06]  /*a3e0*/  F2FP.F16.F32.PACK_AB R201, R165, R201 ;  /* 0x000000c9a5c9723e */ /* 0x000fcc00000000ff */
[----:B------:R-:W0:Y:S01]  /*a3f0*/  MUFU.EX2 R162, R162 ;  /* 0x000000a200a27308 */ /* 0x000e220000000800 */
[----:B-1----:R-:W-:-:S07]  /*a400*/  FADD.FTZ R12, R203, R12 ;  /* 0x0000000ccb0c7221 */ /* 0x002fce0000010000 */
[----:B------:R-:W1:Y:S01]  /*a410*/  MUFU.EX2 R163, R163 ;  /* 0x000000a300a37308 */ /* 0x000e620000000800 */
[C---:B--2---:R-:W-:Y:S01]  /*a420*/  FADD.FTZ R12, R13.reuse, R12 ;  /* 0x0000000c0d0c7221 */ /* 0x044fe20000010000 */
[----:B------:R-:W-:-:S06]  /*a430*/  F2FP.F16.F32.PACK_AB R203, R13, R203 ;  /* 0x000000cb0dcb723e */ /* 0x000fcc00000000ff */
[----:B------:R-:W2:Y:S01]  /*a440*/  MUFU.EX2 R166, R166 ;  /* 0x000000a600a67308 */ /* 0x000ea20000000800 */
[----:B0-----:R-:W-:-:S07]  /*a450*/  FADD.FTZ R12, R162, R12 ;  /* 0x0000000ca20c7221 */ /* 0x001fce0000010000 */
[----:B------:R-:W0:Y:S01]  /*a460*/  MUFU.EX2 R192, R192 ;  /* 0x000000c000c07308 */ /* 0x000e220000000800 */
[C---:B-1----:R-:W-:Y:S01]  /*a470*/  FADD.FTZ R12, R163.reuse, R12 ;  /* 0x0000000ca30c7221 */ /* 0x042fe20000010000 */
[----:B------:R-:W-:-:S06]  /*a480*/  F2FP.F16.F32.PACK_AB R197, R163, R162 ;  /* 0x000000a2a3c5723e */ /* 0x000fcc00000000ff */
[----:B------:R-:W1:Y:S01]  /*a490*/  MUFU.EX2 R167, R167 ;  /* 0x000000a700a77308 */ /* 0x000e620000000800 */
[----:B--2---:R-:W-:-:S07]  /*a4a0*/  FADD.FTZ R12, R166, R12 ;  /* 0x0000000ca60c7221 */ /* 0x004fce0000010000 */
[----:B------:R-:W2:Y:S01]  /*a4b0*/  MUFU.EX2 R152, R152 ;  /* 0x0000009800987308 */ /* 0x000ea20000000800 */
[----:B0-----:R-:W-:-:S07]  /*a4c0*/  FADD.FTZ R21, R192, R21 ;  /* 0x00000015c0157221 */ /* 0x001fce0000010000 */
[----:B------:R-:W0:Y:S01]  /*a4d0*/  MUFU.EX2 R154, R154 ;  /* 0x0000009a009a7308 */ /* 0x000e220000000800 */
[C---:B-1----:R-:W-:Y:S01]  /*a4e0*/  FADD.FTZ R12, R167.reuse, R12 ;  /* 0x0000000ca70c7221 */ /* 0x042fe20000010000 */
[----:B------:R-:W-:-:S06]  /*a4f0*/  F2FP.F16.F32.PACK_AB R199, R167, R166 ;  /* 0x000000a6a7c7723e */ /* 0x000fcc00000000ff */
[----:B------:R-:W1:Y:S01]  /*a500*/  MUFU.EX2 R194, R194 ;  /* 0x000000c200c27308 */ /* 0x000e620000000800 */
[C---:B--2---:R-:W-:Y:S01]  /*a510*/  FADD.FTZ R21, R152.reuse, R21 ;  /* 0x0000001598157221 */ /* 0x044fe20000010000 */
[----:B------:R-:W-:-:S06]  /*a520*/  F2FP.F16.F32.PACK_AB R192, R152, R192 ;  /* 0x000000c098c0723e */ /* 0x000fcc00000000ff */
[----:B------:R-:W2:Y:S01]  /*a530*/  MUFU.EX2 R155, R155 ;  /* 0x0000009b009b7308 */ /* 0x000ea20000000800 */
[----:B0-----:R-:W-:-:S07]  /*a540*/  FADD.FTZ R12, R154, R12 ;  /* 0x0000000c9a0c7221 */ /* 0x001fce0000010000 */
[----:B------:R-:W0:Y:S01]  /*a550*/  MUFU.EX2 R15, R15 ;  /* 0x0000000f000f7308 */ /* 0x000e220000000800 */
[----:B-1----:R-:W-:-:S07]  /*a560*/  FADD.FTZ R21, R194, R21 ;  /* 0x00000015c2157221 */ /* 0x002fce0000010000 */
[----:B------:R-:W1:Y:S01]  /*a570*/  MUFU.EX2 R158, R158 ;  /* 0x0000009e009e7308 */ /* 0x000e620000000800 */
[C---:B--2---:R-:W-:Y:S01]  /*a580*/  FADD.FTZ R12, R155.reuse, R12 ;  /* 0x0000000c9b0c7221 */ /* 0x044fe20000010000 */
[----:B------:R-:W-:-:S06]  /*a590*/  F2FP.F16.F32.PACK_AB R193, R155, R154 ;  /* 0x0000009a9bc1723e */ /* 0x000fcc00000000ff */
[----:B------:R-:W2:Y:S01]  /*a5a0*/  MUFU.EX2 R153, R153 ;  /* 0x0000009900997308 */ /* 0x000ea20000000800 */
[C---:B0-----:R-:W-:Y:S01]  /*a5b0*/  FADD.FTZ R13, R15.reuse, R21 ;  /* 0x000000150f0d7221 */ /* 0x041fe20000010000 */
[----:B------:R-:W-:Y:S01]  /*a5c0*/  F2FP.F16.F32.PACK_AB R194, R15, R194 ;  /* 0x000000c20fc2723e */ /* 0x000fe200000000ff */
[----:B------:R-:W-:Y:S02]  /*a5d0*/  IMAD.U32 R15, RZ, RZ, UR6 ;  /* 0x00000006ff0f7e24 */ /* 0x000fe4000f8e00ff */
[----:B------:R-:W-:Y:S02]  /*a5e0*/  IMAD.MOV.U32 R21, RZ, RZ, R4 ;  /* 0x000000ffff157224 */ /* 0x000fe400078e0004 */
[----:B-1----:R-:W-:-:S04]  /*a5f0*/  FADD.FTZ R12, R158, R12 ;  /* 0x0000000c9e0c7221 */ /* 0x002fc80000010000 */
[C---:B--2---:R-:W-:Y:S01]  /*a600*/  FADD.FTZ R12, R153.reuse, R12 ;  /* 0x0000000c990c7221 */ /* 0x044fe20000010000 */
[----:B------:R-:W-:Y:S01]  /*a610*/  F2FP.F16.F32.PACK_AB R195, R153, R158 ;  /* 0x0000009e99c3723e */ /* 0x000fe200000000ff */
[----:B------:R-:W-:Y:S06]  /*a620*/  @P2 BRA `(.L_x_203) ;  /* 0xffffffc000482947 */ /* 0x000fec000383ffff */
.L_x_194:
        /* <DEDUP_REMOVED lines=131> */
.L_x_204:
[----:B------:R-:W-:Y:S01]  /*ae60*/  IMAD R0, R16, 0x8, R5 ;  /* 0x0000000810007824 */ /* 0x000fe200078e0205 */
[----:B------:R-:W-:-:S04]  /*ae70*/  SHF.L.U32 R7, R17, 0x1f, RZ ;  /* 0x0000001f11077819 */ /* 0x000fc800000006ff */
[----:B------:R0:W1:Y:S01]  /*ae80*/  SYNCS.PHASECHK.TRANS64.TRYWAIT P2, [R0+URZ+0x38850], R7 ;  /* 0x03885007000075a7 */ /* 0x000062000804017f */
[----:B------:R-:W-:Y:S05]  /*ae90*/  @!P0 BRA `(.L_x_205) ;  /* 0x0000000000048947 */ /* 0x000fea0003800000 */
[----:B------:R-:W-:Y:S01]  /*aea0*/  BPT.TRAP 0x1 ;  /* 0x000000040000795c */ /* 0x000fe20000300000 */
.L_x_205:
[----:B-1----:R-:W-:Y:S05]  /*aeb0*/  @P2 BRA `(.L_x_206) ;  /* 0x0000000000082947 */ /* 0x002fea0003800000 */
[----:B------:R-:W1:Y:S02]  /*aec0*/  SYNCS.PHASECHK.TRANS64.TRYWAIT P0, [R0+URZ+0x38850], R7 ;  /* 0x03885007000075a7 */ /* 0x000e64000800017f */
[----:B-1----:R-:W-:Y:S05]  /*aed0*/  @!P0 BRA `(.L_x_207) ;  /* 0x000000cc00cc8947 */ /* 0x002fea0003800000 */
.L_x_206:
[----:B------:R-:W-:Y:S05]  /*aee0*/  WARPSYNC.ALL ;  /* 0x0000000000007948 */ /* 0x000fea0003800000 */
[----:B------:R-:W-:Y:S01]  /*aef0*/  VIADD R5, R5, 0x400 ;  /* 0x0000040005057836 */ /* 0x000fe20000000000 */
[----:B------:R-:W2:Y:S01]  /*af00*/  LDL.LU R15, [R1+0x1c] ;  /* 0x00001c00010f7983 */ /* 0x000ea20000300800 */
[----:B01----:R-:W-:Y:S01]  /*af10*/  IMAD.MOV.U32 R7, RZ, RZ, 0x40000040 ;  /* 0x40000040ff077424 */ /* 0x003fe200078e00ff */
[----:B------:R-:W-:Y:S01]  /*af20*/  WARPGROUP.ARRIVE ;  /* 0x00000000000079c5 */ /* 0x000fe20000000000 */
[----:B------:R-:W-:Y:S01]  /*af30*/  IMAD.MOV.U32 R9, RZ, RZ, 0x40000040 ;  /* 0x40000040ff097424 */ /* 0x000fe200078e00ff */
[----:B------:R-:W-:Y:S01]  /*af40*/  SHF.R.U32.HI R5, RZ, 0x4, R5 ;  /* 0x00000004ff057819 */ /* 0x000fe20000011605 */
[----:B------:R-:W0:Y:S01]  /*af50*/  SHFL.BFLY PT, R2, R13, 0x2, 0x1f ;  /* 0x0c401f000d027f89 */ /* 0x000e2200000e0000 */
[----:B------:R-:W-:Y:S01]  /*af60*/  R2UR UR7, R7 ;  /* 0x00000000070772ca */ /* 0x000fe200000e0000 */
[----:B------:R-:W-:Y:S01]  /*af70*/  IMAD.MOV.U32 R7, RZ, RZ, 0x40000040 ;  /* 0x40000040ff077424 */ /* 0x000fe200078e00ff */
[----:B------:R-:W-:Y:S01]  /*af80*/  LOP3.LUT R5, R5, 0x3fff, RZ, 0xc0, !PT ;  /* 0x00003fff05057812 */ /* 0x000fe200078ec0ff */
[----:B------:R-:W-:-:S02]  /*af90*/  @!P1 VIADD R11, R0, 0x38860 ;  /* 0x00038860000b9836 */ /* 0x000fc40000000000 */
[----:B------:R-:W-:Y:S01]  /*afa0*/  IMAD.MOV.U32 R0, RZ, RZ, -0x800000 ;  /* 0xff800000ff007424 */ /* 0x000fe200078e00ff */
[----:B------:R-:W-:Y:S02]  /*afb0*/  LOP3.LUT R5, R5, 0x2800000, RZ, 0xfc, !PT ;  /* 0x0280000005057812 */ /* 0x000fe400078efcff */
[----:B------:R-:W-:-:S03]  /*afc0*/  @!P1 PRMT R11, RZ, 0x654, R11 ;  /* 0x00000654ff0b9816 */ /* 0x000fc6000000000b */
[C---:B------:R-:W-:Y:S02]  /*afd0*/  IMAD R6, R16.reuse, 0xa00, R5 ;  /* 0x00000a0010067824 */ /* 0x040fe400078e0205 */
[----:B------:R-:W1:Y:S01]  /*afe0*/  SHFL.BFLY PT, R5, R12, 0x2, 0x1f ;  /* 0x0c401f000c057f89 */ /* 0x000e6200000e0000 */
[----:B------:R-:W-:Y:S02]  /*aff0*/  VIADD R16, R16, 0x1 ;  /* 0x0000000110107836 */ /* 0x000fe40000000000 */
[C---:B------:R-:W-:Y:S01]  /*b000*/  R2UR UR6, R6.reuse ;  /* 0x00000000060672ca */ /* 0x040fe200000e0000 */
[----:B------:R-:W-:Y:S02]  /*b010*/  VIADD R8, R6, 0x80 ;  /* 0x0000008006087836 */ /* 0x000fe40000000000 */
[----:B------:R-:W-:Y:S01]  /*b020*/  ISETP.NE.AND P2, PT, R16, 0x2, PT ;  /* 0x000000021000780c */ /* 0x000fe20003f45270 */
[----:B0-----:R-:W-:Y:S01]  /*b030*/  FADD.FTZ R2, R2, R13 ;  /* 0x0000000d02027221 */ /* 0x001fe20000010000 */
[----:B------:R-:W-:-:S02]  /*b040*/  IMAD.U32 R13, RZ, RZ, UR10 ;  /* 0x0000000aff0d7e24 */ /* 0x000fc4000f8e00ff */
[----:B------:R-:W-:-:S06]  /*b050*/  SEL R16, R16, RZ, P2 ;  /* 0x000000ff10107207 */ /* 0x000fcc0001000000 */
[----:B------:R-:W-:Y:S01]  /*b060*/  HGMMA.64x256x16.F32 R24, R208, gdesc[UR4].tnspB, R24, gsb0 ;  /* 0x43e00004d0187df0 */ /* 0x000fe20008000818 */
[----:B------:R-:W-:Y:S01]  /*b070*/  R2UR UR6, R8 ;  /* 0x00000000080672ca */ /* 0x000fe200000e0000 */
[----:B------:R-:W-:Y:S01]  /*b080*/  VIADD R8, R6, 0x100 ;  /* 0x0000010006087836 */ /* 0x000fe20000000000 */
[----:B------:R-:W-:Y:S01]  /*b090*/  R2UR UR7, R9 ;  /* 0x00000000090772ca */ /* 0x000fe200000e0000 */
[----:B------:R-:W-:Y:S02]  /*b0a0*/  IMAD.MOV.U32 R9, RZ, RZ, 0x40000040 ;  /* 0x40000040ff097424 */ /* 0x000fe400078e00ff */
[----:B--2---:R-:W-:Y:S01]  /*b0b0*/  VIADD R15, R15, 0x1 ;  /* 0x000000010f0f7836 */ /* 0x004fe20000000000 */
[----:B------:R-:W-:Y:S02]  /*b0c0*/  WARPGROUP.DEPBAR.LE gsb0, 0x0 ;  /* 0x00008000000079c5 */ /* 0x000fe40000010000 */
[----:B------:R-:W-:Y:S02]  /*b0d0*/  WARPGROUP.ARRIVE ;  /* 0x00000000000079c5 */ /* 0x000fe40000000000 */
[----:B------:R-:W-:-:S15]  /*b0e0*/  STL [R1+0x1c], R15 ;  /* 0x00001c0f01007387 */ /* 0x000fde0000100800 */
[----:B------:R-:W-:-:S02]  /*b0f0*/  NOP ;  /* 0x0000000000007918 */ /* 0x000fc40000000000 */
[----:B------:R-:W-:Y:S01]  /*b100*/  HGMMA.64x256x16.F32 R24, R204, gdesc[UR4].tnspB, R24, gsb0 ;  /* 0x43e00004cc187df0 */ /* 0x000fe20008000818 */
[----:B------:R-:W-:Y:S01]  /*b110*/  R2UR UR6, R8 ;  /* 0x00000000080672ca */ /* 0x000fe200000e0000 */
[C---:B------:R-:W-:Y:S01]  /*b120*/  VIADD R8, R6.reuse, 0x180 ;  /* 0x0000018006087836 */ /* 0x040fe20000000000 */
[----:B------:R-:W-:Y:S01]  /*b130*/  R2UR UR7, R9 ;  /* 0x00000000090772ca */ /* 0x000fe200000e0000 */
[----:B------:R-:W-:Y:S02]  /*b140*/  IMAD.MOV.U32 R9, RZ, RZ, 0x40000040 ;  /* 0x40000040ff097424 */ /* 0x000fe400078e00ff */
[----:B------:R-:W-:Y:S01]  /*b150*/  VIADD R6, R6, 0x200 ;  /* 0x0000020006067836 */ /* 0x000fe20000000000 */
[----:B------:R-:W-:Y:S02]  /*b160*/  WARPGROUP.DEPBAR.LE gsb0, 0x0 ;  /* 0x00008000000079c5 */ /* 0x000fe40000010000 */
[----:B------:R-:W-:-:S15]  /*b170*/  WARPGROUP.ARRIVE ;  /* 0x00000000000079c5 */ /* 0x000fde0000000000 */
[----:B------:R-:W-:-:S04]  /*b180*/  NOP ;  /* 0x0000000000007918 */ /* 0x000fc80000000000 */
[----:B------:R-:W-:Y:S01]  /*b190*/  HGMMA.64x256x16.F32 R24, R200, gdesc[UR4].tnspB, R24, gsb0 ;  /* 0x43e00004c8187df0 */ /* 0x000fe20008000818 */
[----:B------:R-:W-:Y:S02]  /*b1a0*/  R2UR UR6, R8 ;  /* 0x00000000080672ca */ /* 0x000fe400000e0000 */
[----:B------:R-:W-:Y:S01]  /*b1b0*/  R2UR UR7, R9 ;  /* 0x00000000090772ca */ /* 0x000fe200000e0000 */
[----:B------:R-:W-:Y:S02]  /*b1c0*/  WARPGROUP.DEPBAR.LE gsb0, 0x0 ;  /* 0x00008000000079c5 */ /* 0x000fe40000010000 */
[----:B------:R-:W-:-:S15]  /*b1d0*/  WARPGROUP.ARRIVE ;  /* 0x00000000000079c5 */ /* 0x000fde0000000000 */
[----:B------:R-:W-:-:S07]  /*b1e0*/  NOP ;  /* 0x0000000000007918 */ /* 0x000fce0000000000 */
[----:B------:R-:W-:Y:S01]  /*b1f0*/  HGMMA.64x256x16.F32 R24, R196, gdesc[UR4].tnspB, R24, gsb0 ;  /* 0x43e00004c4187df0 */ /* 0x000fe20008000818 */
[----:B------:R-:W-:Y:S02]  /*b200*/  R2UR UR6, R6 ;  /* 0x00000000060672ca */ /* 0x000fe400000e0000 */
[----:B------:R-:W-:Y:S01]  /*b210*/  R2UR UR7, R7 ;  /* 0x00000000070772ca */ /* 0x000fe200000e0000 */
[----:B-1----:R-:W-:Y:S02]  /*b220*/  FADD.FTZ R7, R5, R12 ;  /* 0x0000000c05077221 */ /* 0x002fe40000010000 */
[----:B------:R-:W0:Y:S04]  /*b230*/  SHFL.BFLY PT, R5, R2, 0x1, 0x1f ;  /* 0x0c201f0002057f89 */ /* 0x000e2800000e0000 */
[----:B------:R-:W1:Y:S01]  /*b240*/  SHFL.BFLY PT, R6, R7, 0x1, 0x1f ;  /* 0x0c201f0007067f89 */ /* 0x000e6200000e0000 */
[----:B0-----:R-:W-:Y:S01]  /*b250*/  FADD.FTZ R10, R2, R5 ;  /* 0x00000005020a7221 */ /* 0x001fe20000010000 */
[----:B------:R-:W-:Y:S01]  /*b260*/  IMAD.MOV.U32 R5, RZ, RZ, RZ ;  /* 0x000000ffff057224 */ /* 0x000fe200078e00ff */
[----:B------:R-:W-:Y:S01]  /*b270*/  SEL R2, RZ, 0x1, P2 ;  /* 0x00000001ff027807 */ /* 0x000fe20001000000 */
[----:B-1----:R-:W-:-:S02]  /*b280*/  FADD.FTZ R14, R7, R6 ;  /* 0x00000006070e7221 */ /* 0x002fc40000010000 */
[----:B------:R-:W-:Y:S01]  /*b290*/  FSETP.NE.FTZ.AND P0, PT, R10, RZ, PT ;  /* 0x000000ff0a00720b */ /* 0x000fe20003f15000 */
[----:B------:R-:W-:Y:S01]  /*b2a0*/  IMAD.MOV.U32 R6, RZ, RZ, RZ ;  /* 0x000000ffff067224 */ /* 0x000fe200078e00ff */
[----:B------:R-:W-:Y:S01]  /*b2b0*/  LOP3.LUT R17, R17, R2, RZ, 0x3c, !PT ;  /* 0x0000000211117212 */ /* 0x000fe200078e3cff */
[----:B------:R-:W-:Y:S01]  /*b2c0*/  IMAD.U32 R7, RZ, RZ, UR10 ;  /* 0x0000000aff077e24 */ /* 0x000fe2000f8e00ff */
[----:B------:R-:W-:Y:S01]  /*b2d0*/  FSETP.NE.FTZ.AND P3, PT, R14, RZ, PT ;  /* 0x000000ff0e00720b */ /* 0x000fe20003f75000 */
[----:B------:R-:W-:-:S08]  /*b2e0*/  IMAD.MOV.U32 R2, RZ, RZ, -0x800000 ;  /* 0xff800000ff027424 */ /* 0x000fd000078e00ff */
[----:B------:R-:W0:Y:S01]  /*b2f0*/  @P0 MUFU.LG2 R8, R10 ;  /* 0x0000000a00080308 */ /* 0x000e220000000c00 */
[----:B------:R-:W-:-:S03]  /*b300*/  @P0 FMUL.FTZ R7, R7, 0.69314718246459960938 ;  /* 0x3f31721807070820 */ /* 0x000fc60000410000 */
[----:B------:R-:W-:-:S04]  /*b310*/  @P3 FMUL.FTZ R13, R13, 0.69314718246459960938 ;  /* 0x3f3172180d0d3820 */ /* 0x000fc80000410000 */
[----:B------:R-:W1:Y:S08]  /*b320*/  @P3 MUFU.LG2 R9, R14 ;  /* 0x0000000e00093308 */ /* 0x000e700000000c00 */
[----:B------:R1:W2:Y:S01]  /*b330*/  @P0 MUFU.RCP R6, R10 ;  /* 0x0000000a00060308 */ /* 0x0002a20000001000 */
        /* <DEDUP_REMOVED lines=139> */
.L_x_186:
[----:B------:R-:W0:Y:S08]  /*bbf0*/  S2UR UR4, SR_CgaCtaId ;  /* 0x00000000000479c3 */ /* 0x000e300000008800 */
[----:B------:R-:W-:Y:S06]  /*bc00*/  BAR.SYNC.DEFER_BLOCKING 0x5, 0x180 ;  /* 0x0146000000007b1d */ /* 0x000fec0000010000 */
[----:B------:R-:W-:Y:S01]  /*bc10*/  UMOV UR8, 0x400 ;  /* 0x0000040000087882 */ /* 0x000fe20000000000 */
[----:B------:R-:W-:Y:S01]  /*bc20*/  BSSY B0, `(.L_x_208) ;  /* 0x00004bd000007945 */ /* 0x000fe20003800000 */
[----:B0-----:R-:W-:-:S09]  /*bc30*/  ULEA UR8, UR4, UR8, 0x18 ;  /* 0x0000000804087291 */ /* 0x001fd2000f8ec03f */
[----:B------:R-:W0:Y:S02]  /*bc40*/  LDS.128 R4, [UR8+0x388d0] ;  /* 0x0388d008ff047984 */ /* 0x000e240008000c00 */
[----:B0-----:R-:W-:Y:S02]  /*bc50*/  R2UR UR6, R5 ;  /* 0x00000000050672ca */ /* 0x001fe400000e0000 */
[----:B------:R-:W-:Y:S02]  /*bc60*/  R2UR UR5, R6 ;  /* 0x00000000060572ca */ /* 0x000fe400000e0000 */
[----:B------:R-:W-:Y:S01]  /*bc70*/  R2UR UR7, R7 ;  /* 0x00000000070772ca */ /* 0x000fe200000e0000 */
[----:B------:R-:W-:Y:S06]  /*bc80*/  BAR.ARV 0x4, 0x180 ;  /* 0x0106000000007b1d */ /* 0x000fec0000002000 */
[----:B------:R-:W-:Y:S08]  /*bc90*/  @P0 BRA `(.L_x_209) ;  /* 0x0000003800980947 */ /* 0x000ff00003800000 */
[----:B------:R-:W2:Y:S01]  /*bca0*/  LDL.LU R9, [R1+0x14] ;  /* 0x0000140001097983 */ /* 0x000ea20000300800 */
[----:B------:R-:W0:Y:S01]  /*bcb0*/  S2UR UR4, SR_SWINHI ;  /* 0x00000000000479c3 */ /* 0x000e220000002f00 */
[----:B------:R-:W-:Y:S01]  /*bcc0*/  IMAD.MOV.U32 R12, RZ, RZ, 0x2 ;  /* 0x00000002ff0c7424 */ /* 0x000fe200078e00ff */
[----:B------:R-:W-:Y:S01]  /*bcd0*/  F2FP.F16.F32.PACK_AB R6, R29, R28 ;  /* 0x0000001c1d06723e */ /* 0x000fe200000000ff */
[----:B------:R-:W3:Y:S01]  /*bce0*/  LDL.LU R8, [R1+0x18] ;  /* 0x0000180001087983 */ /* 0x000ee20000300800 */
[----:B------:R-:W-:Y:S01]  /*bcf0*/  F2FP.F16.F32.PACK_AB R7, R31, R30 ;  /* 0x0000001e1f07723e */ /* 0x000fe200000000ff */
[----:B------:R-:W-:Y:S01]  /*bd00*/  ULDC.64 UR14, c[0x0][0xc00] ;  /* 0x00030000000e7ab9 */ /* 0x000fe20000000a00 */
[----:B------:R-:W-:Y:S01]  /*bd10*/  R2UR UR22, R22 ;  /* 0x00000000161672ca */ /* 0x000fe200000e0000 */
[----:B------:R-:W4:Y:S01]  /*bd20*/  LDL R3, [R1+0x68] ;  /* 0x0000680001037983 */ /* 0x000f220000100800 */
[----:B------:R-:W-:Y:S01]  /*bd30*/  ULDC.64 UR26, c[0x0][0x208] ;  /* 0x00008200001a7ab9 */ /* 0x000fe20000000a00 */
[----:B------:R-:W-:-:S02]  /*bd40*/  ULDC UR20, c[0x0][0xbe8] ;  /* 0x0002fa0000147ab9 */ /* 0x000fc40000000800 */
[----:B------:R-:W5:Y:S01]  /*bd50*/  LDL R174, [R1+0x10] ;  /* 0x0000100001ae7983 */ /* 0x000f620000100800 */
[----:B------:R-:W-:Y:S02]  /*bd60*/  R2UR UR21, R212 ;  /* 0x00000000d41572ca */ /* 0x000fe400000e0000 */
[----:B------:R-:W-:Y:S01]  /*bd70*/  R2UR UR24, R213 ;  /* 0x00000000d51872ca */ /* 0x000fe200000e0000 */
[----:B------:R-:W5:Y:S01]  /*bd80*/  LDL R175, [R1+0x64] ;  /* 0x0000640001af7983 */ /* 0x000f620000100800 */
[----:B------:R-:W-:Y:S01]  /*bd90*/  UMOV UR10, UR8 ;  /* 0x00000008000a7c82 */ /* 0x000fe20008000000 */
[----:B0-----:R-:W-:Y:S01]  /*bda0*/  UMOV UR11, UR4 ;  /* 0x00000004000b7c82 */ /* 0x001fe20008000000 */
[----:B------:R-:W-:Y:S01]  /*bdb0*/  BAR.SYNC.DEFER_BLOCKING 0x1, 0x100 ;  /* 0x0044000000007b1d */ /* 0x000fe20000010000 */
[----:B--2---:R-:W-:Y:S02]  /*bdc0*/  R2UR UR19, R9 ;  /* 0x00000000091372ca */ /* 0x004fe400000e0000 */
[----:B---3--:R-:W-:Y:S01]  /*bdd0*/  R2UR UR17, R8 ;  /* 0x00000000081172ca */ /* 0x008fe200000e0000 */
[----:B----4-:R-:W-:Y:S01]  /*bde0*/  IMAD.WIDE R12, R3, R12, UR10 ;  /* 0x0000000a030c7e25 */ /* 0x010fe2000f8e020c */
[----:B-----5:R-:W-:-:S02]  /*bdf0*/  R2UR UR18, R174 ;  /* 0x00000000ae1272ca */ /* 0x020fc400000e0000 */
[----:B------:R-:W-:-:S04]  /*be00*/  IADD3 R15, P1, R12, 0x20, RZ ;  /* 0x000000200c0f7810 */ /* 0x000fc80007f3e0ff */
[----:B------:R-:W-:-:S04]  /*be10*/  LOP3.LUT R14, R15, 0x380, RZ, 0xc0, !PT ;  /* 0x000003800f0e7812 */ /* 0x000fc800078ec0ff */
[----:B------:R-:W-:Y:S02]  /*be20*/  SHF.R.U64 R14, R14, 0x3, RZ ;  /* 0x000000030e0e7819 */ /* 0x000fe400000012ff */
[----:B------:R-:W-:Y:S02]  /*be30*/  IADD3 R157, P0, R12, 0x40, RZ ;  /* 0x000000400c9d7810 */ /* 0x000fe40007f1e0ff */
[----:B------:R-:W-:Y:S01]  /*be40*/  LOP3.LUT R14, R14, R15, RZ, 0x3c, !PT ;  /* 0x0000000f0e0e7212 */ /* 0x000fe200078e3cff */
[----:B------:R-:W-:Y:S01]  /*be50*/  IMAD.X R15, RZ, RZ, R13, P1 ;  /* 0x000000ffff0f7224 */ /* 0x000fe200008e060d */
[C---:B------:R-:W-:Y:S02]  /*be60*/  IADD3 R159, P4, R12.reuse, 0x60, RZ ;  /* 0x000000600c9f7810 */ /* 0x040fe40007f9e0ff */
[C---:B------:R-:W-:Y:S02]  /*be70*/  IADD3 R161, P3, R12.reuse, 0x4000, RZ ;  /* 0x000040000ca17810 */ /* 0x040fe40007f7e0ff */
[----:B------:R-:W-:-:S02]  /*be80*/  IADD3 R163, P6, R12, 0x4020, RZ ;  /* 0x000040200ca37810 */ /* 0x000fc40007fde0ff */
[C---:B------:R-:W-:Y:S02]  /*be90*/  IADD3 R165, P5, R12.reuse, 0x4040, RZ ;  /* 0x000040400ca57810 */ /* 0x040fe40007fbe0ff */
[C---:B------:R-:W-:Y:S02]  /*bea0*/  IADD3 R167, P2, R12.reuse, 0x4060, RZ ;  /* 0x000040600ca77810 */ /* 0x040fe40007f5e0ff */
[C---:B------:R-:W-:Y:S02]  /*beb0*/  IADD3 R169, P1, R12.reuse, 0x8000, RZ ;  /* 0x000080000ca97810 */ /* 0x040fe40007f3e0ff */
[----:B------:R-:W-:Y:S02]  /*bec0*/  LOP3.LUT R5, R12, 0x380, RZ, 0xc0, !PT ;  /* 0x000003800c057812 */ /* 0x000fe400078ec0ff */
[----:B------:R-:W-:Y:S02]  /*bed0*/  LOP3.LUT R156, R157, 0x380, RZ, 0xc0, !PT ;  /* 0x000003809d9c7812 */ /* 0x000fe400078ec0ff */
[----:B------:R-:W-:-:S02]  /*bee0*/  LOP3.LUT R158, R159, 0x380, RZ, 0xc0, !PT ;  /* 0x000003809f9e7812 */ /* 0x000fc400078ec0ff */
[----:B------:R-:W-:Y:S02]  /*bef0*/  LOP3.LUT R160, R161, 0x380, RZ, 0xc0, !PT ;  /* 0x00000380a1a07812 */ /* 0x000fe400078ec0ff */
[----:B------:R-:W-:Y:S02]  /*bf00*/  LOP3.LUT R162, R163, 0x380, RZ, 0xc0, !PT ;  /* 0x00000380a3a27812 */ /* 0x000fe400078ec0ff */
[----:B------:R-:W-:Y:S02]  /*bf10*/  LOP3.LUT R164, R165, 0x380, RZ, 0xc0, !PT ;  /* 0x00000380a5a47812 */ /* 0x000fe400078ec0ff */
[----:B------:R-:W-:Y:S02]  /*bf20*/  LOP3.LUT R166, R167, 0x380, RZ, 0xc0, !PT ;  /* 0x00000380a7a67812 */ /* 0x000fe400078ec0ff */
[----:B------:R-:W-:Y:S02]  /*bf30*/  LOP3.LUT R168, R169, 0x380, RZ, 0xc0, !PT ;  /* 0x00000380a9a87812 */ /* 0x000fe400078ec0ff */
[----:B------:R-:W-:-:S02]  /*bf40*/  SHF.R.U64 R5, R5, 0x3, RZ ;  /* 0x0000000305057819 */ /* 0x000fc400000012ff */
[----:B------:R-:W-:Y:S02]  /*bf50*/  SHF.R.U64 R156, R156, 0x3, RZ ;  /* 0x000000039c9c7819 */ /* 0x000fe400000012ff */
[----:B------:R-:W-:Y:S02]  /*bf60*/  SHF.R.U64 R158, R158, 0x3, RZ ;  /* 0x000000039e9e7819 */ /* 0x000fe400000012ff */
[----:B------:R-:W-:Y:S02]  /*bf70*/  SHF.R.U64 R160, R160, 0x3, RZ ;  /* 0x00000003a0a07819 */ /* 0x000fe400000012ff */
[----:B------:R-:W-:Y:S02]  /*bf80*/  SHF.R.U64 R162, R162, 0x3, RZ ;  /* 0x00000003a2a27819 */ /* 0x000fe400000012ff */
[----:B------:R-:W-:Y:S02]  /*bf90*/  SHF.R.U64 R164, R164, 0x3, RZ ;  /* 0x00000003a4a47819 */ /* 0x000fe400000012ff */
[----:B------:R-:W-:-:S02]  /*bfa0*/  SHF.R.U64 R166, R166, 0x3, RZ ;  /* 0x00000003a6a67819 */ /* 0x000fc400000012ff */
[----:B------:R-:W-:Y:S02]  /*bfb0*/  SHF.R.U64 R168, R168, 0x3, RZ ;  /* 0x00000003a8a87819 */ /* 0x000fe400000012ff */
[----:B------:R-:W-:Y:S01]  /*bfc0*/  LOP3.LUT R4, R5, R12, RZ, 0x3c, !PT ;  /* 0x0000000c05047212 */ /* 0x000fe200078e3cff */
[--C-:B------:R-:W-:Y:S01]  /*bfd0*/  IMAD.MOV.U32 R5, RZ, RZ, R13.reuse ;  /* 0x000000ffff057224 */ /* 0x100fe200078e000d */
[----:B------:R-:W-:Y:S01]  /*bfe0*/  LOP3.LUT R156, R156, R157, RZ, 0x3c, !PT ;  /* 0x0000009d9c9c7212 */ /* 0x000fe200078e3cff */
[--C-:B------:R-:W-:Y:S01]  /*bff0*/  IMAD.X R157, RZ, RZ, R13.reuse, P0 ;  /* 0x000000ffff9d7224 */ /* 0x100fe200000e060d */
        /* <DEDUP_REMOVED lines=11> */
[----:B------:R-:W-:Y:S01]  /*c0b0*/  IMAD.X R169, RZ, RZ, R13, P1 ;  /* 0x000000ffffa97224 */ /* 0x000fe200008e060d */
[----:B------:R-:W-:-:S02]  /*c0c0*/  IADD3 R171, P0, R12, 0x8020, RZ ;  /* 0x000080200cab7810 */ /* 0x000fc40007f1e0ff */
[C---:B------:R-:W-:Y:S02]  /*c0d0*/  IADD3 R173, P4, R12.reuse, 0x8040, RZ ;  /* 0x000080400cad7810 */ /* 0x040fe40007f9e0ff */
[C---:B------:R-:W-:Y:S02]  /*c0e0*/  IADD3 R9, P3, R12.reuse, 0x8060, RZ ;  /* 0x000080600c097810 */ /* 0x040fe40007f7e0ff */
[C---:B------:R-:W-:Y:S02]  /*c0f0*/  IADD3 R11, P6, R12.reuse, 0xc000, RZ ;  /* 0x0000c0000c0b7810 */ /* 0x040fe40007fde0ff */
[C---:B------:R-:W-:Y:S02]  /*c100*/  IADD3 R153, P5, R12.reuse, 0xc020, RZ ;  /* 0x0000c0200c997810 */ /* 0x040fe40007fbe0ff */
[C---:B------:R-:W-:Y:S02]  /*c110*/  IADD3 R155, P2, R12.reuse, 0xc040, RZ ;  /* 0x0000c0400c9b7810 */ /* 0x040fe40007f5e0ff */
[----:B------:R-:W-:-:S02]  /*c120*/  IADD3 R21, P1, R12, 0xc060, RZ ;  /* 0x0000c0600c157810 */ /* 0x000fc40007f3e0ff */
[----:B------:R-:W-:Y:S02]  /*c130*/  MOV R3, R4 ;  /* 0x0000000400037202 */ /* 0x000fe40000000f00 */
[----:B------:R-:W-:Y:S02]  /*c140*/  F2FP.F16.F32.PACK_AB R4, R25, R24 ;  /* 0x000000181904723e */ /* 0x000fe400000000ff */
[----:B------:R-:W-:Y:S02]  /*c150*/  F2FP.F16.F32.PACK_AB R5, R27, R26 ;  /* 0x0000001a1b05723e */ /* 0x000fe400000000ff */
[----:B------:R-:W-:Y:S02]  /*c160*/  LOP3.LUT R170, R171, 0x380, RZ, 0xc0, !PT ;  /* 0x00000380abaa7812 */ /* 0x000fe400078ec0ff */
[----:B------:R-:W-:Y:S02]  /*c170*/  LOP3.LUT R172, R173, 0x380, RZ, 0xc0, !PT ;  /* 0x00000380adac7812 */ /* 0x000fe400078ec0ff */
[----:B------:R-:W-:-:S02]  /*c180*/  LOP3.LUT R8, R9, 0x380, RZ, 0xc0, !PT ;  /* 0x0000038009087812 */ /* 0x000fc400078ec0ff */
[----:B------:R-:W-:Y:S02]  /*c190*/  LOP3.LUT R10, R11, 0x380, RZ, 0xc0, !PT ;  /* 0x000003800b0a7812 */ /* 0x000fe400078ec0ff */
[----:B------:R-:W-:Y:S02]  /*c1a0*/  LOP3.LUT R152, R153, 0x380, RZ, 0xc0, !PT ;  /* 0x0000038099987812 */ /* 0x000fe400078ec0ff */
[----:B------:R-:W-:Y:S02]  /*c1b0*/  LOP3.LUT R154, R155, 0x380, RZ, 0xc0, !PT ;  /* 0x000003809b9a7812 */ /* 0x000fe400078ec0ff */
[----:B------:R-:W-:Y:S01]  /*c1c0*/  LOP3.LUT R20, R21, 0x380, RZ, 0xc0, !PT ;  /* 0x0000038015147812 */ /* 0x000fe200078ec0ff */
[----:B------:R0:W-:Y:S01]  /*c1d0*/  STSM.16.M88.4 [R3], R4 ;  /* 0x0000000403007844 */ /* 0x0001e20000000200 */
[----:B------:R-:W-:Y:S02]  /*c1e0*/  SHF.R.U64 R170, R170, 0x3, RZ ;  /* 0x00000003aaaa7819 */ /* 0x000fe400000012ff */
[----:B------:R-:W-:-:S02]  /*c1f0*/  SHF.R.U64 R172, R172, 0x3, RZ ;  /* 0x00000003acac7819 */ /* 0x000fc400000012ff */
[----:B------:R-:W-:Y:S02]  /*c200*/  SHF.R.U64 R8, R8, 0x3, RZ ;  /* 0x0000000308087819 */ /* 0x000fe400000012ff */
[----:B------:R-:W-:Y:S02]  /*c210*/  SHF.R.U64 R10, R10, 0x3, RZ ;  /* 0x000000030a0a7819 */ /* 0x000fe400000012ff */
[----:B------:R-:W-:Y:S02]  /*c220*/  SHF.R.U64 R152, R152, 0x3, RZ ;  /* 0x0000000398987819 */ /* 0x000fe400000012ff */
[----:B------:R-:W-:Y:S02]  /*c230*/  SHF.R.U64 R154, R154, 0x3, RZ ;  /* 0x000000039a9a7819 */ /* 0x000fe400000012ff */
[----:B------:R-:W-:Y:S02]  /*c240*/  SHF.R.U64 R20, R20, 0x3, RZ ;  /* 0x0000000314147819 */ /* 0x000fe400000012ff */
[----:B------:R-:W-:-:S02]  /*c250*/  MOV R14, R14 ;  /* 0x0000000e000e7202 */ /* 0x000fc40000000f00 */
[----:B0-----:R-:W-:Y:S02]  /*c260*/  F2FP.F16.F32.PACK_AB R4, R33, R32 ;  /* 0x000000202104723e */ /* 0x001fe400000000ff */
[----:B------:R-:W-:Y:S02]  /*c270*/  F2FP.F16.F32.PACK_AB R5, R35, R34 ;  /* 0x000000222305723e */ /* 0x000fe400000000ff */
[----:B------:R-:W-:Y:S02]  /*c280*/  F2FP.F16.F32.PACK_AB R6, R37, R36 ;  /* 0x000000242506723e */ /* 0x000fe400000000ff */
[----:B------:R-:W-:Y:S02]  /*c290*/  F2FP.F16.F32.PACK_AB R7, R39, R38 ;  /* 0x000000262707723e */ /* 0x000fe400000000ff */
        /* <DEDUP_REMOVED lines=14> */
[----:B------:R0:W-:Y:S01]  /*c380*/  STSM.16.M88.4 [R14], R4 ;  /* 0x000000040e007844 */ /* 0x0001e20000000200 */
[----:B------:R-:W-:-:S02]  /*c390*/  MOV R156, R156 ;  /* 0x0000009c009c7202 */ /* 0x000fc40000000f00 */
[----:B------:R-:W-:Y:S02]  /*c3a0*/  F2FP.F16.F32.PACK_AB R12, R41, R40 ;  /* 0x00000028290c723e */ /* 0x000fe400000000ff */
[----:B------:R-:W-:Y:S02]  /*c3b0*/  F2FP.F16.F32.PACK_AB R13, R43, R42 ;  /* 0x0000002a2b0d723e */ /* 0x000fe400000000ff */
[----:B------:R-:W-:Y:S02]  /*c3c0*/  F2FP.F16.F32.PACK_AB R15, R47, R46 ;  /* 0x0000002e2f0f723e */ /* 0x000fe400000000ff */
[----:B------:R-:W-:Y:S02]  /*c3d0*/  MOV R158, R158 ;  /* 0x0000009e009e7202 */ /* 0x000fe40000000f00 */
[----:B------:R-:W-:Y:S02]  /*c3e0*/  MOV R161, R160 ;  /* 0x000000a000a17202 */ /* 0x000fe40000000f00 */
[----:B0-----:R-:W-:-:S02]  /*c3f0*/  F2FP.F16.F32.PACK_AB R14, R45, R44 ;  /* 0x0000002c2d0e723e */ /* 0x001fc400000000ff */
[----:B------:R-:W-:Y:S02]  /*c400*/  F2FP.F16.F32.PACK_AB R4, R49, R48 ;  /* 0x000000303104723e */ /* 0x000fe400000000ff */
[----:B------:R-:W-:Y:S02]  /*c410*/  F2FP.F16.F32.PACK_AB R5, R51, R50 ;  /* 0x000000323305723e */ /* 0x000fe400000000ff */
[----:B------:R-:W-:Y:S02]  /*c420*/  F2FP.F16.F32.PACK_AB R6, R53, R52 ;  /* 0x000000343506723e */ /* 0x000fe400000000ff */
[----:B------:R-:W-:Y:S01]  /*c430*/  F2FP.F16.F32.PACK_AB R7, R55, R54 ;  /* 0x000000363707723e */ /* 0x000fe200000000ff */
[----:B------:R0:W-:Y:S01]  /*c440*/  STSM.16.M88.4 [R156], R12 ;  /* 0x0000000c9c007844 */ /* 0x0001e20000000200 */
[----:B------:R-:W-:Y:S02]  /*c450*/  MOV R160, R8 ;  /* 0x0000000800a07202 */ /* 0x000fe40000000f00 */
[----:B------:R-:W-:-:S02]  /*c460*/  MOV R3, R10 ;  /* 0x0000000a00037202 */ /* 0x000fc40000000f00 */
[----:B------:R-:W-:Y:S02]  /*c470*/  F2FP.F16.F32.PACK_AB R8, R57, R56 ;  /* 0x000000383908723e */ /* 0x000fe400000000ff */
[----:B------:R-:W-:Y:S02]  /*c480*/  F2FP.F16.F32.PACK_AB R9, R59, R58 ;  /* 0x0000003a3b09723e */ /* 0x000fe400000000ff */
[----:B------:R-:W-:Y:S02]  /*c490*/  F2FP.F16.F32.PACK_AB R10, R61, R60 ;  /* 0x0000003c3d0a723e */ /* 0x000fe400000000ff */
[----:B------:R-:W-:Y:S02]  /*c4a0*/  F2FP.F16.F32.PACK_AB R11, R63, R62 ;  /* 0x0000003e3f0b723e */ /* 0x000fe400000000ff */
[----:B------:R-:W-:Y:S01]  /*c4b0*/  MOV R162, R162 ;  /* 0x000000a200a27202 */ /* 0x000fe20000000f00 */
[----:B------:R1:W-:Y:S01]  /*c4c0*/  STSM.16.M88.4 [R158], R4 ;  /* 0x000000049e007844 */ /* 0x0003e20000000200 */
[----:B------:R-:W-:-:S02]  /*c4d0*/  MOV R18, R152 ;  /* 0x0000009800127202 */ /* 0x000fc40000000f00 */
[----:B0-----:R-:W-:Y:S02]  /*c4e0*/  F2FP.F16.F32.PACK_AB R12, R65, R64 ;  /* 0x00000040410c723e */ /* 0x001fe400000000ff */
[----:B------:R-:W-:Y:S02]  /*c4f0*/  F2FP.F16.F32.PACK_AB R13, R67, R66 ;  /* 0x00000042430d723e */ /* 0x000fe400000000ff */
[----:B------:R-:W-:Y:S02]  /*c500*/  F2FP.F16.F32.PACK_AB R14, R69, R68 ;  /* 0x00000044450e723e */ /* 0x000fe400000000ff */
[----:B------:R-:W-:Y:S02]  /*c510*/  F2FP.F16.F32.PACK_AB R15, R71, R70 ;  /* 0x00000046470f723e */ /* 0x000fe400000000ff */
[----:B------:R-:W-:Y:S02]  /*c520*/  MOV R22, R154 ;  /* 0x0000009a00167202 */ /* 0x000fe40000000f00 */
[----:B------:R-:W-:-:S02]  /*c530*/  MOV R164, R164 ;  /* 0x000000a400a47202 */ /* 0x000fc40000000f00 */
[----:B------:R-:W-:Y:S02]  /*c540*/  F2FP.F16.F32.PACK_AB R152, R73, R72 ;  /* 0x000000484998723e */ /* 0x000fe400000000ff */
[----:B------:R-:W-:Y:S02]  /*c550*/  F2FP.F16.F32.PACK_AB R153, R75, R74 ;  /* 0x0000004a4b99723e */ /* 0x000fe400000000ff */
[----:B------:R-:W-:Y:S02]  /*c560*/  F2FP.F16.F32.PACK_AB R154, R77, R76 ;  /* 0x0000004c4d9a723e */ /* 0x000fe400000000ff */
[----:B------:R-:W-:Y:S01]  /*c570*/  F2FP.F16.F32.PACK_AB R155, R79, R78 ;  /* 0x0000004e4f9b723e */ /* 0x000fe200000000ff */
[----:B------:R0:W-:Y:S01]  /*c580*/  STSM.16.M88.4 [R161], R8 ;  /* 0x00000008a1007844 */ /* 0x0001e20000000200 */
[----:B------:R-:W-:Y:S02]  /*c590*/  MOV R166, R166 ;  /* 0x000000a600a67202 */ /* 0x000fe40000000f00 */
[----:B------:R-:W-:-:S02]  /*c5a0*/  F2FP.F16.F32.PACK_AB R156, R81, R80 ;  /* 0x00000050519c723e */ /* 0x000fc400000000ff */
[----:B------:R-:W-:Y:S02]  /*c5b0*/  F2FP.F16.F32.PACK_AB R157, R83, R82 ;  /* 0x00000052539d723e */ /* 0x000fe400000000ff */
[----:B-1----:R-:W-:Y:S02]  /*c5c0*/  F2FP.F16.F32.PACK_AB R158, R85, R84 ;  /* 0x00000054559e723e */ /* 0x002fe400000000ff */
[----:B------:R-:W-:Y:S01]  /*c5d0*/  F2FP.F16.F32.PACK_AB R159, R87, R86 ;  /* 0x00000056579f723e */ /* 0x000fe200000000ff */
[----:B------:R1:W-:Y:S01]  /*c5e0*/  STSM.16.M88.4 [R162], R12 ;  /* 0x0000000ca2007844 */ /* 0x0003e20000000200 */
[----:B------:R-:W-:Y:S02]  /*c5f0*/  MOV R168, R168 ;  /* 0x000000a800a87202 */ /* 0x000fe40000000f00 */
[----:B------:R-:W-:Y:S02]  /*c600*/  F2FP.F16.F32.PACK_AB R4, R89, R88 ;  /* 0x000000585904723e */ /* 0x000fe400000000ff */
[----:B------:R-:W-:-:S02]  /*c610*/  F2FP.F16.F32.PACK_AB R5, R91, R90 ;  /* 0x0000005a5b05723e */ /* 0x000fc400000000ff */
[----:B------:R-:W-:Y:S02]  /*c620*/  F2FP.F16.F32.PACK_AB R6, R93, R92 ;  /* 0x0000005c5d06723e */ /* 0x000fe400000000ff */
[----:B------:R-:W-:Y:S02]  /*c630*/  F2FP.F16.F32.PACK_AB R7, R95, R94 ;  /* 0x0000005e5f07723e */ /* 0x000fe400000000ff */
[----:B------:R-:W-:Y:S02]  /*c640*/  MOV R170, R170 ;  /* 0x000000aa00aa7202 */ /* 0x000fe40000000f00 */
[----:B0-----:R-:W-:Y:S02]  /*c650*/  F2FP.F16.F32.PACK_AB R8, R97, R96 ;  /* 0x000000606108723e */ /* 0x001fe400000000ff */
[----:B------:R-:W-:Y:S02]  /*c660*/  F2FP.F16.F32.PACK_AB R9, R99, R98 ;  /* 0x000000626309723e */ /* 0x000fe400000000ff */
[----:B------:R-:W-:-:S02]  /*c670*/  F2FP.F16.F32.PACK_AB R10, R101, R100 ;  /* 0x00000064650a723e */ /* 0x000fc400000000ff */
[----:B------:R-:W-:Y:S01]  /*c680*/  F2FP.F16.F32.PACK_AB R11, R103, R102 ;  /* 0x00000066670b723e */ /* 0x000fe200000000ff */
[----:B------:R0:W-:Y:S01]  /*c690*/  STSM.16.M88.4 [R164], R152 ;  /* 0x00000098a4007844 */ /* 0x0001e20000000200 */
[----:B------:R-:W-:Y:S02]  /*c6a0*/  MOV R172, R172 ;  /* 0x000000ac00ac7202 */ /* 0x000fe40000000f00 */
[----:B-1----:R-:W-:Y:S02]  /*c6b0*/  F2FP.F16.F32.PACK_AB R12, R105, R104 ;  /* 0x00000068690c723e */ /* 0x002fe400000000ff */
[----:B------:R-:W-:Y:S02]  /*c6c0*/  F2FP.F16.F32.PACK_AB R13, R107, R106 ;  /* 0x0000006a6b0d723e */ /* 0x000fe400000000ff */
[----:B------:R-:W-:Y:S02]  /*c6d0*/  F2FP.F16.F32.PACK_AB R14, R109, R108 ;  /* 0x0000006c6d0e723e */ /* 0x000fe400000000ff */
[----:B------:R-:W-:Y:S01]  /*c6e0*/  F2FP.F16.F32.PACK_AB R15, R111, R110 ;  /* 0x0000006e6f0f723e */ /* 0x000fe200000000ff */
[----:B------:R1:W-:Y:S01]  /*c6f0*/  STSM.16.M88.4 [R166], R156 ;  /* 0x0000009ca6007844 */ /* 0x0003e20000000200 */
[----:B------:R-:W-:-:S03]  /*c700*/  MOV R161, R20 ;  /* 0x0000001400a17202 */ /* 0x000fc60000000f00 */
[----:B------:R2:W-:Y:S01]  /*c710*/  STSM.16.M88.4 [R168], R4 ;  /* 0x00000004a8007844 */ /* 0x0005e20000000200 */
[----:B0-----:R-:W-:Y:S02]  /*c720*/  F2FP.F16.F32.PACK_AB R152, R113, R112 ;  /* 0x000000707198723e */ /* 0x001fe400000000ff */
[----:B------:R-:W-:Y:S02]  /*c730*/  F2FP.F16.F32.PACK_AB R153, R115, R114 ;  /* 0x000000727399723e */ /* 0x000fe400000000ff */
[----:B------:R-:W-:Y:S02]  /*c740*/  F2FP.F16.F32.PACK_AB R154, R117, R116 ;  /* 0x00000074759a723e */ /* 0x000fe400000000ff */
[----:B------:R-:W-:Y:S01]  /*c750*/  F2FP.F16.F32.PACK_AB R155, R119, R118 ;  /* 0x00000076779b723e */ /* 0x000fe200000000ff */
[----:B------:R0:W-:Y:S01]  /*c760*/  STSM.16.M88.4 [R170], R8 ;  /* 0x00000008aa007844 */ /* 0x0001e20000000200 */
[----:B-1----:R-:W-:Y:S02]  /*c770*/  F2FP.F16.F32.PACK_AB R156, R121, R120 ;  /* 0x00000078799c723e */ /* 0x002fe400000000ff */
[----:B------:R-:W-:-:S02]  /*c780*/  F2FP.F16.F32.PACK_AB R157, R123, R122 ;  /* 0x0000007a7b9d723e */ /* 0x000fc400000000ff */
[----:B------:R-:W-:Y:S02]  /*c790*/  F2FP.F16.F32.PACK_AB R158, R125, R124 ;  /* 0x0000007c7d9e723e */ /* 0x000fe400000000ff */
[----:B------:R-:W-:Y:S01]  /*c7a0*/  F2FP.F16.F32.PACK_AB R159, R127, R126 ;  /* 0x0000007e7f9f723e */ /* 0x000fe200000000ff */
[----:B------:R1:W-:Y:S01]  /*c7b0*/  STSM.16.M88.4 [R172], R12 ;  /* 0x0000000cac007844 */ /* 0x0003e20000000200 */
[----:B--2---:R-:W-:Y:S02]  /*c7c0*/  F2FP.F16.F32.PACK_AB R4, R129, R128 ;  /* 0x000000808104723e */ /* 0x004fe400000000ff */
[----:B------:R-:W-:Y:S02]  /*c7d0*/  F2FP.F16.F32.PACK_AB R5, R131, R130 ;  /* 0x000000828305723e */ /* 0x000fe400000000ff */
[----:B------:R-:W-:Y:S02]  /*c7e0*/  F2FP.F16.F32.PACK_AB R6, R133, R132 ;  /* 0x000000848506723e */ /* 0x000fe400000000ff */
[----:B------:R-:W-:-:S02]  /*c7f0*/  F2FP.F16.F32.PACK_AB R7, R135, R134 ;  /* 0x000000868707723e */ /* 0x000fc400000000ff */
        /* <DEDUP_REMOVED lines=9> */
[----:B------:R-:W-:Y:S04]  /*c890*/  STSM.16.M88.4 [R3], R156 ;  /* 0x0000009c03007844 */ /* 0x000fe80000000200 */
[----:B------:R1:W-:Y:S04]  /*c8a0*/  STSM.16.M88.4 [R18], R4 ;  /* 0x0000000412007844 */ /* 0x0003e80000000200 */
[----:B------:R2:W-:Y:S04]  /*c8b0*/  STSM.16.M88.4 [R22], R8 ;  /* 0x0000000816007844 */ /* 0x0005e80000000200 */
[----:B------:R3:W-:Y:S01]  /*c8c0*/  STSM.16.M88.4 [R161], R12 ;  /* 0x0000000ca1007844 */ /* 0x0007e20000000200 */
[----:B------:R-:W-:Y:S01]  /*c8d0*/  USHF.L.U32 UR4, UR19, 0x2, URZ ;  /* 0x0000000213047899 */ /* 0x000fe2000800063f */
[----:B------:R-:W-:Y:S01]  /*c8e0*/  BAR.SYNC.DEFER_BLOCKING 0x1, 0x100 ;  /* 0x0044000000007b1d */ /* 0x000fe20000010000 */
[----:B------:R-:W-:Y:S01]  /*c8f0*/  ISETP.NE.U32.AND P0, PT, RZ, UR14, PT ;  /* 0x0000000eff007c0c */ /* 0x000fe2000bf05070 */
[----:B------:R-:W-:-:S02]  /*c900*/  USHF.L.U64.HI UR16, UR19, 0x2, UR17 ;  /* 0x0000000213107899 */ /* 0x000fc40008010211 */
[----:B------:R-:W-:Y:S01]  /*c910*/  UIADD3 UR9, UP0, UR4, UR14, URZ ;  /* 0x0000000e04097290 */ /* 0x000fe2000ff1e03f */
[----:B------:R-:W-:-:S03]  /*c920*/  ISETP.NE.AND.EX P0, PT, RZ, UR15, PT, P0 ;  /* 0x0000000fff007c0c */ /* 0x000fc6000bf05300 */
[----:B------:R-:W-:Y:S02]  /*c930*/  UIADD3.X UR12, UR16, UR15, URZ, UP0, !UPT ;  /* 0x0000000f100c7290 */ /* 0x000fe400087fe43f */
[----:B------:R-:W-:-:S04]  /*c940*/  IMAD.U32 R20, RZ, RZ, UR9 ;  /* 0x00000009ff147e24 */ /* 0x000fc8000f8e00ff */
[----:B------:R-:W-:Y:S01]  /*c950*/  IMAD.U32 R21, RZ, RZ, UR12 ;  /* 0x0000000cff157e24 */ /* 0x000fe2000f8e00ff */
[----:B------:R-:W-:-:S04]  /*c960*/  ULDC.64 UR12, c[0x0][0xc08] ;  /* 0x00030200000c7ab9 */ /* 0x000fc80000000a00 */
[----:B0-----:R-:W4:Y:S01]  /*c970*/  @P0 LDG.E R152, desc[UR26][R20.64] ;  /* 0x0000001a14980981 */ /* 0x001f22000c1e1900 */
[----:B------:R-:W-:-:S04]  /*c980*/  UISETP.NE.U32.AND UP0, UPT, UR12, URZ, UPT ;  /* 0x0000003f0c00728c */ /* 0x000fc8000bf05070 */
[----:B------:R-:W-:-:S06]  /*c990*/  UISETP.NE.AND.EX UP0, UPT, UR13, URZ, UPT, UP0 ;  /* 0x0000003f0d00728c */ /* 0x000fcc000bf05300 */
[----:B------:R-:W-:-:S05]  /*c9a0*/  PLOP3.LUT P4, PT, PT, PT, UP0, 0x80, 0x0 ;  /* 0x000000000000781c */ /* 0x000fca0003f8f008 */
[----:B------:R-:W-:-:S03]  /*c9b0*/  @UP0 UIADD3 UR12, UP1, UR4, UR12, URZ ;  /* 0x0000000c040c0290 */ /* 0x000fc6000ff3e03f */
[----:B------:R-:W-:Y:S01]  /*c9c0*/  ULDC UR4, c[0x0][0xad4] ;  /* 0x0002b50000047ab9 */ /* 0x000fe20000000800 */
[----:B------:R-:W-:Y:S02]  /*c9d0*/  @UP0 UIADD3.X UR13, UR16, UR13, URZ, UP1, !UPT ;  /* 0x0000000d100d0290 */ /* 0x000fe40008ffe43f */
[----:B-1----:R-:W-:-:S04]  /*c9e0*/  IMAD.U32 R4, RZ, RZ, UR12 ;  /* 0x0000000cff047e24 */ /* 0x002fc8000f8e00ff */
[----:B------:R-:W-:-:S05]  /*c9f0*/  IMAD.U32 R5, RZ, RZ, UR13 ;  /* 0x0000000dff057e24 */ /* 0x000fca000f8e00ff */
[----:B------:R0:W5:Y:S01]  /*ca00*/  @P4 LDG.E R3, desc[UR26][R4.64] ;  /* 0x0000001a04034981 */ /* 0x000162000c1e1900 */
[----:B------:R-:W-:Y:S02]  /*ca10*/  UISETP.NE.AND UP0, UPT, UR22, URZ, UPT ;  /* 0x0000003f1600728c */ /* 0x000fe4000bf05270 */
[----:B------:R-:W-:Y:S02]  /*ca20*/  UISETP.NE.AND UP1, UPT, UR20, 0x1, UPT ;  /* 0x000000011400788c */ /* 0x000fe4000bf25270 */
[----:B------:R-:W-:Y:S01]  /*ca30*/  USEL UR4, UR22, UR4, UP0 ;  /* 0x0000000416047287 */ /* 0x000fe20008000000 */
[----:B------:R-:W-:-:S03]  /*ca40*/  UMOV UR23, 0x9b8 ;  /* 0x000009b800177882 */ /* 0x000fc60000000000 */
[----:B------:R-:W-:Y:S01]  /*ca50*/  UISETP.GT.AND UP2, UPT, UR4, 0x1, UPT ;  /* 0x000000010400788c */ /* 0x000fe2000bf44270 */
[----:B------:R-:W-:Y:S01]  /*ca60*/  PLOP3.LUT P1, PT, PT, PT, UP1, 0x80, 0x0 ;  /* 0x000000000000781c */ /* 0x000fe20003f2f018 */
[----:B------:R-:W-:Y:S02]  /*ca70*/  UISETP.NE.U32.AND UP0, UPT, UR14, URZ, UPT ;  /* 0x0000003f0e00728c */ /* 0x000fe4000bf05070 */
[----:B------:R-:W-:Y:S01]  /*ca80*/  USEL UR23, UR23, 0x978, UP2 ;  /* 0x0000097817177887 */ /* 0x000fe20009000000 */
[----:B--2---:R-:W-:Y:S01]  /*ca90*/  IMAD.U32 R8, RZ, RZ, UR18 ;  /* 0x00000012ff087e24 */ /* 0x004fe2000f8e00ff */
[----:B------:R-:W-:Y:S01]  /*caa0*/  UISETP.NE.AND.EX UP0, UPT, UR15, URZ, UPT, UP0 ;  /* 0x0000003f0f00728c */ /* 0x000fe2000bf05300 */
[----:B------:R-:W-:Y:S02]  /*cab0*/  UMOV UR4, URZ ;  /* 0x0000003f00047c82 */ /* 0x000fe40008000000 */
[----:B------:R-:W-:Y:S01]  /*cac0*/  IMAD R8, R8, 0x80, R175 ;  /* 0x0000008008087824 */ /* 0x000fe200078e02af */
[----:B------:R-:W-:Y:S01]  /*cad0*/  USEL UR9, UR19, URZ, !UP0 ;  /* 0x0000003f13097287 */ /* 0x000fe2000c000000 */
[----:B------:R-:W-:Y:S01]  /*cae0*/  @UP1 ULDC UR25, c[0x0][0xbec] ;  /* 0x0002fb0000191ab9 */ /* 0x000fe20000000800 */
[----:B------:R-:W-:-:S02]  /*caf0*/  USEL UR22, UR17, URZ, !UP0 ;  /* 0x0000003f11167287 */ /* 0x000fc4000c000000 */
[----:B0-----:R-:W-:Y:S01]  /*cb00*/  @P1 IMAD.HI.U32 R4, R8, UR25, RZ ;  /* 0x0000001908041c27 */ /* 0x001fe2000f8e00ff */
[----:B------:R-:W-:Y:S01]  /*cb10*/  USEL UR21, UR21, URZ, UP2 ;  /* 0x0000003f15157287 */ /* 0x000fe20009000000 */
[----:B------:R-:W-:Y:S01]  /*cb20*/  ULDC.64 UR16, c[0x0][UR23+0x220] ;  /* 0x0000880017107abb */ /* 0x000fe20008000a00 */
[----:B------:R-:W-:Y:S01]  /*cb30*/  ULDC.64 UR14, c[0x0][UR23+0x218] ;  /* 0x00008600170e7abb */ /* 0x000fe20008000a00 */
[----:B------:R-:W-:Y:S01]  /*cb40*/  ULDC.64 UR18, c[0x0][UR23+0x228] ;  /* 0x00008a0017127abb */ /* 0x000fe20008000a00 */
[----:B------:R-:W-:Y:S02]  /*cb50*/  UIMAD UR17, UR17, UR9, URZ ;  /* 0x00000009111172a4 */ /* 0x000fe4000f8e023f */
[----:B------:R-:W-:Y:S01]  /*cb60*/  UIMAD.WIDE.U32 UR12, UR14, UR24, URZ ;  /* 0x000000180e0c72a5 */ /* 0x000fe2000f8e003f */
[----:B------:R-:W-:Y:S01]  /*cb70*/  IMAD.MOV.U32 R5, RZ, RZ, R8 ;  /* 0x000000ffff057224 */ /* 0x000fe200078e0008 */
[----:B------:R-:W-:Y:S01]  /*cb80*/  @UP1 ULDC UR28, c[0x0][0xbf0] ;  /* 0x0002fc00001c1ab9 */ /* 0x000fe20000000800 */
[----:B------:R-:W-:-:S02]  /*cb90*/  UIMAD UR24, UR15, UR24, URZ ;  /* 0x000000180f1872a4 */ /* 0x000fc4000f8e023f */
[----:B------:R-:W-:Y:S01]  /*cba0*/  UIMAD.WIDE.U32 UR26, UR18, UR21, URZ ;  /* 0x00000015121a72a5 */ /* 0x000fe2000f8e003f */
[----:B------:R-:W-:Y:S01]  /*cbb0*/  @P1 SHF.R.U32.HI R5, RZ, UR28, R4 ;  /* 0x0000001cff051c19 */ /* 0x000fe20008011604 */
[----:B------:R-:W-:Y:S02]  /*cbc0*/  UIMAD.WIDE.U32 UR14, UR16, UR9, URZ ;  /* 0x00000009100e72a5 */ /* 0x000fe4000f8e003f */
[----:B------:R-:W-:Y:S02]  /*cbd0*/  UIMAD UR18, UR19, UR21, URZ ;  /* 0x00000015131272a4 */ /* 0x000fe4000f8e023f */
[----:B------:R-:W-:Y:S01]  /*cbe0*/  UIMAD UR17, UR16, UR22, UR17 ;  /* 0x00000016101172a4 */ /* 0x000fe2000f8e0211 */
[----:B------:R-:W-:Y:S01]  /*cbf0*/  IMAD.U32 R4, RZ, RZ, UR26 ;  /* 0x0000001aff047e24 */ /* 0x000fe2000f8e00ff */
[----:B------:R-:W-:Y:S01]  /*cc00*/  UIADD3 UR18, UR27, UR18, URZ ;  /* 0x000000121b127290 */ /* 0x000fe2000fffe03f */
[----:B------:R-:W-:Y:S01]  /*cc10*/  IMAD.MOV R7, RZ, RZ, -R5 ;  /* 0x000000ffff077224 */ /* 0x000fe200078e0a05 */
[----:B------:R-:W-:-:S02]  /*cc20*/  UIADD3 UR24, UR13, UR24, URZ ;  /* 0x000000180d187290 */ /* 0x000fc4000fffe03f */
[----:B------:R-:W-:Y:S01]  /*cc30*/  UIADD3 UR17, UR15, UR17, URZ ;  /* 0x000000110f117290 */ /* 0x000fe2000fffe03f */
[----:B------:R-:W-:Y:S02]  /*cc40*/  IMAD R7, R7, UR20, R8 ;  /* 0x0000001407077c24 */ /* 0x000fe4000f8e0208 */
[----:B------:R-:W-:-:S03]  /*cc50*/  IMAD.U32 R10, RZ, RZ, UR18 ;  /* 0x00000012ff0a7e24 */ /* 0x000fc6000f8e00ff */
[----:B------:R-:W-:Y:S02]  /*cc60*/  SHF.R.S32.HI R6, RZ, 0x1f, R7 ;  /* 0x0000001fff067819 */ /* 0x000fe40000011407 */
[----:B----4-:R-:W-:-:S13]  /*cc70*/  @P0 R2UR UR4, R152 ;  /* 0x00000000980402ca */ /* 0x010fda00000e0000 */
[----:B------:R-:W-:Y:S02]  /*cc80*/  UIADD3 UR12, UP0, UP3, UR14, UR12, UR4 ;  /* 0x0000000c0e0c7290 */ /* 0x000fe4000fb1e004 */
[----:B------:R-:W-:-:S04]  /*cc90*/  USHF.R.S32.HI UR16, URZ, 0x1f, UR4 ;  /* 0x0000001f3f107899 */ /* 0x000fc80008011404 */
[----:B------:R-:W-:Y:S01]  /*cca0*/  UIADD3.X UR14, UR17, UR24, UR16, UP0, UP3 ;  /* 0x00000018110e7290 */ /* 0x000fe200087e6410 */
[----:B------:R-:W-:Y:S02]  /*ccb0*/  IADD3 R4, P2, P3, R5, UR12, R4 ;  /* 0x0000000c05047c10 */ /* 0x000fe4000fb5e004 */
[----:B------:R-:W-:Y:S01]  /*ccc0*/  SHF.R.S32.HI R5, RZ, 0x1f, R5 ;  /* 0x0000001fff057819 */ /* 0x000fe20000011405 */
[----:B------:R-:W-:Y:S02]  /*ccd0*/  ULDC.64 UR12, c[0x0][UR23+0x210] ;  /* 0x00008400170c7abb */ /* 0x000fe40008000a00 */
[----:B------:R-:W-:Y:S01]  /*cce0*/  IMAD R9, R7, UR13, RZ ;  /* 0x0000000d07097c24 */ /* 0x000fe2000f8e02ff */
[----:B------:R-:W-:Y:S01]  /*ccf0*/  IADD3.X R5, R5, UR14, R10, P2, P3 ;  /* 0x0000000e05057c10 */ /* 0x000fe200097e640a */
[----:B------:R-:W-:Y:S01]  /*cd00*/  ULDC.64 UR14, c[0x0][0xba8] ;  /* 0x0002ea00000e7ab9 */ /* 0x000fe20000000a00 */
[----:B------:R-:W-:Y:S01]  /*cd10*/  @!UP2 ULDC UR14, c[0x0][0xb50] ;  /* 0x0002d400000eaab9 */ /* 0x000fe20000000800 */
[----:B------:R-:W-:Y:S01]  /*cd20*/  IMAD R9, R6, UR12, R9 ;  /* 0x0000000c06097c24 */ /* 0x000fe2000f8e0209 */
[----:B------:R-:W-:Y:S01]  /*cd30*/  @!UP2 ULDC UR15, c[0x0][0xb54] ;  /* 0x0002d500000faab9 */ /* 0x000fe20000000800 */
[----:B------:R-:W-:-:S04]  /*cd40*/  IMAD.WIDE.U32 R4, R7, UR12, R4 ;  /* 0x0000000c07047c25 */ /* 0x000fc8000f8e0004 */
[----:B------:R-:W-:Y:S01]  /*cd50*/  IMAD.IADD R5, R5, 0x1, R9 ;  /* 0x0000000105057824 */ /* 0x000fe200078e0209 */
[C---:B------:R-:W-:Y:S01]  /*cd60*/  LEA R9, P2, R4.reuse, UR14, 0x2 ;  /* 0x0000000e04097c11 */ /* 0x040fe2000f8410ff */
[----:B------:R-:W-:Y:S01]  /*cd70*/  ULDC UR12, c[0x0][0xa88] ;  /* 0x0002a200000c7ab9 */ /* 0x000fe20000000800 */
[----:B-----5:R-:W-:Y:S02]  /*cd80*/  @P4 R2UR UR12, R3 ;  /* 0x00000000030c42ca */ /* 0x020fe400000e0000 */
[----:B------:R-:W-:Y:S01]  /*cd90*/  LEA.HI.X R11, R4, UR15, R5, 0x2, P2 ;  /* 0x0000000f040b7c11 */ /* 0x000fe200090f1405 */
[----:B---3--:R-:W-:-:S12]  /*cda0*/  @P4 BRA `(.L_x_210) ;  /* 0x00000000001c4947 */ /* 0x008fd80003800000 */
[----:B------:R-:W-:Y:S05]  /*cdb0*/  @!P0 BRA `(.L_x_210) ;  /* 0x0000000000188947 */ /* 0x000fea0003800000 */
[----:B------:R-:W-:Y:S02]  /*cdc0*/  ULDC.64 UR12, c[0x0][0x208] ;  /* 0x00008200000c7ab9 */ /* 0x000fe40000000a00 */
[----:B------:R-:W2:Y:S04]  /*cdd0*/  LDG.E R4, desc[UR12][R20.64] ;  /* 0x0000000c14047981 */ /* 0x000ea8000c1e1900 */
[----:B------:R-:W3:Y:S01]  /*cde0*/  LDG.E R3, desc[UR12][R20.64+0x4] ;  /* 0x0000040c14037981 */ /* 0x000ee2000c1e1900 */
[----:B--2---:R-:W-:Y:S02]  /*cdf0*/  R2UR UR13, R4 ;  /* 0x00000000040d72ca */ /* 0x004fe400000e0000 */
[----:B---3--:R-:W-:-:S13]  /*ce00*/  R2UR UR12, R3 ;  /* 0x00000000030c72ca */ /* 0x008fda00000e0000 */
[----:B------:R-:W-:-:S12]  /*ce10*/  UIADD3 UR12, -UR13, UR12, URZ ;  /* 0x0000000c0d0c7290 */ /* 0x000fd8000fffe13f */
.L_x_210:
[----:B------:R-:W2:Y:S04]  /*ce20*/  LDL R10, [R1+0x60] ;  /* 0x00006000010a7983 */ /* 0x000ea80000100800 */
[----:B------:R-:W3:Y:S01]  /*ce30*/  LDL R3, [R1+0x20] ;  /* 0x0000200001037983 */ /* 0x000ee20000100800 */
[----:B------:R-:W-:Y:S01]  /*ce40*/  R2UR UR13, R174 ;  /* 0x00000000ae0d72ca */ /* 0x000fe200000e0000 */
[----:B------:R-:W-:Y:S02]  /*ce50*/  UIMAD UR12, UR12, UR20, URZ ;  /* 0x000000140c0c72a4 */ /* 0x000fe4000f8e023f */
[----:B------:R-:W-:Y:S01]  /*ce60*/  SHFL.IDX PT, R4, R9, RZ, 0x1c1f ;  /* 0x001c1fff09047589 */ /* 0x000fe200000e0000 */
[----:B------:R-:W-:-:S03]  /*ce70*/  ULDC.64 UR14, c[0x0][0x208] ;  /* 0x00008200000e7ab9 */ /* 0x000fc60000000a00 */
[----:B------:R-:W0:Y:S04]  /*ce80*/  SHFL.IDX PT, R5, R11, RZ, 0x1c1f ;  /* 0x001c1fff0b057589 */ /* 0x000e2800000e0000 */
[----:B------:R-:W-:Y:S02]  /*ce90*/  SHFL.IDX PT, R6, R9, 0x1, 0x1c1f ;  /* 0x003c1f0009067f89 */ /* 0x000fe400000e0000 */
[----:B------:R-:W-:Y:S02]  /*cea0*/  IMAD.U32 R12, RZ, RZ, UR13 ;  /* 0x0000000dff0c7e24 */ /* 0x000fe4000f8e00ff */
[----:B------:R-:W1:Y:S02]  /*ceb0*/  SHFL.IDX PT, R7, R11, 0x1, 0x1c1f ;  /* 0x003c1f000b077f89 */ /* 0x000e6400000e0000 */
[----:B--2---:R-:W-:Y:S01]  /*cec0*/  IMAD R12, R12, 0x80, R10 ;  /* 0x000000800c0c7824 */ /* 0x004fe200078e020a */
[----:B---3--:R-:W-:-:S03]  /*ced0*/  LOP3.LUT P0, RZ, R3, 0x3, RZ, 0xc0, !PT ;  /* 0x0000000303ff7812 */ /* 0x008fc6000780c0ff */
[C---:B------:R-:W-:Y:S01]  /*cee0*/  VIADD R10, R12.reuse, 0x8 ;  /* 0x000000080c0a7836 */ /* 0x040fe20000000000 */
[----:B------:R-:W-:-:S04]  /*cef0*/  ISETP.GE.OR P2, PT, R12, UR12, P0 ;  /* 0x0000000c0c007c0c */ /* 0x000fc80008746670 */
[----:B------:R-:W-:-:S09]  /*cf00*/  ISETP.GE.OR P0, PT, R10, UR12, P0 ;  /* 0x0000000c0a007c0c */ /* 0x000fd20008706670 */
[----:B0-----:R0:W-:Y:S04]  /*cf10*/  @!P2 ST.E desc[UR14][R4.64], R2 ;  /* 0x000000020400a985 */ /* 0x0011e8000c10190e */
[----:B-1----:R0:W-:Y:S01]  /*cf20*/  @!P0 ST.E desc[UR14][R6.64], R0 ;  /* 0x0000000006008985 */ /* 0x0021e2000c10190e */
[----:B------:R-:W-:-:S13]  /*cf30*/  PLOP3.LUT P0, PT, PT, PT, UP2, 0x80, 0x0 ;  /* 0x000000000000781c */ /* 0x000fda0003f0f028 */
[----:B0-----:R-:W-:Y:S05]  /*cf40*/  @P0 BRA `(.L_x_211) ;  /* 0x0000001000300947 */ /* 0x001fea0003800000 */
[----:B------:R-:W0:Y:S01]  /*cf50*/  S2R R0, SR_TID.X ;  /* 0x0000000000007919 */ /* 0x000e220000002100 */
[----:B------:R-:W-:Y:S01]  /*cf60*/  ULDC.64 UR14, c[0x0][0x208] ;  /* 0x00008200000e7ab9 */ /* 0x000fe20000000a00 */
[----:B------:R-:W-:Y:S02]  /*cf70*/  R2UR UR18, R213 ;  /* 0x00000000d51272ca */ /* 0x000fe400000e0000 */
[----:B------:R-:W-:Y:S01]  /*cf80*/  R2UR UR17, R174 ;  /* 0x00000000ae1172ca */ /* 0x000fe200000e0000 */
[----:B0-----:R-:W-:-:S05]  /*cf90*/  VIADD R0, R0, 0xffffff80 ;  /* 0xffffff8000007836 */ /* 0x001fca0000000000 */
[----:B------:R-:W-:-:S04]  /*cfa0*/  SHF.R.S32.HI R3, RZ, 0x1f, R0 ;  /* 0x0000001fff037819 */ /* 0x000fc80000011400 */
[----:B------:R-:W-:-:S04]  /*cfb0*/  LEA.HI R3, R3, R0, RZ, 0x3 ;  /* 0x0000000003037211 */ /* 0x000fc800078f18ff */
[----:B------:R-:W-:Y:S02]  /*cfc0*/  LOP3.LUT R5, R3, 0xfffffff8, RZ, 0xc0, !PT ;  /* 0xfffffff803057812 */ /* 0x000fe400078ec0ff */
[----:B------:R-:W-:Y:S01]  /*cfd0*/  SHF.R.S32.HI R79, RZ, 0x3, R3 ;  /* 0x00000003ff4f7819 */ /* 0x000fe20000011403 */
[----:B------:R-:W-:Y:S02]  /*cfe0*/  IMAD.MOV.U32 R3, RZ, RZ, 0x2 ;  /* 0x00000002ff037424 */ /* 0x000fe400078e00ff */
[----:B------:R-:W-:-:S04]  /*cff0*/  IMAD.IADD R18, R0, 0x1, -R5 ;  /* 0x0000000100127824 */ /* 0x000fc800078e0a05 */
[----:B------:R-:W-:-:S04]  /*d000*/  IMAD.SHL.U32 R0, R18, 0x8, RZ ;  /* 0x0000000812007824 */ /* 0x000fc800078e00ff */
[----:B------:R-:W-:-:S04]  /*d010*/  IMAD R2, R79, 0x40, R0 ;  /* 0x000000404f027824 */ /* 0x000fc800078e0200 */
[----:B------:R-:W-:-:S03]  /*d020*/  IMAD.WIDE R2, R2, R3, UR10 ;  /* 0x0000000a02027e25 */ /* 0x000fc6000f8e0203 */
[C---:B------:R-:W-:Y:S02]  /*d030*/  IADD3 R9, P4, R2.reuse, 0x1000, RZ ;  /* 0x0000100002097810 */ /* 0x040fe40007f9e0ff */
[C---:B------:R-:W-:Y:S02]  /*d040*/  IADD3 R13, P3, R2.reuse, 0x2000, RZ ;  /* 0x00002000020d7810 */ /* 0x040fe40007f7e0ff */
[----:B------:R-:W-:Y:S02]  /*d050*/  IADD3 R25, P2, R2, 0x3000, RZ ;  /* 0x0000300002197810 */ /* 0x000fe40007f5e0ff */
[----:B------:R-:W-:Y:S02]  /*d060*/  LOP3.LUT R8, R9, 0x380, RZ, 0xc0, !PT ;  /* 0x0000038009087812 */ /* 0x000fe400078ec0ff */
[----:B------:R-:W-:Y:S02]  /*d070*/  LOP3.LUT R12, R13, 0x380, RZ, 0xc0, !PT ;  /* 0x000003800d0c7812 */ /* 0x000fe400078ec0ff */
[----:B------:R-:W-:-:S02]  /*d080*/  LOP3.LUT R24, R25, 0x380, RZ, 0xc0, !PT ;  /* 0x0000038019187812 */ /* 0x000fc400078ec0ff */
[----:B------:R-:W-:Y:S02]  /*d090*/  SHF.R.U64 R8, R8, 0x3, RZ ;  /* 0x0000000308087819 */ /* 0x000fe400000012ff */
[----:B------:R-:W-:Y:S02]  /*d0a0*/  SHF.R.U64 R12, R12, 0x3, RZ ;  /* 0x000000030c0c7819 */ /* 0x000fe400000012ff */
[----:B------:R-:W-:Y:S02]  /*d0b0*/  SHF.R.U64 R24, R24, 0x3, RZ ;  /* 0x0000000318187819 */ /* 0x000fe400000012ff */
[----:B------:R-:W-:Y:S01]  /*d0c0*/  LOP3.LUT R8, R8, R9, RZ, 0x3c, !PT ;  /* 0x0000000908087212 */ /* 0x000fe200078e3cff */
[--C-:B------:R-:W-:Y:S01]  /*d0d0*/  IMAD.X R9, RZ, RZ, R3.reuse, P4 ;  /* 0x000000ffff097224 */ /* 0x100fe200020e0603 */
[----:B------:R-:W-:Y:S01]  /*d0e0*/  LOP3.LUT R12, R12, R13, RZ, 0x3c, !PT ;  /* 0x0000000d0c0c7212 */ /* 0x000fe200078e3cff */
[--C-:B------:R-:W-:Y:S01]  /*d0f0*/  IMAD.X R13, RZ, RZ, R3.reuse, P3 ;  /* 0x000000ffff0d7224 */ /* 0x100fe200018e0603 */
[----:B------:R-:W-:Y:S01]  /*d100*/  LOP3.LUT R24, R24, R25, RZ, 0x3c, !PT ;  /* 0x0000001918187212 */ /* 0x000fe200078e3cff */
[----:B------:R-:W-:Y:S01]  /*d110*/  IMAD.X R25, RZ, RZ, R3, P2 ;  /* 0x000000ffff197224 */ /* 0x000fe200010e0603 */
[C---:B------:R-:W-:Y:S01]  /*d120*/  IADD3 R29, P0, R2.reuse, 0x4000, RZ ;  /* 0x00004000021d7810 */ /* 0x040fe20007f1e0ff */
[----:B------:R-:W5:Y:S01]  /*d130*/  LD.E.128 R8, desc[UR14][R8.64] ;  /* 0x0000000e08087980 */ /* 0x000f62000c101d00 */
[----:B------:R-:W-:-:S02]  /*d140*/  IADD3 R33, P6, R2, 0x5000, RZ ;  /* 0x0000500002217810 */ /* 0x000fc40007fde0ff */
[C---:B------:R-:W-:Y:S01]  /*d150*/  IADD3 R37, P5, R2.reuse, 0x6000, RZ ;  /* 0x0000600002257810 */ /* 0x040fe20007fbe0ff */
[----:B------:R-:W5:Y:S01]  /*d160*/  LD.E.128 R12, desc[UR14][R12.64] ;  /* 0x0000000e0c0c7980 */ /* 0x000f62000c101d00 */
[C---:B------:R-:W-:Y:S02]  /*d170*/  IADD3 R41, P4, R2.reuse, 0x7000, RZ ;  /* 0x0000700002297810 */ /* 0x040fe40007f9e0ff */
[C---:B------:R-:W-:Y:S01]  /*d180*/  IADD3 R45, P3, R2.reuse, 0x8000, RZ ;  /* 0x00008000022d7810 */ /* 0x040fe20007f7e0ff */
[----:B------:R-:W5:Y:S01]  /*d190*/  LD.E.128 R24, desc[UR14][R24.64] ;  /* 0x0000000e18187980 */ /* 0x000f62000c101d00 */
[----:B------:R-:W-:Y:S02]  /*d1a0*/  IADD3 R49, P2, R2, 0x9000, RZ ;  /* 0x0000900002317810 */ /* 0x000fe40007f5e0ff */
[----:B------:R-:W-:Y:S02]  /*d1b0*/  LOP3.LUT R28, R29, 0x380, RZ, 0xc0, !PT ;  /* 0x000003801d1c7812 */ /* 0x000fe400078ec0ff */
[----:B------:R-:W-:-:S02]  /*d1c0*/  LOP3.LUT R32, R33, 0x380, RZ, 0xc0, !PT ;  /* 0x0000038021207812 */ /* 0x000fc400078ec0ff */
[----:B------:R-:W-:Y:S02]  /*d1d0*/  LOP3.LUT R36, R37, 0x380, RZ, 0xc0, !PT ;  /* 0x0000038025247812 */ /* 0x000fe400078ec0ff */
[----:B------:R-:W-:Y:S02]  /*d1e0*/  LOP3.LUT R40, R41, 0x380, RZ, 0xc0, !PT ;  /* 0x0000038029287812 */ /* 0x000fe400078ec0ff */
[----:B------:R-:W-:Y:S02]  /*d1f0*/  LOP3.LUT R44, R45, 0x380, RZ, 0xc0, !PT ;  /* 0x000003802d2c7812 */ /* 0x000fe400078ec0ff */
[----:B------:R-:W-:Y:S02]  /*d200*/  LOP3.LUT R48, R49, 0x380, RZ, 0xc0, !PT ;  /* 0x0000038031307812 */ /* 0x000fe400078ec0ff */
[----:B------:R-:W-:Y:S02]  /*d210*/  SHF.R.U64 R28, R28, 0x3, RZ ;  /* 0x000000031c1c7819 */ /* 0x000fe400000012ff */
[----:B------:R-:W-:-:S02]  /*d220*/  SHF.R.U64 R32, R32, 0x3, RZ ;  /* 0x0000000320207819 */ /* 0x000fc400000012ff */
[----:B------:R-:W-:Y:S02]  /*d230*/  SHF.R.U64 R36, R36, 0x3, RZ ;  /* 0x0000000324247819 */ /* 0x000fe400000012ff */
        /* <DEDUP_REMOVED lines=24> */
[----:B------:R-:W-:Y:S01]  /*d3c0*/  LOP3.LUT R52, R53, 0x380, RZ, 0xc0, !PT ;  /* 0x0000038035347812 */ /* 0x000fe200078ec0ff */
[----:B------:R-:W5:Y:S01]  /*d3d0*/  LD.E.128 R40, desc[UR14][R40.64] ;  /* 0x0000000e28287980 */ /* 0x000f62000c101d00 */
[----:B------:R-:W-:Y:S01]  /*d3e0*/  LOP3.LUT R56, R57, 0x380, RZ, 0xc0, !PT ;  /* 0x0000038039387812 */ /* 0x000fe200078ec0ff */
[----:B------:R-:W-:Y:S01]  /*d3f0*/  IMAD.X R73, RZ, RZ, R3, P2 ;  /* 0x000000ffff497224 */ /* 0x000fe200010e0603 */
[----:B------:R-:W-:Y:S01]  /*d400*/  LOP3.LUT R60, R61, 0x380, RZ, 0xc0, !PT ;  /* 0x000003803d3c7812 */ /* 0x000fe200078ec0ff */
[----:B------:R-:W5:Y:S01]  /*d410*/  LD.E.128 R44, desc[UR14][R44.64] ;  /* 0x0000000e2c2c7980 */ /* 0x000f62000c101d00 */
[----:B------:R-:W-:-:S02]  /*d420*/  LOP3.LUT R64, R65, 0x380, RZ, 0xc0, !PT ;  /* 0x0000038041407812 */ /* 0x000fc400078ec0ff */
[----:B------:R-:W-:Y:S01]  /*d430*/  LOP3.LUT R68, R69, 0x380, RZ, 0xc0, !PT ;  /* 0x0000038045447812 */ /* 0x000fe200078ec0ff */
[----:B------:R-:W5:Y:S01]  /*d440*/  LD.E.128 R48, desc[UR14][R48.64] ;  /* 0x0000000e30307980 */ /* 0x000f62000c101d00 */
[----:B------:R-:W-:Y:S02]  /*d450*/  LOP3.LUT R4, R5, 0x380, RZ, 0xc0, !PT ;  /* 0x0000038005047812 */ /* 0x000fe400078ec0ff */
[----:B------:R-:W-:Y:S02]  /*d460*/  LOP3.LUT R7, R2, 0x380, RZ, 0xc0, !PT ;  /* 0x0000038002077812 */ /* 0x000fe400078ec0ff */
[----:B------:R-:W-:Y:S02]  /*d470*/  SHF.R.U64 R52, R52, 0x3, RZ ;  /* 0x0000000334347819 */ /* 0x000fe400000012ff */
        /* <DEDUP_REMOVED lines=16> */
[----:B------:R-:W-:Y:S01]  /*d580*/  LOP3.LUT R72, R4, R5, RZ, 0x3c, !PT ;  /* 0x0000000504487212 */ /* 0x000fe200078e3cff */
[----:B------:R-:W5:Y:S01]  /*d590*/  LD.E.128 R52, desc[UR14][R52.64] ;  /* 0x0000000e34347980 */ /* 0x000f62000c101d00 */
[----:B------:R-:W-:-:S03]  /*d5a0*/  LOP3.LUT R2, R7, R2, RZ, 0x3c, !PT ;  /* 0x0000000207027212 */ /* 0x000fc600078e3cff */
[----:B------:R-:W5:Y:S04]  /*d5b0*/  LD.E.128 R56, desc[UR14][R56.64] ;  /* 0x0000000e38387980 */ /* 0x000f68000c101d00 */
[----:B------:R0:W5:Y:S04]  /*d5c0*/  LD.E.128 R4, desc[UR14][R2.64] ;  /* 0x0000000e02047980 */ /* 0x000168000c101d00 */
[----:B------:R-:W5:Y:S04]  /*d5d0*/  LD.E.128 R60, desc[UR14][R60.64] ;  /* 0x0000000e3c3c7980 */ /* 0x000f68000c101d00 */
[----:B------:R-:W5:Y:S04]  /*d5e0*/  LD.E.128 R64, desc[UR14][R64.64] ;  /* 0x0000000e40407980 */ /* 0x000f68000c101d00 */
[----:B------:R-:W5:Y:S04]  /*d5f0*/  LD.E.128 R68, desc[UR14][R68.64] ;  /* 0x0000000e44447980 */ /* 0x000f68000c101d00 */
[----:B------:R-:W5:Y:S01]  /*d600*/  LD.E.128 R72, desc[UR14][R72.64] ;  /* 0x0000000e48487980 */ /* 0x000f62000c101d00 */
[----:B------:R-:W-:-:S02]  /*d610*/  ULDC.64 UR14, c[0x0][0xaa0] ;  /* 0x0002a800000e7ab9 */ /* 0x000fc40000000a00 */
[----:B------:R-:W-:Y:S01]  /*d620*/  UIMAD UR13, UR16, UR14, URZ ;  /* 0x0000000e100d72a4 */ /* 0x000fe2000f8e023f */
[----:B0-----:R-:W-:Y:S01]  /*d630*/  IMAD.U32 R3, RZ, RZ, UR17 ;  /* 0x00000011ff037e24 */ /* 0x001fe2000f8e00ff */
[----:B------:R-:W-:Y:S01]  /*d640*/  UIMAD.WIDE.U32 UR10, UR4, UR14, URZ ;  /* 0x0000000e040a72a5 */ /* 0x000fe2000f8e003f */
[----:B------:R-:W-:Y:S01]  /*d650*/  IMAD R2, R18, 0x20, R79 ;  /* 0x0000002012027824 */ /* 0x000fe200078e024f */
[----:B------:R-:W-:Y:S01]  /*d660*/  UIMAD UR13, UR4, UR15, UR13 ;  /* 0x0000000f040d72a4 */ /* 0x000fe2000f8e020d */
[----:B------:R-:W-:Y:S01]  /*d670*/  IMAD.U32 R80, RZ, RZ, UR17 ;  /* 0x00000011ff507e24 */ /* 0x000fe2000f8e00ff */
[----:B------:R-:W-:Y:S01]  /*d680*/  @!PT LDS RZ, [RZ] ;  /* 0x00000000fffff984 */ /* 0x000fe20000000800 */
[----:B------:R-:W-:Y:S01]  /*d690*/  @!PT LDS RZ, [RZ] ;  /* 0x00000000fffff984 */ /* 0x000fe20000000800 */
[----:B------:R-:W-:Y:S01]  /*d6a0*/  @!PT LDS RZ, [RZ] ;  /* 0x00000000fffff984 */ /* 0x000fe20000000800 */
[----:B------:R-:W-:Y:S01]  /*d6b0*/  @!PT LDS RZ, [RZ] ;  /* 0x00000000fffff984 */ /* 0x000fe20000000800 */
[----:B------:R0:W-:Y:S06]  /*d6c0*/  MEMBAR.ALL.CTA ;  /* 0x0000000000007992 */ /* 0x0001ec0000008000 */
[----:B0-----:R-:W0:Y:S01]  /*d6d0*/  FENCE.VIEW.ASYNC.S ;  /* 0x00000000000073c6 */ /* 0x001e220000000000 */
[----:B------:R-:W-:Y:S01]  /*d6e0*/  ULDC.64 UR14, c[0x0][0xae8] ;  /* 0x0002ba00000e7ab9 */ /* 0x000fe20000000a00 */
[----:B------:R-:W-:-:S02]  /*d6f0*/  UIADD3 UR11, UR11, UR13, URZ ;  /* 0x0000000d0b0b7290 */ /* 0x000fc4000fffe03f */
[----:B------:R-:W-:Y:S02]  /*d700*/  USHF.R.S32.HI UR4, URZ, 0x1f, UR9 ;  /* 0x0000001f3f047899 */ /* 0x000fe40008011409 */
[----:B------:R-:W-:Y:S01]  /*d710*/  UIMAD.WIDE.U32 UR10, UR18, UR14, UR10 ;  /* 0x0000000e120a72a5 */ /* 0x000fe2000f8e000a */
[----:B------:R-:W-:Y:S01]  /*d720*/  IMAD R20, R3, 0x80, R2 ;  /* 0x0000008003147824 */ /* 0x000fe200078e0202 */
[----:B------:R-:W-:Y:S02]  /*d730*/  @UP1 ULDC UR13, c[0x0][0xbec] ;  /* 0x0002fb00000d1ab9 */ /* 0x000fe40000000800 */
[----:B------:R-:W-:-:S03]  /*d740*/  UIMAD UR11, UR18, UR15, UR11 ;  /* 0x0000000f120b72a4 */ /* 0x000fc6000f8e020b */
[----:B------:R-:W-:Y:S02]  /*d750*/  ULDC.64 UR14, c[0x0][0xaf0] ;  /* 0x0002bc00000e7ab9 */ /* 0x000fe40000000a00 */
[----:B------:R-:W-:Y:S01]  /*d760*/  UIMAD UR4, UR4, UR14, URZ ;  /* 0x0000000e040472a4 */ /* 0x000fe2000f8e023f */
[----:B------:R-:W-:Y:S01]  /*d770*/  @P1 IMAD.HI.U32 R2, R20, UR13, RZ ;  /* 0x0000000d14021c27 */ /* 0x000fe2000f8e00ff */
[----:B------:R-:W-:Y:S02]  /*d780*/  UIMAD.WIDE.U32 UR10, UR9, UR14, UR10 ;  /* 0x0000000e090a72a5 */ /* 0x000fe4000f8e000a */
[----:B------:R-:W-:Y:S01]  /*d790*/  UIMAD UR4, UR9, UR15, UR4 ;  /* 0x0000000f090472a4 */ /* 0x000fe2000f8e0204 */
[----:B------:R-:W-:Y:S02]  /*d7a0*/  IMAD.MOV.U32 R21, RZ, RZ, R20 ;  /* 0x000000ffff157224 */ /* 0x000fe400078e0014 */
[----:B------:R-:W-:Y:S02]  /*d7b0*/  @UP1 ULDC UR9, c[0x0][0xbf0] ;  /* 0x0002fc0000091ab9 */ /* 0x000fe40000000800 */
[----:B------:R-:W-:Y:S01]  /*d7c0*/  @P1 SHF.R.U32.HI R21, RZ, UR9, R2 ;  /* 0x00000009ff151c19 */ /* 0x000fe20008011602 */
[----:B------:R-:W-:Y:S01]  /*d7d0*/  UIADD3 UR4, UR11, UR4, URZ ;  /* 0x000000040b047290 */ /* 0x000fe2000fffe03f */
[----:B------:R-:W-:-:S02]  /*d7e0*/  IMAD.U32 R2, RZ, RZ, UR10 ;  /* 0x0000000aff027e24 */ /* 0x000fc4000f8e00ff */
[--C-:B------:R-:W-:Y:S01]  /*d7f0*/  SHF.R.S32.HI R18, RZ, 0x1f, R21.reuse ;  /* 0x0000001fff127819 */ /* 0x100fe20000011415 */
[----:B------:R-:W-:Y:S02]  /*d800*/  IMAD.MOV R77, RZ, RZ, -R21 ;  /* 0x000000ffff4d7224 */ /* 0x000fe400078e0a15 */
[----:B------:R-:W-:Y:S01]  /*d810*/  IMAD.U32 R3, RZ, RZ, UR11 ;  /* 0x0000000bff037e24 */ /* 0x000fe2000f8e00ff */
[----:B------:R-:W-:Y:S01]  /*d820*/  ULDC.64 UR10, c[0x0][0xae0] ;  /* 0x0002b800000a7ab9 */ /* 0x000fe20000000a00 */
[----:B------:R-:W-:Y:S02]  /*d830*/  IMAD.U32 R3, RZ, RZ, UR4 ;  /* 0x00000004ff037e24 */ /* 0x000fe4000f8e00ff */
[----:B------:R-:W-:Y:S02]  /*d840*/  IMAD R18, R18, UR10, RZ ;  /* 0x0000000a12127c24 */ /* 0x000fe4000f8e02ff */
[----:B------:R-:W-:Y:S02]  /*d850*/  IMAD R77, R77, UR20, R20 ;  /* 0x000000144d4d7c24 */ /* 0x000fe4000f8e0214 */
[----:B------:R-:W-:-:S04]  /*d860*/  IMAD.WIDE.U32 R2, R21, UR10, R2 ;  /* 0x0000000a15027c25 */ /* 0x000fc8000f8e0002 */
[----:B------:R-:W-:Y:S01]  /*d870*/  IMAD R21, R21, UR11, R18 ;  /* 0x0000000b15157c24 */ /* 0x000fe2000f8e0212 */
[----:B------:R-:W-:Y:S01]  /*d880*/  SHF.R.S32.HI R18, RZ, 0x1f, R77 ;  /* 0x0000001fff127819 */ /* 0x000fe2000001144d */
[----:B------:R-:W-:Y:S02]  /*d890*/  ULDC.64 UR10, c[0x0][0xad8] ;  /* 0x0002b600000a7ab9 */ /* 0x000fe40000000a00 */
[----:B------:R-:W-:Y:S02]  /*d8a0*/  IMAD.IADD R3, R3, 0x1, R21 ;  /* 0x0000000103037824 */ /* 0x000fe400078e0215 */
[----:B------:R-:W-:Y:S02]  /*d8b0*/  IMAD R18, R18, UR10, RZ ;  /* 0x0000000a12127c24 */ /* 0x000fe4000f8e02ff */
[----:B------:R-:W-:Y:S02]  /*d8c0*/  IMAD R80, R80, 0x80, R79 ;  /* 0x0000008050507824 */ /* 0x000fe400078e024f */
[----:B------:R-:W-:-:S02]  /*d8d0*/  IMAD R21, R77, UR11, R18 ;  /* 0x0000000b4d157c24 */ /* 0x000fc4000f8e0212 */
[----:B------:R-:W-:Y:S01]  /*d8e0*/  IMAD.WIDE.U32 R2, R77, UR10, R2 ;  /* 0x0000000a4d027c25 */ /* 0x000fe2000f8e0002 */
[----:B------:R-:W-:-:S03]  /*d8f0*/  ULDC.64 UR10, c[0x0][0xa80] ;  /* 0x0002a000000a7ab9 */ /* 0x000fc60000000a00 */
[----:B------:R-:W-:Y:S01]  /*d900*/  VIADD R22, R80, 0x40 ;  /* 0x0000004050167836 */ /* 0x000fe20000000000 */
[----:B------:R-:W-:Y:S01]  /*d910*/  LEA R18, P2, R2, UR10, 0x1 ;  /* 0x0000000a02127c11 */ /* 0x000fe2000f8408ff */
[----:B------:R-:W-:Y:S01]  /*d920*/  IMAD.IADD R3, R3, 0x1, R21 ;  /* 0x0000000103037824 */ /* 0x000fe200078e0215 */
[----:B------:R-:W-:Y:S02]  /*d930*/  UIADD3 UR8, UR8, 0x38820, URZ ;  /* 0x0003882008087890 */ /* 0x000fe4000fffe03f */
[----:B------:R-:W-:Y:S02]  /*d940*/  ISETP.GE.AND P0, PT, R22, UR12, PT ;  /* 0x0000000c16007c0c */ /* 0x000fe4000bf06270 */
[----:B------:R-:W-:Y:S02]  /*d950*/  LEA.HI.X R22, R2, UR11, R3, 0x1, P2 ;  /* 0x0000000b02167c11 */ /* 0x000fe400090f0c03 */
[C---:B------:R-:W-:Y:S01]  /*d960*/  ISETP.GE.AND P2, PT, R80.reuse, UR12, PT ;  /* 0x0000000c50007c0c */ /* 0x040fe2000bf46270 */
[----:B------:R-:W-:Y:S01]  /*d970*/  UPRMT UR8, URZ, 0x654, UR8 ;  /* 0x000006543f087896 */ /* 0x000fe20008000008 */
[----:B------:R-:W-:-:S02]  /*d980*/  VIADD R20, R80, 0x20 ;  /* 0x0000002050147836 */ /* 0x000fc40000000000 */
[C---:B------:R-:W-:Y:S02]  /*d990*/  VIADD R84, R0.reuse, 0x80 ;  /* 0x0000008000547836 */ /* 0x040fe40000000000 */
[C---:B------:R-:W-:Y:S02]  /*d9a0*/  VIADD R86, R0.reuse, 0xc0 ;  /* 0x000000c000567836 */ /* 0x040fe40000000000 */
[----:B------:R-:W-:Y:S01]  /*d9b0*/  VIADD R82, R0, 0x40 ;  /* 0x0000004000527836 */ /* 0x000fe20000000000 */
[----:B0-----:R0:W1:Y:S01]  /*d9c0*/  SHFL.IDX PT, R81, R18, RZ, 0x181f ;  /* 0x00181fff12517589 */ /* 0x00106200000e0000 */
[----:B------:R-:W-:Y:S01]  /*d9d0*/  SYNCS.ARRIVE.TRANS64.RED.A1T0 RZ, [UR8], RZ ;  /* 0x000000ffffff79a7 */ /* 0x000fe20008100408 */
[----:B------:R-:W-:Y:S02]  /*d9e0*/  BSSY B1, `(.L_x_212) ;  /* 0x000001a000017945 */ /* 0x000fe40003800000 */
[----:B------:R0:W2:Y:S01]  /*d9f0*/  SHFL.IDX PT, R79, R22, RZ, 0x181f ;  /* 0x00181fff164f7589 */ /* 0x0000a200000e0000 */
[----:B------:R-:W-:-:S02]  /*da00*/  ISETP.GE.AND P1, PT, R20, UR12, PT ;  /* 0x0000000c14007c0c */ /* 0x000fc4000bf26270 */
[----:B------:R-:W-:Y:S02]  /*da10*/  SHF.R.S32.HI R88, RZ, 0x1f, R0 ;  /* 0x0000001fff587819 */ /* 0x000fe40000011400 */
[----:B------:R-:W-:Y:S02]  /*da20*/  SHF.R.S32.HI R83, RZ, 0x1f, R84 ;  /* 0x0000001fff537819 */ /* 0x000fe40000011454 */
[----:B------:R-:W-:Y:S02]  /*da30*/  SHF.R.S32.HI R85, RZ, 0x1f, R86 ;  /* 0x0000001fff557819 */ /* 0x000fe40000011456 */
[----:B------:R-:W-:Y:S01]  /*da40*/  SHF.R.S32.HI R87, RZ, 0x1f, R82 ;  /* 0x0000001fff577819 */ /* 0x000fe20000011452 */
[----:B0-----:R-:W-:Y:S06]  /*da50*/  @P2 BRA `(.L_x_213) ;  /* 0x0000000000482947 */ /* 0x001fec0003800000 */
[----:B------:R-:W-:Y:S01]  /*da60*/  ULDC UR4, c[0x0][0xac8] ;  /* 0x0002b20000047ab9 */ /* 0x000fe20000000800 */
[----:B------:R-:W-:Y:S01]  /*da70*/  ULDC.64 UR8, c[0x0][0x208] ;  /* 0x0000820000087ab9 */ /* 0x000fe20000000a00 */
[----:B------:R-:W-:Y:S02]  /*da80*/  ISETP.GE.AND P5, PT, R0, UR4, PT ;  /* 0x0000000400007c0c */ /* 0x000fe4000bfa6270 */
[----:B------:R-:W-:Y:S02]  /*da90*/  ISETP.GE.AND P4, PT, R82, UR4, PT ;  /* 0x0000000452007c0c */ /* 0x000fe4000bf86270 */
[----:B------:R-:W-:Y:S02]  /*daa0*/  ISETP.GE.AND P3, PT, R84, UR4, PT ;  /* 0x0000000454007c0c */ /* 0x000fe4000bf66270 */
[----:B------:R-:W-:-:S07]  /*dab0*/  ISETP.GE.AND P2, PT, R86, UR4, PT ;  /* 0x0000000456007c0c */ /* 0x000fce000bf46270 */
[----:B-1----:R-:W-:-:S04]  /*dac0*/  @!P5 LEA R2, P6, R0, R81, 0x1 ;  /* 0x000000510002d211 */ /* 0x002fc800078c08ff */
[----:B--2---:R-:W-:Y:S02]  /*dad0*/  @!P5 LEA.HI.X R3, R0, R79, R88, 0x1, P6 ;  /* 0x0000004f0003d211 */ /* 0x004fe400030f0c58 */
[----:B------:R-:W-:-:S03]  /*dae0*/  @!P4 LEA R20, P6, R82, R81, 0x1 ;  /* 0x000000515214c211 */ /* 0x000fc600078c08ff */
[----:B-----5:R0:W-:Y:S01]  /*daf0*/  @!P5 ST.E.128 desc[UR8][R2.64], R4 ;  /* 0x000000040200d985 */ /* 0x0201e2000c101d08 */
[----:B------:R-:W-:Y:S02]  /*db00*/  @!P4 LEA.HI.X R21, R82, R79, R87, 0x1, P6 ;  /* 0x0000004f5215c211 */ /* 0x000fe400030f0c57 */
[----:B------:R-:W-:-:S03]  /*db10*/  @!P3 LEA R76, P6, R84, R81, 0x1 ;  /* 0x00000051544cb211 */ /* 0x000fc600078c08ff */
[----:B------:R0:W-:Y:S01]  /*db20*/  @!P4 ST.E.128 desc[UR8][R20.64], R28 ;  /* 0x0000001c1400c985 */ /* 0x0001e2000c101d08 */
[----:B------:R-:W-:Y:S02]  /*db30*/  @!P3 LEA.HI.X R77, R84, R79, R83, 0x1, P6 ;  /* 0x0000004f544db211 */ /* 0x000fe400030f0c53 */
[----:B------:R-:W-:-:S03]  /*db40*/  @!P2 LEA R78, P6, R86, R81, 0x1 ;  /* 0x00000051564ea211 */ /* 0x000fc600078c08ff */
[----:B------:R0:W-:Y:S01]  /*db50*/  @!P3 ST.E.128 desc[UR8][R76.64], R44 ;  /* 0x0000002c4c00b985 */ /* 0x0001e2000c101d08 */
[----:B------:R-:W-:-:S05]  /*db60*/  @!P2 LEA.HI.X R79, R86, R79, R85, 0x1, P6 ;  /* 0x0000004f564fa211 */ /* 0x000fca00030f0c55 */
[----:B------:R0:W-:Y:S04]  /*db70*/  @!P2 ST.E.128 desc[UR8][R78.64], R60 ;  /* 0x0000003c4e00a985 */ /* 0x0001e8000c101d08 */
.L_x_213:
[----:B------:R-:W-:Y:S05]  /*db80*/  BSYNC B1 ;  /* 0x0000000000017941 */ /* 0x000fea0003800000 */
.L_x_212:
[----:B0-----:R0:W3:Y:S01]  /*db90*/  SHFL.IDX PT, R21, R22, 0x1, 0x181f ;  /* 0x00381f0016157f89 */ /* 0x0010e200000e0000 */
[----:B------:R-:W-:Y:S03]  /*dba0*/  BSSY B1, `(.L_x_214) ;  /* 0x0000015000017945 */ /* 0x000fe60003800000 */
[----:B-----5:R0:W4:Y:S01]  /*dbb0*/  SHFL.IDX PT, R7, R18, 0x1, 0x181f ;  /* 0x00381f0012077f89 */ /* 0x02012200000e0000 */
[----:B------:R-:W-:Y:S05]  /*dbc0*/  @P1 BRA `(.L_x_215) ;  /* 0x0000000000481947 */ /* 0x000fea0003800000 */
[----:B------:R-:W-:Y:S01]  /*dbd0*/  ULDC UR4, c[0x0][0xac8] ;  /* 0x0002b20000047ab9 */ /* 0x000fe20000000800 */
[----:B------:R-:W-:Y:S01]  /*dbe0*/  ULDC.64 UR8, c[0x0][0x208] ;  /* 0x0000820000087ab9 */ /* 0x000fe20000000a00 */
[----:B------:R-:W-:Y:S02]  /*dbf0*/  ISETP.GE.AND P4, PT, R0, UR4, PT ;  /* 0x0000000400007c0c */ /* 0x000fe4000bf86270 */
[----:B------:R-:W-:Y:S02]  /*dc00*/  ISETP.GE.AND P3, PT, R82, UR4, PT ;  /* 0x0000000452007c0c */ /* 0x000fe4000bf66270 */
[----:B------:R-:W-:Y:S02]  /*dc10*/  ISETP.GE.AND P2, PT, R84, UR4, PT ;  /* 0x0000000454007c0c */ /* 0x000fe4000bf46270 */
[----:B------:R-:W-:-:S07]  /*dc20*/  ISETP.GE.AND P1, PT, R86, UR4, PT ;  /* 0x0000000456007c0c */ /* 0x000fce000bf26270 */
[-C--:B----4-:R-:W-:Y:S02]  /*dc30*/  @!P4 LEA R2, P6, R0, R7.reuse, 0x1 ;  /* 0x000000070002c211 */ /* 0x090fe400078c08ff */
[----:B------:R-:W-:Y:S02]  /*dc40*/  @!P3 LEA R4, P5, R82, R7, 0x1 ;  /* 0x000000075204b211 */ /* 0x000fe400078a08ff */
[----:B---3--:R-:W-:Y:S02]  /*dc50*/  @!P4 LEA.HI.X R3, R0, R21, R88, 0x1, P6 ;  /* 0x000000150003c211 */ /* 0x008fe400030f0c58 */
[----:B------:R-:W-:Y:S02]  /*dc60*/  @!P2 LEA R6, P6, R84, R7, 0x1 ;  /* 0x000000075406a211 */ /* 0x000fe400078c08ff */
[----:B------:R-:W-:Y:S01]  /*dc70*/  @!P3 LEA.HI.X R5, R82, R21, R87, 0x1, P5 ;  /* 0x000000155205b211 */ /* 0x000fe200028f0c57 */
[----:B------:R3:W-:Y:S01]  /*dc80*/  @!P4 ST.E.128 desc[UR8][R2.64], R8 ;  /* 0x000000080200c985 */ /* 0x0007e2000c101d08 */
[----:B------:R-:W-:-:S02]  /*dc90*/  @!P1 LEA R20, P5, R86, R7, 0x1 ;  /* 0x0000000756149211 */ /* 0x000fc400078a08ff */
[-C--:B------:R-:W-:Y:S01]  /*dca0*/  @!P2 LEA.HI.X R7, R84, R21.reuse, R83, 0x1, P6 ;  /* 0x000000155407a211 */ /* 0x080fe200030f0c53 */
[----:B------:R3:W-:Y:S01]  /*dcb0*/  @!P3 ST.E.128 desc[UR8][R4.64], R32 ;  /* 0x000000200400b985 */ /* 0x0007e2000c101d08 */
[----:B------:R-:W-:-:S03]  /*dcc0*/  @!P1 LEA.HI.X R21, R86, R21, R85, 0x1, P5 ;  /* 0x0000001556159211 */ /* 0x000fc600028f0c55 */
[----:B------:R3:W-:Y:S04]  /*dcd0*/  @!P2 ST.E.128 desc[UR8][R6.64], R48 ;  /* 0x000000300600a985 */ /* 0x0007e8000c101d08 */
[----:B------:R3:W-:Y:S02]  /*dce0*/  @!P1 ST.E.128 desc[UR8][R20.64], R64 ;  /* 0x0000004014009985 */ /* 0x0007e4000c101d08 */
.L_x_215:
[----:B------:R-:W-:Y:S05]  /*dcf0*/  BSYNC B1 ;  /* 0x0000000000017941 */ /* 0x000fea0003800000 */
.L_x_214:
[----:B---3--:R3:W0:Y:S01]  /*dd00*/  SHFL.IDX PT, R9, R22, 0x2, 0x181f ;  /* 0x00581f0016097f89 */ /* 0x00862200000e0000 */
[----:B------:R-:W-:Y:S03]  /*dd10*/  BSSY B1, `(.L_x_216) ;  /* 0x0000015000017945 */ /* 0x000fe60003800000 */
[----:B------:R3:W0:Y:S01]  /*dd20*/  SHFL.IDX PT, R5, R18, 0x2, 0x181f ;  /* 0x00581f0012057f89 */ /* 0x00062200000e0000 */
[----:B------:R-:W-:Y:S05]  /*dd30*/  @P0 BRA `(.L_x_217) ;  /* 0x0000000000480947 */ /* 0x000fea0003800000 */
[----:B------:R-:W-:Y:S01]  /*dd40*/  ULDC UR4, c[0x0][0xac8] ;  /* 0x0002b20000047ab9 */ /* 0x000fe20000000800 */
[----:B------:R-:W-:Y:S01]  /*dd50*/  ULDC.64 UR8, c[0x0][0x208] ;  /* 0x0000820000087ab9 */ /* 0x000fe20000000a00 */
[----:B------:R-:W-:Y:S02]  /*dd60*/  ISETP.GE.AND P3, PT, R0, UR4, PT ;  /* 0x0000000400007c0c */ /* 0x000fe4000bf66270 */
[----:B------:R-:W-:Y:S02]  /*dd70*/  ISETP.GE.AND P2, PT, R82, UR4, PT ;  /* 0x0000000452007c0c */ /* 0x000fe4000bf46270 */
[----:B------:R-:W-:Y:S02]  /*dd80*/  ISETP.GE.AND P1, PT, R84, UR4, PT ;  /* 0x0000000454007c0c */ /* 0x000fe4000bf26270 */
[----:B------:R-:W-:-:S07]  /*dd90*/  ISETP.GE.AND P0, PT, R86, UR4, PT ;  /* 0x0000000456007c0c */ /* 0x000fce000bf06270 */
[-C--:B0-----:R-:W-:Y:S02]  /*dda0*/  @!P3 LEA R2, P6, R0, R5.reuse, 0x1 ;  /* 0x000000050002b211 */ /* 0x081fe400078c08ff */
[-C--:B------:R-:W-:Y:S02]  /*ddb0*/  @!P2 LEA R4, P5, R82, R5.reuse, 0x1 ;  /* 0x000000055204a211 */ /* 0x080fe400078a08ff */
[----:B------:R-:W-:Y:S02]  /*ddc0*/  @!P1 LEA R6, P4, R84, R5, 0x1 ;  /* 0x0000000554069211 */ /* 0x000fe400078808ff */
[----:B------:R-:W-:Y:S02]  /*ddd0*/  @!P3 LEA.HI.X R3, R0, R9, R88, 0x1, P6 ;  /* 0x000000090003b211 */ /* 0x000fe400030f0c58 */
[----:B------:R-:W-:Y:S02]  /*dde0*/  @!P0 LEA R8, P6, R86, R5, 0x1 ;  /* 0x0000000556088211 */ /* 0x000fe400078c08ff */
[-C--:B------:R-:W-:Y:S01]  /*ddf0*/  @!P2 LEA.HI.X R5, R82, R9.reuse, R87, 0x1, P5 ;  /* 0x000000095205a211 */ /* 0x080fe200028f0c57 */
[----:B------:R0:W-:Y:S01]  /*de00*/  @!P3 ST.E.128 desc[UR8][R2.64], R12 ;  /* 0x0000000c0200b985 */ /* 0x0001e2000c101d08 */
[----:B----4-:R-:W-:-:S02]  /*de10*/  @!P1 LEA.HI.X R7, R84, R9, R83, 0x1, P4 ;  /* 0x0000000954079211 */ /* 0x010fc400020f0c53 */
[----:B------:R-:W-:Y:S01]  /*de20*/  @!P0 LEA.HI.X R9, R86, R9, R85, 0x1, P6 ;  /* 0x0000000956098211 */ /* 0x000fe200030f0c55 */
[----:B------:R0:W-:Y:S04]  /*de30*/  @!P2 ST.E.128 desc[UR8][R4.64], R36 ;  /* 0x000000240400a985 */ /* 0x0001e8000c101d08 */
[----:B------:R0:W-:Y:S04]  /*de40*/  @!P1 ST.E.128 desc[UR8][R6.64], R52 ;  /* 0x0000003406009985 */ /* 0x0001e8000c101d08 */
[----:B------:R0:W-:Y:S02]  /*de50*/  @!P0 ST.E.128 desc[UR8][R8.64], R68 ;  /* 0x0000004408008985 */ /* 0x0001e4000c101d08 */
.L_x_217:
[----:B------:R-:W-:Y:S05]  /*de60*/  BSYNC B1 ;  /* 0x0000000000017941 */ /* 0x000fea0003800000 */
.L_x_216:
[----:B0-----:R-:W-:Y:S01]  /*de70*/  VIADD R2, R80, 0x60 ;  /* 0x0000006050027836 */ /* 0x001fe20000000000 */
[----:B------:R0:W0:Y:S04]  /*de80*/  SHFL.IDX PT, R9, R22, 0x3, 0x181f ;  /* 0x00781f0016097f89 */ /* 0x00002800000e0000 */
[----:B------:R-:W-:Y:S01]  /*de90*/  ISETP.GE.AND P0, PT, R2, UR12, PT ;  /* 0x0000000c02007c0c */ /* 0x000fe2000bf06270 */
[----:B------:R0:W0:-:S12]  /*dea0*/  SHFL.IDX PT, R11, R18, 0x3, 0x181f ;  /* 0x00781f00120b7f89 */ /* 0x00001800000e0000 */
[----:B------:R-:W-:Y:S05]  /*deb0*/  @P0 BRA `(.L_x_218) ;  /* 0x00000028004c0947 */ /* 0x000fea0003800000 */
[----:B------:R-:W-:Y:S01]  /*dec0*/  ULDC UR4, c[0x0][0xac8] ;  /* 0x0002b20000047ab9 */ /* 0x000fe20000000800 */
[----:B------:R-:W-:Y:S01]  /*ded0*/  ULDC.64 UR8, c[0x0][0x208] ;  /* 0x0000820000087ab9 */ /* 0x000fe20000000a00 */
[----:B------:R-:W-:Y:S02]  /*dee0*/  ISETP.GE.AND P3, PT, R0, UR4, PT ;  /* 0x0000000400007c0c */ /* 0x000fe4000bf66270 */
[----:B------:R-:W-:Y:S02]  /*def0*/  ISETP.GE.AND P4, PT, R82, UR4, PT ;  /* 0x0000000452007c0c */ /* 0x000fe4000bf86270 */
[----:B------:R-:W-:-:S09]  /*df00*/  ISETP.GE.AND P5, PT, R84, UR4, PT ;  /* 0x0000000454007c0c */ /* 0x000fd2000bfa6270 */
[-C--:B0-----:R-:W-:Y:S02]  /*df10*/  @!P3 LEA R2, P0, R0, R11.reuse, 0x1 ;  /* 0x0000000b0002b211 */ /* 0x081fe400078008ff */
[----:B------:R-:W-:Y:S02]  /*df20*/  @!P4 LEA R4, P1, R82, R11, 0x1 ;  /* 0x0000000b5204c211 */ /* 0x000fe400078208ff */
[----:B------:R-:W-:Y:S02]  /*df30*/  @!P3 LEA.HI.X R3, R0, R9, R88, 0x1, P0 ;  /* 0x000000090003b211 */ /* 0x000fe400000f0c58 */
[----:B------:R-:W-:Y:S02]  /*df40*/  ISETP.GE.AND P0, PT, R86, UR4, PT ;  /* 0x0000000456007c0c */ /* 0x000fe4000bf06270 */
[----:B------:R-:W-:Y:S01]  /*df50*/  @!P5 LEA R6, P2, R84, R11, 0x1 ;  /* 0x0000000b5406d211 */ /* 0x000fe200078408ff */
[----:B------:R0:W-:Y:S01]  /*df60*/  @!P3 ST.E.128 desc[UR8][R2.64], R24 ;  /* 0x000000180200b985 */ /* 0x0001e2000c101d08 */
[----:B------:R-:W-:-:S02]  /*df70*/  @!P4 LEA.HI.X R5, R82, R9, R87, 0x1, P1 ;  /* 0x000000095205c211 */ /* 0x000fc400008f0c57 */
[----:B----4-:R-:W-:-:S03]  /*df80*/  @!P5 LEA.HI.X R7, R84, R9, R83, 0x1, P2 ;  /* 0x000000095407d211 */ /* 0x010fc600010f0c53 */
[----:B------:R0:W-:Y:S04]  /*df90*/  @!P4 ST.E.128 desc[UR8][R4.64], R40 ;  /* 0x000000280400c985 */ /* 0x0001e8000c101d08 */
[----:B------:R0:W-:Y:S01]  /*dfa0*/  @!P5 ST.E.128 desc[UR8][R6.64], R56 ;  /* 0x000000380600d985 */ /* 0x0001e2000c101d08 */
[----:B------:R-:W-:Y:S05]  /*dfb0*/  @P0 BRA `(.L_x_218) ;  /* 0x00000028000c0947 */ /* 0x000fea0003800000 */
[----:B0-----:R-:W-:Y:S01]  /*dfc0*/  LEA R2, P0, R86, R11, 0x1 ;  /* 0x0000000b56027211 */ /* 0x001fe200078008ff */
[----:B------:R-:W-:-:S03]  /*dfd0*/  ULDC.64 UR8, c[0x0][0x208] ;  /* 0x0000820000087ab9 */ /* 0x000fc60000000a00 */
[----:B------:R-:W-:-:S05]  /*dfe0*/  LEA.HI.X R3, R86, R9, R85, 0x1, P0 ;  /* 0x0000000956037211 */ /* 0x000fca00000f0c55 */
[----:B------:R0:W-:Y:S01]  /*dff0*/  ST.E.128 desc[UR8][R2.64], R72 ;  /* 0x0000004802007985 */ /* 0x0001e2000c101d08 */
[----:B------:R-:W-:Y:S05]  /*e000*/  BRA `(.L_x_218) ;  /* 0x0000002400f87947 */ /* 0x000fea0003800000 */
.L_x_211:
[----:B------:R-:W-:Y:S01]  /*e010*/  ULDC.64 UR14, c[0x0][0xb08] ;  /* 0x0002c200000e7ab9 */ /* 0x000fe20000000a00 */
[----:B------:R-:W-:Y:S01]  /*e020*/  R2UR UR19, R213 ;  /* 0x00000000d51372ca */ /* 0x000fe200000e0000 */
[----:B------:R-:W-:Y:S01]  /*e030*/  UIMAD UR13, UR16, UR14, URZ ;  /* 0x0000000e100d72a4 */ /* 0x000fe2000f8e023f */
[----:B------:R-:W-:Y:S01]  /*e040*/  R2UR UR18, R212 ;  /* 0x00000000d41272ca */ /* 0x000fe200000e0000 */
[----:B------:R-:W-:Y:S01]  /*e050*/  UIMAD.WIDE.U32 UR10, UR4, UR14, URZ ;  /* 0x0000000e040a72a5 */ /* 0x000fe2000f8e003f */
[----:B------:R-:W-:Y:S01]  /*e060*/  IMAD.MOV.U32 R5, RZ, RZ, R8 ;  /* 0x000000ffff057224 */ /* 0x000fe200078e0008 */
[----:B------:R-:W-:Y:S01]  /*e070*/  UIMAD UR13, UR4, UR15, UR13 ;  /* 0x0000000f040d72a4 */ /* 0x000fe2000f8e020d */
[----:B------:R-:W-:Y:S01]  /*e080*/  ISETP.GE.AND P0, PT, R12, UR12, PT ;  /* 0x0000000c0c007c0c */ /* 0x000fe2000bf06270 */
[----:B------:R-:W-:Y:S01]  /*e090*/  USHF.R.S32.HI UR4, URZ, 0x1f, UR9 ;  /* 0x0000001f3f047899 */ /* 0x000fe20008011409 */
[C---:B------:R-:W-:Y:S01]  /*e0a0*/  VIADD R175, R19.reuse, 0x20 ;  /* 0x0000002013af7836 */ /* 0x040fe20000000000 */
[----:B------:R-:W-:Y:S01]  /*e0b0*/  UIADD3 UR11, UR11, UR13, URZ ;  /* 0x0000000d0b0b7290 */ /* 0x000fe2000fffe03f */
[C---:B------:R-:W-:Y:S01]  /*e0c0*/  VIADD R177, R19.reuse, 0x18 ;  /* 0x0000001813b17836 */ /* 0x040fe20000000000 */
[----:B------:R-:W-:Y:S01]  /*e0d0*/  ULDC.64 UR14, c[0x0][0xb38] ;  /* 0x0002ce00000e7ab9 */ /* 0x000fe20000000a00 */
[----:B------:R-:W-:Y:S01]  /*e0e0*/  ULDC.64 UR16, c[0x0][0xb40] ;  /* 0x0002d00000107ab9 */ /* 0x000fe20000000a00 */
[----:B------:R-:W-:Y:S01]  /*e0f0*/  UIMAD.WIDE.U32 UR10, UR19, UR14, UR10 ;  /* 0x0000000e130a72a5 */ /* 0x000fe2000f8e000a */
[C---:B------:R-:W-:Y:S01]  /*e100*/  VIADD R179, R19.reuse, 0x10 ;  /* 0x0000001013b37836 */ /* 0x040fe20000000000 */
[----:B------:R-:W-:Y:S01]  /*e110*/  UIMAD UR4, UR4, UR16, URZ ;  /* 0x00000010040472a4 */ /* 0x000fe2000f8e023f */
[----:B------:R-:W-:Y:S01]  /*e120*/  VIADD R181, R19, 0x8 ;  /* 0x0000000813b57836 */ /* 0x000fe20000000000 */
[----:B------:R-:W-:Y:S01]  /*e130*/  UIMAD UR11, UR19, UR15, UR11 ;  /* 0x0000000f130b72a4 */ /* 0x000fe2000f8e020b */
[----:B------:R-:W-:Y:S01]  /*e140*/  BSSY B1, `(.L_x_219) ;  /* 0x00000cc000017945 */ /* 0x000fe20003800000 */
[----:B------:R-:W-:Y:S01]  /*e150*/  UIMAD UR4, UR9, UR17, UR4 ;  /* 0x00000011090472a4 */ /* 0x000fe2000f8e0204 */
[----:B------:R-:W-:Y:S01]  /*e160*/  SHF.R.S32.HI R22, RZ, 0x1f, R214 ;  /* 0x0000001fff167819 */ /* 0x000fe200000114d6 */
[----:B------:R-:W-:Y:S01]  /*e170*/  UIMAD.WIDE.U32 UR10, UR9, UR16, UR10 ;  /* 0x00000010090a72a5 */ /* 0x000fe2000f8e000a */
[----:B------:R-:W-:Y:S01]  /*e180*/  SHF.R.S32.HI R152, RZ, 0x1f, R215 ;  /* 0x0000001fff987819 */ /* 0x000fe200000114d7 */
[----:B------:R-:W-:Y:S01]  /*e190*/  ULDC.64 UR14, c[0x0][0xb48] ;  /* 0x0002d200000e7ab9 */ /* 0x000fe20000000a00 */
[----:B------:R-:W-:Y:S01]  /*e1a0*/  @UP1 ULDC UR9, c[0x0][0xbec] ;  /* 0x0002fb0000091ab9 */ /* 0x000fe20000000800 */
[----:B------:R-:W-:Y:S01]  /*e1b0*/  UIADD3 UR11, UR11, UR4, URZ ;  /* 0x000000040b0b7290 */ /* 0x000fe2000fffe03f */
[----:B------:R-:W-:Y:S01]  /*e1c0*/  @P1 IMAD.HI.U32 R0, R8, UR9, RZ ;  /* 0x0000000908001c27 */ /* 0x000fe2000f8e00ff */
[----:B------:R-:W-:Y:S01]  /*e1d0*/  UIADD3 UR8, UR8, 0x38820, URZ ;  /* 0x0003882008087890 */ /* 0x000fe2000fffe03f */
[----:B------:R-:W-:Y:S01]  /*e1e0*/  SHF.R.S32.HI R153, RZ, 0x1f, R216 ;  /* 0x0000001fff997819 */ /* 0x000fe200000114d8 */
[----:B------:R-:W-:Y:S01]  /*e1f0*/  @UP1 ULDC UR4, c[0x0][0xbf0] ;  /* 0x0002fc0000041ab9 */ /* 0x000fe20000000800 */
[----:B------:R-:W-:Y:S01]  /*e200*/  UIMAD.WIDE.U32 UR10, UR18, UR14, UR10 ;  /* 0x0000000e120a72a5 */ /* 0x000fe2000f8e000a */
[----:B------:R-:W-:Y:S01]  /*e210*/  @P1 SHF.R.U32.HI R5, RZ, UR4, R0 ;  /* 0x00000004ff051c19 */ /* 0x000fe20008011600 */
[----:B------:R-:W-:Y:S01]  /*e220*/  UPRMT UR8, URZ, 0x654, UR8 ;  /* 0x000006543f087896 */ /* 0x000fe20008000008 */
[----:B------:R-:W-:Y:S01]  /*e230*/  SHF.R.S32.HI R154, RZ, 0x1f, R217 ;  /* 0x0000001fff9a7819 */ /* 0x000fe200000114d9 */
[----:B------:R-:W-:Y:S01]  /*e240*/  UIMAD UR4, UR18, UR15, UR11 ;  /* 0x0000000f120472a4 */ /* 0x000fe2000f8e020b */
[--C-:B------:R-:W-:Y:S01]  /*e250*/  SHF.R.S32.HI R0, RZ, 0x1f, R5.reuse ;  /* 0x0000001fff007819 */ /* 0x100fe20000011405 */
[----:B------:R-:W-:Y:S01]  /*e260*/  IMAD.MOV R7, RZ, RZ, -R5 ;  /* 0x000000ffff077224 */ /* 0x000fe200078e0a05 */
[----:B------:R-:W-:Y:S01]  /*e270*/  ULDC.64 UR14, c[0x0][0xb30] ;  /* 0x0002cc00000e7ab9 */ /* 0x000fe20000000a00 */
[----:B------:R-:W-:Y:S01]  /*e280*/  IMAD.U32 R3, RZ, RZ, UR11 ;  /* 0x0000000bff037e24 */ /* 0x000fe2000f8e00ff */
[----:B------:R-:W-:Y:S01]  /*e290*/  SHF.R.S32.HI R155, RZ, 0x1f, R218 ;  /* 0x0000001fff9b7819 */ /* 0x000fe200000114da */
[----:B------:R-:W-:Y:S01]  /*e2a0*/  IMAD R7, R7, UR20, R8 ;  /* 0x0000001407077c24 */ /* 0x000fe2000f8e0208 */
[----:B------:R-:W-:Y:S01]  /*e2b0*/  SYNCS.ARRIVE.TRANS64.RED.A1T0 RZ, [UR8], RZ ;  /* 0x000000ffffff79a7 */ /* 0x000fe20008100408 */
[----:B------:R-:W-:Y:S01]  /*e2c0*/  IMAD R0, R0, UR14, RZ ;  /* 0x0000000e00007c24 */ /* 0x000fe2000f8e02ff */
[----:B------:R-:W-:Y:S01]  /*e2d0*/  SHF.R.S32.HI R156, RZ, 0x1f, R219 ;  /* 0x0000001fff9c7819 */ /* 0x000fe200000114db */
[----:B------:R-:W-:Y:S01]  /*e2e0*/  IMAD.U32 R2, RZ, RZ, UR10 ;  /* 0x0000000aff027e24 */ /* 0x000fe2000f8e00ff */
[----:B------:R-:W-:Y:S01]  /*e2f0*/  ULDC.64 UR10, c[0x0][0xb28] ;  /* 0x0002ca00000a7ab9 */ /* 0x000fe20000000a00 */
[----:B------:R-:W-:Y:S01]  /*e300*/  IMAD.U32 R3, RZ, RZ, UR4 ;  /* 0x00000004ff037e24 */ /* 0x000fe2000f8e00ff */
[----:B------:R-:W-:Y:S01]  /*e310*/  SHF.R.S32.HI R157, RZ, 0x1f, R220 ;  /* 0x0000001fff9d7819 */ /* 0x000fe200000114dc */
[C---:B------:R-:W-:Y:S01]  /*e320*/  IMAD R9, R5.reuse, UR15, R0 ;  /* 0x0000000f05097c24 */ /* 0x040fe2000f8e0200 */
[----:B------:R-:W-:Y:S01]  /*e330*/  SHF.R.S32.HI R0, RZ, 0x1f, R7 ;  /* 0x0000001fff007819 */ /* 0x000fe20000011407 */
[----:B------:R-:W-:Y:S01]  /*e340*/  IMAD.WIDE.U32 R2, R5, UR14, R2 ;  /* 0x0000000e05027c25 */ /* 0x000fe2000f8e0002 */
[----:B------:R-:W-:-:S02]  /*e350*/  SHF.R.S32.HI R158, RZ, 0x1f, R221 ;  /* 0x0000001fff9e7819 */ /* 0x000fc400000114dd */
[----:B------:R-:W-:Y:S01]  /*e360*/  SHF.R.S32.HI R159, RZ, 0x1f, R222 ;  /* 0x0000001fff9f7819 */ /* 0x000fe200000114de */
[----:B------:R-:W-:Y:S01]  /*e370*/  IMAD R0, R0, UR10, RZ ;  /* 0x0000000a00007c24 */ /* 0x000fe2000f8e02ff */
[----:B------:R-:W-:Y:S01]  /*e380*/  SHF.R.S32.HI R160, RZ, 0x1f, R223 ;  /* 0x0000001fffa07819 */ /* 0x000fe200000114df */
[----:B------:R-:W-:Y:S01]  /*e390*/  IMAD.IADD R3, R3, 0x1, R9 ;  /* 0x0000000103037824 */ /* 0x000fe200078e0209 */
[----:B------:R-:W-:Y:S01]  /*e3a0*/  SHF.R.S32.HI R161, RZ, 0x1f, R224 ;  /* 0x0000001fffa17819 */ /* 0x000fe200000114e0 */
[C---:B------:R-:W-:Y:S01]  /*e3b0*/  IMAD R11, R7.reuse, UR11, R0 ;  /* 0x0000000b070b7c24 */ /* 0x040fe2000f8e0200 */
[----:B------:R-:W-:Y:S01]  /*e3c0*/  SHF.R.S32.HI R162, RZ, 0x1f, R225 ;  /* 0x0000001fffa27819 */ /* 0x000fe200000114e1 */
[----:B------:R-:W-:Y:S01]  /*e3d0*/  IMAD.WIDE.U32 R2, R7, UR10, R2 ;  /* 0x0000000a07027c25 */ /* 0x000fe2000f8e0002 */
[----:B------:R-:W-:Y:S01]  /*e3e0*/  ULDC.64 UR10, c[0x0][0xb00] ;  /* 0x0002c000000a7ab9 */ /* 0x000fe20000000a00 */
[----:B------:R-:W-:Y:S02]  /*e3f0*/  SHF.R.S32.HI R163, RZ, 0x1f, R226 ;  /* 0x0000001fffa37819 */ /* 0x000fe400000114e2 */
[----:B------:R-:W-:Y:S01]  /*e400*/  IMAD.IADD R11, R3, 0x1, R11 ;  /* 0x00000001030b7824 */ /* 0x000fe200078e020b */
[C---:B------:R-:W-:Y:S01]  /*e410*/  LEA R0, P1, R2.reuse, UR10, 0x2 ;  /* 0x0000000a02007c11 */ /* 0x040fe2000f8210ff */
[C---:B------:R-:W-:Y:S01]  /*e420*/  VIADD R174, R19.reuse, 0x20 ;  /* 0x0000002013ae7836 */ /* 0x040fe20000000000 */
[----:B------:R-:W-:Y:S01]  /*e430*/  SHF.R.S32.HI R164, RZ, 0x1f, R227 ;  /* 0x0000001fffa47819 */ /* 0x000fe200000114e3 */
[C---:B------:R-:W-:Y:S01]  /*e440*/  VIADD R176, R19.reuse, 0x18 ;  /* 0x0000001813b07836 */ /* 0x040fe20000000000 */
[----:B------:R-:W-:Y:S01]  /*e450*/  LEA.HI.X R11, R2, UR11, R11, 0x2, P1 ;  /* 0x0000000b020b7c11 */ /* 0x000fe200088f140b */
[C---:B------:R-:W-:Y:S01]  /*e460*/  VIADD R178, R19.reuse, 0x10 ;  /* 0x0000001013b27836 */ /* 0x040fe20000000000 */
[----:B------:R0:W1:Y:S01]  /*e470*/  SHFL.IDX PT, R2, R0, RZ, 0x1c1f ;  /* 0x001c1fff00027589 */ /* 0x00006200000e0000 */
[----:B------:R-:W-:Y:S01]  /*e480*/  SHF.R.S32.HI R165, RZ, 0x1f, R228 ;  /* 0x0000001fffa57819 */ /* 0x000fe200000114e4 */
[----:B------:R-:W-:Y:S01]  /*e490*/  VIADD R180, R19, 0x8 ;  /* 0x0000000813b47836 */ /* 0x000fe20000000000 */
[----:B------:R-:W-:Y:S01]  /*e4a0*/  SHF.R.S32.HI R166, RZ, 0x1f, R229 ;  /* 0x0000001fffa67819 */ /* 0x000fe200000114e5 */
[----:B------:R0:W2:Y:S01]  /*e4b0*/  SHFL.IDX PT, R3, R11, RZ, 0x1c1f ;  /* 0x001c1fff0b037589 */ /* 0x0000a200000e0000 */
[----:B------:R-:W-:-:S02]  /*e4c0*/  SHF.R.S32.HI R167, RZ, 0x1f, R230 ;  /* 0x0000001fffa77819 */ /* 0x000fc400000114e6 */
[----:B------:R-:W-:Y:S02]  /*e4d0*/  SHF.R.S32.HI R168, RZ, 0x1f, R231 ;  /* 0x0000001fffa87819 */ /* 0x000fe400000114e7 */
[----:B------:R-:W-:Y:S02]  /*e4e0*/  SHF.R.S32.HI R169, RZ, 0x1f, R232 ;  /* 0x0000001fffa97819 */ /* 0x000fe400000114e8 */
[----:B------:R-:W-:Y:S02]  /*e4f0*/  SHF.R.S32.HI R170, RZ, 0x1f, R233 ;  /* 0x0000001fffaa7819 */ /* 0x000fe400000114e9 */
[----:B------:R-:W-:Y:S02]  /*e500*/  SHF.R.S32.HI R171, RZ, 0x1f, R234 ;  /* 0x0000001fffab7819 */ /* 0x000fe400000114ea */
[----:B------:R-:W-:Y:S02]  /*e510*/  SHF.R.S32.HI R172, RZ, 0x1f, R235 ;  /* 0x0000001fffac7819 */ /* 0x000fe400000114eb */
[----:B------:R-:W-:-:S02]  /*e520*/  SHF.R.S32.HI R173, RZ, 0x1f, R236 ;  /* 0x0000001fffad7819 */ /* 0x000fc400000114ec */
[----:B------:R-:W-:Y:S02]  /*e530*/  SHF.R.S32.HI R175, RZ, 0x1f, R175 ;  /* 0x0000001fffaf7819 */ /* 0x000fe400000114af */
[----:B------:R-:W-:Y:S02]  /*e540*/  SHF.R.S32.HI R177, RZ, 0x1f, R177 ;  /* 0x0000001fffb17819 */ /* 0x000fe400000114b1 */
[----:B------:R-:W-:Y:S02]  /*e550*/  SHF.R.S32.HI R179, RZ, 0x1f, R179 ;  /* 0x0000001fffb37819 */ /* 0x000fe400000114b3 */
[----:B------:R-:W-:Y:S01]  /*e560*/  SHF.R.S32.HI R181, RZ, 0x1f, R181 ;  /* 0x0000001fffb57819 */ /* 0x000fe200000114b5 */
[----:B01----:R-:W-:Y:S06]  /*e570*/  @P0 BRA `(.L_x_220) ;  /* 0x0000000800200947 */ /* 0x003fec0003800000 */
[----:B------:R-:W-:Y:S01]  /*e580*/  ULDC UR4, c[0x0][0xac8] ;  /* 0x0002b20000047ab9 */ /* 0x000fe20000000800 */
[----:B------:R-:W-:Y:S01]  /*e590*/  ULDC.64 UR8, c[0x0][0x208] ;  /* 0x0000820000087ab9 */ /* 0x000fe20000000a00 */
[----:B------:R-:W-:Y:S02]  /*e5a0*/  ISETP.GE.AND P4, PT, R180, UR4, PT ;  /* 0x00000004b4007c0c */ /* 0x000fe4000bf86270 */
[----:B------:R-:W-:Y:S02]  /*e5b0*/  ISETP.GE.AND P3, PT, R178, UR4, PT ;  /* 0x00000004b2007c0c */ /* 0x000fe4000bf66270 */
[----:B------:R-:W-:Y:S02]  /*e5c0*/  ISETP.GE.AND P5, PT, R19, UR4, PT ;  /* 0x0000000413007c0c */ /* 0x000fe4000bfa6270 */
[----:B------:R-:W-:Y:S02]  /*e5d0*/  ISETP.GE.AND P1, PT, R174, UR4, PT ;  /* 0x00000004ae007c0c */ /* 0x000fe4000bf26270 */
[----:B------:R-:W-:-:S05]  /*e5e0*/  ISETP.GE.AND P0, PT, R176, UR4, PT ;  /* 0x00000004b0007c0c */ /* 0x000fca000bf06270 */
[-C--:B------:R-:W-:Y:S02]  /*e5f0*/  @!P4 LEA R4, P2, R180, R2.reuse, 0x2 ;  /* 0x00000002b404c211 */ /* 0x080fe400078410ff */
[----:B------:R-:W-:Y:S02]  /*e600*/  @!P3 LEA R6, P6, R178, R2, 0x2 ;  /* 0x00000002b206b211 */ /* 0x000fe400078c10ff */
[----:B--2---:R-:W-:Y:S01]  /*e610*/  @!P5 IMAD.WIDE R8, R19, 0x4, R2 ;  /* 0x000000041308d825 */ /* 0x004fe200078e0202 */
[-C--:B------:R-:W-:Y:S02]  /*e620*/  @!P4 LEA.HI.X R5, R180, R3.reuse, R181, 0x2, P2 ;  /* 0x00000003b405c211 */ /* 0x080fe400010f14b5 */
[----:B------:R-:W-:Y:S02]  /*e630*/  ISETP.GE.AND P2, PT, R236, UR4, PT ;  /* 0x00000004ec007c0c */ /* 0x000fe4000bf46270 */
[----:B------:R-:W-:Y:S01]  /*e640*/  @!P3 LEA.HI.X R7, R178, R3, R179, 0x2, P6 ;  /* 0x00000003b207b211 */ /* 0x000fe200030f14b3 */
[----:B------:R-:W-:Y:S04]  /*e650*/  @!P5 ST.E.64 desc[UR8][R8.64], R24 ;  /* 0x000000180800d985 */ /* 0x000fe8000c101b08 */
[----:B------:R0:W-:Y:S01]  /*e660*/  @!P4 ST.E.64 desc[UR8][R4.64], R28 ;  /* 0x0000001c0400c985 */ /* 0x0001e2000c101b08 */
[----:B------:R-:W-:-:S03]  /*e670*/  ISETP.GE.AND P4, PT, R234, UR4, PT ;  /* 0x00000004ea007c0c */ /* 0x000fc6000bf86270 */
[----:B------:R1:W-:Y:S01]  /*e680*/  @!P3 ST.E.64 desc[UR8][R6.64], R32 ;  /* 0x000000200600b985 */ /* 0x0003e2000c101b08 */
[----:B------:R-:W-:Y:S02]  /*e690*/  ISETP.GE.AND P3, PT, R235, UR4, PT ;  /* 0x00000004eb007c0c */ /* 0x000fe4000bf66270 */
[-C--:B0-----:R-:W-:Y:S02]  /*e6a0*/  @!P0 LEA R4, P6, R176, R2.reuse, 0x2 ;  /* 0x00000002b0048211 */ /* 0x081fe400078c10ff */
[-C--:B-1----:R-:W-:Y:S01]  /*e6b0*/  @!P1 LEA R6, P5, R174, R2.reuse, 0x2 ;  /* 0x00000002ae069211 */ /* 0x082fe200078a10ff */
[----:B------:R-:W-:Y:S01]  /*e6c0*/  VIADD R33, R19, 0xe8 ;  /* 0x000000e813217836 */ /* 0x000fe20000000000 */
[-C--:B------:R-:W-:Y:S02]  /*e6d0*/  @!P0 LEA.HI.X R5, R176, R3.reuse, R177, 0x2, P6 ;  /* 0x00000003b0058211 */ /* 0x080fe400030f14b1 */
[----:B------:R-:W-:Y:S02]  /*e6e0*/  @!P1 LEA.HI.X R7, R174, R3, R175, 0x2, P5 ;  /* 0x00000003ae079211 */ /* 0x000fe400028f14af */
[----:B------:R-:W-:Y:S01]  /*e6f0*/  ISETP.GE.AND P5, PT, R233, UR4, PT ;  /* 0x00000004e9007c0c */ /* 0x000fe2000bfa6270 */
[----:B------:R0:W-:Y:S01]  /*e700*/  @!P0 ST.E.64 desc[UR8][R4.64], R36 ;  /* 0x0000002404008985 */ /* 0x0001e2000c101b08 */
[----:B------:R-:W-:-:S02]  /*e710*/  @!P2 LEA R8, P6, R236, R2, 0x2 ;  /* 0x00000002ec08a211 */ /* 0x000fc400078c10ff */
[----:B------:R-:W-:Y:S01]  /*e720*/  ISETP.GE.AND P0, PT, R232, UR4, PT ;  /* 0x00000004e8007c0c */ /* 0x000fe2000bf06270 */
[----:B------:R1:W-:Y:S01]  /*e730*/  @!P1 ST.E.64 desc[UR8][R6.64], R40 ;  /* 0x0000002806009985 */ /* 0x0003e2000c101b08 */
[----:B------:R-:W-:Y:S02]  /*e740*/  @!P2 LEA.HI.X R9, R236, R3, R173, 0x2, P6 ;  /* 0x00000003ec09a211 */ /* 0x000fe400030f14ad */
[----:B------:R-:W-:-:S03]  /*e750*/  ISETP.GE.AND P1, PT, R231, UR4, PT ;  /* 0x00000004e7007c0c */ /* 0x000fc6000bf26270 */
[----:B------:R2:W-:Y:S01]  /*e760*/  @!P2 ST.E.64 desc[UR8][R8.64], R44 ;  /* 0x0000002c0800a985 */ /* 0x0005e2000c101b08 */
[CC--:B0-----:R-:W-:Y:S02]  /*e770*/  @!P3 LEA R4, P6, R235.reuse, R2.reuse, 0x2 ;  /* 0x00000002eb04b211 */ /* 0x0c1fe400078c10ff */
[CC--:B-1----:R-:W-:Y:S02]  /*e780*/  @!P4 LEA R6, P2, R234.reuse, R2.reuse, 0x2 ;  /* 0x00000002ea06c211 */ /* 0x0c2fe400078410ff */
[-C--:B------:R-:W-:Y:S02]  /*e790*/  @!P3 LEA.HI.X R5, R235, R3.reuse, R172, 0x2, P6 ;  /* 0x00000003eb05b211 */ /* 0x080fe400030f14ac */
[----:B------:R-:W-:Y:S02]  /*e7a0*/  @!P4 LEA.HI.X R7, R234, R3, R171, 0x2, P2 ;  /* 0x00000003ea07c211 */ /* 0x000fe400010f14ab */
[----:B--2---:R-:W-:Y:S01]  /*e7b0*/  @!P5 LEA R8, P6, R233, R2, 0x2 ;  /* 0x00000002e908d211 */ /* 0x004fe200078c10ff */
[----:B------:R0:W-:Y:S01]  /*e7c0*/  @!P3 ST.E.64 desc[UR8][R4.64], R48 ;  /* 0x000000300400b985 */ /* 0x0001e2000c101b08 */
[----:B------:R-:W-:-:S02]  /*e7d0*/  ISETP.GE.AND P2, PT, R230, UR4, PT ;  /* 0x00000004e6007c0c */ /* 0x000fc4000bf46270 */
[----:B------:R-:W-:Y:S01]  /*e7e0*/  @!P5 LEA.HI.X R9, R233, R3, R170, 0x2, P6 ;  /* 0x00000003e909d211 */ /* 0x000fe200030f14aa */
[----:B------:R1:W-:Y:S01]  /*e7f0*/  @!P4 ST.E.64 desc[UR8][R6.64], R52 ;  /* 0x000000340600c985 */ /* 0x0003e2000c101b08 */
[----:B------:R-:W-:-:S03]  /*e800*/  ISETP.GE.AND P3, PT, R229, UR4, PT ;  /* 0x00000004e5007c0c */ /* 0x000fc6000bf66270 */
[----:B------:R2:W-:Y:S01]  /*e810*/  @!P5 ST.E.64 desc[UR8][R8.64], R56 ;  /* 0x000000380800d985 */ /* 0x0005e2000c101b08 */
[CC--:B0-----:R-:W-:Y:S02]  /*e820*/  @!P0 LEA R4, P4, R232.reuse, R2.reuse, 0x2 ;  /* 0x00000002e8048211 */ /* 0x0c1fe400078810ff */
[C---:B-1----:R-:W-:Y:S02]  /*e830*/  @!P1 LEA R6, P5, R231.reuse, R2, 0x2 ;  /* 0x00000002e7069211 */ /* 0x042fe400078a10ff */
[-C--:B------:R-:W-:Y:S02]  /*e840*/  @!P0 LEA.HI.X R5, R232, R3.reuse, R169, 0x2, P4 ;  /* 0x00000003e8058211 */ /* 0x080fe400020f14a9 */
[----:B------:R-:W-:Y:S02]  /*e850*/  ISETP.GE.AND P4, PT, R228, UR4, PT ;  /* 0x00000004e4007c0c */ /* 0x000fe4000bf86270 */
[----:B------:R-:W-:Y:S01]  /*e860*/  @!P1 LEA.HI.X R7, R231, R3, R168, 0x2, P5 ;  /* 0x00000003e7079211 */ /* 0x000fe200028f14a8 */
[----:B------:R0:W-:Y:S01]  /*e870*/  @!P0 ST.E.64 desc[UR8][R4.64], R60 ;  /* 0x0000003c04008985 */ /* 0x0001e2000c101b08 */
[----:B------:R-:W-:-:S02]  /*e880*/  ISETP.GE.AND P5, PT, R227, UR4, PT ;  /* 0x00000004e3007c0c */ /* 0x000fc4000bfa6270 */
[C---:B--2---:R-:W-:Y:S01]  /*e890*/  @!P2 LEA R8, P6, R230.reuse, R2, 0x2 ;  /* 0x00000002e608a211 */ /* 0x044fe200078c10ff */
[----:B------:R1:W-:Y:S01]  /*e8a0*/  @!P1 ST.E.64 desc[UR8][R6.64], R64 ;  /* 0x0000004006009985 */ /* 0x0003e2000c101b08 */
[----:B------:R-:W-:Y:S02]  /*e8b0*/  ISETP.GE.AND P1, PT, R225, UR4, PT ;  /* 0x00000004e1007c0c */ /* 0x000fe4000bf26270 */
[----:B------:R-:W-:Y:S02]  /*e8c0*/  @!P2 LEA.HI.X R9, R230, R3, R167, 0x2, P6 ;  /* 0x00000003e609a211 */ /* 0x000fe400030f14a7 */
[----:B------:R-:W-:-:S03]  /*e8d0*/  ISETP.GE.AND P0, PT, R226, UR4, PT ;  /* 0x00000004e2007c0c */ /* 0x000fc6000bf06270 */
[----:B------:R2:W-:Y:S01]  /*e8e0*/  @!P2 ST.E.64 desc[UR8][R8.64], R68 ;  /* 0x000000440800a985 */ /* 0x0005e2000c101b08 */
[CC--:B0-----:R-:W-:Y:S02]  /*e8f0*/  @!P3 LEA R4, P6, R229.reuse, R2.reuse, 0x2 ;  /* 0x00000002e504b211 */ /* 0x0c1fe400078c10ff */
[CC--:B-1----:R-:W-:Y:S02]  /*e900*/  @!P4 LEA R6, P2, R228.reuse, R2.reuse, 0x2 ;  /* 0x00000002e406c211 */ /* 0x0c2fe400078410ff */
[-C--:B------:R-:W-:Y:S02]  /*e910*/  @!P3 LEA.HI.X R5, R229, R3.reuse, R166, 0x2, P6 ;  /* 0x00000003e505b211 */ /* 0x080fe400030f14a6 */
[----:B------:R-:W-:Y:S02]  /*e920*/  @!P4 LEA.HI.X R7, R228, R3, R165, 0x2, P2 ;  /* 0x00000003e407c211 */ /* 0x000fe400010f14a5 */
[----:B------:R-:W-:Y:S01]  /*e930*/  ISETP.GE.AND P2, PT, R224, UR4, PT ;  /* 0x00000004e0007c0c */ /* 0x000fe2000bf46270 */
[----:B------:R0:W-:Y:S01]  /*e940*/  @!P3 ST.E.64 desc[UR8][R4.64], R72 ;  /* 0x000000480400b985 */ /* 0x0001e2000c101b08 */
[----:B--2---:R-:W-:-:S03]  /*e950*/  @!P5 LEA R8, P6, R227, R2, 0x2 ;  /* 0x00000002e308d211 */ /* 0x004fc600078c10ff */
[----:B------:R1:W-:Y:S01]  /*e960*/  @!P4 ST.E.64 desc[UR8][R6.64], R76 ;  /* 0x0000004c0600c985 */ /* 0x0003e2000c101b08 */
[----:B------:R-:W-:Y:S02]  /*e970*/  @!P5 LEA.HI.X R9, R227, R3, R164, 0x2, P6 ;  /* 0x00000003e309d211 */ /* 0x000fe400030f14a4 */
[----:B------:R-:W-:-:S03]  /*e980*/  ISETP.GE.AND P4, PT, R222, UR4, PT ;  /* 0x00000004de007c0c */ /* 0x000fc6000bf86270 */
[----:B------:R2:W-:Y:S01]  /*e990*/  @!P5 ST.E.64 desc[UR8][R8.64], R80 ;  /* 0x000000500800d985 */ /* 0x0005e2000c101b08 */
[----:B------:R-:W-:Y:S02]  /*e9a0*/  ISETP.GE.AND P5, PT, R223, UR4, PT ;  /* 0x00000004df007c0c */ /* 0x000fe4000bfa6270 */
        /* <DEDUP_REMOVED lines=8> */
[----:B------:R-:W-:-:S05]  /*ea30*/  @!P2 LEA.HI.X R9, R224, R3, R161, 0x2, P6 ;  /* 0x00000003e009a211 */ /* 0x000fca00030f14a1 */
[----:B------:R2:W-:Y:S01]  /*ea40*/  @!P2 ST.E.64 desc[UR8][R8.64], R92 ;  /* 0x0000005c0800a985 */ /* 0x0005e2000c101b08 */
[----:B------:R-:W-:Y:S02]  /*ea50*/  ISETP.GE.AND P2, PT, R220, UR4, PT ;  /* 0x00000004dc007c0c */ /* 0x000fe4000bf46270 */
[CC--:B0-----:R-:W-:Y:S02]  /*ea60*/  @!P5 LEA R4, P1, R223.reuse, R2.reuse, 0x2 ;  /* 0x00000002df04d211 */ /* 0x0c1fe400078210ff */
[CC--:B-1----:R-:W-:Y:S02]  /*ea70*/  @!P4 LEA R6, P0, R222.reuse, R2.reuse, 0x2 ;  /* 0x00000002de06c211 */ /* 0x0c2fe400078010ff */
[-C--:B------:R-:W-:Y:S02]  /*ea80*/  @!P5 LEA.HI.X R5, R223, R3.reuse, R160, 0x2, P1 ;  /* 0x00000003df05d211 */ /* 0x080fe400008f14a0 */
[----:B------:R-:W-:Y:S02]  /*ea90*/  ISETP.GE.AND P1, PT, R219, UR4, PT ;  /* 0x00000004db007c0c */ /* 0x000fe4000bf26270 */
[----:B--2---:R-:W-:Y:S01]  /*eaa0*/  @!P3 LEA R8, P6, R221, R2, 0x2 ;  /* 0x00000002dd08b211 */ /* 0x004fe200078c10ff */
[----:B------:R-:W-:Y:S01]  /*eab0*/  @!P5 ST.E.64 desc[UR8][R4.64], R96 ;  /* 0x000000600400d985 */ /* 0x000fe2000c101b08 */
[----:B------:R-:W-:-:S02]  /*eac0*/  @!P4 LEA.HI.X R7, R222, R3, R159, 0x2, P0 ;  /* 0x00000003de07c211 */ /* 0x000fc400000f149f */
[----:B------:R-:W-:Y:S02]  /*ead0*/  @!P3 LEA.HI.X R9, R221, R3, R158, 0x2, P6 ;  /* 0x00000003dd09b211 */ /* 0x000fe400030f149e */
[----:B------:R-:W-:Y:S01]  /*eae0*/  ISETP.GE.AND P0, PT, R218, UR4, PT ;  /* 0x00000004da007c0c */ /* 0x000fe2000bf06270 */
[----:B------:R-:W-:Y:S01]  /*eaf0*/  @!P4 ST.E.64 desc[UR8][R6.64], R100 ;  /* 0x000000640600c985 */ /* 0x000fe2000c101b08 */
[-C--:B------:R-:W-:Y:S02]  /*eb00*/  @!P2 LEA R12, P6, R220, R2.reuse, 0x2 ;  /* 0x00000002dc0ca211 */ /* 0x080fe400078c10ff */
[----:B------:R-:W-:Y:S01]  /*eb10*/  ISETP.GE.AND P4, PT, R216, UR4, PT ;  /* 0x00000004d8007c0c */ /* 0x000fe2000bf86270 */
[----:B------:R0:W-:Y:S01]  /*eb20*/  @!P3 ST.E.64 desc[UR8][R8.64], R104 ;  /* 0x000000680800b985 */ /* 0x0001e2000c101b08 */
[----:B------:R-:W-:Y:S02]  /*eb30*/  ISETP.GE.AND P3, PT, R217, UR4, PT ;  /* 0x00000004d9007c0c */ /* 0x000fe4000bf66270 */
[----:B------:R-:W-:-:S02]  /*eb40*/  @!P1 LEA R14, P5, R219, R2, 0x2 ;  /* 0x00000002db0e9211 */ /* 0x000fc400078a10ff */
[-C--:B------:R-:W-:Y:S02]  /*eb50*/  @!P2 LEA.HI.X R13, R220, R3.reuse, R157, 0x2, P6 ;  /* 0x00000003dc0da211 */ /* 0x080fe400030f149d */
[-C--:B------:R-:W-:Y:S02]  /*eb60*/  @!P1 LEA.HI.X R15, R219, R3.reuse, R156, 0x2, P5 ;  /* 0x00000003db0f9211 */ /* 0x080fe400028f149c */
[CC--:B------:R-:W-:Y:S01]  /*eb70*/  @!P0 LEA R20, P6, R218.reuse, R2.reuse, 0x2 ;  /* 0x00000002da148211 */ /* 0x0c0fe200078c10ff */
[----:B------:R-:W-:Y:S01]  /*eb80*/  @!P2 ST.E.64 desc[UR8][R12.64], R108 ;  /* 0x0000006c0c00a985 */ /* 0x000fe2000c101b08 */
[----:B------:R-:W-:Y:S02]  /*eb90*/  ISETP.GE.AND P2, PT, R215, UR4, PT ;  /* 0x00000004d7007c0c */ /* 0x000fe4000bf46270 */
[----:B------:R-:W-:Y:S01]  /*eba0*/  @!P0 LEA.HI.X R21, R218, R3, R155, 0x2, P6 ;  /* 0x00000003da158211 */ /* 0x000fe200030f149b */
[----:B------:R1:W-:Y:S01]  /*ebb0*/  @!P1 ST.E.64 desc[UR8][R14.64], R112 ;  /* 0x000000700e009985 */ /* 0x0003e2000c101b08 */
[----:B------:R-:W-:-:S02]  /*ebc0*/  @!P3 LEA R24, P1, R217, R2, 0x2 ;  /* 0x00000002d918b211 */ /* 0x000fc400078210ff */
[-C--:B------:R-:W-:Y:S01]  /*ebd0*/  @!P4 LEA R28, P5, R216, R2.reuse, 0x2 ;  /* 0x00000002d81cc211 */ /* 0x080fe200078a10ff */
[----:B------:R2:W-:Y:S01]  /*ebe0*/  @!P0 ST.E.64 desc[UR8][R20.64], R116 ;  /* 0x0000007414008985 */ /* 0x0005e2000c101b08 */
[-C--:B------:R-:W-:Y:S02]  /*ebf0*/  @!P3 LEA.HI.X R25, R217, R3.reuse, R154, 0x2, P1 ;  /* 0x00000003d919b211 */ /* 0x080fe400008f149a */
[----:B------:R-:W-:Y:S02]  /*ec00*/  ISETP.GE.AND P1, PT, R214, UR4, PT ;  /* 0x00000004d6007c0c */ /* 0x000fe4000bf26270 */
[-C--:B------:R-:W-:Y:S01]  /*ec10*/  @!P4 LEA.HI.X R29, R216, R3.reuse, R153, 0x2, P5 ;  /* 0x00000003d81dc211 */ /* 0x080fe200028f1499 */
[----:B------:R3:W-:Y:S01]  /*ec20*/  @!P3 ST.E.64 desc[UR8][R24.64], R120 ;  /* 0x000000781800b985 */ /* 0x0007e2000c101b08 */
[----:B------:R-:W-:Y:S02]  /*ec30*/  ISETP.GE.AND P0, PT, R23, UR4, PT ;  /* 0x0000000417007c0c */ /* 0x000fe4000bf06270 */
[----:B0-----:R-:W-:Y:S01]  /*ec40*/  @!P2 LEA R8, P5, R215, R2, 0x2 ;  /* 0x00000002d708a211 */ /* 0x001fe200078a10ff */
[----:B------:R3:W-:Y:S01]  /*ec50*/  @!P4 ST.E.64 desc[UR8][R28.64], R124 ;  /* 0x0000007c1c00c985 */ /* 0x0007e2000c101b08 */
[----:B------:R-:W-:Y:S01]  /*ec60*/  ISETP.GE.AND P4, PT, R33, UR4, PT ;  /* 0x0000000421007c0c */ /* 0x000fe2000bf86270 */
[----:B-1----:R-:W-:Y:S01]  /*ec70*/  VIADD R15, R19, 0xf0 ;  /* 0x000000f0130f7836 */ /* 0x002fe20000000000 */
[----:B------:R-:W-:Y:S01]  /*ec80*/  @!P2 LEA.HI.X R9, R215, R3, R152, 0x2, P5 ;  /* 0x00000003d709a211 */ /* 0x000fe200028f1498 */
[----:B--2---:R-:W-:Y:S01]  /*ec90*/  VIADD R21, R19, 0xf8 ;  /* 0x000000f813157836 */ /* 0x004fe20000000000 */
[----:B------:R-:W-:-:S02]  /*eca0*/  SHF.R.S32.HI R5, RZ, 0x1f, R23 ;  /* 0x0000001fff057819 */ /* 0x000fc40000011417 */
[CC--:B------:R-:W-:Y:S01]  /*ecb0*/  @!P1 LEA R6, P6, R214.reuse, R2.reuse, 0x2 ;  /* 0x00000002d6069211 */ /* 0x0c0fe200078c10ff */
[----:B------:R3:W-:Y:S01]  /*ecc0*/  @!P2 ST.E.64 desc[UR8][R8.64], R128 ;  /* 0x000000800800a985 */ /* 0x0007e2000c101b08 */
[----:B------:R-:W-:Y:S02]  /*ecd0*/  ISETP.GE.AND P3, PT, R15, UR4, PT ;  /* 0x000000040f007c0c */ /* 0x000fe4000bf66270 */
[----:B------:R-:W-:Y:S02]  /*ece0*/  @!P0 LEA R4, P5, R23, R2, 0x2 ;  /* 0x0000000217048211 */ /* 0x000fe400078a10ff */
[-C--:B------:R-:W-:Y:S02]  /*ecf0*/  @!P1 LEA.HI.X R7, R214, R3.reuse, R22, 0x2, P6 ;  /* 0x00000003d6079211 */ /* 0x080fe400030f1416 */
[----:B------:R-:W-:Y:S02]  /*ed00*/  ISETP.GE.AND P6, PT, R21, UR4, PT ;  /* 0x0000000415007c0c */ /* 0x000fe4000bfc6270 */
[----:B------:R-:W-:Y:S01]  /*ed10*/  @!P0 LEA.HI.X R5, R23, R3, R5, 0x2, P5 ;  /* 0x0000000317058211 */ /* 0x000fe200028f1405 */
[----:B------:R3:W-:Y:S01]  /*ed20*/  @!P1 ST.E.64 desc[UR8][R6.64], R132 ;  /* 0x0000008406009985 */ /* 0x0007e2000c101b08 */
[----:B------:R-:W-:-:S02]  /*ed30*/  SHF.R.S32.HI R13, RZ, 0x1f, R33 ;  /* 0x0000001fff0d7819 */ /* 0x000fc40000011421 */
[CC--:B------:R-:W-:Y:S01]  /*ed40*/  @!P4 LEA R12, P5, R33.reuse, R2.reuse, 0x2 ;  /* 0x00000002210cc211 */ /* 0x0c0fe200078a10ff */
[----:B------:R3:W-:Y:S01]  /*ed50*/  @!P0 ST.E.64 desc[UR8][R4.64], R136 ;  /* 0x0000008804008985 */ /* 0x0007e2000c101b08 */
[----:B------:R-:W-:Y:S02]  /*ed60*/  SHF.R.S32.HI R18, RZ, 0x1f, R15 ;  /* 0x0000001fff127819 */ /* 0x000fe4000001140f */
[----:B------:R-:W-:Y:S02]  /*ed70*/  @!P4 LEA.HI.X R13, R33, R3, R13, 0x2, P5 ;  /* 0x00000003210dc211 */ /* 0x000fe400028f140d */
[----:B------:R-:W-:-:S03]  /*ed80*/  @!P3 LEA R14, P5, R15, R2, 0x2 ;  /* 0x000000020f0eb211 */ /* 0x000fc600078a10ff */
[----:B------:R3:W-:Y:S01]  /*ed90*/  @!P4 ST.E.64 desc[UR8][R12.64], R140 ;  /* 0x0000008c0c00c985 */ /* 0x0007e2000c101b08 */
[-C--:B------:R-:W-:Y:S02]  /*eda0*/  @!P3 LEA.HI.X R15, R15, R3.reuse, R18, 0x2, P5 ;  /* 0x000000030f0fb211 */ /* 0x080fe400028f1412 */
[----:B------:R-:W-:Y:S02]  /*edb0*/  SHF.R.S32.HI R18, RZ, 0x1f, R21 ;  /* 0x0000001fff127819 */ /* 0x000fe40000011415 */
[C---:B------:R-:W-:Y:S01]  /*edc0*/  @!P6 LEA R2, P5, R21.reuse, R2, 0x2 ;  /* 0x000000021502e211 */ /* 0x040fe200078a10ff */
[----:B------:R3:W-:Y:S03]  /*edd0*/  @!P3 ST.E.64 desc[UR8][R14.64], R144 ;  /* 0x000000900e00b985 */ /* 0x0007e6000c101b08 */
[----:B------:R-:W-:-:S05]  /*ede0*/  @!P6 LEA.HI.X R3, R21, R3, R18, 0x2, P5 ;  /* 0x000000031503e211 */ /* 0x000fca00028f1412 */
[----:B------:R3:W-:Y:S04]  /*edf0*/  @!P6 ST.E.64 desc[UR8][R2.64], R148 ;  /* 0x000000940200e985 */ /* 0x0007e8000c101b08 */
.L_x_220:
[----:B------:R-:W-:Y:S05]  /*ee00*/  BSYNC B1 ;  /* 0x0000000000017941 */ /* 0x000fea0003800000 */
.L_x_219:
[----:B------:R-:W-:Y:S01]  /*ee10*/  ISETP.GE.AND P0, PT, R10, UR12, PT ;  /* 0x0000000c0a007c0c */ /* 0x000fe2000bf06270 */
[----:B--23--:R0:W1:Y:S04]  /*ee20*/  SHFL.IDX PT, R3, R11, 0x1, 0x1c1f ;  /* 0x003c1f000b037f89 */ /* 0x00c06800000e0000 */
[----:B------:R0:W2:Y:S08]  /*ee30*/  SHFL.IDX PT, R2, R0, 0x1, 0x1c1f ;  /* 0x003c1f0000027f89 */ /* 0x0000b000000e0000 */
[----:B0-----:R-:W-:Y:S05]  /*ee40*/  @P0 BRA `(.L_x_218) ;  /* 0x0000001800680947 */ /* 0x001fea0003800000 */
[----:B------:R-:W-:Y:S01]  /*ee50*/  ULDC UR4, c[0x0][0xac8] ;  /* 0x0002b20000047ab9 */ /* 0x000fe20000000800 */
[----:B------:R-:W-:Y:S01]  /*ee60*/  ULDC.64 UR8, c[0x0][0x208] ;  /* 0x0000820000087ab9 */ /* 0x000fe20000000a00 */
[----:B------:R-:W-:Y:S01]  /*ee70*/  ISETP.GE.AND P5, PT, R180, UR4, PT ;  /* 0x00000004b4007c0c */ /* 0x000fe2000bfa6270 */
[C---:B------:R-:W-:Y:S01]  /*ee80*/  VIADD R25, R19.reuse, 0xe8 ;  /* 0x000000e813197836 */ /* 0x040fe20000000000 */
[C---:B------:R-:W-:Y:S01]  /*ee90*/  ISETP.GE.AND P4, PT, R19.reuse, UR4, PT ;  /* 0x0000000413007c0c */ /* 0x040fe2000bf86270 */
[----:B------:R-:W-:Y:S01]  /*eea0*/  VIADD R21, R19, 0xf0 ;  /* 0x000000f013157836 */ /* 0x000fe20000000000 */
[----:B------:R-:W-:Y:S02]  /*eeb0*/  ISETP.GE.AND P2, PT, R178, UR4, PT ;  /* 0x00000004b2007c0c */ /* 0x000fe4000bf46270 */
[----:B------:R-:W-:Y:S02]  /*eec0*/  ISETP.GE.AND P1, PT, R176, UR4, PT ;  /* 0x00000004b0007c0c */ /* 0x000fe4000bf26270 */
[----:B------:R-:W-:-:S02]  /*eed0*/  ISETP.GE.AND P0, PT, R174, UR4, PT ;  /* 0x00000004ae007c0c */ /* 0x000fc4000bf06270 */
[----:B------:R-:W-:Y:S02]  /*eee0*/  SHF.R.S32.HI R0, RZ, 0x1f, R25 ;  /* 0x0000001fff007819 */ /* 0x000fe40000011419 */
[----:B------:R-:W-:Y:S02]  /*eef0*/  SHF.R.S32.HI R18, RZ, 0x1f, R23 ;  /* 0x0000001fff127819 */ /* 0x000fe40000011417 */
[-C--:B--2---:R-:W-:Y:S01]  /*ef00*/  @!P5 LEA R6, P3, R180, R2.reuse, 0x2 ;  /* 0x00000002b406d211 */ /* 0x084fe200078610ff */
[----:B-1----:R-:W-:Y:S02]  /*ef10*/  @!P4 IMAD.WIDE R4, R19, 0x4, R2 ;  /* 0x000000041304c825 */ /* 0x002fe400078e0202 */
[----:B------:R-:W-:Y:S02]  /*ef20*/  @!P2 LEA R8, P6, R178, R2, 0x2 ;  /* 0x00000002b208a211 */ /* 0x000fe400078c10ff */
[----:B------:R-:W-:Y:S01]  /*ef30*/  @!P5 LEA.HI.X R7, R180, R3, R181, 0x2, P3 ;  /* 0x00000003b407d211 */ /* 0x000fe200018f14b5 */
[----:B------:R0:W-:Y:S01]  /*ef40*/  @!P4 ST.E.64 desc[UR8][R4.64], R26 ;  /* 0x0000001a0400c985 */ /* 0x0001e2000c101b08 */
[----:B------:R-:W-:-:S02]  /*ef50*/  ISETP.GE.AND P3, PT, R236, UR4, PT ;  /* 0x00000004ec007c0c */ /* 0x000fc4000bf66270 */
[-C--:B------:R-:W-:Y:S01]  /*ef60*/  @!P2 LEA.HI.X R9, R178, R3.reuse, R179, 0x2, P6 ;  /* 0x00000003b209a211 */ /* 0x080fe200030f14b3 */
[----:B------:R1:W-:Y:S01]  /*ef70*/  @!P5 ST.E.64 desc[UR8][R6.64], R30 ;  /* 0x0000001e0600d985 */ /* 0x0003e2000c101b08 */
[-C--:B------:R-:W-:Y:S02]  /*ef80*/  @!P1 LEA R10, P5, R176, R2.reuse, 0x2 ;  /* 0x00000002b00a9211 */ /* 0x080fe400078a10ff */
[----:B------:R-:W-:Y:S01]  /*ef90*/  ISETP.GE.AND P4, PT, R235, UR4, PT ;  /* 0x00000004eb007c0c */ /* 0x000fe2000bf86270 */
[----:B------:R2:W-:Y:S01]  /*efa0*/  @!P2 ST.E.64 desc[UR8][R8.64], R34 ;  /* 0x000000220800a985 */ /* 0x0005e2000c101b08 */
[----:B------:R-:W-:Y:S02]  /*efb0*/  @!P0 LEA R12, P6, R174, R2, 0x2 ;  /* 0x00000002ae0c8211 */ /* 0x000fe400078c10ff */
[----:B------:R-:W-:Y:S02]  /*efc0*/  @!P1 LEA.HI.X R11, R176, R3, R177, 0x2, P5 ;  /* 0x00000003b00b9211 */ /* 0x000fe400028f14b1 */
[----:B------:R-:W-:-:S02]  /*efd0*/  ISETP.GE.AND P5, PT, R234, UR4, PT ;  /* 0x00000004ea007c0c */ /* 0x000fc4000bfa6270 */
[-C--:B------:R-:W-:Y:S01]  /*efe0*/  @!P0 LEA.HI.X R13, R174, R3.reuse, R175, 0x2, P6 ;  /* 0x00000003ae0d8211 */ /* 0x080fe200030f14af */
[----:B------:R3:W-:Y:S01]  /*eff0*/  @!P1 ST.E.64 desc[UR8][R10.64], R38 ;  /* 0x000000260a009985 */ /* 0x0007e2000c101b08 */
[-C--:B0-----:R-:W-:Y:S02]  /*f000*/  @!P3 LEA R4, P6, R236, R2.reuse, 0x2 ;  /* 0x00000002ec04b211 */ /* 0x081fe400078c10ff */
[----:B------:R-:W-:Y:S01]  /*f010*/  ISETP.GE.AND P1, PT, R232, UR4, PT ;  /* 0x00000004e8007c0c */ /* 0x000fe2000bf26270 */
[----:B------:R0:W-:Y:S01]  /*f020*/  @!P0 ST.E.64 desc[UR8][R12.64], R42 ;  /* 0x0000002a0c008985 */ /* 0x0001e2000c101b08 */
[----:B------:R-:W-:Y:S02]  /*f030*/  ISETP.GE.AND P0, PT, R233, UR4, PT ;  /* 0x00000004e9007c0c */ /* 0x000fe4000bf06270 */
[----:B-1----:R-:W-:Y:S02]  /*f040*/  @!P4 LEA R6, P2, R235, R2, 0x2 ;  /* 0x00000002eb06c211 */ /* 0x002fe400078410ff */
[----:B------:R-:W-:-:S02]  /*f050*/  @!P3 LEA.HI.X R5, R236, R3, R173, 0x2, P6 ;  /* 0x00000003ec05b211 */ /* 0x000fc400030f14ad */
[CC--:B------:R-:W-:Y:S02]  /*f060*/  @!P5 LEA R14, P6, R234.reuse, R2.reuse, 0x2 ;  /* 0x00000002ea0ed211 */ /* 0x0c0fe400078c10ff */
[-C--:B------:R-:W-:Y:S01]  /*f070*/  @!P4 LEA.HI.X R7, R235, R3.reuse, R172, 0x2, P2 ;  /* 0x00000003eb07c211 */ /* 0x080fe200010f14ac */
[----:B------:R1:W-:Y:S01]  /*f080*/  @!P3 ST.E.64 desc[UR8][R4.64], R46 ;  /* 0x0000002e0400b985 */ /* 0x0003e2000c101b08 */
[----:B------:R-:W-:Y:S02]  /*f090*/  ISETP.GE.AND P2, PT, R231, UR4, PT ;  /* 0x00000004e7007c0c */ /* 0x000fe4000bf46270 */
[----:B------:R-:W-:Y:S01]  /*f0a0*/  @!P5 LEA.HI.X R15, R234, R3, R171, 0x2, P6 ;  /* 0x00000003ea0fd211 */ /* 0x000fe200030f14ab */
[----:B------:R4:W-:Y:S01]  /*f0b0*/  @!P4 ST.E.64 desc[UR8][R6.64], R50 ;  /* 0x000000320600c985 */ /* 0x0009e2000c101b08 */
[-C--:B--2---:R-:W-:Y:S02]  /*f0c0*/  @!P0 LEA R8, P4, R233, R2.reuse, 0x2 ;  /* 0x00000002e9088211 */ /* 0x084fe400078810ff */
[----:B------:R-:W-:Y:S01]  /*f0d0*/  ISETP.GE.AND P3, PT, R230, UR4, PT ;  /* 0x00000004e6007c0c */ /* 0x000fe2000bf66270 */
[----:B------:R2:W-:Y:S01]  /*f0e0*/  @!P5 ST.E.64 desc[UR8][R14.64], R54 ;  /* 0x000000360e00d985 */ /* 0x0005e2000c101b08 */
[----:B---3--:R-:W-:-:S02]  /*f0f0*/  @!P1 LEA R10, P5, R232, R2, 0x2 ;  /* 0x00000002e80a9211 */ /* 0x008fc400078a10ff */
[-C--:B------:R-:W-:Y:S02]  /*f100*/  @!P0 LEA.HI.X R9, R233, R3.reuse, R170, 0x2, P4 ;  /* 0x00000003e9098211 */ /* 0x080fe400020f14aa */
[----:B------:R-:W-:Y:S02]  /*f110*/  ISETP.GE.AND P4, PT, R229, UR4, PT ;  /* 0x00000004e5007c0c */ /* 0x000fe4000bf86270 */
[CC--:B0-----:R-:W-:Y:S01]  /*f120*/  @!P2 LEA R12, P6, R231.reuse, R2.reuse, 0x2 ;  /* 0x00000002e70ca211 */ /* 0x0c1fe200078c10ff */
[----:B------:R0:W-:Y:S01]  /*f130*/  @!P0 ST.E.64 desc[UR8][R8.64], R58 ;  /* 0x0000003a08008985 */ /* 0x0001e2000c101b08 */
[-C--:B------:R-:W-:Y:S02]  /*f140*/  @!P1 LEA.HI.X R11, R232, R3.reuse, R169, 0x2, P5 ;  /* 0x00000003e80b9211 */ /* 0x080fe400028f14a9 */
[----:B------:R-:W-:Y:S02]  /*f150*/  ISETP.GE.AND P5, PT, R228, UR4, PT ;  /* 0x00000004e4007c0c */ /* 0x000fe4000bfa6270 */
[----:B------:R-:W-:Y:S01]  /*f160*/  @!P2 LEA.HI.X R13, R231, R3, R168, 0x2, P6 ;  /* 0x00000003e70da211 */ /* 0x000fe200030f14a8 */
[----:B------:R3:W-:Y:S01]  /*f170*/  @!P1 ST.E.64 desc[UR8][R10.64], R62 ;  /* 0x0000003e0a009985 */ /* 0x0007e2000c101b08 */
[----:B-1----:R-:W-:-:S02]  /*f180*/  @!P3 LEA R4, P6, R230, R2, 0x2 ;  /* 0x00000002e604b211 */ /* 0x002fc400078c10ff */
[----:B------:R-:W-:Y:S01]  /*f190*/  ISETP.GE.AND P1, PT, R226, UR4, PT ;  /* 0x00000004e2007c0c */ /* 0x000fe2000bf26270 */
[----:B------:R1:W-:Y:S01]  /*f1a0*/  @!P2 ST.E.64 desc[UR8][R12.64], R66 ;  /* 0x000000420c00a985 */ /* 0x0003e2000c101b08 */
[----:B------:R-:W-:Y:S02]  /*f1b0*/  ISETP.GE.AND P2, PT, R227, UR4, PT ;  /* 0x00000004e3007c0c */ /* 0x000fe4000bf46270 */
[CC--:B----4-:R-:W-:Y:S02]  /*f1c0*/  @!P4 LEA R6, P0, R229.reuse, R2.reuse, 0x2 ;  /* 0x00000002e506c211 */ /* 0x0d0fe400078010ff */
[-C--:B------:R-:W-:Y:S02]  /*f1d0*/  @!P3 LEA.HI.X R5, R230, R3.reuse, R167, 0x2, P6 ;  /* 0x00000003e605b211 */ /* 0x080fe400030f14a7 */
[----:B--2---:R-:W-:Y:S02]  /*f1e0*/  @!P5 LEA R14, P6, R228, R2, 0x2 ;  /* 0x00000002e40ed211 */ /* 0x004fe400078c10ff */
[----:B------:R-:W-:Y:S01]  /*f1f0*/  @!P4 LEA.HI.X R7, R229, R3, R166, 0x2, P0 ;  /* 0x00000003e507c211 */ /* 0x000fe200000f14a6 */
[----:B------:R2:W-:Y:S01]  /*f200*/  @!P3 ST.E.64 desc[UR8][R4.64], R70 ;  /* 0x000000460400b985 */ /* 0x0005e2000c101b08 */
[----:B------:R-:W-:-:S02]  /*f210*/  ISETP.GE.AND P0, PT, R225, UR4, PT ;  /* 0x00000004e1007c0c */ /* 0x000fc4000bf06270 */
[-C--:B------:R-:W-:Y:S01]  /*f220*/  @!P5 LEA.HI.X R15, R228, R3.reuse, R165, 0x2, P6 ;  /* 0x00000003e40fd211 */ /* 0x080fe200030f14a5 */
[----:B------:R4:W-:Y:S01]  /*f230*/  @!P4 ST.E.64 desc[UR8][R6.64], R74 ;  /* 0x0000004a0600c985 */ /* 0x0009e2000c101b08 */
[-C--:B0-----:R-:W-:Y:S02]  /*f240*/  @!P2 LEA R8, P6, R227, R2.reuse, 0x2 ;  /* 0x00000002e308a211 */ /* 0x081fe400078c10ff */
[----:B------:R-:W-:Y:S01]  /*f250*/  ISETP.GE.AND P4, PT, R223, UR4, PT ;  /* 0x00000004df007c0c */ /* 0x000fe2000bf86270 */
[----:B------:R0:W-:Y:S01]  /*f260*/  @!P5 ST.E.64 desc[UR8][R14.64], R78 ;  /* 0x0000004e0e00d985 */ /* 0x0001e2000c101b08 */
[----:B------:R-:W-:Y:S02]  /*f270*/  ISETP.GE.AND P5, PT, R224, UR4, PT ;  /* 0x00000004e0007c0c */ /* 0x000fe4000bfa6270 */
[----:B---3--:R-:W-:Y:S02]  /*f280*/  @!P1 LEA R10, P3, R226, R2, 0x2 ;  /* 0x00000002e20a9211 */ /* 0x008fe400078610ff */
[----:B------:R-:W-:-:S02]  /*f290*/  @!P2 LEA.HI.X R9, R227, R3, R164, 0x2, P6 ;  /* 0x00000003e309a211 */ /* 0x000fc400030f14a4 */
[CC--:B-1----:R-:W-:Y:S02]  /*f2a0*/  @!P0 LEA R12, P6, R225.reuse, R2.reuse, 0x2 ;  /* 0x00000002e10c8211 */ /* 0x0c2fe400078c10ff */
[-C--:B------:R-:W-:Y:S01]  /*f2b0*/  @!P1 LEA.HI.X R11, R226, R3.reuse, R163, 0x2, P3 ;  /* 0x00000003e20b9211 */ /* 0x080fe200018f14a3 */
[----:B------:R1:W-:Y:S01]  /*f2c0*/  @!P2 ST.E.64 desc[UR8][R8.64], R82 ;  /* 0x000000520800a985 */ /* 0x0003e2000c101b08 */
[----:B------:R-:W-:Y:S02]  /*f2d0*/  @!P0 LEA.HI.X R13, R225, R3, R162, 0x2, P6 ;  /* 0x00000003e10d8211 */ /* 0x000fe400030f14a2 */
[----:B------:R-:W-:Y:S01]  /*f2e0*/  ISETP.GE.AND P3, PT, R222, UR4, PT ;  /* 0x00000004de007c0c */ /* 0x000fe2000bf66270 */
[----:B------:R3:W-:Y:S01]  /*f2f0*/  @!P1 ST.E.64 desc[UR8][R10.64], R86 ;  /* 0x000000560a009985 */ /* 0x0007e2000c101b08 */
[-C--:B--2---:R-:W-:Y:S02]  /*f300*/  @!P5 LEA R4, P2, R224, R2.reuse, 0x2 ;  /* 0x00000002e004d211 */ /* 0x084fe400078410ff */
[----:B----4-:R-:W-:Y:S01]  /*f310*/  @!P4 LEA R6, P1, R223, R2, 0x2 ;  /* 0x00000002df06c211 */ /* 0x010fe200078210ff */
[----:B------:R2:W-:Y:S01]  /*f320*/  @!P0 ST.E.64 desc[UR8][R12.64], R90 ;  /* 0x0000005a0c008985 */ /* 0x0005e2000c101b08 */
[----:B------:R-:W-:-:S02]  /*f330*/  ISETP.GE.AND P0, PT, R221, UR4, PT ;  /* 0x00000004dd007c0c */ /* 0x000fc4000bf06270 */
[-C--:B------:R-:W-:Y:S02]  /*f340*/  @!P5 LEA.HI.X R5, R224, R3.reuse, R161, 0x2, P2 ;  /* 0x00000003e005d211 */ /* 0x080fe400010f14a1 */
[----:B------:R-:W-:Y:S02]  /*f350*/  @!P4 LEA.HI.X R7, R223, R3, R160, 0x2, P1 ;  /* 0x00000003df07c211 */ /* 0x000fe400008f14a0 */
[----:B------:R-:W-:Y:S01]  /*f360*/  ISETP.GE.AND P2, PT, R220, UR4, PT ;  /* 0x00000004dc007c0c */ /* 0x000fe2000bf46270 */
[----:B------:R4:W-:Y:S01]  /*f370*/  @!P5 ST.E.64 desc[UR8][R4.64], R94 ;  /* 0x0000005e0400d985 */ /* 0x0009e2000c101b08 */
[----:B0-----:R-:W-:Y:S02]  /*f380*/  @!P3 LEA R14, P6, R222, R2, 0x2 ;  /* 0x00000002de0eb211 */ /* 0x001fe400078c10ff */
[----:B------:R-:W-:Y:S01]  /*f390*/  ISETP.GE.AND P1, PT, R219, UR4, PT ;  /* 0x00000004db007c0c */ /* 0x000fe2000bf26270 */
[----:B------:R0:W-:Y:S01]  /*f3a0*/  @!P4 ST.E.64 desc[UR8][R6.64], R98 ;  /* 0x000000620600c985 */ /* 0x0001e2000c101b08 */
[----:B------:R-:W-:-:S02]  /*f3b0*/  ISETP.GE.AND P4, PT, R218, UR4, PT ;  /* 0x00000004da007c0c */ /* 0x000fc4000bf86270 */
[-C--:B------:R-:W-:Y:S02]  /*f3c0*/  @!P3 LEA.HI.X R15, R222, R3.reuse, R159, 0x2, P6 ;  /* 0x00000003de0fb211 */ /* 0x080fe400030f149f */
[-C--:B-1----:R-:W-:Y:S02]  /*f3d0*/  @!P0 LEA R8, P6, R221, R2.reuse, 0x2 ;  /* 0x00000002dd088211 */ /* 0x082fe400078c10ff */
[----:B------:R-:W-:Y:S01]  /*f3e0*/  ISETP.GE.AND P5, PT, R217, UR4, PT ;  /* 0x00000004d9007c0c */ /* 0x000fe2000bfa6270 */
[----:B------:R1:W-:Y:S01]  /*f3f0*/  @!P3 ST.E.64 desc[UR8][R14.64], R102 ;  /* 0x000000660e00b985 */ /* 0x0003e2000c101b08 */
[-C--:B------:R-:W-:Y:S02]  /*f400*/  @!P0 LEA.HI.X R9, R221, R3.reuse, R158, 0x2, P6 ;  /* 0x00000003dd098211 */ /* 0x080fe400030f149e */
[CC--:B---3--:R-:W-:Y:S02]  /*f410*/  @!P2 LEA R10, P3, R220.reuse, R2.reuse, 0x2 ;  /* 0x00000002dc0aa211 */ /* 0x0c8fe400078610ff */
[----:B--2---:R-:W-:Y:S01]  /*f420*/  @!P1 LEA R12, P6, R219, R2, 0x2 ;  /* 0x00000002db0c9211 */ /* 0x004fe200078c10ff */
[----:B------:R2:W-:Y:S01]  /*f430*/  @!P0 ST.E.64 desc[UR8][R8.64], R106 ;  /* 0x0000006a08008985 */ /* 0x0005e2000c101b08 */
[----:B------:R-:W-:-:S02]  /*f440*/  @!P2 LEA.HI.X R11, R220, R3, R157, 0x2, P3 ;  /* 0x00000003dc0ba211 */ /* 0x000fc400018f149d */
[----:B------:R-:W-:Y:S02]  /*f450*/  ISETP.GE.AND P3, PT, R216, UR4, PT ;  /* 0x00000004d8007c0c */ /* 0x000fe4000bf66270 */
[CC--:B----4-:R-:W-:Y:S01]  /*f460*/  @!P4 LEA R4, P0, R218.reuse, R2.reuse, 0x2 ;  /* 0x00000002da04c211 */ /* 0x0d0fe200078010ff */
[----:B------:R3:W-:Y:S01]  /*f470*/  @!P2 ST.E.64 desc[UR8][R10.64], R110 ;  /* 0x0000006e0a00a985 */ /* 0x0007e2000c101b08 */
[-C--:B------:R-:W-:Y:S02]  /*f480*/  @!P1 LEA.HI.X R13, R219, R3.reuse, R156, 0x2, P6 ;  /* 0x00000003db0d9211 */ /* 0x080fe400030f149c */
[----:B------:R-:W-:Y:S02]  /*f490*/  @!P4 LEA.HI.X R5, R218, R3, R155, 0x2, P0 ;  /* 0x00000003da05c211 */ /* 0x000fe400000f149b */
[----:B------:R-:W-:Y:S01]  /*f4a0*/  ISETP.GE.AND P0, PT, R215, UR4, PT ;  /* 0x00000004d7007c0c */ /* 0x000fe2000bf06270 */
[----:B------:R-:W-:Y:S01]  /*f4b0*/  @!P1 ST.E.64 desc[UR8][R12.64], R114 ;  /* 0x000000720c009985 */ /* 0x000fe2000c101b08 */
[----:B0-----:R-:W-:-:S02]  /*f4c0*/  @!P5 LEA R6, P6, R217, R2, 0x2 ;  /* 0x00000002d906d211 */ /* 0x001fc400078c10ff */
[----:B------:R-:W-:Y:S01]  /*f4d0*/  ISETP.GE.AND P1, PT, R25, UR4, PT ;  /* 0x0000000419007c0c */ /* 0x000fe2000bf26270 */
[----:B------:R0:W-:Y:S01]  /*f4e0*/  @!P4 ST.E.64 desc[UR8][R4.64], R118 ;  /* 0x000000760400c985 */ /* 0x0001e2000c101b08 */
[-C--:B------:R-:W-:Y:S02]  /*f4f0*/  @!P5 LEA.HI.X R7, R217, R3.reuse, R154, 0x2, P6 ;  /* 0x00000003d907d211 */ /* 0x080fe400030f149a */
[----:B-1----:R-:W-:Y:S02]  /*f500*/  @!P3 LEA R14, P2, R216, R2, 0x2 ;  /* 0x00000002d80eb211 */ /* 0x002fe400078410ff */
[----:B------:R-:W-:Y:S01]  /*f510*/  ISETP.GE.AND P4, PT, R214, UR4, PT ;  /* 0x00000004d6007c0c */ /* 0x000fe2000bf86270 */
[----:B------:R1:W-:Y:S01]  /*f520*/  @!P5 ST.E.64 desc[UR8][R6.64], R122 ;  /* 0x0000007a0600d985 */ /* 0x0003e2000c101b08 */
[----:B------:R-:W-:Y:S02]  /*f530*/  ISETP.GE.AND P5, PT, R23, UR4, PT ;  /* 0x0000000417007c0c */ /* 0x000fe4000bfa6270 */
[----:B------:R-:W-:-:S02]  /*f540*/  @!P3 LEA.HI.X R15, R216, R3, R153, 0x2, P2 ;  /* 0x00000003d80fb211 */ /* 0x000fc400010f1499 */
[----:B------:R-:W-:Y:S02]  /*f550*/  ISETP.GE.AND P2, PT, R21, UR4, PT ;  /* 0x0000000415007c0c */ /* 0x000fe4000bf46270 */
[-C--:B--2---:R-:W-:Y:S01]  /*f560*/  @!P0 LEA R8, P6, R215, R2.reuse, 0x2 ;  /* 0x00000002d7088211 */ /* 0x084fe200078c10ff */
[----:B------:R2:W-:Y:S01]  /*f570*/  @!P3 ST.E.64 desc[UR8][R14.64], R126 ;  /* 0x0000007e0e00b985 */ /* 0x0005e2000c101b08 */
[-C--:B---3--:R-:W-:Y:S02]  /*f580*/  @!P1 LEA R10, P3, R25, R2.reuse, 0x2 ;  /* 0x00000002190a9211 */ /* 0x088fe400078610ff */
[-C--:B------:R-:W-:Y:S02]  /*f590*/  @!P0 LEA.HI.X R9, R215, R3.reuse, R152, 0x2, P6 ;  /* 0x00000003d7098211 */ /* 0x080fe400030f1498 */
[-C--:B0-----:R-:W-:Y:S02]  /*f5a0*/  @!P4 LEA R4, P6, R214, R2.reuse, 0x2 ;  /* 0x00000002d604c211 */ /* 0x081fe400078c10ff */
[----:B------:R-:W-:Y:S01]  /*f5b0*/  @!P1 LEA.HI.X R11, R25, R3, R0, 0x2, P3 ;  /* 0x00000003190b9211 */ /* 0x000fe200018f1400 */
[----:B------:R0:W-:Y:S01]  /*f5c0*/  @!P0 ST.E.64 desc[UR8][R8.64], R130 ;  /* 0x0000008208008985 */ /* 0x0001e2000c101b08 */
[----:B-1----:R-:W-:-:S02]  /*f5d0*/  @!P5 LEA R6, P3, R23, R2, 0x2 ;  /* 0x000000021706d211 */ /* 0x002fc400078610ff */
[-C--:B------:R-:W-:Y:S02]  /*f5e0*/  @!P4 LEA.HI.X R5, R214, R3.reuse, R22, 0x2, P6 ;  /* 0x00000003d605c211 */ /* 0x080fe400030f1416 */
[----:B------:R-:W-:Y:S01]  /*f5f0*/  SHF.R.S32.HI R0, RZ, 0x1f, R21 ;  /* 0x0000001fff007819 */ /* 0x000fe20000011415 */
[----:B--2---:R-:W-:Y:S01]  /*f600*/  VIADD R15, R19, 0xf8 ;  /* 0x000000f8130f7836 */ /* 0x004fe20000000000 */
[----:B------:R-:W-:Y:S01]  /*f610*/  @!P2 LEA R12, P6, R21, R2, 0x2 ;  /* 0x00000002150ca211 */ /* 0x000fe200078c10ff */
[----:B------:R0:W-:Y:S01]  /*f620*/  @!P4 ST.E.64 desc[UR8][R4.64], R134 ;  /* 0x000000860400c985 */ /* 0x0001e2000c101b08 */
[-C--:B------:R-:W-:Y:S02]  /*f630*/  @!P5 LEA.HI.X R7, R23, R3.reuse, R18, 0x2, P3 ;  /* 0x000000031707d211 */ /* 0x080fe400018f1412 */
[----:B------:R-:W-:Y:S02]  /*f640*/  ISETP.GE.AND P0, PT, R15, UR4, PT ;  /* 0x000000040f007c0c */ /* 0x000fe4000bf06270 */
[----:B------:R-:W-:Y:S01]  /*f650*/  @!P2 LEA.HI.X R13, R21, R3, R0, 0x2, P6 ;  /* 0x00000003150da211 */ /* 0x000fe200030f1400 */
[----:B------:R0:W-:Y:S04]  /*f660*/  @!P5 ST.E.64 desc[UR8][R6.64], R138 ;  /* 0x0000008a0600d985 */ /* 0x0001e8000c101b08 */
[----:B------:R0:W-:Y:S04]  /*f670*/  @!P1 ST.E.64 desc[UR8][R10.64], R142 ;  /* 0x0000008e0a009985 */ /* 0x0001e8000c101b08 */
[----:B------:R0:W-:Y:S02]  /*f680*/  @!P2 ST.E.64 desc[UR8][R12.64], R146 ;  /* 0x000000920c00a985 */ /* 0x0001e4000c101b08 */
[----:B------:R-:W-:Y:S05]  /*f690*/  @P0 BRA `(.L_x_218) ;  /* 0x0000001000540947 */ /* 0x000fea0003800000 */
[----:B------:R-:W-:Y:S01]  /*f6a0*/  LEA R2, P0, R15, R2, 0x2 ;  /* 0x000000020f027211 */ /* 0x000fe200078010ff */
[----:B------:R-:W-:Y:S01]  /*f6b0*/  ULDC.64 UR8, c[0x0][0x208] ;  /* 0x0000820000087ab9 */ /* 0x000fe20000000a00 */
[----:B------:R-:W-:-:S04]  /*f6c0*/  SHF.R.S32.HI R0, RZ, 0x1f, R15 ;  /* 0x0000001fff007819 */ /* 0x000fc8000001140f */
[----:B------:R-:W-:-:S05]  /*f6d0*/  LEA.HI.X R3, R15, R3, R0, 0x2, P0 ;  /* 0x000000030f037211 */ /* 0x000fca00000f1400 */
[----:B------:R3:W-:Y:S01]  /*f6e0*/  ST.E.64 desc[UR8][R2.64], R150 ;  /* 0x0000009602007985 */ /* 0x0007e2000c101b08 */
[----:B------:R-:W-:Y:S05]  /*f6f0*/  BRA `(.L_x_218) ;  /* 0x00000010003c7947 */ /* 0x000fea0003800000 */
.L_x_209:
[----:B------:R-:W2:Y:S01]  /*f700*/  LDL R9, [R1+0x14] ;  /* 0x0000140001097983 */ /* 0x000ea20000100800 */
[----:B------:R-:W-:Y:S02]  /*f710*/  ULDC.64 UR8, c[0x0][0xc00] ;  /* 0x0003000000087ab9 */ /* 0x000fe40000000a00 */
[----:B------:R-:W-:Y:S01]  /*f720*/  UISETP.NE.U32.AND UP0, UPT, UR8, URZ, UPT ;  /* 0x0000003f0800728c */ /* 0x000fe2000bf05070 */
[----:B------:R-:W3:Y:S01]  /*f730*/  LDL R8, [R1+0x18] ;  /* 0x0000180001087983 */ /* 0x000ee20000100800 */
[----:B------:R-:W-:Y:S01]  /*f740*/  ULDC.64 UR12, c[0x0][0x208] ;  /* 0x00008200000c7ab9 */ /* 0x000fe20000000a00 */
[----:B------:R-:W-:Y:S01]  /*f750*/  R2UR UR10, R22 ;  /* 0x00000000160a72ca */ /* 0x000fe200000e0000 */
[----:B------:R-:W-:-:S03]  /*f760*/  UISETP.NE.AND.EX UP0, UPT, UR9, URZ, UPT, UP0 ;  /* 0x0000003f0900728c */ /* 0x000fc6000bf05300 */
[----:B------:R-:W-:-:S03]  /*f770*/  ULDC.64 UR8, c[0x0][0xc00] ;  /* 0x0003000000087ab9 */ /* 0x000fc60000000a00 */
[----:B------:R-:W-:Y:S02]  /*f780*/  PLOP3.LUT P1, PT, PT, PT, UP0, 0x80, 0x0 ;  /* 0x000000000000781c */ /* 0x000fe40003f2f008 */
[----:B--2---:R-:W-:Y:S01]  /*f790*/  R2UR UR4, R9 ;  /* 0x00000000090472ca */ /* 0x004fe200000e0000 */
[----:B------:R-:W0:Y:S01]  /*f7a0*/  S2R R6, SR_TID.X ;  /* 0x0000000000067919 */ /* 0x000e220000002100 */
[----:B---3--:R-:W-:-:S11]  /*f7b0*/  R2UR UR11, R8 ;  /* 0x00000000080b72ca */ /* 0x008fd600000e0000 */
[----:B------:R-:W-:-:S06]  /*f7c0*/  UIMAD.WIDE UR8, UR4, 0x4, UR8 ;  /* 0x00000004040878a5 */ /* 0x000fcc000f8e0208 */
[----:B------:R-:W-:Y:S02]  /*f7d0*/  IMAD.U32 R2, RZ, RZ, UR8 ;  /* 0x00000008ff027e24 */ /* 0x000fe4000f8e00ff */
[----:B------:R-:W-:Y:S01]  /*f7e0*/  IMAD.U32 R3, RZ, RZ, UR9 ;  /* 0x00000009ff037e24 */ /* 0x000fe2000f8e00ff */
[----:B------:R-:W-:-:S04]  /*f7f0*/  ULDC.64 UR8, c[0x0][0xc08] ;  /* 0x0003020000087ab9 */ /* 0x000fc80000000a00 */
[----:B------:R-:W2:Y:S01]  /*f800*/  @P1 LDG.E R7, desc[UR12][R2.64] ;  /* 0x0000000c02071981 */ /* 0x000ea2000c1e1900 */
[----:B------:R-:W-:-:S04]  /*f810*/  UISETP.NE.U32.AND UP1, UPT, UR8, URZ, UPT ;  /* 0x0000003f0800728c */ /* 0x000fc8000bf25070 */
[----:B------:R-:W-:-:S06]  /*f820*/  UISETP.NE.AND.EX UP1, UPT, UR9, URZ, UPT, UP1 ;  /* 0x0000003f0900728c */ /* 0x000fcc000bf25310 */
[----:B------:R-:W-:-:S05]  /*f830*/  PLOP3.LUT P2, PT, PT, PT, UP1, 0x80, 0x0 ;  /* 0x000000000000781c */ /* 0x000fca0003f4f018 */
[----:B------:R-:W-:-:S04]  /*f840*/  @UP1 ULEA UR8, UP2, UR4, UR8, 0x2 ;  /* 0x0000000804081291 */ /* 0x000fc8000f84103f */
[----:B------:R-:W-:Y:S02]  /*f850*/  @UP1 ULEA.HI.X UR9, UR4, UR9, UR11, 0x2, UP2 ;  /* 0x0000000904091291 */ /* 0x000fe400090f140b */
[----:B------:R-:W-:Y:S01]  /*f860*/  IMAD.U32 R4, RZ, RZ, UR8 ;  /* 0x00000008ff047e24 */ /* 0x000fe2000f8e00ff */
[----:B------:R-:W-:Y:S02]  /*f870*/  ULDC UR4, c[0x0][0xa88] ;  /* 0x0002a20000047ab9 */ /* 0x000fe40000000800 */
[----:B------:R-:W-:Y:S01]  /*f880*/  IMAD.U32 R0, RZ, RZ, UR4 ;  /* 0x00000004ff007e24 */ /* 0x000fe2000f8e00ff */
[----:B------:R-:W-:Y:S01]  /*f890*/  UMOV UR4, URZ ;  /* 0x0000003f00047c82 */ /* 0x000fe20008000000 */
[----:B------:R-:W-:Y:S01]  /*f8a0*/  UISETP.NE.AND UP1, UPT, UR10, URZ, UPT ;  /* 0x0000003f0a00728c */ /* 0x000fe2000bf25270 */
[----:B------:R-:W-:Y:S02]  /*f8b0*/  IMAD.U32 R5, RZ, RZ, UR9 ;  /* 0x00000009ff057e24 */ /* 0x000fe4000f8e00ff */
[----:B0-----:R-:W-:-:S03]  /*f8c0*/  VIADD R6, R6, 0xffffff80 ;  /* 0xffffff8006067836 */ /* 0x001fc60000000000 */
[----:B------:R0:W5:Y:S02]  /*f8d0*/  @P2 LDG.E R0, desc[UR12][R4.64] ;  /* 0x0000000c04002981 */ /* 0x000164000c1e1900 */
[----:B------:R-:W-:-:S03]  /*f8e0*/  ISETP.GT.AND P0, PT, R6, 0x7f, PT ;  /* 0x0000007f0600780c */ /* 0x000fc60003f04270 */
[----:B------:R-:W-:Y:S02]  /*f8f0*/  @!UP1 ULDC UR10, c[0x0][0xad4] ;  /* 0x0002b500000a9ab9 */ /* 0x000fe40000000800 */
[----:B------:R-:W-:Y:S01]  /*f900*/  IMAD.U32 R22, RZ, RZ, UR10 ;  /* 0x0000000aff167e24 */ /* 0x000fe2000f8e00ff */
[----:B--2---:R-:W-:-:S13]  /*f910*/  @P1 R2UR UR4, R7 ;  /* 0x00000000070412ca */ /* 0x004fda00000e0000 */
[----:B------:R-:W-:Y:S01]  /*f920*/  USHF.R.S32.HI UR21, URZ, 0x1f, UR4 ;  /* 0x0000001f3f157899 */ /* 0x000fe20008011404 */
[----:B0-----:R-:W-:Y:S11]  /*f930*/  @P2 BRA `(.L_x_221) ;  /* 0x0000000000142947 */ /* 0x001ff60003800000 */
[----:B------:R-:W-:Y:S05]  /*f940*/  @!P1 BRA `(.L_x_221) ;  /* 0x0000000000109947 */ /* 0x000fea0003800000 */
[----:B------:R-:W-:Y:S02]  /*f950*/  ULDC.64 UR8, c[0x0][0x208] ;  /* 0x0000820000087ab9 */ /* 0x000fe40000000a00 */
[----:B------:R-:W2:Y:S04]  /*f960*/  LDG.E R5, desc[UR8][R2.64] ;  /* 0x0000000802057981 */ /* 0x000ea8000c1e1900 */
[----:B-----5:R-:W2:Y:S02]  /*f970*/  LDG.E R0, desc[UR8][R2.64+0x4] ;  /* 0x0000040802007981 */ /* 0x020ea4000c1e1900 */
[----:B--2---:R-:W-:-:S07]  /*f980*/  IMAD.IADD R0, R0, 0x1, -R5 ;  /* 0x0000000100007824 */ /* 0x004fce00078e0a05 */
.L_x_221:
[----:B------:R-:W-:Y:S01]  /*f990*/  R2UR UR8, R9 ;  /* 0x00000000090872ca */ /* 0x000fe200000e0000 */
[----:B------:R-:W-:Y:S01]  /*f9a0*/  BSSY B1, `(.L_x_222) ;  /* 0x0000041000017945 */ /* 0x000fe20003800000 */
[----:B------:R-:W-:-:S11]  /*f9b0*/  R2UR UR9, R8 ;  /* 0x00000000080972ca */ /* 0x000fd600000e0000 */
[----:B------:R-:W-:Y:S02]  /*f9c0*/  USEL UR8, UR8, URZ, !UP0 ;  /* 0x0000003f08087287 */ /* 0x000fe4000c000000 */
[----:B------:R-:W-:Y:S01]  /*f9d0*/  USEL UR9, UR9, URZ, !UP0 ;  /* 0x0000003f09097287 */ /* 0x000fe2000c000000 */
[----:B------:R-:W-:Y:S11]  /*f9e0*/  @P0 BRA `(.L_x_223) ;  /* 0x0000000000f00947 */ /* 0x000ff60003800000 */
[----:B------:R-:W2:Y:S01]  /*f9f0*/  LDL R2, [R1+0x10] ;  /* 0x0000100001027983 */ /* 0x000ea20000100800 */
[----:B------:R-:W0:Y:S01]  /*fa00*/  LDC R9, c[0x0][0xbe8] ;  /* 0x0002fa00ff097b82 */ /* 0x000e220000000800 */
[----:B--2---:R-:W-:Y:S02]  /*fa10*/  R2UR UR10, R2 ;  /* 0x00000000020a72ca */ /* 0x004fe400000e0000 */
[----:B------:R-:W1:Y:S11]  /*fa20*/  S2R R2, SR_TID.X ;  /* 0x0000000000027919 */ /* 0x000e760000002100 */
[----:B------:R-:W-:-:S04]  /*fa30*/  IMAD.U32 R3, RZ, RZ, UR10 ;  /* 0x0000000aff037e24 */ /* 0x000fc8000f8e00ff */
[----:B-1----:R-:W-:Y:S02]  /*fa40*/  IMAD R2, R3, 0x80, R2 ;  /* 0x0000008003027824 */ /* 0x002fe400078e0202 */
[----:B0----5:R-:W-:Y:S02]  /*fa50*/  IMAD R3, R0, R9, RZ ;  /* 0x0000000900037224 */ /* 0x021fe400078e02ff */
[----:B------:R-:W-:-:S05]  /*fa60*/  VIADD R4, R2, 0xffffff80 ;  /* 0xffffff8002047836 */ /* 0x000fca0000000000 */
[----:B------:R-:W-:-:S13]  /*fa70*/  ISETP.GE.AND P0, PT, R4, R3, PT ;  /* 0x000000030400720c */ /* 0x000fda0003f06270 */
[----:B------:R-:W-:Y:S05]  /*fa80*/  @P0 BRA `(.L_x_223) ;  /* 0x0000000000c80947 */ /* 0x000fea0003800000 */
[----:B------:R-:W-:Y:S01]  /*fa90*/  ISETP.NE.AND P0, PT, R9, 0x1, PT ;  /* 0x000000010900780c */ /* 0x000fe20003f05270 */
[----:B------:R-:W-:Y:S01]  /*faa0*/  UMOV UR19, 0x9b8 ;  /* 0x000009b800137882 */ /* 0x000fe20000000000 */
[----:B------:R-:W-:Y:S01]  /*fab0*/  R2UR UR11, R22 ;  /* 0x00000000160b72ca */ /* 0x000fe200000e0000 */
[----:B------:R-:W-:Y:S01]  /*fac0*/  IMAD.MOV.U32 R5, RZ, RZ, R4 ;  /* 0x000000ffff057224 */ /* 0x000fe200078e0004 */
[----:B------:R-:W-:Y:S01]  /*fad0*/  R2UR UR10, R212 ;  /* 0x00000000d40a72ca */ /* 0x000fe200000e0000 */
[----:B------:R-:W-:Y:S01]  /*fae0*/  ULDC.64 UR24, c[0x0][0x208] ;  /* 0x0000820000187ab9 */ /* 0x000fe20000000a00 */
[----:B------:R-:W-:-:S07]  /*faf0*/  R2UR UR20, R213 ;  /* 0x00000000d51472ca */ /* 0x000fce00000e0000 */
[----:B------:R-:W0:Y:S02]  /*fb00*/  @P0 LDC R3, c[0x0][0xbec] ;  /* 0x0002fb00ff030b82 */ /* 0x000e240000000800 */
[----:B------:R-:W-:-:S04]  /*fb10*/  UISETP.GT.AND UP0, UPT, UR11, 0x1, UPT ;  /* 0x000000010b00788c */ /* 0x000fc8000bf04270 */
[----:B------:R-:W-:Y:S02]  /*fb20*/  USEL UR19, UR19, 0x978, UP0 ;  /* 0x0000097813137887 */ /* 0x000fe40008000000 */
[----:B------:R-:W1:Y:S01]  /*fb30*/  @P0 LDC R7, c[0x0][0xbf0] ;  /* 0x0002fc00ff070b82 */ /* 0x000e620000000800 */
[----:B------:R-:W-:-:S09]  /*fb40*/  USEL UR18, UR10, URZ, UP0 ;  /* 0x0000003f0a127287 */ /* 0x000fd20008000000 */
[----:B------:R-:W-:Y:S01]  /*fb50*/  ULDC.64 UR12, c[0x0][UR19+0x220] ;  /* 0x00008800130c7abb */ /* 0x000fe20008000a00 */
[----:B------:R-:W-:Y:S01]  /*fb60*/  ULDC.64 UR10, c[0x0][UR19+0x218] ;  /* 0x00008600130a7abb */ /* 0x000fe20008000a00 */
[----:B------:R-:W-:Y:S01]  /*fb70*/  ULDC.64 UR14, c[0x0][UR19+0x228] ;  /* 0x00008a00130e7abb */ /* 0x000fe20008000a00 */
[----:B------:R-:W-:Y:S02]  /*fb80*/  UIMAD UR13, UR13, UR8, URZ ;  /* 0x000000080d0d72a4 */ /* 0x000fe4000f8e023f */
[----:B------:R-:W-:Y:S01]  /*fb90*/  UIMAD.WIDE.U32 UR16, UR10, UR20, URZ ;  /* 0x000000140a1072a5 */ /* 0x000fe2000f8e003f */
[----:B0-----:R-:W-:Y:S01]  /*fba0*/  @P0 IMAD.HI.U32 R2, R4, R3, RZ ;  /* 0x0000000304020227 */ /* 0x001fe200078e00ff */
[----:B------:R-:W-:Y:S02]  /*fbb0*/  UIMAD UR20, UR11, UR20, URZ ;  /* 0x000000140b1472a4 */ /* 0x000fe4000f8e023f */
[----:B------:R-:W-:Y:S02]  /*fbc0*/  UIMAD.WIDE.U32 UR22, UR14, UR18, URZ ;  /* 0x000000120e1672a5 */ /* 0x000fe4000f8e003f */
[----:B------:R-:W-:-:S02]  /*fbd0*/  UIMAD.WIDE.U32 UR10, UR12, UR8, URZ ;  /* 0x000000080c0a72a5 */ /* 0x000fc4000f8e003f */
[----:B------:R-:W-:Y:S01]  /*fbe0*/  UIMAD UR14, UR15, UR18, URZ ;  /* 0x000000120f0e72a4 */ /* 0x000fe2000f8e023f */
[----:B-1----:R-:W-:Y:S01]  /*fbf0*/  @P0 SHF.R.U32.HI R5, RZ, R7, R2 ;  /* 0x00000007ff050219 */ /* 0x002fe20000011602 */
[----:B------:R-:W-:Y:S01]  /*fc00*/  UIMAD UR13, UR12, UR9, UR13 ;  /* 0x000000090c0d72a4 */ /* 0x000fe2000f8e020d */
[----:B------:R-:W-:Y:S01]  /*fc10*/  IMAD.U32 R2, RZ, RZ, UR22 ;  /* 0x00000016ff027e24 */ /* 0x000fe2000f8e00ff */
[----:B------:R-:W-:Y:S01]  /*fc20*/  UIADD3 UR16, UP1, UP2, UR10, UR16, UR4 ;  /* 0x000000100a107290 */ /* 0x000fe2000fa3e004 */
[----:B------:R-:W-:Y:S01]  /*fc30*/  IMAD.U32 R3, RZ, RZ, UR23 ;  /* 0x00000017ff037e24 */ /* 0x000fe2000f8e00ff */
[----:B------:R-:W-:Y:S01]  /*fc40*/  UIADD3 UR14, UR23, UR14, URZ ;  /* 0x0000000e170e7290 */ /* 0x000fe2000fffe03f */
[--C-:B------:R-:W-:Y:S01]  /*fc50*/  IMAD.MOV R7, RZ, RZ, -R5.reuse ;  /* 0x000000ffff077224 */ /* 0x100fe200078e0a05 */
[----:B------:R-:W-:Y:S02]  /*fc60*/  UIADD3 UR20, UR17, UR20, URZ ;  /* 0x0000001411147290 */ /* 0x000fe4000fffe03f */
[----:B------:R-:W-:Y:S01]  /*fc70*/  UIADD3 UR12, UR11, UR13, URZ ;  /* 0x0000000d0b0c7290 */ /* 0x000fe2000fffe03f */
[----:B------:R-:W-:Y:S01]  /*fc80*/  IMAD R7, R9, R7, R4 ;  /* 0x0000000709077224 */ /* 0x000fe200078e0204 */
[----:B------:R-:W-:Y:S01]  /*fc90*/  IADD3 R2, P0, P1, R5, UR16, R2 ;  /* 0x0000001005027c10 */ /* 0x000fe2000f91e002 */
[----:B------:R-:W-:Y:S01]  /*fca0*/  IMAD.U32 R8, RZ, RZ, UR14 ;  /* 0x0000000eff087e24 */ /* 0x000fe2000f8e00ff */
[----:B------:R-:W-:Y:S01]  /*fcb0*/  UIADD3.X UR12, UR12, UR20, UR21, UP1, UP2 ;  /* 0x000000140c0c7290 */ /* 0x000fe20008fe4415 */
[----:B------:R-:W-:Y:S01]  /*fcc0*/  SHF.R.S32.HI R5, RZ, 0x1f, R5 ;  /* 0x0000001fff057819 */ /* 0x000fe20000011405 */
[----:B------:R-:W-:Y:S01]  /*fcd0*/  ULDC.64 UR10, c[0x0][UR19+0x210] ;  /* 0x00008400130a7abb */ /* 0x000fe20008000a00 */
[----:B------:R-:W-:Y:S01]  /*fce0*/  SHF.R.S32.HI R4, RZ, 0x1f, R7 ;  /* 0x0000001fff047819 */ /* 0x000fe20000011407 */
[----:B------:R-:W-:-:S02]  /*fcf0*/  IMAD R9, R7, UR11, RZ ;  /* 0x0000000b07097c24 */ /* 0x000fc4000f8e02ff */
[----:B------:R-:W-:Y:S01]  /*fd00*/  IADD3.X R3, R5, UR12, R8, P0, P1 ;  /* 0x0000000c05037c10 */ /* 0x000fe200087e2408 */
[----:B------:R-:W-:Y:S01]  /*fd10*/  ULDC.64 UR12, c[0x0][0xba8] ;  /* 0x0002ea00000c7ab9 */ /* 0x000fe20000000a00 */
[----:B------:R-:W-:Y:S01]  /*fd20*/  IMAD R9, R4, UR10, R9 ;  /* 0x0000000a04097c24 */ /* 0x000fe2000f8e0209 */
[----:B------:R-:W-:Y:S01]  /*fd30*/  @!UP0 ULDC UR12, c[0x0][0xb50] ;  /* 0x0002d400000c8ab9 */ /* 0x000fe20000000800 */
[----:B------:R-:W-:Y:S01]  /*fd40*/  @!UP0 ULDC UR13, c[0x0][0xb54] ;  /* 0x0002d500000d8ab9 */ /* 0x000fe20000000800 */
[----:B------:R-:W-:-:S04]  /*fd50*/  IMAD.WIDE.U32 R2, R7, UR10, R2 ;  /* 0x0000000a07027c25 */ /* 0x000fc8000f8e0002 */
[----:B------:R-:W-:Y:S01]  /*fd60*/  IMAD.IADD R3, R3, 0x1, R9 ;  /* 0x0000000103037824 */ /* 0x000fe200078e0209 */
[----:B------:R-:W-:-:S04]  /*fd70*/  LEA R4, P0, R2, UR12, 0x2 ;  /* 0x0000000c02047c11 */ /* 0x000fc8000f8010ff */
[----:B------:R-:W-:Y:S01]  /*fd80*/  LEA.HI.X R5, R2, UR13, R3, 0x2, P0 ;  /* 0x0000000d02057c11 */ /* 0x000fe200080f1403 */
[----:B------:R-:W-:-:S05]  /*fd90*/  IMAD.MOV.U32 R3, RZ, RZ, -0x800000 ;  /* 0xff800000ff037424 */ /* 0x000fca00078e00ff */
[----:B------:R0:W-:Y:S03]  /*fda0*/  STG.E desc[UR24][R4.64], R3 ;  /* 0x0000000304007986 */ /* 0x0001e6000c101918 */
.L_x_223:
[----:B------:R-:W-:Y:S05]  /*fdb0*/  BSYNC B1 ;  /* 0x0000000000017941 */ /* 0x000fea0003800000 */
.L_x_222:
[----:B------:R-:W-:-:S13]  /*fdc0*/  R2UR UR10, R22 ;  /* 0x00000000160a72ca */ /* 0x000fda00000e0000 */
[----:B------:R-:W-:-:S06]  /*fdd0*/  UISETP.GT.AND UP0, UPT, UR10, 0x1, UPT ;  /* 0x000000010a00788c */ /* 0x000fcc000bf04270 */
[----:B------:R-:W-:-:S13]  /*fde0*/  PLOP3.LUT P0, PT, PT, PT, UP0, 0x80, 0x0 ;  /* 0x000000000000781c */ /* 0x000fda0003f0f008 */
[----:B------:R-:W-:Y:S05]  /*fdf0*/  @P0 BRA `(.L_x_218) ;  /* 0x00000008007c0947 */ /* 0x000fea0003800000 */
[----:B------:R-:W2:Y:S01]  /*fe00*/  LDL.LU R2, [R1+0x10] ;  /* 0x0000100001027983 */ /* 0x000ea20000300800 */
[----:B------:R-:W1:Y:S01]  /*fe10*/  LDC R11, c[0x0][0xbe8] ;  /* 0x0002fa00ff0b7b82 */ /* 0x000e620000000800 */
[----:B0-----:R-:W-:Y:S01]  /*fe20*/  SHF.R.S32.HI R3, RZ, 0x1f, R6 ;  /* 0x0000001fff037819 */ /* 0x001fe20000011406 */
[----:B------:R-:W-:Y:S01]  /*fe30*/  ULDC.64 UR12, c[0x0][0xaa0] ;  /* 0x0002a800000c7ab9 */ /* 0x000fe20000000a00 */
[----:B------:R-:W-:Y:S01]  /*fe40*/  R2UR UR15, R213 ;  /* 0x00000000d50f72ca */ /* 0x000fe200000e0000 */
[----:B------:R-:W-:Y:S01]  /*fe50*/  UIMAD.WIDE.U32 UR10, UR4, UR12, URZ ;  /* 0x0000000c040a72a5 */ /* 0x000fe2000f8e003f */
[----:B------:R-:W-:Y:S01]  /*fe60*/  BSSY B1, `(.L_x_224) ;  /* 0x0000053000017945 */ /* 0x000fe20003800000 */
[----:B------:R-:W-:-:S04]  /*fe70*/  UIMAD UR12, UR21, UR12, URZ ;  /* 0x0000000c150c72a4 */ /* 0x000fc8000f8e023f */
[----:B------:R-:W-:-:S04]  /*fe80*/  UIMAD UR12, UR4, UR13, UR12 ;  /* 0x0000000d040c72a4 */ /* 0x000fc8000f8e020c */
[----:B------:R-:W-:-:S03]  /*fe90*/  UIADD3 UR11, UR11, UR12, URZ ;  /* 0x0000000c0b0b7290 */ /* 0x000fc6000fffe03f */
[----:B------:R-:W-:Y:S02]  /*fea0*/  ULDC.64 UR12, c[0x0][0xae8] ;  /* 0x0002ba00000c7ab9 */ /* 0x000fe40000000a00 */
[----:B------:R-:W-:-:S04]  /*feb0*/  UIMAD.WIDE.U32 UR10, UR15, UR12, UR10 ;  /* 0x0000000c0f0a72a5 */ /* 0x000fc8000f8e000a */
[----:B------:R-:W-:Y:S01]  /*fec0*/  UIMAD UR11, UR15, UR13, UR11 ;  /* 0x0000000d0f0b72a4 */ /* 0x000fe2000f8e020b */
[----:B-1----:R-:W-:Y:S02]  /*fed0*/  ISETP.NE.AND P0, PT, R11, 0x1, PT ;  /* 0x000000010b00780c */ /* 0x002fe40003f05270 */
[----:B------:R-:W-:Y:S02]  /*fee0*/  ULDC.64 UR12, c[0x0][0xaf0] ;  /* 0x0002bc00000c7ab9 */ /* 0x000fe40000000a00 */
[----:B------:R-:W-:-:S04]  /*fef0*/  UIMAD UR9, UR9, UR12, URZ ;  /* 0x0000000c090972a4 */ /* 0x000fc8000f8e023f */
[----:B------:R-:W-:Y:S02]  /*ff00*/  UIMAD UR4, UR8, UR13, UR9 ;  /* 0x0000000d080472a4 */ /* 0x000fe4000f8e0209 */
[----:B------:R-:W-:-:S03]  /*ff10*/  UIMAD.WIDE.U32 UR8, UR8, UR12, UR10 ;  /* 0x0000000c080872a5 */ /* 0x000fc6000f8e000a */
[----:B------:R-:W0:Y:S01]  /*ff20*/  @P0 LDC R7, c[0x0][0xbf0] ;  /* 0x0002fc00ff070b82 */ /* 0x000e220000000800 */
[----:B------:R-:W-:Y:S01]  /*ff30*/  UIADD3 UR4, UR9, UR4, URZ ;  /* 0x0000000409047290 */ /* 0x000fe2000fffe03f */
[----:B------:R-:W-:Y:S01]  /*ff40*/  ULDC.64 UR10, c[0x0][0xae0] ;  /* 0x0002b800000a7ab9 */ /* 0x000fe20000000a00 */
[----:B--2---:R-:W-:Y:S02]  /*ff50*/  R2UR UR14, R2 ;  /* 0x00000000020e72ca */ /* 0x004fe400000e0000 */
[----:B------:R-:W-:-:S03]  /*ff60*/  LEA.HI R2, R3, R6, RZ, 0x3 ;  /* 0x0000000603027211 */ /* 0x000fc600078f18ff */
[----:B------:R-:W1:Y:S01]  /*ff70*/  @P0 LDC R3, c[0x0][0xbec] ;  /* 0x0002fb00ff030b82 */ /* 0x000e620000000800 */
[----:B------:R-:W-:Y:S02]  /*ff80*/  LOP3.LUT R5, R2, 0xfffffff8, RZ, 0xc0, !PT ;  /* 0xfffffff802057812 */ /* 0x000fe400078ec0ff */
[----:B------:R-:W-:-:S03]  /*ff90*/  SHF.R.S32.HI R13, RZ, 0x3, R2 ;  /* 0x00000003ff0d7819 */ /* 0x000fc60000011402 */
[----:B------:R-:W-:Y:S02]  /*ffa0*/  IMAD.IADD R8, R6, 0x1, -R5 ;  /* 0x0000000106087824 */ /* 0x000fe400078e0a05 */
[----:B------:R-:W-:Y:S02]  /*ffb0*/  IMAD.U32 R5, RZ, RZ, UR14 ;  /* 0x0000000eff057e24 */ /* 0x000fe4000f8e00ff */
[----:B------:R-:W-:-:S04]  /*ffc0*/  IMAD R2, R8, 0x20, R13 ;  /* 0x0000002008027824 */ /* 0x000fc800078e020d */
[----:B------:R-:W-:-:S04]  /*ffd0*/  IMAD R6, R5, 0x80, R2 ;  /* 0x0000008005067824 */ /* 0x000fc800078e0202 */
[----:B------:R-:W-:Y:S02]  /*ffe0*/  IMAD.MOV.U32 R5, RZ, RZ, R6 ;  /* 0x000000ffff057224 */ /* 0x000fe400078e0006 */
[----:B-1----:R-:W-:-:S04]  /*fff0*/  @P0 IMAD.HI.U32 R2, R6, R3, RZ ;  /* 0x0000000306020227 */ /* 0x002fc800078e00ff */
[----:B------:R-:W-:Y:S01]  /*10000*/  IMAD.U32 R3, RZ, RZ, UR9 ;  /* 0x00000009ff037e24 */ /* 0x000fe2000f8e00ff */
[----:B0-----:R-:W-:Y:S01]  /*10010*/  @P0 SHF.R.U32.HI R5, RZ, R7, R2 ;  /* 0x00000007ff050219 */ /* 0x001fe20000011602 */
[----:B------:R-:W-:Y:S01]  /*10020*/  IMAD.U32 R2, RZ, RZ, UR8 ;  /* 0x00000008ff027e24 */ /* 0x000fe2000f8e00ff */
[----:B------:R-:W-:Y:S01]  /*10030*/  ULDC.64 UR8, c[0x0][0xad8] ;  /* 0x0002b60000087ab9 */ /* 0x000fe20000000a00 */
[----:B------:R-:W-:Y:S01]  /*10040*/  IMAD.U32 R3, RZ, RZ, UR4 ;  /* 0x00000004ff037e24 */ /* 0x000fe2000f8e00ff */
[--C-:B------:R-:W-:Y:S01]  /*10050*/  SHF.R.S32.HI R4, RZ, 0x1f, R5.reuse ;  /* 0x0000001fff047819 */ /* 0x100fe20000011405 */
[----:B------:R-:W-:Y:S02]  /*10060*/  IMAD.MOV R7, RZ, RZ, -R5 ;  /* 0x000000ffff077224 */ /* 0x000fe400078e0a05 */
[----:B------:R-:W-:-:S04]  /*10070*/  IMAD.WIDE.U32 R2, R5, UR10, R2 ;  /* 0x0000000a05027c25 */ /* 0x000fc8000f8e0002 */
[----:B------:R-:W-:Y:S02]  /*10080*/  IMAD R7, R11, R7, R6 ;  /* 0x000000070b077224 */ /* 0x000fe400078e0206 */
[----:B------:R-:W-:Y:S02]  /*10090*/  IMAD R4, R4, UR10, RZ ;  /* 0x0000000a04047c24 */ /* 0x000fe4000f8e02ff */
[----:B------:R-:W-:Y:S02]  /*100a0*/  IMAD.U32 R6, RZ, RZ, UR14 ;  /* 0x0000000eff067e24 */ /* 0x000fe4000f8e00ff */
[----:B------:R-:W-:Y:S01]  /*100b0*/  IMAD R9, R5, UR11, R4 ;  /* 0x0000000b05097c24 */ /* 0x000fe2000f8e0204 */
[----:B------:R-:W-:Y:S01]  /*100c0*/  SHF.R.S32.HI R4, RZ, 0x1f, R7 ;  /* 0x0000001fff047819 */ /* 0x000fe20000011407 */
[----:B------:R-:W-:Y:S02]  /*100d0*/  IMAD R6, R6, 0x80, R13 ;  /* 0x0000008006067824 */ /* 0x000fe400078e020d */
[----:B------:R-:W-:-:S02]  /*100e0*/  IMAD.IADD R3, R3, 0x1, R9 ;  /* 0x0000000103037824 */ /* 0x000fc400078e0209 */
[----:B------:R-:W-:Y:S02]  /*100f0*/  IMAD R4, R4, UR8, RZ ;  /* 0x0000000804047c24 */ /* 0x000fe4000f8e02ff */
[----:B------:R-:W-:-:S04]  /*10100*/  IMAD.WIDE.U32 R2, R7, UR8, R2 ;  /* 0x0000000807027c25 */ /* 0x000fc8000f8e0002 */
[----:B------:R-:W-:Y:S01]  /*10110*/  IMAD R5, R7, UR9, R4 ;  /* 0x0000000907057c24 */ /* 0x000fe2000f8e0204 */
[----:B------:R-:W-:Y:S01]  /*10120*/  ULDC.64 UR8, c[0x0][0xa80] ;  /* 0x0002a00000087ab9 */ /* 0x000fe20000000a00 */
[----:B-----5:R-:W-:Y:S02]  /*10130*/  IMAD R11, R0, R11, RZ ;  /* 0x0000000b000b7224 */ /* 0x020fe400078e02ff */
[----:B------:R-:W-:Y:S02]  /*10140*/  VIADD R4, R6, 0x40 ;  /* 0x0000004006047836 */ /* 0x000fe40000000000 */
[----:B------:R-:W-:Y:S01]  /*10150*/  IMAD.IADD R3, R3, 0x1, R5 ;  /* 0x0000000103037824 */ /* 0x000fe200078e0205 */
[----:B------:R-:W-:Y:S01]  /*10160*/  LEA R5, P2, R2, UR8, 0x1 ;  /* 0x0000000802057c11 */ /* 0x000fe2000f8408ff */
[----:B------:R-:W-:Y:S01]  /*10170*/  VIADD R0, R6, 0x20 ;  /* 0x0000002006007836 */ /* 0x000fe20000000000 */
[----:B------:R-:W-:Y:S01]  /*10180*/  ISETP.GE.AND P0, PT, R4, R11, PT ;  /* 0x0000000b0400720c */ /* 0x000fe20003f06270 */
[----:B------:R-:W-:Y:S01]  /*10190*/  IMAD.SHL.U32 R7, R8, 0x8, RZ ;  /* 0x0000000808077824 */ /* 0x000fe200078e00ff */
[----:B------:R-:W-:-:S02]  /*101a0*/  LEA.HI.X R4, R2, UR9, R3, 0x1, P2 ;  /* 0x0000000902047c11 */ /* 0x000fc400090f0c03 */
[-C--:B------:R-:W-:Y:S01]  /*101b0*/  ISETP.GE.AND P2, PT, R6, R11.reuse, PT ;  /* 0x0000000b0600720c */ /* 0x080fe20003f46270 */
[C---:B------:R-:W-:Y:S01]  /*101c0*/  VIADD R15, R7.reuse, 0xc0 ;  /* 0x000000c0070f7836 */ /* 0x040fe20000000000 */
[----:B------:R-:W-:Y:S01]  /*101d0*/  ISETP.GE.AND P1, PT, R0, R11, PT ;  /* 0x0000000b0000720c */ /* 0x000fe20003f26270 */
[C---:B------:R-:W-:Y:S01]  /*101e0*/  VIADD R9, R7.reuse, 0x40 ;  /* 0x0000004007097836 */ /* 0x040fe20000000000 */
[----:B------:R0:W1:Y:S01]  /*101f0*/  SHFL.IDX PT, R2, R5, RZ, 0x181f ;  /* 0x00181fff05027589 */ /* 0x00006200000e0000 */
[----:B------:R-:W-:Y:S01]  /*10200*/  VIADD R13, R7, 0x80 ;  /* 0x00000080070d7836 */ /* 0x000fe20000000000 */
[----:B------:R-:W-:Y:S02]  /*10210*/  SHF.R.S32.HI R14, RZ, 0x1f, R7 ;  /* 0x0000001fff0e7819 */ /* 0x000fe40000011407 */
[----:B------:R0:W2:Y:S01]  /*10220*/  SHFL.IDX PT, R0, R4, RZ, 0x181f ;  /* 0x00181fff04007589 */ /* 0x0000a200000e0000 */
[----:B------:R-:W-:Y:S02]  /*10230*/  SHF.R.S32.HI R8, RZ, 0x1f, R15 ;  /* 0x0000001fff087819 */ /* 0x000fe4000001140f */
[----:B------:R-:W-:-:S02]  /*10240*/  SHF.R.S32.HI R10, RZ, 0x1f, R9 ;  /* 0x0000001fff0a7819 */ /* 0x000fc40000011409 */
[----:B------:R-:W-:Y:S01]  /*10250*/  SHF.R.S32.HI R12, RZ, 0x1f, R13 ;  /* 0x0000001fff0c7819 */ /* 0x000fe2000001140d */
[----:B------:R-:W-:Y:S06]  /*10260*/  @P2 BRA `(.L_x_225) ;  /* 0x0000000000482947 */ /* 0x000fec0003800000 */
        /* <DEDUP_REMOVED lines=9> */
[----:B------:R3:W-:Y:S01]  /*10300*/  @!P5 ST.E.128 desc[UR8][R20.64], RZ ;  /* 0x000000ff1400d985 */ /* 0x0007e2000c101d08 */
[----:B------:R-:W-:Y:S02]  /*10310*/  @!P4 LEA.HI.X R25, R9, R0, R10, 0x1, P6 ;  /* 0x000000000919c211 */ /* 0x000fe400030f0c0a */
[----:B------:R-:W-:-:S03]  /*10320*/  @!P3 LEA R26, P6, R13, R2, 0x1 ;  /* 0x000000020d1ab211 */ /* 0x000fc600078c08ff */
[----:B------:R3:W-:Y:S01]  /*10330*/  @!P4 ST.E.128 desc[UR8][R24.64], RZ ;  /* 0x000000ff1800c985 */ /* 0x0007e2000c101d08 */
[----:B------:R-:W-:Y:S02]  /*10340*/  @!P3 LEA.HI.X R27, R13, R0, R12, 0x1, P6 ;  /* 0x000000000d1bb211 */ /* 0x000fe400030f0c0c */
[----:B------:R-:W-:-:S03]  /*10350*/  @!P2 LEA R2, P6, R15, R2, 0x1 ;  /* 0x000000020f02a211 */ /* 0x000fc600078c08ff */
[----:B------:R3:W-:Y:S01]  /*10360*/  @!P3 ST.E.128 desc[UR8][R26.64], RZ ;  /* 0x000000ff1a00b985 */ /* 0x0007e2000c101d08 */
[----:B------:R-:W-:-:S05]  /*10370*/  @!P2 LEA.HI.X R3, R15, R0, R8, 0x1, P6 ;  /* 0x000000000f03a211 */ /* 0x000fca00030f0c08 */
[----:B------:R3:W-:Y:S04]  /*10380*/  @!P2 ST.E.128 desc[UR8][R2.64], RZ ;  /* 0x000000ff0200a985 */ /* 0x0007e8000c101d08 */
.L_x_225:
[----:B------:R-:W-:Y:S05]  /*10390*/  BSYNC B1 ;  /* 0x0000000000017941 */ /* 0x000fea0003800000 */
.L_x_224:
[----:B--2---:R2:W4:Y:S01]  /*103a0*/  SHFL.IDX PT, R0, R4, 0x1, 0x181f ;  /* 0x00381f0004007f89 */ /* 0x00452200000e0000 */
[----:B------:R-:W-:Y:S03]  /*103b0*/  BSSY B1, `(.L_x_226) ;  /* 0x0000015000017945 */ /* 0x000fe60003800000 */
[----:B-1-3--:R2:W1:Y:S01]  /*103c0*/  SHFL.IDX PT, R2, R5, 0x1, 0x181f ;  /* 0x00381f0005027f89 */ /* 0x00a46200000e0000 */
[----:B------:R-:W-:Y:S05]  /*103d0*/  @P1 BRA `(.L_x_227) ;  /* 0x0000000000481947 */ /* 0x000fea0003800000 */
[----:B------:R-:W-:Y:S01]  /*103e0*/  ULDC UR4, c[0x0][0xac8] ;  /* 0x0002b20000047ab9 */ /* 0x000fe20000000800 */
[----:B------:R-:W-:Y:S01]  /*103f0*/  ULDC.64 UR8, c[0x0][0x208] ;  /* 0x0000820000087ab9 */ /* 0x000fe20000000a00 */
[----:B------:R-:W-:Y:S02]  /*10400*/  ISETP.GE.AND P4, PT, R7, UR4, PT ;  /* 0x0000000407007c0c */ /* 0x000fe4000bf86270 */
[----:B------:R-:W-:Y:S02]  /*10410*/  ISETP.GE.AND P3, PT, R9, UR4, PT ;  /* 0x0000000409007c0c */ /* 0x000fe4000bf66270 */
[----:B------:R-:W-:Y:S02]  /*10420*/  ISETP.GE.AND P2, PT, R13, UR4, PT ;  /* 0x000000040d007c0c */ /* 0x000fe4000bf46270 */
[----:B------:R-:W-:-:S07]  /*10430*/  ISETP.GE.AND P1, PT, R15, UR4, PT ;  /* 0x000000040f007c0c */ /* 0x000fce000bf26270 */
[-C--:B-1----:R-:W-:Y:S02]  /*10440*/  @!P4 LEA R20, P6, R7, R2.reuse, 0x1 ;  /* 0x000000020714c211 */ /* 0x082fe400078c08ff */
[----:B------:R-:W-:Y:S02]  /*10450*/  @!P3 LEA R24, P5, R9, R2, 0x1 ;  /* 0x000000020918b211 */ /* 0x000fe400078a08ff */
[----:B----4-:R-:W-:Y:S02]  /*10460*/  @!P4 LEA.HI.X R21, R7, R0, R14, 0x1, P6 ;  /* 0x000000000715c211 */ /* 0x010fe400030f0c0e */
[----:B------:R-:W-:Y:S02]  /*10470*/  @!P2 LEA R26, P6, R13, R2, 0x1 ;  /* 0x000000020d1aa211 */ /* 0x000fe400078c08ff */
[----:B------:R-:W-:Y:S01]  /*10480*/  @!P3 LEA.HI.X R25, R9, R0, R10, 0x1, P5 ;  /* 0x000000000919b211 */ /* 0x000fe200028f0c0a */
[----:B------:R3:W-:Y:S01]  /*10490*/  @!P4 ST.E.128 desc[UR8][R20.64], RZ ;  /* 0x000000ff1400c985 */ /* 0x0007e2000c101d08 */
[----:B------:R-:W-:-:S02]  /*104a0*/  @!P1 LEA R2, P5, R15, R2, 0x1 ;  /* 0x000000020f029211 */ /* 0x000fc400078a08ff */
[-C--:B------:R-:W-:Y:S01]  /*104b0*/  @!P2 LEA.HI.X R27, R13, R0.reuse, R12, 0x1, P6 ;  /* 0x000000000d1ba211 */ /* 0x080fe200030f0c0c */
[----:B------:R3:W-:Y:S01]  /*104c0*/  @!P3 ST.E.128 desc[UR8][R24.64], RZ ;  /* 0x000000ff1800b985 */ /* 0x0007e2000c101d08 */
[----:B------:R-:W-:-:S03]  /*104d0*/  @!P1 LEA.HI.X R3, R15, R0, R8, 0x1, P5 ;  /* 0x000000000f039211 */ /* 0x000fc600028f0c08 */
[----:B------:R3:W-:Y:S04]  /*104e0*/  @!P2 ST.E.128 desc[UR8][R26.64], RZ ;  /* 0x000000ff1a00a985 */ /* 0x0007e8000c101d08 */
[----:B------:R3:W-:Y:S02]  /*104f0*/  @!P1 ST.E.128 desc[UR8][R2.64], RZ ;  /* 0x000000ff02009985 */ /* 0x0007e4000c101d08 */
.L_x_227:
[----:B------:R-:W-:Y:S05]  /*10500*/  BSYNC B1 ;  /* 0x0000000000017941 */ /* 0x000fea0003800000 */
.L_x_226:
[----:B----4-:R4:W0:Y:S01]  /*10510*/  SHFL.IDX PT, R0, R4, 0x2, 0x181f ;  /* 0x00581f0004007f89 */ /* 0x01082200000e0000 */
        /* <DEDUP_REMOVED lines=10> */
[-C--:B------:R-:W-:Y:S02]  /*105c0*/  @!P2 LEA R24, P5, R9, R2.reuse, 0x1 ;  /* 0x000000020918a211 */ /* 0x080fe400078a08ff */
[----:B------:R-:W-:Y:S02]  /*105d0*/  @!P1 LEA R26, P4, R13, R2, 0x1 ;  /* 0x000000020d1a9211 */ /* 0x000fe400078808ff */
[----:B0-----:R-:W-:Y:S02]  /*105e0*/  @!P3 LEA.HI.X R21, R7, R0, R14, 0x1, P6 ;  /* 0x000000000715b211 */ /* 0x001fe400030f0c0e */
[----:B------:R-:W-:Y:S02]  /*105f0*/  @!P0 LEA R2, P6, R15, R2, 0x1 ;  /* 0x000000020f028211 */ /* 0x000fe400078c08ff */
[-C--:B------:R-:W-:Y:S01]  /*10600*/  @!P2 LEA.HI.X R25, R9, R0.reuse, R10, 0x1, P5 ;  /* 0x000000000919a211 */ /* 0x080fe200028f0c0a */
[----:B------:R3:W-:Y:S01]  /*10610*/  @!P3 ST.E.128 desc[UR8][R20.64], RZ ;  /* 0x000000ff1400b985 */ /* 0x0007e2000c101d08 */
[----:B------:R-:W-:-:S02]  /*10620*/  @!P1 LEA.HI.X R27, R13, R0, R12, 0x1, P4 ;  /* 0x000000000d1b9211 */ /* 0x000fc400020f0c0c */
[----:B------:R-:W-:Y:S01]  /*10630*/  @!P0 LEA.HI.X R3, R15, R0, R8, 0x1, P6 ;  /* 0x000000000f038211 */ /* 0x000fe200030f0c08 */
[----:B------:R3:W-:Y:S04]  /*10640*/  @!P2 ST.E.128 desc[UR8][R24.64], RZ ;  /* 0x000000ff1800a985 */ /* 0x0007e8000c101d08 */
[----:B------:R3:W-:Y:S04]  /*10650*/  @!P1 ST.E.128 desc[UR8][R26.64], RZ ;  /* 0x000000ff1a009985 */ /* 0x0007e8000c101d08 */
[----:B------:R3:W-:Y:S02]  /*10660*/  @!P0 ST.E.128 desc[UR8][R2.64], RZ ;  /* 0x000000ff02008985 */ /* 0x0007e4000c101d08 */
.L_x_229:
[----:B------:R-:W-:Y:S05]  /*10670*/  BSYNC B1 ;  /* 0x0000000000017941 */ /* 0x000fea0003800000 */
.L_x_228:
[----:B0-----:R-:W-:Y:S01]  /*10680*/  VIADD R0, R6, 0x60 ;  /* 0x0000006006007836 */ /* 0x001fe20000000000 */
[----:B--2-4-:R-:W0:Y:S04]  /*10690*/  SHFL.IDX PT, R4, R4, 0x3, 0x181f ;  /* 0x00781f0004047f89 */ /* 0x014e2800000e0000 */
[----:B------:R-:W-:Y:S01]  /*106a0*/  ISETP.GE.AND P0, PT, R0, R11, PT ;  /* 0x0000000b0000720c */ /* 0x000fe20003f06270 */
[----:B-1-3--:R1:W2:-:S12]  /*106b0*/  SHFL.IDX PT, R2, R5, 0x3, 0x181f ;  /* 0x00781f0005027f89 */ /* 0x00a29800000e0000 */
[----:B-1----:R-:W-:Y:S05]  /*106c0*/  @P0 BRA `(.L_x_218) ;  /* 0x0000000000480947 */ /* 0x002fea0003800000 */
[----:B------:R-:W-:Y:S01]  /*106d0*/  ULDC UR4, c[0x0][0xac8] ;  /* 0x0002b20000047ab9 */ /* 0x000fe20000000800 */
[----:B------:R-:W-:Y:S01]  /*106e0*/  ULDC.64 UR8, c[0x0][0x208] ;  /* 0x0000820000087ab9 */ /* 0x000fe20000000a00 */
[----:B------:R-:W-:Y:S02]  /*106f0*/  ISETP.GE.AND P3, PT, R7, UR4, PT ;  /* 0x0000000407007c0c */ /* 0x000fe4000bf66270 */
[----:B------:R-:W-:Y:S02]  /*10700*/  ISETP.GE.AND P2, PT, R9, UR4, PT ;  /* 0x0000000409007c0c */ /* 0x000fe4000bf46270 */
[----:B------:R-:W-:Y:S02]  /*10710*/  ISETP.GE.AND P1, PT, R13, UR4, PT ;  /* 0x000000040d007c0c */ /* 0x000fe4000bf26270 */
[----:B------:R-:W-:-:S07]  /*10720*/  ISETP.GE.AND P0, PT, R15, UR4, PT ;  /* 0x000000040f007c0c */ /* 0x000fce000bf06270 */
[----:B--2---:R-:W-:-:S04]  /*10730*/  @!P3 LEA R6, P4, R7, R2, 0x1 ;  /* 0x000000020706b211 */ /* 0x004fc800078808ff */
[----:B0-----:R-:W-:Y:S02]  /*10740*/  @!P3 LEA.HI.X R7, R7, R4, R14, 0x1, P4 ;  /* 0x000000040707b211 */ /* 0x001fe400020f0c0e */
[-C--:B------:R-:W-:Y:S02]  /*10750*/  @!P2 LEA R20, P4, R9, R2.reuse, 0x1 ;  /* 0x000000020914a211 */ /* 0x080fe400078808ff */
[-C--:B------:R-:W-:Y:S01]  /*10760*/  @!P1 LEA R24, P5, R13, R2.reuse, 0x1 ;  /* 0x000000020d189211 */ /* 0x080fe200078a08ff */
[----:B------:R0:W-:Y:S01]  /*10770*/  @!P3 ST.E.128 desc[UR8][R6.64], RZ ;  /* 0x000000ff0600b985 */ /* 0x0001e2000c101d08 */
[----:B------:R-:W-:Y:S02]  /*10780*/  @!P0 LEA R2, P6, R15, R2, 0x1 ;  /* 0x000000020f028211 */ /* 0x000fe400078c08ff */
[-C--:B------:R-:W-:Y:S02]  /*10790*/  @!P2 LEA.HI.X R21, R9, R4.reuse, R10, 0x1, P4 ;  /* 0x000000040915a211 */ /* 0x080fe400020f0c0a */
[----:B------:R-:W-:-:S02]  /*107a0*/  @!P1 LEA.HI.X R25, R13, R4, R12, 0x1, P5 ;  /* 0x000000040d199211 */ /* 0x000fc400028f0c0c */
[----:B------:R-:W-:Y:S01]  /*107b0*/  @!P0 LEA.HI.X R3, R15, R4, R8, 0x1, P6 ;  /* 0x000000040f038211 */ /* 0x000fe200030f0c08 */
[----:B------:R0:W-:Y:S04]  /*107c0*/  @!P2 ST.E.128 desc[UR8][R20.64], RZ ;  /* 0x000000ff1400a985 */ /* 0x0001e8000c101d08 */
[----:B------:R0:W-:Y:S04]  /*107d0*/  @!P1 ST.E.128 desc[UR8][R24.64], RZ ;  /* 0x000000ff18009985 */ /* 0x0001e8000c101d08 */
[----:B------:R0:W-:Y:S02]  /*107e0*/  @!P0 ST.E.128 desc[UR8][R2.64], RZ ;  /* 0x000000ff02008985 */ /* 0x0001e4000c101d08 */
.L_x_218:
[----:B------:R-:W-:Y:S05]  /*107f0*/  BSYNC B0 ;  /* 0x0000000000007941 */ /* 0x000fea0003800000 */
.L_x_208:
[----:B------:R-:W-:Y:S02]  /*10800*/  ULDC UR4, c[0x0][0xc3c] ;  /* 0x00030f0000047ab9 */ /* 0x000fe40000000800 */
[----:B------:R-:W-:-:S06]  /*10810*/  UISETP.GE.AND UP0, UPT, UR7, UR4, UPT ;  /* 0x000000040700728c */ /* 0x000fcc000bf06270 */
[----:B------:R-:W-:-:S13]  /*10820*/  PLOP3.LUT P0, PT, PT, PT, UP0, 0x80, 0x0 ;  /* 0x000000000000781c */ /* 0x000fda0003f0f008 */
[----:B------:R-:W-:Y:S05]  /*10830*/  @!P0 BRA `(.L_x_230) ;  /* 0xffffff0800448947 */ /* 0x000fea000383ffff */
[----:B------:R-:W-:Y:S05]  /*10840*/  EXIT ;  /* 0x000000000000794d */ /* 0x000fea0003800000 */
.L_x_182:
[----:B------:R-:W-:-:S08]  /*10850*/  NOP ;  /* 0x0000000000007918 */ /* 0x000fd00000000000 */
[----:B0-----:R-:W0:-:S00]  /*10860*/  USETMAXREG.DEALLOC.CTAPOOL 0x18 ;  /* 0x00000018000079c8 */ /* 0x001e0000080e0500 */
[----:B0-----:R-:W-:Y:S01]  /*10870*/  LOP3.LUT R0, R0, 0x3, RZ, 0xc0, !PT ;  /* 0x0000000300007812 */ /* 0x001fe200078ec0ff */
[----:B------:R-:W-:-:S05]  /*10880*/  IMAD.MOV.U32 R7, RZ, RZ, RZ ;  /* 0x000000ffff077224 */ /* 0x000fca00078e00ff */
[----:B------:R-:W0:Y:S02]  /*10890*/  SHFL.IDX PT, R0, R0, RZ, 0x1f ;  /* 0x00001fff00007589 */ /* 0x000e2400000e0000 */
[----:B0-----:R-:W-:-:S04]  /*108a0*/  ISETP.NE.AND P0, PT, R0, RZ, PT ;  /* 0x000000ff0000720c */ /* 0x001fc80003f05270 */
[----:B------:R-:W-:-:S05]  /*108b0*/  P2R R0, PR, RZ, 0x1 ;  /* 0x00000001ff007803 */ /* 0x000fca0000000000 */
[----:B------:R0:W-:Y:S04]  /*108c0*/  STL [R1+0x5c], R0 ;  /* 0x00005c0001007387 */ /* 0x0001e80000100800 */
[----:B------:R-:W-:Y:S05]  /*108d0*/  @!P0 BRA `(.L_x_231) ;  /* 0x0000000000248947 */ /* 0x000fea0003800000 */
[----:B------:R-:W1:Y:S08]  /*108e0*/  S2UR UR5, SR_CgaCtaId ;  /* 0x00000000000579c3 */ /* 0x000e700000008800 */
[----:B------:R-:W-:Y:S06]  /*108f0*/  BAR.SYNC.DEFER_BLOCKING 0x5, 0x180 ;  /* 0x0146000000007b1d */ /* 0x000fec0000010000 */
[----:B------:R-:W-:-:S02]  /*10900*/  UMOV UR4, 0x400 ;  /* 0x0000040000047882 */ /* 0x000fc40000000000 */
[----:B-1----:R-:W-:-:S09]  /*10910*/  ULEA UR4, UR5, UR4, 0x18 ;  /* 0x0000000405047291 */ /* 0x002fd2000f8ec03f */
[----:B------:R-:W1:Y:S04]  /*10920*/  LDS.128 R8, [UR4+0x388d0] ;  /* 0x0388d004ff087984 */ /* 0x000e680008000c00 */
[----:B-1----:R2:W-:Y:S04]  /*10930*/  STL.64 [R1], R8 ;  /* 0x0000000801007387 */ /* 0x0025e80000100a00 */
[----:B------:R2:W-:Y:S01]  /*10940*/  STL.64 [R1+0x8], R10 ;  /* 0x0000080a01007387 */ /* 0x0005e20000100a00 */
[----:B------:R-:W-:Y:S06]  /*10950*/  BAR.ARV 0x4, 0x180 ;  /* 0x0106000000007b1d */ /* 0x000fec0000002000 */
[----:B------:R-:W-:Y:S05]  /*10960*/  BRA `(.L_x_232) ;  /* 0x0000000800ac7947 */ /* 0x000fea0003800000 */
.L_x_231:
[----:B0-----:R-:W-:Y:S01]  /*10970*/  LOP3.LUT R0, R6, 0x1f, RZ, 0xc0, !PT ;  /* 0x0000001f06007812 */ /* 0x001fe200078ec0ff */
[----:B------:R-:W-:Y:S01]  /*10980*/  ULDC UR4, c[0x0][0xc3c] ;  /* 0x00030f0000047ab9 */ /* 0x000fe20000000800 */
[----:B------:R-:W-:Y:S01]  /*10990*/  ULDC.64 UR6, c[0x0][0x208] ;  /* 0x0000820000067ab9 */ /* 0x000fe20000000a00 */
[----:B------:R-:W-:Y:S01]  /*109a0*/  IMAD.MOV.U32 R10, RZ, RZ, RZ ;  /* 0x000000ffff0a7224 */ /* 0x000fe200078e00ff */
[----:B------:R-:W-:Y:S01]  /*109b0*/  ISETP.NE.AND P0, PT, R0, 0x1f, PT ;  /* 0x0000001f0000780c */ /* 0x000fe20003f05270 */
[----:B------:R-:W-:-:S03]  /*109c0*/  ULDC UR5, c[0x0][0xc38] ;  /* 0x00030e0000057ab9 */ /* 0x000fc60000000800 */
[----:B------:R-:W-:-:S13]  /*109d0*/  ISETP.GE.OR P1, PT, R0, UR4, !P0 ;  /* 0x0000000400007c0c */ /* 0x000fda000c726670 */
[----:B------:R-:W0:Y:S08]  /*109e0*/  @!P1 LDC.64 R2, c[0x0][0xc80] ;  /* 0x00032000ff029b82 */ /* 0x000e300000000a00 */
[----:B------:R-:W1:Y:S01]  /*109f0*/  @!P1 LDC.64 R4, c[0x0][0xc78] ;  /* 0x00031e00ff049b82 */ /* 0x000e620000000a00 */
[----:B0-----:R-:W-:-:S05]  /*10a00*/  @!P1 IMAD.WIDE.U32 R2, R0, 0x4, R2 ;  /* 0x0000000400029825 */ /* 0x001fca00078e0002 */
[----:B------:R1:W2:Y:S02]  /*10a10*/  @!P1 LDG.E R7, desc[UR6][R2.64] ;  /* 0x0000000602079981 */ /* 0x0002a4000c1e1900 */
[----:B-1----:R-:W-:-:S05]  /*10a20*/  @!P1 IMAD.WIDE.U32 R2, R0, 0x4, R4 ;  /* 0x0000000400029825 */ /* 0x002fca00078e0004 */
[----:B------:R-:W2:Y:S01]  /*10a30*/  @!P1 LDG.E R10, desc[UR6][R2.64] ;  /* 0x00000006020a9981 */ /* 0x000ea2000c1e1900 */
[C---:B------:R-:W-:Y:S01]  /*10a40*/  ISETP.NE.AND P1, PT, R0.reuse, RZ, PT ;  /* 0x000000ff0000720c */ /* 0x040fe20003f25270 */
[----:B------:R-:W0:Y:S01]  /*10a50*/  S2UR UR6, SR_CTAID.X ;  /* 0x00000000000679c3 */ /* 0x000e220000002500 */
[C---:B------:R-:W-:Y:S01]  /*10a60*/  ISETP.GE.U32.AND P2, PT, R0.reuse, 0x2, PT ;  /* 0x000000020000780c */ /* 0x040fe20003f46070 */
[----:B------:R-:W-:Y:S01]  /*10a70*/  UMOV UR4, URZ ;  /* 0x0000003f00047c82 */ /* 0x000fe20008000000 */
[C---:B------:R-:W-:Y:S02]  /*10a80*/  ISETP.GE.U32.AND P3, PT, R0.reuse, 0x4, PT ;  /* 0x000000040000780c */ /* 0x040fe40003f66070 */
[C---:B------:R-:W-:Y:S02]  /*10a90*/  ISETP.GE.U32.AND P4, PT, R0.reuse, 0x8, PT ;  /* 0x000000080000780c */ /* 0x040fe40003f86070 */
[----:B------:R-:W-:Y:S01]  /*10aa0*/  ISETP.GE.U32.AND P5, PT, R0, 0x10, PT ;  /* 0x000000100000780c */ /* 0x000fe20003fa6070 */
[----:B--2---:R-:W-:-:S05]  /*10ab0*/  IMAD R4, R7, R10, RZ ;  /* 0x0000000a07047224 */ /* 0x004fca00078e02ff */
[----:B------:R-:W1:Y:S02]  /*10ac0*/  SHFL.UP PT, R5, R4, 0x1, RZ ;  /* 0x0420000004057989 */ /* 0x000e6400000e00ff */
[----:B-1----:R-:W-:-:S05]  /*10ad0*/  SEL R5, R5, RZ, P1 ;  /* 0x000000ff05057207 */ /* 0x002fca0000800000 */
[----:B------:R-:W-:-:S05]  /*10ae0*/  IMAD.IADD R5, R4, 0x1, R5 ;  /* 0x0000000104057824 */ /* 0x000fca00078e0205 */
        /* <DEDUP_REMOVED lines=12> */
[----:B------:R-:W1:Y:S02]  /*10bb0*/  SHFL.IDX PT, R8, R2, 0x1f, 0x1f ;  /* 0x03e01f0002087f89 */ /* 0x000e6400000e0000 */
[----:B-1----:R-:W-:-:S04]  /*10bc0*/  IMAD R8, R8, UR5, RZ ;  /* 0x0000000508087c24 */ /* 0x002fc8000f8e02ff */
[----:B------:R-:W-:Y:S01]  /*10bd0*/  IMAD.MOV.U32 R11, RZ, RZ, R8 ;  /* 0x000000ffff0b7224 */ /* 0x000fe200078e0008 */
[----:B0-----:R-:W-:-:S13]  /*10be0*/  ISETP.GT.AND P6, PT, R8, UR6, PT ;  /* 0x0000000608007c0c */ /* 0x001fda000bfc4270 */
[----:B------:R-:W-:Y:S05]  /*10bf0*/  @P6 BRA `(.L_x_233) ;  /* 0x0000000000a86947 */ /* 0x000fea0003800000 */
[----:B------:R-:W-:Y:S01]  /*10c00*/  IMAD.MOV.U32 R8, RZ, RZ, R11 ;  /* 0x000000ffff087224 */ /* 0x000fe200078e000b */
[----:B------:R-:W-:Y:S01]  /*10c10*/  UMOV UR4, URZ ;  /* 0x0000003f00047c82 */ /* 0x000fe20008000000 */
[----:B------:R-:W-:-:S05]  /*10c20*/  ULDC UR5, c[0x0][0xc38] ;  /* 0x00030e0000057ab9 */ /* 0x000fca0000000800 */
.L_x_235:
[----:B------:R-:W0:Y:S01]  /*10c30*/  LDC R2, c[0x0][0xc3c] ;  /* 0x00030f00ff027b82 */ /* 0x000e220000000800 */
[----:B------:R-:W-:Y:S01]  /*10c40*/  ULDC UR7, c[0x0][0xc3c] ;  /* 0x00030f0000077ab9 */ /* 0x000fe20000000800 */
[----:B------:R-:W-:Y:S01]  /*10c50*/  UIADD3 UR4, UR4, 0x1f, URZ ;  /* 0x0000001f04047890 */ /* 0x000fe2000fffe03f */
[----:B------:R-:W-:-:S05]  /*10c60*/  IMAD.U32 R3, RZ, RZ, UR7 ;  /* 0x00000007ff037e24 */ /* 0x000fca000f8e00ff */
[----:B------:R1:W-:Y:S01]  /*10c70*/  STL [R1+0xc], R3 ;  /* 0x00000c0301007387 */ /* 0x0003e20000100800 */
[----:B0-----:R-:W-:-:S13]  /*10c80*/  ISETP.LE.AND P6, PT, R2, UR4, PT ;  /* 0x0000000402007c0c */ /* 0x001fda000bfc3270 */
[----:B-1----:R-:W-:Y:S05]  /*10c90*/  @P6 BRA `(.L_x_234) ;  /* 0x0000000400a86947 */ /* 0x002fea0003800000 */
[----:B------:R-:W-:Y:S01]  /*10ca0*/  VIADD R9, R0, UR4 ;  /* 0x0000000400097c36 */ /* 0x000fe20008000000 */
[----:B------:R-:W-:Y:S01]  /*10cb0*/  ULDC.64 UR8, c[0x0][0x208] ;  /* 0x0000820000087ab9 */ /* 0x000fe20000000a00 */
[----:B------:R-:W-:-:S03]  /*10cc0*/  IMAD.MOV.U32 R7, RZ, RZ, RZ ;  /* 0x000000ffff077224 */ /* 0x000fc600078e00ff */
[----:B------:R-:W-:-:S13]  /*10cd0*/  ISETP.GE.OR P6, PT, R9, R2, !P0 ;  /* 0x000000020900720c */ /* 0x000fda00047c6670 */
[----:B------:R-:W0:Y:S08]  /*10ce0*/  @!P6 LDC.64 R2, c[0x0][0xc80] ;  /* 0x00032000ff02eb82 */ /* 0x000e300000000a00 */
[----:B------:R-:W1:Y:S01]  /*10cf0*/  @!P6 LDC.64 R4, c[0x0][0xc78] ;  /* 0x00031e00ff04eb82 */ /* 0x000e620000000a00 */
[----:B------:R-:W-:Y:S02]  /*10d00*/  IMAD.MOV.U32 R10, RZ, RZ, RZ ;  /* 0x000000ffff0a7224 */ /* 0x000fe400078e00ff */
[----:B0-----:R-:W-:-:S05]  /*10d10*/  @!P6 IMAD.WIDE R2, R9, 0x4, R2 ;  /* 0x000000040902e825 */ /* 0x001fca00078e0202 */
[----:B------:R1:W2:Y:S02]  /*10d20*/  @!P6 LDG.E R7, desc[UR8][R2.64] ;  /* 0x000000080207e981 */ /* 0x0002a4000c1e1900 */
[----:B-1----:R-:W-:-:S05]  /*10d30*/  @!P6 IMAD.WIDE R2, R9, 0x4, R4 ;  /* 0x000000040902e825 */ /* 0x002fca00078e0204 */
[----:B------:R-:W2:Y:S02]  /*10d40*/  @!P6 LDG.E R10, desc[UR8][R2.64] ;  /* 0x00000008020ae981 */ /* 0x000ea4000c1e1900 */
[----:B--2---:R-:W-:-:S05]  /*10d50*/  IMAD R11, R7, R10, RZ ;  /* 0x0000000a070b7224 */ /* 0x004fca00078e02ff */
[----:B------:R-:W0:Y:S02]  /*10d60*/  SHFL.UP PT, R4, R11, 0x1, RZ ;  /* 0x042000000b047989 */ /* 0x000e2400000e00ff */
[----:B0-----:R-:W-:-:S05]  /*10d70*/  SEL R4, R4, RZ, P1 ;  /* 0x000000ff04047207 */ /* 0x001fca0000800000 */
[----:B------:R-:W-:-:S05]  /*10d80*/  IMAD.IADD R4, R11, 0x1, R4 ;  /* 0x000000010b047824 */ /* 0x000fca00078e0204 */
        /* <DEDUP_REMOVED lines=12> */
[----:B------:R-:W0:Y:S02]  /*10e50*/  SHFL.IDX PT, R4, R2, 0x1f, 0x1f ;  /* 0x03e01f0002047f89 */ /* 0x000e2400000e0000 */
[----:B0-----:R-:W-:-:S04]  /*10e60*/  IMAD R11, R4, UR5, RZ ;  /* 0x00000005040b7c24 */ /* 0x001fc8000f8e02ff */
[----:B------:R-:W-:-:S05]  /*10e70*/  IMAD.IADD R8, R11, 0x1, R8 ;  /* 0x000000010b087824 */ /* 0x000fca00078e0208 */
[----:B------:R-:W-:-:S13]  /*10e80*/  ISETP.GT.AND P6, PT, R8, UR6, PT ;  /* 0x0000000608007c0c */ /* 0x000fda000bfc4270 */
[----:B------:R-:W-:Y:S05]  /*10e90*/  @!P6 BRA `(.L_x_235) ;  /* 0xfffffffc0064e947 */ /* 0x000fea000383ffff */
.L_x_233:
[----:B------:R-:W-:Y:S02]  /*10ea0*/  IMAD.IADD R11, R8, 0x1, -R11 ;  /* 0x00000001080b7824 */ /* 0x000fe400078e0a0b */
[----:B------:R-:W-:Y:S02]  /*10eb0*/  IMAD.MOV.U32 R14, RZ, RZ, RZ ;  /* 0x000000ffff0e7224 */ /* 0x000fe400078e00ff */
[----:B------:R-:W-:-:S05]  /*10ec0*/  IMAD R3, R2, UR5, R11 ;  /* 0x0000000502037c24 */ /* 0x000fca000f8e020b */
[----:B------:R-:W-:-:S13]  /*10ed0*/  ISETP.GT.AND P0, PT, R3, UR6, PT ;  /* 0x0000000603007c0c */ /* 0x000fda000bf04270 */
[----:B------:R-:W-:-:S04]  /*10ee0*/  VOTE.ANY R12, PT, !P0 ;  /* 0x00000000000c7806 */ /* 0x000fc800040e0100 */
[----:B------:R-:W0:Y:S01]  /*10ef0*/  POPC R4, R12 ;  /* 0x0000000c00047309 */ /* 0x000e220000000000 */
[----:B------:R-:W-:Y:S01]  /*10f00*/  ISETP.NE.AND P0, PT, R12, RZ, PT ;  /* 0x000000ff0c00720c */ /* 0x000fe20003f05270 */
[----:B0-----:R-:W0:Y:S04]  /*10f10*/  SHFL.IDX PT, R7, R7, R4, 0x1f ;  /* 0x00001f0407077589 */ /* 0x001e2800000e0000 */
[----:B------:R-:W1:Y:S01]  /*10f20*/  SHFL.IDX PT, R9, R10, R4, 0x1f ;  /* 0x00001f040a097589 */ /* 0x000e6200000e0000 */
[----:B0-----:R-:W-:-:S04]  /*10f30*/  IABS R5, R7 ;  /* 0x0000000700057213 */ /* 0x001fc80000000000 */
[----:B------:R-:W0:Y:S01]  /*10f40*/  I2F.RP R13, R5 ;  /* 0x00000005000d7306 */ /* 0x000e220000209400 */
[----:B-1----:R-:W-:-:S07]  /*10f50*/  IABS R8, R9 ;  /* 0x0000000900087213 */ /* 0x002fce0000000000 */
[----:B------:R-:W-:Y:S08]  /*10f60*/  I2F.RP R12, R8 ;  /* 0x00000008000c7306 */ /* 0x000ff00000209400 */
[----:B0-----:R-:W0:Y:S02]  /*10f70*/  MUFU.RCP R13, R13 ;  /* 0x0000000d000d7308 */ /* 0x001e240000001000 */
[----:B0-----:R-:W-:-:S06]  /*10f80*/  VIADD R3, R13, 0xffffffe ;  /* 0x0ffffffe0d037836 */ /* 0x001fcc0000000000 */
[----:B------:R-:W0:Y:S02]  /*10f90*/  F2I.FTZ.U32.TRUNC.NTZ R3, R3 ;  /* 0x0000000300037305 */ /* 0x000e24000021f000 */
[----:B0-----:R-:W-:Y:S01]  /*10fa0*/  IMAD.MOV R16, RZ, RZ, -R3 ;  /* 0x000000ffff107224 */ /* 0x001fe200078e0a03 */
[----:B------:R-:W-:Y:S06]  /*10fb0*/  @!P0 BRA `(.L_x_236) ;  /* 0x0000000000088947 */ /* 0x000fec0003800000 */
[----:B------:R-:W-:-:S05]  /*10fc0*/  VIADD R13, R4, 0xffffffff ;  /* 0xffffffff040d7836 */ /* 0x000fca0000000000 */
[----:B------:R0:W1:Y:S02]  /*10fd0*/  SHFL.IDX PT, R14, R2, R13, 0x1f ;  /* 0x00001f0d020e7589 */ /* 0x00006400000e0000 */
.L_x_236:
[----:B-1----:R-:W-:Y:S01]  /*10fe0*/  IMAD R10, R14, UR5, R11 ;  /* 0x000000050e0a7c24 */ /* 0x002fe2000f8e020b */
[----:B------:R-:W1:Y:S01]  /*10ff0*/  MUFU.RCP R12, R12 ;  /* 0x0000000c000c7308 */ /* 0x000e620000001000 */
[----:B------:R-:W-:Y:S02]  /*11000*/  IMAD R11, R16, R5, RZ ;  /* 0x00000005100b7224 */ /* 0x000fe400078e02ff */
[----:B0-----:R-:W-:Y:S01]  /*11010*/  IMAD.MOV.U32 R2, RZ, RZ, RZ ;  /* 0x000000ffff027224 */ /* 0x001fe200078e00ff */
[----:B------:R0:W-:Y:S03]  /*11020*/  STL [R1], R10 ;  /* 0x0000000a01007387 */ /* 0x0001e60000100800 */
[----:B------:R-:W-:Y:S01]  /*11030*/  IMAD.HI.U32 R2, R3, R11, R2 ;  /* 0x0000000b03027227 */ /* 0x000fe200078e0002 */
[----:B------:R-:W-:-:S05]  /*11040*/  IABS R11, R7 ;  /* 0x00000007000b7213 */ /* 0x000fca0000000000 */
[----:B------:R-:W-:Y:S01]  /*11050*/  IMAD.MOV R14, RZ, RZ, -R11 ;  /* 0x000000ffff0e7224 */ /* 0x000fe200078e0a0b */
[----:B0-----:R-:W-:-:S04]  /*11060*/  IADD3 R10, -R10, UR6, RZ ;  /* 0x000000060a0a7c10 */ /* 0x001fc8000fffe1ff */
[----:B------:R-:W-:-:S05]  /*11070*/  IABS R3, R10 ;  /* 0x0000000a00037213 */ /* 0x000fca0000000000 */
[----:B------:R-:W-:-:S04]  /*11080*/  IMAD.HI.U32 R11, R2, R3, RZ ;  /* 0x00000003020b7227 */ /* 0x000fc800078e00ff */
[----:B------:R-:W-:Y:S02]  /*11090*/  IMAD R2, R11, R14, R3 ;  /* 0x0000000e0b027224 */ /* 0x000fe400078e0203 */
[----:B-1----:R-:W-:-:S03]  /*110a0*/  VIADD R3, R12, 0xffffffe ;  /* 0x0ffffffe0c037836 */ /* 0x002fc60000000000 */
[----:B------:R-:W-:-:S03]  /*110b0*/  ISETP.GT.U32.AND P1, PT, R5, R2, PT ;  /* 0x000000020500720c */ /* 0x000fc60003f24070 */
[----:B------:R-:W0:Y:S10]  /*110c0*/  F2I.FTZ.U32.TRUNC.NTZ R3, R3 ;  /* 0x0000000300037305 */ /* 0x000e34000021f000 */
[----:B------:R-:W-:-:S02]  /*110d0*/  @!P1 IMAD.IADD R2, R2, 0x1, -R5 ;  /* 0x0000000102029824 */ /* 0x000fc400078e0a05 */
[----:B------:R-:W-:Y:S01]  /*110e0*/  @!P1 VIADD R11, R11, 0x1 ;  /* 0x000000010b0b9836 */ /* 0x000fe20000000000 */
[----:B------:R-:W-:Y:S02]  /*110f0*/  ISETP.NE.AND P1, PT, R7, RZ, PT ;  /* 0x000000ff0700720c */ /* 0x000fe40003f25270 */
[----:B------:R-:W-:Y:S01]  /*11100*/  ISETP.GE.U32.AND P0, PT, R2, R5, PT ;  /* 0x000000050200720c */ /* 0x000fe20003f06070 */
[----:B0-----:R-:W-:Y:S02]  /*11110*/  IMAD.MOV R5, RZ, RZ, -R3 ;  /* 0x000000ffff057224 */ /* 0x001fe400078e0a03 */
[----:B------:R-:W-:Y:S02]  /*11120*/  IMAD.MOV.U32 R2, RZ, RZ, RZ ;  /* 0x000000ffff027224 */ /* 0x000fe400078e00ff */
[----:B------:R-:W-:-:S04]  /*11130*/  IMAD R5, R5, R8, RZ ;  /* 0x0000000805057224 */ /* 0x000fc800078e02ff */
[----:B------:R-:W-:Y:S01]  /*11140*/  IMAD.HI.U32 R5, R3, R5, R2 ;  /* 0x0000000503057227 */ /* 0x000fe200078e0002 */
[----:B------:R-:W-:Y:S02]  /*11150*/  LOP3.LUT R2, R10, R7, RZ, 0x3c, !PT ;  /* 0x000000070a027212 */ /* 0x000fe400078e3cff */
[----:B------:R-:W-:Y:S01]  /*11160*/  IABS R3, R9 ;  /* 0x0000000900037213 */ /* 0x000fe20000000000 */
[----:B------:R-:W-:Y:S01]  /*11170*/  @P0 VIADD R11, R11, 0x1 ;  /* 0x000000010b0b0836 */ /* 0x000fe20000000000 */
[----:B------:R-:W-:-:S03]  /*11180*/  ISETP.GE.AND P2, PT, R2, RZ, PT ;  /* 0x000000ff0200720c */ /* 0x000fc60003f46270 */
[----:B------:R-:W-:-:S10]  /*11190*/  IMAD.MOV R3, RZ, RZ, -R3 ;  /* 0x000000ffff037224 */ /* 0x000fd400078e0a03 */
[----:B------:R-:W-:Y:S01]  /*111a0*/  @!P2 IMAD.MOV R11, RZ, RZ, -R11 ;  /* 0x000000ffff0ba224 */ /* 0x000fe200078e0a0b */
[----:B------:R-:W-:-:S04]  /*111b0*/  @!P1 LOP3.LUT R11, RZ, R7, RZ, 0x33, !PT ;  /* 0x00000007ff0b9212 */ /* 0x000fc800078e33ff */
[-C--:B------:R-:W-:Y:S01]  /*111c0*/  IABS R2, R11.reuse ;  /* 0x0000000b00027213 */ /* 0x080fe20000000000 */
[----:B------:R-:W-:-:S04]  /*111d0*/  IMAD R7, R7, R11, RZ ;  /* 0x0000000b07077224 */ /* 0x000fc800078e02ff */
[----:B------:R-:W-:-:S04]  /*111e0*/  IMAD.HI.U32 R5, R5, R2, RZ ;  /* 0x0000000205057227 */ /* 0x000fc800078e00ff */
[----:B------:R-:W-:Y:S01]  /*111f0*/  IMAD R3, R5, R3, R2 ;  /* 0x0000000305037224 */ /* 0x000fe200078e0202 */
[----:B------:R-:W-:-:S04]  /*11200*/  LOP3.LUT R2, R11, R9, RZ, 0x3c, !PT ;  /* 0x000000090b027212 */ /* 0x000fc800078e3cff */
[----:B------:R-:W-:Y:S02]  /*11210*/  ISETP.GT.U32.AND P1, PT, R8, R3, PT ;  /* 0x000000030800720c */ /* 0x000fe40003f24070 */
[----:B------:R-:W-:-:S11]  /*11220*/  ISETP.GE.AND P2, PT, R2, RZ, PT ;  /* 0x000000ff0200720c */ /* 0x000fd60003f46270 */
[----:B------:R-:W-:Y:S02]  /*11230*/  @!P1 IMAD.IADD R3, R3, 0x1, -R8 ;  /* 0x0000000103039824 */ /* 0x000fe400078e0a08 */
[----:B------:R-:W-:Y:S01]  /*11240*/  @!P1 VIADD R5, R5, 0x1 ;  /* 0x0000000105059836 */ /* 0x000fe20000000000 */
[----:B------:R-:W-:Y:S02]  /*11250*/  ISETP.NE.AND P1, PT, R9, RZ, PT ;  /* 0x000000ff0900720c */ /* 0x000fe40003f25270 */
[----:B------:R-:W-:-:S13]  /*11260*/  ISETP.GE.U32.AND P0, PT, R3, R8, PT ;  /* 0x000000080300720c */ /* 0x000fda0003f06070 */
[----:B------:R-:W-:-:S04]  /*11270*/  @P0 VIADD R5, R5, 0x1 ;  /* 0x0000000105050836 */ /* 0x000fc80000000000 */
[----:B------:R-:W-:Y:S01]  /*11280*/  @!P2 IMAD.MOV R5, RZ, RZ, -R5 ;  /* 0x000000ffff05a224 */ /* 0x000fe200078e0a05 */
[----:B------:R-:W-:-:S05]  /*11290*/  @!P1 LOP3.LUT R5, RZ, R9, RZ, 0x33, !PT ;  /* 0x00000009ff059212 */ /* 0x000fca00078e33ff */
[----:B------:R-:W-:-:S04]  /*112a0*/  IMAD.MOV R2, RZ, RZ, -R5 ;  /* 0x000000ffff027224 */ /* 0x000fc800078e0a05 */
[C---:B------:R-:W-:Y:S02]  /*112b0*/  IMAD R11, R9.reuse, R2, R11 ;  /* 0x00000002090b7224 */ /* 0x040fe400078e020b */
[----:B------:R-:W-:Y:S02]  /*112c0*/  IMAD R2, R9, 0x1000000, R5 ;  /* 0x0100000009027824 */ /* 0x000fe400078e0205 */
[----:B------:R-:W-:Y:S02]  /*112d0*/  IMAD.IADD R5, R10, 0x1, -R7 ;  /* 0x000000010a057824 */ /* 0x000fe400078e0a07 */
[----:B------:R-:W-:Y:S02]  /*112e0*/  IMAD R3, R11, 0x10000, R2 ;  /* 0x000100000b037824 */ /* 0x000fe400078e0202 */
[----:B------:R-:W-:Y:S01]  /*112f0*/  VIADD R2, R4, UR4 ;  /* 0x0000000404027c36 */ /* 0x000fe20008000000 */
[----:B------:R1:W-:Y:S04]  /*11300*/  STL [R1+0x4], R5 ;  /* 0x0000040501007387 */ /* 0x0003e80000100800 */
[----:B------:R1:W-:Y:S04]  /*11310*/  STL [R1+0xc], R2 ;  /* 0x00000c0201007387 */ /* 0x0003e80000100800 */
[----:B------:R1:W-:Y:S01]  /*11320*/  STL [R1+0x8], R3 ;  /* 0x0000080301007387 */ /* 0x0003e20000100800 */
[----:B------:R-:W-:Y:S05]  /*11330*/  BRA `(.L_x_237) ;  /* 0x0000000000107947 */ /* 0x000fea0003800000 */
.L_x_234:
[----:B------:R-:W-:Y:S01]  /*11340*/  IMAD.U32 R2, RZ, RZ, UR6 ;  /* 0x00000006ff027e24 */ /* 0x000fe2000f8e00ff */
[----:B------:R0:W-:Y:S04]  /*11350*/  STL [R1+0x4], RZ ;  /* 0x000004ff01007387 */ /* 0x0001e80000100800 */
[----:B------:R0:W-:Y:S04]  /*11360*/  STL [R1+0x8], RZ ;  /* 0x000008ff01007387 */ /* 0x0001e80000100800 */
[----:B------:R0:W-:Y:S02]  /*11370*/  STL [R1], R2 ;  /* 0x0000000201007387 */ /* 0x0001e40000100800 */
.L_x_237:
[----:B------:R-:W2:Y:S04]  /*11380*/  LDL R8, [R1] ;  /* 0x0000000001087983 */ /* 0x000ea80000100800 */
[----:B------:R-:W2:Y:S04]  /*11390*/  LDL R9, [R1+0x4] ;  /* 0x0000040001097983 */ /* 0x000ea80000100800 */
[----:B------:R-:W2:Y:S04]  /*113a0*/  LDL R10, [R1+0x8] ;  /* 0x00000800010a7983 */ /* 0x000ea80000100800 */
[----:B------:R-:W2:Y:S01]  /*113b0*/  LDL R11, [R1+0xc] ;  /* 0x00000c00010b7983 */ /* 0x000ea20000100800 */
[----:B------:R-:W-:-:S13]  /*113c0*/  ISETP.NE.AND P0, PT, R0, RZ, PT ;  /* 0x000000ff0000720c */ /* 0x000fda0003f05270 */
[----:B-1----:R-:W1:Y:S01]  /*113d0*/  @!P0 S2R R3, SR_CgaCtaId ;  /* 0x0000000000038919 */ /* 0x002e620000008800 */
[----:B------:R-:W-:-:S04]  /*113e0*/  @!P0 MOV R0, 0x400 ;  /* 0x0000040000008802 */ /* 0x000fc80000000f00 */
[----:B-1----:R-:W-:-:S05]  /*113f0*/  @!P0 LEA R0, R3, R0, 0x18 ;  /* 0x0000000003008211 */ /* 0x002fca00078ec0ff */
[----:B--2---:R1:W-:Y:S01]  /*11400*/  @!P0 STS.128 [R0+0x388d0], R8 ;  /* 0x0388d00800008388 */ /* 0x0043e20000000c00 */
[----:B------:R-:W-:Y:S06]  /*11410*/  BAR.ARV 0x5, 0x180 ;  /* 0x0146000000007b1d */ /* 0x000fec0000002000 */
.L_x_232:
[----:B01----:R-:W3:Y:S01]  /*11420*/  LDL R0, [R1+0xc] ;  /* 0x00000c0001007983 */ /* 0x003ee20000100800 */
[----:B------:R-:W-:Y:S01]  /*11430*/  ULDC UR4, c[0x0][0xc3c] ;  /* 0x00030f0000047ab9 */ /* 0x000fe20000000800 */
[----:B------:R-:W-:Y:S02]  /*11440*/  IMAD.MOV.U32 R19, RZ, RZ, RZ ;  /* 0x000000ffff137224 */ /* 0x000fe400078e00ff */
[----:B------:R0:W-:Y:S01]  /*11450*/  STL [R1+0x48], RZ ;  /* 0x000048ff01007387 */ /* 0x0001e20000100800 */
[----:B---3--:R-:W-:Y:S01]  /*11460*/  ISETP.GE.AND P0, PT, R0, UR4, PT ;  /* 0x0000000400007c0c */ /* 0x008fe2000bf06270 */
[----:B------:R-:W-:-:S05]  /*11470*/  IMAD.MOV.U32 R0, RZ, RZ, 0x1 ;  /* 0x00000001ff007424 */ /* 0x000fca00078e00ff */
[----:B------:R0:W-:Y:S07]  /*11480*/  STL [R1+0x14], R0 ;  /* 0x0000140001007387 */ /* 0x0001ee0000100800 */
[----:B------:R-:W-:Y:S05]  /*11490*/  @P0 BRA `(.L_x_238) ;  /* 0x0000006400100947 */ /* 0x000fea0003800000 */
[----:B------:R-:W1:Y:S01]  /*114a0*/  S2UR UR5, SR_CgaCtaId ;  /* 0x00000000000579c3 */ /* 0x000e620000008800 */
[C---:B0-----:R-:W-:Y:S01]  /*114b0*/  IMAD.SHL.U32 R0, R6.reuse, 0x8, RZ ;  /* 0x0000000806007824 */ /* 0x041fe200078e00ff */
[----:B------:R-:W-:Y:S01]  /*114c0*/  LOP3.LUT R4, R6, 0x7f, RZ, 0xc0, !PT ;  /* 0x0000007f06047812 */ /* 0x000fe200078ec0ff */
[----:B------:R-:W-:Y:S01]  /*114d0*/  UMOV UR4, 0x400 ;  /* 0x0000040000047882 */ /* 0x000fe20000000000 */
[----:B------:R-:W-:Y:S01]  /*114e0*/  BSSY B8, `(.L_x_238) ;  /* 0x000063f000087945 */ /* 0x000fe20003800000 */
[----:B------:R-:W-:Y:S01]  /*114f0*/  IMAD.MOV.U32 R19, RZ, RZ, RZ ;  /* 0x000000ffff137224 */ /* 0x000fe200078e00ff */
[----:B------:R-:W-:Y:S01]  /*11500*/  LOP3.LUT R3, R0, 0x1f8, RZ, 0xc0, !PT ;  /* 0x000001f800037812 */ /* 0x000fe200078ec0ff */
[----:B------:R-:W-:Y:S01]  /*11510*/  IMAD.SHL.U32 R2, R4, 0x8, RZ ;  /* 0x0000000804027824 */ /* 0x000fe200078e00ff */
[----:B------:R-:W-:Y:S01]  /*11520*/  LOP3.LUT R0, R0, 0x38, RZ, 0xc0, !PT ;  /* 0x0000003800007812 */ /* 0x000fe200078ec0ff */
[----:B------:R-:W-:Y:S01]  /*11530*/  ULDC UR38, c[0x0][0xc] ;  /* 0x0000030000267ab9 */ /* 0x000fe20000000800 */
[----:B------:R-:W-:Y:S01]  /*11540*/  LOP3.LUT R3, R3, 0x38, R6, 0x78, !PT ;  /* 0x0000003803037812 */ /* 0x000fe200078e7806 */
[----:B------:R-:W-:Y:S01]  /*11550*/  IMAD.SHL.U32 R6, R6, 0x10, RZ ;  /* 0x0000001006067824 */ /* 0x000fe200078e00ff */
[----:B------:R-:W-:-:S02]  /*11560*/  ULDC.64 UR36, c[0x0][0x198] ;  /* 0x0000660000247ab9 */ /* 0x000fc40000000a00 */
[----:B------:R-:W-:Y:S02]  /*11570*/  LOP3.LUT R3, R3, 0x200, R2, 0xf8, !PT ;  /* 0x0000020003037812 */ /* 0x000fe400078ef802 */
[----:B------:R-:W-:-:S04]  /*11580*/  SHF.R.U32.HI R2, RZ, 0x3, R4 ;  /* 0x00000003ff027819 */ /* 0x000fc80000011604 */
[----:B------:R-:W-:Y:S01]  /*11590*/  LOP3.LUT R4, R2, 0x70, R6, 0xf8, !PT ;  /* 0x0000007002047812 */ /* 0x000fe200078ef806 */
[----:B------:R-:W-:Y:S01]  /*115a0*/  IMAD.MOV.U32 R2, RZ, RZ, 0x1 ;  /* 0x00000001ff027424 */ /* 0x000fe200078e00ff */
[----:B-1----:R-:W-:-:S06]  /*115b0*/  ULEA UR4, UR5, UR4, 0x18 ;  /* 0x0000000405047291 */ /* 0x002fcc000f8ec03f */
[----:B------:R-:W-:-:S04]  /*115c0*/  IMAD.U32 R18, RZ, RZ, UR4 ;  /* 0x00000004ff127e24 */ /* 0x000fc8000f8e00ff */
[----:B------:R-:W-:-:S05]  /*115d0*/  IMAD R3, R3, 0x2, R18 ;  /* 0x0000000203037824 */ /* 0x000fca00078e0212 */
[----:B------:R0:W-:Y:S04]  /*115e0*/  STL [R1+0x24], R3 ;  /* 0x0000240301007387 */ /* 0x0001e80000100800 */
[----:B------:R1:W-:Y:S04]  /*115f0*/  STL [R1+0x14], R2 ;  /* 0x0000140201007387 */ /* 0x0003e80000100800 */
[----:B------:R3:W-:Y:S01]  /*11600*/  STL [R1+0x48], RZ ;  /* 0x000048ff01007387 */ /* 0x0007e20000100800 */
[C---:B0-----:R-:W-:Y:S02]  /*11610*/  LOP3.LUT R3, R0.reuse, 0x40, RZ, 0xfc, !PT ;  /* 0x0000004000037812 */ /* 0x041fe400078efcff */
[----:B-1----:R-:W-:-:S02]  /*11620*/  LOP3.LUT R2, R0, 0x80, RZ, 0xfc, !PT ;  /* 0x0000008000027812 */ /* 0x002fc400078efcff */
[----:B---3--:R-:W-:-:S07]  /*11630*/  LOP3.LUT R0, R0, 0xc0, RZ, 0xfc, !PT ;  /* 0x000000c000007812 */ /* 0x008fce00078efcff */
.L_x_351:
[----:B------:R-:W3:Y:S01]  /*11640*/  LDL R0, [R1+0xc] ;  /* 0x00000c0001007983 */ /* 0x000ee20000100800 */
[----:B------:R-:W3:Y:S01]  /*11650*/  LDC.64 R2, c[0x0][0xc88] ;  /* 0x00032200ff027b82 */ /* 0x000ee20000000a00 */
[----:B------:R-:W-:Y:S01]  /*11660*/  ULDC.64 UR4, c[0x0][0x208] ;  /* 0x0000820000047ab9 */ /* 0x000fe20000000a00 */
[----:B---3--:R-:W-:-:S05]  /*11670*/  IMAD.WIDE R2, R0, 0x4, R2 ;  /* 0x0000000400027825 */ /* 0x008fca00078e0202 */
[----:B--2---:R-:W2:Y:S01]  /*11680*/  LDG.E R10, desc[UR4][R2.64] ;  /* 0x00000004020a7981 */ /* 0x004ea2000c1e1900 */
[----:B------:R-:W-:Y:S05]  /*11690*/  YIELD ;  /* 0x0000000000007946 */ /* 0x000fea0003800000 */
[----:B------:R-:W-:Y:S01]  /*116a0*/  ULDC.64 UR4, c[0x0][0xa28] ;  /* 0x00028a0000047ab9 */ /* 0x000fe20000000a00 */
[----:B------:R-:W-:Y:S01]  /*116b0*/  IMAD.MOV.U32 R0, RZ, RZ, RZ ;  /* 0x000000ffff007224 */ /* 0x000fe200078e00ff */
[----:B------:R-:W-:Y:S01]  /*116c0*/  ISETP.NE.U32.AND P0, PT, RZ, UR4, PT ;  /* 0x00000004ff007c0c */ /* 0x000fe2000bf05070 */
[----:B------:R-:W-:Y:S01]  /*116d0*/  ULDC.64 UR10, c[0x0][0x208] ;  /* 0x00008200000a7ab9 */ /* 0x000fe20000000a00 */
[----:B-1----:R-:W-:Y:S01]  /*116e0*/  IMAD.MOV.U32 R6, RZ, RZ, RZ ;  /* 0x000000ffff067224 */ /* 0x002fe200078e00ff */
[----:B------:R-:W-:Y:S01]  /*116f0*/  ULDC.64 UR6, c[0x0][0xa18] ;  /* 0x0002860000067ab9 */ /* 0x000fe20000000a00 */
[----:B------:R-:W-:Y:S01]  /*11700*/  ISETP.NE.AND.EX P0, PT, RZ, UR5, PT, P0 ;  /* 0x00000005ff007c0c */ /* 0x000fe2000bf05300 */
[----:B------:R-:W-:Y:S01]  /*11710*/  ULDC.64 UR8, c[0x0][0xa08] ;  /* 0x0002820000087ab9 */ /* 0x000fe20000000a00 */
[----:B--2---:R-:W-:Y:S01]  /*11720*/  SHF.R.S32.HI R4, RZ, 0x1f, R10 ;  /* 0x0000001fff047819 */ /* 0x004fe2000001140a */
[----:B------:R-:W-:-:S10]  /*11730*/  IMAD.SHL.U32 R17, R10, 0x4, RZ ;  /* 0x000000040a117824 */ /* 0x000fd400078e00ff */
[C---:B------:R-:W-:Y:S01]  /*11740*/  @P0 LEA R2, P1, R10.reuse, UR4, 0x2 ;  /* 0x000000040a020c11 */ /* 0x040fe2000f8210ff */
[----:B------:R-:W-:Y:S03]  /*11750*/  STL [R1+0x2c], R10 ;  /* 0x00002c0a01007387 */ /* 0x000fe60000100800 */
[C-C-:B------:R-:W-:Y:S01]  /*11760*/  @P0 LEA.HI.X R3, R10.reuse, UR5, R4.reuse, 0x2, P1 ;  /* 0x000000050a030c11 */ /* 0x140fe200088f1404 */
[----:B------:R-:W-:Y:S01]  /*11770*/  ULDC.64 UR4, c[0x0][0xa00] ;  /* 0x0002800000047ab9 */ /* 0x000fe20000000a00 */
[----:B------:R-:W-:Y:S01]  /*11780*/  SHF.L.U64.HI R9, R10, 0x2, R4 ;  /* 0x000000020a097819 */ /* 0x000fe20000010204 */
[----:B0-----:R0:W-:Y:S01]  /*11790*/  STL [R1+0x3c], R4 ;  /* 0x00003c0401007387 */ /* 0x0011e20000100800 */
[----:B------:R-:W-:-:S03]  /*117a0*/  ISETP.NE.U32.AND P1, PT, RZ, UR4, PT ;  /* 0x00000004ff007c0c */ /* 0x000fc6000bf25070 */
[----:B------:R1:W5:Y:S01]  /*117b0*/  @P0 LDG.E R0, desc[UR10][R2.64] ;  /* 0x0000000a02000981 */ /* 0x000362000c1e1900 */
[----:B------:R-:W-:Y:S01]  /*117c0*/  ISETP.NE.AND.EX P1, PT, RZ, UR5, PT, P1 ;  /* 0x00000005ff007c0c */ /* 0x000fe2000bf25310 */
[----:B------:R-:W-:Y:S01]  /*117d0*/  IMAD.MOV.U32 R8, RZ, RZ, RZ ;  /* 0x000000ffff087224 */ /* 0x000fe200078e00ff */
[----:B------:R-:W-:Y:S01]  /*117e0*/  ISETP.NE.U32.AND P2, PT, RZ, UR6, PT ;  /* 0x00000006ff007c0c */ /* 0x000fe2000bf45070 */
[----:B------:R-:W-:Y:S01]  /*117f0*/  STL [R1+0x1c], R9 ;  /* 0x00001c0901007387 */ /* 0x000fe20000100800 */
[----:B------:R-:W-:Y:S02]  /*11800*/  ISETP.NE.U32.AND P0, PT, RZ, UR8, PT ;  /* 0x00000008ff007c0c */ /* 0x000fe4000bf05070 */
[C---:B0-----:R-:W-:Y:S02]  /*11810*/  IADD3 R4, P4, R17.reuse, UR8, RZ ;  /* 0x0000000811047c10 */ /* 0x041fe4000ff9e0ff */
[----:B-1----:R-:W-:Y:S02]  /*11820*/  IADD3 R2, P3, R17, UR4, RZ ;  /* 0x0000000411027c10 */ /* 0x002fe4000ff7e0ff */
[----:B------:R-:W-:-:S02]  /*11830*/  ISETP.NE.AND.EX P2, PT, RZ, UR7, PT, P2 ;  /* 0x00000007ff007c0c */ /* 0x000fc4000bf45320 */
[C---:B------:R-:W-:Y:S02]  /*11840*/  IADD3.X R3, R9.reuse, UR5, RZ, P3, !PT ;  /* 0x0000000509037c10 */ /* 0x040fe40009ffe4ff */
[----:B------:R-:W-:Y:S02]  /*11850*/  ISETP.NE.AND.EX P0, PT, RZ, UR9, PT, P0 ;  /* 0x00000009ff007c0c */ /* 0x000fe4000bf05300 */
[----:B------:R-:W-:Y:S01]  /*11860*/  IADD3.X R5, R9, UR9, RZ, P4, !PT ;  /* 0x0000000909057c10 */ /* 0x000fe2000a7fe4ff */
[----:B------:R-:W2:Y:S01]  /*11870*/  @P1 LDG.E R6, desc[UR10][R2.64] ;  /* 0x0000000a02061981 */ /* 0x000ea2000c1e1900 */
[----:B------:R-:W-:Y:S02]  /*11880*/  ULDC UR4, c[0x0][0x288] ;  /* 0x0000a20000047ab9 */ /* 0x000fe40000000800 */
[----:B------:R-:W-:Y:S01]  /*11890*/  IMAD.U32 R11, RZ, RZ, UR4 ;  /* 0x00000004ff0b7e24 */ /* 0x000fe2000f8e00ff */
[----:B------:R-:W-:-:S06]  /*118a0*/  ULDC.64 UR4, c[0x0][0x418] ;  /* 0x0001060000047ab9 */ /* 0x000fcc0000000a00 */
[----:B------:R-:W5:Y:S04]  /*118b0*/  @P0 LDG.E R8, desc[UR10][R4.64] ;  /* 0x0000000a04080981 */ /* 0x000f68000c1e1900 */
[----:B--2---:R0:W-:Y:S02]  /*118c0*/  STL [R1+0x30], R6 ;  /* 0x0000300601007387 */ /* 0x0041e40000100800 */
[----:B0-----:R-:W-:-:S04]  /*118d0*/  @P2 IADD3 R6, P3, R17, UR6, RZ ;  /* 0x0000000611062c10 */ /* 0x001fc8000ff7e0ff */
[----:B------:R-:W-:-:S05]  /*118e0*/  @P2 IADD3.X R7, R9, UR7, RZ, P3, !PT ;  /* 0x0000000709072c10 */ /* 0x000fca0009ffe4ff */
[----:B------:R0:W2:Y:S01]  /*118f0*/  @P2 LDG.E R11, desc[UR10][R6.64] ;  /* 0x0000000a060b2981 */ /* 0x0000a2000c1e1900 */
[----:B------:R-:W-:-:S03]  /*11900*/  UISETP.NE.U32.AND UP0, UPT, UR4, URZ, UPT ;  /* 0x0000003f0400728c */ /* 0x000fc6000bf05070 */
[----:B------:R-:W-:Y:S01]  /*11910*/  ULDC UR4, c[0x0][0x424] ;  /* 0x0001090000047ab9 */ /* 0x000fe20000000800 */
[----:B------:R-:W-:-:S03]  /*11920*/  UISETP.NE.AND.EX UP0, UPT, UR5, URZ, UPT, UP0 ;  /* 0x0000003f0500728c */ /* 0x000fc6000bf05300 */
[----:B------:R-:W-:Y:S01]  /*11930*/  ULDC UR5, c[0x0][0x2f0] ;  /* 0x0000bc0000057ab9 */ /* 0x000fe20000000800 */
[----:B------:R-:W-:-:S04]  /*11940*/  USEL UR4, UR4, 0x1, UP0 ;  /* 0x0000000104047887 */ /* 0x000fc80008000000 */
[----:B------:R-:W-:-:S06]  /*11950*/  UIMAD UR4, UR4, UR5, URZ ;  /* 0x00000005040472a4 */ /* 0x000fcc000f8e023f */
[----:B0-----:R-:W-:Y:S01]  /*11960*/  IMAD.U32 R6, RZ, RZ, UR4 ;  /* 0x00000004ff067e24 */ /* 0x001fe2000f8e00ff */
[----:B--2---:R0:W-:Y:S01]  /*11970*/  STL [R1+0x40], R11 ;  /* 0x0000400b01007387 */ /* 0x0041e20000100800 */
[----:B------:R-:W-:Y:S05]  /*11980*/  @P2 BRA `(.L_x_239) ;  /* 0x0000000000182947 */ /* 0x000fea0003800000 */
[----:B------:R-:W-:Y:S05]  /*11990*/  @!P1 BRA `(.L_x_239) ;  /* 0x0000000000149947 */ /* 0x000fea0003800000 */
[----:B------:R-:W-:Y:S02]  /*119a0*/  ULDC.64 UR4, c[0x0][0x208] ;  /* 0x0000820000047ab9 */ /* 0x000fe40000000a00 */
[----:B------:R-:W2:Y:S04]  /*119b0*/  LDG.E R7, desc[UR4][R2.64] ;  /* 0x0000000402077981 */ /* 0x000ea8000c1e1900 */
[----:B------:R-:W2:Y:S02]  /*119c0*/  LDG.E R2, desc[UR4][R2.64+0x4] ;  /* 0x0000040402027981 */ /* 0x000ea4000c1e1900 */
[----:B--2---:R-:W-:-:S05]  /*119d0*/  IMAD.IADD R2, R2, 0x1, -R7 ;  /* 0x0000000102027824 */ /* 0x004fca00078e0a07 */
[----:B------:R1:W-:Y:S02]  /*119e0*/  STL [R1+0x40], R2 ;  /* 0x0000400201007387 */ /* 0x0003e40000100800 */
.L_x_239:
[----:B------:R-:W1:Y:S01]  /*119f0*/  LDL.LU R7, [R1+0x8] ;  /* 0x0000080001077983 */ /* 0x000e620000300800 */
[----:B------:R-:W-:Y:S02]  /*11a00*/  ULDC.64 UR4, c[0x0][0xa20] ;  /* 0x0002880000047ab9 */ /* 0x000fe40000000a00 */
[----:B------:R-:W-:-:S04]  /*11a10*/  ISETP.NE.U32.AND P1, PT, RZ, UR4, PT ;  /* 0x00000004ff007c0c */ /* 0x000fc8000bf25070 */
[----:B------:R-:W-:Y:S02]  /*11a20*/  ISETP.NE.AND.EX P1, PT, RZ, UR5, PT, P1 ;  /* 0x00000005ff007c0c */ /* 0x000fe4000bf25310 */
[C---:B-1----:R-:W-:Y:S02]  /*11a30*/  LOP3.LUT R2, R7.reuse, 0xff000000, RZ, 0xc0, !PT ;  /* 0xff00000007027812 */ /* 0x042fe400078ec0ff */
[C---:B------:R-:W-:Y:S02]  /*11a40*/  LOP3.LUT R3, R7.reuse, 0xff0000, RZ, 0xc0, !PT ;  /* 0x00ff000007037812 */ /* 0x040fe400078ec0ff */
[----:B------:R-:W-:Y:S02]  /*11a50*/  SHF.R.U32.HI R2, RZ, 0x8, R2 ;  /* 0x00000008ff027819 */ /* 0x000fe40000011602 */
[----:B------:R-:W-:Y:S01]  /*11a60*/  LOP3.LUT R16, R7, 0xffff, RZ, 0xc0, !PT ;  /* 0x0000ffff07107812 */ /* 0x000fe200078ec0ff */
[----:B-----5:R-:W-:Y:S01]  /*11a70*/  IMAD.IADD R7, R8, 0x1, R0 ;  /* 0x0000000108077824 */ /* 0x020fe200078e0200 */
[----:B------:R-:W-:Y:S01]  /*11a80*/  LEA.HI R2, R3, R2, RZ, 0x10 ;  /* 0x0000000203027211 */ /* 0x000fe200078f80ff */
[----:B------:R-:W-:-:S05]  /*11a90*/  IMAD.MOV.U32 R3, RZ, RZ, R10 ;  /* 0x000000ffff037224 */ /* 0x000fca00078e000a */
[----:B------:R1:W-:Y:S04]  /*11aa0*/  STL [R1+0x10], R3 ;  /* 0x0000100301007387 */ /* 0x0003e80000100800 */
[----:B------:R1:W-:Y:S01]  /*11ab0*/  STL [R1+0x18], R7 ;  /* 0x0000180701007387 */ /* 0x0003e20000100800 */
[----:B------:R-:W-:Y:S05]  /*11ac0*/  @!P1 BRA `(.L_x_240) ;  /* 0x0000000000149947 */ /* 0x000fea0003800000 */
[----:B------:R-:W-:Y:S01]  /*11ad0*/  IADD3 R6, P0, R17, UR4, RZ ;  /* 0x0000000411067c10 */ /* 0x000fe2000ff1e0ff */
[----:B------:R-:W-:-:S03]  /*11ae0*/  ULDC.64 UR6, c[0x0][0x208] ;  /* 0x0000820000067ab9 */ /* 0x000fc60000000a00 */
[----:B-1----:R-:W-:-:S05]  /*11af0*/  IADD3.X R7, R9, UR5, RZ, P0, !PT ;  /* 0x0000000509077c10 */ /* 0x002fca00087fe4ff */
[----:B------:R2:W5:Y:S01]  /*11b00*/  LDG.E R6, desc[UR6][R6.64] ;  /* 0x0000000606067981 */ /* 0x000562000c1e1900 */
[----:B------:R-:W-:Y:S05]  /*11b10*/  BRA `(.L_x_241) ;  /* 0x0000000000147947 */ /* 0x000fea0003800000 */
.L_x_240:
[----:B------:R-:W-:Y:S05]  /*11b20*/  @!P0 BRA `(.L_x_241) ;  /* 0x0000000000108947 */ /* 0x000fea0003800000 */
[----:B------:R-:W-:Y:S02]  /*11b30*/  ULDC.64 UR4, c[0x0][0x208] ;  /* 0x0000820000047ab9 */ /* 0x000fe40000000a00 */
[----:B------:R-:W2:Y:S04]  /*11b40*/  LDG.E R6, desc[UR4][R4.64] ;  /* 0x0000000404067981 */ /* 0x000ea8000c1e1900 */
[----:B------:R-:W2:Y:S02]  /*11b50*/  LDG.E R4, desc[UR4][R4.64+0x4] ;  /* 0x0000040404047981 */ /* 0x000ea4000c1e1900 */
[----:B--2---:R-:W-:-:S07]  /*11b60*/  IMAD.IADD R6, R4, 0x1, -R6 ;  /* 0x0000000104067824 */ /* 0x004fce00078e0a06 */
.L_x_241:
[----:B-----5:R-:W-:Y:S01]  /*11b70*/  IMAD.IADD R6, R6, 0x1, -R0 ;  /* 0x0000000106067824 */ /* 0x020fe200078e0a00 */
[----:B------:R-:W-:Y:S01]  /*11b80*/  LOP3.LUT R9, R2, 0xff, RZ, 0xc0, !PT ;  /* 0x000000ff02097812 */ /* 0x000fe200078ec0ff */
[----:B------:R-:W-:Y:S01]  /*11b90*/  IMAD.MOV.U32 R4, RZ, RZ, RZ ;  /* 0x000000ffff047224 */ /* 0x000fe200078e00ff */
[----:B------:R-:W-:Y:S01]  /*11ba0*/  BSSY B0, `(.L_x_242) ;  /* 0x000002a000007945 */ /* 0x000fe20003800000 */
[C---:B------:R-:W-:Y:S01]  /*11bb0*/  VIADD R0, R6.reuse, 0x4f ;  /* 0x0000004f06007836 */ /* 0x040fe20000000000 */
[----:B------:R-:W-:Y:S01]  /*11bc0*/  ISETP.GE.AND P0, PT, R6, 0x1, PT ;  /* 0x000000010600780c */ /* 0x000fe20003f06270 */
[----:B------:R-:W-:Y:S01]  /*11bd0*/  IMAD.MOV.U32 R10, RZ, RZ, R4 ;  /* 0x000000ffff0a7224 */ /* 0x000fe200078e0004 */
[----:B------:R3:W-:Y:S01]  /*11be0*/  STL [R1+0x34], R4 ;  /* 0x0000340401007387 */ /* 0x0007e20000100800 */
[----:B------:R-:W-:-:S05]  /*11bf0*/  IMAD.HI R0, R0, 0x66666667, RZ ;  /* 0x6666666700007827 */ /* 0x000fca00078e02ff */
[----:B-1----:R-:W-:-:S04]  /*11c00*/  SHF.R.U32.HI R3, RZ, 0x1f, R0 ;  /* 0x0000001fff037819 */ /* 0x002fc80000011600 */
[----:B------:R-:W-:-:S05]  /*11c10*/  LEA.HI.SX32 R8, R0, R3, 0x1b ;  /* 0x0000000300087211 */ /* 0x000fca00078fdaff */
[----:B------:R3:W-:Y:S04]  /*11c20*/  STL [R1+0x44], R8 ;  /* 0x0000440801007387 */ /* 0x0007e80000100800 */
[----:B------:R3:W-:Y:S01]  /*11c30*/  STL [R1+0x58], R9 ;  /* 0x0000580901007387 */ /* 0x0007e20000100800 */
[----:B------:R-:W-:Y:S05]  /*11c40*/  @!P0 BRA `(.L_x_243) ;  /* 0x00000000007c8947 */ /* 0x000fea0003800000 */
[----:B------:R-:W-:-:S04]  /*11c50*/  SHF.R.U32.HI R0, RZ, 0x10, R2 ;  /* 0x00000010ff007819 */ /* 0x000fc80000011602 */
[----:B------:R-:W-:-:S13]  /*11c60*/  ISETP.NE.AND P0, PT, R0, RZ, PT ;  /* 0x000000ff0000720c */ /* 0x000fda0003f05270 */
[----:B------:R-:W3:Y:S02]  /*11c70*/  @!P0 LDC R0, c[0x0][0x9f0] ;  /* 0x00027c00ff008b82 */ /* 0x000ee40000000800 */
[----:B---3--:R-:W-:-:S04]  /*11c80*/  IABS R4, R0 ;  /* 0x0000000000047213 */ /* 0x008fc80000000000 */
[----:B------:R-:W1:Y:S08]  /*11c90*/  I2F.RP R2, R4 ;  /* 0x0000000400027306 */ /* 0x000e700000209400 */
[----:B-1----:R-:W1:Y:S02]  /*11ca0*/  MUFU.RCP R2, R2 ;  /* 0x0000000200027308 */ /* 0x002e640000001000 */
[----:B-1----:R-:W-:-:S06]  /*11cb0*/  VIADD R2, R2, 0xffffffe ;  /* 0x0ffffffe02027836 */ /* 0x002fcc0000000000 */
[----:B------:R-:W1:Y:S02]  /*11cc0*/  F2I.FTZ.U32.TRUNC.NTZ R3, R2 ;  /* 0x0000000200037305 */ /* 0x000e64000021f000 */
[----:B-1----:R-:W-:-:S04]  /*11cd0*/  IMAD.MOV R2, RZ, RZ, -R3 ;  /* 0x000000ffff027224 */ /* 0x002fc800078e0a03 */
[----:B------:R-:W-:Y:S02]  /*11ce0*/  IMAD R5, R2, R4, RZ ;  /* 0x0000000402057224 */ /* 0x000fe400078e02ff */
[----:B------:R-:W-:-:S04]  /*11cf0*/  IMAD.MOV.U32 R2, RZ, RZ, RZ ;  /* 0x000000ffff027224 */ /* 0x000fc800078e00ff */
[----:B--2---:R-:W-:Y:S01]  /*11d00*/  IMAD.HI.U32 R7, R3, R5, R2 ;  /* 0x0000000503077227 */ /* 0x004fe200078e0002 */
[----:B------:R-:W-:Y:S02]  /*11d10*/  IABS R2, R0 ;  /* 0x0000000000027213 */ /* 0x000fe40000000000 */
[----:B------:R-:W-:-:S03]  /*11d20*/  IADD3 R5, R0, -0x1, R8 ;  /* 0xffffffff00057810 */ /* 0x000fc60007ffe008 */
[----:B------:R-:W-:Y:S01]  /*11d30*/  IMAD.MOV R2, RZ, RZ, -R2 ;  /* 0x000000ffff027224 */ /* 0x000fe200078e0a02 */
[----:B------:R-:W-:Y:S02]  /*11d40*/  IABS R3, R5 ;  /* 0x0000000500037213 */ /* 0x000fe40000000000 */
[----:B------:R-:W-:Y:S01]  /*11d50*/  LOP3.LUT R5, R5, R0, RZ, 0x3c, !PT ;  /* 0x0000000005057212 */ /* 0x000fe200078e3cff */
[----:B------:R-:W-:Y:S02]  /*11d60*/  IMAD.MOV.U32 R6, RZ, RZ, R2 ;  /* 0x000000ffff067224 */ /* 0x000fe400078e0002 */
[----:B------:R-:W-:Y:S01]  /*11d70*/  IMAD.HI.U32 R2, R7, R3, RZ ;  /* 0x0000000307027227 */ /* 0x000fe200078e00ff */
[----:B------:R-:W-:-:S03]  /*11d80*/  ISETP.GE.AND P2, PT, R5, RZ, PT ;  /* 0x000000ff0500720c */ /* 0x000fc60003f46270 */
[----:B------:R-:W-:-:S05]  /*11d90*/  IMAD R3, R2, R6, R3 ;  /* 0x0000000602037224 */ /* 0x000fca00078e0203 */
[----:B------:R-:W-:-:S13]  /*11da0*/  ISETP.GT.U32.AND P1, PT, R4, R3, PT ;  /* 0x000000030400720c */ /* 0x000fda0003f24070 */
[----:B------:R-:W-:Y:S02]  /*11db0*/  @!P1 IMAD.IADD R3, R3, 0x1, -R4 ;  /* 0x0000000103039824 */ /* 0x000fe400078e0a04 */
[----:B------:R-:W-:Y:S01]  /*11dc0*/  @!P1 VIADD R2, R2, 0x1 ;  /* 0x0000000102029836 */ /* 0x000fe20000000000 */
[----:B------:R-:W-:Y:S02]  /*11dd0*/  ISETP.NE.AND P1, PT, R0, RZ, PT ;  /* 0x000000ff0000720c */ /* 0x000fe40003f25270 */
[----:B------:R-:W-:-:S13]  /*11de0*/  ISETP.GE.U32.AND P0, PT, R3, R4, PT ;  /* 0x000000040300720c */ /* 0x000fda0003f06070 */
[----:B------:R-:W-:-:S04]  /*11df0*/  @P0 VIADD R2, R2, 0x1 ;  /* 0x0000000102020836 */ /* 0x000fc80000000000 */
[----:B------:R-:W-:Y:S01]  /*11e00*/  @!P2 IMAD.MOV R2, RZ, RZ, -R2 ;  /* 0x000000ffff02a224 */ /* 0x000fe200078e0a02 */
[----:B------:R-:W-:-:S05]  /*11e10*/  @!P1 LOP3.LUT R2, RZ, R0, RZ, 0x33, !PT ;  /* 0x00000000ff029212 */ /* 0x000fca00078e33ff */
[----:B------:R-:W-:-:S05]  /*11e20*/  IMAD.MOV.U32 R10, RZ, RZ, R2 ;  /* 0x000000ffff0a7224 */ /* 0x000fca00078e0002 */
[----:B------:R1:W-:Y:S02]  /*11e30*/  STL [R1+0x34], R10 ;  /* 0x0000340a01007387 */ /* 0x0003e40000100800 */
.L_x_243:
[----:B------:R-:W-:Y:S05]  /*11e40*/  BSYNC B0 ;  /* 0x0000000000007941 */ /* 0x000fea0003800000 */
.L_x_242:
[----:B------:R-:W-:Y:S01]  /*11e50*/  IMAD.MOV.U32 R0, RZ, RZ, R10 ;  /* 0x000000ffff007224 */ /* 0x000fe200078e000a */
[----:B------:R-:W-:Y:S03]  /*11e60*/  BSSY B7, `(.L_x_244) ;  /* 0x00004ca000077945 */ /* 0x000fe60003800000 */
[----:B------:R-:W-:-:S05]  /*11e70*/  IMAD R2, R9, R0, RZ ;  /* 0x0000000009027224 */ /* 0x000fca00078e02ff */
[----:B------:R-:W-:Y:S01]  /*11e80*/  VIADDMNMX R0, R2, R0, R8, PT ;  /* 0x0000000002007246 */ /* 0x000fe20003800108 */
[----:B------:R4:W-:Y:S03]  /*11e90*/  STL [R1+0x28], R2 ;  /* 0x0000280201007387 */ /* 0x0009e60000100800 */
[----:B------:R-:W-:Y:S01]  /*11ea0*/  ISETP.GT.AND P0, PT, R0, R2, PT ;  /* 0x000000020000720c */ /* 0x000fe20003f04270 */
[----:B------:R4:W-:-:S12]  /*11eb0*/  STL [R1+0x38], R0 ;  /* 0x0000380001007387 */ /* 0x0009d80000100800 */
[----:B----4-:R-:W-:Y:S05]  /*11ec0*/  @P0 BRA `(.L_x_245) ;  /* 0x00000000004c0947 */ /* 0x010fea0003800000 */
[----:B------:R-:W4:Y:S02]  /*11ed0*/  S2R R0, SR_TID.X ;  /* 0x0000000000007919 */ /* 0x000f240000002100 */
[----:B----4-:R-:W-:-:S04]  /*11ee0*/  LOP3.LUT R0, R0, 0x7f, RZ, 0xc0, !PT ;  /* 0x0000007f00007812 */ /* 0x010fc800078ec0ff */
[----:B------:R-:W-:-:S13]  /*11ef0*/  ISETP.NE.AND P0, PT, R0, RZ, PT ;  /* 0x000000ff0000720c */ /* 0x000fda0003f05270 */
[----:B------:R-:W-:Y:S05]  /*11f00*/  @P0 BRA `(.L_x_246) ;  /* 0x0000004800fc0947 */ /* 0x000fea0003800000 */
[----:B------:R-:W4:Y:S01]  /*11f10*/  S2R R3, SR_LANEID ;  /* 0x0000000000037919 */ /* 0x000f220000000000 */
[----:B------:R-:W-:Y:S01]  /*11f20*/  VOTEU.ANY UR4, UPT, PT ;  /* 0x0000000000047886 */ /* 0x000fe200038e0100 */
[----:B------:R-:W-:Y:S01]  /*11f30*/  ULDC.64 UR6, c[0x0][0x208] ;  /* 0x0000820000067ab9 */ /* 0x000fe20000000a00 */
[----:B------:R-:W4:Y:S08]  /*11f40*/  FLO.U32 R0, UR4 ;  /* 0x0000000400007d00 */ /* 0x000f3000080e0000 */
[----:B------:R-:W5:Y:S01]  /*11f50*/  POPC R5, UR4 ;  /* 0x0000000400057d09 */ /* 0x000f620008000000 */
[----:B----4-:R-:W-:-:S02]  /*11f60*/  ISETP.EQ.U32.AND P0, PT, R0, R3, PT ;  /* 0x000000030000720c */ /* 0x010fc40003f02070 */
[----:B------:R-:W5:Y:S11]  /*11f70*/  LDC.64 R2, c[0x0][0xc60] ;  /* 0x00031800ff027b82 */ /* 0x000f760000000a00 */
[----:B-----5:R-:W4:Y:S01]  /*11f80*/  @P0 ATOMG.E.ADD.STRONG.GPU PT, R3, desc[UR6][R2.64], R5 ;  /* 0x00000005020309a8 */ /* 0x020f2200081ee1c6 */
[----:B---3--:R-:W3:Y:S02]  /*11f90*/  S2R R4, SR_LTMASK ;  /* 0x0000000000047919 */ /* 0x008ee40000003900 */
[----:B---3--:R-:W-:-:S04]  /*11fa0*/  LOP3.LUT R4, R4, UR4, RZ, 0xc0, !PT ;  /* 0x0000000404047c12 */ /* 0x008fc8000f8ec0ff */
[----:B--2---:R-:W2:Y:S01]  /*11fb0*/  POPC R7, R4 ;  /* 0x0000000400077309 */ /* 0x004ea20000000000 */
[----:B----4-:R-:W2:Y:S02]  /*11fc0*/  SHFL.IDX PT, R0, R3, R0, 0x1f ;  /* 0x00001f0003007589 */ /* 0x010ea400000e0000 */
[----:B--2---:R-:W-:-:S05]  /*11fd0*/  IADD3 R0, R0, UR38, R7 ;  /* 0x0000002600007c10 */ /* 0x004fca000fffe007 */
[----:B------:R4:W-:Y:S01]  /*11fe0*/  STL [R1], R0 ;  /* 0x0000000001007387 */ /* 0x0009e20000100800 */
[----:B------:R-:W-:Y:S05]  /*11ff0*/  BRA `(.L_x_246) ;  /* 0x0000004800c07947 */ /* 0x000fea0003800000 */
.L_x_245:
[----:B------:R-:W-:Y:S01]  /*12000*/  VIADD R0, R18, 0x24400 ;  /* 0x0002440012007836 */ /* 0x000fe20000000000 */
[----:B------:R-:W-:Y:S04]  /*12010*/  BSSY B6, `(.L_x_247) ;  /* 0x0000013000067945 */ /* 0x000fe80003800000 */
[----:B------:R-:W-:-:S13]  /*12020*/  LOP3.LUT P0, RZ, R0, 0x3ff, RZ, 0xc0, !PT ;  /* 0x000003ff00ff7812 */ /* 0x000fda000780c0ff */
[----:B------:R-:W-:Y:S05]  /*12030*/  @!P0 BRA `(.L_x_248) ;  /* 0x0000000000408947 */ /* 0x000fea0003800000 */
[----:B------:R-:W-:Y:S01]  /*12040*/  MOV R2, 0x0 ;  /* 0x0000000000027802 */ /* 0x000fe20000000f00 */
[----:B------:R-:W-:Y:S01]  /*12050*/  ULDC.64 UR6, c[0x4][0x1b8] ;  /* 0x01006e0000067ab9 */ /* 0x000fe20000000a00 */
[----:B------:R-:W-:Y:S01]  /*12060*/  ULDC.64 UR8, c[0x4][0x1c0] ;  /* 0x0100700000087ab9 */ /* 0x000fe20000000a00 */
[----:B------:R-:W-:Y:S01]  /*12070*/  ULDC.64 UR4, c[0x4][0x118] ;  /* 0x0100460000047ab9 */ /* 0x000fe20000000a00 */
[----:B---3--:R-:W-:Y:S02]  /*12080*/  IMAD.U32 R4, RZ, RZ, UR6 ;  /* 0x00000006ff047e24 */ /* 0x008fe4000f8e00ff */
[----:B------:R-:W3:Y:S01]  /*12090*/  LDC.64 R2, c[0x4][R2] ;  /* 0x0100000002027b82 */ /* 0x000ee20000000a00 */
[----:B------:R-:W-:Y:S02]  /*120a0*/  IMAD.U32 R5, RZ, RZ, UR7 ;  /* 0x00000007ff057e24 */ /* 0x000fe4000f8e00ff */
[----:B------:R-:W-:Y:S02]  /*120b0*/  IMAD.U32 R6, RZ, RZ, UR8 ;  /* 0x00000008ff067e24 */ /* 0x000fe4000f8e00ff */
[----:B--2---:R-:W-:-:S02]  /*120c0*/  IMAD.U32 R7, RZ, RZ, UR9 ;  /* 0x00000009ff077e24 */ /* 0x004fc4000f8e00ff */
[----:B-1----:R-:W-:Y:S02]  /*120d0*/  IMAD.U32 R10, RZ, RZ, UR4 ;  /* 0x00000004ff0a7e24 */ /* 0x002fe4000f8e00ff */
[----:B0-----:R-:W-:Y:S02]  /*120e0*/  IMAD.U32 R11, RZ, RZ, UR5 ;  /* 0x00000005ff0b7e24 */ /* 0x001fe4000f8e00ff */
[----:B------:R-:W-:Y:S02]  /*120f0*/  IMAD.MOV.U32 R8, RZ, RZ, 0x70 ;  /* 0x00000070ff087424 */ /* 0x000fe400078e00ff */
[----:B------:R-:W-:Y:S02]  /*12100*/  IMAD.MOV.U32 R12, RZ, RZ, 0x1 ;  /* 0x00000001ff0c7424 */ /* 0x000fe400078e00ff */
[----:B------:R-:W-:-:S07]  /*12110*/  IMAD.MOV.U32 R13, RZ, RZ, RZ ;  /* 0x000000ffff0d7224 */ /* 0x000fce00078e00ff */
[----:B------:R-:W-:-:S07]  /*12120*/  LEPC R20, `(.L_x_248) ;  /* 0x000000001014794e */ /* 0x000fce0000000000 */
[----:B---3--:R-:W-:Y:S05]  /*12130*/  CALL.ABS.NOINC R2 ;  /* 0x0000000002007343 */ /* 0x008fea0003c00000 */
.L_x_248:
[----:B------:R-:W-:Y:S05]  /*12140*/  BSYNC B6 ;  /* 0x0000000000067941 */ /* 0x000fea0003800000 */
.L_x_247:
        /* <DEDUP_REMOVED lines=8> */
[----:B------:R4:W4:Y:S01]  /*121d0*/  LDC.64 R2, c[0x4][R0] ;  /* 0x0100000000027b82 */ /* 0x0009220000000a00 */
[----:B---3--:R-:W-:Y:S02]  /*121e0*/  IMAD.U32 R4, RZ, RZ, UR6 ;  /* 0x00000006ff047e24 */ /* 0x008fe4000f8e00ff */
        /* <DEDUP_REMOVED lines=9> */
[----:B----4-:R-:W-:Y:S05]  /*12280*/  CALL.ABS.NOINC R2 ;  /* 0x0000000002007343 */ /* 0x010fea0003c00000 */
.L_x_251:
[----:B------:R-:W-:Y:S01]  /*12290*/  MOV R2, 0x0 ;  /* 0x0000000000027802 */ /* 0x000fe20000000f00 */
[----:B------:R-:W-:Y:S01]  /*122a0*/  ULDC.64 UR6, c[0x4][0x1b8] ;  /* 0x01006e0000067ab9 */ /* 0x000fe20000000a00 */
[----:B------:R-:W-:Y:S01]  /*122b0*/  ULDC.64 UR8, c[0x4][0x1c0] ;  /* 0x0100700000087ab9 */ /* 0x000fe20000000a00 */
[----:B------:R-:W-:Y:S01]  /*122c0*/  ULDC.64 UR4, c[0x4][0x128] ;  /* 0x01004a0000047ab9 */ /* 0x000fe20000000a00 */
[----:B------:R-:W-:Y:S02]  /*122d0*/  IMAD.U32 R4, RZ, RZ, UR6 ;  /* 0x00000006ff047e24 */ /* 0x000fe4000f8e00ff */
[----:B------:R-:W0:Y:S01]  /*122e0*/  LDC.64 R2, c[0x4][R2] ;  /* 0x0100000002027b82 */ /* 0x000e220000000a00 */
[----:B------:R-:W-:Y:S02]  /*122f0*/  IMAD.U32 R5, RZ, RZ, UR7 ;  /* 0x00000007ff057e24 */ /* 0x000fe4000f8e00ff */
[----:B------:R-:W-:Y:S02]  /*12300*/  IMAD.U32 R6, RZ, RZ, UR8 ;  /* 0x00000008ff067e24 */ /* 0x000fe4000f8e00ff */
[----:B------:R-:W-:-:S02]  /*12310*/  IMAD.U32 R7, RZ, RZ, UR9 ;  /* 0x00000009ff077e24 */ /* 0x000fc4000f8e00ff */
[----:B------:R-:W-:Y:S02]  /*12320*/  IMAD.U32 R10, RZ, RZ, UR4 ;  /* 0x00000004ff0a7e24 */ /* 0x000fe4000f8e00ff */
[----:B------:R-:W-:Y:S02]  /*12330*/  IMAD.U32 R11, RZ, RZ, UR5 ;  /* 0x00000005ff0b7e24 */ /* 0x000fe4000f8e00ff */
[----:B------:R-:W-:Y:S02]  /*12340*/  IMAD.MOV.U32 R8, RZ, RZ, 0x70 ;  /* 0x00000070ff087424 */ /* 0x000fe400078e00ff */
[----:B------:R-:W-:Y:S02]  /*12350*/  IMAD.MOV.U32 R12, RZ, RZ, 0x1 ;  /* 0x00000001ff0c7424 */ /* 0x000fe400078e00ff */
[----:B------:R-:W-:-:S07]  /*12360*/  IMAD.MOV.U32 R13, RZ, RZ, RZ ;  /* 0x000000ffff0d7224 */ /* 0x000fce00078e00ff */
[----:B------:R-:W-:-:S07]  /*12370*/  LEPC R20, `(.L_x_250) ;  /* 0x000000001014794e */ /* 0x000fce0000000000 */
[----:B0-----:R-:W-:Y:S05]  /*12380*/  CALL.ABS.NOINC R2 ;  /* 0x0000000002007343 */ /* 0x001fea0003c00000 */
.L_x_250:
[----:B------:R-:W-:Y:S05]  /*12390*/  BSYNC B6 ;  /* 0x0000000000067941 */ /* 0x000fea0003800000 */
.L_x_249:
[----:B---3--:R-:W3:Y:S01]  /*123a0*/  LDL.LU R4, [R1+0x1c] ;  /* 0x00001c0001047983 */ /* 0x008ee20000300800 */
[----:B------:R-:W-:-:S03]  /*123b0*/  ULDC.64 UR4, c[0x0][0x9f8] ;  /* 0x00027e0000047ab9 */ /* 0x000fc60000000a00 */
[----:B--2---:R-:W2:Y:S01]  /*123c0*/  LDL R7, [R1+0x10] ;  /* 0x0000100001077983 */ /* 0x004ea20000100800 */
[----:B------:R-:W-:Y:S01]  /*123d0*/  ISETP.NE.U32.AND P0, PT, RZ, UR4, PT ;  /* 0x00000004ff007c0c */ /* 0x000fe2000bf05070 */
[----:B------:R-:W-:Y:S02]  /*123e0*/  ULDC.64 UR6, c[0x0][0x208] ;  /* 0x0000820000067ab9 */ /* 0x000fe40000000a00 */
[----:B------:R-:W4:Y:S01]  /*123f0*/  LDL R0, [R1+0x38] ;  /* 0x0000380001007983 */ /* 0x000f220000100800 */
[----:B------:R-:W-:-:S13]  /*12400*/  ISETP.NE.AND.EX P0, PT, RZ, UR5, PT, P0 ;  /* 0x00000005ff007c0c */ /* 0x000fda000bf05300 */
[----:B------:R-:W-:-:S04]  /*12410*/  @P0 IADD3 R2, P1, R17, UR4, RZ ;  /* 0x0000000411020c10 */ /* 0x000fc8000ff3e0ff */
[----:B---3--:R-:W-:Y:S01]  /*12420*/  @P0 IADD3.X R3, R4, UR5, RZ, P1, !PT ;  /* 0x0000000504030c10 */ /* 0x008fe20008ffe4ff */
[----:B------:R-:W-:-:S04]  /*12430*/  ULDC.64 UR4, c[0x0][0xa08] ;  /* 0x0002820000047ab9 */ /* 0x000fc80000000a00 */
[----:B--2---:R2:W3:Y:S02]  /*12440*/  @P0 LDG.E R7, desc[UR6][R2.64] ;  /* 0x0000000602070981 */ /* 0x0044e4000c1e1900 */
[----:B--2---:R-:W2:Y:S01]  /*12450*/  LDC.64 R2, c[0x0][0x418] ;  /* 0x00010600ff027b82 */ /* 0x004ea20000000a00 */
[----:B----4-:R-:W-:Y:S01]  /*12460*/  VIADD R0, R0, 0xffffffff ;  /* 0xffffffff00007836 */ /* 0x010fe20000000000 */
[----:B---3--:R-:W-:Y:S01]  /*12470*/  SHF.R.S32.HI R8, RZ, 0x1f, R7 ;  /* 0x0000001fff087819 */ /* 0x008fe20000011407 */
[----:B------:R3:W-:Y:S04]  /*12480*/  @P0 STL [R1+0x10], R7 ;  /* 0x0000100701000387 */ /* 0x0007e80000100800 */
[----:B------:R3:W-:Y:S01]  /*12490*/  STL [R1+0x1c], R8 ;  /* 0x00001c0801007387 */ /* 0x0007e20000100800 */
[----:B--2---:R-:W-:Y:S01]  /*124a0*/  LOP3.LUT P0, RZ, R2, UR4, RZ, 0xfc, !PT ;  /* 0x0000000402ff7c12 */ /* 0x004fe2000f80fcff */
[----:B------:R-:W-:-:S03]  /*124b0*/  UMOV UR4, 0xffffffff ;  /* 0xffffffff00047882 */ /* 0x000fc60000000000 */
[----:B------:R-:W-:-:S04]  /*124c0*/  LOP3.LUT P0, RZ, R3, UR5, RZ, 0xfc, P0 ;  /* 0x0000000503ff7c12 */ /* 0x000fc8000800fcff */
[----:B------:R-:W-:Y:S01]  /*124d0*/  SEL R17, R7, RZ, !P0 ;  /* 0x000000ff07117207 */ /* 0x000fe20004000000 */
[----:B---3--:R-:W-:Y:S08]  /*124e0*/  BRA.DIV UR4, `(.L_x_252) ;  /* 0x0000005a045c7947 */ /* 0x008ff0000b800000 */
[----:B------:R-:W2:Y:S02]  /*124f0*/  S2R R4, SR_TID.X ;  /* 0x0000000000047919 */ /* 0x000ea40000002100 */
[----:B--2---:R-:W-:-:S04]  /*12500*/  SHF.R.U32.HI R4, RZ, 0x5, R4 ;  /* 0x00000005ff047819 */ /* 0x004fc80000011604 */
[----:B------:R-:W-:-:S05]  /*12510*/  LOP3.LUT R4, R4, 0x3, RZ, 0xc0, !PT ;  /* 0x0000000304047812 */ /* 0x000fca00078ec0ff */
[----:B------:R2:W3:Y:S02]  /*12520*/  SHFL.IDX PT, R14, R4, RZ, 0x1f ;  /* 0x00001fff040e7589 */ /* 0x0004e400000e0000 */
.L_x_367:
[----:B------:R-:W-:Y:S01]  /*12530*/  PLOP3.LUT P1, PT, PT, PT, PT, 0x8, 0x0 ;  /* 0x000000000000781c */ /* 0x000fe20003f2e170 */
[----:B------:R4:W-:Y:S01]  /*12540*/  STL [R1+0x8], R0 ;  /* 0x0000080001007387 */ /* 0x0009e20000100800 */
[----:B---3--:R-:W-:Y:S02]  /*12550*/  ISETP.NE.AND P0, PT, R14, RZ, PT ;  /* 0x000000ff0e00720c */ /* 0x008fe40003f05270 */
[----:B--2---:R-:W-:-:S05]  /*12560*/  P2R R4, PR, RZ, 0x2 ;  /* 0x00000002ff047803 */ /* 0x004fca0000000000 */
[----:B------:R4:W-:Y:S06]  /*12570*/  STL [R1+0x20], R4 ;  /* 0x0000200401007387 */ /* 0x0009ec0000100800 */
[----:B------:R-:W-:Y:S05]  /*12580*/  @P0 BRA `(.L_x_253) ;  /* 0x0000000400440947 */ /* 0x000fea0003800000 */
[----:B------:R-:W-:-:S03]  /*12590*/  UMOV UR4, 0xffffffff ;  /* 0xffffffff00047882 */ /* 0x000fc60000000000 */
[----:B------:R-:W-:Y:S05]  /*125a0*/  BRA.DIV UR4, `(.L_x_254) ;  /* 0x0000005a04607947 */ /* 0x000fea000b800000 */
[----:B------:R-:W-:-:S13]  /*125b0*/  ELECT P6, URZ, PT ;  /* 0x00000000003f782f */ /* 0x000fda00038c0000 */
.L_x_370:
[----:B------:R-:W-:Y:S05]  /*125c0*/  @!P6 BRA `(.L_x_253) ;  /* 0x000000040034e947 */ /* 0x000fea0003800000 */
[----:B------:R-:W-:-:S04]  /*125d0*/  ISETP.NE.U32.AND P0, PT, R2, RZ, PT ;  /* 0x000000ff0200720c */ /* 0x000fc80003f05070 */
[----:B------:R-:W-:-:S13]  /*125e0*/  ISETP.NE.AND.EX P0, PT, R3, RZ, PT, P0 ;  /* 0x000000ff0300720c */ /* 0x000fda0003f05300 */
[----:B------:R-:W-:Y:S05]  /*125f0*/  @!P0 BRA `(.L_x_255) ;  /* 0x0000000000548947 */ /* 0x000fea0003800000 */
[----:B------:R-:W2:Y:S01]  /*12600*/  LDC R6, c[0x0][0x43c] ;  /* 0x00010f00ff067b82 */ /* 0x000ea20000000800 */
[----:B------:R-:W-:Y:S01]  /*12610*/  IMAD.MOV.U32 R9, RZ, RZ, R0 ;  /* 0x000000ffff097224 */ /* 0x000fe200078e0000 */
[----:B------:R-:W-:Y:S01]  /*12620*/  ULDC.64 UR4, c[0x0][0x428] ;  /* 0x00010a0000047ab9 */ /* 0x000fe20000000a00 */
[----:B------:R-:W-:Y:S02]  /*12630*/  ULDC.64 UR6, c[0x0][0x208] ;  /* 0x0000820000067ab9 */ /* 0x000fe40000000a00 */
[----:B----4-:R-:W-:Y:S01]  /*12640*/  IMAD.MOV.U32 R0, RZ, RZ, R9 ;  /* 0x000000ffff007224 */ /* 0x010fe200078e0009 */
[----:B--2---:R-:W-:-:S13]  /*12650*/  ISETP.NE.AND P0, PT, R6, 0x1, PT ;  /* 0x000000010600780c */ /* 0x004fda0003f05270 */
[----:B------:R-:W2:Y:S02]  /*12660*/  @P0 LDC.64 R4, c[0x0][0x440] ;  /* 0x00011000ff040b82 */ /* 0x000ea40000000a00 */
[----:B--2---:R-:W-:-:S05]  /*12670*/  @P0 IMAD.HI.U32 R4, R9, R4, RZ ;  /* 0x0000000409040227 */ /* 0x004fca00078e00ff */
[----:B------:R-:W-:-:S04]  /*12680*/  @P0 SHF.R.U32.HI R0, RZ, R5, R4 ;  /* 0x00000005ff000219 */ /* 0x000fc80000011604 */
[--C-:B------:R-:W-:Y:S01]  /*12690*/  SHF.R.S32.HI R5, RZ, 0x1f, R0.reuse ;  /* 0x0000001fff057819 */ /* 0x100fe20000011400 */
[----:B------:R-:W-:-:S04]  /*126a0*/  IMAD.MOV R4, RZ, RZ, -R0 ;  /* 0x000000ffff047224 */ /* 0x000fc800078e0a00 */
[----:B------:R-:W-:Y:S02]  /*126b0*/  IMAD R9, R6, R4, R9 ;  /* 0x0000000406097224 */ /* 0x000fe400078e0209 */
[----:B------:R-:W-:Y:S02]  /*126c0*/  IMAD R6, R8, UR4, RZ ;  /* 0x0000000408067c24 */ /* 0x000fe4000f8e02ff */
[----:B------:R-:W-:Y:S01]  /*126d0*/  IMAD.MOV.U32 R4, RZ, RZ, R0 ;  /* 0x000000ffff047224 */ /* 0x000fe200078e0000 */
[----:B------:R2:W-:Y:S01]  /*126e0*/  STL [R1+0x8], R9 ;  /* 0x0000080901007387 */ /* 0x0005e20000100800 */
[C---:B------:R-:W-:Y:S02]  /*126f0*/  IMAD R0, R7.reuse, UR5, R6 ;  /* 0x0000000507007c24 */ /* 0x040fe4000f8e0206 */
[----:B------:R-:W-:-:S04]  /*12700*/  IMAD.WIDE.U32 R4, R7, UR4, R4 ;  /* 0x0000000407047c25 */ /* 0x000fc8000f8e0004 */
[----:B------:R-:W-:Y:S01]  /*12710*/  IMAD.IADD R0, R5, 0x1, R0 ;  /* 0x0000000105007824 */ /* 0x000fe200078e0200 */
[----:B------:R-:W-:-:S04]  /*12720*/  LEA R2, P0, R4, R2, 0x2 ;  /* 0x0000000204027211 */ /* 0x000fc800078010ff */
[----:B------:R-:W-:-:S05]  /*12730*/  LEA.HI.X R3, R4, R3, R0, 0x2, P0 ;  /* 0x0000000304037211 */ /* 0x000fca00000f1400 */
[----:B------:R2:W5:Y:S04]  /*12740*/  LDG.E R17, desc[UR6][R2.64] ;  /* 0x0000000602117981 */ /* 0x000568000c1e1900 */
.L_x_255:
[----:B--2---:R-:W2:Y:S01]  /*12750*/  LDL R2, [R1+0x14] ;  /* 0x0000140001027983 */ /* 0x004ea20000100800 */
[----:B----4-:R-:W-:Y:S01]  /*12760*/  IMAD R0, R19, 0x8, R18 ;  /* 0x0000000813007824 */ /* 0x010fe200078e0212 */
[----:B--2---:R-:W-:-:S04]  /*12770*/  SHF.L.U32 R2, R2, 0x1f, RZ ;  /* 0x0000001f02027819 */ /* 0x004fc800000006ff */
[----:B------:R-:W2:Y:S02]  /*12780*/  SYNCS.PHASECHK.TRANS64.TRYWAIT P0, [R0+URZ+0x38840], R2 ;  /* 0x03884002000075a7 */ /* 0x000ea4000800017f */
[----:B--2---:R-:W-:Y:S05]  /*12790*/  @!P0 BRA `(.L_x_256) ;  /* 0x0000005800048947 */ /* 0x004fea0003800000 */
.L_x_371:
[----:B------:R-:W3:Y:S02]  /*127a0*/  S2R R3, SR_TID.X ;  /* 0x0000000000037919 */ /* 0x000ee40000002100 */
[----:B---3--:R-:W-:-:S04]  /*127b0*/  LOP3.LUT R3, R3, 0x7f, RZ, 0xc0, !PT ;  /* 0x0000007f03037812 */ /* 0x008fc800078ec0ff */
[----:B------:R-:W-:-:S13]  /*127c0*/  ISETP.NE.AND P0, PT, R3, RZ, PT ;  /* 0x000000ff0300720c */ /* 0x000fda0003f05270 */
[----:B------:R-:W-:Y:S05]  /*127d0*/  @P0 BRA `(.L_x_257) ;  /* 0x00000000001c0947 */ /* 0x000fea0003800000 */
[----:B------:R-:W3:Y:S01]  /*127e0*/  S2R R3, SR_TID.X ;  /* 0x0000000000037919 */ /* 0x000ee20000002100 */
[----:B--2---:R-:W-:-:S04]  /*127f0*/  IMAD.MOV.U32 R2, RZ, RZ, 0xa000 ;  /* 0x0000a000ff027424 */ /* 0x004fc800078e00ff */
[----:B------:R4:W-:Y:S01]  /*12800*/  SYNCS.ARRIVE.TRANS64 RZ, [R0+URZ+0x38830], R2 ;  /* 0x0388300200ff79a7 */ /* 0x0009e2000800003f */
[----:B---3--:R-:W-:-:S04]  /*12810*/  LOP3.LUT R3, R3, 0x1f, RZ, 0xc0, !PT ;  /* 0x0000001f03037812 */ /* 0x008fc800078ec0ff */
[----:B------:R-:W-:-:S13]  /*12820*/  ISETP.NE.AND P0, PT, R3, RZ, PT ;  /* 0x000000ff0300720c */ /* 0x000fda0003f05270 */
[----:B----4-:R-:W-:Y:S05]  /*12830*/  @!P0 BRA `(.L_x_257) ;  /* 0x0000000000048947 */ /* 0x010fea0003800000 */
[----:B------:R-:W-:Y:S01]  /*12840*/  BPT.TRAP 0x1 ;  /* 0x000000040000795c */ /* 0x000fe20000300000 */
.L_x_257:
[----:B------:R-:W3:Y:S04]  /*12850*/  LDL R3, [R1+0x8] ;  /* 0x0000080001037983 */ /* 0x000ee80000100800 */
[----:B--2---:R-:W2:Y:S01]  /*12860*/  LDL R2, [R1+0x18] ;  /* 0x0000180001027983 */ /* 0x004ea20000100800 */
[----:B------:R-:W-:Y:S01]  /*12870*/  R2UR UR9, R0 ;  /* 0x00000000000972ca */ /* 0x000fe200000e0000 */
[----:B------:R-:W-:Y:S01]  /*12880*/  IMAD R0, R19, 0xa000, R18 ;  /* 0x0000a00013007824 */ /* 0x000fe200078e0212 */
[----:B------:R-:W-:Y:S01]  /*12890*/  UIADD3 UR4, UP0, UR36, 0x370, URZ ;  /* 0x0000037024047890 */ /* 0x000fe2000ff1e03f */
[----:B------:R-:W-:Y:S01]  /*128a0*/  R2UR UR12, R16 ;  /* 0x00000000100c72ca */ /* 0x000fe200000e0000 */
[----:B------:R-:W-:Y:S01]  /*128b0*/  UMOV UR10, URZ ;  /* 0x0000003f000a7c82 */ /* 0x000fe20008000000 */
[----:B-----5:R-:W-:Y:S01]  /*128c0*/  R2UR UR13, R17 ;  /* 0x00000000110d72ca */ /* 0x020fe200000e0000 */
[----:B------:R-:W-:Y:S01]  /*128d0*/  UMOV UR6, 0x0 ;  /* 0x0000000000067882 */ /* 0x000fe20000000000 */
[----:B------:R-:W-:Y:S01]  /*128e0*/  R2UR UR14, R0 ;  /* 0x00000000000e72ca */ /* 0x000fe200000e0000 */
[----:B------:R-:W-:Y:S01]  /*128f0*/  UMOV UR7, 0x14f00000 ;  /* 0x14f0000000077882 */ /* 0x000fe20000000000 */
[----:B------:R-:W-:Y:S01]  /*12900*/  UMOV UR16, 0x40 ;  /* 0x0000004000107882 */ /* 0x000fe20000000000 */
[----:B------:R-:W-:-:S03]  /*12910*/  PLOP3.LUT P0, PT, PT, PT, PT, 0x80, 0x0 ;  /* 0x000000000000781c */ /* 0x000fc60003f0f070 */
[----:B------:R-:W-:Y:S01]  /*12920*/  UIADD3 UR9, UR9, 0x38830, URZ ;  /* 0x0003883009097890 */ /* 0x000fe2000fffe03f */
[----:B------:R-:W-:-:S05]  /*12930*/  P2R R0, PR, RZ, 0x1 ;  /* 0x00000001ff007803 */ /* 0x000fca0000000000 */
[----:B------:R4:W-:Y:S01]  /*12940*/  STL [R1+0x20], R0 ;  /* 0x0000200001007387 */ /* 0x0009e20000100800 */
[----:B------:R-:W-:Y:S02]  /*12950*/  UIADD3 UR8, UR14, 0x24400, URZ ;  /* 0x000244000e087890 */ /* 0x000fe4000fffe03f */
[----:B------:R-:W-:Y:S02]  /*12960*/  UIADD3 UR15, UR14, 0x26c00, URZ ;  /* 0x00026c000e0f7890 */ /* 0x000fe4000fffe03f */
[----:B------:R-:W-:Y:S02]  /*12970*/  UIADD3 UR17, UR14, 0x29400, URZ ;  /* 0x000294000e117890 */ /* 0x000fe4000fffe03f */
[----:B------:R-:W-:-:S03]  /*12980*/  UIADD3 UR18, UR14, 0x2bc00, URZ ;  /* 0x0002bc000e127890 */ /* 0x000fc6000fffe03f */
[----:B------:R-:W-:Y:S01]  /*12990*/  UMOV UR14, 0x80 ;  /* 0x00000080000e7882 */ /* 0x000fe20000000000 */
[----:B---3--:R-:W-:Y:S02]  /*129a0*/  R2UR UR11, R3 ;  /* 0x00000000030b72ca */ /* 0x008fe400000e0000 */
[----:B--2---:R-:W-:-:S13]  /*129b0*/  R2UR UR5, R2 ;  /* 0x00000000020572ca */ /* 0x004fda00000e0000 */
[----:B------:R-:W-:Y:S02]  /*129c0*/  UIMAD UR11, UR11, 0x50, UR5 ;  /* 0x000000500b0b78a4 */ /* 0x000fe4000f8e0205 */
[----:B------:R-:W-:-:S09]  /*129d0*/  UIADD3.X UR5, URZ, UR37, URZ, UP0, !UPT ;  /* 0x000000253f057290 */ /* 0x000fd200087fe43f */
[----:B------:R2:W-:Y:S02]  /*129e0*/  UTMALDG.4D [UR8], [UR4], desc[UR6] ;  /* 0x00000608040075b4 */ /* 0x0005e40008019000 */
[----:B--2---:R-:W-:Y:S01]  /*129f0*/  UMOV UR8, UR15 ;  /* 0x0000000f00087c82 */ /* 0x004fe20008000000 */
[----:B------:R-:W-:Y:S02]  /*12a00*/  UMOV UR10, UR16 ;  /* 0x00000010000a7c82 */ /* 0x000fe40008000000 */
[----:B------:R2:W-:Y:S02]  /*12a10*/  UTMALDG.4D [UR8], [UR4], desc[UR6] ;  /* 0x00000608040075b4 */ /* 0x0005e40008019000 */
[----:B--2---:R-:W-:Y:S01]  /*12a20*/  UMOV UR8, UR17 ;  /* 0x0000001100087c82 */ /* 0x004fe20008000000 */
[----:B------:R-:W-:Y:S01]  /*12a30*/  UMOV UR10, UR14 ;  /* 0x0000000e000a7c82 */ /* 0x000fe20008000000 */
[----:B------:R-:W-:Y:S01]  /*12a40*/  UMOV UR14, 0xc0 ;  /* 0x000000c0000e7882 */ /* 0x000fe20000000000 */
[----:B------:R2:W-:Y:S02]  /*12a50*/  UTMALDG.4D [UR8], [UR4], desc[UR6] ;  /* 0x00000608040075b4 */ /* 0x0005e40008019000 */
[----:B--2---:R-:W-:Y:S01]  /*12a60*/  UMOV UR8, UR18 ;  /* 0x0000001200087c82 */ /* 0x004fe20008000000 */
[----:B------:R-:W-:-:S02]  /*12a70*/  UMOV UR10, UR14 ;  /* 0x0000000e000a7c82 */ /* 0x000fc40008000000 */
[----:B------:R4:W-:Y:S02]  /*12a80*/  UTMALDG.4D [UR8], [UR4], desc[UR6] ;  /* 0x00000608040075b4 */ /* 0x0009e40008019000 */
[----:B----4-:R-:W-:Y:S01]  /*12a90*/  NOP ;  /* 0x0000000000007918 */ /* 0x010fe20000000000 */
.L_x_253:
[----:B------:R-:W2:Y:S04]  /*12aa0*/  LDL.LU R3, [R1+0x30] ;  /* 0x0000300001037983 */ /* 0x000ea80000300800 */
[----:B------:R-:W3:Y:S04]  /*12ab0*/  LDL.LU R5, [R1+0x2c] ;  /* 0x00002c0001057983 */ /* 0x000ee80000300800 */
[----:B----4-:R-:W4:Y:S01]  /*12ac0*/  LDL.LU R4, [R1+0x3c] ;  /* 0x00003c0001047983 */ /* 0x010f220000300800 */
[----:B------:R-:W-:Y:S05]  /*12ad0*/  WARPSYNC.ALL ;  /* 0x0000000000007948 */ /* 0x000fea0003800000 */
[----:B------:R-:W-:Y:S01]  /*12ae0*/  ULDC.64 UR6, c[0x0][0xa00] ;  /* 0x0002800000067ab9 */ /* 0x000fe20000000a00 */
[----:B------:R-:W-:Y:S01]  /*12af0*/  ULDC.64 UR4, c[0x0][0x298] ;  /* 0x0000a60000047ab9 */ /* 0x000fe20000000a00 */
[----:B------:R-:W-:Y:S01]  /*12b00*/  BAR.SYNC.DEFER_BLOCKING 0x8, 0x180 ;  /* 0x0206000000007b1d */ /* 0x000fe20000010000 */
[----:B------:R-:W-:Y:S01]  /*12b10*/  ISETP.NE.U32.AND P0, PT, RZ, UR6, PT ;  /* 0x00000006ff007c0c */ /* 0x000fe2000bf05070 */
[----:B------:R-:W-:-:S03]  /*12b20*/  VIADD R2, R18, 0x14400 ;  /* 0x0001440012027836 */ /* 0x000fc60000000000 */
[----:B------:R-:W-:Y:S01]  /*12b30*/  ISETP.NE.AND.EX P0, PT, RZ, UR7, PT, P0 ;  /* 0x00000007ff007c0c */ /* 0x000fe2000bf05300 */
[----:B------:R-:W-:Y:S01]  /*12b40*/  BSSY B6, `(.L_x_258) ;  /* 0x000001e000067945 */ /* 0x000fe20003800000 */
[----:B------:R-:W-:Y:S02]  /*12b50*/  LOP3.LUT P1, RZ, R2, 0x3ff, RZ, 0xc0, !PT ;  /* 0x000003ff02ff7812 */ /* 0x000fe4000782c0ff */
[----:B--2---:R-:W-:Y:S02]  /*12b60*/  SHF.R.S32.HI R0, RZ, 0x1f, R3 ;  /* 0x0000001fff007819 */ /* 0x004fe40000011403 */
[----:B---3--:R-:W-:-:S03]  /*12b70*/  SEL R5, R5, RZ, !P0 ;  /* 0x000000ff05057207 */ /* 0x008fc60004000000 */
[----:B------:R-:W-:Y:S01]  /*12b80*/  IMAD R0, R0, UR4, RZ ;  /* 0x0000000400007c24 */ /* 0x000fe2000f8e02ff */
[----:B----4-:R-:W-:-:S03]  /*12b90*/  SEL R4, R4, RZ, !P0 ;  /* 0x000000ff04047207 */ /* 0x010fc60004000000 */
[C---:B------:R-:W-:Y:S02]  /*12ba0*/  IMAD R0, R3.reuse, UR5, R0 ;  /* 0x0000000503007c24 */ /* 0x040fe4000f8e0200 */
[----:B------:R-:W-:-:S04]  /*12bb0*/  IMAD.WIDE.U32 R2, R3, UR4, RZ ;  /* 0x0000000403027c25 */ /* 0x000fc8000f8e00ff */
[----:B------:R-:W-:Y:S01]  /*12bc0*/  IMAD.IADD R0, R3, 0x1, R0 ;  /* 0x0000000103007824 */ /* 0x000fe200078e0200 */
[----:B------:R2:W-:Y:S04]  /*12bd0*/  STL.64 [R1+0x50], R2 ;  /* 0x0000500201007387 */ /* 0x0005e80000100a00 */
[----:B------:R2:W-:Y:S04]  /*12be0*/  STL [R1+0x2c], R5 ;  /* 0x00002c0501007387 */ /* 0x0005e80000100800 */
[----:B------:R2:W-:Y:S04]  /*12bf0*/  STL [R1+0x3c], R4 ;  /* 0x00003c0401007387 */ /* 0x0005e80000100800 */
[----:B------:R2:W-:Y:S01]  /*12c00*/  STL [R1+0x30], R0 ;  /* 0x0000300001007387 */ /* 0x0005e20000100800 */
[----:B------:R-:W-:Y:S05]  /*12c10*/  @!P1 BRA `(.L_x_259) ;  /* 0x0000000000409947 */ /* 0x000fea0003800000 */
[----:B--2---:R-:W-:Y:S01]  /*12c20*/  MOV R2, 0x0 ;  /* 0x0000000000027802 */ /* 0x004fe20000000f00 */
[----:B------:R-:W-:Y:S01]  /*12c30*/  ULDC.64 UR6, c[0x4][0x1b8] ;  /* 0x01006e0000067ab9 */ /* 0x000fe20000000a00 */
[----:B------:R-:W-:Y:S01]  /*12c40*/  ULDC.64 UR8, c[0x4][0x1c0] ;  /* 0x0100700000087ab9 */ /* 0x000fe20000000a00 */
[----:B------:R-:W-:Y:S01]  /*12c50*/  ULDC.64 UR4, c[0x4][0x130] ;  /* 0x01004c0000047ab9 */ /* 0x000fe20000000a00 */
[----:B------:R-:W-:Y:S02]  /*12c60*/  IMAD.U32 R4, RZ, RZ, UR6 ;  /* 0x00000006ff047e24 */ /* 0x000fe4000f8e00ff */
[----:B------:R-:W2:Y:S01]  /*12c70*/  LDC.64 R2, c[0x4][R2] ;  /* 0x0100000002027b82 */ /* 0x000ea20000000a00 */
[----:B------:R-:W-:Y:S02]  /*12c80*/  IMAD.U32 R5, RZ, RZ, UR7 ;  /* 0x00000007ff057e24 */ /* 0x000fe4000f8e00ff */
[----:B------:R-:W-:Y:S02]  /*12c90*/  IMAD.U32 R6, RZ, RZ, UR8 ;  /* 0x00000008ff067e24 */ /* 0x000fe4000f8e00ff */
[----:B------:R-:W-:-:S02]  /*12ca0*/  IMAD.U32 R7, RZ, RZ, UR9 ;  /* 0x00000009ff077e24 */ /* 0x000fc4000f8e00ff */
[----:B-1----:R-:W-:Y:S02]  /*12cb0*/  IMAD.U32 R10, RZ, RZ, UR4 ;  /* 0x00000004ff0a7e24 */ /* 0x002fe4000f8e00ff */
[----:B0-----:R-:W-:Y:S02]  /*12cc0*/  IMAD.U32 R11, RZ, RZ, UR5 ;  /* 0x00000005ff0b7e24 */ /* 0x001fe4000f8e00ff */
[----:B------:R-:W-:Y:S02]  /*12cd0*/  IMAD.MOV.U32 R8, RZ, RZ, 0x70 ;  /* 0x00000070ff087424 */ /* 0x000fe400078e00ff */
[----:B------:R-:W-:Y:S02]  /*12ce0*/  IMAD.MOV.U32 R12, RZ, RZ, 0x1 ;  /* 0x00000001ff0c7424 */ /* 0x000fe400078e00ff */
[----:B------:R-:W-:-:S07]  /*12cf0*/  IMAD.MOV.U32 R13, RZ, RZ, RZ ;  /* 0x000000ffff0d7224 */ /* 0x000fce00078e00ff */
[----:B------:R-:W-:-:S07]  /*12d00*/  LEPC R20, `(.L_x_259) ;  /* 0x000000001014794e */ /* 0x000fce0000000000 */
[----:B--2---:R-:W-:Y:S05]  /*12d10*/  CALL.ABS.NOINC R2 ;  /* 0x0000000002007343 */ /* 0x004fea0003c00000 */
.L_x_259:
[----:B------:R-:W-:Y:S05]  /*12d20*/  BSYNC B6 ;  /* 0x0000000000067941 */ /* 0x000fea0003800000 */
.L_x_258:
[----:B--2---:R-:W2:Y:S01]  /*12d30*/  LDL.LU R0, [R1+0x3c] ;  /* 0x00003c0001007983 */ /* 0x004ea20000300800 */
[----:B------:R-:W-:Y:S01]  /*12d40*/  ULDC.64 UR4, c[0x0][0x2d8] ;  /* 0x0000b60000047ab9 */ /* 0x000fe20000000a00 */
[----:B------:R-:W3:Y:S01]  /*12d50*/  LDC R8, c[0x0][0x448] ;  /* 0x00011200ff087b82 */ /* 0x000ee20000000800 */
[----:B------:R-:W-:Y:S01]  /*12d60*/  ULDC.64 UR6, c[0x0][0x280] ;  /* 0x0000a00000067ab9 */ /* 0x000fe20000000a00 */
[----:B------:R-:W4:Y:S04]  /*12d70*/  LDL.LU R5, [R1+0x30] ;  /* 0x0000300001057983 */ /* 0x000f280000300800 */
[----:B------:R-:W4:Y:S04]  /*12d80*/  LDL.LU.64 R2, [R1+0x50] ;  /* 0x0000500001027983 */ /* 0x000f280000300a00 */
[----:B------:R-:W2:Y:S01]  /*12d90*/  LDL.LU R4, [R1+0x2c] ;  /* 0x00002c0001047983 */ /* 0x000ea20000300800 */
[----:B---3--:R-:W-:Y:S01]  /*12da0*/  ISETP.NE.AND P0, PT, R8, 0x1, PT ;  /* 0x000000010800780c */ /* 0x008fe20003f05270 */
[----:B------:R-:W3:-:S12]  /*12db0*/  S2R R9, SR_TID.X ;  /* 0x0000000000097919 */ /* 0x000ed80000002100 */
[----:B------:R-:W0:Y:S01]  /*12dc0*/  @P0 LDC R7, c[0x0][0x450] ;  /* 0x00011400ff070b82 */ /* 0x000e220000000800 */
[----:B----4-:R-:W-:Y:S02]  /*12dd0*/  IMAD.MOV.U32 R3, RZ, RZ, R5 ;  /* 0x000000ffff037224 */ /* 0x010fe400078e0005 */
[----:B------:R-:W4:Y:S01]  /*12de0*/  LDL.LU R5, [R1+0x4] ;  /* 0x0000040001057983 */ /* 0x000f220000300800 */
[----:B---3--:R-:W-:Y:S02]  /*12df0*/  IMAD.SHL.U32 R9, R9, 0x8, RZ ;  /* 0x0000000809097824 */ /* 0x008fe400078e00ff */
[C---:B------:R-:W-:Y:S01]  /*12e00*/  IMAD.WIDE.U32 R2, R16.reuse, UR4, R2 ;  /* 0x0000000410027c25 */ /* 0x040fe2000f8e0002 */
[----:B-1----:R-:W1:Y:S02]  /*12e10*/  S2R R10, SR_TID.X ;  /* 0x00000000000a7919 */ /* 0x002e640000002100 */
[----:B------:R-:W-:Y:S01]  /*12e20*/  LOP3.LUT R9, R9, 0x38, RZ, 0xc0, !PT ;  /* 0x0000003809097812 */ /* 0x000fe200078ec0ff */
[----:B------:R-:W-:Y:S01]  /*12e30*/  IMAD R3, R16, UR5, R3 ;  /* 0x0000000510037c24 */ /* 0x000fe2000f8e0203 */
[----:B------:R-:W-:-:S02]  /*12e40*/  ULDC.64 UR4, c[0x0][0x2e0] ;  /* 0x0000b80000047ab9 */ /* 0x000fc40000000a00 */
[----:B--2---:R-:W-:Y:S01]  /*12e50*/  IMAD R0, R0, UR4, RZ ;  /* 0x0000000400007c24 */ /* 0x004fe2000f8e02ff */
[C---:B------:R-:W-:Y:S01]  /*12e60*/  LOP3.LUT R12, R9.reuse, 0x40, RZ, 0xfc, !PT ;  /* 0x00000040090c7812 */ /* 0x040fe200078efcff */
[C---:B------:R-:W-:Y:S01]  /*12e70*/  IMAD.WIDE.U32 R2, R4.reuse, UR4, R2 ;  /* 0x0000000404027c25 */ /* 0x040fe2000f8e0002 */
[C---:B0-----:R-:W-:Y:S02]  /*12e80*/  LOP3.LUT R11, R9.reuse, 0x80, RZ, 0xfc, !PT ;  /* 0x00000080090b7812 */ /* 0x041fe400078efcff */
[----:B------:R-:W-:Y:S01]  /*12e90*/  LOP3.LUT R9, R9, 0xc0, RZ, 0xfc, !PT ;  /* 0x000000c009097812 */ /* 0x000fe200078efcff */
[----:B------:R-:W-:Y:S01]  /*12ea0*/  IMAD R0, R4, UR5, R0 ;  /* 0x0000000504007c24 */ /* 0x000fe2000f8e0200 */
[----:B------:R-:W-:Y:S01]  /*12eb0*/  ULDC.64 UR4, c[0x0][0x2d0] ;  /* 0x0000b40000047ab9 */ /* 0x000fe20000000a00 */
[----:B------:R-:W0:Y:S02]  /*12ec0*/  S2R R4, SR_TID.X ;  /* 0x0000000000047919 */ /* 0x000e240000002100 */
[----:B------:R-:W-:-:S02]  /*12ed0*/  IMAD.IADD R3, R3, 0x1, R0 ;  /* 0x0000000103037824 */ /* 0x000fc400078e0200 */
[----:B-1----:R-:W-:-:S05]  /*12ee0*/  IMAD.SHL.U32 R10, R10, 0x8, RZ ;  /* 0x000000080a0a7824 */ /* 0x002fca00078e00ff */
[----:B------:R-:W-:Y:S02]  /*12ef0*/  LOP3.LUT R10, R10, 0x38, RZ, 0xc0, !PT ;  /* 0x000000380a0a7812 */ /* 0x000fe400078ec0ff */
[----:B0-----:R-:W-:-:S04]  /*12f00*/  LOP3.LUT R4, R4, 0x7f, RZ, 0xc0, !PT ;  /* 0x0000007f04047812 */ /* 0x001fc800078ec0ff */
[----:B------:R-:W-:Y:S02]  /*12f10*/  SHF.R.U32.HI R6, RZ, 0x3, R4 ;  /* 0x00000003ff067819 */ /* 0x000fe40000011604 */
[----:B------:R-:W0:Y:S02]  /*12f20*/  S2R R4, SR_TID.X ;  /* 0x0000000000047919 */ /* 0x000e240000002100 */
[----:B0-----:R-:W-:-:S05]  /*12f30*/  IMAD.SHL.U32 R4, R4, 0x10, RZ ;  /* 0x0000001004047824 */ /* 0x001fca00078e00ff */
[----:B------:R-:W-:Y:S02]  /*12f40*/  LOP3.LUT R4, R6, 0x70, R4, 0xf8, !PT ;  /* 0x0000007006047812 */ /* 0x000fe400078ef804 */
[----:B------:R-:W0:Y:S01]  /*12f50*/  @P0 LDC R6, c[0x0][0x44c] ;  /* 0x00011300ff060b82 */ /* 0x000e220000000800 */
[----:B----4-:R-:W-:-:S05]  /*12f60*/  IMAD.SHL.U32 R5, R5, 0x80, RZ ;  /* 0x0000008005057824 */ /* 0x010fca00078e00ff */
[----:B------:R-:W-:-:S05]  /*12f70*/  LOP3.LUT R0, R4, R5, RZ, 0xfc, !PT ;  /* 0x0000000504007212 */ /* 0x000fca00078efcff */
[----:B0-----:R-:W-:-:S04]  /*12f80*/  @P0 IMAD.HI.U32 R6, R0, R6, RZ ;  /* 0x0000000600060227 */ /* 0x001fc800078e00ff */
[----:B------:R-:W-:Y:S01]  /*12f90*/  IMAD.MOV.U32 R4, RZ, RZ, R0 ;  /* 0x000000ffff047224 */ /* 0x000fe200078e0000 */
[----:B------:R-:W-:-:S05]  /*12fa0*/  @P0 SHF.R.U32.HI R4, RZ, R7, R6 ;  /* 0x00000007ff040219 */ /* 0x000fca0000011606 */
[----:B------:R-:W-:Y:S02]  /*12fb0*/  IMAD.MOV R6, RZ, RZ, -R4 ;  /* 0x000000ffff067224 */ /* 0x000fe400078e0a04 */
[----:B------:R-:W-:-:S04]  /*12fc0*/  IMAD.WIDE.U32 R2, R4, UR4, R2 ;  /* 0x0000000404027c25 */ /* 0x000fc8000f8e0002 */
[----:B------:R-:W-:Y:S01]  /*12fd0*/  IMAD R0, R8, R6, R0 ;  /* 0x0000000608007224 */ /* 0x000fe200078e0200 */
[----:B------:R-:W-:-:S05]  /*12fe0*/  SHF.R.S32.HI R6, RZ, 0x1f, R4 ;  /* 0x0000001fff067819 */ /* 0x000fca0000011404 */
[----:B------:R-:W-:-:S04]  /*12ff0*/  IMAD R6, R6, UR4, RZ ;  /* 0x0000000406067c24 */ /* 0x000fc8000f8e02ff */
[----:B------:R-:W-:Y:S01]  /*13000*/  IMAD R4, R4, UR5, R6 ;  /* 0x0000000504047c24 */ /* 0x000fe2000f8e0206 */
[----:B------:R-:W-:-:S03]  /*13010*/  ULDC.64 UR4, c[0x0][0x2c8] ;  /* 0x0000b20000047ab9 */ /* 0x000fc60000000a00 */
[----:B------:R-:W-:Y:S01]  /*13020*/  IMAD.IADD R3, R3, 0x1, R4 ;  /* 0x0000000103037824 */ /* 0x000fe200078e0204 */
[----:B------:R-:W-:Y:S01]  /*13030*/  SHF.R.S32.HI R4, RZ, 0x1f, R0 ;  /* 0x0000001fff047819 */ /* 0x000fe20000011400 */
[----:B------:R-:W-:-:S04]  /*13040*/  IMAD.WIDE.U32 R2, R0, UR4, R2 ;  /* 0x0000000400027c25 */ /* 0x000fc8000f8e0002 */
[----:B------:R-:W-:Y:S01]  /*13050*/  IMAD R4, R4, UR4, RZ ;  /* 0x0000000404047c24 */ /* 0x000fe2000f8e02ff */
[----:B------:R-:W-:Y:S02]  /*13060*/  ULDC UR4, c[0x0][0x2b8] ;  /* 0x0000ae0000047ab9 */ /* 0x000fe40000000800 */
[----:B------:R-:W-:Y:S01]  /*13070*/  ISETP.GE.AND P3, PT, R9, UR4, PT ;  /* 0x0000000409007c0c */ /* 0x000fe2000bf66270 */
[----:B------:R-:W-:Y:S01]  /*13080*/  IMAD R0, R0, UR5, R4 ;  /* 0x0000000500007c24 */ /* 0x000fe2000f8e0204 */
[----:B------:R0:W5:Y:S01]  /*13090*/  LDL R9, [R1+0x24] ;  /* 0x0000240001097983 */ /* 0x0001620000100800 */
[----:B------:R-:W-:Y:S02]  /*130a0*/  LEA R4, P4, R2, UR6, 0x1 ;  /* 0x0000000602047c11 */ /* 0x000fe4000f8808ff */
[----:B------:R-:W-:Y:S01]  /*130b0*/  IMAD.IADD R0, R3, 0x1, R0 ;  /* 0x0000000103007824 */ /* 0x000fe200078e0200 */
[----:B------:R-:W-:Y:S02]  /*130c0*/  ISETP.GE.AND P0, PT, R10, UR4, PT ;  /* 0x000000040a007c0c */ /* 0x000fe4000bf06270 */
[----:B------:R-:W-:-:S02]  /*130d0*/  ISETP.GE.AND P1, PT, R12, UR4, PT ;  /* 0x000000040c007c0c */ /* 0x000fc4000bf26270 */
[----:B------:R-:W-:Y:S01]  /*130e0*/  ISETP.GE.AND P2, PT, R11, UR4, PT ;  /* 0x000000040b007c0c */ /* 0x000fe2000bf46270 */
[----:B------:R-:W-:Y:S01]  /*130f0*/  UMOV UR4, 0xffffffff ;  /* 0xffffffff00047882 */ /* 0x000fe20000000000 */
[----:B------:R-:W-:Y:S02]  /*13100*/  LEA.HI.X R3, R2, UR7, R0, 0x1, P4 ;  /* 0x0000000702037c11 */ /* 0x000fe4000a0f0c00 */
[----:B0-----:R-:W-:Y:S09]  /*13110*/  BRA.DIV UR4, `(.L_x_260) ;  /* 0x0000004e04b87947 */ /* 0x001ff2000b800000 */
[----:B------:R-:W2:Y:S01]  /*13120*/  LDL.LU R6, [R1+0x40] ;  /* 0x0000400001067983 */ /* 0x000ea20000300800 */
[----:B------:R-:W0:Y:S02]  /*13130*/  S2R R7, SR_TID.X ;  /* 0x0000000000077919 */ /* 0x000e240000002100 */
[----:B0-----:R-:W-:-:S04]  /*13140*/  LOP3.LUT R7, R7, 0x7f, RZ, 0xc0, !PT ;  /* 0x0000007f07077812 */ /* 0x001fc800078ec0ff */
[----:B------:R-:W-:Y:S02]  /*13150*/  SHF.R.U32.HI R11, RZ, 0x3, R7 ;  /* 0x00000003ff0b7819 */ /* 0x000fe40000011607 */
[----:B------:R-:W0:Y:S03]  /*13160*/  SHFL.IDX PT, R7, R4, RZ, 0x181f ;  /* 0x00181fff04077589 */ /* 0x000e2600000e0000 */
[----:B------:R-:W-:Y:S01]  /*13170*/  IMAD.IADD R0, R11, 0x1, R5 ;  /* 0x000000010b007824 */ /* 0x000fe200078e0205 */
[----:B------:R-:W-:-:S03]  /*13180*/  ULDC.64 UR4, c[0x0][0x208] ;  /* 0x0000820000047ab9 */ /* 0x000fc60000000a00 */
[----:B------:R-:W-:Y:S02]  /*13190*/  VIADD R5, R0, 0x10 ;  /* 0x0000001000057836 */ /* 0x000fe40000000000 */
[----:B--2---:R-:W-:Y:S02]  /*131a0*/  IMAD R2, R6, R8, RZ ;  /* 0x0000000806027224 */ /* 0x004fe400078e02ff */
[----:B------:R-:W1:Y:S03]  /*131b0*/  SHFL.IDX PT, R6, R3, RZ, 0x181f ;  /* 0x00181fff03067589 */ /* 0x000e6600000e0000 */
[----:B------:R-:W-:-:S13]  /*131c0*/  ISETP.GE.AND P5, PT, R0, R2, PT ;  /* 0x000000020000720c */ /* 0x000fda0003fa6270 */
[----:B0-----:R-:W-:-:S05]  /*131d0*/  @!P5 LEA R7, P4, R10, R7, 0x1 ;  /* 0x000000070a07d211 */ /* 0x001fca00078808ff */
[----:B-1----:R-:W-:-:S05]  /*131e0*/  @!P5 IMAD.X R6, RZ, RZ, R6, P4 ;  /* 0x000000ffff06d224 */ /* 0x002fca00020e0606 */
[----:B------:R-:W-:-:S04]  /*131f0*/  @!P5 LOP3.LUT R7, R7, R6, RZ, 0x3c, !PT ;  /* 0x000000060707d212 */ /* 0x000fc800078e3cff */
[----:B------:R-:W-:-:S04]  /*13200*/  @!P5 LOP3.LUT R6, R7, R6, RZ, 0x3c, !PT ;  /* 0x000000060706d212 */ /* 0x000fc800078e3cff */
[----:B------:R-:W-:-:S05]  /*13210*/  @!P5 LOP3.LUT R7, R7, R6, RZ, 0x3c, !PT ;  /* 0x000000060707d212 */ /* 0x000fca00078e3cff */
[----:B------:R-:W-:Y:S01]  /*13220*/  @!PT LDS RZ, [RZ] ;  /* 0x00000000fffff984 */ /* 0x000fe20000000800 */
[----:B-----5:R-:W-:Y:S04]  /*13230*/  @!P5 LDGSTS.E.BYPASS.LTC128B.128 [R9+0x14400], desc[UR4][R6.64], !P0 ;  /* 0x144000000609dfae */ /* 0x020fe8000c101d44 */
[----:B------:R-:W-:Y:S04]  /*13240*/  @!P5 LDGSTS.E.BYPASS.LTC128B.128 [R9+0x18400], desc[UR4][R6.64+0x80], !P1 ;  /* 0x184000800609dfae */ /* 0x000fe8000c901d44 */
[----:B------:R-:W-:Y:S04]  /*13250*/  @!P5 LDGSTS.E.BYPASS.LTC128B.128 [R9+0x1c400], desc[UR4][R6.64+0x100], !P2 ;  /* 0x1c4001000609dfae */ /* 0x000fe8000d101d44 */
[----:B------:R0:W-:Y:S01]  /*13260*/  @!P5 LDGSTS.E.BYPASS.LTC128B.128 [R9+0x20400], desc[UR4][R6.64+0x180], !P3 ;  /* 0x204001800609dfae */ /* 0x0001e2000d901d44 */
[----:B------:R-:W-:-:S03]  /*13270*/  ISETP.GE.AND P5, PT, R5, R2, PT ;  /* 0x000000020500720c */ /* 0x000fc60003fa6270 */
[----:B------:R-:W1:Y:S04]  /*13280*/  SHFL.IDX PT, R5, R4, 0x1, 0x181f ;  /* 0x00381f0004057f89 */ /* 0x000e6800000e0000 */
[----:B0-----:R-:W0:Y:S06]  /*13290*/  SHFL.IDX PT, R6, R3, 0x1, 0x181f ;  /* 0x00381f0003067f89 */ /* 0x001e2c00000e0000 */
[----:B-1----:R-:W-:-:S05]  /*132a0*/  @!P5 LEA R5, P4, R10, R5, 0x1 ;  /* 0x000000050a05d211 */ /* 0x002fca00078808ff */
[----:B0-----:R-:W-:-:S04]  /*132b0*/  @!P5 IMAD.X R6, RZ, RZ, R6, P4 ;  /* 0x000000ffff06d224 */ /* 0x001fc800020e0606 */
[----:B------:R-:W-:Y:S02]  /*132c0*/  @!P5 IMAD.MOV.U32 R7, RZ, RZ, R6 ;  /* 0x000000ffff07d224 */ /* 0x000fe400078e0006 */
[----:B------:R-:W-:Y:S02]  /*132d0*/  @!P5 IMAD.MOV.U32 R6, RZ, RZ, R5 ;  /* 0x000000ffff06d224 */ /* 0x000fe400078e0005 */
[----:B------:R-:W-:-:S03]  /*132e0*/  VIADD R5, R0, 0x20 ;  /* 0x0000002000057836 */ /* 0x000fc60000000000 */
[----:B------:R-:W-:Y:S04]  /*132f0*/  @!P5 LDGSTS.E.BYPASS.LTC128B.128 [R9+0x14c00], desc[UR4][R6.64], !P0 ;  /* 0x14c000000609dfae */ /* 0x000fe8000c101d44 */
        /* <DEDUP_REMOVED lines=53> */
[----:B------:R-:W0:Y:S06]  /*13650*/  SHFL.IDX PT, R8, R3, 0x6, 0x181f ;  /* 0x00d81f0003087f89 */ /* 0x000e2c00000e0000 */
[----:B-1----:R-:W-:-:S05]  /*13660*/  @!P5 LEA R5, P4, R10, R5, 0x1 ;  /* 0x000000050a05d211 */ /* 0x002fca00078808ff */
[----:B0-----:R-:W-:-:S04]  /*13670*/  @!P5 IMAD.X R6, RZ, RZ, R8, P4 ;  /* 0x000000ffff06d224 */ /* 0x001fc800020e0608 */
[----:B------:R-:W-:Y:S02]  /*13680*/  @!P5 IMAD.MOV.U32 R7, RZ, RZ, R6 ;  /* 0x000000ffff07d224 */ /* 0x000fe400078e0006 */
[----:B------:R-:W-:Y:S02]  /*13690*/  @!P5 IMAD.MOV.U32 R6, RZ, RZ, R5 ;  /* 0x000000ffff06d224 */ /* 0x000fe400078e0005 */
[----:B------:R0:W1:Y:S04]  /*136a0*/  SHFL.IDX PT, R5, R3, 0x7, 0x181f ;  /* 0x00f81f0003057f89 */ /* 0x00006800000e0000 */
[----:B------:R0:W-:Y:S04]  /*136b0*/  @!P5 LDGSTS.E.BYPASS.LTC128B.128 [R9+0x17400], desc[UR4][R6.64], !P0 ;  /* 0x174000000609dfae */ /* 0x0001e8000c101d44 */
[----:B------:R0:W-:Y:S04]  /*136c0*/  @!P5 LDGSTS.E.BYPASS.LTC128B.128 [R9+0x1b400], desc[UR4][R6.64+0x80], !P1 ;  /* 0x1b4000800609dfae */ /* 0x0001e8000c901d44 */
[----:B------:R0:W-:Y:S04]  /*136d0*/  @!P5 LDGSTS.E.BYPASS.LTC128B.128 [R9+0x1f400], desc[UR4][R6.64+0x100], !P2 ;  /* 0x1f4001000609dfae */ /* 0x0001e8000d101d44 */
[----:B------:R0:W-:Y:S04]  /*136e0*/  @!P5 LDGSTS.E.BYPASS.LTC128B.128 [R9+0x23400], desc[UR4][R6.64+0x180], !P3 ;  /* 0x234001800609dfae */ /* 0x0001e8000d901d44 */
[----:B------:R0:W2:Y:S02]  /*136f0*/  SHFL.IDX PT, R3, R4, 0x7, 0x181f ;  /* 0x00f81f0004037f89 */ /* 0x0000a400000e0000 */
.L_x_388:
[----:B------:R-:W-:Y:S01]  /*13700*/  VIADD R0, R0, 0x70 ;  /* 0x0000007000007836 */ /* 0x000fe20000000000 */
[----:B------:R-:W-:Y:S04]  /*13710*/  BSSY B0, `(.L_x_261) ;  /* 0x000000d000007945 */ /* 0x000fe80003800000 */
[----:B------:R-:W-:-:S13]  /*13720*/  ISETP.GE.AND P4, PT, R0, R2, PT ;  /* 0x000000020000720c */ /* 0x000fda0003f86270 */
[----:B------:R-:W-:Y:S05]  /*13730*/  @P4 BRA `(.L_x_262) ;  /* 0x0000000000284947 */ /* 0x000fea0003800000 */
[----:B--2---:R-:W-:Y:S01]  /*13740*/  LEA R2, P4, R10, R3, 0x1 ;  /* 0x000000030a027211 */ /* 0x004fe200078808ff */
[----:B------:R-:W-:-:S04]  /*13750*/  ULDC.64 UR4, c[0x0][0x208] ;  /* 0x0000820000047ab9 */ /* 0x000fc80000000a00 */
[----:B01----:R-:W-:-:S05]  /*13760*/  IMAD.X R3, RZ, RZ, R5, P4 ;  /* 0x000000ffff037224 */ /* 0x003fca00020e0605 */
[----:B------:R-:W-:Y:S01]  /*13770*/  @!PT LDS RZ, [RZ] ;  /* 0x00000000fffff984 */ /* 0x000fe20000000800 */
[----:B------:R-:W-:Y:S01]  /*13780*/  @!PT LDS RZ, [RZ] ;  /* 0x00000000fffff984 */ /* 0x000fe20000000800 */
[----:B------:R-:W-:Y:S01]  /*13790*/  @!PT LDS RZ, [RZ] ;  /* 0x00000000fffff984 */ /* 0x000fe20000000800 */
[----:B------:R3:W-:Y:S04]  /*137a0*/  LDGSTS.E.BYPASS.LTC128B.128 [R9+0x17c00], desc[UR4][R2.64], !P0 ;  /* 0x17c0000002097fae */ /* 0x0007e8000c101d44 */
[----:B------:R3:W-:Y:S04]  /*137b0*/  LDGSTS.E.BYPASS.LTC128B.128 [R9+0x1bc00], desc[UR4][R2.64+0x80], !P1 ;  /* 0x1bc0008002097fae */ /* 0x0007e8000c901d44 */
[----:B------:R3:W-:Y:S04]  /*137c0*/  LDGSTS.E.BYPASS.LTC128B.128 [R9+0x1fc00], desc[UR4][R2.64+0x100], !P2 ;  /* 0x1fc0010002097fae */ /* 0x0007e8000d101d44 */
[----:B------:R3:W-:Y:S02]  /*137d0*/  LDGSTS.E.BYPASS.LTC128B.128 [R9+0x23c00], desc[UR4][R2.64+0x180], !P3 ;  /* 0x23c0018002097fae */ /* 0x0007e4000d901d44 */
.L_x_262:
[----:B------:R-:W-:Y:S05]  /*137e0*/  BSYNC B0 ;  /* 0x0000000000007941 */ /* 0x000fea0003800000 */
.L_x_261:
[----:B------:R-:W-:Y:S01]  /*137f0*/  NOP ;  /* 0x0000000000007918 */ /* 0x000fe20000000000 */
[----:B------:R-:W-:Y:S01]  /*13800*/  PLOP3.LUT P0, PT, PT, PT, PT, 0x80, 0x0 ;  /* 0x000000000000781c */ /* 0x000fe20003f0f070 */
[----:B0-----:R-:W-:-:S12]  /*13810*/  VIADD R6, R18, 0x38800 ;  /* 0x0003880012067836 */ /* 0x001fd80000000000 */
.L_x_263:
[----:B------:R-:W-:Y:S02]  /*13820*/  PLOP3.LUT P1, PT, P1, P0, PT, 0xa2, 0x0 ;  /* 0x000000000000781c */ /* 0x000fe40000f21472 */
[----:B------:R-:W-:-:S08]  /*13830*/  @P0 R2UR P1, UR4, R18 ;  /* 0x00000000120402ca */ /* 0x000fd00000020000 */
[----:B------:R-:W-:-:S05]  /*13840*/  @P0 PLOP3.LUT P0, PT, P1, PT, PT, 0x80, 0x0 ;  /* 0x000000000000081c */ /* 0x000fca0000f0f070 */
[----:B------:R-:W-:Y:S01]  /*13850*/  @!P1 SYNCS.ARRIVE.TRANS64.RED.A0T1 RZ, [UR4+0x38800], RZ ;  /* 0x038800ffffff99a7 */ /* 0x000fe20008200404 */
[----:B------:R-:W-:Y:S07]  /*13860*/  @!P1 ARRIVES.LDGSTSBAR.64.TRANSCNT [UR4+0x38800] ;  /* 0x03880000ff0099b0 */ /* 0x000fee0008000a84 */
[----:B------:R-:W-:Y:S05]  /*13870*/  @P0 BRA.U.ANY `(.L_x_263) ;  /* 0xfffffffd00e80947 */ /* 0x000fea000393ffff */
[----:B---3--:R-:W3:Y:S02]  /*13880*/  LDL.LU R2, [R1+0x48] ;  /* 0x0000480001027983 */ /* 0x008ee40000300800 */
[----:B---3--:R-:W-:-:S05]  /*13890*/  VIADD R2, R2, 0x1 ;  /* 0x0000000102027836 */ /* 0x008fca0000000000 */
[----:B------:R0:W-:Y:S01]  /*138a0*/  STL [R1+0x48], R2 ;  /* 0x0000480201007387 */ /* 0x0001e20000100800 */
[----:B------:R-:W-:-:S04]  /*138b0*/  LEA.HI R0, R2, R2, RZ, 0x1 ;  /* 0x0000000202007211 */ /* 0x000fc800078f08ff */
[----:B------:R-:W-:-:S05]  /*138c0*/  LOP3.LUT R0, R0, 0xfffffffe, RZ, 0xc0, !PT ;  /* 0xfffffffe00007812 */ /* 0x000fca00078ec0ff */
[----:B------:R-:W-:-:S05]  /*138d0*/  IMAD.IADD R0, R2, 0x1, -R0 ;  /* 0x0000000102007824 */ /* 0x000fca00078e0a00 */
[----:B------:R-:W-:Y:S01]  /*138e0*/  SHF.L.U32 R0, R0, 0x1f, RZ ;  /* 0x0000001f00007819 */ /* 0x000fe200000006ff */
[----:B------:R-:W-:Y:S01]  /*138f0*/  NOP ;  /* 0x0000000000007918 */ /* 0x000fe20000000000 */
[----:B------:R0:W-:Y:S01]  /*13900*/  SYNCS.ARRIVE.TRANS64.A1T0 RZ, [R18+URZ+0x38800], RZ ;  /* 0x038800ff12ff79a7 */ /* 0x0001e2000810003f */
[----:B------:R-:W-:Y:S01]  /*13910*/  BSSY B0, `(.L_x_264) ;  /* 0x0000003000007945 */ /* 0x000fe20003800000 */
[----:B------:R-:W3:Y:S03]  /*13920*/  SYNCS.PHASECHK.TRANS64.TRYWAIT P0, [R18+URZ+0x38820], R0 ;  /* 0x03882000120075a7 */ /* 0x000ee6000800017f */
[----:B0--3--:R-:W-:Y:S05]  /*13930*/  @!P0 BRA `(.L_x_265) ;  /* 0x0000005000bc8947 */ /* 0x009fea0003800000 */
.L_x_389:
[----:B------:R-:W-:Y:S05]  /*13940*/  BSYNC B0 ;  /* 0x0000000000007941 */ /* 0x000fea0003800000 */
.L_x_264:
[----:B------:R-:W0:Y:S04]  /*13950*/  LDL R2, [R1+0x38] ;  /* 0x0000380001027983 */ /* 0x000e280000100800 */
[----:B--2---:R-:W2:Y:S01]  /*13960*/  LDL R3, [R1+0x28] ;  /* 0x0000280001037983 */ /* 0x004ea20000100800 */
[----:B------:R-:W-:Y:S01]  /*13970*/  BSSY B0, `(.L_x_266) ;  /* 0x00002a3000007945 */ /* 0x000fe20003800000 */
[----:B0-----:R-:W-:-:S05]  /*13980*/  VIADD R0, R2, 0xfffffffe ;  /* 0xfffffffe02007836 */ /* 0x001fca0000000000 */
[----:B--2---:R-:W-:-:S13]  /*13990*/  ISETP.GE.AND P0, PT, R0, R3, PT ;  /* 0x000000030000720c */ /* 0x004fda0003f06270 */
[----:B------:R-:W-:Y:S05]  /*139a0*/  @!P0 BRA `(.L_x_267) ;  /* 0x00000028007c8947 */ /* 0x000fea0003800000 */
[----:B------:R-:W2:Y:S04]  /*139b0*/  LDL.LU R2, [R1+0x58] ;  /* 0x0000580001027983 */ /* 0x000ea80000300800 */
[----:B-1----:R-:W3:Y:S04]  /*139c0*/  LDL.LU R5, [R1+0x34] ;  /* 0x0000340001057983 */ /* 0x002ee80000300800 */
[----:B------:R-:W4:Y:S01]  /*139d0*/  LDL.LU R4, [R1+0x44] ;  /* 0x0000440001047983 */ /* 0x000f220000300800 */
[----:B------:R-:W-:Y:S01]  /*139e0*/  LOP3.LUT R10, RZ, R3, RZ, 0x33, !PT ;  /* 0x00000003ff0a7212 */ /* 0x000fe200078e33ff */
[----:B------:R-:W-:Y:S01]  /*139f0*/  BSSY B2, `(.L_x_268) ;  /* 0x00000e5000027945 */ /* 0x000fe20003800000 */
[----:B--2---:R-:W-:-:S04]  /*13a00*/  VIADD R2, R2, 0x1 ;  /* 0x0000000102027836 */ /* 0x004fc80000000000 */
[----:B---3--:R-:W-:-:S05]  /*13a10*/  IMAD R2, R2, R5, RZ ;  /* 0x0000000502027224 */ /* 0x008fca00078e02ff */
[----:B----4-:R-:W-:-:S05]  /*13a20*/  VIMNMX R8, R4, R2, PT ;  /* 0x0000000204087248 */ /* 0x010fca0003fe0100 */
[----:B------:R-:W-:-:S05]  /*13a30*/  IMAD.MOV R2, RZ, RZ, -R8 ;  /* 0x000000ffff027224 */ /* 0x000fca00078e0a08 */
[----:B------:R-:W-:-:S05]  /*13a40*/  VIADDMNMX R10, R2, 0x1, R10, !PT ;  /* 0x00000001020a7846 */ /* 0x000fca000780010a */
[----:B------:R-:W-:-:S05]  /*13a50*/  IMAD.IADD R2, R8, 0x1, R10 ;  /* 0x0000000108027824 */ /* 0x000fca00078e020a */
[----:B------:R-:W-:-:S04]  /*13a60*/  LOP3.LUT R2, R2, 0x1, RZ, 0xc0, !PT ;  /* 0x0000000102027812 */ /* 0x000fc800078ec0ff */
[----:B------:R-:W-:-:S13]  /*13a70*/  ISETP.NE.U32.AND P0, PT, R2, 0x1, PT ;  /* 0x000000010200780c */ /* 0x000fda0003f05070 */
[----:B------:R-:W-:Y:S05]  /*13a80*/  @P0 BRA `(.L_x_269) ;  /* 0x0000000c006c0947 */ /* 0x000fea0003800000 */
[----:B------:R-:W2:Y:S04]  /*13a90*/  LDL R4, [R1+0x20] ;  /* 0x0000200001047983 */ /* 0x000ea80000100800 */
[----:B------:R-:W3:Y:S01]  /*13aa0*/  LDL R3, [R1+0x14] ;  /* 0x0000140001037983 */ /* 0x000ee20000100800 */
[----:B------:R-:W-:Y:S01]  /*13ab0*/  VIADD R9, R19, 0x1 ;  /* 0x0000000113097836 */ /* 0x000fe20000000000 */
[----:B------:R-:W-:Y:S04]  /*13ac0*/  BSSY B1, `(.L_x_270) ;  /* 0x00000d3000017945 */ /* 0x000fe80003800000 */
[----:B------:R-:W-:-:S04]  /*13ad0*/  ISETP.NE.AND P0, PT, R9, 0x2, PT ;  /* 0x000000020900780c */ /* 0x000fc80003f05270 */
[----:B------:R-:W-:Y:S02]  /*13ae0*/  SEL R11, RZ, 0x1, P0 ;  /* 0x00000001ff0b7807 */ /* 0x000fe40000000000 */
[----:B------:R-:W-:Y:S02]  /*13af0*/  SEL R9, R9, RZ, P0 ;  /* 0x000000ff09097207 */ /* 0x000fe40000000000 */
[----:B--2---:R-:W-:Y:S02]  /*13b00*/  ISETP.NE.AND P1, PT, R4, RZ, PT ;  /* 0x000000ff0400720c */ /* 0x004fe40003f25270 */
[----:B---3--:R-:W-:-:S11]  /*13b10*/  LOP3.LUT R11, R3, R11, RZ, 0x3c, !PT ;  /* 0x0000000b030b7212 */ /* 0x008fd600078e3cff */
[----:B------:R-:W-:Y:S05]  /*13b20*/  @!P1 BRA `(.L_x_271) ;  /* 0x0000000c00309947 */ /* 0x000fea0003800000 */
[----:B------:R-:W-:Y:S01]  /*13b30*/  ULDC.64 UR4, c[0x0][0x418] ;  /* 0x0001060000047ab9 */ /* 0x000fe20000000a00 */
[----:B------:R-:W-:Y:S01]  /*13b40*/  IMAD.MOV.U32 R5, RZ, RZ, R17 ;  /* 0x000000ffff057224 */ /* 0x000fe200078e0011 */
[----:B------:R-:W-:-:S04]  /*13b50*/  ISETP.NE.U32.AND P0, PT, RZ, UR4, PT ;  /* 0x00000004ff007c0c */ /* 0x000fc8000bf05070 */
[----:B------:R-:W-:-:S13]  /*13b60*/  ISETP.NE.AND.EX P0, PT, RZ, UR5, PT, P0 ;  /* 0x00000005ff007c0c */ /* 0x000fda000bf05300 */
[----:B------:R-:W-:Y:S05]  /*13b70*/  @!P0 BRA `(.L_x_272) ;  /* 0x0000000000508947 */ /* 0x000fea0003800000 */
[----:B------:R-:W2:Y:S01]  /*13b80*/  LDL R12, [R1+0x1c] ;  /* 0x00001c00010c7983 */ /* 0x000ea20000100800 */
[----:B------:R-:W0:Y:S01]  /*13b90*/  LDC R5, c[0x0][0x43c] ;  /* 0x00010f00ff057b82 */ /* 0x000e220000000800 */
[----:B------:R-:W-:Y:S02]  /*13ba0*/  ULDC.64 UR6, c[0x0][0x428] ;  /* 0x00010a0000067ab9 */ /* 0x000fe40000000a00 */
[----:B------:R-:W3:Y:S01]  /*13bb0*/  LDL R7, [R1+0x10] ;  /* 0x0000100001077983 */ /* 0x000ee20000100800 */
        /* <DEDUP_REMOVED lines=9> */
[----:B--2---:R-:W-:-:S04]  /*13c50*/  IMAD R4, R12, UR6, RZ ;  /* 0x000000060c047c24 */ /* 0x004fc8000f8e02ff */
[C---:B---3--:R-:W-:Y:S02]  /*13c60*/  IMAD R4, R7.reuse, UR7, R4 ;  /* 0x0000000707047c24 */ /* 0x048fe4000f8e0204 */
[----:B------:R-:W-:-:S04]  /*13c70*/  IMAD.WIDE.U32 R2, R7, UR6, R2 ;  /* 0x0000000607027c25 */ /* 0x000fc8000f8e0002 */
[----:B------:R-:W-:Y:S01]  /*13c80*/  IMAD.IADD R3, R4, 0x1, R3 ;  /* 0x0000000104037824 */ /* 0x000fe200078e0203 */
[----:B------:R-:W-:-:S04]  /*13c90*/  LEA R4, P0, R2, UR4, 0x2 ;  /* 0x0000000402047c11 */ /* 0x000fc8000f8010ff */
[----:B------:R-:W-:-:S06]  /*13ca0*/  LEA.HI.X R5, R2, UR5, R3, 0x2, P0 ;  /* 0x0000000502057c11 */ /* 0x000fcc00080f1403 */
[----:B------:R0:W5:Y:S03]  /*13cb0*/  LDG.E R5, desc[UR8][R4.64] ;  /* 0x0000000804057981 */ /* 0x000166000c1e1900 */
.L_x_272:
[----:B------:R-:W-:Y:S01]  /*13cc0*/  IMAD R3, R9, 0x8, R18 ;  /* 0x0000000809037824 */ /* 0x000fe200078e0212 */
[----:B------:R-:W-:Y:S01]  /*13cd0*/  SHF.L.U32 R2, R11, 0x1f, RZ ;  /* 0x0000001f0b027819 */ /* 0x000fe200000006ff */
[----:B------:R-:W-:Y:S03]  /*13ce0*/  BSSY B3, `(.L_x_273) ;  /* 0x0000003000037945 */ /* 0x000fe60003800000 */
[----:B------:R-:W1:Y:S02]  /*13cf0*/  SYNCS.PHASECHK.TRANS64.TRYWAIT P0, [R3+URZ+0x38840], R2 ;  /* 0x03884002030075a7 */ /* 0x000e64000800017f */
[----:B-1----:R-:W-:Y:S05]  /*13d00*/  @!P0 BRA `(.L_x_274) ;  /* 0x0000004c00dc8947 */ /* 0x002fea0003800000 */
.L_x_390:
[----:B------:R-:W-:Y:S05]  /*13d10*/  BSYNC B3 ;  /* 0x0000000000037941 */ /* 0x000fea0003800000 */
.L_x_273:
[----:B0-----:R-:W0:Y:S01]  /*13d20*/  S2R R4, SR_TID.X ;  /* 0x0000000000047919 */ /* 0x001e220000002100 */
[----:B------:R-:W-:Y:S01]  /*13d30*/  BSSY B3, `(.L_x_275) ;  /* 0x000000b000037945 */ /* 0x000fe20003800000 */
[----:B0-----:R-:W-:-:S04]  /*13d40*/  LOP3.LUT R4, R4, 0x7f, RZ, 0xc0, !PT ;  /* 0x0000007f04047812 */ /* 0x001fc800078ec0ff */
[----:B------:R-:W-:-:S13]  /*13d50*/  ISETP.NE.AND P1, PT, R4, RZ, PT ;  /* 0x000000ff0400720c */ /* 0x000fda0003f25270 */
[----:B------:R-:W-:Y:S05]  /*13d60*/  @P1 BRA `(.L_x_276) ;  /* 0x00000000001c1947 */ /* 0x000fea0003800000 */
[----:B------:R-:W0:Y:S01]  /*13d70*/  S2R R4, SR_TID.X ;  /* 0x0000000000047919 */ /* 0x000e220000002100 */
[----:B-1----:R-:W-:-:S04]  /*13d80*/  IMAD.MOV.U32 R2, RZ, RZ, 0xa000 ;  /* 0x0000a000ff027424 */ /* 0x002fc800078e00ff */
[----:B------:R2:W-:Y:S01]  /*13d90*/  SYNCS.ARRIVE.TRANS64 RZ, [R3+URZ+0x38830], R2 ;  /* 0x0388300203ff79a7 */ /* 0x0005e2000800003f */
[----:B0-----:R-:W-:-:S04]  /*13da0*/  LOP3.LUT R4, R4, 0x1f, RZ, 0xc0, !PT ;  /* 0x0000001f04047812 */ /* 0x001fc800078ec0ff */
[----:B------:R-:W-:-:S13]  /*13db0*/  ISETP.NE.AND P0, PT, R4, RZ, PT ;  /* 0x000000ff0400720c */ /* 0x000fda0003f05270 */
[----:B--2---:R-:W-:Y:S05]  /*13dc0*/  @!P0 BRA `(.L_x_276) ;  /* 0x0000000000048947 */ /* 0x004fea0003800000 */
[----:B------:R-:W-:Y:S01]  /*13dd0*/  BPT.TRAP 0x1 ;  /* 0x000000040000795c */ /* 0x000fe20000300000 */
.L_x_276:
[----:B------:R-:W-:Y:S05]  /*13de0*/  BSYNC B3 ;  /* 0x0000000000037941 */ /* 0x000fea0003800000 */
.L_x_275:
[----:B-1----:R-:W2:Y:S01]  /*13df0*/  LDL R2, [R1+0x18] ;  /* 0x0000180001027983 */ /* 0x002ea20000100800 */
[----:B------:R-:W-:Y:S01]  /*13e00*/  IMAD.MOV.U32 R14, RZ, RZ, RZ ;  /* 0x000000ffff0e7224 */ /* 0x000fe200078e00ff */
[----:B------:R-:W-:Y:S01]  /*13e10*/  UIADD3 UR4, UP0, UR36, 0x370, URZ ;  /* 0x0000037024047890 */ /* 0x000fe2000ff1e03f */
[----:B------:R-:W-:Y:S01]  /*13e20*/  IMAD R4, R9, 0xa000, R18 ;  /* 0x0000a00009047824 */ /* 0x000fe200078e0212 */
[----:B------:R-:W-:Y:S01]  /*13e30*/  PLOP3.LUT P0, PT, PT, PT, PT, 0x80, 0x0 ;  /* 0x000000000000781c */ /* 0x000fe20003f0f070 */
[----:B------:R-:W-:Y:S01]  /*13e40*/  VIADD R3, R3, 0x38830 ;  /* 0x0003883003037836 */ /* 0x000fe20000000000 */
[----:B------:R-:W-:Y:S01]  /*13e50*/  R2UR UR10, R14 ;  /* 0x000000000e0a72ca */ /* 0x000fe200000e0000 */
[----:B------:R-:W-:Y:S01]  /*13e60*/  VIADD R7, R4, 0x24400 ;  /* 0x0002440004077836 */ /* 0x000fe20000000000 */
[----:B------:R-:W-:Y:S01]  /*13e70*/  UIADD3.X UR5, URZ, UR37, URZ, UP0, !UPT ;  /* 0x000000253f057290 */ /* 0x000fe200087fe43f */
[----:B------:R-:W-:Y:S01]  /*13e80*/  UMOV UR6, 0x0 ;  /* 0x0000000000067882 */ /* 0x000fe20000000000 */
[----:B------:R-:W-:Y:S01]  /*13e90*/  UMOV UR7, 0x14f00000 ;  /* 0x14f0000000077882 */ /* 0x000fe20000000000 */
[----:B--2---:R-:W-:-:S10]  /*13ea0*/  IMAD R2, R0, 0x50, R2 ;  /* 0x0000005000027824 */ /* 0x004fd400078e0202 */
.L_x_277:
[----:B------:R-:W-:-:S13]  /*13eb0*/  @P0 ELECT P2, URZ, PT ;  /* 0x00000000003f082f */ /* 0x000fda0003840000 */
[----:B-----5:R-:W-:Y:S02]  /*13ec0*/  @P2 R2UR UR13, R5 ;  /* 0x00000000050d22ca */ /* 0x020fe400000e0000 */
[----:B------:R-:W-:Y:S02]  /*13ed0*/  @P2 R2UR UR12, R16 ;  /* 0x00000000100c22ca */ /* 0x000fe400000e0000 */
[----:B------:R-:W-:Y:S02]  /*13ee0*/  @P2 R2UR UR11, R2 ;  /* 0x00000000020b22ca */ /* 0x000fe400000e0000 */
[----:B------:R-:W-:Y:S02]  /*13ef0*/  @P2 R2UR UR9, R3 ;  /* 0x00000000030922ca */ /* 0x000fe400000e0000 */
[----:B------:R-:W-:Y:S02]  /*13f00*/  @P2 R2UR UR8, R7 ;  /* 0x00000000070822ca */ /* 0x000fe400000e0000 */
[----:B------:R-:W-:-:S02]  /*13f10*/  @P2 PLOP3.LUT P0, PT, P2, PT, PT, 0x8, 0x0 ;  /* 0x000000000000281c */ /* 0x000fc4000170e170 */
[----:B------:R-:W-:-:S09]  /*13f20*/  PLOP3.LUT P2, PT, PT, PT, PT, 0x8, 0x0 ;  /* 0x000000000000781c */ /* 0x000fd20003f4e170 */
[----:B------:R0:W-:Y:S02]  /*13f30*/  UTMALDG.4D [UR8], [UR4], desc[UR6] ;  /* 0x00000608040075b4 */ /* 0x0001e40008019000 */
[----:B0-----:R-:W-:Y:S05]  /*13f40*/  @P0 BRA.U.ANY `(.L_x_277) ;  /* 0xfffffffd00d80947 */ /* 0x001fea000393ffff */
[----:B------:R-:W-:Y:S01]  /*13f50*/  IMAD.MOV.U32 R21, RZ, RZ, 0x40 ;  /* 0x00000040ff157424 */ /* 0x000fe200078e00ff */
[----:B------:R-:W-:Y:S01]  /*13f60*/  PLOP3.LUT P0, PT, PT, PT, PT, 0x80, 0x0 ;  /* 0x000000000000781c */ /* 0x000fe20003f0f070 */
[----:B------:R-:W-:Y:S01]  /*13f70*/  VIADD R7, R4, 0x26c00 ;  /* 0x00026c0004077836 */ /* 0x000fe20000000000 */
[----:B------:R-:W-:Y:S01]  /*13f80*/  UMOV UR6, 0x0 ;  /* 0x0000000000067882 */ /* 0x000fe20000000000 */
[----:B------:R-:W-:Y:S01]  /*13f90*/  UMOV UR7, 0x14f00000 ;  /* 0x14f0000000077882 */ /* 0x000fe20000000000 */
[----:B------:R-:W-:-:S15]  /*13fa0*/  R2UR UR10, R21 ;  /* 0x00000000150a72ca */ /* 0x000fde00000e0000 */
.L_x_278:
[----:B------:R-:W-:-:S13]  /*13fb0*/  @P0 ELECT P2, URZ, PT ;  /* 0x00000000003f082f */ /* 0x000fda0003840000 */
[----:B------:R-:W-:Y:S02]  /*13fc0*/  @P2 R2UR UR13, R5 ;  /* 0x00000000050d22ca */ /* 0x000fe400000e0000 */
        /* <DEDUP_REMOVED lines=14> */
.L_x_279:
        /* <DEDUP_REMOVED lines=16> */
.L_x_280:
        /* <DEDUP_REMOVED lines=10> */
[----:B------:R-:W2:Y:S01]  /*14250*/  LDL.LU R7, [R1+0x14] ;  /* 0x0000140001077983 */ /* 0x000ea20000300800 */
[----:B------:R-:W-:Y:S01]  /*14260*/  IMAD R3, R19, 0x8, R6 ;  /* 0x0000000813037824 */ /* 0x000fe200078e0206 */
[----:B------:R-:W-:Y:S01]  /*14270*/  BSSY B3, `(.L_x_281) ;  /* 0x0000004000037945 */ /* 0x000fe20003800000 */
[----:B--2---:R-:W-:-:S04]  /*14280*/  SHF.L.U32 R2, R7, 0x1f, RZ ;  /* 0x0000001f07027819 */ /* 0x004fc800000006ff */
[----:B------:R-:W0:Y:S02]  /*14290*/  SYNCS.PHASECHK.TRANS64.TRYWAIT P0, [R3+URZ+0x60], R2 ;  /* 0x00006002030075a7 */ /* 0x000e24000800017f */
[----:B0-----:R-:W-:Y:S05]  /*142a0*/  @!P0 BRA `(.L_x_282) ;  /* 0x0000004800888947 */ /* 0x001fea0003800000 */
.L_x_391:
[----:B------:R-:W-:Y:S05]  /*142b0*/  BSYNC B3 ;  /* 0x0000000000037941 */ /* 0x000fea0003800000 */
.L_x_281:
[----:B------:R-:W-:Y:S01]  /*142c0*/  BSSY B3, `(.L_x_283) ;  /* 0x000000c000037945 */ /* 0x000fe20003800000 */
[----:B------:R-:W-:Y:S02]  /*142d0*/  IMAD.MOV.U32 R12, RZ, RZ, 0x0 ;  /* 0x00000000ff0c7424 */ /* 0x000fe400078e00ff */
[----:B------:R-:W-:Y:S01]  /*142e0*/  IMAD.MOV.U32 R13, RZ, RZ, 0x14f00000 ;  /* 0x14f00000ff0d7424 */ /* 0x000fe200078e00ff */
[----:B------:R-:W-:Y:S06]  /*142f0*/  @P1 BRA `(.L_x_284) ;  /* 0x0000000000201947 */ /* 0x000fec0003800000 */
[----:B------:R-:W1:Y:S01]  /*14300*/  S2R R4, SR_TID.X ;  /* 0x0000000000047919 */ /* 0x000e620000002100 */
[----:B0-----:R-:W-:Y:S02]  /*14310*/  IMAD R2, R19, 0x8, R18 ;  /* 0x0000000813027824 */ /* 0x001fe400078e0212 */
[----:B------:R-:W-:-:S04]  /*14320*/  IMAD.MOV.U32 R3, RZ, RZ, 0xa000 ;  /* 0x0000a000ff037424 */ /* 0x000fc800078e00ff */
[----:B------:R2:W-:Y:S01]  /*14330*/  SYNCS.ARRIVE.TRANS64 RZ, [R2+URZ+0x38850], R3 ;  /* 0x0388500302ff79a7 */ /* 0x0005e2000800003f */
[----:B-1----:R-:W-:-:S04]  /*14340*/  LOP3.LUT R4, R4, 0x1f, RZ, 0xc0, !PT ;  /* 0x0000001f04047812 */ /* 0x002fc800078ec0ff */
[----:B------:R-:W-:-:S13]  /*14350*/  ISETP.NE.AND P0, PT, R4, RZ, PT ;  /* 0x000000ff0400720c */ /* 0x000fda0003f05270 */
[----:B--2---:R-:W-:Y:S05]  /*14360*/  @!P0 BRA `(.L_x_284) ;  /* 0x0000000000048947 */ /* 0x004fea0003800000 */
[----:B------:R-:W-:Y:S01]  /*14370*/  BPT.TRAP 0x1 ;  /* 0x000000040000795c */ /* 0x000fe20000300000 */
.L_x_284:
[----:B------:R-:W-:Y:S05]  /*14380*/  BSYNC B3 ;  /* 0x0000000000037941 */ /* 0x000fea0003800000 */
.L_x_283:
[----:B------:R-:W2:Y:S04]  /*14390*/  LDL R7, [R1+0x18] ;  /* 0x0000180001077983 */ /* 0x000ea80000100800 */
[----:B------:R-:W2:Y:S01]  /*143a0*/  LDL.LU R4, [R1+0x8] ;  /* 0x0000080001047983 */ /* 0x000ea20000300800 */
[----:B------:R-:W-:Y:S01]  /*143b0*/  R2UR UR10, R14 ;  /* 0x000000000e0a72ca */ /* 0x000fe200000e0000 */
[C-C-:B0-----:R-:W-:Y:S01]  /*143c0*/  IMAD R3, R19.reuse, 0x8, R18.reuse ;  /* 0x0000000813037824 */ /* 0x141fe200078e0212 */
[----:B------:R-:W-:Y:S01]  /*143d0*/  R2UR UR6, R12 ;  /* 0x000000000c0672ca */ /* 0x000fe200000e0000 */
[----:B------:R-:W-:Y:S01]  /*143e0*/  IMAD R2, R19, 0xa000, R18 ;  /* 0x0000a00013027824 */ /* 0x000fe200078e0212 */
[----:B------:R-:W-:Y:S01]  /*143f0*/  R2UR UR7, R13 ;  /* 0x000000000d0772ca */ /* 0x000fe200000e0000 */
[----:B------:R-:W-:Y:S01]  /*14400*/  UIADD3 UR4, UP0, UR36, 0x470, URZ ;  /* 0x0000047024047890 */ /* 0x000fe2000ff1e03f */
[----:B------:R-:W-:Y:S01]  /*14410*/  PLOP3.LUT P0, PT, PT, PT, PT, 0x80, 0x0 ;  /* 0x000000000000781c */ /* 0x000fe20003f0f070 */
[----:B------:R-:W-:-:S02]  /*14420*/  VIADD R3, R3, 0x38850 ;  /* 0x0003885003037836 */ /* 0x000fc40000000000 */
[----:B------:R-:W-:Y:S01]  /*14430*/  UIADD3.X UR5, URZ, UR37, URZ, UP0, !UPT ;  /* 0x000000253f057290 */ /* 0x000fe200087fe43f */
[----:B--2---:R-:W-:Y:S02]  /*14440*/  IMAD R4, R4, 0x50, R7 ;  /* 0x0000005004047824 */ /* 0x004fe400078e0207 */
[----:B------:R-:W-:-:S09]  /*14450*/  VIADD R7, R2, 0x400 ;  /* 0x0000040002077836 */ /* 0x000fd20000000000 */
.L_x_285:
        /* <DEDUP_REMOVED lines=10> */
[----:B------:R-:W-:Y:S01]  /*14500*/  R2UR UR10, R21 ;  /* 0x00000000150a72ca */ /* 0x000fe200000e0000 */
[----:B------:R-:W-:Y:S01]  /*14510*/  VIADD R7, R2, 0x2c00 ;  /* 0x00002c0002077836 */ /* 0x000fe20000000000 */
[----:B------:R-:W-:Y:S02]  /*14520*/  R2UR UR6, R12 ;  /* 0x000000000c0672ca */ /* 0x000fe400000e0000 */
[----:B------:R-:W-:Y:S02]  /*14530*/  R2UR UR7, R13 ;  /* 0x000000000d0772ca */ /* 0x000fe400000e0000 */
[----:B------:R-:W-:-:S13]  /*14540*/  PLOP3.LUT P0, PT, PT, PT, PT, 0x80, 0x0 ;  /* 0x000000000000781c */ /* 0x000fda0003f0f070 */
.L_x_286:
        /* <DEDUP_REMOVED lines=15> */
.L_x_287:
        /* <DEDUP_REMOVED lines=15> */
.L_x_288:
        /* <DEDUP_REMOVED lines=10> */
[----:B------:R0:W-:Y:S01]  /*147d0*/  STL [R1+0x8], R0 ;  /* 0x0000080001007387 */ /* 0x0001e20000100800 */
[----:B------:R-:W-:-:S07]  /*147e0*/  IMAD.MOV.U32 R17, RZ, RZ, R5 ;  /* 0x000000ffff117224 */ /* 0x000fce00078e0005 */
.L_x_271:
[----:B------:R-:W-:Y:S05]  /*147f0*/  BSYNC B1 ;  /* 0x0000000000017941 */ /* 0x000fea0003800000 */
.L_x_270:
[----:B0-----:R-:W2:Y:S01]  /*14800*/  LDL.LU R0, [R1+0x38] ;  /* 0x0000380001007983 */ /* 0x001ea20000300800 */
[----:B------:R-:W-:-:S03]  /*14810*/  IMAD.MOV.U32 R19, RZ, RZ, R9 ;  /* 0x000000ffff137224 */ /* 0x000fc600078e0009 */
[----:B------:R0:W-:Y:S02]  /*14820*/  STL [R1+0x14], R11 ;  /* 0x0000140b01007387 */ /* 0x0001e40000100800 */
[----:B0-2---:R-:W-:-:S07]  /*14830*/  VIADD R0, R0, 0xfffffffd ;  /* 0xfffffffd00007836 */ /* 0x005fce0000000000 */
.L_x_269:
[----:B------:R-:W-:Y:S05]  /*14840*/  BSYNC B2 ;  /* 0x0000000000027941 */ /* 0x000fea0003800000 */
.L_x_268:
[----:B------:R-:W-:Y:S01]  /*14850*/  VIADD R10, R10, 0xfffffffe ;  /* 0xfffffffe0a0a7836 */ /* 0x000fe20000000000 */
[----:B------:R-:W-:-:S04]  /*14860*/  LOP3.LUT R8, RZ, R8, RZ, 0x33, !PT ;  /* 0x00000008ff087212 */ /* 0x000fc800078e33ff */
[----:B------:R-:W-:-:S13]  /*14870*/  ISETP.NE.AND P0, PT, R10, R8, PT ;  /* 0x000000080a00720c */ /* 0x000fda0003f05270 */
[----:B------:R-:W-:Y:S05]  /*14880*/  @!P0 BRA `(.L_x_267) ;  /* 0x0000001800c48947 */ /* 0x000fea0003800000 */
[----:B------:R-:W-:-:S07]  /*14890*/  IMAD.MOV.U32 R9, RZ, RZ, R17 ;  /* 0x000000ffff097224 */ /* 0x000fce00078e0011 */
.L_x_327:
[----:B------:R-:W2:Y:S04]  /*148a0*/  LDL R3, [R1+0x20] ;  /* 0x0000200001037983 */ /* 0x000ea80000100800 */
[----:B------:R-:W3:Y:S01]  /*148b0*/  LDL R2, [R1+0x14] ;  /* 0x0000140001027983 */ /* 0x000ee20000100800 */
[----:B------:R-:W-:Y:S01]  /*148c0*/  VIADD R4, R19, 0x1 ;  /* 0x0000000113047836 */ /* 0x000fe20000000000 */
[----:B------:R-:W-:Y:S05]  /*148d0*/  YIELD ;  /* 0x0000000000007946 */ /* 0x000fea0003800000 */
[----:B------:R-:W-:Y:S01]  /*148e0*/  ISETP.NE.AND P0, PT, R4, 0x2, PT ;  /* 0x000000020400780c */ /* 0x000fe20003f05270 */
[----:B------:R-:W-:Y:S03]  /*148f0*/  BSSY B1, `(.L_x_289) ;  /* 0x00000d0000017945 */ /* 0x000fe60003800000 */
[----:B------:R-:W-:-:S02]  /*14900*/  SEL R5, RZ, 0x1, P0 ;  /* 0x00000001ff057807 */ /* 0x000fc40000000000 */
[----:B------:R-:W-:Y:S02]  /*14910*/  SEL R4, R4, RZ, P0 ;  /* 0x000000ff04047207 */ /* 0x000fe40000000000 */
[----:B--2---:R-:W-:Y:S02]  /*14920*/  ISETP.NE.AND P1, PT, R3, RZ, PT ;  /* 0x000000ff0300720c */ /* 0x004fe40003f25270 */
[----:B---3--:R-:W-:-:S11]  /*14930*/  LOP3.LUT R5, R2, R5, RZ, 0x3c, !PT ;  /* 0x0000000502057212 */ /* 0x008fd600078e3cff */
[----:B01----:R-:W-:Y:S05]  /*14940*/  @!P1 BRA `(.L_x_290) ;  /* 0x0000000c00289947 */ /* 0x003fea0003800000 */
        /* <DEDUP_REMOVED lines=14> */
[----:B------:R-:W-:-:S04]  /*14a30*/  @P0 SHF.R.U32.HI R2, RZ, R3, R7 ;  /* 0x00000003ff020219 */ /* 0x000fc80000011607 */
[--C-:B------:R-:W-:Y:S01]  /*14a40*/  SHF.R.S32.HI R3, RZ, 0x1f, R2.reuse ;  /* 0x0000001fff037819 */ /* 0x100fe20000011402 */
[----:B------:R-:W-:-:S04]  /*14a50*/  IMAD.MOV R7, RZ, RZ, -R2 ;  /* 0x000000ffff077224 */ /* 0x000fc800078e0a02 */
[----:B------:R-:W-:Y:S02]  /*14a60*/  IMAD R7, R8, R7, R0 ;  /* 0x0000000708077224 */ /* 0x000fe400078e0200 */
[----:B--2---:R-:W-:-:S04]  /*14a70*/  IMAD R8, R11, UR6, RZ ;  /* 0x000000060b087c24 */ /* 0x004fc8000f8e02ff */
[C---:B---3--:R-:W-:Y:S02]  /*14a80*/  IMAD R8, R10.reuse, UR7, R8 ;  /* 0x000000070a087c24 */ /* 0x048fe4000f8e0208 */
[----:B------:R-:W-:-:S04]  /*14a90*/  IMAD.WIDE.U32 R2, R10, UR6, R2 ;  /* 0x000000060a027c25 */ /* 0x000fc8000f8e0002 */
[----:B------:R-:W-:Y:S01]  /*14aa0*/  IMAD.IADD R3, R8, 0x1, R3 ;  /* 0x0000000108037824 */ /* 0x000fe200078e0203 */
[----:B------:R-:W-:-:S04]  /*14ab0*/  LEA R8, P0, R2, UR4, 0x2 ;  /* 0x0000000402087c11 */ /* 0x000fc8000f8010ff */
[----:B------:R-:W-:-:S06]  /*14ac0*/  LEA.HI.X R9, R2, UR5, R3, 0x2, P0 ;  /* 0x0000000502097c11 */ /* 0x000fcc00080f1403 */
[----:B------:R0:W5:Y:S03]  /*14ad0*/  LDG.E R9, desc[UR8][R8.64] ;  /* 0x0000000808097981 */ /* 0x000166000c1e1900 */
.L_x_291:
[----:B------:R-:W-:Y:S01]  /*14ae0*/  IMAD R3, R4, 0x8, R18 ;  /* 0x0000000804037824 */ /* 0x000fe200078e0212 */
[----:B------:R-:W-:Y:S01]  /*14af0*/  SHF.L.U32 R2, R5, 0x1f, RZ ;  /* 0x0000001f05027819 */ /* 0x000fe200000006ff */
[----:B------:R-:W-:Y:S03]  /*14b00*/  BSSY B2, `(.L_x_292) ;  /* 0x0000003000027945 */ /* 0x000fe60003800000 */
[----:B------:R-:W1:Y:S02]  /*14b10*/  SYNCS.PHASECHK.TRANS64.TRYWAIT P0, [R3+URZ+0x38840], R2 ;  /* 0x03884002030075a7 */ /* 0x000e64000800017f */
[----:B-1----:R-:W-:Y:S05]  /*14b20*/  @!P0 BRA `(.L_x_293) ;  /* 0x00000040007c8947 */ /* 0x002fea0003800000 */
.L_x_392:
[----:B------:R-:W-:Y:S05]  /*14b30*/  BSYNC B2 ;  /* 0x0000000000027941 */ /* 0x000fea0003800000 */
.L_x_292:
        /* <DEDUP_REMOVED lines=12> */
.L_x_295:
[----:B------:R-:W-:Y:S05]  /*14c00*/  BSYNC B2 ;  /* 0x0000000000027941 */ /* 0x000fea0003800000 */
.L_x_294:
        /* <DEDUP_REMOVED lines=12> */
.L_x_296:
        /* <DEDUP_REMOVED lines=16> */
.L_x_297:
        /* <DEDUP_REMOVED lines=16> */
.L_x_298:
        /* <DEDUP_REMOVED lines=16> */
.L_x_299:
        /* <DEDUP_REMOVED lines=16> */
.L_x_393:
[----:B------:R-:W-:Y:S05]  /*150d0*/  BSYNC B2 ;  /* 0x0000000000027941 */ /* 0x000fea0003800000 */
.L_x_300:
[----:B------:R-:W-:Y:S01]  /*150e0*/  BSSY B2, `(.L_x_302) ;  /* 0x000000b000027945 */ /* 0x000fe20003800000 */
[----:B------:R-:W-:Y:S02]  /*150f0*/  IMAD.MOV.U32 R10, RZ, RZ, 0x0 ;  /* 0x00000000ff0a7424 */ /* 0x000fe400078e00ff */
[----:B------:R-:W-:Y:S01]  /*15100*/  IMAD.MOV.U32 R11, RZ, RZ, 0x14f00000 ;  /* 0x14f00000ff0b7424 */ /* 0x000fe200078e00ff */
[----:B------:R-:W-:Y:S06]  /*15110*/  @P1 BRA `(.L_x_303) ;  /* 0x00000000001c1947 */ /* 0x000fec0003800000 */
[----:B------:R-:W1:Y:S01]  /*15120*/  S2R R8, SR_TID.X ;  /* 0x0000000000087919 */ /* 0x000e620000002100 */
[----:B0-----:R-:W-:-:S04]  /*15130*/  IMAD.MOV.U32 R3, RZ, RZ, 0xa000 ;  /* 0x0000a000ff037424 */ /* 0x001fc800078e00ff */
[----:B------:R2:W-:Y:S01]  /*15140*/  SYNCS.ARRIVE.TRANS64 RZ, [R2+URZ+0x50], R3 ;  /* 0x0000500302ff79a7 */ /* 0x0005e2000800003f */
[----:B-1----:R-:W-:-:S04]  /*15150*/  LOP3.LUT R8, R8, 0x1f, RZ, 0xc0, !PT ;  /* 0x0000001f08087812 */ /* 0x002fc800078ec0ff */
[----:B------:R-:W-:-:S13]  /*15160*/  ISETP.NE.AND P0, PT, R8, RZ, PT ;  /* 0x000000ff0800720c */ /* 0x000fda0003f05270 */
[----:B--2---:R-:W-:Y:S05]  /*15170*/  @!P0 BRA `(.L_x_303) ;  /* 0x0000000000048947 */ /* 0x004fea0003800000 */
[----:B------:R-:W-:Y:S01]  /*15180*/  BPT.TRAP 0x1 ;  /* 0x000000040000795c */ /* 0x000fe20000300000 */
.L_x_303:
[----:B------:R-:W-:Y:S05]  /*15190*/  BSYNC B2 ;  /* 0x0000000000027941 */ /* 0x000fea0003800000 */
.L_x_302:
[----:B------:R-:W2:Y:S04]  /*151a0*/  LDL R8, [R1+0x18] ;  /* 0x0000180001087983 */ /* 0x000ea80000100800 */
[----:B0-----:R-:W2:Y:S01]  /*151b0*/  LDL.LU R3, [R1+0x8] ;  /* 0x0000080001037983 */ /* 0x001ea20000300800 */
[----:B------:R-:W-:Y:S01]  /*151c0*/  R2UR UR10, R12 ;  /* 0x000000000c0a72ca */ /* 0x000fe200000e0000 */
[----:B------:R-:W-:Y:S01]  /*151d0*/  IMAD R19, R19, 0xa000, R18 ;  /* 0x0000a00013137824 */ /* 0x000fe200078e0212 */
[----:B------:R-:W-:Y:S01]  /*151e0*/  R2UR UR6, R10 ;  /* 0x000000000a0672ca */ /* 0x000fe200000e0000 */
[----:B------:R-:W-:Y:S01]  /*151f0*/  UIADD3 UR4, UP0, UR36, 0x470, URZ ;  /* 0x0000047024047890 */ /* 0x000fe2000ff1e03f */
[----:B------:R-:W-:Y:S01]  /*15200*/  R2UR UR7, R11 ;  /* 0x000000000b0772ca */ /* 0x000fe200000e0000 */
[----:B------:R-:W-:Y:S01]  /*15210*/  VIADD R2, R2, 0x50 ;  /* 0x0000005002027836 */ /* 0x000fe20000000000 */
[----:B------:R-:W-:Y:S01]  /*15220*/  PLOP3.LUT P0, PT, PT, PT, PT, 0x80, 0x0 ;  /* 0x000000000000781c */ /* 0x000fe20003f0f070 */
[----:B------:R-:W-:Y:S01]  /*15230*/  UIADD3.X UR5, URZ, UR37, URZ, UP0, !UPT ;  /* 0x000000253f057290 */ /* 0x000fe200087fe43f */
[----:B--2---:R-:W-:-:S02]  /*15240*/  IMAD R3, R3, 0x50, R8 ;  /* 0x0000005003037824 */ /* 0x004fc400078e0208 */
[----:B------:R-:W-:-:S09]  /*15250*/  VIADD R8, R19, 0x400 ;  /* 0x0000040013087836 */ /* 0x000fd20000000000 */
.L_x_304:
        /* <DEDUP_REMOVED lines=15> */
.L_x_305:
        /* <DEDUP_REMOVED lines=15> */
.L_x_306:
        /* <DEDUP_REMOVED lines=15> */
.L_x_307:
        /* <DEDUP_REMOVED lines=12> */
.L_x_290:
[----:B------:R-:W-:Y:S05]  /*155f0*/  BSYNC B1 ;  /* 0x0000000000017941 */ /* 0x000fea0003800000 */
.L_x_289:
[----:B------:R-:W2:Y:S01]  /*15600*/  LDL R2, [R1+0x20] ;  /* 0x0000200001027983 */ /* 0x000ea20000100800 */
[----:B------:R-:W-:Y:S01]  /*15610*/  VIADD R19, R4, 0x1 ;  /* 0x0000000104137836 */ /* 0x000fe20000000000 */
[----:B------:R-:W-:Y:S01]  /*15620*/  BSSY B1, `(.L_x_308) ;  /* 0x00000d3000017945 */ /* 0x000fe20003800000 */
[----:B0-----:R-:W-:-:S03]  /*15630*/  VIADD R7, R0, 0xffffffff ;  /* 0xffffffff00077836 */ /* 0x001fc60000000000 */
[----:B------:R-:W-:-:S04]  /*15640*/  ISETP.NE.AND P0, PT, R19, 0x2, PT ;  /* 0x000000021300780c */ /* 0x000fc80003f05270 */
[----:B------:R-:W-:Y:S02]  /*15650*/  SEL R19, R19, RZ, P0 ;  /* 0x000000ff13137207 */ /* 0x000fe40000000000 */
[----:B--2---:R-:W-:Y:S02]  /*15660*/  ISETP.NE.AND P1, PT, R2, RZ, PT ;  /* 0x000000ff0200720c */ /* 0x004fe40003f25270 */
[----:B------:R-:W-:-:S04]  /*15670*/  SEL R2, RZ, 0x1, P0 ;  /* 0x00000001ff027807 */ /* 0x000fc80000000000 */
[----:B------:R-:W-:-:S05]  /*15680*/  LOP3.LUT R12, R5, R2, RZ, 0x3c, !PT ;  /* 0x00000002050c7212 */ /* 0x000fca00078e3cff */
[----:B------:R0:W-:Y:S02]  /*15690*/  STL [R1+0x14], R12 ;  /* 0x0000140c01007387 */ /* 0x0001e40000100800 */
[----:B------:R-:W-:Y:S05]  /*156a0*/  @!P1 BRA `(.L_x_309) ;  /* 0x0000000c00289947 */ /* 0x000fea0003800000 */
[----:B------:R-:W-:Y:S01]  /*156b0*/  ULDC.64 UR4, c[0x0][0x418] ;  /* 0x0001060000047ab9 */ /* 0x000fe20000000a00 */
[----:B------:R-:W-:Y:S01]  /*156c0*/  IMAD.MOV.U32 R8, RZ, RZ, R7 ;  /* 0x000000ffff087224 */ /* 0x000fe200078e0007 */
[----:B------:R-:W-:-:S04]  /*156d0*/  ISETP.NE.U32.AND P0, PT, RZ, UR4, PT ;  /* 0x00000004ff007c0c */ /* 0x000fc8000bf05070 */
[----:B------:R-:W-:-:S13]  /*156e0*/  ISETP.NE.AND.EX P0, PT, RZ, UR5, PT, P0 ;  /* 0x00000005ff007c0c */ /* 0x000fda000bf05300 */
[----:B------:R-:W-:Y:S05]  /*156f0*/  @!P0 BRA `(.L_x_310) ;  /* 0x0000000000508947 */ /* 0x000fea0003800000 */
[----:B------:R-:W2:Y:S01]  /*15700*/  LDL R11, [R1+0x1c] ;  /* 0x00001c00010b7983 */ /* 0x000ea20000100800 */
[----:B------:R-:W1:Y:S01]  /*15710*/  LDC R9, c[0x0][0x43c] ;  /* 0x00010f00ff097b82 */ /* 0x000e620000000800 */
[----:B------:R-:W-:Y:S02]  /*15720*/  ULDC.64 UR6, c[0x0][0x428] ;  /* 0x00010a0000067ab9 */ /* 0x000fe40000000a00 */
[----:B------:R-:W3:Y:S01]  /*15730*/  LDL R10, [R1+0x10] ;  /* 0x00001000010a7983 */ /* 0x000ee20000100800 */
[----:B------:R-:W-:Y:S01]  /*15740*/  ULDC.64 UR8, c[0x0][0x208] ;  /* 0x0000820000087ab9 */ /* 0x000fe20000000a00 */
[----:B-1----:R-:W-:-:S13]  /*15750*/  ISETP.NE.AND P0, PT, R9, 0x1, PT ;  /* 0x000000010900780c */ /* 0x002fda0003f05270 */
[----:B------:R-:W1:Y:S02]  /*15760*/  @P0 LDC.64 R2, c[0x0][0x440] ;  /* 0x00011000ff020b82 */ /* 0x000e640000000a00 */
[----:B-1----:R-:W-:-:S04]  /*15770*/  @P0 IMAD.HI.U32 R8, R7, R2, RZ ;  /* 0x0000000207080227 */ /* 0x002fc800078e00ff */
        /* <DEDUP_REMOVED lines=10> */
[----:B------:R-:W-:-:S05]  /*15820*/  LEA.HI.X R11, R2, UR5, R9, 0x2, P0 ;  /* 0x00000005020b7c11 */ /* 0x000fca00080f1409 */
[----:B------:R1:W5:Y:S04]  /*15830*/  LDG.E R9, desc[UR8][R10.64] ;  /* 0x000000080a097981 */ /* 0x000368000c1e1900 */
.L_x_310:
[----:B------:R-:W-:Y:S01]  /*15840*/  IMAD R2, R19, 0x8, R18 ;  /* 0x0000000813027824 */ /* 0x000fe200078e0212 */
[----:B------:R-:W-:Y:S01]  /*15850*/  SHF.L.U32 R3, R12, 0x1f, RZ ;  /* 0x0000001f0c037819 */ /* 0x000fe200000006ff */
[----:B------:R-:W-:Y:S03]  /*15860*/  BSSY B2, `(.L_x_311) ;  /* 0x0000003000027945 */ /* 0x000fe60003800000 */
[----:B------:R-:W2:Y:S02]  /*15870*/  SYNCS.PHASECHK.TRANS64.TRYWAIT P0, [R2+URZ+0x38840], R3 ;  /* 0x03884003020075a7 */ /* 0x000ea4000800017f */
[----:B--2---:R-:W-:Y:S05]  /*15880*/  @!P0 BRA `(.L_x_312) ;  /* 0x00000034004c8947 */ /* 0x004fea0003800000 */
.L_x_394:
[----:B------:R-:W-:Y:S05]  /*15890*/  BSYNC B2 ;  /* 0x0000000000027941 */ /* 0x000fea0003800000 */
.L_x_311:
[----:B-1----:R-:W1:Y:S01]  /*158a0*/  S2R R10, SR_TID.X ;  /* 0x00000000000a7919 */ /* 0x002e620000002100 */
[----:B------:R-:W-:Y:S01]  /*158b0*/  BSSY B2, `(.L_x_313) ;  /* 0x000000b000027945 */ /* 0x000fe20003800000 */
[----:B-1----:R-:W-:-:S04]  /*158c0*/  LOP3.LUT R10, R10, 0x7f, RZ, 0xc0, !PT ;  /* 0x0000007f0a0a7812 */ /* 0x002fc800078ec0ff */
[----:B------:R-:W-:-:S13]  /*158d0*/  ISETP.NE.AND P1, PT, R10, RZ, PT ;  /* 0x000000ff0a00720c */ /* 0x000fda0003f25270 */
[----:B------:R-:W-:Y:S05]  /*158e0*/  @P1 BRA `(.L_x_314) ;  /* 0x00000000001c1947 */ /* 0x000fea0003800000 */
[----:B------:R-:W1:Y:S01]  /*158f0*/  S2R R10, SR_TID.X ;  /* 0x00000000000a7919 */ /* 0x000e620000002100 */
[----:B--2---:R-:W-:-:S04]  /*15900*/  IMAD.MOV.U32 R3, RZ, RZ, 0xa000 ;  /* 0x0000a000ff037424 */ /* 0x004fc800078e00ff */
[----:B------:R3:W-:Y:S01]  /*15910*/  SYNCS.ARRIVE.TRANS64 RZ, [R2+URZ+0x38830], R3 ;  /* 0x0388300302ff79a7 */ /* 0x0007e2000800003f */
[----:B-1----:R-:W-:-:S04]  /*15920*/  LOP3.LUT R10, R10, 0x1f, RZ, 0xc0, !PT ;  /* 0x0000001f0a0a7812 */ /* 0x002fc800078ec0ff */
[----:B------:R-:W-:-:S13]  /*15930*/  ISETP.NE.AND P0, PT, R10, RZ, PT ;  /* 0x000000ff0a00720c */ /* 0x000fda0003f05270 */
[----:B---3--:R-:W-:Y:S05]  /*15940*/  @!P0 BRA `(.L_x_314) ;  /* 0x0000000000048947 */ /* 0x008fea0003800000 */
[----:B------:R-:W-:Y:S01]  /*15950*/  BPT.TRAP 0x1 ;  /* 0x000000040000795c */ /* 0x000fe20000300000 */
.L_x_314:
[----:B------:R-:W-:Y:S05]  /*15960*/  BSYNC B2 ;  /* 0x0000000000027941 */ /* 0x000fea0003800000 */
.L_x_313:
[----:B--2---:R-:W2:Y:S01]  /*15970*/  LDL R2, [R1+0x18] ;  /* 0x0000180001027983 */ /* 0x004ea20000100800 */
[----:B0-----:R-:W-:Y:S01]  /*15980*/  IMAD.MOV.U32 R12, RZ, RZ, RZ ;  /* 0x000000ffff0c7224 */ /* 0x001fe200078e00ff */
[----:B------:R-:W-:Y:S01]  /*15990*/  UIADD3 UR4, UP0, UR36, 0x370, URZ ;  /* 0x0000037024047890 */ /* 0x000fe2000ff1e03f */
[C---:B------:R-:W-:Y:S01]  /*159a0*/  IMAD R3, R19.reuse, 0x8, R6 ;  /* 0x0000000813037824 */ /* 0x040fe200078e0206 */
[----:B------:R-:W-:Y:S01]  /*159b0*/  PLOP3.LUT P0, PT, PT, PT, PT, 0x80, 0x0 ;  /* 0x000000000000781c */ /* 0x000fe20003f0f070 */
[----:B------:R-:W-:Y:S01]  /*159c0*/  IMAD R10, R19, 0xa000, R18 ;  /* 0x0000a000130a7824 */ /* 0x000fe200078e0212 */
[----:B------:R-:W-:Y:S01]  /*159d0*/  R2UR UR10, R12 ;  /* 0x000000000c0a72ca */ /* 0x000fe200000e0000 */
[----:B------:R-:W-:Y:S01]  /*159e0*/  VIADD R3, R3, 0x30 ;  /* 0x0000003003037836 */ /* 0x000fe20000000000 */
[----:B------:R-:W-:Y:S01]  /*159f0*/  UIADD3.X UR5, URZ, UR37, URZ, UP0, !UPT ;  /* 0x000000253f057290 */ /* 0x000fe200087fe43f */
[----:B------:R-:W-:Y:S01]  /*15a00*/  VIADD R11, R10, 0x24400 ;  /* 0x000244000a0b7836 */ /* 0x000fe20000000000 */
[----:B------:R-:W-:Y:S01]  /*15a10*/  UMOV UR6, 0x0 ;  /* 0x0000000000067882 */ /* 0x000fe20000000000 */
[----:B------:R-:W-:Y:S01]  /*15a20*/  UMOV UR7, 0x14f00000 ;  /* 0x14f0000000077882 */ /* 0x000fe20000000000 */
[----:B--2---:R-:W-:-:S09]  /*15a30*/  IMAD R2, R8, 0x50, R2 ;  /* 0x0000005008027824 */ /* 0x004fd200078e0202 */
.L_x_315:
        /* <DEDUP_REMOVED lines=16> */
.L_x_316:
        /* <DEDUP_REMOVED lines=16> */
.L_x_317:
        /* <DEDUP_REMOVED lines=16> */
.L_x_318:
        /* <DEDUP_REMOVED lines=10> */
[----:B------:R-:W-:Y:S01]  /*15de0*/  SHF.L.U32 R5, R5, 0x1f, RZ ;  /* 0x0000001f05057819 */ /* 0x000fe200000006ff */
[----:B------:R-:W-:Y:S01]  /*15df0*/  IMAD R2, R4, 0x8, R6 ;  /* 0x0000000804027824 */ /* 0x000fe200078e0206 */
[----:B------:R-:W-:Y:S03]  /*15e00*/  BSSY B2, `(.L_x_319) ;  /* 0x0000003000027945 */ /* 0x000fe60003800000 */
[----:B------:R-:W0:Y:S02]  /*15e10*/  SYNCS.PHASECHK.TRANS64.TRYWAIT P0, [R2+URZ+0x60], R5 ;  /* 0x00006005020075a7 */ /* 0x000e24000800017f */
[----:B0-----:R-:W-:Y:S05]  /*15e20*/  @!P0 BRA `(.L_x_320) ;  /* 0x0000002c00f88947 */ /* 0x001fea0003800000 */
.L_x_395:
[----:B------:R-:W-:Y:S05]  /*15e30*/  BSYNC B2 ;  /* 0x0000000000027941 */ /* 0x000fea0003800000 */
.L_x_319:
[----:B------:R-:W-:Y:S01]  /*15e40*/  BSSY B2, `(.L_x_321) ;  /* 0x000000b000027945 */ /* 0x000fe20003800000 */
[----:B------:R-:W-:Y:S02]  /*15e50*/  IMAD.MOV.U32 R10, RZ, RZ, 0x0 ;  /* 0x00000000ff0a7424 */ /* 0x000fe400078e00ff */
[----:B------:R-:W-:Y:S01]  /*15e60*/  IMAD.MOV.U32 R11, RZ, RZ, 0x14f00000 ;  /* 0x14f00000ff0b7424 */ /* 0x000fe200078e00ff */
[----:B------:R-:W-:Y:S06]  /*15e70*/  @P1 BRA `(.L_x_322) ;  /* 0x00000000001c1947 */ /* 0x000fec0003800000 */
[----:B0-----:R-:W0:Y:S01]  /*15e80*/  S2R R5, SR_TID.X ;  /* 0x0000000000057919 */ /* 0x001e220000002100 */
[----:B------:R-:W-:-:S04]  /*15e90*/  IMAD.MOV.U32 R3, RZ, RZ, 0xa000 ;  /* 0x0000a000ff037424 */ /* 0x000fc800078e00ff */
[----:B------:R1:W-:Y:S01]  /*15ea0*/  SYNCS.ARRIVE.TRANS64 RZ, [R2+URZ+0x50], R3 ;  /* 0x0000500302ff79a7 */ /* 0x0003e2000800003f */
[----:B0-----:R-:W-:-:S04]  /*15eb0*/  LOP3.LUT R5, R5, 0x1f, RZ, 0xc0, !PT ;  /* 0x0000001f05057812 */ /* 0x001fc800078ec0ff */
[----:B------:R-:W-:-:S13]  /*15ec0*/  ISETP.NE.AND P0, PT, R5, RZ, PT ;  /* 0x000000ff0500720c */ /* 0x000fda0003f05270 */
[----:B-1----:R-:W-:Y:S05]  /*15ed0*/  @!P0 BRA `(.L_x_322) ;  /* 0x0000000000048947 */ /* 0x002fea0003800000 */
[----:B------:R-:W-:Y:S01]  /*15ee0*/  BPT.TRAP 0x1 ;  /* 0x000000040000795c */ /* 0x000fe20000300000 */
.L_x_322:
[----:B------:R-:W-:Y:S05]  /*15ef0*/  BSYNC B2 ;  /* 0x0000000000027941 */ /* 0x000fea0003800000 */
.L_x_321:
[----:B0-----:R-:W2:Y:S04]  /*15f00*/  LDL R5, [R1+0x18] ;  /* 0x0000180001057983 */ /* 0x001ea80000100800 */
[----:B------:R-:W2:Y:S01]  /*15f10*/  LDL.LU R3, [R1+0x8] ;  /* 0x0000080001037983 */ /* 0x000ea20000300800 */
        /* <DEDUP_REMOVED lines=10> */
.L_x_323:
        /* <DEDUP_REMOVED lines=15> */
.L_x_324:
        /* <DEDUP_REMOVED lines=15> */
.L_x_325:
        /* <DEDUP_REMOVED lines=15> */
.L_x_326:
        /* <DEDUP_REMOVED lines=12> */
.L_x_309:
[----:B------:R-:W-:Y:S05]  /*16350*/  BSYNC B1 ;  /* 0x0000000000017941 */ /* 0x000fea0003800000 */
.L_x_308:
[----:B------:R-:W2:Y:S01]  /*16360*/  LDL R2, [R1+0x28] ;  /* 0x0000280001027983 */ /* 0x000ea20000100800 */
[----:B------:R-:W-:Y:S01]  /*16370*/  VIADD R0, R0, 0xfffffffe ;  /* 0xfffffffe00007836 */ /* 0x000fe20000000000 */
[----:B--2---:R-:W-:-:S13]  /*16380*/  ISETP.GT.AND P0, PT, R7, R2, PT ;  /* 0x000000020700720c */ /* 0x004fda0003f04270 */
[----:B------:R-:W-:Y:S05]  /*16390*/  @P0 BRA `(.L_x_327) ;  /* 0xffffffe400400947 */ /* 0x000fea000383ffff */
.L_x_267:
[----:B------:R-:W-:Y:S05]  /*163a0*/  BSYNC B0 ;  /* 0x0000000000007941 */ /* 0x000fea0003800000 */
.L_x_266:
[----:B------:R-:W2:Y:S01]  /*163b0*/  S2R R3, SR_TID.X ;  /* 0x0000000000037919 */ /* 0x000ea20000002100 */
[----:B------:R-:W-:Y:S01]  /*163c0*/  BSSY B0, `(.L_x_328) ;  /* 0x0000012000007945 */ /* 0x000fe20003800000 */
[----:B--2---:R-:W-:-:S04]  /*163d0*/  LOP3.LUT R3, R3, 0x7f, RZ, 0xc0, !PT ;  /* 0x0000007f03037812 */ /* 0x004fc800078ec0ff */
[----:B------:R-:W-:-:S13]  /*163e0*/  ISETP.NE.AND P0, PT, R3, RZ, PT ;  /* 0x000000ff0300720c */ /* 0x000fda0003f05270 */
[----:B------:R-:W-:Y:S05]  /*163f0*/  @P0 BRA `(.L_x_329) ;  /* 0x0000000000380947 */ /* 0x000fea0003800000 */
[----:B------:R-:W2:Y:S01]  /*16400*/  S2R R2, SR_LANEID ;  /* 0x0000000000027919 */ /* 0x000ea20000000000 */
[----:B------:R-:W-:Y:S01]  /*16410*/  VOTEU.ANY UR4, UPT, PT ;  /* 0x0000000000047886 */ /* 0x000fe200038e0100 */
[----:B-1----:R-:W1:Y:S01]  /*16420*/  LDC.64 R4, c[0x0][0xc60] ;  /* 0x00031800ff047b82 */ /* 0x002e620000000a00 */
[----:B------:R-:W2:Y:S01]  /*16430*/  FLO.U32 R0, UR4 ;  /* 0x0000000400007d00 */ /* 0x000ea200080e0000 */
[----:B------:R-:W-:Y:S01]  /*16440*/  ULDC.64 UR6, c[0x0][0x208] ;  /* 0x0000820000067ab9 */ /* 0x000fe20000000a00 */
[----:B--2---:R-:W-:-:S06]  /*16450*/  ISETP.EQ.U32.AND P0, PT, R0, R2, PT ;  /* 0x000000020000720c */ /* 0x004fcc0003f02070 */
[----:B------:R-:W1:Y:S07]  /*16460*/  POPC R2, UR4 ;  /* 0x0000000400027d09 */ /* 0x000e6e0008000000 */
[----:B-1----:R-:W2:Y:S04]  /*16470*/  @P0 ATOMG.E.ADD.STRONG.GPU PT, R2, desc[UR6][R4.64], R2 ;  /* 0x00000002040209a8 */ /* 0x002ea800081ee1c6 */
[----:B--2---:R1:W2:Y:S02]  /*16480*/  SHFL.IDX PT, R2, R2, R0, 0x1f ;  /* 0x00001f0002027589 */ /* 0x0042a400000e0000 */
[----:B-1----:R-:W1:Y:S02]  /*16490*/  S2R R0, SR_LTMASK ;  /* 0x0000000000007919 */ /* 0x002e640000003900 */
[----:B-1----:R-:W-:-:S06]  /*164a0*/  LOP3.LUT R0, R0, UR4, RZ, 0xc0, !PT ;  /* 0x0000000400007c12 */ /* 0x002fcc000f8ec0ff */
[----:B------:R-:W2:Y:S02]  /*164b0*/  POPC R0, R0 ;  /* 0x0000000000007309 */ /* 0x000ea40000000000 */
[----:B--2---:R-:W-:-:S05]  /*164c0*/  IADD3 R0, R2, UR38, R0 ;  /* 0x0000002602007c10 */ /* 0x004fca000fffe000 */
[----:B------:R2:W-:Y:S02]  /*164d0*/  STL [R1], R0 ;  /* 0x0000000001007387 */ /* 0x0005e40000100800 */
.L_x_329:
[----:B------:R-:W-:Y:S05]  /*164e0*/  BSYNC B0 ;  /* 0x0000000000007941 */ /* 0x000fea0003800000 */
.L_x_328:
[----:B--2---:R-:W2:Y:S01]  /*164f0*/  LDL.LU R0, [R1+0x20] ;  /* 0x0000200001007983 */ /* 0x004ea20000300800 */
[----:B------:R-:W-:Y:S01]  /*16500*/  BSSY B0, `(.L_x_330) ;  /* 0x0000058000007945 */ /* 0x000fe20003800000 */
[----:B--2---:R-:W-:-:S13]  /*16510*/  ISETP.NE.AND P0, PT, R0, RZ, PT ;  /* 0x000000ff0000720c */ /* 0x004fda0003f05270 */
[----:B------:R-:W-:Y:S05]  /*16520*/  @!P0 BRA `(.L_x_331) ;  /* 0x0000000400548947 */ /* 0x000fea0003800000 */
[----:B------:R-:W2:Y:S01]  /*16530*/  LDL R2, [R1+0x14] ;  /* 0x0000140001027983 */ /* 0x000ea20000100800 */
[----:B------:R-:W-:Y:S01]  /*16540*/  IMAD R0, R19, 0x8, R18 ;  /* 0x0000000813007824 */ /* 0x000fe200078e0212 */
[----:B------:R-:W-:Y:S01]  /*16550*/  BSSY B1, `(.L_x_332) ;  /* 0x0000005000017945 */ /* 0x000fe20003800000 */
[----:B------:R-:W-:Y:S02]  /*16560*/  ISETP.NE.AND P1, PT, R3, RZ, PT ;  /* 0x000000ff0300720c */ /* 0x000fe40003f25270 */
[----:B--2---:R-:W-:-:S04]  /*16570*/  SHF.L.U32 R2, R2, 0x1f, RZ ;  /* 0x0000001f02027819 */ /* 0x004fc800000006ff */
[----:B------:R-:W2:Y:S02]  /*16580*/  SYNCS.PHASECHK.TRANS64.TRYWAIT P0, [R0+URZ+0x38860], R2 ;  /* 0x03886002000075a7 */ /* 0x000ea4000800017f */
[----:B--2---:R-:W-:Y:S05]  /*16590*/  @!P0 BRA `(.L_x_333) ;  /* 0x0000002800308947 */ /* 0x004fea0003800000 */
.L_x_396:
[----:B------:R-:W-:Y:S05]  /*165a0*/  BSYNC B1 ;  /* 0x0000000000017941 */ /* 0x000fea0003800000 */
.L_x_332:
[----:B------:R-:W-:Y:S04]  /*165b0*/  BSSY B1, `(.L_x_334) ;  /* 0x0000009000017945 */ /* 0x000fe80003800000 */
        /* <DEDUP_REMOVED lines=8> */
.L_x_335:
[----:B------:R-:W-:Y:S05]  /*16640*/  BSYNC B1 ;  /* 0x0000000000017941 */ /* 0x000fea0003800000 */
.L_x_334:
[----:B------:R-:W3:Y:S04]  /*16650*/  LDL.LU R3, [R1+0x18] ;  /* 0x0000180001037983 */ /* 0x000ee80000300800 */
[----:B--2---:R-:W3:Y:S01]  /*16660*/  LDL.LU R2, [R1+0x8] ;  /* 0x0000080001027983 */ /* 0x004ee20000300800 */
[----:B------:R-:W-:Y:S01]  /*16670*/  UIADD3 UR4, UP0, UR36, 0x470, URZ ;  /* 0x0000047024047890 */ /* 0x000fe2000ff1e03f */
[----:B------:R-:W-:Y:S01]  /*16680*/  PLOP3.LUT P0, PT, PT, PT, PT, 0x80, 0x0 ;  /* 0x000000000000781c */ /* 0x000fe20003f0f070 */
[----:B------:R-:W-:Y:S01]  /*16690*/  VIADD R0, R0, 0x38850 ;  /* 0x0003885000007836 */ /* 0x000fe20000000000 */
[----:B------:R-:W-:Y:S01]  /*166a0*/  UMOV UR6, 0x0 ;  /* 0x0000000000067882 */ /* 0x000fe20000000000 */
[----:B------:R-:W-:Y:S01]  /*166b0*/  UIADD3.X UR5, URZ, UR37, URZ, UP0, !UPT ;  /* 0x000000253f057290 */ /* 0x000fe200087fe43f */
[----:B------:R-:W-:Y:S01]  /*166c0*/  UMOV UR7, 0x14f00000 ;  /* 0x14f0000000077882 */ /* 0x000fe20000000000 */
[----:B------:R-:W-:Y:S01]  /*166d0*/  UMOV UR10, URZ ;  /* 0x0000003f000a7c82 */ /* 0x000fe20008000000 */
[----:B---3--:R-:W-:-:S02]  /*166e0*/  IMAD R3, R2, 0x50, R3 ;  /* 0x0000005002037824 */ /* 0x008fc400078e0203 */
[----:B------:R-:W-:-:S04]  /*166f0*/  IMAD R2, R19, 0xa000, R18 ;  /* 0x0000a00013027824 */ /* 0x000fc800078e0212 */
[----:B------:R-:W-:-:S07]  /*16700*/  VIADD R4, R2, 0x400 ;  /* 0x0000040002047836 */ /* 0x000fce0000000000 */
.L_x_336:
        /* <DEDUP_REMOVED lines=9> */
[----:B--2---:R-:W-:Y:S05]  /*167a0*/  @P0 BRA.U.ANY `(.L_x_336) ;  /* 0xfffffffd00d80947 */ /* 0x004fea000393ffff */
[----:B------:R-:W-:Y:S01]  /*167b0*/  PLOP3.LUT P0, PT, PT, PT, PT, 0x80, 0x0 ;  /* 0x000000000000781c */ /* 0x000fe20003f0f070 */
[----:B------:R-:W-:Y:S01]  /*167c0*/  VIADD R4, R2, 0x2c00 ;  /* 0x00002c0002047836 */ /* 0x000fe20000000000 */
[----:B------:R-:W-:Y:S01]  /*167d0*/  UMOV UR6, 0x0 ;  /* 0x0000000000067882 */ /* 0x000fe20000000000 */
[----:B------:R-:W-:Y:S01]  /*167e0*/  UMOV UR7, 0x14f00000 ;  /* 0x14f0000000077882 */ /* 0x000fe20000000000 */
[----:B------:R-:W-:-:S09]  /*167f0*/  UMOV UR10, 0x40 ;  /* 0x00000040000a7882 */ /* 0x000fd20000000000 */
.L_x_337:
        /* <DEDUP_REMOVED lines=15> */
.L_x_338:
        /* <DEDUP_REMOVED lines=15> */
.L_x_339:
        /* <DEDUP_REMOVED lines=10> */
.L_x_331:
[----:B------:R-:W-:Y:S05]  /*16a80*/  BSYNC B0 ;  /* 0x0000000000007941 */ /* 0x000fea0003800000 */
.L_x_330:
[----:B------:R-:W2:Y:S01]  /*16a90*/  LDL.LU R4, [R1+0x14] ;  /* 0x0000140001047983 */ /* 0x000ea20000300800 */
[----:B------:R-:W-:-:S05]  /*16aa0*/  VIADD R19, R19, 0x1 ;  /* 0x0000000113137836 */ /* 0x000fca0000000000 */
[----:B------:R-:W-:-:S04]  /*16ab0*/  ISETP.NE.AND P0, PT, R19, 0x2, PT ;  /* 0x000000021300780c */ /* 0x000fc80003f05270 */
[----:B------:R-:W-:Y:S02]  /*16ac0*/  SEL R0, RZ, 0x1, P0 ;  /* 0x00000001ff007807 */ /* 0x000fe40000000000 */
[----:B------:R-:W-:Y:S02]  /*16ad0*/  SEL R19, R19, RZ, P0 ;  /* 0x000000ff13137207 */ /* 0x000fe40000000000 */
[----:B--2---:R-:W-:-:S05]  /*16ae0*/  LOP3.LUT R4, R4, R0, RZ, 0x3c, !PT ;  /* 0x0000000004047212 */ /* 0x004fca00078e3cff */
[----:B------:R2:W-:Y:S02]  /*16af0*/  STL [R1+0x14], R4 ;  /* 0x0000140401007387 */ /* 0x0005e40000100800 */
.L_x_246:
[----:B------:R-:W-:Y:S05]  /*16b00*/  BSYNC B7 ;  /* 0x0000000000077941 */ /* 0x000fea0003800000 */
.L_x_244:
[----:B----4-:R-:W4:Y:S02]  /*16b10*/  LDL R0, [R1+0x5c] ;  /* 0x00005c0001007983 */ /* 0x010f240000100800 */
[----:B----4-:R-:W-:-:S13]  /*16b20*/  ISETP.NE.AND P0, PT, R0, RZ, PT ;  /* 0x000000ff0000720c */ /* 0x010fda0003f05270 */
[----:B------:R-:W-:Y:S05]  /*16b30*/  @!P0 BRA `(.L_x_340) ;  /* 0x00000000002c8947 */ /* 0x000fea0003800000 */
[----:B------:R-:W-:Y:S05]  /*16b40*/  WARPSYNC.ALL ;  /* 0x0000000000007948 */ /* 0x000fea0003800000 */
[----:B------:R-:W4:Y:S08]  /*16b50*/  S2UR UR5, SR_CgaCtaId ;  /* 0x00000000000579c3 */ /* 0x000f300000008800 */
[----:B------:R-:W-:Y:S06]  /*16b60*/  BAR.SYNC.DEFER_BLOCKING 0x5, 0x180 ;  /* 0x0146000000007b1d */ /* 0x000fec0000010000 */
[----:B------:R-:W-:-:S02]  /*16b70*/  UMOV UR4, 0x400 ;  /* 0x0000040000047882 */ /* 0x000fc40000000000 */
[----:B----4-:R-:W-:-:S06]  /*16b80*/  ULEA UR4, UR5, UR4, 0x18 ;  /* 0x0000000405047291 */ /* 0x010fcc000f8ec03f */
[----:B------:R-:W-:-:S05]  /*16b90*/  IMAD.U32 R18, RZ, RZ, UR4 ;  /* 0x00000004ff127e24 */ /* 0x000fca000f8e00ff */
[----:B-123--:R-:W1:Y:S04]  /*16ba0*/  LDS.128 R4, [R18+0x388d0] ;  /* 0x0388d00012047984 */ /* 0x00ee680000000c00 */
[----:B-1----:R1:W-:Y:S04]  /*16bb0*/  STL.64 [R1], R4 ;  /* 0x0000000401007387 */ /* 0x0023e80000100a00 */
[----:B------:R1:W-:Y:S01]  /*16bc0*/  STL.64 [R1+0x8], R6 ;  /* 0x0000080601007387 */ /* 0x0003e20000100a00 */
[----:B------:R-:W-:Y:S06]  /*16bd0*/  BAR.ARV 0x4, 0x180 ;  /* 0x0106000000007b1d */ /* 0x000fec0000002000 */
[----:B------:R-:W-:Y:S05]  /*16be0*/  BRA `(.L_x_341) ;  /* 0x0000000c00287947 */ /* 0x000fea0003800000 */
.L_x_340:
[----:B------:R-:W4:Y:S01]  /*16bf0*/  S2R R16, SR_TID.X ;  /* 0x0000000000107919 */ /* 0x000f220000002100 */
[----:B------:R-:W-:Y:S01]  /*16c00*/  UMOV UR4, 0xffffffff ;  /* 0xffffffff00047882 */ /* 0x000fe20000000000 */
[----:B----4-:R-:W-:-:S04]  /*16c10*/  LOP3.LUT R16, R16, 0x1f, RZ, 0xc0, !PT ;  /* 0x0000001f10107812 */ /* 0x010fc800078ec0ff */
[----:B------:R-:W-:Y:S01]  /*16c20*/  ISETP.NE.AND P0, PT, R16, 0x1f, PT ;  /* 0x0000001f1000780c */ /* 0x000fe20003f05270 */
[----:B------:R-:W-:-:S12]  /*16c30*/  BRA.DIV UR4, `(.L_x_342) ;  /* 0x00000022049c7947 */ /* 0x000fd8000b800000 */
[----:B------:R-:W4:Y:S01]  /*16c40*/  LDL.LU R3, [R1] ;  /* 0x0000000001037983 */ /* 0x000f220000300800 */
[----:B------:R-:W-:-:S03]  /*16c50*/  ULDC UR4, c[0x0][0xc3c] ;  /* 0x00030f0000047ab9 */ /* 0x000fc60000000800 */
[----:B-1----:R-:W5:Y:S01]  /*16c60*/  LDL R5, [R1+0xc] ;  /* 0x00000c0001057983 */ /* 0x002f620000100800 */
[----:B------:R-:W-:Y:S01]  /*16c70*/  ULDC.64 UR6, c[0x0][0x208] ;  /* 0x0000820000067ab9 */ /* 0x000fe20000000a00 */
[----:B----4-:R-:W-:Y:S02]  /*16c80*/  IMAD.MOV.U32 R10, RZ, RZ, R3 ;  /* 0x000000ffff0a7224 */ /* 0x010fe400078e0003 */
[----:B-----5:R-:W-:-:S05]  /*16c90*/  IMAD.IADD R0, R5, 0x1, R16 ;  /* 0x0000000105007824 */ /* 0x020fca00078e0210 */
[----:B------:R-:W-:-:S13]  /*16ca0*/  ISETP.GE.OR P1, PT, R0, UR4, !P0 ;  /* 0x0000000400007c0c */ /* 0x000fda000c726670 */
[----:B------:R-:W1:Y:S08]  /*16cb0*/  @!P1 LDC.64 R2, c[0x0][0xc80] ;  /* 0x00032000ff029b82 */ /* 0x000e700000000a00 */
[----:B--23--:R-:W2:Y:S01]  /*16cc0*/  @!P1 LDC.64 R4, c[0x0][0xc78] ;  /* 0x00031e00ff049b82 */ /* 0x00cea20000000a00 */
[----:B-1----:R-:W-:-:S05]  /*16cd0*/  @!P1 IMAD.WIDE R2, R0, 0x4, R2 ;  /* 0x0000000400029825 */ /* 0x002fca00078e0202 */
[----:B------:R2:W3:Y:S02]  /*16ce0*/  @!P1 LDG.E R7, desc[UR6][R2.64] ;  /* 0x0000000602079981 */ /* 0x0004e4000c1e1900 */
[----:B--2---:R-:W-:-:S06]  /*16cf0*/  @!P1 IMAD.WIDE R2, R0, 0x4, R4 ;  /* 0x0000000400029825 */ /* 0x004fcc00078e0204 */
[----:B------:R-:W2:Y:S01]  /*16d00*/  @!P1 LDG.E R2, desc[UR6][R2.64] ;  /* 0x0000000602029981 */ /* 0x000ea2000c1e1900 */
[----:B------:R-:W-:Y:S01]  /*16d10*/  IMAD.MOV.U32 R6, RZ, RZ, RZ ;  /* 0x000000ffff067224 */ /* 0x000fe200078e00ff */
[C---:B------:R-:W-:Y:S01]  /*16d20*/  ISETP.GE.U32.AND P2, PT, R16.reuse, 0x2, PT ;  /* 0x000000021000780c */ /* 0x040fe20003f46070 */
[----:B------:R-:W-:Y:S01]  /*16d30*/  IMAD.MOV.U32 R4, RZ, RZ, RZ ;  /* 0x000000ffff047224 */ /* 0x000fe200078e00ff */
[C---:B------:R-:W-:Y:S01]  /*16d40*/  ISETP.GE.U32.AND P3, PT, R16.reuse, 0x4, PT ;  /* 0x000000041000780c */ /* 0x040fe20003f66070 */
[----:B------:R-:W-:Y:S01]  /*16d50*/  SHFL.IDX PT, R0, R10, RZ, 0x1f ;  /* 0x00001fff0a007589 */ /* 0x000fe200000e0000 */
[C---:B------:R-:W-:Y:S02]  /*16d60*/  ISETP.GE.U32.AND P4, PT, R16.reuse, 0x8, PT ;  /* 0x000000081000780c */ /* 0x040fe40003f86070 */
[----:B------:R-:W-:Y:S01]  /*16d70*/  ISETP.GE.U32.AND P5, PT, R16, 0x10, PT ;  /* 0x000000101000780c */ /* 0x000fe20003fa6070 */
[----:B------:R-:W-:Y:S01]  /*16d80*/  SHFL.IDX PT, R8, R10, 0x1, 0x1f ;  /* 0x00201f000a087f89 */ /* 0x000fe200000e0000 */
[----:B---3--:R-:W-:-:S02]  /*16d90*/  @!P1 IMAD.MOV.U32 R6, RZ, RZ, R7 ;  /* 0x000000ffff069224 */ /* 0x008fc400078e0007 */
[----:B------:R-:W-:Y:S02]  /*16da0*/  IMAD.MOV.U32 R7, RZ, RZ, RZ ;  /* 0x000000ffff077224 */ /* 0x000fe400078e00ff */
[----:B--2---:R-:W-:Y:S01]  /*16db0*/  @!P1 IMAD.MOV.U32 R7, RZ, RZ, R2 ;  /* 0x000000ffff079224 */ /* 0x004fe200078e0002 */
[----:B------:R-:W-:-:S03]  /*16dc0*/  ISETP.NE.AND P1, PT, R16, RZ, PT ;  /* 0x000000ff1000720c */ /* 0x000fc60003f25270 */
[----:B------:R-:W-:-:S05]  /*16dd0*/  IMAD R2, R7, R6, RZ ;  /* 0x0000000607027224 */ /* 0x000fca00078e02ff */
        /* <DEDUP_REMOVED lines=15> */
[----:B------:R1:W2:Y:S02]  /*16ed0*/  SHFL.IDX PT, R9, R2, 0x1f, 0x1f ;  /* 0x03e01f0002097f89 */ /* 0x0002a400000e0000 */
.L_x_406:
[----:B------:R-:W-:Y:S02]  /*16ee0*/  ULDC UR4, c[0x0][0xc38] ;  /* 0x00030e0000047ab9 */ /* 0x000fe40000000800 */
[----:B------:R-:W-:-:S04]  /*16ef0*/  IMAD.U32 R3, RZ, RZ, UR4 ;  /* 0x00000004ff037e24 */ /* 0x000fc8000f8e00ff */
[----:B--2---:R-:W-:-:S04]  /*16f00*/  IMAD R9, R9, R3, RZ ;  /* 0x0000000309097224 */ /* 0x004fc800078e02ff */
[----:B------:R-:W-:-:S05]  /*16f10*/  IMAD.IADD R5, R8, 0x1, R9 ;  /* 0x0000000108057824 */ /* 0x000fca00078e0209 */
[----:B------:R-:W-:-:S13]  /*16f20*/  ISETP.GT.AND P6, PT, R5, R0, PT ;  /* 0x000000000500720c */ /* 0x000fda0003fc4270 */
[----:B------:R-:W-:Y:S05]  /*16f30*/  @P6 BRA `(.L_x_343) ;  /* 0x0000000000b06947 */ /* 0x000fea0003800000 */
.L_x_346:
[----:B------:R-:W2:Y:S01]  /*16f40*/  LDL.LU R3, [R1+0xc] ;  /* 0x00000c0001037983 */ /* 0x000ea20000300800 */
[----:B-1----:R-:W1:Y:S01]  /*16f50*/  LDC R2, c[0x0][0xc3c] ;  /* 0x00030f00ff027b82 */ /* 0x002e620000000800 */
[----:B--2---:R-:W-:-:S05]  /*16f60*/  VIADD R3, R3, 0x1f ;  /* 0x0000001f03037836 */ /* 0x004fca0000000000 */
[----:B-1----:R-:W-:-:S13]  /*16f70*/  ISETP.GE.AND P6, PT, R3, R2, PT ;  /* 0x000000020300720c */ /* 0x002fda0003fc6270 */
[----:B------:R-:W-:Y:S05]  /*16f80*/  @P6 BRA `(.L_x_344) ;  /* 0x0000000400d86947 */ /* 0x000fea0003800000 */
[----:B------:R-:W1:Y:S01]  /*16f90*/  S2R R6, SR_TID.X ;  /* 0x0000000000067919 */ /* 0x000e620000002100 */
[----:B------:R-:W-:Y:S01]  /*16fa0*/  ULDC.64 UR4, c[0x0][0x208] ;  /* 0x0000820000047ab9 */ /* 0x000fe20000000a00 */
[----:B------:R2:W-:Y:S01]  /*16fb0*/  STL [R1+0xc], R3 ;  /* 0x00000c0301007387 */ /* 0x0005e20000100800 */
[----:B-1----:R-:W-:-:S05]  /*16fc0*/  LOP3.LUT R6, R6, 0x1f, RZ, 0xc0, !PT ;  /* 0x0000001f06067812 */ /* 0x002fca00078ec0ff */
[----:B------:R-:W-:Y:S02]  /*16fd0*/  IMAD.IADD R7, R3, 0x1, R6 ;  /* 0x0000000103077824 */ /* 0x000fe400078e0206 */
[----:B------:R-:W-:-:S03]  /*16fe0*/  IMAD.MOV.U32 R6, RZ, RZ, RZ ;  /* 0x000000ffff067224 */ /* 0x000fc600078e00ff */
[----:B------:R-:W-:-:S13]  /*16ff0*/  ISETP.GE.OR P6, PT, R7, R2, !P0 ;  /* 0x000000020700720c */ /* 0x000fda00047c6670 */
[----:B--2---:R-:W1:Y:S02]  /*17000*/  @!P6 LDC.64 R2, c[0x0][0xc80] ;  /* 0x00032000ff02eb82 */ /* 0x004e640000000a00 */
[----:B-1----:R-:W-:-:S05]  /*17010*/  @!P6 IMAD.WIDE R2, R7, 0x4, R2 ;  /* 0x000000040702e825 */ /* 0x002fca00078e0202 */
[----:B------:R1:W2:Y:S02]  /*17020*/  @!P6 LDG.E R6, desc[UR4][R2.64] ;  /* 0x000000040206e981 */ /* 0x0002a4000c1e1900 */
[----:B-1----:R-:W1:Y:S02]  /*17030*/  @!P6 LDC.64 R2, c[0x0][0xc78] ;  /* 0x00031e00ff02eb82 */ /* 0x002e640000000a00 */
[----:B-1----:R-:W-:-:S04]  /*17040*/  @!P6 IMAD.WIDE R2, R7, 0x4, R2 ;  /* 0x000000040702e825 */ /* 0x002fc800078e0202 */
[----:B------:R-:W-:-:S06]  /*17050*/  IMAD.MOV.U32 R7, RZ, RZ, RZ ;  /* 0x000000ffff077224 */ /* 0x000fcc00078e00ff */
[----:B------:R-:W2:Y:S01]  /*17060*/  @!P6 LDG.E R7, desc[UR4][R2.64] ;  /* 0x000000040207e981 */ /* 0x000ea2000c1e1900 */
[----:B------:R-:W-:Y:S01]  /*17070*/  UMOV UR4, 0xffffffff ;  /* 0xffffffff00047882 */ /* 0x000fe20000000000 */
[----:B--2---:R-:W-:Y:S02]  /*17080*/  IMAD R2, R7, R6, RZ ;  /* 0x0000000607027224 */ /* 0x004fe400078e02ff */
[----:B------:R-:W-:Y:S05]  /*17090*/  BRA.DIV UR4, `(.L_x_345) ;  /* 0x0000002204e87947 */ /* 0x000fea000b800000 */
        /* <DEDUP_REMOVED lines=16> */
.L_x_414:
[----:B------:R-:W-:Y:S02]  /*171a0*/  ULDC UR4, c[0x0][0xc38] ;  /* 0x00030e0000047ab9 */ /* 0x000fe40000000800 */
[----:B------:R-:W-:-:S04]  /*171b0*/  IMAD.U32 R3, RZ, RZ, UR4 ;  /* 0x00000004ff037e24 */ /* 0x000fc8000f8e00ff */
[----:B--2---:R-:W-:-:S04]  /*171c0*/  IMAD R9, R9, R3, RZ ;  /* 0x0000000309097224 */ /* 0x004fc800078e02ff */
[----:B------:R-:W-:-:S05]  /*171d0*/  IMAD.IADD R5, R9, 0x1, R5 ;  /* 0x0000000109057824 */ /* 0x000fca00078e0205 */
[----:B------:R-:W-:-:S13]  /*171e0*/  ISETP.GT.AND P6, PT, R5, R0, PT ;  /* 0x000000000500720c */ /* 0x000fda0003fc4270 */
[----:B------:R-:W-:Y:S05]  /*171f0*/  @!P6 BRA `(.L_x_346) ;  /* 0xfffffffc0050e947 */ /* 0x000fea000383ffff */
.L_x_343:
[----:B------:R-:W-:Y:S01]  /*17200*/  IMAD.IADD R9, R5, 0x1, -R9 ;  /* 0x0000000105097824 */ /* 0x000fe200078e0a09 */
[----:B------:R-:W-:-:S03]  /*17210*/  UMOV UR4, 0xffffffff ;  /* 0xffffffff00047882 */ /* 0x000fc60000000000 */
[----:B------:R-:W-:-:S05]  /*17220*/  IMAD R5, R2, R3, R9 ;  /* 0x0000000302057224 */ /* 0x000fca00078e0209 */
[----:B------:R-:W-:Y:S01]  /*17230*/  ISETP.GT.AND P6, PT, R5, R0, PT ;  /* 0x000000000500720c */ /* 0x000fe20003fc4270 */
[----:B------:R-:W-:-:S12]  /*17240*/  BRA.DIV UR4, `(.L_x_347) ;  /* 0x0000002604547947 */ /* 0x000fd8000b800000 */
[----:B------:R-:W-:-:S04]  /*17250*/  VOTE.ANY R8, PT, !P6 ;  /* 0x0000000000087806 */ /* 0x000fc800070e0100 */
[----:B------:R-:W2:Y:S02]  /*17260*/  POPC R5, R8 ;  /* 0x0000000800057309 */ /* 0x000ea40000000000 */
[----:B--2---:R2:W3:Y:S04]  /*17270*/  SHFL.IDX PT, R6, R6, R5, 0x1f ;  /* 0x00001f0506067589 */ /* 0x0044e800000e0000 */
[----:B------:R2:W4:Y:S02]  /*17280*/  SHFL.IDX PT, R7, R7, R5, 0x1f ;  /* 0x00001f0507077589 */ /* 0x00052400000e0000 */
.L_x_419:
[----:B------:R-:W-:-:S13]  /*17290*/  ISETP.NE.AND P0, PT, R8, RZ, PT ;  /* 0x000000ff0800720c */ /* 0x000fda0003f05270 */
[----:B------:R-:W-:Y:S05]  /*172a0*/  @!P0 BRA `(.L_x_348) ;  /* 0x0000000000148947 */ /* 0x000fea0003800000 */
[----:B------:R-:W-:Y:S01]  /*172b0*/  UMOV UR4, 0xffffffff ;  /* 0xffffffff00047882 */ /* 0x000fe20000000000 */
[----:B0-----:R-:W-:Y:S02]  /*172c0*/  VIADD R12, R5, 0xffffffff ;  /* 0xffffffff050c7836 */ /* 0x001fe40000000000 */
[----:B------:R-:W-:Y:S05]  /*172d0*/  BRA.DIV UR4, `(.L_x_349) ;  /* 0x00000026048c7947 */ /* 0x000fea000b800000 */
[----:B-1----:R0:W1:Y:S02]  /*172e0*/  SHFL.IDX PT, R2, R2, R12, 0x1f ;  /* 0x00001f0c02027589 */ /* 0x00206400000e0000 */
.L_x_422:
[----:B-1----:R-:W-:-:S07]  /*172f0*/  IMAD.MOV.U32 R4, RZ, RZ, R2 ;  /* 0x000000ffff047224 */ /* 0x002fce00078e0002 */
.L_x_348:
[----:B------:R-:W5:Y:S01]  /*17300*/  LDL.LU R10, [R1+0xc] ;  /* 0x00000c00010a7983 */ /* 0x000f620000300800 */
[----:B------:R-:W-:Y:S01]  /*17310*/  IMAD R9, R4, R3, R9 ;  /* 0x0000000304097224 */ /* 0x000fe200078e0209 */
[----:B---3--:R-:W-:-:S03]  /*17320*/  IABS R4, R6 ;  /* 0x0000000600047213 */ /* 0x008fc60000000000 */
[----:B------:R-:W-:Y:S01]  /*17330*/  IMAD.IADD R0, R0, 0x1, -R9 ;  /* 0x0000000100007824 */ /* 0x000fe200078e0a09 */
[----:B-1----:R-:W1:Y:S01]  /*17340*/  I2F.RP R2, R4 ;  /* 0x0000000400027306 */ /* 0x002e620000209400 */
[----:B------:R3:W-:Y:S02]  /*17350*/  STL [R1], R9 ;  /* 0x0000000901007387 */ /* 0x0007e40000100800 */
[----:B---3--:R-:W-:-:S05]  /*17360*/  IABS R9, R6 ;  /* 0x0000000600097213 */ /* 0x008fca0000000000 */
[----:B-1----:R-:W1:Y:S01]  /*17370*/  MUFU.RCP R2, R2 ;  /* 0x0000000200027308 */ /* 0x002e620000001000 */
[----:B------:R-:W-:Y:S02]  /*17380*/  IMAD.MOV R9, RZ, RZ, -R9 ;  /* 0x000000ffff097224 */ /* 0x000fe400078e0a09 */
[----:B-1----:R-:W-:-:S05]  /*17390*/  VIADD R2, R2, 0xffffffe ;  /* 0x0ffffffe02027836 */ /* 0x002fca0000000000 */
[----:B------:R-:W1:Y:S02]  /*173a0*/  F2I.FTZ.U32.TRUNC.NTZ R3, R2 ;  /* 0x0000000200037305 */ /* 0x000e64000021f000 */
[----:B-1----:R-:W-:-:S04]  /*173b0*/  IMAD.MOV R2, RZ, RZ, -R3 ;  /* 0x000000ffff027224 */ /* 0x002fc800078e0a03 */
[----:B------:R-:W-:Y:S02]  /*173c0*/  IMAD R8, R2, R4, RZ ;  /* 0x0000000402087224 */ /* 0x000fe400078e02ff */
[----:B------:R-:W-:-:S04]  /*173d0*/  IMAD.MOV.U32 R2, RZ, RZ, RZ ;  /* 0x000000ffff027224 */ /* 0x000fc800078e00ff */
[----:B------:R-:W-:Y:S01]  /*173e0*/  IMAD.HI.U32 R2, R3, R8, R2 ;  /* 0x0000000803027227 */ /* 0x000fe200078e0002 */
[----:B------:R-:W-:-:S05]  /*173f0*/  IABS R3, R0 ;  /* 0x0000000000037213 */ /* 0x000fca0000000000 */
[----:B------:R-:W-:-:S04]  /*17400*/  IMAD.HI.U32 R8, R2, R3, RZ ;  /* 0x0000000302087227 */ /* 0x000fc800078e00ff */
[----:B------:R-:W-:-:S05]  /*17410*/  IMAD R3, R8, R9, R3 ;  /* 0x0000000908037224 */ /* 0x000fca00078e0203 */
[----:B------:R-:W-:-:S13]  /*17420*/  ISETP.GT.U32.AND P1, PT, R4, R3, PT ;  /* 0x000000030400720c */ /* 0x000fda0003f24070 */
[----:B------:R-:W-:Y:S02]  /*17430*/  @!P1 IMAD.IADD R3, R3, 0x1, -R4 ;  /* 0x0000000103039824 */ /* 0x000fe400078e0a04 */
[----:B------:R-:W-:Y:S01]  /*17440*/  @!P1 VIADD R8, R8, 0x1 ;  /* 0x0000000108089836 */ /* 0x000fe20000000000 */
[----:B------:R-:W-:Y:S02]  /*17450*/  ISETP.NE.AND P1, PT, R6, RZ, PT ;  /* 0x000000ff0600720c */ /* 0x000fe40003f25270 */
[----:B------:R-:W-:Y:S02]  /*17460*/  ISETP.GE.U32.AND P0, PT, R3, R4, PT ;  /* 0x000000040300720c */ /* 0x000fe40003f06070 */
[----:B----4-:R-:W-:-:S04]  /*17470*/  IABS R4, R7 ;  /* 0x0000000700047213 */ /* 0x010fc80000000000 */
[----:B------:R-:W1:Y:S07]  /*17480*/  I2F.RP R2, R4 ;  /* 0x0000000400027306 */ /* 0x000e6e0000209400 */
[----:B------:R-:W-:Y:S01]  /*17490*/  @P0 VIADD R8, R8, 0x1 ;  /* 0x0000000108080836 */ /* 0x000fe20000000000 */
[----:B-1----:R-:W1:Y:S02]  /*174a0*/  MUFU.RCP R2, R2 ;  /* 0x0000000200027308 */ /* 0x002e640000001000 */
[----:B-1----:R-:W-:-:S06]  /*174b0*/  VIADD R2, R2, 0xffffffe ;  /* 0x0ffffffe02027836 */ /* 0x002fcc0000000000 */
[----:B------:R-:W1:Y:S02]  /*174c0*/  F2I.FTZ.U32.TRUNC.NTZ R3, R2 ;  /* 0x0000000200037305 */ /* 0x000e64000021f000 */
[----:B-1----:R-:W-:-:S04]  /*174d0*/  IMAD.MOV R2, RZ, RZ, -R3 ;  /* 0x000000ffff027224 */ /* 0x002fc800078e0a03 */
[----:B------:R-:W-:Y:S02]  /*174e0*/  IMAD R9, R2, R4, RZ ;  /* 0x0000000402097224 */ /* 0x000fe400078e02ff */
[----:B------:R-:W-:-:S04]  /*174f0*/  IMAD.MOV.U32 R2, RZ, RZ, RZ ;  /* 0x000000ffff027224 */ /* 0x000fc800078e00ff */
[----:B------:R-:W-:Y:S01]  /*17500*/  IMAD.HI.U32 R2, R3, R9, R2 ;  /* 0x0000000903027227 */ /* 0x000fe200078e0002 */
[----:B------:R-:W-:Y:S02]  /*17510*/  LOP3.LUT R3, R0, R6, RZ, 0x3c, !PT ;  /* 0x0000000600037212 */ /* 0x000fe400078e3cff */
[----:B------:R-:W-:Y:S02]  /*17520*/  IABS R9, R7 ;  /* 0x0000000700097213 */ /* 0x000fe40000000000 */
[----:B------:R-:W-:-:S03]  /*17530*/  ISETP.GE.AND P2, PT, R3, RZ, PT ;  /* 0x000000ff0300720c */ /* 0x000fc60003f46270 */
[----:B------:R-:W-:-:S10]  /*17540*/  IMAD.MOV R9, RZ, RZ, -R9 ;  /* 0x000000ffff097224 */ /* 0x000fd400078e0a09 */
[----:B------:R-:W-:Y:S01]  /*17550*/  @!P2 IMAD.MOV R8, RZ, RZ, -R8 ;  /* 0x000000ffff08a224 */ /* 0x000fe200078e0a08 */
[----:B------:R-:W-:-:S04]  /*17560*/  @!P1 LOP3.LUT R8, RZ, R6, RZ, 0x33, !PT ;  /* 0x00000006ff089212 */ /* 0x000fc800078e33ff */
[-C--:B------:R-:W-:Y:S01]  /*17570*/  IABS R3, R8.reuse ;  /* 0x0000000800037213 */ /* 0x080fe20000000000 */
[----:B------:R-:W-:-:S04]  /*17580*/  IMAD R6, R6, R8, RZ ;  /* 0x0000000806067224 */ /* 0x000fc800078e02ff */
[----:B------:R-:W-:-:S04]  /*17590*/  IMAD.HI.U32 R2, R2, R3, RZ ;  /* 0x0000000302027227 */ /* 0x000fc800078e00ff */
[----:B------:R-:W-:-:S05]  /*175a0*/  IMAD R3, R2, R9, R3 ;  /* 0x0000000902037224 */ /* 0x000fca00078e0203 */
[----:B------:R-:W-:-:S13]  /*175b0*/  ISETP.GT.U32.AND P1, PT, R4, R3, PT ;  /* 0x000000030400720c */ /* 0x000fda0003f24070 */
[----:B------:R-:W-:Y:S02]  /*175c0*/  @!P1 IMAD.IADD R3, R3, 0x1, -R4 ;  /* 0x0000000103039824 */ /* 0x000fe400078e0a04 */
[----:B------:R-:W-:Y:S01]  /*175d0*/  @!P1 VIADD R2, R2, 0x1 ;  /* 0x0000000102029836 */ /* 0x000fe20000000000 */
[----:B------:R-:W-:Y:S02]  /*175e0*/  ISETP.NE.AND P1, PT, R7, RZ, PT ;  /* 0x000000ff0700720c */ /* 0x000fe40003f25270 */
[----:B------:R-:W-:Y:S01]  /*175f0*/  ISETP.GE.U32.AND P0, PT, R3, R4, PT ;  /* 0x000000040300720c */ /* 0x000fe20003f06070 */
[----:B------:R-:W-:Y:S01]  /*17600*/  IMAD.IADD R4, R0, 0x1, -R6 ;  /* 0x0000000100047824 */ /* 0x000fe200078e0a06 */
[----:B------:R-:W-:-:S04]  /*17610*/  LOP3.LUT R3, R8, R7, RZ, 0x3c, !PT ;  /* 0x0000000708037212 */ /* 0x000fc800078e3cff */
[----:B------:R-:W-:-:S07]  /*17620*/  ISETP.GE.AND P2, PT, R3, RZ, PT ;  /* 0x000000ff0300720c */ /* 0x000fce0003f46270 */
[----:B------:R-:W-:-:S06]  /*17630*/  @P0 VIADD R2, R2, 0x1 ;  /* 0x0000000102020836 */ /* 0x000fcc0000000000 */
[----:B------:R-:W-:Y:S01]  /*17640*/  @!P2 IMAD.MOV R2, RZ, RZ, -R2 ;  /* 0x000000ffff02a224 */ /* 0x000fe200078e0a02 */
[----:B------:R-:W-:-:S05]  /*17650*/  @!P1 LOP3.LUT R2, RZ, R7, RZ, 0x33, !PT ;  /* 0x00000007ff029212 */ /* 0x000fca00078e33ff */
[--C-:B------:R-:W-:Y:S02]  /*17660*/  IMAD.MOV R3, RZ, RZ, -R2.reuse ;  /* 0x000000ffff037224 */ /* 0x100fe400078e0a02 */
[C---:B------:R-:W-:Y:S02]  /*17670*/  IMAD R2, R7.reuse, 0x1000000, R2 ;  /* 0x0100000007027824 */ /* 0x040fe400078e0202 */
[----:B------:R-:W-:-:S04]  /*17680*/  IMAD R3, R7, R3, R8 ;  /* 0x0000000307037224 */ /* 0x000fc800078e0208 */
[----:B------:R-:W-:-:S05]  /*17690*/  IMAD R0, R3, 0x10000, R2 ;  /* 0x0001000003007824 */ /* 0x000fca00078e0202 */
[----:B------:R1:W-:Y:S01]  /*176a0*/  STL [R1+0x8], R0 ;  /* 0x0000080001007387 */ /* 0x0003e20000100800 */
[----:B-----5:R-:W-:-:S05]  /*176b0*/  IMAD.IADD R10, R5, 0x1, R10 ;  /* 0x00000001050a7824 */ /* 0x020fca00078e020a */
[----:B------:R1:W-:Y:S04]  /*176c0*/  STL [R1+0xc], R10 ;  /* 0x00000c0a01007387 */ /* 0x0003e80000100800 */
[----:B------:R1:W-:Y:S01]  /*176d0*/  STL [R1+0x4], R4 ;  /* 0x0000040401007387 */ /* 0x0003e20000100800 */
[----:B------:R-:W-:Y:S05]  /*176e0*/  BRA `(.L_x_350) ;  /* 0x0000000000287947 */ /* 0x000fea0003800000 */
.L_x_344:
[----:B------:R-:W-:Y:S01]  /*176f0*/  UMOV UR4, URZ ;  /* 0x0000003f00047c82 */ /* 0x000fe20008000000 */
[----:B------:R-:W-:Y:S01]  /*17700*/  ULDC UR6, c[0x0][0xc3c] ;  /* 0x00030f0000067ab9 */ /* 0x000fe20000000800 */
[----:B------:R-:W-:Y:S01]  /*17710*/  UMOV UR5, URZ ;  /* 0x0000003f00057c82 */ /* 0x000fe20008000000 */
[----:B------:R1:W-:Y:S01]  /*17720*/  STL [R1], R0 ;  /* 0x0000000001007387 */ /* 0x0003e20000100800 */
[----:B------:R-:W-:Y:S02]  /*17730*/  IMAD.U32 R3, RZ, RZ, UR4 ;  /* 0x00000004ff037e24 */ /* 0x000fe4000f8e00ff */
[----:B------:R-:W-:-:S03]  /*17740*/  IMAD.U32 R2, RZ, RZ, UR5 ;  /* 0x00000005ff027e24 */ /* 0x000fc6000f8e00ff */
[----:B------:R2:W-:Y:S01]  /*17750*/  STL [R1+0x4], R3 ;  /* 0x0000040301007387 */ /* 0x0005e20000100800 */
[----:B-1----:R-:W-:-:S05]  /*17760*/  IMAD.U32 R0, RZ, RZ, UR6 ;  /* 0x00000006ff007e24 */ /* 0x002fca000f8e00ff */
[----:B------:R2:W-:Y:S04]  /*17770*/  STL [R1+0xc], R0 ;  /* 0x00000c0001007387 */ /* 0x0005e80000100800 */
[----:B------:R2:W-:Y:S02]  /*17780*/  STL [R1+0x8], R2 ;  /* 0x0000080201007387 */ /* 0x0005e40000100800 */
.L_x_350:
[----:B--2---:R-:W2:Y:S04]  /*17790*/  LDL R2, [R1+0xc] ;  /* 0x00000c0001027983 */ /* 0x004ea80000100800 */
[----:B------:R-:W3:Y:S04]  /*177a0*/  LDL R3, [R1+0x8] ;  /* 0x0000080001037983 */ /* 0x000ee80000100800 */
[----:B------:R-:W4:Y:S04]  /*177b0*/  LDL R5, [R1+0x4] ;  /* 0x0000040001057983 */ /* 0x000f280000100800 */
[----:B-1----:R-:W4:Y:S01]  /*177c0*/  LDL R4, [R1] ;  /* 0x0000000001047983 */ /* 0x002f220000100800 */
[----:B------:R-:W1:Y:S01]  /*177d0*/  S2R R0, SR_TID.X ;  /* 0x0000000000007919 */ /* 0x000e620000002100 */
[----:B------:R-:W-:Y:S05]  /*177e0*/  WARPSYNC.ALL ;  /* 0x0000000000007948 */ /* 0x000fea0003800000 */
[----:B-1----:R-:W-:Y:S01]  /*177f0*/  LOP3.LUT R0, R0, 0x1f, RZ, 0xc0, !PT ;  /* 0x0000001f00007812 */ /* 0x002fe200078ec0ff */
[----:B------:R-:W-:Y:S03]  /*17800*/  BAR.SYNC.DEFER_BLOCKING 0x4, 0x180 ;  /* 0x0106000000007b1d */ /* 0x000fe60000010000 */
[----:B------:R-:W-:-:S13]  /*17810*/  ISETP.NE.AND P0, PT, R0, RZ, PT ;  /* 0x000000ff0000720c */ /* 0x000fda0003f05270 */
[----:B------:R-:W1:Y:S01]  /*17820*/  @!P0 S2R R0, SR_CgaCtaId ;  /* 0x0000000000008919 */ /* 0x000e620000008800 */
[----:B--2---:R-:W-:Y:S01]  /*17830*/  IMAD.MOV.U32 R7, RZ, RZ, R2 ;  /* 0x000000ffff077224 */ /* 0x004fe200078e0002 */
[----:B------:R-:W-:Y:S01]  /*17840*/  @!P0 MOV R2, 0x400 ;  /* 0x0000040000028802 */ /* 0x000fe20000000f00 */
[----:B---3--:R-:W-:-:S03]  /*17850*/  IMAD.MOV.U32 R6, RZ, RZ, R3 ;  /* 0x000000ffff067224 */ /* 0x008fc600078e0003 */
[----:B-1----:R-:W-:-:S05]  /*17860*/  @!P0 LEA R18, R0, R2, 0x18 ;  /* 0x0000000200128211 */ /* 0x002fca00078ec0ff */
[----:B----4-:R2:W-:Y:S01]  /*17870*/  @!P0 STS.128 [R18+0x388d0], R4 ;  /* 0x0388d00412008388 */ /* 0x0105e20000000c00 */
[----:B------:R-:W-:Y:S06]  /*17880*/  BAR.ARV 0x5, 0x180 ;  /* 0x0146000000007b1d */ /* 0x000fec0000002000 */
.L_x_341:
[----:B------:R-:W3:Y:S01]  /*17890*/  LDL R0, [R1+0xc] ;  /* 0x00000c0001007983 */ /* 0x000ee20000100800 */
[----:B------:R-:W-:Y:S02]  /*178a0*/  ULDC UR4, c[0x0][0xc3c] ;  /* 0x00030f0000047ab9 */ /* 0x000fe40000000800 */
[----:B---3--:R-:W-:-:S13]  /*178b0*/  ISETP.GE.AND P0, PT, R0, UR4, PT ;  /* 0x0000000400007c0c */ /* 0x008fda000bf06270 */
[----:B------:R-:W-:Y:S05]  /*178c0*/  @!P0 BRA `(.L_x_351) ;  /* 0xffffff9c005c8947 */ /* 0x000fea000383ffff */
[----:B------:R-:W-:Y:S05]  /*178d0*/  BSYNC B8 ;  /* 0x0000000000087941 */ /* 0x000fea0003800000 */
.L_x_238:
[----:B0-----:R-:W3:Y:S01]  /*178e0*/  LDL.LU R0, [R1+0x48] ;  /* 0x0000480001007983 */ /* 0x001ee20000300800 */
[----:B------:R-:W-:Y:S01]  /*178f0*/  BSSY B0, `(.L_x_352) ;  /* 0x000000b000007945 */ /* 0x000fe20003800000 */
[----:B-12---:R-:W0:Y:S01]  /*17900*/  S2R R5, SR_CgaCtaId ;  /* 0x0000000000057919 */ /* 0x006e220000008800 */
[----:B---3--:R-:W-:-:S05]  /*17910*/  VIADD R0, R0, 0x1 ;  /* 0x0000000100007836 */ /* 0x008fca0000000000 */
[----:B------:R-:W-:-:S04]  /*17920*/  LEA.HI R2, R0, R0, RZ, 0x1 ;  /* 0x0000000000027211 */ /* 0x000fc800078f08ff */
[----:B------:R-:W-:-:S05]  /*17930*/  LOP3.LUT R3, R2, 0xfffffffe, RZ, 0xc0, !PT ;  /* 0xfffffffe02037812 */ /* 0x000fca00078ec0ff */
[----:B------:R-:W-:Y:S01]  /*17940*/  IMAD.IADD R3, R0, 0x1, -R3 ;  /* 0x0000000100037824 */ /* 0x000fe200078e0a03 */
[----:B------:R-:W-:-:S04]  /*17950*/  MOV R0, 0x400 ;  /* 0x0000040000007802 */ /* 0x000fc80000000f00 */
[----:B0-----:R-:W-:Y:S02]  /*17960*/  LEA R0, R5, R0, 0x18 ;  /* 0x0000000005007211 */ /* 0x001fe400078ec0ff */
[----:B------:R-:W-:-:S04]  /*17970*/  SHF.L.U32 R3, R3, 0x1f, RZ ;  /* 0x0000001f03037819 */ /* 0x000fc800000006ff */
[----:B------:R-:W0:Y:S02]  /*17980*/  SYNCS.PHASECHK.TRANS64.TRYWAIT P0, [R0+URZ+0x38820], R3 ;  /* 0x03882003000075a7 */ /* 0x000e24000800017f */
[----:B0-----:R-:W-:Y:S05]  /*17990*/  @!P0 BRA `(.L_x_353) ;  /* 0x0000002000048947 */ /* 0x001fea0003800000 */
.L_x_423:
[----:B------:R-:W-:Y:S05]  /*179a0*/  BSYNC B0 ;  /* 0x0000000000007941 */ /* 0x000fea0003800000 */
.L_x_352:
[----:B------:R-:W-:-:S03]  /*179b0*/  UMOV UR4, 0xffffffff ;  /* 0xffffffff00047882 */ /* 0x000fc60000000000 */
[----:B------:R-:W-:Y:S05]  /*179c0*/  BRA.DIV UR4, `(.L_x_354) ;  /* 0x00000022040c7947 */ /* 0x000fea000b800000 */
[----:B------:R-:W1:Y:S02]  /*179d0*/  S2R R2, SR_TID.X ;  /* 0x0000000000027919 */ /* 0x000e640000002100 */
[----:B-1----:R-:W-:-:S04]  /*179e0*/  SHF.R.U32.HI R2, RZ, 0x5, R2 ;  /* 0x00000005ff027819 */ /* 0x002fc80000011602 */
[----:B------:R-:W-:-:S05]  /*179f0*/  LOP3.LUT R2, R2, 0x3, RZ, 0xc0, !PT ;  /* 0x0000000302027812 */ /* 0x000fca00078ec0ff */
[----:B------:R1:W2:Y:S02]  /*17a00*/  SHFL.IDX PT, R14, R2, RZ, 0x1f ;  /* 0x00001fff020e7589 */ /* 0x0002a400000e0000 */
.L_x_426:
[----:B--2---:R-:W-:Y:S01]  /*17a10*/  ISETP.NE.AND P0, PT, R14, RZ, PT ;  /* 0x000000ff0e00720c */ /* 0x004fe20003f05270 */
[----:B------:R-:W-:-:S12]  /*17a20*/  BSSY B0, `(.L_x_355) ;  /* 0x0000027000007945 */ /* 0x000fd80003800000 */
[----:B------:R-:W-:Y:S05]  /*17a30*/  @P0 BRA `(.L_x_356) ;  /* 0x0000000000940947 */ /* 0x000fea0003800000 */
[----:B------:R-:W-:-:S03]  /*17a40*/  UMOV UR4, 0xffffffff ;  /* 0xffffffff00047882 */ /* 0x000fc60000000000 */
[----:B------:R-:W-:Y:S05]  /*17a50*/  BRA.DIV UR4, `(.L_x_357) ;  /* 0x00000022041c7947 */ /* 0x000fea000b800000 */
[----:B------:R-:W-:-:S13]  /*17a60*/  ELECT P6, URZ, PT ;  /* 0x00000000003f782f */ /* 0x000fda00038c0000 */
.L_x_429:
[----:B------:R-:W-:Y:S05]  /*17a70*/  @!P6 BRA `(.L_x_356) ;  /* 0x000000000084e947 */ /* 0x000fea0003800000 */
[----:B-1----:R-:W2:Y:S02]  /*17a80*/  LDL R2, [R1+0x70] ;  /* 0x0000700001027983 */ /* 0x002ea40000100800 */
[----:B--2---:R-:W-:-:S13]  /*17a90*/  R2UR UR4, R2 ;  /* 0x00000000020472ca */ /* 0x004fda00000e0000 */
[----:B------:R-:W-:-:S06]  /*17aa0*/  ULOP3.LUT UR4, UR4, 0x2, URZ, 0xfc, !UPT ;  /* 0x0000000204047892 */ /* 0x000fcc000f8efc3f */
[----:B------:R-:W-:-:S05]  /*17ab0*/  IMAD.U32 R2, RZ, RZ, UR4 ;  /* 0x00000004ff027e24 */ /* 0x000fca000f8e00ff */
[----:B------:R-:W-:-:S13]  /*17ac0*/  ISETP.NE.AND P2, PT, R2, 0x3, PT ;  /* 0x000000030200780c */ /* 0x000fda0003f45270 */
[----:B------:R-:W-:Y:S05]  /*17ad0*/  @!P2 BRA `(.L_x_358) ;  /* 0x000000000004a947 */ /* 0x000fea0003800000 */
[----:B------:R-:W-:Y:S01]  /*17ae0*/  BPT.TRAP 0x1 ;  /* 0x000000040000795c */ /* 0x000fe20000300000 */
.L_x_358:
[----:B------:R-:W2:Y:S01]  /*17af0*/  LDL.LU R7, [R1+0x14] ;  /* 0x0000140001077983 */ /* 0x000ea20000300800 */
[----:B------:R-:W-:Y:S02]  /*17b00*/  VIADD R2, R0, 0x38840 ;  /* 0x0003884000027836 */ /* 0x000fe40000000000 */
[C---:B0-----:R-:W-:Y:S02]  /*17b10*/  VIADD R3, R19.reuse, 0x1 ;  /* 0x0000000113037836 */ /* 0x041fe40000000000 */
[----:B------:R-:W-:-:S03]  /*17b20*/  IMAD R6, R19, 0x8, R2 ;  /* 0x0000000813067824 */ /* 0x000fc600078e0202 */
[----:B------:R-:W-:-:S04]  /*17b30*/  ISETP.NE.AND P1, PT, R3, 0x2, PT ;  /* 0x000000020300780c */ /* 0x000fc80003f25270 */
[----:B------:R-:W-:Y:S02]  /*17b40*/  SEL R4, RZ, 0x1, P1 ;  /* 0x00000001ff047807 */ /* 0x000fe40000800000 */
[----:B------:R-:W-:Y:S02]  /*17b50*/  SEL R3, R3, RZ, P1 ;  /* 0x000000ff03037207 */ /* 0x000fe40000800000 */
[C---:B--2---:R-:W-:Y:S02]  /*17b60*/  SHF.L.U32 R5, R7.reuse, 0x1f, RZ ;  /* 0x0000001f07057819 */ /* 0x044fe400000006ff */
[----:B------:R-:W-:Y:S01]  /*17b70*/  LOP3.LUT R4, R7, R4, RZ, 0x3c, !PT ;  /* 0x0000000407047212 */ /* 0x000fe200078e3cff */
[----:B------:R-:W-:Y:S01]  /*17b80*/  IMAD R7, R3, 0x8, R2 ;  /* 0x0000000803077824 */ /* 0x000fe200078e0202 */
[----:B------:R-:W0:Y:S02]  /*17b90*/  SYNCS.PHASECHK.TRANS64.TRYWAIT P0, [R6+URZ], R5 ;  /* 0x00000005060075a7 */ /* 0x000e24000800017f */
[----:B------:R-:W-:Y:S01]  /*17ba0*/  SHF.L.U32 R2, R4, 0x1f, RZ ;  /* 0x0000001f04027819 */ /* 0x000fe200000006ff */
[----:B0-----:R-:W-:Y:S06]  /*17bb0*/  @!P0 BRA `(.L_x_359) ;  /* 0x0000001c00e48947 */ /* 0x001fec0003800000 */
.L_x_430:
[----:B------:R-:W1:Y:S02]  /*17bc0*/  SYNCS.PHASECHK.TRANS64.TRYWAIT P0, [R7+URZ], R2 ;  /* 0x00000002070075a7 */ /* 0x000e64000800017f */
[----:B-1----:R-:W-:Y:S05]  /*17bd0*/  @!P0 BRA `(.L_x_360) ;  /* 0x0000001c00f08947 */ /* 0x002fea0003800000 */
.L_x_431:
[----:B------:R-:W-:Y:S05]  /*17be0*/  @!P2 BRA `(.L_x_361) ;  /* 0x000000000004a947 */ /* 0x000fea0003800000 */
[----:B------:R-:W-:Y:S01]  /*17bf0*/  BPT.TRAP 0x1 ;  /* 0x000000040000795c */ /* 0x000fe20000300000 */
.L_x_361:
[----:B------:R-:W-:-:S04]  /*17c00*/  VIADD R0, R0, 0x38860 ;  /* 0x0003886000007836 */ /* 0x000fc80000000000 */
[----:B------:R-:W-:-:S04]  /*17c10*/  IMAD R4, R19, 0x8, R0 ;  /* 0x0000000813047824 */ /* 0x000fc800078e0200 */
[----:B------:R-:W2:Y:S02]  /*17c20*/  SYNCS.PHASECHK.TRANS64.TRYWAIT P0, [R4+URZ], R5 ;  /* 0x00000005040075a7 */ /* 0x000ea4000800017f */
[----:B--2---:R-:W-:Y:S05]  /*17c30*/  @!P0 BRA `(.L_x_362) ;  /* 0x0000001c00ec8947 */ /* 0x004fea0003800000 */
.L_x_432:
[----:B------:R-:W-:-:S07]  /*17c40*/  IMAD R3, R3, 0x8, R0 ;  /* 0x0000000803037824 */ /* 0x000fce00078e0200 */
.L_x_363:
[----:B---3--:R3:W4:Y:S02]  /*17c50*/  SYNCS.PHASECHK.TRANS64.TRYWAIT P0, [R3+URZ], R2 ;  /* 0x00000002030075a7 */ /* 0x008724000800017f */
[----:B----4-:R-:W-:Y:S05]  /*17c60*/  @!P0 NANOSLEEP.SYNCS 0x989680 ;  /* 0x009896800000895d */ /* 0x010fea0003900000 */
[----:B------:R-:W4:Y:S02]  /*17c70*/  @!P0 SYNCS.PHASECHK.TRANS64 P0, [R3+URZ], R2 ;  /* 0x00000002030085a7 */ /* 0x000f24000800007f */
[----:B----4-:R-:W-:Y:S05]  /*17c80*/  @!P0 BRA `(.L_x_363) ;  /* 0xfffffffc00f08947 */ /* 0x010fea000383ffff */
.L_x_356:
[----:B------:R-:W-:Y:S05]  /*17c90*/  BSYNC B0 ;  /* 0x0000000000007941 */ /* 0x000fea0003800000 */
.L_x_355:
[----:B------:R-:W-:Y:S05]  /*17ca0*/  EXIT ;  /* 0x000000000000794d */ /* 0x000fea0003800000 */
.L_x_189:
[----:B0-----:R0:W1:Y:S02]  /*17cb0*/  SYNCS.PHASECHK.TRANS64.TRYWAIT P1, [R5+URZ+0x38800], R0 ;  /* 0x03880000050075a7 */ /* 0x001064000802017f */
[----:B-1----:R-:W-:Y:S05]  /*17cc0*/  @!P1 NANOSLEEP.SYNCS 0x989680 ;  /* 0x009896800000995d */ /* 0x002fea0003900000 */
[----:B------:R-:W1:Y:S02]  /*17cd0*/  @!P1 SYNCS.PHASECHK.TRANS64 P1, [R5+URZ+0x38800], R0 ;  /* 0x03880000050095a7 */ /* 0x000e64000802007f */
[----:B-1----:R-:W-:Y:S05]  /*17ce0*/  @!P1 BRA `(.L_x_189) ;  /* 0xfffffffc00f09947 */ /* 0x002fea000383ffff */
[----:B------:R-:W-:Y:S05]  /*17cf0*/  BRA `(.L_x_364) ;  /* 0xfffffea000e07947 */ /* 0x000fea000383ffff */
.L_x_193:
[----:B-1----:R1:W2:Y:S02]  /*17d00*/  SYNCS.PHASECHK.TRANS64.TRYWAIT P2, [R0+URZ+0x38830], R3 ;  /* 0x03883003000075a7 */ /* 0x0022a4000804017f */
[----:B--2---:R-:W-:Y:S05]  /*17d10*/  @!P2 NANOSLEEP.SYNCS 0x989680 ;  /* 0x009896800000a95d */ /* 0x004fea0003900000 */
[----:B------:R-:W2:Y:S02]  /*17d20*/  @!P2 SYNCS.PHASECHK.TRANS64 P2, [R0+URZ+0x38830], R3 ;  /* 0x038830030000a5a7 */ /* 0x000ea4000804007f */
[----:B--2---:R-:W-:Y:S05]  /*17d30*/  @!P2 BRA `(.L_x_193) ;  /* 0xfffffffc00f0a947 */ /* 0x004fea000383ffff */
[----:B------:R-:W-:Y:S05]  /*17d40*/  BRA `(.L_x_192) ;  /* 0xfffffea400087947 */ /* 0x000fea000383ffff */
.L_x_198:
[----:B-1----:R-:W-:-:S04]  /*17d50*/  IMAD.U32 R4, RZ, RZ, UR61 ;  /* 0x0000003dff047e24 */ /* 0x002fc8000f8e00ff */
[----:B------:R1:W2:Y:S03]  /*17d60*/  SYNCS.PHASECHK.TRANS64.TRYWAIT P2, [R4+URZ+0x38830], R3 ;  /* 0x03883003040075a7 */ /* 0x0002a6000804017f */
[----:B--2---:R-:W-:Y:S05]  /*17d70*/  @!P2 NANOSLEEP.SYNCS 0x989680 ;  /* 0x009896800000a95d */ /* 0x004fea0003900000 */
[----:B------:R-:W2:Y:S02]  /*17d80*/  @!P2 SYNCS.PHASECHK.TRANS64 P2, [R4+URZ+0x38830], R3 ;  /* 0x038830030400a5a7 */ /* 0x000ea4000804007f */
[----:B--2---:R-:W-:Y:S05]  /*17d90*/  @!P2 BRA `(.L_x_198) ;  /* 0xfffffffc00eca947 */ /* 0x004fea000383ffff */
[----:B------:R-:W-:Y:S05]  /*17da0*/  BRA `(.L_x_197) ;  /* 0xfffffee800bc7947 */ /* 0x000fea000383ffff */
.L_x_202:
[----:B---3--:R-:W-:-:S04]  /*17db0*/  IMAD.U32 R2, RZ, RZ, UR6 ;  /* 0x00000006ff027e24 */ /* 0x008fc8000f8e00ff */
[----:B------:R3:W4:Y:S03]  /*17dc0*/  SYNCS.PHASECHK.TRANS64.TRYWAIT P2, [R2+URZ+0x38850], R0 ;  /* 0x03885000020075a7 */ /* 0x000726000804017f */
[----:B----4-:R-:W-:Y:S05]  /*17dd0*/  @!P2 NANOSLEEP.SYNCS 0x989680 ;  /* 0x009896800000a95d */ /* 0x010fea0003900000 */
[----:B------:R-:W4:Y:S02]  /*17de0*/  @!P2 SYNCS.PHASECHK.TRANS64 P2, [R2+URZ+0x38850], R0 ;  /* 0x038850000200a5a7 */ /* 0x000f24000804007f */
[----:B----4-:R-:W-:Y:S05]  /*17df0*/  @!P2 BRA `(.L_x_202) ;  /* 0xfffffffc00eca947 */ /* 0x010fea000383ffff */
[----:B------:R-:W-:Y:S05]  /*17e00*/  BRA `(.L_x_201) ;  /* 0xffffff1000e47947 */ /* 0x000fea000383ffff */
.L_x_207:
[----:B-1----:R1:W2:Y:S02]  /*17e10*/  SYNCS.PHASECHK.TRANS64.TRYWAIT P0, [R0+URZ+0x38850], R7 ;  /* 0x03885007000075a7 */ /* 0x0022a4000800017f */
[----:B--2---:R-:W-:Y:S05]  /*17e20*/  @!P0 NANOSLEEP.SYNCS 0x989680 ;  /* 0x009896800000895d */ /* 0x004fea0003900000 */
[----:B------:R-:W2:Y:S02]  /*17e30*/  @!P0 SYNCS.PHASECHK.TRANS64 P0, [R0+URZ+0x38850], R7 ;  /* 0x03885007000085a7 */ /* 0x000ea4000800007f */
[----:B--2---:R-:W-:Y:S05]  /*17e40*/  @!P0 BRA `(.L_x_207) ;  /* 0xfffffffc00f08947 */ /* 0x004fea000383ffff */
[----:B------:R-:W-:Y:S05]  /*17e50*/  BRA `(.L_x_206) ;  /* 0xffffff3000207947 */ /* 0x000fea000383ffff */
.L_x_252:
[----:B------:R-:W2:Y:S01]  /*17e60*/  S2R R4, SR_TID.X ;  /* 0x0000000000047919 */ /* 0x000ea20000002100 */
[----:B------:R-:W-:Y:S01]  /*17e70*/  BSSY B0, `(.L_x_365) ;  /* 0x000000a000007945 */ /* 0x000fe20003800000 */
[----:B------:R-:W-:Y:S02]  /*17e80*/  IMAD.MOV.U32 R12, RZ, RZ, RZ ;  /* 0x000000ffff0c7224 */ /* 0x000fe400078e00ff */
[----:B0-----:R-:W-:Y:S02]  /*17e90*/  IMAD.MOV.U32 R11, RZ, RZ, 0x1f ;  /* 0x0000001fff0b7424 */ /* 0x001fe400078e00ff */
[----:B------:R-:W-:Y:S01]  /*17ea0*/  IMAD.MOV.U32 R15, RZ, RZ, -0x1 ;  /* 0xffffffffff0f7424 */ /* 0x000fe200078e00ff */
[----:B--2---:R-:W-:-:S04]  /*17eb0*/  SHF.R.U32.HI R4, RZ, 0x5, R4 ;  /* 0x00000005ff047819 */ /* 0x004fc80000011604 */
[----:B------:R-:W-:-:S05]  /*17ec0*/  LOP3.LUT R4, R4, 0x3, RZ, 0xc0, !PT ;  /* 0x0000000304047812 */ /* 0x000fca00078ec0ff */
[----:B------:R-:W-:-:S07]  /*17ed0*/  IMAD.MOV.U32 R13, RZ, RZ, R4 ;  /* 0x000000ffff0d7224 */ /* 0x000fce00078e0004 */
[----:B-1----:R-:W-:Y:S05]  /*17ee0*/  WARPSYNC.COLLECTIVE R15, `(.L_x_366) ;  /* 0x000000000f087348 */ /* 0x002fea0003c00000 */
[----:B------:R0:W2:Y:S02]  /*17ef0*/  SHFL.IDX P6, R14, R13, R12, R11 ;  /* 0x0000000c0d0e7389 */ /* 0x0000a400000c000b */
[----:B012---:R-:W-:Y:S01]  /*17f00*/  ENDCOLLECTIVE ;  /* 0x000000000000791b */ /* 0x007fe20003800000 */
.L_x_366:
[----:B------:R-:W-:Y:S05]  /*17f10*/  BSYNC B0 ;  /* 0x0000000000007941 */ /* 0x000fea0003800000 */
.L_x_365:
[----:B------:R-:W-:Y:S05]  /*17f20*/  BRA `(.L_x_367) ;  /* 0xffffffa400807947 */ /* 0x000fea000383ffff */
.L_x_254:
[----:B------:R-:W-:Y:S01]  /*17f30*/  BSSY B0, `(.L_x_368) ;  /* 0x0000006000007945 */ /* 0x000fe20003800000 */
[----:B------:R-:W-:-:S07]  /*17f40*/  IMAD.MOV.U32 R15, RZ, RZ, -0x1 ;  /* 0xffffffffff0f7424 */ /* 0x000fce00078e00ff */
[----:B01--4-:R-:W-:Y:S05]  /*17f50*/  WARPSYNC.COLLECTIVE R15, `(.L_x_369) ;  /* 0x000000000f0c7348 */ /* 0x013fea0003c00000 */
[----:B------:R-:W-:Y:S02]  /*17f60*/  ELECT P6, UR62, PT ;  /* 0x00000000003e782f */ /* 0x000fe400038c0000 */
[----:B------:R-:W-:Y:S01]  /*17f70*/  MOV R14, UR62 ;  /* 0x0000003e000e7c02 */ /* 0x000fe20008000f00 */
[----:B01--4-:R-:W-:Y:S10]  /*17f80*/  ENDCOLLECTIVE ;  /* 0x000000000000791b */ /* 0x013ff40003800000 */
.L_x_369:
[----:B------:R-:W-:Y:S05]  /*17f90*/  BSYNC B0 ;  /* 0x0000000000007941 */ /* 0x000fea0003800000 */
.L_x_368:
[----:B------:R-:W-:Y:S05]  /*17fa0*/  BRA `(.L_x_370) ;  /* 0xffffffa400847947 */ /* 0x000fea000383ffff */
.L_x_256:
[----:B--2---:R2:W3:Y:S02]  /*17fb0*/  SYNCS.PHASECHK.TRANS64.TRYWAIT P0, [R0+URZ+0x38840], R2 ;  /* 0x03884002000075a7 */ /* 0x0044e4000800017f */
[----:B---3--:R-:W-:Y:S05]  /*17fc0*/  @!P0 NANOSLEEP.SYNCS 0x989680 ;  /* 0x009896800000895d */ /* 0x008fea0003900000 */
[----:B------:R-:W3:Y:S02]  /*17fd0*/  @!P0 SYNCS.PHASECHK.TRANS64 P0, [R0+URZ+0x38840], R2 ;  /* 0x03884002000085a7 */ /* 0x000ee4000800007f */
[----:B---3--:R-:W-:Y:S05]  /*17fe0*/  @!P0 BRA `(.L_x_256) ;  /* 0xfffffffc00f08947 */ /* 0x008fea000383ffff */
[----:B------:R-:W-:Y:S05]  /*17ff0*/  BRA `(.L_x_371) ;  /* 0xffffffa400e87947 */ /* 0x000fea000383ffff */
.L_x_260:
[----:B------:R-:W2:Y:S01]  /*18000*/  LDL.LU R11, [R1+0x40] ;  /* 0x00004000010b7983 */ /* 0x000ea20000300800 */
[----:B------:R-:W-:Y:S02]  /*18010*/  IMAD.MOV.U32 R13, RZ, RZ, R3 ;  /* 0x000000ffff0d7224 */ /* 0x000fe400078e0003 */
[----:B------:R-:W-:Y:S01]  /*18020*/  IMAD.MOV.U32 R12, RZ, RZ, RZ ;  /* 0x000000ffff0c7224 */ /* 0x000fe200078e00ff */
[----:B------:R-:W0:Y:S01]  /*18030*/  S2R R7, SR_TID.X ;  /* 0x0000000000077919 */ /* 0x000e220000002100 */
[----:B------:R-:W-:Y:S01]  /*18040*/  IMAD.MOV.U32 R15, RZ, RZ, -0x1 ;  /* 0xffffffffff0f7424 */ /* 0x000fe200078e00ff */
[----:B0-----:R-:W-:-:S04]  /*18050*/  LOP3.LUT R7, R7, 0x7f, RZ, 0xc0, !PT ;  /* 0x0000007f07077812 */ /* 0x001fc800078ec0ff */
[----:B------:R-:W-:-:S05]  /*18060*/  SHF.R.U32.HI R0, RZ, 0x3, R7 ;  /* 0x00000003ff007819 */ /* 0x000fca0000011607 */
[----:B------:R-:W-:-:S04]  /*18070*/  IMAD.IADD R0, R0, 0x1, R5 ;  /* 0x0000000100007824 */ /* 0x000fc800078e0205 */
[----:B------:R-:W-:Y:S02]  /*18080*/  VIADD R5, R0, 0x10 ;  /* 0x0000001000057836 */ /* 0x000fe40000000000 */
[----:B--2---:R-:W-:Y:S02]  /*18090*/  IMAD R2, R11, R8, RZ ;  /* 0x000000080b027224 */ /* 0x004fe400078e02ff */
[----:B------:R-:W-:-:S03]  /*180a0*/  IMAD.MOV.U32 R11, RZ, RZ, 0x181f ;  /* 0x0000181fff0b7424 */ /* 0x000fc600078e00ff */
[----:B------:R-:W-:-:S13]  /*180b0*/  ISETP.GE.AND P5, PT, R0, R2, PT ;  /* 0x000000020000720c */ /* 0x000fda0003fa6270 */
[----:B-----5:R-:W-:Y:S05]  /*180c0*/  WARPSYNC.COLLECTIVE R15, `(.L_x_372) ;  /* 0x000000000f087348 */ /* 0x020fea0003c00000 */
[----:B------:R0:W1:Y:S02]  /*180d0*/  SHFL.IDX P6, R14, R13, R12, R11 ;  /* 0x0000000c0d0e7389 */ /* 0x00006400000c000b */
[----:B01---5:R-:W-:Y:S01]  /*180e0*/  ENDCOLLECTIVE ;  /* 0x000000000000791b */ /* 0x023fe20003800000 */
.L_x_372:
[----:B------:R-:W-:Y:S02]  /*180f0*/  IMAD.MOV.U32 R13, RZ, RZ, R4 ;  /* 0x000000ffff0d7224 */ /* 0x000fe400078e0004 */
[----:B------:R-:W-:-:S07]  /*18100*/  IMAD.MOV.U32 R6, RZ, RZ, R14 ;  /* 0x000000ffff067224 */ /* 0x000fce00078e000e */
[----:B------:R-:W-:Y:S05]  /*18110*/  WARPSYNC.COLLECTIVE R15, `(.L_x_373) ;  /* 0x000000000f087348 */ /* 0x000fea0003c00000 */
[----:B------:R0:W1:Y:S02]  /*18120*/  SHFL.IDX P6, R14, R13, R12, R11 ;  /* 0x0000000c0d0e7389 */ /* 0x00006400000c000b */
[----:B01----:R-:W-:Y:S01]  /*18130*/  ENDCOLLECTIVE ;  /* 0x000000000000791b */ /* 0x003fe20003800000 */
.L_x_373:
[----:B------:R-:W-:Y:S01]  /*18140*/  ULDC.64 UR4, c[0x0][0x208] ;  /* 0x0000820000047ab9 */ /* 0x000fe20000000a00 */
[----:B------:R-:W-:Y:S02]  /*18150*/  IMAD.MOV.U32 R13, RZ, RZ, R3 ;  /* 0x000000ffff0d7224 */ /* 0x000fe400078e0003 */
[----:B------:R-:W-:Y:S02]  /*18160*/  IMAD.MOV.U32 R12, RZ, RZ, 0x1 ;  /* 0x00000001ff0c7424 */ /* 0x000fe400078e00ff */
[----:B------:R-:W-:-:S05]  /*18170*/  IMAD.MOV.U32 R7, RZ, RZ, R14 ;  /* 0x000000ffff077224 */ /* 0x000fca00078e000e */
[----:B------:R-:W-:-:S05]  /*18180*/  @!P5 LEA R7, P4, R10, R7, 0x1 ;  /* 0x000000070a07d211 */ /* 0x000fca00078808ff */
[----:B------:R-:W-:-:S05]  /*18190*/  @!P5 IMAD.X R6, RZ, RZ, R6, P4 ;  /* 0x000000ffff06d224 */ /* 0x000fca00020e0606 */
[----:B------:R-:W-:-:S04]  /*181a0*/  @!P5 LOP3.LUT R7, R7, R6, RZ, 0x3c, !PT ;  /* 0x000000060707d212 */ /* 0x000fc800078e3cff */
[----:B------:R-:W-:-:S04]  /*181b0*/  @!P5 LOP3.LUT R6, R7, R6, RZ, 0x3c, !PT ;  /* 0x000000060706d212 */ /* 0x000fc800078e3cff */
[----:B------:R-:W-:-:S05]  /*181c0*/  @!P5 LOP3.LUT R7, R7, R6, RZ, 0x3c, !PT ;  /* 0x000000060707d212 */ /* 0x000fca00078e3cff */
        /* <DEDUP_REMOVED lines=11> */
.L_x_374:
[----:B------:R-:W-:Y:S02]  /*18280*/  IMAD.MOV.U32 R13, RZ, RZ, R4 ;  /* 0x000000ffff0d7224 */ /* 0x000fe400078e0004 */
[----:B------:R-:W-:-:S07]  /*18290*/  IMAD.MOV.U32 R6, RZ, RZ, R14 ;  /* 0x000000ffff067224 */ /* 0x000fce00078e000e */
[----:B------:R-:W-:Y:S05]  /*182a0*/  WARPSYNC.COLLECTIVE R15, `(.L_x_375) ;  /* 0x000000000f087348 */ /* 0x000fea0003c00000 */
[----:B------:R0:W1:Y:S02]  /*182b0*/  SHFL.IDX P6, R14, R13, R12, R11 ;  /* 0x0000000c0d0e7389 */ /* 0x00006400000c000b */
[----:B01----:R-:W-:Y:S01]  /*182c0*/  ENDCOLLECTIVE ;  /* 0x000000000000791b */ /* 0x003fe20003800000 */
.L_x_375:
[----:B------:R-:W-:Y:S01]  /*182d0*/  ULDC.64 UR4, c[0x0][0x208] ;  /* 0x0000820000047ab9 */ /* 0x000fe20000000a00 */
[----:B------:R-:W-:Y:S02]  /*182e0*/  IMAD.MOV.U32 R13, RZ, RZ, R3 ;  /* 0x000000ffff0d7224 */ /* 0x000fe400078e0003 */
[----:B------:R-:W-:Y:S02]  /*182f0*/  IMAD.MOV.U32 R12, RZ, RZ, 0x2 ;  /* 0x00000002ff0c7424 */ /* 0x000fe400078e00ff */
[----:B------:R-:W-:-:S05]  /*18300*/  IMAD.MOV.U32 R5, RZ, RZ, R14 ;  /* 0x000000ffff057224 */ /* 0x000fca00078e000e */
[----:B------:R-:W-:-:S05]  /*18310*/  @!P5 LEA R5, P4, R10, R5, 0x1 ;  /* 0x000000050a05d211 */ /* 0x000fca00078808ff */
[----:B------:R-:W-:-:S04]  /*18320*/  @!P5 IMAD.X R6, RZ, RZ, R6, P4 ;  /* 0x000000ffff06d224 */ /* 0x000fc800020e0606 */
[----:B------:R-:W-:Y:S02]  /*18330*/  @!P5 IMAD.MOV.U32 R7, RZ, RZ, R6 ;  /* 0x000000ffff07d224 */ /* 0x000fe400078e0006 */
[----:B------:R-:W-:Y:S02]  /*18340*/  @!P5 IMAD.MOV.U32 R6, RZ, RZ, R5 ;  /* 0x000000ffff06d224 */ /* 0x000fe400078e0005 */
[----:B------:R-:W-:-:S03]  /*18350*/  VIADD R5, R0, 0x20 ;  /* 0x0000002000057836 */ /* 0x000fc60000000000 */
        /* <DEDUP_REMOVED lines=11> */
.L_x_376:
[----:B------:R-:W-:Y:S02]  /*18410*/  IMAD.MOV.U32 R13, RZ, RZ, R4 ;  /* 0x000000ffff0d7224 */ /* 0x000fe400078e0004 */
[----:B------:R-:W-:-:S07]  /*18420*/  IMAD.MOV.U32 R6, RZ, RZ, R14 ;  /* 0x000000ffff067224 */ /* 0x000fce00078e000e */
[----:B------:R-:W-:Y:S05]  /*18430*/  WARPSYNC.COLLECTIVE R15, `(.L_x_377) ;  /* 0x000000000f087348 */ /* 0x000fea0003c00000 */
[----:B------:R0:W1:Y:S02]  /*18440*/  SHFL.IDX P6, R14, R13, R12, R11 ;  /* 0x0000000c0d0e7389 */ /* 0x00006400000c000b */
[----:B01----:R-:W-:Y:S01]  /*18450*/  ENDCOLLECTIVE ;  /* 0x000000000000791b */ /* 0x003fe20003800000 */
.L_x_377:
        /* <DEDUP_REMOVED lines=20> */
.L_x_378:
[----:B------:R-:W-:Y:S02]  /*185a0*/  IMAD.MOV.U32 R13, RZ, RZ, R4 ;  /* 0x000000ffff0d7224 */ /* 0x000fe400078e0004 */
[----:B------:R-:W-:-:S07]  /*185b0*/  IMAD.MOV.U32 R6, RZ, RZ, R14 ;  /* 0x000000ffff067224 */ /* 0x000fce00078e000e */
[----:B------:R-:W-:Y:S05]  /*185c0*/  WARPSYNC.COLLECTIVE R15, `(.L_x_379) ;  /* 0x000000000f087348 */ /* 0x000fea0003c00000 */
[----:B------:R0:W1:Y:S02]  /*185d0*/  SHFL.IDX P6, R14, R13, R12, R11 ;  /* 0x0000000c0d0e7389 */ /* 0x00006400000c000b */
[----:B01----:R-:W-:Y:S01]  /*185e0*/  ENDCOLLECTIVE ;  /* 0x000000000000791b */ /* 0x003fe20003800000 */
.L_x_379:
        /* <DEDUP_REMOVED lines=20> */
.L_x_380:
[----:B------:R-:W-:Y:S02]  /*18730*/  IMAD.MOV.U32 R13, RZ, RZ, R4 ;  /* 0x000000ffff0d7224 */ /* 0x000fe400078e0004 */
[----:B------:R-:W-:-:S07]  /*18740*/  IMAD.MOV.U32 R6, RZ, RZ, R14 ;  /* 0x000000ffff067224 */ /* 0x000fce00078e000e */
[----:B------:R-:W-:Y:S05]  /*18750*/  WARPSYNC.COLLECTIVE R15, `(.L_x_381) ;  /* 0x000000000f087348 */ /* 0x000fea0003c00000 */
[----:B------:R0:W1:Y:S02]  /*18760*/  SHFL.IDX P6, R14, R13, R12, R11 ;  /* 0x0000000c0d0e7389 */ /* 0x00006400000c000b */
[----:B01----:R-:W-:Y:S01]  /*18770*/  ENDCOLLECTIVE ;  /* 0x000000000000791b */ /* 0x003fe20003800000 */
.L_x_381:
        /* <DEDUP_REMOVED lines=20> */
.L_x_382:
[----:B------:R-:W-:Y:S02]  /*188c0*/  IMAD.MOV.U32 R13, RZ, RZ, R4 ;  /* 0x000000ffff0d7224 */ /* 0x000fe400078e0004 */
[----:B------:R-:W-:-:S07]  /*188d0*/  IMAD.MOV.U32 R6, RZ, RZ, R14 ;  /* 0x000000ffff067224 */ /* 0x000fce00078e000e */
[----:B------:R-:W-:Y:S05]  /*188e0*/  WARPSYNC.COLLECTIVE R15, `(.L_x_383) ;  /* 0x000000000f087348 */ /* 0x000fea0003c00000 */
[----:B------:R0:W1:Y:S02]  /*188f0*/  SHFL.IDX P6, R14, R13, R12, R11 ;  /* 0x0000000c0d0e7389 */ /* 0x00006400000c000b */
[----:B01----:R-:W-:Y:S01]  /*18900*/  ENDCOLLECTIVE ;  /* 0x000000000000791b */ /* 0x003fe20003800000 */
.L_x_383:
[----:B------:R-:W-:Y:S01]  /*18910*/  ULDC.64 UR4, c[0x0][0x208] ;  /* 0x0000820000047ab9 */ /* 0x000fe20000000a00 */
[----:B------:R-:W-:Y:S02]  /*18920*/  IMAD.MOV.U32 R13, RZ, RZ, R3 ;  /* 0x000000ffff0d7224 */ /* 0x000fe400078e0003 */
[----:B------:R-:W-:Y:S02]  /*18930*/  IMAD.MOV.U32 R12, RZ, RZ, 0x6 ;  /* 0x00000006ff0c7424 */ /* 0x000fe400078e00ff */
[----:B------:R-:W-:-:S05]  /*18940*/  IMAD.MOV.U32 R5, RZ, RZ, R14 ;  /* 0x000000ffff057224 */ /* 0x000fca00078e000e */
[----:B------:R-:W-:-:S05]  /*18950*/  @!P5 LEA R5, P4, R10, R5, 0x1 ;  /* 0x000000050a05d211 */ /* 0x000fca00078808ff */
[----:B------:R-:W-:-:S04]  /*18960*/  @!P5 IMAD.X R6, RZ, RZ, R6, P4 ;  /* 0x000000ffff06d224 */ /* 0x000fc800020e0606 */
[----:B------:R-:W-:Y:S02]  /*18970*/  @!P5 IMAD.MOV.U32 R7, RZ, RZ, R6 ;  /* 0x000000ffff07d224 */ /* 0x000fe400078e0006 */
[----:B------:R-:W-:-:S05]  /*18980*/  @!P5 IMAD.MOV.U32 R6, RZ, RZ, R5 ;  /* 0x000000ffff06d224 */ /* 0x000fca00078e0005 */
        /* <DEDUP_REMOVED lines=10> */
.L_x_384:
[----:B------:R-:W-:-:S05]  /*18a30*/  VIADD R7, R0, 0x60 ;  /* 0x0000006000077836 */ /* 0x000fca0000000000 */
[----:B------:R-:W-:Y:S01]  /*18a40*/  ISETP.GE.AND P5, PT, R7, R2, PT ;  /* 0x000000020700720c */ /* 0x000fe20003fa6270 */
[----:B------:R-:W-:Y:S02]  /*18a50*/  IMAD.MOV.U32 R13, RZ, RZ, R4 ;  /* 0x000000ffff0d7224 */ /* 0x000fe400078e0004 */
[----:B------:R-:W-:-:S10]  /*18a60*/  IMAD.MOV.U32 R8, RZ, RZ, R14 ;  /* 0x000000ffff087224 */ /* 0x000fd400078e000e */
[----:B------:R-:W-:Y:S05]  /*18a70*/  WARPSYNC.COLLECTIVE R15, `(.L_x_385) ;  /* 0x000000000f087348 */ /* 0x000fea0003c00000 */
[----:B------:R0:W1:Y:S02]  /*18a80*/  SHFL.IDX P6, R14, R13, R12, R11 ;  /* 0x0000000c0d0e7389 */ /* 0x00006400000c000b */
[----:B01----:R-:W-:Y:S01]  /*18a90*/  ENDCOLLECTIVE ;  /* 0x000000000000791b */ /* 0x003fe20003800000 */
.L_x_385:
        /* <DEDUP_REMOVED lines=18> */
.L_x_386:
[----:B------:R-:W-:Y:S02]  /*18bc0*/  IMAD.MOV.U32 R13, RZ, RZ, R4 ;  /* 0x000000ffff0d7224 */ /* 0x000fe400078e0004 */
[----:B------:R-:W-:-:S07]  /*18bd0*/  IMAD.MOV.U32 R5, RZ, RZ, R14 ;  /* 0x000000ffff057224 */ /* 0x000fce00078e000e */
[----:B------:R-:W-:Y:S05]  /*18be0*/  WARPSYNC.COLLECTIVE R15, `(.L_x_387) ;  /* 0x000000000f087348 */ /* 0x000fea0003c00000 */
[----:B------:R0:W1:Y:S02]  /*18bf0*/  SHFL.IDX P6, R14, R13, R12, R11 ;  /* 0x0000000c0d0e7389 */ /* 0x00006400000c000b */
[----:B01----:R-:W-:Y:S01]  /*18c00*/  ENDCOLLECTIVE ;  /* 0x000000000000791b */ /* 0x003fe20003800000 */
.L_x_387:
[----:B------:R-:W-:Y:S01]  /*18c10*/  IMAD.MOV.U32 R3, RZ, RZ, R14 ;  /* 0x000000ffff037224 */ /* 0x000fe200078e000e */
[----:B------:R-:W-:Y:S06]  /*18c20*/  BRA `(.L_x_388) ;  /* 0xffffffa800b47947 */ /* 0x000fec000383ffff */
.L_x_265:
[----:B0-----:R0:W3:Y:S02]  /*18c30*/  SYNCS.PHASECHK.TRANS64.TRYWAIT P0, [R18+URZ+0x38820], R0 ;  /* 0x03882000120075a7 */ /* 0x0010e4000800017f */
[----:B---3--:R-:W-:Y:S05]  /*18c40*/  @!P0 NANOSLEEP.SYNCS 0x989680 ;  /* 0x009896800000895d */ /* 0x008fea0003900000 */
[----:B------:R-:W3:Y:S02]  /*18c50*/  @!P0 SYNCS.PHASECHK.TRANS64 P0, [R18+URZ+0x38820], R0 ;  /* 0x03882000120085a7 */ /* 0x000ee4000800007f */
[----:B---3--:R-:W-:Y:S05]  /*18c60*/  @!P0 BRA `(.L_x_265) ;  /* 0xfffffffc00f08947 */ /* 0x008fea000383ffff */
[----:B------:R-:W-:Y:S05]  /*18c70*/  BRA `(.L_x_389) ;  /* 0xffffffac00307947 */ /* 0x000fea000383ffff */
.L_x_274:
[----:B-1----:R1:W2:Y:S02]  /*18c80*/  SYNCS.PHASECHK.TRANS64.TRYWAIT P0, [R3+URZ+0x38840], R2 ;  /* 0x03884002030075a7 */ /* 0x0022a4000800017f */
[----:B--2---:R-:W-:Y:S05]  /*18c90*/  @!P0 NANOSLEEP.SYNCS 0x989680 ;  /* 0x009896800000895d */ /* 0x004fea0003900000 */
[----:B------:R-:W2:Y:S02]  /*18ca0*/  @!P0 SYNCS.PHASECHK.TRANS64 P0, [R3+URZ+0x38840], R2 ;  /* 0x03884002030085a7 */ /* 0x000ea4000800007f */
[----:B--2---:R-:W-:Y:S05]  /*18cb0*/  @!P0 BRA `(.L_x_274) ;  /* 0xfffffffc00f08947 */ /* 0x004fea000383ffff */
[----:B------:R-:W-:Y:S05]  /*18cc0*/  BRA `(.L_x_390) ;  /* 0xffffffb000107947 */ /* 0x000fea000383ffff */
.L_x_282:
[----:B0-----:R0:W1:Y:S02]  /*18cd0*/  SYNCS.PHASECHK.TRANS64.TRYWAIT P0, [R3+URZ+0x60], R2 ;  /* 0x00006002030075a7 */ /* 0x001064000800017f */
[----:B-1----:R-:W-:Y:S05]  /*18ce0*/  @!P0 NANOSLEEP.SYNCS 0x989680 ;  /* 0x009896800000895d */ /* 0x002fea0003900000 */
[----:B------:R-:W1:Y:S02]  /*18cf0*/  @!P0 SYNCS.PHASECHK.TRANS64 P0, [R3+URZ+0x60], R2 ;  /* 0x00006002030085a7 */ /* 0x000e64000800007f */
[----:B-1----:R-:W-:Y:S05]  /*18d00*/  @!P0 BRA `(.L_x_282) ;  /* 0xfffffffc00f08947 */ /* 0x002fea000383ffff */
[----:B------:R-:W-:Y:S05]  /*18d10*/  BRA `(.L_x_391) ;  /* 0xffffffb400647947 */ /* 0x000fea000383ffff */
.L_x_293:
[----:B-1----:R1:W2:Y:S02]  /*18d20*/  SYNCS.PHASECHK.TRANS64.TRYWAIT P0, [R3+URZ+0x38840], R2 ;  /* 0x03884002030075a7 */ /* 0x0022a4000800017f */
[----:B--2---:R-:W-:Y:S05]  /*18d30*/  @!P0 NANOSLEEP.SYNCS 0x989680 ;  /* 0x009896800000895d */ /* 0x004fea0003900000 */
[----:B------:R-:W2:Y:S02]  /*18d40*/  @!P0 SYNCS.PHASECHK.TRANS64 P0, [R3+URZ+0x38840], R2 ;  /* 0x03884002030085a7 */ /* 0x000ea4000800007f */
[----:B--2---:R-:W-:Y:S05]  /*18d50*/  @!P0 BRA `(.L_x_293) ;  /* 0xfffffffc00f08947 */ /* 0x004fea000383ffff */
[----:B------:R-:W-:Y:S05]  /*18d60*/  BRA `(.L_x_392) ;  /* 0xffffffbc00707947 */ /* 0x000fea000383ffff */
.L_x_301:
[----:B0-----:R0:W1:Y:S02]  /*18d70*/  SYNCS.PHASECHK.TRANS64.TRYWAIT P0, [R2+URZ+0x60], R3 ;  /* 0x00006003020075a7 */ /* 0x001064000800017f */
[----:B-1----:R-:W-:Y:S05]  /*18d80*/  @!P0 NANOSLEEP.SYNCS 0x989680 ;  /* 0x009896800000895d */ /* 0x002fea0003900000 */
[----:B------:R-:W1:Y:S02]  /*18d90*/  @!P0 SYNCS.PHASECHK.TRANS64 P0, [R2+URZ+0x60], R3 ;  /* 0x00006003020085a7 */ /* 0x000e64000800007f */
[----:B-1----:R-:W-:Y:S05]  /*18da0*/  @!P0 BRA `(.L_x_301) ;  /* 0xfffffffc00f08947 */ /* 0x002fea000383ffff */
[----:B------:R-:W-:Y:S05]  /*18db0*/  BRA `(.L_x_393) ;  /* 0xffffffc000c47947 */ /* 0x000fea000383ffff */
.L_x_312:
[----:B--2---:R2:W3:Y:S02]  /*18dc0*/  SYNCS.PHASECHK.TRANS64.TRYWAIT P0, [R2+URZ+0x38840], R3 ;  /* 0x03884003020075a7 */ /* 0x0044e4000800017f */
[----:B---3--:R-:W-:Y:S05]  /*18dd0*/  @!P0 NANOSLEEP.SYNCS 0x989680 ;  /* 0x009896800000895d */ /* 0x008fea0003900000 */
[----:B------:R-:W3:Y:S02]  /*18de0*/  @!P0 SYNCS.PHASECHK.TRANS64 P0, [R2+URZ+0x38840], R3 ;  /* 0x03884003020085a7 */ /* 0x000ee4000800007f */
[----:B---3--:R-:W-:Y:S05]  /*18df0*/  @!P0 BRA `(.L_x_312) ;  /* 0xfffffffc00f08947 */ /* 0x008fea000383ffff */
[----:B------:R-:W-:Y:S05]  /*18e00*/  BRA `(.L_x_394) ;  /* 0xffffffc800a07947 */ /* 0x000fea000383ffff */
.L_x_320:
[----:B0-----:R0:W1:Y:S02]  /*18e10*/  SYNCS.PHASECHK.TRANS64.TRYWAIT P0, [R2+URZ+0x60], R5 ;  /* 0x00006005020075a7 */ /* 0x001064000800017f */
[----:B-1----:R-:W-:Y:S05]  /*18e20*/  @!P0 NANOSLEEP.SYNCS 0x989680 ;  /* 0x009896800000895d */ /* 0x002fea0003900000 */
[----:B------:R-:W1:Y:S02]  /*18e30*/  @!P0 SYNCS.PHASECHK.TRANS64 P0, [R2+URZ+0x60], R5 ;  /* 0x00006005020085a7 */ /* 0x000e64000800007f */
[----:B-1----:R-:W-:Y:S05]  /*18e40*/  @!P0 BRA `(.L_x_320) ;  /* 0xfffffffc00f08947 */ /* 0x002fea000383ffff */
[----:B------:R-:W-:Y:S05]  /*18e50*/  BRA `(.L_x_395) ;  /* 0xffffffcc00f47947 */ /* 0x000fea000383ffff */
.L_x_333:
[----:B--2---:R2:W3:Y:S02]  /*18e60*/  SYNCS.PHASECHK.TRANS64.TRYWAIT P0, [R0+URZ+0x38860], R2 ;  /* 0x03886002000075a7 */ /* 0x0044e4000800017f */
[----:B---3--:R-:W-:Y:S05]  /*18e70*/  @!P0 NANOSLEEP.SYNCS 0x989680 ;  /* 0x009896800000895d */ /* 0x008fea0003900000 */
[----:B------:R-:W3:Y:S02]  /*18e80*/  @!P0 SYNCS.PHASECHK.TRANS64 P0, [R0+URZ+0x38860], R2 ;  /* 0x03886002000085a7 */ /* 0x000ee4000800007f */
[----:B---3--:R-:W-:Y:S05]  /*18e90*/  @!P0 BRA `(.L_x_333) ;  /* 0xfffffffc00f08947 */ /* 0x008fea000383ffff */
[----:B------:R-:W-:Y:S05]  /*18ea0*/  BRA `(.L_x_396) ;  /* 0xffffffd400bc7947 */ /* 0x000fea000383ffff */
.L_x_342:
[----:B------:R-:W4:Y:S01]  /*18eb0*/  LDL R3, [R1] ;  /* 0x0000000001037983 */ /* 0x000f220000100800 */
[----:B------:R-:W-:Y:S01]  /*18ec0*/  BSSY B0, `(.L_x_397) ;  /* 0x0000008000007945 */ /* 0x000fe20003800000 */
[----:B0-----:R-:W-:Y:S02]  /*18ed0*/  IMAD.MOV.U32 R12, RZ, RZ, RZ ;  /* 0x000000ffff0c7224 */ /* 0x001fe400078e00ff */
[----:B------:R-:W-:Y:S02]  /*18ee0*/  IMAD.MOV.U32 R11, RZ, RZ, 0x1f ;  /* 0x0000001fff0b7424 */ /* 0x000fe400078e00ff */
[----:B------:R-:W-:Y:S02]  /*18ef0*/  IMAD.MOV.U32 R15, RZ, RZ, -0x1 ;  /* 0xffffffffff0f7424 */ /* 0x000fe400078e00ff */
[----:B----4-:R-:W-:-:S07]  /*18f00*/  IMAD.MOV.U32 R13, RZ, RZ, R3 ;  /* 0x000000ffff0d7224 */ /* 0x010fce00078e0003 */
[----:B-123--:R-:W-:Y:S05]  /*18f10*/  WARPSYNC.COLLECTIVE R15, `(.L_x_398) ;  /* 0x000000000f087348 */ /* 0x00efea0003c00000 */
[----:B------:R0:W4:Y:S02]  /*18f20*/  SHFL.IDX P6, R14, R13, R12, R11 ;  /* 0x0000000c0d0e7389 */ /* 0x00012400000c000b */
[----:B01234-:R-:W-:Y:S01]  /*18f30*/  ENDCOLLECTIVE ;  /* 0x000000000000791b */ /* 0x01ffe20003800000 */
.L_x_398:
[----:B------:R-:W-:Y:S05]  /*18f40*/  BSYNC B0 ;  /* 0x0000000000007941 */ /* 0x000fea0003800000 */
.L_x_397:
[----:B------:R0:W5:Y:S01]  /*18f50*/  LDL R2, [R1+0xc] ;  /* 0x00000c0001027983 */ /* 0x0001620000100800 */
[----:B------:R-:W-:Y:S02]  /*18f60*/  IMAD.MOV.U32 R13, RZ, RZ, R3 ;  /* 0x000000ffff0d7224 */ /* 0x000fe400078e0003 */
[----:B------:R-:W-:Y:S02]  /*18f70*/  IMAD.MOV.U32 R12, RZ, RZ, 0x1 ;  /* 0x00000001ff0c7424 */ /* 0x000fe400078e00ff */
[----:B------:R-:W-:Y:S02]  /*18f80*/  IMAD.MOV.U32 R11, RZ, RZ, 0x1f ;  /* 0x0000001fff0b7424 */ /* 0x000fe400078e00ff */
[----:B------:R-:W-:Y:S02]  /*18f90*/  IMAD.MOV.U32 R15, RZ, RZ, -0x1 ;  /* 0xffffffffff0f7424 */ /* 0x000fe400078e00ff */
[----:B0-----:R-:W-:-:S07]  /*18fa0*/  IMAD.MOV.U32 R0, RZ, RZ, R14 ;  /* 0x000000ffff007224 */ /* 0x001fce00078e000e */
[----:B-----5:R-:W-:Y:S05]  /*18fb0*/  WARPSYNC.COLLECTIVE R15, `(.L_x_399) ;  /* 0x000000000f087348 */ /* 0x020fea0003c00000 */
[----:B------:R0:W1:Y:S02]  /*18fc0*/  SHFL.IDX P6, R14, R13, R12, R11 ;  /* 0x0000000c0d0e7389 */ /* 0x00006400000c000b */
[----:B01---5:R-:W-:Y:S01]  /*18fd0*/  ENDCOLLECTIVE ;  /* 0x000000000000791b */ /* 0x023fe20003800000 */
.L_x_399:
[----:B------:R-:W-:Y:S01]  /*18fe0*/  ULDC UR4, c[0x0][0xc3c] ;  /* 0x00030f0000047ab9 */ /* 0x000fe20000000800 */
[----:B------:R-:W-:Y:S01]  /*18ff0*/  ULDC.64 UR6, c[0x0][0x208] ;  /* 0x0000820000067ab9 */ /* 0x000fe20000000a00 */
[----:B------:R-:W-:Y:S02]  /*19000*/  IMAD.IADD R6, R2, 0x1, R16 ;  /* 0x0000000102067824 */ /* 0x000fe400078e0210 */
[----:B------:R-:W-:Y:S02]  /*19010*/  IMAD.MOV.U32 R11, RZ, RZ, RZ ;  /* 0x000000ffff0b7224 */ /* 0x000fe400078e00ff */
[----:B------:R-:W-:Y:S01]  /*19020*/  IMAD.MOV.U32 R8, RZ, RZ, R14 ;  /* 0x000000ffff087224 */ /* 0x000fe200078e000e */
[----:B------:R-:W-:-:S13]  /*19030*/  ISETP.GE.OR P1, PT, R6, UR4, !P0 ;  /* 0x0000000406007c0c */ /* 0x000fda000c726670 */
[----:B------:R-:W0:Y:S08]  /*19040*/  @!P1 LDC.64 R2, c[0x0][0xc80] ;  /* 0x00032000ff029b82 */ /* 0x000e300000000a00 */
[----:B------:R-:W1:Y:S01]  /*19050*/  @!P1 LDC.64 R4, c[0x0][0xc78] ;  /* 0x00031e00ff049b82 */ /* 0x000e620000000a00 */
[----:B0-----:R-:W-:-:S05]  /*19060*/  @!P1 IMAD.WIDE R2, R6, 0x4, R2 ;  /* 0x0000000406029825 */ /* 0x001fca00078e0202 */
[----:B------:R1:W2:Y:S02]  /*19070*/  @!P1 LDG.E R7, desc[UR6][R2.64] ;  /* 0x0000000602079981 */ /* 0x0002a4000c1e1900 */
[----:B-1----:R-:W-:-:S06]  /*19080*/  @!P1 IMAD.WIDE R2, R6, 0x4, R4 ;  /* 0x0000000406029825 */ /* 0x002fcc00078e0204 */
[----:B------:R-:W3:Y:S01]  /*19090*/  @!P1 LDG.E R2, desc[UR6][R2.64] ;  /* 0x0000000602029981 */ /* 0x000ee2000c1e1900 */
[----:B------:R-:W-:Y:S01]  /*190a0*/  IMAD.MOV.U32 R6, RZ, RZ, RZ ;  /* 0x000000ffff067224 */ /* 0x000fe200078e00ff */
[C---:B------:R-:W-:Y:S01]  /*190b0*/  ISETP.GE.U32.AND P2, PT, R16.reuse, 0x2, PT ;  /* 0x000000021000780c */ /* 0x040fe20003f46070 */
[----:B------:R-:W-:Y:S01]  /*190c0*/  IMAD.MOV.U32 R4, RZ, RZ, RZ ;  /* 0x000000ffff047224 */ /* 0x000fe200078e00ff */
[C---:B------:R-:W-:Y:S02]  /*190d0*/  ISETP.GE.U32.AND P3, PT, R16.reuse, 0x4, PT ;  /* 0x000000041000780c */ /* 0x040fe40003f66070 */
[C---:B------:R-:W-:Y:S02]  /*190e0*/  ISETP.GE.U32.AND P4, PT, R16.reuse, 0x8, PT ;  /* 0x000000081000780c */ /* 0x040fe40003f86070 */
[----:B------:R-:W-:Y:S01]  /*190f0*/  ISETP.GE.U32.AND P5, PT, R16, 0x10, PT ;  /* 0x000000101000780c */ /* 0x000fe20003fa6070 */
[----:B--2---:R-:W-:Y:S02]  /*19100*/  @!P1 IMAD.MOV.U32 R6, RZ, RZ, R7 ;  /* 0x000000ffff069224 */ /* 0x004fe400078e0007 */
[----:B------:R-:W-:-:S02]  /*19110*/  IMAD.MOV.U32 R7, RZ, RZ, RZ ;  /* 0x000000ffff077224 */ /* 0x000fc400078e00ff */
[----:B---3--:R-:W-:Y:S01]  /*19120*/  @!P1 IMAD.MOV.U32 R7, RZ, RZ, R2 ;  /* 0x000000ffff079224 */ /* 0x008fe200078e0002 */
[----:B------:R-:W-:-:S03]  /*19130*/  ISETP.NE.AND P1, PT, R16, RZ, PT ;  /* 0x000000ff1000720c */ /* 0x000fc60003f25270 */
[----:B------:R-:W-:-:S04]  /*19140*/  IMAD R2, R7, R6, RZ ;  /* 0x0000000607027224 */ /* 0x000fc800078e02ff */
[----:B------:R-:W-:-:S07]  /*19150*/  IMAD.MOV.U32 R13, RZ, RZ, R2 ;  /* 0x000000ffff0d7224 */ /* 0x000fce00078e0002 */
[----:B------:R-:W-:Y:S05]  /*19160*/  WARPSYNC.COLLECTIVE R15, `(.L_x_400) ;  /* 0x000000000f087348 */ /* 0x000fea0003c00000 */
[----:B------:R0:W1:Y:S02]  /*19170*/  SHFL.UP P6, R14, R13, R12, R11 ;  /* 0x0400000c0d0e7389 */ /* 0x00006400000c000b */
[----:B01----:R-:W-:Y:S01]  /*19180*/  ENDCOLLECTIVE ;  /* 0x000000000000791b */ /* 0x003fe20003800000 */
.L_x_400:
[----:B------:R-:W-:Y:S02]  /*19190*/  IMAD.MOV.U32 R12, RZ, RZ, 0x2 ;  /* 0x00000002ff0c7424 */ /* 0x000fe400078e00ff */
[----:B------:R-:W-:-:S05]  /*191a0*/  IMAD.MOV.U32 R3, RZ, RZ, R14 ;  /* 0x000000ffff037224 */ /* 0x000fca00078e000e */
[----:B------:R-:W-:-:S05]  /*191b0*/  SEL R3, R3, RZ, P1 ;  /* 0x000000ff03037207 */ /* 0x000fca0000800000 */
[----:B------:R-:W-:-:S04]  /*191c0*/  IMAD.IADD R2, R2, 0x1, R3 ;  /* 0x0000000102027824 */ /* 0x000fc800078e0203 */
[----:B------:R-:W-:-:S07]  /*191d0*/  IMAD.MOV.U32 R13, RZ, RZ, R2 ;  /* 0x000000ffff0d7224 */ /* 0x000fce00078e0002 */
[----:B------:R-:W-:Y:S05]  /*191e0*/  WARPSYNC.COLLECTIVE R15, `(.L_x_401) ;  /* 0x000000000f087348 */ /* 0x000fea0003c00000 */
[----:B------:R0:W1:Y:S02]  /*191f0*/  SHFL.UP P6, R14, R13, R12, R11 ;  /* 0x0400000c0d0e7389 */ /* 0x00006400000c000b */
[----:B01----:R-:W-:Y:S01]  /*19200*/  ENDCOLLECTIVE ;  /* 0x000000000000791b */ /* 0x003fe20003800000 */
.L_x_401:
        /* <DEDUP_REMOVED lines=8> */
.L_x_402:
        /* <DEDUP_REMOVED lines=8> */
.L_x_403:
        /* <DEDUP_REMOVED lines=8> */
.L_x_404:
[----:B------:R-:W-:Y:S02]  /*19390*/  IMAD.MOV.U32 R12, RZ, RZ, 0x1f ;  /* 0x0000001fff0c7424 */ /* 0x000fe400078e00ff */
[----:B------:R-:W-:Y:S02]  /*193a0*/  IMAD.MOV.U32 R11, RZ, RZ, 0x1f ;  /* 0x0000001fff0b7424 */ /* 0x000fe400078e00ff */
[----:B------:R-:W-:-:S05]  /*193b0*/  IMAD.MOV.U32 R3, RZ, RZ, R14 ;  /* 0x000000ffff037224 */ /* 0x000fca00078e000e */
[----:B------:R-:W-:-:S05]  /*193c0*/  SEL R3, R3, RZ, P5 ;  /* 0x000000ff03037207 */ /* 0x000fca0002800000 */
[----:B------:R-:W-:-:S04]  /*193d0*/  IMAD.IADD R2, R2, 0x1, R3 ;  /* 0x0000000102027824 */ /* 0x000fc800078e0203 */
[----:B------:R-:W-:-:S07]  /*193e0*/  IMAD.MOV.U32 R13, RZ, RZ, R2 ;  /* 0x000000ffff0d7224 */ /* 0x000fce00078e0002 */
[----:B------:R-:W-:Y:S05]  /*193f0*/  WARPSYNC.COLLECTIVE R15, `(.L_x_405) ;  /* 0x000000000f087348 */ /* 0x000fea0003c00000 */
[----:B------:R0:W1:Y:S02]  /*19400*/  SHFL.IDX P6, R14, R13, R12, R11 ;  /* 0x0000000c0d0e7389 */ /* 0x00006400000c000b */
[----:B01----:R-:W-:Y:S01]  /*19410*/  ENDCOLLECTIVE ;  /* 0x000000000000791b */ /* 0x003fe20003800000 */
.L_x_405:
[----:B------:R-:W-:Y:S01]  /*19420*/  IMAD.MOV.U32 R9, RZ, RZ, R14 ;  /* 0x000000ffff097224 */ /* 0x000fe200078e000e */
[----:B------:R-:W-:Y:S06]  /*19430*/  BRA `(.L_x_406) ;  /* 0xffffffd800a87947 */ /* 0x000fec000383ffff */
.L_x_345:
[----:B------:R-:W-:Y:S01]  /*19440*/  BSSY B0, `(.L_x_407) ;  /* 0x0000008000007945 */ /* 0x000fe20003800000 */
[----:B------:R-:W-:Y:S02]  /*19450*/  IMAD.MOV.U32 R13, RZ, RZ, R2 ;  /* 0x000000ffff0d7224 */ /* 0x000fe400078e0002 */
[----:B0-----:R-:W-:Y:S02]  /*19460*/  IMAD.MOV.U32 R12, RZ, RZ, 0x1 ;  /* 0x00000001ff0c7424 */ /* 0x001fe400078e00ff */
[----:B------:R-:W-:Y:S02]  /*19470*/  IMAD.MOV.U32 R11, RZ, RZ, RZ ;  /* 0x000000ffff0b7224 */ /* 0x000fe400078e00ff */
[----:B------:R-:W-:-:S07]  /*19480*/  IMAD.MOV.U32 R15, RZ, RZ, -0x1 ;  /* 0xffffffffff0f7424 */ /* 0x000fce00078e00ff */
[----:B------:R-:W-:Y:S05]  /*19490*/  WARPSYNC.COLLECTIVE R15, `(.L_x_408) ;  /* 0x000000000f087348 */ /* 0x000fea0003c00000 */
[----:B------:R0:W1:Y:S02]  /*194a0*/  SHFL.UP P6, R14, R13, R12, R11 ;  /* 0x0400000c0d0e7389 */ /* 0x00006400000c000b */
[----:B01----:R-:W-:Y:S01]  /*194b0*/  ENDCOLLECTIVE ;  /* 0x000000000000791b */ /* 0x003fe20003800000 */
.L_x_408:
[----:B------:R-:W-:Y:S05]  /*194c0*/  BSYNC B0 ;  /* 0x0000000000007941 */ /* 0x000fea0003800000 */
.L_x_407:
[----:B------:R-:W-:Y:S02]  /*194d0*/  IMAD.MOV.U32 R3, RZ, RZ, R14 ;  /* 0x000000ffff037224 */ /* 0x000fe400078e000e */
[----:B------:R-:W-:Y:S02]  /*194e0*/  IMAD.MOV.U32 R12, RZ, RZ, 0x2 ;  /* 0x00000002ff0c7424 */ /* 0x000fe400078e00ff */
[----:B------:R-:W-:Y:S01]  /*194f0*/  IMAD.MOV.U32 R11, RZ, RZ, RZ ;  /* 0x000000ffff0b7224 */ /* 0x000fe200078e00ff */
[----:B------:R-:W-:Y:S01]  /*19500*/  SEL R3, R3, RZ, P1 ;  /* 0x000000ff03037207 */ /* 0x000fe20000800000 */
[----:B------:R-:W-:-:S04]  /*19510*/  IMAD.MOV.U32 R15, RZ, RZ, -0x1 ;  /* 0xffffffffff0f7424 */ /* 0x000fc800078e00ff */
[----:B------:R-:W-:-:S04]  /*19520*/  IMAD.IADD R2, R2, 0x1, R3 ;  /* 0x0000000102027824 */ /* 0x000fc800078e0203 */
[----:B------:R-:W-:-:S07]  /*19530*/  IMAD.MOV.U32 R13, RZ, RZ, R2 ;  /* 0x000000ffff0d7224 */ /* 0x000fce00078e0002 */
[----:B------:R-:W-:Y:S05]  /*19540*/  WARPSYNC.COLLECTIVE R15, `(.L_x_409) ;  /* 0x000000000f087348 */ /* 0x000fea0003c00000 */
[----:B------:R0:W1:Y:S02]  /*19550*/  SHFL.UP P6, R14, R13, R12, R11 ;  /* 0x0400000c0d0e7389 */ /* 0x00006400000c000b */
[----:B01----:R-:W-:Y:S01]  /*19560*/  ENDCOLLECTIVE ;  /* 0x000000000000791b */ /* 0x003fe20003800000 */
.L_x_409:
        /* <DEDUP_REMOVED lines=8> */
.L_x_410:
        /* <DEDUP_REMOVED lines=8> */
.L_x_411:
        /* <DEDUP_REMOVED lines=8> */
.L_x_412:
        /* <DEDUP_REMOVED lines=9> */
.L_x_413:
[----:B------:R-:W-:Y:S01]  /*19780*/  IMAD.MOV.U32 R9, RZ, RZ, R14 ;  /* 0x000000ffff097224 */ /* 0x000fe200078e000e */
[----:B------:R-:W-:Y:S06]  /*19790*/  BRA `(.L_x_414) ;  /* 0xffffffd800807947 */ /* 0x000fec000383ffff */
.L_x_347:
[----:B------:R-:W-:Y:S01]  /*197a0*/  BSSY B0, `(.L_x_415) ;  /* 0x0000006000007945 */ /* 0x000fe20003800000 */
[----:B------:R-:W-:Y:S01]  /*197b0*/  PLOP3.LUT P6, PT, P6, PT, PT, 0x8, 0x0 ;  /* 0x000000000000781c */ /* 0x000fe200037ce170 */
[----:B------:R-:W-:-:S12]  /*197c0*/  IMAD.MOV.U32 R15, RZ, RZ, -0x1 ;  /* 0xffffffffff0f7424 */ /* 0x000fd800078e00ff */
[----:B01----:R-:W-:Y:S05]  /*197d0*/  WARPSYNC.COLLECTIVE R15, `(.L_x_416) ;  /* 0x000000000f087348 */ /* 0x003fea0003c00000 */
[----:B------:R-:W-:Y:S01]  /*197e0*/  VOTE.ANY R14, PT, P6 ;  /* 0x00000000000e7806 */ /* 0x000fe200030e0100 */
[----:B01----:R-:W-:Y:S06]  /*197f0*/  ENDCOLLECTIVE ;  /* 0x000000000000791b */ /* 0x003fec0003800000 */
.L_x_416:
[----:B------:R-:W-:Y:S05]  /*19800*/  BSYNC B0 ;  /* 0x0000000000007941 */ /* 0x000fea0003800000 */
.L_x_415:
[----:B------:R-:W-:Y:S02]  /*19810*/  IMAD.MOV.U32 R8, RZ, RZ, R14 ;  /* 0x000000ffff087224 */ /* 0x000fe400078e000e */
[----:B------:R-:W-:Y:S02]  /*19820*/  IMAD.MOV.U32 R13, RZ, RZ, R6 ;  /* 0x000000ffff0d7224 */ /* 0x000fe400078e0006 */
[----:B------:R-:W0:Y:S01]  /*19830*/  POPC R5, R8 ;  /* 0x0000000800057309 */ /* 0x000e220000000000 */
[----:B------:R-:W-:Y:S02]  /*19840*/  IMAD.MOV.U32 R11, RZ, RZ, 0x1f ;  /* 0x0000001fff0b7424 */ /* 0x000fe400078e00ff */
[----:B------:R-:W-:Y:S02]  /*19850*/  IMAD.MOV.U32 R15, RZ, RZ, -0x1 ;  /* 0xffffffffff0f7424 */ /* 0x000fe400078e00ff */
[----:B0-----:R-:W-:-:S07]  /*19860*/  IMAD.MOV.U32 R12, RZ, RZ, R5 ;  /* 0x000000ffff0c7224 */ /* 0x001fce00078e0005 */
[----:B------:R-:W-:Y:S05]  /*19870*/  WARPSYNC.COLLECTIVE R15, `(.L_x_417) ;  /* 0x000000000f087348 */ /* 0x000fea0003c00000 */
[----:B------:R0:W1:Y:S02]  /*19880*/  SHFL.IDX P6, R14, R13, R12, R11 ;  /* 0x0000000c0d0e7389 */ /* 0x00006400000c000b */
[----:B01----:R-:W-:Y:S01]  /*19890*/  ENDCOLLECTIVE ;  /* 0x000000000000791b */ /* 0x003fe20003800000 */
.L_x_417:
[----:B------:R-:W-:Y:S02]  /*198a0*/  IMAD.MOV.U32 R13, RZ, RZ, R7 ;  /* 0x000000ffff0d7224 */ /* 0x000fe400078e0007 */
[----:B------:R-:W-:-:S07]  /*198b0*/  IMAD.MOV.U32 R6, RZ, RZ, R14 ;  /* 0x000000ffff067224 */ /* 0x000fce00078e000e */
[----:B------:R-:W-:Y:S05]  /*198c0*/  WARPSYNC.COLLECTIVE R15, `(.L_x_418) ;  /* 0x000000000f087348 */ /* 0x000fea0003c00000 */
[----:B------:R0:W1:Y:S02]  /*198d0*/  SHFL.IDX P6, R14, R13, R12, R11 ;  /* 0x0000000c0d0e7389 */ /* 0x00006400000c000b */
[----:B01----:R-:W-:Y:S01]  /*198e0*/  ENDCOLLECTIVE ;  /* 0x000000000000791b */ /* 0x003fe20003800000 */
.L_x_418:
[----:B------:R-:W-:Y:S01]  /*198f0*/  IMAD.MOV.U32 R7, RZ, RZ, R14 ;  /* 0x000000ffff077224 */ /* 0x000fe200078e000e */
[----:B------:R-:W-:Y:S06]  /*19900*/  BRA `(.L_x_419) ;  /* 0xffffffd800607947 */ /* 0x000fec000383ffff */
.L_x_349:
[----:B------:R-:W-:Y:S01]  /*19910*/  BSSY B0, `(.L_x_420) ;  /* 0x0000007000007945 */ /* 0x000fe20003800000 */
[----:B------:R-:W-:Y:S02]  /*19920*/  IMAD.MOV.U32 R13, RZ, RZ, R2 ;  /* 0x000000ffff0d7224 */ /* 0x000fe400078e0002 */
[----:B------:R-:W-:Y:S02]  /*19930*/  IMAD.MOV.U32 R11, RZ, RZ, 0x1f ;  /* 0x0000001fff0b7424 */ /* 0x000fe400078e00ff */
[----:B------:R-:W-:-:S07]  /*19940*/  IMAD.MOV.U32 R15, RZ, RZ, -0x1 ;  /* 0xffffffffff0f7424 */ /* 0x000fce00078e00ff */
[----:B-1234-:R-:W-:Y:S05]  /*19950*/  WARPSYNC.COLLECTIVE R15, `(.L_x_421) ;  /* 0x000000000f087348 */ /* 0x01efea0003c00000 */
[----:B------:R0:W0:Y:S02]  /*19960*/  SHFL.IDX P6, R14, R13, R12, R11 ;  /* 0x0000000c0d0e7389 */ /* 0x00002400000c000b */
[----:B01234-:R-:W-:Y:S01]  /*19970*/  ENDCOLLECTIVE ;  /* 0x000000000000791b */ /* 0x01ffe20003800000 */
.L_x_421:
[----:B------:R-:W-:Y:S05]  /*19980*/  BSYNC B0 ;  /* 0x0000000000007941 */ /* 0x000fea0003800000 */
.L_x_420:
[----:B------:R-:W-:Y:S01]  /*19990*/  IMAD.MOV.U32 R2, RZ, RZ, R14 ;  /* 0x000000ffff027224 */ /* 0x000fe200078e000e */
[----:B------:R-:W-:Y:S06]  /*199a0*/  BRA `(.L_x_422) ;  /* 0xffffffd800507947 */ /* 0x000fec000383ffff */
.L_x_353:
[----:B0-----:R0:W1:Y:S02]  /*199b0*/  SYNCS.PHASECHK.TRANS64.TRYWAIT P0, [R0+URZ+0x38820], R3 ;  /* 0x03882003000075a7 */ /* 0x001064000800017f */
[----:B-1----:R-:W-:Y:S05]  /*199c0*/  @!P0 NANOSLEEP.SYNCS 0x989680 ;  /* 0x009896800000895d */ /* 0x002fea0003900000 */
[----:B------:R-:W1:Y:S02]  /*199d0*/  @!P0 SYNCS.PHASECHK.TRANS64 P0, [R0+URZ+0x38820], R3 ;  /* 0x03882003000085a7 */ /* 0x000e64000800007f */
[----:B-1----:R-:W-:Y:S05]  /*199e0*/  @!P0 BRA `(.L_x_353) ;  /* 0xfffffffc00f08947 */ /* 0x002fea000383ffff */
[----:B------:R-:W-:Y:S05]  /*199f0*/  BRA `(.L_x_423) ;  /* 0xffffffdc00e87947 */ /* 0x000fea000383ffff */
.L_x_354:
[----:B------:R-:W1:Y:S01]  /*19a00*/  S2R R2, SR_TID.X ;  /* 0x0000000000027919 */ /* 0x000e620000002100 */
[----:B------:R-:W-:Y:S01]  /*19a10*/  BSSY B0, `(.L_x_424) ;  /* 0x000000a000007945 */ /* 0x000fe20003800000 */
[----:B------:R-:W-:Y:S02]  /*19a20*/  IMAD.MOV.U32 R12, RZ, RZ, RZ ;  /* 0x000000ffff0c7224 */ /* 0x000fe400078e00ff */
[----:B------:R-:W-:Y:S02]  /*19a30*/  IMAD.MOV.U32 R11, RZ, RZ, 0x1f ;  /* 0x0000001fff0b7424 */ /* 0x000fe400078e00ff */
[----:B------:R-:W-:Y:S01]  /*19a40*/  IMAD.MOV.U32 R15, RZ, RZ, -0x1 ;  /* 0xffffffffff0f7424 */ /* 0x000fe200078e00ff */
[----:B-1----:R-:W-:-:S04]  /*19a50*/  SHF.R.U32.HI R2, RZ, 0x5, R2 ;  /* 0x00000005ff027819 */ /* 0x002fc80000011602 */
[----:B------:R-:W-:-:S05]  /*19a60*/  LOP3.LUT R2, R2, 0x3, RZ, 0xc0, !PT ;  /* 0x0000000302027812 */ /* 0x000fca00078ec0ff */
[----:B------:R-:W-:-:S07]  /*19a70*/  IMAD.MOV.U32 R13, RZ, RZ, R2 ;  /* 0x000000ffff0d7224 */ /* 0x000fce00078e0002 */
[----:B0-----:R-:W-:Y:S05]  /*19a80*/  WARPSYNC.COLLECTIVE R15, `(.L_x_425) ;  /* 0x000000000f087348 */ /* 0x001fea0003c00000 */
[----:B------:R1:W2:Y:S02]  /*19a90*/  SHFL.IDX P6, R14, R13, R12, R11 ;  /* 0x0000000c0d0e7389 */ /* 0x0002a400000c000b */
[----:B012---:R-:W-:Y:S01]  /*19aa0*/  ENDCOLLECTIVE ;  /* 0x000000000000791b */ /* 0x007fe20003800000 */
.L_x_425:
[----:B------:R-:W-:Y:S05]  /*19ab0*/  BSYNC B0 ;  /* 0x0000000000007941 */ /* 0x000fea0003800000 */
.L_x_424:
[----:B------:R-:W-:Y:S05]  /*19ac0*/  BRA `(.L_x_426) ;  /* 0xffffffdc00d07947 */ /* 0x000fea000383ffff */
.L_x_357:
[----:B------:R-:W-:Y:S01]  /*19ad0*/  BSSY B1, `(.L_x_427) ;  /* 0x0000006000017945 */ /* 0x000fe20003800000 */
[----:B------:R-:W-:-:S07]  /*19ae0*/  IMAD.MOV.U32 R15, RZ, RZ, -0x1 ;  /* 0xffffffffff0f7424 */ /* 0x000fce00078e00ff */
[----:B01----:R-:W-:Y:S05]  /*19af0*/  WARPSYNC.COLLECTIVE R15, `(.L_x_428) ;  /* 0x000000000f0c7348 */ /* 0x003fea0003c00000 */
[----:B------:R-:W-:Y:S02]  /*19b00*/  ELECT P6, UR62, PT ;  /* 0x00000000003e782f */ /* 0x000fe400038c0000 */
[----:B------:R-:W-:Y:S01]  /*19b10*/  MOV R14, UR62 ;  /* 0x0000003e000e7c02 */ /* 0x000fe20008000f00 */
[----:B01----:R-:W-:Y:S10]  /*19b20*/  ENDCOLLECTIVE ;  /* 0x000000000000791b */ /* 0x003ff40003800000 */
.L_x_428:
[----:B------:R-:W-:Y:S05]  /*19b30*/  BSYNC B1 ;  /* 0x0000000000017941 */ /* 0x000fea0003800000 */
.L_x_427:
[----:B------:R-:W-:Y:S05]  /*19b40*/  BRA `(.L_x_429) ;  /* 0xffffffdc00c87947 */ /* 0x000fea000383ffff */
.L_x_359:
[----:B0-----:R0:W1:Y:S02]  /*19b50*/  SYNCS.PHASECHK.TRANS64.TRYWAIT P0, [R6+URZ], R5 ;  /* 0x00000005060075a7 */ /* 0x001064000800017f */
[----:B-1----:R-:W-:Y:S05]  /*19b60*/  @!P0 NANOSLEEP.SYNCS 0x989680 ;  /* 0x009896800000895d */ /* 0x002fea0003900000 */
[----:B------:R-:W1:Y:S02]  /*19b70*/  @!P0 SYNCS.PHASECHK.TRANS64 P0, [R6+URZ], R5 ;  /* 0x00000005060085a7 */ /* 0x000e64000800007f */
[----:B-1----:R-:W-:Y:S05]  /*19b80*/  @!P0 BRA `(.L_x_359) ;  /* 0xfffffffc00f08947 */ /* 0x002fea000383ffff */
[----:B------:R-:W-:Y:S05]  /*19b90*/  BRA `(.L_x_430) ;  /* 0xffffffe000087947 */ /* 0x000fea000383ffff */
.L_x_360:
[----:B-1----:R1:W2:Y:S02]  /*19ba0*/  SYNCS.PHASECHK.TRANS64.TRYWAIT P0, [R7+URZ], R2 ;  /* 0x00000002070075a7 */ /* 0x0022a4000800017f */
[----:B--2---:R-:W-:Y:S05]  /*19bb0*/  @!P0 NANOSLEEP.SYNCS 0x989680 ;  /* 0x009896800000895d */ /* 0x004fea0003900000 */
[----:B------:R-:W2:Y:S02]  /*19bc0*/  @!P0 SYNCS.PHASECHK.TRANS64 P0, [R7+URZ], R2 ;  /* 0x00000002070085a7 */ /* 0x000ea4000800007f */
[----:B--2---:R-:W-:Y:S05]  /*19bd0*/  @!P0 BRA `(.L_x_360) ;  /* 0xfffffffc00f08947 */ /* 0x004fea000383ffff */
[----:B------:R-:W-:Y:S05]  /*19be0*/  BRA `(.L_x_431) ;  /* 0xffffffdc00fc7947 */ /* 0x000fea000383ffff */
.L_x_362:
[----:B--2---:R2:W3:Y:S02]  /*19bf0*/  SYNCS.PHASECHK.TRANS64.TRYWAIT P0, [R4+URZ], R5 ;  /* 0x00000005040075a7 */ /* 0x0044e4000800017f */
[----:B---3--:R-:W-:Y:S05]  /*19c00*/  @!P0 NANOSLEEP.SYNCS 0x989680 ;  /* 0x009896800000895d */ /* 0x008fea0003900000 */
[----:B------:R-:W3:Y:S02]  /*19c10*/  @!P0 SYNCS.PHASECHK.TRANS64 P0, [R4+URZ], R5 ;  /* 0x00000005040085a7 */ /* 0x000ee4000800007f */
[----:B---3--:R-:W-:Y:S05]  /*19c20*/  @!P0 BRA `(.L_x_362) ;  /* 0xfffffffc00f08947 */ /* 0x008fea000383ffff */
[----:B------:R-:W-:Y:S05]  /*19c30*/  BRA `(.L_x_432) ;  /* 0xffffffe000007947 */ /* 0x000fea000383ffff */
.L_x_433:
        /* <DEDUP_REMOVED lines=12> */
.L_x_14840:


//--------------------- .text._ZN7cutlass13device_kernelIN5flash11enable_sm90INS1_16FlashAttnFwdSm90INS1_25CollectiveMainloopFwdSm90ILi2EN4cute5tupleIJNS5_1CILi1EEES8_S8_EEENS6_IJNS7_ILi128EEENS7_ILi80EEENS7_ILi256EEEEEELi256ENS_6half_tEfNS_4arch4Sm90ELb0ELb0ELb1ELb1ELb0ELb1ELb0ELb1ELb1ELb1ELb1ELb0EEENS1_21CollectiveEpilogueFwdINS6_IJSA_SC_SB_EEES9_SE_SG_Li256ELb1ELb1ELb1ELb0EEENS1_36VarlenDynamicPersistentTileSchedulerILi128ELi80ELi256ELi128ELb1ELb1ELb1ELb0ELb1ELb1EEEEEEEEEvNT_6ParamsE --------------------------
	.section	.text._ZN7cutlass13device_kernelIN5flash11enable_sm90INS1_16FlashAttnFwdSm90INS1_25CollectiveMainloopFwdSm90ILi2EN4cute5tupleIJNS5_1CILi1EEES8_S8_EEENS6_IJNS7_ILi128EEENS7_ILi80EEENS7_ILi256EEEEEELi256ENS_6half_tEfNS_4arch4Sm90ELb0ELb0ELb1ELb1ELb0ELb1ELb0ELb1ELb1ELb1ELb1ELb0EEENS1_21CollectiveEpilogueFwdINS6_IJSA_SC_SB_EEES9_SE_SG_Li256ELb1ELb1ELb1ELb0EEENS1_36VarlenDynamicPersistentTileSchedulerILi128ELi80ELi256ELi128ELb1ELb1ELb1ELb0ELb1ELb1EEEEEEEEEvNT_6ParamsE,"ax",@progbits
	.align	128
.text._ZN7cutlass13device_kernelIN5flash11enable_sm90INS1_16FlashAttnFwdSm90INS1_25CollectiveMainloopFwdSm90ILi2EN4cute5tupleIJNS5_1CILi1EEES8_S8_EEENS6_IJNS7_ILi128EEENS7_ILi80EEENS7_ILi256EEEEEELi256ENS_6half_tEfNS_4arch4Sm90ELb0ELb0ELb1ELb1ELb0ELb1ELb0ELb1ELb1ELb1ELb1ELb0EEENS1_21CollectiveEpilogueFwdINS6_IJSA_SC_SB_EEES9_SE_SG_Li256ELb1ELb1ELb1ELb0EEENS1_36VarlenDynamicPersistentTileSchedulerILi128ELi80ELi256ELi128ELb1ELb1ELb1ELb0ELb1ELb1EEEEEEEEEvNT_6ParamsE:
        .type           _ZN7cutlass13device_kernelIN5flash11enable_sm90INS1_16FlashAttnFwdSm90INS1_25CollectiveMainloopFwdSm90ILi2EN4cute5tupleIJNS5_1CILi1EEES8_S8_EEENS6_IJNS7_ILi128EEENS7_ILi80EEENS7_ILi256EEEEEELi256ENS_6half_tEfNS_4arch4Sm90ELb0ELb0ELb1ELb1ELb0ELb1ELb0ELb1ELb1ELb1ELb1ELb0EEENS1_21CollectiveEpilogueFwdINS6_IJSA_SC_SB_EEES9_SE_SG_Li256ELb1ELb1ELb1ELb0EEENS1_36VarlenDynamicPersistentTileSchedulerILi128ELi80ELi256ELi128ELb1ELb1ELb1ELb0ELb1ELb1EEEEEEEEEvNT_6ParamsE,@function
        .size           _ZN7cutlass13device_kernelIN5flash11enable_sm90INS1_16FlashAttnFwdSm90INS1_25CollectiveMainloopFwdSm90ILi2EN4cute5tupleIJNS5_1CILi1EEES8_S8_EEENS6_IJNS7_ILi128EEENS7_ILi80EEENS7_ILi256EEEEEELi256ENS_6half_tEfNS_4arch4Sm90ELb0ELb0ELb1ELb1ELb0ELb1ELb0ELb1ELb1ELb1ELb1ELb0EEENS1_21CollectiveEpilogueFwdINS6_IJSA_SC_SB_EEES9_SE_SG_Li256ELb1ELb1ELb1ELb0EEENS1_36VarlenDynamicPersistentTileSchedulerILi128ELi80ELi256ELi128ELb1ELb1ELb1ELb0ELb1ELb1EEEEEEEEEvNT_6ParamsE,(.L_x_14841 - _ZN7cutlass13device_kernelIN5flash11enable_sm90INS1_16FlashAttnFwdSm90INS1_25CollectiveMainloopFwdSm90ILi2EN4cute5tupleIJNS5_1CILi1EEES8_S8_EEENS6_IJNS7_ILi128EEENS7_ILi80EEENS7_ILi256EEEEEELi256ENS_6half_tEfNS_4arch4Sm90ELb0ELb0ELb1ELb1ELb0ELb1ELb0ELb1ELb1ELb1ELb1ELb0EEENS1_21CollectiveEpilogueFwdINS6_IJSA_SC_SB_EEES9_SE_SG_Li256ELb1ELb1ELb1ELb0EEENS1_36VarlenDynamicPersistentTileSchedulerILi128ELi80ELi256ELi128ELb1ELb1ELb1ELb0ELb1ELb1EEEEEEEEEvNT_6ParamsE)
        .other          _ZN7cutlass13device_kernelIN5flash11enable_sm90INS1_16FlashAttnFwdSm90INS1_25CollectiveMainloopFwdSm90ILi2EN4cute5tupleIJNS5_1CILi1EEES8_S8_EEENS6_IJNS7_ILi128EEENS7_ILi80EEENS7_ILi256EEEEEELi256ENS_6half_tEfNS_4arch4Sm90ELb0ELb0ELb1ELb1ELb0ELb1ELb0ELb1ELb1ELb1ELb1ELb0EEENS1_21CollectiveEpilogueFwdINS6_IJSA_SC_SB_EEES9_SE_SG_Li256ELb1ELb1ELb1ELb0EEENS1_36VarlenDynamicPersistentTileSchedulerILi128ELi80ELi256ELi128ELb1ELb1ELb1ELb0ELb1ELb1EEEEEEEEEvNT_6ParamsE,@"STO_CUDA_ENTRY STV_DEFAULT"
_ZN7cutlass13device_kernelIN5flash11enable_sm90INS1_16FlashAttnFwdSm90INS1_25CollectiveMainloopFwdSm90ILi2EN4cute5tupleIJNS5_1CILi1EEES8_S8_EEENS6_IJNS7_ILi128EEENS7_ILi80EEENS7_ILi256EEEEEELi256ENS_6half_tEfNS_4arch4Sm90ELb0ELb0ELb1ELb1ELb0ELb1ELb0ELb1ELb1ELb1ELb1ELb0EEENS1_21CollectiveEpilogueFwdINS6_IJSA_SC_SB_EEES9_SE_SG_Li256ELb1ELb1ELb1ELb0EEENS1_36VarlenDynamicPersistentTileSchedulerILi128ELi80ELi256ELi128ELb1ELb1ELb1ELb0ELb1ELb1EEEEEEEEEvNT_6ParamsE:
        /* <DEDUP_REMOVED lines=13> */
[----:B------:R-:W-:Y:S02]  /*00d0*/  UIADD3 UR10, UP2, UR4, 0x570, URZ ;  /* 0x00000570040a7890 */ /* 0x000fe4000ff5e03f */
[----:B------:R-:W-:Y:S02]  /*00e0*/  UIADD3 UR4, UP3, UR4, 0x670, URZ ;  /* 0x0000067004047890 */ /* 0x000fe4000ff7e03f */
[----:B------:R-:W-:-:S02]  /*00f0*/  UIADD3.X UR7, URZ, UR5, URZ, UP0, !UPT ;  /* 0x000000053f077290 */ /* 0x000fc400087fe43f */
[----:B------:R-:W-:Y:S02]  /*0100*/  UIADD3.X UR9, URZ, UR5, URZ, UP1, !UPT ;  /* 0x000000053f097290 */ /* 0x000fe40008ffe43f */
[----:B------:R-:W-:Y:S02]  /*0110*/  UIADD3.X UR11, URZ, UR5, URZ, UP2, !UPT ;  /* 0x000000053f0b7290 */ /* 0x000fe400097fe43f */
[----:B------:R-:W-:-:S03]  /*0120*/  UIADD3.X UR5, URZ, UR5, URZ, UP3, !UPT ;  /* 0x000000053f057290 */ /* 0x000fc60009ffe43f */
[----:B------:R0:W-:Y:S02]  /*0130*/  UTMACCTL.PF [UR6] ;  /* 0x00000000060079b9 */ /* 0x0001e40008040000 */
[----:B------:R0:W-:Y:S02]  /*0140*/  UTMACCTL.PF [UR8] ;  /* 0x00000000080079b9 */ /* 0x0001e40008040000 */
[----:B------:R0:W-:Y:S02]  /*0150*/  UTMACCTL.PF [UR10] ;  /* 0x000000000a0079b9 */ /* 0x0001e40008040000 */
[----:B------:R0:W-:Y:S02]  /*0160*/  UTMACCTL.PF [UR4] ;  /* 0x00000000040079b9 */ /* 0x0001e40008040000 */
[----:B0-----:R-:W-:Y:S01]  /*0170*/  NOP ;  /* 0x0000000000007918 */ /* 0x001fe20000000000 */
.L_x_435:
[----:B------:R-:W-:Y:S05]  /*0180*/  BSYNC B0 ;  /* 0x0000000000007941 */ /* 0x000fea0003800000 */
.L_x_434:
        /* <DEDUP_REMOVED lines=41> */
.L_x_436:
        /* <DEDUP_REMOVED lines=22> */
.L_x_437:
        /* <DEDUP_REMOVED lines=18> */
.L_x_438:
        /* <DEDUP_REMOVED lines=22> */
.L_x_439:
        /* <DEDUP_REMOVED lines=22> */
.L_x_440:
[----:B------:R-:W-:Y:S01]  /*0960*/  PLOP3.LUT P0, PT, PT, PT, UP0, 0x80, 0x0 ;  /* 0x000000000000781c */ /* 0x000fe20003f0f008 */
[----:B------:R-:W-:Y:S01]  /*0970*/  UMOV UR60, 0x1 ;  /* 0x00000001003c7882 */ /* 0x000fe20000000000 */
[----:B------:R-:W-:Y:S01]  /*0980*/  NOP ;  /* 0x0000000000007918 */ /* 0x000fe20000000000 */
[----:B------:R-:W-:Y:S01]  /*0990*/  USEL UR60, UR60, 0x2, !UP0 ;  /* 0x000000023c3c7887 */ /* 0x000fe2000c000000 */
[----:B------:R-:W-:Y:S01]  /*09a0*/  BSSY B9, `(.L_x_441) ;  /* 0x0002b51000097945 */ /* 0x000fe20003800000 */
[----:B012-4-:R-:W-:Y:S08]  /*09b0*/  BAR.SYNC.DEFER_BLOCKING 0x0 ;  /* 0x0000000000007b1d */ /* 0x017ff00000010000 */
[----:B------:R-:W-:Y:S05]  /*09c0*/  @!P0 BRA `(.L_x_442) ;  /* 0x00000220007c8947 */ /* 0x000fea0003800000 */
.L_x_443:
[----:B------:R-:W-:-:S08]  /*09d0*/  NOP ;  /* 0x0000000000007918 */ /* 0x000fd00000000000 */
[----:B------:R-:W0:Y:S02]  /*09e0*/  USETMAXREG.TRY_ALLOC.CTAPOOL UP0, 0xf0 ;  /* 0x000000f0000079c8 */ /* 0x000e240008000600 */
[----:B0-----:R-:W-:-:S13]  /*09f0*/  PLOP3.LUT P0, PT, PT, PT, UP0, 0x80, 0x0 ;  /* 0x000000000000781c */ /* 0x001fda0003f0f008 */
[----:B------:R-:W-:Y:S05]  /*0a00*/  @!P0 BRA `(.L_x_443) ;  /* 0xfffffffc00f08947 */ /* 0x000fea000383ffff */
[----:B------:R-:W0:Y:S08]  /*0a10*/  S2UR UR5, SR_CgaCtaId ;  /* 0x00000000000579c3 */ /* 0x000e300000008800 */
[----:B------:R-:W-:Y:S06]  /*0a20*/  BAR.ARV 0x8, 0x180 ;  /* 0x0206000000007b1d */ /* 0x000fec0000002000 */
[----:B------:R-:W-:-:S02]  /*0a30*/  UMOV UR4, 0x400 ;  /* 0x0000040000047882 */ /* 0x000fc40000000000 */
[----:B------:R-:W-:Y:S01]  /*0a40*/  BAR.SYNC.DEFER_BLOCKING 0x5, 0x180 ;  /* 0x0146000000007b1d */ /* 0x000fe20000010000 */
[----:B0-----:R-:W-:-:S06]  /*0a50*/  ULEA UR4, UR5, UR4, 0x18 ;  /* 0x0000000405047291 */ /* 0x001fcc000f8ec03f */
[----:B------:R-:W-:Y:S01]  /*0a60*/  IMAD.U32 R18, RZ, RZ, UR4 ;  /* 0x00000004ff127e24 */ /* 0x000fe2000f8e00ff */
[----:B------:R-:W-:-:S04]  /*0a70*/  ULDC UR4, c[0x0][0xc3c] ;  /* 0x00030f0000047ab9 */ /* 0x000fc80000000800 */
[----:B------:R-:W0:Y:S01]  /*0a80*/  LDS.128 R140, [R18+0x388d0] ;  /* 0x0388d000128c7984 */ /* 0x000e220000000c00 */
[----:B------:R-:W-:Y:S06]  /*0a90*/  BAR.ARV 0x4, 0x180 ;  /* 0x0106000000007b1d */ /* 0x000fec0000002000 */
[----:B0-----:R-:W-:-:S13]  /*0aa0*/  ISETP.GE.AND P0, PT, R143, UR4, PT ;  /* 0x000000048f007c0c */ /* 0x001fda000bf06270 */
[----:B------:R-:W-:Y:S05]  /*0ab0*/  @P0 BRA `(.L_x_444) ;  /* 0x000002b000fc0947 */ /* 0x000fea0003800000 */
[----:B------:R-:W-:Y:S01]  /*0ac0*/  VIADD R6, R6, 0xffffff80 ;  /* 0xffffff8006067836 */ /* 0x000fe20000000000 */
[----:B------:R-:W-:Y:S01]  /*0ad0*/  R2UR UR4, R18 ;  /* 0x00000000120472ca */ /* 0x000fe200000e0000 */
[----:B------:R-:W-:Y:S01]  /*0ae0*/  ULOP3.LUT UR5, UR60, 0x1, URZ, 0xfc, !UPT ;  /* 0x000000013c057892 */ /* 0x000fe2000f8efc3f */
[----:B------:R-:W-:Y:S01]  /*0af0*/  IMAD.MOV.U32 R19, RZ, RZ, RZ ;  /* 0x000000ffff137224 */ /* 0x000fe200078e00ff */
[----:B------:R-:W-:Y:S02]  /*0b00*/  CS2R R220, SRZ ;  /* 0x0000000000dc7805 */ /* 0x000fe4000001ff00 */
[----:B------:R-:W-:Y:S01]  /*0b10*/  SHF.R.S32.HI R3, RZ, 0x1f, R6 ;  /* 0x0000001fff037819 */ /* 0x000fe20000011406 */
[----:B------:R-:W-:-:S03]  /*0b20*/  IMAD.MOV.U32 R217, RZ, RZ, RZ ;  /* 0x000000ffffd97224 */ /* 0x000fc600078e00ff */
[CC--:B------:R-:W-:Y:S02]  /*0b30*/  LEA.HI R0, R3.reuse, R6.reuse, RZ, 0x7 ;  /* 0x0000000603007211 */ /* 0x0c0fe400078f38ff */
[CC--:B------:R-:W-:Y:S02]  /*0b40*/  LEA.HI R4, R3.reuse, R6.reuse, RZ, 0x5 ;  /* 0x0000000603047211 */ /* 0x0c0fe400078f28ff */
[----:B------:R-:W-:Y:S01]  /*0b50*/  LOP3.LUT R5, R0, 0xffffff80, RZ, 0xc0, !PT ;  /* 0xffffff8000057812 */ /* 0x000fe200078ec0ff */
[----:B------:R-:W-:Y:S01]  /*0b60*/  UIADD3 UR4, UR4, 0x14400, URZ ;  /* 0x0001440004047890 */ /* 0x000fe2000fffe03f */
[CC--:B------:R-:W-:Y:S02]  /*0b70*/  LEA.HI R2, R3.reuse, R6.reuse, RZ, 0x4 ;  /* 0x0000000603027211 */ /* 0x0c0fe400078f20ff */
[CC--:B------:R-:W-:Y:S01]  /*0b80*/  LEA.HI R212, R3.reuse, R6.reuse, RZ, 0x3 ;  /* 0x0000000603d47211 */ /* 0x0c0fe200078f18ff */
[----:B------:R-:W-:Y:S01]  /*0b90*/  IMAD.IADD R14, R6, 0x1, -R5 ;  /* 0x00000001060e7824 */ /* 0x000fe200078e0a05 */
[----:B------:R-:W-:-:S02]  /*0ba0*/  LEA.HI R7, R3, R6, RZ, 0x2 ;  /* 0x0000000603077211 */ /* 0x000fc400078f10ff */
[----:B------:R-:W-:Y:S02]  /*0bb0*/  LEA.HI R8, R3, R6, RZ, 0x6 ;  /* 0x0000000603087211 */ /* 0x000fe400078f30ff */
[----:B------:R-:W-:Y:S01]  /*0bc0*/  SHF.L.U32 R4, R4, 0x5, RZ ;  /* 0x0000000504047819 */ /* 0x000fe200000006ff */
[----:B------:R-:W-:Y:S01]  /*0bd0*/  STL [R1+0x10c], R14 ;  /* 0x00010c0e01007387 */ /* 0x000fe20000100800 */
[----:B------:R-:W-:Y:S02]  /*0be0*/  LOP3.LUT R3, R2, 0x3fffff0, RZ, 0xc0, !PT ;  /* 0x03fffff002037812 */ /* 0x000fe400078ec0ff */
[----:B------:R-:W-:Y:S02]  /*0bf0*/  LOP3.LUT R233, R212, 0xfffffff8, RZ, 0xc0, !PT ;  /* 0xfffffff8d4e97812 */ /* 0x000fe400078ec0ff */
[----:B------:R-:W-:Y:S01]  /*0c00*/  LOP3.LUT R7, R7, 0xfffffffc, RZ, 0xc0, !PT ;  /* 0xfffffffc07077812 */ /* 0x000fe200078ec0ff */
[C---:B------:R-:W-:Y:S01]  /*0c10*/  IMAD.IADD R3, R6.reuse, 0x1, -R3 ;  /* 0x0000000106037824 */ /* 0x040fe200078e0a03 */
[----:B------:R-:W-:Y:S01]  /*0c20*/  SHF.R.S32.HI R9, RZ, 0x1f, R14 ;  /* 0x0000001fff097819 */ /* 0x000fe2000001140e */
[----:B------:R-:W-:Y:S01]  /*0c30*/  IMAD.IADD R233, R6, 0x1, -R233 ;  /* 0x0000000106e97824 */ /* 0x000fe200078e0ae9 */
[----:B------:R-:W-:-:S02]  /*0c40*/  LOP3.LUT R4, R4, 0xfffffc00, RZ, 0xc0, !PT ;  /* 0xfffffc0004047812 */ /* 0x000fc400078ec0ff */
[----:B------:R-:W-:Y:S01]  /*0c50*/  IADD3 R10, R6, -R7, RZ ;  /* 0x80000007060a7210 */ /* 0x000fe20007ffe0ff */
[----:B------:R-:W-:Y:S01]  /*0c60*/  IMAD.SHL.U32 R22, R233, 0x4, RZ ;  /* 0x00000004e9167824 */ /* 0x000fe200078e00ff */
[----:B------:R-:W-:Y:S01]  /*0c70*/  LEA.HI R6, R9, R14, RZ, 0x2 ;  /* 0x0000000e09067211 */ /* 0x000fe200078f10ff */
[----:B------:R-:W-:Y:S01]  /*0c80*/  IMAD R7, R3, 0x40, R4 ;  /* 0x0000004003077824 */ /* 0x000fe200078e0204 */
[----:B------:R-:W-:Y:S01]  /*0c90*/  SHF.R.S32.HI R5, RZ, 0x4, R2 ;  /* 0x00000004ff057819 */ /* 0x000fe20000011402 */
[----:B------:R-:W-:Y:S01]  /*0ca0*/  IMAD.SHL.U32 R16, R233, 0x8, RZ ;  /* 0x00000008e9107824 */ /* 0x000fe200078e00ff */
[--C-:B------:R-:W-:Y:S01]  /*0cb0*/  SHF.R.S32.HI R4, RZ, 0x2, R6.reuse ;  /* 0x00000002ff047819 */ /* 0x100fe20000011406 */
[----:B------:R-:W-:Y:S01]  /*0cc0*/  VIADD R215, R22, 0x20 ;  /* 0x0000002016d77836 */ /* 0x000fe20000000000 */
[----:B------:R-:W-:Y:S01]  /*0cd0*/  SHF.R.S32.HI R11, RZ, 0x1f, R6 ;  /* 0x0000001fff0b7819 */ /* 0x000fe20000011406 */
[----:B------:R-:W-:Y:S01]  /*0ce0*/  VIADD R218, R16, 0x80 ;  /* 0x0000008010da7836 */ /* 0x000fe20000000000 */
[----:B------:R-:W-:Y:S01]  /*0cf0*/  LEA.HI R2, R2, R5, RZ, 0x1 ;  /* 0x0000000502027211 */ /* 0x000fe200078f08ff */
[----:B------:R-:W-:Y:S01]  /*0d00*/  VIADD R216, R22, 0x60 ;  /* 0x0000006016d87836 */ /* 0x000fe20000000000 */
[----:B------:R-:W-:-:S02]  /*0d10*/  SHF.R.S32.HI R3, RZ, 0x7, R0 ;  /* 0x00000007ff037819 */ /* 0x000fc40000011400 */
[----:B------:R-:W-:Y:S02]  /*0d20*/  SHF.R.S32.HI R212, RZ, 0x3, R212 ;  /* 0x00000003ffd47819 */ /* 0x000fe400000114d4 */
[----:B------:R-:W-:Y:S02]  /*0d30*/  LEA.HI R11, R11, R4, RZ, 0x3 ;  /* 0x000000040b0b7211 */ /* 0x000fe400078f18ff */
[----:B------:R-:W-:Y:S01]  /*0d40*/  LOP3.LUT R2, R2, 0x1ffffffe, RZ, 0xc0, !PT ;  /* 0x1ffffffe02027812 */ /* 0x000fe200078ec0ff */
[----:B------:R-:W-:Y:S01]  /*0d50*/  VIADD R12, R212, 0x60 ;  /* 0x00000060d40c7836 */ /* 0x000fe20000000000 */
[----:B------:R-:W-:Y:S02]  /*0d60*/  LEA.HI R0, R0, R3, RZ, 0x1 ;  /* 0x0000000300007211 */ /* 0x000fe400078f08ff */
[----:B------:R-:W-:Y:S01]  /*0d70*/  LOP3.LUT R11, R11, 0xfffffff8, RZ, 0xc0, !PT ;  /* 0xfffffff80b0b7812 */ /* 0x000fe200078ec0ff */
[----:B------:R-:W-:Y:S01]  /*0d80*/  IMAD.IADD R2, R5, 0x1, -R2 ;  /* 0x0000000105027824 */ /* 0x000fe200078e0a02 */
[----:B------:R-:W-:-:S02]  /*0d90*/  LEA.HI R9, R9, R14, RZ, 0x5 ;  /* 0x0000000e09097211 */ /* 0x000fc400078f28ff */
[----:B------:R-:W-:Y:S01]  /*0da0*/  LOP3.LUT R0, R0, 0x3fffffe, RZ, 0xc0, !PT ;  /* 0x03fffffe00007812 */ /* 0x000fe200078ec0ff */
[----:B------:R-:W-:Y:S01]  /*0db0*/  IMAD.IADD R4, R4, 0x1, -R11 ;  /* 0x0000000104047824 */ /* 0x000fe200078e0a0b */
[----:B------:R-:W-:Y:S01]  /*0dc0*/  SHF.R.S32.HI R9, RZ, 0x5, R9 ;  /* 0x00000005ff097819 */ /* 0x000fe20000011409 */
[----:B------:R-:W-:Y:S01]  /*0dd0*/  IMAD R2, R2, 0x8, R7 ;  /* 0x0000000802027824 */ /* 0x000fe200078e0207 */
[----:B------:R-:W-:Y:S01]  /*0de0*/  SHF.R.S32.HI R13, RZ, 0x1f, R12 ;  /* 0x0000001fff0d7819 */ /* 0x000fe2000001140c */
[----:B------:R-:W-:Y:S01]  /*0df0*/  VIADD R7, R212, 0x20 ;  /* 0x00000020d4077836 */ /* 0x000fe20000000000 */
[----:B------:R-:W-:Y:S01]  /*0e00*/  IADD3 R0, R3, -R0, RZ ;  /* 0x8000000003007210 */ /* 0x000fe20007ffe0ff */
[----:B------:R-:W-:Y:S01]  /*0e10*/  IMAD R9, R9, 0x10, R4 ;  /* 0x0000001009097824 */ /* 0x000fe200078e0204 */
[----:B------:R-:W-:Y:S01]  /*0e20*/  LEA.HI R13, R13, R12, RZ, 0x3 ;  /* 0x0000000c0d0d7211 */ /* 0x000fe200078f18ff */
[----:B------:R-:W-:Y:S01]  /*0e30*/  IMAD.SHL.U32 R12, R12, 0x40, RZ ;  /* 0x000000400c0c7824 */ /* 0x000fe200078e00ff */
[----:B------:R-:W-:Y:S01]  /*0e40*/  IADD3 R214, R22, 0x40, RZ ;  /* 0x0000004016d67810 */ /* 0x000fe20007ffe0ff */
[----:B------:R-:W-:Y:S01]  /*0e50*/  IMAD R9, R0, 0x40, R9 ;  /* 0x0000004000097824 */ /* 0x000fe200078e0209 */
[----:B------:R-:W-:Y:S01]  /*0e60*/  IADD3 R4, R212, 0x40, RZ ;  /* 0x00000040d4047810 */ /* 0x000fe20007ffe0ff */
[----:B------:R0:W-:Y:S01]  /*0e70*/  STL [R1+0x1ac], R2 ;  /* 0x0001ac0201007387 */ /* 0x0001e20000100800 */
[----:B------:R-:W-:Y:S01]  /*0e80*/  SHF.R.S32.HI R0, RZ, 0x1f, R7 ;  /* 0x0000001fff007819 */ /* 0x000fe20000011407 */
[----:B------:R-:W-:Y:S01]  /*0e90*/  IMAD.IADD R213, R22, 0x1, R214 ;  /* 0x0000000116d57824 */ /* 0x000fe200078e02d6 */
[----:B------:R-:W-:Y:S01]  /*0ea0*/  LOP3.LUT R15, R12, 0x1c0, RZ, 0xc0, !PT ;  /* 0x000001c00c0f7812 */ /* 0x000fe200078ec0ff */
[----:B------:R-:W-:Y:S01]  /*0eb0*/  IMAD.SHL.U32 R222, R4, 0x40, RZ ;  /* 0x0000004004de7824 */ /* 0x000fe200078e00ff */
[----:B------:R-:W-:Y:S01]  /*0ec0*/  SHF.L.U32 R13, R13, 0x6, RZ ;  /* 0x000000060d0d7819 */ /* 0x000fe200000006ff */
[----:B------:R-:W-:Y:S01]  /*0ed0*/  IMAD.SHL.U32 R223, R7, 0x40, RZ ;  /* 0x0000004007df7824 */ /* 0x000fe200078e00ff */
[----:B------:R-:W-:-:S02]  /*0ee0*/  LEA.HI R0, R0, R7, RZ, 0x3 ;  /* 0x0000000700007211 */ /* 0x000fc400078f18ff */
[----:B------:R-:W-:Y:S02]  /*0ef0*/  LEA.HI R3, R10, R10, RZ, 0x1 ;  /* 0x0000000a0a037211 */ /* 0x000fe400078f08ff */
[----:B0-----:R-:W-:Y:S01]  /*0f00*/  SHF.R.S32.HI R2, RZ, 0x1f, R4 ;  /* 0x0000001fff027819 */ /* 0x001fe20000011404 */
[----:B------:R-:W-:Y:S01]  /*0f10*/  IMAD.SHL.U32 R0, R0, 0x40, RZ ;  /* 0x0000004000007824 */ /* 0x000fe200078e00ff */
[----:B------:R-:W-:Y:S02]  /*0f20*/  SHF.R.U32.HI R5, RZ, 0x3, R15 ;  /* 0x00000003ff057819 */ /* 0x000fe4000001160f */
[----:B------:R-:W-:Y:S01]  /*0f30*/  LOP3.LUT R12, R15, 0x38, R16, 0xf8, !PT ;  /* 0x000000380f0c7812 */ /* 0x000fe200078ef810 */
[----:B------:R-:W-:Y:S01]  /*0f40*/  IMAD.SHL.U32 R15, R212, 0x40, RZ ;  /* 0x00000040d40f7824 */ /* 0x000fe200078e00ff */
[----:B------:R-:W-:Y:S02]  /*0f50*/  LOP3.LUT R11, R13, 0xfffffe00, RZ, 0xc0, !PT ;  /* 0xfffffe000d0b7812 */ /* 0x000fe400078ec0ff */
[----:B------:R-:W-:-:S02]  /*0f60*/  LEA.HI R2, R2, R4, RZ, 0x3 ;  /* 0x0000000402027211 */ /* 0x000fc400078f18ff */
[----:B------:R-:W-:Y:S01]  /*0f70*/  SHF.R.S32.HI R4, RZ, 0x1f, R213 ;  /* 0x0000001fff047819 */ /* 0x000fe200000114d5 */
[----:B------:R0:W-:Y:S01]  /*0f80*/  STL [R1+0x104], R11 ;  /* 0x0001040b01007387 */ /* 0x0001e20000100800 */
[----:B------:R-:W-:Y:S01]  /*0f90*/  LOP3.LUT R3, R3, 0x1ffffffe, RZ, 0xc0, !PT ;  /* 0x1ffffffe03037812 */ /* 0x000fe200078ec0ff */
[----:B------:R-:W-:Y:S01]  /*0fa0*/  IMAD.SHL.U32 R2, R2, 0x40, RZ ;  /* 0x0000004002027824 */ /* 0x000fe200078e00ff */
[----:B------:R-:W-:Y:S01]  /*0fb0*/  LOP3.LUT R12, R11, R12, R5, 0xf6, !PT ;  /* 0x0000000c0b0c7212 */ /* 0x000fe200078ef605 */
[----:B------:R-:W-:Y:S01]  /*0fc0*/  STL [R1+0x1a4], R9 ;  /* 0x0001a40901007387 */ /* 0x000fe20000100800 */
[----:B------:R-:W-:Y:S01]  /*0fd0*/  LEA.HI R5, R4, R213, RZ, 0x3 ;  /* 0x000000d504057211 */ /* 0x000fe200078f18ff */
[----:B------:R-:W-:Y:S01]  /*0fe0*/  IMAD.IADD R10, R10, 0x1, -R3 ;  /* 0x000000010a0a7824 */ /* 0x000fe200078e0a03 */
[----:B------:R-:W-:Y:S01]  /*0ff0*/  LOP3.LUT R222, R222, 0x1c0, RZ, 0xc0, !PT ;  /* 0x000001c0dede7812 */ /* 0x000fe200078ec0ff */
[----:B------:R-:W-:Y:S01]  /*1000*/  STL [R1+0x60], RZ ;  /* 0x000060ff01007387 */ /* 0x000fe20000100800 */
[----:B------:R-:W-:-:S02]  /*1010*/  LOP3.LUT R227, R0, 0xfffffe00, RZ, 0xc0, !PT ;  /* 0xfffffe0000e37812 */ /* 0x000fc400078ec0ff */
[----:B------:R-:W-:Y:S02]  /*1020*/  LOP3.LUT R3, R15, 0x1c0, RZ, 0xc0, !PT ;  /* 0x000001c00f037812 */ /* 0x000fe400078ec0ff */
[----:B------:R-:W-:Y:S02]  /*1030*/  LOP3.LUT R0, R5, 0x38, RZ, 0xc0, !PT ;  /* 0x0000003805007812 */ /* 0x000fe400078ec0ff */
[----:B------:R-:W-:Y:S02]  /*1040*/  SHF.L.U32 R8, R8, 0x3, RZ ;  /* 0x0000000308087819 */ /* 0x000fe400000006ff */
[----:B0-----:R-:W-:Y:S02]  /*1050*/  SHF.R.U32.HI R11, RZ, 0x3, R222 ;  /* 0x00000003ff0b7819 */ /* 0x001fe400000116de */
[----:B------:R-:W-:Y:S02]  /*1060*/  LOP3.LUT R7, R222, 0x38, R5, 0xf8, !PT ;  /* 0x00000038de077812 */ /* 0x000fe400078ef805 */
[----:B------:R-:W-:-:S02]  /*1070*/  SHF.R.U32.HI R229, RZ, 0x3, R3 ;  /* 0x00000003ffe57819 */ /* 0x000fc40000011603 */
[----:B------:R-:W-:Y:S02]  /*1080*/  LOP3.LUT R0, R0, 0x1c0, R15, 0xf8, !PT ;  /* 0x000001c000007812 */ /* 0x000fe400078ef80f */
[----:B------:R-:W-:Y:S02]  /*1090*/  LOP3.LUT R223, R223, 0x1c0, RZ, 0xc0, !PT ;  /* 0x000001c0dfdf7812 */ /* 0x000fe400078ec0ff */
[----:B------:R-:W-:Y:S02]  /*10a0*/  LEA.HI R4, R4, R213, RZ, 0x6 ;  /* 0x000000d504047211 */ /* 0x000fe400078f30ff */
[----:B------:R-:W-:Y:S02]  /*10b0*/  LOP3.LUT R228, R8, 0xfffffe00, RZ, 0xc0, !PT ;  /* 0xfffffe0008e47812 */ /* 0x000fe400078ec0ff */
[----:B------:R-:W-:Y:S02]  /*10c0*/  LOP3.LUT R6, R6, 0x7ffffffc, RZ, 0xc0, !PT ;  /* 0x7ffffffc06067812 */ /* 0x000fe400078ec0ff */
[----:B------:R-:W-:-:S02]  /*10d0*/  LOP3.LUT R8, R7, R11, RZ, 0x3c, !PT ;  /* 0x0000000b07087212 */ /* 0x000fc400078e3cff */
[----:B------:R-:W-:Y:S01]  /*10e0*/  LOP3.LUT R225, R2, 0xfffffe00, RZ, 0xc0, !PT ;  /* 0xfffffe0002e17812 */ /* 0x000fe200078ec0ff */
[----:B------:R-:W-:Y:S01]  /*10f0*/  IMAD.IADD R6, R14, 0x1, -R6 ;  /* 0x000000010e067824 */ /* 0x000fe200078e0a06 */
[----:B------:R-:W-:Y:S01]  /*1100*/  LOP3.LUT R7, R0, R229, RZ, 0x3c, !PT ;  /* 0x000000e500077212 */ /* 0x000fe200078e3cff */
[----:B------:R-:W-:Y:S01]  /*1110*/  IMAD.U32 R0, RZ, RZ, UR5 ;  /* 0x00000005ff007e24 */ /* 0x000fe2000f8e00ff */
[----:B------:R-:W-:Y:S01]  /*1120*/  SHF.R.U32.HI R13, RZ, 0x3, R223 ;  /* 0x00000003ff0d7819 */ /* 0x000fe200000116df */
[----:B------:R-:W-:Y:S01]  /*1130*/  IMAD.SHL.U32 R45, R6, 0x2, RZ ;  /* 0x00000002062d7824 */ /* 0x000fe200078e00ff */
[----:B------:R-:W-:Y:S02]  /*1140*/  SHF.L.U32 R4, R4, 0x7, RZ ;  /* 0x0000000704047819 */ /* 0x000fe400000006ff */
[----:B------:R-:W-:Y:S01]  /*1150*/  LOP3.LUT R2, R223, 0x38, R5, 0xf8, !PT ;  /* 0x00000038df027812 */ /* 0x000fe200078ef805 */
[C---:B------:R-:W-:Y:S01]  /*1160*/  VIADD R44, R45.reuse, 0x8 ;  /* 0x000000082d2c7836 */ /* 0x040fe20000000000 */
[----:B------:R-:W-:Y:S01]  /*1170*/  IADD3 R219, R16, 0xc0, RZ ;  /* 0x000000c010db7810 */ /* 0x000fe20007ffe0ff */
[C---:B------:R-:W-:Y:S01]  /*1180*/  VIADD R41, R45.reuse, 0x18 ;  /* 0x000000182d297836 */ /* 0x040fe20000000000 */
[----:B------:R-:W-:Y:S01]  /*1190*/  SHF.R.S32.HI R0, RZ, 0x1f, R212 ;  /* 0x0000001fff007819 */ /* 0x000fe200000114d4 */
[C---:B------:R-:W-:Y:S01]  /*11a0*/  VIADD R40, R45.reuse, 0x20 ;  /* 0x000000202d287836 */ /* 0x040fe20000000000 */
[----:B------:R-:W-:Y:S01]  /*11b0*/  MOV R0, UR4 ;  /* 0x0000000400007c02 */ /* 0x000fe20008000f00 */
[----:B------:R-:W-:Y:S01]  /*11c0*/  VIADD R39, R45, 0x28 ;  /* 0x000000282d277836 */ /* 0x000fe20000000000 */
[----:B------:R-:W-:Y:S01]  /*11d0*/  LOP3.LUT R231, R3, 0x38, R16, 0xf8, !PT ;  /* 0x0000003803e77812 */ /* 0x000fe200078ef810 */
[C---:B------:R-:W-:Y:S01]  /*11e0*/  VIADD R37, R45.reuse, 0x38 ;  /* 0x000000382d257836 */ /* 0x040fe20000000000 */
[----:B------:R-:W-:Y:S01]  /*11f0*/  SHF.R.S32.HI R14, RZ, 0x1f, R218 ;  /* 0x0000001fff0e7819 */ /* 0x000fe200000114da */
[----:B------:R0:W-:Y:S01]  /*1200*/  STL [R1+0x108], R0 ;  /* 0x0001080001007387 */ /* 0x0001e20000100800 */
[----:B------:R-:W-:Y:S01]  /*1210*/  LOP3.LUT R4, R4, 0xffffe000, RZ, 0xc0, !PT ;  /* 0xffffe00004047812 */ /* 0x000fe200078ec0ff */
[C---:B------:R-:W-:Y:S01]  /*1220*/  VIADD R36, R45.reuse, 0x40 ;  /* 0x000000402d247836 */ /* 0x040fe20000000000 */
[----:B------:R-:W-:Y:S01]  /*1230*/  LOP3.LUT R2, R2, R13, RZ, 0x3c, !PT ;  /* 0x0000000d02027212 */ /* 0x000fe200078e3cff */
[----:B------:R-:W-:Y:S01]  /*1240*/  STL [R1+0x70], R14 ;  /* 0x0000700e01007387 */ /* 0x000fe20000100800 */
[----:B------:R-:W-:Y:S01]  /*1250*/  SHF.R.S32.HI R3, RZ, 0x1f, R219 ;  /* 0x0000001fff037819 */ /* 0x000fe200000114db */
[C---:B------:R-:W-:Y:S01]  /*1260*/  VIADD R35, R45.reuse, 0x48 ;  /* 0x000000482d237836 */ /* 0x040fe20000000000 */
[-C--:B------:R-:W-:Y:S01]  /*1270*/  IADD3 R2, R2, R4.reuse, R227 ;  /* 0x0000000402027210 */ /* 0x080fe20007ffe0e3 */
[----:B------:R-:W-:Y:S01]  /*1280*/  VIADD R33, R45, 0x58 ;  /* 0x000000582d217836 */ /* 0x000fe20000000000 */
[-C--:B------:R-:W-:Y:S01]  /*1290*/  IADD3 R8, R8, R4.reuse, R225 ;  /* 0x0000000408087210 */ /* 0x080fe20007ffe0e1 */
[----:B------:R1:W-:Y:S01]  /*12a0*/  STL [R1+0x6c], R3 ;  /* 0x00006c0301007387 */ /* 0x0003e20000100800 */
[----:B------:R-:W-:Y:S01]  /*12b0*/  IADD3 R7, R7, R4, R228 ;  /* 0x0000000407077210 */ /* 0x000fe20007ffe0e4 */
[----:B------:R-:W-:Y:S01]  /*12c0*/  VIADD R32, R45, 0x60 ;  /* 0x000000602d207836 */ /* 0x000fe20000000000 */
[--C-:B0-----:R-:W-:Y:S01]  /*12d0*/  LOP3.LUT R0, R223, 0x38, R16.reuse, 0xf8, !PT ;  /* 0x00000038df007812 */ /* 0x101fe200078ef810 */
[----:B------:R-:W-:Y:S01]  /*12e0*/  STL [R1+0x7c], R45 ;  /* 0x00007c2d01007387 */ /* 0x000fe20000100800 */
[----:B------:R-:W-:Y:S01]  /*12f0*/  LOP3.LUT R4, R222, 0x38, R16, 0xf8, !PT ;  /* 0x00000038de047812 */ /* 0x000fe200078ef810 */
[----:B------:R-:W-:Y:S01]  /*1300*/  VIADD R31, R45, 0x68 ;  /* 0x000000682d1f7836 */ /* 0x000fe20000000000 */
[----:B------:R-:W-:Y:S01]  /*1310*/  LOP3.LUT R0, R227, R0, R13, 0xf6, !PT ;  /* 0x00000000e3007212 */ /* 0x000fe200078ef60d */
[----:B------:R-:W-:Y:S01]  /*1320*/  VIADD R29, R45, 0x78 ;  /* 0x000000782d1d7836 */ /* 0x000fe20000000000 */
[----:B------:R-:W-:Y:S01]  /*1330*/  LOP3.LUT R4, R225, R4, R11, 0xf6, !PT ;  /* 0x00000004e1047212 */ /* 0x000fe200078ef60b */
[C---:B------:R-:W-:Y:S01]  /*1340*/  VIADD R28, R45.reuse, 0x80 ;  /* 0x000000802d1c7836 */ /* 0x040fe20000000000 */
[----:B-1----:R-:W-:Y:S01]  /*1350*/  SHF.R.S32.HI R3, RZ, 0x3, R5 ;  /* 0x00000003ff037819 */ /* 0x002fe20000011405 */
[----:B------:R-:W-:Y:S01]  /*1360*/  VIADD R27, R45, 0x88 ;  /* 0x000000882d1b7836 */ /* 0x000fe20000000000 */
[----:B------:R-:W-:Y:S01]  /*1370*/  LOP3.LUT R43, R5, 0xfffffff8, RZ, 0xc0, !PT ;  /* 0xfffffff8052b7812 */ /* 0x000fe200078ec0ff */
[C---:B------:R-:W-:Y:S01]  /*1380*/  VIADD R25, R45.reuse, 0x98 ;  /* 0x000000982d197836 */ /* 0x040fe20000000000 */
[----:B------:R-:W-:Y:S01]  /*1390*/  LEA R5, R12, UR4, 0x1 ;  /* 0x000000040c057c11 */ /* 0x000fe2000f8e08ff */
[----:B------:R0:W-:Y:S01]  /*13a0*/  STL [R1+0x14], R3 ;  /* 0x0000140301007387 */ /* 0x0001e20000100800 */
[C---:B------:R-:W-:Y:S01]  /*13b0*/  IADD3 R42, R45.reuse, 0x10, RZ ;  /* 0x000000102d2a7810 */ /* 0x040fe20007ffe0ff */
[C---:B------:R-:W-:Y:S01]  /*13c0*/  VIADD R24, R45.reuse, 0xa0 ;  /* 0x000000a02d187836 */ /* 0x040fe20000000000 */
[C---:B------:R-:W-:Y:S01]  /*13d0*/  IADD3 R38, R45.reuse, 0x30, RZ ;  /* 0x000000302d267810 */ /* 0x040fe20007ffe0ff */
[----:B------:R-:W-:Y:S01]  /*13e0*/  STL [R1+0x18c], R5 ;  /* 0x00018c0501007387 */ /* 0x000fe20000100800 */
[C---:B------:R-:W-:Y:S01]  /*13f0*/  IADD3 R34, R45.reuse, 0x50, RZ ;  /* 0x000000502d227810 */ /* 0x040fe20007ffe0ff */
[C---:B------:R-:W-:Y:S01]  /*1400*/  VIADD R21, R45.reuse, 0xa8 ;  /* 0x000000a82d157836 */ /* 0x040fe20000000000 */
[C---:B------:R-:W-:Y:S01]  /*1410*/  IADD3 R30, R45.reuse, 0x70, RZ ;  /* 0x000000702d1e7810 */ /* 0x040fe20007ffe0ff */
[----:B------:R1:W-:Y:S01]  /*1420*/  STL [R1+0x68], R43 ;  /* 0x0000682b01007387 */ /* 0x0003e20000100800 */
[C---:B------:R-:W-:Y:S01]  /*1430*/  IADD3 R26, R45.reuse, 0x90, RZ ;  /* 0x000000902d1a7810 */ /* 0x040fe20007ffe0ff */
[C---:B------:R-:W-:Y:S01]  /*1440*/  VIADD R15, R45.reuse, 0xb8 ;  /* 0x000000b82d0f7836 */ /* 0x040fe20000000000 */
[----:B0-----:R-:W-:Y:S01]  /*1450*/  LEA R3, R0, UR4, 0x1 ;  /* 0x0000000400037c11 */ /* 0x001fe2000f8e08ff */
[C---:B------:R-:W-:Y:S01]  /*1460*/  VIADD R14, R45.reuse, 0xc0 ;  /* 0x000000c02d0e7836 */ /* 0x040fe20000000000 */
[----:B------:R-:W-:Y:S01]  /*1470*/  LEA R0, R4, UR4, 0x1 ;  /* 0x0000000404007c11 */ /* 0x000fe2000f8e08ff */
[C---:B------:R-:W-:Y:S01]  /*1480*/  VIADD R13, R45.reuse, 0xc8 ;  /* 0x000000c82d0d7836 */ /* 0x040fe20000000000 */
[C---:B------:R-:W-:Y:S01]  /*1490*/  IADD3 R20, R45.reuse, 0xb0, RZ ;  /* 0x000000b02d147810 */ /* 0x040fe20007ffe0ff */
[----:B------:R0:W-:Y:S01]  /*14a0*/  STL [R1+0x19c], R3 ;  /* 0x00019c0301007387 */ /* 0x0001e20000100800 */
[C---:B------:R-:W-:Y:S01]  /*14b0*/  IADD3 R12, R45.reuse, 0xd0, RZ ;  /* 0x000000d02d0c7810 */ /* 0x040fe20007ffe0ff */
[C---:B------:R-:W-:Y:S01]  /*14c0*/  VIADD R11, R45.reuse, 0xd8 ;  /* 0x000000d82d0b7836 */ /* 0x040fe20000000000 */
[----:B------:R-:W-:Y:S01]  /*14d0*/  SHF.R.S32.HI R4, RZ, 0x1f, R44 ;  /* 0x0000001fff047819 */ /* 0x000fe2000001142c */
[----:B------:R2:W-:Y:S01]  /*14e0*/  STL [R1+0x194], R0 ;  /* 0x0001940001007387 */ /* 0x0005e20000100800 */
[C---:B------:R-:W-:Y:S01]  /*14f0*/  VIADD R6, R45.reuse, 0xe0 ;  /* 0x000000e02d067836 */ /* 0x040fe20000000000 */
[----:B-1----:R-:W-:Y:S01]  /*1500*/  SHF.R.S32.HI R43, RZ, 0x1f, R43 ;  /* 0x0000001fff2b7819 */ /* 0x002fe2000001142b */
[----:B------:R-:W-:Y:S01]  /*1510*/  VIADD R5, R45, 0xe8 ;  /* 0x000000e82d057836 */ /* 0x000fe20000000000 */
[----:B------:R-:W-:Y:S01]  /*1520*/  STL [R1+0xf8], R44 ;  /* 0x0000f82c01007387 */ /* 0x000fe20000100800 */
[----:B------:R-:W-:-:S02]  /*1530*/  LOP3.LUT R231, R228, R231, R229, 0xf6, !PT ;  /* 0x000000e7e4e77212 */ /* 0x000fc400078ef6e5 */
[C---:B0-----:R-:W-:Y:S01]  /*1540*/  IADD3 R3, R45.reuse, 0xf0, RZ ;  /* 0x000000f02d037810 */ /* 0x041fe20007ffe0ff */
[----:B------:R-:W-:Y:S01]  /*1550*/  STL [R1+0xf4], R42 ;  /* 0x0000f42a01007387 */ /* 0x000fe20000100800 */
[----:B------:R-:W-:Y:S01]  /*1560*/  SHF.R.S32.HI R17, RZ, 0x1f, R16 ;  /* 0x0000001fff117819 */ /* 0x000fe20000011410 */
[----:B--2---:R-:W-:Y:S01]  /*1570*/  VIADD R0, R45, 0xf8 ;  /* 0x000000f82d007836 */ /* 0x004fe20000000000 */
[----:B------:R-:W-:Y:S01]  /*1580*/  LEA R230, R231, UR4, 0x1 ;  /* 0x00000004e7e67c11 */ /* 0x000fe2000f8e08ff */
[----:B------:R0:W-:Y:S04]  /*1590*/  STL [R1+0xf0], R41 ;  /* 0x0000f02901007387 */ /* 0x0001e80000100800 */
[----:B------:R-:W-:Y:S04]  /*15a0*/  STL [R1+0xec], R40 ;  /* 0x0000ec2801007387 */ /* 0x000fe80000100800 */
[----:B------:R1:W-:Y:S01]  /*15b0*/  STL [R1+0xe8], R39 ;  /* 0x0000e82701007387 */ /* 0x0003e20000100800 */
[----:B0-----:R-:W-:-:S03]  /*15c0*/  SHF.R.S32.HI R41, RZ, 0x1f, R41 ;  /* 0x0000001fff297819 */ /* 0x001fc60000011429 */
[----:B------:R0:W-:Y:S04]  /*15d0*/  STL [R1+0xe4], R38 ;  /* 0x0000e42601007387 */ /* 0x0001e80000100800 */
[----:B------:R-:W-:Y:S01]  /*15e0*/  STL [R1+0xe0], R37 ;  /* 0x0000e02501007387 */ /* 0x000fe20000100800 */
[----:B-1----:R-:W-:-:S03]  /*15f0*/  SHF.R.S32.HI R39, RZ, 0x1f, R39 ;  /* 0x0000001fff277819 */ /* 0x002fc60000011427 */
        /* <DEDUP_REMOVED lines=38> */
[----:B------:R2:W-:Y:S01]  /*1860*/  STL [R1+0x84], R3 ;  /* 0x0000840301007387 */ /* 0x0005e20000100800 */
[----:B-1----:R-:W-:-:S03]  /*1870*/  SHF.R.S32.HI R5, RZ, 0x1f, R5 ;  /* 0x0000001fff057819 */ /* 0x002fc60000011405 */
[----:B------:R-:W-:Y:S01]  /*1880*/  STL [R1+0x100], R43 ;  /* 0x0001002b01007387 */ /* 0x000fe20000100800 */
[----:B0-----:R-:W-:-:S03]  /*1890*/  SHF.R.S32.HI R4, RZ, 0x1f, R42 ;  /* 0x0000001fff047819 */ /* 0x001fc6000001142a */
[----:B------:R-:W-:Y:S01]  /*18a0*/  STL [R1+0x80], R0 ;  /* 0x0000800001007387 */ /* 0x000fe20000100800 */
[----:B--2---:R-:W-:-:S03]  /*18b0*/  SHF.R.S32.HI R3, RZ, 0x1f, R3 ;  /* 0x0000001fff037819 */ /* 0x004fc60000011403 */
[----:B------:R0:W-:Y:S04]  /*18c0*/  STL [R1+0x184], R4 ;  /* 0x0001840401007387 */ /* 0x0001e80000100800 */
[----:B------:R-:W-:Y:S01]  /*18d0*/  STL [R1+0x180], R41 ;  /* 0x0001802901007387 */ /* 0x000fe20000100800 */
[----:B0-----:R-:W-:-:S05]  /*18e0*/  SHF.R.S32.HI R4, RZ, 0x1f, R40 ;  /* 0x0000001fff047819 */ /* 0x001fca0000011428 */
[----:B------:R0:W-:Y:S04]  /*18f0*/  STL [R1+0x17c], R4 ;  /* 0x00017c0401007387 */ /* 0x0001e80000100800 */
[----:B------:R-:W-:Y:S04]  /*1900*/  STL [R1+0x178], R39 ;  /* 0x0001782701007387 */ /* 0x000fe80000100800 */
        /* <DEDUP_REMOVED lines=32> */
[----:B------:R1:W-:Y:S01]  /*1b10*/  STL [R1+0x114], R3 ;  /* 0x0001140301007387 */ /* 0x0003e20000100800 */
[----:B0-----:R-:W-:Y:S01]  /*1b20*/  SHF.R.S32.HI R4, RZ, 0x1f, R0 ;  /* 0x0000001fff047819 */ /* 0x001fe20000011400 */
[----:B------:R-:W-:-:S04]  /*1b30*/  IMAD R0, R10, 0x8, R9 ;  /* 0x000000080a007824 */ /* 0x000fc800078e0209 */
[----:B------:R-:W-:Y:S01]  /*1b40*/  STL [R1+0x110], R4 ;  /* 0x0001100401007387 */ /* 0x000fe20000100800 */
[----:B-1----:R-:W-:-:S03]  /*1b50*/  LEA R3, R2, UR4, 0x1 ;  /* 0x0000000402037c11 */ /* 0x002fc6000f8e08ff */
[----:B------:R0:W-:Y:S01]  /*1b60*/  STL [R1+0x1a8], R0 ;  /* 0x0001a80001007387 */ /* 0x0001e20000100800 */
[----:B------:R-:W-:-:S03]  /*1b70*/  LEA R2, R8, UR4, 0x1 ;  /* 0x0000000408027c11 */ /* 0x000fc6000f8e08ff */
[----:B------:R1:W-:Y:S01]  /*1b80*/  STL [R1+0x198], R3 ;  /* 0x0001980301007387 */ /* 0x0003e20000100800 */
[----:B0-----:R-:W-:-:S05]  /*1b90*/  LEA R0, R7, UR4, 0x1 ;  /* 0x0000000407007c11 */ /* 0x001fca000f8e08ff */
[----:B------:R1:W-:Y:S04]  /*1ba0*/  STL [R1+0x1a0], R0 ;  /* 0x0001a00001007387 */ /* 0x0003e80000100800 */
[----:B------:R1:W-:Y:S02]  /*1bb0*/  STL [R1+0x190], R2 ;  /* 0x0001900201007387 */ /* 0x0003e40000100800 */
.L_x_676:
[----:B01234-:R-:W0:Y:S01]  /*1bc0*/  LDC.64 R2, c[0x0][0xc88] ;  /* 0x00032200ff027b82 */ /* 0x01fe220000000a00 */
[----:B------:R-:W-:Y:S01]  /*1bd0*/  ULDC.64 UR10, c[0x0][0x208] ;  /* 0x00008200000a7ab9 */ /* 0x000fe20000000a00 */
[----:B------:R-:W-:Y:S01]  /*1be0*/  ULDC.64 UR4, c[0x0][0xa28] ;  /* 0x00028a0000047ab9 */ /* 0x000fe20000000a00 */
[----:B------:R-:W-:Y:S01]  /*1bf0*/  ULDC.64 UR8, c[0x0][0xa18] ;  /* 0x0002860000087ab9 */ /* 0x000fe20000000a00 */
[----:B------:R-:W-:Y:S01]  /*1c00*/  ULDC.64 UR6, c[0x0][0xa08] ;  /* 0x0002820000067ab9 */ /* 0x000fe20000000a00 */
[----:B0-----:R-:W-:-:S05]  /*1c10*/  IMAD.WIDE R2, R143, 0x4, R2 ;  /* 0x000000048f027825 */ /* 0x001fca00078e0202 */
[----:B------:R-:W2:Y:S01]  /*1c20*/  LDG.E R235, desc[UR10][R2.64] ;  /* 0x0000000a02eb7981 */ /* 0x000ea2000c1e1900 */
[----:B------:R-:W-:Y:S01]  /*1c30*/  ISETP.NE.U32.AND P2, PT, RZ, UR4, PT ;  /* 0x00000004ff007c0c */ /* 0x000fe2000bf45070 */
[----:B------:R-:W-:Y:S01]  /*1c40*/  IMAD.MOV.U32 R113, RZ, RZ, RZ ;  /* 0x000000ffff717224 */ /* 0x000fe200078e00ff */
[----:B------:R-:W-:Y:S02]  /*1c50*/  ISETP.NE.U32.AND P1, PT, RZ, UR8, PT ;  /* 0x00000008ff007c0c */ /* 0x000fe4000bf25070 */
[----:B------:R-:W-:Y:S02]  /*1c60*/  ISETP.NE.AND.EX P2, PT, RZ, UR5, PT, P2 ;  /* 0x00000005ff007c0c */ /* 0x000fe4000bf45320 */
[----:B------:R-:W-:Y:S02]  /*1c70*/  ISETP.NE.AND.EX P1, PT, RZ, UR9, PT, P1 ;  /* 0x00000009ff007c0c */ /* 0x000fe4000bf25310 */
[----:B------:R-:W-:Y:S02]  /*1c80*/  MOV R7, RZ ;  /* 0x000000ff00077202 */ /* 0x000fe40000000f00 */
[----:B------:R-:W-:-:S04]  /*1c90*/  ISETP.NE.U32.AND P0, PT, RZ, UR6, PT ;  /* 0x00000006ff007c0c */ /* 0x000fc8000bf05070 */
[----:B------:R-:W-:Y:S02]  /*1ca0*/  ISETP.NE.AND.EX P0, PT, RZ, UR7, PT, P0 ;  /* 0x00000007ff007c0c */ /* 0x000fe4000bf05300 */
[C---:B------:R-:W-:Y:S02]  /*1cb0*/  LOP3.LUT R6, R142.reuse, 0xff000000, RZ, 0xc0, !PT ;  /* 0xff0000008e067812 */ /* 0x040fe400078ec0ff */
[----:B------:R-:W-:Y:S02]  /*1cc0*/  LOP3.LUT R232, R142, 0xffff, RZ, 0xc0, !PT ;  /* 0x0000ffff8ee87812 */ /* 0x000fe400078ec0ff */
[----:B--2---:R-:W-:Y:S01]  /*1cd0*/  SHF.R.S32.HI R0, RZ, 0x1f, R235 ;  /* 0x0000001fff007819 */ /* 0x004fe200000114eb */
[C---:B------:R-:W-:Y:S01]  /*1ce0*/  IMAD.SHL.U32 R236, R235.reuse, 0x4, RZ ;  /* 0x00000004ebec7824 */ /* 0x040fe200078e00ff */
[C---:B------:R-:W-:Y:S01]  /*1cf0*/  @P2 LEA R4, P3, R235.reuse, UR4, 0x2 ;  /* 0x00000004eb042c11 */ /* 0x040fe2000f8610ff */
[----:B------:R-:W-:Y:S01]  /*1d00*/  ULDC UR4, c[0x0][0x288] ;  /* 0x0000a20000047ab9 */ /* 0x000fe20000000800 */
[C-C-:B------:R-:W-:Y:S01]  /*1d10*/  SHF.L.U64.HI R237, R235.reuse, 0x2, R0.reuse ;  /* 0x00000002ebed7819 */ /* 0x140fe20000010200 */
[----:B------:R0:W-:Y:S01]  /*1d20*/  STL [R1+0xfc], R0 ;  /* 0x0000fc0001007387 */ /* 0x0001e20000100800 */
[----:B------:R-:W-:Y:S01]  /*1d30*/  @P2 LEA.HI.X R5, R235, UR5, R0, 0x2, P3 ;  /* 0x00000005eb052c11 */ /* 0x000fe200098f1400 */
[----:B-----5:R-:W-:Y:S01]  /*1d40*/  IMAD.U32 R146, RZ, RZ, UR4 ;  /* 0x00000004ff927e24 */ /* 0x020fe2000f8e00ff */
[----:B------:R-:W-:Y:S01]  /*1d50*/  ULDC.64 UR4, c[0x0][0x418] ;  /* 0x0001060000047ab9 */ /* 0x000fe20000000a00 */
[----:B------:R1:W-:Y:S01]  /*1d60*/  STL [R1+0x74], R141 ;  /* 0x0000748d01007387 */ /* 0x0003e20000100800 */
[----:B------:R-:W-:Y:S01]  /*1d70*/  UISETP.NE.U32.AND UP0, UPT, UR4, URZ, UPT ;  /* 0x0000003f0400728c */ /* 0x000fe2000bf05070 */
[----:B------:R-:W-:-:S02]  /*1d80*/  IADD3 R2, P4, R236, UR6, RZ ;  /* 0x00000006ec027c10 */ /* 0x000fc4000ff9e0ff */
[----:B------:R2:W5:Y:S01]  /*1d90*/  @P2 LDG.E R7, desc[UR10][R4.64] ;  /* 0x0000000a04072981 */ /* 0x000562000c1e1900 */
[----:B------:R-:W-:Y:S01]  /*1da0*/  UISETP.NE.AND.EX UP0, UPT, UR5, URZ, UPT, UP0 ;  /* 0x0000003f0500728c */ /* 0x000fe2000bf05300 */
[C---:B------:R-:W-:Y:S01]  /*1db0*/  IADD3.X R3, R237.reuse, UR7, RZ, P4, !PT ;  /* 0x00000007ed037c10 */ /* 0x040fe2000a7fe4ff */
[----:B------:R-:W-:Y:S01]  /*1dc0*/  ULDC UR4, c[0x0][0x424] ;  /* 0x0001090000047ab9 */ /* 0x000fe20000000800 */
[----:B------:R-:W-:Y:S01]  /*1dd0*/  ULDC.64 UR6, c[0x0][0xa20] ;  /* 0x0002880000067ab9 */ /* 0x000fe20000000a00 */
[----:B--2---:R-:W-:Y:S01]  /*1de0*/  @P1 IADD3 R4, P2, R236, UR8, RZ ;  /* 0x00000008ec041c10 */ /* 0x004fe2000ff5e0ff */
[----:B------:R-:W-:Y:S01]  /*1df0*/  USEL UR4, UR4, 0x1, UP0 ;  /* 0x0000000104047887 */ /* 0x000fe20008000000 */
[----:B0-----:R-:W-:Y:S01]  /*1e00*/  LOP3.LUT R0, R142, 0xff0000, RZ, 0xc0, !PT ;  /* 0x00ff00008e007812 */ /* 0x001fe200078ec0ff */
[----:B------:R-:W-:Y:S01]  /*1e10*/  ULDC UR5, c[0x0][0x2f0] ;  /* 0x0000bc0000057ab9 */ /* 0x000fe20000000800 */
[----:B------:R-:W-:Y:S01]  /*1e20*/  @P1 IADD3.X R5, R237, UR9, RZ, P2, !PT ;  /* 0x00000009ed051c10 */ /* 0x000fe200097fe4ff */
[----:B------:R-:W5:Y:S01]  /*1e30*/  @P0 LDG.E R113, desc[UR10][R2.64] ;  /* 0x0000000a02710981 */ /* 0x000f62000c1e1900 */
[----:B------:R-:W-:Y:S01]  /*1e40*/  ISETP.NE.U32.AND P2, PT, RZ, UR6, PT ;  /* 0x00000006ff007c0c */ /* 0x000fe2000bf45070 */
[----:B------:R-:W-:-:S02]  /*1e50*/  UIMAD UR4, UR4, UR5, URZ ;  /* 0x00000005040472a4 */ /* 0x000fc4000f8e023f */
[----:B------:R0:W5:Y:S01]  /*1e60*/  @P1 LDG.E R146, desc[UR10][R4.64] ;  /* 0x0000000a04921981 */ /* 0x000162000c1e1900 */
[----:B------:R-:W-:Y:S01]  /*1e70*/  ISETP.NE.AND.EX P2, PT, RZ, UR7, PT, P2 ;  /* 0x00000007ff007c0c */ /* 0x000fe2000bf45320 */
[----:B------:R-:W-:Y:S01]  /*1e80*/  ULDC UR5, c[0x0][0x348] ;  /* 0x0000d20000057ab9 */ /* 0x000fe20000000800 */
[----:B0-----:R-:W-:-:S04]  /*1e90*/  SHF.R.U32.HI R5, RZ, 0x8, R6 ;  /* 0x00000008ff057819 */ /* 0x001fc80000011606 */
[----:B------:R-:W-:Y:S01]  /*1ea0*/  LEA.HI R234, R0, R5, RZ, 0x10 ;  /* 0x0000000500ea7211 */ /* 0x000fe200078f80ff */
[----:B-1----:R-:W-:Y:S06]  /*1eb0*/  @P1 BRA `(.L_x_445) ;  /* 0x0000000000281947 */ /* 0x002fec0003800000 */
[----:B------:R-:W-:Y:S02]  /*1ec0*/  ULDC.64 UR8, c[0x0][0xa00] ;  /* 0x0002800000087ab9 */ /* 0x000fe40000000a00 */
[----:B------:R-:W-:-:S04]  /*1ed0*/  ISETP.NE.U32.AND P1, PT, RZ, UR8, PT ;  /* 0x00000008ff007c0c */ /* 0x000fc8000bf25070 */
[----:B------:R-:W-:-:S13]  /*1ee0*/  ISETP.NE.AND.EX P1, PT, RZ, UR9, PT, P1 ;  /* 0x00000009ff007c0c */ /* 0x000fda000bf25310 */
[----:B------:R-:W-:Y:S05]  /*1ef0*/  @!P1 BRA `(.L_x_445) ;  /* 0x0000000000189947 */ /* 0x000fea0003800000 */
[----:B------:R-:W0:Y:S01]  /*1f00*/  LDC.64 R4, c[0x0][0xa00] ;  /* 0x00028000ff047b82 */ /* 0x000e220000000a00 */
[----:B------:R-:W-:Y:S01]  /*1f10*/  ULDC.64 UR8, c[0x0][0x208] ;  /* 0x0000820000087ab9 */ /* 0x000fe20000000a00 */
[----:B0-----:R-:W-:-:S05]  /*1f20*/  IMAD.WIDE R4, R235, 0x4, R4 ;  /* 0x00000004eb047825 */ /* 0x001fca00078e0204 */
[----:B-----5:R-:W2:Y:S04]  /*1f30*/  LDG.E R146, desc[UR8][R4.64] ;  /* 0x0000000804927981 */ /* 0x020ea8000c1e1900 */
[----:B------:R-:W2:Y:S02]  /*1f40*/  LDG.E R9, desc[UR8][R4.64+0x4] ;  /* 0x0000040804097981 */ /* 0x000ea4000c1e1900 */
[----:B--2---:R-:W-:-:S07]  /*1f50*/  IMAD.IADD R146, R9, 0x1, -R146 ;  /* 0x0000000109927824 */ /* 0x004fce00078e0a92 */
.L_x_445:
[----:B------:R-:W-:Y:S01]  /*1f60*/  MOV R24, UR5 ;  /* 0x0000000500187c02 */ /* 0x000fe20008000f00 */
[----:B------:R-:W-:Y:S01]  /*1f70*/  IMAD.U32 R26, RZ, RZ, UR4 ;  /* 0x00000004ff1a7e24 */ /* 0x000fe2000f8e00ff */
[----:B------:R-:W-:Y:S06]  /*1f80*/  @!P2 BRA `(.L_x_446) ;  /* 0x000000000014a947 */ /* 0x000fec0003800000 */
[----:B------:R-:W-:Y:S01]  /*1f90*/  IADD3 R2, P0, R236, UR6, RZ ;  /* 0x00000006ec027c10 */ /* 0x000fe2000ff1e0ff */
[----:B------:R-:W-:-:S03]  /*1fa0*/  ULDC.64 UR4, c[0x0][0x208] ;  /* 0x0000820000047ab9 */ /* 0x000fc60000000a00 */
[----:B------:R-:W-:-:S05]  /*1fb0*/  IADD3.X R3, R237, UR7, RZ, P0, !PT ;  /* 0x00000007ed037c10 */ /* 0x000fca00087fe4ff */
[----:B------:R0:W5:Y:S01]  /*1fc0*/  LDG.E R26, desc[UR4][R2.64] ;  /* 0x00000004021a7981 */ /* 0x000162000c1e1900 */
[----:B------:R-:W-:Y:S05]  /*1fd0*/  BRA `(.L_x_447) ;  /* 0x0000000000147947 */ /* 0x000fea0003800000 */
.L_x_446:
[----:B------:R-:W-:Y:S05]  /*1fe0*/  @!P0 BRA `(.L_x_447) ;  /* 0x0000000000108947 */ /* 0x000fea0003800000 */
[----:B------:R-:W-:Y:S02]  /*1ff0*/  ULDC.64 UR4, c[0x0][0x208] ;  /* 0x0000820000047ab9 */ /* 0x000fe40000000a00 */
[----:B------:R-:W2:Y:S04]  /*2000*/  LDG.E R5, desc[UR4][R2.64] ;  /* 0x0000000402057981 */ /* 0x000ea8000c1e1900 */
[----:B------:R-:W2:Y:S02]  /*2010*/  LDG.E R26, desc[UR4][R2.64+0x4] ;  /* 0x00000404021a7981 */ /* 0x000ea4000c1e1900 */
[----:B--2---:R-:W-:-:S07]  /*2020*/  IMAD.IADD R26, R26, 0x1, -R5 ;  /* 0x000000011a1a7824 */ /* 0x004fce00078e0a05 */
.L_x_447:
[----:B------:R-:W-:Y:S01]  /*2030*/  ULDC.64 UR4, c[0x0][0xa10] ;  /* 0x0002840000047ab9 */ /* 0x000fe20000000a00 */
[----:B------:R-:W2:Y:S01]  /*2040*/  LDL.LU R4, [R1+0x10] ;  /* 0x0000100001047983 */ /* 0x000ea20000300800 */
[----:B------:R-:W-:Y:S01]  /*2050*/  ISETP.NE.U32.AND P0, PT, RZ, UR4, PT ;  /* 0x00000004ff007c0c */ /* 0x000fe2000bf05070 */
[----:B------:R-:W-:-:S03]  /*2060*/  ULDC.64 UR6, c[0x0][0x208] ;  /* 0x0000820000067ab9 */ /* 0x000fc60000000a00 */
[----:B------:R-:W-:Y:S01]  /*2070*/  ISETP.NE.AND.EX P0, PT, RZ, UR5, PT, P0 ;  /* 0x00000005ff007c0c */ /* 0x000fe2000bf05300 */
[----:B------:R-:W-:-:S12]  /*2080*/  ULDC.64 UR4, c[0x0][0xa30] ;  /* 0x00028c0000047ab9 */ /* 0x000fd80000000a00 */
[----:B0-----:R-:W0:Y:S02]  /*2090*/  @P0 LDC.64 R2, c[0x0][0xa10] ;  /* 0x00028400ff020b82 */ /* 0x001e240000000a00 */
[----:B0-----:R-:W-:-:S05]  /*20a0*/  @P0 IMAD.WIDE R2, R235, 0x4, R2 ;  /* 0x00000004eb020825 */ /* 0x001fca00078e0202 */
[----:B------:R-:W3:Y:S04]  /*20b0*/  @P0 LDG.E R0, desc[UR6][R2.64] ;  /* 0x0000000602000981 */ /* 0x000ee8000c1e1900 */
[----:B------:R0:W3:Y:S01]  /*20c0*/  @P0 LDG.E R5, desc[UR6][R2.64+0x4] ;  /* 0x0000040602050981 */ /* 0x0000e2000c1e1900 */
[----:B-----5:R-:W-:Y:S01]  /*20d0*/  IADD3 R9, R26, -R7, RZ ;  /* 0x800000071a097210 */ /* 0x020fe20007ffe0ff */
[----:B------:R-:W-:Y:S01]  /*20e0*/  IMAD.MOV.U32 R139, RZ, RZ, R26 ;  /* 0x000000ffff8b7224 */ /* 0x000fe200078e001a */
[----:B------:R-:W-:Y:S02]  /*20f0*/  ISETP.NE.U32.AND P1, PT, RZ, UR4, PT ;  /* 0x00000004ff007c0c */ /* 0x000fe4000bf25070 */
[----:B------:R-:W-:Y:S02]  /*2100*/  LOP3.LUT R10, R234, 0xff, RZ, 0xc0, !PT ;  /* 0x000000ffea0a7812 */ /* 0x000fe400078ec0ff */
[----:B------:R-:W-:-:S03]  /*2110*/  ISETP.NE.AND.EX P1, PT, RZ, UR5, PT, P1 ;  /* 0x00000005ff007c0c */ /* 0x000fc6000bf25310 */
[----:B------:R1:W-:Y:S01]  /*2120*/  STL [R1+0x78], R10 ;  /* 0x0000780a01007387 */ /* 0x0003e20000100800 */
[----:B------:R-:W-:Y:S09]  /*2130*/  BSSY B0, `(.L_x_448) ;  /* 0x000002e000007945 */ /* 0x000ff20003800000 */
[----:B0-----:R-:W-:-:S04]  /*2140*/  @P1 IADD3 R2, P2, R236, UR4, RZ ;  /* 0x00000004ec021c10 */ /* 0x001fc8000ff5e0ff */
[----:B------:R-:W-:Y:S02]  /*2150*/  @P1 IADD3.X R3, R237, UR5, RZ, P2, !PT ;  /* 0x00000005ed031c10 */ /* 0x000fe400097fe4ff */
[----:B------:R-:W-:-:S03]  /*2160*/  SHF.R.U32.HI R234, RZ, 0x10, R234 ;  /* 0x00000010ffea7819 */ /* 0x000fc600000116ea */
[----:B------:R0:W5:Y:S02]  /*2170*/  @P1 LDG.E R139, desc[UR6][R2.64] ;  /* 0x00000006028b1981 */ /* 0x000164000c1e1900 */
[----:B0-----:R-:W-:Y:S02]  /*2180*/  MOV R3, RZ ;  /* 0x000000ff00037202 */ /* 0x001fe40000000f00 */
[----:B--2---:R-:W-:Y:S01]  /*2190*/  LOP3.LUT R4, R4, 0xfffffffb, RZ, 0xc0, !PT ;  /* 0xfffffffb04047812 */ /* 0x004fe200078ec0ff */
[----:B---3--:R-:W-:-:S04]  /*21a0*/  @P0 IMAD.IADD R24, R5, 0x1, -R0 ;  /* 0x0000000105180824 */ /* 0x008fc800078e0a00 */
[----:B------:R-:W-:-:S04]  /*21b0*/  IMAD.IADD R147, R9, 0x1, R24 ;  /* 0x0000000109937824 */ /* 0x000fc800078e0218 */
[C---:B------:R-:W-:Y:S01]  /*21c0*/  VIADD R0, R147.reuse, 0x4f ;  /* 0x0000004f93007836 */ /* 0x040fe20000000000 */
[----:B------:R-:W-:-:S03]  /*21d0*/  ISETP.GE.AND P3, PT, R147, 0x1, PT ;  /* 0x000000019300780c */ /* 0x000fc60003f66270 */
[----:B------:R-:W-:-:S05]  /*21e0*/  IMAD.HI R0, R0, 0x66666667, RZ ;  /* 0x6666666700007827 */ /* 0x000fca00078e02ff */
[----:B------:R-:W-:-:S04]  /*21f0*/  SHF.R.U32.HI R5, RZ, 0x1f, R0 ;  /* 0x0000001fff057819 */ /* 0x000fc80000011600 */
[----:B------:R-:W-:Y:S02]  /*2200*/  LEA.HI.SX32 R144, R0, R5, 0x1b ;  /* 0x0000000500907211 */ /* 0x000fe400078fdaff */
[----:B------:R-:W-:-:S05]  /*2210*/  @P3 LOP3.LUT R4, R4, 0x4, RZ, 0xfc, !PT ;  /* 0x0000000404043812 */ /* 0x000fca00078efcff */
[----:B------:R1:W-:Y:S01]  /*2220*/  STL [R1+0x10], R4 ;  /* 0x0000100401007387 */ /* 0x0003e20000100800 */
[----:B------:R-:W-:Y:S05]  /*2230*/  @!P3 BRA `(.L_x_449) ;  /* 0x000000000074b947 */ /* 0x000fea0003800000 */
[----:B------:R-:W-:Y:S01]  /*2240*/  ISETP.NE.AND P0, PT, R234, RZ, PT ;  /* 0x000000ffea00720c */ /* 0x000fe20003f05270 */
[----:B------:R-:W-:-:S03]  /*2250*/  ULDC UR4, c[0x0][0x9f0] ;  /* 0x00027c0000047ab9 */ /* 0x000fc60000000800 */
[----:B------:R-:W-:-:S04]  /*2260*/  SEL R11, R234, UR4, P0 ;  /* 0x00000004ea0b7c07 */ /* 0x000fc80008000000 */
[-C--:B------:R-:W-:Y:S02]  /*2270*/  IABS R5, R11.reuse ;  /* 0x0000000b00057213 */ /* 0x080fe40000000000 */
[----:B------:R-:W-:Y:S02]  /*2280*/  IADD3 R0, R144, -0x1, R11 ;  /* 0xffffffff90007810 */ /* 0x000fe40007ffe00b */
[----:B-1----:R-:W0:Y:S01]  /*2290*/  I2F.RP R4, R5 ;  /* 0x0000000500047306 */ /* 0x002e220000209400 */
        /* <DEDUP_REMOVED lines=20> */
[----:B------:R-:W-:-:S05]  /*23e0*/  @P0 IADD3 R3, R3, 0x1, RZ ;  /* 0x0000000103030810 */ /* 0x000fca0007ffe0ff */
[----:B------:R-:W-:Y:S01]  /*23f0*/  @!P2 IMAD.MOV R3, RZ, RZ, -R3 ;  /* 0x000000ffff03a224 */ /* 0x000fe200078e0a03 */
[----:B------:R-:W-:-:S07]  /*2400*/  @!P1 LOP3.LUT R3, RZ, R11, RZ, 0x33, !PT ;  /* 0x0000000bff039212 */ /* 0x000fce00078e33ff */
.L_x_449:
[----:B------:R-:W-:Y:S05]  /*2410*/  BSYNC B0 ;  /* 0x0000000000007941 */ /* 0x000fea0003800000 */
.L_x_448:
[----:B------:R-:W-:Y:S01]  /*2420*/  IMAD R0, R10, R3, RZ ;  /* 0x000000030a007224 */ /* 0x000fe200078e02ff */
[----:B------:R-:W-:-:S04]  /*2430*/  PLOP3.LUT P2, PT, PT, PT, PT, 0x80, 0x0 ;  /* 0x000000000000781c */ /* 0x000fc80003f4f070 */
[C---:B------:R-:W-:Y:S01]  /*2440*/  VIADDMNMX R3, R0.reuse, R3, R144, PT ;  /* 0x0000000300037246 */ /* 0x040fe20003800190 */
[----:B------:R-:W-:-:S04]  /*2450*/  IMAD R0, R0, 0x50, -R9 ;  /* 0x0000005000007824 */ /* 0x000fc800078e0a09 */
[----:B------:R-:W-:Y:S01]  /*2460*/  IMAD R3, R3, 0x50, -R9 ;  /* 0x0000005003037824 */ /* 0x000fe200078e0a09 */
[----:B------:R-:W-:-:S04]  /*2470*/  VIMNMX R0, RZ, R0, !PT ;  /* 0x00000000ff007248 */ /* 0x000fc80007fe0100 */
[----:B------:R-:W-:Y:S01]  /*2480*/  VIMNMX R3, R3, R24, PT ;  /* 0x0000001803037248 */ /* 0x000fe20003fe0100 */
[----:B------:R-:W-:-:S03]  /*2490*/  IMAD.WIDE.U32 R118, R0, -0x33333333, RZ ;  /* 0xcccccccd00767825 */ /* 0x000fc600078e00ff */
[----:B------:R-:W-:Y:S02]  /*24a0*/  ISETP.GT.AND P0, PT, R3, R0, PT ;  /* 0x000000000300720c */ /* 0x000fe40003f04270 */
[----:B------:R-:W-:-:S05]  /*24b0*/  SHF.R.U32.HI R118, RZ, 0x6, R119 ;  /* 0x00000006ff767819 */ /* 0x000fca0000011677 */
[----:B------:R-:W-:-:S06]  /*24c0*/  IMAD.MOV.U32 R2, RZ, RZ, R118 ;  /* 0x000000ffff027224 */ /* 0x000fcc00078e0076 */
[----:B------:R-:W-:-:S04]  /*24d0*/  @P0 VIADD R0, R3, 0x4f ;  /* 0x0000004f03000836 */ /* 0x000fc80000000000 */
[----:B------:R-:W-:-:S05]  /*24e0*/  @P0 IMAD.HI R0, R0, 0x66666667, RZ ;  /* 0x6666666700000827 */ /* 0x000fca00078e02ff */
[----:B------:R-:W-:-:S04]  /*24f0*/  @P0 SHF.R.U32.HI R3, RZ, 0x1f, R0 ;  /* 0x0000001fff030819 */ /* 0x000fc80000011600 */
[----:B------:R-:W-:-:S04]  /*2500*/  @P0 LEA.HI.SX32 R2, R0, R3, 0x1b ;  /* 0x0000000300020211 */ /* 0x000fc800078fdaff */
[----:B------:R-:W-:-:S13]  /*2510*/  ISETP.GT.AND P0, PT, R2, R118, PT ;  /* 0x000000760200720c */ /* 0x000fda0003f04270 */
[----:B------:R-:W-:Y:S05]  /*2520*/  @!P0 BRA `(.L_x_450) ;  /* 0x0000009000608947 */ /* 0x000fea0003800000 */
[----:B------:R-:W-:Y:S01]  /*2530*/  IADD3 R0, R18, 0x24400, RZ ;  /* 0x0002440012007810 */ /* 0x000fe20007ffe0ff */
[----:B------:R-:W-:Y:S03]  /*2540*/  BSSY B6, `(.L_x_451) ;  /* 0x0000013000067945 */ /* 0x000fe60003800000 */
[----:B------:R-:W-:-:S13]  /*2550*/  LOP3.LUT P0, RZ, R0, 0x3ff, RZ, 0xc0, !PT ;  /* 0x000003ff00ff7812 */ /* 0x000fda000780c0ff */
[----:B------:R-:W-:Y:S05]  /*2560*/  @!P0 BRA `(.L_x_452) ;  /* 0x0000000000408947 */ /* 0x000fea0003800000 */
[----:B------:R-:W-:Y:S01]  /*2570*/  MOV R14, 0x0 ;  /* 0x00000000000e7802 */ /* 0x000fe20000000f00 */
[----:B------:R-:W-:Y:S01]  /*2580*/  ULDC.64 UR4, c[0x4][0x1b8] ;  /* 0x01006e0000047ab9 */ /* 0x000fe20000000a00 */
[----:B------:R-:W-:Y:S01]  /*2590*/  ULDC.64 UR6, c[0x4][0x128] ;  /* 0x01004a0000067ab9 */ /* 0x000fe20000000a00 */
[----:B-1----:R-:W-:Y:S01]  /*25a0*/  IMAD.U32 R4, RZ, RZ, UR4 ;  /* 0x00000004ff047e24 */ /* 0x002fe2000f8e00ff */
[----:B------:R-:W-:Y:S01]  /*25b0*/  MOV R12, 0x1 ;  /* 0x00000001000c7802 */ /* 0x000fe20000000f00 */
[----:B------:R-:W-:Y:S01]  /*25c0*/  IMAD.U32 R5, RZ, RZ, UR5 ;  /* 0x00000005ff057e24 */ /* 0x000fe2000f8e00ff */
[----:B------:R-:W0:Y:S01]  /*25d0*/  LDC.64 R14, c[0x4][R14] ;  /* 0x010000000e0e7b82 */ /* 0x000e220000000a00 */
[----:B------:R-:W-:Y:S01]  /*25e0*/  ULDC.64 UR4, c[0x4][0x1c0] ;  /* 0x0100700000047ab9 */ /* 0x000fe20000000a00 */
[----:B------:R-:W-:Y:S01]  /*25f0*/  IMAD.U32 R10, RZ, RZ, UR6 ;  /* 0x00000006ff0a7e24 */ /* 0x000fe2000f8e00ff */
[----:B------:R-:W-:Y:S01]  /*2600*/  MOV R7, UR5 ;  /* 0x0000000500077c02 */ /* 0x000fe20008000f00 */
[----:B------:R-:W-:-:S02]  /*2610*/  IMAD.U32 R6, RZ, RZ, UR4 ;  /* 0x00000004ff067e24 */ /* 0x000fc4000f8e00ff */
[----:B------:R-:W-:Y:S02]  /*2620*/  IMAD.U32 R11, RZ, RZ, UR7 ;  /* 0x00000007ff0b7e24 */ /* 0x000fe4000f8e00ff */
[----:B------:R-:W-:Y:S02]  /*2630*/  IMAD.MOV.U32 R8, RZ, RZ, 0x70 ;  /* 0x00000070ff087424 */ /* 0x000fe400078e00ff */
[----:B------:R-:W-:-:S07]  /*2640*/  IMAD.MOV.U32 R13, RZ, RZ, RZ ;  /* 0x000000ffff0d7224 */ /* 0x000fce00078e00ff */
[----:B------:R-:W-:-:S07]  /*2650*/  LEPC R20, `(.L_x_452) ;  /* 0x000000001014794e */ /* 0x000fce0000000000 */
[----:B0----5:R-:W-:Y:S05]  /*2660*/  CALL.ABS.NOINC R14 ;  /* 0x000000000e007343 */ /* 0x021fea0003c00000 */
.L_x_452:
[----:B------:R-:W-:Y:S05]  /*2670*/  BSYNC B6 ;  /* 0x0000000000067941 */ /* 0x000fea0003800000 */
.L_x_451:
[----:B------:R-:W-:Y:S01]  /*2680*/  VIADD R0, R18, 0x400 ;  /* 0x0000040012007836 */ /* 0x000fe20000000000 */
[----:B------:R-:W-:Y:S04]  /*2690*/  BSSY B6, `(.L_x_453) ;  /* 0x0000013000067945 */ /* 0x000fe80003800000 */
[----:B------:R-:W-:-:S13]  /*26a0*/  LOP3.LUT P0, RZ, R0, 0x3ff, RZ, 0xc0, !PT ;  /* 0x000003ff00ff7812 */ /* 0x000fda000780c0ff */
[----:B------:R-:W-:Y:S05]  /*26b0*/  @!P0 BRA `(.L_x_454) ;  /* 0x0000000000408947 */ /* 0x000fea0003800000 */
[----:B------:R-:W-:Y:S01]  /*26c0*/  MOV R14, 0x0 ;  /* 0x00000000000e7802 */ /* 0x000fe20000000f00 */
[----:B------:R-:W-:Y:S01]  /*26d0*/  ULDC.64 UR4, c[0x4][0x1b8] ;  /* 0x01006e0000047ab9 */ /* 0x000fe20000000a00 */
[----:B------:R-:W-:Y:S01]  /*26e0*/  ULDC.64 UR6, c[0x4][0x128] ;  /* 0x01004a0000067ab9 */ /* 0x000fe20000000a00 */
[----:B-1----:R-:W-:Y:S01]  /*26f0*/  IMAD.U32 R4, RZ, RZ, UR4 ;  /* 0x00000004ff047e24 */ /* 0x002fe2000f8e00ff */
[----:B------:R-:W-:Y:S01]  /*2700*/  MOV R5, UR5 ;  /* 0x0000000500057c02 */ /* 0x000fe20008000f00 */
[----:B------:R-:W-:Y:S01]  /*2710*/  ULDC.64 UR4, c[0x4][0x1c0] ;  /* 0x0100700000047ab9 */ /* 0x000fe20000000a00 */
        /* <DEDUP_REMOVED lines=9> */
[----:B0----5:R-:W-:Y:S05]  /*27b0*/  CALL.ABS.NOINC R14 ;  /* 0x000000000e007343 */ /* 0x021fea0003c00000 */
.L_x_454:
[----:B------:R-:W-:Y:S05]  /*27c0*/  BSYNC B6 ;  /* 0x0000000000067941 */ /* 0x000fea0003800000 */
.L_x_453:
[----:B------:R-:W-:Y:S01]  /*27d0*/  ULDC.64 UR4, c[0x0][0x9f8] ;  /* 0x00027e0000047ab9 */ /* 0x000fe20000000a00 */
[----:B------:R-:W-:Y:S01]  /*27e0*/  MOV R0, R235 ;  /* 0x000000eb00007202 */ /* 0x000fe20000000f00 */
[----:B------:R-:W-:Y:S01]  /*27f0*/  ULDC.64 UR6, c[0x0][0x208] ;  /* 0x0000820000067ab9 */ /* 0x000fe20000000a00 */
[----:B------:R-:W-:Y:S01]  /*2800*/  ISETP.NE.U32.AND P0, PT, RZ, UR4, PT ;  /* 0x00000004ff007c0c */ /* 0x000fe2000bf05070 */
[----:B------:R-:W0:Y:S01]  /*2810*/  LDC.64 R98, c[0x0][0x300] ;  /* 0x0000c000ff627b82 */ /* 0x000e220000000a00 */
[----:B------:R-:W-:Y:S01]  /*2820*/  IMAD.IADD R113, R113, 0x1, R26 ;  /* 0x0000000171717824 */ /* 0x000fe200078e021a */
[----:B------:R-:W-:Y:S01]  /*2830*/  ULDC.64 UR8, c[0x0][0xa08] ;  /* 0x0002820000087ab9 */ /* 0x000fe20000000a00 */
[----:B------:R-:W-:-:S05]  /*2840*/  ISETP.NE.AND.EX P0, PT, RZ, UR5, PT, P0 ;  /* 0x00000005ff007c0c */ /* 0x000fca000bf05300 */
[----:B------:R-:W2:Y:S08]  /*2850*/  LDC R115, c[0x0][0x3f4] ;  /* 0x0000fd00ff737b82 */ /* 0x000eb00000000800 */
[----:B-1----:R-:W-:Y:S01]  /*2860*/  @P0 IADD3 R4, P1, R236, UR4, RZ ;  /* 0x00000004ec040c10 */ /* 0x002fe2000ff3e0ff */
[----:B------:R-:W1:Y:S03]  /*2870*/  LDC.64 R104, c[0x0][0x3f8] ;  /* 0x0000fe00ff687b82 */ /* 0x000e660000000a00 */
[----:B------:R-:W-:Y:S01]  /*2880*/  @P0 IADD3.X R5, R237, UR5, RZ, P1, !PT ;  /* 0x00000005ed050c10 */ /* 0x000fe20008ffe4ff */
[----:B------:R-:W-:-:S04]  /*2890*/  ULDC.64 UR4, c[0x0][0x330] ;  /* 0x0000cc0000047ab9 */ /* 0x000fc80000000a00 */
[----:B------:R3:W4:Y:S01]  /*28a0*/  @P0 LDG.E R0, desc[UR6][R4.64] ;  /* 0x0000000604000981 */ /* 0x000722000c1e1900 */
[----:B------:R-:W-:Y:S01]  /*28b0*/  ULDC UR6, c[0x0][0x2f4] ;  /* 0x0000bd0000067ab9 */ /* 0x000fe20000000800 */
[----:B------:R-:W-:Y:S01]  /*28c0*/  SHF.R.S32.HI R3, RZ, 0x1f, R113 ;  /* 0x0000001fff037819 */ /* 0x000fe20000011471 */
[-C--:B0-----:R-:W-:Y:S01]  /*28d0*/  IMAD.WIDE.U32 R96, R113, R98.reuse, RZ ;  /* 0x0000006271607225 */ /* 0x081fe200078e00ff */
[----:B------:R-:W-:Y:S01]  /*28e0*/  ISETP.GE.AND P1, PT, R213, UR6, PT ;  /* 0x00000006d5007c0c */ /* 0x000fe2000bf26270 */
[----:B------:R-:W0:Y:S01]  /*28f0*/  LDC.64 R110, c[0x0][0x408] ;  /* 0x00010200ff6e7b82 */ /* 0x000e220000000a00 */
[----:B------:R-:W-:Y:S01]  /*2900*/  ISETP.GE.AND P0, PT, R16, UR6, PT ;  /* 0x0000000610007c0c */ /* 0x000fe2000bf06270 */
[-C--:B------:R-:W-:Y:S01]  /*2910*/  IMAD R6, R3, R98.reuse, RZ ;  /* 0x0000006203067224 */ /* 0x080fe200078e02ff */
[----:B------:R-:W-:Y:S01]  /*2920*/  SHF.R.S32.HI R20, RZ, 0x1f, R212 ;  /* 0x0000001fff147819 */ /* 0x000fe200000114d4 */
[----:B------:R-:W-:Y:S01]  /*2930*/  IMAD.WIDE.U32 R94, R232, UR4, R16 ;  /* 0x00000004e85e7c25 */ /* 0x000fe2000f8e0010 */
[----:B---3--:R-:W-:Y:S01]  /*2940*/  SEL R5, RZ, 0xffffffff, P1 ;  /* 0xffffffffff057807 */ /* 0x008fe20000800000 */
[----:B------:R-:W3:Y:S01]  /*2950*/  S2R R174, SR_TID.X ;  /* 0x0000000000ae7919 */ /* 0x000ee20000002100 */
[----:B------:R-:W-:Y:S01]  /*2960*/  SEL R4, RZ, 0x1, P0 ;  /* 0x00000001ff047807 */ /* 0x000fe20000000000 */
[----:B------:R-:W-:Y:S01]  /*2970*/  IMAD R7, R113, R99, R6 ;  /* 0x0000006371077224 */ /* 0x000fe200078e0206 */
[----:B------:R-:W-:Y:S01]  /*2980*/  ISETP.GE.AND P1, PT, R218, UR6, PT ;  /* 0x00000006da007c0c */ /* 0x000fe2000bf26270 */
[----:B------:R-:W-:Y:S01]  /*2990*/  IMAD.SHL.U32 R5, R5, 0x2, RZ ;  /* 0x0000000205057824 */ /* 0x000fe200078e00ff */
[----:B------:R-:W-:Y:S01]  /*29a0*/  ISETP.NE.U32.AND P0, PT, RZ, UR8, PT ;  /* 0x00000008ff007c0c */ /* 0x000fe2000bf05070 */
[----:B------:R-:W-:Y:S01]  /*29b0*/  IMAD.IADD R97, R97, 0x1, R7 ;  /* 0x0000000161617824 */ /* 0x000fe200078e0207 */
[----:B------:R-:W-:Y:S01]  /*29c0*/  SEL R27, RZ, 0x4, P1 ;  /* 0x00000004ff1b7807 */ /* 0x000fe20000800000 */
[C---:B------:R-:W-:Y:S01]  /*29d0*/  IMAD R95, R232.reuse, UR5, R95 ;  /* 0x00000005e85f7c24 */ /* 0x040fe2000f8e025f */
[----:B------:R-:W-:Y:S01]  /*29e0*/  LOP3.LUT R4, R5, 0x2, R4, 0xe2, !PT ;  /* 0x0000000205047812 */ /* 0x000fe200078ee204 */
[----:B------:R-:W-:Y:S01]  /*29f0*/  ULDC.64 UR4, c[0x0][0x308] ;  /* 0x0000c20000047ab9 */ /* 0x000fe20000000a00 */
[----:B------:R-:W-:Y:S01]  /*2a00*/  ISETP.NE.AND.EX P0, PT, RZ, UR9, PT, P0 ;  /* 0x00000009ff007c0c */ /* 0x000fe2000bf05300 */
[----:B------:R-:W-:Y:S01]  /*2a10*/  IMAD.WIDE.U32 R96, R232, UR4, R96 ;  /* 0x00000004e8607c25 */ /* 0x000fe2000f8e0060 */
[----:B------:R-:W-:Y:S01]  /*2a20*/  LOP3.LUT R27, R4, R27, RZ, 0xfc, !PT ;  /* 0x0000001b041b7212 */ /* 0x000fe200078efcff */
[----:B------:R-:W-:Y:S01]  /*2a30*/  ULDC.64 UR8, c[0x0][0x338] ;  /* 0x0000ce0000087ab9 */ /* 0x000fe20000000a00 */
[--C-:B------:R-:W-:Y:S01]  /*2a40*/  SHF.R.S32.HI R23, RZ, 0x1f, R22.reuse ;  /* 0x0000001fff177819 */ /* 0x100fe20000011416 */
[----:B------:R-:W-:Y:S01]  /*2a50*/  IMAD R97, R232, UR5, R97 ;  /* 0x00000005e8617c24 */ /* 0x000fe2000f8e0261 */
[----:B------:R-:W-:Y:S01]  /*2a60*/  ULDC.64 UR4, c[0x0][0x310] ;  /* 0x0000c40000047ab9 */ /* 0x000fe20000000a00 */
[----:B------:R-:W-:Y:S01]  /*2a70*/  IMAD R7, R20, R98, RZ ;  /* 0x0000006214077224 */ /* 0x000fe200078e02ff */
[----:B------:R-:W-:Y:S01]  /*2a80*/  SHF.R.U32.HI R25, RZ, 0x3, R223 ;  /* 0x00000003ff197819 */ /* 0x000fe200000116df */
[----:B-1----:R-:W-:Y:S01]  /*2a90*/  IMAD.WIDE.U32 R100, R212, R104, R22 ;  /* 0x00000068d4647225 */ /* 0x002fe200078e0016 */
[----:B------:R-:W-:-:S02]  /*2aa0*/  SHF.R.U32.HI R21, RZ, 0x3, R222 ;  /* 0x00000003ff157819 */ /* 0x000fc400000116de */
[----:B------:R-:W-:Y:S01]  /*2ab0*/  ISETP.GE.AND P2, PT, R219, UR6, PT ;  /* 0x00000006db007c0c */ /* 0x000fe2000bf46270 */
[C---:B------:R-:W-:Y:S01]  /*2ac0*/  IMAD R92, R212.reuse, R99, R7 ;  /* 0x00000063d45c7224 */ /* 0x040fe200078e0207 */
[C---:B------:R-:W-:Y:S01]  /*2ad0*/  IADD3 R13, R212.reuse, 0x20, RZ ;  /* 0x00000020d40d7810 */ /* 0x040fe20007ffe0ff */
[C---:B------:R-:W-:Y:S01]  /*2ae0*/  IMAD.WIDE.U32 R102, R212.reuse, R104, R16 ;  /* 0x00000068d4667225 */ /* 0x040fe200078e0010 */
[----:B------:R-:W-:Y:S02]  /*2af0*/  IADD3 R112, P3, R212, R113, RZ ;  /* 0x00000071d4707210 */ /* 0x000fe40007f7e0ff */
[----:B------:R-:W-:Y:S01]  /*2b00*/  SHF.L.U64.HI R127, R98, 0x5, R99 ;  /* 0x00000005627f7819 */ /* 0x000fe20000010263 */
[-C--:B0-----:R-:W-:Y:S01]  /*2b10*/  IMAD.WIDE.U32 R106, R212, R110.reuse, R22 ;  /* 0x0000006ed46a7225 */ /* 0x081fe200078e0016 */
[----:B------:R-:W-:Y:S02]  /*2b20*/  SHF.L.U64.HI R129, R98, 0x6, R99 ;  /* 0x0000000662817819 */ /* 0x000fe40000010263 */
[----:B------:R-:W-:Y:S01]  /*2b30*/  SHF.R.S32.HI R142, RZ, 0x1f, R13 ;  /* 0x0000001fff8e7819 */ /* 0x000fe2000001140d */
[----:B------:R-:W-:Y:S01]  /*2b40*/  IMAD.WIDE.U32 R108, R212, R110, R16 ;  /* 0x0000006ed46c7225 */ /* 0x000fe200078e0010 */
[----:B------:R-:W-:-:S02]  /*2b50*/  SHF.L.U64.HI R35, R104, 0x5, R105 ;  /* 0x0000000568237819 */ /* 0x000fc40000010269 */
[----:B------:R-:W-:Y:S01]  /*2b60*/  SHF.L.U64.HI R34, R104, 0x6, R105 ;  /* 0x0000000668227819 */ /* 0x000fe20000010269 */
[----:B------:R-:W-:Y:S01]  /*2b70*/  IMAD.SHL.U32 R28, R212, 0x40, RZ ;  /* 0x00000040d41c7824 */ /* 0x000fe200078e00ff */
[----:B------:R-:W-:Y:S01]  /*2b80*/  SHF.L.U32 R33, R104, 0x5, RZ ;  /* 0x0000000568217819 */ /* 0x000fe200000006ff */
[----:B------:R-:W-:Y:S01]  /*2b90*/  IMAD R119, R99, 0x50, RZ ;  /* 0x0000005063777824 */ /* 0x000fe200078e02ff */
[--C-:B------:R-:W-:Y:S01]  /*2ba0*/  SHF.L.U64.HI R31, R110, 0x5, R111.reuse ;  /* 0x000000056e1f7819 */ /* 0x100fe2000001026f */
[----:B------:R-:W-:Y:S01]  /*2bb0*/  IMAD.SHL.U32 R128, R98, 0x20, RZ ;  /* 0x0000002062807824 */ /* 0x000fe200078e00ff */
[----:B------:R-:W-:Y:S01]  /*2bc0*/  SHF.L.U64.HI R30, R110, 0x6, R111 ;  /* 0x000000066e1e7819 */ /* 0x000fe2000001026f */
[----:B------:R-:W-:Y:S01]  /*2bd0*/  IMAD.SHL.U32 R130, R98, 0x40, RZ ;  /* 0x0000004062827824 */ /* 0x000fe200078e00ff */
[----:B---3--:R-:W-:Y:S01]  /*2be0*/  LEA.HI R174, R174, 0x8, RZ, 0x19 ;  /* 0x00000008aeae7811 */ /* 0x008fe200078fc8ff */
[----:B------:R-:W-:Y:S02]  /*2bf0*/  VIADD R11, R212, 0x40 ;  /* 0x00000040d40b7836 */ /* 0x000fe40000000000 */
[----:B------:R-:W-:-:S02]  /*2c00*/  IMAD R121, R105, 0x50, RZ ;  /* 0x0000005069797824 */ /* 0x000fc400078e02ff */
[----:B------:R-:W-:Y:S01]  /*2c10*/  IMAD.SHL.U32 R32, R104, 0x40, RZ ;  /* 0x0000004068207824 */ /* 0x000fe200078e00ff */
[----:B------:R-:W-:Y:S01]  /*2c20*/  SHF.R.S32.HI R140, RZ, 0x1f, R11 ;  /* 0x0000001fff8c7819 */ /* 0x000fe2000001140b */
[----:B------:R-:W-:Y:S02]  /*2c30*/  IMAD.SHL.U32 R29, R110, 0x20, RZ ;  /* 0x000000206e1d7824 */ /* 0x000fe400078e00ff */
[----:B------:R-:W-:Y:S01]  /*2c40*/  IMAD.X R113, R20, 0x1, R3, P3 ;  /* 0x0000000114717824 */ /* 0x000fe200018e0603 */
[----:B----4-:R-:W-:-:S04]  /*2c50*/  SHF.R.S32.HI R5, RZ, 0x1f, R0 ;  /* 0x0000001fff057819 */ /* 0x010fc80000011400 */
[----:B------:R-:W-:Y:S02]  /*2c60*/  SEL R4, R5, RZ, !P0 ;  /* 0x000000ff05047207 */ /* 0x000fe40004000000 */
[----:B------:R-:W-:Y:S01]  /*2c70*/  SEL R5, R0, RZ, !P0 ;  /* 0x000000ff00057207 */ /* 0x000fe20004000000 */
[----:B------:R-:W-:Y:S01]  /*2c80*/  IMAD R0, R20, R104, RZ ;  /* 0x0000006814007224 */ /* 0x000fe200078e02ff */
[----:B--2---:R-:W-:Y:S01]  /*2c90*/  ISETP.GE.AND P0, PT, R16, R115, PT ;  /* 0x000000731000720c */ /* 0x004fe20003f06270 */
[C---:B------:R-:W-:Y:S02]  /*2ca0*/  IMAD R6, R4.reuse, UR8, RZ ;  /* 0x0000000804067c24 */ /* 0x040fe4000f8e02ff */
[----:B------:R-:W-:Y:S02]  /*2cb0*/  IMAD R4, R4, UR4, RZ ;  /* 0x0000000404047c24 */ /* 0x000fe4000f8e02ff */
[----:B------:R-:W-:-:S04]  /*2cc0*/  IMAD.WIDE.U32 R94, R5, UR8, R94 ;  /* 0x00000008055e7c25 */ /* 0x000fc8000f8e005e */
[C---:B------:R-:W-:Y:S02]  /*2cd0*/  IMAD R6, R5.reuse, UR9, R6 ;  /* 0x0000000905067c24 */ /* 0x040fe4000f8e0206 */
[C---:B------:R-:W-:Y:S02]  /*2ce0*/  IMAD R93, R5.reuse, UR5, R4 ;  /* 0x00000005055d7c24 */ /* 0x040fe4000f8e0204 */
[----:B------:R-:W-:-:S04]  /*2cf0*/  IMAD.WIDE.U32 R96, R5, UR4, R96 ;  /* 0x0000000405607c25 */ /* 0x000fc8000f8e0060 */
[----:B------:R-:W-:Y:S01]  /*2d00*/  IMAD.WIDE.U32 R4, R212, R98, R16 ;  /* 0x00000062d4047225 */ /* 0x000fe200078e0010 */
[----:B------:R-:W-:-:S03]  /*2d10*/  IADD3 R93, R97, R93, RZ ;  /* 0x0000005d615d7210 */ /* 0x000fc60007ffe0ff */
[----:B------:R-:W-:Y:S01]  /*2d20*/  IMAD R7, R212, R105, R0 ;  /* 0x00000069d4077224 */ /* 0x000fe200078e0200 */
[----:B------:R-:W-:Y:S01]  /*2d30*/  IADD3 R114, P1, R96, R4, RZ ;  /* 0x0000000460727210 */ /* 0x000fe20007f3e0ff */
[----:B------:R-:W-:Y:S02]  /*2d40*/  IMAD R0, R20, R110, RZ ;  /* 0x0000006e14007224 */ /* 0x000fe400078e02ff */
[----:B------:R-:W-:Y:S01]  /*2d50*/  IMAD.IADD R101, R101, 0x1, R7 ;  /* 0x0000000165657824 */ /* 0x000fe200078e0207 */
[----:B------:R-:W-:Y:S01]  /*2d60*/  IADD3.X R92, R93, R5, R92, P1, !PT ;  /* 0x000000055d5c7210 */ /* 0x000fe20000ffe45c */
[----:B------:R-:W-:Y:S01]  /*2d70*/  IMAD.IADD R103, R7, 0x1, R103 ;  /* 0x0000000107677824 */ /* 0x000fe200078e0267 */
[----:B------:R-:W-:Y:S01]  /*2d80*/  SEL R5, R115, RZ, P0 ;  /* 0x000000ff73057207 */ /* 0x000fe20000000000 */
[----:B------:R-:W-:Y:S01]  /*2d90*/  IMAD R7, R212, R111, R0 ;  /* 0x0000006fd4077224 */ /* 0x000fe200078e0200 */
[----:B------:R-:W-:Y:S01]  /*2da0*/  ISETP.GE.AND P1, PT, R213, R115, PT ;  /* 0x00000073d500720c */ /* 0x000fe20003f26270 */
[----:B------:R-:W-:-:S03]  /*2db0*/  IMAD.WIDE.U32 R98, R98, 0x50, RZ ;  /* 0x0000005062627825 */ /* 0x000fc600078e00ff */
[----:B------:R-:W-:Y:S01]  /*2dc0*/  SEL R4, R115, RZ, P1 ;  /* 0x000000ff73047207 */ /* 0x000fe20000800000 */
[----:B------:R-:W-:Y:S01]  /*2dd0*/  IMAD.IADD R5, R16, 0x1, R5 ;  /* 0x0000000110057824 */ /* 0x000fe200078e0205 */
[----:B------:R-:W-:Y:S01]  /*2de0*/  IADD3 R107, R107, R7, RZ ;  /* 0x000000076b6b7210 */ /* 0x000fe20007ffe0ff */
[----:B------:R-:W-:Y:S01]  /*2df0*/  IMAD.IADD R109, R7, 0x1, R109 ;  /* 0x00000001076d7824 */ /* 0x000fe200078e026d */
[----:B------:R-:W-:Y:S01]  /*2e00*/  IADD3 R119, R99, R119, RZ ;  /* 0x0000007763777210 */ /* 0x000fe20007ffe0ff */
[----:B------:R-:W-:Y:S01]  /*2e10*/  IMAD.IADD R12, R213, 0x1, R4 ;  /* 0x00000001d50c7824 */ /* 0x000fe200078e0204 */
[----:B------:R-:W-:Y:S01]  /*2e20*/  SHF.R.S32.HI R0, RZ, 0x1f, R5 ;  /* 0x0000001fff007819 */ /* 0x000fe20000011405 */
[----:B-----5:R-:W-:-:S03]  /*2e30*/  IMAD.WIDE.U32 R100, R139, R104, R100 ;  /* 0x000000688b647225 */ /* 0x020fc600078e0064 */
[CC--:B------:R-:W-:Y:S01]  /*2e40*/  LEA.HI R14, R0.reuse, R5.reuse, RZ, 0x3 ;  /* 0x00000005000e7211 */ /* 0x0c0fe200078f18ff */
[C---:B------:R-:W-:Y:S01]  /*2e50*/  IMAD.WIDE.U32 R102, R139.reuse, R104, R102 ;  /* 0x000000688b667225 */ /* 0x040fe200078e0066 */
[----:B------:R-:W-:Y:S02]  /*2e60*/  LEA.HI R0, R0, R5, RZ, 0x6 ;  /* 0x0000000500007211 */ /* 0x000fe400078f30ff */
[----:B------:R-:W-:Y:S01]  /*2e70*/  SHF.R.S32.HI R5, RZ, 0x1f, R12 ;  /* 0x0000001fff057819 */ /* 0x000fe2000001140c */
[-C--:B------:R-:W-:Y:S01]  /*2e80*/  IMAD.WIDE.U32 R106, R139, R110.reuse, R106 ;  /* 0x0000006e8b6a7225 */ /* 0x080fe200078e006a */
[----:B------:R-:W-:Y:S02]  /*2e90*/  SHF.R.S32.HI R4, RZ, 0x6, R0 ;  /* 0x00000006ff047819 */ /* 0x000fe40000011400 */
[----:B------:R-:W-:Y:S01]  /*2ea0*/  LOP3.LUT R0, R223, 0x38, R14, 0xf8, !PT ;  /* 0x00000038df007812 */ /* 0x000fe200078ef80e */
[----:B------:R-:W-:Y:S01]  /*2eb0*/  IMAD.WIDE.U32 R108, R139, R110, R108 ;  /* 0x0000006e8b6c7225 */ /* 0x000fe200078e006c */
[----:B------:R-:W-:-:S02]  /*2ec0*/  LOP3.LUT R8, R222, 0x38, R14, 0xf8, !PT ;  /* 0x00000038de087812 */ /* 0x000fc400078ef80e */
[----:B------:R-:W-:Y:S01]  /*2ed0*/  LOP3.LUT R7, R0, R25, RZ, 0x3c, !PT ;  /* 0x0000001900077212 */ /* 0x000fe200078e3cff */
[C---:B------:R-:W-:Y:S01]  /*2ee0*/  IMAD R136, R4.reuse, 0x1400, R227 ;  /* 0x0000140004887824 */ /* 0x040fe200078e02e3 */
[CC--:B------:R-:W-:Y:S01]  /*2ef0*/  LEA.HI R0, R5.reuse, R12.reuse, RZ, 0x6 ;  /* 0x0000000c05007211 */ /* 0x0c0fe200078f30ff */
[----:B------:R-:W-:Y:S01]  /*2f00*/  IMAD R132, R4, 0x1400, R225 ;  /* 0x0000140004847824 */ /* 0x000fe200078e02e1 */
[----:B------:R-:W-:Y:S01]  /*2f10*/  LOP3.LUT R9, R8, R21, RZ, 0x3c, !PT ;  /* 0x0000001508097212 */ /* 0x000fe200078e3cff */
[----:B------:R-:W-:Y:S01]  /*2f20*/  IMAD R138, R4, 0x1400, R228 ;  /* 0x00001400048a7824 */ /* 0x000fe200078e02e4 */
[----:B------:R-:W-:Y:S01]  /*2f30*/  LEA.HI R12, R5, R12, RZ, 0x3 ;  /* 0x0000000c050c7211 */ /* 0x000fe200078f18ff */
[----:B------:R-:W-:Y:S01]  /*2f40*/  IMAD.IADD R136, R136, 0x1, R7 ;  /* 0x0000000188887824 */ /* 0x000fe200078e0207 */
[----:B------:R-:W-:Y:S01]  /*2f50*/  SHF.R.S32.HI R8, RZ, 0x6, R0 ;  /* 0x00000006ff087819 */ /* 0x000fe20000011400 */
[----:B------:R-:W-:Y:S01]  /*2f60*/  IMAD.SHL.U32 R115, R115, 0x2, RZ ;  /* 0x0000000273737824 */ /* 0x000fe200078e00ff */
[----:B------:R-:W-:Y:S01]  /*2f70*/  LOP3.LUT R0, R14, 0x38, RZ, 0xc0, !PT ;  /* 0x000000380e007812 */ /* 0x000fe200078ec0ff */
[----:B------:R-:W-:Y:S01]  /*2f80*/  IMAD.IADD R6, R95, 0x1, R6 ;  /* 0x000000015f067824 */ /* 0x000fe200078e0206 */
[----:B------:R-:W-:Y:S01]  /*2f90*/  LOP3.LUT R5, R12, 0x38, RZ, 0xc0, !PT ;  /* 0x000000380c057812 */ /* 0x000fe200078ec0ff */
[----:B------:R-:W-:Y:S01]  /*2fa0*/  IMAD R137, R8, 0x1400, R228 ;  /* 0x0000140008897824 */ /* 0x000fe200078e02e4 */
[--C-:B------:R-:W-:Y:S01]  /*2fb0*/  LOP3.LUT R0, R0, 0x1c0, R28.reuse, 0xf8, !PT ;  /* 0x000001c000007812 */ /* 0x100fe200078ef81c */
[C---:B------:R-:W-:Y:S01]  /*2fc0*/  IMAD R133, R8.reuse, 0x1400, R227 ;  /* 0x0000140008857824 */ /* 0x040fe200078e02e3 */
[----:B------:R-:W-:Y:S01]  /*2fd0*/  LOP3.LUT R4, R5, 0x1c0, R28, 0xf8, !PT ;  /* 0x000001c005047812 */ /* 0x000fe200078ef81c */
[----:B------:R-:W-:Y:S01]  /*2fe0*/  IMAD R131, R8, 0x1400, R225 ;  /* 0x0000140008837824 */ /* 0x000fe200078e02e1 */
[----:B------:R-:W-:Y:S01]  /*2ff0*/  LOP3.LUT R5, R0, R229, RZ, 0x3c, !PT ;  /* 0x000000e500057212 */ /* 0x000fe200078e3cff */
[----:B------:R-:W-:Y:S01]  /*3000*/  IMAD.SHL.U32 R28, R110, 0x40, RZ ;  /* 0x000000406e1c7824 */ /* 0x000fe200078e00ff */
[----:B------:R-:W-:-:S02]  /*3010*/  LOP3.LUT R7, R223, 0x38, R12, 0xf8, !PT ;  /* 0x00000038df077812 */ /* 0x000fc400078ef80c */
[----:B------:R-:W-:Y:S02]  /*3020*/  IADD3 R138, R138, R5, RZ ;  /* 0x000000058a8a7210 */ /* 0x000fe40007ffe0ff */
[----:B------:R-:W-:Y:S02]  /*3030*/  SHF.R.S32.HI R5, RZ, 0x1f, R139 ;  /* 0x0000001fff057819 */ /* 0x000fe4000001148b */
[----:B------:R-:W-:Y:S02]  /*3040*/  LOP3.LUT R8, R7, R25, RZ, 0x3c, !PT ;  /* 0x0000001907087212 */ /* 0x000fe400078e3cff */
[----:B------:R-:W-:Y:S01]  /*3050*/  IADD3 R132, R132, R9, RZ ;  /* 0x0000000984847210 */ /* 0x000fe20007ffe0ff */
[----:B------:R-:W-:Y:S01]  /*3060*/  IMAD R0, R5, R104, RZ ;  /* 0x0000006805007224 */ /* 0x000fe200078e02ff */
[----:B------:R-:W-:Y:S01]  /*3070*/  LOP3.LUT R9, R222, 0x38, R12, 0xf8, !PT ;  /* 0x00000038de097812 */ /* 0x000fe200078ef80c */
[----:B------:R-:W-:Y:S01]  /*3080*/  IMAD.IADD R133, R133, 0x1, R8 ;  /* 0x0000000185857824 */ /* 0x000fe200078e0208 */
[----:B------:R-:W-:Y:S01]  /*3090*/  LOP3.LUT R4, R4, R229, RZ, 0x3c, !PT ;  /* 0x000000e504047212 */ /* 0x000fe200078e3cff */
[----:B------:R-:W-:Y:S01]  /*30a0*/  IMAD R25, R139, R105, R0 ;  /* 0x000000698b197224 */ /* 0x000fe200078e0200 */
[----:B------:R-:W-:Y:S01]  /*30b0*/  LOP3.LUT R10, R9, R21, RZ, 0x3c, !PT ;  /* 0x00000015090a7212 */ /* 0x000fe200078e3cff */
[----:B------:R-:W-:Y:S01]  /*30c0*/  IMAD R0, R5, R110, RZ ;  /* 0x0000006e05007224 */ /* 0x000fe200078e02ff */
[----:B------:R-:W-:Y:S01]  /*30d0*/  SHF.R.S32.HI R15, RZ, 0x3, R14 ;  /* 0x00000003ff0f7819 */ /* 0x000fe2000001140e */
[----:B------:R-:W-:Y:S01]  /*30e0*/  IMAD R5, R111, 0x50, RZ ;  /* 0x000000506f057824 */ /* 0x000fe200078e02ff */
[----:B------:R-:W-:Y:S01]  /*30f0*/  SHF.R.S32.HI R13, RZ, 0x3, R12 ;  /* 0x00000003ff0d7819 */ /* 0x000fe2000001140c */
[----:B------:R-:W-:Y:S01]  /*3100*/  IMAD R7, R139, R111, R0 ;  /* 0x0000006f8b077224 */ /* 0x000fe200078e0200 */
[----:B------:R-:W-:Y:S01]  /*3110*/  SEL R0, RZ, 0x8, P2 ;  /* 0x00000008ff007807 */ /* 0x000fe20001000000 */
[----:B------:R-:W-:Y:S01]  /*3120*/  IMAD.WIDE.U32 R104, R104, 0x50, RZ ;  /* 0x0000005068687825 */ /* 0x000fe200078e00ff */
[----:B------:R-:W-:-:S02]  /*3130*/  LOP3.LUT R14, R14, 0xfffffff8, RZ, 0xc0, !PT ;  /* 0xfffffff80e0e7812 */ /* 0x000fc400078ec0ff */
[C---:B------:R-:W-:Y:S01]  /*3140*/  LOP3.LUT R0, R27.reuse, R0, RZ, 0xfc, !PT ;  /* 0x000000001b007212 */ /* 0x040fe200078efcff */
[----:B------:R-:W-:Y:S01]  /*3150*/  IMAD.WIDE.U32 R110, R110, 0x50, RZ ;  /* 0x000000506e6e7825 */ /* 0x000fe200078e00ff */
[----:B------:R-:W-:Y:S02]  /*3160*/  LOP3.LUT R12, R12, 0xfffffff8, RZ, 0xc0, !PT ;  /* 0xfffffff80c0c7812 */ /* 0x000fe400078ec0ff */
[----:B------:R-:W-:Y:S01]  /*3170*/  LOP3.LUT R27, R27, 0x1, RZ, 0xc0, !PT ;  /* 0x000000011b1b7812 */ /* 0x000fe200078ec0ff */
[----:B------:R-:W-:Y:S01]  /*3180*/  IMAD.IADD R131, R131, 0x1, R10 ;  /* 0x0000000183837824 */ /* 0x000fe200078e020a */
[C---:B------:R-:W-:Y:S01]  /*3190*/  LOP3.LUT R11, R0.reuse, 0x2, RZ, 0xc0, !PT ;  /* 0x00000002000b7812 */ /* 0x040fe200078ec0ff */
[----:B------:R-:W-:Y:S01]  /*31a0*/  IMAD.IADD R26, R101, 0x1, R25 ;  /* 0x00000001651a7824 */ /* 0x000fe200078e0219 */
[----:B------:R-:W-:Y:S01]  /*31b0*/  IADD3 R25, R25, R103, RZ ;  /* 0x0000006719197210 */ /* 0x000fe20007ffe0ff */
[----:B------:R-:W-:Y:S01]  /*31c0*/  IMAD.IADD R21, R107, 0x1, R7 ;  /* 0x000000016b157824 */ /* 0x000fe200078e0207 */
[C---:B------:R-:W-:Y:S01]  /*31d0*/  LOP3.LUT R10, R0.reuse, 0x4, RZ, 0xc0, !PT ;  /* 0x00000004000a7812 */ /* 0x040fe200078ec0ff */
[----:B------:R-:W-:Y:S01]  /*31e0*/  IMAD.IADD R20, R7, 0x1, R109 ;  /* 0x0000000107147824 */ /* 0x000fe200078e026d */
[----:B------:R-:W-:Y:S01]  /*31f0*/  LOP3.LUT R9, R0, 0x8, RZ, 0xc0, !PT ;  /* 0x0000000800097812 */ /* 0x000fe200078ec0ff */
[----:B------:R-:W-:Y:S01]  /*3200*/  IMAD.IADD R137, R137, 0x1, R4 ;  /* 0x0000000189897824 */ /* 0x000fe200078e0204 */
[----:B------:R-:W-:Y:S01]  /*3210*/  SHF.R.S32.HI R8, RZ, 0x1f, R14 ;  /* 0x0000001fff087819 */ /* 0x000fe2000001140e */
[----:B------:R-:W-:Y:S01]  /*3220*/  IMAD.IADD R121, R105, 0x1, R121 ;  /* 0x0000000169797824 */ /* 0x000fe200078e0279 */
[----:B------:R-:W-:Y:S01]  /*3230*/  SHF.R.S32.HI R7, RZ, 0x1f, R12 ;  /* 0x0000001fff077819 */ /* 0x000fe2000001140c */
[----:B------:R-:W-:-:S07]  /*3240*/  IMAD.IADD R126, R111, 0x1, R5 ;  /* 0x000000016f7e7824 */ /* 0x000fce00078e0205 */
.L_x_562:
[----:B--234-:R-:W2:Y:S01]  /*3250*/  LDL.LU R39, [R1+0x10] ;  /* 0x0000100001277983 */ /* 0x01cea20000300800 */
[----:B0-----:R-:W0:Y:S01]  /*3260*/  LDC.64 R116, c[0x0][0x2e8] ;  /* 0x0000ba00ff747b82 */ /* 0x001e220000000a00 */
[----:B------:R-:W-:Y:S01]  /*3270*/  IADD3 R2, R2, -0x1, RZ ;  /* 0xffffffff02027810 */ /* 0x000fe20007ffe0ff */
[----:B------:R-:W-:Y:S05]  /*3280*/  YIELD ;  /* 0x0000000000007946 */ /* 0x000fea0003800000 */
[----:B------:R-:W-:Y:S01]  /*3290*/  SHF.R.S32.HI R3, RZ, 0x1f, R2 ;  /* 0x0000001fff037819 */ /* 0x000fe20000011402 */
[-C--:B------:R-:W-:Y:S01]  /*32a0*/  IMAD R0, R119, R2.reuse, RZ ;  /* 0x0000000277007224 */ /* 0x080fe200078e02ff */
[----:B------:R-:W1:Y:S01]  /*32b0*/  LDC R120, c[0x0][0x3f4] ;  /* 0x0000fd00ff787b82 */ /* 0x000e620000000800 */
[----:B------:R-:W-:Y:S01]  /*32c0*/  IMAD.WIDE.U32 R122, R98, R2, RZ ;  /* 0x00000002627a7225 */ /* 0x000fe200078e00ff */
[----:B------:R-:W-:Y:S03]  /*32d0*/  BSSY B0, `(.L_x_455) ;  /* 0x00007bf000007945 */ /* 0x000fe60003800000 */
[----:B------:R-:W-:Y:S01]  /*32e0*/  IMAD R37, R3, R98, R0 ;  /* 0x0000006203257224 */ /* 0x000fe200078e0200 */
[----:B------:R-:W-:-:S03]  /*32f0*/  IADD3 R5, P2, P3, R114, R122, R128 ;  /* 0x0000007a72057210 */ /* 0x000fc60007b5e080 */
[----:B------:R-:W-:Y:S01]  /*3300*/  IMAD.IADD R88, R123, 0x1, R37 ;  /* 0x000000017b587824 */ /* 0x000fe200078e0225 */
[----:B------:R-:W-:-:S04]  /*3310*/  IADD3 R37, P5, R114, R122, RZ ;  /* 0x0000007a72257210 */ /* 0x000fc80007fbe0ff */
[----:B------:R-:W-:Y:S01]  /*3320*/  IADD3.X R36, R92, R88, R127, P2, P3 ;  /* 0x000000585c247210 */ /* 0x000fe200017e647f */
[----:B------:R-:W-:Y:S01]  /*3330*/  IMAD.X R38, R88, 0x1, R92, P5 ;  /* 0x0000000158267824 */ /* 0x000fe200028e065c */
[----:B------:R-:W-:Y:S02]  /*3340*/  IADD3 R0, P3, P4, R114, R122, R130 ;  /* 0x0000007a72007210 */ /* 0x000fe40007c7e082 */
[C---:B0-----:R-:W-:Y:S02]  /*3350*/  LEA R60, P2, R37.reuse, R116, 0x1 ;  /* 0x00000074253c7211 */ /* 0x041fe400078408ff */
[----:B------:R-:W-:Y:S02]  /*3360*/  IADD3.X R4, R92, R88, R129, P3, P4 ;  /* 0x000000585c047210 */ /* 0x000fe40001fe8481 */
[----:B------:R-:W-:Y:S02]  /*3370*/  LEA R44, P3, R0, R116, 0x1 ;  /* 0x00000074002c7211 */ /* 0x000fe400078608ff */
[----:B------:R-:W-:-:S02]  /*3380*/  LEA.HI.X R61, R37, R117, R38, 0x1, P2 ;  /* 0x00000075253d7211 */ /* 0x000fc400010f0c26 */
[----:B------:R-:W-:Y:S02]  /*3390*/  LEA.HI.X R45, R0, R117, R4, 0x1, P3 ;  /* 0x00000075002d7211 */ /* 0x000fe400018f0c04 */
[----:B------:R-:W-:Y:S02]  /*33a0*/  ISETP.GT.AND P3, PT, R2, R118, PT ;  /* 0x000000760200720c */ /* 0x000fe40003f64270 */
[----:B-1----:R-:W-:Y:S02]  /*33b0*/  ISETP.GE.AND P2, PT, R120, 0x1, PT ;  /* 0x000000017800780c */ /* 0x002fe40003f46270 */
[----:B------:R-:W-:-:S04]  /*33c0*/  LEA R46, P5, R5, R116, 0x1 ;  /* 0x00000074052e7211 */ /* 0x000fc800078a08ff */
[----:B------:R-:W-:Y:S01]  /*33d0*/  LEA.HI.X R47, R5, R117, R36, 0x1, P5 ;  /* 0x00000075052f7211 */ /* 0x000fe200028f0c24 */
[----:B------:R-:W-:-:S04]  /*33e0*/  IMAD R5, R19, 0x5000, R231 ;  /* 0x0000500013057824 */ /* 0x000fc800078e02e7 */
[----:B------:R-:W-:Y:S01]  /*33f0*/  IMAD R5, R5, 0x2, R18 ;  /* 0x0000000205057824 */ /* 0x000fe200078e0212 */
[----:B--2---:R-:W-:-:S04]  /*3400*/  LOP3.LUT R39, R39, 0xfffffffd, RZ, 0xc0, !PT ;  /* 0xfffffffd27277812 */ /* 0x004fc800078ec0ff */
[----:B------:R-:W-:-:S05]  /*3410*/  @P3 LOP3.LUT R39, R39, 0x2, RZ, 0xfc, !PT ;  /* 0x0000000227273812 */ /* 0x000fca00078efcff */
[----:B------:R0:W-:Y:S01]  /*3420*/  STL [R1+0x10], R39 ;  /* 0x0000102701007387 */ /* 0x0001e20000100800 */
[----:B------:R-:W-:Y:S05]  /*3430*/  @!P2 BRA `(.L_x_456) ;  /* 0x0000007400a0a947 */ /* 0x000fea0003800000 */
[----:B------:R-:W-:Y:S01]  /*3440*/  ULDC.U8 UR4, c[0x0][0x410] ;  /* 0x0001040000047ab9 */ /* 0x000fe20000000000 */
[-C--:B------:R-:W-:Y:S01]  /*3450*/  IMAD R37, R121, R2.reuse, RZ ;  /* 0x0000000279257224 */ /* 0x080fe200078e02ff */
[----:B------:R-:W-:Y:S01]  /*3460*/  ISETP.NE.AND P2, PT, RZ, UR4, PT ;  /* 0x00000004ff007c0c */ /* 0x000fe2000bf45270 */
[----:B------:R-:W-:Y:S02]  /*3470*/  IMAD R0, R126, R2, RZ ;  /* 0x000000027e007224 */ /* 0x000fe400078e02ff */
[----:B------:R-:W-:Y:S02]  /*3480*/  IMAD R37, R3, R104, R37 ;  /* 0x0000006803257224 */ /* 0x000fe400078e0225 */
[----:B------:R-:W-:Y:S02]  /*3490*/  IMAD R4, R2, -0x50, R24 ;  /* 0xffffffb002047824 */ /* 0x000fe400078e0218 */
[----:B------:R-:W-:-:S03]  /*34a0*/  IMAD.WIDE.U32 R86, R104, R2, RZ ;  /* 0x0000000268567225 */ /* 0x000fc600078e00ff */
[----:B------:R-:W-:Y:S01]  /*34b0*/  VIMNMX R4, R4, 0x50, PT ;  /* 0x0000005004047848 */ /* 0x000fe20003fe0100 */
[----:B------:R-:W-:Y:S01]  /*34c0*/  IMAD R3, R3, R110, R0 ;  /* 0x0000006e03037224 */ /* 0x000fe200078e0200 */
[----:B------:R-:W-:Y:S01]  /*34d0*/  IADD3 R0, R87, R37, RZ ;  /* 0x0000002557007210 */ /* 0x000fe20007ffe0ff */
[----:B------:R-:W-:-:S04]  /*34e0*/  IMAD.WIDE.U32 R84, R110, R2, RZ ;  /* 0x000000026e547225 */ /* 0x000fc800078e00ff */
[----:B------:R-:W-:Y:S01]  /*34f0*/  IMAD.IADD R3, R85, 0x1, R3 ;  /* 0x0000000155037824 */ /* 0x000fe200078e0203 */
[----:B------:R-:W-:Y:S06]  /*3500*/  @!P2 BRA `(.L_x_457) ;  /* 0x0000003400b4a947 */ /* 0x000fec0003800000 */
[----:B------:R-:W-:Y:S01]  /*3510*/  ISETP.GE.AND P3, PT, R212, R4, PT ;  /* 0x00000004d400720c */ /* 0x000fe20003f66270 */
[----:B------:R-:W-:Y:S01]  /*3520*/  BSSY B1, `(.L_x_458) ;  /* 0x000002a000017945 */ /* 0x000fe20003800000 */
        /* <DEDUP_REMOVED lines=8> */
[----:B------:R-:W-:Y:S01]  /*35b0*/  CS2R R124, SRZ ;  /* 0x00000000007c7805 */ /* 0x000fe2000001ff00 */
[----:B------:R-:W-:Y:S06]  /*35c0*/  @P3 BRA `(.L_x_459) ;  /* 0x00000000007c3947 */ /* 0x000fec0003800000 */
[----:B------:R-:W-:Y:S01]  /*35d0*/  IADD3 R36, P4, R100, R86, RZ ;  /* 0x0000005664247210 */ /* 0x000fe20007f9e0ff */
[----:B------:R-:W-:Y:S01]  /*35e0*/  ULDC.64 UR4, c[0x0][0x3e8] ;  /* 0x0000fa0000047ab9 */ /* 0x000fe20000000a00 */
[----:B------:R-:W-:Y:S01]  /*35f0*/  IADD3 R37, P2, R106, R84, RZ ;  /* 0x000000546a257210 */ /* 0x000fe20007f5e0ff */
[----:B------:R-:W-:Y:S01]  /*3600*/  ULDC.64 UR6, c[0x0][0x400] ;  /* 0x0001000000067ab9 */ /* 0x000fe20000000a00 */
[----:B------:R-:W-:Y:S01]  /*3610*/  CS2R R122, SRZ ;  /* 0x00000000007a7805 */ /* 0x000fe2000001ff00 */
[----:B0-----:R-:W-:Y:S01]  /*3620*/  IMAD.X R39, R0, 0x1, R26, P4 ;  /* 0x0000000100277824 */ /* 0x001fe200020e061a */
[----:B------:R-:W-:Y:S01]  /*3630*/  LEA R38, P4, R36, UR4, 0x1 ;  /* 0x0000000424267c11 */ /* 0x000fe2000f8808ff */
[----:B------:R-:W-:Y:S01]  /*3640*/  IMAD.X R40, R3, 0x1, R21, P2 ;  /* 0x0000000103287824 */ /* 0x000fe200010e0615 */
[----:B------:R-:W-:Y:S02]  /*3650*/  CS2R R90, SRZ ;  /* 0x00000000005a7805 */ /* 0x000fe4000001ff00 */
[----:B------:R-:W-:-:S02]  /*3660*/  CS2R R124, SRZ ;  /* 0x00000000007c7805 */ /* 0x000fc4000001ff00 */
[----:B------:R-:W-:Y:S02]  /*3670*/  LEA.HI.X R39, R36, UR5, R39, 0x1, P4 ;  /* 0x0000000524277c11 */ /* 0x000fe4000a0f0c27 */
[----:B------:R-:W-:Y:S02]  /*3680*/  CS2R R116, SRZ ;  /* 0x0000000000747805 */ /* 0x000fe4000001ff00 */
[C---:B------:R-:W-:Y:S01]  /*3690*/  LEA R36, P2, R37.reuse, UR6, 0x1 ;  /* 0x0000000625247c11 */ /* 0x040fe2000f8408ff */
[----:B------:R-:W-:Y:S01]  /*36a0*/  ULDC.64 UR8, c[0x0][0x208] ;  /* 0x0000820000087ab9 */ /* 0x000fe20000000a00 */
[-C--:B------:R-:W-:Y:S02]  /*36b0*/  ISETP.GE.AND P4, PT, R22, R120.reuse, PT ;  /* 0x000000781600720c */ /* 0x080fe40003f86270 */
[----:B------:R-:W-:Y:S02]  /*36c0*/  LEA.HI.X R37, R37, UR7, R40, 0x1, P2 ;  /* 0x0000000725257c11 */ /* 0x000fe400090f0c28 */
[----:B------:R-:W-:-:S02]  /*36d0*/  ISETP.GE.AND P2, PT, R215, R120, PT ;  /* 0x00000078d700720c */ /* 0x000fc40003f46270 */
[----:B------:R-:W-:-:S07]  /*36e0*/  CS2R R82, SRZ ;  /* 0x0000000000527805 */ /* 0x000fce000001ff00 */
[----:B------:R1:W5:Y:S04]  /*36f0*/  @!P4 LDG.E.64 R122, desc[UR8][R38.64] ;  /* 0x00000008267ac981 */ /* 0x000368000c1e1b00 */
[----:B------:R1:W5:Y:S01]  /*3700*/  @!P4 LDG.E.64 R124, desc[UR8][R36.64] ;  /* 0x00000008247cc981 */ /* 0x000362000c1e1b00 */
[----:B------:R-:W-:-:S03]  /*3710*/  ISETP.GE.AND P4, PT, R214, R120, PT ;  /* 0x00000078d600720c */ /* 0x000fc60003f86270 */
[----:B------:R1:W5:Y:S04]  /*3720*/  @!P2 LDG.E.64 R90, desc[UR8][R38.64+0x40] ;  /* 0x00004008265aa981 */ /* 0x000368000c1e1b00 */
[----:B------:R1:W5:Y:S01]  /*3730*/  @!P2 LDG.E.64 R116, desc[UR8][R36.64+0x40] ;  /* 0x000040082474a981 */ /* 0x000362000c1e1b00 */
[----:B------:R-:W-:Y:S02]  /*3740*/  ISETP.GE.AND P2, PT, R216, R120, PT ;  /* 0x00000078d800720c */ /* 0x000fe40003f46270 */
[----:B------:R-:W-:Y:S02]  /*3750*/  CS2R R78, SRZ ;  /* 0x00000000004e7805 */ /* 0x000fe4000001ff00 */
[----:B------:R-:W-:Y:S02]  /*3760*/  CS2R R88, SRZ ;  /* 0x0000000000587805 */ /* 0x000fe4000001ff00 */
[----:B------:R-:W-:Y:S01]  /*3770*/  CS2R R80, SRZ ;  /* 0x0000000000507805 */ /* 0x000fe2000001ff00 */
[----:B------:R1:W5:Y:S04]  /*3780*/  @!P4 LDG.E.64 R82, desc[UR8][R38.64+0x80] ;  /* 0x000080082652c981 */ /* 0x000368000c1e1b00 */
[----:B------:R1:W5:Y:S04]  /*3790*/  @!P4 LDG.E.64 R88, desc[UR8][R36.64+0x80] ;  /* 0x000080082458c981 */ /* 0x000368000c1e1b00 */
[----:B------:R1:W5:Y:S04]  /*37a0*/  @!P2 LDG.E.64 R78, desc[UR8][R38.64+0xc0] ;  /* 0x0000c008264ea981 */ /* 0x000368000c1e1b00 */
[----:B------:R1:W5:Y:S02]  /*37b0*/  @!P2 LDG.E.64 R80, desc[UR8][R36.64+0xc0] ;  /* 0x0000c0082450a981 */ /* 0x000364000c1e1b00 */
.L_x_459:
[----:B------:R-:W-:Y:S05]  /*37c0*/  BSYNC B1 ;  /* 0x0000000000017941 */ /* 0x000fea0003800000 */
.L_x_458:
[----:B-1---5:R-:W-:Y:S01]  /*37d0*/  MOV R37, R78 ;  /* 0x0000004e00257202 */ /* 0x022fe20000000f00 */
[----:B------:R-:W-:Y:S01]  /*37e0*/  IMAD.MOV.U32 R36, RZ, RZ, R79 ;  /* 0x000000ffff247224 */ /* 0x000fe200078e004f */
[----:B------:R-:W-:Y:S01]  /*37f0*/  BSSY B1, `(.L_x_460) ;  /* 0x0000043000017945 */ /* 0x000fe20003800000 */
[----:B------:R-:W-:Y:S01]  /*3800*/  VIADD R40, R212, 0x20 ;  /* 0x00000020d4287836 */ /* 0x000fe20000000000 */
[----:B------:R-:W-:Y:S01]  /*3810*/  PRMT R161, R37, 0x7610, R161 ;  /* 0x0000761025a17816 */ /* 0x000fe200000000a1 */
[----:B------:R-:W-:Y:S01]  /*3820*/  IMAD.MOV.U32 R38, RZ, RZ, R83 ;  /* 0x000000ffff267224 */ /* 0x000fe200078e0053 */
[----:B------:R-:W-:Y:S01]  /*3830*/  PRMT R160, R36, 0x7610, R160 ;  /* 0x0000761024a07816 */ /* 0x000fe200000000a0 */
[----:B------:R-:W-:Y:S01]  /*3840*/  IMAD.MOV.U32 R37, RZ, RZ, R91 ;  /* 0x000000ffff257224 */ /* 0x000fe200078e005b */
[----:B------:R-:W-:Y:S01]  /*3850*/  MOV R36, R90 ;  /* 0x0000005a00247202 */ /* 0x000fe20000000f00 */
[----:B0-----:R-:W-:Y:S01]  /*3860*/  IMAD.MOV.U32 R39, RZ, RZ, R82 ;  /* 0x000000ffff277224 */ /* 0x001fe200078e0052 */
[----:B------:R-:W-:-:S02]  /*3870*/  ISETP.GE.AND P4, PT, R40, R4, PT ;  /* 0x000000042800720c */ /* 0x000fc40003f86270 */
[----:B------:R-:W-:Y:S02]  /*3880*/  CS2R R66, SRZ ;  /* 0x0000000000427805 */ /* 0x000fe4000001ff00 */
[----:B------:R-:W-:Y:S01]  /*3890*/  PRMT R162, R38, 0x7610, R162 ;  /* 0x0000761026a27816 */ /* 0x000fe200000000a2 */
[----:B------:R-:W-:Y:S01]  /*38a0*/  IMAD.MOV.U32 R38, RZ, RZ, R123 ;  /* 0x000000ffff267224 */ /* 0x000fe200078e007b */
[----:B------:R-:W-:Y:S01]  /*38b0*/  PRMT R164, R36, 0x5410, R37 ;  /* 0x0000541024a47816 */ /* 0x000fe20000000025 */
[----:B------:R-:W-:Y:S01]  /*38c0*/  IMAD.MOV.U32 R37, RZ, RZ, R122 ;  /* 0x000000ffff257224 */ /* 0x000fe200078e007a */
[----:B------:R-:W-:Y:S01]  /*38d0*/  PRMT R163, R39, 0x7610, R163 ;  /* 0x0000761027a37816 */ /* 0x000fe200000000a3 */
[----:B------:R-:W-:Y:S01]  /*38e0*/  IMAD.MOV.U32 R36, RZ, RZ, R81 ;  /* 0x000000ffff247224 */ /* 0x000fe200078e0051 */
[----:B------:R-:W-:Y:S02]  /*38f0*/  MOV R39, R80 ;  /* 0x0000005000277202 */ /* 0x000fe40000000f00 */
[----:B------:R-:W-:-:S02]  /*3900*/  CS2R R70, SRZ ;  /* 0x0000000000467805 */ /* 0x000fc4000001ff00 */
[----:B------:R-:W-:Y:S01]  /*3910*/  PRMT R165, R37, 0x5410, R38 ;  /* 0x0000541025a57816 */ /* 0x000fe20000000026 */
[----:B------:R-:W-:Y:S01]  /*3920*/  IMAD.MOV.U32 R38, RZ, RZ, R89 ;  /* 0x000000ffff267224 */ /* 0x000fe200078e0059 */
[----:B------:R-:W-:Y:S01]  /*3930*/  PRMT R161, R161, 0x5410, R39 ;  /* 0x00005410a1a17816 */ /* 0x000fe20000000027 */
[----:B------:R-:W-:Y:S01]  /*3940*/  IMAD.MOV.U32 R39, RZ, RZ, R88 ;  /* 0x000000ffff277224 */ /* 0x000fe200078e0058 */
[----:B------:R-:W-:Y:S01]  /*3950*/  PRMT R160, R160, 0x5410, R36 ;  /* 0x00005410a0a07816 */ /* 0x000fe20000000024 */
[----:B------:R-:W-:Y:S01]  /*3960*/  IMAD.MOV.U32 R37, RZ, RZ, R117 ;  /* 0x000000ffff257224 */ /* 0x000fe200078e0075 */
[----:B------:R-:W-:Y:S02]  /*3970*/  MOV R36, R116 ;  /* 0x0000007400247202 */ /* 0x000fe40000000f00 */
[----:B------:R-:W-:Y:S02]  /*3980*/  CS2R R74, SRZ ;  /* 0x00000000004a7805 */ /* 0x000fe4000001ff00 */
[----:B------:R-:W-:-:S02]  /*3990*/  PRMT R163, R163, 0x5410, R39 ;  /* 0x00005410a3a37816 */ /* 0x000fc40000000027 */
[----:B------:R-:W-:Y:S02]  /*39a0*/  CS2R R64, SRZ ;  /* 0x0000000000407805 */ /* 0x000fe4000001ff00 */
[----:B------:R-:W-:Y:S02]  /*39b0*/  PRMT R162, R162, 0x5410, R38 ;  /* 0x00005410a2a27816 */ /* 0x000fe40000000026 */
[----:B------:R-:W-:Y:S02]  /*39c0*/  CS2R R68, SRZ ;  /* 0x0000000000447805 */ /* 0x000fe4000001ff00 */
[----:B------:R-:W-:Y:S02]  /*39d0*/  PRMT R166, R36, 0x5410, R37 ;  /* 0x0000541024a67816 */ /* 0x000fe40000000025 */
[----:B------:R-:W-:Y:S01]  /*39e0*/  CS2R R72, SRZ ;  /* 0x0000000000487805 */ /* 0x000fe2000001ff00 */
[----:B------:R-:W-:Y:S01]  /*39f0*/  IMAD.MOV.U32 R40, RZ, RZ, R124 ;  /* 0x000000ffff287224 */ /* 0x000fe200078e007c */
[----:B------:R-:W-:-:S02]  /*3a00*/  MOV R41, R125 ;  /* 0x0000007d00297202 */ /* 0x000fc40000000f00 */
[----:B------:R-:W-:Y:S01]  /*3a10*/  CS2R R76, SRZ ;  /* 0x00000000004c7805 */ /* 0x000fe2000001ff00 */
[----:B------:R-:W-:Y:S06]  /*3a20*/  @P4 BRA `(.L_x_461) ;  /* 0x00000000007c4947 */ /* 0x000fec0003800000 */
[----:B------:R-:W-:Y:S01]  /*3a30*/  IADD3 R36, P2, P5, R100, R86, R33 ;  /* 0x0000005664247210 */ /* 0x000fe20007d5e021 */
[----:B------:R-:W-:Y:S01]  /*3a40*/  ULDC.64 UR4, c[0x0][0x3e8] ;  /* 0x0000fa0000047ab9 */ /* 0x000fe20000000a00 */
[----:B------:R-:W-:Y:S01]  /*3a50*/  ULDC.64 UR6, c[0x0][0x400] ;  /* 0x0001000000067ab9 */ /* 0x000fe20000000a00 */
[----:B------:R-:W-:Y:S02]  /*3a60*/  CS2R R74, SRZ ;  /* 0x00000000004a7805 */ /* 0x000fe4000001ff00 */
[----:B------:R-:W-:Y:S02]  /*3a70*/  IADD3.X R39, R26, R0, R35, P2, P5 ;  /* 0x000000001a277210 */ /* 0x000fe400017ea423 */
[----:B------:R-:W-:Y:S02]  /*3a80*/  CS2R R76, SRZ ;  /* 0x00000000004c7805 */ /* 0x000fe4000001ff00 */
[----:B------:R-:W-:Y:S01]  /*3a90*/  IADD3 R37, P2, P5, R106, R84, R29 ;  /* 0x000000546a257210 */ /* 0x000fe20007d5e01d */
[----:B------:R-:W-:-:S03]  /*3aa0*/  ULDC.64 UR8, c[0x0][0x208] ;  /* 0x0000820000087ab9 */ /* 0x000fc60000000a00 */
[----:B------:R-:W-:Y:S02]  /*3ab0*/  IADD3.X R42, R21, R3, R31, P2, P5 ;  /* 0x00000003152a7210 */ /* 0x000fe400017ea41f */
[----:B------:R-:W-:-:S04]  /*3ac0*/  LEA R38, P2, R36, UR4, 0x1 ;  /* 0x0000000424267c11 */ /* 0x000fc8000f8408ff */
[----:B------:R-:W-:Y:S02]  /*3ad0*/  LEA.HI.X R39, R36, UR5, R39, 0x1, P2 ;  /* 0x0000000524277c11 */ /* 0x000fe400090f0c27 */
[----:B------:R-:W-:-:S04]  /*3ae0*/  LEA R36, P2, R37, UR6, 0x1 ;  /* 0x0000000625247c11 */ /* 0x000fc8000f8408ff */
[----:B------:R-:W-:Y:S02]  /*3af0*/  LEA.HI.X R37, R37, UR7, R42, 0x1, P2 ;  /* 0x0000000725257c11 */ /* 0x000fe400090f0c2a */
[----:B------:R-:W-:Y:S02]  /*3b00*/  ISETP.GE.AND P2, PT, R22, R120, PT ;  /* 0x000000781600720c */ /* 0x000fe40003f46270 */
[----:B------:R-:W-:Y:S02]  /*3b10*/  CS2R R70, SRZ ;  /* 0x0000000000467805 */ /* 0x000fe4000001ff00 */
[----:B------:R-:W-:-:S09]  /*3b20*/  CS2R R72, SRZ ;  /* 0x0000000000487805 */ /* 0x000fd2000001ff00 */
[----:B------:R0:W5:Y:S04]  /*3b30*/  @!P2 LDG.E.64 R74, desc[UR8][R38.64] ;  /* 0x00000008264aa981 */ /* 0x000168000c1e1b00 */
[----:B------:R0:W5:Y:S01]  /*3b40*/  @!P2 LDG.E.64 R76, desc[UR8][R36.64] ;  /* 0x00000008244ca981 */ /* 0x000162000c1e1b00 */
        /* <DEDUP_REMOVED lines=10> */
[----:B------:R-:W-:-:S13]  /*3bf0*/  ISETP.GE.AND P2, PT, R216, R120, PT ;  /* 0x00000078d800720c */ /* 0x000fda0003f46270 */
[----:B------:R0:W5:Y:S04]  /*3c00*/  @!P2 LDG.E.64 R62, desc[UR8][R38.64+0xc0] ;  /* 0x0000c008263ea981 */ /* 0x000168000c1e1b00 */
[----:B------:R0:W5:Y:S02]  /*3c10*/  @!P2 LDG.E.64 R64, desc[UR8][R36.64+0xc0] ;  /* 0x0000c0082440a981 */ /* 0x000164000c1e1b00 */
.L_x_461:
[----:B------:R-:W-:Y:S05]  /*3c20*/  BSYNC B1 ;  /* 0x0000000000017941 */ /* 0x000fea0003800000 */
.L_x_460:
[----:B0----5:R-:W-:Y:S01]  /*3c30*/  IMAD.MOV.U32 R37, RZ, RZ, R62 ;  /* 0x000000ffff257224 */ /* 0x021fe200078e003e */
[----:B------:R-:W-:Y:S01]  /*3c40*/  IADD3 R42, R212, 0x40, RZ ;  /* 0x00000040d42a7810 */ /* 0x000fe20007ffe0ff */
[----:B------:R-:W-:Y:S01]  /*3c50*/  IMAD.MOV.U32 R36, RZ, RZ, R63 ;  /* 0x000000ffff247224 */ /* 0x000fe200078e003f */
[----:B------:R-:W-:Y:S01]  /*3c60*/  MOV R38, R67 ;  /* 0x0000004300267202 */ /* 0x000fe20000000f00 */
[----:B------:R-:W-:Y:S01]  /*3c70*/  IMAD.MOV.U32 R39, RZ, RZ, R66 ;  /* 0x000000ffff277224 */ /* 0x000fe200078e0042 */
[----:B------:R-:W-:Y:S01]  /*3c80*/  ISETP.GE.AND P5, PT, R42, R4, PT ;  /* 0x000000042a00720c */ /* 0x000fe20003fa6270 */
[----:B------:R-:W-:Y:S01]  /*3c90*/  BSSY B1, `(.L_x_462) ;  /* 0x0000040000017945 */ /* 0x000fe20003800000 */
[----:B------:R-:W-:Y:S01]  /*3ca0*/  PRMT R148, R36, 0x5410, R37 ;  /* 0x0000541024947816 */ /* 0x000fe20000000025 */
[----:B------:R-:W-:Y:S01]  /*3cb0*/  IMAD.MOV.U32 R37, RZ, RZ, R70 ;  /* 0x000000ffff257224 */ /* 0x000fe200078e0046 */
[----:B------:R-:W-:Y:S01]  /*3cc0*/  PRMT R151, R39, 0x5410, R38 ;  /* 0x0000541027977816 */ /* 0x000fe20000000026 */
[----:B------:R-:W-:Y:S01]  /*3cd0*/  IMAD.MOV.U32 R36, RZ, RZ, R71 ;  /* 0x000000ffff247224 */ /* 0x000fe200078e0047 */
[----:B------:R-:W-:Y:S01]  /*3ce0*/  MOV R38, R75 ;  /* 0x0000004b00267202 */ /* 0x000fe20000000f00 */
[----:B------:R-:W-:Y:S01]  /*3cf0*/  IMAD.MOV.U32 R39, RZ, RZ, R74 ;  /* 0x000000ffff277224 */ /* 0x000fe200078e004a */
[----:B------:R-:W-:Y:S01]  /*3d00*/  PRMT R153, R153, 0x5410, R37 ;  /* 0x0000541099997816 */ /* 0x000fe20000000025 */
[----:B------:R-:W-:Y:S01]  /*3d10*/  IMAD.MOV.U32 R37, RZ, RZ, R64 ;  /* 0x000000ffff257224 */ /* 0x000fe200078e0040 */
[----:B------:R-:W-:Y:S01]  /*3d20*/  PRMT R154, R36, 0x7610, R154 ;  /* 0x00007610249a7816 */ /* 0x000fe2000000009a */
[----:B------:R-:W-:Y:S01]  /*3d30*/  IMAD.MOV.U32 R36, RZ, RZ, R65 ;  /* 0x000000ffff247224 */ /* 0x000fe200078e0041 */
[----:B------:R-:W-:-:S02]  /*3d40*/  PRMT R167, R40, 0x5410, R41 ;  /* 0x0000541028a77816 */ /* 0x000fc40000000029 */
[----:B------:R-:W-:Y:S02]  /*3d50*/  CS2R R42, SRZ ;  /* 0x00000000002a7805 */ /* 0x000fe4000001ff00 */
[----:B------:R-:W-:Y:S02]  /*3d60*/  PRMT R158, R38, 0x5410, R39 ;  /* 0x00005410269e7816 */ /* 0x000fe40000000027 */
[----:B------:R-:W-:Y:S02]  /*3d70*/  CS2R R48, SRZ ;  /* 0x0000000000307805 */ /* 0x000fe4000001ff00 */
[----:B------:R-:W-:Y:S01]  /*3d80*/  PRMT R149, R37, 0x5410, R36 ;  /* 0x0000541025957816 */ /* 0x000fe20000000024 */
[----:B------:R-:W-:Y:S01]  /*3d90*/  IMAD.MOV.U32 R37, RZ, RZ, R68 ;  /* 0x000000ffff257224 */ /* 0x000fe200078e0044 */
[----:B------:R-:W-:Y:S02]  /*3da0*/  MOV R36, R69 ;  /* 0x0000004500247202 */ /* 0x000fe40000000f00 */
[----:B------:R-:W-:-:S02]  /*3db0*/  CS2R R54, SRZ ;  /* 0x0000000000367805 */ /* 0x000fc4000001ff00 */
[----:B------:R-:W-:Y:S02]  /*3dc0*/  CS2R R56, SRZ ;  /* 0x0000000000387805 */ /* 0x000fe4000001ff00 */
[----:B------:R-:W-:Y:S02]  /*3dd0*/  CS2R R40, SRZ ;  /* 0x0000000000287805 */ /* 0x000fe4000001ff00 */
[----:B------:R-:W-:Y:S01]  /*3de0*/  PRMT R152, R37, 0x5410, R36 ;  /* 0x0000541025987816 */ /* 0x000fe20000000024 */
[----:B------:R-:W-:Y:S01]  /*3df0*/  IMAD.MOV.U32 R37, RZ, RZ, R72 ;  /* 0x000000ffff257224 */ /* 0x000fe200078e0048 */
[----:B------:R-:W-:Y:S01]  /*3e00*/  CS2R R50, SRZ ;  /* 0x0000000000327805 */ /* 0x000fe2000001ff00 */
[----:B------:R-:W-:Y:S01]  /*3e10*/  IMAD.MOV.U32 R36, RZ, RZ, R73 ;  /* 0x000000ffff247224 */ /* 0x000fe200078e0049 */
[----:B------:R-:W-:Y:S02]  /*3e20*/  CS2R R52, SRZ ;  /* 0x0000000000347805 */ /* 0x000fe4000001ff00 */
[----:B------:R-:W-:-:S02]  /*3e30*/  CS2R R58, SRZ ;  /* 0x00000000003a7805 */ /* 0x000fc4000001ff00 */
[----:B------:R-:W-:Y:S01]  /*3e40*/  PRMT R154, R154, 0x5410, R37 ;  /* 0x000054109a9a7816 */ /* 0x000fe20000000025 */
[----:B------:R-:W-:Y:S01]  /*3e50*/  IMAD.MOV.U32 R37, RZ, RZ, R76 ;  /* 0x000000ffff257224 */ /* 0x000fe200078e004c */
[----:B------:R-:W-:Y:S01]  /*3e60*/  PRMT R155, R36, 0x7610, R155 ;  /* 0x00007610249b7816 */ /* 0x000fe2000000009b */
[----:B------:R-:W-:-:S05]  /*3e70*/  IMAD.MOV.U32 R36, RZ, RZ, R77 ;  /* 0x000000ffff247224 */ /* 0x000fca00078e004d */
[----:B------:R-:W-:Y:S01]  /*3e80*/  PRMT R157, R36, 0x5410, R37 ;  /* 0x00005410249d7816 */ /* 0x000fe20000000025 */
[----:B------:R-:W-:Y:S06]  /*3e90*/  @P5 BRA `(.L_x_463) ;  /* 0x00000000007c5947 */ /* 0x000fec0003800000 */
[----:B------:R-:W-:Y:S01]  /*3ea0*/  IADD3 R86, P2, P6, R100, R32, R86 ;  /* 0x0000002064567210 */ /* 0x000fe20007e5e056 */
[----:B------:R-:W-:Y:S01]  /*3eb0*/  ULDC.64 UR4, c[0x0][0x3e8] ;  /* 0x0000fa0000047ab9 */ /* 0x000fe20000000a00 */
[----:B------:R-:W-:Y:S02]  /*3ec0*/  CS2R R56, SRZ ;  /* 0x0000000000387805 */ /* 0x000fe4000001ff00 */
[----:B------:R-:W-:Y:S02]  /*3ed0*/  CS2R R58, SRZ ;  /* 0x00000000003a7805 */ /* 0x000fe4000001ff00 */
[----:B------:R-:W-:Y:S01]  /*3ee0*/  IADD3.X R0, R26, R34, R0, P2, P6 ;  /* 0x000000221a007210 */ /* 0x000fe200017ec400 */
[----:B------:R-:W-:Y:S01]  /*3ef0*/  ULDC.64 UR6, c[0x0][0x208] ;  /* 0x0000820000067ab9 */ /* 0x000fe20000000a00 */
[----:B------:R-:W-:-:S04]  /*3f00*/  IADD3 R84, P2, P6, R106, R28, R84 ;  /* 0x0000001c6a547210 */ /* 0x000fc80007e5e054 */
[----:B------:R-:W-:Y:S02]  /*3f10*/  IADD3.X R3, R21, R30, R3, P2, P6 ;  /* 0x0000001e15037210 */ /* 0x000fe400017ec403 */
[----:B------:R-:W-:-:S04]  /*3f20*/  LEA R38, P2, R86, UR4, 0x1 ;  /* 0x0000000456267c11 */ /* 0x000fc8000f8408ff */
[----:B------:R-:W-:Y:S01]  /*3f30*/  LEA.HI.X R39, R86, UR5, R0, 0x1, P2 ;  /* 0x0000000556277c11 */ /* 0x000fe200090f0c00 */
[----:B------:R-:W-:Y:S02]  /*3f40*/  ULDC.64 UR4, c[0x0][0x400] ;  /* 0x0001000000047ab9 */ /* 0x000fe40000000a00 */
        /* <DEDUP_REMOVED lines=20> */
.L_x_463:
[----:B------:R-:W-:Y:S05]  /*4090*/  BSYNC B1 ;  /* 0x0000000000017941 */ /* 0x000fea0003800000 */
.L_x_462:
[----:B-----5:R-:W-:Y:S01]  /*40a0*/  IMAD.MOV.U32 R3, RZ, RZ, R42 ;  /* 0x000000ffff037224 */ /* 0x020fe200078e002a */
[----:B------:R-:W-:Y:S01]  /*40b0*/  ULOP3.LUT UR4, UR60, 0x1, URZ, 0xfc, !UPT ;  /* 0x000000013c047892 */ /* 0x000fe2000f8efc3f */
[----:B------:R-:W-:-:S03]  /*40c0*/  IMAD.MOV.U32 R0, RZ, RZ, R43 ;  /* 0x000000ffff007224 */ /* 0x000fc600078e002b */
[----:B------:R-:W-:Y:S02]  /*40d0*/  UISETP.NE.AND UP0, UPT, UR4, 0x3, UPT ;  /* 0x000000030400788c */ /* 0x000fe4000bf05270 */
[----:B------:R-:W-:Y:S01]  /*40e0*/  PRMT R134, R3, 0x5410, R0 ;  /* 0x0000541003867816 */ /* 0x000fe20000000000 */
[----:B------:R-:W-:Y:S01]  /*40f0*/  IMAD.MOV.U32 R0, RZ, RZ, R49 ;  /* 0x000000ffff007224 */ /* 0x000fe200078e0031 */
[----:B------:R-:W-:Y:S02]  /*4100*/  MOV R3, R48 ;  /* 0x0000003000037202 */ /* 0x000fe40000000f00 */
[----:B------:R-:W-:Y:S02]  /*4110*/  PLOP3.LUT P2, PT, PT, PT, UP0, 0x80, 0x0 ;  /* 0x000000000000781c */ /* 0x000fe40003f4f008 */
[----:B------:R-:W-:Y:S01]  /*4120*/  PRMT R143, R3, 0x5410, R0 ;  /* 0x00005410038f7816 */ /* 0x000fe20000000000 */
[----:B------:R-:W-:Y:S02]  /*4130*/  IMAD.MOV.U32 R3, RZ, RZ, R54 ;  /* 0x000000ffff037224 */ /* 0x000fe400078e0036 */
[----:B------:R-:W-:-:S05]  /*4140*/  IMAD.MOV.U32 R0, RZ, RZ, R55 ;  /* 0x000000ffff007224 */ /* 0x000fca00078e0037 */
[----:B------:R-:W-:Y:S01]  /*4150*/  PRMT R150, R3, 0x5410, R0 ;  /* 0x0000541003967816 */ /* 0x000fe20000000000 */
[----:B------:R-:W-:Y:S01]  /*4160*/  IMAD.MOV.U32 R0, RZ, RZ, R57 ;  /* 0x000000ffff007224 */ /* 0x000fe200078e0039 */
[----:B------:R-:W-:-:S04]  /*4170*/  MOV R3, R56 ;  /* 0x0000003800037202 */ /* 0x000fc80000000f00 */
[----:B------:R-:W-:Y:S01]  /*4180*/  PRMT R153, R3, 0x7610, R153 ;  /* 0x0000761003997816 */ /* 0x000fe20000000099 */
[----:B------:R-:W-:Y:S01]  /*4190*/  IMAD.MOV.U32 R3, RZ, RZ, R40 ;  /* 0x000000ffff037224 */ /* 0x000fe200078e0028 */
[----:B------:R-:W-:Y:S01]  /*41a0*/  PRMT R155, R155, 0x5410, R0 ;  /* 0x000054109b9b7816 */ /* 0x000fe20000000000 */
[----:B------:R-:W-:-:S05]  /*41b0*/  IMAD.MOV.U32 R0, RZ, RZ, R41 ;  /* 0x000000ffff007224 */ /* 0x000fca00078e0029 */
[----:B------:R-:W-:Y:S02]  /*41c0*/  PRMT R135, R3, 0x5410, R0 ;  /* 0x0000541003877816 */ /* 0x000fe40000000000 */
[----:B------:R-:W-:-:S04]  /*41d0*/  MOV R0, R50 ;  /* 0x0000003200007202 */ /* 0x000fc80000000f00 */
[----:B------:R-:W-:Y:S01]  /*41e0*/  PRMT R145, R0, 0x7610, R145 ;  /* 0x0000761000917816 */ /* 0x000fe20000000091 */
[----:B------:R-:W-:-:S05]  /*41f0*/  IMAD.MOV.U32 R0, RZ, RZ, R51 ;  /* 0x000000ffff007224 */ /* 0x000fca00078e0033 */
[----:B------:R-:W-:Y:S01]  /*4200*/  PRMT R145, R145, 0x5410, R0 ;  /* 0x0000541091917816 */ /* 0x000fe20000000000 */
[----:B------:R-:W-:-:S05]  /*4210*/  IMAD.MOV.U32 R0, RZ, RZ, R52 ;  /* 0x000000ffff007224 */ /* 0x000fca00078e0034 */
[----:B------:R-:W-:Y:S01]  /*4220*/  PRMT R156, R0, 0x7610, R156 ;  /* 0x00007610009c7816 */ /* 0x000fe2000000009c */
[----:B------:R-:W-:-:S05]  /*4230*/  IMAD.MOV.U32 R0, RZ, RZ, R53 ;  /* 0x000000ffff007224 */ /* 0x000fca00078e0035 */
[----:B------:R-:W-:Y:S02]  /*4240*/  PRMT R156, R156, 0x5410, R0 ;  /* 0x000054109c9c7816 */ /* 0x000fe40000000000 */
[----:B------:R-:W-:-:S04]  /*4250*/  MOV R0, R58 ;  /* 0x0000003a00007202 */ /* 0x000fc80000000f00 */
[----:B------:R-:W-:Y:S01]  /*4260*/  PRMT R159, R0, 0x7610, R159 ;  /* 0x00007610009f7816 */ /* 0x000fe2000000009f */
[----:B------:R-:W-:-:S05]  /*4270*/  IMAD.MOV.U32 R0, RZ, RZ, R59 ;  /* 0x000000ffff007224 */ /* 0x000fca00078e003b */
[----:B------:R-:W-:Y:S01]  /*4280*/  PRMT R159, R159, 0x5410, R0 ;  /* 0x000054109f9f7816 */ /* 0x000fe20000000000 */
[----:B------:R-:W-:Y:S06]  /*4290*/  @!P2 BRA `(.L_x_464) ;  /* 0x000000000004a947 */ /* 0x000fec0003800000 */
[----:B------:R-:W-:Y:S01]  /*42a0*/  BPT.TRAP 0x1 ;  /* 0x000000040000795c */ /* 0x000fe20000300000 */
.L_x_464:
[----:B------:R-:W-:Y:S01]  /*42b0*/  IMAD R3, R19, 0x8, R18 ;  /* 0x0000000813037824 */ /* 0x000fe200078e0212 */
[----:B------:R-:W-:Y:S01]  /*42c0*/  SHF.L.U32 R0, R217, 0x1f, RZ ;  /* 0x0000001fd9007819 */ /* 0x000fe200000006ff */
[----:B------:R-:W-:Y:S03]  /*42d0*/  BSSY B1, `(.L_x_465) ;  /* 0x0000003000017945 */ /* 0x000fe60003800000 */
[----:B------:R-:W1:Y:S02]  /*42e0*/  SYNCS.PHASECHK.TRANS64.TRYWAIT P6, [R3+URZ+0x38890], R0 ;  /* 0x03889000030075a7 */ /* 0x000e6400080c017f */
[----:B-1----:R-:W-:Y:S05]  /*42f0*/  @!P6 BRA `(.L_x_466) ;  /* 0x0000027800f4e947 */ /* 0x002fea0003800000 */
.L_x_858:
[----:B------:R-:W-:Y:S05]  /*4300*/  BSYNC B1 ;  /* 0x0000000000017941 */ /* 0x000fea0003800000 */
.L_x_465:
[----:B------:R-:W-:Y:S04]  /*4310*/  BSSY B1, `(.L_x_467) ;  /* 0x00000d4000017945 */ /* 0x000fe80003800000 */
[----:B------:R-:W-:Y:S05]  /*4320*/  @P3 BRA `(.L_x_468) ;  /* 0x0000000c00483947 */ /* 0x000fea0003800000 */
[----:B------:R-:W-:Y:S01]  /*4330*/  ISETP.NE.AND P3, PT, R27, RZ, PT ;  /* 0x000000ff1b00720c */ /* 0x000fe20003f65270 */
[----:B------:R-:W-:-:S12]  /*4340*/  BSSY B2, `(.L_x_469) ;  /* 0x0000033000027945 */ /* 0x000fd80003800000 */
[----:B------:R-:W-:Y:S05]  /*4350*/  @!P3 BRA `(.L_x_470) ;  /* 0x0000000000c4b947 */ /* 0x000fea0003800000 */
[----:B0-----:R0:W2:Y:S01]  /*4360*/  LDS.128 R36, [R5+0x24400] ;  /* 0x0244000005247984 */ /* 0x0010a20000000c00 */
[----:B------:R-:W-:Y:S01]  /*4370*/  ISETP.GE.AND P3, PT, R22, R120, PT ;  /* 0x000000781600720c */ /* 0x000fe20003f66270 */
[----:B------:R-:W-:-:S12]  /*4380*/  BSSY B3, `(.L_x_471) ;  /* 0x000002c000037945 */ /* 0x000fd80003800000 */
[----:B0-----:R-:W-:Y:S05]  /*4390*/  @P3 BRA `(.L_x_472) ;  /* 0x0000000000a83947 */ /* 0x001fea0003800000 */
[----:B------:R-:W-:Y:S01]  /*43a0*/  SHF.R.U64 R85, R124, 0x10, R125 ;  /* 0x000000107c557819 */ /* 0x000fe2000000127d */
[--C-:B--2---:R-:W-:Y:S01]  /*43b0*/  HADD2.F32 R86, -RZ, R37.reuse.H1_H1 ;  /* 0x30000025ff567230 */ /* 0x104fe20000004100 */
[----:B------:R-:W-:Y:S01]  /*43c0*/  SHF.R.U64 R84, R122, 0x10, R123 ;  /* 0x000000107a547819 */ /* 0x000fe2000000127b */
[----:B------:R-:W-:Y:S01]  /*43d0*/  HADD2.F32 R87, -RZ, R37.H0_H0 ;  /* 0x20000025ff577230 */ /* 0x000fe20000004100 */
[----:B------:R-:W-:Y:S01]  /*43e0*/  SHF.R.U32.HI R124, RZ, 0x10, R125 ;  /* 0x00000010ff7c7819 */ /* 0x000fe2000001167d */
[----:B------:R-:W-:Y:S01]  /*43f0*/  HADD2.F32 R85, -RZ, R85.H0_H0 ;  /* 0x20000055ff557230 */ /* 0x000fe20000004100 */
[----:B------:R-:W-:Y:S01]  /*4400*/  SHF.R.U32.HI R122, RZ, 0x10, R123 ;  /* 0x00000010ff7a7819 */ /* 0x000fe2000001167b */
[----:B------:R-:W-:Y:S02]  /*4410*/  HADD2.F32 R84, -RZ, R84.H0_H0 ;  /* 0x20000054ff547230 */ /* 0x000fe40000004100 */
[----:B------:R-:W-:Y:S02]  /*4420*/  HADD2.F32 R124, -RZ, R124.H0_H0 ;  /* 0x2000007cff7c7230 */ /* 0x000fe40000004100 */
[-C--:B------:R-:W-:Y:S01]  /*4430*/  FMUL.FTZ R37, R86, R85.reuse ;  /* 0x0000005556257220 */ /* 0x080fe20000410000 */
[----:B------:R-:W-:Y:S01]  /*4440*/  FMUL.FTZ R85, R87, R85 ;  /* 0x0000005557557220 */ /* 0x000fe20000410000 */
[----:B------:R-:W-:-:S02]  /*4450*/  HADD2.F32 R122, -RZ, R122.H0_H0 ;  /* 0x2000007aff7a7230 */ /* 0x000fc40000004100 */
[-C--:B------:R-:W-:Y:S01]  /*4460*/  FFMA.FTZ R37, R87, R84.reuse, -R37 ;  /* 0x0000005457257223 */ /* 0x080fe20000010825 */
[----:B------:R-:W-:Y:S01]  /*4470*/  FFMA.FTZ R84, R86, R84, R85 ;  /* 0x0000005456547223 */ /* 0x000fe20000010055 */
[--C-:B------:R-:W-:Y:S02]  /*4480*/  HADD2.F32 R85, -RZ, R39.reuse.H1_H1 ;  /* 0x30000027ff557230 */ /* 0x100fe40000004100 */
[----:B------:R-:W-:Y:S02]  /*4490*/  HADD2.F32 R86, -RZ, R39.H0_H0 ;  /* 0x20000027ff567230 */ /* 0x000fe40000004100 */
[----:B------:R-:W-:Y:S02]  /*44a0*/  HADD2.F32 R87, -RZ, R165.H0_H0 ;  /* 0x200000a5ff577230 */ /* 0x000fe40000004100 */
[----:B------:R-:W-:Y:S01]  /*44b0*/  FMUL.FTZ R39, R85, R124 ;  /* 0x0000007c55277220 */ /* 0x000fe20000410000 */
[----:B------:R-:W-:Y:S01]  /*44c0*/  HADD2.F32 R123, -RZ, R36.H0_H0 ;  /* 0x20000024ff7b7230 */ /* 0x000fe20000004100 */
[----:B------:R-:W-:-:S02]  /*44d0*/  F2FP.F16.F32.PACK_AB R37, R84, R37 ;  /* 0x000000255425723e */ /* 0x000fc400000000ff */
[C---:B------:R-:W-:Y:S01]  /*44e0*/  FFMA.FTZ R39, R86.reuse, R122, -R39 ;  /* 0x0000007a56277223 */ /* 0x040fe20000010827 */
[----:B------:R-:W-:-:S04]  /*44f0*/  FMUL.FTZ R86, R86, R124 ;  /* 0x0000007c56567220 */ /* 0x000fc80000410000 */
[----:B------:R-:W-:Y:S01]  /*4500*/  FFMA.FTZ R85, R85, R122, R86 ;  /* 0x0000007a55557223 */ /* 0x000fe20000010056 */
[----:B------:R-:W-:Y:S02]  /*4510*/  HADD2.F32 R122, -RZ, R167.H0_H0 ;  /* 0x200000a7ff7a7230 */ /* 0x000fe40000004100 */
[----:B------:R-:W-:Y:S02]  /*4520*/  HADD2.F32 R86, -RZ, R36.H1_H1 ;  /* 0x30000024ff567230 */ /* 0x000fe40000004100 */
[----:B------:R-:W-:-:S03]  /*4530*/  F2FP.F16.F32.PACK_AB R39, R85, R39 ;  /* 0x000000275527723e */ /* 0x000fc600000000ff */
[----:B------:R-:W-:-:S04]  /*4540*/  FMUL.FTZ R36, R86, R122 ;  /* 0x0000007a56247220 */ /* 0x000fc80000410000 */
[C---:B------:R-:W-:Y:S01]  /*4550*/  FFMA.FTZ R36, R123.reuse, R87, -R36 ;  /* 0x000000577b247223 */ /* 0x040fe20000010824 */
[----:B------:R-:W-:Y:S01]  /*4560*/  FMUL.FTZ R123, R123, R122 ;  /* 0x0000007a7b7b7220 */ /* 0x000fe20000410000 */
[----:B------:R-:W-:-:S03]  /*4570*/  IMAD.MOV.U32 R122, RZ, RZ, R38 ;  /* 0x000000ffff7a7224 */ /* 0x000fc600078e0026 */
[----:B------:R-:W-:Y:S01]  /*4580*/  FFMA.FTZ R86, R86, R87, R123 ;  /* 0x0000005756567223 */ /* 0x000fe2000001007b */
[----:B------:R-:W-:Y:S02]  /*4590*/  HADD2.F32 R123, -RZ, R167.H1_H1 ;  /* 0x300000a7ff7b7230 */ /* 0x000fe40000004100 */
[--C-:B------:R-:W-:Y:S02]  /*45a0*/  HADD2.F32 R38, -RZ, R122.reuse.H1_H1 ;  /* 0x3000007aff267230 */ /* 0x100fe40000004100 */
[----:B------:R-:W-:Y:S01]  /*45b0*/  HADD2.F32 R124, -RZ, R122.H0_H0 ;  /* 0x2000007aff7c7230 */ /* 0x000fe20000004100 */
[----:B------:R-:W-:Y:S01]  /*45c0*/  F2FP.F16.F32.PACK_AB R36, R86, R36 ;  /* 0x000000245624723e */ /* 0x000fe200000000ff */
[----:B------:R-:W-:Y:S02]  /*45d0*/  HADD2.F32 R87, -RZ, R165.H1_H1 ;  /* 0x300000a5ff577230 */ /* 0x000fe40000004100 */
[-C--:B------:R-:W-:Y:S01]  /*45e0*/  FMUL.FTZ R122, R38, R123.reuse ;  /* 0x0000007b267a7220 */ /* 0x080fe20000410000 */
[----:B------:R-:W-:-:S03]  /*45f0*/  FMUL.FTZ R123, R124, R123 ;  /* 0x0000007b7c7b7220 */ /* 0x000fc60000410000 */
[-C--:B------:R-:W-:Y:S01]  /*4600*/  FFMA.FTZ R122, R124, R87.reuse, -R122 ;  /* 0x000000577c7a7223 */ /* 0x080fe2000001087a */
[----:B------:R-:W-:-:S05]  /*4610*/  FFMA.FTZ R123, R38, R87, R123 ;  /* 0x00000057267b7223 */ /* 0x000fca000001007b */
[----:B------:R-:W-:-:S04]  /*4620*/  F2FP.F16.F32.PACK_AB R122, R123, R122 ;  /* 0x0000007a7b7a723e */ /* 0x000fc800000000ff */
[----:B------:R-:W-:-:S07]  /*4630*/  MOV R38, R122 ;  /* 0x0000007a00267202 */ /* 0x000fce0000000f00 */
.L_x_472:
[----:B------:R-:W-:Y:S05]  /*4640*/  BSYNC B3 ;  /* 0x0000000000037941 */ /* 0x000fea0003800000 */
.L_x_471:
[----:B------:R-:W-:Y:S02]  /*4650*/  ULDC.64 UR4, c[0x0][0x208] ;  /* 0x0000820000047ab9 */ /* 0x000fe40000000a00 */
[----:B--2---:R2:W-:Y:S03]  /*4660*/  STG.E.128 desc[UR4][R60.64], R36 ;  /* 0x000000243c007986 */ /* 0x0045e6000c101d04 */
.L_x_470:
[----:B------:R-:W-:Y:S05]  /*4670*/  BSYNC B2 ;  /* 0x0000000000027941 */ /* 0x000fea0003800000 */
.L_x_469:
[----:B------:R-:W-:Y:S01]  /*4680*/  ISETP.NE.AND P3, PT, R11, RZ, PT ;  /* 0x000000ff0b00720c */ /* 0x000fe20003f65270 */
[----:B------:R-:W-:-:S12]  /*4690*/  BSSY B2, `(.L_x_473) ;  /* 0x0000031000027945 */ /* 0x000fd80003800000 */
[----:B------:R-:W-:Y:S05]  /*46a0*/  @!P3 BRA `(.L_x_474) ;  /* 0x0000000000bcb947 */ /* 0x000fea0003800000 */
[----:B0-2---:R0:W2:Y:S01]  /*46b0*/  LDS.128 R36, [R5+0x26c00] ;  /* 0x026c000005247984 */ /* 0x0050a20000000c00 */
        /* <DEDUP_REMOVED lines=29> */
[-C--:B------:R-:W-:Y:S01]  /*4890*/  FMUL.FTZ R36, R86, R90.reuse ;  /* 0x0000005a56247220 */ /* 0x080fe20000410000 */
[----:B------:R-:W-:-:S03]  /*48a0*/  FMUL.FTZ R90, R91, R90 ;  /* 0x0000005a5b5a7220 */ /* 0x000fc60000410000 */
[-C--:B------:R-:W-:Y:S01]  /*48b0*/  FFMA.FTZ R36, R91, R87.reuse, -R36 ;  /* 0x000000575b247223 */ /* 0x080fe20000010824 */
[----:B------:R-:W-:Y:S01]  /*48c0*/  FFMA.FTZ R86, R86, R87, R90 ;  /* 0x0000005756567223 */ /* 0x000fe2000001005a */
[----:B------:R-:W-:Y:S02]  /*48d0*/  HADD2.F32 R87, -RZ, R166.H1_H1 ;  /* 0x300000a6ff577230 */ /* 0x000fe40000004100 */
[----:B------:R-:W-:Y:S02]  /*48e0*/  HADD2.F32 R90, -RZ, R38.H1_H1 ;  /* 0x30000026ff5a7230 */ /* 0x000fe40000004100 */
[----:B------:R-:W-:Y:S01]  /*48f0*/  HADD2.F32 R91, -RZ, R164.H1_H1 ;  /* 0x300000a4ff5b7230 */ /* 0x000fe20000004100 */
[----:B------:R-:W-:Y:S01]  /*4900*/  F2FP.F16.F32.PACK_AB R36, R86, R36 ;  /* 0x000000245624723e */ /* 0x000fe200000000ff */
[----:B------:R-:W-:Y:S02]  /*4910*/  HADD2.F32 R38, -RZ, R38.H0_H0 ;  /* 0x20000026ff267230 */ /* 0x000fe40000004100 */
[----:B------:R-:W-:-:S04]  /*4920*/  FMUL.FTZ R116, R90, R87 ;  /* 0x000000575a747220 */ /* 0x000fc80000410000 */
[C---:B------:R-:W-:Y:S01]  /*4930*/  FFMA.FTZ R116, R38.reuse, R91, -R116 ;  /* 0x0000005b26747223 */ /* 0x040fe20000010874 */
[----:B------:R-:W-:-:S04]  /*4940*/  FMUL.FTZ R38, R38, R87 ;  /* 0x0000005726267220 */ /* 0x000fc80000410000 */
[----:B------:R-:W-:-:S05]  /*4950*/  FFMA.FTZ R38, R90, R91, R38 ;  /* 0x0000005b5a267223 */ /* 0x000fca0000010026 */
[----:B------:R-:W-:-:S07]  /*4960*/  F2FP.F16.F32.PACK_AB R38, R38, R116 ;  /* 0x000000742626723e */ /* 0x000fce00000000ff */
.L_x_476:
[----:B------:R-:W-:Y:S05]  /*4970*/  BSYNC B3 ;  /* 0x0000000000037941 */ /* 0x000fea0003800000 */
.L_x_475:
[----:B------:R-:W-:Y:S02]  /*4980*/  ULDC.64 UR4, c[0x0][0x208] ;  /* 0x0000820000047ab9 */ /* 0x000fe40000000a00 */
[----:B--2---:R3:W-:Y:S03]  /*4990*/  STG.E.128 desc[UR4][R60.64+0x80], R36 ;  /* 0x000080243c007986 */ /* 0x0047e6000c101d04 */
.L_x_474:
[----:B------:R-:W-:Y:S05]  /*49a0*/  BSYNC B2 ;  /* 0x0000000000027941 */ /* 0x000fea0003800000 */
.L_x_473:
[----:B------:R-:W-:Y:S01]  /*49b0*/  ISETP.NE.AND P3, PT, R10, RZ, PT ;  /* 0x000000ff0a00720c */ /* 0x000fe20003f65270 */
[----:B------:R-:W-:-:S12]  /*49c0*/  BSSY B2, `(.L_x_477) ;  /* 0x0000034000027945 */ /* 0x000fd80003800000 */
[----:B------:R-:W-:Y:S05]  /*49d0*/  @!P3 BRA `(.L_x_478) ;  /* 0x0000000000c8b947 */ /* 0x000fea0003800000 */
[----:B0-23--:R0:W2:Y:S01]  /*49e0*/  LDS.128 R36, [R5+0x29400] ;  /* 0x0294000005247984 */ /* 0x00d0a20000000c00 */
[----:B------:R-:W-:Y:S01]  /*49f0*/  ISETP.GE.AND P3, PT, R214, R120, PT ;  /* 0x00000078d600720c */ /* 0x000fe20003f66270 */
[----:B------:R-:W-:-:S12]  /*4a00*/  BSSY B3, `(.L_x_479) ;  /* 0x000002d000037945 */ /* 0x000fd80003800000 */
[----:B0-----:R-:W-:Y:S05]  /*4a10*/  @P3 BRA `(.L_x_480) ;  /* 0x0000000000ac3947 */ /* 0x001fea0003800000 */
[--C-:B------:R-:W-:Y:S01]  /*4a20*/  SHF.R.U64 R84, R82, 0x10, R83.reuse ;  /* 0x0000001052547819 */ /* 0x100fe20000001253 */
[----:B--2---:R-:W-:Y:S01]  /*4a30*/  IMAD.MOV.U32 R87, RZ, RZ, R36 ;  /* 0x000000ffff577224 */ /* 0x004fe200078e0024 */
[----:B------:R-:W-:Y:S01]  /*4a40*/  SHF.R.U32.HI R82, RZ, 0x10, R83 ;  /* 0x00000010ff527819 */ /* 0x000fe20000011653 */
[----:B------:R-:W-:Y:S01]  /*4a50*/  IMAD.MOV.U32 R83, RZ, RZ, R37 ;  /* 0x000000ffff537224 */ /* 0x000fe200078e0025 */
[--C-:B------:R-:W-:Y:S01]  /*4a60*/  SHF.R.U64 R85, R88, 0x10, R89.reuse ;  /* 0x0000001058557819 */ /* 0x100fe20000001259 */
[----:B------:R-:W-:Y:S01]  /*4a70*/  HADD2.F32 R84, -RZ, R84.H0_H0 ;  /* 0x20000054ff547230 */ /* 0x000fe20000004100 */
[----:B------:R-:W-:Y:S01]  /*4a80*/  SHF.R.U32.HI R88, RZ, 0x10, R89 ;  /* 0x00000010ff587819 */ /* 0x000fe20000011659 */
[----:B------:R-:W-:Y:S02]  /*4a90*/  HADD2.F32 R36, -RZ, R87.H1_H1 ;  /* 0x30000057ff247230 */ /* 0x000fe40000004100 */
[----:B------:R-:W-:Y:S02]  /*4aa0*/  HADD2.F32 R37, -RZ, R85.H0_H0 ;  /* 0x20000055ff257230 */ /* 0x000fe40000004100 */
[----:B------:R-:W-:-:S02]  /*4ab0*/  HADD2.F32 R85, -RZ, R83.H1_H1 ;  /* 0x30000053ff557230 */ /* 0x000fc40000004100 */
[----:B------:R-:W-:Y:S02]  /*4ac0*/  HADD2.F32 R86, -RZ, R83.H0_H0 ;  /* 0x20000053ff567230 */ /* 0x000fe40000004100 */
[----:B------:R-:W-:Y:S02]  /*4ad0*/  HADD2.F32 R88, -RZ, R88.H0_H0 ;  /* 0x20000058ff587230 */ /* 0x000fe40000004100 */
[CC--:B------:R-:W-:Y:S01]  /*4ae0*/  FMUL.FTZ R83, R85.reuse, R37.reuse ;  /* 0x0000002555537220 */ /* 0x0c0fe20000410000 */
[----:B------:R-:W-:Y:S02]  /*4af0*/  HADD2.F32 R87, -RZ, R87.H0_H0 ;  /* 0x20000057ff577230 */ /* 0x000fe40000004100 */
[C---:B------:R-:W-:Y:S01]  /*4b00*/  FMUL.FTZ R37, R86.reuse, R37 ;  /* 0x0000002556257220 */ /* 0x040fe20000410000 */
[-C--:B------:R-:W-:Y:S01]  /*4b10*/  FFMA.FTZ R83, R86, R84.reuse, -R83 ;  /* 0x0000005456537223 */ /* 0x080fe20000010853 */
[----:B------:R-:W-:Y:S02]  /*4b20*/  HADD2.F32 R86, -RZ, R163.H1_H1 ;  /* 0x300000a3ff567230 */ /* 0x000fe40000004100 */
[----:B------:R-:W-:Y:S01]  /*4b30*/  FFMA.FTZ R37, R85, R84, R37 ;  /* 0x0000005455257223 */ /* 0x000fe20000010025 */
[----:B------:R-:W-:-:S02]  /*4b40*/  IMAD.MOV.U32 R84, RZ, RZ, R39 ;  /* 0x000000ffff547224 */ /* 0x000fc400078e0027 */
[----:B------:R-:W-:Y:S02]  /*4b50*/  HADD2.F32 R85, -RZ, R82.H0_H0 ;  /* 0x20000052ff557230 */ /* 0x000fe40000004100 */
[----:B------:R-:W-:Y:S01]  /*4b60*/  F2FP.F16.F32.PACK_AB R37, R37, R83 ;  /* 0x000000532525723e */ /* 0x000fe200000000ff */
[--C-:B------:R-:W-:Y:S02]  /*4b70*/  HADD2.F32 R39, -RZ, R84.reuse.H1_H1 ;  /* 0x30000054ff277230 */ /* 0x100fe40000004100 */
[----:B------:R-:W-:-:S03]  /*4b80*/  HADD2.F32 R84, -RZ, R84.H0_H0 ;  /* 0x20000054ff547230 */ /* 0x000fc60000004100 */
[----:B------:R-:W-:-:S04]  /*4b90*/  FMUL.FTZ R82, R39, R88 ;  /* 0x0000005827527220 */ /* 0x000fc80000410000 */
[C---:B------:R-:W-:Y:S01]  /*4ba0*/  FFMA.FTZ R82, R84.reuse, R85, -R82 ;  /* 0x0000005554527223 */ /* 0x040fe20000010852 */
[----:B------:R-:W-:-:S04]  /*4bb0*/  FMUL.FTZ R84, R84, R88 ;  /* 0x0000005854547220 */ /* 0x000fc80000410000 */
[----:B------:R-:W-:Y:S01]  /*4bc0*/  FFMA.FTZ R39, R39, R85, R84 ;  /* 0x0000005527277223 */ /* 0x000fe20000010054 */
[----:B------:R-:W-:Y:S02]  /*4bd0*/  HADD2.F32 R84, -RZ, R163.H0_H0 ;  /* 0x200000a3ff547230 */ /* 0x000fe40000004100 */
[CC--:B------:R-:W-:Y:S01]  /*4be0*/  FMUL.FTZ R85, R36.reuse, R86.reuse ;  /* 0x0000005624557220 */ /* 0x0c0fe20000410000 */
[----:B------:R-:W-:Y:S01]  /*4bf0*/  FMUL.FTZ R86, R87, R86 ;  /* 0x0000005657567220 */ /* 0x000fe20000410000 */
[----:B------:R-:W-:Y:S02]  /*4c00*/  F2FP.F16.F32.PACK_AB R39, R39, R82 ;  /* 0x000000522727723e */ /* 0x000fe400000000ff */
[-C--:B------:R-:W-:Y:S01]  /*4c10*/  FFMA.FTZ R85, R87, R84.reuse, -R85 ;  /* 0x0000005457557223 */ /* 0x080fe20000010855 */
[----:B------:R-:W-:Y:S01]  /*4c20*/  FFMA.FTZ R36, R36, R84, R86 ;  /* 0x0000005424247223 */ /* 0x000fe20000010056 */
[----:B------:R-:W-:Y:S02]  /*4c30*/  HADD2.F32 R84, -RZ, R162.H1_H1 ;  /* 0x300000a2ff547230 */ /* 0x000fe40000004100 */
[----:B------:R-:W-:-:S02]  /*4c40*/  HADD2.F32 R86, -RZ, R38.H1_H1 ;  /* 0x30000026ff567230 */ /* 0x000fc40000004100 */
[----:B------:R-:W-:Y:S01]  /*4c50*/  HADD2.F32 R87, -RZ, R162.H0_H0 ;  /* 0x200000a2ff577230 */ /* 0x000fe20000004100 */
[----:B------:R-:W-:Y:S01]  /*4c60*/  F2FP.F16.F32.PACK_AB R36, R36, R85 ;  /* 0x000000552424723e */ /* 0x000fe200000000ff */
[----:B------:R-:W-:Y:S02]  /*4c70*/  HADD2.F32 R38, -RZ, R38.H0_H0 ;  /* 0x20000026ff267230 */ /* 0x000fe40000004100 */
[----:B------:R-:W-:-:S04]  /*4c80*/  FMUL.FTZ R88, R86, R84 ;  /* 0x0000005456587220 */ /* 0x000fc80000410000 */
[C---:B------:R-:W-:Y:S01]  /*4c90*/  FFMA.FTZ R88, R38.reuse, R87, -R88 ;  /* 0x0000005726587223 */ /* 0x040fe20000010858 */
[----:B------:R-:W-:-:S04]  /*4ca0*/  FMUL.FTZ R38, R38, R84 ;  /* 0x0000005426267220 */ /* 0x000fc80000410000 */
[----:B------:R-:W-:-:S05]  /*4cb0*/  FFMA.FTZ R38, R86, R87, R38 ;  /* 0x0000005756267223 */ /* 0x000fca0000010026 */
[----:B------:R-:W-:-:S07]  /*4cc0*/  F2FP.F16.F32.PACK_AB R38, R38, R88 ;  /* 0x000000582626723e */ /* 0x000fce00000000ff */
.L_x_480:
[----:B------:R-:W-:Y:S05]  /*4cd0*/  BSYNC B3 ;  /* 0x0000000000037941 */ /* 0x000fea0003800000 */
.L_x_479:
[----:B------:R-:W-:Y:S02]  /*4ce0*/  ULDC.64 UR4, c[0x0][0x208] ;  /* 0x0000820000047ab9 */ /* 0x000fe40000000a00 */
[----:B--2---:R4:W-:Y:S03]  /*4cf0*/  STG.E.128 desc[UR4][R60.64+0x100], R36 ;  /* 0x000100243c007986 */ /* 0x0049e6000c101d04 */
.L_x_478:
[----:B------:R-:W-:Y:S05]  /*4d00*/  BSYNC B2 ;  /* 0x0000000000027941 */ /* 0x000fea0003800000 */
.L_x_477:
[----:B------:R-:W-:-:S13]  /*4d10*/  ISETP.NE.AND P3, PT, R9, RZ, PT ;  /* 0x000000ff0900720c */ /* 0x000fda0003f65270 */
[----:B------:R-:W-:Y:S05]  /*4d20*/  @!P3 BRA `(.L_x_468) ;  /* 0x0000000000c8b947 */ /* 0x000fea0003800000 */
[----:B0-234-:R0:W2:Y:S01]  /*4d30*/  LDS.128 R36, [R5+0x2bc00] ;  /* 0x02bc000005247984 */ /* 0x01d0a20000000c00 */
[----:B------:R-:W-:Y:S01]  /*4d40*/  ISETP.GE.AND P3, PT, R216, R120, PT ;  /* 0x00000078d800720c */ /* 0x000fe20003f66270 */
[----:B------:R-:W-:-:S12]  /*4d50*/  BSSY B2, `(.L_x_481) ;  /* 0x000002d000027945 */ /* 0x000fd80003800000 */
[----:B0-----:R-:W-:Y:S05]  /*4d60*/  @P3 BRA `(.L_x_482) ;  /* 0x0000000000ac3947 */ /* 0x001fea0003800000 */
[--C-:B------:R-:W-:Y:S02]  /*4d70*/  SHF.R.U64 R82, R78, 0x10, R79.reuse ;  /* 0x000000104e527819 */ /* 0x100fe4000000124f */
[----:B------:R-:W-:Y:S02]  /*4d80*/  SHF.R.U32.HI R78, RZ, 0x10, R79 ;  /* 0x00000010ff4e7819 */ /* 0x000fe4000001164f */
[--C-:B------:R-:W-:Y:S01]  /*4d90*/  SHF.R.U64 R83, R80, 0x10, R81.reuse ;  /* 0x0000001050537819 */ /* 0x100fe20000001251 */
[----:B------:R-:W-:Y:S01]  /*4da0*/  HADD2.F32 R82, -RZ, R82.H0_H0 ;  /* 0x20000052ff527230 */ /* 0x000fe20000004100 */
[----:B--2---:R-:W-:Y:S02]  /*4db0*/  MOV R79, R37 ;  /* 0x00000025004f7202 */ /* 0x004fe40000000f00 */
[----:B------:R-:W-:Y:S01]  /*4dc0*/  SHF.R.U32.HI R80, RZ, 0x10, R81 ;  /* 0x00000010ff507819 */ /* 0x000fe20000011651 */
[----:B------:R-:W-:Y:S02]  /*4dd0*/  HADD2.F32 R37, -RZ, R83.H0_H0 ;  /* 0x20000053ff257230 */ /* 0x000fe40000004100 */
[----:B------:R-:W-:-:S02]  /*4de0*/  HADD2.F32 R81, -RZ, R79.H1_H1 ;  /* 0x3000004fff517230 */ /* 0x000fc40000004100 */
[----:B------:R-:W-:Y:S02]  /*4df0*/  HADD2.F32 R83, -RZ, R79.H0_H0 ;  /* 0x2000004fff537230 */ /* 0x000fe40000004100 */
[----:B------:R-:W-:Y:S02]  /*4e00*/  HADD2.F32 R80, -RZ, R80.H0_H0 ;  /* 0x20000050ff507230 */ /* 0x000fe40000004100 */
[-C--:B------:R-:W-:Y:S01]  /*4e10*/  FMUL.FTZ R79, R81, R37.reuse ;  /* 0x00000025514f7220 */ /* 0x080fe20000410000 */
[----:B------:R-:W-:-:S03]  /*4e20*/  FMUL.FTZ R37, R83, R37 ;  /* 0x0000002553257220 */ /* 0x000fc60000410000 */
[-C--:B------:R-:W-:Y:S01]  /*4e30*/  FFMA.FTZ R79, R83, R82.reuse, -R79 ;  /* 0x00000052534f7223 */ /* 0x080fe2000001084f */
[----:B------:R-:W-:Y:S02]  /*4e40*/  IMAD.MOV.U32 R83, RZ, RZ, R36 ;  /* 0x000000ffff537224 */ /* 0x000fe400078e0024 */
[----:B------:R-:W-:Y:S01]  /*4e50*/  FFMA.FTZ R37, R81, R82, R37 ;  /* 0x0000005251257223 */ /* 0x000fe20000010025 */
[----:B------:R-:W-:Y:S02]  /*4e60*/  IMAD.MOV.U32 R81, RZ, RZ, R39 ;  /* 0x000000ffff517224 */ /* 0x000fe400078e0027 */
[----:B------:R-:W-:Y:S02]  /*4e70*/  HADD2.F32 R82, -RZ, R78.H0_H0 ;  /* 0x2000004eff527230 */ /* 0x000fe40000004100 */
[----:B------:R-:W-:Y:S01]  /*4e80*/  HADD2.F32 R36, -RZ, R83.H1_H1 ;  /* 0x30000053ff247230 */ /* 0x000fe20000004100 */
[----:B------:R-:W-:Y:S01]  /*4e90*/  F2FP.F16.F32.PACK_AB R37, R37, R79 ;  /* 0x0000004f2525723e */ /* 0x000fe200000000ff */
[----:B------:R-:W-:-:S02]  /*4ea0*/  HADD2.F32 R39, -RZ, R81.H1_H1 ;  /* 0x30000051ff277230 */ /* 0x000fc40000004100 */
[----:B------:R-:W-:Y:S02]  /*4eb0*/  HADD2.F32 R81, -RZ, R81.H0_H0 ;  /* 0x20000051ff517230 */ /* 0x000fe40000004100 */
[----:B------:R-:W-:Y:S02]  /*4ec0*/  HADD2.F32 R83, -RZ, R83.H0_H0 ;  /* 0x20000053ff537230 */ /* 0x000fe40000004100 */
[-C--:B------:R-:W-:Y:S01]  /*4ed0*/  FMUL.FTZ R78, R39, R80.reuse ;  /* 0x00000050274e7220 */ /* 0x080fe20000410000 */
[----:B------:R-:W-:-:S03]  /*4ee0*/  FMUL.FTZ R80, R81, R80 ;  /* 0x0000005051507220 */ /* 0x000fc60000410000 */
[-C--:B------:R-:W-:Y:S01]  /*4ef0*/  FFMA.FTZ R78, R81, R82.reuse, -R78 ;  /* 0x00000052514e7223 */ /* 0x080fe2000001084e */
[----:B------:R-:W-:Y:S01]  /*4f00*/  FFMA.FTZ R39, R39, R82, R80 ;  /* 0x0000005227277223 */ /* 0x000fe20000010050 */
[--C-:B------:R-:W-:Y:S02]  /*4f10*/  HADD2.F32 R82, -RZ, R161.reuse.H1_H1 ;  /* 0x300000a1ff527230 */ /* 0x100fe40000004100 */
[----:B------:R-:W-:Y:S02]  /*4f20*/  HADD2.F32 R80, -RZ, R161.H0_H0 ;  /* 0x200000a1ff507230 */ /* 0x000fe40000004100 */
[----:B------:R-:W-:Y:S01]  /*4f30*/  F2FP.F16.F32.PACK_AB R39, R39, R78 ;  /* 0x0000004e2727723e */ /* 0x000fe200000000ff */
[-C--:B------:R-:W-:Y:S01]  /*4f40*/  FMUL.FTZ R81, R36, R82.reuse ;  /* 0x0000005224517220 */ /* 0x080fe20000410000 */
[----:B------:R-:W-:-:S03]  /*4f50*/  FMUL.FTZ R82, R83, R82 ;  /* 0x0000005253527220 */ /* 0x000fc60000410000 */
[-C--:B------:R-:W-:Y:S01]  /*4f60*/  FFMA.FTZ R81, R83, R80.reuse, -R81 ;  /* 0x0000005053517223 */ /* 0x080fe20000010851 */
[----:B------:R-:W-:Y:S01]  /*4f70*/  FFMA.FTZ R36, R36, R80, R82 ;  /* 0x0000005024247223 */ /* 0x000fe20000010052 */
[----:B------:R-:W-:Y:S02]  /*4f80*/  HADD2.F32 R80, -RZ, R160.H1_H1 ;  /* 0x300000a0ff507230 */ /* 0x000fe40000004100 */
[----:B------:R-:W-:Y:S02]  /*4f90*/  HADD2.F32 R82, -RZ, R38.H1_H1 ;  /* 0x30000026ff527230 */ /* 0x000fe40000004100 */
        /* <DEDUP_REMOVED lines=8> */
.L_x_482:
[----:B------:R-:W-:Y:S05]  /*5020*/  BSYNC B2 ;  /* 0x0000000000027941 */ /* 0x000fea0003800000 */
.L_x_481:
[----:B------:R-:W-:Y:S02]  /*5030*/  ULDC.64 UR4, c[0x0][0x208] ;  /* 0x0000820000047ab9 */ /* 0x000fe40000000a00 */
[----:B--2---:R0:W-:Y:S03]  /*5040*/  STG.E.128 desc[UR4][R60.64+0x180], R36 ;  /* 0x000180243c007986 */ /* 0x0041e6000c101d04 */
.L_x_468:
[----:B------:R-:W-:Y:S05]  /*5050*/  BSYNC B1 ;  /* 0x0000000000017941 */ /* 0x000fea0003800000 */
.L_x_467:
[----:B------:R-:W-:Y:S04]  /*5060*/  BSSY B1, `(.L_x_483) ;  /* 0x00000dc000017945 */ /* 0x000fe80003800000 */
[----:B------:R-:W-:Y:S05]  /*5070*/  @P4 BRA `(.L_x_484) ;  /* 0x0000000c00684947 */ /* 0x000fea0003800000 */
[----:B------:R-:W-:Y:S01]  /*5080*/  ISETP.NE.AND P3, PT, R27, RZ, PT ;  /* 0x000000ff1b00720c */ /* 0x000fe20003f65270 */
[----:B------:R-:W-:-:S12]  /*5090*/  BSSY B2, `(.L_x_485) ;  /* 0x0000035000027945 */ /* 0x000fd80003800000 */
[----:B------:R-:W-:Y:S05]  /*50a0*/  @!P3 BRA `(.L_x_486) ;  /* 0x0000000000ccb947 */ /* 0x000fea0003800000 */
[----:B0-234-:R0:W2:Y:S01]  /*50b0*/  LDS.128 R36, [R5+0x25400] ;  /* 0x0254000005247984 */ /* 0x01d0a20000000c00 */
[----:B------:R-:W-:Y:S01]  /*50c0*/  ISETP.GE.AND P3, PT, R22, R120, PT ;  /* 0x000000781600720c */ /* 0x000fe20003f66270 */
[----:B------:R-:W-:-:S12]  /*50d0*/  BSSY B3, `(.L_x_487) ;  /* 0x000002e000037945 */ /* 0x000fd80003800000 */
[----:B0-----:R-:W-:Y:S05]  /*50e0*/  @P3 BRA `(.L_x_488) ;  /* 0x0000000000b03947 */ /* 0x001fea0003800000 */
[--C-:B------:R-:W-:Y:S02]  /*50f0*/  SHF.R.U64 R60, R74, 0x10, R75.reuse ;  /* 0x000000104a3c7819 */ /* 0x100fe4000000124b */
[----:B------:R-:W-:Y:S01]  /*5100*/  SHF.R.U32.HI R74, RZ, 0x10, R75 ;  /* 0x00000010ff4a7819 */ /* 0x000fe2000001164b */
[----:B--2---:R-:W-:Y:S01]  /*5110*/  IMAD.MOV.U32 R75, RZ, RZ, R37 ;  /* 0x000000ffff4b7224 */ /* 0x004fe200078e0025 */
[--C-:B------:R-:W-:Y:S01]  /*5120*/  SHF.R.U64 R61, R76, 0x10, R77.reuse ;  /* 0x000000104c3d7819 */ /* 0x100fe2000000124d */
[----:B------:R-:W-:Y:S01]  /*5130*/  HADD2.F32 R60, -RZ, R60.H0_H0 ;  /* 0x2000003cff3c7230 */ /* 0x000fe20000004100 */
[----:B------:R-:W-:Y:S01]  /*5140*/  SHF.R.U32.HI R76, RZ, 0x10, R77 ;  /* 0x00000010ff4c7819 */ /* 0x000fe2000001164d */
[----:B------:R-:W-:Y:S02]  /*5150*/  HADD2.F32 R74, -RZ, R74.H0_H0 ;  /* 0x2000004aff4a7230 */ /* 0x000fe40000004100 */
[----:B------:R-:W-:Y:S02]  /*5160*/  HADD2.F32 R37, -RZ, R61.H0_H0 ;  /* 0x2000003dff257230 */ /* 0x000fe40000004100 */
[----:B------:R-:W-:-:S02]  /*5170*/  HADD2.F32 R61, -RZ, R75.H1_H1 ;  /* 0x3000004bff3d7230 */ /* 0x000fc40000004100 */
[----:B------:R-:W-:Y:S02]  /*5180*/  HADD2.F32 R75, -RZ, R75.H0_H0 ;  /* 0x2000004bff4b7230 */ /* 0x000fe40000004100 */
[----:B------:R-:W-:Y:S02]  /*5190*/  HADD2.F32 R76, -RZ, R76.H0_H0 ;  /* 0x2000004cff4c7230 */ /* 0x000fe40000004100 */
[-C--:B------:R-:W-:Y:S01]  /*51a0*/  FMUL.FTZ R77, R61, R37.reuse ;  /* 0x000000253d4d7220 */ /* 0x080fe20000410000 */
[----:B------:R-:W-:-:S03]  /*51b0*/  FMUL.FTZ R37, R75, R37 ;  /* 0x000000254b257220 */ /* 0x000fc60000410000 */
[-C--:B------:R-:W-:Y:S01]  /*51c0*/  FFMA.FTZ R77, R75, R60.reuse, -R77 ;  /* 0x0000003c4b4d7223 */ /* 0x080fe2000001084d */
[--C-:B------:R-:W-:Y:S02]  /*51d0*/  HADD2.F32 R75, -RZ, R158.reuse.H1_H1 ;  /* 0x3000009eff4b7230 */ /* 0x100fe40000004100 */
[----:B------:R-:W-:Y:S01]  /*51e0*/  FFMA.FTZ R60, R61, R60, R37 ;  /* 0x0000003c3d3c7223 */ /* 0x000fe20000010025 */
[----:B------:R-:W-:Y:S01]  /*51f0*/  MOV R37, R39 ;  /* 0x0000002700257202 */ /* 0x000fe20000000f00 */
[----:B------:R-:W-:-:S03]  /*5200*/  HADD2.F32 R158, -RZ, R158.H0_H0 ;  /* 0x2000009eff9e7230 */ /* 0x000fc60000004100 */
[----:B------:R-:W-:Y:S01]  /*5210*/  F2FP.F16.F32.PACK_AB R60, R60, R77 ;  /* 0x0000004d3c3c723e */ /* 0x000fe200000000ff */
[--C-:B------:R-:W-:Y:S02]  /*5220*/  HADD2.F32 R39, -RZ, R37.reuse.H1_H1 ;  /* 0x30000025ff277230 */ /* 0x100fe40000004100 */
[----:B------:R-:W-:-:S03]  /*5230*/  HADD2.F32 R37, -RZ, R37.H0_H0 ;  /* 0x20000025ff257230 */ /* 0x000fc60000004100 */
[----:B------:R-:W-:-:S04]  /*5240*/  FMUL.FTZ R61, R39, R76 ;  /* 0x0000004c273d7220 */ /* 0x000fc80000410000 */
[C---:B------:R-:W-:Y:S01]  /*5250*/  FFMA.FTZ R61, R37.reuse, R74, -R61 ;  /* 0x0000004a253d7223 */ /* 0x040fe2000001083d */
[----:B------:R-:W-:-:S04]  /*5260*/  FMUL.FTZ R37, R37, R76 ;  /* 0x0000004c25257220 */ /* 0x000fc80000410000 */
[----:B------:R-:W-:Y:S01]  /*5270*/  FFMA.FTZ R37, R39, R74, R37 ;  /* 0x0000004a27257223 */ /* 0x000fe20000010025 */
[--C-:B------:R-:W-:Y:S02]  /*5280*/  HADD2.F32 R39, -RZ, R157.reuse.H1_H1 ;  /* 0x3000009dff277230 */ /* 0x100fe40000004100 */
[--C-:B------:R-:W-:Y:S02]  /*5290*/  HADD2.F32 R74, -RZ, R36.reuse.H1_H1 ;  /* 0x30000024ff4a7230 */ /* 0x100fe40000004100 */
[----:B------:R-:W-:Y:S01]  /*52a0*/  HADD2.F32 R36, -RZ, R36.H0_H0 ;  /* 0x20000024ff247230 */ /* 0x000fe20000004100 */
[----:B------:R-:W-:Y:S01]  /*52b0*/  F2FP.F16.F32.PACK_AB R61, R37, R61 ;  /* 0x0000003d253d723e */ /* 0x000fe200000000ff */
[----:B------:R-:W-:Y:S02]  /*52c0*/  HADD2.F32 R157, -RZ, R157.H0_H0 ;  /* 0x2000009dff9d7230 */ /* 0x000fe40000004100 */
[----:B------:R-:W-:Y:S01]  /*52d0*/  FMUL.FTZ R76, R74, R39 ;  /* 0x000000274a4c7220 */ /* 0x000fe20000410000 */
[----:B------:R-:W-:-:S03]  /*52e0*/  IMAD.MOV.U32 R37, RZ, RZ, R60 ;  /* 0x000000ffff257224 */ /* 0x000fc600078e003c */
[C---:B------:R-:W-:Y:S01]  /*52f0*/  FFMA.FTZ R76, R36.reuse, R75, -R76 ;  /* 0x0000004b244c7223 */ /* 0x040fe2000001084c */
[----:B------:R-:W-:Y:S01]  /*5300*/  FMUL.FTZ R36, R36, R39 ;  /* 0x0000002724247220 */ /* 0x000fe20000410000 */
[--C-:B------:R-:W-:Y:S02]  /*5310*/  HADD2.F32 R39, -RZ, R38.reuse.H1_H1 ;  /* 0x30000026ff277230 */ /* 0x100fe40000004100 */
[----:B------:R-:W-:Y:S02]  /*5320*/  HADD2.F32 R38, -RZ, R38.H0_H0 ;  /* 0x20000026ff267230 */ /* 0x000fe40000004100 */
[----:B------:R-:W-:Y:S01]  /*5330*/  FFMA.FTZ R36, R74, R75, R36 ;  /* 0x0000004b4a247223 */ /* 0x000fe20000010024 */
[----:B------:R-:W-:-:S04]  /*5340*/  FMUL.FTZ R74, R39, R157 ;  /* 0x0000009d274a7220 */ /* 0x000fc80000410000 */
[----:B------:R-:W-:Y:S01]  /*5350*/  F2FP.F16.F32.PACK_AB R36, R36, R76 ;  /* 0x0000004c2424723e */ /* 0x000fe200000000ff */
[C---:B------:R-:W-:Y:S01]  /*5360*/  FFMA.FTZ R74, R38.reuse, R158, -R74 ;  /* 0x0000009e264a7223 */ /* 0x040fe2000001084a */
[----:B------:R-:W-:-:S04]  /*5370*/  FMUL.FTZ R38, R38, R157 ;  /* 0x0000009d26267220 */ /* 0x000fc80000410000 */
[----:B------:R-:W-:Y:S01]  /*5380*/  FFMA.FTZ R38, R39, R158, R38 ;  /* 0x0000009e27267223 */ /* 0x000fe20000010026 */
[----:B------:R-:W-:-:S04]  /*5390*/  IMAD.MOV.U32 R39, RZ, RZ, R61 ;  /* 0x000000ffff277224 */ /* 0x000fc800078e003d */
[----:B------:R-:W-:-:S07]  /*53a0*/  F2FP.F16.F32.PACK_AB R38, R38, R74 ;  /* 0x0000004a2626723e */ /* 0x000fce00000000ff */
.L_x_488:
[----:B------:R-:W-:Y:S05]  /*53b0*/  BSYNC B3 ;  /* 0x0000000000037941 */ /* 0x000fea0003800000 */
.L_x_487:
[----:B------:R-:W-:Y:S02]  /*53c0*/  ULDC.64 UR4, c[0x0][0x208] ;  /* 0x0000820000047ab9 */ /* 0x000fe40000000a00 */
[----:B--2---:R0:W-:Y:S03]  /*53d0*/  STG.E.128 desc[UR4][R46.64], R36 ;  /* 0x000000242e007986 */ /* 0x0041e6000c101d04 */
.L_x_486:
[----:B------:R-:W-:Y:S05]  /*53e0*/  BSYNC B2 ;  /* 0x0000000000027941 */ /* 0x000fea0003800000 */
.L_x_485:
        /* <DEDUP_REMOVED lines=21> */
[----:B------:R-:W-:Y:S02]  /*5540*/  HADD2.F32 R71, -RZ, R153.H1_H1 ;  /* 0x30000099ff477230 */ /* 0x000fe40000004100 */
[----:B------:R-:W-:Y:S01]  /*5550*/  FFMA.FTZ R60, R61, R60, R37 ;  /* 0x0000003c3d3c7223 */ /* 0x000fe20000010025 */
[----:B------:R-:W-:-:S04]  /*5560*/  MOV R37, R39 ;  /* 0x0000002700257202 */ /* 0x000fc80000000f00 */
[----:B------:R-:W-:Y:S01]  /*5570*/  F2FP.F16.F32.PACK_AB R60, R60, R73 ;  /* 0x000000493c3c723e */ /* 0x000fe200000000ff */
[--C-:B------:R-:W-:Y:S02]  /*5580*/  HADD2.F32 R39, -RZ, R37.reuse.H1_H1 ;  /* 0x30000025ff277230 */ /* 0x100fe40000004100 */
[----:B------:R-:W-:-:S03]  /*5590*/  HADD2.F32 R37, -RZ, R37.H0_H0 ;  /* 0x20000025ff257230 */ /* 0x000fc60000004100 */
[----:B------:R-:W-:-:S04]  /*55a0*/  FMUL.FTZ R61, R39, R72 ;  /* 0x00000048273d7220 */ /* 0x000fc80000410000 */
[C---:B------:R-:W-:Y:S01]  /*55b0*/  FFMA.FTZ R61, R37.reuse, R70, -R61 ;  /* 0x00000046253d7223 */ /* 0x040fe2000001083d */
[----:B------:R-:W-:-:S04]  /*55c0*/  FMUL.FTZ R37, R37, R72 ;  /* 0x0000004825257220 */ /* 0x000fc80000410000 */
[----:B------:R-:W-:Y:S01]  /*55d0*/  FFMA.FTZ R37, R39, R70, R37 ;  /* 0x0000004627257223 */ /* 0x000fe20000010025 */
[----:B------:R-:W-:Y:S02]  /*55e0*/  HADD2.F32 R39, -RZ, R154.H1_H1 ;  /* 0x3000009aff277230 */ /* 0x000fe40000004100 */
        /* <DEDUP_REMOVED lines=8> */
[----:B------:R-:W-:-:S03]  /*5670*/  HADD2.F32 R39, -RZ, R155.H0_H0 ;  /* 0x2000009bff277230 */ /* 0x000fc60000004100 */
[----:B------:R-:W-:Y:S01]  /*5680*/  FFMA.FTZ R36, R70, R71, R36 ;  /* 0x0000004746247223 */ /* 0x000fe20000010024 */
[--C-:B------:R-:W-:Y:S02]  /*5690*/  HADD2.F32 R70, -RZ, R38.reuse.H1_H1 ;  /* 0x30000026ff467230 */ /* 0x100fe40000004100 */
[----:B------:R-:W-:Y:S02]  /*56a0*/  HADD2.F32 R38, -RZ, R38.H0_H0 ;  /* 0x20000026ff267230 */ /* 0x000fe40000004100 */
[----:B------:R-:W-:Y:S01]  /*56b0*/  F2FP.F16.F32.PACK_AB R36, R36, R72 ;  /* 0x000000482424723e */ /* 0x000fe200000000ff */
[----:B------:R-:W-:-:S04]  /*56c0*/  FMUL.FTZ R71, R70, R39 ;  /* 0x0000002746477220 */ /* 0x000fc80000410000 */
[C---:B------:R-:W-:Y:S01]  /*56d0*/  FFMA.FTZ R71, R38.reuse, R154, -R71 ;  /* 0x0000009a26477223 */ /* 0x040fe20000010847 */
[----:B------:R-:W-:Y:S01]  /*56e0*/  FMUL.FTZ R38, R38, R39 ;  /* 0x0000002726267220 */ /* 0x000fe20000410000 */
[----:B------:R-:W-:-:S03]  /*56f0*/  IMAD.MOV.U32 R39, RZ, RZ, R61 ;  /* 0x000000ffff277224 */ /* 0x000fc600078e003d */
[----:B------:R-:W-:-:S05]  /*5700*/  FFMA.FTZ R38, R70, R154, R38 ;  /* 0x0000009a46267223 */ /* 0x000fca0000010026 */
[----:B------:R-:W-:-:S07]  /*5710*/  F2FP.F16.F32.PACK_AB R38, R38, R71 ;  /* 0x000000472626723e */ /* 0x000fce00000000ff */
.L_x_492:
[----:B------:R-:W-:Y:S05]  /*5720*/  BSYNC B3 ;  /* 0x0000000000037941 */ /* 0x000fea0003800000 */
.L_x_491:
[----:B------:R-:W-:Y:S02]  /*5730*/  ULDC.64 UR4, c[0x0][0x208] ;  /* 0x0000820000047ab9 */ /* 0x000fe40000000a00 */
[----:B--2---:R0:W-:Y:S03]  /*5740*/  STG.E.128 desc[UR4][R46.64+0x80], R36 ;  /* 0x000080242e007986 */ /* 0x0041e6000c101d04 */
.L_x_490:
[----:B------:R-:W-:Y:S05]  /*5750*/  BSYNC B2 ;  /* 0x0000000000027941 */ /* 0x000fea0003800000 */
.L_x_489:
        /* <DEDUP_REMOVED lines=21> */
[--C-:B------:R-:W-:Y:S02]  /*58b0*/  HADD2.F32 R67, -RZ, R151.reuse.H0_H0 ;  /* 0x20000097ff437230 */ /* 0x100fe40000004100 */
[----:B------:R-:W-:Y:S01]  /*58c0*/  FFMA.FTZ R60, R61, R60, R37 ;  /* 0x0000003c3d3c7223 */ /* 0x000fe20000010025 */
[----:B------:R-:W-:Y:S01]  /*58d0*/  MOV R37, R39 ;  /* 0x0000002700257202 */ /* 0x000fe20000000f00 */
[----:B------:R-:W-:-:S03]  /*58e0*/  HADD2.F32 R151, -RZ, R151.H1_H1 ;  /* 0x30000097ff977230 */ /* 0x000fc60000004100 */
        /* <DEDUP_REMOVED lines=8> */
[--C-:B------:R-:W-:Y:S02]  /*5970*/  HADD2.F32 R66, -RZ, R36.reuse.H1_H1 ;  /* 0x30000024ff427230 */ /* 0x100fe40000004100 */
[----:B------:R-:W-:Y:S01]  /*5980*/  HADD2.F32 R36, -RZ, R36.H0_H0 ;  /* 0x20000024ff247230 */ /* 0x000fe20000004100 */
[----:B------:R-:W-:Y:S01]  /*5990*/  F2FP.F16.F32.PACK_AB R61, R37, R61 ;  /* 0x0000003d253d723e */ /* 0x000fe200000000ff */
[----:B------:R-:W-:Y:S02]  /*59a0*/  HADD2.F32 R152, -RZ, R152.H1_H1 ;  /* 0x30000098ff987230 */ /* 0x000fe40000004100 */
        /* <DEDUP_REMOVED lines=14> */
.L_x_496:
[----:B------:R-:W-:Y:S05]  /*5a90*/  BSYNC B3 ;  /* 0x0000000000037941 */ /* 0x000fea0003800000 */
.L_x_495:
[----:B------:R-:W-:Y:S02]  /*5aa0*/  ULDC.64 UR4, c[0x0][0x208] ;  /* 0x0000820000047ab9 */ /* 0x000fe40000000a00 */
[----:B--2---:R0:W-:Y:S03]  /*5ab0*/  STG.E.128 desc[UR4][R46.64+0x100], R36 ;  /* 0x000100242e007986 */ /* 0x0041e6000c101d04 */
.L_x_494:
[----:B------:R-:W-:Y:S05]  /*5ac0*/  BSYNC B2 ;  /* 0x0000000000027941 */ /* 0x000fea0003800000 */
.L_x_493:
[----:B------:R-:W-:-:S13]  /*5ad0*/  ISETP.NE.AND P3, PT, R9, RZ, PT ;  /* 0x000000ff0900720c */ /* 0x000fda0003f65270 */
        /* <DEDUP_REMOVED lines=30> */
[--C-:B------:R-:W-:Y:S02]  /*5cc0*/  HADD2.F32 R39, -RZ, R149.reuse.H0_H0 ;  /* 0x20000095ff277230 */ /* 0x100fe40000004100 */
        /* <DEDUP_REMOVED lines=18> */
.L_x_498:
[----:B------:R-:W-:Y:S05]  /*5df0*/  BSYNC B2 ;  /* 0x0000000000027941 */ /* 0x000fea0003800000 */
.L_x_497:
[----:B------:R-:W-:Y:S02]  /*5e00*/  ULDC.64 UR4, c[0x0][0x208] ;  /* 0x0000820000047ab9 */ /* 0x000fe40000000a00 */
[----:B--2---:R0:W-:Y:S03]  /*5e10*/  STG.E.128 desc[UR4][R46.64+0x180], R36 ;  /* 0x000180242e007986 */ /* 0x0041e6000c101d04 */
.L_x_484:
[----:B------:R-:W-:Y:S05]  /*5e20*/  BSYNC B1 ;  /* 0x0000000000017941 */ /* 0x000fea0003800000 */
.L_x_483:
        /* <DEDUP_REMOVED lines=8> */
[----:B------:R-:W-:Y:S01]  /*5eb0*/  SHF.R.U64 R58, R58, 0x10, R59 ;  /* 0x000000103a3a7819 */ /* 0x000fe2000000123b */
[----:B--2---:R-:W-:Y:S01]  /*5ec0*/  IMAD.MOV.U32 R47, RZ, RZ, R37 ;  /* 0x000000ffff2f7224 */ /* 0x004fe200078e0025 */
[--C-:B------:R-:W-:Y:S01]  /*5ed0*/  SHF.R.U64 R46, R56, 0x10, R57.reuse ;  /* 0x00000010382e7819 */ /* 0x100fe20000001239 */
[----:B------:R-:W-:Y:S01]  /*5ee0*/  HADD2.F32 R153, -RZ, R153.H0_H0 ;  /* 0x20000099ff997230 */ /* 0x000fe20000004100 */
[----:B------:R-:W-:Y:S01]  /*5ef0*/  SHF.R.U32.HI R57, RZ, 0x10, R57 ;  /* 0x00000010ff397819 */ /* 0x000fe20000011639 */
[----:B------:R-:W-:Y:S02]  /*5f00*/  HADD2.F32 R58, -RZ, R58.H0_H0 ;  /* 0x2000003aff3a7230 */ /* 0x000fe40000004100 */
[--C-:B------:R-:W-:Y:S02]  /*5f10*/  HADD2.F32 R37, -RZ, R47.reuse.H1_H1 ;  /* 0x3000002fff257230 */ /* 0x100fe40000004100 */
[----:B------:R-:W-:Y:S02]  /*5f20*/  HADD2.F32 R47, -RZ, R47.H0_H0 ;  /* 0x2000002fff2f7230 */ /* 0x000fe40000004100 */
[----:B------:R-:W-:-:S02]  /*5f30*/  HADD2.F32 R46, -RZ, R46.H0_H0 ;  /* 0x2000002eff2e7230 */ /* 0x000fc40000004100 */
[-C--:B------:R-:W-:Y:S01]  /*5f40*/  FMUL.FTZ R56, R37, R58.reuse ;  /* 0x0000003a25387220 */ /* 0x080fe20000410000 */
[----:B------:R-:W-:Y:S02]  /*5f50*/  HADD2.F32 R57, -RZ, R57.H0_H0 ;  /* 0x20000039ff397230 */ /* 0x000fe40000004100 */
[C---:B------:R-:W-:Y:S01]  /*5f60*/  FMUL.FTZ R58, R47.reuse, R58 ;  /* 0x0000003a2f3a7220 */ /* 0x040fe20000410000 */
[----:B------:R-:W-:Y:S02]  /*5f70*/  HADD2.F32 R155, -RZ, R155.H1_H1 ;  /* 0x3000009bff9b7230 */ /* 0x000fe40000004100 */
[-C--:B------:R-:W-:Y:S01]  /*5f80*/  FFMA.FTZ R56, R47, R46.reuse, -R56 ;  /* 0x0000002e2f387223 */ /* 0x080fe20000010838 */
[----:B------:R-:W-:Y:S01]  /*5f90*/  FFMA.FTZ R58, R37, R46, R58 ;  /* 0x0000002e253a7223 */ /* 0x000fe2000001003a */
[----:B------:R-:W-:Y:S01]  /*5fa0*/  SHF.R.U32.HI R46, RZ, 0x10, R59 ;  /* 0x00000010ff2e7819 */ /* 0x000fe2000001163b */
[--C-:B------:R-:W-:Y:S02]  /*5fb0*/  HADD2.F32 R37, -RZ, R39.reuse.H1_H1 ;  /* 0x30000027ff257230 */ /* 0x100fe40000004100 */
[----:B------:R-:W-:Y:S01]  /*5fc0*/  HADD2.F32 R39, -RZ, R39.H0_H0 ;  /* 0x20000027ff277230 */ /* 0x000fe20000004100 */
[----:B------:R-:W-:Y:S01]  /*5fd0*/  F2FP.F16.F32.PACK_AB R56, R58, R56 ;  /* 0x000000383a38723e */ /* 0x000fe200000000ff */
[----:B------:R-:W-:-:S05]  /*5fe0*/  HADD2.F32 R46, -RZ, R46.H0_H0 ;  /* 0x2000002eff2e7230 */ /* 0x000fca0000004100 */
[-C--:B------:R-:W-:Y:S01]  /*5ff0*/  FMUL.FTZ R47, R37, R46.reuse ;  /* 0x0000002e252f7220 */ /* 0x080fe20000410000 */
[----:B------:R-:W-:-:S03]  /*6000*/  FMUL.FTZ R46, R39, R46 ;  /* 0x0000002e272e7220 */ /* 0x000fc60000410000 */
[-C--:B------:R-:W-:Y:S01]  /*6010*/  FFMA.FTZ R47, R39, R57.reuse, -R47 ;  /* 0x00000039272f7223 */ /* 0x080fe2000001082f */
[----:B------:R-:W-:Y:S01]  /*6020*/  FFMA.FTZ R46, R37, R57, R46 ;  /* 0x00000039252e7223 */ /* 0x000fe2000001002e */
[--C-:B------:R-:W-:Y:S02]  /*6030*/  HADD2.F32 R37, -RZ, R36.reuse.H0_H0 ;  /* 0x20000024ff257230 */ /* 0x100fe40000004100 */
[----:B------:R-:W-:Y:S02]  /*6040*/  HADD2.F32 R36, -RZ, R36.H1_H1 ;  /* 0x30000024ff247230 */ /* 0x000fe40000004100 */
[--C-:B------:R-:W-:Y:S01]  /*6050*/  HADD2.F32 R39, -RZ, R159.reuse.H0_H0 ;  /* 0x2000009fff277230 */ /* 0x100fe20000004100 */
[----:B------:R-:W-:Y:S01]  /*6060*/  F2FP.F16.F32.PACK_AB R46, R46, R47 ;  /* 0x0000002f2e2e723e */ /* 0x000fe200000000ff */
[----:B------:R-:W-:-:S03]  /*6070*/  HADD2.F32 R159, -RZ, R159.H1_H1 ;  /* 0x3000009fff9f7230 */ /* 0x000fc60000004100 */
[-C--:B------:R-:W-:Y:S01]  /*6080*/  FMUL.FTZ R57, R36, R39.reuse ;  /* 0x0000002724397220 */ /* 0x080fe20000410000 */
[----:B------:R-:W-:-:S03]  /*6090*/  FMUL.FTZ R39, R37, R39 ;  /* 0x0000002725277220 */ /* 0x000fc60000410000 */
[-C--:B------:R-:W-:Y:S01]  /*60a0*/  FFMA.FTZ R57, R37, R153.reuse, -R57 ;  /* 0x0000009925397223 */ /* 0x080fe20000010839 */
[----:B------:R-:W-:Y:S01]  /*60b0*/  FFMA.FTZ R39, R36, R153, R39 ;  /* 0x0000009924277223 */ /* 0x000fe20000010027 */
[--C-:B------:R-:W-:Y:S02]  /*60c0*/  HADD2.F32 R36, -RZ, R38.reuse.H0_H0 ;  /* 0x20000026ff247230 */ /* 0x100fe40000004100 */
[----:B------:R-:W-:Y:S02]  /*60d0*/  HADD2.F32 R38, -RZ, R38.H1_H1 ;  /* 0x30000026ff267230 */ /* 0x000fe40000004100 */
[----:B------:R-:W-:-:S03]  /*60e0*/  F2FP.F16.F32.PACK_AB R39, R39, R57 ;  /* 0x000000392727723e */ /* 0x000fc600000000ff */
[-C--:B------:R-:W-:Y:S01]  /*60f0*/  FMUL.FTZ R37, R38, R159.reuse ;  /* 0x0000009f26257220 */ /* 0x080fe20000410000 */
[----:B------:R-:W-:-:S03]  /*6100*/  FMUL.FTZ R159, R36, R159 ;  /* 0x0000009f249f7220 */ /* 0x000fc60000410000 */
[-C--:B------:R-:W-:Y:S01]  /*6110*/  FFMA.FTZ R37, R36, R155.reuse, -R37 ;  /* 0x0000009b24257223 */ /* 0x080fe20000010825 */
[----:B------:R-:W-:Y:S01]  /*6120*/  FFMA.FTZ R159, R38, R155, R159 ;  /* 0x0000009b269f7223 */ /* 0x000fe2000001009f */
[----:B------:R-:W-:Y:S01]  /*6130*/  MOV R36, R39 ;  /* 0x0000002700247202 */ /* 0x000fe20000000f00 */
[----:B------:R-:W-:-:S03]  /*6140*/  IMAD.MOV.U32 R39, RZ, RZ, R46 ;  /* 0x000000ffff277224 */ /* 0x000fc600078e002e */
[----:B------:R-:W-:Y:S01]  /*6150*/  F2FP.F16.F32.PACK_AB R159, R159, R37 ;  /* 0x000000259f9f723e */ /* 0x000fe200000000ff */
[----:B------:R-:W-:-:S04]  /*6160*/  IMAD.MOV.U32 R37, RZ, RZ, R56 ;  /* 0x000000ffff257224 */ /* 0x000fc800078e0038 */
[----:B------:R-:W-:-:S07]  /*6170*/  IMAD.MOV.U32 R38, RZ, RZ, R159 ;  /* 0x000000ffff267224 */ /* 0x000fce00078e009f */
.L_x_503:
[----:B------:R-:W-:Y:S05]  /*6180*/  BSYNC B2 ;  /* 0x0000000000027941 */ /* 0x000fea0003800000 */
.L_x_502:
[----:B------:R-:W-:Y:S02]  /*6190*/  ULDC.64 UR4, c[0x0][0x208] ;  /* 0x0000820000047ab9 */ /* 0x000fe40000000a00 */
[----:B--2---:R0:W-:Y:S03]  /*61a0*/  STG.E.128 desc[UR4][R44.64], R36 ;  /* 0x000000242c007986 */ /* 0x0041e6000c101d04 */
.L_x_501:
[----:B------:R-:W-:Y:S05]  /*61b0*/  BSYNC B1 ;  /* 0x0000000000017941 */ /* 0x000fea0003800000 */
.L_x_500:
[----:B------:R-:W-:Y:S01]  /*61c0*/  ISETP.NE.AND P3, PT, R11, RZ, PT ;  /* 0x000000ff0b00720c */ /* 0x000fe20003f65270 */
[----:B------:R-:W-:-:S12]  /*61d0*/  BSSY B1, `(.L_x_504) ;  /* 0x0000036000017945 */ /* 0x000fd80003800000 */
[----:B------:R-:W-:Y:S05]  /*61e0*/  @!P3 BRA `(.L_x_505) ;  /* 0x0000000000d0b947 */ /* 0x000fea0003800000 */
[----:B0-234-:R0:W2:Y:S01]  /*61f0*/  LDS.128 R36, [R5+0x28c00] ;  /* 0x028c000005247984 */ /* 0x01d0a20000000c00 */
[----:B------:R-:W-:Y:S01]  /*6200*/  ISETP.GE.AND P3, PT, R215, R120, PT ;  /* 0x00000078d700720c */ /* 0x000fe20003f66270 */
[----:B------:R-:W-:-:S12]  /*6210*/  BSSY B2, `(.L_x_506) ;  /* 0x000002f000027945 */ /* 0x000fd80003800000 */
[----:B0-----:R-:W-:Y:S05]  /*6220*/  @P3 BRA `(.L_x_507) ;  /* 0x0000000000b43947 */ /* 0x001fea0003800000 */
[----:B------:R-:W-:Y:S02]  /*6230*/  SHF.R.U64 R56, R52, 0x10, R53 ;  /* 0x0000001034387819 */ /* 0x000fe40000001235 */
[----:B--2---:R-:W-:Y:S02]  /*6240*/  MOV R47, R37 ;  /* 0x00000025002f7202 */ /* 0x004fe40000000f00 */
[--C-:B------:R-:W-:Y:S01]  /*6250*/  SHF.R.U64 R46, R54, 0x10, R55.reuse ;  /* 0x00000010362e7819 */ /* 0x100fe20000001237 */
[----:B------:R-:W-:Y:S01]  /*6260*/  HADD2.F32 R56, -RZ, R56.H0_H0 ;  /* 0x20000038ff387230 */ /* 0x000fe20000004100 */
[----:B------:R-:W-:Y:S01]  /*6270*/  SHF.R.U32.HI R54, RZ, 0x10, R55 ;  /* 0x00000010ff367819 */ /* 0x000fe20000011637 */
[--C-:B------:R-:W-:Y:S02]  /*6280*/  HADD2.F32 R37, -RZ, R47.reuse.H1_H1 ;  /* 0x3000002fff257230 */ /* 0x100fe40000004100 */
[----:B------:R-:W-:Y:S02]  /*6290*/  HADD2.F32 R47, -RZ, R47.H0_H0 ;  /* 0x2000002fff2f7230 */ /* 0x000fe40000004100 */
[----:B------:R-:W-:-:S02]  /*62a0*/  HADD2.F32 R46, -RZ, R46.H0_H0 ;  /* 0x2000002eff2e7230 */ /* 0x000fc40000004100 */
[-C--:B------:R-:W-:Y:S01]  /*62b0*/  FMUL.FTZ R52, R37, R56.reuse ;  /* 0x0000003825347220 */ /* 0x080fe20000410000 */
[----:B------:R-:W-:Y:S02]  /*62c0*/  HADD2.F32 R54, -RZ, R54.H0_H0 ;  /* 0x20000036ff367230 */ /* 0x000fe40000004100 */
[C---:B------:R-:W-:Y:S01]  /*62d0*/  FMUL.FTZ R56, R47.reuse, R56 ;  /* 0x000000382f387220 */ /* 0x040fe20000410000 */
[----:B------:R-:W-:-:S03]  /*62e0*/  FFMA.FTZ R52, R47, R46, -R52 ;  /* 0x0000002e2f347223 */ /* 0x000fc60000010834 */
[----:B------:R-:W-:Y:S01]  /*62f0*/  FFMA.FTZ R56, R37, R46, R56 ;  /* 0x0000002e25387223 */ /* 0x000fe20000010038 */
[----:B------:R-:W-:Y:S01]  /*6300*/  SHF.R.U32.HI R46, RZ, 0x10, R53 ;  /* 0x00000010ff2e7819 */ /* 0x000fe20000011635 */
[--C-:B------:R-:W-:Y:S02]  /*6310*/  HADD2.F32 R37, -RZ, R39.reuse.H1_H1 ;  /* 0x30000027ff257230 */ /* 0x100fe40000004100 */
[----:B------:R-:W-:Y:S01]  /*6320*/  HADD2.F32 R39, -RZ, R39.H0_H0 ;  /* 0x20000027ff277230 */ /* 0x000fe20000004100 */
[----:B------:R-:W-:Y:S01]  /*6330*/  F2FP.F16.F32.PACK_AB R52, R56, R52 ;  /* 0x000000343834723e */ /* 0x000fe200000000ff */
[----:B------:R-:W-:Y:S02]  /*6340*/  HADD2.F32 R46, -RZ, R46.H0_H0 ;  /* 0x2000002eff2e7230 */ /* 0x000fe40000004100 */
[--C-:B------:R-:W-:Y:S02]  /*6350*/  HADD2.F32 R53, -RZ, R150.reuse.H0_H0 ;  /* 0x20000096ff357230 */ /* 0x100fe40000004100 */
[----:B------:R-:W-:-:S02]  /*6360*/  HADD2.F32 R150, -RZ, R150.H1_H1 ;  /* 0x30000096ff967230 */ /* 0x000fc40000004100 */
[-C--:B------:R-:W-:Y:S01]  /*6370*/  FMUL.FTZ R47, R37, R46.reuse ;  /* 0x0000002e252f7220 */ /* 0x080fe20000410000 */
[----:B------:R-:W-:-:S03]  /*6380*/  FMUL.FTZ R46, R39, R46 ;  /* 0x0000002e272e7220 */ /* 0x000fc60000410000 */
[-C--:B------:R-:W-:Y:S01]  /*6390*/  FFMA.FTZ R47, R39, R54.reuse, -R47 ;  /* 0x00000036272f7223 */ /* 0x080fe2000001082f */
[----:B------:R-:W-:Y:S01]  /*63a0*/  FFMA.FTZ R46, R37, R54, R46 ;  /* 0x00000036252e7223 */ /* 0x000fe2000001002e */
[----:B------:R-:W-:Y:S02]  /*63b0*/  HADD2.F32 R37, -RZ, R156.H0_H0 ;  /* 0x2000009cff257230 */ /* 0x000fe40000004100 */
[--C-:B------:R-:W-:Y:S02]  /*63c0*/  HADD2.F32 R39, -RZ, R36.reuse.H1_H1 ;  /* 0x30000024ff277230 */ /* 0x100fe40000004100 */
[----:B------:R-:W-:Y:S01]  /*63d0*/  HADD2.F32 R36, -RZ, R36.H0_H0 ;  /* 0x20000024ff247230 */ /* 0x000fe20000004100 */
[----:B------:R-:W-:Y:S01]  /*63e0*/  F2FP.F16.F32.PACK_AB R46, R46, R47 ;  /* 0x0000002f2e2e723e */ /* 0x000fe200000000ff */
[----:B------:R-:W-:Y:S02]  /*63f0*/  HADD2.F32 R156, -RZ, R156.H1_H1 ;  /* 0x3000009cff9c7230 */ /* 0x000fe40000004100 */
[-C--:B------:R-:W-:Y:S01]  /*6400*/  FMUL.FTZ R54, R39, R37.reuse ;  /* 0x0000002527367220 */ /* 0x080fe20000410000 */
[----:B------:R-:W-:-:S03]  /*6410*/  FMUL.FTZ R37, R36, R37 ;  /* 0x0000002524257220 */ /* 0x000fc60000410000 */
[-C--:B------:R-:W-:Y:S01]  /*6420*/  FFMA.FTZ R54, R36, R53.reuse, -R54 ;  /* 0x0000003524367223 */ /* 0x080fe20000010836 */
[--C-:B------:R-:W-:Y:S02]  /*6430*/  HADD2.F32 R36, -RZ, R38.reuse.H1_H1 ;  /* 0x30000026ff247230 */ /* 0x100fe40000004100 */
[----:B------:R-:W-:Y:S01]  /*6440*/  FFMA.FTZ R37, R39, R53, R37 ;  /* 0x0000003527257223 */ /* 0x000fe20000010025 */
[----:B------:R-:W-:Y:S02]  /*6450*/  HADD2.F32 R38, -RZ, R38.H0_H0 ;  /* 0x20000026ff267230 */ /* 0x000fe40000004100 */
[----:B------:R-:W-:Y:S02]  /*6460*/  FMUL.FTZ R39, R36, R156 ;  /* 0x0000009c24277220 */ /* 0x000fe40000410000 */
[----:B------:R-:W-:Y:S01]  /*6470*/  F2FP.F16.F32.PACK_AB R37, R37, R54 ;  /* 0x000000362525723e */ /* 0x000fe200000000ff */
[C---:B------:R-:W-:Y:S01]  /*6480*/  FMUL.FTZ R156, R38.reuse, R156 ;  /* 0x0000009c269c7220 */ /* 0x040fe20000410000 */
[----:B------:R-:W-:-:S03]  /*6490*/  FFMA.FTZ R39, R38, R150, -R39 ;  /* 0x0000009626277223 */ /* 0x000fc60000010827 */
[----:B------:R-:W-:Y:S01]  /*64a0*/  FFMA.FTZ R156, R36, R150, R156 ;  /* 0x00000096249c7223 */ /* 0x000fe2000001009c */
[----:B------:R-:W-:Y:S02]  /*64b0*/  IMAD.MOV.U32 R36, RZ, RZ, R37 ;  /* 0x000000ffff247224 */ /* 0x000fe400078e0025 */
[----:B------:R-:W-:Y:S02]  /*64c0*/  IMAD.MOV.U32 R37, RZ, RZ, R52 ;  /* 0x000000ffff257224 */ /* 0x000fe400078e0034 */
[----:B------:R-:W-:-:S05]  /*64d0*/  F2FP.F16.F32.PACK_AB R39, R156, R39 ;  /* 0x000000279c27723e */ /* 0x000fca00000000ff */
[----:B------:R-:W-:Y:S01]  /*64e0*/  IMAD.MOV.U32 R38, RZ, RZ, R39 ;  /* 0x000000ffff267224 */ /* 0x000fe200078e0027 */
[----:B------:R-:W-:-:S07]  /*64f0*/  MOV R39, R46 ;  /* 0x0000002e00277202 */ /* 0x000fce0000000f00 */
.L_x_507:
[----:B------:R-:W-:Y:S05]  /*6500*/  BSYNC B2 ;  /* 0x0000000000027941 */ /* 0x000fea0003800000 */
.L_x_506:
[----:B------:R-:W-:Y:S02]  /*6510*/  ULDC.64 UR4, c[0x0][0x208] ;  /* 0x0000820000047ab9 */ /* 0x000fe40000000a00 */
[----:B--2---:R0:W-:Y:S03]  /*6520*/  STG.E.128 desc[UR4][R44.64+0x80], R36 ;  /* 0x000080242c007986 */ /* 0x0041e6000c101d04 */
.L_x_505:
[----:B------:R-:W-:Y:S05]  /*6530*/  BSYNC B1 ;  /* 0x0000000000017941 */ /* 0x000fea0003800000 */
.L_x_504:
        /* <DEDUP_REMOVED lines=9> */
[----:B--2---:R-:W-:Y:S01]  /*65d0*/  HADD2.F32 R51, -RZ, R39.H1_H1 ;  /* 0x30000027ff337230 */ /* 0x004fe20000004100 */
[--C-:B------:R-:W-:Y:S01]  /*65e0*/  SHF.R.U64 R46, R48, 0x10, R49.reuse ;  /* 0x00000010302e7819 */ /* 0x100fe20000001231 */
[----:B------:R-:W-:Y:S01]  /*65f0*/  HADD2.F32 R47, -RZ, R47.H0_H0 ;  /* 0x2000002fff2f7230 */ /* 0x000fe20000004100 */
[----:B------:R-:W-:Y:S01]  /*6600*/  SHF.R.U32.HI R48, RZ, 0x10, R49 ;  /* 0x00000010ff307819 */ /* 0x000fe20000011631 */
[--C-:B------:R-:W-:Y:S02]  /*6610*/  HADD2.F32 R49, -RZ, R37.reuse.H1_H1 ;  /* 0x30000025ff317230 */ /* 0x100fe40000004100 */
[----:B------:R-:W-:Y:S02]  /*6620*/  HADD2.F32 R37, -RZ, R37.H0_H0 ;  /* 0x20000025ff257230 */ /* 0x000fe40000004100 */
[----:B------:R-:W-:-:S02]  /*6630*/  HADD2.F32 R50, -RZ, R50.H0_H0 ;  /* 0x20000032ff327230 */ /* 0x000fc40000004100 */
[----:B------:R-:W-:Y:S02]  /*6640*/  HADD2.F32 R46, -RZ, R46.H0_H0 ;  /* 0x2000002eff2e7230 */ /* 0x000fe40000004100 */
[-C--:B------:R-:W-:Y:S01]  /*6650*/  FMUL.FTZ R53, R37, R47.reuse ;  /* 0x0000002f25357220 */ /* 0x080fe20000410000 */
[----:B------:R-:W-:Y:S02]  /*6660*/  HADD2.F32 R52, -RZ, R48.H0_H0 ;  /* 0x20000030ff347230 */ /* 0x000fe40000004100 */
[----:B------:R-:W-:Y:S01]  /*6670*/  FMUL.FTZ R48, R49, R47 ;  /* 0x0000002f31307220 */ /* 0x000fe20000410000 */
[----:B------:R-:W-:Y:S02]  /*6680*/  HADD2.F32 R39, -RZ, R39.H0_H0 ;  /* 0x20000027ff277230 */ /* 0x000fe40000004100 */
[----:B------:R-:W-:Y:S01]  /*6690*/  FMUL.FTZ R47, R51, R50 ;  /* 0x00000032332f7220 */ /* 0x000fe20000410000 */
[-C--:B------:R-:W-:Y:S01]  /*66a0*/  FFMA.FTZ R53, R49, R46.reuse, R53 ;  /* 0x0000002e31357223 */ /* 0x080fe20000010035 */
[----:B------:R-:W-:Y:S01]  /*66b0*/  FFMA.FTZ R48, R37, R46, -R48 ;  /* 0x0000002e25307223 */ /* 0x000fe20000010830 */
[----:B------:R-:W-:-:S02]  /*66c0*/  HADD2.F32 R46, -RZ, R36.H1_H1 ;  /* 0x30000024ff2e7230 */ /* 0x000fc40000004100 */
[C---:B------:R-:W-:Y:S01]  /*66d0*/  FMUL.FTZ R50, R39.reuse, R50 ;  /* 0x0000003227327220 */ /* 0x040fe20000410000 */
[----:B------:R-:W-:Y:S01]  /*66e0*/  FFMA.FTZ R47, R39, R52, -R47 ;  /* 0x00000034272f7223 */ /* 0x000fe2000001082f */
[--C-:B------:R-:W-:Y:S01]  /*66f0*/  HADD2.F32 R39, -RZ, R145.reuse.H0_H0 ;  /* 0x20000091ff277230 */ /* 0x100fe20000004100 */
[----:B------:R-:W-:Y:S01]  /*6700*/  F2FP.F16.F32.PACK_AB R48, R53, R48 ;  /* 0x000000303530723e */ /* 0x000fe200000000ff */
[----:B------:R-:W-:Y:S02]  /*6710*/  HADD2.F32 R36, -RZ, R36.H0_H0 ;  /* 0x20000024ff247230 */ /* 0x000fe40000004100 */
[----:B------:R-:W-:Y:S01]  /*6720*/  FFMA.FTZ R50, R51, R52, R50 ;  /* 0x0000003433327223 */ /* 0x000fe20000010032 */
[----:B------:R-:W-:Y:S02]  /*6730*/  HADD2.F32 R145, -RZ, R145.H1_H1 ;  /* 0x30000091ff917230 */ /* 0x000fe40000004100 */
[----:B------:R-:W-:Y:S01]  /*6740*/  FMUL.FTZ R51, R46, R39 ;  /* 0x000000272e337220 */ /* 0x000fe20000410000 */
[----:B------:R-:W-:-:S02]  /*6750*/  HADD2.F32 R49, -RZ, R38.H1_H1 ;  /* 0x30000026ff317230 */ /* 0x000fc40000004100 */
[----:B------:R-:W-:Y:S01]  /*6760*/  FMUL.FTZ R52, R36, R39 ;  /* 0x0000002724347220 */ /* 0x000fe20000410000 */
[----:B------:R-:W-:Y:S01]  /*6770*/  HADD2.F32 R38, -RZ, R38.H0_H0 ;  /* 0x20000026ff267230 */ /* 0x000fe20000004100 */
[----:B------:R-:W-:Y:S01]  /*6780*/  F2FP.F16.F32.PACK_AB R47, R50, R47 ;  /* 0x0000002f322f723e */ /* 0x000fe200000000ff */
[--C-:B------:R-:W-:Y:S02]  /*6790*/  HADD2.F32 R37, -RZ, R143.reuse.H0_H0 ;  /* 0x2000008fff257230 */ /* 0x100fe40000004100 */
[CC--:B------:R-:W-:Y:S01]  /*67a0*/  FMUL.FTZ R39, R49.reuse, R145.reuse ;  /* 0x0000009131277220 */ /* 0x0c0fe20000410000 */
[----:B------:R-:W-:Y:S02]  /*67b0*/  HADD2.F32 R143, -RZ, R143.H1_H1 ;  /* 0x3000008fff8f7230 */ /* 0x000fe40000004100 */
[----:B------:R-:W-:Y:S01]  /*67c0*/  FMUL.FTZ R145, R38, R145 ;  /* 0x0000009126917220 */ /* 0x000fe20000410000 */
[-C--:B------:R-:W-:Y:S01]  /*67d0*/  FFMA.FTZ R51, R36, R37.reuse, -R51 ;  /* 0x0000002524337223 */ /* 0x080fe20000010833 */
[----:B------:R-:W-:Y:S01]  /*67e0*/  FFMA.FTZ R52, R46, R37, R52 ;  /* 0x000000252e347223 */ /* 0x000fe20000010034 */
[-C--:B------:R-:W-:Y:S01]  /*67f0*/  FFMA.FTZ R39, R38, R143.reuse, -R39 ;  /* 0x0000008f26277223 */ /* 0x080fe20000010827 */
[----:B------:R-:W-:Y:S01]  /*6800*/  FFMA.FTZ R145, R49, R143, R145 ;  /* 0x0000008f31917223 */ /* 0x000fe20000010091 */
[----:B------:R-:W-:-:S02]  /*6810*/  IMAD.MOV.U32 R37, RZ, RZ, R48 ;  /* 0x000000ffff257224 */ /* 0x000fc400078e0030 */
[----:B------:R-:W-:Y:S02]  /*6820*/  F2FP.F16.F32.PACK_AB R51, R52, R51 ;  /* 0x000000333433723e */ /* 0x000fe400000000ff */
[----:B------:R-:W-:-:S03]  /*6830*/  F2FP.F16.F32.PACK_AB R39, R145, R39 ;  /* 0x000000279127723e */ /* 0x000fc600000000ff */
[----:B------:R-:W-:Y:S02]  /*6840*/  IMAD.MOV.U32 R36, RZ, RZ, R51 ;  /* 0x000000ffff247224 */ /* 0x000fe400078e0033 */
[----:B------:R-:W-:Y:S01]  /*6850*/  IMAD.MOV.U32 R38, RZ, RZ, R39 ;  /* 0x000000ffff267224 */ /* 0x000fe200078e0027 */
[----:B------:R-:W-:-:S07]  /*6860*/  MOV R39, R47 ;  /* 0x0000002f00277202 */ /* 0x000fce0000000f00 */
.L_x_511:
[----:B------:R-:W-:Y:S05]  /*6870*/  BSYNC B2 ;  /* 0x0000000000027941 */ /* 0x000fea0003800000 */
.L_x_510:
[----:B------:R-:W-:Y:S02]  /*6880*/  ULDC.64 UR4, c[0x0][0x208] ;  /* 0x0000820000047ab9 */ /* 0x000fe40000000a00 */
[----:B--2---:R0:W-:Y:S03]  /*6890*/  STG.E.128 desc[UR4][R44.64+0x100], R36 ;  /* 0x000100242c007986 */ /* 0x0041e6000c101d04 */
.L_x_509:
[----:B------:R-:W-:Y:S05]  /*68a0*/  BSYNC B1 ;  /* 0x0000000000017941 */ /* 0x000fea0003800000 */
.L_x_508:
[----:B------:R-:W-:-:S13]  /*68b0*/  ISETP.NE.AND P3, PT, R9, RZ, PT ;  /* 0x000000ff0900720c */ /* 0x000fda0003f65270 */
[----:B------:R-:W-:Y:S05]  /*68c0*/  @!P3 BRA `(.L_x_499) ;  /* 0x00000044007cb947 */ /* 0x000fea0003800000 */
[----:B0-234-:R0:W2:Y:S01]  /*68d0*/  LDS.128 R36, [R5+0x2dc00] ;  /* 0x02dc000005247984 */ /* 0x01d0a20000000c00 */
[----:B------:R-:W-:Y:S01]  /*68e0*/  ISETP.GE.AND P3, PT, R216, R120, PT ;  /* 0x00000078d800720c */ /* 0x000fe20003f66270 */
[----:B------:R-:W-:-:S12]  /*68f0*/  BSSY B1, `(.L_x_512) ;  /* 0x000002b000017945 */ /* 0x000fd80003800000 */
[----:B0-----:R-:W-:Y:S05]  /*6900*/  @P3 BRA `(.L_x_513) ;  /* 0x0000000000a43947 */ /* 0x001fea0003800000 */
[--C-:B------:R-:W-:Y:S01]  /*6910*/  SHF.R.U64 R40, R40, 0x10, R41.reuse ;  /* 0x0000001028287819 */ /* 0x100fe20000001229 */
[--C-:B--2---:R-:W-:Y:S01]  /*6920*/  HADD2.F32 R46, -RZ, R37.reuse.H1_H1 ;  /* 0x30000025ff2e7230 */ /* 0x104fe20000004100 */
[----:B------:R-:W-:Y:S01]  /*6930*/  SHF.R.U32.HI R41, RZ, 0x10, R41 ;  /* 0x00000010ff297819 */ /* 0x000fe20000011629 */
[----:B------:R-:W-:Y:S01]  /*6940*/  HADD2.F32 R37, -RZ, R37.H0_H0 ;  /* 0x20000025ff257230 */ /* 0x000fe20000004100 */
[--C-:B------:R-:W-:Y:S01]  /*6950*/  SHF.R.U64 R42, R42, 0x10, R43.reuse ;  /* 0x000000102a2a7819 */ /* 0x100fe2000000122b */
[----:B------:R-:W-:Y:S01]  /*6960*/  HADD2.F32 R40, -RZ, R40.H0_H0 ;  /* 0x20000028ff287230 */ /* 0x000fe20000004100 */
[----:B------:R-:W-:Y:S01]  /*6970*/  SHF.R.U32.HI R43, RZ, 0x10, R43 ;  /* 0x00000010ff2b7819 */ /* 0x000fe2000001162b */
[----:B------:R-:W-:Y:S02]  /*6980*/  HADD2.F32 R41, -RZ, R41.H0_H0 ;  /* 0x20000029ff297230 */ /* 0x000fe40000004100 */
[--C-:B------:R-:W-:Y:S02]  /*6990*/  HADD2.F32 R47, -RZ, R39.reuse.H1_H1 ;  /* 0x30000027ff2f7230 */ /* 0x100fe40000004100 */
[----:B------:R-:W-:Y:S01]  /*69a0*/  FMUL.FTZ R49, R37, R40 ;  /* 0x0000002825317220 */ /* 0x000fe20000410000 */
[----:B------:R-:W-:-:S02]  /*69b0*/  HADD2.F32 R39, -RZ, R39.H0_H0 ;  /* 0x20000027ff277230 */ /* 0x000fc40000004100 */
[----:B------:R-:W-:Y:S02]  /*69c0*/  HADD2.F32 R42, -RZ, R42.H0_H0 ;  /* 0x2000002aff2a7230 */ /* 0x000fe40000004100 */
[----:B------:R-:W-:Y:S02]  /*69d0*/  HADD2.F32 R48, -RZ, R43.H0_H0 ;  /* 0x2000002bff307230 */ /* 0x000fe40000004100 */
[C---:B------:R-:W-:Y:S01]  /*69e0*/  FMUL.FTZ R43, R46.reuse, R40 ;  /* 0x000000282e2b7220 */ /* 0x040fe20000410000 */
[-C--:B------:R-:W-:Y:S01]  /*69f0*/  FMUL.FTZ R40, R47, R41.reuse ;  /* 0x000000292f287220 */ /* 0x080fe20000410000 */
[----:B------:R-:W-:Y:S02]  /*6a00*/  FMUL.FTZ R41, R39, R41 ;  /* 0x0000002927297220 */ /* 0x000fe40000410000 */
[-C--:B------:R-:W-:Y:S01]  /*6a10*/  FFMA.FTZ R43, R37, R42.reuse, -R43 ;  /* 0x0000002a252b7223 */ /* 0x080fe2000001082b */
[----:B------:R-:W-:Y:S01]  /*6a20*/  FFMA.FTZ R42, R46, R42, R49 ;  /* 0x0000002a2e2a7223 */ /* 0x000fe20000010031 */
[----:B------:R-:W-:Y:S01]  /*6a30*/  FFMA.FTZ R40, R39, R48, -R40 ;  /* 0x0000003027287223 */ /* 0x000fe20000010828 */
[----:B------:R-:W-:-:S02]  /*6a40*/  HADD2.F32 R46, -RZ, R36.H1_H1 ;  /* 0x30000024ff2e7230 */ /* 0x000fc40000004100 */
[----:B------:R-:W-:Y:S01]  /*6a50*/  FFMA.FTZ R41, R47, R48, R41 ;  /* 0x000000302f297223 */ /* 0x000fe20000010029 */
[--C-:B------:R-:W-:Y:S02]  /*6a60*/  HADD2.F32 R39, -RZ, R135.reuse.H0_H0 ;  /* 0x20000087ff277230 */ /* 0x100fe40000004100 */
[----:B------:R-:W-:Y:S02]  /*6a70*/  HADD2.F32 R36, -RZ, R36.H0_H0 ;  /* 0x20000024ff247230 */ /* 0x000fe40000004100 */
[----:B------:R-:W-:Y:S02]  /*6a80*/  HADD2.F32 R135, -RZ, R135.H1_H1 ;  /* 0x30000087ff877230 */ /* 0x000fe40000004100 */
[-C--:B------:R-:W-:Y:S01]  /*6a90*/  FMUL.FTZ R47, R46, R39.reuse ;  /* 0x000000272e2f7220 */ /* 0x080fe20000410000 */
[--C-:B------:R-:W-:Y:S02]  /*6aa0*/  HADD2.F32 R48, -RZ, R38.reuse.H1_H1 ;  /* 0x30000026ff307230 */ /* 0x100fe40000004100 */
[----:B------:R-:W-:Y:S01]  /*6ab0*/  FMUL.FTZ R51, R36, R39 ;  /* 0x0000002724337220 */ /* 0x000fe20000410000 */
[----:B------:R-:W-:Y:S01]  /*6ac0*/  HADD2.F32 R38, -RZ, R38.H0_H0 ;  /* 0x20000026ff267230 */ /* 0x000fe20000004100 */
[----:B------:R-:W-:Y:S01]  /*6ad0*/  F2FP.F16.F32.PACK_AB R40, R41, R40 ;  /* 0x000000282928723e */ /* 0x000fe200000000ff */
[----:B------:R-:W-:-:S02]  /*6ae0*/  HADD2.F32 R49, -RZ, R134.H1_H1 ;  /* 0x30000086ff317230 */ /* 0x000fc40000004100 */
[-C--:B------:R-:W-:Y:S01]  /*6af0*/  FMUL.FTZ R39, R48, R135.reuse ;  /* 0x0000008730277220 */ /* 0x080fe20000410000 */
[----:B------:R-:W-:Y:S02]  /*6b00*/  HADD2.F32 R37, -RZ, R134.H0_H0 ;  /* 0x20000086ff257230 */ /* 0x000fe40000004100 */
[C---:B------:R-:W-:Y:S01]  /*6b10*/  FMUL.FTZ R135, R38.reuse, R135 ;  /* 0x0000008726877220 */ /* 0x040fe20000410000 */
[----:B------:R-:W-:-:S03]  /*6b20*/  FFMA.FTZ R39, R38, R49, -R39 ;  /* 0x0000003126277223 */ /* 0x000fc60000010827 */
[----:B------:R-:W-:Y:S01]  /*6b30*/  FFMA.FTZ R48, R48, R49, R135 ;  /* 0x0000003130307223 */ /* 0x000fe20000010087 */
[-C--:B------:R-:W-:Y:S01]  /*6b40*/  FFMA.FTZ R47, R36, R37.reuse, -R47 ;  /* 0x00000025242f7223 */ /* 0x080fe2000001082f */
[----:B------:R-:W-:Y:S01]  /*6b50*/  FFMA.FTZ R46, R46, R37, R51 ;  /* 0x000000252e2e7223 */ /* 0x000fe20000010033 */
[----:B------:R-:W-:Y:S02]  /*6b60*/  F2FP.F16.F32.PACK_AB R37, R42, R43 ;  /* 0x0000002b2a25723e */ /* 0x000fe400000000ff */
[----:B------:R-:W-:Y:S01]  /*6b70*/  F2FP.F16.F32.PACK_AB R38, R48, R39 ;  /* 0x000000273026723e */ /* 0x000fe200000000ff */
[----:B------:R-:W-:Y:S01]  /*6b80*/  IMAD.MOV.U32 R39, RZ, RZ, R40 ;  /* 0x000000ffff277224 */ /* 0x000fe200078e0028 */
[----:B------:R-:W-:-:S07]  /*6b90*/  F2FP.F16.F32.PACK_AB R36, R46, R47 ;  /* 0x0000002f2e24723e */ /* 0x000fce00000000ff */
.L_x_513:
[----:B------:R-:W-:Y:S05]  /*6ba0*/  BSYNC B1 ;  /* 0x0000000000017941 */ /* 0x000fea0003800000 */
.L_x_512:
[----:B------:R-:W-:Y:S02]  /*6bb0*/  ULDC.64 UR4, c[0x0][0x208] ;  /* 0x0000820000047ab9 */ /* 0x000fe40000000a00 */
[----:B--2---:R0:W-:Y:S01]  /*6bc0*/  STG.E.128 desc[UR4][R44.64+0x180], R36 ;  /* 0x000180242c007986 */ /* 0x0041e2000c101d04 */
[----:B------:R-:W-:Y:S05]  /*6bd0*/  BRA `(.L_x_499) ;  /* 0x0000004000b87947 */ /* 0x000fea0003800000 */
.L_x_457:
[----:B------:R-:W-:Y:S01]  /*6be0*/  ISETP.GE.AND P4, PT, R212, R4, PT ;  /* 0x00000004d400720c */ /* 0x000fe20003f86270 */
[----:B------:R-:W-:Y:S01]  /*6bf0*/  BSSY B1, `(.L_x_514) ;  /* 0x0000024000017945 */ /* 0x000fe20003800000 */
[----:B------:R-:W-:Y:S02]  /*6c00*/  CS2R R54, SRZ ;  /* 0x0000000000367805 */ /* 0x000fe4000001ff00 */
[----:B0-----:R-:W-:Y:S02]  /*6c10*/  CS2R R38, SRZ ;  /* 0x0000000000267805 */ /* 0x001fe4000001ff00 */
        /* <DEDUP_REMOVED lines=13> */
[----:B------:R-:W-:Y:S01]  /*6cf0*/  IMAD.X R39, R0, 0x1, R25, P3 ;  /* 0x0000000100277824 */ /* 0x000fe200018e0619 */
[----:B------:R-:W-:Y:S01]  /*6d00*/  LEA R44, P3, R38, UR4, 0x1 ;  /* 0x00000004262c7c11 */ /* 0x000fe2000f8608ff */
[----:B------:R-:W-:Y:S01]  /*6d10*/  IMAD.X R37, R3, 0x1, R20, P2 ;  /* 0x0000000103257824 */ /* 0x000fe200010e0614 */
[----:B------:R-:W-:Y:S02]  /*6d20*/  ISETP.GE.AND P2, PT, R16, R120, PT ;  /* 0x000000781000720c */ /* 0x000fe40003f46270 */
[----:B------:R-:W-:-:S02]  /*6d30*/  CS2R R40, SRZ ;  /* 0x0000000000287805 */ /* 0x000fc4000001ff00 */
[----:B------:R-:W-:Y:S02]  /*6d40*/  LEA.HI.X R45, R38, UR5, R39, 0x1, P3 ;  /* 0x00000005262d7c11 */ /* 0x000fe400098f0c27 */
[----:B------:R-:W-:Y:S02]  /*6d50*/  CS2R R38, SRZ ;  /* 0x0000000000267805 */ /* 0x000fe4000001ff00 */
[----:B------:R-:W-:Y:S01]  /*6d60*/  LEA R52, P3, R36, UR6, 0x1 ;  /* 0x0000000624347c11 */ /* 0x000fe2000f8608ff */
[----:B------:R-:W-:-:S03]  /*6d70*/  ULDC.64 UR8, c[0x0][0x208] ;  /* 0x0000820000087ab9 */ /* 0x000fc60000000a00 */
[----:B------:R-:W-:Y:S02]  /*6d80*/  LEA.HI.X R53, R36, UR7, R37, 0x1, P3 ;  /* 0x0000000724357c11 */ /* 0x000fe400098f0c25 */
[----:B------:R-:W-:Y:S02]  /*6d90*/  CS2R R36, SRZ ;  /* 0x0000000000247805 */ /* 0x000fe4000001ff00 */
[----:B------:R-:W-:Y:S02]  /*6da0*/  ISETP.GE.AND P3, PT, R213, R120, PT ;  /* 0x00000078d500720c */ /* 0x000fe40003f66270 */
[----:B------:R-:W-:Y:S02]  /*6db0*/  CS2R R50, SRZ ;  /* 0x0000000000327805 */ /* 0x000fe4000001ff00 */
[----:B------:R-:W-:Y:S01]  /*6dc0*/  CS2R R48, SRZ ;  /* 0x0000000000307805 */ /* 0x000fe2000001ff00 */
[----:B------:R-:W5:Y:S01]  /*6dd0*/  @!P2 LDG.E.128 R40, desc[UR8][R44.64] ;  /* 0x000000082c28a981 */ /* 0x000f62000c1e1d00 */
[----:B------:R-:W-:-:S04]  /*6de0*/  CS2R R46, SRZ ;  /* 0x00000000002e7805 */ /* 0x000fc8000001ff00 */
[----:B------:R-:W5:Y:S04]  /*6df0*/  @!P2 LDG.E.128 R48, desc[UR8][R52.64] ;  /* 0x000000083430a981 */ /* 0x000f68000c1e1d00 */
[----:B------:R0:W5:Y:S02]  /*6e00*/  @!P3 LDG.E.128 R36, desc[UR8][R44.64+0x80] ;  /* 0x000080082c24b981 */ /* 0x000164000c1e1d00 */
[----:B0-----:R-:W-:-:S06]  /*6e10*/  CS2R R44, SRZ ;  /* 0x00000000002c7805 */ /* 0x001fcc000001ff00 */
[----:B------:R0:W5:Y:S02]  /*6e20*/  @!P3 LDG.E.128 R44, desc[UR8][R52.64+0x80] ;  /* 0x00008008342cb981 */ /* 0x000164000c1e1d00 */
.L_x_515:
[----:B------:R-:W-:Y:S05]  /*6e30*/  BSYNC B1 ;  /* 0x0000000000017941 */ /* 0x000fea0003800000 */
.L_x_514:
[----:B------:R-:W2:Y:S01]  /*6e40*/  LDL.LU R60, [R1+0x10] ;  /* 0x00001000013c7983 */ /* 0x000ea20000300800 */
[----:B------:R-:W-:Y:S01]  /*6e50*/  VIADD R58, R212, 0x20 ;  /* 0x00000020d43a7836 */ /* 0x000fe20000000000 */
[----:B0----5:R-:W-:Y:S01]  /*6e60*/  MOV R53, R38 ;  /* 0x0000002600357202 */ /* 0x021fe20000000f00 */
[----:B------:R-:W-:Y:S01]  /*6e70*/  IMAD.MOV.U32 R52, RZ, RZ, R39 ;  /* 0x000000ffff347224 */ /* 0x000fe200078e0027 */
[----:B------:R-:W-:Y:S01]  /*6e80*/  BSSY B1, `(.L_x_516) ;  /* 0x0000042000017945 */ /* 0x000fe20003800000 */
[----:B------:R-:W-:Y:S01]  /*6e90*/  IMAD.MOV.U32 R56, RZ, RZ, R37 ;  /* 0x000000ffff387224 */ /* 0x000fe200078e0025 */
[----:B------:R-:W-:Y:S01]  /*6ea0*/  PRMT R171, R53, 0x7610, R171 ;  /* 0x0000761035ab7816 */ /* 0x000fe200000000ab */
[----:B------:R-:W-:Y:S01]  /*6eb0*/  IMAD.MOV.U32 R53, RZ, RZ, R43 ;  /* 0x000000ffff357224 */ /* 0x000fe200078e002b */
[----:B------:R-:W-:Y:S01]  /*6ec0*/  ISETP.GE.AND P2, PT, R58, R4, PT ;  /* 0x000000043a00720c */ /* 0x000fe20003f46270 */
[----:B------:R-:W-:Y:S01]  /*6ed0*/  IMAD.MOV.U32 R57, RZ, RZ, R36 ;  /* 0x000000ffff397224 */ /* 0x000fe200078e0024 */
[----:B------:R-:W-:-:S02]  /*6ee0*/  PRMT R173, R52, 0x7610, R173 ;  /* 0x0000761034ad7816 */ /* 0x000fc400000000ad */
[----:B------:R-:W-:Y:S02]  /*6ef0*/  CS2R R58, SRZ ;  /* 0x00000000003a7805 */ /* 0x000fe4000001ff00 */
[----:B------:R-:W-:Y:S02]  /*6f00*/  MOV R52, R42 ;  /* 0x0000002a00347202 */ /* 0x000fe40000000f00 */
[----:B------:R-:W-:Y:S02]  /*6f10*/  CS2R R62, SRZ ;  /* 0x00000000003e7805 */ /* 0x000fe4000001ff00 */
[----:B------:R-:W-:Y:S01]  /*6f20*/  PRMT R175, R56, 0x7610, R175 ;  /* 0x0000761038af7816 */ /* 0x000fe200000000af */
[----:B------:R-:W-:Y:S01]  /*6f30*/  IMAD.MOV.U32 R56, RZ, RZ, R41 ;  /* 0x000000ffff387224 */ /* 0x000fe200078e0029 */
[----:B------:R-:W-:Y:S01]  /*6f40*/  PRMT R177, R53, 0x7610, R177 ;  /* 0x0000761035b17816 */ /* 0x000fe200000000b1 */
[----:B------:R-:W-:Y:S01]  /*6f50*/  IMAD.MOV.U32 R53, RZ, RZ, R40 ;  /* 0x000000ffff357224 */ /* 0x000fe200078e0028 */
[----:B------:R-:W-:-:S02]  /*6f60*/  PRMT R172, R57, 0x7610, R172 ;  /* 0x0000761039ac7816 */ /* 0x000fc400000000ac */
[----:B------:R-:W-:Y:S02]  /*6f70*/  CS2R R66, SRZ ;  /* 0x0000000000427805 */ /* 0x000fe4000001ff00 */
        /* <DEDUP_REMOVED lines=8> */
[----:B------:R-:W-:Y:S01]  /*7000*/  PRMT R171, R171, 0x5410, R57 ;  /* 0x00005410abab7816 */ /* 0x000fe20000000039 */
[----:B------:R-:W-:Y:S01]  /*7010*/  IMAD.MOV.U32 R57, RZ, RZ, R44 ;  /* 0x000000ffff397224 */ /* 0x000fe200078e002c */
[----:B------:R-:W-:-:S02]  /*7020*/  PRMT R173, R173, 0x5410, R52 ;  /* 0x00005410adad7816 */ /* 0x000fc40000000034 */
[----:B------:R-:W-:Y:S02]  /*7030*/  CS2R R64, SRZ ;  /* 0x0000000000407805 */ /* 0x000fe4000001ff00 */
[----:B------:R-:W-:Y:S02]  /*7040*/  MOV R52, R50 ;  /* 0x0000003200347202 */ /* 0x000fe40000000f00 */
[----:B------:R-:W-:Y:S02]  /*7050*/  PRMT R172, R172, 0x5410, R57 ;  /* 0x00005410acac7816 */ /* 0x000fe40000000039 */
[----:B------:R-:W-:Y:S02]  /*7060*/  PRMT R175, R175, 0x5410, R56 ;  /* 0x00005410afaf7816 */ /* 0x000fe40000000038 */
[----:B------:R-:W-:Y:S02]  /*7070*/  CS2R R56, SRZ ;  /* 0x0000000000387805 */ /* 0x000fe4000001ff00 */
[----:B------:R-:W-:-:S02]  /*7080*/  PRMT R176, R176, 0x5410, R52 ;  /* 0x00005410b0b07816 */ /* 0x000fc40000000034 */
[----:B------:R-:W-:Y:S02]  /*7090*/  PRMT R178, R53, 0x7610, R178 ;  /* 0x0000761035b27816 */ /* 0x000fe400000000b2 */
[----:B------:R-:W-:Y:S02]  /*70a0*/  CS2R R52, SRZ ;  /* 0x0000000000347805 */ /* 0x000fe4000001ff00 */
[----:B------:R-:W-:Y:S02]  /*70b0*/  MOV R71, R49 ;  /* 0x0000003100477202 */ /* 0x000fe40000000f00 */
[----:B--2---:R-:W-:-:S04]  /*70c0*/  LOP3.LUT R60, R60, 0xfffffffe, RZ, 0xc0, !PT ;  /* 0xfffffffe3c3c7812 */ /* 0x004fc800078ec0ff */
[----:B------:R-:W-:-:S05]  /*70d0*/  @P2 LOP3.LUT R60, R60, 0x1, RZ, 0xfc, !PT ;  /* 0x000000013c3c2812 */ /* 0x000fca00078efcff */
[----:B------:R0:W-:Y:S02]  /*70e0*/  STL [R1+0x10], R60 ;  /* 0x0000103c01007387 */ /* 0x0001e40000100800 */
[----:B0-----:R-:W-:Y:S01]  /*70f0*/  CS2R R60, SRZ ;  /* 0x00000000003c7805 */ /* 0x001fe2000001ff00 */
[----:B------:R-:W-:Y:S06]  /*7100*/  @P2 BRA `(.L_x_517) ;  /* 0x0000000000642947 */ /* 0x000fec0003800000 */
[----:B------:R-:W-:Y:S01]  /*7110*/  IADD3 R54, P2, P3, R102, R86, R33 ;  /* 0x0000005666367210 */ /* 0x000fe20007b5e021 */
[----:B------:R-:W-:Y:S01]  /*7120*/  ULDC.64 UR4, c[0x0][0x3e8] ;  /* 0x0000fa0000047ab9 */ /* 0x000fe20000000a00 */
[----:B------:R-:W-:Y:S02]  /*7130*/  CS2R R58, SRZ ;  /* 0x00000000003a7805 */ /* 0x000fe4000001ff00 */
[----:B------:R-:W-:Y:S02]  /*7140*/  CS2R R56, SRZ ;  /* 0x0000000000387805 */ /* 0x000fe4000001ff00 */
[----:B------:R-:W-:Y:S02]  /*7150*/  IADD3.X R55, R25, R0, R35, P2, P3 ;  /* 0x0000000019377210 */ /* 0x000fe400017e6423 */
[----:B------:R-:W-:Y:S02]  /*7160*/  CS2R R66, SRZ ;  /* 0x0000000000427805 */ /* 0x000fe4000001ff00 */
[----:B------:R-:W-:-:S02]  /*7170*/  IADD3 R52, P2, P3, R108, R84, R29 ;  /* 0x000000546c347210 */ /* 0x000fc40007b5e01d */
[----:B------:R-:W-:Y:S01]  /*7180*/  CS2R R64, SRZ ;  /* 0x0000000000407805 */ /* 0x000fe2000001ff00 */
[----:B------:R-:W-:Y:S01]  /*7190*/  ULDC.64 UR6, c[0x0][0x208] ;  /* 0x0000820000067ab9 */ /* 0x000fe20000000a00 */
        /* <DEDUP_REMOVED lines=9> */
[----:B------:R-:W5:Y:S04]  /*7230*/  @!P2 LDG.E.128 R56, desc[UR6][R60.64] ;  /* 0x000000063c38a981 */ /* 0x000f68000c1e1d00 */
[----:B------:R-:W5:Y:S01]  /*7240*/  @!P2 LDG.E.128 R64, desc[UR6][R68.64] ;  /* 0x000000064440a981 */ /* 0x000f62000c1e1d00 */
[----:B------:R-:W-:Y:S02]  /*7250*/  ISETP.GE.AND P2, PT, R213, R120, PT ;  /* 0x00000078d500720c */ /* 0x000fe40003f46270 */
[----:B------:R-:W-:-:S11]  /*7260*/  CS2R R62, SRZ ;  /* 0x00000000003e7805 */ /* 0x000fd6000001ff00 */
[----:B------:R0:W5:Y:S02]  /*7270*/  @!P2 LDG.E.128 R52, desc[UR6][R60.64+0x80] ;  /* 0x000080063c34a981 */ /* 0x000164000c1e1d00 */
[----:B0-----:R-:W-:-:S06]  /*7280*/  CS2R R60, SRZ ;  /* 0x00000000003c7805 */ /* 0x001fcc000001ff00 */
[----:B------:R0:W5:Y:S02]  /*7290*/  @!P2 LDG.E.128 R60, desc[UR6][R68.64+0x80] ;  /* 0x00008006443ca981 */ /* 0x000164000c1e1d00 */
.L_x_517:
[----:B------:R-:W-:Y:S05]  /*72a0*/  BSYNC B1 ;  /* 0x0000000000017941 */ /* 0x000fea0003800000 */
.L_x_516:
[----:B0----5:R-:W-:Y:S01]  /*72b0*/  IMAD.MOV.U32 R69, RZ, RZ, R54 ;  /* 0x000000ffff457224 */ /* 0x021fe200078e0036 */
[----:B------:R-:W-:Y:S01]  /*72c0*/  IADD3 R72, R212, 0x40, RZ ;  /* 0x00000040d4487810 */ /* 0x000fe20007ffe0ff */
[----:B------:R-:W-:Y:S01]  /*72d0*/  IMAD.MOV.U32 R68, RZ, RZ, R55 ;  /* 0x000000ffff447224 */ /* 0x000fe200078e0037 */
[----:B------:R-:W-:Y:S01]  /*72e0*/  PRMT R153, R71, 0x7610, R153 ;  /* 0x0000761047997816 */ /* 0x000fe20000000099 */
[----:B------:R-:W-:Y:S01]  /*72f0*/  IMAD.MOV.U32 R71, RZ, RZ, R52 ;  /* 0x000000ffff477224 */ /* 0x000fe200078e0034 */
[----:B------:R-:W-:Y:S01]  /*7300*/  ISETP.GE.AND P3, PT, R72, R4, PT ;  /* 0x000000044800720c */ /* 0x000fe20003f66270 */
[----:B------:R-:W-:Y:S01]  /*7310*/  BSSY B1, `(.L_x_518) ;  /* 0x0000035000017945 */ /* 0x000fe20003800000 */
[----:B------:R-:W-:Y:S01]  /*7320*/  PRMT R163, R69, 0x5410, R68 ;  /* 0x0000541045a37816 */ /* 0x000fe20000000044 */
[----:B------:R-:W-:Y:S01]  /*7330*/  IMAD.MOV.U32 R69, RZ, RZ, R58 ;  /* 0x000000ffff457224 */ /* 0x000fe200078e003a */
[----:B------:R-:W-:Y:S01]  /*7340*/  PRMT R178, R178, 0x5410, R70 ;  /* 0x00005410b2b27816 */ /* 0x000fe20000000046 */
[----:B------:R-:W-:Y:S01]  /*7350*/  IMAD.MOV.U32 R68, RZ, RZ, R59 ;  /* 0x000000ffff447224 */ /* 0x000fe200078e003b */
[----:B------:R-:W-:-:S02]  /*7360*/  MOV R70, R53 ;  /* 0x0000003500467202 */ /* 0x000fc40000000f00 */
[----:B------:R-:W-:Y:S02]  /*7370*/  CS2R R74, SRZ ;  /* 0x00000000004a7805 */ /* 0x000fe4000001ff00 */
[----:B------:R-:W-:Y:S02]  /*7380*/  CS2R R72, SRZ ;  /* 0x0000000000487805 */ /* 0x000fe4000001ff00 */
[----:B------:R-:W-:Y:S02]  /*7390*/  CS2R R78, SRZ ;  /* 0x00000000004e7805 */ /* 0x000fe4000001ff00 */
[----:B------:R-:W-:Y:S01]  /*73a0*/  PRMT R167, R69, 0x5410, R68 ;  /* 0x0000541045a77816 */ /* 0x000fe20000000044 */
[----:B------:R-:W-:Y:S01]  /*73b0*/  IMAD.MOV.U32 R69, RZ, RZ, R62 ;  /* 0x000000ffff457224 */ /* 0x000fe200078e003e */
[----:B------:R-:W-:Y:S01]  /*73c0*/  PRMT R164, R71, 0x5410, R70 ;  /* 0x0000541047a47816 */ /* 0x000fe20000000046 */
[----:B------:R-:W-:Y:S01]  /*73d0*/  IMAD.MOV.U32 R68, RZ, RZ, R63 ;  /* 0x000000ffff447224 */ /* 0x000fe200078e003f */
[----:B------:R-:W-:Y:S01]  /*73e0*/  MOV R70, R57 ;  /* 0x0000003900467202 */ /* 0x000fe20000000f00 */
[----:B------:R-:W-:Y:S01]  /*73f0*/  IMAD.MOV.U32 R71, RZ, RZ, R56 ;  /* 0x000000ffff477224 */ /* 0x000fe200078e0038 */
[----:B------:R-:W-:-:S02]  /*7400*/  CS2R R76, SRZ ;  /* 0x00000000004c7805 */ /* 0x000fc4000001ff00 */
[----:B------:R-:W-:Y:S02]  /*7410*/  CS2R R82, SRZ ;  /* 0x0000000000527805 */ /* 0x000fe4000001ff00 */
[----:B------:R-:W-:Y:S01]  /*7420*/  PRMT R165, R69, 0x5410, R68 ;  /* 0x0000541045a57816 */ /* 0x000fe20000000044 */
[----:B------:R-:W-:Y:S01]  /*7430*/  IMAD.MOV.U32 R69, RZ, RZ, R60 ;  /* 0x000000ffff457224 */ /* 0x000fe200078e003c */
[----:B------:R-:W-:Y:S02]  /*7440*/  MOV R68, R61 ;  /* 0x0000003d00447202 */ /* 0x000fe40000000f00 */
[----:B------:R-:W-:Y:S02]  /*7450*/  CS2R R80, SRZ ;  /* 0x0000000000507805 */ /* 0x000fe4000001ff00 */
[----:B------:R-:W-:Y:S02]  /*7460*/  PRMT R168, R71, 0x5410, R70 ;  /* 0x0000541047a87816 */ /* 0x000fe40000000046 */
[----:B------:R-:W-:-:S02]  /*7470*/  CS2R R70, SRZ ;  /* 0x0000000000467805 */ /* 0x000fc4000001ff00 */
[----:B------:R-:W-:Y:S01]  /*7480*/  PRMT R166, R69, 0x5410, R68 ;  /* 0x0000541045a67816 */ /* 0x000fe20000000044 */
[----:B------:R-:W-:Y:S02]  /*7490*/  IMAD.MOV.U32 R69, RZ, RZ, R66 ;  /* 0x000000ffff457224 */ /* 0x000fe400078e0042 */
[----:B------:R-:W-:-:S05]  /*74a0*/  IMAD.MOV.U32 R68, RZ, RZ, R67 ;  /* 0x000000ffff447224 */ /* 0x000fca00078e0043 */
[----:B------:R-:W-:Y:S01]  /*74b0*/  PRMT R169, R69, 0x5410, R68 ;  /* 0x0000541045a97816 */ /* 0x000fe20000000044 */
[----:B------:R-:W-:Y:S02]  /*74c0*/  IMAD.MOV.U32 R69, RZ, RZ, R64 ;  /* 0x000000ffff457224 */ /* 0x000fe400078e0040 */
[----:B------:R-:W-:-:S05]  /*74d0*/  IMAD.MOV.U32 R68, RZ, RZ, R65 ;  /* 0x000000ffff447224 */ /* 0x000fca00078e0041 */
[----:B------:R-:W-:Y:S02]  /*74e0*/  PRMT R170, R69, 0x5410, R68 ;  /* 0x0000541045aa7816 */ /* 0x000fe40000000044 */
[----:B------:R-:W-:Y:S01]  /*74f0*/  CS2R R68, SRZ ;  /* 0x0000000000447805 */ /* 0x000fe2000001ff00 */
[----:B------:R-:W-:Y:S06]  /*7500*/  @P3 BRA `(.L_x_519) ;  /* 0x0000000000543947 */ /* 0x000fec0003800000 */
[----:B------:R-:W-:Y:S01]  /*7510*/  IADD3 R86, P2, P5, R102, R32, R86 ;  /* 0x0000002066567210 */ /* 0x000fe20007d5e056 */
[----:B------:R-:W-:Y:S01]  /*7520*/  ULDC.64 UR4, c[0x0][0x3e8] ;  /* 0x0000fa0000047ab9 */ /* 0x000fe20000000a00 */
[----:B------:R-:W-:Y:S02]  /*7530*/  ULDC.64 UR6, c[0x0][0x208] ;  /* 0x0000820000067ab9 */ /* 0x000fe40000000a00 */
[----:B------:R-:W-:Y:S02]  /*7540*/  IADD3.X R0, R25, R34, R0, P2, P5 ;  /* 0x0000002219007210 */ /* 0x000fe400017ea400 */
        /* <DEDUP_REMOVED lines=17> */
.L_x_519:
[----:B------:R-:W-:Y:S05]  /*7660*/  BSYNC B1 ;  /* 0x0000000000017941 */ /* 0x000fea0003800000 */
.L_x_518:
        /* <DEDUP_REMOVED lines=15> */
[----:B------:R-:W-:Y:S02]  /*7760*/  IMAD.MOV.U32 R3, RZ, RZ, R78 ;  /* 0x000000ffff037224 */ /* 0x000fe400078e004e */
        /* <DEDUP_REMOVED lines=16> */
.L_x_520:
[----:B------:R-:W-:Y:S01]  /*7870*/  IMAD R3, R19, 0x8, R18 ;  /* 0x0000000813037824 */ /* 0x000fe200078e0212 */
[----:B------:R-:W-:Y:S01]  /*7880*/  SHF.L.U32 R0, R217, 0x1f, RZ ;  /* 0x0000001fd9007819 */ /* 0x000fe200000006ff */
[----:B------:R-:W1:Y:S01]  /*7890*/  LDC R143, c[0x0][0x2f4] ;  /* 0x0000bd00ff8f7b82 */ /* 0x000e620000000800 */
[----:B------:R-:W-:Y:S01]  /*78a0*/  BSSY B1, `(.L_x_521) ;  /* 0x0000004000017945 */ /* 0x000fe20003800000 */
[----:B------:R-:W-:Y:S01]  /*78b0*/  IMAD.MOV.U32 R123, RZ, RZ, R88 ;  /* 0x000000ffff7b7224 */ /* 0x000fe200078e0058 */
[----:B------:R-:W2:Y:S02]  /*78c0*/  SYNCS.PHASECHK.TRANS64.TRYWAIT P5, [R3+URZ+0x38890], R0 ;  /* 0x03889000030075a7 */ /* 0x000ea400080a017f */
[----:B--2---:R-:W-:Y:S05]  /*78d0*/  @!P5 BRA `(.L_x_522) ;  /* 0x000002440090d947 */ /* 0x004fea0003800000 */
.L_x_859:
[----:B------:R-:W-:Y:S05]  /*78e0*/  BSYNC B1 ;  /* 0x0000000000017941 */ /* 0x000fea0003800000 */
.L_x_521:
[----:B------:R-:W3:Y:S01]  /*78f0*/  LDC.64 R124, c[0x0][0x300] ;  /* 0x0000c000ff7c7b82 */ /* 0x000ee20000000a00 */
[----:B------:R-:W-:Y:S01]  /*7900*/  BSSY B1, `(.L_x_523) ;  /* 0x000010c000017945 */ /* 0x000fe20003800000 */
[----:B-1----:R-:W-:-:S03]  /*7910*/  IADD3 R145, -R115, R143, RZ ;  /* 0x0000008f73917210 */ /* 0x002fc60007ffe1ff */
[----:B------:R-:W-:Y:S05]  /*7920*/  @P4 BRA `(.L_x_524) ;  /* 0x0000001000244947 */ /* 0x000fea0003800000 */
[----:B------:R-:W-:Y:S01]  /*7930*/  ISETP.NE.AND P4, PT, R27, RZ, PT ;  /* 0x000000ff1b00720c */ /* 0x000fe20003f85270 */
[-C--:B---3--:R-:W-:Y:S01]  /*7940*/  IMAD.WIDE.U32 R134, R212, R124.reuse, R122 ;  /* 0x0000007cd4867225 */ /* 0x088fe200078e007a */
[----:B0-----:R-:W-:Y:S01]  /*7950*/  SHF.R.S32.HI R84, RZ, 0x1f, R212 ;  /* 0x0000001fff547819 */ /* 0x001fe200000114d4 */
[----:B------:R-:W-:Y:S04]  /*7960*/  BSSY B2, `(.L_x_525) ;  /* 0x0000084000027945 */ /* 0x000fe80003800000 */
[----:B------:R-:W-:-:S04]  /*7970*/  IMAD R148, R84, R124, RZ ;  /* 0x0000007c54947224 */ /* 0x000fc800078e02ff */
[----:B------:R-:W-:-:S04]  /*7980*/  IMAD R148, R212, R125, R148 ;  /* 0x0000007dd4947224 */ /* 0x000fc800078e0294 */
[----:B------:R-:W-:Y:S01]  /*7990*/  IMAD.IADD R148, R148, 0x1, R135 ;  /* 0x0000000194947824 */ /* 0x000fe200078e0287 */
[----:B------:R-:W-:Y:S06]  /*79a0*/  @!P4 BRA `(.L_x_526) ;  /* 0x0000000400fcc947 */ /* 0x000fec0003800000 */
[----:B------:R-:W-:Y:S01]  /*79b0*/  SEL R84, R115, R145, !P0 ;  /* 0x0000009173547207 */ /* 0x000fe20004000000 */
[----:B------:R-:W-:Y:S01]  /*79c0*/  IMAD.SHL.U32 R86, R212, 0x40, RZ ;  /* 0x00000040d4567824 */ /* 0x000fe200078e00ff */
[----:B------:R-:W-:Y:S01]  /*79d0*/  ISETP.GE.AND P4, PT, R16, R120, PT ;  /* 0x000000781000720c */ /* 0x000fe20003f86270 */
[----:B------:R-:W-:Y:S01]  /*79e0*/  BSSY B3, `(.L_x_527) ;  /* 0x000006e000037945 */ /* 0x000fe20003800000 */
[----:B------:R-:W-:-:S04]  /*79f0*/  SHF.R.S32.HI R85, RZ, 0x1f, R84 ;  /* 0x0000001fff557819 */ /* 0x000fc80000011454 */
[----:B------:R-:W-:-:S04]  /*7a00*/  LEA.HI R84, R85, R84, RZ, 0x4 ;  /* 0x0000005455547211 */ /* 0x000fc800078f20ff */
[----:B------:R-:W-:-:S04]  /*7a10*/  LEA.HI.SX32 R84, R84, R15, 0x1c ;  /* 0x0000000f54547211 */ /* 0x000fc800078fe2ff */
[----:B------:R-:W-:Y:S01]  /*7a20*/  SHF.R.S32.HI R85, RZ, 0x1f, R84 ;  /* 0x0000001fff557819 */ /* 0x000fe20000011454 */
[----:B------:R-:W-:-:S03]  /*7a30*/  IMAD.SHL.U32 R149, R84, 0x8, RZ ;  /* 0x0000000854957824 */ /* 0x000fc600078e00ff */
[----:B------:R-:W-:Y:S02]  /*7a40*/  LEA.HI R84, R85, R84, RZ, 0x3 ;  /* 0x0000005455547211 */ /* 0x000fe400078f18ff */
[----:B------:R-:W-:Y:S02]  /*7a50*/  LOP3.LUT R85, R149, 0x38, RZ, 0xc0, !PT ;  /* 0x0000003895557812 */ /* 0x000fe400078ec0ff */
[----:B------:R-:W-:Y:S02]  /*7a60*/  SHF.R.S32.HI R84, RZ, 0x3, R84 ;  /* 0x00000003ff547819 */ /* 0x000fe40000011454 */
[----:B------:R-:W-:-:S03]  /*7a70*/  LOP3.LUT R85, R85, 0x1c0, R86, 0xf8, !PT ;  /* 0x000001c055557812 */ /* 0x000fc600078ef856 */
[----:B------:R-:W-:Y:S01]  /*7a80*/  IMAD R84, R84, 0x1400, R228 ;  /* 0x0000140054547824 */ /* 0x000fe200078e02e4 */
[----:B------:R-:W-:-:S04]  /*7a90*/  LOP3.LUT R85, R85, R229, RZ, 0x3c, !PT ;  /* 0x000000e555557212 */ /* 0x000fc800078e3cff */
[----:B------:R-:W-:-:S05]  /*7aa0*/  IADD3 R84, R84, R85, RZ ;  /* 0x0000005554547210 */ /* 0x000fca0007ffe0ff */
[C---:B------:R-:W-:Y:S02]  /*7ab0*/  IMAD R88, R19.reuse, 0x5000, R84 ;  /* 0x0000500013587824 */ /* 0x040fe400078e0254 */
[----:B------:R-:W-:Y:S02]  /*7ac0*/  IMAD R84, R19, 0x5000, R138 ;  /* 0x0000500013547824 */ /* 0x000fe400078e028a */
[--C-:B------:R-:W-:Y:S02]  /*7ad0*/  IMAD R88, R88, 0x2, R18.reuse ;  /* 0x0000000258587824 */ /* 0x100fe400078e0212 */
[----:B------:R-:W-:-:S04]  /*7ae0*/  IMAD R84, R84, 0x2, R18 ;  /* 0x0000000254547824 */ /* 0x000fc800078e0212 */
[----:B------:R-:W0:Y:S04]  /*7af0*/  LDS.128 R88, [R88+0x24400] ;  /* 0x0244000058587984 */ /* 0x000e280000000c00 */
[----:B------:R-:W1:Y:S01]  /*7b00*/  LDS.128 R84, [R84+0x24400] ;  /* 0x0244000054547984 */ /* 0x000e620000000c00 */
[----:B------:R-:W-:Y:S05]  /*7b10*/  @P4 BRA `(.L_x_528) ;  /* 0x0000000400684947 */ /* 0x000fea0003800000 */
[----:B0-----:R-:W-:Y:S01]  /*7b20*/  IMAD.MOV.U32 R151, RZ, RZ, R89 ;  /* 0x000000ffff977224 */ /* 0x001fe200078e0059 */
[----:B-1----:R-:W-:Y:S01]  /*7b30*/  MOV R150, R85 ;  /* 0x0000005500967202 */ /* 0x002fe20000000f00 */
[----:B------:R-:W-:Y:S01]  /*7b40*/  HADD2.F32 R153, -RZ, R153.H0_H0 ;  /* 0x20000099ff997230 */ /* 0x000fe20000004100 */
[--C-:B------:R-:W-:Y:S01]  /*7b50*/  SHF.R.U64 R40, R40, 0x10, R41.reuse ;  /* 0x0000001028287819 */ /* 0x100fe20000001229 */
[----:B------:R-:W-:Y:S01]  /*7b60*/  HADD2.F32 R152, -RZ, R152.H0_H0 ;  /* 0x20000098ff987230 */ /* 0x000fe20000004100 */
[----:B------:R-:W-:Y:S01]  /*7b70*/  SHF.R.U32.HI R41, RZ, 0x10, R41 ;  /* 0x00000010ff297819 */ /* 0x000fe20000011629 */
[----:B------:R-:W-:Y:S01]  /*7b80*/  HADD2.F32 R85, -RZ, R151.H0_H0 ;  /* 0x20000097ff557230 */ /* 0x000fe20000004100 */
[----:B------:R-:W-:Y:S01]  /*7b90*/  SHF.R.U64 R48, R48, 0x10, R49 ;  /* 0x0000001030307819 */ /* 0x000fe20000001231 */
[--C-:B------:R-:W-:Y:S01]  /*7ba0*/  HADD2.F32 R154, -RZ, R150.reuse.H0_H0 ;  /* 0x20000096ff9a7230 */ /* 0x100fe20000004100 */
[----:B------:R-:W-:Y:S01]  /*7bb0*/  SHF.R.U64 R42, R42, 0x10, R43 ;  /* 0x000000102a2a7819 */ /* 0x000fe2000000122b */
[----:B------:R-:W-:-:S02]  /*7bc0*/  HADD2.F32 R150, -RZ, R150.H1_H1 ;  /* 0x30000096ff967230 */ /* 0x000fc40000004100 */
[CC--:B------:R-:W-:Y:S01]  /*7bd0*/  FMUL.FTZ R89, R85.reuse, R153.reuse ;  /* 0x0000009955597220 */ /* 0x0c0fe20000410000 */
[----:B------:R-:W-:Y:S02]  /*7be0*/  HADD2.F32 R48, -RZ, R48.H0_H0 ;  /* 0x20000030ff307230 */ /* 0x000fe40000004100 */
[C---:B------:R-:W-:Y:S01]  /*7bf0*/  FMUL.FTZ R153, R154.reuse, R153 ;  /* 0x000000999a997220 */ /* 0x040fe20000410000 */
[----:B------:R-:W-:Y:S02]  /*7c00*/  HADD2.F32 R42, -RZ, R42.H0_H0 ;  /* 0x2000002aff2a7230 */ /* 0x000fe40000004100 */
[-C--:B------:R-:W-:Y:S01]  /*7c10*/  FFMA.FTZ R89, R154, R152.reuse, -R89 ;  /* 0x000000989a597223 */ /* 0x080fe20000010859 */
[----:B------:R-:W-:Y:S01]  /*7c20*/  FFMA.FTZ R85, R85, R152, R153 ;  /* 0x0000009855557223 */ /* 0x000fe20000010099 */
[----:B------:R-:W-:Y:S01]  /*7c30*/  SHF.R.U32.HI R152, RZ, 0x10, R49 ;  /* 0x00000010ff987819 */ /* 0x000fe20000011631 */
[----:B------:R-:W-:Y:S02]  /*7c40*/  HADD2.F32 R49, -RZ, R151.H1_H1 ;  /* 0x30000097ff317230 */ /* 0x000fe40000004100 */
[----:B------:R-:W-:-:S02]  /*7c50*/  HADD2.F32 R151, -RZ, R41.H0_H0 ;  /* 0x20000029ff977230 */ /* 0x000fc40000004100 */
[----:B------:R-:W-:Y:S02]  /*7c60*/  HADD2.F32 R152, -RZ, R152.H0_H0 ;  /* 0x20000098ff987230 */ /* 0x000fe40000004100 */
[----:B------:R-:W-:-:S03]  /*7c70*/  HADD2.F32 R153, -RZ, R178.H0_H0 ;  /* 0x200000b2ff997230 */ /* 0x000fc60000004100 */
[-C--:B------:R-:W-:Y:S01]  /*7c80*/  FMUL.FTZ R41, R49, R152.reuse ;  /* 0x0000009831297220 */ /* 0x080fe20000410000 */
[----:B------:R-:W-:-:S03]  /*7c90*/  FMUL.FTZ R152, R150, R152 ;  /* 0x0000009896987220 */ /* 0x000fc60000410000 */
[-C--:B------:R-:W-:Y:S01]  /*7ca0*/  FFMA.FTZ R41, R150, R151.reuse, -R41 ;  /* 0x0000009796297223 */ /* 0x080fe20000010829 */
[----:B------:R-:W-:Y:S01]  /*7cb0*/  FFMA.FTZ R49, R49, R151, R152 ;  /* 0x0000009731317223 */ /* 0x000fe20000010098 */
[----:B------:R-:W-:Y:S02]  /*7cc0*/  IMAD.MOV.U32 R151, RZ, RZ, R91 ;  /* 0x000000ffff977224 */ /* 0x000fe400078e005b */
[----:B------:R-:W-:Y:S01]  /*7cd0*/  IMAD.MOV.U32 R150, RZ, RZ, R87 ;  /* 0x000000ffff967224 */ /* 0x000fe200078e0057 */
[----:B------:R-:W-:Y:S01]  /*7ce0*/  F2FP.F16.F32.PACK_AB R41, R41, R89 ;  /* 0x000000592929723e */ /* 0x000fe200000000ff */
[----:B------:R-:W-:Y:S01]  /*7cf0*/  HADD2.F32 R152, -RZ, R177.H0_H0 ;  /* 0x200000b1ff987230 */ /* 0x000fe20000004100 */
[----:B------:R-:W-:Y:S01]  /*7d00*/  F2FP.F16.F32.PACK_AB R49, R49, R85 ;  /* 0x000000553131723e */ /* 0x000fe200000000ff */
[----:B------:R-:W-:Y:S01]  /*7d10*/  HADD2.F32 R91, -RZ, R151.H0_H0 ;  /* 0x20000097ff5b7230 */ /* 0x000fe20000004100 */
[----:B------:R-:W-:Y:S01]  /*7d20*/  MOV R85, R41 ;  /* 0x0000002900557202 */ /* 0x000fe20000000f00 */
[----:B------:R-:W-:-:S02]  /*7d30*/  HADD2.F32 R154, -RZ, R150.H0_H0 ;  /* 0x20000096ff9a7230 */ /* 0x000fc40000004100 */
[----:B------:R-:W-:Y:S02]  /*7d40*/  HADD2.F32 R150, -RZ, R150.H1_H1 ;  /* 0x30000096ff967230 */ /* 0x000fe40000004100 */
[CC--:B------:R-:W-:Y:S01]  /*7d50*/  FMUL.FTZ R87, R91.reuse, R153.reuse ;  /* 0x000000995b577220 */ /* 0x0c0fe20000410000 */
[----:B------:R-:W-:Y:S02]  /*7d60*/  IMAD.MOV.U32 R89, RZ, RZ, R49 ;  /* 0x000000ffff597224 */ /* 0x000fe400078e0031 */
[C---:B------:R-:W-:Y:S01]  /*7d70*/  FMUL.FTZ R153, R154.reuse, R153 ;  /* 0x000000999a997220 */ /* 0x040fe20000410000 */
[-C--:B------:R-:W-:Y:S01]  /*7d80*/  FFMA.FTZ R87, R154, R152.reuse, -R87 ;  /* 0x000000989a577223 */ /* 0x080fe20000010857 */
[----:B------:R-:W-:Y:S02]  /*7d90*/  HADD2.F32 R154, -RZ, R178.H1_H1 ;  /* 0x300000b2ff9a7230 */ /* 0x000fe40000004100 */
[----:B------:R-:W-:Y:S01]  /*7da0*/  FFMA.FTZ R91, R91, R152, R153 ;  /* 0x000000985b5b7223 */ /* 0x000fe20000010099 */
[----:B------:R-:W-:-:S02]  /*7db0*/  SHF.R.U32.HI R152, RZ, 0x10, R43 ;  /* 0x00000010ff987819 */ /* 0x000fc4000001162b */
[--C-:B------:R-:W-:Y:S02]  /*7dc0*/  SHF.R.U64 R43, R50, 0x10, R51.reuse ;  /* 0x00000010322b7819 */ /* 0x100fe40000001233 */
[----:B------:R-:W-:Y:S01]  /*7dd0*/  SHF.R.U32.HI R50, RZ, 0x10, R51 ;  /* 0x00000010ff327819 */ /* 0x000fe20000011633 */
[----:B------:R-:W-:Y:S02]  /*7de0*/  HADD2.F32 R51, -RZ, R151.H1_H1 ;  /* 0x30000097ff337230 */ /* 0x000fe40000004100 */
[----:B------:R-:W-:Y:S02]  /*7df0*/  HADD2.F32 R152, -RZ, R152.H0_H0 ;  /* 0x20000098ff987230 */ /* 0x000fe40000004100 */
[----:B------:R-:W-:Y:S02]  /*7e00*/  HADD2.F32 R151, -RZ, R50.H0_H0 ;  /* 0x20000032ff977230 */ /* 0x000fe40000004100 */
[----:B------:R-:W-:-:S03]  /*7e10*/  HADD2.F32 R43, -RZ, R43.H0_H0 ;  /* 0x2000002bff2b7230 */ /* 0x000fc60000004100 */
[----:B------:R-:W-:-:S04]  /*7e20*/  FMUL.FTZ R50, R51, R151 ;  /* 0x0000009733327220 */ /* 0x000fc80000410000 */
[CC--:B------:R-:W-:Y:S01]  /*7e30*/  FFMA.FTZ R50, R150.reuse, R152.reuse, -R50 ;  /* 0x0000009896327223 */ /* 0x0c0fe20000010832 */
[----:B------:R-:W-:Y:S01]  /*7e40*/  FMUL.FTZ R150, R150, R151 ;  /* 0x0000009796967220 */ /* 0x000fe20000410000 */
[--C-:B------:R-:W-:Y:S02]  /*7e50*/  HADD2.F32 R151, -RZ, R88.reuse.H0_H0 ;  /* 0x20000058ff977230 */ /* 0x100fe40000004100 */
[----:B------:R-:W-:Y:S02]  /*7e60*/  HADD2.F32 R88, -RZ, R88.H1_H1 ;  /* 0x30000058ff587230 */ /* 0x000fe40000004100 */
[----:B------:R-:W-:Y:S01]  /*7e70*/  FFMA.FTZ R51, R51, R152, R150 ;  /* 0x0000009833337223 */ /* 0x000fe20000010096 */
[----:B------:R-:W-:Y:S02]  /*7e80*/  HADD2.F32 R150, -RZ, R84.H0_H0 ;  /* 0x20000054ff967230 */ /* 0x000fe40000004100 */
[-C--:B------:R-:W-:Y:S01]  /*7e90*/  FMUL.FTZ R153, R151, R154.reuse ;  /* 0x0000009a97997220 */ /* 0x080fe20000410000 */
[----:B------:R-:W-:Y:S01]  /*7ea0*/  HADD2.F32 R152, -RZ, R177.H1_H1 ;  /* 0x300000b1ff987230 */ /* 0x000fe20000004100 */
[----:B------:R-:W-:Y:S01]  /*7eb0*/  F2FP.F16.F32.PACK_AB R87, R50, R87 ;  /* 0x000000573257723e */ /* 0x000fe200000000ff */
[----:B------:R-:W-:Y:S01]  /*7ec0*/  FMUL.FTZ R154, R150, R154 ;  /* 0x0000009a969a7220 */ /* 0x000fe20000410000 */
[----:B------:R-:W-:-:S02]  /*7ed0*/  F2FP.F16.F32.PACK_AB R91, R51, R91 ;  /* 0x0000005b335b723e */ /* 0x000fc400000000ff */
[-C--:B------:R-:W-:Y:S01]  /*7ee0*/  FFMA.FTZ R150, R150, R152.reuse, -R153 ;  /* 0x0000009896967223 */ /* 0x080fe20000010899 */
[----:B------:R-:W-:Y:S01]  /*7ef0*/  FFMA.FTZ R151, R151, R152, R154 ;  /* 0x0000009897977223 */ /* 0x000fe2000001009a */
[----:B------:R-:W-:Y:S02]  /*7f00*/  HADD2.F32 R152, -RZ, R84.H1_H1 ;  /* 0x30000054ff987230 */ /* 0x000fe40000004100 */
[----:B------:R-:W-:Y:S02]  /*7f10*/  HADD2.F32 R84, -RZ, R40.H0_H0 ;  /* 0x20000028ff547230 */ /* 0x000fe40000004100 */
[-C--:B------:R-:W-:Y:S01]  /*7f20*/  FMUL.FTZ R40, R88, R48.reuse ;  /* 0x0000003058287220 */ /* 0x080fe20000410000 */
[--C-:B------:R-:W-:Y:S02]  /*7f30*/  HADD2.F32 R154, -RZ, R176.reuse.H1_H1 ;  /* 0x300000b0ff9a7230 */ /* 0x100fe40000004100 */
[C---:B------:R-:W-:Y:S01]  /*7f40*/  FMUL.FTZ R48, R152.reuse, R48 ;  /* 0x0000003098307220 */ /* 0x040fe20000410000 */
[----:B------:R-:W-:Y:S01]  /*7f50*/  FFMA.FTZ R40, R152, R84, -R40 ;  /* 0x0000005498287223 */ /* 0x000fe20000010828 */
[----:B------:R-:W-:-:S02]  /*7f60*/  HADD2.F32 R152, -RZ, R176.H0_H0 ;  /* 0x200000b0ff987230 */ /* 0x000fc40000004100 */
[----:B------:R-:W-:Y:S01]  /*7f70*/  FFMA.FTZ R48, R88, R84, R48 ;  /* 0x0000005458307223 */ /* 0x000fe20000010030 */
[----:B------:R-:W-:Y:S02]  /*7f80*/  HADD2.F32 R84, -RZ, R90.H0_H0 ;  /* 0x2000005aff547230 */ /* 0x000fe40000004100 */
[----:B------:R-:W-:Y:S01]  /*7f90*/  HADD2.F32 R88, -RZ, R86.H0_H0 ;  /* 0x20000056ff587230 */ /* 0x000fe20000004100 */
[----:B------:R-:W-:Y:S01]  /*7fa0*/  F2FP.F16.F32.PACK_AB R40, R40, R150 ;  /* 0x000000962828723e */ /* 0x000fe200000000ff */
[----:B------:R-:W-:Y:S02]  /*7fb0*/  HADD2.F32 R90, -RZ, R90.H1_H1 ;  /* 0x3000005aff5a7230 */ /* 0x000fe40000004100 */
[-C--:B------:R-:W-:Y:S01]  /*7fc0*/  FMUL.FTZ R153, R84, R154.reuse ;  /* 0x0000009a54997220 */ /* 0x080fe20000410000 */
[----:B------:R-:W-:Y:S02]  /*7fd0*/  HADD2.F32 R86, -RZ, R86.H1_H1 ;  /* 0x30000056ff567230 */ /* 0x000fe40000004100 */
[----:B------:R-:W-:Y:S01]  /*7fe0*/  FMUL.FTZ R154, R88, R154 ;  /* 0x0000009a589a7220 */ /* 0x000fe20000410000 */
[----:B------:R-:W-:Y:S01]  /*7ff0*/  F2FP.F16.F32.PACK_AB R48, R48, R151 ;  /* 0x000000973030723e */ /* 0x000fe200000000ff */
[----:B------:R-:W-:-:S02]  /*8000*/  FFMA.FTZ R153, R88, R152, -R153 ;  /* 0x0000009858997223 */ /* 0x000fc40000010899 */
[----:B------:R-:W-:Y:S01]  /*8010*/  FFMA.FTZ R154, R84, R152, R154 ;  /* 0x00000098549a7223 */ /* 0x000fe2000001009a */
[-C--:B------:R-:W-:Y:S01]  /*8020*/  FMUL.FTZ R84, R90, R43.reuse ;  /* 0x0000002b5a547220 */ /* 0x080fe20000410000 */
[C---:B------:R-:W-:Y:S01]  /*8030*/  FMUL.FTZ R43, R86.reuse, R43 ;  /* 0x0000002b562b7220 */ /* 0x040fe20000410000 */
[----:B------:R-:W-:Y:S02]  /*8040*/  IMAD.MOV.U32 R88, RZ, RZ, R48 ;  /* 0x000000ffff587224 */ /* 0x000fe400078e0030 */
[-C--:B------:R-:W-:Y:S01]  /*8050*/  FFMA.FTZ R84, R86, R42.reuse, -R84 ;  /* 0x0000002a56547223 */ /* 0x080fe20000010854 */
[----:B------:R-:W-:-:S04]  /*8060*/  FFMA.FTZ R43, R90, R42, R43 ;  /* 0x0000002a5a2b7223 */ /* 0x000fc8000001002b */
[----:B------:R-:W-:Y:S01]  /*8070*/  F2FP.F16.F32.PACK_AB R153, R84, R153 ;  /* 0x000000995499723e */ /* 0x000fe200000000ff */
[----:B------:R-:W-:Y:S01]  /*8080*/  IMAD.MOV.U32 R84, RZ, RZ, R40 ;  /* 0x000000ffff547224 */ /* 0x000fe200078e0028 */
[----:B------:R-:W-:-:S03]  /*8090*/  F2FP.F16.F32.PACK_AB R43, R43, R154 ;  /* 0x0000009a2b2b723e */ /* 0x000fc600000000ff */
[----:B------:R-:W-:Y:S01]  /*80a0*/  IMAD.MOV.U32 R86, RZ, RZ, R153 ;  /* 0x000000ffff567224 */ /* 0x000fe200078e0099 */
[----:B------:R-:W-:-:S07]  /*80b0*/  MOV R90, R43 ;  /* 0x0000002b005a7202 */ /* 0x000fce0000000f00 */
.L_x_528:
[----:B------:R-:W-:Y:S05]  /*80c0*/  BSYNC B3 ;  /* 0x0000000000037941 */ /* 0x000fea0003800000 */
.L_x_527:
[----:B------:R-:W-:Y:S01]  /*80d0*/  ISETP.GE.AND P4, PT, R149, R143, PT ;  /* 0x0000008f9500720c */ /* 0x000fe20003f86270 */
[----:B------:R-:W-:-:S12]  /*80e0*/  ULDC.64 UR4, c[0x0][0x208] ;  /* 0x0000820000047ab9 */ /* 0x000fd80000000a00 */
[--C-:B------:R-:W-:Y:S02]  /*80f0*/  @!P4 SHF.R.S32.HI R43, RZ, 0x1f, R149.reuse ;  /* 0x0000001fff2bc819 */ /* 0x100fe40000011495 */
[----:B------:R-:W-:-:S04]  /*8100*/  @!P4 IADD3 R149, P5, P6, R96, R134, R149 ;  /* 0x000000866095c210 */ /* 0x000fc80007ebe095 */
[----:B------:R-:W-:Y:S02]  /*8110*/  @!P4 IADD3.X R43, R93, R148, R43, P5, P6 ;  /* 0x000000945d2bc210 */ /* 0x000fe40002fec42b */
[----:B------:R-:W-:-:S04]  /*8120*/  IADD3 R41, P5, P6, R96, R134, R14 ;  /* 0x0000008660297210 */ /* 0x000fc80007ebe00e */
[----:B------:R-:W-:Y:S02]  /*8130*/  IADD3.X R42, R93, R148, R8, P5, P6 ;  /* 0x000000945d2a7210 */ /* 0x000fe40002fec408 */
[----:B------:R-:W-:-:S04]  /*8140*/  LEA R40, P5, R41, R116, 0x1 ;  /* 0x0000007429287211 */ /* 0x000fc800078a08ff */
[----:B------:R-:W-:Y:S02]  /*8150*/  LEA.HI.X R41, R41, R117, R42, 0x1, P5 ;  /* 0x0000007529297211 */ /* 0x000fe400028f0c2a */
[----:B------:R-:W-:-:S03]  /*8160*/  @!P4 LEA R42, P5, R149, R116, 0x1 ;  /* 0x00000074952ac211 */ /* 0x000fc600078a08ff */
[----:B-1----:R1:W-:Y:S01]  /*8170*/  STG.E.128 desc[UR4][R40.64], R84 ;  /* 0x0000005428007986 */ /* 0x0023e2000c101d04 */
[----:B------:R-:W-:-:S05]  /*8180*/  @!P4 LEA.HI.X R43, R149, R117, R43, 0x1, P5 ;  /* 0x00000075952bc211 */ /* 0x000fca00028f0c2b */
[----:B0-----:R1:W-:Y:S04]  /*8190*/  @!P4 STG.E.128 desc[UR4][R42.64], R88 ;  /* 0x000000582a00c986 */ /* 0x0013e8000c101d04 */
.L_x_526:
[----:B------:R-:W-:Y:S05]  /*81a0*/  BSYNC B2 ;  /* 0x0000000000027941 */ /* 0x000fea0003800000 */
.L_x_525:
[----:B------:R-:W-:-:S13]  /*81b0*/  ISETP.NE.AND P4, PT, R11, RZ, PT ;  /* 0x000000ff0b00720c */ /* 0x000fda0003f85270 */
[----:B------:R-:W-:Y:S05]  /*81c0*/  @!P4 BRA `(.L_x_524) ;  /* 0x0000000400fcc947 */ /* 0x000fea0003800000 */
[----:B-1----:R-:W-:Y:S01]  /*81d0*/  SEL R40, R115, R145, !P1 ;  /* 0x0000009173287207 */ /* 0x002fe20004800000 */
        /* <DEDUP_REMOVED lines=13> */
[----:B------:R-:W-:-:S05]  /*82b0*/  LOP3.LUT R41, R41, R229, RZ, 0x3c, !PT ;  /* 0x000000e529297212 */ /* 0x000fca00078e3cff */
[----:B------:R-:W-:-:S04]  /*82c0*/  IMAD.IADD R40, R40, 0x1, R41 ;  /* 0x0000000128287824 */ /* 0x000fc800078e0229 */
[C---:B------:R-:W-:Y:S02]  /*82d0*/  IMAD R48, R19.reuse, 0x5000, R40 ;  /* 0x0000500013307824 */ /* 0x040fe400078e0228 */
[----:B------:R-:W-:Y:S02]  /*82e0*/  IMAD R40, R19, 0x5000, R137 ;  /* 0x0000500013287824 */ /* 0x000fe400078e0289 */
[----:B------:R-:W-:-:S03]  /*82f0*/  IMAD R48, R48, 0x2, R18 ;  /* 0x0000000230307824 */ /* 0x000fc600078e0212 */
[----:B------:R-:W-:-:S03]  /*8300*/  LEA R40, R40, R18, 0x1 ;  /* 0x0000001228287211 */ /* 0x000fc600078e08ff */
[----:B------:R-:W0:Y:S04]  /*8310*/  LDS.128 R48, [R48+0x24400] ;  /* 0x0244000030307984 */ /* 0x000e280000000c00 */
[----:B------:R-:W1:Y:S01]  /*8320*/  LDS.128 R40, [R40+0x24400] ;  /* 0x0244000028287984 */ /* 0x000e620000000c00 */
[----:B------:R-:W-:Y:S05]  /*8330*/  @P4 BRA `(.L_x_530) ;  /* 0x0000000400684947 */ /* 0x000fea0003800000 */
[----:B0-----:R-:W-:Y:S01]  /*8340*/  IMAD.MOV.U32 R86, RZ, RZ, R49 ;  /* 0x000000ffff567224 */ /* 0x001fe200078e0031 */
[----:B------:R-:W-:Y:S01]  /*8350*/  SHF.R.U64 R36, R36, 0x10, R37 ;  /* 0x0000001024247819 */ /* 0x000fe20000001225 */
[----:B-1----:R-:W-:Y:S01]  /*8360*/  IMAD.MOV.U32 R85, RZ, RZ, R41 ;  /* 0x000000ffff557224 */ /* 0x002fe200078e0029 */
[----:B------:R-:W-:Y:S01]  /*8370*/  SHF.R.U32.HI R37, RZ, 0x10, R37 ;  /* 0x00000010ff257819 */ /* 0x000fe20000011625 */
[----:B------:R-:W-:Y:S01]  /*8380*/  HADD2.F32 R87, -RZ, R175.H1_H1 ;  /* 0x300000afff577230 */ /* 0x000fe20000004100 */
[----:B------:R-:W-:Y:S01]  /*8390*/  SHF.R.U64 R38, R38, 0x10, R39 ;  /* 0x0000001026267819 */ /* 0x000fe20000001227 */
[----:B------:R-:W-:Y:S02]  /*83a0*/  HADD2.F32 R41, -RZ, R86.H0_H0 ;  /* 0x20000056ff297230 */ /* 0x000fe40000004100 */
[----:B------:R-:W-:Y:S02]  /*83b0*/  HADD2.F32 R89, -RZ, R85.H0_H0 ;  /* 0x20000055ff597230 */ /* 0x000fe40000004100 */
[----:B------:R-:W-:-:S02]  /*83c0*/  HADD2.F32 R88, -RZ, R175.H0_H0 ;  /* 0x200000afff587230 */ /* 0x000fc40000004100 */
[-C--:B------:R-:W-:Y:S01]  /*83d0*/  FMUL.FTZ R49, R41, R87.reuse ;  /* 0x0000005729317220 */ /* 0x080fe20000410000 */
[----:B------:R-:W-:Y:S02]  /*83e0*/  HADD2.F32 R86, -RZ, R86.H1_H1 ;  /* 0x30000056ff567230 */ /* 0x000fe40000004100 */
[C---:B------:R-:W-:Y:S01]  /*83f0*/  FMUL.FTZ R87, R89.reuse, R87 ;  /* 0x0000005759577220 */ /* 0x040fe20000410000 */
[----:B------:R-:W-:Y:S02]  /*8400*/  HADD2.F32 R37, -RZ, R37.H0_H0 ;  /* 0x20000025ff257230 */ /* 0x000fe40000004100 */
[-C--:B------:R-:W-:Y:S01]  /*8410*/  FFMA.FTZ R49, R89, R88.reuse, -R49 ;  /* 0x0000005859317223 */ /* 0x080fe20000010831 */
[----:B------:R-:W-:Y:S02]  /*8420*/  HADD2.F32 R38, -RZ, R38.H0_H0 ;  /* 0x20000026ff267230 */ /* 0x000fe40000004100 */
[----:B------:R-:W-:Y:S01]  /*8430*/  FFMA.FTZ R41, R41, R88, R87 ;  /* 0x0000005829297223 */ /* 0x000fe20000010057 */
[--C-:B------:R-:W-:Y:S01]  /*8440*/  SHF.R.U32.HI R87, RZ, 0x10, R45.reuse ;  /* 0x00000010ff577819 */ /* 0x100fe2000001162d */
[----:B------:R-:W-:Y:S01]  /*8450*/  HADD2.F32 R88, -RZ, R173.H1_H1 ;  /* 0x300000adff587230 */ /* 0x000fe20000004100 */
[----:B------:R-:W-:Y:S01]  /*8460*/  SHF.R.U64 R45, R44, 0x10, R45 ;  /* 0x000000102c2d7819 */ /* 0x000fe2000000122d */
[----:B------:R-:W-:-:S02]  /*8470*/  HADD2.F32 R44, -RZ, R85.H1_H1 ;  /* 0x30000055ff2c7230 */ /* 0x000fc40000004100 */
[----:B------:R-:W-:Y:S02]  /*8480*/  HADD2.F32 R87, -RZ, R87.H0_H0 ;  /* 0x20000057ff577230 */ /* 0x000fe40000004100 */
[----:B------:R-:W-:-:S03]  /*8490*/  HADD2.F32 R45, -RZ, R45.H0_H0 ;  /* 0x2000002dff2d7230 */ /* 0x000fc60000004100 */
[-C--:B------:R-:W-:Y:S01]  /*84a0*/  FMUL.FTZ R85, R86, R87.reuse ;  /* 0x0000005756557220 */ /* 0x080fe20000410000 */
[----:B------:R-:W-:-:S03]  /*84b0*/  FMUL.FTZ R87, R44, R87 ;  /* 0x000000572c577220 */ /* 0x000fc60000410000 */
[-C--:B------:R-:W-:Y:S01]  /*84c0*/  FFMA.FTZ R44, R44, R37.reuse, -R85 ;  /* 0x000000252c2c7223 */ /* 0x080fe20000010855 */
[----:B------:R-:W-:Y:S02]  /*84d0*/  HADD2.F32 R85, -RZ, R51.H0_H0 ;  /* 0x20000033ff557230 */ /* 0x000fe40000004100 */
[----:B------:R-:W-:Y:S01]  /*84e0*/  FFMA.FTZ R37, R86, R37, R87 ;  /* 0x0000002556257223 */ /* 0x000fe20000010057 */
[----:B------:R-:W-:Y:S02]  /*84f0*/  HADD2.F32 R86, -RZ, R173.H0_H0 ;  /* 0x200000adff567230 */ /* 0x000fe40000004100 */
[--C-:B------:R-:W-:Y:S02]  /*8500*/  HADD2.F32 R87, -RZ, R43.reuse.H0_H0 ;  /* 0x2000002bff577230 */ /* 0x100fe40000004100 */
[----:B------:R-:W-:Y:S01]  /*8510*/  FMUL.FTZ R89, R85, R88 ;  /* 0x0000005855597220 */ /* 0x000fe20000410000 */
[----:B------:R-:W-:Y:S01]  /*8520*/  HADD2.F32 R43, -RZ, R43.H1_H1 ;  /* 0x3000002bff2b7230 */ /* 0x000fe20000004100 */
[----:B------:R-:W-:-:S02]  /*8530*/  F2FP.F16.F32.PACK_AB R44, R44, R49 ;  /* 0x000000312c2c723e */ /* 0x000fc400000000ff */
[C---:B------:R-:W-:Y:S01]  /*8540*/  FFMA.FTZ R89, R87.reuse, R86, -R89 ;  /* 0x0000005657597223 */ /* 0x040fe20000010859 */
[----:B------:R-:W-:Y:S01]  /*8550*/  FMUL.FTZ R87, R87, R88 ;  /* 0x0000005857577220 */ /* 0x000fe20000410000 */
[----:B------:R-:W-:Y:S01]  /*8560*/  HADD2.F32 R88, -RZ, R172.H1_H1 ;  /* 0x300000acff587230 */ /* 0x000fe20000004100 */
[----:B------:R-:W-:Y:S01]  /*8570*/  F2FP.F16.F32.PACK_AB R37, R37, R41 ;  /* 0x000000292525723e */ /* 0x000fe200000000ff */
[----:B------:R-:W-:Y:S02]  /*8580*/  IMAD.MOV.U32 R41, RZ, RZ, R44 ;  /* 0x000000ffff297224 */ /* 0x000fe400078e002c */
[----:B------:R-:W-:Y:S01]  /*8590*/  FFMA.FTZ R87, R85, R86, R87 ;  /* 0x0000005655577223 */ /* 0x000fe20000010057 */
[----:B------:R-:W-:Y:S02]  /*85a0*/  SHF.R.U32.HI R85, RZ, 0x10, R39 ;  /* 0x00000010ff557819 */ /* 0x000fe40000011627 */
[--C-:B------:R-:W-:Y:S01]  /*85b0*/  SHF.R.U64 R39, R46, 0x10, R47.reuse ;  /* 0x000000102e277819 */ /* 0x100fe2000000122f */
[----:B------:R-:W-:Y:S01]  /*85c0*/  HADD2.F32 R46, -RZ, R51.H1_H1 ;  /* 0x30000033ff2e7230 */ /* 0x000fe20000004100 */
[----:B------:R-:W-:Y:S01]  /*85d0*/  SHF.R.U32.HI R47, RZ, 0x10, R47 ;  /* 0x00000010ff2f7819 */ /* 0x000fe2000001162f */
[----:B------:R-:W-:-:S02]  /*85e0*/  HADD2.F32 R85, -RZ, R85.H0_H0 ;  /* 0x20000055ff557230 */ /* 0x000fc40000004100 */
[----:B------:R-:W-:Y:S02]  /*85f0*/  HADD2.F32 R39, -RZ, R39.H0_H0 ;  /* 0x20000027ff277230 */ /* 0x000fe40000004100 */
[----:B------:R-:W-:Y:S02]  /*8600*/  HADD2.F32 R47, -RZ, R47.H0_H0 ;  /* 0x2000002fff2f7230 */ /* 0x000fe40000004100 */
[----:B------:R-:W-:-:S03]  /*8610*/  IMAD.MOV.U32 R49, RZ, RZ, R37 ;  /* 0x000000ffff317224 */ /* 0x000fc600078e0025 */
[----:B------:R-:W-:-:S04]  /*8620*/  FMUL.FTZ R51, R46, R47 ;  /* 0x0000002f2e337220 */ /* 0x000fc80000410000 */
[C---:B------:R-:W-:Y:S01]  /*8630*/  FFMA.FTZ R51, R43.reuse, R85, -R51 ;  /* 0x000000552b337223 */ /* 0x040fe20000010833 */
[----:B------:R-:W-:Y:S01]  /*8640*/  FMUL.FTZ R43, R43, R47 ;  /* 0x0000002f2b2b7220 */ /* 0x000fe20000410000 */
[----:B------:R-:W-:-:S03]  /*8650*/  HADD2.F32 R47, -RZ, R172.H0_H0 ;  /* 0x200000acff2f7230 */ /* 0x000fc60000004100 */
[----:B------:R-:W-:Y:S01]  /*8660*/  FFMA.FTZ R43, R46, R85, R43 ;  /* 0x000000552e2b7223 */ /* 0x000fe2000001002b */
[----:B------:R-:W-:Y:S01]  /*8670*/  HADD2.F32 R46, -RZ, R48.H0_H0 ;  /* 0x20000030ff2e7230 */ /* 0x000fe20000004100 */
[----:B------:R-:W-:Y:S01]  /*8680*/  F2FP.F16.F32.PACK_AB R51, R51, R89 ;  /* 0x000000593333723e */ /* 0x000fe200000000ff */
[----:B------:R-:W-:Y:S02]  /*8690*/  HADD2.F32 R85, -RZ, R40.H0_H0 ;  /* 0x20000028ff557230 */ /* 0x000fe40000004100 */
[----:B------:R-:W-:Y:S02]  /*86a0*/  HADD2.F32 R48, -RZ, R48.H1_H1 ;  /* 0x30000030ff307230 */ /* 0x000fe40000004100 */
[-C--:B------:R-:W-:Y:S01]  /*86b0*/  FMUL.FTZ R86, R46, R88.reuse ;  /* 0x000000582e567220 */ /* 0x080fe20000410000 */
[----:B------:R-:W-:Y:S01]  /*86c0*/  F2FP.F16.F32.PACK_AB R87, R43, R87 ;  /* 0x000000572b57723e */ /* 0x000fe200000000ff */
[----:B------:R-:W-:Y:S01]  /*86d0*/  FMUL.FTZ R88, R85, R88 ;  /* 0x0000005855587220 */ /* 0x000fe20000410000 */
[----:B------:R-:W-:-:S02]  /*86e0*/  IMAD.MOV.U32 R43, RZ, RZ, R51 ;  /* 0x000000ffff2b7224 */ /* 0x000fc400078e0033 */
[-C--:B------:R-:W-:Y:S01]  /*86f0*/  FFMA.FTZ R86, R85, R47.reuse, -R86 ;  /* 0x0000002f55567223 */ /* 0x080fe20000010856 */
[----:B------:R-:W-:Y:S02]  /*8700*/  HADD2.F32 R85, -RZ, R171.H1_H1 ;  /* 0x300000abff557230 */ /* 0x000fe40000004100 */
[----:B------:R-:W-:Y:S01]  /*8710*/  FFMA.FTZ R88, R46, R47, R88 ;  /* 0x0000002f2e587223 */ /* 0x000fe20000010058 */
[----:B------:R-:W-:Y:S02]  /*8720*/  HADD2.F32 R46, -RZ, R40.H1_H1 ;  /* 0x30000028ff2e7230 */ /* 0x000fe40000004100 */
[----:B------:R-:W-:Y:S02]  /*8730*/  HADD2.F32 R40, -RZ, R36.H0_H0 ;  /* 0x20000024ff287230 */ /* 0x000fe40000004100 */
[-C--:B------:R-:W-:Y:S01]  /*8740*/  FMUL.FTZ R36, R48, R45.reuse ;  /* 0x0000002d30247220 */ /* 0x080fe20000410000 */
[--C-:B------:R-:W-:Y:S02]  /*8750*/  HADD2.F32 R47, -RZ, R42.reuse.H0_H0 ;  /* 0x2000002aff2f7230 */ /* 0x100fe40000004100 */
[----:B------:R-:W-:Y:S01]  /*8760*/  FMUL.FTZ R45, R46, R45 ;  /* 0x0000002d2e2d7220 */ /* 0x000fe20000410000 */
[----:B------:R-:W-:-:S02]  /*8770*/  HADD2.F32 R42, -RZ, R42.H1_H1 ;  /* 0x3000002aff2a7230 */ /* 0x000fc40000004100 */
[-C--:B------:R-:W-:Y:S01]  /*8780*/  FFMA.FTZ R36, R46, R40.reuse, -R36 ;  /* 0x000000282e247223 */ /* 0x080fe20000010824 */
[----:B------:R-:W-:Y:S02]  /*8790*/  HADD2.F32 R46, -RZ, R171.H0_H0 ;  /* 0x200000abff2e7230 */ /* 0x000fe40000004100 */
[----:B------:R-:W-:Y:S01]  /*87a0*/  FFMA.FTZ R40, R48, R40, R45 ;  /* 0x0000002830287223 */ /* 0x000fe2000001002d */
[--C-:B------:R-:W-:Y:S02]  /*87b0*/  HADD2.F32 R45, -RZ, R50.reuse.H0_H0 ;  /* 0x20000032ff2d7230 */ /* 0x100fe40000004100 */
[----:B------:R-:W-:Y:S01]  /*87c0*/  HADD2.F32 R50, -RZ, R50.H1_H1 ;  /* 0x30000032ff327230 */ /* 0x000fe20000004100 */
[----:B------:R-:W-:Y:S01]  /*87d0*/  F2FP.F16.F32.PACK_AB R36, R36, R86 ;  /* 0x000000562424723e */ /* 0x000fe200000000ff */
[----:B------:R-:W-:Y:S02]  /*87e0*/  IMAD.MOV.U32 R51, RZ, RZ, R87 ;  /* 0x000000ffff337224 */ /* 0x000fe400078e0057 */
[-C--:B------:R-:W-:Y:S01]  /*87f0*/  FMUL.FTZ R48, R45, R85.reuse ;  /* 0x000000552d307220 */ /* 0x080fe20000410000 */
[----:B------:R-:W-:Y:S01]  /*8800*/  FMUL.FTZ R85, R47, R85 ;  /* 0x000000552f557220 */ /* 0x000fe20000410000 */
[----:B------:R-:W-:-:S02]  /*8810*/  F2FP.F16.F32.PACK_AB R88, R40, R88 ;  /* 0x000000582858723e */ /* 0x000fc400000000ff */
[-C--:B------:R-:W-:Y:S01]  /*8820*/  FFMA.FTZ R48, R47, R46.reuse, -R48 ;  /* 0x0000002e2f307223 */ /* 0x080fe20000010830 */
[----:B------:R-:W-:Y:S01]  /*8830*/  FFMA.FTZ R85, R45, R46, R85 ;  /* 0x0000002e2d557223 */ /* 0x000fe20000010055 */
[-C--:B------:R-:W-:Y:S01]  /*8840*/  FMUL.FTZ R45, R50, R39.reuse ;  /* 0x00000027322d7220 */ /* 0x080fe20000410000 */
[C---:B------:R-:W-:Y:S01]  /*8850*/  FMUL.FTZ R39, R42.reuse, R39 ;  /* 0x000000272a277220 */ /* 0x040fe20000410000 */
[----:B------:R-:W-:Y:S02]  /*8860*/  MOV R40, R36 ;  /* 0x0000002400287202 */ /* 0x000fe40000000f00 */
[-C--:B------:R-:W-:Y:S01]  /*8870*/  FFMA.FTZ R45, R42, R38.reuse, -R45 ;  /* 0x000000262a2d7223 */ /* 0x080fe2000001082d */
[----:B------:R-:W-:-:S04]  /*8880*/  FFMA.FTZ R39, R50, R38, R39 ;  /* 0x0000002632277223 */ /* 0x000fc80000010027 */
[----:B------:R-:W-:Y:S01]  /*8890*/  F2FP.F16.F32.PACK_AB R45, R45, R48 ;  /* 0x000000302d2d723e */ /* 0x000fe200000000ff */
[----:B------:R-:W-:Y:S01]  /*88a0*/  IMAD.MOV.U32 R48, RZ, RZ, R88 ;  /* 0x000000ffff307224 */ /* 0x000fe200078e0058 */
[----:B------:R-:W-:Y:S02]  /*88b0*/  F2FP.F16.F32.PACK_AB R39, R39, R85 ;  /* 0x000000552727723e */ /* 0x000fe400000000ff */
[----:B------:R-:W-:-:S03]  /*88c0*/  MOV R42, R45 ;  /* 0x0000002d002a7202 */ /* 0x000fc60000000f00 */
[----:B------:R-:W-:-:S07]  /*88d0*/  IMAD.MOV.U32 R50, RZ, RZ, R39 ;  /* 0x000000ffff327224 */ /* 0x000fce00078e0027 */
.L_x_530:
[----:B------:R-:W-:Y:S05]  /*88e0*/  BSYNC B2 ;  /* 0x0000000000027941 */ /* 0x000fea0003800000 */
.L_x_529:
        /* <DEDUP_REMOVED lines=13> */
.L_x_524:
[----:B------:R-:W-:Y:S05]  /*89c0*/  BSYNC B1 ;  /* 0x0000000000017941 */ /* 0x000fea0003800000 */
.L_x_523:
[----:B----4-:R-:W4:Y:S01]  /*89d0*/  LDL R36, [R1+0x10] ;  /* 0x0000100001247983 */ /* 0x010f220000100800 */
[----:B------:R-:W-:Y:S01]  /*89e0*/  BSSY B1, `(.L_x_531) ;  /* 0x0000106000017945 */ /* 0x000fe20003800000 */
[----:B----4-:R-:W-:-:S13]  /*89f0*/  LOP3.LUT P4, RZ, R36, 0x1, RZ, 0xc0, !PT ;  /* 0x0000000124ff7812 */ /* 0x010fda000788c0ff */
[----:B------:R-:W-:Y:S05]  /*8a00*/  @P4 BRA `(.L_x_532) ;  /* 0x00000010000c4947 */ /* 0x000fea0003800000 */
[----:B------:R-:W-:Y:S01]  /*8a10*/  ISETP.NE.AND P4, PT, R27, RZ, PT ;  /* 0x000000ff1b00720c */ /* 0x000fe20003f85270 */
[-C--:B---3--:R-:W-:Y:S01]  /*8a20*/  IMAD R50, R142, R124.reuse, RZ ;  /* 0x0000007c8e327224 */ /* 0x088fe200078e02ff */
[----:B------:R-:W-:Y:S01]  /*8a30*/  IADD3 R36, R212, 0x20, RZ ;  /* 0x00000020d4247810 */ /* 0x000fe20007ffe0ff */
[----:B------:R-:W-:Y:S04]  /*8a40*/  BSSY B2, `(.L_x_533) ;  /* 0x0000081000027945 */ /* 0x000fe80003800000 */
[C---:B------:R-:W-:Y:S02]  /*8a50*/  IMAD R50, R36.reuse, R125, R50 ;  /* 0x0000007d24327224 */ /* 0x040fe400078e0232 */
[----:B------:R-:W-:-:S04]  /*8a60*/  IMAD.WIDE.U32 R44, R36, R124, R122 ;  /* 0x0000007c242c7225 */ /* 0x000fc800078e007a */
[----:B------:R-:W-:Y:S01]  /*8a70*/  IMAD.IADD R50, R45, 0x1, R50 ;  /* 0x000000012d327824 */ /* 0x000fe200078e0232 */
[----:B------:R-:W-:Y:S06]  /*8a80*/  @!P4 BRA `(.L_x_534) ;  /* 0x0000000400f0c947 */ /* 0x000fec0003800000 */
[----:B------:R-:W-:Y:S01]  /*8a90*/  SEL R36, R115, R145, !P0 ;  /* 0x0000009173247207 */ /* 0x000fe20004000000 */
[----:B------:R-:W-:Y:S01]  /*8aa0*/  BSSY B3, `(.L_x_535) ;  /* 0x000006d000037945 */ /* 0x000fe20003800000 */
[----:B------:R-:W-:Y:S02]  /*8ab0*/  SHF.R.U32.HI R38, RZ, 0x3, R223 ;  /* 0x00000003ff267819 */ /* 0x000fe400000116df */
[----:B------:R-:W-:Y:S02]  /*8ac0*/  SHF.R.S32.HI R37, RZ, 0x1f, R36 ;  /* 0x0000001fff257819 */ /* 0x000fe40000011424 */
[----:B------:R-:W-:Y:S02]  /*8ad0*/  ISETP.GE.AND P4, PT, R16, R120, PT ;  /* 0x000000781000720c */ /* 0x000fe40003f86270 */
[----:B------:R-:W-:-:S04]  /*8ae0*/  LEA.HI R37, R37, R36, RZ, 0x4 ;  /* 0x0000002425257211 */ /* 0x000fc800078f20ff */
[----:B------:R-:W-:-:S04]  /*8af0*/  LEA.HI.SX32 R46, R37, R15, 0x1c ;  /* 0x0000000f252e7211 */ /* 0x000fc800078fe2ff */
[----:B------:R-:W-:-:S04]  /*8b00*/  SHF.R.S32.HI R37, RZ, 0x1f, R46 ;  /* 0x0000001fff257819 */ /* 0x000fc8000001142e */
[----:B------:R-:W-:Y:S01]  /*8b10*/  LEA.HI R37, R37, R46, RZ, 0x3 ;  /* 0x0000002e25257211 */ /* 0x000fe200078f18ff */
[----:B------:R-:W-:-:S03]  /*8b20*/  IMAD.SHL.U32 R46, R46, 0x8, RZ ;  /* 0x000000082e2e7824 */ /* 0x000fc600078e00ff */
[----:B------:R-:W-:Y:S02]  /*8b30*/  SHF.R.S32.HI R37, RZ, 0x3, R37 ;  /* 0x00000003ff257819 */ /* 0x000fe40000011425 */
[----:B------:R-:W-:-:S03]  /*8b40*/  LOP3.LUT R36, R223, 0x38, R46, 0xf8, !PT ;  /* 0x00000038df247812 */ /* 0x000fc600078ef82e */
[----:B------:R-:W-:Y:S01]  /*8b50*/  IMAD R37, R37, 0x1400, R227 ;  /* 0x0000140025257824 */ /* 0x000fe200078e02e3 */
[----:B------:R-:W-:-:S05]  /*8b60*/  LOP3.LUT R36, R36, R38, RZ, 0x3c, !PT ;  /* 0x0000002624247212 */ /* 0x000fca00078e3cff */
[----:B------:R-:W-:-:S04]  /*8b70*/  IMAD.IADD R36, R37, 0x1, R36 ;  /* 0x0000000125247824 */ /* 0x000fc800078e0224 */
[C---:B-1----:R-:W-:Y:S02]  /*8b80*/  IMAD R40, R19.reuse, 0x5000, R36 ;  /* 0x0000500013287824 */ /* 0x042fe400078e0224 */
[----:B------:R-:W-:Y:S02]  /*8b90*/  IMAD R36, R19, 0x5000, R136 ;  /* 0x0000500013247824 */ /* 0x000fe400078e0288 */
[----:B------:R-:W-:-:S03]  /*8ba0*/  IMAD R40, R40, 0x2, R18 ;  /* 0x0000000228287824 */ /* 0x000fc600078e0212 */
[----:B------:R-:W-:-:S03]  /*8bb0*/  LEA R36, R36, R18, 0x1 ;  /* 0x0000001224247211 */ /* 0x000fc600078e08ff */
[----:B------:R-:W1:Y:S04]  /*8bc0*/  LDS.128 R40, [R40+0x24400] ;  /* 0x0244000028287984 */ /* 0x000e680000000c00 */
[----:B------:R-:W3:Y:S01]  /*8bd0*/  LDS.128 R36, [R36+0x24400] ;  /* 0x0244000024247984 */ /* 0x000ee20000000c00 */
[----:B------:R-:W-:Y:S05]  /*8be0*/  @P4 BRA `(.L_x_536) ;  /* 0x0000000400604947 */ /* 0x000fea0003800000 */
[----:B------:R-:W-:Y:S01]  /*8bf0*/  HADD2.F32 R48, -RZ, R170.H1_H1 ;  /* 0x300000aaff307230 */ /* 0x000fe20000004100 */
[----:B------:R-:W-:Y:S01]  /*8c00*/  SHF.R.U64 R64, R64, 0x10, R65 ;  /* 0x0000001040407819 */ /* 0x000fe20000001241 */
[----:B-1----:R-:W-:Y:S02]  /*8c10*/  HADD2.F32 R47, -RZ, R41.H0_H0 ;  /* 0x20000029ff2f7230 */ /* 0x002fe40000004100 */
[----:B---3--:R-:W-:Y:S02]  /*8c20*/  HADD2.F32 R51, -RZ, R37.H0_H0 ;  /* 0x20000025ff337230 */ /* 0x008fe40000004100 */
[----:B------:R-:W-:Y:S02]  /*8c30*/  HADD2.F32 R49, -RZ, R168.H1_H1 ;  /* 0x300000a8ff317230 */ /* 0x000fe40000004100 */
[-C--:B0-----:R-:W-:Y:S01]  /*8c40*/  FMUL.FTZ R84, R47, R48.reuse ;  /* 0x000000302f547220 */ /* 0x081fe20000410000 */
[----:B------:R-:W-:Y:S02]  /*8c50*/  HADD2.F32 R170, -RZ, R170.H0_H0 ;  /* 0x200000aaffaa7230 */ /* 0x000fe40000004100 */
[----:B------:R-:W-:Y:S01]  /*8c60*/  FMUL.FTZ R48, R51, R48 ;  /* 0x0000003033307220 */ /* 0x000fe20000410000 */
[----:B------:R-:W-:-:S02]  /*8c70*/  HADD2.F32 R168, -RZ, R168.H0_H0 ;  /* 0x200000a8ffa87230 */ /* 0x000fc40000004100 */
[-C--:B------:R-:W-:Y:S01]  /*8c80*/  FFMA.FTZ R84, R51, R49.reuse, -R84 ;  /* 0x0000003133547223 */ /* 0x080fe20000010854 */
[----:B------:R-:W-:Y:S02]  /*8c90*/  HADD2.F32 R51, -RZ, R41.H1_H1 ;  /* 0x30000029ff337230 */ /* 0x000fe40000004100 */
[----:B------:R-:W-:Y:S01]  /*8ca0*/  FFMA.FTZ R47, R47, R49, R48 ;  /* 0x000000312f2f7223 */ /* 0x000fe20000010030 */
[----:B------:R-:W-:Y:S01]  /*8cb0*/  SHF.R.U32.HI R49, RZ, 0x10, R65 ;  /* 0x00000010ff317819 */ /* 0x000fe20000011641 */
[----:B------:R-:W-:Y:S01]  /*8cc0*/  HADD2.F32 R41, -RZ, R37.H1_H1 ;  /* 0x30000025ff297230 */ /* 0x000fe20000004100 */
[--C-:B------:R-:W-:Y:S01]  /*8cd0*/  SHF.R.U64 R48, R56, 0x10, R57.reuse ;  /* 0x0000001038307819 */ /* 0x100fe20000001239 */
[----:B------:R-:W-:Y:S01]  /*8ce0*/  HADD2.F32 R64, -RZ, R64.H0_H0 ;  /* 0x20000040ff407230 */ /* 0x000fe20000004100 */
[----:B------:R-:W-:Y:S01]  /*8cf0*/  SHF.R.U32.HI R56, RZ, 0x10, R57 ;  /* 0x00000010ff387819 */ /* 0x000fe20000011639 */
[----:B------:R-:W-:Y:S02]  /*8d00*/  HADD2.F32 R49, -RZ, R49.H0_H0 ;  /* 0x20000031ff317230 */ /* 0x000fe40000004100 */
[----:B------:R-:W-:-:S02]  /*8d10*/  HADD2.F32 R57, -RZ, R39.H0_H0 ;  /* 0x20000027ff397230 */ /* 0x000fc40000004100 */
[----:B------:R-:W-:Y:S02]  /*8d20*/  HADD2.F32 R56, -RZ, R56.H0_H0 ;  /* 0x20000038ff387230 */ /* 0x000fe40000004100 */
[-C--:B------:R-:W-:Y:S01]  /*8d30*/  FMUL.FTZ R37, R51, R49.reuse ;  /* 0x0000003133257220 */ /* 0x080fe20000410000 */
[C---:B------:R-:W-:Y:S01]  /*8d40*/  FMUL.FTZ R49, R41.reuse, R49 ;  /* 0x0000003129317220 */ /* 0x040fe20000410000 */
[----:B------:R-:W-:Y:S02]  /*8d50*/  HADD2.F32 R39, -RZ, R39.H1_H1 ;  /* 0x30000027ff277230 */ /* 0x000fe40000004100 */
[-C--:B------:R-:W-:Y:S01]  /*8d60*/  FFMA.FTZ R41, R41, R56.reuse, -R37 ;  /* 0x0000003829297223 */ /* 0x080fe20000010825 */
[----:B------:R-:W-:Y:S01]  /*8d70*/  FFMA.FTZ R37, R51, R56, R49 ;  /* 0x0000003833257223 */ /* 0x000fe20000010031 */
[----:B------:R-:W-:Y:S02]  /*8d80*/  HADD2.F32 R49, -RZ, R169.H1_H1 ;  /* 0x300000a9ff317230 */ /* 0x000fe40000004100 */
[----:B------:R-:W-:Y:S01]  /*8d90*/  HADD2.F32 R51, -RZ, R43.H0_H0 ;  /* 0x2000002bff337230 */ /* 0x000fe20000004100 */
[----:B------:R-:W-:Y:S01]  /*8da0*/  F2FP.F16.F32.PACK_AB R41, R41, R84 ;  /* 0x000000542929723e */ /* 0x000fe200000000ff */
[----:B------:R-:W-:Y:S01]  /*8db0*/  HADD2.F32 R56, -RZ, R167.H1_H1 ;  /* 0x300000a7ff387230 */ /* 0x000fe20000004100 */
[----:B------:R-:W-:Y:S01]  /*8dc0*/  F2FP.F16.F32.PACK_AB R47, R37, R47 ;  /* 0x0000002f252f723e */ /* 0x000fe200000000ff */
[----:B------:R-:W-:-:S02]  /*8dd0*/  HADD2.F32 R43, -RZ, R43.H1_H1 ;  /* 0x3000002bff2b7230 */ /* 0x000fc40000004100 */
[-C--:B------:R-:W-:Y:S01]  /*8de0*/  FMUL.FTZ R65, R51, R49.reuse ;  /* 0x0000003133417220 */ /* 0x080fe20000410000 */
[C---:B------:R-:W-:Y:S01]  /*8df0*/  FMUL.FTZ R49, R57.reuse, R49 ;  /* 0x0000003139317220 */ /* 0x040fe20000410000 */
[----:B------:R-:W-:Y:S02]  /*8e00*/  HADD2.F32 R48, -RZ, R48.H0_H0 ;  /* 0x20000030ff307230 */ /* 0x000fe40000004100 */
[-C--:B------:R-:W-:Y:S01]  /*8e10*/  FFMA.FTZ R65, R57, R56.reuse, -R65 ;  /* 0x0000003839417223 */ /* 0x080fe20000010841 */
[----:B------:R-:W-:Y:S01]  /*8e20*/  FFMA.FTZ R49, R51, R56, R49 ;  /* 0x0000003833317223 */ /* 0x000fe20000010031 */
[--C-:B------:R-:W-:Y:S01]  /*8e30*/  SHF.R.U64 R56, R66, 0x10, R67.reuse ;  /* 0x0000001042387819 */ /* 0x100fe20000001243 */
[----:B------:R-:W-:Y:S01]  /*8e40*/  HADD2.F32 R169, -RZ, R169.H0_H0 ;  /* 0x200000a9ffa97230 */ /* 0x000fe20000004100 */
[----:B------:R-:W-:Y:S01]  /*8e50*/  SHF.R.U32.HI R66, RZ, 0x10, R67 ;  /* 0x00000010ff427819 */ /* 0x000fe20000011643 */
[----:B------:R-:W-:Y:S01]  /*8e60*/  HADD2.F32 R167, -RZ, R167.H0_H0 ;  /* 0x200000a7ffa77230 */ /* 0x000fe20000004100 */
[--C-:B------:R-:W-:Y:S01]  /*8e70*/  SHF.R.U64 R51, R58, 0x10, R59.reuse ;  /* 0x000000103a337819 */ /* 0x100fe2000000123b */
[----:B------:R-:W-:Y:S01]  /*8e80*/  HADD2.F32 R56, -RZ, R56.H0_H0 ;  /* 0x20000038ff387230 */ /* 0x000fe20000004100 */
[----:B------:R-:W-:Y:S01]  /*8e90*/  SHF.R.U32.HI R58, RZ, 0x10, R59 ;  /* 0x00000010ff3a7819 */ /* 0x000fe2000001163b */
[----:B------:R-:W-:-:S02]  /*8ea0*/  HADD2.F32 R66, -RZ, R66.H0_H0 ;  /* 0x20000042ff427230 */ /* 0x000fc40000004100 */
[----:B------:R-:W-:Y:S02]  /*8eb0*/  HADD2.F32 R51, -RZ, R51.H0_H0 ;  /* 0x20000033ff337230 */ /* 0x000fe40000004100 */
[----:B------:R-:W-:Y:S02]  /*8ec0*/  HADD2.F32 R58, -RZ, R58.H0_H0 ;  /* 0x2000003aff3a7230 */ /* 0x000fe40000004100 */
[----:B------:R-:W-:Y:S01]  /*8ed0*/  FMUL.FTZ R57, R43, R66 ;  /* 0x000000422b397220 */ /* 0x000fe20000410000 */
[----:B------:R-:W-:Y:S02]  /*8ee0*/  IMAD.MOV.U32 R37, RZ, RZ, R41 ;  /* 0x000000ffff257224 */ /* 0x000fe400078e0029 */
[----:B------:R-:W-:Y:S02]  /*8ef0*/  IMAD.MOV.U32 R41, RZ, RZ, R47 ;  /* 0x000000ffff297224 */ /* 0x000fe400078e002f */
[C---:B------:R-:W-:Y:S01]  /*8f00*/  FFMA.FTZ R57, R39.reuse, R58, -R57 ;  /* 0x0000003a27397223 */ /* 0x040fe20000010839 */
[----:B------:R-:W-:-:S04]  /*8f10*/  FMUL.FTZ R39, R39, R66 ;  /* 0x0000004227277220 */ /* 0x000fc80000410000 */
[----:B------:R-:W-:Y:S01]  /*8f20*/  FFMA.FTZ R39, R43, R58, R39 ;  /* 0x0000003a2b277223 */ /* 0x000fe20000010027 */
[----:B------:R-:W-:Y:S01]  /*8f30*/  HADD2.F32 R43, -RZ, R40.H0_H0 ;  /* 0x20000028ff2b7230 */ /* 0x000fe20000004100 */
[----:B------:R-:W-:Y:S01]  /*8f40*/  F2FP.F16.F32.PACK_AB R57, R57, R65 ;  /* 0x000000413939723e */ /* 0x000fe200000000ff */
[----:B------:R-:W-:Y:S02]  /*8f50*/  HADD2.F32 R58, -RZ, R36.H0_H0 ;  /* 0x20000024ff3a7230 */ /* 0x000fe40000004100 */
[----:B------:R-:W-:Y:S02]  /*8f60*/  HADD2.F32 R40, -RZ, R40.H1_H1 ;  /* 0x30000028ff287230 */ /* 0x000fe40000004100 */
[-C--:B------:R-:W-:Y:S01]  /*8f70*/  FMUL.FTZ R59, R43, R170.reuse ;  /* 0x000000aa2b3b7220 */ /* 0x080fe20000410000 */
[----:B------:R-:W-:Y:S02]  /*8f80*/  HADD2.F32 R36, -RZ, R36.H1_H1 ;  /* 0x30000024ff247230 */ /* 0x000fe40000004100 */
[C---:B------:R-:W-:Y:S01]  /*8f90*/  FMUL.FTZ R170, R58.reuse, R170 ;  /* 0x000000aa3aaa7220 */ /* 0x040fe20000410000 */
[----:B------:R-:W-:Y:S01]  /*8fa0*/  F2FP.F16.F32.PACK_AB R49, R39, R49 ;  /* 0x000000312731723e */ /* 0x000fe200000000ff */
[----:B------:R-:W-:Y:S01]  /*8fb0*/  FFMA.FTZ R59, R58, R168, -R59 ;  /* 0x000000a83a3b7223 */ /* 0x000fe2000001083b */
[----:B------:R-:W-:-:S02]  /*8fc0*/  IMAD.MOV.U32 R39, RZ, RZ, R57 ;  /* 0x000000ffff277224 */ /* 0x000fc400078e0039 */
[----:B------:R-:W-:Y:S01]  /*8fd0*/  FFMA.FTZ R170, R43, R168, R170 ;  /* 0x000000a82baa7223 */ /* 0x000fe200000100aa */
[-C--:B------:R-:W-:Y:S01]  /*8fe0*/  FMUL.FTZ R43, R40, R64.reuse ;  /* 0x00000040282b7220 */ /* 0x080fe20000410000 */
[----:B------:R-:W-:-:S03]  /*8ff0*/  FMUL.FTZ R64, R36, R64 ;  /* 0x0000004024407220 */ /* 0x000fc60000410000 */
[-C--:B------:R-:W-:Y:S01]  /*9000*/  FFMA.FTZ R43, R36, R48.reuse, -R43 ;  /* 0x00000030242b7223 */ /* 0x080fe2000001082b */
        /* <DEDUP_REMOVED lines=18> */
[----:B------:R-:W-:Y:S01]  /*9130*/  F2FP.F16.F32.PACK_AB R56, R56, R169 ;  /* 0x000000a93838723e */ /* 0x000fe200000000ff */
[----:B------:R-:W-:Y:S02]  /*9140*/  IMAD.MOV.U32 R43, RZ, RZ, R49 ;  /* 0x000000ffff2b7224 */ /* 0x000fe400078e0031 */
[----:B------:R-:W-:Y:S01]  /*9150*/  IMAD.MOV.U32 R38, RZ, RZ, R48 ;  /* 0x000000ffff267224 */ /* 0x000fe200078e0030 */
[----:B------:R-:W-:-:S07]  /*9160*/  MOV R42, R56 ;  /* 0x00000038002a7202 */ /* 0x000fce0000000f00 */
.L_x_536:
[----:B------:R-:W-:Y:S05]  /*9170*/  BSYNC B3 ;  /* 0x0000000000037941 */ /* 0x000fea0003800000 */
.L_x_535:
        /* <DEDUP_REMOVED lines=10> */
[----:B---3--:R3:W-:Y:S01]  /*9220*/  STG.E.128 desc[UR4][R46.64], R36 ;  /* 0x000000242e007986 */ /* 0x0087e2000c101d04 */
[----:B------:R-:W-:-:S05]  /*9230*/  @!P4 LEA.HI.X R49, R51, R117, R49, 0x1, P5 ;  /* 0x000000753331c211 */ /* 0x000fca00028f0c31 */
[----:B-1----:R3:W-:Y:S04]  /*9240*/  @!P4 STG.E.128 desc[UR4][R48.64], R40 ;  /* 0x000000283000c986 */ /* 0x0027e8000c101d04 */
.L_x_534:
[----:B------:R-:W-:Y:S05]  /*9250*/  BSYNC B2 ;  /* 0x0000000000027941 */ /* 0x000fea0003800000 */
.L_x_533:
[----:B------:R-:W-:-:S13]  /*9260*/  ISETP.NE.AND P4, PT, R11, RZ, PT ;  /* 0x000000ff0b00720c */ /* 0x000fda0003f85270 */
[----:B------:R-:W-:Y:S05]  /*9270*/  @!P4 BRA `(.L_x_532) ;  /* 0x0000000400f0c947 */ /* 0x000fea0003800000 */
[----:B---3--:R-:W-:Y:S01]  /*9280*/  SEL R36, R115, R145, !P1 ;  /* 0x0000009173247207 */ /* 0x008fe20004800000 */
        /* <DEDUP_REMOVED lines=26> */
[-C--:B------:R-:W-:Y:S01]  /*9430*/  FMUL.FTZ R56, R47, R48.reuse ;  /* 0x000000302f387220 */ /* 0x080fe20000410000 */
        /* <DEDUP_REMOVED lines=82> */
.L_x_538:
[----:B------:R-:W-:Y:S05]  /*9960*/  BSYNC B2 ;  /* 0x0000000000027941 */ /* 0x000fea0003800000 */
.L_x_537:
        /* <DEDUP_REMOVED lines=13> */
.L_x_532:
[----:B------:R-:W-:Y:S05]  /*9a40*/  BSYNC B1 ;  /* 0x0000000000017941 */ /* 0x000fea0003800000 */
.L_x_531:
[----:B---34-:R-:W-:Y:S02]  /*9a50*/  VIADD R37, R212, 0x40 ;  /* 0x00000040d4257836 */ /* 0x018fe40000000000 */
[-C--:B------:R-:W-:Y:S02]  /*9a60*/  IMAD R36, R140, R124.reuse, RZ ;  /* 0x0000007c8c247224 */ /* 0x080fe400078e02ff */
[----:B------:R-:W-:-:S04]  /*9a70*/  IMAD.WIDE.U32 R122, R37, R124, R122 ;  /* 0x0000007c257a7225 */ /* 0x000fc800078e007a */
[----:B------:R-:W-:Y:S01]  /*9a80*/  IMAD R36, R37, R125, R36 ;  /* 0x0000007d25247224 */ /* 0x000fe200078e0224 */
[----:B------:R-:W-:Y:S06]  /*9a90*/  @P3 BRA `(.L_x_499) ;  /* 0x0000001400083947 */ /* 0x000fec0003800000 */
[----:B------:R-:W-:Y:S01]  /*9aa0*/  ISETP.NE.AND P3, PT, R27, RZ, PT ;  /* 0x000000ff1b00720c */ /* 0x000fe20003f65270 */
[----:B------:R-:W-:Y:S01]  /*9ab0*/  BSSY B1, `(.L_x_539) ;  /* 0x000007f000017945 */ /* 0x000fe20003800000 */
[----:B------:R-:W-:-:S11]  /*9ac0*/  IMAD.IADD R46, R123, 0x1, R36 ;  /* 0x000000017b2e7824 */ /* 0x000fd600078e0224 */
[----:B------:R-:W-:Y:S05]  /*9ad0*/  @!P3 BRA `(.L_x_540) ;  /* 0x0000000400f0b947 */ /* 0x000fea0003800000 */
        /* <DEDUP_REMOVED lines=8> */
[----:B------:R-:W-:Y:S02]  /*9b60*/  LEA.HI R37, R37, R44, RZ, 0x3 ;  /* 0x0000002c25257211 */ /* 0x000fe400078f18ff */
[----:B------:R-:W-:Y:S02]  /*9b70*/  SHF.L.U32 R44, R44, 0x3, RZ ;  /* 0x000000032c2c7819 */ /* 0x000fe400000006ff */
[----:B------:R-:W-:Y:S02]  /*9b80*/  SHF.R.S32.HI R37, RZ, 0x3, R37 ;  /* 0x00000003ff257819 */ /* 0x000fe40000011425 */
[----:B------:R-:W-:-:S03]  /*9b90*/  LOP3.LUT R36, R222, 0x38, R44, 0xf8, !PT ;  /* 0x00000038de247812 */ /* 0x000fc600078ef82c */
[----:B------:R-:W-:Y:S01]  /*9ba0*/  IMAD R37, R37, 0x1400, R225 ;  /* 0x0000140025257824 */ /* 0x000fe200078e02e1 */
[----:B------:R-:W-:-:S05]  /*9bb0*/  LOP3.LUT R36, R36, R38, RZ, 0x3c, !PT ;  /* 0x0000002624247212 */ /* 0x000fca00078e3cff */
[----:B------:R-:W-:-:S04]  /*9bc0*/  IMAD.IADD R36, R37, 0x1, R36 ;  /* 0x0000000125247824 */ /* 0x000fc800078e0224 */
[C---:B-1----:R-:W-:Y:S02]  /*9bd0*/  IMAD R40, R19.reuse, 0x5000, R36 ;  /* 0x0000500013287824 */ /* 0x042fe400078e0224 */
[----:B------:R-:W-:Y:S02]  /*9be0*/  IMAD R36, R19, 0x5000, R132 ;  /* 0x0000500013247824 */ /* 0x000fe400078e0284 */
[--C-:B------:R-:W-:Y:S02]  /*9bf0*/  IMAD R40, R40, 0x2, R18.reuse ;  /* 0x0000000228287824 */ /* 0x100fe400078e0212 */
[----:B------:R-:W-:-:S04]  /*9c00*/  IMAD R36, R36, 0x2, R18 ;  /* 0x0000000224247824 */ /* 0x000fc800078e0212 */
        /* <DEDUP_REMOVED lines=11> */
[----:B------:R-:W-:-:S02]  /*9cc0*/  HADD2.F32 R51, -RZ, R159.H1_H1 ;  /* 0x3000009fff337230 */ /* 0x000fc40000004100 */
[-C--:B------:R-:W-:Y:S01]  /*9cd0*/  FFMA.FTZ R50, R49, R48.reuse, -R50 ;  /* 0x0000003031327223 */ /* 0x080fe20000010832 */
[----:B------:R-:W-:Y:S02]  /*9ce0*/  HADD2.F32 R49, -RZ, R41.H1_H1 ;  /* 0x30000029ff317230 */ /* 0x000fe40000004100 */
[----:B------:R-:W-:Y:S01]  /*9cf0*/  FFMA.FTZ R45, R45, R48, R47 ;  /* 0x000000302d2d7223 */ /* 0x000fe2000001002f */
[----:B------:R-:W-:Y:S01]  /*9d00*/  SHF.R.U32.HI R48, RZ, 0x10, R81 ;  /* 0x00000010ff307819 */ /* 0x000fe20000011651 */
[----:B------:R-:W-:Y:S01]  /*9d10*/  HADD2.F32 R41, -RZ, R37.H1_H1 ;  /* 0x30000025ff297230 */ /* 0x000fe20000004100 */
[--C-:B------:R-:W-:Y:S01]  /*9d20*/  SHF.R.U64 R47, R72, 0x10, R73.reuse ;  /* 0x00000010482f7819 */ /* 0x100fe20000001249 */
[----:B------:R-:W-:Y:S01]  /*9d30*/  HADD2.F32 R39, -RZ, R39.H1_H1 ;  /* 0x30000027ff277230 */ /* 0x000fe20000004100 */
[----:B------:R-:W-:Y:S01]  /*9d40*/  SHF.R.U32.HI R72, RZ, 0x10, R73 ;  /* 0x00000010ff487819 */ /* 0x000fe20000011649 */
[----:B------:R-:W-:Y:S02]  /*9d50*/  HADD2.F32 R48, -RZ, R48.H0_H0 ;  /* 0x20000030ff307230 */ /* 0x000fe40000004100 */
[----:B------:R-:W-:-:S02]  /*9d60*/  HADD2.F32 R162, -RZ, R162.H0_H0 ;  /* 0x200000a2ffa27230 */ /* 0x000fc40000004100 */
[----:B------:R-:W-:Y:S02]  /*9d70*/  HADD2.F32 R72, -RZ, R72.H0_H0 ;  /* 0x20000048ff487230 */ /* 0x000fe40000004100 */
[-C--:B------:R-:W-:Y:S01]  /*9d80*/  FMUL.FTZ R37, R49, R48.reuse ;  /* 0x0000003031257220 */ /* 0x080fe20000410000 */
[C---:B------:R-:W-:Y:S01]  /*9d90*/  FMUL.FTZ R48, R41.reuse, R48 ;  /* 0x0000003029307220 */ /* 0x040fe20000410000 */
[----:B------:R-:W-:Y:S02]  /*9da0*/  HADD2.F32 R54, -RZ, R36.H0_H0 ;  /* 0x20000024ff367230 */ /* 0x000fe40000004100 */
[-C--:B------:R-:W-:Y:S01]  /*9db0*/  FFMA.FTZ R41, R41, R72.reuse, -R37 ;  /* 0x0000004829297223 */ /* 0x080fe20000010825 */
[----:B------:R-:W-:Y:S01]  /*9dc0*/  FFMA.FTZ R37, R49, R72, R48 ;  /* 0x0000004831257223 */ /* 0x000fe20000010030 */
[----:B------:R-:W-:Y:S02]  /*9dd0*/  HADD2.F32 R48, -RZ, R161.H1_H1 ;  /* 0x300000a1ff307230 */ /* 0x000fe40000004100 */
[--C-:B------:R-:W-:Y:S01]  /*9de0*/  HADD2.F32 R49, -RZ, R43.reuse.H0_H0 ;  /* 0x2000002bff317230 */ /* 0x100fe20000004100 */
[----:B------:R-:W-:Y:S01]  /*9df0*/  F2FP.F16.F32.PACK_AB R41, R41, R50 ;  /* 0x000000322929723e */ /* 0x000fe200000000ff */
[----:B------:R-:W-:Y:S01]  /*9e00*/  HADD2.F32 R43, -RZ, R43.H1_H1 ;  /* 0x3000002bff2b7230 */ /* 0x000fe20000004100 */
[----:B------:R-:W-:Y:S01]  /*9e10*/  F2FP.F16.F32.PACK_AB R45, R37, R45 ;  /* 0x0000002d252d723e */ /* 0x000fe200000000ff */
[----:B------:R-:W-:-:S02]  /*9e20*/  HADD2.F32 R160, -RZ, R160.H0_H0 ;  /* 0x200000a0ffa07230 */ /* 0x000fc40000004100 */
[CC--:B------:R-:W-:Y:S01]  /*9e30*/  FMUL.FTZ R53, R49.reuse, R48.reuse ;  /* 0x0000003031357220 */ /* 0x0c0fe20000410000 */
[C---:B------:R-:W-:Y:S01]  /*9e40*/  FMUL.FTZ R48, R52.reuse, R48 ;  /* 0x0000003034307220 */ /* 0x040fe20000410000 */
[----:B------:R-:W-:Y:S02]  /*9e50*/  HADD2.F32 R80, -RZ, R80.H0_H0 ;  /* 0x20000050ff507230 */ /* 0x000fe40000004100 */
[-C--:B------:R-:W-:Y:S01]  /*9e60*/  FFMA.FTZ R53, R52, R51.reuse, -R53 ;  /* 0x0000003334357223 */ /* 0x080fe20000010835 */
[----:B------:R-:W-:Y:S01]  /*9e70*/  FFMA.FTZ R48, R49, R51, R48 ;  /* 0x0000003331307223 */ /* 0x000fe20000010030 */
[--C-:B------:R-:W-:Y:S01]  /*9e80*/  SHF.R.U64 R51, R82, 0x10, R83.reuse ;  /* 0x0000001052337819 */ /* 0x100fe20000001253 */
[----:B------:R-:W-:Y:S01]  /*9e90*/  HADD2.F32 R36, -RZ, R36.H1_H1 ;  /* 0x30000024ff247230 */ /* 0x000fe20000004100 */
        /* <DEDUP_REMOVED lines=9> */
[----:B------:R-:W-:Y:S02]  /*9f30*/  HADD2.F32 R51, -RZ, R51.H0_H0 ;  /* 0x20000033ff337230 */ /* 0x000fe40000004100 */
[----:B------:R-:W-:Y:S02]  /*9f40*/  HADD2.F32 R49, -RZ, R49.H0_H0 ;  /* 0x20000031ff317230 */ /* 0x000fe40000004100 */
[C---:B------:R-:W-:Y:S01]  /*9f50*/  FFMA.FTZ R52, R39.reuse, R74, -R52 ;  /* 0x0000004a27347223 */ /* 0x040fe20000010834 */
[----:B------:R-:W-:Y:S01]  /*9f60*/  FMUL.FTZ R39, R39, R82 ;  /* 0x0000005227277220 */ /* 0x000fe20000410000 */
[----:B------:R-:W-:-:S02]  /*9f70*/  IMAD.MOV.U32 R37, RZ, RZ, R41 ;  /* 0x000000ffff257224 */ /* 0x000fc400078e0029 */
[----:B------:R-:W-:Y:S02]  /*9f80*/  IMAD.MOV.U32 R41, RZ, RZ, R45 ;  /* 0x000000ffff297224 */ /* 0x000fe400078e002d */
[----:B------:R-:W-:Y:S01]  /*9f90*/  FFMA.FTZ R39, R43, R74, R39 ;  /* 0x0000004a2b277223 */ /* 0x000fe20000010027 */
[--C-:B------:R-:W-:Y:S01]  /*9fa0*/  HADD2.F32 R43, -RZ, R40.reuse.H0_H0 ;  /* 0x20000028ff2b7230 */ /* 0x100fe20000004100 */
[----:B------:R-:W-:Y:S01]  /*9fb0*/  F2FP.F16.F32.PACK_AB R52, R52, R53 ;  /* 0x000000353434723e */ /* 0x000fe200000000ff */
[----:B------:R-:W-:Y:S02]  /*9fc0*/  HADD2.F32 R40, -RZ, R40.H1_H1 ;  /* 0x30000028ff287230 */ /* 0x000fe40000004100 */
[----:B------:R-:W-:Y:S01]  /*9fd0*/  F2FP.F16.F32.PACK_AB R48, R39, R48 ;  /* 0x000000302730723e */ /* 0x000fe200000000ff */
[-C--:B------:R-:W-:Y:S01]  /*9fe0*/  FMUL.FTZ R55, R43, R162.reuse ;  /* 0x000000a22b377220 */ /* 0x080fe20000410000 */
[----:B------:R-:W-:Y:S01]  /*9ff0*/  FMUL.FTZ R162, R54, R162 ;  /* 0x000000a236a27220 */ /* 0x000fe20000410000 */
[----:B------:R-:W-:-:S02]  /*a000*/  IMAD.MOV.U32 R39, RZ, RZ, R52 ;  /* 0x000000ffff277224 */ /* 0x000fc400078e0034 */
[-C--:B------:R-:W-:Y:S01]  /*a010*/  FFMA.FTZ R55, R54, R160.reuse, -R55 ;  /* 0x000000a036377223 */ /* 0x080fe20000010837 */
        /* <DEDUP_REMOVED lines=20> */
[----:B------:R-:W-:Y:S02]  /*a160*/  F2FP.F16.F32.PACK_AB R47, R36, R47 ;  /* 0x0000002f242f723e */ /* 0x000fe400000000ff */
[----:B------:R-:W-:Y:S02]  /*a170*/  F2FP.F16.F32.PACK_AB R51, R51, R161 ;  /* 0x000000a13333723e */ /* 0x000fe400000000ff */
[----:B------:R-:W-:Y:S01]  /*a180*/  MOV R36, R43 ;  /* 0x0000002b00247202 */ /* 0x000fe20000000f00 */
[----:B------:R-:W-:Y:S01]  /*a190*/  IMAD.MOV.U32 R43, RZ, RZ, R48 ;  /* 0x000000ffff2b7224 */ /* 0x000fe200078e0030 */
[----:B------:R-:W-:Y:S01]  /*a1a0*/  MOV R38, R47 ;  /* 0x0000002f00267202 */ /* 0x000fe20000000f00 */
[----:B------:R-:W-:-:S07]  /*a1b0*/  IMAD.MOV.U32 R42, RZ, RZ, R51 ;  /* 0x000000ffff2a7224 */ /* 0x000fce00078e0033 */
.L_x_542:
[----:B------:R-:W-:Y:S05]  /*a1c0*/  BSYNC B2 ;  /* 0x0000000000027941 */ /* 0x000fea0003800000 */
.L_x_541:
        /* <DEDUP_REMOVED lines=8> */
[----:B------:R-:W-:-:S05]  /*a250*/  LEA.HI.X R45, R45, R117, R49, 0x1, P4 ;  /* 0x000000752d2d7211 */ /* 0x000fca00020f0c31 */
[----:B---3--:R3:W-:Y:S02]  /*a260*/  STG.E.128 desc[UR4][R44.64], R36 ;  /* 0x000000242c007986 */ /* 0x0087e4000c101d04 */
[----:B---3--:R-:W-:-:S04]  /*a270*/  @!P3 LEA R36, P4, R48, R116, 0x1 ;  /* 0x000000743024b211 */ /* 0x008fc800078808ff */
[----:B------:R-:W-:-:S05]  /*a280*/  @!P3 LEA.HI.X R37, R48, R117, R47, 0x1, P4 ;  /* 0x000000753025b211 */ /* 0x000fca00020f0c2f */
[----:B-1----:R3:W-:Y:S04]  /*a290*/  @!P3 STG.E.128 desc[UR4][R36.64], R40 ;  /* 0x000000282400b986 */ /* 0x0027e8000c101d04 */
.L_x_540:
[----:B------:R-:W-:Y:S05]  /*a2a0*/  BSYNC B1 ;  /* 0x0000000000017941 */ /* 0x000fea0003800000 */
.L_x_539:
[----:B------:R-:W-:-:S13]  /*a2b0*/  ISETP.NE.AND P3, PT, R11, RZ, PT ;  /* 0x000000ff0b00720c */ /* 0x000fda0003f65270 */
[----:B------:R-:W-:Y:S05]  /*a2c0*/  @!P3 BRA `(.L_x_499) ;  /* 0x0000000800fcb947 */ /* 0x000fea0003800000 */
[----:B------:R-:W-:Y:S01]  /*a2d0*/  SEL R145, R115, R145, !P1 ;  /* 0x0000009173917207 */ /* 0x000fe20004800000 */
[----:B------:R-:W-:Y:S01]  /*a2e0*/  BSSY B1, `(.L_x_543) ;  /* 0x000006d000017945 */ /* 0x000fe20003800000 */
[----:B------:R-:W-:Y:S02]  /*a2f0*/  SHF.R.U32.HI R38, RZ, 0x3, R222 ;  /* 0x00000003ff267819 */ /* 0x000fe400000116de */
[----:B---3--:R-:W-:Y:S02]  /*a300*/  SHF.R.S32.HI R36, RZ, 0x1f, R145 ;  /* 0x0000001fff247819 */ /* 0x008fe40000011491 */
        /* <DEDUP_REMOVED lines=10> */
[----:B------:R-:W-:Y:S02]  /*a3b0*/  IMAD.IADD R37, R37, 0x1, R36 ;  /* 0x0000000125257824 */ /* 0x000fe400078e0224 */
[C---:B------:R-:W-:Y:S02]  /*a3c0*/  IMAD R36, R19.reuse, 0x5000, R131 ;  /* 0x0000500013247824 */ /* 0x040fe400078e0283 */
[----:B-1----:R-:W-:Y:S02]  /*a3d0*/  IMAD R40, R19, 0x5000, R37 ;  /* 0x0000500013287824 */ /* 0x002fe400078e0225 */
[--C-:B------:R-:W-:Y:S02]  /*a3e0*/  IMAD R36, R36, 0x2, R18.reuse ;  /* 0x0000000224247824 */ /* 0x100fe400078e0212 */
[----:B------:R-:W-:-:S04]  /*a3f0*/  IMAD R40, R40, 0x2, R18 ;  /* 0x0000000228287824 */ /* 0x000fc800078e0212 */
[----:B------:R-:W1:Y:S04]  /*a400*/  LDS.128 R36, [R36+0x24400] ;  /* 0x0244000024247984 */ /* 0x000e680000000c00 */
[----:B------:R-:W3:Y:S01]  /*a410*/  LDS.128 R40, [R40+0x24400] ;  /* 0x0244000028287984 */ /* 0x000ee20000000c00 */
[----:B------:R-:W-:Y:S05]  /*a420*/  @P3 BRA `(.L_x_544) ;  /* 0x0000000400603947 */ /* 0x000fea0003800000 */
[----:B------:R-:W-:Y:S01]  /*a430*/  HADD2.F32 R49, -RZ, R158.H1_H1 ;  /* 0x3000009eff317230 */ /* 0x000fe20000004100 */
[----:B------:R-:W-:Y:S01]  /*a440*/  SHF.R.U64 R76, R76, 0x10, R77 ;  /* 0x000000104c4c7819 */ /* 0x000fe2000000124d */
[----:B---3--:R-:W-:Y:S01]  /*a450*/  HADD2.F32 R44, -RZ, R41.H0_H0 ;  /* 0x20000029ff2c7230 */ /* 0x008fe20000004100 */
[----:B------:R-:W-:Y:S01]  /*a460*/  SHF.R.U64 R68, R68, 0x10, R69 ;  /* 0x0000001044447819 */ /* 0x000fe20000001245 */
[----:B-1----:R-:W-:Y:S01]  /*a470*/  HADD2.F32 R45, -RZ, R37.H0_H0 ;  /* 0x20000025ff2d7230 */ /* 0x002fe20000004100 */
[----:B------:R-:W-:Y:S01]  /*a480*/  SHF.R.U64 R78, R78, 0x10, R79 ;  /* 0x000000104e4e7819 */ /* 0x000fe2000000124f */
[----:B------:R-:W-:Y:S02]  /*a490*/  HADD2.F32 R48, -RZ, R156.H1_H1 ;  /* 0x3000009cff307230 */ /* 0x000fe40000004100 */
[-C--:B------:R-:W-:Y:S01]  /*a4a0*/  FMUL.FTZ R50, R44, R49.reuse ;  /* 0x000000312c327220 */ /* 0x080fe20000410000 */
[----:B------:R-:W-:Y:S02]  /*a4b0*/  HADD2.F32 R158, -RZ, R158.H0_H0 ;  /* 0x2000009eff9e7230 */ /* 0x000fe40000004100 */
[----:B------:R-:W-:Y:S01]  /*a4c0*/  FMUL.FTZ R49, R45, R49 ;  /* 0x000000312d317220 */ /* 0x000fe20000410000 */
[----:B------:R-:W-:-:S02]  /*a4d0*/  HADD2.F32 R156, -RZ, R156.H0_H0 ;  /* 0x2000009cff9c7230 */ /* 0x000fc40000004100 */
[-C--:B------:R-:W-:Y:S01]  /*a4e0*/  FFMA.FTZ R45, R45, R48.reuse, -R50 ;  /* 0x000000302d2d7223 */ /* 0x080fe20000010832 */
[----:B------:R-:W-:Y:S01]  /*a4f0*/  SHF.R.U32.HI R50, RZ, 0x10, R69 ;  /* 0x00000010ff327819 */ /* 0x000fe20000011645 */
[----:B------:R-:W-:Y:S01]  /*a500*/  FFMA.FTZ R44, R44, R48, R49 ;  /* 0x000000302c2c7223 */ /* 0x000fe20000010031 */
[----:B------:R-:W-:Y:S01]  /*a510*/  SHF.R.U32.HI R49, RZ, 0x10, R77 ;  /* 0x00000010ff317819 */ /* 0x000fe2000001164d */
[----:B------:R-:W-:Y:S01]  /*a520*/  HADD2.F32 R48, -RZ, R41.H1_H1 ;  /* 0x30000029ff307230 */ /* 0x000fe20000004100 */
[----:B------:R-:W-:Y:S01]  /*a530*/  SHF.R.U64 R70, R70, 0x10, R71 ;  /* 0x0000001046467819 */ /* 0x000fe20000001247 */
[----:B------:R-:W-:Y:S02]  /*a540*/  HADD2.F32 R76, -RZ, R76.H0_H0 ;  /* 0x2000004cff4c7230 */ /* 0x000fe40000004100 */
[----:B------:R-:W-:Y:S02]  /*a550*/  HADD2.F32 R41, -RZ, R49.H0_H0 ;  /* 0x20000031ff297230 */ /* 0x000fe40000004100 */
[----:B------:R-:W-:-:S02]  /*a560*/  HADD2.F32 R49, -RZ, R37.H1_H1 ;  /* 0x30000025ff317230 */ /* 0x000fc40000004100 */
[----:B------:R-:W-:Y:S02]  /*a570*/  HADD2.F32 R37, -RZ, R50.H0_H0 ;  /* 0x20000032ff257230 */ /* 0x000fe40000004100 */
[CC--:B------:R-:W-:Y:S01]  /*a580*/  FMUL.FTZ R50, R48.reuse, R41.reuse ;  /* 0x0000002930327220 */ /* 0x0c0fe20000410000 */
[----:B------:R-:W-:Y:S02]  /*a590*/  HADD2.F32 R68, -RZ, R68.H0_H0 ;  /* 0x20000044ff447230 */ /* 0x000fe40000004100 */
[C---:B------:R-:W-:Y:S01]  /*a5a0*/  FMUL.FTZ R51, R49.reuse, R41 ;  /* 0x0000002931337220 */ /* 0x040fe20000410000 */
[----:B------:R-:W-:Y:S02]  /*a5b0*/  HADD2.F32 R78, -RZ, R78.H0_H0 ;  /* 0x2000004eff4e7230 */ /* 0x000fe40000004100 */
[-C--:B------:R-:W-:Y:S01]  /*a5c0*/  FFMA.FTZ R41, R49, R37.reuse, -R50 ;  /* 0x0000002531297223 */ /* 0x080fe20000010832 */
[----:B------:R-:W-:Y:S02]  /*a5d0*/  HADD2.F32 R50, -RZ, R157.H1_H1 ;  /* 0x3000009dff327230 */ /* 0x000fe40000004100 */
[----:B------:R-:W-:Y:S01]  /*a5e0*/  FFMA.FTZ R37, R48, R37, R51 ;  /* 0x0000002530257223 */ /* 0x000fe20000010033 */
[----:B------:R-:W-:-:S02]  /*a5f0*/  HADD2.F32 R48, -RZ, R43.H0_H0 ;  /* 0x2000002bff307230 */ /* 0x000fc40000004100 */
[----:B------:R-:W-:Y:S01]  /*a600*/  HADD2.F32 R49, -RZ, R39.H0_H0 ;  /* 0x20000027ff317230 */ /* 0x000fe20000004100 */
[----:B------:R-:W-:Y:S01]  /*a610*/  F2FP.F16.F32.PACK_AB R41, R41, R45 ;  /* 0x0000002d2929723e */ /* 0x000fe200000000ff */
[----:B------:R-:W-:Y:S02]  /*a620*/  HADD2.F32 R51, -RZ, R155.H1_H1 ;  /* 0x3000009bff337230 */ /* 0x000fe40000004100 */
[CC--:B------:R-:W-:Y:S01]  /*a630*/  FMUL.FTZ R52, R48.reuse, R50.reuse ;  /* 0x0000003230347220 */ /* 0x0c0fe20000410000 */
[----:B------:R-:W-:Y:S02]  /*a640*/  HADD2.F32 R43, -RZ, R43.H1_H1 ;  /* 0x3000002bff2b7230 */ /* 0x000fe40000004100 */
[C---:B------:R-:W-:Y:S01]  /*a650*/  FMUL.FTZ R50, R49.reuse, R50 ;  /* 0x0000003231327220 */ /* 0x040fe20000410000 */
[----:B------:R-:W-:Y:S02]  /*a660*/  HADD2.F32 R39, -RZ, R39.H1_H1 ;  /* 0x30000027ff277230 */ /* 0x000fe40000004100 */
[-C--:B------:R-:W-:Y:S01]  /*a670*/  FFMA.FTZ R52, R49, R51.reuse, -R52 ;  /* 0x0000003331347223 */ /* 0x080fe20000010834 */
[----:B------:R-:W-:Y:S01]  /*a680*/  SHF.R.U32.HI R49, RZ, 0x10, R71 ;  /* 0x00000010ff317819 */ /* 0x000fe20000011647 */
[----:B------:R-:W-:Y:S01]  /*a690*/  FFMA.FTZ R50, R48, R51, R50 ;  /* 0x0000003330327223 */ /* 0x000fe20000010032 */
[----:B------:R-:W-:Y:S01]  /*a6a0*/  SHF.R.U32.HI R48, RZ, 0x10, R79 ;  /* 0x00000010ff307819 */ /* 0x000fe2000001164f */
[----:B------:R-:W-:Y:S01]  /*a6b0*/  HADD2.F32 R157, -RZ, R157.H0_H0 ;  /* 0x2000009dff9d7230 */ /* 0x000fe20000004100 */
[----:B------:R-:W-:Y:S01]  /*a6c0*/  F2FP.F16.F32.PACK_AB R44, R37, R44 ;  /* 0x0000002c252c723e */ /* 0x000fe200000000ff */
[----:B------:R-:W-:-:S02]  /*a6d0*/  HADD2.F32 R49, -RZ, R49.H0_H0 ;  /* 0x20000031ff317230 */ /* 0x000fc40000004100 */
[----:B------:R-:W-:Y:S02]  /*a6e0*/  HADD2.F32 R48, -RZ, R48.H0_H0 ;  /* 0x20000030ff307230 */ /* 0x000fe40000004100 */
[----:B------:R-:W-:Y:S02]  /*a6f0*/  HADD2.F32 R155, -RZ, R155.H0_H0 ;  /* 0x2000009bff9b7230 */ /* 0x000fe40000004100 */
[----:B------:R-:W-:Y:S02]  /*a700*/  HADD2.F32 R70, -RZ, R70.H0_H0 ;  /* 0x20000046ff467230 */ /* 0x000fe40000004100 */
[-C--:B------:R-:W-:Y:S01]  /*a710*/  FMUL.FTZ R51, R43, R48.reuse ;  /* 0x000000302b337220 */ /* 0x080fe20000410000 */
[C---:B------:R-:W-:Y:S01]  /*a720*/  FMUL.FTZ R48, R39.reuse, R48 ;  /* 0x0000003027307220 */ /* 0x040fe20000410000 */
[----:B------:R-:W-:Y:S02]  /*a730*/  IMAD.MOV.U32 R37, RZ, RZ, R41 ;  /* 0x000000ffff257224 */ /* 0x000fe400078e0029 */
[-C--:B------:R-:W-:Y:S01]  /*a740*/  FFMA.FTZ R51, R39, R49.reuse, -R51 ;  /* 0x0000003127337223 */ /* 0x080fe20000010833 */
[----:B------:R-:W-:Y:S01]  /*a750*/  FFMA.FTZ R48, R43, R49, R48 ;  /* 0x000000312b307223 */ /* 0x000fe20000010030 */
[----:B------:R-:W-:-:S02]  /*a760*/  HADD2.F32 R39, -RZ, R40.H0_H0 ;  /* 0x20000028ff277230 */ /* 0x000fc40000004100 */
[----:B------:R-:W-:Y:S01]  /*a770*/  HADD2.F32 R43, -RZ, R36.H0_H0 ;  /* 0x20000024ff2b7230 */ /* 0x000fe20000004100 */
[----:B------:R-:W-:Y:S01]  /*a780*/  F2FP.F16.F32.PACK_AB R51, R51, R52 ;  /* 0x000000343333723e */ /* 0x000fe200000000ff */
        /* <DEDUP_REMOVED lines=32> */
[----:B------:R-:W-:Y:S02]  /*a990*/  IMAD.MOV.U32 R42, RZ, RZ, R78 ;  /* 0x000000ffff2a7224 */ /* 0x000fe400078e004e */
[----:B------:R-:W-:-:S07]  /*a9a0*/  IMAD.MOV.U32 R43, RZ, RZ, R48 ;  /* 0x000000ffff2b7224 */ /* 0x000fce00078e0030 */
.L_x_544:
[----:B------:R-:W-:Y:S05]  /*a9b0*/  BSYNC B1 ;  /* 0x0000000000017941 */ /* 0x000fea0003800000 */
.L_x_543:
[----:B------:R-:W-:Y:S01]  /*a9c0*/  IADD3 R45, P3, P4, R96, R122, R12 ;  /* 0x0000007a602d7210 */ /* 0x000fe20007c7e00c */
[----:B------:R-:W-:-:S03]  /*a9d0*/  ULDC.64 UR4, c[0x0][0x208] ;  /* 0x0000820000047ab9 */ /* 0x000fc60000000a00 */
[----:B------:R-:W-:Y:S02]  /*a9e0*/  IADD3.X R48, R93, R46, R7, P3, P4 ;  /* 0x0000002e5d307210 */ /* 0x000fe40001fe8407 */
[----:B------:R-:W-:-:S04]  /*a9f0*/  LEA R44, P3, R45, R116, 0x1 ;  /* 0x000000742d2c7211 */ /* 0x000fc800078608ff */
[----:B------:R-:W-:Y:S02]  /*aa00*/  LEA.HI.X R45, R45, R117, R48, 0x1, P3 ;  /* 0x000000752d2d7211 */ /* 0x000fe400018f0c30 */
[----:B------:R-:W-:-:S03]  /*aa10*/  ISETP.GE.AND P3, PT, R47, R143, PT ;  /* 0x0000008f2f00720c */ /* 0x000fc60003f66270 */
[----:B-1----:R4:W-:Y:S10]  /*aa20*/  STG.E.128 desc[UR4][R44.64], R36 ;  /* 0x000000242c007986 */ /* 0x0029f4000c101d04 */
[----:B------:R-:W-:Y:S05]  /*aa30*/  @P3 BRA `(.L_x_499) ;  /* 0x0000000400203947 */ /* 0x000fea0003800000 */
[--C-:B------:R-:W-:Y:S01]  /*aa40*/  IADD3 R122, P3, P4, R96, R122, R47.reuse ;  /* 0x0000007a607a7210 */ /* 0x100fe20007c7e02f */
[----:B------:R-:W-:Y:S01]  /*aa50*/  ULDC.64 UR4, c[0x0][0x208] ;  /* 0x0000820000047ab9 */ /* 0x000fe20000000a00 */
[----:B------:R-:W-:-:S04]  /*aa60*/  SHF.R.S32.HI R47, RZ, 0x1f, R47 ;  /* 0x0000001fff2f7819 */ /* 0x000fc8000001142f */
[----:B------:R-:W-:Y:S02]  /*aa70*/  IADD3.X R46, R93, R46, R47, P3, P4 ;  /* 0x0000002e5d2e7210 */ /* 0x000fe40001fe842f */
[----:B------:R-:W-:-:S04]  /*aa80*/  LEA R116, P3, R122, R116, 0x1 ;  /* 0x000000747a747211 */ /* 0x000fc800078608ff */
[----:B------:R-:W-:-:S05]  /*aa90*/  LEA.HI.X R117, R122, R117, R46, 0x1, P3 ;  /* 0x000000757a757211 */ /* 0x000fca00018f0c2e */
[----:B---3--:R1:W-:Y:S01]  /*aaa0*/  STG.E.128 desc[UR4][R116.64], R40 ;  /* 0x0000002874007986 */ /* 0x0083e2000c101d04 */
[----:B------:R-:W-:Y:S05]  /*aab0*/  BRA `(.L_x_499) ;  /* 0x0000000400007947 */ /* 0x000fea0003800000 */
.L_x_456:
[----:B------:R-:W-:-:S04]  /*aac0*/  ULOP3.LUT UR4, UR60, 0x1, URZ, 0xfc, !UPT ;  /* 0x000000013c047892 */ /* 0x000fc8000f8efc3f */
[----:B------:R-:W-:-:S06]  /*aad0*/  UISETP.NE.AND UP0, UPT, UR4, 0x3, UPT ;  /* 0x000000030400788c */ /* 0x000fcc000bf05270 */
[----:B------:R-:W-:-:S13]  /*aae0*/  PLOP3.LUT P2, PT, PT, PT, UP0, 0x80, 0x0 ;  /* 0x000000000000781c */ /* 0x000fda0003f4f008 */
[----:B------:R-:W-:Y:S05]  /*aaf0*/  @!P2 BRA `(.L_x_545) ;  /* 0x000000000004a947 */ /* 0x000fea0003800000 */
[----:B------:R-:W-:Y:S01]  /*ab00*/  BPT.TRAP 0x1 ;  /* 0x000000040000795c */ /* 0x000fe20000300000 */
.L_x_545:
[----:B------:R-:W-:Y:S01]  /*ab10*/  LEA R3, R19, R18, 0x3 ;  /* 0x0000001213037211 */ /* 0x000fe200078e18ff */
[----:B------:R-:W-:Y:S01]  /*ab20*/  IMAD R4, R2, -0x50, R24 ;  /* 0xffffffb002047824 */ /* 0x000fe200078e0218 */
[----:B------:R-:W-:Y:S01]  /*ab30*/  SHF.L.U32 R0, R217, 0x1f, RZ ;  /* 0x0000001fd9007819 */ /* 0x000fe200000006ff */
[----:B------:R-:W-:Y:S03]  /*ab40*/  BSSY B1, `(.L_x_546) ;  /* 0x0000005000017945 */ /* 0x000fe60003800000 */
[----:B------:R-:W1:Y:S01]  /*ab50*/  SYNCS.PHASECHK.TRANS64.TRYWAIT P4, [R3+URZ+0x38890], R0 ;  /* 0x03889000030075a7 */ /* 0x000e62000808017f */
[----:B------:R-:W-:-:S04]  /*ab60*/  VIMNMX R4, R4, 0x50, PT ;  /* 0x0000005004047848 */ /* 0x000fc80003fe0100 */
[----:B------:R-:W-:Y:S01]  /*ab70*/  ISETP.GE.AND P3, PT, R212, R4, PT ;  /* 0x00000004d400720c */ /* 0x000fe20003f66270 */
[----:B-1----:R-:W-:-:S12]  /*ab80*/  @!P4 BRA `(.L_x_547) ;  /* 0x0000021000f8c947 */ /* 0x002fd80003800000 */
.L_x_860:
[----:B------:R-:W-:Y:S05]  /*ab90*/  BSYNC B1 ;  /* 0x0000000000017941 */ /* 0x000fea0003800000 */
.L_x_546:
[----:B------:R-:W-:Y:S04]  /*aba0*/  BSSY B1, `(.L_x_548) ;  /* 0x000000f000017945 */ /* 0x000fe80003800000 */
[----:B------:R-:W-:Y:S05]  /*abb0*/  @P3 BRA `(.L_x_549) ;  /* 0x0000000000343947 */ /* 0x000fea0003800000 */
[----:B------:R-:W-:Y:S01]  /*abc0*/  ISETP.NE.AND P4, PT, R27, RZ, PT ;  /* 0x000000ff1b00720c */ /* 0x000fe20003f85270 */
[----:B------:R-:W-:Y:S01]  /*abd0*/  ULDC.64 UR4, c[0x0][0x208] ;  /* 0x0000820000047ab9 */ /* 0x000fe20000000a00 */
[----:B------:R-:W-:-:S11]  /*abe0*/  ISETP.NE.AND P3, PT, R11, RZ, PT ;  /* 0x000000ff0b00720c */ /* 0x000fd60003f65270 */
[----:B0-----:R-:W0:Y:S04]  /*abf0*/  @P4 LDS.128 R36, [R5+0x24400] ;  /* 0x0244000005244984 */ /* 0x001e280000000c00 */
[----:B------:R-:W2:Y:S04]  /*ac00*/  @P3 LDS.128 R40, [R5+0x26c00] ;  /* 0x026c000005283984 */ /* 0x000ea80000000c00 */
[----:B0-----:R-:W-:Y:S01]  /*ac10*/  @P4 STG.E.128 desc[UR4][R60.64], R36 ;  /* 0x000000243c004986 */ /* 0x001fe2000c101d04 */
[----:B------:R-:W-:-:S03]  /*ac20*/  ISETP.NE.AND P4, PT, R10, RZ, PT ;  /* 0x000000ff0a00720c */ /* 0x000fc60003f85270 */
[----:B--2---:R-:W-:Y:S01]  /*ac30*/  @P3 STG.E.128 desc[UR4][R60.64+0x80], R40 ;  /* 0x000080283c003986 */ /* 0x004fe2000c101d04 */
[----:B------:R-:W-:-:S09]  /*ac40*/  ISETP.NE.AND P3, PT, R9, RZ, PT ;  /* 0x000000ff0900720c */ /* 0x000fd20003f65270 */
[----:B------:R-:W0:Y:S04]  /*ac50*/  @P4 LDS.128 R36, [R5+0x29400] ;  /* 0x0294000005244984 */ /* 0x000e280000000c00 */
[----:B------:R-:W2:Y:S04]  /*ac60*/  @P3 LDS.128 R40, [R5+0x2bc00] ;  /* 0x02bc000005283984 */ /* 0x000ea80000000c00 */
[----:B0-----:R3:W-:Y:S04]  /*ac70*/  @P4 STG.E.128 desc[UR4][R60.64+0x100], R36 ;  /* 0x000100243c004986 */ /* 0x0017e8000c101d04 */
[----:B--2---:R3:W-:Y:S02]  /*ac80*/  @P3 STG.E.128 desc[UR4][R60.64+0x180], R40 ;  /* 0x000180283c003986 */ /* 0x0047e4000c101d04 */
.L_x_549:
[----:B------:R-:W-:Y:S05]  /*ac90*/  BSYNC B1 ;  /* 0x0000000000017941 */ /* 0x000fea0003800000 */
.L_x_548:
[----:B---3--:R-:W-:Y:S01]  /*aca0*/  VIADD R36, R212, 0x20 ;  /* 0x00000020d4247836 */ /* 0x008fe20000000000 */
[----:B------:R-:W-:Y:S04]  /*acb0*/  BSSY B1, `(.L_x_550) ;  /* 0x0000010000017945 */ /* 0x000fe80003800000 */
[----:B------:R-:W-:-:S13]  /*acc0*/  ISETP.GE.AND P3, PT, R36, R4, PT ;  /* 0x000000042400720c */ /* 0x000fda0003f66270 */
        /* <DEDUP_REMOVED lines=14> */
.L_x_551:
[----:B------:R-:W-:Y:S05]  /*adb0*/  BSYNC B1 ;  /* 0x0000000000017941 */ /* 0x000fea0003800000 */
.L_x_550:
[----:B---3--:R-:W-:-:S05]  /*adc0*/  VIADD R36, R212, 0x40 ;  /* 0x00000040d4247836 */ /* 0x008fca0000000000 */
        /* <DEDUP_REMOVED lines=15> */
.L_x_499:
[----:B------:R-:W-:Y:S05]  /*aec0*/  BSYNC B0 ;  /* 0x0000000000007941 */ /* 0x000fea0003800000 */
.L_x_455:
[----:B0-234-:R-:W0:Y:S01]  /*aed0*/  S2R R36, SR_TID.X ;  /* 0x0000000000247919 */ /* 0x01de220000002100 */
[----:B------:R-:W-:Y:S01]  /*aee0*/  @!PT LDS RZ, [RZ] ;  /* 0x00000000fffff984 */ /* 0x000fe20000000800 */
[----:B------:R-:W-:Y:S01]  /*aef0*/  @!PT LDS RZ, [RZ] ;  /* 0x00000000fffff984 */ /* 0x000fe20000000800 */
[----:B------:R-:W-:Y:S01]  /*af00*/  @!PT LDS RZ, [RZ] ;  /* 0x00000000fffff984 */ /* 0x000fe20000000800 */
[----:B------:R-:W-:Y:S01]  /*af10*/  @!PT LDS RZ, [RZ] ;  /* 0x00000000fffff984 */ /* 0x000fe20000000800 */
[----:B------:R2:W-:Y:S06]  /*af20*/  MEMBAR.ALL.CTA ;  /* 0x0000000000007992 */ /* 0x0005ec0000008000 */
[----:B--2---:R-:W2:Y:S01]  /*af30*/  FENCE.VIEW.ASYNC.S ;  /* 0x00000000000073c6 */ /* 0x004ea20000000000 */
[----:B------:R-:W-:Y:S05]  /*af40*/  WARPSYNC.ALL ;  /* 0x0000000000007948 */ /* 0x000fea0003800000 */
[----:B------:R-:W-:Y:S01]  /*af50*/  BSSY B0, `(.L_x_552) ;  /* 0x0000009000007945 */ /* 0x000fe20003800000 */
[----:B0-----:R-:W-:Y:S01]  /*af60*/  LOP3.LUT R36, R36, 0x7f, RZ, 0xc0, !PT ;  /* 0x0000007f24247812 */ /* 0x001fe200078ec0ff */
[----:B--2---:R0:W-:Y:S03]  /*af70*/  BAR.SYNC.DEFER_BLOCKING R174, 0x80 ;  /* 0x000200ae0000751d */ /* 0x0041e60000010000 */
[----:B------:R-:W-:-:S13]  /*af80*/  ISETP.NE.AND P3, PT, R36, RZ, PT ;  /* 0x000000ff2400720c */ /* 0x000fda0003f65270 */
[----:B------:R-:W-:-:S05]  /*af90*/  @!P3 VIADD R36, R3, 0x388a0 ;  /* 0x000388a00324b836 */ /* 0x000fca0000000000 */
[----:B------:R-:W-:-:S04]  /*afa0*/  @!P3 PRMT R36, RZ, 0x654, R36 ;  /* 0x00000654ff24b816 */ /* 0x000fc80000000024 */
[----:B------:R0:W-:Y:S01]  /*afb0*/  @!P3 SYNCS.ARRIVE.TRANS64.RED.A1T0 RZ, [R36+URZ], RZ ;  /* 0x000000ff24ffb9a7 */ /* 0x0001e2000810043f */
[----:B------:R-:W-:Y:S05]  /*afc0*/  @!P2 BRA `(.L_x_553) ;  /* 0x000000000004a947 */ /* 0x000fea0003800000 */
[----:B------:R-:W-:Y:S01]  /*afd0*/  BPT.TRAP 0x1 ;  /* 0x000000040000795c */ /* 0x000fe20000300000 */
.L_x_553:
[----:B------:R-:W-:Y:S05]  /*afe0*/  BSYNC B0 ;  /* 0x0000000000007941 */ /* 0x000fea0003800000 */
.L_x_552:
[----:B------:R-:W2:Y:S01]  /*aff0*/  SYNCS.PHASECHK.TRANS64.TRYWAIT P4, [R3+URZ+0x388b0], R0 ;  /* 0x0388b000030075a7 */ /* 0x000ea2000808017f */
[----:B------:R-:W-:Y:S01]  /*b000*/  ULDC UR61, c[0x0][0x2f4] ;  /* 0x0000bd00003d7ab9 */ /* 0x000fe20000000800 */
[----:B------:R-:W-:Y:S01]  /*b010*/  ULDC.64 UR56, c[0x0][0x328] ;  /* 0x0000ca0000387ab9 */ /* 0x000fe20000000a00 */
[----:B------:R-:W-:Y:S01]  /*b020*/  ULDC.64 UR58, c[0x0][0x318] ;  /* 0x0000c600003a7ab9 */ /* 0x000fe20000000a00 */
[----:B------:R-:W-:Y:S01]  /*b030*/  BSSY B0, `(.L_x_554) ;  /* 0x0000004000007945 */ /* 0x000fe20003800000 */
[----:B------:R-:W-:Y:S01]  /*b040*/  ISETP.GE.AND P2, PT, R212, R4, PT ;  /* 0x00000004d400720c */ /* 0x000fe20003f46270 */
[----:B------:R-:W-:Y:S02]  /*b050*/  IMAD.WIDE R44, R2, 0x50, R112 ;  /* 0x00000050022c7825 */ /* 0x000fe400078e0270 */
[----:B--2---:R-:W-:Y:S10]  /*b060*/  @!P4 BRA `(.L_x_555) ;  /* 0x0000020c00d4c947 */ /* 0x004ff40003800000 */
.L_x_861:
[----:B------:R-:W-:Y:S05]  /*b070*/  BSYNC B0 ;  /* 0x0000000000007941 */ /* 0x000fea0003800000 */
.L_x_554:
[----:B------:R-:W-:Y:S04]  /*b080*/  BSSY B0, `(.L_x_556) ;  /* 0x0000017000007945 */ /* 0x000fe80003800000 */
[----:B------:R-:W-:Y:S05]  /*b090*/  @P2 BRA `(.L_x_557) ;  /* 0x0000000000542947 */ /* 0x000fea0003800000 */
[----:B0-----:R-:W-:Y:S01]  /*b0a0*/  MOV R36, R94 ;  /* 0x0000005e00247202 */ /* 0x001fe20000000f00 */
[----:B------:R-:W-:Y:S01]  /*b0b0*/  IMAD R39, R45, UR56, RZ ;  /* 0x000000382d277c24 */ /* 0x000fe2000f8e02ff */
[----:B------:R-:W-:Y:S01]  /*b0c0*/  ISETP.GE.AND P4, PT, R16, UR61, PT ;  /* 0x0000003d10007c0c */ /* 0x000fe2000bf86270 */
[----:B------:R-:W-:Y:S01]  /*b0d0*/  IMAD.MOV.U32 R37, RZ, RZ, R6 ;  /* 0x000000ffff257224 */ /* 0x000fe200078e0006 */
[----:B------:R-:W-:Y:S01]  /*b0e0*/  ULDC.64 UR4, c[0x0][0x208] ;  /* 0x0000820000047ab9 */ /* 0x000fe20000000a00 */
[C---:B------:R-:W-:Y:S02]  /*b0f0*/  IMAD R39, R44.reuse, UR57, R39 ;  /* 0x000000392c277c24 */ /* 0x040fe4000f8e0227 */
[----:B------:R-:W-:-:S04]  /*b100*/  IMAD.WIDE.U32 R36, R44, UR56, R36 ;  /* 0x000000382c247c25 */ /* 0x000fc8000f8e0024 */
[----:B------:R-:W-:Y:S01]  /*b110*/  IMAD.IADD R37, R37, 0x1, R39 ;  /* 0x0000000125257824 */ /* 0x000fe200078e0227 */
[----:B------:R-:W-:-:S04]  /*b120*/  LEA R46, P2, R36, UR58, 0x1 ;  /* 0x0000003a242e7c11 */ /* 0x000fc8000f8408ff */
[----:B------:R-:W-:Y:S02]  /*b130*/  LEA.HI.X R47, R36, UR59, R37, 0x1, P2 ;  /* 0x0000003b242f7c11 */ /* 0x000fe400090f0c25 */
[----:B------:R-:W-:Y:S01]  /*b140*/  ISETP.GE.AND P2, PT, R213, UR61, PT ;  /* 0x0000003dd5007c0c */ /* 0x000fe2000bf46270 */
[----:B------:R-:W0:-:S12]  /*b150*/  @!P4 LDS.128 R36, [R5+0x400] ;  /* 0x000400000524c984 */ /* 0x000e180000000c00 */
[----:B-1----:R-:W1:Y:S04]  /*b160*/  @!P2 LDS.128 R40, [R5+0x2c00] ;  /* 0x002c00000528a984 */ /* 0x002e680000000c00 */
[----:B0-----:R-:W-:Y:S01]  /*b170*/  @!P4 STG.E.128 desc[UR4][R46.64], R36 ;  /* 0x000000242e00c986 */ /* 0x001fe2000c101d04 */
[----:B------:R-:W-:-:S03]  /*b180*/  ISETP.GE.AND P4, PT, R218, UR61, PT ;  /* 0x0000003dda007c0c */ /* 0x000fc6000bf86270 */
[----:B-1----:R-:W-:Y:S01]  /*b190*/  @!P2 STG.E.128 desc[UR4][R46.64+0x80], R40 ;  /* 0x000080282e00a986 */ /* 0x002fe2000c101d04 */
[----:B------:R-:W-:-:S09]  /*b1a0*/  ISETP.GE.AND P2, PT, R219, UR61, PT ;  /* 0x0000003ddb007c0c */ /* 0x000fd2000bf46270 */
[----:B------:R-:W0:Y:S04]  /*b1b0*/  @!P4 LDS.128 R36, [R5+0x5400] ;  /* 0x005400000524c984 */ /* 0x000e280000000c00 */
[----:B------:R-:W1:Y:S04]  /*b1c0*/  @!P2 LDS.128 R40, [R5+0x7c00] ;  /* 0x007c00000528a984 */ /* 0x000e680000000c00 */
[----:B0-----:R3:W-:Y:S04]  /*b1d0*/  @!P4 STG.E.128 desc[UR4][R46.64+0x100], R36 ;  /* 0x000100242e00c986 */ /* 0x0017e8000c101d04 */
[----:B-1----:R3:W-:Y:S02]  /*b1e0*/  @!P2 STG.E.128 desc[UR4][R46.64+0x180], R40 ;  /* 0x000180282e00a986 */ /* 0x0027e4000c101d04 */
.L_x_557:
[----:B------:R-:W-:Y:S05]  /*b1f0*/  BSYNC B0 ;  /* 0x0000000000007941 */ /* 0x000fea0003800000 */
.L_x_556:
[----:B-12---:R-:W-:Y:S01]  /*b200*/  VIADD R0, R212, 0x20 ;  /* 0x00000020d4007836 */ /* 0x006fe20000000000 */
[----:B------:R-:W-:Y:S04]  /*b210*/  BSSY B0, `(.L_x_558) ;  /* 0x000001a000007945 */ /* 0x000fe80003800000 */
[----:B------:R-:W-:-:S13]  /*b220*/  ISETP.GE.AND P2, PT, R0, R4, PT ;  /* 0x000000040000720c */ /* 0x000fda0003f46270 */
[----:B------:R-:W-:Y:S05]  /*b230*/  @P2 BRA `(.L_x_559) ;  /* 0x00000000005c2947 */ /* 0x000fea0003800000 */
[----:B---3--:R-:W-:Y:S01]  /*b240*/  IADD3 R39, P2, R44, 0x20, RZ ;  /* 0x000000202c277810 */ /* 0x008fe20007f5e0ff */
[----:B0-----:R-:W-:Y:S01]  /*b250*/  IMAD.MOV.U32 R36, RZ, RZ, R94 ;  /* 0x000000ffff247224 */ /* 0x001fe200078e005e */
[----:B------:R-:W-:Y:S01]  /*b260*/  ISETP.GE.AND P4, PT, R16, UR61, PT ;  /* 0x0000003d10007c0c */ /* 0x000fe2000bf86270 */
[----:B------:R-:W-:Y:S01]  /*b270*/  IMAD.MOV.U32 R37, RZ, RZ, R6 ;  /* 0x000000ffff257224 */ /* 0x000fe200078e0006 */
[----:B------:R-:W-:Y:S01]  /*b280*/  IADD3.X R0, RZ, R45, RZ, P2, !PT ;  /* 0x0000002dff007210 */ /* 0x000fe200017fe4ff */
[----:B------:R-:W-:Y:S01]  /*b290*/  ULDC.64 UR4, c[0x0][0x208] ;  /* 0x0000820000047ab9 */ /* 0x000fe20000000a00 */
[----:B------:R-:W-:-:S04]  /*b2a0*/  IMAD.WIDE.U32 R36, R39, UR56, R36 ;  /* 0x0000003827247c25 */ /* 0x000fc8000f8e0024 */
[----:B------:R-:W-:Y:S01]  /*b2b0*/  IMAD R0, R0, UR56, RZ ;  /* 0x0000003800007c24 */ /* 0x000fe2000f8e02ff */
[----:B------:R-:W-:-:S03]  /*b2c0*/  LEA R46, P2, R36, UR58, 0x1 ;  /* 0x0000003a242e7c11 */ /* 0x000fc6000f8408ff */
[----:B------:R-:W-:-:S04]  /*b2d0*/  IMAD R39, R39, UR57, R0 ;  /* 0x0000003927277c24 */ /* 0x000fc8000f8e0200 */
[----:B------:R-:W-:-:S05]  /*b2e0*/  IMAD.IADD R37, R37, 0x1, R39 ;  /* 0x0000000125257824 */ /* 0x000fca00078e0227 */
[----:B------:R-:W-:Y:S02]  /*b2f0*/  LEA.HI.X R47, R36, UR59, R37, 0x1, P2 ;  /* 0x0000003b242f7c11 */ /* 0x000fe400090f0c25 */
[----:B------:R-:W-:Y:S01]  /*b300*/  ISETP.GE.AND P2, PT, R213, UR61, PT ;  /* 0x0000003dd5007c0c */ /* 0x000fe2000bf46270 */
[----:B------:R-:W0:-:S12]  /*b310*/  @!P4 LDS.128 R36, [R5+0x1400] ;  /* 0x001400000524c984 */ /* 0x000e180000000c00 */
[----:B------:R-:W1:Y:S04]  /*b320*/  @!P2 LDS.128 R40, [R5+0x3c00] ;  /* 0x003c00000528a984 */ /* 0x000e680000000c00 */
        /* <DEDUP_REMOVED lines=8> */
.L_x_559:
[----:B------:R-:W-:Y:S05]  /*b3b0*/  BSYNC B0 ;  /* 0x0000000000007941 */ /* 0x000fea0003800000 */
.L_x_558:
[----:B------:R-:W-:Y:S01]  /*b3c0*/  IADD3 R0, R212, 0x40, RZ ;  /* 0x00000040d4007810 */ /* 0x000fe20007ffe0ff */
[----:B------:R-:W-:Y:S03]  /*b3d0*/  BSSY B0, `(.L_x_560) ;  /* 0x000001a000007945 */ /* 0x000fe60003800000 */
[----:B------:R-:W-:-:S13]  /*b3e0*/  ISETP.GE.AND P2, PT, R0, R4, PT ;  /* 0x000000040000720c */ /* 0x000fda0003f46270 */
[----:B------:R-:W-:Y:S05]  /*b3f0*/  @P2 BRA `(.L_x_561) ;  /* 0x00000000005c2947 */ /* 0x000fea0003800000 */
[----:B--23--:R-:W-:Y:S01]  /*b400*/  IADD3 R39, P2, R44, 0x40, RZ ;  /* 0x000000402c277810 */ /* 0x00cfe20007f5e0ff */
[----:B0-----:R-:W-:Y:S01]  /*b410*/  IMAD.MOV.U32 R36, RZ, RZ, R94 ;  /* 0x000000ffff247224 */ /* 0x001fe200078e005e */
[----:B------:R-:W-:Y:S01]  /*b420*/  ISETP.GE.AND P4, PT, R16, UR61, PT ;  /* 0x0000003d10007c0c */ /* 0x000fe2000bf86270 */
[----:B------:R-:W-:Y:S01]  /*b430*/  IMAD.MOV.U32 R37, RZ, RZ, R6 ;  /* 0x000000ffff257224 */ /* 0x000fe200078e0006 */
[----:B------:R-:W-:Y:S01]  /*b440*/  ULDC.64 UR4, c[0x0][0x208] ;  /* 0x0000820000047ab9 */ /* 0x000fe20000000a00 */
[----:B------:R-:W-:Y:S02]  /*b450*/  IMAD.X R44, RZ, RZ, R45, P2 ;  /* 0x000000ffff2c7224 */ /* 0x000fe400010e062d */
[----:B------:R-:W-:-:S04]  /*b460*/  IMAD.WIDE.U32 R36, R39, UR56, R36 ;  /* 0x0000003827247c25 */ /* 0x000fc8000f8e0024 */
[----:B------:R-:W-:-:S04]  /*b470*/  IMAD R44, R44, UR56, RZ ;  /* 0x000000382c2c7c24 */ /* 0x000fc8000f8e02ff */
[----:B------:R-:W-:Y:S01]  /*b480*/  IMAD R39, R39, UR57, R44 ;  /* 0x0000003927277c24 */ /* 0x000fe2000f8e022c */
[----:B------:R-:W-:-:S04]  /*b490*/  LEA R44, P2, R36, UR58, 0x1 ;  /* 0x0000003a242c7c11 */ /* 0x000fc8000f8408ff */
[----:B------:R-:W-:-:S04]  /*b4a0*/  IADD3 R37, R37, R39, RZ ;  /* 0x0000002725257210 */ /* 0x000fc80007ffe0ff */
        /* <DEDUP_REMOVED lines=12> */
.L_x_561:
[----:B------:R-:W-:Y:S05]  /*b570*/  BSYNC B0 ;  /* 0x0000000000007941 */ /* 0x000fea0003800000 */
.L_x_560:
[----:B------:R-:W5:Y:S01]  /*b580*/  LDL R0, [R1+0x10] ;  /* 0x0000100001007983 */ /* 0x000f620000100800 */
[----:B------:R-:W-:Y:S01]  /*b590*/  @!P3 VIADD R3, R3, 0x388c0 ;  /* 0x000388c00303b836 */ /* 0x000fe20000000000 */
[----:B------:R-:W-:Y:S01]  /*b5a0*/  PLOP3.LUT P2, PT, PT, PT, PT, 0x8, 0x0 ;  /* 0x000000000000781c */ /* 0x000fe20003f4e170 */
[----:B------:R-:W-:Y:S01]  /*b5b0*/  VIADD R19, R19, 0x1 ;  /* 0x0000000113137836 */ /* 0x000fe20000000000 */
[----:B------:R-:W-:Y:S01]  /*b5c0*/  @!PT LDS RZ, [RZ] ;  /* 0x00000000fffff984 */ /* 0x000fe20000000800 */
[----:B------:R-:W-:Y:S01]  /*b5d0*/  @!PT LDS RZ, [RZ] ;  /* 0x00000000fffff984 */ /* 0x000fe20000000800 */
[----:B------:R-:W-:Y:S01]  /*b5e0*/  @!PT LDS RZ, [RZ] ;  /* 0x00000000fffff984 */ /* 0x000fe20000000800 */
[----:B------:R-:W-:Y:S01]  /*b5f0*/  @!PT LDS RZ, [RZ] ;  /* 0x00000000fffff984 */ /* 0x000fe20000000800 */
[----:B------:R1:W-:Y:S06]  /*b600*/  MEMBAR.ALL.CTA ;  /* 0x0000000000007992 */ /* 0x0003ec0000008000 */
[----:B-1----:R-:W1:Y:S01]  /*b610*/  FENCE.VIEW.ASYNC.S ;  /* 0x00000000000073c6 */ /* 0x002e620000000000 */
[----:B------:R-:W-:Y:S01]  /*b620*/  @!P3 PRMT R3, RZ, 0x654, R3 ;  /* 0x00000654ff03b816 */ /* 0x000fe20000000003 */
[----:B-1----:R1:W-:Y:S06]  /*b630*/  BAR.SYNC.DEFER_BLOCKING R174, 0x80 ;  /* 0x000200ae0000751d */ /* 0x0023ec0000010000 */
[----:B------:R1:W-:Y:S01]  /*b640*/  @!P3 SYNCS.ARRIVE.TRANS64.RED.A1T0 RZ, [R3+URZ], RZ ;  /* 0x000000ff03ffb9a7 */ /* 0x0003e2000810043f */
[----:B------:R-:W-:-:S04]  /*b650*/  ISETP.NE.AND P3, PT, R19, 0x2, PT ;  /* 0x000000021300780c */ /* 0x000fc80003f65270 */
[----:B------:R-:W-:Y:S02]  /*b660*/  SEL R19, R19, RZ, P3 ;  /* 0x000000ff13137207 */ /* 0x000fe40001800000 */
[----:B-----5:R-:W-:Y:S02]  /*b670*/  LOP3.LUT P4, RZ, R0, 0x2, RZ, 0xc0, !PT ;  /* 0x0000000200ff7812 */ /* 0x020fe4000788c0ff */
[----:B------:R-:W-:-:S04]  /*b680*/  SEL R0, RZ, 0x1, P3 ;  /* 0x00000001ff007807 */ /* 0x000fc80001800000 */
[----:B------:R-:W-:-:S07]  /*b690*/  LOP3.LUT R217, R217, R0, RZ, 0x3c, !PT ;  /* 0x00000000d9d97212 */ /* 0x000fce00078e3cff */
[----:B-1----:R-:W-:Y:S05]  /*b6a0*/  @P4 BRA `(.L_x_562) ;  /* 0xffffff7800e84947 */ /* 0x002fea000383ffff */
.L_x_450:
[----:B------:R-:W-:Y:S01]  /*b6b0*/  BSSY B0, `(.L_x_563) ;  /* 0x0000005000007945 */ /* 0x000fe20003800000 */
[----:B------:R-:W-:-:S03]  /*b6c0*/  IMAD.MOV.U32 R3, RZ, RZ, RZ ;  /* 0x000000ffff037224 */ /* 0x000fc600078e00ff */
[----:B------:R-:W-:Y:S05]  /*b6d0*/  @P2 BRA `(.L_x_564) ;  /* 0x0000000000082947 */ /* 0x000fea0003800000 */
[----:B------:R-:W0:Y:S02]  /*b6e0*/  FENCE.VIEW.ASYNC.G ;  /* 0x00000000000073c6 */ /* 0x000e240000000100 */
[----:B0-----:R-:W-:Y:S06]  /*b6f0*/  BAR.ARV 0xc, 0x180 ;  /* 0x0306000000007b1d */ /* 0x001fec0000002000 */
.L_x_564:
[----:B------:R-:W-:Y:S05]  /*b700*/  BSYNC B0 ;  /* 0x0000000000007941 */ /* 0x000fea0003800000 */
.L_x_563:
[----:B------:R-:W2:Y:S01]  /*b710*/  LDL R0, [R1+0x10] ;  /* 0x0000100001007983 */ /* 0x000ea20000100800 */
[----:B------:R-:W-:Y:S01]  /*b720*/  BSSY B0, `(.L_x_565) ;  /* 0x0000020000007945 */ /* 0x000fe20003800000 */
[----:B--2---:R-:W-:-:S13]  /*b730*/  LOP3.LUT P0, RZ, R0, 0x4, RZ, 0xc0, !PT ;  /* 0x0000000400ff7812 */ /* 0x004fda000780c0ff */
[----:B------:R-:W-:Y:S05]  /*b740*/  @!P0 BRA `(.L_x_566) ;  /* 0x0000000000748947 */ /* 0x000fea0003800000 */
[----:B------:R-:W-:Y:S01]  /*b750*/  ISETP.NE.AND P0, PT, R234, RZ, PT ;  /* 0x000000ffea00720c */ /* 0x000fe20003f05270 */
[----:B------:R-:W-:-:S03]  /*b760*/  ULDC UR4, c[0x0][0x9f0] ;  /* 0x00027c0000047ab9 */ /* 0x000fc60000000800 */
[----:B------:R-:W-:-:S04]  /*b770*/  SEL R9, R234, UR4, P0 ;  /* 0x00000004ea097c07 */ /* 0x000fc80008000000 */
[-C--:B------:R-:W-:Y:S02]  /*b780*/  IABS R5, R9.reuse ;  /* 0x0000000900057213 */ /* 0x080fe40000000000 */
[----:B------:R-:W-:Y:S02]  /*b790*/  IABS R8, R9 ;  /* 0x0000000900087213 */ /* 0x000fe40000000000 */
[----:B-1----:R-:W1:Y:S01]  /*b7a0*/  I2F.RP R4, R5 ;  /* 0x0000000500047306 */ /* 0x002e620000209400 */
[----:B------:R-:W-:Y:S02]  /*b7b0*/  IADD3 R0, R144, -0x1, R9 ;  /* 0xffffffff90007810 */ /* 0x000fe40007ffe009 */
[----:B------:R-:W-:-:S05]  /*b7c0*/  IMAD.MOV R8, RZ, RZ, -R8 ;  /* 0x000000ffff087224 */ /* 0x000fca00078e0a08 */
[----:B-1----:R-:W1:Y:S02]  /*b7d0*/  MUFU.RCP R4, R4 ;  /* 0x0000000400047308 */ /* 0x002e640000001000 */
[----:B-1----:R-:W-:Y:S02]  /*b7e0*/  IADD3 R2, R4, 0xffffffe, RZ ;  /* 0x0ffffffe04027810 */ /* 0x002fe40007ffe0ff */
[----:B------:R-:W-:-:S04]  /*b7f0*/  IABS R4, R0 ;  /* 0x0000000000047213 */ /* 0x000fc80000000000 */
[----:B------:R1:W2:Y:S01]  /*b800*/  F2I.FTZ.U32.TRUNC.NTZ R3, R2 ;  /* 0x0000000200037305 */ /* 0x0002a2000021f000 */
[----:B------:R-:W-:-:S04]  /*b810*/  LOP3.LUT R0, R0, R9, RZ, 0x3c, !PT ;  /* 0x0000000900007212 */ /* 0x000fc800078e3cff */
[----:B------:R-:W-:Y:S01]  /*b820*/  ISETP.GE.AND P2, PT, R0, RZ, PT ;  /* 0x000000ff0000720c */ /* 0x000fe20003f46270 */
[----:B-1----:R-:W-:Y:S02]  /*b830*/  IMAD.MOV.U32 R2, RZ, RZ, RZ ;  /* 0x000000ffff027224 */ /* 0x002fe400078e00ff */
[----:B--2---:R-:W-:-:S04]  /*b840*/  IMAD.MOV R6, RZ, RZ, -R3 ;  /* 0x000000ffff067224 */ /* 0x004fc800078e0a03 */
[----:B------:R-:W-:-:S04]  /*b850*/  IMAD R7, R6, R5, RZ ;  /* 0x0000000506077224 */ /* 0x000fc800078e02ff */
[----:B------:R-:W-:Y:S01]  /*b860*/  IMAD.HI.U32 R3, R3, R7, R2 ;  /* 0x0000000703037227 */ /* 0x000fe200078e0002 */
[----:B------:R-:W-:-:S05]  /*b870*/  MOV R2, R8 ;  /* 0x0000000800027202 */ /* 0x000fca0000000f00 */
        /* <DEDUP_REMOVED lines=9> */
[----:B------:R-:W-:-:S07]  /*b910*/  @!P1 LOP3.LUT R3, RZ, R9, RZ, 0x33, !PT ;  /* 0x00000009ff039212 */ /* 0x000fce00078e33ff */
.L_x_566:
[----:B------:R-:W-:Y:S05]  /*b920*/  BSYNC B0 ;  /* 0x0000000000007941 */ /* 0x000fea0003800000 */
.L_x_565:
[----:B------:R-:W2:Y:S01]  /*b930*/  LDL R0, [R1+0x78] ;  /* 0x0000780001007983 */ /* 0x000ea20000100800 */
[----:B------:R-:W-:Y:S02]  /*b940*/  PLOP3.LUT P0, PT, PT, PT, PT, 0x80, 0x0 ;  /* 0x000000000000781c */ /* 0x000fe40003f0f070 */
        /* <DEDUP_REMOVED lines=24> */
[----:B----4-:R-:W-:Y:S02]  /*bad0*/  CS2R R44, SRZ ;  /* 0x00000000002c7805 */ /* 0x010fe4000001ff00 */
[----:B------:R-:W-:Y:S02]  /*bae0*/  CS2R R102, SRZ ;  /* 0x0000000000667805 */ /* 0x000fe4000001ff00 */
[----:B---3--:R-:W-:Y:S02]  /*baf0*/  CS2R R40, SRZ ;  /* 0x0000000000287805 */ /* 0x008fe4000001ff00 */
[----:B------:R-:W-:Y:S02]  /*bb00*/  CS2R R104, SRZ ;  /* 0x0000000000687805 */ /* 0x000fe4000001ff00 */
[----:B0-----:R-:W-:-:S02]  /*bb10*/  CS2R R36, SRZ ;  /* 0x0000000000247805 */ /* 0x001fc4000001ff00 */
        /* <DEDUP_REMOVED lines=13> */
[----:B-1----:R-:W-:Y:S02]  /*bbf0*/  CS2R R10, SRZ ;  /* 0x00000000000a7805 */ /* 0x002fe4000001ff00 */
        /* <DEDUP_REMOVED lines=21> */
[----:B--2---:R-:W-:-:S05]  /*bd50*/  IMAD R226, R0, R3, RZ ;  /* 0x0000000300e27224 */ /* 0x004fca00078e02ff */
[----:B------:R-:W-:Y:S02]  /*bd60*/  VIADDMNMX R92, R226, R3, R144, PT ;  /* 0x00000003e25c7246 */ /* 0x000fe40003800190 */
[----:B------:R-:W-:Y:S02]  /*bd70*/  CS2R R2, SRZ ;  /* 0x0000000000027805 */ /* 0x000fe4000001ff00 */
[----:B------:R-:W-:-:S13]  /*bd80*/  ISETP.GT.AND P1, PT, R92, R226, PT ;  /* 0x000000e25c00720c */ /* 0x000fda0003f24270 */
[----:B------:R-:W-:Y:S05]  /*bd90*/  @!P1 BRA `(.L_x_567) ;  /* 0x0000012400a09947 */ /* 0x000fea0003800000 */
[----:B------:R-:W2:Y:S02]  /*bda0*/  LDL R0, [R1+0x108] ;  /* 0x0001080001007983 */ /* 0x000ea40000100800 */
[----:B--2---:R-:W-:Y:S02]  /*bdb0*/  R2UR UR4, R0 ;  /* 0x00000000000472ca */ /* 0x004fe400000e0000 */
[----:B------:R-:W0:Y:S11]  /*bdc0*/  S2R R0, SR_TID.X ;  /* 0x0000000000007919 */ /* 0x000e360000002100 */
[----:B------:R-:W-:-:S06]  /*bdd0*/  ULOP3.LUT UP0, URZ, UR4, 0x9f, URZ, 0xc0, !UPT ;  /* 0x0000009f043f7892 */ /* 0x000fcc000f80c03f */
[----:B------:R-:W-:Y:S01]  /*bde0*/  PLOP3.LUT P0, PT, PT, PT, UP0, 0x80, 0x0 ;  /* 0x000000000000781c */ /* 0x000fe20003f0f008 */
[----:B0-----:R-:W-:-:S05]  /*bdf0*/  VIADD R0, R0, 0xffffff80 ;  /* 0xffffff8000007836 */ /* 0x001fca0000000000 */
[----:B------:R-:W-:-:S04]  /*be00*/  SHF.R.S32.HI R3, RZ, 0x1f, R0 ;  /* 0x0000001fff037819 */ /* 0x000fc80000011400 */
[----:B------:R-:W-:-:S04]  /*be10*/  LEA.HI R3, R3, R0, RZ, 0x7 ;  /* 0x0000000003037211 */ /* 0x000fc800078f38ff */
[----:B------:R-:W-:-:S06]  /*be20*/  SHF.R.S32.HI R0, RZ, 0x7, R3 ;  /* 0x00000007ff007819 */ /* 0x000fcc0000011403 */
[----:B------:R-:W0:Y:S02]  /*be30*/  SHFL.IDX PT, R0, R0, RZ, 0x1f ;  /* 0x00001fff00007589 */ /* 0x000e2400000e0000 */
[----:B0-----:R-:W-:-:S04]  /*be40*/  LEA.HI R2, R0, R0, RZ, 0x1 ;  /* 0x0000000000027211 */ /* 0x001fc800078f08ff */
[----:B------:R-:W-:-:S05]  /*be50*/  LOP3.LUT R3, R2, 0x1e, RZ, 0xc0, !PT ;  /* 0x0000001e02037812 */ /* 0x000fca00078ec0ff */
[----:B------:R-:W-:-:S05]  /*be60*/  IMAD.IADD R3, R0, 0x1, -R3 ;  /* 0x0000000100037824 */ /* 0x000fca00078e0a03 */
[----:B------:R-:W-:-:S04]  /*be70*/  LEA R3, R3, UR4, 0xd ;  /* 0x0000000403037c11 */ /* 0x000fc8000f8e68ff */
[----:B------:R-:W-:-:S04]  /*be80*/  SHF.R.U32.HI R2, RZ, 0x4, R3 ;  /* 0x00000004ff027819 */ /* 0x000fc80000011603 */
[----:B------:R-:W-:Y:S01]  /*be90*/  LOP3.LUT R2, R2, 0x3fff, RZ, 0xc0, !PT ;  /* 0x00003fff02027812 */ /* 0x000fe200078ec0ff */
[----:B------:R-:W-:Y:S06]  /*bea0*/  @!P0 BRA `(.L_x_568) ;  /* 0x0000000000408947 */ /* 0x000fec0003800000 */
[----:B------:R-:W-:Y:S01]  /*beb0*/  MOV R14, 0x0 ;  /* 0x00000000000e7802 */ /* 0x000fe20000000f00 */
[----:B------:R-:W-:Y:S01]  /*bec0*/  ULDC.64 UR4, c[0x4][0x1b8] ;  /* 0x01006e0000047ab9 */ /* 0x000fe20000000a00 */
[----:B------:R-:W-:Y:S01]  /*bed0*/  ULDC.64 UR6, c[0x4][0x1c0] ;  /* 0x0100700000067ab9 */ /* 0x000fe20000000a00 */
[----:B------:R-:W-:Y:S01]  /*bee0*/  IMAD.U32 R4, RZ, RZ, UR4 ;  /* 0x00000004ff047e24 */ /* 0x000fe2000f8e00ff */
        /* <DEDUP_REMOVED lines=12> */
.L_x_568:
[----:B------:R-:W-:Y:S02]  /*bfb0*/  ULDC UR4, c[0x0][0x3f4] ;  /* 0x0000fd0000047ab9 */ /* 0x000fe40000000800 */
[----:B------:R-:W-:-:S13]  /*bfc0*/  ISETP.LT.AND P0, PT, RZ, UR4, PT ;  /* 0x00000004ff007c0c */ /* 0x000fda000bf01270 */
[----:B------:R-:W-:Y:S05]  /*bfd0*/  @P0 BRA `(.L_x_569) ;  /* 0x0000000000400947 */ /* 0x000fea0003800000 */
[----:B------:R-:W2:Y:S02]  /*bfe0*/  LDL R20, [R1+0x60] ;  /* 0x0000600001147983 */ /* 0x000ea40000100800 */
[----:B--2---:R-:W-:-:S04]  /*bff0*/  LEA.HI R0, R20, R20, RZ, 0x1 ;  /* 0x0000001414007211 */ /* 0x004fc800078f08ff */
[----:B------:R-:W-:-:S04]  /*c000*/  LOP3.LUT R0, R0, 0xfffffffe, RZ, 0xc0, !PT ;  /* 0xfffffffe00007812 */ /* 0x000fc800078ec0ff */
[----:B------:R-:W-:-:S04]  /*c010*/  IADD3 R0, R20, -R0, RZ ;  /* 0x8000000014007210 */ /* 0x000fc80007ffe0ff */
[----:B------:R-:W-:-:S04]  /*c020*/  SHF.L.U32 R3, R0, 0x1f, RZ ;  /* 0x0000001f00037819 */ /* 0x000fc800000006ff */
[----:B------:R0:W1:Y:S03]  /*c030*/  SYNCS.PHASECHK.TRANS64.TRYWAIT P0, [R18+URZ+0x38800], R3 ;  /* 0x03880003120075a7 */ /* 0x000066000800017f */
[----:B-1----:R-:W-:Y:S05]  /*c040*/  @!P0 NANOSLEEP.SYNCS 0x989680 ;  /* 0x009896800000895d */ /* 0x002fea0003900000 */
[----:B------:R-:W1:Y:S01]  /*c050*/  @!P0 SYNCS.PHASECHK.TRANS64 P0, [R18+URZ+0x38800], R3 ;  /* 0x03880003120085a7 */ /* 0x000e62000800007f */
[----:B------:R-:W-:Y:S04]  /*c060*/  BSSY B0, `(.L_x_570) ;  /* 0x0000006000007945 */ /* 0x000fe80003800000 */
[----:B-1----:R-:W-:Y:S05]  /*c070*/  @P0 BRA `(.L_x_571) ;  /* 0x0000000000100947 */ /* 0x002fea0003800000 */
.L_x_572:
[----:B-1----:R1:W2:Y:S02]  /*c080*/  SYNCS.PHASECHK.TRANS64.TRYWAIT P0, [R18+URZ+0x38800], R3 ;  /* 0x03880003120075a7 */ /* 0x0022a4000800017f */
[----:B--2---:R-:W-:Y:S05]  /*c090*/  @!P0 NANOSLEEP.SYNCS 0x989680 ;  /* 0x009896800000895d */ /* 0x004fea0003900000 */
[----:B------:R-:W2:Y:S02]  /*c0a0*/  @!P0 SYNCS.PHASECHK.TRANS64 P0, [R18+URZ+0x38800], R3 ;  /* 0x03880003120085a7 */ /* 0x000ea4000800007f */
[----:B--2---:R-:W-:Y:S05]  /*c0b0*/  @!P0 BRA `(.L_x_572) ;  /* 0xfffffffc00f08947 */ /* 0x004fea000383ffff */
.L_x_571:
[----:B------:R-:W-:Y:S05]  /*c0c0*/  BSYNC B0 ;  /* 0x0000000000007941 */ /* 0x000fea0003800000 */
.L_x_570:
[----:B------:R-:W-:Y:S05]  /*c0d0*/  BRA `(.L_x_573) ;  /* 0x0000006c00347947 */ /* 0x000fea0003800000 */
.L_x_569:
[----:B------:R-:W2:Y:S01]  /*c0e0*/  LDL R0, [R1+0x108] ;  /* 0x0001080001007983 */ /* 0x000ea20000100800 */
[----:B------:R-:W-:Y:S01]  /*c0f0*/  ULDC.64 UR4, c[0x0][0x3f8] ;  /* 0x0000fe0000047ab9 */ /* 0x000fe20000000a00 */
[----:B------:R-:W-:Y:S01]  /*c100*/  ULDC.64 UR6, c[0x0][0x408] ;  /* 0x0001020000067ab9 */ /* 0x000fe20000000a00 */
[----:B-----5:R-:W-:Y:S01]  /*c110*/  IMAD.WIDE.U32 R4, R139, UR4, RZ ;  /* 0x000000048b047c25 */ /* 0x020fe2000f8e00ff */
[----:B--2---:R-:W-:Y:S02]  /*c120*/  R2UR UR8, R0 ;  /* 0x00000000000872ca */ /* 0x004fe400000e0000 */
[----:B------:R-:W-:-:S05]  /*c130*/  SHF.R.S32.HI R0, RZ, 0x1f, R139 ;  /* 0x0000001fff007819 */ /* 0x000fca000001148b */
[C---:B------:R-:W-:Y:S02]  /*c140*/  IMAD R6, R0.reuse, UR4, RZ ;  /* 0x0000000400067c24 */ /* 0x040fe4000f8e02ff */
[----:B------:R-:W-:Y:S02]  /*c150*/  IMAD R0, R0, UR6, RZ ;  /* 0x0000000600007c24 */ /* 0x000fe4000f8e02ff */
[C---:B------:R-:W-:Y:S01]  /*c160*/  IMAD R25, R139.reuse, UR5, R6 ;  /* 0x000000058b197c24 */ /* 0x040fe2000f8e0206 */
[----:B------:R-:W-:Y:S01]  /*c170*/  ULDC.64 UR4, c[0x0][0x3e8] ;  /* 0x0000fa0000047ab9 */ /* 0x000fe20000000a00 */
[----:B------:R-:W-:Y:S01]  /*c180*/  ULOP3.LUT UP0, URZ, UR8, 0x3ff, URZ, 0xc0, !UPT ;  /* 0x000003ff083f7892 */ /* 0x000fe2000f80c03f */
[C---:B------:R-:W-:Y:S01]  /*c190*/  IMAD R29, R139.reuse, UR7, R0 ;  /* 0x000000078b1d7c24 */ /* 0x040fe2000f8e0200 */
[----:B------:R-:W-:Y:S01]  /*c1a0*/  LEA R24, P0, R4, UR4, 0x1 ;  /* 0x0000000404187c11 */ /* 0x000fe2000f8008ff */
[----:B------:R-:W-:Y:S01]  /*c1b0*/  IMAD.WIDE.U32 R6, R139, UR6, RZ ;  /* 0x000000068b067c25 */ /* 0x000fe2000f8e00ff */
[----:B------:R-:W-:-:S02]  /*c1c0*/  ULDC.64 UR6, c[0x0][0x400] ;  /* 0x0001000000067ab9 */ /* 0x000fc40000000a00 */
[----:B------:R-:W-:Y:S01]  /*c1d0*/  PLOP3.LUT P2, PT, PT, PT, UP0, 0x80, 0x0 ;  /* 0x000000000000781c */ /* 0x000fe20003f4f008 */
[----:B------:R-:W-:Y:S01]  /*c1e0*/  IMAD.IADD R25, R25, 0x1, R5 ;  /* 0x0000000119197824 */ /* 0x000fe200078e0205 */
[----:B------:R-:W-:Y:S01]  /*c1f0*/  LEA R30, P1, R6, UR6, 0x1 ;  /* 0x00000006061e7c11 */ /* 0x000fe2000f8208ff */
[----:B------:R-:W-:-:S03]  /*c200*/  IMAD.IADD R29, R29, 0x1, R7 ;  /* 0x000000011d1d7824 */ /* 0x000fc600078e0207 */
[----:B------:R-:W-:Y:S02]  /*c210*/  LEA.HI.X R25, R4, UR5, R25, 0x1, P0 ;  /* 0x0000000504197c11 */ /* 0x000fe400080f0c19 */
[----:B------:R-:W-:-:S05]  /*c220*/  LEA.HI.X R29, R6, UR7, R29, 0x1, P1 ;  /* 0x00000007061d7c11 */ /* 0x000fca00088f0c1d */
[----:B------:R-:W-:Y:S05]  /*c230*/  @!P2 BRA `(.L_x_574) ;  /* 0x000000000040a947 */ /* 0x000fea0003800000 */
        /* <DEDUP_REMOVED lines=16> */
.L_x_574:
[----:B------:R-:W-:Y:S01]  /*c340*/  ULDC.U8 UR4, c[0x0][0x410] ;  /* 0x0001040000047ab9 */ /* 0x000fe20000000000 */
[----:B------:R-:W-:Y:S01]  /*c350*/  BSSY B0, `(.L_x_575) ;  /* 0x000069d000007945 */ /* 0x000fe20003800000 */
[----:B------:R-:W-:Y:S02]  /*c360*/  ISETP.NE.AND P0, PT, RZ, UR4, PT ;  /* 0x00000004ff007c0c */ /* 0x000fe4000bf05270 */
[----:B------:R-:W-:-:S11]  /*c370*/  LEA R6, R141, R212, 0x7 ;  /* 0x000000d48d067211 */ /* 0x000fd600078e38ff */
[----:B------:R-:W-:Y:S05]  /*c380*/  @!P0 BRA `(.L_x_576) ;  /* 0x0000003000b88947 */ /* 0x000fea0003800000 */
[----:B------:R-:W-:-:S03]  /*c390*/  UMOV UR4, 0xffffffff ;  /* 0xffffffff00047882 */ /* 0x000fc60000000000 */
[----:B------:R-:W-:Y:S05]  /*c3a0*/  BRA.DIV UR4, `(.L_x_577) ;  /* 0x000001fe04187947 */ /* 0x000fea000b800000 */
[----:B------:R0:W1:Y:S04]  /*c3b0*/  SHFL.IDX PT, R0, R25, RZ, 0x181f ;  /* 0x00181fff19007589 */ /* 0x00006800000e0000 */
[----:B------:R0:W2:Y:S04]  /*c3c0*/  SHFL.IDX PT, R3, R24, RZ, 0x181f ;  /* 0x00181fff18037589 */ /* 0x0000a800000e0000 */
[----:B------:R-:W3:Y:S04]  /*c3d0*/  SHFL.IDX PT, R29, R29, RZ, 0x181f ;  /* 0x00181fff1d1d7589 */ /* 0x000ee800000e0000 */
[----:B------:R0:W4:Y:S02]  /*c3e0*/  SHFL.IDX PT, R32, R30, RZ, 0x181f ;  /* 0x00181fff1e207589 */ /* 0x00012400000e0000 */
.L_x_867:
[----:B------:R-:W-:Y:S01]  /*c3f0*/  ULDC UR4, c[0x0][0x448] ;  /* 0x0001120000047ab9 */ /* 0x000fe20000000800 */
[----:B------:R-:W-:Y:S01]  /*c400*/  BSSY B1, `(.L_x_578) ;  /* 0x000003e000017945 */ /* 0x000fe20003800000 */
[----:B------:R-:W-:Y:S01]  /*c410*/  IMAD R33, R146, UR4, RZ ;  /* 0x0000000492217c24 */ /* 0x000fe2000f8e02ff */
[----:B------:R-:W-:Y:S02]  /*c420*/  CS2R R4, SRZ ;  /* 0x0000000000047805 */ /* 0x000fe4000001ff00 */
[----:B------:R-:W-:Y:S02]  /*c430*/  CS2R R10, SRZ ;  /* 0x00000000000a7805 */ /* 0x000fe4000001ff00 */
[----:B------:R-:W-:Y:S02]  /*c440*/  CS2R R12, SRZ ;  /* 0x00000000000c7805 */ /* 0x000fe4000001ff00 */
[----:B------:R-:W-:Y:S02]  /*c450*/  CS2R R20, SRZ ;  /* 0x0000000000147805 */ /* 0x000fe4000001ff00 */
[----:B------:R-:W-:Y:S01]  /*c460*/  ISETP.GE.AND P0, PT, R6, R33, PT ;  /* 0x000000210600720c */ /* 0x000fe20003f06270 */
[----:B------:R-:W-:Y:S01]  /*c470*/  IMAD R33, R141, -0x80, R33 ;  /* 0xffffff808d217824 */ /* 0x000fe200078e0221 */
[----:B0-----:R-:W-:-:S02]  /*c480*/  CS2R R30, SRZ ;  /* 0x00000000001e7805 */ /* 0x001fc4000001ff00 */
[----:B------:R-:W-:Y:S02]  /*c490*/  CS2R R6, SRZ ;  /* 0x0000000000067805 */ /* 0x000fe4000001ff00 */
[----:B------:R-:W-:Y:S02]  /*c4a0*/  CS2R R8, SRZ ;  /* 0x0000000000087805 */ /* 0x000fe4000001ff00 */
[----:B------:R-:W-:-:S05]  /*c4b0*/  CS2R R14, SRZ ;  /* 0x00000000000e7805 */ /* 0x000fca000001ff00 */
[----:B------:R-:W-:Y:S05]  /*c4c0*/  @P0 BRA `(.L_x_579) ;  /* 0x0000000000c40947 */ /* 0x000fea0003800000 */
[----:B------:R-:W-:Y:S01]  /*c4d0*/  ULDC UR4, c[0x0][0x3f4] ;  /* 0x0000fd0000047ab9 */ /* 0x000fe20000000800 */
[----:B------:R-:W-:Y:S01]  /*c4e0*/  SHF.R.S32.HI R9, RZ, 0x1f, R214 ;  /* 0x0000001fff097819 */ /* 0x000fe200000114d6 */
[C---:B------:R-:W-:Y:S01]  /*c4f0*/  IMAD.SHL.U32 R6, R215.reuse, 0x2, RZ ;  /* 0x00000002d7067824 */ /* 0x040fe200078e00ff */
[----:B------:R-:W-:Y:S01]  /*c500*/  ISETP.GE.AND P3, PT, R22, UR4, PT ;  /* 0x0000000416007c0c */ /* 0x000fe2000bf66270 */
[C---:B------:R-:W-:Y:S01]  /*c510*/  IMAD.SHL.U32 R24, R214.reuse, 0x2, RZ ;  /* 0x00000002d6187824 */ /* 0x040fe200078e00ff */
[----:B------:R-:W-:Y:S02]  /*c520*/  ISETP.GE.AND P2, PT, R215, UR4, PT ;  /* 0x00000004d7007c0c */ /* 0x000fe4000bf46270 */
[----:B------:R-:W-:Y:S02]  /*c530*/  CS2R R20, SRZ ;  /* 0x0000000000147805 */ /* 0x000fe4000001ff00 */
[----:B------:R-:W-:Y:S01]  /*c540*/  ISETP.GE.AND P1, PT, R214, UR4, PT ;  /* 0x00000004d6007c0c */ /* 0x000fe2000bf26270 */
[----:B------:R-:W-:Y:S01]  /*c550*/  IMAD.SHL.U32 R28, R216, 0x2, RZ ;  /* 0x00000002d81c7824 */ /* 0x000fe200078e00ff */
[----:B------:R-:W-:Y:S01]  /*c560*/  SHF.R.S32.HI R4, RZ, 0x1f, R215 ;  /* 0x0000001fff047819 */ /* 0x000fe200000114d7 */
[----:B------:R-:W-:Y:S01]  /*c570*/  ULDC.64 UR6, c[0x0][0x208] ;  /* 0x0000820000067ab9 */ /* 0x000fe20000000a00 */
[----:B------:R-:W-:-:S02]  /*c580*/  SHF.L.U64.HI R25, R214, 0x1, R9 ;  /* 0x00000001d6197819 */ /* 0x000fc40000010209 */
[----:B------:R-:W-:Y:S02]  /*c590*/  CS2R R14, SRZ ;  /* 0x00000000000e7805 */ /* 0x000fe4000001ff00 */
[----:B------:R-:W-:Y:S02]  /*c5a0*/  ISETP.GE.AND P0, PT, R216, UR4, PT ;  /* 0x00000004d8007c0c */ /* 0x000fe4000bf06270 */
[----:B------:R-:W-:Y:S01]  /*c5b0*/  SHF.L.U64.HI R5, R215, 0x1, R4 ;  /* 0x00000001d7057819 */ /* 0x000fe20000010204 */
[----:B----4-:R-:W-:Y:S01]  /*c5c0*/  @!P3 IMAD.MOV.U32 R12, RZ, RZ, R32 ;  /* 0x000000ffff0cb224 */ /* 0x010fe200078e0020 */
[----:B-1----:R-:W-:Y:S01]  /*c5d0*/  @!P3 MOV R9, R0 ;  /* 0x000000000009b202 */ /* 0x002fe20000000f00 */
[----:B---3--:R-:W-:Y:S01]  /*c5e0*/  @!P3 IMAD.MOV.U32 R13, RZ, RZ, R29 ;  /* 0x000000ffff0db224 */ /* 0x008fe200078e001d */
[----:B--2---:R-:W-:Y:S01]  /*c5f0*/  @!P2 IADD3 R10, P4, R3, R6, RZ ;  /* 0x00000006030aa210 */ /* 0x004fe20007f9e0ff */
[----:B------:R-:W-:Y:S01]  /*c600*/  @!P3 IMAD.MOV.U32 R8, RZ, RZ, R3 ;  /* 0x000000ffff08b224 */ /* 0x000fe200078e0003 */
[----:B------:R-:W-:Y:S01]  /*c610*/  SHF.R.S32.HI R7, RZ, 0x1f, R216 ;  /* 0x0000001fff077819 */ /* 0x000fe200000114d8 */
[----:B------:R-:W-:Y:S01]  /*c620*/  @!P3 IMAD.WIDE R30, R22, 0x2, R12 ;  /* 0x00000002161eb825 */ /* 0x000fe200078e020c */
[----:B------:R-:W-:-:S02]  /*c630*/  CS2R R12, SRZ ;  /* 0x00000000000c7805 */ /* 0x000fc4000001ff00 */
[----:B------:R-:W-:Y:S01]  /*c640*/  @!P2 IADD3.X R11, R0, R5, RZ, P4, !PT ;  /* 0x00000005000ba210 */ /* 0x000fe200027fe4ff */
[----:B------:R-:W-:Y:S01]  /*c650*/  @!P3 IMAD.WIDE R8, R22, 0x2, R8 ;  /* 0x000000021608b825 */ /* 0x000fe200078e0208 */
[----:B------:R-:W-:Y:S01]  /*c660*/  @!P2 IADD3 R6, P6, R32, R6, RZ ;  /* 0x000000062006a210 */ /* 0x000fe20007fde0ff */
[----:B------:R0:W5:Y:S01]  /*c670*/  @!P3 LD.E.64 R14, desc[UR6][R30.64] ;  /* 0x000000061e0eb980 */ /* 0x000162000c101b00 */
[-C--:B------:R-:W-:Y:S02]  /*c680*/  @!P1 IADD3 R4, P5, R3, R24.reuse, RZ ;  /* 0x0000001803049210 */ /* 0x080fe40007fbe0ff */
[----:B------:R-:W-:Y:S01]  /*c690*/  SHF.L.U64.HI R34, R216, 0x1, R7 ;  /* 0x00000001d8227819 */ /* 0x000fe20000010207 */
[----:B------:R1:W5:Y:S01]  /*c6a0*/  @!P3 LD.E.64 R20, desc[UR6][R8.64] ;  /* 0x000000060814b980 */ /* 0x000362000c101b00 */
[----:B------:R-:W-:Y:S01]  /*c6b0*/  @!P2 IMAD.X R7, R29, 0x1, R5, P6 ;  /* 0x000000011d07a824 */ /* 0x000fe200030e0605 */
[----:B------:R-:W-:Y:S01]  /*c6c0*/  @!P1 IADD3 R24, P4, R32, R24, RZ ;  /* 0x0000001820189210 */ /* 0x000fe20007f9e0ff */
[----:B------:R-:W-:Y:S01]  /*c6d0*/  @!P1 IMAD.X R5, R0, 0x1, R25, P5 ;  /* 0x0000000100059824 */ /* 0x000fe200028e0619 */
[----:B------:R2:W5:Y:S01]  /*c6e0*/  @!P2 LD.E.64 R12, desc[UR6][R10.64] ;  /* 0x000000060a0ca980 */ /* 0x000562000c101b00 */
[----:B------:R-:W-:-:S02]  /*c6f0*/  @!P0 IADD3 R26, P6, R3, R28, RZ ;  /* 0x0000001c031a8210 */ /* 0x000fc40007fde0ff */
[----:B------:R-:W-:Y:S01]  /*c700*/  @!P0 IADD3 R28, P5, R32, R28, RZ ;  /* 0x0000001c201c8210 */ /* 0x000fe20007fbe0ff */
[C---:B------:R-:W-:Y:S01]  /*c710*/  @!P1 IMAD.X R25, R29.reuse, 0x1, R25, P4 ;  /* 0x000000011d199824 */ /* 0x040fe200020e0619 */
[----:B0-----:R-:W-:Y:S02]  /*c720*/  CS2R R30, SRZ ;  /* 0x00000000001e7805 */ /* 0x001fe4000001ff00 */
[----:B-1----:R-:W-:Y:S02]  /*c730*/  CS2R R8, SRZ ;  /* 0x0000000000087805 */ /* 0x002fe4000001ff00 */
[----:B------:R-:W-:Y:S01]  /*c740*/  @!P0 IADD3.X R27, R0, R34, RZ, P6, !PT ;  /* 0x00000022001b8210 */ /* 0x000fe200037fe4ff */
[----:B------:R-:W-:Y:S01]  /*c750*/  @!P0 IMAD.X R29, R29, 0x1, R34, P5 ;  /* 0x000000011d1d8824 */ /* 0x000fe200028e0622 */
[----:B--2---:R-:W-:Y:S02]  /*c760*/  CS2R R10, SRZ ;  /* 0x00000000000a7805 */ /* 0x004fe4000001ff00 */
[----:B------:R0:W5:Y:S04]  /*c770*/  @!P2 LD.E.64 R8, desc[UR6][R6.64] ;  /* 0x000000060608a980 */ /* 0x000168000c101b00 */
[----:B------:R1:W5:Y:S04]  /*c780*/  @!P1 LD.E.64 R10, desc[UR6][R4.64] ;  /* 0x00000006040a9980 */ /* 0x000368000c101b00 */
[----:B------:R2:W5:Y:S01]  /*c790*/  @!P0 LD.E.64 R30, desc[UR6][R28.64] ;  /* 0x000000061c1e8980 */ /* 0x000562000c101b00 */
[----:B0-----:R-:W-:-:S02]  /*c7a0*/  CS2R R6, SRZ ;  /* 0x0000000000067805 */ /* 0x001fc4000001ff00 */
[----:B-1----:R-:W-:-:S04]  /*c7b0*/  CS2R R4, SRZ ;  /* 0x0000000000047805 */ /* 0x002fc8000001ff00 */
[----:B------:R2:W5:Y:S04]  /*c7c0*/  @!P1 LD.E.64 R6, desc[UR6][R24.64] ;  /* 0x0000000618069980 */ /* 0x000568000c101b00 */
[----:B------:R2:W5:Y:S02]  /*c7d0*/  @!P0 LD.E.64 R4, desc[UR6][R26.64] ;  /* 0x000000061a048980 */ /* 0x000564000c101b00 */
.L_x_579:
[----:B------:R-:W-:Y:S05]  /*c7e0*/  BSYNC B1 ;  /* 0x0000000000017941 */ /* 0x000fea0003800000 */
.L_x_578:
[----:B--23--:R-:W1:Y:S01]  /*c7f0*/  LDL R29, [R1+0x60] ;  /* 0x00006000011d7983 */ /* 0x00ce620000100800 */
[----:B-----5:R-:W-:Y:S01]  /*c800*/  IMAD.MOV.U32 R25, RZ, RZ, R20 ;  /* 0x000000ffff197224 */ /* 0x020fe200078e0014 */
[--C-:B------:R-:W-:Y:S01]  /*c810*/  SHF.R.U64 R26, R20, 0x10, R21.reuse ;  /* 0x00000010141a7819 */ /* 0x100fe20000001215 */
[----:B------:R-:W-:Y:S01]  /*c820*/  IMAD.MOV.U32 R24, RZ, RZ, R21 ;  /* 0x000000ffff187224 */ /* 0x000fe200078e0015 */
[----:B------:R-:W-:Y:S01]  /*c830*/  MOV R20, R12 ;  /* 0x0000000c00147202 */ /* 0x000fe20000000f00 */
[----:B------:R-:W-:Y:S01]  /*c840*/  IMAD.MOV.U32 R27, RZ, RZ, R14 ;  /* 0x000000ffff1b7224 */ /* 0x000fe200078e000e */
[----:B------:R-:W-:Y:S01]  /*c850*/  SHF.R.U64 R36, R12, 0x10, R13 ;  /* 0x000000100c247819 */ /* 0x000fe2000000120d */
[----:B------:R-:W-:Y:S01]  /*c860*/  IMAD.MOV.U32 R12, RZ, RZ, R10 ;  /* 0x000000ffff0c7224 */ /* 0x000fe200078e000a */
[----:B------:R-:W-:Y:S01]  /*c870*/  SHF.R.U64 R38, R10, 0x10, R11 ;  /* 0x000000100a267819 */ /* 0x000fe2000000120b */
[--C-:B------:R-:W-:Y:S01]  /*c880*/  IMAD.MOV.U32 R10, RZ, RZ, R5.reuse ;  /* 0x000000ffff0a7224 */ /* 0x100fe200078e0005 */
[----:B------:R-:W-:Y:S01]  /*c890*/  SHF.R.U64 R40, R4, 0x10, R5 ;  /* 0x0000001004287819 */ /* 0x000fe20000001205 */
[----:B------:R-:W-:Y:S01]  /*c8a0*/  IMAD.MOV.U32 R28, RZ, RZ, R15 ;  /* 0x000000ffff1c7224 */ /* 0x000fe200078e000f */
[----:B------:R-:W-:Y:S01]  /*c8b0*/  SHF.R.U32.HI R41, RZ, 0x10, R5 ;  /* 0x00000010ff297819 */ /* 0x000fe20000011605 */
[----:B------:R-:W-:Y:S01]  /*c8c0*/  IMAD.MOV.U32 R34, RZ, RZ, R9 ;  /* 0x000000ffff227224 */ /* 0x000fe200078e0009 */
[----:B------:R-:W-:Y:S01]  /*c8d0*/  SHF.R.U32.HI R35, RZ, 0x10, R21 ;  /* 0x00000010ff237819 */ /* 0x000fe20000011615 */
[--C-:B------:R-:W-:Y:S01]  /*c8e0*/  IMAD.MOV.U32 R21, RZ, RZ, R13.reuse ;  /* 0x000000ffff157224 */ /* 0x100fe200078e000d */
[----:B------:R-:W-:Y:S01]  /*c8f0*/  SHF.R.U32.HI R37, RZ, 0x10, R13 ;  /* 0x00000010ff257819 */ /* 0x000fe2000001160d */
[----:B------:R-:W-:Y:S01]  /*c900*/  IMAD.MOV.U32 R13, RZ, RZ, R11 ;  /* 0x000000ffff0d7224 */ /* 0x000fe200078e000b */
[----:B------:R-:W-:Y:S01]  /*c910*/  SHF.R.U64 R42, R14, 0x10, R15 ;  /* 0x000000100e2a7819 */ /* 0x000fe2000000120f */
[----:B------:R-:W-:Y:S01]  /*c920*/  IMAD.MOV.U32 R14, RZ, RZ, R6 ;  /* 0x000000ffff0e7224 */ /* 0x000fe200078e0006 */
[----:B------:R-:W-:Y:S01]  /*c930*/  MOV R3, R4 ;  /* 0x0000000400037202 */ /* 0x000fe20000000f00 */
[----:B----4-:R-:W-:Y:S01]  /*c940*/  IMAD.MOV.U32 R32, RZ, RZ, R8 ;  /* 0x000000ffff207224 */ /* 0x010fe200078e0008 */
[----:B------:R-:W-:Y:S01]  /*c950*/  SHF.R.U64 R44, R8, 0x10, R9 ;  /* 0x00000010082c7819 */ /* 0x000fe20000001209 */
[----:B------:R-:W-:Y:S01]  /*c960*/  IMAD.MOV.U32 R4, RZ, RZ, R31 ;  /* 0x000000ffff047224 */ /* 0x000fe200078e001f */
[----:B------:R-:W-:Y:S01]  /*c970*/  SHF.R.U32.HI R45, RZ, 0x10, R9 ;  /* 0x00000010ff2d7819 */ /* 0x000fe20000011609 */
[----:B------:R-:W-:Y:S01]  /*c980*/  IMAD.MOV.U32 R9, RZ, RZ, R30 ;  /* 0x000000ffff097224 */ /* 0x000fe200078e001e */
[----:B------:R-:W-:Y:S01]  /*c990*/  SHF.R.U64 R6, R6, 0x10, R7 ;  /* 0x0000001006067819 */ /* 0x000fe20000001207 */
[----:B------:R-:W-:Y:S01]  /*c9a0*/  BSSY B1, `(.L_x_580) ;  /* 0x000001e000017945 */ /* 0x000fe20003800000 */
[----:B------:R-:W-:-:S02]  /*c9b0*/  SHF.R.U32.HI R39, RZ, 0x10, R11 ;  /* 0x00000010ff277819 */ /* 0x000fc4000001160b */
[----:B------:R-:W-:Y:S02]  /*c9c0*/  SHF.R.U32.HI R43, RZ, 0x10, R15 ;  /* 0x00000010ff2b7819 */ /* 0x000fe4000001160f */
[----:B------:R-:W-:Y:S02]  /*c9d0*/  PRMT R11, R12, 0x5410, R13 ;  /* 0x000054100c0b7816 */ /* 0x000fe4000000000d */
[----:B------:R-:W-:Y:S02]  /*c9e0*/  SHF.R.U64 R30, R30, 0x10, R31 ;  /* 0x000000101e1e7819 */ /* 0x000fe4000000121f */
[----:B------:R-:W-:Y:S02]  /*c9f0*/  PRMT R25, R25, 0x5410, R24 ;  /* 0x0000541019197816 */ /* 0x000fe40000000018 */
[----:B------:R-:W-:Y:S02]  /*ca00*/  PRMT R15, R20, 0x5410, R21 ;  /* 0x00005410140f7816 */ /* 0x000fe40000000015 */
[----:B------:R-:W-:-:S02]  /*ca10*/  PRMT R27, R27, 0x5410, R28 ;  /* 0x000054101b1b7816 */ /* 0x000fc4000000001c */
[----:B------:R-:W-:Y:S02]  /*ca20*/  SHF.R.U32.HI R31, RZ, 0x10, R31 ;  /* 0x00000010ff1f7819 */ /* 0x000fe4000001161f */
[----:B------:R-:W-:Y:S02]  /*ca30*/  PRMT R26, R26, 0x5410, R35 ;  /* 0x000054101a1a7816 */ /* 0x000fe40000000023 */
[----:B------:R-:W-:Y:S02]  /*ca40*/  PRMT R20, R36, 0x5410, R37 ;  /* 0x0000541024147816 */ /* 0x000fe40000000025 */
[----:B------:R-:W-:Y:S02]  /*ca50*/  PRMT R12, R38, 0x5410, R39 ;  /* 0x00005410260c7816 */ /* 0x000fe40000000027 */
[----:B------:R-:W-:Y:S02]  /*ca60*/  PRMT R3, R3, 0x5410, R10 ;  /* 0x0000541003037816 */ /* 0x000fe4000000000a */
[----:B------:R-:W-:-:S02]  /*ca70*/  PRMT R8, R40, 0x5410, R41 ;  /* 0x0000541028087816 */ /* 0x000fc40000000029 */
[----:B------:R-:W-:Y:S02]  /*ca80*/  PRMT R28, R42, 0x5410, R43 ;  /* 0x000054102a1c7816 */ /* 0x000fe4000000002b */
[----:B------:R-:W-:Y:S02]  /*ca90*/  PRMT R21, R32, 0x5410, R34 ;  /* 0x0000541020157816 */ /* 0x000fe40000000022 */
[----:B------:R-:W-:Y:S02]  /*caa0*/  PRMT R24, R44, 0x5410, R45 ;  /* 0x000054102c187816 */ /* 0x000fe4000000002d */
[----:B------:R-:W-:Y:S02]  /*cab0*/  PRMT R9, R9, 0x5410, R4 ;  /* 0x0000541009097816 */ /* 0x000fe40000000004 */
[----:B-1----:R-:W-:-:S04]  /*cac0*/  LEA.HI R0, R29, R29, RZ, 0x1 ;  /* 0x0000001d1d007211 */ /* 0x002fc800078f08ff */
[----:B------:R-:W-:-:S04]  /*cad0*/  LOP3.LUT R0, R0, 0xfffffffe, RZ, 0xc0, !PT ;  /* 0xfffffffe00007812 */ /* 0x000fc800078ec0ff */
[----:B------:R-:W-:Y:S02]  /*cae0*/  IADD3 R0, R29, -R0, RZ ;  /* 0x800000001d007210 */ /* 0x000fe40007ffe0ff */
[----:B------:R-:W-:Y:S02]  /*caf0*/  MOV R29, R7 ;  /* 0x00000007001d7202 */ /* 0x000fe40000000f00 */
[----:B------:R-:W-:Y:S02]  /*cb00*/  SHF.L.U32 R5, R0, 0x1f, RZ ;  /* 0x0000001f00057819 */ /* 0x000fe400000006ff */
[----:B------:R-:W-:Y:S02]  /*cb10*/  SHF.R.U32.HI R7, RZ, 0x10, R7 ;  /* 0x00000010ff077819 */ /* 0x000fe40000011607 */
[----:B------:R-:W0:Y:S01]  /*cb20*/  SYNCS.PHASECHK.TRANS64.TRYWAIT P0, [R18+URZ+0x38800], R5 ;  /* 0x03880005120075a7 */ /* 0x000e22000800017f */
[----:B------:R-:W-:Y:S02]  /*cb30*/  VIMNMX R0, R33, 0x80, PT ;  /* 0x0000008021007848 */ /* 0x000fe40003fe0100 */
[----:B------:R-:W-:-:S02]  /*cb40*/  PRMT R13, R14, 0x5410, R29 ;  /* 0x000054100e0d7816 */ /* 0x000fc4000000001d */
[----:B------:R-:W-:Y:S02]  /*cb50*/  ISETP.GE.AND P1, PT, R212, R0, PT ;  /* 0x00000000d400720c */ /* 0x000fe40003f26270 */
[----:B------:R-:W-:Y:S01]  /*cb60*/  PRMT R14, R6, 0x5410, R7 ;  /* 0x00005410060e7816 */ /* 0x000fe20000000007 */
[----:B0-----:R-:W-:Y:S10]  /*cb70*/  @!P0 BRA `(.L_x_581) ;  /* 0x000001f400988947 */ /* 0x001ff40003800000 */
.L_x_868:
[----:B------:R-:W-:Y:S05]  /*cb80*/  BSYNC B1 ;  /* 0x0000000000017941 */ /* 0x000fea0003800000 */
.L_x_580:
[----:B------:R-:W-:Y:S01]  /*cb90*/  BSSY B1, `(.L_x_582) ;  /* 0x00000aa000017945 */ /* 0x000fe20003800000 */
[----:B------:R-:W-:-:S03]  /*cba0*/  PRMT R10, R30, 0x5410, R31 ;  /* 0x000054101e0a7816 */ /* 0x000fc6000000001f */
[----:B------:R-:W-:Y:S05]  /*cbb0*/  @P1 BRA `(.L_x_583) ;  /* 0x00000008009c1947 */ /* 0x000fea0003800000 */
[----:B0-----:R-:W0:Y:S01]  /*cbc0*/  LDC R5, c[0x0][0x3f4] ;  /* 0x0000fd00ff057b82 */ /* 0x001e220000000800 */
[----:B------:R-:W-:Y:S01]  /*cbd0*/  BSSY B2, `(.L_x_584) ;  /* 0x000002c000027945 */ /* 0x000fe20003800000 */
[-C--:B0-----:R-:W-:Y:S02]  /*cbe0*/  ISETP.GE.AND P0, PT, R22, R5.reuse, PT ;  /* 0x000000051600720c */ /* 0x081fe40003f06270 */
[-C--:B------:R-:W-:Y:S02]  /*cbf0*/  ISETP.GE.AND P1, PT, R215, R5.reuse, PT ;  /* 0x00000005d700720c */ /* 0x080fe40003f26270 */
[-C--:B------:R-:W-:Y:S02]  /*cc00*/  ISETP.GE.AND P2, PT, R214, R5.reuse, PT ;  /* 0x00000005d600720c */ /* 0x080fe40003f46270 */
[----:B------:R-:W-:-:S07]  /*cc10*/  ISETP.GE.AND P3, PT, R216, R5, PT ;  /* 0x00000005d800720c */ /* 0x000fce0003f66270 */
[----:B------:R-:W-:Y:S06]  /*cc20*/  @P0 BRA `(.L_x_585) ;  /* 0x0000000000980947 */ /* 0x000fec0003800000 */
[----:B------:R-:W0:Y:S01]  /*cc30*/  LDS.128 R4, [R230] ;  /* 0x00000000e6047984 */ /* 0x000e220000000c00 */
[----:B------:R-:W-:Y:S02]  /*cc40*/  HADD2.F32 R35, -RZ, R27.H0_H0 ;  /* 0x2000001bff237230 */ /* 0x000fe40000004100 */
[----:B------:R-:W-:Y:S02]  /*cc50*/  HADD2.F32 R33, -RZ, R25.H0_H0 ;  /* 0x20000019ff217230 */ /* 0x000fe40000004100 */
[----:B------:R-:W-:Y:S02]  /*cc60*/  HADD2.F32 R34, -RZ, R26.H0_H0 ;  /* 0x2000001aff227230 */ /* 0x000fe40000004100 */
[----:B------:R-:W-:Y:S02]  /*cc70*/  HADD2.F32 R36, -RZ, R28.H0_H0 ;  /* 0x2000001cff247230 */ /* 0x000fe40000004100 */
[--C-:B0-----:R-:W-:Y:S02]  /*cc80*/  HADD2.F32 R29, -RZ, R4.reuse.H0_H0 ;  /* 0x20000004ff1d7230 */ /* 0x101fe40000004100 */
[----:B------:R-:W-:-:S02]  /*cc90*/  HADD2.F32 R4, -RZ, R4.H1_H1 ;  /* 0x30000004ff047230 */ /* 0x000fc40000004100 */
[--C-:B------:R-:W-:Y:S02]  /*cca0*/  HADD2.F32 R30, -RZ, R5.reuse.H0_H0 ;  /* 0x20000005ff1e7230 */ /* 0x100fe40000004100 */
[----:B------:R-:W-:Y:S02]  /*ccb0*/  HADD2.F32 R5, -RZ, R5.H1_H1 ;  /* 0x30000005ff057230 */ /* 0x000fe40000004100 */
[C---:B------:R-:W-:Y:S01]  /*ccc0*/  FMUL.FTZ R38, R4.reuse, R35 ;  /* 0x0000002304267220 */ /* 0x040fe20000410000 */
[-C--:B------:R-:W-:Y:S01]  /*ccd0*/  FMUL.FTZ R4, R4, R33.reuse ;  /* 0x0000002104047220 */ /* 0x080fe20000410000 */
[--C-:B------:R-:W-:Y:S02]  /*cce0*/  HADD2.F32 R31, -RZ, R6.reuse.H0_H0 ;  /* 0x20000006ff1f7230 */ /* 0x100fe40000004100 */
[----:B------:R-:W-:Y:S02]  /*ccf0*/  HADD2.F32 R32, -RZ, R7.H0_H0 ;  /* 0x20000007ff207230 */ /* 0x000fe40000004100 */
[----:B------:R-:W-:Y:S01]  /*cd00*/  FMUL.FTZ R37, R5, R36 ;  /* 0x0000002405257220 */ /* 0x000fe20000410000 */
[C---:B------:R-:W-:Y:S01]  /*cd10*/  FFMA.FTZ R38, R29.reuse, R33, -R38 ;  /* 0x000000211d267223 */ /* 0x040fe20000010826 */
[----:B------:R-:W-:Y:S01]  /*cd20*/  FFMA.FTZ R35, R29, R35, R4 ;  /* 0x000000231d237223 */ /* 0x000fe20000010004 */
[----:B------:R-:W-:Y:S01]  /*cd30*/  FMUL.FTZ R39, R5, R34 ;  /* 0x0000002205277220 */ /* 0x000fe20000410000 */
[----:B------:R-:W-:-:S02]  /*cd40*/  HADD2.F32 R6, -RZ, R6.H1_H1 ;  /* 0x30000006ff067230 */ /* 0x000fc40000004100 */
[C---:B------:R-:W-:Y:S01]  /*cd50*/  FFMA.FTZ R37, R30.reuse, R34, -R37 ;  /* 0x000000221e257223 */ /* 0x040fe20000010825 */
[----:B------:R-:W-:Y:S02]  /*cd60*/  HADD2.F32 R7, -RZ, R7.H1_H1 ;  /* 0x30000007ff077230 */ /* 0x000fe40000004100 */
[----:B------:R-:W-:Y:S01]  /*cd70*/  FFMA.FTZ R30, R30, R36, R39 ;  /* 0x000000241e1e7223 */ /* 0x000fe20000010027 */
[----:B------:R-:W-:Y:S02]  /*cd80*/  HADD2.F32 R29, -RZ, R27.H1_H1 ;  /* 0x3000001bff1d7230 */ /* 0x000fe40000004100 */
[----:B------:R-:W-:Y:S02]  /*cd90*/  HADD2.F32 R4, -RZ, R25.H1_H1 ;  /* 0x30000019ff047230 */ /* 0x000fe40000004100 */
[----:B------:R-:W-:Y:S02]  /*cda0*/  HADD2.F32 R33, -RZ, R28.H1_H1 ;  /* 0x3000001cff217230 */ /* 0x000fe40000004100 */
[----:B------:R-:W-:Y:S01]  /*cdb0*/  FMUL.FTZ R34, R6, R29 ;  /* 0x0000001d06227220 */ /* 0x000fe20000410000 */
[----:B------:R-:W-:-:S02]  /*cdc0*/  HADD2.F32 R5, -RZ, R26.H1_H1 ;  /* 0x3000001aff057230 */ /* 0x000fc40000004100 */
[-C--:B------:R-:W-:Y:S01]  /*cdd0*/  FMUL.FTZ R36, R6, R4.reuse ;  /* 0x0000000406247220 */ /* 0x080fe20000410000 */
[----:B------:R-:W-:Y:S01]  /*cde0*/  FMUL.FTZ R39, R7, R33 ;  /* 0x0000002107277220 */ /* 0x000fe20000410000 */
[----:B------:R-:W-:Y:S01]  /*cdf0*/  FFMA.FTZ R6, R31, R4, -R34 ;  /* 0x000000041f067223 */ /* 0x000fe20000010822 */
[----:B------:R-:W-:Y:S01]  /*ce00*/  FMUL.FTZ R40, R7, R5 ;  /* 0x0000000507287220 */ /* 0x000fe20000410000 */
[----:B------:R-:W-:Y:S01]  /*ce10*/  FFMA.FTZ R29, R31, R29, R36 ;  /* 0x0000001d1f1d7223 */ /* 0x000fe20000010024 */
[C---:B------:R-:W-:Y:S01]  /*ce20*/  FFMA.FTZ R7, R32.reuse, R5, -R39 ;  /* 0x0000000520077223 */ /* 0x040fe20000010827 */
[----:B------:R-:W-:Y:S01]  /*ce30*/  F2FP.F16.F32.PACK_AB R4, R35, R38 ;  /* 0x000000262304723e */ /* 0x000fe200000000ff */
[----:B------:R-:W-:Y:S01]  /*ce40*/  FFMA.FTZ R40, R32, R33, R40 ;  /* 0x0000002120287223 */ /* 0x000fe20000010028 */
[----:B------:R-:W-:Y:S02]  /*ce50*/  F2FP.F16.F32.PACK_AB R5, R30, R37 ;  /* 0x000000251e05723e */ /* 0x000fe400000000ff */
[----:B------:R-:W-:-:S02]  /*ce60*/  F2FP.F16.F32.PACK_AB R6, R29, R6 ;  /* 0x000000061d06723e */ /* 0x000fc400000000ff */
[----:B------:R-:W-:-:S05]  /*ce70*/  F2FP.F16.F32.PACK_AB R7, R40, R7 ;  /* 0x000000072807723e */ /* 0x000fca00000000ff */
[----:B------:R0:W-:Y:S02]  /*ce80*/  STS.128 [R230], R4 ;  /* 0x00000004e6007388 */ /* 0x0001e40000000c00 */
.L_x_585:
[----:B------:R-:W-:Y:S05]  /*ce90*/  BSYNC B2 ;  /* 0x0000000000027941 */ /* 0x000fea0003800000 */
.L_x_584:
[----:B------:R-:W-:Y:S04]  /*cea0*/  BSSY B2, `(.L_x_586) ;  /* 0x0000028000027945 */ /* 0x000fe80003800000 */
[----:B------:R-:W-:Y:S05]  /*ceb0*/  @P1 BRA `(.L_x_587) ;  /* 0x0000000000981947 */ /* 0x000fea0003800000 */
[----:B0-----:R-:W0:Y:S01]  /*cec0*/  LDS.128 R4, [R230+0x4000] ;  /* 0x00400000e6047984 */ /* 0x001e220000000c00 */
        /* <DEDUP_REMOVED lines=36> */
[----:B------:R1:W-:Y:S02]  /*d110*/  STS.128 [R230+0x4000], R4 ;  /* 0x00400004e6007388 */ /* 0x0003e40000000c00 */
.L_x_587:
[----:B------:R-:W-:Y:S05]  /*d120*/  BSYNC B2 ;  /* 0x0000000000027941 */ /* 0x000fea0003800000 */
.L_x_586:
[----:B------:R-:W-:Y:S04]  /*d130*/  BSSY B2, `(.L_x_588) ;  /* 0x0000028000027945 */ /* 0x000fe80003800000 */
[----:B------:R-:W-:Y:S05]  /*d140*/  @P2 BRA `(.L_x_589) ;  /* 0x0000000000982947 */ /* 0x000fea0003800000 */
[----:B01----:R-:W0:Y:S01]  /*d150*/  LDS.128 R4, [R230+0x8000] ;  /* 0x00800000e6047984 */ /* 0x003e220000000c00 */
        /* <DEDUP_REMOVED lines=37> */
.L_x_589:
[----:B------:R-:W-:Y:S05]  /*d3b0*/  BSYNC B2 ;  /* 0x0000000000027941 */ /* 0x000fea0003800000 */
.L_x_588:
[----:B------:R-:W-:Y:S05]  /*d3c0*/  @P3 BRA `(.L_x_583) ;  /* 0x0000000000983947 */ /* 0x000fea0003800000 */
[----:B012---:R-:W0:Y:S01]  /*d3d0*/  LDS.128 R4, [R230+0xc000] ;  /* 0x00c00000e6047984 */ /* 0x007e220000000c00 */
        /* <DEDUP_REMOVED lines=37> */
.L_x_583:
[----:B------:R-:W-:Y:S05]  /*d630*/  BSYNC B1 ;  /* 0x0000000000017941 */ /* 0x000fea0003800000 */
.L_x_582:
[----:B0123--:R-:W-:Y:S01]  /*d640*/  VIADD R4, R212, 0x20 ;  /* 0x00000020d4047836 */ /* 0x00ffe20000000000 */
[----:B------:R-:W-:Y:S04]  /*d650*/  BSSY B1, `(.L_x_590) ;  /* 0x00000aa000017945 */ /* 0x000fe80003800000 */
[----:B------:R-:W-:-:S13]  /*d660*/  ISETP.GE.AND P0, PT, R4, R0, PT ;  /* 0x000000000400720c */ /* 0x000fda0003f06270 */
[----:B------:R-:W-:Y:S05]  /*d670*/  @P0 BRA `(.L_x_591) ;  /* 0x00000008009c0947 */ /* 0x000fea0003800000 */
[----:B------:R-:W0:Y:S01]  /*d680*/  LDC R5, c[0x0][0x3f4] ;  /* 0x0000fd00ff057b82 */ /* 0x000e220000000800 */
[----:B------:R-:W-:Y:S01]  /*d690*/  BSSY B2, `(.L_x_592) ;  /* 0x000002c000027945 */ /* 0x000fe20003800000 */
[-C--:B0-----:R-:W-:Y:S02]  /*d6a0*/  ISETP.GE.AND P0, PT, R22, R5.reuse, PT ;  /* 0x000000051600720c */ /* 0x081fe40003f06270 */
[-C--:B------:R-:W-:Y:S02]  /*d6b0*/  ISETP.GE.AND P1, PT, R215, R5.reuse, PT ;  /* 0x00000005d700720c */ /* 0x080fe40003f26270 */
[-C--:B------:R-:W-:Y:S02]  /*d6c0*/  ISETP.GE.AND P2, PT, R214, R5.reuse, PT ;  /* 0x00000005d600720c */ /* 0x080fe40003f46270 */
[----:B------:R-:W-:-:S07]  /*d6d0*/  ISETP.GE.AND P3, PT, R216, R5, PT ;  /* 0x00000005d800720c */ /* 0x000fce0003f66270 */
[----:B------:R-:W-:Y:S06]  /*d6e0*/  @P0 BRA `(.L_x_593) ;  /* 0x0000000000980947 */ /* 0x000fec0003800000 */
[----:B------:R-:W0:Y:S01]  /*d6f0*/  LDS.128 R4, [R230+0x1000] ;  /* 0x00100000e6047984 */ /* 0x000e220000000c00 */
[----:B------:R-:W-:Y:S02]  /*d700*/  HADD2.F32 R37, -RZ, R27.H0_H0 ;  /* 0x2000001bff257230 */ /* 0x000fe40000004100 */
[----:B------:R-:W-:Y:S02]  /*d710*/  HADD2.F32 R35, -RZ, R25.H0_H0 ;  /* 0x20000019ff237230 */ /* 0x000fe40000004100 */
[----:B------:R-:W-:Y:S02]  /*d720*/  HADD2.F32 R40, -RZ, R28.H0_H0 ;  /* 0x2000001cff287230 */ /* 0x000fe40000004100 */
[----:B------:R-:W-:Y:S02]  /*d730*/  HADD2.F32 R38, -RZ, R26.H0_H0 ;  /* 0x2000001aff267230 */ /* 0x000fe40000004100 */
[----:B------:R-:W-:Y:S02]  /*d740*/  HADD2.F32 R39, -RZ, R27.H1_H1 ;  /* 0x3000001bff277230 */ /* 0x000fe40000004100 */
[----:B------:R-:W-:-:S02]  /*d750*/  HADD2.F32 R42, -RZ, R28.H1_H1 ;  /* 0x3000001cff2a7230 */ /* 0x000fc40000004100 */
[--C-:B0-----:R-:W-:Y:S02]  /*d760*/  HADD2.F32 R29, -RZ, R4.reuse.H0_H0 ;  /* 0x20000004ff1d7230 */ /* 0x101fe40000004100 */
[----:B------:R-:W-:Y:S02]  /*d770*/  HADD2.F32 R4, -RZ, R4.H1_H1 ;  /* 0x30000004ff047230 */ /* 0x000fe40000004100 */
[--C-:B------:R-:W-:Y:S02]  /*d780*/  HADD2.F32 R30, -RZ, R5.reuse.H0_H0 ;  /* 0x20000005ff1e7230 */ /* 0x100fe40000004100 */
[----:B------:R-:W-:Y:S02]  /*d790*/  HADD2.F32 R5, -RZ, R5.H1_H1 ;  /* 0x30000005ff057230 */ /* 0x000fe40000004100 */
[-C--:B------:R-:W-:Y:S01]  /*d7a0*/  FMUL.FTZ R34, R37, R4.reuse ;  /* 0x0000000425227220 */ /* 0x080fe20000410000 */
[----:B------:R-:W-:Y:S01]  /*d7b0*/  FMUL.FTZ R36, R35, R4 ;  /* 0x0000000423247220 */ /* 0x000fe20000410000 */
[----:B------:R-:W-:-:S02]  /*d7c0*/  HADD2.F32 R31, -RZ, R6.H0_H0 ;  /* 0x20000006ff1f7230 */ /* 0x000fc40000004100 */
[----:B------:R-:W-:Y:S01]  /*d7d0*/  FMUL.FTZ R33, R40, R5 ;  /* 0x0000000528217220 */ /* 0x000fe20000410000 */
[----:B------:R-:W-:Y:S01]  /*d7e0*/  FFMA.FTZ R4, R35, R29, -R34 ;  /* 0x0000001d23047223 */ /* 0x000fe20000010822 */
[--C-:B------:R-:W-:Y:S02]  /*d7f0*/  HADD2.F32 R32, -RZ, R7.reuse.H0_H0 ;  /* 0x20000007ff207230 */ /* 0x100fe40000004100 */
[C---:B------:R-:W-:Y:S01]  /*d800*/  FMUL.FTZ R35, R38.reuse, R5 ;  /* 0x0000000526237220 */ /* 0x040fe20000410000 */
[----:B------:R-:W-:Y:S02]  /*d810*/  HADD2.F32 R6, -RZ, R6.H1_H1 ;  /* 0x30000006ff067230 */ /* 0x000fe40000004100 */
[----:B------:R-:W-:Y:S01]  /*d820*/  FFMA.FTZ R29, R37, R29, R36 ;  /* 0x0000001d251d7223 */ /* 0x000fe20000010024 */
[----:B------:R-:W-:Y:S02]  /*d830*/  HADD2.F32 R7, -RZ, R7.H1_H1 ;  /* 0x30000007ff077230 */ /* 0x000fe40000004100 */
[----:B------:R-:W-:Y:S01]  /*d840*/  FFMA.FTZ R5, R38, R30, -R33 ;  /* 0x0000001e26057223 */ /* 0x000fe20000010821 */
[----:B------:R-:W-:-:S02]  /*d850*/  HADD2.F32 R37, -RZ, R25.H1_H1 ;  /* 0x30000019ff257230 */ /* 0x000fc40000004100 */
[----:B------:R-:W-:Y:S01]  /*d860*/  FFMA.FTZ R30, R40, R30, R35 ;  /* 0x0000001e281e7223 */ /* 0x000fe20000010023 */
[----:B------:R-:W-:Y:S02]  /*d870*/  HADD2.F32 R38, -RZ, R26.H1_H1 ;  /* 0x3000001aff267230 */ /* 0x000fe40000004100 */
[-C--:B------:R-:W-:Y:S01]  /*d880*/  FMUL.FTZ R34, R39, R6.reuse ;  /* 0x0000000627227220 */ /* 0x080fe20000410000 */
[-C--:B------:R-:W-:Y:S01]  /*d890*/  FMUL.FTZ R33, R42, R7.reuse ;  /* 0x000000072a217220 */ /* 0x080fe20000410000 */
[----:B------:R-:W-:Y:S01]  /*d8a0*/  FMUL.FTZ R36, R37, R6 ;  /* 0x0000000625247220 */ /* 0x000fe20000410000 */
[----:B------:R-:W-:Y:S01]  /*d8b0*/  F2FP.F16.F32.PACK_AB R4, R29, R4 ;  /* 0x000000041d04723e */ /* 0x000fe200000000ff */
[C---:B------:R-:W-:Y:S01]  /*d8c0*/  FMUL.FTZ R35, R38.reuse, R7 ;  /* 0x0000000726237220 */ /* 0x040fe20000410000 */
[-C--:B------:R-:W-:Y:S01]  /*d8d0*/  FFMA.FTZ R6, R37, R31.reuse, -R34 ;  /* 0x0000001f25067223 */ /* 0x080fe20000010822 */
[-C--:B------:R-:W-:Y:S01]  /*d8e0*/  FFMA.FTZ R7, R38, R32.reuse, -R33 ;  /* 0x0000002026077223 */ /* 0x080fe20000010821 */
[----:B------:R-:W-:Y:S01]  /*d8f0*/  FFMA.FTZ R31, R39, R31, R36 ;  /* 0x0000001f271f7223 */ /* 0x000fe20000010024 */
[----:B------:R-:W-:Y:S01]  /*d900*/  FFMA.FTZ R32, R42, R32, R35 ;  /* 0x000000202a207223 */ /* 0x000fe20000010023 */
[----:B------:R-:W-:-:S03]  /*d910*/  F2FP.F16.F32.PACK_AB R5, R30, R5 ;  /* 0x000000051e05723e */ /* 0x000fc600000000ff */
[----:B------:R-:W-:Y:S02]  /*d920*/  F2FP.F16.F32.PACK_AB R6, R31, R6 ;  /* 0x000000061f06723e */ /* 0x000fe400000000ff */
[----:B------:R-:W-:-:S05]  /*d930*/  F2FP.F16.F32.PACK_AB R7, R32, R7 ;  /* 0x000000072007723e */ /* 0x000fca00000000ff */
[----:B------:R0:W-:Y:S02]  /*d940*/  STS.128 [R230+0x1000], R4 ;  /* 0x00100004e6007388 */ /* 0x0001e40000000c00 */
.L_x_593:
[----:B------:R-:W-:Y:S05]  /*d950*/  BSYNC B2 ;  /* 0x0000000000027941 */ /* 0x000fea0003800000 */
.L_x_592:
[----:B------:R-:W-:Y:S04]  /*d960*/  BSSY B2, `(.L_x_594) ;  /* 0x0000028000027945 */ /* 0x000fe80003800000 */
[----:B------:R-:W-:Y:S05]  /*d970*/  @P1 BRA `(.L_x_595) ;  /* 0x0000000000981947 */ /* 0x000fea0003800000 */
[----:B0-----:R-:W0:Y:S01]  /*d980*/  LDS.128 R4, [R230+0x5000] ;  /* 0x00500000e6047984 */ /* 0x001e220000000c00 */
        /* <DEDUP_REMOVED lines=37> */
.L_x_595:
[----:B------:R-:W-:Y:S05]  /*dbe0*/  BSYNC B2 ;  /* 0x0000000000027941 */ /* 0x000fea0003800000 */
.L_x_594:
[----:B------:R-:W-:Y:S04]  /*dbf0*/  BSSY B2, `(.L_x_596) ;  /* 0x0000028000027945 */ /* 0x000fe80003800000 */
[----:B------:R-:W-:Y:S05]  /*dc00*/  @P2 BRA `(.L_x_597) ;  /* 0x0000000000982947 */ /* 0x000fea0003800000 */
[----:B01----:R-:W0:Y:S01]  /*dc10*/  LDS.128 R4, [R230+0x9000] ;  /* 0x00900000e6047984 */ /* 0x003e220000000c00 */
        /* <DEDUP_REMOVED lines=37> */
.L_x_597:
[----:B------:R-:W-:Y:S05]  /*de70*/  BSYNC B2 ;  /* 0x0000000000027941 */ /* 0x000fea0003800000 */
.L_x_596:
[----:B------:R-:W-:Y:S05]  /*de80*/  @P3 BRA `(.L_x_591) ;  /* 0x0000000000983947 */ /* 0x000fea0003800000 */
[----:B012---:R-:W0:Y:S01]  /*de90*/  LDS.128 R4, [R230+0xd000] ;  /* 0x00d00000e6047984 */ /* 0x007e220000000c00 */
        /* <DEDUP_REMOVED lines=37> */
.L_x_591:
[----:B------:R-:W-:Y:S05]  /*e0f0*/  BSYNC B1 ;  /* 0x0000000000017941 */ /* 0x000fea0003800000 */
.L_x_590:
[----:B0123--:R-:W-:Y:S01]  /*e100*/  IADD3 R4, R212, 0x40, RZ ;  /* 0x00000040d4047810 */ /* 0x00ffe20007ffe0ff */
[----:B------:R-:W-:Y:S03]  /*e110*/  BSSY B1, `(.L_x_598) ;  /* 0x00000aa000017945 */ /* 0x000fe60003800000 */
        /* <DEDUP_REMOVED lines=47> */
.L_x_601:
[----:B------:R-:W-:Y:S05]  /*e410*/  BSYNC B2 ;  /* 0x0000000000027941 */ /* 0x000fea0003800000 */
.L_x_600:
        /* <DEDUP_REMOVED lines=40> */
.L_x_603:
[----:B------:R-:W-:Y:S05]  /*e6a0*/  BSYNC B2 ;  /* 0x0000000000027941 */ /* 0x000fea0003800000 */
.L_x_602:
        /* <DEDUP_REMOVED lines=40> */
.L_x_605:
[----:B------:R-:W-:Y:S05]  /*e930*/  BSYNC B2 ;  /* 0x0000000000027941 */ /* 0x000fea0003800000 */
.L_x_604:
        /* <DEDUP_REMOVED lines=39> */
.L_x_599:
[----:B------:R-:W-:Y:S05]  /*ebb0*/  BSYNC B1 ;  /* 0x0000000000017941 */ /* 0x000fea0003800000 */
.L_x_598:
[----:B0123--:R-:W-:-:S05]  /*ebc0*/  VIADD R5, R212, 0x60 ;  /* 0x00000060d4057836 */ /* 0x00ffca0000000000 */
        /* <DEDUP_REMOVED lines=18> */
[-C--:B------:R-:W-:Y:S01]  /*ecf0*/  FMUL.FTZ R33, R36, R4.reuse ;  /* 0x0000000424217220 */ /* 0x080fe20000410000 */
[C---:B------:R-:W-:Y:S01]  /*ed00*/  FMUL.FTZ R35, R34.reuse, R4 ;  /* 0x0000000422237220 */ /* 0x040fe20000410000 */
[----:B------:R-:W-:Y:S02]  /*ed10*/  HADD2.F32 R30, -RZ, R6.H0_H0 ;  /* 0x20000006ff1e7230 */ /* 0x000fe40000004100 */
[-C--:B------:R-:W-:Y:S01]  /*ed20*/  FMUL.FTZ R32, R39, R5.reuse ;  /* 0x0000000527207220 */ /* 0x080fe20000410000 */
[-C--:B------:R-:W-:Y:S01]  /*ed30*/  FFMA.FTZ R4, R34, R0.reuse, -R33 ;  /* 0x0000000022047223 */ /* 0x080fe20000010821 */
[----:B------:R-:W-:Y:S01]  /*ed40*/  FFMA.FTZ R35, R36, R0, R35 ;  /* 0x0000000024237223 */ /* 0x000fe20000010023 */
[----:B------:R-:W-:Y:S01]  /*ed50*/  FMUL.FTZ R0, R37, R5 ;  /* 0x0000000525007220 */ /* 0x000fe20000410000 */
[----:B------:R-:W-:-:S02]  /*ed60*/  HADD2.F32 R31, -RZ, R7.H0_H0 ;  /* 0x20000007ff1f7230 */ /* 0x000fc40000004100 */
[-C--:B------:R-:W-:Y:S01]  /*ed70*/  FFMA.FTZ R5, R37, R29.reuse, -R32 ;  /* 0x0000001d25057223 */ /* 0x080fe20000010820 */
[----:B------:R-:W-:Y:S02]  /*ed80*/  HADD2.F32 R6, -RZ, R6.H1_H1 ;  /* 0x30000006ff067230 */ /* 0x000fe40000004100 */
[----:B------:R-:W-:Y:S01]  /*ed90*/  FFMA.FTZ R0, R39, R29, R0 ;  /* 0x0000001d27007223 */ /* 0x000fe20000010000 */
[----:B------:R-:W-:Y:S01]  /*eda0*/  HADD2.F32 R7, -RZ, R7.H1_H1 ;  /* 0x30000007ff077230 */ /* 0x000fe20000004100 */
[----:B------:R-:W-:Y:S01]  /*edb0*/  F2FP.F16.F32.PACK_AB R4, R35, R4 ;  /* 0x000000042304723e */ /* 0x000fe200000000ff */
[----:B------:R-:W-:Y:S02]  /*edc0*/  HADD2.F32 R34, -RZ, R27.H1_H1 ;  /* 0x3000001bff227230 */ /* 0x000fe40000004100 */
[----:B------:R-:W-:Y:S01]  /*edd0*/  HADD2.F32 R32, -RZ, R25.H1_H1 ;  /* 0x30000019ff207230 */ /* 0x000fe20000004100 */
[----:B------:R-:W-:Y:S01]  /*ede0*/  F2FP.F16.F32.PACK_AB R5, R0, R5 ;  /* 0x000000050005723e */ /* 0x000fe200000000ff */
[----:B------:R-:W-:-:S02]  /*edf0*/  HADD2.F32 R37, -RZ, R28.H1_H1 ;  /* 0x3000001cff257230 */ /* 0x000fc40000004100 */
[-C--:B------:R-:W-:Y:S01]  /*ee00*/  FMUL.FTZ R25, R34, R6.reuse ;  /* 0x0000000622197220 */ /* 0x080fe20000410000 */
[----:B------:R-:W-:Y:S02]  /*ee10*/  HADD2.F32 R33, -RZ, R26.H1_H1 ;  /* 0x3000001aff217230 */ /* 0x000fe40000004100 */
[C---:B------:R-:W-:Y:S01]  /*ee20*/  FMUL.FTZ R27, R32.reuse, R6 ;  /* 0x00000006201b7220 */ /* 0x040fe20000410000 */
[-C--:B------:R-:W-:Y:S01]  /*ee30*/  FMUL.FTZ R26, R37, R7.reuse ;  /* 0x00000007251a7220 */ /* 0x080fe20000410000 */
[-C--:B------:R-:W-:Y:S01]  /*ee40*/  FFMA.FTZ R6, R32, R30.reuse, -R25 ;  /* 0x0000001e20067223 */ /* 0x080fe20000010819 */
[C---:B------:R-:W-:Y:S01]  /*ee50*/  FMUL.FTZ R28, R33.reuse, R7 ;  /* 0x00000007211c7220 */ /* 0x040fe20000410000 */
[----:B------:R-:W-:Y:S01]  /*ee60*/  FFMA.FTZ R27, R34, R30, R27 ;  /* 0x0000001e221b7223 */ /* 0x000fe2000001001b */
[-C--:B------:R-:W-:Y:S02]  /*ee70*/  FFMA.FTZ R7, R33, R31.reuse, -R26 ;  /* 0x0000001f21077223 */ /* 0x080fe4000001081a */
[----:B------:R-:W-:-:S02]  /*ee80*/  FFMA.FTZ R28, R37, R31, R28 ;  /* 0x0000001f251c7223 */ /* 0x000fc4000001001c */
[----:B------:R-:W-:-:S03]  /*ee90*/  F2FP.F16.F32.PACK_AB R6, R27, R6 ;  /* 0x000000061b06723e */ /* 0x000fc600000000ff */
[----:B------:R-:W-:-:S05]  /*eea0*/  F2FP.F16.F32.PACK_AB R7, R28, R7 ;  /* 0x000000071c07723e */ /* 0x000fca00000000ff */
[----:B------:R0:W-:Y:S02]  /*eeb0*/  STS.128 [R230+0x3000], R4 ;  /* 0x00300004e6007388 */ /* 0x0001e40000000c00 */
.L_x_608:
[----:B------:R-:W-:Y:S05]  /*eec0*/  BSYNC B1 ;  /* 0x0000000000017941 */ /* 0x000fea0003800000 */
.L_x_607:
        /* <DEDUP_REMOVED lines=40> */
.L_x_610:
[----:B------:R-:W-:Y:S05]  /*f150*/  BSYNC B1 ;  /* 0x0000000000017941 */ /* 0x000fea0003800000 */
.L_x_609:
        /* <DEDUP_REMOVED lines=40> */
.L_x_612:
[----:B------:R-:W-:Y:S05]  /*f3e0*/  BSYNC B1 ;  /* 0x0000000000017941 */ /* 0x000fea0003800000 */
.L_x_611:
        /* <DEDUP_REMOVED lines=38> */
[----:B------:R3:W-:Y:S01]  /*f650*/  STS.128 [R230+0xf000], R4 ;  /* 0x00f00004e6007388 */ /* 0x0007e20000000c00 */
[----:B------:R-:W-:Y:S05]  /*f660*/  BRA `(.L_x_606) ;  /* 0x0000003400ac7947 */ /* 0x000fea0003800000 */
.L_x_576:
[----:B------:R-:W-:-:S03]  /*f670*/  UMOV UR4, 0xffffffff ;  /* 0xffffffff00047882 */ /* 0x000fc60000000000 */
[----:B------:R-:W-:Y:S05]  /*f680*/  BRA.DIV UR4, `(.L_x_613) ;  /* 0x000001ca04e87947 */ /* 0x000fea000b800000 */
[----:B------:R0:W1:Y:S04]  /*f690*/  SHFL.IDX PT, R0, R25, RZ, 0x181f ;  /* 0x00181fff19007589 */ /* 0x00006800000e0000 */
[----:B------:R0:W2:Y:S04]  /*f6a0*/  SHFL.IDX PT, R3, R24, RZ, 0x181f ;  /* 0x00181fff18037589 */ /* 0x0000a800000e0000 */
[----:B------:R-:W3:Y:S04]  /*f6b0*/  SHFL.IDX PT, R29, R29, RZ, 0x181f ;  /* 0x00181fff1d1d7589 */ /* 0x000ee800000e0000 */
[----:B0-----:R-:W4:Y:S02]  /*f6c0*/  SHFL.IDX PT, R30, R30, RZ, 0x181f ;  /* 0x00181fff1e1e7589 */ /* 0x001f2400000e0000 */
.L_x_874:
        /* <DEDUP_REMOVED lines=9> */
[----:B------:R-:W-:-:S02]  /*f760*/  CS2R R6, SRZ ;  /* 0x0000000000067805 */ /* 0x000fc4000001ff00 */
[----:B------:R-:W-:Y:S02]  /*f770*/  CS2R R14, SRZ ;  /* 0x00000000000e7805 */ /* 0x000fe4000001ff00 */
[----:B------:R-:W-:Y:S02]  /*f780*/  CS2R R24, SRZ ;  /* 0x0000000000187805 */ /* 0x000fe4000001ff00 */
[----:B------:R-:W-:-:S05]  /*f790*/  CS2R R26, SRZ ;  /* 0x00000000001a7805 */ /* 0x000fca000001ff00 */
[----:B------:R-:W-:Y:S05]  /*f7a0*/  @P0 BRA `(.L_x_615) ;  /* 0x0000000000780947 */ /* 0x000fea0003800000 */
[----:B------:R-:W3:Y:S01]  /*f7b0*/  LDL R20, [R1+0x14] ;  /* 0x0000140001147983 */ /* 0x000ee20000100800 */
[----:B------:R-:W-:Y:S01]  /*f7c0*/  ULDC UR4, c[0x0][0x3f4] ;  /* 0x0000fd0000047ab9 */ /* 0x000fe20000000800 */
[----:B--2---:R-:W-:Y:S01]  /*f7d0*/  IMAD.MOV.U32 R4, RZ, RZ, R3 ;  /* 0x000000ffff047224 */ /* 0x004fe200078e0003 */
[----:B------:R-:W-:Y:S01]  /*f7e0*/  ISETP.GE.AND P2, PT, R16, UR4, PT ;  /* 0x0000000410007c0c */ /* 0x000fe2000bf46270 */
[----:B-1----:R-:W-:Y:S01]  /*f7f0*/  IMAD.MOV.U32 R5, RZ, RZ, R0 ;  /* 0x000000ffff057224 */ /* 0x002fe200078e0000 */
[----:B------:R-:W-:Y:S02]  /*f800*/  ISETP.GE.AND P3, PT, R213, UR4, PT ;  /* 0x00000004d5007c0c */ /* 0x000fe4000bf66270 */
[----:B------:R-:W-:Y:S02]  /*f810*/  CS2R R24, SRZ ;  /* 0x0000000000187805 */ /* 0x000fe4000001ff00 */
[----:B------:R-:W-:Y:S01]  /*f820*/  CS2R R26, SRZ ;  /* 0x00000000001a7805 */ /* 0x000fe2000001ff00 */
[----:B----4-:R-:W-:Y:S01]  /*f830*/  IMAD.MOV.U32 R6, RZ, RZ, R30 ;  /* 0x000000ffff067224 */ /* 0x010fe200078e001e */
[----:B------:R-:W-:Y:S01]  /*f840*/  ULDC.64 UR6, c[0x0][0x208] ;  /* 0x0000820000067ab9 */ /* 0x000fe20000000a00 */
[----:B---3--:R-:W-:-:S04]  /*f850*/  IMAD.MOV.U32 R7, RZ, RZ, R29 ;  /* 0x000000ffff077224 */ /* 0x008fc800078e001d */
[C---:B------:R-:W-:Y:S02]  /*f860*/  @!P2 SHF.L.U32 R28, R16.reuse, 0x1, RZ ;  /* 0x00000001101ca819 */ /* 0x040fe400000006ff */
[----:B------:R-:W-:Y:S02]  /*f870*/  @!P2 SHF.L.U64.HI R8, R16, 0x1, R17 ;  /* 0x000000011008a819 */ /* 0x000fe40000010211 */
[----:B------:R-:W-:Y:S02]  /*f880*/  CS2R R10, SRZ ;  /* 0x00000000000a7805 */ /* 0x000fe4000001ff00 */
[----:B------:R-:W-:Y:S02]  /*f890*/  CS2R R12, SRZ ;  /* 0x00000000000c7805 */ /* 0x000fe4000001ff00 */
[----:B------:R-:W-:Y:S01]  /*f8a0*/  CS2R R14, SRZ ;  /* 0x00000000000e7805 */ /* 0x000fe2000001ff00 */
[----:B------:R-:W-:Y:S01]  /*f8b0*/  @!P3 IMAD.SHL.U32 R31, R20, 0x8, RZ ;  /* 0x00000008141fb824 */ /* 0x000fe200078e00ff */
[----:B------:R-:W-:-:S02]  /*f8c0*/  @!P2 IADD3 R20, P0, R3, R28, RZ ;  /* 0x0000001c0314a210 */ /* 0x000fc40007f1e0ff */
[----:B------:R-:W-:Y:S01]  /*f8d0*/  @!P2 IADD3 R28, P1, R30, R28, RZ ;  /* 0x0000001c1e1ca210 */ /* 0x000fe20007f3e0ff */
[----:B------:R-:W-:Y:S01]  /*f8e0*/  @!P3 IMAD.WIDE R4, R31, 0x2, R4 ;  /* 0x000000021f04b825 */ /* 0x000fe200078e0204 */
[----:B------:R-:W-:-:S03]  /*f8f0*/  @!P2 IADD3.X R21, R0, R8, RZ, P0, !PT ;  /* 0x000000080015a210 */ /* 0x000fc600007fe4ff */
[----:B------:R-:W-:Y:S01]  /*f900*/  @!P3 IMAD.WIDE R30, R31, 0x2, R6 ;  /* 0x000000021f1eb825 */ /* 0x000fe200078e0206 */
[----:B------:R0:W5:Y:S01]  /*f910*/  @!P3 LD.E.128 R24, desc[UR6][R4.64] ;  /* 0x000000060418b980 */ /* 0x000162000c101d00 */
[----:B------:R-:W-:Y:S02]  /*f920*/  CS2R R6, SRZ ;  /* 0x0000000000067805 */ /* 0x000fe4000001ff00 */
[----:B------:R-:W-:Y:S01]  /*f930*/  @!P2 IMAD.X R29, R29, 0x1, R8, P1 ;  /* 0x000000011d1da824 */ /* 0x000fe200008e0608 */
[----:B------:R-:W-:Y:S01]  /*f940*/  CS2R R8, SRZ ;  /* 0x0000000000087805 */ /* 0x000fe2000001ff00 */
[----:B------:R1:W5:Y:S01]  /*f950*/  @!P2 LD.E.128 R12, desc[UR6][R20.64] ;  /* 0x00000006140ca980 */ /* 0x000362000c101d00 */
[----:B0-----:R-:W-:-:S04]  /*f960*/  CS2R R4, SRZ ;  /* 0x0000000000047805 */ /* 0x001fc8000001ff00 */
[----:B------:R1:W5:Y:S04]  /*f970*/  @!P3 LD.E.128 R8, desc[UR6][R30.64] ;  /* 0x000000061e08b980 */ /* 0x000368000c101d00 */
[----:B------:R1:W5:Y:S02]  /*f980*/  @!P2 LD.E.128 R4, desc[UR6][R28.64] ;  /* 0x000000061c04a980 */ /* 0x000364000c101d00 */
.L_x_615:
[----:B------:R-:W-:Y:S05]  /*f990*/  BSYNC B1 ;  /* 0x0000000000017941 */ /* 0x000fea0003800000 */
.L_x_614:
[----:B-1----:R-:W4:Y:S01]  /*f9a0*/  LDL R21, [R1+0x60] ;  /* 0x0000600001157983 */ /* 0x002f220000100800 */
[--C-:B-----5:R-:W-:Y:S01]  /*f9b0*/  IMAD.MOV.U32 R20, RZ, RZ, R13.reuse ;  /* 0x000000ffff147224 */ /* 0x120fe200078e000d */
[--C-:B------:R-:W-:Y:S01]  /*f9c0*/  SHF.R.U64 R28, R12, 0x10, R13.reuse ;  /* 0x000000100c1c7819 */ /* 0x100fe2000000120d */
[----:B--2---:R-:W-:Y:S01]  /*f9d0*/  IMAD.MOV.U32 R3, RZ, RZ, R12 ;  /* 0x000000ffff037224 */ /* 0x004fe200078e000c */
[----:B------:R-:W-:Y:S01]  /*f9e0*/  SHF.R.U32.HI R34, RZ, 0x10, R13 ;  /* 0x00000010ff227819 */ /* 0x000fe2000001160d */
[--C-:B------:R-:W-:Y:S01]  /*f9f0*/  IMAD.MOV.U32 R13, RZ, RZ, R15.reuse ;  /* 0x000000ffff0d7224 */ /* 0x100fe200078e000f */
[--C-:B------:R-:W-:Y:S01]  /*fa00*/  SHF.R.U64 R35, R14, 0x10, R15.reuse ;  /* 0x000000100e237819 */ /* 0x100fe2000000120f */
[----:B---3--:R-:W-:Y:S01]  /*fa10*/  IMAD.MOV.U32 R29, RZ, RZ, R4 ;  /* 0x000000ffff1d7224 */ /* 0x008fe200078e0004 */
[----:B------:R-:W-:Y:S01]  /*fa20*/  SHF.R.U32.HI R36, RZ, 0x10, R15 ;  /* 0x00000010ff247819 */ /* 0x000fe2000001160f */
[--C-:B------:R-:W-:Y:S01]  /*fa30*/  IMAD.MOV.U32 R15, RZ, RZ, R5.reuse ;  /* 0x000000ffff0f7224 */ /* 0x100fe200078e0005 */
[--C-:B------:R-:W-:Y:S01]  /*fa40*/  SHF.R.U64 R41, R4, 0x10, R5.reuse ;  /* 0x0000001004297819 */ /* 0x100fe20000001205 */
[----:B------:R-:W-:Y:S01]  /*fa50*/  IMAD.MOV.U32 R31, RZ, RZ, R6 ;  /* 0x000000ffff1f7224 */ /* 0x000fe200078e0006 */
[----:B------:R-:W-:Y:S01]  /*fa60*/  SHF.R.U32.HI R42, RZ, 0x10, R5 ;  /* 0x00000010ff2a7819 */ /* 0x000fe20000011605 */
[----:B----4-:R-:W-:Y:S01]  /*fa70*/  IMAD.MOV.U32 R30, RZ, RZ, R25 ;  /* 0x000000ffff1e7224 */ /* 0x010fe200078e0019 */
[----:B------:R-:W-:Y:S01]  /*fa80*/  MOV R12, R14 ;  /* 0x0000000e000c7202 */ /* 0x000fe20000000f00 */
[----:B------:R-:W-:Y:S01]  /*fa90*/  IMAD.MOV.U32 R14, RZ, RZ, R24 ;  /* 0x000000ffff0e7224 */ /* 0x000fe200078e0018 */
[--C-:B------:R-:W-:Y:S01]  /*faa0*/  SHF.R.U64 R43, R6, 0x10, R7.reuse ;  /* 0x00000010062b7819 */ /* 0x100fe20000001207 */
[--C-:B------:R-:W-:Y:S01]  /*fab0*/  IMAD.MOV.U32 R4, RZ, RZ, R7.reuse ;  /* 0x000000ffff047224 */ /* 0x100fe200078e0007 */
[----:B------:R-:W-:Y:S01]  /*fac0*/  SHF.R.U32.HI R44, RZ, 0x10, R7 ;  /* 0x00000010ff2c7819 */ /* 0x000fe20000011607 */
[----:B------:R-:W-:Y:S01]  /*fad0*/  IMAD.MOV.U32 R6, RZ, RZ, R8 ;  /* 0x000000ffff067224 */ /* 0x000fe200078e0008 */
[----:B------:R-:W-:Y:S01]  /*fae0*/  SHF.R.U64 R45, R8, 0x10, R9 ;  /* 0x00000010082d7819 */ /* 0x000fe20000001209 */
[----:B------:R-:W-:Y:S01]  /*faf0*/  IMAD.MOV.U32 R33, RZ, RZ, R27 ;  /* 0x000000ffff217224 */ /* 0x000fe200078e001b */
[----:B------:R-:W-:Y:S01]  /*fb00*/  SHF.R.U64 R37, R24, 0x10, R25 ;  /* 0x0000001018257819 */ /* 0x000fe20000001219 */
[----:B------:R-:W-:Y:S01]  /*fb10*/  IMAD.MOV.U32 R8, RZ, RZ, R11 ;  /* 0x000000ffff087224 */ /* 0x000fe200078e000b */
[----:B------:R-:W-:Y:S01]  /*fb20*/  MOV R7, R9 ;  /* 0x0000000900077202 */ /* 0x000fe20000000f00 */
[----:B------:R-:W-:Y:S01]  /*fb30*/  BSSY B1, `(.L_x_616) ;  /* 0x0000020000017945 */ /* 0x000fe20003800000 */
[----:B------:R-:W-:-:S02]  /*fb40*/  SHF.R.U32.HI R38, RZ, 0x10, R25 ;  /* 0x00000010ff267819 */ /* 0x000fc40000011619 */
[----:B------:R-:W-:Y:S02]  /*fb50*/  MOV R24, R26 ;  /* 0x0000001a00187202 */ /* 0x000fe40000000f00 */
[--C-:B------:R-:W-:Y:S02]  /*fb60*/  SHF.R.U64 R39, R26, 0x10, R27.reuse ;  /* 0x000000101a277819 */ /* 0x100fe4000000121b */
[----:B------:R-:W-:Y:S02]  /*fb70*/  SHF.R.U32.HI R40, RZ, 0x10, R27 ;  /* 0x00000010ff287819 */ /* 0x000fe4000001161b */
[----:B------:R-:W-:Y:S02]  /*fb80*/  SHF.R.U32.HI R9, RZ, 0x10, R9 ;  /* 0x00000010ff097819 */ /* 0x000fe40000011609 */
[----:B------:R-:W-:Y:S02]  /*fb90*/  PRMT R25, R3, 0x5410, R20 ;  /* 0x0000541003197816 */ /* 0x000fe40000000014 */
[----:B------:R-:W-:-:S02]  /*fba0*/  PRMT R26, R28, 0x5410, R34 ;  /* 0x000054101c1a7816 */ /* 0x000fc40000000022 */
[----:B------:R-:W-:Y:S02]  /*fbb0*/  PRMT R27, R12, 0x5410, R13 ;  /* 0x000054100c1b7816 */ /* 0x000fe4000000000d */
        /* <DEDUP_REMOVED lines=9> */
[----:B------:R-:W-:Y:S02]  /*fc50*/  PRMT R20, R45, 0x5410, R9 ;  /* 0x000054102d147816 */ /* 0x000fe40000000009 */
[----:B------:R-:W-:-:S04]  /*fc60*/  LEA.HI R0, R21, R21, RZ, 0x1 ;  /* 0x0000001515007211 */ /* 0x000fc800078f08ff */
[----:B------:R-:W-:-:S04]  /*fc70*/  LOP3.LUT R0, R0, 0xfffffffe, RZ, 0xc0, !PT ;  /* 0xfffffffe00007812 */ /* 0x000fc800078ec0ff */
[----:B------:R-:W-:Y:S01]  /*fc80*/  IADD3 R0, R21, -R0, RZ ;  /* 0x8000000015007210 */ /* 0x000fe20007ffe0ff */
[----:B------:R-:W-:Y:S01]  /*fc90*/  IMAD.MOV.U32 R21, RZ, RZ, R10 ;  /* 0x000000ffff157224 */ /* 0x000fe200078e000a */
[--C-:B------:R-:W-:Y:S02]  /*fca0*/  SHF.R.U64 R10, R10, 0x10, R11.reuse ;  /* 0x000000100a0a7819 */ /* 0x100fe4000000120b */
[----:B------:R-:W-:Y:S02]  /*fcb0*/  SHF.L.U32 R5, R0, 0x1f, RZ ;  /* 0x0000001f00057819 */ /* 0x000fe400000006ff */
[----:B------:R-:W-:Y:S02]  /*fcc0*/  VIMNMX R0, R32, 0x80, PT ;  /* 0x0000008020007848 */ /* 0x000fe40003fe0100 */
[----:B------:R-:W0:Y:S01]  /*fcd0*/  SYNCS.PHASECHK.TRANS64.TRYWAIT P0, [R18+URZ+0x38800], R5 ;  /* 0x03880005120075a7 */ /* 0x000e22000800017f */
[----:B------:R-:W-:Y:S02]  /*fce0*/  SHF.R.U32.HI R11, RZ, 0x10, R11 ;  /* 0x00000010ff0b7819 */ /* 0x000fe4000001160b */
[----:B------:R-:W-:-:S02]  /*fcf0*/  PRMT R32, R43, 0x5410, R44 ;  /* 0x000054102b207816 */ /* 0x000fc4000000002c */
[----:B------:R-:W-:Y:S02]  /*fd00*/  ISETP.GE.AND P1, PT, R212, R0, PT ;  /* 0x00000000d400720c */ /* 0x000fe40003f26270 */
[----:B------:R-:W-:Y:S01]  /*fd10*/  PRMT R21, R21, 0x5410, R8 ;  /* 0x0000541015157816 */ /* 0x000fe20000000008 */
[----:B0-----:R-:W-:Y:S10]  /*fd20*/  @!P0 BRA `(.L_x_617) ;  /* 0x000001c400b48947 */ /* 0x001ff40003800000 */
.L_x_875:
[----:B------:R-:W-:Y:S05]  /*fd30*/  BSYNC B1 ;  /* 0x0000000000017941 */ /* 0x000fea0003800000 */
.L_x_616:
[----:B------:R-:W-:Y:S01]  /*fd40*/  BSSY B1, `(.L_x_618) ;  /* 0x00000bb000017945 */ /* 0x000fe20003800000 */
[----:B------:R-:W-:-:S03]  /*fd50*/  PRMT R24, R10, 0x5410, R11 ;  /* 0x000054100a187816 */ /* 0x000fc6000000000b */
[----:B------:R-:W-:Y:S05]  /*fd60*/  @P1 BRA `(.L_x_619) ;  /* 0x0000000800e01947 */ /* 0x000fea0003800000 */
[----:B------:R-:W1:Y:S01]  /*fd70*/  LDC R34, c[0x0][0x3f4] ;  /* 0x0000fd00ff227b82 */ /* 0x000e620000000800 */
[----:B------:R-:W-:Y:S01]  /*fd80*/  BSSY B2, `(.L_x_620) ;  /* 0x000005c000027945 */ /* 0x000fe20003800000 */
[----:B------:R-:W-:Y:S01]  /*fd90*/  IMAD.SHL.U32 R51, R212, 0x40, RZ ;  /* 0x00000040d4337824 */ /* 0x000fe200078e00ff */
[-C--:B-1----:R-:W-:Y:S02]  /*fda0*/  ISETP.GE.AND P0, PT, R16, R34.reuse, PT ;  /* 0x000000221000720c */ /* 0x082fe40003f06270 */
[----:B------:R-:W-:-:S11]  /*fdb0*/  ISETP.GE.AND P1, PT, R213, R34, PT ;  /* 0x00000022d500720c */ /* 0x000fd60003f26270 */
[----:B------:R-:W-:Y:S05]  /*fdc0*/  @P0 BRA `(.L_x_621) ;  /* 0x00000004005c0947 */ /* 0x000fea0003800000 */
[----:B------:R-:W-:Y:S01]  /*fdd0*/  LEA.HI R4, R34, R233, RZ, 0x1d ;  /* 0x000000e922047211 */ /* 0x000fe200078fe8ff */
[----:B------:R-:W-:Y:S02]  /*fde0*/  HADD2.F32 R46, -RZ, R29.H0_H0 ;  /* 0x2000001dff2e7230 */ /* 0x000fe40000004100 */
[----:B------:R-:W-:Y:S01]  /*fdf0*/  HADD2.F32 R45, -RZ, R25.H0_H0 ;  /* 0x20000019ff2d7230 */ /* 0x000fe20000004100 */
[----:B------:R-:W-:Y:S01]  /*fe00*/  SHF.R.S32.HI R7, RZ, 0x1f, R4 ;  /* 0x0000001fff077819 */ /* 0x000fe20000011404 */
[----:B------:R-:W-:Y:S01]  /*fe10*/  HADD2.F32 R47, -RZ, R30.H0_H0 ;  /* 0x2000001eff2f7230 */ /* 0x000fe20000004100 */
[----:B0-----:R-:W-:Y:S02]  /*fe20*/  SHF.L.U32 R5, R4, 0x3, RZ ;  /* 0x0000000304057819 */ /* 0x001fe400000006ff */
[----:B------:R-:W-:Y:S02]  /*fe30*/  LEA.HI R7, R7, R4, RZ, 0x3 ;  /* 0x0000000407077211 */ /* 0x000fe400078f18ff */
[----:B------:R-:W-:-:S03]  /*fe40*/  LOP3.LUT R5, R5, 0x38, RZ, 0xc0, !PT ;  /* 0x0000003805057812 */ /* 0x000fc600078ec0ff */
[----:B------:R-:W-:Y:S01]  /*fe50*/  IMAD.SHL.U32 R7, R7, 0x400, RZ ;  /* 0x0000040007077824 */ /* 0x000fe200078e00ff */
[----:B------:R-:W-:-:S04]  /*fe60*/  LOP3.LUT R4, R5, 0x1c0, R51, 0xf8, !PT ;  /* 0x000001c005047812 */ /* 0x000fc800078ef833 */
[----:B------:R-:W-:Y:S02]  /*fe70*/  LOP3.LUT R8, R4, R229, RZ, 0x3c, !PT ;  /* 0x000000e504087212 */ /* 0x000fe400078e3cff */
[----:B------:R-:W-:Y:S02]  /*fe80*/  LOP3.LUT R9, R7, 0x7fffe000, RZ, 0xc0, !PT ;  /* 0x7fffe00007097812 */ /* 0x000fe400078ec0ff */
[----:B------:R-:W0:Y:S02]  /*fe90*/  LDS.128 R4, [R230] ;  /* 0x00000000e6047984 */ /* 0x000e240000000c00 */
[----:B------:R-:W-:-:S05]  /*fea0*/  IADD3 R9, R8, R9, R228 ;  /* 0x0000000908097210 */ /* 0x000fca0007ffe0e4 */
[----:B------:R-:W-:-:S05]  /*feb0*/  IMAD R33, R9, 0x2, R18 ;  /* 0x0000000209217824 */ /* 0x000fca00078e0212 */
[----:B------:R-:W1:Y:S01]  /*fec0*/  LDS.128 R8, [R33+0x14400] ;  /* 0x0144000021087984 */ /* 0x000e620000000c00 */
[--C-:B0-----:R-:W-:Y:S02]  /*fed0*/  HADD2.F32 R35, -RZ, R4.reuse.H0_H0 ;  /* 0x20000004ff237230 */ /* 0x101fe40000004100 */
[--C-:B------:R-:W-:Y:S02]  /*fee0*/  HADD2.F32 R38, -RZ, R5.reuse.H0_H0 ;  /* 0x20000005ff267230 */ /* 0x100fe40000004100 */
[----:B------:R-:W-:Y:S02]  /*fef0*/  HADD2.F32 R37, -RZ, R4.H1_H1 ;  /* 0x30000004ff257230 */ /* 0x000fe40000004100 */
[----:B------:R-:W-:Y:S02]  /*ff00*/  HADD2.F32 R39, -RZ, R5.H1_H1 ;  /* 0x30000005ff277230 */ /* 0x000fe40000004100 */
[--C-:B------:R-:W-:Y:S02]  /*ff10*/  HADD2.F32 R5, -RZ, R6.reuse.H0_H0 ;  /* 0x20000006ff057230 */ /* 0x100fe40000004100 */
[----:B------:R-:W-:-:S02]  /*ff20*/  HADD2.F32 R6, -RZ, R6.H1_H1 ;  /* 0x30000006ff067230 */ /* 0x000fc40000004100 */
[----:B-1----:R-:W-:Y:S02]  /*ff30*/  HADD2.F32 R36, -RZ, R8.H0_H0 ;  /* 0x20000008ff247230 */ /* 0x002fe40000004100 */
[--C-:B------:R-:W-:Y:S02]  /*ff40*/  HADD2.F32 R43, -RZ, R10.reuse.H0_H0 ;  /* 0x2000000aff2b7230 */ /* 0x100fe40000004100 */
[----:B------:R-:W-:Y:S02]  /*ff50*/  HADD2.F32 R44, -RZ, R10.H1_H1 ;  /* 0x3000000aff2c7230 */ /* 0x000fe40000004100 */
[C---:B------:R-:W-:Y:S01]  /*ff60*/  FMUL.FTZ R10, R36.reuse, R46 ;  /* 0x0000002e240a7220 */ /* 0x040fe20000410000 */
[--C-:B------:R-:W-:Y:S02]  /*ff70*/  HADD2.F32 R41, -RZ, R9.reuse.H0_H0 ;  /* 0x20000009ff297230 */ /* 0x100fe40000004100 */
[----:B------:R-:W-:Y:S01]  /*ff80*/  FMUL.FTZ R48, R36, R45 ;  /* 0x0000002d24307220 */ /* 0x000fe20000410000 */
[----:B------:R-:W-:-:S02]  /*ff90*/  HADD2.F32 R42, -RZ, R9.H1_H1 ;  /* 0x30000009ff2a7230 */ /* 0x000fc40000004100 */
[C---:B------:R-:W-:Y:S01]  /*ffa0*/  FFMA.FTZ R9, R35.reuse, R45, -R10 ;  /* 0x0000002d23097223 */ /* 0x040fe2000001080a */
[----:B------:R-:W-:Y:S02]  /*ffb0*/  HADD2.F32 R40, -RZ, R8.H1_H1 ;  /* 0x30000008ff287230 */ /* 0x000fe40000004100 */
[----:B------:R-:W-:Y:S01]  /*ffc0*/  FFMA.FTZ R10, R35, R46, R48 ;  /* 0x0000002e230a7223 */ /* 0x000fe20000010030 */
[----:B------:R-:W-:Y:S02]  /*ffd0*/  HADD2.F32 R36, -RZ, R26.H0_H0 ;  /* 0x2000001aff247230 */ /* 0x000fe40000004100 */
[----:B------:R-:W-:Y:S02]  /*ffe0*/  HADD2.F32 R45, -RZ, R29.H1_H1 ;  /* 0x3000001dff2d7230 */ /* 0x000fe40000004100 */
[C---:B------:R-:W-:Y:S01]  /*fff0*/  FMUL.FTZ R50, R40.reuse, R47 ;  /* 0x0000002f28327220 */ /* 0x040fe20000410000 */
[----:B------:R-:W-:Y:S02]  /*10000*/  HADD2.F32 R35, -RZ, R25.H1_H1 ;  /* 0x30000019ff237230 */ /* 0x000fe40000004100 */
[----:B------:R-:W-:Y:S01]  /*10010*/  FMUL.FTZ R46, R40, R36 ;  /* 0x00000024282e7220 */ /* 0x000fe20000410000 */
[----:B------:R-:W-:-:S02]  /*10020*/  HADD2.F32 R40, -RZ, R30.H1_H1 ;  /* 0x3000001eff287230 */ /* 0x000fc40000004100 */
[----:B------:R-:W-:Y:S01]  /*10030*/  FMUL.FTZ R49, R41, R45 ;  /* 0x0000002d29317220 */ /* 0x000fe20000410000 */
[----:B------:R-:W-:Y:S01]  /*10040*/  FFMA.FTZ R36, R37, R36, -R50 ;  /* 0x0000002425247223 */ /* 0x000fe20000010832 */
[----:B------:R-:W-:Y:S01]  /*10050*/  FMUL.FTZ R48, R41, R35 ;  /* 0x0000002329307220 */ /* 0x000fe20000410000 */
[----:B------:R-:W-:Y:S01]  /*10060*/  FFMA.FTZ R47, R37, R47, R46 ;  /* 0x0000002f252f7223 */ /* 0x000fe2000001002e */
[----:B------:R-:W-:Y:S01]  /*10070*/  FFMA.FTZ R49, R38, R35, -R49 ;  /* 0x0000002326317223 */ /* 0x000fe20000010831 */
[----:B------:R-:W-:Y:S02]  /*10080*/  HADD2.F32 R35, -RZ, R26.H1_H1 ;  /* 0x3000001aff237230 */ /* 0x000fe40000004100 */
[----:B------:R-:W-:Y:S01]  /*10090*/  FMUL.FTZ R50, R42, R40 ;  /* 0x000000282a327220 */ /* 0x000fe20000410000 */
[----:B------:R-:W-:Y:S01]  /*100a0*/  FFMA.FTZ R48, R38, R45, R48 ;  /* 0x0000002d26307223 */ /* 0x000fe20000010030 */
[----:B------:R-:W-:Y:S02]  /*100b0*/  HADD2.F32 R46, -RZ, R31.H0_H0 ;  /* 0x2000001fff2e7230 */ /* 0x000fe40000004100 */
[----:B------:R-:W-:-:S02]  /*100c0*/  HADD2.F32 R37, -RZ, R32.H0_H0 ;  /* 0x20000020ff257230 */ /* 0x000fc40000004100 */
[-C--:B------:R-:W-:Y:S01]  /*100d0*/  FMUL.FTZ R42, R42, R35.reuse ;  /* 0x000000232a2a7220 */ /* 0x080fe20000410000 */
[----:B------:R-:W-:Y:S02]  /*100e0*/  HADD2.F32 R38, -RZ, R27.H0_H0 ;  /* 0x2000001bff267230 */ /* 0x000fe40000004100 */
[----:B------:R-:W-:Y:S01]  /*100f0*/  FFMA.FTZ R50, R39, R35, -R50 ;  /* 0x0000002327327223 */ /* 0x000fe20000010832 */
[----:B------:R-:W-:Y:S02]  /*10100*/  HADD2.F32 R35, -RZ, R28.H0_H0 ;  /* 0x2000001cff237230 */ /* 0x000fe40000004100 */
[C---:B------:R-:W-:Y:S01]  /*10110*/  FMUL.FTZ R52, R43.reuse, R46 ;  /* 0x0000002e2b347220 */ /* 0x040fe20000410000 */
[C---:B------:R-:W-:Y:S01]  /*10120*/  FMUL.FTZ R41, R44.reuse, R37 ;  /* 0x000000252c297220 */ /* 0x040fe20000410000 */
[----:B------:R-:W-:Y:S01]  /*10130*/  FMUL.FTZ R43, R43, R38 ;  /* 0x000000262b2b7220 */ /* 0x000fe20000410000 */
[--C-:B------:R-:W-:Y:S02]  /*10140*/  HADD2.F32 R8, -RZ, R11.reuse.H0_H0 ;  /* 0x2000000bff087230 */ /* 0x100fe40000004100 */
[----:B------:R-:W-:Y:S01]  /*10150*/  FFMA.FTZ R39, R39, R40, R42 ;  /* 0x0000002827277223 */ /* 0x000fe2000001002a */
[-C--:B------:R-:W-:Y:S01]  /*10160*/  FMUL.FTZ R45, R44, R35.reuse ;  /* 0x000000232c2d7220 */ /* 0x080fe20000410000 */
[----:B------:R-:W-:Y:S01]  /*10170*/  FFMA.FTZ R41, R6, R35, -R41 ;  /* 0x0000002306297223 */ /* 0x000fe20000010829 */
[----:B------:R-:W-:-:S02]  /*10180*/  HADD2.F32 R11, -RZ, R11.H1_H1 ;  /* 0x3000000bff0b7230 */ /* 0x000fc40000004100 */
[C---:B------:R-:W-:Y:S01]  /*10190*/  FFMA.FTZ R52, R5.reuse, R38, -R52 ;  /* 0x0000002605347223 */ /* 0x040fe20000010834 */
[----:B------:R-:W-:Y:S01]  /*101a0*/  FFMA.FTZ R43, R5, R46, R43 ;  /* 0x0000002e052b7223 */ /* 0x000fe2000001002b */
[----:B------:R-:W-:Y:S02]  /*101b0*/  HADD2.F32 R35, -RZ, R31.H1_H1 ;  /* 0x3000001fff237230 */ /* 0x000fe40000004100 */
[----:B------:R-:W-:Y:S01]  /*101c0*/  FFMA.FTZ R42, R6, R37, R45 ;  /* 0x00000025062a7223 */ /* 0x000fe2000001002d */
[----:B------:R-:W-:Y:S02]  /*101d0*/  HADD2.F32 R40, -RZ, R32.H1_H1 ;  /* 0x30000020ff287230 */ /* 0x000fe40000004100 */
[----:B------:R-:W-:Y:S02]  /*101e0*/  HADD2.F32 R5, -RZ, R27.H1_H1 ;  /* 0x3000001bff057230 */ /* 0x000fe40000004100 */
[----:B------:R-:W-:Y:S01]  /*101f0*/  FMUL.FTZ R37, R8, R35 ;  /* 0x0000002308257220 */ /* 0x000fe20000410000 */
[----:B------:R-:W-:-:S02]  /*10200*/  HADD2.F32 R38, -RZ, R28.H1_H1 ;  /* 0x3000001cff267230 */ /* 0x000fc40000004100 */
[C---:B------:R-:W-:Y:S01]  /*10210*/  FMUL.FTZ R6, R11.reuse, R40 ;  /* 0x000000280b067220 */ /* 0x040fe20000410000 */
[--C-:B------:R-:W-:Y:S02]  /*10220*/  HADD2.F32 R4, -RZ, R7.reuse.H0_H0 ;  /* 0x20000007ff047230 */ /* 0x100fe40000004100 */
[-C--:B------:R-:W-:Y:S01]  /*10230*/  FMUL.FTZ R8, R8, R5.reuse ;  /* 0x0000000508087220 */ /* 0x080fe20000410000 */
[----:B------:R-:W-:Y:S02]  /*10240*/  HADD2.F32 R7, -RZ, R7.H1_H1 ;  /* 0x30000007ff077230 */ /* 0x000fe40000004100 */
[-C--:B------:R-:W-:Y:S01]  /*10250*/  FMUL.FTZ R45, R11, R38.reuse ;  /* 0x000000260b2d7220 */ /* 0x080fe20000410000 */
[C---:B------:R-:W-:Y:S01]  /*10260*/  FFMA.FTZ R37, R4.reuse, R5, -R37 ;  /* 0x0000000504257223 */ /* 0x040fe20000010825 */
[----:B------:R-:W-:Y:S01]  /*10270*/  FFMA.FTZ R11, R4, R35, R8 ;  /* 0x00000023040b7223 */ /* 0x000fe20000010008 */
[C---:B------:R-:W-:Y:S01]  /*10280*/  FFMA.FTZ R38, R7.reuse, R38, -R6 ;  /* 0x0000002607267223 */ /* 0x040fe20000010806 */
[----:B------:R-:W-:Y:S01]  /*10290*/  FFMA.FTZ R40, R7, R40, R45 ;  /* 0x0000002807287223 */ /* 0x000fe2000001002d */
[----:B------:R-:W-:-:S02]  /*102a0*/  F2FP.F16.F32.PACK_AB R4, R36, R9 ;  /* 0x000000092404723e */ /* 0x000fc400000000ff */
[----:B------:R-:W-:Y:S02]  /*102b0*/  F2FP.F16.F32.PACK_AB R8, R47, R10 ;  /* 0x0000000a2f08723e */ /* 0x000fe400000000ff */
[----:B------:R-:W-:Y:S02]  /*102c0*/  F2FP.F16.F32.PACK_AB R5, R50, R49 ;  /* 0x000000313205723e */ /* 0x000fe400000000ff */
[----:B------:R-:W-:Y:S02]  /*102d0*/  F2FP.F16.F32.PACK_AB R6, R41, R52 ;  /* 0x000000342906723e */ /* 0x000fe400000000ff */
[----:B------:R-:W-:Y:S02]  /*102e0*/  F2FP.F16.F32.PACK_AB R7, R38, R37 ;  /* 0x000000252607723e */ /* 0x000fe400000000ff */
[----:B------:R-:W-:Y:S02]  /*102f0*/  F2FP.F16.F32.PACK_AB R9, R39, R48 ;  /* 0x000000302709723e */ /* 0x000fe400000000ff */
[----:B------:R-:W-:Y:S01]  /*10300*/  F2FP.F16.F32.PACK_AB R10, R42, R43 ;  /* 0x0000002b2a0a723e */ /* 0x000fe200000000ff */
[----:B------:R1:W-:Y:S01]  /*10310*/  STS.128 [R230], R4 ;  /* 0x00000004e6007388 */ /* 0x0003e20000000c00 */
[----:B------:R-:W-:-:S05]  /*10320*/  F2FP.F16.F32.PACK_AB R11, R40, R11 ;  /* 0x0000000b280b723e */ /* 0x000fca00000000ff */
[----:B------:R1:W-:Y:S02]  /*10330*/  STS.128 [R33+0x14400], R8 ;  /* 0x0144000821007388 */ /* 0x0003e40000000c00 */
.L_x_621:
[----:B------:R-:W-:Y:S05]  /*10340*/  BSYNC B2 ;  /* 0x0000000000027941 */ /* 0x000fea0003800000 */
.L_x_620:
[----:B------:R-:W-:Y:S05]  /*10350*/  @P1 BRA `(.L_x_619) ;  /* 0x0000000400641947 */ /* 0x000fea0003800000 */
[----:B-1----:R-:W2:Y:S04]  /*10360*/  LDL R4, [R1+0x14] ;  /* 0x0000140001047983 */ /* 0x002ea80000100800 */
[----:B------:R-:W3:Y:S01]  /*10370*/  LDL R52, [R1+0x1a0] ;  /* 0x0001a00001347983 */ /* 0x000ee20000100800 */
[----:B------:R-:W-:Y:S02]  /*10380*/  HADD2.F32 R46, -RZ, R15.H0_H0 ;  /* 0x2000000fff2e7230 */ /* 0x000fe40000004100 */
[----:B------:R-:W-:Y:S02]  /*10390*/  HADD2.F32 R44, -RZ, R3.H0_H0 ;  /* 0x20000003ff2c7230 */ /* 0x000fe40000004100 */
[----:B------:R-:W-:Y:S02]  /*103a0*/  HADD2.F32 R45, -RZ, R20.H0_H0 ;  /* 0x20000014ff2d7230 */ /* 0x000fe40000004100 */
[----:B------:R-:W-:Y:S01]  /*103b0*/  HADD2.F32 R48, -RZ, R15.H1_H1 ;  /* 0x3000000fff307230 */ /* 0x000fe20000004100 */
[----:B--2---:R-:W-:-:S04]  /*103c0*/  LEA.HI R34, R34, R4, RZ, 0x1d ;  /* 0x0000000422227211 */ /* 0x004fc800078fe8ff */
[----:B0-----:R-:W-:Y:S01]  /*103d0*/  SHF.R.S32.HI R5, RZ, 0x1f, R34 ;  /* 0x0000001fff057819 */ /* 0x001fe20000011422 */
[----:B------:R-:W-:-:S03]  /*103e0*/  IMAD.SHL.U32 R4, R34, 0x8, RZ ;  /* 0x0000000822047824 */ /* 0x000fc600078e00ff */
[----:B------:R-:W-:Y:S02]  /*103f0*/  LEA.HI R5, R5, R34, RZ, 0x3 ;  /* 0x0000002205057211 */ /* 0x000fe400078f18ff */
[----:B------:R-:W-:Y:S02]  /*10400*/  LOP3.LUT R4, R4, 0x38, RZ, 0xc0, !PT ;  /* 0x0000003804047812 */ /* 0x000fe400078ec0ff */
[----:B------:R-:W-:Y:S02]  /*10410*/  SHF.L.U32 R5, R5, 0xa, RZ ;  /* 0x0000000a05057819 */ /* 0x000fe400000006ff */
[----:B------:R-:W-:Y:S02]  /*10420*/  LOP3.LUT R4, R4, 0x1c0, R51, 0xf8, !PT ;  /* 0x000001c004047812 */ /* 0x000fe400078ef833 */
[----:B------:R-:W-:Y:S02]  /*10430*/  LOP3.LUT R9, R5, 0x7fffe000, RZ, 0xc0, !PT ;  /* 0x7fffe00005097812 */ /* 0x000fe400078ec0ff */
[----:B------:R-:W-:-:S02]  /*10440*/  LOP3.LUT R8, R4, R229, RZ, 0x3c, !PT ;  /* 0x000000e504087212 */ /* 0x000fc400078e3cff */
[----:B---3--:R-:W0:Y:S02]  /*10450*/  LDS.128 R4, [R52] ;  /* 0x0000000034047984 */ /* 0x008e240000000c00 */
[----:B------:R-:W-:-:S05]  /*10460*/  IADD3 R9, R8, R9, R228 ;  /* 0x0000000908097210 */ /* 0x000fca0007ffe0e4 */
[----:B------:R-:W-:-:S05]  /*10470*/  IMAD R33, R9, 0x2, R18 ;  /* 0x0000000209217824 */ /* 0x000fca00078e0212 */
[----:B------:R-:W1:Y:S01]  /*10480*/  LDS.128 R8, [R33+0x14400] ;  /* 0x0144000021087984 */ /* 0x000e620000000c00 */
[--C-:B0-----:R-:W-:Y:S02]  /*10490*/  HADD2.F32 R35, -RZ, R4.reuse.H0_H0 ;  /* 0x20000004ff237230 */ /* 0x101fe40000004100 */
[----:B------:R-:W-:Y:S02]  /*104a0*/  HADD2.F32 R36, -RZ, R4.H1_H1 ;  /* 0x30000004ff247230 */ /* 0x000fe40000004100 */
[--C-:B------:R-:W-:Y:S02]  /*104b0*/  HADD2.F32 R37, -RZ, R5.reuse.H0_H0 ;  /* 0x20000005ff257230 */ /* 0x100fe40000004100 */
[----:B------:R-:W-:Y:S02]  /*104c0*/  HADD2.F32 R38, -RZ, R5.H1_H1 ;  /* 0x30000005ff267230 */ /* 0x000fe40000004100 */
[--C-:B------:R-:W-:Y:S02]  /*104d0*/  HADD2.F32 R34, -RZ, R6.reuse.H0_H0 ;  /* 0x20000006ff227230 */ /* 0x100fe40000004100 */
[----:B------:R-:W-:-:S02]  /*104e0*/  HADD2.F32 R6, -RZ, R6.H1_H1 ;  /* 0x30000006ff067230 */ /* 0x000fc40000004100 */
[--C-:B-1----:R-:W-:Y:S02]  /*104f0*/  HADD2.F32 R39, -RZ, R8.reuse.H0_H0 ;  /* 0x20000008ff277230 */ /* 0x102fe40000004100 */
[----:B------:R-:W-:Y:S02]  /*10500*/  HADD2.F32 R40, -RZ, R8.H1_H1 ;  /* 0x30000008ff287230 */ /* 0x000fe40000004100 */
[----:B------:R-:W-:Y:S02]  /*10510*/  HADD2.F32 R41, -RZ, R9.H0_H0 ;  /* 0x20000009ff297230 */ /* 0x000fe40000004100 */
[C---:B------:R-:W-:Y:S01]  /*10520*/  FMUL.FTZ R8, R39.reuse, R46 ;  /* 0x0000002e27087220 */ /* 0x040fe20000410000 */
[-C--:B------:R-:W-:Y:S01]  /*10530*/  FMUL.FTZ R50, R39, R44.reuse ;  /* 0x0000002c27327220 */ /* 0x080fe20000410000 */
[----:B------:R-:W-:Y:S02]  /*10540*/  HADD2.F32 R39, -RZ, R12.H0_H0 ;  /* 0x2000000cff277230 */ /* 0x000fe40000004100 */
[----:B------:R-:W-:Y:S01]  /*10550*/  FMUL.FTZ R47, R40, R45 ;  /* 0x0000002d282f7220 */ /* 0x000fe20000410000 */
[----:B------:R-:W-:Y:S01]  /*10560*/  FFMA.FTZ R8, R35, R44, -R8 ;  /* 0x0000002c23087223 */ /* 0x000fe20000010808 */
[----:B------:R-:W-:-:S02]  /*10570*/  HADD2.F32 R44, -RZ, R3.H1_H1 ;  /* 0x30000003ff2c7230 */ /* 0x000fc40000004100 */
[----:B------:R-:W-:Y:S02]  /*10580*/  HADD2.F32 R42, -RZ, R9.H1_H1 ;  /* 0x30000009ff2a7230 */ /* 0x000fe40000004100 */
[----:B------:R-:W-:Y:S01]  /*10590*/  FFMA.FTZ R9, R35, R46, R50 ;  /* 0x0000002e23097223 */ /* 0x000fe20000010032 */
[-C--:B------:R-:W-:Y:S01]  /*105a0*/  FMUL.FTZ R49, R40, R39.reuse ;  /* 0x0000002728317220 */ /* 0x080fe20000410000 */
[----:B------:R-:W-:Y:S01]  /*105b0*/  FFMA.FTZ R35, R36, R39, -R47 ;  /* 0x0000002724237223 */ /* 0x000fe2000001082f */
[C---:B------:R-:W-:Y:S01]  /*105c0*/  FMUL.FTZ R40, R41.reuse, R48 ;  /* 0x0000003029287220 */ /* 0x040fe20000410000 */
[----:B------:R-:W-:Y:S02]  /*105d0*/  HADD2.F32 R47, -RZ, R20.H1_H1 ;  /* 0x30000014ff2f7230 */ /* 0x000fe40000004100 */
[-C--:B------:R-:W-:Y:S01]  /*105e0*/  FMUL.FTZ R41, R41, R44.reuse ;  /* 0x0000002c29297220 */ /* 0x080fe20000410000 */
[----:B------:R-:W-:Y:S02]  /*105f0*/  HADD2.F32 R39, -RZ, R12.H1_H1 ;  /* 0x3000000cff277230 */ /* 0x000fe40000004100 */
[----:B------:R-:W-:Y:S01]  /*10600*/  FFMA.FTZ R44, R37, R44, -R40 ;  /* 0x0000002c252c7223 */ /* 0x000fe20000010828 */
[----:B------:R-:W-:-:S02]  /*10610*/  HADD2.F32 R43, -RZ, R10.H0_H0 ;  /* 0x2000000aff2b7230 */ /* 0x000fc40000004100 */
[----:B------:R-:W-:Y:S01]  /*10620*/  FFMA.FTZ R41, R37, R48, R41 ;  /* 0x0000003025297223 */ /* 0x000fe20000010029 */
[----:B------:R-:W-:Y:S01]  /*10630*/  FFMA.FTZ R46, R36, R45, R49 ;  /* 0x0000002d242e7223 */ /* 0x000fe20000010031 */
[C---:B------:R-:W-:Y:S01]  /*10640*/  FMUL.FTZ R37, R42.reuse, R47 ;  /* 0x0000002f2a257220 */ /* 0x040fe20000410000 */
[----:B------:R-:W-:Y:S02]  /*10650*/  HADD2.F32 R40, -RZ, R21.H0_H0 ;  /* 0x20000015ff287230 */ /* 0x000fe40000004100 */
[-C--:B------:R-:W-:Y:S01]  /*10660*/  FMUL.FTZ R49, R42, R39.reuse ;  /* 0x000000272a317220 */ /* 0x080fe20000410000 */
[----:B------:R-:W-:Y:S02]  /*10670*/  HADD2.F32 R36, -RZ, R13.H0_H0 ;  /* 0x2000000dff247230 */ /* 0x000fe40000004100 */
[----:B------:R-:W-:Y:S01]  /*10680*/  FFMA.FTZ R45, R38, R39, -R37 ;  /* 0x00000027262d7223 */ /* 0x000fe20000010825 */
[----:B------:R-:W-:Y:S02]  /*10690*/  HADD2.F32 R10, -RZ, R10.H1_H1 ;  /* 0x3000000aff0a7230 */ /* 0x000fe40000004100 */
[----:B------:R-:W-:Y:S01]  /*106a0*/  FMUL.FTZ R51, R43, R40 ;  /* 0x000000282b337220 */ /* 0x000fe20000410000 */
[----:B------:R-:W-:-:S02]  /*106b0*/  HADD2.F32 R39, -RZ, R24.H0_H0 ;  /* 0x20000018ff277230 */ /* 0x000fc40000004100 */
[-C--:B------:R-:W-:Y:S01]  /*106c0*/  FMUL.FTZ R43, R43, R36.reuse ;  /* 0x000000242b2b7220 */ /* 0x080fe20000410000 */
[----:B------:R-:W-:Y:S02]  /*106d0*/  HADD2.F32 R37, -RZ, R14.H0_H0 ;  /* 0x2000000eff257230 */ /* 0x000fe40000004100 */
[----:B------:R-:W-:Y:S01]  /*106e0*/  FFMA.FTZ R42, R38, R47, R49 ;  /* 0x0000002f262a7223 */ /* 0x000fe20000010031 */
[--C-:B------:R-:W-:Y:S02]  /*106f0*/  HADD2.F32 R5, -RZ, R11.reuse.H0_H0 ;  /* 0x2000000bff057230 */ /* 0x100fe40000004100 */
[----:B------:R-:W-:Y:S01]  /*10700*/  FFMA.FTZ R51, R34, R36, -R51 ;  /* 0x0000002422337223 */ /* 0x000fe20000010833 */
[----:B------:R-:W-:Y:S02]  /*10710*/  HADD2.F32 R11, -RZ, R11.H1_H1 ;  /* 0x3000000bff0b7230 */ /* 0x000fe40000004100 */
[----:B------:R-:W-:Y:S01]  /*10720*/  FMUL.FTZ R47, R10, R39 ;  /* 0x000000270a2f7220 */ /* 0x000fe20000410000 */
[----:B------:R-:W-:Y:S01]  /*10730*/  FFMA.FTZ R43, R34, R40, R43 ;  /* 0x00000028222b7223 */ /* 0x000fe2000001002b */
[----:B------:R-:W-:Y:S01]  /*10740*/  FMUL.FTZ R49, R10, R37 ;  /* 0x000000250a317220 */ /* 0x000fe20000410000 */
[----:B------:R-:W-:-:S02]  /*10750*/  HADD2.F32 R36, -RZ, R21.H1_H1 ;  /* 0x30000015ff247230 */ /* 0x000fc40000004100 */
[C---:B------:R-:W-:Y:S01]  /*10760*/  FFMA.FTZ R40, R6.reuse, R37, -R47 ;  /* 0x0000002506287223 */ /* 0x040fe2000001082f */
[----:B------:R-:W-:Y:S02]  /*10770*/  HADD2.F32 R38, -RZ, R24.H1_H1 ;  /* 0x30000018ff267230 */ /* 0x000fe40000004100 */
[----:B------:R-:W-:Y:S01]  /*10780*/  FFMA.FTZ R48, R6, R39, R49 ;  /* 0x0000002706307223 */ /* 0x000fe20000010031 */
[----:B------:R-:W-:Y:S02]  /*10790*/  HADD2.F32 R10, -RZ, R13.H1_H1 ;  /* 0x3000000dff0a7230 */ /* 0x000fe40000004100 */
[----:B------:R-:W-:Y:S01]  /*107a0*/  FMUL.FTZ R37, R5, R36 ;  /* 0x0000002405257220 */ /* 0x000fe20000410000 */
[----:B------:R-:W-:Y:S02]  /*107b0*/  HADD2.F32 R34, -RZ, R14.H1_H1 ;  /* 0x3000000eff227230 */ /* 0x000fe40000004100 */
[----:B------:R-:W-:Y:S01]  /*107c0*/  FMUL.FTZ R6, R11, R38 ;  /* 0x000000260b067220 */ /* 0x000fe20000410000 */
[----:B------:R-:W-:-:S02]  /*107d0*/  HADD2.F32 R4, -RZ, R7.H0_H0 ;  /* 0x20000007ff047230 */ /* 0x000fc40000004100 */
[----:B------:R-:W-:Y:S01]  /*107e0*/  FMUL.FTZ R5, R5, R10 ;  /* 0x0000000a05057220 */ /* 0x000fe20000410000 */
[----:B------:R-:W-:Y:S02]  /*107f0*/  HADD2.F32 R7, -RZ, R7.H1_H1 ;  /* 0x30000007ff077230 */ /* 0x000fe40000004100 */
[----:B------:R-:W-:Y:S01]  /*10800*/  FMUL.FTZ R39, R11, R34 ;  /* 0x000000220b277220 */ /* 0x000fe20000410000 */
[C---:B------:R-:W-:Y:S01]  /*10810*/  FFMA.FTZ R37, R4.reuse, R10, -R37 ;  /* 0x0000000a04257223 */ /* 0x040fe20000010825 */
[----:B------:R-:W-:Y:S01]  /*10820*/  FFMA.FTZ R11, R4, R36, R5 ;  /* 0x00000024040b7223 */ /* 0x000fe20000010005 */
[C---:B------:R-:W-:Y:S01]  /*10830*/  FFMA.FTZ R34, R7.reuse, R34, -R6 ;  /* 0x0000002207227223 */ /* 0x040fe20000010806 */
[----:B------:R-:W-:Y:S01]  /*10840*/  FFMA.FTZ R38, R7, R38, R39 ;  /* 0x0000002607267223 */ /* 0x000fe20000010027 */
[----:B------:R-:W-:Y:S02]  /*10850*/  F2FP.F16.F32.PACK_AB R4, R35, R8 ;  /* 0x000000082304723e */ /* 0x000fe400000000ff */
[----:B------:R-:W-:-:S02]  /*10860*/  F2FP.F16.F32.PACK_AB R8, R46, R9 ;  /* 0x000000092e08723e */ /* 0x000fc400000000ff */
        /* <DEDUP_REMOVED lines=8> */
.L_x_619:
[----:B------:R-:W-:Y:S05]  /*108f0*/  BSYNC B1 ;  /* 0x0000000000017941 */ /* 0x000fea0003800000 */
.L_x_618:
[----:B-12---:R-:W-:Y:S01]  /*10900*/  VIADD R4, R212, 0x20 ;  /* 0x00000020d4047836 */ /* 0x006fe20000000000 */
[----:B------:R-:W-:Y:S04]  /*10910*/  BSSY B1, `(.L_x_622) ;  /* 0x00000ba000017945 */ /* 0x000fe80003800000 */
[----:B------:R-:W-:-:S13]  /*10920*/  ISETP.GE.AND P0, PT, R4, R0, PT ;  /* 0x000000000400720c */ /* 0x000fda0003f06270 */
[----:B------:R-:W-:Y:S05]  /*10930*/  @P0 BRA `(.L_x_623) ;  /* 0x0000000800dc0947 */ /* 0x000fea0003800000 */
[----:B------:R-:W1:Y:S01]  /*10940*/  LDC R34, c[0x0][0x3f4] ;  /* 0x0000fd00ff227b82 */ /* 0x000e620000000800 */
[----:B------:R-:W-:Y:S01]  /*10950*/  BSSY B2, `(.L_x_624) ;  /* 0x000005c000027945 */ /* 0x000fe20003800000 */
[----:B------:R-:W-:Y:S02]  /*10960*/  SHF.R.U32.HI R52, RZ, 0x3, R223 ;  /* 0x00000003ff347819 */ /* 0x000fe400000116df */
[-C--:B-1----:R-:W-:Y:S02]  /*10970*/  ISETP.GE.AND P0, PT, R16, R34.reuse, PT ;  /* 0x000000221000720c */ /* 0x082fe40003f06270 */
[----:B------:R-:W-:-:S11]  /*10980*/  ISETP.GE.AND P1, PT, R213, R34, PT ;  /* 0x00000022d500720c */ /* 0x000fd60003f26270 */
[----:B------:R-:W-:Y:S05]  /*10990*/  @P0 BRA `(.L_x_625) ;  /* 0x00000004005c0947 */ /* 0x000fea0003800000 */
[----:B------:R-:W2:Y:S01]  /*109a0*/  LDL R54, [R1+0x19c] ;  /* 0x00019c0001367983 */ /* 0x000ea20000100800 */
[----:B------:R-:W-:Y:S01]  /*109b0*/  LEA.HI R4, R34, R233, RZ, 0x1d ;  /* 0x000000e922047211 */ /* 0x000fe200078fe8ff */
[----:B------:R-:W-:Y:S02]  /*109c0*/  HADD2.F32 R48, -RZ, R29.H0_H0 ;  /* 0x2000001dff307230 */ /* 0x000fe40000004100 */
[----:B------:R-:W-:Y:S01]  /*109d0*/  HADD2.F32 R46, -RZ, R25.H0_H0 ;  /* 0x20000019ff2e7230 */ /* 0x000fe20000004100 */
[----:B0-----:R-:W-:Y:S01]  /*109e0*/  SHF.R.S32.HI R5, RZ, 0x1f, R4 ;  /* 0x0000001fff057819 */ /* 0x001fe20000011404 */
[----:B------:R-:W-:Y:S02]  /*109f0*/  IMAD.SHL.U32 R6, R4, 0x8, RZ ;  /* 0x0000000804067824 */ /* 0x000fe400078e00ff */
[--C-:B------:R-:W-:Y:S01]  /*10a00*/  HADD2.F32 R49, -RZ, R30.reuse.H0_H0 ;  /* 0x2000001eff317230 */ /* 0x100fe20000004100 */
[----:B------:R-:W-:Y:S01]  /*10a10*/  LEA.HI R5, R5, R4, RZ, 0x3 ;  /* 0x0000000405057211 */ /* 0x000fe200078f18ff */
[----:B------:R-:W-:Y:S01]  /*10a20*/  HADD2.F32 R51, -RZ, R30.H1_H1 ;  /* 0x3000001eff337230 */ /* 0x000fe20000004100 */
[----:B------:R-:W-:Y:S01]  /*10a30*/  LOP3.LUT R4, R223, 0x38, R6, 0xf8, !PT ;  /* 0x00000038df047812 */ /* 0x000fe200078ef806 */
[--C-:B------:R-:W-:Y:S01]  /*10a40*/  HADD2.F32 R53, -RZ, R31.reuse.H0_H0 ;  /* 0x2000001fff357230 */ /* 0x100fe20000004100 */
[----:B------:R-:W-:Y:S01]  /*10a50*/  SHF.L.U32 R5, R5, 0xa, RZ ;  /* 0x0000000a05057819 */ /* 0x000fe200000006ff */
[----:B------:R-:W-:Y:S01]  /*10a60*/  HADD2.F32 R50, -RZ, R31.H1_H1 ;  /* 0x3000001fff327230 */ /* 0x000fe20000004100 */
[----:B------:R-:W-:-:S02]  /*10a70*/  LOP3.LUT R8, R4, R52, RZ, 0x3c, !PT ;  /* 0x0000003404087212 */ /* 0x000fc400078e3cff */
[----:B------:R-:W-:-:S04]  /*10a80*/  LOP3.LUT R33, R5, 0x7fffe000, RZ, 0xc0, !PT ;  /* 0x7fffe00005217812 */ /* 0x000fc800078ec0ff */
[----:B------:R-:W-:-:S05]  /*10a90*/  IADD3 R33, R8, R33, R227 ;  /* 0x0000002108217210 */ /* 0x000fca0007ffe0e3 */
[----:B------:R-:W-:-:S05]  /*10aa0*/  IMAD R33, R33, 0x2, R18 ;  /* 0x0000000221217824 */ /* 0x000fca00078e0212 */
[----:B------:R-:W0:Y:S02]  /*10ab0*/  LDS.128 R8, [R33+0x14400] ;  /* 0x0144000021087984 */ /* 0x000e240000000c00 */
[----:B0-----:R-:W-:Y:S02]  /*10ac0*/  HADD2.F32 R40, -RZ, R8.H1_H1 ;  /* 0x30000008ff287230 */ /* 0x001fe40000004100 */
[--C-:B------:R-:W-:Y:S02]  /*10ad0*/  HADD2.F32 R43, -RZ, R10.reuse.H0_H0 ;  /* 0x2000000aff2b7230 */ /* 0x100fe40000004100 */
[----:B------:R-:W-:Y:S02]  /*10ae0*/  HADD2.F32 R44, -RZ, R10.H1_H1 ;  /* 0x3000000aff2c7230 */ /* 0x000fe40000004100 */
[----:B------:R-:W-:Y:S01]  /*10af0*/  FMUL.FTZ R10, R49, R40 ;  /* 0x00000028310a7220 */ /* 0x000fe20000410000 */
[--C-:B------:R-:W-:Y:S02]  /*10b00*/  HADD2.F32 R41, -RZ, R9.reuse.H0_H0 ;  /* 0x20000009ff297230 */ /* 0x100fe40000004100 */
[----:B------:R-:W-:-:S02]  /*10b10*/  HADD2.F32 R42, -RZ, R9.H1_H1 ;  /* 0x30000009ff2a7230 */ /* 0x000fc40000004100 */
[--C-:B------:R-:W-:Y:S02]  /*10b20*/  HADD2.F32 R9, -RZ, R11.reuse.H0_H0 ;  /* 0x2000000bff097230 */ /* 0x100fe40000004100 */
[----:B------:R-:W-:Y:S01]  /*10b30*/  HADD2.F32 R11, -RZ, R11.H1_H1 ;  /* 0x3000000bff0b7230 */ /* 0x000fe20000004100 */
[----:B--2---:R-:W0:Y:S02]  /*10b40*/  LDS.128 R4, [R54] ;  /* 0x0000000036047984 */ /* 0x004e240000000c00 */
[--C-:B0-----:R-:W-:Y:S02]  /*10b50*/  HADD2.F32 R38, -RZ, R5.reuse.H0_H0 ;  /* 0x20000005ff267230 */ /* 0x101fe40000004100 */
[----:B------:R-:W-:Y:S02]  /*10b60*/  HADD2.F32 R39, -RZ, R5.H1_H1 ;  /* 0x30000005ff277230 */ /* 0x000fe40000004100 */
[----:B------:R-:W-:Y:S02]  /*10b70*/  HADD2.F32 R5, -RZ, R8.H0_H0 ;  /* 0x20000008ff057230 */ /* 0x000fe40000004100 */
[----:B------:R-:W-:-:S02]  /*10b80*/  HADD2.F32 R36, -RZ, R4.H0_H0 ;  /* 0x20000004ff247230 */ /* 0x000fc40000004100 */
[----:B------:R-:W-:Y:S02]  /*10b90*/  HADD2.F32 R37, -RZ, R4.H1_H1 ;  /* 0x30000004ff257230 */ /* 0x000fe40000004100 */
[-C--:B------:R-:W-:Y:S01]  /*10ba0*/  FMUL.FTZ R45, R48, R5.reuse ;  /* 0x00000005302d7220 */ /* 0x080fe20000410000 */
[C---:B------:R-:W-:Y:S01]  /*10bb0*/  FMUL.FTZ R47, R46.reuse, R5 ;  /* 0x000000052e2f7220 */ /* 0x040fe20000410000 */
[----:B------:R-:W-:Y:S02]  /*10bc0*/  HADD2.F32 R35, -RZ, R6.H0_H0 ;  /* 0x20000006ff237230 */ /* 0x000fe40000004100 */
[-C--:B------:R-:W-:Y:S01]  /*10bd0*/  FFMA.FTZ R5, R46, R36.reuse, -R45 ;  /* 0x000000242e057223 */ /* 0x080fe2000001082d */
[----:B------:R-:W-:Y:S02]  /*10be0*/  HADD2.F32 R45, -RZ, R26.H0_H0 ;  /* 0x2000001aff2d7230 */ /* 0x000fe40000004100 */
[----:B------:R-:W-:Y:S01]  /*10bf0*/  FFMA.FTZ R8, R48, R36, R47 ;  /* 0x0000002430087223 */ /* 0x000fe2000001002f */
[----:B------:R-:W-:-:S02]  /*10c00*/  HADD2.F32 R46, -RZ, R29.H1_H1 ;  /* 0x3000001dff2e7230 */ /* 0x000fc40000004100 */
[----:B------:R-:W-:Y:S02]  /*10c10*/  HADD2.F32 R36, -RZ, R25.H1_H1 ;  /* 0x30000019ff247230 */ /* 0x000fe40000004100 */
[C---:B------:R-:W-:Y:S01]  /*10c20*/  FMUL.FTZ R40, R45.reuse, R40 ;  /* 0x000000282d287220 */ /* 0x040fe20000410000 */
[----:B------:R-:W-:Y:S01]  /*10c30*/  FFMA.FTZ R10, R45, R37, -R10 ;  /* 0x000000252d0a7223 */ /* 0x000fe2000001080a */
[----:B------:R-:W-:Y:S01]  /*10c40*/  FMUL.FTZ R45, R46, R41 ;  /* 0x000000292e2d7220 */ /* 0x000fe20000410000 */
[----:B------:R-:W-:Y:S02]  /*10c50*/  HADD2.F32 R47, -RZ, R26.H1_H1 ;  /* 0x3000001aff2f7230 */ /* 0x000fe40000004100 */
[----:B------:R-:W-:Y:S01]  /*10c60*/  FFMA.FTZ R37, R49, R37, R40 ;  /* 0x0000002531257223 */ /* 0x000fe20000010028 */
[C---:B------:R-:W-:Y:S01]  /*10c70*/  FMUL.FTZ R41, R36.reuse, R41 ;  /* 0x0000002924297220 */ /* 0x040fe20000410000 */
[----:B------:R-:W-:Y:S02]  /*10c80*/  HADD2.F32 R49, -RZ, R27.H0_H0 ;  /* 0x2000001bff317230 */ /* 0x000fe40000004100 */
[----:B------:R-:W-:Y:S01]  /*10c90*/  FFMA.FTZ R45, R36, R38, -R45 ;  /* 0x00000026242d7223 */ /* 0x000fe2000001082d */
[----:B------:R-:W-:Y:S01]  /*10ca0*/  FMUL.FTZ R36, R51, R42 ;  /* 0x0000002a33247220 */ /* 0x000fe20000410000 */
[----:B------:R-:W-:Y:S01]  /*10cb0*/  FFMA.FTZ R41, R46, R38, R41 ;  /* 0x000000262e297223 */ /* 0x000fe20000010029 */
[----:B------:R-:W-:Y:S01]  /*10cc0*/  FMUL.FTZ R42, R47, R42 ;  /* 0x0000002a2f2a7220 */ /* 0x000fe20000410000 */
[----:B------:R-:W-:-:S02]  /*10cd0*/  HADD2.F32 R48, -RZ, R32.H0_H0 ;  /* 0x20000020ff307230 */ /* 0x000fc40000004100 */
[-C--:B------:R-:W-:Y:S01]  /*10ce0*/  FMUL.FTZ R38, R53, R43.reuse ;  /* 0x0000002b35267220 */ /* 0x080fe20000410000 */
[----:B------:R-:W-:Y:S02]  /*10cf0*/  HADD2.F32 R46, -RZ, R28.H0_H0 ;  /* 0x2000001cff2e7230 */ /* 0x000fe40000004100 */
[----:B------:R-:W-:Y:S01]  /*10d00*/  FMUL.FTZ R40, R49, R43 ;  /* 0x0000002b31287220 */ /* 0x000fe20000410000 */
[----:B------:R-:W-:Y:S02]  /*10d10*/  HADD2.F32 R6, -RZ, R6.H1_H1 ;  /* 0x30000006ff067230 */ /* 0x000fe40000004100 */
[-C--:B------:R-:W-:Y:S01]  /*10d20*/  FFMA.FTZ R36, R47, R39.reuse, -R36 ;  /* 0x000000272f247223 */ /* 0x080fe20000010824 */
[----:B------:R-:W-:Y:S01]  /*10d30*/  FFMA.FTZ R42, R51, R39, R42 ;  /* 0x00000027332a7223 */ /* 0x000fe2000001002a */
[-C--:B------:R-:W-:Y:S01]  /*10d40*/  FFMA.FTZ R38, R49, R35.reuse, -R38 ;  /* 0x0000002331267223 */ /* 0x080fe20000010826 */
[----:B------:R-:W-:Y:S01]  /*10d50*/  FFMA.FTZ R40, R53, R35, R40 ;  /* 0x0000002335287223 */ /* 0x000fe20000010028 */
[-C--:B------:R-:W-:Y:S01]  /*10d60*/  FMUL.FTZ R39, R48, R44.reuse ;  /* 0x0000002c30277220 */ /* 0x080fe20000410000 */
[----:B------:R-:W-:Y:S01]  /*10d70*/  FMUL.FTZ R35, R46, R44 ;  /* 0x0000002c2e237220 */ /* 0x000fe20000410000 */
[----:B------:R-:W-:-:S02]  /*10d80*/  HADD2.F32 R49, -RZ, R32.H1_H1 ;  /* 0x30000020ff317230 */ /* 0x000fc40000004100 */
[----:B------:R-:W-:Y:S01]  /*10d90*/  FMUL.FTZ R43, R50, R9 ;  /* 0x00000009322b7220 */ /* 0x000fe20000410000 */
[----:B------:R-:W-:Y:S02]  /*10da0*/  HADD2.F32 R44, -RZ, R27.H1_H1 ;  /* 0x3000001bff2c7230 */ /* 0x000fe40000004100 */
[-C--:B------:R-:W-:Y:S01]  /*10db0*/  FFMA.FTZ R39, R46, R6.reuse, -R39 ;  /* 0x000000062e277223 */ /* 0x080fe20000010827 */
[----:B------:R-:W-:Y:S02]  /*10dc0*/  HADD2.F32 R47, -RZ, R28.H1_H1 ;  /* 0x3000001cff2f7230 */ /* 0x000fe40000004100 */
[----:B------:R-:W-:Y:S01]  /*10dd0*/  FFMA.FTZ R35, R48, R6, R35 ;  /* 0x0000000630237223 */ /* 0x000fe20000010023 */
[--C-:B------:R-:W-:Y:S02]  /*10de0*/  HADD2.F32 R4, -RZ, R7.reuse.H0_H0 ;  /* 0x20000007ff047230 */ /* 0x100fe40000004100 */
[----:B------:R-:W-:Y:S01]  /*10df0*/  FMUL.FTZ R6, R49, R11 ;  /* 0x0000000b31067220 */ /* 0x000fe20000410000 */
[----:B------:R-:W-:-:S02]  /*10e00*/  HADD2.F32 R7, -RZ, R7.H1_H1 ;  /* 0x30000007ff077230 */ /* 0x000fc40000004100 */
[C---:B------:R-:W-:Y:S01]  /*10e10*/  FMUL.FTZ R9, R44.reuse, R9 ;  /* 0x000000092c097220 */ /* 0x040fe20000410000 */
[----:B------:R-:W-:Y:S01]  /*10e20*/  FMUL.FTZ R46, R47, R11 ;  /* 0x0000000b2f2e7220 */ /* 0x000fe20000410000 */
[----:B------:R-:W-:Y:S01]  /*10e30*/  FFMA.FTZ R43, R44, R4, -R43 ;  /* 0x000000042c2b7223 */ /* 0x000fe2000001082b */
[----:B------:R-:W-:Y:S01]  /*10e40*/  F2FP.F16.F32.PACK_AB R8, R37, R8 ;  /* 0x000000082508723e */ /* 0x000fe200000000ff */
[-C--:B------:R-:W-:Y:S01]  /*10e50*/  FFMA.FTZ R44, R47, R7.reuse, -R6 ;  /* 0x000000072f2c7223 */ /* 0x080fe20000010806 */
[----:B------:R-:W-:Y:S01]  /*10e60*/  FFMA.FTZ R11, R50, R4, R9 ;  /* 0x00000004320b7223 */ /* 0x000fe20000010009 */
[----:B------:R-:W-:Y:S01]  /*10e70*/  FFMA.FTZ R46, R49, R7, R46 ;  /* 0x00000007312e7223 */ /* 0x000fe2000001002e */
[----:B------:R-:W-:Y:S02]  /*10e80*/  F2FP.F16.F32.PACK_AB R4, R10, R5 ;  /* 0x000000050a04723e */ /* 0x000fe400000000ff */
[----:B------:R-:W-:Y:S02]  /*10e90*/  F2FP.F16.F32.PACK_AB R5, R36, R45 ;  /* 0x0000002d2405723e */ /* 0x000fe400000000ff */
[----:B------:R-:W-:-:S02]  /*10ea0*/  F2FP.F16.F32.PACK_AB R6, R39, R38 ;  /* 0x000000262706723e */ /* 0x000fc400000000ff */
[----:B------:R-:W-:Y:S02]  /*10eb0*/  F2FP.F16.F32.PACK_AB R7, R44, R43 ;  /* 0x0000002b2c07723e */ /* 0x000fe400000000ff */
[----:B------:R-:W-:Y:S02]  /*10ec0*/  F2FP.F16.F32.PACK_AB R9, R42, R41 ;  /* 0x000000292a09723e */ /* 0x000fe400000000ff */
[----:B------:R-:W-:Y:S01]  /*10ed0*/  F2FP.F16.F32.PACK_AB R10, R35, R40 ;  /* 0x00000028230a723e */ /* 0x000fe200000000ff */
[----:B------:R1:W-:Y:S01]  /*10ee0*/  STS.128 [R54], R4 ;  /* 0x0000000436007388 */ /* 0x0003e20000000c00 */
[----:B------:R-:W-:-:S05]  /*10ef0*/  F2FP.F16.F32.PACK_AB R11, R46, R11 ;  /* 0x0000000b2e0b723e */ /* 0x000fca00000000ff */
[----:B------:R1:W-:Y:S02]  /*10f00*/  STS.128 [R33+0x14400], R8 ;  /* 0x0144000821007388 */ /* 0x0003e40000000c00 */
.L_x_625:
[----:B------:R-:W-:Y:S05]  /*10f10*/  BSYNC B2 ;  /* 0x0000000000027941 */ /* 0x000fea0003800000 */
.L_x_624:
[----:B------:R-:W-:Y:S05]  /*10f20*/  @P1 BRA `(.L_x_623) ;  /* 0x0000000400601947 */ /* 0x000fea0003800000 */
[----:B-1----:R-:W2:Y:S04]  /*10f30*/  LDL R4, [R1+0x14] ;  /* 0x0000140001047983 */ /* 0x002ea80000100800 */
[----:B------:R-:W3:Y:S01]  /*10f40*/  LDL R51, [R1+0x198] ;  /* 0x0001980001337983 */ /* 0x000ee20000100800 */
[----:B------:R-:W-:Y:S02]  /*10f50*/  HADD2.F32 R47, -RZ, R15.H0_H0 ;  /* 0x2000000fff2f7230 */ /* 0x000fe40000004100 */
[----:B------:R-:W-:Y:S02]  /*10f60*/  HADD2.F32 R45, -RZ, R3.H0_H0 ;  /* 0x20000003ff2d7230 */ /* 0x000fe40000004100 */
[----:B------:R-:W-:Y:S02]  /*10f70*/  HADD2.F32 R46, -RZ, R20.H0_H0 ;  /* 0x20000014ff2e7230 */ /* 0x000fe40000004100 */
[----:B------:R-:W-:-:S02]  /*10f80*/  HADD2.F32 R44, -RZ, R12.H0_H0 ;  /* 0x2000000cff2c7230 */ /* 0x000fc40000004100 */
[----:B------:R-:W-:Y:S02]  /*10f90*/  HADD2.F32 R49, -RZ, R15.H1_H1 ;  /* 0x3000000fff317230 */ /* 0x000fe40000004100 */
[----:B------:R-:W-:Y:S02]  /*10fa0*/  HADD2.F32 R48, -RZ, R20.H1_H1 ;  /* 0x30000014ff307230 */ /* 0x000fe40000004100 */
[----:B------:R-:W-:Y:S01]  /*10fb0*/  HADD2.F32 R50, -RZ, R21.H0_H0 ;  /* 0x20000015ff327230 */ /* 0x000fe20000004100 */
[----:B--2---:R-:W-:-:S04]  /*10fc0*/  LEA.HI R34, R34, R4, RZ, 0x1d ;  /* 0x0000000422227211 */ /* 0x004fc800078fe8ff */
[----:B0-----:R-:W-:Y:S01]  /*10fd0*/  SHF.R.S32.HI R5, RZ, 0x1f, R34 ;  /* 0x0000001fff057819 */ /* 0x001fe20000011422 */
[----:B------:R-:W-:-:S03]  /*10fe0*/  IMAD.SHL.U32 R4, R34, 0x8, RZ ;  /* 0x0000000822047824 */ /* 0x000fc600078e00ff */
[----:B------:R-:W-:Y:S02]  /*10ff0*/  LEA.HI R5, R5, R34, RZ, 0x3 ;  /* 0x0000002205057211 */ /* 0x000fe400078f18ff */
[----:B------:R-:W-:-:S03]  /*11000*/  LOP3.LUT R4, R223, 0x38, R4, 0xf8, !PT ;  /* 0x00000038df047812 */ /* 0x000fc600078ef804 */
[----:B------:R-:W-:Y:S01]  /*11010*/  IMAD.SHL.U32 R5, R5, 0x400, RZ ;  /* 0x0000040005057824 */ /* 0x000fe200078e00ff */
[----:B------:R-:W-:Y:S01]  /*11020*/  LOP3.LUT R8, R4, R52, RZ, 0x3c, !PT ;  /* 0x0000003404087212 */ /* 0x000fe200078e3cff */
[----:B------:R-:W-:-:S03]  /*11030*/  HADD2.F32 R52, -RZ, R24.H0_H0 ;  /* 0x20000018ff347230 */ /* 0x000fc60000004100 */
[----:B------:R-:W-:Y:S02]  /*11040*/  LOP3.LUT R33, R5, 0x7fffe000, RZ, 0xc0, !PT ;  /* 0x7fffe00005217812 */ /* 0x000fe400078ec0ff */
[----:B---3--:R-:W0:Y:S02]  /*11050*/  LDS.128 R4, [R51] ;  /* 0x0000000033047984 */ /* 0x008e240000000c00 */
[----:B------:R-:W-:-:S04]  /*11060*/  IADD3 R33, R8, R33, R227 ;  /* 0x0000002108217210 */ /* 0x000fc80007ffe0e3 */
[----:B------:R-:W-:-:S05]  /*11070*/  LEA R33, R33, R18, 0x1 ;  /* 0x0000001221217211 */ /* 0x000fca00078e08ff */
        /* <DEDUP_REMOVED lines=9> */
[--C-:B------:R-:W-:Y:S02]  /*11110*/  HADD2.F32 R42, -RZ, R10.reuse.H0_H0 ;  /* 0x2000000aff2a7230 */ /* 0x100fe40000004100 */
[-C--:B------:R-:W-:Y:S01]  /*11120*/  FMUL.FTZ R8, R47, R5.reuse ;  /* 0x000000052f087220 */ /* 0x080fe20000410000 */
[----:B------:R-:W-:Y:S02]  /*11130*/  HADD2.F32 R43, -RZ, R10.H1_H1 ;  /* 0x3000000aff2b7230 */ /* 0x000fe40000004100 */
[----:B------:R-:W-:Y:S01]  /*11140*/  FMUL.FTZ R10, R45, R5 ;  /* 0x000000052d0a7220 */ /* 0x000fe20000410000 */
[----:B------:R-:W-:-:S02]  /*11150*/  HADD2.F32 R40, -RZ, R9.H0_H0 ;  /* 0x20000009ff287230 */ /* 0x000fc40000004100 */
[----:B------:R-:W-:Y:S01]  /*11160*/  FFMA.FTZ R5, R45, R35, -R8 ;  /* 0x000000232d057223 */ /* 0x000fe20000010808 */
[----:B------:R-:W-:Y:S01]  /*11170*/  FMUL.FTZ R45, R46, R39 ;  /* 0x000000272e2d7220 */ /* 0x000fe20000410000 */
[----:B------:R-:W-:Y:S01]  /*11180*/  FFMA.FTZ R8, R47, R35, R10 ;  /* 0x000000232f087223 */ /* 0x000fe2000001000a */
[----:B------:R-:W-:Y:S02]  /*11190*/  HADD2.F32 R35, -RZ, R3.H1_H1 ;  /* 0x30000003ff237230 */ /* 0x000fe40000004100 */
[C---:B------:R-:W-:Y:S01]  /*111a0*/  FMUL.FTZ R39, R44.reuse, R39 ;  /* 0x000000272c277220 */ /* 0x040fe20000410000 */
[----:B------:R-:W-:Y:S01]  /*111b0*/  FFMA.FTZ R10, R44, R36, -R45 ;  /* 0x000000242c0a7223 */ /* 0x000fe2000001082d */
[----:B------:R-:W-:Y:S02]  /*111c0*/  HADD2.F32 R41, -RZ, R9.H1_H1 ;  /* 0x30000009ff297230 */ /* 0x000fe40000004100 */
[----:B------:R-:W-:Y:S01]  /*111d0*/  FMUL.FTZ R44, R49, R40 ;  /* 0x00000028312c7220 */ /* 0x000fe20000410000 */
[----:B------:R-:W-:Y:S01]  /*111e0*/  FFMA.FTZ R39, R46, R36, R39 ;  /* 0x000000242e277223 */ /* 0x000fe20000010027 */
[----:B------:R-:W-:Y:S01]  /*111f0*/  FMUL.FTZ R40, R35, R40 ;  /* 0x0000002823287220 */ /* 0x000fe20000410000 */
[----:B------:R-:W-:-:S02]  /*11200*/  HADD2.F32 R36, -RZ, R12.H1_H1 ;  /* 0x3000000cff247230 */ /* 0x000fc40000004100 */
[----:B------:R-:W-:Y:S01]  /*11210*/  FFMA.FTZ R44, R35, R37, -R44 ;  /* 0x00000025232c7223 */ /* 0x000fe2000001082c */
[----:B------:R-:W-:Y:S01]  /*11220*/  FMUL.FTZ R35, R48, R41 ;  /* 0x0000002930237220 */ /* 0x000fe20000410000 */
[----:B------:R-:W-:Y:S02]  /*11230*/  HADD2.F32 R46, -RZ, R13.H0_H0 ;  /* 0x2000000dff2e7230 */ /* 0x000fe40000004100 */
[----:B------:R-:W-:Y:S01]  /*11240*/  FFMA.FTZ R40, R49, R37, R40 ;  /* 0x0000002531287223 */ /* 0x000fe20000010028 */
[C---:B------:R-:W-:Y:S01]  /*11250*/  FMUL.FTZ R41, R36.reuse, R41 ;  /* 0x0000002924297220 */ /* 0x040fe20000410000 */
[----:B------:R-:W-:Y:S01]  /*11260*/  FFMA.FTZ R35, R36, R38, -R35 ;  /* 0x0000002624237223 */ /* 0x000fe20000010823 */
[----:B------:R-:W-:Y:S02]  /*11270*/  HADD2.F32 R36, -RZ, R14.H0_H0 ;  /* 0x2000000eff247230 */ /* 0x000fe40000004100 */
[-C--:B------:R-:W-:Y:S01]  /*11280*/  FMUL.FTZ R37, R50, R42.reuse ;  /* 0x0000002a32257220 */ /* 0x080fe20000410000 */
[----:B------:R-:W-:Y:S01]  /*11290*/  FMUL.FTZ R45, R46, R42 ;  /* 0x0000002a2e2d7220 */ /* 0x000fe20000410000 */
[----:B------:R-:W-:Y:S01]  /*112a0*/  FMUL.FTZ R47, R52, R43 ;  /* 0x0000002b342f7220 */ /* 0x000fe20000410000 */
[----:B------:R-:W-:-:S02]  /*112b0*/  HADD2.F32 R9, -RZ, R11.H0_H0 ;  /* 0x2000000bff097230 */ /* 0x000fc40000004100 */
[-C--:B------:R-:W-:Y:S01]  /*112c0*/  FFMA.FTZ R37, R46, R34.reuse, -R37 ;  /* 0x000000222e257223 */ /* 0x080fe20000010825 */
[----:B------:R-:W-:Y:S01]  /*112d0*/  FFMA.FTZ R45, R50, R34, R45 ;  /* 0x00000022322d7223 */ /* 0x000fe2000001002d */
[----:B------:R-:W-:Y:S01]  /*112e0*/  FMUL.FTZ R43, R36, R43 ;  /* 0x0000002b242b7220 */ /* 0x000fe20000410000 */
[----:B------:R-:W-:Y:S02]  /*112f0*/  HADD2.F32 R46, -RZ, R21.H1_H1 ;  /* 0x30000015ff2e7230 */ /* 0x000fe40000004100 */
[----:B------:R-:W-:Y:S01]  /*11300*/  FFMA.FTZ R41, R48, R38, R41 ;  /* 0x0000002630297223 */ /* 0x000fe20000010029 */
[----:B------:R-:W-:Y:S02]  /*11310*/  HADD2.F32 R11, -RZ, R11.H1_H1 ;  /* 0x3000000bff0b7230 */ /* 0x000fe40000004100 */
[-C--:B------:R-:W-:Y:S01]  /*11320*/  FFMA.FTZ R34, R36, R6.reuse, -R47 ;  /* 0x0000000624227223 */ /* 0x080fe2000001082f */
[----:B------:R-:W-:Y:S02]  /*11330*/  HADD2.F32 R49, -RZ, R24.H1_H1 ;  /* 0x30000018ff317230 */ /* 0x000fe40000004100 */
[----:B------:R-:W-:Y:S01]  /*11340*/  FFMA.FTZ R36, R52, R6, R43 ;  /* 0x0000000634247223 */ /* 0x000fe2000001002b */
[----:B------:R-:W-:-:S02]  /*11350*/  HADD2.F32 R38, -RZ, R13.H1_H1 ;  /* 0x3000000dff267230 */ /* 0x000fc40000004100 */
[----:B------:R-:W-:Y:S01]  /*11360*/  FMUL.FTZ R43, R46, R9 ;  /* 0x000000092e2b7220 */ /* 0x000fe20000410000 */
[----:B------:R-:W-:Y:S02]  /*11370*/  HADD2.F32 R47, -RZ, R14.H1_H1 ;  /* 0x3000000eff2f7230 */ /* 0x000fe40000004100 */
[----:B------:R-:W-:Y:S01]  /*11380*/  FMUL.FTZ R6, R49, R11 ;  /* 0x0000000b31067220 */ /* 0x000fe20000410000 */
[--C-:B------:R-:W-:Y:S02]  /*11390*/  HADD2.F32 R4, -RZ, R7.reuse.H0_H0 ;  /* 0x20000007ff047230 */ /* 0x100fe40000004100 */
[C---:B------:R-:W-:Y:S01]  /*113a0*/  FMUL.FTZ R9, R38.reuse, R9 ;  /* 0x0000000926097220 */ /* 0x040fe20000410000 */
[----:B------:R-:W-:Y:S02]  /*113b0*/  HADD2.F32 R7, -RZ, R7.H1_H1 ;  /* 0x30000007ff077230 */ /* 0x000fe40000004100 */
[----:B------:R-:W-:Y:S01]  /*113c0*/  FMUL.FTZ R42, R47, R11 ;  /* 0x0000000b2f2a7220 */ /* 0x000fe20000410000 */
[----:B------:R-:W-:Y:S01]  /*113d0*/  F2FP.F16.F32.PACK_AB R8, R39, R8 ;  /* 0x000000082708723e */ /* 0x000fe200000000ff */
[-C--:B------:R-:W-:Y:S01]  /*113e0*/  FFMA.FTZ R43, R38, R4.reuse, -R43 ;  /* 0x00000004262b7223 */ /* 0x080fe2000001082b */
[----:B------:R-:W-:Y:S01]  /*113f0*/  FFMA.FTZ R11, R46, R4, R9 ;  /* 0x000000042e0b7223 */ /* 0x000fe20000010009 */
[-C--:B------:R-:W-:Y:S01]  /*11400*/  FFMA.FTZ R38, R47, R7.reuse, -R6 ;  /* 0x000000072f267223 */ /* 0x080fe20000010806 */
[----:B------:R-:W-:Y:S01]  /*11410*/  FFMA.FTZ R42, R49, R7, R42 ;  /* 0x00000007312a7223 */ /* 0x000fe2000001002a */
        /* <DEDUP_REMOVED lines=9> */
.L_x_623:
[----:B------:R-:W-:Y:S05]  /*114b0*/  BSYNC B1 ;  /* 0x0000000000017941 */ /* 0x000fea0003800000 */
.L_x_622:
        /* <DEDUP_REMOVED lines=14> */
[----:B------:R-:W-:Y:S01]  /*115a0*/  SHF.R.S32.HI R7, RZ, 0x1f, R4 ;  /* 0x0000001fff077819 */ /* 0x000fe20000011404 */
[----:B0-----:R-:W-:Y:S02]  /*115b0*/  IMAD.SHL.U32 R5, R4, 0x8, RZ ;  /* 0x0000000804057824 */ /* 0x001fe400078e00ff */
[--C-:B------:R-:W-:Y:S01]  /*115c0*/  HADD2.F32 R49, -RZ, R30.reuse.H0_H0 ;  /* 0x2000001eff317230 */ /* 0x100fe20000004100 */
[----:B------:R-:W-:Y:S01]  /*115d0*/  LEA.HI R7, R7, R4, RZ, 0x3 ;  /* 0x0000000407077211 */ /* 0x000fe200078f18ff */
[----:B------:R-:W-:Y:S01]  /*115e0*/  HADD2.F32 R51, -RZ, R30.H1_H1 ;  /* 0x3000001eff337230 */ /* 0x000fe20000004100 */
[----:B------:R-:W-:Y:S01]  /*115f0*/  LOP3.LUT R4, R222, 0x38, R5, 0xf8, !PT ;  /* 0x00000038de047812 */ /* 0x000fe200078ef805 */
[----:B------:R-:W-:-:S02]  /*11600*/  HADD2.F32 R53, -RZ, R31.H0_H0 ;  /* 0x2000001fff357230 */ /* 0x000fc40000004100 */
[----:B------:R-:W-:Y:S01]  /*11610*/  IMAD.SHL.U32 R7, R7, 0x400, RZ ;  /* 0x0000040007077824 */ /* 0x000fe200078e00ff */
[----:B------:R-:W-:Y:S01]  /*11620*/  LOP3.LUT R8, R4, R52, RZ, 0x3c, !PT ;  /* 0x0000003404087212 */ /* 0x000fe200078e3cff */
[----:B------:R-:W-:-:S03]  /*11630*/  HADD2.F32 R50, -RZ, R31.H1_H1 ;  /* 0x3000001fff327230 */ /* 0x000fc60000004100 */
[----:B------:R-:W-:-:S04]  /*11640*/  LOP3.LUT R33, R7, 0x7fffe000, RZ, 0xc0, !PT ;  /* 0x7fffe00007217812 */ /* 0x000fc800078ec0ff */
[----:B------:R-:W-:-:S04]  /*11650*/  IADD3 R33, R8, R33, R225 ;  /* 0x0000002108217210 */ /* 0x000fc80007ffe0e1 */
[----:B------:R-:W-:-:S05]  /*11660*/  LEA R33, R33, R18, 0x1 ;  /* 0x0000001221217211 */ /* 0x000fca00078e08ff */
        /* <DEDUP_REMOVED lines=70> */
.L_x_629:
[----:B------:R-:W-:Y:S05]  /*11ad0*/  BSYNC B2 ;  /* 0x0000000000027941 */ /* 0x000fea0003800000 */
.L_x_628:
        /* <DEDUP_REMOVED lines=11> */
[----:B------:R-:W-:Y:S01]  /*11b90*/  SHF.R.S32.HI R7, RZ, 0x1f, R34 ;  /* 0x0000001fff077819 */ /* 0x000fe20000011422 */
[----:B0-----:R-:W-:-:S03]  /*11ba0*/  IMAD.SHL.U32 R5, R34, 0x8, RZ ;  /* 0x0000000822057824 */ /* 0x001fc600078e00ff */
[----:B------:R-:W-:Y:S02]  /*11bb0*/  LEA.HI R7, R7, R34, RZ, 0x3 ;  /* 0x0000002207077211 */ /* 0x000fe400078f18ff */
[----:B------:R-:W-:-:S03]  /*11bc0*/  LOP3.LUT R4, R222, 0x38, R5, 0xf8, !PT ;  /* 0x00000038de047812 */ /* 0x000fc600078ef805 */
[----:B------:R-:W-:Y:S01]  /*11bd0*/  IMAD.SHL.U32 R7, R7, 0x400, RZ ;  /* 0x0000040007077824 */ /* 0x000fe200078e00ff */
[----:B------:R-:W-:Y:S01]  /*11be0*/  LOP3.LUT R8, R4, R52, RZ, 0x3c, !PT ;  /* 0x0000003404087212 */ /* 0x000fe200078e3cff */
[----:B------:R-:W-:-:S03]  /*11bf0*/  HADD2.F32 R52, -RZ, R24.H0_H0 ;  /* 0x20000018ff347230 */ /* 0x000fc60000004100 */
[----:B------:R-:W-:Y:S02]  /*11c00*/  LOP3.LUT R33, R7, 0x7fffe000, RZ, 0xc0, !PT ;  /* 0x7fffe00007217812 */ /* 0x000fe400078ec0ff */
        /* <DEDUP_REMOVED lines=70> */
.L_x_627:
[----:B------:R-:W-:Y:S05]  /*12070*/  BSYNC B1 ;  /* 0x0000000000017941 */ /* 0x000fea0003800000 */
.L_x_626:
[----:B012---:R-:W-:-:S04]  /*12080*/  IADD3 R5, R212, 0x60, RZ ;  /* 0x00000060d4057810 */ /* 0x007fc80007ffe0ff */
[----:B------:R-:W-:-:S13]  /*12090*/  ISETP.GE.AND P0, PT, R5, R0, PT ;  /* 0x000000000500720c */ /* 0x000fda0003f06270 */
[----:B------:R-:W-:Y:S05]  /*120a0*/  @P0 BRA `(.L_x_606) ;  /* 0x0000000c001c0947 */ /* 0x000fea0003800000 */
[----:B------:R0:W5:Y:S01]  /*120b0*/  LDL R47, [R1+0x104] ;  /* 0x00010400012f7983 */ /* 0x0001620000100800 */
[----:B------:R-:W1:Y:S01]  /*120c0*/  LDC R0, c[0x0][0x3f4] ;  /* 0x0000fd00ff007b82 */ /* 0x000e620000000800 */
[----:B------:R-:W-:Y:S01]  /*120d0*/  VIADD R49, R212, 0x60 ;  /* 0x00000060d4317836 */ /* 0x000fe20000000000 */
[----:B------:R-:W-:Y:S03]  /*120e0*/  BSSY B1, `(.L_x_630) ;  /* 0x000005e000017945 */ /* 0x000fe60003800000 */
[----:B------:R-:W-:-:S05]  /*120f0*/  IMAD.SHL.U32 R49, R49, 0x40, RZ ;  /* 0x0000004031317824 */ /* 0x000fca00078e00ff */
[----:B------:R-:W-:Y:S02]  /*12100*/  LOP3.LUT R49, R49, 0x1c0, RZ, 0xc0, !PT ;  /* 0x000001c031317812 */ /* 0x000fe400078ec0ff */
[-C--:B-1----:R-:W-:Y:S02]  /*12110*/  ISETP.GE.AND P0, PT, R16, R0.reuse, PT ;  /* 0x000000001000720c */ /* 0x082fe40003f06270 */
[----:B------:R-:W-:-:S11]  /*12120*/  ISETP.GE.AND P1, PT, R213, R0, PT ;  /* 0x00000000d500720c */ /* 0x000fd60003f26270 */
[----:B0-----:R-:W-:Y:S05]  /*12130*/  @P0 BRA `(.L_x_631) ;  /* 0x0000000400600947 */ /* 0x001fea0003800000 */
[----:B------:R-:W2:Y:S01]  /*12140*/  LDL R51, [R1+0x18c] ;  /* 0x00018c0001337983 */ /* 0x000ea20000100800 */
[----:B------:R-:W-:Y:S01]  /*12150*/  LEA.HI R4, R0, R233, RZ, 0x1d ;  /* 0x000000e900047211 */ /* 0x000fe200078fe8ff */
[----:B------:R-:W-:Y:S01]  /*12160*/  HADD2.F32 R45, -RZ, R29.H0_H0 ;  /* 0x2000001dff2d7230 */ /* 0x000fe20000004100 */
[----:B------:R-:W-:Y:S01]  /*12170*/  SHF.R.U32.HI R9, RZ, 0x3, R49 ;  /* 0x00000003ff097819 */ /* 0x000fe20000011631 */
[--C-:B------:R-:W-:Y:S01]  /*12180*/  HADD2.F32 R43, -RZ, R25.reuse.H0_H0 ;  /* 0x20000019ff2b7230 */ /* 0x100fe20000004100 */
[----:B------:R-:W-:Y:S01]  /*12190*/  SHF.R.S32.HI R7, RZ, 0x1f, R4 ;  /* 0x0000001fff077819 */ /* 0x000fe20000011404 */
[----:B------:R-:W-:Y:S02]  /*121a0*/  IMAD.SHL.U32 R5, R4, 0x8, RZ ;  /* 0x0000000804057824 */ /* 0x000fe400078e00ff */
[--C-:B------:R-:W-:Y:S01]  /*121b0*/  HADD2.F32 R48, -RZ, R30.reuse.H0_H0 ;  /* 0x2000001eff307230 */ /* 0x100fe20000004100 */
[----:B------:R-:W-:Y:S01]  /*121c0*/  LEA.HI R7, R7, R4, RZ, 0x3 ;  /* 0x0000000407077211 */ /* 0x000fe200078f18ff */
[----:B------:R-:W-:Y:S01]  /*121d0*/  HADD2.F32 R25, -RZ, R25.H1_H1 ;  /* 0x30000019ff197230 */ /* 0x000fe20000004100 */
[----:B------:R-:W-:Y:S01]  /*121e0*/  LOP3.LUT R4, R49, 0x38, R5, 0xf8, !PT ;  /* 0x0000003831047812 */ /* 0x000fe200078ef805 */
[----:B------:R-:W-:Y:S01]  /*121f0*/  HADD2.F32 R50, -RZ, R30.H1_H1 ;  /* 0x3000001eff327230 */ /* 0x000fe20000004100 */
[----:B------:R-:W-:Y:S01]  /*12200*/  SHF.L.U32 R7, R7, 0xa, RZ ;  /* 0x0000000a07077819 */ /* 0x000fe200000006ff */
[----:B------:R-:W-:Y:S01]  /*12210*/  HADD2.F32 R30, -RZ, R27.H0_H0 ;  /* 0x2000001bff1e7230 */ /* 0x000fe20000004100 */
[----:B------:R-:W-:Y:S01]  /*12220*/  LOP3.LUT R8, R4, R9, RZ, 0x3c, !PT ;  /* 0x0000000904087212 */ /* 0x000fe200078e3cff */
[----:B------:R-:W-:Y:S01]  /*12230*/  HADD2.F32 R52, -RZ, R32.H0_H0 ;  /* 0x20000020ff347230 */ /* 0x000fe20000004100 */
[----:B------:R-:W-:-:S04]  /*12240*/  LOP3.LUT R33, R7, 0x7fffe000, RZ, 0xc0, !PT ;  /* 0x7fffe00007217812 */ /* 0x000fc800078ec0ff */
[----:B-----5:R-:W-:-:S05]  /*12250*/  IADD3 R33, R8, R33, R47 ;  /* 0x0000002108217210 */ /* 0x020fca0007ffe02f */
[----:B------:R-:W-:-:S05]  /*12260*/  IMAD R33, R33, 0x2, R18 ;  /* 0x0000000221217824 */ /* 0x000fca00078e0212 */
[----:B------:R-:W0:Y:S02]  /*12270*/  LDS.128 R8, [R33+0x14400] ;  /* 0x0144000021087984 */ /* 0x000e240000000c00 */
[----:B0-----:R-:W-:Y:S02]  /*12280*/  HADD2.F32 R39, -RZ, R8.H1_H1 ;  /* 0x30000008ff277230 */ /* 0x001fe40000004100 */
[--C-:B------:R-:W-:Y:S02]  /*12290*/  HADD2.F32 R40, -RZ, R9.reuse.H0_H0 ;  /* 0x20000009ff287230 */ /* 0x100fe40000004100 */
[----:B------:R-:W-:Y:S02]  /*122a0*/  HADD2.F32 R41, -RZ, R9.H1_H1 ;  /* 0x30000009ff297230 */ /* 0x000fe40000004100 */
[--C-:B------:R-:W-:Y:S02]  /*122b0*/  HADD2.F32 R42, -RZ, R10.reuse.H0_H0 ;  /* 0x2000000aff2a7230 */ /* 0x100fe40000004100 */
[----:B------:R-:W-:Y:S01]  /*122c0*/  HADD2.F32 R10, -RZ, R10.H1_H1 ;  /* 0x3000000aff0a7230 */ /* 0x000fe20000004100 */
[----:B--2---:R-:W0:Y:S02]  /*122d0*/  LDS.128 R4, [R51] ;  /* 0x0000000033047984 */ /* 0x004e240000000c00 */
[----:B0-----:R-:W-:-:S02]  /*122e0*/  HADD2.F32 R37, -RZ, R5.H0_H0 ;  /* 0x20000005ff257230 */ /* 0x001fc40000004100 */
[----:B------:R-:W-:Y:S02]  /*122f0*/  HADD2.F32 R38, -RZ, R5.H1_H1 ;  /* 0x30000005ff267230 */ /* 0x000fe40000004100 */
[----:B------:R-:W-:Y:S02]  /*12300*/  HADD2.F32 R5, -RZ, R8.H0_H0 ;  /* 0x20000008ff057230 */ /* 0x000fe40000004100 */
[--C-:B------:R-:W-:Y:S02]  /*12310*/  HADD2.F32 R35, -RZ, R4.reuse.H0_H0 ;  /* 0x20000004ff237230 */ /* 0x100fe40000004100 */
[----:B------:R-:W-:Y:S02]  /*12320*/  HADD2.F32 R36, -RZ, R4.H1_H1 ;  /* 0x30000004ff247230 */ /* 0x000fe40000004100 */
[-C--:B------:R-:W-:Y:S01]  /*12330*/  FMUL.FTZ R44, R45, R5.reuse ;  /* 0x000000052d2c7220 */ /* 0x080fe20000410000 */
[----:B------:R-:W-:Y:S01]  /*12340*/  FMUL.FTZ R46, R43, R5 ;  /* 0x000000052b2e7220 */ /* 0x000fe20000410000 */
[----:B------:R-:W-:-:S02]  /*12350*/  HADD2.F32 R34, -RZ, R6.H0_H0 ;  /* 0x20000006ff227230 */ /* 0x000fc40000004100 */
[-C--:B------:R-:W-:Y:S01]  /*12360*/  FFMA.FTZ R5, R43, R35.reuse, -R44 ;  /* 0x000000232b057223 */ /* 0x080fe2000001082c */
[----:B------:R-:W-:Y:S02]  /*12370*/  HADD2.F32 R43, -RZ, R29.H1_H1 ;  /* 0x3000001dff2b7230 */ /* 0x000fe40000004100 */
[----:B------:R-:W-:Y:S01]  /*12380*/  FFMA.FTZ R9, R45, R35, R46 ;  /* 0x000000232d097223 */ /* 0x000fe2000001002e */
[--C-:B------:R-:W-:Y:S02]  /*12390*/  HADD2.F32 R44, -RZ, R26.reuse.H0_H0 ;  /* 0x2000001aff2c7230 */ /* 0x100fe40000004100 */
[-C--:B------:R-:W-:Y:S01]  /*123a0*/  FMUL.FTZ R29, R48, R39.reuse ;  /* 0x00000027301d7220 */ /* 0x080fe20000410000 */
[----:B------:R-:W-:Y:S02]  /*123b0*/  HADD2.F32 R26, -RZ, R26.H1_H1 ;  /* 0x3000001aff1a7230 */ /* 0x000fe40000004100 */
[-C--:B------:R-:W-:Y:S01]  /*123c0*/  FMUL.FTZ R46, R43, R40.reuse ;  /* 0x000000282b2e7220 */ /* 0x080fe20000410000 */
[C---:B------:R-:W-:Y:S01]  /*123d0*/  FMUL.FTZ R40, R25.reuse, R40 ;  /* 0x0000002819287220 */ /* 0x040fe20000410000 */
[C---:B------:R-:W-:Y:S01]  /*123e0*/  FMUL.FTZ R39, R44.reuse, R39 ;  /* 0x000000272c277220 */ /* 0x040fe20000410000 */
[-C--:B------:R-:W-:Y:S01]  /*123f0*/  FFMA.FTZ R44, R44, R36.reuse, -R29 ;  /* 0x000000242c2c7223 */ /* 0x080fe2000001081d */
[----:B------:R-:W-:Y:S01]  /*12400*/  FFMA.FTZ R46, R25, R37, -R46 ;  /* 0x00000025192e7223 */ /* 0x000fe2000001082e */
[----:B------:R-:W-:Y:S01]  /*12410*/  FMUL.FTZ R25, R50, R41 ;  /* 0x0000002932197220 */ /* 0x000fe20000410000 */
[----:B------:R-:W-:Y:S01]  /*12420*/  FFMA.FTZ R36, R48, R36, R39 ;  /* 0x0000002430247223 */ /* 0x000fe20000010027 */
[----:B------:R-:W-:-:S02]  /*12430*/  HADD2.F32 R48, -RZ, R31.H0_H0 ;  /* 0x2000001fff307230 */ /* 0x000fc40000004100 */
[C---:B------:R-:W-:Y:S01]  /*12440*/  FMUL.FTZ R41, R26.reuse, R41 ;  /* 0x000000291a297220 */ /* 0x040fe20000410000 */
[----:B------:R-:W-:Y:S01]  /*12450*/  FFMA.FTZ R25, R26, R38, -R25 ;  /* 0x000000261a197223 */ /* 0x000fe20000010819 */
[----:B------:R-:W-:Y:S02]  /*12460*/  HADD2.F32 R26, -RZ, R28.H0_H0 ;  /* 0x2000001cff1a7230 */ /* 0x000fe40000004100 */
[----:B------:R-:W-:Y:S01]  /*12470*/  FFMA.FTZ R40, R43, R37, R40 ;  /* 0x000000252b287223 */ /* 0x000fe20000010028 */
[----:B------:R-:W-:Y:S02]  /*12480*/  HADD2.F32 R6, -RZ, R6.H1_H1 ;  /* 0x30000006ff067230 */ /* 0x000fe40000004100 */
[-C--:B------:R-:W-:Y:S01]  /*12490*/  FMUL.FTZ R29, R48, R42.reuse ;  /* 0x0000002a301d7220 */ /* 0x080fe20000410000 */
[----:B------:R-:W-:Y:S01]  /*124a0*/  FMUL.FTZ R35, R30, R42 ;  /* 0x0000002a1e237220 */ /* 0x000fe20000410000 */
[----:B------:R-:W-:Y:S01]  /*124b0*/  FMUL.FTZ R37, R52, R10 ;  /* 0x0000000a34257220 */ /* 0x000fe20000410000 */
[----:B------:R-:W-:-:S02]  /*124c0*/  HADD2.F32 R8, -RZ, R11.H0_H0 ;  /* 0x2000000bff087230 */ /* 0x000fc40000004100 */
[-C--:B------:R-:W-:Y:S01]  /*124d0*/  FFMA.FTZ R29, R30, R34.reuse, -R29 ;  /* 0x000000221e1d7223 */ /* 0x080fe2000001081d */
[----:B------:R-:W-:Y:S01]  /*124e0*/  FFMA.FTZ R35, R48, R34, R35 ;  /* 0x0000002230237223 */ /* 0x000fe20000010023 */
[C---:B------:R-:W-:Y:S01]  /*124f0*/  FMUL.FTZ R39, R26.reuse, R10 ;  /* 0x0000000a1a277220 */ /* 0x040fe20000410000 */
[----:B------:R-:W-:Y:S02]  /*12500*/  HADD2.F32 R11, -RZ, R11.H1_H1 ;  /* 0x3000000bff0b7230 */ /* 0x000fe40000004100 */
[-C--:B------:R-:W-:Y:S01]  /*12510*/  FFMA.FTZ R10, R26, R6.reuse, -R37 ;  /* 0x000000061a0a7223 */ /* 0x080fe20000010825 */
[----:B------:R-:W-:Y:S02]  /*12520*/  HADD2.F32 R34, -RZ, R31.H1_H1 ;  /* 0x3000001fff227230 */ /* 0x000fe40000004100 */
[----:B------:R-:W-:Y:S01]  /*12530*/  FFMA.FTZ R26, R52, R6, R39 ;  /* 0x00000006341a7223 */ /* 0x000fe20000010027 */
[----:B------:R-:W-:Y:S02]  /*12540*/  HADD2.F32 R30, -RZ, R27.H1_H1 ;  /* 0x3000001bff1e7230 */ /* 0x000fe40000004100 */
[----:B------:R-:W-:Y:S01]  /*12550*/  FFMA.FTZ R41, R50, R38, R41 ;  /* 0x0000002632297223 */ /* 0x000fe20000010029 */
[----:B------:R-:W-:-:S02]  /*12560*/  HADD2.F32 R43, -RZ, R32.H1_H1 ;  /* 0x30000020ff2b7230 */ /* 0x000fc40000004100 */
[-C--:B------:R-:W-:Y:S01]  /*12570*/  FMUL.FTZ R27, R34, R8.reuse ;  /* 0x00000008221b7220 */ /* 0x080fe20000410000 */
[----:B------:R-:W-:Y:S02]  /*12580*/  HADD2.F32 R37, -RZ, R28.H1_H1 ;  /* 0x3000001cff257230 */ /* 0x000fe40000004100 */
[C---:B------:R-:W-:Y:S01]  /*12590*/  FMUL.FTZ R31, R30.reuse, R8 ;  /* 0x000000081e1f7220 */ /* 0x040fe20000410000 */
[--C-:B------:R-:W-:Y:S02]  /*125a0*/  HADD2.F32 R4, -RZ, R7.reuse.H0_H0 ;  /* 0x20000007ff047230 */ /* 0x100fe40000004100 */
[-C--:B------:R-:W-:Y:S01]  /*125b0*/  FMUL.FTZ R6, R43, R11.reuse ;  /* 0x0000000b2b067220 */ /* 0x080fe20000410000 */
[----:B------:R-:W-:Y:S02]  /*125c0*/  HADD2.F32 R7, -RZ, R7.H1_H1 ;  /* 0x30000007ff077230 */ /* 0x000fe40000004100 */
[C---:B------:R-:W-:Y:S01]  /*125d0*/  FMUL.FTZ R8, R37.reuse, R11 ;  /* 0x0000000b25087220 */ /* 0x040fe20000410000 */
        /* <DEDUP_REMOVED lines=14> */
.L_x_631:
[----:B------:R-:W-:Y:S05]  /*126c0*/  BSYNC B1 ;  /* 0x0000000000017941 */ /* 0x000fea0003800000 */
.L_x_630:
[----:B------:R-:W-:Y:S05]  /*126d0*/  @P1 BRA `(.L_x_606) ;  /* 0x0000000400901947 */ /* 0x000fea0003800000 */
[----:B0-----:R-:W2:Y:S04]  /*126e0*/  LDL R4, [R1+0x108] ;  /* 0x0001080001047983 */ /* 0x001ea80000100800 */
[----:B------:R-:W3:Y:S01]  /*126f0*/  LDL R5, [R1+0x14] ;  /* 0x0000140001057983 */ /* 0x000ee20000100800 */
[----:B------:R-:W-:Y:S01]  /*12700*/  SHF.R.U32.HI R7, RZ, 0x3, R49 ;  /* 0x00000003ff077819 */ /* 0x000fe20000011631 */
[----:B------:R-:W-:Y:S02]  /*12710*/  HADD2.F32 R34, -RZ, R3.H0_H0 ;  /* 0x20000003ff227230 */ /* 0x000fe40000004100 */
[----:B------:R-:W-:Y:S02]  /*12720*/  HADD2.F32 R36, -RZ, R15.H0_H0 ;  /* 0x2000000fff247230 */ /* 0x000fe40000004100 */
[----:B------:R-:W-:-:S02]  /*12730*/  HADD2.F32 R38, -RZ, R20.H0_H0 ;  /* 0x20000014ff267230 */ /* 0x000fc40000004100 */
[----:B------:R-:W-:Y:S02]  /*12740*/  HADD2.F32 R39, -RZ, R3.H1_H1 ;  /* 0x30000003ff277230 */ /* 0x000fe40000004100 */
[----:B------:R-:W-:Y:S02]  /*12750*/  HADD2.F32 R41, -RZ, R15.H1_H1 ;  /* 0x3000000fff297230 */ /* 0x000fe40000004100 */
[----:B------:R-:W-:Y:S01]  /*12760*/  HADD2.F32 R43, -RZ, R20.H1_H1 ;  /* 0x30000014ff2b7230 */ /* 0x000fe20000004100 */
[----:B--2---:R-:W-:Y:S02]  /*12770*/  R2UR UR4, R4 ;  /* 0x00000000040472ca */ /* 0x004fe400000e0000 */
[----:B------:R-:W-:Y:S01]  /*12780*/  SHF.R.S32.HI R4, RZ, 0x1f, R213 ;  /* 0x0000001fff047819 */ /* 0x000fe200000114d5 */
[----:B---3--:R-:W-:-:S03]  /*12790*/  IMAD.MOV.U32 R6, RZ, RZ, R5 ;  /* 0x000000ffff067224 */ /* 0x008fc600078e0005 */
[CC--:B------:R-:W-:Y:S02]  /*127a0*/  LEA.HI R5, R4.reuse, R213.reuse, RZ, 0x6 ;  /* 0x000000d504057211 */ /* 0x0c0fe400078f30ff */
[----:B------:R-:W-:Y:S02]  /*127b0*/  LEA.HI R4, R4, R213, RZ, 0x3 ;  /* 0x000000d504047211 */ /* 0x000fe400078f18ff */
[----:B------:R-:W-:Y:S01]  /*127c0*/  LEA.HI R0, R0, R6, RZ, 0x1d ;  /* 0x0000000600007211 */ /* 0x000fe200078fe8ff */
[----:B------:R-:W-:Y:S01]  /*127d0*/  IMAD.SHL.U32 R6, R5, 0x80, RZ ;  /* 0x0000008005067824 */ /* 0x000fe200078e00ff */
[----:B------:R-:W-:Y:S02]  /*127e0*/  LOP3.LUT R4, R49, 0x38, R4, 0xf8, !PT ;  /* 0x0000003831047812 */ /* 0x000fe400078ef804 */
[----:B------:R-:W-:Y:S02]  /*127f0*/  SHF.R.S32.HI R5, RZ, 0x1f, R0 ;  /* 0x0000001fff057819 */ /* 0x000fe40000011400 */
[----:B------:R-:W-:-:S02]  /*12800*/  LOP3.LUT R9, R4, R7, RZ, 0x3c, !PT ;  /* 0x0000000704097212 */ /* 0x000fc400078e3cff */
[----:B------:R-:W-:Y:S02]  /*12810*/  LEA.HI R5, R5, R0, RZ, 0x3 ;  /* 0x0000000005057211 */ /* 0x000fe400078f18ff */
[----:B------:R-:W-:-:S03]  /*12820*/  SHF.L.U32 R4, R0, 0x3, RZ ;  /* 0x0000000300047819 */ /* 0x000fc600000006ff */
[----:B------:R-:W-:Y:S01]  /*12830*/  IMAD.SHL.U32 R5, R5, 0x400, RZ ;  /* 0x0000040005057824 */ /* 0x000fe200078e00ff */
[----:B------:R-:W-:-:S04]  /*12840*/  LOP3.LUT R4, R49, 0x38, R4, 0xf8, !PT ;  /* 0x0000003831047812 */ /* 0x000fc800078ef804 */
[----:B------:R-:W-:Y:S02]  /*12850*/  LOP3.LUT R8, R4, R7, RZ, 0x3c, !PT ;  /* 0x0000000704087212 */ /* 0x000fe400078e3cff */
[----:B------:R-:W-:-:S04]  /*12860*/  LOP3.LUT R25, R5, 0x7fffe000, RZ, 0xc0, !PT ;  /* 0x7fffe00005197812 */ /* 0x000fc800078ec0ff */
[----:B-----5:R-:W-:Y:S02]  /*12870*/  IADD3 R25, R8, R25, R47 ;  /* 0x0000001908197210 */ /* 0x020fe40007ffe02f */
[----:B------:R-:W-:-:S03]  /*12880*/  LOP3.LUT R6, R6, 0xffffe000, RZ, 0xc0, !PT ;  /* 0xffffe00006067812 */ /* 0x000fc600078ec0ff */
[----:B------:R-:W-:Y:S01]  /*12890*/  IMAD R25, R25, 0x2, R18 ;  /* 0x0000000219197824 */ /* 0x000fe200078e0212 */
[----:B------:R-:W-:-:S04]  /*128a0*/  IADD3 R0, R9, R6, R47 ;  /* 0x0000000609007210 */ /* 0x000fc80007ffe02f */
[----:B------:R-:W0:Y:S01]  /*128b0*/  LDS.128 R8, [R25+0x14400] ;  /* 0x0144000019087984 */ /* 0x000e220000000c00 */
[----:B------:R-:W-:-:S05]  /*128c0*/  LEA R0, R0, UR4, 0x1 ;  /* 0x0000000400007c11 */ /* 0x000fca000f8e08ff */
[----:B------:R-:W1:Y:S01]  /*128d0*/  LDS.128 R4, [R0] ;  /* 0x0000000000047984 */ /* 0x000e620000000c00 */
[--C-:B0-----:R-:W-:Y:S02]  /*128e0*/  HADD2.F32 R30, -RZ, R8.reuse.H0_H0 ;  /* 0x20000008ff1e7230 */ /* 0x101fe40000004100 */
[----:B------:R-:W-:-:S03]  /*128f0*/  HADD2.F32 R8, -RZ, R8.H1_H1 ;  /* 0x30000008ff087230 */ /* 0x000fc60000004100 */
[-C--:B------:R-:W-:Y:S01]  /*12900*/  FMUL.FTZ R35, R36, R30.reuse ;  /* 0x0000001e24237220 */ /* 0x080fe20000410000 */
[----:B------:R-:W-:Y:S01]  /*12910*/  FMUL.FTZ R37, R34, R30 ;  /* 0x0000001e22257220 */ /* 0x000fe20000410000 */
[----:B------:R-:W-:Y:S02]  /*12920*/  HADD2.F32 R30, -RZ, R12.H0_H0 ;  /* 0x2000000cff1e7230 */ /* 0x000fe40000004100 */
[--C-:B-1----:R-:W-:Y:S02]  /*12930*/  HADD2.F32 R26, -RZ, R4.reuse.H0_H0 ;  /* 0x20000004ff1a7230 */ /* 0x102fe40000004100 */
[----:B------:R-:W-:Y:S02]  /*12940*/  HADD2.F32 R4, -RZ, R4.H1_H1 ;  /* 0x30000004ff047230 */ /* 0x000fe40000004100 */
[-C--:B------:R-:W-:Y:S01]  /*12950*/  FMUL.FTZ R3, R30, R8.reuse ;  /* 0x000000081e037220 */ /* 0x080fe20000410000 */
[--C-:B------:R-:W-:Y:S02]  /*12960*/  HADD2.F32 R31, -RZ, R9.reuse.H0_H0 ;  /* 0x20000009ff1f7230 */ /* 0x100fe40000004100 */
[----:B------:R-:W-:Y:S01]  /*12970*/  FMUL.FTZ R15, R38, R8 ;  /* 0x00000008260f7220 */ /* 0x000fe20000410000 */
[----:B------:R-:W-:-:S02]  /*12980*/  HADD2.F32 R9, -RZ, R9.H1_H1 ;  /* 0x30000009ff097230 */ /* 0x000fc40000004100 */
[-C--:B------:R-:W-:Y:S01]  /*12990*/  FFMA.FTZ R20, R38, R4.reuse, R3 ;  /* 0x0000000426147223 */ /* 0x080fe20000010003 */
[----:B------:R-:W-:Y:S02]  /*129a0*/  HADD2.F32 R3, -RZ, R12.H1_H1 ;  /* 0x3000000cff037230 */ /* 0x000fe40000004100 */
[----:B------:R-:W-:Y:S01]  /*129b0*/  FFMA.FTZ R8, R30, R4, -R15 ;  /* 0x000000041e087223 */ /* 0x000fe2000001080f */
[--C-:B------:R-:W-:Y:S02]  /*129c0*/  HADD2.F32 R27, -RZ, R5.reuse.H0_H0 ;  /* 0x20000005ff1b7230 */ /* 0x100fe40000004100 */
[-C--:B------:R-:W-:Y:S01]  /*129d0*/  FMUL.FTZ R4, R43, R9.reuse ;  /* 0x000000092b047220 */ /* 0x080fe20000410000 */
[----:B------:R-:W-:Y:S02]  /*129e0*/  HADD2.F32 R5, -RZ, R5.H1_H1 ;  /* 0x30000005ff057230 */ /* 0x000fe40000004100 */
[----:B------:R-:W-:Y:S01]  /*129f0*/  FMUL.FTZ R12, R3, R9 ;  /* 0x00000009030c7220 */ /* 0x000fe20000410000 */
[----:B------:R-:W-:-:S02]  /*12a00*/  HADD2.F32 R32, -RZ, R10.H0_H0 ;  /* 0x2000000aff207230 */ /* 0x000fc40000004100 */
[----:B------:R-:W-:Y:S02]  /*12a10*/  HADD2.F32 R10, -RZ, R10.H1_H1 ;  /* 0x3000000aff0a7230 */ /* 0x000fe40000004100 */
[----:B------:R-:W-:Y:S02]  /*12a20*/  HADD2.F32 R38, -RZ, R24.H0_H0 ;  /* 0x20000018ff267230 */ /* 0x000fe40000004100 */
[----:B------:R-:W-:Y:S01]  /*12a30*/  FFMA.FTZ R3, R3, R5, -R4 ;  /* 0x0000000503037223 */ /* 0x000fe20000010804 */
[----:B------:R-:W-:Y:S02]  /*12a40*/  HADD2.F32 R28, -RZ, R6.H0_H0 ;  /* 0x20000006ff1c7230 */ /* 0x000fe40000004100 */
[-C--:B------:R-:W-:Y:S01]  /*12a50*/  FFMA.FTZ R35, R34, R26.reuse, -R35 ;  /* 0x0000001a22237223 */ /* 0x080fe20000010823 */
[----:B------:R-:W-:Y:S01]  /*12a60*/  FFMA.FTZ R37, R36, R26, R37 ;  /* 0x0000001a24257223 */ /* 0x000fe20000010025 */
[----:B------:R-:W-:Y:S02]  /*12a70*/  HADD2.F32 R4, -RZ, R14.H0_H0 ;  /* 0x2000000eff047230 */ /* 0x000fe40000004100 */
[----:B------:R-:W-:Y:S01]  /*12a80*/  FMUL.FTZ R26, R41, R31 ;  /* 0x0000001f291a7220 */ /* 0x000fe20000410000 */
[----:B------:R-:W-:-:S02]  /*12a90*/  HADD2.F32 R6, -RZ, R6.H1_H1 ;  /* 0x30000006ff067230 */ /* 0x000fc40000004100 */
[----:B------:R-:W-:Y:S01]  /*12aa0*/  FFMA.FTZ R9, R43, R5, R12 ;  /* 0x000000052b097223 */ /* 0x000fe2000001000c */
[-C--:B------:R-:W-:Y:S01]  /*12ab0*/  FMUL.FTZ R5, R38, R10.reuse ;  /* 0x0000000a26057220 */ /* 0x080fe20000410000 */
[C---:B------:R-:W-:Y:S01]  /*12ac0*/  FMUL.FTZ R30, R39.reuse, R31 ;  /* 0x0000001f271e7220 */ /* 0x040fe20000410000 */
[----:B------:R-:W-:Y:S02]  /*12ad0*/  HADD2.F32 R33, -RZ, R11.H0_H0 ;  /* 0x2000000bff217230 */ /* 0x000fe40000004100 */
[----:B------:R-:W-:Y:S01]  /*12ae0*/  FFMA.FTZ R26, R39, R27, -R26 ;  /* 0x0000001b271a7223 */ /* 0x000fe2000001081a */
[----:B------:R-:W-:Y:S02]  /*12af0*/  HADD2.F32 R36, -RZ, R21.H0_H0 ;  /* 0x20000015ff247230 */ /* 0x000fe40000004100 */
[C---:B------:R-:W-:Y:S01]  /*12b00*/  FMUL.FTZ R31, R4.reuse, R10 ;  /* 0x0000000a041f7220 */ /* 0x040fe20000410000 */
[----:B------:R-:W-:Y:S02]  /*12b10*/  HADD2.F32 R11, -RZ, R11.H1_H1 ;  /* 0x3000000bff0b7230 */ /* 0x000fe40000004100 */
[----:B------:R-:W-:Y:S01]  /*12b20*/  FFMA.FTZ R10, R4, R6, -R5 ;  /* 0x00000006040a7223 */ /* 0x000fe20000010805 */
[----:B------:R-:W-:-:S02]  /*12b30*/  HADD2.F32 R34, -RZ, R13.H0_H0 ;  /* 0x2000000dff227230 */ /* 0x000fc40000004100 */
[----:B------:R-:W-:Y:S02]  /*12b40*/  HADD2.F32 R21, -RZ, R21.H1_H1 ;  /* 0x30000015ff157230 */ /* 0x000fe40000004100 */
[----:B------:R-:W-:Y:S02]  /*12b50*/  HADD2.F32 R39, -RZ, R24.H1_H1 ;  /* 0x30000018ff277230 */ /* 0x000fe40000004100 */
[----:B------:R-:W-:Y:S02]  /*12b60*/  HADD2.F32 R13, -RZ, R13.H1_H1 ;  /* 0x3000000dff0d7230 */ /* 0x000fe40000004100 */
[----:B------:R-:W-:Y:S02]  /*12b70*/  HADD2.F32 R5, -RZ, R14.H1_H1 ;  /* 0x3000000eff057230 */ /* 0x000fe40000004100 */
[--C-:B------:R-:W-:Y:S02]  /*12b80*/  HADD2.F32 R29, -RZ, R7.reuse.H0_H0 ;  /* 0x20000007ff1d7230 */ /* 0x100fe40000004100 */
[----:B------:R-:W-:Y:S01]  /*12b90*/  FFMA.FTZ R30, R41, R27, R30 ;  /* 0x0000001b291e7223 */ /* 0x000fe2000001001e */
[----:B------:R-:W-:-:S02]  /*12ba0*/  HADD2.F32 R7, -RZ, R7.H1_H1 ;  /* 0x30000007ff077230 */ /* 0x000fc40000004100 */
[----:B------:R-:W-:Y:S01]  /*12bb0*/  FMUL.FTZ R15, R36, R32 ;  /* 0x00000020240f7220 */ /* 0x000fe20000410000 */
[----:B------:R-:W-:Y:S01]  /*12bc0*/  FFMA.FTZ R12, R38, R6, R31 ;  /* 0x00000006260c7223 */ /* 0x000fe2000001001f */
[----:B------:R-:W-:Y:S01]  /*12bd0*/  FMUL.FTZ R4, R21, R33 ;  /* 0x0000002115047220 */ /* 0x000fe20000410000 */
[----:B------:R-:W-:Y:S01]  /*12be0*/  FMUL.FTZ R14, R39, R11 ;  /* 0x0000000b270e7220 */ /* 0x000fe20000410000 */
[C---:B------:R-:W-:Y:S01]  /*12bf0*/  FMUL.FTZ R27, R34.reuse, R32 ;  /* 0x00000020221b7220 */ /* 0x040fe20000410000 */
[----:B------:R-:W-:Y:S01]  /*12c00*/  FMUL.FTZ R6, R13, R33 ;  /* 0x000000210d067220 */ /* 0x000fe20000410000 */
[----:B------:R-:W-:Y:S01]  /*12c10*/  FMUL.FTZ R24, R5, R11 ;  /* 0x0000000b05187220 */ /* 0x000fe20000410000 */
[-C--:B------:R-:W-:Y:S01]  /*12c20*/  FFMA.FTZ R15, R34, R28.reuse, -R15 ;  /* 0x0000001c220f7223 */ /* 0x080fe2000001080f */
[----:B------:R-:W-:Y:S01]  /*12c30*/  FFMA.FTZ R11, R13, R29, -R4 ;  /* 0x0000001d0d0b7223 */ /* 0x000fe20000010804 */
[----:B------:R-:W-:Y:S01]  /*12c40*/  FFMA.FTZ R14, R5, R7, -R14 ;  /* 0x00000007050e7223 */ /* 0x000fe2000001080e */
[----:B------:R-:W-:Y:S01]  /*12c50*/  FFMA.FTZ R27, R36, R28, R27 ;  /* 0x0000001c241b7223 */ /* 0x000fe2000001001b */
[----:B------:R-:W-:Y:S01]  /*12c60*/  FFMA.FTZ R29, R21, R29, R6 ;  /* 0x0000001d151d7223 */ /* 0x000fe20000010006 */
[----:B------:R-:W-:Y:S01]  /*12c70*/  FFMA.FTZ R24, R39, R7, R24 ;  /* 0x0000000727187223 */ /* 0x000fe20000010018 */
[----:B------:R-:W-:-:S02]  /*12c80*/  F2FP.F16.F32.PACK_AB R4, R8, R35 ;  /* 0x000000230804723e */ /* 0x000fc400000000ff */
[----:B------:R-:W-:Y:S02]  /*12c90*/  F2FP.F16.F32.PACK_AB R5, R3, R26 ;  /* 0x0000001a0305723e */ /* 0x000fe400000000ff */
[----:B------:R-:W-:Y:S02]  /*12ca0*/  F2FP.F16.F32.PACK_AB R6, R10, R15 ;  /* 0x0000000f0a06723e */ /* 0x000fe400000000ff */
[----:B------:R-:W-:Y:S02]  /*12cb0*/  F2FP.F16.F32.PACK_AB R7, R14, R11 ;  /* 0x0000000b0e07723e */ /* 0x000fe400000000ff */
[----:B------:R-:W-:Y:S02]  /*12cc0*/  F2FP.F16.F32.PACK_AB R8, R20, R37 ;  /* 0x000000251408723e */ /* 0x000fe400000000ff */
[----:B------:R-:W-:Y:S02]  /*12cd0*/  F2FP.F16.F32.PACK_AB R9, R9, R30 ;  /* 0x0000001e0909723e */ /* 0x000fe400000000ff */
[----:B------:R-:W-:-:S02]  /*12ce0*/  F2FP.F16.F32.PACK_AB R10, R12, R27 ;  /* 0x0000001b0c0a723e */ /* 0x000fc400000000ff */
[----:B------:R-:W-:Y:S01]  /*12cf0*/  F2FP.F16.F32.PACK_AB R11, R24, R29 ;  /* 0x0000001d180b723e */ /* 0x000fe200000000ff */
[----:B------:R1:W-:Y:S04]  /*12d00*/  STS.128 [R0], R4 ;  /* 0x0000000400007388 */ /* 0x0003e80000000c00 */
[----:B------:R1:W-:Y:S02]  /*12d10*/  STS.128 [R25+0x14400], R8 ;  /* 0x0144000819007388 */ /* 0x0003e40000000c00 */
.L_x_606:
[----:B------:R-:W-:Y:S05]  /*12d20*/  BSYNC B0 ;  /* 0x0000000000007941 */ /* 0x000fea0003800000 */
.L_x_575:
[----:B------:R-:W-:Y:S01]  /*12d30*/  @!PT LDS RZ, [RZ] ;  /* 0x00000000fffff984 */ /* 0x000fe20000000800 */
[----:B------:R-:W-:Y:S01]  /*12d40*/  @!PT LDS RZ, [RZ] ;  /* 0x00000000fffff984 */ /* 0x000fe20000000800 */
[----:B------:R-:W-:Y:S01]  /*12d50*/  @!PT LDS RZ, [RZ] ;  /* 0x00000000fffff984 */ /* 0x000fe20000000800 */
[----:B------:R-:W-:Y:S01]  /*12d60*/  @!PT LDS RZ, [RZ] ;  /* 0x00000000fffff984 */ /* 0x000fe20000000800 */
[----:B------:R4:W-:Y:S06]  /*12d70*/  MEMBAR.ALL.CTA ;  /* 0x0000000000007992 */ /* 0x0009ec0000008000 */
[----:B----4-:R-:W4:Y:S01]  /*12d80*/  FENCE.VIEW.ASYNC.S ;  /* 0x00000000000073c6 */ /* 0x010f220000000000 */
[----:B------:R-:W-:Y:S05]  /*12d90*/  WARPSYNC.ALL ;  /* 0x0000000000007948 */ /* 0x000fea0003800000 */
[----:B----4-:R-:W-:Y:S06]  /*12da0*/  BAR.SYNC.DEFER_BLOCKING 0xd, 0x100 ;  /* 0x0344000000007b1d */ /* 0x010fec0000010000 */
.L_x_573:
[----:B------:R-:W-:-:S06]  /*12db0*/  ULOP3.LUT UR4, UR60, 0x1, URZ, 0xfc, !UPT ;  /* 0x000000013c047892 */ /* 0x000fcc000f8efc3f */
[----:B-1----:R-:W-:-:S05]  /*12dc0*/  IMAD.U32 R0, RZ, RZ, UR4 ;  /* 0x00000004ff007e24 */ /* 0x002fca000f8e00ff */
[----:B------:R-:W-:-:S13]  /*12dd0*/  ISETP.NE.AND P0, PT, R0, 0x3, PT ;  /* 0x000000030000780c */ /* 0x000fda0003f05270 */
[----:B------:R-:W-:Y:S05]  /*12de0*/  @!P0 BRA `(.L_x_632) ;  /* 0x0000000000048947 */ /* 0x000fea0003800000 */
[----:B------:R-:W-:Y:S01]  /*12df0*/  BPT.TRAP 0x1 ;  /* 0x000000040000795c */ /* 0x000fe20000300000 */
.L_x_632:
[----:B------:R-:W-:Y:S02]  /*12e00*/  LEA R0, R220, R18, 0x3 ;  /* 0x00000012dc007211 */ /* 0x000fe400078e18ff */
[----:B0-----:R-:W-:-:S04]  /*12e10*/  SHF.L.U32 R3, R221, 0x1f, RZ ;  /* 0x0000001fdd037819 */ /* 0x001fc800000006ff */
[----:B------:R0:W1:Y:S01]  /*12e20*/  SYNCS.PHASECHK.TRANS64.TRYWAIT P2, [R0+URZ+0x38830], R3 ;  /* 0x03883003000075a7 */ /* 0x000062000804017f */
[----:B------:R-:W-:Y:S05]  /*12e30*/  @!P0 BRA `(.L_x_633) ;  /* 0x0000000000048947 */ /* 0x000fea0003800000 */
[----:B------:R-:W-:Y:S01]  /*12e40*/  BPT.TRAP 0x1 ;  /* 0x000000040000795c */ /* 0x000fe20000300000 */
.L_x_633:
[----:B--23--:R-:W2:Y:S01]  /*12e50*/  S2R R4, SR_TID.X ;  /* 0x0000000000047919 */ /* 0x00cea20000002100 */
[----:B------:R-:W-:Y:S01]  /*12e60*/  IMAD.MOV.U32 R151, RZ, RZ, RZ ;  /* 0x000000ffff977224 */ /* 0x000fe200078e00ff */
[----:B--2---:R-:W-:-:S04]  /*12e70*/  LOP3.LUT R4, R4, 0x7f, RZ, 0xc0, !PT ;  /* 0x0000007f04047812 */ /* 0x004fc800078ec0ff */
[----:B------:R-:W-:Y:S01]  /*12e80*/  ISETP.NE.AND P1, PT, R4, RZ, PT ;  /* 0x000000ff0400720c */ /* 0x000fe20003f25270 */
[----:B-1----:R-:W-:-:S12]  /*12e90*/  @P2 BRA `(.L_x_634) ;  /* 0x0000000000082947 */ /* 0x002fd80003800000 */
[----:B------:R-:W1:Y:S02]  /*12ea0*/  SYNCS.PHASECHK.TRANS64.TRYWAIT P2, [R0+URZ+0x38830], R3 ;  /* 0x03883003000075a7 */ /* 0x000e64000804017f */
[----:B-1----:R-:W-:Y:S05]  /*12eb0*/  @!P2 BRA `(.L_x_635) ;  /* 0x000001940064a947 */ /* 0x002fea0003800000 */
.L_x_634:
[----:B------:R-:W-:Y:S05]  /*12ec0*/  WARPSYNC.ALL ;  /* 0x0000000000007948 */ /* 0x000fea0003800000 */
[----:B01----:R-:W-:Y:S01]  /*12ed0*/  VIADD R3, R18, 0x24400 ;  /* 0x0002440012037836 */ /* 0x003fe20000000000 */
[----:B------:R-:W-:Y:S01]  /*12ee0*/  R2UR UR20, R2 ;  /* 0x00000000021472ca */ /* 0x000fe200000e0000 */
[----:B------:R-:W-:Y:S01]  /*12ef0*/  WARPGROUP.ARRIVE ;  /* 0x00000000000079c5 */ /* 0x000fe20000000000 */
[----:B------:R-:W-:Y:S01]  /*12f00*/  UMOV UR5, 0x40000040 ;  /* 0x4000004000057882 */ /* 0x000fe20000000000 */
[----:B------:R-:W-:Y:S01]  /*12f10*/  MOV R5, 0x40000040 ;  /* 0x4000004000057802 */ /* 0x000fe20000000f00 */
[----:B------:R-:W-:Y:S01]  /*12f20*/  UMOV UR17, UR5 ;  /* 0x0000000500117c82 */ /* 0x000fe20008000000 */
[----:B------:R-:W-:Y:S01]  /*12f30*/  SHF.R.U32.HI R3, RZ, 0x4, R3 ;  /* 0x00000004ff037819 */ /* 0x000fe20000011603 */
[----:B------:R-:W-:Y:S01]  /*12f40*/  IMAD.U32 R13, RZ, RZ, UR5 ;  /* 0x00000005ff0d7e24 */ /* 0x000fe2000f8e00ff */
[----:B------:R-:W-:Y:S01]  /*12f50*/  UMOV UR9, UR17 ;  /* 0x0000001100097c82 */ /* 0x000fe20008000000 */
[----:B------:R-:W-:Y:S01]  /*12f60*/  IMAD.MOV.U32 R7, RZ, RZ, 0x40000040 ;  /* 0x40000040ff077424 */ /* 0x000fe200078e00ff */
[----:B------:R-:W-:Y:S01]  /*12f70*/  LOP3.LUT R3, R3, 0x3fff, RZ, 0xc0, !PT ;  /* 0x00003fff03037812 */ /* 0x000fe200078ec0ff */
[----:B------:R-:W-:Y:S01]  /*12f80*/  UMOV UR13, UR17 ;  /* 0x00000011000d7c82 */ /* 0x000fe20008000000 */
[----:B------:R-:W-:Y:S01]  /*12f90*/  IMAD.MOV.U32 R9, RZ, RZ, 0x40000040 ;  /* 0x40000040ff097424 */ /* 0x000fe200078e00ff */
[----:B------:R-:W-:Y:S01]  /*12fa0*/  UMOV UR25, 0x40000040 ;  /* 0x4000004000197882 */ /* 0x000fe20000000000 */
[----:B------:R-:W-:Y:S01]  /*12fb0*/  LOP3.LUT R224, R3, 0x10000, RZ, 0xfc, !PT ;  /* 0x0001000003e07812 */ /* 0x000fe200078efcff */
[----:B------:R-:W-:Y:S01]  /*12fc0*/  IMAD.MOV.U32 R3, RZ, RZ, 0x40000040 ;  /* 0x40000040ff037424 */ /* 0x000fe200078e00ff */
[----:B------:R-:W-:Y:S01]  /*12fd0*/  ULOP3.LUT UR20, UR20, 0x10000, URZ, 0xfc, !UPT ;  /* 0x0001000014147892 */ /* 0x000fe2000f8efc3f */
[----:B------:R-:W-:Y:S01]  /*12fe0*/  R2UR UR11, R7 ;  /* 0x00000000070b72ca */ /* 0x000fe200000e0000 */
[----:B------:R-:W-:Y:S01]  /*12ff0*/  IMAD.MOV.U32 R7, RZ, RZ, 0x40000040 ;  /* 0x40000040ff077424 */ /* 0x000fe200078e00ff */
[----:B------:R-:W-:Y:S01]  /*13000*/  R2UR UR27, R9 ;  /* 0x00000000091b72ca */ /* 0x000fe200000e0000 */
[----:B------:R-:W-:Y:S01]  /*13010*/  IMAD R2, R220, 0xa00, R224 ;  /* 0x00000a00dc027824 */ /* 0x000fe200078e02e0 */
[----:B------:R-:W-:Y:S01]  /*13020*/  R2UR UR7, R3 ;  /* 0x00000000030772ca */ /* 0x000fe200000e0000 */
[----:B------:R-:W-:Y:S01]  /*13030*/  IMAD.MOV.U32 R9, RZ, RZ, 0x40000040 ;  /* 0x40000040ff097424 */ /* 0x000fe200078e00ff */
[----:B------:R-:W-:Y:S01]  /*13040*/  UMOV UR4, UR20 ;  /* 0x0000001400047c82 */ /* 0x000fe20008000000 */
[C---:B------:R-:W-:Y:S01]  /*13050*/  VIADD R4, R2.reuse, 0x80 ;  /* 0x0000008002047836 */ /* 0x040fe20000000000 */
[C---:B------:R-:W-:Y:S01]  /*13060*/  R2UR UR6, R2.reuse ;  /* 0x00000000020672ca */ /* 0x040fe200000e0000 */
[----:B------:R-:W-:Y:S01]  /*13070*/  UMOV UR16, UR4 ;  /* 0x0000000400107c82 */ /* 0x000fe20008000000 */
[----:B------:R-:W-:Y:S01]  /*13080*/  MOV R12, UR4 ;  /* 0x00000004000c7c02 */ /* 0x000fe20008000f00 */
[----:B------:R-:W-:Y:S01]  /*13090*/  VIADD R6, R2, 0x100 ;  /* 0x0000010002067836 */ /* 0x000fe20000000000 */
[----:B------:R-:W-:Y:S01]  /*130a0*/  UMOV UR8, UR16 ;  /* 0x0000001000087c82 */ /* 0x000fe20008000000 */
[----:B------:R-:W-:Y:S01]  /*130b0*/  UMOV UR12, UR16 ;  /* 0x00000010000c7c82 */ /* 0x000fe20008000000 */
[----:B------:R-:W-:Y:S01]  /*130c0*/  R2UR UR19, R7 ;  /* 0x00000000071372ca */ /* 0x000fe200000e0000 */
[----:B------:R-:W-:Y:S01]  /*130d0*/  IMAD.MOV.U32 R7, RZ, RZ, 0x40000040 ;  /* 0x40000040ff077424 */ /* 0x000fe200078e00ff */
[----:B------:R-:W-:Y:S01]  /*130e0*/  R2UR UR10, R6 ;  /* 0x00000000060a72ca */ /* 0x000fe200000e0000 */
[C---:B------:R-:W-:Y:S01]  /*130f0*/  VIADD R6, R2.reuse, 0x200 ;  /* 0x0000020002067836 */ /* 0x040fe20000000000 */
[----:B------:R-:W-:Y:S01]  /*13100*/  IADD3 R8, R2, 0x2, RZ ;  /* 0x0000000202087810 */ /* 0x000fe20007ffe0ff */
[----:B------:R0:W-:Y:S01]  /*13110*/  STL.64 [R1+0x58], R12 ;  /* 0x0000580c01007387 */ /* 0x0001e20000100a00 */
[----:B------:R-:W-:Y:S01]  /*13120*/  P2R R10, PR, RZ, 0x1 ;  /* 0x00000001ff0a7803 */ /* 0x000fe20000000000 */
[----:B------:R-:W-:Y:S01]  /*13130*/  HGMMA.64x16x16.F32 R56, gdesc[UR4], RZ, !UPT, gsb0 ;  /* 0x00200000043879f0 */ /* 0x000fe2000c0008ff */
[----:B------:R-:W-:Y:S01]  /*13140*/  R2UR UR6, R4 ;  /* 0x00000000040672ca */ /* 0x000fe200000e0000 */
[----:B------:R-:W-:Y:S01]  /*13150*/  UMOV UR4, UR16 ;  /* 0x0000001000047c82 */ /* 0x000fe20008000000 */
[----:B------:R-:W-:Y:S01]  /*13160*/  R2UR UR7, R5 ;  /* 0x00000000050772ca */ /* 0x000fe200000e0000 */
[----:B------:R-:W-:Y:S01]  /*13170*/  UMOV UR5, UR17 ;  /* 0x0000001100057c82 */ /* 0x000fe20008000000 */
[----:B------:R-:W-:Y:S01]  /*13180*/  VIADD R4, R2, 0x180 ;  /* 0x0000018002047836 */ /* 0x000fe20000000000 */
[----:B------:R-:W-:Y:S01]  /*13190*/  R2UR UR18, R6 ;  /* 0x00000000061272ca */ /* 0x000fe200000e0000 */
[----:B------:R-:W-:Y:S01]  /*131a0*/  IMAD.MOV.U32 R5, RZ, RZ, 0x40000040 ;  /* 0x40000040ff057424 */ /* 0x000fe200078e00ff */
[----:B------:R-:W-:Y:S01]  /*131b0*/  R2UR UR26, R8 ;  /* 0x00000000081a72ca */ /* 0x000fe200000e0000 */
[----:B------:R-:W-:Y:S01]  /*131c0*/  VIADD R6, R2, 0x102 ;  /* 0x0000010202067836 */ /* 0x000fe20000000000 */
[----:B------:R-:W-:Y:S01]  /*131d0*/  R2UR UR14, R4 ;  /* 0x00000000040e72ca */ /* 0x000fe200000e0000 */
[----:B------:R-:W-:Y:S01]  /*131e0*/  VIADD R4, R2, 0x82 ;  /* 0x0000008202047836 */ /* 0x000fe20000000000 */
[----:B------:R-:W-:Y:S01]  /*131f0*/  R2UR UR15, R5 ;  /* 0x00000000050f72ca */ /* 0x000fe200000e0000 */
[----:B0-----:R-:W-:Y:S01]  /*13200*/  IMAD.U32 R13, RZ, RZ, UR25 ;  /* 0x00000019ff0d7e24 */ /* 0x001fe2000f8e00ff */
[----:B------:R-:W-:-:S02]  /*13210*/  MOV R5, 0x40000040 ;  /* 0x4000004000057802 */ /* 0x000fc40000000f00 */
[----:B------:R-:W-:Y:S01]  /*13220*/  IADD3 R8, R2, 0x4, RZ ;  /* 0x0000000402087810 */ /* 0x000fe20007ffe0ff */
[----:B------:R-:W-:Y:S02]  /*13230*/  WARPGROUP.DEPBAR.LE gsb0, 0x0 ;  /* 0x00008000000079c5 */ /* 0x000fe40000010000 */
[----:B------:R-:W-:-:S06]  /*13240*/  WARPGROUP.ARRIVE ;  /* 0x00000000000079c5 */ /* 0x000fcc0000000000 */
[----:B------:R-:W-:Y:S01]  /*13250*/  HGMMA.64x16x16.F32 R48, gdesc[UR4], RZ, !UPT, gsb0 ;  /* 0x00200000043079f0 */ /* 0x000fe2000c0008ff */
[----:B------:R-:W-:-:S07]  /*13260*/  UIADD3 UR4, UR20, 0x2, URZ ;  /* 0x0000000214047890 */ /* 0x000fce000fffe03f */
[----:B------:R-:W-:Y:S02]  /*13270*/  UMOV UR24, UR4 ;  /* 0x0000000400187c82 */ /* 0x000fe40008000000 */
[----:B------:R-:W-:-:S05]  /*13280*/  MOV R12, UR24 ;  /* 0x00000018000c7c02 */ /* 0x000fca0008000f00 */
[----:B------:R0:W-:Y:S01]  /*13290*/  STL.64 [R1+0x50], R12 ;  /* 0x0000500c01007387 */ /* 0x0001e20000100a00 */
[----:B------:R-:W-:Y:S02]  /*132a0*/  WARPGROUP.DEPBAR.LE gsb0, 0x0 ;  /* 0x00008000000079c5 */ /* 0x000fe40000010000 */
[----:B-----5:R-:W-:-:S06]  /*132b0*/  WARPGROUP.ARRIVE ;  /* 0x00000000000079c5 */ /* 0x020fcc0000000000 */
[----:B------:R-:W-:Y:S01]  /*132c0*/  HGMMA.64x16x16.F32 R40, gdesc[UR8], RZ, !UPT, gsb0 ;  /* 0x00200000082879f0 */ /* 0x000fe2000c0008ff */
[----:B------:R-:W-:Y:S01]  /*132d0*/  UMOV UR8, UR24 ;  /* 0x0000001800087c82 */ /* 0x000fe20008000000 */
[----:B------:R-:W-:Y:S01]  /*132e0*/  UMOV UR9, UR25 ;  /* 0x0000001900097c82 */ /* 0x000fe20008000000 */
[----:B------:R-:W-:Y:S01]  /*132f0*/  UMOV UR4, UR8 ;  /* 0x0000000800047c82 */ /* 0x000fe20008000000 */
[----:B------:R-:W-:Y:S01]  /*13300*/  UMOV UR5, UR9 ;  /* 0x0000000900057c82 */ /* 0x000fe20008000000 */
[----:B------:R-:W-:Y:S02]  /*13310*/  WARPGROUP.DEPBAR.LE gsb0, 0x0 ;  /* 0x00008000000079c5 */ /* 0x000fe40000010000 */
[----:B------:R-:W-:-:S06]  /*13320*/  WARPGROUP.ARRIVE ;  /* 0x00000000000079c5 */ /* 0x000fcc0000000000 */
[----:B------:R-:W-:Y:S01]  /*13330*/  HGMMA.64x16x16.F32 R32, gdesc[UR12], RZ, !UPT, gsb0 ;  /* 0x002000000c2079f0 */ /* 0x000fe2000c0008ff */
[----:B------:R-:W-:Y:S01]  /*13340*/  R2UR UR14, R4 ;  /* 0x00000000040e72ca */ /* 0x000fe200000e0000 */
[----:B------:R-:W-:Y:S01]  /*13350*/  UMOV UR12, UR8 ;  /* 0x00000008000c7c82 */ /* 0x000fe20008000000 */
[----:B------:R-:W-:Y:S01]  /*13360*/  R2UR UR15, R5 ;  /* 0x00000000050f72ca */ /* 0x000fe200000e0000 */
[----:B------:R-:W-:Y:S01]  /*13370*/  UMOV UR13, UR9 ;  /* 0x00000009000d7c82 */ /* 0x000fe20008000000 */
[----:B------:R-:W-:Y:S02]  /*13380*/  VIADD R4, R2, 0x182 ;  /* 0x0000018202047836 */ /* 0x000fe40000000000 */
[----:B------:R-:W-:-:S03]  /*13390*/  IMAD.MOV.U32 R5, RZ, RZ, 0x40000040 ;  /* 0x40000040ff057424 */ /* 0x000fc600078e00ff */
[----:B------:R-:W-:Y:S01]  /*133a0*/  R2UR UR6, R4 ;  /* 0x00000000040672ca */ /* 0x000fe200000e0000 */
[----:B------:R-:W-:Y:S01]  /*133b0*/  VIADD R4, R2, 0x84 ;  /* 0x0000008402047836 */ /* 0x000fe20000000000 */
[----:B------:R-:W-:Y:S02]  /*133c0*/  R2UR UR7, R5 ;  /* 0x00000000050772ca */ /* 0x000fe400000e0000 */
[----:B------:R-:W-:Y:S01]  /*133d0*/  MOV R5, 0x40000040 ;  /* 0x4000004000057802 */ /* 0x000fe20000000f00 */
        /* <DEDUP_REMOVED lines=11> */
[----:B------:R-:W-:Y:S01]  /*13490*/  R2UR UR11, R7 ;  /* 0x00000000070b72ca */ /* 0x000fe200000e0000 */
[----:B------:R-:W-:Y:S01]  /*134a0*/  IMAD.MOV.U32 R7, RZ, RZ, 0x40000040 ;  /* 0x40000040ff077424 */ /* 0x000fe200078e00ff */
[----:B------:R-:W-:Y:S02]  /*134b0*/  WARPGROUP.DEPBAR.LE gsb0, 0x0 ;  /* 0x00008000000079c5 */ /* 0x000fe40000010000 */
[----:B------:R-:W-:-:S06]  /*134c0*/  WARPGROUP.ARRIVE ;  /* 0x00000000000079c5 */ /* 0x000fcc0000000000 */
[----:B------:R-:W-:Y:S01]  /*134d0*/  HGMMA.64x16x16.F32 R56, gdesc[UR24], R56, gsb0 ;  /* 0x00200000183879f0 */ /* 0x000fe20008000838 */
[----:B------:R-:W-:Y:S01]  /*134e0*/  R2UR UR26, R8 ;  /* 0x00000000081a72ca */ /* 0x000fe200000e0000 */
[----:B------:R-:W-:Y:S01]  /*134f0*/  UMOV UR25, 0x40000040 ;  /* 0x4000004000197882 */ /* 0x000fe20000000000 */
[----:B------:R-:W-:Y:S01]  /*13500*/  R2UR UR27, R9 ;  /* 0x00000000091b72ca */ /* 0x000fe200000e0000 */
[----:B------:R-:W-:Y:S01]  /*13510*/  IMAD.MOV.U32 R9, RZ, RZ, 0x40000040 ;  /* 0x40000040ff097424 */ /* 0x000fe200078e00ff */
[----:B------:R-:W-:Y:S01]  /*13520*/  IADD3 R8, R2, 0x6, RZ ;  /* 0x0000000602087810 */ /* 0x000fe20007ffe0ff */
[----:B0-----:R-:W-:Y:S01]  /*13530*/  IMAD.U32 R13, RZ, RZ, UR25 ;  /* 0x00000019ff0d7e24 */ /* 0x001fe2000f8e00ff */
[----:B------:R-:W-:Y:S02]  /*13540*/  WARPGROUP.DEPBAR.LE gsb0, 0x0 ;  /* 0x00008000000079c5 */ /* 0x000fe40000010000 */
[----:B------:R-:W-:-:S06]  /*13550*/  WARPGROUP.ARRIVE ;  /* 0x00000000000079c5 */ /* 0x000fcc0000000000 */
[----:B------:R-:W-:Y:S01]  /*13560*/  HGMMA.64x16x16.F32 R48, gdesc[UR12], R48, gsb0 ;  /* 0x002000000c3079f0 */ /* 0x000fe20008000830 */
[----:B------:R-:W-:-:S07]  /*13570*/  UIADD3 UR12, UR20, 0x4, URZ ;  /* 0x00000004140c7890 */ /* 0x000fce000fffe03f */
[----:B------:R-:W-:Y:S02]  /*13580*/  UMOV UR24, UR12 ;  /* 0x0000000c00187c82 */ /* 0x000fe40008000000 */
[----:B------:R-:W-:-:S05]  /*13590*/  MOV R12, UR24 ;  /* 0x00000018000c7c02 */ /* 0x000fca0008000f00 */
[----:B------:R0:W-:Y:S01]  /*135a0*/  STL.64 [R1+0x48], R12 ;  /* 0x0000480c01007387 */ /* 0x0001e20000100a00 */
[----:B------:R-:W-:Y:S02]  /*135b0*/  WARPGROUP.DEPBAR.LE gsb0, 0x0 ;  /* 0x00008000000079c5 */ /* 0x000fe40000010000 */
[----:B------:R-:W-:-:S06]  /*135c0*/  WARPGROUP.ARRIVE ;  /* 0x00000000000079c5 */ /* 0x000fcc0000000000 */
[----:B------:R-:W-:Y:S01]  /*135d0*/  HGMMA.64x16x16.F32 R40, gdesc[UR16], R40, gsb0 ;  /* 0x00200000102879f0 */ /* 0x000fe20008000828 */
[----:B------:R-:W-:Y:S01]  /*135e0*/  UMOV UR16, UR24 ;  /* 0x0000001800107c82 */ /* 0x000fe20008000000 */
[----:B------:R-:W-:Y:S01]  /*135f0*/  UMOV UR17, UR25 ;  /* 0x0000001900117c82 */ /* 0x000fe20008000000 */
[----:B------:R-:W-:Y:S01]  /*13600*/  UMOV UR12, UR16 ;  /* 0x00000010000c7c82 */ /* 0x000fe20008000000 */
[----:B------:R-:W-:Y:S01]  /*13610*/  UMOV UR13, UR17 ;  /* 0x00000011000d7c82 */ /* 0x000fe20008000000 */
[----:B------:R-:W-:Y:S02]  /*13620*/  WARPGROUP.DEPBAR.LE gsb0, 0x0 ;  /* 0x00008000000079c5 */ /* 0x000fe40000010000 */
[----:B------:R-:W-:-:S06]  /*13630*/  WARPGROUP.ARRIVE ;  /* 0x00000000000079c5 */ /* 0x000fcc0000000000 */
[----:B------:R-:W-:Y:S01]  /*13640*/  HGMMA.64x16x16.F32 R32, gdesc[UR4], R32, gsb0 ;  /* 0x00200000042079f0 */ /* 0x000fe20008000820 */
        /* <DEDUP_REMOVED lines=35> */
[----:B------:R-:W-:Y:S01]  /*13880*/  UIADD3 UR4, UR20, 0x6, URZ ;  /* 0x0000000614047890 */ /* 0x000fe2000fffe03f */
[----:B------:R-:W-:Y:S01]  /*13890*/  R2UR UR6, R4 ;  /* 0x00000000040672ca */ /* 0x000fe200000e0000 */
[----:B------:R-:W-:Y:S01]  /*138a0*/  VIADD R4, R2, 0x186 ;  /* 0x0000018602047836 */ /* 0x000fe20000000000 */
[----:B------:R-:W-:Y:S01]  /*138b0*/  R2UR UR7, R5 ;  /* 0x00000000050772ca */ /* 0x000fe200000e0000 */
[----:B------:R-:W-:-:S03]  /*138c0*/  IMAD.MOV.U32 R5, RZ, RZ, 0x40000040 ;  /* 0x40000040ff057424 */ /* 0x000fc600078e00ff */
[----:B------:R-:W-:Y:S02]  /*138d0*/  UMOV UR24, UR4 ;  /* 0x0000000400187c82 */ /* 0x000fe40008000000 */
[----:B------:R-:W-:-:S05]  /*138e0*/  MOV R12, UR24 ;  /* 0x00000018000c7c02 */ /* 0x000fca0008000f00 */
[----:B------:R0:W-:Y:S01]  /*138f0*/  STL.64 [R1+0x40], R12 ;  /* 0x0000400c01007387 */ /* 0x0001e20000100a00 */
[----:B------:R-:W-:Y:S02]  /*13900*/  WARPGROUP.DEPBAR.LE gsb0, 0x0 ;  /* 0x00008000000079c5 */ /* 0x000fe40000010000 */
[----:B------:R-:W-:-:S06]  /*13910*/  WARPGROUP.ARRIVE ;  /* 0x00000000000079c5 */ /* 0x000fcc0000000000 */
[----:B------:R-:W-:Y:S01]  /*13920*/  HGMMA.64x16x16.F32 R40, gdesc[UR8], R40, gsb0 ;  /* 0x00200000082879f0 */ /* 0x000fe20008000828 */
        /* <DEDUP_REMOVED lines=8> */
[----:B------:R-:W-:Y:S01]  /*139b0*/  VIADD R4, R2, 0x300 ;  /* 0x0000030002047836 */ /* 0x000fe20000000000 */
[----:B------:R-:W-:Y:S02]  /*139c0*/  R2UR UR15, R5 ;  /* 0x00000000050f72ca */ /* 0x000fe400000e0000 */
[----:B------:R-:W-:Y:S01]  /*139d0*/  MOV R5, 0x40000040 ;  /* 0x4000004000057802 */ /* 0x000fe20000000f00 */
[----:B------:R-:W-:Y:S02]  /*139e0*/  WARPGROUP.DEPBAR.LE gsb0, 0x0 ;  /* 0x00008000000079c5 */ /* 0x000fe40000010000 */
[----:B------:R-:W-:-:S06]  /*139f0*/  WARPGROUP.ARRIVE ;  /* 0x00000000000079c5 */ /* 0x000fcc0000000000 */
[----:B------:R-:W-:Y:S01]  /*13a00*/  HGMMA.64x16x16.F32 R24, gdesc[UR16], R24, gsb0 ;  /* 0x00200000101879f0 */ /* 0x000fe20008000818 */
[----:B------:R-:W-:Y:S01]  /*13a10*/  UMOV UR16, UR24 ;  /* 0x0000001800107c82 */ /* 0x000fe20008000000 */
[----:B------:R-:W-:Y:S01]  /*13a20*/  UMOV UR17, UR25 ;  /* 0x0000001900117c82 */ /* 0x000fe20008000000 */
[----:B------:R-:W-:Y:S01]  /*13a30*/  UMOV UR4, UR16 ;  /* 0x0000001000047c82 */ /* 0x000fe20008000000 */
[----:B------:R-:W-:Y:S01]  /*13a40*/  UMOV UR5, UR17 ;  /* 0x0000001100057c82 */ /* 0x000fe20008000000 */
[----:B------:R-:W-:Y:S01]  /*13a50*/  UMOV UR8, UR16 ;  /* 0x0000001000087c82 */ /* 0x000fe20008000000 */
[----:B------:R-:W-:Y:S01]  /*13a60*/  UMOV UR9, UR17 ;  /* 0x0000001100097c82 */ /* 0x000fe20008000000 */
[----:B------:R-:W-:Y:S01]  /*13a70*/  UMOV UR12, UR16 ;  /* 0x00000010000c7c82 */ /* 0x000fe20008000000 */
[----:B------:R-:W-:Y:S01]  /*13a80*/  UMOV UR13, UR17 ;  /* 0x00000011000d7c82 */ /* 0x000fe20008000000 */
[----:B------:R-:W-:Y:S01]  /*13a90*/  R2UR UR18, R6 ;  /* 0x00000000061272ca */ /* 0x000fe200000e0000 */
[----:B------:R-:W-:Y:S01]  /*13aa0*/  VIADD R6, R2, 0x380 ;  /* 0x0000038002067836 */ /* 0x000fe20000000000 */
[----:B------:R-:W-:Y:S01]  /*13ab0*/  R2UR UR19, R7 ;  /* 0x00000000071372ca */ /* 0x000fe200000e0000 */
[----:B------:R-:W-:Y:S01]  /*13ac0*/  IMAD.MOV.U32 R7, RZ, RZ, 0x40000040 ;  /* 0x40000040ff077424 */ /* 0x000fe200078e00ff */
[----:B------:R-:W-:-:S02]  /*13ad0*/  WARPGROUP.DEPBAR.LE gsb0, 0x0 ;  /* 0x00008000000079c5 */ /* 0x000fc40000010000 */
        /* <DEDUP_REMOVED lines=263> */
[----:B------:R-:W-:Y:S01]  /*14b50*/  UIADD3 UR4, UR20, 0x802, URZ ;  /* 0x0000080214047890 */ /* 0x000fe2000fffe03f */
[----:B------:R-:W-:Y:S02]  /*14b60*/  R2UR UR6, R4 ;  /* 0x00000000040672ca */ /* 0x000fe400000e0000 */
[----:B------:R-:W-:-:S04]  /*14b70*/  R2UR UR7, R5 ;  /* 0x00000000050772ca */ /* 0x000fc800000e0000 */
[----:B------:R-:W-:Y:S02]  /*14b80*/  UMOV UR24, UR4 ;  /* 0x0000000400187c82 */ /* 0x000fe40008000000 */
[----:B------:R-:W-:Y:S01]  /*14b90*/  MOV R12, UR24 ;  /* 0x00000018000c7c02 */ /* 0x000fe20008000f00 */
[----:B------:R-:W-:Y:S02]  /*14ba0*/  WARPGROUP.DEPBAR.LE gsb0, 0x0 ;  /* 0x00008000000079c5 */ /* 0x000fe40000010000 */
[----:B------:R-:W-:Y:S01]  /*14bb0*/  WARPGROUP.ARRIVE ;  /* 0x00000000000079c5 */ /* 0x000fe20000000000 */
[----:B------:R-:W-:Y:S01]  /*14bc0*/  VIADD R4, R2, 0x584 ;  /* 0x0000058402047836 */ /* 0x000fe20000000000 */
[----:B------:R-:W-:Y:S01]  /*14bd0*/  MOV R5, 0x40000040 ;  /* 0x4000004000057802 */ /* 0x000fe20000000f00 */
[----:B------:R-:W-:Y:S01]  /*14be0*/  UIADD3 UR52, UR20, 0x806, URZ ;  /* 0x0000080614347890 */ /* 0x000fe2000fffe03f */
[----:B------:R0:W-:Y:S02]  /*14bf0*/  STL.64 [R1+0x8], R12 ;  /* 0x0000080c01007387 */ /* 0x0001e40000100a00 */
[----:B------:R-:W-:Y:S01]  /*14c00*/  HGMMA.64x16x16.F32 R32, gdesc[UR8], R32, gsb0 ;  /* 0x00200000082079f0 */ /* 0x000fe20008000820 */
[----:B------:R-:W-:Y:S01]  /*14c10*/  UMOV UR8, UR24 ;  /* 0x0000001800087c82 */ /* 0x000fe20008000000 */
[----:B------:R-:W-:Y:S01]  /*14c20*/  UMOV UR9, UR25 ;  /* 0x0000001900097c82 */ /* 0x000fe20008000000 */
[----:B------:R-:W-:Y:S01]  /*14c30*/  UMOV UR16, UR8 ;  /* 0x0000000800107c82 */ /* 0x000fe20008000000 */
[----:B------:R-:W-:Y:S01]  /*14c40*/  UMOV UR17, UR9 ;  /* 0x0000000900117c82 */ /* 0x000fe20008000000 */
[----:B------:R-:W-:Y:S01]  /*14c50*/  UMOV UR4, UR8 ;  /* 0x0000000800047c82 */ /* 0x000fe20008000000 */
[----:B------:R-:W-:Y:S01]  /*14c60*/  UMOV UR5, UR9 ;  /* 0x0000000900057c82 */ /* 0x000fe20008000000 */
[----:B------:R-:W-:Y:S01]  /*14c70*/  UMOV UR53, 0x40000040 ;  /* 0x4000004000357882 */ /* 0x000fe20000000000 */
[----:B------:R-:W-:Y:S01]  /*14c80*/  UIADD3 UR48, UR20, 0xc00, URZ ;  /* 0x00000c0014307890 */ /* 0x000fe2000fffe03f */
[----:B------:R-:W2:Y:S01]  /*14c90*/  LDL R64, [R1+0x7c] ;  /* 0x00007c0001407983 */ /* 0x000ea20000100800 */
        /* <DEDUP_REMOVED lines=9> */
[----:B------:R-:W-:Y:S02]  /*14d30*/  R2UR UR10, R6 ;  /* 0x00000000060a72ca */ /* 0x000fe400000e0000 */
[----:B------:R-:W-:Y:S01]  /*14d40*/  R2UR UR11, R7 ;  /* 0x00000000070b72ca */ /* 0x000fe200000e0000 */
[----:B------:R-:W-:Y:S02]  /*14d50*/  WARPGROUP.DEPBAR.LE gsb0, 0x0 ;  /* 0x00008000000079c5 */ /* 0x000fe40000010000 */
[----:B------:R-:W-:-:S06]  /*14d60*/  WARPGROUP.ARRIVE ;  /* 0x00000000000079c5 */ /* 0x000fcc0000000000 */
[----:B------:R-:W-:Y:S01]  /*14d70*/  HGMMA.64x16x16.F32 R56, gdesc[UR24], R56, gsb0 ;  /* 0x00200000183879f0 */ /* 0x000fe20008000838 */
[----:B------:R-:W-:Y:S01]  /*14d80*/  R2UR UR26, R8 ;  /* 0x00000000081a72ca */ /* 0x000fe200000e0000 */
[----:B------:R-:W-:Y:S01]  /*14d90*/  UMOV UR25, 0x40000040 ;  /* 0x4000004000197882 */ /* 0x000fe20000000000 */
[----:B------:R-:W-:Y:S01]  /*14da0*/  R2UR UR27, R9 ;  /* 0x00000000091b72ca */ /* 0x000fe200000e0000 */
[----:B------:R-:W-:Y:S02]  /*14db0*/  WARPGROUP.DEPBAR.LE gsb0, 0x0 ;  /* 0x00008000000079c5 */ /* 0x000fe40000010000 */
[----:B------:R-:W-:Y:S01]  /*14dc0*/  WARPGROUP.ARRIVE ;  /* 0x00000000000079c5 */ /* 0x000fe20000000000 */
[C---:B------:R-:W-:Y:S02]  /*14dd0*/  VIADD R6, R2.reuse, 0x604 ;  /* 0x0000060402067836 */ /* 0x040fe40000000000 */
[----:B------:R-:W-:Y:S01]  /*14de0*/  IMAD.MOV.U32 R7, RZ, RZ, 0x40000040 ;  /* 0x40000040ff077424 */ /* 0x000fe200078e00ff */
[----:B------:R-:W-:Y:S01]  /*14df0*/  IADD3 R8, R2, 0x506, RZ ;  /* 0x0000050602087810 */ /* 0x000fe20007ffe0ff */
[----:B------:R-:W-:Y:S01]  /*14e00*/  UMOV UR49, 0x40000040 ;  /* 0x4000004000317882 */ /* 0x000fe20000000000 */
[----:B------:R-:W-:Y:S01]  /*14e10*/  HGMMA.64x16x16.F32 R48, gdesc[UR16], R48, gsb0 ;  /* 0x00200000103079f0 */ /* 0x000fe20008000830 */
[----:B------:R-:W-:Y:S01]  /*14e20*/  UIADD3 UR44, UR20, 0xc02, URZ ;  /* 0x00000c02142c7890 */ /* 0x000fe2000fffe03f */
[----:B------:R-:W-:Y:S01]  /*14e30*/  UMOV UR45, 0x40000040 ;  /* 0x40000040002d7882 */ /* 0x000fe20000000000 */
[----:B------:R-:W-:Y:S01]  /*14e40*/  UIADD3 UR40, UR20, 0xc04, URZ ;  /* 0x00000c0414287890 */ /* 0x000fe2000fffe03f */
[----:B------:R-:W-:Y:S01]  /*14e50*/  UMOV UR41, 0x40000040 ;  /* 0x4000004000297882 */ /* 0x000fe20000000000 */
[----:B------:R-:W-:Y:S01]  /*14e60*/  UIADD3 UR36, UR20, 0xc06, URZ ;  /* 0x00000c0614247890 */ /* 0x000fe2000fffe03f */
[----:B------:R-:W-:Y:S01]  /*14e70*/  UMOV UR37, 0x40000040 ;  /* 0x4000004000257882 */ /* 0x000fe20000000000 */
[----:B------:R-:W-:-:S02]  /*14e80*/  IMAD.MOV.U32 R3, RZ, RZ, 0x40000040 ;  /* 0x40000040ff037424 */ /* 0x000fc400078e00ff */
[----:B0-----:R-:W-:Y:S01]  /*14e90*/  IMAD.U32 R13, RZ, RZ, UR25 ;  /* 0x00000019ff0d7e24 */ /* 0x001fe2000f8e00ff */
[----:B------:R-:W-:Y:S02]  /*14ea0*/  WARPGROUP.DEPBAR.LE gsb0, 0x0 ;  /* 0x00008000000079c5 */ /* 0x000fe40000010000 */
[----:B------:R-:W-:-:S06]  /*14eb0*/  WARPGROUP.ARRIVE ;  /* 0x00000000000079c5 */ /* 0x000fcc0000000000 */
[----:B------:R-:W-:Y:S01]  /*14ec0*/  HGMMA.64x16x16.F32 R40, gdesc[UR12], R40, gsb0 ;  /* 0x002000000c2879f0 */ /* 0x000fe20008000828 */
[----:B------:R-:W-:-:S07]  /*14ed0*/  UIADD3 UR12, UR20, 0x804, URZ ;  /* 0x00000804140c7890 */ /* 0x000fce000fffe03f */
[----:B------:R-:W-:Y:S01]  /*14ee0*/  UMOV UR24, UR12 ;  /* 0x0000000c00187c82 */ /* 0x000fe20008000000 */
[----:B------:R-:W-:Y:S01]  /*14ef0*/  R2UR UR18, R4 ;  /* 0x00000000041272ca */ /* 0x000fe200000e0000 */
[----:B------:R-:W-:Y:S02]  /*14f00*/  WARPGROUP.DEPBAR.LE gsb0, 0x0 ;  /* 0x00008000000079c5 */ /* 0x000fe40000010000 */
[----:B------:R-:W-:Y:S01]  /*14f10*/  WARPGROUP.ARRIVE ;  /* 0x00000000000079c5 */ /* 0x000fe20000000000 */
[----:B------:R-:W-:Y:S02]  /*14f20*/  R2UR UR19, R5 ;  /* 0x00000000051372ca */ /* 0x000fe400000e0000 */
[----:B------:R-:W-:Y:S02]  /*14f30*/  R2UR UR14, R6 ;  /* 0x00000000060e72ca */ /* 0x000fe400000e0000 */
[----:B------:R-:W-:Y:S01]  /*14f40*/  R2UR UR15, R7 ;  /* 0x00000000070f72ca */ /* 0x000fe200000e0000 */
[----:B------:R-:W-:Y:S01]  /*14f50*/  HGMMA.64x16x16.F32 R32, gdesc[UR4], R32, gsb0 ;  /* 0x00200000042079f0 */ /* 0x000fe20008000820 */
[----:B------:R-:W-:Y:S01]  /*14f60*/  IMAD.MOV.U32 R9, RZ, RZ, 0x40000040 ;  /* 0x40000040ff097424 */ /* 0x000fe200078e00ff */
[----:B------:R-:W-:-:S02]  /*14f70*/  R2UR UR54, R8 ;  /* 0x00000000083672ca */ /* 0x000fc400000e0000 */
[----:B------:R-:W-:Y:S01]  /*14f80*/  MOV R12, UR24 ;  /* 0x00000018000c7c02 */ /* 0x000fe20008000f00 */
        /* <DEDUP_REMOVED lines=13> */
[----:B------:R-:W-:Y:S01]  /*15060*/  UMOV UR12, UR4 ;  /* 0x00000004000c7c82 */ /* 0x000fe20008000000 */
[----:B------:R-:W-:Y:S01]  /*15070*/  UMOV UR13, UR5 ;  /* 0x00000005000d7c82 */ /* 0x000fe20008000000 */
[----:B------:R-:W-:Y:S01]  /*15080*/  VIADD R4, R2, 0x684 ;  /* 0x0000068402047836 */ /* 0x000fe20000000000 */
[----:B------:R-:W-:Y:S02]  /*15090*/  WARPGROUP.DEPBAR.LE gsb0, 0x0 ;  /* 0x00008000000079c5 */ /* 0x000fe40000010000 */
[----:B------:R-:W-:-:S06]  /*150a0*/  WARPGROUP.ARRIVE ;  /* 0x00000000000079c5 */ /* 0x000fcc0000000000 */
[----:B------:R-:W-:Y:S01]  /*150b0*/  HGMMA.64x16x16.F32 R40, gdesc[UR12], R40, gsb0 ;  /* 0x002000000c2879f0 */ /* 0x000fe20008000828 */
[----:B------:R-:W-:Y:S01]  /*150c0*/  IMAD.MOV.U32 R5, RZ, RZ, 0x40000040 ;  /* 0x40000040ff057424 */ /* 0x000fe200078e00ff */
[----:B------:R-:W-:-:S04]  /*150d0*/  R2UR UR10, R4 ;  /* 0x00000000040a72ca */ /* 0x000fc800000e0000 */
[----:B------:R-:W-:Y:S01]  /*150e0*/  R2UR UR11, R5 ;  /* 0x00000000050b72ca */ /* 0x000fe200000e0000 */
[----:B------:R-:W-:Y:S01]  /*150f0*/  UMOV UR8, UR4 ;  /* 0x0000000400087c82 */ /* 0x000fe20008000000 */
[----:B------:R-:W-:Y:S01]  /*15100*/  UMOV UR9, UR5 ;  /* 0x0000000500097c82 */ /* 0x000fe20008000000 */
[----:B------:R-:W-:Y:S02]  /*15110*/  WARPGROUP.DEPBAR.LE gsb0, 0x0 ;  /* 0x00008000000079c5 */ /* 0x000fe40000010000 */
[----:B------:R-:W-:-:S08]  /*15120*/  WARPGROUP.ARRIVE ;  /* 0x00000000000079c5 */ /* 0x000fd00000000000 */
[----:B------:R-:W-:Y:S01]  /*15130*/  HGMMA.64x16x16.F32 R32, gdesc[UR8], R32, gsb0 ;  /* 0x00200000082079f0 */ /* 0x000fe20008000820 */
[----:B------:R-:W-:Y:S02]  /*15140*/  VIADD R6, R2, 0x704 ;  /* 0x0000070402067836 */ /* 0x000fe40000000000 */
[----:B------:R-:W-:-:S03]  /*15150*/  IMAD.MOV.U32 R7, RZ, RZ, 0x40000040 ;  /* 0x40000040ff077424 */ /* 0x000fc600078e00ff */
[----:B------:R-:W-:Y:S02]  /*15160*/  R2UR UR6, R6 ;  /* 0x00000000060672ca */ /* 0x000fe400000e0000 */
[----:B------:R-:W-:Y:S01]  /*15170*/  R2UR UR7, R7 ;  /* 0x00000000070772ca */ /* 0x000fe200000e0000 */
[----:B------:R-:W-:Y:S02]  /*15180*/  WARPGROUP.DEPBAR.LE gsb0, 0x0 ;  /* 0x00008000000079c5 */ /* 0x000fe40000010000 */
[----:B------:R-:W-:-:S10]  /*15190*/  WARPGROUP.ARRIVE ;  /* 0x00000000000079c5 */ /* 0x000fd40000000000 */
[----:B------:R-:W-:Y:S01]  /*151a0*/  HGMMA.64x16x16.F32 R24, gdesc[UR4], R24, gsb0 ;  /* 0x00200000041879f0 */ /* 0x000fe20008000818 */
[----:B------:R-:W-:Y:S01]  /*151b0*/  R2UR UR55, R9 ;  /* 0x00000000093772ca */ /* 0x000fe200000e0000 */
[----:B------:R-:W-:Y:S01]  /*151c0*/  IMAD.MOV.U32 R5, RZ, RZ, 0x40000040 ;  /* 0x40000040ff057424 */ /* 0x000fe200078e00ff */
[----:B------:R-:W-:Y:S01]  /*151d0*/  IADD3 R4, R2, 0x586, RZ ;  /* 0x0000058602047810 */ /* 0x000fe20007ffe0ff */
[----:B------:R-:W-:Y:S02]  /*151e0*/  WARPGROUP.DEPBAR.LE gsb0, 0x0 ;  /* 0x00008000000079c5 */ /* 0x000fe40000010000 */
[----:B------:R-:W-:-:S08]  /*151f0*/  WARPGROUP.ARRIVE ;  /* 0x00000000000079c5 */ /* 0x000fd00000000000 */
[----:B------:R-:W-:Y:S01]  /*15200*/  HGMMA.64x16x16.F32 R56, gdesc[UR52], R56, gsb0 ;  /* 0x00200000343879f0 */ /* 0x000fe20008000838 */
[----:B------:R-:W-:Y:S02]  /*15210*/  R2UR UR18, R4 ;  /* 0x00000000041272ca */ /* 0x000fe400000e0000 */
[----:B------:R-:W-:Y:S01]  /*15220*/  R2UR UR19, R5 ;  /* 0x00000000051372ca */ /* 0x000fe200000e0000 */
[----:B------:R-:W-:Y:S01]  /*15230*/  UMOV UR16, UR52 ;  /* 0x0000003400107c82 */ /* 0x000fe20008000000 */
[----:B------:R-:W-:Y:S01]  /*15240*/  UMOV UR17, UR53 ;  /* 0x0000003500117c82 */ /* 0x000fe20008000000 */
[----:B------:R-:W-:Y:S02]  /*15250*/  WARPGROUP.DEPBAR.LE gsb0, 0x0 ;  /* 0x00008000000079c5 */ /* 0x000fe40000010000 */
[----:B------:R-:W-:-:S08]  /*15260*/  WARPGROUP.ARRIVE ;  /* 0x00000000000079c5 */ /* 0x000fd00000000000 */
[----:B------:R-:W-:Y:S01]  /*15270*/  HGMMA.64x16x16.F32 R48, gdesc[UR16], R48, gsb0 ;  /* 0x00200000103079f0 */ /* 0x000fe20008000830 */
[----:B------:R-:W-:Y:S01]  /*15280*/  VIADD R6, R2, 0x606 ;  /* 0x0000060602067836 */ /* 0x000fe20000000000 */
[----:B------:R-:W-:-:S04]  /*15290*/  MOV R7, 0x40000040 ;  /* 0x4000004000077802 */ /* 0x000fc80000000f00 */
[----:B------:R-:W-:Y:S02]  /*152a0*/  R2UR UR14, R6 ;  /* 0x00000000060e72ca */ /* 0x000fe400000e0000 */
        /* <DEDUP_REMOVED lines=67> */
[----:B------:R-:W-:Y:S01]  /*156e0*/  IMAD.MOV.U32 R9, RZ, RZ, 0x40000040 ;  /* 0x40000040ff097424 */ /* 0x000fe200078e00ff */
[----:B------:R-:W-:-:S04]  /*156f0*/  IADD3 R8, R2, 0x782, RZ ;  /* 0x0000078202087810 */ /* 0x000fc80007ffe0ff */
[----:B------:R-:W-:Y:S02]  /*15700*/  R2UR UR46, R8 ;  /* 0x00000000082e72ca */ /* 0x000fe400000e0000 */
[----:B------:R-:W-:Y:S01]  /*15710*/  R2UR UR47, R9 ;  /* 0x00000000092f72ca */ /* 0x000fe200000e0000 */
[----:B------:R-:W-:Y:S02]  /*15720*/  WARPGROUP.DEPBAR.LE gsb0, 0x0 ;  /* 0x00008000000079c5 */ /* 0x000fe40000010000 */
[----:B------:R-:W-:-:S10]  /*15730*/  WARPGROUP.ARRIVE ;  /* 0x00000000000079c5 */ /* 0x000fd40000000000 */
[----:B------:R-:W-:Y:S01]  /*15740*/  HGMMA.64x16x16.F32 R56, gdesc[UR44], R56, gsb0 ;  /* 0x002000002c3879f0 */ /* 0x000fe20008000838 */
[----:B------:R-:W-:Y:S01]  /*15750*/  IMAD.MOV.U32 R5, RZ, RZ, 0x40000040 ;  /* 0x40000040ff057424 */ /* 0x000fe200078e00ff */
[----:B------:R-:W-:-:S04]  /*15760*/  IADD3 R4, R2, 0x802, RZ ;  /* 0x0000080202047810 */ /* 0x000fc80007ffe0ff */
        /* <DEDUP_REMOVED lines=69> */
[----:B------:R-:W-:Y:S01]  /*15bc0*/  IMAD.MOV.U32 R7, RZ, RZ, 0x40000040 ;  /* 0x40000040ff077424 */ /* 0x000fe200078e00ff */
[----:B------:R-:W-:Y:S01]  /*15bd0*/  UMOV UR4, UR40 ;  /* 0x0000002800047c82 */ /* 0x000fe20008000000 */
[----:B------:R-:W-:Y:S01]  /*15be0*/  UMOV UR5, UR41 ;  /* 0x0000002900057c82 */ /* 0x000fe20008000000 */
[----:B------:R-:W-:Y:S01]  /*15bf0*/  R2UR UR6, R6 ;  /* 0x00000000060672ca */ /* 0x000fe200000e0000 */
[----:B------:R-:W-:Y:S01]  /*15c00*/  IMAD.MOV.U32 R9, RZ, RZ, 0x40000040 ;  /* 0x40000040ff097424 */ /* 0x000fe200078e00ff */
[----:B------:R-:W-:Y:S02]  /*15c10*/  R2UR UR7, R7 ;  /* 0x00000000070772ca */ /* 0x000fe400000e0000 */
[C---:B------:R-:W-:Y:S01]  /*15c20*/  IADD3 R8, R2.reuse, 0x786, RZ ;  /* 0x0000078602087810 */ /* 0x040fe20007ffe0ff */
[----:B------:R-:W-:Y:S01]  /*15c30*/  IMAD.MOV.U32 R5, RZ, RZ, 0x40000040 ;  /* 0x40000040ff057424 */ /* 0x000fe200078e00ff */
[----:B------:R-:W-:Y:S01]  /*15c40*/  IADD3 R4, R2, 0x806, RZ ;  /* 0x0000080602047810 */ /* 0x000fe20007ffe0ff */
[----:B------:R-:W-:Y:S01]  /*15c50*/  ULDC UR8, c[0x0][0x9d8] ;  /* 0x0002760000087ab9 */ /* 0x000fe20000000800 */
[----:B------:R-:W-:-:S02]  /*15c60*/  WARPGROUP.DEPBAR.LE gsb0, 0x0 ;  /* 0x00008000000079c5 */ /* 0x000fc40000010000 */
[----:B------:R-:W-:-:S06]  /*15c70*/  WARPGROUP.ARRIVE ;  /* 0x00000000000079c5 */ /* 0x000fcc0000000000 */
[----:B------:R-:W-:Y:S01]  /*15c80*/  HGMMA.64x16x16.F32 R24, gdesc[UR4], R24, gsb0 ;  /* 0x00200000041879f0 */ /* 0x000fe20008000818 */
[----:B------:R-:W-:Y:S02]  /*15c90*/  R2UR UR38, R8 ;  /* 0x00000000082672ca */ /* 0x000fe400000e0000 */
[----:B------:R-:W-:Y:S01]  /*15ca0*/  R2UR UR39, R9 ;  /* 0x00000000092772ca */ /* 0x000fe200000e0000 */
[----:B------:R-:W-:Y:S02]  /*15cb0*/  WARPGROUP.DEPBAR.LE gsb0, 0x0 ;  /* 0x00008000000079c5 */ /* 0x000fe40000010000 */
[----:B------:R-:W-:-:S10]  /*15cc0*/  WARPGROUP.ARRIVE ;  /* 0x00000000000079c5 */ /* 0x000fd40000000000 */
[----:B------:R-:W-:Y:S01]  /*15cd0*/  HGMMA.64x16x16.F32 R56, gdesc[UR36], R56, gsb0 ;  /* 0x00200000243879f0 */ /* 0x000fe20008000838 */
[----:B------:R-:W-:Y:S02]  /*15ce0*/  R2UR UR6, R4 ;  /* 0x00000000040672ca */ /* 0x000fe400000e0000 */
[----:B------:R-:W-:Y:S01]  /*15cf0*/  R2UR UR7, R5 ;  /* 0x00000000050772ca */ /* 0x000fe200000e0000 */
[----:B------:R-:W-:Y:S01]  /*15d00*/  UMOV UR4, UR36 ;  /* 0x0000002400047c82 */ /* 0x000fe20008000000 */
[----:B------:R-:W-:Y:S01]  /*15d10*/  UMOV UR5, UR37 ;  /* 0x0000002500057c82 */ /* 0x000fe20008000000 */
[----:B------:R0:W-:Y:S01]  /*15d20*/  STL.64 [R1], R12 ;  /* 0x0000000c01007387 */ /* 0x0001e20000100a00 */
[----:B--2---:R-:W-:Y:S01]  /*15d30*/  IADD3 R147, R147, 0x50, -R64 ;  /* 0x0000005093937810 */ /* 0x004fe20007ffe840 */
[----:B------:R-:W-:Y:S01]  /*15d40*/  @!P1 VIADD R0, R0, 0x38840 ;  /* 0x0003884000009836 */ /* 0x000fe20000000000 */
[----:B------:R-:W-:Y:S01]  /*15d50*/  ULDC UR39, c[0x0][0x9d8] ;  /* 0x0002760000277ab9 */ /* 0x000fe20000000800 */
[----:B------:R-:W-:Y:S01]  /*15d60*/  ULDC UR38, c[0x0][0x988] ;  /* 0x0002620000267ab9 */ /* 0x000fe20000000800 */
[----:B------:R-:W-:-:S02]  /*15d70*/  WARPGROUP.DEPBAR.LE gsb0, 0x0 ;  /* 0x00008000000079c5 */ /* 0x000fc40000010000 */
[----:B------:R-:W-:-:S06]  /*15d80*/  WARPGROUP.ARRIVE ;  /* 0x00000000000079c5 */ /* 0x000fcc0000000000 */
        /* <DEDUP_REMOVED lines=20> */
[----:B------:R-:W-:-:S04]  /*15ed0*/  R2UR UR7, R3 ;  /* 0x00000000030772ca */ /* 0x000fc800000e0000 */
[----:B------:R-:W-:Y:S01]  /*15ee0*/  R2UR UR6, R2 ;  /* 0x00000000020672ca */ /* 0x000fe200000e0000 */
[----:B------:R-:W-:Y:S01]  /*15ef0*/  FMUL.FTZ R6, R56, UR8 ;  /* 0x0000000838067c20 */ /* 0x000fe20008410000 */
[----:B0-----:R-:W-:Y:S01]  /*15f00*/  FMUL.FTZ R12, R59, UR8 ;  /* 0x000000083b0c7c20 */ /* 0x001fe20008410000 */
[----:B------:R-:W-:Y:S01]  /*15f10*/  FMUL.FTZ R7, R57, UR8 ;  /* 0x0000000839077c20 */ /* 0x000fe20008410000 */
[----:B------:R-:W-:Y:S01]  /*15f20*/  FMUL.FTZ R20, R62, UR8 ;  /* 0x000000083e147c20 */ /* 0x000fe20008410000 */
[----:B------:R-:W-:Y:S01]  /*15f30*/  FMUL.FTZ R8, R60, UR8 ;  /* 0x000000083c087c20 */ /* 0x000fe20008410000 */
[----:B------:R-:W-:Y:S01]  /*15f40*/  UMOV UR4, UR36 ;  /* 0x0000002400047c82 */ /* 0x000fe20008000000 */
[----:B------:R-:W0:Y:S01]  /*15f50*/  MUFU.TANH R6, R6 ;  /* 0x0000000600067308 */ /* 0x000e220000002400 */
[----:B------:R-:W-:Y:S01]  /*15f60*/  UMOV UR5, UR37 ;  /* 0x0000002500057c82 */ /* 0x000fe20008000000 */
[----:B------:R-:W-:Y:S01]  /*15f70*/  FMUL.FTZ R11, R61, UR8 ;  /* 0x000000083d0b7c20 */ /* 0x000fe20008410000 */
[----:B------:R-:W-:-:S05]  /*15f80*/  FMUL.FTZ R9, R58, UR8 ;  /* 0x000000083a097c20 */ /* 0x000fca0008410000 */
[----:B------:R-:W1:Y:S01]  /*15f90*/  MUFU.TANH R12, R12 ;  /* 0x0000000c000c7308 */ /* 0x000e620000002400 */
[----:B------:R-:W-:Y:S01]  /*15fa0*/  FMUL.FTZ R13, R48, UR8 ;  /* 0x00000008300d7c20 */ /* 0x000fe20008410000 */
[----:B------:R-:W-:-:S06]  /*15fb0*/  IMAD R2, R92, -0x50, R147 ;  /* 0xffffffb05c027824 */ /* 0x000fcc00078e0293 */
[----:B------:R-:W2:Y:S01]  /*15fc0*/  MUFU.TANH R7, R7 ;  /* 0x0000000700077308 */ /* 0x000ea20000002400 */
[----:B------:R-:W-:Y:S01]  /*15fd0*/  FMUL.FTZ R14, R49, UR8 ;  /* 0x00000008310e7c20 */ /* 0x000fe20008410000 */
[----:B------:R-:W-:-:S06]  /*15fe0*/  FMUL.FTZ R49, R51, UR8 ;  /* 0x0000000833317c20 */ /* 0x000fcc0008410000 */
[----:B------:R-:W3:Y:S01]  /*15ff0*/  MUFU.TANH R20, R20 ;  /* 0x0000001400147308 */ /* 0x000ee20000002400 */
[----:B------:R-:W-:Y:S02]  /*16000*/  WARPGROUP.DEPBAR.LE gsb0, 0x0 ;  /* 0x00008000000079c5 */ /* 0x000fe40000010000 */
[----:B------:R-:W-:-:S05]  /*16010*/  WARPGROUP.ARRIVE ;  /* 0x00000000000079c5 */ /* 0x000fca0000000000 */
[----:B------:R-:W4:Y:S01]  /*16020*/  MUFU.TANH R8, R8 ;  /* 0x0000000800087308 */ /* 0x000f220000002400 */
[----:B------:R-:W-:Y:S01]  /*16030*/  HGMMA.64x16x16.F32 R24, gdesc[UR4], R24, gsb0 ;  /* 0x00200000041879f0 */ /* 0x000fe20008000818 */
[----:B------:R-:W-:-:S06]  /*16040*/  FMUL.FTZ R5, R40, UR8 ;  /* 0x0000000828057c20 */ /* 0x000fcc0008410000 */
[----:B------:R-:W4:Y:S01]  /*16050*/  MUFU.TANH R11, R11 ;  /* 0x0000000b000b7308 */ /* 0x000f220000002400 */
[----:B------:R-:W-:Y:S01]  /*16060*/  FMUL.FTZ R40, R41, UR8 ;  /* 0x0000000829287c20 */ /* 0x000fe20008410000 */
[----:B------:R-:W-:Y:S01]  /*16070*/  ISETP.GT.AND P6, PT, R2, RZ, PT ;  /* 0x000000ff0200720c */ /* 0x000fe20003fc4270 */
[----:B------:R-:W-:Y:S01]  /*16080*/  FMUL.FTZ R41, R42, UR8 ;  /* 0x000000082a297c20 */ /* 0x000fe20008410000 */
[----:B------:R-:W-:Y:S01]  /*16090*/  ISETP.GT.AND P5, PT, R2, 0x1, PT ;  /* 0x000000010200780c */ /* 0x000fe20003fa4270 */
[----:B------:R-:W-:-:S03]  /*160a0*/  FMUL.FTZ R42, R44, UR8 ;  /* 0x000000082c2a7c20 */ /* 0x000fc60008410000 */
[----:B------:R-:W4:Y:S01]  /*160b0*/  MUFU.TANH R9, R9 ;  /* 0x0000000900097308 */ /* 0x000f220000002400 */
[----:B------:R-:W-:Y:S01]  /*160c0*/  FMUL.FTZ R21, R52, UR8 ;  /* 0x0000000834157c20 */ /* 0x000fe20008410000 */
[----:B------:R-:W-:Y:S01]  /*160d0*/  FMUL.FTZ R44, R45, UR8 ;  /* 0x000000082d2c7c20 */ /* 0x000fe20008410000 */
[----:B0-----:R-:W-:-:S05]  /*160e0*/  FSEL R45, R6, -INF , P6 ;  /* 0xff800000062d7808 */ /* 0x001fca0003000000 */
[----:B------:R-:W0:Y:S01]  /*160f0*/  MUFU.TANH R13, R13 ;  /* 0x0000000d000d7308 */ /* 0x000e220000002400 */
[----:B------:R-:W-:Y:S01]  /*16100*/  ISETP.GT.AND P4, PT, R2, 0x8, PT ;  /* 0x000000080200780c */ /* 0x000fe20003f84270 */
[----:B------:R-:W-:Y:S01]  /*16110*/  FMUL.FTZ R15, R63, UR8 ;  /* 0x000000083f0f7c20 */ /* 0x000fe20008410000 */
[----:B-1----:R-:W-:Y:S01]  /*16120*/  FSEL R6, R12, -INF , P5 ;  /* 0xff8000000c067808 */ /* 0x002fe20002800000 */
[----:B------:R-:W-:Y:S01]  /*16130*/  FMUL.FTZ R51, R55, UR8 ;  /* 0x0000000837337c20 */ /* 0x000fe20008410000 */
[----:B--2---:R-:W-:-:S03]  /*16140*/  FSEL R12, R7, -INF , P5 ;  /* 0xff800000070c7808 */ /* 0x004fc60002800000 */
[----:B------:R-:W1:Y:S01]  /*16150*/  MUFU.TANH R49, R49 ;  /* 0x0000003100317308 */ /* 0x000e620000002400 */
[----:B------:R-:W-:Y:S01]  /*16160*/  FMUL.FTZ R4, R53, UR8 ;  /* 0x0000000835047c20 */ /* 0x000fe20008410000 */
[----:B------:R-:W-:Y:S01]  /*16170*/  FMUL.FTZ R52, R46, UR8 ;  /* 0x000000082e347c20 */ /* 0x000fe20008410000 */
[----:B------:R-:W-:Y:S01]  /*16180*/  FMUL.FTZ R46, R47, UR8 ;  /* 0x000000082f2e7c20 */ /* 0x000fe20008410000 */
[----:B---3--:R-:W-:-:S04]  /*16190*/  FSEL R7, R20, -INF , P4 ;  /* 0xff80000014077808 */ /* 0x008fc80002000000 */
[----:B------:R-:W2:Y:S01]  /*161a0*/  MUFU.TANH R14, R14 ;  /* 0x0000000e000e7308 */ /* 0x000ea20000002400 */
[----:B------:R-:W-:Y:S01]  /*161b0*/  FMUL.FTZ R48, R50, UR8 ;  /* 0x0000000832307c20 */ /* 0x000fe20008410000 */
[C---:B------:R-:W-:Y:S02]  /*161c0*/  ISETP.GT.AND P2, PT, R2.reuse, 0x9, PT ;  /* 0x000000090200780c */ /* 0x040fe40003f44270 */
[----:B------:R-:W-:Y:S01]  /*161d0*/  ISETP.GT.AND P3, PT, R2, 0x10, PT ;  /* 0x000000100200780c */ /* 0x000fe20003f64270 */
[----:B------:R-:W-:Y:S01]  /*161e0*/  FMUL.FTZ R43, R43, UR8 ;  /* 0x000000082b2b7c20 */ /* 0x000fe20008410000 */
[----:B----4-:R-:W-:Y:S01]  /*161f0*/  FSEL R47, R8, -INF , P4 ;  /* 0xff800000082f7808 */ /* 0x010fe20002000000 */
[----:B------:R-:W-:Y:S01]  /*16200*/  FMUL.FTZ R67, R32, UR8 ;  /* 0x0000000820437c20 */ /* 0x000fe20008410000 */
[----:B------:R-:W3:Y:S01]  /*16210*/  MUFU.TANH R21, R21 ;  /* 0x0000001500157308 */ /* 0x000ee20000002400 */
[----:B------:R-:W-:Y:S01]  /*16220*/  FMNMX.FTZ R20, R45, R12, !PT ;  /* 0x0000000c2d147209 */ /* 0x000fe20007810000 */
[----:B------:R-:W-:Y:S01]  /*16230*/  FMUL.FTZ R69, R33, UR8 ;  /* 0x0000000821457c20 */ /* 0x000fe20008410000 */
[----:B------:R-:W-:Y:S01]  /*16240*/  FSEL R55, R11, -INF , P2 ;  /* 0xff8000000b377808 */ /* 0x000fe20001000000 */
[----:B------:R-:W-:Y:S01]  /*16250*/  FMUL.FTZ R36, R36, UR8 ;  /* 0x0000000824247c20 */ /* 0x000fe20008410000 */
[----:B------:R-:W-:Y:S01]  /*16260*/  FMNMX.FTZ R20, R47, R20, !PT ;  /* 0x000000142f147209 */ /* 0x000fe20007810000 */
[----:B------:R-:W-:Y:S01]  /*16270*/  FMUL.FTZ R37, R37, UR8 ;  /* 0x0000000825257c20 */ /* 0x000fe20008410000 */
[----:B------:R-:W-:Y:S01]  /*16280*/  FMUL.FTZ R35, R35, UR8 ;  /* 0x0000000823237c20 */ /* 0x000fe20008410000 */
[----:B------:R-:W4:Y:S01]  /*16290*/  MUFU.TANH R15, R15 ;  /* 0x0000000f000f7308 */ /* 0x000f220000002400 */
[----:B------:R-:W-:Y:S01]  /*162a0*/  FSEL R3, R9, -INF , P6 ;  /* 0xff80000009037808 */ /* 0x000fe20003000000 */
[----:B------:R-:W-:Y:S01]  /*162b0*/  FMUL.FTZ R50, R54, UR8 ;  /* 0x0000000836327c20 */ /* 0x000fe20008410000 */
[----:B------:R-:W-:Y:S01]  /*162c0*/  ISETP.GT.AND P6, PT, R2, 0x11, PT ;  /* 0x000000110200780c */ /* 0x000fe20003fc4270 */
[----:B------:R-:W-:Y:S01]  /*162d0*/  FMUL.FTZ R38, R38, UR8 ;  /* 0x0000000826267c20 */ /* 0x000fe20008410000 */
[----:B------:R-:W-:-:S03]  /*162e0*/  ULDC UR4, c[0x0][0x988] ;  /* 0x0002620000047ab9 */ /* 0x000fc60000000800 */
[----:B------:R-:W4:Y:S01]  /*162f0*/  MUFU.TANH R51, R51 ;  /* 0x0000003300337308 */ /* 0x000f220000002400 */
[----:B0-----:R-:W-:Y:S02]  /*16300*/  FSEL R53, R13, -INF , P3 ;  /* 0xff8000000d357808 */ /* 0x001fe40001800000 */
[----:B------:R-:W-:-:S05]  /*16310*/  FMNMX.FTZ R20, R55, R20, !PT ;  /* 0x0000001437147209 */ /* 0x000fca0007810000 */
[----:B------:R-:W0:Y:S01]  /*16320*/  MUFU.TANH R4, R4 ;  /* 0x0000000400047308 */ /* 0x000e220000002400 */
[----:B-1----:R-:W-:-:S07]  /*16330*/  FSEL R13, R49, -INF , P6 ;  /* 0xff800000310d7808 */ /* 0x002fce0003000000 */
[----:B------:R-:W1:Y:S01]  /*16340*/  MUFU.TANH R48, R48 ;  /* 0x0000003000307308 */ /* 0x000e620000002400 */
[----:B------:R-:W-:Y:S02]  /*16350*/  ISETP.GT.AND P5, PT, R2, 0x18, PT ;  /* 0x000000180200780c */ /* 0x000fe40003fa4270 */
[----:B--2---:R-:W-:-:S05]  /*16360*/  FSEL R49, R14, -INF , P6 ;  /* 0xff8000000e317808 */ /* 0x004fca0003000000 */
[----:B------:R-:W2:Y:S01]  /*16370*/  MUFU.TANH R5, R5 ;  /* 0x0000000500057308 */ /* 0x000ea20000002400 */
[----:B------:R-:W-:Y:S02]  /*16380*/  FMNMX.FTZ R20, R53, R20, !PT ;  /* 0x0000001435147209 */ /* 0x000fe40007810000 */
[----:B------:R-:W-:-:S05]  /*16390*/  ISETP.GT.AND P4, PT, R2, 0x19, PT ;  /* 0x000000190200780c */ /* 0x000fca0003f84270 */
[----:B------:R-:W2:Y:S01]  /*163a0*/  MUFU.TANH R40, R40 ;  /* 0x0000002800287308 */ /* 0x000ea20000002400 */
[----:B---3--:R-:W-:Y:S02]  /*163b0*/  FSEL R57, R21, -INF , P5 ;  /* 0xff80000015397808 */ /* 0x008fe40002800000 */
[----:B------:R-:W-:-:S05]  /*163c0*/  FMNMX.FTZ R20, R49, R20, !PT ;  /* 0x0000001431147209 */ /* 0x000fca0007810000 */
[----:B------:R-:W3:Y:S01]  /*163d0*/  MUFU.TANH R50, R50 ;  /* 0x0000003200327308 */ /* 0x000ee20000002400 */
[----:B----4-:R-:W-:Y:S02]  /*163e0*/  FSEL R9, R15, -INF , P2 ;  /* 0xff8000000f097808 */ /* 0x010fe40001000000 */
[----:B------:R-:W-:-:S05]  /*163f0*/  FSEL R21, R51, -INF , P4 ;  /* 0xff80000033157808 */ /* 0x000fca0002000000 */
[----:B------:R-:W4:Y:S01]  /*16400*/  MUFU.TANH R42, R42 ;  /* 0x0000002a002a7308 */ /* 0x000f220000002400 */
[----:B------:R-:W-:Y:S02]  /*16410*/  ISETP.GT.AND P2, PT, R2, 0x20, PT ;  /* 0x000000200200780c */ /* 0x000fe40003f44270 */
[----:B0-----:R-:W-:Y:S02]  /*16420*/  FSEL R51, R4, -INF , P4 ;  /* 0xff80000004337808 */ /* 0x001fe40002000000 */
[----:B------:R-:W-:-:S03]  /*16430*/  FMNMX.FTZ R20, R57, R20, !PT ;  /* 0x0000001439147209 */ /* 0x000fc60007810000 */
[----:B------:R-:W0:Y:S01]  /*16440*/  MUFU.TANH R44, R44 ;  /* 0x0000002c002c7308 */ /* 0x000e220000002400 */
[----:B-1----:R-:W-:Y:S02]  /*16450*/  FSEL R11, R48, -INF , P3 ;  /* 0xff800000300b7808 */ /* 0x002fe40001800000 */
[----:B------:R-:W-:Y:S02]  /*16460*/  ISETP.GT.AND P3, PT, R2, 0x21, PT ;  /* 0x000000210200780c */ /* 0x000fe40003f64270 */
[----:B--2---:R-:W-:-:S03]  /*16470*/  FSEL R59, R5, -INF , P2 ;  /* 0xff800000053b7808 */ /* 0x004fc60001000000 */
[----:B------:R-:W-:Y:S01]  /*16480*/  MUFU.TANH R43, R43 ;  /* 0x0000002b002b7308 */ /* 0x000fe20000002400 */
[----:B------:R-:W-:Y:S02]  /*16490*/  FMNMX.FTZ R20, R51, R20, !PT ;  /* 0x0000001433147209 */ /* 0x000fe40007810000 */
[----:B------:R-:W-:-:S05]  /*164a0*/  ISETP.GT.AND P6, PT, R2, 0x28, PT ;  /* 0x000000280200780c */ /* 0x000fca0003fc4270 */
[----:B------:R-:W1:Y:S01]  /*164b0*/  MUFU.TANH R67, R67 ;  /* 0x0000004300437308 */ /* 0x000e620000002400 */
[----:B------:R-:W-:Y:S02]  /*164c0*/  FSEL R61, R40, -INF , P3 ;  /* 0xff800000283d7808 */ /* 0x000fe40001800000 */
[----:B------:R-:W-:-:S05]  /*164d0*/  FMNMX.FTZ R20, R59, R20, !PT ;  /* 0x000000143b147209 */ /* 0x000fca0007810000 */
[----:B------:R-:W2:Y:S01]  /*164e0*/  MUFU.TANH R41, R41 ;  /* 0x0000002900297308 */ /* 0x000ea20000002400 */
[----:B---3--:R-:W-:Y:S01]  /*164f0*/  FSEL R15, R50, -INF , P5 ;  /* 0xff800000320f7808 */ /* 0x008fe20002800000 */
[----:B------:R-:W-:-:S06]  /*16500*/  WARPGROUP.DEPBAR.LE gsb0, 0x0 ;  /* 0x00008000000079c5 */ /* 0x000fcc0000010000 */
[----:B------:R-:W3:Y:S01]  /*16510*/  MUFU.TANH R69, R69 ;  /* 0x0000004500457308 */ /* 0x000ee20000002400 */
[----:B------:R-:W-:Y:S01]  /*16520*/  FMUL.FTZ R32, R34, UR8 ;  /* 0x0000000822207c20 */ /* 0x000fe20008410000 */
[----:B------:R-:W-:Y:S01]  /*16530*/  ISETP.GT.AND P5, PT, R2, 0x29, PT ;  /* 0x000000290200780c */ /* 0x000fe20003fa4270 */
[----:B------:R-:W-:Y:S01]  /*16540*/  FMUL.FTZ R24, R24, UR8 ;  /* 0x0000000818187c20 */ /* 0x000fe20008410000 */
[----:B----4-:R-:W-:Y:S02]  /*16550*/  FSEL R63, R42, -INF , P6 ;  /* 0xff8000002a3f7808 */ /* 0x010fe40003000000 */
[----:B------:R-:W-:Y:S02]  /*16560*/  FMNMX.FTZ R20, R61, R20, !PT ;  /* 0x000000143d147209 */ /* 0x000fe40007810000 */
[----:B------:R-:W4:Y:S01]  /*16570*/  MUFU.TANH R52, R52 ;  /* 0x0000003400347308 */ /* 0x000f220000002400 */
[----:B------:R-:W-:Y:S01]  /*16580*/  ISETP.GT.AND P4, PT, R2, 0x30, PT ;  /* 0x000000300200780c */ /* 0x000fe20003f84270 */
[----:B------:R-:W-:Y:S01]  /*16590*/  FMUL.FTZ R4, R25, UR8 ;  /* 0x0000000819047c20 */ /* 0x000fe20008410000 */
[----:B0-----:R-:W-:-:S05]  /*165a0*/  FSEL R65, R44, -INF , P5 ;  /* 0xff8000002c417808 */ /* 0x001fca0002800000 */
[----:B------:R-:W0:Y:S01]  /*165b0*/  MUFU.TANH R36, R36 ;  /* 0x0000002400247308 */ /* 0x000e220000002400 */
[----:B------:R-:W-:-:S07]  /*165c0*/  FMNMX.FTZ R20, R63, R20, !PT ;  /* 0x000000143f147209 */ /* 0x000fce0007810000 */
[----:B------:R-:W0:Y:S01]  /*165d0*/  MUFU.TANH R46, R46 ;  /* 0x0000002e002e7308 */ /* 0x000e220000002400 */
[----:B-1----:R-:W-:Y:S01]  /*165e0*/  FSEL R67, R67, -INF , P4 ;  /* 0xff80000043437808 */ /* 0x002fe20002000000 */
[----:B------:R-:W-:Y:S01]  /*165f0*/  FMUL.FTZ R28, R28, UR8 ;  /* 0x000000081c1c7c20 */ /* 0x000fe20008410000 */
[----:B------:R-:W-:-:S05]  /*16600*/  FMNMX.FTZ R20, R65, R20, !PT ;  /* 0x0000001441147209 */ /* 0x000fca0007810000 */
[----:B------:R-:W1:Y:S01]  /*16610*/  MUFU.TANH R37, R37 ;  /* 0x0000002500257308 */ /* 0x000e620000002400 */
[----:B--2---:R-:W-:-:S07]  /*16620*/  FSEL R33, R41, -INF , P2 ;  /* 0xff80000029217808 */ /* 0x004fce0001000000 */
[----:B------:R-:W2:Y:S01]  /*16630*/  MUFU.TANH R32, R32 ;  /* 0x0000002000207308 */ /* 0x000ea20000002400 */
[----:B------:R-:W-:-:S07]  /*16640*/  ISETP.GT.AND P2, PT, R2, 0x38, PT ;  /* 0x000000380200780c */ /* 0x000fce0003f44270 */
[----:B------:R3:W-:Y:S01]  /*16650*/  MUFU.TANH R8, R35 ;  /* 0x0000002300087308 */ /* 0x0007e20000002400 */
[----:B------:R-:W-:Y:S01]  /*16660*/  FMNMX.FTZ R20, R67, R20, !PT ;  /* 0x0000001443147209 */ /* 0x000fe20007810000 */
[----:B------:R-:W-:-:S06]  /*16670*/  FMUL.FTZ R5, R29, UR8 ;  /* 0x000000081d057c20 */ /* 0x000fcc0008410000 */
[----:B------:R-:W2:Y:S01]  /*16680*/  MUFU.TANH R24, R24 ;  /* 0x0000001800187308 */ /* 0x000ea20000002400 */
[----:B---3--:R-:W-:Y:S02]  /*16690*/  FSEL R35, R43, -INF , P3 ;  /* 0xff8000002b237808 */ /* 0x008fe40001800000 */
[----:B------:R-:W-:-:S04]  /*166a0*/  ISETP.GT.AND P3, PT, R2, 0x31, PT ;  /* 0x000000310200780c */ /* 0x000fc80003f64270 */
[----:B------:R-:W-:Y:S01]  /*166b0*/  FSEL R69, R69, -INF , P3 ;  /* 0xff80000045457808 */ /* 0x000fe20001800000 */
[----:B------:R-:W3:Y:S01]  /*166c0*/  MUFU.TANH R4, R4 ;  /* 0x0000000400047308 */ /* 0x000ee20000002400 */
[----:B----4-:R-:W-:Y:S02]  /*166d0*/  FSEL R25, R52, -INF , P6 ;  /* 0xff80000034197808 */ /* 0x010fe40003000000 */
[----:B------:R-:W-:Y:S02]  /*166e0*/  ISETP.GT.AND P6, PT, R2, 0x39, PT ;  /* 0x000000390200780c */ /* 0x000fe40003fc4270 */
[----:B0-----:R-:W-:-:S03]  /*166f0*/  FSEL R71, R36, -INF , P2 ;  /* 0xff80000024477808 */ /* 0x001fc60001000000 */
[----:B------:R-:W0:Y:S01]  /*16700*/  MUFU.TANH R38, R38 ;  /* 0x0000002600267308 */ /* 0x000e220000002400 */
[----:B------:R-:W-:Y:S02]  /*16710*/  FMNMX.FTZ R20, R69, R20, !PT ;  /* 0x0000001445147209 */ /* 0x000fe40007810000 */
[----:B------:R-:W-:-:S05]  /*16720*/  FSEL R29, R46, -INF , P5 ;  /* 0xff8000002e1d7808 */ /* 0x000fca0002800000 */
[----:B------:R-:W4:Y:S01]  /*16730*/  MUFU.TANH R28, R28 ;  /* 0x0000001c001c7308 */ /* 0x000f220000002400 */
[----:B------:R-:W-:Y:S02]  /*16740*/  ISETP.GT.AND P5, PT, R2, 0x40, PT ;  /* 0x000000400200780c */ /* 0x000fe40003fa4270 */
[----:B-1----:R-:W-:Y:S02]  /*16750*/  FSEL R73, R37, -INF , P6 ;  /* 0xff80000025497808 */ /* 0x002fe40003000000 */
[----:B------:R-:W-:-:S03]  /*16760*/  FMNMX.FTZ R20, R71, R20, !PT ;  /* 0x0000001447147209 */ /* 0x000fc60007810000 */
[----:B------:R-:W1:Y:S01]  /*16770*/  MUFU.TANH R5, R5 ;  /* 0x0000000500057308 */ /* 0x000e620000002400 */
[----:B--2---:R-:W-:Y:S02]  /*16780*/  FSEL R41, R32, -INF , P4 ;  /* 0xff80000020297808 */ /* 0x004fe40002000000 */
[----:B------:R-:W-:Y:S02]  /*16790*/  ISETP.GT.AND P4, PT, R2, 0x41, PT ;  /* 0x000000410200780c */ /* 0x000fe40003f84270 */
[----:B------:R-:W-:Y:S02]  /*167a0*/  FSEL R75, R24, -INF , P5 ;  /* 0xff800000184b7808 */ /* 0x000fe40002800000 */
[----:B------:R-:W-:Y:S02]  /*167b0*/  FMNMX.FTZ R20, R73, R20, !PT ;  /* 0x0000001449147209 */ /* 0x000fe40007810000 */
[----:B------:R-:W-:Y:S02]  /*167c0*/  FSEL R43, R8, -INF , P3 ;  /* 0xff800000082b7808 */ /* 0x000fe40001800000 */
[----:B------:R-:W-:-:S02]  /*167d0*/  ISETP.GT.AND P3, PT, R2, 0x48, PT ;  /* 0x000000480200780c */ /* 0x000fc40003f64270 */
[----:B---3--:R-:W-:Y:S02]  /*167e0*/  FSEL R77, R4, -INF , P4 ;  /* 0xff800000044d7808 */ /* 0x008fe40002000000 */
[----:B------:R-:W-:Y:S02]  /*167f0*/  FMNMX.FTZ R20, R75, R20, !PT ;  /* 0x000000144b147209 */ /* 0x000fe40007810000 */
[----:B0-----:R-:W-:Y:S02]  /*16800*/  FSEL R37, R38, -INF , P2 ;  /* 0xff80000026257808 */ /* 0x001fe40001000000 */
[----:B------:R-:W-:Y:S02]  /*16810*/  ISETP.GT.AND P2, PT, R2, 0x49, PT ;  /* 0x000000490200780c */ /* 0x000fe40003f44270 */
[----:B----4-:R-:W-:Y:S02]  /*16820*/  FSEL R81, R28, -INF , P3 ;  /* 0xff8000001c517808 */ /* 0x010fe40001800000 */
[----:B------:R-:W-:-:S02]  /*16830*/  FMNMX.FTZ R20, R77, R20, !PT ;  /* 0x000000144d147209 */ /* 0x000fc40007810000 */
[----:B-1----:R-:W-:Y:S02]  /*16840*/  FSEL R79, R5, -INF , P2 ;  /* 0xff800000054f7808 */ /* 0x002fe40001000000 */
[----:B------:R-:W-:-:S04]  /*16850*/  FMNMX.FTZ R20, R81, R20, !PT ;  /* 0x0000001451147209 */ /* 0x000fc80007810000 */
[----:B------:R-:W-:-:S05]  /*16860*/  FMNMX.FTZ R20, R79, R20, !PT ;  /* 0x000000144f147209 */ /* 0x000fca0007810000 */
[----:B------:R-:W0:Y:S02]  /*16870*/  SHFL.BFLY PT, R5, R20, 0x2, 0x1f ;  /* 0x0c401f0014057f89 */ /* 0x000e2400000e0000 */
[----:B0-----:R-:W-:-:S05]  /*16880*/  FMNMX.FTZ R4, R20, R5, !PT ;  /* 0x0000000514047209 */ /* 0x001fca0007810000 */
[----:B------:R-:W0:Y:S01]  /*16890*/  SHFL.BFLY PT, R5, R4, 0x1, 0x1f ;  /* 0x0c201f0004057f89 */ /* 0x000e2200000e0000 */
[----:B------:R-:W-:Y:S02]  /*168a0*/  MOV R2, UR4 ;  /* 0x0000000400027c02 */ /* 0x000fe40008000f00 */
[----:B0-----:R-:W-:-:S04]  /*168b0*/  FMNMX.FTZ R5, R4, R5, !PT ;  /* 0x0000000504057209 */ /* 0x001fc80007810000 */
[C---:B------:R-:W-:Y:S01]  /*168c0*/  FSETP.NEU.FTZ.AND P0, PT, R5.reuse, -INF , PT ;  /* 0xff8000000500780b */ /* 0x040fe20003f1d000 */
[----:B------:R-:W-:-:S05]  /*168d0*/  FMUL.FTZ R8, R5, R2 ;  /* 0x0000000205087220 */ /* 0x000fca0000410000 */
[----:B------:R-:W-:Y:S02]  /*168e0*/  FSEL R8, R8, RZ, P0 ;  /* 0x000000ff08087208 */ /* 0x000fe40000000000 */
[----:B------:R-:W-:Y:S02]  /*168f0*/  ISETP.NE.AND P0, PT, R10, RZ, PT ;  /* 0x000000ff0a00720c */ /* 0x000fe40003f05270 */
[----:B------:R-:W-:-:S04]  /*16900*/  FMNMX.FTZ R10, R3, R6, !PT ;  /* 0x00000006030a7209 */ /* 0x000fc80007810000 */
[----:B------:R-:W-:-:S04]  /*16910*/  FMNMX.FTZ R10, R7, R10, !PT ;  /* 0x0000000a070a7209 */ /* 0x000fc80007810000 */
[----:B------:R-:W-:-:S04]  /*16920*/  FMNMX.FTZ R10, R9, R10, !PT ;  /* 0x0000000a090a7209 */ /* 0x000fc80007810000 */
[----:B------:R-:W-:-:S04]  /*16930*/  FMNMX.FTZ R10, R11, R10, !PT ;  /* 0x0000000a0b0a7209 */ /* 0x000fc80007810000 */
[----:B------:R-:W-:-:S04]  /*16940*/  FMNMX.FTZ R14, R13, R10, !PT ;  /* 0x0000000a0d0e7209 */ /* 0x000fc80007810000 */
[----:B------:R-:W-:-:S04]  /*16950*/  FMNMX.FTZ R14, R15, R14, !PT ;  /* 0x0000000e0f0e7209 */ /* 0x000fc80007810000 */
[----:B------:R-:W-:Y:S01]  /*16960*/  FMNMX.FTZ R14, R21, R14, !PT ;  /* 0x0000000e150e7209 */ /* 0x000fe20007810000 */
[----:B------:R-:W-:-:S03]  /*16970*/  FMUL.FTZ R39, R39, UR8 ;  /* 0x0000000827277c20 */ /* 0x000fc60008410000 */
[----:B------:R-:W-:Y:S01]  /*16980*/  FMNMX.FTZ R14, R33, R14, !PT ;  /* 0x0000000e210e7209 */ /* 0x000fe20007810000 */
[----:B------:R-:W-:-:S03]  /*16990*/  FMUL.FTZ R26, R26, UR8 ;  /* 0x000000081a1a7c20 */ /* 0x000fc60008410000 */
[----:B------:R-:W-:Y:S01]  /*169a0*/  FMNMX.FTZ R14, R35, R14, !PT ;  /* 0x0000000e230e7209 */ /* 0x000fe20007810000 */
[----:B------:R-:W0:Y:S03]  /*169b0*/  MUFU.TANH R39, R39 ;  /* 0x0000002700277308 */ /* 0x000e260000002400 */
[----:B------:R-:W-:Y:S01]  /*169c0*/  FMNMX.FTZ R14, R25, R14, !PT ;  /* 0x0000000e190e7209 */ /* 0x000fe20007810000 */
[----:B------:R-:W-:Y:S01]  /*169d0*/  FMUL.FTZ R27, R27, UR8 ;  /* 0x000000081b1b7c20 */ /* 0x000fe20008410000 */
[----:B------:R-:W-:Y:S02]  /*169e0*/  FMUL.FTZ R30, R30, UR8 ;  /* 0x000000081e1e7c20 */ /* 0x000fe40008410000 */
[----:B------:R-:W-:Y:S01]  /*169f0*/  FMNMX.FTZ R14, R29, R14, !PT ;  /* 0x0000000e1d0e7209 */ /* 0x000fe20007810000 */
[----:B------:R-:W1:Y:S03]  /*16a00*/  MUFU.TANH R26, R26 ;  /* 0x0000001a001a7308 */ /* 0x000e660000002400 */
[----:B------:R-:W-:Y:S01]  /*16a10*/  FMNMX.FTZ R14, R41, R14, !PT ;  /* 0x0000000e290e7209 */ /* 0x000fe20007810000 */
[----:B------:R-:W-:-:S04]  /*16a20*/  FMUL.FTZ R31, R31, UR8 ;  /* 0x000000081f1f7c20 */ /* 0x000fc80008410000 */
[----:B------:R-:W2:Y:S01]  /*16a30*/  MUFU.TANH R4, R27 ;  /* 0x0000001b00047308 */ /* 0x000ea20000002400 */
[----:B------:R-:W-:Y:S02]  /*16a40*/  FMNMX.FTZ R14, R43, R14, !PT ;  /* 0x0000000e2b0e7209 */ /* 0x000fe40007810000 */
[----:B0-----:R-:W-:-:S05]  /*16a50*/  FSEL R39, R39, -INF , P6 ;  /* 0xff80000027277808 */ /* 0x001fca0003000000 */
[----:B------:R-:W0:Y:S01]  /*16a60*/  MUFU.TANH R30, R30 ;  /* 0x0000001e001e7308 */ /* 0x000e220000002400 */
[----:B------:R-:W-:Y:S01]  /*16a70*/  FMNMX.FTZ R14, R37, R14, !PT ;  /* 0x0000000e250e7209 */ /* 0x000fe20007810000 */
[----:B------:R-:W-:Y:S01]  /*16a80*/  FFMA.FTZ R208, R45, R2, -R8 ;  /* 0x000000022dd07223 */ /* 0x000fe20000010808 */
[----:B-1----:R-:W-:-:S05]  /*16a90*/  FSEL R45, R26, -INF , P5 ;  /* 0xff8000001a2d7808 */ /* 0x002fca0002800000 */
[----:B------:R1:W3:Y:S01]  /*16aa0*/  MUFU.TANH R10, R31 ;  /* 0x0000001f000a7308 */ /* 0x0002e20000002400 */
[----:B------:R-:W-:Y:S01]  /*16ab0*/  FMNMX.FTZ R14, R39, R14, !PT ;  /* 0x0000000e270e7209 */ /* 0x000fe20007810000 */
[--C-:B------:R-:W-:Y:S01]  /*16ac0*/  FFMA.FTZ R210, R47, R2, -R8.reuse ;  /* 0x000000022fd27223 */ /* 0x100fe20000010808 */
[----:B--2---:R-:W-:Y:S02]  /*16ad0*/  FSEL R47, R4, -INF , P4 ;  /* 0xff800000042f7808 */ /* 0x004fe40002000000 */
[----:B------:R-:W-:Y:S01]  /*16ae0*/  FMNMX.FTZ R14, R45, R14, !PT ;  /* 0x0000000e2d0e7209 */ /* 0x000fe20007810000 */
[--C-:B------:R-:W-:Y:S01]  /*16af0*/  FFMA.FTZ R204, R53, R2, -R8.reuse ;  /* 0x0000000235cc7223 */ /* 0x100fe20000010808 */
[----:B0-----:R-:W-:Y:S02]  /*16b00*/  FSEL R53, R30, -INF , P3 ;  /* 0xff8000001e357808 */ /* 0x001fe40001800000 */
[----:B------:R-:W-:Y:S01]  /*16b10*/  FMNMX.FTZ R14, R47, R14, !PT ;  /* 0x0000000e2f0e7209 */ /* 0x000fe20007810000 */
[----:B-1----:R-:W-:-:S03]  /*16b20*/  FFMA.FTZ R31, R55, R2, -R8 ;  /* 0x00000002371f7223 */ /* 0x002fc60000010808 */
[----:B------:R-:W-:Y:S02]  /*16b30*/  FMNMX.FTZ R14, R53, R14, !PT ;  /* 0x0000000e350e7209 */ /* 0x000fe40007810000 */
[----:B---3--:R-:W-:-:S04]  /*16b40*/  FSEL R55, R10, -INF , P2 ;  /* 0xff8000000a377808 */ /* 0x008fc80001000000 */
[----:B------:R-:W-:-:S05]  /*16b50*/  FMNMX.FTZ R14, R55, R14, !PT ;  /* 0x0000000e370e7209 */ /* 0x000fca0007810000 */
[----:B------:R-:W0:Y:S02]  /*16b60*/  SHFL.BFLY PT, R83, R14, 0x2, 0x1f ;  /* 0x0c401f000e537f89 */ /* 0x000e2400000e0000 */
[----:B0-----:R-:W-:-:S05]  /*16b70*/  FMNMX.FTZ R83, R14, R83, !PT ;  /* 0x000000530e537209 */ /* 0x001fca0007810000 */
[----:B------:R-:W0:Y:S01]  /*16b80*/  SHFL.BFLY PT, R4, R83, 0x1, 0x1f ;  /* 0x0c201f0053047f89 */ /* 0x000e2200000e0000 */
[----:B------:R-:W-:Y:S01]  /*16b90*/  FFMA.FTZ R27, R12, R2, -R8 ;  /* 0x000000020c1b7223 */ /* 0x000fe20000010808 */
[----:B------:R-:W-:Y:S08]  /*16ba0*/  MUFU.EX2 R208, R208 ;  /* 0x000000d000d07308 */ /* 0x000ff00000000800 */
[----:B------:R-:W1:Y:S01]  /*16bb0*/  MUFU.EX2 R27, R27 ;  /* 0x0000001b001b7308 */ /* 0x000e620000000800 */
[----:B0-----:R-:W-:-:S04]  /*16bc0*/  FMNMX.FTZ R4, R83, R4, !PT ;  /* 0x0000000453047209 */ /* 0x001fc80007810000 */
[C---:B------:R-:W-:Y:S01]  /*16bd0*/  FSETP.NEU.FTZ.AND P2, PT, R4.reuse, -INF , PT ;  /* 0xff8000000400780b */ /* 0x040fe20003f5d000 */
[----:B------:R-:W-:-:S05]  /*16be0*/  FMUL.FTZ R14, R4, R2 ;  /* 0x00000002040e7220 */ /* 0x000fca0000410000 */
[----:B------:R-:W-:Y:S01]  /*16bf0*/  FSEL R14, R14, RZ, P2 ;  /* 0x000000ff0e0e7208 */ /* 0x000fe20001000000 */
[----:B------:R-:W0:Y:S04]  /*16c00*/  MUFU.EX2 R210, R210 ;  /* 0x000000d200d27308 */ /* 0x000e280000000800 */
[-CC-:B------:R-:W-:Y:S01]  /*16c10*/  FFMA.FTZ R209, R3, R2.reuse, -R14.reuse ;  /* 0x0000000203d17223 */ /* 0x180fe2000001080e */
[-CC-:B------:R-:W-:Y:S01]  /*16c20*/  FFMA.FTZ R6, R6, R2.reuse, -R14.reuse ;  /* 0x0000000206067223 */ /* 0x180fe2000001080e */
[-C--:B------:R-:W-:Y:S01]  /*16c30*/  FFMA.FTZ R211, R7, R2.reuse, -R14 ;  /* 0x0000000207d37223 */ /* 0x080fe2000001080e */
[-CC-:B------:R-:W-:Y:S01]  /*16c40*/  FFMA.FTZ R206, R57, R2.reuse, -R8.reuse ;  /* 0x0000000239ce7223 */ /* 0x180fe20000010808 */
[----:B------:R-:W2:Y:S01]  /*16c50*/  MUFU.EX2 R31, R31 ;  /* 0x0000001f001f7308 */ /* 0x000ea20000000800 */
[-CC-:B------:R-:W-:Y:S01]  /*16c60*/  FFMA.FTZ R200, R59, R2.reuse, -R8.reuse ;  /* 0x000000023bc87223 */ /* 0x180fe20000010808 */
[-CC-:B------:R-:W-:Y:S01]  /*16c70*/  FFMA.FTZ R57, R61, R2.reuse, -R8.reuse ;  /* 0x000000023d397223 */ /* 0x180fe20000010808 */
[-CC-:B------:R-:W-:Y:S01]  /*16c80*/  FFMA.FTZ R202, R63, R2.reuse, -R8.reuse ;  /* 0x000000023fca7223 */ /* 0x180fe20000010808 */
[-CC-:B------:R-:W-:Y:S01]  /*16c90*/  FFMA.FTZ R59, R65, R2.reuse, -R8.reuse ;  /* 0x00000002413b7223 */ /* 0x180fe20000010808 */
        /* <DEDUP_REMOVED lines=10> */
[-C--:B------:R-:W-:Y:S01]  /*16d40*/  FFMA.FTZ R67, R79, R2.reuse, -R8 ;  /* 0x000000024f437223 */ /* 0x080fe20000010808 */
[----:B------:R-:W3:Y:S01]  /*16d50*/  MUFU.EX2 R6, R6 ;  /* 0x0000000600067308 */ /* 0x000ee20000000800 */
[-CC-:B------:R-:W-:Y:S01]  /*16d60*/  FFMA.FTZ R8, R9, R2.reuse, -R14.reuse ;  /* 0x0000000209087223 */ /* 0x180fe2000001080e */
[----:B------:R-:W-:Y:S01]  /*16d70*/  FFMA.FTZ R205, R11, R2, -R14 ;  /* 0x000000020bcd7223 */ /* 0x000fe2000001080e */
[----:B-1----:R-:W-:-:S05]  /*16d80*/  FADD.FTZ R3, R208, R27 ;  /* 0x0000001bd0037221 */ /* 0x002fca0000010000 */
[----:B------:R-:W1:Y:S01]  /*16d90*/  MUFU.EX2 R204, R204 ;  /* 0x000000cc00cc7308 */ /* 0x000e620000000800 */
[----:B------:R-:W-:-:S07]  /*16da0*/  FFMA.FTZ R10, R13, R2, -R14 ;  /* 0x000000020d0a7223 */ /* 0x000fce000001080e */
[----:B------:R-:W4:Y:S01]  /*16db0*/  MUFU.EX2 R211, R211 ;  /* 0x000000d300d37308 */ /* 0x000f220000000800 */
[----:B0-----:R-:W-:-:S07]  /*16dc0*/  FADD.FTZ R26, R210, R3 ;  /* 0x00000003d21a7221 */ /* 0x001fce0000010000 */
[----:B------:R-:W0:Y:S01]  /*16dd0*/  MUFU.EX2 R49, R49 ;  /* 0x0000003100317308 */ /* 0x000e220000000800 */
[----:B------:R-:W-:-:S07]  /*16de0*/  FFMA.FTZ R207, R15, R2, -R14 ;  /* 0x000000020fcf7223 */ /* 0x000fce000001080e */
[----:B------:R-:W0:Y:S01]  /*16df0*/  MUFU.EX2 R8, R8 ;  /* 0x0000000800087308 */ /* 0x000e220000000800 */
[----:B--2---:R-:W-:Y:S01]  /*16e00*/  FADD.FTZ R3, R31, R26 ;  /* 0x0000001a1f037221 */ /* 0x004fe20000010000 */
[----:B---3--:R-:W-:-:S06]  /*16e10*/  FADD.FTZ R28, R209, R6 ;  /* 0x00000006d11c7221 */ /* 0x008fcc0000010000 */
[----:B------:R-:W2:Y:S01]  /*16e20*/  MUFU.EX2 R206, R206 ;  /* 0x000000ce00ce7308 */ /* 0x000ea20000000800 */
[----:B------:R-:W-:-:S07]  /*16e30*/  FFMA.FTZ R12, R21, R2, -R14 ;  /* 0x00000002150c7223 */ /* 0x000fce000001080e */
[----:B------:R-:W3:Y:S01]  /*16e40*/  MUFU.EX2 R205, R205 ;  /* 0x000000cd00cd7308 */ /* 0x000ee20000000800 */
[----:B-1----:R-:W-:Y:S01]  /*16e50*/  FADD.FTZ R26, R204, R3 ;  /* 0x00000003cc1a7221 */ /* 0x002fe20000010000 */
[----:B----4-:R-:W-:-:S06]  /*16e60*/  FADD.FTZ R3, R211, R28 ;  /* 0x0000001cd3037221 */ /* 0x010fcc0000010000 */
[----:B------:R-:W1:Y:S01]  /*16e70*/  MUFU.EX2 R51, R51 ;  /* 0x0000003300337308 */ /* 0x000e620000000800 */
[----:B------:R-:W-:-:S07]  /*16e80*/  FFMA.FTZ R201, R33, R2, -R14 ;  /* 0x0000000221c97223 */ /* 0x000fce000001080e */
[----:B------:R-:W4:Y:S01]  /*16e90*/  MUFU.EX2 R10, R10 ;  /* 0x0000000a000a7308 */ /* 0x000f220000000800 */
[----:B0-----:R-:W-:Y:S01]  /*16ea0*/  FADD.FTZ R7, R49, R26 ;  /* 0x0000001a31077221 */ /* 0x001fe20000010000 */
[----:B------:R-:W-:-:S06]  /*16eb0*/  FADD.FTZ R28, R8, R3 ;  /* 0x00000003081c7221 */ /* 0x000fcc0000010000 */
        /* <DEDUP_REMOVED lines=31> */
[----:B------:R-:W-:-:S07]  /*170b0*/  @!P1 PRMT R0, RZ, 0x654, R0 ;  /* 0x00000654ff009816 */ /* 0x000fce0000000000 */
[----:B------:R-:W0:Y:S01]  /*170c0*/  MUFU.EX2 R197, R197 ;  /* 0x000000c500c57308 */ /* 0x000e220000000800 */
[----:B------:R-:W-:Y:S01]  /*170d0*/  FFMA.FTZ R39, R39, R2, -R14 ;  /* 0x0000000227277223 */ /* 0x000fe2000001080e */
[----:B--2---:R-:W-:-:S06]  /*170e0*/  FADD.FTZ R30, R196, R7 ;  /* 0x00000007c41e7221 */ /* 0x004fcc0000010000 */
[----:B------:R-:W2:Y:S01]  /*170f0*/  MUFU.EX2 R63, R63 ;  /* 0x0000003f003f7308 */ /* 0x000ea20000000800 */
[----:B---3--:R-:W-:Y:S01]  /*17100*/  FADD.FTZ R3, R203, R28 ;  /* 0x0000001ccb037221 */ /* 0x008fe20000010000 */
[----:B------:R-:W-:Y:S01]  /*17110*/  FFMA.FTZ R45, R45, R2, -R14 ;  /* 0x000000022d2d7223 */ /* 0x000fe2000001080e */
[----:B------:R3:W-:Y:S05]  /*17120*/  @!P1 SYNCS.ARRIVE.TRANS64.RED.A1T0 RZ, [R0+URZ], RZ ;  /* 0x000000ff00ff99a7 */ /* 0x0007ea000810043f */
[----:B------:R-:W2:Y:S01]  /*17130*/  MUFU.EX2 R26, R26 ;  /* 0x0000001a001a7308 */ /* 0x000ea20000000800 */
[----:B-1----:R-:W-:Y:S01]  /*17140*/  FADD.FTZ R7, R61, R30 ;  /* 0x0000001e3d077221 */ /* 0x002fe20000010000 */
[----:B----4-:R-:W-:-:S06]  /*17150*/  FADD.FTZ R28, R24, R3 ;  /* 0x00000003181c7221 */ /* 0x010fcc0000010000 */
[----:B------:R-:W1:Y:S08]  /*17160*/  MUFU.EX2 R192, R192 ;  /* 0x000000c000c07308 */ /* 0x000e700000000800 */
[----:B------:R-:W4:Y:S01]  /*17170*/  MUFU.EX2 R199, R199 ;  /* 0x000000c700c77308 */ /* 0x000f220000000800 */
[----:B------:R-:W-:Y:S01]  /*17180*/  FFMA.FTZ R47, R47, R2, -R14 ;  /* 0x000000022f2f7223 */ /* 0x000fe2000001080e */
[----:B0-----:R-:W-:-:S06]  /*17190*/  FADD.FTZ R30, R198, R7 ;  /* 0x00000007c61e7221 */ /* 0x001fcc0000010000 */
[----:B------:R-:W0:Y:S01]  /*171a0*/  MUFU.EX2 R65, R65 ;  /* 0x0000004100417308 */ /* 0x000e220000000800 */
[----:B------:R-:W-:Y:S01]  /*171b0*/  FADD.FTZ R3, R197, R28 ;  /* 0x0000001cc5037221 */ /* 0x000fe20000010000 */
[----:B------:R-:W-:-:S06]  /*171c0*/  FFMA.FTZ R53, R53, R2, -R14 ;  /* 0x0000000235357223 */ /* 0x000fcc000001080e */
[----:B---3--:R-:W3:Y:S01]  /*171d0*/  MUFU.EX2 R0, R39 ;  /* 0x0000002700007308 */ /* 0x008ee20000000800 */
[----:B------:R-:W-:Y:S01]  /*171e0*/  FFMA.FTZ R55, R55, R2, -R14 ;  /* 0x0000000237377223 */ /* 0x000fe2000001080e */
[----:B--2---:R-:W-:Y:S01]  /*171f0*/  FADD.FTZ R7, R63, R30 ;  /* 0x0000001e3f077221 */ /* 0x004fe20000010000 */
[----:B------:R-:W-:-:S05]  /*17200*/  FADD.FTZ R28, R26, R3 ;  /* 0x000000031a1c7221 */ /* 0x000fca0000010000 */
[----:B------:R-:W2:Y:S01]  /*17210*/  MUFU.EX2 R45, R45 ;  /* 0x0000002d002d7308 */ /* 0x000ea20000000800 */
[----:B-1----:R-:W-:Y:S01]  /*17220*/  FADD.FTZ R30, R192, R7 ;  /* 0x00000007c01e7221 */ /* 0x002fe20000010000 */
[----:B----4-:R-:W-:-:S06]  /*17230*/  FADD.FTZ R3, R199, R28 ;  /* 0x0000001cc7037221 */ /* 0x010fcc0000010000 */
[----:B------:R-:W1:Y:S01]  /*17240*/  MUFU.EX2 R14, R47 ;  /* 0x0000002f000e7308 */ /* 0x000e620000000800 */
[----:B0-----:R-:W-:Y:S01]  /*17250*/  FADD.FTZ R7, R65, R30 ;  /* 0x0000001e41077221 */ /* 0x001fe20000010000 */
[----:B---3--:R-:W-:-:S06]  /*17260*/  FADD.FTZ R30, R0, R3 ;  /* 0x00000003001e7221 */ /* 0x008fcc0000010000 */
[----:B------:R-:W0:Y:S01]  /*17270*/  MUFU.EX2 R53, R53 ;  /* 0x0000003500357308 */ /* 0x000e220000000800 */
[----:B--2---:R-:W-:Y:S01]  /*17280*/  FADD.FTZ R3, R45, R30 ;  /* 0x0000001e2d037221 */ /* 0x004fe20000010000 */
[----:B------:R-:W-:-:S03]  /*17290*/  F2FP.F16.F32.PACK_AB R209, R6, R209 ;  /* 0x000000d106d1723e */ /* 0x000fc600000000ff */
[----:B-1----:R-:W-:-:S03]  /*172a0*/  FADD.FTZ R6, R14, R3 ;  /* 0x000000030e067221 */ /* 0x002fc60000010000 */
[----:B------:R-:W1:Y:S01]  /*172b0*/  MUFU.EX2 R194, R194 ;  /* 0x000000c200c27308 */ /* 0x000e620000000800 */
[----:B0-----:R-:W-:Y:S01]  /*172c0*/  FADD.FTZ R3, R53, R6 ;  /* 0x0000000635037221 */ /* 0x001fe20000010000 */
[----:B------:R-:W-:-:S06]  /*172d0*/  VIADD R6, R92, 0xfffffffe ;  /* 0xfffffffe5c067836 */ /* 0x000fcc0000000000 */
[----:B------:R-:W0:Y:S01]  /*172e0*/  MUFU.EX2 R67, R67 ;  /* 0x0000004300437308 */ /* 0x000e220000000800 */
[----:B------:R-:W-:-:S07]  /*172f0*/  ISETP.GE.AND P2, PT, R6, R226, PT ;  /* 0x000000e20600720c */ /* 0x000fce0003f46270 */
[----:B------:R-:W2:Y:S01]  /*17300*/  MUFU.EX2 R28, R55 ;  /* 0x00000037001c7308 */ /* 0x000ea20000000800 */
[----:B-1----:R-:W-:Y:S01]  /*17310*/  FADD.FTZ R32, R194, R7 ;  /* 0x00000007c2207221 */ /* 0x002fe20000010000 */
[----:B------:R-:W-:Y:S01]  /*17320*/  BSSY B0, `(.L_x_636) ;  /* 0x00005b4000007945 */ /* 0x000fe20003800000 */
[----:B------:R-:W-:Y:S01]  /*17330*/  F2FP.F16.F32.PACK_AB R207, R12, R207 ;  /* 0x000000cf0ccf723e */ /* 0x000fe200000000ff */
[--C-:B------:R-:W-:Y:S01]  /*17340*/  IMAD.MOV.U32 R150, RZ, RZ, R151.reuse ;  /* 0x000000ffff967224 */ /* 0x100fe200078e0097 */
[----:B------:R-:W-:Y:S01]  /*17350*/  F2FP.F16.F32.PACK_AB R208, R27, R208 ;  /* 0x000000d01bd0723e */ /* 0x000fe200000000ff */
[--C-:B------:R-:W-:Y:S01]  /*17360*/  IMAD.MOV.U32 R149, RZ, RZ, R151.reuse ;  /* 0x000000ffff957224 */ /* 0x100fe200078e0097 */
[----:B------:R-:W-:Y:S01]  /*17370*/  F2FP.F16.F32.PACK_AB R210, R31, R210 ;  /* 0x000000d21fd2723e */ /* 0x000fe200000000ff */
[--C-:B------:R-:W-:Y:S01]  /*17380*/  IMAD.MOV.U32 R148, RZ, RZ, R151.reuse ;  /* 0x000000ffff947224 */ /* 0x100fe200078e0097 */
[----:B------:R-:W-:Y:S01]  /*17390*/  F2FP.F16.F32.PACK_AB R204, R49, R204 ;  /* 0x000000cc31cc723e */ /* 0x000fe200000000ff */
[----:B0-----:R-:W-:Y:S01]  /*173a0*/  FADD.FTZ R13, R67, R32 ;  /* 0x00000020430d7221 */ /* 0x001fe20000010000 */
[----:B------:R-:W-:Y:S01]  /*173b0*/  F2FP.F16.F32.PACK_AB R206, R51, R206 ;  /* 0x000000ce33ce723e */ /* 0x000fe200000000ff */
[--C-:B------:R-:W-:Y:S01]  /*173c0*/  IMAD.MOV.U32 R146, RZ, RZ, R151.reuse ;  /* 0x000000ffff927224 */ /* 0x100fe200078e0097 */
[----:B------:R-:W-:Y:S01]  /*173d0*/  F2FP.F16.F32.PACK_AB R200, R57, R200 ;  /* 0x000000c839c8723e */ /* 0x000fe200000000ff */
[--C-:B------:R-:W-:Y:S01]  /*173e0*/  IMAD.MOV.U32 R145, RZ, RZ, R151.reuse ;  /* 0x000000ffff917224 */ /* 0x100fe200078e0097 */
[----:B------:R-:W-:Y:S01]  /*173f0*/  F2FP.F16.F32.PACK_AB R202, R59, R202 ;  /* 0x000000ca3bca723e */ /* 0x000fe200000000ff */
[----:B------:R-:W-:Y:S01]  /*17400*/  IMAD.MOV.U32 R144, RZ, RZ, R151 ;  /* 0x000000ffff907224 */ /* 0x000fe200078e0097 */
[----:B------:R-:W-:Y:S01]  /*17410*/  F2FP.F16.F32.PACK_AB R196, R61, R196 ;  /* 0x000000c43dc4723e */ /* 0x000fe200000000ff */
[----:B--2---:R-:W-:Y:S01]  /*17420*/  FADD.FTZ R12, R28, R3 ;  /* 0x000000031c0c7221 */ /* 0x004fe20000010000 */
[----:B------:R-:W-:Y:S01]  /*17430*/  F2FP.F16.F32.PACK_AB R198, R63, R198 ;  /* 0x000000c63fc6723e */ /* 0x000fe200000000ff */
[--C-:B------:R-:W-:Y:S01]  /*17440*/  IMAD.MOV.U32 R142, RZ, RZ, R151.reuse ;  /* 0x000000ffff8e7224 */ /* 0x100fe200078e0097 */
        /* <DEDUP_REMOVED lines=9> */
[----:B------:R-:W-:Y:S01]  /*174e0*/  IMAD.MOV.U32 R0, RZ, RZ, 0x3f800000 ;  /* 0x3f800000ff007424 */ /* 0x000fe200078e00ff */
        /* <DEDUP_REMOVED lines=10> */
[----:B------:R-:W-:Y:S01]  /*17590*/  MOV R3, 0x3f800000 ;  /* 0x3f80000000037802 */ /* 0x000fe20000000f00 */
        /* <DEDUP_REMOVED lines=111> */
[----:B------:R-:W-:Y:S06]  /*17c90*/  @!P2 BRA `(.L_x_637) ;  /* 0x000000500070a947 */ /* 0x000fec0003800000 */
[----:B------:R-:W-:Y:S01]  /*17ca0*/  MOV R7, R4 ;  /* 0x0000000400077202 */ /* 0x000fe20000000f00 */
[----:B------:R-:W-:Y:S01]  /*17cb0*/  IMAD.MOV.U32 R8, RZ, RZ, R5 ;  /* 0x000000ffff087224 */ /* 0x000fe200078e0005 */
[----:B------:R-:W-:Y:S01]  /*17cc0*/  MOV R0, 0x3f800000 ;  /* 0x3f80000000007802 */ /* 0x000fe20000000f00 */
[----:B------:R-:W-:Y:S01]  /*17cd0*/  IMAD.MOV.U32 R9, RZ, RZ, R221 ;  /* 0x000000ffff097224 */ /* 0x000fe200078e00dd */
[----:B------:R-:W-:Y:S01]  /*17ce0*/  CS2R R150, SRZ ;  /* 0x0000000000967805 */ /* 0x000fe2000001ff00 */
[----:B------:R-:W-:Y:S01]  /*17cf0*/  IMAD.MOV.U32 R10, RZ, RZ, R220 ;  /* 0x000000ffff0a7224 */ /* 0x000fe200078e00dc */
        /* <DEDUP_REMOVED lines=62> */
[----:B------:R-:W-:-:S07]  /*180e0*/  CS2R R24, SRZ ;  /* 0x0000000000187805 */ /* 0x000fce000001ff00 */
.L_x_648:
[----:B------:R-:W-:-:S05]  /*180f0*/  VIADD R2, R10, 0x1 ;  /* 0x000000010a027836 */ /* 0x000fca0000000000 */
[----:B------:R-:W-:-:S04]  /*18100*/  ISETP.NE.AND P2, PT, R2, 0x2, PT ;  /* 0x000000020200780c */ /* 0x000fc80003f45270 */
[----:B------:R-:W-:Y:S02]  /*18110*/  SEL R2, R2, RZ, P2 ;  /* 0x000000ff02027207 */ /* 0x000fe40001000000 */
[----:B------:R-:W-:-:S03]  /*18120*/  SEL R221, RZ, 0x1, P2 ;  /* 0x00000001ffdd7807 */ /* 0x000fc60001000000 */
[----:B------:R-:W-:Y:S01]  /*18130*/  IMAD.MOV.U32 R220, RZ, RZ, R2 ;  /* 0x000000ffffdc7224 */ /* 0x000fe200078e0002 */
[----:B------:R-:W-:Y:S01]  /*18140*/  LOP3.LUT R221, R9, R221, RZ, 0x3c, !PT ;  /* 0x000000dd09dd7212 */ /* 0x000fe200078e3cff */
[----:B------:R-:W-:Y:S06]  /*18150*/  @!P0 BRA `(.L_x_638) ;  /* 0x0000000000048947 */ /* 0x000fec0003800000 */
[----:B------:R-:W-:Y:S01]  /*18160*/  BPT.TRAP 0x1 ;  /* 0x000000040000795c */ /* 0x000fe20000300000 */
.L_x_638:
[----:B------:R-:W-:Y:S01]  /*18170*/  IMAD R11, R2, 0x8, R18 ;  /* 0x00000008020b7824 */ /* 0x000fe200078e0212 */
[----:B------:R-:W-:-:S04]  /*18180*/  SHF.L.U32 R4, R221, 0x1f, RZ ;  /* 0x0000001fdd047819 */ /* 0x000fc800000006ff */
[----:B------:R0:W1:Y:S01]  /*18190*/  SYNCS.PHASECHK.TRANS64.TRYWAIT P2, [R11+URZ+0x38830], R4 ;  /* 0x038830040b0075a7 */ /* 0x000062000804017f */
[----:B------:R-:W-:Y:S05]  /*181a0*/  @!P0 BRA `(.L_x_639) ;  /* 0x0000000000048947 */ /* 0x000fea0003800000 */
[----:B------:R-:W-:Y:S01]  /*181b0*/  BPT.TRAP 0x1 ;  /* 0x000000040000795c */ /* 0x000fe20000300000 */
.L_x_639:
[----:B------:R-:W-:Y:S01]  /*181c0*/  IMAD R2, R220, 0xa00, R224 ;  /* 0x00000a00dc027824 */ /* 0x000fe200078e02e0 */
[----:B------:R-:W-:Y:S03]  /*181d0*/  BSSY B1, `(.L_x_640) ;  /* 0x0000006000017945 */ /* 0x000fe60003800000 */
[C---:B------:R-:W-:Y:S01]  /*181e0*/  VIADD R20, R2.reuse, 0x100 ;  /* 0x0000010002147836 */ /* 0x040fe20000000000 */
[----:B------:R-:W-:Y:S01]  /*181f0*/  IADD3 R15, R2, 0x80, RZ ;  /* 0x00000080020f7810 */ /* 0x000fe20007ffe0ff */
[----:B-1----:R-:W-:Y:S06]  /*18200*/  @P2 BRA `(.L_x_641) ;  /* 0x0000000000082947 */ /* 0x002fec0003800000 */
[----:B------:R-:W1:Y:S02]  /*18210*/  SYNCS.PHASECHK.TRANS64.TRYWAIT P2, [R11+URZ+0x38830], R4 ;  /* 0x038830040b0075a7 */ /* 0x000e64000804017f */
[----:B-1----:R-:W-:Y:S05]  /*18220*/  @!P2 BRA `(.L_x_642) ;  /* 0x00000140009ca947 */ /* 0x002fea0003800000 */
.L_x_641:
[----:B------:R-:W-:Y:S05]  /*18230*/  BSYNC B1 ;  /* 0x0000000000017941 */ /* 0x000fea0003800000 */
.L_x_640:
[----:B------:R-:W2:Y:S04]  /*18240*/  LDL.64 R152, [R1+0x50] ;  /* 0x0000500001987983 */ /* 0x000ea80000100a00 */
[----:B------:R-:W3:Y:S01]  /*18250*/  LDL.64 R154, [R1+0x58] ;  /* 0x00005800019a7983 */ /* 0x000ee20000100a00 */
[----:B01----:R-:W-:Y:S02]  /*18260*/  IMAD.MOV.U32 R4, RZ, RZ, R2 ;  /* 0x000000ffff047224 */ /* 0x003fe400078e0002 */
[----:B------:R-:W-:-:S03]  /*18270*/  IMAD.MOV.U32 R5, RZ, RZ, 0x40000040 ;  /* 0x40000040ff057424 */ /* 0x000fc600078e00ff */
[----:B------:R-:W-:Y:S02]  /*18280*/  R2UR UR14, R4 ;  /* 0x00000000040e72ca */ /* 0x000fe400000e0000 */
[C---:B------:R-:W-:Y:S01]  /*18290*/  R2UR UR15, R5.reuse ;  /* 0x00000000050f72ca */ /* 0x040fe200000e0000 */
[----:B------:R-:W-:Y:S01]  /*182a0*/  WARPGROUP.ARRIVE ;  /* 0x00000000000079c5 */ /* 0x000fe20000000000 */
[----:B------:R-:W-:Y:S01]  /*182b0*/  IMAD.MOV.U32 R4, RZ, RZ, R15 ;  /* 0x000000ffff047224 */ /* 0x000fe200078e000f */
[----:B------:R-:W-:-:S04]  /*182c0*/  R2UR UR11, R5 ;  /* 0x00000000050b72ca */ /* 0x000fc800000e0000 */
[----:B------:R-:W-:Y:S01]  /*182d0*/  R2UR UR10, R4 ;  /* 0x00000000040a72ca */ /* 0x000fe200000e0000 */
[----:B------:R-:W-:Y:S01]  /*182e0*/  IMAD.MOV.U32 R21, RZ, RZ, 0x40000040 ;  /* 0x40000040ff157424 */ /* 0x000fe200078e00ff */
[----:B------:R-:W-:-:S04]  /*182f0*/  R2UR UR6, R20 ;  /* 0x00000000140672ca */ /* 0x000fc800000e0000 */
[----:B------:R-:W-:Y:S02]  /*18300*/  R2UR UR7, R21 ;  /* 0x00000000150772ca */ /* 0x000fe400000e0000 */
[----:B------:R-:W-:Y:S02]  /*18310*/  IADD3 R14, R2, 0x180, RZ ;  /* 0x00000180020e7810 */ /* 0x000fe40007ffe0ff */
[----:B------:R-:W-:Y:S02]  /*18320*/  MOV R15, 0x40000040 ;  /* 0x40000040000f7802 */ /* 0x000fe40000000f00 */
[----:B--2---:R-:W-:Y:S02]  /*18330*/  R2UR UR30, R152 ;  /* 0x00000000981e72ca */ /* 0x004fe400000e0000 */
[----:B------:R-:W-:Y:S02]  /*18340*/  R2UR UR31, R153 ;  /* 0x00000000991f72ca */ /* 0x000fe400000e0000 */
[----:B---3--:R-:W-:Y:S01]  /*18350*/  R2UR UR16, R154 ;  /* 0x000000009a1072ca */ /* 0x008fe200000e0000 */
[----:B------:R-:W2:Y:S01]  /*18360*/  LDL.64 R152, [R1+0x48] ;  /* 0x0000480001987983 */ /* 0x000ea20000100a00 */
[----:B------:R-:W-:Y:S01]  /*18370*/  R2UR UR17, R155 ;  /* 0x000000009b1172ca */ /* 0x000fe200000e0000 */
[----:B------:R-:W-:Y:S01]  /*18380*/  VIADD R4, R2, 0x200 ;  /* 0x0000020002047836 */ /* 0x000fe20000000000 */
[----:B------:R-:W-:Y:S01]  /*18390*/  R2UR UR19, R5 ;  /* 0x00000000051372ca */ /* 0x000fe200000e0000 */
[----:B------:R-:W3:Y:S08]  /*183a0*/  LDL.64 R20, [R1+0x40] ;  /* 0x0000400001147983 */ /* 0x000ef00000100a00 */
[----:B------:R-:W-:-:S02]  /*183b0*/  UMOV UR12, UR16 ;  /* 0x00000010000c7c82 */ /* 0x000fc40008000000 */
[----:B------:R-:W-:Y:S02]  /*183c0*/  UMOV UR13, UR17 ;  /* 0x00000011000d7c82 */ /* 0x000fe40008000000 */
[----:B------:R-:W-:Y:S01]  /*183d0*/  HGMMA.64x16x16.F32 R184, gdesc[UR12], RZ, !UPT, gsb0 ;  /* 0x002000000cb879f0 */ /* 0x000fe2000c0008ff */
[----:B------:R-:W-:Y:S01]  /*183e0*/  UMOV UR8, UR16 ;  /* 0x0000001000087c82 */ /* 0x000fe20008000000 */
[----:B------:R-:W-:Y:S01]  /*183f0*/  UMOV UR9, UR17 ;  /* 0x0000001100097c82 */ /* 0x000fe20008000000 */
[----:B------:R-:W-:Y:S02]  /*18400*/  WARPGROUP.DEPBAR.LE gsb0, 0x0 ;  /* 0x00008000000079c5 */ /* 0x000fe40000010000 */
[----:B------:R-:W-:-:S06]  /*18410*/  WARPGROUP.ARRIVE ;  /* 0x00000000000079c5 */ /* 0x000fcc0000000000 */
[----:B------:R-:W-:Y:S01]  /*18420*/  HGMMA.64x16x16.F32 R176, gdesc[UR8], RZ, !UPT, gsb0 ;  /* 0x0020000008b079f0 */ /* 0x000fe2000c0008ff */
[----:B------:R-:W-:Y:S01]  /*18430*/  UMOV UR4, UR16 ;  /* 0x0000001000047c82 */ /* 0x000fe20008000000 */
[----:B------:R-:W-:Y:S01]  /*18440*/  UMOV UR5, UR17 ;  /* 0x0000001100057c82 */ /* 0x000fe20008000000 */
[----:B------:R-:W-:Y:S02]  /*18450*/  WARPGROUP.DEPBAR.LE gsb0, 0x0 ;  /* 0x00008000000079c5 */ /* 0x000fe40000010000 */
[----:B------:R-:W-:-:S06]  /*18460*/  WARPGROUP.ARRIVE ;  /* 0x00000000000079c5 */ /* 0x000fcc0000000000 */
[----:B------:R-:W-:Y:S01]  /*18470*/  HGMMA.64x16x16.F32 R168, gdesc[UR4], RZ, !UPT, gsb0 ;  /* 0x0020000004a879f0 */ /* 0x000fe2000c0008ff */
[----:B------:R-:W-:Y:S02]  /*18480*/  R2UR UR22, R14 ;  /* 0x000000000e1672ca */ /* 0x000fe400000e0000 */
[----:B------:R-:W-:Y:S01]  /*18490*/  R2UR UR23, R15 ;  /* 0x000000000f1772ca */ /* 0x000fe200000e0000 */
[----:B------:R-:W-:Y:S01]  /*184a0*/  UMOV UR20, UR16 ;  /* 0x0000001000147c82 */ /* 0x000fe20008000000 */
[----:B------:R-:W-:Y:S01]  /*184b0*/  UMOV UR21, UR17 ;  /* 0x0000001100157c82 */ /* 0x000fe20008000000 */
[----:B------:R-:W-:Y:S02]  /*184c0*/  WARPGROUP.DEPBAR.LE gsb0, 0x0 ;  /* 0x00008000000079c5 */ /* 0x000fe40000010000 */
[----:B------:R-:W-:-:S08]  /*184d0*/  WARPGROUP.ARRIVE ;  /* 0x00000000000079c5 */ /* 0x000fd00000000000 */
[----:B------:R-:W-:Y:S01]  /*184e0*/  HGMMA.64x16x16.F32 R160, gdesc[UR20], RZ, !UPT, gsb0 ;  /* 0x0020000014a079f0 */ /* 0x000fe2000c0008ff */
[----:B------:R-:W-:Y:S01]  /*184f0*/  R2UR UR18, R4 ;  /* 0x00000000041272ca */ /* 0x000fe200000e0000 */
[----:B------:R-:W-:Y:S02]  /*18500*/  VIADD R14, R2, 0x2 ;  /* 0x00000002020e7836 */ /* 0x000fe40000000000 */
[----:B------:R-:W-:Y:S01]  /*18510*/  IMAD.MOV.U32 R15, RZ, RZ, 0x40000040 ;  /* 0x40000040ff0f7424 */ /* 0x000fe200078e00ff */
[----:B------:R-:W-:Y:S02]  /*18520*/  WARPGROUP.DEPBAR.LE gsb0, 0x0 ;  /* 0x00008000000079c5 */ /* 0x000fe40000010000 */
[----:B--2---:R-:W-:Y:S02]  /*18530*/  R2UR UR28, R152 ;  /* 0x00000000981c72ca */ /* 0x004fe400000e0000 */
[----:B------:R-:W-:Y:S02]  /*18540*/  R2UR UR29, R153 ;  /* 0x00000000991d72ca */ /* 0x000fe400000e0000 */
        /* <DEDUP_REMOVED lines=24> */
[----:B------:R-:W-:Y:S01]  /*186d0*/  VIADD R4, R2, 0x182 ;  /* 0x0000018202047836 */ /* 0x000fe20000000000 */
[----:B------:R-:W-:Y:S01]  /*186e0*/  MOV R5, 0x40000040 ;  /* 0x4000004000057802 */ /* 0x000fe20000000f00 */
[----:B------:R-:W-:Y:S01]  /*186f0*/  UMOV UR4, UR30 ;  /* 0x0000001e00047c82 */ /* 0x000fe20008000000 */
[----:B------:R-:W-:Y:S01]  /*18700*/  UMOV UR5, UR31 ;  /* 0x0000001f00057c82 */ /* 0x000fe20008000000 */
[----:B------:R-:W-:Y:S01]  /*18710*/  UMOV UR20, UR30 ;  /* 0x0000001e00147c82 */ /* 0x000fe20008000000 */
[----:B------:R-:W-:-:S02]  /*18720*/  WARPGROUP.DEPBAR.LE gsb0, 0x0 ;  /* 0x00008000000079c5 */ /* 0x000fc40000010000 */
[----:B------:R-:W-:Y:S01]  /*18730*/  WARPGROUP.ARRIVE ;  /* 0x00000000000079c5 */ /* 0x000fe20000000000 */
[----:B------:R-:W-:Y:S01]  /*18740*/  UMOV UR21, UR31 ;  /* 0x0000001f00157c82 */ /* 0x000fe20008000000 */
[----:B------:R-:W-:Y:S01]  /*18750*/  UMOV UR16, UR28 ;  /* 0x0000001c00107c82 */ /* 0x000fe20008000000 */
[----:B------:R-:W-:Y:S01]  /*18760*/  UMOV UR17, UR29 ;  /* 0x0000001d00117c82 */ /* 0x000fe20008000000 */
[----:B------:R-:W-:Y:S01]  /*18770*/  UMOV UR12, UR28 ;  /* 0x0000001c000c7c82 */ /* 0x000fe20008000000 */
[----:B------:R-:W-:Y:S01]  /*18780*/  UMOV UR13, UR29 ;  /* 0x0000001d000d7c82 */ /* 0x000fe20008000000 */
[----:B------:R-:W-:Y:S01]  /*18790*/  HGMMA.64x16x16.F32 R168, gdesc[UR8], R168, gsb0 ;  /* 0x0020000008a879f0 */ /* 0x000fe200080008a8 */
[----:B------:R-:W-:Y:S01]  /*187a0*/  R2UR UR6, R4 ;  /* 0x00000000040672ca */ /* 0x000fe200000e0000 */
[----:B------:R-:W-:Y:S01]  /*187b0*/  UMOV UR24, UR28 ;  /* 0x0000001c00187c82 */ /* 0x000fe20008000000 */
[----:B------:R-:W-:Y:S01]  /*187c0*/  R2UR UR7, R5 ;  /* 0x00000000050772ca */ /* 0x000fe200000e0000 */
[----:B------:R-:W-:Y:S01]  /*187d0*/  VIADD R4, R2, 0x202 ;  /* 0x0000020202047836 */ /* 0x000fe20000000000 */
[----:B------:R-:W-:Y:S01]  /*187e0*/  UMOV UR25, UR29 ;  /* 0x0000001d00197c82 */ /* 0x000fe20008000000 */
[----:B------:R-:W2:Y:S01]  /*187f0*/  LDL.64 R14, [R1+0x38] ;  /* 0x00003800010e7983 */ /* 0x000ea20000100a00 */
[----:B------:R-:W-:-:S02]  /*18800*/  WARPGROUP.DEPBAR.LE gsb0, 0x0 ;  /* 0x00008000000079c5 */ /* 0x000fc40000010000 */
[----:B------:R-:W-:-:S07]  /*18810*/  WARPGROUP.ARRIVE ;  /* 0x00000000000079c5 */ /* 0x000fce0000000000 */
[----:B------:R-:W-:Y:S01]  /*18820*/  HGMMA.64x16x16.F32 R160, gdesc[UR4], R160, gsb0 ;  /* 0x0020000004a079f0 */ /* 0x000fe200080008a0 */
[----:B------:R-:W-:Y:S01]  /*18830*/  IMAD.MOV.U32 R5, RZ, RZ, 0x40000040 ;  /* 0x40000040ff057424 */ /* 0x000fe200078e00ff */
[----:B------:R-:W-:-:S04]  /*18840*/  R2UR UR22, R4 ;  /* 0x00000000041672ca */ /* 0x000fc800000e0000 */
        /* <DEDUP_REMOVED lines=8> */
[----:B------:R-:W-:Y:S02]  /*188d0*/  WARPGROUP.DEPBAR.LE gsb0, 0x0 ;  /* 0x00008000000079c5 */ /* 0x000fe40000010000 */
[----:B------:R-:W-:-:S10]  /*188e0*/  WARPGROUP.ARRIVE ;  /* 0x00000000000079c5 */ /* 0x000fd40000000000 */
        /* <DEDUP_REMOVED lines=34> */
[----:B------:R-:W-:Y:S01]  /*18b10*/  IMAD.MOV.U32 R5, RZ, RZ, 0x40000040 ;  /* 0x40000040ff057424 */ /* 0x000fe200078e00ff */
[----:B---3--:R-:W-:Y:S02]  /*18b20*/  R2UR UR30, R20 ;  /* 0x00000000141e72ca */ /* 0x008fe400000e0000 */
[----:B------:R-:W-:Y:S02]  /*18b30*/  R2UR UR31, R21 ;  /* 0x00000000151f72ca */ /* 0x000fe400000e0000 */
[----:B------:R-:W-:Y:S01]  /*18b40*/  R2UR UR22, R4 ;  /* 0x00000000041672ca */ /* 0x000fe200000e0000 */
[----:B------:R-:W3:Y:S01]  /*18b50*/  LDL.64 R20, [R1+0x30] ;  /* 0x0000300001147983 */ /* 0x000ee20000100a00 */
[----:B------:R-:W-:-:S07]  /*18b60*/  R2UR UR23, R5 ;  /* 0x00000000051772ca */ /* 0x000fce00000e0000 */
[----:B------:R-:W-:Y:S02]  /*18b70*/  UMOV UR20, UR30 ;  /* 0x0000001e00147c82 */ /* 0x000fe40008000000 */
[----:B------:R-:W-:Y:S01]  /*18b80*/  UMOV UR21, UR31 ;  /* 0x0000001f00157c82 */ /* 0x000fe20008000000 */
[----:B------:R-:W-:Y:S02]  /*18b90*/  WARPGROUP.DEPBAR.LE gsb0, 0x0 ;  /* 0x00008000000079c5 */ /* 0x000fe40000010000 */
[----:B------:R-:W-:-:S06]  /*18ba0*/  WARPGROUP.ARRIVE ;  /* 0x00000000000079c5 */ /* 0x000fcc0000000000 */
        /* <DEDUP_REMOVED lines=38> */
[----:B------:R-:W-:Y:S02]  /*18e10*/  MOV R5, 0x40000040 ;  /* 0x4000004000057802 */ /* 0x000fe40000000f00 */
[----:B--2---:R-:W-:Y:S02]  /*18e20*/  R2UR UR28, R14 ;  /* 0x000000000e1c72ca */ /* 0x004fe400000e0000 */
[----:B------:R-:W-:Y:S02]  /*18e30*/  R2UR UR29, R15 ;  /* 0x000000000f1d72ca */ /* 0x000fe400000e0000 */
[----:B------:R-:W-:Y:S01]  /*18e40*/  R2UR UR26, R4 ;  /* 0x00000000041a72ca */ /* 0x000fe200000e0000 */
[----:B------:R-:W2:Y:S01]  /*18e50*/  LDL.64 R14, [R1+0x28] ;  /* 0x00002800010e7983 */ /* 0x000ea20000100a00 */
[----:B------:R-:W-:-:S07]  /*18e60*/  R2UR UR27, R5 ;  /* 0x00000000051b72ca */ /* 0x000fce00000e0000 */
[----:B------:R-:W-:Y:S02]  /*18e70*/  UMOV UR24, UR28 ;  /* 0x0000001c00187c82 */ /* 0x000fe40008000000 */
[----:B------:R-:W-:Y:S01]  /*18e80*/  UMOV UR25, UR29 ;  /* 0x0000001d00197c82 */ /* 0x000fe20008000000 */
[----:B------:R-:W-:Y:S02]  /*18e90*/  WARPGROUP.DEPBAR.LE gsb0, 0x0 ;  /* 0x00008000000079c5 */ /* 0x000fe40000010000 */
        /* <DEDUP_REMOVED lines=187> */
[----:B------:R-:W2:Y:S01]  /*19a50*/  LDL.64 R14, [R1] ;  /* 0x00000000010e7983 */ /* 0x000ea20000100a00 */
        /* <DEDUP_REMOVED lines=46> */
[----:B------:R-:W-:Y:S02]  /*19d40*/  R2UR UR14, R4 ;  /* 0x00000000040e72ca */ /* 0x000fe400000e0000 */
        /* <DEDUP_REMOVED lines=445> */
.L_x_643:
[----:B------:R-:W-:Y:S01]  /*1b920*/  SHF.L.U32 R0, R9, 0x1f, RZ ;  /* 0x0000001f09007819 */ /* 0x000fe200000006ff */
[----:B------:R-:W-:-:S04]  /*1b930*/  IMAD R9, R10, 0x8, R18 ;  /* 0x000000080a097824 */ /* 0x000fc800078e0212 */
[----:B------:R0:W1:Y:S01]  /*1b940*/  SYNCS.PHASECHK.TRANS64.TRYWAIT P2, [R9+URZ+0x38850], R0 ;  /* 0x03885000090075a7 */ /* 0x000062000804017f */
[----:B------:R-:W-:Y:S05]  /*1b950*/  @!P0 BRA `(.L_x_644) ;  /* 0x0000000000048947 */ /* 0x000fea0003800000 */
[----:B------:R-:W-:Y:S01]  /*1b960*/  BPT.TRAP 0x1 ;  /* 0x000000040000795c */ /* 0x000fe20000300000 */
.L_x_644:
[----:B------:R-:W-:Y:S04]  /*1b970*/  BSSY B1, `(.L_x_645) ;  /* 0x0000004000017945 */ /* 0x000fe80003800000 */
[----:B-1----:R-:W-:Y:S05]  /*1b980*/  @P2 BRA `(.L_x_646) ;  /* 0x0000000000082947 */ /* 0x002fea0003800000 */
[----:B------:R-:W1:Y:S02]  /*1b990*/  SYNCS.PHASECHK.TRANS64.TRYWAIT P2, [R9+URZ+0x38850], R0 ;  /* 0x03885000090075a7 */ /* 0x000e64000804017f */
[----:B-1----:R-:W-:Y:S05]  /*1b9a0*/  @!P2 BRA `(.L_x_647) ;  /* 0x0000010800d0a947 */ /* 0x002fea0003800000 */
.L_x_646:
[----:B------:R-:W-:Y:S05]  /*1b9b0*/  BSYNC B1 ;  /* 0x0000000000017941 */ /* 0x000fea0003800000 */
.L_x_645:
[----:B01----:R-:W-:Y:S01]  /*1b9c0*/  IADD3 R0, R18, 0x400, RZ ;  /* 0x0000040012007810 */ /* 0x003fe20007ffe0ff */
[----:B------:R-:W-:Y:S01]  /*1b9d0*/  IMAD.MOV.U32 R3, RZ, RZ, 0x40000040 ;  /* 0x40000040ff037424 */ /* 0x000fe200078e00ff */
[----:B------:R-:W-:Y:S01]  /*1b9e0*/  WARPGROUP.ARRIVE ;  /* 0x00000000000079c5 */ /* 0x000fe20000000000 */
[----:B------:R-:W-:Y:S01]  /*1b9f0*/  IMAD.MOV.U32 R5, RZ, RZ, 0x40000040 ;  /* 0x40000040ff057424 */ /* 0x000fe200078e00ff */
[----:B------:R-:W-:Y:S01]  /*1ba00*/  SHF.R.U32.HI R0, RZ, 0x4, R0 ;  /* 0x00000004ff007819 */ /* 0x000fe20000011600 */
[----:B------:R-:W-:Y:S01]  /*1ba10*/  FMUL.FTZ R20, R188, UR39 ;  /* 0x00000027bc147c20 */ /* 0x000fe20008410000 */
[----:B------:R-:W-:Y:S01]  /*1ba20*/  R2UR UR7, R3 ;  /* 0x00000000030772ca */ /* 0x000fe200000e0000 */
[----:B------:R-:W-:Y:S01]  /*1ba30*/  FMUL.FTZ R21, R189, UR39 ;  /* 0x00000027bd157c20 */ /* 0x000fe20008410000 */
[----:B------:R-:W-:Y:S01]  /*1ba40*/  LOP3.LUT R0, R0, 0x3fff, RZ, 0xc0, !PT ;  /* 0x00003fff00007812 */ /* 0x000fe200078ec0ff */
[----:B------:R-:W-:Y:S01]  /*1ba50*/  FMUL.FTZ R177, R177, UR39 ;  /* 0x00000027b1b17c20 */ /* 0x000fe20008410000 */
[----:B------:R-:W-:Y:S01]  /*1ba60*/  FMUL.FTZ R180, R180, UR39 ;  /* 0x00000027b4b47c20 */ /* 0x000fe20008410000 */
[----:B------:R-:W-:Y:S01]  /*1ba70*/  MUFU.TANH R20, R20 ;  /* 0x0000001400147308 */ /* 0x000fe20000002400 */
[----:B------:R-:W-:Y:S01]  /*1ba80*/  LOP3.LUT R0, R0, 0x2800000, RZ, 0xfc, !PT ;  /* 0x0280000000007812 */ /* 0x000fe200078efcff */
[----:B------:R-:W-:Y:S01]  /*1ba90*/  FMUL.FTZ R181, R181, UR39 ;  /* 0x00000027b5b57c20 */ /* 0x000fe20008410000 */
[----:B------:R-:W-:Y:S01]  /*1baa0*/  FMUL.FTZ R168, R168, UR39 ;  /* 0x00000027a8a87c20 */ /* 0x000fe20008410000 */
[----:B------:R-:W-:Y:S01]  /*1bab0*/  FMUL.FTZ R169, R169, UR39 ;  /* 0x00000027a9a97c20 */ /* 0x000fe20008410000 */
[----:B------:R-:W-:Y:S01]  /*1bac0*/  FMUL.FTZ R172, R172, UR39 ;  /* 0x00000027acac7c20 */ /* 0x000fe20008410000 */
[----:B------:R-:W-:-:S02]  /*1bad0*/  IMAD R2, R10, 0xa00, R0 ;  /* 0x00000a000a027824 */ /* 0x000fc400078e0200 */
[----:B------:R-:W-:Y:S01]  /*1bae0*/  FMUL.FTZ R0, R184, UR39 ;  /* 0x00000027b8007c20 */ /* 0x000fe20008410000 */
[----:B------:R-:W-:Y:S01]  /*1baf0*/  MUFU.TANH R21, R21 ;  /* 0x0000001500157308 */ /* 0x000fe20000002400 */
[----:B------:R-:W-:Y:S01]  /*1bb00*/  FMUL.FTZ R173, R173, UR39 ;  /* 0x00000027adad7c20 */ /* 0x000fe20008410000 */
[C---:B------:R-:W-:Y:S01]  /*1bb10*/  VIADD R4, R2.reuse, 0x80 ;  /* 0x0000008002047836 */ /* 0x040fe20000000000 */
[----:B------:R-:W-:Y:S01]  /*1bb20*/  R2UR UR6, R2 ;  /* 0x00000000020672ca */ /* 0x000fe200000e0000 */
[----:B------:R-:W-:Y:S01]  /*1bb30*/  FMUL.FTZ R160, R160, UR39 ;  /* 0x00000027a0a07c20 */ /* 0x000fe20008410000 */
[----:B------:R-:W-:Y:S01]  /*1bb40*/  FMUL.FTZ R161, R161, UR39 ;  /* 0x00000027a1a17c20 */ /* 0x000fe20008410000 */
[----:B------:R-:W-:Y:S01]  /*1bb50*/  FMUL.FTZ R164, R164, UR39 ;  /* 0x00000027a4a47c20 */ /* 0x000fe20008410000 */
[----:B------:R-:W-:Y:S01]  /*1bb60*/  FMUL.FTZ R165, R165, UR39 ;  /* 0x00000027a5a57c20 */ /* 0x000fe20008410000 */
[----:B------:R-:W0:Y:S01]  /*1bb70*/  MUFU.TANH R0, R0 ;  /* 0x0000000000007308 */ /* 0x000e220000002400 */
[----:B------:R-:W-:Y:S01]  /*1bb80*/  FMUL.FTZ R152, R152, UR39 ;  /* 0x0000002798987c20 */ /* 0x000fe20008410000 */
[----:B------:R-:W-:Y:S01]  /*1bb90*/  FMUL.FTZ R157, R157, UR39 ;  /* 0x000000279d9d7c20 */ /* 0x000fe20008410000 */
[----:B------:R-:W-:-:S02]  /*1bba0*/  IMAD.MOV.U32 R3, RZ, RZ, 0x40000040 ;  /* 0x40000040ff037424 */ /* 0x000fc400078e00ff */
[----:B------:R-:W-:Y:S01]  /*1bbb0*/  FMUL.FTZ R10, R186, UR39 ;  /* 0x00000027ba0a7c20 */ /* 0x000fe20008410000 */
[----:B------:R-:W-:Y:S01]  /*1bbc0*/  FMUL.FTZ R14, R187, UR39 ;  /* 0x00000027bb0e7c20 */ /* 0x000fe20008410000 */
[----:B------:R-:W-:Y:S01]  /*1bbd0*/  FMUL.FTZ R15, R190, UR39 ;  /* 0x00000027be0f7c20 */ /* 0x000fe20008410000 */
[----:B------:R-:W-:Y:S01]  /*1bbe0*/  FMUL.FTZ R184, R191, UR39 ;  /* 0x00000027bfb87c20 */ /* 0x000fe20008410000 */
[----:B------:R-:W-:Y:S01]  /*1bbf0*/  HGMMA.64x256x16.F32 R24, R208, gdesc[UR4].tnspB, R24, gsb0 ;  /* 0x43e00004d0187df0 */ /* 0x000fe20008000818 */
[----:B------:R-:W-:Y:S01]  /*1bc00*/  R2UR UR6, R4 ;  /* 0x00000000040672ca */ /* 0x000fe200000e0000 */
[----:B------:R-:W-:Y:S01]  /*1bc10*/  MUFU.TANH R177, R177 ;  /* 0x000000b100b17308 */ /* 0x000fe20000002400 */
[----:B------:R-:W-:Y:S01]  /*1bc20*/  R2UR UR7, R5 ;  /* 0x00000000050772ca */ /* 0x000fe200000e0000 */
[----:B------:R-:W-:Y:S01]  /*1bc30*/  IMAD.MOV.U32 R5, RZ, RZ, 0x40000040 ;  /* 0x40000040ff057424 */ /* 0x000fe200078e00ff */
[----:B------:R-:W-:Y:S01]  /*1bc40*/  IADD3 R4, R2, 0x100, RZ ;  /* 0x0000010002047810 */ /* 0x000fe20007ffe0ff */
[----:B------:R-:W-:Y:S01]  /*1bc50*/  FMUL.FTZ R170, R170, UR39 ;  /* 0x00000027aaaa7c20 */ /* 0x000fe20008410000 */
[----:B------:R-:W-:Y:S01]  /*1bc60*/  FMUL.FTZ R171, R171, UR39 ;  /* 0x00000027abab7c20 */ /* 0x000fe20008410000 */
[----:B------:R-:W-:Y:S01]  /*1bc70*/  FMUL.FTZ R174, R174, UR39 ;  /* 0x00000027aeae7c20 */ /* 0x000fe20008410000 */
[----:B------:R-:W-:Y:S01]  /*1bc80*/  FMUL.FTZ R175, R175, UR39 ;  /* 0x00000027afaf7c20 */ /* 0x000fe20008410000 */
        /* <DEDUP_REMOVED lines=10> */
[----:B------:R-:W-:-:S02]  /*1bd30*/  @!P1 IADD3 R9, R9, 0x38860, RZ ;  /* 0x0003886009099810 */ /* 0x000fc40007ffe0ff */
[C---:B------:R-:W-:Y:S01]  /*1bd40*/  ISETP.GT.AND P2, PT, R6.reuse, R226, PT ;  /* 0x000000e20600720c */ /* 0x040fe20003f44270 */
[----:B------:R-:W-:-:S03]  /*1bd50*/  VIADD R6, R6, 0xffffffff ;  /* 0xffffffff06067836 */ /* 0x000fc60000000000 */
        /* <DEDUP_REMOVED lines=27> */
[----:B------:R-:W-:-:S06]  /*1bf10*/  WARPGROUP.ARRIVE ;  /* 0x00000000000079c5 */ /* 0x000fcc0000000000 */
[----:B------:R-:W-:Y:S01]  /*1bf20*/  HGMMA.64x256x16.F32 R24, R204, gdesc[UR4].tnspB, R24, gsb0 ;  /* 0x43e00004cc187df0 */ /* 0x000fe20008000818 */
[----:B------:R-:W-:Y:S01]  /*1bf30*/  R2UR UR6, R4 ;  /* 0x00000000040672ca */ /* 0x000fe200000e0000 */
[C---:B------:R-:W-:Y:S01]  /*1bf40*/  VIADD R4, R2.reuse, 0x180 ;  /* 0x0000018002047836 */ /* 0x040fe20000000000 */
[----:B------:R-:W-:Y:S01]  /*1bf50*/  R2UR UR7, R5 ;  /* 0x00000000050772ca */ /* 0x000fe200000e0000 */
[----:B------:R-:W-:Y:S01]  /*1bf60*/  IMAD.MOV.U32 R5, RZ, RZ, 0x40000040 ;  /* 0x40000040ff057424 */ /* 0x000fe200078e00ff */
[----:B------:R-:W-:Y:S01]  /*1bf70*/  IADD3 R2, R2, 0x200, RZ ;  /* 0x0000020002027810 */ /* 0x000fe20007ffe0ff */
[----:B------:R-:W-:Y:S02]  /*1bf80*/  WARPGROUP.DEPBAR.LE gsb0, 0x0 ;  /* 0x00008000000079c5 */ /* 0x000fe40000010000 */
[----:B------:R-:W-:-:S15]  /*1bf90*/  WARPGROUP.ARRIVE ;  /* 0x00000000000079c5 */ /* 0x000fde0000000000 */
[----:B------:R-:W-:-:S05]  /*1bfa0*/  NOP ;  /* 0x0000000000007918 */ /* 0x000fca0000000000 */
[----:B------:R-:W-:Y:S01]  /*1bfb0*/  HGMMA.64x256x16.F32 R24, R200, gdesc[UR4].tnspB, R24, gsb0 ;  /* 0x43e00004c8187df0 */ /* 0x000fe20008000818 */
[----:B------:R-:W-:Y:S01]  /*1bfc0*/  R2UR UR6, R4 ;  /* 0x00000000040672ca */ /* 0x000fe200000e0000 */
[----:B------:R-:W-:Y:S01]  /*1bfd0*/  FMUL.FTZ R4, R185, UR39 ;  /* 0x00000027b9047c20 */ /* 0x000fe20008410000 */
[----:B------:R-:W-:Y:S01]  /*1bfe0*/  R2UR UR7, R5 ;  /* 0x00000000050772ca */ /* 0x000fe200000e0000 */
[----:B------:R-:W-:Y:S01]  /*1bff0*/  FMUL.FTZ R185, R176, UR39 ;  /* 0x00000027b0b97c20 */ /* 0x000fe20008410000 */
[----:B------:R-:W-:Y:S01]  /*1c000*/  FMUL.FTZ R176, R178, UR39 ;  /* 0x00000027b2b07c20 */ /* 0x000fe20008410000 */
[----:B------:R-:W-:Y:S01]  /*1c010*/  FMUL.FTZ R178, R179, UR39 ;  /* 0x00000027b3b27c20 */ /* 0x000fe20008410000 */
[----:B------:R-:W-:Y:S01]  /*1c020*/  FMUL.FTZ R179, R182, UR39 ;  /* 0x00000027b6b37c20 */ /* 0x000fe20008410000 */
[----:B------:R-:W1:Y:S01]  /*1c030*/  MUFU.TANH R4, R4 ;  /* 0x0000000400047308 */ /* 0x000e620000002400 */
[----:B------:R-:W-:Y:S01]  /*1c040*/  FMUL.FTZ R182, R153, UR39 ;  /* 0x0000002799b67c20 */ /* 0x000fe20008410000 */
[----:B------:R-:W-:Y:S01]  /*1c050*/  FMUL.FTZ R153, R156, UR39 ;  /* 0x000000279c997c20 */ /* 0x000fe20008410000 */
[----:B------:R-:W-:-:S05]  /*1c060*/  FMUL.FTZ R156, R183, UR39 ;  /* 0x00000027b79c7c20 */ /* 0x000fca0008410000 */
[----:B------:R-:W2:Y:S08]  /*1c070*/  MUFU.TANH R185, R185 ;  /* 0x000000b900b97308 */ /* 0x000eb00000002400 */
[----:B------:R-:W3:Y:S08]  /*1c080*/  MUFU.TANH R182, R182 ;  /* 0x000000b600b67308 */ /* 0x000ef00000002400 */
[----:B------:R-:W4:Y:S08]  /*1c090*/  MUFU.TANH R153, R153 ;  /* 0x0000009900997308 */ /* 0x000f300000002400 */
[----:B------:R-:W5:Y:S08]  /*1c0a0*/  MUFU.TANH R176, R176 ;  /* 0x000000b000b07308 */ /* 0x000f700000002400 */
[----:B------:R-:W5:Y:S08]  /*1c0b0*/  MUFU.TANH R178, R178 ;  /* 0x000000b200b27308 */ /* 0x000f700000002400 */
[----:B------:R-:W5:Y:S08]  /*1c0c0*/  MUFU.TANH R179, R179 ;  /* 0x000000b300b37308 */ /* 0x000f700000002400 */
[----:B------:R-:W5:Y:S01]  /*1c0d0*/  MUFU.TANH R156, R156 ;  /* 0x0000009c009c7308 */ /* 0x000f620000002400 */
[----:B------:R-:W-:-:S02]  /*1c0e0*/  WARPGROUP.DEPBAR.LE gsb0, 0x0 ;  /* 0x00008000000079c5 */ /* 0x000fc40000010000 */
[----:B------:R-:W-:-:S06]  /*1c0f0*/  WARPGROUP.ARRIVE ;  /* 0x00000000000079c5 */ /* 0x000fcc0000000000 */
[----:B------:R-:W-:Y:S01]  /*1c100*/  HGMMA.64x256x16.F32 R24, R196, gdesc[UR4].tnspB, R24, gsb0 ;  /* 0x43e00004c4187df0 */ /* 0x000fe20008000818 */
[----:B------:R-:W-:Y:S02]  /*1c110*/  R2UR UR6, R2 ;  /* 0x00000000020672ca */ /* 0x000fe400000e0000 */
[----:B0-----:R-:W-:Y:S02]  /*1c120*/  FMNMX.FTZ R2, R0, R8, !PT ;  /* 0x0000000800027209 */ /* 0x001fe40007810000 */
[----:B------:R-:W-:Y:S02]  /*1c130*/  R2UR UR7, R3 ;  /* 0x00000000030772ca */ /* 0x000fe400000e0000 */
[----:B-1----:R-:W-:Y:S02]  /*1c140*/  FMNMX.FTZ R2, R4, R2, !PT ;  /* 0x0000000204027209 */ /* 0x002fe40007810000 */
[----:B------:R-:W-:Y:S02]  /*1c150*/  FMNMX.FTZ R3, R10, R7, !PT ;  /* 0x000000070a037209 */ /* 0x000fe40007810000 */
[----:B------:R-:W-:-:S02]  /*1c160*/  FMNMX.FTZ R2, R20, R2, !PT ;  /* 0x0000000214027209 */ /* 0x000fc40007810000 */
[----:B------:R-:W-:Y:S02]  /*1c170*/  FMNMX.FTZ R3, R14, R3, !PT ;  /* 0x000000030e037209 */ /* 0x000fe40007810000 */
[----:B------:R-:W-:Y:S02]  /*1c180*/  FMNMX.FTZ R2, R21, R2, !PT ;  /* 0x0000000215027209 */ /* 0x000fe40007810000 */
[----:B------:R-:W-:Y:S02]  /*1c190*/  FMNMX.FTZ R3, R15, R3, !PT ;  /* 0x000000030f037209 */ /* 0x000fe40007810000 */
[----:B--2---:R-:W-:-:S04]  /*1c1a0*/  FMNMX.FTZ R2, R185, R2, !PT ;  /* 0x00000002b9027209 */ /* 0x004fc80007810000 */
[----:B------:R-:W-:-:S04]  /*1c1b0*/  FMNMX.FTZ R2, R177, R2, !PT ;  /* 0x00000002b1027209 */ /* 0x000fc80007810000 */
        /* <DEDUP_REMOVED lines=11> */
[----:B---3--:R-:W-:-:S04]  /*1c270*/  FMNMX.FTZ R2, R182, R2, !PT ;  /* 0x00000002b6027209 */ /* 0x008fc80007810000 */
[----:B----4-:R-:W-:-:S04]  /*1c280*/  FMNMX.FTZ R2, R153, R2, !PT ;  /* 0x0000000299027209 */ /* 0x010fc80007810000 */
[----:B------:R-:W-:-:S05]  /*1c290*/  FMNMX.FTZ R5, R157, R2, !PT ;  /* 0x000000029d057209 */ /* 0x000fca0007810000 */
[----:B------:R-:W0:Y:S02]  /*1c2a0*/  SHFL.BFLY PT, R2, R5, 0x2, 0x1f ;  /* 0x0c401f0005027f89 */ /* 0x000e2400000e0000 */
[----:B0-----:R-:W-:-:S05]  /*1c2b0*/  FMNMX.FTZ R5, R5, R2, !PT ;  /* 0x0000000205057209 */ /* 0x001fca0007810000 */
[----:B------:R-:W0:Y:S02]  /*1c2c0*/  SHFL.BFLY PT, R2, R5, 0x1, 0x1f ;  /* 0x0c201f0005027f89 */ /* 0x000e2400000e0000 */
[----:B0-----:R-:W-:Y:S01]  /*1c2d0*/  FMNMX.FTZ R5, R5, R2, !PT ;  /* 0x0000000205057209 */ /* 0x001fe20007810000 */
[----:B------:R-:W-:-:S04]  /*1c2e0*/  IMAD.U32 R2, RZ, RZ, UR38 ;  /* 0x00000026ff027e24 */ /* 0x000fc8000f8e00ff */
[----:B------:R-:W-:-:S04]  /*1c2f0*/  FADD.FTZ R8, -R5, R8 ;  /* 0x0000000805087221 */ /* 0x000fc80000010100 */
[----:B------:R-:W-:Y:S01]  /*1c300*/  FMUL.FTZ R183, R8, R2 ;  /* 0x0000000208b77220 */ /* 0x000fe20000410000 */
[----:B------:R-:W-:-:S03]  /*1c310*/  FMNMX.FTZ R8, R184, R3, !PT ;  /* 0x00000003b8087209 */ /* 0x000fc60007810000 */
[----:B------:R0:W-:Y:S01]  /*1c320*/  MUFU.EX2 R3, R183 ;  /* 0x000000b700037308 */ /* 0x0001e20000000800 */
[----:B-----5:R-:W-:-:S04]  /*1c330*/  FMNMX.FTZ R8, R176, R8, !PT ;  /* 0x00000008b0087209 */ /* 0x020fc80007810000 */
[----:B------:R-:W-:Y:S01]  /*1c340*/  FMNMX.FTZ R8, R178, R8, !PT ;  /* 0x00000008b2087209 */ /* 0x000fe20007810000 */
[----:B0-----:R-:W-:-:S04]  /*1c350*/  FMUL.FTZ R183, R5, R2 ;  /* 0x0000000205b77220 */ /* 0x001fc80000410000 */
        /* <DEDUP_REMOVED lines=14> */
[----:B------:R-:W0:Y:S01]  /*1c440*/  MUFU.EX2 R208, R208 ;  /* 0x000000d000d07308 */ /* 0x000e220000000800 */
[-CC-:B------:R-:W-:Y:S01]  /*1c450*/  FFMA.FTZ R200, R168, R2.reuse, -R183.reuse ;  /* 0x00000002a8c87223 */ /* 0x180fe200000108b7 */
[--C-:B------:R-:W-:Y:S01]  /*1c460*/  FFMA.FTZ R168, R169, R2, -R183.reuse ;  /* 0x00000002a9a87223 */ /* 0x100fe200000108b7 */
[----:B------:R-:W-:Y:S01]  /*1c470*/  FMNMX.FTZ R0, R174, R0, !PT ;  /* 0x00000000ae007209 */ /* 0x000fe20007810000 */
[-CC-:B------:R-:W-:Y:S01]  /*1c480*/  FFMA.FTZ R202, R172, R2.reuse, -R183.reuse ;  /* 0x00000002acca7223 */ /* 0x180fe200000108b7 */
[----:B------:R-:W-:-:S02]  /*1c490*/  FFMA.FTZ R169, R173, R2, -R183 ;  /* 0x00000002ada97223 */ /* 0x000fc400000108b7 */
[----:B------:R-:W-:Y:S01]  /*1c4a0*/  FMNMX.FTZ R0, R175, R0, !PT ;  /* 0x00000000af007209 */ /* 0x000fe20007810000 */
[----:B------:R-:W1:Y:S03]  /*1c4b0*/  MUFU.EX2 R210, R210 ;  /* 0x000000d200d27308 */ /* 0x000e660000000800 */
[----:B------:R-:W-:-:S04]  /*1c4c0*/  FMNMX.FTZ R0, R162, R0, !PT ;  /* 0x00000000a2007209 */ /* 0x000fc80007810000 */
[----:B------:R-:W-:Y:S01]  /*1c4d0*/  FMNMX.FTZ R0, R163, R0, !PT ;  /* 0x00000000a3007209 */ /* 0x000fe20007810000 */
[----:B------:R-:W2:Y:S01]  /*1c4e0*/  MUFU.EX2 R186, R186 ;  /* 0x000000ba00ba7308 */ /* 0x000ea20000000800 */
[----:B0-----:R-:W-:Y:S01]  /*1c4f0*/  FFMA.FTZ R13, R3, R13, R208 ;  /* 0x0000000d030d7223 */ /* 0x001fe200000100d0 */
[----:B------:R-:W-:Y:S02]  /*1c500*/  F2FP.F16.F32.PACK_AB R208, R8, R208 ;  /* 0x000000d008d0723e */ /* 0x000fe400000000ff */
[----:B------:R-:W-:Y:S01]  /*1c510*/  FMNMX.FTZ R0, R166, R0, !PT ;  /* 0x00000000a6007209 */ /* 0x000fe20007810000 */
[----:B------:R-:W-:-:S03]  /*1c520*/  FADD.FTZ R13, R8, R13 ;  /* 0x0000000d080d7221 */ /* 0x000fc60000010000 */
        /* <DEDUP_REMOVED lines=8> */
[----:B------:R-:W0:Y:S04]  /*1c5b0*/  SHFL.BFLY PT, R4, R0, 0x2, 0x1f ;  /* 0x0c401f0000047f89 */ /* 0x000e2800000e0000 */
[----:B------:R-:W-:Y:S08]  /*1c5c0*/  MUFU.EX2 R21, R21 ;  /* 0x0000001500157308 */ /* 0x000ff00000000800 */
[----:B------:R-:W-:Y:S08]  /*1c5d0*/  MUFU.EX2 R200, R200 ;  /* 0x000000c800c87308 */ /* 0x000ff00000000800 */
[----:B------:R-:W-:Y:S01]  /*1c5e0*/  MUFU.EX2 R168, R168 ;  /* 0x000000a800a87308 */ /* 0x000fe20000000800 */
[----:B0-----:R-:W-:-:S07]  /*1c5f0*/  FMNMX.FTZ R0, R0, R4, !PT ;  /* 0x0000000400007209 */ /* 0x001fce0007810000 */
[----:B------:R-:W-:Y:S01]  /*1c600*/  MUFU.EX2 R202, R202 ;  /* 0x000000ca00ca7308 */ /* 0x000fe20000000800 */
[----:B------:R-:W0:Y:S07]  /*1c610*/  SHFL.BFLY PT, R4, R0, 0x1, 0x1f ;  /* 0x0c201f0000047f89 */ /* 0x000e2e00000e0000 */
[----:B------:R-:W-:Y:S01]  /*1c620*/  MUFU.EX2 R169, R169 ;  /* 0x000000a900a97308 */ /* 0x000fe20000000800 */
[----:B------:R-:W-:Y:S02]  /*1c630*/  WARPGROUP.DEPBAR.LE gsb0, 0x0 ;  /* 0x00008000000079c5 */ /* 0x000fe40000010000 */
[----:B------:R-:W-:Y:S01]  /*1c640*/  WARPGROUP.ARRIVE ;  /* 0x00000000000079c5 */ /* 0x000fe20000000000 */
[-CC-:B------:R-:W-:Y:S01]  /*1c650*/  FFMA.FTZ R196, R160, R2.reuse, -R183.reuse ;  /* 0x00000002a0c47223 */ /* 0x180fe200000108b7 */
[--C-:B------:R-:W-:Y:S01]  /*1c660*/  FFMA.FTZ R160, R161, R2, -R183.reuse ;  /* 0x00000002a1a07223 */ /* 0x100fe200000108b7 */
[----:B0-----:R-:W-:Y:S01]  /*1c670*/  FMNMX.FTZ R4, R0, R4, !PT ;  /* 0x0000000400047209 */ /* 0x001fe20007810000 */
[-CC-:B------:R-:W-:Y:S01]  /*1c680*/  FFMA.FTZ R198, R164, R2.reuse, -R183.reuse ;  /* 0x00000002a4c67223 */ /* 0x180fe200000108b7 */
[----:B------:R-:W-:Y:S01]  /*1c690*/  FFMA.FTZ R161, R165, R2, -R183 ;  /* 0x00000002a5a17223 */ /* 0x000fe200000108b7 */
[----:B------:R-:W-:Y:S01]  /*1c6a0*/  HGMMA.64x256x16.F32 R24, R192, gdesc[UR4].tnspB, R24, gsb0 ;  /* 0x43e00004c0187df0 */ /* 0x000fe20008000818 */
[----:B------:R-:W-:Y:S01]  /*1c6b0*/  MUFU.EX2 R196, R196 ;  /* 0x000000c400c47308 */ /* 0x000fe20000000800 */
[----:B------:R-:W-:-:S04]  /*1c6c0*/  FADD.FTZ R0, -R4, R7 ;  /* 0x0000000704007221 */ /* 0x000fc80000010100 */
[----:B------:R-:W-:-:S03]  /*1c6d0*/  FMUL.FTZ R0, R0, R2 ;  /* 0x0000000200007220 */ /* 0x000fc60000410000 */
[----:B------:R0:W-:Y:S08]  /*1c6e0*/  MUFU.EX2 R7, R157 ;  /* 0x0000009d00077308 */ /* 0x0001f00000000800 */
[----:B------:R-:W-:Y:S01]  /*1c6f0*/  MUFU.EX2 R0, R0 ;  /* 0x0000000000007308 */ /* 0x000fe20000000800 */
[----:B0-----:R-:W-:-:S05]  /*1c700*/  @!P1 VIADD R157, R11, 0x38840 ;  /* 0x000388400b9d9836 */ /* 0x001fca0000000000 */
[----:B------:R-:W-:Y:S02]  /*1c710*/  @!P1 PRMT R157, RZ, 0x654, R157 ;  /* 0x00000654ff9d9816 */ /* 0x000fe4000000009d */
[----:B------:R-:W-:Y:S08]  /*1c720*/  MUFU.EX2 R160, R160 ;  /* 0x000000a000a07308 */ /* 0x000ff00000000800 */
[----:B------:R-:W-:Y:S08]  /*1c730*/  MUFU.EX2 R198, R198 ;  /* 0x000000c600c67308 */ /* 0x000ff00000000800 */
[----:B------:R-:W-:Y:S01]  /*1c740*/  MUFU.EX2 R161, R161 ;  /* 0x000000a100a17308 */ /* 0x000fe20000000800 */
[----:B------:R-:W-:-:S02]  /*1c750*/  WARPGROUP.DEPBAR.LE gsb0, 0x0 ;  /* 0x00008000000079c5 */ /* 0x000fc40000010000 */
[-CC-:B------:R-:W-:Y:S01]  /*1c760*/  FFMA.FTZ R194, R153, R2.reuse, -R183.reuse ;  /* 0x0000000299c27223 */ /* 0x180fe200000108b7 */
[-C--:B------:R-:W-:Y:S01]  /*1c770*/  FMUL.FTZ R153, R4, R2.reuse ;  /* 0x0000000204997220 */ /* 0x080fe20000410000 */
[----:B------:R1:W-:Y:S01]  /*1c780*/  @!P1 SYNCS.ARRIVE.TRANS64.RED.A1T0 RZ, [R157+URZ], RZ ;  /* 0x000000ff9dff99a7 */ /* 0x0003e2000810043f */
[-CC-:B------:R-:W-:Y:S01]  /*1c790*/  FFMA.FTZ R192, R152, R2.reuse, -R183.reuse ;  /* 0x0000000298c07223 */ /* 0x180fe200000108b7 */
[-C--:B------:R-:W-:Y:S01]  /*1c7a0*/  FFMA.FTZ R152, R182, R2.reuse, -R183 ;  /* 0x00000002b6987223 */ /* 0x080fe200000108b7 */
[-CC-:B------:R-:W-:Y:S01]  /*1c7b0*/  FFMA.FTZ R209, R10, R2.reuse, -R153.reuse ;  /* 0x000000020ad17223 */ /* 0x180fe20000010899 */
[-CC-:B------:R-:W-:Y:S01]  /*1c7c0*/  FFMA.FTZ R10, R14, R2.reuse, -R153.reuse ;  /* 0x000000020e0a7223 */ /* 0x180fe20000010899 */
[-CC-:B------:R-:W-:Y:S01]  /*1c7d0*/  FFMA.FTZ R211, R15, R2.reuse, -R153.reuse ;  /* 0x000000020fd37223 */ /* 0x180fe20000010899 */
[-CC-:B------:R-:W-:Y:S01]  /*1c7e0*/  FFMA.FTZ R14, R184, R2.reuse, -R153.reuse ;  /* 0x00000002b80e7223 */ /* 0x180fe20000010899 */
[-CC-:B------:R-:W-:Y:S01]  /*1c7f0*/  FFMA.FTZ R205, R176, R2.reuse, -R153.reuse ;  /* 0x00000002b0cd7223 */ /* 0x180fe20000010899 */
[-CC-:B------:R-:W-:Y:S01]  /*1c800*/  FFMA.FTZ R15, R178, R2.reuse, -R153.reuse ;  /* 0x00000002b20f7223 */ /* 0x180fe20000010899 */
[----:B------:R-:W0:Y:S01]  /*1c810*/  MUFU.EX2 R209, R209 ;  /* 0x000000d100d17308 */ /* 0x000e220000000800 */
[-CC-:B------:R-:W-:Y:S01]  /*1c820*/  FFMA.FTZ R207, R179, R2.reuse, -R153.reuse ;  /* 0x00000002b3cf7223 */ /* 0x180fe20000010899 */
[-C--:B------:R-:W-:Y:S01]  /*1c830*/  FFMA.FTZ R156, R156, R2.reuse, -R153 ;  /* 0x000000029c9c7223 */ /* 0x080fe20000010899 */
[----:B-1----:R-:W-:Y:S01]  /*1c840*/  FADD.FTZ R157, R210, R13 ;  /* 0x0000000dd29d7221 */ /* 0x002fe20000010000 */
[-CC-:B------:R-:W-:Y:S01]  /*1c850*/  FFMA.FTZ R201, R170, R2.reuse, -R153.reuse ;  /* 0x00000002aac97223 */ /* 0x180fe20000010899 */
[-CC-:B------:R-:W-:Y:S01]  /*1c860*/  FFMA.FTZ R171, R171, R2.reuse, -R153.reuse ;  /* 0x00000002abab7223 */ /* 0x180fe20000010899 */
[-C--:B------:R-:W-:Y:S01]  /*1c870*/  FFMA.FTZ R203, R174, R2.reuse, -R153 ;  /* 0x00000002aecb7223 */ /* 0x080fe20000010899 */
[----:B--2---:R-:W-:Y:S01]  /*1c880*/  FADD.FTZ R157, R186, R157 ;  /* 0x0000009dba9d7221 */ /* 0x004fe20000010000 */
[----:B------:R-:W1:Y:S01]  /*1c890*/  MUFU.EX2 R10, R10 ;  /* 0x0000000a000a7308 */ /* 0x000e620000000800 */
[-CC-:B------:R-:W-:Y:S01]  /*1c8a0*/  FFMA.FTZ R175, R175, R2.reuse, -R153.reuse ;  /* 0x00000002afaf7223 */ /* 0x180fe20000010899 */
[-CC-:B------:R-:W-:Y:S01]  /*1c8b0*/  FFMA.FTZ R197, R162, R2.reuse, -R153.reuse ;  /* 0x00000002a2c57223 */ /* 0x180fe20000010899 */
[-CC-:B------:R-:W-:Y:S01]  /*1c8c0*/  FFMA.FTZ R163, R163, R2.reuse, -R153.reuse ;  /* 0x00000002a3a37223 */ /* 0x180fe20000010899 */
[-CC-:B------:R-:W-:Y:S01]  /*1c8d0*/  FFMA.FTZ R199, R166, R2.reuse, -R153.reuse ;  /* 0x00000002a6c77223 */ /* 0x180fe20000010899 */
[-CC-:B------:R-:W-:Y:S01]  /*1c8e0*/  FFMA.FTZ R167, R167, R2.reuse, -R153.reuse ;  /* 0x00000002a7a77223 */ /* 0x180fe20000010899 */
[-CC-:B------:R-:W-:Y:S01]  /*1c8f0*/  FFMA.FTZ R155, R155, R2.reuse, -R153.reuse ;  /* 0x000000029b9b7223 */ /* 0x180fe20000010899 */
[----:B------:R-:W-:Y:S01]  /*1c900*/  FFMA.FTZ R158, R158, R2, -R153 ;  /* 0x000000029e9e7223 */ /* 0x000fe20000010899 */
[----:B------:R-:W2:Y:S01]  /*1c910*/  MUFU.EX2 R211, R211 ;  /* 0x000000d300d37308 */ /* 0x000ea20000000800 */
[----:B0-----:R-:W-:Y:S01]  /*1c920*/  FFMA.FTZ R12, R0, R12, R209 ;  /* 0x0000000c000c7223 */ /* 0x001fe200000100d1 */
[----:B------:R-:W-:-:S06]  /*1c930*/  F2FP.F16.F32.PACK_AB R210, R186, R210 ;  /* 0x000000d2bad2723e */ /* 0x000fcc00000000ff */
[----:B------:R-:W0:Y:S01]  /*1c940*/  MUFU.EX2 R14, R14 ;  /* 0x0000000e000e7308 */ /* 0x000e220000000800 */
[C---:B-1----:R-:W-:Y:S01]  /*1c950*/  FADD.FTZ R12, R10.reuse, R12 ;  /* 0x0000000c0a0c7221 */ /* 0x042fe20000010000 */
[----:B------:R-:W-:Y:S01]  /*1c960*/  F2FP.F16.F32.PACK_AB R209, R10, R209 ;  /* 0x000000d10ad1723e */ /* 0x000fe200000000ff */
[----:B------:R-:W-:-:S05]  /*1c970*/  IMAD.MOV.U32 R10, RZ, RZ, R220 ;  /* 0x000000ffff0a7224 */ /* 0x000fca00078e00dc */
[----:B------:R-:W1:Y:S01]  /*1c980*/  MUFU.EX2 R205, R205 ;  /* 0x000000cd00cd7308 */ /* 0x000e620000000800 */
[----:B--2---:R-:W-:-:S07]  /*1c990*/  FADD.FTZ R13, R211, R12 ;  /* 0x0000000cd30d7221 */ /* 0x004fce0000010000 */
[----:B------:R-:W2:Y:S01]  /*1c9a0*/  MUFU.EX2 R15, R15 ;  /* 0x0000000f000f7308 */ /* 0x000ea20000000800 */
[C---:B0-----:R-:W-:Y:S01]  /*1c9b0*/  FADD.FTZ R13, R14.reuse, R13 ;  /* 0x0000000d0e0d7221 */ /* 0x041fe20000010000 */
[----:B------:R-:W-:-:S06]  /*1c9c0*/  F2FP.F16.F32.PACK_AB R211, R14, R211 ;  /* 0x000000d30ed3723e */ /* 0x000fcc00000000ff */
[----:B------:R-:W0:Y:S08]  /*1c9d0*/  MUFU.EX2 R207, R207 ;  /* 0x000000cf00cf7308 */ /* 0x000e300000000800 */
[----:B------:R3:W4:Y:S08]  /*1c9e0*/  MUFU.EX2 R11, R156 ;  /* 0x0000009c000b7308 */ /* 0x0007300000000800 */
[----:B------:R-:W5:Y:S01]  /*1c9f0*/  MUFU.EX2 R201, R201 ;  /* 0x000000c900c97308 */ /* 0x000f620000000800 */
[----:B---3--:R-:W-:-:S04]  /*1ca00*/  @!P1 PRMT R156, RZ, 0x654, R9 ;  /* 0x00000654ff9c9816 */ /* 0x008fc80000000009 */
[----:B------:R3:W-:Y:S03]  /*1ca10*/  @!P1 SYNCS.ARRIVE.TRANS64.RED.A1T0 RZ, [R156+URZ], RZ ;  /* 0x000000ff9cff99a7 */ /* 0x0007e6000810043f */
[----:B------:R-:W5:Y:S01]  /*1ca20*/  MUFU.EX2 R9, R171 ;  /* 0x000000ab00097308 */ /* 0x000f620000000800 */
[-CC-:B---3--:R-:W-:Y:S01]  /*1ca30*/  FFMA.FTZ R156, R154, R2.reuse, -R153.reuse ;  /* 0x000000029a9c7223 */ /* 0x188fe20000010899 */
[----:B------:R-:W-:Y:S01]  /*1ca40*/  FFMA.FTZ R153, R159, R2, -R153 ;  /* 0x000000029f997223 */ /* 0x000fe20000010899 */
[----:B------:R-:W-:Y:S01]  /*1ca50*/  FADD.FTZ R159, R204, R157 ;  /* 0x0000009dcc9f7221 */ /* 0x000fe20000010000 */
[----:B-1----:R-:W-:-:S04]  /*1ca60*/  FADD.FTZ R157, R205, R13 ;  /* 0x0000000dcd9d7221 */ /* 0x002fc80000010000 */
[----:B------:R-:W1:Y:S01]  /*1ca70*/  MUFU.EX2 R203, R203 ;  /* 0x000000cb00cb7308 */ /* 0x000e620000000800 */
[C---:B------:R-:W-:Y:S01]  /*1ca80*/  F2FP.F16.F32.PACK_AB R204, R20.reuse, R204 ;  /* 0x000000cc14cc723e */ /* 0x040fe200000000ff */
[----:B------:R-:W-:Y:S01]  /*1ca90*/  FADD.FTZ R13, R20, R159 ;  /* 0x0000009f140d7221 */ /* 0x000fe20000010000 */
[C---:B--2---:R-:W-:Y:S01]  /*1caa0*/  FADD.FTZ R157, R15.reuse, R157 ;  /* 0x0000009d0f9d7221 */ /* 0x044fe20000010000 */
[----:B------:R-:W-:Y:S02]  /*1cab0*/  F2FP.F16.F32.PACK_AB R205, R15, R205 ;  /* 0x000000cd0fcd723e */ /* 0x000fe400000000ff */
[----:B------:R-:W-:Y:S01]  /*1cac0*/  FADD.FTZ R13, R206, R13 ;  /* 0x0000000dce0d7221 */ /* 0x000fe20000010000 */
[----:B0-----:R-:W-:Y:S01]  /*1cad0*/  FADD.FTZ R157, R207, R157 ;  /* 0x0000009dcf9d7221 */ /* 0x001fe20000010000 */
[----:B------:R-:W0:Y:S01]  /*1cae0*/  MUFU.EX2 R154, R175 ;  /* 0x000000af009a7308 */ /* 0x000e220000000800 */
[C---:B------:R-:W-:Y:S01]  /*1caf0*/  F2FP.F16.F32.PACK_AB R206, R21.reuse, R206 ;  /* 0x000000ce15ce723e */ /* 0x040fe200000000ff */
[----:B------:R-:W-:Y:S01]  /*1cb00*/  FADD.FTZ R13, R21, R13 ;  /* 0x0000000d150d7221 */ /* 0x000fe20000010000 */
[C---:B----4-:R-:W-:Y:S01]  /*1cb10*/  FADD.FTZ R157, R11.reuse, R157 ;  /* 0x0000009d0b9d7221 */ /* 0x050fe20000010000 */
[----:B------:R-:W-:-:S02]  /*1cb20*/  F2FP.F16.F32.PACK_AB R207, R11, R207 ;  /* 0x000000cf0bcf723e */ /* 0x000fc400000000ff */
[----:B------:R-:W-:Y:S01]  /*1cb30*/  FADD.FTZ R13, R200, R13 ;  /* 0x0000000dc80d7221 */ /* 0x000fe20000010000 */
[----:B-----5:R-:W-:Y:S01]  /*1cb40*/  FADD.FTZ R157, R201, R157 ;  /* 0x0000009dc99d7221 */ /* 0x020fe20000010000 */
[----:B------:R-:W2:Y:S01]  /*1cb50*/  MUFU.EX2 R197, R197 ;  /* 0x000000c500c57308 */ /* 0x000ea20000000800 */
[C---:B------:R-:W-:Y:S01]  /*1cb60*/  F2FP.F16.F32.PACK_AB R201, R9.reuse, R201 ;  /* 0x000000c909c9723e */ /* 0x040fe200000000ff */
[C---:B------:R-:W-:Y:S01]  /*1cb70*/  FADD.FTZ R13, R168.reuse, R13 ;  /* 0x0000000da80d7221 */ /* 0x040fe20000010000 */
[----:B------:R-:W-:Y:S01]  /*1cb80*/  FADD.FTZ R157, R9, R157 ;  /* 0x0000009d099d7221 */ /* 0x000fe20000010000 */
[----:B------:R-:W-:Y:S01]  /*1cb90*/  F2FP.F16.F32.PACK_AB R200, R168, R200 ;  /* 0x000000c8a8c8723e */ /* 0x000fe200000000ff */
[----:B------:R-:W-:Y:S02]  /*1cba0*/  IMAD.MOV.U32 R9, RZ, RZ, R221 ;  /* 0x000000ffff097224 */ /* 0x000fe400078e00dd */
[----:B------:R-:W-:Y:S01]  /*1cbb0*/  FADD.FTZ R13, R202, R13 ;  /* 0x0000000dca0d7221 */ /* 0x000fe20000010000 */
[----:B-1----:R-:W-:Y:S01]  /*1cbc0*/  FADD.FTZ R157, R203, R157 ;  /* 0x0000009dcb9d7221 */ /* 0x002fe20000010000 */
[----:B------:R-:W1:Y:S01]  /*1cbd0*/  MUFU.EX2 R12, R163 ;  /* 0x000000a3000c7308 */ /* 0x000e620000000800 */
[C---:B------:R-:W-:Y:S01]  /*1cbe0*/  F2FP.F16.F32.PACK_AB R202, R169.reuse, R202 ;  /* 0x000000caa9ca723e */ /* 0x040fe200000000ff */
[----:B------:R-:W-:Y:S01]  /*1cbf0*/  FADD.FTZ R13, R169, R13 ;  /* 0x0000000da90d7221 */ /* 0x000fe20000010000 */
[C---:B0-----:R-:W-:Y:S01]  /*1cc00*/  FADD.FTZ R157, R154.reuse, R157 ;  /* 0x0000009d9a9d7221 */ /* 0x041fe20000010000 */
[----:B------:R-:W-:-:S02]  /*1cc10*/  F2FP.F16.F32.PACK_AB R203, R154, R203 ;  /* 0x000000cb9acb723e */ /* 0x000fc400000000ff */
[----:B------:R-:W-:Y:S01]  /*1cc20*/  FADD.FTZ R13, R196, R13 ;  /* 0x0000000dc40d7221 */ /* 0x000fe20000010000 */
[C---:B------:R-:W-:Y:S01]  /*1cc30*/  F2FP.F16.F32.PACK_AB R196, R160.reuse, R196 ;  /* 0x000000c4a0c4723e */ /* 0x040fe200000000ff */
[----:B------:R-:W0:Y:S01]  /*1cc40*/  MUFU.EX2 R199, R199 ;  /* 0x000000c700c77308 */ /* 0x000e220000000800 */
[----:B--2---:R-:W-:Y:S01]  /*1cc50*/  FADD.FTZ R157, R197, R157 ;  /* 0x0000009dc59d7221 */ /* 0x004fe20000010000 */
[----:B------:R-:W-:-:S04]  /*1cc60*/  FADD.FTZ R13, R160, R13 ;  /* 0x0000000da00d7221 */ /* 0x000fc80000010000 */
[----:B------:R-:W-:Y:S01]  /*1cc70*/  FADD.FTZ R13, R198, R13 ;  /* 0x0000000dc60d7221 */ /* 0x000fe20000010000 */
[C---:B------:R-:W-:Y:S01]  /*1cc80*/  F2FP.F16.F32.PACK_AB R198, R161.reuse, R198 ;  /* 0x000000c6a1c6723e */ /* 0x040fe200000000ff */
[----:B------:R-:W2:Y:S01]  /*1cc90*/  MUFU.EX2 R8, R167 ;  /* 0x000000a700087308 */ /* 0x000ea20000000800 */
[C---:B-1----:R-:W-:Y:S01]  /*1cca0*/  FADD.FTZ R157, R12.reuse, R157 ;  /* 0x0000009d0c9d7221 */ /* 0x042fe20000010000 */
[----:B------:R-:W-:Y:S01]  /*1ccb0*/  FADD.FTZ R13, R161, R13 ;  /* 0x0000000da10d7221 */ /* 0x000fe20000010000 */
[----:B------:R-:W-:-:S05]  /*1ccc0*/  F2FP.F16.F32.PACK_AB R197, R12, R197 ;  /* 0x000000c50cc5723e */ /* 0x000fca00000000ff */
[----:B------:R-:W1:Y:S01]  /*1ccd0*/  MUFU.EX2 R192, R192 ;  /* 0x000000c000c07308 */ /* 0x000e620000000800 */
[----:B0-----:R-:W-:-:S07]  /*1cce0*/  FADD.FTZ R157, R199, R157 ;  /* 0x0000009dc79d7221 */ /* 0x001fce0000010000 */
[----:B------:R-:W0:Y:S01]  /*1ccf0*/  MUFU.EX2 R156, R156 ;  /* 0x0000009c009c7308 */ /* 0x000e220000000800 */
[C---:B--2---:R-:W-:Y:S01]  /*1cd00*/  FADD.FTZ R157, R8.reuse, R157 ;  /* 0x0000009d089d7221 */ /* 0x044fe20000010000 */
[----:B------:R-:W-:Y:S01]  /*1cd10*/  F2FP.F16.F32.PACK_AB R199, R8, R199 ;  /* 0x000000c708c7723e */ /* 0x000fe200000000ff */
[----:B------:R-:W-:-:S05]  /*1cd20*/  IMAD.MOV.U32 R8, RZ, RZ, R5 ;  /* 0x000000ffff087224 */ /* 0x000fca00078e0005 */
[----:B------:R-:W2:Y:S01]  /*1cd30*/  MUFU.EX2 R152, R152 ;  /* 0x0000009800987308 */ /* 0x000ea20000000800 */
[----:B-1----:R-:W-:-:S07]  /*1cd40*/  FADD.FTZ R13, R192, R13 ;  /* 0x0000000dc00d7221 */ /* 0x002fce0000010000 */
[----:B------:R-:W1:Y:S01]  /*1cd50*/  MUFU.EX2 R155, R155 ;  /* 0x0000009b009b7308 */ /* 0x000e620000000800 */
[----:B0-----:R-:W-:-:S07]  /*1cd60*/  FADD.FTZ R157, R156, R157 ;  /* 0x0000009d9c9d7221 */ /* 0x001fce0000010000 */
[----:B------:R-:W0:Y:S01]  /*1cd70*/  MUFU.EX2 R194, R194 ;  /* 0x000000c200c27308 */ /* 0x000e220000000800 */
[C---:B--2---:R-:W-:Y:S01]  /*1cd80*/  FADD.FTZ R13, R152.reuse, R13 ;  /* 0x0000000d980d7221 */ /* 0x044fe20000010000 */
[----:B------:R-:W-:-:S06]  /*1cd90*/  F2FP.F16.F32.PACK_AB R192, R152, R192 ;  /* 0x000000c098c0723e */ /* 0x000fcc00000000ff */
[----:B------:R-:W2:Y:S01]  /*1cda0*/  MUFU.EX2 R158, R158 ;  /* 0x0000009e009e7308 */ /* 0x000ea20000000800 */
[C---:B-1----:R-:W-:Y:S01]  /*1cdb0*/  FADD.FTZ R157, R155.reuse, R157 ;  /* 0x0000009d9b9d7221 */ /* 0x042fe20000010000 */
[----:B------:R-:W-:-:S06]  /*1cdc0*/  F2FP.F16.F32.PACK_AB R193, R155, R156 ;  /* 0x0000009c9bc1723e */ /* 0x000fcc00000000ff */
[----:B------:R-:W1:Y:S01]  /*1cdd0*/  MUFU.EX2 R153, R153 ;  /* 0x0000009900997308 */ /* 0x000e620000000800 */
[----:B0-----:R-:W-:Y:S01]  /*1cde0*/  FADD.FTZ R13, R194, R13 ;  /* 0x0000000dc20d7221 */ /* 0x001fe20000010000 */
[----:B------:R-:W-:-:S03]  /*1cdf0*/  F2FP.F16.F32.PACK_AB R194, R7, R194 ;  /* 0x000000c207c2723e */ /* 0x000fc600000000ff */
[----:B------:R-:W-:Y:S01]  /*1ce00*/  FADD.FTZ R13, R7, R13 ;  /* 0x0000000d070d7221 */ /* 0x000fe20000010000 */
[----:B------:R-:W-:Y:S01]  /*1ce10*/  MOV R7, R4 ;  /* 0x0000000400077202 */ /* 0x000fe20000000f00 */
[----:B--2---:R-:W-:-:S04]  /*1ce20*/  FADD.FTZ R157, R158, R157 ;  /* 0x0000009d9e9d7221 */ /* 0x004fc80000010000 */
[C---:B-1----:R-:W-:Y:S01]  /*1ce30*/  FADD.FTZ R12, R153.reuse, R157 ;  /* 0x0000009d990c7221 */ /* 0x042fe20000010000 */
[----:B------:R-:W-:Y:S01]  /*1ce40*/  F2FP.F16.F32.PACK_AB R195, R153, R158 ;  /* 0x0000009e99c3723e */ /* 0x000fe200000000ff */
[----:B------:R-:W-:Y:S06]  /*1ce50*/  @P2 BRA `(.L_x_648) ;  /* 0xffffffb000a42947 */ /* 0x000fec000383ffff */
.L_x_637:
[----:B------:R-:W-:Y:S05]  /*1ce60*/  BSYNC B0 ;  /* 0x0000000000007941 */ /* 0x000fea0003800000 */
.L_x_636:
        /* <DEDUP_REMOVED lines=131> */
.L_x_649:
[----:B------:R-:W-:Y:S01]  /*1d6a0*/  IMAD R3, R220, 0x8, R18 ;  /* 0x00000008dc037824 */ /* 0x000fe200078e0212 */
[----:B------:R-:W-:-:S04]  /*1d6b0*/  SHF.L.U32 R0, R221, 0x1f, RZ ;  /* 0x0000001fdd007819 */ /* 0x000fc800000006ff */
[----:B------:R0:W1:Y:S01]  /*1d6c0*/  SYNCS.PHASECHK.TRANS64.TRYWAIT P2, [R3+URZ+0x38850], R0 ;  /* 0x03885000030075a7 */ /* 0x000062000804017f */
[----:B------:R-:W-:Y:S05]  /*1d6d0*/  @!P0 BRA `(.L_x_650) ;  /* 0x0000000000048947 */ /* 0x000fea0003800000 */
[----:B------:R-:W-:Y:S01]  /*1d6e0*/  BPT.TRAP 0x1 ;  /* 0x000000040000795c */ /* 0x000fe20000300000 */
.L_x_650:
[----:B------:R-:W-:Y:S04]  /*1d6f0*/  BSSY B0, `(.L_x_651) ;  /* 0x0000004000007945 */ /* 0x000fe80003800000 */
[----:B-1----:R-:W-:Y:S05]  /*1d700*/  @P2 BRA `(.L_x_652) ;  /* 0x0000000000082947 */ /* 0x002fea0003800000 */
[----:B------:R-:W1:Y:S02]  /*1d710*/  SYNCS.PHASECHK.TRANS64.TRYWAIT P0, [R3+URZ+0x38850], R0 ;  /* 0x03885000030075a7 */ /* 0x000e64000800017f */
[----:B-1----:R-:W-:Y:S05]  /*1d720*/  @!P0 BRA `(.L_x_653) ;  /* 0x000000ec00848947 */ /* 0x002fea0003800000 */
.L_x_652:
[----:B------:R-:W-:Y:S05]  /*1d730*/  BSYNC B0 ;  /* 0x0000000000007941 */ /* 0x000fea0003800000 */
.L_x_651:
[----:B------:R-:W-:Y:S01]  /*1d740*/  VIADD R18, R18, 0x400 ;  /* 0x0000040012127836 */ /* 0x000fe20000000000 */
[----:B------:R-:W2:Y:S01]  /*1d750*/  LDL.LU R168, [R1+0x60] ;  /* 0x0000600001a87983 */ /* 0x000ea20000300800 */
[----:B------:R-:W-:Y:S01]  /*1d760*/  MOV R7, 0x40000040 ;  /* 0x4000004000077802 */ /* 0x000fe20000000f00 */
[----:B------:R-:W-:Y:S01]  /*1d770*/  WARPGROUP.ARRIVE ;  /* 0x00000000000079c5 */ /* 0x000fe20000000000 */
[----:B------:R-:W-:Y:S01]  /*1d780*/  IMAD.MOV.U32 R9, RZ, RZ, 0x40000040 ;  /* 0x40000040ff097424 */ /* 0x000fe200078e00ff */
[----:B------:R-:W-:Y:S01]  /*1d790*/  SHF.R.U32.HI R18, RZ, 0x4, R18 ;  /* 0x00000004ff127819 */ /* 0x000fe20000011612 */
[----:B01----:R-:W0:Y:S01]  /*1d7a0*/  SHFL.BFLY PT, R0, R13, 0x2, 0x1f ;  /* 0x0c401f000d007f89 */ /* 0x003e2200000e0000 */
[----:B------:R-:W-:Y:S01]  /*1d7b0*/  R2UR UR7, R7 ;  /* 0x00000000070772ca */ /* 0x000fe200000e0000 */
[----:B------:R-:W-:Y:S01]  /*1d7c0*/  IMAD.MOV.U32 R166, RZ, RZ, -0x800000 ;  /* 0xff800000ffa67424 */ /* 0x000fe200078e00ff */
[----:B------:R-:W-:Y:S01]  /*1d7d0*/  LOP3.LUT R18, R18, 0x3fff, RZ, 0xc0, !PT ;  /* 0x00003fff12127812 */ /* 0x000fe200078ec0ff */
[----:B------:R-:W-:Y:S01]  /*1d7e0*/  @!P1 VIADD R3, R3, 0x38860 ;  /* 0x0003886003039836 */ /* 0x000fe20000000000 */
[----:B------:R-:W-:Y:S01]  /*1d7f0*/  MOV R7, 0x40000040 ;  /* 0x4000004000077802 */ /* 0x000fe20000000f00 */
[----:B------:R-:W-:Y:S01]  /*1d800*/  IMAD.MOV.U32 R167, RZ, RZ, -0x800000 ;  /* 0xff800000ffa77424 */ /* 0x000fe200078e00ff */
[----:B------:R-:W-:-:S02]  /*1d810*/  LOP3.LUT R18, R18, 0x2800000, RZ, 0xfc, !PT ;  /* 0x0280000012127812 */ /* 0x000fc400078efcff */
[----:B------:R-:W-:-:S03]  /*1d820*/  @!P1 PRMT R3, RZ, 0x654, R3 ;  /* 0x00000654ff039816 */ /* 0x000fc60000000003 */
[C---:B------:R-:W-:Y:S01]  /*1d830*/  IMAD R6, R220.reuse, 0xa00, R18 ;  /* 0x00000a00dc067824 */ /* 0x040fe200078e0212 */
[----:B------:R-:W-:Y:S01]  /*1d840*/  IADD3 R220, R220, 0x1, RZ ;  /* 0x00000001dcdc7810 */ /* 0x000fe20007ffe0ff */
[----:B------:R-:W-:Y:S02]  /*1d850*/  IMAD.MOV.U32 R18, RZ, RZ, RZ ;  /* 0x000000ffff127224 */ /* 0x000fe400078e00ff */
[C---:B------:R-:W-:Y:S01]  /*1d860*/  VIADD R8, R6.reuse, 0x80 ;  /* 0x0000008006087836 */ /* 0x040fe20000000000 */
[----:B------:R-:W-:Y:S02]  /*1d870*/  R2UR UR6, R6 ;  /* 0x00000000060672ca */ /* 0x000fe400000e0000 */
[----:B------:R-:W-:-:S04]  /*1d880*/  ISETP.NE.AND P2, PT, R220, 0x2, PT ;  /* 0x00000002dc00780c */ /* 0x000fc80003f45270 */
[----:B------:R-:W-:Y:S01]  /*1d890*/  SEL R220, R220, RZ, P2 ;  /* 0x000000ffdcdc7207 */ /* 0x000fe20001000000 */
[----:B0-----:R-:W-:-:S06]  /*1d8a0*/  FADD.FTZ R0, R0, R13 ;  /* 0x0000000d00007221 */ /* 0x001fcc0000010000 */
[----:B------:R-:W-:Y:S01]  /*1d8b0*/  HGMMA.64x256x16.F32 R24, R208, gdesc[UR4].tnspB, R24, gsb0 ;  /* 0x43e00004d0187df0 */ /* 0x000fe20008000818 */
[----:B------:R-:W-:Y:S01]  /*1d8c0*/  R2UR UR6, R8 ;  /* 0x00000000080672ca */ /* 0x000fe200000e0000 */
[----:B------:R-:W-:Y:S01]  /*1d8d0*/  VIADD R8, R6, 0x100 ;  /* 0x0000010006087836 */ /* 0x000fe20000000000 */
[----:B------:R-:W-:Y:S02]  /*1d8e0*/  R2UR UR7, R9 ;  /* 0x00000000090772ca */ /* 0x000fe400000e0000 */
[----:B------:R-:W-:Y:S01]  /*1d8f0*/  MOV R9, 0x40000040 ;  /* 0x4000004000097802 */ /* 0x000fe20000000f00 */
        /* <DEDUP_REMOVED lines=23> */
[----:B------:R-:W0:Y:S04]  /*1da70*/  SHFL.BFLY PT, R6, R12, 0x2, 0x1f ;  /* 0x0c401f000c067f89 */ /* 0x000e2800000e0000 */
[----:B------:R-:W1:Y:S01]  /*1da80*/  SHFL.BFLY PT, R7, R0, 0x1, 0x1f ;  /* 0x0c201f0000077f89 */ /* 0x000e6200000e0000 */
[----:B0-----:R-:W-:Y:S01]  /*1da90*/  FADD.FTZ R6, R6, R12 ;  /* 0x0000000c06067221 */ /* 0x001fe20000010000 */
[----:B-1----:R-:W-:-:S04]  /*1daa0*/  FADD.FTZ R0, R0, R7 ;  /* 0x0000000700007221 */ /* 0x002fc80000010000 */
[----:B------:R-:W0:Y:S01]  /*1dab0*/  SHFL.BFLY PT, R8, R6, 0x1, 0x1f ;  /* 0x0c201f0006087f89 */ /* 0x000e2200000e0000 */
[----:B------:R-:W-:-:S13]  /*1dac0*/  FSETP.NE.FTZ.AND P0, PT, R0, RZ, PT ;  /* 0x000000ff0000720b */ /* 0x000fda0003f15000 */
[----:B------:R-:W1:Y:S01]  /*1dad0*/  @P0 MUFU.LG2 R7, R0 ;  /* 0x0000000000070308 */ /* 0x000e620000000c00 */
[----:B0-----:R-:W-:Y:S01]  /*1dae0*/  FADD.FTZ R6, R6, R8 ;  /* 0x0000000806067221 */ /* 0x001fe20000010000 */
[----:B------:R-:W-:-:S06]  /*1daf0*/  @P0 FMUL.FTZ R8, R2, 0.69314718246459960938 ;  /* 0x3f31721802080820 */ /* 0x000fcc0000410000 */
[----:B------:R0:W-:Y:S01]  /*1db00*/  @P0 MUFU.RCP R18, R0 ;  /* 0x0000000000120308 */ /* 0x0001e20000001000 */
[----:B------:R-:W-:Y:S01]  /*1db10*/  FSETP.NE.FTZ.AND P3, PT, R6, RZ, PT ;  /* 0x000000ff0600720b */ /* 0x000fe20003f75000 */
[----:B-1----:R-:W-:Y:S01]  /*1db20*/  @P0 FMUL.FTZ R7, R7, 0.69314718246459960938 ;  /* 0x3f31721807070820 */ /* 0x002fe20000410000 */
[----:B0-----:R-:W-:-:S03]  /*1db30*/  IMAD.MOV.U32 R0, RZ, RZ, RZ ;  /* 0x000000ffff007224 */ /* 0x001fc600078e00ff */
[----:B------:R-:W-:Y:S01]  /*1db40*/  @P0 FFMA.FTZ R166, R8, R5, R7 ;  /* 0x0000000508a60223 */ /* 0x000fe20000010007 */
[----:B------:R-:W-:-:S07]  /*1db50*/  PLOP3.LUT P0, PT, PT, PT, PT, 0x8, 0x0 ;  /* 0x000000000000781c */ /* 0x000fce0003f0e170 */
[----:B------:R-:W0:Y:S08]  /*1db60*/  @P3 MUFU.LG2 R5, R6 ;  /* 0x0000000600053308 */ /* 0x000e300000000c00 */
[----:B------:R1:W2:Y:S02]  /*1db70*/  @P3 MUFU.RCP R0, R6 ;  /* 0x0000000600003308 */ /* 0x0002a40000001000 */
[----:B-1----:R-:W-:Y:S01]  /*1db80*/  @P3 FMUL.FTZ R6, R2, 0.69314718246459960938 ;  /* 0x3f31721802063820 */ /* 0x002fe20000410000 */
[----:B------:R-:W-:Y:S01]  /*1db90*/  SEL R2, RZ, 0x1, P2 ;  /* 0x00000001ff027807 */ /* 0x000fe20001000000 */
[----:B0-----:R-:W-:-:S03]  /*1dba0*/  @P3 FMUL.FTZ R5, R5, 0.69314718246459960938 ;  /* 0x3f31721805053820 */ /* 0x001fc60000410000 */
[----:B------:R-:W-:Y:S01]  /*1dbb0*/  LOP3.LUT R221, R221, R2, RZ, 0x3c, !PT ;  /* 0x00000002dddd7212 */ /* 0x000fe200078e3cff */
[----:B------:R-:W-:Y:S01]  /*1dbc0*/  @P3 FFMA.FTZ R167, R6, R4, R5 ;  /* 0x0000000406a73223 */ /* 0x000fe20000010005 */
[----:B------:R-:W-:Y:S02]  /*1dbd0*/  WARPGROUP.DEPBAR.LE gsb0, 0x0 ;  /* 0x00008000000079c5 */ /* 0x000fe40000010000 */
[----:B------:R-:W-:-:S06]  /*1dbe0*/  WARPGROUP.ARRIVE ;  /* 0x00000000000079c5 */ /* 0x000fcc0000000000 */
[----:B------:R-:W-:Y:S03]  /*1dbf0*/  HGMMA.64x256x16.F32 R24, R192, gdesc[UR4].tnspB, R24, gsb0 ;  /* 0x43e00004c0187df0 */ /* 0x000fe60008000818 */
[----:B------:R-:W-:Y:S02]  /*1dc00*/  WARPGROUP.DEPBAR.LE gsb0, 0x0 ;  /* 0x00008000000079c5 */ /* 0x000fe40000010000 */
[----:B------:R0:W-:Y:S01]  /*1dc10*/  @!P1 SYNCS.ARRIVE.TRANS64.RED.A1T0 RZ, [R3+URZ], RZ ;  /* 0x000000ff03ff99a7 */ /* 0x0001e2000810043f */
[-C--:B------:R-:W-:Y:S01]  /*1dc20*/  FMUL.FTZ R152, R48, R18.reuse ;  /* 0x0000001230987220 */ /* 0x080fe20000410000 */
[-C--:B------:R-:W-:Y:S01]  /*1dc30*/  FMUL.FTZ R153, R49, R18.reuse ;  /* 0x0000001231997220 */ /* 0x080fe20000410000 */
[-C--:B------:R-:W-:Y:S01]  /*1dc40*/  FMUL.FTZ R2, R52, R18.reuse ;  /* 0x0000001234027220 */ /* 0x080fe20000410000 */
[-C--:B------:R-:W-:Y:S01]  /*1dc50*/  FMUL.FTZ R4, R56, R18.reuse ;  /* 0x0000001238047220 */ /* 0x080fe20000410000 */
[-C--:B------:R-:W-:Y:S01]  /*1dc60*/  FMUL.FTZ R5, R57, R18.reuse ;  /* 0x0000001239057220 */ /* 0x080fe20000410000 */
[-C--:B------:R-:W-:Y:S01]  /*1dc70*/  FMUL.FTZ R48, R108, R18.reuse ;  /* 0x000000126c307220 */ /* 0x080fe20000410000 */
[-C--:B------:R-:W-:Y:S01]  /*1dc80*/  FMUL.FTZ R49, R109, R18.reuse ;  /* 0x000000126d317220 */ /* 0x080fe20000410000 */
        /* <DEDUP_REMOVED lines=19> */
[-C--:B--2---:R-:W-:Y:S01]  /*1ddc0*/  FMUL.FTZ R108, R114, R0.reuse ;  /* 0x00000000726c7220 */ /* 0x084fe20000410000 */
        /* <DEDUP_REMOVED lines=100> */
[----:B------:R-:W-:-:S07]  /*1e410*/  FMUL.FTZ R129, R151, R0 ;  /* 0x0000000097817220 */ /* 0x000fce0000410000 */
.L_x_567:
[----:B------:R-:W0:Y:S08]  /*1e420*/  S2UR UR5, SR_CgaCtaId ;  /* 0x00000000000579c3 */ /* 0x000e300000008800 */
[----:B------:R-:W-:Y:S06]  /*1e430*/  BAR.SYNC.DEFER_BLOCKING 0x5, 0x180 ;  /* 0x0146000000007b1d */ /* 0x000fec0000010000 */
[----:B------:R-:W-:Y:S01]  /*1e440*/  UMOV UR4, 0x400 ;  /* 0x0000040000047882 */ /* 0x000fe20000000000 */
[----:B------:R-:W-:Y:S01]  /*1e450*/  BSSY B0, `(.L_x_654) ;  /* 0x0000472000007945 */ /* 0x000fe20003800000 */
[----:B0-----:R-:W-:-:S06]  /*1e460*/  ULEA UR4, UR5, UR4, 0x18 ;  /* 0x0000000405047291 */ /* 0x001fcc000f8ec03f */
[----:B------:R-:W-:-:S05]  /*1e470*/  MOV R18, UR4 ;  /* 0x0000000400127c02 */ /* 0x000fca0008000f00 */
[----:B------:R0:W1:Y:S01]  /*1e480*/  LDS.128 R140, [R18+0x388d0] ;  /* 0x0388d000128c7984 */ /* 0x0000620000000c00 */
[----:B------:R-:W-:Y:S06]  /*1e490*/  BAR.ARV 0x4, 0x180 ;  /* 0x0106000000007b1d */ /* 0x000fec0000002000 */
[----:B------:R-:W-:Y:S05]  /*1e4a0*/  @P0 BRA `(.L_x_655) ;  /* 0x0000003800180947 */ /* 0x000fea0003800000 */
[----:B------:R-:W2:Y:S01]  /*1e4b0*/  LDL R92, [R1+0x1ac] ;  /* 0x0001ac00015c7983 */ /* 0x000ea20000100800 */
[----:B------:R-:W-:Y:S01]  /*1e4c0*/  F2FP.F16.F32.PACK_AB R94, R163, R162 ;  /* 0x000000a2a35e723e */ /* 0x000fe200000000ff */
[----:B------:R-:W-:Y:S01]  /*1e4d0*/  ULDC.64 UR6, c[0x0][0xc00] ;  /* 0x0003000000067ab9 */ /* 0x000fe20000000a00 */
[----:B------:R-:W-:Y:S01]  /*1e4e0*/  F2FP.F16.F32.PACK_AB R95, R31, R30 ;  /* 0x0000001e1f5f723e */ /* 0x000fe200000000ff */
[----:B------:R-:W3:Y:S01]  /*1e4f0*/  S2R R0, SR_SWINHI ;  /* 0x0000000000007919 */ /* 0x000ee20000002f00 */
[----:B------:R-:W-:Y:S01]  /*1e500*/  F2FP.F16.F32.PACK_AB R96, R161, R160 ;  /* 0x000000a0a160723e */ /* 0x000fe200000000ff */
[----:B------:R-:W-:Y:S01]  /*1e510*/  ULDC.64 UR4, c[0x0][0xc08] ;  /* 0x0003020000047ab9 */ /* 0x000fe20000000a00 */
[----:B------:R-:W-:Y:S01]  /*1e520*/  F2FP.F16.F32.PACK_AB R97, R35, R34 ;  /* 0x000000222361723e */ /* 0x000fe200000000ff */
[----:B------:R-:W-:Y:S01]  /*1e530*/  ULDC.64 UR8, c[0x0][0x208] ;  /* 0x0000820000087ab9 */ /* 0x000fe20000000a00 */
[----:B------:R-:W-:Y:S02]  /*1e540*/  F2FP.F16.F32.PACK_AB R98, R159, R158 ;  /* 0x0000009e9f62723e */ /* 0x000fe400000000ff */
[----:B------:R-:W-:Y:S01]  /*1e550*/  F2FP.F16.F32.PACK_AB R99, R39, R38 ;  /* 0x000000262763723e */ /* 0x000fe200000000ff */
[----:B------:R-:W-:Y:S01]  /*1e560*/  BAR.SYNC.DEFER_BLOCKING 0x1, 0x100 ;  /* 0x0044000000007b1d */ /* 0x000fe20000010000 */
[----:B------:R-:W-:-:S04]  /*1e570*/  ISETP.NE.U32.AND P1, PT, RZ, UR6, PT ;  /* 0x00000006ff007c0c */ /* 0x000fc8000bf25070 */
[----:B------:R-:W-:Y:S02]  /*1e580*/  ISETP.NE.AND.EX P1, PT, RZ, UR7, PT, P1 ;  /* 0x00000007ff007c0c */ /* 0x000fe4000bf25310 */
[----:B------:R-:W-:Y:S02]  /*1e590*/  MOV R130, R18 ;  /* 0x0000001200827202 */ /* 0x000fe40000000f00 */
[----:B---3--:R-:W-:-:S03]  /*1e5a0*/  MOV R131, R0 ;  /* 0x0000000000837202 */ /* 0x008fc60000000f00 */
[----:B--2---:R-:W-:-:S04]  /*1e5b0*/  IMAD.WIDE R132, R92, 0x2, R130 ;  /* 0x000000025c847825 */ /* 0x004fc800078e0282 */
[----:B------:R-:W-:Y:S01]  /*1e5c0*/  IMAD.MOV.U32 R93, RZ, RZ, R133 ;  /* 0x000000ffff5d7224 */ /* 0x000fe200078e0085 */
[----:B------:R-:W-:-:S04]  /*1e5d0*/  LOP3.LUT R0, R132, 0x380, RZ, 0xc0, !PT ;  /* 0x0000038084007812 */ /* 0x000fc800078ec0ff */
[----:B------:R-:W-:-:S04]  /*1e5e0*/  SHF.R.U64 R0, R0, 0x3, RZ ;  /* 0x0000000300007819 */ /* 0x000fc800000012ff */
[----:B------:R-:W-:-:S04]  /*1e5f0*/  LOP3.LUT R92, R0, R132, RZ, 0x3c, !PT ;  /* 0x00000084005c7212 */ /* 0x000fc800078e3cff */
[----:B------:R-:W-:Y:S02]  /*1e600*/  MOV R0, R92 ;  /* 0x0000005c00007202 */ /* 0x000fe40000000f00 */
[----:B------:R-:W-:Y:S02]  /*1e610*/  F2FP.F16.F32.PACK_AB R92, R165, R164 ;  /* 0x000000a4a55c723e */ /* 0x000fe400000000ff */
[----:B------:R-:W-:-:S05]  /*1e620*/  F2FP.F16.F32.PACK_AB R93, R27, R26 ;  /* 0x0000001a1b5d723e */ /* 0x000fca00000000ff */
[----:B------:R2:W-:Y:S02]  /*1e630*/  STSM.16.M88.4 [R0], R92 ;  /* 0x0000005c00007844 */ /* 0x0005e40000000200 */
[----:B--2---:R-:W-:Y:S02]  /*1e640*/  IADD3 R92, P0, R132, 0x20, RZ ;  /* 0x00000020845c7810 */ /* 0x004fe40007f1e0ff */
[----:B------:R-:W-:Y:S02]  /*1e650*/  F2FP.F16.F32.PACK_AB R94, R155, R154 ;  /* 0x0000009a9b5e723e */ /* 0x000fe400000000ff */
[----:B------:R-:W-:Y:S01]  /*1e660*/  LOP3.LUT R0, R92, 0x380, RZ, 0xc0, !PT ;  /* 0x000003805c007812 */ /* 0x000fe200078ec0ff */
[----:B------:R-:W-:Y:S01]  /*1e670*/  IMAD.X R93, RZ, RZ, R133, P0 ;  /* 0x000000ffff5d7224 */ /* 0x000fe200000e0685 */
[----:B------:R-:W-:Y:S02]  /*1e680*/  F2FP.F16.F32.PACK_AB R95, R47, R46 ;  /* 0x0000002e2f5f723e */ /* 0x000fe400000000ff */
[----:B------:R-:W-:-:S04]  /*1e690*/  SHF.R.U64 R0, R0, 0x3, RZ ;  /* 0x0000000300007819 */ /* 0x000fc800000012ff */
[----:B------:R-:W-:-:S04]  /*1e6a0*/  LOP3.LUT R92, R0, R92, RZ, 0x3c, !PT ;  /* 0x0000005c005c7212 */ /* 0x000fc800078e3cff */
[----:B------:R-:W-:-:S05]  /*1e6b0*/  MOV R92, R92 ;  /* 0x0000005c005c7202 */ /* 0x000fca0000000f00 */
[----:B------:R2:W-:Y:S02]  /*1e6c0*/  STSM.16.M88.4 [R92], R96 ;  /* 0x000000605c007844 */ /* 0x0005e40000000200 */
[----:B--2---:R-:W-:Y:S02]  /*1e6d0*/  IADD3 R92, P0, R132, 0x40, RZ ;  /* 0x00000040845c7810 */ /* 0x004fe40007f1e0ff */
[----:B------:R-:W-:Y:S02]  /*1e6e0*/  F2FP.F16.F32.PACK_AB R96, R153, R152 ;  /* 0x000000989960723e */ /* 0x000fe400000000ff */
[----:B------:R-:W-:Y:S01]  /*1e6f0*/  LOP3.LUT R0, R92, 0x380, RZ, 0xc0, !PT ;  /* 0x000003805c007812 */ /* 0x000fe200078ec0ff */
[----:B------:R-:W-:Y:S01]  /*1e700*/  IMAD.X R93, RZ, RZ, R133, P0 ;  /* 0x000000ffff5d7224 */ /* 0x000fe200000e0685 */
[----:B------:R-:W-:Y:S02]  /*1e710*/  F2FP.F16.F32.PACK_AB R97, R51, R50 ;  /* 0x000000323361723e */ /* 0x000fe400000000ff */
[----:B------:R-:W-:-:S02]  /*1e720*/  SHF.R.U64 R0, R0, 0x3, RZ ;  /* 0x0000000300007819 */ /* 0x000fc400000012ff */
[----:B------:R-:W-:Y:S02]  /*1e730*/  F2FP.F16.F32.PACK_AB R98, R3, R2 ;  /* 0x000000020362723e */ /* 0x000fe400000000ff */
[----:B------:R-:W-:Y:S02]  /*1e740*/  LOP3.LUT R92, R0, R92, RZ, 0x3c, !PT ;  /* 0x0000005c005c7212 */ /* 0x000fe400078e3cff */
[----:B------:R-:W-:Y:S02]  /*1e750*/  F2FP.F16.F32.PACK_AB R99, R55, R54 ;  /* 0x000000363763723e */ /* 0x000fe400000000ff */
[----:B------:R-:W-:Y:S02]  /*1e760*/  MOV R0, R92 ;  /* 0x0000005c00007202 */ /* 0x000fe40000000f00 */
[----:B------:R-:W-:Y:S02]  /*1e770*/  F2FP.F16.F32.PACK_AB R92, R157, R156 ;  /* 0x0000009c9d5c723e */ /* 0x000fe400000000ff */
[----:B------:R-:W-:-:S05]  /*1e780*/  F2FP.F16.F32.PACK_AB R93, R43, R42 ;  /* 0x0000002a2b5d723e */ /* 0x000fca00000000ff */
[----:B------:R2:W-:Y:S02]  /*1e790*/  STSM.16.M88.4 [R0], R92 ;  /* 0x0000005c00007844 */ /* 0x0005e40000000200 */
[----:B--2---:R-:W-:Y:S02]  /*1e7a0*/  IADD3 R92, P0, R132, 0x60, RZ ;  /* 0x00000060845c7810 */ /* 0x004fe40007f1e0ff */
[----:B------:R-:W-:Y:S02]  /*1e7b0*/  F2FP.F16.F32.PACK_AB R94, R7, R6 ;  /* 0x00000006075e723e */ /* 0x000fe400000000ff */
[----:B------:R-:W-:Y:S02]  /*1e7c0*/  LOP3.LUT R0, R92, 0x380, RZ, 0xc0, !PT ;  /* 0x000003805c007812 */ /* 0x000fe400078ec0ff */
[----:B------:R-:W-:Y:S02]  /*1e7d0*/  IADD3.X R93, RZ, R133, RZ, P0, !PT ;  /* 0x00000085ff5d7210 */ /* 0x000fe400007fe4ff */
[----:B------:R-:W-:-:S02]  /*1e7e0*/  SHF.R.U64 R0, R0, 0x3, RZ ;  /* 0x0000000300007819 */ /* 0x000fc400000012ff */
[----:B------:R-:W-:Y:S02]  /*1e7f0*/  F2FP.F16.F32.PACK_AB R95, R63, R62 ;  /* 0x0000003e3f5f723e */ /* 0x000fe400000000ff */
        /* <DEDUP_REMOVED lines=126> */
[----:B--2---:R-:W-:-:S04]  /*1efe0*/  IADD3 R0, P0, R132, 0xc060, RZ ;  /* 0x0000c06084007810 */ /* 0x004fc80007f1e0ff */
[----:B------:R-:W-:Y:S02]  /*1eff0*/  LOP3.LUT R92, R0, 0x380, RZ, 0xc0, !PT ;  /* 0x00000380005c7812 */ /* 0x000fe400078ec0ff */
[----:B------:R-:W-:Y:S02]  /*1f000*/  IADD3.X R133, RZ, R133, RZ, P0, !PT ;  /* 0x00000085ff857210 */ /* 0x000fe400007fe4ff */
[----:B------:R-:W-:-:S04]  /*1f010*/  SHF.R.U64 R92, R92, 0x3, RZ ;  /* 0x000000035c5c7819 */ /* 0x000fc800000012ff */
[----:B------:R-:W-:Y:S01]  /*1f020*/  LOP3.LUT R132, R92, R0, RZ, 0x3c, !PT ;  /* 0x000000005c847212 */ /* 0x000fe200078e3cff */
[----:B------:R-:W-:Y:S01]  /*1f030*/  IMAD.MOV.U32 R0, RZ, RZ, RZ ;  /* 0x000000ffff007224 */ /* 0x000fe200078e00ff */
[----:B------:R-:W-:Y:S02]  /*1f040*/  IADD3 R92, P0, R236, UR6, RZ ;  /* 0x00000006ec5c7c10 */ /* 0x000fe4000ff1e0ff */
[----:B------:R-:W-:Y:S02]  /*1f050*/  MOV R132, R132 ;  /* 0x0000008400847202 */ /* 0x000fe40000000f00 */
[----:B------:R-:W-:Y:S02]  /*1f060*/  IADD3.X R93, R237, UR7, RZ, P0, !PT ;  /* 0x00000007ed5d7c10 */ /* 0x000fe400087fe4ff */
[----:B------:R-:W-:Y:S01]  /*1f070*/  ISETP.NE.U32.AND P0, PT, RZ, UR4, PT ;  /* 0x00000004ff007c0c */ /* 0x000fe2000bf05070 */
[----:B------:R2:W-:Y:S01]  /*1f080*/  STSM.16.M88.4 [R132], R96 ;  /* 0x0000006084007844 */ /* 0x0005e20000000200 */
[----:B------:R-:W-:Y:S02]  /*1f090*/  BAR.SYNC.DEFER_BLOCKING 0x1, 0x100 ;  /* 0x0044000000007b1d */ /* 0x000fe40000010000 */
[----:B------:R-:W-:-:S13]  /*1f0a0*/  ISETP.NE.AND.EX P0, PT, RZ, UR5, PT, P0 ;  /* 0x00000005ff007c0c */ /* 0x000fda000bf05300 */
[----:B------:R-:W-:Y:S01]  /*1f0b0*/  @P0 IADD3 R236, P2, R236, UR4, RZ ;  /* 0x00000004ecec0c10 */ /* 0x000fe2000ff5e0ff */
[----:B------:R-:W-:-:S03]  /*1f0c0*/  ULDC UR4, c[0x0][0xa88] ;  /* 0x0002a20000047ab9 */ /* 0x000fc60000000800 */
[----:B------:R-:W-:Y:S01]  /*1f0d0*/  @P0 IADD3.X R237, R237, UR5, RZ, P2, !PT ;  /* 0x00000005eded0c10 */ /* 0x000fe200097fe4ff */
[----:B--2---:R-:W-:Y:S01]  /*1f0e0*/  IMAD.U32 R132, RZ, RZ, UR4 ;  /* 0x00000004ff847e24 */ /* 0x004fe2000f8e00ff */
[----:B------:R-:W-:Y:S01]  /*1f0f0*/  ISETP.NE.AND P2, PT, R234, RZ, PT ;  /* 0x000000ffea00720c */ /* 0x000fe20003f45270 */
[----:B------:R-:W-:-:S03]  /*1f100*/  ULDC UR4, c[0x0][0xad4] ;  /* 0x0002b50000047ab9 */ /* 0x000fc60000000800 */
[----:B------:R-:W-:Y:S01]  /*1f110*/  SEL R234, R234, UR4, P2 ;  /* 0x00000004eaea7c07 */ /* 0x000fe20009000000 */
[----:B------:R-:W-:Y:S01]  /*1f120*/  IMAD.MOV.U32 R98, RZ, RZ, 0x9b8 ;  /* 0x000009b8ff627424 */ /* 0x000fe200078e00ff */
[----:B------:R2:W5:Y:S02]  /*1f130*/  @P1 LDG.E R0, desc[UR8][R92.64] ;  /* 0x000000085c001981 */ /* 0x000564000c1e1900 */
[----:B------:R-:W-:Y:S02]  /*1f140*/  ISETP.GT.AND P2, PT, R234, 0x1, PT ;  /* 0x00000001ea00780c */ /* 0x000fe40003f44270 */
[----:B------:R2:W5:Y:S02]  /*1f150*/  @P0 LDG.E R132, desc[UR8][R236.64] ;  /* 0x00000008ec840981 */ /* 0x000564000c1e1900 */
[----:B------:R-:W-:-:S04]  /*1f160*/  SEL R98, R98, 0x978, P2 ;  /* 0x0000097862627807 */ /* 0x000fc80001000000 */
[----:B------:R2:W3:Y:S08]  /*1f170*/  LDC.64 R96, c[0x0][R98+0x220] ;  /* 0x0000880062607b82 */ /* 0x0004f00000000a00 */
[----:B------:R2:W4:Y:S01]  /*1f180*/  LDC.64 R94, c[0x0][R98+0x218] ;  /* 0x00008600625e7b82 */ /* 0x0005220000000a00 */
[----:B------:R-:W-:Y:S05]  /*1f190*/  @P0 BRA `(.L_x_656) ;  /* 0x0000000000140947 */ /* 0x000fea0003800000 */
[----:B------:R-:W-:Y:S05]  /*1f1a0*/  @!P1 BRA `(.L_x_656) ;  /* 0x0000000000109947 */ /* 0x000fea0003800000 */
[----:B------:R-:W-:Y:S02]  /*1f1b0*/  ULDC.64 UR4, c[0x0][0x208] ;  /* 0x0000820000047ab9 */ /* 0x000fe40000000a00 */
[----:B-----5:R-:W3:Y:S04]  /*1f1c0*/  LDG.E R132, desc[UR4][R92.64] ;  /* 0x000000045c847981 */ /* 0x020ee8000c1e1900 */
[----:B--2---:R-:W3:Y:S02]  /*1f1d0*/  LDG.E R92, desc[UR4][R92.64+0x4] ;  /* 0x000004045c5c7981 */ /* 0x004ee4000c1e1900 */
[----:B---3--:R-:W-:-:S07]  /*1f1e0*/  IADD3 R132, -R132, R92, RZ ;  /* 0x0000005c84847210 */ /* 0x008fce0007ffe1ff */
.L_x_656:
[----:B------:R-:W3:Y:S01]  /*1f1f0*/  LDL.LU R99, [R1+0xfc] ;  /* 0x0000fc0001637983 */ /* 0x000ee20000300800 */
[----:B------:R-:W0:Y:S03]  /*1f200*/  LDC R136, c[0x0][0xbe8] ;  /* 0x0002fa00ff887b82 */ /* 0x000e260000000800 */
[----:B------:R-:W3:Y:S04]  /*1f210*/  LDL R137, [R1+0x78] ;  /* 0x0000780001897983 */ /* 0x000ee80000100800 */
[----:B------:R-:W3:Y:S04]  /*1f220*/  LDL R144, [R1+0x1a8] ;  /* 0x0001a80001907983 */ /* 0x000ee80000100800 */
[----:B------:R-:W3:Y:S04]  /*1f230*/  LDL R138, [R1+0x74] ;  /* 0x00007400018a7983 */ /* 0x000ee80000100800 */
[----:B-1----:R-:W3:Y:S04]  /*1f240*/  LDL R140, [R1+0x1a4] ;  /* 0x0001a400018c7983 */ /* 0x002ee80000100800 */
[----:B-----5:R-:W3:Y:S01]  /*1f250*/  LDL R139, [R1+0x10c] ;  /* 0x00010c00018b7983 */ /* 0x020ee20000100800 */
[----:B--2---:R-:W1:Y:S01]  /*1f260*/  LDC.64 R92, c[0x0][R98+0x228] ;  /* 0x00008a00625c7b82 */ /* 0x004e620000000a00 */
[----:B------:R-:W-:-:S04]  /*1f270*/  ISETP.NE.U32.AND P0, PT, RZ, UR6, PT ;  /* 0x00000006ff007c0c */ /* 0x000fc8000bf05070 */
[----:B------:R-:W-:Y:S02]  /*1f280*/  ISETP.NE.AND.EX P0, PT, RZ, UR7, PT, P0 ;  /* 0x00000007ff007c0c */ /* 0x000fe4000bf05300 */
[----:B0-----:R-:W-:Y:S02]  /*1f290*/  ISETP.NE.AND P1, PT, R136, 0x1, PT ;  /* 0x000000018800780c */ /* 0x001fe40003f25270 */
[----:B------:R-:W-:Y:S01]  /*1f2a0*/  SEL R235, R235, RZ, !P0 ;  /* 0x000000ffebeb7207 */ /* 0x000fe20004000000 */
[-C--:B----4-:R-:W-:Y:S02]  /*1f2b0*/  IMAD R134, R95, R232.reuse, RZ ;  /* 0x000000e85f867224 */ /* 0x090fe400078e02ff */
[----:B------:R-:W-:-:S04]  /*1f2c0*/  IMAD.WIDE.U32 R94, R94, R232, RZ ;  /* 0x000000e85e5e7225 */ /* 0x000fc800078e00ff */
[----:B---3--:R-:W-:Y:S02]  /*1f2d0*/  IMAD R97, R97, R235, RZ ;  /* 0x000000eb61617224 */ /* 0x008fe400078e02ff */
[----:B------:R-:W-:Y:S02]  /*1f2e0*/  IMAD.IADD R135, R95, 0x1, R134 ;  /* 0x000000015f877824 */ /* 0x000fe400078e0286 */
[----:B------:R-:W0:Y:S01]  /*1f2f0*/  @P1 LDC R95, c[0x0][0xbec] ;  /* 0x0002fb00ff5f1b82 */ /* 0x000e220000000800 */
[----:B------:R-:W-:Y:S01]  /*1f300*/  ULDC.64 UR4, c[0x0][0x208] ;  /* 0x0000820000047ab9 */ /* 0x000fe20000000a00 */
[----:B------:R-:W-:-:S05]  /*1f310*/  SEL R133, R99, RZ, !P0 ;  /* 0x000000ff63857207 */ /* 0x000fca0004000000 */
[C---:B------:R-:W-:Y:S02]  /*1f320*/  IMAD R133, R96.reuse, R133, R97 ;  /* 0x0000008560857224 */ /* 0x040fe400078e0261 */
[----:B------:R-:W-:-:S03]  /*1f330*/  IMAD.WIDE.U32 R96, R96, R235, RZ ;  /* 0x000000eb60607225 */ /* 0x000fc600078e00ff */
[----:B------:R-:W-:Y:S02]  /*1f340*/  IADD3 R99, P0, P3, R96, R94, R0 ;  /* 0x0000005e60637210 */ /* 0x000fe40007b1e000 */
[----:B------:R-:W2:Y:S01]  /*1f350*/  @P1 LDC R94, c[0x0][0xbf0] ;  /* 0x0002fc00ff5e1b82 */ /* 0x000ea20000000800 */
[----:B------:R-:W-:Y:S01]  /*1f360*/  SEL R96, R137, RZ, P2 ;  /* 0x000000ff89607207 */ /* 0x000fe20001000000 */
[----:B------:R-:W-:-:S04]  /*1f370*/  IMAD.IADD R133, R97, 0x1, R133 ;  /* 0x0000000161857824 */ /* 0x000fc800078e0285 */
[-C--:B-1----:R-:W-:Y:S01]  /*1f380*/  IMAD R134, R93, R96.reuse, RZ ;  /* 0x000000605d867224 */ /* 0x082fe200078e02ff */
[----:B------:R-:W-:Y:S01]  /*1f390*/  SHF.R.S32.HI R93, RZ, 0x1f, R0 ;  /* 0x0000001fff5d7819 */ /* 0x000fe20000011400 */
[----:B------:R-:W-:-:S03]  /*1f3a0*/  IMAD.WIDE.U32 R96, R92, R96, RZ ;  /* 0x000000605c607225 */ /* 0x000fc600078e00ff */
[----:B------:R-:W-:Y:S01]  /*1f3b0*/  IADD3.X R92, R133, R135, R93, P0, P3 ;  /* 0x00000087855c7210 */ /* 0x000fe200007e645d */
[----:B------:R-:W-:-:S04]  /*1f3c0*/  IMAD R133, R138, 0x80, R144 ;  /* 0x000000808a857824 */ /* 0x000fc800078e0290 */
[----:B0-----:R-:W-:Y:S01]  /*1f3d0*/  @P1 IMAD.HI.U32 R95, R133, R95, RZ ;  /* 0x0000005f855f1227 */ /* 0x001fe200078e00ff */
[----:B------:R-:W-:-:S04]  /*1f3e0*/  MOV R135, R133 ;  /* 0x0000008500877202 */ /* 0x000fc80000000f00 */
[----:B--2---:R-:W-:Y:S02]  /*1f3f0*/  @P1 SHF.R.U32.HI R135, RZ, R94, R95 ;  /* 0x0000005eff871219 */ /* 0x004fe4000001165f */
[----:B------:R0:W1:Y:S02]  /*1f400*/  LDC.64 R94, c[0x0][R98+0x210] ;  /* 0x00008400625e7b82 */ /* 0x0000640000000a00 */
[----:B------:R-:W-:-:S06]  /*1f410*/  IADD3 R96, P0, P3, R135, R99, R96 ;  /* 0x0000006387607210 */ /* 0x000fcc0007b1e060 */
[----:B0-----:R-:W0:Y:S01]  /*1f420*/  LDC.64 R98, c[0x0][0xba8] ;  /* 0x0002ea00ff627b82 */ /* 0x001e220000000a00 */
[----:B------:R-:W-:Y:S01]  /*1f430*/  IMAD.IADD R134, R97, 0x1, R134 ;  /* 0x0000000161867824 */ /* 0x000fe200078e0286 */
[----:B------:R-:W-:-:S04]  /*1f440*/  SHF.R.S32.HI R97, RZ, 0x1f, R135 ;  /* 0x0000001fff617819 */ /* 0x000fc80000011487 */
[----:B------:R-:W-:Y:S01]  /*1f450*/  IADD3.X R97, R97, R92, R134, P0, P3 ;  /* 0x0000005c61617210 */ /* 0x000fe200007e6486 */
[----:B------:R-:W-:-:S04]  /*1f460*/  IMAD.MOV R134, RZ, RZ, -R135 ;  /* 0x000000ffff867224 */ /* 0x000fc800078e0a87 */
[----:B------:R-:W-:Y:S01]  /*1f470*/  IMAD R134, R136, R134, R133 ;  /* 0x0000008688867224 */ /* 0x000fe200078e0285 */
[----:B0-----:R-:W0:Y:S08]  /*1f480*/  @!P2 LDC R98, c[0x0][0xb50] ;  /* 0x0002d400ff62ab82 */ /* 0x001e300000000800 */
[----:B------:R-:W2:Y:S01]  /*1f490*/  @!P2 LDC R99, c[0x0][0xb54] ;  /* 0x0002d500ff63ab82 */ /* 0x000ea20000000800 */
[----:B------:R-:W-:Y:S01]  /*1f4a0*/  SHF.R.S32.HI R92, RZ, 0x1f, R134 ;  /* 0x0000001fff5c7819 */ /* 0x000fe20000011486 */
[----:B-1----:R-:W-:-:S02]  /*1f4b0*/  IMAD R95, R95, R134, RZ ;  /* 0x000000865f5f7224 */ /* 0x002fc400078e02ff */
[----:B------:R-:W-:-:S04]  /*1f4c0*/  IMAD.WIDE.U32 R96, R94, R134, R96 ;  /* 0x000000865e607225 */ /* 0x000fc800078e0060 */
[----:B------:R-:W-:Y:S01]  /*1f4d0*/  IMAD R92, R94, R92, R95 ;  /* 0x0000005c5e5c7224 */ /* 0x000fe200078e025f */
[----:B0-----:R-:W-:-:S03]  /*1f4e0*/  LEA R98, P0, R96, R98, 0x2 ;  /* 0x0000006260627211 */ /* 0x001fc600078010ff */
[----:B------:R-:W-:-:S05]  /*1f4f0*/  IMAD.IADD R92, R97, 0x1, R92 ;  /* 0x00000001615c7824 */ /* 0x000fca00078e025c */
[----:B--2---:R-:W-:Y:S01]  /*1f500*/  LEA.HI.X R92, R96, R99, R92, 0x2, P0 ;  /* 0x00000063605c7211 */ /* 0x004fe200000f145c */
[----:B------:R-:W-:Y:S01]  /*1f510*/  SHFL.IDX PT, R94, R98, RZ, 0x1c1f ;  /* 0x001c1fff625e7589 */ /* 0x000fe200000e0000 */
[----:B------:R-:W-:-:S03]  /*1f520*/  LEA R99, R138, R140, 0x7 ;  /* 0x0000008c8a637211 */ /* 0x000fc600078e38ff */
[----:B------:R-:W0:Y:S04]  /*1f530*/  SHFL.IDX PT, R95, R92, RZ, 0x1c1f ;  /* 0x001c1fff5c5f7589 */ /* 0x000e2800000e0000 */
[----:B------:R1:W-:Y:S04]  /*1f540*/  SHFL.IDX PT, R96, R98, 0x1, 0x1c1f ;  /* 0x003c1f0062607f89 */ /* 0x0003e800000e0000 */
[----:B------:R2:W3:Y:S01]  /*1f550*/  SHFL.IDX PT, R97, R92, 0x1, 0x1c1f ;  /* 0x003c1f005c617f89 */ /* 0x0004e200000e0000 */
[----:B------:R-:W-:Y:S01]  /*1f560*/  LOP3.LUT P0, RZ, R139, 0x3, RZ, 0xc0, !PT ;  /* 0x000000038bff7812 */ /* 0x000fe2000780c0ff */
[----:B-1----:R-:W-:-:S02]  /*1f570*/  VIADD R98, R99, 0x8 ;  /* 0x0000000863627836 */ /* 0x002fc40000000000 */
[----:B--2---:R-:W-:-:S05]  /*1f580*/  IMAD R92, R132, R136, RZ ;  /* 0x00000088845c7224 */ /* 0x004fca00078e02ff */
[-C--:B------:R-:W-:Y:S02]  /*1f590*/  ISETP.GE.OR P3, PT, R99, R92.reuse, P0 ;  /* 0x0000005c6300720c */ /* 0x080fe40000766670 */
[----:B------:R-:W-:-:S11]  /*1f5a0*/  ISETP.GE.OR P0, PT, R98, R92, P0 ;  /* 0x0000005c6200720c */ /* 0x000fd60000706670 */
[----:B0-----:R0:W-:Y:S04]  /*1f5b0*/  @!P3 ST.E desc[UR4][R94.64], R166 ;  /* 0x000000a65e00b985 */ /* 0x0011e8000c101904 */
[----:B---3--:R0:W-:Y:S01]  /*1f5c0*/  @!P0 ST.E desc[UR4][R96.64], R167 ;  /* 0x000000a760008985 */ /* 0x0081e2000c101904 */
[----:B------:R-:W-:Y:S05]  /*1f5d0*/  @P2 BRA `(.L_x_657) ;  /* 0x0000000c00ec2947 */ /* 0x000fea0003800000 */
[----:B------:R1:W5:Y:S01]  /*1f5e0*/  LDL R86, [R1+0x100] ;  /* 0x0001000001567983 */ /* 0x0003620000100800 */
[----:B------:R-:W-:Y:S01]  /*1f5f0*/  IMAD.SHL.U32 R139, R212, 0x40, RZ ;  /* 0x00000040d48b7824 */ /* 0x000fe200078e00ff */
[----:B------:R-:W2:Y:S01]  /*1f600*/  @P1 LDC R21, c[0x0][0xbec] ;  /* 0x0002fb00ff151b82 */ /* 0x000ea20000000800 */
[----:B------:R-:W-:Y:S01]  /*1f610*/  ULDC.64 UR4, c[0x0][0x208] ;  /* 0x0000820000047ab9 */ /* 0x000fe20000000a00 */
[----:B------:R1:W5:Y:S01]  /*1f620*/  LDL R85, [R1+0x68] ;  /* 0x0000680001557983 */ /* 0x0003620000100800 */
[----:B------:R-:W-:-:S03]  /*1f630*/  IMAD R3, R233, 0x8, R139 ;  /* 0x00000008e9037824 */ /* 0x000fc600078e028b */
[----:B------:R1:W5:Y:S01]  /*1f640*/  LDL R84, [R1+0x70] ;  /* 0x0000700001547983 */ /* 0x0003620000100800 */
[----:B------:R-:W-:Y:S01]  /*1f650*/  IMAD.WIDE R130, R3, 0x2, R130 ;  /* 0x0000000203827825 */ /* 0x000fe200078e0282 */
[----:B------:R-:W3:Y:S02]  /*1f660*/  @P1 LDC R77, c[0x0][0xbf0] ;  /* 0x0002fc00ff4d1b82 */ /* 0x000ee40000000800 */
[----:B------:R1:W5:Y:S01]  /*1f670*/  LDL R82, [R1+0x6c] ;  /* 0x00006c0001527983 */ /* 0x0003620000100800 */
[C---:B------:R-:W-:Y:S02]  /*1f680*/  IADD3 R9, P4, R130.reuse, 0x1000, RZ ;  /* 0x0000100082097810 */ /* 0x040fe40007f9e0ff */
[C---:B------:R-:W-:Y:S02]  /*1f690*/  IADD3 R13, P3, R130.reuse, 0x2000, RZ ;  /* 0x00002000820d7810 */ /* 0x040fe40007f7e0ff */
[----:B------:R-:W-:Y:S02]  /*1f6a0*/  IADD3 R25, P2, R130, 0x3000, RZ ;  /* 0x0000300082197810 */ /* 0x000fe40007f5e0ff */
[----:B------:R-:W-:-:S02]  /*1f6b0*/  LOP3.LUT R8, R9, 0x380, RZ, 0xc0, !PT ;  /* 0x0000038009087812 */ /* 0x000fc400078ec0ff */
[----:B------:R-:W-:Y:S02]  /*1f6c0*/  LOP3.LUT R12, R13, 0x380, RZ, 0xc0, !PT ;  /* 0x000003800d0c7812 */ /* 0x000fe400078ec0ff */
[----:B------:R-:W-:Y:S02]  /*1f6d0*/  LOP3.LUT R24, R25, 0x380, RZ, 0xc0, !PT ;  /* 0x0000038019187812 */ /* 0x000fe400078ec0ff */
[----:B------:R-:W-:Y:S02]  /*1f6e0*/  SHF.R.U64 R8, R8, 0x3, RZ ;  /* 0x0000000308087819 */ /* 0x000fe400000012ff */
[----:B------:R-:W-:Y:S02]  /*1f6f0*/  SHF.R.U64 R12, R12, 0x3, RZ ;  /* 0x000000030c0c7819 */ /* 0x000fe400000012ff */
[----:B------:R-:W-:Y:S02]  /*1f700*/  SHF.R.U64 R24, R24, 0x3, RZ ;  /* 0x0000000318187819 */ /* 0x000fe400000012ff */
[----:B------:R-:W-:-:S02]  /*1f710*/  LOP3.LUT R8, R8, R9, RZ, 0x3c, !PT ;  /* 0x0000000908087212 */ /* 0x000fc400078e3cff */
[----:B------:R-:W-:Y:S01]  /*1f720*/  LOP3.LUT R12, R12, R13, RZ, 0x3c, !PT ;  /* 0x0000000d0c0c7212 */ /* 0x000fe200078e3cff */
[--C-:B------:R-:W-:Y:S01]  /*1f730*/  IMAD.X R13, RZ, RZ, R131.reuse, P3 ;  /* 0x000000ffff0d7224 */ /* 0x100fe200018e0683 */
[----:B------:R-:W-:Y:S01]  /*1f740*/  LOP3.LUT R24, R24, R25, RZ, 0x3c, !PT ;  /* 0x0000001918187212 */ /* 0x000fe200078e3cff */
[----:B------:R-:W-:Y:S01]  /*1f750*/  IMAD.X R25, RZ, RZ, R131, P2 ;  /* 0x000000ffff197224 */ /* 0x000fe200010e0683 */
[----:B------:R-:W-:Y:S02]  /*1f760*/  IADD3.X R9, RZ, R131, RZ, P4, !PT ;  /* 0x00000083ff097210 */ /* 0x000fe400027fe4ff */
[C---:B------:R-:W-:Y:S01]  /*1f770*/  IADD3 R29, P0, R130.reuse, 0x4000, RZ ;  /* 0x00004000821d7810 */ /* 0x040fe20007f1e0ff */
[----:B------:R-:W5:Y:S01]  /*1f780*/  LD.E.128 R12, desc[UR4][R12.64] ;  /* 0x000000040c0c7980 */ /* 0x000f62000c101d00 */
[C---:B------:R-:W-:Y:S02]  /*1f790*/  IADD3 R33, P6, R130.reuse, 0x5000, RZ ;  /* 0x0000500082217810 */ /* 0x040fe40007fde0ff */
[C---:B------:R-:W-:Y:S01]  /*1f7a0*/  IADD3 R37, P5, R130.reuse, 0x6000, RZ ;  /* 0x0000600082257810 */ /* 0x040fe20007fbe0ff */
[----:B------:R-:W5:Y:S01]  /*1f7b0*/  LD.E.128 R8, desc[UR4][R8.64] ;  /* 0x0000000408087980 */ /* 0x000f62000c101d00 */
[----:B------:R-:W-:-:S02]  /*1f7c0*/  IADD3 R41, P4, R130, 0x7000, RZ ;  /* 0x0000700082297810 */ /* 0x000fc40007f9e0ff */
[C---:B------:R-:W-:Y:S01]  /*1f7d0*/  IADD3 R45, P3, R130.reuse, 0x8000, RZ ;  /* 0x00008000822d7810 */ /* 0x040fe20007f7e0ff */
[----:B------:R-:W5:Y:S01]  /*1f7e0*/  LD.E.128 R24, desc[UR4][R24.64] ;  /* 0x0000000418187980 */ /* 0x000f62000c101d00 */
[----:B------:R-:W-:Y:S02]  /*1f7f0*/  IADD3 R49, P2, R130, 0x9000, RZ ;  /* 0x0000900082317810 */ /* 0x000fe40007f5e0ff */
[----:B------:R-:W-:Y:S02]  /*1f800*/  LOP3.LUT R28, R29, 0x380, RZ, 0xc0, !PT ;  /* 0x000003801d1c7812 */ /* 0x000fe400078ec0ff */
[----:B------:R-:W-:Y:S02]  /*1f810*/  LOP3.LUT R32, R33, 0x380, RZ, 0xc0, !PT ;  /* 0x0000038021207812 */ /* 0x000fe400078ec0ff */
[----:B------:R-:W-:Y:S02]  /*1f820*/  LOP3.LUT R36, R37, 0x380, RZ, 0xc0, !PT ;  /* 0x0000038025247812 */ /* 0x000fe400078ec0ff */
[----:B------:R-:W-:-:S02]  /*1f830*/  LOP3.LUT R40, R41, 0x380, RZ, 0xc0, !PT ;  /* 0x0000038029287812 */ /* 0x000fc400078ec0ff */
[----:B------:R-:W-:Y:S02]  /*1f840*/  LOP3.LUT R44, R45, 0x380, RZ, 0xc0, !PT ;  /* 0x000003802d2c7812 */ /* 0x000fe400078ec0ff */
[----:B------:R-:W-:Y:S02]  /*1f850*/  LOP3.LUT R48, R49, 0x380, RZ, 0xc0, !PT ;  /* 0x0000038031307812 */ /* 0x000fe400078ec0ff */
[----:B------:R-:W-:Y:S02]  /*1f860*/  SHF.R.U64 R28, R28, 0x3, RZ ;  /* 0x000000031c1c7819 */ /* 0x000fe400000012ff */
[----:B------:R-:W-:Y:S02]  /*1f870*/  SHF.R.U64 R32, R32, 0x3, RZ ;  /* 0x0000000320207819 */ /* 0x000fe400000012ff */
[----:B------:R-:W-:Y:S02]  /*1f880*/  SHF.R.U64 R36, R36, 0x3, RZ ;  /* 0x0000000324247819 */ /* 0x000fe400000012ff */
[----:B------:R-:W-:-:S02]  /*1f890*/  SHF.R.U64 R40, R40, 0x3, RZ ;  /* 0x0000000328287819 */ /* 0x000fc400000012ff */
[----:B------:R-:W-:Y:S02]  /*1f8a0*/  SHF.R.U64 R44, R44, 0x3, RZ ;  /* 0x000000032c2c7819 */ /* 0x000fe400000012ff */
[----:B------:R-:W-:Y:S02]  /*1f8b0*/  SHF.R.U64 R48, R48, 0x3, RZ ;  /* 0x0000000330307819 */ /* 0x000fe400000012ff */
[----:B------:R-:W-:Y:S01]  /*1f8c0*/  LOP3.LUT R28, R28, R29, RZ, 0x3c, !PT ;  /* 0x0000001d1c1c7212 */ /* 0x000fe200078e3cff */
[--C-:B------:R-:W-:Y:S01]  /*1f8d0*/  IMAD.X R29, RZ, RZ, R131.reuse, P0 ;  /* 0x000000ffff1d7224 */ /* 0x100fe200000e0683 */
[----:B------:R-:W-:Y:S02]  /*1f8e0*/  LOP3.LUT R32, R32, R33, RZ, 0x3c, !PT ;  /* 0x0000002120207212 */ /* 0x000fe400078e3cff */
        /* <DEDUP_REMOVED lines=8> */
[----:B------:R-:W-:-:S02]  /*1f970*/  IADD3.X R33, RZ, R131, RZ, P6, !PT ;  /* 0x00000083ff217210 */ /* 0x000fc400037fe4ff */
[C---:B------:R-:W-:Y:S01]  /*1f980*/  IADD3 R53, P0, R130.reuse, 0xa000, RZ ;  /* 0x0000a00082357810 */ /* 0x040fe20007f1e0ff */
[----:B------:R-:W5:Y:S01]  /*1f990*/  LD.E.128 R36, desc[UR4][R36.64] ;  /* 0x0000000424247980 */ /* 0x000f62000c101d00 */
[C---:B------:R-:W-:Y:S02]  /*1f9a0*/  IADD3 R57, P6, R130.reuse, 0xb000, RZ ;  /* 0x0000b00082397810 */ /* 0x040fe40007fde0ff */
[C---:B------:R-:W-:Y:S01]  /*1f9b0*/  IADD3 R61, P5, R130.reuse, 0xc000, RZ ;  /* 0x0000c000823d7810 */ /* 0x040fe20007fbe0ff */
[----:B------:R-:W5:Y:S01]  /*1f9c0*/  LD.E.128 R32, desc[UR4][R32.64] ;  /* 0x0000000420207980 */ /* 0x000f62000c101d00 */
[C---:B------:R-:W-:Y:S02]  /*1f9d0*/  IADD3 R65, P4, R130.reuse, 0xd000, RZ ;  /* 0x0000d00082417810 */ /* 0x040fe40007f9e0ff */
[----:B------:R-:W-:Y:S01]  /*1f9e0*/  IADD3 R69, P3, R130, 0xe000, RZ ;  /* 0x0000e00082457810 */ /* 0x000fe20007f7e0ff */
[----:B------:R-:W5:Y:S01]  /*1f9f0*/  LD.E.128 R40, desc[UR4][R40.64] ;  /* 0x0000000428287980 */ /* 0x000f62000c101d00 */
[----:B------:R-:W-:-:S02]  /*1fa00*/  IADD3.X R49, RZ, R131, RZ, P2, !PT ;  /* 0x00000083ff317210 */ /* 0x000fc400017fe4ff */
[----:B------:R-:W-:Y:S01]  /*1fa10*/  IADD3 R3, P2, R130, 0xf000, RZ ;  /* 0x0000f00082037810 */ /* 0x000fe20007f5e0ff */
[----:B------:R-:W5:Y:S01]  /*1fa20*/  LD.E.128 R44, desc[UR4][R44.64] ;  /* 0x000000042c2c7980 */ /* 0x000f62000c101d00 */
[----:B------:R-:W-:Y:S02]  /*1fa30*/  LOP3.LUT R52, R53, 0x380, RZ, 0xc0, !PT ;  /* 0x0000038035347812 */ /* 0x000fe400078ec0ff */
[----:B------:R-:W-:Y:S01]  /*1fa40*/  LOP3.LUT R56, R57, 0x380, RZ, 0xc0, !PT ;  /* 0x0000038039387812 */ /* 0x000fe200078ec0ff */
[----:B------:R-:W-:Y:S01]  /*1fa50*/  IMAD.X R73, RZ, RZ, R131, P2 ;  /* 0x000000ffff497224 */ /* 0x000fe200010e0683 */
[----:B------:R-:W-:Y:S01]  /*1fa60*/  LOP3.LUT R60, R61, 0x380, RZ, 0xc0, !PT ;  /* 0x000003803d3c7812 */ /* 0x000fe200078ec0ff */
[----:B------:R-:W5:Y:S01]  /*1fa70*/  LD.E.128 R48, desc[UR4][R48.64] ;  /* 0x0000000430307980 */ /* 0x000f62000c101d00 */
        /* <DEDUP_REMOVED lines=18> */
[----:B------:R-:W5:Y:S01]  /*1fba0*/  LD.E.128 R52, desc[UR4][R52.64] ;  /* 0x0000000434347980 */ /* 0x000f62000c101d00 */
[----:B------:R-:W-:Y:S01]  /*1fbb0*/  LOP3.LUT R68, R68, R69, RZ, 0x3c, !PT ;  /* 0x0000004544447212 */ /* 0x000fe200078e3cff */
[--C-:B------:R-:W-:Y:S01]  /*1fbc0*/  IMAD.X R69, RZ, RZ, R131.reuse, P3 ;  /* 0x000000ffff457224 */ /* 0x100fe200018e0683 */
[----:B------:R-:W-:Y:S01]  /*1fbd0*/  LOP3.LUT R4, R5, R130, RZ, 0x3c, !PT ;  /* 0x0000008205047212 */ /* 0x000fe200078e3cff */
[----:B------:R-:W-:Y:S01]  /*1fbe0*/  IMAD.MOV.U32 R5, RZ, RZ, R131 ;  /* 0x000000ffff057224 */ /* 0x000fe200078e0083 */
[----:B------:R-:W-:Y:S01]  /*1fbf0*/  IADD3.X R65, RZ, R131, RZ, P4, !PT ;  /* 0x00000083ff417210 */ /* 0x000fe200027fe4ff */
[----:B------:R-:W5:Y:S01]  /*1fc00*/  LD.E.128 R56, desc[UR4][R56.64] ;  /* 0x0000000438387980 */ /* 0x000f62000c101d00 */
[----:B------:R-:W-:-:S03]  /*1fc10*/  LOP3.LUT R72, R2, R3, RZ, 0x3c, !PT ;  /* 0x0000000302487212 */ /* 0x000fc600078e3cff */
[----:B------:R-:W5:Y:S04]  /*1fc20*/  LD.E.128 R4, desc[UR4][R4.64] ;  /* 0x0000000404047980 */ /* 0x000f68000c101d00 */
[----:B------:R-:W5:Y:S04]  /*1fc30*/  LD.E.128 R60, desc[UR4][R60.64] ;  /* 0x000000043c3c7980 */ /* 0x000f68000c101d00 */
[----:B------:R-:W5:Y:S04]  /*1fc40*/  LD.E.128 R64, desc[UR4][R64.64] ;  /* 0x0000000440407980 */ /* 0x000f68000c101d00 */
[----:B------:R-:W5:Y:S04]  /*1fc50*/  LD.E.128 R68, desc[UR4][R68.64] ;  /* 0x0000000444447980 */ /* 0x000f68000c101d00 */
[----:B------:R-:W5:Y:S01]  /*1fc60*/  LD.E.128 R72, desc[UR4][R72.64] ;  /* 0x0000000448487980 */ /* 0x000f62000c101d00 */
[----:B------:R-:W-:-:S02]  /*1fc70*/  ULDC.64 UR4, c[0x0][0xaa0] ;  /* 0x0002a80000047ab9 */ /* 0x000fc40000000a00 */
[----:B------:R-:W-:Y:S01]  /*1fc80*/  IMAD R93, R93, UR4, RZ ;  /* 0x000000045d5d7c24 */ /* 0x000fe2000f8e02ff */
[----:B------:R-:W-:Y:S01]  /*1fc90*/  SHF.R.S32.HI R20, RZ, 0x1f, R235 ;  /* 0x0000001fff147819 */ /* 0x000fe200000114eb */
[C---:B------:R-:W-:Y:S01]  /*1fca0*/  IMAD.WIDE.U32 R2, R0.reuse, UR4, RZ ;  /* 0x0000000400027c25 */ /* 0x040fe2000f8e00ff */
[----:B------:R-:W-:Y:S01]  /*1fcb0*/  @!PT LDS RZ, [RZ] ;  /* 0x00000000fffff984 */ /* 0x000fe20000000800 */
[----:B------:R-:W-:Y:S01]  /*1fcc0*/  @!PT LDS RZ, [RZ] ;  /* 0x00000000fffff984 */ /* 0x000fe20000000800 */
[----:B------:R-:W-:Y:S01]  /*1fcd0*/  @!PT LDS RZ, [RZ] ;  /* 0x00000000fffff984 */ /* 0x000fe20000000800 */
[----:B------:R-:W-:Y:S01]  /*1fce0*/  @!PT LDS RZ, [RZ] ;  /* 0x00000000fffff984 */ /* 0x000fe20000000800 */
[----:B------:R4:W-:Y:S06]  /*1fcf0*/  MEMBAR.ALL.CTA ;  /* 0x0000000000007992 */ /* 0x0009ec0000008000 */
[----:B----4-:R-:W4:Y:S01]  /*1fd00*/  FENCE.VIEW.ASYNC.S ;  /* 0x00000000000073c6 */ /* 0x010f220000000000 */
[----:B------:R-:W-:Y:S01]  /*1fd10*/  IMAD R93, R0, UR5, R93 ;  /* 0x00000005005d7c24 */ /* 0x000fe2000f8e025d */
[----:B------:R-:W-:Y:S01]  /*1fd20*/  ULDC.64 UR4, c[0x0][0xae8] ;  /* 0x0002ba0000047ab9 */ /* 0x000fe20000000a00 */
[----:B------:R-:W-:-:S03]  /*1fd30*/  IMAD R0, R233, 0x20, R212 ;  /* 0x00000020e9007824 */ /* 0x000fc600078e02d4 */
[----:B------:R-:W-:Y:S01]  /*1fd40*/  IADD3 R3, R3, R93, RZ ;  /* 0x0000005d03037210 */ /* 0x000fe20007ffe0ff */
[----:B------:R-:W-:Y:S02]  /*1fd50*/  IMAD R76, R138, 0x80, R0 ;  /* 0x000000808a4c7824 */ /* 0x000fe400078e0200 */
[----:B------:R-:W-:-:S04]  /*1fd60*/  IMAD.WIDE.U32 R2, R232, UR4, R2 ;  /* 0x00000004e8027c25 */ /* 0x000fc8000f8e0002 */
[----:B--2---:R-:W-:-:S04]  /*1fd70*/  @P1 IMAD.HI.U32 R0, R76, R21, RZ ;  /* 0x000000154c001227 */ /* 0x004fc800078e00ff */
[----:B------:R-:W-:Y:S01]  /*1fd80*/  IMAD R3, R232, UR5, R3 ;  /* 0x00000005e8037c24 */ /* 0x000fe2000f8e0203 */
[----:B------:R-:W-:Y:S01]  /*1fd90*/  ULDC.64 UR4, c[0x0][0xaf0] ;  /* 0x0002bc0000047ab9 */ /* 0x000fe20000000a00 */
[----:B------:R-:W-:Y:S01]  /*1fda0*/  IMAD.MOV.U32 R21, RZ, RZ, R76 ;  /* 0x000000ffff157224 */ /* 0x000fe200078e004c */
[----:B---3--:R-:W-:Y:S01]  /*1fdb0*/  @P1 SHF.R.U32.HI R21, RZ, R77, R0 ;  /* 0x0000004dff151219 */ /* 0x008fe20000011600 */
[----:B------:R-:W-:Y:S02]  /*1fdc0*/  IMAD R20, R20, UR4, RZ ;  /* 0x0000000414147c24 */ /* 0x000fe4000f8e02ff */
[----:B------:R-:W-:Y:S01]  /*1fdd0*/  IMAD.WIDE.U32 R2, R235, UR4, R2 ;  /* 0x00000004eb027c25 */ /* 0x000fe2000f8e0002 */
[----:B------:R-:W-:Y:S02]  /*1fde0*/  SHF.R.S32.HI R0, RZ, 0x1f, R21 ;  /* 0x0000001fff007819 */ /* 0x000fe40000011415 */
[----:B------:R-:W-:Y:S01]  /*1fdf0*/  IADD3 R79, -R21, RZ, RZ ;  /* 0x000000ff154f7210 */ /* 0x000fe20007ffe1ff */
[----:B------:R-:W-:Y:S01]  /*1fe00*/  IMAD R77, R235, UR5, R20 ;  /* 0x00000005eb4d7c24 */ /* 0x000fe2000f8e0214 */
[----:B------:R-:W-:-:S02]  /*1fe10*/  ULDC.64 UR4, c[0x0][0xae0] ;  /* 0x0002b80000047ab9 */ /* 0x000fc40000000a00 */
[----:B------:R-:W-:Y:S02]  /*1fe20*/  IMAD R0, R0, UR4, RZ ;  /* 0x0000000400007c24 */ /* 0x000fe4000f8e02ff */
[----:B------:R-:W-:Y:S02]  /*1fe30*/  IMAD.IADD R3, R3, 0x1, R77 ;  /* 0x0000000103037824 */ /* 0x000fe400078e024d */
[----:B------:R-:W-:Y:S02]  /*1fe40*/  IMAD R77, R136, R79, R76 ;  /* 0x0000004f884d7224 */ /* 0x000fe400078e024c */
[C---:B------:R-:W-:Y:S02]  /*1fe50*/  IMAD R79, R21.reuse, UR5, R0 ;  /* 0x00000005154f7c24 */ /* 0x040fe4000f8e0200 */
[----:B------:R-:W-:Y:S01]  /*1fe60*/  IMAD.WIDE.U32 R2, R21, UR4, R2 ;  /* 0x0000000415027c25 */ /* 0x000fe2000f8e0002 */
[----:B------:R-:W-:Y:S01]  /*1fe70*/  SHF.R.S32.HI R0, RZ, 0x1f, R77 ;  /* 0x0000001fff007819 */ /* 0x000fe2000001144d */
[----:B------:R-:W-:-:S02]  /*1fe80*/  ULDC.64 UR4, c[0x0][0xad8] ;  /* 0x0002b60000047ab9 */ /* 0x000fc40000000a00 */
[----:B------:R-:W-:Y:S02]  /*1fe90*/  IMAD.IADD R3, R3, 0x1, R79 ;  /* 0x0000000103037824 */ /* 0x000fe400078e024f */
[----:B------:R-:W-:Y:S02]  /*1fea0*/  IMAD R0, R0, UR4, RZ ;  /* 0x0000000400007c24 */ /* 0x000fe4000f8e02ff */
[----:B------:R-:W-:Y:S02]  /*1feb0*/  IMAD R81, R138, 0x80, R212 ;  /* 0x000000808a517824 */ /* 0x000fe400078e02d4 */
[C---:B------:R-:W-:Y:S02]  /*1fec0*/  IMAD R79, R77.reuse, UR5, R0 ;  /* 0x000000054d4f7c24 */ /* 0x040fe4000f8e0200 */
[----:B------:R-:W-:Y:S01]  /*1fed0*/  IMAD.WIDE.U32 R2, R77, UR4, R2 ;  /* 0x000000044d027c25 */ /* 0x000fe2000f8e0002 */
[----:B------:R-:W-:Y:S01]  /*1fee0*/  ISETP.GE.AND P2, PT, R81, R92, PT ;  /* 0x0000005c5100720c */ /* 0x000fe20003f46270 */
[----:B------:R-:W-:-:S02]  /*1fef0*/  ULDC.64 UR4, c[0x0][0xa80] ;  /* 0x0002a00000047ab9 */ /* 0x000fc40000000a00 */
[----:B------:R-:W-:Y:S01]  /*1ff00*/  IMAD.IADD R3, R3, 0x1, R79 ;  /* 0x0000000103037824 */ /* 0x000fe200078e024f */
[----:B------:R-:W-:Y:S01]  /*1ff10*/  LEA R0, P3, R2, UR4, 0x1 ;  /* 0x0000000402007c11 */ /* 0x000fe2000f8608ff */
[----:B------:R-:W-:Y:S01]  /*1ff20*/  VIADD R20, R18, 0x38820 ;  /* 0x0003882012147836 */ /* 0x000fe20000000000 */
[----:B------:R-:W-:Y:S02]  /*1ff30*/  IADD3 R21, R81, 0x20, RZ ;  /* 0x0000002051157810 */ /* 0x000fe40007ffe0ff */
[----:B------:R-:W-:Y:S02]  /*1ff40*/  LEA.HI.X R80, R2, UR5, R3, 0x1, P3 ;  /* 0x0000000502507c11 */ /* 0x000fe400098f0c03 */
[----:B------:R-:W-:Y:S02]  /*1ff50*/  PRMT R20, RZ, 0x654, R20 ;  /* 0x00000654ff147816 */ /* 0x000fe40000000014 */
[-C--:B------:R-:W-:Y:S01]  /*1ff60*/  ISETP.GE.AND P1, PT, R21, R92.reuse, PT ;  /* 0x0000005c1500720c */ /* 0x080fe20003f26270 */
[----:B------:R-:W-:Y:S01]  /*1ff70*/  VIADD R21, R81, 0x40 ;  /* 0x0000004051157836 */ /* 0x000fe20000000000 */
[----:B----4-:R1:W-:Y:S01]  /*1ff80*/  SYNCS.ARRIVE.TRANS64.RED.A1T0 RZ, [R20+URZ], RZ ;  /* 0x000000ff14ff79a7 */ /* 0x0103e2000810043f */
[----:B------:R1:W2:Y:S01]  /*1ff90*/  SHFL.IDX PT, R83, R0, RZ, 0x181f ;  /* 0x00181fff00537589 */ /* 0x0002a200000e0000 */
[----:B------:R-:W-:Y:S03]  /*1ffa0*/  BSSY B1, `(.L_x_658) ;  /* 0x0000016000017945 */ /* 0x000fe60003800000 */
[----:B------:R1:W3:Y:S01]  /*1ffb0*/  SHFL.IDX PT, R79, R80, RZ, 0x181f ;  /* 0x00181fff504f7589 */ /* 0x0002e200000e0000 */
[----:B------:R-:W-:Y:S01]  /*1ffc0*/  ISETP.GE.AND P0, PT, R21, R92, PT ;  /* 0x0000005c1500720c */ /* 0x000fe20003f06270 */
[----:B------:R-:W-:-:S12]  /*1ffd0*/  @P2 BRA `(.L_x_659) ;  /* 0x0000000000482947 */ /* 0x000fd80003800000 */
[----:B------:R-:W-:Y:S01]  /*1ffe0*/  ULDC UR4, c[0x0][0xac8] ;  /* 0x0002b20000047ab9 */ /* 0x000fe20000000800 */
[----:B------:R-:W-:Y:S01]  /*1fff0*/  ULDC.64 UR6, c[0x0][0x208] ;  /* 0x0000820000067ab9 */ /* 0x000fe20000000a00 */
[----:B------:R-:W-:Y:S02]  /*20000*/  ISETP.GE.AND P5, PT, R16, UR4, PT ;  /* 0x0000000410007c0c */ /* 0x000fe4000bfa6270 */
[----:B------:R-:W-:Y:S02]  /*20010*/  ISETP.GE.AND P4, PT, R213, UR4, PT ;  /* 0x00000004d5007c0c */ /* 0x000fe4000bf86270 */
[----:B------:R-:W-:Y:S02]  /*20020*/  ISETP.GE.AND P3, PT, R218, UR4, PT ;  /* 0x00000004da007c0c */ /* 0x000fe4000bf66270 */
[----:B------:R-:W-:-:S07]  /*20030*/  ISETP.GE.AND P2, PT, R219, UR4, PT ;  /* 0x00000004db007c0c */ /* 0x000fce000bf46270 */
[----:B--2---:R-:W-:-:S04]  /*20040*/  @!P5 LEA R2, P6, R16, R83, 0x1 ;  /* 0x000000531002d211 */ /* 0x004fc800078c08ff */
[----:B---3--:R-:W-:Y:S02]  /*20050*/  @!P5 LEA.HI.X R3, R16, R79, R17, 0x1, P6 ;  /* 0x0000004f1003d211 */ /* 0x008fe400030f0c11 */
[----:B-1---5:R-:W-:-:S03]  /*20060*/  @!P4 LEA R20, P6, R85, R83, 0x1 ;  /* 0x000000535514c211 */ /* 0x022fc600078c08ff */
[----:B------:R4:W-:Y:S01]  /*20070*/  @!P5 ST.E.128 desc[UR6][R2.64], R4 ;  /* 0x000000040200d985 */ /* 0x0009e2000c101d06 */
        /* <DEDUP_REMOVED lines=8> */
.L_x_659:
[----:B------:R-:W-:Y:S05]  /*20100*/  BSYNC B1 ;  /* 0x0000000000017941 */ /* 0x000fea0003800000 */
.L_x_658:
[----:B----4-:R4:W0:Y:S01]  /*20110*/  SHFL.IDX PT, R21, R80, 0x1, 0x181f ;  /* 0x00381f0050157f89 */ /* 0x01082200000e0000 */
[----:B------:R-:W-:Y:S03]  /*20120*/  BSSY B1, `(.L_x_660) ;  /* 0x0000015000017945 */ /* 0x000fe60003800000 */
[----:B-----5:R4:W0:Y:S01]  /*20130*/  SHFL.IDX PT, R7, R0, 0x1, 0x181f ;  /* 0x00381f0000077f89 */ /* 0x02082200000e0000 */
[----:B------:R-:W-:Y:S05]  /*20140*/  @P1 BRA `(.L_x_661) ;  /* 0x0000000000481947 */ /* 0x000fea0003800000 */
[----:B------:R-:W-:Y:S01]  /*20150*/  ULDC UR4, c[0x0][0xac8] ;  /* 0x0002b20000047ab9 */ /* 0x000fe20000000800 */
[----:B------:R-:W-:Y:S01]  /*20160*/  ULDC.64 UR6, c[0x0][0x208] ;  /* 0x0000820000067ab9 */ /* 0x000fe20000000a00 */
[----:B------:R-:W-:Y:S02]  /*20170*/  ISETP.GE.AND P4, PT, R16, UR4, PT ;  /* 0x0000000410007c0c */ /* 0x000fe4000bf86270 */
[----:B------:R-:W-:Y:S02]  /*20180*/  ISETP.GE.AND P3, PT, R213, UR4, PT ;  /* 0x00000004d5007c0c */ /* 0x000fe4000bf66270 */
[----:B------:R-:W-:Y:S02]  /*20190*/  ISETP.GE.AND P2, PT, R218, UR4, PT ;  /* 0x00000004da007c0c */ /* 0x000fe4000bf46270 */
[----:B------:R-:W-:-:S07]  /*201a0*/  ISETP.GE.AND P1, PT, R219, UR4, PT ;  /* 0x00000004db007c0c */ /* 0x000fce000bf26270 */
[CC--:B0-----:R-:W-:Y:S02]  /*201b0*/  @!P4 LEA R2, P6, R16.reuse, R7.reuse, 0x1 ;  /* 0x000000071002c211 */ /* 0x0c1fe400078c08ff */
[C---:B------:R-:W-:Y:S02]  /*201c0*/  @!P3 LEA R4, P5, R85.reuse, R7, 0x1 ;  /* 0x000000075504b211 */ /* 0x040fe400078a08ff */
[----:B------:R-:W-:Y:S02]  /*201d0*/  @!P4 LEA.HI.X R3, R16, R21, R17, 0x1, P6 ;  /* 0x000000151003c211 */ /* 0x000fe400030f0c11 */
[----:B------:R-:W-:Y:S02]  /*201e0*/  @!P2 LEA R6, P6, R218, R7, 0x1 ;  /* 0x00000007da06a211 */ /* 0x000fe400078c08ff */
[----:B------:R-:W-:Y:S01]  /*201f0*/  @!P3 LEA.HI.X R5, R85, R21, R86, 0x1, P5 ;  /* 0x000000155505b211 */ /* 0x000fe200028f0c56 */
[----:B------:R0:W-:Y:S01]  /*20200*/  @!P4 ST.E.128 desc[UR6][R2.64], R8 ;  /* 0x000000080200c985 */ /* 0x0001e2000c101d06 */
[----:B-1----:R-:W-:-:S02]  /*20210*/  @!P1 LEA R20, P5, R219, R7, 0x1 ;  /* 0x00000007db149211 */ /* 0x002fc400078a08ff */
[-C--:B------:R-:W-:Y:S01]  /*20220*/  @!P2 LEA.HI.X R7, R218, R21.reuse, R84, 0x1, P6 ;  /* 0x00000015da07a211 */ /* 0x080fe200030f0c54 */
[----:B------:R0:W-:Y:S01]  /*20230*/  @!P3 ST.E.128 desc[UR6][R4.64], R32 ;  /* 0x000000200400b985 */ /* 0x0001e2000c101d06 */
[----:B------:R-:W-:-:S03]  /*20240*/  @!P1 LEA.HI.X R21, R219, R21, R82, 0x1, P5 ;  /* 0x00000015db159211 */ /* 0x000fc600028f0c52 */
[----:B------:R0:W-:Y:S04]  /*20250*/  @!P2 ST.E.128 desc[UR6][R6.64], R48 ;  /* 0x000000300600a985 */ /* 0x0001e8000c101d06 */
[----:B------:R0:W-:Y:S02]  /*20260*/  @!P1 ST.E.128 desc[UR6][R20.64], R64 ;  /* 0x0000004014009985 */ /* 0x0001e4000c101d06 */
.L_x_661:
[----:B------:R-:W-:Y:S05]  /*20270*/  BSYNC B1 ;  /* 0x0000000000017941 */ /* 0x000fea0003800000 */
.L_x_660:
[----:B0-----:R0:W0:Y:S01]  /*20280*/  SHFL.IDX PT, R9, R80, 0x2, 0x181f ;  /* 0x00581f0050097f89 */ /* 0x00102200000e0000 */
        /* <DEDUP_REMOVED lines=16> */
[----:B------:R-:W-:-:S02]  /*20390*/  @!P1 LEA.HI.X R7, R218, R9, R84, 0x1, P4 ;  /* 0x00000009da079211 */ /* 0x000fc400020f0c54 */
[----:B------:R-:W-:Y:S01]  /*203a0*/  @!P0 LEA.HI.X R9, R219, R9, R82, 0x1, P6 ;  /* 0x00000009db098211 */ /* 0x000fe200030f0c52 */
[----:B------:R0:W-:Y:S04]  /*203b0*/  @!P2 ST.E.128 desc[UR6][R4.64], R36 ;  /* 0x000000240400a985 */ /* 0x0001e8000c101d06 */
[----:B------:R0:W-:Y:S04]  /*203c0*/  @!P1 ST.E.128 desc[UR6][R6.64], R52 ;  /* 0x0000003406009985 */ /* 0x0001e8000c101d06 */
[----:B------:R0:W-:Y:S02]  /*203d0*/  @!P0 ST.E.128 desc[UR6][R8.64], R68 ;  /* 0x0000004408008985 */ /* 0x0001e4000c101d06 */
.L_x_663:
[----:B------:R-:W-:Y:S05]  /*203e0*/  BSYNC B1 ;  /* 0x0000000000017941 */ /* 0x000fea0003800000 */
.L_x_662:
[----:B------:R-:W-:Y:S01]  /*203f0*/  IADD3 R81, R81, 0x60, RZ ;  /* 0x0000006051517810 */ /* 0x000fe20007ffe0ff */
[----:B0-----:R0:W0:Y:S03]  /*20400*/  SHFL.IDX PT, R9, R80, 0x3, 0x181f ;  /* 0x00781f0050097f89 */ /* 0x00102600000e0000 */
[----:B------:R-:W-:Y:S01]  /*20410*/  ISETP.GE.AND P0, PT, R81, R92, PT ;  /* 0x0000005c5100720c */ /* 0x000fe20003f06270 */
[----:B------:R0:W0:-:S12]  /*20420*/  SHFL.IDX PT, R11, R0, 0x3, 0x181f ;  /* 0x00781f00000b7f89 */ /* 0x00001800000e0000 */
[----:B------:R-:W-:Y:S05]  /*20430*/  @P0 BRA `(.L_x_664) ;  /* 0x0000002400cc0947 */ /* 0x000fea0003800000 */
[----:B------:R-:W-:Y:S01]  /*20440*/  ULDC UR4, c[0x0][0xac8] ;  /* 0x0002b20000047ab9 */ /* 0x000fe20000000800 */
[----:B------:R-:W-:Y:S01]  /*20450*/  ULDC.64 UR6, c[0x0][0x208] ;  /* 0x0000820000067ab9 */ /* 0x000fe20000000a00 */
[----:B------:R-:W-:Y:S02]  /*20460*/  ISETP.GE.AND P3, PT, R16, UR4, PT ;  /* 0x0000000410007c0c */ /* 0x000fe4000bf66270 */
[----:B------:R-:W-:Y:S02]  /*20470*/  ISETP.GE.AND P4, PT, R213, UR4, PT ;  /* 0x00000004d5007c0c */ /* 0x000fe4000bf86270 */
[----:B------:R-:W-:-:S09]  /*20480*/  ISETP.GE.AND P5, PT, R218, UR4, PT ;  /* 0x00000004da007c0c */ /* 0x000fd2000bfa6270 */
[CC--:B0-----:R-:W-:Y:S02]  /*20490*/  @!P3 LEA R2, P0, R16.reuse, R11.reuse, 0x1 ;  /* 0x0000000b1002b211 */ /* 0x0c1fe400078008ff */
[----:B------:R-:W-:Y:S02]  /*204a0*/  @!P4 LEA R4, P1, R85, R11, 0x1 ;  /* 0x0000000b5504c211 */ /* 0x000fe400078208ff */
[----:B------:R-:W-:Y:S02]  /*204b0*/  @!P3 LEA.HI.X R3, R16, R9, R17, 0x1, P0 ;  /* 0x000000091003b211 */ /* 0x000fe400000f0c11 */
[----:B------:R-:W-:Y:S02]  /*204c0*/  ISETP.GE.AND P0, PT, R219, UR4, PT ;  /* 0x00000004db007c0c */ /* 0x000fe4000bf06270 */
[----:B------:R-:W-:Y:S01]  /*204d0*/  @!P5 LEA R6, P2, R218, R11, 0x1 ;  /* 0x0000000bda06d211 */ /* 0x000fe200078408ff */
[----:B------:R0:W-:Y:S01]  /*204e0*/  @!P3 ST.E.128 desc[UR6][R2.64], R24 ;  /* 0x000000180200b985 */ /* 0x0001e2000c101d06 */
[----:B------:R-:W-:-:S02]  /*204f0*/  @!P4 LEA.HI.X R5, R85, R9, R86, 0x1, P1 ;  /* 0x000000095505c211 */ /* 0x000fc400008f0c56 */
[----:B------:R-:W-:-:S03]  /*20500*/  @!P5 LEA.HI.X R7, R218, R9, R84, 0x1, P2 ;  /* 0x00000009da07d211 */ /* 0x000fc600010f0c54 */
        /* <DEDUP_REMOVED lines=8> */
.L_x_657:
[----:B0-----:R-:W0:Y:S01]  /*20590*/  @P1 LDC R95, c[0x0][0xbec] ;  /* 0x0002fb00ff5f1b82 */ /* 0x001e220000000800 */
[----:B------:R-:W-:Y:S01]  /*205a0*/  ULDC.64 UR4, c[0x0][0xb08] ;  /* 0x0002c20000047ab9 */ /* 0x000fe20000000a00 */
[----:B------:R-:W-:Y:S01]  /*205b0*/  IMAD.MOV.U32 R96, RZ, RZ, R133 ;  /* 0x000000ffff607224 */ /* 0x000fe200078e0085 */
[----:B------:R1:W5:Y:S01]  /*205c0*/  LDL R209, [R1+0x7c] ;  /* 0x00007c0001d17983 */ /* 0x0003620000100800 */
[----:B------:R-:W-:-:S03]  /*205d0*/  IMAD R93, R93, UR4, RZ ;  /* 0x000000045d5d7c24 */ /* 0x000fc6000f8e02ff */
[----:B------:R1:W5:Y:S01]  /*205e0*/  LDL R208, [R1+0x188] ;  /* 0x0001880001d07983 */ /* 0x0003620000100800 */
[----:B------:R-:W2:Y:S01]  /*205f0*/  @P1 LDC R94, c[0x0][0xbf0] ;  /* 0x0002fc00ff5e1b82 */ /* 0x000ea20000000800 */
[----:B------:R-:W-:Y:S02]  /*20600*/  IMAD R93, R0, UR5, R93 ;  /* 0x00000005005d7c24 */ /* 0x000fe4000f8e025d */
[----:B------:R1:W5:Y:S04]  /*20610*/  LDL R207, [R1+0xf8] ;  /* 0x0000f80001cf7983 */ /* 0x0003680000100800 */
[----:B------:R1:W5:Y:S04]  /*20620*/  LDL R206, [R1+0x184] ;  /* 0x0001840001ce7983 */ /* 0x0003680000100800 */
[----:B------:R1:W5:Y:S04]  /*20630*/  LDL R205, [R1+0xf4] ;  /* 0x0000f40001cd7983 */ /* 0x0003680000100800 */
[----:B------:R1:W5:Y:S01]  /*20640*/  LDL R204, [R1+0x180] ;  /* 0x0001800001cc7983 */ /* 0x0003620000100800 */
[----:B0-----:R-:W-:-:S03]  /*20650*/  @P1 IMAD.HI.U32 R95, R133, R95, RZ ;  /* 0x0000005f855f1227 */ /* 0x001fc600078e00ff */
[----:B------:R1:W5:Y:S04]  /*20660*/  LDL R203, [R1+0xf0] ;  /* 0x0000f00001cb7983 */ /* 0x0003680000100800 */
[----:B------:R1:W5:Y:S01]  /*20670*/  LDL R202, [R1+0x17c] ;  /* 0x00017c0001ca7983 */ /* 0x0003620000100800 */
[----:B--2---:R-:W-:Y:S01]  /*20680*/  @P1 SHF.R.U32.HI R96, RZ, R94, R95 ;  /* 0x0000005eff601219 */ /* 0x004fe2000001165f */
[----:B------:R-:W-:Y:S01]  /*20690*/  IMAD.WIDE.U32 R94, R0, UR4, RZ ;  /* 0x00000004005e7c25 */ /* 0x000fe2000f8e00ff */
[----:B------:R-:W-:Y:S01]  /*206a0*/  ULDC.64 UR4, c[0x0][0xb38] ;  /* 0x0002ce0000047ab9 */ /* 0x000fe20000000a00 */
[----:B------:R-:W-:Y:S01]  /*206b0*/  SHF.R.S32.HI R0, RZ, 0x1f, R235 ;  /* 0x0000001fff007819 */ /* 0x000fe200000114eb */
[----:B------:R1:W5:Y:S01]  /*206c0*/  LDL R201, [R1+0xec] ;  /* 0x0000ec0001c97983 */ /* 0x0003620000100800 */
[----:B------:R-:W-:Y:S01]  /*206d0*/  IMAD.IADD R95, R95, 0x1, R93 ;  /* 0x000000015f5f7824 */ /* 0x000fe200078e025d */
[----:B------:R-:W-:-:S02]  /*206e0*/  SHF.R.S32.HI R93, RZ, 0x1f, R96 ;  /* 0x0000001fff5d7819 */ /* 0x000fc40000011460 */
[----:B------:R1:W5:Y:S01]  /*206f0*/  LDL R200, [R1+0x178] ;  /* 0x0001780001c87983 */ /* 0x0003620000100800 */
[----:B------:R-:W-:-:S03]  /*20700*/  IMAD.WIDE.U32 R94, R232, UR4, R94 ;  /* 0x00000004e85e7c25 */ /* 0x000fc6000f8e005e */
[----:B------:R1:W5:Y:S01]  /*20710*/  LDL R199, [R1+0xe8] ;  /* 0x0000e80001c77983 */ /* 0x0003620000100800 */
[----:B------:R-:W-:Y:S01]  /*20720*/  IMAD R95, R232, UR5, R95 ;  /* 0x00000005e85f7c24 */ /* 0x000fe2000f8e025f */
[----:B------:R-:W-:Y:S02]  /*20730*/  ULDC.64 UR4, c[0x0][0xb40] ;  /* 0x0002d00000047ab9 */ /* 0x000fe40000000a00 */
[----:B------:R-:W-:Y:S01]  /*20740*/  IMAD R0, R0, UR4, RZ ;  /* 0x0000000400007c24 */ /* 0x000fe2000f8e02ff */
[----:B------:R1:W5:Y:S01]  /*20750*/  LDL R198, [R1+0x174] ;  /* 0x0001740001c67983 */ /* 0x0003620000100800 */
[----:B------:R-:W-:-:S03]  /*20760*/  IMAD.WIDE.U32 R94, R235, UR4, R94 ;  /* 0x00000004eb5e7c25 */ /* 0x000fc6000f8e005e */
[----:B------:R1:W5:Y:S01]  /*20770*/  LDL R197, [R1+0xe4] ;  /* 0x0000e40001c57983 */ /* 0x0003620000100800 */
[----:B------:R-:W-:Y:S01]  /*20780*/  IMAD R0, R235, UR5, R0 ;  /* 0x00000005eb007c24 */ /* 0x000fe2000f8e0200 */
[----:B------:R-:W-:Y:S02]  /*20790*/  ULDC.64 UR4, c[0x0][0xb48] ;  /* 0x0002d20000047ab9 */ /* 0x000fe40000000a00 */
[----:B------:R1:W5:Y:S01]  /*207a0*/  LDL R196, [R1+0x170] ;  /* 0x0001700001c47983 */ /* 0x0003620000100800 */
[----:B------:R-:W-:Y:S01]  /*207b0*/  IMAD.IADD R95, R95, 0x1, R0 ;  /* 0x000000015f5f7824 */ /* 0x000fe200078e0200 */
[----:B------:R-:W-:Y:S02]  /*207c0*/  IADD3 R0, -R96, RZ, RZ ;  /* 0x000000ff60007210 */ /* 0x000fe40007ffe1ff */
[----:B------:R1:W5:Y:S01]  /*207d0*/  LDL R195, [R1+0xe0] ;  /* 0x0000e00001c37983 */ /* 0x0003620000100800 */
[----:B------:R-:W-:-:S03]  /*207e0*/  IMAD.WIDE.U32 R94, R137, UR4, R94 ;  /* 0x00000004895e7c25 */ /* 0x000fc6000f8e005e */
[----:B------:R1:W5:Y:S01]  /*207f0*/  LDL R194, [R1+0x16c] ;  /* 0x00016c0001c27983 */ /* 0x0003620000100800 */
[----:B------:R-:W-:Y:S02]  /*20800*/  IMAD R0, R136, R0, R133 ;  /* 0x0000000088007224 */ /* 0x000fe400078e0285 */
[----:B------:R-:W-:Y:S01]  /*20810*/  IMAD R95, R137, UR5, R95 ;  /* 0x00000005895f7c24 */ /* 0x000fe2000f8e025f */
[----:B------:R1:W5:Y:S01]  /*20820*/  LDL R193, [R1+0xdc] ;  /* 0x0000dc0001c17983 */ /* 0x0003620000100800 */
[----:B------:R-:W-:-:S03]  /*20830*/  ULDC.64 UR4, c[0x0][0xb30] ;  /* 0x0002cc0000047ab9 */ /* 0x000fc60000000a00 */
[----:B------:R1:W5:Y:S04]  /*20840*/  LDL R192, [R1+0x168] ;  /* 0x0001680001c07983 */ /* 0x0003680000100800 */
        /* <DEDUP_REMOVED lines=44> */
[----:B------:R1:W5:Y:S01]  /*20b10*/  LDL R130, [R1+0x80] ;  /* 0x0000800001827983 */ /* 0x0003620000100800 */
[----:B------:R-:W-:-:S02]  /*20b20*/  IMAD R93, R93, UR4, RZ ;  /* 0x000000045d5d7c24 */ /* 0x000fc4000f8e02ff */
[----:B------:R-:W-:-:S04]  /*20b30*/  IMAD.WIDE.U32 R94, R96, UR4, R94 ;  /* 0x00000004605e7c25 */ /* 0x000fc8000f8e005e */
[----:B------:R-:W-:Y:S01]  /*20b40*/  IMAD R93, R96, UR5, R93 ;  /* 0x00000005605d7c24 */ /* 0x000fe2000f8e025d */
[----:B------:R-:W-:Y:S01]  /*20b50*/  SHF.R.S32.HI R96, RZ, 0x1f, R0 ;  /* 0x0000001fff607819 */ /* 0x000fe20000011400 */
[----:B------:R-:W-:Y:S02]  /*20b60*/  ULDC.64 UR4, c[0x0][0xb28] ;  /* 0x0002ca0000047ab9 */ /* 0x000fe40000000a00 */
[----:B------:R-:W-:Y:S02]  /*20b70*/  IMAD.IADD R95, R95, 0x1, R93 ;  /* 0x000000015f5f7824 */ /* 0x000fe400078e025d */
[----:B------:R-:W-:Y:S02]  /*20b80*/  IMAD R96, R96, UR4, RZ ;  /* 0x0000000460607c24 */ /* 0x000fe4000f8e02ff */
[----:B------:R-:W-:-:S04]  /*20b90*/  IMAD.WIDE.U32 R94, R0, UR4, R94 ;  /* 0x00000004005e7c25 */ /* 0x000fc8000f8e005e */
[----:B------:R-:W-:Y:S01]  /*20ba0*/  IMAD R96, R0, UR5, R96 ;  /* 0x0000000500607c24 */ /* 0x000fe2000f8e0260 */
[----:B------:R-:W-:Y:S02]  /*20bb0*/  ULDC.64 UR4, c[0x0][0xb00] ;  /* 0x0002c00000047ab9 */ /* 0x000fe40000000a00 */
[----:B------:R-:W-:Y:S01]  /*20bc0*/  LEA R0, P0, R94, UR4, 0x2 ;  /* 0x000000045e007c11 */ /* 0x000fe2000f8010ff */
[----:B------:R-:W-:-:S05]  /*20bd0*/  IMAD.IADD R93, R95, 0x1, R96 ;  /* 0x000000015f5d7824 */ /* 0x000fca00078e0260 */
[----:B------:R-:W-:Y:S01]  /*20be0*/  LEA.HI.X R93, R94, UR5, R93, 0x2, P0 ;  /* 0x000000055e5d7c11 */ /* 0x000fe200080f145d */
[----:B------:R-:W-:Y:S01]  /*20bf0*/  VIADD R94, R18, 0x38820 ;  /* 0x00038820125e7836 */ /* 0x000fe20000000000 */
[----:B------:R-:W-:-:S04]  /*20c00*/  ISETP.GE.AND P0, PT, R99, R92, PT ;  /* 0x0000005c6300720c */ /* 0x000fc80003f06270 */
[----:B------:R-:W-:Y:S01]  /*20c10*/  PRMT R94, RZ, 0x654, R94 ;  /* 0x00000654ff5e7816 */ /* 0x000fe2000000005e */
[----:B------:R1:W0:Y:S01]  /*20c20*/  SHFL.IDX PT, R95, R93, RZ, 0x1c1f ;  /* 0x001c1fff5d5f7589 */ /* 0x00022200000e0000 */
[----:B------:R-:W-:Y:S02]  /*20c30*/  BSSY B1, `(.L_x_665) ;  /* 0x0000085000017945 */ /* 0x000fe40003800000 */
[----:B------:R2:W-:Y:S02]  /*20c40*/  SYNCS.ARRIVE.TRANS64.RED.A1T0 RZ, [R94+URZ], RZ ;  /* 0x000000ff5eff79a7 */ /* 0x0005e4000810043f */
[----:B--2---:R1:W2:Y:S03]  /*20c50*/  SHFL.IDX PT, R94, R0, RZ, 0x1c1f ;  /* 0x001c1fff005e7589 */ /* 0x0042a600000e0000 */
[----:B------:R-:W-:Y:S05]  /*20c60*/  @P0 BRA `(.L_x_666) ;  /* 0x0000000800040947 */ /* 0x000fea0003800000 */
[----:B------:R-:W-:Y:S01]  /*20c70*/  ULDC UR4, c[0x0][0xac8] ;  /* 0x0002b20000047ab9 */ /* 0x000fe20000000800 */
[----:B------:R-:W-:Y:S01]  /*20c80*/  ULDC.64 UR6, c[0x0][0x208] ;  /* 0x0000820000067ab9 */ /* 0x000fe20000000a00 */
[----:B-----5:R-:W-:Y:S02]  /*20c90*/  ISETP.GE.AND P0, PT, R209, UR4, PT ;  /* 0x00000004d1007c0c */ /* 0x020fe4000bf06270 */
[----:B------:R-:W-:Y:S02]  /*20ca0*/  ISETP.GE.AND P5, PT, R187, UR4, PT ;  /* 0x00000004bb007c0c */ /* 0x000fe4000bfa6270 */
[----:B------:R-:W-:Y:S02]  /*20cb0*/  ISETP.GE.AND P4, PT, R185, UR4, PT ;  /* 0x00000004b9007c0c */ /* 0x000fe4000bf86270 */
[----:B------:R-:W-:-:S07]  /*20cc0*/  ISETP.GE.AND P3, PT, R183, UR4, PT ;  /* 0x00000004b7007c0c */ /* 0x000fce000bf66270 */
[----:B0-2---:R-:W-:-:S05]  /*20cd0*/  @!P0 IMAD.WIDE R96, R209, 0x4, R94 ;  /* 0x00000004d1608825 */ /* 0x005fca00078e025e */
[----:B------:R0:W-:Y:S01]  /*20ce0*/  @!P0 ST.E.64 desc[UR6][R96.64], R164 ;  /* 0x000000a460008985 */ /* 0x0001e2000c101b06 */
[----:B------:R-:W-:-:S13]  /*20cf0*/  ISETP.GE.AND P0, PT, R207, UR4, PT ;  /* 0x00000004cf007c0c */ /* 0x000fda000bf06270 */
[----:B0-----:R-:W-:-:S04]  /*20d00*/  @!P0 LEA R96, P1, R207, R94, 0x2 ;  /* 0x0000005ecf608211 */ /* 0x001fc800078210ff */
[----:B------:R-:W-:Y:S02]  /*20d10*/  @!P0 LEA.HI.X R97, R207, R95, R208, 0x2, P1 ;  /* 0x0000005fcf618211 */ /* 0x000fe400008f14d0 */
[----:B------:R-:W-:-:S03]  /*20d20*/  ISETP.GE.AND P1, PT, R203, UR4, PT ;  /* 0x00000004cb007c0c */ /* 0x000fc6000bf26270 */
[----:B------:R0:W-:Y:S01]  /*20d30*/  @!P0 ST.E.64 desc[UR6][R96.64], R162 ;  /* 0x000000a260008985 */ /* 0x0001e2000c101b06 */
[----:B------:R-:W-:-:S13]  /*20d40*/  ISETP.GE.AND P0, PT, R205, UR4, PT ;  /* 0x00000004cd007c0c */ /* 0x000fda000bf06270 */
[----:B0-----:R-:W-:-:S04]  /*20d50*/  @!P0 LEA R96, P2, R205, R94, 0x2 ;  /* 0x0000005ecd608211 */ /* 0x001fc800078410ff */
[----:B------:R-:W-:-:S05]  /*20d60*/  @!P0 LEA.HI.X R97, R205, R95, R206, 0x2, P2 ;  /* 0x0000005fcd618211 */ /* 0x000fca00010f14ce */
[----:B------:R0:W-:Y:S01]  /*20d70*/  @!P0 ST.E.64 desc[UR6][R96.64], R160 ;  /* 0x000000a060008985 */ /* 0x0001e2000c101b06 */
[----:B------:R-:W-:Y:S02]  /*20d80*/  ISETP.GE.AND P0, PT, R201, UR4, PT ;  /* 0x00000004c9007c0c */ /* 0x000fe4000bf06270 */
        /* <DEDUP_REMOVED lines=25> */
[----:B------:R-:W-:Y:S02]  /*20f20*/  @!P1 LEA.HI.X R3, R191, R95, R192, 0x2, P2 ;  /* 0x0000005fbf039211 */ /* 0x000fe400010f14c0 */
[----:B------:R-:W-:-:S03]  /*20f30*/  @!P4 LEA R4, P2, R185, R94, 0x2 ;  /* 0x0000005eb904c211 */ /* 0x000fc600078410ff */
[----:B------:R0:W-:Y:S01]  /*20f40*/  @!P1 ST.E.64 desc[UR6][R2.64], R6 ;  /* 0x0000000602009985 */ /* 0x0001e2000c101b06 */
[----:B------:R-:W-:Y:S02]  /*20f50*/  @!P4 LEA.HI.X R5, R185, R95, R186, 0x2, P2 ;  /* 0x0000005fb905c211 */ /* 0x000fe400010f14ba */
[----:B------:R-:W-:Y:S02]  /*20f60*/  ISETP.GE.AND P2, PT, R177, UR4, PT ;  /* 0x00000004b1007c0c */ /* 0x000fe4000bf46270 */
[----:B0-----:R-:W-:-:S04]  /*20f70*/  @!P0 LEA R2, P1, R189, R94, 0x2 ;  /* 0x0000005ebd028211 */ /* 0x001fc800078210ff */
[----:B------:R-:W-:Y:S02]  /*20f80*/  @!P0 LEA.HI.X R3, R189, R95, R190, 0x2, P1 ;  /* 0x0000005fbd038211 */ /* 0x000fe400008f14be */
[----:B------:R-:W-:-:S03]  /*20f90*/  ISETP.GE.AND P1, PT, R179, UR4, PT ;  /* 0x00000004b3007c0c */ /* 0x000fc6000bf26270 */
[----:B------:R0:W-:Y:S01]  /*20fa0*/  @!P0 ST.E.64 desc[UR6][R2.64], R8 ;  /* 0x0000000802008985 */ /* 0x0001e2000c101b06 */
[----:B------:R-:W-:Y:S02]  /*20fb0*/  ISETP.GE.AND P0, PT, R181, UR4, PT ;  /* 0x00000004b5007c0c */ /* 0x000fe4000bf06270 */
[----:B0-----:R-:W-:-:S04]  /*20fc0*/  @!P5 LEA R2, P6, R187, R94, 0x2 ;  /* 0x0000005ebb02d211 */ /* 0x001fc800078c10ff */
[----:B------:R-:W-:Y:S02]  /*20fd0*/  @!P5 LEA.HI.X R3, R187, R95, R188, 0x2, P6 ;  /* 0x0000005fbb03d211 */ /* 0x000fe400030f14bc */
[----:B------:R-:W-:-:S03]  /*20fe0*/  @!P3 LEA R6, P6, R183, R94, 0x2 ;  /* 0x0000005eb706b211 */ /* 0x000fc600078c10ff */
[----:B------:R0:W-:Y:S01]  /*20ff0*/  @!P5 ST.E.64 desc[UR6][R2.64], R10 ;  /* 0x0000000a0200d985 */ /* 0x0001e2000c101b06 */
[----:B------:R-:W-:-:S03]  /*21000*/  @!P3 LEA.HI.X R7, R183, R95, R184, 0x2, P6 ;  /* 0x0000005fb707b211 */ /* 0x000fc600030f14b8 */
[----:B------:R2:W-:Y:S04]  /*21010*/  @!P4 ST.E.64 desc[UR6][R4.64], R12 ;  /* 0x0000000c0400c985 */ /* 0x0005e8000c101b06 */
[----:B------:R3:W-:Y:S01]  /*21020*/  @!P3 ST.E.64 desc[UR6][R6.64], R14 ;  /* 0x0000000e0600b985 */ /* 0x0007e2000c101b06 */
[----:B------:R-:W-:Y:S02]  /*21030*/  ISETP.GE.AND P3, PT, R175, UR4, PT ;  /* 0x00000004af007c0c */ /* 0x000fe4000bf66270 */
[----:B0-----:R-:W-:-:S04]  /*21040*/  @!P0 LEA R2, P4, R181, R94, 0x2 ;  /* 0x0000005eb5028211 */ /* 0x001fc800078810ff */
[-C--:B------:R-:W-:Y:S02]  /*21050*/  @!P0 LEA.HI.X R3, R181, R95.reuse, R182, 0x2, P4 ;  /* 0x0000005fb5038211 */ /* 0x080fe400020f14b6 */
[----:B------:R-:W-:Y:S02]  /*21060*/  ISETP.GE.AND P4, PT, R173, UR4, PT ;  /* 0x00000004ad007c0c */ /* 0x000fe4000bf86270 */
[-C--:B--2---:R-:W-:Y:S01]  /*21070*/  @!P1 LEA R4, P5, R179, R94.reuse, 0x2 ;  /* 0x0000005eb3049211 */ /* 0x084fe200078a10ff */
[----:B------:R0:W-:Y:S01]  /*21080*/  @!P0 ST.E.64 desc[UR6][R2.64], R20 ;  /* 0x0000001402008985 */ /* 0x0001e2000c101b06 */
[----:B---3--:R-:W-:Y:S02]  /*21090*/  @!P2 LEA R6, P6, R177, R94, 0x2 ;  /* 0x0000005eb106a211 */ /* 0x008fe400078c10ff */
[----:B------:R-:W-:Y:S02]  /*210a0*/  @!P1 LEA.HI.X R5, R179, R95, R180, 0x2, P5 ;  /* 0x0000005fb3059211 */ /* 0x000fe400028f14b4 */
[----:B------:R-:W-:-:S02]  /*210b0*/  ISETP.GE.AND P5, PT, R171, UR4, PT ;  /* 0x00000004ab007c0c */ /* 0x000fc4000bfa6270 */
[----:B------:R-:W-:Y:S01]  /*210c0*/  @!P2 LEA.HI.X R7, R177, R95, R178, 0x2, P6 ;  /* 0x0000005fb107a211 */ /* 0x000fe200030f14b2 */
[----:B------:R2:W-:Y:S01]  /*210d0*/  @!P1 ST.E.64 desc[UR6][R4.64], R24 ;  /* 0x0000001804009985 */ /* 0x0005e2000c101b06 */
[----:B------:R-:W-:-:S03]  /*210e0*/  ISETP.GE.AND P1, PT, R167, UR4, PT ;  /* 0x00000004a7007c0c */ /* 0x000fc6000bf26270 */
[----:B------:R3:W-:Y:S01]  /*210f0*/  @!P2 ST.E.64 desc[UR6][R6.64], R28 ;  /* 0x0000001c0600a985 */ /* 0x0007e2000c101b06 */
[----:B------:R-:W-:Y:S02]  /*21100*/  ISETP.GE.AND P2, PT, R169, UR4, PT ;  /* 0x00000004a9007c0c */ /* 0x000fe4000bf46270 */
[----:B0-----:R-:W-:-:S04]  /*21110*/  @!P3 LEA R2, P6, R175, R94, 0x2 ;  /* 0x0000005eaf02b211 */ /* 0x001fc800078c10ff */
[----:B------:R-:W-:Y:S02]  /*21120*/  @!P3 LEA.HI.X R3, R175, R95, R176, 0x2, P6 ;  /* 0x0000005faf03b211 */ /* 0x000fe400030f14b0 */
[----:B--2---:R-:W-:-:S03]  /*21130*/  @!P4 LEA R4, P0, R173, R94, 0x2 ;  /* 0x0000005ead04c211 */ /* 0x004fc600078010ff */
[----:B------:R0:W-:Y:S01]  /*21140*/  @!P3 ST.E.64 desc[UR6][R2.64], R32 ;  /* 0x000000200200b985 */ /* 0x0001e2000c101b06 */
[-C--:B------:R-:W-:Y:S02]  /*21150*/  @!P4 LEA.HI.X R5, R173, R95.reuse, R174, 0x2, P0 ;  /* 0x0000005fad05c211 */ /* 0x080fe400000f14ae */
[----:B------:R-:W-:Y:S02]  /*21160*/  ISETP.GE.AND P0, PT, R151, UR4, PT ;  /* 0x0000000497007c0c */ /* 0x000fe4000bf06270 */
[-C--:B---3--:R-:W-:Y:S01]  /*21170*/  @!P5 LEA R6, P6, R171, R94.reuse, 0x2 ;  /* 0x0000005eab06d211 */ /* 0x088fe200078c10ff */
[----:B------:R2:W-:Y:S01]  /*21180*/  @!P4 ST.E.64 desc[UR6][R4.64], R36 ;  /* 0x000000240400c985 */ /* 0x0005e2000c101b06 */
[----:B------:R-:W-:Y:S02]  /*21190*/  ISETP.GE.AND P4, PT, R147, UR4, PT ;  /* 0x0000000493007c0c */ /* 0x000fe4000bf86270 */
[----:B------:R-:W-:Y:S02]  /*211a0*/  @!P5 LEA.HI.X R7, R171, R95, R172, 0x2, P6 ;  /* 0x0000005fab07d211 */ /* 0x000fe400030f14ac */
[----:B0-----:R-:W-:-:S03]  /*211b0*/  @!P2 LEA R2, P6, R169, R94, 0x2 ;  /* 0x0000005ea902a211 */ /* 0x001fc600078c10ff */
[----:B------:R0:W-:Y:S01]  /*211c0*/  @!P5 ST.E.64 desc[UR6][R6.64], R40 ;  /* 0x000000280600d985 */ /* 0x0001e2000c101b06 */
[----:B------:R-:W-:Y:S02]  /*211d0*/  ISETP.GE.AND P5, PT, R149, UR4, PT ;  /* 0x0000000495007c0c */ /* 0x000fe4000bfa6270 */
[----:B------:R-:W-:Y:S02]  /*211e0*/  @!P2 LEA.HI.X R3, R169, R95, R170, 0x2, P6 ;  /* 0x0000005fa903a211 */ /* 0x000fe400030f14aa */
[----:B--2---:R-:W-:-:S03]  /*211f0*/  @!P1 LEA R4, P3, R167, R94, 0x2 ;  /* 0x0000005ea7049211 */ /* 0x004fc600078610ff */
[----:B------:R2:W-:Y:S01]  /*21200*/  @!P2 ST.E.64 desc[UR6][R2.64], R44 ;  /* 0x0000002c0200a985 */ /* 0x0005e2000c101b06 */
[-C--:B------:R-:W-:Y:S02]  /*21210*/  @!P1 LEA.HI.X R5, R167, R95.reuse, R168, 0x2, P3 ;  /* 0x0000005fa7059211 */ /* 0x080fe400018f14a8 */
[----:B------:R-:W-:Y:S02]  /*21220*/  ISETP.GE.AND P3, PT, R145, UR4, PT ;  /* 0x0000000491007c0c */ /* 0x000fe4000bf66270 */
[CC--:B0-----:R-:W-:Y:S01]  /*21230*/  @!P0 LEA R6, P6, R151.reuse, R94.reuse, 0x2 ;  /* 0x0000005e97068211 */ /* 0x0c1fe200078c10ff */
[----:B------:R0:W-:Y:S03]  /*21240*/  @!P1 ST.E.64 desc[UR6][R4.64], R48 ;  /* 0x0000003004009985 */ /* 0x0001e6000c101b06 */
[----:B------:R-:W-:Y:S02]  /*21250*/  @!P0 LEA.HI.X R7, R151, R95, R166, 0x2, P6 ;  /* 0x0000005f97078211 */ /* 0x000fe400030f14a6 */
[----:B--2---:R-:W-:-:S03]  /*21260*/  @!P5 LEA R2, P1, R149, R94, 0x2 ;  /* 0x0000005e9502d211 */ /* 0x004fc600078210ff */
[----:B------:R2:W-:Y:S01]  /*21270*/  @!P0 ST.E.64 desc[UR6][R6.64], R52 ;  /* 0x0000003406008985 */ /* 0x0005e2000c101b06 */
[----:B------:R-:W-:Y:S02]  /*21280*/  ISETP.GE.AND P0, PT, R140, UR4, PT ;  /* 0x000000048c007c0c */ /* 0x000fe4000bf06270 */
[-C--:B------:R-:W-:Y:S02]  /*21290*/  @!P5 LEA.HI.X R3, R149, R95.reuse, R150, 0x2, P1 ;  /* 0x0000005f9503d211 */ /* 0x080fe400008f1496 */
[----:B------:R-:W-:Y:S02]  /*212a0*/  ISETP.GE.AND P1, PT, R138, UR4, PT ;  /* 0x000000048a007c0c */ /* 0x000fe4000bf26270 */
[C---:B0-----:R-:W-:Y:S01]  /*212b0*/  @!P4 LEA R4, P2, R147.reuse, R94, 0x2 ;  /* 0x0000005e9304c211 */ /* 0x041fe200078410ff */
[----:B------:R0:W-:Y:S03]  /*212c0*/  @!P5 ST.E.64 desc[UR6][R2.64], R56 ;  /* 0x000000380200d985 */ /* 0x0001e6000c101b06 */
[----:B------:R-:W-:-:S02]  /*212d0*/  @!P4 LEA.HI.X R5, R147, R95, R148, 0x2, P2 ;  /* 0x0000005f9305c211 */ /* 0x000fc400010f1494 */
[----:B------:R-:W-:Y:S02]  /*212e0*/  ISETP.GE.AND P2, PT, R132, UR4, PT ;  /* 0x0000000484007c0c */ /* 0x000fe4000bf46270 */
[CC--:B--2---:R-:W-:Y:S01]  /*212f0*/  @!P3 LEA R6, P6, R145.reuse, R94.reuse, 0x2 ;  /* 0x0000005e9106b211 */ /* 0x0c4fe200078c10ff */
[----:B------:R2:W-:Y:S01]  /*21300*/  @!P4 ST.E.64 desc[UR6][R4.64], R60 ;  /* 0x0000003c0400c985 */ /* 0x0005e2000c101b06 */
[----:B------:R-:W-:Y:S02]  /*21310*/  ISETP.GE.AND P4, PT, R136, UR4, PT ;  /* 0x0000000488007c0c */ /* 0x000fe4000bf86270 */
[----:B------:R-:W-:Y:S02]  /*21320*/  @!P3 LEA.HI.X R7, R145, R95, R146, 0x2, P6 ;  /* 0x0000005f9107b211 */ /* 0x000fe400030f1492 */
[----:B0-----:R-:W-:-:S03]  /*21330*/  @!P0 LEA R2, P5, R140, R94, 0x2 ;  /* 0x0000005e8c028211 */ /* 0x001fc600078a10ff */
[----:B------:R0:W-:Y:S01]  /*21340*/  @!P3 ST.E.64 desc[UR6][R6.64], R64 ;  /* 0x000000400600b985 */ /* 0x0001e2000c101b06 */
[----:B------:R-:W-:Y:S02]  /*21350*/  ISETP.GE.AND P3, PT, R134, UR4, PT ;  /* 0x0000000486007c0c */ /* 0x000fe4000bf66270 */
[-C--:B------:R-:W-:Y:S02]  /*21360*/  @!P0 LEA.HI.X R3, R140, R95.reuse, R144, 0x2, P5 ;  /* 0x0000005f8c038211 */ /* 0x080fe400028f1490 */
[----:B------:R-:W-:Y:S02]  /*21370*/  ISETP.GE.AND P5, PT, R130, UR4, PT ;  /* 0x0000000482007c0c */ /* 0x000fe4000bfa6270 */
[C---:B--2---:R-:W-:Y:S01]  /*21380*/  @!P1 LEA R4, P6, R138.reuse, R94, 0x2 ;  /* 0x0000005e8a049211 */ /* 0x044fe200078c10ff */
[----:B------:R2:W-:Y:S03]  /*21390*/  @!P0 ST.E.64 desc[UR6][R2.64], R68 ;  /* 0x0000004402008985 */ /* 0x0005e6000c101b06 */
[----:B------:R-:W-:-:S03]  /*213a0*/  @!P1 LEA.HI.X R5, R138, R95, R139, 0x2, P6 ;  /* 0x0000005f8a059211 */ /* 0x000fc600030f148b */
[CC--:B0-----:R-:W-:Y:S02]  /*213b0*/  @!P3 LEA R6, P6, R134.reuse, R94.reuse, 0x2 ;  /* 0x0000005e8606b211 */ /* 0x0c1fe400078c10ff */
[----:B------:R0:W-:Y:S02]  /*213c0*/  @!P1 ST.E.64 desc[UR6][R4.64], R72 ;  /* 0x0000004804009985 */ /* 0x0001e4000c101b06 */
[----:B------:R-:W-:Y:S02]  /*213d0*/  @!P3 LEA.HI.X R7, R134, R95, R135, 0x2, P6 ;  /* 0x0000005f8607b211 */ /* 0x000fe400030f1487 */
[----:B--2---:R-:W-:-:S04]  /*213e0*/  @!P4 LEA R2, P0, R136, R94, 0x2 ;  /* 0x0000005e8802c211 */ /* 0x004fc800078010ff */
[-C--:B------:R-:W-:Y:S02]  /*213f0*/  @!P4 LEA.HI.X R3, R136, R95.reuse, R137, 0x2, P0 ;  /* 0x0000005f8803c211 */ /* 0x080fe400000f1489 */
[-C--:B------:R-:W-:Y:S02]  /*21400*/  @!P5 LEA R8, P0, R130, R94.reuse, 0x2 ;  /* 0x0000005e8208d211 */ /* 0x080fe400078010ff */
[----:B0-----:R-:W-:Y:S01]  /*21410*/  @!P2 LEA R4, P1, R132, R94, 0x2 ;  /* 0x0000005e8404a211 */ /* 0x001fe200078210ff */
[----:B------:R3:W-:Y:S01]  /*21420*/  @!P4 ST.E.64 desc[UR6][R2.64], R76 ;  /* 0x0000004c0200c985 */ /* 0x0007e2000c101b06 */
[-C--:B------:R-:W-:Y:S02]  /*21430*/  @!P5 LEA.HI.X R9, R130, R95.reuse, R131, 0x2, P0 ;  /* 0x0000005f8209d211 */ /* 0x080fe400000f1483 */
[----:B------:R-:W-:Y:S01]  /*21440*/  @!P2 LEA.HI.X R5, R132, R95, R133, 0x2, P1 ;  /* 0x0000005f8405a211 */ /* 0x000fe200008f1485 */
[----:B------:R3:W-:Y:S04]  /*21450*/  @!P3 ST.E.64 desc[UR6][R6.64], R80 ;  /* 0x000000500600b985 */ /* 0x0007e8000c101b06 */
[----:B------:R3:W-:Y:S04]  /*21460*/  @!P2 ST.E.64 desc[UR6][R4.64], R84 ;  /* 0x000000540400a985 */ /* 0x0007e8000c101b06 */
[----:B------:R3:W-:Y:S02]  /*21470*/  @!P5 ST.E.64 desc[UR6][R8.64], R88 ;  /* 0x000000580800d985 */ /* 0x0007e4000c101b06 */
.L_x_666:
[----:B------:R-:W-:Y:S05]  /*21480*/  BSYNC B1 ;  /* 0x0000000000017941 */ /* 0x000fea0003800000 */
.L_x_665:
[----:B------:R-:W-:Y:S01]  /*21490*/  ISETP.GE.AND P0, PT, R98, R92, PT ;  /* 0x0000005c6200720c */ /* 0x000fe20003f06270 */
[----:B---3--:R3:W4:Y:S04]  /*214a0*/  SHFL.IDX PT, R3, R93, 0x1, 0x1c1f ;  /* 0x003c1f005d037f89 */ /* 0x00872800000e0000 */
[----:B------:R3:W0:Y:S08]  /*214b0*/  SHFL.IDX PT, R2, R0, 0x1, 0x1c1f ;  /* 0x003c1f0000027f89 */ /* 0x00063000000e0000 */
[----:B---3--:R-:W-:Y:S05]  /*214c0*/  @P0 BRA `(.L_x_664) ;  /* 0x0000001400a80947 */ /* 0x008fea0003800000 */
[----:B------:R-:W-:Y:S01]  /*214d0*/  ULDC UR4, c[0x0][0xac8] ;  /* 0x0002b20000047ab9 */ /* 0x000fe20000000800 */
[----:B------:R-:W-:Y:S01]  /*214e0*/  ULDC.64 UR6, c[0x0][0x208] ;  /* 0x0000820000067ab9 */ /* 0x000fe20000000a00 */
[----:B-----5:R-:W-:Y:S02]  /*214f0*/  ISETP.GE.AND P3, PT, R209, UR4, PT ;  /* 0x00000004d1007c0c */ /* 0x020fe4000bf66270 */
[----:B------:R-:W-:Y:S02]  /*21500*/  ISETP.GE.AND P2, PT, R207, UR4, PT ;  /* 0x00000004cf007c0c */ /* 0x000fe4000bf46270 */
[----:B------:R-:W-:Y:S02]  /*21510*/  ISETP.GE.AND P1, PT, R205, UR4, PT ;  /* 0x00000004cd007c0c */ /* 0x000fe4000bf26270 */
[----:B------:R-:W-:Y:S02]  /*21520*/  ISETP.GE.AND P0, PT, R203, UR4, PT ;  /* 0x00000004cb007c0c */ /* 0x000fe4000bf06270 */
[----:B------:R-:W-:-:S05]  /*21530*/  ISETP.GE.AND P4, PT, R199, UR4, PT ;  /* 0x00000004c7007c0c */ /* 0x000fca000bf86270 */
[----:B0---4-:R-:W-:-:S04]  /*21540*/  @!P3 IMAD.WIDE R4, R209, 0x4, R2 ;  /* 0x00000004d104b825 */ /* 0x011fc800078e0202 */
[-C--:B------:R-:W-:Y:S01]  /*21550*/  @!P1 LEA R6, P5, R205, R2.reuse, 0x2 ;  /* 0x00000002cd069211 */ /* 0x080fe200078a10ff */
[----:B------:R0:W-:Y:S01]  /*21560*/  @!P3 ST.E.64 desc[UR6][R4.64], R26 ;  /* 0x0000001a0400b985 */ /* 0x0001e2000c101b06 */
[----:B------:R-:W-:Y:S02]  /*21570*/  ISETP.GE.AND P3, PT, R201, UR4, PT ;  /* 0x00000004c9007c0c */ /* 0x000fe4000bf66270 */
[----:B------:R-:W-:Y:S02]  /*21580*/  @!P1 LEA.HI.X R7, R205, R3, R206, 0x2, P5 ;  /* 0x00000003cd079211 */ /* 0x000fe400028f14ce */
        /* <DEDUP_REMOVED lines=9> */
[-C--:B0-----:R-:W-:Y:S02]  /*21620*/  @!P3 LEA R4, P1, R201, R2.reuse, 0x2 ;  /* 0x00000002c904b211 */ /* 0x081fe400078210ff */
[----:B---3--:R-:W-:Y:S02]  /*21630*/  @!P4 LEA R6, P2, R199, R2, 0x2 ;  /* 0x00000002c706c211 */ /* 0x008fe400078410ff */
[----:B------:R-:W-:-:S02]  /*21640*/  @!P3 LEA.HI.X R5, R201, R3, R202, 0x2, P1 ;  /* 0x00000003c905b211 */ /* 0x000fc400008f14ca */
[----:B------:R-:W-:Y:S02]  /*21650*/  ISETP.GE.AND P1, PT, R193, UR4, PT ;  /* 0x00000004c1007c0c */ /* 0x000fe4000bf26270 */
[-C--:B------:R-:W-:Y:S01]  /*21660*/  @!P4 LEA.HI.X R7, R199, R3.reuse, R200, 0x2, P2 ;  /* 0x00000003c707c211 */ /* 0x080fe200010f14c8 */
[----:B------:R0:W-:Y:S01]  /*21670*/  @!P3 ST.E.64 desc[UR6][R4.64], R42 ;  /* 0x0000002a0400b985 */ /* 0x0001e2000c101b06 */
[----:B------:R-:W-:Y:S02]  /*21680*/  ISETP.GE.AND P2, PT, R191, UR4, PT ;  /* 0x00000004bf007c0c */ /* 0x000fe4000bf46270 */
[----:B----4-:R-:W-:Y:S01]  /*21690*/  @!P5 LEA R8, P6, R197, R2, 0x2 ;  /* 0x00000002c508d211 */ /* 0x010fe200078c10ff */
[----:B------:R3:W-:Y:S01]  /*216a0*/  @!P4 ST.E.64 desc[UR6][R6.64], R46 ;  /* 0x0000002e0600c985 */ /* 0x0007e2000c101b06 */
[----:B------:R-:W-:Y:S02]  /*216b0*/  ISETP.GE.AND P3, PT, R189, UR4, PT ;  /* 0x00000004bd007c0c */ /* 0x000fe4000bf66270 */
[----:B------:R-:W-:-:S02]  /*216c0*/  @!P5 LEA.HI.X R9, R197, R3, R198, 0x2, P6 ;  /* 0x00000003c509d211 */ /* 0x000fc400030f14c6 */
[----:B------:R-:W-:-:S03]  /*216d0*/  ISETP.GE.AND P4, PT, R187, UR4, PT ;  /* 0x00000004bb007c0c */ /* 0x000fc6000bf86270 */
[----:B------:R4:W-:Y:S01]  /*216e0*/  @!P5 ST.E.64 desc[UR6][R8.64], R50 ;  /* 0x000000320800d985 */ /* 0x0009e2000c101b06 */
[-C--:B0-----:R-:W-:Y:S02]  /*216f0*/  @!P0 LEA R4, P6, R195, R2.reuse, 0x2 ;  /* 0x00000002c3048211 */ /* 0x081fe400078c10ff */
[-C--:B---3--:R-:W-:Y:S02]  /*21700*/  @!P1 LEA R6, P5, R193, R2.reuse, 0x2 ;  /* 0x00000002c1069211 */ /* 0x088fe400078a10ff */
[-C--:B------:R-:W-:Y:S02]  /*21710*/  @!P0 LEA.HI.X R5, R195, R3.reuse, R196, 0x2, P6 ;  /* 0x00000003c3058211 */ /* 0x080fe400030f14c4 */
[----:B------:R-:W-:Y:S02]  /*21720*/  @!P1 LEA.HI.X R7, R193, R3, R194, 0x2, P5 ;  /* 0x00000003c1079211 */ /* 0x000fe400028f14c2 */
[----:B------:R-:W-:Y:S01]  /*21730*/  ISETP.GE.AND P5, PT, R185, UR4, PT ;  /* 0x00000004b9007c0c */ /* 0x000fe2000bfa6270 */
[----:B------:R0:W-:Y:S01]  /*21740*/  @!P0 ST.E.64 desc[UR6][R4.64], R54 ;  /* 0x0000003604008985 */ /* 0x0001e2000c101b06 */
[----:B----4-:R-:W-:-:S02]  /*21750*/  @!P2 LEA R8, P6, R191, R2, 0x2 ;  /* 0x00000002bf08a211 */ /* 0x010fc400078c10ff */
[----:B------:R-:W-:Y:S01]  /*21760*/  ISETP.GE.AND P0, PT, R183, UR4, PT ;  /* 0x00000004b7007c0c */ /* 0x000fe2000bf06270 */
[----:B------:R3:W-:Y:S01]  /*21770*/  @!P1 ST.E.64 desc[UR6][R6.64], R58 ;  /* 0x0000003a06009985 */ /* 0x0007e2000c101b06 */
[----:B------:R-:W-:Y:S02]  /*21780*/  @!P2 LEA.HI.X R9, R191, R3, R192, 0x2, P6 ;  /* 0x00000003bf09a211 */ /* 0x000fe400030f14c0 */
        /* <DEDUP_REMOVED lines=8> */
[----:B----4-:R-:W-:-:S03]  /*21810*/  @!P5 LEA R8, P6, R185, R2, 0x2 ;  /* 0x00000002b908d211 */ /* 0x010fc600078c10ff */
[----:B------:R3:W-:Y:S01]  /*21820*/  @!P4 ST.E.64 desc[UR6][R6.64], R70 ;  /* 0x000000460600c985 */ /* 0x0007e2000c101b06 */
[----:B------:R-:W-:-:S05]  /*21830*/  @!P5 LEA.HI.X R9, R185, R3, R186, 0x2, P6 ;  /* 0x00000003b909d211 */ /* 0x000fca00030f14ba */
[----:B------:R4:W-:Y:S01]  /*21840*/  @!P5 ST.E.64 desc[UR6][R8.64], R74 ;  /* 0x0000004a0800d985 */ /* 0x0009e2000c101b06 */
[----:B------:R-:W-:Y:S02]  /*21850*/  ISETP.GE.AND P5, PT, R177, UR4, PT ;  /* 0x00000004b1007c0c */ /* 0x000fe4000bfa6270 */
[----:B0-----:R-:W-:-:S04]  /*21860*/  @!P0 LEA R4, P4, R183, R2, 0x2 ;  /* 0x00000002b7048211 */ /* 0x001fc800078810ff */
[-C--:B------:R-:W-:Y:S02]  /*21870*/  @!P0 LEA.HI.X R5, R183, R3.reuse, R184, 0x2, P4 ;  /* 0x00000003b7058211 */ /* 0x080fe400020f14b8 */
[----:B------:R-:W-:Y:S02]  /*21880*/  ISETP.GE.AND P4, PT, R175, UR4, PT ;  /* 0x00000004af007c0c */ /* 0x000fe4000bf86270 */
[-C--:B---3--:R-:W-:Y:S01]  /*21890*/  @!P1 LEA R6, P3, R181, R2.reuse, 0x2 ;  /* 0x00000002b5069211 */ /* 0x088fe200078610ff */
[----:B------:R0:W-:Y:S01]  /*218a0*/  @!P0 ST.E.64 desc[UR6][R4.64], R78 ;  /* 0x0000004e04008985 */ /* 0x0001e2000c101b06 */
[----:B----4-:R-:W-:Y:S02]  /*218b0*/  @!P2 LEA R8, P6, R179, R2, 0x2 ;  /* 0x00000002b308a211 */ /* 0x010fe400078c10ff */
        /* <DEDUP_REMOVED lines=9> */
[----:B---3--:R-:W-:-:S03]  /*21950*/  @!P4 LEA R6, P0, R175, R2, 0x2 ;  /* 0x00000002af06c211 */ /* 0x008fc600078010ff */
[----:B------:R0:W-:Y:S01]  /*21960*/  @!P5 ST.E.64 desc[UR6][R4.64], R90 ;  /* 0x0000005a0400d985 */ /* 0x0001e2000c101b06 */
[----:B------:R-:W-:Y:S02]  /*21970*/  ISETP.GE.AND P5, PT, R151, UR4, PT ;  /* 0x0000000497007c0c */ /* 0x000fe4000bfa6270 */
[-C--:B------:R-:W-:Y:S02]  /*21980*/  @!P4 LEA.HI.X R7, R175, R3.reuse, R176, 0x2, P0 ;  /* 0x00000003af07c211 */ /* 0x080fe400000f14b0 */
[----:B------:R-:W-:Y:S02]  /*21990*/  ISETP.GE.AND P0, PT, R167, UR4, PT ;  /* 0x00000004a7007c0c */ /* 0x000fe4000bf06270 */
[----:B----4-:R-:W-:Y:S01]  /*219a0*/  @!P3 LEA R8, P6, R173, R2, 0x2 ;  /* 0x00000002ad08b211 */ /* 0x010fe200078c10ff */
[----:B------:R3:W-:Y:S01]  /*219b0*/  @!P4 ST.E.64 desc[UR6][R6.64], R100 ;  /* 0x000000640600c985 */ /* 0x0007e2000c101b06 */
[----:B------:R-:W-:Y:S02]  /*219c0*/  ISETP.GE.AND P4, PT, R149, UR4, PT ;  /* 0x0000000495007c0c */ /* 0x000fe4000bf86270 */
[----:B------:R-:W-:-:S02]  /*219d0*/  @!P3 LEA.HI.X R9, R173, R3, R174, 0x2, P6 ;  /* 0x00000003ad09b211 */ /* 0x000fc400030f14ae */
[----:B0-----:R-:W-:-:S03]  /*219e0*/  @!P2 LEA R4, P6, R171, R2, 0x2 ;  /* 0x00000002ab04a211 */ /* 0x001fc600078c10ff */
[----:B------:R0:W-:Y:S01]  /*219f0*/  @!P3 ST.E.64 desc[UR6][R8.64], R104 ;  /* 0x000000680800b985 */ /* 0x0001e2000c101b06 */
[----:B------:R-:W-:Y:S02]  /*21a00*/  @!P2 LEA.HI.X R5, R171, R3, R172, 0x2, P6 ;  /* 0x00000003ab05a211 */ /* 0x000fe400030f14ac */
[----:B---3--:R-:W-:-:S03]  /*21a10*/  @!P1 LEA R6, P3, R169, R2, 0x2 ;  /* 0x00000002a9069211 */ /* 0x008fc600078610ff */
[----:B------:R3:W-:Y:S01]  /*21a20*/  @!P2 ST.E.64 desc[UR6][R4.64], R102 ;  /* 0x000000660400a985 */ /* 0x0007e2000c101b06 */
[-C--:B------:R-:W-:Y:S02]  /*21a30*/  @!P1 LEA.HI.X R7, R169, R3.reuse, R170, 0x2, P3 ;  /* 0x00000003a9079211 */ /* 0x080fe400018f14aa */
[----:B------:R-:W-:Y:S02]  /*21a40*/  ISETP.GE.AND P3, PT, R147, UR4, PT ;  /* 0x0000000493007c0c */ /* 0x000fe4000bf66270 */
[CC--:B0-----:R-:W-:Y:S01]  /*21a50*/  @!P0 LEA R8, P6, R167.reuse, R2.reuse, 0x2 ;  /* 0x00000002a7088211 */ /* 0x0c1fe200078c10ff */
[----:B------:R0:W-:Y:S03]  /*21a60*/  @!P1 ST.E.64 desc[UR6][R6.64], R106 ;  /* 0x0000006a06009985 */ /* 0x0001e6000c101b06 */
[----:B------:R-:W-:Y:S02]  /*21a70*/  @!P0 LEA.HI.X R9, R167, R3, R168, 0x2, P6 ;  /* 0x00000003a7098211 */ /* 0x000fe400030f14a8 */
[----:B---3--:R-:W-:-:S03]  /*21a80*/  @!P5 LEA R4, P1, R151, R2, 0x2 ;  /* 0x000000029704d211 */ /* 0x008fc600078210ff */
        /* <DEDUP_REMOVED lines=8> */
[CC--:B---3--:R-:W-:Y:S01]  /*21b10*/  @!P3 LEA R8, P6, R147.reuse, R2.reuse, 0x2 ;  /* 0x000000029308b211 */ /* 0x0c8fe200078c10ff */
[----:B------:R3:W-:Y:S01]  /*21b20*/  @!P4 ST.E.64 desc[UR6][R6.64], R112 ;  /* 0x000000700600c985 */ /* 0x0007e2000c101b06 */
[----:B------:R-:W-:Y:S02]  /*21b30*/  ISETP.GE.AND P4, PT, R138, UR4, PT ;  /* 0x000000048a007c0c */ /* 0x000fe4000bf86270 */
[----:B------:R-:W-:Y:S02]  /*21b40*/  @!P3 LEA.HI.X R9, R147, R3, R148, 0x2, P6 ;  /* 0x000000039309b211 */ /* 0x000fe400030f1494 */
[----:B0-----:R-:W-:-:S03]  /*21b50*/  @!P1 LEA R4, P6, R140, R2, 0x2 ;  /* 0x000000028c049211 */ /* 0x001fc600078c10ff */
[----:B------:R0:W-:Y:S01]  /*21b60*/  @!P3 ST.E.64 desc[UR6][R8.64], R114 ;  /* 0x000000720800b985 */ /* 0x0001e2000c101b06 */
[----:B------:R-:W-:Y:S02]  /*21b70*/  ISETP.GE.AND P3, PT, R136, UR4, PT ;  /* 0x0000000488007c0c */ /* 0x000fe4000bf66270 */
[----:B------:R-:W-:Y:S02]  /*21b80*/  @!P1 LEA.HI.X R5, R140, R3, R144, 0x2, P6 ;  /* 0x000000038c059211 */ /* 0x000fe400030f1490 */
[----:B---3--:R-:W-:-:S04]  /*21b90*/  @!P0 LEA R6, P5, R145, R2, 0x2 ;  /* 0x0000000291068211 */ /* 0x008fc800078a10ff */
[----:B------:R-:W-:Y:S02]  /*21ba0*/  @!P0 LEA.HI.X R7, R145, R3, R146, 0x2, P5 ;  /* 0x0000000391078211 */ /* 0x000fe400028f1492 */
[----:B------:R-:W-:-:S03]  /*21bb0*/  ISETP.GE.AND P5, PT, R132, UR4, PT ;  /* 0x0000000484007c0c */ /* 0x000fc6000bfa6270 */
[----:B------:R3:W-:Y:S04]  /*21bc0*/  @!P0 ST.E.64 desc[UR6][R6.64], R116 ;  /* 0x0000007406008985 */ /* 0x0007e8000c101b06 */
[----:B------:R4:W-:Y:S01]  /*21bd0*/  @!P1 ST.E.64 desc[UR6][R4.64], R118 ;  /* 0x0000007604009985 */ /* 0x0009e2000c101b06 */
[----:B0-----:R-:W-:-:S04]  /*21be0*/  @!P2 LEA R8, P1, R134, R2, 0x2 ;  /* 0x000000028608a211 */ /* 0x001fc800078210ff */
[----:B------:R-:W-:Y:S02]  /*21bf0*/  @!P2 LEA.HI.X R9, R134, R3, R135, 0x2, P1 ;  /* 0x000000038609a211 */ /* 0x000fe400008f1487 */
[----:B---3--:R-:W-:-:S04]  /*21c00*/  @!P4 LEA R6, P0, R138, R2, 0x2 ;  /* 0x000000028a06c211 */ /* 0x008fc800078010ff */
[-C--:B------:R-:W-:Y:S02]  /*21c10*/  @!P4 LEA.HI.X R7, R138, R3.reuse, R139, 0x2, P0 ;  /* 0x000000038a07c211 */ /* 0x080fe400000f148b */
[-C--:B------:R-:W-:Y:S02]  /*21c20*/  @!P5 LEA R10, P0, R132, R2.reuse, 0x2 ;  /* 0x00000002840ad211 */ /* 0x080fe400078010ff */
[----:B----4-:R-:W-:Y:S01]  /*21c30*/  @!P3 LEA R4, P6, R136, R2, 0x2 ;  /* 0x000000028804b211 */ /* 0x010fe200078c10ff */
[----:B------:R0:W-:Y:S01]  /*21c40*/  @!P4 ST.E.64 desc[UR6][R6.64], R120 ;  /* 0x000000780600c985 */ /* 0x0001e2000c101b06 */
[-C--:B------:R-:W-:Y:S02]  /*21c50*/  @!P5 LEA.HI.X R11, R132, R3.reuse, R133, 0x2, P0 ;  /* 0x00000003840bd211 */ /* 0x080fe400000f1485 */
[----:B------:R-:W-:Y:S02]  /*21c60*/  ISETP.GE.AND P0, PT, R130, UR4, PT ;  /* 0x0000000482007c0c */ /* 0x000fe4000bf06270 */
[----:B------:R-:W-:-:S05]  /*21c70*/  @!P3 LEA.HI.X R5, R136, R3, R137, 0x2, P6 ;  /* 0x000000038805b211 */ /* 0x000fca00030f1489 */
[----:B------:R0:W-:Y:S04]  /*21c80*/  @!P3 ST.E.64 desc[UR6][R4.64], R122 ;  /* 0x0000007a0400b985 */ /* 0x0001e8000c101b06 */
[----:B------:R0:W-:Y:S04]  /*21c90*/  @!P2 ST.E.64 desc[UR6][R8.64], R124 ;  /* 0x0000007c0800a985 */ /* 0x0001e8000c101b06 */
[----:B------:R0:W-:Y:S01]  /*21ca0*/  @!P5 ST.E.64 desc[UR6][R10.64], R126 ;  /* 0x0000007e0a00d985 */ /* 0x0001e2000c101b06 */
[----:B------:R-:W-:Y:S05]  /*21cb0*/  @P0 BRA `(.L_x_664) ;  /* 0x0000000c00ac0947 */ /* 0x000fea0003800000 */
[----:B------:R-:W-:Y:S01]  /*21cc0*/  LEA R2, P0, R130, R2, 0x2 ;  /* 0x0000000282027211 */ /* 0x000fe200078010ff */
[----:B------:R-:W-:-:S03]  /*21cd0*/  ULDC.64 UR4, c[0x0][0x208] ;  /* 0x0000820000047ab9 */ /* 0x000fc60000000a00 */
[----:B------:R-:W-:-:S05]  /*21ce0*/  LEA.HI.X R3, R130, R3, R131, 0x2, P0 ;  /* 0x0000000382037211 */ /* 0x000fca00000f1483 */
[----:B------:R3:W-:Y:S01]  /*21cf0*/  ST.E.64 desc[UR4][R2.64], R128 ;  /* 0x0000008002007985 */ /* 0x0007e2000c101b04 */
[----:B------:R-:W-:Y:S05]  /*21d00*/  BRA `(.L_x_664) ;  /* 0x0000000c00987947 */ /* 0x000fea0003800000 */
.L_x_655:
[----:B------:R-:W-:Y:S01]  /*21d10*/  ULDC.64 UR6, c[0x0][0xc08] ;  /* 0x0003020000067ab9 */ /* 0x000fe20000000a00 */
[----:B------:R-:W-:Y:S01]  /*21d20*/  ULDC.64 UR4, c[0x0][0xc00] ;  /* 0x0003000000047ab9 */ /* 0x000fe20000000a00 */
[----:B------:R-:W-:Y:S01]  /*21d30*/  ISETP.NE.U32.AND P1, PT, RZ, UR6, PT ;  /* 0x00000006ff007c0c */ /* 0x000fe2000bf25070 */
[----:B------:R-:W-:Y:S01]  /*21d40*/  ULDC.64 UR8, c[0x0][0x208] ;  /* 0x0000820000087ab9 */ /* 0x000fe20000000a00 */
[----:B------:R-:W-:Y:S02]  /*21d50*/  IADD3 R2, P2, R236, UR4, RZ ;  /* 0x00000004ec027c10 */ /* 0x000fe4000ff5e0ff */
[----:B------:R-:W-:Y:S02]  /*21d60*/  ISETP.NE.AND.EX P1, PT, RZ, UR7, PT, P1 ;  /* 0x00000007ff007c0c */ /* 0x000fe4000bf25310 */
[----:B------:R-:W-:Y:S01]  /*21d70*/  IADD3.X R3, R237, UR5, RZ, P2, !PT ;  /* 0x00000005ed037c10 */ /* 0x000fe200097fe4ff */
[----:B------:R-:W2:Y:S01]  /*21d80*/  S2R R4, SR_TID.X ;  /* 0x0000000000047919 */ /* 0x000ea20000002100 */
[----:B------:R-:W-:-:S02]  /*21d90*/  ISETP.NE.U32.AND P0, PT, RZ, UR4, PT ;  /* 0x00000004ff007c0c */ /* 0x000fc4000bf05070 */
[----:B------:R-:W-:Y:S02]  /*21da0*/  MOV R15, RZ ;  /* 0x000000ff000f7202 */ /* 0x000fe40000000f00 */
[----:B------:R-:W-:-:S05]  /*21db0*/  ISETP.NE.AND.EX P0, PT, RZ, UR5, PT, P0 ;  /* 0x00000005ff007c0c */ /* 0x000fca000bf05300 */
[----:B------:R-:W-:-:S04]  /*21dc0*/  @P1 IADD3 R236, P2, R236, UR6, RZ ;  /* 0x00000006ecec1c10 */ /* 0x000fc8000ff5e0ff */
[----:B------:R-:W-:Y:S02]  /*21dd0*/  @P1 IADD3.X R237, R237, UR7, RZ, P2, !PT ;  /* 0x00000007eded1c10 */ /* 0x000fe400097fe4ff */
[----:B------:R-:W-:Y:S01]  /*21de0*/  ISETP.NE.AND P2, PT, R234, RZ, PT ;  /* 0x000000ffea00720c */ /* 0x000fe20003f45270 */
[----:B------:R-:W-:Y:S01]  /*21df0*/  ULDC UR4, c[0x0][0xa88] ;  /* 0x0002a20000047ab9 */ /* 0x000fe20000000800 */
[----:B------:R3:W5:Y:S01]  /*21e00*/  @P0 LDG.E R15, desc[UR8][R2.64] ;  /* 0x00000008020f0981 */ /* 0x000762000c1e1900 */
[----:B------:R-:W-:-:S06]  /*21e10*/  IMAD.U32 R0, RZ, RZ, UR4 ;  /* 0x00000004ff007e24 */ /* 0x000fcc000f8e00ff */
[----:B------:R3:W5:Y:S04]  /*21e20*/  @P1 LDG.E R0, desc[UR8][R236.64] ;  /* 0x00000008ec001981 */ /* 0x000768000c1e1900 */
[----:B------:R-:W4:Y:S01]  /*21e30*/  @!P2 LDC R234, c[0x0][0xad4] ;  /* 0x0002b500ffeaab82 */ /* 0x000f220000000800 */
[----:B--2---:R-:W-:-:S05]  /*21e40*/  VIADD R5, R4, 0xffffff80 ;  /* 0xffffff8004057836 */ /* 0x004fca0000000000 */
[----:B------:R-:W-:Y:S02]  /*21e50*/  ISETP.GT.AND P3, PT, R5, 0x7f, PT ;  /* 0x0000007f0500780c */ /* 0x000fe40003f64270 */
[----:B----4-:R-:W-:Y:S01]  /*21e60*/  ISETP.GT.AND P2, PT, R234, 0x1, PT ;  /* 0x00000001ea00780c */ /* 0x010fe20003f44270 */
[----:B---3--:R-:W-:-:S12]  /*21e70*/  @P1 BRA `(.L_x_667) ;  /* 0x0000000000141947 */ /* 0x008fd80003800000 */
[----:B------:R-:W-:Y:S05]  /*21e80*/  @!P0 BRA `(.L_x_667) ;  /* 0x0000000000108947 */ /* 0x000fea0003800000 */
[----:B------:R-:W-:Y:S02]  /*21e90*/  ULDC.64 UR4, c[0x0][0x208] ;  /* 0x0000820000047ab9 */ /* 0x000fe40000000a00 */
[----:B------:R-:W2:Y:S04]  /*21ea0*/  LDG.E R5, desc[UR4][R2.64] ;  /* 0x0000000402057981 */ /* 0x000ea8000c1e1900 */
[----:B-----5:R-:W2:Y:S02]  /*21eb0*/  LDG.E R0, desc[UR4][R2.64+0x4] ;  /* 0x0000040402007981 */ /* 0x020ea4000c1e1900 */
[----:B--2---:R-:W-:-:S07]  /*21ec0*/  IMAD.IADD R0, R0, 0x1, -R5 ;  /* 0x0000000100007824 */ /* 0x004fce00078e0a05 */
.L_x_667:
[----:B------:R-:W2:Y:S01]  /*21ed0*/  LDL.LU R2, [R1+0xfc] ;  /* 0x0000fc0001027983 */ /* 0x000ea20000300800 */
[----:B------:R-:W-:Y:S01]  /*21ee0*/  BSSY B1, `(.L_x_668) ;  /* 0x0000039000017945 */ /* 0x000fe20003800000 */
[----:B------:R-:W-:Y:S02]  /*21ef0*/  SEL R235, R235, RZ, !P0 ;  /* 0x000000ffebeb7207 */ /* 0x000fe40004000000 */
[----:B-----5:R-:W-:Y:S02]  /*21f00*/  SHF.R.S32.HI R24, RZ, 0x1f, R15 ;  /* 0x0000001fff187819 */ /* 0x020fe4000001140f */
[----:B--2---:R-:W-:Y:S01]  /*21f10*/  SEL R26, R2, RZ, !P0 ;  /* 0x000000ff021a7207 */ /* 0x004fe20004000000 */
[----:B------:R-:W-:Y:S06]  /*21f20*/  @P3 BRA `(.L_x_669) ;  /* 0x0000000000d03947 */ /* 0x000fec0003800000 */
[----:B------:R-:W2:Y:S01]  /*21f30*/  LDL R2, [R1+0x74] ;  /* 0x0000740001027983 */ /* 0x000ea20000100800 */
[----:B------:R-:W3:Y:S02]  /*21f40*/  LDC R29, c[0x0][0xbe8] ;  /* 0x0002fa00ff1d7b82 */ /* 0x000ee40000000800 */
[----:B---3--:R-:W-:Y:S01]  /*21f50*/  IMAD R3, R0, R29, RZ ;  /* 0x0000001d00037224 */ /* 0x008fe200078e02ff */
[----:B--2---:R-:W-:-:S05]  /*21f60*/  LEA R2, R2, R4, 0x7 ;  /* 0x0000000402027211 */ /* 0x004fca00078e38ff */
[----:B------:R-:W-:-:S05]  /*21f70*/  VIADD R28, R2, 0xffffff80 ;  /* 0xffffff80021c7836 */ /* 0x000fca0000000000 */
[----:B------:R-:W-:-:S13]  /*21f80*/  ISETP.GE.AND P0, PT, R28, R3, PT ;  /* 0x000000031c00720c */ /* 0x000fda0003f06270 */
[----:B------:R-:W-:Y:S05]  /*21f90*/  @P0 BRA `(.L_x_669) ;  /* 0x0000000000b40947 */ /* 0x000fea0003800000 */
[----:B------:R-:W2:Y:S01]  /*21fa0*/  LDL.LU R30, [R1+0x78] ;  /* 0x00007800011e7983 */ /* 0x000ea20000300800 */
[----:B------:R-:W-:Y:S01]  /*21fb0*/  IMAD.MOV.U32 R20, RZ, RZ, 0x9b8 ;  /* 0x000009b8ff147424 */ /* 0x000fe200078e00ff */
[----:B------:R-:W-:Y:S01]  /*21fc0*/  ISETP.GT.AND P0, PT, R234, 0x1, PT ;  /* 0x00000001ea00780c */ /* 0x000fe20003f04270 */
[----:B------:R-:W3:Y:S01]  /*21fd0*/  LDC.64 R8, c[0x0][0xba8] ;  /* 0x0002ea00ff087b82 */ /* 0x000ee20000000a00 */
[----:B------:R-:W-:Y:S01]  /*21fe0*/  ISETP.NE.AND P1, PT, R29, 0x1, PT ;  /* 0x000000011d00780c */ /* 0x000fe20003f25270 */
[----:B------:R-:W-:Y:S01]  /*21ff0*/  IMAD.MOV.U32 R21, RZ, RZ, R28 ;  /* 0x000000ffff157224 */ /* 0x000fe200078e001c */
[----:B------:R-:W-:Y:S01]  /*22000*/  SEL R20, R20, 0x978, P0 ;  /* 0x0000097814147807 */ /* 0x000fe20000000000 */
[----:B------:R-:W-:-:S04]  /*22010*/  ULDC.64 UR4, c[0x0][0x208] ;  /* 0x0000820000047ab9 */ /* 0x000fc80000000a00 */
[----:B------:R-:W4:Y:S08]  /*22020*/  LDC.64 R2, c[0x0][R20+0x220] ;  /* 0x0000880014027b82 */ /* 0x000f300000000a00 */
[----:B------:R-:W5:Y:S08]  /*22030*/  LDC.64 R10, c[0x0][R20+0x218] ;  /* 0x00008600140a7b82 */ /* 0x000f700000000a00 */
[----:B------:R-:W0:Y:S08]  /*22040*/  LDC.64 R4, c[0x0][R20+0x228] ;  /* 0x00008a0014047b82 */ /* 0x000e300000000a00 */
[----:B------:R-:W1:Y:S08]  /*22050*/  @P1 LDC R13, c[0x0][0xbec] ;  /* 0x0002fb00ff0d1b82 */ /* 0x000e700000000800 */
[----:B------:R-:W0:Y:S08]  /*22060*/  LDC.64 R6, c[0x0][R20+0x210] ;  /* 0x0000840014067b82 */ /* 0x000e300000000a00 */
[----:B------:R-:W0:Y:S01]  /*22070*/  @P1 LDC R27, c[0x0][0xbf0] ;  /* 0x0002fc00ff1b1b82 */ /* 0x000e220000000800 */
[----:B-1----:R-:W-:-:S07]  /*22080*/  @P1 IMAD.HI.U32 R14, R28, R13, RZ ;  /* 0x0000000d1c0e1227 */ /* 0x002fce00078e00ff */
[----:B---3--:R-:W1:Y:S01]  /*22090*/  @!P0 LDC R8, c[0x0][0xb50] ;  /* 0x0002d400ff088b82 */ /* 0x008e620000000800 */
[-C--:B----4-:R-:W-:Y:S02]  /*220a0*/  IMAD R3, R3, R235.reuse, RZ ;  /* 0x000000eb03037224 */ /* 0x090fe400078e02ff */
[----:B------:R-:W-:-:S05]  /*220b0*/  IMAD.WIDE.U32 R12, R2, R235, RZ ;  /* 0x000000eb020c7225 */ /* 0x000fca00078e00ff */
[----:B------:R-:W3:Y:S01]  /*220c0*/  @!P0 LDC R9, c[0x0][0xb54] ;  /* 0x0002d500ff098b82 */ /* 0x000ee20000000800 */
[-C--:B-----5:R-:W-:Y:S02]  /*220d0*/  IMAD R25, R11, R232.reuse, RZ ;  /* 0x000000e80b197224 */ /* 0x0a0fe400078e02ff */
[----:B------:R-:W-:Y:S01]  /*220e0*/  IMAD.WIDE.U32 R10, R10, R232, RZ ;  /* 0x000000e80a0a7225 */ /* 0x000fe200078e00ff */
[----:B0-----:R-:W-:-:S03]  /*220f0*/  @P1 SHF.R.U32.HI R21, RZ, R27, R14 ;  /* 0x0000001bff151219 */ /* 0x001fc6000001160e */
[----:B------:R-:W-:Y:S01]  /*22100*/  IMAD R27, R2, R26, R3 ;  /* 0x0000001a021b7224 */ /* 0x000fe200078e0203 */
[----:B------:R-:W-:Y:S02]  /*22110*/  IADD3 R25, R11, R25, RZ ;  /* 0x000000190b197210 */ /* 0x000fe40007ffe0ff */
[----:B------:R-:W-:Y:S01]  /*22120*/  IADD3 R10, P1, P3, R12, R10, R15 ;  /* 0x0000000a0c0a7210 */ /* 0x000fe20007b3e00f */
[----:B------:R-:W-:Y:S02]  /*22130*/  IMAD.MOV R2, RZ, RZ, -R21 ;  /* 0x000000ffff027224 */ /* 0x000fe400078e0a15 */
[----:B------:R-:W-:Y:S01]  /*22140*/  IMAD.IADD R27, R13, 0x1, R27 ;  /* 0x000000010d1b7824 */ /* 0x000fe200078e021b */
[----:B--2---:R-:W-:-:S05]  /*22150*/  SEL R3, R30, RZ, P0 ;  /* 0x000000ff1e037207 */ /* 0x004fca0000000000 */
[-C--:B------:R-:W-:Y:S02]  /*22160*/  IMAD R11, R5, R3.reuse, RZ ;  /* 0x00000003050b7224 */ /* 0x080fe400078e02ff */
[----:B------:R-:W-:-:S04]  /*22170*/  IMAD.WIDE.U32 R4, R4, R3, RZ ;  /* 0x0000000304047225 */ /* 0x000fc800078e00ff */
[----:B------:R-:W-:Y:S01]  /*22180*/  IMAD R3, R29, R2, R28 ;  /* 0x000000021d037224 */ /* 0x000fe200078e021c */
[----:B------:R-:W-:Y:S01]  /*22190*/  IADD3.X R2, R27, R25, R24, P1, P3 ;  /* 0x000000191b027210 */ /* 0x000fe20000fe6418 */
[----:B------:R-:W-:Y:S01]  /*221a0*/  IMAD.IADD R11, R5, 0x1, R11 ;  /* 0x00000001050b7824 */ /* 0x000fe200078e020b */
[----:B------:R-:W-:Y:S02]  /*221b0*/  IADD3 R4, P0, P1, R21, R10, R4 ;  /* 0x0000000a15047210 */ /* 0x000fe4000791e004 */
[----:B------:R-:W-:-:S04]  /*221c0*/  SHF.R.S32.HI R21, RZ, 0x1f, R21 ;  /* 0x0000001fff157819 */ /* 0x000fc80000011415 */
[----:B------:R-:W-:Y:S01]  /*221d0*/  IADD3.X R5, R21, R2, R11, P0, P1 ;  /* 0x0000000215057210 */ /* 0x000fe200007e240b */
[-C--:B------:R-:W-:Y:S01]  /*221e0*/  IMAD R2, R7, R3.reuse, RZ ;  /* 0x0000000307027224 */ /* 0x080fe200078e02ff */
[----:B------:R-:W-:Y:S01]  /*221f0*/  SHF.R.S32.HI R11, RZ, 0x1f, R3 ;  /* 0x0000001fff0b7819 */ /* 0x000fe20000011403 */
[----:B------:R-:W-:-:S04]  /*22200*/  IMAD.WIDE.U32 R4, R6, R3, R4 ;  /* 0x0000000306047225 */ /* 0x000fc800078e0004 */
[----:B------:R-:W-:Y:S01]  /*22210*/  IMAD R11, R6, R11, R2 ;  /* 0x0000000b060b7224 */ /* 0x000fe200078e0202 */
[----:B-1----:R-:W-:Y:S01]  /*22220*/  LEA R8, P0, R4, R8, 0x2 ;  /* 0x0000000804087211 */ /* 0x002fe200078010ff */
[----:B------:R-:W-:-:S03]  /*22230*/  IMAD.MOV.U32 R3, RZ, RZ, -0x800000 ;  /* 0xff800000ff037424 */ /* 0x000fc600078e00ff */
[----:B------:R-:W-:-:S04]  /*22240*/  IADD3 R2, R5, R11, RZ ;  /* 0x0000000b05027210 */ /* 0x000fc80007ffe0ff */
[----:B---3--:R-:W-:-:S05]  /*22250*/  LEA.HI.X R9, R4, R9, R2, 0x2, P0 ;  /* 0x0000000904097211 */ /* 0x008fca00000f1402 */
[----:B------:R2:W-:Y:S02]  /*22260*/  STG.E desc[UR4][R8.64], R3 ;  /* 0x0000000308007986 */ /* 0x0005e4000c101904 */
.L_x_669:
[----:B------:R-:W-:Y:S05]  /*22270*/  BSYNC B1 ;  /* 0x0000000000017941 */ /* 0x000fea0003800000 */
.L_x_668:
[----:B------:R-:W-:Y:S05]  /*22280*/  @P2 BRA `(.L_x_664) ;  /* 0x0000000800382947 */ /* 0x000fea0003800000 */
[----:B--2---:R-:W2:Y:S01]  /*22290*/  LDL.LU R8, [R1+0x74] ;  /* 0x0000740001087983 */ /* 0x004ea20000300800 */
[----:B------:R-:W3:Y:S01]  /*222a0*/  LDC R11, c[0x0][0xbe8] ;  /* 0x0002fa00ff0b7b82 */ /* 0x000ee20000000800 */
[----:B------:R-:W-:Y:S01]  /*222b0*/  ULDC.64 UR4, c[0x0][0xaa0] ;  /* 0x0002a80000047ab9 */ /* 0x000fe20000000a00 */
[----:B------:R-:W-:Y:S01]  /*222c0*/  IMAD R4, R233, 0x20, R212 ;  /* 0x00000020e9047824 */ /* 0x000fe200078e02d4 */
[----:B------:R4:W5:Y:S01]  /*222d0*/  LDL R21, [R1+0x14] ;  /* 0x0000140001157983 */ /* 0x0009620000100800 */
[----:B------:R-:W-:-:S03]  /*222e0*/  ULDC.64 UR6, c[0x0][0xaf0] ;  /* 0x0002bc0000067ab9 */ /* 0x000fc60000000a00 */
[----:B------:R4:W5:Y:S01]  /*222f0*/  LDL R20, [R1+0x70] ;  /* 0x0000700001147983 */ /* 0x0009620000100800 */
[----:B------:R-:W-:-:S03]  /*22300*/  IMAD R2, R24, UR4, RZ ;  /* 0x0000000418027c24 */ /* 0x000fc6000f8e02ff */
[----:B------:R4:W5:Y:S01]  /*22310*/  LDL R14, [R1+0x6c] ;  /* 0x00006c00010e7983 */ /* 0x0009620000100800 */
[C---:B------:R-:W-:Y:S02]  /*22320*/  IMAD R5, R15.reuse, UR5, R2 ;  /* 0x000000050f057c24 */ /* 0x040fe4000f8e0202 */
[----:B------:R-:W-:Y:S01]  /*22330*/  IMAD.WIDE.U32 R2, R15, UR4, RZ ;  /* 0x000000040f027c25 */ /* 0x000fe2000f8e00ff */
[----:B------:R-:W-:-:S03]  /*22340*/  ULDC.64 UR4, c[0x0][0xae8] ;  /* 0x0002ba0000047ab9 */ /* 0x000fc60000000a00 */
[----:B------:R-:W-:Y:S02]  /*22350*/  IMAD.IADD R3, R3, 0x1, R5 ;  /* 0x0000000103037824 */ /* 0x000fe400078e0205 */
[----:B------:R-:W-:Y:S01]  /*22360*/  IMAD.WIDE.U32 R2, R232, UR4, R2 ;  /* 0x00000004e8027c25 */ /* 0x000fe2000f8e0002 */
[----:B---3--:R-:W-:-:S03]  /*22370*/  ISETP.NE.AND P0, PT, R11, 0x1, PT ;  /* 0x000000010b00780c */ /* 0x008fc60003f05270 */
[----:B------:R-:W-:Y:S01]  /*22380*/  IMAD R3, R232, UR5, R3 ;  /* 0x00000005e8037c24 */ /* 0x000fe2000f8e0203 */
[----:B------:R-:W-:Y:S01]  /*22390*/  ULDC.64 UR4, c[0x0][0xae0] ;  /* 0x0002b80000047ab9 */ /* 0x000fe20000000a00 */
[----:B------:R-:W-:-:S08]  /*223a0*/  IMAD.WIDE.U32 R2, R235, UR6, R2 ;  /* 0x00000006eb027c25 */ /* 0x000fd0000f8e0002 */
[----:B------:R-:W3:Y:S08]  /*223b0*/  @P0 LDC R6, c[0x0][0xbec] ;  /* 0x0002fb00ff060b82 */ /* 0x000ef00000000800 */
[----:B------:R-:W0:Y:S01]  /*223c0*/  @P0 LDC R7, c[0x0][0xbf0] ;  /* 0x0002fc00ff070b82 */ /* 0x000e220000000800 */
[----:B------:R-:W-:Y:S01]  /*223d0*/  IMAD R13, R0, R11, RZ ;  /* 0x0000000b000d7224 */ /* 0x000fe200078e02ff */
[----:B------:R-:W-:Y:S01]  /*223e0*/  BSSY B1, `(.L_x_670) ;  /* 0x0000033000017945 */ /* 0x000fe20003800000 */
[C---:B--2---:R-:W-:Y:S01]  /*223f0*/  LEA R9, R8.reuse, R4, 0x7 ;  /* 0x0000000408097211 */ /* 0x044fe200078e38ff */
[----:B------:R-:W-:-:S04]  /*22400*/  IMAD R12, R8, 0x80, R212 ;  /* 0x00000080080c7824 */ /* 0x000fc800078e02d4 */
[----:B---3--:R-:W-:-:S04]  /*22410*/  @P0 IMAD.HI.U32 R4, R9, R6, RZ ;  /* 0x0000000609040227 */ /* 0x008fc800078e00ff */
[----:B------:R-:W-:Y:S01]  /*22420*/  IMAD.MOV.U32 R5, RZ, RZ, R9 ;  /* 0x000000ffff057224 */ /* 0x000fe200078e0009 */
[----:B0-----:R-:W-:Y:S01]  /*22430*/  @P0 SHF.R.U32.HI R5, RZ, R7, R4 ;  /* 0x00000007ff050219 */ /* 0x001fe20000011604 */
[----:B------:R-:W-:-:S03]  /*22440*/  IMAD R6, R26, UR6, RZ ;  /* 0x000000061a067c24 */ /* 0x000fc6000f8e02ff */
[--C-:B------:R-:W-:Y:S01]  /*22450*/  SHF.R.S32.HI R4, RZ, 0x1f, R5.reuse ;  /* 0x0000001fff047819 */ /* 0x100fe20000011405 */
[----:B------:R-:W-:Y:S02]  /*22460*/  IMAD R7, R235, UR7, R6 ;  /* 0x00000007eb077c24 */ /* 0x000fe4000f8e0206 */
[----:B------:R-:W-:Y:S02]  /*22470*/  IMAD.MOV R6, RZ, RZ, -R5 ;  /* 0x000000ffff067224 */ /* 0x000fe400078e0a05 */
[----:B------:R-:W-:Y:S02]  /*22480*/  IMAD.IADD R3, R3, 0x1, R7 ;  /* 0x0000000103037824 */ /* 0x000fe400078e0207 */
[----:B------:R-:W-:Y:S02]  /*22490*/  IMAD R4, R4, UR4, RZ ;  /* 0x0000000404047c24 */ /* 0x000fe4000f8e02ff */
[----:B------:R-:W-:Y:S02]  /*224a0*/  IMAD R7, R11, R6, R9 ;  /* 0x000000060b077224 */ /* 0x000fe400078e0209 */
[----:B------:R-:W-:-:S02]  /*224b0*/  IMAD R9, R5, UR5, R4 ;  /* 0x0000000505097c24 */ /* 0x000fc4000f8e0204 */
[----:B------:R-:W-:Y:S01]  /*224c0*/  IMAD.WIDE.U32 R2, R5, UR4, R2 ;  /* 0x0000000405027c25 */ /* 0x000fe2000f8e0002 */
[----:B------:R-:W-:Y:S01]  /*224d0*/  SHF.R.S32.HI R4, RZ, 0x1f, R7 ;  /* 0x0000001fff047819 */ /* 0x000fe20000011407 */
[----:B------:R-:W-:-:S03]  /*224e0*/  ULDC.64 UR4, c[0x0][0xad8] ;  /* 0x0002b60000047ab9 */ /* 0x000fc60000000a00 */
[----:B------:R-:W-:Y:S01]  /*224f0*/  IADD3 R3, R3, R9, RZ ;  /* 0x0000000903037210 */ /* 0x000fe20007ffe0ff */
[----:B------:R-:W-:Y:S01]  /*22500*/  IMAD R4, R4, UR4, RZ ;  /* 0x0000000404047c24 */ /* 0x000fe2000f8e02ff */
[----:B------:R-:W-:-:S03]  /*22510*/  ISETP.GE.AND P2, PT, R12, R13, PT ;  /* 0x0000000d0c00720c */ /* 0x000fc60003f46270 */
[C---:B------:R-:W-:Y:S02]  /*22520*/  IMAD R5, R7.reuse, UR5, R4 ;  /* 0x0000000507057c24 */ /* 0x040fe4000f8e0204 */
[----:B------:R-:W-:Y:S01]  /*22530*/  IMAD.WIDE.U32 R2, R7, UR4, R2 ;  /* 0x0000000407027c25 */ /* 0x000fe2000f8e0002 */
[----:B------:R-:W-:-:S03]  /*22540*/  ULDC.64 UR4, c[0x0][0xa80] ;  /* 0x0002a00000047ab9 */ /* 0x000fc60000000a00 */
[----:B------:R-:W-:Y:S01]  /*22550*/  VIADD R0, R12, 0x20 ;  /* 0x000000200c007836 */ /* 0x000fe20000000000 */
[----:B------:R-:W-:Y:S02]  /*22560*/  IADD3 R3, R3, R5, RZ ;  /* 0x0000000503037210 */ /* 0x000fe40007ffe0ff */
[----:B------:R-:W-:Y:S02]  /*22570*/  LEA R10, P3, R2, UR4, 0x1 ;  /* 0x00000004020a7c11 */ /* 0x000fe4000f8608ff */
[-C--:B------:R-:W-:Y:S02]  /*22580*/  ISETP.GE.AND P1, PT, R0, R13.reuse, PT ;  /* 0x0000000d0000720c */ /* 0x080fe40003f26270 */
[----:B------:R-:W-:Y:S01]  /*22590*/  LEA.HI.X R11, R2, UR5, R3, 0x1, P3 ;  /* 0x00000005020b7c11 */ /* 0x000fe200098f0c03 */
[----:B------:R-:W-:Y:S01]  /*225a0*/  VIADD R0, R12, 0x40 ;  /* 0x000000400c007836 */ /* 0x000fe20000000000 */
[----:B------:R4:W0:Y:S04]  /*225b0*/  SHFL.IDX PT, R8, R10, RZ, 0x181f ;  /* 0x00181fff0a087589 */ /* 0x00082800000e0000 */
[----:B------:R4:W2:Y:S01]  /*225c0*/  SHFL.IDX PT, R9, R11, RZ, 0x181f ;  /* 0x00181fff0b097589 */ /* 0x0008a200000e0000 */
        /* <DEDUP_REMOVED lines=8> */
[----:B0-----:R-:W-:-:S04]  /*22650*/  @!P5 LEA R6, P6, R16, R8, 0x1 ;  /* 0x000000081006d211 */ /* 0x001fc800078c08ff */
[-C--:B--2---:R-:W-:Y:S02]  /*22660*/  @!P5 LEA.HI.X R7, R16, R9.reuse, R17, 0x1, P6 ;  /* 0x000000091007d211 */ /* 0x084fe400030f0c11 */
[CC--:B------:R-:W-:Y:S01]  /*22670*/  @!P3 LEA R4, P6, R218.reuse, R8.reuse, 0x1 ;  /* 0x00000008da04b211 */ /* 0x0c0fe200078c08ff */
[----:B-----5:R-:W-:Y:S02]  /*22680*/  @!P4 IMAD.SHL.U32 R15, R21, 0x8, RZ ;  /* 0x00000008150fc824 */ /* 0x020fe400078e00ff */
[----:B------:R3:W-:Y:S01]  /*22690*/  @!P5 ST.E.128 desc[UR6][R6.64], RZ ;  /* 0x000000ff0600d985 */ /* 0x0007e2000c101d06 */
[----:B------:R-:W-:Y:S02]  /*226a0*/  @!P3 LEA.HI.X R5, R218, R9, R20, 0x1, P6 ;  /* 0x00000009da05b211 */ /* 0x000fe400030f0c14 */
[----:B------:R-:W-:-:S04]  /*226b0*/  @!P2 LEA R2, P6, R219, R8, 0x1 ;  /* 0x00000008db02a211 */ /* 0x000fc800078c08ff */
[----:B------:R-:W-:Y:S01]  /*226c0*/  @!P2 LEA.HI.X R3, R219, R9, R14, 0x1, P6 ;  /* 0x00000009db03a211 */ /* 0x000fe200030f0c0e */
[----:B------:R-:W-:-:S05]  /*226d0*/  @!P4 IMAD.WIDE R8, R15, 0x2, R8 ;  /* 0x000000020f08c825 */ /* 0x000fca00078e0208 */
[----:B------:R3:W-:Y:S04]  /*226e0*/  @!P4 ST.E.128 desc[UR6][R8.64], RZ ;  /* 0x000000ff0800c985 */ /* 0x0007e8000c101d06 */
[----:B------:R3:W-:Y:S04]  /*226f0*/  @!P3 ST.E.128 desc[UR6][R4.64], RZ ;  /* 0x000000ff0400b985 */ /* 0x0007e8000c101d06 */
[----:B------:R3:W-:Y:S02]  /*22700*/  @!P2 ST.E.128 desc[UR6][R2.64], RZ ;  /* 0x000000ff0200a985 */ /* 0x0007e4000c101d06 */
.L_x_671:
[----:B------:R-:W-:Y:S05]  /*22710*/  BSYNC B1 ;  /* 0x0000000000017941 */ /* 0x000fea0003800000 */
.L_x_670:
[----:B--23--:R2:W3:Y:S01]  /*22720*/  SHFL.IDX PT, R9, R11, 0x1, 0x181f ;  /* 0x00381f000b097f89 */ /* 0x00c4e200000e0000 */
[----:B------:R-:W-:Y:S03]  /*22730*/  BSSY B1, `(.L_x_672) ;  /* 0x0000015000017945 */ /* 0x000fe60003800000 */
[----:B0-----:R2:W0:Y:S01]  /*22740*/  SHFL.IDX PT, R8, R10, 0x1, 0x181f ;  /* 0x00381f000a087f89 */ /* 0x00142200000e0000 */
        /* <DEDUP_REMOVED lines=9> */
[-C--:B---3--:R-:W-:Y:S02]  /*227e0*/  @!P4 LEA.HI.X R7, R16, R9.reuse, R17, 0x1, P6 ;  /* 0x000000091007c211 */ /* 0x088fe400030f0c11 */
[----:B------:R-:W-:Y:S01]  /*227f0*/  @!P1 LEA R2, P6, R219, R8, 0x1 ;  /* 0x00000008db029211 */ /* 0x000fe200078c08ff */
[----:B-----5:R-:W-:Y:S01]  /*22800*/  @!P3 IMAD.SHL.U32 R15, R21, 0x8, RZ ;  /* 0x00000008150fb824 */ /* 0x020fe200078e00ff */
[-C--:B------:R-:W-:Y:S01]  /*22810*/  @!P2 LEA.HI.X R5, R218, R9.reuse, R20, 0x1, P5 ;  /* 0x00000009da05a211 */ /* 0x080fe200028f0c14 */
[----:B------:R0:W-:Y:S01]  /*22820*/  @!P4 ST.E.128 desc[UR6][R6.64], RZ ;  /* 0x000000ff0600c985 */ /* 0x0001e2000c101d06 */
[----:B------:R-:W-:Y:S01]  /*22830*/  @!P1 LEA.HI.X R3, R219, R9, R14, 0x1, P6 ;  /* 0x00000009db039211 */ /* 0x000fe200030f0c0e */
[----:B------:R-:W-:-:S05]  /*22840*/  @!P3 IMAD.WIDE R8, R15, 0x2, R8 ;  /* 0x000000020f08b825 */ /* 0x000fca00078e0208 */
[----:B------:R0:W-:Y:S04]  /*22850*/  @!P3 ST.E.128 desc[UR6][R8.64], RZ ;  /* 0x000000ff0800b985 */ /* 0x0001e8000c101d06 */
[----:B------:R0:W-:Y:S04]  /*22860*/  @!P2 ST.E.128 desc[UR6][R4.64], RZ ;  /* 0x000000ff0400a985 */ /* 0x0001e8000c101d06 */
[----:B------:R0:W-:Y:S02]  /*22870*/  @!P1 ST.E.128 desc[UR6][R2.64], RZ ;  /* 0x000000ff02009985 */ /* 0x0001e4000c101d06 */
.L_x_673:
[----:B------:R-:W-:Y:S05]  /*22880*/  BSYNC B1 ;  /* 0x0000000000017941 */ /* 0x000fea0003800000 */
.L_x_672:
[----:B0--3--:R0:W3:Y:S01]  /*22890*/  SHFL.IDX PT, R9, R11, 0x2, 0x181f ;  /* 0x00581f000b097f89 */ /* 0x0090e200000e0000 */
        /* <DEDUP_REMOVED lines=12> */
[----:B-----5:R-:W-:Y:S01]  /*22960*/  @!P4 IMAD.SHL.U32 R15, R21, 0x8, RZ ;  /* 0x00000008150fc824 */ /* 0x020fe200078e00ff */
[-C--:B---3--:R-:W-:Y:S02]  /*22970*/  @!P3 LEA.HI.X R7, R16, R9.reuse, R17, 0x1, P0 ;  /* 0x000000091007b211 */ /* 0x088fe400000f0c11 */
[-C--:B------:R-:W-:Y:S02]  /*22980*/  @!P5 LEA.HI.X R5, R218, R9.reuse, R20, 0x1, P1 ;  /* 0x00000009da05d211 */ /* 0x080fe400008f0c14 */
[----:B------:R-:W-:Y:S01]  /*22990*/  @!P6 LEA.HI.X R3, R219, R9, R14, 0x1, P2 ;  /* 0x00000009db03e211 */ /* 0x000fe200010f0c0e */
[----:B------:R-:W-:Y:S01]  /*229a0*/  @!P4 IMAD.WIDE R8, R15, 0x2, R8 ;  /* 0x000000020f08c825 */ /* 0x000fe200078e0208 */
[----:B------:R0:W-:Y:S04]  /*229b0*/  @!P3 ST.E.128 desc[UR6][R6.64], RZ ;  /* 0x000000ff0600b985 */ /* 0x0001e8000c101d06 */
[----:B------:R0:W-:Y:S04]  /*229c0*/  @!P4 ST.E.128 desc[UR6][R8.64], RZ ;  /* 0x000000ff0800c985 */ /* 0x0001e8000c101d06 */
[----:B------:R0:W-:Y:S04]  /*229d0*/  @!P5 ST.E.128 desc[UR6][R4.64], RZ ;  /* 0x000000ff0400d985 */ /* 0x0001e8000c101d06 */
[----:B------:R0:W-:Y:S02]  /*229e0*/  @!P6 ST.E.128 desc[UR6][R2.64], RZ ;  /* 0x000000ff0200e985 */ /* 0x0001e4000c101d06 */
.L_x_675:
[----:B------:R-:W-:Y:S05]  /*229f0*/  BSYNC B1 ;  /* 0x0000000000017941 */ /* 0x000fea0003800000 */
.L_x_674:
[----:B------:R-:W-:Y:S01]  /*22a00*/  IADD3 R0, R12, 0x60, RZ ;  /* 0x000000600c007810 */ /* 0x000fe20007ffe0ff */
[----:B0--3--:R3:W0:Y:S03]  /*22a10*/  SHFL.IDX PT, R9, R11, 0x3, 0x181f ;  /* 0x00781f000b097f89 */ /* 0x00962600000e0000 */
[----:B------:R-:W-:Y:S01]  /*22a20*/  ISETP.GE.AND P0, PT, R0, R13, PT ;  /* 0x0000000d0000720c */ /* 0x000fe20003f06270 */
[----:B------:R3:W0:-:S12]  /*22a30*/  SHFL.IDX PT, R8, R10, 0x3, 0x181f ;  /* 0x00781f000a087f89 */ /* 0x00061800000e0000 */
[----:B---3--:R-:W-:Y:S05]  /*22a40*/  @P0 BRA `(.L_x_664) ;  /* 0x0000000000480947 */ /* 0x008fea0003800000 */
        /* <DEDUP_REMOVED lines=9> */
[----:B--2-45:R-:W-:Y:S01]  /*22ae0*/  @!P4 IMAD.SHL.U32 R11, R21, 0x8, RZ ;  /* 0x00000008150bc824 */ /* 0x034fe200078e00ff */
[-C--:B------:R-:W-:Y:S02]  /*22af0*/  @!P3 LEA.HI.X R7, R16, R9.reuse, R17, 0x1, P0 ;  /* 0x000000091007b211 */ /* 0x080fe400000f0c11 */
[-C--:B------:R-:W-:Y:S02]  /*22b00*/  @!P5 LEA.HI.X R5, R218, R9.reuse, R20, 0x1, P1 ;  /* 0x00000009da05d211 */ /* 0x080fe400008f0c14 */
[----:B------:R-:W-:Y:S01]  /*22b10*/  @!P6 LEA.HI.X R3, R219, R9, R14, 0x1, P2 ;  /* 0x00000009db03e211 */ /* 0x000fe200010f0c0e */
[----:B------:R-:W-:Y:S01]  /*22b20*/  @!P4 IMAD.WIDE R8, R11, 0x2, R8 ;  /* 0x000000020b08c825 */ /* 0x000fe200078e0208 */
[----:B------:R3:W-:Y:S04]  /*22b30*/  @!P3 ST.E.128 desc[UR6][R6.64], RZ ;  /* 0x000000ff0600b985 */ /* 0x0007e8000c101d06 */
[----:B------:R3:W-:Y:S04]  /*22b40*/  @!P4 ST.E.128 desc[UR6][R8.64], RZ ;  /* 0x000000ff0800c985 */ /* 0x0007e8000c101d06 */
[----:B------:R3:W-:Y:S04]  /*22b50*/  @!P5 ST.E.128 desc[UR6][R4.64], RZ ;  /* 0x000000ff0400d985 */ /* 0x0007e8000c101d06 */
[----:B------:R3:W-:Y:S02]  /*22b60*/  @!P6 ST.E.128 desc[UR6][R2.64], RZ ;  /* 0x000000ff0200e985 */ /* 0x0007e4000c101d06 */
.L_x_664:
[----:B------:R-:W-:Y:S05]  /*22b70*/  BSYNC B0 ;  /* 0x0000000000007941 */ /* 0x000fea0003800000 */
.L_x_654:
[----:B------:R-:W-:Y:S02]  /*22b80*/  ULDC UR4, c[0x0][0xc3c] ;  /* 0x00030f0000047ab9 */ /* 0x000fe40000000800 */
[----:B-1----:R-:W-:-:S13]  /*22b90*/  ISETP.GE.AND P0, PT, R143, UR4, PT ;  /* 0x000000048f007c0c */ /* 0x002fda000bf06270 */
[----:B------:R-:W-:Y:S05]  /*22ba0*/  @!P0 BRA `(.L_x_676) ;  /* 0xfffffdf000048947 */ /* 0x000fea000383ffff */
[----:B------:R-:W-:Y:S05]  /*22bb0*/  BRA `(.L_x_444) ;  /* 0x0000009000bc7947 */ /* 0x000fea0003800000 */
.L_x_442:
[----:B------:R-:W-:-:S08]  /*22bc0*/  NOP ;  /* 0x0000000000007918 */ /* 0x000fd00000000000 */
[----:B------:R-:W0:-:S00]  /*22bd0*/  USETMAXREG.DEALLOC.CTAPOOL 0x18 ;  /* 0x00000018000079c8 */ /* 0x000e0000080e0500 */
[----:B0-----:R-:W2:Y:S01]  /*22be0*/  LDL.LU R2, [R1+0x10] ;  /* 0x0000100001027983 */ /* 0x001ea20000300800 */
[----:B------:R-:W-:Y:S01]  /*22bf0*/  LOP3.LUT R0, R0, 0x3, RZ, 0xc0, !PT ;  /* 0x0000000300007812 */ /* 0x000fe200078ec0ff */
[----:B------:R-:W-:-:S05]  /*22c00*/  IMAD.MOV.U32 R7, RZ, RZ, RZ ;  /* 0x000000ffff077224 */ /* 0x000fca00078e00ff */
[----:B------:R-:W0:Y:S02]  /*22c10*/  SHFL.IDX PT, R0, R0, RZ, 0x1f ;  /* 0x00001fff00007589 */ /* 0x000e2400000e0000 */
[----:B0-----:R-:W-:Y:S02]  /*22c20*/  ISETP.NE.AND P0, PT, R0, RZ, PT ;  /* 0x000000ff0000720c */ /* 0x001fe40003f05270 */
[----:B--2---:R-:W-:-:S11]  /*22c30*/  LOP3.LUT R2, R2, 0xffffffef, RZ, 0xc0, !PT ;  /* 0xffffffef02027812 */ /* 0x004fd600078ec0ff */
[----:B------:R-:W-:-:S05]  /*22c40*/  @P0 LOP3.LUT R2, R2, 0x10, RZ, 0xfc, !PT ;  /* 0x0000001002020812 */ /* 0x000fca00078efcff */
[----:B------:R0:W-:Y:S01]  /*22c50*/  STL [R1+0x10], R2 ;  /* 0x0000100201007387 */ /* 0x0001e20000100800 */
        /* <DEDUP_REMOVED lines=10> */
.L_x_677:
[----:B------:R-:W-:Y:S01]  /*22d00*/  LOP3.LUT R0, R6, 0x1f, RZ, 0xc0, !PT ;  /* 0x0000001f06007812 */ /* 0x000fe200078ec0ff */
[----:B------:R-:W-:Y:S01]  /*22d10*/  ULDC UR4, c[0x0][0xc3c] ;  /* 0x00030f0000047ab9 */ /* 0x000fe20000000800 */
[----:B------:R-:W-:Y:S01]  /*22d20*/  ULDC.64 UR6, c[0x0][0x208] ;  /* 0x0000820000067ab9 */ /* 0x000fe20000000a00 */
[----:B------:R-:W-:Y:S01]  /*22d30*/  IMAD.MOV.U32 R10, RZ, RZ, RZ ;  /* 0x000000ffff0a7224 */ /* 0x000fe200078e00ff */
[----:B------:R-:W-:Y:S01]  /*22d40*/  ISETP.NE.AND P0, PT, R0, 0x1f, PT ;  /* 0x0000001f0000780c */ /* 0x000fe20003f05270 */
[----:B------:R-:W-:-:S03]  /*22d50*/  ULDC UR5, c[0x0][0xc38] ;  /* 0x00030e0000057ab9 */ /* 0x000fc60000000800 */
[----:B------:R-:W-:-:S13]  /*22d60*/  ISETP.GE.OR P1, PT, R0, UR4, !P0 ;  /* 0x0000000400007c0c */ /* 0x000fda000c726670 */
[----:B0-----:R-:W0:Y:S08]  /*22d70*/  @!P1 LDC.64 R2, c[0x0][0xc80] ;  /* 0x00032000ff029b82 */ /* 0x001e300000000a00 */
        /* <DEDUP_REMOVED lines=14> */
[----:B-1----:R-:W-:-:S04]  /*22e60*/  SEL R5, R5, RZ, P1 ;  /* 0x000000ff05057207 */ /* 0x002fc80000800000 */
[----:B------:R-:W-:-:S05]  /*22e70*/  IADD3 R5, R4, R5, RZ ;  /* 0x0000000504057210 */ /* 0x000fca0007ffe0ff */
        /* <DEDUP_REMOVED lines=10> */
[----:B-1----:R-:W-:-:S04]  /*22f20*/  SEL R2, R2, RZ, P5 ;  /* 0x000000ff02027207 */ /* 0x002fc80002800000 */
[----:B------:R-:W-:-:S05]  /*22f30*/  IADD3 R2, R3, R2, RZ ;  /* 0x0000000203027210 */ /* 0x000fca0007ffe0ff */
        /* <DEDUP_REMOVED lines=8> */
.L_x_681:
[----:B------:R-:W0:Y:S01]  /*22fc0*/  LDC R2, c[0x0][0xc3c] ;  /* 0x00030f00ff027b82 */ /* 0x000e220000000800 */
[----:B------:R-:W-:Y:S01]  /*22fd0*/  ULDC UR7, c[0x0][0xc3c] ;  /* 0x00030f0000077ab9 */ /* 0x000fe20000000800 */
[----:B------:R-:W-:Y:S01]  /*22fe0*/  UIADD3 UR4, UR4, 0x1f, URZ ;  /* 0x0000001f04047890 */ /* 0x000fe2000fffe03f */
[----:B------:R-:W-:-:S05]  /*22ff0*/  IMAD.U32 R3, RZ, RZ, UR7 ;  /* 0x00000007ff037e24 */ /* 0x000fca000f8e00ff */
[----:B------:R1:W-:Y:S01]  /*23000*/  STL [R1+0xc], R3 ;  /* 0x00000c0301007387 */ /* 0x0003e20000100800 */
[----:B0-----:R-:W-:-:S13]  /*23010*/  ISETP.LE.AND P6, PT, R2, UR4, PT ;  /* 0x0000000402007c0c */ /* 0x001fda000bfc3270 */
[----:B-1----:R-:W-:Y:S05]  /*23020*/  @P6 BRA `(.L_x_680) ;  /* 0x0000000400a86947 */ /* 0x002fea0003800000 */
[----:B------:R-:W-:Y:S01]  /*23030*/  IADD3 R9, R0, UR4, RZ ;  /* 0x0000000400097c10 */ /* 0x000fe2000fffe0ff */
[----:B------:R-:W-:Y:S01]  /*23040*/  IMAD.MOV.U32 R7, RZ, RZ, RZ ;  /* 0x000000ffff077224 */ /* 0x000fe200078e00ff */
[----:B------:R-:W-:Y:S02]  /*23050*/  ULDC.64 UR8, c[0x0][0x208] ;  /* 0x0000820000087ab9 */ /* 0x000fe40000000a00 */
        /* <DEDUP_REMOVED lines=13> */
[----:B0-----:R-:W-:-:S04]  /*23130*/  SEL R5, R5, RZ, P2 ;  /* 0x000000ff05057207 */ /* 0x001fc80001000000 */
[----:B------:R-:W-:-:S05]  /*23140*/  IADD3 R5, R4, R5, RZ ;  /* 0x0000000504057210 */ /* 0x000fca0007ffe0ff */
        /* <DEDUP_REMOVED lines=10> */
[----:B0-----:R-:W-:-:S05]  /*231f0*/  IMAD R11, R4, UR5, RZ ;  /* 0x00000005040b7c24 */ /* 0x001fca000f8e02ff */
[----:B------:R-:W-:-:S04]  /*23200*/  IADD3 R8, R11, R8, RZ ;  /* 0x000000080b087210 */ /* 0x000fc80007ffe0ff */
[----:B------:R-:W-:-:S13]  /*23210*/  ISETP.GT.AND P6, PT, R8, UR6, PT ;  /* 0x0000000608007c0c */ /* 0x000fda000bfc4270 */
[----:B------:R-:W-:Y:S05]  /*23220*/  @!P6 BRA `(.L_x_681) ;  /* 0xfffffffc0064e947 */ /* 0x000fea000383ffff */
.L_x_679:
[----:B------:R-:W-:Y:S01]  /*23230*/  IMAD.IADD R11, R8, 0x1, -R11 ;  /* 0x00000001080b7824 */ /* 0x000fe200078e0a0b */
[----:B------:R-:W-:-:S03]  /*23240*/  MOV R14, RZ ;  /* 0x000000ff000e7202 */ /* 0x000fc60000000f00 */
        /* <DEDUP_REMOVED lines=18> */
.L_x_682:
        /* <DEDUP_REMOVED lines=11> */
[----:B------:R-:W-:Y:S01]  /*23420*/  IMAD R2, R11, R14, R3 ;  /* 0x0000000e0b027224 */ /* 0x000fe200078e0203 */
[----:B-1----:R-:W-:-:S04]  /*23430*/  IADD3 R3, R12, 0xffffffe, RZ ;  /* 0x0ffffffe0c037810 */ /* 0x002fc80007ffe0ff */
[----:B------:R-:W-:Y:S02]  /*23440*/  ISETP.GT.U32.AND P1, PT, R5, R2, PT ;  /* 0x000000020500720c */ /* 0x000fe40003f24070 */
[----:B------:R-:W0:Y:S11]  /*23450*/  F2I.FTZ.U32.TRUNC.NTZ R3, R3 ;  /* 0x0000000300037305 */ /* 0x000e36000021f000 */
[----:B------:R-:W-:Y:S01]  /*23460*/  @!P1 IMAD.IADD R2, R2, 0x1, -R5 ;  /* 0x0000000102029824 */ /* 0x000fe200078e0a05 */
[----:B------:R-:W-:-:S02]  /*23470*/  @!P1 IADD3 R11, R11, 0x1, RZ ;  /* 0x000000010b0b9810 */ /* 0x000fc40007ffe0ff */
        /* <DEDUP_REMOVED lines=20> */
[-C--:B------:R-:W-:Y:S01]  /*235c0*/  @!P1 IADD3 R3, R3, -R8.reuse, RZ ;  /* 0x8000000803039210 */ /* 0x080fe20007ffe0ff */
[----:B------:R-:W-:Y:S01]  /*235d0*/  @!P1 VIADD R5, R5, 0x1 ;  /* 0x0000000105059836 */ /* 0x000fe20000000000 */
[----:B------:R-:W-:Y:S02]  /*235e0*/  ISETP.NE.AND P1, PT, R9, RZ, PT ;  /* 0x000000ff0900720c */ /* 0x000fe40003f25270 */
[----:B------:R-:W-:-:S13]  /*235f0*/  ISETP.GE.U32.AND P0, PT, R3, R8, PT ;  /* 0x000000080300720c */ /* 0x000fda0003f06070 */
[----:B------:R-:W-:-:S04]  /*23600*/  @P0 VIADD R5, R5, 0x1 ;  /* 0x0000000105050836 */ /* 0x000fc80000000000 */
[----:B------:R-:W-:Y:S01]  /*23610*/  @!P2 IMAD.MOV R5, RZ, RZ, -R5 ;  /* 0x000000ffff05a224 */ /* 0x000fe200078e0a05 */
[----:B------:R-:W-:-:S04]  /*23620*/  @!P1 LOP3.LUT R5, RZ, R9, RZ, 0x33, !PT ;  /* 0x00000009ff059212 */ /* 0x000fc800078e33ff */
[----:B------:R-:W-:-:S05]  /*23630*/  IADD3 R2, -R5, RZ, RZ ;  /* 0x000000ff05027210 */ /* 0x000fca0007ffe1ff */
[C---:B------:R-:W-:Y:S02]  /*23640*/  IMAD R11, R9.reuse, R2, R11 ;  /* 0x00000002090b7224 */ /* 0x040fe400078e020b */
[----:B------:R-:W-:Y:S02]  /*23650*/  IMAD R2, R9, 0x1000000, R5 ;  /* 0x0100000009027824 */ /* 0x000fe400078e0205 */
[----:B------:R-:W-:Y:S02]  /*23660*/  IMAD.IADD R5, R10, 0x1, -R7 ;  /* 0x000000010a057824 */ /* 0x000fe400078e0a07 */
[----:B------:R-:W-:Y:S01]  /*23670*/  IMAD R3, R11, 0x10000, R2 ;  /* 0x000100000b037824 */ /* 0x000fe200078e0202 */
[----:B------:R-:W-:Y:S02]  /*23680*/  IADD3 R2, R4, UR4, RZ ;  /* 0x0000000404027c10 */ /* 0x000fe4000fffe0ff */
[----:B------:R1:W-:Y:S04]  /*23690*/  STL [R1+0x4], R5 ;  /* 0x0000040501007387 */ /* 0x0003e80000100800 */
[----:B------:R1:W-:Y:S04]  /*236a0*/  STL [R1+0xc], R2 ;  /* 0x00000c0201007387 */ /* 0x0003e80000100800 */
[----:B------:R1:W-:Y:S01]  /*236b0*/  STL [R1+0x8], R3 ;  /* 0x0000080301007387 */ /* 0x0003e20000100800 */
[----:B------:R-:W-:Y:S05]  /*236c0*/  BRA `(.L_x_683) ;  /* 0x0000000000107947 */ /* 0x000fea0003800000 */
.L_x_680:
[----:B------:R-:W-:Y:S01]  /*236d0*/  IMAD.U32 R2, RZ, RZ, UR6 ;  /* 0x00000006ff027e24 */ /* 0x000fe2000f8e00ff */
[----:B------:R0:W-:Y:S04]  /*236e0*/  STL [R1+0x4], RZ ;  /* 0x000004ff01007387 */ /* 0x0001e80000100800 */
[----:B------:R0:W-:Y:S04]  /*236f0*/  STL [R1+0x8], RZ ;  /* 0x000008ff01007387 */ /* 0x0001e80000100800 */
[----:B------:R0:W-:Y:S02]  /*23700*/  STL [R1], R2 ;  /* 0x0000000201007387 */ /* 0x0001e40000100800 */
.L_x_683:
        /* <DEDUP_REMOVED lines=10> */
.L_x_678:
[----:B-1----:R-:W3:Y:S01]  /*237b0*/  LDL R0, [R1+0xc] ;  /* 0x00000c0001007983 */ /* 0x002ee20000100800 */
[----:B------:R-:W-:Y:S01]  /*237c0*/  ULDC UR4, c[0x0][0xc3c] ;  /* 0x00030f0000047ab9 */ /* 0x000fe20000000800 */
[----:B------:R-:W-:Y:S01]  /*237d0*/  IMAD.MOV.U32 R19, RZ, RZ, RZ ;  /* 0x000000ffff137224 */ /* 0x000fe200078e00ff */
[----:B---3--:R-:W-:Y:S01]  /*237e0*/  ISETP.GE.AND P0, PT, R0, UR4, PT ;  /* 0x0000000400007c0c */ /* 0x008fe2000bf06270 */
[----:B------:R-:W-:-:S05]  /*237f0*/  IMAD.MOV.U32 R0, RZ, RZ, 0x1 ;  /* 0x00000001ff007424 */ /* 0x000fca00078e00ff */
[----:B------:R1:W-:Y:S04]  /*23800*/  STL [R1+0x18], R0 ;  /* 0x0000180001007387 */ /* 0x0003e80000100800 */
[----:B------:R1:W-:Y:S03]  /*23810*/  STL [R1+0x64], RZ ;  /* 0x000064ff01007387 */ /* 0x0003e60000100800 */
[----:B------:R-:W-:Y:S05]  /*23820*/  @P0 BRA `(.L_x_684) ;  /* 0x0000008000c00947 */ /* 0x000fea0003800000 */
[----:B------:R-:W3:Y:S01]  /*23830*/  LDL.LU R4, [R1+0x10] ;  /* 0x0000100001047983 */ /* 0x000ee20000300800 */
[C---:B-1----:R-:W-:Y:S01]  /*23840*/  SHF.L.U32 R0, R6.reuse, 0x3, RZ ;  /* 0x0000000306007819 */ /* 0x042fe200000006ff */
[----:B------:R-:W1:Y:S01]  /*23850*/  S2UR UR5, SR_CgaCtaId ;  /* 0x00000000000579c3 */ /* 0x000e620000008800 */
[----:B------:R-:W-:Y:S01]  /*23860*/  LOP3.LUT R5, R6, 0x7f, RZ, 0xc0, !PT ;  /* 0x0000007f06057812 */ /* 0x000fe200078ec0ff */
[----:B------:R-:W-:Y:S01]  /*23870*/  UMOV UR4, 0x400 ;  /* 0x0000040000047882 */ /* 0x000fe20000000000 */
[C---:B------:R-:W-:Y:S01]  /*23880*/  LOP3.LUT R3, R0.reuse, 0x1f8, RZ, 0xc0, !PT ;  /* 0x000001f800037812 */ /* 0x040fe200078ec0ff */
[----:B------:R-:W-:Y:S01]  /*23890*/  BSSY B8, `(.L_x_684) ;  /* 0x0000829000087945 */ /* 0x000fe20003800000 */
[C---:B------:R-:W-:Y:S01]  /*238a0*/  ISETP.NE.AND P1, PT, R5.reuse, RZ, PT ;  /* 0x000000ff0500720c */ /* 0x040fe20003f25270 */
[----:B0-----:R-:W-:Y:S01]  /*238b0*/  IMAD.SHL.U32 R2, R5, 0x8, RZ ;  /* 0x0000000805027824 */ /* 0x001fe200078e00ff */
[----:B------:R-:W-:Y:S01]  /*238c0*/  LOP3.LUT R3, R3, 0x38, R6, 0x78, !PT ;  /* 0x0000003803037812 */ /* 0x000fe200078e7806 */
[----:B------:R-:W-:Y:S01]  /*238d0*/  IMAD.MOV.U32 R19, RZ, RZ, RZ ;  /* 0x000000ffff137224 */ /* 0x000fe200078e00ff */
[----:B------:R-:W-:Y:S01]  /*238e0*/  LOP3.LUT R0, R0, 0x38, RZ, 0xc0, !PT ;  /* 0x0000003800007812 */ /* 0x000fe200078ec0ff */
[----:B------:R-:W-:Y:S01]  /*238f0*/  ULDC.64 UR38, c[0x0][0x198] ;  /* 0x0000660000267ab9 */ /* 0x000fe20000000a00 */
[----:B------:R-:W-:Y:S01]  /*23900*/  LOP3.LUT R3, R3, 0x200, R2, 0xf8, !PT ;  /* 0x0000020003037812 */ /* 0x000fe200078ef802 */
[----:B------:R-:W-:Y:S01]  /*23910*/  ULOP3.LUT UR37, UR60, 0x2, URZ, 0xfc, !UPT ;  /* 0x000000023c257892 */ /* 0x000fe2000f8efc3f */
[C---:B------:R-:W-:Y:S01]  /*23920*/  LOP3.LUT P0, R2, R6.reuse, 0x1f, RZ, 0xc0, !PT ;  /* 0x0000001f06027812 */ /* 0x040fe2000780c0ff */
[----:B------:R-:W-:Y:S01]  /*23930*/  IMAD.SHL.U32 R6, R6, 0x10, RZ ;  /* 0x0000001006067824 */ /* 0x000fe200078e00ff */
[----:B------:R-:W-:-:S03]  /*23940*/  ULDC UR36, c[0x0][0xc] ;  /* 0x0000030000247ab9 */ /* 0x000fc60000000800 */
[----:B------:R0:W-:Y:S01]  /*23950*/  STL [R1+0x30], R2 ;  /* 0x0000300201007387 */ /* 0x0001e20000100800 */
[----:B-1----:R-:W-:Y:S01]  /*23960*/  ULEA UR4, UR5, UR4, 0x18 ;  /* 0x0000000405047291 */ /* 0x002fe2000f8ec03f */
[----:B0-----:R-:W-:-:S05]  /*23970*/  SHF.R.U32.HI R2, RZ, 0x3, R5 ;  /* 0x00000003ff027819 */ /* 0x001fca0000011605 */
[----:B------:R-:W-:Y:S01]  /*23980*/  IMAD.U32 R18, RZ, RZ, UR4 ;  /* 0x00000004ff127e24 */ /* 0x000fe2000f8e00ff */
[----:B---3--:R-:W-:-:S04]  /*23990*/  LOP3.LUT R4, R4, 0xfffffffd, RZ, 0xc0, !PT ;  /* 0xfffffffd04047812 */ /* 0x008fc800078ec0ff */
[----:B------:R-:W-:-:S04]  /*239a0*/  @P1 LOP3.LUT R4, R4, 0x2, RZ, 0xfc, !PT ;  /* 0x0000000204041812 */ /* 0x000fc800078efcff */
[----:B------:R-:W-:-:S04]  /*239b0*/  LOP3.LUT R4, R4, 0xfffffffe, RZ, 0xc0, !PT ;  /* 0xfffffffe04047812 */ /* 0x000fc800078ec0ff */
[----:B------:R-:W-:Y:S02]  /*239c0*/  @P0 LOP3.LUT R4, R4, 0x1, RZ, 0xfc, !PT ;  /* 0x0000000104040812 */ /* 0x000fe400078efcff */
[----:B------:R-:W-:Y:S02]  /*239d0*/  ISETP.NE.OR P0, PT, R5, RZ, !P0 ;  /* 0x000000ff0500720c */ /* 0x000fe40004705670 */
[----:B------:R-:W-:Y:S02]  /*239e0*/  LOP3.LUT R4, R4, 0xfffffff7, RZ, 0xc0, !PT ;  /* 0xfffffff704047812 */ /* 0x000fe400078ec0ff */
[----:B------:R-:W-:Y:S02]  /*239f0*/  LOP3.LUT R5, R2, 0x70, R6, 0xf8, !PT ;  /* 0x0000007002057812 */ /* 0x000fe400078ef806 */
[----:B------:R-:W-:Y:S02]  /*23a00*/  LEA R2, R3, R18, 0x1 ;  /* 0x0000001203027211 */ /* 0x000fe400078e08ff */
[----:B------:R-:W-:-:S03]  /*23a10*/  LOP3.LUT R3, R0, 0x40, RZ, 0xfc, !PT ;  /* 0x0000004000037812 */ /* 0x000fc600078efcff */
[----:B------:R0:W-:Y:S02]  /*23a20*/  STL [R1+0x2c], R2 ;  /* 0x00002c0201007387 */ /* 0x0001e40000100800 */
[----:B------:R-:W-:Y:S02]  /*23a30*/  @P0 LOP3.LUT R4, R4, 0x8, RZ, 0xfc, !PT ;  /* 0x0000000804040812 */ /* 0x000fe400078efcff */
[----:B------:R-:W-:Y:S04]  /*23a40*/  STL [R1+0x64], RZ ;  /* 0x000064ff01007387 */ /* 0x000fe80000100800 */
[----:B------:R1:W-:Y:S01]  /*23a50*/  STL [R1+0x10], R4 ;  /* 0x0000100401007387 */ /* 0x0003e20000100800 */
[----:B0-----:R-:W-:-:S05]  /*23a60*/  IMAD.MOV.U32 R2, RZ, RZ, 0x1 ;  /* 0x00000001ff027424 */ /* 0x001fca00078e00ff */
[----:B------:R0:W-:Y:S01]  /*23a70*/  STL [R1+0x24], R2 ;  /* 0x0000240201007387 */ /* 0x0001e20000100800 */
[----:B-1----:R-:W-:-:S03]  /*23a80*/  IMAD.MOV.U32 R4, RZ, RZ, 0x1 ;  /* 0x00000001ff047424 */ /* 0x002fc600078e00ff */
[----:B------:R1:W-:Y:S04]  /*23a90*/  STL [R1+0x20], RZ ;  /* 0x000020ff01007387 */ /* 0x0003e80000100800 */
[----:B------:R1:W-:Y:S01]  /*23aa0*/  STL [R1+0x18], R4 ;  /* 0x0000180401007387 */ /* 0x0003e20000100800 */
[C---:B0-----:R-:W-:Y:S02]  /*23ab0*/  LOP3.LUT R2, R0.reuse, 0x80, RZ, 0xfc, !PT ;  /* 0x0000008000027812 */ /* 0x041fe400078efcff */
[----:B------:R-:W-:-:S07]  /*23ac0*/  LOP3.LUT R0, R0, 0xc0, RZ, 0xfc, !PT ;  /* 0x000000c000007812 */ /* 0x000fce00078efcff */
.L_x_847:
[----:B------:R-:W3:Y:S01]  /*23ad0*/  LDL R0, [R1+0xc] ;  /* 0x00000c0001007983 */ /* 0x000ee20000100800 */
[----:B------:R-:W3:Y:S01]  /*23ae0*/  LDC.64 R2, c[0x0][0xc88] ;  /* 0x00032200ff027b82 */ /* 0x000ee20000000a00 */
[----:B------:R-:W-:Y:S01]  /*23af0*/  ULDC.64 UR4, c[0x0][0x208] ;  /* 0x0000820000047ab9 */ /* 0x000fe20000000a00 */
[----:B---3--:R-:W-:-:S05]  /*23b00*/  IMAD.WIDE R2, R0, 0x4, R2 ;  /* 0x0000000400027825 */ /* 0x008fca00078e0202 */
[----:B-1----:R-:W1:Y:S01]  /*23b10*/  LDG.E R15, desc[UR4][R2.64] ;  /* 0x00000004020f7981 */ /* 0x002e62000c1e1900 */
[----:B------:R-:W-:Y:S05]  /*23b20*/  YIELD ;  /* 0x0000000000007946 */ /* 0x000fea0003800000 */
[----:B------:R-:W-:Y:S01]  /*23b30*/  ULDC.64 UR4, c[0x0][0xa28] ;  /* 0x00028a0000047ab9 */ /* 0x000fe20000000a00 */
[----:B------:R-:W-:Y:S01]  /*23b40*/  ULDC.64 UR10, c[0x0][0xa18] ;  /* 0x00028600000a7ab9 */ /* 0x000fe20000000a00 */
[----:B------:R-:W-:Y:S01]  /*23b50*/  ISETP.NE.U32.AND P0, PT, RZ, UR4, PT ;  /* 0x00000004ff007c0c */ /* 0x000fe2000bf05070 */
[----:B------:R-:W-:Y:S01]  /*23b60*/  ULDC.64 UR6, c[0x0][0xa08] ;  /* 0x0002820000067ab9 */ /* 0x000fe20000000a00 */
[----:B------:R-:W-:Y:S01]  /*23b70*/  ISETP.NE.U32.AND P3, PT, RZ, UR10, PT ;  /* 0x0000000aff007c0c */ /* 0x000fe2000bf65070 */
[----:B------:R-:W-:Y:S01]  /*23b80*/  ULDC.64 UR12, c[0x0][0x208] ;  /* 0x00008200000c7ab9 */ /* 0x000fe20000000a00 */
[----:B------:R-:W-:Y:S01]  /*23b90*/  ISETP.NE.AND.EX P0, PT, RZ, UR5, PT, P0 ;  /* 0x00000005ff007c0c */ /* 0x000fe2000bf05300 */
[----:B------:R-:W-:Y:S01]  /*23ba0*/  IMAD.MOV.U32 R12, RZ, RZ, RZ ;  /* 0x000000ffff0c7224 */ /* 0x000fe200078e00ff */
[----:B------:R-:W-:Y:S01]  /*23bb0*/  ISETP.NE.AND.EX P3, PT, RZ, UR11, PT, P3 ;  /* 0x0000000bff007c0c */ /* 0x000fe2000bf65330 */
[----:B------:R-:W-:Y:S01]  /*23bc0*/  ULDC.64 UR8, c[0x0][0xa10] ;  /* 0x0002840000087ab9 */ /* 0x000fe20000000a00 */
[----:B------:R-:W-:-:S02]  /*23bd0*/  MOV R0, RZ ;  /* 0x000000ff00007202 */ /* 0x000fc40000000f00 */
[----:B-1----:R-:W-:Y:S01]  /*23be0*/  SHF.R.S32.HI R4, RZ, 0x1f, R15 ;  /* 0x0000001fff047819 */ /* 0x002fe2000001140f */
[----:B------:R-:W-:-:S06]  /*23bf0*/  IMAD.SHL.U32 R14, R15, 0x4, RZ ;  /* 0x000000040f0e7824 */ /* 0x000fcc00078e00ff */
[C---:B------:R-:W-:Y:S01]  /*23c00*/  @P0 LEA R2, P1, R15.reuse, UR4, 0x2 ;  /* 0x000000040f020c11 */ /* 0x040fe2000f8210ff */
[----:B------:R-:W-:Y:S01]  /*23c10*/  STL [R1+0x38], R15 ;  /* 0x0000380f01007387 */ /* 0x000fe20000100800 */
[C-C-:B------:R-:W-:Y:S02]  /*23c20*/  SHF.L.U64.HI R13, R15.reuse, 0x2, R4.reuse ;  /* 0x000000020f0d7819 */ /* 0x140fe40000010204 */
[----:B------:R-:W-:Y:S01]  /*23c30*/  @P0 LEA.HI.X R3, R15, UR5, R4, 0x2, P1 ;  /* 0x000000050f030c11 */ /* 0x000fe200088f1404 */
[----:B------:R-:W-:Y:S01]  /*23c40*/  ULDC.64 UR4, c[0x0][0xa00] ;  /* 0x0002800000047ab9 */ /* 0x000fe20000000a00 */
[C---:B--2---:R-:W-:Y:S01]  /*23c50*/  @P3 IADD3 R8, P1, R14.reuse, UR10, RZ ;  /* 0x0000000a0e083c10 */ /* 0x044fe2000ff3e0ff */
[----:B------:R0:W-:Y:S03]  /*23c60*/  STL [R1+0x58], R4 ;  /* 0x0000580401007387 */ /* 0x0001e60000100800 */
[----:B------:R-:W-:Y:S01]  /*23c70*/  @P3 IADD3.X R9, R13, UR11, RZ, P1, !PT ;  /* 0x0000000b0d093c10 */ /* 0x000fe20008ffe4ff */
[----:B------:R1:W5:Y:S01]  /*23c80*/  @P0 LDG.E R0, desc[UR12][R2.64] ;  /* 0x0000000c02000981 */ /* 0x000362000c1e1900 */
[----:B------:R-:W-:-:S02]  /*23c90*/  IADD3 R6, P1, R14, UR6, RZ ;  /* 0x000000060e067c10 */ /* 0x000fc4000ff3e0ff */
[----:B------:R-:W-:Y:S02]  /*23ca0*/  CS2R R10, SRZ ;  /* 0x00000000000a7805 */ /* 0x000fe4000001ff00 */
[----:B------:R-:W-:Y:S01]  /*23cb0*/  ISETP.NE.U32.AND P2, PT, RZ, UR6, PT ;  /* 0x00000006ff007c0c */ /* 0x000fe2000bf45070 */
[----:B------:R-:W-:Y:S01]  /*23cc0*/  STL [R1+0x28], R14 ;  /* 0x0000280e01007387 */ /* 0x000fe20000100800 */
[----:B------:R-:W-:Y:S02]  /*23cd0*/  IADD3.X R7, R13, UR7, RZ, P1, !PT ;  /* 0x000000070d077c10 */ /* 0x000fe40008ffe4ff */
[----:B------:R-:W-:Y:S01]  /*23ce0*/  ISETP.NE.U32.AND P1, PT, RZ, UR4, PT ;  /* 0x00000004ff007c0c */ /* 0x000fe2000bf25070 */
[----:B------:R-:W-:Y:S01]  /*23cf0*/  STL [R1+0x3c], R13 ;  /* 0x00003c0d01007387 */ /* 0x000fe20000100800 */
[----:B------:R-:W-:Y:S02]  /*23d00*/  ISETP.NE.AND.EX P2, PT, RZ, UR7, PT, P2 ;  /* 0x00000007ff007c0c */ /* 0x000fe4000bf45320 */
[----:B------:R-:W-:-:S02]  /*23d10*/  ISETP.NE.AND.EX P1, PT, RZ, UR5, PT, P1 ;  /* 0x00000005ff007c0c */ /* 0x000fc4000bf25310 */
[----:B-1----:R-:W-:-:S04]  /*23d20*/  IADD3 R2, P0, R14, UR4, RZ ;  /* 0x000000040e027c10 */ /* 0x002fc8000ff1e0ff */
[----:B------:R-:W-:Y:S01]  /*23d30*/  IADD3.X R3, R13, UR5, RZ, P0, !PT ;  /* 0x000000050d037c10 */ /* 0x000fe200087fe4ff */
[----:B------:R-:W-:Y:S01]  /*23d40*/  ULDC UR4, c[0x0][0x288] ;  /* 0x0000a20000047ab9 */ /* 0x000fe20000000800 */
[----:B0-----:R-:W-:-:S03]  /*23d50*/  IADD3 R4, P0, R14, UR8, RZ ;  /* 0x000000080e047c10 */ /* 0x001fc6000ff1e0ff */
[----:B------:R-:W5:Y:S01]  /*23d60*/  @P2 LDG.E R11, desc[UR12][R6.64] ;  /* 0x0000000c060b2981 */ /* 0x000f62000c1e1900 */
[----:B------:R-:W-:Y:S02]  /*23d70*/  IADD3.X R5, R13, UR9, RZ, P0, !PT ;  /* 0x000000090d057c10 */ /* 0x000fe400087fe4ff */
[----:B------:R-:W-:Y:S01]  /*23d80*/  ISETP.NE.U32.AND P0, PT, RZ, UR8, PT ;  /* 0x00000008ff007c0c */ /* 0x000fe2000bf05070 */
[----:B------:R-:W2:Y:S03]  /*23d90*/  @P1 LDG.E R12, desc[UR12][R2.64] ;  /* 0x0000000c020c1981 */ /* 0x000ea6000c1e1900 */
[----:B------:R-:W-:-:S13]  /*23da0*/  ISETP.NE.AND.EX P0, PT, RZ, UR9, PT, P0 ;  /* 0x00000009ff007c0c */ /* 0x000fda000bf05300 */
[----:B------:R-:W5:Y:S04]  /*23db0*/  @P0 LDG.E R10, desc[UR12][R4.64] ;  /* 0x0000000c040a0981 */ /* 0x000f68000c1e1900 */
[----:B--2---:R0:W-:Y:S02]  /*23dc0*/  STL [R1+0x4c], R12 ;  /* 0x00004c0c01007387 */ /* 0x0041e40000100800 */
[----:B0-----:R-:W-:Y:S01]  /*23dd0*/  IMAD.U32 R12, RZ, RZ, UR4 ;  /* 0x00000004ff0c7e24 */ /* 0x001fe2000f8e00ff */
[----:B------:R-:W-:-:S05]  /*23de0*/  ULDC.64 UR4, c[0x0][0x418] ;  /* 0x0001060000047ab9 */ /* 0x000fca0000000a00 */
[----:B------:R0:W2:Y:S01]  /*23df0*/  @P3 LDG.E R12, desc[UR12][R8.64] ;  /* 0x0000000c080c3981 */ /* 0x0000a2000c1e1900 */
[----:B------:R-:W-:-:S03]  /*23e00*/  UISETP.NE.U32.AND UP0, UPT, UR4, URZ, UPT ;  /* 0x0000003f0400728c */ /* 0x000fc6000bf05070 */
[----:B------:R-:W-:Y:S01]  /*23e10*/  ULDC UR4, c[0x0][0x424] ;  /* 0x0001090000047ab9 */ /* 0x000fe20000000800 */
[----:B------:R-:W-:-:S03]  /*23e20*/  UISETP.NE.AND.EX UP0, UPT, UR5, URZ, UPT, UP0 ;  /* 0x0000003f0500728c */ /* 0x000fc6000bf05300 */
[----:B------:R-:W-:Y:S01]  /*23e30*/  ULDC UR5, c[0x0][0x2f0] ;  /* 0x0000bc0000057ab9 */ /* 0x000fe20000000800 */
[----:B------:R-:W-:-:S04]  /*23e40*/  USEL UR4, UR4, 0x1, UP0 ;  /* 0x0000000104047887 */ /* 0x000fc80008000000 */
[----:B------:R-:W-:-:S03]  /*23e50*/  UIMAD UR4, UR4, UR5, URZ ;  /* 0x00000005040472a4 */ /* 0x000fc6000f8e023f */
[----:B------:R-:W-:Y:S02]  /*23e60*/  ULDC UR5, c[0x0][0x348] ;  /* 0x0000d20000057ab9 */ /* 0x000fe40000000800 */
[----:B0-----:R-:W-:Y:S01]  /*23e70*/  MOV R9, UR5 ;  /* 0x0000000500097c02 */ /* 0x001fe20008000f00 */
[----:B------:R-:W-:Y:S01]  /*23e80*/  IMAD.U32 R8, RZ, RZ, UR4 ;  /* 0x00000004ff087e24 */ /* 0x000fe2000f8e00ff */
[----:B--2---:R0:W-:Y:S01]  /*23e90*/  STL [R1+0x5c], R12 ;  /* 0x00005c0c01007387 */ /* 0x0041e20000100800 */
[----:B------:R-:W-:Y:S05]  /*23ea0*/  @P3 BRA `(.L_x_685) ;  /* 0x0000000000183947 */ /* 0x000fea0003800000 */
[----:B------:R-:W-:Y:S05]  /*23eb0*/  @!P1 BRA `(.L_x_685) ;  /* 0x0000000000149947 */ /* 0x000fea0003800000 */
[----:B------:R-:W-:Y:S02]  /*23ec0*/  ULDC.64 UR4, c[0x0][0x208] ;  /* 0x0000820000047ab9 */ /* 0x000fe40000000a00 */
[----:B0-----:R-:W2:Y:S04]  /*23ed0*/  LDG.E R12, desc[UR4][R2.64] ;  /* 0x00000004020c7981 */ /* 0x001ea8000c1e1900 */
[----:B------:R-:W2:Y:S02]  /*23ee0*/  LDG.E R2, desc[UR4][R2.64+0x4] ;  /* 0x0000040402027981 */ /* 0x000ea4000c1e1900 */
[----:B--2---:R-:W-:-:S05]  /*23ef0*/  IMAD.IADD R2, R2, 0x1, -R12 ;  /* 0x0000000102027824 */ /* 0x004fca00078e0a0c */
[----:B------:R1:W-:Y:S02]  /*23f00*/  STL [R1+0x5c], R2 ;  /* 0x00005c0201007387 */ /* 0x0003e40000100800 */
.L_x_685:
[----:B------:R-:W2:Y:S01]  /*23f10*/  LDL.LU R3, [R1+0x8] ;  /* 0x0000080001037983 */ /* 0x000ea20000300800 */
[----:B0-----:R-:W-:Y:S01]  /*23f20*/  MOV R12, R15 ;  /* 0x0000000f000c7202 */ /* 0x001fe20000000f00 */
[----:B------:R-:W-:Y:S02]  /*23f30*/  ULDC.64 UR4, c[0x0][0xa20] ;  /* 0x0002880000047ab9 */ /* 0x000fe40000000a00 */
[----:B------:R-:W-:Y:S02]  /*23f40*/  ISETP.NE.U32.AND P1, PT, RZ, UR4, PT ;  /* 0x00000004ff007c0c */ /* 0x000fe4000bf25070 */
[----:B------:R0:W-:Y:S02]  /*23f50*/  STL [R1+0x14], R12 ;  /* 0x0000140c01007387 */ /* 0x0001e40000100800 */
[----:B------:R-:W-:Y:S02]  /*23f60*/  ISETP.NE.AND.EX P1, PT, RZ, UR5, PT, P1 ;  /* 0x00000005ff007c0c */ /* 0x000fe4000bf25310 */
[----:B--2---:R-:W-:-:S02]  /*23f70*/  LOP3.LUT R17, R3, 0xff000000, RZ, 0xc0, !PT ;  /* 0xff00000003117812 */ /* 0x004fc400078ec0ff */
[C---:B-1----:R-:W-:Y:S02]  /*23f80*/  LOP3.LUT R2, R3.reuse, 0xff0000, RZ, 0xc0, !PT ;  /* 0x00ff000003027812 */ /* 0x042fe400078ec0ff */
[----:B------:R-:W-:Y:S02]  /*23f90*/  SHF.R.U32.HI R17, RZ, 0x8, R17 ;  /* 0x00000008ff117819 */ /* 0x000fe40000011611 */
[----:B------:R-:W-:Y:S02]  /*23fa0*/  LOP3.LUT R16, R3, 0xffff, RZ, 0xc0, !PT ;  /* 0x0000ffff03107812 */ /* 0x000fe400078ec0ff */
[----:B------:R-:W-:Y:S01]  /*23fb0*/  LEA.HI R17, R2, R17, RZ, 0x10 ;  /* 0x0000001102117211 */ /* 0x000fe200078f80ff */
[----:B-----5:R-:W-:-:S05]  /*23fc0*/  IMAD.IADD R2, R11, 0x1, R0 ;  /* 0x000000010b027824 */ /* 0x020fca00078e0200 */
[----:B------:R0:W-:Y:S01]  /*23fd0*/  STL [R1+0x1c], R2 ;  /* 0x00001c0201007387 */ /* 0x0001e20000100800 */
[----:B------:R-:W-:Y:S05]  /*23fe0*/  @!P1 BRA `(.L_x_686) ;  /* 0x0000000000149947 */ /* 0x000fea0003800000 */
[----:B0-----:R-:W-:Y:S01]  /*23ff0*/  IADD3 R2, P1, R14, UR4, RZ ;  /* 0x000000040e027c10 */ /* 0x001fe2000ff3e0ff */
[----:B------:R-:W-:-:S03]  /*24000*/  ULDC.64 UR6, c[0x0][0x208] ;  /* 0x0000820000067ab9 */ /* 0x000fc60000000a00 */
[----:B------:R-:W-:-:S05]  /*24010*/  IADD3.X R3, R13, UR5, RZ, P1, !PT ;  /* 0x000000050d037c10 */ /* 0x000fca0008ffe4ff */
[----:B------:R1:W5:Y:S01]  /*24020*/  LDG.E R8, desc[UR6][R2.64] ;  /* 0x0000000602087981 */ /* 0x000362000c1e1900 */
[----:B------:R-:W-:Y:S05]  /*24030*/  BRA `(.L_x_687) ;  /* 0x0000000000147947 */ /* 0x000fea0003800000 */
.L_x_686:
[----:B------:R-:W-:Y:S05]  /*24040*/  @!P2 BRA `(.L_x_687) ;  /* 0x000000000010a947 */ /* 0x000fea0003800000 */
[----:B------:R-:W-:Y:S02]  /*24050*/  ULDC.64 UR4, c[0x0][0x208] ;  /* 0x0000820000047ab9 */ /* 0x000fe40000000a00 */
[----:B------:R-:W2:Y:S04]  /*24060*/  LDG.E R8, desc[UR4][R6.64] ;  /* 0x0000000406087981 */ /* 0x000ea8000c1e1900 */
[----:B------:R-:W2:Y:S02]  /*24070*/  LDG.E R6, desc[UR4][R6.64+0x4] ;  /* 0x0000040406067981 */ /* 0x000ea4000c1e1900 */
[----:B--2---:R-:W-:-:S07]  /*24080*/  IMAD.IADD R8, R6, 0x1, -R8 ;  /* 0x0000000106087824 */ /* 0x004fce00078e0a08 */
.L_x_687:
[----:B------:R-:W-:Y:S01]  /*24090*/  ULDC.64 UR4, c[0x0][0x208] ;  /* 0x0000820000047ab9 */ /* 0x000fe20000000a00 */
[----:B-----5:R-:W-:Y:S01]  /*240a0*/  IMAD.IADD R6, R8, 0x1, -R0 ;  /* 0x0000000108067824 */ /* 0x020fe200078e0a00 */
[----:B-1----:R-:W2:Y:S04]  /*240b0*/  LDL.LU R3, [R1+0x10] ;  /* 0x0000100001037983 */ /* 0x002ea80000300800 */
[----:B------:R-:W3:Y:S04]  /*240c0*/  @P0 LDG.E R0, desc[UR4][R4.64] ;  /* 0x0000000404000981 */ /* 0x000ee8000c1e1900 */
[----:B------:R-:W3:Y:S01]  /*240d0*/  @P0 LDG.E R4, desc[UR4][R4.64+0x4] ;  /* 0x0000040404040981 */ /* 0x000ee2000c1e1900 */
[----:B------:R-:W-:Y:S01]  /*240e0*/  LOP3.LUT R13, R17, 0xff, RZ, 0xc0, !PT ;  /* 0x000000ff110d7812 */ /* 0x000fe200078ec0ff */
[----:B------:R-:W-:Y:S01]  /*240f0*/  BSSY B0, `(.L_x_688) ;  /* 0x000002d000007945 */ /* 0x000fe20003800000 */
[----:B------:R-:W-:-:S02]  /*24100*/  SHF.R.U32.HI R17, RZ, 0x10, R17 ;  /* 0x00000010ff117819 */ /* 0x000fc40000011611 */
[----:B--2---:R-:W-:Y:S01]  /*24110*/  LOP3.LUT R3, R3, 0xfffffffb, RZ, 0xc0, !PT ;  /* 0xfffffffb03037812 */ /* 0x004fe200078ec0ff */
[----:B---3--:R-:W-:-:S05]  /*24120*/  @P0 IMAD.IADD R9, R4, 0x1, -R0 ;  /* 0x0000000104090824 */ /* 0x008fca00078e0a00 */
[----:B0-----:R-:W-:-:S04]  /*24130*/  IADD3 R2, R6, R9, RZ ;  /* 0x0000000906027210 */ /* 0x001fc80007ffe0ff */
[C---:B------:R-:W-:Y:S01]  /*24140*/  ISETP.GE.AND P1, PT, R2.reuse, 0x1, PT ;  /* 0x000000010200780c */ /* 0x040fe20003f26270 */
[----:B------:R-:W-:-:S04]  /*24150*/  VIADD R0, R2, 0x4f ;  /* 0x0000004f02007836 */ /* 0x000fc80000000000 */
[----:B------:R-:W-:-:S05]  /*24160*/  IMAD.HI R0, R0, 0x66666667, RZ ;  /* 0x6666666700007827 */ /* 0x000fca00078e02ff */
[----:B------:R-:W-:-:S03]  /*24170*/  SHF.R.U32.HI R2, RZ, 0x1f, R0 ;  /* 0x0000001fff027819 */ /* 0x000fc60000011600 */
[----:B------:R-:W-:Y:S02]  /*24180*/  @P1 LOP3.LUT R3, R3, 0x4, RZ, 0xfc, !PT ;  /* 0x0000000403031812 */ /* 0x000fe400078efcff */
[----:B------:R-:W-:Y:S01]  /*24190*/  LEA.HI.SX32 R11, R0, R2, 0x1b ;  /* 0x00000002000b7211 */ /* 0x000fe200078fdaff */
[----:B------:R-:W-:-:S04]  /*241a0*/  IMAD.MOV.U32 R0, RZ, RZ, RZ ;  /* 0x000000ffff007224 */ /* 0x000fc800078e00ff */
[----:B------:R0:W-:Y:S04]  /*241b0*/  STL [R1+0x40], R11 ;  /* 0x0000400b01007387 */ /* 0x0001e80000100800 */
[----:B------:R0:W-:Y:S04]  /*241c0*/  STL [R1+0x60], R13 ;  /* 0x0000600d01007387 */ /* 0x0001e80000100800 */
[----:B------:R0:W-:Y:S01]  /*241d0*/  STL [R1+0x10], R3 ;  /* 0x0000100301007387 */ /* 0x0001e20000100800 */
[----:B------:R-:W-:Y:S05]  /*241e0*/  @!P1 BRA `(.L_x_689) ;  /* 0x0000000000749947 */ /* 0x000fea0003800000 */
[----:B------:R-:W-:Y:S01]  /*241f0*/  ISETP.NE.AND P1, PT, R17, RZ, PT ;  /* 0x000000ff1100720c */ /* 0x000fe20003f25270 */
[----:B------:R-:W-:-:S03]  /*24200*/  ULDC UR4, c[0x0][0x9f0] ;  /* 0x00027c0000047ab9 */ /* 0x000fc60000000800 */
[----:B------:R-:W-:-:S04]  /*24210*/  SEL R2, R17, UR4, P1 ;  /* 0x0000000411027c07 */ /* 0x000fc80008800000 */
[----:B0-----:R-:W-:-:S04]  /*24220*/  IABS R3, R2 ;  /* 0x0000000200037213 */ /* 0x001fc80000000000 */
[----:B------:R-:W0:Y:S08]  /*24230*/  I2F.RP R4, R3 ;  /* 0x0000000300047306 */ /* 0x000e300000209400 */
[----:B0-----:R-:W0:Y:S02]  /*24240*/  MUFU.RCP R4, R4 ;  /* 0x0000000400047308 */ /* 0x001e240000001000 */
[----:B0-----:R-:W-:-:S06]  /*24250*/  VIADD R4, R4, 0xffffffe ;  /* 0x0ffffffe04047836 */ /* 0x001fcc0000000000 */
[----:B------:R0:W1:Y:S02]  /*24260*/  F2I.FTZ.U32.TRUNC.NTZ R5, R4 ;  /* 0x0000000400057305 */ /* 0x000064000021f000 */
[----:B0-----:R-:W-:Y:S01]  /*24270*/  IMAD.MOV.U32 R4, RZ, RZ, RZ ;  /* 0x000000ffff047224 */ /* 0x001fe200078e00ff */
[----:B-1----:R-:W-:-:S05]  /*24280*/  IADD3 R0, RZ, -R5, RZ ;  /* 0x80000005ff007210 */ /* 0x002fca0007ffe0ff */
[----:B------:R-:W-:-:S04]  /*24290*/  IMAD R0, R0, R3, RZ ;  /* 0x0000000300007224 */ /* 0x000fc800078e02ff */
[----:B------:R-:W-:Y:S01]  /*242a0*/  IMAD.HI.U32 R8, R5, R0, R4 ;  /* 0x0000000005087227 */ /* 0x000fe200078e0004 */
[----:B------:R-:W-:Y:S02]  /*242b0*/  IABS R0, R2 ;  /* 0x0000000200007213 */ /* 0x000fe40000000000 */
[----:B------:R-:W-:-:S03]  /*242c0*/  IADD3 R5, R2, -0x1, R11 ;  /* 0xffffffff02057810 */ /* 0x000fc60007ffe00b */
[----:B------:R-:W-:Y:S01]  /*242d0*/  IMAD.MOV R0, RZ, RZ, -R0 ;  /* 0x000000ffff007224 */ /* 0x000fe200078e0a00 */
[----:B------:R-:W-:Y:S02]  /*242e0*/  IABS R4, R5 ;  /* 0x0000000500047213 */ /* 0x000fe40000000000 */
[----:B------:R-:W-:Y:S01]  /*242f0*/  LOP3.LUT R5, R5, R2, RZ, 0x3c, !PT ;  /* 0x0000000205057212 */ /* 0x000fe200078e3cff */
[----:B------:R-:W-:Y:S02]  /*24300*/  IMAD.MOV.U32 R7, RZ, RZ, R0 ;  /* 0x000000ffff077224 */ /* 0x000fe400078e0000 */
[----:B------:R-:W-:-:S04]  /*24310*/  IMAD.HI.U32 R0, R8, R4, RZ ;  /* 0x0000000408007227 */ /* 0x000fc800078e00ff */
[----:B------:R-:W-:-:S05]  /*24320*/  IMAD R4, R0, R7, R4 ;  /* 0x0000000700047224 */ /* 0x000fca00078e0204 */
[----:B------:R-:W-:-:S13]  /*24330*/  ISETP.GT.U32.AND P1, PT, R3, R4, PT ;  /* 0x000000040300720c */ /* 0x000fda0003f24070 */
[----:B------:R-:W-:Y:S01]  /*24340*/  @!P1 IADD3 R4, R4, -R3, RZ ;  /* 0x8000000304049210 */ /* 0x000fe20007ffe0ff */
[----:B------:R-:W-:-:S03]  /*24350*/  @!P1 VIADD R0, R0, 0x1 ;  /* 0x0000000100009836 */ /* 0x000fc60000000000 */
[----:B------:R-:W-:-:S13]  /*24360*/  ISETP.GE.U32.AND P1, PT, R4, R3, PT ;  /* 0x000000030400720c */ /* 0x000fda0003f26070 */
[----:B------:R-:W-:Y:S01]  /*24370*/  @P1 VIADD R0, R0, 0x1 ;  /* 0x0000000100001836 */ /* 0x000fe20000000000 */
[----:B------:R-:W-:-:S13]  /*24380*/  ISETP.GE.AND P1, PT, R5, RZ, PT ;  /* 0x000000ff0500720c */ /* 0x000fda0003f26270 */
[----:B------:R-:W-:Y:S01]  /*24390*/  @!P1 IMAD.MOV R0, RZ, RZ, -R0 ;  /* 0x000000ffff009224 */ /* 0x000fe200078e0a00 */
[----:B------:R-:W-:-:S13]  /*243a0*/  ISETP.NE.AND P1, PT, R2, RZ, PT ;  /* 0x000000ff0200720c */ /* 0x000fda0003f25270 */
[----:B------:R-:W-:-:S07]  /*243b0*/  @!P1 LOP3.LUT R0, RZ, R2, RZ, 0x33, !PT ;  /* 0x00000002ff009212 */ /* 0x000fce00078e33ff */
.L_x_689:
[----:B------:R-:W-:Y:S05]  /*243c0*/  BSYNC B0 ;  /* 0x0000000000007941 */ /* 0x000fea0003800000 */
.L_x_688:
[----:B------:R-:W-:Y:S01]  /*243d0*/  IMAD R2, R13, R0, RZ ;  /* 0x000000000d027224 */ /* 0x000fe200078e02ff */
[----:B------:R-:W-:Y:S01]  /*243e0*/  BSSY B0, `(.L_x_690) ;  /* 0x0000199000007945 */ /* 0x000fe20003800000 */
[----:B------:R-:W-:-:S03]  /*243f0*/  PLOP3.LUT P5, PT, PT, PT, PT, 0x80, 0x0 ;  /* 0x000000000000781c */ /* 0x000fc60003faf070 */
[C---:B------:R-:W-:Y:S01]  /*24400*/  VIADDMNMX R0, R2.reuse, R0, R11, PT ;  /* 0x0000000002007246 */ /* 0x040fe2000380010b */
[----:B------:R-:W-:-:S04]  /*24410*/  IMAD R2, R2, 0x50, -R6 ;  /* 0x0000005002027824 */ /* 0x000fc800078e0a06 */
[----:B------:R-:W-:Y:S01]  /*24420*/  IMAD R6, R0, 0x50, -R6 ;  /* 0x0000005000067824 */ /* 0x000fe200078e0a06 */
[----:B------:R-:W-:-:S04]  /*24430*/  VIMNMX R0, RZ, R2, !PT ;  /* 0x00000002ff007248 */ /* 0x000fc80007fe0100 */
[----:B------:R-:W-:Y:S01]  /*24440*/  VIMNMX R9, R6, R9, PT ;  /* 0x0000000906097248 */ /* 0x000fe20003fe0100 */
[----:B0-----:R-:W-:-:S03]  /*24450*/  IMAD.WIDE.U32 R2, R0, -0x33333333, RZ ;  /* 0xcccccccd00027825 */ /* 0x001fc600078e00ff */
[----:B------:R-:W-:-:S13]  /*24460*/  ISETP.GT.AND P1, PT, R9, R0, PT ;  /* 0x000000000900720c */ /* 0x000fda0003f24270 */
[----:B------:R-:W-:Y:S02]  /*24470*/  @P1 IADD3 R4, R9, 0x4f, RZ ;  /* 0x0000004f09041810 */ /* 0x000fe40007ffe0ff */
[----:B------:R-:W-:-:S03]  /*24480*/  SHF.R.U32.HI R9, RZ, 0x6, R3 ;  /* 0x00000006ff097819 */ /* 0x000fc60000011603 */
[----:B------:R-:W-:-:S04]  /*24490*/  @P1 IMAD.HI R0, R4, 0x66666667, RZ ;  /* 0x6666666704001827 */ /* 0x000fc800078e02ff */
[----:B------:R-:W-:Y:S01]  /*244a0*/  IMAD.MOV.U32 R7, RZ, RZ, R9 ;  /* 0x000000ffff077224 */ /* 0x000fe200078e0009 */
[----:B------:R-:W-:-:S04]  /*244b0*/  @P1 SHF.R.U32.HI R2, RZ, 0x1f, R0 ;  /* 0x0000001fff021819 */ /* 0x000fc80000011600 */
[----:B------:R-:W-:-:S04]  /*244c0*/  @P1 LEA.HI.SX32 R7, R0, R2, 0x1b ;  /* 0x0000000200071211 */ /* 0x000fc800078fdaff */
[----:B------:R-:W-:-:S13]  /*244d0*/  ISETP.GT.AND P1, PT, R7, R9, PT ;  /* 0x000000090700720c */ /* 0x000fda0003f24270 */
[----:B------:R-:W-:Y:S05]  /*244e0*/  @!P1 BRA `(.L_x_691) ;  /* 0x0000001800209947 */ /* 0x000fea0003800000 */
[----:B------:R-:W-:Y:S01]  /*244f0*/  UMOV UR4, 0xffffffff ;  /* 0xffffffff00047882 */ /* 0x000fe20000000000 */
[----:B------:R-:W-:Y:S02]  /*24500*/  SEL R0, R12, RZ, !P0 ;  /* 0x000000ff0c007207 */ /* 0x000fe40004000000 */
[----:B------:R-:W-:Y:S05]  /*24510*/  BRA.DIV UR4, `(.L_x_692) ;  /* 0x00000082041c7947 */ /* 0x000fea000b800000 */
[----:B------:R-:W0:Y:S02]  /*24520*/  S2R R2, SR_TID.X ;  /* 0x0000000000027919 */ /* 0x000e240000002100 */
[----:B0-----:R-:W-:-:S04]  /*24530*/  SHF.R.U32.HI R2, RZ, 0x5, R2 ;  /* 0x00000005ff027819 */ /* 0x001fc80000011602 */
[----:B------:R-:W-:-:S05]  /*24540*/  LOP3.LUT R2, R2, 0x3, RZ, 0xc0, !PT ;  /* 0x0000000302027812 */ /* 0x000fca00078ec0ff */
[----:B------:R0:W1:Y:S02]  /*24550*/  SHFL.IDX PT, R14, R2, RZ, 0x1f ;  /* 0x00001fff020e7589 */ /* 0x00006400000e0000 */
.L_x_878:
[----:B-1----:R-:W-:Y:S02]  /*24560*/  ISETP.NE.AND P0, PT, R14, RZ, PT ;  /* 0x000000ff0e00720c */ /* 0x002fe40003f05270 */
[----:B------:R-:W-:-:S11]  /*24570*/  PLOP3.LUT P2, PT, PT, PT, PT, 0x8, 0x0 ;  /* 0x000000000000781c */ /* 0x000fd60003f4e170 */
[----:B------:R-:W-:Y:S05]  /*24580*/  @P0 BRA `(.L_x_693) ;  /* 0x00000000000c0947 */ /* 0x000fea0003800000 */
[----:B------:R-:W-:-:S03]  /*24590*/  UMOV UR4, 0xffffffff ;  /* 0xffffffff00047882 */ /* 0x000fc60000000000 */
[----:B------:R-:W-:Y:S05]  /*245a0*/  BRA.DIV UR4, `(.L_x_694) ;  /* 0x00000082042c7947 */ /* 0x000fea000b800000 */
[----:B------:R-:W-:-:S13]  /*245b0*/  ELECT P2, URZ, PT ;  /* 0x00000000003f782f */ /* 0x000fda0003840000 */
.L_x_693:
[----:B0-----:R-:W2:Y:S01]  /*245c0*/  LDL R2, [R1+0x64] ;  /* 0x0000640001027983 */ /* 0x001ea20000100800 */
[----:B------:R-:W-:Y:S01]  /*245d0*/  BSSY B1, `(.L_x_695) ;  /* 0x0000008000017945 */ /* 0x000fe20003800000 */
[----:B--2---:R-:W-:-:S05]  /*245e0*/  VIADD R2, R2, 0x1 ;  /* 0x0000000102027836 */ /* 0x004fca0000000000 */
[----:B------:R-:W-:-:S04]  /*245f0*/  LEA.HI R3, R2, R2, RZ, 0x1 ;  /* 0x0000000202037211 */ /* 0x000fc800078f08ff */
[----:B------:R-:W-:-:S05]  /*24600*/  LOP3.LUT R3, R3, 0xfffffffe, RZ, 0xc0, !PT ;  /* 0xfffffffe03037812 */ /* 0x000fca00078ec0ff */
[----:B------:R-:W-:-:S05]  /*24610*/  IMAD.IADD R2, R2, 0x1, -R3 ;  /* 0x0000000102027824 */ /* 0x000fca00078e0a03 */
[----:B------:R-:W-:-:S04]  /*24620*/  SHF.L.U32 R2, R2, 0x1f, RZ ;  /* 0x0000001f02027819 */ /* 0x000fc800000006ff */
[----:B------:R-:W0:Y:S02]  /*24630*/  SYNCS.PHASECHK.TRANS64.TRYWAIT P0, [R18+URZ+0x38820], R2 ;  /* 0x03882002120075a7 */ /* 0x000e24000800017f */
[----:B0-----:R-:W-:Y:S05]  /*24640*/  @!P0 BRA `(.L_x_696) ;  /* 0x0000008000288947 */ /* 0x001fea0003800000 */
.L_x_881:
[----:B------:R-:W-:Y:S05]  /*24650*/  BSYNC B1 ;  /* 0x0000000000017941 */ /* 0x000fea0003800000 */
.L_x_695:
[----:B------:R-:W-:Y:S04]  /*24660*/  BSSY B1, `(.L_x_697) ;  /* 0x00000ab000017945 */ /* 0x000fe80003800000 */
[----:B------:R-:W-:Y:S05]  /*24670*/  @!P2 BRA `(.L_x_698) ;  /* 0x0000000800a4a947 */ /* 0x000fea0003800000 */
[----:B------:R-:W2:Y:S04]  /*24680*/  LDL R5, [R1+0x20] ;  /* 0x0000200001057983 */ /* 0x000ea80000100800 */
[----:B------:R-:W3:Y:S01]  /*24690*/  LDL R4, [R1+0x24] ;  /* 0x0000240001047983 */ /* 0x000ee20000100800 */
[----:B------:R-:W-:Y:S01]  /*246a0*/  BSSY B2, `(.L_x_699) ;  /* 0x0000008000027945 */ /* 0x000fe20003800000 */
[----:B------:R-:W1:Y:S02]  /*246b0*/  S2R R3, SR_TID.X ;  /* 0x0000000000037919 */ /* 0x000e640000002100 */
[----:B-1----:R-:W-:-:S04]  /*246c0*/  LOP3.LUT R3, R3, 0x7f, RZ, 0xc0, !PT ;  /* 0x0000007f03037812 */ /* 0x002fc800078ec0ff */
[----:B------:R-:W-:Y:S02]  /*246d0*/  ISETP.NE.AND P4, PT, R3, RZ, PT ;  /* 0x000000ff0300720c */ /* 0x000fe40003f85270 */
[----:B--2---:R-:W-:Y:S02]  /*246e0*/  LEA R6, R5, R18, 0x3 ;  /* 0x0000001205067211 */ /* 0x004fe400078e18ff */
[----:B---3--:R-:W-:-:S04]  /*246f0*/  SHF.L.U32 R8, R4, 0x1f, RZ ;  /* 0x0000001f04087819 */ /* 0x008fc800000006ff */
[----:B------:R-:W1:Y:S02]  /*24700*/  SYNCS.PHASECHK.TRANS64.TRYWAIT P0, [R6+URZ+0x388a0], R8 ;  /* 0x0388a008060075a7 */ /* 0x000e64000800017f */
[----:B-1----:R-:W-:Y:S05]  /*24710*/  @!P0 BRA `(.L_x_700) ;  /* 0x0000008000088947 */ /* 0x002fea0003800000 */
.L_x_882:
[----:B------:R-:W-:Y:S05]  /*24720*/  BSYNC B2 ;  /* 0x0000000000027941 */ /* 0x000fea0003800000 */
.L_x_699:
[----:B------:R-:W-:Y:S04]  /*24730*/  BSSY B2, `(.L_x_701) ;  /* 0x0000008000027945 */ /* 0x000fe80003800000 */
[----:B------:R-:W-:Y:S05]  /*24740*/  @P4 BRA `(.L_x_702) ;  /* 0x0000000000184947 */ /* 0x000fea0003800000 */
[----:B0-----:R-:W2:Y:S02]  /*24750*/  LDL R2, [R1+0x10] ;  /* 0x0000100001027983 */ /* 0x001ea40000100800 */
[----:B--2---:R-:W-:Y:S01]  /*24760*/  LOP3.LUT P0, RZ, R2, 0x1, RZ, 0xc0, !PT ;  /* 0x0000000102ff7812 */ /* 0x004fe2000780c0ff */
[----:B------:R-:W-:-:S04]  /*24770*/  IMAD.MOV.U32 R2, RZ, RZ, 0xa000 ;  /* 0x0000a000ff027424 */ /* 0x000fc800078e00ff */
[----:B------:R2:W-:Y:S08]  /*24780*/  SYNCS.ARRIVE.TRANS64 RZ, [R6+URZ+0x38890], R2 ;  /* 0x0388900206ff79a7 */ /* 0x0005f0000800003f */
[----:B------:R-:W-:Y:S05]  /*24790*/  @!P0 BRA `(.L_x_702) ;  /* 0x0000000000048947 */ /* 0x000fea0003800000 */
[----:B------:R-:W-:Y:S01]  /*247a0*/  BPT.TRAP 0x1 ;  /* 0x000000040000795c */ /* 0x000fe20000300000 */
.L_x_702:
[----:B------:R-:W-:Y:S05]  /*247b0*/  BSYNC B2 ;  /* 0x0000000000027941 */ /* 0x000fea0003800000 */
.L_x_701:
[----:B0-2---:R-:W2:Y:S01]  /*247c0*/  LDL R2, [R1+0x20] ;  /* 0x0000200001027983 */ /* 0x005ea20000100800 */
[----:B------:R-:W-:Y:S01]  /*247d0*/  IMAD.MOV.U32 R11, RZ, RZ, RZ ;  /* 0x000000ffff0b7224 */ /* 0x000fe200078e00ff */
[----:B------:R-:W-:Y:S01]  /*247e0*/  UIADD3 UR4, UP0, UR38, 0x570, URZ ;  /* 0x0000057026047890 */ /* 0x000fe2000ff1e03f */
[----:B------:R-:W-:Y:S01]  /*247f0*/  IMAD R3, R7, 0x50, R10 ;  /* 0x0000005007037824 */ /* 0x000fe200078e020a */
[----:B------:R-:W-:Y:S01]  /*24800*/  PLOP3.LUT P0, PT, PT, PT, PT, 0x80, 0x0 ;  /* 0x000000000000781c */ /* 0x000fe20003f0f070 */
[----:B------:R-:W-:Y:S01]  /*24810*/  UMOV UR6, 0x0 ;  /* 0x0000000000067882 */ /* 0x000fe20000000000 */
[----:B------:R-:W-:Y:S01]  /*24820*/  R2UR UR10, R11 ;  /* 0x000000000b0a72ca */ /* 0x000fe200000e0000 */
[----:B------:R-:W-:Y:S01]  /*24830*/  VIADD R3, R3, 0xffffffb0 ;  /* 0xffffffb003037836 */ /* 0x000fe20000000000 */
[----:B------:R-:W-:Y:S01]  /*24840*/  UMOV UR7, 0x12f00000 ;  /* 0x12f0000000077882 */ /* 0x000fe20000000000 */
[----:B------:R-:W-:Y:S01]  /*24850*/  UIADD3.X UR5, URZ, UR39, URZ, UP0, !UPT ;  /* 0x000000273f057290 */ /* 0x000fe200087fe43f */
[----:B--2---:R-:W-:Y:S01]  /*24860*/  IMAD R5, R2, 0xa000, R18 ;  /* 0x0000a00002057824 */ /* 0x004fe200078e0212 */
[----:B------:R-:W-:-:S03]  /*24870*/  IADD3 R2, R6, 0x38890, RZ ;  /* 0x0003889006027810 */ /* 0x000fc60007ffe0ff */
[----:B------:R-:W-:-:S07]  /*24880*/  VIADD R4, R5, 0x24400 ;  /* 0x0002440005047836 */ /* 0x000fce0000000000 */
.L_x_703:
        /* <DEDUP_REMOVED lines=11> */
[----:B------:R-:W-:Y:S01]  /*24940*/  IADD3 R4, R5, 0x26c00, RZ ;  /* 0x00026c0005047810 */ /* 0x000fe20007ffe0ff */
[----:B------:R-:W-:Y:S01]  /*24950*/  UMOV UR6, 0x0 ;  /* 0x0000000000067882 */ /* 0x000fe20000000000 */
[----:B------:R-:W-:Y:S01]  /*24960*/  PLOP3.LUT P0, PT, PT, PT, PT, 0x80, 0x0 ;  /* 0x000000000000781c */ /* 0x000fe20003f0f070 */
[----:B------:R-:W-:Y:S01]  /*24970*/  UMOV UR7, 0x12f00000 ;  /* 0x12f0000000077882 */ /* 0x000fe20000000000 */
[----:B------:R-:W-:-:S15]  /*24980*/  R2UR UR10, R20 ;  /* 0x00000000140a72ca */ /* 0x000fde00000e0000 */
.L_x_704:
        /* <DEDUP_REMOVED lines=16> */
.L_x_705:
        /* <DEDUP_REMOVED lines=10> */
[----:B------:R-:W-:Y:S01]  /*24b30*/  MOV R14, 0xc0 ;  /* 0x000000c0000e7802 */ /* 0x000fe20000000f00 */
[----:B------:R-:W-:Y:S01]  /*24b40*/  VIADD R4, R5, 0x2bc00 ;  /* 0x0002bc0005047836 */ /* 0x000fe20000000000 */
[----:B------:R-:W-:Y:S01]  /*24b50*/  PLOP3.LUT P0, PT, PT, PT, PT, 0x80, 0x0 ;  /* 0x000000000000781c */ /* 0x000fe20003f0f070 */
[----:B------:R-:W-:Y:S01]  /*24b60*/  UMOV UR6, 0x0 ;  /* 0x0000000000067882 */ /* 0x000fe20000000000 */
[----:B------:R-:W-:Y:S01]  /*24b70*/  R2UR UR10, R14 ;  /* 0x000000000e0a72ca */ /* 0x000fe200000e0000 */
[----:B------:R-:W-:-:S14]  /*24b80*/  UMOV UR7, 0x12f00000 ;  /* 0x12f0000000077882 */ /* 0x000fdc0000000000 */
.L_x_706:
        /* <DEDUP_REMOVED lines=10> */
[----:B------:R-:W0:Y:S01]  /*24c30*/  SYNCS.PHASECHK.TRANS64.TRYWAIT P0, [R6+URZ+0x388c0], R8 ;  /* 0x0388c008060075a7 */ /* 0x000e22000800017f */
[----:B------:R-:W-:Y:S04]  /*24c40*/  BSSY B2, `(.L_x_707) ;  /* 0x0000002000027945 */ /* 0x000fe80003800000 */
[----:B0-----:R-:W-:Y:S05]  /*24c50*/  @!P0 BRA `(.L_x_708) ;  /* 0x0000007800cc8947 */ /* 0x001fea0003800000 */
.L_x_883:
[----:B------:R-:W-:Y:S05]  /*24c60*/  BSYNC B2 ;  /* 0x0000000000027941 */ /* 0x000fea0003800000 */
.L_x_707:
[----:B------:R-:W-:Y:S01]  /*24c70*/  BSSY B2, `(.L_x_709) ;  /* 0x000000a000027945 */ /* 0x000fe20003800000 */
[----:B------:R-:W-:Y:S01]  /*24c80*/  IMAD.MOV.U32 R12, RZ, RZ, 0x0 ;  /* 0x00000000ff0c7424 */ /* 0x000fe200078e00ff */
[----:B------:R-:W-:Y:S02]  /*24c90*/  MOV R13, 0x12f00000 ;  /* 0x12f00000000d7802 */ /* 0x000fe40000000f00 */
[----:B------:R-:W-:Y:S05]  /*24ca0*/  @P4 BRA `(.L_x_710) ;  /* 0x0000000000184947 */ /* 0x000fea0003800000 */
[----:B------:R-:W2:Y:S02]  /*24cb0*/  LDL R2, [R1+0x10] ;  /* 0x0000100001027983 */ /* 0x000ea40000100800 */
[----:B--2---:R-:W-:Y:S01]  /*24cc0*/  LOP3.LUT P0, RZ, R2, 0x1, RZ, 0xc0, !PT ;  /* 0x0000000102ff7812 */ /* 0x004fe2000780c0ff */
[----:B------:R-:W-:-:S04]  /*24cd0*/  IMAD.MOV.U32 R2, RZ, RZ, 0xa000 ;  /* 0x0000a000ff027424 */ /* 0x000fc800078e00ff */
[----:B------:R2:W-:Y:S08]  /*24ce0*/  SYNCS.ARRIVE.TRANS64 RZ, [R6+URZ+0x388b0], R2 ;  /* 0x0388b00206ff79a7 */ /* 0x0005f0000800003f */
[----:B------:R-:W-:Y:S05]  /*24cf0*/  @!P0 BRA `(.L_x_710) ;  /* 0x0000000000048947 */ /* 0x000fea0003800000 */
[----:B------:R-:W-:Y:S01]  /*24d00*/  BPT.TRAP 0x1 ;  /* 0x000000040000795c */ /* 0x000fe20000300000 */
.L_x_710:
[----:B------:R-:W-:Y:S05]  /*24d10*/  BSYNC B2 ;  /* 0x0000000000027941 */ /* 0x000fea0003800000 */
.L_x_709:
[----:B------:R-:W-:Y:S01]  /*24d20*/  R2UR UR10, R11 ;  /* 0x000000000b0a72ca */ /* 0x000fe200000e0000 */
[----:B------:R-:W-:Y:S01]  /*24d30*/  UIADD3 UR4, UP0, UR38, 0x670, URZ ;  /* 0x0000067026047890 */ /* 0x000fe2000ff1e03f */
[----:B------:R-:W-:Y:S01]  /*24d40*/  R2UR UR6, R12 ;  /* 0x000000000c0672ca */ /* 0x000fe200000e0000 */
[----:B--2---:R-:W-:Y:S01]  /*24d50*/  VIADD R2, R6, 0x388b0 ;  /* 0x000388b006027836 */ /* 0x004fe20000000000 */
[----:B------:R-:W-:Y:S01]  /*24d60*/  R2UR UR7, R13 ;  /* 0x000000000d0772ca */ /* 0x000fe200000e0000 */
[----:B------:R-:W-:Y:S01]  /*24d70*/  UIADD3.X UR5, URZ, UR39, URZ, UP0, !UPT ;  /* 0x000000273f057290 */ /* 0x000fe200087fe43f */
[----:B------:R-:W-:Y:S02]  /*24d80*/  PLOP3.LUT P0, PT, PT, PT, PT, 0x80, 0x0 ;  /* 0x000000000000781c */ /* 0x000fe40003f0f070 */
[----:B------:R-:W-:-:S11]  /*24d90*/  IADD3 R4, R5, 0x400, RZ ;  /* 0x0000040005047810 */ /* 0x000fd60007ffe0ff */
.L_x_711:
        /* <DEDUP_REMOVED lines=10> */
[----:B------:R-:W-:Y:S01]  /*24e40*/  R2UR UR10, R20 ;  /* 0x00000000140a72ca */ /* 0x000fe200000e0000 */
[----:B------:R-:W-:Y:S01]  /*24e50*/  VIADD R4, R5, 0x2c00 ;  /* 0x00002c0005047836 */ /* 0x000fe20000000000 */
[----:B------:R-:W-:Y:S02]  /*24e60*/  R2UR UR6, R12 ;  /* 0x000000000c0672ca */ /* 0x000fe400000e0000 */
[----:B------:R-:W-:Y:S02]  /*24e70*/  R2UR UR7, R13 ;  /* 0x000000000d0772ca */ /* 0x000fe400000e0000 */
[----:B------:R-:W-:-:S13]  /*24e80*/  PLOP3.LUT P0, PT, PT, PT, PT, 0x80, 0x0 ;  /* 0x000000000000781c */ /* 0x000fda0003f0f070 */
.L_x_712:
        /* <DEDUP_REMOVED lines=15> */
.L_x_713:
        /* <DEDUP_REMOVED lines=10> */
[----:B------:R-:W-:Y:S02]  /*25020*/  R2UR UR10, R14 ;  /* 0x000000000e0a72ca */ /* 0x000fe400000e0000 */
[----:B------:R-:W-:Y:S02]  /*25030*/  R2UR UR6, R12 ;  /* 0x000000000c0672ca */ /* 0x000fe400000e0000 */
[----:B------:R-:W-:Y:S02]  /*25040*/  R2UR UR7, R13 ;  /* 0x000000000d0772ca */ /* 0x000fe400000e0000 */
[----:B------:R-:W-:Y:S02]  /*25050*/  PLOP3.LUT P0, PT, PT, PT, PT, 0x80, 0x0 ;  /* 0x000000000000781c */ /* 0x000fe40003f0f070 */
[----:B------:R-:W-:-:S11]  /*25060*/  IADD3 R5, R5, 0x7c00, RZ ;  /* 0x00007c0005057810 */ /* 0x000fd60007ffe0ff */
.L_x_714:
        /* <DEDUP_REMOVED lines=10> */
.L_x_698:
[----:B------:R-:W-:Y:S05]  /*25110*/  BSYNC B1 ;  /* 0x0000000000017941 */ /* 0x000fea0003800000 */
.L_x_697:
[----:B01----:R-:W2:Y:S04]  /*25120*/  LDL.LU R6, [R1+0x20] ;  /* 0x0000200001067983 */ /* 0x003ea80000300800 */
[----:B------:R-:W3:Y:S01]  /*25130*/  LDL.LU R4, [R1+0x24] ;  /* 0x0000240001047983 */ /* 0x000ee20000300800 */
[----:B------:R-:W-:Y:S01]  /*25140*/  VIADD R7, R7, 0xfffffffe ;  /* 0xfffffffe07077836 */ /* 0x000fe20000000000 */
[----:B------:R-:W-:Y:S01]  /*25150*/  PLOP3.LUT P5, PT, PT, PT, PT, 0x8, 0x0 ;  /* 0x000000000000781c */ /* 0x000fe20003fae170 */
[----:B--2---:R-:W-:-:S05]  /*25160*/  VIADD R2, R6, 0x1 ;  /* 0x0000000106027836 */ /* 0x004fca0000000000 */
[----:B------:R-:W-:-:S04]  /*25170*/  ISETP.NE.AND P0, PT, R2, 0x2, PT ;  /* 0x000000020200780c */ /* 0x000fc80003f05270 */
[----:B------:R-:W-:Y:S02]  /*25180*/  SEL R3, RZ, 0x1, P0 ;  /* 0x00000001ff037807 */ /* 0x000fe40000000000 */
[----:B------:R-:W-:Y:S02]  /*25190*/  SEL R2, R2, RZ, P0 ;  /* 0x000000ff02027207 */ /* 0x000fe40000000000 */
[----:B---3--:R-:W-:Y:S02]  /*251a0*/  LOP3.LUT R4, R4, R3, RZ, 0x3c, !PT ;  /* 0x0000000304047212 */ /* 0x008fe400078e3cff */
[----:B------:R-:W-:-:S03]  /*251b0*/  ISETP.GE.AND P0, PT, R7, R9, PT ;  /* 0x000000090700720c */ /* 0x000fc60003f06270 */
[----:B------:R0:W-:Y:S04]  /*251c0*/  STL [R1+0x24], R4 ;  /* 0x0000240401007387 */ /* 0x0001e80000100800 */
[----:B------:R0:W-:Y:S06]  /*251d0*/  STL [R1+0x20], R2 ;  /* 0x0000200201007387 */ /* 0x0001ec0000100800 */
[----:B------:R-:W-:Y:S05]  /*251e0*/  @!P0 BRA `(.L_x_691) ;  /* 0x0000000800e08947 */ /* 0x000fea0003800000 */
.L_x_733:
[----:B------:R-:W-:Y:S05]  /*251f0*/  YIELD ;  /* 0x0000000000007946 */ /* 0x000fea0003800000 */
[----:B------:R-:W-:Y:S04]  /*25200*/  BSSY B1, `(.L_x_715) ;  /* 0x00000aa000017945 */ /* 0x000fe80003800000 */
[----:B-1----:R-:W-:Y:S05]  /*25210*/  @!P2 BRA `(.L_x_716) ;  /* 0x0000000800a0a947 */ /* 0x002fea0003800000 */
[----:B------:R-:W2:Y:S04]  /*25220*/  LDL R3, [R1+0x20] ;  /* 0x0000200001037983 */ /* 0x000ea80000100800 */
[----:B0-----:R-:W3:Y:S01]  /*25230*/  LDL R2, [R1+0x24] ;  /* 0x0000240001027983 */ /* 0x001ee20000100800 */
[----:B------:R-:W-:Y:S01]  /*25240*/  BSSY B2, `(.L_x_717) ;  /* 0x0000005000027945 */ /* 0x000fe20003800000 */
[----:B--2---:R-:W-:Y:S02]  /*25250*/  LEA R6, R3, R18, 0x3 ;  /* 0x0000001203067211 */ /* 0x004fe400078e18ff */
[----:B---3--:R-:W-:-:S04]  /*25260*/  SHF.L.U32 R5, R2, 0x1f, RZ ;  /* 0x0000001f02057819 */ /* 0x008fc800000006ff */
[----:B------:R-:W0:Y:S02]  /*25270*/  SYNCS.PHASECHK.TRANS64.TRYWAIT P0, [R6+URZ+0x388a0], R5 ;  /* 0x0388a005060075a7 */ /* 0x000e24000800017f */
[----:B0-----:R-:W-:Y:S05]  /*25280*/  @!P0 BRA `(.L_x_718) ;  /* 0x0000007400548947 */ /* 0x001fea0003800000 */
.L_x_884:
[----:B------:R-:W-:Y:S05]  /*25290*/  BSYNC B2 ;  /* 0x0000000000027941 */ /* 0x000fea0003800000 */
.L_x_717:
[----:B------:R-:W1:Y:S01]  /*252a0*/  S2R R2, SR_TID.X ;  /* 0x0000000000027919 */ /* 0x000e620000002100 */
[----:B------:R-:W-:Y:S01]  /*252b0*/  BSSY B2, `(.L_x_719) ;  /* 0x000000a000027945 */ /* 0x000fe20003800000 */
[----:B-1----:R-:W-:-:S04]  /*252c0*/  LOP3.LUT R2, R2, 0x7f, RZ, 0xc0, !PT ;  /* 0x0000007f02027812 */ /* 0x002fc800078ec0ff */
[----:B------:R-:W-:-:S13]  /*252d0*/  ISETP.NE.AND P1, PT, R2, RZ, PT ;  /* 0x000000ff0200720c */ /* 0x000fda0003f25270 */
[----:B------:R-:W-:Y:S05]  /*252e0*/  @P1 BRA `(.L_x_720) ;  /* 0x0000000000181947 */ /* 0x000fea0003800000 */
[----:B------:R-:W2:Y:S02]  /*252f0*/  LDL R2, [R1+0x10] ;  /* 0x0000100001027983 */ /* 0x000ea40000100800 */
[----:B--2---:R-:W-:Y:S01]  /*25300*/  LOP3.LUT P0, RZ, R2, 0x1, RZ, 0xc0, !PT ;  /* 0x0000000102ff7812 */ /* 0x004fe2000780c0ff */
[----:B------:R-:W-:-:S04]  /*25310*/  IMAD.MOV.U32 R2, RZ, RZ, 0xa000 ;  /* 0x0000a000ff027424 */ /* 0x000fc800078e00ff */
[----:B------:R1:W-:Y:S08]  /*25320*/  SYNCS.ARRIVE.TRANS64 RZ, [R6+URZ+0x38890], R2 ;  /* 0x0388900206ff79a7 */ /* 0x0003f0000800003f */
[----:B------:R-:W-:Y:S05]  /*25330*/  @!P0 BRA `(.L_x_720) ;  /* 0x0000000000048947 */ /* 0x000fea0003800000 */
[----:B------:R-:W-:Y:S01]  /*25340*/  BPT.TRAP 0x1 ;  /* 0x000000040000795c */ /* 0x000fe20000300000 */
.L_x_720:
[----:B------:R-:W-:Y:S05]  /*25350*/  BSYNC B2 ;  /* 0x0000000000027941 */ /* 0x000fea0003800000 */
.L_x_719:
[----:B-1----:R-:W2:Y:S01]  /*25360*/  LDL R2, [R1+0x20] ;  /* 0x0000200001027983 */ /* 0x002ea20000100800 */
[----:B------:R-:W-:Y:S01]  /*25370*/  IMAD.MOV.U32 R11, RZ, RZ, RZ ;  /* 0x000000ffff0b7224 */ /* 0x000fe200078e00ff */
[----:B------:R-:W-:Y:S01]  /*25380*/  UIADD3 UR4, UP0, UR38, 0x570, URZ ;  /* 0x0000057026047890 */ /* 0x000fe2000ff1e03f */
[----:B------:R-:W-:Y:S01]  /*25390*/  IMAD R3, R7, 0x50, R10 ;  /* 0x0000005007037824 */ /* 0x000fe200078e020a */
[----:B------:R-:W-:Y:S01]  /*253a0*/  PLOP3.LUT P0, PT, PT, PT, PT, 0x80, 0x0 ;  /* 0x000000000000781c */ /* 0x000fe20003f0f070 */
[----:B------:R-:W-:Y:S01]  /*253b0*/  UMOV UR6, 0x0 ;  /* 0x0000000000067882 */ /* 0x000fe20000000000 */
[----:B------:R-:W-:Y:S01]  /*253c0*/  R2UR UR10, R11 ;  /* 0x000000000b0a72ca */ /* 0x000fe200000e0000 */
[----:B------:R-:W-:Y:S01]  /*253d0*/  UIADD3.X UR5, URZ, UR39, URZ, UP0, !UPT ;  /* 0x000000273f057290 */ /* 0x000fe200087fe43f */
[----:B------:R-:W-:Y:S01]  /*253e0*/  UMOV UR7, 0x12f00000 ;  /* 0x12f0000000077882 */ /* 0x000fe20000000000 */
[----:B--2---:R-:W-:Y:S01]  /*253f0*/  IMAD R4, R2, 0xa000, R18 ;  /* 0x0000a00002047824 */ /* 0x004fe200078e0212 */
[----:B------:R-:W-:-:S03]  /*25400*/  IADD3 R2, R6, 0x38890, RZ ;  /* 0x0003889006027810 */ /* 0x000fc60007ffe0ff */
[----:B------:R-:W-:-:S08]  /*25410*/  VIADD R8, R4, 0x24400 ;  /* 0x0002440004087836 */ /* 0x000fd00000000000 */
.L_x_721:
        /* <DEDUP_REMOVED lines=9> */
[----:B-1----:R-:W-:Y:S05]  /*254b0*/  @P0 BRA.U.ANY `(.L_x_721) ;  /* 0xfffffffd00d80947 */ /* 0x002fea000393ffff */
[----:B------:R-:W-:Y:S01]  /*254c0*/  IMAD.MOV.U32 R20, RZ, RZ, 0x40 ;  /* 0x00000040ff147424 */ /* 0x000fe200078e00ff */
[----:B------:R-:W-:Y:S01]  /*254d0*/  IADD3 R8, R4, 0x26c00, RZ ;  /* 0x00026c0004087810 */ /* 0x000fe20007ffe0ff */
[----:B------:R-:W-:Y:S01]  /*254e0*/  UMOV UR6, 0x0 ;  /* 0x0000000000067882 */ /* 0x000fe20000000000 */
[----:B------:R-:W-:Y:S01]  /*254f0*/  PLOP3.LUT P0, PT, PT, PT, PT, 0x80, 0x0 ;  /* 0x000000000000781c */ /* 0x000fe20003f0f070 */
[----:B------:R-:W-:Y:S01]  /*25500*/  UMOV UR7, 0x12f00000 ;  /* 0x12f0000000077882 */ /* 0x000fe20000000000 */
[----:B------:R-:W-:-:S15]  /*25510*/  R2UR UR10, R20 ;  /* 0x00000000140a72ca */ /* 0x000fde00000e0000 */
.L_x_722:
        /* <DEDUP_REMOVED lines=11> */
[----:B------:R-:W-:Y:S01]  /*255d0*/  PLOP3.LUT P0, PT, PT, PT, PT, 0x80, 0x0 ;  /* 0x000000000000781c */ /* 0x000fe20003f0f070 */
[----:B------:R-:W-:Y:S01]  /*255e0*/  VIADD R8, R4, 0x29400 ;  /* 0x0002940004087836 */ /* 0x000fe20000000000 */
[----:B------:R-:W-:Y:S01]  /*255f0*/  UMOV UR6, 0x0 ;  /* 0x0000000000067882 */ /* 0x000fe20000000000 */
[----:B------:R-:W-:Y:S01]  /*25600*/  UMOV UR7, 0x12f00000 ;  /* 0x12f0000000077882 */ /* 0x000fe20000000000 */
[----:B------:R-:W-:-:S15]  /*25610*/  R2UR UR10, R15 ;  /* 0x000000000f0a72ca */ /* 0x000fde00000e0000 */
.L_x_723:
        /* <DEDUP_REMOVED lines=10> */
[----:B------:R-:W-:Y:S01]  /*256c0*/  MOV R14, 0xc0 ;  /* 0x000000c0000e7802 */ /* 0x000fe20000000f00 */
[----:B------:R-:W-:Y:S01]  /*256d0*/  VIADD R8, R4, 0x2bc00 ;  /* 0x0002bc0004087836 */ /* 0x000fe20000000000 */
[----:B------:R-:W-:Y:S01]  /*256e0*/  PLOP3.LUT P0, PT, PT, PT, PT, 0x80, 0x0 ;  /* 0x000000000000781c */ /* 0x000fe20003f0f070 */
[----:B------:R-:W-:Y:S01]  /*256f0*/  UMOV UR6, 0x0 ;  /* 0x0000000000067882 */ /* 0x000fe20000000000 */
[----:B------:R-:W-:Y:S01]  /*25700*/  R2UR UR10, R14 ;  /* 0x000000000e0a72ca */ /* 0x000fe200000e0000 */
[----:B------:R-:W-:-:S14]  /*25710*/  UMOV UR7, 0x12f00000 ;  /* 0x12f0000000077882 */ /* 0x000fdc0000000000 */
.L_x_724:
        /* <DEDUP_REMOVED lines=10> */
[----:B------:R-:W1:Y:S01]  /*257c0*/  SYNCS.PHASECHK.TRANS64.TRYWAIT P0, [R6+URZ+0x388c0], R5 ;  /* 0x0388c005060075a7 */ /* 0x000e62000800017f */
[----:B------:R-:W-:Y:S04]  /*257d0*/  BSSY B2, `(.L_x_725) ;  /* 0x0000002000027945 */ /* 0x000fe80003800000 */
[----:B-1----:R-:W-:Y:S05]  /*257e0*/  @!P0 BRA `(.L_x_726) ;  /* 0x0000007000108947 */ /* 0x002fea0003800000 */
.L_x_885:
[----:B------:R-:W-:Y:S05]  /*257f0*/  BSYNC B2 ;  /* 0x0000000000027941 */ /* 0x000fea0003800000 */
.L_x_725:
        /* <DEDUP_REMOVED lines=10> */
.L_x_728:
[----:B------:R-:W-:Y:S05]  /*258a0*/  BSYNC B2 ;  /* 0x0000000000027941 */ /* 0x000fea0003800000 */
.L_x_727:
[----:B------:R-:W-:Y:S01]  /*258b0*/  R2UR UR10, R11 ;  /* 0x000000000b0a72ca */ /* 0x000fe200000e0000 */
[----:B------:R-:W-:Y:S01]  /*258c0*/  UIADD3 UR4, UP0, UR38, 0x670, URZ ;  /* 0x0000067026047890 */ /* 0x000fe2000ff1e03f */
[----:B------:R-:W-:Y:S01]  /*258d0*/  R2UR UR6, R12 ;  /* 0x000000000c0672ca */ /* 0x000fe200000e0000 */
[----:B012---:R-:W-:Y:S01]  /*258e0*/  VIADD R6, R6, 0x388b0 ;  /* 0x000388b006067836 */ /* 0x007fe20000000000 */
[----:B------:R-:W-:Y:S01]  /*258f0*/  R2UR UR7, R13 ;  /* 0x000000000d0772ca */ /* 0x000fe200000e0000 */
[----:B------:R-:W-:Y:S01]  /*25900*/  UIADD3.X UR5, URZ, UR39, URZ, UP0, !UPT ;  /* 0x000000273f057290 */ /* 0x000fe200087fe43f */
[----:B------:R-:W-:Y:S02]  /*25910*/  IADD3 R2, R4, 0x400, RZ ;  /* 0x0000040004027810 */ /* 0x000fe40007ffe0ff */
[----:B------:R-:W-:-:S13]  /*25920*/  PLOP3.LUT P0, PT, PT, PT, PT, 0x80, 0x0 ;  /* 0x000000000000781c */ /* 0x000fda0003f0f070 */
.L_x_729:
        /* <DEDUP_REMOVED lines=15> */
.L_x_730:
        /* <DEDUP_REMOVED lines=15> */
.L_x_731:
        /* <DEDUP_REMOVED lines=10> */
[----:B------:R-:W-:Y:S02]  /*25bb0*/  R2UR UR10, R14 ;  /* 0x000000000e0a72ca */ /* 0x000fe400000e0000 */
[----:B------:R-:W-:Y:S02]  /*25bc0*/  R2UR UR6, R12 ;  /* 0x000000000c0672ca */ /* 0x000fe400000e0000 */
[----:B------:R-:W-:Y:S02]  /*25bd0*/  R2UR UR7, R13 ;  /* 0x000000000d0772ca */ /* 0x000fe400000e0000 */
[----:B------:R-:W-:Y:S02]  /*25be0*/  IADD3 R4, R4, 0x7c00, RZ ;  /* 0x00007c0004047810 */ /* 0x000fe40007ffe0ff */
[----:B------:R-:W-:-:S13]  /*25bf0*/  PLOP3.LUT P0, PT, PT, PT, PT, 0x80, 0x0 ;  /* 0x000000000000781c */ /* 0x000fda0003f0f070 */
.L_x_732:
        /* <DEDUP_REMOVED lines=10> */
.L_x_716:
[----:B------:R-:W-:Y:S05]  /*25ca0*/  BSYNC B1 ;  /* 0x0000000000017941 */ /* 0x000fea0003800000 */
.L_x_715:
[----:B0-----:R-:W2:Y:S04]  /*25cb0*/  LDL.LU R2, [R1+0x20] ;  /* 0x0000200001027983 */ /* 0x001ea80000300800 */
[----:B------:R-:W3:Y:S01]  /*25cc0*/  LDL.LU R5, [R1+0x24] ;  /* 0x0000240001057983 */ /* 0x000ee20000300800 */
[----:B--2---:R-:W-:-:S05]  /*25cd0*/  VIADD R2, R2, 0x1 ;  /* 0x0000000102027836 */ /* 0x004fca0000000000 */
[----:B------:R-:W-:-:S04]  /*25ce0*/  ISETP.NE.AND P0, PT, R2, 0x2, PT ;  /* 0x000000020200780c */ /* 0x000fc80003f05270 */
[----:B------:R-:W-:Y:S02]  /*25cf0*/  SEL R3, RZ, 0x1, P0 ;  /* 0x00000001ff037807 */ /* 0x000fe40000000000 */
[----:B------:R-:W-:Y:S02]  /*25d00*/  SEL R2, R2, RZ, P0 ;  /* 0x000000ff02027207 */ /* 0x000fe40000000000 */
[----:B---3--:R-:W-:Y:S02]  /*25d10*/  LOP3.LUT R5, R5, R3, RZ, 0x3c, !PT ;  /* 0x0000000305057212 */ /* 0x008fe400078e3cff */
[C---:B------:R-:W-:Y:S01]  /*25d20*/  ISETP.GT.AND P0, PT, R7.reuse, R9, PT ;  /* 0x000000090700720c */ /* 0x040fe20003f04270 */
[----:B------:R-:W-:Y:S02]  /*25d30*/  VIADD R7, R7, 0xffffffff ;  /* 0xffffffff07077836 */ /* 0x000fe40000000000 */
[----:B------:R1:W-:Y:S04]  /*25d40*/  STL [R1+0x24], R5 ;  /* 0x0000240501007387 */ /* 0x0003e80000100800 */
[----:B------:R1:W-:Y:S06]  /*25d50*/  STL [R1+0x20], R2 ;  /* 0x0000200201007387 */ /* 0x0003ec0000100800 */
[----:B------:R-:W-:Y:S05]  /*25d60*/  @P0 BRA `(.L_x_733) ;  /* 0xfffffff400200947 */ /* 0x000fea000383ffff */
.L_x_691:
[----:B------:R-:W-:Y:S05]  /*25d70*/  BSYNC B0 ;  /* 0x0000000000007941 */ /* 0x000fea0003800000 */
.L_x_690:
[----:B01----:R-:W2:Y:S04]  /*25d80*/  LDL R2, [R1+0x10] ;  /* 0x0000100001027983 */ /* 0x003ea80000100800 */
[----:B------:R0:W5:Y:S01]  /*25d90*/  LDL R8, [R1+0x40] ;  /* 0x0000400001087983 */ /* 0x0001620000100800 */
[----:B------:R-:W-:Y:S05]  /*25da0*/  @!P5 WARPSYNC.ALL ;  /* 0x000000000000d948 */ /* 0x000fea0003800000 */
[----:B------:R0:W-:Y:S01]  /*25db0*/  STL [R1+0x44], RZ ;  /* 0x000044ff01007387 */ /* 0x0001e20000100800 */
[----:B------:R-:W-:Y:S01]  /*25dc0*/  BSSY B0, `(.L_x_734) ;  /* 0x0000021000007945 */ /* 0x000fe20003800000 */
[----:B------:R-:W-:Y:S01]  /*25dd0*/  @!P5 BAR.SYNC.DEFER_BLOCKING 0xc, 0x180 ;  /* 0x030600000000db1d */ /* 0x000fe20000010000 */
[----:B--2---:R-:W-:-:S13]  /*25de0*/  LOP3.LUT P0, RZ, R2, 0x4, RZ, 0xc0, !PT ;  /* 0x0000000402ff7812 */ /* 0x004fda000780c0ff */
[----:B0-----:R-:W-:Y:S05]  /*25df0*/  @!P0 BRA `(.L_x_735) ;  /* 0x0000000000748947 */ /* 0x001fea0003800000 */
[----:B------:R-:W-:-:S13]  /*25e00*/  ISETP.NE.AND P0, PT, R17, RZ, PT ;  /* 0x000000ff1100720c */ /* 0x000fda0003f05270 */
[----:B------:R-:W0:Y:S02]  /*25e10*/  @!P0 LDC R17, c[0x0][0x9f0] ;  /* 0x00027c00ff118b82 */ /* 0x000e240000000800 */
[----:B0-----:R-:W-:-:S04]  /*25e20*/  IABS R0, R17 ;  /* 0x0000001100007213 */ /* 0x001fc80000000000 */
[----:B------:R-:W0:Y:S08]  /*25e30*/  I2F.RP R2, R0 ;  /* 0x0000000000027306 */ /* 0x000e300000209400 */
[----:B0-----:R-:W0:Y:S02]  /*25e40*/  MUFU.RCP R2, R2 ;  /* 0x0000000200027308 */ /* 0x001e240000001000 */
[----:B0-----:R-:W-:-:S06]  /*25e50*/  IADD3 R2, R2, 0xffffffe, RZ ;  /* 0x0ffffffe02027810 */ /* 0x001fcc0007ffe0ff */
[----:B------:R-:W0:Y:S02]  /*25e60*/  F2I.FTZ.U32.TRUNC.NTZ R3, R2 ;  /* 0x0000000200037305 */ /* 0x000e24000021f000 */
[----:B0-----:R-:W-:-:S04]  /*25e70*/  IMAD.MOV R2, RZ, RZ, -R3 ;  /* 0x000000ffff027224 */ /* 0x001fc800078e0a03 */
[----:B------:R-:W-:Y:S02]  /*25e80*/  IMAD R4, R2, R0, RZ ;  /* 0x0000000002047224 */ /* 0x000fe400078e02ff */
[----:B------:R-:W-:-:S04]  /*25e90*/  IMAD.MOV.U32 R2, RZ, RZ, RZ ;  /* 0x000000ffff027224 */ /* 0x000fc800078e00ff */
[----:B------:R-:W-:Y:S01]  /*25ea0*/  IMAD.HI.U32 R6, R3, R4, R2 ;  /* 0x0000000403067227 */ /* 0x000fe200078e0002 */
[-C--:B------:R-:W-:Y:S02]  /*25eb0*/  IABS R2, R17.reuse ;  /* 0x0000001100027213 */ /* 0x080fe40000000000 */
[----:B-----5:R-:W-:Y:S02]  /*25ec0*/  IADD3 R4, R8, -0x1, R17 ;  /* 0xffffffff08047810 */ /* 0x020fe40007ffe011 */
[----:B------:R-:W-:Y:S02]  /*25ed0*/  IADD3 R2, RZ, -R2, RZ ;  /* 0x80000002ff027210 */ /* 0x000fe40007ffe0ff */
[----:B------:R-:W-:Y:S02]  /*25ee0*/  IABS R3, R4 ;  /* 0x0000000400037213 */ /* 0x000fe40000000000 */
[----:B------:R-:W-:Y:S01]  /*25ef0*/  LOP3.LUT R4, R4, R17, RZ, 0x3c, !PT ;  /* 0x0000001104047212 */ /* 0x000fe200078e3cff */
[----:B------:R-:W-:-:S02]  /*25f00*/  IMAD.MOV.U32 R5, RZ, RZ, R2 ;  /* 0x000000ffff057224 */ /* 0x000fc400078e0002 */
[----:B------:R-:W-:Y:S01]  /*25f10*/  IMAD.HI.U32 R2, R6, R3, RZ ;  /* 0x0000000306027227 */ /* 0x000fe200078e00ff */
[----:B------:R-:W-:-:S03]  /*25f20*/  ISETP.GE.AND P1, PT, R4, RZ, PT ;  /* 0x000000ff0400720c */ /* 0x000fc60003f26270 */
[----:B------:R-:W-:-:S05]  /*25f30*/  IMAD R3, R2, R5, R3 ;  /* 0x0000000502037224 */ /* 0x000fca00078e0203 */
[----:B------:R-:W-:-:S13]  /*25f40*/  ISETP.GT.U32.AND P2, PT, R0, R3, PT ;  /* 0x000000030000720c */ /* 0x000fda0003f44070 */
[----:B------:R-:W-:Y:S01]  /*25f50*/  @!P2 IMAD.IADD R3, R3, 0x1, -R0 ;  /* 0x000000010303a824 */ /* 0x000fe200078e0a00 */
[----:B------:R-:W-:Y:S02]  /*25f60*/  @!P2 IADD3 R2, R2, 0x1, RZ ;  /* 0x000000010202a810 */ /* 0x000fe40007ffe0ff */
[----:B------:R-:W-:Y:S02]  /*25f70*/  ISETP.NE.AND P2, PT, R17, RZ, PT ;  /* 0x000000ff1100720c */ /* 0x000fe40003f45270 */
[----:B------:R-:W-:-:S13]  /*25f80*/  ISETP.GE.U32.AND P0, PT, R3, R0, PT ;  /* 0x000000000300720c */ /* 0x000fda0003f06070 */
[----:B------:R-:W-:-:S04]  /*25f90*/  @P0 VIADD R2, R2, 0x1 ;  /* 0x0000000102020836 */ /* 0x000fc80000000000 */
[----:B------:R-:W-:Y:S01]  /*25fa0*/  @!P1 IMAD.MOV R2, RZ, RZ, -R2 ;  /* 0x000000ffff029224 */ /* 0x000fe200078e0a02 */
[----:B------:R-:W-:-:S05]  /*25fb0*/  @!P2 LOP3.LUT R2, RZ, R17, RZ, 0x33, !PT ;  /* 0x00000011ff02a212 */ /* 0x000fca00078e33ff */
[----:B------:R0:W-:Y:S02]  /*25fc0*/  STL [R1+0x44], R2 ;  /* 0x0000440201007387 */ /* 0x0001e40000100800 */
.L_x_735:
[----:B------:R-:W-:Y:S05]  /*25fd0*/  BSYNC B0 ;  /* 0x0000000000007941 */ /* 0x000fea0003800000 */
.L_x_734:
[----:B------:R-:W2:Y:S04]  /*25fe0*/  LDL R0, [R1+0x44] ;  /* 0x0000440001007983 */ /* 0x000ea80000100800 */
[----:B0-----:R-:W2:Y:S01]  /*25ff0*/  LDL R2, [R1+0x60] ;  /* 0x0000600001027983 */ /* 0x001ea20000100800 */
[----:B------:R-:W-:Y:S01]  /*26000*/  BSSY B7, `(.L_x_736) ;  /* 0x00004d6000077945 */ /* 0x000fe20003800000 */
[----:B--2---:R-:W-:-:S05]  /*26010*/  IMAD R2, R2, R0, RZ ;  /* 0x0000000002027224 */ /* 0x004fca00078e02ff */
[----:B-----5:R-:W-:Y:S01]  /*26020*/  VIADDMNMX R0, R2, R0, R8, PT ;  /* 0x0000000002007246 */ /* 0x020fe20003800108 */
[----:B------:R0:W-:Y:S03]  /*26030*/  STL [R1+0x34], R2 ;  /* 0x0000340201007387 */ /* 0x0001e60000100800 */
[----:B------:R-:W-:Y:S01]  /*26040*/  ISETP.GT.AND P0, PT, R0, R2, PT ;  /* 0x000000020000720c */ /* 0x000fe20003f04270 */
[----:B------:R0:W-:-:S12]  /*26050*/  STL [R1+0x48], R0 ;  /* 0x0000480001007387 */ /* 0x0001d80000100800 */
[----:B0-----:R-:W-:Y:S05]  /*26060*/  @P0 BRA `(.L_x_737) ;  /* 0x00000000004c0947 */ /* 0x001fea0003800000 */
[----:B------:R-:W0:Y:S02]  /*26070*/  S2R R0, SR_TID.X ;  /* 0x0000000000007919 */ /* 0x000e240000002100 */
[----:B0-----:R-:W-:-:S04]  /*26080*/  LOP3.LUT R0, R0, 0x7f, RZ, 0xc0, !PT ;  /* 0x0000007f00007812 */ /* 0x001fc800078ec0ff */
[----:B------:R-:W-:-:S13]  /*26090*/  ISETP.NE.AND P1, PT, R0, RZ, PT ;  /* 0x000000ff0000720c */ /* 0x000fda0003f25270 */
[----:B------:R-:W-:Y:S05]  /*260a0*/  @P1 BRA `(.L_x_738) ;  /* 0x0000004c002c1947 */ /* 0x000fea0003800000 */
[----:B------:R-:W0:Y:S01]  /*260b0*/  S2R R3, SR_LANEID ;  /* 0x0000000000037919 */ /* 0x000e220000000000 */
[----:B------:R-:W-:Y:S01]  /*260c0*/  VOTEU.ANY UR4, UPT, PT ;  /* 0x0000000000047886 */ /* 0x000fe200038e0100 */
[----:B------:R-:W1:Y:S01]  /*260d0*/  LDC.64 R4, c[0x0][0xc60] ;  /* 0x00031800ff047b82 */ /* 0x000e620000000a00 */
[----:B------:R-:W0:Y:S01]  /*260e0*/  FLO.U32 R0, UR4 ;  /* 0x0000000400007d00 */ /* 0x000e2200080e0000 */
[----:B------:R-:W-:-:S07]  /*260f0*/  ULDC.64 UR6, c[0x0][0x208] ;  /* 0x0000820000067ab9 */ /* 0x000fce0000000a00 */
[----:B------:R-:W1:Y:S01]  /*26100*/  POPC R2, UR4 ;  /* 0x0000000400027d09 */ /* 0x000e620008000000 */
[----:B0-----:R-:W-:-:S13]  /*26110*/  ISETP.EQ.U32.AND P0, PT, R0, R3, PT ;  /* 0x000000030000720c */ /* 0x001fda0003f02070 */
[----:B-1----:R-:W2:Y:S01]  /*26120*/  @P0 ATOMG.E.ADD.STRONG.GPU PT, R5, desc[UR6][R4.64], R2 ;  /* 0x00000002040509a8 */ /* 0x002ea200081ee1c6 */
[----:B------:R-:W0:Y:S02]  /*26130*/  S2R R3, SR_LTMASK ;  /* 0x0000000000037919 */ /* 0x000e240000003900 */
[----:B0-----:R-:W-:-:S06]  /*26140*/  LOP3.LUT R3, R3, UR4, RZ, 0xc0, !PT ;  /* 0x0000000403037c12 */ /* 0x001fcc000f8ec0ff */
[----:B------:R-:W0:Y:S01]  /*26150*/  POPC R3, R3 ;  /* 0x0000000300037309 */ /* 0x000e220000000000 */
[----:B--2---:R-:W0:Y:S02]  /*26160*/  SHFL.IDX PT, R0, R5, R0, 0x1f ;  /* 0x00001f0005007589 */ /* 0x004e2400000e0000 */
[----:B0-----:R-:W-:-:S05]  /*26170*/  IADD3 R0, R0, UR36, R3 ;  /* 0x0000002400007c10 */ /* 0x001fca000fffe003 */
[----:B------:R0:W-:Y:S01]  /*26180*/  STL [R1], R0 ;  /* 0x0000000001007387 */ /* 0x0001e20000100800 */
[----:B------:R-:W-:Y:S05]  /*26190*/  BRA `(.L_x_738) ;  /* 0x0000004800f07947 */ /* 0x000fea0003800000 */
.L_x_737:
[----:B------:R-:W-:Y:S01]  /*261a0*/  IADD3 R0, R18, 0x24400, RZ ;  /* 0x0002440012007810 */ /* 0x000fe20007ffe0ff */
[----:B------:R-:W-:Y:S03]  /*261b0*/  BSSY B6, `(.L_x_739) ;  /* 0x0000013000067945 */ /* 0x000fe60003800000 */
[----:B------:R-:W-:-:S13]  /*261c0*/  LOP3.LUT P0, RZ, R0, 0x3ff, RZ, 0xc0, !PT ;  /* 0x000003ff00ff7812 */ /* 0x000fda000780c0ff */
        /* <DEDUP_REMOVED lines=10> */
[----:B------:R-:W-:Y:S01]  /*26270*/  IMAD.U32 R7, RZ, RZ, UR9 ;  /* 0x00000009ff077e24 */ /* 0x000fe2000f8e00ff */
[----:B------:R-:W-:Y:S01]  /*26280*/  MOV R13, RZ ;  /* 0x000000ff000d7202 */ /* 0x000fe20000000f00 */
[----:B------:R-:W-:-:S02]  /*26290*/  IMAD.U32 R10, RZ, RZ, UR4 ;  /* 0x00000004ff0a7e24 */ /* 0x000fc4000f8e00ff */
[----:B------:R-:W-:Y:S02]  /*262a0*/  IMAD.MOV.U32 R8, RZ, RZ, 0x70 ;  /* 0x00000070ff087424 */ /* 0x000fe400078e00ff */
[----:B------:R-:W-:-:S07]  /*262b0*/  IMAD.MOV.U32 R12, RZ, RZ, 0x1 ;  /* 0x00000001ff0c7424 */ /* 0x000fce00078e00ff */
[----:B------:R-:W-:-:S07]  /*262c0*/  LEPC R20, `(.L_x_740) ;  /* 0x000000001014794e */ /* 0x000fce0000000000 */
[----:B0-----:R-:W-:Y:S05]  /*262d0*/  CALL.ABS.NOINC R2 ;  /* 0x0000000002007343 */ /* 0x001fea0003c00000 */
.L_x_740:
[----:B------:R-:W-:Y:S05]  /*262e0*/  BSYNC B6 ;  /* 0x0000000000067941 */ /* 0x000fea0003800000 */
.L_x_739:
        /* <DEDUP_REMOVED lines=8> */
[----:B------:R0:W1:Y:S01]  /*26370*/  LDC.64 R2, c[0x4][R17] ;  /* 0x0100000011027b82 */ /* 0x0000620000000a00 */
[----:B------:R-:W-:Y:S01]  /*26380*/  IMAD.U32 R4, RZ, RZ, UR6 ;  /* 0x00000006ff047e24 */ /* 0x000fe2000f8e00ff */
[----:B------:R-:W-:Y:S01]  /*26390*/  MOV R5, UR7 ;  /* 0x0000000700057c02 */ /* 0x000fe20008000f00 */
[----:B------:R-:W-:Y:S01]  /*263a0*/  IMAD.U32 R6, RZ, RZ, UR8 ;  /* 0x00000008ff067e24 */ /* 0x000fe2000f8e00ff */
[----:B------:R-:W-:Y:S01]  /*263b0*/  MOV R10, UR4 ;  /* 0x00000004000a7c02 */ /* 0x000fe20008000f00 */
[----:B------:R-:W-:Y:S01]  /*263c0*/  IMAD.U32 R7, RZ, RZ, UR9 ;  /* 0x00000009ff077e24 */ /* 0x000fe2000f8e00ff */
[----:B------:R-:W-:Y:S01]  /*263d0*/  MOV R12, 0x1 ;  /* 0x00000001000c7802 */ /* 0x000fe20000000f00 */
[----:B------:R-:W-:-:S02]  /*263e0*/  IMAD.U32 R11, RZ, RZ, UR5 ;  /* 0x00000005ff0b7e24 */ /* 0x000fc4000f8e00ff */
[----:B------:R-:W-:Y:S02]  /*263f0*/  IMAD.MOV.U32 R8, RZ, RZ, 0x70 ;  /* 0x00000070ff087424 */ /* 0x000fe400078e00ff */
[----:B0-----:R-:W-:-:S07]  /*26400*/  IMAD.MOV.U32 R13, RZ, RZ, RZ ;  /* 0x000000ffff0d7224 */ /* 0x001fce00078e00ff */
[----:B------:R-:W-:-:S07]  /*26410*/  LEPC R20, `(.L_x_743) ;  /* 0x000000001014794e */ /* 0x000fce0000000000 */
[----:B-1----:R-:W-:Y:S05]  /*26420*/  CALL.ABS.NOINC R2 ;  /* 0x0000000002007343 */ /* 0x002fea0003c00000 */
.L_x_743:
[----:B------:R0:W1:Y:S01]  /*26430*/  LDC.64 R2, c[0x4][R17] ;  /* 0x0100000011027b82 */ /* 0x0000620000000a00 */
[----:B------:R-:W-:Y:S01]  /*26440*/  ULDC.64 UR4, c[0x4][0x1b8] ;  /* 0x01006e0000047ab9 */ /* 0x000fe20000000a00 */
[----:B------:R-:W-:Y:S01]  /*26450*/  ULDC.64 UR6, c[0x4][0x1c0] ;  /* 0x0100700000067ab9 */ /* 0x000fe20000000a00 */
[----:B------:R-:W-:Y:S01]  /*26460*/  ULDC.64 UR8, c[0x4][0x128] ;  /* 0x01004a0000087ab9 */ /* 0x000fe20000000a00 */
        /* <DEDUP_REMOVED lines=11> */
.L_x_742:
[----:B------:R-:W-:Y:S05]  /*26520*/  BSYNC B6 ;  /* 0x0000000000067941 */ /* 0x000fea0003800000 */
.L_x_741:
[----:B------:R-:W2:Y:S01]  /*26530*/  LDL.LU R2, [R1+0x28] ;  /* 0x0000280001027983 */ /* 0x000ea20000300800 */
[----:B------:R-:W-:-:S03]  /*26540*/  ULDC.64 UR4, c[0x0][0x9f8] ;  /* 0x00027e0000047ab9 */ /* 0x000fc60000000a00 */
[----:B------:R-:W3:Y:S04]  /*26550*/  LDL.LU R0, [R1+0x3c] ;  /* 0x00003c0001007983 */ /* 0x000ee80000300800 */
[----:B------:R-:W4:Y:S01]  /*26560*/  LDL R7, [R1+0x14] ;  /* 0x0000140001077983 */ /* 0x000f220000100800 */
[----:B------:R-:W-:Y:S01]  /*26570*/  ISETP.NE.U32.AND P0, PT, RZ, UR4, PT ;  /* 0x00000004ff007c0c */ /* 0x000fe2000bf05070 */
[----:B------:R-:W-:Y:S02]  /*26580*/  ULDC.64 UR6, c[0x0][0x208] ;  /* 0x0000820000067ab9 */ /* 0x000fe40000000a00 */
[----:B------:R-:W5:Y:S01]  /*26590*/  LDL R17, [R1+0x48] ;  /* 0x0000480001117983 */ /* 0x000f620000100800 */
[----:B------:R-:W-:-:S13]  /*265a0*/  ISETP.NE.AND.EX P0, PT, RZ, UR5, PT, P0 ;  /* 0x00000005ff007c0c */ /* 0x000fda000bf05300 */
[----:B--2---:R-:W-:-:S04]  /*265b0*/  @P0 IADD3 R2, P1, R2, UR4, RZ ;  /* 0x0000000402020c10 */ /* 0x004fc8000ff3e0ff */
[----:B---3--:R-:W-:Y:S01]  /*265c0*/  @P0 IADD3.X R3, R0, UR5, RZ, P1, !PT ;  /* 0x0000000500030c10 */ /* 0x008fe20008ffe4ff */
[----:B------:R-:W-:-:S04]  /*265d0*/  ULDC.64 UR4, c[0x0][0xa08] ;  /* 0x0002820000047ab9 */ /* 0x000fc80000000a00 */
[----:B----4-:R0:W2:Y:S02]  /*265e0*/  @P0 LDG.E R7, desc[UR6][R2.64] ;  /* 0x0000000602070981 */ /* 0x0100a4000c1e1900 */
[----:B0-----:R-:W0:Y:S01]  /*265f0*/  LDC.64 R2, c[0x0][0x418] ;  /* 0x00010600ff027b82 */ /* 0x001e220000000a00 */
[----:B-----5:R-:W-:Y:S01]  /*26600*/  VIADD R0, R17, 0xffffffff ;  /* 0xffffffff11007836 */ /* 0x020fe20000000000 */
[----:B--2---:R-:W-:Y:S01]  /*26610*/  SHF.R.S32.HI R8, RZ, 0x1f, R7 ;  /* 0x0000001fff087819 */ /* 0x004fe20000011407 */
[----:B------:R1:W-:Y:S04]  /*26620*/  @P0 STL [R1+0x14], R7 ;  /* 0x0000140701000387 */ /* 0x0003e80000100800 */
[----:B------:R1:W-:Y:S01]  /*26630*/  STL [R1+0x28], R8 ;  /* 0x0000280801007387 */ /* 0x0003e20000100800 */
[----:B0-----:R-:W-:Y:S01]  /*26640*/  LOP3.LUT P0, RZ, R2, UR4, RZ, 0xfc, !PT ;  /* 0x0000000402ff7c12 */ /* 0x001fe2000f80fcff */
[----:B------:R-:W-:-:S03]  /*26650*/  UMOV UR4, 0xffffffff ;  /* 0xffffffff00047882 */ /* 0x000fc60000000000 */
[----:B------:R-:W-:-:S04]  /*26660*/  LOP3.LUT P0, RZ, R3, UR5, RZ, 0xfc, P0 ;  /* 0x0000000503ff7c12 */ /* 0x000fc8000800fcff */
[----:B------:R-:W-:Y:S01]  /*26670*/  SEL R17, R7, RZ, !P0 ;  /* 0x000000ff07117207 */ /* 0x000fe20004000000 */
[----:B-1----:R-:W-:Y:S08]  /*26680*/  BRA.DIV UR4, `(.L_x_744) ;  /* 0x00000062047c7947 */ /* 0x002ff0000b800000 */
[----:B------:R-:W0:Y:S02]  /*26690*/  S2R R4, SR_TID.X ;  /* 0x0000000000047919 */ /* 0x000e240000002100 */
[----:B0-----:R-:W-:-:S04]  /*266a0*/  SHF.R.U32.HI R4, RZ, 0x5, R4 ;  /* 0x00000005ff047819 */ /* 0x001fc80000011604 */
[----:B------:R-:W-:-:S05]  /*266b0*/  LOP3.LUT R4, R4, 0x3, RZ, 0xc0, !PT ;  /* 0x0000000304047812 */ /* 0x000fca00078ec0ff */
[----:B------:R0:W1:Y:S02]  /*266c0*/  SHFL.IDX PT, R14, R4, RZ, 0x1f ;  /* 0x00001fff040e7589 */ /* 0x00006400000e0000 */
.L_x_888:
[----:B0-----:R-:W2:Y:S01]  /*266d0*/  LDL.LU R4, [R1+0x10] ;  /* 0x0000100001047983 */ /* 0x001ea20000300800 */
[----:B------:R-:W-:Y:S02]  /*266e0*/  PLOP3.LUT P1, PT, PT, PT, PT, 0x8, 0x0 ;  /* 0x000000000000781c */ /* 0x000fe40003f2e170 */
[----:B-1----:R-:W-:Y:S01]  /*266f0*/  ISETP.NE.AND P0, PT, R14, RZ, PT ;  /* 0x000000ff0e00720c */ /* 0x002fe20003f05270 */
[----:B------:R0:W-:Y:S01]  /*26700*/  STL [R1+0x8], R0 ;  /* 0x0000080001007387 */ /* 0x0001e20000100800 */
[----:B--2---:R-:W-:-:S09]  /*26710*/  LOP3.LUT R4, R4, 0xfffffffb, RZ, 0xc0, !PT ;  /* 0xfffffffb04047812 */ /* 0x004fd200078ec0ff */
[----:B------:R-:W-:-:S05]  /*26720*/  @P1 LOP3.LUT R4, R4, 0x4, RZ, 0xfc, !PT ;  /* 0x0000000404041812 */ /* 0x000fca00078efcff */
[----:B------:R0:W-:Y:S01]  /*26730*/  STL [R1+0x10], R4 ;  /* 0x0000100401007387 */ /* 0x0001e20000100800 */
[----:B------:R-:W-:Y:S05]  /*26740*/  @P0 BRA `(.L_x_745) ;  /* 0x0000000400440947 */ /* 0x000fea0003800000 */
[----:B------:R-:W-:-:S03]  /*26750*/  UMOV UR4, 0xffffffff ;  /* 0xffffffff00047882 */ /* 0x000fc60000000000 */
[----:B------:R-:W-:Y:S05]  /*26760*/  BRA.DIV UR4, `(.L_x_746) ;  /* 0x0000006204787947 */ /* 0x000fea000b800000 */
[----:B------:R-:W-:-:S13]  /*26770*/  ELECT P6, URZ, PT ;  /* 0x00000000003f782f */ /* 0x000fda00038c0000 */
.L_x_891:
[----:B------:R-:W-:Y:S05]  /*26780*/  @!P6 BRA `(.L_x_745) ;  /* 0x000000040034e947 */ /* 0x000fea0003800000 */
[----:B------:R-:W-:-:S04]  /*26790*/  ISETP.NE.U32.AND P0, PT, R2, RZ, PT ;  /* 0x000000ff0200720c */ /* 0x000fc80003f05070 */
[----:B------:R-:W-:-:S13]  /*267a0*/  ISETP.NE.AND.EX P0, PT, R3, RZ, PT, P0 ;  /* 0x000000ff0300720c */ /* 0x000fda0003f05300 */
[----:B------:R-:W-:Y:S05]  /*267b0*/  @!P0 BRA `(.L_x_747) ;  /* 0x0000000000548947 */ /* 0x000fea0003800000 */
[----:B------:R-:W1:Y:S01]  /*267c0*/  LDC R6, c[0x0][0x43c] ;  /* 0x00010f00ff067b82 */ /* 0x000e620000000800 */
[----:B------:R-:W-:Y:S01]  /*267d0*/  MOV R9, R0 ;  /* 0x0000000000097202 */ /* 0x000fe20000000f00 */
[----:B------:R-:W-:Y:S01]  /*267e0*/  ULDC.64 UR4, c[0x0][0x428] ;  /* 0x00010a0000047ab9 */ /* 0x000fe20000000a00 */
[----:B------:R-:W-:-:S03]  /*267f0*/  ULDC.64 UR6, c[0x0][0x208] ;  /* 0x0000820000067ab9 */ /* 0x000fc60000000a00 */
[----:B0-----:R-:W-:Y:S01]  /*26800*/  IMAD.MOV.U32 R0, RZ, RZ, R9 ;  /* 0x000000ffff007224 */ /* 0x001fe200078e0009 */
[----:B-1----:R-:W-:-:S13]  /*26810*/  ISETP.NE.AND P0, PT, R6, 0x1, PT ;  /* 0x000000010600780c */ /* 0x002fda0003f05270 */
[----:B------:R-:W0:Y:S02]  /*26820*/  @P0 LDC.64 R4, c[0x0][0x440] ;  /* 0x00011000ff040b82 */ /* 0x000e240000000a00 */
[----:B0-----:R-:W-:-:S05]  /*26830*/  @P0 IMAD.HI.U32 R4, R9, R4, RZ ;  /* 0x0000000409040227 */ /* 0x001fca00078e00ff */
[----:B------:R-:W-:-:S04]  /*26840*/  @P0 SHF.R.U32.HI R0, RZ, R5, R4 ;  /* 0x00000005ff000219 */ /* 0x000fc80000011604 */
[--C-:B------:R-:W-:Y:S01]  /*26850*/  SHF.R.S32.HI R5, RZ, 0x1f, R0.reuse ;  /* 0x0000001fff057819 */ /* 0x100fe20000011400 */
[----:B------:R-:W-:-:S04]  /*26860*/  IMAD.MOV R4, RZ, RZ, -R0 ;  /* 0x000000ffff047224 */ /* 0x000fc800078e0a00 */
[----:B------:R-:W-:Y:S01]  /*26870*/  IMAD R9, R6, R4, R9 ;  /* 0x0000000406097224 */ /* 0x000fe200078e0209 */
[----:B------:R-:W-:Y:S01]  /*26880*/  MOV R4, R0 ;  /* 0x0000000000047202 */ /* 0x000fe20000000f00 */
[----:B------:R-:W-:-:S03]  /*26890*/  IMAD R6, R8, UR4, RZ ;  /* 0x0000000408067c24 */ /* 0x000fc6000f8e02ff */
[----:B------:R1:W-:Y:S01]  /*268a0*/  STL [R1+0x8], R9 ;  /* 0x0000080901007387 */ /* 0x0003e20000100800 */
[----:B------:R-:W-:-:S04]  /*268b0*/  IMAD.WIDE.U32 R4, R7, UR4, R4 ;  /* 0x0000000407047c25 */ /* 0x000fc8000f8e0004 */
[----:B------:R-:W-:Y:S01]  /*268c0*/  IMAD R0, R7, UR5, R6 ;  /* 0x0000000507007c24 */ /* 0x000fe2000f8e0206 */
[----:B------:R-:W-:-:S03]  /*268d0*/  LEA R2, P0, R4, R2, 0x2 ;  /* 0x0000000204027211 */ /* 0x000fc600078010ff */
[----:B------:R-:W-:-:S05]  /*268e0*/  IMAD.IADD R0, R5, 0x1, R0 ;  /* 0x0000000105007824 */ /* 0x000fca00078e0200 */
[----:B------:R-:W-:-:S05]  /*268f0*/  LEA.HI.X R3, R4, R3, R0, 0x2, P0 ;  /* 0x0000000304037211 */ /* 0x000fca00000f1400 */
[----:B------:R1:W5:Y:S02]  /*26900*/  LDG.E R17, desc[UR6][R2.64] ;  /* 0x0000000602117981 */ /* 0x000364000c1e1900 */
.L_x_747:
[----:B-1----:R-:W2:Y:S01]  /*26910*/  LDL R2, [R1+0x18] ;  /* 0x0000180001027983 */ /* 0x002ea20000100800 */
[----:B0-----:R-:W-:Y:S01]  /*26920*/  IMAD R0, R19, 0x8, R18 ;  /* 0x0000000813007824 */ /* 0x001fe200078e0212 */
[----:B--2---:R-:W-:-:S04]  /*26930*/  SHF.L.U32 R2, R2, 0x1f, RZ ;  /* 0x0000001f02027819 */ /* 0x004fc800000006ff */
[----:B------:R-:W0:Y:S02]  /*26940*/  SYNCS.PHASECHK.TRANS64.TRYWAIT P0, [R0+URZ+0x38840], R2 ;  /* 0x03884002000075a7 */ /* 0x000e24000800017f */
[----:B0-----:R-:W-:Y:S05]  /*26950*/  @!P0 BRA `(.L_x_748) ;  /* 0x00000060001c8947 */ /* 0x001fea0003800000 */
.L_x_892:
[----:B------:R1:W5:Y:S01]  /*26960*/  LDL R3, [R1+0x10] ;  /* 0x0000100001037983 */ /* 0x0003620000100800 */
[----:B------:R-:W2:Y:S02]  /*26970*/  S2R R4, SR_TID.X ;  /* 0x0000000000047919 */ /* 0x000ea40000002100 */
[----:B--2---:R-:W-:-:S04]  /*26980*/  LOP3.LUT R4, R4, 0x7f, RZ, 0xc0, !PT ;  /* 0x0000007f04047812 */ /* 0x004fc800078ec0ff */
[----:B------:R-:W-:-:S13]  /*26990*/  ISETP.NE.AND P0, PT, R4, RZ, PT ;  /* 0x000000ff0400720c */ /* 0x000fda0003f05270 */
[----:B-1----:R-:W-:Y:S05]  /*269a0*/  @P0 BRA `(.L_x_749) ;  /* 0x0000000000140947 */ /* 0x002fea0003800000 */
[----:B-----5:R-:W-:Y:S02]  /*269b0*/  LOP3.LUT P1, RZ, R3, 0x1, RZ, 0xc0, !PT ;  /* 0x0000000103ff7812 */ /* 0x020fe4000782c0ff */
[----:B0-----:R-:W-:-:S04]  /*269c0*/  MOV R2, 0xa000 ;  /* 0x0000a00000027802 */ /* 0x001fc80000000f00 */
[----:B------:R1:W-:Y:S07]  /*269d0*/  SYNCS.ARRIVE.TRANS64 RZ, [R0+URZ+0x38830], R2 ;  /* 0x0388300200ff79a7 */ /* 0x0003ee000800003f */
[----:B------:R-:W-:Y:S05]  /*269e0*/  @!P1 BRA `(.L_x_749) ;  /* 0x0000000000049947 */ /* 0x000fea0003800000 */
[----:B------:R-:W-:Y:S01]  /*269f0*/  BPT.TRAP 0x1 ;  /* 0x000000040000795c */ /* 0x000fe20000300000 */
.L_x_749:
[----:B------:R-:W2:Y:S04]  /*26a00*/  LDL R4, [R1+0x8] ;  /* 0x0000080001047983 */ /* 0x000ea80000100800 */
[----:B01----:R-:W3:Y:S01]  /*26a10*/  LDL R2, [R1+0x1c] ;  /* 0x00001c0001027983 */ /* 0x003ee20000100800 */
        /* <DEDUP_REMOVED lines=9> */
[----:B------:R-:W-:Y:S01]  /*26ab0*/  PLOP3.LUT P0, PT, PT, PT, PT, 0x80, 0x0 ;  /* 0x000000000000781c */ /* 0x000fe20003f0f070 */
[----:B------:R-:W-:Y:S01]  /*26ac0*/  UMOV UR17, 0x40 ;  /* 0x0000004000117882 */ /* 0x000fe20000000000 */
[----:B------:R-:W-:-:S02]  /*26ad0*/  LOP3.LUT R3, R3, 0xfffffffb, RZ, 0xc0, !PT ;  /* 0xfffffffb03037812 */ /* 0x000fc400078ec0ff */
[----:B------:R-:W-:-:S07]  /*26ae0*/  UIADD3 UR9, UR9, 0x38830, URZ ;  /* 0x0003883009097890 */ /* 0x000fce000fffe03f */
[----:B------:R-:W-:Y:S02]  /*26af0*/  UIADD3 UR8, UR14, 0x24400, URZ ;  /* 0x000244000e087890 */ /* 0x000fe4000fffe03f */
[----:B------:R-:W-:Y:S01]  /*26b00*/  UIADD3 UR15, UR14, 0x26c00, URZ ;  /* 0x00026c000e0f7890 */ /* 0x000fe2000fffe03f */
[----:B------:R-:W-:Y:S01]  /*26b10*/  @P0 LOP3.LUT R3, R3, 0x4, RZ, 0xfc, !PT ;  /* 0x0000000403030812 */ /* 0x000fe200078efcff */
[----:B------:R-:W-:Y:S02]  /*26b20*/  UIADD3 UR16, UR14, 0x29400, URZ ;  /* 0x000294000e107890 */ /* 0x000fe4000fffe03f */
[----:B------:R-:W-:Y:S02]  /*26b30*/  UIADD3 UR14, UR14, 0x2bc00, URZ ;  /* 0x0002bc000e0e7890 */ /* 0x000fe4000fffe03f */
[----:B------:R1:W-:Y:S01]  /*26b40*/  STL [R1+0x10], R3 ;  /* 0x0000100301007387 */ /* 0x0003e20000100800 */
[----:B--2---:R-:W-:Y:S02]  /*26b50*/  R2UR UR11, R4 ;  /* 0x00000000040b72ca */ /* 0x004fe400000e0000 */
[----:B---3--:R-:W-:-:S13]  /*26b60*/  R2UR UR5, R2 ;  /* 0x00000000020572ca */ /* 0x008fda00000e0000 */
[----:B------:R-:W-:Y:S02]  /*26b70*/  UIMAD UR11, UR11, 0x50, UR5 ;  /* 0x000000500b0b78a4 */ /* 0x000fe4000f8e0205 */
[----:B------:R-:W-:-:S09]  /*26b80*/  UIADD3.X UR5, URZ, UR39, URZ, UP0, !UPT ;  /* 0x000000273f057290 */ /* 0x000fd200087fe43f */
[----:B------:R0:W-:Y:S02]  /*26b90*/  UTMALDG.4D [UR8], [UR4], desc[UR6] ;  /* 0x00000608040075b4 */ /* 0x0001e40008019000 */
[----:B0-----:R-:W-:Y:S01]  /*26ba0*/  UMOV UR8, UR15 ;  /* 0x0000000f00087c82 */ /* 0x001fe20008000000 */
[----:B------:R-:W-:Y:S01]  /*26bb0*/  UMOV UR10, UR17 ;  /* 0x00000011000a7c82 */ /* 0x000fe20008000000 */
[----:B------:R-:W-:Y:S01]  /*26bc0*/  UMOV UR15, 0x80 ;  /* 0x00000080000f7882 */ /* 0x000fe20000000000 */
[----:B------:R0:W-:Y:S02]  /*26bd0*/  UTMALDG.4D [UR8], [UR4], desc[UR6] ;  /* 0x00000608040075b4 */ /* 0x0001e40008019000 */
[----:B0-----:R-:W-:Y:S01]  /*26be0*/  UMOV UR8, UR16 ;  /* 0x0000001000087c82 */ /* 0x001fe20008000000 */
[----:B------:R-:W-:Y:S01]  /*26bf0*/  UMOV UR10, UR15 ;  /* 0x0000000f000a7c82 */ /* 0x000fe20008000000 */
[----:B------:R-:W-:Y:S01]  /*26c00*/  UMOV UR15, 0xc0 ;  /* 0x000000c0000f7882 */ /* 0x000fe20000000000 */
[----:B------:R0:W-:Y:S02]  /*26c10*/  UTMALDG.4D [UR8], [UR4], desc[UR6] ;  /* 0x00000608040075b4 */ /* 0x0001e40008019000 */
[----:B0-----:R-:W-:Y:S01]  /*26c20*/  UMOV UR8, UR14 ;  /* 0x0000000e00087c82 */ /* 0x001fe20008000000 */
[----:B------:R-:W-:-:S02]  /*26c30*/  UMOV UR10, UR15 ;  /* 0x0000000f000a7c82 */ /* 0x000fc40008000000 */
[----:B------:R1:W-:Y:S02]  /*26c40*/  UTMALDG.4D [UR8], [UR4], desc[UR6] ;  /* 0x00000608040075b4 */ /* 0x0003e40008019000 */
[----:B-1----:R-:W-:Y:S01]  /*26c50*/  NOP ;  /* 0x0000000000007918 */ /* 0x002fe20000000000 */
.L_x_745:
[----:B------:R-:W2:Y:S04]  /*26c60*/  LDL.LU R3, [R1+0x4c] ;  /* 0x00004c0001037983 */ /* 0x000ea80000300800 */
[----:B------:R-:W3:Y:S04]  /*26c70*/  LDL.LU R5, [R1+0x38] ;  /* 0x0000380001057983 */ /* 0x000ee80000300800 */
[----:B0-----:R-:W4:Y:S01]  /*26c80*/  LDL.LU R4, [R1+0x58] ;  /* 0x0000580001047983 */ /* 0x001f220000300800 */
        /* <DEDUP_REMOVED lines=21> */
[----:B0-----:R-:W-:Y:S01]  /*26de0*/  MOV R2, 0x0 ;  /* 0x0000000000027802 */ /* 0x001fe20000000f00 */
[----:B------:R-:W-:Y:S01]  /*26df0*/  ULDC.64 UR4, c[0x4][0x1b8] ;  /* 0x01006e0000047ab9 */ /* 0x000fe20000000a00 */
[----:B------:R-:W-:Y:S01]  /*26e00*/  ULDC.64 UR6, c[0x4][0x1c0] ;  /* 0x0100700000067ab9 */ /* 0x000fe20000000a00 */
[----:B------:R-:W-:Y:S01]  /*26e10*/  ULDC.64 UR8, c[0x4][0x130] ;  /* 0x01004c0000087ab9 */ /* 0x000fe20000000a00 */
[----:B------:R-:W-:Y:S01]  /*26e20*/  MOV R4, UR4 ;  /* 0x0000000400047c02 */ /* 0x000fe20008000f00 */
[----:B------:R-:W-:Y:S01]  /*26e30*/  IMAD.U32 R5, RZ, RZ, UR5 ;  /* 0x00000005ff057e24 */ /* 0x000fe2000f8e00ff */
[----:B------:R-:W0:Y:S01]  /*26e40*/  LDC.64 R2, c[0x4][R2] ;  /* 0x0100000002027b82 */ /* 0x000e220000000a00 */
[----:B------:R-:W-:Y:S01]  /*26e50*/  IMAD.U32 R6, RZ, RZ, UR6 ;  /* 0x00000006ff067e24 */ /* 0x000fe2000f8e00ff */
[----:B------:R-:W-:Y:S01]  /*26e60*/  MOV R7, UR7 ;  /* 0x0000000700077c02 */ /* 0x000fe20008000f00 */
[----:B------:R-:W-:Y:S01]  /*26e70*/  IMAD.U32 R10, RZ, RZ, UR8 ;  /* 0x00000008ff0a7e24 */ /* 0x000fe2000f8e00ff */
[----:B------:R-:W-:Y:S01]  /*26e80*/  MOV R8, 0x70 ;  /* 0x0000007000087802 */ /* 0x000fe20000000f00 */
[----:B------:R-:W-:-:S02]  /*26e90*/  IMAD.U32 R11, RZ, RZ, UR9 ;  /* 0x00000009ff0b7e24 */ /* 0x000fc4000f8e00ff */
[----:B------:R-:W-:Y:S02]  /*26ea0*/  IMAD.MOV.U32 R12, RZ, RZ, 0x1 ;  /* 0x00000001ff0c7424 */ /* 0x000fe400078e00ff */
[----:B------:R-:W-:-:S07]  /*26eb0*/  IMAD.MOV.U32 R13, RZ, RZ, RZ ;  /* 0x000000ffff0d7224 */ /* 0x000fce00078e00ff */
[----:B------:R-:W-:-:S07]  /*26ec0*/  LEPC R20, `(.L_x_751) ;  /* 0x000000001014794e */ /* 0x000fce0000000000 */
[----:B0-----:R-:W-:Y:S05]  /*26ed0*/  CALL.ABS.NOINC R2 ;  /* 0x0000000002007343 */ /* 0x001fea0003c00000 */
.L_x_751:
[----:B------:R-:W-:Y:S05]  /*26ee0*/  BSYNC B6 ;  /* 0x0000000000067941 */ /* 0x000fea0003800000 */
.L_x_750:
[----:B0-----:R-:W2:Y:S01]  /*26ef0*/  LDL.LU R0, [R1+0x4c] ;  /* 0x00004c0001007983 */ /* 0x001ea20000300800 */
[----:B------:R-:W-:Y:S01]  /*26f00*/  ULDC.64 UR4, c[0x0][0x2d8] ;  /* 0x0000b60000047ab9 */ /* 0x000fe20000000a00 */
[----:B------:R-:W0:Y:S02]  /*26f10*/  LDC R8, c[0x0][0x448] ;  /* 0x00011200ff087b82 */ /* 0x000e240000000800 */
[----:B------:R-:W3:Y:S04]  /*26f20*/  LDL.LU R5, [R1+0x3c] ;  /* 0x00003c0001057983 */ /* 0x000ee80000300800 */
[----:B------:R-:W3:Y:S04]  /*26f30*/  LDL.LU.64 R2, [R1+0x50] ;  /* 0x0000500001027983 */ /* 0x000ee80000300a00 */
[----:B------:R-:W4:Y:S01]  /*26f40*/  LDL.LU R4, [R1+0x38] ;  /* 0x0000380001047983 */ /* 0x000f220000300800 */
[----:B0-----:R-:W-:-:S13]  /*26f50*/  ISETP.NE.AND P0, PT, R8, 0x1, PT ;  /* 0x000000010800780c */ /* 0x001fda0003f05270 */
[----:B------:R-:W0:Y:S01]  /*26f60*/  @P0 LDC R7, c[0x0][0x450] ;  /* 0x00011400ff070b82 */ /* 0x000e220000000800 */
[----:B---3--:R-:W-:Y:S02]  /*26f70*/  MOV R3, R5 ;  /* 0x0000000500037202 */ /* 0x008fe40000000f00 */
[----:B------:R-:W3:Y:S01]  /*26f80*/  LDL.LU R5, [R1+0x4] ;  /* 0x0000040001057983 */ /* 0x000ee20000300800 */
[C---:B------:R-:W-:Y:S01]  /*26f90*/  IMAD.WIDE.U32 R2, R16.reuse, UR4, R2 ;  /* 0x0000000410027c25 */ /* 0x040fe2000f8e0002 */
[----:B------:R-:W1:Y:S03]  /*26fa0*/  S2R R10, SR_TID.X ;  /* 0x00000000000a7919 */ /* 0x000e660000002100 */
[----:B------:R-:W-:Y:S01]  /*26fb0*/  IMAD R3, R16, UR5, R3 ;  /* 0x0000000510037c24 */ /* 0x000fe2000f8e0203 */
[----:B------:R-:W-:Y:S01]  /*26fc0*/  ULDC.64 UR4, c[0x0][0x2e0] ;  /* 0x0000b80000047ab9 */ /* 0x000fe20000000a00 */
[----:B------:R-:W5:Y:S01]  /*26fd0*/  S2R R9, SR_TID.X ;  /* 0x0000000000097919 */ /* 0x000f620000002100 */
[----:B--2---:R-:W-:-:S02]  /*26fe0*/  IMAD R0, R0, UR4, RZ ;  /* 0x0000000400007c24 */ /* 0x004fc4000f8e02ff */
[----:B----4-:R-:W-:-:S04]  /*26ff0*/  IMAD.WIDE.U32 R2, R4, UR4, R2 ;  /* 0x0000000404027c25 */ /* 0x010fc8000f8e0002 */
[----:B------:R-:W-:Y:S01]  /*27000*/  IMAD R0, R4, UR5, R0 ;  /* 0x0000000504007c24 */ /* 0x000fe2000f8e0200 */
[----:B------:R-:W-:Y:S01]  /*27010*/  ULDC.64 UR4, c[0x0][0x2d0] ;  /* 0x0000b40000047ab9 */ /* 0x000fe20000000a00 */
[----:B------:R-:W2:Y:S02]  /*27020*/  S2R R4, SR_TID.X ;  /* 0x0000000000047919 */ /* 0x000ea40000002100 */
[----:B------:R-:W-:Y:S01]  /*27030*/  IMAD.IADD R3, R3, 0x1, R0 ;  /* 0x0000000103037824 */ /* 0x000fe200078e0200 */
[----:B-1----:R-:W-:-:S04]  /*27040*/  SHF.L.U32 R10, R10, 0x3, RZ ;  /* 0x000000030a0a7819 */ /* 0x002fc800000006ff */
[----:B------:R-:W-:Y:S01]  /*27050*/  LOP3.LUT R10, R10, 0x38, RZ, 0xc0, !PT ;  /* 0x000000380a0a7812 */ /* 0x000fe200078ec0ff */
[----:B-----5:R-:W-:-:S03]  /*27060*/  IMAD.SHL.U32 R9, R9, 0x8, RZ ;  /* 0x0000000809097824 */ /* 0x020fc600078e00ff */
[C---:B------:R-:W-:Y:S02]  /*27070*/  LOP3.LUT R12, R10.reuse, 0x40, RZ, 0xfc, !PT ;  /* 0x000000400a0c7812 */ /* 0x040fe400078efcff */
[----:B------:R-:W-:Y:S02]  /*27080*/  LOP3.LUT R11, R10, 0x80, RZ, 0xfc, !PT ;  /* 0x000000800a0b7812 */ /* 0x000fe400078efcff */
[----:B------:R-:W-:Y:S02]  /*27090*/  LOP3.LUT R9, R9, 0x38, RZ, 0xc0, !PT ;  /* 0x0000003809097812 */ /* 0x000fe400078ec0ff */
[----:B--2---:R-:W-:Y:S02]  /*270a0*/  LOP3.LUT R4, R4, 0x7f, RZ, 0xc0, !PT ;  /* 0x0000007f04047812 */ /* 0x004fe400078ec0ff */
[----:B------:R-:W-:Y:S02]  /*270b0*/  LOP3.LUT R10, R10, 0xc0, RZ, 0xfc, !PT ;  /* 0x000000c00a0a7812 */ /* 0x000fe400078efcff */
[----:B------:R-:W-:-:S02]  /*270c0*/  SHF.R.U32.HI R6, RZ, 0x3, R4 ;  /* 0x00000003ff067819 */ /* 0x000fc40000011604 */
[----:B------:R-:W1:Y:S02]  /*270d0*/  S2R R4, SR_TID.X ;  /* 0x0000000000047919 */ /* 0x000e640000002100 */
[----:B-1----:R-:W-:-:S05]  /*270e0*/  IMAD.SHL.U32 R4, R4, 0x10, RZ ;  /* 0x0000001004047824 */ /* 0x002fca00078e00ff */
[----:B------:R-:W-:Y:S02]  /*270f0*/  LOP3.LUT R4, R6, 0x70, R4, 0xf8, !PT ;  /* 0x0000007006047812 */ /* 0x000fe400078ef804 */
[----:B------:R-:W1:Y:S01]  /*27100*/  @P0 LDC R6, c[0x0][0x44c] ;  /* 0x00011300ff060b82 */ /* 0x000e620000000800 */
[----:B---3--:R-:W-:-:S04]  /*27110*/  SHF.L.U32 R5, R5, 0x7, RZ ;  /* 0x0000000705057819 */ /* 0x008fc800000006ff */
[----:B------:R-:W-:-:S05]  /*27120*/  LOP3.LUT R4, R4, R5, RZ, 0xfc, !PT ;  /* 0x0000000504047212 */ /* 0x000fca00078efcff */
[----:B-1----:R-:W-:-:S04]  /*27130*/  @P0 IMAD.HI.U32 R6, R4, R6, RZ ;  /* 0x0000000604060227 */ /* 0x002fc800078e00ff */
[----:B------:R-:W-:Y:S01]  /*27140*/  IMAD.MOV.U32 R0, RZ, RZ, R4 ;  /* 0x000000ffff007224 */ /* 0x000fe200078e0004 */
[----:B0-----:R-:W-:-:S05]  /*27150*/  @P0 SHF.R.U32.HI R0, RZ, R7, R6 ;  /* 0x00000007ff000219 */ /* 0x001fca0000011606 */
[----:B------:R-:W-:Y:S02]  /*27160*/  IMAD.MOV R6, RZ, RZ, -R0 ;  /* 0x000000ffff067224 */ /* 0x000fe400078e0a00 */
[----:B------:R-:W-:-:S04]  /*27170*/  IMAD.WIDE.U32 R2, R0, UR4, R2 ;  /* 0x0000000400027c25 */ /* 0x000fc8000f8e0002 */
[----:B------:R-:W-:Y:S01]  /*27180*/  IMAD R4, R8, R6, R4 ;  /* 0x0000000608047224 */ /* 0x000fe200078e0204 */
[----:B------:R-:W-:-:S05]  /*27190*/  SHF.R.S32.HI R6, RZ, 0x1f, R0 ;  /* 0x0000001fff067819 */ /* 0x000fca0000011400 */
[----:B------:R-:W-:-:S04]  /*271a0*/  IMAD R6, R6, UR4, RZ ;  /* 0x0000000406067c24 */ /* 0x000fc8000f8e02ff */
[----:B------:R-:W-:Y:S01]  /*271b0*/  IMAD R0, R0, UR5, R6 ;  /* 0x0000000500007c24 */ /* 0x000fe2000f8e0206 */
[----:B------:R-:W-:-:S04]  /*271c0*/  ULDC.64 UR4, c[0x0][0x2c8] ;  /* 0x0000b20000047ab9 */ /* 0x000fc80000000a00 */
[----:B------:R-:W-:Y:S02]  /*271d0*/  IADD3 R3, R3, R0, RZ ;  /* 0x0000000003037210 */ /* 0x000fe40007ffe0ff */
[----:B------:R-:W-:Y:S01]  /*271e0*/  SHF.R.S32.HI R0, RZ, 0x1f, R4 ;  /* 0x0000001fff007819 */ /* 0x000fe20000011404 */
[----:B------:R-:W-:-:S04]  /*271f0*/  IMAD.WIDE.U32 R2, R4, UR4, R2 ;  /* 0x0000000404027c25 */ /* 0x000fc8000f8e0002 */
[----:B------:R-:W-:-:S04]  /*27200*/  IMAD R0, R0, UR4, RZ ;  /* 0x0000000400007c24 */ /* 0x000fc8000f8e02ff */
[----:B------:R-:W-:Y:S01]  /*27210*/  IMAD R4, R4, UR5, R0 ;  /* 0x0000000504047c24 */ /* 0x000fe2000f8e0200 */
[----:B------:R-:W-:-:S03]  /*27220*/  ULDC.64 UR4, c[0x0][0x280] ;  /* 0x0000a00000047ab9 */ /* 0x000fc60000000a00 */
[----:B------:R-:W-:Y:S01]  /*27230*/  IMAD.IADD R3, R3, 0x1, R4 ;  /* 0x0000000103037824 */ /* 0x000fe200078e0204 */
[C---:B------:R-:W-:Y:S01]  /*27240*/  LEA R4, P0, R2.reuse, UR4, 0x1 ;  /* 0x0000000402047c11 */ /* 0x040fe2000f8008ff */
[----:B------:R-:W-:Y:S02]  /*27250*/  ULDC UR4, c[0x0][0x2b8] ;  /* 0x0000ae0000047ab9 */ /* 0x000fe40000000800 */
[----:B------:R-:W-:Y:S02]  /*27260*/  ISETP.GE.AND P4, PT, R9, UR4, PT ;  /* 0x0000000409007c0c */ /* 0x000fe4000bf86270 */
[----:B------:R-:W-:Y:S01]  /*27270*/  LEA.HI.X R3, R2, UR5, R3, 0x1, P0 ;  /* 0x0000000502037c11 */ /* 0x000fe200080f0c03 */
[----:B------:R-:W-:Y:S01]  /*27280*/  UMOV UR5, 0xffffffff ;  /* 0xffffffff00057882 */ /* 0x000fe20000000000 */
[----:B------:R-:W-:Y:S02]  /*27290*/  ISETP.GE.AND P3, PT, R12, UR4, PT ;  /* 0x000000040c007c0c */ /* 0x000fe4000bf66270 */
[----:B------:R-:W-:-:S02]  /*272a0*/  ISETP.GE.AND P0, PT, R11, UR4, PT ;  /* 0x000000040b007c0c */ /* 0x000fc4000bf06270 */
[----:B------:R-:W-:Y:S01]  /*272b0*/  ISETP.GE.AND P1, PT, R10, UR4, PT ;  /* 0x000000040a007c0c */ /* 0x000fe2000bf26270 */
[----:B------:R-:W-:-:S12]  /*272c0*/  BRA.DIV UR5, `(.L_x_752) ;  /* 0x0000005605d47947 */ /* 0x000fd8000b800000 */
[----:B------:R-:W2:Y:S04]  /*272d0*/  LDL.LU R6, [R1+0x5c] ;  /* 0x00005c0001067983 */ /* 0x000ea80000300800 */
[----:B------:R-:W3:Y:S01]  /*272e0*/  LDL R10, [R1+0x2c] ;  /* 0x00002c00010a7983 */ /* 0x000ee20000100800 */
[----:B------:R-:W0:Y:S02]  /*272f0*/  S2R R7, SR_TID.X ;  /* 0x0000000000077919 */ /* 0x000e240000002100 */
[----:B0-----:R-:W-:-:S04]  /*27300*/  LOP3.LUT R7, R7, 0x7f, RZ, 0xc0, !PT ;  /* 0x0000007f07077812 */ /* 0x001fc800078ec0ff */
[----:B------:R-:W-:Y:S02]  /*27310*/  SHF.R.U32.HI R11, RZ, 0x3, R7 ;  /* 0x00000003ff0b7819 */ /* 0x000fe40000011607 */
[----:B------:R-:W0:Y:S03]  /*27320*/  SHFL.IDX PT, R7, R4, RZ, 0x181f ;  /* 0x00181fff04077589 */ /* 0x000e2600000e0000 */
[----:B------:R-:W-:Y:S01]  /*27330*/  IMAD.IADD R0, R11, 0x1, R5 ;  /* 0x000000010b007824 */ /* 0x000fe200078e0205 */
[----:B------:R-:W-:Y:S01]  /*27340*/  ULDC.64 UR4, c[0x0][0x208] ;  /* 0x0000820000047ab9 */ /* 0x000fe20000000a00 */
[----:B------:R-:W-:Y:S01]  /*27350*/  SHFL.IDX PT, R5, R4, 0x1, 0x181f ;  /* 0x00381f0004057f89 */ /* 0x000fe200000e0000 */
[----:B--2---:R-:W-:-:S03]  /*27360*/  IMAD R2, R6, R8, RZ ;  /* 0x0000000806027224 */ /* 0x004fc600078e02ff */
[----:B------:R-:W1:Y:S02]  /*27370*/  SHFL.IDX PT, R6, R3, RZ, 0x181f ;  /* 0x00181fff03067589 */ /* 0x000e6400000e0000 */
[----:B------:R-:W-:-:S13]  /*27380*/  ISETP.GE.AND P2, PT, R0, R2, PT ;  /* 0x000000020000720c */ /* 0x000fda0003f46270 */
[----:B0-----:R-:W-:-:S05]  /*27390*/  @!P2 LEA R7, P5, R9, R7, 0x1 ;  /* 0x000000070907a211 */ /* 0x001fca00078a08ff */
[----:B-1----:R-:W-:-:S05]  /*273a0*/  @!P2 IMAD.X R6, RZ, RZ, R6, P5 ;  /* 0x000000ffff06a224 */ /* 0x002fca00028e0606 */
[----:B------:R-:W-:-:S04]  /*273b0*/  @!P2 LOP3.LUT R7, R7, R6, RZ, 0x3c, !PT ;  /* 0x000000060707a212 */ /* 0x000fc800078e3cff */
[----:B------:R-:W-:-:S04]  /*273c0*/  @!P2 LOP3.LUT R6, R7, R6, RZ, 0x3c, !PT ;  /* 0x000000060706a212 */ /* 0x000fc800078e3cff */
[----:B------:R-:W-:-:S05]  /*273d0*/  @!P2 LOP3.LUT R7, R7, R6, RZ, 0x3c, !PT ;  /* 0x000000060707a212 */ /* 0x000fca00078e3cff */
[----:B---3--:R-:W-:Y:S04]  /*273e0*/  @!P2 LDGSTS.E.BYPASS.LTC128B.128 [R10+0x14400], desc[UR4][R6.64], !P4 ;  /* 0x14400000060aafae */ /* 0x008fe8000e101d44 */
[----:B------:R-:W-:Y:S04]  /*273f0*/  @!P2 LDGSTS.E.BYPASS.LTC128B.128 [R10+0x18400], desc[UR4][R6.64+0x80], !P3 ;  /* 0x18400080060aafae */ /* 0x000fe8000d901d44 */
[----:B------:R-:W-:Y:S04]  /*27400*/  @!P2 LDGSTS.E.BYPASS.LTC128B.128 [R10+0x1c400], desc[UR4][R6.64+0x100], !P0 ;  /* 0x1c400100060aafae */ /* 0x000fe8000c101d44 */
[----:B------:R0:W-:Y:S04]  /*27410*/  @!P2 LDGSTS.E.BYPASS.LTC128B.128 [R10+0x20400], desc[UR4][R6.64+0x180], !P1 ;  /* 0x20400180060aafae */ /* 0x0001e8000c901d44 */
[----:B0-----:R-:W0:Y:S01]  /*27420*/  SHFL.IDX PT, R7, R3, 0x1, 0x181f ;  /* 0x00381f0003077f89 */ /* 0x001e2200000e0000 */
[----:B------:R-:W-:-:S04]  /*27430*/  IADD3 R6, R0, 0x10, RZ ;  /* 0x0000001000067810 */ /* 0x000fc80007ffe0ff */
[----:B------:R-:W-:-:S13]  /*27440*/  ISETP.GE.AND P2, PT, R6, R2, PT ;  /* 0x000000020600720c */ /* 0x000fda0003f46270 */
[----:B------:R-:W-:-:S05]  /*27450*/  @!P2 LEA R5, P5, R9, R5, 0x1 ;  /* 0x000000050905a211 */ /* 0x000fca00078a08ff */
[----:B0-----:R-:W-:-:S04]  /*27460*/  @!P2 IMAD.X R6, RZ, RZ, R7, P5 ;  /* 0x000000ffff06a224 */ /* 0x001fc800028e0607 */
[----:B------:R-:W-:Y:S01]  /*27470*/  @!P2 IMAD.MOV.U32 R7, RZ, RZ, R6 ;  /* 0x000000ffff07a224 */ /* 0x000fe200078e0006 */
[----:B------:R-:W-:Y:S02]  /*27480*/  @!P2 MOV R6, R5 ;  /* 0x000000050006a202 */ /* 0x000fe40000000f00 */
[----:B------:R-:W0:Y:S04]  /*27490*/  SHFL.IDX PT, R5, R4, 0x2, 0x181f ;  /* 0x00581f0004057f89 */ /* 0x000e2800000e0000 */
[----:B------:R-:W-:Y:S04]  /*274a0*/  @!P2 LDGSTS.E.BYPASS.LTC128B.128 [R10+0x14c00], desc[UR4][R6.64], !P4 ;  /* 0x14c00000060aafae */ /* 0x000fe8000e101d44 */
[----:B------:R-:W-:Y:S04]  /*274b0*/  @!P2 LDGSTS.E.BYPASS.LTC128B.128 [R10+0x18c00], desc[UR4][R6.64+0x80], !P3 ;  /* 0x18c00080060aafae */ /* 0x000fe8000d901d44 */
[----:B------:R-:W-:Y:S04]  /*274c0*/  @!P2 LDGSTS.E.BYPASS.LTC128B.128 [R10+0x1cc00], desc[UR4][R6.64+0x100], !P0 ;  /* 0x1cc00100060aafae */ /* 0x000fe8000c101d44 */
[----:B------:R1:W-:Y:S04]  /*274d0*/  @!P2 LDGSTS.E.BYPASS.LTC128B.128 [R10+0x20c00], desc[UR4][R6.64+0x180], !P1 ;  /* 0x20c00180060aafae */ /* 0x0003e8000c901d44 */
[----:B-1----:R-:W1:Y:S01]  /*274e0*/  SHFL.IDX PT, R7, R3, 0x2, 0x181f ;  /* 0x00581f0003077f89 */ /* 0x002e6200000e0000 */
[----:B------:R-:W-:-:S05]  /*274f0*/  VIADD R6, R0, 0x20 ;  /* 0x0000002000067836 */ /* 0x000fca0000000000 */
[----:B------:R-:W-:-:S13]  /*27500*/  ISETP.GE.AND P2, PT, R6, R2, PT ;  /* 0x000000020600720c */ /* 0x000fda0003f46270 */
[----:B0-----:R-:W-:-:S05]  /*27510*/  @!P2 LEA R5, P5, R9, R5, 0x1 ;  /* 0x000000050905a211 */ /* 0x001fca00078a08ff */
[----:B-1----:R-:W-:-:S05]  /*27520*/  @!P2 IMAD.X R6, RZ, RZ, R7, P5 ;  /* 0x000000ffff06a224 */ /* 0x002fca00028e0607 */
[----:B------:R-:W-:Y:S01]  /*27530*/  @!P2 MOV R7, R6 ;  /* 0x000000060007a202 */ /* 0x000fe20000000f00 */
[----:B------:R-:W-:Y:S02]  /*27540*/  @!P2 IMAD.MOV.U32 R6, RZ, RZ, R5 ;  /* 0x000000ffff06a224 */ /* 0x000fe400078e0005 */
        /* <DEDUP_REMOVED lines=8> */
[----:B0-----:R-:W-:-:S04]  /*275d0*/  @!P2 LEA R5, P5, R9, R5, 0x1 ;  /* 0x000000050905a211 */ /* 0x001fc800078a08ff */
[----:B-1----:R-:W-:-:S05]  /*275e0*/  @!P2 IADD3.X R6, RZ, R7, RZ, P5, !PT ;  /* 0x00000007ff06a210 */ /* 0x002fca0002ffe4ff */
[----:B------:R-:W-:Y:S02]  /*275f0*/  @!P2 IMAD.MOV.U32 R7, RZ, RZ, R6 ;  /* 0x000000ffff07a224 */ /* 0x000fe400078e0006 */
[----:B------:R-:W-:Y:S02]  /*27600*/  @!P2 IMAD.MOV.U32 R6, RZ, RZ, R5 ;  /* 0x000000ffff06a224 */ /* 0x000fe400078e0005 */
[----:B------:R-:W0:Y:S04]  /*27610*/  SHFL.IDX PT, R5, R4, 0x4, 0x181f ;  /* 0x00981f0004057f89 */ /* 0x000e2800000e0000 */
[----:B------:R-:W-:Y:S04]  /*27620*/  @!P2 LDGSTS.E.BYPASS.LTC128B.128 [R10+0x15c00], desc[UR4][R6.64], !P4 ;  /* 0x15c00000060aafae */ /* 0x000fe8000e101d44 */
[----:B------:R-:W-:Y:S04]  /*27630*/  @!P2 LDGSTS.E.BYPASS.LTC128B.128 [R10+0x19c00], desc[UR4][R6.64+0x80], !P3 ;  /* 0x19c00080060aafae */ /* 0x000fe8000d901d44 */
[----:B------:R-:W-:Y:S04]  /*27640*/  @!P2 LDGSTS.E.BYPASS.LTC128B.128 [R10+0x1dc00], desc[UR4][R6.64+0x100], !P0 ;  /* 0x1dc00100060aafae */ /* 0x000fe8000c101d44 */
[----:B------:R1:W-:Y:S04]  /*27650*/  @!P2 LDGSTS.E.BYPASS.LTC128B.128 [R10+0x21c00], desc[UR4][R6.64+0x180], !P1 ;  /* 0x21c00180060aafae */ /* 0x0003e8000c901d44 */
[----:B-1----:R-:W1:Y:S01]  /*27660*/  SHFL.IDX PT, R7, R3, 0x4, 0x181f ;  /* 0x00981f0003077f89 */ /* 0x002e6200000e0000 */
[----:B------:R-:W-:-:S04]  /*27670*/  IADD3 R6, R0, 0x40, RZ ;  /* 0x0000004000067810 */ /* 0x000fc80007ffe0ff */
[----:B------:R-:W-:-:S13]  /*27680*/  ISETP.GE.AND P2, PT, R6, R2, PT ;  /* 0x000000020600720c */ /* 0x000fda0003f46270 */
[----:B0-----:R-:W-:-:S05]  /*27690*/  @!P2 LEA R5, P5, R9, R5, 0x1 ;  /* 0x000000050905a211 */ /* 0x001fca00078a08ff */
[----:B-1----:R-:W-:-:S04]  /*276a0*/  @!P2 IMAD.X R6, RZ, RZ, R7, P5 ;  /* 0x000000ffff06a224 */ /* 0x002fc800028e0607 */
        /* <DEDUP_REMOVED lines=32> */
.L_x_909:
[----:B------:R-:W-:Y:S01]  /*278b0*/  IADD3 R0, R0, 0x70, RZ ;  /* 0x0000007000007810 */ /* 0x000fe20007ffe0ff */
[----:B------:R-:W-:Y:S03]  /*278c0*/  BSSY B0, `(.L_x_753) ;  /* 0x000000e000007945 */ /* 0x000fe60003800000 */
[----:B------:R-:W-:-:S13]  /*278d0*/  ISETP.GE.AND P2, PT, R0, R2, PT ;  /* 0x000000020000720c */ /* 0x000fda0003f46270 */
[----:B------:R-:W-:Y:S05]  /*278e0*/  @P2 BRA `(.L_x_754) ;  /* 0x00000000002c2947 */ /* 0x000fea0003800000 */
[----:B0-----:R-:W3:Y:S01]  /*278f0*/  LDL R4, [R1+0x2c] ;  /* 0x00002c0001047983 */ /* 0x001ee20000100800 */
[----:B--2---:R-:W-:Y:S01]  /*27900*/  LEA R2, P2, R9, R3, 0x1 ;  /* 0x0000000309027211 */ /* 0x004fe200078408ff */
[----:B------:R-:W-:-:S04]  /*27910*/  ULDC.64 UR4, c[0x0][0x208] ;  /* 0x0000820000047ab9 */ /* 0x000fc80000000a00 */
[----:B-1----:R-:W-:-:S05]  /*27920*/  IMAD.X R3, RZ, RZ, R5, P2 ;  /* 0x000000ffff037224 */ /* 0x002fca00010e0605 */
[----:B------:R-:W-:Y:S01]  /*27930*/  @!PT LDS RZ, [RZ] ;  /* 0x00000000fffff984 */ /* 0x000fe20000000800 */
[----:B------:R-:W-:Y:S01]  /*27940*/  @!PT LDS RZ, [RZ] ;  /* 0x00000000fffff984 */ /* 0x000fe20000000800 */
[----:B------:R-:W-:Y:S01]  /*27950*/  @!PT LDS RZ, [RZ] ;  /* 0x00000000fffff984 */ /* 0x000fe20000000800 */
[----:B---3--:R3:W-:Y:S04]  /*27960*/  LDGSTS.E.BYPASS.LTC128B.128 [R4+0x17c00], desc[UR4][R2.64], !P4 ;  /* 0x17c0000002047fae */ /* 0x0087e8000e101d44 */
[----:B------:R3:W-:Y:S04]  /*27970*/  LDGSTS.E.BYPASS.LTC128B.128 [R4+0x1bc00], desc[UR4][R2.64+0x80], !P3 ;  /* 0x1bc0008002047fae */ /* 0x0007e8000d901d44 */
[----:B------:R3:W-:Y:S04]  /*27980*/  LDGSTS.E.BYPASS.LTC128B.128 [R4+0x1fc00], desc[UR4][R2.64+0x100], !P0 ;  /* 0x1fc0010002047fae */ /* 0x0007e8000c101d44 */
[----:B------:R3:W-:Y:S02]  /*27990*/  LDGSTS.E.BYPASS.LTC128B.128 [R4+0x23c00], desc[UR4][R2.64+0x180], !P1 ;  /* 0x23c0018002047fae */ /* 0x0007e4000c901d44 */
.L_x_754:
[----:B------:R-:W-:Y:S05]  /*279a0*/  BSYNC B0 ;  /* 0x0000000000007941 */ /* 0x000fea0003800000 */
.L_x_753:
[----:B------:R-:W-:Y:S01]  /*279b0*/  NOP ;  /* 0x0000000000007918 */ /* 0x000fe20000000000 */
[----:B------:R-:W-:-:S13]  /*279c0*/  PLOP3.LUT P0, PT, PT, PT, PT, 0x80, 0x0 ;  /* 0x000000000000781c */ /* 0x000fda0003f0f070 */
.L_x_755:
        /* <DEDUP_REMOVED lines=10> */
[----:B------:R-:W-:-:S04]  /*27a70*/  LOP3.LUT R0, R0, 0xfffffffe, RZ, 0xc0, !PT ;  /* 0xfffffffe00007812 */ /* 0x000fc800078ec0ff */
[----:B------:R-:W-:-:S04]  /*27a80*/  IADD3 R0, R2, -R0, RZ ;  /* 0x8000000002007210 */ /* 0x000fc80007ffe0ff */
[----:B------:R-:W-:Y:S01]  /*27a90*/  SHF.L.U32 R0, R0, 0x1f, RZ ;  /* 0x0000001f00007819 */ /* 0x000fe200000006ff */
[----:B------:R-:W-:Y:S01]  /*27aa0*/  NOP ;  /* 0x0000000000007918 */ /* 0x000fe20000000000 */
[----:B------:R3:W-:Y:S01]  /*27ab0*/  SYNCS.ARRIVE.TRANS64.A1T0 RZ, [R18+URZ+0x38800], RZ ;  /* 0x038800ff12ff79a7 */ /* 0x0007e2000810003f */
[----:B------:R-:W-:Y:S01]  /*27ac0*/  BSSY B0, `(.L_x_756) ;  /* 0x0000003000007945 */ /* 0x000fe20003800000 */
[----:B------:R-:W4:Y:S03]  /*27ad0*/  SYNCS.PHASECHK.TRANS64.TRYWAIT P0, [R18+URZ+0x38820], R0 ;  /* 0x03882000120075a7 */ /* 0x000f26000800017f */
[----:B---34-:R-:W-:Y:S05]  /*27ae0*/  @!P0 BRA `(.L_x_757) ;  /* 0x0000005800dc8947 */ /* 0x018fea0003800000 */
.L_x_910:
[----:B------:R-:W-:Y:S05]  /*27af0*/  BSYNC B0 ;  /* 0x0000000000007941 */ /* 0x000fea0003800000 */
.L_x_756:
[----:B------:R-:W3:Y:S04]  /*27b00*/  LDL R2, [R1+0x48] ;  /* 0x0000480001027983 */ /* 0x000ee80000100800 */
[----:B0-2---:R-:W2:Y:S01]  /*27b10*/  LDL R3, [R1+0x34] ;  /* 0x0000340001037983 */ /* 0x005ea20000100800 */
[----:B------:R-:W-:Y:S01]  /*27b20*/  BSSY B0, `(.L_x_758) ;  /* 0x00002a9000007945 */ /* 0x000fe20003800000 */
[----:B---3--:R-:W-:-:S05]  /*27b30*/  VIADD R0, R2, 0xfffffffe ;  /* 0xfffffffe02007836 */ /* 0x008fca0000000000 */
[----:B--2---:R-:W-:-:S13]  /*27b40*/  ISETP.GE.AND P0, PT, R0, R3, PT ;  /* 0x000000030000720c */ /* 0x004fda0003f06270 */
[----:B------:R-:W-:Y:S05]  /*27b50*/  @!P0 BRA `(.L_x_759) ;  /* 0x0000002800948947 */ /* 0x000fea0003800000 */
[----:B------:R-:W2:Y:S04]  /*27b60*/  LDL.LU R2, [R1+0x60] ;  /* 0x0000600001027983 */ /* 0x000ea80000300800 */
[----:B-1----:R-:W3:Y:S04]  /*27b70*/  LDL.LU R5, [R1+0x44] ;  /* 0x0000440001057983 */ /* 0x002ee80000300800 */
[----:B------:R-:W4:Y:S01]  /*27b80*/  LDL.LU R4, [R1+0x40] ;  /* 0x0000400001047983 */ /* 0x000f220000300800 */
[----:B------:R-:W-:Y:S01]  /*27b90*/  BSSY B2, `(.L_x_760) ;  /* 0x00000e7000027945 */ /* 0x000fe20003800000 */
[----:B--2---:R-:W-:-:S04]  /*27ba0*/  VIADD R2, R2, 0x1 ;  /* 0x0000000102027836 */ /* 0x004fc80000000000 */
[----:B---3--:R-:W-:-:S05]  /*27bb0*/  IMAD R2, R2, R5, RZ ;  /* 0x0000000502027224 */ /* 0x008fca00078e02ff */
[----:B----4-:R-:W-:Y:S02]  /*27bc0*/  VIMNMX R7, R4, R2, PT ;  /* 0x0000000204077248 */ /* 0x010fe40003fe0100 */
[----:B------:R-:W-:Y:S02]  /*27bd0*/  LOP3.LUT R2, RZ, R3, RZ, 0x33, !PT ;  /* 0x00000003ff027212 */ /* 0x000fe400078e33ff */
[----:B------:R-:W-:-:S04]  /*27be0*/  IADD3 R9, -R7, RZ, RZ ;  /* 0x000000ff07097210 */ /* 0x000fc80007ffe1ff */
        /* <DEDUP_REMOVED lines=12> */
[----:B--2---:R-:W-:Y:S02]  /*27cb0*/  LOP3.LUT P1, RZ, R4, 0x4, RZ, 0xc0, !PT ;  /* 0x0000000404ff7812 */ /* 0x004fe4000782c0ff */
[----:B---3--:R-:W-:-:S11]  /*27cc0*/  LOP3.LUT R10, R3, R10, RZ, 0x3c, !PT ;  /* 0x0000000a030a7212 */ /* 0x008fd600078e3cff */
[----:B------:R-:W-:Y:S05]  /*27cd0*/  @!P1 BRA `(.L_x_763) ;  /* 0x0000000c00349947 */ /* 0x000fea0003800000 */
[----:B------:R-:W-:Y:S01]  /*27ce0*/  ULDC.64 UR4, c[0x0][0x418] ;  /* 0x0001060000047ab9 */ /* 0x000fe20000000a00 */
[----:B------:R-:W-:Y:S02]  /*27cf0*/  MOV R4, R17 ;  /* 0x0000001100047202 */ /* 0x000fe40000000f00 */
        /* <DEDUP_REMOVED lines=18> */
[----:B------:R-:W-:-:S05]  /*27e20*/  IMAD.WIDE.U32 R2, R6, UR6, R2 ;  /* 0x0000000606027c25 */ /* 0x000fca000f8e0002 */
[----:B------:R-:W-:Y:S02]  /*27e30*/  IADD3 R3, R4, R3, RZ ;  /* 0x0000000304037210 */ /* 0x000fe40007ffe0ff */
[----:B------:R-:W-:-:S04]  /*27e40*/  LEA R4, P0, R2, UR4, 0x2 ;  /* 0x0000000402047c11 */ /* 0x000fc8000f8010ff */
[----:B------:R-:W-:-:S05]  /*27e50*/  LEA.HI.X R5, R2, UR5, R3, 0x2, P0 ;  /* 0x0000000502057c11 */ /* 0x000fca00080f1403 */
[----:B------:R0:W5:Y:S04]  /*27e60*/  LDG.E R4, desc[UR8][R4.64] ;  /* 0x0000000804047981 */ /* 0x000168000c1e1900 */
.L_x_764:
[----:B------:R-:W-:Y:S01]  /*27e70*/  IMAD R3, R8, 0x8, R18 ;  /* 0x0000000808037824 */ /* 0x000fe200078e0212 */
[----:B------:R-:W-:Y:S01]  /*27e80*/  SHF.L.U32 R2, R10, 0x1f, RZ ;  /* 0x0000001f0a027819 */ /* 0x000fe200000006ff */
[----:B------:R-:W-:Y:S03]  /*27e90*/  BSSY B3, `(.L_x_765) ;  /* 0x0000003000037945 */ /* 0x000fe60003800000 */
[----:B------:R-:W1:Y:S02]  /*27ea0*/  SYNCS.PHASECHK.TRANS64.TRYWAIT P0, [R3+URZ+0x38840], R2 ;  /* 0x03884002030075a7 */ /* 0x000e64000800017f */
[----:B-1----:R-:W-:Y:S05]  /*27eb0*/  @!P0 BRA `(.L_x_766) ;  /* 0x0000005400fc8947 */ /* 0x002fea0003800000 */
.L_x_911:
[----:B------:R-:W-:Y:S05]  /*27ec0*/  BSYNC B3 ;  /* 0x0000000000037941 */ /* 0x000fea0003800000 */
.L_x_765:
[----:B0-----:R-:W0:Y:S01]  /*27ed0*/  S2R R5, SR_TID.X ;  /* 0x0000000000057919 */ /* 0x001e220000002100 */
[----:B------:R-:W-:Y:S01]  /*27ee0*/  BSSY B3, `(.L_x_767) ;  /* 0x000000a000037945 */ /* 0x000fe20003800000 */
[----:B0-----:R-:W-:-:S04]  /*27ef0*/  LOP3.LUT R5, R5, 0x7f, RZ, 0xc0, !PT ;  /* 0x0000007f05057812 */ /* 0x001fc800078ec0ff */
[----:B------:R-:W-:-:S13]  /*27f00*/  ISETP.NE.AND P0, PT, R5, RZ, PT ;  /* 0x000000ff0500720c */ /* 0x000fda0003f05270 */
[----:B------:R-:W-:Y:S05]  /*27f10*/  @P0 BRA `(.L_x_768) ;  /* 0x0000000000180947 */ /* 0x000fea0003800000 */
[----:B------:R-:W2:Y:S01]  /*27f20*/  LDL R5, [R1+0x10] ;  /* 0x0000100001057983 */ /* 0x000ea20000100800 */
[----:B-1----:R-:W-:-:S04]  /*27f30*/  IMAD.MOV.U32 R2, RZ, RZ, 0xa000 ;  /* 0x0000a000ff027424 */ /* 0x002fc800078e00ff */
[----:B------:R0:W-:Y:S01]  /*27f40*/  SYNCS.ARRIVE.TRANS64 RZ, [R3+URZ+0x38830], R2 ;  /* 0x0388300203ff79a7 */ /* 0x0001e2000800003f */
[----:B--2---:R-:W-:-:S13]  /*27f50*/  LOP3.LUT P1, RZ, R5, 0x1, RZ, 0xc0, !PT ;  /* 0x0000000105ff7812 */ /* 0x004fda000782c0ff */
[----:B0-----:R-:W-:Y:S05]  /*27f60*/  @!P1 BRA `(.L_x_768) ;  /* 0x0000000000049947 */ /* 0x001fea0003800000 */
[----:B------:R-:W-:Y:S01]  /*27f70*/  BPT.TRAP 0x1 ;  /* 0x000000040000795c */ /* 0x000fe20000300000 */
.L_x_768:
[----:B------:R-:W-:Y:S05]  /*27f80*/  BSYNC B3 ;  /* 0x0000000000037941 */ /* 0x000fea0003800000 */
.L_x_767:
[----:B-1----:R-:W2:Y:S01]  /*27f90*/  LDL R2, [R1+0x1c] ;  /* 0x00001c0001027983 */ /* 0x002ea20000100800 */
[----:B------:R-:W-:Y:S01]  /*27fa0*/  MOV R11, RZ ;  /* 0x000000ff000b7202 */ /* 0x000fe20000000f00 */
[----:B------:R-:W-:Y:S01]  /*27fb0*/  IMAD R6, R8, 0xa000, R18 ;  /* 0x0000a00008067824 */ /* 0x000fe200078e0212 */
[----:B------:R-:W-:Y:S01]  /*27fc0*/  UIADD3 UR4, UP0, UR38, 0x370, URZ ;  /* 0x0000037026047890 */ /* 0x000fe2000ff1e03f */
        /* <DEDUP_REMOVED lines=8> */
.L_x_769:
        /* <DEDUP_REMOVED lines=16> */
.L_x_770:
        /* <DEDUP_REMOVED lines=12> */
[----:B------:R-:W-:Y:S01]  /*28210*/  UMOV UR6, 0x0 ;  /* 0x0000000000067882 */ /* 0x000fe20000000000 */
[----:B------:R-:W-:Y:S01]  /*28220*/  IADD3 R5, R6, 0x29400, RZ ;  /* 0x0002940006057810 */ /* 0x000fe20007ffe0ff */
[----:B------:R-:W-:Y:S01]  /*28230*/  UMOV UR7, 0x14f00000 ;  /* 0x14f0000000077882 */ /* 0x000fe20000000000 */
[----:B------:R-:W-:-:S15]  /*28240*/  R2UR UR10, R13 ;  /* 0x000000000d0a72ca */ /* 0x000fde00000e0000 */
.L_x_771:
        /* <DEDUP_REMOVED lines=16> */
.L_x_772:
        /* <DEDUP_REMOVED lines=11> */
[----:B------:R-:W-:Y:S01]  /*28400*/  LEA R2, R19, R18, 0x3 ;  /* 0x0000001213027211 */ /* 0x000fe200078e18ff */
[----:B------:R-:W-:Y:S01]  /*28410*/  BSSY B3, `(.L_x_773) ;  /* 0x0000004000037945 */ /* 0x000fe20003800000 */
[----:B--2---:R-:W-:-:S04]  /*28420*/  SHF.L.U32 R3, R6, 0x1f, RZ ;  /* 0x0000001f06037819 */ /* 0x004fc800000006ff */
[----:B------:R-:W0:Y:S02]  /*28430*/  SYNCS.PHASECHK.TRANS64.TRYWAIT P0, [R2+URZ+0x38860], R3 ;  /* 0x03886003020075a7 */ /* 0x000e24000800017f */
[----:B0-----:R-:W-:Y:S05]  /*28440*/  @!P0 BRA `(.L_x_774) ;  /* 0x0000005000ac8947 */ /* 0x001fea0003800000 */
.L_x_912:
[----:B------:R-:W-:Y:S05]  /*28450*/  BSYNC B3 ;  /* 0x0000000000037941 */ /* 0x000fea0003800000 */
.L_x_773:
[----:B------:R-:W1:Y:S01]  /*28460*/  S2R R5, SR_TID.X ;  /* 0x0000000000057919 */ /* 0x000e620000002100 */
[----:B------:R-:W-:-:S04]  /*28470*/  UPRMT UR4, UR37, 0x9910, URZ ;  /* 0x0000991025047896 */ /* 0x000fc8000800003f */
[----:B------:R-:W-:Y:S01]  /*28480*/  UISETP.NE.AND UP0, UPT, UR4, 0x2, UPT ;  /* 0x000000020400788c */ /* 0x000fe2000bf05270 */
[----:B-1----:R-:W-:-:S04]  /*28490*/  LOP3.LUT R5, R5, 0x7f, RZ, 0xc0, !PT ;  /* 0x0000007f05057812 */ /* 0x002fc800078ec0ff */
[----:B------:R-:W-:-:S13]  /*284a0*/  ISETP.NE.AND P0, PT, R5, RZ, PT ;  /* 0x000000ff0500720c */ /* 0x000fda0003f05270 */
[----:B0-----:R-:W-:-:S04]  /*284b0*/  @!P0 IMAD.MOV.U32 R3, RZ, RZ, 0xa000 ;  /* 0x0000a000ff038424 */ /* 0x001fc800078e00ff */
[----:B------:R0:W-:Y:S01]  /*284c0*/  @!P0 SYNCS.ARRIVE.TRANS64 RZ, [R2+URZ+0x38850], R3 ;  /* 0x0388500302ff89a7 */ /* 0x0001e2000800003f */
[----:B------:R-:W-:-:S13]  /*284d0*/  PLOP3.LUT P0, PT, PT, PT, UP0, 0x80, 0x0 ;  /* 0x000000000000781c */ /* 0x000fda0003f0f008 */
[----:B0-----:R-:W-:Y:S05]  /*284e0*/  @P0 BRA `(.L_x_775) ;  /* 0x0000000000040947 */ /* 0x001fea0003800000 */
[----:B------:R-:W-:Y:S01]  /*284f0*/  BPT.TRAP 0x1 ;  /* 0x000000040000795c */ /* 0x000fe20000300000 */
.L_x_775:
[----:B------:R-:W2:Y:S01]  /*28500*/  LDL R3, [R1+0x10] ;  /* 0x0000100001037983 */ /* 0x000ea20000100800 */
[----:B------:R-:W-:Y:S01]  /*28510*/  BSSY B3, `(.L_x_776) ;  /* 0x0000004000037945 */ /* 0x000fe20003800000 */
[----:B--2---:R-:W-:-:S13]  /*28520*/  LOP3.LUT P0, RZ, R3, 0x8, RZ, 0xc0, !PT ;  /* 0x0000000803ff7812 */ /* 0x004fda000780c0ff */
[----:B------:R-:W-:Y:S05]  /*28530*/  @P0 BRA `(.L_x_777) ;  /* 0x0000000000040947 */ /* 0x000fea0003800000 */
[----:B------:R-:W-:Y:S01]  /*28540*/  BPT.TRAP 0x1 ;  /* 0x000000040000795c */ /* 0x000fe20000300000 */
.L_x_777:
[----:B------:R-:W-:Y:S05]  /*28550*/  BSYNC B3 ;  /* 0x0000000000037941 */ /* 0x000fea0003800000 */
.L_x_776:
[----:B------:R-:W2:Y:S04]  /*28560*/  LDL R6, [R1+0x1c] ;  /* 0x00001c0001067983 */ /* 0x000ea80000100800 */
[----:B------:R-:W2:Y:S01]  /*28570*/  LDL.LU R5, [R1+0x8] ;  /* 0x0000080001057983 */ /* 0x000ea20000300800 */
[----:B------:R-:W-:Y:S01]  /*28580*/  R2UR UR10, R11 ;  /* 0x000000000b0a72ca */ /* 0x000fe200000e0000 */
[----:B------:R-:W-:Y:S01]  /*28590*/  IMAD R3, R19, 0xa000, R18 ;  /* 0x0000a00013037824 */ /* 0x000fe200078e0212 */
[----:B------:R-:W-:Y:S01]  /*285a0*/  UIADD3 UR4, UP0, UR38, 0x470, URZ ;  /* 0x0000047026047890 */ /* 0x000fe2000ff1e03f */
[----:B------:R-:W-:Y:S01]  /*285b0*/  PLOP3.LUT P0, PT, PT, PT, PT, 0x80, 0x0 ;  /* 0x000000000000781c */ /* 0x000fe20003f0f070 */
[----:B------:R-:W-:Y:S01]  /*285c0*/  VIADD R2, R2, 0x38850 ;  /* 0x0003885002027836 */ /* 0x000fe20000000000 */
[----:B------:R-:W-:Y:S01]  /*285d0*/  UMOV UR6, 0x0 ;  /* 0x0000000000067882 */ /* 0x000fe20000000000 */
[----:B------:R-:W-:Y:S01]  /*285e0*/  UIADD3.X UR5, URZ, UR39, URZ, UP0, !UPT ;  /* 0x000000273f057290 */ /* 0x000fe200087fe43f */
[----:B------:R-:W-:Y:S01]  /*285f0*/  UMOV UR7, 0x14f00000 ;  /* 0x14f0000000077882 */ /* 0x000fe20000000000 */
[----:B--2---:R-:W-:Y:S01]  /*28600*/  IMAD R5, R5, 0x50, R6 ;  /* 0x0000005005057824 */ /* 0x004fe200078e0206 */
[----:B------:R-:W-:-:S09]  /*28610*/  IADD3 R6, R3, 0x400, RZ ;  /* 0x0000040003067810 */ /* 0x000fd20007ffe0ff */
.L_x_778:
        /* <DEDUP_REMOVED lines=12> */
[----:B------:R-:W-:Y:S01]  /*286e0*/  PLOP3.LUT P0, PT, PT, PT, PT, 0x80, 0x0 ;  /* 0x000000000000781c */ /* 0x000fe20003f0f070 */
[----:B------:R-:W-:Y:S01]  /*286f0*/  UMOV UR6, 0x0 ;  /* 0x0000000000067882 */ /* 0x000fe20000000000 */
[----:B------:R-:W-:-:S11]  /*28700*/  UMOV UR7, 0x14f00000 ;  /* 0x14f0000000077882 */ /* 0x000fd60000000000 */
.L_x_779:
        /* <DEDUP_REMOVED lines=15> */
.L_x_780:
        /* <DEDUP_REMOVED lines=11> */
[----:B------:R-:W-:Y:S01]  /*288b0*/  UMOV UR6, 0x0 ;  /* 0x0000000000067882 */ /* 0x000fe20000000000 */
[----:B------:R-:W-:Y:S01]  /*288c0*/  PLOP3.LUT P0, PT, PT, PT, PT, 0x80, 0x0 ;  /* 0x000000000000781c */ /* 0x000fe20003f0f070 */
[----:B------:R-:W-:Y:S01]  /*288d0*/  UMOV UR7, 0x14f00000 ;  /* 0x14f0000000077882 */ /* 0x000fe20000000000 */
[----:B------:R-:W-:-:S11]  /*288e0*/  IADD3 R3, R3, 0x7c00, RZ ;  /* 0x00007c0003037810 */ /* 0x000fd60007ffe0ff */
.L_x_781:
        /* <DEDUP_REMOVED lines=12> */
.L_x_763:
[----:B------:R-:W-:Y:S05]  /*289b0*/  BSYNC B1 ;  /* 0x0000000000017941 */ /* 0x000fea0003800000 */
.L_x_762:
[----:B0-----:R-:W2:Y:S01]  /*289c0*/  LDL.LU R0, [R1+0x48] ;  /* 0x0000480001007983 */ /* 0x001ea20000300800 */
[----:B------:R-:W-:-:S03]  /*289d0*/  MOV R19, R8 ;  /* 0x0000000800137202 */ /* 0x000fc60000000f00 */
[----:B------:R0:W-:Y:S02]  /*289e0*/  STL [R1+0x18], R10 ;  /* 0x0000180a01007387 */ /* 0x0001e40000100800 */
[----:B0-2---:R-:W-:-:S07]  /*289f0*/  VIADD R0, R0, 0xfffffffd ;  /* 0xfffffffd00007836 */ /* 0x005fce0000000000 */
.L_x_761:
[----:B------:R-:W-:Y:S05]  /*28a00*/  BSYNC B2 ;  /* 0x0000000000027941 */ /* 0x000fea0003800000 */
.L_x_760:
[----:B------:R-:W-:Y:S01]  /*28a10*/  VIADD R9, R9, 0xfffffffe ;  /* 0xfffffffe09097836 */ /* 0x000fe20000000000 */
[----:B------:R-:W-:-:S04]  /*28a20*/  LOP3.LUT R7, RZ, R7, RZ, 0x33, !PT ;  /* 0x00000007ff077212 */ /* 0x000fc800078e33ff */
[----:B------:R-:W-:-:S13]  /*28a30*/  ISETP.NE.AND P0, PT, R9, R7, PT ;  /* 0x000000070900720c */ /* 0x000fda0003f05270 */
[----:B------:R-:W-:Y:S05]  /*28a40*/  @!P0 BRA `(.L_x_759) ;  /* 0x0000001800d88947 */ /* 0x000fea0003800000 */
[----:B------:R-:W-:-:S07]  /*28a50*/  IMAD.MOV.U32 R9, RZ, RZ, R17 ;  /* 0x000000ffff097224 */ /* 0x000fce00078e0011 */
.L_x_822:
[----:B------:R-:W2:Y:S04]  /*28a60*/  LDL R3, [R1+0x10] ;  /* 0x0000100001037983 */ /* 0x000ea80000100800 */
[----:B------:R-:W3:Y:S01]  /*28a70*/  LDL R2, [R1+0x18] ;  /* 0x0000180001027983 */ /* 0x000ee20000100800 */
[----:B------:R-:W-:Y:S01]  /*28a80*/  IADD3 R4, R19, 0x1, RZ ;  /* 0x0000000113047810 */ /* 0x000fe20007ffe0ff */
[----:B------:R-:W-:Y:S05]  /*28a90*/  YIELD ;  /* 0x0000000000007946 */ /* 0x000fea0003800000 */
[----:B------:R-:W-:Y:S01]  /*28aa0*/  ISETP.NE.AND P0, PT, R4, 0x2, PT ;  /* 0x000000020400780c */ /* 0x000fe20003f05270 */
[----:B------:R-:W-:Y:S03]  /*28ab0*/  BSSY B1, `(.L_x_782) ;  /* 0x00000d3000017945 */ /* 0x000fe60003800000 */
[----:B------:R-:W-:-:S02]  /*28ac0*/  SEL R5, RZ, 0x1, P0 ;  /* 0x00000001ff057807 */ /* 0x000fc40000000000 */
[----:B------:R-:W-:Y:S02]  /*28ad0*/  SEL R4, R4, RZ, P0 ;  /* 0x000000ff04047207 */ /* 0x000fe40000000000 */
[----:B--2---:R-:W-:Y:S02]  /*28ae0*/  LOP3.LUT P1, RZ, R3, 0x4, RZ, 0xc0, !PT ;  /* 0x0000000403ff7812 */ /* 0x004fe4000782c0ff */
        /* <DEDUP_REMOVED lines=17> */
[----:B------:R-:W-:Y:S02]  /*28c00*/  IADD3 R6, -R2, RZ, RZ ;  /* 0x000000ff02067210 */ /* 0x000fe40007ffe1ff */
[----:B------:R-:W-:-:S03]  /*28c10*/  SHF.R.S32.HI R3, RZ, 0x1f, R2 ;  /* 0x0000001fff037819 */ /* 0x000fc60000011402 */
        /* <DEDUP_REMOVED lines=8> */
.L_x_784:
[----:B------:R-:W-:Y:S01]  /*28ca0*/  IMAD R3, R4, 0x8, R18 ;  /* 0x0000000804037824 */ /* 0x000fe200078e0212 */
[----:B------:R-:W-:Y:S01]  /*28cb0*/  SHF.L.U32 R2, R5, 0x1f, RZ ;  /* 0x0000001f05027819 */ /* 0x000fe200000006ff */
[----:B------:R-:W-:Y:S03]  /*28cc0*/  BSSY B2, `(.L_x_785) ;  /* 0x0000003000027945 */ /* 0x000fe60003800000 */
[----:B------:R-:W1:Y:S02]  /*28cd0*/  SYNCS.PHASECHK.TRANS64.TRYWAIT P0, [R3+URZ+0x38840], R2 ;  /* 0x03884002030075a7 */ /* 0x000e64000800017f */
[----:B-1----:R-:W-:Y:S05]  /*28ce0*/  @!P0 BRA `(.L_x_786) ;  /* 0x0000004800988947 */ /* 0x002fea0003800000 */
.L_x_913:
[----:B------:R-:W-:Y:S05]  /*28cf0*/  BSYNC B2 ;  /* 0x0000000000027941 */ /* 0x000fea0003800000 */
.L_x_785:
[----:B------:R-:W2:Y:S01]  /*28d00*/  S2R R7, SR_TID.X ;  /* 0x0000000000077919 */ /* 0x000ea20000002100 */
[----:B------:R-:W-:Y:S01]  /*28d10*/  BSSY B2, `(.L_x_787) ;  /* 0x000000a000027945 */ /* 0x000fe20003800000 */
[----:B--2---:R-:W-:-:S04]  /*28d20*/  LOP3.LUT R7, R7, 0x7f, RZ, 0xc0, !PT ;  /* 0x0000007f07077812 */ /* 0x004fc800078ec0ff */
[----:B------:R-:W-:-:S13]  /*28d30*/  ISETP.NE.AND P0, PT, R7, RZ, PT ;  /* 0x000000ff0700720c */ /* 0x000fda0003f05270 */
[----:B------:R-:W-:Y:S05]  /*28d40*/  @P0 BRA `(.L_x_788) ;  /* 0x0000000000180947 */ /* 0x000fea0003800000 */
[----:B------:R-:W2:Y:S01]  /*28d50*/  LDL R7, [R1+0x10] ;  /* 0x0000100001077983 */ /* 0x000ea20000100800 */
[----:B-1----:R-:W-:-:S04]  /*28d60*/  MOV R2, 0xa000 ;  /* 0x0000a00000027802 */ /* 0x002fc80000000f00 */
[----:B------:R3:W-:Y:S01]  /*28d70*/  SYNCS.ARRIVE.TRANS64 RZ, [R3+URZ+0x38830], R2 ;  /* 0x0388300203ff79a7 */ /* 0x0007e2000800003f */
[----:B--2---:R-:W-:-:S13]  /*28d80*/  LOP3.LUT P1, RZ, R7, 0x1, RZ, 0xc0, !PT ;  /* 0x0000000107ff7812 */ /* 0x004fda000782c0ff */
[----:B---3--:R-:W-:Y:S05]  /*28d90*/  @!P1 BRA `(.L_x_788) ;  /* 0x0000000000049947 */ /* 0x008fea0003800000 */
[----:B------:R-:W-:Y:S01]  /*28da0*/  BPT.TRAP 0x1 ;  /* 0x000000040000795c */ /* 0x000fe20000300000 */
.L_x_788:
[----:B------:R-:W-:Y:S05]  /*28db0*/  BSYNC B2 ;  /* 0x0000000000027941 */ /* 0x000fea0003800000 */
.L_x_787:
[----:B-1----:R-:W2:Y:S01]  /*28dc0*/  LDL R2, [R1+0x1c] ;  /* 0x00001c0001027983 */ /* 0x002ea20000100800 */
[----:B------:R-:W-:Y:S01]  /*28dd0*/  IMAD.MOV.U32 R10, RZ, RZ, RZ ;  /* 0x000000ffff0a7224 */ /* 0x000fe200078e00ff */
[----:B------:R-:W-:Y:S01]  /*28de0*/  UIADD3 UR4, UP0, UR38, 0x370, URZ ;  /* 0x0000037026047890 */ /* 0x000fe2000ff1e03f */
[----:B------:R-:W-:Y:S01]  /*28df0*/  IMAD R7, R4, 0xa000, R18 ;  /* 0x0000a00004077824 */ /* 0x000fe200078e0212 */
[----:B------:R-:W-:Y:S01]  /*28e00*/  PLOP3.LUT P0, PT, PT, PT, PT, 0x80, 0x0 ;  /* 0x000000000000781c */ /* 0x000fe20003f0f070 */
[----:B------:R-:W-:Y:S01]  /*28e10*/  VIADD R3, R3, 0x38830 ;  /* 0x0003883003037836 */ /* 0x000fe20000000000 */
[----:B------:R-:W-:Y:S01]  /*28e20*/  R2UR UR10, R10 ;  /* 0x000000000a0a72ca */ /* 0x000fe200000e0000 */
[----:B------:R-:W-:Y:S01]  /*28e30*/  UIADD3.X UR5, URZ, UR39, URZ, UP0, !UPT ;  /* 0x000000273f057290 */ /* 0x000fe200087fe43f */
[----:B0-----:R-:W-:Y:S01]  /*28e40*/  IADD3 R8, R7, 0x24400, RZ ;  /* 0x0002440007087810 */ /* 0x001fe20007ffe0ff */
[----:B------:R-:W-:Y:S01]  /*28e50*/  UMOV UR6, 0x0 ;  /* 0x0000000000067882 */ /* 0x000fe20000000000 */
[----:B------:R-:W-:Y:S01]  /*28e60*/  UMOV UR7, 0x14f00000 ;  /* 0x14f0000000077882 */ /* 0x000fe20000000000 */
[----:B--2---:R-:W-:-:S10]  /*28e70*/  IMAD R2, R6, 0x50, R2 ;  /* 0x0000005006027824 */ /* 0x004fd400078e0202 */
.L_x_789:
        /* <DEDUP_REMOVED lines=16> */
.L_x_790:
        /* <DEDUP_REMOVED lines=16> */
.L_x_791:
        /* <DEDUP_REMOVED lines=16> */
.L_x_792:
        /* <DEDUP_REMOVED lines=16> */
.L_x_914:
[----:B------:R-:W-:Y:S05]  /*29280*/  BSYNC B2 ;  /* 0x0000000000027941 */ /* 0x000fea0003800000 */
.L_x_793:
        /* <DEDUP_REMOVED lines=10> */
.L_x_795:
[----:B------:R-:W2:Y:S01]  /*29330*/  LDL R3, [R1+0x10] ;  /* 0x0000100001037983 */ /* 0x000ea20000100800 */
[----:B------:R-:W-:Y:S01]  /*29340*/  BSSY B2, `(.L_x_796) ;  /* 0x0000004000027945 */ /* 0x000fe20003800000 */
[----:B--2---:R-:W-:-:S13]  /*29350*/  LOP3.LUT P0, RZ, R3, 0x8, RZ, 0xc0, !PT ;  /* 0x0000000803ff7812 */ /* 0x004fda000780c0ff */
[----:B------:R-:W-:Y:S05]  /*29360*/  @P0 BRA `(.L_x_797) ;  /* 0x0000000000040947 */ /* 0x000fea0003800000 */
[----:B------:R-:W-:Y:S01]  /*29370*/  BPT.TRAP 0x1 ;  /* 0x000000040000795c */ /* 0x000fe20000300000 */
.L_x_797:
[----:B------:R-:W-:Y:S05]  /*29380*/  BSYNC B2 ;  /* 0x0000000000027941 */ /* 0x000fea0003800000 */
.L_x_796:
[----:B------:R-:W2:Y:S04]  /*29390*/  LDL R7, [R1+0x1c] ;  /* 0x00001c0001077983 */ /* 0x000ea80000100800 */
[----:B------:R-:W2:Y:S01]  /*293a0*/  LDL.LU R3, [R1+0x8] ;  /* 0x0000080001037983 */ /* 0x000ea20000300800 */
[----:B------:R-:W-:Y:S01]  /*293b0*/  R2UR UR10, R10 ;  /* 0x000000000a0a72ca */ /* 0x000fe200000e0000 */
[----:B------:R-:W-:Y:S01]  /*293c0*/  IMAD R19, R19, 0xa000, R18 ;  /* 0x0000a00013137824 */ /* 0x000fe200078e0212 */
[----:B------:R-:W-:Y:S01]  /*293d0*/  UIADD3 UR4, UP0, UR38, 0x470, URZ ;  /* 0x0000047026047890 */ /* 0x000fe2000ff1e03f */
[----:B------:R-:W-:Y:S01]  /*293e0*/  PLOP3.LUT P0, PT, PT, PT, PT, 0x80, 0x0 ;  /* 0x000000000000781c */ /* 0x000fe20003f0f070 */
[----:B------:R-:W-:Y:S01]  /*293f0*/  UMOV UR6, 0x0 ;  /* 0x0000000000067882 */ /* 0x000fe20000000000 */
[----:B------:R-:W-:Y:S01]  /*29400*/  IADD3 R2, R2, 0x38850, RZ ;  /* 0x0003885002027810 */ /* 0x000fe20007ffe0ff */
[----:B------:R-:W-:Y:S01]  /*29410*/  UIADD3.X UR5, URZ, UR39, URZ, UP0, !UPT ;  /* 0x000000273f057290 */ /* 0x000fe200087fe43f */
[----:B------:R-:W-:Y:S01]  /*29420*/  UMOV UR7, 0x14f00000 ;  /* 0x14f0000000077882 */ /* 0x000fe20000000000 */
[----:B--2---:R-:W-:-:S02]  /*29430*/  IMAD R3, R3, 0x50, R7 ;  /* 0x0000005003037824 */ /* 0x004fc400078e0207 */
[----:B------:R-:W-:-:S08]  /*29440*/  VIADD R7, R19, 0x400 ;  /* 0x0000040013077836 */ /* 0x000fd00000000000 */
.L_x_798:
        /* <DEDUP_REMOVED lines=15> */
.L_x_799:
        /* <DEDUP_REMOVED lines=15> */
.L_x_800:
        /* <DEDUP_REMOVED lines=15> */
.L_x_801:
        /* <DEDUP_REMOVED lines=12> */
.L_x_783:
[----:B------:R-:W-:Y:S05]  /*297e0*/  BSYNC B1 ;  /* 0x0000000000017941 */ /* 0x000fea0003800000 */
.L_x_782:
[----:B------:R-:W2:Y:S01]  /*297f0*/  LDL R2, [R1+0x10] ;  /* 0x0000100001027983 */ /* 0x000ea20000100800 */
[----:B------:R-:W-:Y:S01]  /*29800*/  IADD3 R19, R4, 0x1, RZ ;  /* 0x0000000104137810 */ /* 0x000fe20007ffe0ff */
[----:B------:R-:W-:Y:S01]  /*29810*/  BSSY B1, `(.L_x_802) ;  /* 0x00000d5000017945 */ /* 0x000fe20003800000 */
[----:B0-----:R-:W-:Y:S02]  /*29820*/  VIADD R6, R0, 0xffffffff ;  /* 0xffffffff00067836 */ /* 0x001fe40000000000 */
[----:B------:R-:W-:-:S04]  /*29830*/  ISETP.NE.AND P0, PT, R19, 0x2, PT ;  /* 0x000000021300780c */ /* 0x000fc80003f05270 */
[----:B------:R-:W-:Y:S02]  /*29840*/  SEL R19, R19, RZ, P0 ;  /* 0x000000ff13137207 */ /* 0x000fe40000000000 */
[----:B--2---:R-:W-:Y:S02]  /*29850*/  LOP3.LUT P1, RZ, R2, 0x4, RZ, 0xc0, !PT ;  /* 0x0000000402ff7812 */ /* 0x004fe4000782c0ff */
        /* <DEDUP_REMOVED lines=16> */
[----:B-1----:R-:W-:Y:S01]  /*29960*/  @P0 IMAD.HI.U32 R7, R6, R2, RZ ;  /* 0x0000000206070227 */ /* 0x002fe200078e00ff */
[----:B------:R-:W-:-:S04]  /*29970*/  MOV R2, R6 ;  /* 0x0000000600027202 */ /* 0x000fc80000000f00 */
        /* <DEDUP_REMOVED lines=11> */
.L_x_804:
[----:B------:R-:W-:Y:S01]  /*29a30*/  LEA R3, R19, R18, 0x3 ;  /* 0x0000001213037211 */ /* 0x000fe200078e18ff */
[----:B------:R-:W-:Y:S01]  /*29a40*/  BSSY B2, `(.L_x_805) ;  /* 0x0000004000027945 */ /* 0x000fe20003800000 */
[----:B------:R-:W-:-:S04]  /*29a50*/  SHF.L.U32 R2, R10, 0x1f, RZ ;  /* 0x0000001f0a027819 */ /* 0x000fc800000006ff */
[----:B------:R-:W2:Y:S02]  /*29a60*/  SYNCS.PHASECHK.TRANS64.TRYWAIT P0, [R3+URZ+0x38840], R2 ;  /* 0x03884002030075a7 */ /* 0x000ea4000800017f */
[----:B--2---:R-:W-:Y:S05]  /*29a70*/  @!P0 BRA `(.L_x_806) ;  /* 0x0000003c005c8947 */ /* 0x004fea0003800000 */
.L_x_915:
[----:B------:R-:W-:Y:S05]  /*29a80*/  BSYNC B2 ;  /* 0x0000000000027941 */ /* 0x000fea0003800000 */
.L_x_805:
[----:B-1----:R-:W1:Y:S01]  /*29a90*/  S2R R8, SR_TID.X ;  /* 0x0000000000087919 */ /* 0x002e620000002100 */
[----:B------:R-:W-:Y:S01]  /*29aa0*/  BSSY B2, `(.L_x_807) ;  /* 0x000000a000027945 */ /* 0x000fe20003800000 */
[----:B-1----:R-:W-:-:S04]  /*29ab0*/  LOP3.LUT R8, R8, 0x7f, RZ, 0xc0, !PT ;  /* 0x0000007f08087812 */ /* 0x002fc800078ec0ff */
[----:B------:R-:W-:-:S13]  /*29ac0*/  ISETP.NE.AND P0, PT, R8, RZ, PT ;  /* 0x000000ff0800720c */ /* 0x000fda0003f05270 */
[----:B------:R-:W-:Y:S05]  /*29ad0*/  @P0 BRA `(.L_x_808) ;  /* 0x0000000000180947 */ /* 0x000fea0003800000 */
[----:B------:R-:W3:Y:S01]  /*29ae0*/  LDL R8, [R1+0x10] ;  /* 0x0000100001087983 */ /* 0x000ee20000100800 */
[----:B--2---:R-:W-:-:S04]  /*29af0*/  IMAD.MOV.U32 R2, RZ, RZ, 0xa000 ;  /* 0x0000a000ff027424 */ /* 0x004fc800078e00ff */
[----:B------:R1:W-:Y:S01]  /*29b00*/  SYNCS.ARRIVE.TRANS64 RZ, [R3+URZ+0x38830], R2 ;  /* 0x0388300203ff79a7 */ /* 0x0003e2000800003f */
[----:B---3--:R-:W-:-:S13]  /*29b10*/  LOP3.LUT P1, RZ, R8, 0x1, RZ, 0xc0, !PT ;  /* 0x0000000108ff7812 */ /* 0x008fda000782c0ff */
[----:B-1----:R-:W-:Y:S05]  /*29b20*/  @!P1 BRA `(.L_x_808) ;  /* 0x0000000000049947 */ /* 0x002fea0003800000 */
[----:B------:R-:W-:Y:S01]  /*29b30*/  BPT.TRAP 0x1 ;  /* 0x000000040000795c */ /* 0x000fe20000300000 */
.L_x_808:
[----:B------:R-:W-:Y:S05]  /*29b40*/  BSYNC B2 ;  /* 0x0000000000027941 */ /* 0x000fea0003800000 */
.L_x_807:
[----:B--2---:R-:W2:Y:S01]  /*29b50*/  LDL R2, [R1+0x1c] ;  /* 0x00001c0001027983 */ /* 0x004ea20000100800 */
[----:B------:R-:W-:Y:S01]  /*29b60*/  IMAD.MOV.U32 R11, RZ, RZ, RZ ;  /* 0x000000ffff0b7224 */ /* 0x000fe200078e00ff */
[----:B------:R-:W-:Y:S01]  /*29b70*/  UIADD3 UR4, UP0, UR38, 0x370, URZ ;  /* 0x0000037026047890 */ /* 0x000fe2000ff1e03f */
[----:B------:R-:W-:Y:S01]  /*29b80*/  IMAD R8, R19, 0xa000, R18 ;  /* 0x0000a00013087824 */ /* 0x000fe200078e0212 */
[----:B------:R-:W-:Y:S01]  /*29b90*/  PLOP3.LUT P0, PT, PT, PT, PT, 0x80, 0x0 ;  /* 0x000000000000781c */ /* 0x000fe20003f0f070 */
[----:B------:R-:W-:Y:S01]  /*29ba0*/  UMOV UR6, 0x0 ;  /* 0x0000000000067882 */ /* 0x000fe20000000000 */
[----:B------:R-:W-:Y:S01]  /*29bb0*/  R2UR UR10, R11 ;  /* 0x000000000b0a72ca */ /* 0x000fe200000e0000 */
[----:B0-----:R-:W-:Y:S01]  /*29bc0*/  VIADD R10, R8, 0x24400 ;  /* 0x00024400080a7836 */ /* 0x001fe20000000000 */
[----:B------:R-:W-:Y:S01]  /*29bd0*/  IADD3 R3, R3, 0x38830, RZ ;  /* 0x0003883003037810 */ /* 0x000fe20007ffe0ff */
[----:B------:R-:W-:Y:S01]  /*29be0*/  UIADD3.X UR5, URZ, UR39, URZ, UP0, !UPT ;  /* 0x000000273f057290 */ /* 0x000fe200087fe43f */
[----:B------:R-:W-:Y:S01]  /*29bf0*/  UMOV UR7, 0x14f00000 ;  /* 0x14f0000000077882 */ /* 0x000fe20000000000 */
[----:B--2---:R-:W-:-:S10]  /*29c00*/  IMAD R2, R7, 0x50, R2 ;  /* 0x0000005007027824 */ /* 0x004fd400078e0202 */
.L_x_809:
        /* <DEDUP_REMOVED lines=16> */
.L_x_810:
        /* <DEDUP_REMOVED lines=16> */
.L_x_811:
        /* <DEDUP_REMOVED lines=16> */
.L_x_812:
        /* <DEDUP_REMOVED lines=15> */
.L_x_916:
[----:B------:R-:W-:Y:S05]  /*2a000*/  BSYNC B2 ;  /* 0x0000000000027941 */ /* 0x000fea0003800000 */
.L_x_813:
[----:B------:R-:W1:Y:S01]  /*2a010*/  S2R R3, SR_TID.X ;  /* 0x0000000000037919 */ /* 0x000e620000002100 */
[----:B------:R-:W-:-:S04]  /*2a020*/  UPRMT UR4, UR37, 0x9910, URZ ;  /* 0x0000991025047896 */ /* 0x000fc8000800003f */
[----:B------:R-:W-:Y:S01]  /*2a030*/  UISETP.NE.AND UP0, UPT, UR4, 0x2, UPT ;  /* 0x000000020400788c */ /* 0x000fe2000bf05270 */
[----:B-1----:R-:W-:-:S04]  /*2a040*/  LOP3.LUT R3, R3, 0x7f, RZ, 0xc0, !PT ;  /* 0x0000007f03037812 */ /* 0x002fc800078ec0ff */
[----:B------:R-:W-:-:S13]  /*2a050*/  ISETP.NE.AND P0, PT, R3, RZ, PT ;  /* 0x000000ff0300720c */ /* 0x000fda0003f05270 */
[----:B------:R-:W-:-:S04]  /*2a060*/  @!P0 MOV R3, 0xa000 ;  /* 0x0000a00000038802 */ /* 0x000fc80000000f00 */
[----:B------:R1:W-:Y:S01]  /*2a070*/  @!P0 SYNCS.ARRIVE.TRANS64 RZ, [R2+URZ+0x38850], R3 ;  /* 0x0388500302ff89a7 */ /* 0x0003e2000800003f */
[----:B------:R-:W-:-:S13]  /*2a080*/  PLOP3.LUT P0, PT, PT, PT, UP0, 0x80, 0x0 ;  /* 0x000000000000781c */ /* 0x000fda0003f0f008 */
[----:B-1----:R-:W-:Y:S05]  /*2a090*/  @P0 BRA `(.L_x_815) ;  /* 0x0000000000040947 */ /* 0x002fea0003800000 */
[----:B------:R-:W-:Y:S01]  /*2a0a0*/  BPT.TRAP 0x1 ;  /* 0x000000040000795c */ /* 0x000fe20000300000 */
.L_x_815:
[----:B------:R-:W2:Y:S01]  /*2a0b0*/  LDL R3, [R1+0x10] ;  /* 0x0000100001037983 */ /* 0x000ea20000100800 */
[----:B------:R-:W-:Y:S01]  /*2a0c0*/  BSSY B2, `(.L_x_816) ;  /* 0x0000004000027945 */ /* 0x000fe20003800000 */
[----:B--2---:R-:W-:-:S13]  /*2a0d0*/  LOP3.LUT P0, RZ, R3, 0x8, RZ, 0xc0, !PT ;  /* 0x0000000803ff7812 */ /* 0x004fda000780c0ff */
[----:B------:R-:W-:Y:S05]  /*2a0e0*/  @P0 BRA `(.L_x_817) ;  /* 0x0000000000040947 */ /* 0x000fea0003800000 */
[----:B------:R-:W-:Y:S01]  /*2a0f0*/  BPT.TRAP 0x1 ;  /* 0x000000040000795c */ /* 0x000fe20000300000 */
.L_x_817:
[----:B------:R-:W-:Y:S05]  /*2a100*/  BSYNC B2 ;  /* 0x0000000000027941 */ /* 0x000fea0003800000 */
.L_x_816:
[----:B0-----:R-:W2:Y:S04]  /*2a110*/  LDL R5, [R1+0x1c] ;  /* 0x00001c0001057983 */ /* 0x001ea80000100800 */
        /* <DEDUP_REMOVED lines=9> */
[----:B--2---:R-:W-:-:S02]  /*2a1b0*/  IMAD R3, R3, 0x50, R5 ;  /* 0x0000005003037824 */ /* 0x004fc400078e0205 */
[----:B------:R-:W-:-:S08]  /*2a1c0*/  VIADD R5, R4, 0x400 ;  /* 0x0000040004057836 */ /* 0x000fd00000000000 */
.L_x_818:
        /* <DEDUP_REMOVED lines=15> */
.L_x_819:
        /* <DEDUP_REMOVED lines=15> */
.L_x_820:
        /* <DEDUP_REMOVED lines=15> */
.L_x_821:
        /* <DEDUP_REMOVED lines=11> */
[----:B------:R-:W-:-:S07]  /*2a550*/  MOV R17, R9 ;  /* 0x0000000900117202 */ /* 0x000fce0000000f00 */
.L_x_803:
[----:B------:R-:W-:Y:S05]  /*2a560*/  BSYNC B1 ;  /* 0x0000000000017941 */ /* 0x000fea0003800000 */
.L_x_802:
[----:B------:R-:W2:Y:S01]  /*2a570*/  LDL R2, [R1+0x34] ;  /* 0x0000340001027983 */ /* 0x000ea20000100800 */
[----:B------:R-:W-:Y:S01]  /*2a580*/  VIADD R0, R0, 0xfffffffe ;  /* 0xfffffffe00007836 */ /* 0x000fe20000000000 */
[----:B--2---:R-:W-:-:S13]  /*2a590*/  ISETP.GT.AND P0, PT, R6, R2, PT ;  /* 0x000000020600720c */ /* 0x004fda0003f04270 */
[----:B------:R-:W-:Y:S05]  /*2a5a0*/  @P0 BRA `(.L_x_822) ;  /* 0xffffffe4002c0947 */ /* 0x000fea000383ffff */
.L_x_759:
[----:B------:R-:W-:Y:S05]  /*2a5b0*/  BSYNC B0 ;  /* 0x0000000000007941 */ /* 0x000fea0003800000 */
.L_x_758:
        /* <DEDUP_REMOVED lines=19> */
.L_x_824:
[----:B------:R-:W-:Y:S05]  /*2a6f0*/  BSYNC B0 ;  /* 0x0000000000007941 */ /* 0x000fea0003800000 */
.L_x_823:
[----:B--2---:R-:W2:Y:S01]  /*2a700*/  LDL R0, [R1+0x10] ;  /* 0x0000100001007983 */ /* 0x004ea20000100800 */
[----:B------:R-:W-:Y:S01]  /*2a710*/  BSSY B0, `(.L_x_825) ;  /* 0x000005d000007945 */ /* 0x000fe20003800000 */
[----:B--2---:R-:W-:-:S13]  /*2a720*/  LOP3.LUT P0, RZ, R0, 0x4, RZ, 0xc0, !PT ;  /* 0x0000000400ff7812 */ /* 0x004fda000780c0ff */
[----:B------:R-:W-:Y:S05]  /*2a730*/  @!P0 BRA `(.L_x_826) ;  /* 0x0000000400688947 */ /* 0x000fea0003800000 */
[----:B------:R-:W2:Y:S01]  /*2a740*/  LDL R2, [R1+0x18] ;  /* 0x0000180001027983 */ /* 0x000ea20000100800 */
[----:B------:R-:W-:Y:S01]  /*2a750*/  IMAD R0, R19, 0x8, R18 ;  /* 0x0000000813007824 */ /* 0x000fe200078e0212 */
[----:B------:R-:W-:Y:S01]  /*2a760*/  BSSY B1, `(.L_x_827) ;  /* 0x0000004000017945 */ /* 0x000fe20003800000 */
[----:B--2---:R-:W-:-:S04]  /*2a770*/  SHF.L.U32 R2, R2, 0x1f, RZ ;  /* 0x0000001f02027819 */ /* 0x004fc800000006ff */
[----:B------:R-:W2:Y:S02]  /*2a780*/  SYNCS.PHASECHK.TRANS64.TRYWAIT P0, [R0+URZ+0x38860], R2 ;  /* 0x03886002000075a7 */ /* 0x000ea4000800017f */
[----:B--2---:R-:W-:Y:S05]  /*2a790*/  @!P0 BRA `(.L_x_828) ;  /* 0x00000030003c8947 */ /* 0x004fea0003800000 */
.L_x_917:
[----:B------:R-:W-:Y:S05]  /*2a7a0*/  BSYNC B1 ;  /* 0x0000000000017941 */ /* 0x000fea0003800000 */
.L_x_827:
[----:B------:R-:W3:Y:S01]  /*2a7b0*/  S2R R3, SR_TID.X ;  /* 0x0000000000037919 */ /* 0x000ee20000002100 */
[----:B------:R-:W-:-:S04]  /*2a7c0*/  UPRMT UR4, UR37, 0x9910, URZ ;  /* 0x0000991025047896 */ /* 0x000fc8000800003f */
[----:B------:R-:W-:Y:S01]  /*2a7d0*/  UISETP.NE.AND UP0, UPT, UR4, 0x2, UPT ;  /* 0x000000020400788c */ /* 0x000fe2000bf05270 */
[----:B---3--:R-:W-:-:S04]  /*2a7e0*/  LOP3.LUT R3, R3, 0x7f, RZ, 0xc0, !PT ;  /* 0x0000007f03037812 */ /* 0x008fc800078ec0ff */
[----:B------:R-:W-:-:S13]  /*2a7f0*/  ISETP.NE.AND P0, PT, R3, RZ, PT ;  /* 0x000000ff0300720c */ /* 0x000fda0003f05270 */
[----:B--2---:R-:W-:-:S04]  /*2a800*/  @!P0 MOV R2, 0xa000 ;  /* 0x0000a00000028802 */ /* 0x004fc80000000f00 */
[----:B------:R2:W-:Y:S01]  /*2a810*/  @!P0 SYNCS.ARRIVE.TRANS64 RZ, [R0+URZ+0x38850], R2 ;  /* 0x0388500200ff89a7 */ /* 0x0005e2000800003f */
[----:B------:R-:W-:-:S13]  /*2a820*/  PLOP3.LUT P0, PT, PT, PT, UP0, 0x80, 0x0 ;  /* 0x000000000000781c */ /* 0x000fda0003f0f008 */
[----:B--2---:R-:W-:Y:S05]  /*2a830*/  @P0 BRA `(.L_x_829) ;  /* 0x0000000000040947 */ /* 0x004fea0003800000 */
[----:B------:R-:W-:Y:S01]  /*2a840*/  BPT.TRAP 0x1 ;  /* 0x000000040000795c */ /* 0x000fe20000300000 */
.L_x_829:
[----:B------:R-:W2:Y:S01]  /*2a850*/  LDL R2, [R1+0x10] ;  /* 0x0000100001027983 */ /* 0x000ea20000100800 */
[----:B------:R-:W-:Y:S01]  /*2a860*/  BSSY B1, `(.L_x_830) ;  /* 0x0000004000017945 */ /* 0x000fe20003800000 */
[----:B--2---:R-:W-:-:S13]  /*2a870*/  LOP3.LUT P0, RZ, R2, 0x8, RZ, 0xc0, !PT ;  /* 0x0000000802ff7812 */ /* 0x004fda000780c0ff */
[----:B------:R-:W-:Y:S05]  /*2a880*/  @P0 BRA `(.L_x_831) ;  /* 0x0000000000040947 */ /* 0x000fea0003800000 */
[----:B------:R-:W-:Y:S01]  /*2a890*/  BPT.TRAP 0x1 ;  /* 0x000000040000795c */ /* 0x000fe20000300000 */
.L_x_831:
[----:B------:R-:W-:Y:S05]  /*2a8a0*/  BSYNC B1 ;  /* 0x0000000000017941 */ /* 0x000fea0003800000 */
.L_x_830:
[----:B------:R-:W2:Y:S04]  /*2a8b0*/  LDL.LU R3, [R1+0x1c] ;  /* 0x00001c0001037983 */ /* 0x000ea80000300800 */
[----:B------:R-:W2:Y:S01]  /*2a8c0*/  LDL.LU R2, [R1+0x8] ;  /* 0x0000080001027983 */ /* 0x000ea20000300800 */
[----:B------:R-:W-:Y:S01]  /*2a8d0*/  UIADD3 UR4, UP0, UR38, 0x470, URZ ;  /* 0x0000047026047890 */ /* 0x000fe2000ff1e03f */
[----:B------:R-:W-:Y:S01]  /*2a8e0*/  PLOP3.LUT P0, PT, PT, PT, PT, 0x80, 0x0 ;  /* 0x000000000000781c */ /* 0x000fe20003f0f070 */
[----:B------:R-:W-:Y:S01]  /*2a8f0*/  VIADD R0, R0, 0x38850 ;  /* 0x0003885000007836 */ /* 0x000fe20000000000 */
[----:B------:R-:W-:Y:S01]  /*2a900*/  UMOV UR6, 0x0 ;  /* 0x0000000000067882 */ /* 0x000fe20000000000 */
[----:B------:R-:W-:Y:S01]  /*2a910*/  UIADD3.X UR5, URZ, UR39, URZ, UP0, !UPT ;  /* 0x000000273f057290 */ /* 0x000fe200087fe43f */
[----:B------:R-:W-:Y:S01]  /*2a920*/  UMOV UR7, 0x14f00000 ;  /* 0x14f0000000077882 */ /* 0x000fe20000000000 */
[----:B------:R-:W-:Y:S01]  /*2a930*/  UMOV UR10, URZ ;  /* 0x0000003f000a7c82 */ /* 0x000fe20008000000 */
[----:B--2---:R-:W-:-:S02]  /*2a940*/  IMAD R3, R2, 0x50, R3 ;  /* 0x0000005002037824 */ /* 0x004fc400078e0203 */
[----:B------:R-:W-:-:S04]  /*2a950*/  IMAD R2, R19, 0xa000, R18 ;  /* 0x0000a00013027824 */ /* 0x000fc800078e0212 */
[----:B------:R-:W-:-:S07]  /*2a960*/  VIADD R4, R2, 0x400 ;  /* 0x0000040002047836 */ /* 0x000fce0000000000 */
.L_x_832:
        /* <DEDUP_REMOVED lines=11> */
[----:B------:R-:W-:Y:S01]  /*2aa20*/  UMOV UR6, 0x0 ;  /* 0x0000000000067882 */ /* 0x000fe20000000000 */
[----:B------:R-:W-:Y:S01]  /*2aa30*/  IADD3 R4, R2, 0x2c00, RZ ;  /* 0x00002c0002047810 */ /* 0x000fe20007ffe0ff */
[----:B------:R-:W-:Y:S01]  /*2aa40*/  UMOV UR7, 0x14f00000 ;  /* 0x14f0000000077882 */ /* 0x000fe20000000000 */
[----:B------:R-:W-:-:S09]  /*2aa50*/  UMOV UR10, 0x40 ;  /* 0x00000040000a7882 */ /* 0x000fd20000000000 */
.L_x_833:
        /* <DEDUP_REMOVED lines=15> */
.L_x_834:
        /* <DEDUP_REMOVED lines=15> */
.L_x_835:
        /* <DEDUP_REMOVED lines=10> */
.L_x_826:
[----:B------:R-:W-:Y:S05]  /*2ace0*/  BSYNC B0 ;  /* 0x0000000000007941 */ /* 0x000fea0003800000 */
.L_x_825:
[----:B------:R-:W2:Y:S01]  /*2acf0*/  LDL.LU R4, [R1+0x18] ;  /* 0x0000180001047983 */ /* 0x000ea20000300800 */
[----:B------:R-:W-:-:S04]  /*2ad00*/  IADD3 R19, R19, 0x1, RZ ;  /* 0x0000000113137810 */ /* 0x000fc80007ffe0ff */
[----:B------:R-:W-:-:S04]  /*2ad10*/  ISETP.NE.AND P0, PT, R19, 0x2, PT ;  /* 0x000000021300780c */ /* 0x000fc80003f05270 */
[----:B------:R-:W-:Y:S02]  /*2ad20*/  SEL R0, RZ, 0x1, P0 ;  /* 0x00000001ff007807 */ /* 0x000fe40000000000 */
[----:B------:R-:W-:Y:S02]  /*2ad30*/  SEL R19, R19, RZ, P0 ;  /* 0x000000ff13137207 */ /* 0x000fe40000000000 */
[----:B--2---:R-:W-:-:S05]  /*2ad40*/  LOP3.LUT R4, R4, R0, RZ, 0x3c, !PT ;  /* 0x0000000004047212 */ /* 0x004fca00078e3cff */
[----:B------:R2:W-:Y:S02]  /*2ad50*/  STL [R1+0x18], R4 ;  /* 0x0000180401007387 */ /* 0x0005e40000100800 */
.L_x_738:
[----:B------:R-:W-:Y:S05]  /*2ad60*/  BSYNC B7 ;  /* 0x0000000000077941 */ /* 0x000fea0003800000 */
.L_x_736:
[----:B------:R-:W3:Y:S02]  /*2ad70*/  LDL R9, [R1+0x10] ;  /* 0x0000100001097983 */ /* 0x000ee40000100800 */
[----:B---3--:R-:W-:-:S13]  /*2ad80*/  LOP3.LUT P0, RZ, R9, 0x10, RZ, 0xc0, !PT ;  /* 0x0000001009ff7812 */ /* 0x008fda000780c0ff */
[----:B------:R-:W-:Y:S05]  /*2ad90*/  @!P0 BRA `(.L_x_836) ;  /* 0x00000000002c8947 */ /* 0x000fea0003800000 */
[----:B------:R-:W-:Y:S05]  /*2ada0*/  WARPSYNC.ALL ;  /* 0x0000000000007948 */ /* 0x000fea0003800000 */
[----:B------:R-:W3:Y:S08]  /*2adb0*/  S2UR UR5, SR_CgaCtaId ;  /* 0x00000000000579c3 */ /* 0x000ef00000008800 */
[----:B------:R-:W-:Y:S06]  /*2adc0*/  BAR.SYNC.DEFER_BLOCKING 0x5, 0x180 ;  /* 0x0146000000007b1d */ /* 0x000fec0000010000 */
[----:B------:R-:W-:-:S02]  /*2add0*/  UMOV UR4, 0x400 ;  /* 0x0000040000047882 */ /* 0x000fc40000000000 */
[----:B---3--:R-:W-:-:S06]  /*2ade0*/  ULEA UR4, UR5, UR4, 0x18 ;  /* 0x0000000405047291 */ /* 0x008fcc000f8ec03f */
[----:B------:R-:W-:-:S05]  /*2adf0*/  IMAD.U32 R18, RZ, RZ, UR4 ;  /* 0x00000004ff127e24 */ /* 0x000fca000f8e00ff */
[----:B-12---:R-:W1:Y:S04]  /*2ae00*/  LDS.128 R4, [R18+0x388d0] ;  /* 0x0388d00012047984 */ /* 0x006e680000000c00 */
[----:B-1----:R1:W-:Y:S04]  /*2ae10*/  STL.64 [R1], R4 ;  /* 0x0000000401007387 */ /* 0x0023e80000100a00 */
[----:B------:R1:W-:Y:S01]  /*2ae20*/  STL.64 [R1+0x8], R6 ;  /* 0x0000080601007387 */ /* 0x0003e20000100a00 */
[----:B------:R-:W-:Y:S06]  /*2ae30*/  BAR.ARV 0x4, 0x180 ;  /* 0x0106000000007b1d */ /* 0x000fec0000002000 */
[----:B------:R-:W-:Y:S05]  /*2ae40*/  BRA `(.L_x_837) ;  /* 0x0000000c00247947 */ /* 0x000fea0003800000 */
.L_x_836:
[----:B------:R-:W3:Y:S01]  /*2ae50*/  LDL R17, [R1+0x30] ;  /* 0x0000300001117983 */ /* 0x000ee20000100800 */
[----:B------:R-:W-:Y:S01]  /*2ae60*/  UMOV UR4, 0xffffffff ;  /* 0xffffffff00047882 */ /* 0x000fe20000000000 */
[----:B---3--:R-:W-:Y:S02]  /*2ae70*/  ISETP.NE.AND P5, PT, R17, 0x1f, PT ;  /* 0x0000001f1100780c */ /* 0x008fe40003fa5270 */
[----:B------:R-:W-:Y:S11]  /*2ae80*/  BRA.DIV UR4, `(.L_x_838) ;  /* 0x0000002a04947947 */ /* 0x000ff6000b800000 */
[----:B------:R-:W0:Y:S01]  /*2ae90*/  LDL R3, [R1+0xc] ;  /* 0x00000c0001037983 */ /* 0x000e220000100800 */
[----:B------:R-:W-:-:S03]  /*2aea0*/  ULDC UR4, c[0x0][0xc3c] ;  /* 0x00030f0000047ab9 */ /* 0x000fc60000000800 */
[----:B------:R-:W3:Y:S01]  /*2aeb0*/  LDL.LU R2, [R1] ;  /* 0x0000000001027983 */ /* 0x000ee20000300800 */
[----:B------:R-:W-:Y:S01]  /*2aec0*/  LOP3.LUT P4, RZ, R9, 0x1, RZ, 0xc0, !PT ;  /* 0x0000000109ff7812 */ /* 0x000fe2000788c0ff */
[----:B------:R-:W-:Y:S01]  /*2aed0*/  ULDC.64 UR6, c[0x0][0x208] ;  /* 0x0000820000067ab9 */ /* 0x000fe20000000a00 */
[----:B0-----:R-:W-:Y:S01]  /*2aee0*/  IMAD.IADD R0, R3, 0x1, R17 ;  /* 0x0000000103007824 */ /* 0x001fe200078e0211 */
[----:B---3--:R-:W-:-:S04]  /*2aef0*/  MOV R9, R2 ;  /* 0x0000000200097202 */ /* 0x008fc80000000f00 */
[----:B------:R-:W-:-:S13]  /*2af00*/  ISETP.GE.OR P0, PT, R0, UR4, !P5 ;  /* 0x0000000400007c0c */ /* 0x000fda000ef06670 */
[----:B------:R-:W0:Y:S08]  /*2af10*/  @!P0 LDC.64 R2, c[0x0][0xc80] ;  /* 0x00032000ff028b82 */ /* 0x000e300000000a00 */
[----:B-1----:R-:W1:Y:S01]  /*2af20*/  @!P0 LDC.64 R6, c[0x0][0xc78] ;  /* 0x00031e00ff068b82 */ /* 0x002e620000000a00 */
[----:B0-----:R-:W-:-:S05]  /*2af30*/  @!P0 IMAD.WIDE R2, R0, 0x4, R2 ;  /* 0x0000000400028825 */ /* 0x001fca00078e0202 */
[----:B------:R1:W3:Y:S02]  /*2af40*/  @!P0 LDG.E R8, desc[UR6][R2.64] ;  /* 0x0000000602088981 */ /* 0x0002e4000c1e1900 */
[----:B-1----:R-:W-:-:S06]  /*2af50*/  @!P0 IMAD.WIDE R2, R0, 0x4, R6 ;  /* 0x0000000400028825 */ /* 0x002fcc00078e0206 */
[----:B------:R-:W4:Y:S01]  /*2af60*/  @!P0 LDG.E R2, desc[UR6][R2.64] ;  /* 0x0000000602028981 */ /* 0x000f22000c1e1900 */
[----:B--2---:R-:W-:Y:S01]  /*2af70*/  IMAD.MOV.U32 R4, RZ, RZ, RZ ;  /* 0x000000ffff047224 */ /* 0x004fe200078e00ff */
[----:B------:R-:W-:Y:S01]  /*2af80*/  MOV R6, RZ ;  /* 0x000000ff00067202 */ /* 0x000fe20000000f00 */
[----:B------:R-:W-:Y:S01]  /*2af90*/  IMAD.MOV.U32 R10, RZ, RZ, RZ ;  /* 0x000000ffff0a7224 */ /* 0x000fe200078e00ff */
[C---:B------:R-:W-:Y:S01]  /*2afa0*/  ISETP.GE.U32.AND P1, PT, R17.reuse, 0x4, PT ;  /* 0x000000041100780c */ /* 0x040fe20003f26070 */
[----:B------:R-:W-:Y:S01]  /*2afb0*/  SHFL.IDX PT, R5, R9, RZ, 0x1f ;  /* 0x00001fff09057589 */ /* 0x000fe200000e0000 */
[C---:B------:R-:W-:Y:S02]  /*2afc0*/  ISETP.GE.U32.AND P2, PT, R17.reuse, 0x8, PT ;  /* 0x000000081100780c */ /* 0x040fe40003f46070 */
[----:B------:R-:W-:Y:S01]  /*2afd0*/  ISETP.GE.U32.AND P3, PT, R17, 0x10, PT ;  /* 0x000000101100780c */ /* 0x000fe20003f66070 */
[----:B------:R-:W-:Y:S01]  /*2afe0*/  SHFL.IDX PT, R0, R9, 0x1, 0x1f ;  /* 0x00201f0009007f89 */ /* 0x000fe200000e0000 */
[----:B---3--:R-:W-:-:S02]  /*2aff0*/  @!P0 IMAD.MOV.U32 R4, RZ, RZ, R8 ;  /* 0x000000ffff048224 */ /* 0x008fc400078e0008 */
[----:B----4-:R-:W-:Y:S01]  /*2b000*/  @!P0 IMAD.MOV.U32 R6, RZ, RZ, R2 ;  /* 0x000000ffff068224 */ /* 0x010fe200078e0002 */
[----:B------:R-:W-:-:S03]  /*2b010*/  ISETP.GE.U32.AND P0, PT, R17, 0x2, PT ;  /* 0x000000021100780c */ /* 0x000fc60003f06070 */
[----:B------:R-:W-:-:S05]  /*2b020*/  IMAD R2, R6, R4, RZ ;  /* 0x0000000406027224 */ /* 0x000fca00078e02ff */
        /* <DEDUP_REMOVED lines=13> */
[----:B0-----:R-:W-:-:S04]  /*2b100*/  SEL R3, R3, RZ, P3 ;  /* 0x000000ff03037207 */ /* 0x001fc80001800000 */
[----:B------:R-:W-:-:S05]  /*2b110*/  IADD3 R7, R2, R3, RZ ;  /* 0x0000000302077210 */ /* 0x000fca0007ffe0ff */
[----:B------:R0:W1:Y:S02]  /*2b120*/  SHFL.IDX PT, R16, R7, 0x1f, 0x1f ;  /* 0x03e01f0007107f89 */ /* 0x00006400000e0000 */
.L_x_927:
[----:B------:R-:W-:Y:S02]  /*2b130*/  ULDC UR4, c[0x0][0xc38] ;  /* 0x00030e0000047ab9 */ /* 0x000fe40000000800 */
[----:B------:R-:W-:-:S04]  /*2b140*/  IMAD.U32 R2, RZ, RZ, UR4 ;  /* 0x00000004ff027e24 */ /* 0x000fc8000f8e00ff */
[----:B-1----:R-:W-:-:S05]  /*2b150*/  IMAD R16, R16, R2, RZ ;  /* 0x0000000210107224 */ /* 0x002fca00078e02ff */
[----:B------:R-:W-:-:S04]  /*2b160*/  IADD3 R0, R0, R16, RZ ;  /* 0x0000001000007210 */ /* 0x000fc80007ffe0ff */
[----:B------:R-:W-:-:S13]  /*2b170*/  ISETP.GT.AND P4, PT, R0, R5, PT ;  /* 0x000000050000720c */ /* 0x000fda0003f84270 */
[----:B------:R-:W-:Y:S05]  /*2b180*/  @P4 BRA `(.L_x_839) ;  /* 0x0000000000b44947 */ /* 0x000fea0003800000 */
.L_x_842:
[----:B------:R-:W2:Y:S01]  /*2b190*/  LDL.LU R3, [R1+0xc] ;  /* 0x00000c0001037983 */ /* 0x000ea20000300800 */
[----:B------:R-:W1:Y:S01]  /*2b1a0*/  LDC R2, c[0x0][0xc3c] ;  /* 0x00030f00ff027b82 */ /* 0x000e620000000800 */
[----:B--2---:R-:W-:-:S05]  /*2b1b0*/  VIADD R3, R3, 0x1f ;  /* 0x0000001f03037836 */ /* 0x004fca0000000000 */
[----:B-1----:R-:W-:-:S13]  /*2b1c0*/  ISETP.GE.AND P4, PT, R3, R2, PT ;  /* 0x000000020300720c */ /* 0x002fda0003f86270 */
[----:B------:R-:W-:Y:S05]  /*2b1d0*/  @P4 BRA `(.L_x_840) ;  /* 0x0000000400dc4947 */ /* 0x000fea0003800000 */
[----:B------:R-:W2:Y:S01]  /*2b1e0*/  LDL R4, [R1+0x30] ;  /* 0x0000300001047983 */ /* 0x000ea20000100800 */
[----:B------:R-:W-:-:S03]  /*2b1f0*/  ULDC.64 UR4, c[0x0][0x208] ;  /* 0x0000820000047ab9 */ /* 0x000fc60000000a00 */
[----:B------:R1:W-:Y:S01]  /*2b200*/  STL [R1+0xc], R3 ;  /* 0x00000c0301007387 */ /* 0x0003e20000100800 */
[----:B--2---:R-:W-:Y:S01]  /*2b210*/  IMAD.IADD R6, R3, 0x1, R4 ;  /* 0x0000000103067824 */ /* 0x004fe200078e0204 */
[----:B------:R-:W-:-:S04]  /*2b220*/  MOV R4, RZ ;  /* 0x000000ff00047202 */ /* 0x000fc80000000f00 */
[----:B------:R-:W-:-:S13]  /*2b230*/  ISETP.GE.OR P4, PT, R6, R2, !P5 ;  /* 0x000000020600720c */ /* 0x000fda0006f86670 */
[----:B-1----:R-:W1:Y:S02]  /*2b240*/  @!P4 LDC.64 R2, c[0x0][0xc80] ;  /* 0x00032000ff02cb82 */ /* 0x002e640000000a00 */
        /* <DEDUP_REMOVED lines=9> */
[----:B------:R-:W2:Y:S02]  /*2b2e0*/  LDL R3, [R1+0x10] ;  /* 0x0000100001037983 */ /* 0x000ea40000100800 */
[----:B--2---:R-:W-:Y:S02]  /*2b2f0*/  LOP3.LUT P4, RZ, R3, 0x1, RZ, 0xc0, !PT ;  /* 0x0000000103ff7812 */ /* 0x004fe4000788c0ff */
[----:B------:R-:W1:Y:S02]  /*2b300*/  SHFL.UP PT, R3, R2, 0x1, RZ ;  /* 0x0420000002037989 */ /* 0x000e6400000e00ff */
[----:B-1----:R-:W-:-:S05]  /*2b310*/  SEL R3, R3, RZ, P4 ;  /* 0x000000ff03037207 */ /* 0x002fca0002000000 */
[----:B------:R-:W-:-:S05]  /*2b320*/  IMAD.IADD R2, R2, 0x1, R3 ;  /* 0x0000000102027824 */ /* 0x000fca00078e0203 */
        /* <DEDUP_REMOVED lines=11> */
[----:B0-----:R-:W-:-:S05]  /*2b3e0*/  IADD3 R7, R2, R3, RZ ;  /* 0x0000000302077210 */ /* 0x001fca0007ffe0ff */
[----:B------:R0:W1:Y:S02]  /*2b3f0*/  SHFL.IDX PT, R16, R7, 0x1f, 0x1f ;  /* 0x03e01f0007107f89 */ /* 0x00006400000e0000 */
.L_x_935:
[----:B------:R-:W-:Y:S02]  /*2b400*/  ULDC UR4, c[0x0][0xc38] ;  /* 0x00030e0000047ab9 */ /* 0x000fe40000000800 */
[----:B------:R-:W-:-:S04]  /*2b410*/  IMAD.U32 R2, RZ, RZ, UR4 ;  /* 0x00000004ff027e24 */ /* 0x000fc8000f8e00ff */
[----:B-1----:R-:W-:-:S04]  /*2b420*/  IMAD R16, R16, R2, RZ ;  /* 0x0000000210107224 */ /* 0x002fc800078e02ff */
[----:B------:R-:W-:-:S05]  /*2b430*/  IMAD.IADD R0, R16, 0x1, R0 ;  /* 0x0000000110007824 */ /* 0x000fca00078e0200 */
[----:B------:R-:W-:-:S13]  /*2b440*/  ISETP.GT.AND P4, PT, R0, R5, PT ;  /* 0x000000050000720c */ /* 0x000fda0003f84270 */
[----:B------:R-:W-:Y:S05]  /*2b450*/  @!P4 BRA `(.L_x_842) ;  /* 0xfffffffc004cc947 */ /* 0x000fea000383ffff */
.L_x_839:
[----:B------:R-:W-:Y:S01]  /*2b460*/  IADD3 R16, -R16, R0, RZ ;  /* 0x0000000010107210 */ /* 0x000fe20007ffe1ff */
[----:B------:R-:W-:-:S04]  /*2b470*/  UMOV UR4, 0xffffffff ;  /* 0xffffffff00047882 */ /* 0x000fc80000000000 */
[----:B------:R-:W-:-:S05]  /*2b480*/  IMAD R0, R7, R2, R16 ;  /* 0x0000000207007224 */ /* 0x000fca00078e0210 */
[----:B------:R-:W-:Y:S01]  /*2b490*/  ISETP.GT.AND P6, PT, R0, R5, PT ;  /* 0x000000050000720c */ /* 0x000fe20003fc4270 */
[----:B------:R-:W-:-:S12]  /*2b4a0*/  BRA.DIV UR4, `(.L_x_843) ;  /* 0x0000002e044c7947 */ /* 0x000fd8000b800000 */
[----:B------:R-:W-:-:S04]  /*2b4b0*/  VOTE.ANY R3, PT, !P6 ;  /* 0x0000000000037806 */ /* 0x000fc800070e0100 */
[----:B------:R-:W1:Y:S02]  /*2b4c0*/  POPC R0, R3 ;  /* 0x0000000300007309 */ /* 0x000e640000000000 */
[----:B-1----:R1:W2:Y:S04]  /*2b4d0*/  SHFL.IDX PT, R4, R4, R0, 0x1f ;  /* 0x00001f0004047589 */ /* 0x0022a800000e0000 */
[----:B------:R1:W3:Y:S02]  /*2b4e0*/  SHFL.IDX PT, R6, R6, R0, 0x1f ;  /* 0x00001f0006067589 */ /* 0x0002e400000e0000 */
.L_x_940:
[----:B------:R-:W-:-:S13]  /*2b4f0*/  ISETP.NE.AND P0, PT, R3, RZ, PT ;  /* 0x000000ff0300720c */ /* 0x000fda0003f05270 */
[----:B------:R-:W-:Y:S05]  /*2b500*/  @!P0 BRA `(.L_x_844) ;  /* 0x0000000000148947 */ /* 0x000fea0003800000 */
[----:B------:R-:W-:Y:S01]  /*2b510*/  UMOV UR4, 0xffffffff ;  /* 0xffffffff00047882 */ /* 0x000fe20000000000 */
[----:B------:R-:W-:Y:S02]  /*2b520*/  VIADD R12, R0, 0xffffffff ;  /* 0xffffffff000c7836 */ /* 0x000fe40000000000 */
[----:B------:R-:W-:Y:S05]  /*2b530*/  BRA.DIV UR4, `(.L_x_845) ;  /* 0x0000002e04847947 */ /* 0x000fea000b800000 */
[----:B0-----:R0:W4:Y:S02]  /*2b540*/  SHFL.IDX PT, R7, R7, R12, 0x1f ;  /* 0x00001f0c07077589 */ /* 0x00112400000e0000 */
.L_x_943:
[----:B----4-:R-:W-:-:S07]  /*2b550*/  IMAD.MOV.U32 R10, RZ, RZ, R7 ;  /* 0x000000ffff0a7224 */ /* 0x010fce00078e0007 */
.L_x_844:
[----:B------:R-:W4:Y:S01]  /*2b560*/  LDL.LU R11, [R1+0xc] ;  /* 0x00000c00010b7983 */ /* 0x000f220000300800 */
[----:B--2---:R-:W-:Y:S01]  /*2b570*/  IABS R3, R4 ;  /* 0x0000000400037213 */ /* 0x004fe20000000000 */
[----:B------:R-:W-:Y:S02]  /*2b580*/  IMAD R2, R10, R2, R16 ;  /* 0x000000020a027224 */ /* 0x000fe400078e0210 */
[----:B------:R-:W-:Y:S01]  /*2b590*/  IMAD.MOV.U32 R8, RZ, RZ, RZ ;  /* 0x000000ffff087224 */ /* 0x000fe200078e00ff */
[----:B0-----:R-:W0:Y:S02]  /*2b5a0*/  I2F.RP R7, R3 ;  /* 0x0000000300077306 */ /* 0x001e240000209400 */
[----:B------:R-:W-:Y:S01]  /*2b5b0*/  IADD3 R5, R5, -R2, RZ ;  /* 0x8000000205057210 */ /* 0x000fe20007ffe0ff */
[----:B------:R2:W-:Y:S03]  /*2b5c0*/  STL [R1], R2 ;  /* 0x0000000201007387 */ /* 0x0005e60000100800 */
[----:B--2---:R-:W-:-:S02]  /*2b5d0*/  IABS R2, R5 ;  /* 0x0000000500027213 */ /* 0x004fc40000000000 */
[----:B0-----:R-:W0:Y:S02]  /*2b5e0*/  MUFU.RCP R7, R7 ;  /* 0x0000000700077308 */ /* 0x001e240000001000 */
[----:B0-----:R-:W-:-:S06]  /*2b5f0*/  IADD3 R7, R7, 0xffffffe, RZ ;  /* 0x0ffffffe07077810 */ /* 0x001fcc0007ffe0ff */
[----:B------:R-:W0:Y:S02]  /*2b600*/  F2I.FTZ.U32.TRUNC.NTZ R9, R7 ;  /* 0x0000000700097305 */ /* 0x000e24000021f000 */
[----:B0-----:R-:W-:-:S04]  /*2b610*/  IMAD.MOV R7, RZ, RZ, -R9 ;  /* 0x000000ffff077224 */ /* 0x001fc800078e0a09 */
[----:B------:R-:W-:-:S04]  /*2b620*/  IMAD R7, R7, R3, RZ ;  /* 0x0000000307077224 */ /* 0x000fc800078e02ff */
[----:B------:R-:W-:Y:S01]  /*2b630*/  IMAD.HI.U32 R7, R9, R7, R8 ;  /* 0x0000000709077227 */ /* 0x000fe200078e0008 */
[----:B------:R-:W-:-:S05]  /*2b640*/  IABS R8, R4 ;  /* 0x0000000400087213 */ /* 0x000fca0000000000 */
[----:B------:R-:W-:Y:S02]  /*2b650*/  IMAD.MOV R8, RZ, RZ, -R8 ;  /* 0x000000ffff087224 */ /* 0x000fe400078e0a08 */
[----:B------:R-:W-:-:S04]  /*2b660*/  IMAD.HI.U32 R7, R7, R2, RZ ;  /* 0x0000000207077227 */ /* 0x000fc800078e00ff */
[----:B------:R-:W-:Y:S01]  /*2b670*/  IMAD R2, R7, R8, R2 ;  /* 0x0000000807027224 */ /* 0x000fe200078e0202 */
[----:B---3--:R-:W-:-:S04]  /*2b680*/  IABS R8, R6 ;  /* 0x0000000600087213 */ /* 0x008fc80000000000 */
[----:B------:R-:W-:-:S13]  /*2b690*/  ISETP.GT.U32.AND P2, PT, R3, R2, PT ;  /* 0x000000020300720c */ /* 0x000fda0003f44070 */
[----:B------:R-:W-:Y:S01]  /*2b6a0*/  @!P2 IMAD.IADD R2, R2, 0x1, -R3 ;  /* 0x000000010202a824 */ /* 0x000fe200078e0a03 */
[----:B------:R-:W-:Y:S02]  /*2b6b0*/  @!P2 IADD3 R7, R7, 0x1, RZ ;  /* 0x000000010707a810 */ /* 0x000fe40007ffe0ff */
[----:B------:R-:W-:Y:S02]  /*2b6c0*/  ISETP.NE.AND P2, PT, R4, RZ, PT ;  /* 0x000000ff0400720c */ /* 0x000fe40003f45270 */
[----:B------:R-:W-:Y:S02]  /*2b6d0*/  ISETP.GE.U32.AND P0, PT, R2, R3, PT ;  /* 0x000000030200720c */ /* 0x000fe40003f06070 */
[----:B------:R-:W0:Y:S11]  /*2b6e0*/  I2F.RP R2, R8 ;  /* 0x0000000800027306 */ /* 0x000e360000209400 */
[----:B------:R-:W-:Y:S01]  /*2b6f0*/  @P0 VIADD R7, R7, 0x1 ;  /* 0x0000000107070836 */ /* 0x000fe20000000000 */
[----:B0-----:R-:W0:Y:S02]  /*2b700*/  MUFU.RCP R2, R2 ;  /* 0x0000000200027308 */ /* 0x001e240000001000 */
[----:B0-----:R-:W-:-:S06]  /*2b710*/  IADD3 R2, R2, 0xffffffe, RZ ;  /* 0x0ffffffe02027810 */ /* 0x001fcc0007ffe0ff */
[----:B------:R-:W0:Y:S02]  /*2b720*/  F2I.FTZ.U32.TRUNC.NTZ R3, R2 ;  /* 0x0000000200037305 */ /* 0x000e24000021f000 */
[----:B0-----:R-:W-:-:S04]  /*2b730*/  IMAD.MOV R2, RZ, RZ, -R3 ;  /* 0x000000ffff027224 */ /* 0x001fc800078e0a03 */
[----:B------:R-:W-:Y:S02]  /*2b740*/  IMAD R9, R2, R8, RZ ;  /* 0x0000000802097224 */ /* 0x000fe400078e02ff */
[----:B------:R-:W-:-:S04]  /*2b750*/  IMAD.MOV.U32 R2, RZ, RZ, RZ ;  /* 0x000000ffff027224 */ /* 0x000fc800078e00ff */
[----:B------:R-:W-:Y:S01]  /*2b760*/  IMAD.HI.U32 R2, R3, R9, R2 ;  /* 0x0000000903027227 */ /* 0x000fe200078e0002 */
[----:B------:R-:W-:Y:S02]  /*2b770*/  LOP3.LUT R3, R5, R4, RZ, 0x3c, !PT ;  /* 0x0000000405037212 */ /* 0x000fe400078e3cff */
[----:B------:R-:W-:Y:S02]  /*2b780*/  IABS R9, R6 ;  /* 0x0000000600097213 */ /* 0x000fe40000000000 */
[----:B------:R-:W-:Y:S02]  /*2b790*/  ISETP.GE.AND P1, PT, R3, RZ, PT ;  /* 0x000000ff0300720c */ /* 0x000fe40003f26270 */
[----:B------:R-:W-:-:S11]  /*2b7a0*/  IADD3 R9, RZ, -R9, RZ ;  /* 0x80000009ff097210 */ /* 0x000fd60007ffe0ff */
[----:B------:R-:W-:Y:S01]  /*2b7b0*/  @!P1 IMAD.MOV R7, RZ, RZ, -R7 ;  /* 0x000000ffff079224 */ /* 0x000fe200078e0a07 */
[----:B------:R-:W-:-:S04]  /*2b7c0*/  @!P2 LOP3.LUT R7, RZ, R4, RZ, 0x33, !PT ;  /* 0x00000004ff07a212 */ /* 0x000fc800078e33ff */
[-C--:B------:R-:W-:Y:S01]  /*2b7d0*/  IABS R3, R7.reuse ;  /* 0x0000000700037213 */ /* 0x080fe20000000000 */
[----:B------:R-:W-:-:S04]  /*2b7e0*/  IMAD R4, R4, R7, RZ ;  /* 0x0000000704047224 */ /* 0x000fc800078e02ff */
[----:B------:R-:W-:-:S04]  /*2b7f0*/  IMAD.HI.U32 R2, R2, R3, RZ ;  /* 0x0000000302027227 */ /* 0x000fc800078e00ff */
[----:B------:R-:W-:Y:S02]  /*2b800*/  IMAD R3, R2, R9, R3 ;  /* 0x0000000902037224 */ /* 0x000fe400078e0203 */
[----:B------:R-:W-:-:S03]  /*2b810*/  IMAD.IADD R4, R5, 0x1, -R4 ;  /* 0x0000000105047824 */ /* 0x000fc600078e0a04 */
[----:B------:R-:W-:-:S13]  /*2b820*/  ISETP.GT.U32.AND P2, PT, R8, R3, PT ;  /* 0x000000030800720c */ /* 0x000fda0003f44070 */
[----:B------:R-:W-:Y:S02]  /*2b830*/  @!P2 IMAD.IADD R3, R3, 0x1, -R8 ;  /* 0x000000010303a824 */ /* 0x000fe400078e0a08 */
[----:B------:R-:W-:Y:S01]  /*2b840*/  @!P2 VIADD R2, R2, 0x1 ;  /* 0x000000010202a836 */ /* 0x000fe20000000000 */
[----:B------:R-:W-:Y:S02]  /*2b850*/  ISETP.NE.AND P2, PT, R6, RZ, PT ;  /* 0x000000ff0600720c */ /* 0x000fe40003f45270 */
[----:B------:R-:W-:Y:S02]  /*2b860*/  ISETP.GE.U32.AND P0, PT, R3, R8, PT ;  /* 0x000000080300720c */ /* 0x000fe40003f06070 */
[----:B------:R-:W-:-:S04]  /*2b870*/  LOP3.LUT R3, R7, R6, RZ, 0x3c, !PT ;  /* 0x0000000607037212 */ /* 0x000fc800078e3cff */
[----:B------:R-:W-:-:S07]  /*2b880*/  ISETP.GE.AND P1, PT, R3, RZ, PT ;  /* 0x000000ff0300720c */ /* 0x000fce0003f26270 */
[----:B------:R-:W-:-:S06]  /*2b890*/  @P0 IADD3 R2, R2, 0x1, RZ ;  /* 0x0000000102020810 */ /* 0x000fcc0007ffe0ff */
[----:B------:R-:W-:Y:S01]  /*2b8a0*/  @!P1 IMAD.MOV R2, RZ, RZ, -R2 ;  /* 0x000000ffff029224 */ /* 0x000fe200078e0a02 */
[----:B------:R-:W-:-:S05]  /*2b8b0*/  @!P2 LOP3.LUT R2, RZ, R6, RZ, 0x33, !PT ;  /* 0x00000006ff02a212 */ /* 0x000fca00078e33ff */
[----:B------:R-:W-:Y:S01]  /*2b8c0*/  IMAD.MOV R3, RZ, RZ, -R2 ;  /* 0x000000ffff037224 */ /* 0x000fe200078e0a02 */
[----:B------:R-:W-:-:S03]  /*2b8d0*/  LEA R2, R6, R2, 0x18 ;  /* 0x0000000206027211 */ /* 0x000fc600078ec0ff */
[----:B------:R-:W-:Y:S02]  /*2b8e0*/  IMAD R3, R6, R3, R7 ;  /* 0x0000000306037224 */ /* 0x000fe400078e0207 */
[----:B----4-:R-:W-:-:S03]  /*2b8f0*/  IMAD.IADD R11, R0, 0x1, R11 ;  /* 0x00000001000b7824 */ /* 0x010fc600078e020b */
[----:B-1----:R-:W-:-:S05]  /*2b900*/  LEA R0, R3, R2, 0x10 ;  /* 0x0000000203007211 */ /* 0x002fca00078e80ff */
[----:B------:R2:W-:Y:S04]  /*2b910*/  STL [R1+0x8], R0 ;  /* 0x0000080001007387 */ /* 0x0005e80000100800 */
[----:B------:R2:W-:Y:S04]  /*2b920*/  STL [R1+0xc], R11 ;  /* 0x00000c0b01007387 */ /* 0x0005e80000100800 */
[----:B------:R2:W-:Y:S01]  /*2b930*/  STL [R1+0x4], R4 ;  /* 0x0000040401007387 */ /* 0x0005e20000100800 */
[----:B------:R-:W-:Y:S05]  /*2b940*/  BRA `(.L_x_846) ;  /* 0x0000000000287947 */ /* 0x000fea0003800000 */
.L_x_840:
[----:B------:R-:W-:Y:S01]  /*2b950*/  UMOV UR4, URZ ;  /* 0x0000003f00047c82 */ /* 0x000fe20008000000 */
[----:B------:R-:W-:Y:S01]  /*2b960*/  ULDC UR6, c[0x0][0xc3c] ;  /* 0x00030f0000067ab9 */ /* 0x000fe20000000800 */
[----:B------:R-:W-:Y:S01]  /*2b970*/  UMOV UR5, URZ ;  /* 0x0000003f00057c82 */ /* 0x000fe20008000000 */
[----:B------:R-:W-:Y:S01]  /*2b980*/  IMAD.U32 R3, RZ, RZ, UR4 ;  /* 0x00000004ff037e24 */ /* 0x000fe2000f8e00ff */
[----:B------:R-:W-:Y:S01]  /*2b990*/  MOV R0, UR6 ;  /* 0x0000000600007c02 */ /* 0x000fe20008000f00 */
[----:B------:R-:W-:Y:S01]  /*2b9a0*/  IMAD.U32 R2, RZ, RZ, UR5 ;  /* 0x00000005ff027e24 */ /* 0x000fe2000f8e00ff */
[----:B------:R1:W-:Y:S04]  /*2b9b0*/  STL [R1], R5 ;  /* 0x0000000501007387 */ /* 0x0003e80000100800 */
[----:B------:R1:W-:Y:S04]  /*2b9c0*/  STL [R1+0x4], R3 ;  /* 0x0000040301007387 */ /* 0x0003e80000100800 */
[----:B------:R1:W-:Y:S04]  /*2b9d0*/  STL [R1+0xc], R0 ;  /* 0x00000c0001007387 */ /* 0x0003e80000100800 */
[----:B------:R1:W-:Y:S02]  /*2b9e0*/  STL [R1+0x8], R2 ;  /* 0x0000080201007387 */ /* 0x0003e40000100800 */
.L_x_846:
[----:B-12---:R-:W2:Y:S04]  /*2b9f0*/  LDL R0, [R1+0x30] ;  /* 0x0000300001007983 */ /* 0x006ea80000100800 */
[----:B------:R-:W0:Y:S04]  /*2ba00*/  LDL R2, [R1+0xc] ;  /* 0x00000c0001027983 */ /* 0x000e280000100800 */
[----:B------:R-:W3:Y:S04]  /*2ba10*/  LDL R3, [R1+0x8] ;  /* 0x0000080001037983 */ /* 0x000ee80000100800 */
[----:B------:R-:W4:Y:S04]  /*2ba20*/  LDL R4, [R1] ;  /* 0x0000000001047983 */ /* 0x000f280000100800 */
[----:B------:R-:W4:Y:S01]  /*2ba30*/  LDL R5, [R1+0x4] ;  /* 0x0000040001057983 */ /* 0x000f220000100800 */
[----:B------:R-:W-:Y:S05]  /*2ba40*/  WARPSYNC.ALL ;  /* 0x0000000000007948 */ /* 0x000fea0003800000 */
[----:B------:R-:W-:Y:S01]  /*2ba50*/  BAR.SYNC.DEFER_BLOCKING 0x4, 0x180 ;  /* 0x0106000000007b1d */ /* 0x000fe20000010000 */
[----:B--2---:R-:W-:-:S13]  /*2ba60*/  ISETP.NE.AND P0, PT, R0, RZ, PT ;  /* 0x000000ff0000720c */ /* 0x004fda0003f05270 */
[----:B------:R-:W1:Y:S01]  /*2ba70*/  @!P0 S2R R0, SR_CgaCtaId ;  /* 0x0000000000008919 */ /* 0x000e620000008800 */
[----:B0-----:R-:W-:Y:S01]  /*2ba80*/  IMAD.MOV.U32 R7, RZ, RZ, R2 ;  /* 0x000000ffff077224 */ /* 0x001fe200078e0002 */
[----:B------:R-:W-:Y:S01]  /*2ba90*/  @!P0 MOV R2, 0x400 ;  /* 0x0000040000028802 */ /* 0x000fe20000000f00 */
[----:B---3--:R-:W-:-:S03]  /*2baa0*/  IMAD.MOV.U32 R6, RZ, RZ, R3 ;  /* 0x000000ffff067224 */ /* 0x008fc600078e0003 */
[----:B-1----:R-:W-:-:S05]  /*2bab0*/  @!P0 LEA R18, R0, R2, 0x18 ;  /* 0x0000000200128211 */ /* 0x002fca00078ec0ff */
[----:B----4-:R0:W-:Y:S01]  /*2bac0*/  @!P0 STS.128 [R18+0x388d0], R4 ;  /* 0x0388d00412008388 */ /* 0x0101e20000000c00 */
[----:B------:R-:W-:Y:S06]  /*2bad0*/  BAR.ARV 0x5, 0x180 ;  /* 0x0146000000007b1d */ /* 0x000fec0000002000 */
.L_x_837:
[----:B0-----:R-:W2:Y:S01]  /*2bae0*/  LDL R0, [R1+0xc] ;  /* 0x00000c0001007983 */ /* 0x001ea20000100800 */
[----:B------:R-:W-:Y:S02]  /*2baf0*/  ULDC UR4, c[0x0][0xc3c] ;  /* 0x00030f0000047ab9 */ /* 0x000fe40000000800 */
[----:B--2---:R-:W-:-:S13]  /*2bb00*/  ISETP.GE.AND P0, PT, R0, UR4, PT ;  /* 0x0000000400007c0c */ /* 0x004fda000bf06270 */
[----:B------:R-:W-:Y:S05]  /*2bb10*/  @!P0 BRA `(.L_x_847) ;  /* 0xffffff7c00ec8947 */ /* 0x000fea000383ffff */
[----:B------:R-:W-:Y:S05]  /*2bb20*/  BSYNC B8 ;  /* 0x0000000000087941 */ /* 0x000fea0003800000 */
.L_x_684:
[----:B-1----:R-:W3:Y:S01]  /*2bb30*/  LDL.LU R0, [R1+0x64] ;  /* 0x0000640001007983 */ /* 0x002ee20000300800 */
[----:B------:R-:W-:Y:S01]  /*2bb40*/  BSSY B0, `(.L_x_848) ;  /* 0x000000b000007945 */ /* 0x000fe20003800000 */
[----:B------:R-:W1:Y:S01]  /*2bb50*/  S2R R5, SR_CgaCtaId ;  /* 0x0000000000057919 */ /* 0x000e620000008800 */
[----:B---3--:R-:W-:-:S04]  /*2bb60*/  IADD3 R0, R0, 0x1, RZ ;  /* 0x0000000100007810 */ /* 0x008fc80007ffe0ff */
[----:B0-----:R-:W-:-:S04]  /*2bb70*/  LEA.HI R2, R0, R0, RZ, 0x1 ;  /* 0x0000000000027211 */ /* 0x001fc800078f08ff */
[----:B------:R-:W-:-:S05]  /*2bb80*/  LOP3.LUT R3, R2, 0xfffffffe, RZ, 0xc0, !PT ;  /* 0xfffffffe02037812 */ /* 0x000fca00078ec0ff */
[----:B------:R-:W-:Y:S01]  /*2bb90*/  IMAD.IADD R3, R0, 0x1, -R3 ;  /* 0x0000000100037824 */ /* 0x000fe200078e0a03 */
[----:B------:R-:W-:-:S04]  /*2bba0*/  MOV R0, 0x400 ;  /* 0x0000040000007802 */ /* 0x000fc80000000f00 */
[----:B-1----:R-:W-:Y:S02]  /*2bbb0*/  LEA R0, R5, R0, 0x18 ;  /* 0x0000000005007211 */ /* 0x002fe400078ec0ff */
[----:B------:R-:W-:-:S04]  /*2bbc0*/  SHF.L.U32 R3, R3, 0x1f, RZ ;  /* 0x0000001f03037819 */ /* 0x000fc800000006ff */
[----:B------:R-:W0:Y:S02]  /*2bbd0*/  SYNCS.PHASECHK.TRANS64.TRYWAIT P0, [R0+URZ+0x38820], R3 ;  /* 0x03882003000075a7 */ /* 0x000e24000800017f */
[----:B0-----:R-:W-:Y:S05]  /*2bbe0*/  @!P0 BRA `(.L_x_849) ;  /* 0x0000002800008947 */ /* 0x001fea0003800000 */
.L_x_944:
[----:B------:R-:W-:Y:S05]  /*2bbf0*/  BSYNC B0 ;  /* 0x0000000000007941 */ /* 0x000fea0003800000 */
.L_x_848:
[----:B------:R-:W-:-:S03]  /*2bc00*/  UMOV UR4, 0xffffffff ;  /* 0xffffffff00047882 */ /* 0x000fc60000000000 */
[----:B------:R-:W-:Y:S05]  /*2bc10*/  BRA.DIV UR4, `(.L_x_850) ;  /* 0x0000002a04087947 */ /* 0x000fea000b800000 */
[----:B------:R-:W1:Y:S02]  /*2bc20*/  S2R R2, SR_TID.X ;  /* 0x0000000000027919 */ /* 0x000e640000002100 */
[----:B-1----:R-:W-:-:S04]  /*2bc30*/  SHF.R.U32.HI R2, RZ, 0x5, R2 ;  /* 0x00000005ff027819 */ /* 0x002fc80000011602 */
[----:B------:R-:W-:-:S05]  /*2bc40*/  LOP3.LUT R2, R2, 0x3, RZ, 0xc0, !PT ;  /* 0x0000000302027812 */ /* 0x000fca00078ec0ff */
[----:B------:R1:W3:Y:S02]  /*2bc50*/  SHFL.IDX PT, R14, R2, RZ, 0x1f ;  /* 0x00001fff020e7589 */ /* 0x0002e400000e0000 */
.L_x_947:
[----:B---3--:R-:W-:-:S13]  /*2bc60*/  ISETP.NE.AND P0, PT, R14, RZ, PT ;  /* 0x000000ff0e00720c */ /* 0x008fda0003f05270 */
[----:B------:R-:W-:Y:S05]  /*2bc70*/  @P0 BRA `(.L_x_444) ;  /* 0x00000000008c0947 */ /* 0x000fea0003800000 */
[----:B------:R-:W-:-:S03]  /*2bc80*/  UMOV UR4, 0xffffffff ;  /* 0xffffffff00047882 */ /* 0x000fc60000000000 */
[----:B------:R-:W-:Y:S05]  /*2bc90*/  BRA.DIV UR4, `(.L_x_851) ;  /* 0x0000002a041c7947 */ /* 0x000fea000b800000 */
[----:B------:R-:W-:-:S13]  /*2bca0*/  ELECT P6, URZ, PT ;  /* 0x00000000003f782f */ /* 0x000fda00038c0000 */
.L_x_950:
[----:B------:R-:W-:Y:S05]  /*2bcb0*/  @!P6 BRA `(.L_x_444) ;  /* 0x00000000007ce947 */ /* 0x000fea0003800000 */
[----:B------:R-:W-:-:S06]  /*2bcc0*/  ULOP3.LUT UR4, UR60, 0x2, URZ, 0xfc, !UPT ;  /* 0x000000023c047892 */ /* 0x000fcc000f8efc3f */
[----:B-1----:R-:W-:-:S05]  /*2bcd0*/  IMAD.U32 R2, RZ, RZ, UR4 ;  /* 0x00000004ff027e24 */ /* 0x002fca000f8e00ff */
[----:B------:R-:W-:-:S13]  /*2bce0*/  ISETP.NE.AND P2, PT, R2, 0x3, PT ;  /* 0x000000030200780c */ /* 0x000fda0003f45270 */
[----:B------:R-:W-:Y:S05]  /*2bcf0*/  @!P2 BRA `(.L_x_852) ;  /* 0x000000000004a947 */ /* 0x000fea0003800000 */
[----:B------:R-:W-:Y:S01]  /*2bd00*/  BPT.TRAP 0x1 ;  /* 0x000000040000795c */ /* 0x000fe20000300000 */
.L_x_852:
[----:B------:R-:W3:Y:S01]  /*2bd10*/  LDL.LU R7, [R1+0x18] ;  /* 0x0000180001077983 */ /* 0x000ee20000300800 */
[----:B------:R-:W-:Y:S01]  /*2bd20*/  IADD3 R2, R0, 0x38840, RZ ;  /* 0x0003884000027810 */ /* 0x000fe20007ffe0ff */
[----:B0-----:R-:W-:-:S04]  /*2bd30*/  VIADD R3, R19, 0x1 ;  /* 0x0000000113037836 */ /* 0x001fc80000000000 */
[----:B------:R-:W-:Y:S01]  /*2bd40*/  IMAD R6, R19, 0x8, R2 ;  /* 0x0000000813067824 */ /* 0x000fe200078e0202 */
[----:B------:R-:W-:-:S04]  /*2bd50*/  ISETP.NE.AND P1, PT, R3, 0x2, PT ;  /* 0x000000020300780c */ /* 0x000fc80003f25270 */
[----:B------:R-:W-:Y:S02]  /*2bd60*/  SEL R4, RZ, 0x1, P1 ;  /* 0x00000001ff047807 */ /* 0x000fe40000800000 */
[----:B------:R-:W-:Y:S02]  /*2bd70*/  SEL R3, R3, RZ, P1 ;  /* 0x000000ff03037207 */ /* 0x000fe40000800000 */
[C---:B---3--:R-:W-:Y:S02]  /*2bd80*/  SHF.L.U32 R5, R7.reuse, 0x1f, RZ ;  /* 0x0000001f07057819 */ /* 0x048fe400000006ff */
[----:B------:R-:W-:Y:S02]  /*2bd90*/  LOP3.LUT R4, R7, R4, RZ, 0x3c, !PT ;  /* 0x0000000407047212 */ /* 0x000fe400078e3cff */
[----:B------:R-:W0:Y:S01]  /*2bda0*/  SYNCS.PHASECHK.TRANS64.TRYWAIT P0, [R6+URZ], R5 ;  /* 0x00000005060075a7 */ /* 0x000e22000800017f */
[----:B------:R-:W-:Y:S02]  /*2bdb0*/  LEA R7, R3, R2, 0x3 ;  /* 0x0000000203077211 */ /* 0x000fe400078e18ff */
[----:B------:R-:W-:Y:S01]  /*2bdc0*/  SHF.L.U32 R2, R4, 0x1f, RZ ;  /* 0x0000001f04027819 */ /* 0x000fe200000006ff */
[----:B0-----:R-:W-:Y:S06]  /*2bdd0*/  @!P0 BRA `(.L_x_853) ;  /* 0x0000002400ec8947 */ /* 0x001fec0003800000 */
.L_x_951:
[----:B------:R-:W1:Y:S02]  /*2bde0*/  SYNCS.PHASECHK.TRANS64.TRYWAIT P0, [R7+URZ], R2 ;  /* 0x00000002070075a7 */ /* 0x000e64000800017f */
[----:B-1----:R-:W-:Y:S05]  /*2bdf0*/  @!P0 BRA `(.L_x_854) ;  /* 0x0000002400f88947 */ /* 0x002fea0003800000 */
.L_x_952:
[----:B------:R-:W-:Y:S05]  /*2be00*/  @!P2 BRA `(.L_x_855) ;  /* 0x000000000004a947 */ /* 0x000fea0003800000 */
[----:B------:R-:W-:Y:S01]  /*2be10*/  BPT.TRAP 0x1 ;  /* 0x000000040000795c */ /* 0x000fe20000300000 */
.L_x_855:
[----:B------:R-:W-:-:S04]  /*2be20*/  VIADD R0, R0, 0x38860 ;  /* 0x0003886000007836 */ /* 0x000fc80000000000 */
[----:B------:R-:W-:-:S04]  /*2be30*/  IMAD R4, R19, 0x8, R0 ;  /* 0x0000000813047824 */ /* 0x000fc800078e0200 */
[----:B------:R-:W3:Y:S02]  /*2be40*/  SYNCS.PHASECHK.TRANS64.TRYWAIT P0, [R4+URZ], R5 ;  /* 0x00000005040075a7 */ /* 0x000ee4000800017f */
[----:B---3--:R-:W-:Y:S05]  /*2be50*/  @!P0 BRA `(.L_x_856) ;  /* 0x0000002400f48947 */ /* 0x008fea0003800000 */
.L_x_953:
[----:B------:R-:W-:-:S07]  /*2be60*/  LEA R3, R3, R0, 0x3 ;  /* 0x0000000003037211 */ /* 0x000fce00078e18ff */
.L_x_857:
[----:B----4-:R4:W0:Y:S02]  /*2be70*/  SYNCS.PHASECHK.TRANS64.TRYWAIT P0, [R3+URZ], R2 ;  /* 0x00000002030075a7 */ /* 0x010824000800017f */
[----:B0-----:R-:W-:Y:S05]  /*2be80*/  @!P0 NANOSLEEP.SYNCS 0x989680 ;  /* 0x009896800000895d */ /* 0x001fea0003900000 */
[----:B------:R-:W0:Y:S02]  /*2be90*/  @!P0 SYNCS.PHASECHK.TRANS64 P0, [R3+URZ], R2 ;  /* 0x00000002030085a7 */ /* 0x000e24000800007f */
[----:B0-----:R-:W-:Y:S05]  /*2bea0*/  @!P0 BRA `(.L_x_857) ;  /* 0xfffffffc00f08947 */ /* 0x001fea000383ffff */
.L_x_444:
[----:B------:R-:W-:Y:S05]  /*2beb0*/  BSYNC B9 ;  /* 0x0000000000097941 */ /* 0x000fea0003800000 */
.L_x_441:
[----:B------:R-:W-:Y:S05]  /*2bec0*/  EXIT ;  /* 0x000000000000794d */ /* 0x000fea0003800000 */
.L_x_466:
[----:B-1----:R1:W2:Y:S02]  /*2bed0*/  SYNCS.PHASECHK.TRANS64.TRYWAIT P6, [R3+URZ+0x38890], R0 ;  /* 0x03889000030075a7 */ /* 0x0022a400080c017f */
[----:B--2---:R-:W-:Y:S05]  /*2bee0*/  @!P6 NANOSLEEP.SYNCS 0x989680 ;  /* 0x009896800000e95d */ /* 0x004fea0003900000 */
[----:B------:R-:W2:Y:S02]  /*2bef0*/  @!P6 SYNCS.PHASECHK.TRANS64 P6, [R3+URZ+0x38890], R0 ;  /* 0x038890000300e5a7 */ /* 0x000ea400080c007f */
[----:B--2---:R-:W-:Y:S05]  /*2bf00*/  @!P6 BRA `(.L_x_466) ;  /* 0xfffffffc00f0e947 */ /* 0x004fea000383ffff */
[----:B------:R-:W-:Y:S05]  /*2bf10*/  BRA `(.L_x_858) ;  /* 0xfffffd8000f87947 */ /* 0x000fea000383ffff */
.L_x_522:
[----:B--2---:R2:W3:Y:S02]  /*2bf20*/  SYNCS.PHASECHK.TRANS64.TRYWAIT P5, [R3+URZ+0x38890], R0 ;  /* 0x03889000030075a7 */ /* 0x0044e400080a017f */
[----:B---3--:R-:W-:Y:S05]  /*2bf30*/  @!P5 NANOSLEEP.SYNCS 0x989680 ;  /* 0x009896800000d95d */ /* 0x008fea0003900000 */
[----:B------:R-:W3:Y:S02]  /*2bf40*/  @!P5 SYNCS.PHASECHK.TRANS64 P5, [R3+URZ+0x38890], R0 ;  /* 0x038890000300d5a7 */ /* 0x000ee400080a007f */
[----:B---3--:R-:W-:Y:S05]  /*2bf50*/  @!P5 BRA `(.L_x_522) ;  /* 0xfffffffc00f0d947 */ /* 0x008fea000383ffff */
[----:B------:R-:W-:Y:S05]  /*2bf60*/  BRA `(.L_x_859) ;  /* 0xfffffdb8005c7947 */ /* 0x000fea000383ffff */
.L_x_547:
[----:B-1----:R1:W2:Y:S02]  /*2bf70*/  SYNCS.PHASECHK.TRANS64.TRYWAIT P4, [R3+URZ+0x38890], R0 ;  /* 0x03889000030075a7 */ /* 0x0022a4000808017f */
[----:B--2---:R-:W-:Y:S05]  /*2bf80*/  @!P4 NANOSLEEP.SYNCS 0x989680 ;  /* 0x009896800000c95d */ /* 0x004fea0003900000 */
[----:B------:R-:W2:Y:S02]  /*2bf90*/  @!P4 SYNCS.PHASECHK.TRANS64 P4, [R3+URZ+0x38890], R0 ;  /* 0x038890000300c5a7 */ /* 0x000ea4000808007f */
[----:B--2---:R-:W-:Y:S05]  /*2bfa0*/  @!P4 BRA `(.L_x_547) ;  /* 0xfffffffc00f0c947 */ /* 0x004fea000383ffff */
[----:B------:R-:W-:Y:S05]  /*2bfb0*/  BRA `(.L_x_860) ;  /* 0xfffffde800f47947 */ /* 0x000fea000383ffff */
.L_x_555:
[----:B--2---:R2:W3:Y:S02]  /*2bfc0*/  SYNCS.PHASECHK.TRANS64.TRYWAIT P4, [R3+URZ+0x388b0], R0 ;  /* 0x0388b000030075a7 */ /* 0x0044e4000808017f */
[----:B---3--:R-:W-:Y:S05]  /*2bfd0*/  @!P4 NANOSLEEP.SYNCS 0x989680 ;  /* 0x009896800000c95d */ /* 0x008fea0003900000 */
[----:B------:R-:W3:Y:S02]  /*2bfe0*/  @!P4 SYNCS.PHASECHK.TRANS64 P4, [R3+URZ+0x388b0], R0 ;  /* 0x0388b0000300c5a7 */ /* 0x000ee4000808007f */
[----:B---3--:R-:W-:Y:S05]  /*2bff0*/  @!P4 BRA `(.L_x_555) ;  /* 0xfffffffc00f0c947 */ /* 0x008fea000383ffff */
[----:B------:R-:W-:Y:S05]  /*2c000*/  BRA `(.L_x_861) ;  /* 0xfffffdf000187947 */ /* 0x000fea000383ffff */
.L_x_577:
[----:B------:R-:W-:Y:S01]  /*2c010*/  BSSY B1, `(.L_x_862) ;  /* 0x0000008000017945 */ /* 0x000fe20003800000 */
[----:B------:R-:W-:Y:S01]  /*2c020*/  IMAD.MOV.U32 R13, RZ, RZ, R25 ;  /* 0x000000ffff0d7224 */ /* 0x000fe200078e0019 */
[----:B------:R-:W-:Y:S01]  /*2c030*/  MOV R11, 0x181f ;  /* 0x0000181f000b7802 */ /* 0x000fe20000000f00 */
[----:B------:R-:W-:Y:S02]  /*2c040*/  IMAD.MOV.U32 R12, RZ, RZ, RZ ;  /* 0x000000ffff0c7224 */ /* 0x000fe400078e00ff */
[----:B------:R-:W-:-:S07]  /*2c050*/  IMAD.MOV.U32 R15, RZ, RZ, -0x1 ;  /* 0xffffffffff0f7424 */ /* 0x000fce00078e00ff */
[----:B------:R-:W-:Y:S05]  /*2c060*/  WARPSYNC.COLLECTIVE R15, `(.L_x_863) ;  /* 0x000000000f087348 */ /* 0x000fea0003c00000 */
[----:B------:R0:W1:Y:S02]  /*2c070*/  SHFL.IDX P6, R14, R13, R12, R11 ;  /* 0x0000000c0d0e7389 */ /* 0x00006400000c000b */
[----:B01----:R-:W-:Y:S01]  /*2c080*/  ENDCOLLECTIVE ;  /* 0x000000000000791b */ /* 0x003fe20003800000 */
.L_x_863:
[----:B------:R-:W-:Y:S05]  /*2c090*/  BSYNC B1 ;  /* 0x0000000000017941 */ /* 0x000fea0003800000 */
.L_x_862:
[----:B------:R-:W-:Y:S01]  /*2c0a0*/  MOV R13, R24 ;  /* 0x00000018000d7202 */ /* 0x000fe20000000f00 */
[----:B------:R-:W-:Y:S01]  /*2c0b0*/  IMAD.MOV.U32 R12, RZ, RZ, RZ ;  /* 0x000000ffff0c7224 */ /* 0x000fe200078e00ff */
[----:B------:R-:W-:Y:S01]  /*2c0c0*/  MOV R15, 0xffffffff ;  /* 0xffffffff000f7802 */ /* 0x000fe20000000f00 */
[----:B------:R-:W-:Y:S02]  /*2c0d0*/  IMAD.MOV.U32 R11, RZ, RZ, 0x181f ;  /* 0x0000181fff0b7424 */ /* 0x000fe400078e00ff */
[----:B------:R-:W-:-:S07]  /*2c0e0*/  IMAD.MOV.U32 R0, RZ, RZ, R14 ;  /* 0x000000ffff007224 */ /* 0x000fce00078e000e */
[----:B------:R-:W-:Y:S05]  /*2c0f0*/  WARPSYNC.COLLECTIVE R15, `(.L_x_864) ;  /* 0x000000000f087348 */ /* 0x000fea0003c00000 */
[----:B------:R0:W1:Y:S02]  /*2c100*/  SHFL.IDX P6, R14, R13, R12, R11 ;  /* 0x0000000c0d0e7389 */ /* 0x00006400000c000b */
[----:B01----:R-:W-:Y:S01]  /*2c110*/  ENDCOLLECTIVE ;  /* 0x000000000000791b */ /* 0x003fe20003800000 */
.L_x_864:
[----:B------:R-:W-:Y:S02]  /*2c120*/  IMAD.MOV.U32 R13, RZ, RZ, R29 ;  /* 0x000000ffff0d7224 */ /* 0x000fe400078e001d */
[----:B------:R-:W-:-:S07]  /*2c130*/  IMAD.MOV.U32 R3, RZ, RZ, R14 ;  /* 0x000000ffff037224 */ /* 0x000fce00078e000e */
[----:B------:R-:W-:Y:S05]  /*2c140*/  WARPSYNC.COLLECTIVE R15, `(.L_x_865) ;  /* 0x000000000f087348 */ /* 0x000fea0003c00000 */
[----:B------:R0:W1:Y:S02]  /*2c150*/  SHFL.IDX P6, R14, R13, R12, R11 ;  /* 0x0000000c0d0e7389 */ /* 0x00006400000c000b */
[----:B01----:R-:W-:Y:S01]  /*2c160*/  ENDCOLLECTIVE ;  /* 0x000000000000791b */ /* 0x003fe20003800000 */
.L_x_865:
[----:B------:R-:W-:Y:S01]  /*2c170*/  IMAD.MOV.U32 R13, RZ, RZ, R30 ;  /* 0x000000ffff0d7224 */ /* 0x000fe200078e001e */
[----:B------:R-:W-:-:S07]  /*2c180*/  MOV R29, R14 ;  /* 0x0000000e001d7202 */ /* 0x000fce0000000f00 */
[----:B------:R-:W-:Y:S05]  /*2c190*/  WARPSYNC.COLLECTIVE R15, `(.L_x_866) ;  /* 0x000000000f087348 */ /* 0x000fea0003c00000 */
[----:B------:R0:W1:Y:S02]  /*2c1a0*/  SHFL.IDX P6, R14, R13, R12, R11 ;  /* 0x0000000c0d0e7389 */ /* 0x00006400000c000b */
[----:B01----:R-:W-:Y:S01]  /*2c1b0*/  ENDCOLLECTIVE ;  /* 0x000000000000791b */ /* 0x003fe20003800000 */
.L_x_866:
[----:B------:R-:W-:Y:S01]  /*2c1c0*/  IMAD.MOV.U32 R32, RZ, RZ, R14 ;  /* 0x000000ffff207224 */ /* 0x000fe200078e000e */
[----:B------:R-:W-:Y:S06]  /*2c1d0*/  BRA `(.L_x_867) ;  /* 0xfffffe0000847947 */ /* 0x000fec000383ffff */
.L_x_581:
[----:B0-----:R0:W1:Y:S02]  /*2c1e0*/  SYNCS.PHASECHK.TRANS64.TRYWAIT P0, [R18+URZ+0x38800], R5 ;  /* 0x03880005120075a7 */ /* 0x001064000800017f */
[----:B-1----:R-:W-:Y:S05]  /*2c1f0*/  @!P0 NANOSLEEP.SYNCS 0x989680 ;  /* 0x009896800000895d */ /* 0x002fea0003900000 */
[----:B------:R-:W1:Y:S02]  /*2c200*/  @!P0 SYNCS.PHASECHK.TRANS64 P0, [R18+URZ+0x38800], R5 ;  /* 0x03880005120085a7 */ /* 0x000e64000800007f */
[----:B-1----:R-:W-:Y:S05]  /*2c210*/  @!P0 BRA `(.L_x_581) ;  /* 0xfffffffc00f08947 */ /* 0x002fea000383ffff */
[----:B------:R-:W-:Y:S05]  /*2c220*/  BRA `(.L_x_868) ;  /* 0xfffffe0800547947 */ /* 0x000fea000383ffff */
.L_x_613:
[----:B------:R-:W-:Y:S01]  /*2c230*/  BSSY B1, `(.L_x_869) ;  /* 0x0000008000017945 */ /* 0x000fe20003800000 */
[----:B------:R-:W-:Y:S01]  /*2c240*/  MOV R13, R25 ;  /* 0x00000019000d7202 */ /* 0x000fe20000000f00 */
[----:B------:R-:W-:Y:S01]  /*2c250*/  IMAD.MOV.U32 R12, RZ, RZ, RZ ;  /* 0x000000ffff0c7224 */ /* 0x000fe200078e00ff */
[----:B------:R-:W-:Y:S01]  /*2c260*/  MOV R15, 0xffffffff ;  /* 0xffffffff000f7802 */ /* 0x000fe20000000f00 */
[----:B------:R-:W-:-:S07]  /*2c270*/  IMAD.MOV.U32 R11, RZ, RZ, 0x181f ;  /* 0x0000181fff0b7424 */ /* 0x000fce00078e00ff */
[----:B------:R-:W-:Y:S05]  /*2c280*/  WARPSYNC.COLLECTIVE R15, `(.L_x_870) ;  /* 0x000000000f087348 */ /* 0x000fea0003c00000 */
[----:B------:R0:W1:Y:S02]  /*2c290*/  SHFL.IDX P6, R14, R13, R12, R11 ;  /* 0x0000000c0d0e7389 */ /* 0x00006400000c000b */
[----:B01----:R-:W-:Y:S01]  /*2c2a0*/  ENDCOLLECTIVE ;  /* 0x000000000000791b */ /* 0x003fe20003800000 */
.L_x_870:
[----:B------:R-:W-:Y:S05]  /*2c2b0*/  BSYNC B1 ;  /* 0x0000000000017941 */ /* 0x000fea0003800000 */
.L_x_869:
[----:B------:R-:W-:Y:S01]  /*2c2c0*/  IMAD.MOV.U32 R13, RZ, RZ, R24 ;  /* 0x000000ffff0d7224 */ /* 0x000fe200078e0018 */
[----:B------:R-:W-:Y:S01]  /*2c2d0*/  MOV R12, RZ ;  /* 0x000000ff000c7202 */ /* 0x000fe20000000f00 */
[----:B------:R-:W-:Y:S02]  /*2c2e0*/  IMAD.MOV.U32 R11, RZ, RZ, 0x181f ;  /* 0x0000181fff0b7424 */ /* 0x000fe400078e00ff */
[----:B------:R-:W-:Y:S02]  /*2c2f0*/  IMAD.MOV.U32 R15, RZ, RZ, -0x1 ;  /* 0xffffffffff0f7424 */ /* 0x000fe400078e00ff */
[----:B------:R-:W-:-:S07]  /*2c300*/  IMAD.MOV.U32 R0, RZ, RZ, R14 ;  /* 0x000000ffff007224 */ /* 0x000fce00078e000e */
[----:B------:R-:W-:Y:S05]  /*2c310*/  WARPSYNC.COLLECTIVE R15, `(.L_x_871) ;  /* 0x000000000f087348 */ /* 0x000fea0003c00000 */
[----:B------:R0:W1:Y:S02]  /*2c320*/  SHFL.IDX P6, R14, R13, R12, R11 ;  /* 0x0000000c0d0e7389 */ /* 0x00006400000c000b */
[----:B01----:R-:W-:Y:S01]  /*2c330*/  ENDCOLLECTIVE ;  /* 0x000000000000791b */ /* 0x003fe20003800000 */
.L_x_871:
[----:B------:R-:W-:Y:S01]  /*2c340*/  IMAD.MOV.U32 R13, RZ, RZ, R29 ;  /* 0x000000ffff0d7224 */ /* 0x000fe200078e001d */
[----:B------:R-:W-:-:S07]  /*2c350*/  MOV R3, R14 ;  /* 0x0000000e00037202 */ /* 0x000fce0000000f00 */
[----:B------:R-:W-:Y:S05]  /*2c360*/  WARPSYNC.COLLECTIVE R15, `(.L_x_872) ;  /* 0x000000000f087348 */ /* 0x000fea0003c00000 */
[----:B------:R0:W1:Y:S02]  /*2c370*/  SHFL.IDX P6, R14, R13, R12, R11 ;  /* 0x0000000c0d0e7389 */ /* 0x00006400000c000b */
[----:B01----:R-:W-:Y:S01]  /*2c380*/  ENDCOLLECTIVE ;  /* 0x000000000000791b */ /* 0x003fe20003800000 */
.L_x_872:
[----:B------:R-:W-:Y:S01]  /*2c390*/  MOV R13, R30 ;  /* 0x0000001e000d7202 */ /* 0x000fe20000000f00 */
[----:B------:R-:W-:-:S07]  /*2c3a0*/  IMAD.MOV.U32 R29, RZ, RZ, R14 ;  /* 0x000000ffff1d7224 */ /* 0x000fce00078e000e */
[----:B------:R-:W-:Y:S05]  /*2c3b0*/  WARPSYNC.COLLECTIVE R15, `(.L_x_873) ;  /* 0x000000000f087348 */ /* 0x000fea0003c00000 */
[----:B------:R0:W1:Y:S02]  /*2c3c0*/  SHFL.IDX P6, R14, R13, R12, R11 ;  /* 0x0000000c0d0e7389 */ /* 0x00006400000c000b */
[----:B01----:R-:W-:Y:S01]  /*2c3d0*/  ENDCOLLECTIVE ;  /* 0x000000000000791b */ /* 0x003fe20003800000 */
.L_x_873:
[----:B------:R-:W-:Y:S01]  /*2c3e0*/  IMAD.MOV.U32 R30, RZ, RZ, R14 ;  /* 0x000000ffff1e7224 */ /* 0x000fe200078e000e */
[----:B------:R-:W-:Y:S06]  /*2c3f0*/  BRA `(.L_x_874) ;  /* 0xfffffe3000b47947 */ /* 0x000fec000383ffff */
.L_x_617:
[----:B0-----:R0:W1:Y:S02]  /*2c400*/  SYNCS.PHASECHK.TRANS64.TRYWAIT P0, [R18+URZ+0x38800], R5 ;  /* 0x03880005120075a7 */ /* 0x001064000800017f */
[----:B-1----:R-:W-:Y:S05]  /*2c410*/  @!P0 NANOSLEEP.SYNCS 0x989680 ;  /* 0x009896800000895d */ /* 0x002fea0003900000 */
[----:B------:R-:W1:Y:S02]  /*2c420*/  @!P0 SYNCS.PHASECHK.TRANS64 P0, [R18+URZ+0x38800], R5 ;  /* 0x03880005120085a7 */ /* 0x000e64000800007f */
[----:B-1----:R-:W-:Y:S05]  /*2c430*/  @!P0 BRA `(.L_x_617) ;  /* 0xfffffffc00f08947 */ /* 0x002fea000383ffff */
[----:B------:R-:W-:Y:S05]  /*2c440*/  BRA `(.L_x_875) ;  /* 0xfffffe3800387947 */ /* 0x000fea000383ffff */
.L_x_635:
[----:B-1----:R1:W2:Y:S02]  /*2c450*/  SYNCS.PHASECHK.TRANS64.TRYWAIT P2, [R0+URZ+0x38830], R3 ;  /* 0x03883003000075a7 */ /* 0x0022a4000804017f */
[----:B--2---:R-:W-:Y:S05]  /*2c460*/  @!P2 NANOSLEEP.SYNCS 0x989680 ;  /* 0x009896800000a95d */ /* 0x004fea0003900000 */
[----:B------:R-:W2:Y:S02]  /*2c470*/  @!P2 SYNCS.PHASECHK.TRANS64 P2, [R0+URZ+0x38830], R3 ;  /* 0x038830030000a5a7 */ /* 0x000ea4000804007f */
[----:B--2---:R-:W-:Y:S05]  /*2c480*/  @!P2 BRA `(.L_x_635) ;  /* 0xfffffffc00f0a947 */ /* 0x004fea000383ffff */
[----:B------:R-:W-:Y:S05]  /*2c490*/  BRA `(.L_x_634) ;  /* 0xfffffe6800887947 */ /* 0x000fea000383ffff */
.L_x_642:
[----:B-1----:R1:W2:Y:S02]  /*2c4a0*/  SYNCS.PHASECHK.TRANS64.TRYWAIT P2, [R11+URZ+0x38830], R4 ;  /* 0x038830040b0075a7 */ /* 0x0022a4000804017f */
[----:B--2---:R-:W-:Y:S05]  /*2c4b0*/  @!P2 NANOSLEEP.SYNCS 0x989680 ;  /* 0x009896800000a95d */ /* 0x004fea0003900000 */
[----:B------:R-:W2:Y:S02]  /*2c4c0*/  @!P2 SYNCS.PHASECHK.TRANS64 P2, [R11+URZ+0x38830], R4 ;  /* 0x038830040b00a5a7 */ /* 0x000ea4000804007f */
[----:B--2---:R-:W-:Y:S05]  /*2c4d0*/  @!P2 BRA `(.L_x_642) ;  /* 0xfffffffc00f0a947 */ /* 0x004fea000383ffff */
[----:B------:R-:W-:Y:S05]  /*2c4e0*/  BRA `(.L_x_641) ;  /* 0xfffffebc00507947 */ /* 0x000fea000383ffff */
.L_x_647:
[----:B-1----:R1:W2:Y:S02]  /*2c4f0*/  SYNCS.PHASECHK.TRANS64.TRYWAIT P2, [R9+URZ+0x38850], R0 ;  /* 0x03885000090075a7 */ /* 0x0022a4000804017f */
[----:B--2---:R-:W-:Y:S05]  /*2c500*/  @!P2 NANOSLEEP.SYNCS 0x989680 ;  /* 0x009896800000a95d */ /* 0x004fea0003900000 */
[----:B------:R-:W2:Y:S02]  /*2c510*/  @!P2 SYNCS.PHASECHK.TRANS64 P2, [R9+URZ+0x38850], R0 ;  /* 0x038850000900a5a7 */ /* 0x000ea4000804007f */
[----:B--2---:R-:W-:Y:S05]  /*2c520*/  @!P2 BRA `(.L_x_647) ;  /* 0xfffffffc00f0a947 */ /* 0x004fea000383ffff */
[----:B------:R-:W-:Y:S05]  /*2c530*/  BRA `(.L_x_646) ;  /* 0xfffffef4001c7947 */ /* 0x000fea000383ffff */
.L_x_653:
[----:B-1----:R1:W2:Y:S02]  /*2c540*/  SYNCS.PHASECHK.TRANS64.TRYWAIT P0, [R3+URZ+0x38850], R0 ;  /* 0x03885000030075a7 */ /* 0x0022a4000800017f */
[----:B--2---:R-:W-:Y:S05]  /*2c550*/  @!P0 NANOSLEEP.SYNCS 0x989680 ;  /* 0x009896800000895d */ /* 0x004fea0003900000 */
[----:B------:R-:W2:Y:S02]  /*2c560*/  @!P0 SYNCS.PHASECHK.TRANS64 P0, [R3+URZ+0x38850], R0 ;  /* 0x03885000030085a7 */ /* 0x000ea4000800007f */
[----:B--2---:R-:W-:Y:S05]  /*2c570*/  @!P0 BRA `(.L_x_653) ;  /* 0xfffffffc00f08947 */ /* 0x004fea000383ffff */
[----:B------:R-:W-:Y:S05]  /*2c580*/  BRA `(.L_x_652) ;  /* 0xffffff1000687947 */ /* 0x000fea000383ffff */
.L_x_692:
[----:B------:R-:W0:Y:S01]  /*2c590*/  S2R R5, SR_TID.X ;  /* 0x0000000000057919 */ /* 0x000e220000002100 */
[----:B------:R-:W-:Y:S01]  /*2c5a0*/  BSSY B1, `(.L_x_876) ;  /* 0x000000a000017945 */ /* 0x000fe20003800000 */
[----:B------:R-:W-:Y:S01]  /*2c5b0*/  MOV R12, RZ ;  /* 0x000000ff000c7202 */ /* 0x000fe20000000f00 */
[----:B------:R-:W-:Y:S02]  /*2c5c0*/  IMAD.MOV.U32 R11, RZ, RZ, 0x1f ;  /* 0x0000001fff0b7424 */ /* 0x000fe400078e00ff */
[----:B------:R-:W-:Y:S01]  /*2c5d0*/  IMAD.MOV.U32 R15, RZ, RZ, -0x1 ;  /* 0xffffffffff0f7424 */ /* 0x000fe200078e00ff */
[----:B0-----:R-:W-:-:S04]  /*2c5e0*/  SHF.R.U32.HI R5, RZ, 0x5, R5 ;  /* 0x00000005ff057819 */ /* 0x001fc80000011605 */
[----:B------:R-:W-:-:S05]  /*2c5f0*/  LOP3.LUT R5, R5, 0x3, RZ, 0xc0, !PT ;  /* 0x0000000305057812 */ /* 0x000fca00078ec0ff */
[----:B------:R-:W-:-:S07]  /*2c600*/  IMAD.MOV.U32 R13, RZ, RZ, R5 ;  /* 0x000000ffff0d7224 */ /* 0x000fce00078e0005 */
[----:B------:R-:W-:Y:S05]  /*2c610*/  WARPSYNC.COLLECTIVE R15, `(.L_x_877) ;  /* 0x000000000f087348 */ /* 0x000fea0003c00000 */
[----:B------:R0:W1:Y:S02]  /*2c620*/  SHFL.IDX P6, R14, R13, R12, R11 ;  /* 0x0000000c0d0e7389 */ /* 0x00006400000c000b */
[----:B01----:R-:W-:Y:S01]  /*2c630*/  ENDCOLLECTIVE ;  /* 0x000000000000791b */ /* 0x003fe20003800000 */
.L_x_877:
[----:B------:R-:W-:Y:S05]  /*2c640*/  BSYNC B1 ;  /* 0x0000000000017941 */ /* 0x000fea0003800000 */
.L_x_876:
[----:B------:R-:W-:Y:S05]  /*2c650*/  BRA `(.L_x_878) ;  /* 0xffffff7c00c07947 */ /* 0x000fea000383ffff */
.L_x_694:
[----:B------:R-:W-:Y:S01]  /*2c660*/  BSSY B1, `(.L_x_879) ;  /* 0x0000006000017945 */ /* 0x000fe20003800000 */
[----:B------:R-:W-:-:S07]  /*2c670*/  MOV R15, 0xffffffff ;  /* 0xffffffff000f7802 */ /* 0x000fce0000000f00 */
[----:B0-----:R-:W-:Y:S05]  /*2c680*/  WARPSYNC.COLLECTIVE R15, `(.L_x_880) ;  /* 0x000000000f0c7348 */ /* 0x001fea0003c00000 */
[----:B------:R-:W-:Y:S02]  /*2c690*/  ELECT P6, UR62, PT ;  /* 0x00000000003e782f */ /* 0x000fe400038c0000 */
[----:B------:R-:W-:Y:S01]  /*2c6a0*/  MOV R14, UR62 ;  /* 0x0000003e000e7c02 */ /* 0x000fe20008000f00 */
[----:B0-----:R-:W-:Y:S10]  /*2c6b0*/  ENDCOLLECTIVE ;  /* 0x000000000000791b */ /* 0x001ff40003800000 */
.L_x_880:
[----:B------:R-:W-:Y:S05]  /*2c6c0*/  BSYNC B1 ;  /* 0x0000000000017941 */ /* 0x000fea0003800000 */
.L_x_879:
[----:B------:R-:W-:Y:S01]  /*2c6d0*/  PLOP3.LUT P2, PT, P6, PT, PT, 0x80, 0x0 ;  /* 0x000000000000781c */ /* 0x000fe2000374f070 */
[----:B------:R-:W-:-:S12]  /*2c6e0*/  BRA `(.L_x_693) ;  /* 0xffffff7c00b47947 */ /* 0x000fd8000383ffff */
.L_x_696:
[----:B0-----:R0:W1:Y:S02]  /*2c6f0*/  SYNCS.PHASECHK.TRANS64.TRYWAIT P0, [R18+URZ+0x38820], R2 ;  /* 0x03882002120075a7 */ /* 0x001064000800017f */
[----:B-1----:R-:W-:Y:S05]  /*2c700*/  @!P0 NANOSLEEP.SYNCS 0x989680 ;  /* 0x009896800000895d */ /* 0x002fea0003900000 */
[----:B------:R-:W1:Y:S02]  /*2c710*/  @!P0 SYNCS.PHASECHK.TRANS64 P0, [R18+URZ+0x38820], R2 ;  /* 0x03882002120085a7 */ /* 0x000e64000800007f */
[----:B-1----:R-:W-:Y:S05]  /*2c720*/  @!P0 BRA `(.L_x_696) ;  /* 0xfffffffc00f08947 */ /* 0x002fea000383ffff */
[----:B------:R-:W-:Y:S05]  /*2c730*/  BRA `(.L_x_881) ;  /* 0xffffff7c00c47947 */ /* 0x000fea000383ffff */
.L_x_700:
[----:B-1----:R1:W2:Y:S02]  /*2c740*/  SYNCS.PHASECHK.TRANS64.TRYWAIT P0, [R6+URZ+0x388a0], R8 ;  /* 0x0388a008060075a7 */ /* 0x0022a4000800017f */
[----:B--2---:R-:W-:Y:S05]  /*2c750*/  @!P0 NANOSLEEP.SYNCS 0x989680 ;  /* 0x009896800000895d */ /* 0x004fea0003900000 */
[----:B------:R-:W2:Y:S02]  /*2c760*/  @!P0 SYNCS.PHASECHK.TRANS64 P0, [R6+URZ+0x388a0], R8 ;  /* 0x0388a008060085a7 */ /* 0x000ea4000800007f */
[----:B--2---:R-:W-:Y:S05]  /*2c770*/  @!P0 BRA `(.L_x_700) ;  /* 0xfffffffc00f08947 */ /* 0x004fea000383ffff */
[----:B------:R-:W-:Y:S05]  /*2c780*/  BRA `(.L_x_882) ;  /* 0xffffff7c00e47947 */ /* 0x000fea000383ffff */
.L_x_708:
[----:B0-----:R0:W2:Y:S02]  /*2c790*/  SYNCS.PHASECHK.TRANS64.TRYWAIT P0, [R6+URZ+0x388c0], R8 ;  /* 0x0388c008060075a7 */ /* 0x0010a4000800017f */
[----:B--2---:R-:W-:Y:S05]  /*2c7a0*/  @!P0 NANOSLEEP.SYNCS 0x989680 ;  /* 0x009896800000895d */ /* 0x004fea0003900000 */
[----:B------:R-:W2:Y:S02]  /*2c7b0*/  @!P0 SYNCS.PHASECHK.TRANS64 P0, [R6+URZ+0x388c0], R8 ;  /* 0x0388c008060085a7 */ /* 0x000ea4000800007f */
[----:B--2---:R-:W-:Y:S05]  /*2c7c0*/  @!P0 BRA `(.L_x_708) ;  /* 0xfffffffc00f08947 */ /* 0x004fea000383ffff */
[----:B------:R-:W-:Y:S05]  /*2c7d0*/  BRA `(.L_x_883) ;  /* 0xffffff8400207947 */ /* 0x000fea000383ffff */
.L_x_718:
[----:B0-----:R0:W1:Y:S02]  /*2c7e0*/  SYNCS.PHASECHK.TRANS64.TRYWAIT P0, [R6+URZ+0x388a0], R5 ;  /* 0x0388a005060075a7 */ /* 0x001064000800017f */
[----:B-1----:R-:W-:Y:S05]  /*2c7f0*/  @!P0 NANOSLEEP.SYNCS 0x989680 ;  /* 0x009896800000895d */ /* 0x002fea0003900000 */
[----:B------:R-:W1:Y:S02]  /*2c800*/  @!P0 SYNCS.PHASECHK.TRANS64 P0, [R6+URZ+0x388a0], R5 ;  /* 0x0388a005060085a7 */ /* 0x000e64000800007f */
[----:B-1----:R-:W-:Y:S05]  /*2c810*/  @!P0 BRA `(.L_x_718) ;  /* 0xfffffffc00f08947 */ /* 0x002fea000383ffff */
[----:B------:R-:W-:Y:S05]  /*2c820*/  BRA `(.L_x_884) ;  /* 0xffffff8800987947 */ /* 0x000fea000383ffff */
.L_x_726:
[----:B-1----:R1:W2:Y:S02]  /*2c830*/  SYNCS.PHASECHK.TRANS64.TRYWAIT P0, [R6+URZ+0x388c0], R5 ;  /* 0x0388c005060075a7 */ /* 0x0022a4000800017f */
[----:B--2---:R-:W-:Y:S05]  /*2c840*/  @!P0 NANOSLEEP.SYNCS 0x989680 ;  /* 0x009896800000895d */ /* 0x004fea0003900000 */
[----:B------:R-:W2:Y:S02]  /*2c850*/  @!P0 SYNCS.PHASECHK.TRANS64 P0, [R6+URZ+0x388c0], R5 ;  /* 0x0388c005060085a7 */ /* 0x000ea4000800007f */
[----:B--2---:R-:W-:Y:S05]  /*2c860*/  @!P0 BRA `(.L_x_726) ;  /* 0xfffffffc00f08947 */ /* 0x004fea000383ffff */
[----:B------:R-:W-:Y:S05]  /*2c870*/  BRA `(.L_x_885) ;  /* 0xffffff8c00dc7947 */ /* 0x000fea000383ffff */
.L_x_744:
[----:B------:R-:W0:Y:S01]  /*2c880*/  S2R R4, SR_TID.X ;  /* 0x0000000000047919 */ /* 0x000e220000002100 */
[----:B------:R-:W-:Y:S01]  /*2c890*/  BSSY B0, `(.L_x_886) ;  /* 0x000000a000007945 */ /* 0x000fe20003800000 */
[----:B------:R-:W-:Y:S01]  /*2c8a0*/  IMAD.MOV.U32 R12, RZ, RZ, RZ ;  /* 0x000000ffff0c7224 */ /* 0x000fe200078e00ff */
[----:B------:R-:W-:Y:S01]  /*2c8b0*/  MOV R11, 0x1f ;  /* 0x0000001f000b7802 */ /* 0x000fe20000000f00 */
[----:B------:R-:W-:Y:S01]  /*2c8c0*/  IMAD.MOV.U32 R15, RZ, RZ, -0x1 ;  /* 0xffffffffff0f7424 */ /* 0x000fe200078e00ff */
[----:B0-----:R-:W-:-:S04]  /*2c8d0*/  SHF.R.U32.HI R4, RZ, 0x5, R4 ;  /* 0x00000005ff047819 */ /* 0x001fc80000011604 */
[----:B------:R-:W-:-:S05]  /*2c8e0*/  LOP3.LUT R4, R4, 0x3, RZ, 0xc0, !PT ;  /* 0x0000000304047812 */ /* 0x000fca00078ec0ff */
[----:B------:R-:W-:-:S07]  /*2c8f0*/  IMAD.MOV.U32 R13, RZ, RZ, R4 ;  /* 0x000000ffff0d7224 */ /* 0x000fce00078e0004 */
[----:B------:R-:W-:Y:S05]  /*2c900*/  WARPSYNC.COLLECTIVE R15, `(.L_x_887) ;  /* 0x000000000f087348 */ /* 0x000fea0003c00000 */
[----:B------:R0:W1:Y:S02]  /*2c910*/  SHFL.IDX P6, R14, R13, R12, R11 ;  /* 0x0000000c0d0e7389 */ /* 0x00006400000c000b */
[----:B01----:R-:W-:Y:S01]  /*2c920*/  ENDCOLLECTIVE ;  /* 0x000000000000791b */ /* 0x003fe20003800000 */
.L_x_887:
[----:B------:R-:W-:Y:S05]  /*2c930*/  BSYNC B0 ;  /* 0x0000000000007941 */ /* 0x000fea0003800000 */
.L_x_886:
[----:B------:R-:W-:Y:S05]  /*2c940*/  BRA `(.L_x_888) ;  /* 0xffffff9c00607947 */ /* 0x000fea000383ffff */
.L_x_746:
[----:B------:R-:W-:Y:S01]  /*2c950*/  BSSY B0, `(.L_x_889) ;  /* 0x0000006000007945 */ /* 0x000fe20003800000 */
[----:B------:R-:W-:-:S07]  /*2c960*/  IMAD.MOV.U32 R15, RZ, RZ, -0x1 ;  /* 0xffffffffff0f7424 */ /* 0x000fce00078e00ff */
[----:B0-----:R-:W-:Y:S05]  /*2c970*/  WARPSYNC.COLLECTIVE R15, `(.L_x_890) ;  /* 0x000000000f0c7348 */ /* 0x001fea0003c00000 */
[----:B------:R-:W-:Y:S02]  /*2c980*/  ELECT P6, UR62, PT ;  /* 0x00000000003e782f */ /* 0x000fe400038c0000 */
[----:B------:R-:W-:Y:S01]  /*2c990*/  MOV R14, UR62 ;  /* 0x0000003e000e7c02 */ /* 0x000fe20008000f00 */
[----:B0-----:R-:W-:Y:S10]  /*2c9a0*/  ENDCOLLECTIVE ;  /* 0x000000000000791b */ /* 0x001ff40003800000 */
.L_x_890:
[----:B------:R-:W-:Y:S05]  /*2c9b0*/  BSYNC B0 ;  /* 0x0000000000007941 */ /* 0x000fea0003800000 */
.L_x_889:
[----:B------:R-:W-:Y:S05]  /*2c9c0*/  BRA `(.L_x_891) ;  /* 0xffffff9c006c7947 */ /* 0x000fea000383ffff */
.L_x_748:
[----:B0-----:R0:W1:Y:S02]  /*2c9d0*/  SYNCS.PHASECHK.TRANS64.TRYWAIT P0, [R0+URZ+0x38840], R2 ;  /* 0x03884002000075a7 */ /* 0x001064000800017f */
[----:B-1----:R-:W-:Y:S05]  /*2c9e0*/  @!P0 NANOSLEEP.SYNCS 0x989680 ;  /* 0x009896800000895d */ /* 0x002fea0003900000 */
[----:B------:R-:W1:Y:S02]  /*2c9f0*/  @!P0 SYNCS.PHASECHK.TRANS64 P0, [R0+URZ+0x38840], R2 ;  /* 0x03884002000085a7 */ /* 0x000e64000800007f */
[----:B-1----:R-:W-:Y:S05]  /*2ca00*/  @!P0 BRA `(.L_x_748) ;  /* 0xfffffffc00f08947 */ /* 0x002fea000383ffff */
[----:B------:R-:W-:Y:S05]  /*2ca10*/  BRA `(.L_x_892) ;  /* 0xffffff9c00d07947 */ /* 0x000fea000383ffff */
.L_x_752:
[----:B------:R0:W5:Y:S01]  /*2ca20*/  LDL.LU R10, [R1+0x5c] ;  /* 0x00005c00010a7983 */ /* 0x0001620000300800 */
[----:B------:R-:W-:Y:S01]  /*2ca30*/  MOV R13, R3 ;  /* 0x00000003000d7202 */ /* 0x000fe20000000f00 */
[----:B------:R-:W-:Y:S01]  /*2ca40*/  IMAD.MOV.U32 R12, RZ, RZ, RZ ;  /* 0x000000ffff0c7224 */ /* 0x000fe200078e00ff */
[----:B------:R-:W-:Y:S01]  /*2ca50*/  MOV R15, 0xffffffff ;  /* 0xffffffff000f7802 */ /* 0x000fe20000000f00 */
[----:B------:R-:W1:Y:S01]  /*2ca60*/  S2R R7, SR_TID.X ;  /* 0x0000000000077919 */ /* 0x000e620000002100 */
[----:B------:R-:W-:-:S07]  /*2ca70*/  IMAD.MOV.U32 R11, RZ, RZ, 0x181f ;  /* 0x0000181fff0b7424 */ /* 0x000fce00078e00ff */
[----:B01---5:R-:W-:Y:S05]  /*2ca80*/  WARPSYNC.COLLECTIVE R15, `(.L_x_893) ;  /* 0x000000000f087348 */ /* 0x023fea0003c00000 */
[----:B------:R2:W3:Y:S02]  /*2ca90*/  SHFL.IDX P6, R14, R13, R12, R11 ;  /* 0x0000000c0d0e7389 */ /* 0x0004e400000c000b */
[----:B0123-5:R-:W-:Y:S01]  /*2caa0*/  ENDCOLLECTIVE ;  /* 0x000000000000791b */ /* 0x02ffe20003800000 */
.L_x_893:
[----:B------:R-:W-:Y:S02]  /*2cab0*/  IMAD.MOV.U32 R13, RZ, RZ, R4 ;  /* 0x000000ffff0d7224 */ /* 0x000fe400078e0004 */
[----:B------:R-:W-:-:S07]  /*2cac0*/  IMAD.MOV.U32 R6, RZ, RZ, R14 ;  /* 0x000000ffff067224 */ /* 0x000fce00078e000e */
[----:B------:R-:W-:Y:S05]  /*2cad0*/  WARPSYNC.COLLECTIVE R15, `(.L_x_894) ;  /* 0x000000000f087348 */ /* 0x000fea0003c00000 */
[----:B------:R0:W1:Y:S02]  /*2cae0*/  SHFL.IDX P6, R14, R13, R12, R11 ;  /* 0x0000000c0d0e7389 */ /* 0x00006400000c000b */
[----:B01----:R-:W-:Y:S01]  /*2caf0*/  ENDCOLLECTIVE ;  /* 0x000000000000791b */ /* 0x003fe20003800000 */
.L_x_894:
[----:B------:R-:W-:-:S04]  /*2cb00*/  LOP3.LUT R7, R7, 0x7f, RZ, 0xc0, !PT ;  /* 0x0000007f07077812 */ /* 0x000fc800078ec0ff */
[----:B------:R-:W-:Y:S01]  /*2cb10*/  SHF.R.U32.HI R0, RZ, 0x3, R7 ;  /* 0x00000003ff007819 */ /* 0x000fe20000011607 */
[----:B------:R-:W-:Y:S02]  /*2cb20*/  IMAD R2, R10, R8, RZ ;  /* 0x000000080a027224 */ /* 0x000fe400078e02ff */
[----:B------:R-:W2:Y:S02]  /*2cb30*/  LDL R10, [R1+0x2c] ;  /* 0x00002c00010a7983 */ /* 0x000ea40000100800 */
[----:B------:R-:W-:Y:S01]  /*2cb40*/  IMAD.IADD R0, R0, 0x1, R5 ;  /* 0x0000000100007824 */ /* 0x000fe200078e0205 */
[----:B------:R-:W-:Y:S01]  /*2cb50*/  MOV R7, R14 ;  /* 0x0000000e00077202 */ /* 0x000fe20000000f00 */
[----:B------:R-:W-:Y:S01]  /*2cb60*/  ULDC.64 UR4, c[0x0][0x208] ;  /* 0x0000820000047ab9 */ /* 0x000fe20000000a00 */
[----:B------:R-:W-:Y:S02]  /*2cb70*/  IMAD.MOV.U32 R13, RZ, RZ, R3 ;  /* 0x000000ffff0d7224 */ /* 0x000fe400078e0003 */
[C---:B------:R-:W-:Y:S01]  /*2cb80*/  ISETP.GE.AND P2, PT, R0.reuse, R2, PT ;  /* 0x000000020000720c */ /* 0x040fe20003f46270 */
[----:B------:R-:W-:Y:S01]  /*2cb90*/  IMAD.MOV.U32 R12, RZ, RZ, 0x1 ;  /* 0x00000001ff0c7424 */ /* 0x000fe200078e00ff */
[----:B------:R-:W-:-:S11]  /*2cba0*/  IADD3 R5, R0, 0x10, RZ ;  /* 0x0000001000057810 */ /* 0x000fd60007ffe0ff */
        /* <DEDUP_REMOVED lines=8> */
[----:B--2---:R0:W-:Y:S04]  /*2cc30*/  @!P2 LDGSTS.E.BYPASS.LTC128B.128 [R10+0x14400], desc[UR4][R6.64], !P4 ;  /* 0x14400000060aafae */ /* 0x0041e8000e101d44 */
[----:B------:R0:W-:Y:S04]  /*2cc40*/  @!P2 LDGSTS.E.BYPASS.LTC128B.128 [R10+0x18400], desc[UR4][R6.64+0x80], !P3 ;  /* 0x18400080060aafae */ /* 0x0001e8000d901d44 */
[----:B------:R0:W-:Y:S04]  /*2cc50*/  @!P2 LDGSTS.E.BYPASS.LTC128B.128 [R10+0x1c400], desc[UR4][R6.64+0x100], !P0 ;  /* 0x1c400100060aafae */ /* 0x0001e8000c101d44 */
[----:B------:R0:W-:Y:S01]  /*2cc60*/  @!P2 LDGSTS.E.BYPASS.LTC128B.128 [R10+0x20400], desc[UR4][R6.64+0x180], !P1 ;  /* 0x20400180060aafae */ /* 0x0001e2000c901d44 */
[----:B------:R-:W-:-:S13]  /*2cc70*/  ISETP.GE.AND P2, PT, R5, R2, PT ;  /* 0x000000020500720c */ /* 0x000fda0003f46270 */
[----:B0-----:R-:W-:Y:S05]  /*2cc80*/  WARPSYNC.COLLECTIVE R15, `(.L_x_895) ;  /* 0x000000000f087348 */ /* 0x001fea0003c00000 */
[----:B------:R1:W2:Y:S02]  /*2cc90*/  SHFL.IDX P6, R14, R13, R12, R11 ;  /* 0x0000000c0d0e7389 */ /* 0x0002a400000c000b */
[----:B012---:R-:W-:Y:S01]  /*2cca0*/  ENDCOLLECTIVE ;  /* 0x000000000000791b */ /* 0x007fe20003800000 */
.L_x_895:
[----:B------:R-:W-:Y:S01]  /*2ccb0*/  IMAD.MOV.U32 R13, RZ, RZ, R4 ;  /* 0x000000ffff0d7224 */ /* 0x000fe200078e0004 */
[----:B------:R-:W-:-:S07]  /*2ccc0*/  MOV R7, R14 ;  /* 0x0000000e00077202 */ /* 0x000fce0000000f00 */
[----:B------:R-:W-:Y:S05]  /*2ccd0*/  WARPSYNC.COLLECTIVE R15, `(.L_x_896) ;  /* 0x000000000f087348 */ /* 0x000fea0003c00000 */
[----:B------:R0:W1:Y:S02]  /*2cce0*/  SHFL.IDX P6, R14, R13, R12, R11 ;  /* 0x0000000c0d0e7389 */ /* 0x00006400000c000b */
[----:B01----:R-:W-:Y:S01]  /*2ccf0*/  ENDCOLLECTIVE ;  /* 0x000000000000791b */ /* 0x003fe20003800000 */
.L_x_896:
[----:B------:R-:W-:Y:S01]  /*2cd00*/  ULDC.64 UR4, c[0x0][0x208] ;  /* 0x0000820000047ab9 */ /* 0x000fe20000000a00 */
[----:B------:R-:W-:Y:S02]  /*2cd10*/  IMAD.MOV.U32 R13, RZ, RZ, R3 ;  /* 0x000000ffff0d7224 */ /* 0x000fe400078e0003 */
[----:B------:R-:W-:Y:S02]  /*2cd20*/  IMAD.MOV.U32 R12, RZ, RZ, 0x2 ;  /* 0x00000002ff0c7424 */ /* 0x000fe400078e00ff */
[----:B------:R-:W-:-:S05]  /*2cd30*/  IMAD.MOV.U32 R5, RZ, RZ, R14 ;  /* 0x000000ffff057224 */ /* 0x000fca00078e000e */
[----:B------:R-:W-:-:S04]  /*2cd40*/  @!P2 LEA R5, P5, R9, R5, 0x1 ;  /* 0x000000050905a211 */ /* 0x000fc800078a08ff */
[----:B------:R-:W-:-:S05]  /*2cd50*/  @!P2 IADD3.X R6, RZ, R7, RZ, P5, !PT ;  /* 0x00000007ff06a210 */ /* 0x000fca0002ffe4ff */
[----:B------:R-:W-:Y:S02]  /*2cd60*/  @!P2 IMAD.MOV.U32 R7, RZ, RZ, R6 ;  /* 0x000000ffff07a224 */ /* 0x000fe400078e0006 */
[----:B------:R-:W-:Y:S01]  /*2cd70*/  @!P2 IMAD.MOV.U32 R6, RZ, RZ, R5 ;  /* 0x000000ffff06a224 */ /* 0x000fe200078e0005 */
[----:B------:R-:W-:-:S04]  /*2cd80*/  IADD3 R5, R0, 0x20, RZ ;  /* 0x0000002000057810 */ /* 0x000fc80007ffe0ff */
        /* <DEDUP_REMOVED lines=11> */
.L_x_897:
[----:B------:R-:W-:Y:S01]  /*2ce40*/  IMAD.MOV.U32 R13, RZ, RZ, R4 ;  /* 0x000000ffff0d7224 */ /* 0x000fe200078e0004 */
[----:B------:R-:W-:-:S07]  /*2ce50*/  MOV R7, R14 ;  /* 0x0000000e00077202 */ /* 0x000fce0000000f00 */
[----:B------:R-:W-:Y:S05]  /*2ce60*/  WARPSYNC.COLLECTIVE R15, `(.L_x_898) ;  /* 0x000000000f087348 */ /* 0x000fea0003c00000 */
[----:B------:R0:W1:Y:S02]  /*2ce70*/  SHFL.IDX P6, R14, R13, R12, R11 ;  /* 0x0000000c0d0e7389 */ /* 0x00006400000c000b */
[----:B01----:R-:W-:Y:S01]  /*2ce80*/  ENDCOLLECTIVE ;  /* 0x000000000000791b */ /* 0x003fe20003800000 */
.L_x_898:
        /* <DEDUP_REMOVED lines=20> */
.L_x_899:
[----:B------:R-:W-:Y:S01]  /*2cfd0*/  IMAD.MOV.U32 R13, RZ, RZ, R4 ;  /* 0x000000ffff0d7224 */ /* 0x000fe200078e0004 */
[----:B------:R-:W-:-:S07]  /*2cfe0*/  MOV R7, R14 ;  /* 0x0000000e00077202 */ /* 0x000fce0000000f00 */
[----:B------:R-:W-:Y:S05]  /*2cff0*/  WARPSYNC.COLLECTIVE R15, `(.L_x_900) ;  /* 0x000000000f087348 */ /* 0x000fea0003c00000 */
[----:B------:R0:W1:Y:S02]  /*2d000*/  SHFL.IDX P6, R14, R13, R12, R11 ;  /* 0x0000000c0d0e7389 */ /* 0x00006400000c000b */
[----:B01----:R-:W-:Y:S01]  /*2d010*/  ENDCOLLECTIVE ;  /* 0x000000000000791b */ /* 0x003fe20003800000 */
.L_x_900:
        /* <DEDUP_REMOVED lines=20> */
.L_x_901:
[----:B------:R-:W-:Y:S01]  /*2d160*/  IMAD.MOV.U32 R13, RZ, RZ, R4 ;  /* 0x000000ffff0d7224 */ /* 0x000fe200078e0004 */
[----:B------:R-:W-:-:S07]  /*2d170*/  MOV R7, R14 ;  /* 0x0000000e00077202 */ /* 0x000fce0000000f00 */
[----:B------:R-:W-:Y:S05]  /*2d180*/  WARPSYNC.COLLECTIVE R15, `(.L_x_902) ;  /* 0x000000000f087348 */ /* 0x000fea0003c00000 */
[----:B------:R0:W1:Y:S02]  /*2d190*/  SHFL.IDX P6, R14, R13, R12, R11 ;  /* 0x0000000c0d0e7389 */ /* 0x00006400000c000b */
[----:B01----:R-:W-:Y:S01]  /*2d1a0*/  ENDCOLLECTIVE ;  /* 0x000000000000791b */ /* 0x003fe20003800000 */
.L_x_902:
        /* <DEDUP_REMOVED lines=20> */
.L_x_903:
[----:B------:R-:W-:Y:S01]  /*2d2f0*/  IMAD.MOV.U32 R13, RZ, RZ, R4 ;  /* 0x000000ffff0d7224 */ /* 0x000fe200078e0004 */
[----:B------:R-:W-:-:S07]  /*2d300*/  MOV R7, R14 ;  /* 0x0000000e00077202 */ /* 0x000fce0000000f00 */
[----:B------:R-:W-:Y:S05]  /*2d310*/  WARPSYNC.COLLECTIVE R15, `(.L_x_904) ;  /* 0x000000000f087348 */ /* 0x000fea0003c00000 */
[----:B------:R0:W1:Y:S02]  /*2d320*/  SHFL.IDX P6, R14, R13, R12, R11 ;  /* 0x0000000c0d0e7389 */ /* 0x00006400000c000b */
[----:B01----:R-:W-:Y:S01]  /*2d330*/  ENDCOLLECTIVE ;  /* 0x000000000000791b */ /* 0x003fe20003800000 */
.L_x_904:
        /* <DEDUP_REMOVED lines=20> */
.L_x_905:
[----:B------:R-:W-:Y:S01]  /*2d480*/  IMAD.MOV.U32 R13, RZ, RZ, R4 ;  /* 0x000000ffff0d7224 */ /* 0x000fe200078e0004 */
[----:B------:R-:W-:-:S07]  /*2d490*/  MOV R7, R14 ;  /* 0x0000000e00077202 */ /* 0x000fce0000000f00 */
[----:B------:R-:W-:Y:S05]  /*2d4a0*/  WARPSYNC.COLLECTIVE R15, `(.L_x_906) ;  /* 0x000000000f087348 */ /* 0x000fea0003c00000 */
[----:B------:R0:W1:Y:S02]  /*2d4b0*/  SHFL.IDX P6, R14, R13, R12, R11 ;  /* 0x0000000c0d0e7389 */ /* 0x00006400000c000b */
[----:B01----:R-:W-:Y:S01]  /*2d4c0*/  ENDCOLLECTIVE ;  /* 0x000000000000791b */ /* 0x003fe20003800000 */
.L_x_906:
[----:B------:R-:W-:Y:S01]  /*2d4d0*/  ULDC.64 UR4, c[0x0][0x208] ;  /* 0x0000820000047ab9 */ /* 0x000fe20000000a00 */
[----:B------:R-:W-:Y:S01]  /*2d4e0*/  MOV R13, R3 ;  /* 0x00000003000d7202 */ /* 0x000fe20000000f00 */
[----:B------:R-:W-:Y:S02]  /*2d4f0*/  IMAD.MOV.U32 R12, RZ, RZ, 0x7 ;  /* 0x00000007ff0c7424 */ /* 0x000fe400078e00ff */
[----:B------:R-:W-:-:S05]  /*2d500*/  IMAD.MOV.U32 R5, RZ, RZ, R14 ;  /* 0x000000ffff057224 */ /* 0x000fca00078e000e */
[----:B------:R-:W-:-:S04]  /*2d510*/  @!P2 LEA R5, P5, R9, R5, 0x1 ;  /* 0x000000050905a211 */ /* 0x000fc800078a08ff */
[----:B------:R-:W-:-:S05]  /*2d520*/  @!P2 IADD3.X R6, RZ, R7, RZ, P5, !PT ;  /* 0x00000007ff06a210 */ /* 0x000fca0002ffe4ff */
        /* <DEDUP_REMOVED lines=12> */
.L_x_907:
[----:B------:R-:W-:Y:S01]  /*2d5f0*/  MOV R13, R4 ;  /* 0x00000004000d7202 */ /* 0x000fe20000000f00 */
[----:B------:R-:W-:-:S07]  /*2d600*/  IMAD.MOV.U32 R5, RZ, RZ, R14 ;  /* 0x000000ffff057224 */ /* 0x000fce00078e000e */
[----:B------:R-:W-:Y:S05]  /*2d610*/  WARPSYNC.COLLECTIVE R15, `(.L_x_908) ;  /* 0x000000000f087348 */ /* 0x000fea0003c00000 */
[----:B------:R0:W1:Y:S02]  /*2d620*/  SHFL.IDX P6, R14, R13, R12, R11 ;  /* 0x0000000c0d0e7389 */ /* 0x00006400000c000b */
[----:B01----:R-:W-:Y:S01]  /*2d630*/  ENDCOLLECTIVE ;  /* 0x000000000000791b */ /* 0x003fe20003800000 */
.L_x_908:
[----:B------:R-:W-:Y:S01]  /*2d640*/  IMAD.MOV.U32 R3, RZ, RZ, R14 ;  /* 0x000000ffff037224 */ /* 0x000fe200078e000e */
[----:B------:R-:W-:Y:S06]  /*2d650*/  BRA `(.L_x_909) ;  /* 0xffffffa000947947 */ /* 0x000fec000383ffff */
.L_x_757:
[----:B---3--:R3:W4:Y:S02]  /*2d660*/  SYNCS.PHASECHK.TRANS64.TRYWAIT P0, [R18+URZ+0x38820], R0 ;  /* 0x03882000120075a7 */ /* 0x008724000800017f */
[----:B----4-:R-:W-:Y:S05]  /*2d670*/  @!P0 NANOSLEEP.SYNCS 0x989680 ;  /* 0x009896800000895d */ /* 0x010fea0003900000 */
[----:B------:R-:W4:Y:S02]  /*2d680*/  @!P0 SYNCS.PHASECHK.TRANS64 P0, [R18+URZ+0x38820], R0 ;  /* 0x03882000120085a7 */ /* 0x000f24000800007f */
[----:B----4-:R-:W-:Y:S05]  /*2d690*/  @!P0 BRA `(.L_x_757) ;  /* 0xfffffffc00f08947 */ /* 0x010fea000383ffff */
[----:B------:R-:W-:Y:S05]  /*2d6a0*/  BRA `(.L_x_910) ;  /* 0xffffffa400107947 */ /* 0x000fea000383ffff */
.L_x_766:
[----:B-1----:R1:W2:Y:S02]  /*2d6b0*/  SYNCS.PHASECHK.TRANS64.TRYWAIT P0, [R3+URZ+0x38840], R2 ;  /* 0x03884002030075a7 */ /* 0x0022a4000800017f */
[----:B--2---:R-:W-:Y:S05]  /*2d6c0*/  @!P0 NANOSLEEP.SYNCS 0x989680 ;  /* 0x009896800000895d */ /* 0x004fea0003900000 */
[----:B------:R-:W2:Y:S02]  /*2d6d0*/  @!P0 SYNCS.PHASECHK.TRANS64 P0, [R3+URZ+0x38840], R2 ;  /* 0x03884002030085a7 */ /* 0x000ea4000800007f */
[----:B--2---:R-:W-:Y:S05]  /*2d6e0*/  @!P0 BRA `(.L_x_766) ;  /* 0xfffffffc00f08947 */ /* 0x004fea000383ffff */
[----:B------:R-:W-:Y:S05]  /*2d6f0*/  BRA `(.L_x_911) ;  /* 0xffffffa400f07947 */ /* 0x000fea000383ffff */
.L_x_774:
[----:B0-----:R0:W1:Y:S02]  /*2d700*/  SYNCS.PHASECHK.TRANS64.TRYWAIT P0, [R2+URZ+0x38860], R3 ;  /* 0x03886003020075a7 */ /* 0x001064000800017f */
[----:B-1----:R-:W-:Y:S05]  /*2d710*/  @!P0 NANOSLEEP.SYNCS 0x989680 ;  /* 0x009896800000895d */ /* 0x002fea0003900000 */
[----:B------:R-:W1:Y:S02]  /*2d720*/  @!P0 SYNCS.PHASECHK.TRANS64 P0, [R2+URZ+0x38860], R3 ;  /* 0x03886003020085a7 */ /* 0x000e64000800007f */
[----:B-1----:R-:W-:Y:S05]  /*2d730*/  @!P0 BRA `(.L_x_774) ;  /* 0xfffffffc00f08947 */ /* 0x002fea000383ffff */
[----:B------:R-:W-:Y:S05]  /*2d740*/  BRA `(.L_x_912) ;  /* 0xffffffac00407947 */ /* 0x000fea000383ffff */
.L_x_786:
[----:B-1----:R1:W2:Y:S02]  /*2d750*/  SYNCS.PHASECHK.TRANS64.TRYWAIT P0, [R3+URZ+0x38840], R2 ;  /* 0x03884002030075a7 */ /* 0x0022a4000800017f */
[----:B--2---:R-:W-:Y:S05]  /*2d760*/  @!P0 NANOSLEEP.SYNCS 0x989680 ;  /* 0x009896800000895d */ /* 0x004fea0003900000 */
[----:B------:R-:W2:Y:S02]  /*2d770*/  @!P0 SYNCS.PHASECHK.TRANS64 P0, [R3+URZ+0x38840], R2 ;  /* 0x03884002030085a7 */ /* 0x000ea4000800007f */
[----:B--2---:R-:W-:Y:S05]  /*2d780*/  @!P0 BRA `(.L_x_786) ;  /* 0xfffffffc00f08947 */ /* 0x004fea000383ffff */
[----:B------:R-:W-:Y:S05]  /*2d790*/  BRA `(.L_x_913) ;  /* 0xffffffb400547947 */ /* 0x000fea000383ffff */
.L_x_794:
[----:B0-----:R0:W1:Y:S02]  /*2d7a0*/  SYNCS.PHASECHK.TRANS64.TRYWAIT P0, [R2+URZ+0x38860], R3 ;  /* 0x03886003020075a7 */ /* 0x001064000800017f */
[----:B-1----:R-:W-:Y:S05]  /*2d7b0*/  @!P0 NANOSLEEP.SYNCS 0x989680 ;  /* 0x009896800000895d */ /* 0x002fea0003900000 */
[----:B------:R-:W1:Y:S02]  /*2d7c0*/  @!P0 SYNCS.PHASECHK.TRANS64 P0, [R2+URZ+0x38860], R3 ;  /* 0x03886003020085a7 */ /* 0x000e64000800007f */
[----:B-1----:R-:W-:Y:S05]  /*2d7d0*/  @!P0 BRA `(.L_x_794) ;  /* 0xfffffffc00f08947 */ /* 0x002fea000383ffff */
[----:B------:R-:W-:Y:S05]  /*2d7e0*/  BRA `(.L_x_914) ;  /* 0xffffffb800a47947 */ /* 0x000fea000383ffff */
.L_x_806:
[----:B--2---:R2:W3:Y:S02]  /*2d7f0*/  SYNCS.PHASECHK.TRANS64.TRYWAIT P0, [R3+URZ+0x38840], R2 ;  /* 0x03884002030075a7 */ /* 0x0044e4000800017f */
[----:B---3--:R-:W-:Y:S05]  /*2d800*/  @!P0 NANOSLEEP.SYNCS 0x989680 ;  /* 0x009896800000895d */ /* 0x008fea0003900000 */
[----:B------:R-:W3:Y:S02]  /*2d810*/  @!P0 SYNCS.PHASECHK.TRANS64 P0, [R3+URZ+0x38840], R2 ;  /* 0x03884002030085a7 */ /* 0x000ee4000800007f */
[----:B---3--:R-:W-:Y:S05]  /*2d820*/  @!P0 BRA `(.L_x_806) ;  /* 0xfffffffc00f08947 */ /* 0x008fea000383ffff */
[----:B------:R-:W-:Y:S05]  /*2d830*/  BRA `(.L_x_915) ;  /* 0xffffffc000907947 */ /* 0x000fea000383ffff */
.L_x_814:
[----:B0-----:R0:W1:Y:S02]  /*2d840*/  SYNCS.PHASECHK.TRANS64.TRYWAIT P0, [R2+URZ+0x38860], R5 ;  /* 0x03886005020075a7 */ /* 0x001064000800017f */
[----:B-1----:R-:W-:Y:S05]  /*2d850*/  @!P0 NANOSLEEP.SYNCS 0x989680 ;  /* 0x009896800000895d */ /* 0x002fea0003900000 */
[----:B------:R-:W1:Y:S02]  /*2d860*/  @!P0 SYNCS.PHASECHK.TRANS64 P0, [R2+URZ+0x38860], R5 ;  /* 0x03886005020085a7 */ /* 0x000e64000800007f */
[----:B-1----:R-:W-:Y:S05]  /*2d870*/  @!P0 BRA `(.L_x_814) ;  /* 0xfffffffc00f08947 */ /* 0x002fea000383ffff */
[----:B------:R-:W-:Y:S05]  /*2d880*/  BRA `(.L_x_916) ;  /* 0xffffffc400dc7947 */ /* 0x000fea000383ffff */
.L_x_828:
[----:B--2---:R2:W3:Y:S02]  /*2d890*/  SYNCS.PHASECHK.TRANS64.TRYWAIT P0, [R0+URZ+0x38860], R2 ;  /* 0x03886002000075a7 */ /* 0x0044e4000800017f */
[----:B---3--:R-:W-:Y:S05]  /*2d8a0*/  @!P0 NANOSLEEP.SYNCS 0x989680 ;  /* 0x009896800000895d */ /* 0x008fea0003900000 */
[----:B------:R-:W3:Y:S02]  /*2d8b0*/  @!P0 SYNCS.PHASECHK.TRANS64 P0, [R0+URZ+0x38860], R2 ;  /* 0x03886002000085a7 */ /* 0x000ee4000800007f */
[----:B---3--:R-:W-:Y:S05]  /*2d8c0*/  @!P0 BRA `(.L_x_828) ;  /* 0xfffffffc00f08947 */ /* 0x008fea000383ffff */
[----:B------:R-:W-:Y:S05]  /*2d8d0*/  BRA `(.L_x_917) ;  /* 0xffffffcc00b07947 */ /* 0x000fea000383ffff */
.L_x_838:
[----:B0-----:R-:W3:Y:S01]  /*2d8e0*/  LDL R0, [R1] ;  /* 0x0000000001007983 */ /* 0x001ee20000100800 */
[----:B------:R-:W-:Y:S01]  /*2d8f0*/  BSSY B0, `(.L_x_918) ;  /* 0x0000008000007945 */ /* 0x000fe20003800000 */
[----:B------:R-:W-:Y:S01]  /*2d900*/  MOV R12, RZ ;  /* 0x000000ff000c7202 */ /* 0x000fe20000000f00 */
[----:B------:R-:W-:Y:S02]  /*2d910*/  IMAD.MOV.U32 R11, RZ, RZ, 0x1f ;  /* 0x0000001fff0b7424 */ /* 0x000fe400078e00ff */
[----:B------:R-:W-:Y:S02]  /*2d920*/  IMAD.MOV.U32 R15, RZ, RZ, -0x1 ;  /* 0xffffffffff0f7424 */ /* 0x000fe400078e00ff */
[----:B---3--:R-:W-:-:S07]  /*2d930*/  IMAD.MOV.U32 R13, RZ, RZ, R0 ;  /* 0x000000ffff0d7224 */ /* 0x008fce00078e0000 */
[----:B-12---:R-:W-:Y:S05]  /*2d940*/  WARPSYNC.COLLECTIVE R15, `(.L_x_919) ;  /* 0x000000000f087348 */ /* 0x006fea0003c00000 */
[----:B------:R0:W3:Y:S02]  /*2d950*/  SHFL.IDX P6, R14, R13, R12, R11 ;  /* 0x0000000c0d0e7389 */ /* 0x0000e400000c000b */
[----:B0123--:R-:W-:Y:S01]  /*2d960*/  ENDCOLLECTIVE ;  /* 0x000000000000791b */ /* 0x00ffe20003800000 */
.L_x_919:
[----:B------:R-:W-:Y:S05]  /*2d970*/  BSYNC B0 ;  /* 0x0000000000007941 */ /* 0x000fea0003800000 */
.L_x_918:
[----:B------:R0:W5:Y:S01]  /*2d980*/  LDL R2, [R1+0xc] ;  /* 0x00000c0001027983 */ /* 0x0001620000100800 */
[----:B------:R-:W-:Y:S01]  /*2d990*/  IMAD.MOV.U32 R13, RZ, RZ, R0 ;  /* 0x000000ffff0d7224 */ /* 0x000fe200078e0000 */
[----:B------:R-:W-:Y:S01]  /*2d9a0*/  MOV R11, 0x1f ;  /* 0x0000001f000b7802 */ /* 0x000fe20000000f00 */
[----:B------:R-:W-:Y:S01]  /*2d9b0*/  IMAD.MOV.U32 R12, RZ, RZ, 0x1 ;  /* 0x00000001ff0c7424 */ /* 0x000fe200078e00ff */
[----:B------:R-:W-:Y:S01]  /*2d9c0*/  MOV R5, R14 ;  /* 0x0000000e00057202 */ /* 0x000fe20000000f00 */
[----:B------:R-:W-:Y:S01]  /*2d9d0*/  IMAD.MOV.U32 R15, RZ, RZ, -0x1 ;  /* 0xffffffffff0f7424 */ /* 0x000fe200078e00ff */
[----:B------:R-:W-:-:S13]  /*2d9e0*/  LOP3.LUT P1, RZ, R9, 0x1, RZ, 0xc0, !PT ;  /* 0x0000000109ff7812 */ /* 0x000fda000782c0ff */
[----:B0----5:R-:W-:Y:S05]  /*2d9f0*/  WARPSYNC.COLLECTIVE R15, `(.L_x_920) ;  /* 0x000000000f087348 */ /* 0x021fea0003c00000 */
[----:B------:R1:W2:Y:S02]  /*2da00*/  SHFL.IDX P6, R14, R13, R12, R11 ;  /* 0x0000000c0d0e7389 */ /* 0x0002a400000c000b */
[----:B012--5:R-:W-:Y:S01]  /*2da10*/  ENDCOLLECTIVE ;  /* 0x000000000000791b */ /* 0x027fe20003800000 */
.L_x_920:
[----:B------:R-:W-:Y:S01]  /*2da20*/  ULDC UR4, c[0x0][0xc3c] ;  /* 0x00030f0000047ab9 */ /* 0x000fe20000000800 */
[----:B------:R-:W-:Y:S01]  /*2da30*/  ULDC.64 UR6, c[0x0][0x208] ;  /* 0x0000820000067ab9 */ /* 0x000fe20000000a00 */
[----:B------:R-:W-:Y:S02]  /*2da40*/  IADD3 R4, R2, R17, RZ ;  /* 0x0000001102047210 */ /* 0x000fe40007ffe0ff */
[----:B------:R-:W-:Y:S01]  /*2da50*/  CS2R R10, SRZ ;  /* 0x00000000000a7805 */ /* 0x000fe2000001ff00 */
        /* <DEDUP_REMOVED lines=9> */
[----:B------:R-:W-:Y:S02]  /*2daf0*/  MOV R6, RZ ;  /* 0x000000ff00067202 */ /* 0x000fe40000000f00 */
[C---:B------:R-:W-:Y:S02]  /*2db00*/  ISETP.GE.U32.AND P2, PT, R17.reuse, 0x8, PT ;  /* 0x000000081100780c */ /* 0x040fe40003f46070 */
[C---:B------:R-:W-:Y:S01]  /*2db10*/  ISETP.GE.U32.AND P3, PT, R17.reuse, 0x10, PT ;  /* 0x000000101100780c */ /* 0x040fe20003f66070 */
[----:B--2---:R-:W-:Y:S02]  /*2db20*/  @!P0 IMAD.MOV.U32 R4, RZ, RZ, R8 ;  /* 0x000000ffff048224 */ /* 0x004fe400078e0008 */
[----:B---3--:R-:W-:Y:S01]  /*2db30*/  @!P0 IMAD.MOV.U32 R6, RZ, RZ, R2 ;  /* 0x000000ffff068224 */ /* 0x008fe200078e0002 */
[----:B------:R-:W-:-:S03]  /*2db40*/  ISETP.GE.U32.AND P0, PT, R17, 0x2, PT ;  /* 0x000000021100780c */ /* 0x000fc60003f06070 */
[----:B------:R-:W-:-:S04]  /*2db50*/  IMAD R2, R6, R4, RZ ;  /* 0x0000000406027224 */ /* 0x000fc800078e02ff */
[----:B------:R-:W-:-:S07]  /*2db60*/  IMAD.MOV.U32 R13, RZ, RZ, R2 ;  /* 0x000000ffff0d7224 */ /* 0x000fce00078e0002 */
[----:B------:R-:W-:Y:S05]  /*2db70*/  WARPSYNC.COLLECTIVE R15, `(.L_x_921) ;  /* 0x000000000f087348 */ /* 0x000fea0003c00000 */
[----:B------:R0:W1:Y:S02]  /*2db80*/  SHFL.UP P6, R14, R13, R12, R11 ;  /* 0x0400000c0d0e7389 */ /* 0x00006400000c000b */
[----:B01----:R-:W-:Y:S01]  /*2db90*/  ENDCOLLECTIVE ;  /* 0x000000000000791b */ /* 0x003fe20003800000 */
.L_x_921:
[----:B------:R-:W-:Y:S02]  /*2dba0*/  MOV R12, 0x2 ;  /* 0x00000002000c7802 */ /* 0x000fe40000000f00 */
[----:B------:R-:W-:-:S04]  /*2dbb0*/  MOV R3, R14 ;  /* 0x0000000e00037202 */ /* 0x000fc80000000f00 */
[----:B------:R-:W-:Y:S02]  /*2dbc0*/  SEL R3, R3, RZ, P1 ;  /* 0x000000ff03037207 */ /* 0x000fe40000800000 */
[----:B------:R-:W-:-:S03]  /*2dbd0*/  ISETP.GE.U32.AND P1, PT, R17, 0x4, PT ;  /* 0x000000041100780c */ /* 0x000fc60003f26070 */
[----:B------:R-:W-:-:S04]  /*2dbe0*/  IMAD.IADD R2, R2, 0x1, R3 ;  /* 0x0000000102027824 */ /* 0x000fc800078e0203 */
[----:B------:R-:W-:-:S07]  /*2dbf0*/  IMAD.MOV.U32 R13, RZ, RZ, R2 ;  /* 0x000000ffff0d7224 */ /* 0x000fce00078e0002 */
[----:B------:R-:W-:Y:S05]  /*2dc00*/  WARPSYNC.COLLECTIVE R15, `(.L_x_922) ;  /* 0x000000000f087348 */ /* 0x000fea0003c00000 */
[----:B------:R0:W1:Y:S02]  /*2dc10*/  SHFL.UP P6, R14, R13, R12, R11 ;  /* 0x0400000c0d0e7389 */ /* 0x00006400000c000b */
[----:B01----:R-:W-:Y:S01]  /*2dc20*/  ENDCOLLECTIVE ;  /* 0x000000000000791b */ /* 0x003fe20003800000 */
.L_x_922:
[----:B------:R-:W-:Y:S02]  /*2dc30*/  IMAD.MOV.U32 R12, RZ, RZ, 0x4 ;  /* 0x00000004ff0c7424 */ /* 0x000fe400078e00ff */
[----:B------:R-:W-:-:S05]  /*2dc40*/  IMAD.MOV.U32 R3, RZ, RZ, R14 ;  /* 0x000000ffff037224 */ /* 0x000fca00078e000e */
[----:B------:R-:W-:-:S05]  /*2dc50*/  SEL R3, R3, RZ, P0 ;  /* 0x000000ff03037207 */ /* 0x000fca0000000000 */
[----:B------:R-:W-:-:S05]  /*2dc60*/  IMAD.IADD R2, R2, 0x1, R3 ;  /* 0x0000000102027824 */ /* 0x000fca00078e0203 */
[----:B------:R-:W-:-:S07]  /*2dc70*/  MOV R13, R2 ;  /* 0x00000002000d7202 */ /* 0x000fce0000000f00 */
[----:B------:R-:W-:Y:S05]  /*2dc80*/  WARPSYNC.COLLECTIVE R15, `(.L_x_923) ;  /* 0x000000000f087348 */ /* 0x000fea0003c00000 */
[----:B------:R0:W1:Y:S02]  /*2dc90*/  SHFL.UP P6, R14, R13, R12, R11 ;  /* 0x0400000c0d0e7389 */ /* 0x00006400000c000b */
[----:B01----:R-:W-:Y:S01]  /*2dca0*/  ENDCOLLECTIVE ;  /* 0x000000000000791b */ /* 0x003fe20003800000 */
.L_x_923:
[----:B------:R-:W-:Y:S02]  /*2dcb0*/  IMAD.MOV.U32 R12, RZ, RZ, 0x8 ;  /* 0x00000008ff0c7424 */ /* 0x000fe400078e00ff */
[----:B------:R-:W-:-:S05]  /*2dcc0*/  IMAD.MOV.U32 R3, RZ, RZ, R14 ;  /* 0x000000ffff037224 */ /* 0x000fca00078e000e */
[----:B------:R-:W-:-:S04]  /*2dcd0*/  SEL R3, R3, RZ, P1 ;  /* 0x000000ff03037207 */ /* 0x000fc80000800000 */
[----:B------:R-:W-:-:S05]  /*2dce0*/  IADD3 R2, R2, R3, RZ ;  /* 0x0000000302027210 */ /* 0x000fca0007ffe0ff */
[----:B------:R-:W-:-:S07]  /*2dcf0*/  IMAD.MOV.U32 R13, RZ, RZ, R2 ;  /* 0x000000ffff0d7224 */ /* 0x000fce00078e0002 */
[----:B------:R-:W-:Y:S05]  /*2dd00*/  WARPSYNC.COLLECTIVE R15, `(.L_x_924) ;  /* 0x000000000f087348 */ /* 0x000fea0003c00000 */
[----:B------:R0:W1:Y:S02]  /*2dd10*/  SHFL.UP P6, R14, R13, R12, R11 ;  /* 0x0400000c0d0e7389 */ /* 0x00006400000c000b */
[----:B01----:R-:W-:Y:S01]  /*2dd20*/  ENDCOLLECTIVE ;  /* 0x000000000000791b */ /* 0x003fe20003800000 */
.L_x_924:
[----:B------:R-:W-:Y:S02]  /*2dd30*/  MOV R12, 0x10 ;  /* 0x00000010000c7802 */ /* 0x000fe40000000f00 */
[----:B------:R-:W-:-:S04]  /*2dd40*/  MOV R3, R14 ;  /* 0x0000000e00037202 */ /* 0x000fc80000000f00 */
[----:B------:R-:W-:-:S05]  /*2dd50*/  SEL R3, R3, RZ, P2 ;  /* 0x000000ff03037207 */ /* 0x000fca0001000000 */
[----:B------:R-:W-:-:S04]  /*2dd60*/  IMAD.IADD R2, R2, 0x1, R3 ;  /* 0x0000000102027824 */ /* 0x000fc800078e0203 */
[----:B------:R-:W-:-:S07]  /*2dd70*/  IMAD.MOV.U32 R13, RZ, RZ, R2 ;  /* 0x000000ffff0d7224 */ /* 0x000fce00078e0002 */
[----:B------:R-:W-:Y:S05]  /*2dd80*/  WARPSYNC.COLLECTIVE R15, `(.L_x_925) ;  /* 0x000000000f087348 */ /* 0x000fea0003c00000 */
[----:B------:R0:W1:Y:S02]  /*2dd90*/  SHFL.UP P6, R14, R13, R12, R11 ;  /* 0x0400000c0d0e7389 */ /* 0x00006400000c000b */
[----:B01----:R-:W-:Y:S01]  /*2dda0*/  ENDCOLLECTIVE ;  /* 0x000000000000791b */ /* 0x003fe20003800000 */
.L_x_925:
[----:B------:R-:W-:Y:S02]  /*2ddb0*/  IMAD.MOV.U32 R12, RZ, RZ, 0x1f ;  /* 0x0000001fff0c7424 */ /* 0x000fe400078e00ff */
[----:B------:R-:W-:Y:S02]  /*2ddc0*/  IMAD.MOV.U32 R11, RZ, RZ, 0x1f ;  /* 0x0000001fff0b7424 */ /* 0x000fe400078e00ff */
[----:B------:R-:W-:-:S05]  /*2ddd0*/  IMAD.MOV.U32 R3, RZ, RZ, R14 ;  /* 0x000000ffff037224 */ /* 0x000fca00078e000e */
[----:B------:R-:W-:-:S05]  /*2dde0*/  SEL R3, R3, RZ, P3 ;  /* 0x000000ff03037207 */ /* 0x000fca0001800000 */
[----:B------:R-:W-:-:S05]  /*2ddf0*/  IMAD.IADD R7, R2, 0x1, R3 ;  /* 0x0000000102077824 */ /* 0x000fca00078e0203 */
[----:B------:R-:W-:-:S07]  /*2de00*/  MOV R13, R7 ;  /* 0x00000007000d7202 */ /* 0x000fce0000000f00 */
[----:B------:R-:W-:Y:S05]  /*2de10*/  WARPSYNC.COLLECTIVE R15, `(.L_x_926) ;  /* 0x000000000f087348 */ /* 0x000fea0003c00000 */
[----:B------:R0:W1:Y:S02]  /*2de20*/  SHFL.IDX P6, R14, R13, R12, R11 ;  /* 0x0000000c0d0e7389 */ /* 0x00006400000c000b */
[----:B01----:R-:W-:Y:S01]  /*2de30*/  ENDCOLLECTIVE ;  /* 0x000000000000791b */ /* 0x003fe20003800000 */
.L_x_926:
[----:B------:R-:W-:Y:S01]  /*2de40*/  MOV R16, R14 ;  /* 0x0000000e00107202 */ /* 0x000fe20000000f00 */
[----:B------:R-:W-:Y:S06]  /*2de50*/  BRA `(.L_x_927) ;  /* 0xffffffd000b47947 */ /* 0x000fec000383ffff */
.L_x_841:
[----:B------:R-:W-:Y:S01]  /*2de60*/  BSSY B0, `(.L_x_928) ;  /* 0x0000008000007945 */ /* 0x000fe20003800000 */
[----:B------:R-:W-:Y:S01]  /*2de70*/  IMAD.MOV.U32 R13, RZ, RZ, R2 ;  /* 0x000000ffff0d7224 */ /* 0x000fe200078e0002 */
[----:B------:R-:W-:Y:S01]  /*2de80*/  MOV R11, RZ ;  /* 0x000000ff000b7202 */ /* 0x000fe20000000f00 */
[----:B------:R-:W-:Y:S02]  /*2de90*/  IMAD.MOV.U32 R12, RZ, RZ, 0x1 ;  /* 0x00000001ff0c7424 */ /* 0x000fe400078e00ff */
[----:B------:R-:W-:-:S07]  /*2dea0*/  IMAD.MOV.U32 R15, RZ, RZ, -0x1 ;  /* 0xffffffffff0f7424 */ /* 0x000fce00078e00ff */
[----:B0-----:R-:W-:Y:S05]  /*2deb0*/  WARPSYNC.COLLECTIVE R15, `(.L_x_929) ;  /* 0x000000000f087348 */ /* 0x001fea0003c00000 */
[----:B------:R1:W2:Y:S02]  /*2dec0*/  SHFL.UP P6, R14, R13, R12, R11 ;  /* 0x0400000c0d0e7389 */ /* 0x0002a400000c000b */
[----:B012---:R-:W-:Y:S01]  /*2ded0*/  ENDCOLLECTIVE ;  /* 0x000000000000791b */ /* 0x007fe20003800000 */
.L_x_929:
[----:B------:R-:W-:Y:S05]  /*2dee0*/  BSYNC B0 ;  /* 0x0000000000007941 */ /* 0x000fea0003800000 */
.L_x_928:
[----:B------:R-:W2:Y:S01]  /*2def0*/  LDL R7, [R1+0x10] ;  /* 0x0000100001077983 */ /* 0x000ea20000100800 */
[----:B------:R-:W-:Y:S01]  /*2df00*/  IMAD.MOV.U32 R3, RZ, RZ, R14 ;  /* 0x000000ffff037224 */ /* 0x000fe200078e000e */
[----:B------:R-:W-:Y:S01]  /*2df10*/  MOV R11, RZ ;  /* 0x000000ff000b7202 */ /* 0x000fe20000000f00 */
[----:B------:R-:W-:Y:S02]  /*2df20*/  IMAD.MOV.U32 R12, RZ, RZ, 0x2 ;  /* 0x00000002ff0c7424 */ /* 0x000fe400078e00ff */
[----:B------:R-:W-:Y:S01]  /*2df30*/  IMAD.MOV.U32 R15, RZ, RZ, -0x1 ;  /* 0xffffffffff0f7424 */ /* 0x000fe200078e00ff */
[----:B--2---:R-:W-:-:S04]  /*2df40*/  LOP3.LUT P4, RZ, R7, 0x1, RZ, 0xc0, !PT ;  /* 0x0000000107ff7812 */ /* 0x004fc8000788c0ff */
[----:B------:R-:W-:-:S04]  /*2df50*/  SEL R3, R3, RZ, P4 ;  /* 0x000000ff03037207 */ /* 0x000fc80002000000 */
[----:B------:R-:W-:-:S05]  /*2df60*/  IADD3 R2, R2, R3, RZ ;  /* 0x0000000302027210 */ /* 0x000fca0007ffe0ff */
[----:B------:R-:W-:-:S07]  /*2df70*/  IMAD.MOV.U32 R13, RZ, RZ, R2 ;  /* 0x000000ffff0d7224 */ /* 0x000fce00078e0002 */
[----:B------:R-:W-:Y:S05]  /*2df80*/  WARPSYNC.COLLECTIVE R15, `(.L_x_930) ;  /* 0x000000000f087348 */ /* 0x000fea0003c00000 */
[----:B------:R0:W1:Y:S02]  /*2df90*/  SHFL.UP P6, R14, R13, R12, R11 ;  /* 0x0400000c0d0e7389 */ /* 0x00006400000c000b */
[----:B01----:R-:W-:Y:S01]  /*2dfa0*/  ENDCOLLECTIVE ;  /* 0x000000000000791b */ /* 0x003fe20003800000 */
.L_x_930:
        /* <DEDUP_REMOVED lines=8> */
.L_x_931:
        /* <DEDUP_REMOVED lines=8> */
.L_x_932:
        /* <DEDUP_REMOVED lines=8> */
.L_x_933:
[----:B------:R-:W-:Y:S01]  /*2e130*/  IMAD.MOV.U32 R12, RZ, RZ, 0x1f ;  /* 0x0000001fff0c7424 */ /* 0x000fe200078e00ff */
[----:B------:R-:W-:Y:S01]  /*2e140*/  MOV R11, 0x1f ;  /* 0x0000001f000b7802 */ /* 0x000fe20000000f00 */
[----:B------:R-:W-:-:S05]  /*2e150*/  IMAD.MOV.U32 R3, RZ, RZ, R14 ;  /* 0x000000ffff037224 */ /* 0x000fca00078e000e */
[----:B------:R-:W-:-:S04]  /*2e160*/  SEL R3, R3, RZ, P3 ;  /* 0x000000ff03037207 */ /* 0x000fc80001800000 */
[----:B------:R-:W-:-:S05]  /*2e170*/  IADD3 R7, R2, R3, RZ ;  /* 0x0000000302077210 */ /* 0x000fca0007ffe0ff */
[----:B------:R-:W-:-:S07]  /*2e180*/  IMAD.MOV.U32 R13, RZ, RZ, R7 ;  /* 0x000000ffff0d7224 */ /* 0x000fce00078e0007 */
[----:B------:R-:W-:Y:S05]  /*2e190*/  WARPSYNC.COLLECTIVE R15, `(.L_x_934) ;  /* 0x000000000f087348 */ /* 0x000fea0003c00000 */
[----:B------:R0:W1:Y:S02]  /*2e1a0*/  SHFL.IDX P6, R14, R13, R12, R11 ;  /* 0x0000000c0d0e7389 */ /* 0x00006400000c000b */
[----:B01----:R-:W-:Y:S01]  /*2e1b0*/  ENDCOLLECTIVE ;  /* 0x000000000000791b */ /* 0x003fe20003800000 */
.L_x_934:
[----:B------:R-:W-:Y:S01]  /*2e1c0*/  IMAD.MOV.U32 R16, RZ, RZ, R14 ;  /* 0x000000ffff107224 */ /* 0x000fe200078e000e */
[----:B------:R-:W-:Y:S06]  /*2e1d0*/  BRA `(.L_x_935) ;  /* 0xffffffd000887947 */ /* 0x000fec000383ffff */
.L_x_843:
[----:B------:R-:W-:Y:S01]  /*2e1e0*/  BSSY B0, `(.L_x_936) ;  /* 0x0000006000007945 */ /* 0x000fe20003800000 */
[----:B------:R-:W-:Y:S01]  /*2e1f0*/  PLOP3.LUT P6, PT, P6, PT, PT, 0x8, 0x0 ;  /* 0x000000000000781c */ /* 0x000fe200037ce170 */
[----:B------:R-:W-:-:S12]  /*2e200*/  IMAD.MOV.U32 R15, RZ, RZ, -0x1 ;  /* 0xffffffffff0f7424 */ /* 0x000fd800078e00ff */
[----:B0-----:R-:W-:Y:S05]  /*2e210*/  WARPSYNC.COLLECTIVE R15, `(.L_x_937) ;  /* 0x000000000f087348 */ /* 0x001fea0003c00000 */
[----:B------:R-:W-:Y:S01]  /*2e220*/  VOTE.ANY R14, PT, P6 ;  /* 0x00000000000e7806 */ /* 0x000fe200030e0100 */
[----:B0-----:R-:W-:Y:S06]  /*2e230*/  ENDCOLLECTIVE ;  /* 0x000000000000791b */ /* 0x001fec0003800000 */
.L_x_937:
[----:B------:R-:W-:Y:S05]  /*2e240*/  BSYNC B0 ;  /* 0x0000000000007941 */ /* 0x000fea0003800000 */
.L_x_936:
[----:B------:R-:W-:Y:S01]  /*2e250*/  MOV R3, R14 ;  /* 0x0000000e00037202 */ /* 0x000fe20000000f00 */
[----:B------:R-:W-:Y:S01]  /*2e260*/  IMAD.MOV.U32 R13, RZ, RZ, R4 ;  /* 0x000000ffff0d7224 */ /* 0x000fe200078e0004 */
[----:B------:R-:W-:Y:S01]  /*2e270*/  MOV R11, 0x1f ;  /* 0x0000001f000b7802 */ /* 0x000fe20000000f00 */
[----:B------:R-:W-:Y:S01]  /*2e280*/  IMAD.MOV.U32 R15, RZ, RZ, -0x1 ;  /* 0xffffffffff0f7424 */ /* 0x000fe200078e00ff */
[----:B------:R-:W0:Y:S02]  /*2e290*/  POPC R0, R3 ;  /* 0x0000000300007309 */ /* 0x000e240000000000 */
[----:B0-----:R-:W-:-:S07]  /*2e2a0*/  IMAD.MOV.U32 R12, RZ, RZ, R0 ;  /* 0x000000ffff0c7224 */ /* 0x001fce00078e0000 */
[----:B------:R-:W-:Y:S05]  /*2e2b0*/  WARPSYNC.COLLECTIVE R15, `(.L_x_938) ;  /* 0x000000000f087348 */ /* 0x000fea0003c00000 */
[----:B------:R0:W1:Y:S02]  /*2e2c0*/  SHFL.IDX P6, R14, R13, R12, R11 ;  /* 0x0000000c0d0e7389 */ /* 0x00006400000c000b */
[----:B01----:R-:W-:Y:S01]  /*2e2d0*/  ENDCOLLECTIVE ;  /* 0x000000000000791b */ /* 0x003fe20003800000 */
.L_x_938:
[----:B------:R-:W-:Y:S01]  /*2e2e0*/  MOV R13, R6 ;  /* 0x00000006000d7202 */ /* 0x000fe20000000f00 */
[----:B------:R-:W-:-:S07]  /*2e2f0*/  IMAD.MOV.U32 R4, RZ, RZ, R14 ;  /* 0x000000ffff047224 */ /* 0x000fce00078e000e */
[----:B------:R-:W-:Y:S05]  /*2e300*/  WARPSYNC.COLLECTIVE R15, `(.L_x_939) ;  /* 0x000000000f087348 */ /* 0x000fea0003c00000 */
[----:B------:R0:W1:Y:S02]  /*2e310*/  SHFL.IDX P6, R14, R13, R12, R11 ;  /* 0x0000000c0d0e7389 */ /* 0x00006400000c000b */
[----:B01----:R-:W-:Y:S01]  /*2e320*/  ENDCOLLECTIVE ;  /* 0x000000000000791b */ /* 0x003fe20003800000 */
.L_x_939:
[----:B------:R-:W-:Y:S01]  /*2e330*/  IMAD.MOV.U32 R6, RZ, RZ, R14 ;  /* 0x000000ffff067224 */ /* 0x000fe200078e000e */
[----:B------:R-:W-:Y:S06]  /*2e340*/  BRA `(.L_x_940) ;  /* 0xffffffd000687947 */ /* 0x000fec000383ffff */
.L_x_845:
[----:B------:R-:W-:Y:S01]  /*2e350*/  BSSY B0, `(.L_x_941) ;  /* 0x0000007000007945 */ /* 0x000fe20003800000 */
[----:B------:R-:W-:Y:S01]  /*2e360*/  IMAD.MOV.U32 R13, RZ, RZ, R7 ;  /* 0x000000ffff0d7224 */ /* 0x000fe200078e0007 */
[----:B------:R-:W-:Y:S01]  /*2e370*/  MOV R11, 0x1f ;  /* 0x0000001f000b7802 */ /* 0x000fe20000000f00 */
[----:B------:R-:W-:-:S07]  /*2e380*/  IMAD.MOV.U32 R15, RZ, RZ, -0x1 ;  /* 0xffffffffff0f7424 */ /* 0x000fce00078e00ff */
[----:B0123--:R-:W-:Y:S05]  /*2e390*/  WARPSYNC.COLLECTIVE R15, `(.L_x_942) ;  /* 0x000000000f087348 */ /* 0x00ffea0003c00000 */
[----:B------:R4:W0:Y:S02]  /*2e3a0*/  SHFL.IDX P6, R14, R13, R12, R11 ;  /* 0x0000000c0d0e7389 */ /* 0x00082400000c000b */
[----:B01234-:R-:W-:Y:S01]  /*2e3b0*/  ENDCOLLECTIVE ;  /* 0x000000000000791b */ /* 0x01ffe20003800000 */
.L_x_942:
[----:B------:R-:W-:Y:S05]  /*2e3c0*/  BSYNC B0 ;  /* 0x0000000000007941 */ /* 0x000fea0003800000 */
.L_x_941:
[----:B------:R-:W-:Y:S01]  /*2e3d0*/  IMAD.MOV.U32 R7, RZ, RZ, R14 ;  /* 0x000000ffff077224 */ /* 0x000fe200078e000e */
[----:B------:R-:W-:Y:S06]  /*2e3e0*/  BRA `(.L_x_943) ;  /* 0xffffffd000587947 */ /* 0x000fec000383ffff */
.L_x_849:
[----:B0-----:R0:W1:Y:S02]  /*2e3f0*/  SYNCS.PHASECHK.TRANS64.TRYWAIT P0, [R0+URZ+0x38820], R3 ;  /* 0x03882003000075a7 */ /* 0x001064000800017f */
[----:B-1----:R-:W-:Y:S05]  /*2e400*/  @!P0 NANOSLEEP.SYNCS 0x989680 ;  /* 0x009896800000895d */ /* 0x002fea0003900000 */
[----:B------:R-:W1:Y:S02]  /*2e410*/  @!P0 SYNCS.PHASECHK.TRANS64 P0, [R0+URZ+0x38820], R3 ;  /* 0x03882003000085a7 */ /* 0x000e64000800007f */
[----:B-1----:R-:W-:Y:S05]  /*2e420*/  @!P0 BRA `(.L_x_849) ;  /* 0xfffffffc00f08947 */ /* 0x002fea000383ffff */
[----:B------:R-:W-:Y:S05]  /*2e430*/  BRA `(.L_x_944) ;  /* 0xffffffd400ec7947 */ /* 0x000fea000383ffff */
.L_x_850:
[----:B------:R-:W1:Y:S01]  /*2e440*/  S2R R2, SR_TID.X ;  /* 0x0000000000027919 */ /* 0x000e620000002100 */
[----:B------:R-:W-:Y:S01]  /*2e450*/  BSSY B0, `(.L_x_945) ;  /* 0x000000a000007945 */ /* 0x000fe20003800000 */
[----:B------:R-:W-:Y:S01]  /*2e460*/  IMAD.MOV.U32 R12, RZ, RZ, RZ ;  /* 0x000000ffff0c7224 */ /* 0x000fe200078e00ff */
[----:B------:R-:W-:Y:S01]  /*2e470*/  MOV R15, 0xffffffff ;  /* 0xffffffff000f7802 */ /* 0x000fe20000000f00 */
[----:B--2---:R-:W-:Y:S01]  /*2e480*/  IMAD.MOV.U32 R11, RZ, RZ, 0x1f ;  /* 0x0000001fff0b7424 */ /* 0x004fe200078e00ff */
[----:B-1----:R-:W-:-:S04]  /*2e490*/  SHF.R.U32.HI R2, RZ, 0x5, R2 ;  /* 0x00000005ff027819 */ /* 0x002fc80000011602 */
[----:B------:R-:W-:-:S04]  /*2e4a0*/  LOP3.LUT R2, R2, 0x3, RZ, 0xc0, !PT ;  /* 0x0000000302027812 */ /* 0x000fc800078ec0ff */
[----:B------:R-:W-:-:S07]  /*2e4b0*/  MOV R13, R2 ;  /* 0x00000002000d7202 */ /* 0x000fce0000000f00 */
[----:B0-----:R-:W-:Y:S05]  /*2e4c0*/  WARPSYNC.COLLECTIVE R15, `(.L_x_946) ;  /* 0x000000000f087348 */ /* 0x001fea0003c00000 */
[----:B------:R1:W2:Y:S02]  /*2e4d0*/  SHFL.IDX P6, R14, R13, R12, R11 ;  /* 0x0000000c0d0e7389 */ /* 0x0002a400000c000b */
[----:B012---:R-:W-:Y:S01]  /*2e4e0*/  ENDCOLLECTIVE ;  /* 0x000000000000791b */ /* 0x007fe20003800000 */
.L_x_946:
[----:B------:R-:W-:Y:S05]  /*2e4f0*/  BSYNC B0 ;  /* 0x0000000000007941 */ /* 0x000fea0003800000 */
.L_x_945:
[----:B------:R-:W-:Y:S05]  /*2e500*/  BRA `(.L_x_947) ;  /* 0xffffffd400d47947 */ /* 0x000fea000383ffff */
.L_x_851:
[----:B------:R-:W-:Y:S01]  /*2e510*/  BSSY B0, `(.L_x_948) ;  /* 0x0000006000007945 */ /* 0x000fe20003800000 */
[----:B------:R-:W-:-:S07]  /*2e520*/  IMAD.MOV.U32 R15, RZ, RZ, -0x1 ;  /* 0xffffffffff0f7424 */ /* 0x000fce00078e00ff */
[----:B012---:R-:W-:Y:S05]  /*2e530*/  WARPSYNC.COLLECTIVE R15, `(.L_x_949) ;  /* 0x000000000f0c7348 */ /* 0x007fea0003c00000 */
[----:B------:R-:W-:Y:S02]  /*2e540*/  ELECT P6, UR62, PT ;  /* 0x00000000003e782f */ /* 0x000fe400038c0000 */
[----:B------:R-:W-:Y:S01]  /*2e550*/  MOV R14, UR62 ;  /* 0x0000003e000e7c02 */ /* 0x000fe20008000f00 */
[----:B012---:R-:W-:Y:S10]  /*2e560*/  ENDCOLLECTIVE ;  /* 0x000000000000791b */ /* 0x007ff40003800000 */
.L_x_949:
[----:B------:R-:W-:Y:S05]  /*2e570*/  BSYNC B0 ;  /* 0x0000000000007941 */ /* 0x000fea0003800000 */
.L_x_948:
[----:B------:R-:W-:Y:S05]  /*2e580*/  BRA `(.L_x_950) ;  /* 0xffffffd400c87947 */ /* 0x000fea000383ffff */
.L_x_853:
[----:B0-----:R0:W1:Y:S02]  /*2e590*/  SYNCS.PHASECHK.TRANS64.TRYWAIT P0, [R6+URZ], R5 ;  /* 0x00000005060075a7 */ /* 0x001064000800017f */
[----:B-1----:R-:W-:Y:S05]  /*2e5a0*/  @!P0 NANOSLEEP.SYNCS 0x989680 ;  /* 0x009896800000895d */ /* 0x002fea0003900000 */
[----:B------:R-:W1:Y:S02]  /*2e5b0*/  @!P0 SYNCS.PHASECHK.TRANS64 P0, [R6+URZ], R5 ;  /* 0x00000005060085a7 */ /* 0x000e64000800007f */
[----:B-1----:R-:W-:Y:S05]  /*2e5c0*/  @!P0 BRA `(.L_x_853) ;  /* 0xfffffffc00f08947 */ /* 0x002fea000383ffff */
[----:B------:R-:W-:Y:S05]  /*2e5d0*/  BRA `(.L_x_951) ;  /* 0xffffffd800007947 */ /* 0x000fea000383ffff */
.L_x_854:
[----:B-1----:R1:W3:Y:S02]  /*2e5e0*/  SYNCS.PHASECHK.TRANS64.TRYWAIT P0, [R7+URZ], R2 ;  /* 0x00000002070075a7 */ /* 0x0022e4000800017f */
[----:B---3--:R-:W-:Y:S05]  /*2e5f0*/  @!P0 NANOSLEEP.SYNCS 0x989680 ;  /* 0x009896800000895d */ /* 0x008fea0003900000 */
[----:B------:R-:W3:Y:S02]  /*2e600*/  @!P0 SYNCS.PHASECHK.TRANS64 P0, [R7+URZ], R2 ;  /* 0x00000002070085a7 */ /* 0x000ee4000800007f */
[----:B---3--:R-:W-:Y:S05]  /*2e610*/  @!P0 BRA `(.L_x_854) ;  /* 0xfffffffc00f08947 */ /* 0x008fea000383ffff */
[----:B------:R-:W-:Y:S05]  /*2e620*/  BRA `(.L_x_952) ;  /* 0xffffffd400f47947 */ /* 0x000fea000383ffff */
.L_x_856:
[----:B---3--:R3:W4:Y:S02]  /*2e630*/  SYNCS.PHASECHK.TRANS64.TRYWAIT P0, [R4+URZ], R5 ;  /* 0x00000005040075a7 */ /* 0x008724000800017f */
[----:B----4-:R-:W-:Y:S05]  /*2e640*/  @!P0 NANOSLEEP.SYNCS 0x989680 ;  /* 0x009896800000895d */ /* 0x010fea0003900000 */
[----:B------:R-:W4:Y:S02]  /*2e650*/  @!P0 SYNCS.PHASECHK.TRANS64 P0, [R4+URZ], R5 ;  /* 0x00000005040085a7 */ /* 0x000f24000800007f */
[----:B----4-:R-:W-:Y:S05]  /*2e660*/  @!P0 BRA `(.L_x_856) ;  /* 0xfffffffc00f08947 */ /* 0x010fea000383ffff */
[----:B------:R-:W-:Y:S05]  /*2e670*/  BRA `(.L_x_953) ;  /* 0xffffffd400f87947 */ /* 0x000fea000383ffff */
.L_x_954:
        /* <DEDUP_REMOVED lines=16> */
.L_x_14841:


//--------------------- .text._ZN7cutlass13device_kernelIN5flash11enable_sm90INS1_16FlashAttnFwdSm90INS1_25CollectiveMainloopFwdSm90ILi2EN4cute5tupleIJNS5_1CILi1EEES8_S8_EEENS6_IJNS7_ILi128EEENS7_ILi64EEENS7_ILi256EEEEEELi256ENS_6half_tEfNS_4arch4Sm90ELb0ELb1ELb1ELb0ELb0ELb0ELb0ELb1ELb1ELb1ELb1ELb0EEENS1_21CollectiveEpilogueFwdINS6_IJSA_SC_SB_EEES9_SE_SG_Li256ELb0ELb1ELb1ELb0EEENS1_19SingleTileSchedulerILb0ELb1ELb1ELi128EEEEEEEEEvNT_6ParamsE --------------------------
	.section	.text._ZN7cutlass13device_kernelIN5flash11enable_sm90INS1_16FlashAttnFwdSm90INS1_25CollectiveMainloopFwdSm90ILi2EN4cute5tupleIJNS5_1CILi1EEES8_S8_EEENS6_IJNS7_ILi128EEENS7_ILi64EEENS7_ILi256EEEEEELi256ENS_6half_tEfNS_4arch4Sm90ELb0ELb1ELb1ELb0ELb0ELb0ELb0ELb1ELb1ELb1ELb1ELb0EEENS1_21CollectiveEpilogueFwdINS6_IJSA_SC_SB_EEES9_SE_SG_Li256ELb0ELb1ELb1ELb0EEENS1_19SingleTileSchedulerILb0ELb1ELb1ELi128EEEEEEEEEvNT_6ParamsE,"ax",@progbits
	.align	128
.text._ZN7cutlass13device_kernelIN5flash11enable_sm90INS1_16FlashAttnFwdSm90INS1_25CollectiveMainloopFwdSm90ILi2EN4cute5tupleIJNS5_1CILi1EEES8_S8_EEENS6_IJNS7_ILi128EEENS7_ILi64EEENS7_ILi256EEEEEELi256ENS_6half_tEfNS_4arch4Sm90ELb0ELb1ELb1ELb0ELb0ELb0ELb0ELb1ELb1ELb1ELb1ELb0EEENS1_21CollectiveEpilogueFwdINS6_IJSA_SC_SB_EEES9_SE_SG_Li256ELb0ELb1ELb1ELb0EEENS1_19SingleTileSchedulerILb0ELb1ELb1ELi128EEEEEEEEEvNT_6ParamsE:
        .type           _ZN7cutlass13device_kernelIN5flash11enable_sm90INS1_16FlashAttnFwdSm90INS1_25CollectiveMainloopFwdSm90ILi2EN4cute5tupleIJNS5_1CILi1EEES8_S8_EEENS6_IJNS7_ILi128EEENS7_ILi64EEENS7_ILi256EEEEEELi256ENS_6half_tEfNS_4arch4Sm90ELb0ELb1ELb1ELb0ELb0ELb0ELb0ELb1ELb1ELb1ELb1ELb0EEENS1_21CollectiveEpilogueFwdINS6_IJSA_SC_SB_EEES9_SE_SG_Li256ELb0ELb1ELb1ELb0EEENS1_19SingleTileSchedulerILb0ELb1ELb1ELi128EEEEEEEEEvNT_6ParamsE,@function
        .size           _ZN7cutlass13device_kernelIN5flash11enable_sm90INS1_16FlashAttnFwdSm90INS1_25CollectiveMainloopFwdSm90ILi2EN4cute5tupleIJNS5_1CILi1EEES8_S8_EEENS6_IJNS7_ILi128EEENS7_ILi64EEENS7_ILi256EEEEEELi256ENS_6half_tEfNS_4arch4Sm90ELb0ELb1ELb1ELb0ELb0ELb0ELb0ELb1ELb1ELb1ELb1ELb0EEENS1_21CollectiveEpilogueFwdINS6_IJSA_SC_SB_EEES9_SE_SG_Li256ELb0ELb1ELb1ELb0EEENS1_19SingleTileSchedulerILb0ELb1ELb1ELi128EEEEEEEEEvNT_6ParamsE,(.L_x_14842 - _ZN7cutlass13device_kernelIN5flash11enable_sm90INS1_16FlashAttnFwdSm90INS1_25CollectiveMainloopFwdSm90ILi2EN4cute5tupleIJNS5_1CILi1EEES8_S8_EEENS6_IJNS7_ILi128EEENS7_ILi64EEENS7_ILi256EEEEEELi256ENS_6half_tEfNS_4arch4Sm90ELb0ELb1ELb1ELb0ELb0ELb0ELb0ELb1ELb1ELb1ELb1ELb0EEENS1_21CollectiveEpilogueFwdINS6_IJSA_SC_SB_EEES9_SE_SG_Li256ELb0ELb1ELb1ELb0EEENS1_19SingleTileSchedulerILb0ELb1ELb1ELi128EEEEEEEEEvNT_6ParamsE)
        .other          _ZN7cutlass13device_kernelIN5flash11enable_sm90INS1_16FlashAttnFwdSm90INS1_25CollectiveMainloopFwdSm90ILi2EN4cute5tupleIJNS5_1CILi1EEES8_S8_EEENS6_IJNS7_ILi128EEENS7_ILi64EEENS7_ILi256EEEEEELi256ENS_6half_tEfNS_4arch4Sm90ELb0ELb1ELb1ELb0ELb0ELb0ELb0ELb1ELb1ELb1ELb1ELb0EEENS1_21CollectiveEpilogueFwdINS6_IJSA_SC_SB_EEES9_SE_SG_Li256ELb0ELb1ELb1ELb0EEENS1_19SingleTileSchedulerILb0ELb1ELb1ELi128EEEEEEEEEvNT_6ParamsE,@"STO_CUDA_ENTRY STV_DEFAULT"
_ZN7cutlass13device_kernelIN5flash11enable_sm90INS1_16FlashAttnFwdSm90INS1_25CollectiveMainloopFwdSm90ILi2EN4cute5tupleIJNS5_1CILi1EEES8_S8_EEENS6_IJNS7_ILi128EEENS7_ILi64EEENS7_ILi256EEEEEELi256ENS_6half_tEfNS_4arch4Sm90ELb0ELb1ELb1ELb0ELb0ELb0ELb0ELb1ELb1ELb1ELb1ELb0EEENS1_21CollectiveEpilogueFwdINS6_IJSA_SC_SB_EEES9_SE_SG_Li256ELb0ELb1ELb1ELb0EEENS1_19SingleTileSchedulerILb0ELb1ELb1ELi128EEEEEEEEEvNT_6ParamsE:
        /* <DEDUP_REMOVED lines=18> */
.L_x_956:
[----:B------:R-:W-:Y:S05]  /*0120*/  BSYNC B0 ;  /* 0x0000000000007941 */ /* 0x000fea0003800000 */
.L_x_955:
        /* <DEDUP_REMOVED lines=41> */
.L_x_957:
        /* <DEDUP_REMOVED lines=22> */
.L_x_958:
        /* <DEDUP_REMOVED lines=18> */
.L_x_959:
        /* <DEDUP_REMOVED lines=22> */
.L_x_960:
        /* <DEDUP_REMOVED lines=22> */
.L_x_961:
[----:B0-----:R-:W-:Y:S01]  /*0900*/  UMOV UR4, 0x1 ;  /* 0x0000000100047882 */ /* 0x001fe20000000000 */
[----:B------:R-:W-:Y:S01]  /*0910*/  PLOP3.LUT P0, PT, PT, PT, UP0, 0x80, 0x0 ;  /* 0x000000000000781c */ /* 0x000fe20003f0f008 */
[----:B------:R-:W-:Y:S01]  /*0920*/  USEL UR4, UR4, 0x2, !UP0 ;  /* 0x0000000204047887 */ /* 0x000fe2000c000000 */
[----:B------:R-:W-:Y:S01]  /*0930*/  NOP ;  /* 0x0000000000007918 */ /* 0x000fe20000000000 */
[----:B------:R-:W-:Y:S04]  /*0940*/  BSSY B6, `(.L_x_962) ;  /* 0x0001474000067945 */ /* 0x000fe80003800000 */
[----:B------:R-:W-:-:S05]  /*0950*/  IMAD.U32 R2, RZ, RZ, UR4 ;  /* 0x00000004ff027e24 */ /* 0x000fca000f8e00ff */
[----:B------:R0:W-:Y:S01]  /*0960*/  STL [R1+0xc], R2 ;  /* 0x00000c0201007387 */ /* 0x0001e20000100800 */
[----:B-12-4-:R-:W-:Y:S06]  /*0970*/  BAR.SYNC.DEFER_BLOCKING 0x0 ;  /* 0x0000000000007b1d */ /* 0x016fec0000010000 */
[----:B------:R-:W-:Y:S05]  /*0980*/  @!P0 BRA `(.L_x_963) ;  /* 0x000000f800908947 */ /* 0x000fea0003800000 */
.L_x_964:
[----:B------:R-:W-:-:S08]  /*0990*/  NOP ;  /* 0x0000000000007918 */ /* 0x000fd00000000000 */
[----:B------:R-:W1:Y:S02]  /*09a0*/  USETMAXREG.TRY_ALLOC.CTAPOOL UP0, 0xf0 ;  /* 0x000000f0000079c8 */ /* 0x000e640008000600 */
[----:B-1----:R-:W-:-:S13]  /*09b0*/  PLOP3.LUT P0, PT, PT, PT, UP0, 0x80, 0x0 ;  /* 0x000000000000781c */ /* 0x002fda0003f0f008 */
[----:B------:R-:W-:Y:S05]  /*09c0*/  @!P0 BRA `(.L_x_964) ;  /* 0xfffffffc00f08947 */ /* 0x000fea000383ffff */
[----:B------:R-:W1:Y:S01]  /*09d0*/  S2UR UR6, SR_CTAID.Y ;  /* 0x00000000000679c3 */ /* 0x000e620000002600 */
[----:B------:R-:W-:Y:S02]  /*09e0*/  ULDC UR7, c[0x0][0xc50] ;  /* 0x0003140000077ab9 */ /* 0x000fe40000000800 */
[----:B------:R-:W-:-:S05]  /*09f0*/  UISETP.NE.AND UP0, UPT, UR7, 0x1, UPT ;  /* 0x000000010700788c */ /* 0x000fca000bf05270 */
[----:B------:R-:W2:Y:S06]  /*0a00*/  S2UR UR8, SR_CTAID.Z ;  /* 0x00000000000879c3 */ /* 0x000eac0000002700 */
[----:B------:R-:W-:Y:S01]  /*0a10*/  @UP0 ULDC UR4, c[0x0][0xc54] ;  /* 0x0003150000040ab9 */ /* 0x000fe20000000800 */
[----:B------:R-:W-:Y:S01]  /*0a20*/  @UP0 ULDC UR9, c[0x0][0xc58] ;  /* 0x0003160000090ab9 */ /* 0x000fe20000000800 */
[----:B-1----:R-:W-:Y:S02]  /*0a30*/  UIMAD.WIDE.U32 UR4, UR6, UR4, URZ ;  /* 0x00000004060472a5 */ /* 0x002fe4000f8e003f */
[----:B------:R-:W-:-:S02]  /*0a40*/  UMOV UR10, UR6 ;  /* 0x00000006000a7c82 */ /* 0x000fc40008000000 */
[----:B------:R-:W-:Y:S01]  /*0a50*/  @UP0 USHF.R.U32.HI UR10, URZ, UR9, UR5 ;  /* 0x000000093f0a0299 */ /* 0x000fe20008011605 */
[----:B------:R-:W-:Y:S06]  /*0a60*/  BAR.ARV 0x8, 0x180 ;  /* 0x0206000000007b1d */ /* 0x000fec0000002000 */
[----:B------:R-:W-:Y:S01]  /*0a70*/  IMAD.U32 R0, RZ, RZ, UR10 ;  /* 0x0000000aff007e24 */ /* 0x000fe2000f8e00ff */
[----:B--2---:R-:W-:Y:S01]  /*0a80*/  ISETP.LE.AND P0, PT, RZ, UR8, PT ;  /* 0x00000008ff007c0c */ /* 0x004fe2000bf03270 */
[----:B------:R-:W-:-:S03]  /*0a90*/  UIADD3 UR4, -UR10, URZ, URZ ;  /* 0x0000003f0a047290 */ /* 0x000fc6000fffe13f */
[----:B------:R3:W-:Y:S01]  /*0aa0*/  STL [R1], R0 ;  /* 0x0000000001007387 */ /* 0x0007e20000100800 */
[----:B------:R-:W-:-:S08]  /*0ab0*/  UIMAD UR6, UR7, UR4, UR6 ;  /* 0x00000004070672a4 */ /* 0x000fd0000f8e0206 */
[----:B------:R-:W-:Y:S05]  /*0ac0*/  @!P0 BRA `(.L_x_965) ;  /* 0x00000144006c8947 */ /* 0x000fea0003800000 */
[----:B------:R-:W1:Y:S01]  /*0ad0*/  S2UR UR38, SR_CTAID.X ;  /* 0x00000000002679c3 */ /* 0x000e620000002500 */
[----:B------:R-:W-:Y:S01]  /*0ae0*/  ULDC UR7, c[0x0][0x448] ;  /* 0x0001120000077ab9 */ /* 0x000fe20000000800 */
[----:B------:R-:W-:Y:S01]  /*0af0*/  ULDC.64 UR4, c[0x0][0x418] ;  /* 0x0001060000047ab9 */ /* 0x000fe20000000a00 */
[----:B---3--:R-:W2:Y:S01]  /*0b00*/  S2R R0, SR_TID.X ;  /* 0x0000000000007919 */ /* 0x008ea20000002100 */
[----:B------:R-:W-:Y:S02]  /*0b10*/  UISETP.NE.AND UP1, UPT, UR7, 0x1, UPT ;  /* 0x000000010700788c */ /* 0x000fe4000bf25270 */
[----:B------:R-:W-:Y:S01]  /*0b20*/  UISETP.NE.U32.AND UP0, UPT, UR4, URZ, UPT ;  /* 0x0000003f0400728c */ /* 0x000fe2000bf05070 */
[----:B------:R-:W-:Y:S01]  /*0b30*/  ULDC UR7, c[0x0][0x424] ;  /* 0x0001090000077ab9 */ /* 0x000fe20000000800 */
[----:B------:R-:W-:Y:S02]  /*0b40*/  ULDC UR42, c[0x0][0x288] ;  /* 0x0000a200002a7ab9 */ /* 0x000fe40000000800 */
[----:B------:R-:W-:-:S02]  /*0b50*/  UISETP.NE.AND.EX UP0, UPT, UR5, URZ, UPT, UP0 ;  /* 0x0000003f0500728c */ /* 0x000fc4000bf05300 */
[----:B------:R-:W-:Y:S01]  /*0b60*/  UIADD3 UR10, -UR42, 0x1, URZ ;  /* 0x000000012a0a7890 */ /* 0x000fe2000fffe13f */
[----:B------:R-:W-:Y:S01]  /*0b70*/  ULDC.64 UR4, c[0x0][0x9e0] ;  /* 0x0002780000047ab9 */ /* 0x000fe20000000a00 */
[----:B------:R-:W-:Y:S02]  /*0b80*/  USEL UR12, UR7, 0x1, UP0 ;  /* 0x00000001070c7887 */ /* 0x000fe40008000000 */
[----:B------:R-:W-:Y:S01]  /*0b90*/  UISETP.GE.AND UP0, UPT, UR5, 0x1, UPT ;  /* 0x000000010500788c */ /* 0x000fe2000bf06270 */
[----:B------:R-:W-:Y:S01]  /*0ba0*/  @UP1 ULDC UR9, c[0x0][0x44c] ;  /* 0x0001130000091ab9 */ /* 0x000fe20000000800 */
[----:B------:R-:W-:Y:S01]  /*0bb0*/  ULDC UR13, c[0x0][0x2f0] ;  /* 0x0000bc00000d7ab9 */ /* 0x000fe20000000800 */
[----:B------:R-:W-:Y:S01]  /*0bc0*/  @UP1 ULDC UR11, c[0x0][0x450] ;  /* 0x00011400000b1ab9 */ /* 0x000fe20000000800 */
[----:B------:R-:W-:Y:S02]  /*0bd0*/  UIMAD UR10, UR12, UR13, UR10 ;  /* 0x0000000d0c0a72a4 */ /* 0x000fe4000f8e020a */
[----:B------:R-:W-:Y:S01]  /*0be0*/  PLOP3.LUT P1, PT, PT, PT, UP0, 0x80, 0x0 ;  /* 0x000000000000781c */ /* 0x000fe20003f2f008 */
[----:B-1----:R-:W-:Y:S01]  /*0bf0*/  USHF.L.U32 UR38, UR38, 0x7, URZ ;  /* 0x0000000726267899 */ /* 0x002fe2000800063f */
[----:B------:R-:W-:-:S03]  /*0c00*/  IMAD.U32 R17, RZ, RZ, UR12 ;  /* 0x0000000cff117e24 */ /* 0x000fc6000f8e00ff */
[----:B------:R-:W-:Y:S02]  /*0c10*/  @UP1 UIADD3 UR8, UR38, 0x7f, URZ ;  /* 0x0000007f26081890 */ /* 0x000fe4000fffe03f */
[----:B------:R-:W-:Y:S02]  /*0c20*/  UIADD3 UR7, UR38, 0x7f, URZ ;  /* 0x0000007f26077890 */ /* 0x000fe4000fffe03f */
[----:B------:R-:W-:Y:S01]  /*0c30*/  UIMAD.WIDE.U32 UR8, UR8, UR9, URZ ;  /* 0x00000009080872a5 */ /* 0x000fe2000f8e003f */
[----:B--2---:R-:W-:-:S03]  /*0c40*/  VIADD R18, R0, 0xffffff80 ;  /* 0xffffff8000127836 */ /* 0x004fc60000000000 */
[----:B------:R-:W-:-:S04]  /*0c50*/  @UP1 USHF.R.U32.HI UR7, URZ, UR11, UR9 ;  /* 0x0000000b3f071299 */ /* 0x000fc80008011609 */
[----:B------:R-:W-:-:S04]  /*0c60*/  UIADD3 UR10, UR10, UR7, URZ ;  /* 0x000000070a0a7290 */ /* 0x000fc8000fffe03f */
[----:B------:R-:W-:Y:S01]  /*0c70*/  UIADD3 UR4, UR10, UR4, URZ ;  /* 0x000000040a047290 */ /* 0x000fe2000fffe03f */
[----:B------:R-:W-:Y:S11]  /*0c80*/  @!P1 BRA `(.L_x_966) ;  /* 0x0000000000449947 */ /* 0x000ff60003800000 */
[----:B------:R-:W-:Y:S01]  /*0c90*/  ISETP.LT.AND P0, PT, RZ, UR10, PT ;  /* 0x0000000aff007c0c */ /* 0x000fe2000bf01270 */
[----:B------:R-:W-:-:S12]  /*0ca0*/  UIADD3 UR7, UR10, -0x1, URZ ;  /* 0xffffffff0a077890 */ /* 0x000fd8000fffe03f */
[----:B------:R-:W-:Y:S05]  /*0cb0*/  @P0 BRA `(.L_x_967) ;  /* 0x00000000001c0947 */ /* 0x000fea0003800000 */
[----:B------:R-:W-:Y:S02]  /*0cc0*/  UISETP.NE.AND UP0, UPT, UR5, 0x1, UPT ;  /* 0x000000010500788c */ /* 0x000fe4000bf05270 */
[----:B------:R-:W-:-:S09]  /*0cd0*/  UIADD3 UR7, -UR10, URZ, URZ ;  /* 0x0000003f0a077290 */ /* 0x000fd2000fffe13f */
[----:B------:R-:W-:Y:S02]  /*0ce0*/  @UP0 ULDC.64 UR10, c[0x0][0x9e8] ;  /* 0x00027a00000a0ab9 */ /* 0x000fe40000000a00 */
[----:B------:R-:W-:-:S04]  /*0cf0*/  UIMAD.WIDE.U32 UR8, UR7, UR10, URZ ;  /* 0x0000000a070872a5 */ /* 0x000fc8000f8e003f */
[----:B------:R-:W-:-:S04]  /*0d00*/  @UP0 USHF.R.U32.HI UR7, URZ, UR11, UR9 ;  /* 0x0000000b3f070299 */ /* 0x000fc80008011609 */
[----:B------:R-:W-:Y:S01]  /*0d10*/  ULOP3.LUT UR7, URZ, UR7, URZ, 0x33, !UPT ;  /* 0x000000073f077292 */ /* 0x000fe2000f8e333f */
[----:B------:R-:W-:Y:S11]  /*0d20*/  BRA `(.L_x_968) ;  /* 0x0000000000107947 */ /* 0x000ff60003800000 */
.L_x_967:
[----:B------:R-:W-:-:S11]  /*0d30*/  UISETP.NE.AND UP0, UPT, UR5, 0x1, UPT ;  /* 0x000000010500788c */ /* 0x000fd6000bf05270 */
[----:B------:R-:W-:Y:S02]  /*0d40*/  @UP0 ULDC.64 UR10, c[0x0][0x9e8] ;  /* 0x00027a00000a0ab9 */ /* 0x000fe40000000a00 */
[----:B------:R-:W-:-:S04]  /*0d50*/  UIMAD.WIDE.U32 UR8, UR7, UR10, URZ ;  /* 0x0000000a070872a5 */ /* 0x000fc8000f8e003f */
[----:B------:R-:W-:-:S12]  /*0d60*/  @UP0 USHF.R.U32.HI UR7, URZ, UR11, UR9 ;  /* 0x0000000b3f070299 */ /* 0x000fd80008011609 */
.L_x_968:
[----:B------:R-:W-:-:S04]  /*0d70*/  UIMAD UR7, UR7, UR5, UR5 ;  /* 0x00000005070772a4 */ /* 0x000fc8000f8e0205 */
[----:B------:R-:W-:-:S04]  /*0d80*/  UISETP.LT.AND UP0, UPT, UR4, UR7, UPT ;  /* 0x000000070400728c */ /* 0x000fc8000bf01270 */
[----:B------:R-:W-:-:S12]  /*0d90*/  USEL UR4, UR4, UR7, UP0 ;  /* 0x0000000704047287 */ /* 0x000fd80008000000 */
.L_x_966:
[----:B------:R-:W-:Y:S01]  /*0da0*/  R2UR UR15, R17 ;  /* 0x00000000110f72ca */ /* 0x000fe200000e0000 */
[----:B------:R-:W-:Y:S01]  /*0db0*/  UIADD3 UR10, UR4, 0x3f, URZ ;  /* 0x0000003f040a7890 */ /* 0x000fe2000fffe03f */
[----:B------:R-:W-:Y:S01]  /*0dc0*/  @UP1 ULDC UR8, c[0x0][0x44c] ;  /* 0x0001130000081ab9 */ /* 0x000fe20000000800 */
[----:B------:R-:W-:Y:S02]  /*0dd0*/  @UP1 ULDC UR14, c[0x0][0x450] ;  /* 0x00011400000e1ab9 */ /* 0x000fe40000000800 */
[----:B------:R-:W-:Y:S02]  /*0de0*/  USHF.R.S32.HI UR11, URZ, 0x1f, UR10 ;  /* 0x0000001f3f0b7899 */ /* 0x000fe4000801140a */
[----:B------:R-:W-:Y:S02]  /*0df0*/  UIMAD.WIDE.U32 UR8, UR38, UR8, URZ ;  /* 0x00000008260872a5 */ /* 0x000fe4000f8e003f */
[----:B------:R-:W-:Y:S01]  /*0e00*/  ULEA.HI UR11, UR11, UR10, URZ, 0x6 ;  /* 0x0000000a0b0b7291 */ /* 0x000fe2000f8f303f */
[----:B------:R-:W-:Y:S01]  /*0e10*/  UMOV UR12, UR38 ;  /* 0x00000026000c7c82 */ /* 0x000fe20008000000 */
[----:B------:R-:W-:-:S02]  /*0e20*/  @UP1 USHF.R.U32.HI UR12, URZ, UR14, UR9 ;  /* 0x0000000e3f0c1299 */ /* 0x000fc40008011609 */
[----:B------:R-:W-:Y:S02]  /*0e30*/  UIMAD UR7, UR15, UR13, 0x3f ;  /* 0x0000003f0f0774a4 */ /* 0x000fe4000f8e020d */
[----:B------:R-:W-:Y:S02]  /*0e40*/  USHF.R.S32.HI UR11, URZ, 0x6, UR11 ;  /* 0x000000063f0b7899 */ /* 0x000fe4000801140b */
[----:B------:R-:W-:Y:S02]  /*0e50*/  USHF.R.S32.HI UR4, URZ, 0x1f, UR7 ;  /* 0x0000001f3f047899 */ /* 0x000fe40008011407 */
[----:B------:R-:W-:Y:S02]  /*0e60*/  UIMAD UR42, UR15, UR13, -UR42 ;  /* 0x0000000d0f2a72a4 */ /* 0x000fe4000f8e0a2a */
[----:B------:R-:W-:Y:S02]  /*0e70*/  ULEA.HI UR4, UR4, UR7, URZ, 0x6 ;  /* 0x0000000704047291 */ /* 0x000fe4000f8f303f */
[----:B------:R-:W-:-:S02]  /*0e80*/  UIADD3 UR7, UR42, UR12, URZ ;  /* 0x0000000c2a077290 */ /* 0x000fc4000fffe03f */
[----:B------:R-:W-:Y:S01]  /*0e90*/  USHF.R.S32.HI UR4, URZ, 0x6, UR4 ;  /* 0x000000063f047899 */ /* 0x000fe20008011404 */
[----:B------:R-:W-:-:S03]  /*0ea0*/  ULDC UR8, c[0x0][0x9dc] ;  /* 0x0002770000087ab9 */ /* 0x000fc60000000800 */
[----:B------:R-:W-:-:S04]  /*0eb0*/  UISETP.LT.AND UP0, UPT, UR4, UR11, UPT ;  /* 0x0000000b0400728c */ /* 0x000fc8000bf01270 */
[----:B------:R-:W-:Y:S02]  /*0ec0*/  USEL UR11, UR4, UR11, UP0 ;  /* 0x0000000b040b7287 */ /* 0x000fe40008000000 */
[----:B------:R-:W-:Y:S01]  /*0ed0*/  UIADD3 UR4, UR7, -UR8, URZ ;  /* 0x8000000807047290 */ /* 0x000fe2000fffe03f */
[----:B------:R-:W-:Y:S11]  /*0ee0*/  @!P1 BRA `(.L_x_969) ;  /* 0x0000000000449947 */ /* 0x000ff60003800000 */
[----:B------:R-:W-:-:S06]  /*0ef0*/  UISETP.GT.AND UP0, UPT, UR7, -0x1, UPT ;  /* 0xffffffff0700788c */ /* 0x000fcc000bf04270 */
[----:B------:R-:W-:-:S13]  /*0f00*/  PLOP3.LUT P0, PT, PT, PT, UP0, 0x80, 0x0 ;  /* 0x000000000000781c */ /* 0x000fda0003f0f008 */
[----:B------:R-:W-:Y:S05]  /*0f10*/  @P0 BRA `(.L_x_970) ;  /* 0x00000000001c0947 */ /* 0x000fea0003800000 */
[----:B------:R-:W-:Y:S02]  /*0f20*/  UISETP.NE.AND UP0, UPT, UR5, 0x1, UPT ;  /* 0x000000010500788c */ /* 0x000fe4000bf05270 */
[----:B------:R-:W-:-:S09]  /*0f30*/  ULOP3.LUT UR7, URZ, UR7, URZ, 0x33, !UPT ;  /* 0x000000073f077292 */ /* 0x000fd2000f8e333f */
[----:B------:R-:W-:Y:S02]  /*0f40*/  @UP0 ULDC.64 UR12, c[0x0][0x9e8] ;  /* 0x00027a00000c0ab9 */ /* 0x000fe40000000a00 */
[----:B------:R-:W-:-:S04]  /*0f50*/  UIMAD.WIDE.U32 UR8, UR7, UR12, URZ ;  /* 0x0000000c070872a5 */ /* 0x000fc8000f8e003f */
[----:B------:R-:W-:-:S04]  /*0f60*/  @UP0 USHF.R.U32.HI UR7, URZ, UR13, UR9 ;  /* 0x0000000d3f070299 */ /* 0x000fc80008011609 */
[----:B------:R-:W-:Y:S01]  /*0f70*/  ULOP3.LUT UR7, URZ, UR7, URZ, 0x33, !UPT ;  /* 0x000000073f077292 */ /* 0x000fe2000f8e333f */
[----:B------:R-:W-:Y:S11]  /*0f80*/  BRA `(.L_x_971) ;  /* 0x0000000000107947 */ /* 0x000ff60003800000 */
.L_x_970:
[----:B------:R-:W-:-:S11]  /*0f90*/  UISETP.NE.AND UP0, UPT, UR5, 0x1, UPT ;  /* 0x000000010500788c */ /* 0x000fd6000bf05270 */
[----:B------:R-:W-:Y:S02]  /*0fa0*/  @UP0 ULDC.64 UR12, c[0x0][0x9e8] ;  /* 0x00027a00000c0ab9 */ /* 0x000fe40000000a00 */
[----:B------:R-:W-:-:S04]  /*0fb0*/  UIMAD.WIDE.U32 UR8, UR7, UR12, URZ ;  /* 0x0000000c070872a5 */ /* 0x000fc8000f8e003f */
[----:B------:R-:W-:-:S12]  /*0fc0*/  @UP0 USHF.R.U32.HI UR7, URZ, UR13, UR9 ;  /* 0x0000000d3f070299 */ /* 0x000fd80008011609 */
.L_x_971:
[----:B------:R-:W-:-:S04]  /*0fd0*/  UIMAD UR5, UR7, UR5, URZ ;  /* 0x00000005070572a4 */ /* 0x000fc8000f8e023f */
[----:B------:R-:W-:-:S04]  /*0fe0*/  UISETP.LT.AND UP0, UPT, UR4, UR5, UPT ;  /* 0x000000050400728c */ /* 0x000fc8000bf01270 */
[----:B------:R-:W-:-:S12]  /*0ff0*/  USEL UR4, UR4, UR5, !UP0 ;  /* 0x0000000504047287 */ /* 0x000fd8000c000000 */
.L_x_969:
[----:B------:R-:W-:Y:S02]  /*1000*/  USHF.R.S32.HI UR5, URZ, 0x1f, UR4 ;  /* 0x0000001f3f057899 */ /* 0x000fe40008011404 */
[----:B------:R-:W-:Y:S02]  /*1010*/  USHF.R.U32.HI UR12, URZ, 0x10, UR6 ;  /* 0x000000103f0c7899 */ /* 0x000fe40008011606 */
[----:B------:R-:W-:Y:S02]  /*1020*/  ULEA.HI UR5, UR5, UR4, URZ, 0x6 ;  /* 0x0000000405057291 */ /* 0x000fe4000f8f303f */
[----:B------:R-:W-:Y:S02]  /*1030*/  ULOP3.LUT UR7, UR6, 0xffff, URZ, 0xc0, !UPT ;  /* 0x0000ffff06077892 */ /* 0x000fe4000f8ec03f */
[----:B------:R-:W-:Y:S01]  /*1040*/  USHF.R.S32.HI UR5, URZ, 0x6, UR5 ;  /* 0x000000063f057899 */ /* 0x000fe20008011405 */
[----:B------:R-:W-:-:S03]  /*1050*/  UMOV UR4, URZ ;  /* 0x0000003f00047c82 */ /* 0x000fc60008000000 */
[----:B------:R-:W-:-:S04]  /*1060*/  UISETP.LT.AND UP0, UPT, URZ, UR5, UPT ;  /* 0x000000053f00728c */ /* 0x000fc8000bf01270 */
[----:B------:R-:W-:Y:S02]  /*1070*/  USEL UR10, URZ, UR5, !UP0 ;  /* 0x000000053f0a7287 */ /* 0x000fe4000c000000 */
[----:B------:R-:W-:Y:S02]  /*1080*/  UISETP.NE.AND UP0, UPT, UR12, URZ, UPT ;  /* 0x0000003f0c00728c */ /* 0x000fe4000bf05270 */
[----:B------:R-:W-:-:S06]  /*1090*/  UISETP.GT.AND UP1, UPT, UR11, UR10, UPT ;  /* 0x0000000a0b00728c */ /* 0x000fcc000bf24270 */
[----:B------:R-:W-:-:S03]  /*10a0*/  PLOP3.LUT P0, PT, PT, PT, UP1, 0x80, 0x0 ;  /* 0x000000000000781c */ /* 0x000fc60003f0f018 */
[----:B------:R-:W-:-:S10]  /*10b0*/  @!UP0 ULDC UR12, c[0x0][0x9f0] ;  /* 0x00027c00000c8ab9 */ /* 0x000fd40000000800 */
[----:B------:R-:W-:Y:S05]  /*10c0*/  @!P0 BRA `(.L_x_972) ;  /* 0x0000000000888947 */ /* 0x000fea0003800000 */
[----:B------:R-:W-:Y:S01]  /*10d0*/  MOV R3, UR12 ;  /* 0x0000000c00037c02 */ /* 0x000fe20008000f00 */
[----:B------:R-:W-:-:S03]  /*10e0*/  UIADD3 UR4, UR12, -0x1, UR11 ;  /* 0xffffffff0c047890 */ /* 0x000fc6000fffe00b */
[-C--:B------:R-:W-:Y:S01]  /*10f0*/  IABS R0, R3.reuse ;  /* 0x0000000300007213 */ /* 0x080fe20000000000 */
[----:B------:R-:W-:Y:S01]  /*1100*/  UIADD3 UR6, -UR10, UR4, URZ ;  /* 0x000000040a067290 */ /* 0x000fe2000fffe13f */
[----:B------:R-:W-:Y:S02]  /*1110*/  IABS R5, R3 ;  /* 0x0000000300057213 */ /* 0x000fe40000000000 */
[----:B------:R-:W-:Y:S01]  /*1120*/  R2UR UR13, R0 ;  /* 0x00000000000d72ca */ /* 0x000fe200000e0000 */
[----:B------:R-:W-:Y:S02]  /*1130*/  UMOV UR4, URZ ;  /* 0x0000003f00047c82 */ /* 0x000fe40008000000 */
[----:B------:R-:W-:Y:S01]  /*1140*/  IMAD.U32 R4, RZ, RZ, UR6 ;  /* 0x00000006ff047e24 */ /* 0x000fe2000f8e00ff */
[----:B------:R-:W-:-:S04]  /*1150*/  ULOP3.LUT UR6, UR6, UR12, URZ, 0x3c, !UPT ;  /* 0x0000000c06067292 */ /* 0x000fc8000f8e3c3f */
[----:B------:R-:W-:-:S05]  /*1160*/  IABS R4, R4 ;  /* 0x0000000400047213 */ /* 0x000fca0000000000 */
[----:B------:R-:W1:Y:S01]  /*1170*/  I2F.RP R0, UR13 ;  /* 0x0000000d00007d06 */ /* 0x000e620008209400 */
[----:B------:R-:W-:-:S05]  /*1180*/  IMAD.MOV.U32 R3, RZ, RZ, R4 ;  /* 0x000000ffff037224 */ /* 0x000fca00078e0004 */
[----:B------:R-:W-:Y:S02]  /*1190*/  R2UR UR9, R3 ;  /* 0x00000000030972ca */ /* 0x000fe400000e0000 */
[----:B-1----:R-:W0:Y:S02]  /*11a0*/  MUFU.RCP R0, R0 ;  /* 0x0000000000007308 */ /* 0x002e240000001000 */
[----:B0-----:R-:W-:Y:S02]  /*11b0*/  VIADD R2, R0, 0xffffffe ;  /* 0x0ffffffe00027836 */ /* 0x001fe40000000000 */
        /* <DEDUP_REMOVED lines=19> */
.L_x_972:
[----:B------:R-:W-:Y:S01]  /*12f0*/  UIMAD UR5, UR7, UR4, UR10 ;  /* 0x00000004070572a4 */ /* 0x000fe2000f8e020a */
[----:B------:R-:W-:Y:S01]  /*1300*/  IMAD.U32 R0, RZ, RZ, UR11 ;  /* 0x0000000bff007e24 */ /* 0x000fe2000f8e00ff */
[----:B------:R-:W-:Y:S01]  /*1310*/  MOV R3, UR4 ;  /* 0x0000000400037c02 */ /* 0x000fe20008000f00 */
[----:B0-----:R-:W-:Y:S01]  /*1320*/  IMAD.MOV.U32 R2, RZ, RZ, RZ ;  /* 0x000000ffff027224 */ /* 0x001fe200078e00ff */
[----:B------:R-:W-:Y:S02]  /*1330*/  PLOP3.LUT P0, PT, PT, PT, PT, 0x80, 0x0 ;  /* 0x000000000000781c */ /* 0x000fe40003f0f070 */
[----:B------:R-:W-:Y:S02]  /*1340*/  CS2R R150, SRZ ;  /* 0x0000000000967805 */ /* 0x000fe4000001ff00 */
[----:B------:R-:W-:Y:S01]  /*1350*/  VIADDMNMX R0, R3, UR5, R0, PT ;  /* 0x0000000503007c46 */ /* 0x000fe2000b800100 */
[----:B------:R-:W-:Y:S01]  /*1360*/  IMAD.U32 R22, RZ, RZ, UR5 ;  /* 0x00000005ff167e24 */ /* 0x000fe2000f8e00ff */
[----:B------:R-:W-:-:S02]  /*1370*/  CS2R R148, SRZ ;  /* 0x0000000000947805 */ /* 0x000fc4000001ff00 */
[----:B------:R-:W-:Y:S02]  /*1380*/  CS2R R146, SRZ ;  /* 0x0000000000927805 */ /* 0x000fe4000001ff00 */
[----:B------:R-:W-:Y:S01]  /*1390*/  R2UR UR39, R0 ;  /* 0x00000000002772ca */ /* 0x000fe200000e0000 */
[----:B------:R-:W-:Y:S01]  /*13a0*/  IMAD.MOV.U32 R0, RZ, RZ, RZ ;  /* 0x000000ffff007224 */ /* 0x000fe200078e00ff */
        /* <DEDUP_REMOVED lines=10> */
[----:B------:R-:W-:Y:S01]  /*1450*/  CS2R R124, SRZ ;  /* 0x00000000007c7805 */ /* 0x000fe2000001ff00 */
[----:B------:R-:W-:Y:S01]  /*1460*/  UISETP.GT.AND UP0, UPT, UR39, UR5, UPT ;  /* 0x000000052700728c */ /* 0x000fe2000bf04270 */
[----:B------:R-:W-:Y:S02]  /*1470*/  CS2R R122, SRZ ;  /* 0x00000000007a7805 */ /* 0x000fe4000001ff00 */
[----:B------:R-:W-:Y:S02]  /*1480*/  CS2R R120, SRZ ;  /* 0x0000000000787805 */ /* 0x000fe4000001ff00 */
[----:B------:R-:W-:Y:S02]  /*1490*/  CS2R R118, SRZ ;  /* 0x0000000000767805 */ /* 0x000fe4000001ff00 */
[----:B------:R-:W-:Y:S02]  /*14a0*/  CS2R R116, SRZ ;  /* 0x0000000000747805 */ /* 0x000fe4000001ff00 */
[----:B------:R-:W-:-:S02]  /*14b0*/  CS2R R114, SRZ ;  /* 0x0000000000727805 */ /* 0x000fc4000001ff00 */
[----:B------:R-:W-:Y:S02]  /*14c0*/  PLOP3.LUT P1, PT, PT, PT, UP0, 0x80, 0x0 ;  /* 0x000000000000781c */ /* 0x000fe40003f2f008 */
        /* <DEDUP_REMOVED lines=45> */
[----:B------:R-:W-:Y:S06]  /*17a0*/  @!P1 BRA `(.L_x_973) ;  /* 0x000000c400a49947 */ /* 0x000fec0003800000 */
[----:B------:R-:W-:Y:S01]  /*17b0*/  SHF.R.S32.HI R19, RZ, 0x1f, R18 ;  /* 0x0000001fff137819 */ /* 0x000fe20000011412 */
[----:B------:R-:W0:Y:S01]  /*17c0*/  S2UR UR7, SR_CgaCtaId ;  /* 0x00000000000779c3 */ /* 0x000e220000008800 */
[----:B------:R-:W-:Y:S02]  /*17d0*/  UMOV UR6, 0x400 ;  /* 0x0000040000067882 */ /* 0x000fe40000000000 */
[----:B------:R-:W-:-:S04]  /*17e0*/  LEA.HI R23, R19, R18, RZ, 0x7 ;  /* 0x0000001213177211 */ /* 0x000fc800078f38ff */
[----:B------:R-:W-:-:S05]  /*17f0*/  SHF.R.S32.HI R56, RZ, 0x7, R23 ;  /* 0x00000007ff387819 */ /* 0x000fca0000011417 */
[----:B------:R-:W1:Y:S01]  /*1800*/  SHFL.IDX PT, R0, R56, RZ, 0x1f ;  /* 0x00001fff38007589 */ /* 0x000e6200000e0000 */
[----:B0-----:R-:W-:-:S04]  /*1810*/  ULEA UR8, UR7, UR6, 0x18 ;  /* 0x0000000607087291 */ /* 0x001fc8000f8ec03f */
[----:B------:R-:W-:Y:S02]  /*1820*/  UIADD3 UR6, UR8, 0x10400, URZ ;  /* 0x0001040008067890 */ /* 0x000fe4000fffe03f */
[----:B------:R-:W-:Y:S02]  /*1830*/  IMAD.U32 R16, RZ, RZ, UR8 ;  /* 0x00000008ff107e24 */ /* 0x000fe4000f8e00ff */
        /* <DEDUP_REMOVED lines=15> */
[----:B------:R-:W-:Y:S01]  /*1930*/  MOV R5, UR5 ;  /* 0x0000000500057c02 */ /* 0x000fe20008000f00 */
[----:B------:R-:W-:Y:S01]  /*1940*/  ULDC.64 UR4, c[0x4][0x1c0] ;  /* 0x0100700000047ab9 */ /* 0x000fe20000000a00 */
        /* <DEDUP_REMOVED lines=9> */
.L_x_974:
[----:B------:R-:W-:Y:S02]  /*19e0*/  R2UR UR4, R16 ;  /* 0x00000000100472ca */ /* 0x000fe400000e0000 */
[----:B------:R-:W-:-:S11]  /*19f0*/  SHF.L.U32 R0, RZ, 0x1f, RZ ;  /* 0x0000001fff007819 */ /* 0x000fd600000006ff */
[----:B------:R-:W0:Y:S02]  /*1a00*/  SYNCS.PHASECHK.TRANS64.TRYWAIT P0, [UR4+0x30800], R0 ;  /* 0x03080000ff0075a7 */ /* 0x000e240008000144 */
[----:B0-----:R-:W-:Y:S05]  /*1a10*/  @!P0 BRA `(.L_x_975) ;  /* 0x0000013400a08947 */ /* 0x001fea0003800000 */
.L_x_1149:
[----:B------:R-:W2:Y:S02]  /*1a20*/  LDL R2, [R1+0xc] ;  /* 0x00000c0001027983 */ /* 0x000ea40000100800 */
[----:B--2---:R-:W-:-:S13]  /*1a30*/  R2UR UR4, R2 ;  /* 0x00000000020472ca */ /* 0x004fda00000e0000 */
[----:B------:R-:W-:-:S06]  /*1a40*/  ULOP3.LUT UR4, UR4, 0x1, URZ, 0xfc, !UPT ;  /* 0x0000000104047892 */ /* 0x000fcc000f8efc3f */
[----:B------:R-:W-:-:S05]  /*1a50*/  IMAD.U32 R2, RZ, RZ, UR4 ;  /* 0x00000004ff027e24 */ /* 0x000fca000f8e00ff */
[----:B------:R-:W-:-:S13]  /*1a60*/  ISETP.NE.AND P4, PT, R2, 0x3, PT ;  /* 0x000000030200780c */ /* 0x000fda0003f85270 */
[----:B------:R-:W-:Y:S05]  /*1a70*/  @!P4 BRA `(.L_x_976) ;  /* 0x000000000004c947 */ /* 0x000fea0003800000 */
[----:B------:R-:W-:Y:S01]  /*1a80*/  BPT.TRAP 0x1 ;  /* 0x000000040000795c */ /* 0x000fe20000300000 */
.L_x_976:
[----:B------:R-:W-:-:S13]  /*1a90*/  R2UR UR4, R16 ;  /* 0x00000000100472ca */ /* 0x000fda00000e0000 */
[----:B------:R1:W2:Y:S01]  /*1aa0*/  SYNCS.PHASECHK.TRANS64.TRYWAIT P0, [UR4+0x30830], R0 ;  /* 0x03083000ff0075a7 */ /* 0x0002a20008000144 */
[----:B------:R-:W-:Y:S05]  /*1ab0*/  @!P4 BRA `(.L_x_977) ;  /* 0x000000000004c947 */ /* 0x000fea0003800000 */
[----:B------:R-:W-:Y:S01]  /*1ac0*/  BPT.TRAP 0x1 ;  /* 0x000000040000795c */ /* 0x000fe20000300000 */
.L_x_977:
[----:B------:R-:W3:Y:S01]  /*1ad0*/  S2R R2, SR_TID.X ;  /* 0x0000000000027919 */ /* 0x000ee20000002100 */
[----:B------:R-:W-:-:S05]  /*1ae0*/  IMAD.U32 R6, RZ, RZ, UR36 ;  /* 0x00000024ff067e24 */ /* 0x000fca000f8e00ff */
[----:B------:R-:W-:Y:S02]  /*1af0*/  LOP3.LUT R6, R6, 0x10000, RZ, 0xfc, !PT ;  /* 0x0001000006067812 */ /* 0x000fe400078efcff */
[----:B---3--:R-:W-:-:S04]  /*1b00*/  LOP3.LUT R2, R2, 0x7f, RZ, 0xc0, !PT ;  /* 0x0000007f02027812 */ /* 0x008fc800078ec0ff */
[----:B------:R-:W-:Y:S01]  /*1b10*/  ISETP.NE.AND P5, PT, R2, RZ, PT ;  /* 0x000000ff0200720c */ /* 0x000fe20003fa5270 */
[----:B--2---:R-:W-:-:S12]  /*1b20*/  @P0 BRA `(.L_x_978) ;  /* 0x00000000000c0947 */ /* 0x004fd80003800000 */
[----:B------:R-:W-:-:S13]  /*1b30*/  R2UR UR4, R16 ;  /* 0x00000000100472ca */ /* 0x000fda00000e0000 */
[----:B------:R-:W2:Y:S02]  /*1b40*/  SYNCS.PHASECHK.TRANS64.TRYWAIT P0, [UR4+0x30830], R0 ;  /* 0x03083000ff0075a7 */ /* 0x000ea40008000144 */
[----:B--2---:R-:W-:Y:S05]  /*1b50*/  @!P0 BRA `(.L_x_979) ;  /* 0x00000134006c8947 */ /* 0x004fea0003800000 */
.L_x_978:
[----:B------:R-:W-:Y:S05]  /*1b60*/  WARPSYNC.ALL ;  /* 0x0000000000007948 */ /* 0x000fea0003800000 */
[----:B------:R-:W-:Y:S01]  /*1b70*/  IMAD.MOV.U32 R7, RZ, RZ, 0x40000040 ;  /* 0x40000040ff077424 */ /* 0x000fe200078e00ff */
[----:B------:R-:W-:Y:S01]  /*1b80*/  R2UR UR14, R16 ;  /* 0x00000000100e72ca */ /* 0x000fe200000e0000 */
[----:B------:R-:W-:Y:S01]  /*1b90*/  WARPGROUP.ARRIVE ;  /* 0x00000000000079c5 */ /* 0x000fe20000000000 */
[----:B------:R-:W-:Y:S01]  /*1ba0*/  R2UR UR8, R6 ;  /* 0x00000000060872ca */ /* 0x000fe200000e0000 */
[----:B------:R-:W-:Y:S01]  /*1bb0*/  UMOV UR11, 0x40000040 ;  /* 0x40000040000b7882 */ /* 0x000fe20000000000 */
[----:B------:R-:W-:Y:S01]  /*1bc0*/  R2UR UR9, R7 ;  /* 0x00000000070972ca */ /* 0x000fe200000e0000 */
[----:B------:R-:W-:Y:S01]  /*1bd0*/  UMOV UR13, 0x40000040 ;  /* 0x40000040000d7882 */ /* 0x000fe20000000000 */
[----:B------:R-:W-:Y:S01]  /*1be0*/  UMOV UR7, 0x40000040 ;  /* 0x4000004000077882 */ /* 0x000fe20000000000 */
[----:B------:R-:W-:Y:S01]  /*1bf0*/  UMOV UR5, UR13 ;  /* 0x0000000d00057c82 */ /* 0x000fe20008000000 */
[----:B------:R-:W-:Y:S01]  /*1c00*/  IMAD.U32 R11, RZ, RZ, UR13 ;  /* 0x0000000dff0b7e24 */ /* 0x000fe2000f8e00ff */
[----:B------:R-:W-:Y:S01]  /*1c10*/  UMOV UR13, 0x40000040 ;  /* 0x40000040000d7882 */ /* 0x000fe20000000000 */
[----:B------:R-:W-:Y:S01]  /*1c20*/  UMOV UR17, 0x40000040 ;  /* 0x4000004000117882 */ /* 0x000fe20000000000 */
[----:B------:R-:W-:Y:S01]  /*1c30*/  UMOV UR21, 0x40000040 ;  /* 0x4000004000157882 */ /* 0x000fe20000000000 */
[----:B------:R-:W-:Y:S01]  /*1c40*/  UMOV UR25, 0x40000040 ;  /* 0x4000004000197882 */ /* 0x000fe20000000000 */
[----:B------:R-:W-:Y:S01]  /*1c50*/  UIADD3 UR4, UR14, 0x20400, URZ ;  /* 0x000204000e047890 */ /* 0x000fe2000fffe03f */
[----:B------:R-:W-:Y:S01]  /*1c60*/  LOP3.LUT R23, R23, 0xffffff80, RZ, 0xc0, !PT ;  /* 0xffffff8017177812 */ /* 0x000fe200078ec0ff */
[----:B------:R-:W-:Y:S01]  /*1c70*/  UMOV UR29, 0x40000040 ;  /* 0x40000040001d7882 */ /* 0x000fe20000000000 */
[----:B------:R-:W-:Y:S01]  /*1c80*/  UMOV UR33, 0x40000040 ;  /* 0x4000004000217882 */ /* 0x000fe20000000000 */
[----:B------:R-:W-:Y:S01]  /*1c90*/  USHF.R.U32.HI UR4, URZ, 0x4, UR4 ;  /* 0x000000043f047899 */ /* 0x000fe20008011604 */
[----:B------:R-:W-:Y:S01]  /*1ca0*/  IADD3 R23, R18, -R23, RZ ;  /* 0x8000001712177210 */ /* 0x000fe20007ffe0ff */
[----:B------:R-:W-:Y:S01]  /*1cb0*/  UMOV UR37, 0x40000040 ;  /* 0x4000004000257882 */ /* 0x000fe20000000000 */
[----:B------:R-:W-:Y:S01]  /*1cc0*/  UMOV UR41, 0x40000040 ;  /* 0x4000004000297882 */ /* 0x000fe20000000000 */
[----:B------:R-:W-:Y:S01]  /*1cd0*/  ULOP3.LUT UR4, UR4, 0x3fff, URZ, 0xc0, !UPT ;  /* 0x00003fff04047892 */ /* 0x000fe2000f8ec03f */
[----:B01----:R-:W-:Y:S01]  /*1ce0*/  SHF.R.S32.HI R0, RZ, 0x1f, R23 ;  /* 0x0000001fff007819 */ /* 0x003fe20000011417 */
[----:B------:R-:W-:Y:S01]  /*1cf0*/  UMOV UR45, 0x40000040 ;  /* 0x40000040002d7882 */ /* 0x000fe20000000000 */
[----:B------:R-:W-:Y:S01]  /*1d00*/  UMOV UR49, 0x40000040 ;  /* 0x4000004000317882 */ /* 0x000fe20000000000 */
[----:B------:R-:W-:Y:S01]  /*1d10*/  ULOP3.LUT UR15, UR4, 0x10000, URZ, 0xfc, !UPT ;  /* 0x00010000040f7892 */ /* 0x000fe2000f8efc3f */
[----:B------:R-:W-:Y:S01]  /*1d20*/  LEA.HI R19, R19, R18, RZ, 0x2 ;  /* 0x0000001213137211 */ /* 0x000fe200078f10ff */
[----:B------:R-:W-:Y:S01]  /*1d30*/  UMOV UR53, 0x40000040 ;  /* 0x4000004000357882 */ /* 0x000fe20000000000 */
[----:B------:R-:W-:Y:S01]  /*1d40*/  LEA.HI R3, R56, R56, RZ, 0x1 ;  /* 0x0000003838037211 */ /* 0x000fe200078f08ff */
[----:B------:R-:W-:Y:S01]  /*1d50*/  UIADD3 UR6, UR15, 0x2, URZ ;  /* 0x000000020f067890 */ /* 0x000fe2000fffe03f */
[-C--:B------:R-:W-:Y:S01]  /*1d60*/  LEA.HI R2, R0, R23.reuse, RZ, 0x2 ;  /* 0x0000001700027211 */ /* 0x080fe200078f10ff */
[----:B------:R-:W-:Y:S01]  /*1d70*/  IMAD.U32 R20, RZ, RZ, UR15 ;  /* 0x0000000fff147e24 */ /* 0x000fe2000f8e00ff */
[----:B------:R-:W-:Y:S01]  /*1d80*/  UMOV UR10, UR15 ;  /* 0x0000000f000a7c82 */ /* 0x000fe20008000000 */
[----:B------:R-:W-:Y:S01]  /*1d90*/  LOP3.LUT R19, R19, 0xfffffffc, RZ, 0xc0, !PT ;  /* 0xfffffffc13137812 */ /* 0x000fe200078ec0ff */
[----:B------:R-:W-:Y:S01]  /*1da0*/  HGMMA.64x64x16.F32 R24, gdesc[UR8], RZ, !UPT, gsb0 ;  /* 0x00e00000081879f0 */ /* 0x000fe2000c0008ff */
[----:B------:R-:W-:Y:S01]  /*1db0*/  R2UR UR10, R6 ;  /* 0x00000000060a72ca */ /* 0x000fe200000e0000 */
[----:B------:R-:W-:Y:S01]  /*1dc0*/  UMOV UR9, 0x40000040 ;  /* 0x4000004000097882 */ /* 0x000fe20000000000 */
[----:B------:R-:W-:Y:S01]  /*1dd0*/  LOP3.LUT R9, R3, 0x3fffffe, RZ, 0xc0, !PT ;  /* 0x03fffffe03097812 */ /* 0x000fe200078ec0ff */
[----:B------:R-:W-:Y:S01]  /*1de0*/  IMAD.U32 R15, RZ, RZ, UR9 ;  /* 0x00000009ff0f7e24 */ /* 0x000fe2000f8e00ff */
[----:B------:R-:W-:Y:S01]  /*1df0*/  LEA.HI R3, R0, R23, RZ, 0x5 ;  /* 0x0000001700037211 */ /* 0x000fe200078f28ff */
[----:B------:R-:W-:Y:S01]  /*1e00*/  IMAD.IADD R19, R18, 0x1, -R19 ;  /* 0x0000000112137824 */ /* 0x000fe200078e0a13 */
[--C-:B------:R-:W-:Y:S01]  /*1e10*/  SHF.R.S32.HI R0, RZ, 0x2, R2.reuse ;  /* 0x00000002ff007819 */ /* 0x100fe20000011402 */
[----:B------:R-:W-:Y:S01]  /*1e20*/  IMAD.IADD R9, R56, 0x1, -R9 ;  /* 0x0000000138097824 */ /* 0x000fe200078e0a09 */
[----:B------:R-:W-:Y:S01]  /*1e30*/  SHF.R.S32.HI R5, RZ, 0x1f, R2 ;  /* 0x0000001fff057819 */ /* 0x000fe20000011402 */
[----:B------:R-:W-:Y:S01]  /*1e40*/  ULEA UR27, UR39, 0xffffffc0, 0x6 ;  /* 0xffffffc0271b7891 */ /* 0x000fe2000f8e303f */
[----:B------:R-:W-:-:S02]  /*1e50*/  SHF.R.S32.HI R3, RZ, 0x5, R3 ;  /* 0x00000005ff037819 */ /* 0x000fc40000011403 */
[-C--:B------:R-:W-:Y:S01]  /*1e60*/  LEA.HI R5, R5, R0.reuse, RZ, 0x3 ;  /* 0x0000000005057211 */ /* 0x080fe200078f18ff */
[----:B------:R-:W-:Y:S01]  /*1e70*/  UIADD3 UR4, UR10, 0x2, URZ ;  /* 0x000000020a047890 */ /* 0x000fe2000fffe03f */
[----:B------:R-:W-:Y:S01]  /*1e80*/  LEA.HI R4, R19, R19, RZ, 0x1 ;  /* 0x0000001313047211 */ /* 0x000fe200078f08ff */
[----:B------:R-:W-:Y:S01]  /*1e90*/  UIADD3 UR16, UR10, 0x402, URZ ;  /* 0x000004020a107890 */ /* 0x000fe2000fffe03f */
[----:B------:R-:W-:Y:S01]  /*1ea0*/  LEA R3, R3, UR38, 0x4 ;  /* 0x0000002603037c11 */ /* 0x000fe2000f8e20ff */
[----:B------:R-:W-:Y:S01]  /*1eb0*/  UIADD3 UR20, UR10, 0x404, URZ ;  /* 0x000004040a147890 */ /* 0x000fe2000fffe03f */
[----:B------:R-:W-:Y:S01]  /*1ec0*/  LOP3.LUT R5, R5, 0xfffffff8, RZ, 0xc0, !PT ;  /* 0xfffffff805057812 */ /* 0x000fe200078ec0ff */
[----:B------:R-:W-:Y:S01]  /*1ed0*/  UIADD3 UR24, UR10, 0x406, URZ ;  /* 0x000004060a187890 */ /* 0x000fe2000fffe03f */
[----:B------:R-:W-:Y:S01]  /*1ee0*/  LOP3.LUT R4, R4, 0x1ffffffe, RZ, 0xc0, !PT ;  /* 0x1ffffffe04047812 */ /* 0x000fe200078ec0ff */
[----:B------:R-:W-:Y:S01]  /*1ef0*/  UMOV UR12, UR4 ;  /* 0x00000004000c7c82 */ /* 0x000fe20008000000 */
[----:B------:R-:W-:Y:S01]  /*1f00*/  UIADD3 UR28, UR10, 0x800, URZ ;  /* 0x000008000a1c7890 */ /* 0x000fe2000fffe03f */
[----:B------:R-:W-:Y:S01]  /*1f10*/  MOV R10, UR12 ;  /* 0x0000000c000a7c02 */ /* 0x000fe20008000f00 */
[----:B------:R-:W-:Y:S01]  /*1f20*/  UMOV UR4, UR12 ;  /* 0x0000000c00047c82 */ /* 0x000fe20008000000 */
[----:B------:R-:W-:Y:S01]  /*1f30*/  UIADD3 UR12, UR10, 0x400, URZ ;  /* 0x000004000a0c7890 */ /* 0x000fe2000fffe03f */
[----:B------:R-:W-:Y:S01]  /*1f40*/  IADD3 R0, R3, R0, -R5 ;  /* 0x0000000003007210 */ /* 0x000fe20007ffe805 */
[----:B------:R-:W-:Y:S01]  /*1f50*/  UIADD3 UR32, UR10, 0x802, URZ ;  /* 0x000008020a207890 */ /* 0x000fe2000fffe03f */
[----:B------:R-:W-:Y:S01]  /*1f60*/  IMAD.IADD R19, R19, 0x1, -R4 ;  /* 0x0000000113137824 */ /* 0x000fe200078e0a04 */
[----:B------:R-:W-:Y:S01]  /*1f70*/  UIADD3 UR36, UR10, 0x804, URZ ;  /* 0x000008040a247890 */ /* 0x000fe2000fffe03f */
[----:B------:R-:W-:Y:S01]  /*1f80*/  R2UR UR11, R17 ;  /* 0x00000000110b72ca */ /* 0x000fe200000e0000 */
[----:B------:R-:W-:Y:S01]  /*1f90*/  UIADD3 UR40, UR10, 0x806, URZ ;  /* 0x000008060a287890 */ /* 0x000fe2000fffe03f */
[----:B------:R-:W-:Y:S01]  /*1fa0*/  IMAD R0, R9, 0x40, R0 ;  /* 0x0000004009007824 */ /* 0x000fe200078e0200 */
[----:B------:R-:W-:Y:S01]  /*1fb0*/  UIADD3 UR44, UR10, 0xc00, URZ ;  /* 0x00000c000a2c7890 */ /* 0x000fe2000fffe03f */
[----:B------:R-:W-:Y:S01]  /*1fc0*/  LOP3.LUT R2, R2, 0x7ffffffc, RZ, 0xc0, !PT ;  /* 0x7ffffffc02027812 */ /* 0x000fe200078ec0ff */
[----:B------:R-:W-:Y:S01]  /*1fd0*/  UIADD3 UR48, UR10, 0xc02, URZ ;  /* 0x00000c020a307890 */ /* 0x000fe2000fffe03f */
[----:B------:R-:W-:Y:S01]  /*1fe0*/  IMAD R19, R19, 0x8, R0 ;  /* 0x0000000813137824 */ /* 0x000fe200078e0200 */
[----:B------:R-:W-:-:S02]  /*1ff0*/  UIADD3 UR52, UR10, 0xc04, URZ ;  /* 0x00000c040a347890 */ /* 0x000fc4000fffe03f */
[----:B------:R-:W-:Y:S02]  /*2000*/  IMAD.IADD R5, R23, 0x1, -R2 ;  /* 0x0000000117057824 */ /* 0x000fe400078e0a02 */
[----:B------:R-:W-:Y:S01]  /*2010*/  MOV R3, R19 ;  /* 0x0000001300037202 */ /* 0x000fe20000000f00 */
[----:B------:R-:W-:Y:S02]  /*2020*/  WARPGROUP.DEPBAR.LE gsb0, 0x0 ;  /* 0x00008000000079c5 */ /* 0x000fe40000010000 */
[----:B------:R-:W-:-:S06]  /*2030*/  WARPGROUP.ARRIVE ;  /* 0x00000000000079c5 */ /* 0x000fcc0000000000 */
[----:B------:R-:W-:Y:S01]  /*2040*/  HGMMA.64x64x16.F32 R24, gdesc[UR4], R24, gsb0 ;  /* 0x00e00000041879f0 */ /* 0x000fe20008000818 */
[----:B------:R-:W-:Y:S02]  /*2050*/  UIADD3 UR4, UR10, 0x4, URZ ;  /* 0x000000040a047890 */ /* 0x000fe4000fffe03f */
[----:B------:R-:W-:Y:S01]  /*2060*/  UIADD3 UR6, UR15, 0x4, URZ ;  /* 0x000000040f067890 */ /* 0x000fe2000fffe03f */
[----:B------:R-:W-:Y:S01]  /*2070*/  UMOV UR5, UR9 ;  /* 0x0000000900057c82 */ /* 0x000fe20008000000 */
[----:B------:R-:W-:Y:S01]  /*2080*/  UMOV UR7, 0x40000040 ;  /* 0x4000004000077882 */ /* 0x000fe20000000000 */
[----:B------:R-:W-:Y:S02]  /*2090*/  UMOV UR9, 0x40000040 ;  /* 0x4000004000097882 */ /* 0x000fe40000000000 */
[----:B------:R-:W-:Y:S02]  /*20a0*/  UMOV UR8, UR4 ;  /* 0x0000000400087c82 */ /* 0x000fe40008000000 */
[----:B------:R-:W-:Y:S01]  /*20b0*/  UMOV UR4, UR8 ;  /* 0x0000000800047c82 */ /* 0x000fe20008000000 */
[----:B------:R-:W-:Y:S01]  /*20c0*/  IMAD.U32 R14, RZ, RZ, UR8 ;  /* 0x00000008ff0e7e24 */ /* 0x000fe2000f8e00ff */
[----:B------:R-:W-:-:S02]  /*20d0*/  UIADD3 UR8, UR10, 0x6, URZ ;  /* 0x000000060a087890 */ /* 0x000fc4000fffe03f */
[----:B------:R-:W-:Y:S01]  /*20e0*/  UIADD3 UR10, UR10, 0xc06, URZ ;  /* 0x00000c060a0a7890 */ /* 0x000fe2000fffe03f */
[----:B------:R-:W-:Y:S02]  /*20f0*/  WARPGROUP.DEPBAR.LE gsb0, 0x0 ;  /* 0x00008000000079c5 */ /* 0x000fe40000010000 */
[----:B------:R-:W-:-:S06]  /*2100*/  WARPGROUP.ARRIVE ;  /* 0x00000000000079c5 */ /* 0x000fcc0000000000 */
[----:B------:R-:W-:Y:S01]  /*2110*/  HGMMA.64x64x16.F32 R24, gdesc[UR4], R24, gsb0 ;  /* 0x00e00000041879f0 */ /* 0x000fe20008000818 */
[----:B------:R-:W-:Y:S01]  /*2120*/  UIADD3 UR6, UR15, 0x6, URZ ;  /* 0x000000060f067890 */ /* 0x000fe2000fffe03f */
[----:B------:R-:W-:Y:S01]  /*2130*/  UMOV UR4, UR8 ;  /* 0x0000000800047c82 */ /* 0x000fe20008000000 */
[----:B------:R-:W-:Y:S01]  /*2140*/  UMOV UR5, UR9 ;  /* 0x0000000900057c82 */ /* 0x000fe20008000000 */
[----:B------:R-:W-:Y:S01]  /*2150*/  UMOV UR7, 0x40000040 ;  /* 0x4000004000077882 */ /* 0x000fe20000000000 */
        /* <DEDUP_REMOVED lines=82> */
[----:B------:R-:W-:Y:S01]  /*2680*/  UMOV UR5, 0x40000040 ;  /* 0x4000004000057882 */ /* 0x000fe20000000000 */
[----:B------:R-:W-:Y:S01]  /*2690*/  UMOV UR7, 0x40000040 ;  /* 0x4000004000077882 */ /* 0x000fe20000000000 */
[----:B------:R-:W-:Y:S01]  /*26a0*/  IMAD.U32 R12, RZ, RZ, UR4 ;  /* 0x00000004ff0c7e24 */ /* 0x000fe2000f8e00ff */
[----:B------:R-:W-:Y:S01]  /*26b0*/  ULDC UR10, c[0x0][0x2f0] ;  /* 0x0000bc00000a7ab9 */ /* 0x000fe20000000800 */
[----:B------:R-:W-:Y:S02]  /*26c0*/  IMAD.U32 R13, RZ, RZ, UR5 ;  /* 0x00000005ff0d7e24 */ /* 0x000fe4000f8e00ff */
[----:B------:R-:W-:Y:S01]  /*26d0*/  IMAD.U32 R9, RZ, RZ, UR10 ;  /* 0x0000000aff097e24 */ /* 0x000fe2000f8e00ff */
[----:B------:R-:W-:-:S02]  /*26e0*/  WARPGROUP.DEPBAR.LE gsb0, 0x0 ;  /* 0x00008000000079c5 */ /* 0x000fc40000010000 */
[----:B------:R-:W-:-:S06]  /*26f0*/  WARPGROUP.ARRIVE ;  /* 0x00000000000079c5 */ /* 0x000fcc0000000000 */
[----:B------:R-:W-:Y:S01]  /*2700*/  HGMMA.64x64x16.F32 R24, gdesc[UR4], R24, gsb0 ;  /* 0x00e00000041879f0 */ /* 0x000fe20008000818 */
[----:B------:R-:W-:Y:S01]  /*2710*/  ULDC UR4, c[0x0][0x448] ;  /* 0x0001120000047ab9 */ /* 0x000fe20000000800 */
[----:B------:R-:W-:Y:S01]  /*2720*/  ULDC UR7, c[0x0][0x9d8] ;  /* 0x0002760000077ab9 */ /* 0x000fe20000000800 */
[----:B------:R-:W-:-:S03]  /*2730*/  UISETP.NE.AND UP0, UPT, UR4, 0x1, UPT ;  /* 0x000000010400788c */ /* 0x000fc6000bf05270 */
[----:B------:R-:W-:Y:S02]  /*2740*/  UMOV UR4, 0xffffffc0 ;  /* 0xffffffc000047882 */ /* 0x000fe40000000000 */
[----:B------:R-:W-:Y:S01]  /*2750*/  UIMAD UR4, UR39, UR4, 0x40 ;  /* 0x00000040270474a4 */ /* 0x000fe2000f8e0204 */
[----:B------:R-:W-:Y:S02]  /*2760*/  PLOP3.LUT P0, PT, PT, PT, UP0, 0x80, 0x0 ;  /* 0x000000000000781c */ /* 0x000fe40003f0f008 */
[----:B------:R-:W-:Y:S01]  /*2770*/  PLOP3.LUT P1, PT, PT, PT, UP0, 0x80, 0x0 ;  /* 0x000000000000781c */ /* 0x000fe20003f2f008 */
[----:B------:R-:W-:Y:S02]  /*2780*/  UIMAD UR6, UR11, UR10, UR4 ;  /* 0x0000000a0b0672a4 */ /* 0x000fe4000f8e0204 */
[----:B------:R-:W-:-:S04]  /*2790*/  @UP0 ULDC UR5, c[0x0][0x44c] ;  /* 0x0001130000050ab9 */ /* 0x000fc80000000800 */
[----:B------:R-:W-:-:S04]  /*27a0*/  MOV R18, UR6 ;  /* 0x0000000600127c02 */ /* 0x000fc80008000f00 */
[----:B------:R-:W-:Y:S01]  /*27b0*/  @P0 IMAD.HI.U32 R0, R19, UR5, RZ ;  /* 0x0000000513000c27 */ /* 0x000fe2000f8e00ff */
[----:B------:R-:W-:-:S03]  /*27c0*/  @UP0 ULDC UR5, c[0x0][0x450] ;  /* 0x0001140000050ab9 */ /* 0x000fc60000000800 */
[----:B------:R-:W-:Y:S01]  /*27d0*/  IMAD R18, R5, -0x2, R18 ;  /* 0xfffffffe05127824 */ /* 0x000fe200078e0212 */
[----:B------:R-:W-:Y:S01]  /*27e0*/  @P1 SHF.R.U32.HI R3, RZ, UR5, R0 ;  /* 0x00000005ff031c19 */ /* 0x000fe20008011600 */
[----:B------:R-:W-:Y:S01]  /*27f0*/  UIADD3 UR5, UR4, 0x1, URZ ;  /* 0x0000000104057890 */ /* 0x000fe2000fffe03f */
[----:B------:R-:W-:-:S03]  /*2800*/  IMAD.U32 R0, RZ, RZ, UR14 ;  /* 0x0000000eff007e24 */ /* 0x000fc6000f8e00ff */
[----:B------:R-:W0:Y:S01]  /*2810*/  SHFL.IDX PT, R61, R3, RZ, 0x1c1f ;  /* 0x001c1fff033d7589 */ /* 0x000e2200000e0000 */
[----:B------:R-:W-:Y:S02]  /*2820*/  @!P5 VIADD R0, R0, 0x30840 ;  /* 0x000308400000d836 */ /* 0x000fe40000000000 */
[----:B------:R-:W-:Y:S01]  /*2830*/  IMAD.U32 R2, RZ, RZ, UR5 ;  /* 0x00000005ff027e24 */ /* 0x000fe2000f8e00ff */
[----:B------:R-:W-:Y:S02]  /*2840*/  ULDC UR5, c[0x0][0x9dc] ;  /* 0x0002770000057ab9 */ /* 0x000fe40000000800 */
[----:B------:R-:W-:Y:S01]  /*2850*/  ULOP3.LUT UR14, URZ, UR5, URZ, 0x33, !UPT ;  /* 0x000000053f0e7292 */ /* 0x000fe2000f8e333f */
[----:B------:R-:W-:Y:S01]  /*2860*/  IMAD R2, R5, -0x2, R2 ;  /* 0xfffffffe05027824 */ /* 0x000fe200078e0202 */
[----:B------:R-:W-:-:S03]  /*2870*/  @!P5 PRMT R0, RZ, 0x654, R0 ;  /* 0x00000654ff00d816 */ /* 0x000fc60000000000 */
[----:B------:R-:W-:Y:S01]  /*2880*/  IMAD R2, R9, UR11, R2 ;  /* 0x0000000b09027c24 */ /* 0x000fe2000f8e0202 */
[----:B------:R-:W-:Y:S01]  /*2890*/  ULDC UR11, c[0x0][0x288] ;  /* 0x0000a200000b7ab9 */ /* 0x000fe20000000800 */
[----:B------:R-:W-:Y:S02]  /*28a0*/  IMAD.U32 R21, RZ, RZ, UR14 ;  /* 0x0000000eff157e24 */ /* 0x000fe4000f8e00ff */
[----:B------:R-:W-:Y:S01]  /*28b0*/  VIADD R9, R2, -UR11 ;  /* 0x8000000b02097c36 */ /* 0x000fe20008000000 */
[----:B------:R-:W-:Y:S02]  /*28c0*/  WARPGROUP.DEPBAR.LE gsb0, 0x0 ;  /* 0x00008000000079c5 */ /* 0x000fe40000010000 */
[----:B------:R-:W-:Y:S01]  /*28d0*/  FMUL.FTZ R24, R24, UR7 ;  /* 0x0000000718187c20 */ /* 0x000fe20008410000 */
[----:B------:R-:W-:Y:S01]  /*28e0*/  FMUL.FTZ R25, R25, UR7 ;  /* 0x0000000719197c20 */ /* 0x000fe20008410000 */
[----:B------:R-:W-:Y:S01]  /*28f0*/  FMUL.FTZ R26, R26, UR7 ;  /* 0x000000071a1a7c20 */ /* 0x000fe20008410000 */
[----:B------:R-:W-:Y:S01]  /*2900*/  FMUL.FTZ R27, R27, UR7 ;  /* 0x000000071b1b7c20 */ /* 0x000fe20008410000 */
[----:B------:R-:W1:Y:S01]  /*2910*/  MUFU.TANH R57, R24 ;  /* 0x0000001800397308 */ /* 0x000e620000002400 */
[----:B------:R-:W-:Y:S01]  /*2920*/  FMUL.FTZ R28, R28, UR7 ;  /* 0x000000071c1c7c20 */ /* 0x000fe20008410000 */
[----:B------:R-:W-:Y:S01]  /*2930*/  FMUL.FTZ R29, R29, UR7 ;  /* 0x000000071d1d7c20 */ /* 0x000fe20008410000 */
[----:B------:R-:W-:Y:S01]  /*2940*/  FMUL.FTZ R30, R30, UR7 ;  /* 0x000000071e1e7c20 */ /* 0x000fe20008410000 */
[----:B------:R-:W-:Y:S01]  /*2950*/  FMUL.FTZ R31, R31, UR7 ;  /* 0x000000071f1f7c20 */ /* 0x000fe20008410000 */
[----:B------:R-:W-:Y:S01]  /*2960*/  FMUL.FTZ R32, R32, UR7 ;  /* 0x0000000720207c20 */ /* 0x000fe20008410000 */
[----:B------:R-:W-:Y:S01]  /*2970*/  FMUL.FTZ R33, R33, UR7 ;  /* 0x0000000721217c20 */ /* 0x000fe20008410000 */
[----:B------:R-:W-:Y:S01]  /*2980*/  FMUL.FTZ R34, R34, UR7 ;  /* 0x0000000722227c20 */ /* 0x000fe20008410000 */
[----:B------:R2:W3:Y:S01]  /*2990*/  MUFU.TANH R58, R25 ;  /* 0x00000019003a7308 */ /* 0x0004e20000002400 */
[----:B------:R-:W-:Y:S01]  /*29a0*/  FMUL.FTZ R35, R35, UR7 ;  /* 0x0000000723237c20 */ /* 0x000fe20008410000 */
[----:B------:R-:W-:Y:S01]  /*29b0*/  FMUL.FTZ R36, R36, UR7 ;  /* 0x0000000724247c20 */ /* 0x000fe20008410000 */
[----:B------:R-:W-:Y:S01]  /*29c0*/  FMUL.FTZ R37, R37, UR7 ;  /* 0x0000000725257c20 */ /* 0x000fe20008410000 */
[----:B------:R-:W-:Y:S01]  /*29d0*/  FMUL.FTZ R39, R39, UR7 ;  /* 0x0000000727277c20 */ /* 0x000fe20008410000 */
[----:B------:R-:W-:Y:S01]  /*29e0*/  FMUL.FTZ R40, R40, UR7 ;  /* 0x0000000728287c20 */ /* 0x000fe20008410000 */
[----:B------:R-:W-:Y:S01]  /*29f0*/  FMUL.FTZ R41, R41, UR7 ;  /* 0x0000000729297c20 */ /* 0x000fe20008410000 */
[----:B------:R-:W-:Y:S01]  /*2a00*/  FMUL.FTZ R42, R42, UR7 ;  /* 0x000000072a2a7c20 */ /* 0x000fe20008410000 */
[----:B------:R-:W-:Y:S01]  /*2a10*/  FMUL.FTZ R43, R43, UR7 ;  /* 0x000000072b2b7c20 */ /* 0x000fe20008410000 */
[----:B--2---:R-:W2:Y:S01]  /*2a20*/  LDC.64 R24, c[0x0][0x9e0] ;  /* 0x00027800ff187b82 */ /* 0x004ea20000000a00 */
        /* <DEDUP_REMOVED lines=12> */
[----:B------:R-:W4:Y:S01]  /*2af0*/  MUFU.TANH R26, R26 ;  /* 0x0000001a001a7308 */ /* 0x000f220000002400 */
[----:B------:R-:W-:Y:S01]  /*2b00*/  FMUL.FTZ R38, R38, UR7 ;  /* 0x0000000726267c20 */ /* 0x000fe20008410000 */
[----:B------:R0:W-:Y:S06]  /*2b10*/  @!P5 SYNCS.ARRIVE.TRANS64.RED.A1T0 RZ, [R0+URZ], RZ ;  /* 0x000000ff00ffd9a7 */ /* 0x0001ec000810043f */
[----:B------:R-:W0:Y:S01]  /*2b20*/  MUFU.TANH R27, R27 ;  /* 0x0000001b001b7308 */ /* 0x000e220000002400 */
[----:B--2---:R-:W-:Y:S01]  /*2b30*/  ISETP.GE.AND P6, PT, R25, 0x1, PT ;  /* 0x000000011900780c */ /* 0x004fe20003fc6270 */
[----:B------:R-:W-:-:S06]  /*2b40*/  IMAD.IADD R23, R9, 0x1, R24 ;  /* 0x0000000109177824 */ /* 0x000fcc00078e0218 */
[----:B------:R-:W2:Y:S01]  /*2b50*/  MUFU.TANH R28, R28 ;  /* 0x0000001c001c7308 */ /* 0x000ea20000002400 */
[----:B0-----:R-:W-:-:S07]  /*2b60*/  VIADDMNMX R0, R61, R23, R18, PT ;  /* 0x000000173d007246 */ /* 0x001fce0003800112 */
[----:B------:R-:W0:Y:S08]  /*2b70*/  MUFU.TANH R29, R29 ;  /* 0x0000001d001d7308 */ /* 0x000e300000002400 */
        /* <DEDUP_REMOVED lines=25> */
[----:B------:R5:W0:Y:S02]  /*2d10*/  MUFU.TANH R59, R38 ;  /* 0x00000026003b7308 */ /* 0x000a240000002400 */
[----:B-----5:R-:W-:-:S04]  /*2d20*/  VIADD R38, R9, UR14 ;  /* 0x0000000e09267c36 */ /* 0x020fc80008000000 */
[----:B------:R-:W-:Y:S01]  /*2d30*/  IMAD.IADD R2, R38, 0x1, R61 ;  /* 0x0000000126027824 */ /* 0x000fe200078e023d */
[----:B-1234-:R-:W-:Y:S06]  /*2d40*/  @!P6 BRA `(.L_x_980) ;  /* 0x00000000005ce947 */ /* 0x01efec0003800000 */
[----:B------:R-:W-:Y:S01]  /*2d50*/  R2UR UR5, R17 ;  /* 0x00000000110572ca */ /* 0x000fe200000e0000 */
[----:B------:R-:W-:Y:S01]  /*2d60*/  BSSY B0, `(.L_x_981) ;  /* 0x0000011000007945 */ /* 0x000fe20003800000 */
[----:B------:R-:W-:-:S11]  /*2d70*/  MOV R4, UR10 ;  /* 0x0000000a00047c02 */ /* 0x000fd60008000f00 */
[----:B------:R-:W-:-:S04]  /*2d80*/  IMAD R4, R4, UR5, R61 ;  /* 0x0000000504047c24 */ /* 0x000fc8000f8e023d */
[----:B------:R-:W-:-:S05]  /*2d90*/  VIADD R4, R4, -UR11 ;  /* 0x8000000b04047c36 */ /* 0x000fca0008000000 */
[----:B------:R-:W-:-:S13]  /*2da0*/  ISETP.GT.AND P0, PT, R4, -0x1, PT ;  /* 0xffffffff0400780c */ /* 0x000fda0003f04270 */
[----:B------:R-:W-:Y:S05]  /*2db0*/  @P0 BRA `(.L_x_982) ;  /* 0x00000000001c0947 */ /* 0x000fea0003800000 */
[----:B------:R-:W-:Y:S02]  /*2dc0*/  ISETP.NE.AND P0, PT, R25, 0x1, PT ;  /* 0x000000011900780c */ /* 0x000fe40003f05270 */
[----:B------:R-:W-:-:S11]  /*2dd0*/  LOP3.LUT R9, RZ, R4, RZ, 0x33, !PT ;  /* 0x00000004ff097212 */ /* 0x000fd600078e33ff */
[----:B------:R-:W1:Y:S02]  /*2de0*/  @P0 LDC.64 R60, c[0x0][0x9e8] ;  /* 0x00027a00ff3c0b82 */ /* 0x000e640000000a00 */
[----:B-1----:R-:W-:-:S05]  /*2df0*/  @P0 IMAD.HI.U32 R4, R9, R60, RZ ;  /* 0x0000003c09040227 */ /* 0x002fca00078e00ff */
[----:B------:R-:W-:-:S04]  /*2e00*/  @P0 SHF.R.U32.HI R9, RZ, R61, R4 ;  /* 0x0000003dff090219 */ /* 0x000fc80000011604 */
[----:B------:R-:W-:Y:S01]  /*2e10*/  LOP3.LUT R4, RZ, R9, RZ, 0x33, !PT ;  /* 0x00000009ff047212 */ /* 0x000fe200078e33ff */
[----:B------:R-:W-:Y:S06]  /*2e20*/  BRA `(.L_x_983) ;  /* 0x0000000000107947 */ /* 0x000fec0003800000 */
.L_x_982:
[----:B------:R-:W-:-:S13]  /*2e30*/  ISETP.NE.AND P0, PT, R25, 0x1, PT ;  /* 0x000000011900780c */ /* 0x000fda0003f05270 */
[----:B------:R-:W1:Y:S02]  /*2e40*/  @P0 LDC.64 R8, c[0x0][0x9e8] ;  /* 0x00027a00ff080b82 */ /* 0x000e640000000a00 */
[----:B-1----:R-:W-:-:S05]  /*2e50*/  @P0 IMAD.HI.U32 R8, R4, R8, RZ ;  /* 0x0000000804080227 */ /* 0x002fca00078e00ff */
[----:B------:R-:W-:-:S07]  /*2e60*/  @P0 SHF.R.U32.HI R4, RZ, R9, R8 ;  /* 0x00000009ff040219 */ /* 0x000fce0000011608 */
.L_x_983:
[----:B------:R-:W-:Y:S05]  /*2e70*/  BSYNC B0 ;  /* 0x0000000000007941 */ /* 0x000fea0003800000 */
.L_x_981:
[----:B------:R-:W-:-:S04]  /*2e80*/  IMAD R4, R4, R25, -UR27 ;  /* 0x8000001b04047e24 */ /* 0x000fc8000f8e0219 */
[----:B------:R-:W-:-:S05]  /*2e90*/  IMAD R9, R5, -0x2, R4 ;  /* 0xfffffffe05097824 */ /* 0x000fca00078e0204 */
[----:B------:R-:W-:Y:S02]  /*2ea0*/  VIMNMX R2, R2, R9, !PT ;  /* 0x0000000902027248 */ /* 0x000fe40007fe0100 */
[----:B------:R-:W-:-:S07]  /*2eb0*/  VIADDMNMX R0, R9, R25, R0, PT ;  /* 0x0000001909007246 */ /* 0x000fce0003800100 */
.L_x_980:
[----:B------:R-:W-:Y:S01]  /*2ec0*/  UISETP.GE.AND UP1, UPT, UR4, 0x2, UPT ;  /* 0x000000020400788c */ /* 0x000fe2000bf26270 */
[----:B------:R-:W1:Y:S01]  /*2ed0*/  SHFL.IDX PT, R3, R3, 0x1, 0x1c1f ;  /* 0x003c1f0003037f89 */ /* 0x000e6200000e0000 */
[----:B------:R-:W-:Y:S02]  /*2ee0*/  UISETP.GE.AND UP4, UPT, UR4, 0x9, UPT ;  /* 0x000000090400788c */ /* 0x000fe4000bf86270 */
[----:B------:R-:W-:Y:S02]  /*2ef0*/  UISETP.GE.AND UP2, UPT, UR4, 0x1, UPT ;  /* 0x000000010400788c */ /* 0x000fe4000bf46270 */
[----:B------:R-:W-:Y:S01]  /*2f00*/  PLOP3.LUT P1, PT, PT, PT, UP1, 0x40, 0x0 ;  /* 0x000000000000781c */ /* 0x000fe20003f2e818 */
[----:B------:R-:W-:Y:S01]  /*2f10*/  UP2UR UR26, UPR, URZ, 0x2 ;  /* 0x000000023f1a7883 */ /* 0x000fe20008000000 */
[----:B------:R-:W-:Y:S01]  /*2f20*/  PLOP3.LUT P0, PT, PT, PT, UP4, 0x40, 0x0 ;  /* 0x000000000000781c */ /* 0x000fe20003f0e848 */
[----:B------:R-:W-:Y:S01]  /*2f30*/  UISETP.GE.AND UP1, UPT, UR4, 0x12, UPT ;  /* 0x000000120400788c */ /* 0x000fe2000bf26270 */
[----:B------:R-:W-:Y:S01]  /*2f40*/  ISETP.GT.AND P1, PT, R2, 0x1, P1 ;  /* 0x000000010200780c */ /* 0x000fe20000f24270 */
[----:B------:R-:W-:Y:S01]  /*2f50*/  UISETP.GE.AND UP3, UPT, UR4, 0xa, UPT ;  /* 0x0000000a0400788c */ /* 0x000fe2000bf66270 */
[----:B------:R-:W-:Y:S01]  /*2f60*/  PLOP3.LUT P2, PT, PT, PT, UP2, 0x40, 0x0 ;  /* 0x000000000000781c */ /* 0x000fe20003f4e828 */
[----:B------:R-:W-:Y:S01]  /*2f70*/  UP2UR UR18, UPR, URZ, 0x2 ;  /* 0x000000023f127883 */ /* 0x000fe20008000000 */
[----:B------:R-:W-:Y:S01]  /*2f80*/  ISETP.LT.OR P1, PT, R0, 0x2, P1 ;  /* 0x000000020000780c */ /* 0x000fe20000f21670 */
[----:B------:R-:W-:Y:S01]  /*2f90*/  UP2UR UR23, UPR, URZ, 0x4 ;  /* 0x000000043f177883 */ /* 0x000fe20008000000 */
[C---:B------:R-:W-:Y:S01]  /*2fa0*/  ISETP.GT.AND P0, PT, R2.reuse, 0x8, P0 ;  /* 0x000000080200780c */ /* 0x040fe20000704270 */
[----:B------:R-:W-:Y:S01]  /*2fb0*/  UISETP.GE.AND UP2, UPT, UR4, 0x11, UPT ;  /* 0x000000110400788c */ /* 0x000fe2000bf46270 */
[----:B------:R-:W-:Y:S01]  /*2fc0*/  ISETP.GT.AND P2, PT, R2, RZ, P2 ;  /* 0x000000ff0200720c */ /* 0x000fe20001744270 */
[----:B------:R-:W-:Y:S01]  /*2fd0*/  UP2UR UR22, UPR, URZ, 0x10 ;  /* 0x000000103f167883 */ /* 0x000fe20008000000 */
[----:B------:R-:W-:Y:S01]  /*2fe0*/  FSEL R61, R58, -INF , !P1 ;  /* 0xff8000003a3d7808 */ /* 0x000fe20004800000 */
[----:B------:R-:W-:Y:S01]  /*2ff0*/  UP2UR UR15, UPR, URZ, 0x4 ;  /* 0x000000043f0f7883 */ /* 0x000fe20008000000 */
[----:B------:R-:W-:Y:S01]  /*3000*/  PLOP3.LUT P1, PT, PT, PT, UP1, 0x40, 0x0 ;  /* 0x000000000000781c */ /* 0x000fe20003f2e818 */
[----:B------:R-:W-:Y:S01]  /*3010*/  UISETP.GE.AND UP1, UPT, UR4, 0x19, UPT ;  /* 0x000000190400788c */ /* 0x000fe2000bf26270 */
[----:B------:R-:W-:Y:S01]  /*3020*/  PLOP3.LUT P3, PT, PT, PT, UP3, 0x40, 0x0 ;  /* 0x000000000000781c */ /* 0x000fe20003f6e838 */
[----:B------:R-:W-:Y:S01]  /*3030*/  UP2UR UR5, UPR, URZ, 0x8 ;  /* 0x000000083f057883 */ /* 0x000fe20008000000 */
[C---:B------:R-:W-:Y:S01]  /*3040*/  ISETP.LT.OR P0, PT, R0.reuse, 0x9, P0 ;  /* 0x000000090000780c */ /* 0x040fe20000701670 */
[----:B------:R-:W-:Y:S01]  /*3050*/  UP2UR UR19, UPR, URZ, 0x2 ;  /* 0x000000023f137883 */ /* 0x000fe20008000000 */
[----:B------:R-:W-:Y:S01]  /*3060*/  ISETP.LT.OR P2, PT, R0, 0x1, P2 ;  /* 0x000000010000780c */ /* 0x000fe20001741670 */
[----:B------:R-:W-:Y:S01]  /*3070*/  UISETP.GE.AND UP3, UPT, UR4, 0x31, UPT ;  /* 0x000000310400788c */ /* 0x000fe2000bf66270 */
[----:B------:R-:W-:Y:S01]  /*3080*/  ISETP.GT.AND P3, PT, R2, 0x9, P3 ;  /* 0x000000090200780c */ /* 0x000fe20001f64270 */
[----:B------:R-:W-:Y:S01]  /*3090*/  UISETP.GE.AND UP4, UPT, UR4, 0x32, UPT ;  /* 0x000000320400788c */ /* 0x000fe2000bf86270 */
[----:B------:R-:W-:Y:S01]  /*30a0*/  FSEL R63, R28, -INF , !P0 ;  /* 0xff8000001c3f7808 */ /* 0x000fe20004000000 */
[----:B------:R-:W-:Y:S01]  /*30b0*/  UISETP.GE.AND UP5, UPT, UR4, 0x39, UPT ;  /* 0x000000390400788c */ /* 0x000fe2000bfa6270 */
[----:B------:R-:W-:Y:S01]  /*30c0*/  FSEL R57, R57, -INF , !P2 ;  /* 0xff80000039397808 */ /* 0x000fe20005000000 */
[----:B------:R-:W-:Y:S01]  /*30d0*/  UISETP.GE.AND UP6, UPT, UR4, 0x3a, UPT ;  /* 0x0000003a0400788c */ /* 0x000fe2000bfc6270 */
[----:B------:R-:W-:Y:S01]  /*30e0*/  PLOP3.LUT P0, PT, PT, PT, UP1, 0x40, 0x0 ;  /* 0x000000000000781c */ /* 0x000fe20003f0e818 */
[----:B------:R-:W-:Y:S01]  /*30f0*/  UISETP.GE.AND UP1, UPT, UR4, 0x1a, UPT ;  /* 0x0000001a0400788c */ /* 0x000fe2000bf26270 */
[----:B------:R-:W-:Y:S01]  /*3100*/  PLOP3.LUT P2, PT, PT, PT, UP2, 0x40, 0x0 ;  /* 0x000000000000781c */ /* 0x000fe20003f4e828 */
[----:B------:R-:W-:Y:S01]  /*3110*/  UISETP.GE.AND UP2, UPT, UR4, 0x2a, UPT ;  /* 0x0000002a0400788c */ /* 0x000fe2000bf46270 */
[----:B------:R-:W-:Y:S01]  /*3120*/  ISETP.LT.OR P3, PT, R0, 0xa, P3 ;  /* 0x0000000a0000780c */ /* 0x000fe20001f61670 */
[----:B------:R-:W-:Y:S01]  /*3130*/  UP2UR UR6, UPR, URZ, 0x2 ;  /* 0x000000023f067883 */ /* 0x000fe20008000000 */
[----:B------:R-:W-:-:S02]  /*3140*/  ISETP.GT.AND P2, PT, R2, 0x10, P2 ;  /* 0x000000100200780c */ /* 0x000fc40001744270 */
[----:B0-----:R-:W-:Y:S02]  /*3150*/  FSEL R65, R29, -INF , !P3 ;  /* 0xff8000001d417808 */ /* 0x001fe40005800000 */
[----:B------:R-:W-:Y:S01]  /*3160*/  PLOP3.LUT P3, PT, PT, PT, UP1, 0x40, 0x0 ;  /* 0x000000000000781c */ /* 0x000fe20003f6e818 */
[----:B------:R-:W-:Y:S01]  /*3170*/  UISETP.GE.AND UP1, UPT, UR4, 0x21, UPT ;  /* 0x000000210400788c */ /* 0x000fe2000bf26270 */
[----:B------:R-:W-:Y:S02]  /*3180*/  ISETP.LT.OR P2, PT, R0, 0x11, P2 ;  /* 0x000000110000780c */ /* 0x000fe40001741670 */
[----:B------:R-:W-:Y:S01]  /*3190*/  ISETP.GT.AND P1, PT, R2, 0x11, P1 ;  /* 0x000000110200780c */ /* 0x000fe20000f24270 */
[----:B------:R-:W-:Y:S01]  /*31a0*/  UP2UR UR14, UPR, URZ, 0x2 ;  /* 0x000000023f0e7883 */ /* 0x000fe20008000000 */
[----:B------:R-:W-:Y:S02]  /*31b0*/  FSEL R67, R32, -INF , !P2 ;  /* 0xff80000020437808 */ /* 0x000fe40005000000 */
[----:B------:R-:W-:Y:S01]  /*31c0*/  PLOP3.LUT P2, PT, PT, PT, UP1, 0x40, 0x0 ;  /* 0x000000000000781c */ /* 0x000fe20003f4e818 */
[----:B------:R-:W-:Y:S01]  /*31d0*/  UISETP.GE.AND UP1, UPT, UR4, 0x22, UPT ;  /* 0x000000220400788c */ /* 0x000fe2000bf26270 */
[----:B------:R-:W-:-:S02]  /*31e0*/  ISETP.LT.OR P1, PT, R0, 0x12, P1 ;  /* 0x000000120000780c */ /* 0x000fc40000f21670 */
[C---:B------:R-:W-:Y:S01]  /*31f0*/  ISETP.GT.AND P0, PT, R2.reuse, 0x18, P0 ;  /* 0x000000180200780c */ /* 0x040fe20000704270 */
[----:B------:R-:W-:Y:S01]  /*3200*/  UP2UR UR7, UPR, URZ, 0x2 ;  /* 0x000000023f077883 */ /* 0x000fe20008000000 */
[----:B------:R-:W-:Y:S02]  /*3210*/  ISETP.GT.AND P3, PT, R2, 0x19, P3 ;  /* 0x000000190200780c */ /* 0x000fe40001f64270 */
[----:B------:R-:W-:Y:S02]  /*3220*/  FSEL R69, R33, -INF , !P1 ;  /* 0xff80000021457808 */ /* 0x000fe40004800000 */
[----:B------:R-:W-:Y:S01]  /*3230*/  PLOP3.LUT P1, PT, PT, PT, UP1, 0x40, 0x0 ;  /* 0x000000000000781c */ /* 0x000fe20003f2e818 */
[----:B------:R-:W-:Y:S01]  /*3240*/  UISETP.GE.AND UP1, UPT, UR4, 0x29, UPT ;  /* 0x000000290400788c */ /* 0x000fe2000bf26270 */
[C---:B------:R-:W-:Y:S02]  /*3250*/  ISETP.LT.OR P0, PT, R0.reuse, 0x19, P0 ;  /* 0x000000190000780c */ /* 0x040fe40000701670 */
[----:B------:R-:W-:-:S02]  /*3260*/  ISETP.LT.OR P3, PT, R0, 0x1a, P3 ;  /* 0x0000001a0000780c */ /* 0x000fc40001f61670 */
[----:B------:R-:W-:Y:S02]  /*3270*/  FSEL R71, R36, -INF , !P0 ;  /* 0xff80000024477808 */ /* 0x000fe40004000000 */
[----:B------:R-:W-:Y:S02]  /*3280*/  FSEL R73, R37, -INF , !P3 ;  /* 0xff80000025497808 */ /* 0x000fe40005800000 */
[----:B------:R-:W-:Y:S02]  /*3290*/  PLOP3.LUT P0, PT, PT, PT, UP1, 0x40, 0x0 ;  /* 0x000000000000781c */ /* 0x000fe40003f0e818 */
[----:B------:R-:W-:Y:S02]  /*32a0*/  PLOP3.LUT P3, PT, PT, PT, UP2, 0x40, 0x0 ;  /* 0x000000000000781c */ /* 0x000fe40003f6e828 */
[C---:B------:R-:W-:Y:S02]  /*32b0*/  ISETP.GT.AND P2, PT, R2.reuse, 0x20, P2 ;  /* 0x000000200200780c */ /* 0x040fe40001744270 */
[----:B------:R-:W-:-:S02]  /*32c0*/  ISETP.GT.AND P1, PT, R2, 0x21, P1 ;  /* 0x000000210200780c */ /* 0x000fc40000f24270 */
[C---:B------:R-:W-:Y:S02]  /*32d0*/  ISETP.GT.AND P0, PT, R2.reuse, 0x28, P0 ;  /* 0x000000280200780c */ /* 0x040fe40000704270 */
[----:B------:R-:W-:Y:S02]  /*32e0*/  ISETP.GT.AND P3, PT, R2, 0x29, P3 ;  /* 0x000000290200780c */ /* 0x000fe40001f64270 */
[C---:B------:R-:W-:Y:S02]  /*32f0*/  ISETP.LT.OR P2, PT, R0.reuse, 0x21, P2 ;  /* 0x000000210000780c */ /* 0x040fe40001741670 */
[C---:B------:R-:W-:Y:S02]  /*3300*/  ISETP.LT.OR P1, PT, R0.reuse, 0x22, P1 ;  /* 0x000000220000780c */ /* 0x040fe40000f21670 */
[C---:B------:R-:W-:Y:S02]  /*3310*/  ISETP.LT.OR P0, PT, R0.reuse, 0x29, P0 ;  /* 0x000000290000780c */ /* 0x040fe40000701670 */
[----:B------:R-:W-:-:S02]  /*3320*/  ISETP.LT.OR P3, PT, R0, 0x2a, P3 ;  /* 0x0000002a0000780c */ /* 0x000fc40001f61670 */
[----:B------:R-:W-:Y:S02]  /*3330*/  FSEL R75, R40, -INF , !P2 ;  /* 0xff800000284b7808 */ /* 0x000fe40005000000 */
[----:B------:R-:W-:Y:S02]  /*3340*/  FSEL R77, R41, -INF , !P1 ;  /* 0xff800000294d7808 */ /* 0x000fe40004800000 */
[----:B------:R-:W-:Y:S02]  /*3350*/  FSEL R79, R44, -INF , !P0 ;  /* 0xff8000002c4f7808 */ /* 0x000fe40004000000 */
[----:B------:R-:W-:Y:S02]  /*3360*/  FSEL R81, R45, -INF , !P3 ;  /* 0xff8000002d517808 */ /* 0x000fe40005800000 */
[----:B------:R-:W-:Y:S02]  /*3370*/  PLOP3.LUT P2, PT, PT, PT, UP3, 0x40, 0x0 ;  /* 0x000000000000781c */ /* 0x000fe40003f4e838 */
[----:B------:R-:W-:-:S02]  /*3380*/  PLOP3.LUT P1, PT, PT, PT, UP4, 0x40, 0x0 ;  /* 0x000000000000781c */ /* 0x000fc40003f2e848 */
[----:B------:R-:W-:Y:S02]  /*3390*/  PLOP3.LUT P0, PT, PT, PT, UP5, 0x40, 0x0 ;  /* 0x000000000000781c */ /* 0x000fe40003f0e858 */
[----:B------:R-:W-:Y:S02]  /*33a0*/  PLOP3.LUT P3, PT, PT, PT, UP6, 0x40, 0x0 ;  /* 0x000000000000781c */ /* 0x000fe40003f6e868 */
[C---:B------:R-:W-:Y:S02]  /*33b0*/  ISETP.GT.AND P2, PT, R2.reuse, 0x30, P2 ;  /* 0x000000300200780c */ /* 0x040fe40001744270 */
[C---:B------:R-:W-:Y:S02]  /*33c0*/  ISETP.GT.AND P1, PT, R2.reuse, 0x31, P1 ;  /* 0x000000310200780c */ /* 0x040fe40000f24270 */
[C---:B------:R-:W-:Y:S02]  /*33d0*/  ISETP.GT.AND P0, PT, R2.reuse, 0x38, P0 ;  /* 0x000000380200780c */ /* 0x040fe40000704270 */
[----:B------:R-:W-:Y:S01]  /*33e0*/  ISETP.GT.AND P3, PT, R2, 0x39, P3 ;  /* 0x000000390200780c */ /* 0x000fe20001f64270 */
[----:B-1----:R-:W-:Y:S01]  /*33f0*/  IMAD.IADD R2, R38, 0x1, R3 ;  /* 0x0000000126027824 */ /* 0x002fe200078e0203 */
[----:B------:R-:W-:-:S02]  /*3400*/  ISETP.LT.OR P2, PT, R0, 0x31, P2 ;  /* 0x000000310000780c */ /* 0x000fc40001741670 */
[C---:B------:R-:W-:Y:S02]  /*3410*/  ISETP.LT.OR P1, PT, R0.reuse, 0x32, P1 ;  /* 0x000000320000780c */ /* 0x040fe40000f21670 */
[C---:B------:R-:W-:Y:S02]  /*3420*/  ISETP.LT.OR P0, PT, R0.reuse, 0x39, P0 ;  /* 0x000000390000780c */ /* 0x040fe40000701670 */
[----:B------:R-:W-:Y:S02]  /*3430*/  ISETP.LT.OR P3, PT, R0, 0x3a, P3 ;  /* 0x0000003a0000780c */ /* 0x000fe40001f61670 */
[----:B------:R-:W-:Y:S02]  /*3440*/  VIADDMNMX R0, R3, R23, R18, PT ;  /* 0x0000001703007246 */ /* 0x000fe40003800112 */
[----:B------:R-:W-:Y:S02]  /*3450*/  FSEL R83, R48, -INF , !P2 ;  /* 0xff80000030537808 */ /* 0x000fe40005000000 */
[----:B------:R-:W-:-:S02]  /*3460*/  FSEL R85, R49, -INF , !P1 ;  /* 0xff80000031557808 */ /* 0x000fc40004800000 */
[----:B------:R-:W-:Y:S02]  /*3470*/  FSEL R87, R52, -INF , !P0 ;  /* 0xff80000034577808 */ /* 0x000fe40004000000 */
[----:B------:R-:W-:Y:S01]  /*3480*/  FSEL R53, R53, -INF , !P3 ;  /* 0xff80000035357808 */ /* 0x000fe20005800000 */
[----:B------:R-:W-:Y:S06]  /*3490*/  @!P6 BRA `(.L_x_984) ;  /* 0x00000000005ce947 */ /* 0x000fec0003800000 */
[----:B------:R-:W-:Y:S01]  /*34a0*/  R2UR UR4, R17 ;  /* 0x00000000110472ca */ /* 0x000fe200000e0000 */
[----:B------:R-:W-:Y:S01]  /*34b0*/  IMAD.U32 R4, RZ, RZ, UR10 ;  /* 0x0000000aff047e24 */ /* 0x000fe2000f8e00ff */
[----:B------:R-:W-:Y:S11]  /*34c0*/  BSSY B0, `(.L_x_985) ;  /* 0x0000010000007945 */ /* 0x000ff60003800000 */
[----:B------:R-:W-:-:S04]  /*34d0*/  IMAD R3, R4, UR4, R3 ;  /* 0x0000000404037c24 */ /* 0x000fc8000f8e0203 */
[----:B------:R-:W-:-:S05]  /*34e0*/  VIADD R3, R3, -UR11 ;  /* 0x8000000b03037c36 */ /* 0x000fca0008000000 */
[----:B------:R-:W-:-:S13]  /*34f0*/  ISETP.GT.AND P0, PT, R3, -0x1, PT ;  /* 0xffffffff0300780c */ /* 0x000fda0003f04270 */
[----:B------:R-:W-:Y:S05]  /*3500*/  @P0 BRA `(.L_x_986) ;  /* 0x00000000001c0947 */ /* 0x000fea0003800000 */
[----:B------:R-:W-:Y:S02]  /*3510*/  ISETP.NE.AND P0, PT, R25, 0x1, PT ;  /* 0x000000011900780c */ /* 0x000fe40003f05270 */
[----:B------:R-:W-:-:S11]  /*3520*/  LOP3.LUT R3, RZ, R3, RZ, 0x33, !PT ;  /* 0x00000003ff037212 */ /* 0x000fd600078e33ff */
[----:B------:R-:W0:Y:S02]  /*3530*/  @P0 LDC.64 R8, c[0x0][0x9e8] ;  /* 0x00027a00ff080b82 */ /* 0x000e240000000a00 */
[----:B0-----:R-:W-:-:S05]  /*3540*/  @P0 IMAD.HI.U32 R4, R3, R8, RZ ;  /* 0x0000000803040227 */ /* 0x001fca00078e00ff */
[----:B------:R-:W-:-:S04]  /*3550*/  @P0 SHF.R.U32.HI R3, RZ, R9, R4 ;  /* 0x00000009ff030219 */ /* 0x000fc80000011604 */
[----:B------:R-:W-:Y:S01]  /*3560*/  LOP3.LUT R3, RZ, R3, RZ, 0x33, !PT ;  /* 0x00000003ff037212 */ /* 0x000fe200078e33ff */
[----:B------:R-:W-:Y:S06]  /*3570*/  BRA `(.L_x_987) ;  /* 0x0000000000107947 */ /* 0x000fec0003800000 */
.L_x_986:
[----:B------:R-:W-:-:S13]  /*3580*/  ISETP.NE.AND P0, PT, R25, 0x1, PT ;  /* 0x000000011900780c */ /* 0x000fda0003f05270 */
[----:B------:R-:W0:Y:S02]  /*3590*/  @P0 LDC.64 R8, c[0x0][0x9e8] ;  /* 0x00027a00ff080b82 */ /* 0x000e240000000a00 */
[----:B0-----:R-:W-:-:S05]  /*35a0*/  @P0 IMAD.HI.U32 R4, R3, R8, RZ ;  /* 0x0000000803040227 */ /* 0x001fca00078e00ff */
[----:B------:R-:W-:-:S07]  /*35b0*/  @P0 SHF.R.U32.HI R3, RZ, R9, R4 ;  /* 0x00000009ff030219 */ /* 0x000fce0000011604 */
.L_x_987:
[----:B------:R-:W-:Y:S05]  /*35c0*/  BSYNC B0 ;  /* 0x0000000000007941 */ /* 0x000fea0003800000 */
.L_x_985:
[----:B------:R-:W-:-:S04]  /*35d0*/  IMAD R4, R3, R25, -UR27 ;  /* 0x8000001b03047e24 */ /* 0x000fc8000f8e0219 */
[----:B------:R-:W-:-:S05]  /*35e0*/  IMAD R3, R5, -0x2, R4 ;  /* 0xfffffffe05037824 */ /* 0x000fca00078e0204 */
[----:B------:R-:W-:Y:S02]  /*35f0*/  VIMNMX R2, R2, R3, !PT ;  /* 0x0000000302027248 */ /* 0x000fe40007fe0100 */
[----:B------:R-:W-:-:S07]  /*3600*/  VIADDMNMX R0, R3, R25, R0, PT ;  /* 0x0000001903007246 */ /* 0x000fce0003800100 */
.L_x_984:
[----:B------:R-:W-:Y:S01]  /*3610*/  FMNMX.FTZ R3, R57, R61, !PT ;  /* 0x0000003d39037209 */ /* 0x000fe20007810000 */
[----:B------:R-:W-:Y:S02]  /*3620*/  UP2UR UR4, UPR, URZ, 0x8 ;  /* 0x000000083f047883 */ /* 0x000fe40008000000 */
[----:B------:R-:W-:Y:S01]  /*3630*/  UISETP.NE.AND UP3, UPT, UR22, URZ, UPT ;  /* 0x0000003f1600728c */ /* 0x000fe2000bf65270 */
[----:B------:R-:W-:Y:S01]  /*3640*/  FMNMX.FTZ R3, R63, R3, !PT ;  /* 0x000000033f037209 */ /* 0x000fe20007810000 */
[----:B------:R-:W-:Y:S02]  /*3650*/  UP2UR UR22, UPR, URZ, 0x10 ;  /* 0x000000103f167883 */ /* 0x000fe40008000000 */
[----:B------:R-:W-:Y:S01]  /*3660*/  UISETP.NE.AND UP4, UPT, UR26, URZ, UPT ;  /* 0x0000003f1a00728c */ /* 0x000fe2000bf85270 */
[----:B------:R-:W-:Y:S01]  /*3670*/  FMNMX.FTZ R3, R65, R3, !PT ;  /* 0x0000000341037209 */ /* 0x000fe20007810000 */
[----:B------:R-:W-:Y:S01]  /*3680*/  UP2UR UR26, UPR, URZ, 0x20 ;  /* 0x000000203f1a7883 */ /* 0x000fe20008000000 */
[----:B------:R-:W-:Y:S01]  /*3690*/  PLOP3.LUT P2, PT, PT, PT, UP3, 0x40, 0x0 ;  /* 0x000000000000781c */ /* 0x000fe20003f4e838 */
[----:B------:R-:W-:Y:S01]  /*36a0*/  UISETP.NE.AND UP5, UPT, UR23, URZ, UPT ;  /* 0x0000003f1700728c */ /* 0x000fe2000bfa5270 */
[----:B------:R-:W-:Y:S01]  /*36b0*/  FMNMX.FTZ R3, R67, R3, !PT ;  /* 0x0000000343037209 */ /* 0x000fe20007810000 */
[----:B------:R-:W-:Y:S01]  /*36c0*/  UP2UR UR27, UPR, URZ, 0x1 ;  /* 0x000000013f1b7883 */ /* 0x000fe20008000000 */
[----:B------:R-:W-:Y:S01]  /*36d0*/  PLOP3.LUT P1, PT, PT, PT, UP4, 0x40, 0x0 ;  /* 0x000000000000781c */ /* 0x000fe20003f2e848 */
[----:B------:R-:W-:Y:S01]  /*36e0*/  UISETP.NE.AND UP0, UPT, UR15, URZ, UPT ;  /* 0x0000003f0f00728c */ /* 0x000fe2000bf05270 */
[----:B------:R-:W-:Y:S01]  /*36f0*/  FMNMX.FTZ R3, R69, R3, !PT ;  /* 0x0000000345037209 */ /* 0x000fe20007810000 */
[----:B------:R-:W-:Y:S01]  /*3700*/  UISETP.NE.AND UP3, UPT, UR18, URZ, UPT ;  /* 0x0000003f1200728c */ /* 0x000fe2000bf65270 */
[----:B------:R-:W-:Y:S01]  /*3710*/  PLOP3.LUT P3, PT, PT, PT, UP5, 0x40, 0x0 ;  /* 0x000000000000781c */ /* 0x000fe20003f6e858 */
[----:B------:R-:W-:Y:S01]  /*3720*/  UISETP.NE.AND UP5, UPT, UR5, URZ, UPT ;  /* 0x0000003f0500728c */ /* 0x000fe2000bfa5270 */
[----:B------:R-:W-:Y:S01]  /*3730*/  FMNMX.FTZ R3, R71, R3, !PT ;  /* 0x0000000347037209 */ /* 0x000fe20007810000 */
[----:B------:R-:W-:Y:S01]  /*3740*/  UISETP.NE.AND UP4, UPT, UR19, URZ, UPT ;  /* 0x0000003f1300728c */ /* 0x000fe2000bf85270 */
[C---:B------:R-:W-:Y:S01]  /*3750*/  ISETP.GT.AND P3, PT, R2.reuse, RZ, P3 ;  /* 0x000000ff0200720c */ /* 0x040fe20001f64270 */
[----:B------:R-:W-:Y:S01]  /*3760*/  ULDC UR5, c[0x0][0x988] ;  /* 0x0002620000057ab9 */ /* 0x000fe20000000800 */
[----:B------:R-:W-:Y:S01]  /*3770*/  FMNMX.FTZ R3, R73, R3, !PT ;  /* 0x0000000349037209 */ /* 0x000fe20007810000 */
[----:B------:R-:W-:Y:S01]  /*3780*/  UP2UR UR23, UPR, URZ, 0x40 ;  /* 0x000000403f177883 */ /* 0x000fe20008000000 */
[----:B------:R-:W-:Y:S01]  /*3790*/  ISETP.GT.AND P1, PT, R2, 0x1, P1 ;  /* 0x000000010200780c */ /* 0x000fe20000f24270 */
[----:B------:R-:W-:Y:S01]  /*37a0*/  UISETP.NE.AND UP6, UPT, UR14, URZ, UPT ;  /* 0x0000003f0e00728c */ /* 0x000fe2000bfc5270 */
[----:B------:R-:W-:-:S02]  /*37b0*/  FMNMX.FTZ R3, R75, R3, !PT ;  /* 0x000000034b037209 */ /* 0x000fc40007810000 */
[C---:B------:R-:W-:Y:S02]  /*37c0*/  ISETP.LT.OR P3, PT, R0.reuse, 0x1, P3 ;  /* 0x000000010000780c */ /* 0x040fe40001f61670 */
[----:B------:R-:W-:Y:S02]  /*37d0*/  FMNMX.FTZ R3, R77, R3, !PT ;  /* 0x000000034d037209 */ /* 0x000fe40007810000 */
[----:B------:R-:W-:Y:S02]  /*37e0*/  ISETP.LT.OR P1, PT, R0, 0x2, P1 ;  /* 0x000000020000780c */ /* 0x000fe40000f21670 */
[----:B------:R-:W-:Y:S02]  /*37f0*/  FMNMX.FTZ R3, R79, R3, !PT ;  /* 0x000000034f037209 */ /* 0x000fe40007810000 */
[----:B------:R-:W-:Y:S02]  /*3800*/  ISETP.GT.AND P2, PT, R2, 0x8, P2 ;  /* 0x000000080200780c */ /* 0x000fe40001744270 */
[----:B------:R-:W-:-:S02]  /*3810*/  FMNMX.FTZ R3, R81, R3, !PT ;  /* 0x0000000351037209 */ /* 0x000fc40007810000 */
[----:B------:R-:W-:Y:S02]  /*3820*/  ISETP.LT.OR P2, PT, R0, 0x9, P2 ;  /* 0x000000090000780c */ /* 0x000fe40001741670 */
[----:B------:R-:W-:Y:S02]  /*3830*/  FMNMX.FTZ R3, R83, R3, !PT ;  /* 0x0000000353037209 */ /* 0x000fe40007810000 */
[----:B------:R-:W-:Y:S02]  /*3840*/  FSEL R18, R30, -INF , !P2 ;  /* 0xff8000001e127808 */ /* 0x000fe40005000000 */
[----:B------:R-:W-:Y:S02]  /*3850*/  FMNMX.FTZ R3, R85, R3, !PT ;  /* 0x0000000355037209 */ /* 0x000fe40007810000 */
[----:B------:R-:W-:Y:S01]  /*3860*/  PLOP3.LUT P2, PT, PT, PT, UP4, 0x40, 0x0 ;  /* 0x000000000000781c */ /* 0x000fe20003f4e848 */
[----:B------:R-:W-:Y:S01]  /*3870*/  UISETP.NE.AND UP4, UPT, UR22, URZ, UPT ;  /* 0x0000003f1600728c */ /* 0x000fe2000bf85270 */
[----:B------:R-:W-:-:S02]  /*3880*/  FMNMX.FTZ R3, R87, R3, !PT ;  /* 0x0000000357037209 */ /* 0x000fc40007810000 */
[----:B------:R-:W-:Y:S02]  /*3890*/  ISETP.GT.AND P2, PT, R2, 0x18, P2 ;  /* 0x000000180200780c */ /* 0x000fe40001744270 */
[----:B------:R-:W-:Y:S02]  /*38a0*/  FMNMX.FTZ R3, R53, R3, !PT ;  /* 0x0000000335037209 */ /* 0x000fe40007810000 */
[----:B------:R-:W-:-:S03]  /*38b0*/  ISETP.LT.OR P2, PT, R0, 0x19, P2 ;  /* 0x000000190000780c */ /* 0x000fc60001741670 */
[----:B------:R-:W0:Y:S01]  /*38c0*/  SHFL.BFLY PT, R4, R3, 0x2, 0x1f ;  /* 0x0c401f0003047f89 */ /* 0x000e2200000e0000 */
[----:B------:R-:W-:Y:S02]  /*38d0*/  FSEL R28, R59, -INF , !P2 ;  /* 0xff8000003b1c7808 */ /* 0x000fe40005000000 */
[----:B------:R-:W-:-:S04]  /*38e0*/  PLOP3.LUT P2, PT, PT, PT, UP1, 0x40, 0x0 ;  /* 0x000000000000781c */ /* 0x000fc80003f4e818 */
[----:B------:R-:W-:-:S04]  /*38f0*/  ISETP.GT.AND P2, PT, R2, 0x28, P2 ;  /* 0x000000280200780c */ /* 0x000fc80001744270 */
[----:B------:R-:W-:Y:S02]  /*3900*/  ISETP.LT.OR P2, PT, R0, 0x29, P2 ;  /* 0x000000290000780c */ /* 0x000fe40001741670 */
[----:B0-----:R-:W-:-:S05]  /*3910*/  FMNMX.FTZ R9, R3, R4, !PT ;  /* 0x0000000403097209 */ /* 0x001fca0007810000 */
[----:B------:R-:W0:Y:S02]  /*3920*/  SHFL.BFLY PT, R4, R9, 0x1, 0x1f ;  /* 0x0c201f0009047f89 */ /* 0x000e2400000e0000 */
[----:B0-----:R-:W-:Y:S02]  /*3930*/  FMNMX.FTZ R4, R9, R4, !PT ;  /* 0x0000000409047209 */ /* 0x001fe40007810000 */
[----:B------:R-:W-:Y:S02]  /*3940*/  FSEL R9, R27, -INF , !P1 ;  /* 0xff8000001b097808 */ /* 0x000fe40004800000 */
[C---:B------:R-:W-:Y:S01]  /*3950*/  FSETP.NEU.FTZ.AND P0, PT, R4.reuse, -INF , PT ;  /* 0xff8000000400780b */ /* 0x040fe20003f1d000 */
[----:B------:R-:W-:Y:S01]  /*3960*/  FMUL.FTZ R8, R4, UR5 ;  /* 0x0000000504087c20 */ /* 0x000fe20008410000 */
[----:B------:R-:W-:Y:S01]  /*3970*/  PLOP3.LUT P1, PT, PT, PT, UP3, 0x40, 0x0 ;  /* 0x000000000000781c */ /* 0x000fe20003f2e838 */
[----:B------:R-:W-:-:S03]  /*3980*/  UISETP.NE.AND UP3, UPT, UR4, URZ, UPT ;  /* 0x0000003f0400728c */ /* 0x000fc6000bf65270 */
[----:B------:R-:W-:Y:S02]  /*3990*/  FSEL R38, R8, RZ, P0 ;  /* 0x000000ff08267208 */ /* 0x000fe40000000000 */
[----:B------:R-:W-:Y:S01]  /*39a0*/  PLOP3.LUT P0, PT, PT, PT, UP5, 0x40, 0x0 ;  /* 0x000000000000781c */ /* 0x000fe20003f0e858 */
[----:B------:R-:W-:Y:S01]  /*39b0*/  UISETP.NE.AND UP5, UPT, UR6, URZ, UPT ;  /* 0x0000003f0600728c */ /* 0x000fe2000bfa5270 */
[----:B------:R-:W-:Y:S01]  /*39c0*/  FSEL R8, R26, -INF , !P3 ;  /* 0xff8000001a087808 */ /* 0x000fe20005800000 */
[--C-:B------:R-:W-:Y:S01]  /*39d0*/  FFMA.FTZ R36, R57, UR5, -R38.reuse ;  /* 0x0000000539247c23 */ /* 0x100fe20008010826 */
[----:B------:R-:W-:Y:S01]  /*39e0*/  PLOP3.LUT P3, PT, PT, PT, UP0, 0x40, 0x0 ;  /* 0x000000000000781c */ /* 0x000fe20003f6e808 */
[----:B------:R-:W-:Y:S01]  /*39f0*/  UISETP.NE.AND UP0, UPT, UR7, URZ, UPT ;  /* 0x0000003f0700728c */ /* 0x000fe2000bf05270 */
[C---:B------:R-:W-:Y:S01]  /*3a00*/  ISETP.GT.AND P0, PT, R2.reuse, 0x9, P0 ;  /* 0x000000090200780c */ /* 0x040fe20000704270 */
[----:B------:R-:W-:Y:S01]  /*3a10*/  MUFU.EX2 R196, R36 ;  /* 0x0000002400c47308 */ /* 0x000fe20000000800 */
[----:B------:R-:W-:Y:S01]  /*3a20*/  ISETP.GT.AND P3, PT, R2, 0x10, P3 ;  /* 0x000000100200780c */ /* 0x000fe20001f64270 */
[--C-:B------:R-:W-:Y:S01]  /*3a30*/  FFMA.FTZ R37, R61, UR5, -R38.reuse ;  /* 0x000000053d257c23 */ /* 0x100fe20008010826 */
[----:B------:R-:W-:Y:S01]  /*3a40*/  ISETP.LT.OR P0, PT, R0, 0xa, P0 ;  /* 0x0000000a0000780c */ /* 0x000fe20000701670 */
[--C-:B------:R-:W-:Y:S01]  /*3a50*/  FFMA.FTZ R40, R63, UR5, -R38.reuse ;  /* 0x000000053f287c23 */ /* 0x100fe20008010826 */
[----:B------:R-:W-:Y:S01]  /*3a60*/  FMNMX.FTZ R3, R8, R9, !PT ;  /* 0x0000000908037209 */ /* 0x000fe20007810000 */
[--C-:B------:R-:W-:Y:S01]  /*3a70*/  FFMA.FTZ R41, R65, UR5, -R38.reuse ;  /* 0x0000000541297c23 */ /* 0x100fe20008010826 */
[----:B------:R-:W-:Y:S01]  /*3a80*/  FSEL R23, R31, -INF , !P0 ;  /* 0xff8000001f177808 */ /* 0x000fe20004000000 */
[--C-:B------:R-:W-:Y:S01]  /*3a90*/  FFMA.FTZ R44, R71, UR5, -R38.reuse ;  /* 0x00000005472c7c23 */ /* 0x100fe20008010826 */
[----:B------:R-:W-:Y:S01]  /*3aa0*/  ISETP.LT.OR P3, PT, R0, 0x11, P3 ;  /* 0x000000110000780c */ /* 0x000fe20001f61670 */
[----:B------:R-:W-:Y:S01]  /*3ab0*/  MUFU.EX2 R40, R40 ;  /* 0x0000002800287308 */ /* 0x000fe20000000800 */
[----:B------:R-:W-:Y:S01]  /*3ac0*/  ISETP.GT.AND P1, PT, R2, 0x11, P1 ;  /* 0x000000110200780c */ /* 0x000fe20000f24270 */
[--C-:B------:R-:W-:Y:S01]  /*3ad0*/  FFMA.FTZ R45, R73, UR5, -R38.reuse ;  /* 0x00000005492d7c23 */ /* 0x100fe20008010826 */
[----:B------:R-:W-:Y:S01]  /*3ae0*/  FMNMX.FTZ R30, R18, R3, !PT ;  /* 0x00000003121e7209 */ /* 0x000fe20007810000 */
[--C-:B------:R-:W-:Y:S01]  /*3af0*/  FFMA.FTZ R48, R79, UR5, -R38.reuse ;  /* 0x000000054f307c23 */ /* 0x100fe20008010826 */
[----:B------:R-:W-:Y:S01]  /*3b00*/  PLOP3.LUT P0, PT, PT, PT, UP5, 0x40, 0x0 ;  /* 0x000000000000781c */ /* 0x000fe20003f0e858 */
[----:B------:R-:W-:Y:S01]  /*3b10*/  UISETP.NE.AND UP5, UPT, UR26, URZ, UPT ;  /* 0x0000003f1a00728c */ /* 0x000fe2000bfa5270 */
[----:B------:R-:W-:Y:S01]  /*3b20*/  FSEL R26, R34, -INF , !P3 ;  /* 0xff800000221a7808 */ /* 0x000fe20005800000 */
[----:B------:R-:W-:Y:S01]  /*3b30*/  FFMA.FTZ R49, R81, UR5, -R38 ;  /* 0x0000000551317c23 */ /* 0x000fe20008010826 */
[----:B------:R-:W-:Y:S01]  /*3b40*/  ISETP.LT.OR P1, PT, R0, 0x12, P1 ;  /* 0x000000120000780c */ /* 0x000fe20000f21670 */
[----:B------:R-:W-:Y:S01]  /*3b50*/  MUFU.EX2 R41, R41 ;  /* 0x0000002900297308 */ /* 0x000fe20000000800 */
[----:B------:R-:W-:-:S02]  /*3b60*/  FMNMX.FTZ R3, R23, R30, !PT ;  /* 0x0000001e17037209 */ /* 0x000fc40007810000 */
[----:B------:R-:W-:Y:S01]  /*3b70*/  PLOP3.LUT P3, PT, PT, PT, UP6, 0x40, 0x0 ;  /* 0x000000000000781c */ /* 0x000fe20003f6e868 */
[----:B------:R-:W-:Y:S01]  /*3b80*/  UISETP.NE.AND UP6, UPT, UR23, URZ, UPT ;  /* 0x0000003f1700728c */ /* 0x000fe2000bfc5270 */
[----:B------:R-:W-:Y:S02]  /*3b90*/  FSEL R27, R35, -INF , !P1 ;  /* 0xff800000231b7808 */ /* 0x000fe40004800000 */
[----:B------:R-:W-:Y:S01]  /*3ba0*/  ISETP.GT.AND P0, PT, R2, 0x19, P0 ;  /* 0x000000190200780c */ /* 0x000fe20000704270 */
[----:B------:R-:W-:Y:S01]  /*3bb0*/  MUFU.EX2 R44, R44 ;  /* 0x0000002c002c7308 */ /* 0x000fe20000000800 */
[----:B------:R-:W-:Y:S02]  /*3bc0*/  FMNMX.FTZ R32, R26, R3, !PT ;  /* 0x000000031a207209 */ /* 0x000fe40007810000 */
[----:B------:R-:W-:Y:S01]  /*3bd0*/  PLOP3.LUT P1, PT, PT, PT, UP0, 0x40, 0x0 ;  /* 0x000000000000781c */ /* 0x000fe20003f2e808 */
[----:B------:R-:W-:Y:S01]  /*3be0*/  UISETP.NE.AND UP0, UPT, UR27, URZ, UPT ;  /* 0x0000003f1b00728c */ /* 0x000fe2000bf05270 */
[----:B------:R-:W-:-:S02]  /*3bf0*/  ISETP.GT.AND P3, PT, R2, 0x20, P3 ;  /* 0x000000200200780c */ /* 0x000fc40001f64270 */
[C---:B------:R-:W-:Y:S01]  /*3c00*/  ISETP.LT.OR P0, PT, R0.reuse, 0x1a, P0 ;  /* 0x0000001a0000780c */ /* 0x040fe20000701670 */
[----:B------:R-:W-:Y:S01]  /*3c10*/  MUFU.EX2 R45, R45 ;  /* 0x0000002d002d7308 */ /* 0x000fe20000000800 */
[----:B------:R-:W-:Y:S02]  /*3c20*/  FMNMX.FTZ R3, R27, R32, !PT ;  /* 0x000000201b037209 */ /* 0x000fe40007810000 */
[----:B------:R-:W-:Y:S02]  /*3c30*/  ISETP.LT.OR P3, PT, R0, 0x21, P3 ;  /* 0x000000210000780c */ /* 0x000fe40001f61670 */
[----:B------:R-:W-:Y:S02]  /*3c40*/  FSEL R29, R39, -INF , !P0 ;  /* 0xff800000271d7808 */ /* 0x000fe40004000000 */
[----:B------:R-:W-:Y:S01]  /*3c50*/  ISETP.GT.AND P1, PT, R2, 0x21, P1 ;  /* 0x000000210200780c */ /* 0x000fe20000f24270 */
[----:B------:R-:W0:Y:S01]  /*3c60*/  MUFU.EX2 R39, R37 ;  /* 0x0000002500277308 */ /* 0x000e220000000800 */
[----:B------:R-:W-:Y:S01]  /*3c70*/  FMNMX.FTZ R34, R28, R3, !PT ;  /* 0x000000031c227209 */ /* 0x000fe20007810000 */
[----:B------:R-:W-:Y:S01]  /*3c80*/  @UP0 ULDC UR6, c[0x0][0x44c] ;  /* 0x0001130000060ab9 */ /* 0x000fe20000000800 */
[----:B------:R-:W-:Y:S01]  /*3c90*/  PLOP3.LUT P0, PT, PT, PT, UP2, 0x40, 0x0 ;  /* 0x000000000000781c */ /* 0x000fe20003f0e828 */
[----:B------:R-:W-:Y:S01]  /*3ca0*/  UIMAD.WIDE.U32 UR6, UR38, UR6, URZ ;  /* 0x00000006260672a5 */ /* 0x000fe2000f8e003f */
[----:B------:R-:W-:Y:S01]  /*3cb0*/  FSEL R30, R42, -INF , !P3 ;  /* 0xff8000002a1e7808 */ /* 0x000fe20005800000 */
[--C-:B------:R-:W-:Y:S01]  /*3cc0*/  FFMA.FTZ R42, R67, UR5, -R38.reuse ;  /* 0x00000005432a7c23 */ /* 0x100fe20008010826 */
[----:B------:R-:W-:Y:S01]  /*3cd0*/  ISETP.LT.OR P1, PT, R0, 0x22, P1 ;  /* 0x000000220000780c */ /* 0x000fe20000f21670 */
[----:B------:R-:W-:Y:S01]  /*3ce0*/  MUFU.EX2 R48, R48 ;  /* 0x0000003000307308 */ /* 0x000fe20000000800 */
[----:B------:R-:W-:Y:S01]  /*3cf0*/  FMNMX.FTZ R3, R29, R34, !PT ;  /* 0x000000221d037209 */ /* 0x000fe20007810000 */
[----:B------:R-:W-:Y:S01]  /*3d00*/  @UP0 ULDC UR4, c[0x0][0x450] ;  /* 0x0001140000040ab9 */ /* 0x000fe20000000800 */
[----:B------:R-:W-:Y:S01]  /*3d10*/  ISETP.GT.AND P0, PT, R2, 0x29, P0 ;  /* 0x000000290200780c */ /* 0x000fe20000704270 */
[----:B------:R-:W-:Y:S01]  /*3d20*/  @UP0 USHF.R.U32.HI UR38, URZ, UR4, UR7 ;  /* 0x000000043f260299 */ /* 0x000fe20008011607 */
[----:B------:R-:W-:Y:S01]  /*3d30*/  PLOP3.LUT P3, PT, PT, PT, UP3, 0x40, 0x0 ;  /* 0x000000000000781c */ /* 0x000fe20003f6e838 */
[----:B------:R-:W-:Y:S01]  /*3d40*/  UIADD3 UR6, UR39, -0x2, URZ ;  /* 0xfffffffe27067890 */ /* 0x000fe2000fffe03f */
[----:B------:R-:W-:Y:S01]  /*3d50*/  FSEL R31, R43, -INF , !P1 ;  /* 0xff8000002b1f7808 */ /* 0x000fe20004800000 */
[----:B------:R-:W-:Y:S01]  /*3d60*/  FFMA.FTZ R43, R69, UR5, -R38 ;  /* 0x00000005452b7c23 */ /* 0x000fe20008010826 */
[----:B------:R-:W-:Y:S01]  /*3d70*/  FMNMX.FTZ R34, R30, R3, !PT ;  /* 0x000000031e227209 */ /* 0x000fe20007810000 */
[----:B------:R-:W-:Y:S01]  /*3d80*/  MUFU.EX2 R42, R42 ;  /* 0x0000002a002a7308 */ /* 0x000fe20000000800 */
[----:B------:R-:W-:Y:S01]  /*3d90*/  ISETP.LT.OR P0, PT, R0, 0x2a, P0 ;  /* 0x0000002a0000780c */ /* 0x000fe20000701670 */
[----:B------:R-:W-:Y:S01]  /*3da0*/  UIADD3 UR38, UR42, UR38, URZ ;  /* 0x000000262a267290 */ /* 0x000fe2000fffe03f */
[----:B------:R-:W-:-:S02]  /*3db0*/  PLOP3.LUT P1, PT, PT, PT, UP4, 0x40, 0x0 ;  /* 0x000000000000781c */ /* 0x000fc40003f2e848 */
[----:B------:R-:W-:Y:S01]  /*3dc0*/  FSEL R32, R46, -INF , !P2 ;  /* 0xff8000002e207808 */ /* 0x000fe20005000000 */
[--C-:B------:R-:W-:Y:S01]  /*3dd0*/  FFMA.FTZ R46, R75, UR5, -R38.reuse ;  /* 0x000000054b2e7c23 */ /* 0x100fe20008010826 */
[----:B------:R-:W-:Y:S01]  /*3de0*/  ISETP.GT.AND P3, PT, R2, 0x30, P3 ;  /* 0x000000300200780c */ /* 0x000fe20001f64270 */
[----:B------:R-:W1:Y:S01]  /*3df0*/  MUFU.EX2 R43, R43 ;  /* 0x0000002b002b7308 */ /* 0x000e620000000800 */
[----:B------:R-:W-:Y:S01]  /*3e00*/  FMNMX.FTZ R3, R31, R34, !PT ;  /* 0x000000221f037209 */ /* 0x000fe20007810000 */
[----:B------:R-:W-:Y:S01]  /*3e10*/  VIADD R24, R24, UR38 ;  /* 0x0000002618187c36 */ /* 0x000fe20008000000 */
[----:B------:R-:W-:Y:S01]  /*3e20*/  FSEL R33, R47, -INF , !P0 ;  /* 0xff8000002f217808 */ /* 0x000fe20004000000 */
[----:B------:R-:W-:Y:S01]  /*3e30*/  FFMA.FTZ R47, R77, UR5, -R38 ;  /* 0x000000054d2f7c23 */ /* 0x000fe20008010826 */
[----:B------:R-:W-:Y:S02]  /*3e40*/  PLOP3.LUT P2, PT, PT, PT, UP5, 0x40, 0x0 ;  /* 0x000000000000781c */ /* 0x000fe40003f4e858 */
[----:B------:R-:W-:Y:S01]  /*3e50*/  PLOP3.LUT P0, PT, PT, PT, UP6, 0x40, 0x0 ;  /* 0x000000000000781c */ /* 0x000fe20003f0e868 */
[----:B------:R-:W-:Y:S01]  /*3e60*/  MUFU.EX2 R46, R46 ;  /* 0x0000002e002e7308 */ /* 0x000fe20000000800 */
[----:B------:R-:W-:-:S02]  /*3e70*/  ISETP.GT.AND P1, PT, R2, 0x31, P1 ;  /* 0x000000310200780c */ /* 0x000fc40000f24270 */
[----:B------:R-:W-:Y:S02]  /*3e80*/  ISETP.LT.OR P3, PT, R0, 0x31, P3 ;  /* 0x000000310000780c */ /* 0x000fe40001f61670 */
[----:B------:R-:W-:Y:S02]  /*3e90*/  FMNMX.FTZ R34, R32, R3, !PT ;  /* 0x0000000320227209 */ /* 0x000fe40007810000 */
[C---:B------:R-:W-:Y:S01]  /*3ea0*/  ISETP.GT.AND P2, PT, R2.reuse, 0x38, P2 ;  /* 0x000000380200780c */ /* 0x040fe20001744270 */
[----:B------:R-:W2:Y:S01]  /*3eb0*/  MUFU.EX2 R47, R47 ;  /* 0x0000002f002f7308 */ /* 0x000ea20000000800 */
[----:B------:R-:W-:Y:S02]  /*3ec0*/  ISETP.GT.AND P0, PT, R2, 0x39, P0 ;  /* 0x000000390200780c */ /* 0x000fe40000704270 */
[----:B------:R-:W-:Y:S02]  /*3ed0*/  ISETP.LT.OR P1, PT, R0, 0x32, P1 ;  /* 0x000000320000780c */ /* 0x000fe40000f21670 */
[----:B------:R-:W-:Y:S01]  /*3ee0*/  FSEL R2, R50, -INF , !P3 ;  /* 0xff80000032027808 */ /* 0x000fe20005800000 */
[----:B------:R-:W-:Y:S01]  /*3ef0*/  FFMA.FTZ R50, R83, UR5, -R38 ;  /* 0x0000000553327c23 */ /* 0x000fe20008010826 */
[----:B------:R-:W-:Y:S01]  /*3f00*/  FMNMX.FTZ R3, R33, R34, !PT ;  /* 0x0000002221037209 */ /* 0x000fe20007810000 */
[----:B------:R-:W3:Y:S01]  /*3f10*/  MUFU.EX2 R49, R49 ;  /* 0x0000003100317308 */ /* 0x000ee20000000800 */
[----:B------:R-:W-:-:S02]  /*3f20*/  ISETP.LT.OR P2, PT, R0, 0x39, P2 ;  /* 0x000000390000780c */ /* 0x000fc40001741670 */
[----:B------:R-:W-:Y:S01]  /*3f30*/  FSEL R34, R51, -INF , !P1 ;  /* 0xff80000033227808 */ /* 0x000fe20004800000 */
[----:B------:R-:W-:Y:S01]  /*3f40*/  FFMA.FTZ R51, R85, UR5, -R38 ;  /* 0x0000000555337c23 */ /* 0x000fe20008010826 */
[----:B------:R-:W-:Y:S02]  /*3f50*/  FMNMX.FTZ R3, R2, R3, !PT ;  /* 0x0000000302037209 */ /* 0x000fe40007810000 */
[----:B------:R-:W-:Y:S01]  /*3f60*/  ISETP.LT.OR P0, PT, R0, 0x3a, P0 ;  /* 0x0000003a0000780c */ /* 0x000fe20000701670 */
[----:B------:R-:W-:Y:S01]  /*3f70*/  MUFU.EX2 R50, R50 ;  /* 0x0000003200327308 */ /* 0x000fe20000000800 */
[----:B------:R-:W-:Y:S02]  /*3f80*/  FSEL R0, R54, -INF , !P2 ;  /* 0xff80000036007808 */ /* 0x000fe40005000000 */
[----:B------:R-:W-:Y:S02]  /*3f90*/  FMNMX.FTZ R3, R34, R3, !PT ;  /* 0x0000000322037209 */ /* 0x000fe40007810000 */
[----:B------:R-:W-:Y:S01]  /*3fa0*/  FSEL R35, R55, -INF , !P0 ;  /* 0xff80000037237808 */ /* 0x000fe20004000000 */
[----:B0-----:R-:W-:Y:S01]  /*3fb0*/  FADD.FTZ R55, R196, R39 ;  /* 0x00000027c4377221 */ /* 0x001fe20000010000 */
[----:B------:R-:W-:Y:S01]  /*3fc0*/  FMNMX.FTZ R36, R0, R3, !PT ;  /* 0x0000000300247209 */ /* 0x000fe20007810000 */
[----:B------:R-:W0:Y:S01]  /*3fd0*/  MUFU.EX2 R51, R51 ;  /* 0x0000003300337308 */ /* 0x000e220000000800 */
[----:B------:R-:W-:-:S02]  /*3fe0*/  F2FP.F16.F32.PACK_AB R196, R39, R196 ;  /* 0x000000c427c4723e */ /* 0x000fc400000000ff */
[----:B------:R-:W-:Y:S02]  /*3ff0*/  FMNMX.FTZ R36, R35, R36, !PT ;  /* 0x0000002423247209 */ /* 0x000fe40007810000 */
[----:B------:R-:W-:Y:S02]  /*4000*/  F2FP.F16.F32.PACK_AB R198, R41, R40 ;  /* 0x0000002829c6723e */ /* 0x000fe400000000ff */
[----:B-1----:R-:W-:Y:S01]  /*4010*/  F2FP.F16.F32.PACK_AB R192, R43, R42 ;  /* 0x0000002a2bc0723e */ /* 0x002fe200000000ff */
[----:B------:R-:W1:Y:S01]  /*4020*/  SHFL.BFLY PT, R3, R36, 0x2, 0x1f ;  /* 0x0c401f0024037f89 */ /* 0x000e6200000e0000 */
[----:B------:R-:W-:Y:S02]  /*4030*/  F2FP.F16.F32.PACK_AB R194, R45, R44 ;  /* 0x0000002c2dc2723e */ /* 0x000fe400000000ff */
[----:B--2---:R-:W-:Y:S02]  /*4040*/  F2FP.F16.F32.PACK_AB R188, R47, R46 ;  /* 0x0000002e2fbc723e */ /* 0x004fe400000000ff */
[----:B---3--:R-:W-:-:S02]  /*4050*/  F2FP.F16.F32.PACK_AB R190, R49, R48 ;  /* 0x0000003031be723e */ /* 0x008fc400000000ff */
[----:B0-----:R-:W-:Y:S02]  /*4060*/  F2FP.F16.F32.PACK_AB R184, R51, R50 ;  /* 0x0000003233b8723e */ /* 0x001fe400000000ff */
[----:B-1----:R-:W-:-:S05]  /*4070*/  FMNMX.FTZ R37, R36, R3, !PT ;  /* 0x0000000324257209 */ /* 0x002fca0007810000 */
[----:B------:R-:W0:Y:S02]  /*4080*/  SHFL.BFLY PT, R36, R37, 0x1, 0x1f ;  /* 0x0c201f0025247f89 */ /* 0x000e2400000e0000 */
[----:B0-----:R-:W-:Y:S01]  /*4090*/  FMNMX.FTZ R3, R37, R36, !PT ;  /* 0x0000002425037209 */ /* 0x001fe20007810000 */
[--C-:B------:R-:W-:Y:S01]  /*40a0*/  FFMA.FTZ R36, R87, UR5, -R38.reuse ;  /* 0x0000000557247c23 */ /* 0x100fe20008010826 */
[----:B------:R-:W-:Y:S02]  /*40b0*/  FFMA.FTZ R38, R53, UR5, -R38 ;  /* 0x0000000535267c23 */ /* 0x000fe40008010826 */
[C---:B------:R-:W-:Y:S01]  /*40c0*/  FSETP.NEU.FTZ.AND P0, PT, R3.reuse, -INF , PT ;  /* 0xff8000000300780b */ /* 0x040fe20003f1d000 */
[----:B------:R-:W-:Y:S02]  /*40d0*/  FMUL.FTZ R37, R3, UR5 ;  /* 0x0000000503257c20 */ /* 0x000fe40008410000 */
[----:B------:R-:W-:Y:S03]  /*40e0*/  MUFU.EX2 R36, R36 ;  /* 0x0000002400247308 */ /* 0x000fe60000000800 */
[----:B------:R-:W-:-:S05]  /*40f0*/  FSEL R53, R37, RZ, P0 ;  /* 0x000000ff25357208 */ /* 0x000fca0000000000 */
[--C-:B------:R-:W-:Y:S01]  /*4100*/  FFMA.FTZ R8, R8, UR5, -R53.reuse ;  /* 0x0000000508087c23 */ /* 0x100fe20008010835 */
[--C-:B------:R-:W-:Y:S01]  /*4110*/  FFMA.FTZ R9, R9, UR5, -R53.reuse ;  /* 0x0000000509097c23 */ /* 0x100fe20008010835 */
[--C-:B------:R-:W-:Y:S01]  /*4120*/  FFMA.FTZ R18, R18, UR5, -R53.reuse ;  /* 0x0000000512127c23 */ /* 0x100fe20008010835 */
[--C-:B------:R-:W-:Y:S01]  /*4130*/  FFMA.FTZ R23, R23, UR5, -R53.reuse ;  /* 0x0000000517177c23 */ /* 0x100fe20008010835 */
[--C-:B------:R-:W-:Y:S01]  /*4140*/  FFMA.FTZ R26, R26, UR5, -R53.reuse ;  /* 0x000000051a1a7c23 */ /* 0x100fe20008010835 */
[--C-:B------:R-:W-:Y:S01]  /*4150*/  FFMA.FTZ R27, R27, UR5, -R53.reuse ;  /* 0x000000051b1b7c23 */ /* 0x100fe20008010835 */
[----:B------:R-:W-:Y:S01]  /*4160*/  MUFU.EX2 R8, R8 ;  /* 0x0000000800087308 */ /* 0x000fe20000000800 */
[--C-:B------:R-:W-:Y:S01]  /*4170*/  FFMA.FTZ R28, R28, UR5, -R53.reuse ;  /* 0x000000051c1c7c23 */ /* 0x100fe20008010835 */
[--C-:B------:R-:W-:Y:S01]  /*4180*/  FFMA.FTZ R29, R29, UR5, -R53.reuse ;  /* 0x000000051d1d7c23 */ /* 0x100fe20008010835 */
[--C-:B------:R-:W-:Y:S01]  /*4190*/  FFMA.FTZ R30, R30, UR5, -R53.reuse ;  /* 0x000000051e1e7c23 */ /* 0x100fe20008010835 */
[--C-:B------:R-:W-:Y:S01]  /*41a0*/  FFMA.FTZ R31, R31, UR5, -R53.reuse ;  /* 0x000000051f1f7c23 */ /* 0x100fe20008010835 */
[--C-:B------:R-:W-:Y:S01]  /*41b0*/  FFMA.FTZ R32, R32, UR5, -R53.reuse ;  /* 0x0000000520207c23 */ /* 0x100fe20008010835 */
[--C-:B------:R-:W-:Y:S01]  /*41c0*/  FFMA.FTZ R33, R33, UR5, -R53.reuse ;  /* 0x0000000521217c23 */ /* 0x100fe20008010835 */
[--C-:B------:R-:W-:Y:S01]  /*41d0*/  FFMA.FTZ R2, R2, UR5, -R53.reuse ;  /* 0x0000000502027c23 */ /* 0x100fe20008010835 */
[----:B------:R-:W0:Y:S01]  /*41e0*/  MUFU.EX2 R9, R9 ;  /* 0x0000000900097308 */ /* 0x000e220000000800 */
[--C-:B------:R-:W-:Y:S01]  /*41f0*/  FFMA.FTZ R34, R34, UR5, -R53.reuse ;  /* 0x0000000522227c23 */ /* 0x100fe20008010835 */
[--C-:B------:R-:W-:Y:S01]  /*4200*/  FFMA.FTZ R0, R0, UR5, -R53.reuse ;  /* 0x0000000500007c23 */ /* 0x100fe20008010835 */
[----:B------:R-:W-:-:S05]  /*4210*/  FFMA.FTZ R35, R35, UR5, -R53 ;  /* 0x0000000523237c23 */ /* 0x000fca0008010835 */
[----:B------:R1:W2:Y:S08]  /*4220*/  MUFU.EX2 R199, R18 ;  /* 0x0000001200c77308 */ /* 0x0002b00000000800 */
[----:B------:R3:W4:Y:S01]  /*4230*/  MUFU.EX2 R52, R23 ;  /* 0x0000001700347308 */ /* 0x0007220000000800 */
[----:B-1----:R-:W-:Y:S01]  /*4240*/  FADD.FTZ R18, R40, R55 ;  /* 0x0000003728127221 */ /* 0x002fe20000010000 */
[----:B0-----:R-:W-:-:S06]  /*4250*/  F2FP.F16.F32.PACK_AB R197, R9, R8 ;  /* 0x0000000809c5723e */ /* 0x001fcc00000000ff */
[----:B------:R-:W-:Y:S01]  /*4260*/  MUFU.EX2 R26, R26 ;  /* 0x0000001a001a7308 */ /* 0x000fe20000000800 */
[----:B---3--:R-:W-:-:S04]  /*4270*/  FADD.FTZ R23, R41, R18 ;  /* 0x0000001229177221 */ /* 0x008fc80000010000 */
[----:B------:R-:W-:-:S03]  /*4280*/  FADD.FTZ R18, R42, R23 ;  /* 0x000000172a127221 */ /* 0x000fc60000010000 */
[----:B------:R-:W0:Y:S01]  /*4290*/  MUFU.EX2 R27, R27 ;  /* 0x0000001b001b7308 */ /* 0x000e220000000800 */
[----:B------:R-:W-:Y:S01]  /*42a0*/  FADD.FTZ R23, R43, R18 ;  /* 0x000000122b177221 */ /* 0x000fe20000010000 */
[----:B------:R-:W-:-:S06]  /*42b0*/  FADD.FTZ R18, R8, R9 ;  /* 0x0000000908127221 */ /* 0x000fcc0000010000 */
[----:B------:R1:W3:Y:S08]  /*42c0*/  MUFU.EX2 R37, R38 ;  /* 0x0000002600257308 */ /* 0x0002f00000000800 */
[----:B------:R-:W5:Y:S01]  /*42d0*/  MUFU.EX2 R28, R28 ;  /* 0x0000001c001c7308 */ /* 0x000f620000000800 */
[----:B-1----:R-:W-:Y:S01]  /*42e0*/  FADD.FTZ R38, R44, R23 ;  /* 0x000000172c267221 */ /* 0x002fe20000010000 */
[----:B--2---:R-:W-:Y:S01]  /*42f0*/  FADD.FTZ R23, R199, R18 ;  /* 0x00000012c7177221 */ /* 0x004fe20000010000 */
[----:B----4-:R-:W-:-:S02]  /*4300*/  F2FP.F16.F32.PACK_AB R199, R52, R199 ;  /* 0x000000c734c7723e */ /* 0x010fc400000000ff */
[----:B------:R-:W-:Y:S01]  /*4310*/  FADD.FTZ R55, R45, R38 ;  /* 0x000000262d377221 */ /* 0x000fe20000010000 */
[----:B------:R-:W-:Y:S01]  /*4320*/  FADD.FTZ R23, R52, R23 ;  /* 0x0000001734177221 */ /* 0x000fe20000010000 */
[----:B0-----:R-:W-:Y:S01]  /*4330*/  F2FP.F16.F32.PACK_AB R193, R27, R26 ;  /* 0x0000001a1bc1723e */ /* 0x001fe200000000ff */
[----:B------:R-:W0:Y:S01]  /*4340*/  MUFU.EX2 R29, R29 ;  /* 0x0000001d001d7308 */ /* 0x000e220000000800 */
[----:B------:R-:W-:Y:S01]  /*4350*/  FADD.FTZ R38, R46, R55 ;  /* 0x000000372e267221 */ /* 0x000fe20000010000 */
[----:B------:R-:W-:Y:S01]  /*4360*/  FADD.FTZ R18, R26, R23 ;  /* 0x000000171a127221 */ /* 0x000fe20000010000 */
[----:B---3--:R-:W-:Y:S02]  /*4370*/  F2FP.F16.F32.PACK_AB R186, R37, R36 ;  /* 0x0000002425ba723e */ /* 0x008fe400000000ff */
[----:B------:R-:W-:Y:S01]  /*4380*/  FADD.FTZ R55, R47, R38 ;  /* 0x000000262f377221 */ /* 0x000fe20000010000 */
[----:B------:R-:W-:Y:S02]  /*4390*/  FADD.FTZ R23, R27, R18 ;  /* 0x000000121b177221 */ /* 0x000fe40000010000 */
[----:B------:R-:W1:Y:S01]  /*43a0*/  MUFU.EX2 R30, R30 ;  /* 0x0000001e001e7308 */ /* 0x000e620000000800 */
[----:B------:R-:W-:Y:S01]  /*43b0*/  FADD.FTZ R38, R48, R55 ;  /* 0x0000003730267221 */ /* 0x000fe20000010000 */
[----:B-----5:R-:W-:-:S03]  /*43c0*/  FADD.FTZ R18, R28, R23 ;  /* 0x000000171c127221 */ /* 0x020fc60000010000 */
[----:B------:R-:W-:-:S03]  /*43d0*/  FADD.FTZ R39, R49, R38 ;  /* 0x0000002631277221 */ /* 0x000fc60000010000 */
[----:B------:R-:W2:Y:S01]  /*43e0*/  MUFU.EX2 R31, R31 ;  /* 0x0000001f001f7308 */ /* 0x000ea20000000800 */
[C---:B0-----:R-:W-:Y:S01]  /*43f0*/  FADD.FTZ R23, R29.reuse, R18 ;  /* 0x000000121d177221 */ /* 0x041fe20000010000 */
[----:B------:R-:W-:Y:S01]  /*4400*/  FADD.FTZ R38, R50, R39 ;  /* 0x0000002732267221 */ /* 0x000fe20000010000 */
[----:B------:R-:W-:-:S03]  /*4410*/  F2FP.F16.F32.PACK_AB R195, R29, R28 ;  /* 0x0000001c1dc3723e */ /* 0x000fc600000000ff */
[----:B------:R-:W-:Y:S02]  /*4420*/  FADD.FTZ R39, R51, R38 ;  /* 0x0000002633277221 */ /* 0x000fe40000010000 */
[----:B------:R-:W-:Y:S01]  /*4430*/  MUFU.EX2 R32, R32 ;  /* 0x0000002000207308 */ /* 0x000fe20000000800 */
[----:B-1----:R-:W-:-:S07]  /*4440*/  FADD.FTZ R18, R30, R23 ;  /* 0x000000171e127221 */ /* 0x002fce0000010000 */
[----:B------:R-:W0:Y:S01]  /*4450*/  MUFU.EX2 R33, R33 ;  /* 0x0000002100217308 */ /* 0x000e220000000800 */
[C---:B--2---:R-:W-:Y:S01]  /*4460*/  FADD.FTZ R23, R31.reuse, R18 ;  /* 0x000000121f177221 */ /* 0x044fe20000010000 */
[----:B------:R-:W-:Y:S01]  /*4470*/  FADD.FTZ R18, R36, R39 ;  /* 0x0000002724127221 */ /* 0x000fe20000010000 */
[----:B------:R-:W-:-:S03]  /*4480*/  F2FP.F16.F32.PACK_AB R189, R31, R30 ;  /* 0x0000001e1fbd723e */ /* 0x000fc600000000ff */
[----:B------:R-:W-:Y:S02]  /*4490*/  FADD.FTZ R18, R37, R18 ;  /* 0x0000001225127221 */ /* 0x000fe40000010000 */
[----:B------:R-:W1:Y:S08]  /*44a0*/  MUFU.EX2 R2, R2 ;  /* 0x0000000200027308 */ /* 0x000e700000000800 */
[----:B------:R2:W3:Y:S01]  /*44b0*/  MUFU.EX2 R185, R34 ;  /* 0x0000002200b97308 */ /* 0x0004e20000000800 */
[----:B0-----:R-:W-:-:S07]  /*44c0*/  F2FP.F16.F32.PACK_AB R191, R33, R32 ;  /* 0x0000002021bf723e */ /* 0x001fce00000000ff */
[----:B------:R-:W0:Y:S01]  /*44d0*/  MUFU.EX2 R0, R0 ;  /* 0x0000000000007308 */ /* 0x000e220000000800 */
[----:B--2---:R-:W-:-:S04]  /*44e0*/  FADD.FTZ R34, R32, R23 ;  /* 0x0000001720227221 */ /* 0x004fc80000010000 */
[----:B------:R-:W-:-:S03]  /*44f0*/  FADD.FTZ R23, R33, R34 ;  /* 0x0000002221177221 */ /* 0x000fc60000010000 */
[----:B------:R-:W2:Y:S01]  /*4500*/  MUFU.EX2 R35, R35 ;  /* 0x0000002300237308 */ /* 0x000ea20000000800 */
[----:B-1----:R-:W-:-:S04]  /*4510*/  FADD.FTZ R8, R2, R23 ;  /* 0x0000001702087221 */ /* 0x002fc80000010000 */
[C---:B---3--:R-:W-:Y:S01]  /*4520*/  FADD.FTZ R9, R185.reuse, R8 ;  /* 0x00000008b9097221 */ /* 0x048fe20000010000 */
[----:B------:R-:W-:-:S03]  /*4530*/  F2FP.F16.F32.PACK_AB R185, R185, R2 ;  /* 0x00000002b9b9723e */ /* 0x000fc600000000ff */
[----:B0-----:R-:W-:-:S04]  /*4540*/  FADD.FTZ R8, R0, R9 ;  /* 0x0000000900087221 */ /* 0x001fc80000010000 */
[C---:B--2---:R-:W-:Y:S01]  /*4550*/  FADD.FTZ R9, R35.reuse, R8 ;  /* 0x0000000823097221 */ /* 0x044fe20000010000 */
[----:B------:R-:W-:Y:S01]  /*4560*/  F2FP.F16.F32.PACK_AB R187, R35, R0 ;  /* 0x0000000023bb723e */ /* 0x000fe200000000ff */
[----:B------:R-:W-:Y:S06]  /*4570*/  @!P6 BRA `(.L_x_988) ;  /* 0x000000000044e947 */ /* 0x000fec0003800000 */
[----:B------:R-:W-:Y:S01]  /*4580*/  ISETP.LT.AND P0, PT, RZ, UR38, PT ;  /* 0x00000026ff007c0c */ /* 0x000fe2000bf01270 */
[----:B------:R-:W-:-:S06]  /*4590*/  UIADD3 UR4, UR38, -0x1, URZ ;  /* 0xffffffff26047890 */ /* 0x000fcc000fffe03f */
[----:B------:R-:W-:-:S06]  /*45a0*/  MOV R0, UR4 ;  /* 0x0000000400007c02 */ /* 0x000fcc0008000f00 */
[----:B------:R-:W-:Y:S05]  /*45b0*/  @P0 BRA `(.L_x_989) ;  /* 0x00000000001c0947 */ /* 0x000fea0003800000 */
[----:B------:R-:W-:Y:S01]  /*45c0*/  ISETP.NE.AND P0, PT, R25, 0x1, PT ;  /* 0x000000011900780c */ /* 0x000fe20003f05270 */
[----:B------:R-:W-:-:S12]  /*45d0*/  IMAD R23, RZ, RZ, -UR38 ;  /* 0x80000026ff177e24 */ /* 0x000fd8000f8e02ff */
[----:B------:R-:W0:Y:S02]  /*45e0*/  @P0 LDC.64 R26, c[0x0][0x9e8] ;  /* 0x00027a00ff1a0b82 */ /* 0x000e240000000a00 */
[----:B0-----:R-:W-:-:S05]  /*45f0*/  @P0 IMAD.HI.U32 R0, R23, R26, RZ ;  /* 0x0000001a17000227 */ /* 0x001fca00078e00ff */
[----:B------:R-:W-:-:S04]  /*4600*/  @P0 SHF.R.U32.HI R23, RZ, R27, R0 ;  /* 0x0000001bff170219 */ /* 0x000fc80000011600 */
[----:B------:R-:W-:Y:S01]  /*4610*/  LOP3.LUT R0, RZ, R23, RZ, 0x33, !PT ;  /* 0x00000017ff007212 */ /* 0x000fe200078e33ff */
[----:B------:R-:W-:Y:S06]  /*4620*/  BRA `(.L_x_990) ;  /* 0x0000000000107947 */ /* 0x000fec0003800000 */
.L_x_989:
[----:B------:R-:W-:-:S13]  /*4630*/  ISETP.NE.AND P0, PT, R25, 0x1, PT ;  /* 0x000000011900780c */ /* 0x000fda0003f05270 */
[----:B------:R-:W0:Y:S02]  /*4640*/  @P0 LDC.64 R26, c[0x0][0x9e8] ;  /* 0x00027a00ff1a0b82 */ /* 0x000e240000000a00 */
[----:B0-----:R-:W-:-:S05]  /*4650*/  @P0 IMAD.HI.U32 R2, R0, R26, RZ ;  /* 0x0000001a00020227 */ /* 0x001fca00078e00ff */
[----:B------:R-:W-:-:S07]  /*4660*/  @P0 SHF.R.U32.HI R0, RZ, R27, R2 ;  /* 0x0000001bff000219 */ /* 0x000fce0000011602 */
.L_x_990:
[----:B------:R-:W-:-:S05]  /*4670*/  IMAD R25, R0, R25, R25 ;  /* 0x0000001900197224 */ /* 0x000fca00078e0219 */
[----:B------:R-:W-:-:S07]  /*4680*/  VIMNMX R24, R24, R25, PT ;  /* 0x0000001918187248 */ /* 0x000fce0003fe0100 */
.L_x_988:
[----:B------:R-:W-:Y:S01]  /*4690*/  R2UR UR4, R22 ;  /* 0x00000000160472ca */ /* 0x000fe200000e0000 */
[----:B------:R-:W-:Y:S01]  /*46a0*/  UMOV UR7, URZ ;  /* 0x0000003f00077c82 */ /* 0x000fe20008000000 */
[----:B------:R-:W-:Y:S01]  /*46b0*/  SHF.R.S32.HI R23, RZ, 0x1f, R24 ;  /* 0x0000001fff177819 */ /* 0x000fe20000011418 */
[----:B------:R-:W-:Y:S01]  /*46c0*/  IMAD.U32 R8, RZ, RZ, UR7 ;  /* 0x00000007ff087e24 */ /* 0x000fe2000f8e00ff */
[----:B------:R-:W-:Y:S01]  /*46d0*/  CS2R R150, SRZ ;  /* 0x0000000000967805 */ /* 0x000fe2000001ff00 */
[----:B------:R-:W-:Y:S01]  /*46e0*/  IMAD.MOV.U32 R0, RZ, RZ, 0x3f800000 ;  /* 0x3f800000ff007424 */ /* 0x000fe200078e00ff */
[----:B------:R-:W-:Y:S01]  /*46f0*/  LEA.HI R23, R23, R24, RZ, 0x6 ;  /* 0x0000001817177211 */ /* 0x000fe200078f30ff */
[----:B------:R-:W-:Y:S01]  /*4700*/  IMAD.MOV.U32 R2, RZ, RZ, 0x3f800000 ;  /* 0x3f800000ff027424 */ /* 0x000fe200078e00ff */
[----:B------:R-:W-:Y:S02]  /*4710*/  CS2R R148, SRZ ;  /* 0x0000000000947805 */ /* 0x000fe4000001ff00 */
[----:B------:R-:W-:-:S02]  /*4720*/  CS2R R146, SRZ ;  /* 0x0000000000927805 */ /* 0x000fc4000001ff00 */
[----:B------:R-:W-:Y:S02]  /*4730*/  SHF.R.S32.HI R23, RZ, 0x6, R23 ;  /* 0x00000006ff177819 */ /* 0x000fe40000011417 */
[----:B------:R-:W-:Y:S02]  /*4740*/  CS2R R144, SRZ ;  /* 0x0000000000907805 */ /* 0x000fe4000001ff00 */
[----:B------:R-:W-:Y:S02]  /*4750*/  CS2R R142, SRZ ;  /* 0x00000000008e7805 */ /* 0x000fe4000001ff00 */
[----:B------:R-:W-:Y:S02]  /*4760*/  CS2R R140, SRZ ;  /* 0x00000000008c7805 */ /* 0x000fe4000001ff00 */
[----:B------:R-:W-:Y:S01]  /*4770*/  VIMNMX R23, R23, UR4, !PT ;  /* 0x0000000417177c48 */ /* 0x000fe2000ffe0100 */
[----:B------:R-:W-:Y:S01]  /*4780*/  UMOV UR4, URZ ;  /* 0x0000003f00047c82 */ /* 0x000fe20008000000 */
[----:B------:R-:W-:-:S02]  /*4790*/  CS2R R138, SRZ ;  /* 0x00000000008a7805 */ /* 0x000fc4000001ff00 */
[----:B------:R-:W-:Y:S02]  /*47a0*/  CS2R R136, SRZ ;  /* 0x0000000000887805 */ /* 0x000fe4000001ff00 */
[----:B------:R-:W-:Y:S02]  /*47b0*/  ISETP.LE.AND P0, PT, R23, UR6, PT ;  /* 0x0000000617007c0c */ /* 0x000fe4000bf03270 */
        /* <DEDUP_REMOVED lines=57> */
[----:B------:R-:W-:Y:S01]  /*4b50*/  UMOV UR4, URZ ;  /* 0x0000003f00047c82 */ /* 0x000fe20008000000 */
[----:B------:R-:W-:Y:S01]  /*4b60*/  MOV R2, 0x3f800000 ;  /* 0x3f80000000027802 */ /* 0x000fe20000000f00 */
[----:B------:R-:W-:Y:S01]  /*4b70*/  IMAD.U32 R202, RZ, RZ, UR4 ;  /* 0x00000004ffca7e24 */ /* 0x000fe2000f8e00ff */
[----:B------:R-:W-:Y:S01]  /*4b80*/  UMOV UR60, URZ ;  /* 0x0000003f003c7c82 */ /* 0x000fe20008000000 */
[----:B------:R-:W-:Y:S01]  /*4b90*/  IMAD.MOV.U32 R0, RZ, RZ, 0x3f800000 ;  /* 0x3f800000ff007424 */ /* 0x000fe200078e00ff */
[----:B------:R-:W-:Y:S01]  /*4ba0*/  ULDC UR7, c[0x0][0x9d8] ;  /* 0x0002760000077ab9 */ /* 0x000fe20000000800 */
[----:B------:R-:W-:-:S07]  /*4bb0*/  IMAD.MOV.U32 R151, RZ, RZ, RZ ;  /* 0x000000ffff977224 */ /* 0x000fce00078e00ff */
.L_x_1008:
[----:B------:R-:W-:Y:S01]  /*4bc0*/  R2UR UR10, R202 ;  /* 0x00000000ca0a72ca */ /* 0x000fe200000e0000 */
[----:B------:R-:W-:-:S04]  /*4bd0*/  UIADD3 UR4, UR60, 0x1, URZ ;  /* 0x000000013c047890 */ /* 0x000fc8000fffe03f */
[----:B------:R-:W-:-:S04]  /*4be0*/  UISETP.NE.AND UP1, UPT, UR4, 0x2, UPT ;  /* 0x000000020400788c */ /* 0x000fc8000bf25270 */
[----:B------:R-:W-:Y:S02]  /*4bf0*/  USEL UR5, URZ, 0x1, UP1 ;  /* 0x000000013f057887 */ /* 0x000fe40008800000 */
[----:B------:R-:W-:Y:S02]  /*4c00*/  USEL UR4, UR4, URZ, UP1 ;  /* 0x0000003f04047287 */ /* 0x000fe40008800000 */
[----:B------:R-:W-:-:S06]  /*4c10*/  ULOP3.LUT UR5, UR10, UR5, URZ, 0x3c, !UPT ;  /* 0x000000050a057292 */ /* 0x000fcc000f8e3c3f */
[----:B------:R-:W-:Y:S01]  /*4c20*/  IMAD.U32 R8, RZ, RZ, UR5 ;  /* 0x00000005ff087e24 */ /* 0x000fe2000f8e00ff */
[----:B------:R-:W-:Y:S06]  /*4c30*/  @!P4 BRA `(.L_x_992) ;  /* 0x000000000004c947 */ /* 0x000fec0003800000 */
[----:B------:R-:W-:Y:S01]  /*4c40*/  BPT.TRAP 0x1 ;  /* 0x000000040000795c */ /* 0x000fe20000300000 */
.L_x_992:
[----:B------:R-:W-:Y:S02]  /*4c50*/  R2UR UR10, R16 ;  /* 0x00000000100a72ca */ /* 0x000fe400000e0000 */
[----:B------:R-:W-:-:S11]  /*4c60*/  R2UR UR5, R8 ;  /* 0x00000000080572ca */ /* 0x000fd600000e0000 */
[----:B------:R-:W-:Y:S02]  /*4c70*/  ULEA UR61, UR4, UR10, 0x3 ;  /* 0x0000000a043d7291 */ /* 0x000fe4000f8e183f */
[----:B------:R-:W-:-:S05]  /*4c80*/  IMAD.U32 R152, RZ, RZ, UR5 ;  /* 0x00000005ff987e24 */ /* 0x000fca000f8e00ff */
[----:B------:R-:W-:-:S04]  /*4c90*/  SHF.L.U32 R152, R152, 0x1f, RZ ;  /* 0x0000001f98987819 */ /* 0x000fc800000006ff */
[----:B------:R0:W1:Y:S01]  /*4ca0*/  SYNCS.PHASECHK.TRANS64.TRYWAIT P0, [UR61+0x30830], R152 ;  /* 0x03083098ff0075a7 */ /* 0x000062000800017d */
[----:B------:R-:W-:Y:S05]  /*4cb0*/  @!P4 BRA `(.L_x_993) ;  /* 0x000000000004c947 */ /* 0x000fea0003800000 */
[----:B------:R-:W-:Y:S01]  /*4cc0*/  BPT.TRAP 0x1 ;  /* 0x000000040000795c */ /* 0x000fe20000300000 */
.L_x_993:
[----:B-1----:R-:W-:Y:S05]  /*4cd0*/  @P0 BRA `(.L_x_994) ;  /* 0x0000000000080947 */ /* 0x002fea0003800000 */
[----:B------:R-:W1:Y:S02]  /*4ce0*/  SYNCS.PHASECHK.TRANS64.TRYWAIT P0, [UR61+0x30830], R152 ;  /* 0x03083098ff0075a7 */ /* 0x000e64000800017d */
[----:B-1----:R-:W-:Y:S05]  /*4cf0*/  @!P0 BRA `(.L_x_995) ;  /* 0x0000010400208947 */ /* 0x002fea0003800000 */
.L_x_994:
[----:B------:R-:W-:Y:S01]  /*4d00*/  R2UR UR5, R20 ;  /* 0x00000000140572ca */ /* 0x000fe200000e0000 */
[----:B01----:R-:W-:Y:S01]  /*4d10*/  WARPGROUP.ARRIVE ;  /* 0x00000000000079c5 */ /* 0x003fe20000000000 */
[----:B------:R-:W-:Y:S01]  /*4d20*/  R2UR UR56, R6 ;  /* 0x00000000063872ca */ /* 0x000fe200000e0000 */
[----:B------:R-:W-:Y:S01]  /*4d30*/  UMOV UR59, 0x40000040 ;  /* 0x40000040003b7882 */ /* 0x000fe20000000000 */
[----:B------:R-:W-:Y:S01]  /*4d40*/  R2UR UR57, R7 ;  /* 0x00000000073972ca */ /* 0x000fe200000e0000 */
[----:B------:R-:W-:Y:S01]  /*4d50*/  UMOV UR55, 0x40000040 ;  /* 0x4000004000377882 */ /* 0x000fe20000000000 */
[----:B------:R-:W-:Y:S01]  /*4d60*/  MOV R200, UR53 ;  /* 0x0000003500c87c02 */ /* 0x000fe20008000f00 */
[----:B------:R-:W-:Y:S01]  /*4d70*/  UMOV UR11, 0x40000040 ;  /* 0x40000040000b7882 */ /* 0x000fe20000000000 */
[----:B------:R-:W-:Y:S01]  /*4d80*/  MOV R201, UR52 ;  /* 0x0000003400c97c02 */ /* 0x000fe20008000f00 */
[----:B------:R-:W-:Y:S01]  /*4d90*/  UMOV UR15, 0x40000040 ;  /* 0x40000040000f7882 */ /* 0x000fe20000000000 */
[----:B------:R-:W-:Y:S01]  /*4da0*/  R2UR UR52, R10 ;  /* 0x000000000a3472ca */ /* 0x000fe200000e0000 */
[----:B------:R-:W-:Y:S01]  /*4db0*/  UMOV UR19, 0x40000040 ;  /* 0x4000004000137882 */ /* 0x000fe20000000000 */
[----:B------:R-:W-:Y:S01]  /*4dc0*/  R2UR UR53, R11 ;  /* 0x000000000b3572ca */ /* 0x000fe200000e0000 */
[----:B------:R-:W-:Y:S01]  /*4dd0*/  ULEA UR5, UR4, UR5, 0xb ;  /* 0x0000000504057291 */ /* 0x000fe2000f8e583f */
        /* <DEDUP_REMOVED lines=9> */
[----:B------:R-:W-:Y:S01]  /*4e70*/  HGMMA.64x64x16.F32 R152, gdesc[UR56], RZ, !UPT, gsb0 ;  /* 0x00e00000389879f0 */ /* 0x000fe2000c0008ff */
[----:B------:R-:W-:Y:S01]  /*4e80*/  UMOV UR54, UR10 ;  /* 0x0000000a00367c82 */ /* 0x000fe20008000000 */
[----:B------:R-:W-:Y:S01]  /*4e90*/  R2UR UR56, R14 ;  /* 0x000000000e3872ca */ /* 0x000fe200000e0000 */
[----:B------:R-:W-:Y:S01]  /*4ea0*/  UIADD3 UR10, UR5, 0x4, URZ ;  /* 0x00000004050a7890 */ /* 0x000fe2000fffe03f */
[----:B------:R-:W-:Y:S01]  /*4eb0*/  R2UR UR57, R15 ;  /* 0x000000000f3972ca */ /* 0x000fe200000e0000 */
[----:B------:R-:W-:Y:S01]  /*4ec0*/  UMOV UR59, 0x40000040 ;  /* 0x40000040003b7882 */ /* 0x000fe20000000000 */
[----:B------:R-:W-:Y:S01]  /*4ed0*/  UIADD3 UR22, UR5, 0x204, URZ ;  /* 0x0000020405167890 */ /* 0x000fe2000fffe03f */
[-C--:B------:R-:W-:Y:S01]  /*4ee0*/  FMUL.FTZ R29, R29, R0.reuse ;  /* 0x000000001d1d7220 */ /* 0x080fe20000410000 */
[----:B------:R-:W-:Y:S01]  /*4ef0*/  UIADD3 UR26, UR5, 0x206, URZ ;  /* 0x00000206051a7890 */ /* 0x000fe2000fffe03f */
[-C--:B------:R-:W-:Y:S01]  /*4f00*/  FMUL.FTZ R32, R32, R0.reuse ;  /* 0x0000000020207220 */ /* 0x080fe20000410000 */
[----:B------:R-:W-:Y:S01]  /*4f10*/  UMOV UR58, UR10 ;  /* 0x0000000a003a7c82 */ /* 0x000fe20008000000 */
        /* <DEDUP_REMOVED lines=72> */
[----:B------:R-:W-:Y:S01]  /*53a0*/  HGMMA.64x64x16.F32 R152, gdesc[UR52], R152, gsb0 ;  /* 0x00e00000349879f0 */ /* 0x000fe20008000898 */
[----:B------:R-:W-:Y:S01]  /*53b0*/  R2UR UR53, R200 ;  /* 0x00000000c83572ca */ /* 0x000fe200000e0000 */
[----:B------:R-:W-:Y:S01]  /*53c0*/  UIADD3 UR54, UR5, 0x604, URZ ;  /* 0x0000060405367890 */ /* 0x000fe2000fffe03f */
[----:B------:R-:W-:Y:S01]  /*53d0*/  R2UR UR52, R201 ;  /* 0x00000000c93472ca */ /* 0x000fe200000e0000 */
[----:B------:R-:W-:Y:S01]  /*53e0*/  UMOV UR55, 0x40000040 ;  /* 0x4000004000377882 */ /* 0x000fe20000000000 */
[----:B------:R-:W-:Y:S01]  /*53f0*/  UIADD3 UR5, UR5, 0x606, URZ ;  /* 0x0000060605057890 */ /* 0x000fe2000fffe03f */
        /* <DEDUP_REMOVED lines=68> */
[----:B------:R-:W-:Y:S01]  /*5840*/  HGMMA.64x64x16.F32 R152, gdesc[UR56], R152, gsb0 ;  /* 0x00e00000389879f0 */ /* 0x000fe20008000898 */
[----:B------:R-:W-:Y:S01]  /*5850*/  R2UR UR56, R12 ;  /* 0x000000000c3872ca */ /* 0x000fe200000e0000 */
[----:B------:R-:W-:Y:S01]  /*5860*/  UMOV UR58, UR5 ;  /* 0x00000005003a7c82 */ /* 0x000fe20008000000 */
[----:B------:R-:W-:Y:S01]  /*5870*/  R2UR UR57, R13 ;  /* 0x000000000d3972ca */ /* 0x000fe200000e0000 */
[----:B------:R-:W-:Y:S01]  /*5880*/  UMOV UR59, 0x40000040 ;  /* 0x40000040003b7882 */ /* 0x000fe20000000000 */
[----:B------:R-:W-:Y:S02]  /*5890*/  WARPGROUP.DEPBAR.LE gsb0, 0x0 ;  /* 0x00008000000079c5 */ /* 0x000fe40000010000 */
[----:B------:R-:W-:-:S06]  /*58a0*/  WARPGROUP.ARRIVE ;  /* 0x00000000000079c5 */ /* 0x000fcc0000000000 */
[----:B------:R-:W-:Y:S03]  /*58b0*/  HGMMA.64x64x16.F32 R152, gdesc[UR8], R152, gsb0 ;  /* 0x00e00000089879f0 */ /* 0x000fe60008000898 */
        /* <DEDUP_REMOVED lines=37> */
[----:B------:R-:W-:Y:S05]  /*5b10*/  @!P4 BRA `(.L_x_996) ;  /* 0x000000000004c947 */ /* 0x000fea0003800000 */
[----:B------:R-:W-:Y:S01]  /*5b20*/  BPT.TRAP 0x1 ;  /* 0x000000040000795c */ /* 0x000fe20000300000 */
.L_x_996:
        /* <DEDUP_REMOVED lines=8> */
.L_x_997:
[----:B-1----:R-:W-:Y:S05]  /*5bb0*/  @P0 BRA `(.L_x_998) ;  /* 0x0000000000080947 */ /* 0x002fea0003800000 */
[----:B------:R-:W1:Y:S02]  /*5bc0*/  SYNCS.PHASECHK.TRANS64.TRYWAIT P0, [UR14+0x30850], R0 ;  /* 0x03085000ff0075a7 */ /* 0x000e64000800014e */
[----:B-1----:R-:W-:Y:S05]  /*5bd0*/  @!P0 BRA `(.L_x_999) ;  /* 0x000000f400808947 */ /* 0x002fea0003800000 */
.L_x_998:
[----:B------:R-:W-:Y:S01]  /*5be0*/  R2UR UR5, R16 ;  /* 0x00000000100572ca */ /* 0x000fe200000e0000 */
[----:B------:R-:W-:Y:S01]  /*5bf0*/  WARPGROUP.ARRIVE ;  /* 0x00000000000079c5 */ /* 0x000fe20000000000 */
[----:B------:R-:W-:Y:S01]  /*5c00*/  UMOV UR11, 0x40000040 ;  /* 0x40000040000b7882 */ /* 0x000fe20000000000 */
[----:B------:R-:W-:Y:S01]  /*5c10*/  PLOP3.LUT P0, PT, PT, PT, UP0, 0x80, 0x0 ;  /* 0x000000000000781c */ /* 0x000fe20003f0f008 */
[----:B------:R-:W-:Y:S01]  /*5c20*/  FMUL.FTZ R157, R157, UR7 ;  /* 0x000000079d9d7c20 */ /* 0x000fe20008410000 */
[----:B------:R-:W-:Y:S01]  /*5c30*/  PLOP3.LUT P1, PT, PT, PT, UP0, 0x80, 0x0 ;  /* 0x000000000000781c */ /* 0x000fe20003f2f008 */
[----:B------:R-:W-:Y:S01]  /*5c40*/  FMUL.FTZ R2, R155, UR7 ;  /* 0x000000079b027c20 */ /* 0x000fe20008410000 */
[----:B------:R-:W-:Y:S01]  /*5c50*/  FMUL.FTZ R155, R162, UR7 ;  /* 0x00000007a29b7c20 */ /* 0x000fe20008410000 */
[----:B------:R-:W-:Y:S01]  /*5c60*/  FMUL.FTZ R162, R175, UR7 ;  /* 0x00000007afa27c20 */ /* 0x000fe20008410000 */
[----:B------:R-:W-:Y:S01]  /*5c70*/  MOV R175, R19 ;  /* 0x0000001300af7202 */ /* 0x000fe20000000f00 */
[----:B------:R-:W-:Y:S01]  /*5c80*/  USHF.L.U32 UR15, UR6, 0x6, URZ ;  /* 0x00000006060f7899 */ /* 0x000fe2000800063f */
[----:B------:R-:W-:Y:S01]  /*5c90*/  R2UR UR19, R17 ;  /* 0x00000000111372ca */ /* 0x000fe200000e0000 */
[----:B01----:R-:W-:Y:S01]  /*5ca0*/  FMUL.FTZ R0, R154, UR7 ;  /* 0x000000079a007c20 */ /* 0x003fe20008410000 */
[----:B------:R-:W-:Y:S01]  /*5cb0*/  UIADD3 UR5, UR5, 0x400, URZ ;  /* 0x0000040005057890 */ /* 0x000fe2000fffe03f */
[----:B------:R-:W-:Y:S01]  /*5cc0*/  FMUL.FTZ R154, R159, UR7 ;  /* 0x000000079f9a7c20 */ /* 0x000fe20008410000 */
[----:B------:R-:W-:Y:S01]  /*5cd0*/  ULDC UR22, c[0x0][0x2f0] ;  /* 0x0000bc0000167ab9 */ /* 0x000fe20000000800 */
[----:B------:R-:W-:Y:S01]  /*5ce0*/  FMUL.FTZ R159, R170, UR7 ;  /* 0x00000007aa9f7c20 */ /* 0x000fe20008410000 */
[----:B------:R-:W-:Y:S01]  /*5cf0*/  USHF.R.U32.HI UR5, URZ, 0x4, UR5 ;  /* 0x000000043f057899 */ /* 0x000fe20008011605 */
[----:B------:R-:W-:Y:S01]  /*5d00*/  FMUL.FTZ R170, R173, UR7 ;  /* 0x00000007adaa7c20 */ /* 0x000fe20008410000 */
[----:B------:R-:W-:Y:S01]  /*5d10*/  FMUL.FTZ R152, R152, UR7 ;  /* 0x0000000798987c20 */ /* 0x000fe20008410000 */
[----:B------:R-:W-:Y:S01]  /*5d20*/  FMUL.FTZ R165, R165, UR7 ;  /* 0x00000007a5a57c20 */ /* 0x000fe20008410000 */
[----:B------:R-:W-:Y:S01]  /*5d30*/  ULOP3.LUT UR5, UR5, 0x3fff, URZ, 0xc0, !UPT ;  /* 0x00003fff05057892 */ /* 0x000fe2000f8ec03f */
[----:B------:R-:W-:Y:S01]  /*5d40*/  FMUL.FTZ R172, R172, UR7 ;  /* 0x00000007acac7c20 */ /* 0x000fe20008410000 */
[----:B------:R-:W-:Y:S01]  /*5d50*/  FMUL.FTZ R180, R180, UR7 ;  /* 0x00000007b4b47c20 */ /* 0x000fe20008410000 */
[----:B------:R-:W-:Y:S01]  /*5d60*/  FMUL.FTZ R181, R181, UR7 ;  /* 0x00000007b5b57c20 */ /* 0x000fe20008410000 */
[----:B------:R-:W-:Y:S01]  /*5d70*/  ULOP3.LUT UR5, UR5, 0x2000000, URZ, 0xfc, !UPT ;  /* 0x0200000005057892 */ /* 0x000fe2000f8efc3f */
[----:B------:R-:W-:Y:S01]  /*5d80*/  R2UR UR18, R21 ;  /* 0x00000000151272ca */ /* 0x000fe200000e0000 */
[----:B------:R-:W-:Y:S01]  /*5d90*/  FMUL.FTZ R182, R182, UR7 ;  /* 0x00000007b6b67c20 */ /* 0x000fe20008410000 */
[----:B------:R-:W0:Y:S01]  /*5da0*/  MUFU.TANH R152, R152 ;  /* 0x0000009800987308 */ /* 0x000e220000002400 */
[----:B------:R-:W-:-:S07]  /*5db0*/  ULEA UR5, UR60, UR5, 0xb ;  /* 0x000000053c057291 */ /* 0x000fce000f8e583f */
[----:B------:R-:W-:Y:S01]  /*5dc0*/  UMOV UR10, UR5 ;  /* 0x00000005000a7c82 */ /* 0x000fe20008000000 */
[----:B------:R-:W1:Y:S01]  /*5dd0*/  MUFU.TANH R0, R0 ;  /* 0x0000000000007308 */ /* 0x000e620000002400 */
[----:B------:R-:W-:Y:S01]  /*5de0*/  HGMMA.64x256x16.F32 R24, R196, gdesc[UR8].tnspB, R24, gsb0 ;  /* 0x43e00008c4187df0 */ /* 0x000fe20008000818 */
[----:B------:R-:W-:Y:S01]  /*5df0*/  UIADD3 UR10, UR5, 0x80, URZ ;  /* 0x00000080050a7890 */ /* 0x000fe2000fffe03f */
[----:B------:R-:W-:-:S05]  /*5e00*/  UMOV UR11, 0x40000040 ;  /* 0x40000040000b7882 */ /* 0x000fca0000000000 */
[----:B------:R-:W2:Y:S08]  /*5e10*/  MUFU.TANH R2, R2 ;  /* 0x0000000200027308 */ /* 0x000eb00000002400 */
[----:B------:R-:W3:Y:S08]  /*5e20*/  MUFU.TANH R154, R154 ;  /* 0x0000009a009a7308 */ /* 0x000ef00000002400 */
[----:B------:R-:W4:Y:S08]  /*5e30*/  MUFU.TANH R155, R155 ;  /* 0x0000009b009b7308 */ /* 0x000f300000002400 */
[----:B------:R-:W0:Y:S08]  /*5e40*/  MUFU.TANH R165, R165 ;  /* 0x000000a500a57308 */ /* 0x000e300000002400 */
[----:B------:R-:W0:Y:S08]  /*5e50*/  MUFU.TANH R159, R159 ;  /* 0x0000009f009f7308 */ /* 0x000e300000002400 */
[----:B------:R-:W0:Y:S08]  /*5e60*/  MUFU.TANH R172, R172 ;  /* 0x000000ac00ac7308 */ /* 0x000e300000002400 */
[----:B------:R-:W0:Y:S08]  /*5e70*/  MUFU.TANH R170, R170 ;  /* 0x000000aa00aa7308 */ /* 0x000e300000002400 */
[----:B------:R-:W0:Y:S08]  /*5e80*/  MUFU.TANH R162, R162 ;  /* 0x000000a200a27308 */ /* 0x000e300000002400 */
[----:B------:R-:W0:Y:S08]  /*5e90*/  MUFU.TANH R180, R180 ;  /* 0x000000b400b47308 */ /* 0x000e300000002400 */
[----:B------:R-:W0:Y:S01]  /*5ea0*/  MUFU.TANH R181, R181 ;  /* 0x000000b500b57308 */ /* 0x000e220000002400 */
[----:B------:R-:W-:-:S02]  /*5eb0*/  WARPGROUP.DEPBAR.LE gsb0, 0x0 ;  /* 0x00008000000079c5 */ /* 0x000fc40000010000 */
        /* <DEDUP_REMOVED lines=9> */
[----:B------:R-:W-:Y:S02]  /*5f50*/  UMOV UR11, 0x40000040 ;  /* 0x40000040000b7882 */ /* 0x000fe40000000000 */
[----:B------:R-:W-:Y:S01]  /*5f60*/  @UP0 ULDC UR5, c[0x0][0x44c] ;  /* 0x0001130000050ab9 */ /* 0x000fe20000000800 */
[----:B------:R-:W-:Y:S02]  /*5f70*/  WARPGROUP.DEPBAR.LE gsb0, 0x0 ;  /* 0x00008000000079c5 */ /* 0x000fe40000010000 */
[----:B------:R-:W-:Y:S01]  /*5f80*/  WARPGROUP.ARRIVE ;  /* 0x00000000000079c5 */ /* 0x000fe20000000000 */
[----:B------:R-:W-:Y:S01]  /*5f90*/  FMUL.FTZ R188, R153, UR7 ;  /* 0x0000000799bc7c20 */ /* 0x000fe20008410000 */
[----:B------:R-:W-:Y:S01]  /*5fa0*/  FMUL.FTZ R153, R158, UR7 ;  /* 0x000000079e997c20 */ /* 0x000fe20008410000 */
[----:B------:R-:W-:Y:S01]  /*5fb0*/  FMUL.FTZ R191, R169, UR7 ;  /* 0x00000007a9bf7c20 */ /* 0x000fe20008410000 */
[----:B------:R-:W-:Y:S01]  /*5fc0*/  FMUL.FTZ R158, R167, UR7 ;  /* 0x00000007a79e7c20 */ /* 0x000fe20008410000 */
[----:B------:R-:W-:-:S15]  /*5fd0*/  FMUL.FTZ R190, R168, UR7 ;  /* 0x00000007a8be7c20 */ /* 0x000fde0008410000 */
[----:B------:R-:W-:-:S01]  /*5fe0*/  NOP ;  /* 0x0000000000007918 */ /* 0x000fc20000000000 */
[----:B------:R-:W-:Y:S01]  /*5ff0*/  HGMMA.64x256x16.F32 R24, R184, gdesc[UR8].tnspB, R24, gsb0 ;  /* 0x43e00008b8187df0 */ /* 0x000fe20008000818 */
[----:B------:R-:W-:Y:S01]  /*6000*/  FMUL.FTZ R189, R156, UR7 ;  /* 0x000000079cbd7c20 */ /* 0x000fe20008410000 */
[----:B------:R-:W-:Y:S01]  /*6010*/  UMOV UR10, UR22 ;  /* 0x00000016000a7c82 */ /* 0x000fe20008000000 */
[----:B------:R-:W-:Y:S01]  /*6020*/  FMUL.FTZ R156, R163, UR7 ;  /* 0x00000007a39c7c20 */ /* 0x000fe20008410000 */
[----:B------:R-:W-:Y:S01]  /*6030*/  FMUL.FTZ R163, R178, UR7 ;  /* 0x00000007b2a37c20 */ /* 0x000fe20008410000 */
[----:B------:R-:W-:Y:S01]  /*6040*/  IMAD.U32 R173, RZ, RZ, UR10 ;  /* 0x0000000affad7e24 */ /* 0x000fe2000f8e00ff */
[----:B------:R-:W-:Y:S01]  /*6050*/  ULDC UR22, c[0x0][0x288] ;  /* 0x0000a20000167ab9 */ /* 0x000fe20000000800 */
[----:B------:R-:W0:Y:S01]  /*6060*/  MUFU.TANH R188, R188 ;  /* 0x000000bc00bc7308 */ /* 0x000e220000002400 */
[----:B------:R-:W-:-:S07]  /*6070*/  UMOV UR11, UR22 ;  /* 0x00000016000b7c82 */ /* 0x000fce0008000000 */
[----:B------:R-:W0:Y:S08]  /*6080*/  MUFU.TANH R189, R189 ;  /* 0x000000bd00bd7308 */ /* 0x000e300000002400 */
[----:B------:R-:W0:Y:S08]  /*6090*/  MUFU.TANH R153, R153 ;  /* 0x0000009900997308 */ /* 0x000e300000002400 */
[----:B------:R-:W0:Y:S08]  /*60a0*/  MUFU.TANH R156, R156 ;  /* 0x0000009c009c7308 */ /* 0x000e300000002400 */
[----:B------:R-:W0:Y:S08]  /*60b0*/  MUFU.TANH R158, R158 ;  /* 0x0000009e009e7308 */ /* 0x000e300000002400 */
[----:B------:R-:W0:Y:S08]  /*60c0*/  MUFU.TANH R190, R190 ;  /* 0x000000be00be7308 */ /* 0x000e300000002400 */
[----:B------:R-:W0:Y:S08]  /*60d0*/  MUFU.TANH R191, R191 ;  /* 0x000000bf00bf7308 */ /* 0x000e300000002400 */
[----:B------:R-:W0:Y:S01]  /*60e0*/  MUFU.TANH R163, R163 ;  /* 0x000000a300a37308 */ /* 0x000e220000002400 */
[----:B------:R-:W-:-:S07]  /*60f0*/  WARPGROUP.DEPBAR.LE gsb0, 0x0 ;  /* 0x00008000000079c5 */ /* 0x000fce0000010000 */
[----:B------:R5:W0:Y:S01]  /*6100*/  MUFU.TANH R184, R157 ;  /* 0x0000009d00b87308 */ /* 0x000a220000002400 */
        /* <DEDUP_REMOVED lines=8> */
[----:B-----5:R-:W-:Y:S01]  /*6190*/  FMUL.FTZ R157, R166, UR7 ;  /* 0x00000007a69d7c20 */ /* 0x020fe20008410000 */
[----:B------:R-:W-:Y:S01]  /*61a0*/  @P0 IMAD.HI.U32 R166, R19, UR5, RZ ;  /* 0x0000000513a60c27 */ /* 0x000fe2000f8e00ff */
[----:B------:R-:W-:Y:S01]  /*61b0*/  @UP0 ULDC UR5, c[0x0][0x450] ;  /* 0x0001140000050ab9 */ /* 0x000fe20000000800 */
[----:B------:R-:W0:Y:S03]  /*61c0*/  MUFU.TANH R185, R185 ;  /* 0x000000b900b97308 */ /* 0x000e260000002400 */
[----:B------:R-:W-:Y:S01]  /*61d0*/  @P1 SHF.R.U32.HI R175, RZ, UR5, R166 ;  /* 0x00000005ffaf1c19 */ /* 0x000fe200080116a6 */
[----:B------:R-:W-:Y:S01]  /*61e0*/  IMAD.U32 R166, RZ, RZ, UR61 ;  /* 0x0000003dffa67e24 */ /* 0x000fe2000f8e00ff */
[----:B------:R-:W-:-:S03]  /*61f0*/  UIADD3 UR5, -UR15, 0x1, URZ ;  /* 0x000000010f057890 */ /* 0x000fc6000fffe13f */
[----:B------:R-:W-:Y:S01]  /*6200*/  @!P5 VIADD R166, R166, 0x30840 ;  /* 0x00030840a6a6d836 */ /* 0x000fe20000000000 */
[----:B------:R-:W5:Y:S01]  /*6210*/  SHFL.IDX PT, R169, R175, RZ, 0x1c1f ;  /* 0x001c1fffafa97589 */ /* 0x000f6200000e0000 */
[----:B------:R-:W0:Y:S01]  /*6220*/  MUFU.TANH R186, R186 ;  /* 0x000000ba00ba7308 */ /* 0x000e220000002400 */
[----:B------:R-:W-:Y:S02]  /*6230*/  IMAD.U32 R168, RZ, RZ, UR5 ;  /* 0x00000005ffa87e24 */ /* 0x000fe4000f8e00ff */
[----:B------:R-:W-:Y:S02]  /*6240*/  @!P5 PRMT R167, RZ, 0x654, R166 ;  /* 0x00000654ffa7d816 */ /* 0x000fe400000000a6 */
[----:B------:R-:W-:Y:S02]  /*6250*/  IMAD R168, R5, -0x2, R168 ;  /* 0xfffffffe05a87824 */ /* 0x000fe400078e02a8 */
[----:B------:R1:W-:Y:S01]  /*6260*/  @!P5 SYNCS.ARRIVE.TRANS64.RED.A1T0 RZ, [R167+URZ], RZ ;  /* 0x000000ffa7ffd9a7 */ /* 0x0003e2000810043f */
[----:B------:R-:W0:Y:S01]  /*6270*/  MUFU.TANH R187, R187 ;  /* 0x000000bb00bb7308 */ /* 0x000e220000002400 */
[----:B------:R-:W-:Y:S01]  /*6280*/  IMAD R168, R173, UR19, R168 ;  /* 0x00000013ada87c24 */ /* 0x000fe2000f8e02a8 */
[----:B------:R-:W-:-:S03]  /*6290*/  ULDC UR19, c[0x0][0x9e0] ;  /* 0x0002780000137ab9 */ /* 0x000fc60000000800 */
[----:B------:R-:W-:Y:S02]  /*62a0*/  VIADD R168, R168, -UR11 ;  /* 0x8000000ba8a87c36 */ /* 0x000fe40008000000 */
[----:B-1----:R-:W-:Y:S01]  /*62b0*/  FMUL.FTZ R167, R183, UR7 ;  /* 0x00000007b7a77c20 */ /* 0x002fe20008410000 */
[----:B------:R-:W1:Y:S01]  /*62c0*/  MUFU.TANH R157, R157 ;  /* 0x0000009d009d7308 */ /* 0x000e620000002400 */
[C---:B------:R-:W-:Y:S01]  /*62d0*/  VIADD R192, R168.reuse, UR18 ;  /* 0x00000012a8c07c36 */ /* 0x040fe20008000000 */
[----:B------:R-:W-:-:S05]  /*62e0*/  IADD3 R183, R168, UR19, RZ ;  /* 0x00000013a8b77c10 */ /* 0x000fca000fffe0ff */
[--C-:B-----5:R-:W-:Y:S01]  /*62f0*/  IMAD.IADD R178, R183, 0x1, R169.reuse ;  /* 0x00000001b7b27824 */ /* 0x120fe200078e02a9 */
[----:B------:R-:W0:Y:S01]  /*6300*/  MUFU.TANH R160, R160 ;  /* 0x000000a000a07308 */ /* 0x000e220000002400 */
[----:B------:R-:W-:-:S07]  /*6310*/  IMAD.IADD R179, R192, 0x1, R169 ;  /* 0x00000001c0b37824 */ /* 0x000fce00078e02a9 */
[----:B------:R-:W0:Y:S08]  /*6320*/  MUFU.TANH R161, R161 ;  /* 0x000000a100a17308 */ /* 0x000e300000002400 */
[----:B------:R-:W0:Y:S08]  /*6330*/  MUFU.TANH R171, R171 ;  /* 0x000000ab00ab7308 */ /* 0x000e300000002400 */
[----:B------:R-:W0:Y:S08]  /*6340*/  MUFU.TANH R176, R176 ;  /* 0x000000b000b07308 */ /* 0x000e300000002400 */
[----:B------:R-:W0:Y:S08]  /*6350*/  MUFU.TANH R164, R164 ;  /* 0x000000a400a47308 */ /* 0x000e300000002400 */
[----:B------:R0:W0:Y:S08]  /*6360*/  MUFU.TANH R166, R182 ;  /* 0x000000b600a67308 */ /* 0x0000300000002400 */
[----:B------:R-:W0:Y:S01]  /*6370*/  MUFU.TANH R167, R167 ;  /* 0x000000a700a77308 */ /* 0x000e220000002400 */
[----:B-1234-:R-:W-:Y:S05]  /*6380*/  @!P6 BRA `(.L_x_1000) ;  /* 0x00000000006ce947 */ /* 0x01efea0003800000 */
[----:B------:R-:W-:Y:S01]  /*6390*/  R2UR UR5, R17 ;  /* 0x00000000110572ca */ /* 0x000fe200000e0000 */
[----:B------:R-:W-:Y:S01]  /*63a0*/  IMAD.U32 R168, RZ, RZ, UR10 ;  /* 0x0000000affa87e24 */ /* 0x000fe2000f8e00ff */
[----:B------:R-:W-:Y:S11]  /*63b0*/  BSSY B0, `(.L_x_1001) ;  /* 0x0000014000007945 */ /* 0x000ff60003800000 */
[----:B------:R-:W-:-:S04]  /*63c0*/  IMAD R168, R168, UR5, R169 ;  /* 0x00000005a8a87c24 */ /* 0x000fc8000f8e02a9 */
[----:B------:R-:W-:-:S05]  /*63d0*/  VIADD R173, R168, -UR11 ;  /* 0x8000000ba8ad7c36 */ /* 0x000fca0008000000 */
[----:B------:R-:W-:-:S13]  /*63e0*/  ISETP.GT.AND P0, PT, R173, -0x1, PT ;  /* 0xffffffffad00780c */ /* 0x000fda0003f04270 */
[----:B------:R-:W-:Y:S05]  /*63f0*/  @P0 BRA `(.L_x_1002) ;  /* 0x0000000000240947 */ /* 0x000fea0003800000 */
[----:B------:R-:W-:Y:S01]  /*6400*/  ULDC UR5, c[0x0][0x9e4] ;  /* 0x0002790000057ab9 */ /* 0x000fe20000000800 */
[----:B------:R-:W-:Y:S02]  /*6410*/  LOP3.LUT R173, RZ, R173, RZ, 0x33, !PT ;  /* 0x000000adffad7212 */ /* 0x000fe400078e33ff */
[----:B------:R-:W-:-:S04]  /*6420*/  MOV R177, UR5 ;  /* 0x0000000500b17c02 */ /* 0x000fc80008000f00 */
[----:B------:R-:W-:-:S13]  /*6430*/  ISETP.NE.AND P0, PT, R177, 0x1, PT ;  /* 0x00000001b100780c */ /* 0x000fda0003f05270 */
[----:B------:R-:W1:Y:S02]  /*6440*/  @P0 LDC.64 R168, c[0x0][0x9e8] ;  /* 0x00027a00ffa80b82 */ /* 0x000e640000000a00 */
[----:B-1----:R-:W-:-:S05]  /*6450*/  @P0 IMAD.HI.U32 R168, R173, R168, RZ ;  /* 0x000000a8ada80227 */ /* 0x002fca00078e00ff */
[----:B------:R-:W-:-:S04]  /*6460*/  @P0 SHF.R.U32.HI R173, RZ, R169, R168 ;  /* 0x000000a9ffad0219 */ /* 0x000fc800000116a8 */
[----:B------:R-:W-:Y:S01]  /*6470*/  LOP3.LUT R173, RZ, R173, RZ, 0x33, !PT ;  /* 0x000000adffad7212 */ /* 0x000fe200078e33ff */
[----:B------:R-:W-:Y:S06]  /*6480*/  BRA `(.L_x_1003) ;  /* 0x0000000000187947 */ /* 0x000fec0003800000 */
.L_x_1002:
[----:B------:R-:W-:Y:S02]  /*6490*/  ULDC UR5, c[0x0][0x9e4] ;  /* 0x0002790000057ab9 */ /* 0x000fe40000000800 */
[----:B------:R-:W-:-:S05]  /*64a0*/  IMAD.U32 R177, RZ, RZ, UR5 ;  /* 0x00000005ffb17e24 */ /* 0x000fca000f8e00ff */
[----:B------:R-:W-:-:S13]  /*64b0*/  ISETP.NE.AND P0, PT, R177, 0x1, PT ;  /* 0x00000001b100780c */ /* 0x000fda0003f05270 */
[----:B------:R-:W1:Y:S02]  /*64c0*/  @P0 LDC.64 R168, c[0x0][0x9e8] ;  /* 0x00027a00ffa80b82 */ /* 0x000e640000000a00 */
[----:B-1----:R-:W-:-:S05]  /*64d0*/  @P0 IMAD.HI.U32 R168, R173, R168, RZ ;  /* 0x000000a8ada80227 */ /* 0x002fca00078e00ff */
[----:B------:R-:W-:-:S07]  /*64e0*/  @P0 SHF.R.U32.HI R173, RZ, R169, R168 ;  /* 0x000000a9ffad0219 */ /* 0x000fce00000116a8 */
.L_x_1003:
[----:B------:R-:W-:Y:S05]  /*64f0*/  BSYNC B0 ;  /* 0x0000000000007941 */ /* 0x000fea0003800000 */
.L_x_1001:
[----:B------:R-:W-:-:S04]  /*6500*/  IMAD R168, R173, R177, -UR15 ;  /* 0x8000000fada87e24 */ /* 0x000fc8000f8e02b1 */
[----:B------:R-:W-:-:S05]  /*6510*/  IMAD R168, R5, -0x2, R168 ;  /* 0xfffffffe05a87824 */ /* 0x000fca00078e02a8 */
[----:B------:R-:W-:Y:S02]  /*6520*/  VIADDMNMX R178, R168, R177, R178, PT ;  /* 0x000000b1a8b27246 */ /* 0x000fe400038001b2 */
[----:B------:R-:W-:-:S07]  /*6530*/  VIMNMX R179, R179, R168, !PT ;  /* 0x000000a8b3b37248 */ /* 0x000fce0007fe0100 */
.L_x_1000:
[----:B------:R-:W-:-:S06]  /*6540*/  UISETP.GT.AND UP1, UPT, UR6, -0x1, UPT ;  /* 0xffffffff0600788c */ /* 0x000fcc000bf24270 */
[----:B------:R-:W-:-:S04]  /*6550*/  PLOP3.LUT P0, PT, PT, PT, UP1, 0x80, 0x0 ;  /* 0x000000000000781c */ /* 0x000fc80003f0f018 */
[C---:B------:R-:W-:Y:S02]  /*6560*/  ISETP.GT.AND P1, PT, R179.reuse, RZ, P0 ;  /* 0x000000ffb300720c */ /* 0x040fe40000724270 */
[C---:B------:R-:W-:Y:S02]  /*6570*/  ISETP.GT.AND P3, PT, R179.reuse, 0x1, P0 ;  /* 0x00000001b300780c */ /* 0x040fe40000764270 */
[----:B------:R-:W-:Y:S02]  /*6580*/  ISETP.LT.OR P2, PT, R178, 0x1, P1 ;  /* 0x00000001b200780c */ /* 0x000fe40000f41670 */
[C---:B------:R-:W-:Y:S02]  /*6590*/  ISETP.GT.AND P1, PT, R179.reuse, 0x8, P0 ;  /* 0x00000008b300780c */ /* 0x040fe40000724270 */
[----:B0-----:R-:W-:Y:S02]  /*65a0*/  FSEL R177, R152, -INF , !P2 ;  /* 0xff80000098b17808 */ /* 0x001fe40005000000 */
[----:B------:R-:W-:Y:S01]  /*65b0*/  ISETP.GT.AND P2, PT, R179, 0x9, P0 ;  /* 0x00000009b300780c */ /* 0x000fe20000744270 */
[----:B------:R-:W0:Y:S01]  /*65c0*/  SHFL.IDX PT, R152, R175, 0x1, 0x1c1f ;  /* 0x003c1f00af987f89 */ /* 0x000e2200000e0000 */
[----:B------:R-:W-:-:S02]  /*65d0*/  ISETP.LT.OR P1, PT, R178, 0x9, P1 ;  /* 0x00000009b200780c */ /* 0x000fc40000f21670 */
[C---:B------:R-:W-:Y:S02]  /*65e0*/  ISETP.LT.OR P3, PT, R178.reuse, 0x2, P3 ;  /* 0x00000002b200780c */ /* 0x040fe40001f61670 */
[----:B------:R-:W-:Y:S02]  /*65f0*/  ISETP.LT.OR P2, PT, R178, 0xa, P2 ;  /* 0x0000000ab200780c */ /* 0x000fe40001741670 */
[----:B------:R-:W-:Y:S02]  /*6600*/  FSEL R189, R189, -INF , !P1 ;  /* 0xff800000bdbd7808 */ /* 0x000fe40004800000 */
[----:B------:R-:W-:Y:S02]  /*6610*/  FSEL R188, R188, -INF , !P3 ;  /* 0xff800000bcbc7808 */ /* 0x000fe40005800000 */
[----:B------:R-:W-:Y:S02]  /*6620*/  ISETP.GT.AND P1, PT, R179, 0x11, P0 ;  /* 0x00000011b300780c */ /* 0x000fe40000724270 */
[----:B------:R-:W-:-:S02]  /*6630*/  FSEL R184, R184, -INF , !P2 ;  /* 0xff800000b8b87808 */ /* 0x000fc40005000000 */
[C---:B------:R-:W-:Y:S02]  /*6640*/  ISETP.GT.AND P3, PT, R179.reuse, 0x10, P0 ;  /* 0x00000010b300780c */ /* 0x040fe40000764270 */
[----:B------:R-:W-:Y:S02]  /*6650*/  ISETP.GT.AND P2, PT, R179, 0x18, P0 ;  /* 0x00000018b300780c */ /* 0x000fe40000744270 */
[C---:B------:R-:W-:Y:S02]  /*6660*/  ISETP.LT.OR P1, PT, R178.reuse, 0x12, P1 ;  /* 0x00000012b200780c */ /* 0x040fe40000f21670 */
[C---:B------:R-:W-:Y:S02]  /*6670*/  ISETP.LT.OR P3, PT, R178.reuse, 0x11, P3 ;  /* 0x00000011b200780c */ /* 0x040fe40001f61670 */
[----:B------:R-:W-:Y:S02]  /*6680*/  ISETP.LT.OR P2, PT, R178, 0x19, P2 ;  /* 0x00000019b200780c */ /* 0x000fe40001741670 */
[----:B------:R-:W-:-:S02]  /*6690*/  FSEL R186, R186, -INF , !P1 ;  /* 0xff800000baba7808 */ /* 0x000fc40004800000 */
[----:B------:R-:W-:Y:S02]  /*66a0*/  FSEL R185, R185, -INF , !P3 ;  /* 0xff800000b9b97808 */ /* 0x000fe40005800000 */
[----:B------:R-:W-:Y:S02]  /*66b0*/  ISETP.GT.AND P1, PT, R179, 0x20, P0 ;  /* 0x00000020b300780c */ /* 0x000fe40000724270 */
[----:B------:R-:W-:Y:S02]  /*66c0*/  FSEL R187, R187, -INF , !P2 ;  /* 0xff800000bbbb7808 */ /* 0x000fe40005000000 */
[C---:B------:R-:W-:Y:S02]  /*66d0*/  ISETP.GT.AND P3, PT, R179.reuse, 0x19, P0 ;  /* 0x00000019b300780c */ /* 0x040fe40000764270 */
[----:B------:R-:W-:Y:S02]  /*66e0*/  ISETP.GT.AND P2, PT, R179, 0x21, P0 ;  /* 0x00000021b300780c */ /* 0x000fe40000744270 */
        /* <DEDUP_REMOVED lines=14> */
[----:B------:R-:W-:Y:S02]  /*67d0*/  FSEL R170, R171, -INF , !P2 ;  /* 0xff800000abaa7808 */ /* 0x000fe40005000000 */
[C---:B------:R-:W-:Y:S02]  /*67e0*/  ISETP.GT.AND P3, PT, R179.reuse, 0x31, P0 ;  /* 0x00000031b300780c */ /* 0x040fe40000764270 */
[C---:B------:R-:W-:Y:S02]  /*67f0*/  ISETP.GT.AND P1, PT, R179.reuse, 0x38, P0 ;  /* 0x00000038b300780c */ /* 0x040fe40000724270 */
[----:B------:R-:W-:Y:S01]  /*6800*/  ISETP.GT.AND P2, PT, R179, 0x39, P0 ;  /* 0x00000039b300780c */ /* 0x000fe20000744270 */
[----:B0-----:R-:W-:Y:S01]  /*6810*/  IMAD.IADD R179, R192, 0x1, R152 ;  /* 0x00000001c0b37824 */ /* 0x001fe200078e0298 */
[----:B------:R-:W-:-:S02]  /*6820*/  ISETP.LT.OR P3, PT, R178, 0x32, P3 ;  /* 0x00000032b200780c */ /* 0x000fc40001f61670 */
[C---:B------:R-:W-:Y:S02]  /*6830*/  ISETP.LT.OR P1, PT, R178.reuse, 0x39, P1 ;  /* 0x00000039b200780c */ /* 0x040fe40000f21670 */
[----:B------:R-:W-:Y:S01]  /*6840*/  ISETP.LT.OR P2, PT, R178, 0x3a, P2 ;  /* 0x0000003ab200780c */ /* 0x000fe20001741670 */
[----:B------:R-:W-:Y:S01]  /*6850*/  IMAD.IADD R178, R183, 0x1, R152 ;  /* 0x00000001b7b27824 */ /* 0x000fe200078e0298 */
[----:B------:R-:W-:Y:S02]  /*6860*/  FSEL R176, R176, -INF , !P3 ;  /* 0xff800000b0b07808 */ /* 0x000fe40005800000 */
        /* <DEDUP_REMOVED lines=14> */
[----:B------:R-:W0:Y:S02]  /*6950*/  @P1 LDC.64 R168, c[0x0][0x9e8] ;  /* 0x00027a00ffa81b82 */ /* 0x000e240000000a00 */
[----:B0-----:R-:W-:-:S05]  /*6960*/  @P1 IMAD.HI.U32 R168, R181, R168, RZ ;  /* 0x000000a8b5a81227 */ /* 0x001fca00078e00ff */
[----:B------:R-:W-:-:S04]  /*6970*/  @P1 SHF.R.U32.HI R181, RZ, R169, R168 ;  /* 0x000000a9ffb51219 */ /* 0x000fc800000116a8 */
[----:B------:R-:W-:Y:S01]  /*6980*/  LOP3.LUT R181, RZ, R181, RZ, 0x33, !PT ;  /* 0x000000b5ffb57212 */ /* 0x000fe200078e33ff */
[----:B------:R-:W-:Y:S06]  /*6990*/  BRA `(.L_x_1007) ;  /* 0x0000000000187947 */ /* 0x000fec0003800000 */
.L_x_1006:
[----:B------:R-:W-:Y:S02]  /*69a0*/  ULDC UR5, c[0x0][0x9e4] ;  /* 0x0002790000057ab9 */ /* 0x000fe40000000800 */
[----:B------:R-:W-:-:S05]  /*69b0*/  IMAD.U32 R183, RZ, RZ, UR5 ;  /* 0x00000005ffb77e24 */ /* 0x000fca000f8e00ff */
[----:B------:R-:W-:-:S13]  /*69c0*/  ISETP.NE.AND P1, PT, R183, 0x1, PT ;  /* 0x00000001b700780c */ /* 0x000fda0003f25270 */
[----:B------:R-:W0:Y:S02]  /*69d0*/  @P1 LDC.64 R168, c[0x0][0x9e8] ;  /* 0x00027a00ffa81b82 */ /* 0x000e240000000a00 */
[----:B0-----:R-:W-:-:S05]  /*69e0*/  @P1 IMAD.HI.U32 R168, R181, R168, RZ ;  /* 0x000000a8b5a81227 */ /* 0x001fca00078e00ff */
[----:B------:R-:W-:-:S07]  /*69f0*/  @P1 SHF.R.U32.HI R181, RZ, R169, R168 ;  /* 0x000000a9ffb51219 */ /* 0x000fce00000116a8 */
.L_x_1007:
[----:B------:R-:W-:Y:S05]  /*6a00*/  BSYNC B0 ;  /* 0x0000000000007941 */ /* 0x000fea0003800000 */
.L_x_1005:
[----:B------:R-:W-:-:S04]  /*6a10*/  IMAD R152, R181, R183, -UR15 ;  /* 0x8000000fb5987e24 */ /* 0x000fc8000f8e02b7 */
[----:B------:R-:W-:-:S05]  /*6a20*/  IMAD R152, R5, -0x2, R152 ;  /* 0xfffffffe05987824 */ /* 0x000fca00078e0298 */
[----:B------:R-:W-:Y:S02]  /*6a30*/  VIADDMNMX R178, R152, R183, R178, PT ;  /* 0x000000b798b27246 */ /* 0x000fe400038001b2 */
[----:B------:R-:W-:-:S07]  /*6a40*/  VIMNMX R179, R179, R152, !PT ;  /* 0x00000098b3b37248 */ /* 0x000fce0007fe0100 */
.L_x_1004:
[----:B------:R-:W-:Y:S01]  /*6a50*/  FMNMX.FTZ R169, R177, R4, !PT ;  /* 0x00000004b1a97209 */ /* 0x000fe20007810000 */
[----:B------:R-:W-:Y:S01]  /*6a60*/  ULDC UR5, c[0x0][0x988] ;  /* 0x0002620000057ab9 */ /* 0x000fe20000000800 */
[----:B------:R-:W-:Y:S01]  /*6a70*/  ISETP.GT.AND P1, PT, R179, 0x1, P0 ;  /* 0x00000001b300780c */ /* 0x000fe20000724270 */
[----:B------:R-:W-:Y:S01]  /*6a80*/  UMOV UR60, UR4 ;  /* 0x00000004003c7c82 */ /* 0x000fe20008000000 */
[----:B------:R-:W-:Y:S02]  /*6a90*/  FMNMX.FTZ R152, R188, R169, !PT ;  /* 0x000000a9bc987209 */ /* 0x000fe40007810000 */
[----:B------:R-:W-:Y:S02]  /*6aa0*/  ISETP.LT.OR P1, PT, R178, 0x2, P1 ;  /* 0x00000002b200780c */ /* 0x000fe40000f21670 */
[----:B------:R-:W-:Y:S02]  /*6ab0*/  FMNMX.FTZ R169, R189, R152, !PT ;  /* 0x00000098bda97209 */ /* 0x000fe40007810000 */
[----:B------:R-:W-:-:S02]  /*6ac0*/  FSEL R2, R2, -INF , !P1 ;  /* 0xff80000002027808 */ /* 0x000fc40004800000 */
[----:B------:R-:W-:Y:S02]  /*6ad0*/  FMNMX.FTZ R152, R184, R169, !PT ;  /* 0x000000a9b8987209 */ /* 0x000fe40007810000 */
[----:B------:R-:W-:Y:S02]  /*6ae0*/  ISETP.GT.AND P1, PT, R179, RZ, P0 ;  /* 0x000000ffb300720c */ /* 0x000fe40000724270 */
[----:B------:R-:W-:Y:S02]  /*6af0*/  FMNMX.FTZ R169, R185, R152, !PT ;  /* 0x00000098b9a97209 */ /* 0x000fe40007810000 */
[----:B------:R-:W-:Y:S02]  /*6b00*/  ISETP.LT.OR P1, PT, R178, 0x1, P1 ;  /* 0x00000001b200780c */ /* 0x000fe40000f21670 */
[----:B------:R-:W-:Y:S02]  /*6b10*/  FMNMX.FTZ R152, R186, R169, !PT ;  /* 0x000000a9ba987209 */ /* 0x000fe40007810000 */
[----:B------:R-:W-:-:S02]  /*6b20*/  ISETP.GT.AND P2, PT, R179, 0x8, P0 ;  /* 0x00000008b300780c */ /* 0x000fc40000744270 */
[----:B------:R-:W-:Y:S02]  /*6b30*/  FMNMX.FTZ R169, R187, R152, !PT ;  /* 0x00000098bba97209 */ /* 0x000fe40007810000 */
[----:B------:R-:W-:Y:S02]  /*6b40*/  ISETP.GT.AND P3, PT, R179, 0x9, P0 ;  /* 0x00000009b300780c */ /* 0x000fe40000764270 */
[----:B------:R-:W-:Y:S02]  /*6b50*/  FMNMX.FTZ R169, R174, R169, !PT ;  /* 0x000000a9aea97209 */ /* 0x000fe40007810000 */
[----:B------:R-:W-:Y:S02]  /*6b60*/  ISETP.LT.OR P2, PT, R178, 0x9, P2 ;  /* 0x00000009b200780c */ /* 0x000fe40001741670 */
[----:B------:R-:W-:Y:S02]  /*6b70*/  FMNMX.FTZ R152, R190, R169, !PT ;  /* 0x000000a9be987209 */ /* 0x000fe40007810000 */
[----:B------:R-:W-:-:S02]  /*6b80*/  ISETP.LT.OR P3, PT, R178, 0xa, P3 ;  /* 0x0000000ab200780c */ /* 0x000fc40001f61670 */
[----:B------:R-:W-:Y:S02]  /*6b90*/  FMNMX.FTZ R169, R173, R152, !PT ;  /* 0x00000098ada97209 */ /* 0x000fe40007810000 */
[----:B------:R-:W-:Y:S02]  /*6ba0*/  FSEL R153, R153, -INF , !P2 ;  /* 0xff80000099997808 */ /* 0x000fe40005000000 */
[----:B------:R-:W-:Y:S02]  /*6bb0*/  FMNMX.FTZ R152, R172, R169, !PT ;  /* 0x000000a9ac987209 */ /* 0x000fe40007810000 */
[----:B------:R-:W-:Y:S02]  /*6bc0*/  FSEL R154, R154, -INF , !P3 ;  /* 0xff8000009a9a7808 */ /* 0x000fe40005800000 */
[----:B------:R-:W-:Y:S02]  /*6bd0*/  FMNMX.FTZ R169, R165, R152, !PT ;  /* 0x00000098a5a97209 */ /* 0x000fe40007810000 */
[----:B------:R-:W-:-:S02]  /*6be0*/  ISETP.GT.AND P2, PT, R179, 0x10, P0 ;  /* 0x00000010b300780c */ /* 0x000fc40000744270 */
[----:B------:R-:W-:Y:S02]  /*6bf0*/  FMNMX.FTZ R169, R170, R169, !PT ;  /* 0x000000a9aaa97209 */ /* 0x000fe40007810000 */
[----:B------:R-:W-:Y:S02]  /*6c00*/  ISETP.GT.AND P3, PT, R179, 0x11, P0 ;  /* 0x00000011b300780c */ /* 0x000fe40000764270 */
[----:B------:R-:W-:Y:S02]  /*6c10*/  FMNMX.FTZ R152, R176, R169, !PT ;  /* 0x000000a9b0987209 */ /* 0x000fe40007810000 */
[C---:B------:R-:W-:Y:S02]  /*6c20*/  ISETP.LT.OR P2, PT, R178.reuse, 0x11, P2 ;  /* 0x00000011b200780c */ /* 0x040fe40001741670 */
[----:B------:R-:W-:Y:S02]  /*6c30*/  FMNMX.FTZ R152, R175, R152, !PT ;  /* 0x00000098af987209 */ /* 0x000fe40007810000 */
[----:B------:R-:W-:-:S02]  /*6c40*/  ISETP.LT.OR P3, PT, R178, 0x12, P3 ;  /* 0x00000012b200780c */ /* 0x000fc40001f61670 */
[----:B------:R-:W-:Y:S02]  /*6c50*/  FMNMX.FTZ R168, R171, R152, !PT ;  /* 0x00000098aba87209 */ /* 0x000fe40007810000 */
[----:B------:R-:W-:Y:S02]  /*6c60*/  FSEL R155, R155, -INF , !P2 ;  /* 0xff8000009b9b7808 */ /* 0x000fe40005000000 */
[----:B------:R-:W-:Y:S01]  /*6c70*/  FSEL R156, R156, -INF , !P3 ;  /* 0xff8000009c9c7808 */ /* 0x000fe20005800000 */
[----:B------:R-:W0:Y:S01]  /*6c80*/  SHFL.BFLY PT, R169, R168, 0x2, 0x1f ;  /* 0x0c401f00a8a97f89 */ /* 0x000e2200000e0000 */
[C---:B------:R-:W-:Y:S02]  /*6c90*/  ISETP.GT.AND P3, PT, R179.reuse, 0x20, P0 ;  /* 0x00000020b300780c */ /* 0x040fe40000764270 */
[----:B------:R-:W-:Y:S02]  /*6ca0*/  ISETP.GT.AND P2, PT, R179, 0x19, P0 ;  /* 0x00000019b300780c */ /* 0x000fe40000744270 */
[----:B------:R-:W-:-:S02]  /*6cb0*/  ISETP.LT.OR P3, PT, R178, 0x21, P3 ;  /* 0x00000021b200780c */ /* 0x000fc40001f61670 */
[----:B------:R-:W-:Y:S02]  /*6cc0*/  ISETP.LT.OR P2, PT, R178, 0x1a, P2 ;  /* 0x0000001ab200780c */ /* 0x000fe40001741670 */
[----:B------:R-:W-:Y:S02]  /*6cd0*/  FSEL R159, R159, -INF , !P3 ;  /* 0xff8000009f9f7808 */ /* 0x000fe40005800000 */
[----:B------:R-:W-:Y:S02]  /*6ce0*/  FSEL R158, R158, -INF , !P2 ;  /* 0xff8000009e9e7808 */ /* 0x000fe40005000000 */
[----:B------:R-:W-:-:S04]  /*6cf0*/  ISETP.GT.AND P2, PT, R179, 0x28, P0 ;  /* 0x00000028b300780c */ /* 0x000fc80000744270 */
[----:B------:R-:W-:-:S04]  /*6d00*/  ISETP.LT.OR P2, PT, R178, 0x29, P2 ;  /* 0x00000029b200780c */ /* 0x000fc80001741670 */
[----:B------:R-:W-:Y:S02]  /*6d10*/  FSEL R161, R161, -INF , !P2 ;  /* 0xff800000a1a17808 */ /* 0x000fe40005000000 */
[C---:B------:R-:W-:Y:S02]  /*6d20*/  ISETP.GT.AND P2, PT, R179.reuse, 0x30, P0 ;  /* 0x00000030b300780c */ /* 0x040fe40000744270 */
[----:B0-----:R-:W-:Y:S02]  /*6d30*/  FMNMX.FTZ R169, R168, R169, !PT ;  /* 0x000000a9a8a97209 */ /* 0x001fe40007810000 */
[----:B------:R-:W-:Y:S02]  /*6d40*/  FSEL R168, R0, -INF , !P1 ;  /* 0xff80000000a87808 */ /* 0x000fe40004800000 */
[----:B------:R-:W-:Y:S01]  /*6d50*/  ISETP.GT.AND P1, PT, R179, 0x18, P0 ;  /* 0x00000018b300780c */ /* 0x000fe20000724270 */
[----:B------:R-:W0:Y:S01]  /*6d60*/  SHFL.BFLY PT, R152, R169, 0x1, 0x1f ;  /* 0x0c201f00a9987f89 */ /* 0x000e2200000e0000 */
[----:B------:R-:W-:-:S02]  /*6d70*/  ISETP.LT.OR P2, PT, R178, 0x31, P2 ;  /* 0x00000031b200780c */ /* 0x000fc40001741670 */
[C---:B------:R-:W-:Y:S02]  /*6d80*/  ISETP.LT.OR P1, PT, R178.reuse, 0x19, P1 ;  /* 0x00000019b200780c */ /* 0x040fe40000f21670 */
[----:B------:R-:W-:Y:S02]  /*6d90*/  FSEL R163, R163, -INF , !P2 ;  /* 0xff800000a3a37808 */ /* 0x000fe40005000000 */
[----:B------:R-:W-:Y:S02]  /*6da0*/  FSEL R157, R157, -INF , !P1 ;  /* 0xff8000009d9d7808 */ /* 0x000fe40004800000 */
[C---:B------:R-:W-:Y:S02]  /*6db0*/  ISETP.GT.AND P1, PT, R179.reuse, 0x21, P0 ;  /* 0x00000021b300780c */ /* 0x040fe40000724270 */
[----:B------:R-:W-:Y:S02]  /*6dc0*/  ISETP.GT.AND P2, PT, R179, 0x38, P0 ;  /* 0x00000038b300780c */ /* 0x000fe40000744270 */
[----:B------:R-:W-:-:S02]  /*6dd0*/  ISETP.LT.OR P1, PT, R178, 0x22, P1 ;  /* 0x00000022b200780c */ /* 0x000fc40000f21670 */
[----:B------:R-:W-:Y:S02]  /*6de0*/  ISETP.LT.OR P2, PT, R178, 0x39, P2 ;  /* 0x00000039b200780c */ /* 0x000fe40001741670 */
[----:B------:R-:W-:Y:S02]  /*6df0*/  FSEL R160, R160, -INF , !P1 ;  /* 0xff800000a0a07808 */ /* 0x000fe40004800000 */
[----:B------:R-:W-:Y:S02]  /*6e00*/  ISETP.GT.AND P1, PT, R179, 0x29, P0 ;  /* 0x00000029b300780c */ /* 0x000fe40000724270 */
[----:B------:R-:W-:Y:S02]  /*6e10*/  FSEL R166, R166, -INF , !P2 ;  /* 0xff800000a6a67808 */ /* 0x000fe40005000000 */
[----:B------:R-:W-:Y:S02]  /*6e20*/  ISETP.LT.OR P1, PT, R178, 0x2a, P1 ;  /* 0x0000002ab200780c */ /* 0x000fe40000f21670 */
[----:B0-----:R-:W-:-:S02]  /*6e30*/  FMNMX.FTZ R152, R169, R152, !PT ;  /* 0x00000098a9987209 */ /* 0x001fc40007810000 */
[----:B------:R-:W-:Y:S02]  /*6e40*/  FMNMX.FTZ R169, R168, R3, !PT ;  /* 0x00000003a8a97209 */ /* 0x000fe40007810000 */
[----:B------:R-:W-:Y:S02]  /*6e50*/  FSETP.NEU.FTZ.AND P3, PT, R152, -INF , PT ;  /* 0xff8000009800780b */ /* 0x000fe40003f7d000 */
[----:B------:R-:W-:Y:S02]  /*6e60*/  FMNMX.FTZ R0, R2, R169, !PT ;  /* 0x000000a902007209 */ /* 0x000fe40007810000 */
[----:B------:R-:W-:Y:S02]  /*6e70*/  FSEL R162, R162, -INF , !P1 ;  /* 0xff800000a2a27808 */ /* 0x000fe40004800000 */
[----:B------:R-:W-:Y:S02]  /*6e80*/  FMNMX.FTZ R169, R153, R0, !PT ;  /* 0x0000000099a97209 */ /* 0x000fe40007810000 */
[----:B------:R-:W-:-:S02]  /*6e90*/  ISETP.GT.AND P1, PT, R179, 0x31, P0 ;  /* 0x00000031b300780c */ /* 0x000fc40000724270 */
[----:B------:R-:W-:Y:S02]  /*6ea0*/  FMNMX.FTZ R0, R154, R169, !PT ;  /* 0x000000a99a007209 */ /* 0x000fe40007810000 */
[----:B------:R-:W-:Y:S02]  /*6eb0*/  ISETP.LT.OR P1, PT, R178, 0x32, P1 ;  /* 0x00000032b200780c */ /* 0x000fe40000f21670 */
[----:B------:R-:W-:Y:S01]  /*6ec0*/  FMNMX.FTZ R169, R155, R0, !PT ;  /* 0x000000009ba97209 */ /* 0x000fe20007810000 */
[----:B------:R-:W-:Y:S01]  /*6ed0*/  FMUL.FTZ R0, R152, UR5 ;  /* 0x0000000598007c20 */ /* 0x000fe20008410000 */
[----:B------:R-:W-:Y:S02]  /*6ee0*/  ISETP.GT.AND P0, PT, R179, 0x39, P0 ;  /* 0x00000039b300780c */ /* 0x000fe40000704270 */
[----:B------:R-:W-:Y:S02]  /*6ef0*/  FMNMX.FTZ R180, R156, R169, !PT ;  /* 0x000000a99cb47209 */ /* 0x000fe40007810000 */
[----:B------:R-:W-:-:S02]  /*6f00*/  FSEL R0, R0, RZ, P3 ;  /* 0x000000ff00007208 */ /* 0x000fc40001800000 */
[----:B------:R-:W-:Y:S02]  /*6f10*/  FMNMX.FTZ R169, R157, R180, !PT ;  /* 0x000000b49da97209 */ /* 0x000fe40007810000 */
[----:B------:R-:W-:Y:S01]  /*6f20*/  FSEL R164, R164, -INF , !P1 ;  /* 0xff800000a4a47808 */ /* 0x000fe20004800000 */
[--C-:B------:R-:W-:Y:S01]  /*6f30*/  FFMA.FTZ R181, R177, UR5, -R0.reuse ;  /* 0x00000005b1b57c23 */ /* 0x100fe20008010800 */
[----:B------:R-:W-:Y:S01]  /*6f40*/  FMNMX.FTZ R180, R158, R169, !PT ;  /* 0x000000a99eb47209 */ /* 0x000fe20007810000 */
[--C-:B------:R-:W-:Y:S01]  /*6f50*/  FFMA.FTZ R194, R187, UR5, -R0.reuse ;  /* 0x00000005bbc27c23 */ /* 0x100fe20008010800 */
[----:B------:R-:W-:Y:S01]  /*6f60*/  ISETP.LT.OR P0, PT, R178, 0x3a, P0 ;  /* 0x0000003ab200780c */ /* 0x000fe20000701670 */
[----:B------:R0:W-:Y:S01]  /*6f70*/  MUFU.EX2 R169, R181 ;  /* 0x000000b500a97308 */ /* 0x0001e20000000800 */
[----:B------:R-:W-:Y:S01]  /*6f80*/  FMNMX.FTZ R177, R159, R180, !PT ;  /* 0x000000b49fb17209 */ /* 0x000fe20007810000 */
[--C-:B------:R-:W-:Y:S01]  /*6f90*/  FFMA.FTZ R184, R184, UR5, -R0.reuse ;  /* 0x00000005b8b87c23 */ /* 0x100fe20008010800 */
[--C-:B------:R-:W-:Y:S01]  /*6fa0*/  FFMA.FTZ R196, R188, UR5, -R0.reuse ;  /* 0x00000005bcc47c23 */ /* 0x100fe20008010800 */
[--C-:B------:R-:W-:Y:S01]  /*6fb0*/  FFMA.FTZ R192, R185, UR5, -R0.reuse ;  /* 0x00000005b9c07c23 */ /* 0x100fe20008010800 */
[----:B------:R-:W-:Y:S01]  /*6fc0*/  FMNMX.FTZ R180, R160, R177, !PT ;  /* 0x000000b1a0b47209 */ /* 0x000fe20007810000 */
[--C-:B------:R-:W-:Y:S01]  /*6fd0*/  FFMA.FTZ R188, R190, UR5, -R0.reuse ;  /* 0x00000005bebc7c23 */ /* 0x100fe20008010800 */
[--C-:B------:R-:W-:Y:S01]  /*6fe0*/  FFMA.FTZ R198, R189, UR5, -R0.reuse ;  /* 0x00000005bdc67c23 */ /* 0x100fe20008010800 */
[--C-:B------:R-:W-:Y:S01]  /*6ff0*/  FFMA.FTZ R173, R173, UR5, -R0.reuse ;  /* 0x00000005adad7c23 */ /* 0x100fe20008010800 */
[----:B------:R-:W-:Y:S01]  /*7000*/  FMNMX.FTZ R177, R161, R180, !PT ;  /* 0x000000b4a1b17209 */ /* 0x000fe20007810000 */
[--C-:B0-----:R-:W-:Y:S01]  /*7010*/  FFMA.FTZ R181, R174, UR5, -R0.reuse ;  /* 0x00000005aeb57c23 */ /* 0x101fe20008010800 */
[--C-:B------:R-:W-:Y:S01]  /*7020*/  FFMA.FTZ R190, R172, UR5, -R0.reuse ;  /* 0x00000005acbe7c23 */ /* 0x100fe20008010800 */
[--C-:B------:R-:W-:Y:S01]  /*7030*/  FFMA.FTZ R185, R176, UR5, -R0.reuse ;  /* 0x00000005b0b97c23 */ /* 0x100fe20008010800 */
[----:B------:R-:W-:Y:S01]  /*7040*/  FMNMX.FTZ R180, R162, R177, !PT ;  /* 0x000000b1a2b47209 */ /* 0x000fe20007810000 */
[----:B------:R-:W-:Y:S01]  /*7050*/  FFMA.FTZ R171, R171, UR5, -R0 ;  /* 0x00000005abab7c23 */ /* 0x000fe20008010800 */
[----:B------:R-:W-:Y:S02]  /*7060*/  MUFU.EX2 R196, R196 ;  /* 0x000000c400c47308 */ /* 0x000fe40000000800 */
[----:B------:R-:W-:-:S04]  /*7070*/  FMNMX.FTZ R177, R163, R180, !PT ;  /* 0x000000b4a3b17209 */ /* 0x000fc80007810000 */
[----:B------:R-:W-:Y:S02]  /*7080*/  FMNMX.FTZ R179, R164, R177, !PT ;  /* 0x000000b1a4b37209 */ /* 0x000fe40007810000 */
[----:B------:R-:W-:Y:S01]  /*7090*/  FSEL R177, R167, -INF , !P0 ;  /* 0xff800000a7b17808 */ /* 0x000fe20004000000 */
[----:B------:R-:W-:Y:S01]  /*70a0*/  MUFU.EX2 R198, R198 ;  /* 0x000000c600c67308 */ /* 0x000fe20000000800 */
[----:B------:R-:W-:Y:S01]  /*70b0*/  FMNMX.FTZ R178, R166, R179, !PT ;  /* 0x000000b3a6b27209 */ /* 0x000fe20007810000 */
[--C-:B------:R-:W-:Y:S01]  /*70c0*/  FFMA.FTZ R179, R186, UR5, -R0.reuse ;  /* 0x00000005bab37c23 */ /* 0x100fe20008010800 */
[----:B------:R-:W-:Y:S01]  /*70d0*/  FFMA.FTZ R186, R175, UR5, -R0 ;  /* 0x00000005afba7c23 */ /* 0x000fe20008010800 */
[----:B------:R-:W-:Y:S02]  /*70e0*/  FSEL R175, R152, RZ, P3 ;  /* 0x000000ff98af7208 */ /* 0x000fe40001800000 */
[----:B------:R-:W-:Y:S02]  /*70f0*/  FMNMX.FTZ R178, R177, R178, !PT ;  /* 0x000000b2b1b27209 */ /* 0x000fe40007810000 */
[----:B------:R0:W-:Y:S01]  /*7100*/  MUFU.EX2 R167, R184 ;  /* 0x000000b800a77308 */ /* 0x0001e20000000800 */
[----:B------:R-:W-:-:S02]  /*7110*/  FADD.FTZ R175, -R175, R4 ;  /* 0x00000004afaf7221 */ /* 0x000fc40000010100 */
[----:B------:R-:W1:Y:S05]  /*7120*/  SHFL.BFLY PT, R183, R178, 0x2, 0x1f ;  /* 0x0c401f00b2b77f89 */ /* 0x000e6a00000e0000 */
[----:B------:R-:W-:Y:S01]  /*7130*/  MUFU.EX2 R192, R192 ;  /* 0x000000c000c07308 */ /* 0x000fe20000000800 */
[----:B0-----:R-:W-:-:S07]  /*7140*/  FFMA.FTZ R184, R170, UR5, -R0 ;  /* 0x00000005aab87c23 */ /* 0x001fce0008010800 */
[----:B------:R-:W-:Y:S08]  /*7150*/  MUFU.EX2 R179, R179 ;  /* 0x000000b300b37308 */ /* 0x000ff00000000800 */
[----:B------:R-:W-:Y:S01]  /*7160*/  MUFU.EX2 R194, R194 ;  /* 0x000000c200c27308 */ /* 0x000fe20000000800 */
[----:B-1----:R-:W-:Y:S01]  /*7170*/  FMNMX.FTZ R174, R178, R183, !PT ;  /* 0x000000b7b2ae7209 */ /* 0x002fe20007810000 */
[----:B------:R-:W-:Y:S01]  /*7180*/  FFMA.FTZ R183, R165, UR5, -R0 ;  /* 0x00000005a5b77c23 */ /* 0x000fe20008010800 */
[----:B------:R-:W-:-:S03]  /*7190*/  FMUL.FTZ R0, R175, UR5 ;  /* 0x00000005af007c20 */ /* 0x000fc60008410000 */
[----:B------:R-:W0:Y:S02]  /*71a0*/  SHFL.BFLY PT, R187, R174, 0x1, 0x1f ;  /* 0x0c201f00aebb7f89 */ /* 0x000e2400000e0000 */
[----:B------:R-:W-:Y:S08]  /*71b0*/  MUFU.EX2 R181, R181 ;  /* 0x000000b500b57308 */ /* 0x000ff00000000800 */
[----:B------:R-:W1:Y:S08]  /*71c0*/  MUFU.EX2 R0, R0 ;  /* 0x0000000000007308 */ /* 0x000e700000000800 */
[----:B------:R-:W-:Y:S01]  /*71d0*/  MUFU.EX2 R188, R188 ;  /* 0x000000bc00bc7308 */ /* 0x000fe20000000800 */
[----:B0-----:R-:W-:-:S07]  /*71e0*/  FMNMX.FTZ R165, R174, R187, !PT ;  /* 0x000000bbaea57209 */ /* 0x001fce0007810000 */
[----:B------:R-:W-:Y:S01]  /*71f0*/  MUFU.EX2 R173, R173 ;  /* 0x000000ad00ad7308 */ /* 0x000fe20000000800 */
[C---:B------:R-:W-:Y:S01]  /*7200*/  FSETP.NEU.FTZ.AND P0, PT, R165.reuse, -INF , PT ;  /* 0xff800000a500780b */ /* 0x040fe20003f1d000 */
[----:B------:R-:W-:-:S06]  /*7210*/  FMUL.FTZ R4, R165, UR5 ;  /* 0x00000005a5047c20 */ /* 0x000fcc0008410000 */
[----:B------:R-:W-:Y:S01]  /*7220*/  MUFU.EX2 R190, R190 ;  /* 0x000000be00be7308 */ /* 0x000fe20000000800 */
[----:B------:R-:W-:-:S05]  /*7230*/  FSEL R175, R4, RZ, P0 ;  /* 0x000000ff04af7208 */ /* 0x000fca0000000000 */
[--C-:B------:R-:W-:Y:S01]  /*7240*/  FFMA.FTZ R4, R2, UR5, -R175.reuse ;  /* 0x0000000502047c23 */ /* 0x100fe200080108af */
[----:B------:R-:W-:Y:S01]  /*7250*/  FSEL R2, R165, RZ, P0 ;  /* 0x000000ffa5027208 */ /* 0x000fe20000000000 */
[--C-:B------:R-:W-:Y:S01]  /*7260*/  FFMA.FTZ R197, R168, UR5, -R175.reuse ;  /* 0x00000005a8c57c23 */ /* 0x100fe200080108af */
[--C-:B------:R-:W-:Y:S01]  /*7270*/  FFMA.FTZ R199, R153, UR5, -R175.reuse ;  /* 0x0000000599c77c23 */ /* 0x100fe200080108af */
[--C-:B------:R-:W-:Y:S01]  /*7280*/  FFMA.FTZ R154, R154, UR5, -R175.reuse ;  /* 0x000000059a9a7c23 */ /* 0x100fe200080108af */
[----:B------:R-:W-:Y:S01]  /*7290*/  FFMA.FTZ R193, R155, UR5, -R175 ;  /* 0x000000059bc17c23 */ /* 0x000fe200080108af */
[----:B------:R-:W-:Y:S01]  /*72a0*/  FADD.FTZ R2, -R2, R3 ;  /* 0x0000000302027221 */ /* 0x000fe20000010100 */
[----:B------:R-:W-:Y:S01]  /*72b0*/  MUFU.EX2 R4, R4 ;  /* 0x0000000400047308 */ /* 0x000fe20000000800 */
[----:B-1----:R-:W-:Y:S01]  /*72c0*/  FFMA.FTZ R3, R0, R18, R169 ;  /* 0x0000001200037223 */ /* 0x002fe200000100a9 */
[--C-:B------:R-:W-:Y:S01]  /*72d0*/  FFMA.FTZ R156, R156, UR5, -R175.reuse ;  /* 0x000000059c9c7c23 */ /* 0x100fe200080108af */
[----:B------:R-:W-:Y:S01]  /*72e0*/  FMUL.FTZ R2, R2, UR5 ;  /* 0x0000000502027c20 */ /* 0x000fe20008410000 */
[----:B------:R-:W-:Y:S01]  /*72f0*/  FFMA.FTZ R195, R157, UR5, -R175 ;  /* 0x000000059dc37c23 */ /* 0x000fe200080108af */
[----:B------:R-:W-:Y:S01]  /*7300*/  FADD.FTZ R3, R196, R3 ;  /* 0x00000003c4037221 */ /* 0x000fe20000010000 */
[--C-:B------:R-:W-:Y:S01]  /*7310*/  FFMA.FTZ R158, R158, UR5, -R175.reuse ;  /* 0x000000059e9e7c23 */ /* 0x100fe200080108af */
[----:B------:R-:W-:Y:S01]  /*7320*/  FFMA.FTZ R189, R159, UR5, -R175 ;  /* 0x000000059fbd7c23 */ /* 0x000fe200080108af */
[----:B------:R-:W-:Y:S01]  /*7330*/  MUFU.EX2 R197, R197 ;  /* 0x000000c500c57308 */ /* 0x000fe20000000800 */
[----:B------:R-:W-:Y:S01]  /*7340*/  FADD.FTZ R18, R198, R3 ;  /* 0x00000003c6127221 */ /* 0x000fe20000010000 */
[--C-:B------:R-:W-:Y:S01]  /*7350*/  FFMA.FTZ R160, R160, UR5, -R175.reuse ;  /* 0x00000005a0a07c23 */ /* 0x100fe200080108af */
[--C-:B------:R-:W-:Y:S01]  /*7360*/  FFMA.FTZ R161, R161, UR5, -R175.reuse ;  /* 0x00000005a1a17c23 */ /* 0x100fe200080108af */
[--C-:B------:R-:W-:Y:S01]  /*7370*/  FFMA.FTZ R162, R162, UR5, -R175.reuse ;  /* 0x00000005a2a27c23 */ /* 0x100fe200080108af */
[----:B------:R-:W-:Y:S01]  /*7380*/  FADD.FTZ R3, R167, R18 ;  /* 0x00000012a7037221 */ /* 0x000fe20000010000 */
[--C-:B------:R-:W-:Y:S01]  /*7390*/  FFMA.FTZ R163, R163, UR5, -R175.reuse ;  /* 0x00000005a3a37c23 */ /* 0x100fe200080108af */
[----:B------:R-:W-:Y:S01]  /*73a0*/  FFMA.FTZ R164, R164, UR5, -R175 ;  /* 0x00000005a4a47c23 */ /* 0x000fe200080108af */
[----:B------:R-:W0:Y:S01]  /*73b0*/  MUFU.EX2 R2, R2 ;  /* 0x0000000200027308 */ /* 0x000e220000000800 */
[----:B------:R-:W-:Y:S01]  /*73c0*/  FADD.FTZ R168, R192, R3 ;  /* 0x00000003c0a87221 */ /* 0x000fe20000010000 */
[--C-:B------:R-:W-:Y:S01]  /*73d0*/  FFMA.FTZ R166, R166, UR5, -R175.reuse ;  /* 0x00000005a6a67c23 */ /* 0x100fe200080108af */
[----:B------:R-:W-:Y:S01]  /*73e0*/  FFMA.FTZ R175, R177, UR5, -R175 ;  /* 0x00000005b1af7c23 */ /* 0x000fe200080108af */
[----:B------:R-:W-:Y:S01]  /*73f0*/  IMAD.U32 R153, RZ, RZ, UR14 ;  /* 0x0000000eff997e24 */ /* 0x000fe2000f8e00ff */
[----:B------:R-:W-:-:S02]  /*7400*/  R2UR UR14, R8 ;  /* 0x00000000080e72ca */ /* 0x000fc400000e0000 */
[----:B------:R-:W-:Y:S01]  /*7410*/  ISETP.LT.AND P0, PT, R23, UR6, PT ;  /* 0x0000000617007c0c */ /* 0x000fe2000bf01270 */
[----:B------:R-:W1:Y:S01]  /*7420*/  MUFU.EX2 R199, R199 ;  /* 0x000000c700c77308 */ /* 0x000e620000000800 */
[----:B------:R-:W-:Y:S01]  /*7430*/  @!P5 VIADD R153, R153, 0x30860 ;  /* 0x000308609999d836 */ /* 0x000fe20000000000 */
[----:B------:R-:W-:Y:S01]  /*7440*/  UIADD3 UR6, UR6, -0x1, URZ ;  /* 0xffffffff06067890 */ /* 0x000fe2000fffe03f */
[----:B------:R-:W-:Y:S02]  /*7450*/  F2FP.F16.F32.PACK_AB R196, R196, R169 ;  /* 0x000000a9c4c4723e */ /* 0x000fe400000000ff */
[----:B------:R-:W-:Y:S02]  /*7460*/  F2FP.F16.F32.PACK_AB R198, R167, R198 ;  /* 0x000000c6a7c6723e */ /* 0x000fe400000000ff */
[----:B------:R-:W-:Y:S01]  /*7470*/  @!P5 PRMT R153, RZ, 0x654, R153 ;  /* 0x00000654ff99d816 */ /* 0x000fe20000000099 */
[----:B------:R-:W2:Y:S01]  /*7480*/  MUFU.EX2 R154, R154 ;  /* 0x0000009a009a7308 */ /* 0x000ea20000000800 */
[----:B0-----:R-:W-:Y:S01]  /*7490*/  FFMA.FTZ R9, R2, R9, R197 ;  /* 0x0000000902097223 */ /* 0x001fe200000100c5 */
[----:B------:R-:W-:Y:S01]  /*74a0*/  MOV R202, UR14 ;  /* 0x0000000e00ca7c02 */ /* 0x000fe20008000f00 */
[----:B------:R0:W-:Y:S01]  /*74b0*/  @!P5 SYNCS.ARRIVE.TRANS64.RED.A1T0 RZ, [R153+URZ], RZ ;  /* 0x000000ff99ffd9a7 */ /* 0x0001e2000810043f */
[C---:B------:R-:W-:Y:S01]  /*74c0*/  F2FP.F16.F32.PACK_AB R197, R4.reuse, R197 ;  /* 0x000000c504c5723e */ /* 0x040fe200000000ff */
[----:B------:R-:W-:Y:S01]  /*74d0*/  FADD.FTZ R18, R4, R9 ;  /* 0x0000000904127221 */ /* 0x000fe20000010000 */
[C---:B------:R-:W-:Y:S01]  /*74e0*/  FADD.FTZ R9, R179.reuse, R168 ;  /* 0x000000a8b3097221 */ /* 0x040fe20000010000 */
[----:B------:R-:W-:Y:S01]  /*74f0*/  F2FP.F16.F32.PACK_AB R192, R179, R192 ;  /* 0x000000c0b3c0723e */ /* 0x000fe200000000ff */
[----:B------:R-:W3:Y:S01]  /*7500*/  MUFU.EX2 R193, R193 ;  /* 0x000000c100c17308 */ /* 0x000ee20000000800 */
[----:B-1----:R-:W-:Y:S01]  /*7510*/  FADD.FTZ R3, R199, R18 ;  /* 0x00000012c7037221 */ /* 0x002fe20000010000 */
[----:B------:R-:W-:Y:S01]  /*7520*/  FADD.FTZ R168, R194, R9 ;  /* 0x00000009c2a87221 */ /* 0x000fe20000010000 */
[----:B------:R-:W-:Y:S01]  /*7530*/  F2FP.F16.F32.PACK_AB R194, R181, R194 ;  /* 0x000000c2b5c2723e */ /* 0x000fe200000000ff */
[----:B------:R-:W-:-:S02]  /*7540*/  IMAD.MOV.U32 R4, RZ, RZ, R152 ;  /* 0x000000ffff047224 */ /* 0x000fc400078e0098 */
[----:B------:R-:W-:Y:S02]  /*7550*/  FADD.FTZ R9, R181, R168 ;  /* 0x000000a8b5097221 */ /* 0x000fe40000010000 */
[----:B------:R-:W1:Y:S01]  /*7560*/  MUFU.EX2 R156, R156 ;  /* 0x0000009c009c7308 */ /* 0x000e620000000800 */
[----:B--2---:R-:W-:Y:S01]  /*7570*/  FADD.FTZ R18, R154, R3 ;  /* 0x000000039a127221 */ /* 0x004fe20000010000 */
[----:B------:R-:W-:Y:S01]  /*7580*/  FADD.FTZ R168, R188, R9 ;  /* 0x00000009bca87221 */ /* 0x000fe20000010000 */
[C---:B------:R-:W-:Y:S02]  /*7590*/  F2FP.F16.F32.PACK_AB R188, R173.reuse, R188 ;  /* 0x000000bcadbc723e */ /* 0x040fe400000000ff */
[----:B------:R-:W-:Y:S01]  /*75a0*/  F2FP.F16.F32.PACK_AB R199, R154, R199 ;  /* 0x000000c79ac7723e */ /* 0x000fe200000000ff */
[----:B------:R-:W-:Y:S02]  /*75b0*/  FADD.FTZ R9, R173, R168 ;  /* 0x000000a8ad097221 */ /* 0x000fe40000010000 */
[----:B------:R-:W2:Y:S01]  /*75c0*/  MUFU.EX2 R195, R195 ;  /* 0x000000c300c37308 */ /* 0x000ea20000000800 */
[----:B---3--:R-:W-:-:S07]  /*75d0*/  FADD.FTZ R3, R193, R18 ;  /* 0x00000012c1037221 */ /* 0x008fce0000010000 */
[----:B------:R-:W3:Y:S01]  /*75e0*/  MUFU.EX2 R158, R158 ;  /* 0x0000009e009e7308 */ /* 0x000ee20000000800 */
[C---:B-1----:R-:W-:Y:S01]  /*75f0*/  FADD.FTZ R18, R156.reuse, R3 ;  /* 0x000000039c127221 */ /* 0x042fe20000010000 */
[----:B------:R-:W-:-:S06]  /*7600*/  F2FP.F16.F32.PACK_AB R193, R156, R193 ;  /* 0x000000c19cc1723e */ /* 0x000fcc00000000ff */
[----:B------:R-:W1:Y:S01]  /*7610*/  MUFU.EX2 R189, R189 ;  /* 0x000000bd00bd7308 */ /* 0x000e620000000800 */
[----:B--2---:R-:W-:-:S07]  /*7620*/  FADD.FTZ R3, R195, R18 ;  /* 0x00000012c3037221 */ /* 0x004fce0000010000 */
[----:B------:R-:W2:Y:S01]  /*7630*/  MUFU.EX2 R160, R160 ;  /* 0x000000a000a07308 */ /* 0x000ea20000000800 */
[C---:B---3--:R-:W-:Y:S01]  /*7640*/  FADD.FTZ R18, R158.reuse, R3 ;  /* 0x000000039e127221 */ /* 0x048fe20000010000 */
[----:B------:R-:W-:-:S06]  /*7650*/  F2FP.F16.F32.PACK_AB R195, R158, R195 ;  /* 0x000000c39ec3723e */ /* 0x000fcc00000000ff */
[----:B------:R-:W3:Y:S01]  /*7660*/  MUFU.EX2 R170, R161 ;  /* 0x000000a100aa7308 */ /* 0x000ee20000000800 */
[----:B-1----:R-:W-:-:S07]  /*7670*/  FADD.FTZ R3, R189, R18 ;  /* 0x00000012bd037221 */ /* 0x002fce0000010000 */
[----:B------:R1:W4:Y:S01]  /*7680*/  MUFU.EX2 R191, R162 ;  /* 0x000000a200bf7308 */ /* 0x0003220000000800 */
[C---:B--2---:R-:W-:Y:S01]  /*7690*/  FADD.FTZ R3, R160.reuse, R3 ;  /* 0x00000003a0037221 */ /* 0x044fe20000010000 */
[----:B------:R-:W-:-:S06]  /*76a0*/  F2FP.F16.F32.PACK_AB R189, R160, R189 ;  /* 0x000000bda0bd723e */ /* 0x000fcc00000000ff */
[----:B------:R-:W2:Y:S01]  /*76b0*/  MUFU.EX2 R183, R183 ;  /* 0x000000b700b77308 */ /* 0x000ea20000000800 */
[----:B---3--:R-:W-:Y:S01]  /*76c0*/  FADD.FTZ R3, R170, R3 ;  /* 0x00000003aa037221 */ /* 0x008fe20000010000 */
[----:B-1----:R-:W-:-:S06]  /*76d0*/  FADD.FTZ R162, R190, R9 ;  /* 0x00000009bea27221 */ /* 0x002fcc0000010000 */
[----:B------:R-:W1:Y:S01]  /*76e0*/  MUFU.EX2 R172, R163 ;  /* 0x000000a300ac7308 */ /* 0x000e620000000800 */
[C---:B----4-:R-:W-:Y:S01]  /*76f0*/  FADD.FTZ R3, R191.reuse, R3 ;  /* 0x00000003bf037221 */ /* 0x050fe20000010000 */
[----:B------:R-:W-:-:S06]  /*7700*/  F2FP.F16.F32.PACK_AB R191, R191, R170 ;  /* 0x000000aabfbf723e */ /* 0x000fcc00000000ff */
[----:B------:R-:W3:Y:S01]  /*7710*/  MUFU.EX2 R184, R184 ;  /* 0x000000b800b87308 */ /* 0x000ee20000000800 */
[C---:B--2---:R-:W-:Y:S01]  /*7720*/  FADD.FTZ R9, R183.reuse, R162 ;  /* 0x000000a2b7097221 */ /* 0x044fe20000010000 */
[----:B------:R-:W-:-:S06]  /*7730*/  F2FP.F16.F32.PACK_AB R190, R183, R190 ;  /* 0x000000beb7be723e */ /* 0x000fcc00000000ff */
[----:B------:R-:W2:Y:S01]  /*7740*/  MUFU.EX2 R164, R164 ;  /* 0x000000a400a47308 */ /* 0x000ea20000000800 */
[----:B-1----:R-:W-:-:S07]  /*7750*/  FADD.FTZ R3, R172, R3 ;  /* 0x00000003ac037221 */ /* 0x002fce0000010000 */
[----:B------:R-:W1:Y:S01]  /*7760*/  MUFU.EX2 R185, R185 ;  /* 0x000000b900b97308 */ /* 0x000e620000000800 */
[----:B---3--:R-:W-:-:S07]  /*7770*/  FADD.FTZ R18, R184, R9 ;  /* 0x00000009b8127221 */ /* 0x008fce0000010000 */
[----:B------:R-:W3:Y:S01]  /*7780*/  MUFU.EX2 R166, R166 ;  /* 0x000000a600a67308 */ /* 0x000ee20000000800 */
[----:B--2---:R-:W-:-:S07]  /*7790*/  FADD.FTZ R3, R164, R3 ;  /* 0x00000003a4037221 */ /* 0x004fce0000010000 */
[----:B------:R-:W2:Y:S01]  /*77a0*/  MUFU.EX2 R186, R186 ;  /* 0x000000ba00ba7308 */ /* 0x000ea20000000800 */
[C---:B-1----:R-:W-:Y:S01]  /*77b0*/  FADD.FTZ R9, R185.reuse, R18 ;  /* 0x00000012b9097221 */ /* 0x042fe20000010000 */
[----:B------:R-:W-:Y:S02]  /*77c0*/  F2FP.F16.F32.PACK_AB R184, R185, R184 ;  /* 0x000000b8b9b8723e */ /* 0x000fe400000000ff */
[----:B------:R-:W-:-:S04]  /*77d0*/  F2FP.F16.F32.PACK_AB R185, R164, R172 ;  /* 0x000000aca4b9723e */ /* 0x000fc800000000ff */
[----:B------:R-:W1:Y:S01]  /*77e0*/  MUFU.EX2 R175, R175 ;  /* 0x000000af00af7308 */ /* 0x000e620000000800 */
[----:B---3--:R-:W-:-:S07]  /*77f0*/  FADD.FTZ R3, R166, R3 ;  /* 0x00000003a6037221 */ /* 0x008fce0000010000 */
[----:B------:R-:W3:Y:S01]  /*7800*/  MUFU.EX2 R171, R171 ;  /* 0x000000ab00ab7308 */ /* 0x000ee20000000800 */
[----:B--2---:R-:W-:Y:S01]  /*7810*/  FADD.FTZ R18, R186, R9 ;  /* 0x00000009ba127221 */ /* 0x004fe20000010000 */
[C---:B-1----:R-:W-:Y:S01]  /*7820*/  FADD.FTZ R9, R175.reuse, R3 ;  /* 0x00000003af097221 */ /* 0x042fe20000010000 */
[----:B------:R-:W-:Y:S01]  /*7830*/  F2FP.F16.F32.PACK_AB R187, R175, R166 ;  /* 0x000000a6afbb723e */ /* 0x000fe200000000ff */
[----:B------:R-:W-:Y:S02]  /*7840*/  IMAD.MOV.U32 R3, RZ, RZ, R165 ;  /* 0x000000ffff037224 */ /* 0x000fe400078e00a5 */
[C---:B---3--:R-:W-:Y:S01]  /*7850*/  FADD.FTZ R18, R171.reuse, R18 ;  /* 0x00000012ab127221 */ /* 0x048fe20000010000 */
[----:B------:R-:W-:Y:S01]  /*7860*/  F2FP.F16.F32.PACK_AB R186, R171, R186 ;  /* 0x000000baabba723e */ /* 0x000fe200000000ff */
[----:B0-----:R-:W-:Y:S06]  /*7870*/  @P0 BRA `(.L_x_1008) ;  /* 0xffffffd000d00947 */ /* 0x001fec000383ffff */
[----:B------:R-:W-:Y:S02]  /*7880*/  IMAD.MOV.U32 R3, RZ, RZ, R165 ;  /* 0x000000ffff037224 */ /* 0x000fe400078e00a5 */
[----:B------:R-:W-:-:S07]  /*7890*/  IMAD.MOV.U32 R4, RZ, RZ, R152 ;  /* 0x000000ffff047224 */ /* 0x000fce00078e0098 */
.L_x_991:
[----:B------:R-:W0:Y:S01]  /*78a0*/  S2UR UR7, SR_CTAID.X ;  /* 0x00000000000779c3 */ /* 0x000e220000002500 */
[----:B------:R-:W-:Y:S01]  /*78b0*/  ULDC UR14, c[0x0][0x448] ;  /* 0x00011200000e7ab9 */ /* 0x000fe20000000800 */
[----:B------:R-:W-:Y:S01]  /*78c0*/  R2UR UR19, R17 ;  /* 0x00000000111372ca */ /* 0x000fe200000e0000 */
[----:B------:R-:W-:Y:S02]  /*78d0*/  UISETP.NE.AND UP0, UPT, UR14, 0x1, UPT ;  /* 0x000000010e00788c */ /* 0x000fe4000bf05270 */
[----:B------:R-:W-:-:S09]  /*78e0*/  UIADD3 UR11, -UR11, 0x1, URZ ;  /* 0x000000010b0b7890 */ /* 0x000fd2000fffe13f */
[----:B------:R-:W-:Y:S01]  /*78f0*/  @UP0 ULDC UR14, c[0x0][0x44c] ;  /* 0x00011300000e0ab9 */ /* 0x000fe20000000800 */
[----:B------:R-:W-:Y:S02]  /*7900*/  UIMAD UR11, UR19, UR10, UR11 ;  /* 0x0000000a130b72a4 */ /* 0x000fe4000f8e020b */
[----:B0-----:R-:W-:-:S03]  /*7910*/  ULEA UR18, UR7, 0x7f, 0x7 ;  /* 0x0000007f07127891 */ /* 0x001fc6000f8e383f */
[----:B------:R-:W-:Y:S01]  /*7920*/  ULDC UR7, c[0x0][0x9e4] ;  /* 0x0002790000077ab9 */ /* 0x000fe20000000800 */
[----:B------:R-:W-:Y:S02]  /*7930*/  UIMAD.WIDE.U32 UR14, UR18, UR14, URZ ;  /* 0x0000000e120e72a5 */ /* 0x000fe4000f8e003f */
[----:B------:R-:W-:Y:S01]  /*7940*/  UISETP.GE.AND UP1, UPT, UR7, 0x1, UPT ;  /* 0x000000010700788c */ /* 0x000fe2000bf26270 */
[----:B------:R-:W-:Y:S01]  /*7950*/  UMOV UR10, UR18 ;  /* 0x00000012000a7c82 */ /* 0x000fe20008000000 */
[----:B------:R-:W-:Y:S02]  /*7960*/  @UP0 ULDC UR18, c[0x0][0x450] ;  /* 0x0001140000120ab9 */ /* 0x000fe40000000800 */
[----:B------:R-:W-:Y:S02]  /*7970*/  @UP0 USHF.R.U32.HI UR10, URZ, UR18, UR15 ;  /* 0x000000123f0a0299 */ /* 0x000fe4000801160f */
[----:B------:R-:W-:Y:S01]  /*7980*/  PLOP3.LUT P6, PT, PT, PT, UP1, 0x80, 0x0 ;  /* 0x000000000000781c */ /* 0x000fe20003fcf018 */
[----:B------:R-:W-:Y:S01]  /*7990*/  ULDC UR18, c[0x0][0x9dc] ;  /* 0x0002770000127ab9 */ /* 0x000fe20000000800 */
[----:B------:R-:W-:-:S04]  /*79a0*/  UIADD3 UR10, UR11, UR10, URZ ;  /* 0x0000000a0b0a7290 */ /* 0x000fc8000fffe03f */
[----:B------:R-:W-:-:S07]  /*79b0*/  UIADD3 UR18, UR10, -UR18, URZ ;  /* 0x800000120a127290 */ /* 0x000fce000fffe03f */
[----:B------:R-:W-:Y:S05]  /*79c0*/  @!P6 BRA `(.L_x_1009) ;  /* 0x000000000048e947 */ /* 0x000fea0003800000 */
[----:B------:R-:W-:Y:S02]  /*79d0*/  UMOV UR19, UR10 ;  /* 0x0000000a00137c82 */ /* 0x000fe40008000000 */
        /* <DEDUP_REMOVED lines=10> */
.L_x_1010:
[----:B------:R-:W-:-:S11]  /*7a80*/  UISETP.NE.AND UP1, UPT, UR7, 0x1, UPT ;  /* 0x000000010700788c */ /* 0x000fd6000bf25270 */
[----:B------:R-:W-:Y:S02]  /*7a90*/  @UP1 ULDC.64 UR10, c[0x0][0x9e8] ;  /* 0x00027a00000a1ab9 */ /* 0x000fe40000000a00 */
[----:B------:R-:W-:-:S04]  /*7aa0*/  UIMAD.WIDE.U32 UR14, UR19, UR10, URZ ;  /* 0x0000000a130e72a5 */ /* 0x000fc8000f8e003f */
[----:B------:R-:W-:-:S12]  /*7ab0*/  @UP1 USHF.R.U32.HI UR19, URZ, UR11, UR15 ;  /* 0x0000000b3f131299 */ /* 0x000fd8000801160f */
.L_x_1011:
[----:B------:R-:W-:-:S04]  /*7ac0*/  UIMAD UR7, UR19, UR7, URZ ;  /* 0x00000007130772a4 */ /* 0x000fc8000f8e023f */
[----:B------:R-:W-:-:S04]  /*7ad0*/  UISETP.LT.AND UP1, UPT, UR18, UR7, UPT ;  /* 0x000000071200728c */ /* 0x000fc8000bf21270 */
[----:B------:R-:W-:-:S12]  /*7ae0*/  USEL UR18, UR18, UR7, !UP1 ;  /* 0x0000000712127287 */ /* 0x000fd8000c800000 */
.L_x_1009:
[----:B------:R-:W-:Y:S01]  /*7af0*/  UIADD3 UR18, UR18, 0x3f, URZ ;  /* 0x0000003f12127890 */ /* 0x000fe2000fffe03f */
[----:B------:R-:W-:-:S03]  /*7b00*/  R2UR UR10, R22 ;  /* 0x00000000160a72ca */ /* 0x000fc600000e0000 */
[----:B------:R-:W-:-:S04]  /*7b10*/  USHF.R.S32.HI UR7, URZ, 0x1f, UR18 ;  /* 0x0000001f3f077899 */ /* 0x000fc80008011412 */
[----:B------:R-:W-:-:S04]  /*7b20*/  ULEA.HI UR7, UR7, UR18, URZ, 0x6 ;  /* 0x0000001207077291 */ /* 0x000fc8000f8f303f */
[----:B------:R-:W-:-:S04]  /*7b30*/  USHF.R.S32.HI UR7, URZ, 0x6, UR7 ;  /* 0x000000063f077899 */ /* 0x000fc80008011407 */
[----:B------:R-:W-:-:S04]  /*7b40*/  UISETP.LT.AND UP1, UPT, UR10, UR7, UPT ;  /* 0x000000070a00728c */ /* 0x000fc8000bf21270 */
[----:B------:R-:W-:-:S04]  /*7b50*/  USEL UR10, UR10, UR7, !UP1 ;  /* 0x000000070a0a7287 */ /* 0x000fc8000c800000 */
[----:B------:R-:W-:Y:S02]  /*7b60*/  UISETP.GE.AND UP1, UPT, UR6, UR10, UPT ;  /* 0x0000000a0600728c */ /* 0x000fe4000bf26270 */
[----:B------:R-:W-:-:S04]  /*7b70*/  IMAD.U32 R202, RZ, RZ, UR10 ;  /* 0x0000000affca7e24 */ /* 0x000fc8000f8e00ff */
[----:B------:R-:W-:-:S13]  /*7b80*/  PLOP3.LUT P0, PT, PT, PT, UP1, 0x80, 0x0 ;  /* 0x000000000000781c */ /* 0x000fda0003f0f018 */
[----:B------:R-:W-:Y:S05]  /*7b90*/  @!P0 BRA `(.L_x_1012) ;  /* 0x0000002000448947 */ /* 0x000fea0003800000 */
[----:B------:R-:W-:Y:S01]  /*7ba0*/  R2UR UR61, R8 ;  /* 0x00000000083d72ca */ /* 0x000fe200000e0000 */
[----:B------:R-:W-:Y:S01]  /*7bb0*/  IMAD.MOV.U32 R200, RZ, RZ, R3 ;  /* 0x000000ffffc87224 */ /* 0x000fe200078e0003 */
[----:B------:R-:W-:Y:S01]  /*7bc0*/  MOV R203, UR6 ;  /* 0x0000000600cb7c02 */ /* 0x000fe20008000f00 */
[----:B------:R-:W-:Y:S01]  /*7bd0*/  IMAD.MOV.U32 R201, RZ, RZ, R4 ;  /* 0x000000ffffc97224 */ /* 0x000fe200078e0004 */
[----:B------:R-:W-:Y:S01]  /*7be0*/  UMOV UR7, UR4 ;  /* 0x0000000400077c82 */ /* 0x000fe20008000000 */
[----:B------:R-:W-:-:S10]  /*7bf0*/  ULDC UR6, c[0x0][0x9d8] ;  /* 0x0002760000067ab9 */ /* 0x000fd40000000800 */
.L_x_1021:
        /* <DEDUP_REMOVED lines=8> */
.L_x_1013:
        /* <DEDUP_REMOVED lines=8> */
.L_x_1014:
[----:B-1----:R-:W-:Y:S05]  /*7d00*/  @P0 BRA `(.L_x_1015) ;  /* 0x0000000000080947 */ /* 0x002fea0003800000 */
[----:B------:R-:W1:Y:S02]  /*7d10*/  SYNCS.PHASECHK.TRANS64.TRYWAIT P0, [UR60+0x30830], R3 ;  /* 0x03083003ff0075a7 */ /* 0x000e64000800017c */
[----:B-1----:R-:W-:Y:S05]  /*7d20*/  @!P0 BRA `(.L_x_1016) ;  /* 0x000000d400448947 */ /* 0x002fea0003800000 */
.L_x_1015:
[----:B------:R-:W-:Y:S01]  /*7d30*/  R2UR UR5, R20 ;  /* 0x00000000140572ca */ /* 0x000fe200000e0000 */
[----:B------:R-:W-:Y:S01]  /*7d40*/  WARPGROUP.ARRIVE ;  /* 0x00000000000079c5 */ /* 0x000fe20000000000 */
[----:B------:R-:W-:Y:S01]  /*7d50*/  R2UR UR56, R6 ;  /* 0x00000000063872ca */ /* 0x000fe200000e0000 */
[----:B------:R-:W-:Y:S01]  /*7d60*/  UMOV UR59, 0x40000040 ;  /* 0x40000040003b7882 */ /* 0x000fe20000000000 */
[----:B------:R-:W-:Y:S01]  /*7d70*/  R2UR UR57, R7 ;  /* 0x00000000073972ca */ /* 0x000fe200000e0000 */
[----:B------:R-:W-:Y:S01]  /*7d80*/  UMOV UR11, 0x40000040 ;  /* 0x40000040000b7882 */ /* 0x000fe20000000000 */
[----:B------:R-:W-:Y:S01]  /*7d90*/  UMOV UR15, 0x40000040 ;  /* 0x40000040000f7882 */ /* 0x000fe20000000000 */
[----:B------:R-:W-:Y:S01]  /*7da0*/  UMOV UR19, 0x40000040 ;  /* 0x4000004000137882 */ /* 0x000fe20000000000 */
[----:B------:R-:W-:Y:S01]  /*7db0*/  UMOV UR23, 0x40000040 ;  /* 0x4000004000177882 */ /* 0x000fe20000000000 */
[----:B------:R-:W-:Y:S01]  /*7dc0*/  UMOV UR27, 0x40000040 ;  /* 0x40000040001b7882 */ /* 0x000fe20000000000 */
[----:B------:R-:W-:Y:S01]  /*7dd0*/  UMOV UR31, 0x40000040 ;  /* 0x40000040001f7882 */ /* 0x000fe20000000000 */
[----:B------:R-:W-:Y:S01]  /*7de0*/  UMOV UR35, 0x40000040 ;  /* 0x4000004000237882 */ /* 0x000fe20000000000 */
[----:B------:R-:W-:Y:S01]  /*7df0*/  UMOV UR39, 0x40000040 ;  /* 0x4000004000277882 */ /* 0x000fe20000000000 */
        /* <DEDUP_REMOVED lines=88> */
[----:B------:R-:W-:Y:S01]  /*8380*/  FMUL.FTZ R149, R149, R0 ;  /* 0x0000000095957220 */ /* 0x000fe20000410000 */
        /* <DEDUP_REMOVED lines=73> */
[----:B------:R-:W-:Y:S01]  /*8820*/  UIADD3 UR58, UR5, 0x606, URZ ;  /* 0x00000606053a7890 */ /* 0x000fe2000fffe03f */
        /* <DEDUP_REMOVED lines=44> */
.L_x_1017:
[----:B------:R-:W-:Y:S01]  /*8af0*/  R2UR UR5, R16 ;  /* 0x00000000100572ca */ /* 0x000fe200000e0000 */
[----:B------:R-:W-:-:S05]  /*8b00*/  IMAD.U32 R0, RZ, RZ, UR61 ;  /* 0x0000003dff007e24 */ /* 0x000fca000f8e00ff */
[----:B------:R-:W-:-:S07]  /*8b10*/  SHF.L.U32 R0, R0, 0x1f, RZ ;  /* 0x0000001f00007819 */ /* 0x000fce00000006ff */
[----:B------:R-:W-:-:S09]  /*8b20*/  ULEA UR14, UR7, UR5, 0x3 ;  /* 0x00000005070e7291 */ /* 0x000fd2000f8e183f */
[----:B------:R2:W3:Y:S01]  /*8b30*/  SYNCS.PHASECHK.TRANS64.TRYWAIT P0, [UR14+0x30850], R0 ;  /* 0x03085000ff0075a7 */ /* 0x0004e2000800014e */
[----:B------:R-:W-:Y:S05]  /*8b40*/  @!P4 BRA `(.L_x_1018) ;  /* 0x000000000004c947 */ /* 0x000fea0003800000 */
[----:B------:R-:W-:Y:S01]  /*8b50*/  BPT.TRAP 0x1 ;  /* 0x000000040000795c */ /* 0x000fe20000300000 */
.L_x_1018:
[----:B---3--:R-:W-:Y:S05]  /*8b60*/  @P0 BRA `(.L_x_1019) ;  /* 0x0000000000080947 */ /* 0x008fea0003800000 */
[----:B------:R-:W3:Y:S02]  /*8b70*/  SYNCS.PHASECHK.TRANS64.TRYWAIT P0, [UR14+0x30850], R0 ;  /* 0x03085000ff0075a7 */ /* 0x000ee4000800014e */
[----:B---3--:R-:W-:Y:S05]  /*8b80*/  @!P0 BRA `(.L_x_1020) ;  /* 0x000000c400c48947 */ /* 0x008fea0003800000 */
.L_x_1019:
[----:B------:R-:W-:Y:S01]  /*8b90*/  R2UR UR5, R16 ;  /* 0x00000000100572ca */ /* 0x000fe200000e0000 */
[----:B------:R-:W-:Y:S01]  /*8ba0*/  WARPGROUP.ARRIVE ;  /* 0x00000000000079c5 */ /* 0x000fe20000000000 */
[----:B------:R-:W-:Y:S01]  /*8bb0*/  UMOV UR11, 0x40000040 ;  /* 0x40000040000b7882 */ /* 0x000fe20000000000 */
[----:B------:R-:W-:Y:S01]  /*8bc0*/  FMUL.FTZ R2, R152, UR6 ;  /* 0x0000000698027c20 */ /* 0x000fe20008410000 */
[----:B01----:R-:W-:Y:S01]  /*8bd0*/  FMUL.FTZ R3, R153, UR6 ;  /* 0x0000000699037c20 */ /* 0x003fe20008410000 */
[----:B------:R-:W-:Y:S01]  /*8be0*/  FMUL.FTZ R152, R155, UR6 ;  /* 0x000000069b987c20 */ /* 0x000fe20008410000 */
[----:B------:R-:W-:Y:S01]  /*8bf0*/  FMUL.FTZ R155, R156, UR6 ;  /* 0x000000069c9b7c20 */ /* 0x000fe20008410000 */
[----:B------:R-:W-:Y:S01]  /*8c00*/  FMUL.FTZ R156, R157, UR6 ;  /* 0x000000069d9c7c20 */ /* 0x000fe20008410000 */
[----:B------:R-:W-:Y:S01]  /*8c10*/  FMUL.FTZ R157, R160, UR6 ;  /* 0x00000006a09d7c20 */ /* 0x000fe20008410000 */
[----:B------:R-:W2:Y:S01]  /*8c20*/  MUFU.TANH R2, R2 ;  /* 0x0000000200027308 */ /* 0x000ea20000002400 */
        /* <DEDUP_REMOVED lines=8> */
[----:B------:R-:W0:Y:S01]  /*8cb0*/  MUFU.TANH R3, R3 ;  /* 0x0000000300037308 */ /* 0x000e220000002400 */
[----:B------:R-:W-:Y:S01]  /*8cc0*/  FMUL.FTZ R161, R168, UR6 ;  /* 0x00000006a8a17c20 */ /* 0x000fe20008410000 */
[----:B------:R-:W-:Y:S01]  /*8cd0*/  FMUL.FTZ R168, R173, UR6 ;  /* 0x00000006ada87c20 */ /* 0x000fe20008410000 */
[----:B------:R-:W-:Y:S01]  /*8ce0*/  ULOP3.LUT UR5, UR5, 0x3fff, URZ, 0xc0, !UPT ;  /* 0x00003fff05057892 */ /* 0x000fe2000f8ec03f */
[----:B------:R-:W-:Y:S01]  /*8cf0*/  FMUL.FTZ R164, R169, UR6 ;  /* 0x00000006a9a47c20 */ /* 0x000fe20008410000 */
[----:B------:R-:W-:Y:S01]  /*8d00*/  FMUL.FTZ R165, R172, UR6 ;  /* 0x00000006aca57c20 */ /* 0x000fe20008410000 */
[----:B------:R-:W-:Y:S01]  /*8d10*/  FMUL.FTZ R172, R177, UR6 ;  /* 0x00000006b1ac7c20 */ /* 0x000fe20008410000 */
[----:B------:R-:W-:Y:S01]  /*8d20*/  ULOP3.LUT UR5, UR5, 0x2000000, URZ, 0xfc, !UPT ;  /* 0x0200000005057892 */ /* 0x000fe2000f8efc3f */
[----:B------:R-:W1:Y:S01]  /*8d30*/  MUFU.TANH R155, R155 ;  /* 0x0000009b009b7308 */ /* 0x000e620000002400 */
[----:B--2---:R-:W-:Y:S01]  /*8d40*/  FMNMX.FTZ R0, R2, R201, !PT ;  /* 0x000000c902007209 */ /* 0x004fe20007810000 */
[----:B------:R-:W-:Y:S01]  /*8d50*/  FMUL.FTZ R169, R176, UR6 ;  /* 0x00000006b0a97c20 */ /* 0x000fe20008410000 */
[----:B------:R-:W-:Y:S01]  /*8d60*/  ULEA UR7, UR7, UR5, 0xb ;  /* 0x0000000507077291 */ /* 0x000fe2000f8e583f */
[----:B------:R-:W-:Y:S01]  /*8d70*/  FMUL.FTZ R176, R181, UR6 ;  /* 0x00000006b5b07c20 */ /* 0x000fe20008410000 */
[----:B------:R-:W-:Y:S01]  /*8d80*/  FMUL.FTZ R162, R162, UR6 ;  /* 0x00000006a2a27c20 */ /* 0x000fe20008410000 */
[----:B------:R-:W-:Y:S01]  /*8d90*/  FMUL.FTZ R163, R163, UR6 ;  /* 0x00000006a3a37c20 */ /* 0x000fe20008410000 */
[----:B------:R-:W-:Y:S01]  /*8da0*/  FMUL.FTZ R166, R166, UR6 ;  /* 0x00000006a6a67c20 */ /* 0x000fe20008410000 */
[----:B------:R-:W2:Y:S01]  /*8db0*/  MUFU.TANH R156, R156 ;  /* 0x0000009c009c7308 */ /* 0x000ea20000002400 */
[----:B0-----:R-:W-:Y:S01]  /*8dc0*/  FMNMX.FTZ R0, R3, R0, !PT ;  /* 0x0000000003007209 */ /* 0x001fe20007810000 */
[----:B------:R-:W-:Y:S01]  /*8dd0*/  UMOV UR10, UR7 ;  /* 0x00000007000a7c82 */ /* 0x000fe20008000000 */
[----:B------:R-:W-:Y:S01]  /*8de0*/  FMUL.FTZ R167, R167, UR6 ;  /* 0x00000006a7a77c20 */ /* 0x000fe20008410000 */
[----:B------:R-:W-:Y:S01]  /*8df0*/  HGMMA.64x256x16.F32 R24, R196, gdesc[UR8].tnspB, R24, gsb0 ;  /* 0x43e00008c4187df0 */ /* 0x000fe20008000818 */
[----:B------:R-:W-:Y:S01]  /*8e00*/  UIADD3 UR10, UR7, 0x80, URZ ;  /* 0x00000080070a7890 */ /* 0x000fe2000fffe03f */
[----:B------:R-:W-:Y:S01]  /*8e10*/  FMUL.FTZ R170, R170, UR6 ;  /* 0x00000006aaaa7c20 */ /* 0x000fe20008410000 */
[----:B------:R-:W-:Y:S01]  /*8e20*/  UMOV UR11, 0x40000040 ;  /* 0x40000040000b7882 */ /* 0x000fe20000000000 */
[----:B------:R-:W0:Y:S01]  /*8e30*/  MUFU.TANH R157, R157 ;  /* 0x0000009d009d7308 */ /* 0x000e220000002400 */
[----:B-1----:R-:W-:Y:S01]  /*8e40*/  FMNMX.FTZ R173, R155, R0, !PT ;  /* 0x000000009bad7209 */ /* 0x002fe20007810000 */
[----:B------:R-:W-:Y:S01]  /*8e50*/  FMUL.FTZ R171, R171, UR6 ;  /* 0x00000006abab7c20 */ /* 0x000fe20008410000 */
[----:B------:R-:W-:Y:S01]  /*8e60*/  FMUL.FTZ R174, R174, UR6 ;  /* 0x00000006aeae7c20 */ /* 0x000fe20008410000 */
[----:B------:R-:W-:Y:S01]  /*8e70*/  FMUL.FTZ R175, R175, UR6 ;  /* 0x00000006afaf7c20 */ /* 0x000fe20008410000 */
[----:B------:R-:W-:Y:S01]  /*8e80*/  ULDC UR15, c[0x0][0x988] ;  /* 0x00026200000f7ab9 */ /* 0x000fe20000000800 */
[----:B------:R-:W-:Y:S01]  /*8e90*/  R2UR UR18, R202 ;  /* 0x00000000ca1272ca */ /* 0x000fe200000e0000 */
[----:B------:R-:W-:Y:S01]  /*8ea0*/  UMOV UR5, UR15 ;  /* 0x0000000f00057c82 */ /* 0x000fe20008000000 */
[----:B------:R-:W1:Y:S01]  /*8eb0*/  MUFU.TANH R158, R158 ;  /* 0x0000009e009e7308 */ /* 0x000e620000002400 */
[----:B--2---:R-:W-:-:S02]  /*8ec0*/  FMNMX.FTZ R0, R156, R173, !PT ;  /* 0x000000ad9c007209 */ /* 0x004fc40007810000 */
[----:B------:R-:W-:Y:S02]  /*8ed0*/  R2UR UR15, R203 ;  /* 0x00000000cb0f72ca */ /* 0x000fe400000e0000 */
[----:B------:R-:W-:-:S03]  /*8ee0*/  R2UR UR61, R8 ;  /* 0x00000000083d72ca */ /* 0x000fc600000e0000 */
[----:B------:R-:W2:Y:S01]  /*8ef0*/  MUFU.TANH R159, R159 ;  /* 0x0000009f009f7308 */ /* 0x000ea20000002400 */
[----:B0-----:R-:W-:-:S07]  /*8f00*/  FMNMX.FTZ R173, R157, R0, !PT ;  /* 0x000000009dad7209 */ /* 0x001fce0007810000 */
[----:B------:R-:W0:Y:S01]  /*8f10*/  MUFU.TANH R160, R160 ;  /* 0x000000a000a07308 */ /* 0x000e220000002400 */
[----:B-1----:R-:W-:Y:S01]  /*8f20*/  FMNMX.FTZ R0, R158, R173, !PT ;  /* 0x000000ad9e007209 */ /* 0x002fe20007810000 */
[----:B------:R-:W-:Y:S01]  /*8f30*/  FMUL.FTZ R173, R180, UR6 ;  /* 0x00000006b4ad7c20 */ /* 0x000fe20008410000 */
[----:B------:R-:W-:Y:S01]  /*8f40*/  FMUL.FTZ R180, R183, UR6 ;  /* 0x00000006b7b47c20 */ /* 0x000fe20008410000 */
[----:B------:R-:W-:-:S04]  /*8f50*/  UISETP.GT.AND UP1, UPT, UR15, UR18, UPT ;  /* 0x000000120f00728c */ /* 0x000fc8000bf24270 */
[----:B------:R-:W1:Y:S01]  /*8f60*/  MUFU.TANH R161, R161 ;  /* 0x000000a100a17308 */ /* 0x000e620000002400 */
[----:B--2---:R-:W-:Y:S02]  /*8f70*/  FMNMX.FTZ R177, R159, R0, !PT ;  /* 0x000000009fb17209 */ /* 0x004fe40007810000 */
[----:B------:R-:W-:-:S05]  /*8f80*/  PLOP3.LUT P0, PT, PT, PT, UP1, 0x80, 0x0 ;  /* 0x000000000000781c */ /* 0x000fca0003f0f018 */
        /* <DEDUP_REMOVED lines=17> */
[----:B--2---:R-:W-:-:S05]  /*90a0*/  FMNMX.FTZ R177, R176, R177, !PT ;  /* 0x000000b1b0b17209 */ /* 0x004fca0007810000 */
[----:B------:R-:W2:Y:S02]  /*90b0*/  SHFL.BFLY PT, R0, R177, 0x2, 0x1f ;  /* 0x0c401f00b1007f89 */ /* 0x000ea400000e0000 */
[----:B------:R-:W3:Y:S01]  /*90c0*/  MUFU.TANH R153, R153 ;  /* 0x0000009900997308 */ /* 0x000ee20000002400 */
[----:B0-----:R-:W-:-:S07]  /*90d0*/  FMNMX.FTZ R181, R23, R200, !PT ;  /* 0x000000c817b57209 */ /* 0x001fce0007810000 */
[----:B------:R-:W0:Y:S08]  /*90e0*/  MUFU.TANH R154, R154 ;  /* 0x0000009a009a7308 */ /* 0x000e300000002400 */
[----:B------:R-:W4:Y:S01]  /*90f0*/  MUFU.TANH R162, R162 ;  /* 0x000000a200a27308 */ /* 0x000f220000002400 */
[----:B--2---:R-:W-:Y:S01]  /*9100*/  FMNMX.FTZ R4, R177, R0, !PT ;  /* 0x00000000b1047209 */ /* 0x004fe20007810000 */
[----:B------:R-:W-:-:S06]  /*9110*/  FMUL.FTZ R177, R178, UR6 ;  /* 0x00000006b2b17c20 */ /* 0x000fcc0008410000 */
[----:B------:R-:W2:Y:S01]  /*9120*/  MUFU.TANH R163, R163 ;  /* 0x000000a300a37308 */ /* 0x000ea20000002400 */
[----:B-1----:R-:W-:Y:S01]  /*9130*/  FMNMX.FTZ R0, R152, R181, !PT ;  /* 0x000000b598007209 */ /* 0x002fe20007810000 */
[----:B------:R-:W-:Y:S01]  /*9140*/  FMUL.FTZ R178, R179, UR6 ;  /* 0x00000006b3b27c20 */ /* 0x000fe20008410000 */
[----:B------:R-:W-:Y:S02]  /*9150*/  FMUL.FTZ R179, R182, UR6 ;  /* 0x00000006b6b37c20 */ /* 0x000fe40008410000 */
[----:B---3--:R-:W-:-:S03]  /*9160*/  FMNMX.FTZ R181, R153, R0, !PT ;  /* 0x0000000099b57209 */ /* 0x008fc60007810000 */
[----:B------:R-:W1:Y:S01]  /*9170*/  MUFU.TANH R166, R166 ;  /* 0x000000a600a67308 */ /* 0x000e620000002400 */
[----:B0-----:R-:W-:-:S04]  /*9180*/  FMNMX.FTZ R181, R154, R181, !PT ;  /* 0x000000b59ab57209 */ /* 0x001fc80007810000 */
[----:B----4-:R-:W-:-:S03]  /*9190*/  FMNMX.FTZ R0, R162, R181, !PT ;  /* 0x000000b5a2007209 */ /* 0x010fc60007810000 */
[----:B------:R-:W0:Y:S01]  /*91a0*/  MUFU.TANH R167, R167 ;  /* 0x000000a700a77308 */ /* 0x000e220000002400 */
[----:B--2---:R-:W-:-:S07]  /*91b0*/  FMNMX.FTZ R181, R163, R0, !PT ;  /* 0x00000000a3b57209 */ /* 0x004fce0007810000 */
[----:B------:R-:W2:Y:S01]  /*91c0*/  MUFU.TANH R170, R170 ;  /* 0x000000aa00aa7308 */ /* 0x000ea20000002400 */
[----:B-1----:R-:W-:-:S07]  /*91d0*/  FMNMX.FTZ R0, R166, R181, !PT ;  /* 0x000000b5a6007209 */ /* 0x002fce0007810000 */
[----:B------:R-:W1:Y:S01]  /*91e0*/  MUFU.TANH R171, R171 ;  /* 0x000000ab00ab7308 */ /* 0x000e620000002400 */
[----:B0-----:R-:W-:-:S07]  /*91f0*/  FMNMX.FTZ R181, R167, R0, !PT ;  /* 0x00000000a7b57209 */ /* 0x001fce0007810000 */
[----:B------:R-:W0:Y:S08]  /*9200*/  MUFU.TANH R174, R174 ;  /* 0x000000ae00ae7308 */ /* 0x000e300000002400 */
[----:B------:R-:W3:Y:S08]  /*9210*/  MUFU.TANH R175, R175 ;  /* 0x000000af00af7308 */ /* 0x000ef00000002400 */
[----:B------:R-:W4:Y:S08]  /*9220*/  MUFU.TANH R177, R177 ;  /* 0x000000b100b17308 */ /* 0x000f300000002400 */
[----:B------:R-:W5:Y:S08]  /*9230*/  MUFU.TANH R178, R178 ;  /* 0x000000b200b27308 */ /* 0x000f700000002400 */
[----:B------:R-:W5:Y:S08]  /*9240*/  MUFU.TANH R179, R179 ;  /* 0x000000b300b37308 */ /* 0x000f700000002400 */
[----:B------:R-:W5:Y:S01]  /*9250*/  MUFU.TANH R180, R180 ;  /* 0x000000b400b47308 */ /* 0x000f620000002400 */
        /* <DEDUP_REMOVED lines=11> */
[----:B------:R-:W-:Y:S01]  /*9310*/  UMOV UR7, UR4 ;  /* 0x0000000400077c82 */ /* 0x000fe20008000000 */
[----:B------:R-:W-:Y:S02]  /*9320*/  WARPGROUP.DEPBAR.LE gsb0, 0x0 ;  /* 0x00008000000079c5 */ /* 0x000fe40000010000 */
[----:B------:R-:W-:Y:S01]  /*9330*/  WARPGROUP.ARRIVE ;  /* 0x00000000000079c5 */ /* 0x000fe20000000000 */
[----:B------:R-:W2:-:S15]  /*9340*/  SHFL.BFLY PT, R189, R4, 0x1, 0x1f ;  /* 0x0c201f0004bd7f89 */ /* 0x000e9e00000e0000 */
[----:B------:R-:W-:-:S05]  /*9350*/  NOP ;  /* 0x0000000000007918 */ /* 0x000fca0000000000 */
[----:B------:R-:W-:Y:S01]  /*9360*/  HGMMA.64x256x16.F32 R24, R184, gdesc[UR8].tnspB, R24, gsb0 ;  /* 0x43e00008b8187df0 */ /* 0x000fe20008000818 */
[----:B------:R-:W-:-:S06]  /*9370*/  UIADD3 UR10, UR15, -0x1, URZ ;  /* 0xffffffff0f0a7890 */ /* 0x000fcc000fffe03f */
[----:B------:R-:W-:Y:S01]  /*9380*/  IMAD.U32 R203, RZ, RZ, UR10 ;  /* 0x0000000affcb7e24 */ /* 0x000fe2000f8e00ff */
[----:B--2---:R-:W-:-:S05]  /*9390*/  FMNMX.FTZ R4, R4, R189, !PT ;  /* 0x000000bd04047209 */ /* 0x004fca0007810000 */
[C---:B------:R-:W-:Y:S01]  /*93a0*/  FADD.FTZ R182, -R4.reuse, R201 ;  /* 0x000000c904b67221 */ /* 0x040fe20000010100 */
[----:B------:R-:W-:Y:S01]  /*93b0*/  FMUL.FTZ R189, R4, UR5 ;  /* 0x0000000504bd7c20 */ /* 0x000fe20008410000 */
[----:B------:R-:W-:Y:S02]  /*93c0*/  IMAD.MOV.U32 R201, RZ, RZ, R4 ;  /* 0x000000ffffc97224 */ /* 0x000fe400078e0004 */
[----:B------:R-:W-:Y:S01]  /*93d0*/  FMUL.FTZ R188, R182, UR5 ;  /* 0x00000005b6bc7c20 */ /* 0x000fe20008410000 */
[----:B------:R-:W-:Y:S01]  /*93e0*/  FMNMX.FTZ R182, R170, R181, !PT ;  /* 0x000000b5aab67209 */ /* 0x000fe20007810000 */
[--C-:B------:R-:W-:Y:S01]  /*93f0*/  FFMA.FTZ R181, R2, UR5, -R189.reuse ;  /* 0x0000000502b57c23 */ /* 0x100fe200080108bd */
[--C-:B------:R-:W-:Y:S01]  /*9400*/  FFMA.FTZ R196, R3, UR5, -R189.reuse ;  /* 0x0000000503c47c23 */ /* 0x100fe200080108bd */
[--C-:B------:R-:W-:Y:S01]  /*9410*/  FFMA.FTZ R198, R155, UR5, -R189.reuse ;  /* 0x000000059bc67c23 */ /* 0x100fe200080108bd */
[----:B-1----:R-:W-:Y:S01]  /*9420*/  FMNMX.FTZ R183, R171, R182, !PT ;  /* 0x000000b6abb77209 */ /* 0x002fe20007810000 */
[--C-:B------:R-:W-:Y:S01]  /*9430*/  FFMA.FTZ R155, R156, UR5, -R189.reuse ;  /* 0x000000059c9b7c23 */ /* 0x100fe200080108bd */
[----:B------:R1:W-:Y:S01]  /*9440*/  MUFU.EX2 R0, R188 ;  /* 0x000000bc00007308 */ /* 0x0003e20000000800 */
[--C-:B------:R-:W-:Y:S01]  /*9450*/  FFMA.FTZ R192, R157, UR5, -R189.reuse ;  /* 0x000000059dc07c23 */ /* 0x100fe200080108bd */
[----:B0-----:R-:W-:Y:S01]  /*9460*/  FMNMX.FTZ R2, R174, R183, !PT ;  /* 0x000000b7ae027209 */ /* 0x001fe20007810000 */
[--C-:B------:R-:W-:Y:S01]  /*9470*/  FFMA.FTZ R157, R158, UR5, -R189.reuse ;  /* 0x000000059e9d7c23 */ /* 0x100fe200080108bd */
[--C-:B------:R-:W-:Y:S01]  /*9480*/  FFMA.FTZ R194, R159, UR5, -R189.reuse ;  /* 0x000000059fc27c23 */ /* 0x100fe200080108bd */
[--C-:B------:R-:W-:Y:S01]  /*9490*/  FFMA.FTZ R159, R160, UR5, -R189.reuse ;  /* 0x00000005a09f7c23 */ /* 0x100fe200080108bd */
[----:B---3--:R-:W-:Y:S01]  /*94a0*/  FMNMX.FTZ R2, R175, R2, !PT ;  /* 0x00000002af027209 */ /* 0x008fe20007810000 */
[--C-:B------:R-:W-:Y:S01]  /*94b0*/  FFMA.FTZ R190, R165, UR5, -R189.reuse ;  /* 0x00000005a5be7c23 */ /* 0x100fe200080108bd */
[----:B------:R-:W-:Y:S01]  /*94c0*/  MUFU.EX2 R181, R181 ;  /* 0x000000b500b57308 */ /* 0x000fe20000000800 */
[--C-:B-1----:R-:W-:Y:S01]  /*94d0*/  FFMA.FTZ R188, R161, UR5, -R189.reuse ;  /* 0x00000005a1bc7c23 */ /* 0x102fe200080108bd */
[----:B----4-:R-:W-:Y:S01]  /*94e0*/  FMNMX.FTZ R3, R177, R2, !PT ;  /* 0x00000002b1037209 */ /* 0x010fe20007810000 */
[--C-:B------:R-:W-:Y:S01]  /*94f0*/  FFMA.FTZ R161, R164, UR5, -R189.reuse ;  /* 0x00000005a4a17c23 */ /* 0x100fe200080108bd */
[----:B------:R-:W-:-:S02]  /*9500*/  FFMA.FTZ R165, R168, UR5, -R189 ;  /* 0x00000005a8a57c23 */ /* 0x000fc400080108bd */
[----:B-----5:R-:W-:Y:S02]  /*9510*/  FMNMX.FTZ R2, R178, R3, !PT ;  /* 0x00000003b2027209 */ /* 0x020fe40007810000 */
[----:B------:R-:W-:Y:S02]  /*9520*/  MUFU.EX2 R196, R196 ;  /* 0x000000c400c47308 */ /* 0x000fe40000000800 */
[----:B------:R-:W-:-:S04]  /*9530*/  FMNMX.FTZ R3, R179, R2, !PT ;  /* 0x00000002b3037209 */ /* 0x000fc80007810000 */
[----:B------:R-:W-:Y:S02]  /*9540*/  FMNMX.FTZ R3, R180, R3, !PT ;  /* 0x00000003b4037209 */ /* 0x000fe40007810000 */
[----:B------:R-:W-:Y:S03]  /*9550*/  MUFU.EX2 R198, R198 ;  /* 0x000000c600c67308 */ /* 0x000fe60000000800 */
[----:B------:R-:W0:Y:S05]  /*9560*/  SHFL.BFLY PT, R2, R3, 0x2, 0x1f ;  /* 0x0c401f0003027f89 */ /* 0x000e2a00000e0000 */
[----:B------:R-:W-:Y:S08]  /*9570*/  MUFU.EX2 R155, R155 ;  /* 0x0000009b009b7308 */ /* 0x000ff00000000800 */
[----:B------:R-:W-:Y:S08]  /*9580*/  MUFU.EX2 R192, R192 ;  /* 0x000000c000c07308 */ /* 0x000ff00000000800 */
[----:B------:R-:W-:Y:S01]  /*9590*/  MUFU.EX2 R157, R157 ;  /* 0x0000009d009d7308 */ /* 0x000fe20000000800 */
[----:B0-----:R-:W-:-:S05]  /*95a0*/  FMNMX.FTZ R2, R3, R2, !PT ;  /* 0x0000000203027209 */ /* 0x001fca0007810000 */
[----:B------:R-:W0:Y:S02]  /*95b0*/  SHFL.BFLY PT, R3, R2, 0x1, 0x1f ;  /* 0x0c201f0002037f89 */ /* 0x000e2400000e0000 */
[----:B------:R-:W-:Y:S08]  /*95c0*/  MUFU.EX2 R194, R194 ;  /* 0x000000c200c27308 */ /* 0x000ff00000000800 */
[----:B------:R-:W-:Y:S08]  /*95d0*/  MUFU.EX2 R159, R159 ;  /* 0x0000009f009f7308 */ /* 0x000ff00000000800 */
[----:B------:R-:W-:Y:S01]  /*95e0*/  MUFU.EX2 R188, R188 ;  /* 0x000000bc00bc7308 */ /* 0x000fe20000000800 */
[----:B0-----:R-:W-:-:S07]  /*95f0*/  FMNMX.FTZ R3, R2, R3, !PT ;  /* 0x0000000302037209 */ /* 0x001fce0007810000 */
[----:B------:R-:W-:Y:S01]  /*9600*/  MUFU.EX2 R161, R161 ;  /* 0x000000a100a17308 */ /* 0x000fe20000000800 */
[C---:B------:R-:W-:Y:S01]  /*9610*/  FADD.FTZ R2, -R3.reuse, R200 ;  /* 0x000000c803027221 */ /* 0x040fe20000010100 */
[----:B------:R-:W-:Y:S01]  /*9620*/  FMUL.FTZ R156, R3, UR5 ;  /* 0x00000005039c7c20 */ /* 0x000fe20008410000 */
[----:B------:R-:W-:Y:S02]  /*9630*/  IMAD.MOV.U32 R200, RZ, RZ, R3 ;  /* 0x000000ffffc87224 */ /* 0x000fe400078e0003 */
[----:B------:R-:W-:Y:S01]  /*9640*/  FMUL.FTZ R2, R2, UR5 ;  /* 0x0000000502027c20 */ /* 0x000fe20008410000 */
        /* <DEDUP_REMOVED lines=12> */
[----:B------:R-:W1:Y:S01]  /*9710*/  MUFU.EX2 R2, R2 ;  /* 0x0000000200027308 */ /* 0x000e620000000800 */
[----:B0-----:R-:W-:-:S02]  /*9720*/  IMAD.U32 R23, RZ, RZ, UR60 ;  /* 0x0000003cff177e24 */ /* 0x001fc4000f8e00ff */
[--C-:B------:R-:W-:Y:S01]  /*9730*/  FFMA.FTZ R175, R175, UR5, -R156.reuse ;  /* 0x00000005afaf7c23 */ /* 0x100fe2000801089c */
[--C-:B------:R-:W-:Y:S01]  /*9740*/  FFMA.FTZ R177, R177, UR5, -R156.reuse ;  /* 0x00000005b1b17c23 */ /* 0x100fe2000801089c */
[--C-:B------:R-:W-:Y:S01]  /*9750*/  FFMA.FTZ R178, R178, UR5, -R156.reuse ;  /* 0x00000005b2b27c23 */ /* 0x100fe2000801089c */
[----:B------:R-:W-:Y:S02]  /*9760*/  @!P5 VIADD R23, R23, 0x30840 ;  /* 0x000308401717d836 */ /* 0x000fe40000000000 */
[--C-:B------:R-:W-:Y:S01]  /*9770*/  FFMA.FTZ R179, R179, UR5, -R156.reuse ;  /* 0x00000005b3b37c23 */ /* 0x100fe2000801089c */
[----:B------:R-:W-:Y:S01]  /*9780*/  FFMA.FTZ R156, R180, UR5, -R156 ;  /* 0x00000005b49c7c23 */ /* 0x000fe2000801089c */
[----:B------:R0:W2:Y:S01]  /*9790*/  MUFU.EX2 R158, R152 ;  /* 0x00000098009e7308 */ /* 0x0000a20000000800 */
[----:B------:R-:W-:-:S07]  /*97a0*/  @!P5 PRMT R23, RZ, 0x654, R23 ;  /* 0x00000654ff17d816 */ /* 0x000fce0000000017 */
[----:B------:R-:W3:Y:S01]  /*97b0*/  MUFU.EX2 R160, R153 ;  /* 0x0000009900a07308 */ /* 0x000ee20000000800 */
[----:B-1----:R-:W-:Y:S01]  /*97c0*/  FFMA.FTZ R9, R2, R9, R197 ;  /* 0x0000000902097223 */ /* 0x002fe200000100c5 */
[----:B0-----:R-:W-:-:S05]  /*97d0*/  MOV R152, UR14 ;  /* 0x0000000e00987c02 */ /* 0x001fca0008000f00 */
[----:B------:R-:W-:Y:S01]  /*97e0*/  @!P5 VIADD R152, R152, 0x30860 ;  /* 0x000308609898d836 */ /* 0x000fe20000000000 */
[----:B------:R-:W0:Y:S01]  /*97f0*/  MUFU.EX2 R154, R154 ;  /* 0x0000009a009a7308 */ /* 0x000e220000000800 */
[C---:B--2---:R-:W-:Y:S01]  /*9800*/  FADD.FTZ R9, R158.reuse, R9 ;  /* 0x000000099e097221 */ /* 0x044fe20000010000 */
[----:B------:R-:W-:Y:S02]  /*9810*/  F2FP.F16.F32.PACK_AB R197, R158, R197 ;  /* 0x000000c59ec5723e */ /* 0x000fe400000000ff */
[----:B------:R-:W-:-:S04]  /*9820*/  @!P5 PRMT R152, RZ, 0x654, R152 ;  /* 0x00000654ff98d816 */ /* 0x000fc80000000098 */
[----:B------:R-:W1:Y:S01]  /*9830*/  MUFU.EX2 R162, R162 ;  /* 0x000000a200a27308 */ /* 0x000e620000000800 */
[----:B---3--:R-:W-:-:S07]  /*9840*/  FADD.FTZ R9, R160, R9 ;  /* 0x00000009a0097221 */ /* 0x008fce0000010000 */
        /* <DEDUP_REMOVED lines=13> */
[----:B------:R-:W-:Y:S01]  /*9920*/  MUFU.EX2 R190, R190 ;  /* 0x000000be00be7308 */ /* 0x000fe20000000800 */
[----:B--2---:R-:W-:-:S07]  /*9930*/  FADD.FTZ R9, R170, R9 ;  /* 0x00000009aa097221 */ /* 0x004fce0000010000 */
[----:B------:R-:W1:Y:S01]  /*9940*/  MUFU.EX2 R174, R174 ;  /* 0x000000ae00ae7308 */ /* 0x000e620000000800 */
[----:B0-----:R-:W-:-:S07]  /*9950*/  FADD.FTZ R9, R171, R9 ;  /* 0x00000009ab097221 */ /* 0x001fce0000010000 */
[----:B------:R-:W-:Y:S08]  /*9960*/  MUFU.EX2 R165, R165 ;  /* 0x000000a500a57308 */ /* 0x000ff00000000800 */
[----:B------:R-:W0:Y:S01]  /*9970*/  MUFU.EX2 R175, R175 ;  /* 0x000000af00af7308 */ /* 0x000e220000000800 */
[----:B-1----:R-:W-:-:S07]  /*9980*/  FADD.FTZ R9, R174, R9 ;  /* 0x00000009ae097221 */ /* 0x002fce0000010000 */
[----:B------:R-:W-:Y:S08]  /*9990*/  MUFU.EX2 R178, R178 ;  /* 0x000000b200b27308 */ /* 0x000ff00000000800 */
[----:B------:R-:W-:Y:S01]  /*99a0*/  MUFU.EX2 R154, R179 ;  /* 0x000000b3009a7308 */ /* 0x000fe20000000800 */
[C---:B0-----:R-:W-:Y:S01]  /*99b0*/  FADD.FTZ R9, R175.reuse, R9 ;  /* 0x00000009af097221 */ /* 0x041fe20000010000 */
[----:B------:R-:W-:-:S06]  /*99c0*/  F2FP.F16.F32.PACK_AB R191, R175, R174 ;  /* 0x000000aeafbf723e */ /* 0x000fcc00000000ff */
[----:B------:R-:W0:Y:S01]  /*99d0*/  MUFU.EX2 R156, R156 ;  /* 0x0000009c009c7308 */ /* 0x000e220000000800 */
[----:B------:R-:W-:Y:S02]  /*99e0*/  WARPGROUP.DEPBAR.LE gsb0, 0x0 ;  /* 0x00008000000079c5 */ /* 0x000fe40000010000 */
[----:B------:R1:W-:Y:S01]  /*99f0*/  @!P5 SYNCS.ARRIVE.TRANS64.RED.A1T0 RZ, [R23+URZ], RZ ;  /* 0x000000ff17ffd9a7 */ /* 0x0003e2000810043f */
[--C-:B------:R-:W-:Y:S01]  /*9a00*/  FFMA.FTZ R184, R169, UR5, -R189.reuse ;  /* 0x00000005a9b87c23 */ /* 0x100fe200080108bd */
[--C-:B------:R-:W-:Y:S01]  /*9a10*/  FFMA.FTZ R169, R172, UR5, -R189.reuse ;  /* 0x00000005aca97c23 */ /* 0x100fe200080108bd */
[--C-:B------:R-:W-:Y:S01]  /*9a20*/  FFMA.FTZ R186, R173, UR5, -R189.reuse ;  /* 0x00000005adba7c23 */ /* 0x100fe200080108bd */
[----:B------:R-:W-:Y:S01]  /*9a30*/  FFMA.FTZ R173, R176, UR5, -R189 ;  /* 0x00000005b0ad7c23 */ /* 0x000fe200080108bd */
[----:B------:R-:W-:Y:S02]  /*9a40*/  F2FP.F16.F32.PACK_AB R189, R171, R170 ;  /* 0x000000aaabbd723e */ /* 0x000fe400000000ff */
[----:B------:R-:W-:Y:S01]  /*9a50*/  MUFU.EX2 R184, R184 ;  /* 0x000000b800b87308 */ /* 0x000fe20000000800 */
[----:B-1----:R-:W-:Y:S01]  /*9a60*/  FFMA.FTZ R23, R0, R18, R181 ;  /* 0x0000001200177223 */ /* 0x002fe200000100b5 */
[----:B------:R1:W-:Y:S01]  /*9a70*/  @!P5 SYNCS.ARRIVE.TRANS64.RED.A1T0 RZ, [R152+URZ], RZ ;  /* 0x000000ff98ffd9a7 */ /* 0x0003e2000810043f */
[----:B0-----:R-:W-:-:S02]  /*9a80*/  F2FP.F16.F32.PACK_AB R187, R156, R154 ;  /* 0x0000009a9cbb723e */ /* 0x001fc400000000ff */
[C---:B------:R-:W-:Y:S01]  /*9a90*/  FADD.FTZ R23, R196.reuse, R23 ;  /* 0x00000017c4177221 */ /* 0x040fe20000010000 */
[----:B------:R-:W-:Y:S02]  /*9aa0*/  F2FP.F16.F32.PACK_AB R196, R196, R181 ;  /* 0x000000b5c4c4723e */ /* 0x000fe400000000ff */
[----:B------:R-:W-:Y:S01]  /*9ab0*/  MUFU.EX2 R169, R169 ;  /* 0x000000a900a97308 */ /* 0x000fe20000000800 */
[----:B------:R-:W-:Y:S01]  /*9ac0*/  FADD.FTZ R18, R198, R23 ;  /* 0x00000017c6127221 */ /* 0x000fe20000010000 */
[----:B------:R-:W-:-:S03]  /*9ad0*/  F2FP.F16.F32.PACK_AB R198, R155, R198 ;  /* 0x000000c69bc6723e */ /* 0x000fc600000000ff */
[----:B------:R-:W-:-:S03]  /*9ae0*/  FADD.FTZ R23, R155, R18 ;  /* 0x000000129b177221 */ /* 0x000fc60000010000 */
[----:B-1----:R-:W0:Y:S01]  /*9af0*/  MUFU.EX2 R152, R177 ;  /* 0x000000b100987308 */ /* 0x002e220000000800 */
[----:B------:R-:W-:Y:S01]  /*9b00*/  FADD.FTZ R18, R192, R23 ;  /* 0x00000017c0127221 */ /* 0x000fe20000010000 */
[----:B------:R-:W-:-:S03]  /*9b10*/  F2FP.F16.F32.PACK_AB R192, R157, R192 ;  /* 0x000000c09dc0723e */ /* 0x000fc600000000ff */
[----:B------:R-:W-:-:S03]  /*9b20*/  FADD.FTZ R23, R157, R18 ;  /* 0x000000129d177221 */ /* 0x000fc60000010000 */
[----:B------:R-:W1:Y:S01]  /*9b30*/  MUFU.EX2 R186, R186 ;  /* 0x000000ba00ba7308 */ /* 0x000e620000000800 */
[----:B------:R-:W-:Y:S01]  /*9b40*/  FADD.FTZ R18, R194, R23 ;  /* 0x00000017c2127221 */ /* 0x000fe20000010000 */
[----:B------:R-:W-:-:S03]  /*9b50*/  F2FP.F16.F32.PACK_AB R194, R159, R194 ;  /* 0x000000c29fc2723e */ /* 0x000fc600000000ff */
[----:B------:R-:W-:-:S03]  /*9b60*/  FADD.FTZ R23, R159, R18 ;  /* 0x000000129f177221 */ /* 0x000fc60000010000 */
[----:B------:R-:W2:Y:S01]  /*9b70*/  MUFU.EX2 R173, R173 ;  /* 0x000000ad00ad7308 */ /* 0x000ea20000000800 */
[----:B------:R-:W-:Y:S01]  /*9b80*/  FADD.FTZ R18, R188, R23 ;  /* 0x00000017bc127221 */ /* 0x000fe20000010000 */
[----:B0-----:R-:W-:Y:S01]  /*9b90*/  FADD.FTZ R9, R152, R9 ;  /* 0x0000000998097221 */ /* 0x001fe20000010000 */
[C---:B------:R-:W-:Y:S02]  /*9ba0*/  F2FP.F16.F32.PACK_AB R188, R161.reuse, R188 ;  /* 0x000000bca1bc723e */ /* 0x040fe400000000ff */
[----:B------:R-:W-:Y:S01]  /*9bb0*/  FADD.FTZ R23, R161, R18 ;  /* 0x00000012a1177221 */ /* 0x000fe20000010000 */
[C---:B------:R-:W-:Y:S01]  /*9bc0*/  FADD.FTZ R9, R178.reuse, R9 ;  /* 0x00000009b2097221 */ /* 0x040fe20000010000 */
[----:B------:R-:W-:Y:S02]  /*9bd0*/  F2FP.F16.F32.PACK_AB R185, R178, R152 ;  /* 0x00000098b2b9723e */ /* 0x000fe400000000ff */
[----:B------:R-:W-:Y:S01]  /*9be0*/  FADD.FTZ R18, R190, R23 ;  /* 0x00000017be127221 */ /* 0x000fe20000010000 */
[----:B------:R-:W-:Y:S01]  /*9bf0*/  FADD.FTZ R9, R154, R9 ;  /* 0x000000099a097221 */ /* 0x000fe20000010000 */
[----:B------:R-:W-:-:S02]  /*9c00*/  F2FP.F16.F32.PACK_AB R190, R165, R190 ;  /* 0x000000bea5be723e */ /* 0x000fc400000000ff */
[----:B------:R-:W-:Y:S01]  /*9c10*/  FADD.FTZ R23, R165, R18 ;  /* 0x00000012a5177221 */ /* 0x000fe20000010000 */
[----:B------:R-:W-:-:S03]  /*9c20*/  FADD.FTZ R9, R156, R9 ;  /* 0x000000099c097221 */ /* 0x000fc60000010000 */
[----:B------:R-:W-:Y:S01]  /*9c30*/  FADD.FTZ R18, R184, R23 ;  /* 0x00000017b8127221 */ /* 0x000fe20000010000 */
[----:B------:R-:W-:-:S03]  /*9c40*/  F2FP.F16.F32.PACK_AB R184, R169, R184 ;  /* 0x000000b8a9b8723e */ /* 0x000fc600000000ff */
[----:B------:R-:W-:-:S04]  /*9c50*/  FADD.FTZ R23, R169, R18 ;  /* 0x00000012a9177221 */ /* 0x000fc80000010000 */
[----:B-1----:R-:W-:Y:S01]  /*9c60*/  FADD.FTZ R18, R186, R23 ;  /* 0x00000017ba127221 */ /* 0x002fe20000010000 */
[----:B--2---:R-:W-:-:S03]  /*9c70*/  F2FP.F16.F32.PACK_AB R186, R173, R186 ;  /* 0x000000baadba723e */ /* 0x004fc600000000ff */
[----:B------:R-:W-:Y:S01]  /*9c80*/  FADD.FTZ R18, R173, R18 ;  /* 0x00000012ad127221 */ /* 0x000fe20000010000 */
[----:B------:R-:W-:Y:S06]  /*9c90*/  @P0 BRA `(.L_x_1021) ;  /* 0xffffffdc00d80947 */ /* 0x000fec000383ffff */
[----:B------:R-:W-:-:S05]  /*9ca0*/  UMOV UR6, UR10 ;  /* 0x0000000a00067c82 */ /* 0x000fca0008000000 */
.L_x_1012:
[----:B------:R-:W-:-:S13]  /*9cb0*/  R2UR UR7, R22 ;  /* 0x00000000160772ca */ /* 0x000fda00000e0000 */
[----:B------:R-:W-:-:S06]  /*9cc0*/  UISETP.GE.AND UP1, UPT, UR6, UR7, UPT ;  /* 0x000000070600728c */ /* 0x000fcc000bf26270 */
[----:B------:R-:W-:-:S13]  /*9cd0*/  PLOP3.LUT P0, PT, PT, PT, UP1, 0x80, 0x0 ;  /* 0x000000000000781c */ /* 0x000fda0003f0f018 */
[----:B------:R-:W-:Y:S05]  /*9ce0*/  @!P0 BRA `(.L_x_1022) ;  /* 0x0000002c00248947 */ /* 0x000fea0003800000 */
[----:B------:R-:W-:Y:S01]  /*9cf0*/  R2UR UR5, R8 ;  /* 0x00000000080572ca */ /* 0x000fe200000e0000 */
[----:B------:R-:W-:Y:S01]  /*9d00*/  IMAD.MOV.U32 R200, RZ, RZ, R3 ;  /* 0x000000ffffc87224 */ /* 0x000fe200078e0003 */
[----:B------:R-:W-:Y:S01]  /*9d10*/  MOV R23, R4 ;  /* 0x0000000400177202 */ /* 0x000fe20000000f00 */
[----:B------:R-:W-:Y:S01]  /*9d20*/  UMOV UR60, UR4 ;  /* 0x00000004003c7c82 */ /* 0x000fe20008000000 */
[----:B------:R-:W-:-:S09]  /*9d30*/  ULDC UR7, c[0x0][0x9d8] ;  /* 0x0002760000077ab9 */ /* 0x000fd20000000800 */
[----:B------:R-:W-:-:S07]  /*9d40*/  IMAD.U32 R201, RZ, RZ, UR5 ;  /* 0x00000005ffc97e24 */ /* 0x000fce000f8e00ff */
.L_x_1039:
        /* <DEDUP_REMOVED lines=9> */
.L_x_1023:
        /* <DEDUP_REMOVED lines=8> */
.L_x_1024:
[----:B-1----:R-:W-:Y:S05]  /*9e60*/  @P0 BRA `(.L_x_1025) ;  /* 0x0000000000080947 */ /* 0x002fea0003800000 */
[----:B------:R-:W1:Y:S02]  /*9e70*/  SYNCS.PHASECHK.TRANS64.TRYWAIT P0, [UR61+0x30830], R3 ;  /* 0x03083003ff0075a7 */ /* 0x000e64000800017d */
[----:B-1----:R-:W-:Y:S05]  /*9e80*/  @!P0 BRA `(.L_x_1026) ;  /* 0x000000b4001c8947 */ /* 0x002fea0003800000 */
.L_x_1025:
        /* <DEDUP_REMOVED lines=220> */
.L_x_1027:
[----:B------:R-:W-:Y:S02]  /*ac50*/  R2UR UR10, R16 ;  /* 0x00000000100a72ca */ /* 0x000fe400000e0000 */
[----:B------:R-:W-:-:S11]  /*ac60*/  R2UR UR5, R201 ;  /* 0x00000000c90572ca */ /* 0x000fd600000e0000 */
[----:B------:R-:W-:Y:S02]  /*ac70*/  ULEA UR14, UR60, UR10, 0x3 ;  /* 0x0000000a3c0e7291 */ /* 0x000fe4000f8e183f */
[----:B------:R-:W-:-:S05]  /*ac80*/  IMAD.U32 R0, RZ, RZ, UR5 ;  /* 0x00000005ff007e24 */ /* 0x000fca000f8e00ff */
[----:B------:R-:W-:-:S04]  /*ac90*/  SHF.L.U32 R0, R0, 0x1f, RZ ;  /* 0x0000001f00007819 */ /* 0x000fc800000006ff */
[----:B------:R2:W3:Y:S01]  /*aca0*/  SYNCS.PHASECHK.TRANS64.TRYWAIT P0, [UR14+0x30850], R0 ;  /* 0x03085000ff0075a7 */ /* 0x0004e2000800014e */
[----:B------:R-:W-:Y:S05]  /*acb0*/  @!P4 BRA `(.L_x_1028) ;  /* 0x000000000004c947 */ /* 0x000fea0003800000 */
[----:B------:R-:W-:Y:S01]  /*acc0*/  BPT.TRAP 0x1 ;  /* 0x000000040000795c */ /* 0x000fe20000300000 */
.L_x_1028:
[----:B---3--:R-:W-:Y:S05]  /*acd0*/  @P0 BRA `(.L_x_1029) ;  /* 0x0000000000080947 */ /* 0x008fea0003800000 */
[----:B------:R-:W3:Y:S02]  /*ace0*/  SYNCS.PHASECHK.TRANS64.TRYWAIT P0, [UR14+0x30850], R0 ;  /* 0x03085000ff0075a7 */ /* 0x000ee4000800014e */
[----:B---3--:R-:W-:Y:S05]  /*acf0*/  @!P0 BRA `(.L_x_1030) ;  /* 0x000000a400988947 */ /* 0x008fea0003800000 */
.L_x_1029:
[----:B------:R-:W-:Y:S01]  /*ad00*/  R2UR UR5, R16 ;  /* 0x00000000100572ca */ /* 0x000fe200000e0000 */
[----:B------:R-:W-:Y:S01]  /*ad10*/  WARPGROUP.ARRIVE ;  /* 0x00000000000079c5 */ /* 0x000fe20000000000 */
[----:B------:R-:W-:Y:S01]  /*ad20*/  UMOV UR11, 0x40000040 ;  /* 0x40000040000b7882 */ /* 0x000fe20000000000 */
[----:B------:R-:W-:Y:S01]  /*ad30*/  PLOP3.LUT P0, PT, PT, PT, UP0, 0x80, 0x0 ;  /* 0x000000000000781c */ /* 0x000fe20003f0f008 */
[----:B------:R-:W-:Y:S01]  /*ad40*/  FMUL.FTZ R2, R155, UR7 ;  /* 0x000000079b027c20 */ /* 0x000fe20008410000 */
[----:B------:R-:W-:Y:S01]  /*ad50*/  FMUL.FTZ R155, R166, UR7 ;  /* 0x00000007a69b7c20 */ /* 0x000fe20008410000 */
[----:B-1----:R-:W-:Y:S01]  /*ad60*/  FMUL.FTZ R4, R152, UR7 ;  /* 0x0000000798047c20 */ /* 0x002fe20008410000 */
[----:B------:R-:W-:Y:S01]  /*ad70*/  FMUL.FTZ R152, R159, UR7 ;  /* 0x000000079f987c20 */ /* 0x000fe20008410000 */
[----:B------:R-:W-:Y:S01]  /*ad80*/  FMUL.FTZ R159, R174, UR7 ;  /* 0x00000007ae9f7c20 */ /* 0x000fe20008410000 */
[----:B------:R-:W-:Y:S02]  /*ad90*/  IMAD.MOV.U32 R174, RZ, RZ, R19 ;  /* 0x000000ffffae7224 */ /* 0x000fe400078e0013 */
[----:B------:R-:W-:Y:S01]  /*ada0*/  FMUL.FTZ R176, R176, UR7 ;  /* 0x00000007b0b07c20 */ /* 0x000fe20008410000 */
[----:B------:R-:W-:Y:S01]  /*adb0*/  R2UR UR22, R17 ;  /* 0x00000000111672ca */ /* 0x000fe200000e0000 */
[----:B------:R-:W-:Y:S01]  /*adc0*/  FMUL.FTZ R157, R157, UR7 ;  /* 0x000000079d9d7c20 */ /* 0x000fe20008410000 */
[----:B------:R-:W-:Y:S01]  /*add0*/  UIADD3 UR5, UR5, 0x400, URZ ;  /* 0x0000040005057890 */ /* 0x000fe2000fffe03f */
[----:B0-2---:R-:W-:Y:S01]  /*ade0*/  FMUL.FTZ R0, R154, UR7 ;  /* 0x000000079a007c20 */ /* 0x005fe20008410000 */
[----:B------:R-:W-:Y:S01]  /*adf0*/  ULDC UR18, c[0x0][0x2f0] ;  /* 0x0000bc0000127ab9 */ /* 0x000fe20000000800 */
[----:B------:R-:W-:Y:S01]  /*ae00*/  FMUL.FTZ R3, R158, UR7 ;  /* 0x000000079e037c20 */ /* 0x000fe20008410000 */
[----:B------:R-:W-:Y:S01]  /*ae10*/  USHF.R.U32.HI UR5, URZ, 0x4, UR5 ;  /* 0x000000043f057899 */ /* 0x000fe20008011605 */
[----:B------:R-:W-:Y:S01]  /*ae20*/  FMUL.FTZ R154, R163, UR7 ;  /* 0x00000007a39a7c20 */ /* 0x000fe20008410000 */
[----:B------:R-:W-:Y:S01]  /*ae30*/  R2UR UR15, R21 ;  /* 0x00000000150f72ca */ /* 0x000fe200000e0000 */
[----:B------:R-:W-:Y:S01]  /*ae40*/  FMUL.FTZ R161, R161, UR7 ;  /* 0x00000007a1a17c20 */ /* 0x000fe20008410000 */
[----:B------:R-:W-:Y:S01]  /*ae50*/  ULOP3.LUT UR5, UR5, 0x3fff, URZ, 0xc0, !UPT ;  /* 0x00003fff05057892 */ /* 0x000fe2000f8ec03f */
[----:B------:R-:W-:Y:S01]  /*ae60*/  FMUL.FTZ R164, R164, UR7 ;  /* 0x00000007a4a47c20 */ /* 0x000fe20008410000 */
[----:B------:R-:W-:Y:S01]  /*ae70*/  FMUL.FTZ R165, R165, UR7 ;  /* 0x00000007a5a57c20 */ /* 0x000fe20008410000 */
[----:B------:R-:W-:Y:S01]  /*ae80*/  FMUL.FTZ R158, R171, UR7 ;  /* 0x00000007ab9e7c20 */ /* 0x000fe20008410000 */
[----:B------:R-:W-:Y:S01]  /*ae90*/  ULOP3.LUT UR5, UR5, 0x2000000, URZ, 0xfc, !UPT ;  /* 0x0200000005057892 */ /* 0x000fe2000f8efc3f */
[----:B------:R-:W-:Y:S01]  /*aea0*/  FMUL.FTZ R163, R178, UR7 ;  /* 0x00000007b2a37c20 */ /* 0x000fe20008410000 */
[----:B------:R-:W-:Y:S01]  /*aeb0*/  FMUL.FTZ R181, R181, UR7 ;  /* 0x00000007b5b57c20 */ /* 0x000fe20008410000 */
[----:B------:R-:W-:Y:S01]  /*aec0*/  FMUL.FTZ R177, R177, UR7 ;  /* 0x00000007b1b17c20 */ /* 0x000fe20008410000 */
[----:B------:R-:W-:Y:S01]  /*aed0*/  ULEA UR5, UR60, UR5, 0xb ;  /* 0x000000053c057291 */ /* 0x000fe2000f8e583f */
[----:B------:R-:W-:Y:S01]  /*aee0*/  FMUL.FTZ R182, R182, UR7 ;  /* 0x00000007b6b67c20 */ /* 0x000fe20008410000 */
[----:B------:R-:W0:Y:S01]  /*aef0*/  MUFU.TANH R4, R4 ;  /* 0x0000000400047308 */ /* 0x000e220000002400 */
[----:B------:R-:W-:Y:S01]  /*af00*/  ULDC UR19, c[0x0][0x288] ;  /* 0x0000a20000137ab9 */ /* 0x000fe20000000800 */
[----:B------:R-:W-:-:S03]  /*af10*/  FMUL.FTZ R180, R180, UR7 ;  /* 0x00000007b4b47c20 */ /* 0x000fc60008410000 */
[----:B------:R-:W-:Y:S02]  /*af20*/  UMOV UR10, UR5 ;  /* 0x00000005000a7c82 */ /* 0x000fe40008000000 */
[----:B------:R-:W-:Y:S01]  /*af30*/  HGMMA.64x256x16.F32 R24, R196, gdesc[UR8].tnspB, R24, gsb0 ;  /* 0x43e00008c4187df0 */ /* 0x000fe20008000818 */
[----:B------:R-:W-:Y:S01]  /*af40*/  UIADD3 UR10, UR5, 0x80, URZ ;  /* 0x00000080050a7890 */ /* 0x000fe2000fffe03f */
[----:B------:R-:W1:Y:S01]  /*af50*/  MUFU.TANH R0, R0 ;  /* 0x0000000000007308 */ /* 0x000e620000002400 */
[----:B------:R-:W-:-:S07]  /*af60*/  UMOV UR11, 0x40000040 ;  /* 0x40000040000b7882 */ /* 0x000fce0000000000 */
        /* <DEDUP_REMOVED lines=18> */
[----:B------:R-:W-:Y:S01]  /*b090*/  WARPGROUP.ARRIVE ;  /* 0x00000000000079c5 */ /* 0x000fe20000000000 */
[----:B------:R-:W-:Y:S01]  /*b0a0*/  IMAD.U32 R195, RZ, RZ, UR18 ;  /* 0x00000012ffc37e24 */ /* 0x000fe2000f8e00ff */
[----:B------:R-:W-:Y:S01]  /*b0b0*/  ULDC UR18, c[0x0][0x9e0] ;  /* 0x0002780000127ab9 */ /* 0x000fe20000000800 */
[----:B------:R-:W0:-:S15]  /*b0c0*/  MUFU.TANH R192, R180 ;  /* 0x000000b400c07308 */ /* 0x000e1e0000002400 */
[----:B------:R-:W-:-:S05]  /*b0d0*/  NOP ;  /* 0x0000000000007918 */ /* 0x000fca0000000000 */
[----:B------:R-:W-:Y:S01]  /*b0e0*/  HGMMA.64x256x16.F32 R24, R188, gdesc[UR8].tnspB, R24, gsb0 ;  /* 0x43e00008bc187df0 */ /* 0x000fe20008000818 */
[----:B------:R-:W-:Y:S01]  /*b0f0*/  UIADD3 UR10, UR5, 0x180, URZ ;  /* 0x00000180050a7890 */ /* 0x000fe2000fffe03f */
[----:B------:R-:W-:Y:S02]  /*b100*/  UMOV UR11, 0x40000040 ;  /* 0x40000040000b7882 */ /* 0x000fe40000000000 */
[----:B------:R-:W-:Y:S02]  /*b110*/  @UP0 ULDC UR5, c[0x0][0x44c] ;  /* 0x0001130000050ab9 */ /* 0x000fe40000000800 */
[----:B------:R-:W-:Y:S01]  /*b120*/  @P0 IMAD.HI.U32 R166, R19, UR5, RZ ;  /* 0x0000000513a60c27 */ /* 0x000fe2000f8e00ff */
[----:B------:R-:W-:-:S04]  /*b130*/  @UP0 ULDC UR5, c[0x0][0x450] ;  /* 0x0001140000050ab9 */ /* 0x000fc80000000800 */
[----:B------:R-:W-:Y:S02]  /*b140*/  @P0 SHF.R.U32.HI R174, RZ, UR5, R166 ;  /* 0x00000005ffae0c19 */ /* 0x000fe400080116a6 */
[----:B------:R-:W-:-:S05]  /*b150*/  MOV R166, UR61 ;  /* 0x0000003d00a67c02 */ /* 0x000fca0008000f00 */
[----:B------:R-:W-:Y:S01]  /*b160*/  @!P5 VIADD R166, R166, 0x30840 ;  /* 0x00030840a6a6d836 */ /* 0x000fe20000000000 */
[----:B------:R-:W-:Y:S02]  /*b170*/  WARPGROUP.DEPBAR.LE gsb0, 0x0 ;  /* 0x00008000000079c5 */ /* 0x000fe40000010000 */
[----:B------:R-:W-:Y:S01]  /*b180*/  WARPGROUP.ARRIVE ;  /* 0x00000000000079c5 */ /* 0x000fe20000000000 */
[----:B------:R-:W-:Y:S01]  /*b190*/  FMUL.FTZ R189, R156, UR7 ;  /* 0x000000079cbd7c20 */ /* 0x000fe20008410000 */
[----:B------:R5:W0:Y:S01]  /*b1a0*/  MUFU.TANH R190, R176 ;  /* 0x000000b000be7308 */ /* 0x000a220000002400 */
[----:B------:R-:W-:Y:S01]  /*b1b0*/  FMUL.FTZ R156, R167, UR7 ;  /* 0x00000007a79c7c20 */ /* 0x000fe20008410000 */
[----:B------:R-:W-:Y:S01]  /*b1c0*/  @!P5 PRMT R167, RZ, 0x654, R166 ;  /* 0x00000654ffa7d816 */ /* 0x000fe200000000a6 */
[----:B------:R-:W-:Y:S02]  /*b1d0*/  FMUL.FTZ R188, R153, UR7 ;  /* 0x0000000799bc7c20 */ /* 0x000fe40008410000 */
[----:B------:R-:W-:Y:S01]  /*b1e0*/  HGMMA.64x256x16.F32 R24, R184, gdesc[UR8].tnspB, R24, gsb0 ;  /* 0x43e00008b8187df0 */ /* 0x000fe20008000818 */
[----:B------:R-:W-:Y:S01]  /*b1f0*/  USHF.L.U32 UR10, UR6, 0x6, URZ ;  /* 0x00000006060a7899 */ /* 0x000fe2000800063f */
[----:B------:R-:W-:Y:S01]  /*b200*/  FMUL.FTZ R153, R162, UR7 ;  /* 0x00000007a2997c20 */ /* 0x000fe20008410000 */
[----:B------:R-:W-:Y:S01]  /*b210*/  FMUL.FTZ R162, R179, UR7 ;  /* 0x00000007b3a27c20 */ /* 0x000fe20008410000 */
[----:B------:R-:W0:Y:S01]  /*b220*/  MUFU.TANH R189, R189 ;  /* 0x000000bd00bd7308 */ /* 0x000e220000002400 */
[----:B------:R-:W-:Y:S01]  /*b230*/  UIADD3 UR5, -UR10, 0x1, URZ ;  /* 0x000000010a057890 */ /* 0x000fe2000fffe13f */
[----:B-----5:R-:W5:Y:S06]  /*b240*/  SHFL.IDX PT, R176, R174, RZ, 0x1c1f ;  /* 0x001c1fffaeb07589 */ /* 0x020f6c00000e0000 */
[----:B------:R-:W0:Y:S08]  /*b250*/  MUFU.TANH R188, R188 ;  /* 0x000000bc00bc7308 */ /* 0x000e300000002400 */
[----:B------:R-:W0:Y:S08]  /*b260*/  MUFU.TANH R153, R153 ;  /* 0x0000009900997308 */ /* 0x000e300000002400 */
[----:B------:R-:W0:Y:S08]  /*b270*/  MUFU.TANH R156, R156 ;  /* 0x0000009c009c7308 */ /* 0x000e300000002400 */
[----:B------:R-:W0:Y:S08]  /*b280*/  MUFU.TANH R191, R177 ;  /* 0x000000b100bf7308 */ /* 0x000e300000002400 */
[----:B------:R-:W0:Y:S08]  /*b290*/  MUFU.TANH R162, R162 ;  /* 0x000000a200a27308 */ /* 0x000e300000002400 */
[----:B------:R-:W0:Y:S01]  /*b2a0*/  MUFU.TANH R166, R182 ;  /* 0x000000b600a67308 */ /* 0x000e220000002400 */
[----:B------:R-:W-:-:S02]  /*b2b0*/  WARPGROUP.DEPBAR.LE gsb0, 0x0 ;  /* 0x00008000000079c5 */ /* 0x000fc40000010000 */
[----:B------:R-:W-:Y:S01]  /*b2c0*/  FMUL.FTZ R186, R168, UR7 ;  /* 0x00000007a8ba7c20 */ /* 0x000fe20008410000 */
[----:B------:R-:W-:-:S04]  /*b2d0*/  IMAD.U32 R168, RZ, RZ, UR5 ;  /* 0x00000005ffa87e24 */ /* 0x000fc8000f8e00ff */
[----:B------:R1:W0:Y:S01]  /*b2e0*/  MUFU.TANH R184, R157 ;  /* 0x0000009d00b87308 */ /* 0x0002220000002400 */
[----:B------:R-:W-:Y:S01]  /*b2f0*/  FMUL.FTZ R185, R160, UR7 ;  /* 0x00000007a0b97c20 */ /* 0x000fe20008410000 */
[----:B------:R2:W-:Y:S01]  /*b300*/  @!P5 SYNCS.ARRIVE.TRANS64.RED.A1T0 RZ, [R167+URZ], RZ ;  /* 0x000000ffa7ffd9a7 */ /* 0x0005e2000810043f */
[----:B------:R-:W-:Y:S01]  /*b310*/  FMUL.FTZ R187, R169, UR7 ;  /* 0x00000007a9bb7c20 */ /* 0x000fe20008410000 */
[----:B------:R-:W-:Y:S01]  /*b320*/  FMUL.FTZ R160, R175, UR7 ;  /* 0x00000007afa07c20 */ /* 0x000fe20008410000 */
[----:B------:R-:W-:-:S03]  /*b330*/  IMAD R168, R5, -0x2, R168 ;  /* 0xfffffffe05a87824 */ /* 0x000fc600078e02a8 */
[----:B------:R-:W0:Y:S01]  /*b340*/  MUFU.TANH R185, R185 ;  /* 0x000000b900b97308 */ /* 0x000e220000002400 */
[----:B-1----:R-:W-:Y:S01]  /*b350*/  FMUL.FTZ R157, R170, UR7 ;  /* 0x00000007aa9d7c20 */ /* 0x002fe20008410000 */
[----:B------:R-:W-:Y:S01]  /*b360*/  FMUL.FTZ R170, R172, UR7 ;  /* 0x00000007acaa7c20 */ /* 0x000fe20008410000 */
[----:B------:R-:W-:Y:S01]  /*b370*/  FMUL.FTZ R172, R173, UR7 ;  /* 0x00000007adac7c20 */ /* 0x000fe20008410000 */
[----:B--2---:R-:W-:Y:S01]  /*b380*/  FMUL.FTZ R167, R183, UR7 ;  /* 0x00000007b7a77c20 */ /* 0x004fe20008410000 */
[----:B------:R-:W-:-:S03]  /*b390*/  IMAD R168, R195, UR22, R168 ;  /* 0x00000016c3a87c24 */ /* 0x000fc6000f8e02a8 */
[----:B------:R-:W1:Y:S01]  /*b3a0*/  MUFU.TANH R186, R186 ;  /* 0x000000ba00ba7308 */ /* 0x000e620000002400 */
[----:B------:R-:W-:-:S04]  /*b3b0*/  VIADD R168, R168, -UR19 ;  /* 0x80000013a8a87c36 */ /* 0x000fc80008000000 */
[C---:B------:R-:W-:Y:S01]  /*b3c0*/  VIADD R183, R168.reuse, UR18 ;  /* 0x00000012a8b77c36 */ /* 0x040fe20008000000 */
[----:B------:R-:W-:Y:S02]  /*b3d0*/  IADD3 R193, R168, UR15, RZ ;  /* 0x0000000fa8c17c10 */ /* 0x000fe4000fffe0ff */
[----:B------:R-:W2:Y:S01]  /*b3e0*/  MUFU.TANH R187, R187 ;  /* 0x000000bb00bb7308 */ /* 0x000ea20000002400 */
[--C-:B-----5:R-:W-:Y:S02]  /*b3f0*/  IMAD.IADD R179, R183, 0x1, R176.reuse ;  /* 0x00000001b7b37824 */ /* 0x120fe400078e02b0 */
[----:B------:R-:W-:-:S05]  /*b400*/  IMAD.IADD R180, R193, 0x1, R176 ;  /* 0x00000001c1b47824 */ /* 0x000fca00078e02b0 */
[----:B------:R-:W0:Y:S08]  /*b410*/  MUFU.TANH R157, R157 ;  /* 0x0000009d009d7308 */ /* 0x000e300000002400 */
[----:B------:R-:W0:Y:S08]  /*b420*/  MUFU.TANH R170, R170 ;  /* 0x000000aa00aa7308 */ /* 0x000e300000002400 */
[----:B------:R-:W0:Y:S08]  /*b430*/  MUFU.TANH R172, R172 ;  /* 0x000000ac00ac7308 */ /* 0x000e300000002400 */
[----:B------:R-:W0:Y:S08]  /*b440*/  MUFU.TANH R160, R160 ;  /* 0x000000a000a07308 */ /* 0x000e300000002400 */
[----:B------:R-:W0:Y:S01]  /*b450*/  MUFU.TANH R167, R167 ;  /* 0x000000a700a77308 */ /* 0x000e220000002400 */
[----:B-1234-:R-:W-:Y:S05]  /*b460*/  @!P6 BRA `(.L_x_1031) ;  /* 0x00000000006ce947 */ /* 0x01efea0003800000 */
[----:B------:R-:W-:Y:S01]  /*b470*/  R2UR UR11, R17 ;  /* 0x00000000110b72ca */ /* 0x000fe200000e0000 */
[----:B------:R-:W-:Y:S01]  /*b480*/  ULDC UR5, c[0x0][0x288] ;  /* 0x0000a20000057ab9 */ /* 0x000fe20000000800 */
[----:B------:R-:W-:Y:S11]  /*b490*/  BSSY B0, `(.L_x_1032) ;  /* 0x0000014000007945 */ /* 0x000ff60003800000 */
[----:B------:R-:W-:-:S04]  /*b4a0*/  IMAD R168, R195, UR11, R176 ;  /* 0x0000000bc3a87c24 */ /* 0x000fc8000f8e02b0 */
[----:B------:R-:W-:-:S05]  /*b4b0*/  VIADD R171, R168, -UR5 ;  /* 0x80000005a8ab7c36 */ /* 0x000fca0008000000 */
[----:B------:R-:W-:-:S13]  /*b4c0*/  ISETP.GT.AND P0, PT, R171, -0x1, PT ;  /* 0xffffffffab00780c */ /* 0x000fda0003f04270 */
[----:B------:R-:W-:Y:S05]  /*b4d0*/  @P0 BRA `(.L_x_1033) ;  /* 0x0000000000240947 */ /* 0x000fea0003800000 */
[----:B------:R-:W-:Y:S01]  /*b4e0*/  ULDC UR5, c[0x0][0x9e4] ;  /* 0x0002790000057ab9 */ /* 0x000fe20000000800 */
[----:B------:R-:W-:Y:S01]  /*b4f0*/  LOP3.LUT R171, RZ, R171, RZ, 0x33, !PT ;  /* 0x000000abffab7212 */ /* 0x000fe200078e33ff */
[----:B------:R-:W-:-:S05]  /*b500*/  IMAD.U32 R176, RZ, RZ, UR5 ;  /* 0x00000005ffb07e24 */ /* 0x000fca000f8e00ff */
[----:B------:R-:W-:-:S13]  /*b510*/  ISETP.NE.AND P0, PT, R176, 0x1, PT ;  /* 0x00000001b000780c */ /* 0x000fda0003f05270 */
[----:B------:R-:W1:Y:S02]  /*b520*/  @P0 LDC.64 R168, c[0x0][0x9e8] ;  /* 0x00027a00ffa80b82 */ /* 0x000e640000000a00 */
[----:B-1----:R-:W-:-:S05]  /*b530*/  @P0 IMAD.HI.U32 R168, R171, R168, RZ ;  /* 0x000000a8aba80227 */ /* 0x002fca00078e00ff */
[----:B------:R-:W-:-:S04]  /*b540*/  @P0 SHF.R.U32.HI R171, RZ, R169, R168 ;  /* 0x000000a9ffab0219 */ /* 0x000fc800000116a8 */
[----:B------:R-:W-:Y:S01]  /*b550*/  LOP3.LUT R171, RZ, R171, RZ, 0x33, !PT ;  /* 0x000000abffab7212 */ /* 0x000fe200078e33ff */
[----:B------:R-:W-:Y:S06]  /*b560*/  BRA `(.L_x_1034) ;  /* 0x0000000000187947 */ /* 0x000fec0003800000 */
.L_x_1033:
[----:B------:R-:W-:Y:S02]  /*b570*/  ULDC UR5, c[0x0][0x9e4] ;  /* 0x0002790000057ab9 */ /* 0x000fe40000000800 */
[----:B------:R-:W-:-:S05]  /*b580*/  IMAD.U32 R176, RZ, RZ, UR5 ;  /* 0x00000005ffb07e24 */ /* 0x000fca000f8e00ff */
[----:B------:R-:W-:-:S13]  /*b590*/  ISETP.NE.AND P0, PT, R176, 0x1, PT ;  /* 0x00000001b000780c */ /* 0x000fda0003f05270 */
[----:B------:R-:W1:Y:S02]  /*b5a0*/  @P0 LDC.64 R168, c[0x0][0x9e8] ;  /* 0x00027a00ffa80b82 */ /* 0x000e640000000a00 */
[----:B-1----:R-:W-:-:S05]  /*b5b0*/  @P0 IMAD.HI.U32 R168, R171, R168, RZ ;  /* 0x000000a8aba80227 */ /* 0x002fca00078e00ff */
[----:B------:R-:W-:-:S07]  /*b5c0*/  @P0 SHF.R.U32.HI R171, RZ, R169, R168 ;  /* 0x000000a9ffab0219 */ /* 0x000fce00000116a8 */
.L_x_1034:
[----:B------:R-:W-:Y:S05]  /*b5d0*/  BSYNC B0 ;  /* 0x0000000000007941 */ /* 0x000fea0003800000 */
.L_x_1032:
[----:B------:R-:W-:-:S04]  /*b5e0*/  IMAD R168, R171, R176, -UR10 ;  /* 0x8000000aaba87e24 */ /* 0x000fc8000f8e02b0 */
[----:B------:R-:W-:-:S05]  /*b5f0*/  IMAD R168, R5, -0x2, R168 ;  /* 0xfffffffe05a87824 */ /* 0x000fca00078e02a8 */
[----:B------:R-:W-:Y:S02]  /*b600*/  VIADDMNMX R179, R168, R176, R179, PT ;  /* 0x000000b0a8b37246 */ /* 0x000fe400038001b3 */
[----:B------:R-:W-:-:S07]  /*b610*/  VIMNMX R180, R180, R168, !PT ;  /* 0x000000a8b4b47248 */ /* 0x000fce0007fe0100 */
.L_x_1031:
[----:B------:R-:W-:-:S06]  /*b620*/  UISETP.GT.AND UP1, UPT, UR6, -0x1, UPT ;  /* 0xffffffff0600788c */ /* 0x000fcc000bf24270 */
[----:B------:R-:W-:-:S04]  /*b630*/  PLOP3.LUT P0, PT, PT, PT, UP1, 0x80, 0x0 ;  /* 0x000000000000781c */ /* 0x000fc80003f0f018 */
[C---:B------:R-:W-:Y:S02]  /*b640*/  ISETP.GT.AND P1, PT, R180.reuse, RZ, P0 ;  /* 0x000000ffb400720c */ /* 0x040fe40000724270 */
[C---:B------:R-:W-:Y:S02]  /*b650*/  ISETP.GT.AND P3, PT, R180.reuse, 0x1, P0 ;  /* 0x00000001b400780c */ /* 0x040fe40000764270 */
[C---:B------:R-:W-:Y:S02]  /*b660*/  ISETP.LT.OR P2, PT, R179.reuse, 0x1, P1 ;  /* 0x00000001b300780c */ /* 0x040fe40000f41670 */
[----:B------:R-:W-:Y:S02]  /*b670*/  ISETP.GT.AND P1, PT, R180, 0x8, P0 ;  /* 0x00000008b400780c */ /* 0x000fe40000724270 */
        /* <DEDUP_REMOVED lines=8> */
[----:B------:R-:W-:Y:S02]  /*b700*/  FSEL R184, R184, -INF , !P2 ;  /* 0xff800000b8b87808 */ /* 0x000fe40005000000 */
[----:B------:R-:W-:-:S02]  /*b710*/  ISETP.GT.AND P3, PT, R180, 0x10, P0 ;  /* 0x00000010b400780c */ /* 0x000fc40000764270 */
        /* <DEDUP_REMOVED lines=10> */
[----:B------:R-:W-:Y:S02]  /*b7c0*/  ISETP.GT.AND P2, PT, R180, 0x21, P0 ;  /* 0x00000021b400780c */ /* 0x000fe40000744270 */
        /* <DEDUP_REMOVED lines=21> */
[----:B------:R-:W-:Y:S02]  /*b920*/  ISETP.LT.OR P2, PT, R179, 0x3a, P2 ;  /* 0x0000003ab300780c */ /* 0x000fe40001741670 */
[----:B------:R-:W-:Y:S02]  /*b930*/  IADD3 R179, R183, R4, RZ ;  /* 0x00000004b7b37210 */ /* 0x000fe40007ffe0ff */
[----:B------:R-:W-:Y:S02]  /*b940*/  FSEL R174, R191, -INF , !P3 ;  /* 0xff800000bfae7808 */ /* 0x000fe40005800000 */
[----:B------:R-:W-:Y:S02]  /*b950*/  FSEL R170, R192, -INF , !P1 ;  /* 0xff800000c0aa7808 */ /* 0x000fe40004800000 */
[----:B------:R-:W-:Y:S01]  /*b960*/  FSEL R161, R181, -INF , !P2 ;  /* 0xff800000b5a17808 */ /* 0x000fe20005000000 */
[----:B------:R-:W-:Y:S06]  /*b970*/  @!P6 BRA `(.L_x_1035) ;  /* 0x00000000006ce947 */ /* 0x000fec0003800000 */
        /* <DEDUP_REMOVED lines=11> */
[----:B------:R-:W0:Y:S02]  /*ba30*/  @P1 LDC.64 R164, c[0x0][0x9e8] ;  /* 0x00027a00ffa41b82 */ /* 0x000e240000000a00 */
[----:B0-----:R-:W-:-:S05]  /*ba40*/  @P1 IMAD.HI.U32 R164, R181, R164, RZ ;  /* 0x000000a4b5a41227 */ /* 0x001fca00078e00ff */
[----:B------:R-:W-:-:S04]  /*ba50*/  @P1 SHF.R.U32.HI R181, RZ, R165, R164 ;  /* 0x000000a5ffb51219 */ /* 0x000fc800000116a4 */
[----:B------:R-:W-:Y:S01]  /*ba60*/  LOP3.LUT R181, RZ, R181, RZ, 0x33, !PT ;  /* 0x000000b5ffb57212 */ /* 0x000fe200078e33ff */
[----:B------:R-:W-:Y:S06]  /*ba70*/  BRA `(.L_x_1038) ;  /* 0x0000000000187947 */ /* 0x000fec0003800000 */
.L_x_1037:
[----:B------:R-:W-:Y:S02]  /*ba80*/  ULDC UR5, c[0x0][0x9e4] ;  /* 0x0002790000057ab9 */ /* 0x000fe40000000800 */
[----:B------:R-:W-:-:S05]  /*ba90*/  IMAD.U32 R182, RZ, RZ, UR5 ;  /* 0x00000005ffb67e24 */ /* 0x000fca000f8e00ff */
[----:B------:R-:W-:-:S13]  /*baa0*/  ISETP.NE.AND P1, PT, R182, 0x1, PT ;  /* 0x00000001b600780c */ /* 0x000fda0003f25270 */
[----:B------:R-:W0:Y:S02]  /*bab0*/  @P1 LDC.64 R164, c[0x0][0x9e8] ;  /* 0x00027a00ffa41b82 */ /* 0x000e240000000a00 */
[----:B0-----:R-:W-:-:S05]  /*bac0*/  @P1 IMAD.HI.U32 R164, R181, R164, RZ ;  /* 0x000000a4b5a41227 */ /* 0x001fca00078e00ff */
[----:B------:R-:W-:-:S07]  /*bad0*/  @P1 SHF.R.U32.HI R181, RZ, R165, R164 ;  /* 0x000000a5ffb51219 */ /* 0x000fce00000116a4 */
.L_x_1038:
[----:B------:R-:W-:Y:S05]  /*bae0*/  BSYNC B0 ;  /* 0x0000000000007941 */ /* 0x000fea0003800000 */
.L_x_1036:
[----:B------:R-:W-:-:S04]  /*baf0*/  IMAD R4, R181, R182, -UR10 ;  /* 0x8000000ab5047e24 */ /* 0x000fc8000f8e02b6 */
[----:B------:R-:W-:-:S05]  /*bb00*/  IMAD R4, R5, -0x2, R4 ;  /* 0xfffffffe05047824 */ /* 0x000fca00078e0204 */
[----:B------:R-:W-:Y:S02]  /*bb10*/  VIADDMNMX R179, R4, R182, R179, PT ;  /* 0x000000b604b37246 */ /* 0x000fe400038001b3 */
[----:B------:R-:W-:-:S07]  /*bb20*/  VIMNMX R180, R180, R4, !PT ;  /* 0x00000004b4b47248 */ /* 0x000fce0007fe0100 */
.L_x_1035:
        /* <DEDUP_REMOVED lines=9> */
[C---:B------:R-:W-:Y:S02]  /*bbc0*/  ISETP.GT.AND P1, PT, R180.reuse, RZ, P0 ;  /* 0x000000ffb400720c */ /* 0x040fe40000724270 */
[----:B------:R-:W-:Y:S02]  /*bbd0*/  FMNMX.FTZ R4, R185, R4, !PT ;  /* 0x00000004b9047209 */ /* 0x000fe40007810000 */
[----:B------:R-:W-:Y:S02]  /*bbe0*/  ISETP.GT.AND P2, PT, R180, 0x8, P0 ;  /* 0x00000008b400780c */ /* 0x000fe40000744270 */
[----:B------:R-:W-:Y:S02]  /*bbf0*/  FMNMX.FTZ R165, R171, R4, !PT ;  /* 0x00000004aba57209 */ /* 0x000fe40007810000 */
[----:B------:R-:W-:-:S02]  /*bc00*/  ISETP.LT.OR P1, PT, R179, 0x1, P1 ;  /* 0x00000001b300780c */ /* 0x000fc40000f21670 */
[----:B------:R-:W-:Y:S02]  /*bc10*/  FMNMX.FTZ R4, R168, R165, !PT ;  /* 0x000000a5a8047209 */ /* 0x000fe40007810000 */
[----:B------:R-:W-:Y:S02]  /*bc20*/  ISETP.LT.OR P2, PT, R179, 0x9, P2 ;  /* 0x00000009b300780c */ /* 0x000fe40001741670 */
[----:B------:R-:W-:Y:S02]  /*bc30*/  FMNMX.FTZ R4, R177, R4, !PT ;  /* 0x00000004b1047209 */ /* 0x000fe40007810000 */
[----:B------:R-:W-:Y:S02]  /*bc40*/  ISETP.GT.AND P3, PT, R180, 0x9, P0 ;  /* 0x00000009b400780c */ /* 0x000fe40000764270 */
[----:B------:R-:W-:Y:S02]  /*bc50*/  FMNMX.FTZ R165, R173, R4, !PT ;  /* 0x00000004ada57209 */ /* 0x000fe40007810000 */
[----:B------:R-:W-:-:S02]  /*bc60*/  FSEL R2, R3, -INF , !P2 ;  /* 0xff80000003027808 */ /* 0x000fc40005000000 */
        /* <DEDUP_REMOVED lines=13> */
[C---:B------:R-:W-:Y:S02]  /*bd40*/  ISETP.LT.OR P3, PT, R179.reuse, 0x12, P3 ;  /* 0x00000012b300780c */ /* 0x040fe40001f61670 */
[----:B------:R-:W-:Y:S01]  /*bd50*/  ISETP.GT.AND P2, PT, R180, 0x19, P0 ;  /* 0x00000019b400780c */ /* 0x000fe20000744270 */
[----:B------:R-:W0:Y:S01]  /*bd60*/  SHFL.BFLY PT, R4, R165, 0x2, 0x1f ;  /* 0x0c401f00a5047f89 */ /* 0x000e2200000e0000 */
[----:B------:R-:W-:Y:S02]  /*bd70*/  FSEL R154, R154, -INF , !P3 ;  /* 0xff8000009a9a7808 */ /* 0x000fe40005800000 */
[----:B------:R-:W-:Y:S02]  /*bd80*/  ISETP.GT.AND P3, PT, R180, 0x20, P0 ;  /* 0x00000020b400780c */ /* 0x000fe40000764270 */
[----:B------:R-:W-:-:S02]  /*bd90*/  ISETP.LT.OR P2, PT, R179, 0x1a, P2 ;  /* 0x0000001ab300780c */ /* 0x000fc40001741670 */
[----:B------:R-:W-:Y:S02]  /*bda0*/  ISETP.LT.OR P3, PT, R179, 0x21, P3 ;  /* 0x00000021b300780c */ /* 0x000fe40001f61670 */
[----:B------:R-:W-:Y:S02]  /*bdb0*/  FSEL R156, R156, -INF , !P2 ;  /* 0xff8000009c9c7808 */ /* 0x000fe40005000000 */
[----:B------:R-:W-:Y:S02]  /*bdc0*/  ISETP.GT.AND P2, PT, R180, 0x28, P0 ;  /* 0x00000028b400780c */ /* 0x000fe40000744270 */
[----:B------:R-:W-:Y:S02]  /*bdd0*/  FSEL R157, R157, -INF , !P3 ;  /* 0xff8000009d9d7808 */ /* 0x000fe40005800000 */
[----:B------:R-:W-:Y:S02]  /*bde0*/  ISETP.LT.OR P2, PT, R179, 0x29, P2 ;  /* 0x00000029b300780c */ /* 0x000fe40001741670 */
[----:B------:R-:W-:-:S02]  /*bdf0*/  R2UR UR10, R22 ;  /* 0x00000000160a72ca */ /* 0x000fc400000e0000 */
[----:B------:R-:W-:Y:S02]  /*be00*/  FSEL R159, R159, -INF , !P2 ;  /* 0xff8000009f9f7808 */ /* 0x000fe40005000000 */
[----:B------:R-:W-:Y:S02]  /*be10*/  ISETP.GT.AND P2, PT, R180, 0x30, P0 ;  /* 0x00000030b400780c */ /* 0x000fe40000744270 */
[----:B0-----:R-:W-:Y:S02]  /*be20*/  FMNMX.FTZ R181, R165, R4, !PT ;  /* 0x00000004a5b57209 */ /* 0x001fe40007810000 */
[----:B------:R-:W-:Y:S02]  /*be30*/  FSEL R165, R0, -INF , !P1 ;  /* 0xff80000000a57808 */ /* 0x000fe40004800000 */
[----:B------:R-:W-:Y:S01]  /*be40*/  ISETP.GT.AND P1, PT, R180, 0x18, P0 ;  /* 0x00000018b400780c */ /* 0x000fe20000724270 */
[----:B------:R-:W0:Y:S01]  /*be50*/  SHFL.BFLY PT, R4, R181, 0x1, 0x1f ;  /* 0x0c201f00b5047f89 */ /* 0x000e2200000e0000 */
[----:B------:R-:W-:Y:S01]  /*be60*/  FMNMX.FTZ R3, R165, R200, !PT ;  /* 0x000000c8a5037209 */ /* 0x000fe20007810000 */
[----:B------:R-:W-:Y:S01]  /*be70*/  UISETP.GT.AND UP1, UPT, UR6, UR10, UPT ;  /* 0x0000000a0600728c */ /* 0x000fe2000bf24270 */
[----:B------:R-:W-:Y:S01]  /*be80*/  ISETP.LT.OR P1, PT, R179, 0x19, P1 ;  /* 0x00000019b300780c */ /* 0x000fe20000f21670 */
[----:B------:R-:W-:Y:S01]  /*be90*/  UIADD3 UR6, UR6, -0x1, URZ ;  /* 0xffffffff06067890 */ /* 0x000fe2000fffe03f */
[----:B------:R-:W-:-:S02]  /*bea0*/  FMNMX.FTZ R3, R164, R3, !PT ;  /* 0x00000003a4037209 */ /* 0x000fc40007810000 */
[----:B------:R-:W-:Y:S02]  /*beb0*/  FSEL R155, R155, -INF , !P1 ;  /* 0xff8000009b9b7808 */ /* 0x000fe40004800000 */
[----:B------:R-:W-:Y:S02]  /*bec0*/  FMNMX.FTZ R3, R2, R3, !PT ;  /* 0x0000000302037209 */ /* 0x000fe40007810000 */
[----:B------:R-:W-:Y:S02]  /*bed0*/  ISETP.GT.AND P1, PT, R180, 0x21, P0 ;  /* 0x00000021b400780c */ /* 0x000fe40000724270 */
[----:B------:R-:W-:Y:S02]  /*bee0*/  FMNMX.FTZ R0, R152, R3, !PT ;  /* 0x0000000398007209 */ /* 0x000fe40007810000 */
[----:B------:R-:W-:Y:S02]  /*bef0*/  ISETP.LT.OR P1, PT, R179, 0x22, P1 ;  /* 0x00000022b300780c */ /* 0x000fe40000f21670 */
[----:B------:R-:W-:-:S02]  /*bf00*/  FMNMX.FTZ R3, R153, R0, !PT ;  /* 0x0000000099037209 */ /* 0x000fc40007810000 */
[----:B------:R-:W-:Y:S02]  /*bf10*/  FSEL R158, R158, -INF , !P1 ;  /* 0xff8000009e9e7808 */ /* 0x000fe40004800000 */
[----:B------:R-:W-:Y:S02]  /*bf20*/  FMNMX.FTZ R0, R154, R3, !PT ;  /* 0x000000039a007209 */ /* 0x000fe40007810000 */
[----:B------:R-:W-:Y:S02]  /*bf30*/  ISETP.GT.AND P1, PT, R180, 0x29, P0 ;  /* 0x00000029b400780c */ /* 0x000fe40000724270 */
[----:B------:R-:W-:Y:S02]  /*bf40*/  FMNMX.FTZ R3, R155, R0, !PT ;  /* 0x000000009b037209 */ /* 0x000fe40007810000 */
[----:B------:R-:W-:Y:S02]  /*bf50*/  ISETP.LT.OR P1, PT, R179, 0x2a, P1 ;  /* 0x0000002ab300780c */ /* 0x000fe40000f21670 */
[----:B------:R-:W-:-:S02]  /*bf60*/  FMNMX.FTZ R0, R156, R3, !PT ;  /* 0x000000039c007209 */ /* 0x000fc40007810000 */
[----:B------:R-:W-:Y:S02]  /*bf70*/  ISETP.LT.OR P2, PT, R179, 0x31, P2 ;  /* 0x00000031b300780c */ /* 0x000fe40001741670 */
[----:B------:R-:W-:Y:S02]  /*bf80*/  FMNMX.FTZ R3, R157, R0, !PT ;  /* 0x000000009d037209 */ /* 0x000fe40007810000 */
[----:B------:R-:W-:Y:S02]  /*bf90*/  FSEL R160, R160, -INF , !P1 ;  /* 0xff800000a0a07808 */ /* 0x000fe40004800000 */
[----:B------:R-:W-:Y:S02]  /*bfa0*/  FMNMX.FTZ R0, R158, R3, !PT ;  /* 0x000000039e007209 */ /* 0x000fe40007810000 */
[----:B0-----:R-:W-:Y:S02]  /*bfb0*/  FMNMX.FTZ R4, R181, R4, !PT ;  /* 0x00000004b5047209 */ /* 0x001fe40007810000 */
[----:B------:R-:W-:-:S02]  /*bfc0*/  ISETP.GT.AND P1, PT, R180, 0x31, P0 ;  /* 0x00000031b400780c */ /* 0x000fc40000724270 */
[----:B------:R-:W-:Y:S01]  /*bfd0*/  FMNMX.FTZ R3, R159, R0, !PT ;  /* 0x000000009f037209 */ /* 0x000fe20007810000 */
[----:B------:R-:W-:Y:S01]  /*bfe0*/  FMUL.FTZ R181, R4, UR5 ;  /* 0x0000000504b57c20 */ /* 0x000fe20008410000 */
[----:B------:R-:W-:Y:S02]  /*bff0*/  FSEL R163, R163, -INF , !P2 ;  /* 0xff800000a3a37808 */ /* 0x000fe40005000000 */
[----:B------:R-:W-:Y:S02]  /*c000*/  ISETP.GT.AND P2, PT, R180, 0x38, P0 ;  /* 0x00000038b400780c */ /* 0x000fe40000744270 */
[----:B------:R-:W-:Y:S02]  /*c010*/  ISETP.LT.OR P1, PT, R179, 0x32, P1 ;  /* 0x00000032b300780c */ /* 0x000fe40000f21670 */
[----:B------:R-:W-:Y:S02]  /*c020*/  FMNMX.FTZ R0, R160, R3, !PT ;  /* 0x00000003a0007209 */ /* 0x000fe40007810000 */
[----:B------:R-:W-:-:S02]  /*c030*/  FSETP.NEU.FTZ.AND P3, PT, R4, -INF , PT ;  /* 0xff8000000400780b */ /* 0x000fc40003f7d000 */
[----:B------:R-:W-:Y:S02]  /*c040*/  ISETP.GT.AND P0, PT, R180, 0x39, P0 ;  /* 0x00000039b400780c */ /* 0x000fe40000704270 */
[----:B------:R-:W-:Y:S02]  /*c050*/  ISETP.LT.OR P2, PT, R179, 0x39, P2 ;  /* 0x00000039b300780c */ /* 0x000fe40001741670 */
[----:B------:R-:W-:Y:S02]  /*c060*/  FSEL R162, R162, -INF , !P1 ;  /* 0xff800000a2a27808 */ /* 0x000fe40004800000 */
[----:B------:R-:W-:Y:S02]  /*c070*/  FMNMX.FTZ R3, R163, R0, !PT ;  /* 0x00000000a3037209 */ /* 0x000fe40007810000 */
[----:B------:R-:W-:Y:S02]  /*c080*/  FSEL R182, R181, RZ, P3 ;  /* 0x000000ffb5b67208 */ /* 0x000fe40001800000 */
[----:B------:R-:W-:-:S02]  /*c090*/  ISETP.LT.OR P0, PT, R179, 0x3a, P0 ;  /* 0x0000003ab300780c */ /* 0x000fc40000701670 */
[----:B------:R-:W-:Y:S01]  /*c0a0*/  FSEL R166, R166, -INF , !P2 ;  /* 0xff800000a6a67808 */ /* 0x000fe20005000000 */
[--C-:B------:R-:W-:Y:S01]  /*c0b0*/  FFMA.FTZ R181, R178, UR5, -R182.reuse ;  /* 0x00000005b2b57c23 */ /* 0x100fe200080108b6 */
[----:B------:R-:W-:Y:S01]  /*c0c0*/  FMNMX.FTZ R3, R162, R3, !PT ;  /* 0x00000003a2037209 */ /* 0x000fe20007810000 */
[--C-:B------:R-:W-:Y:S01]  /*c0d0*/  FFMA.FTZ R194, R168, UR5, -R182.reuse ;  /* 0x00000005a8c27c23 */ /* 0x100fe200080108b6 */
[----:B------:R-:W-:Y:S01]  /*c0e0*/  FSEL R178, R167, -INF , !P0 ;  /* 0xff800000a7b27808 */ /* 0x000fe20004000000 */
[--C-:B------:R-:W-:Y:S01]  /*c0f0*/  FFMA.FTZ R196, R188, UR5, -R182.reuse ;  /* 0x00000005bcc47c23 */ /* 0x100fe200080108b6 */
[----:B------:R-:W-:Y:S01]  /*c100*/  FMNMX.FTZ R3, R166, R3, !PT ;  /* 0x00000003a6037209 */ /* 0x000fe20007810000 */
[----:B------:R-:W-:Y:S01]  /*c110*/  MUFU.EX2 R181, R181 ;  /* 0x000000b500b57308 */ /* 0x000fe20000000800 */
[----:B------:R-:W-:Y:S01]  /*c120*/  FSEL R168, R4, RZ, P3 ;  /* 0x000000ff04a87208 */ /* 0x000fe20001800000 */
[--C-:B------:R-:W-:Y:S01]  /*c130*/  FFMA.FTZ R198, R189, UR5, -R182.reuse ;  /* 0x00000005bdc67c23 */ /* 0x100fe200080108b6 */
[----:B------:R-:W-:Y:S01]  /*c140*/  FMNMX.FTZ R3, R178, R3, !PT ;  /* 0x00000003b2037209 */ /* 0x000fe20007810000 */
[--C-:B------:R-:W-:Y:S01]  /*c150*/  FFMA.FTZ R184, R184, UR5, -R182.reuse ;  /* 0x00000005b8b87c23 */ /* 0x100fe200080108b6 */
[--C-:B------:R-:W-:Y:S01]  /*c160*/  FFMA.FTZ R192, R185, UR5, -R182.reuse ;  /* 0x00000005b9c07c23 */ /* 0x100fe200080108b6 */
[----:B------:R-:W-:Y:S01]  /*c170*/  FADD.FTZ R168, -R168, R23 ;  /* 0x00000017a8a87221 */ /* 0x000fe20000010100 */
[--C-:B------:R-:W-:Y:S01]  /*c180*/  FFMA.FTZ R171, R171, UR5, -R182.reuse ;  /* 0x00000005abab7c23 */ /* 0x100fe200080108b6 */
[----:B------:R-:W0:Y:S01]  /*c190*/  SHFL.BFLY PT, R0, R3, 0x2, 0x1f ;  /* 0x0c401f0003007f89 */ /* 0x000e2200000e0000 */
[----:B------:R-:W-:Y:S01]  /*c1a0*/  MUFU.EX2 R196, R196 ;  /* 0x000000c400c47308 */ /* 0x000fe20000000800 */
[----:B------:R-:W-:Y:S01]  /*c1b0*/  FMUL.FTZ R168, R168, UR5 ;  /* 0x00000005a8a87c20 */ /* 0x000fe20008410000 */
[--C-:B------:R-:W-:Y:S01]  /*c1c0*/  FFMA.FTZ R177, R177, UR5, -R182.reuse ;  /* 0x00000005b1b17c23 */ /* 0x100fe200080108b6 */
[--C-:B------:R-:W-:Y:S01]  /*c1d0*/  FFMA.FTZ R188, R173, UR5, -R182.reuse ;  /* 0x00000005adbc7c23 */ /* 0x100fe200080108b6 */
[--C-:B------:R-:W-:Y:S01]  /*c1e0*/  FFMA.FTZ R173, R176, UR5, -R182.reuse ;  /* 0x00000005b0ad7c23 */ /* 0x100fe200080108b6 */
[--C-:B------:R-:W-:Y:S01]  /*c1f0*/  FFMA.FTZ R190, R175, UR5, -R182.reuse ;  /* 0x00000005afbe7c23 */ /* 0x100fe200080108b6 */
[--C-:B------:R-:W-:Y:S01]  /*c200*/  FFMA.FTZ R175, R172, UR5, -R182.reuse ;  /* 0x00000005acaf7c23 */ /* 0x100fe200080108b6 */
[--C-:B------:R-:W-:Y:S01]  /*c210*/  FFMA.FTZ R186, R170, UR5, -R182.reuse ;  /* 0x00000005aaba7c23 */ /* 0x100fe200080108b6 */
[----:B------:R-:W-:Y:S01]  /*c220*/  MUFU.EX2 R198, R198 ;  /* 0x000000c600c67308 */ /* 0x000fe20000000800 */
[----:B------:R-:W-:Y:S01]  /*c230*/  FFMA.FTZ R161, R161, UR5, -R182 ;  /* 0x00000005a1a17c23 */ /* 0x000fe200080108b6 */
[----:B------:R-:W-:-:S06]  /*c240*/  R2UR UR10, R8 ;  /* 0x00000000080a72ca */ /* 0x000fcc00000e0000 */
[----:B------:R1:W-:Y:S01]  /*c250*/  MUFU.EX2 R167, R184 ;  /* 0x000000b800a77308 */ /* 0x0003e20000000800 */
[----:B0-----:R-:W-:-:S07]  /*c260*/  FMNMX.FTZ R0, R3, R0, !PT ;  /* 0x0000000003007209 */ /* 0x001fce0007810000 */
[----:B------:R-:W-:Y:S01]  /*c270*/  MUFU.EX2 R192, R192 ;  /* 0x000000c000c07308 */ /* 0x000fe20000000800 */
[--C-:B-1----:R-:W-:Y:S01]  /*c280*/  FFMA.FTZ R184, R169, UR5, -R182.reuse ;  /* 0x00000005a9b87c23 */ /* 0x102fe200080108b6 */
[----:B------:R-:W-:Y:S01]  /*c290*/  FFMA.FTZ R169, R174, UR5, -R182 ;  /* 0x00000005aea97c23 */ /* 0x000fe200080108b6 */
[----:B------:R-:W-:Y:S01]  /*c2a0*/  IMAD.U32 R201, RZ, RZ, UR10 ;  /* 0x0000000affc97e24 */ /* 0x000fe2000f8e00ff */
[----:B------:R-:W0:Y:S04]  /*c2b0*/  SHFL.BFLY PT, R3, R0, 0x1, 0x1f ;  /* 0x0c201f0000037f89 */ /* 0x000e2800000e0000 */
[----:B------:R-:W-:Y:S08]  /*c2c0*/  MUFU.EX2 R171, R171 ;  /* 0x000000ab00ab7308 */ /* 0x000ff00000000800 */
[----:B------:R-:W-:Y:S08]  /*c2d0*/  MUFU.EX2 R194, R194 ;  /* 0x000000c200c27308 */ /* 0x000ff00000000800 */
[----:B------:R-:W-:Y:S01]  /*c2e0*/  MUFU.EX2 R177, R177 ;  /* 0x000000b100b17308 */ /* 0x000fe20000000800 */
[----:B0-----:R-:W-:-:S04]  /*c2f0*/  FMNMX.FTZ R3, R0, R3, !PT ;  /* 0x0000000300037209 */ /* 0x001fc80007810000 */
[C---:B------:R-:W-:Y:S01]  /*c300*/  FSETP.NEU.FTZ.AND P0, PT, R3.reuse, -INF , PT ;  /* 0xff8000000300780b */ /* 0x040fe20003f1d000 */
[----:B------:R-:W-:Y:S02]  /*c310*/  FMUL.FTZ R0, R3, UR5 ;  /* 0x0000000503007c20 */ /* 0x000fe40008410000 */
[----:B------:R-:W-:Y:S03]  /*c320*/  MUFU.EX2 R188, R188 ;  /* 0x000000bc00bc7308 */ /* 0x000fe60000000800 */
[----:B------:R-:W-:-:S05]  /*c330*/  FSEL R179, R0, RZ, P0 ;  /* 0x000000ff00b37208 */ /* 0x000fca0000000000 */
[----:B------:R-:W0:Y:S01]  /*c340*/  MUFU.EX2 R0, R168 ;  /* 0x000000a800007308 */ /* 0x000e220000000800 */
[--C-:B------:R-:W-:Y:S01]  /*c350*/  FFMA.FTZ R193, R153, UR5, -R179.reuse ;  /* 0x0000000599c17c23 */ /* 0x100fe200080108b3 */
[----:B------:R-:W-:Y:S01]  /*c360*/  FSEL R153, R3, RZ, P0 ;  /* 0x000000ff03997208 */ /* 0x000fe20000000000 */
[--C-:B------:R-:W-:Y:S01]  /*c370*/  FFMA.FTZ R197, R165, UR5, -R179.reuse ;  /* 0x00000005a5c57c23 */ /* 0x100fe200080108b3 */
[--C-:B------:R-:W-:Y:S01]  /*c380*/  FFMA.FTZ R164, R164, UR5, -R179.reuse ;  /* 0x00000005a4a47c23 */ /* 0x100fe200080108b3 */
[--C-:B------:R-:W-:Y:S01]  /*c390*/  FFMA.FTZ R199, R2, UR5, -R179.reuse ;  /* 0x0000000502c77c23 */ /* 0x100fe200080108b3 */
[--C-:B------:R-:W-:Y:S01]  /*c3a0*/  FFMA.FTZ R152, R152, UR5, -R179.reuse ;  /* 0x0000000598987c23 */ /* 0x100fe200080108b3 */
[----:B------:R-:W-:Y:S01]  /*c3b0*/  FADD.FTZ R153, -R153, R200 ;  /* 0x000000c899997221 */ /* 0x000fe20000010100 */
[--C-:B------:R-:W-:Y:S01]  /*c3c0*/  FFMA.FTZ R195, R155, UR5, -R179.reuse ;  /* 0x000000059bc37c23 */ /* 0x100fe200080108b3 */
[----:B------:R-:W-:Y:S01]  /*c3d0*/  MUFU.EX2 R197, R197 ;  /* 0x000000c500c57308 */ /* 0x000fe20000000800 */
[--C-:B------:R-:W-:Y:S01]  /*c3e0*/  FFMA.FTZ R154, R154, UR5, -R179.reuse ;  /* 0x000000059a9a7c23 */ /* 0x100fe200080108b3 */
[----:B------:R-:W-:Y:S01]  /*c3f0*/  FMUL.FTZ R153, R153, UR5 ;  /* 0x0000000599997c20 */ /* 0x000fe20008410000 */
[--C-:B------:R-:W-:Y:S01]  /*c400*/  FFMA.FTZ R156, R156, UR5, -R179.reuse ;  /* 0x000000059c9c7c23 */ /* 0x100fe200080108b3 */
[--C-:B------:R-:W-:Y:S01]  /*c410*/  FFMA.FTZ R189, R157, UR5, -R179.reuse ;  /* 0x000000059dbd7c23 */ /* 0x100fe200080108b3 */
[--C-:B------:R-:W-:Y:S01]  /*c420*/  FFMA.FTZ R158, R158, UR5, -R179.reuse ;  /* 0x000000059e9e7c23 */ /* 0x100fe200080108b3 */
[--C-:B------:R-:W-:Y:S01]  /*c430*/  FFMA.FTZ R159, R159, UR5, -R179.reuse ;  /* 0x000000059f9f7c23 */ /* 0x100fe200080108b3 */
[----:B------:R-:W-:Y:S01]  /*c440*/  FFMA.FTZ R160, R160, UR5, -R179 ;  /* 0x00000005a0a07c23 */ /* 0x000fe200080108b3 */
[----:B------:R-:W1:Y:S01]  /*c450*/  MUFU.EX2 R2, R153 ;  /* 0x0000009900027308 */ /* 0x000e620000000800 */
[----:B0-----:R-:W-:Y:S01]  /*c460*/  FFMA.FTZ R155, R0, R18, R181 ;  /* 0x00000012009b7223 */ /* 0x001fe200000100b5 */
[--C-:B------:R-:W-:Y:S01]  /*c470*/  FFMA.FTZ R163, R163, UR5, -R179.reuse ;  /* 0x00000005a3a37c23 */ /* 0x100fe200080108b3 */
[--C-:B------:R-:W-:Y:S01]  /*c480*/  FFMA.FTZ R162, R162, UR5, -R179.reuse ;  /* 0x00000005a2a27c23 */ /* 0x100fe200080108b3 */
[----:B------:R-:W-:Y:S01]  /*c490*/  FFMA.FTZ R166, R166, UR5, -R179 ;  /* 0x00000005a6a67c23 */ /* 0x000fe200080108b3 */
[----:B------:R-:W-:Y:S01]  /*c4a0*/  FADD.FTZ R155, R196, R155 ;  /* 0x0000009bc49b7221 */ /* 0x000fe20000010000 */
[----:B------:R-:W-:Y:S01]  /*c4b0*/  FFMA.FTZ R178, R178, UR5, -R179 ;  /* 0x00000005b2b27c23 */ /* 0x000fe200080108b3 */
[----:B------:R-:W-:Y:S01]  /*c4c0*/  PLOP3.LUT P0, PT, PT, PT, UP1, 0x80, 0x0 ;  /* 0x000000000000781c */ /* 0x000fe20003f0f018 */
[----:B------:R-:W0:Y:S01]  /*c4d0*/  MUFU.EX2 R164, R164 ;  /* 0x000000a400a47308 */ /* 0x000e220000000800 */
[----:B------:R-:W-:Y:S01]  /*c4e0*/  FADD.FTZ R18, R198, R155 ;  /* 0x0000009bc6127221 */ /* 0x000fe20000010000 */
[----:B------:R-:W-:Y:S01]  /*c4f0*/  F2FP.F16.F32.PACK_AB R196, R196, R181 ;  /* 0x000000b5c4c4723e */ /* 0x000fe200000000ff */
[----:B------:R-:W-:Y:S01]  /*c500*/  IMAD.MOV.U32 R200, RZ, RZ, R3 ;  /* 0x000000ffffc87224 */ /* 0x000fe200078e0003 */
[C---:B------:R-:W-:Y:S01]  /*c510*/  F2FP.F16.F32.PACK_AB R198, R167.reuse, R198 ;  /* 0x000000c6a7c6723e */ /* 0x040fe200000000ff */
[----:B------:R-:W-:-:S03]  /*c520*/  FADD.FTZ R155, R167, R18 ;  /* 0x00000012a79b7221 */ /* 0x000fc60000010000 */
[----:B------:R-:W2:Y:S01]  /*c530*/  MUFU.EX2 R199, R199 ;  /* 0x000000c700c77308 */ /* 0x000ea20000000800 */
[----:B-1----:R-:W-:Y:S01]  /*c540*/  FFMA.FTZ R9, R2, R9, R197 ;  /* 0x0000000902097223 */ /* 0x002fe200000100c5 */
[----:B------:R-:W-:Y:S01]  /*c550*/  FADD.FTZ R168, R192, R155 ;  /* 0x0000009bc0a87221 */ /* 0x000fe20000010000 */
[----:B------:R-:W-:Y:S01]  /*c560*/  IMAD.U32 R155, RZ, RZ, UR14 ;  /* 0x0000000eff9b7e24 */ /* 0x000fe2000f8e00ff */
[C---:B------:R-:W-:Y:S02]  /*c570*/  F2FP.F16.F32.PACK_AB R192, R171.reuse, R192 ;  /* 0x000000c0abc0723e */ /* 0x040fe400000000ff */
[----:B------:R-:W-:Y:S02]  /*c580*/  FADD.FTZ R153, R171, R168 ;  /* 0x000000a8ab997221 */ /* 0x000fe40000010000 */
[----:B------:R-:W1:Y:S01]  /*c590*/  MUFU.EX2 R152, R152 ;  /* 0x0000009800987308 */ /* 0x000e620000000800 */
[----:B0-----:R-:W-:Y:S01]  /*c5a0*/  FADD.FTZ R18, R164, R9 ;  /* 0x00000009a4127221 */ /* 0x001fe20000010000 */
[----:B------:R-:W-:Y:S01]  /*c5b0*/  FADD.FTZ R168, R194, R153 ;  /* 0x00000099c2a87221 */ /* 0x000fe20000010000 */
[----:B------:R-:W-:-:S02]  /*c5c0*/  @!P5 IADD3 R155, R155, 0x30860, RZ ;  /* 0x000308609b9bd810 */ /* 0x000fc40007ffe0ff */
[C---:B------:R-:W-:Y:S01]  /*c5d0*/  F2FP.F16.F32.PACK_AB R194, R177.reuse, R194 ;  /* 0x000000c2b1c2723e */ /* 0x040fe200000000ff */
[----:B------:R-:W-:Y:S01]  /*c5e0*/  FADD.FTZ R153, R177, R168 ;  /* 0x000000a8b1997221 */ /* 0x000fe20000010000 */
[----:B------:R-:W-:Y:S01]  /*c5f0*/  @!P5 PRMT R155, RZ, 0x654, R155 ;  /* 0x00000654ff9bd816 */ /* 0x000fe2000000009b */
[----:B------:R-:W0:Y:S01]  /*c600*/  MUFU.EX2 R193, R193 ;  /* 0x000000c100c17308 */ /* 0x000e220000000800 */
[----:B--2---:R-:W-:Y:S01]  /*c610*/  FADD.FTZ R9, R199, R18 ;  /* 0x00000012c7097221 */ /* 0x004fe20000010000 */
[----:B------:R-:W-:Y:S01]  /*c620*/  FADD.FTZ R168, R188, R153 ;  /* 0x00000099bca87221 */ /* 0x000fe20000010000 */
[----:B------:R2:W-:Y:S01]  /*c630*/  @!P5 SYNCS.ARRIVE.TRANS64.RED.A1T0 RZ, [R155+URZ], RZ ;  /* 0x000000ff9bffd9a7 */ /* 0x0005e2000810043f */
[----:B------:R-:W-:-:S04]  /*c640*/  F2FP.F16.F32.PACK_AB R197, R164, R197 ;  /* 0x000000c5a4c5723e */ /* 0x000fc800000000ff */
[----:B------:R-:W3:Y:S01]  /*c650*/  MUFU.EX2 R154, R154 ;  /* 0x0000009a009a7308 */ /* 0x000ee20000000800 */
[C---:B-1----:R-:W-:Y:S01]  /*c660*/  FADD.FTZ R18, R152.reuse, R9 ;  /* 0x0000000998127221 */ /* 0x042fe20000010000 */
[----:B------:R-:W-:-:S06]  /*c670*/  F2FP.F16.F32.PACK_AB R199, R152, R199 ;  /* 0x000000c798c7723e */ /* 0x000fcc00000000ff */
[----:B------:R-:W1:Y:S01]  /*c680*/  MUFU.EX2 R195, R195 ;  /* 0x000000c300c37308 */ /* 0x000e620000000800 */
[----:B0-----:R-:W-:-:S07]  /*c690*/  FADD.FTZ R9, R193, R18 ;  /* 0x00000012c1097221 */ /* 0x001fce0000010000 */
[----:B------:R-:W0:Y:S01]  /*c6a0*/  MUFU.EX2 R156, R156 ;  /* 0x0000009c009c7308 */ /* 0x000e220000000800 */
[C---:B---3--:R-:W-:Y:S01]  /*c6b0*/  FADD.FTZ R18, R154.reuse, R9 ;  /* 0x000000099a127221 */ /* 0x048fe20000010000 */
[----:B------:R-:W-:-:S06]  /*c6c0*/  F2FP.F16.F32.PACK_AB R193, R154, R193 ;  /* 0x000000c19ac1723e */ /* 0x000fcc00000000ff */
[----:B------:R-:W3:Y:S01]  /*c6d0*/  MUFU.EX2 R189, R189 ;  /* 0x000000bd00bd7308 */ /* 0x000ee20000000800 */
[----:B-1----:R-:W-:-:S07]  /*c6e0*/  FADD.FTZ R9, R195, R18 ;  /* 0x00000012c3097221 */ /* 0x002fce0000010000 */
[----:B------:R-:W1:Y:S01]  /*c6f0*/  MUFU.EX2 R173, R173 ;  /* 0x000000ad00ad7308 */ /* 0x000e620000000800 */
[C---:B0-----:R-:W-:Y:S01]  /*c700*/  FADD.FTZ R18, R156.reuse, R9 ;  /* 0x000000099c127221 */ /* 0x041fe20000010000 */
[----:B------:R-:W-:-:S06]  /*c710*/  F2FP.F16.F32.PACK_AB R195, R156, R195 ;  /* 0x000000c39cc3723e */ /* 0x000fcc00000000ff */
[----:B------:R-:W0:Y:S01]  /*c720*/  MUFU.EX2 R158, R158 ;  /* 0x0000009e009e7308 */ /* 0x000e220000000800 */
[----:B---3--:R-:W-:-:S07]  /*c730*/  FADD.FTZ R9, R189, R18 ;  /* 0x00000012bd097221 */ /* 0x008fce0000010000 */
[----:B------:R-:W-:Y:S01]  /*c740*/  MUFU.EX2 R190, R190 ;  /* 0x000000be00be7308 */ /* 0x000fe20000000800 */
[C---:B-1----:R-:W-:Y:S01]  /*c750*/  FADD.FTZ R153, R173.reuse, R168 ;  /* 0x000000a8ad997221 */ /* 0x042fe20000010000 */
[----:B------:R-:W-:-:S06]  /*c760*/  F2FP.F16.F32.PACK_AB R188, R173, R188 ;  /* 0x000000bcadbc723e */ /* 0x000fcc00000000ff */
[----:B------:R-:W1:Y:S01]  /*c770*/  MUFU.EX2 R170, R159 ;  /* 0x0000009f00aa7308 */ /* 0x000e620000000800 */
[C---:B0-----:R-:W-:Y:S01]  /*c780*/  FADD.FTZ R9, R158.reuse, R9 ;  /* 0x000000099e097221 */ /* 0x041fe20000010000 */
[----:B------:R-:W-:-:S06]  /*c790*/  F2FP.F16.F32.PACK_AB R189, R158, R189 ;  /* 0x000000bd9ebd723e */ /* 0x000fcc00000000ff */
[----:B------:R-:W0:Y:S08]  /*c7a0*/  MUFU.EX2 R175, R175 ;  /* 0x000000af00af7308 */ /* 0x000e300000000800 */
[----:B------:R3:W4:Y:S01]  /*c7b0*/  MUFU.EX2 R191, R160 ;  /* 0x000000a000bf7308 */ /* 0x0007220000000800 */
[----:B-1----:R-:W-:-:S07]  /*c7c0*/  FADD.FTZ R9, R170, R9 ;  /* 0x00000009aa097221 */ /* 0x002fce0000010000 */
[----:B------:R-:W1:Y:S01]  /*c7d0*/  MUFU.EX2 R184, R184 ;  /* 0x000000b800b87308 */ /* 0x000e620000000800 */
[----:B---3--:R-:W-:Y:S01]  /*c7e0*/  FADD.FTZ R160, R190, R153 ;  /* 0x00000099bea07221 */ /* 0x008fe20000010000 */
[----:B0-----:R-:W-:-:S03]  /*c7f0*/  F2FP.F16.F32.PACK_AB R190, R175, R190 ;  /* 0x000000beafbe723e */ /* 0x001fc600000000ff */
[----:B------:R-:W-:-:S03]  /*c800*/  FADD.FTZ R153, R175, R160 ;  /* 0x000000a0af997221 */ /* 0x000fc60000010000 */
[----:B------:R-:W0:Y:S01]  /*c810*/  MUFU.EX2 R172, R163 ;  /* 0x000000a300ac7308 */ /* 0x000e220000000800 */
[C---:B----4-:R-:W-:Y:S01]  /*c820*/  FADD.FTZ R9, R191.reuse, R9 ;  /* 0x00000009bf097221 */ /* 0x050fe20000010000 */
[----:B------:R-:W-:-:S06]  /*c830*/  F2FP.F16.F32.PACK_AB R191, R191, R170 ;  /* 0x000000aabfbf723e */ /* 0x000fcc00000000ff */
[----:B------:R-:W3:Y:S01]  /*c840*/  MUFU.EX2 R169, R169 ;  /* 0x000000a900a97308 */ /* 0x000ee20000000800 */
[----:B-1----:R-:W-:-:S07]  /*c850*/  FADD.FTZ R18, R184, R153 ;  /* 0x00000099b8127221 */ /* 0x002fce0000010000 */
[----:B------:R-:W1:Y:S01]  /*c860*/  MUFU.EX2 R162, R162 ;  /* 0x000000a200a27308 */ /* 0x000e620000000800 */
[----:B0-----:R-:W-:-:S07]  /*c870*/  FADD.FTZ R9, R172, R9 ;  /* 0x00000009ac097221 */ /* 0x001fce0000010000 */
[----:B------:R-:W0:Y:S01]  /*c880*/  MUFU.EX2 R186, R186 ;  /* 0x000000ba00ba7308 */ /* 0x000e220000000800 */
[C---:B---3--:R-:W-:Y:S01]  /*c890*/  FADD.FTZ R153, R169.reuse, R18 ;  /* 0x00000012a9997221 */ /* 0x048fe20000010000 */
[----:B------:R-:W-:-:S06]  /*c8a0*/  F2FP.F16.F32.PACK_AB R184, R169, R184 ;  /* 0x000000b8a9b8723e */ /* 0x000fcc00000000ff */
[----:B------:R-:W3:Y:S01]  /*c8b0*/  MUFU.EX2 R166, R166 ;  /* 0x000000a600a67308 */ /* 0x000ee20000000800 */
[C---:B-1----:R-:W-:Y:S01]  /*c8c0*/  FADD.FTZ R9, R162.reuse, R9 ;  /* 0x00000009a2097221 */ /* 0x042fe20000010000 */
[----:B------:R-:W-:-:S06]  /*c8d0*/  F2FP.F16.F32.PACK_AB R185, R162, R172 ;  /* 0x000000aca2b9723e */ /* 0x000fcc00000000ff */
[----:B------:R-:W1:Y:S01]  /*c8e0*/  MUFU.EX2 R23, R161 ;  /* 0x000000a100177308 */ /* 0x000e620000000800 */
[----:B0-----:R-:W-:-:S07]  /*c8f0*/  FADD.FTZ R18, R186, R153 ;  /* 0x00000099ba127221 */ /* 0x001fce0000010000 */
[----:B------:R-:W0:Y:S01]  /*c900*/  MUFU.EX2 R178, R178 ;  /* 0x000000b200b27308 */ /* 0x000e220000000800 */
[----:B---3--:R-:W-:Y:S01]  /*c910*/  FADD.FTZ R9, R166, R9 ;  /* 0x00000009a6097221 */ /* 0x008fe20000010000 */
[C---:B-1----:R-:W-:Y:S01]  /*c920*/  FADD.FTZ R18, R23.reuse, R18 ;  /* 0x0000001217127221 */ /* 0x042fe20000010000 */
[----:B------:R-:W-:Y:S01]  /*c930*/  F2FP.F16.F32.PACK_AB R186, R23, R186 ;  /* 0x000000ba17ba723e */ /* 0x000fe200000000ff */
[----:B------:R-:W-:Y:S02]  /*c940*/  IMAD.MOV.U32 R23, RZ, RZ, R4 ;  /* 0x000000ffff177224 */ /* 0x000fe400078e0004 */
[C---:B0-----:R-:W-:Y:S01]  /*c950*/  FADD.FTZ R9, R178.reuse, R9 ;  /* 0x00000009b2097221 */ /* 0x041fe20000010000 */
[----:B------:R-:W-:Y:S01]  /*c960*/  F2FP.F16.F32.PACK_AB R187, R178, R166 ;  /* 0x000000a6b2bb723e */ /* 0x000fe200000000ff */
[----:B--2---:R-:W-:Y:S06]  /*c970*/  @P0 BRA `(.L_x_1039) ;  /* 0xffffffd000f40947 */ /* 0x004fec000383ffff */
.L_x_1022:
        /* <DEDUP_REMOVED lines=131> */
.L_x_1040:
        /* <DEDUP_REMOVED lines=8> */
.L_x_1041:
[----:B-1----:R-:W-:Y:S05]  /*d230*/  @P0 BRA `(.L_x_1042) ;  /* 0x0000000000080947 */ /* 0x002fea0003800000 */
[----:B------:R-:W1:Y:S02]  /*d240*/  SYNCS.PHASECHK.TRANS64.TRYWAIT P0, [UR7+0x30850], R0 ;  /* 0x03085000ff0075a7 */ /* 0x000e640008000147 */
[----:B-1----:R-:W-:Y:S05]  /*d250*/  @!P0 BRA `(.L_x_1043) ;  /* 0x0000008000588947 */ /* 0x002fea0003800000 */
.L_x_1042:
[----:B------:R-:W-:Y:S01]  /*d260*/  R2UR UR6, R16 ;  /* 0x00000000100672ca */ /* 0x000fe200000e0000 */
[----:B------:R-:W-:Y:S01]  /*d270*/  WARPGROUP.ARRIVE ;  /* 0x00000000000079c5 */ /* 0x000fe20000000000 */
[----:B------:R-:W-:Y:S01]  /*d280*/  UMOV UR11, 0x40000040 ;  /* 0x40000040000b7882 */ /* 0x000fe20000000000 */
[----:B-1----:R-:W1:Y:S01]  /*d290*/  SHFL.BFLY PT, R5, R18, 0x2, 0x1f ;  /* 0x0c401f0012057f89 */ /* 0x002e6200000e0000 */
[----:B------:R-:W-:Y:S02]  /*d2a0*/  IMAD.MOV.U32 R6, RZ, RZ, RZ ;  /* 0x000000ffff067224 */ /* 0x000fe400078e00ff */
[----:B------:R-:W-:Y:S01]  /*d2b0*/  IMAD.U32 R13, RZ, RZ, UR5 ;  /* 0x00000005ff0d7e24 */ /* 0x000fe2000f8e00ff */
[----:B0-----:R-:W0:Y:S06]  /*d2c0*/  SHFL.BFLY PT, R0, R9, 0x2, 0x1f ;  /* 0x0c401f0009007f89 */ /* 0x001e2c00000e0000 */
[----:B------:R-:W-:-:S04]  /*d2d0*/  UIADD3 UR6, UR6, 0x400, URZ ;  /* 0x0000040006067890 */ /* 0x000fc8000fffe03f */
[----:B------:R-:W-:-:S04]  /*d2e0*/  USHF.R.U32.HI UR6, URZ, 0x4, UR6 ;  /* 0x000000043f067899 */ /* 0x000fc80008011606 */
[----:B------:R-:W-:-:S04]  /*d2f0*/  ULOP3.LUT UR6, UR6, 0x3fff, URZ, 0xc0, !UPT ;  /* 0x00003fff06067892 */ /* 0x000fc8000f8ec03f */
[----:B------:R-:W-:Y:S01]  /*d300*/  ULOP3.LUT UR6, UR6, 0x2000000, URZ, 0xfc, !UPT ;  /* 0x0200000006067892 */ /* 0x000fe2000f8efc3f */
[----:B-1----:R-:W-:-:S03]  /*d310*/  FADD.FTZ R5, R5, R18 ;  /* 0x0000001205057221 */ /* 0x002fc60000010000 */
[----:B------:R-:W-:Y:S01]  /*d320*/  ULEA UR4, UR4, UR6, 0xb ;  /* 0x0000000604047291 */ /* 0x000fe2000f8e583f */
[----:B0-----:R-:W-:Y:S01]  /*d330*/  FADD.FTZ R2, R0, R9 ;  /* 0x0000000900027221 */ /* 0x001fe20000010000 */
[----:B------:R-:W-:Y:S02]  /*d340*/  IMAD.U32 R9, RZ, RZ, UR7 ;  /* 0x00000007ff097e24 */ /* 0x000fe4000f8e00ff */
[----:B------:R-:W-:Y:S01]  /*d350*/  UIADD3 UR6, UR4, 0x80, URZ ;  /* 0x0000008004067890 */ /* 0x000fe2000fffe03f */
[----:B------:R-:W0:Y:S02]  /*d360*/  SHFL.BFLY PT, R0, R5, 0x1, 0x1f ;  /* 0x0c201f0005007f89 */ /* 0x000e2400000e0000 */
[----:B------:R-:W-:Y:S01]  /*d370*/  UMOV UR10, UR4 ;  /* 0x00000004000a7c82 */ /* 0x000fe20008000000 */
[----:B------:R-:W-:Y:S01]  /*d380*/  @!P5 IADD3 R9, R9, 0x30860, RZ ;  /* 0x000308600909d810 */ /* 0x000fe20007ffe0ff */
[----:B------:R-:W-:Y:S01]  /*d390*/  HGMMA.64x256x16.F32 R24, R196, gdesc[UR8].tnspB, R24, gsb0 ;  /* 0x43e00008c4187df0 */ /* 0x000fe20008000818 */
[----:B------:R-:W-:Y:S01]  /*d3a0*/  UMOV UR11, 0x40000040 ;  /* 0x40000040000b7882 */ /* 0x000fe20000000000 */
[----:B------:R-:W-:Y:S01]  /*d3b0*/  UMOV UR10, UR6 ;  /* 0x00000006000a7c82 */ /* 0x000fe20008000000 */
[----:B------:R-:W-:Y:S01]  /*d3c0*/  UIADD3 UR6, UR4, 0x100, URZ ;  /* 0x0000010004067890 */ /* 0x000fe2000fffe03f */
[----:B------:R-:W1:Y:S01]  /*d3d0*/  SHFL.BFLY PT, R7, R2, 0x1, 0x1f ;  /* 0x0c201f0002077f89 */ /* 0x000e6200000e0000 */
[----:B------:R-:W-:Y:S01]  /*d3e0*/  UIADD3 UR4, UR4, 0x180, URZ ;  /* 0x0000018004047890 */ /* 0x000fe2000fffe03f */
[----:B------:R-:W-:Y:S01]  /*d3f0*/  @!P5 PRMT R9, RZ, 0x654, R9 ;  /* 0x00000654ff09d816 */ /* 0x000fe20000000009 */
[----:B0-----:R-:W-:Y:S01]  /*d400*/  FADD.FTZ R11, R5, R0 ;  /* 0x00000000050b7221 */ /* 0x001fe20000010000 */
[----:B------:R-:W-:-:S02]  /*d410*/  IMAD.MOV.U32 R5, RZ, RZ, RZ ;  /* 0x000000ffff057224 */ /* 0x000fc400078e00ff */
[----:B------:R-:W-:Y:S02]  /*d420*/  IMAD.MOV.U32 R0, RZ, RZ, -0x800000 ;  /* 0xff800000ff007424 */ /* 0x000fe400078e00ff */
[----:B------:R-:W-:Y:S01]  /*d430*/  FSETP.NE.FTZ.AND P0, PT, R11, RZ, PT ;  /* 0x000000ff0b00720b */ /* 0x000fe20003f15000 */
[----:B-1----:R-:W-:Y:S01]  /*d440*/  FADD.FTZ R12, R2, R7 ;  /* 0x00000007020c7221 */ /* 0x002fe20000010000 */
[----:B------:R-:W-:Y:S01]  /*d450*/  MOV R7, UR5 ;  /* 0x0000000500077c02 */ /* 0x000fe20008000f00 */
[----:B------:R-:W-:-:S03]  /*d460*/  IMAD.MOV.U32 R2, RZ, RZ, -0x800000 ;  /* 0xff800000ff027424 */ /* 0x000fc600078e00ff */
[----:B------:R-:W-:-:S07]  /*d470*/  FSETP.NE.FTZ.AND P1, PT, R12, RZ, PT ;  /* 0x000000ff0c00720b */ /* 0x000fce0003f35000 */
[----:B------:R-:W0:Y:S01]  /*d480*/  @P0 MUFU.LG2 R8, R11 ;  /* 0x0000000b00080308 */ /* 0x000e220000000c00 */
[----:B------:R-:W-:-:S07]  /*d490*/  @P0 FMUL.FTZ R7, R7, 0.69314718246459960938 ;  /* 0x3f31721807070820 */ /* 0x000fce0000410000 */
[----:B------:R-:W1:Y:S01]  /*d4a0*/  @P1 MUFU.LG2 R10, R12 ;  /* 0x0000000c000a1308 */ /* 0x000e620000000c00 */
[----:B------:R-:W-:-:S07]  /*d4b0*/  @P1 FMUL.FTZ R13, R13, 0.69314718246459960938 ;  /* 0x3f3172180d0d1820 */ /* 0x000fce0000410000 */
        /* <DEDUP_REMOVED lines=10> */
[----:B------:R-:W-:Y:S01]  /*d560*/  UMOV UR10, UR6 ;  /* 0x00000006000a7c82 */ /* 0x000fe20008000000 */
[----:B------:R-:W-:Y:S01]  /*d570*/  UMOV UR11, 0x40000040 ;  /* 0x40000040000b7882 */ /* 0x000fe20000000000 */
[----:B------:R-:W-:Y:S02]  /*d580*/  WARPGROUP.DEPBAR.LE gsb0, 0x0 ;  /* 0x00008000000079c5 */ /* 0x000fe40000010000 */
[----:B------:R-:W-:-:S15]  /*d590*/  WARPGROUP.ARRIVE ;  /* 0x00000000000079c5 */ /* 0x000fde0000000000 */
[----:B------:R-:W-:-:S08]  /*d5a0*/  NOP ;  /* 0x0000000000007918 */ /* 0x000fd00000000000 */
        /* <DEDUP_REMOVED lines=137> */
.L_x_973:
[----:B------:R-:W-:Y:S05]  /*de40*/  @P0 BRA `(.L_x_1044) ;  /* 0x0000002000640947 */ /* 0x000fea0003800000 */
[----:B------:R-:W2:Y:S01]  /*de50*/  LDL R3, [R1] ;  /* 0x0000000001037983 */ /* 0x000ea20000100800 */
[----:B------:R-:W0:Y:S01]  /*de60*/  S2UR UR12, SR_CTAID.Z ;  /* 0x00000000000c79c3 */ /* 0x000e220000002700 */
[----:B------:R-:W-:Y:S01]  /*de70*/  ULDC.64 UR8, c[0x0][0xbd0] ;  /* 0x0002f40000087ab9 */ /* 0x000fe20000000a00 */
[----:B------:R-:W-:Y:S01]  /*de80*/  ULDC.64 UR14, c[0x0][0x208] ;  /* 0x00008200000e7ab9 */ /* 0x000fe20000000a00 */
[----:B------:R-:W1:Y:S01]  /*de90*/  S2R R22, SR_CTAID.X ;  /* 0x0000000000167919 */ /* 0x000e620000002500 */
[----:B------:R-:W-:Y:S04]  /*dea0*/  BSSY B0, `(.L_x_1045) ;  /* 0x000014d000007945 */ /* 0x000fe80003800000 */
[----:B------:R-:W3:Y:S08]  /*deb0*/  LDC.64 R18, c[0x0][0xbd8] ;  /* 0x0002f600ff127b82 */ /* 0x000ef00000000a00 */
[----:B------:R-:W4:Y:S08]  /*dec0*/  S2UR UR11, SR_CTAID.Y ;  /* 0x00000000000b79c3 */ /* 0x000f300000002600 */
[----:B------:R-:W4:Y:S01]  /*ded0*/  LDC R23, c[0x0][0xc50] ;  /* 0x00031400ff177b82 */ /* 0x000f220000000800 */
[----:B0-----:R-:W-:-:S07]  /*dee0*/  USHF.R.S32.HI UR10, URZ, 0x1f, UR12 ;  /* 0x0000001f3f0a7899 */ /* 0x001fce000801140c */
[----:B------:R-:W0:Y:S08]  /*def0*/  LDC.64 R20, c[0x0][0xb40] ;  /* 0x0002d000ff147b82 */ /* 0x000e300000000a00 */
[----:B------:R-:W-:Y:S01]  /*df00*/  BAR.SYNC.DEFER_BLOCKING 0x1, 0x100 ;  /* 0x0044000000007b1d */ /* 0x000fe20000010000 */
[----:B--2---:R-:W-:-:S05]  /*df10*/  R2UR UR13, R3 ;  /* 0x00000000030d72ca */ /* 0x004fca00000e0000 */
[----:B------:R-:W2:Y:S08]  /*df20*/  S2R R3, SR_TID.X ;  /* 0x0000000000037919 */ /* 0x000eb00000002100 */
[----:B------:R-:W-:Y:S02]  /*df30*/  USHF.R.S32.HI UR7, URZ, 0x1f, UR13 ;  /* 0x0000001f3f077899 */ /* 0x000fe4000801140d */
[----:B------:R-:W-:-:S02]  /*df40*/  UIMAD.WIDE.U32 UR4, UR13, UR8, URZ ;  /* 0x000000080d0472a5 */ /* 0x000fc4000f8e003f */
[----:B------:R-:W-:-:S04]  /*df50*/  UIMAD UR6, UR7, UR8, URZ ;  /* 0x00000008070672a4 */ /* 0x000fc8000f8e023f */
[----:B------:R-:W-:-:S03]  /*df60*/  UIMAD UR6, UR13, UR9, UR6 ;  /* 0x000000090d0672a4 */ /* 0x000fc6000f8e0206 */
[----:B------:R-:W-:Y:S01]  /*df70*/  ULDC.64 UR8, c[0x0][0xb38] ;  /* 0x0002ce0000087ab9 */ /* 0x000fe20000000a00 */
[----:B------:R-:W-:Y:S02]  /*df80*/  UIADD3 UR6, UR5, UR6, URZ ;  /* 0x0000000605067290 */ /* 0x000fe4000fffe03f */
[----:B------:R-:W-:Y:S01]  /*df90*/  UIMAD UR7, UR7, UR8, URZ ;  /* 0x00000008070772a4 */ /* 0x000fe2000f8e023f */
[----:B--2---:R-:W-:-:S05]  /*dfa0*/  VIADD R5, R3, 0xffffff80 ;  /* 0xffffff8003057836 */ /* 0x004fca0000000000 */
[----:B------:R-:W-:-:S04]  /*dfb0*/  SHF.R.S32.HI R4, RZ, 0x1f, R5 ;  /* 0x0000001fff047819 */ /* 0x000fc80000011405 */
[CC--:B------:R-:W-:Y:S02]  /*dfc0*/  LEA.HI R6, R4.reuse, R5.reuse, RZ, 0x7 ;  /* 0x0000000504067211 */ /* 0x0c0fe400078f38ff */
[----:B------:R-:W-:Y:S02]  /*dfd0*/  LEA.HI R11, R4, R5, RZ, 0x2 ;  /* 0x00000005040b7211 */ /* 0x000fe400078f10ff */
[----:B------:R-:W-:Y:S02]  /*dfe0*/  LOP3.LUT R8, R6, 0xffffff80, RZ, 0xc0, !PT ;  /* 0xffffff8006087812 */ /* 0x000fe400078ec0ff */
[----:B------:R-:W-:-:S03]  /*dff0*/  SHF.R.S32.HI R7, RZ, 0x7, R6 ;  /* 0x00000007ff077819 */ /* 0x000fc60000011406 */
[----:B------:R-:W-:Y:S01]  /*e000*/  IMAD.IADD R3, R5, 0x1, -R8 ;  /* 0x0000000105037824 */ /* 0x000fe200078e0a08 */
[----:B------:R-:W-:Y:S01]  /*e010*/  LEA.HI R4, R6, R7, RZ, 0x1 ;  /* 0x0000000706047211 */ /* 0x000fe200078f08ff */
[----:B------:R-:W2:Y:S01]  /*e020*/  LDC R8, c[0x0][0xbe8] ;  /* 0x0002fa00ff087b82 */ /* 0x000ea20000000800 */
[----:B------:R-:W-:Y:S02]  /*e030*/  LOP3.LUT R6, R11, 0xfffffffc, RZ, 0xc0, !PT ;  /* 0xfffffffc0b067812 */ /* 0x000fe400078ec0ff */
[----:B------:R-:W-:Y:S02]  /*e040*/  SHF.R.S32.HI R12, RZ, 0x1f, R3 ;  /* 0x0000001fff0c7819 */ /* 0x000fe40000011403 */
[----:B------:R-:W-:Y:S01]  /*e050*/  LOP3.LUT R4, R4, 0x3fffffe, RZ, 0xc0, !PT ;  /* 0x03fffffe04047812 */ /* 0x000fe200078ec0ff */
[----:B------:R-:W-:Y:S01]  /*e060*/  IMAD.IADD R5, R5, 0x1, -R6 ;  /* 0x0000000105057824 */ /* 0x000fe200078e0a06 */
[CC--:B------:R-:W-:Y:S02]  /*e070*/  LEA.HI R10, R12.reuse, R3.reuse, RZ, 0x2 ;  /* 0x000000030c0a7211 */ /* 0x0c0fe400078f10ff */
[----:B------:R-:W-:Y:S01]  /*e080*/  LEA.HI R12, R12, R3, RZ, 0x5 ;  /* 0x000000030c0c7211 */ /* 0x000fe200078f28ff */
[----:B------:R-:W-:Y:S01]  /*e090*/  IMAD.IADD R6, R7, 0x1, -R4 ;  /* 0x0000000107067824 */ /* 0x000fe200078e0a04 */
[----:B------:R-:W-:-:S02]  /*e0a0*/  SHF.R.S32.HI R9, RZ, 0x2, R10 ;  /* 0x00000002ff097819 */ /* 0x000fc4000001140a */
[----:B------:R-:W-:Y:S02]  /*e0b0*/  SHF.R.S32.HI R14, RZ, 0x1f, R10 ;  /* 0x0000001fff0e7819 */ /* 0x000fe4000001140a */
[----:B------:R-:W-:Y:S02]  /*e0c0*/  LEA.HI R7, R5, R5, RZ, 0x1 ;  /* 0x0000000505077211 */ /* 0x000fe400078f08ff */
[----:B------:R-:W-:Y:S02]  /*e0d0*/  LEA.HI R14, R14, R9, RZ, 0x3 ;  /* 0x000000090e0e7211 */ /* 0x000fe400078f18ff */
[----:B------:R-:W-:Y:S02]  /*e0e0*/  LOP3.LUT R10, R10, 0x7ffffffc, RZ, 0xc0, !PT ;  /* 0x7ffffffc0a0a7812 */ /* 0x000fe400078ec0ff */
[----:B------:R-:W-:Y:S02]  /*e0f0*/  LOP3.LUT R14, R14, 0xfffffff8, RZ, 0xc0, !PT ;  /* 0xfffffff80e0e7812 */ /* 0x000fe400078ec0ff */
[----:B--2---:R-:W-:-:S03]  /*e100*/  ISETP.NE.AND P0, PT, R8, 0x1, PT ;  /* 0x000000010800780c */ /* 0x004fc60003f05270 */
[----:B------:R-:W-:Y:S01]  /*e110*/  IMAD.IADD R4, R9, 0x1, -R14 ;  /* 0x0000000109047824 */ /* 0x000fe200078e0a0e */
[----:B------:R-:W-:Y:S02]  /*e120*/  LOP3.LUT R14, R7, 0x1ffffffe, RZ, 0xc0, !PT ;  /* 0x1ffffffe070e7812 */ /* 0x000fe400078ec0ff */
[----:B------:R-:W-:Y:S01]  /*e130*/  SHF.R.S32.HI R7, RZ, 0x5, R12 ;  /* 0x00000005ff077819 */ /* 0x000fe2000001140c */
[----:B---3--:R-:W-:Y:S01]  /*e140*/  IMAD R12, R18, UR10, RZ ;  /* 0x0000000a120c7c24 */ /* 0x008fe2000f8e02ff */
[----:B------:R-:W-:Y:S01]  /*e150*/  IADD3 R16, R5, -R14, RZ ;  /* 0x8000000e05107210 */ /* 0x000fe20007ffe0ff */
[----:B------:R-:W-:Y:S02]  /*e160*/  IMAD.U32 R5, RZ, RZ, UR5 ;  /* 0x00000005ff057e24 */ /* 0x000fe4000f8e00ff */
[----:B------:R-:W-:Y:S02]  /*e170*/  IMAD R7, R7, 0x10, R4 ;  /* 0x0000001007077824 */ /* 0x000fe400078e0204 */
[----:B------:R-:W-:Y:S01]  /*e180*/  IMAD.U32 R4, RZ, RZ, UR4 ;  /* 0x00000004ff047e24 */ /* 0x000fe2000f8e00ff */
[----:B------:R-:W2:Y:S01]  /*e190*/  @P0 LDC R14, c[0x0][0xbec] ;  /* 0x0002fb00ff0e0b82 */ /* 0x000ea20000000800 */
[----:B------:R-:W-:Y:S01]  /*e1a0*/  IMAD R9, R6, 0x40, R7 ;  /* 0x0000004006097824 */ /* 0x000fe200078e0207 */
[----:B------:R-:W-:Y:S01]  /*e1b0*/  UIMAD.WIDE.U32 UR4, UR13, UR8, URZ ;  /* 0x000000080d0472a5 */ /* 0x000fe2000f8e003f */
[----:B------:R-:W-:Y:S01]  /*e1c0*/  IMAD.U32 R5, RZ, RZ, UR6 ;  /* 0x00000006ff057e24 */ /* 0x000fe2000f8e00ff */
[----:B------:R-:W-:Y:S01]  /*e1d0*/  UIMAD UR6, UR13, UR9, UR7 ;  /* 0x000000090d0672a4 */ /* 0x000fe2000f8e0207 */
[----:B------:R-:W-:Y:S01]  /*e1e0*/  IMAD R15, R19, UR12, R12 ;  /* 0x0000000c130f7c24 */ /* 0x000fe2000f8e020c */
[----:B------:R-:W-:Y:S01]  /*e1f0*/  LEA R6, R16, R9, 0x3 ;  /* 0x0000000910067211 */ /* 0x000fe200078e18ff */
[----:B------:R-:W-:Y:S01]  /*e200*/  IMAD R16, RZ, RZ, -UR13 ;  /* 0x8000000dff107e24 */ /* 0x000fe2000f8e02ff */
[----:B------:R-:W3:Y:S01]  /*e210*/  @P0 LDC R152, c[0x0][0xbec] ;  /* 0x0002fb00ff980b82 */ /* 0x000ee20000000800 */
[----:B------:R-:W-:Y:S01]  /*e220*/  UIADD3 UR6, UR5, UR6, URZ ;  /* 0x0000000605067290 */ /* 0x000fe2000fffe03f */
[----:B------:R-:W-:Y:S01]  /*e230*/  IMAD.WIDE.U32 R4, R18, UR12, R4 ;  /* 0x0000000c12047c25 */ /* 0x000fe2000f8e0004 */
[----:B------:R-:W-:-:S03]  /*e240*/  ULDC.64 UR8, c[0x0][0xb28] ;  /* 0x0002ca0000087ab9 */ /* 0x000fc60000000a00 */
[----:B-1----:R-:W-:Y:S02]  /*e250*/  IMAD R11, R22, 0x80, R6 ;  /* 0x00000080160b7824 */ /* 0x002fe400078e0206 */
[----:B------:R-:W1:Y:S01]  /*e260*/  @P0 LDC R17, c[0x0][0xbf0] ;  /* 0x0002fc00ff110b82 */ /* 0x000e620000000800 */
[----:B----4-:R-:W-:Y:S02]  /*e270*/  IMAD R23, R23, R16, UR11 ;  /* 0x0000000b17177e24 */ /* 0x010fe4000f8e0210 */
[----:B------:R-:W-:Y:S01]  /*e280*/  IMAD.U32 R7, RZ, RZ, UR5 ;  /* 0x00000005ff077e24 */ /* 0x000fe2000f8e00ff */
[----:B------:R-:W-:Y:S01]  /*e290*/  MOV R13, R11 ;  /* 0x0000000b000d7202 */ /* 0x000fe20000000f00 */
[----:B------:R-:W-:Y:S01]  /*e2a0*/  IMAD.U32 R6, RZ, RZ, UR4 ;  /* 0x00000004ff067e24 */ /* 0x000fe2000f8e00ff */
[----:B------:R-:W-:Y:S01]  /*e2b0*/  SHF.R.S32.HI R16, RZ, 0x1f, R23 ;  /* 0x0000001fff107819 */ /* 0x000fe20000011417 */
[----:B------:R-:W-:Y:S01]  /*e2c0*/  IMAD.U32 R7, RZ, RZ, UR6 ;  /* 0x00000006ff077e24 */ /* 0x000fe2000f8e00ff */
[----:B------:R-:W4:Y:S01]  /*e2d0*/  @P0 LDC R153, c[0x0][0xbf0] ;  /* 0x0002fc00ff990b82 */ /* 0x000f220000000800 */
[----:B--2---:R-:W-:Y:S01]  /*e2e0*/  @P0 IMAD.HI.U32 R12, R11, R14, RZ ;  /* 0x0000000e0b0c0227 */ /* 0x004fe200078e00ff */
[----:B------:R-:W-:Y:S01]  /*e2f0*/  ULDC.64 UR4, c[0x0][0xbe0] ;  /* 0x0002f80000047ab9 */ /* 0x000fe20000000a00 */
[----:B------:R-:W-:-:S02]  /*e300*/  ULDC.64 UR6, c[0x0][0xb48] ;  /* 0x0002d20000067ab9 */ /* 0x000fc40000000a00 */
[----:B------:R-:W-:Y:S02]  /*e310*/  IMAD.IADD R5, R5, 0x1, R15 ;  /* 0x0000000105057824 */ /* 0x000fe400078e020f */
[----:B0-----:R-:W-:Y:S02]  /*e320*/  IMAD R14, R20, UR10, RZ ;  /* 0x0000000a140e7c24 */ /* 0x001fe4000f8e02ff */
[----:B---3--:R-:W-:-:S04]  /*e330*/  @P0 IMAD.HI.U32 R152, R11, R152, RZ ;  /* 0x000000980b980227 */ /* 0x008fc800078e00ff */
[----:B------:R-:W-:Y:S01]  /*e340*/  IMAD.WIDE.U32 R6, R20, UR12, R6 ;  /* 0x0000000c14067c25 */ /* 0x000fe2000f8e0006 */
[----:B-1----:R-:W-:-:S03]  /*e350*/  @P0 SHF.R.U32.HI R13, RZ, R17, R12 ;  /* 0x00000011ff0d0219 */ /* 0x002fc6000001160c */
[----:B------:R-:W-:Y:S02]  /*e360*/  IMAD R17, R21, UR12, R14 ;  /* 0x0000000c15117c24 */ /* 0x000fe4000f8e020e */
[----:B------:R-:W-:Y:S02]  /*e370*/  IMAD.MOV.U32 R15, RZ, RZ, R11 ;  /* 0x000000ffff0f7224 */ /* 0x000fe400078e000b */
[----:B------:R-:W-:Y:S02]  /*e380*/  IMAD R12, R16, UR4, RZ ;  /* 0x00000004100c7c24 */ /* 0x000fe4000f8e02ff */
[----:B------:R-:W-:Y:S01]  /*e390*/  IMAD.WIDE.U32 R4, R23, UR4, R4 ;  /* 0x0000000417047c25 */ /* 0x000fe2000f8e0004 */
[----:B----4-:R-:W-:-:S03]  /*e3a0*/  @P0 SHF.R.U32.HI R15, RZ, R153, R152 ;  /* 0x00000099ff0f0219 */ /* 0x010fc60000011698 */
[----:B------:R-:W-:Y:S01]  /*e3b0*/  IMAD.IADD R7, R7, 0x1, R17 ;  /* 0x0000000107077824 */ /* 0x000fe200078e0211 */
[----:B------:R-:W-:Y:S01]  /*e3c0*/  SHF.R.S32.HI R17, RZ, 0x1f, R13 ;  /* 0x0000001fff117819 */ /* 0x000fe2000001140d */
[----:B------:R-:W-:Y:S01]  /*e3d0*/  IMAD R14, R23, UR5, R12 ;  /* 0x00000005170e7c24 */ /* 0x000fe2000f8e020c */
[----:B------:R-:W-:Y:S01]  /*e3e0*/  IADD3 R4, P0, R13, R4, RZ ;  /* 0x000000040d047210 */ /* 0x000fe20007f1e0ff */
[----:B------:R-:W-:Y:S01]  /*e3f0*/  IMAD R16, R16, UR6, RZ ;  /* 0x0000000610107c24 */ /* 0x000fe2000f8e02ff */
[----:B------:R-:W-:Y:S01]  /*e400*/  SHF.R.S32.HI R12, RZ, 0x1f, R15 ;  /* 0x0000001fff0c7819 */ /* 0x000fe2000001140f */
[----:B------:R-:W-:Y:S01]  /*e410*/  IMAD.MOV R13, RZ, RZ, -R13 ;  /* 0x000000ffff0d7224 */ /* 0x000fe200078e0a0d */
[----:B------:R-:W-:Y:S01]  /*e420*/  ULDC.64 UR4, c[0x0][0xb30] ;  /* 0x0002cc0000047ab9 */ /* 0x000fe20000000a00 */
[----:B------:R-:W-:Y:S01]  /*e430*/  IMAD R19, R23, UR7, R16 ;  /* 0x0000000717137c24 */ /* 0x000fe2000f8e0210 */
[----:B------:R-:W-:Y:S01]  /*e440*/  IADD3.X R5, R17, R5, R14, P0, !PT ;  /* 0x0000000511057210 */ /* 0x000fe200007fe40e */
[----:B------:R-:W-:Y:S01]  /*e450*/  IMAD.WIDE.U32 R6, R23, UR6, R6 ;  /* 0x0000000617067c25 */ /* 0x000fe2000f8e0006 */
[----:B------:R-:W-:-:S03]  /*e460*/  ULDC.64 UR6, c[0x0][0xbc8] ;  /* 0x0002f20000067ab9 */ /* 0x000fc60000000a00 */
[----:B------:R-:W-:Y:S01]  /*e470*/  IMAD.MOV R16, RZ, RZ, -R15 ;  /* 0x000000ffff107224 */ /* 0x000fe200078e0a0f */
[----:B------:R-:W-:Y:S01]  /*e480*/  IADD3 R7, R7, R19, RZ ;  /* 0x0000001307077210 */ /* 0x000fe20007ffe0ff */
[----:B------:R-:W-:Y:S02]  /*e490*/  IMAD R12, R12, UR4, RZ ;  /* 0x000000040c0c7c24 */ /* 0x000fe4000f8e02ff */
        /* <DEDUP_REMOVED lines=18> */
[----:B------:R-:W-:Y:S02]  /*e5c0*/  ULDC UR6, c[0x0][0xa88] ;  /* 0x0002a20000067ab9 */ /* 0x000fe40000000800 */
[----:B------:R-:W-:Y:S01]  /*e5d0*/  IMAD.IADD R5, R5, 0x1, R15 ;  /* 0x0000000105057824 */ /* 0x000fe200078e020f */
[----:B------:R-:W-:Y:S01]  /*e5e0*/  LEA R6, P1, R12, UR8, 0x2 ;  /* 0x000000080c067c11 */ /* 0x000fe2000f8210ff */
[----:B------:R-:W-:Y:S01]  /*e5f0*/  IMAD.IADD R7, R13, 0x1, R17 ;  /* 0x000000010d077824 */ /* 0x000fe200078e0211 */
[----:B------:R-:W-:Y:S01]  /*e600*/  SHFL.IDX PT, R14, R16, 0x1, 0x1c1f ;  /* 0x003c1f00100e7f89 */ /* 0x000fe200000e0000 */
[----:B------:R-:W-:Y:S01]  /*e610*/  IMAD R11, R22, 0x80, R9 ;  /* 0x00000080160b7824 */ /* 0x000fe200078e0209 */
[----:B------:R-:W-:Y:S01]  /*e620*/  LEA.HI.X R17, R4, UR7, R5, 0x2, P0 ;  /* 0x0000000704117c11 */ /* 0x000fe200080f1405 */
[----:B0-----:R-:W-:Y:S01]  /*e630*/  ULEA UR4, UR5, UR4, 0x18 ;  /* 0x0000000405047291 */ /* 0x001fe2000f8ec03f */
[----:B------:R-:W-:Y:S01]  /*e640*/  LEA.HI.X R7, R12, UR9, R7, 0x2, P1 ;  /* 0x000000090c077c11 */ /* 0x000fe200088f1407 */
[----:B------:R-:W-:Y:S01]  /*e650*/  IMAD R8, R8, UR6, RZ ;  /* 0x0000000608087c24 */ /* 0x000fe2000f8e02ff */
[----:B------:R-:W-:Y:S01]  /*e660*/  SHFL.IDX PT, R12, R16, RZ, 0x1c1f ;  /* 0x001c1fff100c7589 */ /* 0x000fe200000e0000 */
[----:B------:R-:W-:Y:S01]  /*e670*/  LOP3.LUT P0, RZ, R3, 0x3, RZ, 0xc0, !PT ;  /* 0x0000000303ff7812 */ /* 0x000fe2000780c0ff */
[C---:B------:R-:W-:Y:S01]  /*e680*/  VIADD R9, R11.reuse, 0x8 ;  /* 0x000000080b097836 */ /* 0x040fe20000000000 */
[----:B------:R-:W-:Y:S01]  /*e690*/  UIADD3 UR4, UR4, 0x30820, URZ ;  /* 0x0003082004047890 */ /* 0x000fe2000fffe03f */
[----:B------:R-:W0:Y:S01]  /*e6a0*/  SHFL.IDX PT, R13, R17, RZ, 0x1c1f ;  /* 0x001c1fff110d7589 */ /* 0x000e2200000e0000 */
[----:B------:R-:W-:-:S02]  /*e6b0*/  ISETP.GE.OR P1, PT, R11, R8, P0 ;  /* 0x000000080b00720c */ /* 0x000fc40000726670 */
[-C--:B------:R-:W-:Y:S01]  /*e6c0*/  ISETP.GE.OR P0, PT, R9, R8.reuse, P0 ;  /* 0x000000080900720c */ /* 0x080fe20000706670 */
[----:B------:R-:W1:Y:S01]  /*e6d0*/  SHFL.IDX PT, R15, R17, 0x1, 0x1c1f ;  /* 0x003c1f00110f7f89 */ /* 0x000e6200000e0000 */
[----:B------:R-:W-:Y:S01]  /*e6e0*/  ISETP.GE.AND P2, PT, R11, R8, PT ;  /* 0x000000080b00720c */ /* 0x000fe20003f46270 */
[----:B------:R-:W-:Y:S01]  /*e6f0*/  UPRMT UR4, URZ, 0x654, UR4 ;  /* 0x000006543f047896 */ /* 0x000fe20008000004 */
[----:B------:R-:W-:Y:S01]  /*e700*/  IADD3 R3, R3, -R10, RZ ;  /* 0x8000000a03037210 */ /* 0x000fe20007ffe0ff */
[----:B------:R2:W3:Y:S04]  /*e710*/  SHFL.IDX PT, R4, R6, RZ, 0x1c1f ;  /* 0x001c1fff06047589 */ /* 0x0004e800000e0000 */
[----:B------:R2:W4:Y:S01]  /*e720*/  SHFL.IDX PT, R5, R7, RZ, 0x1c1f ;  /* 0x001c1fff07057589 */ /* 0x00052200000e0000 */
[----:B------:R-:W-:-:S02]  /*e730*/  IMAD.SHL.U32 R3, R3, 0x2, RZ ;  /* 0x0000000203037824 */ /* 0x000fc400078e00ff */
[----:B------:R-:W-:Y:S01]  /*e740*/  SYNCS.ARRIVE.TRANS64.RED.A1T0 RZ, [UR4], RZ ;  /* 0x000000ffffff79a7 */ /* 0x000fe20008100404 */
[----:B0-----:R2:W-:Y:S04]  /*e750*/  @!P1 ST.E desc[UR14][R12.64], R0 ;  /* 0x000000000c009985 */ /* 0x0015e8000c10190e */
[----:B-1----:R2:W-:Y:S01]  /*e760*/  @!P0 ST.E desc[UR14][R14.64], R2 ;  /* 0x000000020e008985 */ /* 0x0025e2000c10190e */
[----:B------:R-:W-:Y:S05]  /*e770*/  @P2 BRA `(.L_x_1046) ;  /* 0x0000000800fc2947 */ /* 0x000fea0003800000 */
[C---:B--2---:R-:W-:Y:S01]  /*e780*/  VIADD R0, R3.reuse, 0x8 ;  /* 0x0000000803007836 */ /* 0x044fe20000000000 */
[----:B------:R-:W-:Y:S01]  /*e790*/  ULDC UR4, c[0x0][0xac8] ;  /* 0x0002b20000047ab9 */ /* 0x000fe20000000800 */
[C---:B------:R-:W-:Y:S01]  /*e7a0*/  VIADD R2, R3.reuse, 0x10 ;  /* 0x0000001003027836 */ /* 0x040fe20000000000 */
[C---:B------:R-:W-:Y:S01]  /*e7b0*/  ISETP.GE.AND P2, PT, R3.reuse, UR4, PT ;  /* 0x0000000403007c0c */ /* 0x040fe2000bf46270 */
[C---:B------:R-:W-:Y:S01]  /*e7c0*/  VIADD R10, R3.reuse, 0x18 ;  /* 0x00000018030a7836 */ /* 0x040fe20000000000 */
[----:B------:R-:W-:Y:S01]  /*e7d0*/  ISETP.GE.AND P3, PT, R0, UR4, PT ;  /* 0x0000000400007c0c */ /* 0x000fe2000bf66270 */
[C---:B------:R-:W-:Y:S01]  /*e7e0*/  VIADD R18, R3.reuse, 0x20 ;  /* 0x0000002003127836 */ /* 0x040fe20000000000 */
[----:B------:R-:W-:Y:S01]  /*e7f0*/  ISETP.GE.AND P4, PT, R2, UR4, PT ;  /* 0x0000000402007c0c */ /* 0x000fe2000bf86270 */
[----:B------:R-:W-:Y:S01]  /*e800*/  ULDC.64 UR6, c[0x0][0x208] ;  /* 0x0000820000067ab9 */ /* 0x000fe20000000a00 */
[----:B------:R-:W-:Y:S01]  /*e810*/  ISETP.GE.AND P5, PT, R10, UR4, PT ;  /* 0x000000040a007c0c */ /* 0x000fe2000bfa6270 */
[C---:B------:R-:W-:Y:S01]  /*e820*/  VIADD R20, R3.reuse, 0x40 ;  /* 0x0000004003147836 */ /* 0x040fe20000000000 */
[C---:B------:R-:W-:Y:S01]  /*e830*/  IADD3 R19, R3.reuse, 0x28, RZ ;  /* 0x0000002803137810 */ /* 0x040fe20007ffe0ff */
[C---:B------:R-:W-:Y:S01]  /*e840*/  VIADD R21, R3.reuse, 0x48 ;  /* 0x0000004803157836 */ /* 0x040fe20000000000 */
[----:B------:R-:W-:Y:S01]  /*e850*/  ISETP.GE.AND P0, PT, R18, UR4, PT ;  /* 0x0000000412007c0c */ /* 0x000fe2000bf06270 */
[----:B------:R-:W-:Y:S01]  /*e860*/  VIADD R22, R3, 0x50 ;  /* 0x0000005003167836 */ /* 0x000fe20000000000 */
[----:B------:R-:W-:-:S03]  /*e870*/  ISETP.GE.AND P1, PT, R19, UR4, PT ;  /* 0x0000000413007c0c */ /* 0x000fc6000bf26270 */
[----:B------:R-:W-:Y:S02]  /*e880*/  @!P3 LEA.HI R0, R0, R0, RZ, 0x1 ;  /* 0x000000000000b211 */ /* 0x000fe400078f08ff */
[----:B------:R-:W-:Y:S02]  /*e890*/  @!P4 LEA.HI R2, R2, R2, RZ, 0x1 ;  /* 0x000000020202c211 */ /* 0x000fe400078f08ff */
[----:B------:R-:W-:Y:S02]  /*e8a0*/  @!P5 LEA.HI R10, R10, R10, RZ, 0x1 ;  /* 0x0000000a0a0ad211 */ /* 0x000fe400078f08ff */
[----:B------:R-:W-:Y:S01]  /*e8b0*/  @!P3 LOP3.LUT R13, R0, 0xfffffffe, RZ, 0xc0, !PT ;  /* 0xfffffffe000db812 */ /* 0x000fe200078ec0ff */
[C---:B------:R-:W-:Y:S01]  /*e8c0*/  VIADD R0, R3.reuse, 0x30 ;  /* 0x0000003003007836 */ /* 0x040fe20000000000 */
[----:B------:R-:W-:Y:S01]  /*e8d0*/  @!P4 LOP3.LUT R15, R2, 0xfffffffe, RZ, 0xc0, !PT ;  /* 0xfffffffe020fc812 */ /* 0x000fe200078ec0ff */
[C---:B------:R-:W-:Y:S01]  /*e8e0*/  VIADD R2, R3.reuse, 0x38 ;  /* 0x0000003803027836 */ /* 0x040fe20000000000 */
[----:B------:R-:W-:Y:S01]  /*e8f0*/  @!P5 LOP3.LUT R17, R10, 0xfffffffe, RZ, 0xc0, !PT ;  /* 0xfffffffe0a11d812 */ /* 0x000fe200078ec0ff */
[----:B---34-:R-:W-:Y:S01]  /*e900*/  @!P2 IMAD.WIDE R10, R3, 0x4, R4 ;  /* 0x00000004030aa825 */ /* 0x018fe200078e0204 */
[----:B------:R-:W-:-:S02]  /*e910*/  ISETP.GE.AND P6, PT, R22, UR4, PT ;  /* 0x0000000416007c0c */ /* 0x000fc4000bfc6270 */
[----:B------:R-:W-:Y:S01]  /*e920*/  @!P0 LEA.HI R18, R18, R18, RZ, 0x1 ;  /* 0x0000001212128211 */ /* 0x000fe200078f08ff */
[--C-:B------:R-:W-:Y:S01]  /*e930*/  @!P3 IMAD.WIDE R12, R13, 0x4, R4.reuse ;  /* 0x000000040d0cb825 */ /* 0x100fe200078e0204 */
[----:B------:R0:W-:Y:S01]  /*e940*/  @!P2 ST.E.64 desc[UR6][R10.64], R24 ;  /* 0x000000180a00a985 */ /* 0x0001e2000c101b06 */
[----:B------:R-:W-:Y:S02]  /*e950*/  ISETP.GE.AND P2, PT, R0, UR4, PT ;  /* 0x0000000400007c0c */ /* 0x000fe4000bf46270 */
[--C-:B------:R-:W-:Y:S01]  /*e960*/  @!P4 IMAD.WIDE R14, R15, 0x4, R4.reuse ;  /* 0x000000040f0ec825 */ /* 0x100fe200078e0204 */
[----:B------:R1:W-:Y:S01]  /*e970*/  @!P3 ST.E.64 desc[UR6][R12.64], R28 ;  /* 0x0000001c0c00b985 */ /* 0x0003e2000c101b06 */
[----:B------:R-:W-:Y:S02]  /*e980*/  ISETP.GE.AND P3, PT, R2, UR4, PT ;  /* 0x0000000402007c0c */ /* 0x000fe4000bf66270 */
[----:B------:R-:W-:Y:S01]  /*e990*/  @!P5 IMAD.WIDE R16, R17, 0x4, R4 ;  /* 0x000000041110d825 */ /* 0x000fe200078e0204 */
[----:B------:R2:W-:Y:S01]  /*e9a0*/  @!P4 ST.E.64 desc[UR6][R14.64], R32 ;  /* 0x000000200e00c985 */ /* 0x0005e2000c101b06 */
[----:B------:R-:W-:-:S02]  /*e9b0*/  ISETP.GE.AND P4, PT, R20, UR4, PT ;  /* 0x0000000414007c0c */ /* 0x000fc4000bf86270 */
[----:B------:R-:W-:Y:S01]  /*e9c0*/  @!P1 LEA.HI R19, R19, R19, RZ, 0x1 ;  /* 0x0000001313139211 */ /* 0x000fe200078f08ff */
[----:B------:R3:W-:Y:S01]  /*e9d0*/  @!P5 ST.E.64 desc[UR6][R16.64], R36 ;  /* 0x000000241000d985 */ /* 0x0007e2000c101b06 */
[----:B------:R-:W-:Y:S01]  /*e9e0*/  ISETP.GE.AND P5, PT, R21, UR4, PT ;  /* 0x0000000415007c0c */ /* 0x000fe2000bfa6270 */
[----:B0-----:R-:W-:Y:S01]  /*e9f0*/  VIADD R25, R3, 0x60 ;  /* 0x0000006003197836 */ /* 0x001fe20000000000 */
[----:B------:R-:W-:Y:S02]  /*ea00*/  @!P0 LOP3.LUT R11, R18, 0xfffffffe, RZ, 0xc0, !PT ;  /* 0xfffffffe120b8812 */ /* 0x000fe400078ec0ff */
[----:B------:R-:W-:Y:S02]  /*ea10*/  @!P2 LEA.HI R0, R0, R0, RZ, 0x1 ;  /* 0x000000000000a211 */ /* 0x000fe400078f08ff */
[----:B-1----:R-:W-:Y:S01]  /*ea20*/  @!P1 LOP3.LUT R13, R19, 0xfffffffe, RZ, 0xc0, !PT ;  /* 0xfffffffe130d9812 */ /* 0x002fe200078ec0ff */
[----:B------:R-:W-:Y:S01]  /*ea30*/  @!P0 IMAD.WIDE R10, R11, 0x4, R4 ;  /* 0x000000040b0a8825 */ /* 0x000fe200078e0204 */
[----:B------:R-:W-:-:S02]  /*ea40*/  @!P3 LEA.HI R2, R2, R2, RZ, 0x1 ;  /* 0x000000020202b211 */ /* 0x000fc400078f08ff */
[----:B------:R-:W-:Y:S01]  /*ea50*/  @!P4 LEA.HI R20, R20, R20, RZ, 0x1 ;  /* 0x000000141414c211 */ /* 0x000fe200078f08ff */
[----:B------:R-:W-:Y:S01]  /*ea60*/  @!P1 IMAD.WIDE R12, R13, 0x4, R4 ;  /* 0x000000040d0c9825 */ /* 0x000fe200078e0204 */
[----:B------:R-:W-:Y:S01]  /*ea70*/  @!P6 LEA.HI R22, R22, R22, RZ, 0x1 ;  /* 0x000000161616e211 */ /* 0x000fe200078f08ff */
[----:B------:R0:W-:Y:S01]  /*ea80*/  @!P0 ST.E.64 desc[UR6][R10.64], R40 ;  /* 0x000000280a008985 */ /* 0x0001e2000c101b06 */
[----:B------:R-:W-:Y:S02]  /*ea90*/  @!P5 LEA.HI R21, R21, R21, RZ, 0x1 ;  /* 0x000000151515d211 */ /* 0x000fe400078f08ff */
[----:B--2---:R-:W-:Y:S01]  /*eaa0*/  @!P2 LOP3.LUT R15, R0, 0xfffffffe, RZ, 0xc0, !PT ;  /* 0xfffffffe000fa812 */ /* 0x004fe200078ec0ff */
[----:B------:R1:W-:Y:S01]  /*eab0*/  @!P1 ST.E.64 desc[UR6][R12.64], R44 ;  /* 0x0000002c0c009985 */ /* 0x0003e2000c101b06 */
[----:B---3--:R-:W-:Y:S01]  /*eac0*/  @!P3 LOP3.LUT R17, R2, 0xfffffffe, RZ, 0xc0, !PT ;  /* 0xfffffffe0211b812 */ /* 0x008fe200078ec0ff */
[C---:B------:R-:W-:Y:S01]  /*ead0*/  VIADD R0, R3.reuse, 0x68 ;  /* 0x0000006803007836 */ /* 0x040fe20000000000 */
[----:B------:R-:W-:Y:S01]  /*eae0*/  @!P4 LOP3.LUT R19, R20, 0xfffffffe, RZ, 0xc0, !PT ;  /* 0xfffffffe1413c812 */ /* 0x000fe200078ec0ff */
[----:B------:R-:W-:Y:S01]  /*eaf0*/  VIADD R2, R3, 0x70 ;  /* 0x0000007003027836 */ /* 0x000fe20000000000 */
[----:B------:R-:W-:Y:S01]  /*eb00*/  @!P5 LOP3.LUT R21, R21, 0xfffffffe, RZ, 0xc0, !PT ;  /* 0xfffffffe1515d812 */ /* 0x000fe200078ec0ff */
[C---:B------:R-:W-:Y:S01]  /*eb10*/  VIADD R20, R3.reuse, 0x78 ;  /* 0x0000007803147836 */ /* 0x040fe20000000000 */
[----:B------:R-:W-:-:S02]  /*eb20*/  IADD3 R24, R3, 0x58, RZ ;  /* 0x0000005803187810 */ /* 0x000fc40007ffe0ff */
[----:B------:R-:W-:Y:S01]  /*eb30*/  @!P6 LOP3.LUT R23, R22, 0xfffffffe, RZ, 0xc0, !PT ;  /* 0xfffffffe1617e812 */ /* 0x000fe200078ec0ff */
[--C-:B0-----:R-:W-:Y:S01]  /*eb40*/  @!P2 IMAD.WIDE R10, R15, 0x4, R4.reuse ;  /* 0x000000040f0aa825 */ /* 0x101fe200078e0204 */
[----:B------:R-:W-:Y:S02]  /*eb50*/  ISETP.GE.AND P1, PT, R24, UR4, PT ;  /* 0x0000000418007c0c */ /* 0x000fe4000bf26270 */
[----:B------:R-:W-:Y:S01]  /*eb60*/  ISETP.GE.AND P0, PT, R25, UR4, PT ;  /* 0x0000000419007c0c */ /* 0x000fe2000bf06270 */
[--C-:B-1----:R-:W-:Y:S01]  /*eb70*/  @!P3 IMAD.WIDE R12, R17, 0x4, R4.reuse ;  /* 0x00000004110cb825 */ /* 0x102fe200078e0204 */
[----:B------:R0:W-:Y:S01]  /*eb80*/  @!P2 ST.E.64 desc[UR6][R10.64], R48 ;  /* 0x000000300a00a985 */ /* 0x0001e2000c101b06 */
[----:B------:R-:W-:Y:S02]  /*eb90*/  IADD3 R22, R3, 0x88, RZ ;  /* 0x0000008803167810 */ /* 0x000fe40007ffe0ff */
[----:B------:R-:W-:Y:S01]  /*eba0*/  @!P4 IMAD.WIDE R14, R19, 0x4, R4 ;  /* 0x00000004130ec825 */ /* 0x000fe200078e0204 */
[----:B------:R1:W-:Y:S01]  /*ebb0*/  @!P3 ST.E.64 desc[UR6][R12.64], R52 ;  /* 0x000000340c00b985 */ /* 0x0003e2000c101b06 */
[----:B------:R-:W-:-:S02]  /*ebc0*/  ISETP.GE.AND P2, PT, R0, UR4, PT ;  /* 0x0000000400007c0c */ /* 0x000fc4000bf46270 */
[--C-:B------:R-:W-:Y:S01]  /*ebd0*/  @!P5 IMAD.WIDE R16, R21, 0x4, R4.reuse ;  /* 0x000000041510d825 */ /* 0x100fe200078e0204 */
[----:B------:R2:W-:Y:S01]  /*ebe0*/  @!P4 ST.E.64 desc[UR6][R14.64], R56 ;  /* 0x000000380e00c985 */ /* 0x0005e2000c101b06 */
[----:B------:R-:W-:Y:S02]  /*ebf0*/  ISETP.GE.AND P3, PT, R22, UR4, PT ;  /* 0x0000000416007c0c */ /* 0x000fe4000bf66270 */
[----:B------:R-:W-:Y:S01]  /*ec00*/  @!P6 IMAD.WIDE R18, R23, 0x4, R4 ;  /* 0x000000041712e825 */ /* 0x000fe200078e0204 */
[----:B------:R3:W-:Y:S01]  /*ec10*/  @!P5 ST.E.64 desc[UR6][R16.64], R60 ;  /* 0x0000003c1000d985 */ /* 0x0007e2000c101b06 */
[----:B------:R-:W-:Y:S02]  /*ec20*/  ISETP.GE.AND P5, PT, R20, UR4, PT ;  /* 0x0000000414007c0c */ /* 0x000fe4000bfa6270 */
[----:B------:R-:W-:Y:S01]  /*ec30*/  VIADD R21, R3, 0x80 ;  /* 0x0000008003157836 */ /* 0x000fe20000000000 */
[----:B------:R4:W-:Y:S01]  /*ec40*/  @!P6 ST.E.64 desc[UR6][R18.64], R64 ;  /* 0x000000401200e985 */ /* 0x0009e2000c101b06 */
[----:B------:R-:W-:-:S02]  /*ec50*/  ISETP.GE.AND P6, PT, R2, UR4, PT ;  /* 0x0000000402007c0c */ /* 0x000fc4000bfc6270 */
[----:B------:R-:W-:Y:S02]  /*ec60*/  @!P1 LEA.HI R24, R24, R24, RZ, 0x1 ;  /* 0x0000001818189211 */ /* 0x000fe400078f08ff */
[----:B------:R-:W-:Y:S02]  /*ec70*/  ISETP.GE.AND P4, PT, R21, UR4, PT ;  /* 0x0000000415007c0c */ /* 0x000fe4000bf86270 */
[----:B------:R-:W-:Y:S02]  /*ec80*/  @!P0 LEA.HI R25, R25, R25, RZ, 0x1 ;  /* 0x0000001919198211 */ /* 0x000fe400078f08ff */
[----:B0-----:R-:W-:Y:S01]  /*ec90*/  @!P1 LOP3.LUT R11, R24, 0xfffffffe, RZ, 0xc0, !PT ;  /* 0xfffffffe180b9812 */ /* 0x001fe200078ec0ff */
[----:B------:R-:W-:Y:S01]  /*eca0*/  VIADD R24, R3, 0x90 ;  /* 0x0000009003187836 */ /* 0x000fe20000000000 */
[----:B-1----:R-:W-:Y:S01]  /*ecb0*/  @!P0 LOP3.LUT R13, R25, 0xfffffffe, RZ, 0xc0, !PT ;  /* 0xfffffffe190d8812 */ /* 0x002fe200078ec0ff */
[----:B------:R-:W-:Y:S01]  /*ecc0*/  VIADD R25, R3, 0x98 ;  /* 0x0000009803197836 */ /* 0x000fe20000000000 */
[----:B------:R-:W-:Y:S01]  /*ecd0*/  @!P2 LEA.HI R0, R0, R0, RZ, 0x1 ;  /* 0x000000000000a211 */ /* 0x000fe200078f08ff */
[----:B------:R-:W-:Y:S01]  /*ece0*/  @!P1 IMAD.WIDE R10, R11, 0x4, R4 ;  /* 0x000000040b0a9825 */ /* 0x000fe200078e0204 */
[----:B------:R-:W-:-:S02]  /*ecf0*/  @!P6 LEA.HI R2, R2, R2, RZ, 0x1 ;  /* 0x000000020202e211 */ /* 0x000fc400078f08ff */
[----:B------:R-:W-:Y:S01]  /*ed00*/  @!P5 LEA.HI R20, R20, R20, RZ, 0x1 ;  /* 0x000000141414d211 */ /* 0x000fe200078f08ff */
[--C-:B------:R-:W-:Y:S01]  /*ed10*/  @!P0 IMAD.WIDE R12, R13, 0x4, R4.reuse ;  /* 0x000000040d0c8825 */ /* 0x100fe200078e0204 */
[----:B------:R-:W-:Y:S01]  /*ed20*/  @!P4 LEA.HI R21, R21, R21, RZ, 0x1 ;  /* 0x000000151515c211 */ /* 0x000fe200078f08ff */
[----:B------:R0:W-:Y:S01]  /*ed30*/  @!P1 ST.E.64 desc[UR6][R10.64], R68 ;  /* 0x000000440a009985 */ /* 0x0001e2000c101b06 */
[----:B------:R-:W-:Y:S02]  /*ed40*/  @!P3 LEA.HI R22, R22, R22, RZ, 0x1 ;  /* 0x000000161616b211 */ /* 0x000fe400078f08ff */
[----:B--2---:R-:W-:Y:S01]  /*ed50*/  @!P2 LOP3.LUT R15, R0, 0xfffffffe, RZ, 0xc0, !PT ;  /* 0xfffffffe000fa812 */ /* 0x004fe200078ec0ff */
[----:B------:R1:W-:Y:S01]  /*ed60*/  @!P0 ST.E.64 desc[UR6][R12.64], R72 ;  /* 0x000000480c008985 */ /* 0x0003e2000c101b06 */
[----:B---3--:R-:W-:Y:S01]  /*ed70*/  @!P6 LOP3.LUT R17, R2, 0xfffffffe, RZ, 0xc0, !PT ;  /* 0xfffffffe0211e812 */ /* 0x008fe200078ec0ff */
[C---:B------:R-:W-:Y:S01]  /*ed80*/  VIADD R0, R3.reuse, 0xa0 ;  /* 0x000000a003007836 */ /* 0x040fe20000000000 */
[----:B----4-:R-:W-:Y:S01]  /*ed90*/  @!P5 LOP3.LUT R19, R20, 0xfffffffe, RZ, 0xc0, !PT ;  /* 0xfffffffe1413d812 */ /* 0x010fe200078ec0ff */
[----:B------:R-:W-:Y:S01]  /*eda0*/  VIADD R2, R3, 0xa8 ;  /* 0x000000a803027836 */ /* 0x000fe20000000000 */
[----:B------:R-:W-:Y:S01]  /*edb0*/  @!P4 LOP3.LUT R21, R21, 0xfffffffe, RZ, 0xc0, !PT ;  /* 0xfffffffe1515c812 */ /* 0x000fe200078ec0ff */
[C---:B------:R-:W-:Y:S01]  /*edc0*/  VIADD R20, R3.reuse, 0xb0 ;  /* 0x000000b003147836 */ /* 0x040fe20000000000 */
[----:B------:R-:W-:Y:S01]  /*edd0*/  @!P3 LOP3.LUT R23, R22, 0xfffffffe, RZ, 0xc0, !PT ;  /* 0xfffffffe1617b812 */ /* 0x000fe200078ec0ff */
[----:B------:R-:W-:Y:S01]  /*ede0*/  VIADD R22, R3, 0xc0 ;  /* 0x000000c003167836 */ /* 0x000fe20000000000 */
[----:B------:R-:W-:Y:S01]  /*edf0*/  ISETP.GE.AND P0, PT, R24, UR4, PT ;  /* 0x0000000418007c0c */ /* 0x000fe2000bf06270 */
[----:B0-----:R-:W-:Y:S01]  /*ee00*/  @!P2 IMAD.WIDE R10, R15, 0x4, R4 ;  /* 0x000000040f0aa825 */ /* 0x001fe200078e0204 */
[----:B------:R-:W-:-:S03]  /*ee10*/  ISETP.GE.AND P1, PT, R25, UR4, PT ;  /* 0x0000000419007c0c */ /* 0x000fc6000bf26270 */
        /* <DEDUP_REMOVED lines=8> */
[----:B------:R-:W-:-:S02]  /*eea0*/  IADD3 R21, R3, 0xb8, RZ ;  /* 0x000000b803157810 */ /* 0x000fc40007ffe0ff */
[----:B------:R-:W-:Y:S01]  /*eeb0*/  @!P3 IMAD.WIDE R18, R23, 0x4, R4 ;  /* 0x000000041712b825 */ /* 0x000fe200078e0204 */
[----:B------:R3:W-:Y:S01]  /*eec0*/  @!P4 ST.E.64 desc[UR6][R16.64], R88 ;  /* 0x000000581000c985 */ /* 0x0007e2000c101b06 */
[----:B------:R-:W-:Y:S02]  /*eed0*/  ISETP.GE.AND P4, PT, R20, UR4, PT ;  /* 0x0000000414007c0c */ /* 0x000fe4000bf86270 */
[----:B------:R-:W-:Y:S01]  /*eee0*/  ISETP.GE.AND P5, PT, R21, UR4, PT ;  /* 0x0000000415007c0c */ /* 0x000fe2000bfa6270 */
[----:B------:R4:W-:Y:S01]  /*eef0*/  @!P3 ST.E.64 desc[UR6][R18.64], R92 ;  /* 0x0000005c1200b985 */ /* 0x0009e2000c101b06 */
[----:B------:R-:W-:Y:S02]  /*ef00*/  ISETP.GE.AND P3, PT, R2, UR4, PT ;  /* 0x0000000402007c0c */ /* 0x000fe4000bf66270 */
[----:B------:R-:W-:Y:S02]  /*ef10*/  @!P0 LEA.HI R24, R24, R24, RZ, 0x1 ;  /* 0x0000001818188211 */ /* 0x000fe400078f08ff */
[----:B------:R-:W-:-:S02]  /*ef20*/  @!P1 LEA.HI R25, R25, R25, RZ, 0x1 ;  /* 0x0000001919199211 */ /* 0x000fc400078f08ff */
[----:B0-----:R-:W-:Y:S02]  /*ef30*/  @!P0 LOP3.LUT R11, R24, 0xfffffffe, RZ, 0xc0, !PT ;  /* 0xfffffffe180b8812 */ /* 0x001fe400078ec0ff */
[----:B------:R-:W-:Y:S02]  /*ef40*/  @!P2 LEA.HI R0, R0, R0, RZ, 0x1 ;  /* 0x000000000000a211 */ /* 0x000fe400078f08ff */
[----:B-1----:R-:W-:Y:S01]  /*ef50*/  @!P1 LOP3.LUT R13, R25, 0xfffffffe, RZ, 0xc0, !PT ;  /* 0xfffffffe190d9812 */ /* 0x002fe200078ec0ff */
[--C-:B------:R-:W-:Y:S01]  /*ef60*/  @!P0 IMAD.WIDE R10, R11, 0x4, R4.reuse ;  /* 0x000000040b0a8825 */ /* 0x100fe200078e0204 */
[----:B------:R-:W-:Y:S02]  /*ef70*/  @!P4 LEA.HI R20, R20, R20, RZ, 0x1 ;  /* 0x000000141414c211 */ /* 0x000fe400078f08ff */
[----:B------:R-:W-:Y:S01]  /*ef80*/  @!P3 LEA.HI R2, R2, R2, RZ, 0x1 ;  /* 0x000000020202b211 */ /* 0x000fe200078f08ff */
[--C-:B------:R-:W-:Y:S01]  /*ef90*/  @!P1 IMAD.WIDE R12, R13, 0x4, R4.reuse ;  /* 0x000000040d0c9825 */ /* 0x100fe200078e0204 */
[----:B--2---:R-:W-:Y:S01]  /*efa0*/  @!P2 LOP3.LUT R15, R0, 0xfffffffe, RZ, 0xc0, !PT ;  /* 0xfffffffe000fa812 */ /* 0x004fe200078ec0ff */
[----:B------:R0:W-:Y:S01]  /*efb0*/  @!P0 ST.E.64 desc[UR6][R10.64], R96 ;  /* 0x000000600a008985 */ /* 0x0001e2000c101b06 */
[----:B------:R-:W-:Y:S01]  /*efc0*/  @!P5 LEA.HI R21, R21, R21, RZ, 0x1 ;  /* 0x000000151515d211 */ /* 0x000fe200078f08ff */
[----:B------:R-:W-:Y:S01]  /*efd0*/  VIADD R0, R3, 0xc8 ;  /* 0x000000c803007836 */ /* 0x000fe20000000000 */
[----:B---3--:R-:W-:Y:S01]  /*efe0*/  @!P3 LOP3.LUT R17, R2, 0xfffffffe, RZ, 0xc0, !PT ;  /* 0xfffffffe0211b812 */ /* 0x008fe200078ec0ff */
[--C-:B------:R-:W-:Y:S01]  /*eff0*/  @!P2 IMAD.WIDE R14, R15, 0x4, R4.reuse ;  /* 0x000000040f0ea825 */ /* 0x100fe200078e0204 */
[----:B------:R-:W-:Y:S01]  /*f000*/  @!P6 LEA.HI R22, R22, R22, RZ, 0x1 ;  /* 0x000000161616e211 */ /* 0x000fe200078f08ff */
[----:B------:R1:W-:Y:S01]  /*f010*/  @!P1 ST.E.64 desc[UR6][R12.64], R100 ;  /* 0x000000640c009985 */ /* 0x0003e2000c101b06 */
[----:B----4-:R-:W-:Y:S01]  /*f020*/  @!P4 LOP3.LUT R19, R20, 0xfffffffe, RZ, 0xc0, !PT ;  /* 0xfffffffe1413c812 */ /* 0x010fe200078ec0ff */
[----:B------:R-:W-:Y:S01]  /*f030*/  VIADD R2, R3, 0xd0 ;  /* 0x000000d003027836 */ /* 0x000fe20000000000 */
[----:B------:R-:W-:Y:S01]  /*f040*/  @!P5 LOP3.LUT R21, R21, 0xfffffffe, RZ, 0xc0, !PT ;  /* 0xfffffffe1515d812 */ /* 0x000fe200078ec0ff */
[----:B------:R2:W-:Y:S01]  /*f050*/  @!P2 ST.E.64 desc[UR6][R14.64], R104 ;  /* 0x000000680e00a985 */ /* 0x0005e2000c101b06 */
[----:B------:R-:W-:Y:S01]  /*f060*/  @!P6 LOP3.LUT R23, R22, 0xfffffffe, RZ, 0xc0, !PT ;  /* 0xfffffffe1617e812 */ /* 0x000fe200078ec0ff */
[----:B------:R-:W-:Y:S01]  /*f070*/  VIADD R20, R3, 0xd8 ;  /* 0x000000d803147836 */ /* 0x000fe20000000000 */
[----:B------:R-:W-:Y:S01]  /*f080*/  ISETP.GE.AND P0, PT, R0, UR4, PT ;  /* 0x0000000400007c0c */ /* 0x000fe2000bf06270 */
[----:B0-----:R-:W-:Y:S01]  /*f090*/  @!P3 IMAD.WIDE R10, R17, 0x4, R4 ;  /* 0x00000004110ab825 */ /* 0x001fe200078e0204 */
[----:B------:R-:W-:-:S02]  /*f0a0*/  ISETP.GE.AND P1, PT, R2, UR4, PT ;  /* 0x0000000402007c0c */ /* 0x000fc4000bf26270 */
[----:B------:R-:W-:Y:S01]  /*f0b0*/  ISETP.GE.AND P2, PT, R20, UR4, PT ;  /* 0x0000000414007c0c */ /* 0x000fe2000bf46270 */
[--C-:B------:R-:W-:Y:S01]  /*f0c0*/  @!P5 IMAD.WIDE R16, R21, 0x4, R4.reuse ;  /* 0x000000041510d825 */ /* 0x100fe200078e0204 */
[----:B------:R0:W-:Y:S03]  /*f0d0*/  @!P3 ST.E.64 desc[UR6][R10.64], R108 ;  /* 0x0000006c0a00b985 */ /* 0x0001e6000c101b06 */
[----:B-1----:R-:W-:Y:S01]  /*f0e0*/  @!P4 IMAD.WIDE R12, R19, 0x4, R4 ;  /* 0x00000004130cc825 */ /* 0x002fe200078e0204 */
[----:B--2---:R-:W-:-:S03]  /*f0f0*/  IADD3 R14, R3, 0xe8, RZ ;  /* 0x000000e8030e7810 */ /* 0x004fc60007ffe0ff */
[----:B------:R-:W-:Y:S01]  /*f100*/  @!P6 IMAD.WIDE R18, R23, 0x4, R4 ;  /* 0x000000041712e825 */ /* 0x000fe200078e0204 */
[----:B------:R1:W-:Y:S01]  /*f110*/  @!P4 ST.E.64 desc[UR6][R12.64], R112 ;  /* 0x000000700c00c985 */ /* 0x0003e2000c101b06 */
[----:B------:R-:W-:Y:S02]  /*f120*/  ISETP.GE.AND P4, PT, R14, UR4, PT ;  /* 0x000000040e007c0c */ /* 0x000fe4000bf86270 */
[C---:B------:R-:W-:Y:S01]  /*f130*/  VIADD R21, R3.reuse, 0xe0 ;  /* 0x000000e003157836 */ /* 0x040fe20000000000 */
[----:B------:R2:W-:Y:S01]  /*f140*/  @!P5 ST.E.64 desc[UR6][R16.64], R116 ;  /* 0x000000741000d985 */ /* 0x0005e2000c101b06 */
[C---:B------:R-:W-:Y:S01]  /*f150*/  VIADD R15, R3.reuse, 0xf0 ;  /* 0x000000f0030f7836 */ /* 0x040fe20000000000 */
[----:B------:R-:W-:Y:S01]  /*f160*/  @!P0 LEA.HI R0, R0, R0, RZ, 0x1 ;  /* 0x0000000000008211 */ /* 0x000fe200078f08ff */
[----:B0-----:R-:W-:Y:S01]  /*f170*/  VIADD R11, R3, 0xf8 ;  /* 0x000000f8030b7836 */ /* 0x001fe20000000000 */
[----:B------:R0:W-:Y:S01]  /*f180*/  @!P6 ST.E.64 desc[UR6][R18.64], R120 ;  /* 0x000000781200e985 */ /* 0x0001e2000c101b06 */
[----:B------:R-:W-:-:S02]  /*f190*/  ISETP.GE.AND P3, PT, R21, UR4, PT ;  /* 0x0000000415007c0c */ /* 0x000fc4000bf66270 */
[----:B------:R-:W-:Y:S02]  /*f1a0*/  ISETP.GE.AND P5, PT, R15, UR4, PT ;  /* 0x000000040f007c0c */ /* 0x000fe4000bfa6270 */
[----:B------:R-:W-:Y:S02]  /*f1b0*/  ISETP.GE.AND P6, PT, R11, UR4, PT ;  /* 0x000000040b007c0c */ /* 0x000fe4000bfc6270 */
[----:B------:R-:W-:Y:S02]  /*f1c0*/  @!P1 LEA.HI R2, R2, R2, RZ, 0x1 ;  /* 0x0000000202029211 */ /* 0x000fe400078f08ff */
[----:B------:R-:W-:Y:S02]  /*f1d0*/  @!P2 LEA.HI R20, R20, R20, RZ, 0x1 ;  /* 0x000000141414a211 */ /* 0x000fe400078f08ff */
[----:B------:R-:W-:Y:S02]  /*f1e0*/  @!P4 LEA.HI R14, R14, R14, RZ, 0x1 ;  /* 0x0000000e0e0ec211 */ /* 0x000fe400078f08ff */
[----:B-1----:R-:W-:-:S02]  /*f1f0*/  @!P1 LOP3.LUT R13, R2, 0xfffffffe, RZ, 0xc0, !PT ;  /* 0xfffffffe020d9812 */ /* 0x002fc400078ec0ff */
[----:B------:R-:W-:Y:S02]  /*f200*/  @!P3 LEA.HI R21, R21, R21, RZ, 0x1 ;  /* 0x000000151515b211 */ /* 0x000fe400078f08ff */
[----:B------:R-:W-:Y:S02]  /*f210*/  @!P5 LEA.HI R10, R15, R15, RZ, 0x1 ;  /* 0x0000000f0f0ad211 */ /* 0x000fe400078f08ff */
[----:B------:R-:W-:Y:S02]  /*f220*/  @!P6 LEA.HI R12, R11, R11, RZ, 0x1 ;  /* 0x0000000b0b0ce211 */ /* 0x000fe400078f08ff */
[----:B------:R-:W-:Y:S02]  /*f230*/  @!P0 LOP3.LUT R11, R0, 0xfffffffe, RZ, 0xc0, !PT ;  /* 0xfffffffe000b8812 */ /* 0x000fe400078ec0ff */
[----:B------:R-:W-:Y:S02]  /*f240*/  @!P2 LOP3.LUT R15, R20, 0xfffffffe, RZ, 0xc0, !PT ;  /* 0xfffffffe140fa812 */ /* 0x000fe400078ec0ff */
[----:B--2---:R-:W-:-:S02]  /*f250*/  @!P3 LOP3.LUT R17, R21, 0xfffffffe, RZ, 0xc0, !PT ;  /* 0xfffffffe1511b812 */ /* 0x004fc400078ec0ff */
[----:B0-----:R-:W-:Y:S01]  /*f260*/  @!P4 LOP3.LUT R19, R14, 0xfffffffe, RZ, 0xc0, !PT ;  /* 0xfffffffe0e13c812 */ /* 0x001fe200078ec0ff */
        /* <DEDUP_REMOVED lines=16> */
.L_x_1046:
[----:B------:R-:W-:Y:S05]  /*f370*/  BSYNC B0 ;  /* 0x0000000000007941 */ /* 0x000fea0003800000 */
.L_x_1045:
[----:B------:R-:W-:Y:S01]  /*f380*/  ISETP.GE.AND P0, PT, R9, R8, PT ;  /* 0x000000080900720c */ /* 0x000fe20003f06270 */
[----:B0---4-:R0:W1:Y:S04]  /*f390*/  SHFL.IDX PT, R5, R7, 0x1, 0x1c1f ;  /* 0x003c1f0007057f89 */ /* 0x01106800000e0000 */
[----:B---3--:R0:W3:Y:S08]  /*f3a0*/  SHFL.IDX PT, R4, R6, 0x1, 0x1c1f ;  /* 0x003c1f0006047f89 */ /* 0x0080f000000e0000 */
[----:B0-----:R-:W-:Y:S05]  /*f3b0*/  @P0 BRA `(.L_x_965) ;  /* 0x0000005c00300947 */ /* 0x001fea0003800000 */
[C---:B--2---:R-:W-:Y:S01]  /*f3c0*/  VIADD R0, R3.reuse, 0x8 ;  /* 0x0000000803007836 */ /* 0x044fe20000000000 */
[----:B------:R-:W-:Y:S01]  /*f3d0*/  ULDC UR4, c[0x0][0xac8] ;  /* 0x0002b20000047ab9 */ /* 0x000fe20000000800 */
[C---:B------:R-:W-:Y:S01]  /*f3e0*/  VIADD R2, R3.reuse, 0x10 ;  /* 0x0000001003027836 */ /* 0x040fe20000000000 */
[C---:B------:R-:W-:Y:S01]  /*f3f0*/  ISETP.GE.AND P0, PT, R3.reuse, UR4, PT ;  /* 0x0000000403007c0c */ /* 0x040fe2000bf06270 */
        /* <DEDUP_REMOVED lines=9> */
[----:B------:R-:W-:Y:S01]  /*f490*/  ISETP.GE.AND P6, PT, R13, UR4, PT ;  /* 0x000000040d007c0c */ /* 0x000fe2000bfc6270 */
[----:B------:R-:W-:Y:S01]  /*f4a0*/  VIADD R20, R3, 0x58 ;  /* 0x0000005803147836 */ /* 0x000fe20000000000 */
[----:B------:R-:W-:Y:S01]  /*f4b0*/  ISETP.GE.AND P3, PT, R15, UR4, PT ;  /* 0x000000040f007c0c */ /* 0x000fe2000bf66270 */
[----:B-1-3--:R-:W-:Y:S01]  /*f4c0*/  @!P0 IMAD.WIDE R6, R3, 0x4, R4 ;  /* 0x0000000403068825 */ /* 0x00afe200078e0204 */
[----:B------:R-:W-:-:S02]  /*f4d0*/  ISETP.GE.AND P4, PT, R16, UR4, PT ;  /* 0x0000000410007c0c */ /* 0x000fc4000bf86270 */
[----:B------:R-:W-:Y:S02]  /*f4e0*/  @!P1 LEA.HI R0, R0, R0, RZ, 0x1 ;  /* 0x0000000000009211 */ /* 0x000fe400078f08ff */
[----:B------:R-:W-:Y:S01]  /*f4f0*/  @!P2 LEA.HI R2, R2, R2, RZ, 0x1 ;  /* 0x000000020202a211 */ /* 0x000fe200078f08ff */
[----:B------:R0:W-:Y:S01]  /*f500*/  @!P0 ST.E.64 desc[UR6][R6.64], R26 ;  /* 0x0000001a06008985 */ /* 0x0001e2000c101b06 */
[----:B------:R-:W-:Y:S01]  /*f510*/  @!P1 LOP3.LUT R9, R0, 0xfffffffe, RZ, 0xc0, !PT ;  /* 0xfffffffe00099812 */ /* 0x000fe200078ec0ff */
[C---:B------:R-:W-:Y:S01]  /*f520*/  VIADD R0, R3.reuse, 0x28 ;  /* 0x0000002803007836 */ /* 0x040fe20000000000 */
[----:B------:R-:W-:Y:S01]  /*f530*/  @!P2 LOP3.LUT R11, R2, 0xfffffffe, RZ, 0xc0, !PT ;  /* 0xfffffffe020ba812 */ /* 0x000fe200078ec0ff */
[----:B------:R-:W-:Y:S01]  /*f540*/  VIADD R2, R3, 0x30 ;  /* 0x0000003003027836 */ /* 0x000fe20000000000 */
[----:B------:R-:W-:Y:S01]  /*f550*/  @!P5 LEA.HI R12, R12, R12, RZ, 0x1 ;  /* 0x0000000c0c0cd211 */ /* 0x000fe200078f08ff */
[----:B------:R-:W-:Y:S01]  /*f560*/  @!P1 IMAD.WIDE R8, R9, 0x4, R4 ;  /* 0x0000000409089825 */ /* 0x000fe200078e0204 */
[----:B------:R-:W-:-:S02]  /*f570*/  ISETP.GE.AND P0, PT, R0, UR4, PT ;  /* 0x0000000400007c0c */ /* 0x000fc4000bf06270 */
[----:B------:R-:W-:Y:S01]  /*f580*/  @!P6 LEA.HI R13, R13, R13, RZ, 0x1 ;  /* 0x0000000d0d0de211 */ /* 0x000fe200078f08ff */
[--C-:B------:R-:W-:Y:S01]  /*f590*/  @!P2 IMAD.WIDE R10, R11, 0x4, R4.reuse ;  /* 0x000000040b0aa825 */ /* 0x100fe200078e0204 */
[----:B------:R1:W-:Y:S01]  /*f5a0*/  @!P1 ST.E.64 desc[UR6][R8.64], R30 ;  /* 0x0000001e08009985 */ /* 0x0003e2000c101b06 */
[----:B------:R-:W-:Y:S02]  /*f5b0*/  ISETP.GE.AND P1, PT, R2, UR4, PT ;  /* 0x0000000402007c0c */ /* 0x000fe4000bf26270 */
[----:B0-----:R-:W-:Y:S01]  /*f5c0*/  @!P5 LOP3.LUT R7, R12, 0xfffffffe, RZ, 0xc0, !PT ;  /* 0xfffffffe0c07d812 */ /* 0x001fe200078ec0ff */
[----:B------:R0:W-:Y:S01]  /*f5d0*/  @!P2 ST.E.64 desc[UR6][R10.64], R34 ;  /* 0x000000220a00a985 */ /* 0x0001e2000c101b06 */
[----:B------:R-:W-:Y:S02]  /*f5e0*/  ISETP.GE.AND P2, PT, R14, UR4, PT ;  /* 0x000000040e007c0c */ /* 0x000fe4000bf46270 */
[----:B------:R-:W-:Y:S01]  /*f5f0*/  @!P4 LEA.HI R16, R16, R16, RZ, 0x1 ;  /* 0x000000101010c211 */ /* 0x000fe200078f08ff */
[----:B------:R-:W-:Y:S01]  /*f600*/  @!P5 IMAD.WIDE R6, R7, 0x4, R4 ;  /* 0x000000040706d825 */ /* 0x000fe200078e0204 */
[----:B------:R-:W-:-:S02]  /*f610*/  @!P0 LEA.HI R0, R0, R0, RZ, 0x1 ;  /* 0x0000000000008211 */ /* 0x000fc400078f08ff */
[----:B------:R-:W-:Y:S01]  /*f620*/  @!P4 LOP3.LUT R19, R16, 0xfffffffe, RZ, 0xc0, !PT ;  /* 0xfffffffe1013c812 */ /* 0x000fe200078ec0ff */
[----:B------:R-:W-:Y:S01]  /*f630*/  VIADD R16, R3, 0x70 ;  /* 0x0000007003107836 */ /* 0x000fe20000000000 */
[----:B------:R2:W-:Y:S01]  /*f640*/  @!P5 ST.E.64 desc[UR6][R6.64], R38 ;  /* 0x000000260600d985 */ /* 0x0005e2000c101b06 */
[----:B-1----:R-:W-:Y:S02]  /*f650*/  @!P6 LOP3.LUT R9, R13, 0xfffffffe, RZ, 0xc0, !PT ;  /* 0xfffffffe0d09e812 */ /* 0x002fe400078ec0ff */
[----:B------:R-:W-:Y:S02]  /*f660*/  @!P1 LEA.HI R2, R2, R2, RZ, 0x1 ;  /* 0x0000000202029211 */ /* 0x000fe400078f08ff */
[----:B------:R-:W-:Y:S01]  /*f670*/  @!P2 LEA.HI R14, R14, R14, RZ, 0x1 ;  /* 0x0000000e0e0ea211 */ /* 0x000fe200078f08ff */
[--C-:B------:R-:W-:Y:S01]  /*f680*/  @!P6 IMAD.WIDE R8, R9, 0x4, R4.reuse ;  /* 0x000000040908e825 */ /* 0x100fe200078e0204 */
[----:B0-----:R-:W-:Y:S02]  /*f690*/  @!P3 LEA.HI R10, R15, R15, RZ, 0x1 ;  /* 0x0000000f0f0ab211 */ /* 0x001fe400078f08ff */
[----:B------:R-:W-:Y:S01]  /*f6a0*/  @!P0 LOP3.LUT R11, R0, 0xfffffffe, RZ, 0xc0, !PT ;  /* 0xfffffffe000b8812 */ /* 0x000fe200078ec0ff */
[----:B------:R-:W-:Y:S01]  /*f6b0*/  VIADD R0, R3, 0x60 ;  /* 0x0000006003007836 */ /* 0x000fe20000000000 */
[----:B------:R-:W-:Y:S01]  /*f6c0*/  @!P1 LOP3.LUT R13, R2, 0xfffffffe, RZ, 0xc0, !PT ;  /* 0xfffffffe020d9812 */ /* 0x000fe200078ec0ff */
[----:B------:R0:W-:Y:S01]  /*f6d0*/  @!P6 ST.E.64 desc[UR6][R8.64], R42 ;  /* 0x0000002a0800e985 */ /* 0x0001e2000c101b06 */
[----:B------:R-:W-:Y:S01]  /*f6e0*/  @!P2 LOP3.LUT R15, R14, 0xfffffffe, RZ, 0xc0, !PT ;  /* 0xfffffffe0e0fa812 */ /* 0x000fe200078ec0ff */
[----:B--2---:R-:W-:Y:S01]  /*f6f0*/  @!P0 IMAD.WIDE R6, R11, 0x4, R4 ;  /* 0x000000040b068825 */ /* 0x004fe200078e0204 */
[----:B------:R-:W-:-:S02]  /*f700*/  @!P3 LOP3.LUT R17, R10, 0xfffffffe, RZ, 0xc0, !PT ;  /* 0xfffffffe0a11b812 */ /* 0x000fc400078ec0ff */
[----:B------:R-:W-:Y:S01]  /*f710*/  IADD3 R18, R3, 0x50, RZ ;  /* 0x0000005003127810 */ /* 0x000fe20007ffe0ff */
[--C-:B------:R-:W-:Y:S01]  /*f720*/  @!P2 IMAD.WIDE R10, R15, 0x4, R4.reuse ;  /* 0x000000040f0aa825 */ /* 0x100fe200078e0204 */
[----:B------:R-:W-:Y:S01]  /*f730*/  ISETP.GE.AND P6, PT, R20, UR4, PT ;  /* 0x0000000414007c0c */ /* 0x000fe2000bfc6270 */
[----:B------:R-:W-:Y:S01]  /*f740*/  @!P0 ST.E.64 desc[UR6][R6.64], R46 ;  /* 0x0000002e06008985 */ /* 0x000fe2000c101b06 */
[----:B------:R-:W-:Y:S01]  /*f750*/  ISETP.GE.AND P5, PT, R18, UR4, PT ;  /* 0x0000000412007c0c */ /* 0x000fe2000bfa6270 */
[----:B------:R-:W-:Y:S01]  /*f760*/  @!P4 IMAD.WIDE R14, R19, 0x4, R4 ;  /* 0x00000004130ec825 */ /* 0x000fe200078e0204 */
[----:B------:R-:W-:-:S03]  /*f770*/  IADD3 R19, R3, 0x80, RZ ;  /* 0x0000008003137810 */ /* 0x000fc60007ffe0ff */
[----:B0-----:R-:W-:Y:S01]  /*f780*/  @!P1 IMAD.WIDE R8, R13, 0x4, R4 ;  /* 0x000000040d089825 */ /* 0x001fe200078e0204 */
[----:B------:R-:W-:-:S03]  /*f790*/  ISETP.GE.AND P0, PT, R19, UR4, PT ;  /* 0x0000000413007c0c */ /* 0x000fc6000bf06270 */
[----:B------:R-:W-:Y:S01]  /*f7a0*/  @!P3 IMAD.WIDE R12, R17, 0x4, R4 ;  /* 0x00000004110cb825 */ /* 0x000fe200078e0204 */
[----:B------:R0:W-:Y:S01]  /*f7b0*/  @!P1 ST.E.64 desc[UR6][R8.64], R50 ;  /* 0x0000003208009985 */ /* 0x0001e2000c101b06 */
[----:B------:R-:W-:Y:S02]  /*f7c0*/  @!P6 LEA.HI R20, R20, R20, RZ, 0x1 ;  /* 0x000000141414e211 */ /* 0x000fe400078f08ff */
[C---:B------:R-:W-:Y:S01]  /*f7d0*/  VIADD R2, R3.reuse, 0x68 ;  /* 0x0000006803027836 */ /* 0x040fe20000000000 */
[----:B------:R1:W-:Y:S01]  /*f7e0*/  @!P2 ST.E.64 desc[UR6][R10.64], R54 ;  /* 0x000000360a00a985 */ /* 0x0003e2000c101b06 */
[----:B------:R-:W-:Y:S01]  /*f7f0*/  VIADD R17, R3, 0x78 ;  /* 0x0000007803117836 */ /* 0x000fe20000000000 */
[----:B------:R-:W-:Y:S02]  /*f800*/  ISETP.GE.AND P2, PT, R16, UR4, PT ;  /* 0x0000000410007c0c */ /* 0x000fe4000bf46270 */
[----:B------:R2:W-:Y:S01]  /*f810*/  @!P3 ST.E.64 desc[UR6][R12.64], R58 ;  /* 0x0000003a0c00b985 */ /* 0x0005e2000c101b06 */
[----:B------:R-:W-:-:S02]  /*f820*/  ISETP.GE.AND P3, PT, R2, UR4, PT ;  /* 0x0000000402007c0c */ /* 0x000fc4000bf66270 */
[----:B------:R-:W-:Y:S01]  /*f830*/  ISETP.GE.AND P1, PT, R17, UR4, PT ;  /* 0x0000000411007c0c */ /* 0x000fe2000bf26270 */
[----:B------:R3:W-:Y:S01]  /*f840*/  @!P4 ST.E.64 desc[UR6][R14.64], R62 ;  /* 0x0000003e0e00c985 */ /* 0x0007e2000c101b06 */
[----:B------:R-:W-:Y:S02]  /*f850*/  ISETP.GE.AND P4, PT, R0, UR4, PT ;  /* 0x0000000400007c0c */ /* 0x000fe4000bf86270 */
[----:B------:R-:W-:Y:S02]  /*f860*/  @!P5 LEA.HI R18, R18, R18, RZ, 0x1 ;  /* 0x000000121212d211 */ /* 0x000fe400078f08ff */
[----:B0-----:R-:W-:Y:S01]  /*f870*/  @!P6 LOP3.LUT R9, R20, 0xfffffffe, RZ, 0xc0, !PT ;  /* 0xfffffffe1409e812 */ /* 0x001fe200078ec0ff */
[C---:B------:R-:W-:Y:S01]  /*f880*/  VIADD R20, R3.reuse, 0x90 ;  /* 0x0000009003147836 */ /* 0x040fe20000000000 */
[----:B------:R-:W-:Y:S01]  /*f890*/  @!P5 LOP3.LUT R7, R18, 0xfffffffe, RZ, 0xc0, !PT ;  /* 0xfffffffe1207d812 */ /* 0x000fe200078ec0ff */
[----:B------:R-:W-:Y:S01]  /*f8a0*/  VIADD R18, R3, 0x88 ;  /* 0x0000008803127836 */ /* 0x000fe20000000000 */
[----:B------:R-:W-:Y:S01]  /*f8b0*/  @!P2 LEA.HI R16, R16, R16, RZ, 0x1 ;  /* 0x000000101010a211 */ /* 0x000fe200078f08ff */
[----:B------:R-:W-:Y:S01]  /*f8c0*/  @!P6 IMAD.WIDE R8, R9, 0x4, R4 ;  /* 0x000000040908e825 */ /* 0x000fe200078e0204 */
[----:B------:R-:W-:-:S02]  /*f8d0*/  @!P3 LEA.HI R2, R2, R2, RZ, 0x1 ;  /* 0x000000020202b211 */ /* 0x000fc400078f08ff */
[----:B------:R-:W-:Y:S01]  /*f8e0*/  @!P1 LEA.HI R17, R17, R17, RZ, 0x1 ;  /* 0x0000001111119211 */ /* 0x000fe200078f08ff */
[----:B------:R-:W-:Y:S01]  /*f8f0*/  @!P5 IMAD.WIDE R6, R7, 0x4, R4 ;  /* 0x000000040706d825 */ /* 0x000fe200078e0204 */
[----:B------:R-:W-:Y:S02]  /*f900*/  @!P4 LEA.HI R0, R0, R0, RZ, 0x1 ;  /* 0x000000000000c211 */ /* 0x000fe400078f08ff */
[----:B------:R-:W-:Y:S02]  /*f910*/  @!P0 LEA.HI R19, R19, R19, RZ, 0x1 ;  /* 0x0000001313138211 */ /* 0x000fe400078f08ff */
[----:B-1----:R-:W-:Y:S01]  /*f920*/  @!P4 LOP3.LUT R11, R0, 0xfffffffe, RZ, 0xc0, !PT ;  /* 0xfffffffe000bc812 */ /* 0x002fe200078ec0ff */
[----:B------:R0:W-:Y:S01]  /*f930*/  @!P5 ST.E.64 desc[UR6][R6.64], R66 ;  /* 0x000000420600d985 */ /* 0x0001e2000c101b06 */
[----:B--2---:R-:W-:Y:S01]  /*f940*/  @!P3 LOP3.LUT R13, R2, 0xfffffffe, RZ, 0xc0, !PT ;  /* 0xfffffffe020db812 */ /* 0x004fe200078ec0ff */
[----:B------:R-:W-:Y:S01]  /*f950*/  VIADD R0, R3, 0x98 ;  /* 0x0000009803007836 */ /* 0x000fe20000000000 */
[----:B---3--:R-:W-:Y:S01]  /*f960*/  @!P2 LOP3.LUT R15, R16, 0xfffffffe, RZ, 0xc0, !PT ;  /* 0xfffffffe100fa812 */ /* 0x008fe200078ec0ff */
[----:B------:R1:W-:Y:S01]  /*f970*/  @!P6 ST.E.64 desc[UR6][R8.64], R70 ;  /* 0x000000460800e985 */ /* 0x0003e2000c101b06 */
[----:B------:R-:W-:Y:S01]  /*f980*/  @!P1 LOP3.LUT R17, R17, 0xfffffffe, RZ, 0xc0, !PT ;  /* 0xfffffffe11119812 */ /* 0x000fe200078ec0ff */
[----:B------:R-:W-:Y:S01]  /*f990*/  VIADD R2, R3, 0xa0 ;  /* 0x000000a003027836 */ /* 0x000fe20000000000 */
[----:B------:R-:W-:Y:S01]  /*f9a0*/  @!P0 LOP3.LUT R19, R19, 0xfffffffe, RZ, 0xc0, !PT ;  /* 0xfffffffe13138812 */ /* 0x000fe200078ec0ff */
[----:B------:R-:W-:Y:S01]  /*f9b0*/  VIADD R16, R3, 0xa8 ;  /* 0x000000a803107836 */ /* 0x000fe20000000000 */
[----:B------:R-:W-:-:S02]  /*f9c0*/  ISETP.GE.AND P6, PT, R18, UR4, PT ;  /* 0x0000000412007c0c */ /* 0x000fc4000bfc6270 */
[----:B------:R-:W-:Y:S01]  /*f9d0*/  ISETP.GE.AND P5, PT, R20, UR4, PT ;  /* 0x0000000414007c0c */ /* 0x000fe2000bfa6270 */
[----:B0-----:R-:W-:-:S04]  /*f9e0*/  @!P4 IMAD.WIDE R6, R11, 0x4, R4 ;  /* 0x000000040b06c825 */ /* 0x001fc800078e0204 */
[--C-:B-1----:R-:W-:Y:S01]  /*f9f0*/  @!P3 IMAD.WIDE R8, R13, 0x4, R4.reuse ;  /* 0x000000040d08b825 */ /* 0x102fe200078e0204 */
[----:B------:R0:W-:Y:S01]  /*fa00*/  @!P4 ST.E.64 desc[UR6][R6.64], R74 ;  /* 0x0000004a0600c985 */ /* 0x0001e2000c101b06 */
[----:B------:R-:W-:Y:S02]  /*fa10*/  ISETP.GE.AND P4, PT, R2, UR4, PT ;  /* 0x0000000402007c0c */ /* 0x000fe4000bf86270 */
[--C-:B------:R-:W-:Y:S01]  /*fa20*/  @!P2 IMAD.WIDE R10, R15, 0x4, R4.reuse ;  /* 0x000000040f0aa825 */ /* 0x100fe200078e0204 */
[----:B------:R1:W-:Y:S01]  /*fa30*/  @!P3 ST.E.64 desc[UR6][R8.64], R78 ;  /* 0x0000004e0800b985 */ /* 0x0003e2000c101b06 */
[----:B------:R-:W-:Y:S02]  /*fa40*/  @!P6 LEA.HI R18, R18, R18, RZ, 0x1 ;  /* 0x000000121212e211 */ /* 0x000fe400078f08ff */
[----:B------:R-:W-:Y:S01]  /*fa50*/  @!P1 IMAD.WIDE R12, R17, 0x4, R4 ;  /* 0x00000004110c9825 */ /* 0x000fe200078e0204 */
[----:B------:R2:W-:Y:S01]  /*fa60*/  @!P2 ST.E.64 desc[UR6][R10.64], R82 ;  /* 0x000000520a00a985 */ /* 0x0005e2000c101b06 */
[----:B------:R-:W-:-:S02]  /*fa70*/  IADD3 R17, R3, 0xb0, RZ ;  /* 0x000000b003117810 */ /* 0x000fc40007ffe0ff */
[----:B------:R-:W-:Y:S01]  /*fa80*/  @!P0 IMAD.WIDE R14, R19, 0x4, R4 ;  /* 0x00000004130e8825 */ /* 0x000fe200078e0204 */
[----:B------:R3:W-:Y:S01]  /*fa90*/  @!P1 ST.E.64 desc[UR6][R12.64], R86 ;  /* 0x000000560c009985 */ /* 0x0007e2000c101b06 */
[----:B------:R-:W-:Y:S02]  /*faa0*/  @!P5 LEA.HI R20, R20, R20, RZ, 0x1 ;  /* 0x000000141414d211 */ /* 0x000fe400078f08ff */
[----:B------:R-:W-:Y:S01]  /*fab0*/  VIADD R19, R3, 0xb8 ;  /* 0x000000b803137836 */ /* 0x000fe20000000000 */
[----:B------:R4:W-:Y:S01]  /*fac0*/  @!P0 ST.E.64 desc[UR6][R14.64], R90 ;  /* 0x0000005a0e008985 */ /* 0x0009e2000c101b06 */
[----:B------:R-:W-:Y:S02]  /*fad0*/  ISETP.GE.AND P0, PT, R0, UR4, PT ;  /* 0x0000000400007c0c */ /* 0x000fe4000bf06270 */
[----:B------:R-:W-:Y:S02]  /*fae0*/  ISETP.GE.AND P3, PT, R16, UR4, PT ;  /* 0x0000000410007c0c */ /* 0x000fe4000bf66270 */
[----:B------:R-:W-:-:S02]  /*faf0*/  ISETP.GE.AND P2, PT, R17, UR4, PT ;  /* 0x0000000411007c0c */ /* 0x000fc4000bf46270 */
[----:B0-----:R-:W-:Y:S01]  /*fb00*/  @!P6 LOP3.LUT R7, R18, 0xfffffffe, RZ, 0xc0, !PT ;  /* 0xfffffffe1207e812 */ /* 0x001fe200078ec0ff */
[----:B------:R-:W-:Y:S01]  /*fb10*/  VIADD R18, R3, 0xc0 ;  /* 0x000000c003127836 */ /* 0x000fe20000000000 */
[----:B------:R-:W-:Y:S02]  /*fb20*/  ISETP.GE.AND P1, PT, R19, UR4, PT ;  /* 0x0000000413007c0c */ /* 0x000fe4000bf26270 */
[----:B-1----:R-:W-:Y:S01]  /*fb30*/  @!P5 LOP3.LUT R9, R20, 0xfffffffe, RZ, 0xc0, !PT ;  /* 0xfffffffe1409d812 */ /* 0x002fe200078ec0ff */
[--C-:B------:R-:W-:Y:S01]  /*fb40*/  @!P6 IMAD.WIDE R6, R7, 0x4, R4.reuse ;  /* 0x000000040706e825 */ /* 0x100fe200078e0204 */
[----:B------:R-:W-:Y:S02]  /*fb50*/  @!P4 LEA.HI R2, R2, R2, RZ, 0x1 ;  /* 0x000000020202c211 */ /* 0x000fe400078f08ff */
[----:B------:R-:W-:Y:S01]  /*fb60*/  @!P0 LEA.HI R0, R0, R0, RZ, 0x1 ;  /* 0x0000000000008211 */ /* 0x000fe200078f08ff */
[----:B------:R-:W-:Y:S01]  /*fb70*/  @!P5 IMAD.WIDE R8, R9, 0x4, R4 ;  /* 0x000000040908d825 */ /* 0x000fe200078e0204 */
[----:B------:R0:W-:Y:S01]  /*fb80*/  @!P6 ST.E.64 desc[UR6][R6.64], R94 ;  /* 0x0000005e0600e985 */ /* 0x0001e2000c101b06 */
[----:B------:R-:W-:-:S02]  /*fb90*/  @!P3 LEA.HI R16, R16, R16, RZ, 0x1 ;  /* 0x000000101010b211 */ /* 0x000fc400078f08ff */
[----:B--2---:R-:W-:Y:S01]  /*fba0*/  @!P0 LOP3.LUT R11, R0, 0xfffffffe, RZ, 0xc0, !PT ;  /* 0xfffffffe000b8812 */ /* 0x004fe200078ec0ff */
[----:B------:R1:W-:Y:S01]  /*fbb0*/  @!P5 ST.E.64 desc[UR6][R8.64], R98 ;  /* 0x000000620800d985 */ /* 0x0003e2000c101b06 */
[C---:B------:R-:W-:Y:S01]  /*fbc0*/  VIADD R20, R3.reuse, 0xc8 ;  /* 0x000000c803147836 */ /* 0x040fe20000000000 */
[----:B------:R-:W-:Y:S01]  /*fbd0*/  ISETP.GE.AND P5, PT, R18, UR4, PT ;  /* 0x0000000412007c0c */ /* 0x000fe2000bfa6270 */
[----:B------:R-:W-:Y:S01]  /*fbe0*/  VIADD R0, R3, 0xd0 ;  /* 0x000000d003007836 */ /* 0x000fe20000000000 */
[----:B------:R-:W-:Y:S02]  /*fbf0*/  @!P2 LEA.HI R17, R17, R17, RZ, 0x1 ;  /* 0x000000111111a211 */ /* 0x000fe400078f08ff */
[----:B------:R-:W-:Y:S02]  /*fc00*/  @!P1 LEA.HI R19, R19, R19, RZ, 0x1 ;  /* 0x0000001313139211 */ /* 0x000fe400078f08ff */
[----:B---3--:R-:W-:Y:S01]  /*fc10*/  @!P4 LOP3.LUT R13, R2, 0xfffffffe, RZ, 0xc0, !PT ;  /* 0xfffffffe020dc812 */ /* 0x008fe200078ec0ff */
[----:B------:R-:W-:Y:S01]  /*fc20*/  VIADD R2, R3, 0xd8 ;  /* 0x000000d803027836 */ /* 0x000fe20000000000 */
[----:B----4-:R-:W-:Y:S01]  /*fc30*/  @!P3 LOP3.LUT R15, R16, 0xfffffffe, RZ, 0xc0, !PT ;  /* 0xfffffffe100fb812 */ /* 0x010fe200078ec0ff */
[----:B0-----:R-:W-:Y:S01]  /*fc40*/  @!P0 IMAD.WIDE R6, R11, 0x4, R4 ;  /* 0x000000040b068825 */ /* 0x001fe200078e0204 */
[----:B------:R-:W-:-:S02]  /*fc50*/  @!P2 LOP3.LUT R17, R17, 0xfffffffe, RZ, 0xc0, !PT ;  /* 0xfffffffe1111a812 */ /* 0x000fc400078ec0ff */
[----:B------:R-:W-:Y:S01]  /*fc60*/  ISETP.GE.AND P6, PT, R20, UR4, PT ;  /* 0x0000000414007c0c */ /* 0x000fe2000bfc6270 */
[--C-:B-1----:R-:W-:Y:S01]  /*fc70*/  @!P4 IMAD.WIDE R8, R13, 0x4, R4.reuse ;  /* 0x000000040d08c825 */ /* 0x102fe200078e0204 */
[----:B------:R-:W-:Y:S01]  /*fc80*/  @!P1 LOP3.LUT R19, R19, 0xfffffffe, RZ, 0xc0, !PT ;  /* 0xfffffffe13139812 */ /* 0x000fe200078ec0ff */
[----:B------:R0:W-:Y:S01]  /*fc90*/  @!P0 ST.E.64 desc[UR6][R6.64], R102 ;  /* 0x0000006606008985 */ /* 0x0001e2000c101b06 */
[----:B------:R-:W-:Y:S01]  /*fca0*/  ISETP.GE.AND P0, PT, R0, UR4, PT ;  /* 0x0000000400007c0c */ /* 0x000fe2000bf06270 */
[--C-:B------:R-:W-:Y:S01]  /*fcb0*/  @!P3 IMAD.WIDE R10, R15, 0x4, R4.reuse ;  /* 0x000000040f0ab825 */ /* 0x100fe200078e0204 */
[----:B------:R-:W-:Y:S01]  /*fcc0*/  IADD3 R16, R3, 0xe0, RZ ;  /* 0x000000e003107810 */ /* 0x000fe20007ffe0ff */
[----:B------:R1:W-:Y:S01]  /*fcd0*/  @!P4 ST.E.64 desc[UR6][R8.64], R106 ;  /* 0x0000006a0800c985 */ /* 0x0003e2000c101b06 */
[----:B------:R-:W-:Y:S01]  /*fce0*/  @!P5 LEA.HI R18, R18, R18, RZ, 0x1 ;  /* 0x000000121212d211 */ /* 0x000fe200078f08ff */
[--C-:B------:R-:W-:Y:S02]  /*fcf0*/  @!P2 IMAD.WIDE R12, R17, 0x4, R4.reuse ;  /* 0x00000004110ca825 */ /* 0x100fe400078e0204 */
[----:B------:R2:W-:Y:S02]  /*fd00*/  @!P3 ST.E.64 desc[UR6][R10.64], R110 ;  /* 0x0000006e0a00b985 */ /* 0x0005e4000c101b06 */
[--C-:B------:R-:W-:Y:S01]  /*fd10*/  @!P1 IMAD.WIDE R14, R19, 0x4, R4.reuse ;  /* 0x00000004130e9825 */ /* 0x100fe200078e0204 */
[----:B------:R-:W-:Y:S01]  /*fd20*/  @!P6 LEA.HI R20, R20, R20, RZ, 0x1 ;  /* 0x000000141414e211 */ /* 0x000fe200078f08ff */
[----:B------:R3:W-:Y:S01]  /*fd30*/  @!P2 ST.E.64 desc[UR6][R12.64], R114 ;  /* 0x000000720c00a985 */ /* 0x0007e2000c101b06 */
[----:B------:R-:W-:Y:S01]  /*fd40*/  ISETP.GE.AND P2, PT, R16, UR4, PT ;  /* 0x0000000410007c0c */ /* 0x000fe2000bf46270 */
[C---:B------:R-:W-:Y:S01]  /*fd50*/  VIADD R17, R3.reuse, 0xe8 ;  /* 0x000000e803117836 */ /* 0x040fe20000000000 */
[----:B0-----:R-:W-:Y:S01]  /*fd60*/  @!P5 LOP3.LUT R7, R18, 0xfffffffe, RZ, 0xc0, !PT ;  /* 0xfffffffe1207d812 */ /* 0x001fe200078ec0ff */
[C---:B------:R-:W-:Y:S01]  /*fd70*/  VIADD R19, R3.reuse, 0xf0 ;  /* 0x000000f003137836 */ /* 0x040fe20000000000 */
[----:B------:R-:W-:Y:S01]  /*fd80*/  @!P1 ST.E.64 desc[UR6][R14.64], R118 ;  /* 0x000000760e009985 */ /* 0x000fe2000c101b06 */
[----:B------:R-:W-:Y:S01]  /*fd90*/  ISETP.GE.AND P1, PT, R2, UR4, PT ;  /* 0x0000000402007c0c */ /* 0x000fe2000bf26270 */
[----:B------:R-:W-:Y:S01]  /*fda0*/  VIADD R3, R3, 0xf8 ;  /* 0x000000f803037836 */ /* 0x000fe20000000000 */
[----:B------:R-:W-:Y:S01]  /*fdb0*/  ISETP.GE.AND P3, PT, R17, UR4, PT ;  /* 0x0000000411007c0c */ /* 0x000fe2000bf66270 */
[----:B------:R-:W-:Y:S01]  /*fdc0*/  @!P5 IMAD.WIDE R6, R7, 0x4, R4 ;  /* 0x000000040706d825 */ /* 0x000fe200078e0204 */
[----:B------:R-:W-:-:S02]  /*fdd0*/  ISETP.GE.AND P4, PT, R19, UR4, PT ;  /* 0x0000000413007c0c */ /* 0x000fc4000bf86270 */
[----:B------:R-:W-:Y:S02]  /*fde0*/  @!P0 LEA.HI R0, R0, R0, RZ, 0x1 ;  /* 0x0000000000008211 */ /* 0x000fe400078f08ff */
[----:B-1----:R-:W-:Y:S01]  /*fdf0*/  @!P6 LOP3.LUT R9, R20, 0xfffffffe, RZ, 0xc0, !PT ;  /* 0xfffffffe1409e812 */ /* 0x002fe200078ec0ff */
[----:B------:R0:W-:Y:S01]  /*fe00*/  @!P5 ST.E.64 desc[UR6][R6.64], R122 ;  /* 0x0000007a0600d985 */ /* 0x0001e2000c101b06 */
[----:B--2---:R-:W-:Y:S02]  /*fe10*/  @!P0 LOP3.LUT R11, R0, 0xfffffffe, RZ, 0xc0, !PT ;  /* 0xfffffffe000b8812 */ /* 0x004fe400078ec0ff */
[----:B------:R-:W-:Y:S01]  /*fe20*/  @!P2 LEA.HI R16, R16, R16, RZ, 0x1 ;  /* 0x000000101010a211 */ /* 0x000fe200078f08ff */
[----:B------:R-:W-:Y:S01]  /*fe30*/  @!P6 IMAD.WIDE R8, R9, 0x4, R4 ;  /* 0x000000040908e825 */ /* 0x000fe200078e0204 */
[----:B------:R-:W-:Y:S02]  /*fe40*/  @!P1 LEA.HI R2, R2, R2, RZ, 0x1 ;  /* 0x0000000202029211 */ /* 0x000fe400078f08ff */
[----:B------:R-:W-:-:S02]  /*fe50*/  @!P3 LEA.HI R17, R17, R17, RZ, 0x1 ;  /* 0x000000111111b211 */ /* 0x000fc400078f08ff */
[----:B------:R1:W-:Y:S01]  /*fe60*/  @!P6 ST.E.64 desc[UR6][R8.64], R126 ;  /* 0x0000007e0800e985 */ /* 0x0003e2000c101b06 */
[----:B------:R-:W-:Y:S02]  /*fe70*/  @!P4 LEA.HI R19, R19, R19, RZ, 0x1 ;  /* 0x000000131313c211 */ /* 0x000fe400078f08ff */
[----:B---3--:R-:W-:Y:S01]  /*fe80*/  @!P1 LOP3.LUT R13, R2, 0xfffffffe, RZ, 0xc0, !PT ;  /* 0xfffffffe020d9812 */ /* 0x008fe200078ec0ff */
[--C-:B0-----:R-:W-:Y:S01]  /*fe90*/  @!P0 IMAD.WIDE R6, R11, 0x4, R4.reuse ;  /* 0x000000040b068825 */ /* 0x101fe200078e0204 */
[----:B------:R-:W-:Y:S02]  /*fea0*/  @!P2 LOP3.LUT R15, R16, 0xfffffffe, RZ, 0xc0, !PT ;  /* 0xfffffffe100fa812 */ /* 0x000fe400078ec0ff */
[----:B------:R-:W-:Y:S02]  /*feb0*/  @!P3 LOP3.LUT R17, R17, 0xfffffffe, RZ, 0xc0, !PT ;  /* 0xfffffffe1111b812 */ /* 0x000fe400078ec0ff */
[----:B------:R0:W-:Y:S01]  /*fec0*/  @!P0 ST.E.64 desc[UR6][R6.64], R130 ;  /* 0x0000008206008985 */ /* 0x0001e2000c101b06 */
[----:B------:R-:W-:Y:S01]  /*fed0*/  ISETP.GE.AND P0, PT, R3, UR4, PT ;  /* 0x0000000403007c0c */ /* 0x000fe2000bf06270 */
[----:B------:R-:W-:Y:S01]  /*fee0*/  @!P2 IMAD.WIDE R10, R15, 0x4, R4 ;  /* 0x000000040f0aa825 */ /* 0x000fe200078e0204 */
[----:B------:R-:W-:-:S03]  /*fef0*/  @!P4 LOP3.LUT R19, R19, 0xfffffffe, RZ, 0xc0, !PT ;  /* 0xfffffffe1313c812 */ /* 0x000fc600078ec0ff */
[----:B-1----:R-:W-:-:S04]  /*ff00*/  @!P1 IMAD.WIDE R8, R13, 0x4, R4 ;  /* 0x000000040d089825 */ /* 0x002fc800078e0204 */
[--C-:B------:R-:W-:Y:S01]  /*ff10*/  @!P3 IMAD.WIDE R12, R17, 0x4, R4.reuse ;  /* 0x00000004110cb825 */ /* 0x100fe200078e0204 */
[----:B------:R0:W-:Y:S03]  /*ff20*/  @!P1 ST.E.64 desc[UR6][R8.64], R134 ;  /* 0x0000008608009985 */ /* 0x0001e6000c101b06 */
[----:B------:R-:W-:Y:S01]  /*ff30*/  @!P4 IMAD.WIDE R14, R19, 0x4, R4 ;  /* 0x00000004130ec825 */ /* 0x000fe200078e0204 */
[----:B------:R0:W-:Y:S04]  /*ff40*/  @!P2 ST.E.64 desc[UR6][R10.64], R138 ;  /* 0x0000008a0a00a985 */ /* 0x0001e8000c101b06 */
        /* <DEDUP_REMOVED lines=9> */
.L_x_1044:
        /* <DEDUP_REMOVED lines=12> */
[----:B------:R-:W2:Y:S01]  /*100a0*/  LDL R4, [R1] ;  /* 0x0000000001047983 */ /* 0x000ea20000100800 */
[----:B------:R-:W-:Y:S01]  /*100b0*/  ISETP.NE.AND P0, PT, R6, 0x1, PT ;  /* 0x000000010600780c */ /* 0x000fe20003f05270 */
[----:B------:R-:W-:Y:S01]  /*100c0*/  S2UR UR7, SR_CTAID.Z ;  /* 0x00000000000779c3 */ /* 0x000fe20000002700 */
[----:B------:R-:W-:Y:S01]  /*100d0*/  ULDC.64 UR8, c[0x0][0xbd0] ;  /* 0x0002f40000087ab9 */ /* 0x000fe20000000a00 */
[----:B------:R-:W-:Y:S01]  /*100e0*/  IMAD.MOV.U32 R5, RZ, RZ, R0 ;  /* 0x000000ffff057224 */ /* 0x000fe200078e0000 */
[----:B------:R-:W-:-:S05]  /*100f0*/  ULDC.64 UR12, c[0x0][0x208] ;  /* 0x00008200000c7ab9 */ /* 0x000fca0000000a00 */
[----:B------:R-:W0:Y:S08]  /*10100*/  LDC.64 R10, c[0x0][0xbd8] ;  /* 0x0002f600ff0a7b82 */ /* 0x000e300000000a00 */
[----:B------:R-:W1:Y:S08]  /*10110*/  @P0 LDC R7, c[0x0][0xbec] ;  /* 0x0002fb00ff070b82 */ /* 0x000e700000000800 */
[----:B------:R-:W3:Y:S08]  /*10120*/  @P0 LDC R9, c[0x0][0xbf0] ;  /* 0x0002fc00ff090b82 */ /* 0x000ef00000000800 */
[----:B------:R-:W4:Y:S08]  /*10130*/  S2UR UR10, SR_CTAID.Y ;  /* 0x00000000000a79c3 */ /* 0x000f300000002600 */
[----:B------:R-:W4:Y:S01]  /*10140*/  LDC R8, c[0x0][0xc50] ;  /* 0x00031400ff087b82 */ /* 0x000f220000000800 */
[----:B--2---:R-:W-:Y:S01]  /*10150*/  R2UR UR11, R4 ;  /* 0x00000000040b72ca */ /* 0x004fe200000e0000 */
[----:B-1----:R-:W-:-:S05]  /*10160*/  @P0 IMAD.HI.U32 R4, R0, R7, RZ ;  /* 0x0000000700040227 */ /* 0x002fca00078e00ff */
[----:B---3--:R-:W-:-:S07]  /*10170*/  @P0 SHF.R.U32.HI R5, RZ, R9, R4 ;  /* 0x00000009ff050219 */ /* 0x008fce0000011604 */
[----:B------:R-:W-:Y:S02]  /*10180*/  USHF.R.S32.HI UR6, URZ, 0x1f, UR11 ;  /* 0x0000001f3f067899 */ /* 0x000fe4000801140b */
[----:B------:R-:W-:Y:S01]  /*10190*/  IMAD R7, RZ, RZ, -UR11 ;  /* 0x8000000bff077e24 */ /* 0x000fe2000f8e02ff */
[----:B------:R-:W-:Y:S02]  /*101a0*/  UIMAD.WIDE.U32 UR4, UR11, UR8, URZ ;  /* 0x000000080b0472a5 */ /* 0x000fe4000f8e003f */
[----:B------:R-:W-:Y:S01]  /*101b0*/  UIMAD UR6, UR6, UR8, URZ ;  /* 0x00000008060672a4 */ /* 0x000fe2000f8e023f */
[----:B----4-:R-:W-:Y:S01]  /*101c0*/  IMAD R9, R8, R7, UR10 ;  /* 0x0000000a08097e24 */ /* 0x010fe2000f8e0207 */
[----:B------:R-:W-:Y:S01]  /*101d0*/  USHF.R.S32.HI UR8, URZ, 0x1f, UR7 ;  /* 0x0000001f3f087899 */ /* 0x000fe20008011407 */
[----:B------:R-:W-:Y:S01]  /*101e0*/  IADD3 R7, -R5, RZ, RZ ;  /* 0x000000ff05077210 */ /* 0x000fe20007ffe1ff */
[----:B------:R-:W-:Y:S01]  /*101f0*/  UIMAD UR6, UR11, UR9, UR6 ;  /* 0x000000090b0672a4 */ /* 0x000fe2000f8e0206 */
[----:B------:R-:W-:Y:S01]  /*10200*/  IMAD.U32 R3, RZ, RZ, UR5 ;  /* 0x00000005ff037e24 */ /* 0x000fe2000f8e00ff */
[----:B------:R-:W-:Y:S01]  /*10210*/  SHF.R.S32.HI R4, RZ, 0x1f, R9 ;  /* 0x0000001fff047819 */ /* 0x000fe20000011409 */
[----:B------:R-:W-:Y:S01]  /*10220*/  IMAD.U32 R2, RZ, RZ, UR4 ;  /* 0x00000004ff027e24 */ /* 0x000fe2000f8e00ff */
[----:B------:R-:W-:Y:S01]  /*10230*/  UIADD3 UR6, UR5, UR6, URZ ;  /* 0x0000000605067290 */ /* 0x000fe2000fffe03f */
[----:B0-----:R-:W-:-:S02]  /*10240*/  IMAD R12, R10, UR8, RZ ;  /* 0x000000080a0c7c24 */ /* 0x001fc4000f8e02ff */
[----:B------:R-:W-:Y:S01]  /*10250*/  ULDC.64 UR4, c[0x0][0xbe0] ;  /* 0x0002f80000047ab9 */ /* 0x000fe20000000a00 */
[----:B------:R-:W-:Y:S02]  /*10260*/  IMAD R7, R6, R7, R0 ;  /* 0x0000000706077224 */ /* 0x000fe400078e0200 */
[----:B------:R-:W-:Y:S02]  /*10270*/  IMAD.U32 R3, RZ, RZ, UR6 ;  /* 0x00000006ff037e24 */ /* 0x000fe4000f8e00ff */
[----:B------:R-:W-:Y:S01]  /*10280*/  IMAD R11, R11, UR7, R12 ;  /* 0x000000070b0b7c24 */ /* 0x000fe2000f8e020c */
[----:B------:R-:W-:Y:S01]  /*10290*/  SHF.R.S32.HI R0, RZ, 0x1f, R7 ;  /* 0x0000001fff007819 */ /* 0x000fe20000011407 */
[----:B------:R-:W-:-:S04]  /*102a0*/  IMAD.WIDE.U32 R2, R10, UR7, R2 ;  /* 0x000000070a027c25 */ /* 0x000fc8000f8e0002 */
[----:B------:R-:W-:Y:S02]  /*102b0*/  IMAD.IADD R3, R11, 0x1, R3 ;  /* 0x000000010b037824 */ /* 0x000fe400078e0203 */
[----:B------:R-:W-:Y:S02]  /*102c0*/  IMAD R4, R4, UR4, RZ ;  /* 0x0000000404047c24 */ /* 0x000fe4000f8e02ff */
[----:B------:R-:W-:-:S04]  /*102d0*/  IMAD.WIDE.U32 R2, R9, UR4, R2 ;  /* 0x0000000409027c25 */ /* 0x000fc8000f8e0002 */
[----:B------:R-:W-:Y:S01]  /*102e0*/  IMAD R4, R9, UR5, R4 ;  /* 0x0000000509047c24 */ /* 0x000fe2000f8e0204 */
[----:B------:R-:W-:Y:S01]  /*102f0*/  SHF.R.S32.HI R9, RZ, 0x1f, R5 ;  /* 0x0000001fff097819 */ /* 0x000fe20000011405 */
[----:B------:R-:W-:Y:S01]  /*10300*/  ULDC.64 UR4, c[0x0][0xbc8] ;  /* 0x0002f20000047ab9 */ /* 0x000fe20000000a00 */
[----:B------:R-:W-:Y:S01]  /*10310*/  IADD3 R2, P0, R5, R2, RZ ;  /* 0x0000000205027210 */ /* 0x000fe20007f1e0ff */
[----:B------:R-:W-:-:S03]  /*10320*/  IMAD R0, R0, UR4, RZ ;  /* 0x0000000400007c24 */ /* 0x000fc6000f8e02ff */
[----:B------:R-:W-:Y:S01]  /*10330*/  IADD3.X R3, R9, R3, R4, P0, !PT ;  /* 0x0000000309037210 */ /* 0x000fe200007fe404 */
[C---:B------:R-:W-:Y:S02]  /*10340*/  IMAD R5, R7.reuse, UR5, R0 ;  /* 0x0000000507057c24 */ /* 0x040fe4000f8e0200 */
[----:B------:R-:W-:Y:S01]  /*10350*/  IMAD.WIDE.U32 R2, R7, UR4, R2 ;  /* 0x0000000407027c25 */ /* 0x000fe2000f8e0002 */
[----:B------:R-:W-:-:S03]  /*10360*/  ULDC.64 UR4, c[0x0][0xba8] ;  /* 0x0002ea0000047ab9 */ /* 0x000fc60000000a00 */
[----:B------:R-:W-:Y:S01]  /*10370*/  IMAD.IADD R3, R3, 0x1, R5 ;  /* 0x0000000103037824 */ /* 0x000fe200078e0205 */
[----:B------:R-:W-:-:S04]  /*10380*/  LEA R4, P0, R2, UR4, 0x2 ;  /* 0x0000000402047c11 */ /* 0x000fc8000f8010ff */
[----:B------:R-:W-:Y:S01]  /*10390*/  LEA.HI.X R5, R2, UR5, R3, 0x2, P0 ;  /* 0x0000000502057c11 */ /* 0x000fe200080f1403 */
[----:B------:R-:W-:-:S05]  /*103a0*/  IMAD.MOV.U32 R3, RZ, RZ, -0x800000 ;  /* 0xff800000ff037424 */ /* 0x000fca00078e00ff */
[----:B------:R4:W-:Y:S01]  /*103b0*/  STG.E desc[UR12][R4.64], R3 ;  /* 0x0000000304007986 */ /* 0x0009e2000c10190c */
[----:B------:R-:W-:Y:S05]  /*103c0*/  BRA `(.L_x_965) ;  /* 0x0000004c002c7947 */ /* 0x000fea0003800000 */
.L_x_963:
        /* <DEDUP_REMOVED lines=18> */
.L_x_1047:
[----:B------:R-:W-:Y:S01]  /*104f0*/  ULDC UR7, c[0x0][0xc50] ;  /* 0x0003140000077ab9 */ /* 0x000fe20000000800 */
[----:B------:R-:W-:Y:S01]  /*10500*/  UMOV UR36, UR6 ;  /* 0x0000000600247c82 */ /* 0x000fe20008000000 */
[----:B------:R-:W-:-:S11]  /*10510*/  UISETP.NE.AND UP0, UPT, UR7, 0x1, UPT ;  /* 0x000000010700788c */ /* 0x000fd6000bf05270 */
[----:B------:R-:W-:Y:S01]  /*10520*/  @UP0 ULDC UR4, c[0x0][0xc54] ;  /* 0x0003150000040ab9 */ /* 0x000fe20000000800 */
[----:B------:R-:W-:Y:S01]  /*10530*/  @UP0 ULDC UR8, c[0x0][0xc58] ;  /* 0x0003160000080ab9 */ /* 0x000fe20000000800 */
[----:B------:R-:W-:-:S04]  /*10540*/  UIMAD.WIDE.U32 UR4, UR6, UR4, URZ ;  /* 0x00000004060472a5 */ /* 0x000fc8000f8e003f */
[----:B------:R-:W-:-:S12]  /*10550*/  @UP0 USHF.R.U32.HI UR36, URZ, UR8, UR5 ;  /* 0x000000083f240299 */ /* 0x000fd80008011605 */
.L_x_1048:
[----:B------:R-:W-:Y:S01]  /*10560*/  ISETP.GE.AND P0, PT, R18, RZ, PT ;  /* 0x000000ff1200720c */ /* 0x000fe20003f06270 */
[----:B------:R-:W-:Y:S01]  /*10570*/  UIADD3 UR44, -UR36, URZ, URZ ;  /* 0x0000003f242c7290 */ /* 0x000fe2000fffe13f */
[----:B------:R-:W-:Y:S01]  /*10580*/  IMAD.MOV.U32 R9, RZ, RZ, 0x1 ;  /* 0x00000001ff097424 */ /* 0x000fe200078e00ff */
[----:B------:R-:W-:Y:S01]  /*10590*/  MOV R3, 0x1 ;  /* 0x0000000100037802 */ /* 0x000fe20000000f00 */
[----:B------:R-:W-:Y:S01]  /*105a0*/  IMAD.MOV.U32 R0, RZ, RZ, RZ ;  /* 0x000000ffff007224 */ /* 0x000fe200078e00ff */
[----:B------:R-:W-:-:S08]  /*105b0*/  UIMAD UR44, UR7, UR44, UR6 ;  /* 0x0000002c072c72a4 */ /* 0x000fd0000f8e0206 */
[----:B------:R-:W-:Y:S05]  /*105c0*/  @!P0 BRA `(.L_x_1049) ;  /* 0x0000004400e48947 */ /* 0x000fea0003800000 */
[----:B------:R-:W0:Y:S01]  /*105d0*/  S2UR UR45, SR_CTAID.X ;  /* 0x00000000002d79c3 */ /* 0x000e220000002500 */
[----:B------:R-:W-:Y:S01]  /*105e0*/  ULDC.64 UR4, c[0x0][0x418] ;  /* 0x0001060000047ab9 */ /* 0x000fe20000000a00 */
[----:B------:R-:W-:Y:S01]  /*105f0*/  ULDC UR6, c[0x0][0x448] ;  /* 0x0001120000067ab9 */ /* 0x000fe20000000800 */
[----:B------:R-:W-:Y:S02]  /*10600*/  UISETP.NE.U32.AND UP0, UPT, UR4, URZ, UPT ;  /* 0x0000003f0400728c */ /* 0x000fe4000bf05070 */
[----:B------:R-:W-:Y:S02]  /*10610*/  UISETP.NE.AND UP1, UPT, UR6, 0x1, UPT ;  /* 0x000000010600788c */ /* 0x000fe4000bf25270 */
[----:B------:R-:W-:Y:S01]  /*10620*/  UISETP.NE.AND.EX UP0, UPT, UR5, URZ, UPT, UP0 ;  /* 0x0000003f0500728c */ /* 0x000fe2000bf05300 */
[----:B------:R-:W-:Y:S02]  /*10630*/  ULDC UR6, c[0x0][0x424] ;  /* 0x0001090000067ab9 */ /* 0x000fe40000000800 */
[----:B------:R-:W-:Y:S01]  /*10640*/  ULDC.64 UR4, c[0x0][0x9e0] ;  /* 0x0002780000047ab9 */ /* 0x000fe20000000a00 */
[----:B------:R-:W-:-:S02]  /*10650*/  USEL UR9, UR6, 0x1, UP0 ;  /* 0x0000000106097887 */ /* 0x000fc40008000000 */
[----:B------:R-:W-:Y:S01]  /*10660*/  UISETP.GE.AND UP0, UPT, UR5, 0x1, UPT ;  /* 0x000000010500788c */ /* 0x000fe2000bf06270 */
[----:B------:R-:W-:Y:S02]  /*10670*/  ULDC UR10, c[0x0][0x288] ;  /* 0x0000a200000a7ab9 */ /* 0x000fe40000000800 */
[----:B------:R-:W-:Y:S01]  /*10680*/  @UP1 ULDC UR7, c[0x0][0x44c] ;  /* 0x0001130000071ab9 */ /* 0x000fe20000000800 */
[----:B------:R-:W-:Y:S01]  /*10690*/  ULDC UR12, c[0x0][0x2f0] ;  /* 0x0000bc00000c7ab9 */ /* 0x000fe20000000800 */
[----:B------:R-:W-:Y:S01]  /*106a0*/  UIADD3 UR11, -UR10, 0x1, URZ ;  /* 0x000000010a0b7890 */ /* 0x000fe2000fffe13f */
[----:B------:R-:W-:Y:S01]  /*106b0*/  PLOP3.LUT P1, PT, PT, PT, UP0, 0x80, 0x0 ;  /* 0x000000000000781c */ /* 0x000fe20003f2f008 */
[----:B------:R-:W-:Y:S01]  /*106c0*/  UIMAD UR13, UR9, UR12, 0x3f ;  /* 0x0000003f090d74a4 */ /* 0x000fe2000f8e020c */
[----:B------:R-:W-:Y:S01]  /*106d0*/  @UP1 ULDC UR14, c[0x0][0x450] ;  /* 0x00011400000e1ab9 */ /* 0x000fe20000000800 */
[----:B------:R-:W-:Y:S02]  /*106e0*/  UIMAD UR11, UR9, UR12, UR11 ;  /* 0x0000000c090b72a4 */ /* 0x000fe4000f8e020b */
[----:B0-----:R-:W-:-:S04]  /*106f0*/  USHF.L.U32 UR45, UR45, 0x7, URZ ;  /* 0x000000072d2d7899 */ /* 0x001fc8000800063f */
[----:B------:R-:W-:-:S04]  /*10700*/  UIADD3 UR8, UR45, 0x7f, URZ ;  /* 0x0000007f2d087890 */ /* 0x000fc8000fffe03f */
[----:B------:R-:W-:-:S04]  /*10710*/  UIMAD.WIDE.U32 UR6, UR8, UR7, URZ ;  /* 0x00000007080672a5 */ /* 0x000fc8000f8e003f */
[----:B------:R-:W-:Y:S02]  /*10720*/  @UP1 USHF.R.U32.HI UR8, URZ, UR14, UR7 ;  /* 0x0000000e3f081299 */ /* 0x000fe40008011607 */
[----:B------:R-:W-:Y:S02]  /*10730*/  USHF.R.S32.HI UR7, URZ, 0x1f, UR13 ;  /* 0x0000001f3f077899 */ /* 0x000fe4000801140d */
[----:B------:R-:W-:Y:S02]  /*10740*/  UIADD3 UR6, UR11, UR8, URZ ;  /* 0x000000080b067290 */ /* 0x000fe4000fffe03f */
[----:B------:R-:W-:Y:S02]  /*10750*/  ULEA.HI UR7, UR7, UR13, URZ, 0x6 ;  /* 0x0000000d07077291 */ /* 0x000fe4000f8f303f */
[----:B------:R-:W-:Y:S02]  /*10760*/  UIADD3 UR4, UR6, UR4, URZ ;  /* 0x0000000406047290 */ /* 0x000fe4000fffe03f */
[----:B------:R-:W-:Y:S01]  /*10770*/  USHF.R.S32.HI UR43, URZ, 0x6, UR7 ;  /* 0x000000063f2b7899 */ /* 0x000fe20008011407 */
        /* <DEDUP_REMOVED lines=11> */
.L_x_1051:
[----:B------:R-:W-:-:S11]  /*10830*/  UISETP.NE.AND UP0, UPT, UR5, 0x1, UPT ;  /* 0x000000010500788c */ /* 0x000fd6000bf05270 */
[----:B------:R-:W-:Y:S02]  /*10840*/  @UP0 ULDC.64 UR14, c[0x0][0x9e8] ;  /* 0x00027a00000e0ab9 */ /* 0x000fe40000000a00 */
[----:B------:R-:W-:-:S04]  /*10850*/  UIMAD.WIDE.U32 UR6, UR8, UR14, URZ ;  /* 0x0000000e080672a5 */ /* 0x000fc8000f8e003f */
[----:B------:R-:W-:-:S12]  /*10860*/  @UP0 USHF.R.U32.HI UR8, URZ, UR15, UR7 ;  /* 0x0000000f3f080299 */ /* 0x000fd80008011607 */
.L_x_1052:
[----:B------:R-:W-:-:S04]  /*10870*/  UIMAD UR8, UR8, UR5, UR5 ;  /* 0x00000005080872a4 */ /* 0x000fc8000f8e0205 */
[----:B------:R-:W-:-:S04]  /*10880*/  UISETP.LT.AND UP0, UPT, UR4, UR8, UPT ;  /* 0x000000080400728c */ /* 0x000fc8000bf01270 */
[----:B------:R-:W-:-:S12]  /*10890*/  USEL UR4, UR4, UR8, UP0 ;  /* 0x0000000804047287 */ /* 0x000fd80008000000 */
.L_x_1050:
[----:B------:R-:W-:Y:S01]  /*108a0*/  UIADD3 UR4, UR4, 0x3f, URZ ;  /* 0x0000003f04047890 */ /* 0x000fe2000fffe03f */
[----:B------:R-:W-:Y:S01]  /*108b0*/  @UP1 ULDC UR6, c[0x0][0x44c] ;  /* 0x0001130000061ab9 */ /* 0x000fe20000000800 */
[----:B------:R-:W-:Y:S02]  /*108c0*/  @UP1 ULDC UR11, c[0x0][0x450] ;  /* 0x00011400000b1ab9 */ /* 0x000fe40000000800 */
[----:B------:R-:W-:Y:S02]  /*108d0*/  USHF.R.S32.HI UR8, URZ, 0x1f, UR4 ;  /* 0x0000001f3f087899 */ /* 0x000fe40008011404 */
[----:B------:R-:W-:Y:S02]  /*108e0*/  UIMAD.WIDE.U32 UR6, UR45, UR6, URZ ;  /* 0x000000062d0672a5 */ /* 0x000fe4000f8e003f */
[----:B------:R-:W-:Y:S02]  /*108f0*/  ULEA.HI UR8, UR8, UR4, URZ, 0x6 ;  /* 0x0000000408087291 */ /* 0x000fe4000f8f303f */
[----:B------:R-:W-:Y:S01]  /*10900*/  UIMAD UR9, UR9, UR12, -UR10 ;  /* 0x0000000c090972a4 */ /* 0x000fe2000f8e0a0a */
[----:B------:R-:W-:Y:S01]  /*10910*/  UMOV UR4, UR45 ;  /* 0x0000002d00047c82 */ /* 0x000fe20008000000 */
[----:B------:R-:W-:-:S02]  /*10920*/  USHF.R.S32.HI UR42, URZ, 0x6, UR8 ;  /* 0x000000063f2a7899 */ /* 0x000fc40008011408 */
[----:B------:R-:W-:Y:S02]  /*10930*/  @UP1 USHF.R.U32.HI UR4, URZ, UR11, UR7 ;  /* 0x0000000b3f041299 */ /* 0x000fe40008011607 */
[----:B------:R-:W-:Y:S02]  /*10940*/  UISETP.LT.AND UP0, UPT, UR43, UR42, UPT ;  /* 0x0000002a2b00728c */ /* 0x000fe4000bf01270 */
[----:B------:R-:W-:Y:S01]  /*10950*/  UIADD3 UR4, UR9, UR4, URZ ;  /* 0x0000000409047290 */ /* 0x000fe2000fffe03f */
[----:B------:R-:W-:Y:S01]  /*10960*/  ULDC UR8, c[0x0][0x9dc] ;  /* 0x0002770000087ab9 */ /* 0x000fe20000000800 */
        /* <DEDUP_REMOVED lines=13> */
.L_x_1054:
[----:B------:R-:W-:-:S11]  /*10a40*/  UISETP.NE.AND UP0, UPT, UR5, 0x1, UPT ;  /* 0x000000010500788c */ /* 0x000fd6000bf05270 */
[----:B------:R-:W-:Y:S02]  /*10a50*/  @UP0 ULDC.64 UR10, c[0x0][0x9e8] ;  /* 0x00027a00000a0ab9 */ /* 0x000fe40000000a00 */
[----:B------:R-:W-:-:S04]  /*10a60*/  UIMAD.WIDE.U32 UR6, UR4, UR10, URZ ;  /* 0x0000000a040672a5 */ /* 0x000fc8000f8e003f */
[----:B------:R-:W-:-:S12]  /*10a70*/  @UP0 USHF.R.U32.HI UR4, URZ, UR11, UR7 ;  /* 0x0000000b3f040299 */ /* 0x000fd80008011607 */
.L_x_1055:
[----:B------:R-:W-:-:S04]  /*10a80*/  UIMAD UR4, UR4, UR5, URZ ;  /* 0x00000005040472a4 */ /* 0x000fc8000f8e023f */
[----:B------:R-:W-:-:S04]  /*10a90*/  UISETP.LT.AND UP0, UPT, UR8, UR4, UPT ;  /* 0x000000040800728c */ /* 0x000fc8000bf01270 */
[----:B------:R-:W-:-:S12]  /*10aa0*/  USEL UR8, UR8, UR4, !UP0 ;  /* 0x0000000408087287 */ /* 0x000fd8000c000000 */
.L_x_1053:
        /* <DEDUP_REMOVED lines=13> */
[----:B------:R-:W-:Y:S01]  /*10b80*/  IMAD.U32 R3, RZ, RZ, UR10 ;  /* 0x0000000aff037e24 */ /* 0x000fe2000f8e00ff */
[----:B------:R-:W-:-:S04]  /*10b90*/  UIADD3 UR4, UR10, -0x1, UR12 ;  /* 0xffffffff0a047890 */ /* 0x000fc8000fffe00c */
[-C--:B------:R-:W-:Y:S01]  /*10ba0*/  IABS R0, R3.reuse ;  /* 0x0000000300007213 */ /* 0x080fe20000000000 */
[----:B------:R-:W-:Y:S01]  /*10bb0*/  UIADD3 UR6, -UR40, UR4, URZ ;  /* 0x0000000428067290 */ /* 0x000fe2000fffe13f */
[----:B------:R-:W-:Y:S02]  /*10bc0*/  IABS R3, R3 ;  /* 0x0000000300037213 */ /* 0x000fe40000000000 */
[----:B------:R-:W-:Y:S01]  /*10bd0*/  R2UR UR11, R0 ;  /* 0x00000000000b72ca */ /* 0x000fe200000e0000 */
[----:B------:R-:W-:Y:S02]  /*10be0*/  UMOV UR4, URZ ;  /* 0x0000003f00047c82 */ /* 0x000fe40008000000 */
[----:B------:R-:W-:-:S05]  /*10bf0*/  IMAD.MOV R3, RZ, RZ, -R3 ;  /* 0x000000ffff037224 */ /* 0x000fca00078e0a03 */
[----:B------:R-:W-:-:S05]  /*10c00*/  R2UR UR9, R3 ;  /* 0x00000000030972ca */ /* 0x000fca00000e0000 */
[----:B------:R-:W0:Y:S08]  /*10c10*/  I2F.RP R0, UR11 ;  /* 0x0000000b00007d06 */ /* 0x000e300008209400 */
[----:B0-----:R-:W0:Y:S02]  /*10c20*/  MUFU.RCP R0, R0 ;  /* 0x0000000000007308 */ /* 0x001e240000001000 */
[----:B0-----:R-:W-:Y:S01]  /*10c30*/  VIADD R2, R0, 0xffffffe ;  /* 0x0ffffffe00027836 */ /* 0x001fe20000000000 */
[----:B------:R-:W-:Y:S01]  /*10c40*/  IABS R0, UR6 ;  /* 0x0000000600007c13 */ /* 0x000fe20008000000 */
[----:B------:R-:W-:-:S03]  /*10c50*/  ULOP3.LUT UR6, UR6, UR10, URZ, 0x3c, !UPT ;  /* 0x0000000a06067292 */ /* 0x000fc6000f8e3c3f */
[----:B------:R-:W-:Y:S01]  /*10c60*/  R2UR UR8, R0 ;  /* 0x00000000000872ca */ /* 0x000fe200000e0000 */
[----:B------:R-:W0:Y:S02]  /*10c70*/  F2I.FTZ.U32.TRUNC.NTZ R2, R2 ;  /* 0x0000000200027305 */ /* 0x000e24000021f000 */
[----:B0-----:R-:W-:-:S13]  /*10c80*/  R2UR UR5, R2 ;  /* 0x00000000020572ca */ /* 0x001fda00000e0000 */
[----:B------:R-:W-:-:S04]  /*10c90*/  UIADD3 UR7, URZ, -UR5, URZ ;  /* 0x800000053f077290 */ /* 0x000fc8000fffe03f */
[----:B------:R-:W-:-:S04]  /*10ca0*/  UIMAD UR7, UR7, UR11, URZ ;  /* 0x0000000b070772a4 */ /* 0x000fc8000f8e023f */
[----:B------:R-:W-:-:S04]  /*10cb0*/  UIMAD.WIDE.U32 UR4, UR5, UR7, UR4 ;  /* 0x00000007050472a5 */ /* 0x000fc8000f8e0004 */
[----:B------:R-:W-:-:S04]  /*10cc0*/  UIMAD.WIDE.U32 UR4, UR5, UR8, URZ ;  /* 0x00000008050472a5 */ /* 0x000fc8000f8e003f */
[----:B------:R-:W-:-:S04]  /*10cd0*/  UIMAD UR4, UR5, UR9, UR8 ;  /* 0x00000009050472a4 */ /* 0x000fc8000f8e0208 */
[----:B------:R-:W-:-:S11]  /*10ce0*/  UISETP.GT.U32.AND UP1, UPT, UR11, UR4, UPT ;  /* 0x000000040b00728c */ /* 0x000fd6000bf24070 */
[----:B------:R-:W-:Y:S02]  /*10cf0*/  @!UP1 UIADD3 UR4, UR4, -UR11, URZ ;  /* 0x8000000b04049290 */ /* 0x000fe4000fffe03f */
[----:B------:R-:W-:Y:S02]  /*10d00*/  @!UP1 UIADD3 UR5, UR5, 0x1, URZ ;  /* 0x0000000105059890 */ /* 0x000fe4000fffe03f */
[----:B------:R-:W-:Y:S02]  /*10d10*/  UISETP.GE.U32.AND UP0, UPT, UR4, UR11, UPT ;  /* 0x0000000b0400728c */ /* 0x000fe4000bf06070 */
[----:B------:R-:W-:-:S09]  /*10d20*/  UISETP.GE.AND UP1, UPT, UR6, URZ, UPT ;  /* 0x0000003f0600728c */ /* 0x000fd2000bf26270 */
[----:B------:R-:W-:Y:S02]  /*10d30*/  @UP0 UIADD3 UR5, UR5, 0x1, URZ ;  /* 0x0000000105050890 */ /* 0x000fe4000fffe03f */
[----:B------:R-:W-:Y:S02]  /*10d40*/  UISETP.NE.AND UP0, UPT, UR10, URZ, UPT ;  /* 0x0000003f0a00728c */ /* 0x000fe4000bf05270 */
[----:B------:R-:W-:-:S09]  /*10d50*/  @!UP1 UIADD3 UR5, -UR5, URZ, URZ ;  /* 0x0000003f05059290 */ /* 0x000fd2000fffe13f */
[----:B------:R-:W-:-:S07]  /*10d60*/  @!UP0 ULOP3.LUT UR5, URZ, UR10, URZ, 0x33, !UPT ;  /* 0x0000000a3f058292 */ /* 0x000fce000f8e333f */
[----:B------:R-:W-:-:S05]  /*10d70*/  UMOV UR41, UR5 ;  /* 0x0000000500297c82 */ /* 0x000fca0008000000 */
.L_x_1056:
[----:B------:R-:W-:Y:S01]  /*10d80*/  UIMAD UR39, UR44, UR41, UR40 ;  /* 0x000000292c2772a4 */ /* 0x000fe2000f8e0228 */
[----:B------:R-:W-:Y:S02]  /*10d90*/  IMAD.U32 R0, RZ, RZ, UR12 ;  /* 0x0000000cff007e24 */ /* 0x000fe4000f8e00ff */
[----:B------:R-:W-:-:S03]  /*10da0*/  IMAD.MOV.U32 R9, RZ, RZ, 0x1 ;  /* 0x00000001ff097424 */ /* 0x000fc600078e00ff */
[----:B------:R-:W-:-:S05]  /*10db0*/  IMAD.U32 R3, RZ, RZ, UR39 ;  /* 0x00000027ff037e24 */ /* 0x000fca000f8e00ff */
[----:B------:R-:W-:Y:S01]  /*10dc0*/  VIADDMNMX R17, R3, UR41, R0, PT ;  /* 0x0000002903117c46 */ /* 0x000fe2000b800100 */
[----:B------:R-:W-:Y:S01]  /*10dd0*/  IMAD.MOV.U32 R3, RZ, RZ, 0x1 ;  /* 0x00000001ff037424 */ /* 0x000fe200078e00ff */
[----:B------:R-:W-:Y:S02]  /*10de0*/  MOV R0, RZ ;  /* 0x000000ff00007202 */ /* 0x000fe40000000f00 */
[----:B------:R-:W-:Y:S01]  /*10df0*/  ISETP.GT.AND P0, PT, R17, UR39, PT ;  /* 0x0000002711007c0c */ /* 0x000fe2000bf04270 */
[----:B------:R0:W-:-:S12]  /*10e00*/  STL [R1+0x8], R17 ;  /* 0x0000081101007387 */ /* 0x0001d80000100800 */
[----:B0-----:R-:W-:Y:S05]  /*10e10*/  @!P0 BRA `(.L_x_1049) ;  /* 0x0000003c00d08947 */ /* 0x001fea0003800000 */
        /* <DEDUP_REMOVED lines=14> */
[----:B------:R-:W-:Y:S02]  /*10f00*/  IMAD.U32 R5, RZ, RZ, UR7 ;  /* 0x00000007ff057e24 */ /* 0x000fe4000f8e00ff */
[----:B------:R-:W-:Y:S02]  /*10f10*/  IMAD.U32 R6, RZ, RZ, UR8 ;  /* 0x00000008ff067e24 */ /* 0x000fe4000f8e00ff */
[----:B------:R-:W-:-:S02]  /*10f20*/  IMAD.U32 R10, RZ, RZ, UR4 ;  /* 0x00000004ff0a7e24 */ /* 0x000fc4000f8e00ff */
[----:B------:R-:W-:Y:S02]  /*10f30*/  IMAD.U32 R11, RZ, RZ, UR5 ;  /* 0x00000005ff0b7e24 */ /* 0x000fe4000f8e00ff */
[----:B------:R-:W-:Y:S02]  /*10f40*/  IMAD.MOV.U32 R8, RZ, RZ, 0x70 ;  /* 0x00000070ff087424 */ /* 0x000fe400078e00ff */
[----:B------:R-:W-:Y:S02]  /*10f50*/  IMAD.MOV.U32 R12, RZ, RZ, 0x1 ;  /* 0x00000001ff0c7424 */ /* 0x000fe400078e00ff */
[----:B------:R-:W-:-:S07]  /*10f60*/  IMAD.MOV.U32 R13, RZ, RZ, RZ ;  /* 0x000000ffff0d7224 */ /* 0x000fce00078e00ff */
[----:B------:R-:W-:-:S07]  /*10f70*/  LEPC R20, `(.L_x_1057) ;  /* 0x000000001014794e */ /* 0x000fce0000000000 */
[----:B0-----:R-:W-:Y:S05]  /*10f80*/  CALL.ABS.NOINC R2 ;  /* 0x0000000002007343 */ /* 0x001fea0003c00000 */
.L_x_1057:
        /* <DEDUP_REMOVED lines=11> */
[----:B------:R-:W-:Y:S01]  /*11040*/  MOV R8, 0x70 ;  /* 0x0000007000087802 */ /* 0x000fe20000000f00 */
[----:B------:R-:W-:Y:S02]  /*11050*/  IMAD.U32 R6, RZ, RZ, UR8 ;  /* 0x00000008ff067e24 */ /* 0x000fe4000f8e00ff */
[----:B------:R-:W-:-:S02]  /*11060*/  IMAD.U32 R7, RZ, RZ, UR9 ;  /* 0x00000009ff077e24 */ /* 0x000fc4000f8e00ff */
[----:B------:R-:W-:Y:S02]  /*11070*/  IMAD.U32 R10, RZ, RZ, UR4 ;  /* 0x00000004ff0a7e24 */ /* 0x000fe4000f8e00ff */
[----:B------:R-:W-:Y:S02]  /*11080*/  IMAD.U32 R11, RZ, RZ, UR5 ;  /* 0x00000005ff0b7e24 */ /* 0x000fe4000f8e00ff */
[----:B------:R-:W-:Y:S02]  /*11090*/  IMAD.MOV.U32 R12, RZ, RZ, 0x1 ;  /* 0x00000001ff0c7424 */ /* 0x000fe400078e00ff */
[----:B0-----:R-:W-:-:S07]  /*110a0*/  IMAD.MOV.U32 R13, RZ, RZ, RZ ;  /* 0x000000ffff0d7224 */ /* 0x001fce00078e00ff */
[----:B------:R-:W-:-:S07]  /*110b0*/  LEPC R20, `(.L_x_1059) ;  /* 0x000000001014794e */ /* 0x000fce0000000000 */
[----:B-1----:R-:W-:Y:S05]  /*110c0*/  CALL.ABS.NOINC R2 ;  /* 0x0000000002007343 */ /* 0x002fea0003c00000 */
.L_x_1059:
[----:B------:R0:W1:Y:S01]  /*110d0*/  LDC.64 R2, c[0x4][R16] ;  /* 0x0100000010027b82 */ /* 0x0000620000000a00 */
[----:B------:R-:W-:Y:S01]  /*110e0*/  ULDC.64 UR6, c[0x4][0x1b8] ;  /* 0x01006e0000067ab9 */ /* 0x000fe20000000a00 */
[----:B------:R-:W-:Y:S01]  /*110f0*/  ULDC.64 UR8, c[0x4][0x1c0] ;  /* 0x0100700000087ab9 */ /* 0x000fe20000000a00 */
[----:B------:R-:W-:Y:S01]  /*11100*/  ULDC.64 UR4, c[0x4][0x150] ;  /* 0x0100540000047ab9 */ /* 0x000fe20000000a00 */
[----:B------:R-:W-:Y:S01]  /*11110*/  IMAD.U32 R4, RZ, RZ, UR6 ;  /* 0x00000006ff047e24 */ /* 0x000fe2000f8e00ff */
[----:B------:R-:W-:Y:S01]  /*11120*/  MOV R7, UR9 ;  /* 0x0000000900077c02 */ /* 0x000fe20008000f00 */
        /* <DEDUP_REMOVED lines=9> */
.L_x_1058:
        /* <DEDUP_REMOVED lines=8> */
[----:B------:R-:W-:Y:S01]  /*11240*/  IADD3 R17, R17, -0x1, RZ ;  /* 0xffffffff11117810 */ /* 0x000fe20007ffe0ff */
        /* <DEDUP_REMOVED lines=12> */
.L_x_1151:
        /* <DEDUP_REMOVED lines=8> */
.L_x_1154:
[----:B------:R-:W-:Y:S05]  /*11390*/  @!P6 BRA `(.L_x_1061) ;  /* 0x000000040020e947 */ /* 0x000fea0003800000 */
[----:B------:R-:W-:Y:S01]  /*113a0*/  IMAD.MOV.U32 R16, RZ, RZ, R18 ;  /* 0x000000ffff107224 */ /* 0x000fe200078e0012 */
[----:B------:R-:W-:Y:S06]  /*113b0*/  @!P1 BRA `(.L_x_1063) ;  /* 0x00000000004c9947 */ /* 0x000fec0003800000 */
[----:B------:R-:W1:Y:S01]  /*113c0*/  LDC R6, c[0x0][0x43c] ;  /* 0x00010f00ff067b82 */ /* 0x000e620000000800 */
[----:B0-----:R-:W-:Y:S01]  /*113d0*/  IMAD.MOV.U32 R0, RZ, RZ, R17 ;  /* 0x000000ffff007224 */ /* 0x001fe200078e0011 */
[----:B------:R-:W-:Y:S01]  /*113e0*/  ULDC.64 UR4, c[0x0][0x428] ;  /* 0x00010a0000047ab9 */ /* 0x000fe20000000a00 */
[----:B------:R-:W-:Y:S01]  /*113f0*/  ULDC.64 UR6, c[0x0][0x208] ;  /* 0x0000820000067ab9 */ /* 0x000fe20000000a00 */
[----:B------:R-:W-:-:S04]  /*11400*/  IMAD R7, R19, UR4, RZ ;  /* 0x0000000413077c24 */ /* 0x000fc8000f8e02ff */
[----:B------:R-:W-:Y:S01]  /*11410*/  IMAD R7, R18, UR5, R7 ;  /* 0x0000000512077c24 */ /* 0x000fe2000f8e0207 */
[----:B-1----:R-:W-:-:S13]  /*11420*/  ISETP.NE.AND P0, PT, R6, 0x1, PT ;  /* 0x000000010600780c */ /* 0x002fda0003f05270 */
[----:B------:R-:W0:Y:S02]  /*11430*/  @P0 LDC.64 R4, c[0x0][0x440] ;  /* 0x00011000ff040b82 */ /* 0x000e240000000a00 */
[----:B0-----:R-:W-:-:S05]  /*11440*/  @P0 IMAD.HI.U32 R4, R17, R4, RZ ;  /* 0x0000000411040227 */ /* 0x001fca00078e00ff */
[----:B------:R-:W-:-:S04]  /*11450*/  @P0 SHF.R.U32.HI R0, RZ, R5, R4 ;  /* 0x00000005ff000219 */ /* 0x000fc80000011604 */
[--C-:B------:R-:W-:Y:S01]  /*11460*/  SHF.R.S32.HI R5, RZ, 0x1f, R0.reuse ;  /* 0x0000001fff057819 */ /* 0x100fe20000011400 */
[----:B------:R-:W-:-:S04]  /*11470*/  IMAD.MOV.U32 R4, RZ, RZ, R0 ;  /* 0x000000ffff047224 */ /* 0x000fc800078e0000 */
[----:B------:R-:W-:-:S04]  /*11480*/  IMAD.WIDE.U32 R4, R18, UR4, R4 ;  /* 0x0000000412047c25 */ /* 0x000fc8000f8e0004 */
[----:B------:R-:W-:Y:S01]  /*11490*/  IMAD.IADD R5, R5, 0x1, R7 ;  /* 0x0000000105057824 */ /* 0x000fe200078e0207 */
[----:B------:R-:W-:-:S04]  /*114a0*/  LEA R2, P0, R4, R2, 0x2 ;  /* 0x0000000204027211 */ /* 0x000fc800078010ff */
[----:B------:R-:W-:-:S05]  /*114b0*/  LEA.HI.X R3, R4, R3, R5, 0x2, P0 ;  /* 0x0000000304037211 */ /* 0x000fca00000f1405 */
[----:B------:R1:W5:Y:S01]  /*114c0*/  LDG.E R16, desc[UR6][R2.64] ;  /* 0x0000000602107981 */ /* 0x000362000c1e1900 */
[----:B------:R-:W-:-:S04]  /*114d0*/  IMAD.MOV R0, RZ, RZ, -R0 ;  /* 0x000000ffff007224 */ /* 0x000fc800078e0a00 */
[----:B------:R-:W-:-:S07]  /*114e0*/  IMAD R17, R6, R0, R17 ;  /* 0x0000000006117224 */ /* 0x000fce00078e0211 */
.L_x_1063:
[----:B0-----:R-:W-:Y:S01]  /*114f0*/  MOV R0, 0x1 ;  /* 0x0000000100007802 */ /* 0x001fe20000000f00 */
[----:B------:R-:W1:Y:S03]  /*11500*/  S2R R8, SR_TID.X ;  /* 0x0000000000087919 */ /* 0x000e660000002100 */
[----:B------:R-:W-:-:S04]  /*11510*/  SHF.L.U32 R0, R0, 0x1f, RZ ;  /* 0x0000001f00007819 */ /* 0x000fc800000006ff */
[----:B------:R-:W0:Y:S01]  /*11520*/  SYNCS.PHASECHK.TRANS64.TRYWAIT P0, [UR38+0x30840], R0 ;  /* 0x03084000ff0075a7 */ /* 0x000e220008000166 */
[----:B-1----:R-:W-:-:S04]  /*11530*/  LOP3.LUT R2, R8, 0x7f, RZ, 0xc0, !PT ;  /* 0x0000007f08027812 */ /* 0x002fc800078ec0ff */
[----:B------:R-:W-:Y:S01]  /*11540*/  ISETP.NE.AND P1, PT, R2, RZ, PT ;  /* 0x000000ff0200720c */ /* 0x000fe20003f25270 */
[----:B0-----:R-:W-:-:S12]  /*11550*/  @!P0 BRA `(.L_x_1064) ;  /* 0x0000003c00f08947 */ /* 0x001fd80003800000 */
.L_x_1155:
[----:B------:R-:W-:Y:S05]  /*11560*/  @P1 BRA `(.L_x_1065) ;  /* 0x0000000000181947 */ /* 0x000fea0003800000 */
[----:B------:R-:W1:Y:S01]  /*11570*/  S2R R2, SR_TID.X ;  /* 0x0000000000027919 */ /* 0x000e620000002100 */
[----:B0-----:R-:W-:-:S04]  /*11580*/  IMAD.MOV.U32 R0, RZ, RZ, 0x8000 ;  /* 0x00008000ff007424 */ /* 0x001fc800078e00ff */
[----:B------:R2:W-:Y:S01]  /*11590*/  SYNCS.ARRIVE.TRANS64 RZ, [UR38+0x30830], R0 ;  /* 0x03083000ffff79a7 */ /* 0x0005e20008000026 */
[----:B-1----:R-:W-:-:S13]  /*115a0*/  LOP3.LUT P0, RZ, R2, 0x1f, RZ, 0xc0, !PT ;  /* 0x0000001f02ff7812 */ /* 0x002fda000780c0ff */
[----:B--2---:R-:W-:Y:S05]  /*115b0*/  @!P0 BRA `(.L_x_1065) ;  /* 0x0000000000048947 */ /* 0x004fea0003800000 */
[----:B------:R-:W-:Y:S01]  /*115c0*/  BPT.TRAP 0x1 ;  /* 0x000000040000795c */ /* 0x000fe20000300000 */
.L_x_1065:
        /* <DEDUP_REMOVED lines=10> */
[----:B------:R-:W-:Y:S01]  /*11670*/  USHF.L.U32 UR11, UR11, 0x6, URZ ;  /* 0x000000060b0b7899 */ /* 0x000fe2000800063f */
        /* <DEDUP_REMOVED lines=26> */
.L_x_1061:
        /* <DEDUP_REMOVED lines=21> */
[----:B01----:R-:W-:Y:S05]  /*11970*/  CALL.ABS.NOINC R2 ;  /* 0x0000000002007343 */ /* 0x003fea0003c00000 */
.L_x_1066:
[----:B------:R-:W1:Y:S01]  /*11980*/  LDC R6, c[0x0][0x448] ;  /* 0x00011200ff067b82 */ /* 0x000e620000000800 */
[----:B------:R-:W2:Y:S01]  /*11990*/  S2R R11, SR_TID.X ;  /* 0x00000000000b7919 */ /* 0x000ea20000002100 */
[----:B------:R-:W-:Y:S01]  /*119a0*/  USHF.R.S32.HI UR4, URZ, 0x1f, UR36 ;  /* 0x0000001f3f047899 */ /* 0x000fe20008011424 */
[----:B------:R-:W-:Y:S01]  /*119b0*/  ULDC.64 UR8, c[0x0][0x2d8] ;  /* 0x0000b60000087ab9 */ /* 0x000fe20000000a00 */
[----:B------:R-:W3:Y:S02]  /*119c0*/  S2R R10, SR_CTAID.Z ;  /* 0x00000000000a7919 */ /* 0x000ee40000002700 */
[----:B------:R-:W-:Y:S02]  /*119d0*/  UIMAD UR6, UR4, UR8, URZ ;  /* 0x00000008040672a4 */ /* 0x000fe4000f8e023f */
[----:B------:R-:W-:Y:S02]  /*119e0*/  UIMAD.WIDE.U32 UR4, UR36, UR8, URZ ;  /* 0x00000008240472a5 */ /* 0x000fe4000f8e003f */
[----:B------:R-:W-:-:S04]  /*119f0*/  UIMAD UR6, UR36, UR9, UR6 ;  /* 0x00000009240672a4 */ /* 0x000fc8000f8e0206 */
[----:B------:R-:W-:Y:S01]  /*11a00*/  UIADD3 UR5, UR5, UR6, URZ ;  /* 0x0000000605057290 */ /* 0x000fe2000fffe03f */
[----:B-1----:R-:W-:Y:S02]  /*11a10*/  ISETP.NE.AND P0, PT, R6, 0x1, PT ;  /* 0x000000010600780c */ /* 0x002fe40003f05270 */
[C---:B--2---:R-:W-:Y:S02]  /*11a20*/  LOP3.LUT R9, R11.reuse, 0x7f, RZ, 0xc0, !PT ;  /* 0x0000007f0b097812 */ /* 0x044fe400078ec0ff */
[----:B------:R-:W-:-:S09]  /*11a30*/  SHF.L.U32 R3, R11, 0x4, RZ ;  /* 0x000000040b037819 */ /* 0x000fd200000006ff */
[----:B------:R-:W1:Y:S01]  /*11a40*/  @P0 LDC R5, c[0x0][0x44c] ;  /* 0x00011300ff050b82 */ /* 0x000e620000000800 */
[----:B0-----:R-:W-:Y:S01]  /*11a50*/  SHF.R.U32.HI R0, RZ, 0x3, R9 ;  /* 0x00000003ff007819 */ /* 0x001fe20000011609 */
[----:B------:R-:W-:-:S03]  /*11a60*/  IMAD.SHL.U32 R9, R9, 0x8, RZ ;  /* 0x0000000809097824 */ /* 0x000fc600078e00ff */
[----:B------:R-:W-:-:S03]  /*11a70*/  LOP3.LUT R3, R0, 0x70, R3, 0xf8, !PT ;  /* 0x0000007000037812 */ /* 0x000fc600078ef803 */
[----:B------:R-:W0:Y:S02]  /*11a80*/  @P0 LDC R7, c[0x0][0x450] ;  /* 0x00011400ff070b82 */ /* 0x000e240000000800 */
[----:B------:R-:W-:-:S06]  /*11a90*/  VIADD R4, R3, UR45 ;  /* 0x0000002d03047c36 */ /* 0x000fcc0008000000 */
[----:B------:R-:W2:Y:S01]  /*11aa0*/  LDC.64 R2, c[0x0][0x2e0] ;  /* 0x0000b800ff027b82 */ /* 0x000ea20000000a00 */
[----:B-1----:R-:W-:-:S04]  /*11ab0*/  @P0 IMAD.HI.U32 R8, R4, R5, RZ ;  /* 0x0000000504080227 */ /* 0x002fc800078e00ff */
[----:B------:R-:W-:Y:S01]  /*11ac0*/  IMAD.MOV.U32 R5, RZ, RZ, R4 ;  /* 0x000000ffff057224 */ /* 0x000fe200078e0004 */
[----:B0-----:R-:W-:Y:S02]  /*11ad0*/  @P0 SHF.R.U32.HI R5, RZ, R7, R8 ;  /* 0x00000007ff050219 */ /* 0x001fe40000011608 */
[----:B---3--:R-:W-:-:S05]  /*11ae0*/  SHF.R.S32.HI R7, RZ, 0x1f, R10 ;  /* 0x0000001fff077819 */ /* 0x008fca000001140a */
[----:B--2---:R-:W-:-:S04]  /*11af0*/  IMAD R8, R7, R2, RZ ;  /* 0x0000000207087224 */ /* 0x004fc800078e02ff */
[C---:B------:R-:W-:Y:S01]  /*11b00*/  IMAD R7, R10.reuse, R3, R8 ;  /* 0x000000030a077224 */ /* 0x040fe200078e0208 */
[----:B------:R-:W-:Y:S01]  /*11b10*/  SHF.R.S32.HI R8, RZ, 0x1f, R5 ;  /* 0x0000001fff087819 */ /* 0x000fe20000011405 */
[----:B------:R-:W-:Y:S01]  /*11b20*/  IMAD.WIDE.U32 R2, R10, R2, UR4 ;  /* 0x000000040a027e25 */ /* 0x000fe2000f8e0002 */
[----:B------:R-:W-:-:S03]  /*11b30*/  ULDC.64 UR4, c[0x0][0x2d0] ;  /* 0x0000b40000047ab9 */ /* 0x000fc60000000a00 */
[----:B------:R-:W-:Y:S02]  /*11b40*/  IMAD.IADD R3, R3, 0x1, R7 ;  /* 0x0000000103037824 */ /* 0x000fe400078e0207 */
[----:B------:R-:W-:Y:S02]  /*11b50*/  IMAD.MOV R7, RZ, RZ, -R5 ;  /* 0x000000ffff077224 */ /* 0x000fe400078e0a05 */
[----:B------:R-:W-:Y:S02]  /*11b60*/  IMAD R8, R8, UR4, RZ ;  /* 0x0000000408087c24 */ /* 0x000fe4000f8e02ff */
[----:B------:R-:W-:Y:S02]  /*11b70*/  IMAD R4, R6, R7, R4 ;  /* 0x0000000706047224 */ /* 0x000fe400078e0204 */
[C---:B------:R-:W-:Y:S02]  /*11b80*/  IMAD R7, R5.reuse, UR5, R8 ;  /* 0x0000000505077c24 */ /* 0x040fe4000f8e0208 */
[----:B------:R-:W-:Y:S01]  /*11b90*/  IMAD.WIDE.U32 R2, R5, UR4, R2 ;  /* 0x0000000405027c25 */ /* 0x000fe2000f8e0002 */
[----:B------:R-:W-:Y:S01]  /*11ba0*/  SHF.R.S32.HI R5, RZ, 0x1f, R4 ;  /* 0x0000001fff057819 */ /* 0x000fe20000011404 */
[----:B------:R-:W-:-:S03]  /*11bb0*/  ULDC.64 UR4, c[0x0][0x2c8] ;  /* 0x0000b20000047ab9 */ /* 0x000fc60000000a00 */
[----:B------:R-:W-:Y:S01]  /*11bc0*/  IADD3 R3, R3, R7, RZ ;  /* 0x0000000703037210 */ /* 0x000fe20007ffe0ff */
[----:B------:R-:W-:-:S04]  /*11bd0*/  IMAD R5, R5, UR4, RZ ;  /* 0x0000000405057c24 */ /* 0x000fc8000f8e02ff */
[C---:B------:R-:W-:Y:S02]  /*11be0*/  IMAD R5, R4.reuse, UR5, R5 ;  /* 0x0000000504057c24 */ /* 0x040fe4000f8e0205 */
[----:B------:R-:W-:Y:S01]  /*11bf0*/  IMAD.WIDE.U32 R2, R4, UR4, R2 ;  /* 0x0000000404027c25 */ /* 0x000fe2000f8e0002 */
[----:B------:R-:W-:-:S03]  /*11c00*/  ULDC.64 UR4, c[0x0][0x280] ;  /* 0x0000a00000047ab9 */ /* 0x000fc60000000a00 */
[----:B------:R-:W-:Y:S01]  /*11c10*/  IMAD.IADD R7, R3, 0x1, R5 ;  /* 0x0000000103077824 */ /* 0x000fe200078e0205 */
[----:B------:R-:W-:Y:S01]  /*11c20*/  LEA R8, P0, R2, UR4, 0x1 ;  /* 0x0000000402087c11 */ /* 0x000fe2000f8008ff */
[----:B------:R-:W-:-:S03]  /*11c30*/  ULDC UR4, c[0x0][0x2b8] ;  /* 0x0000ae0000047ab9 */ /* 0x000fc60000000800 */
[----:B------:R-:W-:Y:S01]  /*11c40*/  LEA.HI.X R7, R2, UR5, R7, 0x1, P0 ;  /* 0x0000000502077c11 */ /* 0x000fe200080f0c07 */
[----:B------:R-:W-:-:S05]  /*11c50*/  IMAD.SHL.U32 R2, R11, 0x8, RZ ;  /* 0x000000080b027824 */ /* 0x000fca00078e00ff */
[C---:B------:R-:W-:Y:S02]  /*11c60*/  LOP3.LUT R3, R2.reuse, 0x1c0, RZ, 0xc0, !PT ;  /* 0x000001c002037812 */ /* 0x040fe400078ec0ff */
[----:B------:R-:W-:Y:S02]  /*11c70*/  LOP3.LUT R10, R2, 0x38, RZ, 0xc0, !PT ;  /* 0x00000038020a7812 */ /* 0x000fe400078ec0ff */
[----:B------:R-:W-:Y:S02]  /*11c80*/  LOP3.LUT R3, R3, 0x38, R2, 0xf8, !PT ;  /* 0x0000003803037812 */ /* 0x000fe400078ef802 */
[C---:B------:R-:W-:Y:S02]  /*11c90*/  LOP3.LUT R2, R10.reuse, 0x40, RZ, 0xfc, !PT ;  /* 0x000000400a027812 */ /* 0x040fe400078efcff */
[----:B------:R-:W-:Y:S02]  /*11ca0*/  ISETP.GE.AND P4, PT, R10, UR4, PT ;  /* 0x000000040a007c0c */ /* 0x000fe4000bf86270 */
[----:B------:R-:W-:-:S02]  /*11cb0*/  ISETP.GE.AND P2, PT, R2, UR4, PT ;  /* 0x0000000402007c0c */ /* 0x000fc4000bf46270 */
[----:B------:R-:W-:-:S04]  /*11cc0*/  LOP3.LUT R2, R10, 0x80, RZ, 0xfc, !PT ;  /* 0x000000800a027812 */ /* 0x000fc800078efcff */
[----:B------:R-:W-:Y:S02]  /*11cd0*/  ISETP.GE.AND P1, PT, R2, UR4, PT ;  /* 0x0000000402007c0c */ /* 0x000fe4000bf26270 */
[----:B------:R-:W-:-:S04]  /*11ce0*/  LOP3.LUT R2, R10, 0xc0, RZ, 0xfc, !PT ;  /* 0x000000c00a027812 */ /* 0x000fc800078efcff */
[----:B------:R-:W-:Y:S01]  /*11cf0*/  ISETP.GE.AND P0, PT, R2, UR4, PT ;  /* 0x0000000402007c0c */ /* 0x000fe2000bf06270 */
[----:B------:R-:W-:Y:S01]  /*11d00*/  UMOV UR4, 0xffffffff ;  /* 0xffffffff00047882 */ /* 0x000fe20000000000 */
[----:B------:R-:W-:-:S04]  /*11d10*/  LOP3.LUT R2, R3, 0x38, R11, 0x78, !PT ;  /* 0x0000003803027812 */ /* 0x000fc800078e780b */
[----:B------:R-:W-:Y:S01]  /*11d20*/  LOP3.LUT R9, R2, 0x200, R9, 0xf8, !PT ;  /* 0x0000020002097812 */ /* 0x000fe200078ef809 */
[----:B------:R-:W-:Y:S06]  /*11d30*/  BRA.DIV UR4, `(.L_x_1067) ;  /* 0x0000003a04107947 */ /* 0x000fec000b800000 */
[----:B------:R-:W0:Y:S01]  /*11d40*/  SHFL.IDX PT, R2, R7, RZ, 0x181f ;  /* 0x00181fff07027589 */ /* 0x000e2200000e0000 */
[----:B------:R-:W-:Y:S01]  /*11d50*/  ULDC UR4, c[0x0][0x288] ;  /* 0x0000a20000047ab9 */ /* 0x000fe20000000800 */
[----:B------:R-:W-:Y:S01]  /*11d60*/  VIADD R0, R0, UR45 ;  /* 0x0000002d00007c36 */ /* 0x000fe20008000000 */
[----:B------:R-:W-:Y:S01]  /*11d70*/  ULDC.64 UR6, c[0x0][0x208] ;  /* 0x0000820000067ab9 */ /* 0x000fe20000000a00 */
[----:B------:R-:W1:Y:S01]  /*11d80*/  SHFL.IDX PT, R14, R8, RZ, 0x181f ;  /* 0x00181fff080e7589 */ /* 0x000e6200000e0000 */
[----:B------:R-:W-:Y:S02]  /*11d90*/  IMAD R6, R6, UR4, RZ ;  /* 0x0000000406067c24 */ /* 0x000fe4000f8e02ff */
[C---:B------:R-:W-:Y:S01]  /*11da0*/  VIADD R11, R0.reuse, 0x10 ;  /* 0x00000010000b7836 */ /* 0x040fe20000000000 */
[----:B------:R-:W-:Y:S02]  /*11db0*/  SHFL.IDX PT, R5, R7, 0x1, 0x181f ;  /* 0x00381f0007057f89 */ /* 0x000fe400000e0000 */
[----:B------:R-:W-:-:S02]  /*11dc0*/  ISETP.GE.AND P3, PT, R0, R6, PT ;  /* 0x000000060000720c */ /* 0x000fc40003f66270 */
[----:B------:R-:W2:Y:S11]  /*11dd0*/  SHFL.IDX PT, R4, R8, 0x1, 0x181f ;  /* 0x00381f0008047f89 */ /* 0x000eb600000e0000 */
[----:B------:R-:W-:-:S02]  /*11de0*/  @!P3 LEA R21, R9, UR38, 0x1 ;  /* 0x000000260915bc11 */ /* 0x000fc4000f8e08ff */
[----:B0-----:R-:W-:Y:S01]  /*11df0*/  MOV R3, R2 ;  /* 0x0000000200037202 */ /* 0x001fe20000000f00 */
[----:B-1----:R-:W-:Y:S02]  /*11e00*/  IMAD.MOV.U32 R2, RZ, RZ, R14 ;  /* 0x000000ffff027224 */ /* 0x002fe400078e000e */
[----:B------:R-:W-:Y:S02]  /*11e10*/  SHFL.IDX PT, R14, R8, 0x7, 0x181f ;  /* 0x00f81f00080e7f89 */ /* 0x000fe400000e0000 */
[----:B------:R-:W-:-:S05]  /*11e20*/  @!P3 IMAD.WIDE.U32 R2, R10, 0x2, R2 ;  /* 0x000000020a02b825 */ /* 0x000fca00078e0002 */
[----:B------:R-:W-:Y:S04]  /*11e30*/  @!P3 LDGSTS.E.BYPASS.LTC128B.128 [R21+0x10400], desc[UR6][R2.64], !P4 ;  /* 0x104000000215bfae */ /* 0x000fe8000e101d46 */
[----:B------:R-:W-:Y:S04]  /*11e40*/  @!P3 LDGSTS.E.BYPASS.LTC128B.128 [R21+0x14400], desc[UR6][R2.64+0x80], !P2 ;  /* 0x144000800215bfae */ /* 0x000fe8000d101d46 */
[----:B------:R-:W-:Y:S04]  /*11e50*/  @!P3 LDGSTS.E.BYPASS.LTC128B.128 [R21+0x18400], desc[UR6][R2.64+0x100], !P1 ;  /* 0x184001000215bfae */ /* 0x000fe8000c901d46 */
[----:B------:R0:W-:Y:S01]  /*11e60*/  @!P3 LDGSTS.E.BYPASS.LTC128B.128 [R21+0x1c400], desc[UR6][R2.64+0x180], !P0 ;  /* 0x1c4001800215bfae */ /* 0x0001e2000c101d46 */
[----:B------:R-:W-:Y:S01]  /*11e70*/  ISETP.GE.AND P3, PT, R11, R6, PT ;  /* 0x000000060b00720c */ /* 0x000fe20003f66270 */
[----:B------:R-:W-:-:S02]  /*11e80*/  VIADD R11, R0, 0x20 ;  /* 0x00000020000b7836 */ /* 0x000fc40000000000 */
[----:B0-----:R-:W-:Y:S10]  /*11e90*/  SHFL.IDX PT, R3, R7, 0x2, 0x181f ;  /* 0x00581f0007037f89 */ /* 0x001ff400000e0000 */
[----:B--2---:R-:W-:Y:S01]  /*11ea0*/  @!P3 IMAD.WIDE.U32 R4, R10, 0x2, R4 ;  /* 0x000000020a04b825 */ /* 0x004fe200078e0004 */
[----:B------:R-:W-:Y:S01]  /*11eb0*/  @!P3 LEA R20, R9, UR38, 0x1 ;  /* 0x000000260914bc11 */ /* 0x000fe2000f8e08ff */
[----:B------:R-:W0:Y:S04]  /*11ec0*/  SHFL.IDX PT, R2, R8, 0x2, 0x181f ;  /* 0x00581f0008027f89 */ /* 0x000e2800000e0000 */
[----:B------:R-:W-:Y:S04]  /*11ed0*/  @!P3 LDGSTS.E.BYPASS.LTC128B.128 [R20+0x10c00], desc[UR6][R4.64], !P4 ;  /* 0x10c000000414bfae */ /* 0x000fe8000e101d46 */
[----:B------:R-:W-:Y:S04]  /*11ee0*/  @!P3 LDGSTS.E.BYPASS.LTC128B.128 [R20+0x14c00], desc[UR6][R4.64+0x80], !P2 ;  /* 0x14c000800414bfae */ /* 0x000fe8000d101d46 */
[----:B------:R-:W-:Y:S04]  /*11ef0*/  @!P3 LDGSTS.E.BYPASS.LTC128B.128 [R20+0x18c00], desc[UR6][R4.64+0x100], !P1 ;  /* 0x18c001000414bfae */ /* 0x000fe8000c901d46 */
[----:B------:R1:W-:Y:S01]  /*11f00*/  @!P3 LDGSTS.E.BYPASS.LTC128B.128 [R20+0x1cc00], desc[UR6][R4.64+0x180], !P0 ;  /* 0x1cc001800414bfae */ /* 0x0003e2000c101d46 */
[----:B------:R-:W-:Y:S01]  /*11f10*/  ISETP.GE.AND P3, PT, R11, R6, PT ;  /* 0x000000060b00720c */ /* 0x000fe20003f66270 */
[----:B------:R-:W-:-:S02]  /*11f20*/  VIADD R11, R0, 0x30 ;  /* 0x00000030000b7836 */ /* 0x000fc40000000000 */
[----:B-1----:R-:W-:Y:S10]  /*11f30*/  SHFL.IDX PT, R5, R7, 0x3, 0x181f ;  /* 0x00781f0007057f89 */ /* 0x002ff400000e0000 */
[----:B0-----:R-:W-:Y:S01]  /*11f40*/  @!P3 IMAD.WIDE.U32 R2, R10, 0x2, R2 ;  /* 0x000000020a02b825 */ /* 0x001fe200078e0002 */
[----:B------:R-:W-:Y:S01]  /*11f50*/  @!P3 LEA R21, R9, UR38, 0x1 ;  /* 0x000000260915bc11 */ /* 0x000fe2000f8e08ff */
[----:B------:R-:W0:Y:S04]  /*11f60*/  SHFL.IDX PT, R4, R8, 0x3, 0x181f ;  /* 0x00781f0008047f89 */ /* 0x000e2800000e0000 */
[----:B------:R-:W-:Y:S04]  /*11f70*/  @!P3 LDGSTS.E.BYPASS.LTC128B.128 [R21+0x11400], desc[UR6][R2.64], !P4 ;  /* 0x114000000215bfae */ /* 0x000fe8000e101d46 */
[----:B------:R-:W-:Y:S04]  /*11f80*/  @!P3 LDGSTS.E.BYPASS.LTC128B.128 [R21+0x15400], desc[UR6][R2.64+0x80], !P2 ;  /* 0x154000800215bfae */ /* 0x000fe8000d101d46 */
[----:B------:R-:W-:Y:S04]  /*11f90*/  @!P3 LDGSTS.E.BYPASS.LTC128B.128 [R21+0x19400], desc[UR6][R2.64+0x100], !P1 ;  /* 0x194001000215bfae */ /* 0x000fe8000c901d46 */
[----:B------:R1:W-:Y:S01]  /*11fa0*/  @!P3 LDGSTS.E.BYPASS.LTC128B.128 [R21+0x1d400], desc[UR6][R2.64+0x180], !P0 ;  /* 0x1d4001800215bfae */ /* 0x0003e2000c101d46 */
[----:B------:R-:W-:-:S02]  /*11fb0*/  ISETP.GE.AND P3, PT, R11, R6, PT ;  /* 0x000000060b00720c */ /* 0x000fc40003f66270 */
[----:B------:R-:W-:Y:S01]  /*11fc0*/  IADD3 R11, R0, 0x40, RZ ;  /* 0x00000040000b7810 */ /* 0x000fe20007ffe0ff */
        /* <DEDUP_REMOVED lines=24> */
[----:B------:R1:W-:Y:S04]  /*12150*/  @!P3 LDGSTS.E.BYPASS.LTC128B.128 [R20+0x12c00], desc[UR6][R4.64], !P4 ;  /* 0x12c000000414bfae */ /* 0x0003e8000e101d46 */
[----:B------:R1:W-:Y:S04]  /*12160*/  @!P3 LDGSTS.E.BYPASS.LTC128B.128 [R20+0x16c00], desc[UR6][R4.64+0x80], !P2 ;  /* 0x16c000800414bfae */ /* 0x0003e8000d101d46 */
[----:B------:R1:W-:Y:S04]  /*12170*/  @!P3 LDGSTS.E.BYPASS.LTC128B.128 [R20+0x1ac00], desc[UR6][R4.64+0x100], !P1 ;  /* 0x1ac001000414bfae */ /* 0x0003e8000c901d46 */
[----:B------:R1:W-:Y:S01]  /*12180*/  @!P3 LDGSTS.E.BYPASS.LTC128B.128 [R20+0x1ec00], desc[UR6][R4.64+0x180], !P0 ;  /* 0x1ec001800414bfae */ /* 0x0003e2000c101d46 */
[----:B------:R-:W-:-:S03]  /*12190*/  ISETP.GE.AND P3, PT, R11, R6, PT ;  /* 0x000000060b00720c */ /* 0x000fc60003f66270 */
[----:B------:R-:W2:Y:S10]  /*121a0*/  SHFL.IDX PT, R7, R7, 0x7, 0x181f ;  /* 0x00f81f0007077f89 */ /* 0x000eb400000e0000 */
[----:B0-----:R-:W-:Y:S01]  /*121b0*/  @!P3 IMAD.WIDE.U32 R2, R10, 0x2, R2 ;  /* 0x000000020a02b825 */ /* 0x001fe200078e0002 */
[----:B------:R-:W-:-:S05]  /*121c0*/  @!P3 LEA R21, R9, UR38, 0x1 ;  /* 0x000000260915bc11 */ /* 0x000fca000f8e08ff */
[----:B------:R1:W-:Y:S04]  /*121d0*/  @!P3 LDGSTS.E.BYPASS.LTC128B.128 [R21+0x13400], desc[UR6][R2.64], !P4 ;  /* 0x134000000215bfae */ /* 0x0003e8000e101d46 */
[----:B------:R1:W-:Y:S04]  /*121e0*/  @!P3 LDGSTS.E.BYPASS.LTC128B.128 [R21+0x17400], desc[UR6][R2.64+0x80], !P2 ;  /* 0x174000800215bfae */ /* 0x0003e8000d101d46 */
[----:B------:R1:W-:Y:S04]  /*121f0*/  @!P3 LDGSTS.E.BYPASS.LTC128B.128 [R21+0x1b400], desc[UR6][R2.64+0x100], !P1 ;  /* 0x1b4001000215bfae */ /* 0x0003e8000c901d46 */
[----:B--2---:R1:W-:Y:S02]  /*12200*/  @!P3 LDGSTS.E.BYPASS.LTC128B.128 [R21+0x1f400], desc[UR6][R2.64+0x180], !P0 ;  /* 0x1f4001800215bfae */ /* 0x0043e4000c101d46 */
.L_x_1172:
[----:B-1----:R-:W-:Y:S01]  /*12210*/  VIADD R3, R0, 0x70 ;  /* 0x0000007000037836 */ /* 0x002fe20000000000 */
        /* <DEDUP_REMOVED lines=15> */
.L_x_1069:
[----:B------:R-:W-:Y:S05]  /*12310*/  BSYNC B0 ;  /* 0x0000000000007941 */ /* 0x000fea0003800000 */
.L_x_1068:
[----:B------:R-:W-:Y:S01]  /*12320*/  NOP ;  /* 0x0000000000007918 */ /* 0x000fe20000000000 */
[----:B------:R-:W-:Y:S01]  /*12330*/  SYNCS.ARRIVE.TRANS64.RED.A0T1 RZ, [UR38+0x30800], RZ ;  /* 0x030800ffffff79a7 */ /* 0x000fe20008200426 */
[----:B------:R-:W-:Y:S01]  /*12340*/  IMAD.MOV.U32 R2, RZ, RZ, 0x1 ;  /* 0x00000001ff027424 */ /* 0x000fe200078e00ff */
[----:B------:R-:W-:Y:S04]  /*12350*/  ARRIVES.LDGSTSBAR.64.TRANSCNT [UR38+0x30800] ;  /* 0x03080000ff0079b0 */ /* 0x000fe80008000aa6 */
[----:B------:R-:W-:Y:S01]  /*12360*/  SHF.L.U32 R2, R2, 0x1f, RZ ;  /* 0x0000001f02027819 */ /* 0x000fe200000006ff */
[----:B------:R-:W-:Y:S01]  /*12370*/  NOP ;  /* 0x0000000000007918 */ /* 0x000fe20000000000 */
[----:B------:R-:W2:Y:S01]  /*12380*/  LDL.LU R3, [R1+0x8] ;  /* 0x0000080001037983 */ /* 0x000ea20000300800 */
[----:B------:R-:W-:Y:S01]  /*12390*/  SYNCS.ARRIVE.TRANS64.A1T0 RZ, [UR38+0x30800], RZ ;  /* 0x030800ffffff79a7 */ /* 0x000fe20008100026 */
[----:B------:R-:W1:Y:S01]  /*123a0*/  SYNCS.PHASECHK.TRANS64.TRYWAIT P0, [UR38+0x30820], R2 ;  /* 0x03082002ff0075a7 */ /* 0x000e620008000166 */
[----:B--2---:R-:W-:-:S05]  /*123b0*/  VIADD R0, R3, 0xfffffffe ;  /* 0xfffffffe03007836 */ /* 0x004fca0000000000 */
[----:B------:R-:W-:Y:S01]  /*123c0*/  ISETP.GE.AND P1, PT, R0, UR39, PT ;  /* 0x0000002700007c0c */ /* 0x000fe2000bf26270 */
[----:B-1----:R-:W-:-:S12]  /*123d0*/  @!P0 BRA `(.L_x_1070) ;  /* 0x0000003c002c8947 */ /* 0x002fd80003800000 */
.L_x_1173:
[----:B0-----:R-:W-:Y:S02]  /*123e0*/  IMAD.MOV.U32 R9, RZ, RZ, 0x1 ;  /* 0x00000001ff097424 */ /* 0x001fe400078e00ff */
[----:B------:R-:W-:Y:S01]  /*123f0*/  IMAD.MOV.U32 R8, RZ, RZ, RZ ;  /* 0x000000ffff087224 */ /* 0x000fe200078e00ff */
[----:B------:R-:W-:Y:S06]  /*12400*/  @!P1 BRA `(.L_x_1071) ;  /* 0x0000002000f09947 */ /* 0x000fec0003800000 */
[----:B------:R-:W-:Y:S01]  /*12410*/  UIADD3 UR4, UR44, 0x1, URZ ;  /* 0x000000012c047890 */ /* 0x000fe2000fffe03f */
[----:B------:R-:W0:Y:S01]  /*12420*/  S2R R4, SR_TID.X ;  /* 0x0000000000047919 */ /* 0x000e220000002100 */
[----:B------:R-:W-:Y:S01]  /*12430*/  ULOP3.LUT UR5, URZ, UR42, URZ, 0x33, !UPT ;  /* 0x0000002a3f057292 */ /* 0x000fe2000f8e333f */
[----:B------:R-:W-:Y:S01]  /*12440*/  IMAD.MOV.U32 R9, RZ, RZ, 0x1 ;  /* 0x00000001ff097424 */ /* 0x000fe200078e00ff */
[----:B------:R-:W-:-:S04]  /*12450*/  UIMAD UR4, UR4, UR41, URZ ;  /* 0x00000029040472a4 */ /* 0x000fc8000f8e023f */
[----:B-1----:R-:W-:Y:S01]  /*12460*/  MOV R3, UR5 ;  /* 0x0000000500037c02 */ /* 0x002fe20008000f00 */
[----:B------:R-:W-:Y:S01]  /*12470*/  ULOP3.LUT UR5, URZ, UR39, URZ, 0x33, !UPT ;  /* 0x000000273f057292 */ /* 0x000fe2000f8e333f */
[----:B------:R-:W-:Y:S01]  /*12480*/  LOP3.LUT R2, RZ, UR4, RZ, 0x33, !PT ;  /* 0x00000004ff027c12 */ /* 0x000fe2000f8e33ff */
[----:B------:R-:W-:-:S03]  /*12490*/  ULOP3.LUT UR4, URZ, UR43, URZ, 0x33, !UPT ;  /* 0x0000002b3f047292 */ /* 0x000fc6000f8e333f */
[----:B------:R-:W-:Y:S01]  /*124a0*/  VIADDMNMX R2, R2, -UR40, R3, !PT ;  /* 0x8000002802027c46 */ /* 0x000fe2000f800103 */
[----:B------:R-:W-:-:S03]  /*124b0*/  IMAD.MOV.U32 R3, RZ, RZ, 0x2 ;  /* 0x00000002ff037424 */ /* 0x000fc600078e00ff */
[----:B------:R-:W-:-:S04]  /*124c0*/  VIMNMX R2, R2, UR4, !PT ;  /* 0x0000000402027c48 */ /* 0x000fc8000ffe0100 */
[----:B------:R-:W-:-:S05]  /*124d0*/  VIADDMNMX R3, R2, R3, UR5, !PT ;  /* 0x0000000502037e46 */ /* 0x000fca000f800103 */
[----:B------:R-:W-:-:S05]  /*124e0*/  VIADD R5, R3, 0xfffffffe ;  /* 0xfffffffe03057836 */ /* 0x000fca0000000000 */
[-C--:B------:R-:W-:Y:S02]  /*124f0*/  ISETP.NE.AND P0, PT, R5, R2.reuse, PT ;  /* 0x000000020500720c */ /* 0x080fe40003f05270 */
[----:B------:R-:W-:Y:S02]  /*12500*/  LOP3.LUT R2, RZ, R2, RZ, 0x33, !PT ;  /* 0x00000002ff027212 */ /* 0x000fe400078e33ff */
[----:B0-----:R-:W-:Y:S02]  /*12510*/  LOP3.LUT R10, R4, 0x1f, RZ, 0xc0, !PT ;  /* 0x0000001f040a7812 */ /* 0x001fe400078ec0ff */
[----:B------:R-:W-:Y:S01]  /*12520*/  MOV R4, R16 ;  /* 0x0000001000047202 */ /* 0x000fe20000000f00 */
[----:B------:R-:W-:-:S05]  /*12530*/  IMAD.IADD R3, R3, 0x1, R2 ;  /* 0x0000000103037824 */ /* 0x000fca00078e0202 */
[----:B------:R-:W-:Y:S01]  /*12540*/  LOP3.LUT R12, R3, 0x1, RZ, 0xc0, !PT ;  /* 0x00000001030c7812 */ /* 0x000fe200078ec0ff */
[----:B------:R-:W-:Y:S06]  /*12550*/  @!P0 BRA `(.L_x_1072) ;  /* 0x0000001400c88947 */ /* 0x000fec0003800000 */
[----:B------:R-:W-:Y:S01]  /*12560*/  BSSY B0, `(.L_x_1072) ;  /* 0x0000171000007945 */ /* 0x000fe20003800000 */
[----:B------:R-:W-:Y:S02]  /*12570*/  IMAD.IADD R6, R3, 0x1, -R12 ;  /* 0x0000000103067824 */ /* 0x000fe400078e0a0c */
[----:B------:R-:W-:Y:S02]  /*12580*/  IMAD.MOV.U32 R7, RZ, RZ, 0x1 ;  /* 0x00000001ff077424 */ /* 0x000fe400078e00ff */
[----:B------:R-:W-:-:S07]  /*12590*/  IMAD.MOV.U32 R4, RZ, RZ, R16 ;  /* 0x000000ffff047224 */ /* 0x000fce00078e0010 */
.L_x_1111:
[----:B------:R-:W2:Y:S01]  /*125a0*/  LDL R2, [R1] ;  /* 0x0000000001027983 */ /* 0x000ea20000100800 */
[----:B------:R-:W-:Y:S01]  /*125b0*/  VIADD R6, R6, 0xfffffffe ;  /* 0xfffffffe06067836 */ /* 0x000fe20000000000 */
[----:B------:R-:W-:Y:S04]  /*125c0*/  BSSY B1, `(.L_x_1073) ;  /* 0x00000b3000017945 */ /* 0x000fe80003800000 */
[----:B------:R-:W-:Y:S02]  /*125d0*/  ISETP.NE.AND P2, PT, R6, RZ, PT ;  /* 0x000000ff0600720c */ /* 0x000fe40003f45270 */
[----:B--2---:R-:W-:-:S13]  /*125e0*/  ISETP.NE.AND P0, PT, R2, RZ, PT ;  /* 0x000000ff0200720c */ /* 0x004fda0003f05270 */
[----:B------:R-:W-:Y:S05]  /*125f0*/  @!P0 BRA `(.L_x_1074) ;  /* 0x0000000800bc8947 */ /* 0x000fea0003800000 */
[----:B------:R-:W2:Y:S01]  /*12600*/  LDL R2, [R1+0x4] ;  /* 0x0000040001027983 */ /* 0x000ea20000100800 */
[----:B------:R-:W-:Y:S02]  /*12610*/  MOV R9, R0 ;  /* 0x0000000000097202 */ /* 0x000fe40000000f00 */
        /* <DEDUP_REMOVED lines=12> */
[--C-:B------:R-:W-:Y:S01]  /*126e0*/  SHF.R.S32.HI R3, RZ, 0x1f, R2.reuse ;  /* 0x0000001fff037819 */ /* 0x100fe20000011402 */
[--C-:B------:R-:W-:Y:S02]  /*126f0*/  IMAD.MOV R5, RZ, RZ, -R2.reuse ;  /* 0x000000ffff057224 */ /* 0x100fe400078e0a02 */
[----:B------:R-:W-:Y:S01]  /*12700*/  IMAD.WIDE.U32 R2, R18, UR4, R2 ;  /* 0x0000000412027c25 */ /* 0x000fe2000f8e0002 */
[----:B------:R-:W-:-:S03]  /*12710*/  ULDC.64 UR4, c[0x0][0x418] ;  /* 0x0001060000047ab9 */ /* 0x000fc60000000a00 */
[----:B------:R-:W-:Y:S01]  /*12720*/  IMAD.IADD R3, R4, 0x1, R3 ;  /* 0x0000000104037824 */ /* 0x000fe200078e0203 */
[----:B------:R-:W-:Y:S01]  /*12730*/  LEA R4, P0, R2, UR4, 0x2 ;  /* 0x0000000402047c11 */ /* 0x000fe2000f8010ff */
[----:B------:R-:W-:-:S03]  /*12740*/  IMAD R9, R9, R5, R0 ;  /* 0x0000000509097224 */ /* 0x000fc600078e0200 */
[----:B------:R-:W-:-:S05]  /*12750*/  LEA.HI.X R5, R2, UR5, R3, 0x2, P0 ;  /* 0x0000000502057c11 */ /* 0x000fca00080f1403 */
[----:B------:R0:W5:Y:S04]  /*12760*/  LDG.E R4, desc[UR6][R4.64] ;  /* 0x0000000604047981 */ /* 0x000168000c1e1900 */
.L_x_1075:
[----:B------:R-:W1:Y:S01]  /*12770*/  S2R R2, SR_TID.X ;  /* 0x0000000000027919 */ /* 0x000e620000002100 */
[----:B------:R-:W-:Y:S01]  /*12780*/  BSSY B2, `(.L_x_1076) ;  /* 0x0000006000027945 */ /* 0x000fe20003800000 */
[----:B-1----:R-:W-:Y:S02]  /*12790*/  LOP3.LUT R3, R2, 0x7f, RZ, 0xc0, !PT ;  /* 0x0000007f02037812 */ /* 0x002fe400078ec0ff */
[----:B------:R-:W-:Y:S02]  /*127a0*/  SHF.L.U32 R2, R7, 0x1f, RZ ;  /* 0x0000001f07027819 */ /* 0x000fe400000006ff */
[----:B------:R-:W-:Y:S02]  /*127b0*/  ISETP.NE.AND P1, PT, R3, RZ, PT ;  /* 0x000000ff0300720c */ /* 0x000fe40003f25270 */
[----:B------:R-:W1:Y:S02]  /*127c0*/  SYNCS.PHASECHK.TRANS64.TRYWAIT P0, [UR38+0x30848], R2 ;  /* 0x03084802ff0075a7 */ /* 0x000e640008000166 */
[----:B-1----:R-:W-:Y:S09]  /*127d0*/  @!P0 BRA `(.L_x_1077) ;  /* 0x0000003800448947 */ /* 0x002ff20003800000 */
.L_x_1174:
[----:B------:R-:W-:Y:S05]  /*127e0*/  BSYNC B2 ;  /* 0x0000000000027941 */ /* 0x000fea0003800000 */
.L_x_1076:
[----:B------:R-:W-:Y:S04]  /*127f0*/  BSSY B2, `(.L_x_1078) ;  /* 0x0000007000027945 */ /* 0x000fe80003800000 */
[----:B------:R-:W-:Y:S05]  /*12800*/  @P1 BRA `(.L_x_1079) ;  /* 0x0000000000141947 */ /* 0x000fea0003800000 */
[----:B------:R-:W-:Y:S01]  /*12810*/  ISETP.NE.AND P0, PT, R10, RZ, PT ;  /* 0x000000ff0a00720c */ /* 0x000fe20003f05270 */
[----:B-1----:R-:W-:-:S04]  /*12820*/  IMAD.MOV.U32 R3, RZ, RZ, 0x8000 ;  /* 0x00008000ff037424 */ /* 0x002fc800078e00ff */
[----:B------:R2:W-:Y:S08]  /*12830*/  SYNCS.ARRIVE.TRANS64 RZ, [UR38+0x30838], R3 ;  /* 0x03083803ffff79a7 */ /* 0x0005f00008000026 */
[----:B--2---:R-:W-:Y:S05]  /*12840*/  @!P0 BRA `(.L_x_1079) ;  /* 0x0000000000048947 */ /* 0x004fea0003800000 */
[----:B------:R-:W-:Y:S01]  /*12850*/  BPT.TRAP 0x1 ;  /* 0x000000040000795c */ /* 0x000fe20000300000 */
.L_x_1079:
[----:B------:R-:W-:Y:S05]  /*12860*/  BSYNC B2 ;  /* 0x0000000000027941 */ /* 0x000fea0003800000 */
.L_x_1078:
[----:B------:R-:W-:Y:S01]  /*12870*/  MOV R14, RZ ;  /* 0x000000ff000e7202 */ /* 0x000fe20000000f00 */
[----:B------:R-:W-:Y:S01]  /*12880*/  ULDC.64 UR4, c[0x0][0x198] ;  /* 0x0000660000047ab9 */ /* 0x000fe20000000a00 */
[----:B------:R-:W-:Y:S01]  /*12890*/  PLOP3.LUT P0, PT, PT, PT, PT, 0x80, 0x0 ;  /* 0x000000000000781c */ /* 0x000fe20003f0f070 */
[----:B------:R-:W-:Y:S01]  /*128a0*/  UIADD3 UR4, UP0, UR4, 0x370, URZ ;  /* 0x0000037004047890 */ /* 0x000fe2000ff1e03f */
[----:B------:R-:W-:Y:S01]  /*128b0*/  R2UR UR34, R14 ;  /* 0x000000000e2272ca */ /* 0x000fe200000e0000 */
[----:B-1----:R-:W-:Y:S01]  /*128c0*/  IMAD.SHL.U32 R3, R9, 0x40, RZ ;  /* 0x0000004009037824 */ /* 0x002fe200078e00ff */
[----:B------:R-:W-:Y:S02]  /*128d0*/  UIADD3 UR32, UR38, 0x28400, URZ ;  /* 0x0002840026207890 */ /* 0x000fe4000fffe03f */
[----:B------:R-:W-:Y:S02]  /*128e0*/  UIADD3 UR33, UR38, 0x30838, URZ ;  /* 0x0003083826217890 */ /* 0x000fe4000fffe03f */
[----:B------:R-:W-:Y:S01]  /*128f0*/  UIADD3.X UR5, URZ, UR5, URZ, UP0, !UPT ;  /* 0x000000053f057290 */ /* 0x000fe200087fe43f */
[----:B------:R-:W-:Y:S01]  /*12900*/  UMOV UR6, 0x0 ;  /* 0x0000000000067882 */ /* 0x000fe20000000000 */
[----:B------:R-:W-:-:S10]  /*12910*/  UMOV UR7, 0x14f00000 ;  /* 0x14f0000000077882 */ /* 0x000fd40000000000 */
.L_x_1080:
[----:B------:R-:W-:-:S13]  /*12920*/  @P0 ELECT P3, URZ, PT ;  /* 0x00000000003f082f */ /* 0x000fda0003860000 */
[----:B-----5:R-:W-:Y:S02]  /*12930*/  @P3 R2UR UR37, R4 ;  /* 0x00000000042532ca */ /* 0x020fe400000e0000 */
        /* <DEDUP_REMOVED lines=11> */
.L_x_1081:
        /* <DEDUP_REMOVED lines=15> */
.L_x_1082:
        /* <DEDUP_REMOVED lines=15> */
.L_x_1083:
        /* <DEDUP_REMOVED lines=12> */
.L_x_1175:
[----:B------:R-:W-:Y:S05]  /*12c90*/  BSYNC B2 ;  /* 0x0000000000027941 */ /* 0x000fea0003800000 */
.L_x_1084:
[----:B------:R-:W-:Y:S01]  /*12ca0*/  BSSY B2, `(.L_x_1086) ;  /* 0x0000009000027945 */ /* 0x000fe20003800000 */
[----:B0-----:R-:W-:Y:S01]  /*12cb0*/  MOV R2, 0x0 ;  /* 0x0000000000027802 */ /* 0x001fe20000000f00 */
[----:B------:R-:W-:Y:S02]  /*12cc0*/  IMAD.MOV.U32 R3, RZ, RZ, 0x14f00000 ;  /* 0x14f00000ff037424 */ /* 0x000fe400078e00ff */
[----:B------:R-:W-:Y:S05]  /*12cd0*/  @P1 BRA `(.L_x_1087) ;  /* 0x0000000000141947 */ /* 0x000fea0003800000 */
[----:B------:R-:W-:Y:S01]  /*12ce0*/  ISETP.NE.AND P0, PT, R10, RZ, PT ;  /* 0x000000ff0a00720c */ /* 0x000fe20003f05270 */
[----:B------:R-:W-:-:S04]  /*12cf0*/  IMAD.MOV.U32 R15, RZ, RZ, 0x8000 ;  /* 0x00008000ff0f7424 */ /* 0x000fc800078e00ff */
[----:B------:R0:W-:Y:S08]  /*12d00*/  SYNCS.ARRIVE.TRANS64 RZ, [UR38+0x30850], R15 ;  /* 0x0308500fffff79a7 */ /* 0x0001f00008000026 */
[----:B0-----:R-:W-:Y:S05]  /*12d10*/  @!P0 BRA `(.L_x_1087) ;  /* 0x0000000000048947 */ /* 0x001fea0003800000 */
[----:B------:R-:W-:Y:S01]  /*12d20*/  BPT.TRAP 0x1 ;  /* 0x000000040000795c */ /* 0x000fe20000300000 */
.L_x_1087:
[----:B------:R-:W-:Y:S05]  /*12d30*/  BSYNC B2 ;  /* 0x0000000000027941 */ /* 0x000fea0003800000 */
.L_x_1086:
[----:B------:R-:W-:Y:S01]  /*12d40*/  R2UR UR6, R2 ;  /* 0x00000000020672ca */ /* 0x000fe200000e0000 */
[----:B------:R-:W-:Y:S01]  /*12d50*/  ULDC.64 UR4, c[0x0][0x198] ;  /* 0x0000660000047ab9 */ /* 0x000fe20000000a00 */
[----:B------:R-:W-:Y:S01]  /*12d60*/  R2UR UR7, R3 ;  /* 0x00000000030772ca */ /* 0x000fe200000e0000 */
[----:B------:R-:W-:Y:S01]  /*12d70*/  UIADD3 UR4, UP0, UR4, 0x470, URZ ;  /* 0x0000047004047890 */ /* 0x000fe2000ff1e03f */
[----:B------:R-:W-:Y:S01]  /*12d80*/  R2UR UR10, R14 ;  /* 0x000000000e0a72ca */ /* 0x000fe200000e0000 */
[----:B------:R-:W-:Y:S01]  /*12d90*/  IMAD.SHL.U32 R14, R17, 0x40, RZ ;  /* 0x00000040110e7824 */ /* 0x000fe200078e00ff */
[----:B------:R-:W-:Y:S01]  /*12da0*/  PLOP3.LUT P0, PT, PT, PT, PT, 0x80, 0x0 ;  /* 0x000000000000781c */ /* 0x000fe20003f0f070 */
[----:B------:R-:W-:Y:S02]  /*12db0*/  UIADD3 UR8, UR38, 0x400, URZ ;  /* 0x0000040026087890 */ /* 0x000fe4000fffe03f */
[----:B------:R-:W-:Y:S02]  /*12dc0*/  UIADD3 UR9, UR38, 0x30850, URZ ;  /* 0x0003085026097890 */ /* 0x000fe4000fffe03f */
[----:B------:R-:W-:-:S12]  /*12dd0*/  UIADD3.X UR5, URZ, UR5, URZ, UP0, !UPT ;  /* 0x000000053f057290 */ /* 0x000fd800087fe43f */
.L_x_1088:
        /* <DEDUP_REMOVED lines=13> */
.L_x_1089:
        /* <DEDUP_REMOVED lines=13> */
.L_x_1090:
        /* <DEDUP_REMOVED lines=13> */
.L_x_1091:
        /* <DEDUP_REMOVED lines=8> */
[----:B------:R-:W-:Y:S01]  /*130d0*/  IMAD.MOV.U32 R17, RZ, RZ, R9 ;  /* 0x000000ffff117224 */ /* 0x000fe200078e0009 */
[----:B------:R-:W-:-:S07]  /*130e0*/  MOV R16, R4 ;  /* 0x0000000400107202 */ /* 0x000fce0000000f00 */
.L_x_1074:
[----:B------:R-:W-:Y:S05]  /*130f0*/  BSYNC B1 ;  /* 0x0000000000017941 */ /* 0x000fea0003800000 */
.L_x_1073:
[----:B------:R-:W2:Y:S01]  /*13100*/  LDL R2, [R1] ;  /* 0x0000000001027983 */ /* 0x000ea20000100800 */
[----:B------:R-:W-:Y:S01]  /*13110*/  BSSY B1, `(.L_x_1092) ;  /* 0x00000b2000017945 */ /* 0x000fe20003800000 */
[----:B------:R-:W-:Y:S02]  /*13120*/  LOP3.LUT R9, R7, 0x1, RZ, 0x3c, !PT ;  /* 0x0000000107097812 */ /* 0x000fe400078e3cff */
[----:B--2---:R-:W-:-:S13]  /*13130*/  ISETP.NE.AND P0, PT, R2, RZ, PT ;  /* 0x000000ff0200720c */ /* 0x004fda0003f05270 */
[----:B------:R-:W-:Y:S05]  /*13140*/  @!P0 BRA `(.L_x_1093) ;  /* 0x0000000800b88947 */ /* 0x000fea0003800000 */
[----:B------:R-:W2:Y:S01]  /*13150*/  LDL R2, [R1+0x4] ;  /* 0x0000040001027983 */ /* 0x000ea20000100800 */
[----:B------:R-:W-:Y:S01]  /*13160*/  VIADD R11, R0, 0xffffffff ;  /* 0xffffffff000b7836 */ /* 0x000fe20000000000 */
        /* <DEDUP_REMOVED lines=21> */
.L_x_1094:
[----:B------:R-:W1:Y:S01]  /*132c0*/  S2R R2, SR_TID.X ;  /* 0x0000000000027919 */ /* 0x000e620000002100 */
[----:B------:R-:W-:Y:S01]  /*132d0*/  BSSY B2, `(.L_x_1095) ;  /* 0x0000006000027945 */ /* 0x000fe20003800000 */
[----:B-1----:R-:W-:Y:S02]  /*132e0*/  LOP3.LUT R3, R2, 0x7f, RZ, 0xc0, !PT ;  /* 0x0000007f02037812 */ /* 0x002fe400078ec0ff */
[----:B------:R-:W-:Y:S02]  /*132f0*/  SHF.L.U32 R2, R9, 0x1f, RZ ;  /* 0x0000001f09027819 */ /* 0x000fe400000006ff */
[----:B------:R-:W-:Y:S02]  /*13300*/  ISETP.NE.AND P1, PT, R3, RZ, PT ;  /* 0x000000ff0300720c */ /* 0x000fe40003f25270 */
[----:B------:R-:W1:Y:S02]  /*13310*/  SYNCS.PHASECHK.TRANS64.TRYWAIT P0, [UR38+0x30840], R2 ;  /* 0x03084002ff0075a7 */ /* 0x000e640008000166 */
[----:B-1----:R-:W-:Y:S09]  /*13320*/  @!P0 BRA `(.L_x_1096) ;  /* 0x0000002c00a08947 */ /* 0x002ff20003800000 */
.L_x_1176:
[----:B------:R-:W-:Y:S05]  /*13330*/  BSYNC B2 ;  /* 0x0000000000027941 */ /* 0x000fea0003800000 */
.L_x_1095:
[----:B------:R-:W-:Y:S04]  /*13340*/  BSSY B2, `(.L_x_1097) ;  /* 0x0000007000027945 */ /* 0x000fe80003800000 */
[----:B------:R-:W-:Y:S05]  /*13350*/  @P1 BRA `(.L_x_1098) ;  /* 0x0000000000141947 */ /* 0x000fea0003800000 */
[----:B------:R-:W-:Y:S02]  /*13360*/  ISETP.NE.AND P0, PT, R10, RZ, PT ;  /* 0x000000ff0a00720c */ /* 0x000fe40003f05270 */
[----:B-1----:R-:W-:-:S04]  /*13370*/  MOV R2, 0x8000 ;  /* 0x0000800000027802 */ /* 0x002fc80000000f00 */
[----:B------:R2:W-:Y:S07]  /*13380*/  SYNCS.ARRIVE.TRANS64 RZ, [UR38+0x30830], R2 ;  /* 0x03083002ffff79a7 */ /* 0x0005ee0008000026 */
[----:B------:R-:W-:Y:S05]  /*13390*/  @!P0 BRA `(.L_x_1098) ;  /* 0x0000000000048947 */ /* 0x000fea0003800000 */
[----:B------:R-:W-:Y:S01]  /*133a0*/  BPT.TRAP 0x1 ;  /* 0x000000040000795c */ /* 0x000fe20000300000 */
.L_x_1098:
[----:B------:R-:W-:Y:S05]  /*133b0*/  BSYNC B2 ;  /* 0x0000000000027941 */ /* 0x000fea0003800000 */
.L_x_1097:
[----:B------:R-:W-:Y:S01]  /*133c0*/  IMAD.MOV.U32 R15, RZ, RZ, RZ ;  /* 0x000000ffff0f7224 */ /* 0x000fe200078e00ff */
[----:B------:R-:W-:Y:S01]  /*133d0*/  ULDC.64 UR4, c[0x0][0x198] ;  /* 0x0000660000047ab9 */ /* 0x000fe20000000a00 */
[----:B------:R-:W-:Y:S01]  /*133e0*/  PLOP3.LUT P0, PT, PT, PT, PT, 0x80, 0x0 ;  /* 0x000000000000781c */ /* 0x000fe20003f0f070 */
[----:B------:R-:W-:Y:S01]  /*133f0*/  UIADD3 UR4, UP0, UR4, 0x370, URZ ;  /* 0x0000037004047890 */ /* 0x000fe2000ff1e03f */
[----:B-12---:R-:W-:Y:S01]  /*13400*/  IMAD.SHL.U32 R2, R11, 0x40, RZ ;  /* 0x000000400b027824 */ /* 0x006fe200078e00ff */
[----:B------:R-:W-:Y:S01]  /*13410*/  R2UR UR10, R15 ;  /* 0x000000000f0a72ca */ /* 0x000fe200000e0000 */
[----:B------:R-:W-:Y:S02]  /*13420*/  UIADD3 UR8, UR38, 0x20400, URZ ;  /* 0x0002040026087890 */ /* 0x000fe4000fffe03f */
[----:B------:R-:W-:Y:S02]  /*13430*/  UIADD3 UR9, UR38, 0x30830, URZ ;  /* 0x0003083026097890 */ /* 0x000fe4000fffe03f */
[----:B------:R-:W-:Y:S01]  /*13440*/  UIADD3.X UR5, URZ, UR5, URZ, UP0, !UPT ;  /* 0x000000053f057290 */ /* 0x000fe200087fe43f */
[----:B------:R-:W-:Y:S01]  /*13450*/  UMOV UR6, 0x0 ;  /* 0x0000000000067882 */ /* 0x000fe20000000000 */
[----:B------:R-:W-:-:S10]  /*13460*/  UMOV UR7, 0x14f00000 ;  /* 0x14f0000000077882 */ /* 0x000fd40000000000 */
.L_x_1099:
        /* <DEDUP_REMOVED lines=14> */
.L_x_1100:
        /* <DEDUP_REMOVED lines=14> */
.L_x_1101:
        /* <DEDUP_REMOVED lines=14> */
.L_x_1102:
        /* <DEDUP_REMOVED lines=12> */
.L_x_1177:
[----:B------:R-:W-:Y:S05]  /*137d0*/  BSYNC B2 ;  /* 0x0000000000027941 */ /* 0x000fea0003800000 */
.L_x_1103:
        /* <DEDUP_REMOVED lines=9> */
.L_x_1106:
[----:B------:R-:W-:Y:S05]  /*13870*/  BSYNC B2 ;  /* 0x0000000000027941 */ /* 0x000fea0003800000 */
.L_x_1105:
        /* <DEDUP_REMOVED lines=10> */
.L_x_1107:
        /* <DEDUP_REMOVED lines=13> */
.L_x_1108:
        /* <DEDUP_REMOVED lines=13> */
.L_x_1109:
        /* <DEDUP_REMOVED lines=13> */
.L_x_1110:
        /* <DEDUP_REMOVED lines=10> */
.L_x_1093:
[----:B------:R-:W-:Y:S05]  /*13c30*/  BSYNC B1 ;  /* 0x0000000000017941 */ /* 0x000fea0003800000 */
.L_x_1092:
[----:B------:R-:W-:Y:S02]  /*13c40*/  VIADD R0, R0, 0xfffffffe ;  /* 0xfffffffe00007836 */ /* 0x000fe40000000000 */
[----:B------:R-:W-:Y:S01]  /*13c50*/  IMAD.MOV.U32 R7, RZ, RZ, R9 ;  /* 0x000000ffff077224 */ /* 0x000fe200078e0009 */
[----:B------:R-:W-:Y:S06]  /*13c60*/  @P2 BRA `(.L_x_1111) ;  /* 0xffffffe8004c2947 */ /* 0x000fec000383ffff */
[----:B------:R-:W-:Y:S05]  /*13c70*/  BSYNC B0 ;  /* 0x0000000000007941 */ /* 0x000fea0003800000 */
.L_x_1072:
[----:B------:R-:W-:Y:S01]  /*13c80*/  ISETP.NE.AND P0, PT, R12, RZ, PT ;  /* 0x000000ff0c00720c */ /* 0x000fe20003f05270 */
[----:B------:R-:W-:-:S12]  /*13c90*/  BSSY B0, `(.L_x_1071) ;  /* 0x00000b3000007945 */ /* 0x000fd80003800000 */
[----:B------:R-:W-:Y:S05]  /*13ca0*/  @!P0 BRA `(.L_x_1112) ;  /* 0x0000000800c48947 */ /* 0x000fea0003800000 */
[----:B------:R-:W2:Y:S01]  /*13cb0*/  LDL R2, [R1] ;  /* 0x0000000001027983 */ /* 0x000ea20000100800 */
[----:B------:R-:W-:Y:S01]  /*13cc0*/  IMAD.MOV.U32 R8, RZ, RZ, 0x1 ;  /* 0x00000001ff087424 */ /* 0x000fe200078e00ff */
[----:B--2---:R-:W-:-:S13]  /*13cd0*/  ISETP.NE.AND P1, PT, R2, RZ, PT ;  /* 0x000000ff0200720c */ /* 0x004fda0003f25270 */
[----:B------:R-:W-:Y:S05]  /*13ce0*/  @!P1 BRA `(.L_x_1112) ;  /* 0x0000000800b49947 */ /* 0x000fea0003800000 */
[----:B------:R-:W2:Y:S02]  /*13cf0*/  LDL.LU R2, [R1+0x4] ;  /* 0x0000040001027983 */ /* 0x000ea40000300800 */
[----:B--2---:R-:W-:-:S13]  /*13d00*/  ISETP.NE.AND P1, PT, R2, RZ, PT ;  /* 0x000000ff0200720c */ /* 0x004fda0003f25270 */
[----:B------:R-:W-:Y:S05]  /*13d10*/  @!P1 BRA `(.L_x_1113) ;  /* 0x0000000000509947 */ /* 0x000fea0003800000 */
[----:B------:R-:W0:Y:S01]  /*13d20*/  LDC R7, c[0x0][0x43c] ;  /* 0x00010f00ff077b82 */ /* 0x000e220000000800 */
[----:B------:R-:W-:Y:S01]  /*13d30*/  MOV R6, R0 ;  /* 0x0000000000067202 */ /* 0x000fe20000000f00 */
        /* <DEDUP_REMOVED lines=16> */
[----:B------:R-:W-:-:S04]  /*13e40*/  IMAD.MOV R2, RZ, RZ, -R6 ;  /* 0x000000ffff027224 */ /* 0x000fc800078e0a06 */
[----:B------:R-:W-:-:S07]  /*13e50*/  IMAD R0, R7, R2, R0 ;  /* 0x0000000207007224 */ /* 0x000fce00078e0200 */
.L_x_1113:
[----:B------:R-:W1:Y:S01]  /*13e60*/  S2R R2, SR_TID.X ;  /* 0x0000000000027919 */ /* 0x000e620000002100 */
[----:B------:R-:W-:Y:S01]  /*13e70*/  BSSY B1, `(.L_x_1114) ;  /* 0x0000006000017945 */ /* 0x000fe20003800000 */
[----:B-1----:R-:W-:Y:S02]  /*13e80*/  LOP3.LUT R3, R2, 0x7f, RZ, 0xc0, !PT ;  /* 0x0000007f02037812 */ /* 0x002fe400078ec0ff */
[----:B------:R-:W-:Y:S02]  /*13e90*/  SHF.L.U32 R2, R9, 0x1f, RZ ;  /* 0x0000001f09027819 */ /* 0x000fe400000006ff */
[----:B------:R-:W-:Y:S02]  /*13ea0*/  ISETP.NE.AND P1, PT, R3, RZ, PT ;  /* 0x000000ff0300720c */ /* 0x000fe40003f25270 */
[----:B------:R-:W1:Y:S02]  /*13eb0*/  SYNCS.PHASECHK.TRANS64.TRYWAIT P0, [UR38+0x30848], R2 ;  /* 0x03084802ff0075a7 */ /* 0x000e640008000166 */
[----:B-1----:R-:W-:Y:S09]  /*13ec0*/  @!P0 BRA `(.L_x_1115) ;  /* 0x0000002000e88947 */ /* 0x002ff20003800000 */
.L_x_1178:
[----:B------:R-:W-:Y:S05]  /*13ed0*/  BSYNC B1 ;  /* 0x0000000000017941 */ /* 0x000fea0003800000 */
.L_x_1114:
[----:B------:R-:W-:Y:S04]  /*13ee0*/  BSSY B1, `(.L_x_1116) ;  /* 0x0000007000017945 */ /* 0x000fe80003800000 */
[----:B------:R-:W-:Y:S05]  /*13ef0*/  @P1 BRA `(.L_x_1117) ;  /* 0x0000000000141947 */ /* 0x000fea0003800000 */
[----:B------:R-:W-:Y:S01]  /*13f00*/  ISETP.NE.AND P0, PT, R10, RZ, PT ;  /* 0x000000ff0a00720c */ /* 0x000fe20003f05270 */
[----:B-1----:R-:W-:-:S04]  /*13f10*/  IMAD.MOV.U32 R3, RZ, RZ, 0x8000 ;  /* 0x00008000ff037424 */ /* 0x002fc800078e00ff */
[----:B------:R2:W-:Y:S08]  /*13f20*/  SYNCS.ARRIVE.TRANS64 RZ, [UR38+0x30838], R3 ;  /* 0x03083803ffff79a7 */ /* 0x0005f00008000026 */
[----:B--2---:R-:W-:Y:S05]  /*13f30*/  @!P0 BRA `(.L_x_1117) ;  /* 0x0000000000048947 */ /* 0x004fea0003800000 */
[----:B------:R-:W-:Y:S01]  /*13f40*/  BPT.TRAP 0x1 ;  /* 0x000000040000795c */ /* 0x000fe20000300000 */
.L_x_1117:
[----:B------:R-:W-:Y:S05]  /*13f50*/  BSYNC B1 ;  /* 0x0000000000017941 */ /* 0x000fea0003800000 */
.L_x_1116:
[----:B0-----:R-:W-:Y:S01]  /*13f60*/  MOV R5, RZ ;  /* 0x000000ff00057202 */ /* 0x001fe20000000f00 */
        /* <DEDUP_REMOVED lines=10> */
.L_x_1118:
        /* <DEDUP_REMOVED lines=14> */
.L_x_1119:
        /* <DEDUP_REMOVED lines=14> */
.L_x_1120:
        /* <DEDUP_REMOVED lines=14> */
.L_x_1121:
        /* <DEDUP_REMOVED lines=11> */
.L_x_1179:
[----:B------:R-:W-:Y:S05]  /*14360*/  BSYNC B1 ;  /* 0x0000000000017941 */ /* 0x000fea0003800000 */
.L_x_1122:
        /* <DEDUP_REMOVED lines=9> */
.L_x_1125:
[----:B------:R-:W-:Y:S05]  /*14400*/  BSYNC B1 ;  /* 0x0000000000017941 */ /* 0x000fea0003800000 */
.L_x_1124:
        /* <DEDUP_REMOVED lines=10> */
.L_x_1126:
        /* <DEDUP_REMOVED lines=13> */
.L_x_1127:
        /* <DEDUP_REMOVED lines=13> */
.L_x_1128:
        /* <DEDUP_REMOVED lines=13> */
.L_x_1129:
        /* <DEDUP_REMOVED lines=10> */
.L_x_1112:
[----:B------:R-:W-:Y:S05]  /*147c0*/  BSYNC B0 ;  /* 0x0000000000007941 */ /* 0x000fea0003800000 */
.L_x_1071:
[----:B------:R-:W2:Y:S01]  /*147d0*/  LDL.LU R0, [R1] ;  /* 0x0000000001007983 */ /* 0x000ea20000300800 */
[----:B------:R-:W-:Y:S01]  /*147e0*/  BSSY B0, `(.L_x_1130) ;  /* 0x0000051000007945 */ /* 0x000fe20003800000 */
[----:B--2---:R-:W-:-:S13]  /*147f0*/  ISETP.NE.AND P0, PT, R0, RZ, PT ;  /* 0x000000ff0000720c */ /* 0x004fda0003f05270 */
[----:B------:R-:W-:Y:S05]  /*14800*/  @!P0 BRA `(.L_x_1131) ;  /* 0x0000000400388947 */ /* 0x000fea0003800000 */
[----:B------:R-:W0:Y:S01]  /*14810*/  S2R R0, SR_TID.X ;  /* 0x0000000000007919 */ /* 0x000e220000002100 */
[----:B-1----:R-:W-:Y:S01]  /*14820*/  LEA R3, R8, UR38, 0x3 ;  /* 0x0000002608037c11 */ /* 0x002fe2000f8e18ff */
[----:B------:R-:W-:Y:S01]  /*14830*/  BSSY B1, `(.L_x_1132) ;  /* 0x0000006000017945 */ /* 0x000fe20003800000 */
[----:B0-----:R-:W-:Y:S02]  /*14840*/  LOP3.LUT R2, R0, 0x7f, RZ, 0xc0, !PT ;  /* 0x0000007f00027812 */ /* 0x001fe400078ec0ff */
[----:B------:R-:W-:Y:S02]  /*14850*/  SHF.L.U32 R0, R9, 0x1f, RZ ;  /* 0x0000001f09007819 */ /* 0x000fe400000006ff */
[----:B------:R-:W-:Y:S02]  /*14860*/  ISETP.NE.AND P1, PT, R2, RZ, PT ;  /* 0x000000ff0200720c */ /* 0x000fe40003f25270 */
[----:B------:R-:W0:Y:S02]  /*14870*/  SYNCS.PHASECHK.TRANS64.TRYWAIT P0, [R3+URZ+0x30860], R0 ;  /* 0x03086000030075a7 */ /* 0x000e24000800017f */
[----:B0-----:R-:W-:Y:S09]  /*14880*/  @!P0 BRA `(.L_x_1133) ;  /* 0x0000001800a88947 */ /* 0x001ff20003800000 */
.L_x_1180:
[----:B------:R-:W-:Y:S05]  /*14890*/  BSYNC B1 ;  /* 0x0000000000017941 */ /* 0x000fea0003800000 */
.L_x_1132:
[----:B------:R-:W-:Y:S04]  /*148a0*/  BSSY B1, `(.L_x_1134) ;  /* 0x0000008000017945 */ /* 0x000fe80003800000 */
[----:B------:R-:W-:Y:S05]  /*148b0*/  @P1 BRA `(.L_x_1135) ;  /* 0x0000000000181947 */ /* 0x000fea0003800000 */
[----:B------:R-:W1:Y:S01]  /*148c0*/  S2R R2, SR_TID.X ;  /* 0x0000000000027919 */ /* 0x000e620000002100 */
[----:B0-----:R-:W-:-:S04]  /*148d0*/  IMAD.MOV.U32 R0, RZ, RZ, 0x8000 ;  /* 0x00008000ff007424 */ /* 0x001fc800078e00ff */
[----:B------:R2:W-:Y:S01]  /*148e0*/  SYNCS.ARRIVE.TRANS64 RZ, [R3+URZ+0x30850], R0 ;  /* 0x0308500003ff79a7 */ /* 0x0005e2000800003f */
[----:B-1----:R-:W-:-:S13]  /*148f0*/  LOP3.LUT P0, RZ, R2, 0x1f, RZ, 0xc0, !PT ;  /* 0x0000001f02ff7812 */ /* 0x002fda000780c0ff */
[----:B--2---:R-:W-:Y:S05]  /*14900*/  @!P0 BRA `(.L_x_1135) ;  /* 0x0000000000048947 */ /* 0x004fea0003800000 */
[----:B------:R-:W-:Y:S01]  /*14910*/  BPT.TRAP 0x1 ;  /* 0x000000040000795c */ /* 0x000fe20000300000 */
.L_x_1135:
[----:B------:R-:W-:Y:S05]  /*14920*/  BSYNC B1 ;  /* 0x0000000000017941 */ /* 0x000fea0003800000 */
.L_x_1134:
[----:B------:R-:W-:Y:S01]  /*14930*/  R2UR UR4, R8 ;  /* 0x00000000080472ca */ /* 0x000fe200000e0000 */
[----:B------:R-:W-:Y:S01]  /*14940*/  ULDC.64 UR6, c[0x0][0x198] ;  /* 0x0000660000067ab9 */ /* 0x000fe20000000a00 */
[----:B------:R-:W-:Y:S01]  /*14950*/  R2UR UR9, R3 ;  /* 0x00000000030972ca */ /* 0x000fe200000e0000 */
[----:B------:R-:W-:Y:S01]  /*14960*/  UIADD3 UR6, UP0, UR6, 0x470, URZ ;  /* 0x0000047006067890 */ /* 0x000fe2000ff1e03f */
[----:B------:R-:W-:Y:S01]  /*14970*/  PLOP3.LUT P0, PT, PT, PT, PT, 0x80, 0x0 ;  /* 0x000000000000781c */ /* 0x000fe20003f0f070 */
[----:B------:R-:W-:Y:S01]  /*14980*/  IMAD.SHL.U32 R17, R17, 0x40, RZ ;  /* 0x0000004011117824 */ /* 0x000fe200078e00ff */
[----:B------:R-:W-:Y:S01]  /*14990*/  UMOV UR14, 0x0 ;  /* 0x00000000000e7882 */ /* 0x000fe20000000000 */
[----:B------:R-:W-:Y:S01]  /*149a0*/  UIADD3.X UR7, URZ, UR7, URZ, UP0, !UPT ;  /* 0x000000073f077290 */ /* 0x000fe200087fe43f */
[----:B------:R-:W-:Y:S01]  /*149b0*/  UMOV UR15, 0x14f00000 ;  /* 0x14f00000000f7882 */ /* 0x000fe20000000000 */
[----:B------:R-:W-:-:S04]  /*149c0*/  UMOV UR10, URZ ;  /* 0x0000003f000a7c82 */ /* 0x000fc80008000000 */
[----:B------:R-:W-:Y:S02]  /*149d0*/  ULEA UR4, UR4, UR38, 0xf ;  /* 0x0000002604047291 */ /* 0x000fe4000f8e783f */
[----:B------:R-:W-:Y:S02]  /*149e0*/  UIADD3 UR9, UR9, 0x30850, URZ ;  /* 0x0003085009097890 */ /* 0x000fe4000fffe03f */
[----:B------:R-:W-:-:S12]  /*149f0*/  UIADD3 UR8, UR4, 0x400, URZ ;  /* 0x0000040004087890 */ /* 0x000fd8000fffe03f */
.L_x_1136:
        /* <DEDUP_REMOVED lines=8> */
[----:B------:R-:W-:Y:S01]  /*14a80*/  PLOP3.LUT P0, PT, PT, PT, PT, 0x80, 0x0 ;  /* 0x000000000000781c */ /* 0x000fe20003f0f070 */
[----:B------:R-:W-:Y:S01]  /*14a90*/  UIADD3 UR8, UR4, 0x2400, URZ ;  /* 0x0000240004087890 */ /* 0x000fe2000fffe03f */
[----:B------:R-:W-:Y:S01]  /*14aa0*/  UMOV UR14, 0x0 ;  /* 0x00000000000e7882 */ /* 0x000fe20000000000 */
[----:B------:R-:W-:Y:S01]  /*14ab0*/  UMOV UR15, 0x14f00000 ;  /* 0x14f00000000f7882 */ /* 0x000fe20000000000 */
[----:B------:R-:W-:-:S09]  /*14ac0*/  UMOV UR10, 0x40 ;  /* 0x00000040000a7882 */ /* 0x000fd20000000000 */
.L_x_1137:
        /* <DEDUP_REMOVED lines=13> */
.L_x_1138:
        /* <DEDUP_REMOVED lines=10> */
[----:B------:R-:W-:Y:S02]  /*14c40*/  UMOV UR5, 0x14f00000 ;  /* 0x14f0000000057882 */ /* 0x000fe40000000000 */
[----:B------:R-:W-:Y:S01]  /*14c50*/  UMOV UR4, 0x0 ;  /* 0x0000000000047882 */ /* 0x000fe20000000000 */
[----:B------:R-:W-:-:S08]  /*14c60*/  UMOV UR10, 0xc0 ;  /* 0x000000c0000a7882 */ /* 0x000fd00000000000 */
.L_x_1139:
        /* <DEDUP_REMOVED lines=8> */
.L_x_1131:
[----:B------:R-:W-:Y:S05]  /*14cf0*/  BSYNC B0 ;  /* 0x0000000000007941 */ /* 0x000fea0003800000 */
.L_x_1130:
[----:B0-----:R-:W-:Y:S02]  /*14d00*/  VIADD R0, R8, 0x1 ;  /* 0x0000000108007836 */ /* 0x001fe40000000000 */
[----:B-1----:R-:W-:-:S03]  /*14d10*/  IMAD.MOV.U32 R3, RZ, RZ, RZ ;  /* 0x000000ffff037224 */ /* 0x002fc600078e00ff */
[----:B------:R-:W-:-:S04]  /*14d20*/  ISETP.NE.AND P0, PT, R0, 0x2, PT ;  /* 0x000000020000780c */ /* 0x000fc80003f05270 */
[----:B------:R-:W-:Y:S02]  /*14d30*/  SEL R2, RZ, 0x1, P0 ;  /* 0x00000001ff027807 */ /* 0x000fe40000000000 */
[----:B------:R-:W-:Y:S02]  /*14d40*/  SEL R0, R0, RZ, P0 ;  /* 0x000000ff00007207 */ /* 0x000fe40000000000 */
[----:B------:R-:W-:-:S07]  /*14d50*/  LOP3.LUT R9, R9, R2, RZ, 0x3c, !PT ;  /* 0x0000000209097212 */ /* 0x000fce00078e3cff */
.L_x_1049:
[----:B------:R-:W0:Y:S01]  /*14d60*/  S2R R5, SR_CgaCtaId ;  /* 0x0000000000057919 */ /* 0x000e220000008800 */
[----:B------:R-:W-:Y:S02]  /*14d70*/  MOV R2, 0x400 ;  /* 0x0000040000027802 */ /* 0x000fe40000000f00 */
[----:B------:R-:W-:Y:S02]  /*14d80*/  SHF.L.U32 R3, R3, 0x1f, RZ ;  /* 0x0000001f03037819 */ /* 0x000fe400000006ff */
[----:B0-----:R-:W-:-:S04]  /*14d90*/  LEA R2, R5, R2, 0x18 ;  /* 0x0000000205027211 */ /* 0x001fc800078ec0ff */
[----:B------:R-:W0:Y:S02]  /*14da0*/  SYNCS.PHASECHK.TRANS64.TRYWAIT P0, [R2+URZ+0x30820], R3 ;  /* 0x03082003020075a7 */ /* 0x000e24000800017f */
[----:B0-----:R-:W-:Y:S05]  /*14db0*/  @!P0 BRA `(.L_x_1140) ;  /* 0x0000001400708947 */ /* 0x001fea0003800000 */
.L_x_1181:
[----:B------:R-:W-:-:S03]  /*14dc0*/  UMOV UR4, 0xffffffff ;  /* 0xffffffff00047882 */ /* 0x000fc60000000000 */
[----:B------:R-:W-:Y:S05]  /*14dd0*/  BRA.DIV UR4, `(.L_x_1141) ;  /* 0x00000016047c7947 */ /* 0x000fea000b800000 */
[----:B0-----:R-:W0:Y:S02]  /*14de0*/  S2R R3, SR_TID.X ;  /* 0x0000000000037919 */ /* 0x001e240000002100 */
[----:B0-----:R-:W-:-:S04]  /*14df0*/  SHF.R.U32.HI R3, RZ, 0x5, R3 ;  /* 0x00000005ff037819 */ /* 0x001fc80000011603 */
[----:B------:R-:W-:-:S05]  /*14e00*/  LOP3.LUT R3, R3, 0x3, RZ, 0xc0, !PT ;  /* 0x0000000303037812 */ /* 0x000fca00078ec0ff */
[----:B------:R0:W1:Y:S02]  /*14e10*/  SHFL.IDX PT, R14, R3, RZ, 0x1f ;  /* 0x00001fff030e7589 */ /* 0x00006400000e0000 */
.L_x_1184:
[----:B-1----:R-:W-:-:S13]  /*14e20*/  ISETP.NE.AND P0, PT, R14, RZ, PT ;  /* 0x000000ff0e00720c */ /* 0x002fda0003f05270 */
[----:B------:R-:W-:Y:S05]  /*14e30*/  @P0 BRA `(.L_x_965) ;  /* 0x0000000000900947 */ /* 0x000fea0003800000 */
[----:B------:R-:W-:-:S03]  /*14e40*/  UMOV UR4, 0xffffffff ;  /* 0xffffffff00047882 */ /* 0x000fc60000000000 */
[----:B------:R-:W-:Y:S05]  /*14e50*/  BRA.DIV UR4, `(.L_x_1142) ;  /* 0x0000001604907947 */ /* 0x000fea000b800000 */
[----:B------:R-:W-:-:S13]  /*14e60*/  ELECT P6, URZ, PT ;  /* 0x00000000003f782f */ /* 0x000fda00038c0000 */
.L_x_1187:
[----:B------:R-:W-:Y:S05]  /*14e70*/  @!P6 BRA `(.L_x_965) ;  /* 0x000000000080e947 */ /* 0x000fea0003800000 */
[----:B0-----:R-:W2:Y:S02]  /*14e80*/  LDL R3, [R1+0xc] ;  /* 0x00000c0001037983 */ /* 0x001ea40000100800 */
[----:B--2---:R-:W-:-:S13]  /*14e90*/  R2UR UR4, R3 ;  /* 0x00000000030472ca */ /* 0x004fda00000e0000 */
[----:B------:R-:W-:-:S06]  /*14ea0*/  ULOP3.LUT UR4, UR4, 0x2, URZ, 0xfc, !UPT ;  /* 0x0000000204047892 */ /* 0x000fcc000f8efc3f */
[----:B------:R-:W-:-:S04]  /*14eb0*/  MOV R3, UR4 ;  /* 0x0000000400037c02 */ /* 0x000fc80008000f00 */
[----:B------:R-:W-:-:S13]  /*14ec0*/  ISETP.NE.AND P2, PT, R3, 0x3, PT ;  /* 0x000000030300780c */ /* 0x000fda0003f45270 */
[----:B------:R-:W-:Y:S05]  /*14ed0*/  @!P2 BRA `(.L_x_1143) ;  /* 0x000000000004a947 */ /* 0x000fea0003800000 */
[----:B------:R-:W-:Y:S01]  /*14ee0*/  BPT.TRAP 0x1 ;  /* 0x000000040000795c */ /* 0x000fe20000300000 */
.L_x_1143:
[----:B------:R-:W-:Y:S01]  /*14ef0*/  VIADD R7, R2, 0x30840 ;  /* 0x0003084002077836 */ /* 0x000fe20000000000 */
[----:B------:R-:W-:Y:S01]  /*14f00*/  SHF.L.U32 R5, R9, 0x1f, RZ ;  /* 0x0000001f09057819 */ /* 0x000fe200000006ff */
[C---:B------:R-:W-:Y:S02]  /*14f10*/  VIADD R3, R0.reuse, 0x1 ;  /* 0x0000000100037836 */ /* 0x040fe40000000000 */
[----:B------:R-:W-:-:S03]  /*14f20*/  IMAD R6, R0, 0x8, R7 ;  /* 0x0000000800067824 */ /* 0x000fc600078e0207 */
[C---:B------:R-:W-:Y:S01]  /*14f30*/  ISETP.NE.AND P1, PT, R3.reuse, 0x2, PT ;  /* 0x000000020300780c */ /* 0x040fe20003f25270 */
[----:B------:R-:W0:Y:S03]  /*14f40*/  SYNCS.PHASECHK.TRANS64.TRYWAIT P0, [R6+URZ], R5 ;  /* 0x00000005060075a7 */ /* 0x000e26000800017f */
[----:B------:R-:W-:Y:S02]  /*14f50*/  SEL R4, RZ, 0x1, P1 ;  /* 0x00000001ff047807 */ /* 0x000fe40000800000 */
[----:B------:R-:W-:Y:S02]  /*14f60*/  SEL R8, R3, RZ, P1 ;  /* 0x000000ff03087207 */ /* 0x000fe40000800000 */
[----:B------:R-:W-:-:S03]  /*14f70*/  LOP3.LUT R4, R9, R4, RZ, 0x3c, !PT ;  /* 0x0000000409047212 */ /* 0x000fc600078e3cff */
[----:B------:R-:W-:Y:S01]  /*14f80*/  IMAD R3, R8, 0x8, R7 ;  /* 0x0000000808037824 */ /* 0x000fe200078e0207 */
[----:B------:R-:W-:Y:S01]  /*14f90*/  SHF.L.U32 R4, R4, 0x1f, RZ ;  /* 0x0000001f04047819 */ /* 0x000fe200000006ff */
[----:B0-----:R-:W-:Y:S06]  /*14fa0*/  @!P0 BRA `(.L_x_1144) ;  /* 0x00000014005c8947 */ /* 0x001fec0003800000 */
.L_x_1188:
[----:B------:R-:W1:Y:S02]  /*14fb0*/  SYNCS.PHASECHK.TRANS64.TRYWAIT P0, [R3+URZ], R4 ;  /* 0x00000004030075a7 */ /* 0x000e64000800017f */
[----:B-1----:R-:W-:Y:S05]  /*14fc0*/  @!P0 BRA `(.L_x_1145) ;  /* 0x0000001400688947 */ /* 0x002fea0003800000 */
.L_x_1189:
[----:B------:R-:W-:Y:S05]  /*14fd0*/  @!P2 BRA `(.L_x_1146) ;  /* 0x000000000004a947 */ /* 0x000fea0003800000 */
[----:B------:R-:W-:Y:S01]  /*14fe0*/  BPT.TRAP 0x1 ;  /* 0x000000040000795c */ /* 0x000fe20000300000 */
.L_x_1146:
[----:B-1----:R-:W-:-:S05]  /*14ff0*/  IADD3 R3, R2, 0x30860, RZ ;  /* 0x0003086002037810 */ /* 0x002fca0007ffe0ff */
[----:B------:R-:W-:-:S04]  /*15000*/  IMAD R0, R0, 0x8, R3 ;  /* 0x0000000800007824 */ /* 0x000fc800078e0203 */
[----:B------:R-:W1:Y:S02]  /*15010*/  SYNCS.PHASECHK.TRANS64.TRYWAIT P0, [R0+URZ], R5 ;  /* 0x00000005000075a7 */ /* 0x000e64000800017f */
[----:B-1----:R-:W-:Y:S05]  /*15020*/  @!P0 BRA `(.L_x_1147) ;  /* 0x0000001400648947 */ /* 0x002fea0003800000 */
.L_x_1190:
[----:B------:R-:W-:-:S07]  /*15030*/  IMAD R3, R8, 0x8, R3 ;  /* 0x0000000808037824 */ /* 0x000fce00078e0203 */
.L_x_1148:
[----:B--2---:R2:W3:Y:S02]  /*15040*/  SYNCS.PHASECHK.TRANS64.TRYWAIT P0, [R3+URZ], R4 ;  /* 0x00000004030075a7 */ /* 0x0044e4000800017f */
[----:B---3--:R-:W-:Y:S05]  /*15050*/  @!P0 NANOSLEEP.SYNCS 0x989680 ;  /* 0x009896800000895d */ /* 0x008fea0003900000 */
[----:B------:R-:W3:Y:S02]  /*15060*/  @!P0 SYNCS.PHASECHK.TRANS64 P0, [R3+URZ], R4 ;  /* 0x00000004030085a7 */ /* 0x000ee4000800007f */
[----:B---3--:R-:W-:Y:S05]  /*15070*/  @!P0 BRA `(.L_x_1148) ;  /* 0xfffffffc00f08947 */ /* 0x008fea000383ffff */
.L_x_965:
[----:B------:R-:W-:Y:S05]  /*15080*/  BSYNC B6 ;  /* 0x0000000000067941 */ /* 0x000fea0003800000 */
.L_x_962:
[----:B------:R-:W-:Y:S05]  /*15090*/  EXIT ;  /* 0x000000000000794d */ /* 0x000fea0003800000 */
.L_x_975:
[----:B------:R-:W-:-:S13]  /*150a0*/  R2UR UR4, R16 ;  /* 0x00000000100472ca */ /* 0x000fda00000e0000 */
[----:B0-----:R-:W-:-:S04]  /*150b0*/  IMAD.U32 R3, RZ, RZ, UR4 ;  /* 0x00000004ff037e24 */ /* 0x001fc8000f8e00ff */
[----:B------:R0:W1:Y:S03]  /*150c0*/  SYNCS.PHASECHK.TRANS64.TRYWAIT P0, [R3+URZ+0x30800], R0 ;  /* 0x03080000030075a7 */ /* 0x000066000800017f */
[----:B-1----:R-:W-:Y:S05]  /*150d0*/  @!P0 NANOSLEEP.SYNCS 0x989680 ;  /* 0x009896800000895d */ /* 0x002fea0003900000 */
[----:B------:R-:W1:Y:S02]  /*150e0*/  @!P0 SYNCS.PHASECHK.TRANS64 P0, [R3+URZ+0x30800], R0 ;  /* 0x03080000030085a7 */ /* 0x000e64000800007f */
[----:B-1----:R-:W-:Y:S05]  /*150f0*/  @!P0 BRA `(.L_x_975) ;  /* 0xfffffffc00e88947 */ /* 0x002fea000383ffff */
[----:B------:R-:W-:Y:S05]  /*15100*/  BRA `(.L_x_1149) ;  /* 0xfffffec800447947 */ /* 0x000fea000383ffff */
.L_x_979:
[----:B------:R-:W-:-:S13]  /*15110*/  R2UR UR4, R16 ;  /* 0x00000000100472ca */ /* 0x000fda00000e0000 */
[----:B0-----:R-:W-:-:S04]  /*15120*/  IMAD.U32 R3, RZ, RZ, UR4 ;  /* 0x00000004ff037e24 */ /* 0x001fc8000f8e00ff */
[----:B------:R0:W2:Y:S03]  /*15130*/  SYNCS.PHASECHK.TRANS64.TRYWAIT P0, [R3+URZ+0x30830], R0 ;  /* 0x03083000030075a7 */ /* 0x0000a6000800017f */
[----:B--2---:R-:W-:Y:S05]  /*15140*/  @!P0 NANOSLEEP.SYNCS 0x989680 ;  /* 0x009896800000895d */ /* 0x004fea0003900000 */
[----:B------:R-:W2:Y:S02]  /*15150*/  @!P0 SYNCS.PHASECHK.TRANS64 P0, [R3+URZ+0x30830], R0 ;  /* 0x03083000030085a7 */ /* 0x000ea4000800007f */
[----:B--2---:R-:W-:Y:S05]  /*15160*/  @!P0 BRA `(.L_x_979) ;  /* 0xfffffffc00e88947 */ /* 0x004fea000383ffff */
[----:B------:R-:W-:Y:S05]  /*15170*/  BRA `(.L_x_978) ;  /* 0xfffffec800787947 */ /* 0x000fea000383ffff */
.L_x_995:
[----:B-1----:R-:W-:-:S04]  /*15180*/  MOV R153, UR61 ;  /* 0x0000003d00997c02 */ /* 0x002fc80008000f00 */
[----:B------:R1:W2:Y:S03]  /*15190*/  SYNCS.PHASECHK.TRANS64.TRYWAIT P0, [R153+URZ+0x30830], R152 ;  /* 0x03083098990075a7 */ /* 0x0002a6000800017f */
[----:B--2---:R-:W-:Y:S05]  /*151a0*/  @!P0 NANOSLEEP.SYNCS 0x989680 ;  /* 0x009896800000895d */ /* 0x004fea0003900000 */
[----:B------:R-:W2:Y:S02]  /*151b0*/  @!P0 SYNCS.PHASECHK.TRANS64 P0, [R153+URZ+0x30830], R152 ;  /* 0x03083098990085a7 */ /* 0x000ea4000800007f */
[----:B--2---:R-:W-:Y:S05]  /*151c0*/  @!P0 BRA `(.L_x_995) ;  /* 0xfffffffc00ec8947 */ /* 0x004fea000383ffff */
[----:B------:R-:W-:Y:S05]  /*151d0*/  BRA `(.L_x_994) ;  /* 0xfffffef800c87947 */ /* 0x000fea000383ffff */
.L_x_999:
[----:B-1----:R-:W-:-:S04]  /*151e0*/  IMAD.U32 R201, RZ, RZ, UR14 ;  /* 0x0000000effc97e24 */ /* 0x002fc8000f8e00ff */
[----:B------:R1:W2:Y:S03]  /*151f0*/  SYNCS.PHASECHK.TRANS64.TRYWAIT P0, [R201+URZ+0x30850], R0 ;  /* 0x03085000c90075a7 */ /* 0x0002a6000800017f */
[----:B--2---:R-:W-:Y:S05]  /*15200*/  @!P0 NANOSLEEP.SYNCS 0x989680 ;  /* 0x009896800000895d */ /* 0x004fea0003900000 */
[----:B------:R-:W2:Y:S02]  /*15210*/  @!P0 SYNCS.PHASECHK.TRANS64 P0, [R201+URZ+0x30850], R0 ;  /* 0x03085000c90085a7 */ /* 0x000ea4000800007f */
[----:B--2---:R-:W-:Y:S05]  /*15220*/  @!P0 BRA `(.L_x_999) ;  /* 0xfffffffc00ec8947 */ /* 0x004fea000383ffff */
[----:B------:R-:W-:Y:S05]  /*15230*/  BRA `(.L_x_998) ;  /* 0xffffff0800687947 */ /* 0x000fea000383ffff */
.L_x_1016:
[----:B-1----:R-:W-:-:S04]  /*15240*/  IMAD.U32 R4, RZ, RZ, UR60 ;  /* 0x0000003cff047e24 */ /* 0x002fc8000f8e00ff */
[----:B------:R1:W2:Y:S03]  /*15250*/  SYNCS.PHASECHK.TRANS64.TRYWAIT P0, [R4+URZ+0x30830], R3 ;  /* 0x03083003040075a7 */ /* 0x0002a6000800017f */
[----:B--2---:R-:W-:Y:S05]  /*15260*/  @!P0 NANOSLEEP.SYNCS 0x989680 ;  /* 0x009896800000895d */ /* 0x004fea0003900000 */
[----:B------:R-:W2:Y:S02]  /*15270*/  @!P0 SYNCS.PHASECHK.TRANS64 P0, [R4+URZ+0x30830], R3 ;  /* 0x03083003040085a7 */ /* 0x000ea4000800007f */
[----:B--2---:R-:W-:Y:S05]  /*15280*/  @!P0 BRA `(.L_x_1016) ;  /* 0xfffffffc00ec8947 */ /* 0x004fea000383ffff */
[----:B------:R-:W-:Y:S05]  /*15290*/  BRA `(.L_x_1015) ;  /* 0xffffff2800a47947 */ /* 0x000fea000383ffff */
.L_x_1020:
[----:B01----:R-:W-:-:S04]  /*152a0*/  IMAD.U32 R3, RZ, RZ, UR14 ;  /* 0x0000000eff037e24 */ /* 0x003fc8000f8e00ff */
[----:B------:R0:W1:Y:S03]  /*152b0*/  SYNCS.PHASECHK.TRANS64.TRYWAIT P0, [R3+URZ+0x30850], R0 ;  /* 0x03085000030075a7 */ /* 0x000066000800017f */
[----:B-1----:R-:W-:Y:S05]  /*152c0*/  @!P0 NANOSLEEP.SYNCS 0x989680 ;  /* 0x009896800000895d */ /* 0x002fea0003900000 */
[----:B------:R-:W1:Y:S02]  /*152d0*/  @!P0 SYNCS.PHASECHK.TRANS64 P0, [R3+URZ+0x30850], R0 ;  /* 0x03085000030085a7 */ /* 0x000e64000800007f */
[----:B-1----:R-:W-:Y:S05]  /*152e0*/  @!P0 BRA `(.L_x_1020) ;  /* 0xfffffffc00ec8947 */ /* 0x002fea000383ffff */
[----:B------:R-:W-:Y:S05]  /*152f0*/  BRA `(.L_x_1019) ;  /* 0xffffff3800247947 */ /* 0x000fea000383ffff */
.L_x_1026:
[----:B-1----:R-:W-:-:S04]  /*15300*/  IMAD.U32 R4, RZ, RZ, UR61 ;  /* 0x0000003dff047e24 */ /* 0x002fc8000f8e00ff */
[----:B------:R1:W2:Y:S03]  /*15310*/  SYNCS.PHASECHK.TRANS64.TRYWAIT P0, [R4+URZ+0x30830], R3 ;  /* 0x03083003040075a7 */ /* 0x0002a6000800017f */
[----:B--2---:R-:W-:Y:S05]  /*15320*/  @!P0 NANOSLEEP.SYNCS 0x989680 ;  /* 0x009896800000895d */ /* 0x004fea0003900000 */
[----:B------:R-:W2:Y:S02]  /*15330*/  @!P0 SYNCS.PHASECHK.TRANS64 P0, [R4+URZ+0x30830], R3 ;  /* 0x03083003040085a7 */ /* 0x000ea4000800007f */
[----:B--2---:R-:W-:Y:S05]  /*15340*/  @!P0 BRA `(.L_x_1026) ;  /* 0xfffffffc00ec8947 */ /* 0x004fea000383ffff */
[----:B------:R-:W-:Y:S05]  /*15350*/  BRA `(.L_x_1025) ;  /* 0xffffff4800cc7947 */ /* 0x000fea000383ffff */
.L_x_1030:
[----:B01----:R-:W-:-:S04]  /*15360*/  MOV R3, UR14 ;  /* 0x0000000e00037c02 */ /* 0x003fc80008000f00 */
[----:B------:R0:W1:Y:S03]  /*15370*/  SYNCS.PHASECHK.TRANS64.TRYWAIT P0, [R3+URZ+0x30850], R0 ;  /* 0x03085000030075a7 */ /* 0x000066000800017f */
[----:B-1----:R-:W-:Y:S05]  /*15380*/  @!P0 NANOSLEEP.SYNCS 0x989680 ;  /* 0x009896800000895d */ /* 0x002fea0003900000 */
[----:B------:R-:W1:Y:S02]  /*15390*/  @!P0 SYNCS.PHASECHK.TRANS64 P0, [R3+URZ+0x30850], R0 ;  /* 0x03085000030085a7 */ /* 0x000e64000800007f */
[----:B-1----:R-:W-:Y:S05]  /*153a0*/  @!P0 BRA `(.L_x_1030) ;  /* 0xfffffffc00ec8947 */ /* 0x002fea000383ffff */
[----:B------:R-:W-:Y:S05]  /*153b0*/  BRA `(.L_x_1029) ;  /* 0xffffff5800507947 */ /* 0x000fea000383ffff */
.L_x_1043:
[----:B-1----:R-:W-:-:S04]  /*153c0*/  IMAD.U32 R5, RZ, RZ, UR7 ;  /* 0x00000007ff057e24 */ /* 0x002fc8000f8e00ff */
[----:B------:R1:W2:Y:S03]  /*153d0*/  SYNCS.PHASECHK.TRANS64.TRYWAIT P0, [R5+URZ+0x30850], R0 ;  /* 0x03085000050075a7 */ /* 0x0002a6000800017f */
[----:B--2---:R-:W-:Y:S05]  /*153e0*/  @!P0 NANOSLEEP.SYNCS 0x989680 ;  /* 0x009896800000895d */ /* 0x004fea0003900000 */
[----:B------:R-:W2:Y:S02]  /*153f0*/  @!P0 SYNCS.PHASECHK.TRANS64 P0, [R5+URZ+0x30850], R0 ;  /* 0x03085000050085a7 */ /* 0x000ea4000800007f */
[----:B--2---:R-:W-:Y:S05]  /*15400*/  @!P0 BRA `(.L_x_1043) ;  /* 0xfffffffc00ec8947 */ /* 0x004fea000383ffff */
[----:B------:R-:W-:Y:S05]  /*15410*/  BRA `(.L_x_1042) ;  /* 0xffffff7c00907947 */ /* 0x000fea000383ffff */
.L_x_1060:
[----:B------:R-:W-:Y:S01]  /*15420*/  IMAD.MOV.U32 R13, RZ, RZ, R0 ;  /* 0x000000ffff0d7224 */ /* 0x000fe200078e0000 */
[----:B------:R-:W-:Y:S01]  /*15430*/  MOV R15, 0xffffffff ;  /* 0xffffffff000f7802 */ /* 0x000fe20000000f00 */
[----:B------:R-:W-:Y:S02]  /*15440*/  IMAD.MOV.U32 R12, RZ, RZ, RZ ;  /* 0x000000ffff0c7224 */ /* 0x000fe400078e00ff */
[----:B------:R-:W-:-:S07]  /*15450*/  IMAD.MOV.U32 R11, RZ, RZ, 0x1f ;  /* 0x0000001fff0b7424 */ /* 0x000fce00078e00ff */
[----:B------:R-:W-:Y:S05]  /*15460*/  WARPSYNC.COLLECTIVE R15, `(.L_x_1150) ;  /* 0x000000000f087348 */ /* 0x000fea0003c00000 */
[----:B------:R0:W1:Y:S02]  /*15470*/  SHFL.IDX P6, R14, R13, R12, R11 ;  /* 0x0000000c0d0e7389 */ /* 0x00006400000c000b */
[----:B01----:R-:W-:Y:S01]  /*15480*/  ENDCOLLECTIVE ;  /* 0x000000000000791b */ /* 0x003fe20003800000 */
.L_x_1150:
[----:B------:R-:W-:Y:S05]  /*15490*/  BRA `(.L_x_1151) ;  /* 0xffffffbc009c7947 */ /* 0x000fea000383ffff */
.L_x_1062:
[----:B------:R-:W-:Y:S01]  /*154a0*/  BSSY B0, `(.L_x_1152) ;  /* 0x0000006000007945 */ /* 0x000fe20003800000 */
[----:B------:R-:W-:-:S07]  /*154b0*/  IMAD.MOV.U32 R15, RZ, RZ, -0x1 ;  /* 0xffffffffff0f7424 */ /* 0x000fce00078e00ff */
[----:B0-----:R-:W-:Y:S05]  /*154c0*/  WARPSYNC.COLLECTIVE R15, `(.L_x_1153) ;  /* 0x000000000f0c7348 */ /* 0x001fea0003c00000 */
[----:B------:R-:W-:Y:S02]  /*154d0*/  ELECT P6, UR62, PT ;  /* 0x00000000003e782f */ /* 0x000fe400038c0000 */
[----:B------:R-:W-:Y:S01]  /*154e0*/  MOV R14, UR62 ;  /* 0x0000003e000e7c02 */ /* 0x000fe20008000f00 */
[----:B0-----:R-:W-:Y:S10]  /*154f0*/  ENDCOLLECTIVE ;  /* 0x000000000000791b */ /* 0x001ff40003800000 */
.L_x_1153:
[----:B------:R-:W-:Y:S05]  /*15500*/  BSYNC B0 ;  /* 0x0000000000007941 */ /* 0x000fea0003800000 */
.L_x_1152:
[----:B------:R-:W-:Y:S05]  /*15510*/  BRA `(.L_x_1154) ;  /* 0xffffffbc009c7947 */ /* 0x000fea000383ffff */
.L_x_1064:
[----:B0-----:R-:W-:-:S04]  /*15520*/  IMAD.U32 R3, RZ, RZ, UR38 ;  /* 0x00000026ff037e24 */ /* 0x001fc8000f8e00ff */
[----:B------:R0:W1:Y:S03]  /*15530*/  SYNCS.PHASECHK.TRANS64.TRYWAIT P0, [R3+URZ+0x30840], R0 ;  /* 0x03084000030075a7 */ /* 0x000066000800017f */
[----:B-1----:R-:W-:Y:S05]  /*15540*/  @!P0 NANOSLEEP.SYNCS 0x989680 ;  /* 0x009896800000895d */ /* 0x002fea0003900000 */
[----:B------:R-:W1:Y:S02]  /*15550*/  @!P0 SYNCS.PHASECHK.TRANS64 P0, [R3+URZ+0x30840], R0 ;  /* 0x03084000030085a7 */ /* 0x000e64000800007f */
[----:B-1----:R-:W-:Y:S05]  /*15560*/  @!P0 BRA `(.L_x_1064) ;  /* 0xfffffffc00ec8947 */ /* 0x002fea000383ffff */
[----:B------:R-:W-:Y:S05]  /*15570*/  BRA `(.L_x_1155) ;  /* 0xffffffbc00f87947 */ /* 0x000fea000383ffff */
.L_x_1067:
[----:B------:R-:W-:Y:S01]  /*15580*/  IMAD.MOV.U32 R13, RZ, RZ, R7 ;  /* 0x000000ffff0d7224 */ /* 0x000fe200078e0007 */
[----:B------:R-:W-:Y:S01]  /*15590*/  MOV R11, 0x181f ;  /* 0x0000181f000b7802 */ /* 0x000fe20000000f00 */
[----:B------:R-:W-:Y:S02]  /*155a0*/  IMAD.MOV.U32 R12, RZ, RZ, RZ ;  /* 0x000000ffff0c7224 */ /* 0x000fe400078e00ff */
[----:B------:R-:W-:Y:S02]  /*155b0*/  IMAD.MOV.U32 R15, RZ, RZ, -0x1 ;  /* 0xffffffffff0f7424 */ /* 0x000fe400078e00ff */
[----:B------:R-:W-:-:S07]  /*155c0*/  VIADD R0, R0, UR45 ;  /* 0x0000002d00007c36 */ /* 0x000fce0008000000 */
[----:B------:R-:W-:Y:S05]  /*155d0*/  WARPSYNC.COLLECTIVE R15, `(.L_x_1156) ;  /* 0x000000000f087348 */ /* 0x000fea0003c00000 */
[----:B------:R0:W1:Y:S02]  /*155e0*/  SHFL.IDX P6, R14, R13, R12, R11 ;  /* 0x0000000c0d0e7389 */ /* 0x00006400000c000b */
[----:B01----:R-:W-:Y:S01]  /*155f0*/  ENDCOLLECTIVE ;  /* 0x000000000000791b */ /* 0x003fe20003800000 */
.L_x_1156:
[----:B------:R-:W-:Y:S02]  /*15600*/  VIADD R5, R0, 0x10 ;  /* 0x0000001000057836 */ /* 0x000fe40000000000 */
[----:B------:R-:W-:Y:S02]  /*15610*/  IMAD.MOV.U32 R13, RZ, RZ, R8 ;  /* 0x000000ffff0d7224 */ /* 0x000fe400078e0008 */
[----:B------:R-:W-:-:S07]  /*15620*/  IMAD.MOV.U32 R2, RZ, RZ, R14 ;  /* 0x000000ffff027224 */ /* 0x000fce00078e000e */
[----:B------:R-:W-:Y:S05]  /*15630*/  WARPSYNC.COLLECTIVE R15, `(.L_x_1157) ;  /* 0x000000000f087348 */ /* 0x000fea0003c00000 */
[----:B------:R0:W1:Y:S02]  /*15640*/  SHFL.IDX P6, R14, R13, R12, R11 ;  /* 0x0000000c0d0e7389 */ /* 0x00006400000c000b */
[----:B01----:R-:W-:Y:S01]  /*15650*/  ENDCOLLECTIVE ;  /* 0x000000000000791b */ /* 0x003fe20003800000 */
.L_x_1157:
[----:B------:R-:W-:Y:S01]  /*15660*/  ULDC UR4, c[0x0][0x288] ;  /* 0x0000a20000047ab9 */ /* 0x000fe20000000800 */
[----:B------:R-:W-:Y:S01]  /*15670*/  ULDC.64 UR6, c[0x0][0x208] ;  /* 0x0000820000067ab9 */ /* 0x000fe20000000a00 */
[----:B------:R-:W-:Y:S01]  /*15680*/  IMAD R6, R6, UR4, RZ ;  /* 0x0000000406067c24 */ /* 0x000fe2000f8e02ff */
[----:B------:R-:W-:-:S04]  /*15690*/  MOV R3, R2 ;  /* 0x0000000200037202 */ /* 0x000fc80000000f00 */
[----:B------:R-:W-:Y:S01]  /*156a0*/  ISETP.GE.AND P3, PT, R0, R6, PT ;  /* 0x000000060000720c */ /* 0x000fe20003f66270 */
[----:B------:R-:W-:Y:S02]  /*156b0*/  IMAD.MOV.U32 R13, RZ, RZ, R7 ;  /* 0x000000ffff0d7224 */ /* 0x000fe400078e0007 */
[----:B------:R-:W-:-:S10]  /*156c0*/  IMAD.MOV.U32 R12, RZ, RZ, 0x1 ;  /* 0x00000001ff0c7424 */ /* 0x000fd400078e00ff */
[----:B------:R-:W-:Y:S01]  /*156d0*/  @!P3 LEA R21, R9, UR38, 0x1 ;  /* 0x000000260915bc11 */ /* 0x000fe2000f8e08ff */
        /* <DEDUP_REMOVED lines=13> */
.L_x_1158:
[----:B------:R-:W-:Y:S01]  /*157b0*/  VIADD R3, R0, 0x20 ;  /* 0x0000002000037836 */ /* 0x000fe20000000000 */
[----:B------:R-:W-:Y:S01]  /*157c0*/  @!P3 LEA R20, R9, UR38, 0x1 ;  /* 0x000000260914bc11 */ /* 0x000fe2000f8e08ff */
[----:B------:R-:W-:Y:S01]  /*157d0*/  IMAD.MOV.U32 R13, RZ, RZ, R8 ;  /* 0x000000ffff0d7224 */ /* 0x000fe200078e0008 */
[----:B------:R-:W-:-:S07]  /*157e0*/  MOV R5, R14 ;  /* 0x0000000e00057202 */ /* 0x000fce0000000f00 */
[----:B------:R-:W-:Y:S05]  /*157f0*/  WARPSYNC.COLLECTIVE R15, `(.L_x_1159) ;  /* 0x000000000f087348 */ /* 0x000fea0003c00000 */
[----:B------:R0:W1:Y:S02]  /*15800*/  SHFL.IDX P6, R14, R13, R12, R11 ;  /* 0x0000000c0d0e7389 */ /* 0x00006400000c000b */
[----:B01----:R-:W-:Y:S01]  /*15810*/  ENDCOLLECTIVE ;  /* 0x000000000000791b */ /* 0x003fe20003800000 */
.L_x_1159:
        /* <DEDUP_REMOVED lines=16> */
.L_x_1160:
[----:B------:R-:W-:Y:S01]  /*15920*/  VIADD R5, R0, 0x30 ;  /* 0x0000003000057836 */ /* 0x000fe20000000000 */
[----:B------:R-:W-:Y:S01]  /*15930*/  @!P3 LEA R21, R9, UR38, 0x1 ;  /* 0x000000260915bc11 */ /* 0x000fe2000f8e08ff */
[----:B------:R-:W-:Y:S02]  /*15940*/  IMAD.MOV.U32 R13, RZ, RZ, R8 ;  /* 0x000000ffff0d7224 */ /* 0x000fe400078e0008 */
[----:B------:R-:W-:-:S07]  /*15950*/  IMAD.MOV.U32 R3, RZ, RZ, R14 ;  /* 0x000000ffff037224 */ /* 0x000fce00078e000e */
[----:B------:R-:W-:Y:S05]  /*15960*/  WARPSYNC.COLLECTIVE R15, `(.L_x_1161) ;  /* 0x000000000f087348 */ /* 0x000fea0003c00000 */
[----:B------:R0:W1:Y:S02]  /*15970*/  SHFL.IDX P6, R14, R13, R12, R11 ;  /* 0x0000000c0d0e7389 */ /* 0x00006400000c000b */
[----:B01----:R-:W-:Y:S01]  /*15980*/  ENDCOLLECTIVE ;  /* 0x000000000000791b */ /* 0x003fe20003800000 */
.L_x_1161:
        /* <DEDUP_REMOVED lines=16> */
.L_x_1162:
[----:B------:R-:W-:Y:S02]  /*15a90*/  IADD3 R3, R0, 0x40, RZ ;  /* 0x0000004000037810 */ /* 0x000fe40007ffe0ff */
[----:B------:R-:W-:Y:S01]  /*15aa0*/  @!P3 LEA R20, R9, UR38, 0x1 ;  /* 0x000000260914bc11 */ /* 0x000fe2000f8e08ff */
[----:B------:R-:W-:Y:S02]  /*15ab0*/  IMAD.MOV.U32 R13, RZ, RZ, R8 ;  /* 0x000000ffff0d7224 */ /* 0x000fe400078e0008 */
[----:B------:R-:W-:-:S07]  /*15ac0*/  IMAD.MOV.U32 R5, RZ, RZ, R14 ;  /* 0x000000ffff057224 */ /* 0x000fce00078e000e */
[----:B------:R-:W-:Y:S05]  /*15ad0*/  WARPSYNC.COLLECTIVE R15, `(.L_x_1163) ;  /* 0x000000000f087348 */ /* 0x000fea0003c00000 */
[----:B------:R0:W1:Y:S02]  /*15ae0*/  SHFL.IDX P6, R14, R13, R12, R11 ;  /* 0x0000000c0d0e7389 */ /* 0x00006400000c000b */
[----:B01----:R-:W-:Y:S01]  /*15af0*/  ENDCOLLECTIVE ;  /* 0x000000000000791b */ /* 0x003fe20003800000 */
.L_x_1163:
[----:B------:R-:W-:Y:S01]  /*15b00*/  ULDC.64 UR4, c[0x0][0x208] ;  /* 0x0000820000047ab9 */ /* 0x000fe20000000a00 */
[----:B------:R-:W-:Y:S02]  /*15b10*/  IMAD.MOV.U32 R13, RZ, RZ, R7 ;  /* 0x000000ffff0d7224 */ /* 0x000fe400078e0007 */
        /* <DEDUP_REMOVED lines=14> */
.L_x_1164:
[----:B------:R-:W-:Y:S01]  /*15c00*/  VIADD R5, R0, 0x50 ;  /* 0x0000005000057836 */ /* 0x000fe20000000000 */
[----:B------:R-:W-:Y:S01]  /*15c10*/  @!P3 LEA R21, R9, UR38, 0x1 ;  /* 0x000000260915bc11 */ /* 0x000fe2000f8e08ff */
[----:B------:R-:W-:Y:S02]  /*15c20*/  IMAD.MOV.U32 R13, RZ, RZ, R8 ;  /* 0x000000ffff0d7224 */ /* 0x000fe400078e0008 */
[----:B------:R-:W-:-:S07]  /*15c30*/  IMAD.MOV.U32 R3, RZ, RZ, R14 ;  /* 0x000000ffff037224 */ /* 0x000fce00078e000e */
[----:B------:R-:W-:Y:S05]  /*15c40*/  WARPSYNC.COLLECTIVE R15, `(.L_x_1165) ;  /* 0x000000000f087348 */ /* 0x000fea0003c00000 */
[----:B------:R0:W1:Y:S02]  /*15c50*/  SHFL.IDX P6, R14, R13, R12, R11 ;  /* 0x0000000c0d0e7389 */ /* 0x00006400000c000b */
[----:B01----:R-:W-:Y:S01]  /*15c60*/  ENDCOLLECTIVE ;  /* 0x000000000000791b */ /* 0x003fe20003800000 */
.L_x_1165:
        /* <DEDUP_REMOVED lines=16> */
.L_x_1166:
[----:B------:R-:W-:Y:S01]  /*15d70*/  VIADD R3, R0, 0x60 ;  /* 0x0000006000037836 */ /* 0x000fe20000000000 */
[----:B------:R-:W-:Y:S02]  /*15d80*/  @!P3 LEA R20, R9, UR38, 0x1 ;  /* 0x000000260914bc11 */ /* 0x000fe4000f8e08ff */
[----:B------:R-:W-:Y:S01]  /*15d90*/  MOV R13, R8 ;  /* 0x00000008000d7202 */ /* 0x000fe20000000f00 */
[----:B------:R-:W-:-:S07]  /*15da0*/  IMAD.MOV.U32 R5, RZ, RZ, R14 ;  /* 0x000000ffff057224 */ /* 0x000fce00078e000e */
[----:B------:R-:W-:Y:S05]  /*15db0*/  WARPSYNC.COLLECTIVE R15, `(.L_x_1167) ;  /* 0x000000000f087348 */ /* 0x000fea0003c00000 */
[----:B------:R0:W1:Y:S02]  /*15dc0*/  SHFL.IDX P6, R14, R13, R12, R11 ;  /* 0x0000000c0d0e7389 */ /* 0x00006400000c000b */
[----:B01----:R-:W-:Y:S01]  /*15dd0*/  ENDCOLLECTIVE ;  /* 0x000000000000791b */ /* 0x003fe20003800000 */
.L_x_1167:
        /* <DEDUP_REMOVED lines=16> */
.L_x_1168:
[----:B------:R-:W-:Y:S01]  /*15ee0*/  @!P3 LEA R21, R9, UR38, 0x1 ;  /* 0x000000260915bc11 */ /* 0x000fe2000f8e08ff */
[----:B------:R-:W-:Y:S01]  /*15ef0*/  IMAD.MOV.U32 R13, RZ, RZ, R8 ;  /* 0x000000ffff0d7224 */ /* 0x000fe200078e0008 */
[----:B------:R-:W-:-:S07]  /*15f00*/  MOV R3, R14 ;  /* 0x0000000e00037202 */ /* 0x000fce0000000f00 */
[----:B------:R-:W-:Y:S05]  /*15f10*/  WARPSYNC.COLLECTIVE R15, `(.L_x_1169) ;  /* 0x000000000f087348 */ /* 0x000fea0003c00000 */
[----:B------:R0:W1:Y:S02]  /*15f20*/  SHFL.IDX P6, R14, R13, R12, R11 ;  /* 0x0000000c0d0e7389 */ /* 0x00006400000c000b */
[----:B01----:R-:W-:Y:S01]  /*15f30*/  ENDCOLLECTIVE ;  /* 0x000000000000791b */ /* 0x003fe20003800000 */
.L_x_1169:
        /* <DEDUP_REMOVED lines=15> */
.L_x_1170:
[----:B------:R-:W-:Y:S01]  /*16030*/  IMAD.MOV.U32 R13, RZ, RZ, R8 ;  /* 0x000000ffff0d7224 */ /* 0x000fe200078e0008 */
[----:B------:R-:W-:-:S07]  /*16040*/  MOV R7, R14 ;  /* 0x0000000e00077202 */ /* 0x000fce0000000f00 */
[----:B------:R-:W-:Y:S05]  /*16050*/  WARPSYNC.COLLECTIVE R15, `(.L_x_1171) ;  /* 0x000000000f087348 */ /* 0x000fea0003c00000 */
[----:B------:R0:W1:Y:S02]  /*16060*/  SHFL.IDX P6, R14, R13, R12, R11 ;  /* 0x0000000c0d0e7389 */ /* 0x00006400000c000b */
[----:B01----:R-:W-:Y:S01]  /*16070*/  ENDCOLLECTIVE ;  /* 0x000000000000791b */ /* 0x003fe20003800000 */
.L_x_1171:
[----:B------:R-:W-:Y:S05]  /*16080*/  BRA `(.L_x_1172) ;  /* 0xffffffc000607947 */ /* 0x000fea000383ffff */
.L_x_1070:
[----:B-1----:R-:W-:-:S04]  /*16090*/  IMAD.U32 R3, RZ, RZ, UR38 ;  /* 0x00000026ff037e24 */ /* 0x002fc8000f8e00ff */
[----:B------:R1:W2:Y:S03]  /*160a0*/  SYNCS.PHASECHK.TRANS64.TRYWAIT P0, [R3+URZ+0x30820], R2 ;  /* 0x03082002030075a7 */ /* 0x0002a6000800017f */
[----:B--2---:R-:W-:Y:S05]  /*160b0*/  @!P0 NANOSLEEP.SYNCS 0x989680 ;  /* 0x009896800000895d */ /* 0x004fea0003900000 */
[----:B------:R-:W2:Y:S02]  /*160c0*/  @!P0 SYNCS.PHASECHK.TRANS64 P0, [R3+URZ+0x30820], R2 ;  /* 0x03082002030085a7 */ /* 0x000ea4000800007f */
[----:B--2---:R-:W-:Y:S05]  /*160d0*/  @!P0 BRA `(.L_x_1070) ;  /* 0xfffffffc00ec8947 */ /* 0x004fea000383ffff */
[----:B------:R-:W-:Y:S05]  /*160e0*/  BRA `(.L_x_1173) ;  /* 0xffffffc000bc7947 */ /* 0x000fea000383ffff */
.L_x_1077:
[----:B-1----:R-:W-:-:S04]  /*160f0*/  IMAD.U32 R3, RZ, RZ, UR38 ;  /* 0x00000026ff037e24 */ /* 0x002fc8000f8e00ff */
[----:B------:R1:W2:Y:S03]  /*16100*/  SYNCS.PHASECHK.TRANS64.TRYWAIT P0, [R3+URZ+0x30848], R2 ;  /* 0x03084802030075a7 */ /* 0x0002a6000800017f */
[----:B--2---:R-:W-:Y:S05]  /*16110*/  @!P0 NANOSLEEP.SYNCS 0x989680 ;  /* 0x009896800000895d */ /* 0x004fea0003900000 */
[----:B------:R-:W2:Y:S02]  /*16120*/  @!P0 SYNCS.PHASECHK.TRANS64 P0, [R3+URZ+0x30848], R2 ;  /* 0x03084802030085a7 */ /* 0x000ea4000800007f */
[----:B--2---:R-:W-:Y:S05]  /*16130*/  @!P0 BRA `(.L_x_1077) ;  /* 0xfffffffc00ec8947 */ /* 0x004fea000383ffff */
[----:B------:R-:W-:Y:S05]  /*16140*/  BRA `(.L_x_1174) ;  /* 0xffffffc400a47947 */ /* 0x000fea000383ffff */
.L_x_1085:
[----:B0-----:R-:W-:-:S04]  /*16150*/  IMAD.U32 R3, RZ, RZ, UR38 ;  /* 0x00000026ff037e24 */ /* 0x001fc8000f8e00ff */
[----:B------:R0:W1:Y:S03]  /*16160*/  SYNCS.PHASECHK.TRANS64.TRYWAIT P0, [R3+URZ+0x30860], R2 ;  /* 0x03086002030075a7 */ /* 0x000066000800017f */
[----:B-1----:R-:W-:Y:S05]  /*16170*/  @!P0 NANOSLEEP.SYNCS 0x989680 ;  /* 0x009896800000895d */ /* 0x002fea0003900000 */
[----:B------:R-:W1:Y:S02]  /*16180*/  @!P0 SYNCS.PHASECHK.TRANS64 P0, [R3+URZ+0x30860], R2 ;  /* 0x03086002030085a7 */ /* 0x000e64000800007f */
[----:B-1----:R-:W-:Y:S05]  /*16190*/  @!P0 BRA `(.L_x_1085) ;  /* 0xfffffffc00ec8947 */ /* 0x002fea000383ffff */
[----:B------:R-:W-:Y:S05]  /*161a0*/  BRA `(.L_x_1175) ;  /* 0xffffffc800b87947 */ /* 0x000fea000383ffff */
.L_x_1096:
[----:B-1----:R-:W-:-:S04]  /*161b0*/  MOV R3, UR38 ;  /* 0x0000002600037c02 */ /* 0x002fc80008000f00 */
[----:B------:R1:W2:Y:S03]  /*161c0*/  SYNCS.PHASECHK.TRANS64.TRYWAIT P0, [R3+URZ+0x30840], R2 ;  /* 0x03084002030075a7 */ /* 0x0002a6000800017f */
[----:B--2---:R-:W-:Y:S05]  /*161d0*/  @!P0 NANOSLEEP.SYNCS 0x989680 ;  /* 0x009896800000895d */ /* 0x004fea0003900000 */
[----:B------:R-:W2:Y:S02]  /*161e0*/  @!P0 SYNCS.PHASECHK.TRANS64 P0, [R3+URZ+0x30840], R2 ;  /* 0x03084002030085a7 */ /* 0x000ea4000800007f */
[----:B--2---:R-:W-:Y:S05]  /*161f0*/  @!P0 BRA `(.L_x_1096) ;  /* 0xfffffffc00ec8947 */ /* 0x004fea000383ffff */
[----:B------:R-:W-:Y:S05]  /*16200*/  BRA `(.L_x_1176) ;  /* 0xffffffd000487947 */ /* 0x000fea000383ffff */
.L_x_1104:
[----:B0-----:R-:W-:-:S04]  /*16210*/  IMAD.U32 R3, RZ, RZ, UR38 ;  /* 0x00000026ff037e24 */ /* 0x001fc8000f8e00ff */
[----:B------:R0:W1:Y:S03]  /*16220*/  SYNCS.PHASECHK.TRANS64.TRYWAIT P0, [R3+URZ+0x30868], R2 ;  /* 0x03086802030075a7 */ /* 0x000066000800017f */
[----:B-1----:R-:W-:Y:S05]  /*16230*/  @!P0 NANOSLEEP.SYNCS 0x989680 ;  /* 0x009896800000895d */ /* 0x002fea0003900000 */
[----:B------:R-:W1:Y:S02]  /*16240*/  @!P0 SYNCS.PHASECHK.TRANS64 P0, [R3+URZ+0x30868], R2 ;  /* 0x03086802030085a7 */ /* 0x000e64000800007f */
[----:B-1----:R-:W-:Y:S05]  /*16250*/  @!P0 BRA `(.L_x_1104) ;  /* 0xfffffffc00ec8947 */ /* 0x002fea000383ffff */
[----:B------:R-:W-:Y:S05]  /*16260*/  BRA `(.L_x_1177) ;  /* 0xffffffd400587947 */ /* 0x000fea000383ffff */
.L_x_1115:
[----:B-1----:R-:W-:-:S04]  /*16270*/  IMAD.U32 R3, RZ, RZ, UR38 ;  /* 0x00000026ff037e24 */ /* 0x002fc8000f8e00ff */
[----:B------:R1:W2:Y:S03]  /*16280*/  SYNCS.PHASECHK.TRANS64.TRYWAIT P0, [R3+URZ+0x30848], R2 ;  /* 0x03084802030075a7 */ /* 0x0002a6000800017f */
[----:B--2---:R-:W-:Y:S05]  /*16290*/  @!P0 NANOSLEEP.SYNCS 0x989680 ;  /* 0x009896800000895d */ /* 0x004fea0003900000 */
[----:B------:R-:W2:Y:S02]  /*162a0*/  @!P0 SYNCS.PHASECHK.TRANS64 P0, [R3+URZ+0x30848], R2 ;  /* 0x03084802030085a7 */ /* 0x000ea4000800007f */
[----:B--2---:R-:W-:Y:S05]  /*162b0*/  @!P0 BRA `(.L_x_1115) ;  /* 0xfffffffc00ec8947 */ /* 0x004fea000383ffff */
[----:B------:R-:W-:Y:S05]  /*162c0*/  BRA `(.L_x_1178) ;  /* 0xffffffdc00007947 */ /* 0x000fea000383ffff */
.L_x_1123:
[----:B0-----:R-:W-:-:S04]  /*162d0*/  IMAD.U32 R3, RZ, RZ, UR38 ;  /* 0x00000026ff037e24 */ /* 0x001fc8000f8e00ff */
[----:B------:R0:W1:Y:S03]  /*162e0*/  SYNCS.PHASECHK.TRANS64.TRYWAIT P0, [R3+URZ+0x30860], R2 ;  /* 0x03086002030075a7 */ /* 0x000066000800017f */
[----:B-1----:R-:W-:Y:S05]  /*162f0*/  @!P0 NANOSLEEP.SYNCS 0x989680 ;  /* 0x009896800000895d */ /* 0x002fea0003900000 */
[----:B------:R-:W1:Y:S02]  /*16300*/  @!P0 SYNCS.PHASECHK.TRANS64 P0, [R3+URZ+0x30860], R2 ;  /* 0x03086002030085a7 */ /* 0x000e64000800007f */
[----:B-1----:R-:W-:Y:S05]  /*16310*/  @!P0 BRA `(.L_x_1123) ;  /* 0xfffffffc00ec8947 */ /* 0x002fea000383ffff */
[----:B------:R-:W-:Y:S05]  /*16320*/  BRA `(.L_x_1179) ;  /* 0xffffffe0000c7947 */ /* 0x000fea000383ffff */
.L_x_1133:
[----:B0-----:R0:W1:Y:S02]  /*16330*/  SYNCS.PHASECHK.TRANS64.TRYWAIT P0, [R3+URZ+0x30860], R0 ;  /* 0x03086000030075a7 */ /* 0x001064000800017f */
[----:B-1----:R-:W-:Y:S05]  /*16340*/  @!P0 NANOSLEEP.SYNCS 0x989680 ;  /* 0x009896800000895d */ /* 0x002fea0003900000 */
[----:B------:R-:W1:Y:S02]  /*16350*/  @!P0 SYNCS.PHASECHK.TRANS64 P0, [R3+URZ+0x30860], R0 ;  /* 0x03086000030085a7 */ /* 0x000e64000800007f */
[----:B-1----:R-:W-:Y:S05]  /*16360*/  @!P0 BRA `(.L_x_1133) ;  /* 0xfffffffc00f08947 */ /* 0x002fea000383ffff */
[----:B------:R-:W-:Y:S05]  /*16370*/  BRA `(.L_x_1180) ;  /* 0xffffffe400447947 */ /* 0x000fea000383ffff */
.L_x_1140:
[----:B0-----:R0:W1:Y:S02]  /*16380*/  SYNCS.PHASECHK.TRANS64.TRYWAIT P0, [R2+URZ+0x30820], R3 ;  /* 0x03082003020075a7 */ /* 0x001064000800017f */
[----:B-1----:R-:W-:Y:S05]  /*16390*/  @!P0 NANOSLEEP.SYNCS 0x989680 ;  /* 0x009896800000895d */ /* 0x002fea0003900000 */
[----:B------:R-:W1:Y:S02]  /*163a0*/  @!P0 SYNCS.PHASECHK.TRANS64 P0, [R2+URZ+0x30820], R3 ;  /* 0x03082003020085a7 */ /* 0x000e64000800007f */
[----:B-1----:R-:W-:Y:S05]  /*163b0*/  @!P0 BRA `(.L_x_1140) ;  /* 0xfffffffc00f08947 */ /* 0x002fea000383ffff */
[----:B------:R-:W-:Y:S05]  /*163c0*/  BRA `(.L_x_1181) ;  /* 0xffffffe8007c7947 */ /* 0x000fea000383ffff */
.L_x_1141:
[----:B------:R-:W1:Y:S01]  /*163d0*/  S2R R4, SR_TID.X ;  /* 0x0000000000047919 */ /* 0x000e620000002100 */
[----:B------:R-:W-:Y:S01]  /*163e0*/  BSSY B0, `(.L_x_1182) ;  /* 0x000000a000007945 */ /* 0x000fe20003800000 */
[----:B------:R-:W-:Y:S01]  /*163f0*/  MOV R12, RZ ;  /* 0x000000ff000c7202 */ /* 0x000fe20000000f00 */
        /* <DEDUP_REMOVED lines=8> */
.L_x_1183:
[----:B------:R-:W-:Y:S05]  /*16480*/  BSYNC B0 ;  /* 0x0000000000007941 */ /* 0x000fea0003800000 */
.L_x_1182:
[----:B------:R-:W-:Y:S05]  /*16490*/  BRA `(.L_x_1184) ;  /* 0xffffffe800607947 */ /* 0x000fea000383ffff */
.L_x_1142:
[----:B------:R-:W-:Y:S01]  /*164a0*/  BSSY B0, `(.L_x_1185) ;  /* 0x0000006000007945 */ /* 0x000fe20003800000 */
[----:B------:R-:W-:-:S07]  /*164b0*/  IMAD.MOV.U32 R15, RZ, RZ, -0x1 ;  /* 0xffffffffff0f7424 */ /* 0x000fce00078e00ff */
[----:B0-----:R-:W-:Y:S05]  /*164c0*/  WARPSYNC.COLLECTIVE R15, `(.L_x_1186) ;  /* 0x000000000f0c7348 */ /* 0x001fea0003c00000 */
[----:B------:R-:W-:Y:S02]  /*164d0*/  ELECT P6, UR62, PT ;  /* 0x00000000003e782f */ /* 0x000fe400038c0000 */
[----:B------:R-:W-:Y:S01]  /*164e0*/  MOV R14, UR62 ;  /* 0x0000003e000e7c02 */ /* 0x000fe20008000f00 */
[----:B0-----:R-:W-:Y:S10]  /*164f0*/  ENDCOLLECTIVE ;  /* 0x000000000000791b */ /* 0x001ff40003800000 */
.L_x_1186:
[----:B------:R-:W-:Y:S05]  /*16500*/  BSYNC B0 ;  /* 0x0000000000007941 */ /* 0x000fea0003800000 */
.L_x_1185:
[----:B------:R-:W-:Y:S05]  /*16510*/  BRA `(.L_x_1187) ;  /* 0xffffffe800547947 */ /* 0x000fea000383ffff */
.L_x_1144:
[----:B0-----:R0:W1:Y:S02]  /*16520*/  SYNCS.PHASECHK.TRANS64.TRYWAIT P0, [R6+URZ], R5 ;  /* 0x00000005060075a7 */ /* 0x001064000800017f */
[----:B-1----:R-:W-:Y:S05]  /*16530*/  @!P0 NANOSLEEP.SYNCS 0x989680 ;  /* 0x009896800000895d */ /* 0x002fea0003900000 */
[----:B------:R-:W1:Y:S02]  /*16540*/  @!P0 SYNCS.PHASECHK.TRANS64 P0, [R6+URZ], R5 ;  /* 0x00000005060085a7 */ /* 0x000e64000800007f */
[----:B-1----:R-:W-:Y:S05]  /*16550*/  @!P0 BRA `(.L_x_1144) ;  /* 0xfffffffc00f08947 */ /* 0x002fea000383ffff */
[----:B------:R-:W-:Y:S05]  /*16560*/  BRA `(.L_x_1188) ;  /* 0xffffffe800907947 */ /* 0x000fea000383ffff */
.L_x_1145:
[----:B-1----:R1:W2:Y:S02]  /*16570*/  SYNCS.PHASECHK.TRANS64.TRYWAIT P0, [R3+URZ], R4 ;  /* 0x00000004030075a7 */ /* 0x0022a4000800017f */
[----:B--2---:R-:W-:Y:S05]  /*16580*/  @!P0 NANOSLEEP.SYNCS 0x989680 ;  /* 0x009896800000895d */ /* 0x004fea0003900000 */
[----:B------:R-:W2:Y:S02]  /*16590*/  @!P0 SYNCS.PHASECHK.TRANS64 P0, [R3+URZ], R4 ;  /* 0x00000004030085a7 */ /* 0x000ea4000800007f */
[----:B--2---:R-:W-:Y:S05]  /*165a0*/  @!P0 BRA `(.L_x_1145) ;  /* 0xfffffffc00f08947 */ /* 0x004fea000383ffff */
[----:B------:R-:W-:Y:S05]  /*165b0*/  BRA `(.L_x_1189) ;  /* 0xffffffe800847947 */ /* 0x000fea000383ffff */
.L_x_1147:
[----:B-1----:R1:W2:Y:S02]  /*165c0*/  SYNCS.PHASECHK.TRANS64.TRYWAIT P0, [R0+URZ], R5 ;  /* 0x00000005000075a7 */ /* 0x0022a4000800017f */
[----:B--2---:R-:W-:Y:S05]  /*165d0*/  @!P0 NANOSLEEP.SYNCS 0x989680 ;  /* 0x009896800000895d */ /* 0x004fea0003900000 */
[----:B------:R-:W2:Y:S02]  /*165e0*/  @!P0 SYNCS.PHASECHK.TRANS64 P0, [R0+URZ], R5 ;  /* 0x00000005000085a7 */ /* 0x000ea4000800007f */
[----:B--2---:R-:W-:Y:S05]  /*165f0*/  @!P0 BRA `(.L_x_1147) ;  /* 0xfffffffc00f08947 */ /* 0x004fea000383ffff */
[----:B------:R-:W-:Y:S05]  /*16600*/  BRA `(.L_x_1190) ;  /* 0xffffffe800887947 */ /* 0x000fea000383ffff */
.L_x_1191:
        /* <DEDUP_REMOVED lines=15> */
.L_x_14842:


//--------------------- .text._ZN7cutlass13device_kernelIN5flash11enable_sm90INS1_16FlashAttnFwdSm90INS1_25CollectiveMainloopFwdSm90ILi2EN4cute5tupleIJNS5_1CILi1EEES8_S8_EEENS6_IJNS7_ILi128EEENS7_ILi64EEENS7_ILi256EEEEEELi256ENS_6half_tEfNS_4arch4Sm90ELb0ELb1ELb1ELb1ELb0ELb0ELb0ELb1ELb1ELb1ELb1ELb0EEENS1_21CollectiveEpilogueFwdINS6_IJSA_SC_SB_EEES9_SE_SG_Li256ELb1ELb1ELb1ELb0EEENS1_36VarlenDynamicPersistentTileSchedulerILi128ELi64ELi256ELi128ELb1ELb1ELb1ELb1ELb0ELb1EEEEEEEEEvNT_6ParamsE --------------------------
	.section	.text._ZN7cutlass13device_kernelIN5flash11enable_sm90INS1_16FlashAttnFwdSm90INS1_25CollectiveMainloopFwdSm90ILi2EN4cute5tupleIJNS5_1CILi1EEES8_S8_EEENS6_IJNS7_ILi128EEENS7_ILi64EEENS7_ILi256EEEEEELi256ENS_6half_tEfNS_4arch4Sm90ELb0ELb1ELb1ELb1ELb0ELb0ELb0ELb1ELb1ELb1ELb1ELb0EEENS1_21CollectiveEpilogueFwdINS6_IJSA_SC_SB_EEES9_SE_SG_Li256ELb1ELb1ELb1ELb0EEENS1_36VarlenDynamicPersistentTileSchedulerILi128ELi64ELi256ELi128ELb1ELb1ELb1ELb1ELb0ELb1EEEEEEEEEvNT_6ParamsE,"ax",@progbits
	.align	128
.text._ZN7cutlass13device_kernelIN5flash11enable_sm90INS1_16FlashAttnFwdSm90INS1_25CollectiveMainloopFwdSm90ILi2EN4cute5tupleIJNS5_1CILi1EEES8_S8_EEENS6_IJNS7_ILi128EEENS7_ILi64EEENS7_ILi256EEEEEELi256ENS_6half_tEfNS_4arch4Sm90ELb0ELb1ELb1ELb1ELb0ELb0ELb0ELb1ELb1ELb1ELb1ELb0EEENS1_21CollectiveEpilogueFwdINS6_IJSA_SC_SB_EEES9_SE_SG_Li256ELb1ELb1ELb1ELb0EEENS1_36VarlenDynamicPersistentTileSchedulerILi128ELi64ELi256ELi128ELb1ELb1ELb1ELb1ELb0ELb1EEEEEEEEEvNT_6ParamsE:
        .type           _ZN7cutlass13device_kernelIN5flash11enable_sm90INS1_16FlashAttnFwdSm90INS1_25CollectiveMainloopFwdSm90ILi2EN4cute5tupleIJNS5_1CILi1EEES8_S8_EEENS6_IJNS7_ILi128EEENS7_ILi64EEENS7_ILi256EEEEEELi256ENS_6half_tEfNS_4arch4Sm90ELb0ELb1ELb1ELb1ELb0ELb0ELb0ELb1ELb1ELb1ELb1ELb0EEENS1_21CollectiveEpilogueFwdINS6_IJSA_SC_SB_EEES9_SE_SG_Li256ELb1ELb1ELb1ELb0EEENS1_36VarlenDynamicPersistentTileSchedulerILi128ELi64ELi256ELi128ELb1ELb1ELb1ELb1ELb0ELb1EEEEEEEEEvNT_6ParamsE,@function
        .size           _ZN7cutlass13device_kernelIN5flash11enable_sm90INS1_16FlashAttnFwdSm90INS1_25CollectiveMainloopFwdSm90ILi2EN4cute5tupleIJNS5_1CILi1EEES8_S8_EEENS6_IJNS7_ILi128EEENS7_ILi64EEENS7_ILi256EEEEEELi256ENS_6half_tEfNS_4arch4Sm90ELb0ELb1ELb1ELb1ELb0ELb0ELb0ELb1ELb1ELb1ELb1ELb0EEENS1_21CollectiveEpilogueFwdINS6_IJSA_SC_SB_EEES9_SE_SG_Li256ELb1ELb1ELb1ELb0EEENS1_36VarlenDynamicPersistentTileSchedulerILi128ELi64ELi256ELi128ELb1ELb1ELb1ELb1ELb0ELb1EEEEEEEEEvNT_6ParamsE,(.L_x_14843 - _ZN7cutlass13device_kernelIN5flash11enable_sm90INS1_16FlashAttnFwdSm90INS1_25CollectiveMainloopFwdSm90ILi2EN4cute5tupleIJNS5_1CILi1EEES8_S8_EEENS6_IJNS7_ILi128EEENS7_ILi64EEENS7_ILi256EEEEEELi256ENS_6half_tEfNS_4arch4Sm90ELb0ELb1ELb1ELb1ELb0ELb0ELb0ELb1ELb1ELb1ELb1ELb0EEENS1_21CollectiveEpilogueFwdINS6_IJSA_SC_SB_EEES9_SE_SG_Li256ELb1ELb1ELb1ELb0EEENS1_36VarlenDynamicPersistentTileSchedulerILi128ELi64ELi256ELi128ELb1ELb1ELb1ELb1ELb0ELb1EEEEEEEEEvNT_6ParamsE)
        .other          _ZN7cutlass13device_kernelIN5flash11enable_sm90INS1_16FlashAttnFwdSm90INS1_25CollectiveMainloopFwdSm90ILi2EN4cute5tupleIJNS5_1CILi1EEES8_S8_EEENS6_IJNS7_ILi128EEENS7_ILi64EEENS7_ILi256EEEEEELi256ENS_6half_tEfNS_4arch4Sm90ELb0ELb1ELb1ELb1ELb0ELb0ELb0ELb1ELb1ELb1ELb1ELb0EEENS1_21CollectiveEpilogueFwdINS6_IJSA_SC_SB_EEES9_SE_SG_Li256ELb1ELb1ELb1ELb0EEENS1_36VarlenDynamicPersistentTileSchedulerILi128ELi64ELi256ELi128ELb1ELb1ELb1ELb1ELb0ELb1EEEEEEEEEvNT_6ParamsE,@"STO_CUDA_ENTRY STV_DEFAULT"
_ZN7cutlass13device_kernelIN5flash11enable_sm90INS1_16FlashAttnFwdSm90INS1_25CollectiveMainloopFwdSm90ILi2EN4cute5tupleIJNS5_1CILi1EEES8_S8_EEENS6_IJNS7_ILi128EEENS7_ILi64EEENS7_ILi256EEEEEELi256ENS_6half_tEfNS_4arch4Sm90ELb0ELb1ELb1ELb1ELb0ELb0ELb0ELb1ELb1ELb1ELb1ELb0EEENS1_21CollectiveEpilogueFwdINS6_IJSA_SC_SB_EEES9_SE_SG_Li256ELb1ELb1ELb1ELb0EEENS1_36VarlenDynamicPersistentTileSchedulerILi128ELi64ELi256ELi128ELb1ELb1ELb1ELb1ELb0ELb1EEEEEEEEEvNT_6ParamsE:
        /* <DEDUP_REMOVED lines=18> */
.L_x_1193:
[----:B------:R-:W-:Y:S05]  /*0120*/  BSYNC B0 ;  /* 0x0000000000007941 */ /* 0x000fea0003800000 */
.L_x_1192:
        /* <DEDUP_REMOVED lines=41> */
.L_x_1194:
        /* <DEDUP_REMOVED lines=22> */
.L_x_1195:
        /* <DEDUP_REMOVED lines=18> */
.L_x_1196:
        /* <DEDUP_REMOVED lines=22> */
.L_x_1197:
        /* <DEDUP_REMOVED lines=22> */
.L_x_1198:
        /* <DEDUP_REMOVED lines=8> */
.L_x_1200:
        /* <DEDUP_REMOVED lines=16> */
[----:B------:R-:W-:Y:S01]  /*0a80*/  R2UR UR5, R9 ;  /* 0x00000000090572ca */ /* 0x000fe200000e0000 */
[----:B------:R-:W-:Y:S01]  /*0a90*/  UMOV UR38, URZ ;  /* 0x0000003f00267c82 */ /* 0x000fe20008000000 */
[----:B------:R-:W-:Y:S01]  /*0aa0*/  R2UR UR7, R10 ;  /* 0x000000000a0772ca */ /* 0x000fe200000e0000 */
[----:B------:R-:W-:Y:S01]  /*0ab0*/  UMOV UR36, URZ ;  /* 0x0000003f00247c82 */ /* 0x000fe20008000000 */
[----:B------:R-:W-:Y:S02]  /*0ac0*/  SHF.R.S32.HI R3, RZ, 0x1f, R6 ;  /* 0x0000001fff037819 */ /* 0x000fe40000011406 */
[----:B------:R-:W-:Y:S02]  /*0ad0*/  R2UR UR6, R11 ;  /* 0x000000000b0672ca */ /* 0x000fe400000e0000 */
[----:B0-----:R-:W-:-:S02]  /*0ae0*/  LEA.HI R2, R3, R6, RZ, 0x5 ;  /* 0x0000000603027211 */ /* 0x001fc400078f28ff */
[----:B------:R-:W-:-:S03]  /*0af0*/  LEA.HI R4, R3, R6, RZ, 0x2 ;  /* 0x0000000603047211 */ /* 0x000fc600078f10ff */
[----:B------:R-:W-:Y:S01]  /*0b00*/  IMAD.SHL.U32 R7, R2, 0x20, RZ ;  /* 0x0000002002077824 */ /* 0x000fe200078e00ff */
[----:B------:R-:W-:-:S05]  /*0b10*/  LOP3.LUT R13, R4, 0xfffffffc, RZ, 0xc0, !PT ;  /* 0xfffffffc040d7812 */ /* 0x000fca00078ec0ff */
[----:B------:R-:W-:Y:S01]  /*0b20*/  IMAD.IADD R13, R6, 0x1, -R13 ;  /* 0x00000001060d7824 */ /* 0x000fe200078e0a0d */
[----:B--2---:R-:W-:Y:S02]  /*0b30*/  R2UR UR4, R0 ;  /* 0x00000000000472ca */ /* 0x004fe400000e0000 */
[CC--:B------:R-:W-:Y:S02]  /*0b40*/  LEA.HI R0, R3.reuse, R6.reuse, RZ, 0x7 ;  /* 0x0000000603007211 */ /* 0x0c0fe400078f38ff */
[----:B------:R-:W-:Y:S02]  /*0b50*/  LEA.HI R3, R3, R6, RZ, 0x4 ;  /* 0x0000000603037211 */ /* 0x000fe400078f20ff */
[----:B------:R-:W-:Y:S02]  /*0b60*/  LOP3.LUT R231, R0, 0xffffff80, RZ, 0xc0, !PT ;  /* 0xffffff8000e77812 */ /* 0x000fe400078ec0ff */
[----:B------:R-:W-:Y:S02]  /*0b70*/  SHF.R.S32.HI R2, RZ, 0x4, R3 ;  /* 0x00000004ff027819 */ /* 0x000fe40000011403 */
[C---:B------:R-:W-:Y:S01]  /*0b80*/  LOP3.LUT R5, R3.reuse, 0x3fffff0, RZ, 0xc0, !PT ;  /* 0x03fffff003057812 */ /* 0x040fe200078ec0ff */
[C---:B------:R-:W-:Y:S01]  /*0b90*/  IMAD.IADD R231, R6.reuse, 0x1, -R231 ;  /* 0x0000000106e77824 */ /* 0x040fe200078e0ae7 */
[----:B------:R-:W-:Y:S01]  /*0ba0*/  LEA.HI R4, R3, R2, RZ, 0x1 ;  /* 0x0000000203047211 */ /* 0x000fe200078f08ff */
[----:B------:R-:W-:Y:S01]  /*0bb0*/  ULOP3.LUT UR8, UR4, 0x1, URZ, 0xfc, !UPT ;  /* 0x0000000104087892 */ /* 0x000fe2000f8efc3f */
[----:B------:R-:W-:Y:S01]  /*0bc0*/  SHF.R.S32.HI R3, RZ, 0x7, R0 ;  /* 0x00000007ff037819 */ /* 0x000fe20000011400 */
[----:B------:R-:W-:Y:S01]  /*0bd0*/  IMAD.IADD R5, R6, 0x1, -R5 ;  /* 0x0000000106057824 */ /* 0x000fe200078e0a05 */
[----:B------:R-:W-:Y:S01]  /*0be0*/  SHF.R.S32.HI R8, RZ, 0x1f, R231 ;  /* 0x0000001fff087819 */ /* 0x000fe200000114e7 */
[----:B------:R-:W-:Y:S01]  /*0bf0*/  UMOV UR4, URZ ;  /* 0x0000003f00047c82 */ /* 0x000fe20008000000 */
[----:B------:R-:W-:Y:S01]  /*0c00*/  LOP3.LUT R6, R7, 0xfffffc00, RZ, 0xc0, !PT ;  /* 0xfffffc0007067812 */ /* 0x000fe200078ec0ff */
[----:B------:R-:W-:Y:S01]  /*0c10*/  IMAD.U32 R230, RZ, RZ, UR4 ;  /* 0x00000004ffe67e24 */ /* 0x000fe2000f8e00ff */
[----:B------:R-:W-:-:S02]  /*0c20*/  LEA.HI R9, R8, R231, RZ, 0x2 ;  /* 0x000000e708097211 */ /* 0x000fc400078f10ff */
[----:B------:R-:W-:Y:S01]  /*0c30*/  LEA.HI R0, R0, R3, RZ, 0x1 ;  /* 0x0000000300007211 */ /* 0x000fe200078f08ff */
[----:B------:R-:W-:Y:S01]  /*0c40*/  IMAD R6, R5, 0x40, R6 ;  /* 0x0000004005067824 */ /* 0x000fe200078e0206 */
[--C-:B------:R-:W-:Y:S02]  /*0c50*/  SHF.R.S32.HI R10, RZ, 0x2, R9.reuse ;  /* 0x00000002ff0a7819 */ /* 0x100fe40000011409 */
[----:B------:R-:W-:Y:S02]  /*0c60*/  SHF.R.S32.HI R11, RZ, 0x1f, R9 ;  /* 0x0000001fff0b7819 */ /* 0x000fe40000011409 */
[----:B------:R-:W-:Y:S02]  /*0c70*/  LOP3.LUT R7, R4, 0x1ffffffe, RZ, 0xc0, !PT ;  /* 0x1ffffffe04077812 */ /* 0x000fe400078ec0ff */
[----:B------:R-:W-:Y:S02]  /*0c80*/  LEA.HI R11, R11, R10, RZ, 0x3 ;  /* 0x0000000a0b0b7211 */ /* 0x000fe400078f18ff */
[----:B------:R-:W-:Y:S01]  /*0c90*/  LEA.HI R8, R8, R231, RZ, 0x5 ;  /* 0x000000e708087211 */ /* 0x000fe200078f28ff */
[----:B------:R-:W-:Y:S01]  /*0ca0*/  IMAD.IADD R7, R2, 0x1, -R7 ;  /* 0x0000000102077824 */ /* 0x000fe200078e0a07 */
[----:B------:R-:W-:-:S02]  /*0cb0*/  LOP3.LUT R11, R11, 0xfffffff8, RZ, 0xc0, !PT ;  /* 0xfffffff80b0b7812 */ /* 0x000fc400078ec0ff */
[----:B------:R-:W-:Y:S02]  /*0cc0*/  LOP3.LUT R0, R0, 0x3fffffe, RZ, 0xc0, !PT ;  /* 0x03fffffe00007812 */ /* 0x000fe400078ec0ff */
[----:B------:R-:W-:Y:S01]  /*0cd0*/  LOP3.LUT R4, R9, 0x7ffffffc, RZ, 0xc0, !PT ;  /* 0x7ffffffc09047812 */ /* 0x000fe200078ec0ff */
[----:B------:R-:W-:Y:S01]  /*0ce0*/  IMAD.IADD R11, R10, 0x1, -R11 ;  /* 0x000000010a0b7824 */ /* 0x000fe200078e0a0b */
[----:B------:R-:W-:Y:S01]  /*0cf0*/  SHF.R.S32.HI R8, RZ, 0x5, R8 ;  /* 0x00000005ff087819 */ /* 0x000fe20000011408 */
[----:B------:R-:W-:Y:S01]  /*0d00*/  IMAD.IADD R0, R3, 0x1, -R0 ;  /* 0x0000000103007824 */ /* 0x000fe200078e0a00 */
[----:B------:R-:W-:Y:S01]  /*0d10*/  LEA.HI R2, R13, R13, RZ, 0x1 ;  /* 0x0000000d0d027211 */ /* 0x000fe200078f08ff */
[----:B------:R-:W-:Y:S02]  /*0d20*/  IMAD.IADD R4, R231, 0x1, -R4 ;  /* 0x00000001e7047824 */ /* 0x000fe400078e0a04 */
[----:B------:R-:W-:Y:S01]  /*0d30*/  IMAD R3, R7, 0x8, R6 ;  /* 0x0000000807037824 */ /* 0x000fe200078e0206 */
[----:B------:R-:W-:Y:S01]  /*0d40*/  LOP3.LUT R2, R2, 0x1ffffffe, RZ, 0xc0, !PT ;  /* 0x1ffffffe02027812 */ /* 0x000fe200078ec0ff */
[----:B------:R-:W-:-:S02]  /*0d50*/  IMAD R11, R8, 0x10, R11 ;  /* 0x00000010080b7824 */ /* 0x000fc400078e020b */
[----:B------:R-:W-:Y:S01]  /*0d60*/  IMAD.SHL.U32 R16, R4, 0x2, RZ ;  /* 0x0000000204107824 */ /* 0x000fe200078e00ff */
[----:B------:R0:W-:Y:S01]  /*0d70*/  STL [R1+0x60], R3 ;  /* 0x0000600301007387 */ /* 0x0001e20000100800 */
[----:B------:R-:W-:Y:S02]  /*0d80*/  IMAD R0, R0, 0x40, R11 ;  /* 0x0000004000007824 */ /* 0x000fe400078e020b */
[C---:B------:R-:W-:Y:S01]  /*0d90*/  VIADD R228, R16.reuse, 0x8 ;  /* 0x0000000810e47836 */ /* 0x040fe20000000000 */
[----:B------:R-:W-:Y:S01]  /*0da0*/  SHF.R.S32.HI R4, RZ, 0x1f, R16 ;  /* 0x0000001fff047819 */ /* 0x000fe20000011410 */
[C---:B------:R-:W-:Y:S01]  /*0db0*/  VIADD R227, R16.reuse, 0x10 ;  /* 0x0000001010e37836 */ /* 0x040fe20000000000 */
[----:B------:R-:W-:Y:S01]  /*0dc0*/  STL [R1+0x5c], R0 ;  /* 0x00005c0001007387 */ /* 0x000fe20000100800 */
[C---:B------:R-:W-:Y:S02]  /*0dd0*/  VIADD R226, R16.reuse, 0x18 ;  /* 0x0000001810e27836 */ /* 0x040fe40000000000 */
[C---:B------:R-:W-:Y:S01]  /*0de0*/  VIADD R225, R16.reuse, 0x20 ;  /* 0x0000002010e17836 */ /* 0x040fe20000000000 */
[----:B------:R-:W-:Y:S01]  /*0df0*/  SHF.R.S32.HI R5, RZ, 0x1f, R227 ;  /* 0x0000001fff057819 */ /* 0x000fe200000114e3 */
[----:B0-----:R-:W-:Y:S01]  /*0e00*/  IMAD.U32 R3, RZ, RZ, UR8 ;  /* 0x00000008ff037e24 */ /* 0x001fe2000f8e00ff */
[----:B------:R-:W-:Y:S01]  /*0e10*/  SHF.R.S32.HI R4, RZ, 0x1f, R226 ;  /* 0x0000001fff047819 */ /* 0x000fe200000114e2 */
[----:B------:R-:W-:-:S02]  /*0e20*/  VIADD R224, R16, 0x28 ;  /* 0x0000002810e07836 */ /* 0x000fc40000000000 */
[C---:B------:R-:W-:Y:S01]  /*0e30*/  VIADD R223, R16.reuse, 0x30 ;  /* 0x0000003010df7836 */ /* 0x040fe20000000000 */
[----:B------:R0:W-:Y:S01]  /*0e40*/  STL [R1+0x64], R3 ;  /* 0x0000640301007387 */ /* 0x0001e20000100800 */
[C---:B------:R-:W-:Y:S01]  /*0e50*/  VIADD R222, R16.reuse, 0x38 ;  /* 0x0000003810de7836 */ /* 0x040fe20000000000 */
[----:B------:R-:W-:Y:S01]  /*0e60*/  SHF.R.S32.HI R5, RZ, 0x1f, R224 ;  /* 0x0000001fff057819 */ /* 0x000fe200000114e0 */
[C---:B------:R-:W-:Y:S01]  /*0e70*/  VIADD R221, R16.reuse, 0x40 ;  /* 0x0000004010dd7836 */ /* 0x040fe20000000000 */
[----:B------:R-:W-:Y:S01]  /*0e80*/  SHF.R.S32.HI R4, RZ, 0x1f, R223 ;  /* 0x0000001fff047819 */ /* 0x000fe200000114df */
[C---:B------:R-:W-:Y:S02]  /*0e90*/  VIADD R220, R16.reuse, 0x48 ;  /* 0x0000004810dc7836 */ /* 0x040fe40000000000 */
[C---:B------:R-:W-:Y:S01]  /*0ea0*/  VIADD R219, R16.reuse, 0x50 ;  /* 0x0000005010db7836 */ /* 0x040fe20000000000 */
[----:B------:R-:W-:Y:S01]  /*0eb0*/  SHF.R.S32.HI R5, RZ, 0x1f, R221 ;  /* 0x0000001fff057819 */ /* 0x000fe200000114dd */
[C---:B------:R-:W-:Y:S01]  /*0ec0*/  VIADD R218, R16.reuse, 0x58 ;  /* 0x0000005810da7836 */ /* 0x040fe20000000000 */
[----:B0-----:R-:W-:Y:S01]  /*0ed0*/  SHF.R.S32.HI R3, RZ, 0x1f, R228 ;  /* 0x0000001fff037819 */ /* 0x001fe200000114e4 */
        /* <DEDUP_REMOVED lines=32> */
[----:B------:R-:W-:Y:S01]  /*10e0*/  IMAD.IADD R2, R13, 0x1, -R2 ;  /* 0x000000010d027824 */ /* 0x000fe200078e0a02 */
[----:B------:R-:W-:Y:S01]  /*10f0*/  SHF.R.S32.HI R237, RZ, 0x1f, R206 ;  /* 0x0000001fffed7819 */ /* 0x000fe200000114ce */
[----:B------:R-:W-:Y:S01]  /*1100*/  VIADD R23, R16, 0xe0 ;  /* 0x000000e010177836 */ /* 0x000fe20000000000 */
[----:B------:R-:W-:Y:S01]  /*1110*/  SHF.R.S32.HI R235, RZ, 0x1f, R205 ;  /* 0x0000001fffeb7819 */ /* 0x000fe200000114cd */
[----:B------:R-:W-:Y:S01]  /*1120*/  IMAD R18, R2, 0x8, R0 ;  /* 0x0000000802127824 */ /* 0x000fe200078e0200 */
[----:B------:R-:W-:-:S02]  /*1130*/  SHF.R.S32.HI R234, RZ, 0x1f, R204 ;  /* 0x0000001fffea7819 */ /* 0x000fc400000114cc */
[----:B------:R-:W-:Y:S02]  /*1140*/  SHF.R.S32.HI R233, RZ, 0x1f, R203 ;  /* 0x0000001fffe97819 */ /* 0x000fe400000114cb */
[----:B------:R-:W-:-:S07]  /*1150*/  SHF.R.S32.HI R232, RZ, 0x1f, R202 ;  /* 0x0000001fffe87819 */ /* 0x000fce00000114ca */
.L_x_1304:
[----:B------:R-:W-:Y:S01]  /*1160*/  ULDC.64 UR8, c[0x0][0xa28] ;  /* 0x00028a0000087ab9 */ /* 0x000fe20000000a00 */
[----:B------:R-:W-:Y:S01]  /*1170*/  ULDC.64 UR12, c[0x0][0x208] ;  /* 0x00008200000c7ab9 */ /* 0x000fe20000000a00 */
[----:B------:R-:W-:-:S04]  /*1180*/  UISETP.NE.U32.AND UP0, UPT, UR8, URZ, UPT ;  /* 0x0000003f0800728c */ /* 0x000fc8000bf05070 */
[----:B------:R-:W-:-:S03]  /*1190*/  UISETP.NE.AND.EX UP0, UPT, UR9, URZ, UPT, UP0 ;  /* 0x0000003f0900728c */ /* 0x000fc6000bf05300 */
[----:B------:R-:W-:Y:S02]  /*11a0*/  ULDC.64 UR8, c[0x0][0xa18] ;  /* 0x0002860000087ab9 */ /* 0x000fe40000000a00 */
[----:B------:R-:W-:Y:S01]  /*11b0*/  UISETP.NE.U32.AND UP1, UPT, UR8, URZ, UPT ;  /* 0x0000003f0800728c */ /* 0x000fe2000bf25070 */
[----:B------:R-:W-:-:S03]  /*11c0*/  PLOP3.LUT P0, PT, PT, PT, UP0, 0x80, 0x0 ;  /* 0x000000000000781c */ /* 0x000fc60003f0f008 */
[----:B------:R-:W-:-:S03]  /*11d0*/  UISETP.NE.AND.EX UP1, UPT, UR9, URZ, UPT, UP1 ;  /* 0x0000003f0900728c */ /* 0x000fc6000bf25310 */
[----:B------:R-:W-:Y:S02]  /*11e0*/  @UP0 ULDC.64 UR8, c[0x0][0xa28] ;  /* 0x00028a0000080ab9 */ /* 0x000fe40000000a00 */
[----:B------:R-:W-:Y:S01]  /*11f0*/  @UP0 UIMAD.WIDE UR8, UR6, 0x4, UR8 ;  /* 0x00000004060808a5 */ /* 0x000fe2000f8e0208 */
[----:B------:R-:W-:-:S05]  /*1200*/  PLOP3.LUT P2, PT, PT, PT, UP1, 0x80, 0x0 ;  /* 0x000000000000781c */ /* 0x000fca0003f4f018 */
[----:B------:R-:W-:Y:S01]  /*1210*/  @UP1 ULDC.64 UR10, c[0x0][0xa18] ;  /* 0x00028600000a1ab9 */ /* 0x000fe20000000a00 */
[----:B01-3--:R-:W-:Y:S02]  /*1220*/  IMAD.U32 R2, RZ, RZ, UR8 ;  /* 0x00000008ff027e24 */ /* 0x00bfe4000f8e00ff */
[----:B------:R-:W-:Y:S01]  /*1230*/  IMAD.U32 R3, RZ, RZ, UR9 ;  /* 0x00000009ff037e24 */ /* 0x000fe2000f8e00ff */
[----:B------:R-:W-:Y:S02]  /*1240*/  @UP1 UIMAD.WIDE UR8, UR6, 0x4, UR10 ;  /* 0x00000004060818a5 */ /* 0x000fe4000f8e020a */
[----:B------:R-:W-:Y:S02]  /*1250*/  ULOP3.LUT UR4, UR7, 0xff0000, URZ, 0xc0, !UPT ;  /* 0x00ff000007047892 */ /* 0x000fe4000f8ec03f */
[----:B--2---:R-:W2:Y:S01]  /*1260*/  @P0 LDG.E R2, desc[UR12][R2.64] ;  /* 0x0000000c02020981 */ /* 0x004ea2000c1e1900 */
[----:B------:R-:W-:Y:S01]  /*1270*/  ULDC UR10, c[0x0][0x2f0] ;  /* 0x0000bc00000a7ab9 */ /* 0x000fe20000000800 */
[----:B------:R-:W-:-:S02]  /*1280*/  IMAD.U32 R4, RZ, RZ, UR8 ;  /* 0x00000008ff047e24 */ /* 0x000fc4000f8e00ff */
[----:B------:R-:W-:Y:S01]  /*1290*/  IMAD.U32 R5, RZ, RZ, UR9 ;  /* 0x00000009ff057e24 */ /* 0x000fe2000f8e00ff */
[----:B------:R-:W-:-:S04]  /*12a0*/  ULDC.64 UR8, c[0x0][0x418] ;  /* 0x0001060000087ab9 */ /* 0x000fc80000000a00 */
[----:B------:R-:W3:Y:S01]  /*12b0*/  @P2 LDG.E R4, desc[UR12][R4.64] ;  /* 0x0000000c04042981 */ /* 0x000ee2000c1e1900 */
[----:B------:R-:W-:Y:S02]  /*12c0*/  UISETP.NE.U32.AND UP0, UPT, UR8, URZ, UPT ;  /* 0x0000003f0800728c */ /* 0x000fe4000bf05070 */
[----:B------:R-:W-:Y:S02]  /*12d0*/  ULOP3.LUT UR8, UR7, 0xff000000, URZ, 0xc0, !UPT ;  /* 0xff00000007087892 */ /* 0x000fe4000f8ec03f */
[----:B------:R-:W-:Y:S01]  /*12e0*/  UISETP.NE.AND.EX UP0, UPT, UR9, URZ, UPT, UP0 ;  /* 0x0000003f0900728c */ /* 0x000fe2000bf05300 */
[----:B------:R-:W-:Y:S02]  /*12f0*/  ULDC.64 UR12, c[0x0][0xa20] ;  /* 0x00028800000c7ab9 */ /* 0x000fe40000000a00 */
[----:B------:R-:W-:Y:S01]  /*1300*/  ULDC UR9, c[0x0][0x424] ;  /* 0x0001090000097ab9 */ /* 0x000fe20000000800 */
[----:B------:R-:W-:Y:S01]  /*1310*/  ULOP3.LUT UR7, UR7, 0xffff, URZ, 0xc0, !UPT ;  /* 0x0000ffff07077892 */ /* 0x000fe2000f8ec03f */
[----:B------:R-:W-:Y:S01]  /*1320*/  ISETP.NE.U32.AND P1, PT, RZ, UR12, PT ;  /* 0x0000000cff007c0c */ /* 0x000fe2000bf25070 */
[----:B------:R-:W-:-:S02]  /*1330*/  USHF.R.U32.HI UR8, URZ, 0x8, UR8 ;  /* 0x000000083f087899 */ /* 0x000fc40008011608 */
[----:B------:R-:W-:Y:S01]  /*1340*/  USEL UR9, UR9, 0x1, UP0 ;  /* 0x0000000109097887 */ /* 0x000fe20008000000 */
[----:B------:R-:W-:Y:S01]  /*1350*/  ISETP.NE.AND.EX P1, PT, RZ, UR13, PT, P1 ;  /* 0x0000000dff007c0c */ /* 0x000fe2000bf25310 */
[----:B------:R-:W-:Y:S01]  /*1360*/  UMOV UR60, URZ ;  /* 0x0000003f003c7c82 */ /* 0x000fe20008000000 */
[----:B------:R-:W-:Y:S01]  /*1370*/  ULDC UR39, c[0x0][0x288] ;  /* 0x0000a20000277ab9 */ /* 0x000fe20000000800 */
[----:B------:R-:W-:Y:S01]  /*1380*/  ULEA.HI UR4, UR4, UR8, URZ, 0x10 ;  /* 0x0000000804047291 */ /* 0x000fe2000f8f803f */
[----:B------:R-:W-:Y:S01]  /*1390*/  IMAD.U32 R201, RZ, RZ, UR7 ;  /* 0x00000007ffc97e24 */ /* 0x000fe2000f8e00ff */
[----:B------:R-:W-:Y:S01]  /*13a0*/  UIMAD UR10, UR9, UR10, URZ ;  /* 0x0000000a090a72a4 */ /* 0x000fe2000f8e023f */
[----:B--2---:R-:W-:Y:S02]  /*13b0*/  @P0 R2UR UR60, R2 ;  /* 0x00000000023c02ca */ /* 0x004fe400000e0000 */
[----:B---3--:R-:W-:Y:S01]  /*13c0*/  @P2 R2UR UR39, R4 ;  /* 0x00000000042722ca */ /* 0x008fe200000e0000 */
[----:B----45:R-:W-:-:S14]  /*13d0*/  @P2 BRA `(.L_x_1201) ;  /* 0x0000000000382947 */ /* 0x030fdc0003800000 */
[----:B------:R-:W-:Y:S02]  /*13e0*/  ULDC.64 UR8, c[0x0][0xa00] ;  /* 0x0002800000087ab9 */ /* 0x000fe40000000a00 */
[----:B------:R-:W-:-:S04]  /*13f0*/  ISETP.NE.U32.AND P0, PT, RZ, UR8, PT ;  /* 0x00000008ff007c0c */ /* 0x000fc8000bf05070 */
[----:B------:R-:W-:-:S13]  /*1400*/  ISETP.NE.AND.EX P0, PT, RZ, UR9, PT, P0 ;  /* 0x00000009ff007c0c */ /* 0x000fda000bf05300 */
[----:B------:R-:W-:Y:S05]  /*1410*/  @!P0 BRA `(.L_x_1201) ;  /* 0x0000000000288947 */ /* 0x000fea0003800000 */
[----:B------:R-:W-:Y:S01]  /*1420*/  ULDC.64 UR8, c[0x0][0xa00] ;  /* 0x0002800000087ab9 */ /* 0x000fe20000000a00 */
[----:B------:R-:W-:Y:S01]  /*1430*/  ULDC.64 UR12, c[0x0][0x208] ;  /* 0x00008200000c7ab9 */ /* 0x000fe20000000a00 */
        /* <DEDUP_REMOVED lines=8> */
.L_x_1201:
[----:B------:R-:W-:Y:S01]  /*14c0*/  IMAD.U32 R229, RZ, RZ, UR6 ;  /* 0x00000006ffe57e24 */ /* 0x000fe2000f8e00ff */
[----:B------:R-:W-:Y:S06]  /*14d0*/  @!P1 BRA `(.L_x_1202) ;  /* 0x0000000000209947 */ /* 0x000fec0003800000 */
[----:B------:R-:W-:Y:S01]  /*14e0*/  ULDC.64 UR8, c[0x0][0xa20] ;  /* 0x0002880000087ab9 */ /* 0x000fe20000000a00 */
[----:B------:R-:W-:Y:S01]  /*14f0*/  ULDC.64 UR10, c[0x0][0x208] ;  /* 0x00008200000a7ab9 */ /* 0x000fe20000000a00 */
[----:B------:R-:W-:-:S06]  /*1500*/  UIMAD.WIDE UR6, UR6, 0x4, UR8 ;  /* 0x00000004060678a5 */ /* 0x000fcc000f8e0208 */
[----:B------:R-:W-:Y:S02]  /*1510*/  IMAD.U32 R2, RZ, RZ, UR6 ;  /* 0x00000006ff027e24 */ /* 0x000fe4000f8e00ff */
[----:B------:R-:W-:-:S05]  /*1520*/  IMAD.U32 R3, RZ, RZ, UR7 ;  /* 0x00000007ff037e24 */ /* 0x000fca000f8e00ff */
[----:B------:R-:W2:Y:S02]  /*1530*/  LDG.E R2, desc[UR10][R2.64] ;  /* 0x0000000a02027981 */ /* 0x000ea4000c1e1900 */
[----:B--2---:R-:W-:Y:S01]  /*1540*/  R2UR UR10, R2 ;  /* 0x00000000020a72ca */ /* 0x004fe200000e0000 */
[----:B------:R-:W-:-:S14]  /*1550*/  BRA `(.L_x_1203) ;  /* 0x0000000000387947 */ /* 0x000fdc0003800000 */
.L_x_1202:
        /* <DEDUP_REMOVED lines=14> */
.L_x_1203:
[----:B------:R-:W-:Y:S01]  /*1640*/  ULDC UR6, c[0x0][0x448] ;  /* 0x0001120000067ab9 */ /* 0x000fe20000000800 */
[----:B------:R-:W-:Y:S02]  /*1650*/  USHF.L.U32 UR61, UR5, 0x7, URZ ;  /* 0x00000007053d7899 */ /* 0x000fe4000800063f */
[----:B------:R-:W-:Y:S02]  /*1660*/  UISETP.NE.AND UP0, UPT, UR6, 0x1, UPT ;  /* 0x000000010600788c */ /* 0x000fe4000bf05270 */
[----:B------:R-:W-:Y:S01]  /*1670*/  UIADD3 UR5, UR61, 0x7f, URZ ;  /* 0x0000007f3d057890 */ /* 0x000fe2000fffe03f */
[----:B------:R-:W-:Y:S01]  /*1680*/  ULDC.64 UR6, c[0x0][0x9e0] ;  /* 0x0002780000067ab9 */ /* 0x000fe20000000a00 */
[----:B------:R-:W-:Y:S02]  /*1690*/  UIADD3 UR60, -UR60, UR10, URZ ;  /* 0x0000000a3c3c7290 */ /* 0x000fe4000fffe13f */
[----:B------:R-:W-:Y:S02]  /*16a0*/  UISETP.GE.AND UP1, UPT, UR7, 0x1, UPT ;  /* 0x000000010700788c */ /* 0x000fe4000bf26270 */
[----:B------:R-:W-:-:S03]  /*16b0*/  UIADD3 UR10, UR60, 0x1, -UR39 ;  /* 0x000000013c0a7890 */ /* 0x000fc6000fffe827 */
[----:B------:R-:W-:Y:S01]  /*16c0*/  @UP0 ULDC UR8, c[0x0][0x44c] ;  /* 0x0001130000080ab9 */ /* 0x000fe20000000800 */
[----:B------:R-:W-:Y:S01]  /*16d0*/  @UP0 ULDC UR11, c[0x0][0x450] ;  /* 0x00011400000b0ab9 */ /* 0x000fe20000000800 */
[----:B------:R-:W-:Y:S01]  /*16e0*/  UIMAD.WIDE.U32 UR8, UR5, UR8, URZ ;  /* 0x00000008050872a5 */ /* 0x000fe2000f8e003f */
[----:B------:R-:W-:-:S03]  /*16f0*/  PLOP3.LUT P1, PT, PT, PT, UP1, 0x80, 0x0 ;  /* 0x000000000000781c */ /* 0x000fc60003f2f018 */
[----:B------:R-:W-:-:S04]  /*1700*/  @UP0 USHF.R.U32.HI UR5, URZ, UR11, UR9 ;  /* 0x0000000b3f050299 */ /* 0x000fc80008011609 */
[----:B------:R-:W-:-:S04]  /*1710*/  UIADD3 UR10, UR10, UR5, URZ ;  /* 0x000000050a0a7290 */ /* 0x000fc8000fffe03f */
[----:B------:R-:W-:Y:S02]  /*1720*/  UIADD3 UR6, UR10, UR6, URZ ;  /* 0x000000060a067290 */ /* 0x000fe4000fffe03f */
[----:B------:R-:W-:Y:S10]  /*1730*/  @!P1 BRA `(.L_x_1204) ;  /* 0x0000000000449947 */ /* 0x000ff40003800000 */
        /* <DEDUP_REMOVED lines=10> */
.L_x_1205:
[----:B------:R-:W-:-:S11]  /*17e0*/  UISETP.NE.AND UP1, UPT, UR7, 0x1, UPT ;  /* 0x000000010700788c */ /* 0x000fd6000bf25270 */
[----:B------:R-:W-:Y:S02]  /*17f0*/  @UP1 ULDC.64 UR10, c[0x0][0x9e8] ;  /* 0x00027a00000a1ab9 */ /* 0x000fe40000000a00 */
[----:B------:R-:W-:-:S04]  /*1800*/  UIMAD.WIDE.U32 UR8, UR5, UR10, URZ ;  /* 0x0000000a050872a5 */ /* 0x000fc8000f8e003f */
[----:B------:R-:W-:-:S12]  /*1810*/  @UP1 USHF.R.U32.HI UR5, URZ, UR11, UR9 ;  /* 0x0000000b3f051299 */ /* 0x000fd80008011609 */
.L_x_1206:
[----:B------:R-:W-:-:S04]  /*1820*/  UIMAD UR5, UR5, UR7, UR7 ;  /* 0x00000007050572a4 */ /* 0x000fc8000f8e0207 */
[----:B------:R-:W-:-:S04]  /*1830*/  UISETP.LT.AND UP1, UPT, UR6, UR5, UPT ;  /* 0x000000050600728c */ /* 0x000fc8000bf21270 */
[----:B------:R-:W-:-:S12]  /*1840*/  USEL UR6, UR6, UR5, UP1 ;  /* 0x0000000506067287 */ /* 0x000fd80008800000 */
.L_x_1204:
[----:B------:R-:W-:Y:S02]  /*1850*/  UIADD3 UR5, UR60, 0x3f, URZ ;  /* 0x0000003f3c057890 */ /* 0x000fe4000fffe03f */
[----:B------:R-:W-:Y:S02]  /*1860*/  UIADD3 UR10, UR6, 0x3f, URZ ;  /* 0x0000003f060a7890 */ /* 0x000fe4000fffe03f */
[----:B------:R-:W-:Y:S02]  /*1870*/  USHF.R.S32.HI UR6, URZ, 0x1f, UR5 ;  /* 0x0000001f3f067899 */ /* 0x000fe40008011405 */
[----:B------:R-:W-:Y:S01]  /*1880*/  USHF.R.S32.HI UR11, URZ, 0x1f, UR10 ;  /* 0x0000001f3f0b7899 */ /* 0x000fe2000801140a */
[----:B------:R-:W-:Y:S01]  /*1890*/  @UP0 ULDC UR8, c[0x0][0x44c] ;  /* 0x0001130000080ab9 */ /* 0x000fe20000000800 */
[----:B------:R-:W-:Y:S02]  /*18a0*/  ULEA.HI UR6, UR6, UR5, URZ, 0x6 ;  /* 0x0000000506067291 */ /* 0x000fe4000f8f303f */
[----:B------:R-:W-:-:S02]  /*18b0*/  UIMAD.WIDE.U32 UR8, UR61, UR8, URZ ;  /* 0x000000083d0872a5 */ /* 0x000fc4000f8e003f */
[----:B------:R-:W-:Y:S01]  /*18c0*/  ULEA.HI UR11, UR11, UR10, URZ, 0x6 ;  /* 0x0000000a0b0b7291 */ /* 0x000fe2000f8f303f */
[----:B------:R-:W-:Y:S01]  /*18d0*/  @UP0 ULDC UR13, c[0x0][0x450] ;  /* 0x00011400000d0ab9 */ /* 0x000fe20000000800 */
[----:B------:R-:W-:Y:S01]  /*18e0*/  UMOV UR12, UR61 ;  /* 0x0000003d000c7c82 */ /* 0x000fe20008000000 */
[----:B------:R-:W-:Y:S02]  /*18f0*/  UIADD3 UR48, UR60, -UR39, URZ ;  /* 0x800000273c307290 */ /* 0x000fe4000fffe03f */
[----:B------:R-:W-:Y:S02]  /*1900*/  USHF.R.S32.HI UR6, URZ, 0x6, UR6 ;  /* 0x000000063f067899 */ /* 0x000fe40008011406 */
[----:B------:R-:W-:Y:S02]  /*1910*/  USHF.R.S32.HI UR11, URZ, 0x6, UR11 ;  /* 0x000000063f0b7899 */ /* 0x000fe4000801140b */
[----:B------:R-:W-:Y:S02]  /*1920*/  @UP0 USHF.R.U32.HI UR12, URZ, UR13, UR9 ;  /* 0x0000000d3f0c0299 */ /* 0x000fe40008011609 */
[----:B------:R-:W-:-:S02]  /*1930*/  UISETP.LT.AND UP0, UPT, UR6, UR11, UPT ;  /* 0x0000000b0600728c */ /* 0x000fc4000bf01270 */
        /* <DEDUP_REMOVED lines=15> */
.L_x_1208:
[----:B------:R-:W-:-:S11]  /*1a30*/  UISETP.NE.AND UP0, UPT, UR7, 0x1, UPT ;  /* 0x000000010700788c */ /* 0x000fd6000bf05270 */
[----:B------:R-:W-:Y:S02]  /*1a40*/  @UP0 ULDC.64 UR12, c[0x0][0x9e8] ;  /* 0x00027a00000c0ab9 */ /* 0x000fe40000000a00 */
[----:B------:R-:W-:-:S04]  /*1a50*/  UIMAD.WIDE.U32 UR8, UR5, UR12, URZ ;  /* 0x0000000c050872a5 */ /* 0x000fc8000f8e003f */
[----:B------:R-:W-:-:S12]  /*1a60*/  @UP0 USHF.R.U32.HI UR5, URZ, UR13, UR9 ;  /* 0x0000000d3f050299 */ /* 0x000fd80008011609 */
.L_x_1209:
[----:B------:R-:W-:-:S04]  /*1a70*/  UIMAD UR5, UR5, UR7, URZ ;  /* 0x00000007050572a4 */ /* 0x000fc8000f8e023f */
[----:B------:R-:W-:-:S04]  /*1a80*/  UISETP.LT.AND UP0, UPT, UR10, UR5, UPT ;  /* 0x000000050a00728c */ /* 0x000fc8000bf01270 */
[----:B------:R-:W-:-:S12]  /*1a90*/  USEL UR10, UR10, UR5, !UP0 ;  /* 0x000000050a0a7287 */ /* 0x000fd8000c000000 */
.L_x_1207:
[----:B------:R-:W-:Y:S02]  /*1aa0*/  USHF.R.S32.HI UR5, URZ, 0x1f, UR10 ;  /* 0x0000001f3f057899 */ /* 0x000fe4000801140a */
[----:B------:R-:W-:Y:S02]  /*1ab0*/  ULOP3.LUT UR7, UR4, 0xff, URZ, 0xc0, !UPT ;  /* 0x000000ff04077892 */ /* 0x000fe4000f8ec03f */
[----:B------:R-:W-:-:S04]  /*1ac0*/  ULEA.HI UR5, UR5, UR10, URZ, 0x6 ;  /* 0x0000000a05057291 */ /* 0x000fc8000f8f303f */
[----:B------:R-:W-:Y:S01]  /*1ad0*/  USHF.R.S32.HI UR5, URZ, 0x6, UR5 ;  /* 0x000000063f057899 */ /* 0x000fe20008011405 */
[----:B------:R-:W-:-:S03]  /*1ae0*/  IMAD.U32 R200, RZ, RZ, UR7 ;  /* 0x00000007ffc87e24 */ /* 0x000fc6000f8e00ff */
[----:B------:R-:W-:-:S04]  /*1af0*/  UISETP.LT.AND UP0, UPT, URZ, UR5, UPT ;  /* 0x000000053f00728c */ /* 0x000fc8000bf01270 */
[----:B------:R-:W-:Y:S02]  /*1b00*/  USEL UR10, URZ, UR5, !UP0 ;  /* 0x000000053f0a7287 */ /* 0x000fe4000c000000 */
[----:B------:R-:W-:Y:S02]  /*1b10*/  USHF.R.U32.HI UR5, URZ, 0x10, UR4 ;  /* 0x000000103f057899 */ /* 0x000fe40008011604 */
[----:B------:R-:W-:Y:S01]  /*1b20*/  UISETP.GT.AND UP0, UPT, UR6, UR10, UPT ;  /* 0x0000000a0600728c */ /* 0x000fe2000bf04270 */
[----:B------:R-:W-:-:S03]  /*1b30*/  UMOV UR4, URZ ;  /* 0x0000003f00047c82 */ /* 0x000fc60008000000 */
[----:B------:R-:W-:Y:S02]  /*1b40*/  IMAD.U32 R22, RZ, RZ, UR5 ;  /* 0x00000005ff167e24 */ /* 0x000fe4000f8e00ff */
[----:B------:R-:W-:-:S13]  /*1b50*/  PLOP3.LUT P0, PT, PT, PT, UP0, 0x80, 0x0 ;  /* 0x000000000000781c */ /* 0x000fda0003f0f008 */
[----:B------:R-:W-:Y:S05]  /*1b60*/  @!P0 BRA `(.L_x_1210) ;  /* 0x0000000000988947 */ /* 0x000fea0003800000 */
[----:B------:R-:W-:Y:S01]  /*1b70*/  R2UR UR5, R22 ;  /* 0x00000000160572ca */ /* 0x000fe200000e0000 */
[----:B------:R-:W-:-:S12]  /*1b80*/  ULDC UR4, c[0x0][0x9f0] ;  /* 0x00027c0000047ab9 */ /* 0x000fd80000000800 */
[----:B------:R-:W-:-:S04]  /*1b90*/  UISETP.NE.AND UP0, UPT, UR5, URZ, UPT ;  /* 0x0000003f0500728c */ /* 0x000fc8000bf05270 */
[----:B------:R-:W-:-:S04]  /*1ba0*/  USEL UR11, UR5, UR4, UP0 ;  /* 0x00000004050b7287 */ /* 0x000fc80008000000 */
[----:B------:R-:W-:Y:S02]  /*1bb0*/  UIADD3 UR4, UR11, -0x1, UR6 ;  /* 0xffffffff0b047890 */ /* 0x000fe4000fffe006 */
[----:B------:R-:W-:Y:S02]  /*1bc0*/  IMAD.U32 R3, RZ, RZ, UR11 ;  /* 0x0000000bff037e24 */ /* 0x000fe4000f8e00ff */
[----:B------:R-:W-:-:S03]  /*1bd0*/  UIADD3 UR7, -UR10, UR4, URZ ;  /* 0x000000040a077290 */ /* 0x000fc6000fffe13f */
[-C--:B------:R-:W-:Y:S01]  /*1be0*/  IABS R0, R3.reuse ;  /* 0x0000000300007213 */ /* 0x080fe20000000000 */
[----:B------:R-:W-:Y:S01]  /*1bf0*/  UMOV UR4, URZ ;  /* 0x0000003f00047c82 */ /* 0x000fe20008000000 */
[----:B------:R-:W-:Y:S01]  /*1c00*/  IABS R5, R3 ;  /* 0x0000000300057213 */ /* 0x000fe20000000000 */
[----:B------:R-:W-:Y:S01]  /*1c10*/  IMAD.U32 R4, RZ, RZ, UR7 ;  /* 0x00000007ff047e24 */ /* 0x000fe2000f8e00ff */
[----:B------:R-:W-:Y:S01]  /*1c20*/  R2UR UR12, R0 ;  /* 0x00000000000c72ca */ /* 0x000fe200000e0000 */
[----:B------:R-:W-:-:S03]  /*1c30*/  ULOP3.LUT UR7, UR7, UR11, URZ, 0x3c, !UPT ;  /* 0x0000000b07077292 */ /* 0x000fc6000f8e3c3f */
[----:B------:R-:W-:-:S05]  /*1c40*/  IABS R4, R4 ;  /* 0x0000000400047213 */ /* 0x000fca0000000000 */
[----:B------:R-:W-:-:S04]  /*1c50*/  IMAD.MOV.U32 R3, RZ, RZ, R4 ;  /* 0x000000ffff037224 */ /* 0x000fc800078e0004 */
[----:B------:R-:W0:Y:S01]  /*1c60*/  I2F.RP R0, UR12 ;  /* 0x0000000c00007d06 */ /* 0x000e220008209400 */
[----:B------:R-:W-:-:S07]  /*1c70*/  R2UR UR9, R3 ;  /* 0x00000000030972ca */ /* 0x000fce00000e0000 */
[----:B0-----:R-:W0:Y:S02]  /*1c80*/  MUFU.RCP R0, R0 ;  /* 0x0000000000007308 */ /* 0x001e240000001000 */
        /* <DEDUP_REMOVED lines=20> */
.L_x_1210:
[----:B------:R-:W-:Y:S01]  /*1dd0*/  R2UR UR5, R200 ;  /* 0x00000000c80572ca */ /* 0x000fe200000e0000 */
[----:B------:R-:W-:Y:S01]  /*1de0*/  IMAD.U32 R152, RZ, RZ, UR6 ;  /* 0x00000006ff987e24 */ /* 0x000fe2000f8e00ff */
[----:B------:R-:W-:Y:S01]  /*1df0*/  PLOP3.LUT P0, PT, PT, PT, PT, 0x80, 0x0 ;  /* 0x000000000000781c */ /* 0x000fe20003f0f070 */
[----:B------:R-:W-:Y:S01]  /*1e00*/  IMAD.U32 R3, RZ, RZ, UR4 ;  /* 0x00000004ff037e24 */ /* 0x000fe2000f8e00ff */
[----:B------:R-:W-:Y:S01]  /*1e10*/  CS2R R150, SRZ ;  /* 0x0000000000967805 */ /* 0x000fe2000001ff00 */
[----:B------:R-:W-:Y:S01]  /*1e20*/  IMAD.MOV.U32 R0, RZ, RZ, RZ ;  /* 0x000000ffff007224 */ /* 0x000fe200078e00ff */
[----:B------:R-:W-:Y:S01]  /*1e30*/  CS2R R148, SRZ ;  /* 0x0000000000947805 */ /* 0x000fe2000001ff00 */
[----:B------:R-:W-:Y:S01]  /*1e40*/  IMAD.MOV.U32 R4, RZ, RZ, RZ ;  /* 0x000000ffff047224 */ /* 0x000fe200078e00ff */
[----:B------:R-:W-:Y:S02]  /*1e50*/  CS2R R146, SRZ ;  /* 0x0000000000927805 */ /* 0x000fe4000001ff00 */
[----:B------:R-:W-:-:S02]  /*1e60*/  CS2R R144, SRZ ;  /* 0x0000000000907805 */ /* 0x000fc4000001ff00 */
[----:B------:R-:W-:Y:S02]  /*1e70*/  CS2R R142, SRZ ;  /* 0x00000000008e7805 */ /* 0x000fe4000001ff00 */
[----:B------:R-:W-:Y:S02]  /*1e80*/  CS2R R140, SRZ ;  /* 0x00000000008c7805 */ /* 0x000fe4000001ff00 */
[----:B------:R-:W-:Y:S01]  /*1e90*/  CS2R R138, SRZ ;  /* 0x00000000008a7805 */ /* 0x000fe2000001ff00 */
[----:B------:R-:W-:Y:S01]  /*1ea0*/  UIMAD UR5, UR5, UR4, UR10 ;  /* 0x00000004050572a4 */ /* 0x000fe2000f8e020a */
[----:B------:R-:W-:Y:S02]  /*1eb0*/  CS2R R136, SRZ ;  /* 0x0000000000887805 */ /* 0x000fe4000001ff00 */
[----:B------:R-:W-:Y:S02]  /*1ec0*/  CS2R R134, SRZ ;  /* 0x0000000000867805 */ /* 0x000fe4000001ff00 */
[----:B------:R-:W-:-:S02]  /*1ed0*/  CS2R R132, SRZ ;  /* 0x0000000000847805 */ /* 0x000fc4000001ff00 */
[----:B------:R-:W-:Y:S02]  /*1ee0*/  CS2R R130, SRZ ;  /* 0x0000000000827805 */ /* 0x000fe4000001ff00 */
[----:B------:R-:W-:Y:S02]  /*1ef0*/  CS2R R128, SRZ ;  /* 0x0000000000807805 */ /* 0x000fe4000001ff00 */
[----:B------:R-:W-:Y:S01]  /*1f00*/  VIADDMNMX R152, R3, UR5, R152, PT ;  /* 0x0000000503987c46 */ /* 0x000fe2000b800198 */
[----:B------:R-:W-:Y:S01]  /*1f10*/  IMAD.U32 R19, RZ, RZ, UR5 ;  /* 0x00000005ff137e24 */ /* 0x000fe2000f8e00ff */
[----:B------:R-:W-:Y:S02]  /*1f20*/  CS2R R126, SRZ ;  /* 0x00000000007e7805 */ /* 0x000fe4000001ff00 */
[----:B------:R-:W-:Y:S02]  /*1f30*/  CS2R R124, SRZ ;  /* 0x00000000007c7805 */ /* 0x000fe4000001ff00 */
[----:B------:R-:W-:-:S02]  /*1f40*/  ISETP.GT.AND P1, PT, R152, UR5, PT ;  /* 0x0000000598007c0c */ /* 0x000fc4000bf24270 */
        /* <DEDUP_REMOVED lines=87> */
.L_x_1212:
[----:B------:R-:W2:Y:S01]  /*24c0*/  LDL R2, [R1+0x64] ;  /* 0x0000640001027983 */ /* 0x000ea20000100800 */
[----:B------:R-:W-:-:S13]  /*24d0*/  R2UR UR6, R230 ;  /* 0x00000000e60672ca */ /* 0x000fda00000e0000 */
[----:B------:R-:W-:-:S04]  /*24e0*/  ULEA.HI UR4, UR6, UR6, URZ, 0x1 ;  /* 0x0000000606047291 */ /* 0x000fc8000f8f083f */
[----:B------:R-:W-:-:S04]  /*24f0*/  ULOP3.LUT UR4, UR4, 0xfffffffe, URZ, 0xc0, !UPT ;  /* 0xfffffffe04047892 */ /* 0x000fc8000f8ec03f */
[----:B------:R-:W-:-:S06]  /*2500*/  UIADD3 UR4, UR6, -UR4, URZ ;  /* 0x8000000406047290 */ /* 0x000fcc000fffe03f */
[----:B------:R-:W-:-:S05]  /*2510*/  IMAD.U32 R0, RZ, RZ, UR4 ;  /* 0x00000004ff007e24 */ /* 0x000fca000f8e00ff */
[----:B------:R-:W-:-:S04]  /*2520*/  SHF.L.U32 R0, R0, 0x1f, RZ ;  /* 0x0000001f00007819 */ /* 0x000fc800000006ff */
[----:B------:R-:W0:Y:S01]  /*2530*/  SYNCS.PHASECHK.TRANS64.TRYWAIT P1, [UR37+0x30800], R0 ;  /* 0x03080000ff0075a7 */ /* 0x000e220008020165 */
[----:B--2---:R-:W-:-:S13]  /*2540*/  R2UR UR5, R2 ;  /* 0x00000000020572ca */ /* 0x004fda00000e0000 */
[----:B------:R-:W-:-:S05]  /*2550*/  IMAD.U32 R2, RZ, RZ, UR5 ;  /* 0x00000005ff027e24 */ /* 0x000fca000f8e00ff */
[----:B------:R-:W-:Y:S01]  /*2560*/  ISETP.NE.AND P0, PT, R2, 0x3, PT ;  /* 0x000000030200780c */ /* 0x000fe20003f05270 */
[----:B0-----:R-:W-:-:S12]  /*2570*/  @!P1 BRA `(.L_x_1213) ;  /* 0x0000018400ac9947 */ /* 0x001fd80003800000 */
.L_x_1450:
[----:B------:R-:W-:Y:S05]  /*2580*/  @!P0 BRA `(.L_x_1214) ;  /* 0x0000000000048947 */ /* 0x000fea0003800000 */
[----:B------:R-:W-:Y:S01]  /*2590*/  BPT.TRAP 0x1 ;  /* 0x000000040000795c */ /* 0x000fe20000300000 */
.L_x_1214:
[----:B------:R-:W-:Y:S02]  /*25a0*/  IMAD.U32 R15, RZ, RZ, UR36 ;  /* 0x00000024ff0f7e24 */ /* 0x000fe4000f8e00ff */
[----:B0-----:R-:W-:-:S03]  /*25b0*/  IMAD.U32 R0, RZ, RZ, UR38 ;  /* 0x00000026ff007e24 */ /* 0x001fc6000f8e00ff */
[----:B------:R-:W-:Y:S02]  /*25c0*/  LEA R15, R15, UR37, 0x3 ;  /* 0x000000250f0f7c11 */ /* 0x000fe4000f8e18ff */
[----:B------:R-:W-:-:S04]  /*25d0*/  SHF.L.U32 R0, R0, 0x1f, RZ ;  /* 0x0000001f00007819 */ /* 0x000fc800000006ff */
[----:B------:R0:W1:Y:S01]  /*25e0*/  SYNCS.PHASECHK.TRANS64.TRYWAIT P2, [R15+URZ+0x30830], R0 ;  /* 0x030830000f0075a7 */ /* 0x000062000804017f */
[----:B------:R-:W-:Y:S05]  /*25f0*/  @!P0 BRA `(.L_x_1215) ;  /* 0x0000000000048947 */ /* 0x000fea0003800000 */
[----:B------:R-:W-:Y:S01]  /*2600*/  BPT.TRAP 0x1 ;  /* 0x000000040000795c */ /* 0x000fe20000300000 */
.L_x_1215:
[----:B------:R-:W2:Y:S02]  /*2610*/  S2R R2, SR_TID.X ;  /* 0x0000000000027919 */ /* 0x000ea40000002100 */
[----:B--2---:R-:W-:-:S04]  /*2620*/  LOP3.LUT R2, R2, 0x7f, RZ, 0xc0, !PT ;  /* 0x0000007f02027812 */ /* 0x004fc800078ec0ff */
[----:B------:R-:W-:Y:S01]  /*2630*/  ISETP.NE.AND P1, PT, R2, RZ, PT ;  /* 0x000000ff0200720c */ /* 0x000fe20003f25270 */
[----:B-1----:R-:W-:-:S12]  /*2640*/  @P2 BRA `(.L_x_1216) ;  /* 0x0000000000082947 */ /* 0x002fd80003800000 */
[----:B------:R-:W1:Y:S02]  /*2650*/  SYNCS.PHASECHK.TRANS64.TRYWAIT P2, [R15+URZ+0x30830], R0 ;  /* 0x030830000f0075a7 */ /* 0x000e64000804017f */
[----:B-1----:R-:W-:Y:S05]  /*2660*/  @!P2 BRA `(.L_x_1217) ;  /* 0x000001840088a947 */ /* 0x002fea0003800000 */
.L_x_1216:
[----:B------:R-:W-:Y:S05]  /*2670*/  WARPSYNC.ALL ;  /* 0x0000000000007948 */ /* 0x000fea0003800000 */
[----:B------:R-:W-:Y:S01]  /*2680*/  UIADD3 UR4, UR37, 0x20400, URZ ;  /* 0x0002040025047890 */ /* 0x000fe2000fffe03f */
[----:B------:R-:W-:Y:S01]  /*2690*/  WARPGROUP.ARRIVE ;  /* 0x00000000000079c5 */ /* 0x000fe20000000000 */
[----:B------:R-:W-:Y:S01]  /*26a0*/  UMOV UR9, 0x40000040 ;  /* 0x4000004000097882 */ /* 0x000fe20000000000 */
[----:B------:R-:W-:Y:S01]  /*26b0*/  UMOV UR11, 0x40000040 ;  /* 0x40000040000b7882 */ /* 0x000fe20000000000 */
[----:B------:R-:W-:Y:S01]  /*26c0*/  USHF.R.U32.HI UR4, URZ, 0x4, UR4 ;  /* 0x000000043f047899 */ /* 0x000fe20008011604 */
[----:B------:R-:W-:Y:S01]  /*26d0*/  IMAD.U32 R13, RZ, RZ, UR9 ;  /* 0x00000009ff0d7e24 */ /* 0x000fe2000f8e00ff */
[----:B------:R-:W-:Y:S01]  /*26e0*/  UMOV UR57, 0x40000040 ;  /* 0x4000004000397882 */ /* 0x000fe20000000000 */
[----:B------:R-:W-:Y:S01]  /*26f0*/  UMOV UR59, 0x40000040 ;  /* 0x40000040003b7882 */ /* 0x000fe20000000000 */
[----:B------:R-:W-:Y:S01]  /*2700*/  ULOP3.LUT UR4, UR4, 0x3fff, URZ, 0xc0, !UPT ;  /* 0x00003fff04047892 */ /* 0x000fe2000f8ec03f */
[----:B------:R-:W-:Y:S01]  /*2710*/  VIADD R2, R18, UR61 ;  /* 0x0000003d12027c36 */ /* 0x000fe20008000000 */
[----:B------:R-:W-:Y:S01]  /*2720*/  UMOV UR13, 0x40000040 ;  /* 0x40000040000d7882 */ /* 0x000fe20000000000 */
[----:B------:R-:W-:Y:S01]  /*2730*/  UMOV UR15, 0x40000040 ;  /* 0x40000040000f7882 */ /* 0x000fe20000000000 */
[----:B------:R-:W-:Y:S01]  /*2740*/  ULOP3.LUT UR5, UR4, 0x10000, URZ, 0xfc, !UPT ;  /* 0x0001000004057892 */ /* 0x000fe2000f8efc3f */
[----:B------:R-:W-:Y:S01]  /*2750*/  IMAD.MOV.U32 R3, RZ, RZ, R2 ;  /* 0x000000ffff037224 */ /* 0x000fe200078e0002 */
[----:B------:R-:W-:Y:S01]  /*2760*/  ULOP3.LUT UR4, UR40, 0x10000, URZ, 0xfc, !UPT ;  /* 0x0001000028047892 */ /* 0x000fe2000f8efc3f */
[----:B------:R-:W-:Y:S01]  /*2770*/  UMOV UR17, 0x40000040 ;  /* 0x4000004000117882 */ /* 0x000fe20000000000 */
[----:B------:R-:W-:-:S02]  /*2780*/  UMOV UR19, 0x40000040 ;  /* 0x4000004000137882 */ /* 0x000fc40000000000 */
[----:B------:R-:W-:Y:S01]  /*2790*/  IMAD.U32 R17, RZ, RZ, UR5 ;  /* 0x00000005ff117e24 */ /* 0x000fe2000f8e00ff */
[----:B------:R-:W-:Y:S02]  /*27a0*/  ULEA UR5, UR36, UR5, 0xb ;  /* 0x0000000524057291 */ /* 0x000fe4000f8e583f */
[----:B------:R-:W-:Y:S01]  /*27b0*/  UMOV UR8, UR4 ;  /* 0x0000000400087c82 */ /* 0x000fe20008000000 */
[----:B------:R-:W-:Y:S01]  /*27c0*/  UIADD3 UR6, UR4, 0x2, URZ ;  /* 0x0000000204067890 */ /* 0x000fe2000fffe03f */
[----:B------:R-:W-:Y:S01]  /*27d0*/  IMAD.U32 R12, RZ, RZ, UR8 ;  /* 0x00000008ff0c7e24 */ /* 0x000fe2000f8e00ff */
[----:B------:R-:W-:Y:S02]  /*27e0*/  UIADD3 UR7, UR5, 0x2, URZ ;  /* 0x0000000205077890 */ /* 0x000fe4000fffe03f */
[----:B------:R-:W-:Y:S01]  /*27f0*/  UMOV UR10, UR5 ;  /* 0x00000005000a7c82 */ /* 0x000fe20008000000 */
[----:B------:R-:W-:Y:S01]  /*2800*/  UIADD3 UR56, UR4, 0x402, URZ ;  /* 0x0000040204387890 */ /* 0x000fe2000fffe03f */
[----:B------:R-:W-:Y:S01]  /*2810*/  HGMMA.64x64x16.F32 R24, gdesc[UR8], RZ, !UPT, gsb0 ;  /* 0x00e00000081879f0 */ /* 0x000fe2000c0008ff */
[----:B------:R-:W-:Y:S01]  /*2820*/  UMOV UR8, UR6 ;  /* 0x0000000600087c82 */ /* 0x000fe20008000000 */
[----:B------:R-:W-:Y:S01]  /*2830*/  UMOV UR9, 0x40000040 ;  /* 0x4000004000097882 */ /* 0x000fe20000000000 */
[----:B------:R-:W-:Y:S01]  /*2840*/  UMOV UR10, UR7 ;  /* 0x00000007000a7c82 */ /* 0x000fe20008000000 */
[----:B------:R-:W-:Y:S01]  /*2850*/  UMOV UR11, 0x40000040 ;  /* 0x40000040000b7882 */ /* 0x000fe20000000000 */
[----:B------:R-:W-:Y:S01]  /*2860*/  UIADD3 UR6, UR4, 0x4, URZ ;  /* 0x0000000404067890 */ /* 0x000fe2000fffe03f */
[----:B------:R-:W-:Y:S01]  /*2870*/  IMAD.U32 R10, RZ, RZ, UR8 ;  /* 0x00000008ff0a7e24 */ /* 0x000fe2000f8e00ff */
[----:B------:R-:W-:Y:S01]  /*2880*/  UIADD3 UR7, UR5, 0x4, URZ ;  /* 0x0000000405077890 */ /* 0x000fe2000fffe03f */
[----:B------:R-:W-:Y:S01]  /*2890*/  IMAD.U32 R11, RZ, RZ, UR9 ;  /* 0x00000009ff0b7e24 */ /* 0x000fe2000f8e00ff */
[----:B------:R-:W-:-:S02]  /*28a0*/  UIADD3 UR58, UR5, 0x202, URZ ;  /* 0x00000202053a7890 */ /* 0x000fc4000fffe03f */
[----:B------:R-:W-:Y:S02]  /*28b0*/  UIADD3 UR12, UR4, 0x406, URZ ;  /* 0x00000406040c7890 */ /* 0x000fe4000fffe03f */
[----:B------:R-:W-:Y:S02]  /*28c0*/  UIADD3 UR14, UR5, 0x206, URZ ;  /* 0x00000206050e7890 */ /* 0x000fe4000fffe03f */
[----:B------:R-:W-:Y:S02]  /*28d0*/  UIADD3 UR16, UR4, 0x800, URZ ;  /* 0x0000080004107890 */ /* 0x000fe4000fffe03f */
[----:B------:R-:W-:Y:S02]  /*28e0*/  UIADD3 UR18, UR5, 0x400, URZ ;  /* 0x0000040005127890 */ /* 0x000fe4000fffe03f */
[----:B------:R-:W-:Y:S02]  /*28f0*/  UIADD3 UR20, UR4, 0x802, URZ ;  /* 0x0000080204147890 */ /* 0x000fe4000fffe03f */
[----:B------:R-:W-:Y:S01]  /*2900*/  UIADD3 UR22, UR5, 0x402, URZ ;  /* 0x0000040205167890 */ /* 0x000fe2000fffe03f */
[----:B------:R-:W-:Y:S01]  /*2910*/  UMOV UR21, 0x40000040 ;  /* 0x4000004000157882 */ /* 0x000fe20000000000 */
[----:B------:R-:W-:Y:S01]  /*2920*/  UMOV UR23, 0x40000040 ;  /* 0x4000004000177882 */ /* 0x000fe20000000000 */
[----:B------:R-:W-:-:S02]  /*2930*/  UIADD3 UR24, UR4, 0x804, URZ ;  /* 0x0000080404187890 */ /* 0x000fc4000fffe03f */
[----:B------:R-:W-:Y:S01]  /*2940*/  UIADD3 UR26, UR5, 0x404, URZ ;  /* 0x00000404051a7890 */ /* 0x000fe2000fffe03f */
[----:B------:R-:W-:Y:S01]  /*2950*/  UMOV UR25, 0x40000040 ;  /* 0x4000004000197882 */ /* 0x000fe20000000000 */
[----:B------:R-:W-:Y:S01]  /*2960*/  UMOV UR27, 0x40000040 ;  /* 0x40000040001b7882 */ /* 0x000fe20000000000 */
[----:B------:R-:W-:Y:S02]  /*2970*/  UIADD3 UR28, UR4, 0x806, URZ ;  /* 0x00000806041c7890 */ /* 0x000fe4000fffe03f */
[----:B------:R-:W-:Y:S01]  /*2980*/  UIADD3 UR30, UR5, 0x406, URZ ;  /* 0x00000406051e7890 */ /* 0x000fe2000fffe03f */
[----:B------:R-:W-:Y:S01]  /*2990*/  UMOV UR29, 0x40000040 ;  /* 0x40000040001d7882 */ /* 0x000fe20000000000 */
[----:B------:R-:W-:Y:S01]  /*29a0*/  UMOV UR31, 0x40000040 ;  /* 0x40000040001f7882 */ /* 0x000fe20000000000 */
        /* <DEDUP_REMOVED lines=16> */
[----:B------:R-:W-:-:S02]  /*2ab0*/  WARPGROUP.DEPBAR.LE gsb0, 0x0 ;  /* 0x00008000000079c5 */ /* 0x000fc40000010000 */
[----:B------:R-:W-:-:S06]  /*2ac0*/  WARPGROUP.ARRIVE ;  /* 0x00000000000079c5 */ /* 0x000fcc0000000000 */
[----:B------:R-:W-:Y:S01]  /*2ad0*/  HGMMA.64x64x16.F32 R24, gdesc[UR8], R24, gsb0 ;  /* 0x00e00000081879f0 */ /* 0x000fe20008000818 */
        /* <DEDUP_REMOVED lines=8> */
[----:B------:R-:W-:Y:S02]  /*2b60*/  WARPGROUP.DEPBAR.LE gsb0, 0x0 ;  /* 0x00008000000079c5 */ /* 0x000fe40000010000 */
        /* <DEDUP_REMOVED lines=17> */
[----:B------:R-:W-:Y:S02]  /*2c80*/  IMAD.U32 R4, RZ, RZ, UR8 ;  /* 0x00000008ff047e24 */ /* 0x000fe4000f8e00ff */
[----:B------:R-:W-:Y:S01]  /*2c90*/  IMAD.U32 R5, RZ, RZ, UR9 ;  /* 0x00000009ff057e24 */ /* 0x000fe2000f8e00ff */
[----:B------:R-:W-:Y:S02]  /*2ca0*/  WARPGROUP.DEPBAR.LE gsb0, 0x0 ;  /* 0x00008000000079c5 */ /* 0x000fe40000010000 */
[----:B------:R-:W-:-:S06]  /*2cb0*/  WARPGROUP.ARRIVE ;  /* 0x00000000000079c5 */ /* 0x000fcc0000000000 */
[----:B------:R-:W-:Y:S01]  /*2cc0*/  HGMMA.64x64x16.F32 R24, gdesc[UR8], R24, gsb0 ;  /* 0x00e00000081879f0 */ /* 0x000fe20008000818 */
[----:B------:R-:W-:Y:S02]  /*2cd0*/  UIADD3 UR8, UR4, 0x404, URZ ;  /* 0x0000040404087890 */ /* 0x000fe4000fffe03f */
[----:B------:R-:W-:Y:S01]  /*2ce0*/  UIADD3 UR10, UR5, 0x204, URZ ;  /* 0x00000204050a7890 */ /* 0x000fe2000fffe03f */
[----:B------:R-:W-:Y:S01]  /*2cf0*/  UMOV UR9, 0x40000040 ;  /* 0x4000004000097882 */ /* 0x000fe20000000000 */
[----:B------:R-:W-:Y:S01]  /*2d00*/  UMOV UR11, 0x40000040 ;  /* 0x40000040000b7882 */ /* 0x000fe20000000000 */
[----:B------:R-:W-:Y:S01]  /*2d10*/  ULDC UR5, c[0x0][0x448] ;  /* 0x0001120000057ab9 */ /* 0x000fe20000000800 */
[----:B------:R-:W-:Y:S01]  /*2d20*/  ULDC UR4, c[0x0][0x9d8] ;  /* 0x0002760000047ab9 */ /* 0x000fe20000000800 */
[----:B------:R-:W-:-:S06]  /*2d30*/  UISETP.NE.AND UP0, UPT, UR5, 0x1, UPT ;  /* 0x000000010500788c */ /* 0x000fcc000bf05270 */
[----:B------:R-:W-:Y:S02]  /*2d40*/  PLOP3.LUT P2, PT, PT, PT, UP0, 0x80, 0x0 ;  /* 0x000000000000781c */ /* 0x000fe40003f4f008 */
[----:B------:R-:W-:-:S03]  /*2d50*/  PLOP3.LUT P3, PT, PT, PT, UP0, 0x80, 0x0 ;  /* 0x000000000000781c */ /* 0x000fc60003f6f008 */
[----:B------:R-:W-:-:S08]  /*2d60*/  @UP0 ULDC UR5, c[0x0][0x44c] ;  /* 0x0001130000050ab9 */ /* 0x000fd00000000800 */
[----:B------:R-:W-:Y:S01]  /*2d70*/  @P2 IMAD.HI.U32 R14, R2, UR5, RZ ;  /* 0x00000005020e2c27 */ /* 0x000fe2000f8e00ff */
[----:B------:R-:W-:-:S03]  /*2d80*/  @UP0 ULDC UR5, c[0x0][0x450] ;  /* 0x0001140000050ab9 */ /* 0x000fc60000000800 */
[----:B------:R-:W-:Y:S01]  /*2d90*/  @!P1 VIADD R2, R15, 0x30840 ;  /* 0x000308400f029836 */ /* 0x000fe20000000000 */
[----:B------:R-:W-:Y:S01]  /*2da0*/  @P3 SHF.R.U32.HI R3, RZ, UR5, R14 ;  /* 0x00000005ff033c19 */ /* 0x000fe2000801160e */
[----:B01----:R-:W-:-:S03]  /*2db0*/  IMAD.MOV.U32 R15, RZ, RZ, -0x40 ;  /* 0xffffffc0ff0f7424 */ /* 0x003fc600078e00ff */
[----:B------:R-:W-:Y:S01]  /*2dc0*/  @!P1 PRMT R2, RZ, 0x654, R2 ;  /* 0x00000654ff029816 */ /* 0x000fe20000000002 */
[----:B------:R-:W0:Y:S01]  /*2dd0*/  SHFL.IDX PT, R59, R3, RZ, 0x1c1f ;  /* 0x001c1fff033b7589 */ /* 0x000e2200000e0000 */
[----:B------:R-:W-:Y:S02]  /*2de0*/  WARPGROUP.DEPBAR.LE gsb0, 0x0 ;  /* 0x00008000000079c5 */ /* 0x000fe40000010000 */
[----:B------:R-:W-:-:S06]  /*2df0*/  WARPGROUP.ARRIVE ;  /* 0x00000000000079c5 */ /* 0x000fcc0000000000 */
[----:B------:R-:W-:Y:S01]  /*2e00*/  HGMMA.64x64x16.F32 R24, gdesc[UR56], R24, gsb0 ;  /* 0x00e00000381879f0 */ /* 0x000fe20008000818 */
[----:B------:R-:W-:Y:S02]  /*2e10*/  ULDC UR58, c[0x0][0x9dc] ;  /* 0x00027700003a7ab9 */ /* 0x000fe40000000800 */
[----:B------:R-:W-:Y:S01]  /*2e20*/  ULOP3.LUT UR58, URZ, UR58, URZ, 0x33, !UPT ;  /* 0x0000003a3f3a7292 */ /* 0x000fe2000f8e333f */
        /* <DEDUP_REMOVED lines=63> */
[----:B------:R-:W-:Y:S01]  /*3220*/  ULDC.64 UR4, c[0x0][0x9e0] ;  /* 0x0002780000047ab9 */ /* 0x000fe20000000a00 */
[----:B------:R1:W2:Y:S01]  /*3230*/  MUFU.TANH R21, R31 ;  /* 0x0000001f00157308 */ /* 0x0002a20000002400 */
[----:B------:R-:W-:Y:S01]  /*3240*/  UISETP.GE.AND UP1, UPT, UR5, 0x1, UPT ;  /* 0x000000010500788c */ /* 0x000fe2000bf26270 */
[----:B------:R3:W-:Y:S05]  /*3250*/  @!P1 SYNCS.ARRIVE.TRANS64.RED.A1T0 RZ, [R2+URZ], RZ ;  /* 0x000000ff02ff99a7 */ /* 0x0007ea000810043f */
[----:B------:R-:W-:Y:S01]  /*3260*/  PLOP3.LUT P2, PT, PT, PT, UP1, 0x40, 0x0 ;  /* 0x000000000000781c */ /* 0x000fe20003f4e818 */
[----:B------:R-:W4:Y:S01]  /*3270*/  MUFU.TANH R24, R24 ;  /* 0x0000001800187308 */ /* 0x000f220000002400 */
[----:B-1----:R-:W-:-:S02]  /*3280*/  IMAD R31, R152, R15, 0x40 ;  /* 0x00000040981f7424 */ /* 0x002fc400078e020f */
[----:B------:R-:W-:-:S03]  /*3290*/  IMAD.U32 R15, RZ, RZ, UR39 ;  /* 0x00000027ff0f7e24 */ /* 0x000fc6000f8e00ff */
[----:B---3--:R-:W-:Y:S02]  /*32a0*/  IADD3 R2, -R16, 0x1, R31 ;  /* 0x0000000110027810 */ /* 0x008fe40007ffe11f */
[----:B------:R-:W1:Y:S02]  /*32b0*/  MUFU.TANH R25, R25 ;  /* 0x0000001900197308 */ /* 0x000e640000002400 */
[----:B------:R-:W-:-:S05]  /*32c0*/  IADD3 R2, -R15, UR60, R2 ;  /* 0x0000003c0f027c10 */ /* 0x000fca000fffe102 */
[C---:B------:R-:W-:Y:S01]  /*32d0*/  VIADD R57, R2.reuse, UR4 ;  /* 0x0000000402397c36 */ /* 0x040fe20008000000 */
[----:B------:R-:W3:Y:S01]  /*32e0*/  MUFU.TANH R0, R0 ;  /* 0x0000000000007308 */ /* 0x000ee20000002400 */
[----:B------:R-:W-:-:S04]  /*32f0*/  VIADD R56, R2, UR58 ;  /* 0x0000003a02387c36 */ /* 0x000fc80008000000 */
[----:B0-----:R-:W-:-:S03]  /*3300*/  IMAD.IADD R14, R56, 0x1, R59 ;  /* 0x00000001380e7824 */ /* 0x001fc600078e023b */
        /* <DEDUP_REMOVED lines=26> */
[----:B------:R5:W0:Y:S08]  /*34b0*/  MUFU.TANH R30, R46 ;  /* 0x0000002e001e7308 */ /* 0x000a300000002400 */
[----:B------:R2:W0:Y:S01]  /*34c0*/  MUFU.TANH R26, R38 ;  /* 0x00000026001a7308 */ /* 0x0004220000002400 */
[----:B-----5:R-:W-:-:S04]  /*34d0*/  IADD3 R46, -R16, UR60, R31 ;  /* 0x0000003c102e7c10 */ /* 0x020fc8000fffe11f */
[----:B------:R-:W-:Y:S02]  /*34e0*/  VIADDMNMX R2, R59, R57, R46, PT ;  /* 0x000000393b027246 */ /* 0x000fe4000380012e */
[----:B--2---:R-:W-:Y:S01]  /*34f0*/  LEA R38, R152, 0xffffffc0, 0x6 ;  /* 0xffffffc098267811 */ /* 0x004fe200078e30ff */
[----:B-1-34-:R-:W-:Y:S06]  /*3500*/  @P2 BRA `(.L_x_1218) ;  /* 0x00000000005c2947 */ /* 0x01afec0003800000 */
[----:B------:R-:W-:Y:S01]  /*3510*/  IMAD.U32 R58, RZ, RZ, UR39 ;  /* 0x00000027ff3a7e24 */ /* 0x000fe2000f8e00ff */
[----:B------:R-:W-:Y:S04]  /*3520*/  BSSY B0, `(.L_x_1219) ;  /* 0x0000011000007945 */ /* 0x000fe80003800000 */
[----:B------:R-:W-:-:S04]  /*3530*/  IADD3 R15, -R58, UR60, R59 ;  /* 0x0000003c3a0f7c10 */ /* 0x000fc8000fffe13b */
[----:B------:R-:W-:-:S13]  /*3540*/  ISETP.GT.AND P2, PT, R15, -0x1, PT ;  /* 0xffffffff0f00780c */ /* 0x000fda0003f44270 */
[----:B------:R-:W-:Y:S05]  /*3550*/  @P2 BRA `(.L_x_1220) ;  /* 0x0000000000202947 */ /* 0x000fea0003800000 */
[----:B------:R-:W-:Y:S01]  /*3560*/  UISETP.NE.AND UP2, UPT, UR5, 0x1, UPT ;  /* 0x000000010500788c */ /* 0x000fe2000bf45270 */
[----:B------:R-:W-:-:S05]  /*3570*/  LOP3.LUT R15, RZ, R15, RZ, 0x33, !PT ;  /* 0x0000000fff0f7212 */ /* 0x000fca00078e33ff */
[----:B------:R-:W-:-:S05]  /*3580*/  PLOP3.LUT P2, PT, PT, PT, UP2, 0x80, 0x0 ;  /* 0x000000000000781c */ /* 0x000fca0003f4f028 */
[----:B------:R-:W-:-:S08]  /*3590*/  @UP2 ULDC.64 UR6, c[0x0][0x9e8] ;  /* 0x00027a0000062ab9 */ /* 0x000fd00000000a00 */
[----:B------:R-:W-:-:S05]  /*35a0*/  @P2 IMAD.HI.U32 R58, R15, UR6, RZ ;  /* 0x000000060f3a2c27 */ /* 0x000fca000f8e00ff */
[----:B------:R-:W-:-:S04]  /*35b0*/  @P2 SHF.R.U32.HI R15, RZ, UR7, R58 ;  /* 0x00000007ff0f2c19 */ /* 0x000fc8000801163a */
[----:B------:R-:W-:Y:S01]  /*35c0*/  LOP3.LUT R15, RZ, R15, RZ, 0x33, !PT ;  /* 0x0000000fff0f7212 */ /* 0x000fe200078e33ff */
[----:B------:R-:W-:Y:S06]  /*35d0*/  BRA `(.L_x_1221) ;  /* 0x0000000000147947 */ /* 0x000fec0003800000 */
.L_x_1220:
[----:B------:R-:W-:-:S06]  /*35e0*/  UISETP.NE.AND UP2, UPT, UR5, 0x1, UPT ;  /* 0x000000010500788c */ /* 0x000fcc000bf45270 */
[----:B------:R-:W-:-:S05]  /*35f0*/  PLOP3.LUT P2, PT, PT, PT, UP2, 0x80, 0x0 ;  /* 0x000000000000781c */ /* 0x000fca0003f4f028 */
[----:B------:R-:W-:-:S08]  /*3600*/  @UP2 ULDC.64 UR6, c[0x0][0x9e8] ;  /* 0x00027a0000062ab9 */ /* 0x000fd00000000a00 */
[----:B------:R-:W-:-:S05]  /*3610*/  @P2 IMAD.HI.U32 R58, R15, UR6, RZ ;  /* 0x000000060f3a2c27 */ /* 0x000fca000f8e00ff */
[----:B------:R-:W-:-:S07]  /*3620*/  @P2 SHF.R.U32.HI R15, RZ, UR7, R58 ;  /* 0x00000007ff0f2c19 */ /* 0x000fce000801163a */
.L_x_1221:
[----:B------:R-:W-:Y:S05]  /*3630*/  BSYNC B0 ;  /* 0x0000000000007941 */ /* 0x000fea0003800000 */
.L_x_1219:
[----:B------:R-:W-:-:S04]  /*3640*/  IMAD R15, R15, UR5, -R38 ;  /* 0x000000050f0f7c24 */ /* 0x000fc8000f8e0a26 */
[----:B------:R-:W-:-:S05]  /*3650*/  IMAD.IADD R15, R15, 0x1, -R16 ;  /* 0x000000010f0f7824 */ /* 0x000fca00078e0a10 */
[----:B------:R-:W-:Y:S02]  /*3660*/  VIMNMX R14, R14, R15, !PT ;  /* 0x0000000f0e0e7248 */ /* 0x000fe40007fe0100 */
[----:B------:R-:W-:-:S07]  /*3670*/  VIADDMNMX R2, R15, UR5, R2, PT ;  /* 0x000000050f027c46 */ /* 0x000fce000b800102 */
.L_x_1218:
[C---:B------:R-:W-:Y:S01]  /*3680*/  ISETP.GE.AND P2, PT, R31.reuse, 0x2, PT ;  /* 0x000000021f00780c */ /* 0x040fe20003f46270 */
[----:B------:R-:W1:Y:S01]  /*3690*/  SHFL.IDX PT, R3, R3, 0x1, 0x1c1f ;  /* 0x003c1f0003037f89 */ /* 0x000e6200000e0000 */
[C---:B------:R-:W-:Y:S02]  /*36a0*/  ISETP.GE.AND P6, PT, R31.reuse, 0xa, PT ;  /* 0x0000000a1f00780c */ /* 0x040fe40003fc6270 */
[----:B------:R-:W-:Y:S02]  /*36b0*/  ISETP.GT.AND P4, PT, R14, 0x1, !P2 ;  /* 0x000000010e00780c */ /* 0x000fe40005784270 */
[----:B------:R-:W-:Y:S02]  /*36c0*/  ISETP.GE.AND P3, PT, R31, 0x9, PT ;  /* 0x000000091f00780c */ /* 0x000fe40003f66270 */
[----:B------:R-:W-:Y:S02]  /*36d0*/  ISETP.LT.OR P4, PT, R2, 0x2, P4 ;  /* 0x000000020200780c */ /* 0x000fe40002781670 */
[----:B------:R-:W-:-:S02]  /*36e0*/  ISETP.GT.AND P5, PT, R14, 0x8, !P3 ;  /* 0x000000080e00780c */ /* 0x000fc40005fa4270 */
[----:B------:R-:W-:Y:S02]  /*36f0*/  FSEL R58, R25, -INF , !P4 ;  /* 0xff800000193a7808 */ /* 0x000fe40006000000 */
[----:B------:R-:W-:Y:S02]  /*3700*/  ISETP.GT.AND P4, PT, R14, 0x9, !P6 ;  /* 0x000000090e00780c */ /* 0x000fe40007784270 */
[----:B------:R-:W-:Y:S02]  /*3710*/  P2R R25, PR, RZ, 0x40 ;  /* 0x00000040ff197803 */ /* 0x000fe40000000000 */
[----:B------:R-:W-:Y:S02]  /*3720*/  ISETP.LT.OR P4, PT, R2, 0xa, P4 ;  /* 0x0000000a0200780c */ /* 0x000fe40002781670 */
[----:B------:R-:W-:Y:S02]  /*3730*/  ISETP.GE.AND P6, PT, R31, 0x11, PT ;  /* 0x000000111f00780c */ /* 0x000fe40003fc6270 */
[----:B0-----:R-:W-:-:S02]  /*3740*/  FSEL R62, R29, -INF , !P4 ;  /* 0xff8000001d3e7808 */ /* 0x001fc40006000000 */
[----:B------:R-:W-:Y:S02]  /*3750*/  ISETP.LT.OR P5, PT, R2, 0x9, P5 ;  /* 0x000000090200780c */ /* 0x000fe40002fa1670 */
[----:B------:R-:W-:Y:S02]  /*3760*/  ISETP.GT.AND P4, PT, R14, 0x10, !P6 ;  /* 0x000000100e00780c */ /* 0x000fe40007784270 */
[----:B------:R-:W-:Y:S02]  /*3770*/  FSEL R60, R28, -INF , !P5 ;  /* 0xff8000001c3c7808 */ /* 0x000fe40006800000 */
[----:B------:R-:W-:Y:S02]  /*3780*/  ISETP.LT.OR P4, PT, R2, 0x11, P4 ;  /* 0x000000110200780c */ /* 0x000fe40002781670 */
[----:B------:R-:W-:Y:S02]  /*3790*/  ISETP.GE.AND P5, PT, R31, 0x12, PT ;  /* 0x000000121f00780c */ /* 0x000fe40003fa6270 */
[----:B------:R-:W-:-:S02]  /*37a0*/  FSEL R64, R32, -INF , !P4 ;  /* 0xff80000020407808 */ /* 0x000fc40006000000 */
[----:B------:R-:W-:Y:S02]  /*37b0*/  ISETP.GT.AND P4, PT, R14, 0x11, !P5 ;  /* 0x000000110e00780c */ /* 0x000fe40006f84270 */
[----:B------:R-:W-:Y:S02]  /*37c0*/  P2R R29, PR, RZ, 0x20 ;  /* 0x00000020ff1d7803 */ /* 0x000fe40000000000 */
[----:B------:R-:W-:Y:S02]  /*37d0*/  ISETP.LT.OR P4, PT, R2, 0x12, P4 ;  /* 0x000000120200780c */ /* 0x000fe40002781670 */
[----:B------:R-:W-:Y:S02]  /*37e0*/  ISETP.GE.AND P5, PT, R31, 0x19, PT ;  /* 0x000000191f00780c */ /* 0x000fe40003fa6270 */
[----:B------:R-:W-:Y:S02]  /*37f0*/  FSEL R66, R33, -INF , !P4 ;  /* 0xff80000021427808 */ /* 0x000fe40006000000 */
[----:B------:R-:W-:-:S02]  /*3800*/  ISETP.GT.AND P4, PT, R14, 0x18, !P5 ;  /* 0x000000180e00780c */ /* 0x000fc40006f84270 */
[----:B------:R-:W-:Y:S02]  /*3810*/  P2R R32, PR, RZ, 0x20 ;  /* 0x00000020ff207803 */ /* 0x000fe40000000000 */
[----:B------:R-:W-:Y:S02]  /*3820*/  ISETP.LT.OR P4, PT, R2, 0x19, P4 ;  /* 0x000000190200780c */ /* 0x000fe40002781670 */
[----:B------:R-:W-:Y:S02]  /*3830*/  ISETP.GE.AND P5, PT, R31, 0x1a, PT ;  /* 0x0000001a1f00780c */ /* 0x000fe40003fa6270 */
[----:B------:R-:W-:Y:S02]  /*3840*/  FSEL R68, R36, -INF , !P4 ;  /* 0xff80000024447808 */ /* 0x000fe40006000000 */
[----:B------:R-:W-:Y:S02]  /*3850*/  ISETP.GT.AND P4, PT, R14, 0x19, !P5 ;  /* 0x000000190e00780c */ /* 0x000fe40006f84270 */
[----:B------:R-:W-:-:S02]  /*3860*/  P2R R33, PR, RZ, 0x20 ;  /* 0x00000020ff217803 */ /* 0x000fc40000000000 */
[----:B------:R-:W-:Y:S02]  /*3870*/  ISETP.LT.OR P4, PT, R2, 0x1a, P4 ;  /* 0x0000001a0200780c */ /* 0x000fe40002781670 */
[----:B------:R-:W-:Y:S02]  /*3880*/  ISETP.GE.AND P5, PT, R31, 0x21, PT ;  /* 0x000000211f00780c */ /* 0x000fe40003fa6270 */
[----:B------:R-:W-:Y:S02]  /*3890*/  FSEL R70, R37, -INF , !P4 ;  /* 0xff80000025467808 */ /* 0x000fe40006000000 */
[----:B------:R-:W-:Y:S02]  /*38a0*/  ISETP.GT.AND P4, PT, R14, 0x20, !P5 ;  /* 0x000000200e00780c */ /* 0x000fe40006f84270 */
[----:B------:R-:W-:Y:S02]  /*38b0*/  P2R R37, PR, RZ, 0x20 ;  /* 0x00000020ff257803 */ /* 0x000fe40000000000 */
[----:B------:R-:W-:-:S02]  /*38c0*/  ISETP.LT.OR P4, PT, R2, 0x21, P4 ;  /* 0x000000210200780c */ /* 0x000fc40002781670 */
[C---:B------:R-:W-:Y:S02]  /*38d0*/  ISETP.GE.AND P5, PT, R31.reuse, 0x22, PT ;  /* 0x000000221f00780c */ /* 0x040fe40003fa6270 */
[----:B------:R-:W-:Y:S02]  /*38e0*/  FSEL R72, R40, -INF , !P4 ;  /* 0xff80000028487808 */ /* 0x000fe40006000000 */
[----:B------:R-:W-:Y:S02]  /*38f0*/  ISETP.GT.AND P4, PT, R14, 0x21, !P5 ;  /* 0x000000210e00780c */ /* 0x000fe40006f84270 */
[----:B------:R-:W-:Y:S02]  /*3900*/  P2R R40, PR, RZ, 0x20 ;  /* 0x00000020ff287803 */ /* 0x000fe40000000000 */
[----:B------:R-:W-:Y:S02]  /*3910*/  ISETP.LT.OR P4, PT, R2, 0x22, P4 ;  /* 0x000000220200780c */ /* 0x000fe40002781670 */
[----:B------:R-:W-:-:S02]  /*3920*/  ISETP.GE.AND P5, PT, R31, 0x29, PT ;  /* 0x000000291f00780c */ /* 0x000fc40003fa6270 */
[----:B------:R-:W-:Y:S02]  /*3930*/  FSEL R74, R41, -INF , !P4 ;  /* 0xff800000294a7808 */ /* 0x000fe40006000000 */
[----:B------:R-:W-:Y:S02]  /*3940*/  ISETP.GT.AND P4, PT, R14, 0x28, !P5 ;  /* 0x000000280e00780c */ /* 0x000fe40006f84270 */
[----:B------:R-:W-:Y:S02]  /*3950*/  P2R R41, PR, RZ, 0x20 ;  /* 0x00000020ff297803 */ /* 0x000fe40000000000 */
        /* <DEDUP_REMOVED lines=11> */
[----:B------:R-:W-:Y:S02]  /*3a10*/  P2R R28, PR, RZ, 0x40 ;  /* 0x00000040ff1c7803 */ /* 0x000fe40000000000 */
[----:B------:R-:W-:Y:S02]  /*3a20*/  FSEL R80, R48, -INF , !P4 ;  /* 0xff80000030507808 */ /* 0x000fe40006000000 */
[----:B------:R-:W-:-:S04]  /*3a30*/  ISETP.GE.AND P4, PT, R31, 0x32, PT ;  /* 0x000000321f00780c */ /* 0x000fc80003f86270 */
[----:B------:R-:W-:-:S04]  /*3a40*/  ISETP.GT.AND P5, PT, R14, 0x31, !P4 ;  /* 0x000000310e00780c */ /* 0x000fc800067a4270 */
[----:B------:R-:W-:-:S04]  /*3a50*/  ISETP.LT.OR P5, PT, R2, 0x32, P5 ;  /* 0x000000320200780c */ /* 0x000fc80002fa1670 */
[----:B------:R-:W-:Y:S02]  /*3a60*/  FSEL R82, R49, -INF , !P5 ;  /* 0xff80000031527808 */ /* 0x000fe40006800000 */
[----:B------:R-:W-:-:S04]  /*3a70*/  ISETP.GE.AND P5, PT, R31, 0x39, PT ;  /* 0x000000391f00780c */ /* 0x000fc80003fa6270 */
[----:B------:R-:W-:-:S04]  /*3a80*/  ISETP.GT.AND P6, PT, R14, 0x38, !P5 ;  /* 0x000000380e00780c */ /* 0x000fc80006fc4270 */
[----:B------:R-:W-:-:S04]  /*3a90*/  ISETP.LT.OR P6, PT, R2, 0x39, P6 ;  /* 0x000000390200780c */ /* 0x000fc800037c1670 */
[----:B------:R-:W-:Y:S02]  /*3aa0*/  FSEL R52, R52, -INF , !P6 ;  /* 0xff80000034347808 */ /* 0x000fe40007000000 */
[----:B------:R-:W-:-:S04]  /*3ab0*/  ISETP.GE.AND P6, PT, R31, 0x1, PT ;  /* 0x000000011f00780c */ /* 0x000fc80003fc6270 */
[----:B------:R-:W-:Y:S02]  /*3ac0*/  P2R R15, PR, RZ, 0x40 ;  /* 0x00000040ff0f7803 */ /* 0x000fe40000000000 */
[----:B------:R-:W-:-:S04]  /*3ad0*/  ISETP.GT.AND P6, PT, R14, RZ, !P6 ;  /* 0x000000ff0e00720c */ /* 0x000fc800077c4270 */
[----:B------:R-:W-:-:S04]  /*3ae0*/  ISETP.LT.OR P6, PT, R2, 0x1, P6 ;  /* 0x000000010200780c */ /* 0x000fc800037c1670 */
[----:B------:R-:W-:Y:S02]  /*3af0*/  FSEL R36, R24, -INF , !P6 ;  /* 0xff80000018247808 */ /* 0x000fe40007000000 */
[----:B------:R-:W-:-:S04]  /*3b00*/  ISETP.GE.AND P6, PT, R31, 0x3a, PT ;  /* 0x0000003a1f00780c */ /* 0x000fc80003fc6270 */
[----:B------:R-:W-:Y:S02]  /*3b10*/  P2R R31, PR, RZ, 0x40 ;  /* 0x00000040ff1f7803 */ /* 0x000fe40000000000 */
[----:B------:R-:W-:Y:S01]  /*3b20*/  ISETP.GT.AND P6, PT, R14, 0x39, !P6 ;  /* 0x000000390e00780c */ /* 0x000fe200077c4270 */
[----:B-1----:R-:W-:-:S03]  /*3b30*/  IMAD.IADD R14, R56, 0x1, R3 ;  /* 0x00000001380e7824 */ /* 0x002fc600078e0203 */
[----:B------:R-:W-:Y:S02]  /*3b40*/  ISETP.LT.OR P6, PT, R2, 0x3a, P6 ;  /* 0x0000003a0200780c */ /* 0x000fe400037c1670 */
[----:B------:R-:W-:Y:S02]  /*3b50*/  VIADDMNMX R2, R3, R57, R46, PT ;  /* 0x0000003903027246 */ /* 0x000fe4000380012e */
[----:B------:R-:W-:Y:S02]  /*3b60*/  FSEL R84, R53, -INF , !P6 ;  /* 0xff80000035547808 */ /* 0x000fe40007000000 */
[----:B------:R-:W-:-:S13]  /*3b70*/  PLOP3.LUT P6, PT, PT, PT, UP1, 0x40, 0x0 ;  /* 0x000000000000781c */ /* 0x000fda0003fce818 */
[----:B------:R-:W-:Y:S05]  /*3b80*/  @P6 BRA `(.L_x_1222) ;  /* 0x0000000000646947 */ /* 0x000fea0003800000 */
        /* <DEDUP_REMOVED lines=9> */
[----:B------:R-:W-:Y:S01]  /*3c20*/  @P6 IMAD.HI.U32 R24, R3, UR6, RZ ;  /* 0x0000000603186c27 */ /* 0x000fe2000f8e00ff */
[----:B------:R-:W-:-:S13]  /*3c30*/  PLOP3.LUT P6, PT, PT, PT, UP2, 0x80, 0x0 ;  /* 0x000000000000781c */ /* 0x000fda0003fcf028 */
[----:B------:R-:W-:-:S04]  /*3c40*/  @P6 SHF.R.U32.HI R3, RZ, UR7, R24 ;  /* 0x00000007ff036c19 */ /* 0x000fc80008011618 */
[----:B------:R-:W-:Y:S01]  /*3c50*/  LOP3.LUT R3, RZ, R3, RZ, 0x33, !PT ;  /* 0x00000003ff037212 */ /* 0x000fe200078e33ff */
[----:B------:R-:W-:Y:S06]  /*3c60*/  BRA `(.L_x_1225) ;  /* 0x0000000000187947 */ /* 0x000fec0003800000 */
.L_x_1224:
[----:B------:R-:W-:-:S06]  /*3c70*/  UISETP.NE.AND UP2, UPT, UR5, 0x1, UPT ;  /* 0x000000010500788c */ /* 0x000fcc000bf45270 */
[----:B------:R-:W-:-:S05]  /*3c80*/  PLOP3.LUT P6, PT, PT, PT, UP2, 0x80, 0x0 ;  /* 0x000000000000781c */ /* 0x000fca0003fcf028 */
[----:B------:R-:W-:-:S08]  /*3c90*/  @UP2 ULDC.64 UR6, c[0x0][0x9e8] ;  /* 0x00027a0000062ab9 */ /* 0x000fd00000000a00 */
[----:B------:R-:W-:Y:S01]  /*3ca0*/  @P6 IMAD.HI.U32 R24, R3, UR6, RZ ;  /* 0x0000000603186c27 */ /* 0x000fe2000f8e00ff */
[----:B------:R-:W-:-:S13]  /*3cb0*/  PLOP3.LUT P6, PT, PT, PT, UP2, 0x80, 0x0 ;  /* 0x000000000000781c */ /* 0x000fda0003fcf028 */
[----:B------:R-:W-:-:S07]  /*3cc0*/  @P6 SHF.R.U32.HI R3, RZ, UR7, R24 ;  /* 0x00000007ff036c19 */ /* 0x000fce0008011618 */
.L_x_1225:
[----:B------:R-:W-:Y:S05]  /*3cd0*/  BSYNC B0 ;  /* 0x0000000000007941 */ /* 0x000fea0003800000 */
.L_x_1223:
[----:B------:R-:W-:-:S04]  /*3ce0*/  IMAD R3, R3, UR5, -R38 ;  /* 0x0000000503037c24 */ /* 0x000fc8000f8e0a26 */
[----:B------:R-:W-:-:S05]  /*3cf0*/  IMAD.IADD R3, R3, 0x1, -R16 ;  /* 0x0000000103037824 */ /* 0x000fca00078e0a10 */
[----:B------:R-:W-:Y:S02]  /*3d00*/  VIMNMX R14, R14, R3, !PT ;  /* 0x000000030e0e7248 */ /* 0x000fe40007fe0100 */
[----:B------:R-:W-:-:S07]  /*3d10*/  VIADDMNMX R2, R3, UR5, R2, PT ;  /* 0x0000000503027c46 */ /* 0x000fce000b800102 */
.L_x_1222:
[----:B------:R-:W-:Y:S01]  /*3d20*/  ISETP.GT.AND P2, PT, R14, 0x1, !P2 ;  /* 0x000000010e00780c */ /* 0x000fe20005744270 */
[----:B------:R-:W-:Y:S01]  /*3d30*/  ULDC UR6, c[0x0][0x988] ;  /* 0x0002620000067ab9 */ /* 0x000fe20000000800 */
[----:B------:R-:W-:Y:S01]  /*3d40*/  ISETP.NE.AND P6, PT, R15, RZ, PT ;  /* 0x000000ff0f00720c */ /* 0x000fe20003fc5270 */
[----:B------:R-:W-:Y:S01]  /*3d50*/  @UP0 ULDC UR10, c[0x0][0x44c] ;  /* 0x00011300000a0ab9 */ /* 0x000fe20000000800 */
[----:B------:R-:W-:Y:S01]  /*3d60*/  ISETP.LT.OR P2, PT, R2, 0x2, P2 ;  /* 0x000000020200780c */ /* 0x000fe20001741670 */
[----:B------:R-:W-:Y:S01]  /*3d70*/  UIMAD.WIDE.U32 UR10, UR61, UR10, URZ ;  /* 0x0000000a3d0a72a5 */ /* 0x000fe2000f8e003f */
[----:B------:R-:W-:Y:S01]  /*3d80*/  FMNMX.FTZ R3, R36, R58, !PT ;  /* 0x0000003a24037209 */ /* 0x000fe20007810000 */
[----:B------:R-:W-:Y:S01]  /*3d90*/  @UP0 ULDC UR14, c[0x0][0x450] ;  /* 0x00011400000e0ab9 */ /* 0x000fe20000000800 */
[----:B------:R-:W-:Y:S01]  /*3da0*/  FSEL R15, R27, -INF , !P2 ;  /* 0xff8000001b0f7808 */ /* 0x000fe20005000000 */
[----:B------:R-:W-:Y:S01]  /*3db0*/  UMOV UR7, UR61 ;  /* 0x0000003d00077c82 */ /* 0x000fe20008000000 */
[----:B------:R-:W-:Y:S01]  /*3dc0*/  ISETP.NE.AND P2, PT, R25, RZ, PT ;  /* 0x000000ff1900720c */ /* 0x000fe20003f45270 */
[----:B------:R-:W-:Y:S01]  /*3dd0*/  @UP0 USHF.R.U32.HI UR7, URZ, UR14, UR11 ;  /* 0x0000000e3f070299 */ /* 0x000fe2000801160b */
[----:B------:R-:W-:-:S02]  /*3de0*/  FMNMX.FTZ R3, R60, R3, !PT ;  /* 0x000000033c037209 */ /* 0x000fc40007810000 */
[----:B------:R-:W-:Y:S01]  /*3df0*/  ISETP.GT.AND P2, PT, R14, 0x9, !P2 ;  /* 0x000000090e00780c */ /* 0x000fe20005744270 */
[----:B------:R-:W-:Y:S01]  /*3e00*/  UIADD3 UR48, UR48, UR7, URZ ;  /* 0x0000000730307290 */ /* 0x000fe2000fffe03f */
[----:B------:R-:W-:Y:S02]  /*3e10*/  FMNMX.FTZ R3, R62, R3, !PT ;  /* 0x000000033e037209 */ /* 0x000fe40007810000 */
[----:B------:R-:W-:Y:S01]  /*3e20*/  ISETP.LT.OR P2, PT, R2, 0xa, P2 ;  /* 0x0000000a0200780c */ /* 0x000fe20001741670 */
[----:B------:R-:W-:Y:S01]  /*3e30*/  UIADD3 UR4, UR48, UR4, URZ ;  /* 0x0000000430047290 */ /* 0x000fe2000fffe03f */
[----:B------:R-:W-:Y:S02]  /*3e40*/  FMNMX.FTZ R3, R64, R3, !PT ;  /* 0x0000000340037209 */ /* 0x000fe40007810000 */
[----:B------:R-:W-:Y:S02]  /*3e50*/  FSEL R21, R21, -INF , !P2 ;  /* 0xff80000015157808 */ /* 0x000fe40005000000 */
[----:B------:R-:W-:-:S02]  /*3e60*/  ISETP.NE.AND P2, PT, R28, RZ, PT ;  /* 0x000000ff1c00720c */ /* 0x000fc40003f45270 */
[----:B------:R-:W-:Y:S02]  /*3e70*/  FMNMX.FTZ R3, R66, R3, !PT ;  /* 0x0000000342037209 */ /* 0x000fe40007810000 */
[----:B------:R-:W-:Y:S02]  /*3e80*/  ISETP.GT.AND P2, PT, R14, 0x10, !P2 ;  /* 0x000000100e00780c */ /* 0x000fe40005744270 */
[----:B------:R-:W-:Y:S02]  /*3e90*/  FMNMX.FTZ R3, R68, R3, !PT ;  /* 0x0000000344037209 */ /* 0x000fe40007810000 */
[----:B------:R-:W-:Y:S02]  /*3ea0*/  ISETP.LT.OR P2, PT, R2, 0x11, P2 ;  /* 0x000000110200780c */ /* 0x000fe40001741670 */
[----:B------:R-:W-:Y:S02]  /*3eb0*/  FMNMX.FTZ R3, R70, R3, !PT ;  /* 0x0000000346037209 */ /* 0x000fe40007810000 */
[----:B------:R-:W-:-:S02]  /*3ec0*/  FSEL R24, R34, -INF , !P2 ;  /* 0xff80000022187808 */ /* 0x000fc40005000000 */
[----:B------:R-:W-:Y:S02]  /*3ed0*/  ISETP.NE.AND P2, PT, R29, RZ, PT ;  /* 0x000000ff1d00720c */ /* 0x000fe40003f45270 */
[----:B------:R-:W-:Y:S02]  /*3ee0*/  FMNMX.FTZ R3, R72, R3, !PT ;  /* 0x0000000348037209 */ /* 0x000fe40007810000 */
[----:B------:R-:W-:Y:S02]  /*3ef0*/  ISETP.GT.AND P2, PT, R14, 0x11, !P2 ;  /* 0x000000110e00780c */ /* 0x000fe40005744270 */
[----:B------:R-:W-:Y:S02]  /*3f00*/  FMNMX.FTZ R3, R74, R3, !PT ;  /* 0x000000034a037209 */ /* 0x000fe40007810000 */
[----:B------:R-:W-:Y:S02]  /*3f10*/  ISETP.LT.OR P2, PT, R2, 0x12, P2 ;  /* 0x000000120200780c */ /* 0x000fe40001741670 */
[----:B------:R-:W-:-:S02]  /*3f20*/  FMNMX.FTZ R3, R76, R3, !PT ;  /* 0x000000034c037209 */ /* 0x000fc40007810000 */
[----:B------:R-:W-:Y:S02]  /*3f30*/  FSEL R25, R35, -INF , !P2 ;  /* 0xff80000023197808 */ /* 0x000fe40005000000 */
[----:B------:R-:W-:Y:S02]  /*3f40*/  ISETP.NE.AND P2, PT, R32, RZ, PT ;  /* 0x000000ff2000720c */ /* 0x000fe40003f45270 */
[----:B------:R-:W-:Y:S02]  /*3f50*/  FMNMX.FTZ R3, R78, R3, !PT ;  /* 0x000000034e037209 */ /* 0x000fe40007810000 */
[----:B------:R-:W-:Y:S02]  /*3f60*/  ISETP.GT.AND P2, PT, R14, 0x18, !P2 ;  /* 0x000000180e00780c */ /* 0x000fe40005744270 */
[----:B------:R-:W-:Y:S02]  /*3f70*/  FMNMX.FTZ R3, R80, R3, !PT ;  /* 0x0000000350037209 */ /* 0x000fe40007810000 */
[----:B------:R-:W-:-:S02]  /*3f80*/  ISETP.LT.OR P2, PT, R2, 0x19, P2 ;  /* 0x000000190200780c */ /* 0x000fc40001741670 */
[----:B------:R-:W-:Y:S02]  /*3f90*/  FMNMX.FTZ R3, R82, R3, !PT ;  /* 0x0000000352037209 */ /* 0x000fe40007810000 */
[----:B------:R-:W-:Y:S02]  /*3fa0*/  FSEL R26, R26, -INF , !P2 ;  /* 0xff8000001a1a7808 */ /* 0x000fe40005000000 */
[----:B------:R-:W-:Y:S02]  /*3fb0*/  ISETP.NE.AND P2, PT, R33, RZ, PT ;  /* 0x000000ff2100720c */ /* 0x000fe40003f45270 */
[C---:B------:R-:W-:Y:S02]  /*3fc0*/  ISETP.GT.AND P3, PT, R14.reuse, 0x8, !P3 ;  /* 0x000000080e00780c */ /* 0x040fe40005f64270 */
[----:B------:R-:W-:Y:S02]  /*3fd0*/  ISETP.GT.AND P2, PT, R14, 0x19, !P2 ;  /* 0x000000190e00780c */ /* 0x000fe40005744270 */
[----:B------:R-:W-:-:S02]  /*3fe0*/  FMNMX.FTZ R3, R52, R3, !PT ;  /* 0x0000000334037209 */ /* 0x000fc40007810000 */
[C---:B------:R-:W-:Y:S02]  /*3ff0*/  ISETP.LT.OR P2, PT, R2.reuse, 0x1a, P2 ;  /* 0x0000001a0200780c */ /* 0x040fe40001741670 */
[----:B------:R-:W-:Y:S02]  /*4000*/  ISETP.LT.OR P3, PT, R2, 0x9, P3 ;  /* 0x000000090200780c */ /* 0x000fe40001f61670 */
[----:B------:R-:W-:Y:S02]  /*4010*/  FSEL R27, R39, -INF , !P2 ;  /* 0xff800000271b7808 */ /* 0x000fe40005000000 */
[----:B------:R-:W-:Y:S02]  /*4020*/  ISETP.NE.AND P2, PT, R37, RZ, PT ;  /* 0x000000ff2500720c */ /* 0x000fe40003f45270 */
[----:B------:R-:W-:Y:S02]  /*4030*/  FMNMX.FTZ R33, R84, R3, !PT ;  /* 0x0000000354217209 */ /* 0x000fe40007810000 */
[----:B------:R-:W-:-:S02]  /*4040*/  ISETP.GT.AND P2, PT, R14, 0x20, !P2 ;  /* 0x000000200e00780c */ /* 0x000fc40005744270 */
[----:B------:R-:W-:Y:S01]  /*4050*/  FSEL R20, R20, -INF , !P3 ;  /* 0xff80000014147808 */ /* 0x000fe20005800000 */
[----:B------:R-:W0:Y:S01]  /*4060*/  SHFL.BFLY PT, R32, R33, 0x2, 0x1f ;  /* 0x0c401f0021207f89 */ /* 0x000e2200000e0000 */
[----:B------:R-:W-:Y:S02]  /*4070*/  ISETP.LT.OR P2, PT, R2, 0x21, P2 ;  /* 0x000000210200780c */ /* 0x000fe40001741670 */
[----:B------:R-:W-:Y:S02]  /*4080*/  ISETP.NE.AND P3, PT, R41, RZ, PT ;  /* 0x000000ff2900720c */ /* 0x000fe40003f65270 */
[----:B------:R-:W-:Y:S02]  /*4090*/  FSEL R28, R42, -INF , !P2 ;  /* 0xff8000002a1c7808 */ /* 0x000fe40005000000 */
[----:B------:R-:W-:Y:S02]  /*40a0*/  ISETP.NE.AND P2, PT, R40, RZ, PT ;  /* 0x000000ff2800720c */ /* 0x000fe40003f45270 */
[----:B------:R-:W-:-:S02]  /*40b0*/  ISETP.GT.AND P4, PT, R14, 0x31, !P4 ;  /* 0x000000310e00780c */ /* 0x000fc40006784270 */
[C---:B------:R-:W-:Y:S02]  /*40c0*/  ISETP.GT.AND P2, PT, R14.reuse, 0x21, !P2 ;  /* 0x000000210e00780c */ /* 0x040fe40005744270 */
[----:B------:R-:W-:Y:S02]  /*40d0*/  ISETP.GT.AND P5, PT, R14, 0x38, !P5 ;  /* 0x000000380e00780c */ /* 0x000fe40006fa4270 */
[C---:B------:R-:W-:Y:S02]  /*40e0*/  ISETP.LT.OR P2, PT, R2.reuse, 0x22, P2 ;  /* 0x000000220200780c */ /* 0x040fe40001741670 */
[----:B------:R-:W-:Y:S02]  /*40f0*/  ISETP.LT.OR P4, PT, R2, 0x32, P4 ;  /* 0x000000320200780c */ /* 0x000fe40002781670 */
[----:B------:R-:W-:Y:S02]  /*4100*/  FSEL R29, R43, -INF , !P2 ;  /* 0xff8000002b1d7808 */ /* 0x000fe40005000000 */
[----:B------:R-:W-:-:S02]  /*4110*/  ISETP.GT.AND P2, PT, R14, 0x28, !P3 ;  /* 0x000000280e00780c */ /* 0x000fc40005f44270 */
[----:B------:R-:W-:Y:S02]  /*4120*/  ISETP.NE.AND P3, PT, R45, RZ, PT ;  /* 0x000000ff2d00720c */ /* 0x000fe40003f65270 */
[----:B------:R-:W-:Y:S02]  /*4130*/  ISETP.LT.OR P2, PT, R2, 0x29, P2 ;  /* 0x000000290200780c */ /* 0x000fe40001741670 */
[----:B0-----:R-:W-:Y:S02]  /*4140*/  FMNMX.FTZ R34, R33, R32, !PT ;  /* 0x0000002021227209 */ /* 0x001fe40007810000 */
[----:B------:R-:W-:Y:S02]  /*4150*/  FSEL R30, R30, -INF , !P2 ;  /* 0xff8000001e1e7808 */ /* 0x000fe40005000000 */
[----:B------:R-:W-:Y:S01]  /*4160*/  ISETP.GT.AND P2, PT, R14, RZ, !P6 ;  /* 0x000000ff0e00720c */ /* 0x000fe20007744270 */
[----:B------:R-:W0:Y:S01]  /*4170*/  SHFL.BFLY PT, R35, R34, 0x1, 0x1f ;  /* 0x0c201f0022237f89 */ /* 0x000e2200000e0000 */
[----:B------:R-:W-:-:S02]  /*4180*/  ISETP.NE.AND P6, PT, R31, RZ, PT ;  /* 0x000000ff1f00720c */ /* 0x000fc40003fc5270 */
[----:B------:R-:W-:Y:S02]  /*4190*/  ISETP.LT.OR P2, PT, R2, 0x1, P2 ;  /* 0x000000010200780c */ /* 0x000fe40001741670 */
[----:B------:R-:W-:Y:S02]  /*41a0*/  ISETP.GT.AND P3, PT, R14, 0x30, !P3 ;  /* 0x000000300e00780c */ /* 0x000fe40005f64270 */
[----:B------:R-:W-:Y:S02]  /*41b0*/  FSEL R0, R0, -INF , !P2 ;  /* 0xff80000000007808 */ /* 0x000fe40005000000 */
[----:B------:R-:W-:Y:S02]  /*41c0*/  ISETP.NE.AND P2, PT, R44, RZ, PT ;  /* 0x000000ff2c00720c */ /* 0x000fe40003f45270 */
[----:B------:R-:W-:Y:S02]  /*41d0*/  FMNMX.FTZ R3, R0, R15, !PT ;  /* 0x0000000f00037209 */ /* 0x000fe40007810000 */
[----:B------:R-:W-:-:S02]  /*41e0*/  ISETP.GT.AND P2, PT, R14, 0x29, !P2 ;  /* 0x000000290e00780c */ /* 0x000fc40005744270 */
[----:B------:R-:W-:Y:S02]  /*41f0*/  FMNMX.FTZ R32, R20, R3, !PT ;  /* 0x0000000314207209 */ /* 0x000fe40007810000 */
[C---:B------:R-:W-:Y:S02]  /*4200*/  ISETP.LT.OR P2, PT, R2.reuse, 0x2a, P2 ;  /* 0x0000002a0200780c */ /* 0x040fe40001741670 */
[----:B------:R-:W-:Y:S02]  /*4210*/  FMNMX.FTZ R3, R21, R32, !PT ;  /* 0x0000002015037209 */ /* 0x000fe40007810000 */
[----:B------:R-:W-:Y:S02]  /*4220*/  ISETP.LT.OR P3, PT, R2, 0x31, P3 ;  /* 0x000000310200780c */ /* 0x000fe40001f61670 */
[----:B------:R-:W-:Y:S02]  /*4230*/  FMNMX.FTZ R32, R24, R3, !PT ;  /* 0x0000000318207209 */ /* 0x000fe40007810000 */
[----:B0-----:R-:W-:-:S02]  /*4240*/  FMNMX.FTZ R3, R34, R35, !PT ;  /* 0x0000002322037209 */ /* 0x001fc40007810000 */
[----:B------:R-:W-:Y:S02]  /*4250*/  FMNMX.FTZ R31, R25, R32, !PT ;  /* 0x00000020191f7209 */ /* 0x000fe40007810000 */
[----:B------:R-:W-:Y:S01]  /*4260*/  ISETP.LT.OR P5, PT, R2, 0x39, P5 ;  /* 0x000000390200780c */ /* 0x000fe20002fa1670 */
[----:B------:R-:W-:Y:S01]  /*4270*/  FMUL.FTZ R34, R3, UR6 ;  /* 0x0000000603227c20 */ /* 0x000fe20008410000 */
[----:B------:R-:W-:Y:S02]  /*4280*/  FMNMX.FTZ R32, R26, R31, !PT ;  /* 0x0000001f1a207209 */ /* 0x000fe40007810000 */
[----:B------:R-:W-:Y:S02]  /*4290*/  FSEL R31, R47, -INF , !P2 ;  /* 0xff8000002f1f7808 */ /* 0x000fe40005000000 */
[----:B------:R-:W-:Y:S02]  /*42a0*/  FMNMX.FTZ R33, R27, R32, !PT ;  /* 0x000000201b217209 */ /* 0x000fe40007810000 */
[----:B------:R-:W-:-:S02]  /*42b0*/  FSETP.NEU.FTZ.AND P2, PT, R3, -INF , PT ;  /* 0xff8000000300780b */ /* 0x000fc40003f5d000 */
[----:B------:R-:W-:Y:S02]  /*42c0*/  FMNMX.FTZ R32, R28, R33, !PT ;  /* 0x000000211c207209 */ /* 0x000fe40007810000 */
[----:B------:R-:W-:Y:S02]  /*42d0*/  FSEL R37, R34, RZ, P2 ;  /* 0x000000ff22257208 */ /* 0x000fe40001000000 */
[----:B------:R-:W-:Y:S02]  /*42e0*/  FMNMX.FTZ R33, R29, R32, !PT ;  /* 0x000000201d217209 */ /* 0x000fe40007810000 */
[----:B------:R-:W-:Y:S01]  /*42f0*/  ISETP.GT.AND P2, PT, R14, 0x39, !P6 ;  /* 0x000000390e00780c */ /* 0x000fe20007744270 */
[--C-:B------:R-:W-:Y:S01]  /*4300*/  FFMA.FTZ R36, R36, UR6, -R37.reuse ;  /* 0x0000000624247c23 */ /* 0x100fe20008010825 */
[----:B------:R-:W-:Y:S01]  /*4310*/  FMNMX.FTZ R32, R30, R33, !PT ;  /* 0x000000211e207209 */ /* 0x000fe20007810000 */
[--C-:B------:R-:W-:Y:S01]  /*4320*/  FFMA.FTZ R38, R58, UR6, -R37.reuse ;  /* 0x000000063a267c23 */ /* 0x100fe20008010825 */
[----:B------:R-:W-:Y:S01]  /*4330*/  FSEL R14, R50, -INF , !P3 ;  /* 0xff800000320e7808 */ /* 0x000fe20005800000 */
[----:B------:R0:W-:Y:S01]  /*4340*/  MUFU.EX2 R196, R36 ;  /* 0x0000002400c47308 */ /* 0x0001e20000000800 */
[----:B------:R-:W-:Y:S01]  /*4350*/  FMNMX.FTZ R33, R31, R32, !PT ;  /* 0x000000201f217209 */ /* 0x000fe20007810000 */
[--C-:B------:R-:W-:Y:S01]  /*4360*/  FFMA.FTZ R40, R62, UR6, -R37.reuse ;  /* 0x000000063e287c23 */ /* 0x100fe20008010825 */
[----:B------:R-:W-:Y:S01]  /*4370*/  FSEL R32, R51, -INF , !P4 ;  /* 0xff80000033207808 */ /* 0x000fe20006000000 */
[--C-:B------:R-:W-:Y:S01]  /*4380*/  FFMA.FTZ R42, R64, UR6, -R37.reuse ;  /* 0x00000006402a7c23 */ /* 0x100fe20008010825 */
[----:B------:R-:W-:Y:S01]  /*4390*/  FMNMX.FTZ R35, R14, R33, !PT ;  /* 0x000000210e237209 */ /* 0x000fe20007810000 */
[--C-:B------:R-:W-:Y:S01]  /*43a0*/  FFMA.FTZ R44, R68, UR6, -R37.reuse ;  /* 0x00000006442c7c23 */ /* 0x100fe20008010825 */
[----:B------:R-:W-:Y:S01]  /*43b0*/  ISETP.LT.OR P2, PT, R2, 0x3a, P2 ;  /* 0x0000003a0200780c */ /* 0x000fe20001741670 */
[----:B------:R1:W-:Y:S01]  /*43c0*/  MUFU.EX2 R39, R38 ;  /* 0x0000002600277308 */ /* 0x0003e20000000800 */
[----:B------:R-:W-:Y:S01]  /*43d0*/  FSEL R33, R54, -INF , !P5 ;  /* 0xff80000036217808 */ /* 0x000fe20006800000 */
[--C-:B0-----:R-:W-:Y:S01]  /*43e0*/  FFMA.FTZ R36, R60, UR6, -R37.reuse ;  /* 0x000000063c247c23 */ /* 0x101fe20008010825 */
[----:B------:R-:W-:Y:S01]  /*43f0*/  FMNMX.FTZ R2, R32, R35, !PT ;  /* 0x0000002320027209 */ /* 0x000fe20007810000 */
[--C-:B------:R-:W-:Y:S01]  /*4400*/  FFMA.FTZ R45, R70, UR6, -R37.reuse ;  /* 0x00000006462d7c23 */ /* 0x100fe20008010825 */
[----:B------:R-:W-:Y:S01]  /*4410*/  FSEL R34, R55, -INF , !P2 ;  /* 0xff80000037227808 */ /* 0x000fe20005000000 */
[--C-:B------:R-:W-:Y:S01]  /*4420*/  FFMA.FTZ R46, R72, UR6, -R37.reuse ;  /* 0x00000006482e7c23 */ /* 0x100fe20008010825 */
[----:B------:R-:W-:Y:S01]  /*4430*/  FMNMX.FTZ R35, R33, R2, !PT ;  /* 0x0000000221237209 */ /* 0x000fe20007810000 */
[----:B------:R-:W-:Y:S01]  /*4440*/  MUFU.EX2 R198, R36 ;  /* 0x0000002400c67308 */ /* 0x000fe20000000800 */
[--C-:B-1----:R-:W-:Y:S01]  /*4450*/  FFMA.FTZ R38, R66, UR6, -R37.reuse ;  /* 0x0000000642267c23 */ /* 0x102fe20008010825 */
[--C-:B------:R-:W-:Y:S01]  /*4460*/  FFMA.FTZ R48, R78, UR6, -R37.reuse ;  /* 0x000000064e307c23 */ /* 0x100fe20008010825 */
[----:B------:R-:W-:Y:S01]  /*4470*/  FMNMX.FTZ R35, R34, R35, !PT ;  /* 0x0000002322237209 */ /* 0x000fe20007810000 */
[--C-:B------:R-:W-:Y:S01]  /*4480*/  FFMA.FTZ R50, R80, UR6, -R37.reuse ;  /* 0x0000000650327c23 */ /* 0x100fe20008010825 */
[----:B------:R-:W-:-:S03]  /*4490*/  FFMA.FTZ R51, R82, UR6, -R37 ;  /* 0x0000000652337c23 */ /* 0x000fc60008010825 */
[----:B------:R-:W0:Y:S01]  /*44a0*/  SHFL.BFLY PT, R2, R35, 0x2, 0x1f ;  /* 0x0c401f0023027f89 */ /* 0x000e2200000e0000 */
[----:B------:R1:W-:Y:S08]  /*44b0*/  MUFU.EX2 R41, R40 ;  /* 0x0000002800297308 */ /* 0x0003f00000000800 */
[----:B------:R-:W-:Y:S01]  /*44c0*/  MUFU.EX2 R42, R42 ;  /* 0x0000002a002a7308 */ /* 0x000fe20000000800 */
[----:B-1----:R-:W-:-:S07]  /*44d0*/  FFMA.FTZ R40, R74, UR6, -R37 ;  /* 0x000000064a287c23 */ /* 0x002fce0008010825 */
[----:B------:R1:W2:Y:S01]  /*44e0*/  MUFU.EX2 R43, R38 ;  /* 0x00000026002b7308 */ /* 0x0002a20000000800 */
[----:B0-----:R-:W-:-:S07]  /*44f0*/  FMNMX.FTZ R36, R35, R2, !PT ;  /* 0x0000000223247209 */ /* 0x001fce0007810000 */
[----:B------:R-:W-:Y:S01]  /*4500*/  MUFU.EX2 R44, R44 ;  /* 0x0000002c002c7308 */ /* 0x000fe20000000800 */
[----:B-1----:R-:W-:Y:S01]  /*4510*/  FFMA.FTZ R38, R76, UR6, -R37 ;  /* 0x000000064c267c23 */ /* 0x002fe20008010825 */
[----:B------:R-:W0:Y:S06]  /*4520*/  SHFL.BFLY PT, R35, R36, 0x1, 0x1f ;  /* 0x0c201f0024237f89 */ /* 0x000e2c00000e0000 */
[----:B------:R-:W1:Y:S01]  /*4530*/  MUFU.EX2 R45, R45 ;  /* 0x0000002d002d7308 */ /* 0x000e620000000800 */
[----:B--2---:R-:W-:-:S07]  /*4540*/  F2FP.F16.F32.PACK_AB R192, R43, R42 ;  /* 0x0000002a2bc0723e */ /* 0x004fce00000000ff */
[----:B------:R-:W-:Y:S08]  /*4550*/  MUFU.EX2 R46, R46 ;  /* 0x0000002e002e7308 */ /* 0x000ff00000000800 */
[----:B------:R-:W2:Y:S01]  /*4560*/  MUFU.EX2 R47, R40 ;  /* 0x00000028002f7308 */ /* 0x000ea20000000800 */
[----:B-1----:R-:W-:Y:S02]  /*4570*/  F2FP.F16.F32.PACK_AB R194, R45, R44 ;  /* 0x0000002c2dc2723e */ /* 0x002fe400000000ff */
[----:B0-----:R-:W-:Y:S01]  /*4580*/  FMNMX.FTZ R2, R36, R35, !PT ;  /* 0x0000002324027209 */ /* 0x001fe20007810000 */
[--C-:B------:R-:W-:Y:S01]  /*4590*/  FFMA.FTZ R35, R52, UR6, -R37.reuse ;  /* 0x0000000634237c23 */ /* 0x100fe20008010825 */
[----:B------:R-:W-:-:S02]  /*45a0*/  FFMA.FTZ R37, R84, UR6, -R37 ;  /* 0x0000000654257c23 */ /* 0x000fc40008010825 */
[C---:B------:R-:W-:Y:S01]  /*45b0*/  FSETP.NEU.FTZ.AND P2, PT, R2.reuse, -INF , PT ;  /* 0xff8000000200780b */ /* 0x040fe20003f5d000 */
[----:B------:R-:W-:Y:S01]  /*45c0*/  FMUL.FTZ R36, R2, UR6 ;  /* 0x0000000602247c20 */ /* 0x000fe20008410000 */
[----:B------:R-:W-:Y:S04]  /*45d0*/  MUFU.EX2 R186, R37 ;  /* 0x0000002500ba7308 */ /* 0x000fe80000000800 */
[----:B------:R-:W-:Y:S02]  /*45e0*/  FSEL R53, R36, RZ, P2 ;  /* 0x000000ff24357208 */ /* 0x000fe40001000000 */
[----:B------:R-:W-:Y:S02]  /*45f0*/  PLOP3.LUT P2, PT, PT, PT, UP1, 0x40, 0x0 ;  /* 0x000000000000781c */ /* 0x000fe40003f4e818 */
        /* <DEDUP_REMOVED lines=17> */
[----:B0-----:R-:W-:Y:S01]  /*4710*/  FADD.FTZ R15, R196, R39 ;  /* 0x00000027c40f7221 */ /* 0x001fe20000010000 */
[--C-:B------:R-:W-:Y:S01]  /*4720*/  FFMA.FTZ R33, R33, UR6, -R53.reuse ;  /* 0x0000000621217c23 */ /* 0x100fe20008010835 */
[----:B------:R-:W-:Y:S01]  /*4730*/  FFMA.FTZ R34, R34, UR6, -R53 ;  /* 0x0000000622227c23 */ /* 0x000fe20008010835 */
[----:B------:R-:W-:Y:S01]  /*4740*/  F2FP.F16.F32.PACK_AB R196, R39, R196 ;  /* 0x000000c427c4723e */ /* 0x000fe200000000ff */
[----:B------:R-:W-:Y:S01]  /*4750*/  FADD.FTZ R36, R198, R15 ;  /* 0x0000000fc6247221 */ /* 0x000fe20000010000 */
[----:B------:R-:W-:-:S02]  /*4760*/  F2FP.F16.F32.PACK_AB R198, R41, R198 ;  /* 0x000000c629c6723e */ /* 0x000fc400000000ff */
[----:B------:R-:W0:Y:S01]  /*4770*/  MUFU.EX2 R20, R20 ;  /* 0x0000001400147308 */ /* 0x000e220000000800 */
[----:B------:R-:W-:Y:S01]  /*4780*/  FADD.FTZ R15, R41, R36 ;  /* 0x00000024290f7221 */ /* 0x000fe20000010000 */
[----:B--2---:R-:W-:-:S03]  /*4790*/  F2FP.F16.F32.PACK_AB R188, R47, R46 ;  /* 0x0000002e2fbc723e */ /* 0x004fc600000000ff */
[----:B------:R-:W-:-:S03]  /*47a0*/  FADD.FTZ R36, R42, R15 ;  /* 0x0000000f2a247221 */ /* 0x000fc60000010000 */
[----:B------:R-:W2:Y:S01]  /*47b0*/  MUFU.EX2 R21, R21 ;  /* 0x0000001500157308 */ /* 0x000ea20000000800 */
[----:B------:R-:W-:-:S04]  /*47c0*/  FADD.FTZ R15, R43, R36 ;  /* 0x000000242b0f7221 */ /* 0x000fc80000010000 */
[----:B------:R-:W-:Y:S01]  /*47d0*/  FADD.FTZ R36, R44, R15 ;  /* 0x0000000f2c247221 */ /* 0x000fe20000010000 */
[----:B-1----:R-:W-:Y:S01]  /*47e0*/  FADD.FTZ R15, R0, R197 ;  /* 0x000000c5000f7221 */ /* 0x002fe20000010000 */
[----:B------:R-:W-:Y:S01]  /*47f0*/  F2FP.F16.F32.PACK_AB R197, R197, R0 ;  /* 0x00000000c5c5723e */ /* 0x000fe200000000ff */
[----:B------:R-:W1:Y:S01]  /*4800*/  MUFU.EX2 R24, R24 ;  /* 0x0000001800187308 */ /* 0x000e620000000800 */
[----:B------:R-:W-:Y:S01]  /*4810*/  FADD.FTZ R37, R45, R36 ;  /* 0x000000242d257221 */ /* 0x000fe20000010000 */
[----:B0-----:R-:W-:-:S03]  /*4820*/  FADD.FTZ R36, R20, R15 ;  /* 0x0000000f14247221 */ /* 0x001fc60000010000 */
[----:B------:R-:W-:-:S03]  /*4830*/  FADD.FTZ R40, R46, R37 ;  /* 0x000000252e287221 */ /* 0x000fc60000010000 */
[----:B------:R-:W0:Y:S01]  /*4840*/  MUFU.EX2 R25, R25 ;  /* 0x0000001900197308 */ /* 0x000e220000000800 */
[----:B--2---:R-:W-:Y:S01]  /*4850*/  FADD.FTZ R15, R21, R36 ;  /* 0x00000024150f7221 */ /* 0x004fe20000010000 */
[----:B------:R-:W-:Y:S01]  /*4860*/  FADD.FTZ R37, R47, R40 ;  /* 0x000000282f257221 */ /* 0x000fe20000010000 */
[----:B------:R-:W-:Y:S01]  /*4870*/  F2FP.F16.F32.PACK_AB R199, R21, R20 ;  /* 0x0000001415c7723e */ /* 0x000fe200000000ff */
[----:B------:R-:W-:Y:S02]  /*4880*/  VIADD R20, R152, 0xfffffffe ;  /* 0xfffffffe98147836 */ /* 0x000fe40000000000 */
[----:B------:R-:W-:Y:S02]  /*4890*/  FADD.FTZ R40, R38, R37 ;  /* 0x0000002526287221 */ /* 0x000fe40000010000 */
[----:B------:R-:W2:Y:S01]  /*48a0*/  MUFU.EX2 R26, R26 ;  /* 0x0000001a001a7308 */ /* 0x000ea20000000800 */
[----:B-1----:R-:W-:-:S07]  /*48b0*/  FADD.FTZ R36, R24, R15 ;  /* 0x0000000f18247221 */ /* 0x002fce0000010000 */
[----:B------:R-:W1:Y:S01]  /*48c0*/  MUFU.EX2 R27, R27 ;  /* 0x0000001b001b7308 */ /* 0x000e620000000800 */
[C---:B0-----:R-:W-:Y:S01]  /*48d0*/  FADD.FTZ R15, R25.reuse, R36 ;  /* 0x00000024190f7221 */ /* 0x041fe20000010000 */
[----:B------:R-:W-:-:S06]  /*48e0*/  F2FP.F16.F32.PACK_AB R193, R25, R24 ;  /* 0x0000001819c1723e */ /* 0x000fcc00000000ff */
[----:B------:R-:W0:Y:S01]  /*48f0*/  MUFU.EX2 R49, R48 ;  /* 0x0000003000317308 */ /* 0x000e220000000800 */
[----:B--2---:R-:W-:-:S07]  /*4900*/  FADD.FTZ R36, R26, R15 ;  /* 0x0000000f1a247221 */ /* 0x004fce0000010000 */
[----:B------:R-:W2:Y:S01]  /*4910*/  MUFU.EX2 R28, R28 ;  /* 0x0000001c001c7308 */ /* 0x000ea20000000800 */
[C---:B-1----:R-:W-:Y:S01]  /*4920*/  FADD.FTZ R15, R27.reuse, R36 ;  /* 0x000000241b0f7221 */ /* 0x042fe20000010000 */
[----:B------:R-:W-:-:S06]  /*4930*/  F2FP.F16.F32.PACK_AB R195, R27, R26 ;  /* 0x0000001a1bc3723e */ /* 0x000fcc00000000ff */
[----:B------:R-:W1:Y:S01]  /*4940*/  MUFU.EX2 R50, R50 ;  /* 0x0000003200327308 */ /* 0x000e620000000800 */
[C---:B0-----:R-:W-:Y:S01]  /*4950*/  FADD.FTZ R37, R49.reuse, R40 ;  /* 0x0000002831257221 */ /* 0x041fe20000010000 */
[----:B------:R-:W-:-:S06]  /*4960*/  F2FP.F16.F32.PACK_AB R190, R49, R38 ;  /* 0x0000002631be723e */ /* 0x000fcc00000000ff */
[----:B------:R-:W0:Y:S01]  /*4970*/  MUFU.EX2 R29, R29 ;  /* 0x0000001d001d7308 */ /* 0x000e220000000800 */
[----:B--2---:R-:W-:-:S07]  /*4980*/  FADD.FTZ R36, R28, R15 ;  /* 0x0000000f1c247221 */ /* 0x004fce0000010000 */
        /* <DEDUP_REMOVED lines=19> */
[----:B0-----:R-:W-:-:S04]  /*4ac0*/  FADD.FTZ R15, R35, R40 ;  /* 0x00000028230f7221 */ /* 0x001fc80000010000 */
[C---:B------:R-:W-:Y:S01]  /*4ad0*/  FADD.FTZ R15, R186.reuse, R15 ;  /* 0x0000000fba0f7221 */ /* 0x040fe20000010000 */
[----:B------:R-:W-:Y:S01]  /*4ae0*/  F2FP.F16.F32.PACK_AB R186, R186, R35 ;  /* 0x00000023baba723e */ /* 0x000fe200000000ff */
[----:B--2---:R-:W-:-:S04]  /*4af0*/  FADD.FTZ R21, R33, R0 ;  /* 0x0000000021157221 */ /* 0x004fc80000010000 */
[C---:B-1----:R-:W-:Y:S01]  /*4b00*/  FADD.FTZ R14, R34.reuse, R21 ;  /* 0x00000015220e7221 */ /* 0x042fe20000010000 */
[----:B------:R-:W-:Y:S01]  /*4b10*/  F2FP.F16.F32.PACK_AB R187, R34, R33 ;  /* 0x0000002122bb723e */ /* 0x000fe200000000ff */
[----:B------:R-:W-:Y:S06]  /*4b20*/  @P2 BRA `(.L_x_1226) ;  /* 0x0000000000442947 */ /* 0x000fec0003800000 */
        /* <DEDUP_REMOVED lines=10> */
.L_x_1227:
[----:B------:R-:W-:-:S11]  /*4bd0*/  UISETP.NE.AND UP2, UPT, UR5, 0x1, UPT ;  /* 0x000000010500788c */ /* 0x000fd6000bf45270 */
[----:B------:R-:W-:Y:S02]  /*4be0*/  @UP2 ULDC.64 UR10, c[0x0][0x9e8] ;  /* 0x00027a00000a2ab9 */ /* 0x000fe40000000a00 */
[----:B------:R-:W-:-:S04]  /*4bf0*/  UIMAD.WIDE.U32 UR14, UR7, UR10, URZ ;  /* 0x0000000a070e72a5 */ /* 0x000fc8000f8e003f */
[----:B------:R-:W-:-:S12]  /*4c00*/  @UP2 USHF.R.U32.HI UR7, URZ, UR11, UR15 ;  /* 0x0000000b3f072299 */ /* 0x000fd8000801160f */
.L_x_1228:
[----:B------:R-:W-:-:S04]  /*4c10*/  UIMAD UR5, UR7, UR5, UR5 ;  /* 0x00000005070572a4 */ /* 0x000fc8000f8e0205 */
[----:B------:R-:W-:-:S04]  /*4c20*/  UISETP.LT.AND UP2, UPT, UR4, UR5, UPT ;  /* 0x000000050400728c */ /* 0x000fc8000bf41270 */
[----:B------:R-:W-:-:S12]  /*4c30*/  USEL UR4, UR4, UR5, UP2 ;  /* 0x0000000504047287 */ /* 0x000fd80009000000 */
.L_x_1226:
[----:B------:R-:W-:Y:S01]  /*4c40*/  R2UR UR7, R19 ;  /* 0x00000000130772ca */ /* 0x000fe200000e0000 */
[----:B------:R-:W-:Y:S01]  /*4c50*/  USHF.R.S32.HI UR5, URZ, 0x1f, UR4 ;  /* 0x0000001f3f057899 */ /* 0x000fe20008011404 */
[----:B------:R-:W-:Y:S01]  /*4c60*/  IMAD.MOV.U32 R0, RZ, RZ, 0x3f800000 ;  /* 0x3f800000ff007424 */ /* 0x000fe200078e00ff */
[----:B------:R-:W-:Y:S01]  /*4c70*/  CS2R R150, SRZ ;  /* 0x0000000000967805 */ /* 0x000fe2000001ff00 */
[----:B------:R-:W-:Y:S01]  /*4c80*/  IMAD.MOV.U32 R152, RZ, RZ, 0x3f800000 ;  /* 0x3f800000ff987424 */ /* 0x000fe200078e00ff */
[----:B------:R-:W-:Y:S01]  /*4c90*/  ULEA.HI UR5, UR5, UR4, URZ, 0x6 ;  /* 0x0000000405057291 */ /* 0x000fe2000f8f303f */
[----:B------:R-:W-:Y:S02]  /*4ca0*/  CS2R R148, SRZ ;  /* 0x0000000000947805 */ /* 0x000fe4000001ff00 */
[----:B------:R-:W-:Y:S02]  /*4cb0*/  CS2R R146, SRZ ;  /* 0x0000000000927805 */ /* 0x000fe4000001ff00 */
[----:B------:R-:W-:Y:S01]  /*4cc0*/  CS2R R144, SRZ ;  /* 0x0000000000907805 */ /* 0x000fe2000001ff00 */
[----:B------:R-:W-:Y:S01]  /*4cd0*/  USHF.R.S32.HI UR5, URZ, 0x6, UR5 ;  /* 0x000000063f057899 */ /* 0x000fe20008011405 */
[----:B------:R-:W-:-:S02]  /*4ce0*/  CS2R R142, SRZ ;  /* 0x00000000008e7805 */ /* 0x000fc4000001ff00 */
[----:B------:R-:W-:Y:S02]  /*4cf0*/  CS2R R140, SRZ ;  /* 0x00000000008c7805 */ /* 0x000fe4000001ff00 */
[----:B------:R-:W-:Y:S01]  /*4d00*/  CS2R R138, SRZ ;  /* 0x00000000008a7805 */ /* 0x000fe2000001ff00 */
[----:B------:R-:W-:Y:S01]  /*4d10*/  UISETP.LT.AND UP2, UPT, UR7, UR5, UPT ;  /* 0x000000050700728c */ /* 0x000fe2000bf41270 */
[----:B------:R-:W-:Y:S02]  /*4d20*/  CS2R R136, SRZ ;  /* 0x0000000000887805 */ /* 0x000fe4000001ff00 */
[----:B------:R-:W-:Y:S02]  /*4d30*/  CS2R R134, SRZ ;  /* 0x0000000000867805 */ /* 0x000fe4000001ff00 */
[----:B------:R-:W-:Y:S01]  /*4d40*/  CS2R R132, SRZ ;  /* 0x0000000000847805 */ /* 0x000fe2000001ff00 */
[----:B------:R-:W-:Y:S01]  /*4d50*/  USEL UR54, UR7, UR5, !UP2 ;  /* 0x0000000507367287 */ /* 0x000fe2000d000000 */
[----:B------:R-:W-:-:S02]  /*4d60*/  CS2R R130, SRZ ;  /* 0x0000000000827805 */ /* 0x000fc4000001ff00 */
[----:B------:R-:W-:Y:S02]  /*4d70*/  CS2R R128, SRZ ;  /* 0x0000000000807805 */ /* 0x000fe4000001ff00 */
[----:B------:R-:W-:Y:S02]  /*4d80*/  CS2R R126, SRZ ;  /* 0x00000000007e7805 */ /* 0x000fe4000001ff00 */
[----:B------:R-:W-:Y:S02]  /*4d90*/  CS2R R124, SRZ ;  /* 0x00000000007c7805 */ /* 0x000fe4000001ff00 */
[----:B------:R-:W-:Y:S02]  /*4da0*/  CS2R R122, SRZ ;  /* 0x00000000007a7805 */ /* 0x000fe4000001ff00 */
[----:B------:R-:W-:Y:S02]  /*4db0*/  ISETP.GE.AND P2, PT, R20, UR54, PT ;  /* 0x0000003614007c0c */ /* 0x000fe4000bf46270 */
        /* <DEDUP_REMOVED lines=49> */
[----:B------:R-:W-:Y:S06]  /*50d0*/  @!P2 BRA `(.L_x_1229) ;  /* 0x0000002800eca947 */ /* 0x000fec0003800000 */
[----:B------:R-:W-:Y:S01]  /*50e0*/  IMAD.MOV.U32 R0, RZ, RZ, 0x3f800000 ;  /* 0x3f800000ff007424 */ /* 0x000fe200078e00ff */
[----:B------:R-:W-:Y:S01]  /*50f0*/  ULDC UR55, c[0x0][0x9e4] ;  /* 0x0002790000377ab9 */ /* 0x000fe20000000800 */
[----:B------:R-:W-:-:S07]  /*5100*/  IMAD.MOV.U32 R151, RZ, RZ, RZ ;  /* 0x000000ffff977224 */ /* 0x000fce00078e00ff */
.L_x_1246:
[----:B------:R-:W-:-:S04]  /*5110*/  UIADD3 UR4, UR36, 0x1, URZ ;  /* 0x0000000124047890 */ /* 0x000fc8000fffe03f */
[----:B------:R-:W-:-:S04]  /*5120*/  UISETP.NE.AND UP2, UPT, UR4, 0x2, UPT ;  /* 0x000000020400788c */ /* 0x000fc8000bf45270 */
[----:B------:R-:W-:Y:S02]  /*5130*/  USEL UR7, URZ, 0x1, UP2 ;  /* 0x000000013f077887 */ /* 0x000fe40009000000 */
[----:B------:R-:W-:Y:S02]  /*5140*/  USEL UR4, UR4, URZ, UP2 ;  /* 0x0000003f04047287 */ /* 0x000fe40009000000 */
[----:B------:R-:W-:Y:S01]  /*5150*/  ULOP3.LUT UR7, UR38, UR7, URZ, 0x3c, !UPT ;  /* 0x0000000726077292 */ /* 0x000fe2000f8e3c3f */
[----:B------:R-:W-:Y:S11]  /*5160*/  @!P0 BRA `(.L_x_1230) ;  /* 0x0000000000048947 */ /* 0x000ff60003800000 */
[----:B------:R-:W-:Y:S01]  /*5170*/  BPT.TRAP 0x1 ;  /* 0x000000040000795c */ /* 0x000fe20000300000 */
.L_x_1230:
[----:B------:R-:W-:Y:S01]  /*5180*/  ULEA UR5, UR4, UR37, 0x3 ;  /* 0x0000002504057291 */ /* 0x000fe2000f8e183f */
[----:B------:R-:W-:-:S05]  /*5190*/  IMAD.U32 R21, RZ, RZ, UR7 ;  /* 0x00000007ff157e24 */ /* 0x000fca000f8e00ff */
[----:B------:R-:W-:-:S04]  /*51a0*/  SHF.L.U32 R21, R21, 0x1f, RZ ;  /* 0x0000001f15157819 */ /* 0x000fc800000006ff */
[----:B------:R0:W1:Y:S01]  /*51b0*/  SYNCS.PHASECHK.TRANS64.TRYWAIT P2, [UR5+0x30830], R21 ;  /* 0x03083015ff0075a7 */ /* 0x0000620008040145 */
[----:B------:R-:W-:Y:S05]  /*51c0*/  @!P0 BRA `(.L_x_1231) ;  /* 0x0000000000048947 */ /* 0x000fea0003800000 */
[----:B------:R-:W-:Y:S01]  /*51d0*/  BPT.TRAP 0x1 ;  /* 0x000000040000795c */ /* 0x000fe20000300000 */
.L_x_1231:
[-C--:B------:R-:W-:Y:S01]  /*51e0*/  FMUL.FTZ R24, R24, R152.reuse ;  /* 0x0000009818187220 */ /* 0x080fe20000410000 */
[----:B------:R-:W-:Y:S01]  /*51f0*/  FMUL.FTZ R25, R25, R152 ;  /* 0x0000009819197220 */ /* 0x000fe20000410000 */
[----:B-1----:R-:W-:Y:S06]  /*5200*/  @P2 BRA `(.L_x_1232) ;  /* 0x0000000000082947 */ /* 0x002fec0003800000 */
[----:B------:R-:W1:Y:S02]  /*5210*/  SYNCS.PHASECHK.TRANS64.TRYWAIT P2, [UR5+0x30830], R21 ;  /* 0x03083015ff0075a7 */ /* 0x000e640008040145 */
[----:B-1----:R-:W-:Y:S05]  /*5220*/  @!P2 BRA `(.L_x_1233) ;  /* 0x0000015800aca947 */ /* 0x002fea0003800000 */
.L_x_1232:
[----:B------:R-:W-:Y:S01]  /*5230*/  R2UR UR6, R17 ;  /* 0x00000000110672ca */ /* 0x000fe200000e0000 */
[-C--:B------:R-:W-:Y:S01]  /*5240*/  FMUL.FTZ R28, R28, R152.reuse ;  /* 0x000000981c1c7220 */ /* 0x080fe20000410000 */
[----:B------:R-:W-:Y:S01]  /*5250*/  R2UR UR48, R12 ;  /* 0x000000000c3072ca */ /* 0x000fe200000e0000 */
[-C--:B------:R-:W-:Y:S01]  /*5260*/  FMUL.FTZ R29, R29, R152.reuse ;  /* 0x000000981d1d7220 */ /* 0x080fe20000410000 */
[----:B------:R-:W-:Y:S01]  /*5270*/  R2UR UR49, R13 ;  /* 0x000000000d3172ca */ /* 0x000fe200000e0000 */
        /* <DEDUP_REMOVED lines=8> */
[----:B------:R-:W-:Y:S01]  /*5300*/  ULEA UR6, UR4, UR6, 0xb ;  /* 0x0000000604067291 */ /* 0x000fe2000f8e583f */
        /* <DEDUP_REMOVED lines=52> */
[----:B------:R-:W-:Y:S01]  /*5650*/  UMOV UR50, UR6 ;  /* 0x0000000600327c82 */ /* 0x000fe20008000000 */
[----:B-1----:R-:W-:Y:S01]  /*5660*/  WARPGROUP.ARRIVE ;  /* 0x00000000000079c5 */ /* 0x002fe20000000000 */
[----:B------:R-:W-:Y:S01]  /*5670*/  UMOV UR51, 0x40000040 ;  /* 0x4000004000337882 */ /* 0x000fe20000000000 */
[----:B------:R-:W-:Y:S01]  /*5680*/  UIADD3 UR10, UR6, 0x204, URZ ;  /* 0x00000204060a7890 */ /* 0x000fe2000fffe03f */
[-C--:B------:R-:W-:Y:S01]  /*5690*/  FMUL.FTZ R26, R26, R0.reuse ;  /* 0x000000001a1a7220 */ /* 0x080fe20000410000 */
[----:B------:R-:W-:Y:S01]  /*56a0*/  UMOV UR11, 0x40000040 ;  /* 0x40000040000b7882 */ /* 0x000fe20000000000 */
[----:B------:R-:W-:Y:S01]  /*56b0*/  UIADD3 UR14, UR6, 0x206, URZ ;  /* 0x00000206060e7890 */ /* 0x000fe2000fffe03f */
[----:B------:R-:W-:Y:S01]  /*56c0*/  HGMMA.64x64x16.F32 R152, gdesc[UR48], RZ, !UPT, gsb0 ;  /* 0x00e00000309879f0 */ /* 0x000fe2000c0008ff */
[----:B------:R-:W-:Y:S01]  /*56d0*/  R2UR UR48, R10 ;  /* 0x000000000a3072ca */ /* 0x000fe200000e0000 */
[----:B------:R-:W-:Y:S01]  /*56e0*/  UIADD3 UR50, UR6, 0x2, URZ ;  /* 0x0000000206327890 */ /* 0x000fe2000fffe03f */
[----:B------:R-:W-:Y:S01]  /*56f0*/  R2UR UR49, R11 ;  /* 0x000000000b3172ca */ /* 0x000fe200000e0000 */
[----:B------:R-:W-:Y:S01]  /*5700*/  UMOV UR51, 0x40000040 ;  /* 0x4000004000337882 */ /* 0x000fe20000000000 */
        /* <DEDUP_REMOVED lines=84> */
[----:B------:R-:W-:Y:S01]  /*5c50*/  FMUL.FTZ R151, R151, R0 ;  /* 0x0000000097977220 */ /* 0x000fe20000410000 */
[----:B------:R-:W-:-:S02]  /*5c60*/  WARPGROUP.DEPBAR.LE gsb0, 0x0 ;  /* 0x00008000000079c5 */ /* 0x000fc40000010000 */
[----:B------:R-:W-:-:S07]  /*5c70*/  WARPGROUP.ARRIVE ;  /* 0x00000000000079c5 */ /* 0x000fce0000000000 */
[----:B------:R-:W-:Y:S01]  /*5c80*/  HGMMA.64x64x16.F32 R152, gdesc[UR48], R152, gsb0 ;  /* 0x00e00000309879f0 */ /* 0x000fe20008000898 */
[----:B------:R-:W-:Y:S01]  /*5c90*/  R2UR UR48, R6 ;  /* 0x00000000063072ca */ /* 0x000fe200000e0000 */
[----:B------:R-:W-:Y:S01]  /*5ca0*/  UIADD3 UR50, UR6, 0x6, URZ ;  /* 0x0000000606327890 */ /* 0x000fe2000fffe03f */
[----:B------:R-:W-:Y:S01]  /*5cb0*/  R2UR UR49, R7 ;  /* 0x00000000073172ca */ /* 0x000fe200000e0000 */
[----:B------:R-:W-:Y:S01]  /*5cc0*/  UMOV UR51, 0x40000040 ;  /* 0x4000004000337882 */ /* 0x000fe20000000000 */
[----:B------:R-:W-:Y:S02]  /*5cd0*/  WARPGROUP.DEPBAR.LE gsb0, 0x0 ;  /* 0x00008000000079c5 */ /* 0x000fe40000010000 */
[----:B------:R-:W-:-:S09]  /*5ce0*/  WARPGROUP.ARRIVE ;  /* 0x00000000000079c5 */ /* 0x000fd20000000000 */
        /* <DEDUP_REMOVED lines=8> */
[----:B------:R-:W-:Y:S01]  /*5d70*/  UIADD3 UR50, UR6, 0x202, URZ ;  /* 0x0000020206327890 */ /* 0x000fe2000fffe03f */
[----:B------:R-:W-:Y:S01]  /*5d80*/  UMOV UR51, 0x40000040 ;  /* 0x4000004000337882 */ /* 0x000fe20000000000 */
[----:B------:R-:W-:Y:S01]  /*5d90*/  UMOV UR48, UR56 ;  /* 0x0000003800307c82 */ /* 0x000fe20008000000 */
[----:B------:R-:W-:Y:S01]  /*5da0*/  UMOV UR49, UR57 ;  /* 0x0000003900317c82 */ /* 0x000fe20008000000 */
        /* <DEDUP_REMOVED lines=40> */
.L_x_1234:
[----:B------:R-:W-:Y:S01]  /*6030*/  ULEA UR14, UR36, UR37, 0x3 ;  /* 0x00000025240e7291 */ /* 0x000fe2000f8e183f */
[----:B------:R-:W-:-:S05]  /*6040*/  IMAD.U32 R0, RZ, RZ, UR38 ;  /* 0x00000026ff007e24 */ /* 0x000fca000f8e00ff */
[----:B------:R-:W-:-:S04]  /*6050*/  SHF.L.U32 R0, R0, 0x1f, RZ ;  /* 0x0000001f00007819 */ /* 0x000fc800000006ff */
[----:B------:R1:W2:Y:S01]  /*6060*/  SYNCS.PHASECHK.TRANS64.TRYWAIT P2, [UR14+0x30850], R0 ;  /* 0x03085000ff0075a7 */ /* 0x0002a2000804014e */
[----:B------:R-:W-:Y:S05]  /*6070*/  @!P0 BRA `(.L_x_1235) ;  /* 0x0000000000048947 */ /* 0x000fea0003800000 */
[----:B------:R-:W-:Y:S01]  /*6080*/  BPT.TRAP 0x1 ;  /* 0x000000040000795c */ /* 0x000fe20000300000 */
.L_x_1235:
[----:B--2---:R-:W-:Y:S05]  /*6090*/  @P2 BRA `(.L_x_1236) ;  /* 0x0000000000082947 */ /* 0x004fea0003800000 */
[----:B------:R-:W2:Y:S02]  /*60a0*/  SYNCS.PHASECHK.TRANS64.TRYWAIT P2, [UR14+0x30850], R0 ;  /* 0x03085000ff0075a7 */ /* 0x000ea4000804014e */
[----:B--2---:R-:W-:Y:S05]  /*60b0*/  @!P2 BRA `(.L_x_1237) ;  /* 0x0000014c0020a947 */ /* 0x004fea0003800000 */
.L_x_1236:
[----:B------:R-:W-:Y:S01]  /*60c0*/  UIADD3 UR6, UR37, 0x400, URZ ;  /* 0x0000040025067890 */ /* 0x000fe2000fffe03f */
[----:B------:R-:W-:Y:S01]  /*60d0*/  WARPGROUP.ARRIVE ;  /* 0x00000000000079c5 */ /* 0x000fe20000000000 */
[----:B------:R-:W-:Y:S01]  /*60e0*/  UMOV UR11, 0x40000040 ;  /* 0x40000040000b7882 */ /* 0x000fe20000000000 */
[----:B------:R-:W-:Y:S01]  /*60f0*/  PLOP3.LUT P2, PT, PT, PT, UP0, 0x80, 0x0 ;  /* 0x000000000000781c */ /* 0x000fe20003f4f008 */
[----:B------:R-:W-:Y:S01]  /*6100*/  USHF.R.U32.HI UR6, URZ, 0x4, UR6 ;  /* 0x000000043f067899 */ /* 0x000fe20008011606 */
[----:B------:R-:W-:-:S03]  /*6110*/  PLOP3.LUT P3, PT, PT, PT, UP0, 0x80, 0x0 ;  /* 0x000000000000781c */ /* 0x000fc60003f6f008 */
[----:B------:R-:W-:-:S04]  /*6120*/  ULOP3.LUT UR6, UR6, 0x3fff, URZ, 0xc0, !UPT ;  /* 0x00003fff06067892 */ /* 0x000fc8000f8ec03f */
[----:B------:R-:W-:-:S04]  /*6130*/  ULOP3.LUT UR6, UR6, 0x2000000, URZ, 0xfc, !UPT ;  /* 0x0200000006067892 */ /* 0x000fc8000f8efc3f */
[----:B------:R-:W-:-:S07]  /*6140*/  ULEA UR6, UR36, UR6, 0xb ;  /* 0x0000000624067291 */ /* 0x000fce000f8e583f */
[----:B------:R-:W-:Y:S02]  /*6150*/  UMOV UR10, UR6 ;  /* 0x00000006000a7c82 */ /* 0x000fe40008000000 */
        /* <DEDUP_REMOVED lines=15> */
[----:B------:R-:W-:Y:S02]  /*6250*/  ULDC UR6, c[0x0][0x9d8] ;  /* 0x0002760000067ab9 */ /* 0x000fe40000000800 */
[----:B01----:R-:W-:Y:S01]  /*6260*/  FMUL.FTZ R0, R154, UR6 ;  /* 0x000000069a007c20 */ /* 0x003fe20008410000 */
        /* <DEDUP_REMOVED lines=13> */
[----:B------:R-:W-:-:S02]  /*6340*/  IMAD.SHL.U32 R178, R20, 0x40, RZ ;  /* 0x0000004014b27824 */ /* 0x000fc400078e00ff */
        /* <DEDUP_REMOVED lines=14> */
[----:B------:R-:W0:Y:S08]  /*6430*/  MUFU.TANH R0, R0 ;  /* 0x0000000000007308 */ /* 0x000e300000002400 */
[----:B------:R-:W1:Y:S08]  /*6440*/  MUFU.TANH R21, R21 ;  /* 0x0000001500157308 */ /* 0x000e700000002400 */
        /* <DEDUP_REMOVED lines=27> */
[----:B------:R-:W-:Y:S01]  /*6600*/  WARPGROUP.ARRIVE ;  /* 0x00000000000079c5 */ /* 0x000fe20000000000 */
[----:B------:R-:W-:-:S05]  /*6610*/  IMAD.U32 R188, RZ, RZ, UR39 ;  /* 0x00000027ffbc7e24 */ /* 0x000fca000f8e00ff */
[----:B------:R-:W-:Y:S01]  /*6620*/  HGMMA.64x256x16.F32 R24, R184, gdesc[UR8].tnspB, R24, gsb0 ;  /* 0x43e00008b8187df0 */ /* 0x000fe20008000818 */
[----:B------:R-:W-:Y:S02]  /*6630*/  @UP0 ULDC UR10, c[0x0][0x44c] ;  /* 0x00011300000a0ab9 */ /* 0x000fe40000000800 */
[----:B------:R-:W-:Y:S02]  /*6640*/  WARPGROUP.DEPBAR.LE gsb0, 0x0 ;  /* 0x00008000000079c5 */ /* 0x000fe40000010000 */
[----:B------:R-:W-:Y:S02]  /*6650*/  VIADD R186, R18, UR61 ;  /* 0x0000003d12ba7c36 */ /* 0x000fe40008000000 */
[----:B------:R-:W-:Y:S01]  /*6660*/  FMUL.FTZ R184, R152, UR6 ;  /* 0x0000000698b87c20 */ /* 0x000fe20008410000 */
[----:B------:R-:W-:Y:S01]  /*6670*/  FMUL.FTZ R187, R180, UR6 ;  /* 0x00000006b4bb7c20 */ /* 0x000fe20008410000 */
[----:B------:R-:W-:Y:S01]  /*6680*/  FMUL.FTZ R185, R153, UR6 ;  /* 0x0000000699b97c20 */ /* 0x000fe20008410000 */
[----:B------:R-:W-:Y:S01]  /*6690*/  @P2 IMAD.HI.U32 R152, R186, UR10, RZ ;  /* 0x0000000aba982c27 */ /* 0x000fe2000f8e00ff */
[----:B------:R-:W-:-:S03]  /*66a0*/  @UP0 ULDC UR10, c[0x0][0x450] ;  /* 0x00011400000a0ab9 */ /* 0x000fc60000000800 */
[----:B------:R-:W-:Y:S01]  /*66b0*/  FMUL.FTZ R180, R183, UR6 ;  /* 0x00000006b7b47c20 */ /* 0x000fe20008410000 */
[----:B------:R-:W-:Y:S01]  /*66c0*/  PLOP3.LUT P2, PT, PT, PT, UP1, 0x40, 0x0 ;  /* 0x000000000000781c */ /* 0x000fe20003f4e818 */
[----:B------:R-:W0:Y:S01]  /*66d0*/  MUFU.TANH R184, R184 ;  /* 0x000000b800b87308 */ /* 0x000e220000002400 */
[----:B------:R-:W-:Y:S01]  /*66e0*/  @P3 SHF.R.U32.HI R186, RZ, UR10, R152 ;  /* 0x0000000affba3c19 */ /* 0x000fe20008011698 */
[----:B------:R-:W-:Y:S01]  /*66f0*/  IMAD.U32 R152, RZ, RZ, UR5 ;  /* 0x00000005ff987e24 */ /* 0x000fe2000f8e00ff */
[----:B------:R-:W-:-:S03]  /*6700*/  ULDC UR5, c[0x0][0x9e0] ;  /* 0x0002780000057ab9 */ /* 0x000fc60000000800 */
[----:B------:R-:W-:Y:S01]  /*6710*/  @!P1 VIADD R152, R152, 0x30840 ;  /* 0x0003084098989836 */ /* 0x000fe20000000000 */
[----:B------:R-:W5:Y:S01]  /*6720*/  SHFL.IDX PT, R190, R186, RZ, 0x1c1f ;  /* 0x001c1fffbabe7589 */ /* 0x000f6200000e0000 */
[----:B------:R-:W0:Y:S03]  /*6730*/  MUFU.TANH R185, R185 ;  /* 0x000000b900b97308 */ /* 0x000e260000002400 */
[----:B------:R-:W-:-:S04]  /*6740*/  @!P1 PRMT R152, RZ, 0x654, R152 ;  /* 0x00000654ff989816 */ /* 0x000fc80000000098 */
[----:B------:R1:W-:Y:S01]  /*6750*/  @!P1 SYNCS.ARRIVE.TRANS64.RED.A1T0 RZ, [R152+URZ], RZ ;  /* 0x000000ff98ff99a7 */ /* 0x0003e2000810043f */
[----:B------:R-:W0:Y:S01]  /*6760*/  MUFU.TANH R187, R187 ;  /* 0x000000bb00bb7308 */ /* 0x000e220000002400 */
[----:B-1----:R-:W-:-:S07]  /*6770*/  IADD3 R152, -R16, 0x1, -R178 ;  /* 0x0000000110987810 */ /* 0x002fce0007ffe9b2 */
[----:B------:R-:W1:Y:S01]  /*6780*/  MUFU.TANH R180, R180 ;  /* 0x000000b400b47308 */ /* 0x000e620000002400 */
[----:B------:R-:W-:-:S05]  /*6790*/  IADD3 R188, -R188, UR60, R152 ;  /* 0x0000003cbcbc7c10 */ /* 0x000fca000fffe198 */
[C---:B------:R-:W-:Y:S02]  /*67a0*/  VIADD R189, R188.reuse, UR5 ;  /* 0x00000005bcbd7c36 */ /* 0x040fe40008000000 */
[----:B------:R-:W-:Y:S02]  /*67b0*/  VIADD R188, R188, UR58 ;  /* 0x0000003abcbc7c36 */ /* 0x000fe40008000000 */
[--C-:B-----5:R-:W-:Y:S02]  /*67c0*/  IMAD.IADD R183, R189, 0x1, R190.reuse ;  /* 0x00000001bdb77824 */ /* 0x120fe400078e02be */
[----:B------:R-:W-:Y:S01]  /*67d0*/  IMAD.IADD R182, R188, 0x1, R190 ;  /* 0x00000001bcb67824 */ /* 0x000fe200078e02be */
[----:B0-234-:R-:W-:Y:S06]  /*67e0*/  @P2 BRA `(.L_x_1238) ;  /* 0x00000000005c2947 */ /* 0x01dfec0003800000 */
[----:B------:R-:W-:Y:S01]  /*67f0*/  IMAD.U32 R152, RZ, RZ, UR39 ;  /* 0x00000027ff987e24 */ /* 0x000fe2000f8e00ff */
[----:B------:R-:W-:Y:S04]  /*6800*/  BSSY B0, `(.L_x_1239) ;  /* 0x0000011000007945 */ /* 0x000fe80003800000 */
[----:B------:R-:W-:-:S04]  /*6810*/  IADD3 R190, -R152, UR60, R190 ;  /* 0x0000003c98be7c10 */ /* 0x000fc8000fffe1be */
[----:B------:R-:W-:-:S13]  /*6820*/  ISETP.GT.AND P2, PT, R190, -0x1, PT ;  /* 0xffffffffbe00780c */ /* 0x000fda0003f44270 */
[----:B------:R-:W-:Y:S05]  /*6830*/  @P2 BRA `(.L_x_1240) ;  /* 0x0000000000202947 */ /* 0x000fea0003800000 */
[----:B------:R-:W-:Y:S01]  /*6840*/  IMAD.U32 R191, RZ, RZ, UR55 ;  /* 0x00000037ffbf7e24 */ /* 0x000fe2000f8e00ff */
[----:B------:R-:W-:-:S04]  /*6850*/  LOP3.LUT R190, RZ, R190, RZ, 0x33, !PT ;  /* 0x000000beffbe7212 */ /* 0x000fc800078e33ff */
[----:B------:R-:W-:-:S13]  /*6860*/  ISETP.NE.AND P2, PT, R191, 0x1, PT ;  /* 0x00000001bf00780c */ /* 0x000fda0003f45270 */
[----:B------:R-:W0:Y:S02]  /*6870*/  @P2 LDC.64 R152, c[0x0][0x9e8] ;  /* 0x00027a00ff982b82 */ /* 0x000e240000000a00 */
[----:B0-----:R-:W-:-:S05]  /*6880*/  @P2 IMAD.HI.U32 R152, R190, R152, RZ ;  /* 0x00000098be982227 */ /* 0x001fca00078e00ff */
[----:B------:R-:W-:-:S04]  /*6890*/  @P2 SHF.R.U32.HI R190, RZ, R153, R152 ;  /* 0x00000099ffbe2219 */ /* 0x000fc80000011698 */
[----:B------:R-:W-:Y:S01]  /*68a0*/  LOP3.LUT R190, RZ, R190, RZ, 0x33, !PT ;  /* 0x000000beffbe7212 */ /* 0x000fe200078e33ff */
[----:B------:R-:W-:Y:S06]  /*68b0*/  BRA `(.L_x_1241) ;  /* 0x0000000000147947 */ /* 0x000fec0003800000 */
.L_x_1240:
[----:B------:R-:W-:-:S05]  /*68c0*/  IMAD.U32 R191, RZ, RZ, UR55 ;  /* 0x00000037ffbf7e24 */ /* 0x000fca000f8e00ff */
[----:B------:R-:W-:-:S13]  /*68d0*/  ISETP.NE.AND P2, PT, R191, 0x1, PT ;  /* 0x00000001bf00780c */ /* 0x000fda0003f45270 */
[----:B------:R-:W0:Y:S02]  /*68e0*/  @P2 LDC.64 R152, c[0x0][0x9e8] ;  /* 0x00027a00ff982b82 */ /* 0x000e240000000a00 */
[----:B0-----:R-:W-:-:S05]  /*68f0*/  @P2 IMAD.HI.U32 R152, R190, R152, RZ ;  /* 0x00000098be982227 */ /* 0x001fca00078e00ff */
[----:B------:R-:W-:-:S07]  /*6900*/  @P2 SHF.R.U32.HI R190, RZ, R153, R152 ;  /* 0x00000099ffbe2219 */ /* 0x000fce0000011698 */
.L_x_1241:
[----:B------:R-:W-:Y:S05]  /*6910*/  BSYNC B0 ;  /* 0x0000000000007941 */ /* 0x000fea0003800000 */
.L_x_1239:
[----:B------:R-:W-:-:S04]  /*6920*/  IMAD R190, R190, R191, -R178 ;  /* 0x000000bfbebe7224 */ /* 0x000fc800078e0ab2 */
[----:B------:R-:W-:-:S05]  /*6930*/  IMAD.IADD R190, R190, 0x1, -R16 ;  /* 0x00000001bebe7824 */ /* 0x000fca00078e0a10 */
[----:B------:R-:W-:Y:S02]  /*6940*/  VIADDMNMX R183, R190, R191, R183, PT ;  /* 0x000000bfbeb77246 */ /* 0x000fe400038001b7 */
[----:B------:R-:W-:-:S07]  /*6950*/  VIMNMX R182, R182, R190, !PT ;  /* 0x000000beb6b67248 */ /* 0x000fce0007fe0100 */
.L_x_1238:
[----:B------:R-:W-:Y:S01]  /*6960*/  ISETP.GT.AND P2, PT, R20, -0x1, PT ;  /* 0xffffffff1400780c */ /* 0x000fe20003f44270 */
[----:B------:R-:W0:Y:S03]  /*6970*/  SHFL.IDX PT, R186, R186, 0x1, 0x1c1f ;  /* 0x003c1f00baba7f89 */ /* 0x000e2600000e0000 */
[C---:B------:R-:W-:Y:S02]  /*6980*/  ISETP.GT.AND P5, PT, R182.reuse, RZ, P2 ;  /* 0x000000ffb600720c */ /* 0x040fe400017a4270 */
[C---:B------:R-:W-:Y:S02]  /*6990*/  ISETP.GT.AND P4, PT, R182.reuse, 0x1, P2 ;  /* 0x00000001b600780c */ /* 0x040fe40001784270 */
[----:B------:R-:W-:Y:S02]  /*69a0*/  ISETP.LT.OR P5, PT, R183, 0x1, P5 ;  /* 0x00000001b700780c */ /* 0x000fe40002fa1670 */
[----:B------:R-:W-:-:S02]  /*69b0*/  ISETP.GT.AND P6, PT, R182, 0x8, P2 ;  /* 0x00000008b600780c */ /* 0x000fc400017c4270 */
[----:B------:R-:W-:Y:S02]  /*69c0*/  FSEL R184, R184, -INF , !P5 ;  /* 0xff800000b8b87808 */ /* 0x000fe40006800000 */
[C---:B------:R-:W-:Y:S02]  /*69d0*/  ISETP.GT.AND P5, PT, R182.reuse, 0x10, P2 ;  /* 0x00000010b600780c */ /* 0x040fe400017a4270 */
[----:B------:R-:W-:Y:S02]  /*69e0*/  ISETP.GT.AND P3, PT, R182, 0x9, P2 ;  /* 0x00000009b600780c */ /* 0x000fe40001764270 */
[C---:B------:R-:W-:Y:S02]  /*69f0*/  ISETP.LT.OR P5, PT, R183.reuse, 0x11, P5 ;  /* 0x00000011b700780c */ /* 0x040fe40002fa1670 */
[----:B------:R-:W-:Y:S02]  /*6a00*/  ISETP.LT.OR P4, PT, R183, 0x2, P4 ;  /* 0x00000002b700780c */ /* 0x000fe40002781670 */
[----:B------:R-:W-:-:S02]  /*6a10*/  FSEL R160, R160, -INF , !P5 ;  /* 0xff800000a0a07808 */ /* 0x000fc40006800000 */
[----:B------:R-:W-:Y:S01]  /*6a20*/  ISETP.GT.AND P5, PT, R182, 0x20, P2 ;  /* 0x00000020b600780c */ /* 0x000fe200017a4270 */
[--C-:B0-----:R-:W-:Y:S01]  /*6a30*/  IMAD.IADD R189, R189, 0x1, R186.reuse ;  /* 0x00000001bdbd7824 */ /* 0x101fe200078e02ba */
[C---:B------:R-:W-:Y:S01]  /*6a40*/  ISETP.LT.OR P6, PT, R183.reuse, 0x9, P6 ;  /* 0x00000009b700780c */ /* 0x040fe200037c1670 */
[----:B------:R-:W-:Y:S01]  /*6a50*/  IMAD.IADD R188, R188, 0x1, R186 ;  /* 0x00000001bcbc7824 */ /* 0x000fe200078e02ba */
[C---:B------:R-:W-:Y:S02]  /*6a60*/  ISETP.LT.OR P3, PT, R183.reuse, 0xa, P3 ;  /* 0x0000000ab700780c */ /* 0x040fe40001f61670 */
[----:B------:R-:W-:Y:S02]  /*6a70*/  ISETP.LT.OR P5, PT, R183, 0x21, P5 ;  /* 0x00000021b700780c */ /* 0x000fe40002fa1670 */
[----:B------:R-:W-:Y:S02]  /*6a80*/  FSEL R185, R185, -INF , !P4 ;  /* 0xff800000b9b97808 */ /* 0x000fe40006000000 */
[----:B------:R-:W-:-:S02]  /*6a90*/  FSEL R156, R156, -INF , !P6 ;  /* 0xff8000009c9c7808 */ /* 0x000fc40007000000 */
[----:B------:R-:W-:Y:S02]  /*6aa0*/  FSEL R157, R157, -INF , !P3 ;  /* 0xff8000009d9d7808 */ /* 0x000fe40005800000 */
[C---:B------:R-:W-:Y:S02]  /*6ab0*/  ISETP.GT.AND P4, PT, R182.reuse, 0x11, P2 ;  /* 0x00000011b600780c */ /* 0x040fe40001784270 */
[C---:B------:R-:W-:Y:S02]  /*6ac0*/  ISETP.GT.AND P6, PT, R182.reuse, 0x18, P2 ;  /* 0x00000018b600780c */ /* 0x040fe400017c4270 */
[----:B------:R-:W-:Y:S02]  /*6ad0*/  ISETP.GT.AND P3, PT, R182, 0x19, P2 ;  /* 0x00000019b600780c */ /* 0x000fe40001764270 */
[----:B------:R-:W-:Y:S02]  /*6ae0*/  FSEL R168, R168, -INF , !P5 ;  /* 0xff800000a8a87808 */ /* 0x000fe40006800000 */
[----:B------:R-:W-:-:S02]  /*6af0*/  ISETP.GT.AND P5, PT, R182, 0x30, P2 ;  /* 0x00000030b600780c */ /* 0x000fc400017a4270 */
[C---:B------:R-:W-:Y:S02]  /*6b00*/  ISETP.LT.OR P4, PT, R183.reuse, 0x12, P4 ;  /* 0x00000012b700780c */ /* 0x040fe40002781670 */
[C---:B------:R-:W-:Y:S02]  /*6b10*/  ISETP.LT.OR P6, PT, R183.reuse, 0x19, P6 ;  /* 0x00000019b700780c */ /* 0x040fe400037c1670 */
        /* <DEDUP_REMOVED lines=9> */
[----:B------:R-:W-:-:S02]  /*6bb0*/  PLOP3.LUT P5, PT, PT, PT, UP1, 0x40, 0x0 ;  /* 0x000000000000781c */ /* 0x000fc40003fae818 */
[C---:B------:R-:W-:Y:S02]  /*6bc0*/  ISETP.LT.OR P4, PT, R183.reuse, 0x22, P4 ;  /* 0x00000022b700780c */ /* 0x040fe40002781670 */
[C---:B------:R-:W-:Y:S02]  /*6bd0*/  ISETP.LT.OR P6, PT, R183.reuse, 0x29, P6 ;  /* 0x00000029b700780c */ /* 0x040fe400037c1670 */
[----:B------:R-:W-:Y:S02]  /*6be0*/  ISETP.LT.OR P3, PT, R183, 0x2a, P3 ;  /* 0x0000002ab700780c */ /* 0x000fe40001f61670 */
[----:B------:R-:W-:Y:S02]  /*6bf0*/  FSEL R169, R169, -INF , !P4 ;  /* 0xff800000a9a97808 */ /* 0x000fe40006000000 */
[----:B------:R-:W-:Y:S02]  /*6c00*/  FSEL R172, R172, -INF , !P6 ;  /* 0xff800000acac7808 */ /* 0x000fe40007000000 */
[----:B------:R-:W-:-:S02]  /*6c10*/  FSEL R173, R173, -INF , !P3 ;  /* 0xff800000adad7808 */ /* 0x000fc40005800000 */
[C---:B------:R-:W-:Y:S02]  /*6c20*/  ISETP.GT.AND P4, PT, R182.reuse, 0x31, P2 ;  /* 0x00000031b600780c */ /* 0x040fe40001784270 */
[C---:B------:R-:W-:Y:S02]  /*6c30*/  ISETP.GT.AND P6, PT, R182.reuse, 0x38, P2 ;  /* 0x00000038b600780c */ /* 0x040fe400017c4270 */
[----:B------:R-:W-:Y:S02]  /*6c40*/  ISETP.GT.AND P3, PT, R182, 0x39, P2 ;  /* 0x00000039b600780c */ /* 0x000fe40001764270 */
[C---:B------:R-:W-:Y:S02]  /*6c50*/  ISETP.LT.OR P4, PT, R183.reuse, 0x32, P4 ;  /* 0x00000032b700780c */ /* 0x040fe40002781670 */
[C---:B------:R-:W-:Y:S02]  /*6c60*/  ISETP.LT.OR P6, PT, R183.reuse, 0x39, P6 ;  /* 0x00000039b700780c */ /* 0x040fe400037c1670 */
[----:B------:R-:W-:-:S02]  /*6c70*/  ISETP.LT.OR P3, PT, R183, 0x3a, P3 ;  /* 0x0000003ab700780c */ /* 0x000fc40001f61670 */
[----:B------:R-:W-:Y:S02]  /*6c80*/  FSEL R177, R177, -INF , !P4 ;  /* 0xff800000b1b17808 */ /* 0x000fe40006000000 */
[----:B------:R-:W-:Y:S02]  /*6c90*/  FSEL R187, R187, -INF , !P6 ;  /* 0xff800000bbbb7808 */ /* 0x000fe40007000000 */
[----:B------:R-:W-:Y:S01]  /*6ca0*/  FSEL R181, R181, -INF , !P3 ;  /* 0xff800000b5b57808 */ /* 0x000fe20005800000 */
[----:B------:R-:W-:Y:S06]  /*6cb0*/  @P5 BRA `(.L_x_1242) ;  /* 0x00000000005c5947 */ /* 0x000fec0003800000 */
        /* <DEDUP_REMOVED lines=13> */
.L_x_1244:
[----:B------:R-:W-:-:S05]  /*6d90*/  IMAD.U32 R182, RZ, RZ, UR55 ;  /* 0x00000037ffb67e24 */ /* 0x000fca000f8e00ff */
[----:B------:R-:W-:-:S13]  /*6da0*/  ISETP.NE.AND P3, PT, R182, 0x1, PT ;  /* 0x00000001b600780c */ /* 0x000fda0003f65270 */
[----:B------:R-:W0:Y:S02]  /*6db0*/  @P3 LDC.64 R152, c[0x0][0x9e8] ;  /* 0x00027a00ff983b82 */ /* 0x000e240000000a00 */
[----:B0-----:R-:W-:-:S05]  /*6dc0*/  @P3 IMAD.HI.U32 R152, R186, R152, RZ ;  /* 0x00000098ba983227 */ /* 0x001fca00078e00ff */
[----:B------:R-:W-:-:S07]  /*6dd0*/  @P3 SHF.R.U32.HI R186, RZ, R153, R152 ;  /* 0x00000099ffba3219 */ /* 0x000fce0000011698 */
.L_x_1245:
[----:B------:R-:W-:Y:S05]  /*6de0*/  BSYNC B0 ;  /* 0x0000000000007941 */ /* 0x000fea0003800000 */
.L_x_1243:
[----:B------:R-:W-:-:S04]  /*6df0*/  IMAD R178, R186, R182, -R178 ;  /* 0x000000b6bab27224 */ /* 0x000fc800078e0ab2 */
[----:B------:R-:W-:-:S05]  /*6e00*/  IMAD.IADD R178, R178, 0x1, -R16 ;  /* 0x00000001b2b27824 */ /* 0x000fca00078e0a10 */
[----:B------:R-:W-:Y:S02]  /*6e10*/  VIADDMNMX R189, R178, R182, R189, PT ;  /* 0x000000b6b2bd7246 */ /* 0x000fe400038001bd */
[----:B------:R-:W-:-:S07]  /*6e20*/  VIMNMX R188, R188, R178, !PT ;  /* 0x000000b2bcbc7248 */ /* 0x000fce0007fe0100 */
.L_x_1242:
[----:B------:R-:W-:Y:S01]  /*6e30*/  FMNMX.FTZ R152, R184, R3, !PT ;  /* 0x00000003b8987209 */ /* 0x000fe20007810000 */
[----:B------:R-:W-:Y:S01]  /*6e40*/  ULDC UR6, c[0x0][0x988] ;  /* 0x0002620000067ab9 */ /* 0x000fe20000000800 */
[----:B------:R-:W-:Y:S01]  /*6e50*/  ISETP.GT.AND P4, PT, R188, 0x9, P2 ;  /* 0x00000009bc00780c */ /* 0x000fe20001784270 */
[----:B------:R-:W-:Y:S01]  /*6e60*/  UMOV UR38, UR7 ;  /* 0x0000000700267c82 */ /* 0x000fe20008000000 */
[----:B------:R-:W-:Y:S01]  /*6e70*/  FMNMX.FTZ R152, R185, R152, !PT ;  /* 0x00000098b9987209 */ /* 0x000fe20007810000 */
[----:B------:R-:W-:Y:S01]  /*6e80*/  UMOV UR36, UR4 ;  /* 0x0000000400247c82 */ /* 0x000fe20008000000 */
[----:B------:R-:W-:Y:S02]  /*6e90*/  ISETP.LT.OR P4, PT, R189, 0xa, P4 ;  /* 0x0000000abd00780c */ /* 0x000fe40002781670 */
[----:B------:R-:W-:Y:S02]  /*6ea0*/  FMNMX.FTZ R152, R156, R152, !PT ;  /* 0x000000989c987209 */ /* 0x000fe40007810000 */
[----:B------:R-:W-:-:S02]  /*6eb0*/  FSEL R155, R155, -INF , !P4 ;  /* 0xff8000009b9b7808 */ /* 0x000fc40006000000 */
[----:B------:R-:W-:Y:S02]  /*6ec0*/  FMNMX.FTZ R152, R157, R152, !PT ;  /* 0x000000989d987209 */ /* 0x000fe40007810000 */
[----:B------:R-:W-:Y:S02]  /*6ed0*/  ISETP.GT.AND P4, PT, R188, 0x19, P2 ;  /* 0x00000019bc00780c */ /* 0x000fe40001784270 */
        /* <DEDUP_REMOVED lines=11> */
[----:B------:R-:W-:Y:S02]  /*6f90*/  ISETP.GT.AND P6, PT, R188, 0x8, P2 ;  /* 0x00000008bc00780c */ /* 0x000fe400017c4270 */
[----:B------:R-:W-:Y:S02]  /*6fa0*/  FMNMX.FTZ R152, R172, R152, !PT ;  /* 0x00000098ac987209 */ /* 0x000fe40007810000 */
[----:B------:R-:W-:Y:S02]  /*6fb0*/  ISETP.LT.OR P3, PT, R189, 0x2, P3 ;  /* 0x00000002bd00780c */ /* 0x000fe40001f61670 */
[----:B------:R-:W-:Y:S02]  /*6fc0*/  FMNMX.FTZ R152, R173, R152, !PT ;  /* 0x00000098ad987209 */ /* 0x000fe40007810000 */
[----:B------:R-:W-:-:S02]  /*6fd0*/  FSEL R0, R0, -INF , !P4 ;  /* 0xff80000000007808 */ /* 0x000fc40006000000 */
[----:B------:R-:W-:Y:S02]  /*6fe0*/  FMNMX.FTZ R152, R176, R152, !PT ;  /* 0x00000098b0987209 */ /* 0x000fe40007810000 */
[----:B------:R-:W-:Y:S02]  /*6ff0*/  ISETP.LT.OR P6, PT, R189, 0x9, P6 ;  /* 0x00000009bd00780c */ /* 0x000fe400037c1670 */
[----:B------:R-:W-:Y:S02]  /*7000*/  FMNMX.FTZ R152, R177, R152, !PT ;  /* 0x00000098b1987209 */ /* 0x000fe40007810000 */
[----:B------:R-:W-:Y:S02]  /*7010*/  FMNMX.FTZ R178, R0, R2, !PT ;  /* 0x0000000200b27209 */ /* 0x000fe40007810000 */
[----:B------:R-:W-:Y:S02]  /*7020*/  FMNMX.FTZ R152, R187, R152, !PT ;  /* 0x00000098bb987209 */ /* 0x000fe40007810000 */
[----:B------:R-:W-:-:S02]  /*7030*/  ISETP.GT.AND P5, PT, R188, 0x10, P2 ;  /* 0x00000010bc00780c */ /* 0x000fc400017a4270 */
[----:B------:R-:W-:Y:S02]  /*7040*/  FMNMX.FTZ R152, R181, R152, !PT ;  /* 0x00000098b5987209 */ /* 0x000fe40007810000 */
[----:B------:R-:W-:Y:S02]  /*7050*/  FSEL R154, R154, -INF , !P6 ;  /* 0xff8000009a9a7808 */ /* 0x000fe40007000000 */
[C---:B------:R-:W-:Y:S01]  /*7060*/  ISETP.LT.OR P5, PT, R189.reuse, 0x11, P5 ;  /* 0x00000011bd00780c */ /* 0x040fe20002fa1670 */
[----:B------:R-:W0:Y:S01]  /*7070*/  SHFL.BFLY PT, R153, R152, 0x2, 0x1f ;  /* 0x0c401f0098997f89 */ /* 0x000e2200000e0000 */
[----:B------:R-:W-:Y:S02]  /*7080*/  ISETP.GT.AND P6, PT, R188, 0x18, P2 ;  /* 0x00000018bc00780c */ /* 0x000fe400017c4270 */
[----:B------:R-:W-:Y:S02]  /*7090*/  FSEL R158, R158, -INF , !P5 ;  /* 0xff8000009e9e7808 */ /* 0x000fe40006800000 */
[----:B------:R-:W-:-:S02]  /*70a0*/  ISETP.LT.OR P6, PT, R189, 0x19, P6 ;  /* 0x00000019bd00780c */ /* 0x000fc400037c1670 */
[----:B------:R-:W-:Y:S02]  /*70b0*/  ISETP.GT.AND P5, PT, R188, 0x20, P2 ;  /* 0x00000020bc00780c */ /* 0x000fe400017a4270 */
[----:B------:R-:W-:Y:S02]  /*70c0*/  FSEL R162, R162, -INF , !P6 ;  /* 0xff800000a2a27808 */ /* 0x000fe40007000000 */
[----:B------:R-:W-:Y:S02]  /*70d0*/  ISETP.LT.OR P5, PT, R189, 0x21, P5 ;  /* 0x00000021bd00780c */ /* 0x000fe40002fa1670 */
[----:B------:R-:W-:Y:S02]  /*70e0*/  ISETP.GT.AND P6, PT, R188, 0x28, P2 ;  /* 0x00000028bc00780c */ /* 0x000fe400017c4270 */
[----:B------:R-:W-:Y:S02]  /*70f0*/  FSEL R166, R166, -INF , !P5 ;  /* 0xff800000a6a67808 */ /* 0x000fe40006800000 */
[----:B------:R-:W-:-:S02]  /*7100*/  ISETP.GT.AND P5, PT, R188, 0x29, P2 ;  /* 0x00000029bc00780c */ /* 0x000fc400017a4270 */
[C---:B------:R-:W-:Y:S02]  /*7110*/  ISETP.LT.OR P6, PT, R189.reuse, 0x29, P6 ;  /* 0x00000029bd00780c */ /* 0x040fe400037c1670 */
[----:B------:R-:W-:Y:S02]  /*7120*/  ISETP.LT.OR P5, PT, R189, 0x2a, P5 ;  /* 0x0000002abd00780c */ /* 0x000fe40002fa1670 */
[----:B------:R-:W-:Y:S02]  /*7130*/  FSEL R170, R170, -INF , !P6 ;  /* 0xff800000aaaa7808 */ /* 0x000fe40007000000 */
[----:B0-----:R-:W-:Y:S02]  /*7140*/  FMNMX.FTZ R152, R152, R153, !PT ;  /* 0x0000009998987209 */ /* 0x001fe40007810000 */
[----:B------:R-:W-:Y:S02]  /*7150*/  FSEL R153, R21, -INF , !P3 ;  /* 0xff80000015997808 */ /* 0x000fe40005800000 */
[----:B------:R-:W-:Y:S01]  /*7160*/  ISETP.GT.AND P3, PT, R188, 0x11, P2 ;  /* 0x00000011bc00780c */ /* 0x000fe20001764270 */
[----:B------:R-:W0:Y:S01]  /*7170*/  SHFL.BFLY PT, R21, R152, 0x1, 0x1f ;  /* 0x0c201f0098157f89 */ /* 0x000e2200000e0000 */
[----:B------:R-:W-:-:S02]  /*7180*/  FMNMX.FTZ R178, R153, R178, !PT ;  /* 0x000000b299b27209 */ /* 0x000fc40007810000 */
[----:B------:R-:W-:Y:S02]  /*7190*/  ISETP.LT.OR P3, PT, R189, 0x12, P3 ;  /* 0x00000012bd00780c */ /* 0x000fe40001f61670 */
[----:B------:R-:W-:Y:S02]  /*71a0*/  FMNMX.FTZ R178, R154, R178, !PT ;  /* 0x000000b29ab27209 */ /* 0x000fe40007810000 */
[----:B------:R-:W-:Y:S02]  /*71b0*/  FSEL R159, R159, -INF , !P3 ;  /* 0xff8000009f9f7808 */ /* 0x000fe40005800000 */
[----:B------:R-:W-:Y:S02]  /*71c0*/  FMNMX.FTZ R178, R155, R178, !PT ;  /* 0x000000b29bb27209 */ /* 0x000fe40007810000 */
[----:B------:R-:W-:Y:S02]  /*71d0*/  ISETP.GT.AND P3, PT, R188, 0x21, P2 ;  /* 0x00000021bc00780c */ /* 0x000fe40001764270 */
[----:B------:R-:W-:-:S02]  /*71e0*/  FMNMX.FTZ R178, R158, R178, !PT ;  /* 0x000000b29eb27209 */ /* 0x000fc40007810000 */
[----:B------:R-:W-:Y:S02]  /*71f0*/  ISETP.LT.OR P3, PT, R189, 0x22, P3 ;  /* 0x00000022bd00780c */ /* 0x000fe40001f61670 */
[----:B------:R-:W-:Y:S02]  /*7200*/  FMNMX.FTZ R178, R159, R178, !PT ;  /* 0x000000b29fb27209 */ /* 0x000fe40007810000 */
[----:B------:R-:W-:Y:S02]  /*7210*/  FSEL R167, R167, -INF , !P3 ;  /* 0xff800000a7a77808 */ /* 0x000fe40005800000 */
[----:B------:R-:W-:Y:S02]  /*7220*/  FMNMX.FTZ R178, R162, R178, !PT ;  /* 0x000000b2a2b27209 */ /* 0x000fe40007810000 */
[----:B------:R-:W-:Y:S02]  /*7230*/  ISETP.GT.AND P3, PT, R188, 0x30, P2 ;  /* 0x00000030bc00780c */ /* 0x000fe40001764270 */
[----:B------:R-:W-:-:S02]  /*7240*/  FMNMX.FTZ R178, R163, R178, !PT ;  /* 0x000000b2a3b27209 */ /* 0x000fc40007810000 */
[----:B------:R-:W-:Y:S02]  /*7250*/  ISETP.GT.AND P4, PT, R188, 0x31, P2 ;  /* 0x00000031bc00780c */ /* 0x000fe40001784270 */
[----:B------:R-:W-:Y:S02]  /*7260*/  FMNMX.FTZ R178, R166, R178, !PT ;  /* 0x000000b2a6b27209 */ /* 0x000fe40007810000 */
[----:B------:R-:W-:Y:S02]  /*7270*/  ISETP.LT.OR P3, PT, R189, 0x31, P3 ;  /* 0x00000031bd00780c */ /* 0x000fe40001f61670 */
[----:B------:R-:W-:Y:S02]  /*7280*/  FMNMX.FTZ R178, R167, R178, !PT ;  /* 0x000000b2a7b27209 */ /* 0x000fe40007810000 */
[----:B0-----:R-:W-:Y:S02]  /*7290*/  FMNMX.FTZ R21, R152, R21, !PT ;  /* 0x0000001598157209 */ /* 0x001fe40007810000 */
[----:B------:R-:W-:-:S02]  /*72a0*/  FSEL R171, R171, -INF , !P5 ;  /* 0xff800000abab7808 */ /* 0x000fc40006800000 */
[----:B------:R-:W-:Y:S01]  /*72b0*/  FMNMX.FTZ R182, R170, R178, !PT ;  /* 0x000000b2aab67209 */ /* 0x000fe20007810000 */
[----:B------:R-:W-:Y:S01]  /*72c0*/  FMUL.FTZ R152, R21, UR6 ;  /* 0x0000000615987c20 */ /* 0x000fe20008410000 */
[----:B------:R-:W-:Y:S02]  /*72d0*/  ISETP.GT.AND P6, PT, R188, 0x38, P2 ;  /* 0x00000038bc00780c */ /* 0x000fe400017c4270 */
[----:B------:R-:W-:Y:S02]  /*72e0*/  ISETP.LT.OR P4, PT, R189, 0x32, P4 ;  /* 0x00000032bd00780c */ /* 0x000fe40002781670 */
[----:B------:R-:W-:Y:S02]  /*72f0*/  FSEL R178, R174, -INF , !P3 ;  /* 0xff800000aeb27808 */ /* 0x000fe40005800000 */
        /* <DEDUP_REMOVED lines=12> */
[----:B-1----:R-:W-:Y:S01]  /*73c0*/  FSEL R180, R180, -INF , !P2 ;  /* 0xff800000b4b47808 */ /* 0x002fe20005000000 */
[--C-:B------:R-:W-:Y:S01]  /*73d0*/  FFMA.FTZ R164, R169, UR6, -R152.reuse ;  /* 0x00000006a9a47c23 */ /* 0x100fe20008010898 */
        /* <DEDUP_REMOVED lines=8> */
[--C-:B------:R-:W-:Y:S01]  /*7460*/  FFMA.FTZ R157, R157, UR6, -R152.reuse ;  /* 0x000000069d9d7c23 */ /* 0x100fe20008010898 */
[----:B------:R-:W0:Y:S01]  /*7470*/  SHFL.BFLY PT, R182, R156, 0x2, 0x1f ;  /* 0x0c401f009cb67f89 */ /* 0x000e2200000e0000 */
[--C-:B------:R-:W-:Y:S01]  /*7480*/  FFMA.FTZ R190, R172, UR6, -R152.reuse ;  /* 0x00000006acbe7c23 */ /* 0x100fe20008010898 */
[--C-:B------:R-:W-:Y:S01]  /*7490*/  FFMA.FTZ R165, R173, UR6, -R152.reuse ;  /* 0x00000006ada57c23 */ /* 0x100fe20008010898 */
[--C-:B------:R-:W-:Y:S01]  /*74a0*/  FFMA.FTZ R184, R176, UR6, -R152.reuse ;  /* 0x00000006b0b87c23 */ /* 0x100fe20008010898 */
[--C-:B------:R-:W-:Y:S01]  /*74b0*/  FFMA.FTZ R168, R177, UR6, -R152.reuse ;  /* 0x00000006b1a87c23 */ /* 0x100fe20008010898 */
[--C-:B------:R-:W-:Y:S01]  /*74c0*/  FFMA.FTZ R186, R187, UR6, -R152.reuse ;  /* 0x00000006bbba7c23 */ /* 0x100fe20008010898 */
[----:B------:R-:W-:Y:S01]  /*74d0*/  FFMA.FTZ R152, R181, UR6, -R152 ;  /* 0x00000006b5987c23 */ /* 0x000fe20008010898 */
        /* <DEDUP_REMOVED lines=8> */
[----:B0-----:R-:W-:-:S02]  /*7560*/  FMNMX.FTZ R156, R156, R169, !PT ;  /* 0x000000a99c9c7209 */ /* 0x001fc40007810000 */
[----:B------:R-:W-:-:S05]  /*7570*/  FSEL R169, R21, RZ, P5 ;  /* 0x000000ff15a97208 */ /* 0x000fca0002800000 */
[----:B------:R-:W-:Y:S01]  /*7580*/  MUFU.EX2 R194, R194 ;  /* 0x000000c200c27308 */ /* 0x000fe20000000800 */
[----:B------:R-:W-:Y:S01]  /*7590*/  FSETP.NEU.FTZ.AND P2, PT, R156, -INF , PT ;  /* 0xff8000009c00780b */ /* 0x000fe20003f5d000 */
[----:B------:R-:W-:-:S06]  /*75a0*/  FADD.FTZ R169, -R169, R3 ;  /* 0x00000003a9a97221 */ /* 0x000fcc0000010100 */
[----:B------:R0:W-:Y:S01]  /*75b0*/  MUFU.EX2 R3, R152 ;  /* 0x0000009800037308 */ /* 0x0001e20000000800 */
[----:B------:R-:W-:-:S07]  /*75c0*/  FMUL.FTZ R172, R169, UR6 ;  /* 0x00000006a9ac7c20 */ /* 0x000fce0008410000 */
[----:B------:R-:W-:Y:S01]  /*75d0*/  MUFU.EX2 R161, R161 ;  /* 0x000000a100a17308 */ /* 0x000fe20000000800 */
[----:B0-----:R-:W-:-:S05]  /*75e0*/  FMUL.FTZ R152, R156, UR6 ;  /* 0x000000069c987c20 */ /* 0x001fca0008410000 */
[----:B------:R-:W-:Y:S02]  /*75f0*/  FSEL R169, R152, RZ, P2 ;  /* 0x000000ff98a97208 */ /* 0x000fe40001000000 */
[----:B------:R-:W0:Y:S03]  /*7600*/  MUFU.EX2 R152, R172 ;  /* 0x000000ac00987308 */ /* 0x000e260000000800 */
[--C-:B------:R-:W-:Y:S01]  /*7610*/  FFMA.FTZ R197, R0, UR6, -R169.reuse ;  /* 0x0000000600c57c23 */ /* 0x100fe200080108a9 */
[----:B------:R-:W-:Y:S02]  /*7620*/  IMAD.U32 R0, RZ, RZ, UR14 ;  /* 0x0000000eff007e24 */ /* 0x000fe4000f8e00ff */
[--C-:B------:R-:W-:Y:S01]  /*7630*/  FFMA.FTZ R153, R153, UR6, -R169.reuse ;  /* 0x0000000699997c23 */ /* 0x100fe200080108a9 */
[--C-:B------:R-:W-:Y:S01]  /*7640*/  FFMA.FTZ R199, R154, UR6, -R169.reuse ;  /* 0x000000069ac77c23 */ /* 0x100fe200080108a9 */
[--C-:B------:R-:W-:Y:S01]  /*7650*/  FFMA.FTZ R154, R155, UR6, -R169.reuse ;  /* 0x000000069b9a7c23 */ /* 0x100fe200080108a9 */
[----:B------:R-:W-:Y:S01]  /*7660*/  @!P1 VIADD R0, R0, 0x30860 ;  /* 0x0003086000009836 */ /* 0x000fe20000000000 */
[----:B------:R-:W-:Y:S01]  /*7670*/  MUFU.EX2 R197, R197 ;  /* 0x000000c500c57308 */ /* 0x000fe20000000800 */
[--C-:B------:R-:W-:Y:S01]  /*7680*/  FFMA.FTZ R193, R158, UR6, -R169.reuse ;  /* 0x000000069ec17c23 */ /* 0x100fe200080108a9 */
[--C-:B------:R-:W-:Y:S01]  /*7690*/  FFMA.FTZ R155, R159, UR6, -R169.reuse ;  /* 0x000000069f9b7c23 */ /* 0x100fe200080108a9 */
[--C-:B------:R-:W-:Y:S01]  /*76a0*/  FFMA.FTZ R195, R162, UR6, -R169.reuse ;  /* 0x00000006a2c37c23 */ /* 0x100fe200080108a9 */
[----:B------:R-:W-:Y:S01]  /*76b0*/  @!P1 PRMT R0, RZ, 0x654, R0 ;  /* 0x00000654ff009816 */ /* 0x000fe20000000000 */
[--C-:B------:R-:W-:Y:S01]  /*76c0*/  FFMA.FTZ R166, R166, UR6, -R169.reuse ;  /* 0x00000006a6a67c23 */ /* 0x100fe200080108a9 */
[--C-:B------:R-:W-:Y:S01]  /*76d0*/  FFMA.FTZ R167, R167, UR6, -R169.reuse ;  /* 0x00000006a7a77c23 */ /* 0x100fe200080108a9 */
[--C-:B------:R-:W-:Y:S01]  /*76e0*/  FFMA.FTZ R170, R170, UR6, -R169.reuse ;  /* 0x00000006aaaa7c23 */ /* 0x100fe200080108a9 */
[----:B------:R1:W-:Y:S01]  /*76f0*/  @!P1 SYNCS.ARRIVE.TRANS64.RED.A1T0 RZ, [R0+URZ], RZ ;  /* 0x000000ff00ff99a7 */ /* 0x0003e2000810043f */
[----:B------:R-:W-:Y:S01]  /*7700*/  MUFU.EX2 R153, R153 ;  /* 0x0000009900997308 */ /* 0x000fe20000000800 */
[----:B0-----:R-:W-:Y:S01]  /*7710*/  FFMA.FTZ R15, R152, R15, R196 ;  /* 0x0000000f980f7223 */ /* 0x001fe200000100c4 */
[--C-:B------:R-:W-:Y:S01]  /*7720*/  FFMA.FTZ R171, R171, UR6, -R169.reuse ;  /* 0x00000006abab7c23 */ /* 0x100fe200080108a9 */
[--C-:B------:R-:W-:Y:S01]  /*7730*/  FFMA.FTZ R178, R178, UR6, -R169.reuse ;  /* 0x00000006b2b27c23 */ /* 0x100fe200080108a9 */
[----:B------:R-:W-:Y:S01]  /*7740*/  FFMA.FTZ R175, R175, UR6, -R169 ;  /* 0x00000006afaf7c23 */ /* 0x000fe200080108a9 */
[----:B------:R-:W-:Y:S01]  /*7750*/  FADD.FTZ R15, R174, R15 ;  /* 0x0000000fae0f7221 */ /* 0x000fe20000010000 */
[----:B------:R-:W-:Y:S01]  /*7760*/  FFMA.FTZ R179, R179, UR6, -R169 ;  /* 0x00000006b3b37c23 */ /* 0x000fe200080108a9 */
[----:B-1----:R-:W-:Y:S01]  /*7770*/  FSEL R0, R156, RZ, P2 ;  /* 0x000000ff9c007208 */ /* 0x002fe20001000000 */
[----:B------:R-:W-:Y:S01]  /*7780*/  MUFU.EX2 R199, R199 ;  /* 0x000000c700c77308 */ /* 0x000fe20000000800 */
[----:B------:R-:W-:Y:S01]  /*7790*/  FADD.FTZ R15, R198, R15 ;  /* 0x0000000fc60f7221 */ /* 0x000fe20000010000 */
[C---:B------:R-:W-:Y:S01]  /*77a0*/  ISETP.GT.AND P2, PT, R20.reuse, UR54, PT ;  /* 0x0000003614007c0c */ /* 0x040fe2000bf44270 */
[----:B------:R-:W-:-:S02]  /*77b0*/  VIADD R20, R20, 0xffffffff ;  /* 0xffffffff14147836 */ /* 0x000fc40000000000 */
[----:B------:R-:W-:Y:S01]  /*77c0*/  FADD.FTZ R0, -R0, R2 ;  /* 0x0000000200007221 */ /* 0x000fe20000010100 */
[----:B------:R-:W-:Y:S01]  /*77d0*/  FFMA.FTZ R2, R163, UR6, -R169 ;  /* 0x00000006a3027c23 */ /* 0x000fe200080108a9 */
[C---:B------:R-:W-:Y:S01]  /*77e0*/  FADD.FTZ R15, R157.reuse, R15 ;  /* 0x0000000f9d0f7221 */ /* 0x040fe20000010000 */
[----:B------:R-:W-:Y:S01]  /*77f0*/  FFMA.FTZ R169, R180, UR6, -R169 ;  /* 0x00000006b4a97c23 */ /* 0x000fe200080108a9 */
[----:B------:R-:W-:Y:S01]  /*7800*/  FMUL.FTZ R0, R0, UR6 ;  /* 0x0000000600007c20 */ /* 0x000fe20008410000 */
[----:B------:R-:W-:Y:S01]  /*7810*/  MUFU.EX2 R154, R154 ;  /* 0x0000009a009a7308 */ /* 0x000fe20000000800 */
[----:B------:R-:W-:Y:S01]  /*7820*/  FADD.FTZ R15, R192, R15 ;  /* 0x0000000fc00f7221 */ /* 0x000fe20000010000 */
[----:B------:R-:W-:Y:S02]  /*7830*/  F2FP.F16.F32.PACK_AB R196, R174, R196 ;  /* 0x000000c4aec4723e */ /* 0x000fe400000000ff */
[----:B------:R-:W-:Y:S01]  /*7840*/  F2FP.F16.F32.PACK_AB R198, R157, R198 ;  /* 0x000000c69dc6723e */ /* 0x000fe200000000ff */
[C---:B------:R-:W-:Y:S01]  /*7850*/  FADD.FTZ R15, R160.reuse, R15 ;  /* 0x0000000fa00f7221 */ /* 0x040fe20000010000 */
[----:B------:R-:W-:-:S02]  /*7860*/  F2FP.F16.F32.PACK_AB R192, R160, R192 ;  /* 0x000000c0a0c0723e */ /* 0x000fc400000000ff */
[----:B------:R-:W0:Y:S01]  /*7870*/  MUFU.EX2 R0, R0 ;  /* 0x0000000000007308 */ /* 0x000e220000000800 */
[----:B------:R-:W-:Y:S01]  /*7880*/  FADD.FTZ R15, R194, R15 ;  /* 0x0000000fc20f7221 */ /* 0x000fe20000010000 */
[----:B------:R-:W-:-:S03]  /*7890*/  F2FP.F16.F32.PACK_AB R194, R161, R194 ;  /* 0x000000c2a1c2723e */ /* 0x000fc600000000ff */
[----:B------:R-:W-:-:S03]  /*78a0*/  FADD.FTZ R15, R161, R15 ;  /* 0x0000000fa10f7221 */ /* 0x000fc60000010000 */
[----:B------:R-:W1:Y:S08]  /*78b0*/  MUFU.EX2 R193, R193 ;  /* 0x000000c100c17308 */ /* 0x000e700000000800 */
[----:B------:R-:W2:Y:S01]  /*78c0*/  MUFU.EX2 R155, R155 ;  /* 0x0000009b009b7308 */ /* 0x000ea20000000800 */
[----:B0-----:R-:W-:Y:S01]  /*78d0*/  FFMA.FTZ R14, R0, R14, R197 ;  /* 0x0000000e000e7223 */ /* 0x001fe200000100c5 */
[----:B------:R-:W-:-:S03]  /*78e0*/  F2FP.F16.F32.PACK_AB R197, R153, R197 ;  /* 0x000000c599c5723e */ /* 0x000fc600000000ff */
[----:B------:R-:W-:-:S03]  /*78f0*/  FADD.FTZ R14, R153, R14 ;  /* 0x0000000e990e7221 */ /* 0x000fc60000010000 */
[----:B------:R-:W0:Y:S01]  /*7900*/  MUFU.EX2 R195, R195 ;  /* 0x000000c300c37308 */ /* 0x000e220000000800 */
[----:B------:R-:W-:Y:S01]  /*7910*/  FADD.FTZ R14, R199, R14 ;  /* 0x0000000ec70e7221 */ /* 0x000fe20000010000 */
[----:B------:R-:W-:-:S03]  /*7920*/  F2FP.F16.F32.PACK_AB R199, R154, R199 ;  /* 0x000000c79ac7723e */ /* 0x000fc600000000ff */
[----:B------:R-:W-:-:S03]  /*7930*/  FADD.FTZ R14, R154, R14 ;  /* 0x0000000e9a0e7221 */ /* 0x000fc60000010000 */
[----:B------:R-:W3:Y:S01]  /*7940*/  MUFU.EX2 R2, R2 ;  /* 0x0000000200027308 */ /* 0x000ee20000000800 */
[----:B-1----:R-:W-:Y:S01]  /*7950*/  FADD.FTZ R14, R193, R14 ;  /* 0x0000000ec10e7221 */ /* 0x002fe20000010000 */
[----:B--2---:R-:W-:-:S03]  /*7960*/  F2FP.F16.F32.PACK_AB R193, R155, R193 ;  /* 0x000000c19bc1723e */ /* 0x004fc600000000ff */
[----:B------:R-:W-:-:S03]  /*7970*/  FADD.FTZ R14, R155, R14 ;  /* 0x0000000e9b0e7221 */ /* 0x000fc60000010000 */
[----:B------:R-:W1:Y:S01]  /*7980*/  MUFU.EX2 R188, R188 ;  /* 0x000000bc00bc7308 */ /* 0x000e620000000800 */
[----:B0-----:R-:W-:-:S07]  /*7990*/  FADD.FTZ R14, R195, R14 ;  /* 0x0000000ec30e7221 */ /* 0x001fce0000010000 */
[----:B------:R-:W0:Y:S01]  /*79a0*/  MUFU.EX2 R166, R166 ;  /* 0x000000a600a67308 */ /* 0x000e220000000800 */
[C---:B---3--:R-:W-:Y:S01]  /*79b0*/  FADD.FTZ R14, R2.reuse, R14 ;  /* 0x0000000e020e7221 */ /* 0x048fe20000010000 */
        /* <DEDUP_REMOVED lines=13> */
[----:B0-----:R-:W-:-:S07]  /*7a90*/  FADD.FTZ R15, R190, R15 ;  /* 0x0000000fbe0f7221 */ /* 0x001fce0000010000 */
        /* <DEDUP_REMOVED lines=16> */
[C---:B--2---:R-:W-:Y:S01]  /*7ba0*/  FADD.FTZ R14, R175.reuse, R14 ;  /* 0x0000000eaf0e7221 */ /* 0x044fe20000010000 */
[----:B------:R-:W-:-:S06]  /*7bb0*/  F2FP.F16.F32.PACK_AB R185, R175, R178 ;  /* 0x000000b2afb9723e */ /* 0x000fcc00000000ff */
[----:B------:R-:W2:Y:S01]  /*7bc0*/  MUFU.EX2 R169, R169 ;  /* 0x000000a900a97308 */ /* 0x000ea20000000800 */
[----:B-1----:R-:W-:Y:S01]  /*7bd0*/  FADD.FTZ R15, R186, R15 ;  /* 0x0000000fba0f7221 */ /* 0x002fe20000010000 */
[----:B------:R-:W-:-:S03]  /*7be0*/  F2FP.F16.F32.PACK_AB R186, R3, R186 ;  /* 0x000000ba03ba723e */ /* 0x000fc600000000ff */
[----:B------:R-:W-:Y:S01]  /*7bf0*/  FADD.FTZ R15, R3, R15 ;  /* 0x0000000f030f7221 */ /* 0x000fe20000010000 */
[----:B------:R-:W-:Y:S02]  /*7c00*/  IMAD.MOV.U32 R3, RZ, RZ, R21 ;  /* 0x000000ffff037224 */ /* 0x000fe400078e0015 */
[----:B0-----:R-:W-:-:S04]  /*7c10*/  FADD.FTZ R14, R179, R14 ;  /* 0x0000000eb30e7221 */ /* 0x001fc80000010000 */
[C---:B--2---:R-:W-:Y:S01]  /*7c20*/  FADD.FTZ R14, R169.reuse, R14 ;  /* 0x0000000ea90e7221 */ /* 0x044fe20000010000 */
[----:B------:R-:W-:Y:S01]  /*7c30*/  F2FP.F16.F32.PACK_AB R187, R169, R179 ;  /* 0x000000b3a9bb723e */ /* 0x000fe200000000ff */
[----:B------:R-:W-:Y:S06]  /*7c40*/  @P2 BRA `(.L_x_1246) ;  /* 0xffffffd400302947 */ /* 0x000fec000383ffff */
[----:B------:R-:W-:Y:S01]  /*7c50*/  IMAD.MOV.U32 R2, RZ, RZ, R156 ;  /* 0x000000ffff027224 */ /* 0x000fe200078e009c */
[----:B------:R-:W-:Y:S01]  /*7c60*/  UMOV UR36, UR4 ;  /* 0x0000000400247c82 */ /* 0x000fe20008000000 */
[----:B------:R-:W-:Y:S01]  /*7c70*/  IMAD.MOV.U32 R3, RZ, RZ, R21 ;  /* 0x000000ffff037224 */ /* 0x000fe200078e0015 */
[----:B------:R-:W-:-:S06]  /*7c80*/  UMOV UR38, UR7 ;  /* 0x0000000700267c82 */ /* 0x000fcc0008000000 */
.L_x_1229:
[----:B------:R-:W-:Y:S01]  /*7c90*/  ULDC UR4, c[0x0][0x448] ;  /* 0x0001120000047ab9 */ /* 0x000fe20000000800 */
[----:B------:R-:W-:Y:S01]  /*7ca0*/  ULDC UR7, c[0x0][0x9e4] ;  /* 0x0002790000077ab9 */ /* 0x000fe20000000800 */
[----:B------:R-:W-:Y:S02]  /*7cb0*/  UISETP.NE.AND UP0, UPT, UR4, 0x1, UPT ;  /* 0x000000010400788c */ /* 0x000fe4000bf05270 */
[----:B------:R-:W-:Y:S02]  /*7cc0*/  UISETP.GE.AND UP1, UPT, UR7, 0x1, UPT ;  /* 0x000000010700788c */ /* 0x000fe4000bf26270 */
[----:B------:R-:W-:Y:S02]  /*7cd0*/  UIADD3 UR11, UR61, 0x7f, URZ ;  /* 0x0000007f3d0b7890 */ /* 0x000fe4000fffe03f */
[----:B------:R-:W-:Y:S02]  /*7ce0*/  UIADD3 UR10, UR60, 0x1, -UR39 ;  /* 0x000000013c0a7890 */ /* 0x000fe4000fffe827 */
[----:B------:R-:W-:-:S03]  /*7cf0*/  PLOP3.LUT P5, PT, PT, PT, UP1, 0x80, 0x0 ;  /* 0x000000000000781c */ /* 0x000fc60003faf018 */
[----:B------:R-:W-:Y:S01]  /*7d00*/  @UP0 ULDC UR4, c[0x0][0x44c] ;  /* 0x0001130000040ab9 */ /* 0x000fe20000000800 */
[----:B------:R-:W-:Y:S01]  /*7d10*/  @UP0 ULDC UR14, c[0x0][0x450] ;  /* 0x00011400000e0ab9 */ /* 0x000fe20000000800 */
[----:B------:R-:W-:-:S04]  /*7d20*/  UIMAD.WIDE.U32 UR4, UR11, UR4, URZ ;  /* 0x000000040b0472a5 */ /* 0x000fc8000f8e003f */
[----:B------:R-:W-:-:S03]  /*7d30*/  @UP0 USHF.R.U32.HI UR11, URZ, UR14, UR5 ;  /* 0x0000000e3f0b0299 */ /* 0x000fc60008011605 */
[----:B------:R-:W-:Y:S01]  /*7d40*/  ULDC UR14, c[0x0][0x9dc] ;  /* 0x00027700000e7ab9 */ /* 0x000fe20000000800 */
[----:B------:R-:W-:-:S04]  /*7d50*/  UIADD3 UR15, UR10, UR11, URZ ;  /* 0x0000000b0a0f7290 */ /* 0x000fc8000fffe03f */
        /* <DEDUP_REMOVED lines=12> */
.L_x_1248:
[----:B------:R-:W-:-:S11]  /*7e20*/  UISETP.NE.AND UP1, UPT, UR7, 0x1, UPT ;  /* 0x000000010700788c */ /* 0x000fd6000bf25270 */
[----:B------:R-:W-:Y:S02]  /*7e30*/  @UP1 ULDC.64 UR4, c[0x0][0x9e8] ;  /* 0x00027a0000041ab9 */ /* 0x000fe40000000a00 */
[----:B------:R-:W-:-:S04]  /*7e40*/  UIMAD.WIDE.U32 UR10, UR15, UR4, URZ ;  /* 0x000000040f0a72a5 */ /* 0x000fc8000f8e003f */
[----:B------:R-:W-:-:S12]  /*7e50*/  @UP1 USHF.R.U32.HI UR15, URZ, UR5, UR11 ;  /* 0x000000053f0f1299 */ /* 0x000fd8000801160b */
.L_x_1249:
[----:B------:R-:W-:-:S04]  /*7e60*/  UIMAD UR7, UR15, UR7, URZ ;  /* 0x000000070f0772a4 */ /* 0x000fc8000f8e023f */
[----:B------:R-:W-:-:S04]  /*7e70*/  UISETP.LT.AND UP1, UPT, UR14, UR7, UPT ;  /* 0x000000070e00728c */ /* 0x000fc8000bf21270 */
[----:B------:R-:W-:-:S12]  /*7e80*/  USEL UR14, UR14, UR7, !UP1 ;  /* 0x000000070e0e7287 */ /* 0x000fd8000c800000 */
.L_x_1247:
[----:B------:R-:W-:Y:S01]  /*7e90*/  UIADD3 UR14, UR14, 0x3f, URZ ;  /* 0x0000003f0e0e7890 */ /* 0x000fe2000fffe03f */
[----:B------:R-:W-:-:S03]  /*7ea0*/  R2UR UR5, R19 ;  /* 0x00000000130572ca */ /* 0x000fc600000e0000 */
[----:B------:R-:W-:-:S04]  /*7eb0*/  USHF.R.S32.HI UR4, URZ, 0x1f, UR14 ;  /* 0x0000001f3f047899 */ /* 0x000fc8000801140e */
[----:B------:R-:W-:-:S04]  /*7ec0*/  ULEA.HI UR4, UR4, UR14, URZ, 0x6 ;  /* 0x0000000e04047291 */ /* 0x000fc8000f8f303f */
[----:B------:R-:W-:-:S04]  /*7ed0*/  USHF.R.S32.HI UR4, URZ, 0x6, UR4 ;  /* 0x000000063f047899 */ /* 0x000fc80008011404 */
[----:B------:R-:W-:-:S04]  /*7ee0*/  UISETP.LT.AND UP1, UPT, UR5, UR4, UPT ;  /* 0x000000040500728c */ /* 0x000fc8000bf21270 */
[----:B------:R-:W-:-:S06]  /*7ef0*/  USEL UR54, UR5, UR4, !UP1 ;  /* 0x0000000405367287 */ /* 0x000fcc000c800000 */
[----:B------:R-:W-:-:S13]  /*7f00*/  ISETP.GE.AND P2, PT, R20, UR54, PT ;  /* 0x0000003614007c0c */ /* 0x000fda000bf46270 */
[----:B------:R-:W-:Y:S05]  /*7f10*/  @!P2 BRA `(.L_x_1250) ;  /* 0x000000200030a947 */ /* 0x000fea0003800000 */
[----:B------:R-:W-:Y:S01]  /*7f20*/  IMAD.MOV.U32 R236, RZ, RZ, R2 ;  /* 0x000000ffffec7224 */ /* 0x000fe200078e0002 */
[----:B------:R-:W-:Y:S01]  /*7f30*/  UMOV UR7, UR38 ;  /* 0x0000002600077c82 */ /* 0x000fe20008000000 */
[----:B------:R-:W-:Y:S01]  /*7f40*/  IMAD.MOV.U32 R21, RZ, RZ, R3 ;  /* 0x000000ffff157224 */ /* 0x000fe200078e0003 */
[----:B------:R-:W-:Y:S01]  /*7f50*/  UMOV UR4, UR36 ;  /* 0x0000002400047c82 */ /* 0x000fe20008000000 */
[----:B------:R-:W-:-:S05]  /*7f60*/  ULDC UR5, c[0x0][0x9d8] ;  /* 0x0002760000057ab9 */ /* 0x000fca0000000800 */
.L_x_1259:
[----:B------:R-:W-:-:S04]  /*7f70*/  UIADD3 UR36, UR4, 0x1, URZ ;  /* 0x0000000104247890 */ /* 0x000fc8000fffe03f */
[----:B------:R-:W-:-:S04]  /*7f80*/  UISETP.NE.AND UP1, UPT, UR36, 0x2, UPT ;  /* 0x000000022400788c */ /* 0x000fc8000bf25270 */
[----:B------:R-:W-:Y:S02]  /*7f90*/  USEL UR38, URZ, 0x1, UP1 ;  /* 0x000000013f267887 */ /* 0x000fe40008800000 */
[----:B------:R-:W-:Y:S02]  /*7fa0*/  USEL UR36, UR36, URZ, UP1 ;  /* 0x0000003f24247287 */ /* 0x000fe40008800000 */
[----:B------:R-:W-:Y:S01]  /*7fb0*/  ULOP3.LUT UR38, UR7, UR38, URZ, 0x3c, !UPT ;  /* 0x0000002607267292 */ /* 0x000fe2000f8e3c3f */
[----:B------:R-:W-:Y:S11]  /*7fc0*/  @!P0 BRA `(.L_x_1251) ;  /* 0x0000000000048947 */ /* 0x000ff60003800000 */
[----:B------:R-:W-:Y:S01]  /*7fd0*/  BPT.TRAP 0x1 ;  /* 0x000000040000795c */ /* 0x000fe20000300000 */
.L_x_1251:
[----:B------:R-:W-:Y:S01]  /*7fe0*/  ULEA UR6, UR36, UR37, 0x3 ;  /* 0x0000002524067291 */ /* 0x000fe2000f8e183f */
[----:B------:R-:W-:-:S05]  /*7ff0*/  IMAD.U32 R2, RZ, RZ, UR38 ;  /* 0x00000026ff027e24 */ /* 0x000fca000f8e00ff */
[----:B------:R-:W-:-:S04]  /*8000*/  SHF.L.U32 R2, R2, 0x1f, RZ ;  /* 0x0000001f02027819 */ /* 0x000fc800000006ff */
[----:B------:R0:W1:Y:S01]  /*8010*/  SYNCS.PHASECHK.TRANS64.TRYWAIT P2, [UR6+0x30830], R2 ;  /* 0x03083002ff0075a7 */ /* 0x0000620008040146 */
[----:B------:R-:W-:Y:S05]  /*8020*/  @!P0 BRA `(.L_x_1252) ;  /* 0x0000000000048947 */ /* 0x000fea0003800000 */
[----:B------:R-:W-:Y:S01]  /*8030*/  BPT.TRAP 0x1 ;  /* 0x000000040000795c */ /* 0x000fe20000300000 */
.L_x_1252:
[-C--:B------:R-:W-:Y:S01]  /*8040*/  FMUL.FTZ R24, R24, R152.reuse ;  /* 0x0000009818187220 */ /* 0x080fe20000410000 */
[----:B------:R-:W-:Y:S01]  /*8050*/  FMUL.FTZ R25, R25, R152 ;  /* 0x0000009819197220 */ /* 0x000fe20000410000 */
[----:B-1----:R-:W-:Y:S06]  /*8060*/  @P2 BRA `(.L_x_1253) ;  /* 0x0000000000082947 */ /* 0x002fec0003800000 */
[----:B------:R-:W1:Y:S02]  /*8070*/  SYNCS.PHASECHK.TRANS64.TRYWAIT P2, [UR6+0x30830], R2 ;  /* 0x03083002ff0075a7 */ /* 0x000e640008040146 */
[----:B-1----:R-:W-:Y:S05]  /*8080*/  @!P2 BRA `(.L_x_1254) ;  /* 0x0000012c0044a947 */ /* 0x002fea0003800000 */
.L_x_1253:
        /* <DEDUP_REMOVED lines=67> */
[----:B------:R-:W-:Y:S01]  /*84c0*/  WARPGROUP.ARRIVE ;  /* 0x00000000000079c5 */ /* 0x000fe20000000000 */
        /* <DEDUP_REMOVED lines=156> */
.L_x_1255:
[----:B------:R-:W-:Y:S01]  /*8e90*/  ULEA UR10, UR4, UR37, 0x3 ;  /* 0x00000025040a7291 */ /* 0x000fe2000f8e183f */
[----:B------:R-:W-:-:S05]  /*8ea0*/  IMAD.U32 R0, RZ, RZ, UR7 ;  /* 0x00000007ff007e24 */ /* 0x000fca000f8e00ff */
[----:B------:R-:W-:-:S04]  /*8eb0*/  SHF.L.U32 R0, R0, 0x1f, RZ ;  /* 0x0000001f00007819 */ /* 0x000fc800000006ff */
[----:B------:R2:W3:Y:S01]  /*8ec0*/  SYNCS.PHASECHK.TRANS64.TRYWAIT P2, [UR10+0x30850], R0 ;  /* 0x03085000ff0075a7 */ /* 0x0004e2000804014a */
[----:B------:R-:W-:Y:S05]  /*8ed0*/  @!P0 BRA `(.L_x_1256) ;  /* 0x0000000000048947 */ /* 0x000fea0003800000 */
[----:B------:R-:W-:Y:S01]  /*8ee0*/  BPT.TRAP 0x1 ;  /* 0x000000040000795c */ /* 0x000fe20000300000 */
.L_x_1256:
[----:B---3--:R-:W-:Y:S05]  /*8ef0*/  @P2 BRA `(.L_x_1257) ;  /* 0x0000000000082947 */ /* 0x008fea0003800000 */
[----:B------:R-:W3:Y:S02]  /*8f00*/  SYNCS.PHASECHK.TRANS64.TRYWAIT P2, [UR10+0x30850], R0 ;  /* 0x03085000ff0075a7 */ /* 0x000ee4000804014a */
[----:B---3--:R-:W-:Y:S05]  /*8f10*/  @!P2 BRA `(.L_x_1258) ;  /* 0x0000011c00b8a947 */ /* 0x008fea0003800000 */
.L_x_1257:
[----:B------:R-:W-:Y:S01]  /*8f20*/  UIADD3 UR6, UR37, 0x400, URZ ;  /* 0x0000040025067890 */ /* 0x000fe2000fffe03f */
[----:B------:R-:W-:Y:S01]  /*8f30*/  WARPGROUP.ARRIVE ;  /* 0x00000000000079c5 */ /* 0x000fe20000000000 */
[----:B------:R-:W-:Y:S01]  /*8f40*/  UMOV UR7, 0x40000040 ;  /* 0x4000004000077882 */ /* 0x000fe20000000000 */
[----:B0-2---:R-:W-:Y:S01]  /*8f50*/  FMUL.FTZ R0, R152, UR5 ;  /* 0x0000000598007c20 */ /* 0x005fe20008410000 */
[----:B------:R-:W-:Y:S01]  /*8f60*/  USHF.R.U32.HI UR6, URZ, 0x4, UR6 ;  /* 0x000000043f067899 */ /* 0x000fe20008011606 */
[----:B-1----:R-:W-:Y:S01]  /*8f70*/  FMUL.FTZ R2, R153, UR5 ;  /* 0x0000000599027c20 */ /* 0x002fe20008410000 */
[----:B------:R-:W-:Y:S01]  /*8f80*/  FMUL.FTZ R156, R156, UR5 ;  /* 0x000000059c9c7c20 */ /* 0x000fe20008410000 */
[----:B------:R-:W-:Y:S01]  /*8f90*/  FMUL.FTZ R153, R154, UR5 ;  /* 0x000000059a997c20 */ /* 0x000fe20008410000 */
[----:B------:R-:W-:Y:S01]  /*8fa0*/  ULOP3.LUT UR6, UR6, 0x3fff, URZ, 0xc0, !UPT ;  /* 0x00003fff06067892 */ /* 0x000fe2000f8ec03f */
[----:B------:R-:W0:Y:S01]  /*8fb0*/  MUFU.TANH R0, R0 ;  /* 0x0000000000007308 */ /* 0x000e220000002400 */
[----:B------:R-:W-:Y:S01]  /*8fc0*/  FMUL.FTZ R157, R157, UR5 ;  /* 0x000000059d9d7c20 */ /* 0x000fe20008410000 */
[----:B------:R-:W-:Y:S01]  /*8fd0*/  FMUL.FTZ R154, R155, UR5 ;  /* 0x000000059b9a7c20 */ /* 0x000fe20008410000 */
[----:B------:R-:W-:Y:S01]  /*8fe0*/  ULOP3.LUT UR6, UR6, 0x2000000, URZ, 0xfc, !UPT ;  /* 0x0200000006067892 */ /* 0x000fe2000f8efc3f */
[----:B------:R-:W-:Y:S01]  /*8ff0*/  FMUL.FTZ R155, R158, UR5 ;  /* 0x000000059e9b7c20 */ /* 0x000fe20008410000 */
[----:B------:R-:W-:Y:S01]  /*9000*/  FMUL.FTZ R158, R159, UR5 ;  /* 0x000000059f9e7c20 */ /* 0x000fe20008410000 */
[----:B------:R-:W-:Y:S01]  /*9010*/  FMUL.FTZ R159, R160, UR5 ;  /* 0x00000005a09f7c20 */ /* 0x000fe20008410000 */
[----:B------:R-:W-:Y:S01]  /*9020*/  ULEA UR4, UR4, UR6, 0xb ;  /* 0x0000000604047291 */ /* 0x000fe2000f8e583f */
[----:B------:R-:W1:Y:S01]  /*9030*/  MUFU.TANH R2, R2 ;  /* 0x0000000200027308 */ /* 0x000e620000002400 */
[----:B------:R-:W-:Y:S01]  /*9040*/  FMUL.FTZ R160, R161, UR5 ;  /* 0x00000005a1a07c20 */ /* 0x000fe20008410000 */
[----:B------:R-:W-:Y:S01]  /*9050*/  FMUL.FTZ R161, R164, UR5 ;  /* 0x00000005a4a17c20 */ /* 0x000fe20008410000 */
[----:B------:R-:W-:Y:S01]  /*9060*/  FMUL.FTZ R164, R165, UR5 ;  /* 0x00000005a5a47c20 */ /* 0x000fe20008410000 */
[----:B------:R-:W-:Y:S01]  /*9070*/  FMUL.FTZ R165, R168, UR5 ;  /* 0x00000005a8a57c20 */ /* 0x000fe20008410000 */
[----:B------:R-:W-:Y:S01]  /*9080*/  FMUL.FTZ R168, R169, UR5 ;  /* 0x00000005a9a87c20 */ /* 0x000fe20008410000 */
[----:B------:R-:W-:Y:S01]  /*9090*/  UMOV UR6, UR4 ;  /* 0x0000000400067c82 */ /* 0x000fe20008000000 */
[----:B------:R-:W-:Y:S01]  /*90a0*/  FMUL.FTZ R169, R172, UR5 ;  /* 0x00000005aca97c20 */ /* 0x000fe20008410000 */
[----:B------:R-:W-:Y:S01]  /*90b0*/  HGMMA.64x256x16.F32 R24, R196, gdesc[UR4].tnspB, R24, gsb0 ;  /* 0x43e00004c4187df0 */ /* 0x000fe20008000818 */
[----:B------:R-:W-:Y:S01]  /*90c0*/  UIADD3 UR6, UR4, 0x80, URZ ;  /* 0x0000008004067890 */ /* 0x000fe2000fffe03f */
[----:B------:R-:W2:Y:S01]  /*90d0*/  MUFU.TANH R156, R156 ;  /* 0x0000009c009c7308 */ /* 0x000ea20000002400 */
[----:B------:R-:W-:Y:S01]  /*90e0*/  UMOV UR7, 0x40000040 ;  /* 0x4000004000077882 */ /* 0x000fe20000000000 */
[----:B0-----:R-:W-:Y:S01]  /*90f0*/  FMNMX.FTZ R3, R0, R21, !PT ;  /* 0x0000001500037209 */ /* 0x001fe20007810000 */
[----:B------:R-:W-:Y:S01]  /*9100*/  FMUL.FTZ R172, R173, UR5 ;  /* 0x00000005adac7c20 */ /* 0x000fe20008410000 */
[----:B------:R-:W-:Y:S01]  /*9110*/  FMUL.FTZ R173, R176, UR5 ;  /* 0x00000005b0ad7c20 */ /* 0x000fe20008410000 */
[----:B------:R-:W-:Y:S01]  /*9120*/  FMUL.FTZ R177, R177, UR5 ;  /* 0x00000005b1b17c20 */ /* 0x000fe20008410000 */
[----:B------:R-:W-:Y:S01]  /*9130*/  FMUL.FTZ R176, R180, UR5 ;  /* 0x00000005b4b07c20 */ /* 0x000fe20008410000 */
[----:B-1----:R-:W-:Y:S01]  /*9140*/  FMNMX.FTZ R3, R2, R3, !PT ;  /* 0x0000000302037209 */ /* 0x002fe20007810000 */
[----:B------:R-:W0:Y:S01]  /*9150*/  MUFU.TANH R157, R157 ;  /* 0x0000009d009d7308 */ /* 0x000e220000002400 */
[----:B------:R-:W-:Y:S01]  /*9160*/  FMUL.FTZ R180, R181, UR5 ;  /* 0x00000005b5b47c20 */ /* 0x000fe20008410000 */
[----:B------:R-:W-:Y:S01]  /*9170*/  FMUL.FTZ R162, R162, UR5 ;  /* 0x00000005a2a27c20 */ /* 0x000fe20008410000 */
[----:B------:R-:W-:Y:S01]  /*9180*/  FMUL.FTZ R163, R163, UR5 ;  /* 0x00000005a3a37c20 */ /* 0x000fe20008410000 */
[----:B------:R-:W-:Y:S01]  /*9190*/  FMUL.FTZ R166, R166, UR5 ;  /* 0x00000005a6a67c20 */ /* 0x000fe20008410000 */
[----:B------:R-:W-:Y:S01]  /*91a0*/  FMUL.FTZ R167, R167, UR5 ;  /* 0x00000005a7a77c20 */ /* 0x000fe20008410000 */
[----:B------:R-:W-:Y:S01]  /*91b0*/  FMUL.FTZ R170, R170, UR5 ;  /* 0x00000005aaaa7c20 */ /* 0x000fe20008410000 */
[----:B------:R-:W-:Y:S01]  /*91c0*/  FMUL.FTZ R171, R171, UR5 ;  /* 0x00000005abab7c20 */ /* 0x000fe20008410000 */
[----:B------:R-:W1:Y:S01]  /*91d0*/  MUFU.TANH R159, R159 ;  /* 0x0000009f009f7308 */ /* 0x000e620000002400 */
[----:B--2---:R-:W-:Y:S01]  /*91e0*/  FMNMX.FTZ R3, R156, R3, !PT ;  /* 0x000000039c037209 */ /* 0x004fe20007810000 */
[----:B------:R-:W-:Y:S01]  /*91f0*/  FMUL.FTZ R174, R174, UR5 ;  /* 0x00000005aeae7c20 */ /* 0x000fe20008410000 */
[----:B------:R-:W-:Y:S01]  /*9200*/  FMUL.FTZ R182, R182, UR5 ;  /* 0x00000005b6b67c20 */ /* 0x000fe20008410000 */
[----:B------:R-:W-:Y:S01]  /*9210*/  FMUL.FTZ R175, R175, UR5 ;  /* 0x00000005afaf7c20 */ /* 0x000fe20008410000 */
[----:B------:R-:W-:Y:S01]  /*9220*/  FMUL.FTZ R178, R178, UR5 ;  /* 0x00000005b2b27c20 */ /* 0x000fe20008410000 */
[----:B------:R-:W-:Y:S01]  /*9230*/  FMUL.FTZ R179, R179, UR5 ;  /* 0x00000005b3b37c20 */ /* 0x000fe20008410000 */
[C---:B------:R-:W-:Y:S01]  /*9240*/  ISETP.GT.AND P2, PT, R20.reuse, UR54, PT ;  /* 0x0000003614007c0c */ /* 0x040fe2000bf44270 */
[----:B------:R-:W2:Y:S01]  /*9250*/  MUFU.TANH R160, R160 ;  /* 0x000000a000a07308 */ /* 0x000ea20000002400 */
[----:B0-----:R-:W-:Y:S01]  /*9260*/  FMNMX.FTZ R3, R157, R3, !PT ;  /* 0x000000039d037209 */ /* 0x001fe20007810000 */
[----:B------:R-:W-:-:S06]  /*9270*/  VIADD R20, R20, 0xffffffff ;  /* 0xffffffff14147836 */ /* 0x000fcc0000000000 */
        /* <DEDUP_REMOVED lines=23> */
[----:B0-----:R-:W-:-:S05]  /*93f0*/  FMNMX.FTZ R3, R180, R3, !PT ;  /* 0x00000003b4037209 */ /* 0x001fca0007810000 */
[----:B------:R-:W0:Y:S02]  /*9400*/  SHFL.BFLY PT, R152, R3, 0x2, 0x1f ;  /* 0x0c401f0003987f89 */ /* 0x000e2400000e0000 */
[----:B------:R-:W-:Y:S01]  /*9410*/  MUFU.TANH R155, R155 ;  /* 0x0000009b009b7308 */ /* 0x000fe20000002400 */
[----:B-1----:R-:W-:-:S07]  /*9420*/  FMNMX.FTZ R181, R153, R236, !PT ;  /* 0x000000ec99b57209 */ /* 0x002fce0007810000 */
[----:B------:R-:W-:Y:S01]  /*9430*/  MUFU.TANH R158, R158 ;  /* 0x0000009e009e7308 */ /* 0x000fe20000002400 */
[----:B--2---:R-:W-:-:S07]  /*9440*/  FMNMX.FTZ R181, R154, R181, !PT ;  /* 0x000000b59ab57209 */ /* 0x004fce0007810000 */
[----:B------:R-:W-:Y:S01]  /*9450*/  MUFU.TANH R162, R162 ;  /* 0x000000a200a27308 */ /* 0x000fe20000002400 */
[----:B0-----:R-:W-:-:S07]  /*9460*/  FMNMX.FTZ R3, R3, R152, !PT ;  /* 0x0000009803037209 */ /* 0x001fce0007810000 */
[----:B------:R-:W-:Y:S01]  /*9470*/  MUFU.TANH R163, R163 ;  /* 0x000000a300a37308 */ /* 0x000fe20000002400 */
[----:B------:R-:W0:Y:S07]  /*9480*/  SHFL.BFLY PT, R152, R3, 0x1, 0x1f ;  /* 0x0c201f0003987f89 */ /* 0x000e2e00000e0000 */
[----:B------:R-:W-:Y:S08]  /*9490*/  MUFU.TANH R166, R166 ;  /* 0x000000a600a67308 */ /* 0x000ff00000002400 */
[----:B------:R-:W-:Y:S08]  /*94a0*/  MUFU.TANH R167, R167 ;  /* 0x000000a700a77308 */ /* 0x000ff00000002400 */
[----:B------:R-:W-:Y:S01]  /*94b0*/  MUFU.TANH R170, R170 ;  /* 0x000000aa00aa7308 */ /* 0x000fe20000002400 */
[----:B0-----:R-:W-:-:S07]  /*94c0*/  FMNMX.FTZ R3, R3, R152, !PT ;  /* 0x0000009803037209 */ /* 0x001fce0007810000 */
[----:B------:R-:W-:Y:S01]  /*94d0*/  MUFU.TANH R171, R171 ;  /* 0x000000ab00ab7308 */ /* 0x000fe20000002400 */
[----:B------:R-:W-:-:S07]  /*94e0*/  FADD.FTZ R21, -R3, R21 ;  /* 0x0000001503157221 */ /* 0x000fce0000010100 */
[----:B------:R-:W-:Y:S08]  /*94f0*/  MUFU.TANH R174, R174 ;  /* 0x000000ae00ae7308 */ /* 0x000ff00000002400 */
[----:B------:R-:W-:Y:S08]  /*9500*/  MUFU.TANH R175, R175 ;  /* 0x000000af00af7308 */ /* 0x000ff00000002400 */
[----:B------:R-:W-:Y:S08]  /*9510*/  MUFU.TANH R178, R178 ;  /* 0x000000b200b27308 */ /* 0x000ff00000002400 */
[----:B------:R-:W-:Y:S01]  /*9520*/  MUFU.TANH R179, R179 ;  /* 0x000000b300b37308 */ /* 0x000fe20000002400 */
        /* <DEDUP_REMOVED lines=13> */
[----:B------:R-:W-:-:S15]  /*9600*/  WARPGROUP.ARRIVE ;  /* 0x00000000000079c5 */ /* 0x000fde0000000000 */
[----:B------:R-:W-:-:S06]  /*9610*/  NOP ;  /* 0x0000000000007918 */ /* 0x000fcc0000000000 */
[----:B------:R-:W-:Y:S01]  /*9620*/  HGMMA.64x256x16.F32 R24, R184, gdesc[UR4].tnspB, R24, gsb0 ;  /* 0x43e00004b8187df0 */ /* 0x000fe20008000818 */
[----:B------:R-:W-:Y:S01]  /*9630*/  ULDC UR6, c[0x0][0x988] ;  /* 0x0002620000067ab9 */ /* 0x000fe20000000800 */
[----:B------:R-:W-:Y:S01]  /*9640*/  UMOV UR7, UR38 ;  /* 0x0000002600077c82 */ /* 0x000fe20008000000 */
[----:B------:R-:W-:-:S04]  /*9650*/  FMUL.FTZ R21, R21, UR6 ;  /* 0x0000000615157c20 */ /* 0x000fc80008410000 */
[----:B------:R0:W-:Y:S02]  /*9660*/  MUFU.EX2 R152, R21 ;  /* 0x0000001500987308 */ /* 0x0001e40000000800 */
[----:B0-----:R-:W-:-:S04]  /*9670*/  FMUL.FTZ R21, R3, UR6 ;  /* 0x0000000603157c20 */ /* 0x001fc80008410000 */
        /* <DEDUP_REMOVED lines=9> */
[--C-:B------:R-:W-:Y:S01]  /*9710*/  FFMA.FTZ R190, R169, UR6, -R21.reuse ;  /* 0x00000006a9be7c23 */ /* 0x100fe20008010815 */
[--C-:B------:R-:W-:Y:S01]  /*9720*/  FFMA.FTZ R160, R172, UR6, -R21.reuse ;  /* 0x00000006aca07c23 */ /* 0x100fe20008010815 */
[----:B------:R-:W-:-:S03]  /*9730*/  FFMA.FTZ R161, R177, UR6, -R21 ;  /* 0x00000006b1a17c23 */ /* 0x000fc60008010815 */
[----:B------:R-:W-:Y:S08]  /*9740*/  MUFU.EX2 R198, R198 ;  /* 0x000000c600c67308 */ /* 0x000ff00000000800 */
[----:B------:R-:W-:Y:S01]  /*9750*/  MUFU.EX2 R192, R192 ;  /* 0x000000c000c07308 */ /* 0x000fe20000000800 */
[----:B0-----:R-:W-:-:S07]  /*9760*/  FFMA.FTZ R15, R152, R15, R196 ;  /* 0x0000000f980f7223 */ /* 0x001fce00000100c4 */
        /* <DEDUP_REMOVED lines=8> */
[----:B------:R-:W-:Y:S01]  /*97f0*/  FMNMX.FTZ R184, R155, R181, !PT ;  /* 0x000000b59bb87209 */ /* 0x000fe20007810000 */
[----:B------:R-:W-:-:S04]  /*9800*/  FFMA.FTZ R185, R157, UR6, -R21 ;  /* 0x000000069db97c23 */ /* 0x000fc80008010815 */
[----:B------:R0:W1:Y:S01]  /*9810*/  MUFU.TANH R181, R182 ;  /* 0x000000b600b57308 */ /* 0x0000620000002400 */
[--C-:B------:R-:W-:Y:S01]  /*9820*/  FFMA.FTZ R157, R164, UR6, -R21.reuse ;  /* 0x00000006a49d7c23 */ /* 0x100fe20008010815 */
[----:B------:R-:W-:Y:S01]  /*9830*/  FMNMX.FTZ R184, R158, R184, !PT ;  /* 0x000000b89eb87209 */ /* 0x000fe20007810000 */
[----:B------:R-:W-:-:S03]  /*9840*/  FFMA.FTZ R186, R176, UR6, -R21 ;  /* 0x00000006b0ba7c23 */ /* 0x000fc60008010815 */
[----:B------:R-:W-:Y:S02]  /*9850*/  FMNMX.FTZ R184, R162, R184, !PT ;  /* 0x000000b8a2b87209 */ /* 0x000fe40007810000 */
[----:B------:R-:W-:Y:S01]  /*9860*/  MUFU.EX2 R185, R185 ;  /* 0x000000b900b97308 */ /* 0x000fe20000000800 */
[----:B0-----:R-:W-:Y:S01]  /*9870*/  FMUL.FTZ R182, R183, UR5 ;  /* 0x00000005b7b67c20 */ /* 0x001fe20008410000 */
[----:B------:R-:W-:-:S04]  /*9880*/  FMNMX.FTZ R184, R163, R184, !PT ;  /* 0x000000b8a3b87209 */ /* 0x000fc80007810000 */
[----:B------:R-:W-:Y:S01]  /*9890*/  FMNMX.FTZ R183, R166, R184, !PT ;  /* 0x000000b8a6b77209 */ /* 0x000fe20007810000 */
[--C-:B------:R-:W-:Y:S01]  /*98a0*/  FFMA.FTZ R184, R173, UR6, -R21.reuse ;  /* 0x00000006adb87c23 */ /* 0x100fe20008010815 */
[----:B------:R-:W-:Y:S01]  /*98b0*/  MUFU.TANH R182, R182 ;  /* 0x000000b600b67308 */ /* 0x000fe20000002400 */
[----:B------:R-:W-:Y:S01]  /*98c0*/  FFMA.FTZ R21, R180, UR6, -R21 ;  /* 0x00000006b4157c23 */ /* 0x000fe20008010815 */
[----:B------:R-:W-:-:S04]  /*98d0*/  FMNMX.FTZ R183, R167, R183, !PT ;  /* 0x000000b7a7b77209 */ /* 0x000fc80007810000 */
[----:B------:R-:W-:Y:S02]  /*98e0*/  FMNMX.FTZ R183, R170, R183, !PT ;  /* 0x000000b7aab77209 */ /* 0x000fe40007810000 */
[----:B------:R-:W-:Y:S02]  /*98f0*/  MUFU.EX2 R157, R157 ;  /* 0x0000009d009d7308 */ /* 0x000fe40000000800 */
[----:B------:R-:W-:-:S04]  /*9900*/  FMNMX.FTZ R183, R171, R183, !PT ;  /* 0x000000b7abb77209 */ /* 0x000fc80007810000 */
[----:B------:R-:W-:Y:S02]  /*9910*/  FMNMX.FTZ R0, R174, R183, !PT ;  /* 0x000000b7ae007209 */ /* 0x000fe40007810000 */
[----:B------:R-:W0:Y:S02]  /*9920*/  MUFU.EX2 R183, R2 ;  /* 0x0000000200b77308 */ /* 0x000e240000000800 */
[----:B------:R-:W-:-:S04]  /*9930*/  FMNMX.FTZ R0, R175, R0, !PT ;  /* 0x00000000af007209 */ /* 0x000fc80007810000 */
[----:B------:R-:W-:Y:S02]  /*9940*/  FMNMX.FTZ R0, R178, R0, !PT ;  /* 0x00000000b2007209 */ /* 0x000fe40007810000 */
[----:B------:R-:W-:Y:S02]  /*9950*/  MUFU.EX2 R184, R184 ;  /* 0x000000b800b87308 */ /* 0x000fe40000000800 */
[----:B------:R-:W-:-:S04]  /*9960*/  FMNMX.FTZ R0, R179, R0, !PT ;  /* 0x00000000b3007209 */ /* 0x000fc80007810000 */
[----:B-1----:R-:W-:Y:S02]  /*9970*/  FMNMX.FTZ R0, R181, R0, !PT ;  /* 0x00000000b5007209 */ /* 0x002fe40007810000 */
[----:B------:R-:W-:Y:S01]  /*9980*/  MUFU.EX2 R186, R186 ;  /* 0x000000ba00ba7308 */ /* 0x000fe20000000800 */
[C---:B0-----:R-:W-:Y:S01]  /*9990*/  FADD.FTZ R15, R183.reuse, R15 ;  /* 0x0000000fb70f7221 */ /* 0x041fe20000010000 */
[----:B------:R-:W-:Y:S02]  /*99a0*/  FMNMX.FTZ R0, R182, R0, !PT ;  /* 0x00000000b6007209 */ /* 0x000fe40007810000 */
[----:B------:R-:W-:Y:S01]  /*99b0*/  F2FP.F16.F32.PACK_AB R196, R183, R196 ;  /* 0x000000c4b7c4723e */ /* 0x000fe200000000ff */
[----:B------:R-:W-:Y:S01]  /*99c0*/  FADD.FTZ R15, R198, R15 ;  /* 0x0000000fc60f7221 */ /* 0x000fe20000010000 */
[----:B------:R-:W-:Y:S01]  /*99d0*/  F2FP.F16.F32.PACK_AB R198, R185, R198 ;  /* 0x000000c6b9c6723e */ /* 0x000fe200000000ff */
[----:B------:R-:W0:Y:S01]  /*99e0*/  SHFL.BFLY PT, R2, R0, 0x2, 0x1f ;  /* 0x0c401f0000027f89 */ /* 0x000e2200000e0000 */
[----:B------:R-:W-:Y:S01]  /*99f0*/  MUFU.EX2 R21, R21 ;  /* 0x0000001500157308 */ /* 0x000fe20000000800 */
[----:B0-----:R-:W-:-:S05]  /*9a00*/  FMNMX.FTZ R0, R0, R2, !PT ;  /* 0x0000000200007209 */ /* 0x001fca0007810000 */
[----:B------:R-:W0:Y:S02]  /*9a10*/  SHFL.BFLY PT, R2, R0, 0x1, 0x1f ;  /* 0x0c201f0000027f89 */ /* 0x000e2400000e0000 */
[----:B0-----:R-:W-:-:S05]  /*9a20*/  FMNMX.FTZ R2, R0, R2, !PT ;  /* 0x0000000200027209 */ /* 0x001fca0007810000 */
[C---:B------:R-:W-:Y:S01]  /*9a30*/  FMUL.FTZ R164, R2.reuse, UR6 ;  /* 0x0000000602a47c20 */ /* 0x040fe20008410000 */
[----:B------:R-:W-:Y:S01]  /*9a40*/  FADD.FTZ R0, -R2, R236 ;  /* 0x000000ec02007221 */ /* 0x000fe20000010100 */
[----:B------:R-:W-:Y:S02]  /*9a50*/  IMAD.MOV.U32 R236, RZ, RZ, R2 ;  /* 0x000000ffffec7224 */ /* 0x000fe400078e0002 */
[--C-:B------:R-:W-:Y:S01]  /*9a60*/  FFMA.FTZ R197, R153, UR6, -R164.reuse ;  /* 0x0000000699c57c23 */ /* 0x100fe200080108a4 */
[--C-:B------:R-:W-:Y:S01]  /*9a70*/  FFMA.FTZ R153, R154, UR6, -R164.reuse ;  /* 0x000000069a997c23 */ /* 0x100fe200080108a4 */
[----:B------:R-:W-:Y:S02]  /*9a80*/  IMAD.U32 R154, RZ, RZ, UR36 ;  /* 0x00000024ff9a7e24 */ /* 0x000fe4000f8e00ff */
[----:B------:R-:W-:Y:S01]  /*9a90*/  FMUL.FTZ R0, R0, UR6 ;  /* 0x0000000600007c20 */ /* 0x000fe20008410000 */
[--C-:B------:R-:W-:Y:S01]  /*9aa0*/  FFMA.FTZ R199, R155, UR6, -R164.reuse ;  /* 0x000000069bc77c23 */ /* 0x100fe200080108a4 */
[--C-:B------:R-:W-:Y:S01]  /*9ab0*/  FFMA.FTZ R155, R158, UR6, -R164.reuse ;  /* 0x000000069e9b7c23 */ /* 0x100fe200080108a4 */
[----:B------:R-:W-:Y:S01]  /*9ac0*/  MUFU.EX2 R197, R197 ;  /* 0x000000c500c57308 */ /* 0x000fe20000000800 */
[----:B------:R-:W-:Y:S01]  /*9ad0*/  @!P1 LEA R154, R154, UR37, 0x3 ;  /* 0x000000259a9a9c11 */ /* 0x000fe2000f8e18ff */
[--C-:B------:R-:W-:Y:S01]  /*9ae0*/  FFMA.FTZ R193, R162, UR6, -R164.reuse ;  /* 0x00000006a2c17c23 */ /* 0x100fe200080108a4 */
[--C-:B------:R-:W-:Y:S01]  /*9af0*/  FFMA.FTZ R163, R163, UR6, -R164.reuse ;  /* 0x00000006a3a37c23 */ /* 0x100fe200080108a4 */
[--C-:B------:R-:W-:Y:S01]  /*9b00*/  FFMA.FTZ R195, R166, UR6, -R164.reuse ;  /* 0x00000006a6c37c23 */ /* 0x100fe200080108a4 */
[----:B------:R-:W-:Y:S01]  /*9b10*/  FFMA.FTZ R170, R170, UR6, -R164 ;  /* 0x00000006aaaa7c23 */ /* 0x000fe200080108a4 */
[----:B------:R-:W-:-:S02]  /*9b20*/  @!P1 VIADD R154, R154, 0x30840 ;  /* 0x000308409a9a9836 */ /* 0x000fc40000000000 */
[--C-:B------:R-:W-:Y:S01]  /*9b30*/  FFMA.FTZ R171, R171, UR6, -R164.reuse ;  /* 0x00000006abab7c23 */ /* 0x100fe200080108a4 */
[----:B------:R-:W0:Y:S01]  /*9b40*/  MUFU.EX2 R0, R0 ;  /* 0x0000000000007308 */ /* 0x000e220000000800 */
[--C-:B------:R-:W-:Y:S01]  /*9b50*/  FFMA.FTZ R174, R174, UR6, -R164.reuse ;  /* 0x00000006aeae7c23 */ /* 0x100fe200080108a4 */
[----:B------:R-:W-:Y:S01]  /*9b60*/  FFMA.FTZ R175, R175, UR6, -R164 ;  /* 0x00000006afaf7c23 */ /* 0x000fe200080108a4 */
[----:B------:R-:W-:Y:S01]  /*9b70*/  @!P1 PRMT R154, RZ, 0x654, R154 ;  /* 0x00000654ff9a9816 */ /* 0x000fe2000000009a */
[--C-:B------:R-:W-:Y:S01]  /*9b80*/  FFMA.FTZ R178, R178, UR6, -R164.reuse ;  /* 0x00000006b2b27c23 */ /* 0x100fe200080108a4 */
[--C-:B------:R-:W-:Y:S01]  /*9b90*/  FFMA.FTZ R179, R179, UR6, -R164.reuse ;  /* 0x00000006b3b37c23 */ /* 0x100fe200080108a4 */
[----:B------:R-:W-:Y:S01]  /*9ba0*/  FFMA.FTZ R181, R181, UR6, -R164 ;  /* 0x00000006b5b57c23 */ /* 0x000fe200080108a4 */
[----:B------:R1:W-:Y:S01]  /*9bb0*/  @!P1 SYNCS.ARRIVE.TRANS64.RED.A1T0 RZ, [R154+URZ], RZ ;  /* 0x000000ff9aff99a7 */ /* 0x0003e2000810043f */
[----:B------:R-:W2:Y:S01]  /*9bc0*/  MUFU.EX2 R153, R153 ;  /* 0x0000009900997308 */ /* 0x000ea20000000800 */
[----:B-1----:R-:W-:-:S07]  /*9bd0*/  IMAD.U32 R154, RZ, RZ, UR10 ;  /* 0x0000000aff9a7e24 */ /* 0x002fce000f8e00ff */
[----:B------:R-:W1:Y:S01]  /*9be0*/  MUFU.EX2 R199, R199 ;  /* 0x000000c700c77308 */ /* 0x000e620000000800 */
[----:B0-----:R-:W-:Y:S01]  /*9bf0*/  FFMA.FTZ R162, R0, R14, R197 ;  /* 0x0000000e00a27223 */ /* 0x001fe200000100c5 */
[----:B------:R-:W-:Y:S01]  /*9c00*/  FADD.FTZ R14, R185, R15 ;  /* 0x0000000fb90e7221 */ /* 0x000fe20000010000 */
[----:B------:R-:W-:-:S03]  /*9c10*/  @!P1 VIADD R158, R154, 0x30860 ;  /* 0x000308609a9e9836 */ /* 0x000fc60000000000 */
[----:B------:R-:W-:Y:S01]  /*9c20*/  FADD.FTZ R14, R192, R14 ;  /* 0x0000000ec00e7221 */ /* 0x000fe20000010000 */
[C---:B------:R-:W-:Y:S01]  /*9c30*/  F2FP.F16.F32.PACK_AB R192, R156.reuse, R192 ;  /* 0x000000c09cc0723e */ /* 0x040fe200000000ff */
[----:B------:R-:W0:Y:S01]  /*9c40*/  MUFU.EX2 R155, R155 ;  /* 0x0000009b009b7308 */ /* 0x000e220000000800 */
[----:B------:R-:W-:Y:S01]  /*9c50*/  @!P1 PRMT R158, RZ, 0x654, R158 ;  /* 0x00000654ff9e9816 */ /* 0x000fe2000000009e */
[C---:B--2---:R-:W-:Y:S01]  /*9c60*/  FADD.FTZ R162, R153.reuse, R162 ;  /* 0x000000a299a27221 */ /* 0x044fe20000010000 */
[----:B------:R-:W-:Y:S01]  /*9c70*/  FADD.FTZ R14, R156, R14 ;  /* 0x0000000e9c0e7221 */ /* 0x000fe20000010000 */
[----:B------:R-:W-:Y:S01]  /*9c80*/  F2FP.F16.F32.PACK_AB R197, R153, R197 ;  /* 0x000000c599c5723e */ /* 0x000fe200000000ff */
[----:B------:R2:W-:Y:S02]  /*9c90*/  @!P1 SYNCS.ARRIVE.TRANS64.RED.A1T0 RZ, [R158+URZ], RZ ;  /* 0x000000ff9eff99a7 */ /* 0x0005e4000810043f */
[----:B------:R-:W-:Y:S01]  /*9ca0*/  FADD.FTZ R15, R194, R14 ;  /* 0x0000000ec20f7221 */ /* 0x000fe20000010000 */
[----:B------:R-:W3:Y:S01]  /*9cb0*/  MUFU.EX2 R193, R193 ;  /* 0x000000c100c17308 */ /* 0x000ee20000000800 */
[----:B-1----:R-:W-:Y:S01]  /*9cc0*/  FADD.FTZ R162, R199, R162 ;  /* 0x000000a2c7a27221 */ /* 0x002fe20000010000 */
[C---:B------:R-:W-:Y:S01]  /*9cd0*/  F2FP.F16.F32.PACK_AB R194, R157.reuse, R194 ;  /* 0x000000c29dc2723e */ /* 0x040fe200000000ff */
[----:B------:R-:W-:Y:S01]  /*9ce0*/  FADD.FTZ R15, R157, R15 ;  /* 0x0000000f9d0f7221 */ /* 0x000fe20000010000 */
[--C-:B--2---:R-:W-:Y:S01]  /*9cf0*/  FFMA.FTZ R158, R167, UR6, -R164.reuse ;  /* 0x00000006a79e7c23 */ /* 0x104fe200080108a4 */
[----:B------:R-:W-:-:S02]  /*9d00*/  FFMA.FTZ R164, R182, UR6, -R164 ;  /* 0x00000006b6a47c23 */ /* 0x000fc400080108a4 */
[----:B------:R-:W-:Y:S01]  /*9d10*/  FADD.FTZ R15, R188, R15 ;  /* 0x0000000fbc0f7221 */ /* 0x000fe20000010000 */
[----:B------:R-:W1:Y:S01]  /*9d20*/  MUFU.EX2 R154, R163 ;  /* 0x000000a3009a7308 */ /* 0x000e620000000800 */
[C---:B0-----:R-:W-:Y:S01]  /*9d30*/  FADD.FTZ R162, R155.reuse, R162 ;  /* 0x000000a29ba27221 */ /* 0x041fe20000010000 */
[----:B------:R-:W-:Y:S01]  /*9d40*/  F2FP.F16.F32.PACK_AB R199, R155, R199 ;  /* 0x000000c79bc7723e */ /* 0x000fe200000000ff */
[C---:B------:R-:W-:Y:S01]  /*9d50*/  FADD.FTZ R15, R159.reuse, R15 ;  /* 0x0000000f9f0f7221 */ /* 0x040fe20000010000 */
[----:B------:R-:W-:-:S03]  /*9d60*/  F2FP.F16.F32.PACK_AB R188, R159, R188 ;  /* 0x000000bc9fbc723e */ /* 0x000fc600000000ff */
[----:B------:R-:W-:Y:S01]  /*9d70*/  FADD.FTZ R15, R190, R15 ;  /* 0x0000000fbe0f7221 */ /* 0x000fe20000010000 */
[----:B------:R-:W0:Y:S01]  /*9d80*/  MUFU.EX2 R195, R195 ;  /* 0x000000c300c37308 */ /* 0x000e220000000800 */
[----:B---3--:R-:W-:Y:S01]  /*9d90*/  FADD.FTZ R162, R193, R162 ;  /* 0x000000a2c1a27221 */ /* 0x008fe20000010000 */
[C---:B------:R-:W-:Y:S01]  /*9da0*/  F2FP.F16.F32.PACK_AB R190, R160.reuse, R190 ;  /* 0x000000bea0be723e */ /* 0x040fe200000000ff */
[----:B------:R-:W-:-:S04]  /*9db0*/  FADD.FTZ R15, R160, R15 ;  /* 0x0000000fa00f7221 */ /* 0x000fc80000010000 */
[----:B------:R-:W-:Y:S01]  /*9dc0*/  FADD.FTZ R15, R184, R15 ;  /* 0x0000000fb80f7221 */ /* 0x000fe20000010000 */
[----:B------:R-:W2:Y:S01]  /*9dd0*/  MUFU.EX2 R158, R158 ;  /* 0x0000009e009e7308 */ /* 0x000ea20000000800 */
[C---:B-1----:R-:W-:Y:S01]  /*9de0*/  FADD.FTZ R162, R154.reuse, R162 ;  /* 0x000000a29aa27221 */ /* 0x042fe20000010000 */
[----:B------:R-:W-:Y:S01]  /*9df0*/  F2FP.F16.F32.PACK_AB R193, R154, R193 ;  /* 0x000000c19ac1723e */ /* 0x000fe200000000ff */
[C---:B------:R-:W-:Y:S01]  /*9e00*/  FADD.FTZ R15, R161.reuse, R15 ;  /* 0x0000000fa10f7221 */ /* 0x040fe20000010000 */
[----:B------:R-:W-:-:S03]  /*9e10*/  F2FP.F16.F32.PACK_AB R184, R161, R184 ;  /* 0x000000b8a1b8723e */ /* 0x000fc600000000ff */
[----:B------:R-:W-:Y:S01]  /*9e20*/  FADD.FTZ R154, R186, R15 ;  /* 0x0000000fba9a7221 */ /* 0x000fe20000010000 */
[----:B------:R-:W1:Y:S01]  /*9e30*/  MUFU.EX2 R170, R170 ;  /* 0x000000aa00aa7308 */ /* 0x000e620000000800 */
[----:B0-----:R-:W-:Y:S01]  /*9e40*/  FADD.FTZ R14, R195, R162 ;  /* 0x000000a2c30e7221 */ /* 0x001fe20000010000 */
[C---:B------:R-:W-:Y:S01]  /*9e50*/  F2FP.F16.F32.PACK_AB R186, R21.reuse, R186 ;  /* 0x000000ba15ba723e */ /* 0x040fe200000000ff */
[----:B------:R-:W-:Y:S01]  /*9e60*/  FADD.FTZ R15, R21, R154 ;  /* 0x0000009a150f7221 */ /* 0x000fe20000010000 */
[----:B------:R-:W-:-:S04]  /*9e70*/  IMAD.MOV.U32 R21, RZ, RZ, R3 ;  /* 0x000000ffff157224 */ /* 0x000fc800078e0003 */
[----:B------:R-:W0:Y:S01]  /*9e80*/  MUFU.EX2 R171, R171 ;  /* 0x000000ab00ab7308 */ /* 0x000e220000000800 */
[C---:B--2---:R-:W-:Y:S01]  /*9e90*/  FADD.FTZ R14, R158.reuse, R14 ;  /* 0x0000000e9e0e7221 */ /* 0x044fe20000010000 */
[----:B------:R-:W-:-:S06]  /*9ea0*/  F2FP.F16.F32.PACK_AB R195, R158, R195 ;  /* 0x000000c39ec3723e */ /* 0x000fcc00000000ff */
        /* <DEDUP_REMOVED lines=14> */
[----:B------:R-:W-:-:S03]  /*9f90*/  F2FP.F16.F32.PACK_AB R185, R179, R178 ;  /* 0x000000b2b3b9723e */ /* 0x000fc600000000ff */
[----:B-1----:R-:W-:-:S04]  /*9fa0*/  FADD.FTZ R153, R181, R14 ;  /* 0x0000000eb5997221 */ /* 0x002fc80000010000 */
[C---:B0-----:R-:W-:Y:S01]  /*9fb0*/  FADD.FTZ R14, R164.reuse, R153 ;  /* 0x00000099a40e7221 */ /* 0x041fe20000010000 */
[----:B------:R-:W-:Y:S01]  /*9fc0*/  F2FP.F16.F32.PACK_AB R187, R164, R181 ;  /* 0x000000b5a4bb723e */ /* 0x000fe200000000ff */
[----:B------:R-:W-:Y:S06]  /*9fd0*/  @P2 BRA `(.L_x_1259) ;  /* 0xffffffdc00e42947 */ /* 0x000fec000383ffff */
.L_x_1250:
[----:B------:R-:W-:-:S13]  /*9fe0*/  R2UR UR4, R19 ;  /* 0x00000000130472ca */ /* 0x000fda00000e0000 */
[----:B------:R-:W-:-:S13]  /*9ff0*/  ISETP.GE.AND P2, PT, R20, UR4, PT ;  /* 0x0000000414007c0c */ /* 0x000fda000bf46270 */
[----:B------:R-:W-:Y:S05]  /*a000*/  @!P2 BRA `(.L_x_1260) ;  /* 0x0000002800e0a947 */ /* 0x000fea0003800000 */
[----:B------:R-:W-:Y:S01]  /*a010*/  IMAD.MOV.U32 R21, RZ, RZ, R2 ;  /* 0x000000ffff157224 */ /* 0x000fe200078e0002 */
[----:B------:R-:W-:Y:S01]  /*a020*/  UMOV UR7, UR38 ;  /* 0x0000002600077c82 */ /* 0x000fe20008000000 */
[----:B------:R-:W-:Y:S01]  /*a030*/  IMAD.MOV.U32 R236, RZ, RZ, R3 ;  /* 0x000000ffffec7224 */ /* 0x000fe200078e0003 */
[----:B------:R-:W-:Y:S01]  /*a040*/  UMOV UR4, UR36 ;  /* 0x0000002400047c82 */ /* 0x000fe20008000000 */
[----:B------:R-:W-:Y:S01]  /*a050*/  ULDC UR54, c[0x0][0x9e4] ;  /* 0x0002790000367ab9 */ /* 0x000fe20000000800 */
[----:B------:R-:W-:-:S05]  /*a060*/  ULDC UR5, c[0x0][0x9d8] ;  /* 0x0002760000057ab9 */ /* 0x000fca0000000800 */
.L_x_1277:
[----:B------:R-:W-:-:S04]  /*a070*/  UIADD3 UR36, UR4, 0x1, URZ ;  /* 0x0000000104247890 */ /* 0x000fc8000fffe03f */
[----:B------:R-:W-:-:S04]  /*a080*/  UISETP.NE.AND UP1, UPT, UR36, 0x2, UPT ;  /* 0x000000022400788c */ /* 0x000fc8000bf25270 */
[----:B------:R-:W-:Y:S02]  /*a090*/  USEL UR38, URZ, 0x1, UP1 ;  /* 0x000000013f267887 */ /* 0x000fe40008800000 */
[----:B------:R-:W-:Y:S02]  /*a0a0*/  USEL UR36, UR36, URZ, UP1 ;  /* 0x0000003f24247287 */ /* 0x000fe40008800000 */
[----:B------:R-:W-:Y:S01]  /*a0b0*/  ULOP3.LUT UR38, UR7, UR38, URZ, 0x3c, !UPT ;  /* 0x0000002607267292 */ /* 0x000fe2000f8e3c3f */
[----:B------:R-:W-:Y:S11]  /*a0c0*/  @!P0 BRA `(.L_x_1261) ;  /* 0x0000000000048947 */ /* 0x000ff60003800000 */
[----:B------:R-:W-:Y:S01]  /*a0d0*/  BPT.TRAP 0x1 ;  /* 0x000000040000795c */ /* 0x000fe20000300000 */
.L_x_1261:
[----:B------:R-:W-:Y:S01]  /*a0e0*/  ULEA UR6, UR36, UR37, 0x3 ;  /* 0x0000002524067291 */ /* 0x000fe2000f8e183f */
[----:B------:R-:W-:-:S05]  /*a0f0*/  IMAD.U32 R2, RZ, RZ, UR38 ;  /* 0x00000026ff027e24 */ /* 0x000fca000f8e00ff */
[----:B------:R-:W-:-:S04]  /*a100*/  SHF.L.U32 R2, R2, 0x1f, RZ ;  /* 0x0000001f02027819 */ /* 0x000fc800000006ff */
[----:B------:R0:W1:Y:S01]  /*a110*/  SYNCS.PHASECHK.TRANS64.TRYWAIT P2, [UR6+0x30830], R2 ;  /* 0x03083002ff0075a7 */ /* 0x0000620008040146 */
[----:B------:R-:W-:Y:S05]  /*a120*/  @!P0 BRA `(.L_x_1262) ;  /* 0x0000000000048947 */ /* 0x000fea0003800000 */
[----:B------:R-:W-:Y:S01]  /*a130*/  BPT.TRAP 0x1 ;  /* 0x000000040000795c */ /* 0x000fe20000300000 */
.L_x_1262:
[-C--:B------:R-:W-:Y:S01]  /*a140*/  FMUL.FTZ R24, R24, R152.reuse ;  /* 0x0000009818187220 */ /* 0x080fe20000410000 */
[----:B------:R-:W-:Y:S01]  /*a150*/  FMUL.FTZ R25, R25, R152 ;  /* 0x0000009819197220 */ /* 0x000fe20000410000 */
[----:B-1----:R-:W-:Y:S06]  /*a160*/  @P2 BRA `(.L_x_1263) ;  /* 0x0000000000082947 */ /* 0x002fec0003800000 */
[----:B------:R-:W1:Y:S02]  /*a170*/  SYNCS.PHASECHK.TRANS64.TRYWAIT P2, [UR6+0x30830], R2 ;  /* 0x03083002ff0075a7 */ /* 0x000e640008040146 */
[----:B-1----:R-:W-:Y:S05]  /*a180*/  @!P2 BRA `(.L_x_1264) ;  /* 0x0000010c0034a947 */ /* 0x002fea0003800000 */
.L_x_1263:
        /* <DEDUP_REMOVED lines=224> */
.L_x_1265:
[----:B------:R-:W-:Y:S01]  /*af90*/  ULEA UR10, UR4, UR37, 0x3 ;  /* 0x00000025040a7291 */ /* 0x000fe2000f8e183f */
[----:B------:R-:W-:-:S05]  /*afa0*/  IMAD.U32 R0, RZ, RZ, UR7 ;  /* 0x00000007ff007e24 */ /* 0x000fca000f8e00ff */
[----:B------:R-:W-:-:S04]  /*afb0*/  SHF.L.U32 R0, R0, 0x1f, RZ ;  /* 0x0000001f00007819 */ /* 0x000fc800000006ff */
[----:B------:R2:W3:Y:S01]  /*afc0*/  SYNCS.PHASECHK.TRANS64.TRYWAIT P2, [UR10+0x30850], R0 ;  /* 0x03085000ff0075a7 */ /* 0x0004e2000804014a */
[----:B------:R-:W-:Y:S05]  /*afd0*/  @!P0 BRA `(.L_x_1266) ;  /* 0x0000000000048947 */ /* 0x000fea0003800000 */
[----:B------:R-:W-:Y:S01]  /*afe0*/  BPT.TRAP 0x1 ;  /* 0x000000040000795c */ /* 0x000fe20000300000 */
.L_x_1266:
[----:B---3--:R-:W-:Y:S05]  /*aff0*/  @P2 BRA `(.L_x_1267) ;  /* 0x0000000000082947 */ /* 0x008fea0003800000 */
[----:B------:R-:W3:Y:S02]  /*b000*/  SYNCS.PHASECHK.TRANS64.TRYWAIT P2, [UR10+0x30850], R0 ;  /* 0x03085000ff0075a7 */ /* 0x000ee4000804014a */
[----:B---3--:R-:W-:Y:S05]  /*b010*/  @!P2 BRA `(.L_x_1268) ;  /* 0x000000fc00a8a947 */ /* 0x008fea0003800000 */
.L_x_1267:
[----:B------:R-:W-:Y:S01]  /*b020*/  UIADD3 UR6, UR37, 0x400, URZ ;  /* 0x0000040025067890 */ /* 0x000fe2000fffe03f */
[----:B------:R-:W-:Y:S01]  /*b030*/  WARPGROUP.ARRIVE ;  /* 0x00000000000079c5 */ /* 0x000fe20000000000 */
[----:B------:R-:W-:Y:S01]  /*b040*/  UMOV UR7, 0x40000040 ;  /* 0x4000004000077882 */ /* 0x000fe20000000000 */
[----:B------:R-:W-:Y:S01]  /*b050*/  PLOP3.LUT P2, PT, PT, PT, UP0, 0x80, 0x0 ;  /* 0x000000000000781c */ /* 0x000fe20003f4f008 */
[----:B------:R-:W-:Y:S01]  /*b060*/  USHF.R.U32.HI UR6, URZ, 0x4, UR6 ;  /* 0x000000043f067899 */ /* 0x000fe20008011606 */
[----:B0-2---:R-:W-:Y:S01]  /*b070*/  FMUL.FTZ R0, R154, UR5 ;  /* 0x000000059a007c20 */ /* 0x005fe20008410000 */
[----:B------:R-:W-:Y:S01]  /*b080*/  FMUL.FTZ R154, R158, UR5 ;  /* 0x000000059e9a7c20 */ /* 0x000fe20008410000 */
        /* <DEDUP_REMOVED lines=20> */
[----:B------:R-:W-:Y:S01]  /*b1d0*/  FMUL.FTZ R172, R172, UR5 ;  /* 0x00000005acac7c20 */ /* 0x000fe20008410000 */
[----:B------:R-:W-:Y:S01]  /*b1e0*/  UMOV UR7, 0x40000040 ;  /* 0x4000004000077882 */ /* 0x000fe20000000000 */
[----:B------:R-:W-:Y:S01]  /*b1f0*/  FMUL.FTZ R173, R173, UR5 ;  /* 0x00000005adad7c20 */ /* 0x000fe20008410000 */
[----:B------:R-:W-:Y:S01]  /*b200*/  FMUL.FTZ R176, R176, UR5 ;  /* 0x00000005b0b07c20 */ /* 0x000fe20008410000 */
[----:B------:R-:W-:Y:S01]  /*b210*/  FMUL.FTZ R180, R180, UR5 ;  /* 0x00000005b4b47c20 */ /* 0x000fe20008410000 */
[----:B------:R-:W-:Y:S01]  /*b220*/  FMUL.FTZ R181, R181, UR5 ;  /* 0x00000005b5b57c20 */ /* 0x000fe20008410000 */
[----:B------:R-:W-:Y:S01]  /*b230*/  FMUL.FTZ R178, R183, UR5 ;  /* 0x00000005b7b27c20 */ /* 0x000fe20008410000 */
[----:B------:R-:W0:Y:S08]  /*b240*/  MUFU.TANH R153, R153 ;  /* 0x0000009900997308 */ /* 0x000e300000002400 */
        /* <DEDUP_REMOVED lines=34> */
[----:B------:R-:W-:-:S15]  /*b470*/  WARPGROUP.ARRIVE ;  /* 0x00000000000079c5 */ /* 0x000fde0000000000 */
[----:B------:R-:W-:-:S06]  /*b480*/  NOP ;  /* 0x0000000000007918 */ /* 0x000fcc0000000000 */
[----:B------:R-:W-:Y:S03]  /*b490*/  HGMMA.64x256x16.F32 R24, R184, gdesc[UR4].tnspB, R24, gsb0 ;  /* 0x43e00004b8187df0 */ /* 0x000fe60008000818 */
[----:B------:R-:W-:Y:S02]  /*b4a0*/  WARPGROUP.DEPBAR.LE gsb0, 0x0 ;  /* 0x00008000000079c5 */ /* 0x000fe40000010000 */
[----:B------:R-:W-:Y:S02]  /*b4b0*/  VIADD R186, R18, UR61 ;  /* 0x0000003d12ba7c36 */ /* 0x000fe40008000000 */
[----:B------:R-:W-:Y:S01]  /*b4c0*/  FMUL.FTZ R184, R152, UR5 ;  /* 0x0000000598b87c20 */ /* 0x000fe20008410000 */
[----:B------:R-:W-:Y:S01]  /*b4d0*/  FMUL.FTZ R152, R155, UR5 ;  /* 0x000000059b987c20 */ /* 0x000fe20008410000 */
[----:B------:R-:W-:Y:S01]  /*b4e0*/  FMUL.FTZ R155, R159, UR5 ;  /* 0x000000059f9b7c20 */ /* 0x000fe20008410000 */
[----:B-1----:R-:W-:Y:S01]  /*b4f0*/  @P2 IMAD.HI.U32 R2, R186, UR4, RZ ;  /* 0x00000004ba022c27 */ /* 0x002fe2000f8e00ff */
[----:B------:R-:W-:-:S03]  /*b500*/  @UP0 ULDC UR4, c[0x0][0x450] ;  /* 0x0001140000040ab9 */ /* 0x000fc60000000800 */
[----:B------:R-:W-:Y:S01]  /*b510*/  FMUL.FTZ R159, R163, UR5 ;  /* 0x00000005a39f7c20 */ /* 0x000fe20008410000 */
[----:B------:R-:W-:Y:S01]  /*b520*/  FMUL.FTZ R163, R167, UR5 ;  /* 0x00000005a7a37c20 */ /* 0x000fe20008410000 */
[----:B------:R-:W-:Y:S01]  /*b530*/  FMUL.FTZ R167, R171, UR5 ;  /* 0x00000005aba77c20 */ /* 0x000fe20008410000 */
[----:B------:R-:W-:Y:S01]  /*b540*/  @P2 SHF.R.U32.HI R186, RZ, UR4, R2 ;  /* 0x00000004ffba2c19 */ /* 0x000fe20008011602 */
[----:B------:R-:W-:Y:S02]  /*b550*/  IMAD.U32 R2, RZ, RZ, UR36 ;  /* 0x00000024ff027e24 */ /* 0x000fe4000f8e00ff */
[----:B------:R-:W-:Y:S01]  /*b560*/  FMUL.FTZ R171, R175, UR5 ;  /* 0x00000005afab7c20 */ /* 0x000fe20008410000 */
[----:B------:R-:W-:Y:S01]  /*b570*/  FMUL.FTZ R175, R179, UR5 ;  /* 0x00000005b3af7c20 */ /* 0x000fe20008410000 */
[----:B------:R-:W-:Y:S01]  /*b580*/  FMUL.FTZ R185, R177, UR5 ;  /* 0x00000005b1b97c20 */ /* 0x000fe20008410000 */
[----:B------:R-:W1:Y:S01]  /*b590*/  SHFL.IDX PT, R189, R186, RZ, 0x1c1f ;  /* 0x001c1fffbabd7589 */ /* 0x000e6200000e0000 */
[----:B------:R-:W-:Y:S01]  /*b5a0*/  @!P1 LEA R2, R2, UR37, 0x3 ;  /* 0x0000002502029c11 */ /* 0x000fe2000f8e18ff */
[----:B------:R-:W-:-:S02]  /*b5b0*/  IMAD.SHL.U32 R179, R20, 0x40, RZ ;  /* 0x0000004014b37824 */ /* 0x000fc400078e00ff */
[----:B------:R-:W-:Y:S01]  /*b5c0*/  FMUL.FTZ R177, R182, UR5 ;  /* 0x00000005b6b17c20 */ /* 0x000fe20008410000 */
[----:B------:R-:W-:Y:S01]  /*b5d0*/  IMAD.U32 R187, RZ, RZ, UR39 ;  /* 0x00000027ffbb7e24 */ /* 0x000fe2000f8e00ff */
[----:B------:R-:W0:Y:S01]  /*b5e0*/  MUFU.TANH R184, R184 ;  /* 0x000000b800b87308 */ /* 0x000e220000002400 */
[----:B------:R-:W-:Y:S01]  /*b5f0*/  @!P1 VIADD R2, R2, 0x30840 ;  /* 0x0003084002029836 */ /* 0x000fe20000000000 */
[----:B------:R-:W-:-:S04]  /*b600*/  ULDC UR4, c[0x0][0x9e0] ;  /* 0x0002780000047ab9 */ /* 0x000fc80000000800 */
[----:B------:R-:W-:Y:S02]  /*b610*/  @!P1 PRMT R2, RZ, 0x654, R2 ;  /* 0x00000654ff029816 */ /* 0x000fe40000000002 */
[----:B------:R-:W0:Y:S02]  /*b620*/  MUFU.TANH R152, R152 ;  /* 0x0000009800987308 */ /* 0x000e240000002400 */
[----:B------:R5:W-:Y:S06]  /*b630*/  @!P1 SYNCS.ARRIVE.TRANS64.RED.A1T0 RZ, [R2+URZ], RZ ;  /* 0x000000ff02ff99a7 */ /* 0x000bec000810043f */
[----:B------:R-:W0:Y:S01]  /*b640*/  MUFU.TANH R155, R155 ;  /* 0x0000009b009b7308 */ /* 0x000e220000002400 */
[----:B-----5:R-:W-:-:S04]  /*b650*/  IADD3 R2, -R16, 0x1, -R179 ;  /* 0x0000000110027810 */ /* 0x020fc80007ffe9b3 */
[----:B------:R-:W-:-:S03]  /*b660*/  IADD3 R187, -R187, UR60, R2 ;  /* 0x0000003cbbbb7c10 */ /* 0x000fc6000fffe102 */
[----:B------:R-:W0:Y:S02]  /*b670*/  MUFU.TANH R159, R159 ;  /* 0x0000009f009f7308 */ /* 0x000e240000002400 */
[C---:B------:R-:W-:Y:S02]  /*b680*/  VIADD R188, R187.reuse, UR4 ;  /* 0x00000004bbbc7c36 */ /* 0x040fe40008000000 */
[----:B------:R-:W-:Y:S02]  /*b690*/  VIADD R187, R187, UR58 ;  /* 0x0000003abbbb7c36 */ /* 0x000fe40008000000 */
[--C-:B-1----:R-:W-:Y:S02]  /*b6a0*/  IMAD.IADD R183, R188, 0x1, R189.reuse ;  /* 0x00000001bcb77824 */ /* 0x102fe400078e02bd */
[----:B------:R-:W1:Y:S01]  /*b6b0*/  MUFU.TANH R163, R163 ;  /* 0x000000a300a37308 */ /* 0x000e620000002400 */
[----:B------:R-:W-:-:S07]  /*b6c0*/  IMAD.IADD R182, R187, 0x1, R189 ;  /* 0x00000001bbb67824 */ /* 0x000fce00078e02bd */
[----:B------:R-:W0:Y:S08]  /*b6d0*/  MUFU.TANH R167, R167 ;  /* 0x000000a700a77308 */ /* 0x000e300000002400 */
[----:B------:R-:W0:Y:S08]  /*b6e0*/  MUFU.TANH R171, R171 ;  /* 0x000000ab00ab7308 */ /* 0x000e300000002400 */
[----:B------:R-:W0:Y:S08]  /*b6f0*/  MUFU.TANH R185, R185 ;  /* 0x000000b900b97308 */ /* 0x000e300000002400 */
[----:B------:R-:W0:Y:S08]  /*b700*/  MUFU.TANH R175, R175 ;  /* 0x000000af00af7308 */ /* 0x000e300000002400 */
[----:B------:R-:W0:Y:S01]  /*b710*/  MUFU.TANH R177, R177 ;  /* 0x000000b100b17308 */ /* 0x000e220000002400 */
[----:B-1234-:R-:W-:Y:S05]  /*b720*/  @!P5 BRA `(.L_x_1269) ;  /* 0x00000000005cd947 */ /* 0x01efea0003800000 */
        /* <DEDUP_REMOVED lines=8> */
[----:B------:R-:W1:Y:S02]  /*b7b0*/  @P2 LDC.64 R2, c[0x0][0x9e8] ;  /* 0x00027a00ff022b82 */ /* 0x000e640000000a00 */
[----:B-1----:R-:W-:-:S05]  /*b7c0*/  @P2 IMAD.HI.U32 R2, R189, R2, RZ ;  /* 0x00000002bd022227 */ /* 0x002fca00078e00ff */
[----:B------:R-:W-:-:S04]  /*b7d0*/  @P2 SHF.R.U32.HI R189, RZ, R3, R2 ;  /* 0x00000003ffbd2219 */ /* 0x000fc80000011602 */
[----:B------:R-:W-:Y:S01]  /*b7e0*/  LOP3.LUT R189, RZ, R189, RZ, 0x33, !PT ;  /* 0x000000bdffbd7212 */ /* 0x000fe200078e33ff */
[----:B------:R-:W-:Y:S06]  /*b7f0*/  BRA `(.L_x_1272) ;  /* 0x0000000000147947 */ /* 0x000fec0003800000 */
.L_x_1271:
[----:B------:R-:W-:-:S05]  /*b800*/  IMAD.U32 R190, RZ, RZ, UR54 ;  /* 0x00000036ffbe7e24 */ /* 0x000fca000f8e00ff */
[----:B------:R-:W-:-:S13]  /*b810*/  ISETP.NE.AND P2, PT, R190, 0x1, PT ;  /* 0x00000001be00780c */ /* 0x000fda0003f45270 */
[----:B------:R-:W1:Y:S02]  /*b820*/  @P2 LDC.64 R2, c[0x0][0x9e8] ;  /* 0x00027a00ff022b82 */ /* 0x000e640000000a00 */
[----:B-1----:R-:W-:-:S05]  /*b830*/  @P2 IMAD.HI.U32 R2, R189, R2, RZ ;  /* 0x00000002bd022227 */ /* 0x002fca00078e00ff */
[----:B------:R-:W-:-:S07]  /*b840*/  @P2 SHF.R.U32.HI R189, RZ, R3, R2 ;  /* 0x00000003ffbd2219 */ /* 0x000fce0000011602 */
.L_x_1272:
[----:B------:R-:W-:Y:S05]  /*b850*/  BSYNC B0 ;  /* 0x0000000000007941 */ /* 0x000fea0003800000 */
.L_x_1270:
[----:B------:R-:W-:-:S04]  /*b860*/  IMAD R189, R189, R190, -R179 ;  /* 0x000000bebdbd7224 */ /* 0x000fc800078e0ab3 */
[----:B------:R-:W-:-:S05]  /*b870*/  IMAD.IADD R189, R189, 0x1, -R16 ;  /* 0x00000001bdbd7824 */ /* 0x000fca00078e0a10 */
[----:B------:R-:W-:Y:S02]  /*b880*/  VIADDMNMX R183, R189, R190, R183, PT ;  /* 0x000000bebdb77246 */ /* 0x000fe400038001b7 */
[----:B------:R-:W-:-:S07]  /*b890*/  VIMNMX R182, R182, R189, !PT ;  /* 0x000000bdb6b67248 */ /* 0x000fce0007fe0100 */
.L_x_1269:
[----:B------:R-:W-:Y:S01]  /*b8a0*/  ISETP.GT.AND P2, PT, R20, -0x1, PT ;  /* 0xffffffff1400780c */ /* 0x000fe20003f44270 */
[----:B------:R-:W1:Y:S03]  /*b8b0*/  SHFL.IDX PT, R186, R186, 0x1, 0x1c1f ;  /* 0x003c1f00baba7f89 */ /* 0x000e6600000e0000 */
[C---:B------:R-:W-:Y:S02]  /*b8c0*/  ISETP.GT.AND P3, PT, R182.reuse, RZ, P2 ;  /* 0x000000ffb600720c */ /* 0x040fe40001764270 */
[C---:B------:R-:W-:Y:S02]  /*b8d0*/  ISETP.GT.AND P6, PT, R182.reuse, 0x1, P2 ;  /* 0x00000001b600780c */ /* 0x040fe400017c4270 */
[----:B------:R-:W-:Y:S02]  /*b8e0*/  ISETP.LT.OR P4, PT, R183, 0x1, P3 ;  /* 0x00000001b700780c */ /* 0x000fe40001f81670 */
[----:B------:R-:W-:-:S02]  /*b8f0*/  ISETP.GT.AND P3, PT, R182, 0x8, P2 ;  /* 0x00000008b600780c */ /* 0x000fc40001764270 */
[----:B0-----:R-:W-:Y:S02]  /*b900*/  FSEL R184, R184, -INF , !P4 ;  /* 0xff800000b8b87808 */ /* 0x001fe40006000000 */
[----:B------:R-:W-:Y:S02]  /*b910*/  ISETP.GT.AND P4, PT, R182, 0x9, P2 ;  /* 0x00000009b600780c */ /* 0x000fe40001784270 */
[C---:B------:R-:W-:Y:S02]  /*b920*/  ISETP.LT.OR P6, PT, R183.reuse, 0x2, P6 ;  /* 0x00000002b700780c */ /* 0x040fe400037c1670 */
[C---:B------:R-:W-:Y:S02]  /*b930*/  ISETP.LT.OR P3, PT, R183.reuse, 0x9, P3 ;  /* 0x00000009b700780c */ /* 0x040fe40001f61670 */
[----:B------:R-:W-:Y:S02]  /*b940*/  ISETP.LT.OR P4, PT, R183, 0xa, P4 ;  /* 0x0000000ab700780c */ /* 0x000fe40002781670 */
[----:B------:R-:W-:-:S02]  /*b950*/  FSEL R153, R153, -INF , !P6 ;  /* 0xff80000099997808 */ /* 0x000fc40007000000 */
[----:B------:R-:W-:Y:S01]  /*b960*/  FSEL R156, R156, -INF , !P3 ;  /* 0xff8000009c9c7808 */ /* 0x000fe20005800000 */
[--C-:B-1----:R-:W-:Y:S01]  /*b970*/  IMAD.IADD R188, R188, 0x1, R186.reuse ;  /* 0x00000001bcbc7824 */ /* 0x102fe200078e02ba */
[----:B------:R-:W-:Y:S01]  /*b980*/  FSEL R157, R157, -INF , !P4 ;  /* 0xff8000009d9d7808 */ /* 0x000fe20006000000 */
[----:B------:R-:W-:Y:S01]  /*b990*/  IMAD.IADD R187, R187, 0x1, R186 ;  /* 0x00000001bbbb7824 */ /* 0x000fe200078e02ba */
        /* <DEDUP_REMOVED lines=35> */
[----:B------:R-:W-:Y:S01]  /*bbd0*/  FSEL R181, R181, -INF , !P4 ;  /* 0xff800000b5b57808 */ /* 0x000fe20006000000 */
[----:B------:R-:W-:Y:S06]  /*bbe0*/  @!P5 BRA `(.L_x_1273) ;  /* 0x00000000005cd947 */ /* 0x000fec0003800000 */
        /* <DEDUP_REMOVED lines=13> */
.L_x_1275:
[----:B------:R-:W-:-:S05]  /*bcc0*/  IMAD.U32 R182, RZ, RZ, UR54 ;  /* 0x00000036ffb67e24 */ /* 0x000fca000f8e00ff */
[----:B------:R-:W-:-:S13]  /*bcd0*/  ISETP.NE.AND P3, PT, R182, 0x1, PT ;  /* 0x00000001b600780c */ /* 0x000fda0003f65270 */
[----:B------:R-:W0:Y:S02]  /*bce0*/  @P3 LDC.64 R2, c[0x0][0x9e8] ;  /* 0x00027a00ff023b82 */ /* 0x000e240000000a00 */
[----:B0-----:R-:W-:-:S05]  /*bcf0*/  @P3 IMAD.HI.U32 R2, R186, R2, RZ ;  /* 0x00000002ba023227 */ /* 0x001fca00078e00ff */
[----:B------:R-:W-:-:S07]  /*bd00*/  @P3 SHF.R.U32.HI R186, RZ, R3, R2 ;  /* 0x00000003ffba3219 */ /* 0x000fce0000011602 */
.L_x_1276:
[----:B------:R-:W-:Y:S05]  /*bd10*/  BSYNC B0 ;  /* 0x0000000000007941 */ /* 0x000fea0003800000 */
.L_x_1274:
[----:B------:R-:W-:-:S04]  /*bd20*/  IMAD R179, R186, R182, -R179 ;  /* 0x000000b6bab37224 */ /* 0x000fc800078e0ab3 */
[----:B------:R-:W-:-:S05]  /*bd30*/  IMAD.IADD R179, R179, 0x1, -R16 ;  /* 0x00000001b3b37824 */ /* 0x000fca00078e0a10 */
[----:B------:R-:W-:Y:S02]  /*bd40*/  VIADDMNMX R188, R179, R182, R188, PT ;  /* 0x000000b6b3bc7246 */ /* 0x000fe400038001bc */
[----:B------:R-:W-:-:S07]  /*bd50*/  VIMNMX R187, R187, R179, !PT ;  /* 0x000000b3bbbb7248 */ /* 0x000fce0007fe0100 */
.L_x_1273:
[----:B------:R-:W-:Y:S01]  /*bd60*/  ISETP.GT.AND P6, PT, R187, 0x9, P2 ;  /* 0x00000009bb00780c */ /* 0x000fe200017c4270 */
[----:B------:R-:W-:Y:S01]  /*bd70*/  ULDC UR6, c[0x0][0x988] ;  /* 0x0002620000067ab9 */ /* 0x000fe20000000800 */
[----:B------:R-:W-:Y:S01]  /*bd80*/  FMNMX.FTZ R2, R184, R236, !PT ;  /* 0x000000ecb8027209 */ /* 0x000fe20007810000 */
[----:B------:R-:W-:Y:S01]  /*bd90*/  UMOV UR7, UR38 ;  /* 0x0000002600077c82 */ /* 0x000fe20008000000 */
[----:B------:R-:W-:Y:S02]  /*bda0*/  ISETP.LT.OR P6, PT, R188, 0xa, P6 ;  /* 0x0000000abc00780c */ /* 0x000fe400037c1670 */
[----:B------:R-:W-:Y:S02]  /*bdb0*/  FMNMX.FTZ R2, R153, R2, !PT ;  /* 0x0000000299027209 */ /* 0x000fe40007810000 */
[----:B------:R-:W-:Y:S02]  /*bdc0*/  FSEL R155, R155, -INF , !P6 ;  /* 0xff8000009b9b7808 */ /* 0x000fe40007000000 */
[----:B------:R-:W-:-:S02]  /*bdd0*/  ISETP.GT.AND P6, PT, R187, 0x18, P2 ;  /* 0x00000018bb00780c */ /* 0x000fc400017c4270 */
[----:B------:R-:W-:Y:S02]  /*bde0*/  FMNMX.FTZ R2, R156, R2, !PT ;  /* 0x000000029c027209 */ /* 0x000fe40007810000 */
[----:B------:R-:W-:Y:S02]  /*bdf0*/  ISETP.LT.OR P6, PT, R188, 0x19, P6 ;  /* 0x00000019bc00780c */ /* 0x000fe400037c1670 */
[C---:B------:R-:W-:Y:S02]  /*be00*/  ISETP.GT.AND P4, PT, R187.reuse, 0x1, P2 ;  /* 0x00000001bb00780c */ /* 0x040fe40001784270 */
[----:B------:R-:W-:Y:S02]  /*be10*/  FSEL R162, R162, -INF , !P6 ;  /* 0xff800000a2a27808 */ /* 0x000fe40007000000 */
[----:B------:R-:W-:Y:S02]  /*be20*/  ISETP.GT.AND P6, PT, R187, 0x21, P2 ;  /* 0x00000021bb00780c */ /* 0x000fe400017c4270 */
[----:B------:R-:W-:-:S02]  /*be30*/  FMNMX.FTZ R2, R157, R2, !PT ;  /* 0x000000029d027209 */ /* 0x000fc40007810000 */
[C---:B------:R-:W-:Y:S02]  /*be40*/  ISETP.LT.OR P6, PT, R188.reuse, 0x22, P6 ;  /* 0x00000022bc00780c */ /* 0x040fe400037c1670 */
[C---:B------:R-:W-:Y:S02]  /*be50*/  ISETP.LT.OR P4, PT, R188.reuse, 0x2, P4 ;  /* 0x00000002bc00780c */ /* 0x040fe40002781670 */
[----:B------:R-:W-:Y:S02]  /*be60*/  FSEL R167, R167, -INF , !P6 ;  /* 0xff800000a7a77808 */ /* 0x000fe40007000000 */
[C---:B------:R-:W-:Y:S02]  /*be70*/  ISETP.GT.AND P6, PT, R187.reuse, RZ, P2 ;  /* 0x000000ffbb00720c */ /* 0x040fe400017c4270 */
[----:B------:R-:W-:Y:S02]  /*be80*/  ISETP.GT.AND P3, PT, R187, 0x8, P2 ;  /* 0x00000008bb00780c */ /* 0x000fe40001764270 */
[----:B------:R-:W-:-:S02]  /*be90*/  ISETP.LT.OR P6, PT, R188, 0x1, P6 ;  /* 0x00000001bc00780c */ /* 0x000fc400037c1670 */
[----:B------:R-:W-:Y:S02]  /*bea0*/  FMNMX.FTZ R2, R160, R2, !PT ;  /* 0x00000002a0027209 */ /* 0x000fe40007810000 */
[----:B------:R-:W-:Y:S02]  /*beb0*/  FSEL R0, R0, -INF , !P6 ;  /* 0xff80000000007808 */ /* 0x000fe40007000000 */
[----:B------:R-:W-:Y:S02]  /*bec0*/  FSEL R179, R152, -INF , !P4 ;  /* 0xff80000098b37808 */ /* 0x000fe40006000000 */
[----:B------:R-:W-:Y:S02]  /*bed0*/  ISETP.LT.OR P3, PT, R188, 0x9, P3 ;  /* 0x00000009bc00780c */ /* 0x000fe40001f61670 */
[----:B------:R-:W-:Y:S02]  /*bee0*/  FMNMX.FTZ R152, R0, R21, !PT ;  /* 0x0000001500987209 */ /* 0x000fe40007810000 */
[----:B------:R-:W-:-:S02]  /*bef0*/  FMNMX.FTZ R2, R161, R2, !PT ;  /* 0x00000002a1027209 */ /* 0x000fc40007810000 */
[----:B------:R-:W-:Y:S02]  /*bf00*/  ISETP.GT.AND P4, PT, R187, 0x10, P2 ;  /* 0x00000010bb00780c */ /* 0x000fe40001784270 */
[----:B------:R-:W-:Y:S02]  /*bf10*/  FSEL R154, R154, -INF , !P3 ;  /* 0xff8000009a9a7808 */ /* 0x000fe40005800000 */
[----:B------:R-:W-:Y:S02]  /*bf20*/  FMNMX.FTZ R152, R179, R152, !PT ;  /* 0x00000098b3987209 */ /* 0x000fe40007810000 */
[----:B------:R-:W-:Y:S02]  /*bf30*/  FMNMX.FTZ R2, R164, R2, !PT ;  /* 0x00000002a4027209 */ /* 0x000fe40007810000 */
[----:B------:R-:W-:Y:S02]  /*bf40*/  ISETP.GT.AND P3, PT, R187, 0x11, P2 ;  /* 0x00000011bb00780c */ /* 0x000fe40001764270 */
[----:B------:R-:W-:-:S02]  /*bf50*/  ISETP.LT.OR P4, PT, R188, 0x11, P4 ;  /* 0x00000011bc00780c */ /* 0x000fc40002781670 */
[----:B------:R-:W-:Y:S02]  /*bf60*/  FMNMX.FTZ R152, R154, R152, !PT ;  /* 0x000000989a987209 */ /* 0x000fe40007810000 */
[----:B------:R-:W-:Y:S02]  /*bf70*/  FMNMX.FTZ R2, R165, R2, !PT ;  /* 0x00000002a5027209 */ /* 0x000fe40007810000 */
[----:B------:R-:W-:Y:S02]  /*bf80*/  ISETP.LT.OR P3, PT, R188, 0x12, P3 ;  /* 0x00000012bc00780c */ /* 0x000fe40001f61670 */
[----:B------:R-:W-:Y:S02]  /*bf90*/  FSEL R158, R158, -INF , !P4 ;  /* 0xff8000009e9e7808 */ /* 0x000fe40006000000 */
        /* <DEDUP_REMOVED lines=18> */
[----:B------:R-:W-:Y:S02]  /*c0c0*/  ISETP.LT.OR P4, PT, R188, 0x29, P4 ;  /* 0x00000029bc00780c */ /* 0x000fe40002781670 */
[----:B------:R-:W-:-:S02]  /*c0d0*/  ISETP.GT.AND P3, PT, R187, 0x29, P2 ;  /* 0x00000029bb00780c */ /* 0x000fc40001764270 */
[----:B------:R-:W-:Y:S02]  /*c0e0*/  FMNMX.FTZ R152, R166, R152, !PT ;  /* 0x00000098a6987209 */ /* 0x000fe40007810000 */
[----:B------:R-:W-:Y:S02]  /*c0f0*/  FMNMX.FTZ R2, R185, R2, !PT ;  /* 0x00000002b9027209 */ /* 0x000fe40007810000 */
[----:B------:R-:W-:Y:S02]  /*c100*/  FSEL R170, R170, -INF , !P4 ;  /* 0xff800000aaaa7808 */ /* 0x000fe40006000000 */
[----:B------:R-:W-:Y:S02]  /*c110*/  ISETP.LT.OR P3, PT, R188, 0x2a, P3 ;  /* 0x0000002abc00780c */ /* 0x000fe40001f61670 */
[----:B------:R-:W-:Y:S02]  /*c120*/  ISETP.GT.AND P4, PT, R187, 0x30, P2 ;  /* 0x00000030bb00780c */ /* 0x000fe40001784270 */
[----:B------:R-:W-:-:S02]  /*c130*/  FMNMX.FTZ R152, R167, R152, !PT ;  /* 0x00000098a7987209 */ /* 0x000fc40007810000 */
[----:B------:R-:W-:Y:S02]  /*c140*/  FMNMX.FTZ R2, R180, R2, !PT ;  /* 0x00000002b4027209 */ /* 0x000fe40007810000 */
[----:B------:R-:W-:Y:S02]  /*c150*/  FSEL R171, R171, -INF , !P3 ;  /* 0xff800000abab7808 */ /* 0x000fe40005800000 */
[----:B------:R-:W-:Y:S02]  /*c160*/  ISETP.GT.AND P6, PT, R187, 0x31, P2 ;  /* 0x00000031bb00780c */ /* 0x000fe400017c4270 */
[----:B------:R-:W-:Y:S02]  /*c170*/  ISETP.LT.OR P4, PT, R188, 0x31, P4 ;  /* 0x00000031bc00780c */ /* 0x000fe40002781670 */
[----:B------:R-:W-:Y:S02]  /*c180*/  FMNMX.FTZ R152, R170, R152, !PT ;  /* 0x00000098aa987209 */ /* 0x000fe40007810000 */
[----:B------:R-:W-:-:S02]  /*c190*/  FMNMX.FTZ R3, R181, R2, !PT ;  /* 0x00000002b5037209 */ /* 0x000fc40007810000 */
[----:B------:R-:W-:Y:S02]  /*c1a0*/  ISETP.GT.AND P3, PT, R187, 0x38, P2 ;  /* 0x00000038bb00780c */ /* 0x000fe40001764270 */
[----:B------:R-:W-:Y:S01]  /*c1b0*/  ISETP.LT.OR P6, PT, R188, 0x32, P6 ;  /* 0x00000032bc00780c */ /* 0x000fe200037c1670 */
[----:B------:R-:W0:Y:S01]  /*c1c0*/  SHFL.BFLY PT, R2, R3, 0x2, 0x1f ;  /* 0x0c401f0003027f89 */ /* 0x000e2200000e0000 */
[----:B------:R-:W-:Y:S02]  /*c1d0*/  FSEL R174, R174, -INF , !P4 ;  /* 0xff800000aeae7808 */ /* 0x000fe40006000000 */
[----:B------:R-:W-:Y:S02]  /*c1e0*/  FMNMX.FTZ R152, R171, R152, !PT ;  /* 0x00000098ab987209 */ /* 0x000fe40007810000 */
[----:B------:R-:W-:Y:S02]  /*c1f0*/  ISETP.GT.AND P2, PT, R187, 0x39, P2 ;  /* 0x00000039bb00780c */ /* 0x000fe40001744270 */
[----:B------:R-:W-:-:S02]  /*c200*/  ISETP.LT.OR P3, PT, R188, 0x39, P3 ;  /* 0x00000039bc00780c */ /* 0x000fc40001f61670 */
[----:B------:R-:W-:Y:S02]  /*c210*/  FSEL R175, R175, -INF , !P6 ;  /* 0xff800000afaf7808 */ /* 0x000fe40007000000 */
[----:B------:R-:W-:Y:S02]  /*c220*/  FMNMX.FTZ R152, R174, R152, !PT ;  /* 0x00000098ae987209 */ /* 0x000fe40007810000 */
[----:B------:R-:W-:Y:S02]  /*c230*/  ISETP.LT.OR P2, PT, R188, 0x3a, P2 ;  /* 0x0000003abc00780c */ /* 0x000fe40001741670 */
[----:B------:R-:W-:Y:S02]  /*c240*/  FSEL R177, R177, -INF , !P3 ;  /* 0xff800000b1b17808 */ /* 0x000fe40005800000 */
[----:B------:R-:W-:Y:S02]  /*c250*/  FMNMX.FTZ R152, R175, R152, !PT ;  /* 0x00000098af987209 */ /* 0x000fe40007810000 */
[----:B------:R-:W-:-:S02]  /*c260*/  FSEL R178, R178, -INF , !P2 ;  /* 0xff800000b2b27808 */ /* 0x000fc40005000000 */
[----:B------:R-:W-:Y:S02]  /*c270*/  FMNMX.FTZ R152, R177, R152, !PT ;  /* 0x00000098b1987209 */ /* 0x000fe40007810000 */
[----:B------:R-:W-:Y:S02]  /*c280*/  R2UR UR4, R19 ;  /* 0x00000000130472ca */ /* 0x000fe400000e0000 */
[----:B------:R-:W-:Y:S02]  /*c290*/  FMNMX.FTZ R152, R178, R152, !PT ;  /* 0x00000098b2987209 */ /* 0x000fe40007810000 */
[----:B0-----:R-:W-:-:S03]  /*c2a0*/  FMNMX.FTZ R3, R3, R2, !PT ;  /* 0x0000000203037209 */ /* 0x001fc60007810000 */
[----:B------:R-:W0:Y:S04]  /*c2b0*/  SHFL.BFLY PT, R182, R152, 0x2, 0x1f ;  /* 0x0c401f0098b67f89 */ /* 0x000e2800000e0000 */
[----:B------:R-:W1:Y:S01]  /*c2c0*/  SHFL.BFLY PT, R2, R3, 0x1, 0x1f ;  /* 0x0c201f0003027f89 */ /* 0x000e6200000e0000 */
[----:B0-----:R-:W-:Y:S02]  /*c2d0*/  FMNMX.FTZ R182, R152, R182, !PT ;  /* 0x000000b698b67209 */ /* 0x001fe40007810000 */
[----:B-1----:R-:W-:-:S03]  /*c2e0*/  FMNMX.FTZ R3, R3, R2, !PT ;  /* 0x0000000203037209 */ /* 0x002fc60007810000 */
[----:B------:R-:W0:Y:S01]  /*c2f0*/  SHFL.BFLY PT, R152, R182, 0x1, 0x1f ;  /* 0x0c201f00b6987f89 */ /* 0x000e2200000e0000 */
[C---:B------:R-:W-:Y:S01]  /*c300*/  FSETP.NEU.FTZ.AND P4, PT, R3.reuse, -INF , PT ;  /* 0xff8000000300780b */ /* 0x040fe20003f9d000 */
[----:B------:R-:W-:-:S05]  /*c310*/  FMUL.FTZ R2, R3, UR6 ;  /* 0x0000000603027c20 */ /* 0x000fca0008410000 */
[----:B------:R-:W-:-:S05]  /*c320*/  FSEL R2, R2, RZ, P4 ;  /* 0x000000ff02027208 */ /* 0x000fca0002000000 */
[--C-:B------:R-:W-:Y:S01]  /*c330*/  FFMA.FTZ R198, R156, UR6, -R2.reuse ;  /* 0x000000069cc67c23 */ /* 0x100fe20008010802 */
        /* <DEDUP_REMOVED lines=14> */
[----:B------:R-:W-:Y:S01]  /*c420*/  FFMA.FTZ R168, R181, UR6, -R2 ;  /* 0x00000006b5a87c23 */ /* 0x000fe20008010802 */
[----:B0-----:R-:W-:Y:S01]  /*c430*/  FMNMX.FTZ R2, R182, R152, !PT ;  /* 0x00000098b6027209 */ /* 0x001fe20007810000 */
[----:B------:R-:W-:Y:S01]  /*c440*/  MUFU.EX2 R196, R196 ;  /* 0x000000c400c47308 */ /* 0x000fe20000000800 */
[----:B------:R-:W-:-:S02]  /*c450*/  FSEL R152, R3, RZ, P4 ;  /* 0x000000ff03987208 */ /* 0x000fc40002000000 */
[C---:B------:R-:W-:Y:S01]  /*c460*/  FSETP.NEU.FTZ.AND P2, PT, R2.reuse, -INF , PT ;  /* 0xff8000000200780b */ /* 0x040fe20003f5d000 */
[----:B------:R-:W-:Y:S02]  /*c470*/  FMUL.FTZ R172, R2, UR6 ;  /* 0x0000000602ac7c20 */ /* 0x000fe40008410000 */
[----:B------:R-:W-:Y:S01]  /*c480*/  FADD.FTZ R152, -R152, R236 ;  /* 0x000000ec98987221 */ /* 0x000fe20000010100 */
[----:B------:R-:W-:Y:S01]  /*c490*/  IMAD.MOV.U32 R236, RZ, RZ, R3 ;  /* 0x000000ffffec7224 */ /* 0x000fe200078e0003 */
[----:B------:R-:W-:Y:S01]  /*c4a0*/  MUFU.EX2 R153, R153 ;  /* 0x0000009900997308 */ /* 0x000fe20000000800 */
[----:B------:R-:W-:Y:S01]  /*c4b0*/  FSEL R172, R172, RZ, P2 ;  /* 0x000000ffacac7208 */ /* 0x000fe20001000000 */
[----:B------:R-:W-:-:S04]  /*c4c0*/  FMUL.FTZ R152, R152, UR6 ;  /* 0x0000000698987c20 */ /* 0x000fc80008410000 */
[--C-:B------:R-:W-:Y:S01]  /*c4d0*/  FFMA.FTZ R197, R0, UR6, -R172.reuse ;  /* 0x0000000600c57c23 */ /* 0x100fe200080108ac */
[----:B------:R-:W-:Y:S02]  /*c4e0*/  IMAD.U32 R0, RZ, RZ, UR10 ;  /* 0x0000000aff007e24 */ /* 0x000fe4000f8e00ff */
[--C-:B------:R-:W-:Y:S01]  /*c4f0*/  FFMA.FTZ R169, R179, UR6, -R172.reuse ;  /* 0x00000006b3a97c23 */ /* 0x100fe200080108ac */
[----:B------:R-:W0:Y:S01]  /*c500*/  MUFU.EX2 R152, R152 ;  /* 0x0000009800987308 */ /* 0x000e220000000800 */
[--C-:B------:R-:W-:Y:S01]  /*c510*/  FFMA.FTZ R199, R154, UR6, -R172.reuse ;  /* 0x000000069ac77c23 */ /* 0x100fe200080108ac */
[----:B------:R-:W-:Y:S02]  /*c520*/  @!P1 VIADD R0, R0, 0x30860 ;  /* 0x0003086000009836 */ /* 0x000fe40000000000 */
[--C-:B------:R-:W-:Y:S01]  /*c530*/  FFMA.FTZ R154, R155, UR6, -R172.reuse ;  /* 0x000000069b9a7c23 */ /* 0x100fe200080108ac */
[--C-:B------:R-:W-:Y:S01]  /*c540*/  FFMA.FTZ R193, R158, UR6, -R172.reuse ;  /* 0x000000069ec17c23 */ /* 0x100fe200080108ac */
[--C-:B------:R-:W-:Y:S01]  /*c550*/  FFMA.FTZ R155, R159, UR6, -R172.reuse ;  /* 0x000000069f9b7c23 */ /* 0x100fe200080108ac */
[----:B------:R-:W-:Y:S01]  /*c560*/  FFMA.FTZ R195, R162, UR6, -R172 ;  /* 0x00000006a2c37c23 */ /* 0x000fe200080108ac */
[----:B------:R-:W-:Y:S01]  /*c570*/  @!P1 PRMT R0, RZ, 0x654, R0 ;  /* 0x00000654ff009816 */ /* 0x000fe20000000000 */
[----:B------:R-:W-:Y:S01]  /*c580*/  MUFU.EX2 R197, R197 ;  /* 0x000000c500c57308 */ /* 0x000fe20000000800 */
[--C-:B------:R-:W-:Y:S01]  /*c590*/  FFMA.FTZ R166, R166, UR6, -R172.reuse ;  /* 0x00000006a6a67c23 */ /* 0x100fe200080108ac */
[--C-:B------:R-:W-:Y:S01]  /*c5a0*/  FFMA.FTZ R167, R167, UR6, -R172.reuse ;  /* 0x00000006a7a77c23 */ /* 0x100fe200080108ac */
[----:B------:R1:W-:Y:S01]  /*c5b0*/  @!P1 SYNCS.ARRIVE.TRANS64.RED.A1T0 RZ, [R0+URZ], RZ ;  /* 0x000000ff00ff99a7 */ /* 0x0003e2000810043f */
[--C-:B------:R-:W-:Y:S01]  /*c5c0*/  FFMA.FTZ R170, R170, UR6, -R172.reuse ;  /* 0x00000006aaaa7c23 */ /* 0x100fe200080108ac */
[--C-:B------:R-:W-:Y:S01]  /*c5d0*/  FFMA.FTZ R171, R171, UR6, -R172.reuse ;  /* 0x00000006abab7c23 */ /* 0x100fe200080108ac */
[--C-:B------:R-:W-:Y:S01]  /*c5e0*/  FFMA.FTZ R174, R174, UR6, -R172.reuse ;  /* 0x00000006aeae7c23 */ /* 0x100fe200080108ac */
[----:B------:R-:W-:Y:S01]  /*c5f0*/  FFMA.FTZ R175, R175, UR6, -R172 ;  /* 0x00000006afaf7c23 */ /* 0x000fe200080108ac */
[----:B------:R-:W-:Y:S01]  /*c600*/  MUFU.EX2 R169, R169 ;  /* 0x000000a900a97308 */ /* 0x000fe20000000800 */
[----:B0-----:R-:W-:Y:S01]  /*c610*/  FFMA.FTZ R15, R152, R15, R196 ;  /* 0x0000000f980f7223 */ /* 0x001fe200000100c4 */
[----:B------:R-:W-:Y:S01]  /*c620*/  FFMA.FTZ R177, R177, UR6, -R172 ;  /* 0x00000006b1b17c23 */ /* 0x000fe200080108ac */
[----:B-1----:R-:W-:-:S02]  /*c630*/  FSEL R0, R2, RZ, P2 ;  /* 0x000000ff02007208 */ /* 0x002fc40001000000 */
[----:B------:R-:W-:Y:S01]  /*c640*/  FADD.FTZ R15, R153, R15 ;  /* 0x0000000f990f7221 */ /* 0x000fe20000010000 */
[----:B------:R-:W-:Y:S01]  /*c650*/  ISETP.GT.AND P2, PT, R20, UR4, PT ;  /* 0x0000000414007c0c */ /* 0x000fe2000bf44270 */
[----:B------:R-:W-:Y:S01]  /*c660*/  UMOV UR4, UR36 ;  /* 0x0000002400047c82 */ /* 0x000fe20008000000 */
[----:B------:R-:W-:Y:S01]  /*c670*/  FADD.FTZ R0, -R0, R21 ;  /* 0x0000001500007221 */ /* 0x000fe20000010100 */
[----:B------:R-:W-:Y:S01]  /*c680*/  MUFU.EX2 R199, R199 ;  /* 0x000000c700c77308 */ /* 0x000fe20000000800 */
[--C-:B------:R-:W-:Y:S01]  /*c690*/  FFMA.FTZ R21, R163, UR6, -R172.reuse ;  /* 0x00000006a3157c23 */ /* 0x100fe200080108ac */
[----:B------:R-:W-:Y:S01]  /*c6a0*/  FFMA.FTZ R172, R178, UR6, -R172 ;  /* 0x00000006b2ac7c23 */ /* 0x000fe200080108ac */
[----:B------:R-:W-:Y:S01]  /*c6b0*/  FMUL.FTZ R0, R0, UR6 ;  /* 0x0000000600007c20 */ /* 0x000fe20008410000 */
[----:B------:R-:W-:Y:S01]  /*c6c0*/  F2FP.F16.F32.PACK_AB R196, R153, R196 ;  /* 0x000000c499c4723e */ /* 0x000fe200000000ff */
[----:B------:R-:W-:-:S03]  /*c6d0*/  VIADD R20, R20, 0xffffffff ;  /* 0xffffffff14147836 */ /* 0x000fc60000000000 */
[----:B------:R-:W0:Y:S08]  /*c6e0*/  MUFU.EX2 R198, R198 ;  /* 0x000000c600c67308 */ /* 0x000e300000000800 */
[----:B------:R-:W1:Y:S08]  /*c6f0*/  MUFU.EX2 R0, R0 ;  /* 0x0000000000007308 */ /* 0x000e700000000800 */
[----:B------:R-:W2:Y:S01]  /*c700*/  MUFU.EX2 R154, R154 ;  /* 0x0000009a009a7308 */ /* 0x000ea20000000800 */
[----:B0-----:R-:W-:-:S07]  /*c710*/  FADD.FTZ R15, R198, R15 ;  /* 0x0000000fc60f7221 */ /* 0x001fce0000010000 */
[----:B------:R-:W0:Y:S01]  /*c720*/  MUFU.EX2 R156, R156 ;  /* 0x0000009c009c7308 */ /* 0x000e220000000800 */
[----:B-1----:R-:W-:Y:S01]  /*c730*/  FFMA.FTZ R14, R0, R14, R197 ;  /* 0x0000000e000e7223 */ /* 0x002fe200000100c5 */
[----:B------:R-:W-:-:S03]  /*c740*/  F2FP.F16.F32.PACK_AB R197, R169, R197 ;  /* 0x000000c5a9c5723e */ /* 0x000fc600000000ff */
[----:B------:R-:W-:-:S03]  /*c750*/  FADD.FTZ R14, R169, R14 ;  /* 0x0000000ea90e7221 */ /* 0x000fc60000010000 */
[----:B------:R-:W1:Y:S01]  /*c760*/  MUFU.EX2 R193, R193 ;  /* 0x000000c100c17308 */ /* 0x000e620000000800 */
[----:B------:R-:W-:Y:S01]  /*c770*/  FADD.FTZ R14, R199, R14 ;  /* 0x0000000ec70e7221 */ /* 0x000fe20000010000 */
[----:B--2---:R-:W-:-:S03]  /*c780*/  F2FP.F16.F32.PACK_AB R199, R154, R199 ;  /* 0x000000c79ac7723e */ /* 0x004fc600000000ff */
[----:B------:R-:W-:-:S03]  /*c790*/  FADD.FTZ R14, R154, R14 ;  /* 0x0000000e9a0e7221 */ /* 0x000fc60000010000 */
[----:B------:R-:W2:Y:S01]  /*c7a0*/  MUFU.EX2 R192, R192 ;  /* 0x000000c000c07308 */ /* 0x000ea20000000800 */
[C---:B0-----:R-:W-:Y:S01]  /*c7b0*/  FADD.FTZ R15, R156.reuse, R15 ;  /* 0x0000000f9c0f7221 */ /* 0x041fe20000010000 */
[----:B------:R-:W-:-:S06]  /*c7c0*/  F2FP.F16.F32.PACK_AB R198, R156, R198 ;  /* 0x000000c69cc6723e */ /* 0x000fcc00000000ff */
[----:B------:R-:W0:Y:S01]  /*c7d0*/  MUFU.EX2 R155, R155 ;  /* 0x0000009b009b7308 */ /* 0x000e220000000800 */
[----:B-1----:R-:W-:-:S07]  /*c7e0*/  FADD.FTZ R14, R193, R14 ;  /* 0x0000000ec10e7221 */ /* 0x002fce0000010000 */
[----:B------:R-:W1:Y:S01]  /*c7f0*/  MUFU.EX2 R157, R157 ;  /* 0x0000009d009d7308 */ /* 0x000e620000000800 */
[----:B--2---:R-:W-:-:S07]  /*c800*/  FADD.FTZ R15, R192, R15 ;  /* 0x0000000fc00f7221 */ /* 0x004fce0000010000 */
[----:B------:R-:W2:Y:S01]  /*c810*/  MUFU.EX2 R195, R195 ;  /* 0x000000c300c37308 */ /* 0x000ea20000000800 */
[C---:B0-----:R-:W-:Y:S01]  /*c820*/  FADD.FTZ R14, R155.reuse, R14 ;  /* 0x0000000e9b0e7221 */ /* 0x041fe20000010000 */
[----:B------:R-:W-:-:S06]  /*c830*/  F2FP.F16.F32.PACK_AB R193, R155, R193 ;  /* 0x000000c19bc1723e */ /* 0x000fcc00000000ff */
        /* <DEDUP_REMOVED lines=46> */
[----:B-1----:R-:W-:Y:S01]  /*cb20*/  FADD.FTZ R15, R186, R15 ;  /* 0x0000000fba0f7221 */ /* 0x002fe20000010000 */
[C---:B--2---:R-:W-:Y:S01]  /*cb30*/  FADD.FTZ R14, R172.reuse, R21 ;  /* 0x00000015ac0e7221 */ /* 0x044fe20000010000 */
[----:B------:R-:W-:Y:S01]  /*cb40*/  F2FP.F16.F32.PACK_AB R187, R172, R177 ;  /* 0x000000b1acbb723e */ /* 0x000fe200000000ff */
[----:B------:R-:W-:Y:S02]  /*cb50*/  IMAD.MOV.U32 R21, RZ, RZ, R2 ;  /* 0x000000ffff157224 */ /* 0x000fe400078e0002 */
[C---:B0-----:R-:W-:Y:S01]  /*cb60*/  FADD.FTZ R15, R168.reuse, R15 ;  /* 0x0000000fa80f7221 */ /* 0x041fe20000010000 */
[----:B------:R-:W-:Y:S01]  /*cb70*/  F2FP.F16.F32.PACK_AB R186, R168, R186 ;  /* 0x000000baa8ba723e */ /* 0x000fe200000000ff */
[----:B------:R-:W-:Y:S06]  /*cb80*/  @P2 BRA `(.L_x_1277) ;  /* 0xffffffd400382947 */ /* 0x000fec000383ffff */
.L_x_1260:
        /* <DEDUP_REMOVED lines=131> */
.L_x_1278:
[----:B------:R-:W-:Y:S01]  /*d3c0*/  ULEA UR5, UR36, UR37, 0x3 ;  /* 0x0000002524057291 */ /* 0x000fe2000f8e183f */
[----:B------:R-:W-:-:S05]  /*d3d0*/  IMAD.U32 R0, RZ, RZ, UR38 ;  /* 0x00000026ff007e24 */ /* 0x000fca000f8e00ff */
[----:B------:R-:W-:-:S04]  /*d3e0*/  SHF.L.U32 R0, R0, 0x1f, RZ ;  /* 0x0000001f00007819 */ /* 0x000fc800000006ff */
[----:B------:R0:W1:Y:S01]  /*d3f0*/  SYNCS.PHASECHK.TRANS64.TRYWAIT P2, [UR5+0x30850], R0 ;  /* 0x03085000ff0075a7 */ /* 0x0000620008040145 */
[----:B------:R-:W-:Y:S05]  /*d400*/  @!P0 BRA `(.L_x_1279) ;  /* 0x0000000000048947 */ /* 0x000fea0003800000 */
[----:B------:R-:W-:Y:S01]  /*d410*/  BPT.TRAP 0x1 ;  /* 0x000000040000795c */ /* 0x000fe20000300000 */
.L_x_1279:
[----:B-1----:R-:W-:Y:S05]  /*d420*/  @P2 BRA `(.L_x_1280) ;  /* 0x0000000000082947 */ /* 0x002fea0003800000 */
[----:B------:R-:W1:Y:S02]  /*d430*/  SYNCS.PHASECHK.TRANS64.TRYWAIT P0, [UR5+0x30850], R0 ;  /* 0x03085000ff0075a7 */ /* 0x000e640008000145 */
[----:B-1----:R-:W-:Y:S05]  /*d440*/  @!P0 BRA `(.L_x_1281) ;  /* 0x000000d800b48947 */ /* 0x002fea0003800000 */
.L_x_1280:
[----:B------:R-:W-:Y:S01]  /*d450*/  UIADD3 UR37, UR37, 0x400, URZ ;  /* 0x0000040025257890 */ /* 0x000fe2000fffe03f */
[----:B------:R-:W-:Y:S01]  /*d460*/  WARPGROUP.ARRIVE ;  /* 0x00000000000079c5 */ /* 0x000fe20000000000 */
[----:B------:R-:W-:Y:S01]  /*d470*/  UMOV UR11, 0x40000040 ;  /* 0x40000040000b7882 */ /* 0x000fe20000000000 */
[----:B01----:R-:W0:Y:S01]  /*d480*/  SHFL.BFLY PT, R0, R15, 0x2, 0x1f ;  /* 0x0c401f000f007f89 */ /* 0x003e2200000e0000 */
[----:B------:R-:W-:Y:S01]  /*d490*/  USHF.R.U32.HI UR37, URZ, 0x4, UR37 ;  /* 0x000000043f257899 */ /* 0x000fe20008011625 */
[----:B------:R-:W-:Y:S01]  /*d4a0*/  IMAD.U32 R10, RZ, RZ, UR5 ;  /* 0x00000005ff0a7e24 */ /* 0x000fe2000f8e00ff */
[----:B------:R-:W-:Y:S01]  /*d4b0*/  R2UR UR7, R230 ;  /* 0x00000000e60772ca */ /* 0x000fe200000e0000 */
[----:B------:R-:W1:Y:S01]  /*d4c0*/  SHFL.BFLY PT, R5, R14, 0x2, 0x1f ;  /* 0x0c401f000e057f89 */ /* 0x000e6200000e0000 */
[----:B------:R-:W-:Y:S01]  /*d4d0*/  ULOP3.LUT UR37, UR37, 0x3fff, URZ, 0xc0, !UPT ;  /* 0x00003fff25257892 */ /* 0x000fe2000f8ec03f */
[----:B------:R-:W-:Y:S02]  /*d4e0*/  @!P1 VIADD R10, R10, 0x30860 ;  /* 0x000308600a0a9836 */ /* 0x000fe40000000000 */
[----:B------:R-:W-:Y:S01]  /*d4f0*/  IMAD.MOV.U32 R6, RZ, RZ, RZ ;  /* 0x000000ffff067224 */ /* 0x000fe200078e00ff */
[----:B------:R-:W-:Y:S01]  /*d500*/  ULOP3.LUT UR4, UR37, 0x2000000, URZ, 0xfc, !UPT ;  /* 0x0200000025047892 */ /* 0x000fe2000f8efc3f */
[----:B------:R-:W-:Y:S01]  /*d510*/  IMAD.U32 R8, RZ, RZ, UR6 ;  /* 0x00000006ff087e24 */ /* 0x000fe2000f8e00ff */
[----:B------:R-:W-:-:S02]  /*d520*/  @!P1 PRMT R10, RZ, 0x654, R10 ;  /* 0x00000654ff0a9816 */ /* 0x000fc4000000000a */
[----:B------:R-:W-:Y:S02]  /*d530*/  ULEA UR4, UR36, UR4, 0xb ;  /* 0x0000000424047291 */ /* 0x000fe4000f8e583f */
[----:B------:R-:W-:Y:S02]  /*d540*/  UIADD3 UR36, UR36, 0x1, URZ ;  /* 0x0000000124247890 */ /* 0x000fe4000fffe03f */
[----:B------:R-:W-:Y:S02]  /*d550*/  UIADD3 UR8, UR4, 0x80, URZ ;  /* 0x0000008004087890 */ /* 0x000fe4000fffe03f */
[----:B------:R-:W-:Y:S01]  /*d560*/  UIADD3 UR7, UR7, 0x1, URZ ;  /* 0x0000000107077890 */ /* 0x000fe2000fffe03f */
[----:B------:R-:W-:Y:S01]  /*d570*/  UMOV UR10, UR4 ;  /* 0x00000004000a7c82 */ /* 0x000fe20008000000 */
[----:B------:R-:W-:-:S05]  /*d580*/  UISETP.NE.AND UP0, UPT, UR36, 0x2, UPT ;  /* 0x000000022400788c */ /* 0x000fca000bf05270 */
[----:B------:R-:W-:Y:S01]  /*d590*/  HGMMA.64x256x16.F32 R24, R196, gdesc[UR8].tnspB, R24, gsb0 ;  /* 0x43e00008c4187df0 */ /* 0x000fe20008000818 */
[----:B------:R-:W-:Y:S01]  /*d5a0*/  UMOV UR10, UR8 ;  /* 0x00000008000a7c82 */ /* 0x000fe20008000000 */
[----:B------:R-:W-:Y:S01]  /*d5b0*/  UMOV UR11, 0x40000040 ;  /* 0x40000040000b7882 */ /* 0x000fe20000000000 */
[----:B------:R-:W-:Y:S01]  /*d5c0*/  UIADD3 UR8, UR4, 0x100, URZ ;  /* 0x0000010004087890 */ /* 0x000fe2000fffe03f */
[----:B0-----:R-:W-:Y:S01]  /*d5d0*/  FADD.FTZ R0, R0, R15 ;  /* 0x0000000f00007221 */ /* 0x001fe20000010000 */
[----:B------:R-:W-:Y:S01]  /*d5e0*/  UIADD3 UR4, UR4, 0x180, URZ ;  /* 0x0000018004047890 */ /* 0x000fe2000fffe03f */
[----:B-1----:R-:W-:Y:S01]  /*d5f0*/  FADD.FTZ R4, R5, R14 ;  /* 0x0000000e05047221 */ /* 0x002fe20000010000 */
[----:B------:R-:W-:Y:S01]  /*d600*/  IMAD.U32 R14, RZ, RZ, UR6 ;  /* 0x00000006ff0e7e24 */ /* 0x000fe2000f8e00ff */
[----:B------:R-:W-:Y:S01]  /*d610*/  USEL UR36, UR36, URZ, UP0 ;  /* 0x0000003f24247287 */ /* 0x000fe20008000000 */
[----:B------:R-:W0:Y:S01]  /*d620*/  SHFL.BFLY PT, R5, R0, 0x1, 0x1f ;  /* 0x0c201f0000057f89 */ /* 0x000e2200000e0000 */
[----:B------:R-:W-:-:S03]  /*d630*/  IMAD.U32 R230, RZ, RZ, UR7 ;  /* 0x00000007ffe67e24 */ /* 0x000fc6000f8e00ff */
[----:B------:R-:W1:Y:S01]  /*d640*/  SHFL.BFLY PT, R7, R4, 0x1, 0x1f ;  /* 0x0c201f0004077f89 */ /* 0x000e6200000e0000 */
[----:B0-----:R-:W-:Y:S01]  /*d650*/  FADD.FTZ R11, R0, R5 ;  /* 0x00000005000b7221 */ /* 0x001fe20000010000 */
[----:B------:R-:W-:Y:S02]  /*d660*/  IMAD.MOV.U32 R5, RZ, RZ, RZ ;  /* 0x000000ffff057224 */ /* 0x000fe400078e00ff */
[----:B------:R-:W-:Y:S02]  /*d670*/  IMAD.MOV.U32 R0, RZ, RZ, -0x800000 ;  /* 0xff800000ff007424 */ /* 0x000fe400078e00ff */
[----:B-1----:R-:W-:Y:S01]  /*d680*/  FADD.FTZ R12, R4, R7 ;  /* 0x00000007040c7221 */ /* 0x002fe20000010000 */
[----:B------:R-:W-:Y:S01]  /*d690*/  FSETP.NE.FTZ.AND P0, PT, R11, RZ, PT ;  /* 0x000000ff0b00720b */ /* 0x000fe20003f15000 */
[----:B------:R-:W-:-:S03]  /*d6a0*/  IMAD.MOV.U32 R4, RZ, RZ, -0x800000 ;  /* 0xff800000ff047424 */ /* 0x000fc600078e00ff */
[----:B------:R-:W-:-:S09]  /*d6b0*/  FSETP.NE.FTZ.AND P2, PT, R12, RZ, PT ;  /* 0x000000ff0c00720b */ /* 0x000fd20003f55000 */
[----:B------:R-:W0:Y:S01]  /*d6c0*/  @P0 MUFU.LG2 R7, R11 ;  /* 0x0000000b00070308 */ /* 0x000e220000000c00 */
[----:B------:R-:W-:-:S03]  /*d6d0*/  @P0 FMUL.FTZ R8, R8, 0.69314718246459960938 ;  /* 0x3f31721808080820 */ /* 0x000fc60000410000 */
[----:B------:R-:W-:-:S04]  /*d6e0*/  @P2 FMUL.FTZ R14, R14, 0.69314718246459960938 ;  /* 0x3f3172180e0e2820 */ /* 0x000fc80000410000 */
        /* <DEDUP_REMOVED lines=19> */
[----:B------:R-:W-:-:S04]  /*d820*/  USEL UR4, URZ, 0x1, UP0 ;  /* 0x000000013f047887 */ /* 0x000fc80008000000 */
[----:B------:R-:W-:Y:S01]  /*d830*/  ULOP3.LUT UR38, UR38, UR4, URZ, 0x3c, !UPT ;  /* 0x0000000426267292 */ /* 0x000fe2000f8e3c3f */
[----:B------:R-:W-:Y:S02]  /*d840*/  WARPGROUP.DEPBAR.LE gsb0, 0x0 ;  /* 0x00008000000079c5 */ /* 0x000fe40000010000 */
[----:B------:R-:W-:-:S15]  /*d850*/  WARPGROUP.ARRIVE ;  /* 0x00000000000079c5 */ /* 0x000fde0000000000 */
[----:B------:R-:W-:-:S03]  /*d860*/  NOP ;  /* 0x0000000000007918 */ /* 0x000fc60000000000 */
        /* <DEDUP_REMOVED lines=131> */
.L_x_1211:
        /* <DEDUP_REMOVED lines=11> */
[----:B------:R-:W2:Y:S01]  /*e150*/  LDL R3, [R1+0x60] ;  /* 0x0000600001037983 */ /* 0x000ea20000100800 */
[----:B------:R-:W0:Y:S01]  /*e160*/  S2UR UR4, SR_SWINHI ;  /* 0x00000000000479c3 */ /* 0x000e220000002f00 */
[----:B------:R-:W-:Y:S01]  /*e170*/  IMAD.MOV.U32 R2, RZ, RZ, 0x2 ;  /* 0x00000002ff027424 */ /* 0x000fe200078e00ff */
[----:B------:R-:W-:Y:S01]  /*e180*/  F2FP.F16.F32.PACK_AB R8, R25, R24 ;  /* 0x000000181908723e */ /* 0x000fe200000000ff */
[----:B------:R-:W-:Y:S01]  /*e190*/  ULDC.64 UR16, c[0x0][0xc00] ;  /* 0x0003000000107ab9 */ /* 0x000fe20000000a00 */
[----:B------:R-:W-:Y:S01]  /*e1a0*/  F2FP.F16.F32.PACK_AB R9, R27, R26 ;  /* 0x0000001a1b09723e */ /* 0x000fe200000000ff */
[----:B------:R-:W-:Y:S01]  /*e1b0*/  ULDC.64 UR12, c[0x0][0xc00] ;  /* 0x00030000000c7ab9 */ /* 0x000fe20000000a00 */
[----:B------:R-:W-:Y:S01]  /*e1c0*/  F2FP.F16.F32.PACK_AB R10, R29, R28 ;  /* 0x0000001c1d0a723e */ /* 0x000fe200000000ff */
[----:B------:R-:W-:Y:S01]  /*e1d0*/  ULDC.64 UR20, c[0x0][0x208] ;  /* 0x0000820000147ab9 */ /* 0x000fe20000000a00 */
[----:B------:R-:W-:Y:S01]  /*e1e0*/  F2FP.F16.F32.PACK_AB R11, R31, R30 ;  /* 0x0000001e1f0b723e */ /* 0x000fe200000000ff */
[----:B------:R-:W-:Y:S01]  /*e1f0*/  ULDC.64 UR14, c[0x0][0xc08] ;  /* 0x00030200000e7ab9 */ /* 0x000fe20000000a00 */
[----:B------:R-:W-:Y:S01]  /*e200*/  R2UR UR19, R22 ;  /* 0x00000000161372ca */ /* 0x000fe200000e0000 */
[----:B------:R-:W-:Y:S01]  /*e210*/  ULDC UR22, c[0x0][0xbe8] ;  /* 0x0002fa0000167ab9 */ /* 0x000fe20000000800 */
[----:B------:R-:W-:-:S02]  /*e220*/  R2UR UR9, R229 ;  /* 0x00000000e50972ca */ /* 0x000fc400000e0000 */
[----:B------:R-:W-:Y:S02]  /*e230*/  R2UR UR18, R200 ;  /* 0x00000000c81272ca */ /* 0x000fe400000e0000 */
[----:B------:R-:W-:Y:S01]  /*e240*/  R2UR UR26, R201 ;  /* 0x00000000c91a72ca */ /* 0x000fe200000e0000 */
[----:B------:R-:W-:Y:S01]  /*e250*/  UMOV UR10, UR8 ;  /* 0x00000008000a7c82 */ /* 0x000fe20008000000 */
[----:B0-----:R-:W-:-:S07]  /*e260*/  UMOV UR11, UR4 ;  /* 0x00000004000b7c82 */ /* 0x001fce0008000000 */
[----:B------:R-:W-:Y:S02]  /*e270*/  UIMAD.WIDE UR12, UR9, 0x4, UR12 ;  /* 0x00000004090c78a5 */ /* 0x000fe4000f8e020c */
[----:B------:R-:W-:Y:S01]  /*e280*/  UISETP.NE.U32.AND UP0, UPT, UR14, URZ, UPT ;  /* 0x0000003f0e00728c */ /* 0x000fe2000bf05070 */
[----:B------:R-:W-:-:S03]  /*e290*/  ULDC UR4, c[0x0][0xad4] ;  /* 0x0002b50000047ab9 */ /* 0x000fc60000000800 */
[----:B------:R-:W-:-:S11]  /*e2a0*/  UISETP.NE.AND.EX UP0, UPT, UR15, URZ, UPT, UP0 ;  /* 0x0000003f0f00728c */ /* 0x000fd6000bf05300 */
[----:B------:R-:W-:Y:S02]  /*e2b0*/  @UP0 ULDC.64 UR14, c[0x0][0xc08] ;  /* 0x00030200000e0ab9 */ /* 0x000fe40000000a00 */
[----:B------:R-:W-:Y:S01]  /*e2c0*/  @UP0 UIMAD.WIDE UR14, UR9, 0x4, UR14 ;  /* 0x00000004090e08a5 */ /* 0x000fe2000f8e020e */
[----:B------:R-:W-:Y:S01]  /*e2d0*/  BAR.SYNC.DEFER_BLOCKING 0x1, 0x100 ;  /* 0x0044000000007b1d */ /* 0x000fe20000010000 */
[----:B--2---:R-:W-:-:S03]  /*e2e0*/  IMAD.WIDE R2, R3, R2, UR10 ;  /* 0x0000000a03027e25 */ /* 0x004fc6000f8e0202 */
[C---:B------:R-:W-:Y:S02]  /*e2f0*/  IADD3 R13, P1, R2.reuse, 0x20, RZ ;  /* 0x00000020020d7810 */ /* 0x040fe40007f3e0ff */
[C---:B------:R-:W-:Y:S02]  /*e300*/  IADD3 R15, P0, R2.reuse, 0x40, RZ ;  /* 0x00000040020f7810 */ /* 0x040fe40007f1e0ff */
[----:B------:R-:W-:Y:S02]  /*e310*/  LOP3.LUT R12, R13, 0x380, RZ, 0xc0, !PT ;  /* 0x000003800d0c7812 */ /* 0x000fe400078ec0ff */
[----:B------:R-:W-:Y:S02]  /*e320*/  IADD3 R155, P4, R2, 0x60, RZ ;  /* 0x00000060029b7810 */ /* 0x000fe40007f9e0ff */
[----:B------:R-:W-:Y:S02]  /*e330*/  SHF.R.U64 R12, R12, 0x3, RZ ;  /* 0x000000030c0c7819 */ /* 0x000fe400000012ff */
[----:B------:R-:W-:-:S02]  /*e340*/  IADD3 R157, P3, R2, 0x4000, RZ ;  /* 0x00004000029d7810 */ /* 0x000fc40007f7e0ff */
[----:B------:R-:W-:Y:S01]  /*e350*/  LOP3.LUT R12, R12, R13, RZ, 0x3c, !PT ;  /* 0x0000000d0c0c7212 */ /* 0x000fe200078e3cff */
[----:B------:R-:W-:Y:S01]  /*e360*/  IMAD.X R13, RZ, RZ, R3, P1 ;  /* 0x000000ffff0d7224 */ /* 0x000fe200008e0603 */
[C---:B------:R-:W-:Y:S02]  /*e370*/  LOP3.LUT R7, R2.reuse, 0x380, RZ, 0xc0, !PT ;  /* 0x0000038002077812 */ /* 0x040fe400078ec0ff */
[----:B------:R-:W-:Y:S02]  /*e380*/  LOP3.LUT R14, R15, 0x380, RZ, 0xc0, !PT ;  /* 0x000003800f0e7812 */ /* 0x000fe400078ec0ff */
[C---:B------:R-:W-:Y:S02]  /*e390*/  IADD3 R159, P6, R2.reuse, 0x4020, RZ ;  /* 0x00004020029f7810 */ /* 0x040fe40007fde0ff */
[C---:B------:R-:W-:Y:S02]  /*e3a0*/  IADD3 R161, P5, R2.reuse, 0x4040, RZ ;  /* 0x0000404002a17810 */ /* 0x040fe40007fbe0ff */
[----:B------:R-:W-:-:S02]  /*e3b0*/  IADD3 R163, P2, R2, 0x4060, RZ ;  /* 0x0000406002a37810 */ /* 0x000fc40007f5e0ff */
[----:B------:R-:W-:Y:S02]  /*e3c0*/  LOP3.LUT R154, R155, 0x380, RZ, 0xc0, !PT ;  /* 0x000003809b9a7812 */ /* 0x000fe400078ec0ff */
[----:B------:R-:W-:Y:S02]  /*e3d0*/  LOP3.LUT R156, R157, 0x380, RZ, 0xc0, !PT ;  /* 0x000003809d9c7812 */ /* 0x000fe400078ec0ff */
[----:B------:R-:W-:Y:S02]  /*e3e0*/  IADD3 R165, P1, R2, 0x8000, RZ ;  /* 0x0000800002a57810 */ /* 0x000fe40007f3e0ff */
[----:B------:R-:W-:Y:S02]  /*e3f0*/  SHF.R.U64 R7, R7, 0x3, RZ ;  /* 0x0000000307077819 */ /* 0x000fe400000012ff */
[----:B------:R-:W-:Y:S02]  /*e400*/  SHF.R.U64 R14, R14, 0x3, RZ ;  /* 0x000000030e0e7819 */ /* 0x000fe400000012ff */
[----:B------:R-:W-:-:S02]  /*e410*/  LOP3.LUT R158, R159, 0x380, RZ, 0xc0, !PT ;  /* 0x000003809f9e7812 */ /* 0x000fc400078ec0ff */
[----:B------:R-:W-:Y:S02]  /*e420*/  LOP3.LUT R160, R161, 0x380, RZ, 0xc0, !PT ;  /* 0x00000380a1a07812 */ /* 0x000fe400078ec0ff */
[----:B------:R-:W-:Y:S02]  /*e430*/  LOP3.LUT R162, R163, 0x380, RZ, 0xc0, !PT ;  /* 0x00000380a3a27812 */ /* 0x000fe400078ec0ff */
[----:B------:R-:W-:Y:S02]  /*e440*/  SHF.R.U64 R154, R154, 0x3, RZ ;  /* 0x000000039a9a7819 */ /* 0x000fe400000012ff */
[----:B------:R-:W-:Y:S02]  /*e450*/  SHF.R.U64 R156, R156, 0x3, RZ ;  /* 0x000000039c9c7819 */ /* 0x000fe400000012ff */
[----:B------:R-:W-:Y:S02]  /*e460*/  LOP3.LUT R164, R165, 0x380, RZ, 0xc0, !PT ;  /* 0x00000380a5a47812 */ /* 0x000fe400078ec0ff */
[----:B------:R-:W-:Y:S01]  /*e470*/  LOP3.LUT R6, R7, R2, RZ, 0x3c, !PT ;  /* 0x0000000207067212 */ /* 0x000fe200078e3cff */
[--C-:B------:R-:W-:Y:S01]  /*e480*/  IMAD.MOV.U32 R7, RZ, RZ, R3.reuse ;  /* 0x000000ffff077224 */ /* 0x100fe200078e0003 */
[----:B------:R-:W-:Y:S01]  /*e490*/  LOP3.LUT R14, R14, R15, RZ, 0x3c, !PT ;  /* 0x0000000f0e0e7212 */ /* 0x000fe200078e3cff */
[----:B------:R-:W-:Y:S01]  /*e4a0*/  IMAD.X R15, RZ, RZ, R3, P0 ;  /* 0x000000ffff0f7224 */ /* 0x000fe200000e0603 */
[----:B------:R-:W-:-:S02]  /*e4b0*/  SHF.R.U64 R158, R158, 0x3, RZ ;  /* 0x000000039e9e7819 */ /* 0x000fc400000012ff */
[----:B------:R-:W-:Y:S02]  /*e4c0*/  SHF.R.U64 R160, R160, 0x3, RZ ;  /* 0x00000003a0a07819 */ /* 0x000fe400000012ff */
[----:B------:R-:W-:Y:S02]  /*e4d0*/  SHF.R.U64 R162, R162, 0x3, RZ ;  /* 0x00000003a2a27819 */ /* 0x000fe400000012ff */
[----:B------:R-:W-:Y:S01]  /*e4e0*/  LOP3.LUT R154, R154, R155, RZ, 0x3c, !PT ;  /* 0x0000009b9a9a7212 */ /* 0x000fe200078e3cff */
[--C-:B------:R-:W-:Y:S01]  /*e4f0*/  IMAD.X R155, RZ, RZ, R3.reuse, P4 ;  /* 0x000000ffff9b7224 */ /* 0x100fe200020e0603 */
[----:B------:R-:W-:Y:S01]  /*e500*/  LOP3.LUT R156, R156, R157, RZ, 0x3c, !PT ;  /* 0x0000009d9c9c7212 */ /* 0x000fe200078e3cff */
[----:B------:R-:W-:Y:S01]  /*e510*/  IMAD.X R157, RZ, RZ, R3, P3 ;  /* 0x000000ffff9d7224 */ /* 0x000fe200018e0603 */
[----:B------:R-:W-:Y:S02]  /*e520*/  SHF.R.U64 R164, R164, 0x3, RZ ;  /* 0x00000003a4a47819 */ /* 0x000fe400000012ff */
[----:B------:R-:W-:-:S02]  /*e530*/  IADD3 R167, P0, R2, 0x8020, RZ ;  /* 0x0000802002a77810 */ /* 0x000fc40007f1e0ff */
[C---:B------:R-:W-:Y:S02]  /*e540*/  IADD3 R169, P4, R2.reuse, 0x8040, RZ ;  /* 0x0000804002a97810 */ /* 0x040fe40007f9e0ff */
[----:B------:R-:W-:Y:S02]  /*e550*/  IADD3 R171, P3, R2, 0x8060, RZ ;  /* 0x0000806002ab7810 */ /* 0x000fe40007f7e0ff */
        /* <DEDUP_REMOVED lines=8> */
[----:B------:R-:W-:-:S02]  /*e5e0*/  MOV R6, R6 ;  /* 0x0000000600067202 */ /* 0x000fc40000000f00 */
[----:B------:R-:W-:Y:S02]  /*e5f0*/  LOP3.LUT R166, R167, 0x380, RZ, 0xc0, !PT ;  /* 0x00000380a7a67812 */ /* 0x000fe400078ec0ff */
[C---:B------:R-:W-:Y:S01]  /*e600*/  IADD3 R21, P6, R2.reuse, 0xc000, RZ ;  /* 0x0000c00002157810 */ /* 0x040fe20007fde0ff */
[----:B------:R0:W-:Y:S01]  /*e610*/  STSM.16.M88.4 [R6], R8 ;  /* 0x0000000806007844 */ /* 0x0001e20000000200 */
[C---:B------:R-:W-:Y:S02]  /*e620*/  IADD3 R153, P5, R2.reuse, 0xc020, RZ ;  /* 0x0000c02002997810 */ /* 0x040fe40007fbe0ff */
[----:B------:R-:W-:Y:S02]  /*e630*/  IADD3 R7, P2, R2, 0xc040, RZ ;  /* 0x0000c04002077810 */ /* 0x000fe40007f5e0ff */
[----:B------:R-:W-:Y:S02]  /*e640*/  LOP3.LUT R168, R169, 0x380, RZ, 0xc0, !PT ;  /* 0x00000380a9a87812 */ /* 0x000fe400078ec0ff */
[----:B------:R-:W-:-:S02]  /*e650*/  LOP3.LUT R170, R171, 0x380, RZ, 0xc0, !PT ;  /* 0x00000380abaa7812 */ /* 0x000fc400078ec0ff */
[----:B------:R-:W-:Y:S02]  /*e660*/  IADD3 R2, P1, R2, 0xc060, RZ ;  /* 0x0000c06002027810 */ /* 0x000fe40007f3e0ff */
[----:B------:R-:W-:Y:S02]  /*e670*/  SHF.R.U64 R166, R166, 0x3, RZ ;  /* 0x00000003a6a67819 */ /* 0x000fe400000012ff */
[----:B------:R-:W-:Y:S02]  /*e680*/  SHF.R.U64 R168, R168, 0x3, RZ ;  /* 0x00000003a8a87819 */ /* 0x000fe400000012ff */
[----:B------:R-:W-:Y:S02]  /*e690*/  SHF.R.U64 R170, R170, 0x3, RZ ;  /* 0x00000003aaaa7819 */ /* 0x000fe400000012ff */
[----:B------:R-:W-:Y:S02]  /*e6a0*/  LOP3.LUT R5, R2, 0x380, RZ, 0xc0, !PT ;  /* 0x0000038002057812 */ /* 0x000fe400078ec0ff */
[----:B------:R-:W-:-:S02]  /*e6b0*/  LOP3.LUT R152, R153, 0x380, RZ, 0xc0, !PT ;  /* 0x0000038099987812 */ /* 0x000fc400078ec0ff */
[----:B------:R-:W-:Y:S01]  /*e6c0*/  LOP3.LUT R166, R166, R167, RZ, 0x3c, !PT ;  /* 0x000000a7a6a67212 */ /* 0x000fe200078e3cff */
[--C-:B------:R-:W-:Y:S01]  /*e6d0*/  IMAD.X R167, RZ, RZ, R3.reuse, P0 ;  /* 0x000000ffffa77224 */ /* 0x100fe200000e0603 */
[----:B------:R-:W-:Y:S01]  /*e6e0*/  LOP3.LUT R168, R168, R169, RZ, 0x3c, !PT ;  /* 0x000000a9a8a87212 */ /* 0x000fe200078e3cff */
[--C-:B------:R-:W-:Y:S01]  /*e6f0*/  IMAD.X R169, RZ, RZ, R3.reuse, P4 ;  /* 0x000000ffffa97224 */ /* 0x100fe200020e0603 */
[----:B------:R-:W-:Y:S01]  /*e700*/  LOP3.LUT R170, R170, R171, RZ, 0x3c, !PT ;  /* 0x000000abaaaa7212 */ /* 0x000fe200078e3cff */
[----:B------:R-:W-:Y:S01]  /*e710*/  IMAD.X R171, RZ, RZ, R3, P3 ;  /* 0x000000ffffab7224 */ /* 0x000fe200018e0603 */
[----:B------:R-:W-:Y:S02]  /*e720*/  SHF.R.U64 R5, R5, 0x3, RZ ;  /* 0x0000000305057819 */ /* 0x000fe400000012ff */
[----:B------:R-:W-:Y:S02]  /*e730*/  SHF.R.U64 R152, R152, 0x3, RZ ;  /* 0x0000000398987819 */ /* 0x000fe400000012ff */
[----:B------:R-:W-:-:S02]  /*e740*/  LOP3.LUT R2, R5, R2, RZ, 0x3c, !PT ;  /* 0x0000000205027212 */ /* 0x000fc400078e3cff */
[----:B------:R-:W-:Y:S02]  /*e750*/  MOV R19, R12 ;  /* 0x0000000c00137202 */ /* 0x000fe40000000f00 */
[----:B------:R-:W-:Y:S02]  /*e760*/  MOV R176, R14 ;  /* 0x0000000e00b07202 */ /* 0x000fe40000000f00 */
[----:B0-----:R-:W-:Y:S02]  /*e770*/  F2FP.F16.F32.PACK_AB R8, R33, R32 ;  /* 0x000000202108723e */ /* 0x001fe400000000ff */
[----:B------:R-:W-:Y:S02]  /*e780*/  F2FP.F16.F32.PACK_AB R9, R35, R34 ;  /* 0x000000222309723e */ /* 0x000fe400000000ff */
[----:B------:R-:W-:Y:S02]  /*e790*/  F2FP.F16.F32.PACK_AB R10, R37, R36 ;  /* 0x00000024250a723e */ /* 0x000fe400000000ff */
[----:B------:R-:W-:-:S02]  /*e7a0*/  F2FP.F16.F32.PACK_AB R11, R39, R38 ;  /* 0x00000026270b723e */ /* 0x000fc400000000ff */
[----:B------:R-:W-:Y:S01]  /*e7b0*/  LOP3.LUT R152, R152, R153, RZ, 0x3c, !PT ;  /* 0x0000009998987212 */ /* 0x000fe200078e3cff */
[----:B------:R-:W-:Y:S01]  /*e7c0*/  IMAD.X R153, RZ, RZ, R3, P5 ;  /* 0x000000ffff997224 */ /* 0x000fe200028e0603 */
[----:B------:R-:W-:Y:S01]  /*e7d0*/  MOV R5, R164 ;  /* 0x000000a400057202 */ /* 0x000fe20000000f00 */
[----:B------:R0:W-:Y:S01]  /*e7e0*/  STSM.16.M88.4 [R19], R8 ;  /* 0x0000000813007844 */ /* 0x0001e20000000200 */
[----:B------:R-:W-:Y:S02]  /*e7f0*/  MOV R17, R166 ;  /* 0x000000a600117202 */ /* 0x000fe40000000f00 */
[----:B------:R-:W-:Y:S02]  /*e800*/  F2FP.F16.F32.PACK_AB R12, R41, R40 ;  /* 0x00000028290c723e */ /* 0x000fe400000000ff */
[----:B------:R-:W-:Y:S02]  /*e810*/  F2FP.F16.F32.PACK_AB R13, R43, R42 ;  /* 0x0000002a2b0d723e */ /* 0x000fe400000000ff */
[----:B------:R-:W-:-:S02]  /*e820*/  F2FP.F16.F32.PACK_AB R14, R45, R44 ;  /* 0x0000002c2d0e723e */ /* 0x000fc400000000ff */
[----:B------:R-:W-:Y:S02]  /*e830*/  F2FP.F16.F32.PACK_AB R15, R47, R46 ;  /* 0x0000002e2f0f723e */ /* 0x000fe400000000ff */
[----:B------:R-:W-:Y:S02]  /*e840*/  LOP3.LUT R20, R21, 0x380, RZ, 0xc0, !PT ;  /* 0x0000038015147812 */ /* 0x000fe400078ec0ff */
[----:B------:R-:W-:Y:S01]  /*e850*/  MOV R154, R154 ;  /* 0x0000009a009a7202 */ /* 0x000fe20000000f00 */
[----:B------:R-:W-:Y:S01]  /*e860*/  STSM.16.M88.4 [R176], R12 ;  /* 0x0000000cb0007844 */ /* 0x000fe20000000200 */
[----:B------:R-:W-:Y:S02]  /*e870*/  MOV R22, R168 ;  /* 0x000000a800167202 */ /* 0x000fe40000000f00 */
[----:B------:R-:W-:Y:S02]  /*e880*/  MOV R172, R170 ;  /* 0x000000aa00ac7202 */ /* 0x000fe40000000f00 */
[----:B------:R-:W-:-:S02]  /*e890*/  F2FP.F16.F32.PACK_AB R164, R49, R48 ;  /* 0x0000003031a4723e */ /* 0x000fc400000000ff */
[----:B------:R-:W-:Y:S02]  /*e8a0*/  F2FP.F16.F32.PACK_AB R165, R51, R50 ;  /* 0x0000003233a5723e */ /* 0x000fe400000000ff */
[----:B------:R-:W-:Y:S02]  /*e8b0*/  F2FP.F16.F32.PACK_AB R166, R53, R52 ;  /* 0x0000003435a6723e */ /* 0x000fe400000000ff */
[----:B------:R-:W-:Y:S02]  /*e8c0*/  F2FP.F16.F32.PACK_AB R167, R55, R54 ;  /* 0x0000003637a7723e */ /* 0x000fe400000000ff */
[----:B------:R-:W-:Y:S02]  /*e8d0*/  MOV R156, R156 ;  /* 0x0000009c009c7202 */ /* 0x000fe40000000f00 */
[----:B------:R-:W-:Y:S01]  /*e8e0*/  F2FP.F16.F32.PACK_AB R168, R57, R56 ;  /* 0x0000003839a8723e */ /* 0x000fe200000000ff */
[----:B------:R1:W-:Y:S01]  /*e8f0*/  STSM.16.M88.4 [R154], R164 ;  /* 0x000000a49a007844 */ /* 0x0003e20000000200 */
[----:B------:R-:W-:-:S02]  /*e900*/  F2FP.F16.F32.PACK_AB R169, R59, R58 ;  /* 0x0000003a3ba9723e */ /* 0x000fc400000000ff */
[----:B------:R-:W-:Y:S02]  /*e910*/  F2FP.F16.F32.PACK_AB R170, R61, R60 ;  /* 0x0000003c3daa723e */ /* 0x000fe400000000ff */
[----:B------:R-:W-:Y:S02]  /*e920*/  F2FP.F16.F32.PACK_AB R171, R63, R62 ;  /* 0x0000003e3fab723e */ /* 0x000fe400000000ff */
[----:B------:R-:W-:Y:S02]  /*e930*/  LOP3.LUT R6, R7, 0x380, RZ, 0xc0, !PT ;  /* 0x0000038007067812 */ /* 0x000fe400078ec0ff */
[----:B------:R-:W-:Y:S01]  /*e940*/  SHF.R.U64 R20, R20, 0x3, RZ ;  /* 0x0000000314147819 */ /* 0x000fe200000012ff */
[----:B------:R2:W-:Y:S01]  /*e950*/  STSM.16.M88.4 [R156], R168 ;  /* 0x000000a89c007844 */ /* 0x0005e20000000200 */
[----:B0-----:R-:W-:Y:S02]  /*e960*/  MOV R19, R152 ;  /* 0x0000009800137202 */ /* 0x001fe40000000f00 */
[----:B------:R-:W-:-:S02]  /*e970*/  SHF.R.U64 R6, R6, 0x3, RZ ;  /* 0x0000000306067819 */ /* 0x000fc400000012ff */
[----:B------:R-:W-:Y:S02]  /*e980*/  MOV R173, R158 ;  /* 0x0000009e00ad7202 */ /* 0x000fe40000000f00 */
[----:B------:R-:W-:Y:S02]  /*e990*/  F2FP.F16.F32.PACK_AB R152, R65, R64 ;  /* 0x000000404198723e */ /* 0x000fe400000000ff */
[----:B------:R-:W-:Y:S02]  /*e9a0*/  F2FP.F16.F32.PACK_AB R153, R67, R66 ;  /* 0x000000424399723e */ /* 0x000fe400000000ff */
[----:B-1----:R-:W-:Y:S02]  /*e9b0*/  F2FP.F16.F32.PACK_AB R154, R69, R68 ;  /* 0x00000044459a723e */ /* 0x002fe400000000ff */
[----:B------:R-:W-:Y:S02]  /*e9c0*/  F2FP.F16.F32.PACK_AB R155, R71, R70 ;  /* 0x00000046479b723e */ /* 0x000fe400000000ff */
[----:B------:R-:W-:-:S02]  /*e9d0*/  MOV R174, R160 ;  /* 0x000000a000ae7202 */ /* 0x000fc40000000f00 */
[----:B------:R-:W-:Y:S01]  /*e9e0*/  MOV R175, R162 ;  /* 0x000000a200af7202 */ /* 0x000fe20000000f00 */
[----:B------:R0:W-:Y:S01]  /*e9f0*/  STSM.16.M88.4 [R173], R152 ;  /* 0x00000098ad007844 */ /* 0x0001e20000000200 */
[----:B--2---:R-:W-:Y:S02]  /*ea00*/  F2FP.F16.F32.PACK_AB R156, R73, R72 ;  /* 0x00000048499c723e */ /* 0x004fe400000000ff */
[----:B------:R-:W-:Y:S02]  /*ea10*/  F2FP.F16.F32.PACK_AB R157, R75, R74 ;  /* 0x0000004a4b9d723e */ /* 0x000fe400000000ff */
[----:B------:R-:W-:Y:S02]  /*ea20*/  F2FP.F16.F32.PACK_AB R158, R77, R76 ;  /* 0x0000004c4d9e723e */ /* 0x000fe400000000ff */
[----:B------:R-:W-:Y:S02]  /*ea30*/  F2FP.F16.F32.PACK_AB R159, R79, R78 ;  /* 0x0000004e4f9f723e */ /* 0x000fe400000000ff */
[----:B------:R-:W-:Y:S01]  /*ea40*/  LOP3.LUT R20, R20, R21, RZ, 0x3c, !PT ;  /* 0x0000001514147212 */ /* 0x000fe200078e3cff */
[----:B------:R-:W-:Y:S01]  /*ea50*/  IMAD.X R21, RZ, RZ, R3, P6 ;  /* 0x000000ffff157224 */ /* 0x000fe200030e0603 */
[----:B------:R-:W-:Y:S01]  /*ea60*/  F2FP.F16.F32.PACK_AB R160, R81, R80 ;  /* 0x0000005051a0723e */ /* 0x000fe200000000ff */
[----:B------:R1:W-:Y:S01]  /*ea70*/  STSM.16.M88.4 [R174], R156 ;  /* 0x0000009cae007844 */ /* 0x0003e20000000200 */
[----:B------:R-:W-:-:S02]  /*ea80*/  F2FP.F16.F32.PACK_AB R161, R83, R82 ;  /* 0x0000005253a1723e */ /* 0x000fc400000000ff */
[----:B------:R-:W-:Y:S02]  /*ea90*/  F2FP.F16.F32.PACK_AB R162, R85, R84 ;  /* 0x0000005455a2723e */ /* 0x000fe400000000ff */
[----:B------:R-:W-:Y:S02]  /*eaa0*/  F2FP.F16.F32.PACK_AB R163, R87, R86 ;  /* 0x0000005657a3723e */ /* 0x000fe400000000ff */
[----:B------:R-:W-:Y:S01]  /*eab0*/  LOP3.LUT R6, R6, R7, RZ, 0x3c, !PT ;  /* 0x0000000706067212 */ /* 0x000fe200078e3cff */
[--C-:B------:R-:W-:Y:S01]  /*eac0*/  IMAD.X R7, RZ, RZ, R3.reuse, P2 ;  /* 0x000000ffff077224 */ /* 0x100fe200010e0603 */
[----:B------:R-:W-:Y:S01]  /*ead0*/  F2FP.F16.F32.PACK_AB R8, R89, R88 ;  /* 0x000000585908723e */ /* 0x000fe200000000ff */
[----:B------:R-:W-:Y:S01]  /*eae0*/  IMAD.X R3, RZ, RZ, R3, P1 ;  /* 0x000000ffff037224 */ /* 0x000fe200008e0603 */
[----:B------:R-:W-:Y:S01]  /*eaf0*/  F2FP.F16.F32.PACK_AB R9, R91, R90 ;  /* 0x0000005a5b09723e */ /* 0x000fe200000000ff */
[----:B------:R2:W-:Y:S01]  /*eb00*/  STSM.16.M88.4 [R175], R160 ;  /* 0x000000a0af007844 */ /* 0x0005e20000000200 */
[----:B------:R-:W-:-:S02]  /*eb10*/  F2FP.F16.F32.PACK_AB R10, R93, R92 ;  /* 0x0000005c5d0a723e */ /* 0x000fc400000000ff */
[----:B------:R-:W-:Y:S02]  /*eb20*/  F2FP.F16.F32.PACK_AB R11, R95, R94 ;  /* 0x0000005e5f0b723e */ /* 0x000fe400000000ff */
[----:B------:R-:W-:Y:S02]  /*eb30*/  F2FP.F16.F32.PACK_AB R12, R97, R96 ;  /* 0x00000060610c723e */ /* 0x000fe400000000ff */
[----:B------:R-:W-:Y:S01]  /*eb40*/  F2FP.F16.F32.PACK_AB R13, R99, R98 ;  /* 0x00000062630d723e */ /* 0x000fe200000000ff */
[----:B------:R3:W-:Y:S01]  /*eb50*/  STSM.16.M88.4 [R5], R8 ;  /* 0x0000000805007844 */ /* 0x0007e20000000200 */
[----:B------:R-:W-:Y:S02]  /*eb60*/  F2FP.F16.F32.PACK_AB R14, R101, R100 ;  /* 0x00000064650e723e */ /* 0x000fe400000000ff */
[----:B------:R-:W-:Y:S02]  /*eb70*/  F2FP.F16.F32.PACK_AB R15, R103, R102 ;  /* 0x00000066670f723e */ /* 0x000fe400000000ff */
[----:B0-----:R-:W-:-:S02]  /*eb80*/  F2FP.F16.F32.PACK_AB R152, R105, R104 ;  /* 0x000000686998723e */ /* 0x001fc400000000ff */
[----:B------:R-:W-:Y:S01]  /*eb90*/  F2FP.F16.F32.PACK_AB R153, R107, R106 ;  /* 0x0000006a6b99723e */ /* 0x000fe200000000ff */
[----:B------:R0:W-:Y:S01]  /*eba0*/  STSM.16.M88.4 [R17], R12 ;  /* 0x0000000c11007844 */ /* 0x0001e20000000200 */
[----:B------:R-:W-:Y:S02]  /*ebb0*/  F2FP.F16.F32.PACK_AB R154, R109, R108 ;  /* 0x0000006c6d9a723e */ /* 0x000fe400000000ff */
[----:B------:R-:W-:Y:S02]  /*ebc0*/  F2FP.F16.F32.PACK_AB R155, R111, R110 ;  /* 0x0000006e6f9b723e */ /* 0x000fe400000000ff */
[----:B-1----:R-:W-:Y:S02]  /*ebd0*/  F2FP.F16.F32.PACK_AB R156, R113, R112 ;  /* 0x00000070719c723e */ /* 0x002fe400000000ff */
[----:B------:R-:W-:Y:S01]  /*ebe0*/  F2FP.F16.F32.PACK_AB R157, R115, R114 ;  /* 0x00000072739d723e */ /* 0x000fe200000000ff */
[----:B------:R-:W-:Y:S01]  /*ebf0*/  STSM.16.M88.4 [R22], R152 ;  /* 0x0000009816007844 */ /* 0x000fe20000000200 */
[----:B------:R-:W-:-:S02]  /*ec00*/  F2FP.F16.F32.PACK_AB R158, R117, R116 ;  /* 0x00000074759e723e */ /* 0x000fc400000000ff */
[----:B------:R-:W-:Y:S02]  /*ec10*/  F2FP.F16.F32.PACK_AB R159, R119, R118 ;  /* 0x00000076779f723e */ /* 0x000fe400000000ff */
[----:B------:R-:W-:Y:S02]  /*ec20*/  MOV R20, R20 ;  /* 0x0000001400147202 */ /* 0x000fe40000000f00 */
[----:B--2---:R-:W-:Y:S01]  /*ec30*/  F2FP.F16.F32.PACK_AB R160, R121, R120 ;  /* 0x0000007879a0723e */ /* 0x004fe200000000ff */
[----:B------:R-:W-:Y:S01]  /*ec40*/  STSM.16.M88.4 [R172], R156 ;  /* 0x0000009cac007844 */ /* 0x000fe20000000200 */
[----:B------:R-:W-:Y:S02]  /*ec50*/  F2FP.F16.F32.PACK_AB R161, R123, R122 ;  /* 0x0000007a7ba1723e */ /* 0x000fe400000000ff */
[----:B------:R-:W-:Y:S02]  /*ec60*/  F2FP.F16.F32.PACK_AB R162, R125, R124 ;  /* 0x0000007c7da2723e */ /* 0x000fe400000000ff */
[----:B------:R-:W-:-:S02]  /*ec70*/  F2FP.F16.F32.PACK_AB R163, R127, R126 ;  /* 0x0000007e7fa3723e */ /* 0x000fc400000000ff */
[----:B------:R-:W-:Y:S02]  /*ec80*/  F2FP.F16.F32.PACK_AB R164, R129, R128 ;  /* 0x0000008081a4723e */ /* 0x000fe400000000ff */
[----:B------:R-:W-:Y:S01]  /*ec90*/  F2FP.F16.F32.PACK_AB R165, R131, R130 ;  /* 0x0000008283a5723e */ /* 0x000fe200000000ff */
[----:B------:R-:W-:Y:S01]  /*eca0*/  STSM.16.M88.4 [R20], R160 ;  /* 0x000000a014007844 */ /* 0x000fe20000000200 */
[----:B------:R-:W-:Y:S02]  /*ecb0*/  F2FP.F16.F32.PACK_AB R166, R133, R132 ;  /* 0x0000008485a6723e */ /* 0x000fe400000000ff */
[----:B------:R-:W-:Y:S02]  /*ecc0*/  F2FP.F16.F32.PACK_AB R167, R135, R134 ;  /* 0x0000008687a7723e */ /* 0x000fe400000000ff */
[----:B------:R-:W-:Y:S02]  /*ecd0*/  MOV R6, R6 ;  /* 0x0000000600067202 */ /* 0x000fe40000000f00 */
[----:B---3--:R-:W-:Y:S01]  /*ece0*/  F2FP.F16.F32.PACK_AB R8, R137, R136 ;  /* 0x000000888908723e */ /* 0x008fe200000000ff */
[----:B------:R-:W-:Y:S01]  /*ecf0*/  STSM.16.M88.4 [R19], R164 ;  /* 0x000000a413007844 */ /* 0x000fe20000000200 */
[----:B------:R-:W-:-:S02]  /*ed00*/  F2FP.F16.F32.PACK_AB R9, R139, R138 ;  /* 0x0000008a8b09723e */ /* 0x000fc400000000ff */
[----:B------:R-:W-:Y:S02]  /*ed10*/  F2FP.F16.F32.PACK_AB R10, R141, R140 ;  /* 0x0000008c8d0a723e */ /* 0x000fe400000000ff */
[----:B------:R-:W-:Y:S02]  /*ed20*/  F2FP.F16.F32.PACK_AB R11, R143, R142 ;  /* 0x0000008e8f0b723e */ /* 0x000fe400000000ff */
[----:B------:R-:W-:Y:S01]  /*ed30*/  MOV R7, R2 ;  /* 0x0000000200077202 */ /* 0x000fe20000000f00 */
[----:B------:R-:W-:Y:S01]  /*ed40*/  IMAD.U32 R2, RZ, RZ, UR12 ;  /* 0x0000000cff027e24 */ /* 0x000fe2000f8e00ff */
[----:B0-----:R-:W-:Y:S01]  /*ed50*/  F2FP.F16.F32.PACK_AB R12, R145, R144 ;  /* 0x00000090910c723e */ /* 0x001fe200000000ff */
[----:B------:R0:W-:Y:S01]  /*ed60*/  STSM.16.M88.4 [R6], R8 ;  /* 0x0000000806007844 */ /* 0x0001e20000000200 */
[----:B------:R-:W-:Y:S01]  /*ed70*/  F2FP.F16.F32.PACK_AB R13, R147, R146 ;  /* 0x00000092930d723e */ /* 0x000fe200000000ff */
[----:B------:R-:W-:Y:S01]  /*ed80*/  IMAD.U32 R3, RZ, RZ, UR13 ;  /* 0x0000000dff037e24 */ /* 0x000fe2000f8e00ff */
[----:B------:R-:W-:-:S02]  /*ed90*/  F2FP.F16.F32.PACK_AB R14, R149, R148 ;  /* 0x00000094950e723e */ /* 0x000fc400000000ff */
[----:B------:R-:W-:Y:S02]  /*eda0*/  F2FP.F16.F32.PACK_AB R15, R151, R150 ;  /* 0x00000096970f723e */ /* 0x000fe400000000ff */
[----:B------:R-:W-:-:S03]  /*edb0*/  ISETP.NE.U32.AND P0, PT, RZ, UR16, PT ;  /* 0x00000010ff007c0c */ /* 0x000fc6000bf05070 */
[----:B------:R1:W-:Y:S01]  /*edc0*/  STSM.16.M88.4 [R7], R12 ;  /* 0x0000000c07007844 */ /* 0x0003e20000000200 */
[----:B------:R-:W-:Y:S01]  /*edd0*/  BAR.SYNC.DEFER_BLOCKING 0x1, 0x100 ;  /* 0x0044000000007b1d */ /* 0x000fe20000010000 */
[----:B------:R-:W-:-:S13]  /*ede0*/  ISETP.NE.AND.EX P0, PT, RZ, UR17, PT, P0 ;  /* 0x00000011ff007c0c */ /* 0x000fda000bf05300 */
[----:B------:R2:W3:Y:S01]  /*edf0*/  @P0 LDG.E R5, desc[UR20][R2.64] ;  /* 0x0000001402050981 */ /* 0x0004e2000c1e1900 */
[----:B------:R-:W-:Y:S01]  /*ee00*/  PLOP3.LUT P4, PT, PT, PT, UP0, 0x80, 0x0 ;  /* 0x000000000000781c */ /* 0x000fe20003f8f008 */
[----:B--2---:R-:W-:Y:S02]  /*ee10*/  IMAD.U32 R2, RZ, RZ, UR14 ;  /* 0x0000000eff027e24 */ /* 0x004fe4000f8e00ff */
[----:B------:R-:W-:-:S10]  /*ee20*/  IMAD.U32 R3, RZ, RZ, UR15 ;  /* 0x0000000fff037e24 */ /* 0x000fd4000f8e00ff */
[----:B0-----:R0:W2:Y:S01]  /*ee30*/  @P4 LDG.E R6, desc[UR20][R2.64] ;  /* 0x0000001402064981 */ /* 0x0010a2000c1e1900 */
[----:B------:R-:W-:Y:S01]  /*ee40*/  UISETP.NE.AND UP0, UPT, UR19, URZ, UPT ;  /* 0x0000003f1300728c */ /* 0x000fe2000bf05270 */
[----:B-1----:R-:W-:Y:S01]  /*ee50*/  VIADD R12, R18, UR61 ;  /* 0x0000003d120c7c36 */ /* 0x002fe20008000000 */
[----:B------:R-:W-:Y:S02]  /*ee60*/  UISETP.NE.AND UP1, UPT, UR22, 0x1, UPT ;  /* 0x000000011600788c */ /* 0x000fe4000bf25270 */
[----:B------:R-:W-:Y:S01]  /*ee70*/  USEL UR4, UR19, UR4, UP0 ;  /* 0x0000000413047287 */ /* 0x000fe20008000000 */
[----:B------:R-:W-:Y:S01]  /*ee80*/  UMOV UR25, 0x9b8 ;  /* 0x000009b800197882 */ /* 0x000fe20000000000 */
[----:B------:R-:W-:Y:S02]  /*ee90*/  UISETP.NE.U32.AND UP0, UPT, UR16, URZ, UPT ;  /* 0x0000003f1000728c */ /* 0x000fe4000bf05070 */
[----:B------:R-:W-:Y:S01]  /*eea0*/  PLOP3.LUT P1, PT, PT, PT, UP1, 0x80, 0x0 ;  /* 0x000000000000781c */ /* 0x000fe20003f2f018 */
[----:B------:R-:W-:Y:S01]  /*eeb0*/  UISETP.GT.AND UP2, UPT, UR4, 0x1, UPT ;  /* 0x000000010400788c */ /* 0x000fe2000bf44270 */
[----:B0-----:R-:W-:Y:S01]  /*eec0*/  IMAD.MOV.U32 R3, RZ, RZ, R12 ;  /* 0x000000ffff037224 */ /* 0x001fe200078e000c */
[----:B------:R-:W-:-:S02]  /*eed0*/  UISETP.NE.AND.EX UP0, UPT, UR17, URZ, UPT, UP0 ;  /* 0x0000003f1100728c */ /* 0x000fc4000bf05300 */
[----:B------:R-:W-:Y:S01]  /*eee0*/  USEL UR25, UR25, 0x978, UP2 ;  /* 0x0000097819197887 */ /* 0x000fe20009000000 */
[----:B------:R-:W-:Y:S01]  /*eef0*/  UMOV UR4, URZ ;  /* 0x0000003f00047c82 */ /* 0x000fe20008000000 */
[----:B------:R-:W-:Y:S02]  /*ef00*/  USHF.R.S32.HI UR14, URZ, 0x1f, UR9 ;  /* 0x0000001f3f0e7899 */ /* 0x000fe40008011409 */
[----:B------:R-:W-:Y:S02]  /*ef10*/  USEL UR9, UR9, URZ, !UP0 ;  /* 0x0000003f09097287 */ /* 0x000fe4000c000000 */
[----:B------:R-:W-:Y:S01]  /*ef20*/  USEL UR23, UR18, URZ, UP2 ;  /* 0x0000003f12177287 */ /* 0x000fe20009000000 */
[----:B------:R-:W-:Y:S01]  /*ef30*/  @UP1 ULDC UR27, c[0x0][0xbec] ;  /* 0x0002fb00001b1ab9 */ /* 0x000fe20000000800 */
[----:B------:R-:W-:Y:S01]  /*ef40*/  USEL UR24, UR14, URZ, !UP0 ;  /* 0x0000003f0e187287 */ /* 0x000fe2000c000000 */
[----:B------:R-:W-:-:S03]  /*ef50*/  @P1 IMAD.HI.U32 R2, R12, UR27, RZ ;  /* 0x0000001b0c021c27 */ /* 0x000fc6000f8e00ff */
[----:B------:R-:W-:Y:S01]  /*ef60*/  ULDC.64 UR18, c[0x0][UR25+0x220] ;  /* 0x0000880019127abb */ /* 0x000fe20008000a00 */
[----:B------:R-:W-:Y:S01]  /*ef70*/  ULDC.64 UR16, c[0x0][UR25+0x218] ;  /* 0x0000860019107abb */ /* 0x000fe20008000a00 */
[----:B------:R-:W-:Y:S01]  /*ef80*/  UIMAD UR19, UR19, UR9, URZ ;  /* 0x00000009131372a4 */ /* 0x000fe2000f8e023f */
[----:B------:R-:W-:Y:S01]  /*ef90*/  ULDC.64 UR20, c[0x0][UR25+0x228] ;  /* 0x00008a0019147abb */ /* 0x000fe20008000a00 */
[----:B------:R-:W-:Y:S01]  /*efa0*/  UIMAD.WIDE.U32 UR14, UR16, UR26, URZ ;  /* 0x0000001a100e72a5 */ /* 0x000fe2000f8e003f */
[----:B------:R-:W-:Y:S01]  /*efb0*/  @UP1 ULDC UR30, c[0x0][0xbf0] ;  /* 0x0002fc00001e1ab9 */ /* 0x000fe20000000800 */
[----:B------:R-:W-:Y:S01]  /*efc0*/  UIMAD UR26, UR17, UR26, URZ ;  /* 0x0000001a111a72a4 */ /* 0x000fe2000f8e023f */
[----:B------:R-:W-:Y:S01]  /*efd0*/  @P1 SHF.R.U32.HI R3, RZ, UR30, R2 ;  /* 0x0000001eff031c19 */ /* 0x000fe20008011602 */
[----:B------:R-:W-:Y:S02]  /*efe0*/  UIMAD.WIDE.U32 UR28, UR20, UR23, URZ ;  /* 0x00000017141c72a5 */ /* 0x000fe4000f8e003f */
[----:B------:R-:W-:-:S02]  /*eff0*/  UIMAD.WIDE.U32 UR16, UR18, UR9, URZ ;  /* 0x00000009121072a5 */ /* 0x000fc4000f8e003f */
[----:B------:R-:W-:Y:S02]  /*f000*/  UIMAD UR20, UR21, UR23, URZ ;  /* 0x00000017151472a4 */ /* 0x000fe4000f8e023f */
[----:B------:R-:W-:Y:S01]  /*f010*/  UIMAD UR19, UR18, UR24, UR19 ;  /* 0x00000018121372a4 */ /* 0x000fe2000f8e0213 */
[----:B------:R-:W-:Y:S01]  /*f020*/  IMAD.U32 R2, RZ, RZ, UR28 ;  /* 0x0000001cff027e24 */ /* 0x000fe2000f8e00ff */
[----:B------:R-:W-:Y:S02]  /*f030*/  UIADD3 UR20, UR29, UR20, URZ ;  /* 0x000000141d147290 */ /* 0x000fe4000fffe03f */
[----:B------:R-:W-:Y:S02]  /*f040*/  UIADD3 UR19, UR17, UR19, URZ ;  /* 0x0000001311137290 */ /* 0x000fe4000fffe03f */
[----:B------:R-:W-:Y:S02]  /*f050*/  UIADD3 UR26, UR15, UR26, URZ ;  /* 0x0000001a0f1a7290 */ /* 0x000fe4000fffe03f */
[----:B------:R-:W-:Y:S01]  /*f060*/  IMAD.U32 R10, RZ, RZ, UR20 ;  /* 0x00000014ff0a7e24 */ /* 0x000fe2000f8e00ff */
[----:B---3--:R-:W-:Y:S01]  /*f070*/  @P0 R2UR UR4, R5 ;  /* 0x00000000050402ca */ /* 0x008fe200000e0000 */
[----:B------:R-:W-:-:S04]  /*f080*/  IMAD.MOV R5, RZ, RZ, -R3 ;  /* 0x000000ffff057224 */ /* 0x000fc800078e0a03 */
[----:B------:R-:W-:-:S05]  /*f090*/  IMAD R5, R5, UR22, R12 ;  /* 0x0000001605057c24 */ /* 0x000fca000f8e020c */
[----:B------:R-:W-:-:S03]  /*f0a0*/  SHF.R.S32.HI R7, RZ, 0x1f, R5 ;  /* 0x0000001fff077819 */ /* 0x000fc60000011405 */
[----:B------:R-:W-:Y:S02]  /*f0b0*/  UIADD3 UR14, UP0, UP3, UR16, UR14, UR4 ;  /* 0x0000000e100e7290 */ /* 0x000fe4000fb1e004 */
[----:B------:R-:W-:-:S04]  /*f0c0*/  USHF.R.S32.HI UR17, URZ, 0x1f, UR4 ;  /* 0x0000001f3f117899 */ /* 0x000fc80008011404 */
[----:B------:R-:W-:Y:S01]  /*f0d0*/  UIADD3.X UR16, UR19, UR26, UR17, UP0, UP3 ;  /* 0x0000001a13107290 */ /* 0x000fe200087e6411 */
[----:B------:R-:W-:Y:S01]  /*f0e0*/  IADD3 R2, P2, P3, R3, UR14, R2 ;  /* 0x0000000e03027c10 */ /* 0x000fe2000fb5e002 */
[----:B------:R-:W-:Y:S01]  /*f0f0*/  ULDC.64 UR14, c[0x0][UR25+0x210] ;  /* 0x00008400190e7abb */ /* 0x000fe20008000a00 */
[----:B------:R-:W-:Y:S01]  /*f100*/  SHF.R.S32.HI R3, RZ, 0x1f, R3 ;  /* 0x0000001fff037819 */ /* 0x000fe20000011403 */
[----:B------:R-:W-:Y:S01]  /*f110*/  IMAD R8, R5, UR15, RZ ;  /* 0x0000000f05087c24 */ /* 0x000fe2000f8e02ff */
[----:B------:R-:W-:Y:S01]  /*f120*/  ULDC.64 UR18, c[0x0][0xba8] ;  /* 0x0002ea0000127ab9 */ /* 0x000fe20000000a00 */
[----:B------:R-:W-:Y:S01]  /*f130*/  @!UP2 ULDC UR18, c[0x0][0xb50] ;  /* 0x0002d4000012aab9 */ /* 0x000fe20000000800 */
[----:B------:R-:W-:Y:S01]  /*f140*/  IADD3.X R3, R3, UR16, R10, P2, P3 ;  /* 0x0000001003037c10 */ /* 0x000fe200097e640a */
[----:B------:R-:W-:Y:S01]  /*f150*/  IMAD R7, R7, UR14, R8 ;  /* 0x0000000e07077c24 */ /* 0x000fe2000f8e0208 */
[----:B------:R-:W-:Y:S01]  /*f160*/  @!UP2 ULDC UR19, c[0x0][0xb54] ;  /* 0x0002d5000013aab9 */ /* 0x000fe20000000800 */
[----:B------:R-:W-:Y:S01]  /*f170*/  IMAD.WIDE.U32 R2, R5, UR14, R2 ;  /* 0x0000000e05027c25 */ /* 0x000fe2000f8e0002 */
[----:B------:R-:W-:Y:S01]  /*f180*/  ULDC UR14, c[0x0][0xa88] ;  /* 0x0002a200000e7ab9 */ /* 0x000fe20000000800 */
[----:B--2---:R-:W-:-:S02]  /*f190*/  @P4 R2UR UR14, R6 ;  /* 0x00000000060e42ca */ /* 0x004fc400000e0000 */
[----:B------:R-:W-:Y:S01]  /*f1a0*/  IMAD.IADD R3, R3, 0x1, R7 ;  /* 0x0000000103037824 */ /* 0x000fe200078e0207 */
[----:B------:R-:W-:-:S04]  /*f1b0*/  LEA R5, P2, R2, UR18, 0x2 ;  /* 0x0000001202057c11 */ /* 0x000fc8000f8410ff */
[----:B------:R-:W-:Y:S01]  /*f1c0*/  LEA.HI.X R9, R2, UR19, R3, 0x2, P2 ;  /* 0x0000001302097c11 */ /* 0x000fe200090f1403 */
[----:B------:R-:W-:Y:S08]  /*f1d0*/  @P4 BRA `(.L_x_1284) ;  /* 0x00000000002c4947 */ /* 0x000ff00003800000 */
[----:B------:R-:W-:Y:S05]  /*f1e0*/  @!P0 BRA `(.L_x_1284) ;  /* 0x0000000000288947 */ /* 0x000fea0003800000 */
[----:B------:R-:W-:Y:S01]  /*f1f0*/  IMAD.U32 R2, RZ, RZ, UR12 ;  /* 0x0000000cff027e24 */ /* 0x000fe2000f8e00ff */
[----:B------:R-:W-:Y:S01]  /*f200*/  ULDC.64 UR14, c[0x0][0x208] ;  /* 0x00008200000e7ab9 */ /* 0x000fe20000000a00 */
[----:B------:R-:W-:Y:S02]  /*f210*/  IMAD.U32 R6, RZ, RZ, UR12 ;  /* 0x0000000cff067e24 */ /* 0x000fe4000f8e00ff */
[----:B------:R-:W-:Y:S02]  /*f220*/  IMAD.U32 R3, RZ, RZ, UR13 ;  /* 0x0000000dff037e24 */ /* 0x000fe4000f8e00ff */
[----:B------:R-:W-:-:S03]  /*f230*/  IMAD.U32 R7, RZ, RZ, UR13 ;  /* 0x0000000dff077e24 */ /* 0x000fc6000f8e00ff */
[----:B------:R-:W2:Y:S04]  /*f240*/  LDG.E R2, desc[UR14][R2.64] ;  /* 0x0000000e02027981 */ /* 0x000ea8000c1e1900 */
[----:B------:R-:W3:Y:S01]  /*f250*/  LDG.E R6, desc[UR14][R6.64+0x4] ;  /* 0x0000040e06067981 */ /* 0x000ee2000c1e1900 */
[----:B--2---:R-:W-:Y:S02]  /*f260*/  R2UR UR12, R2 ;  /* 0x00000000020c72ca */ /* 0x004fe400000e0000 */
[----:B---3--:R-:W-:-:S13]  /*f270*/  R2UR UR14, R6 ;  /* 0x00000000060e72ca */ /* 0x008fda00000e0000 */
[----:B------:R-:W-:-:S12]  /*f280*/  UIADD3 UR14, -UR12, UR14, URZ ;  /* 0x0000000e0c0e7290 */ /* 0x000fd8000fffe13f */
.L_x_1284:
[----:B------:R-:W2:Y:S01]  /*f290*/  LDL R8, [R1+0x5c] ;  /* 0x00005c0001087983 */ /* 0x000ea20000100800 */
[----:B------:R-:W-:Y:S01]  /*f2a0*/  UIMAD UR12, UR14, UR22, URZ ;  /* 0x000000160e0c72a4 */ /* 0x000fe2000f8e023f */
[----:B------:R-:W-:Y:S01]  /*f2b0*/  LOP3.LUT P0, RZ, R231, 0x3, RZ, 0xc0, !PT ;  /* 0x00000003e7ff7812 */ /* 0x000fe2000780c0ff */
[----:B------:R-:W-:Y:S01]  /*f2c0*/  ULDC.64 UR18, c[0x0][0x208] ;  /* 0x0000820000127ab9 */ /* 0x000fe20000000a00 */
[----:B------:R-:W-:Y:S04]  /*f2d0*/  SHFL.IDX PT, R2, R5, RZ, 0x1c1f ;  /* 0x001c1fff05027589 */ /* 0x000fe800000e0000 */
[----:B------:R-:W0:Y:S04]  /*f2e0*/  SHFL.IDX PT, R3, R9, RZ, 0x1c1f ;  /* 0x001c1fff09037589 */ /* 0x000e2800000e0000 */
[----:B------:R-:W-:Y:S04]  /*f2f0*/  SHFL.IDX PT, R6, R5, 0x1, 0x1c1f ;  /* 0x003c1f0005067f89 */ /* 0x000fe800000e0000 */
[----:B------:R-:W1:Y:S01]  /*f300*/  SHFL.IDX PT, R7, R9, 0x1, 0x1c1f ;  /* 0x003c1f0009077f89 */ /* 0x000e6200000e0000 */
[----:B--2---:R-:W-:-:S04]  /*f310*/  VIADD R10, R8, UR61 ;  /* 0x0000003d080a7c36 */ /* 0x004fc80008000000 */
        /* <DEDUP_REMOVED lines=116> */
[----:B0-----:R-:W-:Y:S01]  /*fa60*/  IMAD R2, R17, 0x20, R76 ;  /* 0x0000002011027824 */ /* 0x001fe200078e024c */
[----:B------:R-:W-:Y:S01]  /*fa70*/  UIMAD.WIDE.U32 UR10, UR4, UR14, URZ ;  /* 0x0000000e040a72a5 */ /* 0x000fe2000f8e003f */
[----:B------:R-:W-:Y:S01]  /*fa80*/  @!PT LDS RZ, [RZ] ;  /* 0x00000000fffff984 */ /* 0x000fe20000000800 */
[----:B------:R-:W-:Y:S01]  /*fa90*/  @!PT LDS RZ, [RZ] ;  /* 0x00000000fffff984 */ /* 0x000fe20000000800 */
[----:B------:R-:W-:Y:S01]  /*faa0*/  @!PT LDS RZ, [RZ] ;  /* 0x00000000fffff984 */ /* 0x000fe20000000800 */
[----:B------:R-:W-:Y:S01]  /*fab0*/  @!PT LDS RZ, [RZ] ;  /* 0x00000000fffff984 */ /* 0x000fe20000000800 */
[----:B------:R0:W-:Y:S06]  /*fac0*/  MEMBAR.ALL.CTA ;  /* 0x0000000000007992 */ /* 0x0001ec0000008000 */
[----:B0-----:R-:W0:Y:S01]  /*fad0*/  FENCE.VIEW.ASYNC.S ;  /* 0x00000000000073c6 */ /* 0x001e220000000000 */
[----:B------:R-:W-:-:S03]  /*fae0*/  UIMAD UR13, UR4, UR15, UR13 ;  /* 0x0000000f040d72a4 */ /* 0x000fc6000f8e020d */
[----:B------:R-:W-:Y:S01]  /*faf0*/  ULDC.64 UR14, c[0x0][0xae8] ;  /* 0x0002ba00000e7ab9 */ /* 0x000fe20000000a00 */
[----:B------:R-:W-:Y:S02]  /*fb00*/  UIADD3 UR11, UR11, UR13, URZ ;  /* 0x0000000d0b0b7290 */ /* 0x000fe4000fffe03f */
[----:B------:R-:W-:Y:S02]  /*fb10*/  USHF.R.S32.HI UR4, URZ, 0x1f, UR9 ;  /* 0x0000001f3f047899 */ /* 0x000fe40008011409 */
[----:B------:R-:W-:Y:S01]  /*fb20*/  UIMAD.WIDE.U32 UR10, UR16, UR14, UR10 ;  /* 0x0000000e100a72a5 */ /* 0x000fe2000f8e000a */
[----:B------:R-:W-:Y:S01]  /*fb30*/  VIADD R22, R2, UR61 ;  /* 0x0000003d02167c36 */ /* 0x000fe20008000000 */
        /* <DEDUP_REMOVED lines=13> */
[----:B------:R-:W-:Y:S01]  /*fc10*/  IMAD.U32 R3, RZ, RZ, UR11 ;  /* 0x0000000bff037e24 */ /* 0x000fe2000f8e00ff */
[----:B------:R-:W-:Y:S01]  /*fc20*/  ULDC.64 UR10, c[0x0][0xae0] ;  /* 0x0002b800000a7ab9 */ /* 0x000fe20000000a00 */
[----:B------:R-:W-:Y:S02]  /*fc30*/  IMAD.MOV R21, RZ, RZ, -R17 ;  /* 0x000000ffff157224 */ /* 0x000fe400078e0a11 */
[----:B------:R-:W-:Y:S02]  /*fc40*/  IMAD R20, R19, UR10, RZ ;  /* 0x0000000a13147c24 */ /* 0x000fe4000f8e02ff */
[----:B------:R-:W-:Y:S02]  /*fc50*/  IMAD.U32 R3, RZ, RZ, UR4 ;  /* 0x00000004ff037e24 */ /* 0x000fe4000f8e00ff */
[----:B------:R-:W-:Y:S02]  /*fc60*/  IMAD R19, R21, UR22, R22 ;  /* 0x0000001615137c24 */ /* 0x000fe4000f8e0216 */
[----:B------:R-:W-:-:S04]  /*fc70*/  IMAD.WIDE.U32 R2, R17, UR10, R2 ;  /* 0x0000000a11027c25 */ /* 0x000fc8000f8e0002 */
[----:B------:R-:W-:Y:S01]  /*fc80*/  IMAD R21, R17, UR11, R20 ;  /* 0x0000000b11157c24 */ /* 0x000fe2000f8e0214 */
[----:B------:R-:W-:Y:S01]  /*fc90*/  SHF.R.S32.HI R17, RZ, 0x1f, R19 ;  /* 0x0000001fff117819 */ /* 0x000fe20000011413 */
[----:B------:R-:W-:Y:S02]  /*fca0*/  ULDC.64 UR10, c[0x0][0xad8] ;  /* 0x0002b600000a7ab9 */ /* 0x000fe40000000a00 */
[----:B------:R-:W-:Y:S02]  /*fcb0*/  IMAD.IADD R3, R3, 0x1, R21 ;  /* 0x0000000103037824 */ /* 0x000fe400078e0215 */
[----:B------:R-:W-:Y:S02]  /*fcc0*/  IMAD R20, R17, UR10, RZ ;  /* 0x0000000a11147c24 */ /* 0x000fe4000f8e02ff */
[----:B------:R-:W-:Y:S02]  /*fcd0*/  VIADD R22, R76, UR61 ;  /* 0x0000003d4c167c36 */ /* 0x000fe40008000000 */
[----:B------:R-:W-:-:S02]  /*fce0*/  IMAD R17, R19, UR11, R20 ;  /* 0x0000000b13117c24 */ /* 0x000fc4000f8e0214 */
[----:B------:R-:W-:Y:S01]  /*fcf0*/  IMAD.WIDE.U32 R2, R19, UR10, R2 ;  /* 0x0000000a13027c25 */ /* 0x000fe2000f8e0002 */
[----:B------:R-:W-:-:S03]  /*fd00*/  ULDC.64 UR10, c[0x0][0xa80] ;  /* 0x0002a000000a7ab9 */ /* 0x000fc60000000a00 */
[----:B------:R-:W-:Y:S02]  /*fd10*/  VIADD R19, R22, 0x20 ;  /* 0x0000002016137836 */ /* 0x000fe40000000000 */
[----:B------:R-:W-:Y:S01]  /*fd20*/  IMAD.IADD R3, R3, 0x1, R17 ;  /* 0x0000000103037824 */ /* 0x000fe200078e0211 */
[C---:B------:R-:W-:Y:S01]  /*fd30*/  LEA R17, P2, R2.reuse, UR10, 0x1 ;  /* 0x0000000a02117c11 */ /* 0x040fe2000f8408ff */
[----:B------:R-:W-:Y:S01]  /*fd40*/  UIADD3 UR8, UR8, 0x30820, URZ ;  /* 0x0003082008087890 */ /* 0x000fe2000fffe03f */
        /* <DEDUP_REMOVED lines=36> */
.L_x_1287:
[----:B------:R-:W-:Y:S05]  /*ff90*/  BSYNC B1 ;  /* 0x0000000000017941 */ /* 0x000fea0003800000 */
.L_x_1286:
        /* <DEDUP_REMOVED lines=22> */
.L_x_1289:
[----:B------:R-:W-:Y:S05]  /*10100*/  BSYNC B1 ;  /* 0x0000000000017941 */ /* 0x000fea0003800000 */
.L_x_1288:
        /* <DEDUP_REMOVED lines=22> */
.L_x_1291:
[----:B------:R-:W-:Y:S05]  /*10270*/  BSYNC B1 ;  /* 0x0000000000017941 */ /* 0x000fea0003800000 */
.L_x_1290:
[----:B0-----:R-:W-:Y:S01]  /*10280*/  VIADD R2, R22, 0x60 ;  /* 0x0000006016027836 */ /* 0x001fe20000000000 */
[----:B---3--:R-:W0:Y:S04]  /*10290*/  SHFL.IDX PT, R19, R19, 0x3, 0x181f ;  /* 0x00781f0013137f89 */ /* 0x008e2800000e0000 */
[----:B------:R-:W-:Y:S01]  /*102a0*/  ISETP.GE.AND P0, PT, R2, UR12, PT ;  /* 0x0000000c02007c0c */ /* 0x000fe2000bf06270 */
[----:B------:R-:W3:-:S12]  /*102b0*/  SHFL.IDX PT, R17, R17, 0x3, 0x181f ;  /* 0x00781f0011117f89 */ /* 0x000ed800000e0000 */
[----:B------:R-:W-:Y:S05]  /*102c0*/  @P0 BRA `(.L_x_1292) ;  /* 0x0000002400fc0947 */ /* 0x000fea0003800000 */
[----:B------:R-:W-:Y:S01]  /*102d0*/  ULDC UR4, c[0x0][0xac8] ;  /* 0x0002b20000047ab9 */ /* 0x000fe20000000800 */
[----:B------:R-:W-:Y:S01]  /*102e0*/  ULDC.64 UR8, c[0x0][0x208] ;  /* 0x0000820000087ab9 */ /* 0x000fe20000000a00 */
[----:B------:R-:W-:Y:S02]  /*102f0*/  ISETP.GE.AND P3, PT, R0, UR4, PT ;  /* 0x0000000400007c0c */ /* 0x000fe4000bf66270 */
[----:B------:R-:W-:Y:S02]  /*10300*/  ISETP.GE.AND P4, PT, R80, UR4, PT ;  /* 0x0000000450007c0c */ /* 0x000fe4000bf86270 */
[----:B------:R-:W-:-:S09]  /*10310*/  ISETP.GE.AND P5, PT, R84, UR4, PT ;  /* 0x0000000454007c0c */ /* 0x000fd2000bfa6270 */
[-C--:B---3--:R-:W-:Y:S02]  /*10320*/  @!P3 LEA R2, P0, R0, R17.reuse, 0x1 ;  /* 0x000000110002b211 */ /* 0x088fe400078008ff */
[----:B------:R-:W-:Y:S02]  /*10330*/  @!P4 LEA R4, P1, R80, R17, 0x1 ;  /* 0x000000115004c211 */ /* 0x000fe400078208ff */
[----:B0-----:R-:W-:Y:S02]  /*10340*/  @!P3 LEA.HI.X R3, R0, R19, R87, 0x1, P0 ;  /* 0x000000130003b211 */ /* 0x001fe400000f0c57 */
        /* <DEDUP_REMOVED lines=13> */
.L_x_1285:
        /* <DEDUP_REMOVED lines=9> */
[----:B------:R-:W-:Y:S01]  /*104b0*/  BSSY B1, `(.L_x_1293) ;  /* 0x00000cb000017945 */ /* 0x000fe20003800000 */
[----:B------:R-:W-:Y:S01]  /*104c0*/  UIADD3 UR11, UR11, UR13, URZ ;  /* 0x0000000d0b0b7290 */ /* 0x000fe2000fffe03f */
[----:B------:R-:W-:Y:S01]  /*104d0*/  SHF.R.S32.HI R22, RZ, 0x1f, R207 ;  /* 0x0000001fff167819 */ /* 0x000fe200000114cf */
[----:B------:R-:W-:Y:S01]  /*104e0*/  ULDC.64 UR14, c[0x0][0xb38] ;  /* 0x0002ce00000e7ab9 */ /* 0x000fe20000000a00 */
[----:B------:R-:W-:Y:S01]  /*104f0*/  ULDC.64 UR16, c[0x0][0xb40] ;  /* 0x0002d00000107ab9 */ /* 0x000fe20000000a00 */
[----:B------:R-:W-:Y:S01]  /*10500*/  UIMAD.WIDE.U32 UR10, UR19, UR14, UR10 ;  /* 0x0000000e130a72a5 */ /* 0x000fe2000f8e000a */
[----:B------:R-:W-:Y:S01]  /*10510*/  SHF.R.S32.HI R152, RZ, 0x1f, R208 ;  /* 0x0000001fff987819 */ /* 0x000fe200000114d0 */
[----:B------:R-:W-:Y:S01]  /*10520*/  UIMAD UR4, UR4, UR16, URZ ;  /* 0x00000010040472a4 */ /* 0x000fe2000f8e023f */
[----:B------:R-:W-:Y:S01]  /*10530*/  SHF.R.S32.HI R153, RZ, 0x1f, R209 ;  /* 0x0000001fff997819 */ /* 0x000fe200000114d1 */
[----:B------:R-:W-:Y:S01]  /*10540*/  UIMAD UR11, UR19, UR15, UR11 ;  /* 0x0000000f130b72a4 */ /* 0x000fe2000f8e020b */
[----:B------:R-:W-:Y:S01]  /*10550*/  SHF.R.S32.HI R154, RZ, 0x1f, R210 ;  /* 0x0000001fff9a7819 */ /* 0x000fe200000114d2 */
        /* <DEDUP_REMOVED lines=44> */
[----:B------:R-:W-:-:S02]  /*10820*/  LEA R0, P1, R2, UR10, 0x2 ;  /* 0x0000000a02007c11 */ /* 0x000fc4000f8210ff */
[----:B------:R-:W-:Y:S02]  /*10830*/  SHF.R.S32.HI R168, RZ, 0x1f, R224 ;  /* 0x0000001fffa87819 */ /* 0x000fe400000114e0 */
[----:B------:R-:W-:Y:S01]  /*10840*/  LEA.HI.X R9, R2, UR11, R9, 0x2, P1 ;  /* 0x0000000b02097c11 */ /* 0x000fe200088f1409 */
[----:B------:R0:W1:Y:S01]  /*10850*/  SHFL.IDX PT, R10, R0, RZ, 0x1c1f ;  /* 0x001c1fff000a7589 */ /* 0x00006200000e0000 */
[----:B------:R-:W-:Y:S02]  /*10860*/  SHF.R.S32.HI R169, RZ, 0x1f, R225 ;  /* 0x0000001fffa97819 */ /* 0x000fe400000114e1 */
[----:B------:R-:W-:Y:S01]  /*10870*/  SHF.R.S32.HI R170, RZ, 0x1f, R226 ;  /* 0x0000001fffaa7819 */ /* 0x000fe200000114e2 */
[----:B------:R0:W2:Y:S01]  /*10880*/  SHFL.IDX PT, R11, R9, RZ, 0x1c1f ;  /* 0x001c1fff090b7589 */ /* 0x0000a200000e0000 */
[----:B------:R-:W-:Y:S02]  /*10890*/  SHF.R.S32.HI R171, RZ, 0x1f, R227 ;  /* 0x0000001fffab7819 */ /* 0x000fe400000114e3 */
[----:B------:R-:W-:-:S02]  /*108a0*/  SHF.R.S32.HI R172, RZ, 0x1f, R228 ;  /* 0x0000001fffac7819 */ /* 0x000fc400000114e4 */
[----:B------:R-:W-:Y:S01]  /*108b0*/  SHF.R.S32.HI R173, RZ, 0x1f, R16 ;  /* 0x0000001fffad7819 */ /* 0x000fe20000011410 */
[----:B------:R-:W-:Y:S06]  /*108c0*/  @P0 BRA `(.L_x_1294) ;  /* 0x0000000800240947 */ /* 0x000fec0003800000 */
[----:B------:R-:W-:Y:S01]  /*108d0*/  ULDC UR4, c[0x0][0xac8] ;  /* 0x0002b20000047ab9 */ /* 0x000fe20000000800 */
[----:B------:R-:W-:Y:S01]  /*108e0*/  ULDC.64 UR8, c[0x0][0x208] ;  /* 0x0000820000087ab9 */ /* 0x000fe20000000a00 */
[C---:B------:R-:W-:Y:S01]  /*108f0*/  ISETP.GE.AND P5, PT, R16.reuse, UR4, PT ;  /* 0x0000000410007c0c */ /* 0x040fe2000bfa6270 */
[----:B------:R-:W-:Y:S01]  /*10900*/  VIADD R17, R16, 0xe8 ;  /* 0x000000e810117836 */ /* 0x000fe20000000000 */
[----:B------:R-:W-:Y:S01]  /*10910*/  ISETP.GE.AND P4, PT, R228, UR4, PT ;  /* 0x00000004e4007c0c */ /* 0x000fe2000bf86270 */
[----:B------:R-:W-:Y:S01]  /*10920*/  VIADD R19, R16, 0xf8 ;  /* 0x000000f810137836 */ /* 0x000fe20000000000 */
[----:B------:R-:W-:Y:S02]  /*10930*/  ISETP.GE.AND P3, PT, R227, UR4, PT ;  /* 0x00000004e3007c0c */ /* 0x000fe4000bf66270 */
[----:B------:R-:W-:-:S07]  /*10940*/  ISETP.GE.AND P0, PT, R226, UR4, PT ;  /* 0x00000004e2007c0c */ /* 0x000fce000bf06270 */
[-C--:B-1----:R-:W-:Y:S02]  /*10950*/  @!P5 LEA R2, P1, R16, R10.reuse, 0x2 ;  /* 0x0000000a1002d211 */ /* 0x082fe400078210ff */
[-C--:B------:R-:W-:Y:S02]  /*10960*/  @!P4 LEA R4, P2, R228, R10.reuse, 0x2 ;  /* 0x0000000ae404c211 */ /* 0x080fe400078410ff */
[-C--:B--2---:R-:W-:Y:S02]  /*10970*/  @!P5 LEA.HI.X R3, R16, R11.reuse, R173, 0x2, P1 ;  /* 0x0000000b1003d211 */ /* 0x084fe400008f14ad */
[----:B------:R-:W-:Y:S02]  /*10980*/  ISETP.GE.AND P1, PT, R225, UR4, PT ;  /* 0x00000004e1007c0c */ /* 0x000fe4000bf26270 */
[----:B------:R-:W-:Y:S01]  /*10990*/  @!P3 LEA R6, P6, R227, R10, 0x2 ;  /* 0x0000000ae306b211 */ /* 0x000fe200078c10ff */
[----:B------:R1:W-:Y:S01]  /*109a0*/  @!P5 ST.E.64 desc[UR8][R2.64], R24 ;  /* 0x000000180200d985 */ /* 0x0003e2000c101b08 */
[----:B------:R-:W-:-:S02]  /*109b0*/  @!P4 LEA.HI.X R5, R228, R11, R172, 0x2, P2 ;  /* 0x0000000be405c211 */ /* 0x000fc400010f14ac */
[----:B------:R-:W-:Y:S02]  /*109c0*/  ISETP.GE.AND P2, PT, R224, UR4, PT ;  /* 0x00000004e0007c0c */ /* 0x000fe4000bf46270 */
[----:B------:R-:W-:Y:S01]  /*109d0*/  @!P3 LEA.HI.X R7, R227, R11, R171, 0x2, P6 ;  /* 0x0000000be307b211 */ /* 0x000fe200030f14ab */
[----:B------:R2:W-:Y:S01]  /*109e0*/  @!P4 ST.E.64 desc[UR8][R4.64], R28 ;  /* 0x0000001c0400c985 */ /* 0x0005e2000c101b08 */
[----:B------:R-:W-:-:S03]  /*109f0*/  ISETP.GE.AND P4, PT, R222, UR4, PT ;  /* 0x00000004de007c0c */ /* 0x000fc6000bf86270 */
[----:B------:R3:W-:Y:S01]  /*10a00*/  @!P3 ST.E.64 desc[UR8][R6.64], R32 ;  /* 0x000000200600b985 */ /* 0x0007e2000c101b08 */
[----:B------:R-:W-:Y:S02]  /*10a10*/  ISETP.GE.AND P3, PT, R223, UR4, PT ;  /* 0x00000004df007c0c */ /* 0x000fe4000bf66270 */
[----:B-1----:R-:W-:-:S04]  /*10a20*/  @!P0 LEA R2, P6, R226, R10, 0x2 ;  /* 0x0000000ae2028211 */ /* 0x002fc800078c10ff */
[----:B------:R-:W-:Y:S02]  /*10a30*/  @!P0 LEA.HI.X R3, R226, R11, R170, 0x2, P6 ;  /* 0x0000000be2038211 */ /* 0x000fe400030f14aa */
[----:B--2---:R-:W-:-:S03]  /*10a40*/  @!P1 LEA R4, P5, R225, R10, 0x2 ;  /* 0x0000000ae1049211 */ /* 0x004fc600078a10ff */
[----:B------:R1:W-:Y:S01]  /*10a50*/  @!P0 ST.E.64 desc[UR8][R2.64], R36 ;  /* 0x0000002402008985 */ /* 0x0003e2000c101b08 */
[-C--:B------:R-:W-:Y:S02]  /*10a60*/  @!P1 LEA.HI.X R5, R225, R11.reuse, R169, 0x2, P5 ;  /* 0x0000000be1059211 */ /* 0x080fe400028f14a9 */
[----:B------:R-:W-:Y:S02]  /*10a70*/  ISETP.GE.AND P5, PT, R221, UR4, PT ;  /* 0x00000004dd007c0c */ /* 0x000fe4000bfa6270 */
[----:B---3--:R-:W-:Y:S01]  /*10a80*/  @!P2 LEA R6, P6, R224, R10, 0x2 ;  /* 0x0000000ae006a211 */ /* 0x008fe200078c10ff */
[----:B------:R2:W-:Y:S01]  /*10a90*/  @!P1 ST.E.64 desc[UR8][R4.64], R40 ;  /* 0x0000002804009985 */ /* 0x0005e2000c101b08 */
[----:B------:R-:W-:Y:S02]  /*10aa0*/  ISETP.GE.AND P0, PT, R220, UR4, PT ;  /* 0x00000004dc007c0c */ /* 0x000fe4000bf06270 */
[----:B------:R-:W-:Y:S02]  /*10ab0*/  @!P2 LEA.HI.X R7, R224, R11, R168, 0x2, P6 ;  /* 0x0000000be007a211 */ /* 0x000fe400030f14a8 */
[----:B------:R-:W-:-:S02]  /*10ac0*/  ISETP.GE.AND P1, PT, R219, UR4, PT ;  /* 0x00000004db007c0c */ /* 0x000fc4000bf26270 */
[CC--:B-1----:R-:W-:Y:S01]  /*10ad0*/  @!P3 LEA R2, P6, R223.reuse, R10.reuse, 0x2 ;  /* 0x0000000adf02b211 */ /* 0x0c2fe200078c10ff */
[----:B------:R1:W-:Y:S03]  /*10ae0*/  @!P2 ST.E.64 desc[UR8][R6.64], R44 ;  /* 0x0000002c0600a985 */ /* 0x0003e6000c101b08 */
[----:B------:R-:W-:Y:S02]  /*10af0*/  @!P3 LEA.HI.X R3, R223, R11, R167, 0x2, P6 ;  /* 0x0000000bdf03b211 */ /* 0x000fe400030f14a7 */
[----:B--2---:R-:W-:-:S03]  /*10b00*/  @!P4 LEA R4, P2, R222, R10, 0x2 ;  /* 0x0000000ade04c211 */ /* 0x004fc600078410ff */
[----:B------:R2:W-:Y:S01]  /*10b10*/  @!P3 ST.E.64 desc[UR8][R2.64], R48 ;  /* 0x000000300200b985 */ /* 0x0005e2000c101b08 */
[----:B------:R-:W-:Y:S02]  /*10b20*/  @!P4 LEA.HI.X R5, R222, R11, R166, 0x2, P2 ;  /* 0x0000000bde05c211 */ /* 0x000fe400010f14a6 */
[----:B------:R-:W-:Y:S02]  /*10b30*/  ISETP.GE.AND P2, PT, R218, UR4, PT ;  /* 0x00000004da007c0c */ /* 0x000fe4000bf46270 */
[----:B------:R-:W-:Y:S01]  /*10b40*/  ISETP.GE.AND P3, PT, R217, UR4, PT ;  /* 0x00000004d9007c0c */ /* 0x000fe2000bf66270 */
[----:B------:R3:W-:Y:S01]  /*10b50*/  @!P4 ST.E.64 desc[UR8][R4.64], R52 ;  /* 0x000000340400c985 */ /* 0x0007e2000c101b08 */
[----:B-1----:R-:W-:-:S04]  /*10b60*/  @!P5 LEA R6, P6, R221, R10, 0x2 ;  /* 0x0000000add06d211 */ /* 0x002fc800078c10ff */
[----:B------:R-:W-:Y:S02]  /*10b70*/  @!P5 LEA.HI.X R7, R221, R11, R165, 0x2, P6 ;  /* 0x0000000bdd07d211 */ /* 0x000fe400030f14a5 */
[----:B--2---:R-:W-:-:S03]  /*10b80*/  @!P0 LEA R2, P4, R220, R10, 0x2 ;  /* 0x0000000adc028211 */ /* 0x004fc600078810ff */
[----:B------:R1:W-:Y:S01]  /*10b90*/  @!P5 ST.E.64 desc[UR8][R6.64], R56 ;  /* 0x000000380600d985 */ /* 0x0003e2000c101b08 */
[-C--:B------:R-:W-:Y:S02]  /*10ba0*/  @!P0 LEA.HI.X R3, R220, R11.reuse, R164, 0x2, P4 ;  /* 0x0000000bdc038211 */ /* 0x080fe400020f14a4 */
[C---:B---3--:R-:W-:Y:S02]  /*10bb0*/  @!P1 LEA R4, P5, R219.reuse, R10, 0x2 ;  /* 0x0000000adb049211 */ /* 0x048fe400078a10ff */
[----:B------:R-:W-:Y:S01]  /*10bc0*/  ISETP.GE.AND P4, PT, R216, UR4, PT ;  /* 0x00000004d8007c0c */ /* 0x000fe2000bf86270 */
[----:B------:R2:W-:Y:S01]  /*10bd0*/  @!P0 ST.E.64 desc[UR8][R2.64], R60 ;  /* 0x0000003c02008985 */ /* 0x0005e2000c101b08 */
[----:B------:R-:W-:Y:S02]  /*10be0*/  @!P1 LEA.HI.X R5, R219, R11, R163, 0x2, P5 ;  /* 0x0000000bdb059211 */ /* 0x000fe400028f14a3 */
[----:B------:R-:W-:-:S03]  /*10bf0*/  ISETP.GE.AND P5, PT, R215, UR4, PT ;  /* 0x00000004d7007c0c */ /* 0x000fc6000bfa6270 */
[----:B------:R3:W-:Y:S01]  /*10c00*/  @!P1 ST.E.64 desc[UR8][R4.64], R64 ;  /* 0x0000004004009985 */ /* 0x0007e2000c101b08 */
[CC--:B-1----:R-:W-:Y:S02]  /*10c10*/  @!P2 LEA R6, P6, R218.reuse, R10.reuse, 0x2 ;  /* 0x0000000ada06a211 */ /* 0x0c2fe400078c10ff */
[----:B------:R-:W-:Y:S02]  /*10c20*/  ISETP.GE.AND P1, PT, R213, UR4, PT ;  /* 0x00000004d5007c0c */ /* 0x000fe4000bf26270 */
[----:B------:R-:W-:Y:S02]  /*10c30*/  @!P2 LEA.HI.X R7, R218, R11, R162, 0x2, P6 ;  /* 0x0000000bda07a211 */ /* 0x000fe400030f14a2 */
[----:B--2---:R-:W-:-:S03]  /*10c40*/  @!P3 LEA R2, P6, R217, R10, 0x2 ;  /* 0x0000000ad902b211 */ /* 0x004fc600078c10ff */
[----:B------:R1:W-:Y:S01]  /*10c50*/  @!P2 ST.E.64 desc[UR8][R6.64], R68 ;  /* 0x000000440600a985 */ /* 0x0003e2000c101b08 */
[----:B------:R-:W-:Y:S02]  /*10c60*/  ISETP.GE.AND P2, PT, R214, UR4, PT ;  /* 0x00000004d6007c0c */ /* 0x000fe4000bf46270 */
[----:B------:R-:W-:Y:S02]  /*10c70*/  @!P3 LEA.HI.X R3, R217, R11, R161, 0x2, P6 ;  /* 0x0000000bd903b211 */ /* 0x000fe400030f14a1 */
[----:B---3--:R-:W-:-:S03]  /*10c80*/  @!P4 LEA R4, P0, R216, R10, 0x2 ;  /* 0x0000000ad804c211 */ /* 0x008fc600078010ff */
[----:B------:R2:W-:Y:S01]  /*10c90*/  @!P3 ST.E.64 desc[UR8][R2.64], R72 ;  /* 0x000000480200b985 */ /* 0x0005e2000c101b08 */
[-C--:B------:R-:W-:Y:S02]  /*10ca0*/  @!P4 LEA.HI.X R5, R216, R11.reuse, R160, 0x2, P0 ;  /* 0x0000000bd805c211 */ /* 0x080fe400000f14a0 */
[----:B------:R-:W-:Y:S02]  /*10cb0*/  ISETP.GE.AND P0, PT, R212, UR4, PT ;  /* 0x00000004d4007c0c */ /* 0x000fe4000bf06270 */
[CC--:B-1----:R-:W-:Y:S01]  /*10cc0*/  @!P5 LEA R6, P6, R215.reuse, R10.reuse, 0x2 ;  /* 0x0000000ad706d211 */ /* 0x0c2fe200078c10ff */
[----:B------:R1:W-:Y:S01]  /*10cd0*/  @!P4 ST.E.64 desc[UR8][R4.64], R76 ;  /* 0x0000004c0400c985 */ /* 0x0003e2000c101b08 */
[----:B------:R-:W-:Y:S02]  /*10ce0*/  ISETP.GE.AND P4, PT, R210, UR4, PT ;  /* 0x00000004d2007c0c */ /* 0x000fe4000bf86270 */
[----:B------:R-:W-:Y:S02]  /*10cf0*/  @!P5 LEA.HI.X R7, R215, R11, R159, 0x2, P6 ;  /* 0x0000000bd707d211 */ /* 0x000fe400030f149f */
[----:B--2---:R-:W-:-:S03]  /*10d00*/  @!P2 LEA R2, P6, R214, R10, 0x2 ;  /* 0x0000000ad602a211 */ /* 0x004fc600078c10ff */
[----:B------:R2:W-:Y:S01]  /*10d10*/  @!P5 ST.E.64 desc[UR8][R6.64], R80 ;  /* 0x000000500600d985 */ /* 0x0005e2000c101b08 */
[----:B------:R-:W-:Y:S02]  /*10d20*/  ISETP.GE.AND P5, PT, R211, UR4, PT ;  /* 0x00000004d3007c0c */ /* 0x000fe4000bfa6270 */
[----:B------:R-:W-:Y:S02]  /*10d30*/  @!P2 LEA.HI.X R3, R214, R11, R158, 0x2, P6 ;  /* 0x0000000bd603a211 */ /* 0x000fe400030f149e */
[----:B-1----:R-:W-:-:S03]  /*10d40*/  @!P1 LEA R4, P3, R213, R10, 0x2 ;  /* 0x0000000ad5049211 */ /* 0x002fc600078610ff */
[----:B------:R1:W-:Y:S01]  /*10d50*/  @!P2 ST.E.64 desc[UR8][R2.64], R84 ;  /* 0x000000540200a985 */ /* 0x0003e2000c101b08 */
[----:B------:R-:W-:Y:S02]  /*10d60*/  ISETP.GE.AND P2, PT, R208, UR4, PT ;  /* 0x00000004d0007c0c */ /* 0x000fe4000bf46270 */
[-C--:B------:R-:W-:Y:S02]  /*10d70*/  @!P1 LEA.HI.X R5, R213, R11.reuse, R157, 0x2, P3 ;  /* 0x0000000bd5059211 */ /* 0x080fe400018f149d */
[----:B------:R-:W-:Y:S02]  /*10d80*/  ISETP.GE.AND P3, PT, R209, UR4, PT ;  /* 0x00000004d1007c0c */ /* 0x000fe4000bf66270 */
[C---:B--2---:R-:W-:Y:S01]  /*10d90*/  @!P0 LEA R6, P6, R212.reuse, R10, 0x2 ;  /* 0x0000000ad4068211 */ /* 0x044fe200078c10ff */
[----:B------:R2:W-:Y:S03]  /*10da0*/  @!P1 ST.E.64 desc[UR8][R4.64], R88 ;  /* 0x0000005804009985 */ /* 0x0005e6000c101b08 */
[----:B------:R-:W-:-:S02]  /*10db0*/  @!P0 LEA.HI.X R7, R212, R11, R156, 0x2, P6 ;  /* 0x0000000bd4078211 */ /* 0x000fc400030f149c */
[----:B-1----:R-:W-:-:S03]  /*10dc0*/  @!P5 LEA R2, P1, R211, R10, 0x2 ;  /* 0x0000000ad302d211 */ /* 0x002fc600078210ff */
[----:B------:R1:W-:Y:S01]  /*10dd0*/  @!P0 ST.E.64 desc[UR8][R6.64], R92 ;  /* 0x0000005c06008985 */ /* 0x0003e2000c101b08 */
[-C--:B------:R-:W-:Y:S02]  /*10de0*/  @!P5 LEA.HI.X R3, R211, R11.reuse, R155, 0x2, P1 ;  /* 0x0000000bd303d211 */ /* 0x080fe400008f149b */
[----:B------:R-:W-:Y:S02]  /*10df0*/  ISETP.GE.AND P1, PT, R207, UR4, PT ;  /* 0x00000004cf007c0c */ /* 0x000fe4000bf26270 */
[C---:B--2---:R-:W-:Y:S01]  /*10e00*/  @!P4 LEA R4, P0, R210.reuse, R10, 0x2 ;  /* 0x0000000ad204c211 */ /* 0x044fe200078010ff */
[----:B------:R-:W-:Y:S03]  /*10e10*/  @!P5 ST.E.64 desc[UR8][R2.64], R96 ;  /* 0x000000600200d985 */ /* 0x000fe6000c101b08 */
[----:B------:R-:W-:Y:S02]  /*10e20*/  @!P4 LEA.HI.X R5, R210, R11, R154, 0x2, P0 ;  /* 0x0000000bd205c211 */ /* 0x000fe400000f149a */
[----:B------:R-:W-:-:S02]  /*10e30*/  ISETP.GE.AND P0, PT, R206, UR4, PT ;  /* 0x00000004ce007c0c */ /* 0x000fc4000bf06270 */
[CC--:B-1----:R-:W-:Y:S01]  /*10e40*/  @!P3 LEA R6, P6, R209.reuse, R10.reuse, 0x2 ;  /* 0x0000000ad106b211 */ /* 0x0c2fe200078c10ff */
[----:B------:R-:W-:Y:S01]  /*10e50*/  @!P4 ST.E.64 desc[UR8][R4.64], R100 ;  /* 0x000000640400c985 */ /* 0x000fe2000c101b08 */
[----:B------:R-:W-:Y:S02]  /*10e60*/  ISETP.GE.AND P4, PT, R204, UR4, PT ;  /* 0x00000004cc007c0c */ /* 0x000fe4000bf86270 */
[----:B------:R-:W-:Y:S02]  /*10e70*/  @!P3 LEA.HI.X R7, R209, R11, R153, 0x2, P6 ;  /* 0x0000000bd107b211 */ /* 0x000fe400030f1499 */
[-C--:B------:R-:W-:Y:S02]  /*10e80*/  @!P2 LEA R12, P6, R208, R10.reuse, 0x2 ;  /* 0x0000000ad00ca211 */ /* 0x080fe400078c10ff */
[----:B------:R-:W-:Y:S01]  /*10e90*/  @!P1 LEA R14, P5, R207, R10, 0x2 ;  /* 0x0000000acf0e9211 */ /* 0x000fe200078a10ff */
[----:B------:R-:W-:Y:S01]  /*10ea0*/  @!P3 ST.E.64 desc[UR8][R6.64], R104 ;  /* 0x000000680600b985 */ /* 0x000fe2000c101b08 */
[----:B------:R-:W-:-:S02]  /*10eb0*/  ISETP.GE.AND P3, PT, R205, UR4, PT ;  /* 0x00000004cd007c0c */ /* 0x000fc4000bf66270 */
[-C--:B------:R-:W-:Y:S02]  /*10ec0*/  @!P2 LEA.HI.X R13, R208, R11.reuse, R152, 0x2, P6 ;  /* 0x0000000bd00da211 */ /* 0x080fe400030f1498 */
[-C--:B------:R-:W-:Y:S02]  /*10ed0*/  @!P1 LEA.HI.X R15, R207, R11.reuse, R22, 0x2, P5 ;  /* 0x0000000bcf0f9211 */ /* 0x080fe400028f1416 */
[-C--:B------:R-:W-:Y:S01]  /*10ee0*/  @!P0 LEA R20, P6, R206, R10.reuse, 0x2 ;  /* 0x0000000ace148211 */ /* 0x080fe200078c10ff */
[----:B------:R1:W-:Y:S01]  /*10ef0*/  @!P2 ST.E.64 desc[UR8][R12.64], R108 ;  /* 0x0000006c0c00a985 */ /* 0x0003e2000c101b08 */
[----:B------:R-:W-:Y:S02]  /*10f00*/  @!P4 LEA R28, P5, R204, R10, 0x2 ;  /* 0x0000000acc1cc211 */ /* 0x000fe400078a10ff */
[----:B------:R-:W-:Y:S01]  /*10f10*/  @!P0 LEA.HI.X R21, R206, R11, R237, 0x2, P6 ;  /* 0x0000000bce158211 */ /* 0x000fe200030f14ed */
[----:B------:R2:W-:Y:S01]  /*10f20*/  @!P1 ST.E.64 desc[UR8][R14.64], R112 ;  /* 0x000000700e009985 */ /* 0x0005e2000c101b08 */
[----:B------:R-:W-:-:S02]  /*10f30*/  ISETP.GE.AND P2, PT, R203, UR4, PT ;  /* 0x00000004cb007c0c */ /* 0x000fc4000bf46270 */
[CC--:B------:R-:W-:Y:S01]  /*10f40*/  @!P3 LEA R24, P1, R205.reuse, R10.reuse, 0x2 ;  /* 0x0000000acd18b211 */ /* 0x0c0fe200078210ff */
[----:B------:R3:W-:Y:S01]  /*10f50*/  @!P0 ST.E.64 desc[UR8][R20.64], R116 ;  /* 0x0000007414008985 */ /* 0x0007e2000c101b08 */
[-C--:B------:R-:W-:Y:S02]  /*10f60*/  @!P4 LEA.HI.X R29, R204, R11.reuse, R234, 0x2, P5 ;  /* 0x0000000bcc1dc211 */ /* 0x080fe400028f14ea */
[----:B------:R-:W-:Y:S02]  /*10f70*/  @!P3 LEA.HI.X R25, R205, R11, R235, 0x2, P1 ;  /* 0x0000000bcd19b211 */ /* 0x000fe400008f14eb */
[----:B------:R-:W-:Y:S02]  /*10f80*/  ISETP.GE.AND P1, PT, R202, UR4, PT ;  /* 0x00000004ca007c0c */ /* 0x000fe4000bf26270 */
[----:B------:R-:W-:Y:S01]  /*10f90*/  ISETP.GE.AND P0, PT, R23, UR4, PT ;  /* 0x0000000417007c0c */ /* 0x000fe2000bf06270 */
[----:B------:R4:W-:Y:S01]  /*10fa0*/  @!P3 ST.E.64 desc[UR8][R24.64], R120 ;  /* 0x000000781800b985 */ /* 0x0009e2000c101b08 */
[----:B-1----:R-:W-:Y:S01]  /*10fb0*/  SHF.R.S32.HI R12, RZ, 0x1f, R23 ;  /* 0x0000001fff0c7819 */ /* 0x002fe20000011417 */
[----:B--2---:R-:W-:Y:S01]  /*10fc0*/  VIADD R15, R16, 0xf0 ;  /* 0x000000f0100f7836 */ /* 0x004fe20000000000 */
[----:B------:R-:W-:Y:S01]  /*10fd0*/  @!P2 LEA R6, P5, R203, R10, 0x2 ;  /* 0x0000000acb06a211 */ /* 0x000fe200078a10ff */
[----:B------:R4:W-:Y:S01]  /*10fe0*/  @!P4 ST.E.64 desc[UR8][R28.64], R124 ;  /* 0x0000007c1c00c985 */ /* 0x0009e2000c101b08 */
[----:B------:R-:W-:-:S02]  /*10ff0*/  ISETP.GE.AND P4, PT, R17, UR4, PT ;  /* 0x0000000411007c0c */ /* 0x000fc4000bf86270 */
[----:B------:R-:W-:Y:S02]  /*11000*/  ISETP.GE.AND P3, PT, R15, UR4, PT ;  /* 0x000000040f007c0c */ /* 0x000fe4000bf66270 */
[-C--:B------:R-:W-:Y:S02]  /*11010*/  @!P2 LEA.HI.X R7, R203, R11.reuse, R233, 0x2, P5 ;  /* 0x0000000bcb07a211 */ /* 0x080fe400028f14e9 */
[CC--:B------:R-:W-:Y:S02]  /*11020*/  @!P1 LEA R4, P6, R202.reuse, R10.reuse, 0x2 ;  /* 0x0000000aca049211 */ /* 0x0c0fe400078c10ff */
[----:B------:R-:W-:Y:S01]  /*11030*/  @!P0 LEA R2, P5, R23, R10, 0x2 ;  /* 0x0000000a17028211 */ /* 0x000fe200078a10ff */
[----:B------:R4:W-:Y:S01]  /*11040*/  @!P2 ST.E.64 desc[UR8][R6.64], R128 ;  /* 0x000000800600a985 */ /* 0x0009e2000c101b08 */
[----:B------:R-:W-:Y:S02]  /*11050*/  @!P1 LEA.HI.X R5, R202, R11, R232, 0x2, P6 ;  /* 0x0000000bca059211 */ /* 0x000fe400030f14e8 */
[----:B------:R-:W-:-:S02]  /*11060*/  ISETP.GE.AND P6, PT, R19, UR4, PT ;  /* 0x0000000413007c0c */ /* 0x000fc4000bfc6270 */
[-C--:B------:R-:W-:Y:S01]  /*11070*/  @!P0 LEA.HI.X R3, R23, R11.reuse, R12, 0x2, P5 ;  /* 0x0000000b17038211 */ /* 0x080fe200028f140c */
[----:B------:R4:W-:Y:S01]  /*11080*/  @!P1 ST.E.64 desc[UR8][R4.64], R132 ;  /* 0x0000008404009985 */ /* 0x0009e2000c101b08 */
[----:B------:R-:W-:Y:S02]  /*11090*/  SHF.R.S32.HI R14, RZ, 0x1f, R17 ;  /* 0x0000001fff0e7819 */ /* 0x000fe40000011411 */
[CC--:B------:R-:W-:Y:S01]  /*110a0*/  @!P4 LEA R12, P5, R17.reuse, R10.reuse, 0x2 ;  /* 0x0000000a110cc211 */ /* 0x0c0fe200078a10ff */
[----:B------:R4:W-:Y:S01]  /*110b0*/  @!P0 ST.E.64 desc[UR8][R2.64], R136 ;  /* 0x0000008802008985 */ /* 0x0009e2000c101b08 */
[----:B---3--:R-:W-:Y:S02]  /*110c0*/  SHF.R.S32.HI R20, RZ, 0x1f, R15 ;  /* 0x0000001fff147819 */ /* 0x008fe4000001140f */
        /* <DEDUP_REMOVED lines=9> */
.L_x_1294:
[----:B------:R-:W-:Y:S05]  /*11160*/  BSYNC B1 ;  /* 0x0000000000017941 */ /* 0x000fea0003800000 */
.L_x_1293:
[----:B------:R-:W-:Y:S01]  /*11170*/  ISETP.GE.AND P0, PT, R8, UR12, PT ;  /* 0x0000000c08007c0c */ /* 0x000fe2000bf06270 */
[----:B----4-:R3:W4:Y:S04]  /*11180*/  SHFL.IDX PT, R14, R9, 0x1, 0x1c1f ;  /* 0x003c1f00090e7f89 */ /* 0x01072800000e0000 */
[----:B------:R3:W0:Y:S08]  /*11190*/  SHFL.IDX PT, R15, R0, 0x1, 0x1c1f ;  /* 0x003c1f00000f7f89 */ /* 0x00063000000e0000 */
[----:B---3--:R-:W-:Y:S05]  /*111a0*/  @P0 BRA `(.L_x_1292) ;  /* 0x0000001800440947 */ /* 0x008fea0003800000 */
[----:B------:R-:W-:Y:S01]  /*111b0*/  ULDC UR4, c[0x0][0xac8] ;  /* 0x0002b20000047ab9 */ /* 0x000fe20000000800 */
[----:B------:R-:W-:Y:S01]  /*111c0*/  ULDC.64 UR8, c[0x0][0x208] ;  /* 0x0000820000087ab9 */ /* 0x000fe20000000a00 */
[C---:B------:R-:W-:Y:S01]  /*111d0*/  ISETP.GE.AND P4, PT, R16.reuse, UR4, PT ;  /* 0x0000000410007c0c */ /* 0x040fe2000bf86270 */
[----:B0-----:R-:W-:Y:S01]  /*111e0*/  VIADD R0, R16, 0xf0 ;  /* 0x000000f010007836 */ /* 0x001fe20000000000 */
[----:B------:R-:W-:Y:S01]  /*111f0*/  ISETP.GE.AND P5, PT, R228, UR4, PT ;  /* 0x00000004e4007c0c */ /* 0x000fe2000bfa6270 */
[----:B------:R-:W-:Y:S01]  /*11200*/  VIADD R17, R16, 0xe8 ;  /* 0x000000e810117836 */ /* 0x000fe20000000000 */
[----:B------:R-:W-:Y:S02]  /*11210*/  ISETP.GE.AND P2, PT, R227, UR4, PT ;  /* 0x00000004e3007c0c */ /* 0x000fe4000bf46270 */
[----:B------:R-:W-:-:S07]  /*11220*/  ISETP.GE.AND P1, PT, R226, UR4, PT ;  /* 0x00000004e2007c0c */ /* 0x000fce000bf26270 */
[-C--:B------:R-:W-:Y:S02]  /*11230*/  @!P4 LEA R2, P0, R16, R15.reuse, 0x2 ;  /* 0x0000000f1002c211 */ /* 0x080fe400078010ff */
[-C--:B------:R-:W-:Y:S02]  /*11240*/  @!P5 LEA R4, P3, R228, R15.reuse, 0x2 ;  /* 0x0000000fe404d211 */ /* 0x080fe400078610ff */
[-C--:B----4-:R-:W-:Y:S02]  /*11250*/  @!P4 LEA.HI.X R3, R16, R14.reuse, R173, 0x2, P0 ;  /* 0x0000000e1003c211 */ /* 0x090fe400000f14ad */
[----:B------:R-:W-:Y:S02]  /*11260*/  ISETP.GE.AND P0, PT, R225, UR4, PT ;  /* 0x00000004e1007c0c */ /* 0x000fe4000bf06270 */
[----:B------:R-:W-:Y:S01]  /*11270*/  @!P5 LEA.HI.X R5, R228, R14, R172, 0x2, P3 ;  /* 0x0000000ee405d211 */ /* 0x000fe200018f14ac */
[----:B------:R0:W-:Y:S01]  /*11280*/  @!P4 ST.E.64 desc[UR8][R2.64], R26 ;  /* 0x0000001a0200c985 */ /* 0x0001e2000c101b08 */
[----:B------:R-:W-:-:S02]  /*11290*/  @!P2 LEA R6, P6, R227, R15, 0x2 ;  /* 0x0000000fe306a211 */ /* 0x000fc400078c10ff */
[----:B------:R-:W-:Y:S01]  /*112a0*/  ISETP.GE.AND P3, PT, R224, UR4, PT ;  /* 0x00000004e0007c0c */ /* 0x000fe2000bf66270 */
[----:B------:R3:W-:Y:S01]  /*112b0*/  @!P5 ST.E.64 desc[UR8][R4.64], R30 ;  /* 0x0000001e0400d985 */ /* 0x0007e2000c101b08 */
[CC--:B------:R-:W-:Y:S02]  /*112c0*/  @!P1 LEA R8, P5, R226.reuse, R15.reuse, 0x2 ;  /* 0x0000000fe2089211 */ /* 0x0c0fe400078a10ff */
[-C--:B------:R-:W-:Y:S02]  /*112d0*/  @!P2 LEA.HI.X R7, R227, R14.reuse, R171, 0x2, P6 ;  /* 0x0000000ee307a211 */ /* 0x080fe400030f14ab */
[----:B------:R-:W-:Y:S02]  /*112e0*/  ISETP.GE.AND P4, PT, R223, UR4, PT ;  /* 0x00000004df007c0c */ /* 0x000fe4000bf86270 */
[----:B-1----:R-:W-:Y:S01]  /*112f0*/  @!P0 LEA R10, P6, R225, R15, 0x2 ;  /* 0x0000000fe10a8211 */ /* 0x002fe200078c10ff */
[----:B------:R1:W-:Y:S01]  /*11300*/  @!P2 ST.E.64 desc[UR8][R6.64], R34 ;  /* 0x000000220600a985 */ /* 0x0003e2000c101b08 */
[----:B------:R-:W-:-:S02]  /*11310*/  @!P1 LEA.HI.X R9, R226, R14, R170, 0x2, P5 ;  /* 0x0000000ee2099211 */ /* 0x000fc400028f14aa */
[----:B------:R-:W-:Y:S02]  /*11320*/  ISETP.GE.AND P5, PT, R222, UR4, PT ;  /* 0x00000004de007c0c */ /* 0x000fe4000bfa6270 */
[----:B--2---:R-:W-:Y:S01]  /*11330*/  @!P0 LEA.HI.X R11, R225, R14, R169, 0x2, P6 ;  /* 0x0000000ee10b8211 */ /* 0x004fe200030f14a9 */
[----:B------:R2:W-:Y:S01]  /*11340*/  @!P1 ST.E.64 desc[UR8][R8.64], R38 ;  /* 0x0000002608009985 */ /* 0x0005e2000c101b08 */
[-C--:B0-----:R-:W-:Y:S02]  /*11350*/  @!P3 LEA R2, P6, R224, R15.reuse, 0x2 ;  /* 0x0000000fe002b211 */ /* 0x081fe400078c10ff */
[----:B------:R-:W-:Y:S01]  /*11360*/  ISETP.GE.AND P1, PT, R220, UR4, PT ;  /* 0x00000004dc007c0c */ /* 0x000fe2000bf26270 */
[----:B------:R0:W-:Y:S01]  /*11370*/  @!P0 ST.E.64 desc[UR8][R10.64], R42 ;  /* 0x0000002a0a008985 */ /* 0x0001e2000c101b08 */
[----:B------:R-:W-:Y:S02]  /*11380*/  ISETP.GE.AND P0, PT, R221, UR4, PT ;  /* 0x00000004dd007c0c */ /* 0x000fe4000bf06270 */
[----:B---3--:R-:W-:-:S02]  /*11390*/  @!P4 LEA R4, P2, R223, R15, 0x2 ;  /* 0x0000000fdf04c211 */ /* 0x008fc400078410ff */
[-C--:B------:R-:W-:Y:S02]  /*113a0*/  @!P3 LEA.HI.X R3, R224, R14.reuse, R168, 0x2, P6 ;  /* 0x0000000ee003b211 */ /* 0x080fe400030f14a8 */
[CC--:B------:R-:W-:Y:S02]  /*113b0*/  @!P5 LEA R12, P6, R222.reuse, R15.reuse, 0x2 ;  /* 0x0000000fde0cd211 */ /* 0x0c0fe400078c10ff */
[-C--:B------:R-:W-:Y:S01]  /*113c0*/  @!P4 LEA.HI.X R5, R223, R14.reuse, R167, 0x2, P2 ;  /* 0x0000000edf05c211 */ /* 0x080fe200010f14a7 */
[----:B------:R3:W-:Y:S01]  /*113d0*/  @!P3 ST.E.64 desc[UR8][R2.64], R46 ;  /* 0x0000002e0200b985 */ /* 0x0007e2000c101b08 */
[----:B------:R-:W-:Y:S02]  /*113e0*/  ISETP.GE.AND P2, PT, R219, UR4, PT ;  /* 0x00000004db007c0c */ /* 0x000fe4000bf46270 */
[----:B------:R-:W-:Y:S01]  /*113f0*/  @!P5 LEA.HI.X R13, R222, R14, R166, 0x2, P6 ;  /* 0x0000000ede0dd211 */ /* 0x000fe200030f14a6 */
[----:B------:R4:W-:Y:S01]  /*11400*/  @!P4 ST.E.64 desc[UR8][R4.64], R50 ;  /* 0x000000320400c985 */ /* 0x0009e2000c101b08 */
[----:B-1----:R-:W-:-:S02]  /*11410*/  @!P0 LEA R6, P4, R221, R15, 0x2 ;  /* 0x0000000fdd068211 */ /* 0x002fc400078810ff */
[----:B------:R-:W-:Y:S01]  /*11420*/  ISETP.GE.AND P3, PT, R218, UR4, PT ;  /* 0x00000004da007c0c */ /* 0x000fe2000bf66270 */
[----:B------:R1:W-:Y:S01]  /*11430*/  @!P5 ST.E.64 desc[UR8][R12.64], R54 ;  /* 0x000000360c00d985 */ /* 0x0003e2000c101b08 */
[C---:B--2---:R-:W-:Y:S02]  /*11440*/  @!P1 LEA R8, P5, R220.reuse, R15, 0x2 ;  /* 0x0000000fdc089211 */ /* 0x044fe400078a10ff */
[-C--:B------:R-:W-:Y:S02]  /*11450*/  @!P0 LEA.HI.X R7, R221, R14.reuse, R165, 0x2, P4 ;  /* 0x0000000edd078211 */ /* 0x080fe400020f14a5 */
[----:B------:R-:W-:Y:S02]  /*11460*/  ISETP.GE.AND P4, PT, R217, UR4, PT ;  /* 0x00000004d9007c0c */ /* 0x000fe4000bf86270 */
[----:B------:R-:W-:Y:S01]  /*11470*/  @!P1 LEA.HI.X R9, R220, R14, R164, 0x2, P5 ;  /* 0x0000000edc099211 */ /* 0x000fe200028f14a4 */
[----:B------:R-:W-:Y:S01]  /*11480*/  @!P0 ST.E.64 desc[UR8][R6.64], R58 ;  /* 0x0000003a06008985 */ /* 0x000fe2000c101b08 */
[----:B------:R-:W-:-:S02]  /*11490*/  ISETP.GE.AND P5, PT, R216, UR4, PT ;  /* 0x00000004d8007c0c */ /* 0x000fc4000bfa6270 */
[CC--:B0-----:R-:W-:Y:S01]  /*114a0*/  @!P2 LEA R10, P6, R219.reuse, R15.reuse, 0x2 ;  /* 0x0000000fdb0aa211 */ /* 0x0c1fe200078c10ff */
[----:B------:R0:W-:Y:S01]  /*114b0*/  @!P1 ST.E.64 desc[UR8][R8.64], R62 ;  /* 0x0000003e08009985 */ /* 0x0001e2000c101b08 */
[----:B------:R-:W-:Y:S02]  /*114c0*/  ISETP.GE.AND P1, PT, R214, UR4, PT ;  /* 0x00000004d6007c0c */ /* 0x000fe4000bf26270 */
[----:B------:R-:W-:Y:S02]  /*114d0*/  @!P2 LEA.HI.X R11, R219, R14, R163, 0x2, P6 ;  /* 0x0000000edb0ba211 */ /* 0x000fe400030f14a3 */
[-C--:B---3--:R-:W-:Y:S02]  /*114e0*/  @!P3 LEA R2, P6, R218, R15.reuse, 0x2 ;  /* 0x0000000fda02b211 */ /* 0x088fe400078c10ff */
[----:B----4-:R-:W-:Y:S01]  /*114f0*/  @!P4 LEA R4, P0, R217, R15, 0x2 ;  /* 0x0000000fd904c211 */ /* 0x010fe200078010ff */
[----:B------:R2:W-:Y:S01]  /*11500*/  @!P2 ST.E.64 desc[UR8][R10.64], R66 ;  /* 0x000000420a00a985 */ /* 0x0005e2000c101b08 */
[----:B------:R-:W-:-:S02]  /*11510*/  ISETP.GE.AND P2, PT, R215, UR4, PT ;  /* 0x00000004d7007c0c */ /* 0x000fc4000bf46270 */
[-C--:B------:R-:W-:Y:S02]  /*11520*/  @!P3 LEA.HI.X R3, R218, R14.reuse, R162, 0x2, P6 ;  /* 0x0000000eda03b211 */ /* 0x080fe400030f14a2 */
[CC--:B-1----:R-:W-:Y:S02]  /*11530*/  @!P5 LEA R12, P6, R216.reuse, R15.reuse, 0x2 ;  /* 0x0000000fd80cd211 */ /* 0x0c2fe400078c10ff */
[-C--:B------:R-:W-:Y:S01]  /*11540*/  @!P4 LEA.HI.X R5, R217, R14.reuse, R161, 0x2, P0 ;  /* 0x0000000ed905c211 */ /* 0x080fe200000f14a1 */
[----:B------:R1:W-:Y:S01]  /*11550*/  @!P3 ST.E.64 desc[UR8][R2.64], R70 ;  /* 0x000000460200b985 */ /* 0x0003e2000c101b08 */
[----:B------:R-:W-:Y:S02]  /*11560*/  ISETP.GE.AND P0, PT, R213, UR4, PT ;  /* 0x00000004d5007c0c */ /* 0x000fe4000bf06270 */
[----:B------:R-:W-:Y:S01]  /*11570*/  @!P5 LEA.HI.X R13, R216, R14, R160, 0x2, P6 ;  /* 0x0000000ed80dd211 */ /* 0x000fe200030f14a0 */
[----:B------:R3:W-:Y:S01]  /*11580*/  @!P4 ST.E.64 desc[UR8][R4.64], R74 ;  /* 0x0000004a0400c985 */ /* 0x0007e2000c101b08 */
[----:B0-----:R-:W-:-:S02]  /*11590*/  @!P1 LEA R8, P3, R214, R15, 0x2 ;  /* 0x0000000fd6089211 */ /* 0x001fc400078610ff */
[-C--:B------:R-:W-:Y:S01]  /*115a0*/  @!P2 LEA R6, P6, R215, R15.reuse, 0x2 ;  /* 0x0000000fd706a211 */ /* 0x080fe200078c10ff */
[----:B------:R0:W-:Y:S01]  /*115b0*/  @!P5 ST.E.64 desc[UR8][R12.64], R78 ;  /* 0x0000004e0c00d985 */ /* 0x0001e2000c101b08 */
[----:B------:R-:W-:Y:S02]  /*115c0*/  ISETP.GE.AND P5, PT, R212, UR4, PT ;  /* 0x00000004d4007c0c */ /* 0x000fe4000bfa6270 */
[----:B------:R-:W-:Y:S02]  /*115d0*/  ISETP.GE.AND P4, PT, R211, UR4, PT ;  /* 0x00000004d3007c0c */ /* 0x000fe4000bf86270 */
[-C--:B------:R-:W-:Y:S02]  /*115e0*/  @!P2 LEA.HI.X R7, R215, R14.reuse, R159, 0x2, P6 ;  /* 0x0000000ed707a211 */ /* 0x080fe400030f149f */
[----:B--2---:R-:W-:Y:S02]  /*115f0*/  @!P0 LEA R10, P6, R213, R15, 0x2 ;  /* 0x0000000fd50a8211 */ /* 0x004fe400078c10ff */
[----:B------:R-:W-:Y:S01]  /*11600*/  @!P1 LEA.HI.X R9, R214, R14, R158, 0x2, P3 ;  /* 0x0000000ed6099211 */ /* 0x000fe200018f149e */
[----:B------:R2:W-:Y:S01]  /*11610*/  @!P2 ST.E.64 desc[UR8][R6.64], R82 ;  /* 0x000000520600a985 */ /* 0x0005e2000c101b08 */
[----:B------:R-:W-:-:S02]  /*11620*/  ISETP.GE.AND P3, PT, R210, UR4, PT ;  /* 0x00000004d2007c0c */ /* 0x000fc4000bf66270 */
[-C--:B------:R-:W-:Y:S01]  /*11630*/  @!P0 LEA.HI.X R11, R213, R14.reuse, R157, 0x2, P6 ;  /* 0x0000000ed50b8211 */ /* 0x080fe200030f149d */
[----:B------:R4:W-:Y:S01]  /*11640*/  @!P1 ST.E.64 desc[UR8][R8.64], R86 ;  /* 0x0000005608009985 */ /* 0x0009e2000c101b08 */
[CC--:B-1----:R-:W-:Y:S02]  /*11650*/  @!P5 LEA R2, P2, R212.reuse, R15.reuse, 0x2 ;  /* 0x0000000fd402d211 */ /* 0x0c2fe400078410ff */
[----:B---3--:R-:W-:Y:S01]  /*11660*/  @!P4 LEA R4, P1, R211, R15, 0x2 ;  /* 0x0000000fd304c211 */ /* 0x008fe200078210ff */
[----:B------:R1:W-:Y:S01]  /*11670*/  @!P0 ST.E.64 desc[UR8][R10.64], R90 ;  /* 0x0000005a0a008985 */ /* 0x0003e2000c101b08 */
[----:B------:R-:W-:Y:S02]  /*11680*/  ISETP.GE.AND P0, PT, R209, UR4, PT ;  /* 0x00000004d1007c0c */ /* 0x000fe4000bf06270 */
[----:B------:R-:W-:Y:S02]  /*11690*/  @!P5 LEA.HI.X R3, R212, R14, R156, 0x2, P2 ;  /* 0x0000000ed403d211 */ /* 0x000fe400010f149c */
[----:B------:R-:W-:-:S02]  /*116a0*/  ISETP.GE.AND P2, PT, R208, UR4, PT ;  /* 0x00000004d0007c0c */ /* 0x000fc4000bf46270 */
[-C--:B------:R-:W-:Y:S01]  /*116b0*/  @!P4 LEA.HI.X R5, R211, R14.reuse, R155, 0x2, P1 ;  /* 0x0000000ed305c211 */ /* 0x080fe200008f149b */
[----:B------:R3:W-:Y:S01]  /*116c0*/  @!P5 ST.E.64 desc[UR8][R2.64], R94 ;  /* 0x0000005e0200d985 */ /* 0x0007e2000c101b08 */
[CC--:B0-----:R-:W-:Y:S02]  /*116d0*/  @!P3 LEA R12, P6, R210.reuse, R15.reuse, 0x2 ;  /* 0x0000000fd20cb211 */ /* 0x0c1fe400078c10ff */
[----:B------:R-:W-:Y:S01]  /*116e0*/  ISETP.GE.AND P1, PT, R207, UR4, PT ;  /* 0x00000004cf007c0c */ /* 0x000fe2000bf26270 */
[----:B------:R-:W-:Y:S01]  /*116f0*/  @!P4 ST.E.64 desc[UR8][R4.64], R98 ;  /* 0x000000620400c985 */ /* 0x000fe2000c101b08 */
[----:B------:R-:W-:Y:S02]  /*11700*/  @!P3 LEA.HI.X R13, R210, R14, R154, 0x2, P6 ;  /* 0x0000000ed20db211 */ /* 0x000fe400030f149a */
[----:B------:R-:W-:Y:S02]  /*11710*/  ISETP.GE.AND P4, PT, R206, UR4, PT ;  /* 0x00000004ce007c0c */ /* 0x000fe4000bf86270 */
[-C--:B--2---:R-:W-:Y:S01]  /*11720*/  @!P0 LEA R6, P6, R209, R15.reuse, 0x2 ;  /* 0x0000000fd1068211 */ /* 0x084fe200078c10ff */
[----:B------:R0:W-:Y:S01]  /*11730*/  @!P3 ST.E.64 desc[UR8][R12.64], R102 ;  /* 0x000000660c00b985 */ /* 0x0001e2000c101b08 */
[----:B----4-:R-:W-:-:S02]  /*11740*/  @!P2 LEA R8, P3, R208, R15, 0x2 ;  /* 0x0000000fd008a211 */ /* 0x010fc400078610ff */
[-C--:B------:R-:W-:Y:S02]  /*11750*/  @!P0 LEA.HI.X R7, R209, R14.reuse, R153, 0x2, P6 ;  /* 0x0000000ed1078211 */ /* 0x080fe400030f1499 */
[----:B------:R-:W-:Y:S02]  /*11760*/  @!P2 LEA.HI.X R9, R208, R14, R152, 0x2, P3 ;  /* 0x0000000ed009a211 */ /* 0x000fe400018f1498 */
[----:B------:R-:W-:Y:S01]  /*11770*/  ISETP.GE.AND P3, PT, R204, UR4, PT ;  /* 0x00000004cc007c0c */ /* 0x000fe2000bf66270 */
[----:B------:R2:W-:Y:S01]  /*11780*/  @!P0 ST.E.64 desc[UR8][R6.64], R106 ;  /* 0x0000006a06008985 */ /* 0x0005e2000c101b08 */
[-C--:B-1----:R-:W-:Y:S02]  /*11790*/  @!P1 LEA R10, P6, R207, R15.reuse, 0x2 ;  /* 0x0000000fcf0a9211 */ /* 0x082fe400078c10ff */
[----:B------:R-:W-:Y:S01]  /*117a0*/  ISETP.GE.AND P5, PT, R205, UR4, PT ;  /* 0x00000004cd007c0c */ /* 0x000fe2000bfa6270 */
[----:B------:R1:W-:Y:S01]  /*117b0*/  @!P2 ST.E.64 desc[UR8][R8.64], R110 ;  /* 0x0000006e0800a985 */ /* 0x0003e2000c101b08 */
[----:B---3--:R-:W-:-:S02]  /*117c0*/  @!P4 LEA R2, P0, R206, R15, 0x2 ;  /* 0x0000000fce02c211 */ /* 0x008fc400078010ff */
[-C--:B------:R-:W-:Y:S02]  /*117d0*/  @!P1 LEA.HI.X R11, R207, R14.reuse, R22, 0x2, P6 ;  /* 0x0000000ecf0b9211 */ /* 0x080fe400030f1416 */
[----:B------:R-:W-:Y:S02]  /*117e0*/  @!P4 LEA.HI.X R3, R206, R14, R237, 0x2, P0 ;  /* 0x0000000ece03c211 */ /* 0x000fe400000f14ed */
[----:B------:R-:W-:Y:S01]  /*117f0*/  ISETP.GE.AND P0, PT, R203, UR4, PT ;  /* 0x00000004cb007c0c */ /* 0x000fe2000bf06270 */
[----:B------:R-:W-:Y:S01]  /*11800*/  @!P1 ST.E.64 desc[UR8][R10.64], R114 ;  /* 0x000000720a009985 */ /* 0x000fe2000c101b08 */
[----:B0-----:R-:W-:Y:S02]  /*11810*/  @!P3 LEA R12, P2, R204, R15, 0x2 ;  /* 0x0000000fcc0cb211 */ /* 0x001fe400078410ff */
[----:B------:R-:W-:Y:S01]  /*11820*/  ISETP.GE.AND P1, PT, R17, UR4, PT ;  /* 0x0000000411007c0c */ /* 0x000fe2000bf26270 */
[----:B------:R0:W-:Y:S01]  /*11830*/  @!P4 ST.E.64 desc[UR8][R2.64], R118 ;  /* 0x000000760200c985 */ /* 0x0001e2000c101b08 */
[----:B------:R-:W-:-:S02]  /*11840*/  ISETP.GE.AND P4, PT, R202, UR4, PT ;  /* 0x00000004ca007c0c */ /* 0x000fc4000bf86270 */
[CC--:B------:R-:W-:Y:S02]  /*11850*/  @!P5 LEA R4, P6, R205.reuse, R15.reuse, 0x2 ;  /* 0x0000000fcd04d211 */ /* 0x0c0fe400078c10ff */
[-C--:B------:R-:W-:Y:S02]  /*11860*/  @!P3 LEA.HI.X R13, R204, R14.reuse, R234, 0x2, P2 ;  /* 0x0000000ecc0db211 */ /* 0x080fe400010f14ea */
[----:B------:R-:W-:Y:S02]  /*11870*/  ISETP.GE.AND P2, PT, R0, UR4, PT ;  /* 0x0000000400007c0c */ /* 0x000fe4000bf46270 */
[-C--:B------:R-:W-:Y:S02]  /*11880*/  @!P5 LEA.HI.X R5, R205, R14.reuse, R235, 0x2, P6 ;  /* 0x0000000ecd05d211 */ /* 0x080fe400030f14eb */
[C---:B--2---:R-:W-:Y:S02]  /*11890*/  @!P0 LEA R6, P6, R203.reuse, R15, 0x2 ;  /* 0x0000000fcb068211 */ /* 0x044fe400078c10ff */
[----:B-1----:R-:W-:Y:S01]  /*118a0*/  SHF.R.S32.HI R9, RZ, 0x1f, R17 ;  /* 0x0000001fff097819 */ /* 0x002fe20000011411 */
[----:B------:R1:W-:Y:S01]  /*118b0*/  @!P5 ST.E.64 desc[UR8][R4.64], R122 ;  /* 0x0000007a0400d985 */ /* 0x0003e2000c101b08 */
[----:B------:R-:W-:-:S02]  /*118c0*/  @!P0 LEA.HI.X R7, R203, R14, R233, 0x2, P6 ;  /* 0x0000000ecb078211 */ /* 0x000fc400030f14e9 */
[CC--:B0-----:R-:W-:Y:S01]  /*118d0*/  @!P4 LEA R2, P6, R202.reuse, R15.reuse, 0x2 ;  /* 0x0000000fca02c211 */ /* 0x0c1fe200078c10ff */
[----:B------:R0:W-:Y:S01]  /*118e0*/  @!P3 ST.E.64 desc[UR8][R12.64], R126 ;  /* 0x0000007e0c00b985 */ /* 0x0001e2000c101b08 */
[----:B------:R-:W-:Y:S02]  /*118f0*/  ISETP.GE.AND P5, PT, R23, UR4, PT ;  /* 0x0000000417007c0c */ /* 0x000fe4000bfa6270 */
[----:B------:R-:W-:Y:S01]  /*11900*/  @!P4 LEA.HI.X R3, R202, R14, R232, 0x2, P6 ;  /* 0x0000000eca03c211 */ /* 0x000fe200030f14e8 */
[----:B------:R0:W-:Y:S01]  /*11910*/  @!P0 ST.E.64 desc[UR8][R6.64], R130 ;  /* 0x0000008206008985 */ /* 0x0001e2000c101b08 */
[-C--:B------:R-:W-:Y:S02]  /*11920*/  @!P2 LEA R10, P6, R0, R15.reuse, 0x2 ;  /* 0x0000000f000aa211 */ /* 0x080fe400078c10ff */
[----:B------:R-:W-:Y:S01]  /*11930*/  @!P1 LEA R8, P3, R17, R15, 0x2 ;  /* 0x0000000f11089211 */ /* 0x000fe200078610ff */
[----:B------:R0:W-:Y:S01]  /*11940*/  @!P4 ST.E.64 desc[UR8][R2.64], R134 ;  /* 0x000000860200c985 */ /* 0x0001e2000c101b08 */
[----:B-1----:R-:W-:-:S02]  /*11950*/  SHF.R.S32.HI R5, RZ, 0x1f, R0 ;  /* 0x0000001fff057819 */ /* 0x002fc40000011400 */
[-C--:B------:R-:W-:Y:S02]  /*11960*/  @!P1 LEA.HI.X R9, R17, R14.reuse, R9, 0x2, P3 ;  /* 0x0000000e11099211 */ /* 0x080fe400018f1409 */
[-C--:B------:R-:W-:Y:S01]  /*11970*/  @!P2 LEA.HI.X R11, R0, R14.reuse, R5, 0x2, P6 ;  /* 0x0000000e000ba211 */ /* 0x080fe200030f1405 */
[----:B------:R-:W-:Y:S01]  /*11980*/  VIADD R0, R16, 0xf8 ;  /* 0x000000f810007836 */ /* 0x000fe20000000000 */
[----:B------:R-:W-:Y:S02]  /*11990*/  SHF.R.S32.HI R17, RZ, 0x1f, R23 ;  /* 0x0000001fff117819 */ /* 0x000fe40000011417 */
[C---:B------:R-:W-:Y:S02]  /*119a0*/  @!P5 LEA R4, P3, R23.reuse, R15, 0x2 ;  /* 0x0000000f1704d211 */ /* 0x040fe400078610ff */
[----:B------:R-:W-:Y:S02]  /*119b0*/  ISETP.GE.AND P0, PT, R0, UR4, PT ;  /* 0x0000000400007c0c */ /* 0x000fe4000bf06270 */
[----:B------:R-:W-:-:S05]  /*119c0*/  @!P5 LEA.HI.X R5, R23, R14, R17, 0x2, P3 ;  /* 0x0000000e1705d211 */ /* 0x000fca00018f1411 */
[----:B------:R0:W-:Y:S04]  /*119d0*/  @!P5 ST.E.64 desc[UR8][R4.64], R138 ;  /* 0x0000008a0400d985 */ /* 0x0001e8000c101b08 */
[----:B------:R0:W-:Y:S04]  /*119e0*/  @!P1 ST.E.64 desc[UR8][R8.64], R142 ;  /* 0x0000008e08009985 */ /* 0x0001e8000c101b08 */
[----:B------:R0:W-:Y:S01]  /*119f0*/  @!P2 ST.E.64 desc[UR8][R10.64], R146 ;  /* 0x000000920a00a985 */ /* 0x0001e2000c101b08 */
[----:B------:R-:W-:Y:S05]  /*11a00*/  @P0 BRA `(.L_x_1292) ;  /* 0x00000010002c0947 */ /* 0x000fea0003800000 */
[----:B0-----:R-:W-:Y:S01]  /*11a10*/  LEA R2, P0, R0, R15, 0x2 ;  /* 0x0000000f00027211 */ /* 0x001fe200078010ff */
[----:B------:R-:W-:Y:S01]  /*11a20*/  ULDC.64 UR8, c[0x0][0x208] ;  /* 0x0000820000087ab9 */ /* 0x000fe20000000a00 */
[----:B------:R-:W-:-:S04]  /*11a30*/  SHF.R.S32.HI R3, RZ, 0x1f, R0 ;  /* 0x0000001fff037819 */ /* 0x000fc80000011400 */
[----:B------:R-:W-:-:S05]  /*11a40*/  LEA.HI.X R3, R0, R14, R3, 0x2, P0 ;  /* 0x0000000e00037211 */ /* 0x000fca00000f1403 */
[----:B------:R0:W-:Y:S01]  /*11a50*/  ST.E.64 desc[UR8][R2.64], R150 ;  /* 0x0000009602007985 */ /* 0x0001e2000c101b08 */
[----:B------:R-:W-:Y:S05]  /*11a60*/  BRA `(.L_x_1292) ;  /* 0x0000001000147947 */ /* 0x000fea0003800000 */
.L_x_1283:
[----:B------:R-:W-:Y:S01]  /*11a70*/  ULDC.64 UR8, c[0x0][0xc00] ;  /* 0x0003000000087ab9 */ /* 0x000fe20000000a00 */
[----:B------:R-:W-:Y:S01]  /*11a80*/  R2UR UR4, R229 ;  /* 0x00000000e50472ca */ /* 0x000fe200000e0000 */
[----:B------:R-:W-:Y:S01]  /*11a90*/  UISETP.NE.U32.AND UP0, UPT, UR8, URZ, UPT ;  /* 0x0000003f0800728c */ /* 0x000fe2000bf05070 */
[----:B------:R-:W-:Y:S01]  /*11aa0*/  R2UR UR10, R22 ;  /* 0x00000000160a72ca */ /* 0x000fe200000e0000 */
[----:B------:R-:W-:Y:S02]  /*11ab0*/  ULDC.64 UR12, c[0x0][0x208] ;  /* 0x00008200000c7ab9 */ /* 0x000fe40000000a00 */
[----:B------:R-:W-:-:S03]  /*11ac0*/  UISETP.NE.AND.EX UP0, UPT, UR9, URZ, UPT, UP0 ;  /* 0x0000003f0900728c */ /* 0x000fc6000bf05300 */
[----:B------:R-:W-:-:S03]  /*11ad0*/  ULDC.64 UR8, c[0x0][0xc00] ;  /* 0x0003000000087ab9 */ /* 0x000fc60000000a00 */
[----:B------:R-:W-:Y:S02]  /*11ae0*/  PLOP3.LUT P1, PT, PT, PT, UP0, 0x80, 0x0 ;  /* 0x000000000000781c */ /* 0x000fe40003f2f008 */
[----:B------:R-:W-:-:S06]  /*11af0*/  UIMAD.WIDE UR8, UR4, 0x4, UR8 ;  /* 0x00000004040878a5 */ /* 0x000fcc000f8e0208 */
[----:B------:R-:W-:Y:S02]  /*11b00*/  IMAD.U32 R2, RZ, RZ, UR8 ;  /* 0x00000008ff027e24 */ /* 0x000fe4000f8e00ff */
[----:B------:R-:W-:Y:S01]  /*11b10*/  IMAD.U32 R3, RZ, RZ, UR9 ;  /* 0x00000009ff037e24 */ /* 0x000fe2000f8e00ff */
[----:B------:R-:W0:Y:S01]  /*11b20*/  S2R R6, SR_TID.X ;  /* 0x0000000000067919 */ /* 0x000e220000002100 */
[----:B------:R-:W-:-:S03]  /*11b30*/  ULDC.64 UR8, c[0x0][0xc08] ;  /* 0x0003020000087ab9 */ /* 0x000fc60000000a00 */
[----:B------:R-:W2:Y:S01]  /*11b40*/  @P1 LDG.E R7, desc[UR12][R2.64] ;  /* 0x0000000c02071981 */ /* 0x000ea2000c1e1900 */
[----:B------:R-:W-:-:S04]  /*11b50*/  UISETP.NE.U32.AND UP1, UPT, UR8, URZ, UPT ;  /* 0x0000003f0800728c */ /* 0x000fc8000bf25070 */
[----:B------:R-:W-:-:S06]  /*11b60*/  UISETP.NE.AND.EX UP1, UPT, UR9, URZ, UPT, UP1 ;  /* 0x0000003f0900728c */ /* 0x000fcc000bf25310 */
[----:B------:R-:W-:-:S05]  /*11b70*/  PLOP3.LUT P2, PT, PT, PT, UP1, 0x80, 0x0 ;  /* 0x000000000000781c */ /* 0x000fca0003f4f018 */
[----:B------:R-:W-:Y:S02]  /*11b80*/  @UP1 ULDC.64 UR8, c[0x0][0xc08] ;  /* 0x0003020000081ab9 */ /* 0x000fe40000000a00 */
[----:B------:R-:W-:Y:S02]  /*11b90*/  @UP1 UIMAD.WIDE UR8, UR4, 0x4, UR8 ;  /* 0x00000004040818a5 */ /* 0x000fe4000f8e0208 */
[----:B------:R-:W-:Y:S01]  /*11ba0*/  UISETP.NE.AND UP1, UPT, UR10, URZ, UPT ;  /* 0x0000003f0a00728c */ /* 0x000fe2000bf25270 */
[----:B------:R-:W-:Y:S02]  /*11bb0*/  ULDC UR4, c[0x0][0xa88] ;  /* 0x0002a20000047ab9 */ /* 0x000fe40000000800 */
[----:B------:R-:W-:Y:S02]  /*11bc0*/  IMAD.U32 R0, RZ, RZ, UR4 ;  /* 0x00000004ff007e24 */ /* 0x000fe4000f8e00ff */
[----:B------:R-:W-:Y:S02]  /*11bd0*/  IMAD.U32 R4, RZ, RZ, UR8 ;  /* 0x00000008ff047e24 */ /* 0x000fe4000f8e00ff */
[----:B------:R-:W-:Y:S01]  /*11be0*/  IMAD.U32 R5, RZ, RZ, UR9 ;  /* 0x00000009ff057e24 */ /* 0x000fe2000f8e00ff */
[----:B------:R-:W-:Y:S01]  /*11bf0*/  UMOV UR4, URZ ;  /* 0x0000003f00047c82 */ /* 0x000fe20008000000 */
[----:B0-----:R-:W-:-:S02]  /*11c00*/  VIADD R6, R6, 0xffffff80 ;  /* 0xffffff8006067836 */ /* 0x001fc40000000000 */
[----:B------:R-:W-:Y:S01]  /*11c10*/  @!UP1 ULDC UR10, c[0x0][0xad4] ;  /* 0x0002b500000a9ab9 */ /* 0x000fe20000000800 */
[----:B------:R0:W5:Y:S01]  /*11c20*/  @P2 LDG.E R0, desc[UR12][R4.64] ;  /* 0x0000000c04002981 */ /* 0x000162000c1e1900 */
[----:B------:R-:W-:Y:S01]  /*11c30*/  IMAD.U32 R22, RZ, RZ, UR10 ;  /* 0x0000000aff167e24 */ /* 0x000fe2000f8e00ff */
[----:B------:R-:W-:Y:S02]  /*11c40*/  ISETP.GT.AND P0, PT, R6, 0x7f, PT ;  /* 0x0000007f0600780c */ /* 0x000fe40003f04270 */
[----:B--2---:R-:W-:Y:S01]  /*11c50*/  @P1 R2UR UR4, R7 ;  /* 0x00000000070412ca */ /* 0x004fe200000e0000 */
[----:B0-----:R-:W-:-:S14]  /*11c60*/  @P2 BRA `(.L_x_1295) ;  /* 0x0000000000142947 */ /* 0x001fdc0003800000 */
[----:B------:R-:W-:Y:S05]  /*11c70*/  @!P1 BRA `(.L_x_1295) ;  /* 0x0000000000109947 */ /* 0x000fea0003800000 */
[----:B------:R-:W-:Y:S02]  /*11c80*/  ULDC.64 UR8, c[0x0][0x208] ;  /* 0x0000820000087ab9 */ /* 0x000fe40000000a00 */
[----:B------:R-:W2:Y:S04]  /*11c90*/  LDG.E R5, desc[UR8][R2.64] ;  /* 0x0000000802057981 */ /* 0x000ea8000c1e1900 */
[----:B-----5:R-:W2:Y:S02]  /*11ca0*/  LDG.E R0, desc[UR8][R2.64+0x4] ;  /* 0x0000040802007981 */ /* 0x020ea4000c1e1900 */
[----:B--2---:R-:W-:-:S07]  /*11cb0*/  IMAD.IADD R0, R0, 0x1, -R5 ;  /* 0x0000000100007824 */ /* 0x004fce00078e0a05 */
.L_x_1295:
[----:B------:R-:W-:Y:S01]  /*11cc0*/  R2UR UR8, R229 ;  /* 0x00000000e50872ca */ /* 0x000fe200000e0000 */
[----:B------:R-:W-:Y:S01]  /*11cd0*/  USHF.R.S32.HI UR21, URZ, 0x1f, UR4 ;  /* 0x0000001f3f157899 */ /* 0x000fe20008011404 */
[----:B------:R-:W-:Y:S11]  /*11ce0*/  BSSY B1, `(.L_x_1296) ;  /* 0x000003e000017945 */ /* 0x000ff60003800000 */
[----:B------:R-:W-:-:S02]  /*11cf0*/  USHF.R.S32.HI UR13, URZ, 0x1f, UR8 ;  /* 0x0000001f3f0d7899 */ /* 0x000fc40008011408 */
[----:B------:R-:W-:Y:S02]  /*11d00*/  USEL UR12, UR8, URZ, !UP0 ;  /* 0x0000003f080c7287 */ /* 0x000fe4000c000000 */
[----:B------:R-:W-:Y:S01]  /*11d10*/  USEL UR13, UR13, URZ, !UP0 ;  /* 0x0000003f0d0d7287 */ /* 0x000fe2000c000000 */
[----:B------:R-:W-:Y:S11]  /*11d20*/  @P0 BRA `(.L_x_1297) ;  /* 0x0000000000e40947 */ /* 0x000ff60003800000 */
[----:B------:R-:W0:Y:S01]  /*11d30*/  S2R R4, SR_TID.X ;  /* 0x0000000000047919 */ /* 0x000e220000002100 */
[----:B------:R-:W1:Y:S01]  /*11d40*/  LDC R9, c[0x0][0xbe8] ;  /* 0x0002fa00ff097b82 */ /* 0x000e620000000800 */
[----:B------:R-:W-:Y:S02]  /*11d50*/  IMAD.U32 R3, RZ, RZ, UR61 ;  /* 0x0000003dff037e24 */ /* 0x000fe4000f8e00ff */
[----:B-1---5:R-:W-:-:S03]  /*11d60*/  IMAD R2, R0, R9, RZ ;  /* 0x0000000900027224 */ /* 0x022fc600078e02ff */
[----:B0-----:R-:W-:-:S04]  /*11d70*/  IADD3 R4, R3, -0x80, R4 ;  /* 0xffffff8003047810 */ /* 0x001fc80007ffe004 */
        /* <DEDUP_REMOVED lines=17> */
[----:B------:R-:W-:Y:S02]  /*11e90*/  UIMAD.WIDE.U32 UR10, UR8, UR20, URZ ;  /* 0x00000014080a72a5 */ /* 0x000fe4000f8e003f */
[----:B------:R-:W-:Y:S01]  /*11ea0*/  UIMAD UR20, UR9, UR20, URZ ;  /* 0x00000014091472a4 */ /* 0x000fe2000f8e023f */
        /* <DEDUP_REMOVED lines=14> */
[----:B------:R-:W-:Y:S01]  /*11f90*/  IADD3 R2, P0, P1, R5, UR10, R2 ;  /* 0x0000000a05027c10 */ /* 0x000fe2000f91e002 */
[----:B------:R-:W-:Y:S01]  /*11fa0*/  IMAD R7, R9, R7, R4 ;  /* 0x0000000709077224 */ /* 0x000fe200078e0204 */
[----:B------:R-:W-:Y:S01]  /*11fb0*/  SHF.R.S32.HI R5, RZ, 0x1f, R5 ;  /* 0x0000001fff057819 */ /* 0x000fe20000011405 */
[----:B------:R-:W-:Y:S01]  /*11fc0*/  UIADD3.X UR10, UR15, UR20, UR21, UP1, UP2 ;  /* 0x000000140f0a7290 */ /* 0x000fe20008fe4415 */
[----:B------:R-:W-:Y:S01]  /*11fd0*/  IMAD.U32 R8, RZ, RZ, UR16 ;  /* 0x00000010ff087e24 */ /* 0x000fe2000f8e00ff */
        /* <DEDUP_REMOVED lines=14> */
.L_x_1297:
[----:B------:R-:W-:Y:S05]  /*120c0*/  BSYNC B1 ;  /* 0x0000000000017941 */ /* 0x000fea0003800000 */
.L_x_1296:
[----:B------:R-:W-:-:S13]  /*120d0*/  R2UR UR8, R22 ;  /* 0x00000000160872ca */ /* 0x000fda00000e0000 */
[----:B------:R-:W-:-:S06]  /*120e0*/  UISETP.GT.AND UP0, UPT, UR8, 0x1, UPT ;  /* 0x000000010800788c */ /* 0x000fcc000bf04270 */
[----:B------:R-:W-:-:S13]  /*120f0*/  PLOP3.LUT P0, PT, PT, PT, UP0, 0x80, 0x0 ;  /* 0x000000000000781c */ /* 0x000fda0003f0f008 */
[----:B------:R-:W-:Y:S05]  /*12100*/  @P0 BRA `(.L_x_1292) ;  /* 0x00000008006c0947 */ /* 0x000fea0003800000 */
[----:B------:R-:W1:Y:S01]  /*12110*/  LDC R11, c[0x0][0xbe8] ;  /* 0x0002fa00ff0b7b82 */ /* 0x000e620000000800 */
[----:B0-----:R-:W-:Y:S01]  /*12120*/  SHF.R.S32.HI R3, RZ, 0x1f, R6 ;  /* 0x0000001fff037819 */ /* 0x001fe20000011406 */
[----:B------:R-:W-:Y:S01]  /*12130*/  ULDC.64 UR10, c[0x0][0xaa0] ;  /* 0x0002a800000a7ab9 */ /* 0x000fe20000000a00 */
[----:B------:R-:W-:Y:S01]  /*12140*/  R2UR UR14, R201 ;  /* 0x00000000c90e72ca */ /* 0x000fe200000e0000 */
[----:B------:R-:W-:Y:S01]  /*12150*/  UIMAD.WIDE.U32 UR8, UR4, UR10, URZ ;  /* 0x0000000a040872a5 */ /* 0x000fe2000f8e003f */
[----:B------:R-:W-:Y:S01]  /*12160*/  LEA.HI R2, R3, R6, RZ, 0x3 ;  /* 0x0000000603027211 */ /* 0x000fe200078f18ff */
[----:B------:R-:W-:Y:S01]  /*12170*/  UIMAD UR10, UR21, UR10, URZ ;  /* 0x0000000a150a72a4 */ /* 0x000fe2000f8e023f */
[----:B------:R-:W-:Y:S02]  /*12180*/  BSSY B1, `(.L_x_1298) ;  /* 0x000004e000017945 */ /* 0x000fe40003800000 */
[----:B------:R-:W-:Y:S01]  /*12190*/  LOP3.LUT R5, R2, 0xfffffff8, RZ, 0xc0, !PT ;  /* 0xfffffff802057812 */ /* 0x000fe200078ec0ff */
[----:B------:R-:W-:Y:S01]  /*121a0*/  UIMAD UR10, UR4, UR11, UR10 ;  /* 0x0000000b040a72a4 */ /* 0x000fe2000f8e020a */
[----:B------:R-:W-:-:S03]  /*121b0*/  SHF.R.S32.HI R13, RZ, 0x3, R2 ;  /* 0x00000003ff0d7819 */ /* 0x000fc60000011402 */
[----:B------:R-:W-:Y:S01]  /*121c0*/  IMAD.IADD R8, R6, 0x1, -R5 ;  /* 0x0000000106087824 */ /* 0x000fe200078e0a05 */
[----:B------:R-:W-:-:S03]  /*121d0*/  UIADD3 UR9, UR9, UR10, URZ ;  /* 0x0000000a09097290 */ /* 0x000fc6000fffe03f */
[----:B------:R-:W-:Y:S01]  /*121e0*/  IMAD R2, R8, 0x20, R13 ;  /* 0x0000002008027824 */ /* 0x000fe200078e020d */
[----:B------:R-:W-:Y:S02]  /*121f0*/  ULDC.64 UR10, c[0x0][0xae8] ;  /* 0x0002ba00000a7ab9 */ /* 0x000fe40000000a00 */
[----:B------:R-:W-:Y:S01]  /*12200*/  UIMAD.WIDE.U32 UR8, UR14, UR10, UR8 ;  /* 0x0000000a0e0872a5 */ /* 0x000fe2000f8e0008 */
[----:B------:R-:W-:Y:S01]  /*12210*/  VIADD R6, R2, UR61 ;  /* 0x0000003d02067c36 */ /* 0x000fe20008000000 */
[----:B-1----:R-:W-:Y:S02]  /*12220*/  ISETP.NE.AND P0, PT, R11, 0x1, PT ;  /* 0x000000010b00780c */ /* 0x002fe40003f05270 */
[----:B------:R-:W-:Y:S01]  /*12230*/  UIMAD UR9, UR14, UR11, UR9 ;  /* 0x0000000b0e0972a4 */ /* 0x000fe2000f8e0209 */
[----:B------:R-:W-:Y:S02]  /*12240*/  IMAD.MOV.U32 R5, RZ, RZ, R6 ;  /* 0x000000ffff057224 */ /* 0x000fe400078e0006 */
[----:B------:R-:W-:-:S02]  /*12250*/  ULDC.64 UR10, c[0x0][0xaf0] ;  /* 0x0002bc00000a7ab9 */ /* 0x000fc40000000a00 */
[----:B------:R-:W-:-:S04]  /*12260*/  UIMAD UR13, UR13, UR10, URZ ;  /* 0x0000000a0d0d72a4 */ /* 0x000fc8000f8e023f */
[----:B------:R-:W-:Y:S02]  /*12270*/  UIMAD UR4, UR12, UR11, UR13 ;  /* 0x0000000b0c0472a4 */ /* 0x000fe4000f8e020d */
[----:B------:R-:W-:Y:S01]  /*12280*/  UIMAD.WIDE.U32 UR12, UR12, UR10, UR8 ;  /* 0x0000000a0c0c72a5 */ /* 0x000fe2000f8e0008 */
[----:B------:R-:W0:Y:S02]  /*12290*/  @P0 LDC R3, c[0x0][0xbec] ;  /* 0x0002fb00ff030b82 */ /* 0x000e240000000800 */
[----:B------:R-:W-:Y:S01]  /*122a0*/  ULDC.64 UR8, c[0x0][0xae0] ;  /* 0x0002b80000087ab9 */ /* 0x000fe20000000a00 */
[----:B------:R-:W-:-:S05]  /*122b0*/  UIADD3 UR4, UR13, UR4, URZ ;  /* 0x000000040d047290 */ /* 0x000fca000fffe03f */
[----:B------:R-:W1:Y:S01]  /*122c0*/  @P0 LDC R7, c[0x0][0xbf0] ;  /* 0x0002fc00ff070b82 */ /* 0x000e620000000800 */
[----:B0-----:R-:W-:-:S04]  /*122d0*/  @P0 IMAD.HI.U32 R2, R6, R3, RZ ;  /* 0x0000000306020227 */ /* 0x001fc800078e00ff */
[----:B------:R-:W-:Y:S02]  /*122e0*/  IMAD.U32 R3, RZ, RZ, UR13 ;  /* 0x0000000dff037e24 */ /* 0x000fe4000f8e00ff */
[----:B------:R-:W-:Y:S01]  /*122f0*/  IMAD.U32 R3, RZ, RZ, UR4 ;  /* 0x00000004ff037e24 */ /* 0x000fe2000f8e00ff */
[----:B-1----:R-:W-:Y:S01]  /*12300*/  @P0 SHF.R.U32.HI R5, RZ, R7, R2 ;  /* 0x00000007ff050219 */ /* 0x002fe20000011602 */
[----:B------:R-:W-:-:S03]  /*12310*/  IMAD.U32 R2, RZ, RZ, UR12 ;  /* 0x0000000cff027e24 */ /* 0x000fc6000f8e00ff */
[--C-:B------:R-:W-:Y:S01]  /*12320*/  SHF.R.S32.HI R4, RZ, 0x1f, R5.reuse ;  /* 0x0000001fff047819 */ /* 0x100fe20000011405 */
[----:B------:R-:W-:Y:S02]  /*12330*/  IMAD.MOV R7, RZ, RZ, -R5 ;  /* 0x000000ffff077224 */ /* 0x000fe400078e0a05 */
[----:B------:R-:W-:-:S04]  /*12340*/  IMAD.WIDE.U32 R2, R5, UR8, R2 ;  /* 0x0000000805027c25 */ /* 0x000fc8000f8e0002 */
[----:B------:R-:W-:Y:S02]  /*12350*/  IMAD R7, R11, R7, R6 ;  /* 0x000000070b077224 */ /* 0x000fe400078e0206 */
[----:B------:R-:W-:Y:S02]  /*12360*/  IMAD R4, R4, UR8, RZ ;  /* 0x0000000804047c24 */ /* 0x000fe4000f8e02ff */
[----:B------:R-:W-:Y:S02]  /*12370*/  VIADD R6, R13, UR61 ;  /* 0x0000003d0d067c36 */ /* 0x000fe40008000000 */
[----:B------:R-:W-:Y:S01]  /*12380*/  IMAD R9, R5, UR9, R4 ;  /* 0x0000000905097c24 */ /* 0x000fe2000f8e0204 */
[----:B------:R-:W-:Y:S01]  /*12390*/  SHF.R.S32.HI R4, RZ, 0x1f, R7 ;  /* 0x0000001fff047819 */ /* 0x000fe20000011407 */
[----:B------:R-:W-:Y:S01]  /*123a0*/  ULDC.64 UR8, c[0x0][0xad8] ;  /* 0x0002b60000087ab9 */ /* 0x000fe20000000a00 */
[----:B-----5:R-:W-:Y:S02]  /*123b0*/  IMAD R11, R0, R11, RZ ;  /* 0x0000000b000b7224 */ /* 0x020fe400078e02ff */
[----:B------:R-:W-:-:S02]  /*123c0*/  IMAD.IADD R3, R3, 0x1, R9 ;  /* 0x0000000103037824 */ /* 0x000fc400078e0209 */
[----:B------:R-:W-:Y:S02]  /*123d0*/  IMAD R4, R4, UR8, RZ ;  /* 0x0000000804047c24 */ /* 0x000fe4000f8e02ff */
[----:B------:R-:W-:-:S04]  /*123e0*/  IMAD.WIDE.U32 R2, R7, UR8, R2 ;  /* 0x0000000807027c25 */ /* 0x000fc8000f8e0002 */
[----:B------:R-:W-:Y:S01]  /*123f0*/  IMAD R5, R7, UR9, R4 ;  /* 0x0000000907057c24 */ /* 0x000fe2000f8e0204 */
[----:B------:R-:W-:Y:S01]  /*12400*/  ULDC.64 UR8, c[0x0][0xa80] ;  /* 0x0002a00000087ab9 */ /* 0x000fe20000000a00 */
[----:B------:R-:W-:Y:S02]  /*12410*/  VIADD R4, R6, 0x40 ;  /* 0x0000004006047836 */ /* 0x000fe40000000000 */
[----:B------:R-:W-:Y:S01]  /*12420*/  IMAD.IADD R3, R3, 0x1, R5 ;  /* 0x0000000103037824 */ /* 0x000fe200078e0205 */
[----:B------:R-:W-:Y:S01]  /*12430*/  LEA R5, P2, R2, UR8, 0x1 ;  /* 0x0000000802057c11 */ /* 0x000fe2000f8408ff */
[----:B------:R-:W-:Y:S01]  /*12440*/  VIADD R0, R6, 0x20 ;  /* 0x0000002006007836 */ /* 0x000fe20000000000 */
[-C--:B------:R-:W-:Y:S01]  /*12450*/  ISETP.GE.AND P0, PT, R4, R11.reuse, PT ;  /* 0x0000000b0400720c */ /* 0x080fe20003f06270 */
[----:B------:R-:W-:Y:S01]  /*12460*/  IMAD.SHL.U32 R7, R8, 0x8, RZ ;  /* 0x0000000808077824 */ /* 0x000fe200078e00ff */
[----:B------:R-:W-:Y:S02]  /*12470*/  LEA.HI.X R4, R2, UR9, R3, 0x1, P2 ;  /* 0x0000000902047c11 */ /* 0x000fe400090f0c03 */
[-C--:B------:R-:W-:Y:S01]  /*12480*/  ISETP.GE.AND P2, PT, R6, R11.reuse, PT ;  /* 0x0000000b0600720c */ /* 0x080fe20003f46270 */
[C---:B------:R-:W-:Y:S01]  /*12490*/  VIADD R15, R7.reuse, 0x40 ;  /* 0x00000040070f7836 */ /* 0x040fe20000000000 */
[----:B------:R-:W-:Y:S01]  /*124a0*/  ISETP.GE.AND P1, PT, R0, R11, PT ;  /* 0x0000000b0000720c */ /* 0x000fe20003f26270 */
[C---:B------:R-:W-:Y:S01]  /*124b0*/  VIADD R9, R7.reuse, 0x80 ;  /* 0x0000008007097836 */ /* 0x040fe20000000000 */
[----:B------:R0:W1:Y:S01]  /*124c0*/  SHFL.IDX PT, R2, R5, RZ, 0x181f ;  /* 0x00181fff05027589 */ /* 0x00006200000e0000 */
[----:B------:R-:W-:Y:S01]  /*124d0*/  VIADD R13, R7, 0xc0 ;  /* 0x000000c0070d7836 */ /* 0x000fe20000000000 */
[----:B------:R-:W-:-:S02]  /*124e0*/  SHF.R.S32.HI R12, RZ, 0x1f, R7 ;  /* 0x0000001fff0c7819 */ /* 0x000fc40000011407 */
[----:B------:R0:W2:Y:S01]  /*124f0*/  SHFL.IDX PT, R0, R4, RZ, 0x181f ;  /* 0x00181fff04007589 */ /* 0x0000a200000e0000 */
[----:B------:R-:W-:Y:S02]  /*12500*/  SHF.R.S32.HI R8, RZ, 0x1f, R15 ;  /* 0x0000001fff087819 */ /* 0x000fe4000001140f */
[----:B------:R-:W-:Y:S02]  /*12510*/  SHF.R.S32.HI R10, RZ, 0x1f, R9 ;  /* 0x0000001fff0a7819 */ /* 0x000fe40000011409 */
        /* <DEDUP_REMOVED lines=20> */
.L_x_1299:
[----:B------:R-:W-:Y:S05]  /*12660*/  BSYNC B1 ;  /* 0x0000000000017941 */ /* 0x000fea0003800000 */
.L_x_1298:
        /* <DEDUP_REMOVED lines=22> */
.L_x_1301:
[----:B------:R-:W-:Y:S05]  /*127d0*/  BSYNC B1 ;  /* 0x0000000000017941 */ /* 0x000fea0003800000 */
.L_x_1300:
        /* <DEDUP_REMOVED lines=22> */
.L_x_1303:
[----:B------:R-:W-:Y:S05]  /*12940*/  BSYNC B1 ;  /* 0x0000000000017941 */ /* 0x000fea0003800000 */
.L_x_1302:
[----:B0-----:R-:W-:Y:S01]  /*12950*/  VIADD R0, R6, 0x60 ;  /* 0x0000006006007836 */ /* 0x001fe20000000000 */
[----:B--2-4-:R-:W2:Y:S04]  /*12960*/  SHFL.IDX PT, R4, R4, 0x3, 0x181f ;  /* 0x00781f0004047f89 */ /* 0x014ea800000e0000 */
[----:B------:R-:W-:Y:S01]  /*12970*/  ISETP.GE.AND P0, PT, R0, R11, PT ;  /* 0x0000000b0000720c */ /* 0x000fe20003f06270 */
[----:B-1-3--:R1:W3:-:S12]  /*12980*/  SHFL.IDX PT, R2, R5, 0x3, 0x181f ;  /* 0x00781f0005027f89 */ /* 0x00a2d800000e0000 */
[----:B-1----:R-:W-:Y:S05]  /*12990*/  @P0 BRA `(.L_x_1292) ;  /* 0x0000000000480947 */ /* 0x002fea0003800000 */
[----:B------:R-:W-:Y:S01]  /*129a0*/  ULDC UR4, c[0x0][0xac8] ;  /* 0x0002b20000047ab9 */ /* 0x000fe20000000800 */
[----:B------:R-:W-:Y:S01]  /*129b0*/  ULDC.64 UR8, c[0x0][0x208] ;  /* 0x0000820000087ab9 */ /* 0x000fe20000000a00 */
[----:B------:R-:W-:Y:S02]  /*129c0*/  ISETP.GE.AND P3, PT, R7, UR4, PT ;  /* 0x0000000407007c0c */ /* 0x000fe4000bf66270 */
[----:B------:R-:W-:Y:S02]  /*129d0*/  ISETP.GE.AND P2, PT, R15, UR4, PT ;  /* 0x000000040f007c0c */ /* 0x000fe4000bf46270 */
[----:B------:R-:W-:Y:S02]  /*129e0*/  ISETP.GE.AND P1, PT, R9, UR4, PT ;  /* 0x0000000409007c0c */ /* 0x000fe4000bf26270 */
[----:B------:R-:W-:-:S07]  /*129f0*/  ISETP.GE.AND P0, PT, R13, UR4, PT ;  /* 0x000000040d007c0c */ /* 0x000fce000bf06270 */
[----:B---3--:R-:W-:-:S04]  /*12a00*/  @!P3 LEA R6, P4, R7, R2, 0x1 ;  /* 0x000000020706b211 */ /* 0x008fc800078808ff */
[----:B--2---:R-:W-:Y:S02]  /*12a10*/  @!P3 LEA.HI.X R7, R7, R4, R12, 0x1, P4 ;  /* 0x000000040707b211 */ /* 0x004fe400020f0c0c */
        /* <DEDUP_REMOVED lines=10> */
.L_x_1292:
[----:B------:R-:W-:Y:S05]  /*12ac0*/  BSYNC B0 ;  /* 0x0000000000007941 */ /* 0x000fea0003800000 */
.L_x_1282:
[----:B------:R-:W-:Y:S02]  /*12ad0*/  ULDC UR4, c[0x0][0xc3c] ;  /* 0x00030f0000047ab9 */ /* 0x000fe40000000800 */
[----:B------:R-:W-:-:S06]  /*12ae0*/  UISETP.GE.AND UP0, UPT, UR6, UR4, UPT ;  /* 0x000000040600728c */ /* 0x000fcc000bf06270 */
[----:B------:R-:W-:-:S13]  /*12af0*/  PLOP3.LUT P0, PT, PT, PT, UP0, 0x80, 0x0 ;  /* 0x000000000000781c */ /* 0x000fda0003f0f008 */
[----:B------:R-:W-:Y:S05]  /*12b00*/  @!P0 BRA `(.L_x_1304) ;  /* 0xfffffee400948947 */ /* 0x000fea000383ffff */
[----:B------:R-:W-:Y:S05]  /*12b10*/  EXIT ;  /* 0x000000000000794d */ /* 0x000fea0003800000 */
.L_x_1199:
[----:B------:R-:W-:-:S08]  /*12b20*/  NOP ;  /* 0x0000000000007918 */ /* 0x000fd00000000000 */
[----:B0-----:R-:W0:-:S00]  /*12b30*/  USETMAXREG.DEALLOC.CTAPOOL 0x18 ;  /* 0x00000018000079c8 */ /* 0x001e0000080e0500 */
        /* <DEDUP_REMOVED lines=18> */
.L_x_1305:
        /* <DEDUP_REMOVED lines=44> */
.L_x_1309:
        /* <DEDUP_REMOVED lines=39> */
[----:B------:R-:W-:-:S07]  /*13190*/  IMAD.MOV.U32 R5, RZ, RZ, R2 ;  /* 0x000000ffff057224 */ /* 0x000fce00078e0002 */
.L_x_1307:
[----:B------:R-:W-:Y:S02]  /*131a0*/  IMAD.IADD R10, R9, 0x1, -R4 ;  /* 0x00000001090a7824 */ /* 0x000fe400078e0a04 */
[----:B------:R-:W-:Y:S02]  /*131b0*/  IMAD.MOV.U32 R3, RZ, RZ, RZ ;  /* 0x000000ffff037224 */ /* 0x000fe400078e00ff */
[----:B------:R-:W-:-:S05]  /*131c0*/  IMAD R2, R5, UR5, R10 ;  /* 0x0000000505027c24 */ /* 0x000fca000f8e020a */
[----:B------:R-:W-:-:S13]  /*131d0*/  ISETP.GT.AND P0, PT, R2, UR6, PT ;  /* 0x0000000602007c0c */ /* 0x000fda000bf04270 */
[----:B------:R-:W-:-:S04]  /*131e0*/  VOTE.ANY R2, PT, !P0 ;  /* 0x0000000000027806 */ /* 0x000fc800040e0100 */
[----:B------:R-:W0:Y:S01]  /*131f0*/  POPC R9, R2 ;  /* 0x0000000200097309 */ /* 0x000e220000000000 */
[----:B------:R-:W-:Y:S01]  /*13200*/  ISETP.NE.AND P0, PT, R2, RZ, PT ;  /* 0x000000ff0200720c */ /* 0x000fe20003f05270 */
[----:B0-----:R0:W1:Y:S04]  /*13210*/  SHFL.IDX PT, R8, R8, R9, 0x1f ;  /* 0x00001f0908087589 */ /* 0x00106800000e0000 */
[----:B------:R0:W2:Y:S08]  /*13220*/  SHFL.IDX PT, R4, R7, R9, 0x1f ;  /* 0x00001f0907047589 */ /* 0x0000b000000e0000 */
[----:B------:R-:W-:Y:S05]  /*13230*/  @!P0 BRA `(.L_x_1310) ;  /* 0x0000000000088947 */ /* 0x000fea0003800000 */
[----:B------:R-:W-:-:S05]  /*13240*/  VIADD R2, R9, 0xffffffff ;  /* 0xffffffff09027836 */ /* 0x000fca0000000000 */
[----:B------:R3:W4:Y:S02]  /*13250*/  SHFL.IDX PT, R3, R5, R2, 0x1f ;  /* 0x00001f0205037589 */ /* 0x00072400000e0000 */
.L_x_1310:
[----:B----4-:R-:W-:Y:S01]  /*13260*/  IMAD R3, R3, UR5, R10 ;  /* 0x0000000503037c24 */ /* 0x010fe2000f8e020a */
[----:B-1----:R-:W-:Y:S01]  /*13270*/  ISETP.NE.AND P0, PT, R8, 0x1, PT ;  /* 0x000000010800780c */ /* 0x002fe20003f05270 */
[----:B------:R-:W-:-:S03]  /*13280*/  VIADD R14, R9, UR4 ;  /* 0x00000004090e7c36 */ /* 0x000fc60008000000 */
[----:B------:R1:W-:Y:S01]  /*13290*/  STL [R1], R3 ;  /* 0x0000000301007387 */ /* 0x0003e20000100800 */
[----:B---3--:R-:W-:-:S03]  /*132a0*/  IADD3 R5, -R3, UR6, RZ ;  /* 0x0000000603057c10 */ /* 0x008fc6000fffe1ff */
[----:B------:R1:W-:Y:S05]  /*132b0*/  STL [R1+0xc], R14 ;  /* 0x00000c0e01007387 */ /* 0x0003ea0000100800 */
[----:B------:R-:W-:Y:S05]  /*132c0*/  @!P0 BRA `(.L_x_1311) ;  /* 0x0000000000e08947 */ /* 0x000fea0003800000 */
[----:B0-2---:R-:W-:Y:S02]  /*132d0*/  IABS R7, R4 ;  /* 0x0000000400077213 */ /* 0x005fe40000000000 */
[----:B------:R-:W-:Y:S02]  /*132e0*/  IABS R9, R8 ;  /* 0x0000000800097213 */ /* 0x000fe40000000000 */
[----:B------:R-:W0:Y:S01]  /*132f0*/  I2F.RP R10, R7 ;  /* 0x00000007000a7306 */ /* 0x000e220000209400 */
[----:B------:R-:W-:-:S07]  /*13300*/  IABS R12, R5 ;  /* 0x00000005000c7213 */ /* 0x000fce0000000000 */
[----:B------:R-:W-:Y:S08]  /*13310*/  I2F.RP R13, R9 ;  /* 0x00000009000d7306 */ /* 0x000ff00000209400 */
[----:B0-----:R-:W1:Y:S02]  /*13320*/  MUFU.RCP R10, R10 ;  /* 0x0000000a000a7308 */ /* 0x001e640000001000 */
[----:B-1----:R-:W-:-:S06]  /*13330*/  VIADD R3, R10, 0xffffffe ;  /* 0x0ffffffe0a037836 */ /* 0x002fcc0000000000 */
[----:B------:R-:W0:Y:S02]  /*13340*/  F2I.FTZ.U32.TRUNC.NTZ R3, R3 ;  /* 0x0000000300037305 */ /* 0x000e24000021f000 */
[----:B0-----:R-:W-:-:S04]  /*13350*/  IMAD.MOV R2, RZ, RZ, -R3 ;  /* 0x000000ffff027224 */ /* 0x001fc800078e0a03 */
[----:B------:R-:W-:Y:S02]  /*13360*/  IMAD R11, R2, R7, RZ ;  /* 0x00000007020b7224 */ /* 0x000fe400078e02ff */
[----:B------:R-:W-:-:S04]  /*13370*/  IMAD.MOV.U32 R2, RZ, RZ, RZ ;  /* 0x000000ffff027224 */ /* 0x000fc800078e00ff */
[----:B------:R-:W-:Y:S01]  /*13380*/  IMAD.HI.U32 R11, R3, R11, R2 ;  /* 0x0000000b030b7227 */ /* 0x000fe200078e0002 */
[----:B------:R-:W-:Y:S01]  /*13390*/  IABS R3, R4 ;  /* 0x0000000400037213 */ /* 0x000fe20000000000 */
[----:B------:R-:W0:Y:S04]  /*133a0*/  MUFU.RCP R2, R13 ;  /* 0x0000000d00027308 */ /* 0x000e280000001000 */
[----:B------:R-:W-:Y:S02]  /*133b0*/  IMAD.MOV R3, RZ, RZ, -R3 ;  /* 0x000000ffff037224 */ /* 0x000fe400078e0a03 */
[----:B------:R-:W-:-:S04]  /*133c0*/  IMAD.HI.U32 R10, R11, R12, RZ ;  /* 0x0000000c0b0a7227 */ /* 0x000fc800078e00ff */
[----:B------:R-:W-:-:S05]  /*133d0*/  IMAD R12, R10, R3, R12 ;  /* 0x000000030a0c7224 */ /* 0x000fca00078e020c */
[----:B------:R-:W-:Y:S01]  /*133e0*/  ISETP.GT.U32.AND P1, PT, R7, R12, PT ;  /* 0x0000000c0700720c */ /* 0x000fe20003f24070 */
[----:B0-----:R-:W-:-:S06]  /*133f0*/  VIADD R3, R2, 0xffffffe ;  /* 0x0ffffffe02037836 */ /* 0x001fcc0000000000 */
[----:B------:R-:W0:Y:S06]  /*13400*/  F2I.FTZ.U32.TRUNC.NTZ R3, R3 ;  /* 0x0000000300037305 */ /* 0x000e2c000021f000 */
[----:B------:R-:W-:Y:S02]  /*13410*/  @!P1 IMAD.IADD R12, R12, 0x1, -R7 ;  /* 0x000000010c0c9824 */ /* 0x000fe400078e0a07 */
[----:B------:R-:W-:Y:S01]  /*13420*/  @!P1 VIADD R10, R10, 0x1 ;  /* 0x000000010a0a9836 */ /* 0x000fe20000000000 */
[----:B------:R-:W-:Y:S02]  /*13430*/  ISETP.NE.AND P1, PT, R4, RZ, PT ;  /* 0x000000ff0400720c */ /* 0x000fe40003f25270 */
[----:B------:R-:W-:Y:S01]  /*13440*/  ISETP.GE.U32.AND P0, PT, R12, R7, PT ;  /* 0x000000070c00720c */ /* 0x000fe20003f06070 */
[----:B0-----:R-:W-:-:S04]  /*13450*/  IMAD.MOV R2, RZ, RZ, -R3 ;  /* 0x000000ffff027224 */ /* 0x001fc800078e0a03 */
[----:B------:R-:W-:Y:S02]  /*13460*/  IMAD R7, R2, R9, RZ ;  /* 0x0000000902077224 */ /* 0x000fe400078e02ff */
[----:B------:R-:W-:-:S06]  /*13470*/  IMAD.MOV.U32 R2, RZ, RZ, RZ ;  /* 0x000000ffff027224 */ /* 0x000fcc00078e00ff */
[----:B------:R-:W-:Y:S02]  /*13480*/  @P0 VIADD R10, R10, 0x1 ;  /* 0x000000010a0a0836 */ /* 0x000fe40000000000 */
[----:B------:R-:W-:Y:S01]  /*13490*/  IMAD.HI.U32 R7, R3, R7, R2 ;  /* 0x0000000703077227 */ /* 0x000fe200078e0002 */
[----:B------:R-:W-:Y:S02]  /*134a0*/  LOP3.LUT R2, R5, R4, RZ, 0x3c, !PT ;  /* 0x0000000405027212 */ /* 0x000fe400078e3cff */
[----:B------:R-:W-:Y:S02]  /*134b0*/  IABS R3, R8 ;  /* 0x0000000800037213 */ /* 0x000fe40000000000 */
[----:B------:R-:W-:-:S03]  /*134c0*/  ISETP.GE.AND P2, PT, R2, RZ, PT ;  /* 0x000000ff0200720c */ /* 0x000fc60003f46270 */
[----:B------:R-:W-:-:S10]  /*134d0*/  IMAD.MOV R3, RZ, RZ, -R3 ;  /* 0x000000ffff037224 */ /* 0x000fd400078e0a03 */
[----:B------:R-:W-:Y:S01]  /*134e0*/  @!P2 IMAD.MOV R10, RZ, RZ, -R10 ;  /* 0x000000ffff0aa224 */ /* 0x000fe200078e0a0a */
[----:B------:R-:W-:-:S04]  /*134f0*/  @!P1 LOP3.LUT R10, RZ, R4, RZ, 0x33, !PT ;  /* 0x00000004ff0a9212 */ /* 0x000fc800078e33ff */
        /* <DEDUP_REMOVED lines=8> */
[----:B------:R-:W-:-:S04]  /*13580*/  LOP3.LUT R2, R10, R8, RZ, 0x3c, !PT ;  /* 0x000000080a027212 */ /* 0x000fc800078e3cff */
[----:B------:R-:W-:Y:S01]  /*13590*/  ISETP.GE.AND P2, PT, R2, RZ, PT ;  /* 0x000000ff0200720c */ /* 0x000fe20003f46270 */
[----:B------:R-:W-:-:S04]  /*135a0*/  IMAD.MOV R2, RZ, RZ, -R10 ;  /* 0x000000ffff027224 */ /* 0x000fc800078e0a0a */
[----:B------:R-:W-:Y:S02]  /*135b0*/  IMAD R2, R4, R2, R5 ;  /* 0x0000000204027224 */ /* 0x000fe400078e0205 */
        /* <DEDUP_REMOVED lines=8> */
[----:B------:R-:W-:Y:S05]  /*13640*/  BRA `(.L_x_1312) ;  /* 0x0000000000f87947 */ /* 0x000fea0003800000 */
.L_x_1311:
[----:B-1----:R-:W1:Y:S01]  /*13650*/  LDC.64 R2, c[0x0][0xc90] ;  /* 0x00032400ff027b82 */ /* 0x002e620000000a00 */
[----:B------:R-:W-:Y:S01]  /*13660*/  ULDC.64 UR6, c[0x0][0x208] ;  /* 0x0000820000067ab9 */ /* 0x000fe20000000a00 */
[----:B-1----:R-:W-:-:S05]  /*13670*/  IMAD.WIDE R2, R14, 0x4, R2 ;  /* 0x000000040e027825 */ /* 0x002fca00078e0202 */
[----:B0-----:R0:W2:Y:S02]  /*13680*/  LDG.E R7, desc[UR6][R2.64] ;  /* 0x0000000602077981 */ /* 0x0010a4000c1e1900 */
[----:B0-----:R-:W-:Y:S02]  /*13690*/  IMAD.MOV.U32 R2, RZ, RZ, RZ ;  /* 0x000000ffff027224 */ /* 0x001fe400078e00ff */
[----:B--2---:R-:W-:-:S05]  /*136a0*/  IMAD R8, R4, R7, RZ ;  /* 0x0000000704087224 */ /* 0x004fca00078e02ff */
[----:B------:R-:W-:-:S04]  /*136b0*/  IABS R9, R8 ;  /* 0x0000000800097213 */ /* 0x000fc80000000000 */
[----:B------:R-:W0:Y:S08]  /*136c0*/  I2F.RP R10, R9 ;  /* 0x00000009000a7306 */ /* 0x000e300000209400 */
[----:B0-----:R-:W0:Y:S02]  /*136d0*/  MUFU.RCP R10, R10 ;  /* 0x0000000a000a7308 */ /* 0x001e240000001000 */
[----:B0-----:R-:W-:-:S06]  /*136e0*/  VIADD R11, R10, 0xffffffe ;  /* 0x0ffffffe0a0b7836 */ /* 0x001fcc0000000000 */
[----:B------:R-:W0:Y:S02]  /*136f0*/  F2I.FTZ.U32.TRUNC.NTZ R3, R11 ;  /* 0x0000000b00037305 */ /* 0x000e24000021f000 */
[----:B0-----:R-:W-:-:S04]  /*13700*/  IMAD.MOV R12, RZ, RZ, -R3 ;  /* 0x000000ffff0c7224 */ /* 0x001fc800078e0a03 */
[----:B------:R-:W-:-:S04]  /*13710*/  IMAD R13, R12, R9, RZ ;  /* 0x000000090c0d7224 */ /* 0x000fc800078e02ff */
[----:B------:R-:W-:Y:S01]  /*13720*/  IMAD.HI.U32 R2, R3, R13, R2 ;  /* 0x0000000d03027227 */ /* 0x000fe200078e0002 */
[----:B------:R-:W-:Y:S02]  /*13730*/  IABS R13, R5 ;  /* 0x00000005000d7213 */ /* 0x000fe40000000000 */
[----:B------:R-:W-:-:S03]  /*13740*/  IABS R3, R8 ;  /* 0x0000000800037213 */ /* 0x000fc60000000000 */
[----:B------:R-:W-:-:S04]  /*13750*/  IMAD.HI.U32 R2, R2, R13, RZ ;  /* 0x0000000d02027227 */ /* 0x000fc800078e00ff */
[----:B------:R-:W-:-:S04]  /*13760*/  IMAD.MOV R3, RZ, RZ, -R3 ;  /* 0x000000ffff037224 */ /* 0x000fc800078e0a03 */
        /* <DEDUP_REMOVED lines=11> */
[----:B------:R-:W-:Y:S02]  /*13820*/  IMAD R9, R7, R2, RZ ;  /* 0x0000000207097224 */ /* 0x000fe400078e02ff */
[----:B------:R-:W-:Y:S02]  /*13830*/  IMAD.MOV R2, RZ, RZ, -R2 ;  /* 0x000000ffff027224 */ /* 0x000fe400078e0a02 */
[----:B------:R-:W-:Y:S02]  /*13840*/  IMAD.MOV R10, RZ, RZ, -R9 ;  /* 0x000000ffff0a7224 */ /* 0x000fe400078e0a09 */
[----:B------:R-:W-:Y:S02]  /*13850*/  IMAD R8, R8, R2, R5 ;  /* 0x0000000208087224 */ /* 0x000fe400078e0205 */
[----:B------:R-:W-:Y:S01]  /*13860*/  IMAD.MOV.U32 R2, RZ, RZ, RZ ;  /* 0x000000ffff027224 */ /* 0x000fe200078e00ff */
[----:B------:R-:W-:Y:S02]  /*13870*/  VIADDMNMX R7, R10, UR5, R7, PT ;  /* 0x000000050a077c46 */ /* 0x000fe4000b800107 */
[----:B------:R-:W-:-:S02]  /*13880*/  IADD3 R9, R9, 0x1000000, R8 ;  /* 0x0100000009097810 */ /* 0x000fc40007ffe008 */
[----:B------:R-:W-:-:S04]  /*13890*/  IABS R10, R7 ;  /* 0x00000007000a7213 */ /* 0x000fc80000000000 */
[----:B------:R-:W0:Y:S08]  /*138a0*/  I2F.RP R11, R10 ;  /* 0x0000000a000b7306 */ /* 0x000e300000209400 */
[----:B0-----:R-:W0:Y:S02]  /*138b0*/  MUFU.RCP R11, R11 ;  /* 0x0000000b000b7308 */ /* 0x001e240000001000 */
[----:B0-----:R-:W-:Y:S01]  /*138c0*/  VIADD R3, R11, 0xffffffe ;  /* 0x0ffffffe0b037836 */ /* 0x001fe20000000000 */
[----:B------:R-:W-:-:S05]  /*138d0*/  IABS R11, R7 ;  /* 0x00000007000b7213 */ /* 0x000fca0000000000 */
[----:B------:R-:W0:Y:S02]  /*138e0*/  F2I.FTZ.U32.TRUNC.NTZ R3, R3 ;  /* 0x0000000300037305 */ /* 0x000e24000021f000 */
[----:B0-----:R-:W-:-:S04]  /*138f0*/  IMAD.MOV R5, RZ, RZ, -R3 ;  /* 0x000000ffff057224 */ /* 0x001fc800078e0a03 */
[----:B------:R-:W-:-:S04]  /*13900*/  IMAD R5, R5, R10, RZ ;  /* 0x0000000a05057224 */ /* 0x000fc800078e02ff */
[----:B------:R-:W-:Y:S01]  /*13910*/  IMAD.HI.U32 R2, R3, R5, R2 ;  /* 0x0000000503027227 */ /* 0x000fe200078e0002 */
[----:B------:R-:W-:-:S03]  /*13920*/  IABS R5, R8 ;  /* 0x0000000800057213 */ /* 0x000fc60000000000 */
[----:B------:R-:W-:Y:S02]  /*13930*/  IMAD.MOV R3, RZ, RZ, -R11 ;  /* 0x000000ffff037224 */ /* 0x000fe400078e0a0b */
        /* <DEDUP_REMOVED lines=8> */
[----:B------:R-:W-:-:S07]  /*139c0*/  ISETP.GE.AND P2, PT, R3, RZ, PT ;  /* 0x000000ff0300720c */ /* 0x000fce0003f46270 */
[----:B------:R-:W-:-:S06]  /*139d0*/  @P0 VIADD R2, R2, 0x1 ;  /* 0x0000000102020836 */ /* 0x000fcc0000000000 */
[----:B------:R-:W-:Y:S01]  /*139e0*/  @!P2 IMAD.MOV R2, RZ, RZ, -R2 ;  /* 0x000000ffff02a224 */ /* 0x000fe200078e0a02 */
[----:B------:R-:W-:Y:S01]  /*139f0*/  @!P1 LOP3.LUT R2, RZ, R7, RZ, 0x33, !PT ;  /* 0x00000007ff029212 */ /* 0x000fe200078e33ff */
[----:B------:R-:W-:-:S04]  /*13a00*/  IMAD.MOV R7, RZ, RZ, -R7 ;  /* 0x000000ffff077224 */ /* 0x000fc800078e0a07 */
[----:B------:R-:W-:-:S05]  /*13a10*/  IMAD R3, R2, R7, R9 ;  /* 0x0000000702037224 */ /* 0x000fca00078e0209 */
[----:B------:R1:W-:Y:S02]  /*13a20*/  STL [R1+0x8], R3 ;  /* 0x0000080301007387 */ /* 0x0003e40000100800 */
.L_x_1312:
[----:B01----:R-:W-:-:S05]  /*13a30*/  LOP3.LUT R3, RZ, R2, RZ, 0x33, !PT ;  /* 0x00000002ff037212 */ /* 0x003fca00078e33ff */
[----:B------:R-:W-:-:S05]  /*13a40*/  IMAD.IADD R2, R4, 0x1, R3 ;  /* 0x0000000104027824 */ /* 0x000fca00078e0203 */
[----:B------:R1:W-:Y:S01]  /*13a50*/  STL [R1+0x4], R2 ;  /* 0x0000040201007387 */ /* 0x0003e20000100800 */
[----:B------:R-:W-:Y:S05]  /*13a60*/  BRA `(.L_x_1313) ;  /* 0x0000000000107947 */ /* 0x000fea0003800000 */
.L_x_1308:
[----:B------:R-:W-:Y:S01]  /*13a70*/  IMAD.U32 R2, RZ, RZ, UR6 ;  /* 0x00000006ff027e24 */ /* 0x000fe2000f8e00ff */
[----:B------:R0:W-:Y:S04]  /*13a80*/  STL [R1+0x4], RZ ;  /* 0x000004ff01007387 */ /* 0x0001e80000100800 */
[----:B------:R0:W-:Y:S04]  /*13a90*/  STL [R1+0x8], RZ ;  /* 0x000008ff01007387 */ /* 0x0001e80000100800 */
[----:B------:R0:W-:Y:S02]  /*13aa0*/  STL [R1], R2 ;  /* 0x0000000201007387 */ /* 0x0001e40000100800 */
.L_x_1313:
[----:B------:R-:W2:Y:S04]  /*13ab0*/  LDL R8, [R1] ;  /* 0x0000000001087983 */ /* 0x000ea80000100800 */
[----:B------:R-:W2:Y:S04]  /*13ac0*/  LDL R9, [R1+0x4] ;  /* 0x0000040001097983 */ /* 0x000ea80000100800 */
[----:B------:R-:W2:Y:S04]  /*13ad0*/  LDL R10, [R1+0x8] ;  /* 0x00000800010a7983 */ /* 0x000ea80000100800 */
[----:B------:R-:W2:Y:S01]  /*13ae0*/  LDL R11, [R1+0xc] ;  /* 0x00000c00010b7983 */ /* 0x000ea20000100800 */
[----:B------:R-:W-:-:S13]  /*13af0*/  ISETP.NE.AND P0, PT, R0, RZ, PT ;  /* 0x000000ff0000720c */ /* 0x000fda0003f05270 */
[----:B------:R-:W3:Y:S01]  /*13b00*/  @!P0 S2R R3, SR_CgaCtaId ;  /* 0x0000000000038919 */ /* 0x000ee20000008800 */
[----:B------:R-:W-:-:S04]  /*13b10*/  @!P0 MOV R0, 0x400 ;  /* 0x0000040000008802 */ /* 0x000fc80000000f00 */
[----:B---3--:R-:W-:-:S05]  /*13b20*/  @!P0 LEA R0, R3, R0, 0x18 ;  /* 0x0000000003008211 */ /* 0x008fca00078ec0ff */
[----:B--2---:R2:W-:Y:S01]  /*13b30*/  @!P0 STS.128 [R0+0x308d0], R8 ;  /* 0x0308d00800008388 */ /* 0x0045e20000000c00 */
[----:B------:R-:W-:Y:S06]  /*13b40*/  BAR.ARV 0x5, 0x180 ;  /* 0x0146000000007b1d */ /* 0x000fec0000002000 */
.L_x_1306:
[----:B--2---:R-:W2:Y:S01]  /*13b50*/  LDL R0, [R1+0xc] ;  /* 0x00000c0001007983 */ /* 0x004ea20000100800 */
[----:B------:R-:W-:Y:S01]  /*13b60*/  ULDC UR4, c[0x0][0xc3c] ;  /* 0x00030f0000047ab9 */ /* 0x000fe20000000800 */
[----:B------:R-:W-:Y:S01]  /*13b70*/  IMAD.MOV.U32 R19, RZ, RZ, RZ ;  /* 0x000000ffff137224 */ /* 0x000fe200078e00ff */
[----:B--2---:R-:W-:Y:S01]  /*13b80*/  ISETP.GE.AND P0, PT, R0, UR4, PT ;  /* 0x0000000400007c0c */ /* 0x004fe2000bf06270 */
[----:B------:R-:W-:-:S05]  /*13b90*/  IMAD.MOV.U32 R0, RZ, RZ, 0x1 ;  /* 0x00000001ff007424 */ /* 0x000fca00078e00ff */
[----:B------:R2:W-:Y:S04]  /*13ba0*/  STL [R1+0x10], R0 ;  /* 0x0000100001007387 */ /* 0x0005e80000100800 */
[----:B------:R2:W-:Y:S03]  /*13bb0*/  STL [R1+0x50], RZ ;  /* 0x000050ff01007387 */ /* 0x0005e60000100800 */
[----:B------:R-:W-:Y:S05]  /*13bc0*/  @P0 BRA `(.L_x_1314) ;  /* 0x0000006c00240947 */ /* 0x000fea0003800000 */
[----:B------:R-:W4:Y:S01]  /*13bd0*/  S2UR UR5, SR_CgaCtaId ;  /* 0x00000000000579c3 */ /* 0x000f220000008800 */
[C---:B--2---:R-:W-:Y:S01]  /*13be0*/  IMAD.SHL.U32 R0, R6.reuse, 0x8, RZ ;  /* 0x0000000806007824 */ /* 0x044fe200078e00ff */
[----:B------:R-:W-:Y:S01]  /*13bf0*/  LOP3.LUT R4, R6, 0x7f, RZ, 0xc0, !PT ;  /* 0x0000007f06047812 */ /* 0x000fe200078ec0ff */
[----:B------:R-:W-:Y:S01]  /*13c00*/  UMOV UR4, 0x400 ;  /* 0x0000040000047882 */ /* 0x000fe20000000000 */
[----:B------:R-:W-:Y:S01]  /*13c10*/  BSSY B8, `(.L_x_1314) ;  /* 0x00006c4000087945 */ /* 0x000fe20003800000 */
[----:B------:R-:W-:Y:S01]  /*13c20*/  IMAD.MOV.U32 R19, RZ, RZ, RZ ;  /* 0x000000ffff137224 */ /* 0x000fe200078e00ff */
[----:B------:R-:W-:Y:S01]  /*13c30*/  LOP3.LUT R3, R0, 0x1f8, RZ, 0xc0, !PT ;  /* 0x000001f800037812 */ /* 0x000fe200078ec0ff */
[----:B01----:R-:W-:Y:S01]  /*13c40*/  IMAD.SHL.U32 R2, R4, 0x8, RZ ;  /* 0x0000000804027824 */ /* 0x003fe200078e00ff */
        /* <DEDUP_REMOVED lines=9> */
[----:B----4-:R-:W-:-:S06]  /*13ce0*/  ULEA UR4, UR5, UR4, 0x18 ;  /* 0x0000000405047291 */ /* 0x010fcc000f8ec03f */
[----:B------:R-:W-:-:S04]  /*13cf0*/  IMAD.U32 R18, RZ, RZ, UR4 ;  /* 0x00000004ff127e24 */ /* 0x000fc8000f8e00ff */
[----:B------:R-:W-:-:S05]  /*13d00*/  IMAD R3, R3, 0x2, R18 ;  /* 0x0000000203037824 */ /* 0x000fca00078e0212 */
[----:B------:R0:W-:Y:S04]  /*13d10*/  STL [R1+0x20], R3 ;  /* 0x0000200301007387 */ /* 0x0001e80000100800 */
[----:B------:R-:W-:Y:S04]  /*13d20*/  STL [R1+0x50], RZ ;  /* 0x000050ff01007387 */ /* 0x000fe80000100800 */
[----:B------:R1:W-:Y:S01]  /*13d30*/  STL [R1+0x10], R2 ;  /* 0x0000100201007387 */ /* 0x0003e20000100800 */
[C---:B0-----:R-:W-:Y:S02]  /*13d40*/  LOP3.LUT R3, R0.reuse, 0x40, RZ, 0xfc, !PT ;  /* 0x0000004000037812 */ /* 0x041fe400078efcff */
[----:B-1----:R-:W-:-:S02]  /*13d50*/  LOP3.LUT R2, R0, 0x80, RZ, 0xfc, !PT ;  /* 0x0000008000027812 */ /* 0x002fc400078efcff */
[----:B------:R-:W-:-:S07]  /*13d60*/  LOP3.LUT R0, R0, 0xc0, RZ, 0xfc, !PT ;  /* 0x000000c000007812 */ /* 0x000fce00078efcff */
.L_x_1437:
[----:B---3--:R-:W2:Y:S01]  /*13d70*/  LDL R9, [R1+0xc] ;  /* 0x00000c0001097983 */ /* 0x008ea20000100800 */
[----:B------:R-:W-:Y:S05]  /*13d80*/  YIELD ;  /* 0x0000000000007946 */ /* 0x000fea0003800000 */
[----:B------:R-:W-:Y:S01]  /*13d90*/  ULDC.64 UR4, c[0x0][0xa28] ;  /* 0x00028a0000047ab9 */ /* 0x000fe20000000a00 */
[----:B------:R-:W-:Y:S01]  /*13da0*/  IMAD.MOV.U32 R0, RZ, RZ, RZ ;  /* 0x000000ffff007224 */ /* 0x000fe200078e00ff */
[----:B------:R-:W-:Y:S01]  /*13db0*/  ISETP.NE.U32.AND P0, PT, RZ, UR4, PT ;  /* 0x00000004ff007c0c */ /* 0x000fe2000bf05070 */
[----:B01----:R-:W0:Y:S01]  /*13dc0*/  LDC.64 R4, c[0x0][0xa00] ;  /* 0x00028000ff047b82 */ /* 0x003e220000000a00 */
[----:B------:R-:W-:Y:S01]  /*13dd0*/  ULDC.64 UR8, c[0x0][0x208] ;  /* 0x0000820000087ab9 */ /* 0x000fe20000000a00 */
[----:B------:R-:W-:Y:S01]  /*13de0*/  IMAD.MOV.U32 R10, RZ, RZ, RZ ;  /* 0x000000ffff0a7224 */ /* 0x000fe200078e00ff */
[----:B------:R-:W-:Y:S01]  /*13df0*/  ISETP.NE.AND.EX P0, PT, RZ, UR5, PT, P0 ;  /* 0x00000005ff007c0c */ /* 0x000fe2000bf05300 */
[----:B------:R-:W-:Y:S01]  /*13e00*/  ULDC.64 UR4, c[0x0][0xa18] ;  /* 0x0002860000047ab9 */ /* 0x000fe20000000a00 */
[----:B------:R-:W-:-:S11]  /*13e10*/  ULDC.64 UR6, c[0x0][0xa08] ;  /* 0x0002820000067ab9 */ /* 0x000fd60000000a00 */
[----:B------:R-:W2:Y:S02]  /*13e20*/  @P0 LDC.64 R2, c[0x0][0xa28] ;  /* 0x00028a00ff020b82 */ /* 0x000ea40000000a00 */
[----:B--2---:R-:W-:-:S05]  /*13e30*/  @P0 IMAD.WIDE R2, R9, 0x4, R2 ;  /* 0x0000000409020825 */ /* 0x004fca00078e0202 */
[----:B------:R1:W5:Y:S01]  /*13e40*/  @P0 LDG.E R0, desc[UR8][R2.64] ;  /* 0x0000000802000981 */ /* 0x000362000c1e1900 */
[----:B------:R-:W-:Y:S01]  /*13e50*/  ISETP.NE.U32.AND P0, PT, RZ, UR4, PT ;  /* 0x00000004ff007c0c */ /* 0x000fe2000bf05070 */
[----:B0-----:R-:W-:Y:S01]  /*13e60*/  IMAD.WIDE R4, R9, 0x4, R4 ;  /* 0x0000000409047825 */ /* 0x001fe200078e0204 */
[----:B------:R-:W-:Y:S02]  /*13e70*/  ISETP.NE.U32.AND P1, PT, RZ, UR6, PT ;  /* 0x00000006ff007c0c */ /* 0x000fe4000bf25070 */
[----:B------:R-:W-:Y:S01]  /*13e80*/  ISETP.NE.AND.EX P2, PT, RZ, UR5, PT, P0 ;  /* 0x00000005ff007c0c */ /* 0x000fe2000bf45300 */
[----:B------:R-:W-:Y:S01]  /*13e90*/  ULDC.64 UR4, c[0x0][0xa00] ;  /* 0x0002800000047ab9 */ /* 0x000fe20000000a00 */
[----:B------:R-:W-:Y:S01]  /*13ea0*/  ISETP.NE.AND.EX P1, PT, RZ, UR7, PT, P1 ;  /* 0x00000007ff007c0c */ /* 0x000fe2000bf25310 */
[----:B------:R-:W-:Y:S01]  /*13eb0*/  IMAD.MOV.U32 R8, RZ, RZ, RZ ;  /* 0x000000ffff087224 */ /* 0x000fe200078e00ff */
[----:B------:R-:W-:Y:S01]  /*13ec0*/  ISETP.NE.U32.AND P0, PT, RZ, UR4, PT ;  /* 0x00000004ff007c0c */ /* 0x000fe2000bf05070 */
[----:B-1----:R-:W0:Y:S03]  /*13ed0*/  LDC.64 R2, c[0x0][0xa08] ;  /* 0x00028200ff027b82 */ /* 0x002e260000000a00 */
[----:B------:R-:W-:-:S05]  /*13ee0*/  ISETP.NE.AND.EX P0, PT, RZ, UR5, PT, P0 ;  /* 0x00000005ff007c0c */ /* 0x000fca000bf05300 */
[----:B------:R-:W1:Y:S08]  /*13ef0*/  @P2 LDC.64 R6, c[0x0][0xa18] ;  /* 0x00028600ff062b82 */ /* 0x000e700000000a00 */
[----:B------:R-:W2:Y:S01]  /*13f00*/  @P0 LDG.E R10, desc[UR8][R4.64] ;  /* 0x00000008040a0981 */ /* 0x000ea2000c1e1900 */
[----:B------:R-:W-:Y:S01]  /*13f10*/  ULDC UR4, c[0x0][0x288] ;  /* 0x0000a20000047ab9 */ /* 0x000fe20000000800 */
[----:B0-----:R-:W-:-:S05]  /*13f20*/  IMAD.WIDE R2, R9, 0x4, R2 ;  /* 0x0000000409027825 */ /* 0x001fca00078e0202 */
[----:B------:R-:W5:Y:S01]  /*13f30*/  @P1 LDG.E R8, desc[UR8][R2.64] ;  /* 0x0000000802081981 */ /* 0x000f62000c1e1900 */
[----:B-1----:R-:W-:-:S03]  /*13f40*/  @P2 IMAD.WIDE R6, R9, 0x4, R6 ;  /* 0x0000000409062825 */ /* 0x002fc600078e0206 */
        /* <DEDUP_REMOVED lines=15> */
[----:B------:R-:W0:Y:S04]  /*14040*/  LDG.E R7, desc[UR4][R4.64] ;  /* 0x0000000404077981 */ /* 0x000e28000c1e1900 */
[----:B------:R-:W0:Y:S02]  /*14050*/  LDG.E R4, desc[UR4][R4.64+0x4] ;  /* 0x0000040404047981 */ /* 0x000e24000c1e1900 */
[----:B0-----:R-:W-:-:S05]  /*14060*/  IMAD.IADD R10, R4, 0x1, -R7 ;  /* 0x00000001040a7824 */ /* 0x001fca00078e0a07 */
[----:B------:R1:W-:Y:S02]  /*14070*/  STL [R1+0x2c], R10 ;  /* 0x00002c0a01007387 */ /* 0x0003e40000100800 */
.L_x_1315:
[----:B------:R-:W2:Y:S01]  /*14080*/  LDL.LU R5, [R1+0x8] ;  /* 0x0000080001057983 */ /* 0x000ea20000300800 */
[----:B------:R-:W-:Y:S02]  /*14090*/  ULDC.64 UR4, c[0x0][0xa20] ;  /* 0x0002880000047ab9 */ /* 0x000fe40000000a00 */
[----:B------:R-:W-:-:S04]  /*140a0*/  ISETP.NE.U32.AND P0, PT, RZ, UR4, PT ;  /* 0x00000004ff007c0c */ /* 0x000fc8000bf05070 */
[----:B------:R-:W-:Y:S02]  /*140b0*/  ISETP.NE.AND.EX P0, PT, RZ, UR5, PT, P0 ;  /* 0x00000005ff007c0c */ /* 0x000fe4000bf05300 */
[C---:B--2---:R-:W-:Y:S02]  /*140c0*/  LOP3.LUT R7, R5.reuse, 0xff000000, RZ, 0xc0, !PT ;  /* 0xff00000005077812 */ /* 0x044fe400078ec0ff */
[C---:B------:R-:W-:Y:S02]  /*140d0*/  LOP3.LUT R4, R5.reuse, 0xff0000, RZ, 0xc0, !PT ;  /* 0x00ff000005047812 */ /* 0x040fe400078ec0ff */
[----:B------:R-:W-:Y:S02]  /*140e0*/  SHF.R.U32.HI R7, RZ, 0x8, R7 ;  /* 0x00000008ff077819 */ /* 0x000fe40000011607 */
[----:B------:R-:W-:Y:S02]  /*140f0*/  LOP3.LUT R16, R5, 0xffff, RZ, 0xc0, !PT ;  /* 0x0000ffff05107812 */ /* 0x000fe400078ec0ff */
[----:B------:R-:W-:Y:S01]  /*14100*/  LEA.HI R7, R4, R7, RZ, 0x10 ;  /* 0x0000000704077211 */ /* 0x000fe200078f80ff */
[----:B-----5:R-:W-:-:S05]  /*14110*/  IMAD.IADD R4, R8, 0x1, R0 ;  /* 0x0000000108047824 */ /* 0x020fca00078e0200 */
[----:B------:R2:W-:Y:S01]  /*14120*/  STL [R1+0x14], R4 ;  /* 0x0000140401007387 */ /* 0x0005e20000100800 */
[----:B------:R-:W-:Y:S05]  /*14130*/  @!P0 BRA `(.L_x_1316) ;  /* 0x0000000000148947 */ /* 0x000fea0003800000 */
[----:B------:R-:W3:Y:S01]  /*14140*/  LDC.64 R2, c[0x0][0xa20] ;  /* 0x00028800ff027b82 */ /* 0x000ee20000000a00 */
[----:B------:R-:W-:Y:S01]  /*14150*/  ULDC.64 UR4, c[0x0][0x208] ;  /* 0x0000820000047ab9 */ /* 0x000fe20000000a00 */
[----:B---3--:R-:W-:-:S05]  /*14160*/  IMAD.WIDE R2, R9, 0x4, R2 ;  /* 0x0000000409027825 */ /* 0x008fca00078e0202 */
[----:B------:R3:W5:Y:S01]  /*14170*/  LDG.E R6, desc[UR4][R2.64] ;  /* 0x0000000402067981 */ /* 0x000762000c1e1900 */
[----:B------:R-:W-:Y:S05]  /*14180*/  BRA `(.L_x_1317) ;  /* 0x0000000000147947 */ /* 0x000fea0003800000 */
.L_x_1316:
[----:B------:R-:W-:Y:S05]  /*14190*/  @!P1 BRA `(.L_x_1317) ;  /* 0x0000000000109947 */ /* 0x000fea0003800000 */
[----:B------:R-:W-:Y:S02]  /*141a0*/  ULDC.64 UR4, c[0x0][0x208] ;  /* 0x0000820000047ab9 */ /* 0x000fe40000000a00 */
[----:B------:R-:W3:Y:S04]  /*141b0*/  LDG.E R6, desc[UR4][R2.64] ;  /* 0x0000000402067981 */ /* 0x000ee8000c1e1900 */
[----:B------:R-:W3:Y:S02]  /*141c0*/  LDG.E R2, desc[UR4][R2.64+0x4] ;  /* 0x0000040402027981 */ /* 0x000ee4000c1e1900 */
[----:B---3--:R-:W-:-:S07]  /*141d0*/  IMAD.IADD R6, R2, 0x1, -R6 ;  /* 0x0000000102067824 */ /* 0x008fce00078e0a06 */
.L_x_1317:
[----:B--2---:R-:W2:Y:S01]  /*141e0*/  LDL.LU R4, [R1+0x4] ;  /* 0x0000040001047983 */ /* 0x004ea20000300800 */
[----:B---3--:R-:W3:Y:S01]  /*141f0*/  LDC R2, c[0x0][0x448] ;  /* 0x00011200ff027b82 */ /* 0x008ee20000000800 */
[----:B-----5:R-:W-:Y:S01]  /*14200*/  IMAD.IADD R0, R6, 0x1, -R0 ;  /* 0x0000000106007824 */ /* 0x020fe200078e0a00 */
[----:B---3--:R-:W-:-:S13]  /*14210*/  ISETP.NE.AND P1, PT, R2, 0x1, PT ;  /* 0x000000010200780c */ /* 0x008fda0003f25270 */
[----:B------:R-:W3:Y:S08]  /*14220*/  @P1 LDC R3, c[0x0][0x44c] ;  /* 0x00011300ff031b82 */ /* 0x000ef00000000800 */
[----:B------:R-:W4:Y:S01]  /*14230*/  @P1 LDC R2, c[0x0][0x450] ;  /* 0x00011400ff021b82 */ /* 0x000f220000000800 */
[----:B--2---:R-:W-:-:S04]  /*14240*/  IMAD.SHL.U32 R11, R4, 0x80, RZ ;  /* 0x00000080040b7824 */ /* 0x004fc800078e00ff */
[----:B------:R-:W-:Y:S01]  /*14250*/  VIADD R4, R11, 0x7f ;  /* 0x0000007f0b047836 */ /* 0x000fe20000000000 */
[----:B------:R2:W-:Y:S03]  /*14260*/  STL [R1+0x28], R11 ;  /* 0x0000280b01007387 */ /* 0x0005e60000100800 */
[----:B---3--:R-:W-:-:S04]  /*14270*/  @P1 IMAD.HI.U32 R3, R4, R3, RZ ;  /* 0x0000000304031227 */ /* 0x008fc800078e00ff */
[----:B------:R-:W-:Y:S01]  /*14280*/  IMAD.MOV.U32 R6, RZ, RZ, R4 ;  /* 0x000000ffff067224 */ /* 0x000fe200078e0004 */
[----:B----4-:R-:W-:Y:S01]  /*14290*/  @P1 SHF.R.U32.HI R6, RZ, R2, R3 ;  /* 0x00000002ff061219 */ /* 0x010fe20000011603 */
[----:B------:R-:W-:-:S05]  /*142a0*/  VIADD R4, R0, 0x3f ;  /* 0x0000003f00047836 */ /* 0x000fca0000000000 */
[----:B------:R-:W-:-:S04]  /*142b0*/  SHF.R.S32.HI R2, RZ, 0x1f, R4 ;  /* 0x0000001fff027819 */ /* 0x000fc80000011404 */
[----:B------:R-:W-:Y:S02]  /*142c0*/  LEA.HI R4, R2, R4, RZ, 0x6 ;  /* 0x0000000402047211 */ /* 0x000fe400078f30ff */
[----:B------:R-:W-:Y:S02]  /*142d0*/  IADD3 R2, R0, 0x1, -R10 ;  /* 0x0000000100027810 */ /* 0x000fe40007ffe80a */
[----:B------:R-:W-:-:S03]  /*142e0*/  SHF.R.S32.HI R9, RZ, 0x6, R4 ;  /* 0x00000006ff097819 */ /* 0x000fc60000011404 */
[----:B------:R-:W-:Y:S02]  /*142f0*/  IMAD.IADD R6, R2, 0x1, R6 ;  /* 0x0000000102067824 */ /* 0x000fe400078e0206 */
[----:B------:R-:W3:Y:S01]  /*14300*/  LDC.64 R2, c[0x0][0x9e0] ;  /* 0x00027800ff027b82 */ /* 0x000ee20000000a00 */
[----:B------:R2:W-:Y:S01]  /*14310*/  STL [R1+0x58], R9 ;  /* 0x0000580901007387 */ /* 0x0005e20000100800 */
[----:B---3--:R-:W-:Y:S01]  /*14320*/  ISETP.GE.AND P2, PT, R3, 0x1, PT ;  /* 0x000000010300780c */ /* 0x008fe20003f46270 */
[----:B------:R-:W-:-:S12]  /*14330*/  IMAD.IADD R2, R6, 0x1, R2 ;  /* 0x0000000106027824 */ /* 0x000fd800078e0202 */
[----:B--2---:R-:W-:Y:S05]  /*14340*/  @!P2 BRA `(.L_x_1318) ;  /* 0x000000000048a947 */ /* 0x004fea0003800000 */
[C---:B------:R-:W-:Y:S01]  /*14350*/  ISETP.GT.AND P0, PT, R6.reuse, RZ, PT ;  /* 0x000000ff0600720c */ /* 0x040fe20003f04270 */
[----:B------:R-:W-:Y:S01]  /*14360*/  BSSY B0, `(.L_x_1319) ;  /* 0x000000e000007945 */ /* 0x000fe20003800000 */
[----:B------:R-:W-:-:S11]  /*14370*/  VIADD R8, R6, 0xffffffff ;  /* 0xffffffff06087836 */ /* 0x000fd60000000000 */
[----:B------:R-:W-:Y:S05]  /*14380*/  @P0 BRA `(.L_x_1320) ;  /* 0x00000000001c0947 */ /* 0x000fea0003800000 */
[----:B------:R-:W-:Y:S01]  /*14390*/  ISETP.NE.AND P0, PT, R3, 0x1, PT ;  /* 0x000000010300780c */ /* 0x000fe20003f05270 */
[----:B------:R-:W-:-:S12]  /*143a0*/  IMAD.MOV R6, RZ, RZ, -R6 ;  /* 0x000000ffff067224 */ /* 0x000fd800078e0a06 */
[----:B------:R-:W2:Y:S02]  /*143b0*/  @P0 LDC.64 R4, c[0x0][0x9e8] ;  /* 0x00027a00ff040b82 */ /* 0x000ea40000000a00 */
[----:B--2---:R-:W-:-:S05]  /*143c0*/  @P0 IMAD.HI.U32 R4, R6, R4, RZ ;  /* 0x0000000406040227 */ /* 0x004fca00078e00ff */
[----:B------:R-:W-:-:S04]  /*143d0*/  @P0 SHF.R.U32.HI R6, RZ, R5, R4 ;  /* 0x00000005ff060219 */ /* 0x000fc80000011604 */
[----:B------:R-:W-:Y:S01]  /*143e0*/  LOP3.LUT R8, RZ, R6, RZ, 0x33, !PT ;  /* 0x00000006ff087212 */ /* 0x000fe200078e33ff */
[----:B------:R-:W-:Y:S06]  /*143f0*/  BRA `(.L_x_1321) ;  /* 0x0000000000107947 */ /* 0x000fec0003800000 */
.L_x_1320:
[----:B------:R-:W-:-:S13]  /*14400*/  ISETP.NE.AND P0, PT, R3, 0x1, PT ;  /* 0x000000010300780c */ /* 0x000fda0003f05270 */
[----:B------:R-:W2:Y:S02]  /*14410*/  @P0 LDC.64 R4, c[0x0][0x9e8] ;  /* 0x00027a00ff040b82 */ /* 0x000ea40000000a00 */
[----:B--2---:R-:W-:-:S05]  /*14420*/  @P0 IMAD.HI.U32 R4, R8, R4, RZ ;  /* 0x0000000408040227 */ /* 0x004fca00078e00ff */
[----:B------:R-:W-:-:S07]  /*14430*/  @P0 SHF.R.U32.HI R8, RZ, R5, R4 ;  /* 0x00000005ff080219 */ /* 0x000fce0000011604 */
.L_x_1321:
[----:B------:R-:W-:Y:S05]  /*14440*/  BSYNC B0 ;  /* 0x0000000000007941 */ /* 0x000fea0003800000 */
.L_x_1319:
[----:B------:R-:W-:-:S05]  /*14450*/  IMAD R8, R8, R3, R3 ;  /* 0x0000000308087224 */ /* 0x000fca00078e0203 */
[----:B------:R-:W-:-:S07]  /*14460*/  VIMNMX R2, R2, R8, PT ;  /* 0x0000000802027248 */ /* 0x000fce0003fe0100 */
.L_x_1318:
[----:B------:R-:W2:Y:S01]  /*14470*/  @P1 LDC R4, c[0x0][0x44c] ;  /* 0x00011300ff041b82 */ /* 0x000ea20000000800 */
[----:B------:R-:W-:Y:S01]  /*14480*/  IMAD.MOV.U32 R5, RZ, RZ, R11 ;  /* 0x000000ffff057224 */ /* 0x000fe200078e000b */
[----:B------:R-:W-:Y:S01]  /*14490*/  ULDC UR4, c[0x0][0x9dc] ;  /* 0x0002770000047ab9 */ /* 0x000fe20000000800 */
[----:B------:R-:W-:-:S05]  /*144a0*/  VIADD R2, R2, 0x3f ;  /* 0x0000003f02027836 */ /* 0x000fca0000000000 */
[----:B------:R-:W3:Y:S01]  /*144b0*/  @P1 LDC R6, c[0x0][0x450] ;  /* 0x00011400ff061b82 */ /* 0x000ee20000000800 */
[----:B--2---:R-:W-:-:S05]  /*144c0*/  @P1 IMAD.HI.U32 R4, R11, R4, RZ ;  /* 0x000000040b041227 */ /* 0x004fca00078e00ff */
[----:B---3--:R-:W-:-:S04]  /*144d0*/  @P1 SHF.R.U32.HI R5, RZ, R6, R4 ;  /* 0x00000006ff051219 */ /* 0x008fc80000011604 */
[----:B------:R-:W-:Y:S02]  /*144e0*/  IADD3 R6, R5, R0, -R10 ;  /* 0x0000000005067210 */ /* 0x000fe40007ffe80a */
[----:B------:R-:W-:-:S04]  /*144f0*/  SHF.R.S32.HI R0, RZ, 0x1f, R2 ;  /* 0x0000001fff007819 */ /* 0x000fc80000011402 */
[----:B------:R-:W-:Y:S01]  /*14500*/  LEA.HI R0, R0, R2, RZ, 0x6 ;  /* 0x0000000200007211 */ /* 0x000fe200078f30ff */
[----:B------:R-:W-:-:S03]  /*14510*/  VIADD R2, R6, -UR4 ;  /* 0x8000000406027c36 */ /* 0x000fc60008000000 */
[----:B------:R-:W-:-:S04]  /*14520*/  SHF.R.S32.HI R4, RZ, 0x6, R0 ;  /* 0x00000006ff047819 */ /* 0x000fc80000011400 */
[----:B------:R-:W-:Y:S01]  /*14530*/  VIMNMX R0, R9, R4, PT ;  /* 0x0000000409007248 */ /* 0x000fe20003fe0100 */
[----:B------:R2:W-:Y:S01]  /*14540*/  STL [R1+0x54], R4 ;  /* 0x0000540401007387 */ /* 0x0005e20000100800 */
[----:B------:R-:W-:Y:S05]  /*14550*/  @!P2 BRA `(.L_x_1322) ;  /* 0x000000000044a947 */ /* 0x000fea0003800000 */
[----:B------:R-:W-:Y:S01]  /*14560*/  ISETP.GT.AND P0, PT, R6, -0x1, PT ;  /* 0xffffffff0600780c */ /* 0x000fe20003f04270 */
[----:B------:R-:W-:-:S12]  /*14570*/  BSSY B0, `(.L_x_1323) ;  /* 0x000000d000007945 */ /* 0x000fd80003800000 */
[----:B------:R-:W-:Y:S05]  /*14580*/  @P0 BRA `(.L_x_1324) ;  /* 0x00000000001c0947 */ /* 0x000fea0003800000 */
[----:B------:R-:W-:Y:S02]  /*14590*/  ISETP.NE.AND P0, PT, R3, 0x1, PT ;  /* 0x000000010300780c */ /* 0x000fe40003f05270 */
[----:B------:R-:W-:-:S11]  /*145a0*/  LOP3.LUT R6, RZ, R6, RZ, 0x33, !PT ;  /* 0x00000006ff067212 */ /* 0x000fd600078e33ff */
[----:B--2---:R-:W2:Y:S02]  /*145b0*/  @P0 LDC.64 R4, c[0x0][0x9e8] ;  /* 0x00027a00ff040b82 */ /* 0x004ea40000000a00 */
[----:B--2---:R-:W-:-:S05]  /*145c0*/  @P0 IMAD.HI.U32 R4, R6, R4, RZ ;  /* 0x0000000406040227 */ /* 0x004fca00078e00ff */
[----:B------:R-:W-:-:S04]  /*145d0*/  @P0 SHF.R.U32.HI R6, RZ, R5, R4 ;  /* 0x00000005ff060219 */ /* 0x000fc80000011604 */
[----:B------:R-:W-:Y:S01]  /*145e0*/  LOP3.LUT R6, RZ, R6, RZ, 0x33, !PT ;  /* 0x00000006ff067212 */ /* 0x000fe200078e33ff */
[----:B------:R-:W-:Y:S06]  /*145f0*/  BRA `(.L_x_1325) ;  /* 0x0000000000107947 */ /* 0x000fec0003800000 */
.L_x_1324:
[----:B------:R-:W-:-:S13]  /*14600*/  ISETP.NE.AND P0, PT, R3, 0x1, PT ;  /* 0x000000010300780c */ /* 0x000fda0003f05270 */
[----:B--2---:R-:W2:Y:S02]  /*14610*/  @P0 LDC.64 R4, c[0x0][0x9e8] ;  /* 0x00027a00ff040b82 */ /* 0x004ea40000000a00 */
[----:B--2---:R-:W-:-:S05]  /*14620*/  @P0 IMAD.HI.U32 R4, R6, R4, RZ ;  /* 0x0000000406040227 */ /* 0x004fca00078e00ff */
[----:B------:R-:W-:-:S07]  /*14630*/  @P0 SHF.R.U32.HI R6, RZ, R5, R4 ;  /* 0x00000005ff060219 */ /* 0x000fce0000011604 */
.L_x_1325:
[----:B------:R-:W-:Y:S05]  /*14640*/  BSYNC B0 ;  /* 0x0000000000007941 */ /* 0x000fea0003800000 */
.L_x_1323:
[----:B------:R-:W-:-:S05]  /*14650*/  IMAD R3, R6, R3, RZ ;  /* 0x0000000306037224 */ /* 0x000fca00078e02ff */
[----:B------:R-:W-:-:S07]  /*14660*/  VIMNMX R2, R2, R3, !PT ;  /* 0x0000000302027248 */ /* 0x000fce0007fe0100 */
.L_x_1322:
[----:B------:R-:W-:Y:S01]  /*14670*/  SHF.R.S32.HI R3, RZ, 0x1f, R2 ;  /* 0x0000001fff037819 */ /* 0x000fe20000011402 */
[----:B------:R-:W-:Y:S01]  /*14680*/  IMAD.MOV.U32 R5, RZ, RZ, RZ ;  /* 0x000000ffff057224 */ /* 0x000fe200078e00ff */
[----:B--2---:R-:W-:Y:S01]  /*14690*/  SHF.R.U32.HI R4, RZ, 0x10, R7 ;  /* 0x00000010ff047819 */ /* 0x004fe20000011607 */
[----:B------:R-:W-:Y:S01]  /*146a0*/  BSSY B0, `(.L_x_1326) ;  /* 0x0000029000007945 */ /* 0x000fe20003800000 */
[----:B------:R-:W-:Y:S01]  /*146b0*/  LEA.HI R3, R3, R2, RZ, 0x6 ;  /* 0x0000000203037211 */ /* 0x000fe200078f30ff */
[----:B01----:R-:W-:Y:S01]  /*146c0*/  IMAD.MOV.U32 R10, RZ, RZ, R5 ;  /* 0x000000ffff0a7224 */ /* 0x003fe200078e0005 */
[----:B------:R-:W-:Y:S02]  /*146d0*/  ISETP.NE.AND P0, PT, R4, RZ, PT ;  /* 0x000000ff0400720c */ /* 0x000fe40003f05270 */
[----:B------:R-:W-:Y:S02]  /*146e0*/  SHF.R.S32.HI R3, RZ, 0x6, R3 ;  /* 0x00000006ff037819 */ /* 0x000fe40000011403 */
[----:B------:R-:W-:-:S02]  /*146f0*/  LOP3.LUT R8, R7, 0xff, RZ, 0xc0, !PT ;  /* 0x000000ff07087812 */ /* 0x000fc400078ec0ff */
[----:B------:R-:W-:-:S04]  /*14700*/  VIMNMX R9, RZ, R3, !PT ;  /* 0x00000003ff097248 */ /* 0x000fc80007fe0100 */
[----:B------:R-:W-:Y:S01]  /*14710*/  ISETP.GT.AND P1, PT, R0, R9, PT ;  /* 0x000000090000720c */ /* 0x000fe20003f24270 */
[----:B------:R0:W-:Y:S02]  /*14720*/  STL [R1+0x34], R9 ;  /* 0x0000340901007387 */ /* 0x0001e40000100800 */
[----:B------:R-:W1:Y:S02]  /*14730*/  @!P0 LDC R4, c[0x0][0x9f0] ;  /* 0x00027c00ff048b82 */ /* 0x000e640000000800 */
[----:B------:R0:W-:Y:S04]  /*14740*/  STL [R1+0x38], R5 ;  /* 0x0000380501007387 */ /* 0x0001e80000100800 */
[----:B------:R0:W-:Y:S04]  /*14750*/  STL [R1+0x40], R8 ;  /* 0x0000400801007387 */ /* 0x0001e80000100800 */
[----:B------:R-:W-:Y:S05]  /*14760*/  @!P1 BRA `(.L_x_1327) ;  /* 0x0000000000709947 */ /* 0x000fea0003800000 */
[-C--:B01----:R-:W-:Y:S02]  /*14770*/  IABS R5, R4.reuse ;  /* 0x0000000400057213 */ /* 0x083fe40000000000 */
[----:B------:R-:W-:Y:S02]  /*14780*/  IABS R7, R4 ;  /* 0x0000000400077213 */ /* 0x000fe40000000000 */
[----:B------:R-:W0:Y:S03]  /*14790*/  I2F.RP R2, R5 ;  /* 0x0000000500027306 */ /* 0x000e260000209400 */
[----:B------:R-:W-:-:S05]  /*147a0*/  IMAD.MOV R7, RZ, RZ, -R7 ;  /* 0x000000ffff077224 */ /* 0x000fca00078e0a07 */
[----:B0-----:R-:W0:Y:S02]  /*147b0*/  MUFU.RCP R2, R2 ;  /* 0x0000000200027308 */ /* 0x001e240000001000 */
[----:B0-----:R-:W-:-:S06]  /*147c0*/  VIADD R2, R2, 0xffffffe ;  /* 0x0ffffffe02027836 */ /* 0x001fcc0000000000 */
[----:B------:R-:W0:Y:S02]  /*147d0*/  F2I.FTZ.U32.TRUNC.NTZ R3, R2 ;  /* 0x0000000200037305 */ /* 0x000e24000021f000 */
[----:B0-----:R-:W-:-:S04]  /*147e0*/  IMAD.MOV R2, RZ, RZ, -R3 ;  /* 0x000000ffff027224 */ /* 0x001fc800078e0a03 */
[----:B------:R-:W-:Y:S02]  /*147f0*/  IMAD R6, R2, R5, RZ ;  /* 0x0000000502067224 */ /* 0x000fe400078e02ff */
[----:B------:R-:W-:-:S04]  /*14800*/  IMAD.MOV.U32 R2, RZ, RZ, RZ ;  /* 0x000000ffff027224 */ /* 0x000fc800078e00ff */
[----:B------:R-:W-:Y:S01]  /*14810*/  IMAD.HI.U32 R6, R3, R6, R2 ;  /* 0x0000000603067227 */ /* 0x000fe200078e0002 */
[----:B------:R-:W-:-:S05]  /*14820*/  IADD3 R3, R4, -0x1, R0 ;  /* 0xffffffff04037810 */ /* 0x000fca0007ffe000 */
[----:B------:R-:W-:-:S05]  /*14830*/  IMAD.IADD R3, R3, 0x1, -R9 ;  /* 0x0000000103037824 */ /* 0x000fca00078e0a09 */
[----:B------:R-:W-:Y:S02]  /*14840*/  IABS R2, R3 ;  /* 0x0000000300027213 */ /* 0x000fe40000000000 */
[----:B------:R-:W-:-:S03]  /*14850*/  LOP3.LUT R3, R3, R4, RZ, 0x3c, !PT ;  /* 0x0000000403037212 */ /* 0x000fc600078e3cff */
        /* <DEDUP_REMOVED lines=13> */
.L_x_1327:
[----:B------:R-:W-:Y:S05]  /*14930*/  BSYNC B0 ;  /* 0x0000000000007941 */ /* 0x000fea0003800000 */
.L_x_1326:
[----:B------:R-:W-:Y:S01]  /*14940*/  IMAD.MOV.U32 R3, RZ, RZ, R10 ;  /* 0x000000ffff037224 */ /* 0x000fe200078e000a */
[----:B------:R-:W-:Y:S03]  /*14950*/  BSSY B7, `(.L_x_1328) ;  /* 0x00004ce000077945 */ /* 0x000fe60003800000 */
[----:B------:R-:W-:-:S05]  /*14960*/  IMAD R2, R8, R3, R9 ;  /* 0x0000000308027224 */ /* 0x000fca00078e0209 */
[----:B------:R-:W-:Y:S01]  /*14970*/  VIADDMNMX R0, R2, R3, R0, PT ;  /* 0x0000000302007246 */ /* 0x000fe20003800100 */
[----:B------:R3:W-:Y:S03]  /*14980*/  STL [R1+0x24], R2 ;  /* 0x0000240201007387 */ /* 0x0007e60000100800 */
[----:B------:R-:W-:Y:S01]  /*14990*/  ISETP.GT.AND P0, PT, R0, R2, PT ;  /* 0x000000020000720c */ /* 0x000fe20003f04270 */
[----:B------:R3:W-:-:S12]  /*149a0*/  STL [R1+0x3c], R0 ;  /* 0x00003c0001007387 */ /* 0x0007d80000100800 */
[----:B---3--:R-:W-:Y:S05]  /*149b0*/  @P0 BRA `(.L_x_1329) ;  /* 0x00000000004c0947 */ /* 0x008fea0003800000 */
[----:B------:R-:W3:Y:S02]  /*149c0*/  S2R R2, SR_TID.X ;  /* 0x0000000000027919 */ /* 0x000ee40000002100 */
[----:B---3--:R-:W-:-:S04]  /*149d0*/  LOP3.LUT R2, R2, 0x7f, RZ, 0xc0, !PT ;  /* 0x0000007f02027812 */ /* 0x008fc800078ec0ff */
[----:B------:R-:W-:-:S13]  /*149e0*/  ISETP.NE.AND P0, PT, R2, RZ, PT ;  /* 0x000000ff0200720c */ /* 0x000fda0003f05270 */
[----:B------:R-:W-:Y:S05]  /*149f0*/  @P0 BRA `(.L_x_1330) ;  /* 0x0000004c000c0947 */ /* 0x000fea0003800000 */
[----:B------:R-:W3:Y:S01]  /*14a00*/  S2R R3, SR_LANEID ;  /* 0x0000000000037919 */ /* 0x000ee20000000000 */
[----:B------:R-:W-:Y:S01]  /*14a10*/  VOTEU.ANY UR4, UPT, PT ;  /* 0x0000000000047886 */ /* 0x000fe200038e0100 */
[----:B------:R-:W-:Y:S01]  /*14a20*/  ULDC.64 UR6, c[0x0][0x208] ;  /* 0x0000820000067ab9 */ /* 0x000fe20000000a00 */
[----:B------:R-:W3:Y:S08]  /*14a30*/  FLO.U32 R0, UR4 ;  /* 0x0000000400007d00 */ /* 0x000ef000080e0000 */
[----:B0-----:R-:W0:Y:S01]  /*14a40*/  POPC R5, UR4 ;  /* 0x0000000400057d09 */ /* 0x001e220008000000 */
[----:B---3--:R-:W-:-:S02]  /*14a50*/  ISETP.EQ.U32.AND P0, PT, R0, R3, PT ;  /* 0x000000030000720c */ /* 0x008fc40003f02070 */
[----:B------:R-:W0:Y:S11]  /*14a60*/  LDC.64 R2, c[0x0][0xc60] ;  /* 0x00031800ff027b82 */ /* 0x000e360000000a00 */
[----:B0-----:R-:W3:Y:S01]  /*14a70*/  @P0 ATOMG.E.ADD.STRONG.GPU PT, R3, desc[UR6][R2.64], R5 ;  /* 0x00000005020309a8 */ /* 0x001ee200081ee1c6 */
[----:B-1----:R-:W0:Y:S02]  /*14a80*/  S2R R4, SR_LTMASK ;  /* 0x0000000000047919 */ /* 0x002e240000003900 */
[----:B0-----:R-:W-:-:S04]  /*14a90*/  LOP3.LUT R4, R4, UR4, RZ, 0xc0, !PT ;  /* 0x0000000404047c12 */ /* 0x001fc8000f8ec0ff */
[----:B------:R-:W0:Y:S01]  /*14aa0*/  POPC R7, R4 ;  /* 0x0000000400077309 */ /* 0x000e220000000000 */
[----:B---3--:R-:W0:Y:S02]  /*14ab0*/  SHFL.IDX PT, R0, R3, R0, 0x1f ;  /* 0x00001f0003007589 */ /* 0x008e2400000e0000 */
[----:B0-----:R-:W-:-:S05]  /*14ac0*/  IADD3 R0, R0, UR38, R7 ;  /* 0x0000002600007c10 */ /* 0x001fca000fffe007 */
[----:B------:R3:W-:Y:S01]  /*14ad0*/  STL [R1], R0 ;  /* 0x0000000001007387 */ /* 0x0007e20000100800 */
[----:B------:R-:W-:Y:S05]  /*14ae0*/  BRA `(.L_x_1330) ;  /* 0x0000004800d07947 */ /* 0x000fea0003800000 */
.L_x_1329:
        /* <DEDUP_REMOVED lines=8> */
[----:B-1----:R-:W-:Y:S02]  /*14b70*/  IMAD.U32 R4, RZ, RZ, UR6 ;  /* 0x00000006ff047e24 */ /* 0x002fe4000f8e00ff */
[----:B------:R-:W1:Y:S01]  /*14b80*/  LDC.64 R2, c[0x4][R2] ;  /* 0x0100000002027b82 */ /* 0x000e620000000a00 */
[----:B0-----:R-:W-:Y:S02]  /*14b90*/  IMAD.U32 R5, RZ, RZ, UR7 ;  /* 0x00000007ff057e24 */ /* 0x001fe4000f8e00ff */
[----:B------:R-:W-:Y:S02]  /*14ba0*/  IMAD.U32 R6, RZ, RZ, UR8 ;  /* 0x00000008ff067e24 */ /* 0x000fe4000f8e00ff */
[----:B------:R-:W-:-:S02]  /*14bb0*/  IMAD.U32 R7, RZ, RZ, UR9 ;  /* 0x00000009ff077e24 */ /* 0x000fc4000f8e00ff */
[----:B--2---:R-:W-:Y:S02]  /*14bc0*/  IMAD.U32 R10, RZ, RZ, UR4 ;  /* 0x00000004ff0a7e24 */ /* 0x004fe4000f8e00ff */
[----:B------:R-:W-:Y:S02]  /*14bd0*/  IMAD.U32 R11, RZ, RZ, UR5 ;  /* 0x00000005ff0b7e24 */ /* 0x000fe4000f8e00ff */
[----:B------:R-:W-:Y:S02]  /*14be0*/  IMAD.MOV.U32 R8, RZ, RZ, 0x70 ;  /* 0x00000070ff087424 */ /* 0x000fe400078e00ff */
[----:B------:R-:W-:Y:S02]  /*14bf0*/  IMAD.MOV.U32 R12, RZ, RZ, 0x1 ;  /* 0x00000001ff0c7424 */ /* 0x000fe400078e00ff */
[----:B------:R-:W-:-:S07]  /*14c00*/  IMAD.MOV.U32 R13, RZ, RZ, RZ ;  /* 0x000000ffff0d7224 */ /* 0x000fce00078e00ff */
[----:B------:R-:W-:-:S07]  /*14c10*/  LEPC R20, `(.L_x_1332) ;  /* 0x000000001014794e */ /* 0x000fce0000000000 */
[----:B-1----:R-:W-:Y:S05]  /*14c20*/  CALL.ABS.NOINC R2 ;  /* 0x0000000002007343 */ /* 0x002fea0003c00000 */
.L_x_1332:
[----:B------:R-:W-:Y:S05]  /*14c30*/  BSYNC B6 ;  /* 0x0000000000067941 */ /* 0x000fea0003800000 */
.L_x_1331:
        /* <DEDUP_REMOVED lines=9> */
[----:B-1----:R-:W-:Y:S02]  /*14cd0*/  IMAD.U32 R4, RZ, RZ, UR6 ;  /* 0x00000006ff047e24 */ /* 0x002fe4000f8e00ff */
[----:B0-----:R-:W-:Y:S02]  /*14ce0*/  IMAD.U32 R5, RZ, RZ, UR7 ;  /* 0x00000007ff057e24 */ /* 0x001fe4000f8e00ff */
[----:B------:R-:W-:Y:S02]  /*14cf0*/  IMAD.U32 R6, RZ, RZ, UR8 ;  /* 0x00000008ff067e24 */ /* 0x000fe4000f8e00ff */
[----:B------:R-:W-:-:S02]  /*14d00*/  IMAD.U32 R7, RZ, RZ, UR9 ;  /* 0x00000009ff077e24 */ /* 0x000fc4000f8e00ff */
[----:B--2---:R-:W-:Y:S02]  /*14d10*/  IMAD.U32 R10, RZ, RZ, UR4 ;  /* 0x00000004ff0a7e24 */ /* 0x004fe4000f8e00ff */
[----:B------:R-:W-:Y:S02]  /*14d20*/  IMAD.U32 R11, RZ, RZ, UR5 ;  /* 0x00000005ff0b7e24 */ /* 0x000fe4000f8e00ff */
[----:B------:R-:W-:Y:S02]  /*14d30*/  IMAD.MOV.U32 R8, RZ, RZ, 0x70 ;  /* 0x00000070ff087424 */ /* 0x000fe400078e00ff */
[----:B------:R-:W-:Y:S02]  /*14d40*/  IMAD.MOV.U32 R12, RZ, RZ, 0x1 ;  /* 0x00000001ff0c7424 */ /* 0x000fe400078e00ff */
[----:B---3--:R-:W-:-:S07]  /*14d50*/  IMAD.MOV.U32 R13, RZ, RZ, RZ ;  /* 0x000000ffff0d7224 */ /* 0x008fce00078e00ff */
[----:B------:R-:W-:-:S07]  /*14d60*/  LEPC R20, `(.L_x_1335) ;  /* 0x000000001014794e */ /* 0x000fce0000000000 */
[----:B----4-:R-:W-:Y:S05]  /*14d70*/  CALL.ABS.NOINC R2 ;  /* 0x0000000002007343 */ /* 0x010fea0003c00000 */
.L_x_1335:
[----:B------:R0:W1:Y:S01]  /*14d80*/  LDC.64 R2, c[0x4][R17] ;  /* 0x0100000011027b82 */ /* 0x0000620000000a00 */
[----:B------:R-:W-:Y:S01]  /*14d90*/  ULDC.64 UR6, c[0x4][0x1b8] ;  /* 0x01006e0000067ab9 */ /* 0x000fe20000000a00 */
[----:B------:R-:W-:Y:S01]  /*14da0*/  ULDC.64 UR8, c[0x4][0x1c0] ;  /* 0x0100700000087ab9 */ /* 0x000fe20000000a00 */
[----:B------:R-:W-:Y:S01]  /*14db0*/  ULDC.64 UR4, c[0x4][0x150] ;  /* 0x0100540000047ab9 */ /* 0x000fe20000000a00 */
[----:B------:R-:W-:Y:S02]  /*14dc0*/  IMAD.U32 R4, RZ, RZ, UR6 ;  /* 0x00000006ff047e24 */ /* 0x000fe4000f8e00ff */
[----:B------:R-:W-:Y:S02]  /*14dd0*/  IMAD.U32 R5, RZ, RZ, UR7 ;  /* 0x00000007ff057e24 */ /* 0x000fe4000f8e00ff */
[----:B------:R-:W-:Y:S02]  /*14de0*/  IMAD.U32 R6, RZ, RZ, UR8 ;  /* 0x00000008ff067e24 */ /* 0x000fe4000f8e00ff */
[----:B------:R-:W-:-:S02]  /*14df0*/  IMAD.U32 R7, RZ, RZ, UR9 ;  /* 0x00000009ff077e24 */ /* 0x000fc4000f8e00ff */
[----:B------:R-:W-:Y:S02]  /*14e00*/  IMAD.U32 R10, RZ, RZ, UR4 ;  /* 0x00000004ff0a7e24 */ /* 0x000fe4000f8e00ff */
[----:B------:R-:W-:Y:S02]  /*14e10*/  IMAD.U32 R11, RZ, RZ, UR5 ;  /* 0x00000005ff0b7e24 */ /* 0x000fe4000f8e00ff */
[----:B------:R-:W-:Y:S02]  /*14e20*/  IMAD.MOV.U32 R8, RZ, RZ, 0x70 ;  /* 0x00000070ff087424 */ /* 0x000fe400078e00ff */
[----:B------:R-:W-:Y:S02]  /*14e30*/  IMAD.MOV.U32 R12, RZ, RZ, 0x1 ;  /* 0x00000001ff0c7424 */ /* 0x000fe400078e00ff */
[----:B0-----:R-:W-:-:S07]  /*14e40*/  IMAD.MOV.U32 R13, RZ, RZ, RZ ;  /* 0x000000ffff0d7224 */ /* 0x001fce00078e00ff */
[----:B------:R-:W-:-:S07]  /*14e50*/  LEPC R20, `(.L_x_1334) ;  /* 0x000000001014794e */ /* 0x000fce0000000000 */
[----:B-1----:R-:W-:Y:S05]  /*14e60*/  CALL.ABS.NOINC R2 ;  /* 0x0000000002007343 */ /* 0x002fea0003c00000 */
.L_x_1334:
[----:B------:R-:W-:Y:S05]  /*14e70*/  BSYNC B6 ;  /* 0x0000000000067941 */ /* 0x000fea0003800000 */
.L_x_1333:
[----:B------:R-:W3:Y:S01]  /*14e80*/  LDL R0, [R1+0xc] ;  /* 0x00000c0001007983 */ /* 0x000ee20000100800 */
[----:B------:R-:W-:Y:S02]  /*14e90*/  ULDC.64 UR4, c[0x0][0x9f8] ;  /* 0x00027e0000047ab9 */ /* 0x000fe40000000a00 */
[----:B------:R-:W-:Y:S01]  /*14ea0*/  ISETP.NE.U32.AND P0, PT, RZ, UR4, PT ;  /* 0x00000004ff007c0c */ /* 0x000fe2000bf05070 */
[----:B------:R-:W4:Y:S01]  /*14eb0*/  LDL R17, [R1+0x3c] ;  /* 0x00003c0001117983 */ /* 0x000f220000100800 */
[----:B------:R-:W-:Y:S02]  /*14ec0*/  ULDC.64 UR6, c[0x0][0x208] ;  /* 0x0000820000067ab9 */ /* 0x000fe40000000a00 */
[----:B------:R-:W-:Y:S01]  /*14ed0*/  ISETP.NE.AND.EX P0, PT, RZ, UR5, PT, P0 ;  /* 0x00000005ff007c0c */ /* 0x000fe2000bf05300 */
[----:B------:R-:W-:-:S12]  /*14ee0*/  ULDC.64 UR4, c[0x0][0xa08] ;  /* 0x0002820000047ab9 */ /* 0x000fd80000000a00 */
[----:B------:R-:W5:Y:S01]  /*14ef0*/  @P0 LDC.64 R2, c[0x0][0x9f8] ;  /* 0x00027e00ff020b82 */ /* 0x000f620000000a00 */
[----:B---3--:R-:W-:Y:S02]  /*14f00*/  IMAD.MOV.U32 R7, RZ, RZ, R0 ;  /* 0x000000ffff077224 */ /* 0x008fe400078e0000 */
[----:B-----5:R-:W-:-:S05]  /*14f10*/  @P0 IMAD.WIDE R2, R0, 0x4, R2 ;  /* 0x0000000400020825 */ /* 0x020fca00078e0202 */
[----:B------:R3:W0:Y:S01]  /*14f20*/  @P0 LDG.E R7, desc[UR6][R2.64] ;  /* 0x0000000602070981 */ /* 0x000622000c1e1900 */
[----:B----4-:R-:W-:Y:S01]  /*14f30*/  VIADD R0, R17, 0xffffffff ;  /* 0xffffffff11007836 */ /* 0x010fe20000000000 */
[----:B---3--:R-:W3:Y:S02]  /*14f40*/  LDC.64 R2, c[0x0][0x418] ;  /* 0x00010600ff027b82 */ /* 0x008ee40000000a00 */
[----:B---3--:R-:W-:Y:S01]  /*14f50*/  LOP3.LUT P0, RZ, R2, UR4, RZ, 0xfc, !PT ;  /* 0x0000000402ff7c12 */ /* 0x008fe2000f80fcff */
[----:B------:R-:W-:-:S03]  /*14f60*/  UMOV UR4, 0xffffffff ;  /* 0xffffffff00047882 */ /* 0x000fc60000000000 */
[----:B------:R-:W-:Y:S02]  /*14f70*/  LOP3.LUT P0, RZ, R3, UR5, RZ, 0xfc, P0 ;  /* 0x0000000503ff7c12 */ /* 0x000fe4000800fcff */
[----:B0-----:R-:W-:Y:S01]  /*14f80*/  SHF.R.S32.HI R8, RZ, 0x1f, R7 ;  /* 0x0000001fff087819 */ /* 0x001fe20000011407 */
[----:B------:R0:W-:Y:S01]  /*14f90*/  STL [R1+0x8], R7 ;  /* 0x0000080701007387 */ /* 0x0001e20000100800 */
[----:B------:R-:W-:-:S03]  /*14fa0*/  SEL R17, R7, RZ, !P0 ;  /* 0x000000ff07117207 */ /* 0x000fc60004000000 */
[----:B------:R0:W-:Y:S01]  /*14fb0*/  STL [R1+0x1c], R8 ;  /* 0x00001c0801007387 */ /* 0x0001e20000100800 */
[----:B------:R-:W-:Y:S05]  /*14fc0*/  BRA.DIV UR4, `(.L_x_1336) ;  /* 0x0000005e04ec7947 */ /* 0x000fea000b800000 */
[----:B-1----:R-:W1:Y:S02]  /*14fd0*/  S2R R4, SR_TID.X ;  /* 0x0000000000047919 */ /* 0x002e640000002100 */
[----:B-1----:R-:W-:-:S04]  /*14fe0*/  SHF.R.U32.HI R4, RZ, 0x5, R4 ;  /* 0x00000005ff047819 */ /* 0x002fc80000011604 */
[----:B------:R-:W-:-:S05]  /*14ff0*/  LOP3.LUT R4, R4, 0x3, RZ, 0xc0, !PT ;  /* 0x0000000304047812 */ /* 0x000fca00078ec0ff */
[----:B------:R1:W3:Y:S02]  /*15000*/  SHFL.IDX PT, R14, R4, RZ, 0x1f ;  /* 0x00001fff040e7589 */ /* 0x0002e400000e0000 */
.L_x_1453:
[----:B-1----:R-:W4:Y:S01]  /*15010*/  LDL.LU R4, [R1+0x18] ;  /* 0x0000180001047983 */ /* 0x002f220000300800 */
[----:B------:R-:W-:Y:S02]  /*15020*/  PLOP3.LUT P1, PT, PT, PT, PT, 0x8, 0x0 ;  /* 0x000000000000781c */ /* 0x000fe40003f2e170 */
[----:B---3--:R-:W-:Y:S01]  /*15030*/  ISETP.NE.AND P0, PT, R14, RZ, PT ;  /* 0x000000ff0e00720c */ /* 0x008fe20003f05270 */
[----:B------:R1:W-:Y:S01]  /*15040*/  STL [R1+0x4], R0 ;  /* 0x0000040001007387 */ /* 0x0003e20000100800 */
[----:B----4-:R-:W-:-:S09]  /*15050*/  LOP3.LUT R4, R4, 0xfffffffe, RZ, 0xc0, !PT ;  /* 0xfffffffe04047812 */ /* 0x010fd200078ec0ff */
[----:B------:R-:W-:-:S05]  /*15060*/  @P1 LOP3.LUT R4, R4, 0x1, RZ, 0xfc, !PT ;  /* 0x0000000104041812 */ /* 0x000fca00078efcff */
[----:B------:R1:W-:Y:S01]  /*15070*/  STL [R1+0x18], R4 ;  /* 0x0000180401007387 */ /* 0x0003e20000100800 */
[----:B------:R-:W-:Y:S05]  /*15080*/  @P0 BRA `(.L_x_1337) ;  /* 0x00000004004c0947 */ /* 0x000fea0003800000 */
[----:B------:R-:W-:-:S03]  /*15090*/  UMOV UR4, 0xffffffff ;  /* 0xffffffff00047882 */ /* 0x000fc60000000000 */
[----:B------:R-:W-:Y:S05]  /*150a0*/  BRA.DIV UR4, `(.L_x_1338) ;  /* 0x0000005e04e87947 */ /* 0x000fea000b800000 */
[----:B------:R-:W-:-:S13]  /*150b0*/  ELECT P6, URZ, PT ;  /* 0x00000000003f782f */ /* 0x000fda00038c0000 */
.L_x_1456:
[----:B------:R-:W-:Y:S05]  /*150c0*/  @!P6 BRA `(.L_x_1337) ;  /* 0x00000004003ce947 */ /* 0x000fea0003800000 */
[----:B------:R-:W-:-:S04]  /*150d0*/  ISETP.NE.U32.AND P0, PT, R2, RZ, PT ;  /* 0x000000ff0200720c */ /* 0x000fc80003f05070 */
[----:B------:R-:W-:-:S13]  /*150e0*/  ISETP.NE.AND.EX P0, PT, R3, RZ, PT, P0 ;  /* 0x000000ff0300720c */ /* 0x000fda0003f05300 */
[----:B------:R-:W-:Y:S05]  /*150f0*/  @!P0 BRA `(.L_x_1339) ;  /* 0x0000000000548947 */ /* 0x000fea0003800000 */
[----:B------:R-:W3:Y:S01]  /*15100*/  LDC R6, c[0x0][0x43c] ;  /* 0x00010f00ff067b82 */ /* 0x000ee20000000800 */
[----:B------:R-:W-:Y:S01]  /*15110*/  IMAD.MOV.U32 R9, RZ, RZ, R0 ;  /* 0x000000ffff097224 */ /* 0x000fe200078e0000 */
[----:B------:R-:W-:Y:S01]  /*15120*/  ULDC.64 UR4, c[0x0][0x428] ;  /* 0x00010a0000047ab9 */ /* 0x000fe20000000a00 */
[----:B------:R-:W-:Y:S02]  /*15130*/  ULDC.64 UR6, c[0x0][0x208] ;  /* 0x0000820000067ab9 */ /* 0x000fe40000000a00 */
[----:B-1----:R-:W-:Y:S01]  /*15140*/  IMAD.MOV.U32 R0, RZ, RZ, R9 ;  /* 0x000000ffff007224 */ /* 0x002fe200078e0009 */
[----:B---3--:R-:W-:-:S13]  /*15150*/  ISETP.NE.AND P0, PT, R6, 0x1, PT ;  /* 0x000000010600780c */ /* 0x008fda0003f05270 */
[----:B------:R-:W1:Y:S02]  /*15160*/  @P0 LDC.64 R4, c[0x0][0x440] ;  /* 0x00011000ff040b82 */ /* 0x000e640000000a00 */
[----:B-1----:R-:W-:-:S05]  /*15170*/  @P0 IMAD.HI.U32 R4, R9, R4, RZ ;  /* 0x0000000409040227 */ /* 0x002fca00078e00ff */
        /* <DEDUP_REMOVED lines=13> */
.L_x_1339:
[----:B---3--:R-:W3:Y:S01]  /*15250*/  LDL R2, [R1+0x10] ;  /* 0x0000100001027983 */ /* 0x008ee20000100800 */
[----:B-1----:R-:W-:Y:S01]  /*15260*/  IMAD R0, R19, 0x8, R18 ;  /* 0x0000000813007824 */ /* 0x002fe200078e0212 */
[----:B---3--:R-:W-:-:S04]  /*15270*/  SHF.L.U32 R2, R2, 0x1f, RZ ;  /* 0x0000001f02027819 */ /* 0x008fc800000006ff */
[----:B------:R-:W1:Y:S02]  /*15280*/  SYNCS.PHASECHK.TRANS64.TRYWAIT P0, [R0+URZ+0x30840], R2 ;  /* 0x03084002000075a7 */ /* 0x000e64000800017f */
[----:B-1----:R-:W-:Y:S05]  /*15290*/  @!P0 BRA `(.L_x_1340) ;  /* 0x0000005c008c8947 */ /* 0x002fea0003800000 */
.L_x_1457:
[----:B------:R-:W3:Y:S02]  /*152a0*/  S2R R3, SR_TID.X ;  /* 0x0000000000037919 */ /* 0x000ee40000002100 */
[----:B---3--:R-:W-:-:S04]  /*152b0*/  LOP3.LUT R3, R3, 0x7f, RZ, 0xc0, !PT ;  /* 0x0000007f03037812 */ /* 0x008fc800078ec0ff */
[----:B------:R-:W-:-:S13]  /*152c0*/  ISETP.NE.AND P0, PT, R3, RZ, PT ;  /* 0x000000ff0300720c */ /* 0x000fda0003f05270 */
[----:B------:R-:W-:Y:S05]  /*152d0*/  @P0 BRA `(.L_x_1341) ;  /* 0x00000000001c0947 */ /* 0x000fea0003800000 */
[----:B------:R-:W3:Y:S01]  /*152e0*/  S2R R3, SR_TID.X ;  /* 0x0000000000037919 */ /* 0x000ee20000002100 */
[----:B-1----:R-:W-:-:S04]  /*152f0*/  IMAD.MOV.U32 R2, RZ, RZ, 0x8000 ;  /* 0x00008000ff027424 */ /* 0x002fc800078e00ff */
[----:B------:R4:W-:Y:S01]  /*15300*/  SYNCS.ARRIVE.TRANS64 RZ, [R0+URZ+0x30830], R2 ;  /* 0x0308300200ff79a7 */ /* 0x0009e2000800003f */
[----:B---3--:R-:W-:-:S04]  /*15310*/  LOP3.LUT R3, R3, 0x1f, RZ, 0xc0, !PT ;  /* 0x0000001f03037812 */ /* 0x008fc800078ec0ff */
[----:B------:R-:W-:-:S13]  /*15320*/  ISETP.NE.AND P0, PT, R3, RZ, PT ;  /* 0x000000ff0300720c */ /* 0x000fda0003f05270 */
[----:B----4-:R-:W-:Y:S05]  /*15330*/  @!P0 BRA `(.L_x_1341) ;  /* 0x0000000000048947 */ /* 0x010fea0003800000 */
[----:B------:R-:W-:Y:S01]  /*15340*/  BPT.TRAP 0x1 ;  /* 0x000000040000795c */ /* 0x000fe20000300000 */
.L_x_1341:
[----:B-1----:R-:W3:Y:S04]  /*15350*/  LDL R2, [R1+0x14] ;  /* 0x0000140001027983 */ /* 0x002ee80000100800 */
[----:B------:R-:W4:Y:S01]  /*15360*/  LDL R3, [R1+0x4] ;  /* 0x0000040001037983 */ /* 0x000f220000100800 */
[----:B------:R-:W-:Y:S01]  /*15370*/  R2UR UR9, R0 ;  /* 0x00000000000972ca */ /* 0x000fe200000e0000 */
[----:B------:R-:W-:-:S05]  /*15380*/  IMAD R0, R19, 0x8000, R18 ;  /* 0x0000800013007824 */ /* 0x000fca00078e0212 */
[----:B------:R-:W-:Y:S01]  /*15390*/  R2UR UR14, R0 ;  /* 0x00000000000e72ca */ /* 0x000fe200000e0000 */
[----:B------:R-:W-:Y:S01]  /*153a0*/  UIADD3 UR4, UP0, UR36, 0x370, URZ ;  /* 0x0000037024047890 */ /* 0x000fe2000ff1e03f */
[----:B---3--:R-:W-:Y:S02]  /*153b0*/  R2UR UR5, R2 ;  /* 0x00000000020572ca */ /* 0x008fe400000e0000 */
[----:B------:R-:W3:Y:S01]  /*153c0*/  LDL.LU R2, [R1+0x18] ;  /* 0x0000180001027983 */ /* 0x000ee20000300800 */
[----:B----4-:R-:W-:Y:S02]  /*153d0*/  R2UR UR11, R3 ;  /* 0x00000000030b72ca */ /* 0x010fe400000e0000 */
[----:B------:R-:W-:Y:S02]  /*153e0*/  R2UR UR12, R16 ;  /* 0x00000000100c72ca */ /* 0x000fe400000e0000 */
[----:B-----5:R-:W-:Y:S01]  /*153f0*/  R2UR UR13, R17 ;  /* 0x00000000110d72ca */ /* 0x020fe200000e0000 */
[----:B------:R-:W-:Y:S01]  /*15400*/  UIADD3 UR9, UR9, 0x30830, URZ ;  /* 0x0003083009097890 */ /* 0x000fe2000fffe03f */
[----:B------:R-:W-:-:S02]  /*15410*/  PLOP3.LUT P0, PT, PT, PT, PT, 0x80, 0x0 ;  /* 0x000000000000781c */ /* 0x000fc40003f0f070 */
[----:B------:R-:W-:Y:S02]  /*15420*/  UIADD3 UR8, UR14, 0x20400, URZ ;  /* 0x000204000e087890 */ /* 0x000fe4000fffe03f */
[----:B------:R-:W-:-:S03]  /*15430*/  UIADD3 UR15, UR14, 0x22400, URZ ;  /* 0x000224000e0f7890 */ /* 0x000fc6000fffe03f */
[----:B------:R-:W-:Y:S02]  /*15440*/  ULEA UR11, UR11, UR5, 0x6 ;  /* 0x000000050b0b7291 */ /* 0x000fe4000f8e303f */
[----:B------:R-:W-:Y:S02]  /*15450*/  UIADD3.X UR5, URZ, UR37, URZ, UP0, !UPT ;  /* 0x000000253f057290 */ /* 0x000fe400087fe43f */
[----:B------:R-:W-:Y:S01]  /*15460*/  UIADD3 UR17, UR14, 0x24400, URZ ;  /* 0x000244000e117890 */ /* 0x000fe2000fffe03f */
[----:B------:R-:W-:Y:S01]  /*15470*/  UMOV UR10, URZ ;  /* 0x0000003f000a7c82 */ /* 0x000fe20008000000 */
[----:B------:R-:W-:Y:S01]  /*15480*/  UMOV UR6, 0x0 ;  /* 0x0000000000067882 */ /* 0x000fe20000000000 */
[----:B------:R-:W-:Y:S01]  /*15490*/  UMOV UR7, 0x14f00000 ;  /* 0x14f0000000077882 */ /* 0x000fe20000000000 */
[----:B------:R-:W-:Y:S01]  /*154a0*/  UMOV UR16, 0x40 ;  /* 0x0000004000107882 */ /* 0x000fe20000000000 */
[----:B------:R-:W-:Y:S02]  /*154b0*/  UIADD3 UR18, UR14, 0x26400, URZ ;  /* 0x000264000e127890 */ /* 0x000fe4000fffe03f */
[----:B------:R1:W-:Y:S01]  /*154c0*/  UTMALDG.4D [UR8], [UR4], desc[UR6] ;  /* 0x00000608040075b4 */ /* 0x0003e20008019000 */
[----:B------:R-:W-:Y:S01]  /*154d0*/  UMOV UR14, 0x80 ;  /* 0x00000080000e7882 */ /* 0x000fe20000000000 */
[----:B-1----:R-:W-:Y:S01]  /*154e0*/  UMOV UR8, UR15 ;  /* 0x0000000f00087c82 */ /* 0x002fe20008000000 */
[----:B------:R-:W-:-:S02]  /*154f0*/  UMOV UR10, UR16 ;  /* 0x00000010000a7c82 */ /* 0x000fc40008000000 */
[----:B------:R1:W-:Y:S02]  /*15500*/  UTMALDG.4D [UR8], [UR4], desc[UR6] ;  /* 0x00000608040075b4 */ /* 0x0003e40008019000 */
[----:B-1----:R-:W-:Y:S01]  /*15510*/  UMOV UR8, UR17 ;  /* 0x0000001100087c82 */ /* 0x002fe20008000000 */
[----:B------:R-:W-:Y:S01]  /*15520*/  UMOV UR10, UR14 ;  /* 0x0000000e000a7c82 */ /* 0x000fe20008000000 */
[----:B------:R-:W-:Y:S01]  /*15530*/  UMOV UR14, 0xc0 ;  /* 0x000000c0000e7882 */ /* 0x000fe20000000000 */
[----:B------:R1:W-:Y:S02]  /*15540*/  UTMALDG.4D [UR8], [UR4], desc[UR6] ;  /* 0x00000608040075b4 */ /* 0x0003e40008019000 */
[----:B-1----:R-:W-:Y:S01]  /*15550*/  UMOV UR8, UR18 ;  /* 0x0000001200087c82 */ /* 0x002fe20008000000 */
[----:B------:R-:W-:Y:S02]  /*15560*/  UMOV UR10, UR14 ;  /* 0x0000000e000a7c82 */ /* 0x000fe40008000000 */
[----:B------:R4:W-:Y:S01]  /*15570*/  UTMALDG.4D [UR8], [UR4], desc[UR6] ;  /* 0x00000608040075b4 */ /* 0x0009e20008019000 */
[----:B---3--:R-:W-:-:S04]  /*15580*/  LOP3.LUT R2, R2, 0xfffffffe, RZ, 0xc0, !PT ;  /* 0xfffffffe02027812 */ /* 0x008fc800078ec0ff */
[----:B------:R-:W-:-:S05]  /*15590*/  @P0 LOP3.LUT R2, R2, 0x1, RZ, 0xfc, !PT ;  /* 0x0000000102020812 */ /* 0x000fca00078efcff */
[----:B------:R4:W-:Y:S01]  /*155a0*/  STL [R1+0x18], R2 ;  /* 0x0000180201007387 */ /* 0x0009e20000100800 */
[----:B------:R-:W-:Y:S01]  /*155b0*/  NOP ;  /* 0x0000000000007918 */ /* 0x000fe20000000000 */
.L_x_1337:
[----:B------:R-:W1:Y:S01]  /*155c0*/  LDL.LU R3, [R1+0x30] ;  /* 0x0000300001037983 */ /* 0x000e620000300800 */
[----:B------:R-:W-:Y:S05]  /*155d0*/  WARPSYNC.ALL ;  /* 0x0000000000007948 */ /* 0x000fea0003800000 */
[----:B----4-:R-:W-:Y:S01]  /*155e0*/  ULDC.64 UR4, c[0x0][0x298] ;  /* 0x0000a60000047ab9 */ /* 0x010fe20000000a00 */
[----:B------:R-:W-:Y:S01]  /*155f0*/  BSSY B6, `(.L_x_1342) ;  /* 0x000001c000067945 */ /* 0x000fe20003800000 */
[----:B------:R-:W-:Y:S01]  /*15600*/  BAR.SYNC.DEFER_BLOCKING 0x8, 0x180 ;  /* 0x0206000000007b1d */ /* 0x000fe20000010000 */
[----:B-1----:R-:W-:Y:S01]  /*15610*/  SHF.R.S32.HI R0, RZ, 0x1f, R3 ;  /* 0x0000001fff007819 */ /* 0x002fe20000011403 */
[----:B------:R-:W-:-:S04]  /*15620*/  IMAD.WIDE.U32 R4, R3, UR4, RZ ;  /* 0x0000000403047c25 */ /* 0x000fc8000f8e00ff */
[----:B------:R-:W-:Y:S01]  /*15630*/  IMAD R2, R0, UR4, RZ ;  /* 0x0000000400027c24 */ /* 0x000fe2000f8e02ff */
[----:B------:R1:W-:Y:S01]  /*15640*/  STL.64 [R1+0x48], R4 ;  /* 0x0000480401007387 */ /* 0x0003e20000100a00 */
[----:B------:R-:W-:Y:S02]  /*15650*/  VIADD R0, R18, 0x10400 ;  /* 0x0001040012007836 */ /* 0x000fe40000000000 */
[----:B------:R-:W-:-:S03]  /*15660*/  IMAD R2, R3, UR5, R2 ;  /* 0x0000000503027c24 */ /* 0x000fc6000f8e0202 */
[----:B------:R-:W-:Y:S01]  /*15670*/  LOP3.LUT P0, RZ, R0, 0x3ff, RZ, 0xc0, !PT ;  /* 0x000003ff00ff7812 */ /* 0x000fe2000780c0ff */
[----:B------:R-:W-:-:S05]  /*15680*/  IMAD.IADD R0, R5, 0x1, R2 ;  /* 0x0000000105007824 */ /* 0x000fca00078e0202 */
[----:B------:R1:W-:Y:S07]  /*15690*/  STL [R1+0x30], R0 ;  /* 0x0000300001007387 */ /* 0x0003ee0000100800 */
[----:B------:R-:W-:Y:S05]  /*156a0*/  @!P0 BRA `(.L_x_1343) ;  /* 0x0000000000408947 */ /* 0x000fea0003800000 */
[----:B------:R-:W-:Y:S01]  /*156b0*/  MOV R2, 0x0 ;  /* 0x0000000000027802 */ /* 0x000fe20000000f00 */
[----:B------:R-:W-:Y:S01]  /*156c0*/  ULDC.64 UR6, c[0x4][0x1b8] ;  /* 0x01006e0000067ab9 */ /* 0x000fe20000000a00 */
[----:B------:R-:W-:Y:S01]  /*156d0*/  ULDC.64 UR8, c[0x4][0x1c0] ;  /* 0x0100700000087ab9 */ /* 0x000fe20000000a00 */
[----:B------:R-:W-:Y:S01]  /*156e0*/  ULDC.64 UR4, c[0x4][0x130] ;  /* 0x01004c0000047ab9 */ /* 0x000fe20000000a00 */
[----:B-1----:R-:W-:Y:S02]  /*156f0*/  IMAD.U32 R4, RZ, RZ, UR6 ;  /* 0x00000006ff047e24 */ /* 0x002fe4000f8e00ff */
[----:B------:R-:W1:Y:S01]  /*15700*/  LDC.64 R2, c[0x4][R2] ;  /* 0x0100000002027b82 */ /* 0x000e620000000a00 */
[----:B------:R-:W-:Y:S02]  /*15710*/  IMAD.U32 R5, RZ, RZ, UR7 ;  /* 0x00000007ff057e24 */ /* 0x000fe4000f8e00ff */
[----:B------:R-:W-:Y:S02]  /*15720*/  IMAD.U32 R6, RZ, RZ, UR8 ;  /* 0x00000008ff067e24 */ /* 0x000fe4000f8e00ff */
[----:B0-----:R-:W-:-:S02]  /*15730*/  IMAD.U32 R7, RZ, RZ, UR9 ;  /* 0x00000009ff077e24 */ /* 0x001fc4000f8e00ff */
[----:B--2---:R-:W-:Y:S02]  /*15740*/  IMAD.U32 R10, RZ, RZ, UR4 ;  /* 0x00000004ff0a7e24 */ /* 0x004fe4000f8e00ff */
[----:B------:R-:W-:Y:S02]  /*15750*/  IMAD.U32 R11, RZ, RZ, UR5 ;  /* 0x00000005ff0b7e24 */ /* 0x000fe4000f8e00ff */
[----:B------:R-:W-:Y:S02]  /*15760*/  IMAD.MOV.U32 R8, RZ, RZ, 0x70 ;  /* 0x00000070ff087424 */ /* 0x000fe400078e00ff */
[----:B------:R-:W-:Y:S02]  /*15770*/  IMAD.MOV.U32 R12, RZ, RZ, 0x1 ;  /* 0x00000001ff0c7424 */ /* 0x000fe400078e00ff */
[----:B------:R-:W-:-:S07]  /*15780*/  IMAD.MOV.U32 R13, RZ, RZ, RZ ;  /* 0x000000ffff0d7224 */ /* 0x000fce00078e00ff */
[----:B------:R-:W-:-:S07]  /*15790*/  LEPC R20, `(.L_x_1343) ;  /* 0x000000001014794e */ /* 0x000fce0000000000 */
[----:B-1----:R-:W-:Y:S05]  /*157a0*/  CALL.ABS.NOINC R2 ;  /* 0x0000000002007343 */ /* 0x002fea0003c00000 */
.L_x_1343:
[----:B------:R-:W-:Y:S05]  /*157b0*/  BSYNC B6 ;  /* 0x0000000000067941 */ /* 0x000fea0003800000 */
.L_x_1342:
[----:B-1----:R-:W3:Y:S01]  /*157c0*/  LDL.LU R0, [R1+0x30] ;  /* 0x0000300001007983 */ /* 0x002ee20000300800 */
[----:B------:R-:W-:Y:S01]  /*157d0*/  ULDC.64 UR6, c[0x0][0xa00] ;  /* 0x0002800000067ab9 */ /* 0x000fe20000000a00 */
[----:B0-----:R-:W0:Y:S01]  /*157e0*/  LDC R7, c[0x0][0x448] ;  /* 0x00011200ff077b82 */ /* 0x001e220000000800 */
[----:B------:R-:W-:Y:S01]  /*157f0*/  ULDC.64 UR4, c[0x0][0x2d8] ;  /* 0x0000b60000047ab9 */ /* 0x000fe20000000a00 */
[----:B------:R-:W3:Y:S04]  /*15800*/  LDL.LU.64 R2, [R1+0x48] ;  /* 0x0000480001027983 */ /* 0x000ee80000300a00 */
[----:B------:R-:W4:Y:S04]  /*15810*/  LDL R5, [R1+0xc] ;  /* 0x00000c0001057983 */ /* 0x000f280000100800 */
[----:B------:R-:W2:Y:S01]  /*15820*/  LDL R8, [R1+0x28] ;  /* 0x0000280001087983 */ /* 0x000ea20000100800 */
[----:B------:R-:W-:-:S04]  /*15830*/  ISETP.NE.U32.AND P0, PT, RZ, UR6, PT ;  /* 0x00000006ff007c0c */ /* 0x000fc8000bf05070 */
[----:B------:R-:W-:Y:S01]  /*15840*/  ISETP.NE.AND.EX P0, PT, RZ, UR7, PT, P0 ;  /* 0x00000007ff007c0c */ /* 0x000fe2000bf05300 */
[----:B------:R-:W1:Y:S02]  /*15850*/  S2R R9, SR_TID.X ;  /* 0x0000000000097919 */ /* 0x000e640000002100 */
[----:B-1----:R-:W-:Y:S02]  /*15860*/  IMAD.SHL.U32 R9, R9, 0x10, RZ ;  /* 0x0000001009097824 */ /* 0x002fe400078e00ff */
[----:B---3--:R-:W-:Y:S01]  /*15870*/  IMAD.MOV.U32 R3, RZ, RZ, R0 ;  /* 0x000000ffff037224 */ /* 0x008fe200078e0000 */
[----:B----4-:R-:W-:-:S04]  /*15880*/  SHF.R.S32.HI R0, RZ, 0x1f, R5 ;  /* 0x0000001fff007819 */ /* 0x010fc80000011405 */
[----:B------:R-:W-:Y:S02]  /*15890*/  SEL R4, R0, RZ, !P0 ;  /* 0x000000ff00047207 */ /* 0x000fe40004000000 */
[----:B------:R-:W-:Y:S02]  /*158a0*/  SEL R0, R5, RZ, !P0 ;  /* 0x000000ff05007207 */ /* 0x000fe40004000000 */
[----:B------:R-:W1:Y:S01]  /*158b0*/  S2R R5, SR_TID.X ;  /* 0x0000000000057919 */ /* 0x000e620000002100 */
[----:B0-----:R-:W-:Y:S01]  /*158c0*/  ISETP.NE.AND P0, PT, R7, 0x1, PT ;  /* 0x000000010700780c */ /* 0x001fe20003f05270 */
[----:B------:R-:W-:-:S04]  /*158d0*/  IMAD.WIDE.U32 R2, R16, UR4, R2 ;  /* 0x0000000410027c25 */ /* 0x000fc8000f8e0002 */
[----:B------:R-:W-:Y:S01]  /*158e0*/  IMAD R3, R16, UR5, R3 ;  /* 0x0000000510037c24 */ /* 0x000fe2000f8e0203 */
[----:B------:R-:W-:-:S07]  /*158f0*/  ULDC.64 UR4, c[0x0][0x2e0] ;  /* 0x0000b80000047ab9 */ /* 0x000fce0000000a00 */
[----:B------:R-:W0:Y:S01]  /*15900*/  @P0 LDC R6, c[0x0][0x450] ;  /* 0x00011400ff060b82 */ /* 0x000e220000000800 */
[----:B-1----:R-:W-:-:S04]  /*15910*/  LOP3.LUT R5, R5, 0x7f, RZ, 0xc0, !PT ;  /* 0x0000007f05057812 */ /* 0x002fc800078ec0ff */
[----:B------:R-:W-:-:S04]  /*15920*/  SHF.R.U32.HI R5, RZ, 0x3, R5 ;  /* 0x00000003ff057819 */ /* 0x000fc80000011605 */
[----:B------:R-:W-:Y:S02]  /*15930*/  LOP3.LUT R9, R5, 0x70, R9, 0xf8, !PT ;  /* 0x0000007005097812 */ /* 0x000fe400078ef809 */
[----:B------:R-:W1:Y:S01]  /*15940*/  @P0 LDC R5, c[0x0][0x44c] ;  /* 0x00011300ff050b82 */ /* 0x000e620000000800 */
[----:B------:R-:W-:Y:S02]  /*15950*/  IMAD R4, R4, UR4, RZ ;  /* 0x0000000404047c24 */ /* 0x000fe4000f8e02ff */
[----:B------:R-:W-:-:S04]  /*15960*/  IMAD.WIDE.U32 R2, R0, UR4, R2 ;  /* 0x0000000400027c25 */ /* 0x000fc8000f8e0002 */
[----:B------:R-:W-:Y:S01]  /*15970*/  IMAD R0, R0, UR5, R4 ;  /* 0x0000000500007c24 */ /* 0x000fe2000f8e0204 */
[----:B------:R-:W-:Y:S01]  /*15980*/  ULDC.64 UR4, c[0x0][0x2d0] ;  /* 0x0000b40000047ab9 */ /* 0x000fe20000000a00 */
[----:B--2---:R-:W-:Y:S02]  /*15990*/  IMAD.IADD R4, R9, 0x1, R8 ;  /* 0x0000000109047824 */ /* 0x004fe400078e0208 */
[----:B------:R-:W2:Y:S01]  /*159a0*/  S2R R9, SR_TID.X ;  /* 0x0000000000097919 */ /* 0x000ea20000002100 */
[----:B------:R-:W-:Y:S02]  /*159b0*/  IMAD.IADD R3, R3, 0x1, R0 ;  /* 0x0000000103037824 */ /* 0x000fe400078e0200 */
[----:B------:R-:W-:Y:S02]  /*159c0*/  IMAD.MOV.U32 R0, RZ, RZ, R4 ;  /* 0x000000ffff007224 */ /* 0x000fe400078e0004 */
[----:B-1----:R-:W-:-:S05]  /*159d0*/  @P0 IMAD.HI.U32 R5, R4, R5, RZ ;  /* 0x0000000504050227 */ /* 0x002fca00078e00ff */
[----:B0-----:R-:W-:-:S05]  /*159e0*/  @P0 SHF.R.U32.HI R0, RZ, R6, R5 ;  /* 0x00000006ff000219 */ /* 0x001fca0000011605 */
[----:B------:R-:W-:-:S04]  /*159f0*/  IMAD.MOV R5, RZ, RZ, -R0 ;  /* 0x000000ffff057224 */ /* 0x000fc800078e0a00 */
[----:B------:R-:W-:Y:S01]  /*15a00*/  IMAD R4, R7, R5, R4 ;  /* 0x0000000507047224 */ /* 0x000fe200078e0204 */
[----:B------:R-:W-:Y:S01]  /*15a10*/  SHF.R.S32.HI R5, RZ, 0x1f, R0 ;  /* 0x0000001fff057819 */ /* 0x000fe20000011400 */
[----:B------:R-:W-:-:S04]  /*15a20*/  IMAD.WIDE.U32 R2, R0, UR4, R2 ;  /* 0x0000000400027c25 */ /* 0x000fc8000f8e0002 */
[----:B------:R-:W-:-:S04]  /*15a30*/  IMAD R5, R5, UR4, RZ ;  /* 0x0000000405057c24 */ /* 0x000fc8000f8e02ff */
[----:B------:R-:W-:Y:S01]  /*15a40*/  IMAD R0, R0, UR5, R5 ;  /* 0x0000000500007c24 */ /* 0x000fe2000f8e0205 */
[----:B------:R-:W-:-:S03]  /*15a50*/  ULDC.64 UR4, c[0x0][0x2c8] ;  /* 0x0000b20000047ab9 */ /* 0x000fc60000000a00 */
[----:B------:R-:W-:Y:S01]  /*15a60*/  IMAD.IADD R3, R3, 0x1, R0 ;  /* 0x0000000103037824 */ /* 0x000fe200078e0200 */
[----:B------:R-:W-:Y:S01]  /*15a70*/  SHF.R.S32.HI R0, RZ, 0x1f, R4 ;  /* 0x0000001fff007819 */ /* 0x000fe20000011404 */
[----:B--2---:R-:W-:-:S04]  /*15a80*/  IMAD.SHL.U32 R9, R9, 0x8, RZ ;  /* 0x0000000809097824 */ /* 0x004fc800078e00ff */
[----:B------:R-:W-:Y:S01]  /*15a90*/  IMAD R0, R0, UR4, RZ ;  /* 0x0000000400007c24 */ /* 0x000fe2000f8e02ff */
[----:B------:R-:W-:Y:S01]  /*15aa0*/  LOP3.LUT R9, R9, 0x38, RZ, 0xc0, !PT ;  /* 0x0000003809097812 */ /* 0x000fe200078ec0ff */
[----:B------:R-:W-:-:S04]  /*15ab0*/  IMAD.WIDE.U32 R2, R4, UR4, R2 ;  /* 0x0000000404027c25 */ /* 0x000fc8000f8e0002 */
[----:B------:R-:W-:Y:S01]  /*15ac0*/  IMAD R4, R4, UR5, R0 ;  /* 0x0000000504047c24 */ /* 0x000fe2000f8e0200 */
[C---:B------:R-:W-:Y:S01]  /*15ad0*/  LOP3.LUT R12, R9.reuse, 0x40, RZ, 0xfc, !PT ;  /* 0x00000040090c7812 */ /* 0x040fe200078efcff */
[----:B------:R-:W-:Y:S01]  /*15ae0*/  ULDC.64 UR4, c[0x0][0x280] ;  /* 0x0000a00000047ab9 */ /* 0x000fe20000000a00 */
[----:B------:R-:W-:Y:S01]  /*15af0*/  LOP3.LUT R11, R9, 0x80, RZ, 0xfc, !PT ;  /* 0x00000080090b7812 */ /* 0x000fe200078efcff */
[----:B------:R-:W-:Y:S01]  /*15b00*/  IMAD.IADD R3, R3, 0x1, R4 ;  /* 0x0000000103037824 */ /* 0x000fe200078e0204 */
[----:B------:R-:W-:Y:S02]  /*15b10*/  LOP3.LUT R9, R9, 0xc0, RZ, 0xfc, !PT ;  /* 0x000000c009097812 */ /* 0x000fe400078efcff */
[----:B------:R-:W-:Y:S01]  /*15b20*/  LEA R4, P0, R2, UR4, 0x1 ;  /* 0x0000000402047c11 */ /* 0x000fe2000f8008ff */
[----:B------:R-:W-:Y:S02]  /*15b30*/  ULDC UR4, c[0x0][0x2b8] ;  /* 0x0000ae0000047ab9 */ /* 0x000fe40000000800 */
[----:B------:R-:W-:-:S02]  /*15b40*/  ISETP.GE.AND P3, PT, R9, UR4, PT ;  /* 0x0000000409007c0c */ /* 0x000fc4000bf66270 */
[----:B------:R0:W5:Y:S01]  /*15b50*/  LDL R9, [R1+0x20] ;  /* 0x0000200001097983 */ /* 0x0001620000100800 */
[----:B------:R-:W1:Y:S01]  /*15b60*/  S2R R10, SR_TID.X ;  /* 0x00000000000a7919 */ /* 0x000e620000002100 */
[----:B------:R-:W-:Y:S02]  /*15b70*/  LEA.HI.X R3, R2, UR5, R3, 0x1, P0 ;  /* 0x0000000502037c11 */ /* 0x000fe400080f0c03 */
[----:B------:R-:W-:Y:S02]  /*15b80*/  ISETP.GE.AND P1, PT, R12, UR4, PT ;  /* 0x000000040c007c0c */ /* 0x000fe4000bf26270 */
[----:B------:R-:W-:Y:S01]  /*15b90*/  ISETP.GE.AND P2, PT, R11, UR4, PT ;  /* 0x000000040b007c0c */ /* 0x000fe2000bf46270 */
[----:B-1----:R-:W-:-:S05]  /*15ba0*/  IMAD.SHL.U32 R10, R10, 0x8, RZ ;  /* 0x000000080a0a7824 */ /* 0x002fca00078e00ff */
[----:B------:R-:W-:-:S04]  /*15bb0*/  LOP3.LUT R10, R10, 0x38, RZ, 0xc0, !PT ;  /* 0x000000380a0a7812 */ /* 0x000fc800078ec0ff */
[----:B------:R-:W-:Y:S01]  /*15bc0*/  ISETP.GE.AND P0, PT, R10, UR4, PT ;  /* 0x000000040a007c0c */ /* 0x000fe2000bf06270 */
[----:B------:R-:W-:-:S03]  /*15bd0*/  UMOV UR4, 0xffffffff ;  /* 0xffffffff00047882 */ /* 0x000fc60000000000 */
[----:B0-----:R-:W-:Y:S09]  /*15be0*/  BRA.DIV UR4, `(.L_x_1344) ;  /* 0x00000056044c7947 */ /* 0x001ff2000b800000 */
[----:B------:R-:W2:Y:S04]  /*15bf0*/  LDL.LU R6, [R1+0x2c] ;  /* 0x00002c0001067983 */ /* 0x000ea80000300800 */
[----:B------:R-:W3:Y:S01]  /*15c00*/  LDL.LU R11, [R1+0x28] ;  /* 0x00002800010b7983 */ /* 0x000ee20000300800 */
[----:B------:R-:W0:Y:S02]  /*15c10*/  S2R R8, SR_TID.X ;  /* 0x0000000000087919 */ /* 0x000e240000002100 */
[----:B0-----:R-:W-:-:S04]  /*15c20*/  LOP3.LUT R8, R8, 0x7f, RZ, 0xc0, !PT ;  /* 0x0000007f08087812 */ /* 0x001fc800078ec0ff */
[----:B------:R-:W-:Y:S01]  /*15c30*/  SHF.R.U32.HI R8, RZ, 0x3, R8 ;  /* 0x00000003ff087819 */ /* 0x000fe20000011608 */
[----:B------:R-:W-:Y:S01]  /*15c40*/  ULDC.64 UR4, c[0x0][0x208] ;  /* 0x0000820000047ab9 */ /* 0x000fe20000000a00 */
[----:B--2---:R-:W-:Y:S02]  /*15c50*/  IMAD R2, R6, R7, RZ ;  /* 0x0000000706027224 */ /* 0x004fe400078e02ff */
[----:B------:R-:W0:Y:S01]  /*15c60*/  SHFL.IDX PT, R7, R4, RZ, 0x181f ;  /* 0x00181fff04077589 */ /* 0x000e2200000e0000 */
[----:B---3--:R-:W-:-:S03]  /*15c70*/  IMAD.IADD R0, R8, 0x1, R11 ;  /* 0x0000000108007824 */ /* 0x008fc600078e020b */
[----:B------:R-:W1:Y:S02]  /*15c80*/  SHFL.IDX PT, R6, R3, RZ, 0x181f ;  /* 0x00181fff03067589 */ /* 0x000e6400000e0000 */
[----:B------:R-:W-:-:S13]  /*15c90*/  ISETP.GE.AND P5, PT, R0, R2, PT ;  /* 0x000000020000720c */ /* 0x000fda0003fa6270 */
[----:B0-----:R-:W-:-:S05]  /*15ca0*/  @!P5 LEA R7, P4, R10, R7, 0x1 ;  /* 0x000000070a07d211 */ /* 0x001fca00078808ff */
[----:B-1----:R-:W-:-:S05]  /*15cb0*/  @!P5 IMAD.X R6, RZ, RZ, R6, P4 ;  /* 0x000000ffff06d224 */ /* 0x002fca00020e0606 */
[----:B------:R-:W-:-:S04]  /*15cc0*/  @!P5 LOP3.LUT R7, R7, R6, RZ, 0x3c, !PT ;  /* 0x000000060707d212 */ /* 0x000fc800078e3cff */
[----:B------:R-:W-:-:S04]  /*15cd0*/  @!P5 LOP3.LUT R6, R7, R6, RZ, 0x3c, !PT ;  /* 0x000000060706d212 */ /* 0x000fc800078e3cff */
[----:B------:R-:W-:Y:S01]  /*15ce0*/  @!P5 LOP3.LUT R7, R7, R6, RZ, 0x3c, !PT ;  /* 0x000000060707d212 */ /* 0x000fe200078e3cff */
[----:B------:R-:W-:-:S04]  /*15cf0*/  VIADD R5, R0, 0x10 ;  /* 0x0000001000057836 */ /* 0x000fc80000000000 */
        /* <DEDUP_REMOVED lines=78> */
.L_x_1474:
        /* <DEDUP_REMOVED lines=14> */
.L_x_1346:
[----:B------:R-:W-:Y:S05]  /*162c0*/  BSYNC B0 ;  /* 0x0000000000007941 */ /* 0x000fea0003800000 */
.L_x_1345:
[----:B------:R-:W-:Y:S01]  /*162d0*/  NOP ;  /* 0x0000000000007918 */ /* 0x000fe20000000000 */
[----:B------:R-:W-:Y:S01]  /*162e0*/  PLOP3.LUT P0, PT, PT, PT, PT, 0x80, 0x0 ;  /* 0x000000000000781c */ /* 0x000fe20003f0f070 */
[----:B0-----:R-:W-:-:S12]  /*162f0*/  VIADD R6, R18, 0x30800 ;  /* 0x0003080012067836 */ /* 0x001fd80000000000 */
.L_x_1347:
        /* <DEDUP_REMOVED lines=18> */
.L_x_1475:
[----:B------:R-:W-:Y:S05]  /*16420*/  BSYNC B0 ;  /* 0x0000000000007941 */ /* 0x000fea0003800000 */
.L_x_1348:
[----:B------:R-:W0:Y:S04]  /*16430*/  LDL R2, [R1+0x3c] ;  /* 0x00003c0001027983 */ /* 0x000e280000100800 */
[----:B------:R-:W3:Y:S01]  /*16440*/  LDL R4, [R1+0x24] ;  /* 0x0000240001047983 */ /* 0x000ee20000100800 */
[----:B------:R-:W-:Y:S01]  /*16450*/  BSSY B0, `(.L_x_1350) ;  /* 0x00002a8000007945 */ /* 0x000fe20003800000 */
[----:B0-----:R-:W-:-:S05]  /*16460*/  VIADD R0, R2, 0xfffffffe ;  /* 0xfffffffe02007836 */ /* 0x001fca0000000000 */
[----:B---3--:R-:W-:-:S13]  /*16470*/  ISETP.GE.AND P0, PT, R0, R4, PT ;  /* 0x000000040000720c */ /* 0x008fda0003f06270 */
[----:B------:R-:W-:Y:S05]  /*16480*/  @!P0 BRA `(.L_x_1351) ;  /* 0x0000002800908947 */ /* 0x000fea0003800000 */
[----:B------:R-:W3:Y:S04]  /*16490*/  LDL.LU R2, [R1+0x40] ;  /* 0x0000400001027983 */ /* 0x000ee80000300800 */
[----:B------:R-:W4:Y:S04]  /*164a0*/  LDL.LU R8, [R1+0x38] ;  /* 0x0000380001087983 */ /* 0x000f280000300800 */
[----:B--2---:R-:W2:Y:S04]  /*164b0*/  LDL.LU R3, [R1+0x54] ;  /* 0x0000540001037983 */ /* 0x004ea80000300800 */
[----:B------:R-:W5:Y:S04]  /*164c0*/  LDL.LU R7, [R1+0x34] ;  /* 0x0000340001077983 */ /* 0x000f680000300800 */
[----:B-1----:R-:W5:Y:S01]  /*164d0*/  LDL.LU R5, [R1+0x58] ;  /* 0x0000580001057983 */ /* 0x002f620000300800 */
[----:B------:R-:W-:Y:S01]  /*164e0*/  LOP3.LUT R11, RZ, R4, RZ, 0x33, !PT ;  /* 0x00000004ff0b7212 */ /* 0x000fe200078e33ff */
[----:B------:R-:W-:Y:S01]  /*164f0*/  BSSY B2, `(.L_x_1352) ;  /* 0x00000e9000027945 */ /* 0x000fe20003800000 */
[----:B---3--:R-:W-:-:S04]  /*16500*/  VIADD R2, R2, 0x1 ;  /* 0x0000000102027836 */ /* 0x008fc80000000000 */
[----:B----4-:R-:W-:Y:S01]  /*16510*/  IMAD R2, R2, R8, RZ ;  /* 0x0000000802027224 */ /* 0x010fe200078e02ff */
[----:B--2---:R-:W-:-:S04]  /*16520*/  LOP3.LUT R3, RZ, R3, RZ, 0x33, !PT ;  /* 0x00000003ff037212 */ /* 0x004fc800078e33ff */
[----:B------:R-:W-:-:S04]  /*16530*/  LOP3.LUT R2, RZ, R2, RZ, 0x33, !PT ;  /* 0x00000002ff027212 */ /* 0x000fc800078e33ff */
[----:B-----5:R-:W-:Y:S02]  /*16540*/  VIADDMNMX R2, R2, -R7, R3, !PT ;  /* 0x8000000702027246 */ /* 0x020fe40007800103 */
[----:B------:R-:W-:-:S04]  /*16550*/  LOP3.LUT R8, RZ, R5, RZ, 0x33, !PT ;  /* 0x00000005ff087212 */ /* 0x000fc800078e33ff */
[----:B------:R-:W-:-:S04]  /*16560*/  VIMNMX R8, R2, R8, !PT ;  /* 0x0000000802087248 */ /* 0x000fc80007fe0100 */
[----:B------:R-:W-:Y:S02]  /*16570*/  VIADDMNMX R11, R8, 0x2, R11, !PT ;  /* 0x00000002080b7846 */ /* 0x000fe4000780010b */
[----:B------:R-:W-:-:S05]  /*16580*/  LOP3.LUT R2, RZ, R8, RZ, 0x33, !PT ;  /* 0x00000008ff027212 */ /* 0x000fca00078e33ff */
        /* <DEDUP_REMOVED lines=39> */
.L_x_1356:
[----:B------:R-:W-:Y:S01]  /*16800*/  IMAD R3, R9, 0x8, R18 ;  /* 0x0000000809037824 */ /* 0x000fe200078e0212 */
[----:B------:R-:W-:Y:S01]  /*16810*/  SHF.L.U32 R2, R10, 0x1f, RZ ;  /* 0x0000001f0a027819 */ /* 0x000fe200000006ff */
[----:B------:R-:W-:Y:S03]  /*16820*/  BSSY B3, `(.L_x_1357) ;  /* 0x0000003000037945 */ /* 0x000fe60003800000 */
[----:B------:R-:W1:Y:S02]  /*16830*/  SYNCS.PHASECHK.TRANS64.TRYWAIT P0, [R3+URZ+0x30840], R2 ;  /* 0x03084002030075a7 */ /* 0x000e64000800017f */
[----:B-1----:R-:W-:Y:S05]  /*16840*/  @!P0 BRA `(.L_x_1358) ;  /* 0x0000005400548947 */ /* 0x002fea0003800000 */
.L_x_1476:
[----:B------:R-:W-:Y:S05]  /*16850*/  BSYNC B3 ;  /* 0x0000000000037941 */ /* 0x000fea0003800000 */
.L_x_1357:
        /* <DEDUP_REMOVED lines=12> */
.L_x_1360:
[----:B------:R-:W-:Y:S05]  /*16920*/  BSYNC B3 ;  /* 0x0000000000037941 */ /* 0x000fea0003800000 */
.L_x_1359:
        /* <DEDUP_REMOVED lines=12> */
.L_x_1361:
        /* <DEDUP_REMOVED lines=16> */
.L_x_1362:
        /* <DEDUP_REMOVED lines=16> */
.L_x_1363:
        /* <DEDUP_REMOVED lines=16> */
.L_x_1364:
        /* <DEDUP_REMOVED lines=16> */
.L_x_1477:
[----:B------:R-:W-:Y:S05]  /*16df0*/  BSYNC B3 ;  /* 0x0000000000037941 */ /* 0x000fea0003800000 */
.L_x_1365:
        /* <DEDUP_REMOVED lines=12> */
.L_x_1368:
[----:B------:R-:W-:Y:S05]  /*16ec0*/  BSYNC B3 ;  /* 0x0000000000037941 */ /* 0x000fea0003800000 */
.L_x_1367:
        /* <DEDUP_REMOVED lines=13> */
.L_x_1369:
        /* <DEDUP_REMOVED lines=15> */
.L_x_1370:
        /* <DEDUP_REMOVED lines=15> */
.L_x_1371:
        /* <DEDUP_REMOVED lines=15> */
.L_x_1372:
        /* <DEDUP_REMOVED lines=12> */
.L_x_1355:
[----:B------:R-:W-:Y:S05]  /*17330*/  BSYNC B1 ;  /* 0x0000000000017941 */ /* 0x000fea0003800000 */
.L_x_1354:
[----:B0-----:R-:W2:Y:S01]  /*17340*/  LDL.LU R0, [R1+0x3c] ;  /* 0x00003c0001007983 */ /* 0x001ea20000300800 */
[----:B------:R-:W-:-:S03]  /*17350*/  IMAD.MOV.U32 R19, RZ, RZ, R9 ;  /* 0x000000ffff137224 */ /* 0x000fc600078e0009 */
[----:B------:R0:W-:Y:S02]  /*17360*/  STL [R1+0x10], R10 ;  /* 0x0000100a01007387 */ /* 0x0001e40000100800 */
[----:B0-2---:R-:W-:-:S07]  /*17370*/  VIADD R0, R0, 0xfffffffd ;  /* 0xfffffffd00007836 */ /* 0x005fce0000000000 */
.L_x_1353:
[----:B------:R-:W-:Y:S05]  /*17380*/  BSYNC B2 ;  /* 0x0000000000027941 */ /* 0x000fea0003800000 */
.L_x_1352:
[----:B------:R-:W-:-:S05]  /*17390*/  VIADD R11, R11, 0xfffffffe ;  /* 0xfffffffe0b0b7836 */ /* 0x000fca0000000000 */
[----:B------:R-:W-:-:S13]  /*173a0*/  ISETP.NE.AND P0, PT, R11, R8, PT ;  /* 0x000000080b00720c */ /* 0x000fda0003f05270 */
[----:B------:R-:W-:Y:S05]  /*173b0*/  @!P0 BRA `(.L_x_1351) ;  /* 0x0000001800c48947 */ /* 0x000fea0003800000 */
[----:B------:R-:W-:-:S07]  /*173c0*/  IMAD.MOV.U32 R9, RZ, RZ, R17 ;  /* 0x000000ffff097224 */ /* 0x000fce00078e0011 */
.L_x_1411:
        /* <DEDUP_REMOVED lines=36> */
.L_x_1375:
[----:B------:R-:W-:Y:S01]  /*17610*/  IMAD R3, R4, 0x8, R18 ;  /* 0x0000000804037824 */ /* 0x000fe200078e0212 */
[----:B------:R-:W-:Y:S01]  /*17620*/  SHF.L.U32 R2, R5, 0x1f, RZ ;  /* 0x0000001f05027819 */ /* 0x000fe200000006ff */
[----:B------:R-:W-:Y:S03]  /*17630*/  BSSY B2, `(.L_x_1376) ;  /* 0x0000003000027945 */ /* 0x000fe60003800000 */
[----:B------:R-:W1:Y:S02]  /*17640*/  SYNCS.PHASECHK.TRANS64.TRYWAIT P0, [R3+URZ+0x30840], R2 ;  /* 0x03084002030075a7 */ /* 0x000e64000800017f */
[----:B-1----:R-:W-:Y:S05]  /*17650*/  @!P0 BRA `(.L_x_1377) ;  /* 0x0000004400f88947 */ /* 0x002fea0003800000 */
.L_x_1478:
[----:B------:R-:W-:Y:S05]  /*17660*/  BSYNC B2 ;  /* 0x0000000000027941 */ /* 0x000fea0003800000 */
.L_x_1376:
        /* <DEDUP_REMOVED lines=12> */
.L_x_1379:
[----:B------:R-:W-:Y:S05]  /*17730*/  BSYNC B2 ;  /* 0x0000000000027941 */ /* 0x000fea0003800000 */
.L_x_1378:
        /* <DEDUP_REMOVED lines=12> */
.L_x_1380:
        /* <DEDUP_REMOVED lines=16> */
.L_x_1381:
        /* <DEDUP_REMOVED lines=16> */
.L_x_1382:
        /* <DEDUP_REMOVED lines=16> */
.L_x_1383:
        /* <DEDUP_REMOVED lines=16> */
.L_x_1479:
[----:B------:R-:W-:Y:S05]  /*17c00*/  BSYNC B2 ;  /* 0x0000000000027941 */ /* 0x000fea0003800000 */
.L_x_1384:
        /* <DEDUP_REMOVED lines=11> */
.L_x_1387:
[----:B------:R-:W-:Y:S05]  /*17cc0*/  BSYNC B2 ;  /* 0x0000000000027941 */ /* 0x000fea0003800000 */
.L_x_1386:
        /* <DEDUP_REMOVED lines=12> */
.L_x_1388:
        /* <DEDUP_REMOVED lines=15> */
.L_x_1389:
        /* <DEDUP_REMOVED lines=15> */
.L_x_1390:
        /* <DEDUP_REMOVED lines=15> */
.L_x_1391:
        /* <DEDUP_REMOVED lines=12> */
.L_x_1374:
[----:B------:R-:W-:Y:S05]  /*18120*/  BSYNC B1 ;  /* 0x0000000000017941 */ /* 0x000fea0003800000 */
.L_x_1373:
[----:B------:R-:W2:Y:S01]  /*18130*/  LDL R2, [R1+0x18] ;  /* 0x0000180001027983 */ /* 0x000ea20000100800 */
[----:B------:R-:W-:Y:S01]  /*18140*/  VIADD R19, R4, 0x1 ;  /* 0x0000000104137836 */ /* 0x000fe20000000000 */
[----:B------:R-:W-:Y:S01]  /*18150*/  BSSY B1, `(.L_x_1392) ;  /* 0x00000d3000017945 */ /* 0x000fe20003800000 */
[----:B0-----:R-:W-:-:S03]  /*18160*/  VIADD R7, R0, 0xffffffff ;  /* 0xffffffff00077836 */ /* 0x001fc60000000000 */
        /* <DEDUP_REMOVED lines=32> */
.L_x_1394:
[----:B------:R-:W-:Y:S01]  /*18370*/  IMAD R2, R19, 0x8, R18 ;  /* 0x0000000813027824 */ /* 0x000fe200078e0212 */
[----:B------:R-:W-:Y:S01]  /*18380*/  SHF.L.U32 R3, R12, 0x1f, RZ ;  /* 0x0000001f0c037819 */ /* 0x000fe200000006ff */
[----:B------:R-:W-:Y:S03]  /*18390*/  BSSY B2, `(.L_x_1395) ;  /* 0x0000003000027945 */ /* 0x000fe60003800000 */
[----:B------:R-:W2:Y:S02]  /*183a0*/  SYNCS.PHASECHK.TRANS64.TRYWAIT P0, [R2+URZ+0x30840], R3 ;  /* 0x03084003020075a7 */ /* 0x000ea4000800017f */
[----:B--2---:R-:W-:Y:S05]  /*183b0*/  @!P0 BRA `(.L_x_1396) ;  /* 0x0000003800c88947 */ /* 0x004fea0003800000 */
.L_x_1480:
[----:B------:R-:W-:Y:S05]  /*183c0*/  BSYNC B2 ;  /* 0x0000000000027941 */ /* 0x000fea0003800000 */
.L_x_1395:
        /* <DEDUP_REMOVED lines=12> */
.L_x_1398:
[----:B------:R-:W-:Y:S05]  /*18490*/  BSYNC B2 ;  /* 0x0000000000027941 */ /* 0x000fea0003800000 */
.L_x_1397:
        /* <DEDUP_REMOVED lines=13> */
.L_x_1399:
        /* <DEDUP_REMOVED lines=16> */
.L_x_1400:
        /* <DEDUP_REMOVED lines=16> */
.L_x_1401:
        /* <DEDUP_REMOVED lines=16> */
.L_x_1402:
        /* <DEDUP_REMOVED lines=15> */
.L_x_1481:
[----:B------:R-:W-:Y:S05]  /*18960*/  BSYNC B2 ;  /* 0x0000000000027941 */ /* 0x000fea0003800000 */
.L_x_1403:
        /* <DEDUP_REMOVED lines=11> */
.L_x_1406:
[----:B------:R-:W-:Y:S05]  /*18a20*/  BSYNC B2 ;  /* 0x0000000000027941 */ /* 0x000fea0003800000 */
.L_x_1405:
        /* <DEDUP_REMOVED lines=12> */
.L_x_1407:
        /* <DEDUP_REMOVED lines=15> */
.L_x_1408:
        /* <DEDUP_REMOVED lines=15> */
.L_x_1409:
        /* <DEDUP_REMOVED lines=15> */
.L_x_1410:
        /* <DEDUP_REMOVED lines=12> */
.L_x_1393:
[----:B------:R-:W-:Y:S05]  /*18e80*/  BSYNC B1 ;  /* 0x0000000000017941 */ /* 0x000fea0003800000 */
.L_x_1392:
[----:B------:R-:W2:Y:S01]  /*18e90*/  LDL R2, [R1+0x24] ;  /* 0x0000240001027983 */ /* 0x000ea20000100800 */
[----:B------:R-:W-:Y:S01]  /*18ea0*/  VIADD R0, R0, 0xfffffffe ;  /* 0xfffffffe00007836 */ /* 0x000fe20000000000 */
[----:B--2---:R-:W-:-:S13]  /*18eb0*/  ISETP.GT.AND P0, PT, R7, R2, PT ;  /* 0x000000020700720c */ /* 0x004fda0003f04270 */
[----:B------:R-:W-:Y:S05]  /*18ec0*/  @P0 BRA `(.L_x_1411) ;  /* 0xffffffe400400947 */ /* 0x000fea000383ffff */
.L_x_1351:
[----:B------:R-:W-:Y:S05]  /*18ed0*/  BSYNC B0 ;  /* 0x0000000000007941 */ /* 0x000fea0003800000 */
.L_x_1350:
[----:B--2---:R-:W2:Y:S01]  /*18ee0*/  S2R R3, SR_TID.X ;  /* 0x0000000000037919 */ /* 0x004ea20000002100 */
        /* <DEDUP_REMOVED lines=18> */
.L_x_1413:
[----:B------:R-:W-:Y:S05]  /*19010*/  BSYNC B0 ;  /* 0x0000000000007941 */ /* 0x000fea0003800000 */
.L_x_1412:
[----:B--2---:R-:W2:Y:S01]  /*19020*/  LDL R0, [R1+0x18] ;  /* 0x0000180001007983 */ /* 0x004ea20000100800 */
[----:B------:R-:W-:Y:S01]  /*19030*/  BSSY B0, `(.L_x_1414) ;  /* 0x0000058000007945 */ /* 0x000fe20003800000 */
[----:B--2---:R-:W-:-:S13]  /*19040*/  LOP3.LUT P0, RZ, R0, 0x1, RZ, 0xc0, !PT ;  /* 0x0000000100ff7812 */ /* 0x004fda000780c0ff */
        /* <DEDUP_REMOVED lines=8> */
.L_x_1482:
[----:B------:R-:W-:Y:S05]  /*190d0*/  BSYNC B1 ;  /* 0x0000000000017941 */ /* 0x000fea0003800000 */
.L_x_1416:
        /* <DEDUP_REMOVED lines=9> */
.L_x_1419:
[----:B------:R-:W-:Y:S05]  /*19170*/  BSYNC B1 ;  /* 0x0000000000017941 */ /* 0x000fea0003800000 */
.L_x_1418:
        /* <DEDUP_REMOVED lines=12> */
.L_x_1420:
        /* <DEDUP_REMOVED lines=15> */
.L_x_1421:
        /* <DEDUP_REMOVED lines=15> */
.L_x_1422:
        /* <DEDUP_REMOVED lines=15> */
.L_x_1423:
        /* <DEDUP_REMOVED lines=10> */
.L_x_1415:
[----:B------:R-:W-:Y:S05]  /*195b0*/  BSYNC B0 ;  /* 0x0000000000007941 */ /* 0x000fea0003800000 */
.L_x_1414:
[----:B------:R-:W2:Y:S01]  /*195c0*/  LDL.LU R4, [R1+0x10] ;  /* 0x0000100001047983 */ /* 0x000ea20000300800 */
[----:B------:R-:W-:-:S05]  /*195d0*/  VIADD R19, R19, 0x1 ;  /* 0x0000000113137836 */ /* 0x000fca0000000000 */
[----:B------:R-:W-:-:S04]  /*195e0*/  ISETP.NE.AND P0, PT, R19, 0x2, PT ;  /* 0x000000021300780c */ /* 0x000fc80003f05270 */
[----:B------:R-:W-:Y:S02]  /*195f0*/  SEL R0, RZ, 0x1, P0 ;  /* 0x00000001ff007807 */ /* 0x000fe40000000000 */
[----:B------:R-:W-:Y:S02]  /*19600*/  SEL R19, R19, RZ, P0 ;  /* 0x000000ff13137207 */ /* 0x000fe40000000000 */
[----:B--2---:R-:W-:-:S05]  /*19610*/  LOP3.LUT R4, R4, R0, RZ, 0x3c, !PT ;  /* 0x0000000004047212 */ /* 0x004fca00078e3cff */
[----:B------:R2:W-:Y:S02]  /*19620*/  STL [R1+0x10], R4 ;  /* 0x0000100401007387 */ /* 0x0005e40000100800 */
.L_x_1330:
[----:B------:R-:W-:Y:S05]  /*19630*/  BSYNC B7 ;  /* 0x0000000000077941 */ /* 0x000fea0003800000 */
.L_x_1328:
[----:B---3--:R-:W3:Y:S02]  /*19640*/  LDL R0, [R1+0x18] ;  /* 0x0000180001007983 */ /* 0x008ee40000100800 */
        /* <DEDUP_REMOVED lines=8> */
[----:B012---:R-:W0:Y:S04]  /*196d0*/  LDS.128 R4, [R18+0x308d0] ;  /* 0x0308d00012047984 */ /* 0x007e280000000c00 */
[----:B0-----:R1:W-:Y:S04]  /*196e0*/  STL.64 [R1], R4 ;  /* 0x0000000401007387 */ /* 0x0013e80000100a00 */
[----:B------:R1:W-:Y:S01]  /*196f0*/  STL.64 [R1+0x8], R6 ;  /* 0x0000080601007387 */ /* 0x0003e20000100a00 */
[----:B------:R-:W-:Y:S06]  /*19700*/  BAR.ARV 0x4, 0x180 ;  /* 0x0106000000007b1d */ /* 0x000fec0000002000 */
[----:B------:R-:W-:Y:S05]  /*19710*/  BRA `(.L_x_1425) ;  /* 0x00000010003c7947 */ /* 0x000fea0003800000 */
.L_x_1424:
[----:B------:R-:W3:Y:S01]  /*19720*/  S2R R16, SR_TID.X ;  /* 0x0000000000107919 */ /* 0x000ee20000002100 */
[----:B------:R-:W-:Y:S01]  /*19730*/  UMOV UR4, 0xffffffff ;  /* 0xffffffff00047882 */ /* 0x000fe20000000000 */
[----:B---3--:R-:W-:-:S04]  /*19740*/  LOP3.LUT R16, R16, 0x1f, RZ, 0xc0, !PT ;  /* 0x0000001f10107812 */ /* 0x008fc800078ec0ff */
[----:B------:R-:W-:Y:S01]  /*19750*/  ISETP.NE.AND P0, PT, R16, 0x1f, PT ;  /* 0x0000001f1000780c */ /* 0x000fe20003f05270 */
[----:B------:R-:W-:-:S12]  /*19760*/  BRA.DIV UR4, `(.L_x_1426) ;  /* 0x0000002a04187947 */ /* 0x000fd8000b800000 */
[----:B------:R-:W0:Y:S01]  /*19770*/  LDL.LU R3, [R1] ;  /* 0x0000000001037983 */ /* 0x000e220000300800 */
[----:B------:R-:W-:-:S03]  /*19780*/  ULDC UR4, c[0x0][0xc3c] ;  /* 0x00030f0000047ab9 */ /* 0x000fc60000000800 */
[----:B-12---:R-:W2:Y:S01]  /*19790*/  LDL R4, [R1+0xc] ;  /* 0x00000c0001047983 */ /* 0x006ea20000100800 */
[----:B------:R-:W-:Y:S01]  /*197a0*/  ULDC.64 UR6, c[0x0][0x208] ;  /* 0x0000820000067ab9 */ /* 0x000fe20000000a00 */
[----:B0-----:R-:W-:Y:S02]  /*197b0*/  IMAD.MOV.U32 R8, RZ, RZ, R3 ;  /* 0x000000ffff087224 */ /* 0x001fe400078e0003 */
[----:B--2---:R-:W-:-:S05]  /*197c0*/  IMAD.IADD R0, R4, 0x1, R16 ;  /* 0x0000000104007824 */ /* 0x004fca00078e0210 */
        /* <DEDUP_REMOVED lines=8> */
[C---:B------:R-:W-:Y:S02]  /*19850*/  ISETP.GE.U32.AND P2, PT, R16.reuse, 0x2, PT ;  /* 0x000000021000780c */ /* 0x040fe40003f46070 */
[C---:B------:R-:W-:Y:S01]  /*19860*/  ISETP.GE.U32.AND P3, PT, R16.reuse, 0x4, PT ;  /* 0x000000041000780c */ /* 0x040fe20003f66070 */
[----:B------:R-:W-:Y:S01]  /*19870*/  SHFL.IDX PT, R0, R8, RZ, 0x1f ;  /* 0x00001fff08007589 */ /* 0x000fe200000e0000 */
[C---:B------:R-:W-:Y:S02]  /*19880*/  ISETP.GE.U32.AND P4, PT, R16.reuse, 0x8, PT ;  /* 0x000000081000780c */ /* 0x040fe40003f86070 */
[----:B------:R-:W-:Y:S01]  /*19890*/  ISETP.GE.U32.AND P5, PT, R16, 0x10, PT ;  /* 0x000000101000780c */ /* 0x000fe20003fa6070 */
[----:B------:R-:W-:Y:S01]  /*198a0*/  SHFL.IDX PT, R9, R8, 0x1, 0x1f ;  /* 0x00201f0008097f89 */ /* 0x000fe200000e0000 */
[----:B--2---:R-:W-:Y:S01]  /*198b0*/  @!P1 IMAD.MOV.U32 R5, RZ, RZ, R6 ;  /* 0x000000ffff059224 */ /* 0x004fe200078e0006 */
[----:B------:R-:W-:-:S02]  /*198c0*/  CS2R R6, SRZ ;  /* 0x0000000000067805 */ /* 0x000fc4000001ff00 */
[----:B---3--:R-:W-:Y:S01]  /*198d0*/  @!P1 IMAD.MOV.U32 R7, RZ, RZ, R2 ;  /* 0x000000ffff079224 */ /* 0x008fe200078e0002 */
[----:B------:R-:W-:-:S03]  /*198e0*/  ISETP.NE.AND P1, PT, R16, RZ, PT ;  /* 0x000000ff1000720c */ /* 0x000fc60003f25270 */
[----:B------:R-:W-:-:S05]  /*198f0*/  IMAD R2, R7, R5, RZ ;  /* 0x0000000507027224 */ /* 0x000fca00078e02ff */
        /* <DEDUP_REMOVED lines=15> */
[----:B------:R0:W1:Y:S02]  /*199f0*/  SHFL.IDX PT, R10, R2, 0x1f, 0x1f ;  /* 0x03e01f00020a7f89 */ /* 0x00006400000e0000 */
.L_x_1492:
[----:B------:R-:W-:Y:S02]  /*19a00*/  ULDC UR4, c[0x0][0xc38] ;  /* 0x00030e0000047ab9 */ /* 0x000fe40000000800 */
[----:B------:R-:W-:-:S04]  /*19a10*/  IMAD.U32 R8, RZ, RZ, UR4 ;  /* 0x00000004ff087e24 */ /* 0x000fc8000f8e00ff */
[----:B-1----:R-:W-:-:S04]  /*19a20*/  IMAD R10, R10, R8, RZ ;  /* 0x000000080a0a7224 */ /* 0x002fc800078e02ff */
[----:B------:R-:W-:-:S05]  /*19a30*/  IMAD.IADD R4, R9, 0x1, R10 ;  /* 0x0000000109047824 */ /* 0x000fca00078e020a */
[----:B------:R-:W-:-:S13]  /*19a40*/  ISETP.GT.AND P6, PT, R4, R0, PT ;  /* 0x000000000400720c */ /* 0x000fda0003fc4270 */
[----:B------:R-:W-:Y:S05]  /*19a50*/  @P6 BRA `(.L_x_1427) ;  /* 0x0000000000b06947 */ /* 0x000fea0003800000 */
.L_x_1430:
[----:B------:R-:W2:Y:S01]  /*19a60*/  LDL.LU R3, [R1+0xc] ;  /* 0x00000c0001037983 */ /* 0x000ea20000300800 */
[----:B0-----:R-:W0:Y:S01]  /*19a70*/  LDC R2, c[0x0][0xc3c] ;  /* 0x00030f00ff027b82 */ /* 0x001e220000000800 */
[----:B--2---:R-:W-:-:S05]  /*19a80*/  VIADD R3, R3, 0x1f ;  /* 0x0000001f03037836 */ /* 0x004fca0000000000 */
[----:B0-----:R-:W-:-:S13]  /*19a90*/  ISETP.GE.AND P6, PT, R3, R2, PT ;  /* 0x000000020300720c */ /* 0x001fda0003fc6270 */
[----:B------:R-:W-:Y:S05]  /*19aa0*/  @P6 BRA `(.L_x_1428) ;  /* 0x0000000800f06947 */ /* 0x000fea0003800000 */
[----:B------:R-:W0:Y:S01]  /*19ab0*/  S2R R5, SR_TID.X ;  /* 0x0000000000057919 */ /* 0x000e220000002100 */
[----:B------:R-:W-:Y:S01]  /*19ac0*/  ULDC.64 UR4, c[0x0][0x208] ;  /* 0x0000820000047ab9 */ /* 0x000fe20000000a00 */
[----:B------:R1:W-:Y:S01]  /*19ad0*/  STL [R1+0xc], R3 ;  /* 0x00000c0301007387 */ /* 0x0003e20000100800 */
[----:B0-----:R-:W-:-:S05]  /*19ae0*/  LOP3.LUT R5, R5, 0x1f, RZ, 0xc0, !PT ;  /* 0x0000001f05057812 */ /* 0x001fca00078ec0ff */
[----:B------:R-:W-:Y:S02]  /*19af0*/  IMAD.IADD R7, R3, 0x1, R5 ;  /* 0x0000000103077824 */ /* 0x000fe400078e0205 */
[----:B------:R-:W-:-:S03]  /*19b00*/  IMAD.MOV.U32 R5, RZ, RZ, RZ ;  /* 0x000000ffff057224 */ /* 0x000fc600078e00ff */
[----:B------:R-:W-:-:S13]  /*19b10*/  ISETP.GE.OR P6, PT, R7, R2, !P0 ;  /* 0x000000020700720c */ /* 0x000fda00047c6670 */
[----:B-1----:R-:W0:Y:S02]  /*19b20*/  @!P6 LDC.64 R2, c[0x0][0xc80] ;  /* 0x00032000ff02eb82 */ /* 0x002e240000000a00 */
[----:B0-----:R-:W-:-:S05]  /*19b30*/  @!P6 IMAD.WIDE R2, R7, 0x4, R2 ;  /* 0x000000040702e825 */ /* 0x001fca00078e0202 */
[----:B------:R0:W2:Y:S02]  /*19b40*/  @!P6 LDG.E R5, desc[UR4][R2.64] ;  /* 0x000000040205e981 */ /* 0x0000a4000c1e1900 */
[----:B0-----:R-:W0:Y:S02]  /*19b50*/  @!P6 LDC.64 R2, c[0x0][0xc78] ;  /* 0x00031e00ff02eb82 */ /* 0x001e240000000a00 */
[----:B0-----:R-:W-:-:S04]  /*19b60*/  @!P6 IMAD.WIDE R2, R7, 0x4, R2 ;  /* 0x000000040702e825 */ /* 0x001fc800078e0202 */
[----:B------:R-:W-:-:S06]  /*19b70*/  IMAD.MOV.U32 R7, RZ, RZ, RZ ;  /* 0x000000ffff077224 */ /* 0x000fcc00078e00ff */
[----:B------:R-:W2:Y:S01]  /*19b80*/  @!P6 LDG.E R7, desc[UR4][R2.64] ;  /* 0x000000040207e981 */ /* 0x000ea2000c1e1900 */
[----:B------:R-:W-:Y:S01]  /*19b90*/  UMOV UR4, 0xffffffff ;  /* 0xffffffff00047882 */ /* 0x000fe20000000000 */
[----:B--2---:R-:W-:Y:S02]  /*19ba0*/  IMAD R2, R7, R5, RZ ;  /* 0x0000000507027224 */ /* 0x004fe400078e02ff */
[----:B------:R-:W-:Y:S05]  /*19bb0*/  BRA.DIV UR4, `(.L_x_1429) ;  /* 0x0000002a04647947 */ /* 0x000fea000b800000 */
        /* <DEDUP_REMOVED lines=16> */
.L_x_1500:
[----:B------:R-:W-:Y:S02]  /*19cc0*/  ULDC UR4, c[0x0][0xc38] ;  /* 0x00030e0000047ab9 */ /* 0x000fe40000000800 */
[----:B------:R-:W-:-:S04]  /*19cd0*/  IMAD.U32 R8, RZ, RZ, UR4 ;  /* 0x00000004ff087e24 */ /* 0x000fc8000f8e00ff */
[----:B-1----:R-:W-:-:S04]  /*19ce0*/  IMAD R10, R10, R8, RZ ;  /* 0x000000080a0a7224 */ /* 0x002fc800078e02ff */
[----:B------:R-:W-:-:S05]  /*19cf0*/  IMAD.IADD R4, R10, 0x1, R4 ;  /* 0x000000010a047824 */ /* 0x000fca00078e0204 */
[----:B------:R-:W-:-:S13]  /*19d00*/  ISETP.GT.AND P6, PT, R4, R0, PT ;  /* 0x000000000400720c */ /* 0x000fda0003fc4270 */
[----:B------:R-:W-:Y:S05]  /*19d10*/  @!P6 BRA `(.L_x_1430) ;  /* 0xfffffffc0050e947 */ /* 0x000fea000383ffff */
.L_x_1427:
[----:B------:R-:W-:Y:S01]  /*19d20*/  IMAD.IADD R10, R4, 0x1, -R10 ;  /* 0x00000001040a7824 */ /* 0x000fe200078e0a0a */
[----:B------:R-:W-:-:S03]  /*19d30*/  UMOV UR4, 0xffffffff ;  /* 0xffffffff00047882 */ /* 0x000fc60000000000 */
[----:B------:R-:W-:-:S05]  /*19d40*/  IMAD R3, R2, R8, R10 ;  /* 0x0000000802037224 */ /* 0x000fca00078e020a */
[----:B------:R-:W-:Y:S01]  /*19d50*/  ISETP.GT.AND P6, PT, R3, R0, PT ;  /* 0x000000000300720c */ /* 0x000fe20003fc4270 */
[----:B------:R-:W-:-:S12]  /*19d60*/  BRA.DIV UR4, `(.L_x_1431) ;  /* 0x0000002a04d07947 */ /* 0x000fd8000b800000 */
[----:B------:R-:W2:Y:S01]  /*19d70*/  LDL.LU R11, [R1+0xc] ;  /* 0x00000c00010b7983 */ /* 0x000ea20000300800 */
[----:B------:R-:W-:-:S04]  /*19d80*/  VOTE.ANY R3, PT, !P6 ;  /* 0x0000000000037806 */ /* 0x000fc800070e0100 */
[----:B------:R-:W1:Y:S02]  /*19d90*/  POPC R9, R3 ;  /* 0x0000000300097309 */ /* 0x000e640000000000 */
[----:B-1----:R2:W1:Y:S04]  /*19da0*/  SHFL.IDX PT, R4, R5, R9, 0x1f ;  /* 0x00001f0905047589 */ /* 0x00246800000e0000 */
[----:B------:R3:W4:Y:S01]  /*19db0*/  SHFL.IDX PT, R7, R7, R9, 0x1f ;  /* 0x00001f0907077589 */ /* 0x00072200000e0000 */
[----:B--2---:R-:W-:-:S05]  /*19dc0*/  IMAD.IADD R5, R9, 0x1, R11 ;  /* 0x0000000109057824 */ /* 0x004fca00078e020b */
[----:B-1--4-:R3:W-:Y:S02]  /*19dd0*/  STL [R1+0xc], R5 ;  /* 0x00000c0501007387 */ /* 0x0127e40000100800 */
.L_x_1505:
[----:B------:R-:W-:-:S13]  /*19de0*/  ISETP.NE.AND P0, PT, R3, RZ, PT ;  /* 0x000000ff0300720c */ /* 0x000fda0003f05270 */
[----:B------:R-:W-:Y:S05]  /*19df0*/  @!P0 BRA `(.L_x_1432) ;  /* 0x0000000000148947 */ /* 0x000fea0003800000 */
[----:B------:R-:W-:Y:S01]  /*19e00*/  UMOV UR4, 0xffffffff ;  /* 0xffffffff00047882 */ /* 0x000fe20000000000 */
[----:B---3--:R-:W-:Y:S02]  /*19e10*/  VIADD R9, R9, 0xffffffff ;  /* 0xffffffff09097836 */ /* 0x008fe40000000000 */
[----:B------:R-:W-:Y:S05]  /*19e20*/  BRA.DIV UR4, `(.L_x_1433) ;  /* 0x0000002e04087947 */ /* 0x000fea000b800000 */
[----:B0-----:R0:W2:Y:S02]  /*19e30*/  SHFL.IDX PT, R2, R2, R9, 0x1f ;  /* 0x00001f0902027589 */ /* 0x0010a400000e0000 */
.L_x_1508:
[----:B--2---:R-:W-:-:S07]  /*19e40*/  IMAD.MOV.U32 R6, RZ, RZ, R2 ;  /* 0x000000ffff067224 */ /* 0x004fce00078e0002 */
.L_x_1432:
[----:B0-----:R-:W-:Y:S01]  /*19e50*/  IMAD R2, R6, R8, R10 ;  /* 0x0000000806027224 */ /* 0x001fe200078e020a */
[----:B------:R-:W-:-:S03]  /*19e60*/  ISETP.NE.AND P0, PT, R7, 0x1, PT ;  /* 0x000000010700780c */ /* 0x000fc60003f05270 */
[----:B------:R-:W-:Y:S01]  /*19e70*/  IMAD.IADD R0, R0, 0x1, -R2 ;  /* 0x0000000100007824 */ /* 0x000fe200078e0a02 */
[----:B------:R0:W-:Y:S09]  /*19e80*/  STL [R1], R2 ;  /* 0x0000000201007387 */ /* 0x0001f20000100800 */
[----:B------:R-:W-:Y:S05]  /*19e90*/  @!P0 BRA `(.L_x_1434) ;  /* 0x0000000000e48947 */ /* 0x000fea0003800000 */
[----:B-1-3--:R-:W-:-:S04]  /*19ea0*/  IABS R5, R4 ;  /* 0x0000000400057213 */ /* 0x00afc80000000000 */
[----:B0-----:R-:W0:Y:S08]  /*19eb0*/  I2F.RP R2, R5 ;  /* 0x0000000500027306 */ /* 0x001e300000209400 */
[----:B0-----:R-:W0:Y:S02]  /*19ec0*/  MUFU.RCP R2, R2 ;  /* 0x0000000200027308 */ /* 0x001e240000001000 */
[----:B0-----:R-:W-:-:S06]  /*19ed0*/  VIADD R2, R2, 0xffffffe ;  /* 0x0ffffffe02027836 */ /* 0x001fcc0000000000 */
[----:B------:R-:W0:Y:S02]  /*19ee0*/  F2I.FTZ.U32.TRUNC.NTZ R3, R2 ;  /* 0x0000000200037305 */ /* 0x000e24000021f000 */
[----:B0-----:R-:W-:-:S04]  /*19ef0*/  IMAD.MOV R2, RZ, RZ, -R3 ;  /* 0x000000ffff027224 */ /* 0x001fc800078e0a03 */
[----:B------:R-:W-:Y:S02]  /*19f00*/  IMAD R8, R2, R5, RZ ;  /* 0x0000000502087224 */ /* 0x000fe400078e02ff */
[----:B------:R-:W-:-:S04]  /*19f10*/  IMAD.MOV.U32 R2, RZ, RZ, RZ ;  /* 0x000000ffff027224 */ /* 0x000fc800078e00ff */
[----:B------:R-:W-:Y:S01]  /*19f20*/  IMAD.HI.U32 R8, R3, R8, R2 ;  /* 0x0000000803087227 */ /* 0x000fe200078e0002 */
[----:B------:R-:W-:Y:S02]  /*19f30*/  IABS R2, R0 ;  /* 0x0000000000027213 */ /* 0x000fe40000000000 */
[----:B------:R-:W-:-:S03]  /*19f40*/  IABS R3, R4 ;  /* 0x0000000400037213 */ /* 0x000fc60000000000 */
[----:B------:R-:W-:-:S04]  /*19f50*/  IMAD.HI.U32 R8, R8, R2, RZ ;  /* 0x0000000208087227 */ /* 0x000fc800078e00ff */
[----:B------:R-:W-:-:S04]  /*19f60*/  IMAD.MOV R3, RZ, RZ, -R3 ;  /* 0x000000ffff037224 */ /* 0x000fc800078e0a03 */
[----:B------:R-:W-:-:S05]  /*19f70*/  IMAD R2, R8, R3, R2 ;  /* 0x0000000308027224 */ /* 0x000fca00078e0202 */
[----:B------:R-:W-:-:S13]  /*19f80*/  ISETP.GT.U32.AND P1, PT, R5, R2, PT ;  /* 0x000000020500720c */ /* 0x000fda0003f24070 */
[----:B------:R-:W-:Y:S02]  /*19f90*/  @!P1 IMAD.IADD R2, R2, 0x1, -R5 ;  /* 0x0000000102029824 */ /* 0x000fe400078e0a05 */
[----:B------:R-:W-:Y:S01]  /*19fa0*/  @!P1 VIADD R8, R8, 0x1 ;  /* 0x0000000108089836 */ /* 0x000fe20000000000 */
[----:B------:R-:W-:Y:S02]  /*19fb0*/  ISETP.NE.AND P1, PT, R4, RZ, PT ;  /* 0x000000ff0400720c */ /* 0x000fe40003f25270 */
[----:B------:R-:W-:Y:S02]  /*19fc0*/  ISETP.GE.U32.AND P0, PT, R2, R5, PT ;  /* 0x000000050200720c */ /* 0x000fe40003f06070 */
[----:B------:R-:W-:-:S04]  /*19fd0*/  IABS R5, R7 ;  /* 0x0000000700057213 */ /* 0x000fc80000000000 */
[----:B------:R-:W0:Y:S07]  /*19fe0*/  I2F.RP R2, R5 ;  /* 0x0000000500027306 */ /* 0x000e2e0000209400 */
[----:B------:R-:W-:Y:S01]  /*19ff0*/  @P0 VIADD R8, R8, 0x1 ;  /* 0x0000000108080836 */ /* 0x000fe20000000000 */
[----:B0-----:R-:W0:Y:S02]  /*1a000*/  MUFU.RCP R2, R2 ;  /* 0x0000000200027308 */ /* 0x001e240000001000 */
[----:B0-----:R-:W-:-:S06]  /*1a010*/  VIADD R2, R2, 0xffffffe ;  /* 0x0ffffffe02027836 */ /* 0x001fcc0000000000 */
[----:B------:R-:W0:Y:S02]  /*1a020*/  F2I.FTZ.U32.TRUNC.NTZ R3, R2 ;  /* 0x0000000200037305 */ /* 0x000e24000021f000 */
[----:B0-----:R-:W-:-:S04]  /*1a030*/  IMAD.MOV R2, RZ, RZ, -R3 ;  /* 0x000000ffff027224 */ /* 0x001fc800078e0a03 */
[----:B------:R-:W-:Y:S02]  /*1a040*/  IMAD R6, R2, R5, RZ ;  /* 0x0000000502067224 */ /* 0x000fe400078e02ff */
[----:B------:R-:W-:-:S04]  /*1a050*/  IMAD.MOV.U32 R2, RZ, RZ, RZ ;  /* 0x000000ffff027224 */ /* 0x000fc800078e00ff */
[----:B------:R-:W-:Y:S01]  /*1a060*/  IMAD.HI.U32 R6, R3, R6, R2 ;  /* 0x0000000603067227 */ /* 0x000fe200078e0002 */
[----:B------:R-:W-:-:S03]  /*1a070*/  LOP3.LUT R2, R0, R4, RZ, 0x3c, !PT ;  /* 0x0000000400027212 */ /* 0x000fc600078e3cff */
[----:B------:R-:W-:Y:S01]  /*1a080*/  IMAD.MOV.U32 R3, RZ, RZ, R8 ;  /* 0x000000ffff037224 */ /* 0x000fe200078e0008 */
[----:B------:R-:W-:Y:S02]  /*1a090*/  ISETP.GE.AND P2, PT, R2, RZ, PT ;  /* 0x000000ff0200720c */ /* 0x000fe40003f46270 */
[----:B------:R-:W-:-:S05]  /*1a0a0*/  IABS R8, R7 ;  /* 0x0000000700087213 */ /* 0x000fca0000000000 */
[----:B------:R-:W-:-:S06]  /*1a0b0*/  IMAD.MOV R8, RZ, RZ, -R8 ;  /* 0x000000ffff087224 */ /* 0x000fcc00078e0a08 */
        /* <DEDUP_REMOVED lines=9> */
[----:B------:R-:W-:Y:S01]  /*1a150*/  ISETP.GE.U32.AND P0, PT, R2, R5, PT ;  /* 0x000000050200720c */ /* 0x000fe20003f06070 */
[----:B------:R-:W-:-:S04]  /*1a160*/  IMAD.MOV R2, RZ, RZ, -R3 ;  /* 0x000000ffff027224 */ /* 0x000fc800078e0a03 */
[----:B------:R-:W-:Y:S01]  /*1a170*/  IMAD R0, R4, R2, R0 ;  /* 0x0000000204007224 */ /* 0x000fe200078e0200 */
[----:B------:R-:W-:-:S04]  /*1a180*/  LOP3.LUT R2, R3, R7, RZ, 0x3c, !PT ;  /* 0x0000000703027212 */ /* 0x000fc800078e3cff */
[----:B------:R-:W-:-:S03]  /*1a190*/  ISETP.GE.AND P2, PT, R2, RZ, PT ;  /* 0x000000ff0200720c */ /* 0x000fc60003f46270 */
[----:B------:R-:W-:-:S10]  /*1a1a0*/  @P0 VIADD R6, R6, 0x1 ;  /* 0x0000000106060836 */ /* 0x000fd40000000000 */
        /* <DEDUP_REMOVED lines=8> */
.L_x_1434:
[----:B-1-3--:R-:W2:Y:S01]  /*1a230*/  LDL R5, [R1+0xc] ;  /* 0x00000c0001057983 */ /* 0x00aea20000100800 */
[----:B0-----:R-:W2:Y:S01]  /*1a240*/  LDC.64 R2, c[0x0][0xc90] ;  /* 0x00032400ff027b82 */ /* 0x001ea20000000a00 */
[----:B------:R-:W-:Y:S01]  /*1a250*/  ULDC.64 UR4, c[0x0][0x208] ;  /* 0x0000820000047ab9 */ /* 0x000fe20000000a00 */
[----:B--2---:R-:W-:-:S05]  /*1a260*/  IMAD.WIDE R2, R5, 0x4, R2 ;  /* 0x0000000405027825 */ /* 0x004fca00078e0202 */
[----:B------:R-:W2:Y:S02]  /*1a270*/  LDG.E R6, desc[UR4][R2.64] ;  /* 0x0000000402067981 */ /* 0x000ea4000c1e1900 */
[----:B--2---:R-:W-:-:S05]  /*1a280*/  IMAD R5, R4, R6, RZ ;  /* 0x0000000604057224 */ /* 0x004fca00078e02ff */
[----:B------:R-:W-:-:S04]  /*1a290*/  IABS R7, R5 ;  /* 0x0000000500077213 */ /* 0x000fc80000000000 */
[----:B------:R-:W0:Y:S08]  /*1a2a0*/  I2F.RP R2, R7 ;  /* 0x0000000700027306 */ /* 0x000e300000209400 */
        /* <DEDUP_REMOVED lines=21> */
[----:B------:R-:W-:-:S05]  /*1a400*/  @!P1 LOP3.LUT R2, RZ, R5, RZ, 0x33, !PT ;  /* 0x00000005ff029212 */ /* 0x000fca00078e33ff */
[----:B------:R-:W-:Y:S02]  /*1a410*/  IMAD R7, R6, R2, RZ ;  /* 0x0000000206077224 */ /* 0x000fe400078e02ff */
[----:B------:R-:W-:Y:S02]  /*1a420*/  IMAD.MOV R2, RZ, RZ, -R2 ;  /* 0x000000ffff027224 */ /* 0x000fe400078e0a02 */
[----:B------:R-:W-:Y:S02]  /*1a430*/  IMAD.MOV R3, RZ, RZ, -R7 ;  /* 0x000000ffff037224 */ /* 0x000fe400078e0a07 */
[----:B------:R-:W-:-:S03]  /*1a440*/  IMAD R0, R5, R2, R0 ;  /* 0x0000000205007224 */ /* 0x000fc600078e0200 */
[----:B------:R-:W-:-:S04]  /*1a450*/  VIADDMNMX R6, R3, R8, R6, PT ;  /* 0x0000000803067246 */ /* 0x000fc80003800106 */
        /* <DEDUP_REMOVED lines=19> */
[----:B------:R-:W-:Y:S02]  /*1a590*/  LOP3.LUT R3, R0, R6, RZ, 0x3c, !PT ;  /* 0x0000000600037212 */ /* 0x000fe400078e3cff */
[----:B------:R-:W-:Y:S02]  /*1a5a0*/  IADD3 R0, R7, 0x1000000, R0 ;  /* 0x0100000007007810 */ /* 0x000fe40007ffe000 */
[----:B------:R-:W-:-:S07]  /*1a5b0*/  ISETP.GE.AND P2, PT, R3, RZ, PT ;  /* 0x000000ff0300720c */ /* 0x000fce0003f46270 */
[----:B------:R-:W-:-:S06]  /*1a5c0*/  @P0 VIADD R2, R2, 0x1 ;  /* 0x0000000102020836 */ /* 0x000fcc0000000000 */
[----:B------:R-:W-:Y:S01]  /*1a5d0*/  @!P2 IMAD.MOV R2, RZ, RZ, -R2 ;  /* 0x000000ffff02a224 */ /* 0x000fe200078e0a02 */
[----:B------:R-:W-:Y:S01]  /*1a5e0*/  @!P1 LOP3.LUT R2, RZ, R6, RZ, 0x33, !PT ;  /* 0x00000006ff029212 */ /* 0x000fe200078e33ff */
[----:B------:R-:W-:-:S04]  /*1a5f0*/  IMAD.MOV R6, RZ, RZ, -R6 ;  /* 0x000000ffff067224 */ /* 0x000fc800078e0a06 */
[----:B------:R-:W-:Y:S02]  /*1a600*/  IMAD R3, R2, R6, R0 ;  /* 0x0000000602037224 */ /* 0x000fe400078e0200 */
[----:B------:R-:W-:-:S03]  /*1a610*/  IMAD.MOV.U32 R0, RZ, RZ, R2 ;  /* 0x000000ffff007224 */ /* 0x000fc600078e0002 */
[----:B------:R1:W-:Y:S04]  /*1a620*/  STL [R1+0x8], R3 ;  /* 0x0000080301007387 */ /* 0x0003e80000100800 */
.L_x_1435:
[----:B-1----:R-:W-:-:S05]  /*1a630*/  LOP3.LUT R3, RZ, R0, RZ, 0x33, !PT ;  /* 0x00000000ff037212 */ /* 0x002fca00078e33ff */
[----:B------:R-:W-:-:S05]  /*1a640*/  IMAD.IADD R0, R4, 0x1, R3 ;  /* 0x0000000104007824 */ /* 0x000fca00078e0203 */
[----:B------:R2:W-:Y:S01]  /*1a650*/  STL [R1+0x4], R0 ;  /* 0x0000040001007387 */ /* 0x0005e20000100800 */
[----:B------:R-:W-:Y:S05]  /*1a660*/  BRA `(.L_x_1436) ;  /* 0x0000000000287947 */ /* 0x000fea0003800000 */
.L_x_1428:
[----:B------:R-:W-:Y:S01]  /*1a670*/  UMOV UR4, URZ ;  /* 0x0000003f00047c82 */ /* 0x000fe20008000000 */
[----:B------:R-:W-:Y:S01]  /*1a680*/  ULDC UR6, c[0x0][0xc3c] ;  /* 0x00030f0000067ab9 */ /* 0x000fe20000000800 */
[----:B------:R-:W-:Y:S01]  /*1a690*/  UMOV UR5, URZ ;  /* 0x0000003f00057c82 */ /* 0x000fe20008000000 */
[----:B------:R0:W-:Y:S01]  /*1a6a0*/  STL [R1], R0 ;  /* 0x0000000001007387 */ /* 0x0001e20000100800 */
[----:B------:R-:W-:Y:S02]  /*1a6b0*/  IMAD.U32 R3, RZ, RZ, UR4 ;  /* 0x00000004ff037e24 */ /* 0x000fe4000f8e00ff */
[----:B------:R-:W-:-:S03]  /*1a6c0*/  IMAD.U32 R2, RZ, RZ, UR5 ;  /* 0x00000005ff027e24 */ /* 0x000fc6000f8e00ff */
[----:B------:R1:W-:Y:S01]  /*1a6d0*/  STL [R1+0x4], R3 ;  /* 0x0000040301007387 */ /* 0x0003e20000100800 */
[----:B0-----:R-:W-:-:S05]  /*1a6e0*/  IMAD.U32 R0, RZ, RZ, UR6 ;  /* 0x00000006ff007e24 */ /* 0x001fca000f8e00ff */
[----:B------:R1:W-:Y:S04]  /*1a6f0*/  STL [R1+0xc], R0 ;  /* 0x00000c0001007387 */ /* 0x0003e80000100800 */
[----:B------:R1:W-:Y:S02]  /*1a700*/  STL [R1+0x8], R2 ;  /* 0x0000080201007387 */ /* 0x0003e40000100800 */
.L_x_1436:
[----:B01----:R-:W3:Y:S04]  /*1a710*/  LDL R2, [R1+0xc] ;  /* 0x00000c0001027983 */ /* 0x003ee80000100800 */
[----:B------:R-:W4:Y:S04]  /*1a720*/  LDL R3, [R1+0x8] ;  /* 0x0000080001037983 */ /* 0x000f280000100800 */
[----:B------:R-:W5:Y:S04]  /*1a730*/  LDL R5, [R1+0x4] ;  /* 0x0000040001057983 */ /* 0x000f680000100800 */
[----:B------:R-:W5:Y:S01]  /*1a740*/  LDL R4, [R1] ;  /* 0x0000000001047983 */ /* 0x000f620000100800 */
[----:B--2---:R-:W0:Y:S01]  /*1a750*/  S2R R0, SR_TID.X ;  /* 0x0000000000007919 */ /* 0x004e220000002100 */
[----:B------:R-:W-:Y:S05]  /*1a760*/  WARPSYNC.ALL ;  /* 0x0000000000007948 */ /* 0x000fea0003800000 */
[----:B0-----:R-:W-:Y:S01]  /*1a770*/  LOP3.LUT R0, R0, 0x1f, RZ, 0xc0, !PT ;  /* 0x0000001f00007812 */ /* 0x001fe200078ec0ff */
[----:B------:R-:W-:Y:S03]  /*1a780*/  BAR.SYNC.DEFER_BLOCKING 0x4, 0x180 ;  /* 0x0106000000007b1d */ /* 0x000fe60000010000 */
[----:B------:R-:W-:-:S13]  /*1a790*/  ISETP.NE.AND P0, PT, R0, RZ, PT ;  /* 0x000000ff0000720c */ /* 0x000fda0003f05270 */
[----:B------:R-:W0:Y:S01]  /*1a7a0*/  @!P0 S2R R0, SR_CgaCtaId ;  /* 0x0000000000008919 */ /* 0x000e220000008800 */
[----:B---3--:R-:W-:Y:S01]  /*1a7b0*/  IMAD.MOV.U32 R7, RZ, RZ, R2 ;  /* 0x000000ffff077224 */ /* 0x008fe200078e0002 */
[----:B------:R-:W-:Y:S01]  /*1a7c0*/  @!P0 MOV R2, 0x400 ;  /* 0x0000040000028802 */ /* 0x000fe20000000f00 */
[----:B----4-:R-:W-:-:S03]  /*1a7d0*/  IMAD.MOV.U32 R6, RZ, RZ, R3 ;  /* 0x000000ffff067224 */ /* 0x010fc600078e0003 */
[----:B0-----:R-:W-:-:S05]  /*1a7e0*/  @!P0 LEA R18, R0, R2, 0x18 ;  /* 0x0000000200128211 */ /* 0x001fca00078ec0ff */
[----:B-----5:R0:W-:Y:S01]  /*1a7f0*/  @!P0 STS.128 [R18+0x308d0], R4 ;  /* 0x0308d00412008388 */ /* 0x0201e20000000c00 */
[----:B------:R-:W-:Y:S06]  /*1a800*/  BAR.ARV 0x5, 0x180 ;  /* 0x0146000000007b1d */ /* 0x000fec0000002000 */
.L_x_1425:
[----:B------:R-:W2:Y:S01]  /*1a810*/  LDL R0, [R1+0xc] ;  /* 0x00000c0001007983 */ /* 0x000ea20000100800 */
[----:B------:R-:W-:Y:S02]  /*1a820*/  ULDC UR4, c[0x0][0xc3c] ;  /* 0x00030f0000047ab9 */ /* 0x000fe40000000800 */
[----:B--2---:R-:W-:-:S13]  /*1a830*/  ISETP.GE.AND P0, PT, R0, UR4, PT ;  /* 0x0000000400007c0c */ /* 0x004fda000bf06270 */
[----:B------:R-:W-:Y:S05]  /*1a840*/  @!P0 BRA `(.L_x_1437) ;  /* 0xffffff9400488947 */ /* 0x000fea000383ffff */
[----:B------:R-:W-:Y:S05]  /*1a850*/  BSYNC B8 ;  /* 0x0000000000087941 */ /* 0x000fea0003800000 */
.L_x_1314:
[----:B--2---:R-:W2:Y:S01]  /*1a860*/  LDL.LU R0, [R1+0x50] ;  /* 0x0000500001007983 */ /* 0x004ea20000300800 */
[----:B------:R-:W-:Y:S01]  /*1a870*/  BSSY B0, `(.L_x_1438) ;  /* 0x000000b000007945 */ /* 0x000fe20003800000 */
[----:B01----:R-:W0:Y:S01]  /*1a880*/  S2R R5, SR_CgaCtaId ;  /* 0x0000000000057919 */ /* 0x003e220000008800 */
[----:B--2---:R-:W-:-:S05]  /*1a890*/  VIADD R0, R0, 0x1 ;  /* 0x0000000100007836 */ /* 0x004fca0000000000 */
        /* <DEDUP_REMOVED lines=8> */
.L_x_1509:
[----:B------:R-:W-:Y:S05]  /*1a920*/  BSYNC B0 ;  /* 0x0000000000007941 */ /* 0x000fea0003800000 */
.L_x_1438:
[----:B------:R-:W-:-:S03]  /*1a930*/  UMOV UR4, 0xffffffff ;  /* 0xffffffff00047882 */ /* 0x000fc60000000000 */
[----:B------:R-:W-:Y:S05]  /*1a940*/  BRA.DIV UR4, `(.L_x_1440) ;  /* 0x0000002204807947 */ /* 0x000fea000b800000 */
[----:B------:R-:W1:Y:S02]  /*1a950*/  S2R R2, SR_TID.X ;  /* 0x0000000000027919 */ /* 0x000e640000002100 */
[----:B-1----:R-:W-:-:S04]  /*1a960*/  SHF.R.U32.HI R2, RZ, 0x5, R2 ;  /* 0x00000005ff027819 */ /* 0x002fc80000011602 */
[----:B------:R-:W-:-:S05]  /*1a970*/  LOP3.LUT R2, R2, 0x3, RZ, 0xc0, !PT ;  /* 0x0000000302027812 */ /* 0x000fca00078ec0ff */
[----:B------:R1:W2:Y:S02]  /*1a980*/  SHFL.IDX PT, R14, R2, RZ, 0x1f ;  /* 0x00001fff020e7589 */ /* 0x0002a400000e0000 */
.L_x_1512:
[----:B--2---:R-:W-:Y:S01]  /*1a990*/  ISETP.NE.AND P0, PT, R14, RZ, PT ;  /* 0x000000ff0e00720c */ /* 0x004fe20003f05270 */
[----:B------:R-:W-:-:S12]  /*1a9a0*/  BSSY B0, `(.L_x_1441) ;  /* 0x0000027000007945 */ /* 0x000fd80003800000 */
[----:B------:R-:W-:Y:S05]  /*1a9b0*/  @P0 BRA `(.L_x_1442) ;  /* 0x0000000000940947 */ /* 0x000fea0003800000 */
[----:B------:R-:W-:-:S03]  /*1a9c0*/  UMOV UR4, 0xffffffff ;  /* 0xffffffff00047882 */ /* 0x000fc60000000000 */
[----:B------:R-:W-:Y:S05]  /*1a9d0*/  BRA.DIV UR4, `(.L_x_1443) ;  /* 0x0000002204907947 */ /* 0x000fea000b800000 */
[----:B------:R-:W-:-:S13]  /*1a9e0*/  ELECT P6, URZ, PT ;  /* 0x00000000003f782f */ /* 0x000fda00038c0000 */
.L_x_1515:
        /* <DEDUP_REMOVED lines=8> */
.L_x_1444:
        /* <DEDUP_REMOVED lines=13> */
.L_x_1516:
[----:B------:R-:W1:Y:S02]  /*1ab40*/  SYNCS.PHASECHK.TRANS64.TRYWAIT P0, [R7+URZ], R2 ;  /* 0x00000002070075a7 */ /* 0x000e64000800017f */
[----:B-1----:R-:W-:Y:S05]  /*1ab50*/  @!P0 BRA `(.L_x_1446) ;  /* 0x0000002000648947 */ /* 0x002fea0003800000 */
.L_x_1517:
[----:B------:R-:W-:Y:S05]  /*1ab60*/  @!P2 BRA `(.L_x_1447) ;  /* 0x000000000004a947 */ /* 0x000fea0003800000 */
[----:B------:R-:W-:Y:S01]  /*1ab70*/  BPT.TRAP 0x1 ;  /* 0x000000040000795c */ /* 0x000fe20000300000 */
.L_x_1447:
[----:B------:R-:W-:-:S04]  /*1ab80*/  VIADD R0, R0, 0x30860 ;  /* 0x0003086000007836 */ /* 0x000fc80000000000 */
[----:B------:R-:W-:-:S04]  /*1ab90*/  IMAD R4, R19, 0x8, R0 ;  /* 0x0000000813047824 */ /* 0x000fc800078e0200 */
[----:B------:R-:W2:Y:S02]  /*1aba0*/  SYNCS.PHASECHK.TRANS64.TRYWAIT P0, [R4+URZ], R5 ;  /* 0x00000005040075a7 */ /* 0x000ea4000800017f */
[----:B--2---:R-:W-:Y:S05]  /*1abb0*/  @!P0 BRA `(.L_x_1448) ;  /* 0x0000002000608947 */ /* 0x004fea0003800000 */
.L_x_1518:
[----:B------:R-:W-:-:S07]  /*1abc0*/  IMAD R3, R3, 0x8, R0 ;  /* 0x0000000803037824 */ /* 0x000fce00078e0200 */
.L_x_1449:
[----:B----4-:R4:W0:Y:S02]  /*1abd0*/  SYNCS.PHASECHK.TRANS64.TRYWAIT P0, [R3+URZ], R2 ;  /* 0x00000002030075a7 */ /* 0x010824000800017f */
[----:B0-----:R-:W-:Y:S05]  /*1abe0*/  @!P0 NANOSLEEP.SYNCS 0x989680 ;  /* 0x009896800000895d */ /* 0x001fea0003900000 */
[----:B------:R-:W0:Y:S02]  /*1abf0*/  @!P0 SYNCS.PHASECHK.TRANS64 P0, [R3+URZ], R2 ;  /* 0x00000002030085a7 */ /* 0x000e24000800007f */
[----:B0-----:R-:W-:Y:S05]  /*1ac00*/  @!P0 BRA `(.L_x_1449) ;  /* 0xfffffffc00f08947 */ /* 0x001fea000383ffff */
.L_x_1442:
[----:B------:R-:W-:Y:S05]  /*1ac10*/  BSYNC B0 ;  /* 0x0000000000007941 */ /* 0x000fea0003800000 */
.L_x_1441:
[----:B------:R-:W-:Y:S05]  /*1ac20*/  EXIT ;  /* 0x000000000000794d */ /* 0x000fea0003800000 */
.L_x_1213:
[----:B0-----:R-:W-:-:S04]  /*1ac30*/  IMAD.U32 R3, RZ, RZ, UR37 ;  /* 0x00000025ff037e24 */ /* 0x001fc8000f8e00ff */
[----:B------:R0:W1:Y:S03]  /*1ac40*/  SYNCS.PHASECHK.TRANS64.TRYWAIT P1, [R3+URZ+0x30800], R0 ;  /* 0x03080000030075a7 */ /* 0x000066000802017f */
[----:B-1----:R-:W-:Y:S05]  /*1ac50*/  @!P1 NANOSLEEP.SYNCS 0x989680 ;  /* 0x009896800000995d */ /* 0x002fea0003900000 */
[----:B------:R-:W1:Y:S02]  /*1ac60*/  @!P1 SYNCS.PHASECHK.TRANS64 P1, [R3+URZ+0x30800], R0 ;  /* 0x03080000030095a7 */ /* 0x000e64000802007f */
[----:B-1----:R-:W-:Y:S05]  /*1ac70*/  @!P1 BRA `(.L_x_1213) ;  /* 0xfffffffc00ec9947 */ /* 0x002fea000383ffff */
[----:B------:R-:W-:Y:S05]  /*1ac80*/  BRA `(.L_x_1450) ;  /* 0xfffffe78003c7947 */ /* 0x000fea000383ffff */
.L_x_1217:
[----:B-1----:R1:W2:Y:S02]  /*1ac90*/  SYNCS.PHASECHK.TRANS64.TRYWAIT P2, [R15+URZ+0x30830], R0 ;  /* 0x030830000f0075a7 */ /* 0x0022a4000804017f */
[----:B--2---:R-:W-:Y:S05]  /*1aca0*/  @!P2 NANOSLEEP.SYNCS 0x989680 ;  /* 0x009896800000a95d */ /* 0x004fea0003900000 */
[----:B------:R-:W2:Y:S02]  /*1acb0*/  @!P2 SYNCS.PHASECHK.TRANS64 P2, [R15+URZ+0x30830], R0 ;  /* 0x030830000f00a5a7 */ /* 0x000ea4000804007f */
[----:B--2---:R-:W-:Y:S05]  /*1acc0*/  @!P2 BRA `(.L_x_1217) ;  /* 0xfffffffc00f0a947 */ /* 0x004fea000383ffff */
[----:B------:R-:W-:Y:S05]  /*1acd0*/  BRA `(.L_x_1216) ;  /* 0xfffffe7800647947 */ /* 0x000fea000383ffff */
.L_x_1233:
[----:B-1----:R-:W-:-:S04]  /*1ace0*/  IMAD.U32 R154, RZ, RZ, UR5 ;  /* 0x00000005ff9a7e24 */ /* 0x002fc8000f8e00ff */
[----:B------:R1:W2:Y:S03]  /*1acf0*/  SYNCS.PHASECHK.TRANS64.TRYWAIT P2, [R154+URZ+0x30830], R21 ;  /* 0x030830159a0075a7 */ /* 0x0002a6000804017f */
[----:B--2---:R-:W-:Y:S05]  /*1ad00*/  @!P2 NANOSLEEP.SYNCS 0x989680 ;  /* 0x009896800000a95d */ /* 0x004fea0003900000 */
[----:B------:R-:W2:Y:S02]  /*1ad10*/  @!P2 SYNCS.PHASECHK.TRANS64 P2, [R154+URZ+0x30830], R21 ;  /* 0x030830159a00a5a7 */ /* 0x000ea4000804007f */
[----:B--2---:R-:W-:Y:S05]  /*1ad20*/  @!P2 BRA `(.L_x_1233) ;  /* 0xfffffffc00eca947 */ /* 0x004fea000383ffff */
[----:B------:R-:W-:Y:S05]  /*1ad30*/  BRA `(.L_x_1232) ;  /* 0xfffffea4003c7947 */ /* 0x000fea000383ffff */
.L_x_1237:
[----:B0-----:R-:W-:-:S04]  /*1ad40*/  IMAD.U32 R21, RZ, RZ, UR14 ;  /* 0x0000000eff157e24 */ /* 0x001fc8000f8e00ff */
[----:B------:R0:W2:Y:S03]  /*1ad50*/  SYNCS.PHASECHK.TRANS64.TRYWAIT P2, [R21+URZ+0x30850], R0 ;  /* 0x03085000150075a7 */ /* 0x0000a6000804017f */
[----:B--2---:R-:W-:Y:S05]  /*1ad60*/  @!P2 NANOSLEEP.SYNCS 0x989680 ;  /* 0x009896800000a95d */ /* 0x004fea0003900000 */
[----:B------:R-:W2:Y:S02]  /*1ad70*/  @!P2 SYNCS.PHASECHK.TRANS64 P2, [R21+URZ+0x30850], R0 ;  /* 0x030850001500a5a7 */ /* 0x000ea4000804007f */
[----:B--2---:R-:W-:Y:S05]  /*1ad80*/  @!P2 BRA `(.L_x_1237) ;  /* 0xfffffffc00eca947 */ /* 0x004fea000383ffff */
[----:B------:R-:W-:Y:S05]  /*1ad90*/  BRA `(.L_x_1236) ;  /* 0xfffffeb000c87947 */ /* 0x000fea000383ffff */
.L_x_1254:
[----:B-1----:R-:W-:-:S04]  /*1ada0*/  IMAD.U32 R3, RZ, RZ, UR6 ;  /* 0x00000006ff037e24 */ /* 0x002fc8000f8e00ff */
[----:B------:R1:W2:Y:S03]  /*1adb0*/  SYNCS.PHASECHK.TRANS64.TRYWAIT P2, [R3+URZ+0x30830], R2 ;  /* 0x03083002030075a7 */ /* 0x0002a6000804017f */
[----:B--2---:R-:W-:Y:S05]  /*1adc0*/  @!P2 NANOSLEEP.SYNCS 0x989680 ;  /* 0x009896800000a95d */ /* 0x004fea0003900000 */
[----:B------:R-:W2:Y:S02]  /*1add0*/  @!P2 SYNCS.PHASECHK.TRANS64 P2, [R3+URZ+0x30830], R2 ;  /* 0x030830020300a5a7 */ /* 0x000ea4000804007f */
[----:B--2---:R-:W-:Y:S05]  /*1ade0*/  @!P2 BRA `(.L_x_1254) ;  /* 0xfffffffc00eca947 */ /* 0x004fea000383ffff */
[----:B------:R-:W-:Y:S05]  /*1adf0*/  BRA `(.L_x_1253) ;  /* 0xfffffed000a47947 */ /* 0x000fea000383ffff */
.L_x_1258:
[----:B01----:R-:W-:-:S04]  /*1ae00*/  IMAD.U32 R2, RZ, RZ, UR10 ;  /* 0x0000000aff027e24 */ /* 0x003fc8000f8e00ff */
[----:B------:R0:W1:Y:S03]  /*1ae10*/  SYNCS.PHASECHK.TRANS64.TRYWAIT P2, [R2+URZ+0x30850], R0 ;  /* 0x03085000020075a7 */ /* 0x000066000804017f */
[----:B-1----:R-:W-:Y:S05]  /*1ae20*/  @!P2 NANOSLEEP.SYNCS 0x989680 ;  /* 0x009896800000a95d */ /* 0x002fea0003900000 */
[----:B------:R-:W1:Y:S02]  /*1ae30*/  @!P2 SYNCS.PHASECHK.TRANS64 P2, [R2+URZ+0x30850], R0 ;  /* 0x030850000200a5a7 */ /* 0x000e64000804007f */
[----:B-1----:R-:W-:Y:S05]  /*1ae40*/  @!P2 BRA `(.L_x_1258) ;  /* 0xfffffffc00eca947 */ /* 0x002fea000383ffff */
[----:B------:R-:W-:Y:S05]  /*1ae50*/  BRA `(.L_x_1257) ;  /* 0xfffffee000307947 */ /* 0x000fea000383ffff */
.L_x_1264:
[----:B-1----:R-:W-:-:S04]  /*1ae60*/  IMAD.U32 R3, RZ, RZ, UR6 ;  /* 0x00000006ff037e24 */ /* 0x002fc8000f8e00ff */
[----:B------:R1:W2:Y:S03]  /*1ae70*/  SYNCS.PHASECHK.TRANS64.TRYWAIT P2, [R3+URZ+0x30830], R2 ;  /* 0x03083002030075a7 */ /* 0x0002a6000804017f */
[----:B--2---:R-:W-:Y:S05]  /*1ae80*/  @!P2 NANOSLEEP.SYNCS 0x989680 ;  /* 0x009896800000a95d */ /* 0x004fea0003900000 */
[----:B------:R-:W2:Y:S02]  /*1ae90*/  @!P2 SYNCS.PHASECHK.TRANS64 P2, [R3+URZ+0x30830], R2 ;  /* 0x030830020300a5a7 */ /* 0x000ea4000804007f */
[----:B--2---:R-:W-:Y:S05]  /*1aea0*/  @!P2 BRA `(.L_x_1264) ;  /* 0xfffffffc00eca947 */ /* 0x004fea000383ffff */
[----:B------:R-:W-:Y:S05]  /*1aeb0*/  BRA `(.L_x_1263) ;  /* 0xfffffef000b47947 */ /* 0x000fea000383ffff */
.L_x_1268:
[----:B01----:R-:W-:-:S04]  /*1aec0*/  IMAD.U32 R2, RZ, RZ, UR10 ;  /* 0x0000000aff027e24 */ /* 0x003fc8000f8e00ff */
[----:B------:R0:W1:Y:S03]  /*1aed0*/  SYNCS.PHASECHK.TRANS64.TRYWAIT P2, [R2+URZ+0x30850], R0 ;  /* 0x03085000020075a7 */ /* 0x000066000804017f */
[----:B-1----:R-:W-:Y:S05]  /*1aee0*/  @!P2 NANOSLEEP.SYNCS 0x989680 ;  /* 0x009896800000a95d */ /* 0x002fea0003900000 */
[----:B------:R-:W1:Y:S02]  /*1aef0*/  @!P2 SYNCS.PHASECHK.TRANS64 P2, [R2+URZ+0x30850], R0 ;  /* 0x030850000200a5a7 */ /* 0x000e64000804007f */
[----:B-1----:R-:W-:Y:S05]  /*1af00*/  @!P2 BRA `(.L_x_1268) ;  /* 0xfffffffc00eca947 */ /* 0x002fea000383ffff */
[----:B------:R-:W-:Y:S05]  /*1af10*/  BRA `(.L_x_1267) ;  /* 0xffffff0000407947 */ /* 0x000fea000383ffff */
.L_x_1281:
[----:B-1----:R-:W-:-:S04]  /*1af20*/  IMAD.U32 R5, RZ, RZ, UR5 ;  /* 0x00000005ff057e24 */ /* 0x002fc8000f8e00ff */
[----:B------:R1:W2:Y:S03]  /*1af30*/  SYNCS.PHASECHK.TRANS64.TRYWAIT P0, [R5+URZ+0x30850], R0 ;  /* 0x03085000050075a7 */ /* 0x0002a6000800017f */
[----:B--2---:R-:W-:Y:S05]  /*1af40*/  @!P0 NANOSLEEP.SYNCS 0x989680 ;  /* 0x009896800000895d */ /* 0x004fea0003900000 */
[----:B------:R-:W2:Y:S02]  /*1af50*/  @!P0 SYNCS.PHASECHK.TRANS64 P0, [R5+URZ+0x30850], R0 ;  /* 0x03085000050085a7 */ /* 0x000ea4000800007f */
[----:B--2---:R-:W-:Y:S05]  /*1af60*/  @!P0 BRA `(.L_x_1281) ;  /* 0xfffffffc00ec8947 */ /* 0x004fea000383ffff */
[----:B------:R-:W-:Y:S05]  /*1af70*/  BRA `(.L_x_1280) ;  /* 0xffffff2400347947 */ /* 0x000fea000383ffff */
.L_x_1336:
[----:B-1----:R-:W1:Y:S01]  /*1af80*/  S2R R4, SR_TID.X ;  /* 0x0000000000047919 */ /* 0x002e620000002100 */
[----:B------:R-:W-:Y:S01]  /*1af90*/  BSSY B0, `(.L_x_1451) ;  /* 0x000000a000007945 */ /* 0x000fe20003800000 */
[----:B------:R-:W-:Y:S02]  /*1afa0*/  IMAD.MOV.U32 R12, RZ, RZ, RZ ;  /* 0x000000ffff0c7224 */ /* 0x000fe400078e00ff */
[----:B------:R-:W-:Y:S02]  /*1afb0*/  IMAD.MOV.U32 R11, RZ, RZ, 0x1f ;  /* 0x0000001fff0b7424 */ /* 0x000fe400078e00ff */
[----:B------:R-:W-:Y:S01]  /*1afc0*/  IMAD.MOV.U32 R15, RZ, RZ, -0x1 ;  /* 0xffffffffff0f7424 */ /* 0x000fe200078e00ff */
[----:B-1----:R-:W-:-:S04]  /*1afd0*/  SHF.R.U32.HI R4, RZ, 0x5, R4 ;  /* 0x00000005ff047819 */ /* 0x002fc80000011604 */
[----:B------:R-:W-:-:S05]  /*1afe0*/  LOP3.LUT R4, R4, 0x3, RZ, 0xc0, !PT ;  /* 0x0000000304047812 */ /* 0x000fca00078ec0ff */
[----:B------:R-:W-:-:S07]  /*1aff0*/  IMAD.MOV.U32 R13, RZ, RZ, R4 ;  /* 0x000000ffff0d7224 */ /* 0x000fce00078e0004 */
[----:B0-2---:R-:W-:Y:S05]  /*1b000*/  WARPSYNC.COLLECTIVE R15, `(.L_x_1452) ;  /* 0x000000000f087348 */ /* 0x005fea0003c00000 */
[----:B------:R1:W3:Y:S02]  /*1b010*/  SHFL.IDX P6, R14, R13, R12, R11 ;  /* 0x0000000c0d0e7389 */ /* 0x0002e400000c000b */
[----:B0123--:R-:W-:Y:S01]  /*1b020*/  ENDCOLLECTIVE ;  /* 0x000000000000791b */ /* 0x00ffe20003800000 */
.L_x_1452:
[----:B------:R-:W-:Y:S05]  /*1b030*/  BSYNC B0 ;  /* 0x0000000000007941 */ /* 0x000fea0003800000 */
.L_x_1451:
[----:B------:R-:W-:Y:S05]  /*1b040*/  BRA `(.L_x_1453) ;  /* 0xffffff9c00f07947 */ /* 0x000fea000383ffff */
.L_x_1338:
[----:B------:R-:W-:Y:S01]  /*1b050*/  BSSY B0, `(.L_x_1454) ;  /* 0x0000006000007945 */ /* 0x000fe20003800000 */
[----:B------:R-:W-:-:S07]  /*1b060*/  IMAD.MOV.U32 R15, RZ, RZ, -0x1 ;  /* 0xffffffffff0f7424 */ /* 0x000fce00078e00ff */
[----:B012---:R-:W-:Y:S05]  /*1b070*/  WARPSYNC.COLLECTIVE R15, `(.L_x_1455) ;  /* 0x000000000f0c7348 */ /* 0x007fea0003c00000 */
[----:B------:R-:W-:Y:S02]  /*1b080*/  ELECT P6, UR62, PT ;  /* 0x00000000003e782f */ /* 0x000fe400038c0000 */
[----:B------:R-:W-:Y:S01]  /*1b090*/  MOV R14, UR62 ;  /* 0x0000003e000e7c02 */ /* 0x000fe20008000f00 */
[----:B012---:R-:W-:Y:S10]  /*1b0a0*/  ENDCOLLECTIVE ;  /* 0x000000000000791b */ /* 0x007ff40003800000 */
.L_x_1455:
[----:B------:R-:W-:Y:S05]  /*1b0b0*/  BSYNC B0 ;  /* 0x0000000000007941 */ /* 0x000fea0003800000 */
.L_x_1454:
[----:B------:R-:W-:Y:S05]  /*1b0c0*/  BRA `(.L_x_1456) ;  /* 0xffffff9c00fc7947 */ /* 0x000fea000383ffff */
.L_x_1340:
[----:B-1----:R1:W3:Y:S02]  /*1b0d0*/  SYNCS.PHASECHK.TRANS64.TRYWAIT P0, [R0+URZ+0x30840], R2 ;  /* 0x03084002000075a7 */ /* 0x0022e4000800017f */
[----:B---3--:R-:W-:Y:S05]  /*1b0e0*/  @!P0 NANOSLEEP.SYNCS 0x989680 ;  /* 0x009896800000895d */ /* 0x008fea0003900000 */
[----:B------:R-:W3:Y:S02]  /*1b0f0*/  @!P0 SYNCS.PHASECHK.TRANS64 P0, [R0+URZ+0x30840], R2 ;  /* 0x03084002000085a7 */ /* 0x000ee4000800007f */
[----:B---3--:R-:W-:Y:S05]  /*1b100*/  @!P0 BRA `(.L_x_1340) ;  /* 0xfffffffc00f08947 */ /* 0x008fea000383ffff */
[----:B------:R-:W-:Y:S05]  /*1b110*/  BRA `(.L_x_1457) ;  /* 0xffffffa000607947 */ /* 0x000fea000383ffff */
.L_x_1344:
        /* <DEDUP_REMOVED lines=15> */
.L_x_1458:
[----:B------:R-:W-:Y:S02]  /*1b210*/  IMAD.MOV.U32 R13, RZ, RZ, R4 ;  /* 0x000000ffff0d7224 */ /* 0x000fe400078e0004 */
[----:B------:R-:W-:-:S07]  /*1b220*/  IMAD.MOV.U32 R6, RZ, RZ, R14 ;  /* 0x000000ffff067224 */ /* 0x000fce00078e000e */
[----:B------:R-:W-:Y:S05]  /*1b230*/  WARPSYNC.COLLECTIVE R15, `(.L_x_1459) ;  /* 0x000000000f087348 */ /* 0x000fea0003c00000 */
[----:B------:R0:W1:Y:S02]  /*1b240*/  SHFL.IDX P6, R14, R13, R12, R11 ;  /* 0x0000000c0d0e7389 */ /* 0x00006400000c000b */
[----:B01----:R-:W-:Y:S01]  /*1b250*/  ENDCOLLECTIVE ;  /* 0x000000000000791b */ /* 0x003fe20003800000 */
.L_x_1459:
        /* <DEDUP_REMOVED lines=20> */
.L_x_1460:
[----:B------:R-:W-:Y:S02]  /*1b3a0*/  IMAD.MOV.U32 R13, RZ, RZ, R4 ;  /* 0x000000ffff0d7224 */ /* 0x000fe400078e0004 */
[----:B------:R-:W-:-:S07]  /*1b3b0*/  IMAD.MOV.U32 R6, RZ, RZ, R14 ;  /* 0x000000ffff067224 */ /* 0x000fce00078e000e */
[----:B------:R-:W-:Y:S05]  /*1b3c0*/  WARPSYNC.COLLECTIVE R15, `(.L_x_1461) ;  /* 0x000000000f087348 */ /* 0x000fea0003c00000 */
[----:B------:R0:W1:Y:S02]  /*1b3d0*/  SHFL.IDX P6, R14, R13, R12, R11 ;  /* 0x0000000c0d0e7389 */ /* 0x00006400000c000b */
[----:B01----:R-:W-:Y:S01]  /*1b3e0*/  ENDCOLLECTIVE ;  /* 0x000000000000791b */ /* 0x003fe20003800000 */
.L_x_1461:
        /* <DEDUP_REMOVED lines=20> */
.L_x_1462:
[----:B------:R-:W-:Y:S02]  /*1b530*/  IMAD.MOV.U32 R13, RZ, RZ, R4 ;  /* 0x000000ffff0d7224 */ /* 0x000fe400078e0004 */
[----:B------:R-:W-:-:S07]  /*1b540*/  IMAD.MOV.U32 R6, RZ, RZ, R14 ;  /* 0x000000ffff067224 */ /* 0x000fce00078e000e */
[----:B------:R-:W-:Y:S05]  /*1b550*/  WARPSYNC.COLLECTIVE R15, `(.L_x_1463) ;  /* 0x000000000f087348 */ /* 0x000fea0003c00000 */
[----:B------:R0:W1:Y:S02]  /*1b560*/  SHFL.IDX P6, R14, R13, R12, R11 ;  /* 0x0000000c0d0e7389 */ /* 0x00006400000c000b */
[----:B01----:R-:W-:Y:S01]  /*1b570*/  ENDCOLLECTIVE ;  /* 0x000000000000791b */ /* 0x003fe20003800000 */
.L_x_1463:
        /* <DEDUP_REMOVED lines=20> */
.L_x_1464:
[----:B------:R-:W-:Y:S02]  /*1b6c0*/  IMAD.MOV.U32 R13, RZ, RZ, R4 ;  /* 0x000000ffff0d7224 */ /* 0x000fe400078e0004 */
[----:B------:R-:W-:-:S07]  /*1b6d0*/  IMAD.MOV.U32 R6, RZ, RZ, R14 ;  /* 0x000000ffff067224 */ /* 0x000fce00078e000e */
[----:B------:R-:W-:Y:S05]  /*1b6e0*/  WARPSYNC.COLLECTIVE R15, `(.L_x_1465) ;  /* 0x000000000f087348 */ /* 0x000fea0003c00000 */
[----:B------:R0:W1:Y:S02]  /*1b6f0*/  SHFL.IDX P6, R14, R13, R12, R11 ;  /* 0x0000000c0d0e7389 */ /* 0x00006400000c000b */
[----:B01----:R-:W-:Y:S01]  /*1b700*/  ENDCOLLECTIVE ;  /* 0x000000000000791b */ /* 0x003fe20003800000 */
.L_x_1465:
        /* <DEDUP_REMOVED lines=20> */
.L_x_1466:
[----:B------:R-:W-:Y:S02]  /*1b850*/  IMAD.MOV.U32 R13, RZ, RZ, R4 ;  /* 0x000000ffff0d7224 */ /* 0x000fe400078e0004 */
[----:B------:R-:W-:-:S07]  /*1b860*/  IMAD.MOV.U32 R6, RZ, RZ, R14 ;  /* 0x000000ffff067224 */ /* 0x000fce00078e000e */
[----:B------:R-:W-:Y:S05]  /*1b870*/  WARPSYNC.COLLECTIVE R15, `(.L_x_1467) ;  /* 0x000000000f087348 */ /* 0x000fea0003c00000 */
[----:B------:R0:W1:Y:S02]  /*1b880*/  SHFL.IDX P6, R14, R13, R12, R11 ;  /* 0x0000000c0d0e7389 */ /* 0x00006400000c000b */
[----:B01----:R-:W-:Y:S01]  /*1b890*/  ENDCOLLECTIVE ;  /* 0x000000000000791b */ /* 0x003fe20003800000 */
.L_x_1467:
        /* <DEDUP_REMOVED lines=20> */
.L_x_1468:
[----:B------:R-:W-:Y:S02]  /*1b9e0*/  IMAD.MOV.U32 R13, RZ, RZ, R4 ;  /* 0x000000ffff0d7224 */ /* 0x000fe400078e0004 */
[----:B------:R-:W-:-:S07]  /*1b9f0*/  IMAD.MOV.U32 R6, RZ, RZ, R14 ;  /* 0x000000ffff067224 */ /* 0x000fce00078e000e */
[----:B------:R-:W-:Y:S05]  /*1ba00*/  WARPSYNC.COLLECTIVE R15, `(.L_x_1469) ;  /* 0x000000000f087348 */ /* 0x000fea0003c00000 */
[----:B------:R0:W1:Y:S02]  /*1ba10*/  SHFL.IDX P6, R14, R13, R12, R11 ;  /* 0x0000000c0d0e7389 */ /* 0x00006400000c000b */
[----:B01----:R-:W-:Y:S01]  /*1ba20*/  ENDCOLLECTIVE ;  /* 0x000000000000791b */ /* 0x003fe20003800000 */
.L_x_1469:
        /* <DEDUP_REMOVED lines=18> */
.L_x_1470:
[----:B------:R-:W-:-:S05]  /*1bb50*/  VIADD R7, R0, 0x60 ;  /* 0x0000006000077836 */ /* 0x000fca0000000000 */
[----:B------:R-:W-:Y:S01]  /*1bb60*/  ISETP.GE.AND P5, PT, R7, R2, PT ;  /* 0x000000020700720c */ /* 0x000fe20003fa6270 */
[----:B------:R-:W-:Y:S02]  /*1bb70*/  IMAD.MOV.U32 R13, RZ, RZ, R4 ;  /* 0x000000ffff0d7224 */ /* 0x000fe400078e0004 */
[----:B------:R-:W-:-:S10]  /*1bb80*/  IMAD.MOV.U32 R8, RZ, RZ, R14 ;  /* 0x000000ffff087224 */ /* 0x000fd400078e000e */
[----:B------:R-:W-:Y:S05]  /*1bb90*/  WARPSYNC.COLLECTIVE R15, `(.L_x_1471) ;  /* 0x000000000f087348 */ /* 0x000fea0003c00000 */
[----:B------:R0:W1:Y:S02]  /*1bba0*/  SHFL.IDX P6, R14, R13, R12, R11 ;  /* 0x0000000c0d0e7389 */ /* 0x00006400000c000b */
[----:B01----:R-:W-:Y:S01]  /*1bbb0*/  ENDCOLLECTIVE ;  /* 0x000000000000791b */ /* 0x003fe20003800000 */
.L_x_1471:
        /* <DEDUP_REMOVED lines=18> */
.L_x_1472:
[----:B------:R-:W-:Y:S02]  /*1bce0*/  IMAD.MOV.U32 R13, RZ, RZ, R4 ;  /* 0x000000ffff0d7224 */ /* 0x000fe400078e0004 */
[----:B------:R-:W-:-:S07]  /*1bcf0*/  IMAD.MOV.U32 R5, RZ, RZ, R14 ;  /* 0x000000ffff057224 */ /* 0x000fce00078e000e */
[----:B------:R-:W-:Y:S05]  /*1bd00*/  WARPSYNC.COLLECTIVE R15, `(.L_x_1473) ;  /* 0x000000000f087348 */ /* 0x000fea0003c00000 */
[----:B------:R0:W1:Y:S02]  /*1bd10*/  SHFL.IDX P6, R14, R13, R12, R11 ;  /* 0x0000000c0d0e7389 */ /* 0x00006400000c000b */
[----:B01----:R-:W-:Y:S01]  /*1bd20*/  ENDCOLLECTIVE ;  /* 0x000000000000791b */ /* 0x003fe20003800000 */
.L_x_1473:
[----:B------:R-:W-:Y:S01]  /*1bd30*/  IMAD.MOV.U32 R3, RZ, RZ, R14 ;  /* 0x000000ffff037224 */ /* 0x000fe200078e000e */
[----:B------:R-:W-:Y:S06]  /*1bd40*/  BRA `(.L_x_1474) ;  /* 0xffffffa400247947 */ /* 0x000fec000383ffff */
.L_x_1349:
[----:B0-----:R0:W3:Y:S02]  /*1bd50*/  SYNCS.PHASECHK.TRANS64.TRYWAIT P0, [R18+URZ+0x30820], R0 ;  /* 0x03082000120075a7 */ /* 0x0010e4000800017f */
[----:B---3--:R-:W-:Y:S05]  /*1bd60*/  @!P0 NANOSLEEP.SYNCS 0x989680 ;  /* 0x009896800000895d */ /* 0x008fea0003900000 */
[----:B------:R-:W3:Y:S02]  /*1bd70*/  @!P0 SYNCS.PHASECHK.TRANS64 P0, [R18+URZ+0x30820], R0 ;  /* 0x03082000120085a7 */ /* 0x000ee4000800007f */
[----:B---3--:R-:W-:Y:S05]  /*1bd80*/  @!P0 BRA `(.L_x_1349) ;  /* 0xfffffffc00f08947 */ /* 0x008fea000383ffff */
[----:B------:R-:W-:Y:S05]  /*1bd90*/  BRA `(.L_x_1475) ;  /* 0xffffffa400a07947 */ /* 0x000fea000383ffff */
.L_x_1358:
[----:B-1----:R1:W2:Y:S02]  /*1bda0*/  SYNCS.PHASECHK.TRANS64.TRYWAIT P0, [R3+URZ+0x30840], R2 ;  /* 0x03084002030075a7 */ /* 0x0022a4000800017f */
[----:B--2---:R-:W-:Y:S05]  /*1bdb0*/  @!P0 NANOSLEEP.SYNCS 0x989680 ;  /* 0x009896800000895d */ /* 0x004fea0003900000 */
[----:B------:R-:W2:Y:S02]  /*1bdc0*/  @!P0 SYNCS.PHASECHK.TRANS64 P0, [R3+URZ+0x30840], R2 ;  /* 0x03084002030085a7 */ /* 0x000ea4000800007f */
[----:B--2---:R-:W-:Y:S05]  /*1bdd0*/  @!P0 BRA `(.L_x_1358) ;  /* 0xfffffffc00f08947 */ /* 0x004fea000383ffff */
[----:B------:R-:W-:Y:S05]  /*1bde0*/  BRA `(.L_x_1476) ;  /* 0xffffffa800987947 */ /* 0x000fea000383ffff */
.L_x_1366:
[----:B0-----:R0:W1:Y:S02]  /*1bdf0*/  SYNCS.PHASECHK.TRANS64.TRYWAIT P0, [R3+URZ+0x60], R2 ;  /* 0x00006002030075a7 */ /* 0x001064000800017f */
[----:B-1----:R-:W-:Y:S05]  /*1be00*/  @!P0 NANOSLEEP.SYNCS 0x989680 ;  /* 0x009896800000895d */ /* 0x002fea0003900000 */
[----:B------:R-:W1:Y:S02]  /*1be10*/  @!P0 SYNCS.PHASECHK.TRANS64 P0, [R3+URZ+0x60], R2 ;  /* 0x00006002030085a7 */ /* 0x000e64000800007f */
[----:B-1----:R-:W-:Y:S05]  /*1be20*/  @!P0 BRA `(.L_x_1366) ;  /* 0xfffffffc00f08947 */ /* 0x002fea000383ffff */
[----:B------:R-:W-:Y:S05]  /*1be30*/  BRA `(.L_x_1477) ;  /* 0xffffffac00ec7947 */ /* 0x000fea000383ffff */
.L_x_1377:
[----:B-1----:R1:W2:Y:S02]  /*1be40*/  SYNCS.PHASECHK.TRANS64.TRYWAIT P0, [R3+URZ+0x30840], R2 ;  /* 0x03084002030075a7 */ /* 0x0022a4000800017f */
[----:B--2---:R-:W-:Y:S05]  /*1be50*/  @!P0 NANOSLEEP.SYNCS 0x989680 ;  /* 0x009896800000895d */ /* 0x004fea0003900000 */
[----:B------:R-:W2:Y:S02]  /*1be60*/  @!P0 SYNCS.PHASECHK.TRANS64 P0, [R3+URZ+0x30840], R2 ;  /* 0x03084002030085a7 */ /* 0x000ea4000800007f */
[----:B--2---:R-:W-:Y:S05]  /*1be70*/  @!P0 BRA `(.L_x_1377) ;  /* 0xfffffffc00f08947 */ /* 0x004fea000383ffff */
[----:B------:R-:W-:Y:S05]  /*1be80*/  BRA `(.L_x_1478) ;  /* 0xffffffb400f47947 */ /* 0x000fea000383ffff */
.L_x_1385:
[----:B0-----:R0:W1:Y:S02]  /*1be90*/  SYNCS.PHASECHK.TRANS64.TRYWAIT P0, [R2+URZ+0x60], R3 ;  /* 0x00006003020075a7 */ /* 0x001064000800017f */
[----:B-1----:R-:W-:Y:S05]  /*1bea0*/  @!P0 NANOSLEEP.SYNCS 0x989680 ;  /* 0x009896800000895d */ /* 0x002fea0003900000 */
[----:B------:R-:W1:Y:S02]  /*1beb0*/  @!P0 SYNCS.PHASECHK.TRANS64 P0, [R2+URZ+0x60], R3 ;  /* 0x00006003020085a7 */ /* 0x000e64000800007f */
[----:B-1----:R-:W-:Y:S05]  /*1bec0*/  @!P0 BRA `(.L_x_1385) ;  /* 0xfffffffc00f08947 */ /* 0x002fea000383ffff */
[----:B------:R-:W-:Y:S05]  /*1bed0*/  BRA `(.L_x_1479) ;  /* 0xffffffbc00487947 */ /* 0x000fea000383ffff */
.L_x_1396:
[----:B--2---:R2:W3:Y:S02]  /*1bee0*/  SYNCS.PHASECHK.TRANS64.TRYWAIT P0, [R2+URZ+0x30840], R3 ;  /* 0x03084003020075a7 */ /* 0x0044e4000800017f */
[----:B---3--:R-:W-:Y:S05]  /*1bef0*/  @!P0 NANOSLEEP.SYNCS 0x989680 ;  /* 0x009896800000895d */ /* 0x008fea0003900000 */
[----:B------:R-:W3:Y:S02]  /*1bf00*/  @!P0 SYNCS.PHASECHK.TRANS64 P0, [R2+URZ+0x30840], R3 ;  /* 0x03084003020085a7 */ /* 0x000ee4000800007f */
[----:B---3--:R-:W-:Y:S05]  /*1bf10*/  @!P0 BRA `(.L_x_1396) ;  /* 0xfffffffc00f08947 */ /* 0x008fea000383ffff */
[----:B------:R-:W-:Y:S05]  /*1bf20*/  BRA `(.L_x_1480) ;  /* 0xffffffc400247947 */ /* 0x000fea000383ffff */
.L_x_1404:
[----:B0-----:R0:W1:Y:S02]  /*1bf30*/  SYNCS.PHASECHK.TRANS64.TRYWAIT P0, [R2+URZ+0x60], R5 ;  /* 0x00006005020075a7 */ /* 0x001064000800017f */
[----:B-1----:R-:W-:Y:S05]  /*1bf40*/  @!P0 NANOSLEEP.SYNCS 0x989680 ;  /* 0x009896800000895d */ /* 0x002fea0003900000 */
[----:B------:R-:W1:Y:S02]  /*1bf50*/  @!P0 SYNCS.PHASECHK.TRANS64 P0, [R2+URZ+0x60], R5 ;  /* 0x00006005020085a7 */ /* 0x000e64000800007f */
[----:B-1----:R-:W-:Y:S05]  /*1bf60*/  @!P0 BRA `(.L_x_1404) ;  /* 0xfffffffc00f08947 */ /* 0x002fea000383ffff */
[----:B------:R-:W-:Y:S05]  /*1bf70*/  BRA `(.L_x_1481) ;  /* 0xffffffc800787947 */ /* 0x000fea000383ffff */
.L_x_1417:
[----:B--2---:R2:W3:Y:S02]  /*1bf80*/  SYNCS.PHASECHK.TRANS64.TRYWAIT P0, [R0+URZ+0x30860], R2 ;  /* 0x03086002000075a7 */ /* 0x0044e4000800017f */
[----:B---3--:R-:W-:Y:S05]  /*1bf90*/  @!P0 NANOSLEEP.SYNCS 0x989680 ;  /* 0x009896800000895d */ /* 0x008fea0003900000 */
[----:B------:R-:W3:Y:S02]  /*1bfa0*/  @!P0 SYNCS.PHASECHK.TRANS64 P0, [R0+URZ+0x30860], R2 ;  /* 0x03086002000085a7 */ /* 0x000ee4000800007f */
[----:B---3--:R-:W-:Y:S05]  /*1bfb0*/  @!P0 BRA `(.L_x_1417) ;  /* 0xfffffffc00f08947 */ /* 0x008fea000383ffff */
[----:B------:R-:W-:Y:S05]  /*1bfc0*/  BRA `(.L_x_1482) ;  /* 0xffffffd000407947 */ /* 0x000fea000383ffff */
.L_x_1426:
[----:B------:R-:W3:Y:S01]  /*1bfd0*/  LDL R3, [R1] ;  /* 0x0000000001037983 */ /* 0x000ee20000100800 */
[----:B------:R-:W-:Y:S01]  /*1bfe0*/  BSSY B0, `(.L_x_1483) ;  /* 0x0000008000007945 */ /* 0x000fe20003800000 */
[----:B0-----:R-:W-:Y:S02]  /*1bff0*/  IMAD.MOV.U32 R12, RZ, RZ, RZ ;  /* 0x000000ffff0c7224 */ /* 0x001fe400078e00ff */
[----:B------:R-:W-:Y:S02]  /*1c000*/  IMAD.MOV.U32 R11, RZ, RZ, 0x1f ;  /* 0x0000001fff0b7424 */ /* 0x000fe400078e00ff */
[----:B------:R-:W-:Y:S02]  /*1c010*/  IMAD.MOV.U32 R15, RZ, RZ, -0x1 ;  /* 0xffffffffff0f7424 */ /* 0x000fe400078e00ff */
[----:B---3--:R-:W-:-:S07]  /*1c020*/  IMAD.MOV.U32 R13, RZ, RZ, R3 ;  /* 0x000000ffff0d7224 */ /* 0x008fce00078e0003 */
[----:B-12---:R-:W-:Y:S05]  /*1c030*/  WARPSYNC.COLLECTIVE R15, `(.L_x_1484) ;  /* 0x000000000f087348 */ /* 0x006fea0003c00000 */
[----:B------:R0:W3:Y:S02]  /*1c040*/  SHFL.IDX P6, R14, R13, R12, R11 ;  /* 0x0000000c0d0e7389 */ /* 0x0000e400000c000b */
[----:B0123--:R-:W-:Y:S01]  /*1c050*/  ENDCOLLECTIVE ;  /* 0x000000000000791b */ /* 0x00ffe20003800000 */
.L_x_1484:
[----:B------:R-:W-:Y:S05]  /*1c060*/  BSYNC B0 ;  /* 0x0000000000007941 */ /* 0x000fea0003800000 */
.L_x_1483:
        /* <DEDUP_REMOVED lines=9> */
.L_x_1485:
        /* <DEDUP_REMOVED lines=14> */
[C---:B------:R-:W-:Y:S02]  /*1c1e0*/  ISETP.GE.U32.AND P3, PT, R16.reuse, 0x4, PT ;  /* 0x000000041000780c */ /* 0x040fe40003f66070 */
[C---:B------:R-:W-:Y:S02]  /*1c1f0*/  ISETP.GE.U32.AND P4, PT, R16.reuse, 0x8, PT ;  /* 0x000000081000780c */ /* 0x040fe40003f86070 */
[----:B------:R-:W-:Y:S01]  /*1c200*/  ISETP.GE.U32.AND P5, PT, R16, 0x10, PT ;  /* 0x000000101000780c */ /* 0x000fe20003fa6070 */
[----:B--2---:R-:W-:Y:S01]  /*1c210*/  @!P1 IMAD.MOV.U32 R5, RZ, RZ, R6 ;  /* 0x000000ffff059224 */ /* 0x004fe200078e0006 */
[----:B------:R-:W-:-:S02]  /*1c220*/  CS2R R6, SRZ ;  /* 0x0000000000067805 */ /* 0x000fc4000001ff00 */
[----:B---3--:R-:W-:Y:S01]  /*1c230*/  @!P1 IMAD.MOV.U32 R7, RZ, RZ, R2 ;  /* 0x000000ffff079224 */ /* 0x008fe200078e0002 */
[----:B------:R-:W-:-:S03]  /*1c240*/  ISETP.NE.AND P1, PT, R16, RZ, PT ;  /* 0x000000ff1000720c */ /* 0x000fc60003f25270 */
[----:B------:R-:W-:-:S04]  /*1c250*/  IMAD R2, R7, R5, RZ ;  /* 0x0000000507027224 */ /* 0x000fc800078e02ff */
[----:B------:R-:W-:-:S07]  /*1c260*/  IMAD.MOV.U32 R13, RZ, RZ, R2 ;  /* 0x000000ffff0d7224 */ /* 0x000fce00078e0002 */
[----:B------:R-:W-:Y:S05]  /*1c270*/  WARPSYNC.COLLECTIVE R15, `(.L_x_1486) ;  /* 0x000000000f087348 */ /* 0x000fea0003c00000 */
[----:B------:R0:W1:Y:S02]  /*1c280*/  SHFL.UP P6, R14, R13, R12, R11 ;  /* 0x0400000c0d0e7389 */ /* 0x00006400000c000b */
[----:B01----:R-:W-:Y:S01]  /*1c290*/  ENDCOLLECTIVE ;  /* 0x000000000000791b */ /* 0x003fe20003800000 */
.L_x_1486:
        /* <DEDUP_REMOVED lines=8> */
.L_x_1487:
        /* <DEDUP_REMOVED lines=8> */
.L_x_1488:
        /* <DEDUP_REMOVED lines=8> */
.L_x_1489:
        /* <DEDUP_REMOVED lines=8> */
.L_x_1490:
        /* <DEDUP_REMOVED lines=9> */
.L_x_1491:
[----:B------:R-:W-:Y:S01]  /*1c530*/  IMAD.MOV.U32 R10, RZ, RZ, R14 ;  /* 0x000000ffff0a7224 */ /* 0x000fe200078e000e */
[----:B------:R-:W-:Y:S06]  /*1c540*/  BRA `(.L_x_1492) ;  /* 0xffffffd4002c7947 */ /* 0x000fec000383ffff */
.L_x_1429:
[----:B------:R-:W-:Y:S01]  /*1c550*/  BSSY B0, `(.L_x_1493) ;  /* 0x0000008000007945 */ /* 0x000fe20003800000 */
[----:B------:R-:W-:Y:S02]  /*1c560*/  IMAD.MOV.U32 R13, RZ, RZ, R2 ;  /* 0x000000ffff0d7224 */ /* 0x000fe400078e0002 */
[----:B------:R-:W-:Y:S02]  /*1c570*/  IMAD.MOV.U32 R12, RZ, RZ, 0x1 ;  /* 0x00000001ff0c7424 */ /* 0x000fe400078e00ff */
[----:B------:R-:W-:Y:S02]  /*1c580*/  IMAD.MOV.U32 R11, RZ, RZ, RZ ;  /* 0x000000ffff0b7224 */ /* 0x000fe400078e00ff */
[----:B------:R-:W-:-:S07]  /*1c590*/  IMAD.MOV.U32 R15, RZ, RZ, -0x1 ;  /* 0xffffffffff0f7424 */ /* 0x000fce00078e00ff */
[----:B------:R-:W-:Y:S05]  /*1c5a0*/  WARPSYNC.COLLECTIVE R15, `(.L_x_1494) ;  /* 0x000000000f087348 */ /* 0x000fea0003c00000 */
[----:B------:R0:W1:Y:S02]  /*1c5b0*/  SHFL.UP P6, R14, R13, R12, R11 ;  /* 0x0400000c0d0e7389 */ /* 0x00006400000c000b */
[----:B01----:R-:W-:Y:S01]  /*1c5c0*/  ENDCOLLECTIVE ;  /* 0x000000000000791b */ /* 0x003fe20003800000 */
.L_x_1494:
[----:B------:R-:W-:Y:S05]  /*1c5d0*/  BSYNC B0 ;  /* 0x0000000000007941 */ /* 0x000fea0003800000 */
.L_x_1493:
        /* <DEDUP_REMOVED lines=10> */
.L_x_1495:
        /* <DEDUP_REMOVED lines=8> */
.L_x_1496:
        /* <DEDUP_REMOVED lines=8> */
.L_x_1497:
        /* <DEDUP_REMOVED lines=8> */
.L_x_1498:
        /* <DEDUP_REMOVED lines=9> */
.L_x_1499:
[----:B------:R-:W-:Y:S01]  /*1c890*/  IMAD.MOV.U32 R10, RZ, RZ, R14 ;  /* 0x000000ffff0a7224 */ /* 0x000fe200078e000e */
[----:B------:R-:W-:Y:S06]  /*1c8a0*/  BRA `(.L_x_1500) ;  /* 0xffffffd400047947 */ /* 0x000fec000383ffff */
.L_x_1431:
[----:B------:R-:W-:Y:S01]  /*1c8b0*/  BSSY B0, `(.L_x_1501) ;  /* 0x0000006000007945 */ /* 0x000fe20003800000 */
[----:B------:R-:W-:Y:S01]  /*1c8c0*/  PLOP3.LUT P6, PT, P6, PT, PT, 0x8, 0x0 ;  /* 0x000000000000781c */ /* 0x000fe200037ce170 */
[----:B------:R-:W-:-:S12]  /*1c8d0*/  IMAD.MOV.U32 R15, RZ, RZ, -0x1 ;  /* 0xffffffffff0f7424 */ /* 0x000fd800078e00ff */
[----:B0-----:R-:W-:Y:S05]  /*1c8e0*/  WARPSYNC.COLLECTIVE R15, `(.L_x_1502) ;  /* 0x000000000f087348 */ /* 0x001fea0003c00000 */
[----:B------:R-:W-:Y:S01]  /*1c8f0*/  VOTE.ANY R14, PT, P6 ;  /* 0x00000000000e7806 */ /* 0x000fe200030e0100 */
[----:B0-----:R-:W-:Y:S06]  /*1c900*/  ENDCOLLECTIVE ;  /* 0x000000000000791b */ /* 0x001fec0003800000 */
.L_x_1502:
[----:B------:R-:W-:Y:S05]  /*1c910*/  BSYNC B0 ;  /* 0x0000000000007941 */ /* 0x000fea0003800000 */
.L_x_1501:
[----:B------:R0:W5:Y:S01]  /*1c920*/  LDL.LU R16, [R1+0xc] ;  /* 0x00000c0001107983 */ /* 0x0001620000300800 */
[----:B------:R-:W-:Y:S02]  /*1c930*/  IMAD.MOV.U32 R3, RZ, RZ, R14 ;  /* 0x000000ffff037224 */ /* 0x000fe400078e000e */
[----:B------:R-:W-:Y:S02]  /*1c940*/  IMAD.MOV.U32 R13, RZ, RZ, R5 ;  /* 0x000000ffff0d7224 */ /* 0x000fe400078e0005 */
[----:B------:R-:W1:Y:S01]  /*1c950*/  POPC R9, R3 ;  /* 0x0000000300097309 */ /* 0x000e620000000000 */
[----:B------:R-:W-:Y:S02]  /*1c960*/  IMAD.MOV.U32 R11, RZ, RZ, 0x1f ;  /* 0x0000001fff0b7424 */ /* 0x000fe400078e00ff */
[----:B------:R-:W-:Y:S02]  /*1c970*/  IMAD.MOV.U32 R15, RZ, RZ, -0x1 ;  /* 0xffffffffff0f7424 */ /* 0x000fe400078e00ff */
[----:B01----:R-:W-:-:S07]  /*1c980*/  IMAD.MOV.U32 R12, RZ, RZ, R9 ;  /* 0x000000ffff0c7224 */ /* 0x003fce00078e0009 */
[----:B-----5:R-:W-:Y:S05]  /*1c990*/  WARPSYNC.COLLECTIVE R15, `(.L_x_1503) ;  /* 0x000000000f087348 */ /* 0x020fea0003c00000 */
[----:B------:R0:W1:Y:S02]  /*1c9a0*/  SHFL.IDX P6, R14, R13, R12, R11 ;  /* 0x0000000c0d0e7389 */ /* 0x00006400000c000b */
[----:B01---5:R-:W-:Y:S01]  /*1c9b0*/  ENDCOLLECTIVE ;  /* 0x000000000000791b */ /* 0x023fe20003800000 */
.L_x_1503:
[----:B------:R-:W-:Y:S02]  /*1c9c0*/  IMAD.MOV.U32 R13, RZ, RZ, R7 ;  /* 0x000000ffff0d7224 */ /* 0x000fe400078e0007 */
[----:B------:R-:W-:-:S07]  /*1c9d0*/  IMAD.MOV.U32 R4, RZ, RZ, R14 ;  /* 0x000000ffff047224 */ /* 0x000fce00078e000e */
[----:B------:R-:W-:Y:S05]  /*1c9e0*/  WARPSYNC.COLLECTIVE R15, `(.L_x_1504) ;  /* 0x000000000f087348 */ /* 0x000fea0003c00000 */
[----:B------:R0:W1:Y:S02]  /*1c9f0*/  SHFL.IDX P6, R14, R13, R12, R11 ;  /* 0x0000000c0d0e7389 */ /* 0x00006400000c000b */
[----:B01----:R-:W-:Y:S01]  /*1ca00*/  ENDCOLLECTIVE ;  /* 0x000000000000791b */ /* 0x003fe20003800000 */
.L_x_1504:
[----:B------:R-:W-:Y:S02]  /*1ca10*/  IMAD.MOV.U32 R7, RZ, RZ, R14 ;  /* 0x000000ffff077224 */ /* 0x000fe400078e000e */
[----:B------:R-:W-:-:S05]  /*1ca20*/  IMAD.IADD R5, R9, 0x1, R16 ;  /* 0x0000000109057824 */ /* 0x000fca00078e0210 */
[----:B------:R1:W-:Y:S01]  /*1ca30*/  STL [R1+0xc], R5 ;  /* 0x00000c0501007387 */ /* 0x0003e20000100800 */
[----:B------:R-:W-:Y:S05]  /*1ca40*/  BRA `(.L_x_1505) ;  /* 0xffffffd000e47947 */ /* 0x000fea000383ffff */
.L_x_1433:
[----:B------:R-:W-:Y:S01]  /*1ca50*/  BSSY B0, `(.L_x_1506) ;  /* 0x0000008000007945 */ /* 0x000fe20003800000 */
[----:B------:R-:W-:Y:S02]  /*1ca60*/  IMAD.MOV.U32 R13, RZ, RZ, R2 ;  /* 0x000000ffff0d7224 */ /* 0x000fe400078e0002 */
[----:B------:R-:W-:Y:S02]  /*1ca70*/  IMAD.MOV.U32 R12, RZ, RZ, R9 ;  /* 0x000000ffff0c7224 */ /* 0x000fe400078e0009 */
[----:B------:R-:W-:Y:S02]  /*1ca80*/  IMAD.MOV.U32 R11, RZ, RZ, 0x1f ;  /* 0x0000001fff0b7424 */ /* 0x000fe400078e00ff */
[----:B------:R-:W-:-:S07]  /*1ca90*/  IMAD.MOV.U32 R15, RZ, RZ, -0x1 ;  /* 0xffffffffff0f7424 */ /* 0x000fce00078e00ff */
[----:B01----:R-:W-:Y:S05]  /*1caa0*/  WARPSYNC.COLLECTIVE R15, `(.L_x_1507) ;  /* 0x000000000f087348 */ /* 0x003fea0003c00000 */
[----:B------:R2:W3:Y:S02]  /*1cab0*/  SHFL.IDX P6, R14, R13, R12, R11 ;  /* 0x0000000c0d0e7389 */ /* 0x0004e400000c000b */
[----:B0123--:R-:W-:Y:S01]  /*1cac0*/  ENDCOLLECTIVE ;  /* 0x000000000000791b */ /* 0x00ffe20003800000 */
.L_x_1507:
[----:B------:R-:W-:Y:S05]  /*1cad0*/  BSYNC B0 ;  /* 0x0000000000007941 */ /* 0x000fea0003800000 */
.L_x_1506:
[----:B------:R-:W-:Y:S01]  /*1cae0*/  IMAD.MOV.U32 R2, RZ, RZ, R14 ;  /* 0x000000ffff027224 */ /* 0x000fe200078e000e */
[----:B------:R-:W-:Y:S06]  /*1caf0*/  BRA `(.L_x_1508) ;  /* 0xffffffd000d07947 */ /* 0x000fec000383ffff */
.L_x_1439:
[----:B0-----:R0:W1:Y:S02]  /*1cb00*/  SYNCS.PHASECHK.TRANS64.TRYWAIT P0, [R0+URZ+0x30820], R3 ;  /* 0x03082003000075a7 */ /* 0x001064000800017f */
[----:B-1----:R-:W-:Y:S05]  /*1cb10*/  @!P0 NANOSLEEP.SYNCS 0x989680 ;  /* 0x009896800000895d */ /* 0x002fea0003900000 */
[----:B------:R-:W1:Y:S02]  /*1cb20*/  @!P0 SYNCS.PHASECHK.TRANS64 P0, [R0+URZ+0x30820], R3 ;  /* 0x03082003000085a7 */ /* 0x000e64000800007f */
[----:B-1----:R-:W-:Y:S05]  /*1cb30*/  @!P0 BRA `(.L_x_1439) ;  /* 0xfffffffc00f08947 */ /* 0x002fea000383ffff */
[----:B------:R-:W-:Y:S05]  /*1cb40*/  BRA `(.L_x_1509) ;  /* 0xffffffdc00747947 */ /* 0x000fea000383ffff */
.L_x_1440:
[----:B------:R-:W1:Y:S01]  /*1cb50*/  S2R R2, SR_TID.X ;  /* 0x0000000000027919 */ /* 0x000e620000002100 */
[----:B------:R-:W-:Y:S01]  /*1cb60*/  BSSY B0, `(.L_x_1510) ;  /* 0x000000a000007945 */ /* 0x000fe20003800000 */
[----:B------:R-:W-:Y:S02]  /*1cb70*/  IMAD.MOV.U32 R12, RZ, RZ, RZ ;  /* 0x000000ffff0c7224 */ /* 0x000fe400078e00ff */
[----:B---3--:R-:W-:Y:S02]  /*1cb80*/  IMAD.MOV.U32 R11, RZ, RZ, 0x1f ;  /* 0x0000001fff0b7424 */ /* 0x008fe400078e00ff */
[----:B------:R-:W-:Y:S01]  /*1cb90*/  IMAD.MOV.U32 R15, RZ, RZ, -0x1 ;  /* 0xffffffffff0f7424 */ /* 0x000fe200078e00ff */
[----:B-1----:R-:W-:-:S04]  /*1cba0*/  SHF.R.U32.HI R2, RZ, 0x5, R2 ;  /* 0x00000005ff027819 */ /* 0x002fc80000011602 */
[----:B------:R-:W-:-:S05]  /*1cbb0*/  LOP3.LUT R2, R2, 0x3, RZ, 0xc0, !PT ;  /* 0x0000000302027812 */ /* 0x000fca00078ec0ff */
[----:B------:R-:W-:-:S07]  /*1cbc0*/  IMAD.MOV.U32 R13, RZ, RZ, R2 ;  /* 0x000000ffff0d7224 */ /* 0x000fce00078e0002 */
[----:B0-----:R-:W-:Y:S05]  /*1cbd0*/  WARPSYNC.COLLECTIVE R15, `(.L_x_1511) ;  /* 0x000000000f087348 */ /* 0x001fea0003c00000 */
[----:B------:R1:W2:Y:S02]  /*1cbe0*/  SHFL.IDX P6, R14, R13, R12, R11 ;  /* 0x0000000c0d0e7389 */ /* 0x0002a400000c000b */
[----:B012---:R-:W-:Y:S01]  /*1cbf0*/  ENDCOLLECTIVE ;  /* 0x000000000000791b */ /* 0x007fe20003800000 */
.L_x_1511:
[----:B------:R-:W-:Y:S05]  /*1cc00*/  BSYNC B0 ;  /* 0x0000000000007941 */ /* 0x000fea0003800000 */
.L_x_1510:
[----:B------:R-:W-:Y:S05]  /*1cc10*/  BRA `(.L_x_1512) ;  /* 0xffffffdc005c7947 */ /* 0x000fea000383ffff */
.L_x_1443:
[----:B------:R-:W-:Y:S01]  /*1cc20*/  BSSY B1, `(.L_x_1513) ;  /* 0x0000006000017945 */ /* 0x000fe20003800000 */
[----:B------:R-:W-:-:S07]  /*1cc30*/  IMAD.MOV.U32 R15, RZ, RZ, -0x1 ;  /* 0xffffffffff0f7424 */ /* 0x000fce00078e00ff */
[----:B01-3--:R-:W-:Y:S05]  /*1cc40*/  WARPSYNC.COLLECTIVE R15, `(.L_x_1514) ;  /* 0x000000000f0c7348 */ /* 0x00bfea0003c00000 */
[----:B------:R-:W-:Y:S02]  /*1cc50*/  ELECT P6, UR62, PT ;  /* 0x00000000003e782f */ /* 0x000fe400038c0000 */
[----:B------:R-:W-:Y:S01]  /*1cc60*/  MOV R14, UR62 ;  /* 0x0000003e000e7c02 */ /* 0x000fe20008000f00 */
[----:B01-3--:R-:W-:Y:S10]  /*1cc70*/  ENDCOLLECTIVE ;  /* 0x000000000000791b */ /* 0x00bff40003800000 */
.L_x_1514:
[----:B------:R-:W-:Y:S05]  /*1cc80*/  BSYNC B1 ;  /* 0x0000000000017941 */ /* 0x000fea0003800000 */
.L_x_1513:
[----:B------:R-:W-:Y:S05]  /*1cc90*/  BRA `(.L_x_1515) ;  /* 0xffffffdc00547947 */ /* 0x000fea000383ffff */
.L_x_1445:
[----:B0-----:R0:W1:Y:S02]  /*1cca0*/  SYNCS.PHASECHK.TRANS64.TRYWAIT P0, [R6+URZ], R5 ;  /* 0x00000005060075a7 */ /* 0x001064000800017f */
[----:B-1----:R-:W-:Y:S05]  /*1ccb0*/  @!P0 NANOSLEEP.SYNCS 0x989680 ;  /* 0x009896800000895d */ /* 0x002fea0003900000 */
[----:B------:R-:W1:Y:S02]  /*1ccc0*/  @!P0 SYNCS.PHASECHK.TRANS64 P0, [R6+URZ], R5 ;  /* 0x00000005060085a7 */ /* 0x000e64000800007f */
[----:B-1----:R-:W-:Y:S05]  /*1ccd0*/  @!P0 BRA `(.L_x_1445) ;  /* 0xfffffffc00f08947 */ /* 0x002fea000383ffff */
[----:B------:R-:W-:Y:S05]  /*1cce0*/  BRA `(.L_x_1516) ;  /* 0xffffffdc00947947 */ /* 0x000fea000383ffff */
.L_x_1446:
[----:B-1----:R1:W2:Y:S02]  /*1ccf0*/  SYNCS.PHASECHK.TRANS64.TRYWAIT P0, [R7+URZ], R2 ;  /* 0x00000002070075a7 */ /* 0x0022a4000800017f */
[----:B--2---:R-:W-:Y:S05]  /*1cd00*/  @!P0 NANOSLEEP.SYNCS 0x989680 ;  /* 0x009896800000895d */ /* 0x004fea0003900000 */
[----:B------:R-:W2:Y:S02]  /*1cd10*/  @!P0 SYNCS.PHASECHK.TRANS64 P0, [R7+URZ], R2 ;  /* 0x00000002070085a7 */ /* 0x000ea4000800007f */
[----:B--2---:R-:W-:Y:S05]  /*1cd20*/  @!P0 BRA `(.L_x_1446) ;  /* 0xfffffffc00f08947 */ /* 0x004fea000383ffff */
[----:B------:R-:W-:Y:S05]  /*1cd30*/  BRA `(.L_x_1517) ;  /* 0xffffffdc00887947 */ /* 0x000fea000383ffff */
.L_x_1448:
[----:B--2---:R2:W4:Y:S02]  /*1cd40*/  SYNCS.PHASECHK.TRANS64.TRYWAIT P0, [R4+URZ], R5 ;  /* 0x00000005040075a7 */ /* 0x004524000800017f */
[----:B----4-:R-:W-:Y:S05]  /*1cd50*/  @!P0 NANOSLEEP.SYNCS 0x989680 ;  /* 0x009896800000895d */ /* 0x010fea0003900000 */
[----:B------:R-:W4:Y:S02]  /*1cd60*/  @!P0 SYNCS.PHASECHK.TRANS64 P0, [R4+URZ], R5 ;  /* 0x00000005040085a7 */ /* 0x000f24000800007f */
[----:B----4-:R-:W-:Y:S05]  /*1cd70*/  @!P0 BRA `(.L_x_1448) ;  /* 0xfffffffc00f08947 */ /* 0x010fea000383ffff */
[----:B------:R-:W-:Y:S05]  /*1cd80*/  BRA `(.L_x_1518) ;  /* 0xffffffdc008c7947 */ /* 0x000fea000383ffff */
.L_x_1519:
        /* <DEDUP_REMOVED lines=15> */
.L_x_14843:


//--------------------- .text._ZN7cutlass13device_kernelIN5flash11enable_sm90INS1_16FlashAttnFwdSm90INS1_25CollectiveMainloopFwdSm90ILi2EN4cute5tupleIJNS5_1CILi1EEES8_S8_EEENS6_IJNS7_ILi128EEENS7_ILi64EEENS7_ILi256EEEEEELi256ENS_6half_tEfNS_4arch4Sm90ELb0ELb1ELb1ELb1ELb0ELb1ELb0ELb1ELb1ELb1ELb1ELb0EEENS1_21CollectiveEpilogueFwdINS6_IJSA_SC_SB_EEES9_SE_SG_Li256ELb1ELb1ELb1ELb0EEENS1_36VarlenDynamicPersistentTileSchedulerILi128ELi64ELi256ELi128ELb1ELb1ELb1ELb1ELb0ELb1EEEEEEEEEvNT_6ParamsE --------------------------
	.section	.text._ZN7cutlass13device_kernelIN5flash11enable_sm90INS1_16FlashAttnFwdSm90INS1_25CollectiveMainloopFwdSm90ILi2EN4cute5tupleIJNS5_1CILi1EEES8_S8_EEENS6_IJNS7_ILi128EEENS7_ILi64EEENS7_ILi256EEEEEELi256ENS_6half_tEfNS_4arch4Sm90ELb0ELb1ELb1ELb1ELb0ELb1ELb0ELb1ELb1ELb1ELb1ELb0EEENS1_21CollectiveEpilogueFwdINS6_IJSA_SC_SB_EEES9_SE_SG_Li256ELb1ELb1ELb1ELb0EEENS1_36VarlenDynamicPersistentTileSchedulerILi128ELi64ELi256ELi128ELb1ELb1ELb1ELb1ELb0ELb1EEEEEEEEEvNT_6ParamsE,"ax",@progbits
	.align	128
.text._ZN7cutlass13device_kernelIN5flash11enable_sm90INS1_16FlashAttnFwdSm90INS1_25CollectiveMainloopFwdSm90ILi2EN4cute5tupleIJNS5_1CILi1EEES8_S8_EEENS6_IJNS7_ILi128EEENS7_ILi64EEENS7_ILi256EEEEEELi256ENS_6half_tEfNS_4arch4Sm90ELb0ELb1ELb1ELb1ELb0ELb1ELb0ELb1ELb1ELb1ELb1ELb0EEENS1_21CollectiveEpilogueFwdINS6_IJSA_SC_SB_EEES9_SE_SG_Li256ELb1ELb1ELb1ELb0EEENS1_36VarlenDynamicPersistentTileSchedulerILi128ELi64ELi256ELi128ELb1ELb1ELb1ELb1ELb0ELb1EEEEEEEEEvNT_6ParamsE:
        .type           _ZN7cutlass13device_kernelIN5flash11enable_sm90INS1_16FlashAttnFwdSm90INS1_25CollectiveMainloopFwdSm90ILi2EN4cute5tupleIJNS5_1CILi1EEES8_S8_EEENS6_IJNS7_ILi128EEENS7_ILi64EEENS7_ILi256EEEEEELi256ENS_6half_tEfNS_4arch4Sm90ELb0ELb1ELb1ELb1ELb0ELb1ELb0ELb1ELb1ELb1ELb1ELb0EEENS1_21CollectiveEpilogueFwdINS6_IJSA_SC_SB_EEES9_SE_SG_Li256ELb1ELb1ELb1ELb0EEENS1_36VarlenDynamicPersistentTileSchedulerILi128ELi64ELi256ELi128ELb1ELb1ELb1ELb1ELb0ELb1EEEEEEEEEvNT_6ParamsE,@function
        .size           _ZN7cutlass13device_kernelIN5flash11enable_sm90INS1_16FlashAttnFwdSm90INS1_25CollectiveMainloopFwdSm90ILi2EN4cute5tupleIJNS5_1CILi1EEES8_S8_EEENS6_IJNS7_ILi128EEENS7_ILi64EEENS7_ILi256EEEEEELi256ENS_6half_tEfNS_4arch4Sm90ELb0ELb1ELb1ELb1ELb0ELb1ELb0ELb1ELb1ELb1ELb1ELb0EEENS1_21CollectiveEpilogueFwdINS6_IJSA_SC_SB_EEES9_SE_SG_Li256ELb1ELb1ELb1ELb0EEENS1_36VarlenDynamicPersistentTileSchedulerILi128ELi64ELi256ELi128ELb1ELb1ELb1ELb1ELb0ELb1EEEEEEEEEvNT_6ParamsE,(.L_x_14844 - _ZN7cutlass13device_kernelIN5flash11enable_sm90INS1_16FlashAttnFwdSm90INS1_25CollectiveMainloopFwdSm90ILi2EN4cute5tupleIJNS5_1CILi1EEES8_S8_EEENS6_IJNS7_ILi128EEENS7_ILi64EEENS7_ILi256EEEEEELi256ENS_6half_tEfNS_4arch4Sm90ELb0ELb1ELb1ELb1ELb0ELb1ELb0ELb1ELb1ELb1ELb1ELb0EEENS1_21CollectiveEpilogueFwdINS6_IJSA_SC_SB_EEES9_SE_SG_Li256ELb1ELb1ELb1ELb0EEENS1_36VarlenDynamicPersistentTileSchedulerILi128ELi64ELi256ELi128ELb1ELb1ELb1ELb1ELb0ELb1EEEEEEEEEvNT_6ParamsE)
        .other          _ZN7cutlass13device_kernelIN5flash11enable_sm90INS1_16FlashAttnFwdSm90INS1_25CollectiveMainloopFwdSm90ILi2EN4cute5tupleIJNS5_1CILi1EEES8_S8_EEENS6_IJNS7_ILi128EEENS7_ILi64EEENS7_ILi256EEEEEELi256ENS_6half_tEfNS_4arch4Sm90ELb0ELb1ELb1ELb1ELb0ELb1ELb0ELb1ELb1ELb1ELb1ELb0EEENS1_21CollectiveEpilogueFwdINS6_IJSA_SC_SB_EEES9_SE_SG_Li256ELb1ELb1ELb1ELb0EEENS1_36VarlenDynamicPersistentTileSchedulerILi128ELi64ELi256ELi128ELb1ELb1ELb1ELb1ELb0ELb1EEEEEEEEEvNT_6ParamsE,@"STO_CUDA_ENTRY STV_DEFAULT"
_ZN7cutlass13device_kernelIN5flash11enable_sm90INS1_16FlashAttnFwdSm90INS1_25CollectiveMainloopFwdSm90ILi2EN4cute5tupleIJNS5_1CILi1EEES8_S8_EEENS6_IJNS7_ILi128EEENS7_ILi64EEENS7_ILi256EEEEEELi256ENS_6half_tEfNS_4arch4Sm90ELb0ELb1ELb1ELb1ELb0ELb1ELb0ELb1ELb1ELb1ELb1ELb0EEENS1_21CollectiveEpilogueFwdINS6_IJSA_SC_SB_EEES9_SE_SG_Li256ELb1ELb1ELb1ELb0EEENS1_36VarlenDynamicPersistentTileSchedulerILi128ELi64ELi256ELi128ELb1ELb1ELb1ELb1ELb0ELb1EEEEEEEEEvNT_6ParamsE:
        /* <DEDUP_REMOVED lines=24> */
.L_x_1521:
[----:B------:R-:W-:Y:S05]  /*0180*/  BSYNC B0 ;  /* 0x0000000000007941 */ /* 0x000fea0003800000 */
.L_x_1520:
        /* <DEDUP_REMOVED lines=41> */
.L_x_1522:
        /* <DEDUP_REMOVED lines=22> */
.L_x_1523:
        /* <DEDUP_REMOVED lines=18> */
.L_x_1524:
        /* <DEDUP_REMOVED lines=22> */
.L_x_1525:
        /* <DEDUP_REMOVED lines=22> */
.L_x_1526:
        /* <DEDUP_REMOVED lines=9> */
.L_x_1529:
        /* <DEDUP_REMOVED lines=8> */
[----:B-1----:R-:W-:-:S06]  /*0a70*/  ULEA UR4, UR5, UR4, 0x18 ;  /* 0x0000000405047291 */ /* 0x002fcc000f8ec03f */
[----:B------:R-:W-:Y:S01]  /*0a80*/  IMAD.U32 R16, RZ, RZ, UR4 ;  /* 0x00000004ff107e24 */ /* 0x000fe2000f8e00ff */
[----:B------:R-:W-:-:S04]  /*0a90*/  ULDC UR4, c[0x0][0xc3c] ;  /* 0x00030f0000047ab9 */ /* 0x000fc80000000800 */
[----:B------:R-:W1:Y:S01]  /*0aa0*/  LDS.128 R24, [R16+0x308d0] ;  /* 0x0308d00010187984 */ /* 0x000e620000000c00 */
[----:B------:R-:W-:Y:S06]  /*0ab0*/  BAR.ARV 0x4, 0x180 ;  /* 0x0106000000007b1d */ /* 0x000fec0000002000 */
[----:B-1----:R-:W-:-:S13]  /*0ac0*/  ISETP.GE.AND P0, PT, R27, UR4, PT ;  /* 0x000000041b007c0c */ /* 0x002fda000bf06270 */
[----:B------:R-:W-:Y:S05]  /*0ad0*/  @P0 BRA `(.L_x_1530) ;  /* 0x000002dc00c80947 */ /* 0x000fea0003800000 */
[----:B------:R-:W2:Y:S01]  /*0ae0*/  LDL R0, [R1+0xa4] ;  /* 0x0000a40001007983 */ /* 0x000ea20000100800 */
[----:B------:R-:W-:Y:S02]  /*0af0*/  VIADD R6, R6, 0xffffff80 ;  /* 0xffffff8006067836 */ /* 0x000fe40000000000 */
[----:B------:R-:W-:Y:S02]  /*0b00*/  IMAD.MOV.U32 R236, RZ, RZ, RZ ;  /* 0x000000ffffec7224 */ /* 0x000fe400078e00ff */
[----:B------:R-:W-:Y:S01]  /*0b10*/  IMAD.MOV.U32 R218, RZ, RZ, RZ ;  /* 0x000000ffffda7224 */ /* 0x000fe200078e00ff */
[----:B------:R-:W-:-:S04]  /*0b20*/  SHF.R.S32.HI R3, RZ, 0x1f, R6 ;  /* 0x0000001fff037819 */ /* 0x000fc80000011406 */
[CC--:B0-----:R-:W-:Y:S02]  /*0b30*/  LEA.HI R2, R3.reuse, R6.reuse, RZ, 0x4 ;  /* 0x0000000603027211 */ /* 0x0c1fe400078f20ff */
[CC--:B------:R-:W-:Y:S02]  /*0b40*/  LEA.HI R4, R3.reuse, R6.reuse, RZ, 0x5 ;  /* 0x0000000603047211 */ /* 0x0c0fe400078f28ff */
[----:B------:R-:W-:Y:S02]  /*0b50*/  SHF.R.S32.HI R7, RZ, 0x4, R2 ;  /* 0x00000004ff077819 */ /* 0x000fe40000011402 */
[----:B------:R-:W-:Y:S01]  /*0b60*/  LOP3.LUT R5, R2, 0x3fffff0, RZ, 0xc0, !PT ;  /* 0x03fffff002057812 */ /* 0x000fe200078ec0ff */
[----:B------:R-:W-:Y:S01]  /*0b70*/  IMAD.SHL.U32 R4, R4, 0x20, RZ ;  /* 0x0000002004047824 */ /* 0x000fe200078e00ff */
[----:B------:R-:W-:Y:S02]  /*0b80*/  LEA.HI R2, R2, R7, RZ, 0x1 ;  /* 0x0000000702027211 */ /* 0x000fe400078f08ff */
[----:B------:R-:W-:Y:S01]  /*0b90*/  LEA.HI R10, R3, R6, RZ, 0x2 ;  /* 0x00000006030a7211 */ /* 0x000fe200078f10ff */
[----:B------:R-:W-:Y:S01]  /*0ba0*/  IMAD.IADD R5, R6, 0x1, -R5 ;  /* 0x0000000106057824 */ /* 0x000fe200078e0a05 */
[----:B------:R-:W-:-:S02]  /*0bb0*/  LOP3.LUT R2, R2, 0x1ffffffe, RZ, 0xc0, !PT ;  /* 0x1ffffffe02027812 */ /* 0x000fc400078ec0ff */
[----:B------:R-:W-:Y:S02]  /*0bc0*/  LOP3.LUT R4, R4, 0xfffffc00, RZ, 0xc0, !PT ;  /* 0xfffffc0004047812 */ /* 0x000fe400078ec0ff */
[----:B------:R-:W-:Y:S01]  /*0bd0*/  LEA.HI R23, R3, R6, RZ, 0x3 ;  /* 0x0000000603177211 */ /* 0x000fe200078f18ff */
[----:B------:R-:W-:Y:S01]  /*0be0*/  IMAD.IADD R2, R7, 0x1, -R2 ;  /* 0x0000000107027824 */ /* 0x000fe200078e0a02 */
[----:B------:R-:W-:-:S05]  /*0bf0*/  LOP3.LUT R13, R10, 0xfffffffc, RZ, 0xc0, !PT ;  /* 0xfffffffc0a0d7812 */ /* 0x000fca00078ec0ff */
[----:B------:R-:W-:Y:S01]  /*0c00*/  IMAD.IADD R13, R6, 0x1, -R13 ;  /* 0x00000001060d7824 */ /* 0x000fe200078e0a0d */
[----:B--2---:R-:W-:Y:S02]  /*0c10*/  R2UR UR4, R0 ;  /* 0x00000000000472ca */ /* 0x004fe400000e0000 */
[----:B------:R-:W-:-:S04]  /*0c20*/  LEA.HI R0, R3, R6, RZ, 0x7 ;  /* 0x0000000603007211 */ /* 0x000fc800078f38ff */
[----:B------:R-:W-:-:S04]  /*0c30*/  LOP3.LUT R9, R0, 0xffffff80, RZ, 0xc0, !PT ;  /* 0xffffff8000097812 */ /* 0x000fc800078ec0ff */
[----:B------:R-:W-:Y:S01]  /*0c40*/  IADD3 R28, R6, -R9, RZ ;  /* 0x80000009061c7210 */ /* 0x000fe20007ffe0ff */
[----:B------:R-:W-:Y:S01]  /*0c50*/  IMAD R9, R5, 0x40, R4 ;  /* 0x0000004005097824 */ /* 0x000fe200078e0204 */
[----:B------:R-:W-:Y:S01]  /*0c60*/  SHF.R.S32.HI R5, RZ, 0x7, R0 ;  /* 0x00000007ff057819 */ /* 0x000fe20000011400 */
[----:B------:R-:W-:Y:S01]  /*0c70*/  ULOP3.LUT UR4, UR4, 0x1, URZ, 0xfc, !UPT ;  /* 0x0000000104047892 */ /* 0x000fe2000f8efc3f */
[----:B------:R-:W-:Y:S01]  /*0c80*/  SHF.R.S32.HI R7, RZ, 0x1f, R28 ;  /* 0x0000001fff077819 */ /* 0x000fe2000001141c */
[----:B------:R-:W-:Y:S01]  /*0c90*/  STL [R1+0x7c], R28 ;  /* 0x00007c1c01007387 */ /* 0x000fe20000100800 */
[----:B------:R-:W-:Y:S02]  /*0ca0*/  LEA.HI R4, R3, R6, RZ, 0x6 ;  /* 0x0000000603047211 */ /* 0x000fe400078f30ff */
[----:B------:R-:W-:Y:S02]  /*0cb0*/  LEA.HI R8, R7, R28, RZ, 0x2 ;  /* 0x0000001c07087211 */ /* 0x000fe400078f10ff */
[----:B------:R-:W-:Y:S01]  /*0cc0*/  LEA.HI R0, R0, R5, RZ, 0x1 ;  /* 0x0000000500007211 */ /* 0x000fe200078f08ff */
[----:B------:R-:W-:Y:S01]  /*0cd0*/  IMAD.SHL.U32 R4, R4, 0x8, RZ ;  /* 0x0000000804047824 */ /* 0x000fe200078e00ff */
[----:B------:R-:W-:-:S02]  /*0ce0*/  SHF.R.S32.HI R10, RZ, 0x2, R8 ;  /* 0x00000002ff0a7819 */ /* 0x000fc40000011408 */
[----:B------:R-:W-:Y:S02]  /*0cf0*/  SHF.R.S32.HI R11, RZ, 0x1f, R8 ;  /* 0x0000001fff0b7819 */ /* 0x000fe40000011408 */
[----:B------:R-:W-:Y:S02]  /*0d00*/  LOP3.LUT R3, R23, 0xfffffff8, RZ, 0xc0, !PT ;  /* 0xfffffff817037812 */ /* 0x000fe400078ec0ff */
[----:B------:R-:W-:Y:S02]  /*0d10*/  LEA.HI R11, R11, R10, RZ, 0x3 ;  /* 0x0000000a0b0b7211 */ /* 0x000fe400078f18ff */
[----:B------:R-:W-:Y:S01]  /*0d20*/  LOP3.LUT R0, R0, 0x3fffffe, RZ, 0xc0, !PT ;  /* 0x03fffffe00007812 */ /* 0x000fe200078ec0ff */
[----:B------:R-:W-:Y:S01]  /*0d30*/  IMAD.IADD R12, R6, 0x1, -R3 ;  /* 0x00000001060c7824 */ /* 0x000fe200078e0a03 */
[----:B------:R-:W-:Y:S01]  /*0d40*/  LOP3.LUT R11, R11, 0xfffffff8, RZ, 0xc0, !PT ;  /* 0xfffffff80b0b7812 */ /* 0x000fe200078ec0ff */
[----:B------:R-:W-:Y:S01]  /*0d50*/  IMAD R3, R2, 0x8, R9 ;  /* 0x0000000802037824 */ /* 0x000fe200078e0209 */
[----:B------:R-:W-:Y:S01]  /*0d60*/  SHF.R.S32.HI R23, RZ, 0x3, R23 ;  /* 0x00000003ff177819 */ /* 0x000fe20000011417 */
[----:B------:R-:W-:Y:S01]  /*0d70*/  IMAD.IADD R0, R5, 0x1, -R0 ;  /* 0x0000000105007824 */ /* 0x000fe200078e0a00 */
[----:B------:R-:W-:Y:S01]  /*0d80*/  LEA.HI R7, R7, R28, RZ, 0x5 ;  /* 0x0000001c07077211 */ /* 0x000fe200078f28ff */
[----:B------:R-:W-:Y:S01]  /*0d90*/  STL [R1+0x44], R12 ;  /* 0x0000440c01007387 */ /* 0x000fe20000100800 */
[----:B------:R-:W-:Y:S01]  /*0da0*/  IADD3 R10, R10, -R11, RZ ;  /* 0x8000000b0a0a7210 */ /* 0x000fe20007ffe0ff */
[----:B------:R-:W-:Y:S01]  /*0db0*/  VIADD R5, R23, 0x60 ;  /* 0x0000006017057836 */ /* 0x000fe20000000000 */
[----:B------:R-:W-:Y:S01]  /*0dc0*/  SHF.R.S32.HI R7, RZ, 0x5, R7 ;  /* 0x00000005ff077819 */ /* 0x000fe20000011407 */
[----:B------:R0:W-:Y:S01]  /*0dd0*/  STL [R1+0xa0], R3 ;  /* 0x0000a00301007387 */ /* 0x0001e20000100800 */
[C---:B------:R-:W-:Y:S01]  /*0de0*/  IMAD.SHL.U32 R200, R12.reuse, 0x4, RZ ;  /* 0x000000040cc87824 */ /* 0x040fe200078e00ff */
[----:B------:R-:W-:Y:S01]  /*0df0*/  LEA.HI R2, R13, R13, RZ, 0x1 ;  /* 0x0000000d0d027211 */ /* 0x000fe200078f08ff */
[----:B------:R-:W-:Y:S01]  /*0e00*/  IMAD.SHL.U32 R18, R12, 0x8, RZ ;  /* 0x000000080c127824 */ /* 0x000fe200078e00ff */
[----:B------:R-:W-:Y:S01]  /*0e10*/  LOP3.LUT R30, R4, 0xfffffe00, RZ, 0xc0, !PT ;  /* 0xfffffe00041e7812 */ /* 0x000fe200078ec0ff */
[----:B------:R-:W-:Y:S01]  /*0e20*/  IMAD R7, R7, 0x10, R10 ;  /* 0x0000001007077824 */ /* 0x000fe200078e020a */
[----:B------:R-:W-:Y:S01]  /*0e30*/  SHF.R.S32.HI R10, RZ, 0x1f, R5 ;  /* 0x0000001fff0a7819 */ /* 0x000fe20000011405 */
[C---:B------:R-:W-:Y:S01]  /*0e40*/  VIADD R29, R23.reuse, 0x20 ;  /* 0x00000020171d7836 */ /* 0x040fe20000000000 */
[----:B------:R-:W-:Y:S01]  /*0e50*/  IADD3 R233, R200, 0x40, RZ ;  /* 0x00000040c8e97810 */ /* 0x000fe20007ffe0ff */
[C---:B------:R-:W-:Y:S01]  /*0e60*/  IMAD.SHL.U32 R22, R23.reuse, 0x40, RZ ;  /* 0x0000004017167824 */ /* 0x040fe200078e00ff */
[----:B------:R-:W-:Y:S01]  /*0e70*/  LOP3.LUT R2, R2, 0x1ffffffe, RZ, 0xc0, !PT ;  /* 0x1ffffffe02027812 */ /* 0x000fe200078ec0ff */
[----:B0-----:R-:W-:Y:S01]  /*0e80*/  VIADD R3, R23, 0x40 ;  /* 0x0000004017037836 */ /* 0x001fe20000000000 */
[----:B------:R-:W-:Y:S01]  /*0e90*/  LEA.HI R10, R10, R5, RZ, 0x3 ;  /* 0x000000050a0a7211 */ /* 0x000fe200078f18ff */
[----:B------:R-:W-:Y:S01]  /*0ea0*/  IMAD.SHL.U32 R5, R5, 0x40, RZ ;  /* 0x0000004005057824 */ /* 0x000fe200078e00ff */
[----:B------:R-:W-:Y:S01]  /*0eb0*/  LEA R24, R0, R7, 0x6 ;  /* 0x0000000700187211 */ /* 0x000fe200078e30ff */
[----:B------:R-:W-:Y:S01]  /*0ec0*/  IMAD.IADD R221, R200, 0x1, R233 ;  /* 0x00000001c8dd7824 */ /* 0x000fe200078e02e9 */
[----:B------:R-:W-:Y:S01]  /*0ed0*/  SHF.R.S32.HI R6, RZ, 0x1f, R3 ;  /* 0x0000001fff067819 */ /* 0x000fe20000011403 */
[----:B------:R-:W-:Y:S01]  /*0ee0*/  IMAD.IADD R2, R13, 0x1, -R2 ;  /* 0x000000010d027824 */ /* 0x000fe200078e0a02 */
[----:B------:R-:W-:Y:S01]  /*0ef0*/  LOP3.LUT R13, R5, 0x1c0, RZ, 0xc0, !PT ;  /* 0x000001c0050d7812 */ /* 0x000fe200078ec0ff */
[----:B------:R-:W-:Y:S01]  /*0f00*/  IMAD.SHL.U32 R14, R10, 0x40, RZ ;  /* 0x000000400a0e7824 */ /* 0x000fe200078e00ff */
[----:B------:R-:W-:Y:S01]  /*0f10*/  LEA.HI R6, R6, R3, RZ, 0x3 ;  /* 0x0000000306067211 */ /* 0x000fe200078f18ff */
[----:B------:R-:W-:Y:S01]  /*0f20*/  IMAD.SHL.U32 R3, R3, 0x40, RZ ;  /* 0x0000004003037824 */ /* 0x000fe200078e00ff */
[----:B------:R-:W-:Y:S01]  /*0f30*/  SHF.R.U32.HI R20, RZ, 0x3, R13 ;  /* 0x00000003ff147819 */ /* 0x000fe2000001160d */
[----:B------:R-:W-:Y:S01]  /*0f40*/  IMAD.SHL.U32 R0, R29, 0x40, RZ ;  /* 0x000000401d007824 */ /* 0x000fe200078e00ff */
[----:B------:R-:W-:Y:S01]  /*0f50*/  LOP3.LUT R17, R13, 0x38, R18, 0xf8, !PT ;  /* 0x000000380d117812 */ /* 0x000fe200078ef812 */
[----:B------:R-:W-:Y:S01]  /*0f60*/  IMAD.SHL.U32 R5, R6, 0x40, RZ ;  /* 0x0000004006057824 */ /* 0x000fe200078e00ff */
[----:B------:R-:W-:Y:S01]  /*0f70*/  SHF.R.S32.HI R6, RZ, 0x1f, R221 ;  /* 0x0000001fff067819 */ /* 0x000fe200000114dd */
[----:B------:R-:W-:Y:S01]  /*0f80*/  STL [R1+0x9c], R24 ;  /* 0x00009c1801007387 */ /* 0x000fe20000100800 */
[----:B------:R-:W-:Y:S01]  /*0f90*/  LOP3.LUT R15, R14, 0xfffffe00, RZ, 0xc0, !PT ;  /* 0xfffffe000e0f7812 */ /* 0x000fe200078ec0ff */
[----:B------:R-:W-:Y:S01]  /*0fa0*/  VIADD R234, R200, 0x20 ;  /* 0x00000020c8ea7836 */ /* 0x000fe20000000000 */
[----:B------:R-:W-:Y:S01]  /*0fb0*/  LEA.HI R9, R6, R221, RZ, 0x3 ;  /* 0x000000dd06097211 */ /* 0x000fe200078f18ff */
[----:B------:R-:W-:Y:S01]  /*0fc0*/  STL [R1+0x28], R30 ;  /* 0x0000281e01007387 */ /* 0x000fe20000100800 */
[----:B------:R-:W-:Y:S01]  /*0fd0*/  LOP3.LUT R11, R5, 0xfffffe00, RZ, 0xc0, !PT ;  /* 0xfffffe00050b7812 */ /* 0x000fe200078ec0ff */
[----:B------:R-:W-:Y:S01]  /*0fe0*/  VIADD R235, R200, 0x60 ;  /* 0x00000060c8eb7836 */ /* 0x000fe20000000000 */
[----:B------:R-:W-:-:S02]  /*0ff0*/  LOP3.LUT R5, R13, 0x38, R9, 0xf8, !PT ;  /* 0x000000380d057812 */ /* 0x000fc400078ef809 */
[----:B------:R-:W-:Y:S01]  /*1000*/  LOP3.LUT R21, R15, R17, R20, 0xf6, !PT ;  /* 0x000000110f157212 */ /* 0x000fe200078ef614 */
[----:B------:R-:W-:Y:S01]  /*1010*/  IMAD.MOV.U32 R17, RZ, RZ, RZ ;  /* 0x000000ffff117224 */ /* 0x000fe200078e00ff */
[----:B------:R-:W-:Y:S02]  /*1020*/  LOP3.LUT R3, R3, 0x1c0, RZ, 0xc0, !PT ;  /* 0x000001c003037812 */ /* 0x000fe400078ec0ff */
[----:B------:R-:W-:Y:S02]  /*1030*/  LOP3.LUT R20, R5, R20, RZ, 0x3c, !PT ;  /* 0x0000001405147212 */ /* 0x000fe400078e3cff */
[----:B------:R-:W-:Y:S02]  /*1040*/  SHF.R.S32.HI R5, RZ, 0x1f, R29 ;  /* 0x0000001fff057819 */ /* 0x000fe4000001141d */
[----:B------:R-:W-:Y:S02]  /*1050*/  SHF.R.U32.HI R10, RZ, 0x3, R3 ;  /* 0x00000003ff0a7819 */ /* 0x000fe40000011603 */
[----:B------:R-:W-:-:S02]  /*1060*/  LOP3.LUT R12, R3, 0x38, R18, 0xf8, !PT ;  /* 0x00000038030c7812 */ /* 0x000fc400078ef812 */
[----:B------:R-:W-:Y:S02]  /*1070*/  LOP3.LUT R3, R3, 0x38, R9, 0xf8, !PT ;  /* 0x0000003803037812 */ /* 0x000fe400078ef809 */
[----:B------:R-:W-:Y:S02]  /*1080*/  LEA.HI R5, R5, R29, RZ, 0x3 ;  /* 0x0000001d05057211 */ /* 0x000fe400078f18ff */
[----:B------:R-:W-:Y:S02]  /*1090*/  LEA.HI R6, R6, R221, RZ, 0x6 ;  /* 0x000000dd06067211 */ /* 0x000fe400078f30ff */
[----:B------:R-:W-:Y:S01]  /*10a0*/  LOP3.LUT R13, R11, R12, R10, 0xf6, !PT ;  /* 0x0000000c0b0d7212 */ /* 0x000fe200078ef60a */
[----:B------:R-:W-:Y:S01]  /*10b0*/  IMAD.SHL.U32 R5, R5, 0x40, RZ ;  /* 0x0000004005057824 */ /* 0x000fe200078e00ff */
[----:B------:R-:W-:Y:S01]  /*10c0*/  LOP3.LUT R29, R0, 0x1c0, RZ, 0xc0, !PT ;  /* 0x000001c0001d7812 */ /* 0x000fe200078ec0ff */
[----:B------:R-:W-:Y:S01]  /*10d0*/  IMAD.SHL.U32 R6, R6, 0x80, RZ ;  /* 0x0000008006067824 */ /* 0x000fe200078e00ff */
[----:B------:R-:W-:-:S02]  /*10e0*/  LOP3.LUT R10, R3, R10, RZ, 0x3c, !PT ;  /* 0x0000000a030a7212 */ /* 0x000fc400078e3cff */
[----:B------:R-:W-:Y:S02]  /*10f0*/  LOP3.LUT R3, R22, 0x1c0, RZ, 0xc0, !PT ;  /* 0x000001c016037812 */ /* 0x000fe400078ec0ff */
[----:B------:R-:W-:Y:S02]  /*1100*/  LOP3.LUT R0, R9, 0x38, RZ, 0xc0, !PT ;  /* 0x0000003809007812 */ /* 0x000fe400078ec0ff */
[----:B------:R-:W-:Y:S02]  /*1110*/  SHF.R.U32.HI R14, RZ, 0x3, R29 ;  /* 0x00000003ff0e7819 */ /* 0x000fe4000001161d */
[----:B------:R-:W-:Y:S02]  /*1120*/  LOP3.LUT R4, R29, 0x38, R9, 0xf8, !PT ;  /* 0x000000381d047812 */ /* 0x000fe400078ef809 */
[----:B------:R-:W-:Y:S02]  /*1130*/  SHF.R.U32.HI R31, RZ, 0x3, R3 ;  /* 0x00000003ff1f7819 */ /* 0x000fe40000011603 */
[----:B------:R-:W-:Y:S01]  /*1140*/  LOP3.LUT R0, R0, 0x1c0, R22, 0xf8, !PT ;  /* 0x000001c000007812 */ /* 0x000fe200078ef816 */
[----:B------:R-:W-:Y:S01]  /*1150*/  IMAD.MOV.U32 R22, RZ, RZ, RZ ;  /* 0x000000ffff167224 */ /* 0x000fe200078e00ff */
[----:B------:R-:W-:-:S02]  /*1160*/  LOP3.LUT R12, R5, 0xfffffe00, RZ, 0xc0, !PT ;  /* 0xfffffe00050c7812 */ /* 0x000fc400078ec0ff */
[----:B------:R-:W-:Y:S02]  /*1170*/  LOP3.LUT R7, R4, R14, RZ, 0x3c, !PT ;  /* 0x0000000e04077212 */ /* 0x000fe400078e3cff */
[----:B------:R-:W-:Y:S01]  /*1180*/  LOP3.LUT R6, R6, 0xffffe000, RZ, 0xc0, !PT ;  /* 0xffffe00006067812 */ /* 0x000fe200078ec0ff */
[----:B------:R-:W-:Y:S01]  /*1190*/  STL [R1+0x24], R12 ;  /* 0x0000240c01007387 */ /* 0x000fe20000100800 */
[----:B------:R-:W-:Y:S02]  /*11a0*/  MOV R4, UR4 ;  /* 0x0000000400047c02 */ /* 0x000fe40008000f00 */
[----:B------:R-:W-:Y:S01]  /*11b0*/  LOP3.LUT R5, R0, R31, RZ, 0x3c, !PT ;  /* 0x0000001f00057212 */ /* 0x000fe200078e3cff */
[----:B------:R-:W-:Y:S01]  /*11c0*/  STL [R1+0x54], RZ ;  /* 0x000054ff01007387 */ /* 0x000fe20000100800 */
[----:B------:R-:W-:Y:S01]  /*11d0*/  LOP3.LUT R3, R3, 0x38, R18, 0xf8, !PT ;  /* 0x0000003803037812 */ /* 0x000fe200078ef812 */
[----:B------:R-:W-:Y:S01]  /*11e0*/  VIADD R0, R16, 0x10400 ;  /* 0x0001040010007836 */ /* 0x000fe20000000000 */
[-C--:B------:R-:W-:Y:S01]  /*11f0*/  IADD3 R11, R10, R6.reuse, R11 ;  /* 0x000000060a0b7210 */ /* 0x080fe20007ffe00b */
[----:B------:R0:W-:Y:S01]  /*1200*/  STL [R1+0x20], R4 ;  /* 0x0000200401007387 */ /* 0x0001e20000100800 */
[----:B------:R-:W-:-:S02]  /*1210*/  IADD3 R15, R20, R6, R15 ;  /* 0x00000006140f7210 */ /* 0x000fc40007ffe00f */
[-C--:B------:R-:W-:Y:S02]  /*1220*/  IADD3 R7, R7, R6.reuse, R12 ;  /* 0x0000000607077210 */ /* 0x080fe40007ffe00c */
[----:B------:R-:W-:Y:S01]  /*1230*/  IADD3 R5, R5, R6, R30 ;  /* 0x0000000605057210 */ /* 0x000fe20007ffe01e */
[C---:B------:R-:W-:Y:S01]  /*1240*/  VIADD R6, R18.reuse, 0xc0 ;  /* 0x000000c012067836 */ /* 0x040fe20000000000 */
[----:B------:R-:W-:Y:S02]  /*1250*/  IADD3 R10, R18, 0x80, RZ ;  /* 0x00000080120a7810 */ /* 0x000fe40007ffe0ff */
[----:B------:R-:W-:Y:S01]  /*1260*/  SHF.R.S32.HI R20, RZ, 0x1f, R234 ;  /* 0x0000001fff147819 */ /* 0x000fe200000114ea */
[----:B------:R-:W-:Y:S01]  /*1270*/  IMAD R5, R5, 0x2, R0 ;  /* 0x0000000205057824 */ /* 0x000fe200078e0200 */
[----:B0-----:R-:W-:Y:S01]  /*1280*/  SHF.R.S32.HI R4, RZ, 0x1f, R23 ;  /* 0x0000001fff047819 */ /* 0x001fe20000011417 */
[----:B------:R0:W-:Y:S01]  /*1290*/  STL [R1+0xc], R10 ;  /* 0x00000c0a01007387 */ /* 0x0001e20000100800 */
[----:B------:R-:W-:-:S02]  /*12a0*/  LOP3.LUT R4, R30, R3, R31, 0xf6, !PT ;  /* 0x000000031e047212 */ /* 0x000fc400078ef61f */
[----:B------:R-:W-:Y:S01]  /*12b0*/  LOP3.LUT R8, R8, 0x7ffffffc, RZ, 0xc0, !PT ;  /* 0x7ffffffc08087812 */ /* 0x000fe200078ec0ff */
[----:B------:R1:W-:Y:S01]  /*12c0*/  STL [R1+0x10], R6 ;  /* 0x0000100601007387 */ /* 0x0003e20000100800 */
[----:B------:R-:W-:Y:S02]  /*12d0*/  LOP3.LUT R3, R29, 0x38, R18, 0xf8, !PT ;  /* 0x000000381d037812 */ /* 0x000fe400078ef812 */
[----:B------:R-:W-:Y:S01]  /*12e0*/  SHF.R.S32.HI R29, RZ, 0x1f, R233 ;  /* 0x0000001fff1d7819 */ /* 0x000fe200000114e9 */
[----:B------:R-:W-:Y:S01]  /*12f0*/  STL [R1+0x3c], R4 ;  /* 0x00003c0401007387 */ /* 0x000fe20000100800 */
[----:B------:R-:W-:Y:S01]  /*1300*/  IMAD.IADD R8, R28, 0x1, -R8 ;  /* 0x000000011c087824 */ /* 0x000fe200078e0a08 */
[----:B0-----:R-:W-:Y:S02]  /*1310*/  SHF.R.S32.HI R10, RZ, 0x1f, R10 ;  /* 0x0000001fff0a7819 */ /* 0x001fe4000001140a */
[----:B------:R0:W-:Y:S01]  /*1320*/  STL [R1+0x74], R20 ;  /* 0x0000741401007387 */ /* 0x0001e20000100800 */
[----:B------:R-:W-:Y:S01]  /*1330*/  LOP3.LUT R3, R12, R3, R14, 0xf6, !PT ;  /* 0x000000030c037212 */ /* 0x000fe200078ef60e */
[----:B------:R-:W-:Y:S01]  /*1340*/  IMAD.SHL.U32 R230, R8, 0x2, RZ ;  /* 0x0000000208e67824 */ /* 0x000fe200078e00ff */
[----:B-1----:R-:W-:Y:S01]  /*1350*/  SHF.R.S32.HI R6, RZ, 0x1f, R6 ;  /* 0x0000001fff067819 */ /* 0x002fe20000011406 */
[----:B------:R-:W-:Y:S01]  /*1360*/  STL [R1+0x70], R29 ;  /* 0x0000701d01007387 */ /* 0x000fe20000100800 */
[--C-:B------:R-:W-:Y:S01]  /*1370*/  IMAD R8, R13, 0x2, R0.reuse ;  /* 0x000000020d087824 */ /* 0x100fe200078e0200 */
[----:B------:R-:W-:Y:S01]  /*1380*/  LEA R7, R7, R0, 0x1 ;  /* 0x0000000007077211 */ /* 0x000fe200078e08ff */
[----:B------:R-:W-:Y:S01]  /*1390*/  IMAD R3, R3, 0x2, R0 ;  /* 0x0000000203037824 */ /* 0x000fe200078e0200 */
[----:B------:R-:W-:Y:S01]  /*13a0*/  LOP3.LUT R43, R9, 0xfffffff8, RZ, 0xc0, !PT ;  /* 0xfffffff8092b7812 */ /* 0x000fe200078ec0ff */
[C---:B------:R-:W-:Y:S01]  /*13b0*/  VIADD R42, R230.reuse, 0x8 ;  /* 0x00000008e62a7836 */ /* 0x040fe20000000000 */
[----:B0-----:R-:W-:Y:S01]  /*13c0*/  SHF.R.S32.HI R20, RZ, 0x1f, R235 ;  /* 0x0000001fff147819 */ /* 0x001fe200000114eb */
[C---:B------:R-:W-:Y:S01]  /*13d0*/  VIADD R41, R230.reuse, 0x10 ;  /* 0x00000010e6297836 */ /* 0x040fe20000000000 */
[C---:B------:R-:W-:Y:S01]  /*13e0*/  IADD3 R40, R230.reuse, 0x18, RZ ;  /* 0x00000018e6287810 */ /* 0x040fe20007ffe0ff */
[C---:B------:R-:W-:Y:S01]  /*13f0*/  VIADD R39, R230.reuse, 0x20 ;  /* 0x00000020e6277836 */ /* 0x040fe20000000000 */
[----:B------:R-:W-:Y:S01]  /*1400*/  SHF.R.S32.HI R44, RZ, 0x1f, R43 ;  /* 0x0000001fff2c7819 */ /* 0x000fe2000001142b */
[----:B------:R0:W-:Y:S01]  /*1410*/  STL [R1+0x6c], R20 ;  /* 0x00006c1401007387 */ /* 0x0001e20000100800 */
[C---:B------:R-:W-:Y:S01]  /*1420*/  VIADD R38, R230.reuse, 0x28 ;  /* 0x00000028e6267836 */ /* 0x040fe20000000000 */
[C---:B------:R-:W-:Y:S01]  /*1430*/  IADD3 R33, R230.reuse, 0x50, RZ ;  /* 0x00000050e6217810 */ /* 0x040fe20007ffe0ff */
[C---:B------:R-:W-:Y:S01]  /*1440*/  VIADD R37, R230.reuse, 0x30 ;  /* 0x00000030e6257836 */ /* 0x040fe20000000000 */
[----:B------:R-:W-:Y:S01]  /*1450*/  STL [R1+0x64], R10 ;  /* 0x0000640a01007387 */ /* 0x000fe20000100800 */
[C---:B------:R-:W-:Y:S01]  /*1460*/  VIADD R36, R230.reuse, 0x38 ;  /* 0x00000038e6247836 */ /* 0x040fe20000000000 */
[----:B------:R-:W-:Y:S01]  /*1470*/  SHF.R.S32.HI R19, RZ, 0x1f, R18 ;  /* 0x0000001fff137819 */ /* 0x000fe20000011412 */
[C---:B------:R-:W-:Y:S01]  /*1480*/  VIADD R35, R230.reuse, 0x40 ;  /* 0x00000040e6237836 */ /* 0x040fe20000000000 */
[----:B------:R1:W-:Y:S01]  /*1490*/  STL [R1+0x60], R6 ;  /* 0x0000600601007387 */ /* 0x0003e20000100800 */
[C---:B------:R-:W-:Y:S01]  /*14a0*/  VIADD R34, R230.reuse, 0x48 ;  /* 0x00000048e6227836 */ /* 0x040fe20000000000 */
[C---:B0-----:R-:W-:Y:S01]  /*14b0*/  IADD3 R20, R230.reuse, 0x88, RZ ;  /* 0x00000088e6147810 */ /* 0x041fe20007ffe0ff */
[C---:B------:R-:W-:Y:S01]  /*14c0*/  VIADD R32, R230.reuse, 0x58 ;  /* 0x00000058e6207836 */ /* 0x040fe20000000000 */
[----:B------:R0:W-:Y:S01]  /*14d0*/  STL [R1+0x8c], R8 ;  /* 0x00008c0801007387 */ /* 0x0001e20000100800 */
[----:B------:R-:W-:-:S02]  /*14e0*/  VIADD R31, R230, 0x60 ;  /* 0x00000060e61f7836 */ /* 0x000fc40000000000 */
[C---:B------:R-:W-:Y:S02]  /*14f0*/  VIADD R30, R230.reuse, 0x68 ;  /* 0x00000068e61e7836 */ /* 0x040fe40000000000 */
[C---:B------:R-:W-:Y:S02]  /*1500*/  VIADD R29, R230.reuse, 0x70 ;  /* 0x00000070e61d7836 */ /* 0x040fe40000000000 */
[----:B-1----:R-:W-:Y:S02]  /*1510*/  IMAD R6, R21, 0x2, R0 ;  /* 0x0000000215067824 */ /* 0x002fe400078e0200 */
[C---:B------:R-:W-:Y:S02]  /*1520*/  VIADD R28, R230.reuse, 0x78 ;  /* 0x00000078e61c7836 */ /* 0x040fe40000000000 */
[C---:B------:R-:W-:Y:S01]  /*1530*/  VIADD R21, R230.reuse, 0x80 ;  /* 0x00000080e6157836 */ /* 0x040fe20000000000 */
[----:B------:R1:W-:Y:S01]  /*1540*/  STL [R1+0x84], R6 ;  /* 0x0000840601007387 */ /* 0x0003e20000100800 */
[----:B------:R-:W-:-:S02]  /*1550*/  VIADD R14, R230, 0x98 ;  /* 0x00000098e60e7836 */ /* 0x000fc40000000000 */
[C---:B------:R-:W-:Y:S01]  /*1560*/  VIADD R13, R230.reuse, 0xa0 ;  /* 0x000000a0e60d7836 */ /* 0x040fe20000000000 */
[----:B------:R2:W-:Y:S01]  /*1570*/  STL [R1+0x94], R3 ;  /* 0x0000940301007387 */ /* 0x0005e20000100800 */
[C---:B------:R-:W-:Y:S02]  /*1580*/  VIADD R12, R230.reuse, 0xa8 ;  /* 0x000000a8e60c7836 */ /* 0x040fe40000000000 */
[C---:B------:R-:W-:Y:S01]  /*1590*/  VIADD R10, R230.reuse, 0xb8 ;  /* 0x000000b8e60a7836 */ /* 0x040fe20000000000 */
[----:B------:R3:W-:Y:S01]  /*15a0*/  STL [R1+0x90], R7 ;  /* 0x0000900701007387 */ /* 0x0007e20000100800 */
[C---:B0-----:R-:W-:Y:S02]  /*15b0*/  VIADD R8, R230.reuse, 0xc8 ;  /* 0x000000c8e6087836 */ /* 0x041fe40000000000 */
[----:B-1----:R-:W-:Y:S02]  /*15c0*/  IMAD R6, R11, 0x2, R0 ;  /* 0x000000020b067824 */ /* 0x002fe400078e0200 */
[----:B------:R-:W-:-:S02]  /*15d0*/  VIADD R11, R230, 0xb0 ;  /* 0x000000b0e60b7836 */ /* 0x000fc40000000000 */
[--C-:B--2---:R-:W-:Y:S01]  /*15e0*/  IMAD R3, R15, 0x2, R0.reuse ;  /* 0x000000020f037824 */ /* 0x104fe200078e0200 */
[----:B------:R0:W-:Y:S01]  /*15f0*/  STL [R1+0x88], R6 ;  /* 0x0000880601007387 */ /* 0x0001e20000100800 */
[----:B------:R-:W-:Y:S02]  /*1600*/  IMAD R0, R4, 0x2, R0 ;  /* 0x0000000204007824 */ /* 0x000fe400078e0200 */
[C---:B------:R-:W-:Y:S01]  /*1610*/  VIADD R15, R230.reuse, 0x90 ;  /* 0x00000090e60f7836 */ /* 0x040fe20000000000 */
[----:B------:R1:W-:Y:S01]  /*1620*/  STL [R1+0x80], R3 ;  /* 0x0000800301007387 */ /* 0x0003e20000100800 */
[C---:B---3--:R-:W-:Y:S02]  /*1630*/  VIADD R7, R230.reuse, 0xd0 ;  /* 0x000000d0e6077836 */ /* 0x048fe40000000000 */
[C---:B------:R-:W-:Y:S01]  /*1640*/  VIADD R4, R230.reuse, 0xe8 ;  /* 0x000000e8e6047836 */ /* 0x040fe20000000000 */
[----:B------:R2:W-:Y:S01]  /*1650*/  STL [R1+0x98], R5 ;  /* 0x0000980501007387 */ /* 0x0005e20000100800 */
[----:B0-----:R-:W-:-:S03]  /*1660*/  VIADD R6, R230, 0xd8 ;  /* 0x000000d8e6067836 */ /* 0x001fc60000000000 */
[----:B------:R0:W-:Y:S01]  /*1670*/  STL [R1+0x30], R0 ;  /* 0x0000300001007387 */ /* 0x0001e20000100800 */
[----:B-1----:R-:W-:Y:S02]  /*1680*/  SHF.R.S32.HI R3, RZ, 0x3, R9 ;  /* 0x00000003ff037819 */ /* 0x002fe40000011409 */
[C---:B------:R-:W-:Y:S01]  /*1690*/  IADD3 R9, R230.reuse, 0xc0, RZ ;  /* 0x000000c0e6097810 */ /* 0x040fe20007ffe0ff */
[----:B--2---:R-:W-:Y:S02]  /*16a0*/  VIADD R5, R230, 0xe0 ;  /* 0x000000e0e6057836 */ /* 0x004fe40000000000 */
[----:B------:R1:W-:Y:S01]  /*16b0*/  STL [R1+0x48], R3 ;  /* 0x0000480301007387 */ /* 0x0003e20000100800 */
[----:B0-----:R-:W-:-:S03]  /*16c0*/  SHF.R.S32.HI R0, RZ, 0x1f, R230 ;  /* 0x0000001fff007819 */ /* 0x001fc600000114e6 */
[----:B------:R0:W-:Y:S01]  /*16d0*/  STL [R1+0x5c], R43 ;  /* 0x00005c2b01007387 */ /* 0x0001e20000100800 */
[----:B------:R-:W-:-:S03]  /*16e0*/  IADD3 R0, R230, 0xf8, RZ ;  /* 0x000000f8e6007810 */ /* 0x000fc60007ffe0ff */
[----:B------:R2:W-:Y:S01]  /*16f0*/  STL [R1+0x78], R44 ;  /* 0x0000782c01007387 */ /* 0x0005e20000100800 */
[----:B-1----:R-:W-:Y:S01]  /*1700*/  VIADD R3, R230, 0xf0 ;  /* 0x000000f0e6037836 */ /* 0x002fe20000000000 */
[----:B0-----:R-:W-:Y:S02]  /*1710*/  SHF.R.S32.HI R43, RZ, 0x1f, R42 ;  /* 0x0000001fff2b7819 */ /* 0x001fe4000001142a */
[----:B------:R-:W-:Y:S02]  /*1720*/  SHF.R.S32.HI R42, RZ, 0x1f, R41 ;  /* 0x0000001fff2a7819 */ /* 0x000fe40000011429 */
[----:B------:R-:W-:Y:S02]  /*1730*/  SHF.R.S32.HI R41, RZ, 0x1f, R40 ;  /* 0x0000001fff297819 */ /* 0x000fe40000011428 */
[----:B------:R-:W-:Y:S02]  /*1740*/  SHF.R.S32.HI R40, RZ, 0x1f, R39 ;  /* 0x0000001fff287819 */ /* 0x000fe40000011427 */
        /* <DEDUP_REMOVED lines=26> */
[----:B------:R-:W-:Y:S01]  /*18f0*/  SHF.R.S32.HI R3, RZ, 0x1f, R0 ;  /* 0x0000001fff037819 */ /* 0x000fe20000011400 */
[----:B------:R-:W-:-:S05]  /*1900*/  IMAD R0, R2, 0x8, R24 ;  /* 0x0000000802007824 */ /* 0x000fca00078e0218 */
[----:B------:R2:W-:Y:S02]  /*1910*/  STL [R1+0x34], R0 ;  /* 0x0000340001007387 */ /* 0x0005e40000100800 */
.L_x_1826:
[----:B------:R-:W-:Y:S01]  /*1920*/  ULDC.64 UR4, c[0x0][0xa28] ;  /* 0x00028a0000047ab9 */ /* 0x000fe20000000a00 */
[----:B0--3--:R-:W0:Y:S01]  /*1930*/  LDC.64 R4, c[0x0][0xa08] ;  /* 0x00028200ff047b82 */ /* 0x009e220000000a00 */
[----:B------:R-:W-:Y:S01]  /*1940*/  ISETP.NE.U32.AND P0, PT, RZ, UR4, PT ;  /* 0x00000004ff007c0c */ /* 0x000fe2000bf05070 */
[----:B-1----:R-:W-:Y:S01]  /*1950*/  IMAD.MOV.U32 R8, RZ, RZ, RZ ;  /* 0x000000ffff087224 */ /* 0x002fe200078e00ff */
[----:B------:R-:W-:Y:S01]  /*1960*/  ULDC.64 UR6, c[0x0][0x208] ;  /* 0x0000820000067ab9 */ /* 0x000fe20000000a00 */
[----:B------:R-:W-:Y:S01]  /*1970*/  IMAD.MOV.U32 R28, RZ, RZ, RZ ;  /* 0x000000ffff1c7224 */ /* 0x000fe200078e00ff */
[----:B------:R-:W-:Y:S01]  /*1980*/  ISETP.NE.AND.EX P0, PT, RZ, UR5, PT, P0 ;  /* 0x00000005ff007c0c */ /* 0x000fe2000bf05300 */
[----:B------:R-:W-:Y:S02]  /*1990*/  ULDC.64 UR4, c[0x0][0xa18] ;  /* 0x0002860000047ab9 */ /* 0x000fe40000000a00 */
[----:B------:R-:W-:-:S04]  /*19a0*/  ISETP.NE.U32.AND P1, PT, RZ, UR4, PT ;  /* 0x00000004ff007c0c */ /* 0x000fc8000bf25070 */
[----:B------:R-:W-:Y:S01]  /*19b0*/  ISETP.NE.AND.EX P1, PT, RZ, UR5, PT, P1 ;  /* 0x00000005ff007c0c */ /* 0x000fe2000bf25310 */
[----:B------:R-:W-:Y:S02]  /*19c0*/  ULDC.64 UR4, c[0x0][0xa08] ;  /* 0x0002820000047ab9 */ /* 0x000fe40000000a00 */
[----:B------:R-:W-:-:S03]  /*19d0*/  ISETP.NE.U32.AND P3, PT, RZ, UR4, PT ;  /* 0x00000004ff007c0c */ /* 0x000fc6000bf65070 */
[----:B------:R-:W1:Y:S01]  /*19e0*/  @P0 LDC.64 R6, c[0x0][0xa28] ;  /* 0x00028a00ff060b82 */ /* 0x000e620000000a00 */
[----:B------:R-:W-:Y:S02]  /*19f0*/  LOP3.LUT R30, R26, 0xffff, RZ, 0xc0, !PT ;  /* 0x0000ffff1a1e7812 */ /* 0x000fe400078ec0ff */
[----:B------:R-:W-:Y:S01]  /*1a00*/  ISETP.NE.AND.EX P3, PT, RZ, UR5, PT, P3 ;  /* 0x00000005ff007c0c */ /* 0x000fe2000bf65330 */
[----:B------:R3:W-:Y:S01]  /*1a10*/  STL [R1+0x50], R27 ;  /* 0x0000501b01007387 */ /* 0x0007e20000100800 */
[----:B0-----:R-:W-:-:S03]  /*1a20*/  IMAD.WIDE R4, R27, 0x4, R4 ;  /* 0x000000041b047825 */ /* 0x001fc600078e0204 */
[----:B----4-:R-:W0:Y:S01]  /*1a30*/  @P1 LDC.64 R2, c[0x0][0xa18] ;  /* 0x00028600ff021b82 */ /* 0x010e220000000a00 */
[----:B------:R-:W-:Y:S01]  /*1a40*/  ULDC UR4, c[0x0][0x288] ;  /* 0x0000a20000047ab9 */ /* 0x000fe20000000800 */
[----:B------:R3:W-:Y:S01]  /*1a50*/  STL [R1+0x40], R30 ;  /* 0x0000401e01007387 */ /* 0x0007e20000100800 */
[----:B------:R-:W-:Y:S01]  /*1a60*/  IMAD.U32 R219, RZ, RZ, UR4 ;  /* 0x00000004ffdb7e24 */ /* 0x000fe2000f8e00ff */
[----:B------:R-:W-:Y:S02]  /*1a70*/  ULDC.64 UR4, c[0x0][0x418] ;  /* 0x0001060000047ab9 */ /* 0x000fe40000000a00 */
[----:B------:R-:W-:Y:S02]  /*1a80*/  UISETP.NE.U32.AND UP0, UPT, UR4, URZ, UPT ;  /* 0x0000003f0400728c */ /* 0x000fe4000bf05070 */
[----:B-----5:R-:W5:Y:S01]  /*1a90*/  @P3 LDG.E R28, desc[UR6][R4.64] ;  /* 0x00000006041c3981 */ /* 0x020f62000c1e1900 */
[----:B------:R-:W-:Y:S01]  /*1aa0*/  ULDC UR4, c[0x0][0x424] ;  /* 0x0001090000047ab9 */ /* 0x000fe20000000800 */
[----:B------:R-:W-:Y:S01]  /*1ab0*/  UISETP.NE.AND.EX UP0, UPT, UR5, URZ, UPT, UP0 ;  /* 0x0000003f0500728c */ /* 0x000fe2000bf05300 */
[----:B--2---:R-:W-:-:S02]  /*1ac0*/  LOP3.LUT R0, R26, 0xff0000, RZ, 0xc0, !PT ;  /* 0x00ff00001a007812 */ /* 0x004fc400078ec0ff */
[----:B------:R-:W-:Y:S01]  /*1ad0*/  ULDC UR5, c[0x0][0x2f0] ;  /* 0x0000bc0000057ab9 */ /* 0x000fe20000000800 */
[----:B-1----:R-:W-:Y:S01]  /*1ae0*/  @P0 IMAD.WIDE R6, R27, 0x4, R6 ;  /* 0x000000041b060825 */ /* 0x002fe200078e0206 */
[----:B------:R-:W-:-:S04]  /*1af0*/  USEL UR4, UR4, 0x1, UP0 ;  /* 0x0000000104047887 */ /* 0x000fc80008000000 */
[----:B------:R1:W5:Y:S01]  /*1b00*/  @P0 LDG.E R8, desc[UR6][R6.64] ;  /* 0x0000000606080981 */ /* 0x000362000c1e1900 */
[----:B0-----:R-:W-:-:S05]  /*1b10*/  @P1 IMAD.WIDE R2, R27, 0x4, R2 ;  /* 0x000000041b021825 */ /* 0x001fca00078e0202 */
[----:B------:R0:W5:Y:S01]  /*1b20*/  @P1 LDG.E R219, desc[UR6][R2.64] ;  /* 0x0000000602db1981 */ /* 0x000162000c1e1900 */
[----:B------:R-:W-:Y:S01]  /*1b30*/  ULDC.64 UR6, c[0x0][0xa20] ;  /* 0x0002880000067ab9 */ /* 0x000fe20000000a00 */
[----:B-1----:R-:W-:Y:S02]  /*1b40*/  LOP3.LUT R6, R26, 0xff000000, RZ, 0xc0, !PT ;  /* 0xff0000001a067812 */ /* 0x002fe400078ec0ff */
[----:B------:R-:W-:Y:S01]  /*1b50*/  ISETP.NE.U32.AND P2, PT, RZ, UR6, PT ;  /* 0x00000006ff007c0c */ /* 0x000fe2000bf45070 */
[----:B------:R-:W-:-:S03]  /*1b60*/  UIMAD UR4, UR4, UR5, URZ ;  /* 0x00000005040472a4 */ /* 0x000fc6000f8e023f */
[----:B------:R-:W-:Y:S01]  /*1b70*/  ISETP.NE.AND.EX P2, PT, RZ, UR7, PT, P2 ;  /* 0x00000007ff007c0c */ /* 0x000fe2000bf45320 */
[----:B------:R-:W-:Y:S01]  /*1b80*/  ULDC UR5, c[0x0][0x348] ;  /* 0x0000d20000057ab9 */ /* 0x000fe20000000800 */
[----:B0-----:R-:W-:-:S04]  /*1b90*/  SHF.R.U32.HI R3, RZ, 0x8, R6 ;  /* 0x00000008ff037819 */ /* 0x001fc80000011606 */
[----:B------:R-:W-:Y:S01]  /*1ba0*/  LEA.HI R11, R0, R3, RZ, 0x10 ;  /* 0x00000003000b7211 */ /* 0x000fe200078f80ff */
[----:B---3--:R-:W-:Y:S06]  /*1bb0*/  @P1 BRA `(.L_x_1531) ;  /* 0x0000000000281947 */ /* 0x008fec0003800000 */
        /* <DEDUP_REMOVED lines=10> */
.L_x_1531:
[----:B------:R-:W-:Y:S01]  /*1c60*/  IMAD.U32 R2, RZ, RZ, UR5 ;  /* 0x00000005ff027e24 */ /* 0x000fe2000f8e00ff */
[----:B------:R-:W-:Y:S01]  /*1c70*/  MOV R29, UR4 ;  /* 0x00000004001d7c02 */ /* 0x000fe20008000f00 */
[----:B------:R-:W-:Y:S06]  /*1c80*/  @!P2 BRA `(.L_x_1532) ;  /* 0x000000000014a947 */ /* 0x000fec0003800000 */
[----:B------:R-:W0:Y:S01]  /*1c90*/  LDC.64 R4, c[0x0][0xa20] ;  /* 0x00028800ff047b82 */ /* 0x000e220000000a00 */
[----:B------:R-:W-:Y:S01]  /*1ca0*/  ULDC.64 UR4, c[0x0][0x208] ;  /* 0x0000820000047ab9 */ /* 0x000fe20000000a00 */
[----:B0-----:R-:W-:-:S05]  /*1cb0*/  IMAD.WIDE R4, R27, 0x4, R4 ;  /* 0x000000041b047825 */ /* 0x001fca00078e0204 */
[----:B------:R0:W5:Y:S01]  /*1cc0*/  LDG.E R29, desc[UR4][R4.64] ;  /* 0x00000004041d7981 */ /* 0x000162000c1e1900 */
[----:B------:R-:W-:Y:S05]  /*1cd0*/  BRA `(.L_x_1533) ;  /* 0x0000000000147947 */ /* 0x000fea0003800000 */
.L_x_1532:
[----:B------:R-:W-:Y:S05]  /*1ce0*/  @!P3 BRA `(.L_x_1533) ;  /* 0x000000000010b947 */ /* 0x000fea0003800000 */
[----:B------:R-:W-:Y:S02]  /*1cf0*/  ULDC.64 UR4, c[0x0][0x208] ;  /* 0x0000820000047ab9 */ /* 0x000fe40000000a00 */
[----:B------:R-:W2:Y:S04]  /*1d00*/  LDG.E R0, desc[UR4][R4.64] ;  /* 0x0000000404007981 */ /* 0x000ea8000c1e1900 */
[----:B------:R-:W2:Y:S02]  /*1d10*/  LDG.E R29, desc[UR4][R4.64+0x4] ;  /* 0x00000404041d7981 */ /* 0x000ea4000c1e1900 */
[----:B--2---:R-:W-:-:S07]  /*1d20*/  IMAD.IADD R29, R29, 0x1, -R0 ;  /* 0x000000011d1d7824 */ /* 0x004fce00078e0a00 */
.L_x_1533:
[----:B------:R-:W-:Y:S01]  /*1d30*/  ULDC.64 UR4, c[0x0][0xa10] ;  /* 0x0002840000047ab9 */ /* 0x000fe20000000a00 */
[----:B------:R-:W-:Y:S01]  /*1d40*/  ULDC.64 UR6, c[0x0][0x208] ;  /* 0x0000820000067ab9 */ /* 0x000fe20000000a00 */
[----:B------:R-:W-:Y:S01]  /*1d50*/  ISETP.NE.U32.AND P0, PT, RZ, UR4, PT ;  /* 0x00000004ff007c0c */ /* 0x000fe2000bf05070 */
[----:B------:R-:W1:Y:S03]  /*1d60*/  LDC R9, c[0x0][0x448] ;  /* 0x00011200ff097b82 */ /* 0x000e660000000800 */
[----:B------:R-:W-:Y:S01]  /*1d70*/  ISETP.NE.AND.EX P0, PT, RZ, UR5, PT, P0 ;  /* 0x00000005ff007c0c */ /* 0x000fe2000bf05300 */
[----:B------:R-:W-:Y:S02]  /*1d80*/  ULDC.64 UR4, c[0x0][0xa30] ;  /* 0x00028c0000047ab9 */ /* 0x000fe40000000a00 */
[----:B------:R-:W-:-:S04]  /*1d90*/  ISETP.NE.U32.AND P1, PT, RZ, UR4, PT ;  /* 0x00000004ff007c0c */ /* 0x000fc8000bf25070 */
[----:B------:R-:W-:-:S06]  /*1da0*/  ISETP.NE.AND.EX P1, PT, RZ, UR5, PT, P1 ;  /* 0x00000005ff007c0c */ /* 0x000fcc000bf25310 */
[----:B------:R-:W2:Y:S08]  /*1db0*/  @P0 LDC.64 R6, c[0x0][0xa10] ;  /* 0x00028400ff060b82 */ /* 0x000eb00000000a00 */
[----:B0-----:R-:W0:Y:S01]  /*1dc0*/  @P1 LDC.64 R4, c[0x0][0xa30] ;  /* 0x00028c00ff041b82 */ /* 0x001e220000000a00 */
[----:B--2---:R-:W-:-:S05]  /*1dd0*/  @P0 IMAD.WIDE R6, R27, 0x4, R6 ;  /* 0x000000041b060825 */ /* 0x004fca00078e0206 */
[----:B------:R-:W2:Y:S04]  /*1de0*/  @P0 LDG.E R0, desc[UR6][R6.64] ;  /* 0x0000000606000981 */ /* 0x000ea8000c1e1900 */
[----:B------:R-:W2:Y:S01]  /*1df0*/  @P0 LDG.E R3, desc[UR6][R6.64+0x4] ;  /* 0x0000040606030981 */ /* 0x000ea2000c1e1900 */
[----:B-----5:R-:W-:Y:S02]  /*1e00*/  IMAD.MOV.U32 R101, RZ, RZ, R29 ;  /* 0x000000ffff657224 */ /* 0x020fe400078e001d */
[----:B0-----:R-:W-:-:S05]  /*1e10*/  @P1 IMAD.WIDE R4, R27, 0x4, R4 ;  /* 0x000000041b041825 */ /* 0x001fca00078e0204 */
[----:B------:R0:W5:Y:S01]  /*1e20*/  @P1 LDG.E R101, desc[UR6][R4.64] ;  /* 0x0000000604651981 */ /* 0x000162000c1e1900 */
[----:B-1----:R-:W-:Y:S01]  /*1e30*/  ISETP.NE.AND P1, PT, R9, 0x1, PT ;  /* 0x000000010900780c */ /* 0x002fe20003f25270 */
[----:B------:R-:W-:Y:S02]  /*1e40*/  IMAD.SHL.U32 R12, R25, 0x80, RZ ;  /* 0x00000080190c7824 */ /* 0x000fe400078e00ff */
[----:B------:R-:W-:-:S03]  /*1e50*/  IMAD.IADD R13, R29, 0x1, -R8 ;  /* 0x000000011d0d7824 */ /* 0x000fc600078e0a08 */
[----:B------:R1:W-:Y:S01]  /*1e60*/  STL [R1+0x14], R12 ;  /* 0x0000140c01007387 */ /* 0x0003e20000100800 */
[----:B0-----:R-:W0:Y:S08]  /*1e70*/  LDC.64 R4, c[0x0][0x9e0] ;  /* 0x00027800ff047b82 */ /* 0x001e300000000a00 */
[----:B------:R-:W3:Y:S08]  /*1e80*/  @P1 LDC R9, c[0x0][0x44c] ;  /* 0x00011300ff091b82 */ /* 0x000ef00000000800 */
[----:B------:R-:W4:Y:S01]  /*1e90*/  @P1 LDC R10, c[0x0][0x450] ;  /* 0x00011400ff0a1b82 */ /* 0x000f220000000800 */
[----:B0-----:R-:W-:Y:S01]  /*1ea0*/  ISETP.GE.AND P2, PT, R5, 0x1, PT ;  /* 0x000000010500780c */ /* 0x001fe20003f46270 */
[----:B--2---:R-:W-:-:S02]  /*1eb0*/  @P0 IMAD.IADD R2, R3, 0x1, -R0 ;  /* 0x0000000103020824 */ /* 0x004fc400078e0a00 */
[----:B------:R-:W-:-:S03]  /*1ec0*/  VIADD R0, R12, 0x7f ;  /* 0x0000007f0c007836 */ /* 0x000fc60000000000 */
[----:B------:R-:W-:Y:S01]  /*1ed0*/  IADD3 R220, R13, R2, RZ ;  /* 0x000000020ddc7210 */ /* 0x000fe20007ffe0ff */
[----:B---3--:R-:W-:-:S03]  /*1ee0*/  @P1 IMAD.HI.U32 R3, R0, R9, RZ ;  /* 0x0000000900031227 */ /* 0x008fc600078e00ff */
[C---:B------:R-:W-:Y:S01]  /*1ef0*/  IADD3 R7, R220.reuse, 0x1, -R219 ;  /* 0x00000001dc077810 */ /* 0x040fe20007ffe8db */
[----:B------:R-:W-:Y:S01]  /*1f00*/  IMAD.MOV.U32 R6, RZ, RZ, R0 ;  /* 0x000000ffff067224 */ /* 0x000fe200078e0000 */
[----:B----4-:R-:W-:Y:S01]  /*1f10*/  @P1 SHF.R.U32.HI R6, RZ, R10, R3 ;  /* 0x0000000aff061219 */ /* 0x010fe20000011603 */
[----:B------:R-:W-:-:S04]  /*1f20*/  VIADD R0, R220, 0x3f ;  /* 0x0000003fdc007836 */ /* 0x000fc80000000000 */
[----:B------:R-:W-:Y:S01]  /*1f30*/  IMAD.IADD R9, R7, 0x1, R6 ;  /* 0x0000000107097824 */ /* 0x000fe200078e0206 */
[----:B------:R-:W-:-:S03]  /*1f40*/  SHF.R.S32.HI R3, RZ, 0x1f, R0 ;  /* 0x0000001fff037819 */ /* 0x000fc60000011400 */
[----:B------:R-:W-:Y:S01]  /*1f50*/  IMAD.IADD R4, R9, 0x1, R4 ;  /* 0x0000000109047824 */ /* 0x000fe200078e0204 */
[----:B------:R-:W-:-:S04]  /*1f60*/  LEA.HI R3, R3, R0, RZ, 0x6 ;  /* 0x0000000003037211 */ /* 0x000fc800078f30ff */
[----:B------:R-:W-:Y:S01]  /*1f70*/  SHF.R.S32.HI R104, RZ, 0x6, R3 ;  /* 0x00000006ff687819 */ /* 0x000fe20000011403 */
[----:B-1----:R-:W-:Y:S06]  /*1f80*/  @!P2 BRA `(.L_x_1534) ;  /* 0x000000000048a947 */ /* 0x002fec0003800000 */
[C---:B------:R-:W-:Y:S01]  /*1f90*/  ISETP.GT.AND P0, PT, R9.reuse, RZ, PT ;  /* 0x000000ff0900720c */ /* 0x040fe20003f04270 */
[----:B------:R-:W-:Y:S01]  /*1fa0*/  BSSY B0, `(.L_x_1535) ;  /* 0x000000e000007945 */ /* 0x000fe20003800000 */
[----:B------:R-:W-:-:S11]  /*1fb0*/  VIADD R0, R9, 0xffffffff ;  /* 0xffffffff09007836 */ /* 0x000fd60000000000 */
[----:B------:R-:W-:Y:S05]  /*1fc0*/  @P0 BRA `(.L_x_1536) ;  /* 0x00000000001c0947 */ /* 0x000fea0003800000 */
[----:B------:R-:W-:Y:S01]  /*1fd0*/  ISETP.NE.AND P0, PT, R5, 0x1, PT ;  /* 0x000000010500780c */ /* 0x000fe20003f05270 */
[----:B------:R-:W-:-:S12]  /*1fe0*/  IMAD.MOV R3, RZ, RZ, -R9 ;  /* 0x000000ffff037224 */ /* 0x000fd800078e0a09 */
[----:B------:R-:W0:Y:S02]  /*1ff0*/  @P0 LDC.64 R6, c[0x0][0x9e8] ;  /* 0x00027a00ff060b82 */ /* 0x000e240000000a00 */
[----:B0-----:R-:W-:-:S05]  /*2000*/  @P0 IMAD.HI.U32 R6, R3, R6, RZ ;  /* 0x0000000603060227 */ /* 0x001fca00078e00ff */
[----:B------:R-:W-:-:S04]  /*2010*/  @P0 SHF.R.U32.HI R3, RZ, R7, R6 ;  /* 0x00000007ff030219 */ /* 0x000fc80000011606 */
[----:B------:R-:W-:Y:S01]  /*2020*/  LOP3.LUT R0, RZ, R3, RZ, 0x33, !PT ;  /* 0x00000003ff007212 */ /* 0x000fe200078e33ff */
[----:B------:R-:W-:Y:S06]  /*2030*/  BRA `(.L_x_1537) ;  /* 0x0000000000107947 */ /* 0x000fec0003800000 */
.L_x_1536:
[----:B------:R-:W-:-:S13]  /*2040*/  ISETP.NE.AND P0, PT, R5, 0x1, PT ;  /* 0x000000010500780c */ /* 0x000fda0003f05270 */
[----:B------:R-:W0:Y:S02]  /*2050*/  @P0 LDC.64 R6, c[0x0][0x9e8] ;  /* 0x00027a00ff060b82 */ /* 0x000e240000000a00 */
[----:B0-----:R-:W-:-:S05]  /*2060*/  @P0 IMAD.HI.U32 R6, R0, R6, RZ ;  /* 0x0000000600060227 */ /* 0x001fca00078e00ff */
[----:B------:R-:W-:-:S07]  /*2070*/  @P0 SHF.R.U32.HI R0, RZ, R7, R6 ;  /* 0x00000007ff000219 */ /* 0x000fce0000011606 */
.L_x_1537:
[----:B------:R-:W-:Y:S05]  /*2080*/  BSYNC B0 ;  /* 0x0000000000007941 */ /* 0x000fea0003800000 */
.L_x_1535:
[----:B------:R-:W-:-:S05]  /*2090*/  IMAD R3, R0, R5, R5 ;  /* 0x0000000500037224 */ /* 0x000fca00078e0205 */
[----:B------:R-:W-:-:S07]  /*20a0*/  VIMNMX R4, R4, R3, PT ;  /* 0x0000000304047248 */ /* 0x000fce0003fe0100 */
.L_x_1534:
[----:B------:R-:W0:Y:S01]  /*20b0*/  @P1 LDC R0, c[0x0][0x44c] ;  /* 0x00011300ff001b82 */ /* 0x000e220000000800 */
[----:B------:R-:W-:Y:S01]  /*20c0*/  IADD3 R4, R4, 0x3f, RZ ;  /* 0x0000003f04047810 */ /* 0x000fe20007ffe0ff */
[----:B------:R-:W-:Y:S01]  /*20d0*/  IMAD.MOV.U32 R7, RZ, RZ, R12 ;  /* 0x000000ffff077224 */ /* 0x000fe200078e000c */
[----:B------:R-:W-:Y:S01]  /*20e0*/  ULDC UR4, c[0x0][0x9dc] ;  /* 0x0002770000047ab9 */ /* 0x000fe20000000800 */
[----:B------:R-:W-:Y:S01]  /*20f0*/  IMAD.IADD R154, R220, 0x1, -R219 ;  /* 0x00000001dc9a7824 */ /* 0x000fe200078e0adb */
[----:B------:R-:W-:-:S03]  /*2100*/  SHF.R.S32.HI R3, RZ, 0x1f, R4 ;  /* 0x0000001fff037819 */ /* 0x000fc60000011404 */
[----:B------:R-:W1:Y:S01]  /*2110*/  @P1 LDC R9, c[0x0][0x450] ;  /* 0x00011400ff091b82 */ /* 0x000e620000000800 */
[----:B------:R-:W-:-:S04]  /*2120*/  LEA.HI R3, R3, R4, RZ, 0x6 ;  /* 0x0000000403037211 */ /* 0x000fc800078f30ff */
[----:B------:R-:W-:-:S04]  /*2130*/  SHF.R.S32.HI R3, RZ, 0x6, R3 ;  /* 0x00000006ff037819 */ /* 0x000fc80000011403 */
[----:B------:R-:W-:Y:S01]  /*2140*/  VIMNMX R8, R104, R3, PT ;  /* 0x0000000368087248 */ /* 0x000fe20003fe0100 */
[----:B0-----:R-:W-:-:S05]  /*2150*/  @P1 IMAD.HI.U32 R0, R12, R0, RZ ;  /* 0x000000000c001227 */ /* 0x001fca00078e00ff */
[----:B-1----:R-:W-:-:S05]  /*2160*/  @P1 SHF.R.U32.HI R7, RZ, R9, R0 ;  /* 0x00000009ff071219 */ /* 0x002fca0000011600 */
[----:B------:R-:W-:-:S04]  /*2170*/  IMAD.IADD R0, R154, 0x1, R7 ;  /* 0x000000019a007824 */ /* 0x000fc800078e0207 */
[----:B------:R-:W-:Y:S01]  /*2180*/  VIADD R3, R0, -UR4 ;  /* 0x8000000400037c36 */ /* 0x000fe20008000000 */
[----:B------:R-:W-:Y:S06]  /*2190*/  @!P2 BRA `(.L_x_1538) ;  /* 0x000000000044a947 */ /* 0x000fec0003800000 */
[----:B------:R-:W-:Y:S01]  /*21a0*/  ISETP.GT.AND P0, PT, R0, -0x1, PT ;  /* 0xffffffff0000780c */ /* 0x000fe20003f04270 */
[----:B------:R-:W-:-:S12]  /*21b0*/  BSSY B0, `(.L_x_1539) ;  /* 0x000000d000007945 */ /* 0x000fd80003800000 */
        /* <DEDUP_REMOVED lines=8> */
.L_x_1540:
[----:B------:R-:W-:-:S13]  /*2240*/  ISETP.NE.AND P0, PT, R5, 0x1, PT ;  /* 0x000000010500780c */ /* 0x000fda0003f05270 */
[----:B------:R-:W0:Y:S02]  /*2250*/  @P0 LDC.64 R6, c[0x0][0x9e8] ;  /* 0x00027a00ff060b82 */ /* 0x000e240000000a00 */
[----:B0-----:R-:W-:-:S05]  /*2260*/  @P0 IMAD.HI.U32 R6, R0, R6, RZ ;  /* 0x0000000600060227 */ /* 0x001fca00078e00ff */
[----:B------:R-:W-:-:S07]  /*2270*/  @P0 SHF.R.U32.HI R0, RZ, R7, R6 ;  /* 0x00000007ff000219 */ /* 0x000fce0000011606 */
.L_x_1541:
[----:B------:R-:W-:Y:S05]  /*2280*/  BSYNC B0 ;  /* 0x0000000000007941 */ /* 0x000fea0003800000 */
.L_x_1539:
[----:B------:R-:W-:-:S05]  /*2290*/  IMAD R0, R0, R5, RZ ;  /* 0x0000000500007224 */ /* 0x000fca00078e02ff */
[----:B------:R-:W-:-:S07]  /*22a0*/  VIMNMX R3, R3, R0, !PT ;  /* 0x0000000003037248 */ /* 0x000fce0007fe0100 */
.L_x_1538:
[----:B------:R-:W-:Y:S01]  /*22b0*/  SHF.R.S32.HI R0, RZ, 0x1f, R3 ;  /* 0x0000001fff007819 */ /* 0x000fe20000011403 */
[----:B------:R-:W-:Y:S01]  /*22c0*/  BSSY B0, `(.L_x_1542) ;  /* 0x000002a000007945 */ /* 0x000fe20003800000 */
[----:B------:R-:W-:Y:S02]  /*22d0*/  LOP3.LUT R14, R11, 0xff, RZ, 0xc0, !PT ;  /* 0x000000ff0b0e7812 */ /* 0x000fe400078ec0ff */
[----:B------:R-:W-:Y:S02]  /*22e0*/  LEA.HI R0, R0, R3, RZ, 0x6 ;  /* 0x0000000300007211 */ /* 0x000fe400078f30ff */
[----:B------:R-:W-:Y:S01]  /*22f0*/  SHF.R.U32.HI R4, RZ, 0x10, R11 ;  /* 0x00000010ff047819 */ /* 0x000fe2000001160b */
[----:B------:R0:W-:Y:S01]  /*2300*/  STL [R1+0x68], R14 ;  /* 0x0000680e01007387 */ /* 0x0001e20000100800 */
[----:B------:R-:W-:-:S03]  /*2310*/  SHF.R.S32.HI R0, RZ, 0x6, R0 ;  /* 0x00000006ff007819 */ /* 0x000fc60000011400 */
[----:B------:R0:W-:Y:S01]  /*2320*/  STL [R1+0x4c], R4 ;  /* 0x00004c0401007387 */ /* 0x0001e20000100800 */
[----:B------:R-:W-:Y:S01]  /*2330*/  VIMNMX R9, RZ, R0, !PT ;  /* 0x00000000ff097248 */ /* 0x000fe20007fe0100 */
[----:B------:R-:W-:-:S03]  /*2340*/  IMAD.MOV.U32 R0, RZ, RZ, RZ ;  /* 0x000000ffff007224 */ /* 0x000fc600078e00ff */
[----:B------:R-:W-:-:S13]  /*2350*/  ISETP.GT.AND P0, PT, R8, R9, PT ;  /* 0x000000090800720c */ /* 0x000fda0003f04270 */
[----:B0-----:R-:W-:Y:S05]  /*2360*/  @!P0 BRA `(.L_x_1543) ;  /* 0x00000000007c8947 */ /* 0x001fea0003800000 */
[----:B------:R-:W-:Y:S01]  /*2370*/  ISETP.NE.AND P0, PT, R4, RZ, PT ;  /* 0x000000ff0400720c */ /* 0x000fe20003f05270 */
[----:B------:R-:W-:-:S03]  /*2380*/  ULDC UR4, c[0x0][0x9f0] ;  /* 0x00027c0000047ab9 */ /* 0x000fc60000000800 */
[----:B------:R-:W-:-:S04]  /*2390*/  SEL R11, R4, UR4, P0 ;  /* 0x00000004040b7c07 */ /* 0x000fc80008000000 */
[-C--:B------:R-:W-:Y:S02]  /*23a0*/  IABS R6, R11.reuse ;  /* 0x0000000b00067213 */ /* 0x080fe40000000000 */
[----:B------:R-:W-:Y:S02]  /*23b0*/  IADD3 R0, R11, -0x1, R8 ;  /* 0xffffffff0b007810 */ /* 0x000fe40007ffe008 */
[----:B------:R-:W0:Y:S01]  /*23c0*/  I2F.RP R3, R6 ;  /* 0x0000000600037306 */ /* 0x000e220000209400 */
[----:B------:R-:W-:Y:S02]  /*23d0*/  IABS R12, R11 ;  /* 0x0000000b000c7213 */ /* 0x000fe40000000000 */
[----:B------:R-:W-:-:S05]  /*23e0*/  IMAD.IADD R0, R0, 0x1, -R9 ;  /* 0x0000000100007824 */ /* 0x000fca00078e0a09 */
[----:B------:R-:W-:Y:S02]  /*23f0*/  IABS R10, R0 ;  /* 0x00000000000a7213 */ /* 0x000fe40000000000 */
[----:B------:R-:W-:-:S04]  /*2400*/  LOP3.LUT R0, R0, R11, RZ, 0x3c, !PT ;  /* 0x0000000b00007212 */ /* 0x000fc800078e3cff */
[----:B------:R-:W-:Y:S01]  /*2410*/  ISETP.GE.AND P2, PT, R0, RZ, PT ;  /* 0x000000ff0000720c */ /* 0x000fe20003f46270 */
[----:B0-----:R-:W0:Y:S02]  /*2420*/  MUFU.RCP R3, R3 ;  /* 0x0000000300037308 */ /* 0x001e240000001000 */
[----:B0-----:R-:W-:Y:S02]  /*2430*/  VIADD R4, R3, 0xffffffe ;  /* 0x0ffffffe03047836 */ /* 0x001fe40000000000 */
[----:B------:R-:W-:-:S04]  /*2440*/  IMAD.MOV R3, RZ, RZ, -R12 ;  /* 0x000000ffff037224 */ /* 0x000fc800078e0a0c */
[----:B------:R0:W1:Y:S02]  /*2450*/  F2I.FTZ.U32.TRUNC.NTZ R5, R4 ;  /* 0x0000000400057305 */ /* 0x000064000021f000 */
[----:B0-----:R-:W-:Y:S01]  /*2460*/  IMAD.MOV.U32 R4, RZ, RZ, RZ ;  /* 0x000000ffff047224 */ /* 0x001fe200078e00ff */
[----:B-1----:R-:W-:-:S05]  /*2470*/  IADD3 R7, RZ, -R5, RZ ;  /* 0x80000005ff077210 */ /* 0x002fca0007ffe0ff */
[----:B------:R-:W-:-:S04]  /*2480*/  IMAD R7, R7, R6, RZ ;  /* 0x0000000607077224 */ /* 0x000fc800078e02ff */
[----:B------:R-:W-:-:S04]  /*2490*/  IMAD.HI.U32 R5, R5, R7, R4 ;  /* 0x0000000705057227 */ /* 0x000fc800078e0004 */
[----:B------:R-:W-:-:S04]  /*24a0*/  IMAD.MOV.U32 R4, RZ, RZ, R10 ;  /* 0x000000ffff047224 */ /* 0x000fc800078e000a */
        /* <DEDUP_REMOVED lines=8> */
[----:B------:R-:W-:-:S04]  /*2530*/  IMAD.MOV.U32 R0, RZ, RZ, R5 ;  /* 0x000000ffff007224 */ /* 0x000fc800078e0005 */
[----:B------:R-:W-:Y:S01]  /*2540*/  @!P2 IMAD.MOV R0, RZ, RZ, -R0 ;  /* 0x000000ffff00a224 */ /* 0x000fe200078e0a00 */
[----:B------:R-:W-:-:S07]  /*2550*/  @!P1 LOP3.LUT R0, RZ, R11, RZ, 0x33, !PT ;  /* 0x0000000bff009212 */ /* 0x000fce00078e33ff */
.L_x_1543:
[----:B------:R-:W-:Y:S05]  /*2560*/  BSYNC B0 ;  /* 0x0000000000007941 */ /* 0x000fea0003800000 */
.L_x_1542:
[----:B------:R-:W-:Y:S01]  /*2570*/  IMAD R3, R14, R0, R9 ;  /* 0x000000000e037224 */ /* 0x000fe200078e0209 */
[----:B------:R-:W-:-:S04]  /*2580*/  PLOP3.LUT P2, PT, PT, PT, PT, 0x80, 0x0 ;  /* 0x000000000000781c */ /* 0x000fc80003f4f070 */
[C---:B------:R-:W-:Y:S01]  /*2590*/  VIADDMNMX R0, R3.reuse, R0, R8, PT ;  /* 0x0000000003007246 */ /* 0x040fe20003800108 */
[----:B------:R-:W-:-:S04]  /*25a0*/  IMAD R3, R3, 0x40, -R13 ;  /* 0x0000004003037824 */ /* 0x000fc800078e0a0d */
[----:B------:R-:W-:Y:S01]  /*25b0*/  IMAD R5, R0, 0x40, -R13 ;  /* 0x0000004000057824 */ /* 0x000fe200078e0a0d */
[----:B------:R-:W-:-:S04]  /*25c0*/  VIMNMX R3, RZ, R3, !PT ;  /* 0x00000003ff037248 */ /* 0x000fc80007fe0100 */
[----:B------:R-:W-:Y:S02]  /*25d0*/  VIMNMX R0, R5, R2, PT ;  /* 0x0000000205007248 */ /* 0x000fe40003fe0100 */
[----:B------:R-:W-:Y:S02]  /*25e0*/  SHF.R.U32.HI R24, RZ, 0x6, R3 ;  /* 0x00000006ff187819 */ /* 0x000fe40000011603 */
[----:B------:R-:W-:-:S03]  /*25f0*/  ISETP.GT.AND P0, PT, R0, R3, PT ;  /* 0x000000030000720c */ /* 0x000fc60003f04270 */
[----:B------:R-:W-:-:S10]  /*2600*/  IMAD.MOV.U32 R25, RZ, RZ, R24 ;  /* 0x000000ffff197224 */ /* 0x000fd400078e0018 */
[----:B------:R-:W-:-:S05]  /*2610*/  @P0 VIADD R0, R0, 0x3f ;  /* 0x0000003f00000836 */ /* 0x000fca0000000000 */
[----:B------:R-:W-:-:S04]  /*2620*/  @P0 SHF.R.S32.HI R3, RZ, 0x1f, R0 ;  /* 0x0000001fff030819 */ /* 0x000fc80000011400 */
[----:B------:R-:W-:-:S04]  /*2630*/  @P0 LEA.HI R3, R3, R0, RZ, 0x6 ;  /* 0x0000000003030211 */ /* 0x000fc800078f30ff */
[----:B------:R-:W-:-:S04]  /*2640*/  @P0 SHF.R.S32.HI R25, RZ, 0x6, R3 ;  /* 0x00000006ff190819 */ /* 0x000fc80000011403 */
        /* <DEDUP_REMOVED lines=9> */
[----:B------:R-:W-:Y:S01]  /*26e0*/  IMAD.U32 R4, RZ, RZ, UR4 ;  /* 0x00000004ff047e24 */ /* 0x000fe2000f8e00ff */
[----:B------:R-:W-:Y:S01]  /*26f0*/  MOV R8, 0x70 ;  /* 0x0000007000087802 */ /* 0x000fe20000000f00 */
[----:B------:R-:W-:Y:S01]  /*2700*/  IMAD.U32 R5, RZ, RZ, UR5 ;  /* 0x00000005ff057e24 */ /* 0x000fe2000f8e00ff */
[----:B------:R-:W0:Y:S01]  /*2710*/  LDC.64 R14, c[0x4][R14] ;  /* 0x010000000e0e7b82 */ /* 0x000e220000000a00 */
[----:B------:R-:W-:Y:S01]  /*2720*/  ULDC.64 UR4, c[0x4][0x1c0] ;  /* 0x0100700000047ab9 */ /* 0x000fe20000000a00 */
[----:B------:R-:W-:Y:S02]  /*2730*/  IMAD.U32 R10, RZ, RZ, UR6 ;  /* 0x00000006ff0a7e24 */ /* 0x000fe4000f8e00ff */
[----:B------:R-:W-:-:S02]  /*2740*/  IMAD.U32 R6, RZ, RZ, UR4 ;  /* 0x00000004ff067e24 */ /* 0x000fc4000f8e00ff */
[----:B------:R-:W-:Y:S02]  /*2750*/  IMAD.U32 R7, RZ, RZ, UR5 ;  /* 0x00000005ff077e24 */ /* 0x000fe4000f8e00ff */
[----:B------:R-:W-:Y:S02]  /*2760*/  IMAD.U32 R11, RZ, RZ, UR7 ;  /* 0x00000007ff0b7e24 */ /* 0x000fe4000f8e00ff */
[----:B------:R-:W-:Y:S02]  /*2770*/  IMAD.MOV.U32 R12, RZ, RZ, 0x1 ;  /* 0x00000001ff0c7424 */ /* 0x000fe400078e00ff */
[----:B------:R-:W-:-:S07]  /*2780*/  IMAD.MOV.U32 R13, RZ, RZ, RZ ;  /* 0x000000ffff0d7224 */ /* 0x000fce00078e00ff */
[----:B------:R-:W-:-:S07]  /*2790*/  LEPC R20, `(.L_x_1546) ;  /* 0x000000001014794e */ /* 0x000fce0000000000 */
[----:B0----5:R-:W-:Y:S05]  /*27a0*/  CALL.ABS.NOINC R14 ;  /* 0x000000000e007343 */ /* 0x021fea0003c00000 */
.L_x_1546:
[----:B------:R-:W-:Y:S05]  /*27b0*/  BSYNC B6 ;  /* 0x0000000000067941 */ /* 0x000fea0003800000 */
.L_x_1545:
[----:B------:R-:W-:Y:S01]  /*27c0*/  VIADD R0, R16, 0x400 ;  /* 0x0000040010007836 */ /* 0x000fe20000000000 */
[----:B------:R-:W-:Y:S04]  /*27d0*/  BSSY B6, `(.L_x_1547) ;  /* 0x0000013000067945 */ /* 0x000fe80003800000 */
[----:B------:R-:W-:-:S13]  /*27e0*/  LOP3.LUT P0, RZ, R0, 0x3ff, RZ, 0xc0, !PT ;  /* 0x000003ff00ff7812 */ /* 0x000fda000780c0ff */
[----:B------:R-:W-:Y:S05]  /*27f0*/  @!P0 BRA `(.L_x_1548) ;  /* 0x0000000000408947 */ /* 0x000fea0003800000 */
[----:B------:R-:W-:Y:S01]  /*2800*/  MOV R14, 0x0 ;  /* 0x00000000000e7802 */ /* 0x000fe20000000f00 */
[----:B------:R-:W-:Y:S01]  /*2810*/  ULDC.64 UR4, c[0x4][0x1b8] ;  /* 0x01006e0000047ab9 */ /* 0x000fe20000000a00 */
[----:B------:R-:W-:Y:S01]  /*2820*/  ULDC.64 UR6, c[0x4][0x150] ;  /* 0x0100540000067ab9 */ /* 0x000fe20000000a00 */
[----:B------:R-:W-:Y:S02]  /*2830*/  IMAD.U32 R4, RZ, RZ, UR4 ;  /* 0x00000004ff047e24 */ /* 0x000fe4000f8e00ff */
        /* <DEDUP_REMOVED lines=8> */
[----:B------:R-:W-:Y:S02]  /*28c0*/  IMAD.MOV.U32 R12, RZ, RZ, 0x1 ;  /* 0x00000001ff0c7424 */ /* 0x000fe400078e00ff */
[----:B------:R-:W-:-:S07]  /*28d0*/  IMAD.MOV.U32 R13, RZ, RZ, RZ ;  /* 0x000000ffff0d7224 */ /* 0x000fce00078e00ff */
[----:B------:R-:W-:-:S07]  /*28e0*/  LEPC R20, `(.L_x_1548) ;  /* 0x000000001014794e */ /* 0x000fce0000000000 */
[----:B0----5:R-:W-:Y:S05]  /*28f0*/  CALL.ABS.NOINC R14 ;  /* 0x000000000e007343 */ /* 0x021fea0003c00000 */
.L_x_1548:
[----:B------:R-:W-:Y:S05]  /*2900*/  BSYNC B6 ;  /* 0x0000000000067941 */ /* 0x000fea0003800000 */
.L_x_1547:
[----:B------:R-:W-:Y:S01]  /*2910*/  ULDC.64 UR4, c[0x0][0x9f8] ;  /* 0x00027e0000047ab9 */ /* 0x000fe20000000a00 */
[----:B------:R-:W-:Y:S01]  /*2920*/  ULDC.64 UR6, c[0x0][0x208] ;  /* 0x0000820000067ab9 */ /* 0x000fe20000000a00 */
[----:B------:R-:W-:Y:S01]  /*2930*/  ISETP.NE.U32.AND P0, PT, RZ, UR4, PT ;  /* 0x00000004ff007c0c */ /* 0x000fe2000bf05070 */
[----:B------:R-:W2:Y:S01]  /*2940*/  LDL R26, [R1+0xc] ;  /* 0x00000c00011a7983 */ /* 0x000ea20000100800 */
[----:B------:R-:W0:Y:S01]  /*2950*/  LDC.64 R12, c[0x0][0x300] ;  /* 0x0000c000ff0c7b82 */ /* 0x000e220000000a00 */
[----:B------:R-:W-:Y:S01]  /*2960*/  IMAD.IADD R76, R28, 0x1, R29 ;  /* 0x000000011c4c7824 */ /* 0x000fe200078e021d */
[----:B------:R-:W-:Y:S01]  /*2970*/  ISETP.NE.AND.EX P0, PT, RZ, UR5, PT, P0 ;  /* 0x00000005ff007c0c */ /* 0x000fe2000bf05300 */
[----:B------:R-:W-:Y:S01]  /*2980*/  ULDC.64 UR4, c[0x0][0xa08] ;  /* 0x0002820000047ab9 */ /* 0x000fe20000000a00 */
[----:B------:R-:W3:Y:S01]  /*2990*/  LDL R32, [R1+0x10] ;  /* 0x0000100001207983 */ /* 0x000ee20000100800 */
[----:B------:R-:W-:-:S03]  /*29a0*/  ULDC.64 UR8, c[0x0][0x330] ;  /* 0x0000cc0000087ab9 */ /* 0x000fc60000000a00 */
[----:B------:R-:W4:Y:S01]  /*29b0*/  LDL R14, [R1+0x28] ;  /* 0x00002800010e7983 */ /* 0x000f220000100800 */
[----:B------:R-:W1:Y:S08]  /*29c0*/  LDC.64 R20, c[0x0][0x3f8] ;  /* 0x0000fe00ff147b82 */ /* 0x000e700000000a00 */
[----:B------:R-:W0:Y:S01]  /*29d0*/  @P0 LDC.64 R4, c[0x0][0x9f8] ;  /* 0x00027e00ff040b82 */ /* 0x000e220000000a00 */
[----:B------:R-:W-:-:S07]  /*29e0*/  SHF.R.S32.HI R34, RZ, 0x1f, R23 ;  /* 0x0000001fff227819 */ /* 0x000fce0000011417 */
[----:B------:R-:W1:Y:S01]  /*29f0*/  LDC.64 R28, c[0x0][0x408] ;  /* 0x00010200ff1c7b82 */ /* 0x000e620000000a00 */
[----:B0-----:R-:W-:-:S05]  /*2a00*/  @P0 IMAD.WIDE R4, R27, 0x4, R4 ;  /* 0x000000041b040825 */ /* 0x001fca00078e0204 */
[----:B------:R0:W2:Y:S01]  /*2a10*/  @P0 LDG.E R27, desc[UR6][R4.64] ;  /* 0x00000006041b0981 */ /* 0x0000a2000c1e1900 */
[----:B------:R-:W-:Y:S01]  /*2a20*/  SHF.R.S32.HI R31, RZ, 0x1f, R76 ;  /* 0x0000001fff1f7819 */ /* 0x000fe2000001144c */
[-C--:B------:R-:W-:Y:S01]  /*2a30*/  IMAD.WIDE.U32 R88, R76, R12.reuse, RZ ;  /* 0x0000000c4c587225 */ /* 0x080fe200078e00ff */
[----:B------:R-:W-:Y:S01]  /*2a40*/  ULDC UR6, c[0x0][0x2f4] ;  /* 0x0000bd0000067ab9 */ /* 0x000fe20000000800 */
[----:B------:R-:W-:Y:S02]  /*2a50*/  ISETP.NE.U32.AND P0, PT, RZ, UR4, PT ;  /* 0x00000004ff007c0c */ /* 0x000fe4000bf05070 */
[----:B------:R-:W-:Y:S01]  /*2a60*/  IMAD R0, R31, R12, RZ ;  /* 0x0000000c1f007224 */ /* 0x000fe200078e02ff */
[----:B------:R-:W-:Y:S01]  /*2a70*/  ISETP.GE.AND P2, PT, R221, UR6, PT ;  /* 0x00000006dd007c0c */ /* 0x000fe2000bf46270 */
[----:B------:R-:W-:Y:S01]  /*2a80*/  IMAD.WIDE.U32 R86, R30, UR8, R18 ;  /* 0x000000081e567c25 */ /* 0x000fe2000f8e0012 */
[----:B------:R-:W-:Y:S01]  /*2a90*/  ISETP.NE.AND.EX P0, PT, RZ, UR5, PT, P0 ;  /* 0x00000005ff007c0c */ /* 0x000fe2000bf05300 */
[----:B------:R-:W-:Y:S01]  /*2aa0*/  ULDC.64 UR4, c[0x0][0x308] ;  /* 0x0000c20000047ab9 */ /* 0x000fe20000000a00 */
[----:B------:R-:W-:Y:S01]  /*2ab0*/  ISETP.GE.AND P1, PT, R18, UR6, PT ;  /* 0x0000000612007c0c */ /* 0x000fe2000bf26270 */
[----:B------:R-:W-:Y:S01]  /*2ac0*/  IMAD R3, R76, R13, R0 ;  /* 0x0000000d4c037224 */ /* 0x000fe200078e0200 */
[----:B------:R-:W-:Y:S01]  /*2ad0*/  SHF.R.S32.HI R201, RZ, 0x1f, R200 ;  /* 0x0000001fffc97819 */ /* 0x000fe200000114c8 */
[----:B------:R-:W-:Y:S01]  /*2ae0*/  IMAD R87, R30, UR9, R87 ;  /* 0x000000091e577c24 */ /* 0x000fe2000f8e0257 */
[----:B------:R-:W-:-:S02]  /*2af0*/  SEL R0, RZ, 0x1, P1 ;  /* 0x00000001ff007807 */ /* 0x000fc40000800000 */
[----:B------:R-:W-:Y:S02]  /*2b00*/  IADD3 R89, R89, R3, RZ ;  /* 0x0000000359597210 */ /* 0x000fe40007ffe0ff */
[----:B------:R-:W-:Y:S01]  /*2b10*/  SEL R3, RZ, 0xffffffff, P2 ;  /* 0xffffffffff037807 */ /* 0x000fe20001000000 */
[----:B------:R-:W-:-:S04]  /*2b20*/  IMAD.WIDE.U32 R88, R30, UR4, R88 ;  /* 0x000000041e587c25 */ /* 0x000fc8000f8e0058 */
[----:B0-----:R-:W-:Y:S02]  /*2b30*/  IMAD.SHL.U32 R5, R3, 0x2, RZ ;  /* 0x0000000203057824 */ /* 0x001fe400078e00ff */
[----:B------:R-:W-:Y:S01]  /*2b40*/  IMAD R89, R30, UR5, R89 ;  /* 0x000000051e597c24 */ /* 0x000fe2000f8e0259 */
[----:B------:R-:W-:Y:S01]  /*2b50*/  ULDC.64 UR4, c[0x0][0x310] ;  /* 0x0000c40000047ab9 */ /* 0x000fe20000000a00 */
[----:B------:R-:W0:Y:S01]  /*2b60*/  LDC R30, c[0x0][0x3f4] ;  /* 0x0000fd00ff1e7b82 */ /* 0x000e220000000800 */
[----:B------:R-:W-:Y:S01]  /*2b70*/  LOP3.LUT R6, R5, 0x2, R0, 0xe2, !PT ;  /* 0x0000000205067812 */ /* 0x000fe200078ee200 */
[----:B------:R-:W-:-:S04]  /*2b80*/  IMAD R8, R34, R12, RZ ;  /* 0x0000000c22087224 */ /* 0x000fc800078e02ff */
[----:B------:R-:W-:Y:S01]  /*2b90*/  IMAD R15, R23, R13, R8 ;  /* 0x0000000d170f7224 */ /* 0x000fe200078e0208 */
[----:B--2---:R-:W-:Y:S02]  /*2ba0*/  SHF.R.S32.HI R4, RZ, 0x1f, R27 ;  /* 0x0000001fff047819 */ /* 0x004fe4000001141b */
[----:B------:R-:W-:Y:S02]  /*2bb0*/  SEL R27, R27, RZ, !P0 ;  /* 0x000000ff1b1b7207 */ /* 0x000fe40004000000 */
[----:B------:R-:W-:Y:S02]  /*2bc0*/  SEL R3, R4, RZ, !P0 ;  /* 0x000000ff04037207 */ /* 0x000fe40004000000 */
[----:B------:R-:W-:Y:S01]  /*2bd0*/  ISETP.GE.AND P0, PT, R26, UR6, PT ;  /* 0x000000061a007c0c */ /* 0x000fe2000bf06270 */
[----:B------:R-:W-:Y:S01]  /*2be0*/  IMAD.WIDE.U32 R88, R27, UR4, R88 ;  /* 0x000000041b587c25 */ /* 0x000fe2000f8e0058 */
[----:B------:R-:W2:Y:S03]  /*2bf0*/  LDL R26, [R1+0x24] ;  /* 0x00002400011a7983 */ /* 0x000ea60000100800 */
[----:B------:R-:W-:-:S02]  /*2c00*/  IMAD R0, R3, UR4, RZ ;  /* 0x0000000403007c24 */ /* 0x000fc4000f8e02ff */
[----:B------:R-:W-:-:S04]  /*2c10*/  IMAD.WIDE.U32 R4, R23, R12, R18 ;  /* 0x0000000c17047225 */ /* 0x000fc800078e0012 */
[----:B------:R-:W-:Y:S01]  /*2c20*/  IMAD R11, R27, UR5, R0 ;  /* 0x000000051b0b7c24 */ /* 0x000fe2000f8e0200 */
[----:B------:R-:W-:Y:S01]  /*2c30*/  ULDC.64 UR4, c[0x0][0x338] ;  /* 0x0000ce0000047ab9 */ /* 0x000fe20000000a00 */
[----:B-1----:R-:W-:Y:S01]  /*2c40*/  IMAD R0, R34, R20, RZ ;  /* 0x0000001422007224 */ /* 0x002fe200078e02ff */
[----:B------:R-:W-:Y:S01]  /*2c50*/  SEL R7, RZ, 0x4, P0 ;  /* 0x00000004ff077807 */ /* 0x000fe20000000000 */
[----:B------:R-:W-:Y:S02]  /*2c60*/  IMAD R8, R3, UR4, RZ ;  /* 0x0000000403087c24 */ /* 0x000fe4000f8e02ff */
[----:B------:R-:W-:Y:S01]  /*2c70*/  IMAD R9, R23, R21, R0 ;  /* 0x0000001517097224 */ /* 0x000fe200078e0200 */
[----:B------:R-:W-:Y:S01]  /*2c80*/  IADD3 R3, P0, R88, R4, RZ ;  /* 0x0000000458037210 */ /* 0x000fe20007f1e0ff */
[----:B------:R-:W-:Y:S01]  /*2c90*/  IMAD.IADD R0, R89, 0x1, R11 ;  /* 0x0000000159007824 */ /* 0x000fe200078e020b */
[----:B------:R-:W-:Y:S01]  /*2ca0*/  LOP3.LUT R33, R6, R7, RZ, 0xfc, !PT ;  /* 0x0000000706217212 */ /* 0x000fe200078efcff */
[----:B------:R-:W-:-:S03]  /*2cb0*/  IMAD R6, R34, R28, RZ ;  /* 0x0000001c22067224 */ /* 0x000fc600078e02ff */
[----:B------:R-:W-:Y:S02]  /*2cc0*/  IADD3.X R4, R0, R5, R15, P0, !PT ;  /* 0x0000000500047210 */ /* 0x000fe400007fe40f */
[-C--:B0-----:R-:W-:Y:S02]  /*2cd0*/  ISETP.GE.AND P0, PT, R18, R30.reuse, PT ;  /* 0x0000001e1200720c */ /* 0x081fe40003f06270 */
[----:B------:R-:W-:Y:S02]  /*2ce0*/  ISETP.GE.AND P1, PT, R221, R30, PT ;  /* 0x0000001edd00720c */ /* 0x000fe40003f26270 */
[C---:B------:R-:W-:Y:S01]  /*2cf0*/  SEL R5, R30.reuse, RZ, P0 ;  /* 0x000000ff1e057207 */ /* 0x040fe20000000000 */
[C---:B------:R-:W-:Y:S01]  /*2d00*/  IMAD R7, R23.reuse, R29, R6 ;  /* 0x0000001d17077224 */ /* 0x040fe200078e0206 */
[----:B------:R-:W-:Y:S01]  /*2d10*/  SEL R6, R30, RZ, P1 ;  /* 0x000000ff1e067207 */ /* 0x000fe20000800000 */
[C---:B------:R-:W-:Y:S01]  /*2d20*/  IMAD.WIDE.U32 R78, R23.reuse, R28, R18 ;  /* 0x0000001c174e7225 */ /* 0x040fe200078e0012 */
[----:B------:R-:W-:-:S03]  /*2d30*/  IADD3 R36, R23, 0x20, RZ ;  /* 0x0000002017247810 */ /* 0x000fc60007ffe0ff */
[----:B------:R-:W-:Y:S01]  /*2d40*/  IMAD.WIDE.U32 R80, R23, R28, R200 ;  /* 0x0000001c17507225 */ /* 0x000fe200078e00c8 */
[----:B------:R-:W-:-:S03]  /*2d50*/  IADD3 R79, R7, R79, RZ ;  /* 0x0000004f074f7210 */ /* 0x000fc60007ffe0ff */
[----:B------:R-:W-:Y:S02]  /*2d60*/  IMAD.IADD R5, R18, 0x1, R5 ;  /* 0x0000000112057824 */ /* 0x000fe400078e0205 */
[----:B------:R-:W-:Y:S02]  /*2d70*/  IMAD.IADD R81, R81, 0x1, R7 ;  /* 0x0000000151517824 */ /* 0x000fe400078e0207 */
[----:B------:R-:W-:Y:S02]  /*2d80*/  VIADD R10, R23, 0x20 ;  /* 0x00000020170a7836 */ /* 0x000fe40000000000 */
[----:B------:R-:W-:Y:S01]  /*2d90*/  IMAD.IADD R7, R221, 0x1, R6 ;  /* 0x00000001dd077824 */ /* 0x000fe200078e0206 */
[----:B------:R-:W-:Y:S01]  /*2da0*/  SHF.R.S32.HI R6, RZ, 0x1f, R5 ;  /* 0x0000001fff067819 */ /* 0x000fe20000011405 */
[----:B------:R-:W-:Y:S02]  /*2db0*/  IMAD.SHL.U32 R10, R10, 0x40, RZ ;  /* 0x000000400a0a7824 */ /* 0x000fe400078e00ff */
[----:B------:R-:W-:-:S02]  /*2dc0*/  IMAD.SHL.U32 R36, R36, 0x40, RZ ;  /* 0x0000004024247824 */ /* 0x000fc400078e00ff */
[----:B------:R-:W-:Y:S01]  /*2dd0*/  IMAD R37, R27, UR5, R8 ;  /* 0x000000051b257c24 */ /* 0x000fe2000f8e0208 */
[----:B------:R-:W-:Y:S01]  /*2de0*/  SHF.R.S32.HI R8, RZ, 0x1f, R7 ;  /* 0x0000001fff087819 */ /* 0x000fe20000011407 */
[CC--:B------:R-:W-:Y:S01]  /*2df0*/  IMAD.WIDE.U32 R84, R23.reuse, R20.reuse, R200 ;  /* 0x0000001417547225 */ /* 0x0c0fe200078e00c8 */
[CC--:B------:R-:W-:Y:S01]  /*2e00*/  LEA.HI R90, R6.reuse, R5.reuse, RZ, 0x3 ;  /* 0x00000005065a7211 */ /* 0x0c0fe200078f18ff */
[----:B------:R-:W0:Y:S01]  /*2e10*/  S2R R108, SR_TID.X ;  /* 0x00000000006c7919 */ /* 0x000e220000002100 */
[----:B------:R-:W-:Y:S01]  /*2e20*/  LEA.HI R5, R6, R5, RZ, 0x6 ;  /* 0x0000000506057211 */ /* 0x000fe200078f30ff */
[C---:B------:R-:W-:Y:S01]  /*2e30*/  IMAD.WIDE.U32 R82, R23.reuse, R20, R18 ;  /* 0x0000001417527225 */ /* 0x040fe200078e0012 */
[----:B------:R-:W-:Y:S02]  /*2e40*/  LOP3.LUT R10, R10, 0x1c0, RZ, 0xc0, !PT ;  /* 0x000001c00a0a7812 */ /* 0x000fe400078ec0ff */
[----:B------:R-:W-:Y:S01]  /*2e50*/  LOP3.LUT R36, R36, 0x1c0, RZ, 0xc0, !PT ;  /* 0x000001c024247812 */ /* 0x000fe200078ec0ff */
[----:B------:R-:W-:Y:S01]  /*2e60*/  IMAD.SHL.U32 R35, R23, 0x40, RZ ;  /* 0x0000004017237824 */ /* 0x000fe200078e00ff */
[----:B------:R-:W-:Y:S01]  /*2e70*/  LEA.HI R92, R8, R7, RZ, 0x3 ;  /* 0x00000007085c7211 */ /* 0x000fe200078f18ff */
[----:B------:R-:W-:-:S02]  /*2e80*/  IMAD.IADD R85, R85, 0x1, R9 ;  /* 0x0000000155557824 */ /* 0x000fc400078e0209 */
[----:B------:R-:W-:Y:S01]  /*2e90*/  IMAD.IADD R83, R9, 0x1, R83 ;  /* 0x0000000109537824 */ /* 0x000fe200078e0253 */
[----:B------:R-:W-:Y:S01]  /*2ea0*/  LEA.HI R9, R8, R7, RZ, 0x6 ;  /* 0x0000000708097211 */ /* 0x000fe200078f30ff */
[----:B------:R-:W-:Y:S01]  /*2eb0*/  IMAD.SHL.U32 R6, R5, 0x40, RZ ;  /* 0x0000004005067824 */ /* 0x000fe200078e00ff */
[----:B------:R-:W-:Y:S01]  /*2ec0*/  LOP3.LUT R8, R10, 0x38, R90, 0xf8, !PT ;  /* 0x000000380a087812 */ /* 0x000fe200078ef85a */
[----:B------:R-:W-:Y:S01]  /*2ed0*/  IMAD.SHL.U32 R38, R23, 0x40, RZ ;  /* 0x0000004017267824 */ /* 0x000fe200078e00ff */
[----:B------:R-:W-:Y:S02]  /*2ee0*/  SHF.R.U32.HI R36, RZ, 0x3, R36 ;  /* 0x00000003ff247819 */ /* 0x000fe40000011624 */
[----:B------:R-:W-:Y:S02]  /*2ef0*/  LOP3.LUT R5, R90, 0x38, RZ, 0xc0, !PT ;  /* 0x000000385a057812 */ /* 0x000fe400078ec0ff */
[----:B------:R-:W-:Y:S02]  /*2f00*/  LOP3.LUT R7, R92, 0x38, RZ, 0xc0, !PT ;  /* 0x000000385c077812 */ /* 0x000fe400078ec0ff */
[----:B------:R-:W-:Y:S01]  /*2f10*/  LOP3.LUT R35, R35, 0x1c0, RZ, 0xc0, !PT ;  /* 0x000001c023237812 */ /* 0x000fe200078ec0ff */
[----:B------:R-:W-:Y:S01]  /*2f20*/  IMAD.SHL.U32 R9, R9, 0x40, RZ ;  /* 0x0000004009097824 */ /* 0x000fe200078e00ff */
[----:B------:R-:W-:-:S02]  /*2f30*/  LOP3.LUT R11, R8, R36, RZ, 0x3c, !PT ;  /* 0x00000024080b7212 */ /* 0x000fc400078e3cff */
[--C-:B------:R-:W-:Y:S02]  /*2f40*/  LOP3.LUT R5, R5, 0x1c0, R38.reuse, 0xf8, !PT ;  /* 0x000001c005057812 */ /* 0x100fe400078ef826 */
[----:B------:R-:W-:Y:S02]  /*2f50*/  SHF.R.U32.HI R35, RZ, 0x3, R35 ;  /* 0x00000003ff237819 */ /* 0x000fe40000011623 */
[----:B------:R-:W-:Y:S01]  /*2f60*/  LOP3.LUT R8, R7, 0x1c0, R38, 0xf8, !PT ;  /* 0x000001c007087812 */ /* 0x000fe200078ef826 */
[----:B------:R-:W-:Y:S01]  /*2f70*/  IMAD.WIDE.U32 R86, R27, UR4, R86 ;  /* 0x000000041b567c25 */ /* 0x000fe2000f8e0056 */
[----:B------:R-:W-:Y:S02]  /*2f80*/  LOP3.LUT R6, R6, 0xfffff000, RZ, 0xc0, !PT ;  /* 0xfffff00006067812 */ /* 0x000fe400078ec0ff */
[----:B------:R-:W-:Y:S02]  /*2f90*/  LOP3.LUT R9, R9, 0xfffff000, RZ, 0xc0, !PT ;  /* 0xfffff00009097812 */ /* 0x000fe400078ec0ff */
[----:B------:R-:W-:-:S02]  /*2fa0*/  LOP3.LUT R7, R5, R35, RZ, 0x3c, !PT ;  /* 0x0000002305077212 */ /* 0x000fc400078e3cff */
[----:B------:R-:W-:Y:S02]  /*2fb0*/  LOP3.LUT R8, R8, R35, RZ, 0x3c, !PT ;  /* 0x0000002308087212 */ /* 0x000fe400078e3cff */
[----:B-----5:R-:W-:Y:S02]  /*2fc0*/  SHF.R.S32.HI R27, RZ, 0x1f, R101 ;  /* 0x0000001fff1b7819 */ /* 0x020fe40000011465 */
[----:B------:R-:W-:Y:S02]  /*2fd0*/  LOP3.LUT R10, R10, 0x38, R92, 0xf8, !PT ;  /* 0x000000380a0a7812 */ /* 0x000fe400078ef85c */
[----:B---3--:R-:W-:Y:S01]  /*2fe0*/  ISETP.GE.AND P2, PT, R32, UR6, PT ;  /* 0x0000000620007c0c */ /* 0x008fe2000bf46270 */
[----:B------:R-:W-:Y:S01]  /*2ff0*/  VIADD R32, R23, 0x20 ;  /* 0x0000002017207836 */ /* 0x000fe20000000000 */
[----:B----4-:R-:W-:Y:S02]  /*3000*/  IADD3 R8, R8, R9, R14 ;  /* 0x0000000908087210 */ /* 0x010fe40007ffe00e */
[----:B------:R-:W-:-:S02]  /*3010*/  LOP3.LUT R10, R10, R36, RZ, 0x3c, !PT ;  /* 0x000000240a0a7212 */ /* 0x000fc400078e3cff */
[----:B------:R-:W-:Y:S02]  /*3020*/  SHF.R.S32.HI R103, RZ, 0x1f, R32 ;  /* 0x0000001fff677819 */ /* 0x000fe40000011420 */
[----:B------:R-:W-:Y:S01]  /*3030*/  IADD3 R76, P3, R23, R76, RZ ;  /* 0x0000004c174c7210 */ /* 0x000fe20007f7e0ff */
[----:B------:R-:W-:Y:S01]  /*3040*/  IMAD.WIDE.U32 R84, R101, R20, R84 ;  /* 0x0000001465547225 */ /* 0x000fe200078e0054 */
[----:B------:R-:W-:-:S03]  /*3050*/  SEL R32, RZ, 0x8, P2 ;  /* 0x00000008ff207807 */ /* 0x000fc60001000000 */
[----:B------:R-:W-:Y:S01]  /*3060*/  IMAD.WIDE.U32 R82, R101, R20, R82 ;  /* 0x0000001465527225 */ /* 0x000fe200078e0052 */
[----:B------:R-:W-:-:S03]  /*3070*/  LOP3.LUT R95, R33, R32, RZ, 0xfc, !PT ;  /* 0x00000020215f7212 */ /* 0x000fc600078efcff */
[----:B------:R-:W-:Y:S01]  /*3080*/  IMAD.X R77, R34, 0x1, R31, P3 ;  /* 0x00000001224d7824 */ /* 0x000fe200018e061f */
[----:B------:R-:W-:Y:S01]  /*3090*/  SHF.R.S32.HI R91, RZ, 0x3, R92 ;  /* 0x00000003ff5b7819 */ /* 0x000fe2000001145c */
[----:B------:R-:W-:Y:S01]  /*30a0*/  IMAD.WIDE.U32 R80, R101, R28, R80 ;  /* 0x0000001c65507225 */ /* 0x000fe200078e0050 */
[----:B------:R-:W-:-:S03]  /*30b0*/  LOP3.LUT R92, R92, 0xfffffff8, RZ, 0xc0, !PT ;  /* 0xfffffff85c5c7812 */ /* 0x000fc600078ec0ff */
[----:B------:R-:W-:Y:S01]  /*30c0*/  IMAD.WIDE.U32 R78, R101, R28, R78 ;  /* 0x0000001c654e7225 */ /* 0x000fe200078e004e */
[C---:B------:R-:W-:Y:S02]  /*30d0*/  LOP3.LUT R93, R95.reuse, 0x2, RZ, 0xc0, !PT ;  /* 0x000000025f5d7812 */ /* 0x040fe400078ec0ff */
[----:B------:R-:W-:Y:S01]  /*30e0*/  LOP3.LUT R94, R95, 0x4, RZ, 0xc0, !PT ;  /* 0x000000045f5e7812 */ /* 0x000fe200078ec0ff */
[----:B------:R-:W-:Y:S01]  /*30f0*/  IMAD.SHL.U32 R15, R20, 0x40, RZ ;  /* 0x00000040140f7824 */ /* 0x000fe200078e00ff */
[----:B0-----:R-:W-:Y:S01]  /*3100*/  LEA.HI R108, R108, 0x8, RZ, 0x19 ;  /* 0x000000086c6c7811 */ /* 0x001fe200078fc8ff */
[----:B------:R-:W-:Y:S01]  /*3110*/  IMAD.IADD R98, R87, 0x1, R37 ;  /* 0x0000000157627824 */ /* 0x000fe200078e0225 */
[----:B------:R-:W-:Y:S02]  /*3120*/  LOP3.LUT R95, R95, 0x8, RZ, 0xc0, !PT ;  /* 0x000000085f5f7812 */ /* 0x000fe400078ec0ff */
[----:B------:R-:W-:Y:S02]  /*3130*/  SHF.R.S32.HI R97, RZ, 0x1f, R92 ;  /* 0x0000001fff617819 */ /* 0x000fe4000001145c */
[----:B--2---:R-:W-:-:S02]  /*3140*/  IADD3 R5, R11, R6, R26 ;  /* 0x000000060b057210 */ /* 0x004fc40007ffe01a */
[----:B------:R-:W-:Y:S01]  /*3150*/  IADD3 R6, R7, R6, R14 ;  /* 0x0000000607067210 */ /* 0x000fe20007ffe00e */
[C---:B------:R-:W-:Y:S01]  /*3160*/  IMAD R14, R27.reuse, R20, RZ ;  /* 0x000000141b0e7224 */ /* 0x040fe200078e02ff */
[----:B------:R-:W-:Y:S01]  /*3170*/  IADD3 R7, R10, R9, R26 ;  /* 0x000000090a077210 */ /* 0x000fe20007ffe01a */
[----:B------:R-:W-:Y:S02]  /*3180*/  IMAD R26, R27, R28, RZ ;  /* 0x0000001c1b1a7224 */ /* 0x000fe400078e02ff */
[C---:B------:R-:W-:Y:S01]  /*3190*/  IMAD R35, R101.reuse, R21, R14 ;  /* 0x0000001565237224 */ /* 0x040fe200078e020e */
[C-C-:B------:R-:W-:Y:S01]  /*31a0*/  SHF.L.U64.HI R9, R12.reuse, 0x6, R13.reuse ;  /* 0x000000060c097819 */ /* 0x140fe2000001020d */
[----:B------:R-:W-:Y:S01]  /*31b0*/  IMAD R39, R101, R29, R26 ;  /* 0x0000001d65277224 */ /* 0x000fe200078e021a */
[----:B------:R-:W-:Y:S01]  /*31c0*/  SHF.L.U64.HI R10, R12, 0x5, R13 ;  /* 0x000000050c0a7819 */ /* 0x000fe2000001020d */
[----:B------:R-:W-:Y:S02]  /*31d0*/  IMAD.IADD R31, R85, 0x1, R35 ;  /* 0x00000001551f7824 */ /* 0x000fe400078e0223 */
[----:B------:R-:W-:Y:S01]  /*31e0*/  IMAD.IADD R32, R35, 0x1, R83 ;  /* 0x0000000123207824 */ /* 0x000fe200078e0253 */
[----:B------:R-:W-:-:S02]  /*31f0*/  SHF.R.S32.HI R35, RZ, 0x3, R90 ;  /* 0x00000003ff237819 */ /* 0x000fc4000001145a */
[C-C-:B------:R-:W-:Y:S02]  /*3200*/  SHF.L.U64.HI R13, R20.reuse, 0x6, R21.reuse ;  /* 0x00000006140d7819 */ /* 0x140fe40000010215 */
[----:B------:R-:W-:Y:S02]  /*3210*/  SHF.L.U64.HI R14, R20, 0x5, R21 ;  /* 0x00000005140e7819 */ /* 0x000fe40000010215 */
[----:B------:R-:W-:Y:S02]  /*3220*/  LOP3.LUT R90, R90, 0xfffffff8, RZ, 0xc0, !PT ;  /* 0xfffffff85a5a7812 */ /* 0x000fe400078ec0ff */
[C-C-:B------:R-:W-:Y:S02]  /*3230*/  SHF.L.U64.HI R21, R28.reuse, 0x6, R29.reuse ;  /* 0x000000061c157819 */ /* 0x140fe4000001021d */
[----:B------:R-:W-:Y:S01]  /*3240*/  SHF.L.U64.HI R26, R28, 0x5, R29 ;  /* 0x000000051c1a7819 */ /* 0x000fe2000001021d */
[----:B------:R-:W-:Y:S01]  /*3250*/  IMAD.SHL.U32 R29, R30, 0x2, RZ ;  /* 0x000000021e1d7824 */ /* 0x000fe200078e00ff */
[----:B------:R-:W-:Y:S01]  /*3260*/  SHF.L.U32 R27, R28, 0x6, RZ ;  /* 0x000000061c1b7819 */ /* 0x000fe200000006ff */
[C---:B------:R-:W-:Y:S01]  /*3270*/  IMAD.SHL.U32 R11, R12.reuse, 0x40, RZ ;  /* 0x000000400c0b7824 */ /* 0x040fe200078e00ff */
[----:B------:R-:W-:Y:S01]  /*3280*/  LOP3.LUT R30, R33, 0x1, RZ, 0xc0, !PT ;  /* 0x00000001211e7812 */ /* 0x000fe200078ec0ff */
[----:B------:R-:W-:Y:S01]  /*3290*/  IMAD.SHL.U32 R12, R12, 0x20, RZ ;  /* 0x000000200c0c7824 */ /* 0x000fe200078e00ff */
[----:B------:R-:W-:Y:S01]  /*32a0*/  IADD3 R33, R81, R39, RZ ;  /* 0x0000002751217210 */ /* 0x000fe20007ffe0ff */
[----:B------:R-:W-:Y:S01]  /*32b0*/  IMAD.SHL.U32 R20, R20, 0x20, RZ ;  /* 0x0000002014147824 */ /* 0x000fe200078e00ff */
[----:B------:R-:W-:Y:S01]  /*32c0*/  SHF.R.S32.HI R96, RZ, 0x1f, R90 ;  /* 0x0000001fff607819 */ /* 0x000fe2000001145a */
[----:B------:R-:W-:-:S02]  /*32d0*/  IMAD.SHL.U32 R28, R28, 0x20, RZ ;  /* 0x000000201c1c7824 */ /* 0x000fc400078e00ff */
[----:B------:R-:W-:-:S07]  /*32e0*/  IMAD.IADD R34, R39, 0x1, R79 ;  /* 0x0000000127227824 */ /* 0x000fce00078e024f */
.L_x_1624:
[----:B------:R-:W2:Y:S01]  /*32f0*/  LDL R41, [R1+0x3c] ;  /* 0x00003c0001297983 */ /* 0x000ea20000100800 */
[----:B------:R-:W0:Y:S01]  /*3300*/  LDC R116, c[0x0][0x3f4] ;  /* 0x0000fd00ff747b82 */ /* 0x000e220000000800 */
[----:B------:R-:W-:Y:S01]  /*3310*/  VIADD R40, R25, 0xffffffff ;  /* 0xffffffff19287836 */ /* 0x000fe20000000000 */
[----:B------:R-:W-:Y:S05]  /*3320*/  YIELD ;  /* 0x0000000000007946 */ /* 0x000fea0003800000 */
[----:B------:R-:W-:Y:S01]  /*3330*/  SHF.R.S32.HI R109, RZ, 0x1f, R40 ;  /* 0x0000001fff6d7819 */ /* 0x000fe20000011428 */
[----:B------:R-:W1:Y:S01]  /*3340*/  LDC.64 R106, c[0x0][0x2e8] ;  /* 0x0000ba00ff6a7b82 */ /* 0x000e620000000a00 */
[-C--:B------:R-:W-:Y:S01]  /*3350*/  IMAD R36, R9, R40.reuse, RZ ;  /* 0x0000002809247224 */ /* 0x080fe200078e02ff */
[----:B------:R-:W-:Y:S01]  /*3360*/  BSSY B0, `(.L_x_1549) ;  /* 0x0000541000007945 */ /* 0x000fe20003800000 */
[----:B------:R-:W-:-:S04]  /*3370*/  IMAD.WIDE.U32 R110, R11, R40, RZ ;  /* 0x000000280b6e7225 */ /* 0x000fc800078e00ff */
[----:B------:R-:W-:Y:S01]  /*3380*/  IMAD R39, R109, R11, R36 ;  /* 0x0000000b6d277224 */ /* 0x000fe200078e0224 */
[CC--:B------:R-:W-:Y:S02]  /*3390*/  IADD3 R37, P2, R3.reuse, R110.reuse, RZ ;  /* 0x0000006e03257210 */ /* 0x0c0fe40007f5e0ff */
[----:B------:R-:W-:Y:S01]  /*33a0*/  IADD3 R25, P4, P5, R3, R110, R12 ;  /* 0x0000006e03197210 */ /* 0x000fe20007d9e00c */
[----:B------:R-:W-:-:S04]  /*33b0*/  IMAD.IADD R72, R111, 0x1, R39 ;  /* 0x000000016f487824 */ /* 0x000fc800078e0227 */
[----:B------:R-:W-:Y:S01]  /*33c0*/  IMAD.X R38, R72, 0x1, R4, P2 ;  /* 0x0000000148267824 */ /* 0x000fe200010e0604 */
[----:B0-----:R-:W-:Y:S02]  /*33d0*/  ISETP.GE.AND P2, PT, R116, 0x1, PT ;  /* 0x000000017400780c */ /* 0x001fe40003f46270 */
[----:B------:R-:W-:Y:S02]  /*33e0*/  IADD3.X R36, R4, R72, R10, P4, P5 ;  /* 0x0000004804247210 */ /* 0x000fe400027ea40a */
[-C--:B-1----:R-:W-:Y:S02]  /*33f0*/  LEA R48, P6, R25, R106.reuse, 0x1 ;  /* 0x0000006a19307211 */ /* 0x082fe400078c08ff */
[----:B------:R-:W-:Y:S02]  /*3400*/  LEA R50, P3, R37, R106, 0x1 ;  /* 0x0000006a25327211 */ /* 0x000fe400078608ff */
[-C--:B------:R-:W-:Y:S02]  /*3410*/  LEA.HI.X R49, R25, R107.reuse, R36, 0x1, P6 ;  /* 0x0000006b19317211 */ /* 0x080fe400030f0c24 */
[----:B------:R-:W-:-:S02]  /*3420*/  LEA.HI.X R51, R37, R107, R38, 0x1, P3 ;  /* 0x0000006b25337211 */ /* 0x000fc400018f0c26 */
[----:B------:R-:W-:-:S04]  /*3430*/  ISETP.GT.AND P3, PT, R40, R24, PT ;  /* 0x000000182800720c */ /* 0x000fc80003f64270 */
[----:B------:R-:W-:Y:S01]  /*3440*/  P2R R100, PR, RZ, 0x8 ;  /* 0x00000008ff647803 */ /* 0x000fe20000000000 */
[----:B--2---:R-:W-:-:S05]  /*3450*/  IMAD R25, R17, 0x4000, R41 ;  /* 0x0000400011197824 */ /* 0x004fca00078e0229 */
[----:B------:R-:W-:Y:S01]  /*3460*/  LEA R102, R25, R16, 0x1 ;  /* 0x0000001019667211 */ /* 0x000fe200078e08ff */
[----:B------:R-:W-:Y:S01]  /*3470*/  IMAD.MOV.U32 R25, RZ, RZ, R40 ;  /* 0x000000ffff197224 */ /* 0x000fe200078e0028 */
[----:B------:R-:W-:Y:S06]  /*3480*/  @!P2 BRA `(.L_x_1550) ;  /* 0x0000004c00fca947 */ /* 0x000fec0003800000 */
[----:B------:R-:W-:Y:S01]  /*3490*/  ULDC.U8 UR4, c[0x0][0x410] ;  /* 0x0001040000047ab9 */ /* 0x000fe20000000000 */
[-C--:B------:R-:W-:Y:S01]  /*34a0*/  IMAD R36, R13, R40.reuse, RZ ;  /* 0x000000280d247224 */ /* 0x080fe200078e02ff */
[----:B------:R-:W-:Y:S01]  /*34b0*/  ISETP.NE.AND P2, PT, RZ, UR4, PT ;  /* 0x00000004ff007c0c */ /* 0x000fe2000bf45270 */
[-C--:B------:R-:W-:Y:S02]  /*34c0*/  IMAD R38, R21, R40.reuse, RZ ;  /* 0x0000002815267224 */ /* 0x080fe400078e02ff */
[----:B------:R-:W-:Y:S02]  /*34d0*/  IMAD R99, R109, R15, R36 ;  /* 0x0000000f6d637224 */ /* 0x000fe400078e0224 */
[----:B------:R-:W-:Y:S02]  /*34e0*/  IMAD R105, R25, -0x40, R2 ;  /* 0xffffffc019697824 */ /* 0x000fe400078e0202 */
[----:B------:R-:W-:Y:S02]  /*34f0*/  IMAD R109, R109, R27, R38 ;  /* 0x0000001b6d6d7224 */ /* 0x000fe400078e0226 */
[----:B------:R-:W-:Y:S01]  /*3500*/  IMAD.WIDE.U32 R70, R15, R40, RZ ;  /* 0x000000280f467225 */ /* 0x000fe200078e00ff */
[----:B------:R-:W-:-:S03]  /*3510*/  VIMNMX R105, R105, 0x40, PT ;  /* 0x0000004069697848 */ /* 0x000fc60003fe0100 */
[----:B------:R-:W-:-:S04]  /*3520*/  IMAD.WIDE.U32 R68, R27, R40, RZ ;  /* 0x000000281b447225 */ /* 0x000fc800078e00ff */
[----:B------:R-:W-:Y:S02]  /*3530*/  IMAD.IADD R99, R71, 0x1, R99 ;  /* 0x0000000147637824 */ /* 0x000fe400078e0263 */
        /* <DEDUP_REMOVED lines=16> */
[----:B------:R-:W-:Y:S02]  /*3640*/  IADD3 R39, P4, R80, R68, RZ ;  /* 0x0000004450277210 */ /* 0x000fe40007f9e0ff */
[----:B------:R-:W-:Y:S02]  /*3650*/  CS2R R106, SRZ ;  /* 0x00000000006a7805 */ /* 0x000fe4000001ff00 */
[-C--:B------:R-:W-:Y:S01]  /*3660*/  ISETP.GE.AND P5, PT, R200, R116.reuse, PT ;  /* 0x00000074c800720c */ /* 0x080fe20003fa6270 */
[----:B------:R-:W-:Y:S01]  /*3670*/  IMAD.X R38, R99, 0x1, R31, P2 ;  /* 0x0000000163267824 */ /* 0x000fe200010e061f */
[----:B------:R-:W-:Y:S01]  /*3680*/  LEA R36, P2, R37, UR4, 0x1 ;  /* 0x0000000425247c11 */ /* 0x000fe2000f8408ff */
[----:B------:R-:W-:Y:S01]  /*3690*/  IMAD.X R42, R109, 0x1, R33, P4 ;  /* 0x000000016d2a7824 */ /* 0x000fe200020e0621 */
[----:B------:R-:W-:Y:S01]  /*36a0*/  CS2R R110, SRZ ;  /* 0x00000000006e7805 */ /* 0x000fe2000001ff00 */
[----:B------:R-:W-:Y:S01]  /*36b0*/  ULDC.64 UR6, c[0x0][0x208] ;  /* 0x0000820000067ab9 */ /* 0x000fe20000000a00 */
[----:B------:R-:W-:Y:S01]  /*36c0*/  LEA.HI.X R37, R37, UR5, R38, 0x1, P2 ;  /* 0x0000000525257c11 */ /* 0x000fe200090f0c26 */
[----:B------:R-:W-:Y:S01]  /*36d0*/  ULDC.64 UR4, c[0x0][0x400] ;  /* 0x0001000000047ab9 */ /* 0x000fe20000000a00 */
[----:B------:R-:W-:-:S02]  /*36e0*/  ISETP.GE.AND P4, PT, R234, R116, PT ;  /* 0x00000074ea00720c */ /* 0x000fc40003f86270 */
[----:B------:R-:W-:-:S03]  /*36f0*/  LEA R38, P2, R39, UR4, 0x1 ;  /* 0x0000000427267c11 */ /* 0x000fc6000f8408ff */
[----:B------:R0:W5:Y:S01]  /*3700*/  @!P5 LDG.E.64 R106, desc[UR6][R36.64] ;  /* 0x00000006246ad981 */ /* 0x000162000c1e1b00 */
[----:B------:R-:W-:Y:S02]  /*3710*/  LEA.HI.X R39, R39, UR5, R42, 0x1, P2 ;  /* 0x0000000527277c11 */ /* 0x000fe400090f0c2a */
[----:B------:R-:W-:-:S03]  /*3720*/  ISETP.GE.AND P2, PT, R233, R116, PT ;  /* 0x00000074e900720c */ /* 0x000fc60003f46270 */
[----:B------:R0:W5:Y:S01]  /*3730*/  @!P5 LDG.E.64 R110, desc[UR6][R38.64] ;  /* 0x00000006266ed981 */ /* 0x000162000c1e1b00 */
[----:B------:R-:W-:Y:S02]  /*3740*/  ISETP.GE.AND P5, PT, R235, R116, PT ;  /* 0x00000074eb00720c */ /* 0x000fe40003fa6270 */
[----:B------:R-:W-:Y:S02]  /*3750*/  CS2R R72, SRZ ;  /* 0x0000000000487805 */ /* 0x000fe4000001ff00 */
[----:B------:R-:W-:Y:S02]  /*3760*/  CS2R R64, SRZ ;  /* 0x0000000000407805 */ /* 0x000fe4000001ff00 */
[----:B------:R-:W-:Y:S02]  /*3770*/  CS2R R60, SRZ ;  /* 0x00000000003c7805 */ /* 0x000fe4000001ff00 */
[----:B------:R-:W-:Y:S02]  /*3780*/  CS2R R74, SRZ ;  /* 0x00000000004a7805 */ /* 0x000fe4000001ff00 */
[----:B------:R-:W-:-:S02]  /*3790*/  CS2R R66, SRZ ;  /* 0x0000000000427805 */ /* 0x000fc4000001ff00 */
[----:B------:R-:W-:Y:S01]  /*37a0*/  CS2R R62, SRZ ;  /* 0x00000000003e7805 */ /* 0x000fe2000001ff00 */
[----:B------:R0:W5:Y:S04]  /*37b0*/  @!P4 LDG.E.64 R72, desc[UR6][R36.64+0x40] ;  /* 0x000040062448c981 */ /* 0x000168000c1e1b00 */
[----:B------:R0:W5:Y:S04]  /*37c0*/  @!P2 LDG.E.64 R64, desc[UR6][R36.64+0x80] ;  /* 0x000080062440a981 */ /* 0x000168000c1e1b00 */
[----:B------:R0:W5:Y:S04]  /*37d0*/  @!P5 LDG.E.64 R60, desc[UR6][R36.64+0xc0] ;  /* 0x0000c006243cd981 */ /* 0x000168000c1e1b00 */
[----:B------:R0:W5:Y:S04]  /*37e0*/  @!P4 LDG.E.64 R74, desc[UR6][R38.64+0x40] ;  /* 0x00004006264ac981 */ /* 0x000168000c1e1b00 */
[----:B------:R0:W5:Y:S04]  /*37f0*/  @!P2 LDG.E.64 R66, desc[UR6][R38.64+0x80] ;  /* 0x000080062642a981 */ /* 0x000168000c1e1b00 */
[----:B------:R0:W5:Y:S02]  /*3800*/  @!P5 LDG.E.64 R62, desc[UR6][R38.64+0xc0] ;  /* 0x0000c006263ed981 */ /* 0x000164000c1e1b00 */
.L_x_1553:
[----:B------:R-:W-:Y:S05]  /*3810*/  BSYNC B1 ;  /* 0x0000000000017941 */ /* 0x000fea0003800000 */
.L_x_1552:
[----:B0-----:R-:W-:Y:S01]  /*3820*/  VIADD R36, R23, 0x20 ;  /* 0x0000002017247836 */ /* 0x001fe20000000000 */
[----:B------:R-:W-:Y:S01]  /*3830*/  BSSY B1, `(.L_x_1554) ;  /* 0x0000029000017945 */ /* 0x000fe20003800000 */
[----:B------:R-:W-:Y:S02]  /*3840*/  CS2R R44, SRZ ;  /* 0x00000000002c7805 */ /* 0x000fe4000001ff00 */
[----:B------:R-:W-:Y:S02]  /*3850*/  CS2R R52, SRZ ;  /* 0x0000000000347805 */ /* 0x000fe4000001ff00 */
[----:B------:R-:W-:Y:S02]  /*3860*/  CS2R R56, SRZ ;  /* 0x0000000000387805 */ /* 0x000fe4000001ff00 */
[----:B------:R-:W-:Y:S02]  /*3870*/  ISETP.GE.AND P4, PT, R36, R105, PT ;  /* 0x000000692400720c */ /* 0x000fe40003f86270 */
[----:B------:R-:W-:-:S02]  /*3880*/  CS2R R42, SRZ ;  /* 0x00000000002a7805 */ /* 0x000fc4000001ff00 */
[----:B------:R-:W-:Y:S02]  /*3890*/  CS2R R46, SRZ ;  /* 0x00000000002e7805 */ /* 0x000fe4000001ff00 */
[----:B------:R-:W-:Y:S02]  /*38a0*/  CS2R R54, SRZ ;  /* 0x0000000000367805 */ /* 0x000fe4000001ff00 */
[----:B------:R-:W-:-:S05]  /*38b0*/  CS2R R58, SRZ ;  /* 0x00000000003a7805 */ /* 0x000fca000001ff00 */
[----:B------:R-:W-:Y:S05]  /*38c0*/  @P4 BRA `(.L_x_1555) ;  /* 0x00000000007c4947 */ /* 0x000fea0003800000 */
[----:B------:R-:W-:Y:S01]  /*38d0*/  IADD3 R70, P2, P5, R84, R70, R20 ;  /* 0x0000004654467210 */ /* 0x000fe20007d5e014 */
[----:B------:R-:W-:Y:S01]  /*38e0*/  ULDC.64 UR4, c[0x0][0x3e8] ;  /* 0x0000fa0000047ab9 */ /* 0x000fe20000000a00 */
[----:B------:R-:W-:Y:S01]  /*38f0*/  ULDC.64 UR6, c[0x0][0x400] ;  /* 0x0001000000067ab9 */ /* 0x000fe20000000a00 */
[----:B------:R-:W-:Y:S02]  /*3900*/  CS2R R56, SRZ ;  /* 0x0000000000387805 */ /* 0x000fe4000001ff00 */
[----:B------:R-:W-:Y:S02]  /*3910*/  IADD3.X R99, R31, R99, R14, P2, P5 ;  /* 0x000000631f637210 */ /* 0x000fe400017ea40e */
[----:B------:R-:W-:Y:S02]  /*3920*/  CS2R R52, SRZ ;  /* 0x0000000000347805 */ /* 0x000fe4000001ff00 */
[----:B------:R-:W-:Y:S02]  /*3930*/  IADD3 R68, P2, P5, R80, R68, R28 ;  /* 0x0000004450447210 */ /* 0x000fe40007d5e01c */
[----:B------:R-:W-:-:S02]  /*3940*/  CS2R R58, SRZ ;  /* 0x00000000003a7805 */ /* 0x000fc4000001ff00 */
[----:B------:R-:W-:Y:S01]  /*3950*/  CS2R R54, SRZ ;  /* 0x0000000000367805 */ /* 0x000fe2000001ff00 */
[----:B------:R-:W-:Y:S01]  /*3960*/  ULDC.64 UR8, c[0x0][0x208] ;  /* 0x0000820000087ab9 */ /* 0x000fe20000000a00 */
[----:B------:R-:W-:Y:S02]  /*3970*/  IADD3.X R109, R33, R109, R26, P2, P5 ;  /* 0x0000006d216d7210 */ /* 0x000fe400017ea41a */
[----:B------:R-:W-:Y:S02]  /*3980*/  LEA R36, P2, R70, UR4, 0x1 ;  /* 0x0000000446247c11 */ /* 0x000fe4000f8408ff */
[----:B------:R-:W-:Y:S02]  /*3990*/  LEA R38, P5, R68, UR6, 0x1 ;  /* 0x0000000644267c11 */ /* 0x000fe4000f8a08ff */
[----:B------:R-:W-:Y:S02]  /*39a0*/  LEA.HI.X R37, R70, UR5, R99, 0x1, P2 ;  /* 0x0000000546257c11 */ /* 0x000fe400090f0c63 */
[----:B------:R-:W-:-:S02]  /*39b0*/  LEA.HI.X R39, R68, UR7, R109, 0x1, P5 ;  /* 0x0000000744277c11 */ /* 0x000fc4000a8f0c6d */
[-C--:B------:R-:W-:Y:S02]  /*39c0*/  ISETP.GE.AND P2, PT, R200, R116.reuse, PT ;  /* 0x00000074c800720c */ /* 0x080fe40003f46270 */
[----:B------:R-:W-:Y:S02]  /*39d0*/  ISETP.GE.AND P5, PT, R234, R116, PT ;  /* 0x00000074ea00720c */ /* 0x000fe40003fa6270 */
[----:B------:R-:W-:Y:S02]  /*39e0*/  CS2R R44, SRZ ;  /* 0x00000000002c7805 */ /* 0x000fe4000001ff00 */
[----:B------:R-:W-:Y:S02]  /*39f0*/  CS2R R40, SRZ ;  /* 0x0000000000287805 */ /* 0x000fe4000001ff00 */
[----:B------:R-:W-:-:S05]  /*3a00*/  CS2R R46, SRZ ;  /* 0x00000000002e7805 */ /* 0x000fca000001ff00 */
[----:B------:R0:W5:Y:S04]  /*3a10*/  @!P2 LDG.E.64 R56, desc[UR8][R36.64] ;  /* 0x000000082438a981 */ /* 0x000168000c1e1b00 */
[----:B------:R0:W5:Y:S01]  /*3a20*/  @!P2 LDG.E.64 R58, desc[UR8][R38.64] ;  /* 0x00000008263aa981 */ /* 0x000162000c1e1b00 */
[----:B------:R-:W-:-:S03]  /*3a30*/  ISETP.GE.AND P2, PT, R233, R116, PT ;  /* 0x00000074e900720c */ /* 0x000fc60003f46270 */
[----:B------:R0:W5:Y:S04]  /*3a40*/  @!P5 LDG.E.64 R52, desc[UR8][R36.64+0x40] ;  /* 0x000040082434d981 */ /* 0x000168000c1e1b00 */
[----:B------:R0:W5:Y:S01]  /*3a50*/  @!P5 LDG.E.64 R54, desc[UR8][R38.64+0x40] ;  /* 0x000040082636d981 */ /* 0x000162000c1e1b00 */
[----:B------:R-:W-:Y:S02]  /*3a60*/  ISETP.GE.AND P5, PT, R235, R116, PT ;  /* 0x00000074eb00720c */ /* 0x000fe40003fa6270 */
[----:B------:R-:W-:-:S03]  /*3a70*/  CS2R R42, SRZ ;  /* 0x00000000002a7805 */ /* 0x000fc6000001ff00 */
[----:B------:R0:W5:Y:S04]  /*3a80*/  @!P2 LDG.E.64 R44, desc[UR8][R36.64+0x80] ;  /* 0x00008008242ca981 */ /* 0x000168000c1e1b00 */
[----:B------:R0:W5:Y:S04]  /*3a90*/  @!P2 LDG.E.64 R46, desc[UR8][R38.64+0x80] ;  /* 0x00008008262ea981 */ /* 0x000168000c1e1b00 */
[----:B------:R0:W5:Y:S04]  /*3aa0*/  @!P5 LDG.E.64 R40, desc[UR8][R36.64+0xc0] ;  /* 0x0000c0082428d981 */ /* 0x000168000c1e1b00 */
[----:B------:R0:W5:Y:S02]  /*3ab0*/  @!P5 LDG.E.64 R42, desc[UR8][R38.64+0xc0] ;  /* 0x0000c008262ad981 */ /* 0x000164000c1e1b00 */
.L_x_1555:
[----:B------:R-:W-:Y:S05]  /*3ac0*/  BSYNC B1 ;  /* 0x0000000000017941 */ /* 0x000fea0003800000 */
.L_x_1554:
[----:B0-----:R-:W2:Y:S01]  /*3ad0*/  LDL R36, [R1+0x20] ;  /* 0x0000200001247983 */ /* 0x001ea20000100800 */
[----:B-----5:R-:W-:Y:S02]  /*3ae0*/  IMAD.MOV.U32 R37, RZ, RZ, R61 ;  /* 0x000000ffff257224 */ /* 0x020fe400078e003d */
[----:B------:R-:W-:Y:S02]  /*3af0*/  IMAD.MOV.U32 R38, RZ, RZ, R64 ;  /* 0x000000ffff267224 */ /* 0x000fe400078e0040 */
[----:B------:R-:W-:-:S05]  /*3b00*/  IMAD.MOV.U32 R39, RZ, RZ, R65 ;  /* 0x000000ffff277224 */ /* 0x000fca00078e0041 */
[----:B------:R-:W-:Y:S01]  /*3b10*/  PRMT R123, R38, 0x5410, R39 ;  /* 0x00005410267b7816 */ /* 0x000fe20000000027 */
[----:B------:R-:W-:Y:S01]  /*3b20*/  IMAD.MOV.U32 R38, RZ, RZ, R106 ;  /* 0x000000ffff267224 */ /* 0x000fe200078e006a */
[----:B------:R-:W-:-:S04]  /*3b30*/  MOV R39, R107 ;  /* 0x0000006b00277202 */ /* 0x000fc80000000f00 */
[----:B------:R-:W-:Y:S02]  /*3b40*/  PRMT R128, R38, 0x5410, R39 ;  /* 0x0000541026807816 */ /* 0x000fe40000000027 */
[----:B--2---:R-:W-:Y:S02]  /*3b50*/  R2UR UR4, R36 ;  /* 0x00000000240472ca */ /* 0x004fe400000e0000 */
[----:B------:R-:W-:-:S04]  /*3b60*/  MOV R36, R60 ;  /* 0x0000003c00247202 */ /* 0x000fc80000000f00 */
[----:B------:R-:W-:Y:S01]  /*3b70*/  PRMT R122, R36, 0x5410, R37 ;  /* 0x00005410247a7816 */ /* 0x000fe20000000025 */
[----:B------:R-:W-:Y:S02]  /*3b80*/  IMAD.MOV.U32 R36, RZ, RZ, R72 ;  /* 0x000000ffff247224 */ /* 0x000fe400078e0048 */
[----:B------:R-:W-:-:S03]  /*3b90*/  IMAD.MOV.U32 R37, RZ, RZ, R73 ;  /* 0x000000ffff257224 */ /* 0x000fc600078e0049 */
[----:B------:R-:W-:Y:S01]  /*3ba0*/  PRMT R127, R36, 0x7610, R127 ;  /* 0x00007610247f7816 */ /* 0x000fe2000000007f */
[----:B------:R-:W-:Y:S01]  /*3bb0*/  IMAD.MOV.U32 R36, RZ, RZ, R62 ;  /* 0x000000ffff247224 */ /* 0x000fe200078e003e */
[----:B------:R-:W-:Y:S01]  /*3bc0*/  PRMT R126, R37, 0x7610, R126 ;  /* 0x00007610257e7816 */ /* 0x000fe2000000007e */
[----:B------:R-:W-:Y:S01]  /*3bd0*/  IMAD.MOV.U32 R37, RZ, RZ, R63 ;  /* 0x000000ffff257224 */ /* 0x000fe200078e003f */
[----:B------:R-:W-:-:S04]  /*3be0*/  UISETP.NE.AND UP0, UPT, UR4, 0x3, UPT ;  /* 0x000000030400788c */ /* 0x000fc8000bf05270 */
[----:B------:R-:W-:Y:S01]  /*3bf0*/  PRMT R124, R36, 0x5410, R37 ;  /* 0x00005410247c7816 */ /* 0x000fe20000000025 */
[----:B------:R-:W-:Y:S01]  /*3c00*/  IMAD.MOV.U32 R36, RZ, RZ, R66 ;  /* 0x000000ffff247224 */ /* 0x000fe200078e0042 */
[----:B------:R-:W-:Y:S01]  /*3c10*/  PLOP3.LUT P2, PT, PT, PT, UP0, 0x80, 0x0 ;  /* 0x000000000000781c */ /* 0x000fe20003f4f008 */
[----:B------:R-:W-:-:S05]  /*3c20*/  IMAD.MOV.U32 R37, RZ, RZ, R67 ;  /* 0x000000ffff257224 */ /* 0x000fca00078e0043 */
[----:B------:R-:W-:Y:S01]  /*3c30*/  PRMT R125, R36, 0x5410, R37 ;  /* 0x00005410247d7816 */ /* 0x000fe20000000025 */
[----:B------:R-:W-:Y:S02]  /*3c40*/  IMAD.MOV.U32 R36, RZ, RZ, R74 ;  /* 0x000000ffff247224 */ /* 0x000fe400078e004a */
[----:B------:R-:W-:-:S03]  /*3c50*/  IMAD.MOV.U32 R37, RZ, RZ, R75 ;  /* 0x000000ffff257224 */ /* 0x000fc600078e004b */
[----:B------:R-:W-:Y:S01]  /*3c60*/  PRMT R127, R127, 0x5410, R36 ;  /* 0x000054107f7f7816 */ /* 0x000fe20000000024 */
[----:B------:R-:W-:Y:S01]  /*3c70*/  IMAD.MOV.U32 R36, RZ, RZ, R111 ;  /* 0x000000ffff247224 */ /* 0x000fe200078e006f */
[----:B------:R-:W-:Y:S02]  /*3c80*/  PRMT R126, R126, 0x5410, R37 ;  /* 0x000054107e7e7816 */ /* 0x000fe40000000025 */
[----:B------:R-:W-:-:S04]  /*3c90*/  MOV R37, R110 ;  /* 0x0000006e00257202 */ /* 0x000fc80000000f00 */
[----:B------:R-:W-:Y:S01]  /*3ca0*/  PRMT R129, R37, 0x5410, R36 ;  /* 0x0000541025817816 */ /* 0x000fe20000000024 */
[----:B------:R-:W-:Y:S02]  /*3cb0*/  IMAD.MOV.U32 R37, RZ, RZ, R40 ;  /* 0x000000ffff257224 */ /* 0x000fe400078e0028 */
[----:B------:R-:W-:-:S05]  /*3cc0*/  IMAD.MOV.U32 R36, RZ, RZ, R41 ;  /* 0x000000ffff247224 */ /* 0x000fca00078e0029 */
        /* <DEDUP_REMOVED lines=22> */
[----:B------:R-:W-:Y:S06]  /*3e30*/  @!P2 BRA `(.L_x_1556) ;  /* 0x000000000004a947 */ /* 0x000fec0003800000 */
[----:B------:R-:W-:Y:S01]  /*3e40*/  BPT.TRAP 0x1 ;  /* 0x000000040000795c */ /* 0x000fe20000300000 */
.L_x_1556:
[----:B------:R-:W-:Y:S01]  /*3e50*/  IMAD R99, R17, 0x8, R16 ;  /* 0x0000000811637824 */ /* 0x000fe200078e0210 */
[----:B------:R-:W-:Y:S01]  /*3e60*/  SHF.L.U32 R109, R236, 0x1f, RZ ;  /* 0x0000001fec6d7819 */ /* 0x000fe200000006ff */
[----:B------:R-:W-:Y:S03]  /*3e70*/  BSSY B1, `(.L_x_1557) ;  /* 0x0000003000017945 */ /* 0x000fe60003800000 */
[----:B------:R-:W0:Y:S02]  /*3e80*/  SYNCS.PHASECHK.TRANS64.TRYWAIT P5, [R99+URZ+0x30890], R109 ;  /* 0x0308906d630075a7 */ /* 0x000e2400080a017f */
[----:B0-----:R-:W-:Y:S05]  /*3e90*/  @!P5 BRA `(.L_x_1558) ;  /* 0x000002a800e0d947 */ /* 0x001fea0003800000 */
.L_x_2028:
[----:B------:R-:W-:Y:S05]  /*3ea0*/  BSYNC B1 ;  /* 0x0000000000017941 */ /* 0x000fea0003800000 */
.L_x_1557:
[----:B------:R-:W-:Y:S04]  /*3eb0*/  BSSY B1, `(.L_x_1559) ;  /* 0x00000d8000017945 */ /* 0x000fe80003800000 */
[----:B------:R-:W-:Y:S05]  /*3ec0*/  @P3 BRA `(.L_x_1560) ;  /* 0x0000000c00583947 */ /* 0x000fea0003800000 */
[----:B------:R-:W-:Y:S01]  /*3ed0*/  ISETP.NE.AND P3, PT, R30, RZ, PT ;  /* 0x000000ff1e00720c */ /* 0x000fe20003f65270 */
[----:B------:R-:W-:-:S12]  /*3ee0*/  BSSY B2, `(.L_x_1561) ;  /* 0x0000031000027945 */ /* 0x000fd80003800000 */
[----:B------:R-:W-:Y:S05]  /*3ef0*/  @!P3 BRA `(.L_x_1562) ;  /* 0x0000000000bcb947 */ /* 0x000fea0003800000 */
[----:B------:R1:W2:Y:S01]  /*3f00*/  LDS.128 R36, [R102+0x20400] ;  /* 0x0204000066247984 */ /* 0x0002a20000000c00 */
[----:B------:R-:W-:Y:S01]  /*3f10*/  ISETP.GE.AND P3, PT, R200, R116, PT ;  /* 0x00000074c800720c */ /* 0x000fe20003f66270 */
[----:B------:R-:W-:-:S12]  /*3f20*/  BSSY B3, `(.L_x_1563) ;  /* 0x000002a000037945 */ /* 0x000fd80003800000 */
[----:B-1----:R-:W-:Y:S05]  /*3f30*/  @P3 BRA `(.L_x_1564) ;  /* 0x0000000000a03947 */ /* 0x002fea0003800000 */
[----:B------:R-:W-:Y:S01]  /*3f40*/  SHF.R.U64 R70, R110, 0x10, R111 ;  /* 0x000000106e467819 */ /* 0x000fe2000000126f */
[--C-:B--2---:R-:W-:Y:S01]  /*3f50*/  HADD2.F32 R69, -RZ, R37.reuse.H1_H1 ;  /* 0x30000025ff457230 */ /* 0x104fe20000004100 */
[--C-:B------:R-:W-:Y:S01]  /*3f60*/  SHF.R.U64 R68, R106, 0x10, R107.reuse ;  /* 0x000000106a447819 */ /* 0x100fe2000000126b */
[----:B------:R-:W-:Y:S01]  /*3f70*/  HADD2.F32 R71, -RZ, R37.H0_H0 ;  /* 0x20000025ff477230 */ /* 0x000fe20000004100 */
[----:B------:R-:W-:Y:S01]  /*3f80*/  SHF.R.U32.HI R106, RZ, 0x10, R107 ;  /* 0x00000010ff6a7819 */ /* 0x000fe2000001166b */
[----:B------:R-:W-:Y:S01]  /*3f90*/  HADD2.F32 R70, -RZ, R70.H0_H0 ;  /* 0x20000046ff467230 */ /* 0x000fe20000004100 */
[----:B------:R-:W-:Y:S01]  /*3fa0*/  SHF.R.U32.HI R110, RZ, 0x10, R111 ;  /* 0x00000010ff6e7819 */ /* 0x000fe2000001166f */
[----:B------:R-:W-:Y:S02]  /*3fb0*/  HADD2.F32 R68, -RZ, R68.H0_H0 ;  /* 0x20000044ff447230 */ /* 0x000fe40000004100 */
[----:B------:R-:W-:Y:S02]  /*3fc0*/  HADD2.F32 R107, -RZ, R38.H0_H0 ;  /* 0x20000026ff6b7230 */ /* 0x000fe40000004100 */
        /* <DEDUP_REMOVED lines=8> */
[----:B------:R-:W-:Y:S02]  /*4050*/  HADD2.F32 R106, -RZ, R39.H0_H0 ;  /* 0x20000027ff6a7230 */ /* 0x000fe40000004100 */
[----:B------:R-:W-:Y:S01]  /*4060*/  FMUL.FTZ R39, R70, R69 ;  /* 0x0000004546277220 */ /* 0x000fe20000410000 */
[----:B------:R-:W-:-:S02]  /*4070*/  HADD2.F32 R110, -RZ, R129.H0_H0 ;  /* 0x20000081ff6e7230 */ /* 0x000fc40000004100 */
[C---:B------:R-:W-:Y:S01]  /*4080*/  FMUL.FTZ R69, R106.reuse, R69 ;  /* 0x000000456a457220 */ /* 0x040fe20000410000 */
[-C--:B------:R-:W-:Y:S01]  /*4090*/  FFMA.FTZ R39, R106, R71.reuse, -R39 ;  /* 0x000000476a277223 */ /* 0x080fe20000010827 */
[----:B------:R-:W-:Y:S02]  /*40a0*/  HADD2.F32 R106, -RZ, R128.H0_H0 ;  /* 0x20000080ff6a7230 */ /* 0x000fe40000004100 */
[----:B------:R-:W-:Y:S01]  /*40b0*/  FFMA.FTZ R70, R70, R71, R69 ;  /* 0x0000004746467223 */ /* 0x000fe20000010045 */
[--C-:B------:R-:W-:Y:S02]  /*40c0*/  HADD2.F32 R69, -RZ, R36.reuse.H1_H1 ;  /* 0x30000024ff457230 */ /* 0x100fe40000004100 */
[----:B------:R-:W-:Y:S02]  /*40d0*/  HADD2.F32 R71, -RZ, R36.H0_H0 ;  /* 0x20000024ff477230 */ /* 0x000fe40000004100 */
[----:B------:R-:W-:Y:S01]  /*40e0*/  F2FP.F16.F32.PACK_AB R39, R70, R39 ;  /* 0x000000274627723e */ /* 0x000fe200000000ff */
[----:B------:R-:W-:-:S02]  /*40f0*/  FMUL.FTZ R36, R69, R110 ;  /* 0x0000006e45247220 */ /* 0x000fc40000410000 */
[C---:B------:R-:W-:Y:S02]  /*4100*/  FMUL.FTZ R110, R71.reuse, R110 ;  /* 0x0000006e476e7220 */ /* 0x040fe40000410000 */
[-C--:B------:R-:W-:Y:S01]  /*4110*/  FFMA.FTZ R36, R71, R106.reuse, -R36 ;  /* 0x0000006a47247223 */ /* 0x080fe20000010824 */
[----:B------:R-:W-:Y:S02]  /*4120*/  HADD2.F32 R71, -RZ, R38.H1_H1 ;  /* 0x30000026ff477230 */ /* 0x000fe40000004100 */
[----:B------:R-:W-:Y:S01]  /*4130*/  FFMA.FTZ R69, R69, R106, R110 ;  /* 0x0000006a45457223 */ /* 0x000fe2000001006e */
[----:B------:R-:W-:Y:S02]  /*4140*/  HADD2.F32 R110, -RZ, R129.H1_H1 ;  /* 0x30000081ff6e7230 */ /* 0x000fe40000004100 */
[----:B------:R-:W-:Y:S02]  /*4150*/  HADD2.F32 R106, -RZ, R128.H1_H1 ;  /* 0x30000080ff6a7230 */ /* 0x000fe40000004100 */
[----:B------:R-:W-:Y:S01]  /*4160*/  F2FP.F16.F32.PACK_AB R36, R69, R36 ;  /* 0x000000244524723e */ /* 0x000fe200000000ff */
[-C--:B------:R-:W-:Y:S01]  /*4170*/  FMUL.FTZ R38, R71, R110.reuse ;  /* 0x0000006e47267220 */ /* 0x080fe20000410000 */
[----:B------:R-:W-:-:S03]  /*4180*/  FMUL.FTZ R110, R107, R110 ;  /* 0x0000006e6b6e7220 */ /* 0x000fc60000410000 */
[-C--:B------:R-:W-:Y:S01]  /*4190*/  FFMA.FTZ R38, R107, R106.reuse, -R38 ;  /* 0x0000006a6b267223 */ /* 0x080fe20000010826 */
[----:B------:R-:W-:-:S05]  /*41a0*/  FFMA.FTZ R71, R71, R106, R110 ;  /* 0x0000006a47477223 */ /* 0x000fca000001006e */
[----:B------:R-:W-:-:S07]  /*41b0*/  F2FP.F16.F32.PACK_AB R38, R71, R38 ;  /* 0x000000264726723e */ /* 0x000fce00000000ff */
.L_x_1564:
[----:B------:R-:W-:Y:S05]  /*41c0*/  BSYNC B3 ;  /* 0x0000000000037941 */ /* 0x000fea0003800000 */
.L_x_1563:
[----:B------:R-:W-:Y:S02]  /*41d0*/  ULDC.64 UR4, c[0x0][0x208] ;  /* 0x0000820000047ab9 */ /* 0x000fe40000000a00 */
[----:B--2---:R1:W-:Y:S03]  /*41e0*/  STG.E.128 desc[UR4][R50.64], R36 ;  /* 0x0000002432007986 */ /* 0x0043e6000c101d04 */
.L_x_1562:
[----:B------:R-:W-:Y:S05]  /*41f0*/  BSYNC B2 ;  /* 0x0000000000027941 */ /* 0x000fea0003800000 */
.L_x_1561:
[----:B------:R-:W-:Y:S01]  /*4200*/  ISETP.NE.AND P3, PT, R93, RZ, PT ;  /* 0x000000ff5d00720c */ /* 0x000fe20003f65270 */
[----:B------:R-:W-:-:S12]  /*4210*/  BSSY B2, `(.L_x_1565) ;  /* 0x0000035000027945 */ /* 0x000fd80003800000 */
[----:B------:R-:W-:Y:S05]  /*4220*/  @!P3 BRA `(.L_x_1566) ;  /* 0x0000000000ccb947 */ /* 0x000fea0003800000 */
[----:B-1----:R1:W2:Y:S01]  /*4230*/  LDS.128 R36, [R102+0x22400] ;  /* 0x0224000066247984 */ /* 0x0022a20000000c00 */
[----:B------:R-:W-:Y:S01]  /*4240*/  ISETP.GE.AND P3, PT, R234, R116, PT ;  /* 0x00000074ea00720c */ /* 0x000fe20003f66270 */
[----:B------:R-:W-:-:S12]  /*4250*/  BSSY B3, `(.L_x_1567) ;  /* 0x000002e000037945 */ /* 0x000fd80003800000 */
[----:B-1----:R-:W-:Y:S05]  /*4260*/  @P3 BRA `(.L_x_1568) ;  /* 0x0000000000b03947 */ /* 0x002fea0003800000 */
[----:B------:R-:W-:Y:S01]  /*4270*/  SHF.R.U64 R68, R74, 0x10, R75 ;  /* 0x000000104a447819 */ /* 0x000fe2000000124b */
[----:B--2---:R-:W-:Y:S01]  /*4280*/  IMAD.MOV.U32 R70, RZ, RZ, R37 ;  /* 0x000000ffff467224 */ /* 0x004fe200078e0025 */
[--C-:B------:R-:W-:Y:S02]  /*4290*/  SHF.R.U64 R69, R72, 0x10, R73.reuse ;  /* 0x0000001048457819 */ /* 0x100fe40000001249 */
        /* <DEDUP_REMOVED lines=8> */
[-C--:B------:R-:W-:Y:S01]  /*4320*/  FFMA.FTZ R37, R70, R69.reuse, -R71 ;  /* 0x0000004546257223 */ /* 0x080fe20000010847 */
[----:B------:R-:W-:Y:S02]  /*4330*/  SHF.R.U32.HI R70, RZ, 0x10, R75 ;  /* 0x00000010ff467819 */ /* 0x000fe4000001164b */
[----:B------:R-:W-:Y:S01]  /*4340*/  FFMA.FTZ R68, R68, R69, R73 ;  /* 0x0000004544447223 */ /* 0x000fe20000010049 */
[----:B------:R-:W-:Y:S01]  /*4350*/  IMAD.MOV.U32 R69, RZ, RZ, R36 ;  /* 0x000000ffff457224 */ /* 0x000fe200078e0024 */
[----:B------:R-:W-:Y:S01]  /*4360*/  MOV R36, R39 ;  /* 0x0000002700247202 */ /* 0x000fe20000000f00 */
[----:B------:R-:W-:-:S02]  /*4370*/  HADD2.F32 R70, -RZ, R70.H0_H0 ;  /* 0x20000046ff467230 */ /* 0x000fc40000004100 */
[----:B------:R-:W-:Y:S02]  /*4380*/  F2FP.F16.F32.PACK_AB R37, R68, R37 ;  /* 0x000000254425723e */ /* 0x000fe400000000ff */
[--C-:B------:R-:W-:Y:S02]  /*4390*/  HADD2.F32 R39, -RZ, R36.reuse.H1_H1 ;  /* 0x30000024ff277230 */ /* 0x100fe40000004100 */
[----:B------:R-:W-:-:S03]  /*43a0*/  HADD2.F32 R36, -RZ, R36.H0_H0 ;  /* 0x20000024ff247230 */ /* 0x000fc60000004100 */
[CC--:B------:R-:W-:Y:S02]  /*43b0*/  FMUL.FTZ R71, R39.reuse, R70.reuse ;  /* 0x0000004627477220 */ /* 0x0c0fe40000410000 */
[C---:B------:R-:W-:Y:S02]  /*43c0*/  FMUL.FTZ R70, R36.reuse, R70 ;  /* 0x0000004624467220 */ /* 0x040fe40000410000 */
[-C--:B------:R-:W-:Y:S01]  /*43d0*/  FFMA.FTZ R36, R36, R72.reuse, -R71 ;  /* 0x0000004824247223 */ /* 0x080fe20000010847 */
[----:B------:R-:W-:Y:S02]  /*43e0*/  HADD2.F32 R71, -RZ, R127.H0_H0 ;  /* 0x2000007fff477230 */ /* 0x000fe40000004100 */
[----:B------:R-:W-:Y:S01]  /*43f0*/  FFMA.FTZ R39, R39, R72, R70 ;  /* 0x0000004827277223 */ /* 0x000fe20000010046 */
[----:B------:R-:W-:Y:S02]  /*4400*/  IMAD.MOV.U32 R70, RZ, RZ, R38 ;  /* 0x000000ffff467224 */ /* 0x000fe400078e0026 */
[----:B------:R-:W-:-:S02]  /*4410*/  HADD2.F32 R38, -RZ, R69.H0_H0 ;  /* 0x20000045ff267230 */ /* 0x000fc40000004100 */
[----:B------:R-:W-:Y:S01]  /*4420*/  HADD2.F32 R69, -RZ, R69.H1_H1 ;  /* 0x30000045ff457230 */ /* 0x000fe20000004100 */
[----:B------:R-:W-:Y:S01]  /*4430*/  F2FP.F16.F32.PACK_AB R39, R39, R36 ;  /* 0x000000242727723e */ /* 0x000fe200000000ff */
[----:B------:R-:W-:-:S05]  /*4440*/  HADD2.F32 R72, -RZ, R127.H1_H1 ;  /* 0x3000007fff487230 */ /* 0x000fca0000004100 */
[-C--:B------:R-:W-:Y:S01]  /*4450*/  FMUL.FTZ R73, R69, R72.reuse ;  /* 0x0000004845497220 */ /* 0x080fe20000410000 */
[----:B------:R-:W-:-:S03]  /*4460*/  FMUL.FTZ R72, R38, R72 ;  /* 0x0000004826487220 */ /* 0x000fc60000410000 */
[-C--:B------:R-:W-:Y:S01]  /*4470*/  FFMA.FTZ R38, R38, R71.reuse, -R73 ;  /* 0x0000004726267223 */ /* 0x080fe20000010849 */
[----:B------:R-:W-:Y:S01]  /*4480*/  FFMA.FTZ R69, R69, R71, R72 ;  /* 0x0000004745457223 */ /* 0x000fe20000010048 */
[--C-:B------:R-:W-:Y:S02]  /*4490*/  HADD2.F32 R71, -RZ, R70.reuse.H0_H0 ;  /* 0x20000046ff477230 */ /* 0x100fe40000004100 */
[----:B------:R-:W-:Y:S02]  /*44a0*/  HADD2.F32 R70, -RZ, R70.H1_H1 ;  /* 0x30000046ff467230 */ /* 0x000fe40000004100 */
[--C-:B------:R-:W-:Y:S01]  /*44b0*/  HADD2.F32 R73, -RZ, R126.reuse.H1_H1 ;  /* 0x3000007eff497230 */ /* 0x100fe20000004100 */
[----:B------:R-:W-:Y:S01]  /*44c0*/  F2FP.F16.F32.PACK_AB R36, R69, R38 ;  /* 0x000000264524723e */ /* 0x000fe200000000ff */
[----:B------:R-:W-:-:S03]  /*44d0*/  HADD2.F32 R72, -RZ, R126.H0_H0 ;  /* 0x2000007eff487230 */ /* 0x000fc60000004100 */
[-C--:B------:R-:W-:Y:S01]  /*44e0*/  FMUL.FTZ R74, R70, R73.reuse ;  /* 0x00000049464a7220 */ /* 0x080fe20000410000 */
[----:B------:R-:W-:-:S03]  /*44f0*/  FMUL.FTZ R73, R71, R73 ;  /* 0x0000004947497220 */ /* 0x000fc60000410000 */
[-C--:B------:R-:W-:Y:S01]  /*4500*/  FFMA.FTZ R74, R71, R72.reuse, -R74 ;  /* 0x00000048474a7223 */ /* 0x080fe2000001084a */
[----:B------:R-:W-:-:S05]  /*4510*/  FFMA.FTZ R73, R70, R72, R73 ;  /* 0x0000004846497223 */ /* 0x000fca0000010049 */
[----:B------:R-:W-:-:S07]  /*4520*/  F2FP.F16.F32.PACK_AB R38, R73, R74 ;  /* 0x0000004a4926723e */ /* 0x000fce00000000ff */
.L_x_1568:
[----:B------:R-:W-:Y:S05]  /*4530*/  BSYNC B3 ;  /* 0x0000000000037941 */ /* 0x000fea0003800000 */
.L_x_1567:
[----:B------:R-:W-:Y:S02]  /*4540*/  ULDC.64 UR4, c[0x0][0x208] ;  /* 0x0000820000047ab9 */ /* 0x000fe40000000a00 */
[----:B--2---:R2:W-:Y:S03]  /*4550*/  STG.E.128 desc[UR4][R50.64+0x80], R36 ;  /* 0x0000802432007986 */ /* 0x0045e6000c101d04 */
.L_x_1566:
[----:B------:R-:W-:Y:S05]  /*4560*/  BSYNC B2 ;  /* 0x0000000000027941 */ /* 0x000fea0003800000 */
.L_x_1565:
[----:B------:R-:W-:Y:S01]  /*4570*/  ISETP.NE.AND P3, PT, R94, RZ, PT ;  /* 0x000000ff5e00720c */ /* 0x000fe20003f65270 */
[----:B------:R-:W-:-:S12]  /*4580*/  BSSY B2, `(.L_x_1569) ;  /* 0x0000036000027945 */ /* 0x000fd80003800000 */
[----:B------:R-:W-:Y:S05]  /*4590*/  @!P3 BRA `(.L_x_1570) ;  /* 0x0000000000d0b947 */ /* 0x000fea0003800000 */
[----:B-12---:R1:W2:Y:S01]  /*45a0*/  LDS.128 R36, [R102+0x24400] ;  /* 0x0244000066247984 */ /* 0x0062a20000000c00 */
[----:B------:R-:W-:Y:S01]  /*45b0*/  ISETP.GE.AND P3, PT, R233, R116, PT ;  /* 0x00000074e900720c */ /* 0x000fe20003f66270 */
[----:B------:R-:W-:-:S12]  /*45c0*/  BSSY B3, `(.L_x_1571) ;  /* 0x000002f000037945 */ /* 0x000fd80003800000 */
[----:B-1----:R-:W-:Y:S05]  /*45d0*/  @P3 BRA `(.L_x_1572) ;  /* 0x0000000000b43947 */ /* 0x002fea0003800000 */
[----:B------:R-:W-:Y:S01]  /*45e0*/  SHF.R.U64 R68, R66, 0x10, R67 ;  /* 0x0000001042447819 */ /* 0x000fe20000001243 */
[----:B--2---:R-:W-:Y:S01]  /*45f0*/  IMAD.MOV.U32 R69, RZ, RZ, R37 ;  /* 0x000000ffff457224 */ /* 0x004fe200078e0025 */
[----:B------:R-:W-:Y:S01]  /*4600*/  SHF.R.U64 R66, R64, 0x10, R65 ;  /* 0x0000001040427819 */ /* 0x000fe20000001241 */
[----:B------:R-:W-:Y:S02]  /*4610*/  HADD2.F32 R71, -RZ, R125.H1_H1 ;  /* 0x3000007dff477230 */ /* 0x000fe40000004100 */
[----:B------:R-:W-:Y:S02]  /*4620*/  HADD2.F32 R68, -RZ, R68.H0_H0 ;  /* 0x20000044ff447230 */ /* 0x000fe40000004100 */
[--C-:B------:R-:W-:Y:S02]  /*4630*/  HADD2.F32 R37, -RZ, R69.reuse.H1_H1 ;  /* 0x30000045ff257230 */ /* 0x100fe40000004100 */
[----:B------:R-:W-:Y:S02]  /*4640*/  HADD2.F32 R64, -RZ, R69.H0_H0 ;  /* 0x20000045ff407230 */ /* 0x000fe40000004100 */
[----:B------:R-:W-:-:S02]  /*4650*/  HADD2.F32 R66, -RZ, R66.H0_H0 ;  /* 0x20000042ff427230 */ /* 0x000fc40000004100 */
[-C--:B------:R-:W-:Y:S01]  /*4660*/  FMUL.FTZ R69, R37, R68.reuse ;  /* 0x0000004425457220 */ /* 0x080fe20000410000 */
[----:B------:R-:W-:-:S03]  /*4670*/  FMUL.FTZ R68, R64, R68 ;  /* 0x0000004440447220 */ /* 0x000fc60000410000 */
[-C--:B------:R-:W-:Y:S01]  /*4680*/  FFMA.FTZ R69, R64, R66.reuse, -R69 ;  /* 0x0000004240457223 */ /* 0x080fe20000010845 */
[----:B------:R-:W-:Y:S01]  /*4690*/  SHF.R.U32.HI R64, RZ, 0x10, R65 ;  /* 0x00000010ff407819 */ /* 0x000fe20000011641 */
[----:B------:R-:W-:Y:S01]  /*46a0*/  FFMA.FTZ R68, R37, R66, R68 ;  /* 0x0000004225447223 */ /* 0x000fe20000010044 */
[----:B------:R-:W-:Y:S01]  /*46b0*/  SHF.R.U32.HI R66, RZ, 0x10, R67 ;  /* 0x00000010ff427819 */ /* 0x000fe20000011643 */
[----:B------:R-:W-:Y:S02]  /*46c0*/  IMAD.MOV.U32 R65, RZ, RZ, R36 ;  /* 0x000000ffff417224 */ /* 0x000fe400078e0024 */
[--C-:B------:R-:W-:Y:S01]  /*46d0*/  HADD2.F32 R37, -RZ, R39.reuse.H1_H1 ;  /* 0x30000027ff257230 */ /* 0x100fe20000004100 */
[----:B------:R-:W-:Y:S01]  /*46e0*/  F2FP.F16.F32.PACK_AB R68, R68, R69 ;  /* 0x000000454444723e */ /* 0x000fe200000000ff */
[----:B------:R-:W-:Y:S02]  /*46f0*/  HADD2.F32 R36, -RZ, R66.H0_H0 ;  /* 0x20000042ff247230 */ /* 0x000fe40000004100 */
[----:B------:R-:W-:-:S02]  /*4700*/  HADD2.F32 R39, -RZ, R39.H0_H0 ;  /* 0x20000027ff277230 */ /* 0x000fc40000004100 */
[----:B------:R-:W-:Y:S02]  /*4710*/  HADD2.F32 R64, -RZ, R64.H0_H0 ;  /* 0x20000040ff407230 */ /* 0x000fe40000004100 */
[-C--:B------:R-:W-:Y:S01]  /*4720*/  FMUL.FTZ R66, R37, R36.reuse ;  /* 0x0000002425427220 */ /* 0x080fe20000410000 */
[----:B------:R-:W-:Y:S02]  /*4730*/  HADD2.F32 R67, -RZ, R125.H0_H0 ;  /* 0x2000007dff437230 */ /* 0x000fe40000004100 */
[C---:B------:R-:W-:Y:S01]  /*4740*/  FMUL.FTZ R70, R39.reuse, R36 ;  /* 0x0000002427467220 */ /* 0x040fe20000410000 */
[-C--:B------:R-:W-:Y:S01]  /*4750*/  FFMA.FTZ R36, R39, R64.reuse, -R66 ;  /* 0x0000004027247223 */ /* 0x080fe20000010842 */
[----:B------:R-:W-:Y:S02]  /*4760*/  HADD2.F32 R66, -RZ, R65.H0_H0 ;  /* 0x20000041ff427230 */ /* 0x000fe40000004100 */
[----:B------:R-:W-:Y:S01]  /*4770*/  FFMA.FTZ R37, R37, R64, R70 ;  /* 0x0000004025257223 */ /* 0x000fe20000010046 */
[----:B------:R-:W-:-:S02]  /*4780*/  IMAD.MOV.U32 R64, RZ, RZ, R38 ;  /* 0x000000ffff407224 */ /* 0x000fc400078e0026 */
[----:B------:R-:W-:Y:S02]  /*4790*/  HADD2.F32 R38, -RZ, R65.H1_H1 ;  /* 0x30000041ff267230 */ /* 0x000fe40000004100 */
[----:B------:R-:W-:-:S03]  /*47a0*/  HADD2.F32 R65, -RZ, R123.H0_H0 ;  /* 0x2000007bff417230 */ /* 0x000fc60000004100 */
[-C--:B------:R-:W-:Y:S01]  /*47b0*/  FMUL.FTZ R39, R38, R67.reuse ;  /* 0x0000004326277220 */ /* 0x080fe20000410000 */
[----:B------:R-:W-:-:S03]  /*47c0*/  FMUL.FTZ R67, R66, R67 ;  /* 0x0000004342437220 */ /* 0x000fc60000410000 */
[-C--:B------:R-:W-:Y:S01]  /*47d0*/  FFMA.FTZ R39, R66, R65.reuse, -R39 ;  /* 0x0000004142277223 */ /* 0x080fe20000010827 */
[--C-:B------:R-:W-:Y:S02]  /*47e0*/  HADD2.F32 R66, -RZ, R64.reuse.H0_H0 ;  /* 0x20000040ff427230 */ /* 0x100fe40000004100 */
[----:B------:R-:W-:Y:S01]  /*47f0*/  FFMA.FTZ R38, R38, R65, R67 ;  /* 0x0000004126267223 */ /* 0x000fe20000010043 */
[----:B------:R-:W-:Y:S02]  /*4800*/  HADD2.F32 R64, -RZ, R64.H1_H1 ;  /* 0x30000040ff407230 */ /* 0x000fe40000004100 */
[----:B------:R-:W-:-:S03]  /*4810*/  HADD2.F32 R65, -RZ, R123.H1_H1 ;  /* 0x3000007bff417230 */ /* 0x000fc60000004100 */
[-C--:B------:R-:W-:Y:S01]  /*4820*/  FMUL.FTZ R67, R64, R71.reuse ;  /* 0x0000004740437220 */ /* 0x080fe20000410000 */
[----:B------:R-:W-:-:S03]  /*4830*/  FMUL.FTZ R71, R66, R71 ;  /* 0x0000004742477220 */ /* 0x000fc60000410000 */
[-C--:B------:R-:W-:Y:S01]  /*4840*/  FFMA.FTZ R67, R66, R65.reuse, -R67 ;  /* 0x0000004142437223 */ /* 0x080fe20000010843 */
[----:B------:R-:W-:Y:S01]  /*4850*/  FFMA.FTZ R64, R64, R65, R71 ;  /* 0x0000004140407223 */ /* 0x000fe20000010047 */
[----:B------:R-:W-:Y:S01]  /*4860*/  F2FP.F16.F32.PACK_AB R65, R37, R36 ;  /* 0x000000242541723e */ /* 0x000fe200000000ff */
[----:B------:R-:W-:Y:S01]  /*4870*/  IMAD.MOV.U32 R37, RZ, RZ, R68 ;  /* 0x000000ffff257224 */ /* 0x000fe200078e0044 */
[----:B------:R-:W-:Y:S02]  /*4880*/  F2FP.F16.F32.PACK_AB R36, R38, R39 ;  /* 0x000000272624723e */ /* 0x000fe400000000ff */
[----:B------:R-:W-:Y:S01]  /*4890*/  F2FP.F16.F32.PACK_AB R38, R64, R67 ;  /* 0x000000434026723e */ /* 0x000fe200000000ff */
[----:B------:R-:W-:-:S07]  /*48a0*/  IMAD.MOV.U32 R39, RZ, RZ, R65 ;  /* 0x000000ffff277224 */ /* 0x000fce00078e0041 */
.L_x_1572:
[----:B------:R-:W-:Y:S05]  /*48b0*/  BSYNC B3 ;  /* 0x0000000000037941 */ /* 0x000fea0003800000 */
.L_x_1571:
[----:B------:R-:W-:Y:S02]  /*48c0*/  ULDC.64 UR4, c[0x0][0x208] ;  /* 0x0000820000047ab9 */ /* 0x000fe40000000a00 */
[----:B--2---:R3:W-:Y:S03]  /*48d0*/  STG.E.128 desc[UR4][R50.64+0x100], R36 ;  /* 0x0001002432007986 */ /* 0x0047e6000c101d04 */
.L_x_1570:
[----:B------:R-:W-:Y:S05]  /*48e0*/  BSYNC B2 ;  /* 0x0000000000027941 */ /* 0x000fea0003800000 */
.L_x_1569:
[----:B------:R-:W-:-:S13]  /*48f0*/  ISETP.NE.AND P3, PT, R95, RZ, PT ;  /* 0x000000ff5f00720c */ /* 0x000fda0003f65270 */
[----:B------:R-:W-:Y:S05]  /*4900*/  @!P3 BRA `(.L_x_1560) ;  /* 0x0000000000c8b947 */ /* 0x000fea0003800000 */
[----:B-123--:R1:W2:Y:S01]  /*4910*/  LDS.128 R36, [R102+0x26400] ;  /* 0x0264000066247984 */ /* 0x00e2a20000000c00 */
[----:B------:R-:W-:Y:S01]  /*4920*/  ISETP.GE.AND P3, PT, R235, R116, PT ;  /* 0x00000074eb00720c */ /* 0x000fe20003f66270 */
[----:B------:R-:W-:-:S12]  /*4930*/  BSSY B2, `(.L_x_1573) ;  /* 0x000002d000027945 */ /* 0x000fd80003800000 */
[----:B-1----:R-:W-:Y:S05]  /*4940*/  @P3 BRA `(.L_x_1574) ;  /* 0x0000000000ac3947 */ /* 0x002fea0003800000 */
[----:B------:R-:W-:Y:S01]  /*4950*/  SHF.R.U64 R64, R62, 0x10, R63 ;  /* 0x000000103e407819 */ /* 0x000fe2000000123f */
[----:B--2---:R-:W-:Y:S01]  /*4960*/  HADD2.F32 R66, -RZ, R39.H0_H0 ;  /* 0x20000027ff427230 */ /* 0x004fe20000004100 */
[----:B------:R-:W-:Y:S02]  /*4970*/  MOV R62, R37 ;  /* 0x00000025003e7202 */ /* 0x000fe40000000f00 */
[----:B------:R-:W-:Y:S01]  /*4980*/  SHF.R.U64 R60, R60, 0x10, R61 ;  /* 0x000000103c3c7819 */ /* 0x000fe2000000123d */
        /* <DEDUP_REMOVED lines=8> */
[-C--:B------:R-:W-:Y:S01]  /*4a10*/  FFMA.FTZ R62, R65, R60.reuse, -R62 ;  /* 0x0000003c413e7223 */ /* 0x080fe2000001083e */
[----:B------:R-:W-:Y:S02]  /*4a20*/  HADD2.F32 R65, -RZ, R38.H0_H0 ;  /* 0x20000026ff417230 */ /* 0x000fe40000004100 */
[----:B------:R-:W-:Y:S01]  /*4a30*/  FFMA.FTZ R37, R37, R60, R64 ;  /* 0x0000003c25257223 */ /* 0x000fe20000010040 */
[----:B------:R-:W-:Y:S01]  /*4a40*/  SHF.R.U32.HI R60, RZ, 0x10, R61 ;  /* 0x00000010ff3c7819 */ /* 0x000fe2000001163d */
[----:B------:R-:W-:-:S03]  /*4a50*/  HADD2.F32 R64, -RZ, R39.H1_H1 ;  /* 0x30000027ff407230 */ /* 0x000fc60000004100 */
[----:B------:R-:W-:Y:S01]  /*4a60*/  F2FP.F16.F32.PACK_AB R37, R37, R62 ;  /* 0x0000003e2525723e */ /* 0x000fe200000000ff */
[----:B------:R-:W-:Y:S02]  /*4a70*/  HADD2.F32 R39, -RZ, R60.H0_H0 ;  /* 0x2000003cff277230 */ /* 0x000fe40000004100 */
[-C--:B------:R-:W-:Y:S01]  /*4a80*/  FMUL.FTZ R61, R64, R63.reuse ;  /* 0x0000003f403d7220 */ /* 0x080fe20000410000 */
[C---:B------:R-:W-:Y:S01]  /*4a90*/  FMUL.FTZ R63, R66.reuse, R63 ;  /* 0x0000003f423f7220 */ /* 0x040fe20000410000 */
[----:B------:R-:W-:Y:S02]  /*4aa0*/  HADD2.F32 R60, -RZ, R124.H0_H0 ;  /* 0x2000007cff3c7230 */ /* 0x000fe40000004100 */
[-C--:B------:R-:W-:Y:S01]  /*4ab0*/  FFMA.FTZ R61, R66, R39.reuse, -R61 ;  /* 0x00000027423d7223 */ /* 0x080fe2000001083d */
[----:B------:R-:W-:Y:S01]  /*4ac0*/  FFMA.FTZ R64, R64, R39, R63 ;  /* 0x0000002740407223 */ /* 0x000fe2000001003f */
[--C-:B------:R-:W-:Y:S02]  /*4ad0*/  HADD2.F32 R39, -RZ, R36.reuse.H1_H1 ;  /* 0x30000024ff277230 */ /* 0x100fe40000004100 */
[----:B------:R-:W-:-:S02]  /*4ae0*/  HADD2.F32 R63, -RZ, R36.H0_H0 ;  /* 0x20000024ff3f7230 */ /* 0x000fc40000004100 */
[----:B------:R-:W-:Y:S02]  /*4af0*/  HADD2.F32 R36, -RZ, R122.H0_H0 ;  /* 0x2000007aff247230 */ /* 0x000fe40000004100 */
[-C--:B------:R-:W-:Y:S01]  /*4b00*/  FMUL.FTZ R68, R39, R60.reuse ;  /* 0x0000003c27447220 */ /* 0x080fe20000410000 */
[----:B------:R-:W-:Y:S02]  /*4b10*/  HADD2.F32 R124, -RZ, R124.H1_H1 ;  /* 0x3000007cff7c7230 */ /* 0x000fe40000004100 */
[C---:B------:R-:W-:Y:S01]  /*4b20*/  FMUL.FTZ R66, R63.reuse, R60 ;  /* 0x0000003c3f427220 */ /* 0x040fe20000410000 */
[----:B------:R-:W-:Y:S02]  /*4b30*/  HADD2.F32 R122, -RZ, R122.H1_H1 ;  /* 0x3000007aff7a7230 */ /* 0x000fe40000004100 */
[-C--:B------:R-:W-:Y:S01]  /*4b40*/  FFMA.FTZ R60, R63, R36.reuse, -R68 ;  /* 0x000000243f3c7223 */ /* 0x080fe20000010844 */
[----:B------:R-:W-:Y:S02]  /*4b50*/  HADD2.F32 R63, -RZ, R38.H1_H1 ;  /* 0x30000026ff3f7230 */ /* 0x000fe40000004100 */
[----:B------:R-:W-:Y:S01]  /*4b60*/  FFMA.FTZ R39, R39, R36, R66 ;  /* 0x0000002427277223 */ /* 0x000fe20000010042 */
[----:B------:R-:W-:-:S02]  /*4b70*/  F2FP.F16.F32.PACK_AB R61, R64, R61 ;  /* 0x0000003d403d723e */ /* 0x000fc400000000ff */
[-C--:B------:R-:W-:Y:S01]  /*4b80*/  FMUL.FTZ R36, R63, R124.reuse ;  /* 0x0000007c3f247220 */ /* 0x080fe20000410000 */
[----:B------:R-:W-:Y:S01]  /*4b90*/  FMUL.FTZ R124, R65, R124 ;  /* 0x0000007c417c7220 */ /* 0x000fe20000410000 */
[----:B------:R-:W-:Y:S01]  /*4ba0*/  F2FP.F16.F32.PACK_AB R60, R39, R60 ;  /* 0x0000003c273c723e */ /* 0x000fe200000000ff */
[----:B------:R-:W-:Y:S02]  /*4bb0*/  IMAD.MOV.U32 R39, RZ, RZ, R61 ;  /* 0x000000ffff277224 */ /* 0x000fe400078e003d */
[-C--:B------:R-:W-:Y:S01]  /*4bc0*/  FFMA.FTZ R36, R65, R122.reuse, -R36 ;  /* 0x0000007a41247223 */ /* 0x080fe20000010824 */
[----:B------:R-:W-:-:S05]  /*4bd0*/  FFMA.FTZ R63, R63, R122, R124 ;  /* 0x0000007a3f3f7223 */ /* 0x000fca000001007c */
[----:B------:R-:W-:Y:S01]  /*4be0*/  F2FP.F16.F32.PACK_AB R38, R63, R36 ;  /* 0x000000243f26723e */ /* 0x000fe200000000ff */
[----:B------:R-:W-:-:S07]  /*4bf0*/  IMAD.MOV.U32 R36, RZ, RZ, R60 ;  /* 0x000000ffff247224 */ /* 0x000fce00078e003c */
.L_x_1574:
[----:B------:R-:W-:Y:S05]  /*4c00*/  BSYNC B2 ;  /* 0x0000000000027941 */ /* 0x000fea0003800000 */
.L_x_1573:
[----:B------:R-:W-:Y:S02]  /*4c10*/  ULDC.64 UR4, c[0x0][0x208] ;  /* 0x0000820000047ab9 */ /* 0x000fe40000000a00 */
[----:B--2---:R4:W-:Y:S03]  /*4c20*/  STG.E.128 desc[UR4][R50.64+0x180], R36 ;  /* 0x0001802432007986 */ /* 0x0049e6000c101d04 */
.L_x_1560:
[----:B------:R-:W-:Y:S05]  /*4c30*/  BSYNC B1 ;  /* 0x0000000000017941 */ /* 0x000fea0003800000 */
.L_x_1559:
[----:B------:R-:W-:Y:S05]  /*4c40*/  @P4 BRA `(.L_x_1575) ;  /* 0x0000003800c84947 */ /* 0x000fea0003800000 */
[----:B------:R-:W-:Y:S01]  /*4c50*/  ISETP.NE.AND P3, PT, R30, RZ, PT ;  /* 0x000000ff1e00720c */ /* 0x000fe20003f65270 */
[----:B------:R-:W-:-:S12]  /*4c60*/  BSSY B1, `(.L_x_1576) ;  /* 0x0000031000017945 */ /* 0x000fd80003800000 */
[----:B------:R-:W-:Y:S05]  /*4c70*/  @!P3 BRA `(.L_x_1577) ;  /* 0x0000000000bcb947 */ /* 0x000fea0003800000 */
[----:B-1234-:R1:W2:Y:S01]  /*4c80*/  LDS.128 R36, [R102+0x21400] ;  /* 0x0214000066247984 */ /* 0x01e2a20000000c00 */
[----:B------:R-:W-:Y:S01]  /*4c90*/  ISETP.GE.AND P3, PT, R200, R116, PT ;  /* 0x00000074c800720c */ /* 0x000fe20003f66270 */
[----:B------:R-:W-:-:S12]  /*4ca0*/  BSSY B2, `(.L_x_1578) ;  /* 0x000002a000027945 */ /* 0x000fd80003800000 */
[----:B-1----:R-:W-:Y:S05]  /*4cb0*/  @P3 BRA `(.L_x_1579) ;  /* 0x0000000000a03947 */ /* 0x002fea0003800000 */
[----:B------:R-:W-:Y:S01]  /*4cc0*/  SHF.R.U64 R50, R56, 0x10, R57 ;  /* 0x0000001038327819 */ /* 0x000fe20000001239 */
[--C-:B--2---:R-:W-:Y:S01]  /*4cd0*/  HADD2.F32 R51, -RZ, R39.reuse.H1_H1 ;  /* 0x30000027ff337230 */ /* 0x104fe20000004100 */
[--C-:B------:R-:W-:Y:S01]  /*4ce0*/  SHF.R.U64 R58, R58, 0x10, R59.reuse ;  /* 0x000000103a3a7819 */ /* 0x100fe2000000123b */
[----:B------:R-:W-:Y:S01]  /*4cf0*/  HADD2.F32 R39, -RZ, R39.H0_H0 ;  /* 0x20000027ff277230 */ /* 0x000fe20000004100 */
[----:B------:R-:W-:Y:S02]  /*4d00*/  SHF.R.U32.HI R60, RZ, 0x10, R59 ;  /* 0x00000010ff3c7819 */ /* 0x000fe4000001163b */
[----:B------:R-:W-:Y:S01]  /*4d10*/  SHF.R.U32.HI R56, RZ, 0x10, R57 ;  /* 0x00000010ff387819 */ /* 0x000fe20000011639 */
[----:B------:R-:W-:Y:S02]  /*4d20*/  HADD2.F32 R57, -RZ, R50.H0_H0 ;  /* 0x20000032ff397230 */ /* 0x000fe40000004100 */
[----:B------:R-:W-:Y:S02]  /*4d30*/  HADD2.F32 R50, -RZ, R37.H1_H1 ;  /* 0x30000025ff327230 */ /* 0x000fe40000004100 */
[----:B------:R-:W-:-:S02]  /*4d40*/  HADD2.F32 R58, -RZ, R58.H0_H0 ;  /* 0x2000003aff3a7230 */ /* 0x000fc40000004100 */
[----:B------:R-:W-:Y:S02]  /*4d50*/  HADD2.F32 R37, -RZ, R37.H0_H0 ;  /* 0x20000025ff257230 */ /* 0x000fe40000004100 */
[----:B------:R-:W-:Y:S02]  /*4d60*/  HADD2.F32 R60, -RZ, R60.H0_H0 ;  /* 0x2000003cff3c7230 */ /* 0x000fe40000004100 */
[CC--:B------:R-:W-:Y:S01]  /*4d70*/  FMUL.FTZ R62, R50.reuse, R58.reuse ;  /* 0x0000003a323e7220 */ /* 0x0c0fe20000410000 */
[----:B------:R-:W-:Y:S02]  /*4d80*/  HADD2.F32 R56, -RZ, R56.H0_H0 ;  /* 0x20000038ff387230 */ /* 0x000fe40000004100 */
[----:B------:R-:W-:Y:S01]  /*4d90*/  FMUL.FTZ R59, R37, R58 ;  /* 0x0000003a253b7220 */ /* 0x000fe20000410000 */
[-C--:B------:R-:W-:Y:S01]  /*4da0*/  FMUL.FTZ R58, R51, R60.reuse ;  /* 0x0000003c333a7220 */ /* 0x080fe20000410000 */
[----:B------:R-:W-:Y:S01]  /*4db0*/  FMUL.FTZ R60, R39, R60 ;  /* 0x0000003c273c7220 */ /* 0x000fe20000410000 */
[-C--:B------:R-:W-:Y:S01]  /*4dc0*/  FFMA.FTZ R37, R37, R57.reuse, -R62 ;  /* 0x0000003925257223 */ /* 0x080fe2000001083e */
[----:B------:R-:W-:Y:S01]  /*4dd0*/  FFMA.FTZ R50, R50, R57, R59 ;  /* 0x0000003932327223 */ /* 0x000fe2000001003b */
[-C--:B------:R-:W-:Y:S01]  /*4de0*/  FFMA.FTZ R39, R39, R56.reuse, -R58 ;  /* 0x0000003827277223 */ /* 0x080fe2000001083a */
[----:B------:R-:W-:Y:S01]  /*4df0*/  FFMA.FTZ R56, R51, R56, R60 ;  /* 0x0000003833387223 */ /* 0x000fe2000001003c */
[----:B------:R-:W-:-:S02]  /*4e00*/  HADD2.F32 R51, -RZ, R36.H1_H1 ;  /* 0x30000024ff337230 */ /* 0x000fc40000004100 */
[--C-:B------:R-:W-:Y:S01]  /*4e10*/  HADD2.F32 R59, -RZ, R121.reuse.H0_H0 ;  /* 0x20000079ff3b7230 */ /* 0x100fe20000004100 */
[----:B------:R-:W-:Y:S01]  /*4e20*/  F2FP.F16.F32.PACK_AB R37, R50, R37 ;  /* 0x000000253225723e */ /* 0x000fe200000000ff */
[----:B------:R-:W-:Y:S01]  /*4e30*/  HADD2.F32 R36, -RZ, R36.H0_H0 ;  /* 0x20000024ff247230 */ /* 0x000fe20000004100 */
[----:B------:R-:W-:Y:S01]  /*4e40*/  F2FP.F16.F32.PACK_AB R39, R56, R39 ;  /* 0x000000273827723e */ /* 0x000fe200000000ff */
[--C-:B------:R-:W-:Y:S02]  /*4e50*/  HADD2.F32 R57, -RZ, R38.reuse.H1_H1 ;  /* 0x30000026ff397230 */ /* 0x100fe40000004100 */
[-C--:B------:R-:W-:Y:S01]  /*4e60*/  FMUL.FTZ R61, R51, R59.reuse ;  /* 0x0000003b333d7220 */ /* 0x080fe20000410000 */
[----:B------:R-:W-:Y:S02]  /*4e70*/  HADD2.F32 R121, -RZ, R121.H1_H1 ;  /* 0x30000079ff797230 */ /* 0x000fe40000004100 */
[----:B------:R-:W-:Y:S01]  /*4e80*/  FMUL.FTZ R60, R36, R59 ;  /* 0x0000003b243c7220 */ /* 0x000fe20000410000 */
[----:B------:R-:W-:-:S02]  /*4e90*/  HADD2.F32 R38, -RZ, R38.H0_H0 ;  /* 0x20000026ff267230 */ /* 0x000fc40000004100 */
[--C-:B------:R-:W-:Y:S02]  /*4ea0*/  HADD2.F32 R58, -RZ, R120.reuse.H0_H0 ;  /* 0x20000078ff3a7230 */ /* 0x100fe40000004100 */
[-C--:B------:R-:W-:Y:S01]  /*4eb0*/  FMUL.FTZ R59, R57, R121.reuse ;  /* 0x00000079393b7220 */ /* 0x080fe20000410000 */
[----:B------:R-:W-:Y:S02]  /*4ec0*/  HADD2.F32 R120, -RZ, R120.H1_H1 ;  /* 0x30000078ff787230 */ /* 0x000fe40000004100 */
[----:B------:R-:W-:Y:S01]  /*4ed0*/  FMUL.FTZ R62, R38, R121 ;  /* 0x00000079263e7220 */ /* 0x000fe20000410000 */
[-C--:B------:R-:W-:Y:S01]  /*4ee0*/  FFMA.FTZ R61, R36, R58.reuse, -R61 ;  /* 0x0000003a243d7223 */ /* 0x080fe2000001083d */
[----:B------:R-:W-:Y:S01]  /*4ef0*/  FFMA.FTZ R60, R51, R58, R60 ;  /* 0x0000003a333c7223 */ /* 0x000fe2000001003c */
[-C--:B------:R-:W-:Y:S01]  /*4f00*/  FFMA.FTZ R59, R38, R120.reuse, -R59 ;  /* 0x00000078263b7223 */ /* 0x080fe2000001083b */
[----:B------:R-:W-:-:S03]  /*4f10*/  FFMA.FTZ R62, R57, R120, R62 ;  /* 0x00000078393e7223 */ /* 0x000fc6000001003e */
[----:B------:R-:W-:Y:S02]  /*4f20*/  F2FP.F16.F32.PACK_AB R36, R60, R61 ;  /* 0x0000003d3c24723e */ /* 0x000fe400000000ff */
[----:B------:R-:W-:-:S07]  /*4f30*/  F2FP.F16.F32.PACK_AB R38, R62, R59 ;  /* 0x0000003b3e26723e */ /* 0x000fce00000000ff */
.L_x_1579:
[----:B------:R-:W-:Y:S05]  /*4f40*/  BSYNC B2 ;  /* 0x0000000000027941 */ /* 0x000fea0003800000 */
.L_x_1578:
[----:B------:R-:W-:Y:S02]  /*4f50*/  ULDC.64 UR4, c[0x0][0x208] ;  /* 0x0000820000047ab9 */ /* 0x000fe40000000a00 */
[----:B--2---:R1:W-:Y:S03]  /*4f60*/  STG.E.128 desc[UR4][R48.64], R36 ;  /* 0x0000002430007986 */ /* 0x0043e6000c101d04 */
.L_x_1577:
[----:B------:R-:W-:Y:S05]  /*4f70*/  BSYNC B1 ;  /* 0x0000000000017941 */ /* 0x000fea0003800000 */
.L_x_1576:
        /* <DEDUP_REMOVED lines=8> */
[----:B--2---:R-:W-:Y:S01]  /*5000*/  IMAD.MOV.U32 R51, RZ, RZ, R39 ;  /* 0x000000ffff337224 */ /* 0x004fe200078e0027 */
[----:B------:R-:W-:Y:S01]  /*5010*/  SHF.R.U32.HI R57, RZ, 0x10, R53 ;  /* 0x00000010ff397819 */ /* 0x000fe20000011635 */
[----:B------:R-:W-:Y:S01]  /*5020*/  IMAD.MOV.U32 R50, RZ, RZ, R36 ;  /* 0x000000ffff327224 */ /* 0x000fe200078e0024 */
[--C-:B------:R-:W-:Y:S01]  /*5030*/  SHF.R.U64 R53, R54, 0x10, R55.reuse ;  /* 0x0000001036357819 */ /* 0x100fe20000001237 */
[--C-:B------:R-:W-:Y:S01]  /*5040*/  HADD2.F32 R39, -RZ, R37.reuse.H1_H1 ;  /* 0x30000025ff277230 */ /* 0x100fe20000004100 */
[----:B------:R-:W-:Y:S01]  /*5050*/  SHF.R.U32.HI R56, RZ, 0x10, R55 ;  /* 0x00000010ff387819 */ /* 0x000fe20000011637 */
[----:B------:R-:W-:Y:S02]  /*5060*/  HADD2.F32 R36, -RZ, R37.H0_H0 ;  /* 0x20000025ff247230 */ /* 0x000fe40000004100 */
[----:B------:R-:W-:Y:S02]  /*5070*/  HADD2.F32 R53, -RZ, R53.H0_H0 ;  /* 0x20000035ff357230 */ /* 0x000fe40000004100 */
[----:B------:R-:W-:-:S02]  /*5080*/  HADD2.F32 R56, -RZ, R56.H0_H0 ;  /* 0x20000038ff387230 */ /* 0x000fc40000004100 */
[--C-:B------:R-:W-:Y:S02]  /*5090*/  HADD2.F32 R37, -RZ, R51.reuse.H1_H1 ;  /* 0x30000033ff257230 */ /* 0x100fe40000004100 */
[-C--:B------:R-:W-:Y:S01]  /*50a0*/  FMUL.FTZ R55, R39, R53.reuse ;  /* 0x0000003527377220 */ /* 0x080fe20000410000 */
[----:B------:R-:W-:Y:S02]  /*50b0*/  HADD2.F32 R51, -RZ, R51.H0_H0 ;  /* 0x20000033ff337230 */ /* 0x000fe40000004100 */
[C---:B------:R-:W-:Y:S01]  /*50c0*/  FMUL.FTZ R58, R36.reuse, R53 ;  /* 0x00000035243a7220 */ /* 0x040fe20000410000 */
[----:B------:R-:W-:Y:S02]  /*50d0*/  HADD2.F32 R52, -RZ, R52.H0_H0 ;  /* 0x20000034ff347230 */ /* 0x000fe40000004100 */
[-C--:B------:R-:W-:Y:S01]  /*50e0*/  FMUL.FTZ R60, R37, R56.reuse ;  /* 0x00000038253c7220 */ /* 0x080fe20000410000 */
[----:B------:R-:W-:Y:S02]  /*50f0*/  HADD2.F32 R54, -RZ, R57.H0_H0 ;  /* 0x20000039ff367230 */ /* 0x000fe40000004100 */
[----:B------:R-:W-:Y:S01]  /*5100*/  FMUL.FTZ R56, R51, R56 ;  /* 0x0000003833387220 */ /* 0x000fe20000410000 */
[-C--:B------:R-:W-:Y:S01]  /*5110*/  FFMA.FTZ R36, R36, R52.reuse, -R55 ;  /* 0x0000003424247223 */ /* 0x080fe20000010837 */
[----:B------:R-:W-:-:S02]  /*5120*/  FFMA.FTZ R55, R39, R52, R58 ;  /* 0x0000003427377223 */ /* 0x000fc4000001003a */
[-C--:B------:R-:W-:Y:S01]  /*5130*/  FFMA.FTZ R59, R37, R54.reuse, R56 ;  /* 0x00000036253b7223 */ /* 0x080fe20000010038 */
[--C-:B------:R-:W-:Y:S02]  /*5140*/  HADD2.F32 R52, -RZ, R119.reuse.H0_H0 ;  /* 0x20000077ff347230 */ /* 0x100fe40000004100 */
[----:B------:R-:W-:Y:S01]  /*5150*/  FFMA.FTZ R60, R51, R54, -R60 ;  /* 0x00000036333c7223 */ /* 0x000fe2000001083c */
[----:B------:R-:W-:Y:S02]  /*5160*/  HADD2.F32 R37, -RZ, R50.H1_H1 ;  /* 0x30000032ff257230 */ /* 0x000fe40000004100 */
[----:B------:R-:W-:Y:S02]  /*5170*/  HADD2.F32 R39, -RZ, R38.H1_H1 ;  /* 0x30000026ff277230 */ /* 0x000fe40000004100 */
[----:B------:R-:W-:Y:S02]  /*5180*/  HADD2.F32 R119, -RZ, R119.H1_H1 ;  /* 0x30000077ff777230 */ /* 0x000fe40000004100 */
[----:B------:R-:W-:Y:S01]  /*5190*/  FMUL.FTZ R53, R37, R52 ;  /* 0x0000003425357220 */ /* 0x000fe20000410000 */
[----:B------:R-:W-:-:S02]  /*51a0*/  HADD2.F32 R50, -RZ, R50.H0_H0 ;  /* 0x20000032ff327230 */ /* 0x000fc40000004100 */
[----:B------:R-:W-:Y:S02]  /*51b0*/  HADD2.F32 R38, -RZ, R38.H0_H0 ;  /* 0x20000026ff267230 */ /* 0x000fe40000004100 */
[-C--:B------:R-:W-:Y:S01]  /*51c0*/  FMUL.FTZ R57, R39, R119.reuse ;  /* 0x0000007727397220 */ /* 0x080fe20000410000 */
[--C-:B------:R-:W-:Y:S02]  /*51d0*/  HADD2.F32 R51, -RZ, R118.reuse.H0_H0 ;  /* 0x20000076ff337230 */ /* 0x100fe40000004100 */
[----:B------:R-:W-:Y:S01]  /*51e0*/  FMUL.FTZ R52, R50, R52 ;  /* 0x0000003432347220 */ /* 0x000fe20000410000 */
[----:B------:R-:W-:Y:S02]  /*51f0*/  HADD2.F32 R118, -RZ, R118.H1_H1 ;  /* 0x30000076ff767230 */ /* 0x000fe40000004100 */
[----:B------:R-:W-:Y:S01]  /*5200*/  FMUL.FTZ R54, R38, R119 ;  /* 0x0000007726367220 */ /* 0x000fe20000410000 */
[-C--:B------:R-:W-:Y:S01]  /*5210*/  FFMA.FTZ R53, R50, R51.reuse, -R53 ;  /* 0x0000003332357223 */ /* 0x080fe20000010835 */
[----:B------:R-:W-:Y:S01]  /*5220*/  FFMA.FTZ R52, R37, R51, R52 ;  /* 0x0000003325347223 */ /* 0x000fe20000010034 */
[-C--:B------:R-:W-:Y:S01]  /*5230*/  FFMA.FTZ R57, R38, R118.reuse, -R57 ;  /* 0x0000007626397223 */ /* 0x080fe20000010839 */
[----:B------:R-:W-:Y:S01]  /*5240*/  FFMA.FTZ R54, R39, R118, R54 ;  /* 0x0000007627367223 */ /* 0x000fe20000010036 */
[----:B------:R-:W-:-:S02]  /*5250*/  F2FP.F16.F32.PACK_AB R37, R55, R36 ;  /* 0x000000243725723e */ /* 0x000fc400000000ff */
[----:B------:R-:W-:Y:S02]  /*5260*/  F2FP.F16.F32.PACK_AB R39, R59, R60 ;  /* 0x0000003c3b27723e */ /* 0x000fe400000000ff */
[----:B------:R-:W-:Y:S02]  /*5270*/  F2FP.F16.F32.PACK_AB R36, R52, R53 ;  /* 0x000000353424723e */ /* 0x000fe400000000ff */
[----:B------:R-:W-:-:S07]  /*5280*/  F2FP.F16.F32.PACK_AB R38, R54, R57 ;  /* 0x000000393626723e */ /* 0x000fce00000000ff */
.L_x_1583:
[----:B------:R-:W-:Y:S05]  /*5290*/  BSYNC B2 ;  /* 0x0000000000027941 */ /* 0x000fea0003800000 */
.L_x_1582:
[----:B------:R-:W-:Y:S02]  /*52a0*/  ULDC.64 UR4, c[0x0][0x208] ;  /* 0x0000820000047ab9 */ /* 0x000fe40000000a00 */
[----:B--2---:R1:W-:Y:S03]  /*52b0*/  STG.E.128 desc[UR4][R48.64+0x80], R36 ;  /* 0x0000802430007986 */ /* 0x0043e6000c101d04 */
.L_x_1581:
[----:B------:R-:W-:Y:S05]  /*52c0*/  BSYNC B1 ;  /* 0x0000000000017941 */ /* 0x000fea0003800000 */
.L_x_1580:
[----:B------:R-:W-:Y:S01]  /*52d0*/  ISETP.NE.AND P3, PT, R94, RZ, PT ;  /* 0x000000ff5e00720c */ /* 0x000fe20003f65270 */
[----:B------:R-:W-:-:S12]  /*52e0*/  BSSY B1, `(.L_x_1584) ;  /* 0x0000032000017945 */ /* 0x000fd80003800000 */
[----:B------:R-:W-:Y:S05]  /*52f0*/  @!P3 BRA `(.L_x_1585) ;  /* 0x0000000000c0b947 */ /* 0x000fea0003800000 */
[----:B-1234-:R1:W2:Y:S01]  /*5300*/  LDS.128 R36, [R102+0x25400] ;  /* 0x0254000066247984 */ /* 0x01e2a20000000c00 */
[----:B------:R-:W-:Y:S01]  /*5310*/  ISETP.GE.AND P3, PT, R233, R116, PT ;  /* 0x00000074e900720c */ /* 0x000fe20003f66270 */
[----:B------:R-:W-:-:S12]  /*5320*/  BSSY B2, `(.L_x_1586) ;  /* 0x000002b000027945 */ /* 0x000fd80003800000 */
[----:B-1----:R-:W-:Y:S05]  /*5330*/  @P3 BRA `(.L_x_1587) ;  /* 0x0000000000a43947 */ /* 0x002fea0003800000 */
[--C-:B------:R-:W-:Y:S01]  /*5340*/  SHF.R.U64 R51, R44, 0x10, R45.reuse ;  /* 0x000000102c337819 */ /* 0x100fe2000000122d */
[----:B--2---:R-:W-:Y:S01]  /*5350*/  IMAD.MOV.U32 R44, RZ, RZ, R38 ;  /* 0x000000ffff2c7224 */ /* 0x004fe200078e0026 */
[----:B------:R-:W-:Y:S01]  /*5360*/  SHF.R.U32.HI R50, RZ, 0x10, R45 ;  /* 0x00000010ff327819 */ /* 0x000fe2000001162d */
[--C-:B------:R-:W-:Y:S01]  /*5370*/  HADD2.F32 R38, -RZ, R37.reuse.H1_H1 ;  /* 0x30000025ff267230 */ /* 0x100fe20000004100 */
[--C-:B------:R-:W-:Y:S01]  /*5380*/  SHF.R.U64 R45, R46, 0x10, R47.reuse ;  /* 0x000000102e2d7819 */ /* 0x100fe2000000122f */
[----:B------:R-:W-:Y:S01]  /*5390*/  HADD2.F32 R37, -RZ, R37.H0_H0 ;  /* 0x20000025ff257230 */ /* 0x000fe20000004100 */
[----:B------:R-:W-:Y:S01]  /*53a0*/  SHF.R.U32.HI R52, RZ, 0x10, R47 ;  /* 0x00000010ff347819 */ /* 0x000fe2000001162f */
[----:B------:R-:W-:Y:S02]  /*53b0*/  HADD2.F32 R46, -RZ, R51.H0_H0 ;  /* 0x20000033ff2e7230 */ /* 0x000fe40000004100 */
[----:B------:R-:W-:Y:S02]  /*53c0*/  HADD2.F32 R47, -RZ, R45.H0_H0 ;  /* 0x2000002dff2f7230 */ /* 0x000fe40000004100 */
[----:B------:R-:W-:-:S02]  /*53d0*/  HADD2.F32 R52, -RZ, R52.H0_H0 ;  /* 0x20000034ff347230 */ /* 0x000fc40000004100 */
[--C-:B------:R-:W-:Y:S02]  /*53e0*/  HADD2.F32 R45, -RZ, R39.reuse.H1_H1 ;  /* 0x30000027ff2d7230 */ /* 0x100fe40000004100 */
[-C--:B------:R-:W-:Y:S01]  /*53f0*/  FMUL.FTZ R54, R38, R47.reuse ;  /* 0x0000002f26367220 */ /* 0x080fe20000410000 */
[----:B------:R-:W-:Y:S02]  /*5400*/  HADD2.F32 R39, -RZ, R39.H0_H0 ;  /* 0x20000027ff277230 */ /* 0x000fe40000004100 */
[----:B------:R-:W-:Y:S01]  /*5410*/  FMUL.FTZ R47, R37, R47 ;  /* 0x0000002f252f7220 */ /* 0x000fe20000410000 */
[----:B------:R-:W-:Y:S02]  /*5420*/  HADD2.F32 R50, -RZ, R50.H0_H0 ;  /* 0x20000032ff327230 */ /* 0x000fe40000004100 */
[----:B------:R-:W-:Y:S01]  /*5430*/  FMUL.FTZ R56, R45, R52 ;  /* 0x000000342d387220 */ /* 0x000fe20000410000 */
[----:B------:R-:W-:Y:S01]  /*5440*/  FFMA.FTZ R54, R37, R46, -R54 ;  /* 0x0000002e25367223 */ /* 0x000fe20000010836 */
[----:B------:R-:W-:Y:S01]  /*5450*/  FMUL.FTZ R52, R39, R52 ;  /* 0x0000003427347220 */ /* 0x000fe20000410000 */
[----:B------:R-:W-:-:S02]  /*5460*/  HADD2.F32 R37, -RZ, R36.H1_H1 ;  /* 0x30000024ff257230 */ /* 0x000fc40000004100 */
[----:B------:R-:W-:Y:S01]  /*5470*/  FFMA.FTZ R51, R38, R46, R47 ;  /* 0x0000002e26337223 */ /* 0x000fe2000001002f */
[----:B------:R-:W-:Y:S02]  /*5480*/  HADD2.F32 R36, -RZ, R36.H0_H0 ;  /* 0x20000024ff247230 */ /* 0x000fe40000004100 */
[-C--:B------:R-:W-:Y:S01]  /*5490*/  FFMA.FTZ R53, R45, R50.reuse, R52 ;  /* 0x000000322d357223 */ /* 0x080fe20000010034 */
[--C-:B------:R-:W-:Y:S02]  /*54a0*/  HADD2.F32 R45, -RZ, R117.reuse.H0_H0 ;  /* 0x20000075ff2d7230 */ /* 0x100fe40000004100 */
[----:B------:R-:W-:Y:S01]  /*54b0*/  FFMA.FTZ R56, R39, R50, -R56 ;  /* 0x0000003227387223 */ /* 0x000fe20000010838 */
[----:B------:R-:W-:Y:S02]  /*54c0*/  HADD2.F32 R117, -RZ, R117.H1_H1 ;  /* 0x30000075ff757230 */ /* 0x000fe40000004100 */
[--C-:B------:R-:W-:Y:S02]  /*54d0*/  HADD2.F32 R38, -RZ, R44.reuse.H1_H1 ;  /* 0x3000002cff267230 */ /* 0x100fe40000004100 */
[----:B------:R-:W-:Y:S01]  /*54e0*/  FMUL.FTZ R47, R37, R45 ;  /* 0x0000002d252f7220 */ /* 0x000fe20000410000 */
[----:B------:R-:W-:-:S02]  /*54f0*/  HADD2.F32 R44, -RZ, R44.H0_H0 ;  /* 0x2000002cff2c7230 */ /* 0x000fc40000004100 */
[----:B------:R-:W-:Y:S01]  /*5500*/  FMUL.FTZ R46, R36, R45 ;  /* 0x0000002d242e7220 */ /* 0x000fe20000410000 */
[--C-:B------:R-:W-:Y:S02]  /*5510*/  HADD2.F32 R39, -RZ, R115.reuse.H0_H0 ;  /* 0x20000073ff277230 */ /* 0x100fe40000004100 */
[-C--:B------:R-:W-:Y:S01]  /*5520*/  FMUL.FTZ R45, R38, R117.reuse ;  /* 0x00000075262d7220 */ /* 0x080fe20000410000 */
        /* <DEDUP_REMOVED lines=10> */
.L_x_1587:
[----:B------:R-:W-:Y:S05]  /*55d0*/  BSYNC B2 ;  /* 0x0000000000027941 */ /* 0x000fea0003800000 */
.L_x_1586:
[----:B------:R-:W-:Y:S02]  /*55e0*/  ULDC.64 UR4, c[0x0][0x208] ;  /* 0x0000820000047ab9 */ /* 0x000fe40000000a00 */
[----:B--2---:R1:W-:Y:S03]  /*55f0*/  STG.E.128 desc[UR4][R48.64+0x100], R36 ;  /* 0x0001002430007986 */ /* 0x0043e6000c101d04 */
.L_x_1585:
[----:B------:R-:W-:Y:S05]  /*5600*/  BSYNC B1 ;  /* 0x0000000000017941 */ /* 0x000fea0003800000 */
.L_x_1584:
[----:B------:R-:W-:-:S13]  /*5610*/  ISETP.NE.AND P3, PT, R95, RZ, PT ;  /* 0x000000ff5f00720c */ /* 0x000fda0003f65270 */
        /* <DEDUP_REMOVED lines=46> */
.L_x_1589:
[----:B------:R-:W-:Y:S05]  /*5900*/  BSYNC B1 ;  /* 0x0000000000017941 */ /* 0x000fea0003800000 */
.L_x_1588:
[----:B------:R-:W-:Y:S02]  /*5910*/  ULDC.64 UR4, c[0x0][0x208] ;  /* 0x0000820000047ab9 */ /* 0x000fe40000000a00 */
[----:B--2---:R1:W-:Y:S01]  /*5920*/  STG.E.128 desc[UR4][R48.64+0x180], R36 ;  /* 0x0001802430007986 */ /* 0x0043e2000c101d04 */
[----:B------:R-:W-:Y:S05]  /*5930*/  BRA `(.L_x_1575) ;  /* 0x0000002c008c7947 */ /* 0x000fea0003800000 */
.L_x_1551:
        /* <DEDUP_REMOVED lines=16> */
[----:B------:R-:W-:Y:S02]  /*5a40*/  IADD3.X R39, R99, R32, RZ, P2, !PT ;  /* 0x0000002063277210 */ /* 0x000fe400017fe4ff */
[----:B------:R-:W-:Y:S02]  /*5a50*/  CS2R R42, SRZ ;  /* 0x00000000002a7805 */ /* 0x000fe4000001ff00 */
[----:B------:R-:W-:Y:S01]  /*5a60*/  LEA R52, P3, R38, UR4, 0x1 ;  /* 0x0000000426347c11 */ /* 0x000fe2000f8608ff */
[----:B------:R-:W-:Y:S01]  /*5a70*/  IMAD.X R37, R109, 0x1, R34, P5 ;  /* 0x000000016d257824 */ /* 0x000fe200028e0622 */
[----:B------:R-:W-:-:S02]  /*5a80*/  ISETP.GE.AND P5, PT, R221, R116, PT ;  /* 0x00000074dd00720c */ /* 0x000fc40003fa6270 */
[----:B------:R-:W-:Y:S02]  /*5a90*/  CS2R R40, SRZ ;  /* 0x0000000000287805 */ /* 0x000fe4000001ff00 */
[----:B------:R-:W-:Y:S02]  /*5aa0*/  LEA.HI.X R53, R38, UR5, R39, 0x1, P3 ;  /* 0x0000000526357c11 */ /* 0x000fe400098f0c27 */
[----:B------:R-:W-:Y:S02]  /*5ab0*/  CS2R R38, SRZ ;  /* 0x0000000000267805 */ /* 0x000fe4000001ff00 */
[----:B------:R-:W-:Y:S02]  /*5ac0*/  ISETP.GE.AND P3, PT, R18, R116, PT ;  /* 0x000000741200720c */ /* 0x000fe40003f66270 */
[----:B------:R-:W-:Y:S02]  /*5ad0*/  CS2R R50, SRZ ;  /* 0x0000000000327805 */ /* 0x000fe4000001ff00 */
[----:B------:R-:W-:-:S02]  /*5ae0*/  LEA R56, P2, R36, UR6, 0x1 ;  /* 0x0000000624387c11 */ /* 0x000fc4000f8408ff */
[----:B------:R-:W-:Y:S02]  /*5af0*/  CS2R R48, SRZ ;  /* 0x0000000000307805 */ /* 0x000fe4000001ff00 */
[----:B------:R-:W-:Y:S02]  /*5b00*/  CS2R R46, SRZ ;  /* 0x00000000002e7805 */ /* 0x000fe4000001ff00 */
[----:B------:R-:W-:Y:S02]  /*5b10*/  CS2R R44, SRZ ;  /* 0x00000000002c7805 */ /* 0x000fe4000001ff00 */
[----:B------:R-:W-:Y:S02]  /*5b20*/  LEA.HI.X R57, R36, UR7, R37, 0x1, P2 ;  /* 0x0000000724397c11 */ /* 0x000fe400090f0c25 */
[----:B------:R-:W-:Y:S01]  /*5b30*/  CS2R R36, SRZ ;  /* 0x0000000000247805 */ /* 0x000fe2000001ff00 */
[----:B------:R-:W-:Y:S02]  /*5b40*/  ULDC.64 UR8, c[0x0][0x208] ;  /* 0x0000820000087ab9 */ /* 0x000fe40000000a00 */
[----:B------:R0:W5:Y:S04]  /*5b50*/  @!P5 LDG.E.128 R44, desc[UR8][R56.64+0x80] ;  /* 0x00008008382cd981 */ /* 0x000168000c1e1d00 */
[----:B------:R0:W5:Y:S04]  /*5b60*/  @!P3 LDG.E.128 R40, desc[UR8][R52.64] ;  /* 0x000000083428b981 */ /* 0x000168000c1e1d00 */
[----:B------:R0:W5:Y:S04]  /*5b70*/  @!P5 LDG.E.128 R36, desc[UR8][R52.64+0x80] ;  /* 0x000080083424d981 */ /* 0x000168000c1e1d00 */
[----:B------:R0:W5:Y:S02]  /*5b80*/  @!P3 LDG.E.128 R48, desc[UR8][R56.64] ;  /* 0x000000083830b981 */ /* 0x000164000c1e1d00 */
.L_x_1591:
[----:B------:R-:W-:Y:S05]  /*5b90*/  BSYNC B1 ;  /* 0x0000000000017941 */ /* 0x000fea0003800000 */
.L_x_1590:
        /* <DEDUP_REMOVED lines=19> */
[----:B------:R-:W-:Y:S02]  /*5cd0*/  CS2R R64, SRZ ;  /* 0x0000000000407805 */ /* 0x000fe4000001ff00 */
[----:B------:R-:W-:Y:S02]  /*5ce0*/  CS2R R62, SRZ ;  /* 0x00000000003e7805 */ /* 0x000fe4000001ff00 */
[----:B------:R-:W-:Y:S02]  /*5cf0*/  IADD3.X R109, R34, R109, R26, P2, P5 ;  /* 0x0000006d226d7210 */ /* 0x000fe400017ea41a */
[----:B------:R-:W-:Y:S02]  /*5d00*/  CS2R R60, SRZ ;  /* 0x00000000003c7805 */ /* 0x000fe4000001ff00 */
[----:B------:R-:W-:Y:S01]  /*5d10*/  LEA R68, P5, R71, UR4, 0x1 ;  /* 0x0000000447447c11 */ /* 0x000fe2000f8a08ff */
[----:B------:R-:W-:Y:S01]  /*5d20*/  ULDC.64 UR8, c[0x0][0x208] ;  /* 0x0000820000087ab9 */ /* 0x000fe20000000a00 */
[----:B------:R-:W-:-:S02]  /*5d30*/  LEA R70, P2, R52, UR6, 0x1 ;  /* 0x0000000634467c11 */ /* 0x000fc4000f8408ff */
[----:B------:R-:W-:Y:S02]  /*5d40*/  LEA.HI.X R69, R71, UR5, R54, 0x1, P5 ;  /* 0x0000000547457c11 */ /* 0x000fe4000a8f0c36 */
[----:B------:R-:W-:Y:S02]  /*5d50*/  CS2R R54, SRZ ;  /* 0x0000000000367805 */ /* 0x000fe4000001ff00 */
[----:B------:R-:W-:Y:S02]  /*5d60*/  LEA.HI.X R71, R52, UR7, R109, 0x1, P2 ;  /* 0x0000000734477c11 */ /* 0x000fe400090f0c6d */
[----:B------:R-:W-:Y:S02]  /*5d70*/  CS2R R52, SRZ ;  /* 0x0000000000347805 */ /* 0x000fe4000001ff00 */
[-C--:B------:R-:W-:Y:S02]  /*5d80*/  ISETP.GE.AND P5, PT, R18, R116.reuse, PT ;  /* 0x000000741200720c */ /* 0x080fe40003fa6270 */
[----:B------:R-:W-:-:S11]  /*5d90*/  ISETP.GE.AND P2, PT, R221, R116, PT ;  /* 0x00000074dd00720c */ /* 0x000fd60003f46270 */
[----:B------:R0:W5:Y:S04]  /*5da0*/  @!P5 LDG.E.128 R56, desc[UR8][R68.64] ;  /* 0x000000084438d981 */ /* 0x000168000c1e1d00 */
[----:B------:R0:W5:Y:S04]  /*5db0*/  @!P2 LDG.E.128 R52, desc[UR8][R68.64+0x80] ;  /* 0x000080084434a981 */ /* 0x000168000c1e1d00 */
[----:B------:R0:W5:Y:S04]  /*5dc0*/  @!P5 LDG.E.128 R64, desc[UR8][R70.64] ;  /* 0x000000084640d981 */ /* 0x000168000c1e1d00 */
[----:B------:R0:W5:Y:S02]  /*5dd0*/  @!P2 LDG.E.128 R60, desc[UR8][R70.64+0x80] ;  /* 0x00008008463ca981 */ /* 0x000164000c1e1d00 */
.L_x_1593:
[----:B------:R-:W-:Y:S05]  /*5de0*/  BSYNC B1 ;  /* 0x0000000000017941 */ /* 0x000fea0003800000 */
.L_x_1592:
[----:B0-----:R-:W2:Y:S01]  /*5df0*/  LDL R68, [R1+0x20] ;  /* 0x0000200001447983 */ /* 0x001ea20000100800 */
[----:B-----5:R-:W-:Y:S01]  /*5e00*/  IMAD.MOV.U32 R69, RZ, RZ, R39 ;  /* 0x000000ffff457224 */ /* 0x020fe200078e0027 */
[----:B------:R-:W-:Y:S01]  /*5e10*/  MOV R70, R42 ;  /* 0x0000002a00467202 */ /* 0x000fe20000000f00 */
[----:B------:R-:W-:-:S03]  /*5e20*/  IMAD.MOV.U32 R71, RZ, RZ, R43 ;  /* 0x000000ffff477224 */ /* 0x000fc600078e002b */
[----:B------:R-:W-:Y:S01]  /*5e30*/  PRMT R136, R69, 0x7610, R136 ;  /* 0x0000761045887816 */ /* 0x000fe20000000088 */
[----:B------:R-:W-:Y:S01]  /*5e40*/  IMAD.MOV.U32 R69, RZ, RZ, R37 ;  /* 0x000000ffff457224 */ /* 0x000fe200078e0025 */
[----:B------:R-:W-:Y:S02]  /*5e50*/  PRMT R137, R70, 0x7610, R137 ;  /* 0x0000761046897816 */ /* 0x000fe40000000089 */
[----:B------:R-:W-:Y:S02]  /*5e60*/  PRMT R140, R71, 0x7610, R140 ;  /* 0x00007610478c7816 */ /* 0x000fe4000000008c */
[----:B------:R-:W-:Y:S01]  /*5e70*/  PRMT R136, R136, 0x5410, R69 ;  /* 0x0000541088887816 */ /* 0x000fe20000000045 */
[----:B------:R-:W-:-:S05]  /*5e80*/  IMAD.MOV.U32 R69, RZ, RZ, R41 ;  /* 0x000000ffff457224 */ /* 0x000fca00078e0029 */
[----:B------:R-:W-:Y:S01]  /*5e90*/  PRMT R124, R69, 0x7610, R124 ;  /* 0x00007610457c7816 */ /* 0x000fe2000000007c */
[----:B------:R-:W-:-:S05]  /*5ea0*/  IMAD.MOV.U32 R69, RZ, RZ, R47 ;  /* 0x000000ffff457224 */ /* 0x000fca00078e002f */
[----:B------:R-:W-:Y:S02]  /*5eb0*/  PRMT R137, R137, 0x5410, R69 ;  /* 0x0000541089897816 */ /* 0x000fe40000000045 */
[----:B------:R-:W-:Y:S02]  /*5ec0*/  MOV R69, R45 ;  /* 0x0000002d00457202 */ /* 0x000fe40000000f00 */
[----:B--2---:R-:W-:Y:S01]  /*5ed0*/  R2UR UR4, R68 ;  /* 0x00000000440472ca */ /* 0x004fe200000e0000 */
[----:B------:R-:W-:-:S05]  /*5ee0*/  IMAD.MOV.U32 R68, RZ, RZ, R38 ;  /* 0x000000ffff447224 */ /* 0x000fca00078e0026 */
[----:B------:R-:W-:Y:S01]  /*5ef0*/  PRMT R134, R68, 0x7610, R134 ;  /* 0x0000761044867816 */ /* 0x000fe20000000086 */
[----:B------:R-:W-:-:S05]  /*5f00*/  IMAD.MOV.U32 R68, RZ, RZ, R36 ;  /* 0x000000ffff447224 */ /* 0x000fca00078e0024 */
[----:B------:R-:W-:Y:S01]  /*5f10*/  PRMT R135, R68, 0x7610, R135 ;  /* 0x0000761044877816 */ /* 0x000fe20000000087 */
[----:B------:R-:W-:Y:S01]  /*5f20*/  IMAD.MOV.U32 R68, RZ, RZ, R40 ;  /* 0x000000ffff447224 */ /* 0x000fe200078e0028 */
[----:B------:R-:W-:-:S04]  /*5f30*/  UISETP.NE.AND UP0, UPT, UR4, 0x3, UPT ;  /* 0x000000030400788c */ /* 0x000fc8000bf05270 */
[----:B------:R-:W-:Y:S01]  /*5f40*/  PRMT R138, R68, 0x7610, R138 ;  /* 0x00007610448a7816 */ /* 0x000fe2000000008a */
[----:B------:R-:W-:Y:S01]  /*5f50*/  IMAD.MOV.U32 R68, RZ, RZ, R46 ;  /* 0x000000ffff447224 */ /* 0x000fe200078e002e */
[----:B------:R-:W-:Y:S02]  /*5f60*/  PLOP3.LUT P2, PT, PT, PT, UP0, 0x80, 0x0 ;  /* 0x000000000000781c */ /* 0x000fe40003f4f008 */
[----:B------:R-:W-:Y:S01]  /*5f70*/  PRMT R138, R138, 0x5410, R69 ;  /* 0x000054108a8a7816 */ /* 0x000fe20000000045 */
[----:B------:R-:W-:Y:S01]  /*5f80*/  IMAD.MOV.U32 R69, RZ, RZ, R51 ;  /* 0x000000ffff457224 */ /* 0x000fe200078e0033 */
[----:B------:R-:W-:Y:S01]  /*5f90*/  PRMT R134, R134, 0x5410, R68 ;  /* 0x0000541086867816 */ /* 0x000fe20000000044 */
[----:B------:R-:W-:-:S03]  /*5fa0*/  IMAD.MOV.U32 R68, RZ, RZ, R44 ;  /* 0x000000ffff447224 */ /* 0x000fc600078e002c */
[----:B------:R-:W-:Y:S01]  /*5fb0*/  PRMT R140, R140, 0x5410, R69 ;  /* 0x000054108c8c7816 */ /* 0x000fe20000000045 */
[----:B------:R-:W-:Y:S01]  /*5fc0*/  IMAD.MOV.U32 R69, RZ, RZ, R48 ;  /* 0x000000ffff457224 */ /* 0x000fe200078e0030 */
[----:B------:R-:W-:Y:S01]  /*5fd0*/  PRMT R135, R135, 0x5410, R68 ;  /* 0x0000541087877816 */ /* 0x000fe20000000044 */
[----:B------:R-:W-:-:S05]  /*5fe0*/  IMAD.MOV.U32 R68, RZ, RZ, R50 ;  /* 0x000000ffff447224 */ /* 0x000fca00078e0032 */
[----:B------:R-:W-:Y:S01]  /*5ff0*/  PRMT R139, R68, 0x7610, R139 ;  /* 0x00007610448b7816 */ /* 0x000fe2000000008b */
[----:B------:R-:W-:-:S03]  /*6000*/  IMAD.MOV.U32 R68, RZ, RZ, R49 ;  /* 0x000000ffff447224 */ /* 0x000fc600078e0031 */
[----:B------:R-:W-:Y:S01]  /*6010*/  PRMT R139, R139, 0x5410, R69 ;  /* 0x000054108b8b7816 */ /* 0x000fe20000000045 */
[----:B------:R-:W-:Y:S01]  /*6020*/  IMAD.MOV.U32 R69, RZ, RZ, R54 ;  /* 0x000000ffff457224 */ /* 0x000fe200078e0036 */
[----:B------:R-:W-:Y:S01]  /*6030*/  PRMT R121, R68, 0x7610, R121 ;  /* 0x0000761044797816 */ /* 0x000fe20000000079 */
        /* <DEDUP_REMOVED lines=23> */
[----:B------:R-:W-:Y:S06]  /*61b0*/  @!P2 BRA `(.L_x_1594) ;  /* 0x000000000004a947 */ /* 0x000fec0003800000 */
[----:B------:R-:W-:Y:S01]  /*61c0*/  BPT.TRAP 0x1 ;  /* 0x000000040000795c */ /* 0x000fe20000300000 */
.L_x_1594:
[----:B------:R-:W-:Y:S01]  /*61d0*/  LEA R99, R17, R16, 0x3 ;  /* 0x0000001011637211 */ /* 0x000fe200078e18ff */
[----:B------:R-:W0:Y:S01]  /*61e0*/  LDC R117, c[0x0][0x2f4] ;  /* 0x0000bd00ff757b82 */ /* 0x000e220000000800 */
[----:B------:R-:W-:Y:S01]  /*61f0*/  SHF.L.U32 R109, R236, 0x1f, RZ ;  /* 0x0000001fec6d7819 */ /* 0x000fe200000006ff */
[----:B------:R-:W-:Y:S01]  /*6200*/  BSSY B1, `(.L_x_1595) ;  /* 0x0000004000017945 */ /* 0x000fe20003800000 */
[----:B------:R-:W-:Y:S02]  /*6210*/  IMAD.MOV.U32 R111, RZ, RZ, R72 ;  /* 0x000000ffff6f7224 */ /* 0x000fe400078e0048 */
[----:B------:R-:W1:Y:S02]  /*6220*/  SYNCS.PHASECHK.TRANS64.TRYWAIT P5, [R99+URZ+0x30890], R109 ;  /* 0x0308906d630075a7 */ /* 0x000e6400080a017f */
[----:B-1----:R-:W-:Y:S05]  /*6230*/  @!P5 BRA `(.L_x_1596) ;  /* 0x00000288000cd947 */ /* 0x002fea0003800000 */
.L_x_2029:
[----:B------:R-:W-:Y:S05]  /*6240*/  BSYNC B1 ;  /* 0x0000000000017941 */ /* 0x000fea0003800000 */
.L_x_1595:
[----:B------:R-:W2:Y:S01]  /*6250*/  LDC.64 R112, c[0x0][0x300] ;  /* 0x0000c000ff707b82 */ /* 0x000ea20000000a00 */
[----:B------:R-:W-:Y:S01]  /*6260*/  BSSY B1, `(.L_x_1597) ;  /* 0x0000115000017945 */ /* 0x000fe20003800000 */
[----:B0-----:R-:W-:-:S03]  /*6270*/  IMAD.IADD R118, R117, 0x1, -R29 ;  /* 0x0000000175767824 */ /* 0x001fc600078e0a1d */
[----:B------:R-:W-:Y:S05]  /*6280*/  @P4 BRA `(.L_x_1598) ;  /* 0x0000001000484947 */ /* 0x000fea0003800000 */
[----:B------:R-:W-:Y:S01]  /*6290*/  ISETP.NE.AND P4, PT, R30, RZ, PT ;  /* 0x000000ff1e00720c */ /* 0x000fe20003f85270 */
[-C--:B--2---:R-:W-:Y:S01]  /*62a0*/  IMAD.WIDE.U32 R114, R23, R112.reuse, R110 ;  /* 0x0000007017727225 */ /* 0x084fe200078e006e */
[----:B------:R-:W-:Y:S01]  /*62b0*/  SHF.R.S32.HI R68, RZ, 0x1f, R23 ;  /* 0x0000001fff447819 */ /* 0x000fe20000011417 */
[----:B------:R-:W-:Y:S04]  /*62c0*/  BSSY B2, `(.L_x_1599) ;  /* 0x0000089000027945 */ /* 0x000fe80003800000 */
[----:B------:R-:W-:-:S04]  /*62d0*/  IMAD R119, R68, R112, RZ ;  /* 0x0000007044777224 */ /* 0x000fc800078e02ff */
[----:B------:R-:W-:-:S04]  /*62e0*/  IMAD R119, R23, R113, R119 ;  /* 0x0000007117777224 */ /* 0x000fc800078e0277 */
[----:B------:R-:W-:Y:S01]  /*62f0*/  IMAD.IADD R119, R119, 0x1, R115 ;  /* 0x0000000177777824 */ /* 0x000fe200078e0273 */
[----:B------:R-:W-:Y:S06]  /*6300*/  @!P4 BRA `(.L_x_1600) ;  /* 0x000000080010c947 */ /* 0x000fec0003800000 */
[----:B------:R-:W2:Y:S01]  /*6310*/  LDL R70, [R1+0x28] ;  /* 0x0000280001467983 */ /* 0x000ea20000100800 */
[----:B------:R-:W-:Y:S01]  /*6320*/  SEL R68, R29, R118, !P0 ;  /* 0x000000761d447207 */ /* 0x000fe20004000000 */
[C---:B------:R-:W-:Y:S01]  /*6330*/  IMAD.SHL.U32 R71, R23.reuse, 0x40, RZ ;  /* 0x0000004017477824 */ /* 0x040fe200078e00ff */
[----:B------:R-:W-:Y:S01]  /*6340*/  ISETP.GE.AND P4, PT, R18, R116, PT ;  /* 0x000000741200720c */ /* 0x000fe20003f86270 */
[----:B------:R-:W-:Y:S01]  /*6350*/  IMAD.SHL.U32 R72, R23, 0x40, RZ ;  /* 0x0000004017487824 */ /* 0x000fe200078e00ff */
[----:B------:R-:W-:Y:S01]  /*6360*/  SHF.R.S32.HI R69, RZ, 0x1f, R68 ;  /* 0x0000001fff457819 */ /* 0x000fe20000011444 */
[----:B------:R-:W-:Y:S01]  /*6370*/  BSSY B3, `(.L_x_1601) ;  /* 0x0000070000037945 */ /* 0x000fe20003800000 */
[----:B------:R-:W-:Y:S02]  /*6380*/  LOP3.LUT R71, R71, 0x1c0, RZ, 0xc0, !PT ;  /* 0x000001c047477812 */ /* 0x000fe400078ec0ff */
[----:B------:R-:W-:Y:S02]  /*6390*/  LEA.HI R68, R69, R68, RZ, 0x4 ;  /* 0x0000004445447211 */ /* 0x000fe400078f20ff */
[----:B------:R-:W-:-:S02]  /*63a0*/  SHF.R.U32.HI R71, RZ, 0x3, R71 ;  /* 0x00000003ff477819 */ /* 0x000fc40000011647 */
[----:B------:R-:W-:-:S04]  /*63b0*/  LEA.HI.SX32 R68, R68, R35, 0x1c ;  /* 0x0000002344447211 */ /* 0x000fc800078fe2ff */
[----:B------:R-:W-:Y:S01]  /*63c0*/  SHF.R.S32.HI R69, RZ, 0x1f, R68 ;  /* 0x0000001fff457819 */ /* 0x000fe20000011444 */
[----:B------:R-:W-:-:S03]  /*63d0*/  IMAD.SHL.U32 R120, R68, 0x8, RZ ;  /* 0x0000000844787824 */ /* 0x000fc600078e00ff */
[----:B------:R-:W-:Y:S02]  /*63e0*/  LEA.HI R68, R69, R68, RZ, 0x3 ;  /* 0x0000004445447211 */ /* 0x000fe400078f18ff */
[----:B------:R-:W-:Y:S02]  /*63f0*/  LOP3.LUT R69, R120, 0x38, RZ, 0xc0, !PT ;  /* 0x0000003878457812 */ /* 0x000fe400078ec0ff */
[----:B------:R-:W-:Y:S02]  /*6400*/  SHF.L.U32 R68, R68, 0x9, RZ ;  /* 0x0000000944447819 */ /* 0x000fe400000006ff */
[----:B------:R-:W-:Y:S02]  /*6410*/  LOP3.LUT R69, R69, 0x1c0, R72, 0xf8, !PT ;  /* 0x000001c045457812 */ /* 0x000fe400078ef848 */
[----:B------:R-:W-:Y:S02]  /*6420*/  LOP3.LUT R68, R68, 0x7ffff000, RZ, 0xc0, !PT ;  /* 0x7ffff00044447812 */ /* 0x000fe400078ec0ff */
[----:B------:R-:W-:-:S04]  /*6430*/  LOP3.LUT R69, R69, R71, RZ, 0x3c, !PT ;  /* 0x0000004745457212 */ /* 0x000fc800078e3cff */
[----:B--2---:R-:W-:-:S05]  /*6440*/  IADD3 R68, R69, R68, R70 ;  /* 0x0000004445447210 */ /* 0x004fca0007ffe046 */
[C---:B------:R-:W-:Y:S02]  /*6450*/  IMAD R72, R17.reuse, 0x4000, R68 ;  /* 0x0000400011487824 */ /* 0x040fe400078e0244 */
[----:B------:R-:W-:Y:S02]  /*6460*/  IMAD R68, R17, 0x4000, R6 ;  /* 0x0000400011447824 */ /* 0x000fe400078e0206 */
[--C-:B------:R-:W-:Y:S02]  /*6470*/  IMAD R72, R72, 0x2, R16.reuse ;  /* 0x0000000248487824 */ /* 0x100fe400078e0210 */
[----:B------:R-:W-:-:S04]  /*6480*/  IMAD R68, R68, 0x2, R16 ;  /* 0x0000000244447824 */ /* 0x000fc800078e0210 */
[----:B------:R-:W0:Y:S04]  /*6490*/  LDS.128 R72, [R72+0x20400] ;  /* 0x0204000048487984 */ /* 0x000e280000000c00 */
[----:B------:R-:W2:Y:S01]  /*64a0*/  LDS.128 R68, [R68+0x20400] ;  /* 0x0204000044447984 */ /* 0x000ea20000000c00 */
[----:B------:R-:W-:Y:S05]  /*64b0*/  @P4 BRA `(.L_x_1602) ;  /* 0x00000004006c4947 */ /* 0x000fea0003800000 */
[----:B0-----:R-:W-:Y:S01]  /*64c0*/  IMAD.MOV.U32 R123, RZ, RZ, R73 ;  /* 0x000000ffff7b7224 */ /* 0x001fe200078e0049 */
[----:B------:R-:W-:Y:S01]  /*64d0*/  SHF.R.U64 R40, R40, 0x10, R41 ;  /* 0x0000001028287819 */ /* 0x000fe20000001229 */
[----:B--2---:R-:W-:Y:S01]  /*64e0*/  IMAD.MOV.U32 R122, RZ, RZ, R69 ;  /* 0x000000ffff7a7224 */ /* 0x004fe200078e0045 */
[----:B------:R-:W-:Y:S01]  /*64f0*/  SHF.R.U32.HI R41, RZ, 0x10, R41 ;  /* 0x00000010ff297819 */ /* 0x000fe20000011629 */
[----:B------:R-:W-:Y:S01]  /*6500*/  HADD2.F32 R121, -RZ, R121.H0_H0 ;  /* 0x20000079ff797230 */ /* 0x000fe20000004100 */
[----:B------:R-:W-:Y:S01]  /*6510*/  SHF.R.U64 R42, R42, 0x10, R43 ;  /* 0x000000102a2a7819 */ /* 0x000fe2000000122b */
[----:B------:R-:W-:Y:S02]  /*6520*/  HADD2.F32 R69, -RZ, R123.H0_H0 ;  /* 0x2000007bff457230 */ /* 0x000fe40000004100 */
[----:B------:R-:W-:Y:S02]  /*6530*/  HADD2.F32 R125, -RZ, R122.H0_H0 ;  /* 0x2000007aff7d7230 */ /* 0x000fe40000004100 */
[----:B------:R-:W-:-:S02]  /*6540*/  HADD2.F32 R124, -RZ, R124.H0_H0 ;  /* 0x2000007cff7c7230 */ /* 0x000fc40000004100 */
[-C--:B------:R-:W-:Y:S01]  /*6550*/  FMUL.FTZ R73, R69, R121.reuse ;  /* 0x0000007945497220 */ /* 0x080fe20000410000 */
[----:B------:R-:W-:Y:S02]  /*6560*/  HADD2.F32 R41, -RZ, R41.H0_H0 ;  /* 0x20000029ff297230 */ /* 0x000fe40000004100 */
[C---:B------:R-:W-:Y:S01]  /*6570*/  FMUL.FTZ R121, R125.reuse, R121 ;  /* 0x000000797d797220 */ /* 0x040fe20000410000 */
[----:B------:R-:W-:Y:S02]  /*6580*/  HADD2.F32 R42, -RZ, R42.H0_H0 ;  /* 0x2000002aff2a7230 */ /* 0x000fe40000004100 */
[-C--:B------:R-:W-:Y:S01]  /*6590*/  FFMA.FTZ R73, R125, R124.reuse, -R73 ;  /* 0x0000007c7d497223 */ /* 0x080fe20000010849 */
[----:B------:R-:W-:Y:S01]  /*65a0*/  FFMA.FTZ R69, R69, R124, R121 ;  /* 0x0000007c45457223 */ /* 0x000fe20000010079 */
[--C-:B------:R-:W-:Y:S02]  /*65b0*/  SHF.R.U32.HI R124, RZ, 0x10, R49.reuse ;  /* 0x00000010ff7c7819 */ /* 0x100fe40000011631 */
[----:B------:R-:W-:Y:S01]  /*65c0*/  SHF.R.U64 R121, R48, 0x10, R49 ;  /* 0x0000001030797819 */ /* 0x000fe20000001231 */
[----:B------:R-:W-:-:S02]  /*65d0*/  HADD2.F32 R48, -RZ, R123.H1_H1 ;  /* 0x3000007bff307230 */ /* 0x000fc40000004100 */
[----:B------:R-:W-:Y:S02]  /*65e0*/  HADD2.F32 R124, -RZ, R124.H0_H0 ;  /* 0x2000007cff7c7230 */ /* 0x000fe40000004100 */
[----:B------:R-:W-:Y:S02]  /*65f0*/  HADD2.F32 R49, -RZ, R122.H1_H1 ;  /* 0x3000007aff317230 */ /* 0x000fe40000004100 */
[----:B------:R-:W-:Y:S02]  /*6600*/  HADD2.F32 R121, -RZ, R121.H0_H0 ;  /* 0x20000079ff797230 */ /* 0x000fe40000004100 */
[-C--:B------:R-:W-:Y:S01]  /*6610*/  FMUL.FTZ R122, R48, R124.reuse ;  /* 0x0000007c307a7220 */ /* 0x080fe20000410000 */
[----:B------:R-:W-:-:S03]  /*6620*/  FMUL.FTZ R124, R49, R124 ;  /* 0x0000007c317c7220 */ /* 0x000fc60000410000 */
[-C--:B------:R-:W-:Y:S01]  /*6630*/  FFMA.FTZ R49, R49, R41.reuse, -R122 ;  /* 0x0000002931317223 */ /* 0x080fe2000001087a */
[--C-:B------:R-:W-:Y:S02]  /*6640*/  HADD2.F32 R122, -RZ, R140.reuse.H0_H0 ;  /* 0x2000008cff7a7230 */ /* 0x100fe40000004100 */
[----:B------:R-:W-:Y:S01]  /*6650*/  FFMA.FTZ R41, R48, R41, R124 ;  /* 0x0000002930297223 */ /* 0x000fe2000001007c */
[----:B------:R-:W-:Y:S01]  /*6660*/  MOV R48, R71 ;  /* 0x0000004700307202 */ /* 0x000fe20000000f00 */
[----:B------:R-:W-:Y:S01]  /*6670*/  HADD2.F32 R124, -RZ, R140.H1_H1 ;  /* 0x3000008cff7c7230 */ /* 0x000fe20000004100 */
[----:B------:R-:W-:Y:S01]  /*6680*/  F2FP.F16.F32.PACK_AB R49, R49, R73 ;  /* 0x000000493131723e */ /* 0x000fe200000000ff */
[----:B------:R-:W-:Y:S01]  /*6690*/  HADD2.F32 R71, -RZ, R75.H0_H0 ;  /* 0x2000004bff477230 */ /* 0x000fe20000004100 */
[----:B------:R-:W-:Y:S01]  /*66a0*/  F2FP.F16.F32.PACK_AB R41, R41, R69 ;  /* 0x000000452929723e */ /* 0x000fe200000000ff */
[--C-:B------:R-:W-:Y:S02]  /*66b0*/  HADD2.F32 R123, -RZ, R48.reuse.H0_H0 ;  /* 0x20000030ff7b7230 */ /* 0x100fe40000004100 */
[----:B------:R-:W-:-:S02]  /*66c0*/  HADD2.F32 R48, -RZ, R48.H1_H1 ;  /* 0x30000030ff307230 */ /* 0x000fc40000004100 */
[----:B------:R-:W-:Y:S01]  /*66d0*/  FMUL.FTZ R125, R71, R124 ;  /* 0x0000007c477d7220 */ /* 0x000fe20000410000 */
[----:B------:R-:W-:Y:S02]  /*66e0*/  IMAD.MOV.U32 R69, RZ, RZ, R49 ;  /* 0x000000ffff457224 */ /* 0x000fe400078e0031 */
[----:B------:R-:W-:Y:S02]  /*66f0*/  IMAD.MOV.U32 R73, RZ, RZ, R41 ;  /* 0x000000ffff497224 */ /* 0x000fe400078e0029 */
[C---:B------:R-:W-:Y:S01]  /*6700*/  FFMA.FTZ R125, R123.reuse, R122, -R125 ;  /* 0x0000007a7b7d7223 */ /* 0x040fe2000001087d */
[----:B------:R-:W-:Y:S01]  /*6710*/  FMUL.FTZ R123, R123, R124 ;  /* 0x0000007c7b7b7220 */ /* 0x000fe20000410000 */
[----:B------:R-:W-:-:S03]  /*6720*/  HADD2.F32 R124, -RZ, R139.H1_H1 ;  /* 0x3000008bff7c7230 */ /* 0x000fc60000004100 */
[----:B------:R-:W-:Y:S01]  /*6730*/  FFMA.FTZ R123, R71, R122, R123 ;  /* 0x0000007a477b7223 */ /* 0x000fe2000001007b */
[----:B------:R-:W-:Y:S02]  /*6740*/  SHF.R.U32.HI R71, RZ, 0x10, R43 ;  /* 0x00000010ff477819 */ /* 0x000fe4000001162b */
[--C-:B------:R-:W-:Y:S02]  /*6750*/  SHF.R.U64 R43, R50, 0x10, R51.reuse ;  /* 0x00000010322b7819 */ /* 0x100fe40000001233 */
[----:B------:R-:W-:Y:S01]  /*6760*/  SHF.R.U32.HI R50, RZ, 0x10, R51 ;  /* 0x00000010ff327819 */ /* 0x000fe20000011633 */
[----:B------:R-:W-:Y:S02]  /*6770*/  HADD2.F32 R51, -RZ, R75.H1_H1 ;  /* 0x3000004bff337230 */ /* 0x000fe40000004100 */
[----:B------:R-:W-:Y:S02]  /*6780*/  HADD2.F32 R71, -RZ, R71.H0_H0 ;  /* 0x20000047ff477230 */ /* 0x000fe40000004100 */
[----:B------:R-:W-:-:S02]  /*6790*/  HADD2.F32 R50, -RZ, R50.H0_H0 ;  /* 0x20000032ff327230 */ /* 0x000fc40000004100 */
[----:B------:R-:W-:-:S03]  /*67a0*/  HADD2.F32 R43, -RZ, R43.H0_H0 ;  /* 0x2000002bff2b7230 */ /* 0x000fc60000004100 */
[----:B------:R-:W-:-:S04]  /*67b0*/  FMUL.FTZ R75, R51, R50 ;  /* 0x00000032334b7220 */ /* 0x000fc80000410000 */
[C---:B------:R-:W-:Y:S01]  /*67c0*/  FFMA.FTZ R75, R48.reuse, R71, -R75 ;  /* 0x00000047304b7223 */ /* 0x040fe2000001084b */
[----:B------:R-:W-:Y:S01]  /*67d0*/  FMUL.FTZ R48, R48, R50 ;  /* 0x0000003230307220 */ /* 0x000fe20000410000 */
[----:B------:R-:W-:-:S03]  /*67e0*/  HADD2.F32 R50, -RZ, R72.H0_H0 ;  /* 0x20000048ff327230 */ /* 0x000fc60000004100 */
[----:B------:R-:W-:Y:S01]  /*67f0*/  FFMA.FTZ R48, R51, R71, R48 ;  /* 0x0000004733307223 */ /* 0x000fe20000010030 */
[----:B------:R-:W-:Y:S02]  /*6800*/  HADD2.F32 R71, -RZ, R68.H0_H0 ;  /* 0x20000044ff477230 */ /* 0x000fe40000004100 */
[-C--:B------:R-:W-:Y:S01]  /*6810*/  FMUL.FTZ R122, R50, R124.reuse ;  /* 0x0000007c327a7220 */ /* 0x080fe20000410000 */
[----:B------:R-:W-:Y:S01]  /*6820*/  HADD2.F32 R51, -RZ, R138.H0_H0 ;  /* 0x2000008aff337230 */ /* 0x000fe20000004100 */
[----:B------:R-:W-:Y:S01]  /*6830*/  F2FP.F16.F32.PACK_AB R75, R75, R125 ;  /* 0x0000007d4b4b723e */ /* 0x000fe200000000ff */
[----:B------:R-:W-:Y:S02]  /*6840*/  HADD2.F32 R68, -RZ, R68.H1_H1 ;  /* 0x30000044ff447230 */ /* 0x000fe40000004100 */
[C---:B------:R-:W-:Y:S01]  /*6850*/  FMUL.FTZ R124, R71.reuse, R124 ;  /* 0x0000007c477c7220 */ /* 0x040fe20000410000 */
[----:B------:R-:W-:Y:S01]  /*6860*/  F2FP.F16.F32.PACK_AB R48, R48, R123 ;  /* 0x0000007b3030723e */ /* 0x000fe200000000ff */
[----:B------:R-:W-:Y:S01]  /*6870*/  FFMA.FTZ R122, R71, R51, -R122 ;  /* 0x00000033477a7223 */ /* 0x000fe2000001087a */
[----:B------:R-:W-:-:S02]  /*6880*/  HADD2.F32 R71, -RZ, R137.H0_H0 ;  /* 0x20000089ff477230 */ /* 0x000fc40000004100 */
[----:B------:R-:W-:Y:S01]  /*6890*/  FFMA.FTZ R124, R50, R51, R124 ;  /* 0x00000033327c7223 */ /* 0x000fe2000001007c */
[----:B------:R-:W-:Y:S02]  /*68a0*/  HADD2.F32 R50, -RZ, R72.H1_H1 ;  /* 0x30000048ff327230 */ /* 0x000fe40000004100 */
[----:B------:R-:W-:-:S03]  /*68b0*/  HADD2.F32 R51, -RZ, R40.H0_H0 ;  /* 0x20000028ff337230 */ /* 0x000fc60000004100 */
[-C--:B------:R-:W-:Y:S01]  /*68c0*/  FMUL.FTZ R40, R50, R121.reuse ;  /* 0x0000007932287220 */ /* 0x080fe20000410000 */
[----:B------:R-:W-:-:S03]  /*68d0*/  FMUL.FTZ R121, R68, R121 ;  /* 0x0000007944797220 */ /* 0x000fc60000410000 */
[-C--:B------:R-:W-:Y:S01]  /*68e0*/  FFMA.FTZ R40, R68, R51.reuse, -R40 ;  /* 0x0000003344287223 */ /* 0x080fe20000010828 */
[----:B------:R-:W-:Y:S01]  /*68f0*/  FFMA.FTZ R50, R50, R51, R121 ;  /* 0x0000003332327223 */ /* 0x000fe20000010079 */
[----:B------:R-:W-:Y:S02]  /*6900*/  HADD2.F32 R121, -RZ, R139.H0_H0 ;  /* 0x2000008bff797230 */ /* 0x000fe40000004100 */
[----:B------:R-:W-:Y:S01]  /*6910*/  HADD2.F32 R51, -RZ, R74.H0_H0 ;  /* 0x2000004aff337230 */ /* 0x000fe20000004100 */
[----:B------:R-:W-:Y:S01]  /*6920*/  F2FP.F16.F32.PACK_AB R40, R40, R122 ;  /* 0x0000007a2828723e */ /* 0x000fe200000000ff */
[----:B------:R-:W-:Y:S01]  /*6930*/  HADD2.F32 R68, -RZ, R70.H0_H0 ;  /* 0x20000046ff447230 */ /* 0x000fe20000004100 */
[----:B------:R-:W-:Y:S01]  /*6940*/  F2FP.F16.F32.PACK_AB R50, R50, R124 ;  /* 0x0000007c3232723e */ /* 0x000fe200000000ff */
[----:B------:R-:W-:Y:S02]  /*6950*/  HADD2.F32 R74, -RZ, R74.H1_H1 ;  /* 0x3000004aff4a7230 */ /* 0x000fe40000004100 */
[----:B------:R-:W-:Y:S01]  /*6960*/  FMUL.FTZ R72, R51, R121 ;  /* 0x0000007933487220 */ /* 0x000fe20000410000 */
[----:B------:R-:W-:-:S02]  /*6970*/  HADD2.F32 R70, -RZ, R70.H1_H1 ;  /* 0x30000046ff467230 */ /* 0x000fc40000004100 */
[C---:B------:R-:W-:Y:S01]  /*6980*/  FMUL.FTZ R121, R68.reuse, R121 ;  /* 0x0000007944797220 */ /* 0x040fe20000410000 */
[-C--:B------:R-:W-:Y:S01]  /*6990*/  FFMA.FTZ R72, R68, R71.reuse, -R72 ;  /* 0x0000004744487223 */ /* 0x080fe20000010848 */
[----:B------:R-:W-:Y:S02]  /*69a0*/  IMAD.MOV.U32 R68, RZ, RZ, R40 ;  /* 0x000000ffff447224 */ /* 0x000fe400078e0028 */
[----:B------:R-:W-:Y:S01]  /*69b0*/  FFMA.FTZ R121, R51, R71, R121 ;  /* 0x0000004733797223 */ /* 0x000fe20000010079 */
[-C--:B------:R-:W-:Y:S01]  /*69c0*/  FMUL.FTZ R51, R74, R43.reuse ;  /* 0x0000002b4a337220 */ /* 0x080fe20000410000 */
[C---:B------:R-:W-:Y:S01]  /*69d0*/  FMUL.FTZ R43, R70.reuse, R43 ;  /* 0x0000002b462b7220 */ /* 0x040fe20000410000 */
[----:B------:R-:W-:Y:S02]  /*69e0*/  IMAD.MOV.U32 R71, RZ, RZ, R75 ;  /* 0x000000ffff477224 */ /* 0x000fe400078e004b */
[-C--:B------:R-:W-:Y:S01]  /*69f0*/  FFMA.FTZ R51, R70, R42.reuse, -R51 ;  /* 0x0000002a46337223 */ /* 0x080fe20000010833 */
[----:B------:R-:W-:Y:S01]  /*6a00*/  FFMA.FTZ R43, R74, R42, R43 ;  /* 0x0000002a4a2b7223 */ /* 0x000fe2000001002b */
[----:B------:R-:W-:-:S03]  /*6a10*/  IMAD.MOV.U32 R75, RZ, RZ, R48 ;  /* 0x000000ffff4b7224 */ /* 0x000fc600078e0030 */
[----:B------:R-:W-:Y:S01]  /*6a20*/  F2FP.F16.F32.PACK_AB R51, R51, R72 ;  /* 0x000000483333723e */ /* 0x000fe200000000ff */
[----:B------:R-:W-:Y:S01]  /*6a30*/  IMAD.MOV.U32 R72, RZ, RZ, R50 ;  /* 0x000000ffff487224 */ /* 0x000fe200078e0032 */
[----:B------:R-:W-:-:S03]  /*6a40*/  F2FP.F16.F32.PACK_AB R43, R43, R121 ;  /* 0x000000792b2b723e */ /* 0x000fc600000000ff */
[----:B------:R-:W-:Y:S01]  /*6a50*/  IMAD.MOV.U32 R70, RZ, RZ, R51 ;  /* 0x000000ffff467224 */ /* 0x000fe200078e0033 */
[----:B------:R-:W-:-:S07]  /*6a60*/  MOV R74, R43 ;  /* 0x0000002b004a7202 */ /* 0x000fce0000000f00 */
.L_x_1602:
[----:B------:R-:W-:Y:S05]  /*6a70*/  BSYNC B3 ;  /* 0x0000000000037941 */ /* 0x000fea0003800000 */
.L_x_1601:
        /* <DEDUP_REMOVED lines=9> */
[----:B--2---:R2:W-:Y:S02]  /*6b10*/  STG.E.128 desc[UR4][R40.64], R68 ;  /* 0x0000004428007986 */ /* 0x0045e4000c101d04 */
[----:B--2---:R-:W-:-:S04]  /*6b20*/  @!P4 LEA R40, P5, R120, R106, 0x1 ;  /* 0x0000006a7828c211 */ /* 0x004fc800078a08ff */
[----:B------:R-:W-:-:S05]  /*6b30*/  @!P4 LEA.HI.X R41, R120, R107, R42, 0x1, P5 ;  /* 0x0000006b7829c211 */ /* 0x000fca00028f0c2a */
[----:B0-----:R0:W-:Y:S04]  /*6b40*/  @!P4 STG.E.128 desc[UR4][R40.64], R72 ;  /* 0x000000482800c986 */ /* 0x0011e8000c101d04 */
.L_x_1600:
[----:B------:R-:W-:Y:S05]  /*6b50*/  BSYNC B2 ;  /* 0x0000000000027941 */ /* 0x000fea0003800000 */
.L_x_1599:
[----:B------:R-:W-:-:S13]  /*6b60*/  ISETP.NE.AND P4, PT, R93, RZ, PT ;  /* 0x000000ff5d00720c */ /* 0x000fda0003f85270 */
[----:B------:R-:W-:Y:S05]  /*6b70*/  @!P4 BRA `(.L_x_1598) ;  /* 0x00000008000cc947 */ /* 0x000fea0003800000 */
[----:B------:R-:W2:Y:S01]  /*6b80*/  LDL R42, [R1+0x28] ;  /* 0x00002800012a7983 */ /* 0x000ea20000100800 */
[----:B0-----:R-:W-:Y:S01]  /*6b90*/  SEL R40, R29, R118, !P1 ;  /* 0x000000761d287207 */ /* 0x001fe20004800000 */
[----:B------:R-:W-:Y:S01]  /*6ba0*/  IMAD.SHL.U32 R43, R23, 0x40, RZ ;  /* 0x00000040172b7824 */ /* 0x000fe200078e00ff */
        /* <DEDUP_REMOVED lines=11> */
[----:B------:R-:W-:-:S03]  /*6c60*/  LOP3.LUT R41, R68, 0x38, RZ, 0xc0, !PT ;  /* 0x0000003844297812 */ /* 0x000fc600078ec0ff */
[----:B------:R-:W-:Y:S01]  /*6c70*/  IMAD.SHL.U32 R40, R40, 0x200, RZ ;  /* 0x0000020028287824 */ /* 0x000fe200078e00ff */
[----:B------:R-:W-:-:S04]  /*6c80*/  LOP3.LUT R41, R41, 0x1c0, R48, 0xf8, !PT ;  /* 0x000001c029297812 */ /* 0x000fc800078ef830 */
[----:B------:R-:W-:Y:S02]  /*6c90*/  LOP3.LUT R40, R40, 0x7ffff000, RZ, 0xc0, !PT ;  /* 0x7ffff00028287812 */ /* 0x000fe400078ec0ff */
[----:B------:R-:W-:-:S04]  /*6ca0*/  LOP3.LUT R41, R41, R43, RZ, 0x3c, !PT ;  /* 0x0000002b29297212 */ /* 0x000fc800078e3cff */
[----:B--2---:R-:W-:-:S05]  /*6cb0*/  IADD3 R40, R41, R40, R42 ;  /* 0x0000002829287210 */ /* 0x004fca0007ffe02a */
[C---:B------:R-:W-:Y:S01]  /*6cc0*/  IMAD R48, R17.reuse, 0x4000, R40 ;  /* 0x0000400011307824 */ /* 0x040fe200078e0228 */
[----:B------:R-:W-:-:S03]  /*6cd0*/  LEA R40, R17, R8, 0xe ;  /* 0x0000000811287211 */ /* 0x000fc600078e70ff */
        /* <DEDUP_REMOVED lines=9> */
[----:B------:R-:W-:Y:S01]  /*6d70*/  HADD2.F32 R71, -RZ, R138.H1_H1 ;  /* 0x3000008aff477230 */ /* 0x000fe20000004100 */
[----:B------:R-:W-:Y:S01]  /*6d80*/  SHF.R.U64 R38, R38, 0x10, R39 ;  /* 0x0000001026267819 */ /* 0x000fe20000001227 */
[----:B------:R-:W-:Y:S02]  /*6d90*/  HADD2.F32 R41, -RZ, R70.H0_H0 ;  /* 0x20000046ff297230 */ /* 0x000fe40000004100 */
[----:B------:R-:W-:Y:S02]  /*6da0*/  HADD2.F32 R73, -RZ, R69.H0_H0 ;  /* 0x20000045ff497230 */ /* 0x000fe40000004100 */
[----:B------:R-:W-:-:S02]  /*6db0*/  HADD2.F32 R72, -RZ, R136.H1_H1 ;  /* 0x30000088ff487230 */ /* 0x000fc40000004100 */
        /* <DEDUP_REMOVED lines=68> */
[----:B------:R-:W-:Y:S01]  /*7200*/  F2FP.F16.F32.PACK_AB R72, R40, R72 ;  /* 0x000000482848723e */ /* 0x000fe200000000ff */
[----:B------:R-:W-:-:S02]  /*7210*/  IMAD.MOV.U32 R40, RZ, RZ, R36 ;  /* 0x000000ffff287224 */ /* 0x000fc400078e0024 */
[-C--:B------:R-:W-:Y:S01]  /*7220*/  FFMA.FTZ R48, R47, R46.reuse, -R48 ;  /* 0x0000002e2f307223 */ /* 0x080fe20000010830 */
[----:B------:R-:W-:Y:S01]  /*7230*/  FFMA.FTZ R69, R45, R46, R69 ;  /* 0x0000002e2d457223 */ /* 0x000fe20000010045 */
[-C--:B------:R-:W-:Y:S01]  /*7240*/  FMUL.FTZ R45, R50, R39.reuse ;  /* 0x00000027322d7220 */ /* 0x080fe20000410000 */
[----:B------:R-:W-:-:S03]  /*7250*/  FMUL.FTZ R39, R42, R39 ;  /* 0x000000272a277220 */ /* 0x000fc60000410000 */
[-C--:B------:R-:W-:Y:S01]  /*7260*/  FFMA.FTZ R45, R42, R38.reuse, -R45 ;  /* 0x000000262a2d7223 */ /* 0x080fe2000001082d */
[----:B------:R-:W-:-:S04]  /*7270*/  FFMA.FTZ R39, R50, R38, R39 ;  /* 0x0000002632277223 */ /* 0x000fc80000010027 */
[----:B------:R-:W-:Y:S02]  /*7280*/  F2FP.F16.F32.PACK_AB R45, R45, R48 ;  /* 0x000000302d2d723e */ /* 0x000fe400000000ff */
[----:B------:R-:W-:Y:S02]  /*7290*/  F2FP.F16.F32.PACK_AB R39, R39, R69 ;  /* 0x000000452727723e */ /* 0x000fe400000000ff */
[----:B------:R-:W-:Y:S01]  /*72a0*/  MOV R48, R72 ;  /* 0x0000004800307202 */ /* 0x000fe20000000f00 */
[----:B------:R-:W-:Y:S02]  /*72b0*/  IMAD.MOV.U32 R42, RZ, RZ, R45 ;  /* 0x000000ffff2a7224 */ /* 0x000fe400078e002d */
[----:B------:R-:W-:-:S07]  /*72c0*/  IMAD.MOV.U32 R50, RZ, RZ, R39 ;  /* 0x000000ffff327224 */ /* 0x000fce00078e0027 */
.L_x_1604:
[----:B------:R-:W-:Y:S05]  /*72d0*/  BSYNC B2 ;  /* 0x0000000000027941 */ /* 0x000fea0003800000 */
.L_x_1603:
        /* <DEDUP_REMOVED lines=13> */
.L_x_1598:
[----:B------:R-:W-:Y:S05]  /*73b0*/  BSYNC B1 ;  /* 0x0000000000017941 */ /* 0x000fea0003800000 */
.L_x_1597:
[----:B---3--:R-:W-:Y:S02]  /*73c0*/  VIADD R37, R23, 0x20 ;  /* 0x0000002017257836 */ /* 0x008fe40000000000 */
[-C--:B--2---:R-:W-:Y:S02]  /*73d0*/  IMAD R36, R103, R112.reuse, RZ ;  /* 0x0000007067247224 */ /* 0x084fe400078e02ff */
[----:B------:R-:W-:-:S04]  /*73e0*/  IMAD.WIDE.U32 R110, R37, R112, R110 ;  /* 0x00000070256e7225 */ /* 0x000fc800078e006e */
[----:B------:R-:W-:Y:S01]  /*73f0*/  IMAD R113, R37, R113, R36 ;  /* 0x0000007125717224 */ /* 0x000fe200078e0224 */
[----:B------:R-:W-:Y:S06]  /*7400*/  @P3 BRA `(.L_x_1575) ;  /* 0x0000001000d83947 */ /* 0x000fec0003800000 */
[----:B------:R-:W-:Y:S01]  /*7410*/  ISETP.NE.AND P3, PT, R30, RZ, PT ;  /* 0x000000ff1e00720c */ /* 0x000fe20003f65270 */
[----:B------:R-:W-:Y:S01]  /*7420*/  BSSY B1, `(.L_x_1605) ;  /* 0x0000082000017945 */ /* 0x000fe20003800000 */
[----:B------:R-:W-:-:S11]  /*7430*/  IADD3 R48, R111, R113, RZ ;  /* 0x000000716f307210 */ /* 0x000fd60007ffe0ff */
[----:B------:R-:W-:Y:S05]  /*7440*/  @!P3 BRA `(.L_x_1606) ;  /* 0x0000000400fcb947 */ /* 0x000fea0003800000 */
[----:B------:R-:W2:Y:S01]  /*7450*/  LDL R38, [R1+0x24] ;  /* 0x0000240001267983 */ /* 0x000ea20000100800 */
[----:B------:R-:W-:Y:S01]  /*7460*/  SEL R36, R29, R118, !P0 ;  /* 0x000000761d247207 */ /* 0x000fe20004000000 */
[C---:B------:R-:W-:Y:S01]  /*7470*/  VIADD R39, R23.reuse, 0x20 ;  /* 0x0000002017277836 */ /* 0x040fe20000000000 */
[----:B------:R-:W-:Y:S01]  /*7480*/  ISETP.GE.AND P4, PT, R18, R116, PT ;  /* 0x000000741200720c */ /* 0x000fe20003f86270 */
[----:B0-----:R-:W-:Y:S01]  /*7490*/  VIADD R40, R23, 0x20 ;  /* 0x0000002017287836 */ /* 0x001fe20000000000 */
[----:B------:R-:W-:Y:S01]  /*74a0*/  SHF.R.S32.HI R37, RZ, 0x1f, R36 ;  /* 0x0000001fff257819 */ /* 0x000fe20000011424 */
[----:B------:R-:W-:Y:S01]  /*74b0*/  IMAD.SHL.U32 R39, R39, 0x40, RZ ;  /* 0x0000004027277824 */ /* 0x000fe200078e00ff */
[----:B------:R-:W-:Y:S01]  /*74c0*/  BSSY B2, `(.L_x_1607) ;  /* 0x000006b000027945 */ /* 0x000fe20003800000 */
[----:B------:R-:W-:Y:S01]  /*74d0*/  IMAD.SHL.U32 R40, R40, 0x40, RZ ;  /* 0x0000004028287824 */ /* 0x000fe200078e00ff */
[----:B------:R-:W-:Y:S02]  /*74e0*/  LEA.HI R36, R37, R36, RZ, 0x4 ;  /* 0x0000002425247211 */ /* 0x000fe400078f20ff */
[----:B------:R-:W-:-:S02]  /*74f0*/  LOP3.LUT R39, R39, 0x1c0, RZ, 0xc0, !PT ;  /* 0x000001c027277812 */ /* 0x000fc400078ec0ff */
[----:B------:R-:W-:Y:S02]  /*7500*/  LEA.HI.SX32 R36, R36, R35, 0x1c ;  /* 0x0000002324247211 */ /* 0x000fe400078fe2ff */
[----:B------:R-:W-:Y:S02]  /*7510*/  LOP3.LUT R40, R40, 0x1c0, RZ, 0xc0, !PT ;  /* 0x000001c028287812 */ /* 0x000fe400078ec0ff */
[----:B------:R-:W-:Y:S01]  /*7520*/  SHF.R.S32.HI R37, RZ, 0x1f, R36 ;  /* 0x0000001fff257819 */ /* 0x000fe20000011424 */
[----:B------:R-:W-:Y:S01]  /*7530*/  IMAD.SHL.U32 R44, R36, 0x8, RZ ;  /* 0x00000008242c7824 */ /* 0x000fe200078e00ff */
[----:B------:R-:W-:Y:S02]  /*7540*/  SHF.R.U32.HI R39, RZ, 0x3, R39 ;  /* 0x00000003ff277819 */ /* 0x000fe40000011627 */
[----:B------:R-:W-:Y:S02]  /*7550*/  LEA.HI R37, R37, R36, RZ, 0x3 ;  /* 0x0000002425257211 */ /* 0x000fe400078f18ff */
[----:B------:R-:W-:-:S02]  /*7560*/  LOP3.LUT R36, R40, 0x38, R44, 0xf8, !PT ;  /* 0x0000003828247812 */ /* 0x000fc400078ef82c */
[----:B------:R-:W-:Y:S01]  /*7570*/  ISETP.GE.AND P3, PT, R44, R117, PT ;  /* 0x000000752c00720c */ /* 0x000fe20003f66270 */
[----:B------:R-:W-:Y:S01]  /*7580*/  IMAD.SHL.U32 R37, R37, 0x200, RZ ;  /* 0x0000020025257824 */ /* 0x000fe200078e00ff */
[----:B------:R-:W-:-:S04]  /*7590*/  LOP3.LUT R36, R36, R39, RZ, 0x3c, !PT ;  /* 0x0000002724247212 */ /* 0x000fc800078e3cff */
[----:B------:R-:W-:-:S04]  /*75a0*/  LOP3.LUT R37, R37, 0x7ffff000, RZ, 0xc0, !PT ;  /* 0x7ffff00025257812 */ /* 0x000fc800078ec0ff */
[----:B--2---:R-:W-:Y:S02]  /*75b0*/  IADD3 R36, R36, R37, R38 ;  /* 0x0000002524247210 */ /* 0x004fe40007ffe026 */
[----:B------:R-:W-:-:S03]  /*75c0*/  LEA R37, R17, R5, 0xe ;  /* 0x0000000511257211 */ /* 0x000fc600078e70ff */
[----:B------:R-:W-:Y:S02]  /*75d0*/  IMAD R39, R17, 0x4000, R36 ;  /* 0x0000400011277824 */ /* 0x000fe400078e0224 */
[--C-:B------:R-:W-:Y:S02]  /*75e0*/  IMAD R37, R37, 0x2, R16.reuse ;  /* 0x0000000225257824 */ /* 0x100fe400078e0210 */
[----:B------:R-:W-:-:S04]  /*75f0*/  IMAD R40, R39, 0x2, R16 ;  /* 0x0000000227287824 */ /* 0x000fc800078e0210 */
[----:B------:R-:W0:Y:S04]  /*7600*/  LDS.128 R36, [R37+0x20400] ;  /* 0x0204000025247984 */ /* 0x000e280000000c00 */
[----:B------:R-:W2:Y:S01]  /*7610*/  LDS.128 R40, [R40+0x20400] ;  /* 0x0204000028287984 */ /* 0x000ea20000000c00 */
[----:B------:R-:W-:Y:S05]  /*7620*/  @P4 BRA `(.L_x_1608) ;  /* 0x0000000400504947 */ /* 0x000fea0003800000 */
[----:B------:R-:W-:Y:S01]  /*7630*/  HADD2.F32 R49, -RZ, R133.H1_H1 ;  /* 0x30000085ff317230 */ /* 0x000fe20000004100 */
[----:B------:R-:W-:Y:S01]  /*7640*/  SHF.R.U64 R64, R64, 0x10, R65 ;  /* 0x0000001040407819 */ /* 0x000fe20000001241 */
[----:B--2---:R-:W-:Y:S01]  /*7650*/  HADD2.F32 R45, -RZ, R41.H0_H0 ;  /* 0x20000029ff2d7230 */ /* 0x004fe20000004100 */
[----:B------:R-:W-:Y:S01]  /*7660*/  SHF.R.U64 R56, R56, 0x10, R57 ;  /* 0x0000001038387819 */ /* 0x000fe20000001239 */
[----:B0-----:R-:W-:Y:S01]  /*7670*/  HADD2.F32 R46, -RZ, R37.H0_H0 ;  /* 0x20000025ff2e7230 */ /* 0x001fe20000004100 */
        /* <DEDUP_REMOVED lines=10> */
[----:B------:R-:W-:Y:S02]  /*7720*/  HADD2.F32 R47, -RZ, R41.H1_H1 ;  /* 0x30000029ff2f7230 */ /* 0x000fe40000004100 */
[----:B------:R-:W-:Y:S02]  /*7730*/  HADD2.F32 R64, -RZ, R64.H0_H0 ;  /* 0x20000040ff407230 */ /* 0x000fe40000004100 */
[----:B------:R-:W-:Y:S02]  /*7740*/  HADD2.F32 R41, -RZ, R49.H0_H0 ;  /* 0x20000031ff297230 */ /* 0x000fe40000004100 */
[----:B------:R-:W-:-:S02]  /*7750*/  HADD2.F32 R49, -RZ, R37.H1_H1 ;  /* 0x30000025ff317230 */ /* 0x000fc40000004100 */
[----:B------:R-:W-:Y:S02]  /*7760*/  HADD2.F32 R37, -RZ, R50.H0_H0 ;  /* 0x20000032ff257230 */ /* 0x000fe40000004100 */
[-C--:B------:R-:W-:Y:S01]  /*7770*/  FMUL.FTZ R50, R47, R41.reuse ;  /* 0x000000292f327220 */ /* 0x080fe20000410000 */
        /* <DEDUP_REMOVED lines=13> */
[----:B------:R-:W-:Y:S02]  /*7850*/  HADD2.F32 R39, -RZ, R39.H1_H1 ;  /* 0x30000027ff277230 */ /* 0x000fe40000004100 */
[-C--:B------:R-:W-:Y:S01]  /*7860*/  FFMA.FTZ R68, R49, R51.reuse, -R68 ;  /* 0x0000003331447223 */ /* 0x080fe20000010844 */
[----:B------:R-:W-:Y:S01]  /*7870*/  SHF.R.U32.HI R49, RZ, 0x10, R59 ;  /* 0x00000010ff317819 */ /* 0x000fe2000001163b */
[----:B------:R-:W-:Y:S01]  /*7880*/  FFMA.FTZ R50, R47, R51, R50 ;  /* 0x000000332f327223 */ /* 0x000fe20000010032 */
[--C-:B------:R-:W-:Y:S01]  /*7890*/  SHF.R.U32.HI R47, RZ, 0x10, R67.reuse ;  /* 0x00000010ff2f7819 */ /* 0x100fe20000011643 */
[----:B------:R-:W-:Y:S01]  /*78a0*/  HADD2.F32 R132, -RZ, R132.H0_H0 ;  /* 0x20000084ff847230 */ /* 0x000fe20000004100 */
[----:B------:R-:W-:Y:S01]  /*78b0*/  SHF.R.U64 R59, R66, 0x10, R67 ;  /* 0x00000010423b7819 */ /* 0x000fe20000001243 */
[----:B------:R-:W-:Y:S01]  /*78c0*/  HADD2.F32 R49, -RZ, R49.H0_H0 ;  /* 0x20000031ff317230 */ /* 0x000fe20000004100 */
[----:B------:R-:W-:Y:S01]  /*78d0*/  F2FP.F16.F32.PACK_AB R45, R37, R45 ;  /* 0x0000002d252d723e */ /* 0x000fe200000000ff */
[----:B------:R-:W-:-:S02]  /*78e0*/  HADD2.F32 R47, -RZ, R47.H0_H0 ;  /* 0x2000002fff2f7230 */ /* 0x000fc40000004100 */
        /* <DEDUP_REMOVED lines=8> */
[--C-:B------:R-:W-:Y:S01]  /*7970*/  HADD2.F32 R43, -RZ, R36.reuse.H0_H0 ;  /* 0x20000024ff2b7230 */ /* 0x100fe20000004100 */
[----:B------:R-:W-:Y:S01]  /*7980*/  F2FP.F16.F32.PACK_AB R51, R51, R68 ;  /* 0x000000443333723e */ /* 0x000fe200000000ff */
[----:B------:R-:W-:Y:S02]  /*7990*/  IMAD.MOV.U32 R41, RZ, RZ, R45 ;  /* 0x000000ffff297224 */ /* 0x000fe400078e002d */
[-C--:B------:R-:W-:Y:S01]  /*79a0*/  FMUL.FTZ R49, R39, R133.reuse ;  /* 0x0000008527317220 */ /* 0x080fe20000410000 */
[----:B------:R-:W-:Y:S01]  /*79b0*/  F2FP.F16.F32.PACK_AB R47, R47, R50 ;  /* 0x000000322f2f723e */ /* 0x000fe200000000ff */
[C---:B------:R-:W-:Y:S02]  /*79c0*/  FMUL.FTZ R133, R43.reuse, R133 ;  /* 0x000000852b857220 */ /* 0x040fe40000410000 */
[-C--:B------:R-:W-:Y:S01]  /*79d0*/  FFMA.FTZ R49, R43, R131.reuse, -R49 ;  /* 0x000000832b317223 */ /* 0x080fe20000010831 */
[----:B------:R-:W-:Y:S02]  /*79e0*/  HADD2.F32 R43, -RZ, R36.H1_H1 ;  /* 0x30000024ff2b7230 */ /* 0x000fe40000004100 */
[----:B------:R-:W-:Y:S01]  /*79f0*/  FFMA.FTZ R133, R39, R131, R133 ;  /* 0x0000008327857223 */ /* 0x000fe20000010085 */
[----:B------:R-:W-:-:S02]  /*7a00*/  HADD2.F32 R39, -RZ, R40.H1_H1 ;  /* 0x30000028ff277230 */ /* 0x000fc40000004100 */
[----:B------:R-:W-:-:S03]  /*7a10*/  FMUL.FTZ R40, R43, R64 ;  /* 0x000000402b287220 */ /* 0x000fc60000410000 */
[C---:B------:R-:W-:Y:S01]  /*7a20*/  FMUL.FTZ R36, R39.reuse, R64 ;  /* 0x0000004027247220 */ /* 0x040fe20000410000 */
[-C--:B------:R-:W-:Y:S01]  /*7a30*/  FFMA.FTZ R40, R39, R56.reuse, R40 ;  /* 0x0000003827287223 */ /* 0x080fe20000010028 */
[----:B------:R-:W-:Y:S02]  /*7a40*/  HADD2.F32 R39, -RZ, R42.H0_H0 ;  /* 0x2000002aff277230 */ /* 0x000fe40000004100 */
[----:B------:R-:W-:Y:S01]  /*7a50*/  FFMA.FTZ R36, R43, R56, -R36 ;  /* 0x000000382b247223 */ /* 0x000fe20000010824 */
[----:B------:R-:W-:Y:S02]  /*7a60*/  HADD2.F32 R43, -RZ, R38.H0_H0 ;  /* 0x20000026ff2b7230 */ /* 0x000fe40000004100 */
[----:B------:R-:W-:Y:S02]  /*7a70*/  HADD2.F32 R42, -RZ, R42.H1_H1 ;  /* 0x3000002aff2a7230 */ /* 0x000fe40000004100 */
[----:B------:R-:W-:Y:S01]  /*7a80*/  FMUL.FTZ R56, R39, R132 ;  /* 0x0000008427387220 */ /* 0x000fe20000410000 */
[----:B------:R-:W-:-:S02]  /*7a90*/  HADD2.F32 R38, -RZ, R38.H1_H1 ;  /* 0x30000026ff267230 */ /* 0x000fc40000004100 */
[C---:B------:R-:W-:Y:S01]  /*7aa0*/  FMUL.FTZ R132, R43.reuse, R132 ;  /* 0x000000842b847220 */ /* 0x040fe20000410000 */
[----:B------:R-:W-:Y:S01]  /*7ab0*/  F2FP.F16.F32.PACK_AB R36, R36, R49 ;  /* 0x000000312424723e */ /* 0x000fe200000000ff */
[-C--:B------:R-:W-:Y:S01]  /*7ac0*/  FMUL.FTZ R65, R42, R59.reuse ;  /* 0x0000003b2a417220 */ /* 0x080fe20000410000 */
[-C--:B------:R-:W-:Y:S01]  /*7ad0*/  FFMA.FTZ R43, R43, R130.reuse, -R56 ;  /* 0x000000822b2b7223 */ /* 0x080fe20000010838 */
[C---:B------:R-:W-:Y:S01]  /*7ae0*/  FMUL.FTZ R59, R38.reuse, R59 ;  /* 0x0000003b263b7220 */ /* 0x040fe20000410000 */
[----:B------:R-:W-:Y:S01]  /*7af0*/  FFMA.FTZ R39, R39, R130, R132 ;  /* 0x0000008227277223 */ /* 0x000fe20000010084 */
[----:B------:R-:W-:Y:S01]  /*7b00*/  FFMA.FTZ R38, R38, R57, -R65 ;  /* 0x0000003926267223 */ /* 0x000fe20000010841 */
[----:B------:R-:W-:Y:S01]  /*7b10*/  F2FP.F16.F32.PACK_AB R40, R40, R133 ;  /* 0x000000852828723e */ /* 0x000fe200000000ff */
[----:B------:R-:W-:-:S03]  /*7b20*/  FFMA.FTZ R42, R42, R57, R59 ;  /* 0x000000392a2a7223 */ /* 0x000fc6000001003b */
[----:B------:R-:W-:Y:S02]  /*7b30*/  F2FP.F16.F32.PACK_AB R38, R38, R43 ;  /* 0x0000002b2626723e */ /* 0x000fe400000000ff */
[----:B------:R-:W-:Y:S01]  /*7b40*/  F2FP.F16.F32.PACK_AB R42, R42, R39 ;  /* 0x000000272a2a723e */ /* 0x000fe200000000ff */
[----:B------:R-:W-:Y:S01]  /*7b50*/  IMAD.MOV.U32 R39, RZ, RZ, R51 ;  /* 0x000000ffff277224 */ /* 0x000fe200078e0033 */
[----:B------:R-:W-:-:S07]  /*7b60*/  MOV R43, R47 ;  /* 0x0000002f002b7202 */ /* 0x000fce0000000f00 */
.L_x_1608:
[----:B------:R-:W-:Y:S05]  /*7b70*/  BSYNC B2 ;  /* 0x0000000000027941 */ /* 0x000fea0003800000 */
.L_x_1607:
[----:B------:R-:W-:Y:S01]  /*7b80*/  IADD3 R45, P4, P5, R88, R110, R90 ;  /* 0x0000006e582d7210 */ /* 0x000fe20007d9e05a */
[----:B------:R-:W-:Y:S01]  /*7b90*/  ULDC.64 UR4, c[0x0][0x208] ;  /* 0x0000820000047ab9 */ /* 0x000fe20000000a00 */
[----:B------:R-:W-:Y:S02]  /*7ba0*/  @!P3 SHF.R.S32.HI R49, RZ, 0x1f, R44 ;  /* 0x0000001fff31b819 */ /* 0x000fe4000001142c */
[----:B------:R-:W-:Y:S02]  /*7bb0*/  IADD3.X R56, R0, R48, R96, P4, P5 ;  /* 0x0000003000387210 */ /* 0x000fe400027ea460 */
[----:B------:R-:W-:-:S04]  /*7bc0*/  @!P3 IADD3 R47, P4, P5, R88, R110, R44 ;  /* 0x0000006e582fb210 */ /* 0x000fc80007d9e02c */
[----:B------:R-:W-:Y:S02]  /*7bd0*/  @!P3 IADD3.X R50, R0, R48, R49, P4, P5 ;  /* 0x000000300032b210 */ /* 0x000fe400027ea431 */
[-C--:B------:R-:W-:Y:S02]  /*7be0*/  LEA R44, P4, R45, R106.reuse, 0x1 ;  /* 0x0000006a2d2c7211 */ /* 0x080fe400078808ff */
[----:B------:R-:W-:Y:S02]  /*7bf0*/  @!P3 LEA R46, P5, R47, R106, 0x1 ;  /* 0x0000006a2f2eb211 */ /* 0x000fe400078a08ff */
[-C--:B------:R-:W-:Y:S02]  /*7c00*/  LEA.HI.X R45, R45, R107.reuse, R56, 0x1, P4 ;  /* 0x0000006b2d2d7211 */ /* 0x080fe400020f0c38 */
[----:B------:R-:W-:-:S03]  /*7c10*/  @!P3 LEA.HI.X R47, R47, R107, R50, 0x1, P5 ;  /* 0x0000006b2f2fb211 */ /* 0x000fc600028f0c32 */
[----:B0-----:R3:W-:Y:S04]  /*7c20*/  STG.E.128 desc[UR4][R44.64], R36 ;  /* 0x000000242c007986 */ /* 0x0017e8000c101d04 */
[----:B--2---:R3:W-:Y:S02]  /*7c30*/  @!P3 STG.E.128 desc[UR4][R46.64], R40 ;  /* 0x000000282e00b986 */ /* 0x0047e4000c101d04 */
.L_x_1606:
[----:B------:R-:W-:Y:S05]  /*7c40*/  BSYNC B1 ;  /* 0x0000000000017941 */ /* 0x000fea0003800000 */
.L_x_1605:
[----:B------:R-:W-:-:S13]  /*7c50*/  ISETP.NE.AND P3, PT, R93, RZ, PT ;  /* 0x000000ff5d00720c */ /* 0x000fda0003f65270 */
[----:B------:R-:W-:Y:S05]  /*7c60*/  @!P3 BRA `(.L_x_1575) ;  /* 0x0000000800c0b947 */ /* 0x000fea0003800000 */
[----:B---3--:R-:W2:Y:S01]  /*7c70*/  LDL R38, [R1+0x24] ;  /* 0x0000240001267983 */ /* 0x008ea20000100800 */
[----:B------:R-:W-:Y:S01]  /*7c80*/  SEL R118, R29, R118, !P1 ;  /* 0x000000761d767207 */ /* 0x000fe20004800000 */
[C---:B------:R-:W-:Y:S01]  /*7c90*/  VIADD R39, R23.reuse, 0x20 ;  /* 0x0000002017277836 */ /* 0x040fe20000000000 */
[----:B------:R-:W-:Y:S01]  /*7ca0*/  IADD3 R45, P3, P4, R88, R110, R92 ;  /* 0x0000006e582d7210 */ /* 0x000fe20007c7e05c */
[----:B------:R-:W-:Y:S01]  /*7cb0*/  VIADD R36, R23, 0x20 ;  /* 0x0000002017247836 */ /* 0x000fe20000000000 */
[----:B------:R-:W-:Y:S01]  /*7cc0*/  SHF.R.S32.HI R37, RZ, 0x1f, R118 ;  /* 0x0000001fff257819 */ /* 0x000fe20000011476 */
[----:B------:R-:W-:Y:S01]  /*7cd0*/  IMAD.SHL.U32 R39, R39, 0x40, RZ ;  /* 0x0000004027277824 */ /* 0x000fe200078e00ff */
[----:B------:R-:W-:Y:S01]  /*7ce0*/  IADD3.X R46, R0, R48, R97, P3, P4 ;  /* 0x00000030002e7210 */ /* 0x000fe20001fe8461 */
[----:B------:R-:W-:Y:S01]  /*7cf0*/  IMAD.SHL.U32 R36, R36, 0x40, RZ ;  /* 0x0000004024247824 */ /* 0x000fe200078e00ff */
[----:B------:R-:W-:Y:S01]  /*7d00*/  LEA.HI R118, R37, R118, RZ, 0x4 ;  /* 0x0000007625767211 */ /* 0x000fe200078f20ff */
[----:B------:R-:W-:Y:S01]  /*7d10*/  BSSY B1, `(.L_x_1609) ;  /* 0x000006a000017945 */ /* 0x000fe20003800000 */
        /* <DEDUP_REMOVED lines=10> */
[----:B------:R-:W-:Y:S02]  /*7dc0*/  LOP3.LUT R36, R36, R39, RZ, 0x3c, !PT ;  /* 0x0000002724247212 */ /* 0x000fe400078e3cff */
[----:B------:R-:W-:Y:S02]  /*7dd0*/  LEA R44, P3, R45, R106, 0x1 ;  /* 0x0000006a2d2c7211 */ /* 0x000fe400078608ff */
[----:B------:R-:W-:Y:S02]  /*7de0*/  LOP3.LUT R37, R37, 0x7ffff000, RZ, 0xc0, !PT ;  /* 0x7ffff00025257812 */ /* 0x000fe400078ec0ff */
[----:B------:R-:W-:Y:S02]  /*7df0*/  LEA.HI.X R45, R45, R107, R46, 0x1, P3 ;  /* 0x0000006b2d2d7211 */ /* 0x000fe400018f0c2e */
[----:B--2---:R-:W-:-:S02]  /*7e00*/  IADD3 R36, R36, R37, R38 ;  /* 0x0000002524247210 */ /* 0x004fc40007ffe026 */
[----:B------:R-:W-:-:S03]  /*7e10*/  LEA R37, R17, R7, 0xe ;  /* 0x0000000711257211 */ /* 0x000fc600078e70ff */
[----:B------:R-:W-:Y:S02]  /*7e20*/  IMAD R39, R17, 0x4000, R36 ;  /* 0x0000400011277824 */ /* 0x000fe400078e0224 */
[--C-:B------:R-:W-:Y:S02]  /*7e30*/  IMAD R37, R37, 0x2, R16.reuse ;  /* 0x0000000225257824 */ /* 0x100fe400078e0210 */
[----:B0-----:R-:W-:-:S04]  /*7e40*/  IMAD R40, R39, 0x2, R16 ;  /* 0x0000000227287824 */ /* 0x001fc800078e0210 */
[----:B------:R-:W0:Y:S04]  /*7e50*/  LDS.128 R36, [R37+0x20400] ;  /* 0x0204000025247984 */ /* 0x000e280000000c00 */
[----:B------:R-:W2:Y:S01]  /*7e60*/  LDS.128 R40, [R40+0x20400] ;  /* 0x0204000028287984 */ /* 0x000ea20000000c00 */
[----:B------:R-:W-:Y:S05]  /*7e70*/  @P4 BRA `(.L_x_1610) ;  /* 0x00000004004c4947 */ /* 0x000fea0003800000 */
[--C-:B------:R-:W-:Y:S01]  /*7e80*/  SHF.R.U64 R46, R52, 0x10, R53.reuse ;  /* 0x00000010342e7819 */ /* 0x100fe20000001235 */
[----:B------:R-:W-:Y:S01]  /*7e90*/  HADD2.F32 R58, -RZ, R127.H1_H1 ;  /* 0x3000007fff3a7230 */ /* 0x000fe20000004100 */
[----:B------:R-:W-:Y:S01]  /*7ea0*/  SHF.R.U32.HI R52, RZ, 0x10, R53 ;  /* 0x00000010ff347819 */ /* 0x000fe20000011635 */
[----:B--2---:R-:W-:Y:S01]  /*7eb0*/  IMAD.MOV.U32 R53, RZ, RZ, R41 ;  /* 0x000000ffff357224 */ /* 0x004fe200078e0029 */
[----:B------:R-:W-:Y:S01]  /*7ec0*/  SHF.R.U32.HI R59, RZ, 0x10, R61 ;  /* 0x00000010ff3b7819 */ /* 0x000fe2000001163d */
[----:B0-----:R-:W-:Y:S01]  /*7ed0*/  IMAD.MOV.U32 R41, RZ, RZ, R39 ;  /* 0x000000ffff297224 */ /* 0x001fe200078e0027 */
[----:B------:R-:W-:Y:S01]  /*7ee0*/  SHF.R.U64 R50, R54, 0x10, R55 ;  /* 0x0000001036327819 */ /* 0x000fe20000001237 */
[----:B------:R-:W-:Y:S01]  /*7ef0*/  HADD2.F32 R39, -RZ, R37.H0_H0 ;  /* 0x20000025ff277230 */ /* 0x000fe20000004100 */
[----:B------:R-:W-:Y:S01]  /*7f00*/  SHF.R.U64 R49, R60, 0x10, R61 ;  /* 0x000000103c317819 */ /* 0x000fe2000000123d */
[----:B------:R-:W-:Y:S01]  /*7f10*/  HADD2.F32 R60, -RZ, R129.H1_H1 ;  /* 0x30000081ff3c7230 */ /* 0x000fe20000004100 */
[----:B------:R-:W-:Y:S01]  /*7f20*/  SHF.R.U32.HI R54, RZ, 0x10, R55 ;  /* 0x00000010ff367819 */ /* 0x000fe20000011637 */
[--C-:B------:R-:W-:Y:S01]  /*7f30*/  HADD2.F32 R55, -RZ, R53.reuse.H0_H0 ;  /* 0x20000035ff377230 */ /* 0x100fe20000004100 */
[--C-:B------:R-:W-:Y:S01]  /*7f40*/  SHF.R.U64 R51, R62, 0x10, R63.reuse ;  /* 0x000000103e337819 */ /* 0x100fe2000000123f */
[----:B------:R-:W-:Y:S01]  /*7f50*/  HADD2.F32 R56, -RZ, R53.H1_H1 ;  /* 0x30000035ff387230 */ /* 0x000fe20000004100 */
[----:B------:R-:W-:Y:S01]  /*7f60*/  SHF.R.U32.HI R62, RZ, 0x10, R63 ;  /* 0x00000010ff3e7819 */ /* 0x000fe2000001163f */
[----:B------:R-:W-:-:S02]  /*7f70*/  HADD2.F32 R59, -RZ, R59.H0_H0 ;  /* 0x2000003bff3b7230 */ /* 0x000fc40000004100 */
[----:B------:R-:W-:Y:S02]  /*7f80*/  HADD2.F32 R57, -RZ, R52.H0_H0 ;  /* 0x20000034ff397230 */ /* 0x000fe40000004100 */
[-C--:B------:R-:W-:Y:S01]  /*7f90*/  FMUL.FTZ R52, R55, R60.reuse ;  /* 0x0000003c37347220 */ /* 0x080fe20000410000 */
[----:B------:R-:W-:Y:S02]  /*7fa0*/  HADD2.F32 R53, -RZ, R37.H1_H1 ;  /* 0x30000025ff357230 */ /* 0x000fe40000004100 */
[C---:B------:R-:W-:Y:S01]  /*7fb0*/  FMUL.FTZ R60, R39.reuse, R60 ;  /* 0x0000003c273c7220 */ /* 0x040fe20000410000 */
[-C--:B------:R-:W-:Y:S01]  /*7fc0*/  FMUL.FTZ R64, R56, R59.reuse ;  /* 0x0000003b38407220 */ /* 0x080fe20000410000 */
[-C--:B------:R-:W-:Y:S01]  /*7fd0*/  FFMA.FTZ R37, R39, R58.reuse, -R52 ;  /* 0x0000003a27257223 */ /* 0x080fe20000010834 */
[----:B------:R-:W-:Y:S02]  /*7fe0*/  HADD2.F32 R62, -RZ, R62.H0_H0 ;  /* 0x2000003eff3e7230 */ /* 0x000fe40000004100 */
[----:B------:R-:W-:Y:S01]  /*7ff0*/  FMUL.FTZ R59, R53, R59 ;  /* 0x0000003b353b7220 */ /* 0x000fe20000410000 */
[----:B------:R-:W-:Y:S01]  /*8000*/  FFMA.FTZ R39, R55, R58, R60 ;  /* 0x0000003a37277223 */ /* 0x000fe2000001003c */
[----:B------:R-:W-:Y:S01]  /*8010*/  FFMA.FTZ R52, R53, R57, -R64 ;  /* 0x0000003935347223 */ /* 0x000fe20000010840 */
[----:B------:R-:W-:-:S02]  /*8020*/  HADD2.F32 R64, -RZ, R128.H1_H1 ;  /* 0x30000080ff407230 */ /* 0x000fc40000004100 */
[----:B------:R-:W-:Y:S01]  /*8030*/  FFMA.FTZ R56, R56, R57, R59 ;  /* 0x0000003938387223 */ /* 0x000fe2000001003b */
[--C-:B------:R-:W-:Y:S02]  /*8040*/  HADD2.F32 R55, -RZ, R43.reuse.H0_H0 ;  /* 0x2000002bff377230 */ /* 0x100fe40000004100 */
[----:B------:R-:W-:Y:S01]  /*8050*/  HADD2.F32 R58, -RZ, R43.H1_H1 ;  /* 0x3000002bff3a7230 */ /* 0x000fe20000004100 */
[----:B------:R-:W-:Y:S01]  /*8060*/  F2FP.F16.F32.PACK_AB R37, R52, R37 ;  /* 0x000000253425723e */ /* 0x000fe200000000ff */
[--C-:B------:R-:W-:Y:S02]  /*8070*/  HADD2.F32 R43, -RZ, R41.reuse.H0_H0 ;  /* 0x20000029ff2b7230 */ /* 0x100fe40000004100 */
[----:B------:R-:W-:Y:S02]  /*8080*/  HADD2.F32 R53, -RZ, R41.H1_H1 ;  /* 0x30000029ff357230 */ /* 0x000fe40000004100 */
[----:B------:R-:W-:Y:S01]  /*8090*/  FMUL.FTZ R66, R58, R62 ;  /* 0x0000003e3a427220 */ /* 0x000fe20000410000 */
[----:B------:R-:W-:-:S02]  /*80a0*/  HADD2.F32 R60, -RZ, R126.H1_H1 ;  /* 0x3000007eff3c7230 */ /* 0x000fc40000004100 */
[----:B------:R-:W-:Y:S02]  /*80b0*/  HADD2.F32 R57, -RZ, R54.H0_H0 ;  /* 0x20000036ff397230 */ /* 0x000fe40000004100 */
[-C--:B------:R-:W-:Y:S01]  /*80c0*/  FMUL.FTZ R54, R55, R64.reuse ;  /* 0x0000004037367220 */ /* 0x080fe20000410000 */
[----:B------:R-:W-:Y:S01]  /*80d0*/  FMUL.FTZ R64, R43, R64 ;  /* 0x000000402b407220 */ /* 0x000fe20000410000 */
[----:B------:R-:W-:Y:S01]  /*80e0*/  FMUL.FTZ R59, R53, R62 ;  /* 0x0000003e353b7220 */ /* 0x000fe20000410000 */
[----:B------:R-:W-:Y:S02]  /*80f0*/  HADD2.F32 R62, -RZ, R129.H0_H0 ;  /* 0x20000081ff3e7230 */ /* 0x000fe40000004100 */
[-C--:B------:R-:W-:Y:S01]  /*8100*/  FFMA.FTZ R41, R43, R60.reuse, -R54 ;  /* 0x0000003c2b297223 */ /* 0x080fe20000010836 */
[----:B------:R-:W-:Y:S01]  /*8110*/  FFMA.FTZ R43, R55, R60, R64 ;  /* 0x0000003c372b7223 */ /* 0x000fe20000010040 */
[----:B------:R-:W-:Y:S02]  /*8120*/  HADD2.F32 R64, -RZ, R49.H0_H0 ;  /* 0x20000031ff407230 */ /* 0x000fe40000004100 */
[-C--:B------:R-:W-:Y:S01]  /*8130*/  FFMA.FTZ R54, R53, R57.reuse, -R66 ;  /* 0x0000003935367223 */ /* 0x080fe20000010842 */
[----:B------:R-:W-:Y:S01]  /*8140*/  FFMA.FTZ R58, R58, R57, R59 ;  /* 0x000000393a3a7223 */ /* 0x000fe2000001003b */
[----:B------:R-:W-:-:S02]  /*8150*/  HADD2.F32 R55, -RZ, R40.H0_H0 ;  /* 0x20000028ff377230 */ /* 0x000fc40000004100 */
[----:B------:R-:W-:Y:S01]  /*8160*/  HADD2.F32 R49, -RZ, R36.H0_H0 ;  /* 0x20000024ff317230 */ /* 0x000fe20000004100 */
[----:B------:R-:W-:Y:S01]  /*8170*/  F2FP.F16.F32.PACK_AB R54, R54, R41 ;  /* 0x000000293636723e */ /* 0x000fe200000000ff */
[----:B------:R-:W-:Y:S01]  /*8180*/  HADD2.F32 R57, -RZ, R40.H1_H1 ;  /* 0x30000028ff397230 */ /* 0x000fe20000004100 */
[----:B------:R-:W-:Y:S01]  /*8190*/  F2FP.F16.F32.PACK_AB R41, R56, R39 ;  /* 0x000000273829723e */ /* 0x000fe200000000ff */
[----:B------:R-:W-:Y:S02]  /*81a0*/  HADD2.F32 R53, -RZ, R36.H1_H1 ;  /* 0x30000024ff357230 */ /* 0x000fe40000004100 */
[-C--:B------:R-:W-:Y:S01]  /*81b0*/  FMUL.FTZ R36, R55, R62.reuse ;  /* 0x0000003e37247220 */ /* 0x080fe20000410000 */
[----:B------:R-:W-:Y:S02]  /*81c0*/  HADD2.F32 R60, -RZ, R127.H0_H0 ;  /* 0x2000007fff3c7230 */ /* 0x000fe40000004100 */
[----:B------:R-:W-:Y:S01]  /*81d0*/  FMUL.FTZ R40, R49, R62 ;  /* 0x0000003e31287220 */ /* 0x000fe20000410000 */
[----:B------:R-:W-:-:S02]  /*81e0*/  HADD2.F32 R46, -RZ, R46.H0_H0 ;  /* 0x2000002eff2e7230 */ /* 0x000fc40000004100 */
[-C--:B------:R-:W-:Y:S01]  /*81f0*/  FMUL.FTZ R62, R57, R64.reuse ;  /* 0x00000040393e7220 */ /* 0x080fe20000410000 */
[----:B------:R-:W-:Y:S01]  /*8200*/  FMUL.FTZ R64, R53, R64 ;  /* 0x0000004035407220 */ /* 0x000fe20000410000 */
[-C--:B------:R-:W-:Y:S01]  /*8210*/  FFMA.FTZ R36, R49, R60.reuse, -R36 ;  /* 0x0000003c31247223 */ /* 0x080fe20000010824 */
[----:B------:R-:W-:Y:S01]  /*8220*/  FFMA.FTZ R40, R55, R60, R40 ;  /* 0x0000003c37287223 */ /* 0x000fe20000010028 */
[-C--:B------:R-:W-:Y:S01]  /*8230*/  FFMA.FTZ R55, R53, R46.reuse, -R62 ;  /* 0x0000002e35377223 */ /* 0x080fe2000001083e */
[----:B------:R-:W-:Y:S01]  /*8240*/  FFMA.FTZ R57, R57, R46, R64 ;  /* 0x0000002e39397223 */ /* 0x000fe20000010040 */
[----:B------:R-:W-:Y:S01]  /*8250*/  HADD2.F32 R49, -RZ, R42.H0_H0 ;  /* 0x2000002aff317230 */ /* 0x000fe20000004100 */
[----:B------:R-:W-:Y:S01]  /*8260*/  F2FP.F16.F32.PACK_AB R43, R58, R43 ;  /* 0x0000002b3a2b723e */ /* 0x000fe200000000ff */
[----:B------:R-:W-:Y:S01]  /*8270*/  HADD2.F32 R128, -RZ, R128.H0_H0 ;  /* 0x20000080ff807230 */ /* 0x000fe20000004100 */
[----:B------:R-:W-:Y:S01]  /*8280*/  F2FP.F16.F32.PACK_AB R36, R55, R36 ;  /* 0x000000243724723e */ /* 0x000fe200000000ff */
[----:B------:R-:W-:Y:S01]  /*8290*/  HADD2.F32 R53, -RZ, R51.H0_H0 ;  /* 0x20000033ff357230 */ /* 0x000fe20000004100 */
[----:B------:R-:W-:Y:S01]  /*82a0*/  F2FP.F16.F32.PACK_AB R40, R57, R40 ;  /* 0x000000283928723e */ /* 0x000fe200000000ff */
[----:B------:R-:W-:-:S02]  /*82b0*/  HADD2.F32 R46, -RZ, R38.H0_H0 ;  /* 0x20000026ff2e7230 */ /* 0x000fc40000004100 */
[-C--:B------:R-:W-:Y:S01]  /*82c0*/  FMUL.FTZ R59, R49, R128.reuse ;  /* 0x00000080313b7220 */ /* 0x080fe20000410000 */
[----:B------:R-:W-:Y:S02]  /*82d0*/  HADD2.F32 R42, -RZ, R42.H1_H1 ;  /* 0x3000002aff2a7230 */ /* 0x000fe40000004100 */
[----:B------:R-:W-:Y:S02]  /*82e0*/  HADD2.F32 R38, -RZ, R38.H1_H1 ;  /* 0x30000026ff267230 */ /* 0x000fe40000004100 */
[----:B------:R-:W-:Y:S01]  /*82f0*/  FMUL.FTZ R128, R46, R128 ;  /* 0x000000802e807220 */ /* 0x000fe20000410000 */
[----:B------:R-:W-:Y:S02]  /*8300*/  HADD2.F32 R126, -RZ, R126.H0_H0 ;  /* 0x2000007eff7e7230 */ /* 0x000fe40000004100 */
[-C--:B------:R-:W-:Y:S01]  /*8310*/  FMUL.FTZ R61, R42, R53.reuse ;  /* 0x000000352a3d7220 */ /* 0x080fe20000410000 */
[----:B------:R-:W-:Y:S02]  /*8320*/  HADD2.F32 R51, -RZ, R50.H0_H0 ;  /* 0x20000032ff337230 */ /* 0x000fe40000004100 */
[----:B------:R-:W-:Y:S01]  /*8330*/  FMUL.FTZ R53, R38, R53 ;  /* 0x0000003526357220 */ /* 0x000fe20000410000 */
[----:B------:R-:W-:-:S02]  /*8340*/  IMAD.MOV.U32 R39, RZ, RZ, R54 ;  /* 0x000000ffff277224 */ /* 0x000fc400078e0036 */
[-C--:B------:R-:W-:Y:S01]  /*8350*/  FFMA.FTZ R59, R46, R126.reuse, -R59 ;  /* 0x0000007e2e3b7223 */ /* 0x080fe2000001083b */
[----:B------:R-:W-:Y:S01]  /*8360*/  FFMA.FTZ R128, R49, R126, R128 ;  /* 0x0000007e31807223 */ /* 0x000fe20000010080 */
[-C--:B------:R-:W-:Y:S01]  /*8370*/  FFMA.FTZ R38, R38, R51.reuse, -R61 ;  /* 0x0000003326267223 */ /* 0x080fe2000001083d */
[----:B------:R-:W-:-:S04]  /*8380*/  FFMA.FTZ R53, R42, R51, R53 ;  /* 0x000000332a357223 */ /* 0x000fc80000010035 */
[----:B------:R-:W-:Y:S02]  /*8390*/  F2FP.F16.F32.PACK_AB R38, R38, R59 ;  /* 0x0000003b2626723e */ /* 0x000fe400000000ff */
[----:B------:R-:W-:-:S07]  /*83a0*/  F2FP.F16.F32.PACK_AB R42, R53, R128 ;  /* 0x00000080352a723e */ /* 0x000fce00000000ff */
.L_x_1610:
[----:B------:R-:W-:Y:S05]  /*83b0*/  BSYNC B1 ;  /* 0x0000000000017941 */ /* 0x000fea0003800000 */
.L_x_1609:
[----:B------:R-:W-:Y:S01]  /*83c0*/  ISETP.GE.AND P3, PT, R47, R117, PT ;  /* 0x000000752f00720c */ /* 0x000fe20003f66270 */
[----:B------:R-:W-:Y:S02]  /*83d0*/  ULDC.64 UR4, c[0x0][0x208] ;  /* 0x0000820000047ab9 */ /* 0x000fe40000000a00 */
[----:B0-----:R4:W-:Y:S10]  /*83e0*/  STG.E.128 desc[UR4][R44.64], R36 ;  /* 0x000000242c007986 */ /* 0x0019f4000c101d04 */
[----:B------:R-:W-:Y:S05]  /*83f0*/  @P3 BRA `(.L_x_1575) ;  /* 0x0000000000dc3947 */ /* 0x000fea0003800000 */
[--C-:B------:R-:W-:Y:S01]  /*8400*/  IADD3 R110, P3, P4, R88, R110, R47.reuse ;  /* 0x0000006e586e7210 */ /* 0x100fe20007c7e02f */
[----:B------:R-:W-:Y:S01]  /*8410*/  ULDC.64 UR4, c[0x0][0x208] ;  /* 0x0000820000047ab9 */ /* 0x000fe20000000a00 */
[----:B------:R-:W-:-:S04]  /*8420*/  SHF.R.S32.HI R47, RZ, 0x1f, R47 ;  /* 0x0000001fff2f7819 */ /* 0x000fc8000001142f */
[----:B------:R-:W-:Y:S02]  /*8430*/  IADD3.X R48, R0, R48, R47, P3, P4 ;  /* 0x0000003000307210 */ /* 0x000fe40001fe842f */
[----:B------:R-:W-:-:S04]  /*8440*/  LEA R106, P3, R110, R106, 0x1 ;  /* 0x0000006a6e6a7211 */ /* 0x000fc800078608ff */
[----:B------:R-:W-:-:S05]  /*8450*/  LEA.HI.X R107, R110, R107, R48, 0x1, P3 ;  /* 0x0000006b6e6b7211 */ /* 0x000fca00018f0c30 */
[----:B--2---:R0:W-:Y:S01]  /*8460*/  STG.E.128 desc[UR4][R106.64], R40 ;  /* 0x000000286a007986 */ /* 0x0041e2000c101d04 */
[----:B------:R-:W-:Y:S05]  /*8470*/  BRA `(.L_x_1575) ;  /* 0x0000000000bc7947 */ /* 0x000fea0003800000 */
.L_x_1550:
[----:B------:R-:W2:Y:S02]  /*8480*/  LDL R36, [R1+0x20] ;  /* 0x0000200001247983 */ /* 0x000ea40000100800 */
[----:B--2---:R-:W-:-:S13]  /*8490*/  R2UR UR4, R36 ;  /* 0x00000000240472ca */ /* 0x004fda00000e0000 */
[----:B------:R-:W-:-:S06]  /*84a0*/  UISETP.NE.AND UP0, UPT, UR4, 0x3, UPT ;  /* 0x000000030400788c */ /* 0x000fcc000bf05270 */
[----:B------:R-:W-:-:S13]  /*84b0*/  PLOP3.LUT P2, PT, PT, PT, UP0, 0x80, 0x0 ;  /* 0x000000000000781c */ /* 0x000fda0003f4f008 */
[----:B------:R-:W-:Y:S05]  /*84c0*/  @!P2 BRA `(.L_x_1611) ;  /* 0x000000000004a947 */ /* 0x000fea0003800000 */
[----:B------:R-:W-:Y:S01]  /*84d0*/  BPT.TRAP 0x1 ;  /* 0x000000040000795c */ /* 0x000fe20000300000 */
.L_x_1611:
[----:B------:R-:W-:Y:S01]  /*84e0*/  LEA R99, R17, R16, 0x3 ;  /* 0x0000001011637211 */ /* 0x000fe200078e18ff */
[----:B------:R-:W-:Y:S01]  /*84f0*/  IMAD R105, R25, -0x40, R2 ;  /* 0xffffffc019697824 */ /* 0x000fe200078e0202 */
[----:B------:R-:W-:Y:S01]  /*8500*/  SHF.L.U32 R109, R236, 0x1f, RZ ;  /* 0x0000001fec6d7819 */ /* 0x000fe200000006ff */
[----:B------:R-:W-:Y:S03]  /*8510*/  BSSY B1, `(.L_x_1612) ;  /* 0x0000005000017945 */ /* 0x000fe60003800000 */
[----:B------:R-:W0:Y:S01]  /*8520*/  SYNCS.PHASECHK.TRANS64.TRYWAIT P3, [R99+URZ+0x30890], R109 ;  /* 0x0308906d630075a7 */ /* 0x000e22000806017f */
[----:B------:R-:W-:-:S04]  /*8530*/  VIMNMX R105, R105, 0x40, PT ;  /* 0x0000004069697848 */ /* 0x000fc80003fe0100 */
[----:B------:R-:W-:Y:S01]  /*8540*/  ISETP.GE.AND P4, PT, R23, R105, PT ;  /* 0x000000691700720c */ /* 0x000fe20003f86270 */
[----:B0-----:R-:W-:-:S12]  /*8550*/  @!P3 BRA `(.L_x_1613) ;  /* 0x000002640058b947 */ /* 0x001fd80003800000 */
.L_x_2030:
[----:B------:R-:W-:Y:S05]  /*8560*/  BSYNC B1 ;  /* 0x0000000000017941 */ /* 0x000fea0003800000 */
.L_x_1612:
[----:B------:R-:W-:Y:S04]  /*8570*/  BSSY B1, `(.L_x_1614) ;  /* 0x000000f000017945 */ /* 0x000fe80003800000 */
[----:B------:R-:W-:Y:S05]  /*8580*/  @P4 BRA `(.L_x_1615) ;  /* 0x0000000000344947 */ /* 0x000fea0003800000 */
[----:B------:R-:W-:Y:S01]  /*8590*/  ISETP.NE.AND P5, PT, R30, RZ, PT ;  /* 0x000000ff1e00720c */ /* 0x000fe20003fa5270 */
[----:B------:R-:W-:Y:S01]  /*85a0*/  ULDC.64 UR4, c[0x0][0x208] ;  /* 0x0000820000047ab9 */ /* 0x000fe20000000a00 */
[----:B------:R-:W-:Y:S02]  /*85b0*/  ISETP.NE.AND P4, PT, R93, RZ, PT ;  /* 0x000000ff5d00720c */ /* 0x000fe40003f85270 */
[----:B------:R-:W-:-:S09]  /*85c0*/  ISETP.NE.AND P3, PT, R94, RZ, PT ;  /* 0x000000ff5e00720c */ /* 0x000fd20003f65270 */
[----:B------:R-:W1:Y:S04]  /*85d0*/  @P5 LDS.128 R36, [R102+0x20400] ;  /* 0x0204000066245984 */ /* 0x000e680000000c00 */
[----:B------:R-:W2:Y:S04]  /*85e0*/  @P3 LDS.128 R40, [R102+0x24400] ;  /* 0x0244000066283984 */ /* 0x000ea80000000c00 */
[----:B-1----:R-:W-:Y:S01]  /*85f0*/  @P5 STG.E.128 desc[UR4][R50.64], R36 ;  /* 0x0000002432005986 */ /* 0x002fe2000c101d04 */
[----:B------:R-:W-:-:S03]  /*8600*/  ISETP.NE.AND P5, PT, R95, RZ, PT ;  /* 0x000000ff5f00720c */ /* 0x000fc60003fa5270 */
[----:B------:R-:W1:Y:S04]  /*8610*/  @P4 LDS.128 R36, [R102+0x22400] ;  /* 0x0224000066244984 */ /* 0x000e680000000c00 */
[----:B--2---:R-:W-:Y:S06]  /*8620*/  @P3 STG.E.128 desc[UR4][R50.64+0x100], R40 ;  /* 0x0001002832003986 */ /* 0x004fec000c101d04 */
[----:B------:R-:W2:Y:S04]  /*8630*/  @P5 LDS.128 R44, [R102+0x26400] ;  /* 0x02640000662c5984 */ /* 0x000ea80000000c00 */
[----:B-1----:R1:W-:Y:S04]  /*8640*/  @P4 STG.E.128 desc[UR4][R50.64+0x80], R36 ;  /* 0x0000802432004986 */ /* 0x0023e8000c101d04 */
[----:B--2---:R1:W-:Y:S02]  /*8650*/  @P5 STG.E.128 desc[UR4][R50.64+0x180], R44 ;  /* 0x0001802c32005986 */ /* 0x0043e4000c101d04 */
.L_x_1615:
[----:B------:R-:W-:Y:S05]  /*8660*/  BSYNC B1 ;  /* 0x0000000000017941 */ /* 0x000fea0003800000 */
.L_x_1614:
[----:B-1----:R-:W-:-:S05]  /*8670*/  VIADD R36, R23, 0x20 ;  /* 0x0000002017247836 */ /* 0x002fca0000000000 */
[----:B------:R-:W-:-:S13]  /*8680*/  ISETP.GE.AND P3, PT, R36, R105, PT ;  /* 0x000000692400720c */ /* 0x000fda0003f66270 */
        /* <DEDUP_REMOVED lines=14> */
.L_x_1575:
[----:B------:R-:W-:Y:S05]  /*8770*/  BSYNC B0 ;  /* 0x0000000000007941 */ /* 0x000fea0003800000 */
.L_x_1549:
[----:B-1234-:R-:W1:Y:S01]  /*8780*/  S2R R36, SR_TID.X ;  /* 0x0000000000247919 */ /* 0x01ee620000002100 */
        /* <DEDUP_REMOVED lines=8> */
[----:B-1----:R-:W-:Y:S01]  /*8810*/  LOP3.LUT R36, R36, 0x7f, RZ, 0xc0, !PT ;  /* 0x0000007f24247812 */ /* 0x002fe200078ec0ff */
[----:B--2---:R1:W-:Y:S03]  /*8820*/  BAR.SYNC.DEFER_BLOCKING R108, 0x80 ;  /* 0x0002006c0000751d */ /* 0x0043e60000010000 */
[----:B------:R-:W-:-:S13]  /*8830*/  ISETP.NE.AND P3, PT, R36, RZ, PT ;  /* 0x000000ff2400720c */ /* 0x000fda0003f65270 */
[----:B------:R-:W-:-:S05]  /*8840*/  @!P3 VIADD R36, R99, 0x308a0 ;  /* 0x000308a06324b836 */ /* 0x000fca0000000000 */
[----:B------:R-:W-:-:S04]  /*8850*/  @!P3 PRMT R36, RZ, 0x654, R36 ;  /* 0x00000654ff24b816 */ /* 0x000fc80000000024 */
[----:B------:R1:W-:Y:S01]  /*8860*/  @!P3 SYNCS.ARRIVE.TRANS64.RED.A1T0 RZ, [R36+URZ], RZ ;  /* 0x000000ff24ffb9a7 */ /* 0x0003e2000810043f */
[----:B------:R-:W-:Y:S05]  /*8870*/  @!P2 BRA `(.L_x_1617) ;  /* 0x000000000004a947 */ /* 0x000fea0003800000 */
[----:B------:R-:W-:Y:S01]  /*8880*/  BPT.TRAP 0x1 ;  /* 0x000000040000795c */ /* 0x000fe20000300000 */
.L_x_1617:
[----:B------:R-:W-:Y:S05]  /*8890*/  BSYNC B0 ;  /* 0x0000000000007941 */ /* 0x000fea0003800000 */
.L_x_1616:
[----:B------:R-:W2:Y:S01]  /*88a0*/  SYNCS.PHASECHK.TRANS64.TRYWAIT P2, [R99+URZ+0x308b0], R109 ;  /* 0x0308b06d630075a7 */ /* 0x000ea2000804017f */
[----:B------:R-:W-:Y:S01]  /*88b0*/  ULDC.64 UR4, c[0x0][0x318] ;  /* 0x0000c60000047ab9 */ /* 0x000fe20000000a00 */
[----:B------:R-:W-:Y:S01]  /*88c0*/  ULDC.64 UR60, c[0x0][0x328] ;  /* 0x0000ca00003c7ab9 */ /* 0x000fe20000000a00 */
[----:B-1----:R-:W-:Y:S01]  /*88d0*/  IMAD.U32 R36, RZ, RZ, UR5 ;  /* 0x00000005ff247e24 */ /* 0x002fe2000f8e00ff */
[----:B------:R-:W-:Y:S01]  /*88e0*/  BSSY B0, `(.L_x_1618) ;  /* 0x0000007000007945 */ /* 0x000fe20003800000 */
[----:B------:R-:W-:Y:S01]  /*88f0*/  IMAD.U32 R37, RZ, RZ, UR4 ;  /* 0x00000004ff257e24 */ /* 0x000fe2000f8e00ff */
[----:B------:R-:W-:Y:S01]  /*8900*/  ISETP.GE.AND P4, PT, R23, R105, PT ;  /* 0x000000691700720c */ /* 0x000fe20003f86270 */
[----:B------:R-:W-:Y:S01]  /*8910*/  IMAD.WIDE R48, R25, 0x40, R76 ;  /* 0x0000004019307825 */ /* 0x000fe200078e024c */
[----:B------:R1:W-:Y:S04]  /*8920*/  STL [R1], R36 ;  /* 0x0000002401007387 */ /* 0x0003e80000100800 */
[----:B------:R1:W-:Y:S02]  /*8930*/  STL [R1+0x4], R37 ;  /* 0x0000042501007387 */ /* 0x0003e40000100800 */
[----:B-12---:R-:W-:Y:S05]  /*8940*/  @!P2 BRA `(.L_x_1619) ;  /* 0x000002600070a947 */ /* 0x006fea0003800000 */
.L_x_2031:
[----:B------:R-:W-:Y:S05]  /*8950*/  BSYNC B0 ;  /* 0x0000000000007941 */ /* 0x000fea0003800000 */
.L_x_1618:
[----:B------:R-:W-:Y:S04]  /*8960*/  BSSY B0, `(.L_x_1620) ;  /* 0x000001e000007945 */ /* 0x000fe80003800000 */
[----:B------:R-:W-:Y:S05]  /*8970*/  @P4 BRA `(.L_x_1621) ;  /* 0x0000000000704947 */ /* 0x000fea0003800000 */
[----:B------:R-:W2:Y:S01]  /*8980*/  LDL R37, [R1+0x4] ;  /* 0x0000040001257983 */ /* 0x000ea20000100800 */
[----:B------:R-:W-:-:S03]  /*8990*/  ULDC UR6, c[0x0][0x2f4] ;  /* 0x0000bd0000067ab9 */ /* 0x000fc60000000800 */
[----:B------:R-:W3:Y:S04]  /*89a0*/  LDL R36, [R1] ;  /* 0x0000000001247983 */ /* 0x000ee80000100800 */
[----:B------:R-:W4:Y:S04]  /*89b0*/  LDL R44, [R1+0xc] ;  /* 0x00000c00012c7983 */ /* 0x000f280000100800 */
[----:B0-----:R-:W5:Y:S01]  /*89c0*/  LDL R42, [R1+0x10] ;  /* 0x00001000012a7983 */ /* 0x001f620000100800 */
[----:B------:R-:W-:Y:S01]  /*89d0*/  ISETP.GE.AND P5, PT, R18, UR6, PT ;  /* 0x0000000612007c0c */ /* 0x000fe2000bfa6270 */
[----:B------:R-:W-:Y:S01]  /*89e0*/  IMAD R43, R49, UR60, RZ ;  /* 0x0000003c312b7c24 */ /* 0x000fe2000f8e02ff */
[----:B------:R-:W-:Y:S01]  /*89f0*/  ISETP.GE.AND P4, PT, R221, UR6, PT ;  /* 0x00000006dd007c0c */ /* 0x000fe2000bf86270 */
[----:B------:R-:W-:-:S02]  /*8a00*/  IMAD.MOV.U32 R40, RZ, RZ, R86 ;  /* 0x000000ffff287224 */ /* 0x000fc400078e0056 */
[----:B------:R-:W-:Y:S02]  /*8a10*/  IMAD.MOV.U32 R41, RZ, RZ, R98 ;  /* 0x000000ffff297224 */ /* 0x000fe400078e0062 */
[C---:B------:R-:W-:Y:S02]  /*8a20*/  IMAD R43, R48.reuse, UR61, R43 ;  /* 0x0000003d302b7c24 */ /* 0x040fe4000f8e022b */
[----:B------:R-:W-:-:S05]  /*8a30*/  IMAD.WIDE.U32 R40, R48, UR60, R40 ;  /* 0x0000003c30287c25 */ /* 0x000fca000f8e0028 */
[----:B------:R-:W-:Y:S02]  /*8a40*/  IADD3 R41, R41, R43, RZ ;  /* 0x0000002b29297210 */ /* 0x000fe40007ffe0ff */
[----:B--2---:R-:W-:Y:S02]  /*8a50*/  R2UR UR4, R37 ;  /* 0x00000000250472ca */ /* 0x004fe400000e0000 */
[----:B---3--:R-:W-:Y:S02]  /*8a60*/  R2UR UR7, R36 ;  /* 0x00000000240772ca */ /* 0x008fe400000e0000 */
[----:B------:R-:W0:Y:S09]  /*8a70*/  @!P5 LDS.128 R36, [R102+0x400] ;  /* 0x000400006624d984 */ /* 0x000e320000000c00 */
[----:B------:R-:W-:Y:S01]  /*8a80*/  LEA R50, P2, R40, UR4, 0x1 ;  /* 0x0000000428327c11 */ /* 0x000fe2000f8408ff */
[----:B------:R-:W-:-:S03]  /*8a90*/  ULDC.64 UR4, c[0x0][0x208] ;  /* 0x0000820000047ab9 */ /* 0x000fc60000000a00 */
[----:B------:R-:W-:Y:S02]  /*8aa0*/  LEA.HI.X R51, R40, UR7, R41, 0x1, P2 ;  /* 0x0000000728337c11 */ /* 0x000fe400090f0c29 */
[----:B----4-:R-:W-:-:S03]  /*8ab0*/  ISETP.GE.AND P2, PT, R44, UR6, PT ;  /* 0x000000062c007c0c */ /* 0x010fc6000bf46270 */
[----:B0-----:R-:W-:Y:S01]  /*8ac0*/  @!P5 STG.E.128 desc[UR4][R50.64], R36 ;  /* 0x000000243200d986 */ /* 0x001fe2000c101d04 */
[----:B-----5:R-:W-:-:S03]  /*8ad0*/  ISETP.GE.AND P5, PT, R42, UR6, PT ;  /* 0x000000062a007c0c */ /* 0x020fc6000bfa6270 */
[----:B------:R-:W0:Y:S06]  /*8ae0*/  @!P4 LDS.128 R36, [R102+0x2400] ;  /* 0x002400006624c984 */ /* 0x000e2c0000000c00 */
[----:B------:R-:W2:Y:S04]  /*8af0*/  @!P2 LDS.128 R40, [R102+0x4400] ;  /* 0x004400006628a984 */ /* 0x000ea80000000c00 */
[----:B------:R-:W3:Y:S04]  /*8b00*/  @!P5 LDS.128 R44, [R102+0x6400] ;  /* 0x00640000662cd984 */ /* 0x000ee80000000c00 */
[----:B0-----:R4:W-:Y:S04]  /*8b10*/  @!P4 STG.E.128 desc[UR4][R50.64+0x80], R36 ;  /* 0x000080243200c986 */ /* 0x0019e8000c101d04 */
[----:B--2---:R4:W-:Y:S04]  /*8b20*/  @!P2 STG.E.128 desc[UR4][R50.64+0x100], R40 ;  /* 0x000100283200a986 */ /* 0x0049e8000c101d04 */
[----:B---3--:R4:W-:Y:S02]  /*8b30*/  @!P5 STG.E.128 desc[UR4][R50.64+0x180], R44 ;  /* 0x0001802c3200d986 */ /* 0x0089e4000c101d04 */
.L_x_1621:
[----:B------:R-:W-:Y:S05]  /*8b40*/  BSYNC B0 ;  /* 0x0000000000007941 */ /* 0x000fea0003800000 */
.L_x_1620:
[----:B----4-:R-:W-:Y:S01]  /*8b50*/  VIADD R36, R23, 0x20 ;  /* 0x0000002017247836 */ /* 0x010fe20000000000 */
[----:B------:R-:W-:Y:S04]  /*8b60*/  BSSY B0, `(.L_x_1622) ;  /* 0x0000023000007945 */ /* 0x000fe80003800000 */
[----:B------:R-:W-:-:S13]  /*8b70*/  ISETP.GE.AND P2, PT, R36, R105, PT ;  /* 0x000000692400720c */ /* 0x000fda0003f46270 */
[----:B------:R-:W-:Y:S05]  /*8b80*/  @P2 BRA `(.L_x_1623) ;  /* 0x0000000000802947 */ /* 0x000fea0003800000 */
[----:B------:R-:W2:Y:S01]  /*8b90*/  LDL R36, [R1] ;  /* 0x0000000001247983 */ /* 0x000ea20000100800 */
[----:B------:R-:W-:-:S03]  /*8ba0*/  ULDC UR6, c[0x0][0x2f4] ;  /* 0x0000bd0000067ab9 */ /* 0x000fc60000000800 */
[----:B------:R-:W3:Y:S04]  /*8bb0*/  LDL R39, [R1+0xc] ;  /* 0x00000c0001277983 */ /* 0x000ee80000100800 */
[----:B------:R-:W4:Y:S04]  /*8bc0*/  LDL R38, [R1+0x10] ;  /* 0x0000100001267983 */ /* 0x000f280000100800 */
[----:B------:R-:W5:Y:S01]  /*8bd0*/  LDL R37, [R1+0x4] ;  /* 0x0000040001257983 */ /* 0x000f620000100800 */
[----:B------:R-:W-:Y:S01]  /*8be0*/  ISETP.GE.AND P2, PT, R18, UR6, PT ;  /* 0x0000000612007c0c */ /* 0x000fe2000bf46270 */
[----:B0-----:R-:W-:Y:S01]  /*8bf0*/  IMAD.MOV.U32 R40, RZ, RZ, R86 ;  /* 0x000000ffff287224 */ /* 0x001fe200078e0056 */
[----:B------:R-:W-:Y:S01]  /*8c00*/  IADD3 R43, P4, R48, 0x20, RZ ;  /* 0x00000020302b7810 */ /* 0x000fe20007f9e0ff */
[----:B------:R-:W-:Y:S01]  /*8c10*/  IMAD.MOV.U32 R41, RZ, RZ, R98 ;  /* 0x000000ffff297224 */ /* 0x000fe200078e0062 */
[----:B------:R-:W-:-:S03]  /*8c20*/  ISETP.GE.AND P5, PT, R221, UR6, PT ;  /* 0x00000006dd007c0c */ /* 0x000fc6000bfa6270 */
[----:B------:R-:W-:Y:S02]  /*8c30*/  IMAD.X R48, RZ, RZ, R49, P4 ;  /* 0x000000ffff307224 */ /* 0x000fe400020e0631 */
[----:B------:R-:W-:-:S04]  /*8c40*/  IMAD.WIDE.U32 R40, R43, UR60, R40 ;  /* 0x0000003c2b287c25 */ /* 0x000fc8000f8e0028 */
[----:B------:R-:W-:-:S04]  /*8c50*/  IMAD R48, R48, UR60, RZ ;  /* 0x0000003c30307c24 */ /* 0x000fc8000f8e02ff */
[----:B------:R-:W-:-:S05]  /*8c60*/  IMAD R43, R43, UR61, R48 ;  /* 0x0000003d2b2b7c24 */ /* 0x000fca000f8e0230 */
[----:B------:R-:W-:Y:S02]  /*8c70*/  IADD3 R41, R41, R43, RZ ;  /* 0x0000002b29297210 */ /* 0x000fe40007ffe0ff */
[----:B--2---:R-:W-:Y:S01]  /*8c80*/  R2UR UR7, R36 ;  /* 0x00000000240772ca */ /* 0x004fe200000e0000 */
[----:B---3--:R-:W-:Y:S02]  /*8c90*/  IMAD.MOV.U32 R44, RZ, RZ, R39 ;  /* 0x000000ffff2c7224 */ /* 0x008fe400078e0027 */
[----:B----4-:R-:W-:Y:S01]  /*8ca0*/  IMAD.MOV.U32 R42, RZ, RZ, R38 ;  /* 0x000000ffff2a7224 */ /* 0x010fe200078e0026 */
[----:B-----5:R-:W-:Y:S02]  /*8cb0*/  R2UR UR4, R37 ;  /* 0x00000000250472ca */ /* 0x020fe400000e0000 */
[----:B------:R-:W0:Y:S11]  /*8cc0*/  @!P2 LDS.128 R36, [R102+0x1400] ;  /* 0x001400006624a984 */ /* 0x000e360000000c00 */
[----:B------:R-:W-:Y:S01]  /*8cd0*/  LEA R48, P4, R40, UR4, 0x1 ;  /* 0x0000000428307c11 */ /* 0x000fe2000f8808ff */
[----:B------:R-:W-:-:S03]  /*8ce0*/  ULDC.64 UR4, c[0x0][0x208] ;  /* 0x0000820000047ab9 */ /* 0x000fc60000000a00 */
[----:B------:R-:W-:Y:S02]  /*8cf0*/  LEA.HI.X R49, R40, UR7, R41, 0x1, P4 ;  /* 0x0000000728317c11 */ /* 0x000fe4000a0f0c29 */
[----:B------:R-:W-:-:S03]  /*8d00*/  ISETP.GE.AND P4, PT, R44, UR6, PT ;  /* 0x000000062c007c0c */ /* 0x000fc6000bf86270 */
[----:B0-----:R-:W-:Y:S01]  /*8d10*/  @!P2 STG.E.128 desc[UR4][R48.64], R36 ;  /* 0x000000243000a986 */ /* 0x001fe2000c101d04 */
[----:B------:R-:W-:-:S03]  /*8d20*/  ISETP.GE.AND P2, PT, R42, UR6, PT ;  /* 0x000000062a007c0c */ /* 0x000fc6000bf46270 */
[----:B------:R-:W0:Y:S06]  /*8d30*/  @!P5 LDS.128 R36, [R102+0x3400] ;  /* 0x003400006624d984 */ /* 0x000e2c0000000c00 */
[----:B------:R-:W2:Y:S04]  /*8d40*/  @!P4 LDS.128 R40, [R102+0x5400] ;  /* 0x005400006628c984 */ /* 0x000ea80000000c00 */
[----:B------:R-:W3:Y:S04]  /*8d50*/  @!P2 LDS.128 R44, [R102+0x7400] ;  /* 0x00740000662ca984 */ /* 0x000ee80000000c00 */
[----:B0-----:R4:W-:Y:S04]  /*8d60*/  @!P5 STG.E.128 desc[UR4][R48.64+0x80], R36 ;  /* 0x000080243000d986 */ /* 0x0019e8000c101d04 */
[----:B--2---:R4:W-:Y:S04]  /*8d70*/  @!P4 STG.E.128 desc[UR4][R48.64+0x100], R40 ;  /* 0x000100283000c986 */ /* 0x0049e8000c101d04 */
[----:B---3--:R4:W-:Y:S02]  /*8d80*/  @!P2 STG.E.128 desc[UR4][R48.64+0x180], R44 ;  /* 0x0001802c3000a986 */ /* 0x0089e4000c101d04 */
.L_x_1623:
[----:B------:R-:W-:Y:S05]  /*8d90*/  BSYNC B0 ;  /* 0x0000000000007941 */ /* 0x000fea0003800000 */
.L_x_1622:
[----:B------:R-:W-:Y:S01]  /*8da0*/  @!PT LDS RZ, [RZ] ;  /* 0x00000000fffff984 */ /* 0x000fe20000000800 */
[----:B------:R-:W-:Y:S01]  /*8db0*/  @!PT LDS RZ, [RZ] ;  /* 0x00000000fffff984 */ /* 0x000fe20000000800 */
[----:B------:R-:W-:Y:S01]  /*8dc0*/  @!PT LDS RZ, [RZ] ;  /* 0x00000000fffff984 */ /* 0x000fe20000000800 */
[----:B------:R-:W-:Y:S01]  /*8dd0*/  @!PT LDS RZ, [RZ] ;  /* 0x00000000fffff984 */ /* 0x000fe20000000800 */
[----:B------:R2:W-:Y:S06]  /*8de0*/  MEMBAR.ALL.CTA ;  /* 0x0000000000007992 */ /* 0x0005ec0000008000 */
[----:B--2---:R-:W2:Y:S01]  /*8df0*/  FENCE.VIEW.ASYNC.S ;  /* 0x00000000000073c6 */ /* 0x004ea20000000000 */
[----:B01----:R-:W-:Y:S01]  /*8e00*/  @!P3 VIADD R99, R99, 0x308c0 ;  /* 0x000308c06363b836 */ /* 0x003fe20000000000 */
[----:B--2---:R0:W-:Y:S01]  /*8e10*/  BAR.SYNC.DEFER_BLOCKING R108, 0x80 ;  /* 0x0002006c0000751d */ /* 0x0041e20000010000 */
[----:B------:R-:W-:Y:S01]  /*8e20*/  ISETP.NE.AND P4, PT, R100, RZ, PT ;  /* 0x000000ff6400720c */ /* 0x000fe20003f85270 */
[----:B------:R-:W-:-:S02]  /*8e30*/  VIADD R17, R17, 0x1 ;  /* 0x0000000111117836 */ /* 0x000fc40000000000 */
[----:B------:R-:W-:Y:S02]  /*8e40*/  @!P3 PRMT R99, RZ, 0x654, R99 ;  /* 0x00000654ff63b816 */ /* 0x000fe40000000063 */
[----:B------:R-:W-:Y:S02]  /*8e50*/  PLOP3.LUT P2, PT, PT, PT, PT, 0x8, 0x0 ;  /* 0x000000000000781c */ /* 0x000fe40003f4e170 */
[----:B------:R0:W-:Y:S01]  /*8e60*/  @!P3 SYNCS.ARRIVE.TRANS64.RED.A1T0 RZ, [R99+URZ], RZ ;  /* 0x000000ff63ffb9a7 */ /* 0x0001e2000810043f */
[----:B------:R-:W-:-:S04]  /*8e70*/  ISETP.NE.AND P3, PT, R17, 0x2, PT ;  /* 0x000000021100780c */ /* 0x000fc80003f65270 */
[----:B----4-:R-:W-:Y:S02]  /*8e80*/  SEL R37, RZ, 0x1, P3 ;  /* 0x00000001ff257807 */ /* 0x010fe40001800000 */
[----:B------:R-:W-:Y:S02]  /*8e90*/  SEL R17, R17, RZ, P3 ;  /* 0x000000ff11117207 */ /* 0x000fe40001800000 */
[----:B------:R-:W-:Y:S01]  /*8ea0*/  LOP3.LUT R236, R236, R37, RZ, 0x3c, !PT ;  /* 0x00000025ecec7212 */ /* 0x000fe200078e3cff */
[----:B0-----:R-:W-:Y:S06]  /*8eb0*/  @P4 BRA `(.L_x_1624) ;  /* 0xffffffa4000c4947 */ /* 0x001fec000383ffff */
.L_x_1544:
[----:B------:R-:W2:Y:S01]  /*8ec0*/  LDL R36, [R1+0x14] ;  /* 0x0000140001247983 */ /* 0x000ea20000100800 */
[----:B------:R-:W0:Y:S01]  /*8ed0*/  LDC R0, c[0x0][0x448] ;  /* 0x00011200ff007b82 */ /* 0x000e220000000800 */
[----:B------:R-:W-:Y:S01]  /*8ee0*/  IADD3 R7, R220, 0x1, -R219 ;  /* 0x00000001dc077810 */ /* 0x000fe20007ffe8db */
[----:B------:R-:W-:Y:S06]  /*8ef0*/  BSSY B0, `(.L_x_1625) ;  /* 0x000000d000007945 */ /* 0x000fec0003800000 */
[----:B------:R-:W1:Y:S01]  /*8f00*/  LDC.64 R2, c[0x0][0x9e0] ;  /* 0x00027800ff027b82 */ /* 0x000e620000000a00 */
[----:B0-----:R-:W-:-:S02]  /*8f10*/  ISETP.NE.AND P1, PT, R0, 0x1, PT ;  /* 0x000000010000780c */ /* 0x001fc40003f25270 */
[----:B-1----:R-:W-:-:S11]  /*8f20*/  ISETP.GE.AND P3, PT, R3, 0x1, PT ;  /* 0x000000010300780c */ /* 0x002fd60003f66270 */
[----:B------:R-:W0:Y:S08]  /*8f30*/  @P1 LDC R5, c[0x0][0x44c] ;  /* 0x00011300ff051b82 */ /* 0x000e300000000800 */
[----:B------:R-:W1:Y:S01]  /*8f40*/  @P1 LDC R4, c[0x0][0x450] ;  /* 0x00011400ff041b82 */ /* 0x000e620000000800 */
[----:B--2---:R-:W-:-:S04]  /*8f50*/  VIADD R0, R36, 0x7f ;  /* 0x0000007f24007836 */ /* 0x004fc80000000000 */
[----:B0-----:R-:W-:-:S05]  /*8f60*/  @P1 IMAD.HI.U32 R5, R0, R5, RZ ;  /* 0x0000000500051227 */ /* 0x001fca00078e00ff */
[----:B-1----:R-:W-:-:S05]  /*8f70*/  @P1 SHF.R.U32.HI R0, RZ, R4, R5 ;  /* 0x00000004ff001219 */ /* 0x002fca0000011605 */
[----:B------:R-:W-:Y:S01]  /*8f80*/  IMAD.IADD R7, R7, 0x1, R0 ;  /* 0x0000000107077824 */ /* 0x000fe200078e0200 */
[----:B------:R-:W-:Y:S06]  /*8f90*/  @P2 BRA `(.L_x_1626) ;  /* 0x0000000000082947 */ /* 0x000fec0003800000 */
[----:B------:R-:W0:Y:S02]  /*8fa0*/  FENCE.VIEW.ASYNC.G ;  /* 0x00000000000073c6 */ /* 0x000e240000000100 */
[----:B0-----:R-:W-:Y:S06]  /*8fb0*/  BAR.ARV 0xc, 0x180 ;  /* 0x0306000000007b1d */ /* 0x001fec0000002000 */
.L_x_1626:
[----:B------:R-:W-:Y:S05]  /*8fc0*/  BSYNC B0 ;  /* 0x0000000000007941 */ /* 0x000fea0003800000 */
.L_x_1625:
[----:B------:R-:W-:Y:S01]  /*8fd0*/  IMAD.IADD R2, R7, 0x1, R2 ;  /* 0x0000000107027824 */ /* 0x000fe200078e0202 */
[----:B------:R-:W-:Y:S06]  /*8fe0*/  @!P3 BRA `(.L_x_1627) ;  /* 0x000000000048b947 */ /* 0x000fec0003800000 */
[C---:B------:R-:W-:Y:S01]  /*8ff0*/  ISETP.GT.AND P0, PT, R7.reuse, RZ, PT ;  /* 0x000000ff0700720c */ /* 0x040fe20003f04270 */
[----:B------:R-:W-:Y:S01]  /*9000*/  BSSY B0, `(.L_x_1628) ;  /* 0x000000e000007945 */ /* 0x000fe20003800000 */
[----:B------:R-:W-:-:S11]  /*9010*/  VIADD R0, R7, 0xffffffff ;  /* 0xffffffff07007836 */ /* 0x000fd60000000000 */
[----:B------:R-:W-:Y:S05]  /*9020*/  @P0 BRA `(.L_x_1629) ;  /* 0x00000000001c0947 */ /* 0x000fea0003800000 */
[----:B------:R-:W-:Y:S02]  /*9030*/  ISETP.NE.AND P0, PT, R3, 0x1, PT ;  /* 0x000000010300780c */ /* 0x000fe40003f05270 */
[----:B------:R-:W-:-:S11]  /*9040*/  IADD3 R7, -R7, RZ, RZ ;  /* 0x000000ff07077210 */ /* 0x000fd60007ffe1ff */
[----:B------:R-:W0:Y:S02]  /*9050*/  @P0 LDC.64 R4, c[0x0][0x9e8] ;  /* 0x00027a00ff040b82 */ /* 0x000e240000000a00 */
[----:B0-----:R-:W-:-:S05]  /*9060*/  @P0 IMAD.HI.U32 R4, R7, R4, RZ ;  /* 0x0000000407040227 */ /* 0x001fca00078e00ff */
[----:B------:R-:W-:-:S04]  /*9070*/  @P0 SHF.R.U32.HI R7, RZ, R5, R4 ;  /* 0x00000005ff070219 */ /* 0x000fc80000011604 */
[----:B------:R-:W-:Y:S01]  /*9080*/  LOP3.LUT R0, RZ, R7, RZ, 0x33, !PT ;  /* 0x00000007ff007212 */ /* 0x000fe200078e33ff */
[----:B------:R-:W-:Y:S06]  /*9090*/  BRA `(.L_x_1630) ;  /* 0x0000000000107947 */ /* 0x000fec0003800000 */
.L_x_1629:
[----:B------:R-:W-:-:S13]  /*90a0*/  ISETP.NE.AND P0, PT, R3, 0x1, PT ;  /* 0x000000010300780c */ /* 0x000fda0003f05270 */
[----:B------:R-:W0:Y:S02]  /*90b0*/  @P0 LDC.64 R4, c[0x0][0x9e8] ;  /* 0x00027a00ff040b82 */ /* 0x000e240000000a00 */
[----:B0-----:R-:W-:-:S05]  /*90c0*/  @P0 IMAD.HI.U32 R4, R0, R4, RZ ;  /* 0x0000000400040227 */ /* 0x001fca00078e00ff */
[----:B------:R-:W-:-:S07]  /*90d0*/  @P0 SHF.R.U32.HI R0, RZ, R5, R4 ;  /* 0x00000005ff000219 */ /* 0x000fce0000011604 */
.L_x_1630:
[----:B------:R-:W-:Y:S05]  /*90e0*/  BSYNC B0 ;  /* 0x0000000000007941 */ /* 0x000fea0003800000 */
.L_x_1628:
[----:B------:R-:W-:-:S05]  /*90f0*/  IMAD R5, R0, R3, R3 ;  /* 0x0000000300057224 */ /* 0x000fca00078e0203 */
[----:B------:R-:W-:-:S07]  /*9100*/  VIMNMX R2, R2, R5, PT ;  /* 0x0000000502027248 */ /* 0x000fce0003fe0100 */
.L_x_1627:
[----:B------:R-:W0:Y:S01]  /*9110*/  @P1 LDC R0, c[0x0][0x44c] ;  /* 0x00011300ff001b82 */ /* 0x000e220000000800 */
[----:B------:R-:W-:Y:S01]  /*9120*/  VIADD R2, R2, 0x3f ;  /* 0x0000003f02027836 */ /* 0x000fe20000000000 */
[----:B------:R-:W-:Y:S01]  /*9130*/  ULDC UR4, c[0x0][0x9dc] ;  /* 0x0002770000047ab9 */ /* 0x000fe20000000800 */
[----:B------:R-:W-:-:S03]  /*9140*/  IMAD.MOV.U32 R7, RZ, RZ, R36 ;  /* 0x000000ffff077224 */ /* 0x000fc600078e0024 */
[----:B------:R-:W-:Y:S02]  /*9150*/  SHF.R.S32.HI R5, RZ, 0x1f, R2 ;  /* 0x0000001fff057819 */ /* 0x000fe40000011402 */
[----:B------:R-:W1:Y:S02]  /*9160*/  @P1 LDC R9, c[0x0][0x450] ;  /* 0x00011400ff091b82 */ /* 0x000e640000000800 */
[----:B------:R-:W-:-:S04]  /*9170*/  LEA.HI R5, R5, R2, RZ, 0x6 ;  /* 0x0000000205057211 */ /* 0x000fc800078f30ff */
[----:B------:R-:W-:Y:S01]  /*9180*/  SHF.R.S32.HI R5, RZ, 0x6, R5 ;  /* 0x00000006ff057819 */ /* 0x000fe20000011405 */
[----:B0-----:R-:W-:-:S05]  /*9190*/  @P1 IMAD.HI.U32 R0, R36, R0, RZ ;  /* 0x0000000024001227 */ /* 0x001fca00078e00ff */
[----:B-1----:R-:W-:Y:S02]  /*91a0*/  @P1 SHF.R.U32.HI R7, RZ, R9, R0 ;  /* 0x00000009ff071219 */ /* 0x002fe40000011600 */
[----:B------:R-:W-:-:S03]  /*91b0*/  VIMNMX R9, R104, R5, PT ;  /* 0x0000000568097248 */ /* 0x000fc60003fe0100 */
        /* <DEDUP_REMOVED lines=13> */
.L_x_1633:
[----:B------:R-:W-:-:S13]  /*9290*/  ISETP.NE.AND P0, PT, R3, 0x1, PT ;  /* 0x000000010300780c */ /* 0x000fda0003f05270 */
[----:B------:R-:W0:Y:S02]  /*92a0*/  @P0 LDC.64 R4, c[0x0][0x9e8] ;  /* 0x00027a00ff040b82 */ /* 0x000e240000000a00 */
[----:B0-----:R-:W-:-:S05]  /*92b0*/  @P0 IMAD.HI.U32 R4, R0, R4, RZ ;  /* 0x0000000400040227 */ /* 0x001fca00078e00ff */
[----:B------:R-:W-:-:S07]  /*92c0*/  @P0 SHF.R.U32.HI R0, RZ, R5, R4 ;  /* 0x00000005ff000219 */ /* 0x000fce0000011604 */
.L_x_1634:
[----:B------:R-:W-:Y:S05]  /*92d0*/  BSYNC B0 ;  /* 0x0000000000007941 */ /* 0x000fea0003800000 */
.L_x_1632:
[----:B------:R-:W-:-:S05]  /*92e0*/  IMAD R3, R0, R3, RZ ;  /* 0x0000000300037224 */ /* 0x000fca00078e02ff */
[----:B------:R-:W-:-:S07]  /*92f0*/  VIMNMX R2, R2, R3, !PT ;  /* 0x0000000302027248 */ /* 0x000fce0007fe0100 */
.L_x_1631:
[----:B------:R-:W-:Y:S01]  /*9300*/  SHF.R.S32.HI R3, RZ, 0x1f, R2 ;  /* 0x0000001fff037819 */ /* 0x000fe20000011402 */
[----:B------:R-:W-:Y:S01]  /*9310*/  BSSY B0, `(.L_x_1635) ;  /* 0x0000027000007945 */ /* 0x000fe20003800000 */
[----:B------:R-:W-:Y:S02]  /*9320*/  IMAD.MOV.U32 R100, RZ, RZ, RZ ;  /* 0x000000ffff647224 */ /* 0x000fe400078e00ff */
[----:B------:R-:W-:-:S04]  /*9330*/  LEA.HI R3, R3, R2, RZ, 0x6 ;  /* 0x0000000203037211 */ /* 0x000fc800078f30ff */
[----:B------:R-:W-:-:S04]  /*9340*/  SHF.R.S32.HI R3, RZ, 0x6, R3 ;  /* 0x00000006ff037819 */ /* 0x000fc80000011403 */
[----:B------:R-:W-:-:S04]  /*9350*/  VIMNMX R11, RZ, R3, !PT ;  /* 0x00000003ff0b7248 */ /* 0x000fc80007fe0100 */
[----:B------:R-:W-:-:S13]  /*9360*/  ISETP.GT.AND P0, PT, R9, R11, PT ;  /* 0x0000000b0900720c */ /* 0x000fda0003f04270 */
[----:B------:R-:W-:Y:S05]  /*9370*/  @!P0 BRA `(.L_x_1636) ;  /* 0x0000000000808947 */ /* 0x000fea0003800000 */
[----:B------:R-:W2:Y:S01]  /*9380*/  LDL R0, [R1+0x4c] ;  /* 0x00004c0001007983 */ /* 0x000ea20000100800 */
[----:B------:R-:W-:Y:S01]  /*9390*/  ULDC UR4, c[0x0][0x9f0] ;  /* 0x00027c0000047ab9 */ /* 0x000fe20000000800 */
[----:B--2---:R-:W-:-:S04]  /*93a0*/  ISETP.NE.AND P0, PT, R0, RZ, PT ;  /* 0x000000ff0000720c */ /* 0x004fc80003f05270 */
[----:B------:R-:W-:-:S04]  /*93b0*/  SEL R6, R0, UR4, P0 ;  /* 0x0000000400067c07 */ /* 0x000fc80008000000 */
[-C--:B------:R-:W-:Y:S02]  /*93c0*/  IABS R5, R6.reuse ;  /* 0x0000000600057213 */ /* 0x080fe40000000000 */
[----:B------:R-:W-:Y:S02]  /*93d0*/  IADD3 R0, R6, -0x1, R9 ;  /* 0xffffffff06007810 */ /* 0x000fe40007ffe009 */
[----:B------:R-:W0:Y:S01]  /*93e0*/  I2F.RP R4, R5 ;  /* 0x0000000500047306 */ /* 0x000e220000209400 */
[----:B------:R-:W-:Y:S02]  /*93f0*/  IABS R10, R6 ;  /* 0x00000006000a7213 */ /* 0x000fe40000000000 */
[----:B------:R-:W-:-:S05]  /*9400*/  IMAD.IADD R0, R0, 0x1, -R11 ;  /* 0x0000000100007824 */ /* 0x000fca00078e0a0b */
[----:B0-----:R-:W0:Y:S02]  /*9410*/  MUFU.RCP R4, R4 ;  /* 0x0000000400047308 */ /* 0x001e240000001000 */
[----:B0-----:R-:W-:Y:S02]  /*9420*/  VIADD R2, R4, 0xffffffe ;  /* 0x0ffffffe04027836 */ /* 0x001fe40000000000 */
[----:B------:R-:W-:-:S04]  /*9430*/  IMAD.MOV R4, RZ, RZ, -R10 ;  /* 0x000000ffff047224 */ /* 0x000fc800078e0a0a */
[----:B------:R0:W1:Y:S02]  /*9440*/  F2I.FTZ.U32.TRUNC.NTZ R3, R2 ;  /* 0x0000000200037305 */ /* 0x000064000021f000 */
[----:B0-----:R-:W-:Y:S01]  /*9450*/  IMAD.MOV.U32 R2, RZ, RZ, RZ ;  /* 0x000000ffff027224 */ /* 0x001fe200078e00ff */
[----:B-1----:R-:W-:-:S05]  /*9460*/  IADD3 R8, RZ, -R3, RZ ;  /* 0x80000003ff087210 */ /* 0x002fca0007ffe0ff */
[----:B------:R-:W-:Y:S01]  /*9470*/  IMAD R7, R8, R5, RZ ;  /* 0x0000000508077224 */ /* 0x000fe200078e02ff */
[----:B------:R-:W-:Y:S02]  /*9480*/  IABS R8, R0 ;  /* 0x0000000000087213 */ /* 0x000fe40000000000 */
[----:B------:R-:W-:Y:S01]  /*9490*/  LOP3.LUT R0, R0, R6, RZ, 0x3c, !PT ;  /* 0x0000000600007212 */ /* 0x000fe200078e3cff */
[----:B------:R-:W-:-:S03]  /*94a0*/  IMAD.HI.U32 R3, R3, R7, R2 ;  /* 0x0000000703037227 */ /* 0x000fc600078e0002 */
[----:B------:R-:W-:Y:S01]  /*94b0*/  ISETP.GE.AND P2, PT, R0, RZ, PT ;  /* 0x000000ff0000720c */ /* 0x000fe20003f46270 */
        /* <DEDUP_REMOVED lines=10> */
[----:B------:R-:W-:-:S05]  /*9560*/  @!P1 LOP3.LUT R3, RZ, R6, RZ, 0x33, !PT ;  /* 0x00000006ff039212 */ /* 0x000fca00078e33ff */
[----:B------:R-:W-:-:S07]  /*9570*/  IMAD.MOV.U32 R100, RZ, RZ, R3 ;  /* 0x000000ffff647224 */ /* 0x000fce00078e0003 */
.L_x_1636:
[----:B------:R-:W-:Y:S05]  /*9580*/  BSYNC B0 ;  /* 0x0000000000007941 */ /* 0x000fea0003800000 */
.L_x_1635:
        /* <DEDUP_REMOVED lines=67> */
[----:B--2---:R-:W-:-:S05]  /*99c0*/  IMAD R0, R0, R100, R11 ;  /* 0x0000006400007224 */ /* 0x004fca00078e020b */
[----:B------:R0:W-:Y:S01]  /*99d0*/  STL [R1+0x38], R0 ;  /* 0x0000380001007387 */ /* 0x0001e20000100800 */
[----:B------:R-:W-:-:S04]  /*99e0*/  VIADDMNMX R100, R0, R100, R9, PT ;  /* 0x0000006400647246 */ /* 0x000fc80003800109 */
[----:B------:R-:W-:-:S13]  /*99f0*/  ISETP.GT.AND P1, PT, R100, R0, PT ;  /* 0x000000006400720c */ /* 0x000fda0003f24270 */
[----:B0-----:R-:W-:Y:S05]  /*9a00*/  @!P1 BRA `(.L_x_1637) ;  /* 0x0000016000889947 */ /* 0x001fea0003800000 */
[----:B------:R-:W0:Y:S01]  /*9a10*/  S2R R0, SR_TID.X ;  /* 0x0000000000007919 */ /* 0x000e220000002100 */
[----:B------:R-:W-:Y:S01]  /*9a20*/  BSSY B6, `(.L_x_1638) ;  /* 0x0000020000067945 */ /* 0x000fe20003800000 */
[----:B0-----:R-:W-:-:S05]  /*9a30*/  VIADD R0, R0, 0xffffff80 ;  /* 0xffffff8000007836 */ /* 0x001fca0000000000 */
[----:B------:R-:W-:-:S04]  /*9a40*/  SHF.R.S32.HI R3, RZ, 0x1f, R0 ;  /* 0x0000001fff037819 */ /* 0x000fc80000011400 */
[----:B------:R-:W-:-:S04]  /*9a50*/  LEA.HI R3, R3, R0, RZ, 0x7 ;  /* 0x0000000003037211 */ /* 0x000fc800078f38ff */
[----:B------:R-:W-:-:S06]  /*9a60*/  SHF.R.S32.HI R0, RZ, 0x7, R3 ;  /* 0x00000007ff007819 */ /* 0x000fcc0000011403 */
[----:B------:R-:W0:Y:S02]  /*9a70*/  SHFL.IDX PT, R0, R0, RZ, 0x1f ;  /* 0x00001fff00007589 */ /* 0x000e2400000e0000 */
[----:B0-----:R-:W-:-:S04]  /*9a80*/  LEA.HI R2, R0, R0, RZ, 0x1 ;  /* 0x0000000000027211 */ /* 0x001fc800078f08ff */
[----:B------:R-:W-:Y:S01]  /*9a90*/  LOP3.LUT R3, R2, 0x1e, RZ, 0xc0, !PT ;  /* 0x0000001e02037812 */ /* 0x000fe200078ec0ff */
[----:B------:R-:W-:-:S04]  /*9aa0*/  VIADD R2, R16, 0x10400 ;  /* 0x0001040010027836 */ /* 0x000fc80000000000 */
[----:B------:R-:W-:Y:S01]  /*9ab0*/  IMAD.IADD R3, R0, 0x1, -R3 ;  /* 0x0000000100037824 */ /* 0x000fe200078e0a03 */
[----:B------:R-:W-:-:S03]  /*9ac0*/  LOP3.LUT P0, RZ, R2, 0x3ff, RZ, 0xc0, !PT ;  /* 0x000003ff02ff7812 */ /* 0x000fc6000780c0ff */
[----:B------:R-:W-:Y:S01]  /*9ad0*/  IMAD R3, R3, 0x2000, R2 ;  /* 0x0000200003037824 */ /* 0x000fe200078e0202 */
[----:B------:R-:W-:-:S04]  /*9ae0*/  P2R R24, PR, RZ, 0x1 ;  /* 0x00000001ff187803 */ /* 0x000fc80000000000 */
[----:B------:R-:W-:-:S04]  /*9af0*/  SHF.R.U32.HI R2, RZ, 0x4, R3 ;  /* 0x00000004ff027819 */ /* 0x000fc80000011603 */
[----:B------:R-:W-:Y:S01]  /*9b00*/  LOP3.LUT R2, R2, 0x3fff, RZ, 0xc0, !PT ;  /* 0x00003fff02027812 */ /* 0x000fe200078ec0ff */
[----:B------:R-:W-:Y:S06]  /*9b10*/  @!P0 BRA `(.L_x_1639) ;  /* 0x0000000000408947 */ /* 0x000fec0003800000 */
[----:B------:R-:W-:Y:S01]  /*9b20*/  MOV R14, 0x0 ;  /* 0x00000000000e7802 */ /* 0x000fe20000000f00 */
[----:B------:R-:W-:Y:S01]  /*9b30*/  ULDC.64 UR4, c[0x4][0x1b8] ;  /* 0x01006e0000047ab9 */ /* 0x000fe20000000a00 */
[----:B------:R-:W-:Y:S01]  /*9b40*/  ULDC.64 UR6, c[0x4][0x1c0] ;  /* 0x0100700000067ab9 */ /* 0x000fe20000000a00 */
[----:B------:R-:W-:Y:S01]  /*9b50*/  MOV R4, UR4 ;  /* 0x0000000400047c02 */ /* 0x000fe20008000f00 */
[----:B------:R-:W-:Y:S01]  /*9b60*/  IMAD.U32 R5, RZ, RZ, UR5 ;  /* 0x00000005ff057e24 */ /* 0x000fe2000f8e00ff */
[----:B------:R-:W-:Y:S01]  /*9b70*/  ULDC.64 UR4, c[0x4][0x158] ;  /* 0x0100560000047ab9 */ /* 0x000fe20000000a00 */
[----:B------:R-:W0:Y:S01]  /*9b80*/  LDC.64 R14, c[0x4][R14] ;  /* 0x010000000e0e7b82 */ /* 0x000e220000000a00 */
        /* <DEDUP_REMOVED lines=8> */
[----:B0----5:R-:W-:Y:S05]  /*9c10*/  CALL.ABS.NOINC R14 ;  /* 0x000000000e007343 */ /* 0x021fea0003c00000 */
.L_x_1639:
[----:B------:R-:W-:Y:S05]  /*9c20*/  BSYNC B6 ;  /* 0x0000000000067941 */ /* 0x000fea0003800000 */
.L_x_1638:
[----:B------:R-:W-:Y:S02]  /*9c30*/  ULDC UR4, c[0x0][0x3f4] ;  /* 0x0000fd0000047ab9 */ /* 0x000fe40000000800 */
[----:B------:R-:W-:-:S13]  /*9c40*/  ISETP.LT.AND P0, PT, RZ, UR4, PT ;  /* 0x00000004ff007c0c */ /* 0x000fda000bf01270 */
[----:B------:R-:W-:Y:S05]  /*9c50*/  @P0 BRA `(.L_x_1640) ;  /* 0x0000000000400947 */ /* 0x000fea0003800000 */
[----:B------:R-:W2:Y:S02]  /*9c60*/  LDL R20, [R1+0x54] ;  /* 0x0000540001147983 */ /* 0x000ea40000100800 */
[----:B--2---:R-:W-:-:S04]  /*9c70*/  LEA.HI R0, R20, R20, RZ, 0x1 ;  /* 0x0000001414007211 */ /* 0x004fc800078f08ff */
[----:B------:R-:W-:-:S05]  /*9c80*/  LOP3.LUT R0, R0, 0xfffffffe, RZ, 0xc0, !PT ;  /* 0xfffffffe00007812 */ /* 0x000fca00078ec0ff */
[----:B------:R-:W-:-:S05]  /*9c90*/  IMAD.IADD R0, R20, 0x1, -R0 ;  /* 0x0000000114007824 */ /* 0x000fca00078e0a00 */
[----:B------:R-:W-:-:S04]  /*9ca0*/  SHF.L.U32 R3, R0, 0x1f, RZ ;  /* 0x0000001f00037819 */ /* 0x000fc800000006ff */
[----:B------:R0:W1:Y:S03]  /*9cb0*/  SYNCS.PHASECHK.TRANS64.TRYWAIT P0, [R16+URZ+0x30800], R3 ;  /* 0x03080003100075a7 */ /* 0x000066000800017f */
[----:B-1----:R-:W-:Y:S05]  /*9cc0*/  @!P0 NANOSLEEP.SYNCS 0x989680 ;  /* 0x009896800000895d */ /* 0x002fea0003900000 */
[----:B------:R-:W1:Y:S01]  /*9cd0*/  @!P0 SYNCS.PHASECHK.TRANS64 P0, [R16+URZ+0x30800], R3 ;  /* 0x03080003100085a7 */ /* 0x000e62000800007f */
[----:B------:R-:W-:Y:S04]  /*9ce0*/  BSSY B0, `(.L_x_1641) ;  /* 0x0000006000007945 */ /* 0x000fe80003800000 */
[----:B-1----:R-:W-:Y:S05]  /*9cf0*/  @P0 BRA `(.L_x_1642) ;  /* 0x0000000000100947 */ /* 0x002fea0003800000 */
.L_x_1643:
[----:B-1----:R1:W2:Y:S02]  /*9d00*/  SYNCS.PHASECHK.TRANS64.TRYWAIT P0, [R16+URZ+0x30800], R3 ;  /* 0x03080003100075a7 */ /* 0x0022a4000800017f */
[----:B--2---:R-:W-:Y:S05]  /*9d10*/  @!P0 NANOSLEEP.SYNCS 0x989680 ;  /* 0x009896800000895d */ /* 0x004fea0003900000 */
[----:B------:R-:W2:Y:S02]  /*9d20*/  @!P0 SYNCS.PHASECHK.TRANS64 P0, [R16+URZ+0x30800], R3 ;  /* 0x03080003100085a7 */ /* 0x000ea4000800007f */
[----:B--2---:R-:W-:Y:S05]  /*9d30*/  @!P0 BRA `(.L_x_1643) ;  /* 0xfffffffc00f08947 */ /* 0x004fea000383ffff */
.L_x_1642:
[----:B------:R-:W-:Y:S05]  /*9d40*/  BSYNC B0 ;  /* 0x0000000000007941 */ /* 0x000fea0003800000 */
.L_x_1641:
[----:B------:R-:W-:Y:S05]  /*9d50*/  BRA `(.L_x_1644) ;  /* 0x0000009400747947 */ /* 0x000fea0003800000 */
.L_x_1640:
[----:B------:R-:W-:Y:S01]  /*9d60*/  ISETP.NE.AND P0, PT, R24, RZ, PT ;  /* 0x000000ff1800720c */ /* 0x000fe20003f05270 */
[----:B------:R-:W-:Y:S01]  /*9d70*/  ULDC.64 UR4, c[0x0][0x3f8] ;  /* 0x0000fe0000047ab9 */ /* 0x000fe20000000a00 */
[----:B-----5:R-:W-:Y:S01]  /*9d80*/  SHF.R.S32.HI R0, RZ, 0x1f, R101 ;  /* 0x0000001fff007819 */ /* 0x020fe20000011465 */
[----:B------:R-:W-:Y:S01]  /*9d90*/  ULDC.64 UR6, c[0x0][0x408] ;  /* 0x0001020000067ab9 */ /* 0x000fe20000000a00 */
[----:B------:R-:W-:Y:S01]  /*9da0*/  IMAD.WIDE.U32 R24, R101, UR4, RZ ;  /* 0x0000000465187c25 */ /* 0x000fe2000f8e00ff */
[----:B------:R-:W-:Y:S03]  /*9db0*/  BSSY B6, `(.L_x_1645) ;  /* 0x0000019000067945 */ /* 0x000fe60003800000 */
[C---:B------:R-:W-:Y:S02]  /*9dc0*/  IMAD R4, R0.reuse, UR4, RZ ;  /* 0x0000000400047c24 */ /* 0x040fe4000f8e02ff */
[----:B------:R-:W-:-:S02]  /*9dd0*/  IMAD R0, R0, UR6, RZ ;  /* 0x0000000600007c24 */ /* 0x000fc4000f8e02ff */
[C---:B------:R-:W-:Y:S02]  /*9de0*/  IMAD R33, R101.reuse, UR5, R4 ;  /* 0x0000000565217c24 */ /* 0x040fe4000f8e0204 */
[C---:B------:R-:W-:Y:S02]  /*9df0*/  IMAD R29, R101.reuse, UR7, R0 ;  /* 0x00000007651d7c24 */ /* 0x040fe4000f8e0200 */
[----:B------:R-:W-:-:S04]  /*9e00*/  IMAD.WIDE.U32 R26, R101, UR6, RZ ;  /* 0x00000006651a7c25 */ /* 0x000fc8000f8e00ff */
[----:B------:R-:W-:Y:S02]  /*9e10*/  IMAD.IADD R33, R33, 0x1, R25 ;  /* 0x0000000121217824 */ /* 0x000fe400078e0219 */
[----:B------:R-:W-:Y:S01]  /*9e20*/  IMAD.IADD R29, R29, 0x1, R27 ;  /* 0x000000011d1d7824 */ /* 0x000fe200078e021b */
[----:B------:R-:W-:Y:S06]  /*9e30*/  @!P0 BRA `(.L_x_1646) ;  /* 0x0000000000408947 */ /* 0x000fec0003800000 */
[----:B------:R-:W-:Y:S01]  /*9e40*/  MOV R14, 0x0 ;  /* 0x00000000000e7802 */ /* 0x000fe20000000f00 */
[----:B------:R-:W-:Y:S01]  /*9e50*/  ULDC.64 UR4, c[0x4][0x1b8] ;  /* 0x01006e0000047ab9 */ /* 0x000fe20000000a00 */
[----:B------:R-:W-:Y:S01]  /*9e60*/  ULDC.64 UR6, c[0x4][0x1c0] ;  /* 0x0100700000067ab9 */ /* 0x000fe20000000a00 */
[----:B------:R-:W-:Y:S01]  /*9e70*/  IMAD.U32 R4, RZ, RZ, UR4 ;  /* 0x00000004ff047e24 */ /* 0x000fe2000f8e00ff */
[----:B------:R-:W-:Y:S01]  /*9e80*/  MOV R6, UR6 ;  /* 0x0000000600067c02 */ /* 0x000fe20008000f00 */
[----:B------:R-:W-:Y:S01]  /*9e90*/  IMAD.U32 R5, RZ, RZ, UR5 ;  /* 0x00000005ff057e24 */ /* 0x000fe2000f8e00ff */
[----:B------:R-:W0:Y:S01]  /*9ea0*/  LDC.64 R14, c[0x4][R14] ;  /* 0x010000000e0e7b82 */ /* 0x000e220000000a00 */
[----:B------:R-:W-:Y:S01]  /*9eb0*/  ULDC.64 UR4, c[0x4][0x130] ;  /* 0x01004c0000047ab9 */ /* 0x000fe20000000a00 */
        /* <DEDUP_REMOVED lines=8> */
.L_x_1646:
[----:B------:R-:W-:Y:S05]  /*9f40*/  BSYNC B6 ;  /* 0x0000000000067941 */ /* 0x000fea0003800000 */
.L_x_1645:
[----:B------:R-:W2:Y:S01]  /*9f50*/  LDL R93, [R1+0x14] ;  /* 0x00001400015d7983 */ /* 0x000ea20000100800 */
[----:B------:R-:W-:-:S03]  /*9f60*/  ULDC.U8 UR4, c[0x0][0x410] ;  /* 0x0001040000047ab9 */ /* 0x000fc60000000000 */
[----:B------:R-:W3:Y:S01]  /*9f70*/  LDL R20, [R1+0x44] ;  /* 0x0000440001147983 */ /* 0x000ee20000100800 */
[----:B------:R-:W-:Y:S01]  /*9f80*/  ISETP.NE.AND P0, PT, RZ, UR4, PT ;  /* 0x00000004ff007c0c */ /* 0x000fe2000bf05270 */
[----:B------:R-:W-:Y:S01]  /*9f90*/  BSSY B0, `(.L_x_1647) ;  /* 0x0000931000007945 */ /* 0x000fe20003800000 */
[----:B--2---:R-:W-:-:S05]  /*9fa0*/  IADD3 R0, R23, R93, RZ ;  /* 0x0000005d17007210 */ /* 0x004fca0007ffe0ff */
[----:B---3--:R-:W-:-:S06]  /*9fb0*/  IMAD R3, R20, 0x20, R0 ;  /* 0x0000002014037824 */ /* 0x008fcc00078e0200 */
[----:B------:R-:W-:Y:S05]  /*9fc0*/  @!P0 BRA `(.L_x_1648) ;  /* 0x0000004800188947 */ /* 0x000fea0003800000 */
[----:B------:R-:W0:Y:S01]  /*9fd0*/  LDC R10, c[0x0][0x448] ;  /* 0x00011200ff0a7b82 */ /* 0x000e220000000800 */
[----:B------:R-:W-:Y:S01]  /*9fe0*/  ULDC.64 UR4, c[0x0][0x3f8] ;  /* 0x0000fe0000047ab9 */ /* 0x000fe20000000a00 */
[----:B------:R-:W-:Y:S01]  /*9ff0*/  ULDC.64 UR6, c[0x0][0x408] ;  /* 0x0001020000067ab9 */ /* 0x000fe20000000a00 */
[----:B------:R-:W-:Y:S01]  /*a000*/  IMAD.MOV.U32 R32, RZ, RZ, R24 ;  /* 0x000000ffff207224 */ /* 0x000fe200078e0018 */
[----:B0-----:R-:W-:-:S13]  /*a010*/  ISETP.NE.AND P0, PT, R10, 0x1, PT ;  /* 0x000000010a00780c */ /* 0x001fda0003f05270 */
[----:B------:R-:W0:Y:S08]  /*a020*/  @P0 LDC R4, c[0x0][0x44c] ;  /* 0x00011300ff040b82 */ /* 0x000e300000000800 */
[----:B------:R-:W1:Y:S01]  /*a030*/  @P0 LDC R5, c[0x0][0x450] ;  /* 0x00011400ff050b82 */ /* 0x000e620000000800 */
[----:B0-----:R-:W-:-:S05]  /*a040*/  @P0 IMAD.HI.U32 R4, R3, R4, RZ ;  /* 0x0000000403040227 */ /* 0x001fca00078e00ff */
[----:B-1----:R-:W-:Y:S01]  /*a050*/  @P0 SHF.R.U32.HI R3, RZ, R5, R4 ;  /* 0x00000005ff030219 */ /* 0x002fe20000011604 */
[----:B------:R-:W-:Y:S02]  /*a060*/  IMAD.MOV.U32 R4, RZ, RZ, R26 ;  /* 0x000000ffff047224 */ /* 0x000fe400078e001a */
[----:B------:R-:W-:Y:S01]  /*a070*/  IMAD.MOV.U32 R5, RZ, RZ, R29 ;  /* 0x000000ffff057224 */ /* 0x000fe200078e001d */
[----:B------:R-:W-:Y:S01]  /*a080*/  SHF.R.S32.HI R6, RZ, 0x1f, R3 ;  /* 0x0000001fff067819 */ /* 0x000fe20000011403 */
[----:B------:R-:W-:-:S04]  /*a090*/  IMAD.WIDE.U32 R32, R3, UR4, R32 ;  /* 0x0000000403207c25 */ /* 0x000fc8000f8e0020 */
[C---:B------:R-:W-:Y:S02]  /*a0a0*/  IMAD R8, R6.reuse, UR4, RZ ;  /* 0x0000000406087c24 */ /* 0x040fe4000f8e02ff */
[----:B------:R-:W-:Y:S02]  /*a0b0*/  IMAD R6, R6, UR6, RZ ;  /* 0x0000000606067c24 */ /* 0x000fe4000f8e02ff */
[C---:B------:R-:W-:Y:S01]  /*a0c0*/  IMAD R7, R3.reuse, UR5, R8 ;  /* 0x0000000503077c24 */ /* 0x040fe2000f8e0208 */
[----:B------:R-:W-:Y:S01]  /*a0d0*/  ULDC.64 UR4, c[0x0][0x3e8] ;  /* 0x0000fa0000047ab9 */ /* 0x000fe20000000a00 */
[C---:B------:R-:W-:Y:S01]  /*a0e0*/  IMAD.WIDE.U32 R4, R3.reuse, UR6, R4 ;  /* 0x0000000603047c25 */ /* 0x040fe2000f8e0004 */
[----:B------:R-:W-:Y:S01]  /*a0f0*/  LEA R31, P0, R32, UR4, 0x1 ;  /* 0x00000004201f7c11 */ /* 0x000fe2000f8008ff */
[----:B------:R-:W-:Y:S02]  /*a100*/  UMOV UR4, 0xffffffff ;  /* 0xffffffff00047882 */ /* 0x000fe40000000000 */
[----:B------:R-:W-:Y:S01]  /*a110*/  IMAD R9, R3, UR7, R6 ;  /* 0x0000000703097c24 */ /* 0x000fe2000f8e0206 */
[----:B------:R-:W-:Y:S01]  /*a120*/  ULDC.64 UR6, c[0x0][0x400] ;  /* 0x0001000000067ab9 */ /* 0x000fe20000000a00 */
[----:B------:R-:W-:Y:S01]  /*a130*/  IMAD.IADD R3, R33, 0x1, R7 ;  /* 0x0000000121037824 */ /* 0x000fe200078e0207 */
[----:B------:R-:W-:Y:S01]  /*a140*/  LEA R30, P1, R4, UR6, 0x1 ;  /* 0x00000006041e7c11 */ /* 0x000fe2000f8208ff */
[----:B------:R-:W-:-:S03]  /*a150*/  IMAD.IADD R33, R5, 0x1, R9 ;  /* 0x0000000105217824 */ /* 0x000fc600078e0209 */
[----:B------:R-:W-:Y:S02]  /*a160*/  LEA.HI.X R32, R32, UR5, R3, 0x1, P0 ;  /* 0x0000000520207c11 */ /* 0x000fe400080f0c03 */
[----:B------:R-:W-:Y:S01]  /*a170*/  LEA.HI.X R33, R4, UR7, R33, 0x1, P1 ;  /* 0x0000000704217c11 */ /* 0x000fe200088f0c21 */
[----:B------:R-:W-:Y:S06]  /*a180*/  BRA.DIV UR4, `(.L_x_1649) ;  /* 0x0000024a04747947 */ /* 0x000fec000b800000 */
[----:B------:R0:W1:Y:S04]  /*a190*/  SHFL.IDX PT, R9, R32, RZ, 0x181f ;  /* 0x00181fff20097589 */ /* 0x00006800000e0000 */
[----:B------:R0:W2:Y:S04]  /*a1a0*/  SHFL.IDX PT, R8, R31, RZ, 0x181f ;  /* 0x00181fff1f087589 */ /* 0x0000a800000e0000 */
[----:B------:R0:W3:Y:S04]  /*a1b0*/  SHFL.IDX PT, R26, R33, RZ, 0x181f ;  /* 0x00181fff211a7589 */ /* 0x0000e800000e0000 */
[----:B------:R0:W4:Y:S02]  /*a1c0*/  SHFL.IDX PT, R5, R30, RZ, 0x181f ;  /* 0x00181fff1e057589 */ /* 0x00012400000e0000 */
.L_x_2037:
[----:B------:R-:W-:Y:S01]  /*a1d0*/  IMAD R3, R219, R10, RZ ;  /* 0x0000000adb037224 */ /* 0x000fe200078e02ff */
        /* <DEDUP_REMOVED lines=8> */
[----:B------:R-:W-:Y:S02]  /*a260*/  CS2R R72, SRZ ;  /* 0x0000000000487805 */ /* 0x000fe4000001ff00 */
[----:B------:R-:W-:-:S03]  /*a270*/  CS2R R76, SRZ ;  /* 0x00000000004c7805 */ /* 0x000fc6000001ff00 */
[----:B------:R-:W-:Y:S05]  /*a280*/  @P0 BRA `(.L_x_1651) ;  /* 0x0000000000bc0947 */ /* 0x000fea0003800000 */
[----:B------:R-:W3:Y:S01]  /*a290*/  LDL R4, [R1+0x70] ;  /* 0x0000700001047983 */ /* 0x000ee20000100800 */
[----:B------:R-:W-:-:S03]  /*a2a0*/  ULDC UR4, c[0x0][0x3f4] ;  /* 0x0000fd0000047ab9 */ /* 0x000fc60000000800 */
[----:B------:R-:W3:Y:S04]  /*a2b0*/  LDL R6, [R1+0x74] ;  /* 0x0000740001067983 */ /* 0x000ee80000100800 */
[----:B------:R-:W3:Y:S01]  /*a2c0*/  LDL R29, [R1+0x6c] ;  /* 0x00006c00011d7983 */ /* 0x000ee20000100800 */
[----:B------:R-:W-:Y:S02]  /*a2d0*/  ISETP.GE.AND P2, PT, R234, UR4, PT ;  /* 0x00000004ea007c0c */ /* 0x000fe4000bf46270 */
[----:B------:R-:W-:Y:S02]  /*a2e0*/  ISETP.GE.AND P1, PT, R233, UR4, PT ;  /* 0x00000004e9007c0c */ /* 0x000fe4000bf26270 */
[----:B------:R-:W-:Y:S02]  /*a2f0*/  ISETP.GE.AND P0, PT, R235, UR4, PT ;  /* 0x00000004eb007c0c */ /* 0x000fe4000bf06270 */
[----:B------:R-:W-:-:S07]  /*a300*/  ISETP.GE.AND P3, PT, R200, UR4, PT ;  /* 0x00000004c8007c0c */ /* 0x000fce000bf66270 */
[----:B------:R-:W-:-:S04]  /*a310*/  @!P2 SHF.L.U32 R12, R234, 0x1, RZ ;  /* 0x00000001ea0ca819 */ /* 0x000fc800000006ff */
[-C--:B--2---:R-:W-:Y:S01]  /*a320*/  @!P2 IADD3 R14, P4, R8, R12.reuse, RZ ;  /* 0x0000000c080ea210 */ /* 0x084fe20007f9e0ff */
[----:B------:R-:W-:Y:S01]  /*a330*/  @!P0 IMAD.SHL.U32 R27, R235, 0x2, RZ ;  /* 0x00000002eb1b8824 */ /* 0x000fe200078e00ff */
[----:B----4-:R-:W-:Y:S01]  /*a340*/  @!P2 IADD3 R12, P6, R5, R12, RZ ;  /* 0x0000000c050ca210 */ /* 0x010fe20007fde0ff */
[----:B---3--:R-:W-:Y:S02]  /*a350*/  @!P3 IMAD.MOV.U32 R7, RZ, RZ, R26 ;  /* 0x000000ffff07b224 */ /* 0x008fe400078e001a */
[----:B-1----:R-:W-:Y:S01]  /*a360*/  @!P3 IMAD.WIDE R20, R200, 0x2, R8 ;  /* 0x00000002c814b825 */ /* 0x002fe200078e0208 */
        /* <DEDUP_REMOVED lines=8> */
[----:B------:R-:W-:Y:S02]  /*a3f0*/  ULDC.64 UR6, c[0x0][0x208] ;  /* 0x0000820000067ab9 */ /* 0x000fe40000000a00 */
[----:B------:R1:W5:Y:S01]  /*a400*/  @!P3 LD.E.64 R74, desc[UR6][R20.64] ;  /* 0x00000006144ab980 */ /* 0x000362000c101b00 */
[C---:B------:R-:W-:Y:S01]  /*a410*/  @!P1 SHF.L.U64.HI R28, R233.reuse, 0x1, R4 ;  /* 0x00000001e91c9819 */ /* 0x040fe20000010204 */
[----:B------:R-:W-:Y:S01]  /*a420*/  @!P1 IMAD.SHL.U32 R4, R233, 0x2, RZ ;  /* 0x00000002e9049824 */ /* 0x000fe200078e00ff */
[----:B------:R-:W-:Y:S01]  /*a430*/  @!P2 SHF.L.U64.HI R11, R234, 0x1, R6 ;  /* 0x00000001ea0ba819 */ /* 0x000fe20000010206 */
[----:B------:R-:W-:-:S03]  /*a440*/  @!P3 IMAD.MOV.U32 R6, RZ, RZ, R5 ;  /* 0x000000ffff06b224 */ /* 0x000fc600078e0005 */
[----:B------:R-:W-:Y:S01]  /*a450*/  @!P1 IADD3 R10, P5, R8, R4, RZ ;  /* 0x00000004080a9210 */ /* 0x000fe20007fbe0ff */
[----:B------:R-:W-:Y:S02]  /*a460*/  @!P2 IMAD.X R15, R9, 0x1, R11, P4 ;  /* 0x00000001090fa824 */ /* 0x000fe400020e060b */
[----:B------:R-:W-:-:S04]  /*a470*/  @!P3 IMAD.WIDE R24, R200, 0x2, R6 ;  /* 0x00000002c818b825 */ /* 0x000fc800078e0206 */
[----:B------:R-:W-:Y:S01]  /*a480*/  @!P2 IMAD.X R13, R26, 0x1, R11, P6 ;  /* 0x000000011a0da824 */ /* 0x000fe200030e060b */
[-C--:B------:R-:W-:Y:S01]  /*a490*/  @!P0 IADD3 R6, P6, R8, R27.reuse, RZ ;  /* 0x0000001b08068210 */ /* 0x080fe20007fde0ff */
[----:B------:R1:W5:Y:S01]  /*a4a0*/  @!P3 LD.E.64 R76, desc[UR6][R24.64] ;  /* 0x00000006184cb980 */ /* 0x000362000c101b00 */
[----:B------:R-:W-:Y:S02]  /*a4b0*/  @!P1 IADD3.X R11, R9, R28, RZ, P5, !PT ;  /* 0x0000001c090b9210 */ /* 0x000fe40002ffe4ff */
[----:B------:R-:W-:Y:S01]  /*a4c0*/  @!P0 IADD3 R8, P5, R5, R27, RZ ;  /* 0x0000001b05088210 */ /* 0x000fe20007fbe0ff */
[----:B------:R1:W5:Y:S01]  /*a4d0*/  @!P2 LD.E.64 R70, desc[UR6][R14.64] ;  /* 0x000000060e46a980 */ /* 0x000362000c101b00 */
[----:B------:R-:W-:Y:S02]  /*a4e0*/  @!P0 SHF.L.U64.HI R27, R235, 0x1, R29 ;  /* 0x00000001eb1b8819 */ /* 0x000fe4000001021d */
[----:B------:R-:W-:Y:S01]  /*a4f0*/  @!P1 IADD3 R4, P4, R5, R4, RZ ;  /* 0x0000000405049210 */ /* 0x000fe20007f9e0ff */
[----:B------:R1:W5:Y:S02]  /*a500*/  @!P2 LD.E.64 R72, desc[UR6][R12.64] ;  /* 0x000000060c48a980 */ /* 0x000364000c101b00 */
[----:B------:R-:W-:-:S02]  /*a510*/  @!P0 IMAD.X R7, R9, 0x1, R27, P6 ;  /* 0x0000000109078824 */ /* 0x000fc400030e061b */
[C---:B------:R-:W-:Y:S01]  /*a520*/  @!P1 IMAD.X R5, R26.reuse, 0x1, R28, P4 ;  /* 0x000000011a059824 */ /* 0x040fe200020e061c */
[----:B------:R1:W5:Y:S01]  /*a530*/  @!P1 LD.E.64 R66, desc[UR6][R10.64] ;  /* 0x000000060a429980 */ /* 0x000362000c101b00 */
[----:B------:R-:W-:-:S03]  /*a540*/  @!P0 IMAD.X R9, R26, 0x1, R27, P5 ;  /* 0x000000011a098824 */ /* 0x000fc600028e061b */
[----:B------:R1:W5:Y:S04]  /*a550*/  @!P1 LD.E.64 R68, desc[UR6][R4.64] ;  /* 0x0000000604449980 */ /* 0x000368000c101b00 */
[----:B------:R1:W5:Y:S04]  /*a560*/  @!P0 LD.E.64 R62, desc[UR6][R6.64] ;  /* 0x00000006063e8980 */ /* 0x000368000c101b00 */
[----:B------:R1:W5:Y:S02]  /*a570*/  @!P0 LD.E.64 R64, desc[UR6][R8.64] ;  /* 0x0000000608408980 */ /* 0x000364000c101b00 */
.L_x_1651:
[----:B------:R-:W-:Y:S05]  /*a580*/  BSYNC B1 ;  /* 0x0000000000017941 */ /* 0x000fea0003800000 */
.L_x_1650:
[----:B-1---5:R-:W-:Y:S01]  /*a590*/  IMAD.MOV.U32 R4, RZ, RZ, R62 ;  /* 0x000000ffff047224 */ /* 0x022fe200078e003e */
[----:B------:R-:W-:Y:S01]  /*a5a0*/  MOV R7, R67 ;  /* 0x0000004300077202 */ /* 0x000fe20000000f00 */
[----:B----4-:R-:W-:Y:S01]  /*a5b0*/  IMAD.MOV.U32 R5, RZ, RZ, R63 ;  /* 0x000000ffff057224 */ /* 0x010fe200078e003f */
[----:B------:R-:W-:Y:S01]  /*a5c0*/  UMOV UR4, 0xffffffff ;  /* 0xffffffff00047882 */ /* 0x000fe20000000000 */
[----:B------:R-:W-:Y:S01]  /*a5d0*/  IMAD.MOV.U32 R6, RZ, RZ, R66 ;  /* 0x000000ffff067224 */ /* 0x000fe200078e0042 */
[----:B------:R-:W-:Y:S01]  /*a5e0*/  PRMT R108, R108, 0x5410, R4 ;  /* 0x000054106c6c7816 */ /* 0x000fe20000000004 */
        /* <DEDUP_REMOVED lines=13> */
[----:B------:R-:W-:-:S02]  /*a6c0*/  MOV R6, R68 ;  /* 0x0000004400067202 */ /* 0x000fc40000000f00 */
[----:B------:R-:W-:Y:S02]  /*a6d0*/  CS2R R46, SRZ ;  /* 0x00000000002e7805 */ /* 0x000fe4000001ff00 */
        /* <DEDUP_REMOVED lines=9> */
[----:B------:R-:W-:Y:S02]  /*a770*/  PRMT R95, R95, 0x5410, R6 ;  /* 0x000054105f5f7816 */ /* 0x000fe40000000006 */
[----:B------:R-:W-:Y:S01]  /*a780*/  PRMT R113, R113, 0x5410, R7 ;  /* 0x0000541071717816 */ /* 0x000fe20000000007 */
[----:B------:R-:W-:Y:S06]  /*a790*/  BRA.DIV UR4, `(.L_x_1652) ;  /* 0x0000024604647947 */ /* 0x000fec000b800000 */
[----:B------:R1:W4:Y:S04]  /*a7a0*/  SHFL.IDX PT, R9, R32, 0x1, 0x181f ;  /* 0x00381f0020097f89 */ /* 0x00032800000e0000 */
[----:B--2---:R1:W2:Y:S04]  /*a7b0*/  SHFL.IDX PT, R8, R31, 0x1, 0x181f ;  /* 0x00381f001f087f89 */ /* 0x0042a800000e0000 */
[----:B---3--:R1:W3:Y:S04]  /*a7c0*/  SHFL.IDX PT, R26, R33, 0x1, 0x181f ;  /* 0x00381f00211a7f89 */ /* 0x0082e800000e0000 */
[----:B------:R1:W0:Y:S02]  /*a7d0*/  SHFL.IDX PT, R5, R30, 0x1, 0x181f ;  /* 0x00381f001e057f89 */ /* 0x00022400000e0000 */
.L_x_2043:
[----:B------:R-:W-:Y:S01]  /*a7e0*/  VIADD R4, R0, 0x20 ;  /* 0x0000002000047836 */ /* 0x000fe20000000000 */
        /* <DEDUP_REMOVED lines=10> */
[----:B------:R-:W3:Y:S01]  /*a890*/  LDL R7, [R1+0x74] ;  /* 0x0000740001077983 */ /* 0x000ee20000100800 */
[----:B------:R-:W-:-:S03]  /*a8a0*/  ULDC UR4, c[0x0][0x3f4] ;  /* 0x0000fd0000047ab9 */ /* 0x000fc60000000800 */
[----:B------:R-:W3:Y:S04]  /*a8b0*/  LDL R6, [R1+0x70] ;  /* 0x0000700001067983 */ /* 0x000ee80000100800 */
[----:B------:R-:W3:Y:S01]  /*a8c0*/  LDL R29, [R1+0x6c] ;  /* 0x00006c00011d7983 */ /* 0x000ee20000100800 */
[----:B------:R-:W-:Y:S02]  /*a8d0*/  ISETP.GE.AND P2, PT, R234, UR4, PT ;  /* 0x00000004ea007c0c */ /* 0x000fe4000bf46270 */
[----:B------:R-:W-:Y:S02]  /*a8e0*/  CS2R R58, SRZ ;  /* 0x00000000003a7805 */ /* 0x000fe4000001ff00 */
[----:B------:R-:W-:Y:S02]  /*a8f0*/  ISETP.GE.AND P1, PT, R233, UR4, PT ;  /* 0x00000004e9007c0c */ /* 0x000fe4000bf26270 */
[----:B------:R-:W-:-:S02]  /*a900*/  CS2R R60, SRZ ;  /* 0x00000000003c7805 */ /* 0x000fc4000001ff00 */
[----:B------:R-:W-:Y:S01]  /*a910*/  ISETP.GE.AND P0, PT, R235, UR4, PT ;  /* 0x00000004eb007c0c */ /* 0x000fe2000bf06270 */
[----:B------:R-:W-:Y:S01]  /*a920*/  ULDC.64 UR6, c[0x0][0x208] ;  /* 0x0000820000067ab9 */ /* 0x000fe20000000a00 */
[----:B------:R-:W-:-:S03]  /*a930*/  ISETP.GE.AND P3, PT, R200, UR4, PT ;  /* 0x00000004c8007c0c */ /* 0x000fc6000bf66270 */
[----:B------:R-:W-:-:S04]  /*a940*/  @!P2 SHF.L.U32 R12, R234, 0x1, RZ ;  /* 0x00000001ea0ca819 */ /* 0x000fc800000006ff */
[----:B------:R-:W-:Y:S01]  /*a950*/  @!P1 IMAD.SHL.U32 R4, R233, 0x2, RZ ;  /* 0x00000002e9049824 */ /* 0x000fe200078e00ff */
[----:B--2---:R-:W-:-:S03]  /*a960*/  @!P2 IADD3 R14, P4, R8, R12, RZ ;  /* 0x0000000c080ea210 */ /* 0x004fc60007f9e0ff */
[----:B------:R-:W-:Y:S01]  /*a970*/  @!P0 IMAD.SHL.U32 R28, R235, 0x2, RZ ;  /* 0x00000002eb1c8824 */ /* 0x000fe200078e00ff */
[----:B0-----:R-:W-:Y:S01]  /*a980*/  @!P2 IADD3 R12, P6, R5, R12, RZ ;  /* 0x0000000c050ca210 */ /* 0x001fe20007fde0ff */
[----:B----4-:R-:W-:Y:S01]  /*a990*/  @!P3 IMAD.WIDE R20, R200, 0x2, R8 ;  /* 0x00000002c814b825 */ /* 0x010fe200078e0208 */
[----:B------:R-:W-:Y:S02]  /*a9a0*/  @!P1 IADD3 R10, P5, R8, R4, RZ ;  /* 0x00000004080a9210 */ /* 0x000fe40007fbe0ff */
[----:B------:R-:W-:Y:S02]  /*a9b0*/  CS2R R54, SRZ ;  /* 0x0000000000367805 */ /* 0x000fe4000001ff00 */
[----:B------:R-:W-:Y:S02]  /*a9c0*/  CS2R R56, SRZ ;  /* 0x0000000000387805 */ /* 0x000fe4000001ff00 */
[----:B------:R-:W-:Y:S02]  /*a9d0*/  CS2R R50, SRZ ;  /* 0x0000000000327805 */ /* 0x000fe4000001ff00 */
[----:B------:R-:W-:-:S02]  /*a9e0*/  CS2R R52, SRZ ;  /* 0x0000000000347805 */ /* 0x000fc4000001ff00 */
[----:B------:R-:W-:Y:S02]  /*a9f0*/  CS2R R46, SRZ ;  /* 0x00000000002e7805 */ /* 0x000fe4000001ff00 */
[----:B------:R-:W-:Y:S01]  /*aa00*/  CS2R R48, SRZ ;  /* 0x0000000000307805 */ /* 0x000fe2000001ff00 */
[----:B------:R0:W5:Y:S01]  /*aa10*/  @!P3 LD.E.64 R58, desc[UR6][R20.64] ;  /* 0x00000006143ab980 */ /* 0x000162000c101b00 */
[----:B---3--:R-:W-:Y:S01]  /*aa20*/  @!P2 SHF.L.U64.HI R11, R234, 0x1, R7 ;  /* 0x00000001ea0ba819 */ /* 0x008fe20000010207 */
[----:B------:R-:W-:Y:S01]  /*aa30*/  @!P3 IMAD.MOV.U32 R7, RZ, RZ, R26 ;  /* 0x000000ffff07b224 */ /* 0x000fe200078e001a */
[----:B------:R-:W-:Y:S01]  /*aa40*/  @!P1 SHF.L.U64.HI R27, R233, 0x1, R6 ;  /* 0x00000001e91b9819 */ /* 0x000fe20000010206 */
[----:B------:R-:W-:Y:S02]  /*aa50*/  @!P3 IMAD.MOV.U32 R6, RZ, RZ, R5 ;  /* 0x000000ffff06b224 */ /* 0x000fe400078e0005 */
[----:B------:R-:W-:Y:S01]  /*aa60*/  @!P2 IMAD.X R15, R9, 0x1, R11, P4 ;  /* 0x00000001090fa824 */ /* 0x000fe200020e060b */
[----:B------:R-:W-:Y:S01]  /*aa70*/  @!P1 IADD3 R4, P4, R5, R4, RZ ;  /* 0x0000000405049210 */ /* 0x000fe20007f9e0ff */
[----:B------:R-:W-:-:S03]  /*aa80*/  @!P3 IMAD.WIDE R24, R200, 0x2, R6 ;  /* 0x00000002c818b825 */ /* 0x000fc600078e0206 */
[----:B------:R0:W5:Y:S01]  /*aa90*/  @!P2 LD.E.64 R54, desc[UR6][R14.64] ;  /* 0x000000060e36a980 */ /* 0x000162000c101b00 */
[----:B------:R-:W-:Y:S01]  /*aaa0*/  @!P2 IMAD.X R13, R26, 0x1, R11, P6 ;  /* 0x000000011a0da824 */ /* 0x000fe200030e060b */
[-C--:B------:R-:W-:Y:S02]  /*aab0*/  @!P0 IADD3 R6, P6, R8, R28.reuse, RZ ;  /* 0x0000001c08068210 */ /* 0x080fe40007fde0ff */
[----:B------:R-:W-:Y:S01]  /*aac0*/  @!P1 IADD3.X R11, R9, R27, RZ, P5, !PT ;  /* 0x0000001b090b9210 */ /* 0x000fe20002ffe4ff */
[----:B------:R0:W5:Y:S01]  /*aad0*/  @!P3 LD.E.64 R60, desc[UR6][R24.64] ;  /* 0x00000006183cb980 */ /* 0x000162000c101b00 */
[----:B------:R-:W-:Y:S02]  /*aae0*/  @!P0 IADD3 R8, P5, R5, R28, RZ ;  /* 0x0000001c05088210 */ /* 0x000fe40007fbe0ff */
[----:B------:R-:W-:Y:S01]  /*aaf0*/  @!P0 SHF.L.U64.HI R28, R235, 0x1, R29 ;  /* 0x00000001eb1c8819 */ /* 0x000fe2000001021d */
[C---:B------:R-:W-:Y:S01]  /*ab00*/  @!P1 IMAD.X R5, R26.reuse, 0x1, R27, P4 ;  /* 0x000000011a059824 */ /* 0x040fe200020e061b */
[----:B------:R0:W5:Y:S03]  /*ab10*/  @!P2 LD.E.64 R56, desc[UR6][R12.64] ;  /* 0x000000060c38a980 */ /* 0x000166000c101b00 */
[--C-:B------:R-:W-:Y:S01]  /*ab20*/  @!P0 IMAD.X R7, R9, 0x1, R28.reuse, P6 ;  /* 0x0000000109078824 */ /* 0x100fe200030e061c */
[----:B------:R0:W5:Y:S01]  /*ab30*/  @!P1 LD.E.64 R50, desc[UR6][R10.64] ;  /* 0x000000060a329980 */ /* 0x000162000c101b00 */
[----:B------:R-:W-:-:S03]  /*ab40*/  @!P0 IMAD.X R9, R26, 0x1, R28, P5 ;  /* 0x000000011a098824 */ /* 0x000fc600028e061c */
[----:B------:R0:W5:Y:S04]  /*ab50*/  @!P1 LD.E.64 R52, desc[UR6][R4.64] ;  /* 0x0000000604349980 */ /* 0x000168000c101b00 */
[----:B------:R0:W5:Y:S04]  /*ab60*/  @!P0 LD.E.64 R46, desc[UR6][R6.64] ;  /* 0x00000006062e8980 */ /* 0x000168000c101b00 */
[----:B------:R0:W5:Y:S02]  /*ab70*/  @!P0 LD.E.64 R48, desc[UR6][R8.64] ;  /* 0x0000000608308980 */ /* 0x000164000c101b00 */
.L_x_1654:
[----:B------:R-:W-:Y:S05]  /*ab80*/  BSYNC B1 ;  /* 0x0000000000017941 */ /* 0x000fea0003800000 */
.L_x_1653:
[----:B0----5:R-:W-:Y:S01]  /*ab90*/  IMAD.MOV.U32 R4, RZ, RZ, R46 ;  /* 0x000000ffff047224 */ /* 0x021fe200078e002e */
[----:B------:R-:W-:Y:S01]  /*aba0*/  MOV R7, R51 ;  /* 0x0000003300077202 */ /* 0x000fe20000000f00 */
[----:B------:R-:W-:Y:S01]  /*abb0*/  IMAD.MOV.U32 R5, RZ, RZ, R47 ;  /* 0x000000ffff057224 */ /* 0x000fe200078e002f */
[----:B------:R-:W-:Y:S01]  /*abc0*/  UMOV UR4, 0xffffffff ;  /* 0xffffffff00047882 */ /* 0x000fe20000000000 */
[----:B------:R-:W-:-:S03]  /*abd0*/  IMAD.MOV.U32 R6, RZ, RZ, R50 ;  /* 0x000000ffff067224 */ /* 0x000fc600078e0032 */
[----:B------:R-:W-:Y:S01]  /*abe0*/  PRMT R88, R5, 0x5410, R4 ;  /* 0x0000541005587816 */ /* 0x000fe20000000004 */
[----:B------:R-:W-:Y:S01]  /*abf0*/  IMAD.MOV.U32 R4, RZ, RZ, R54 ;  /* 0x000000ffff047224 */ /* 0x000fe200078e0036 */
[----:B------:R-:W-:Y:S01]  /*ac00*/  PRMT R96, R6, 0x5410, R7 ;  /* 0x0000541006607816 */ /* 0x000fe20000000007 */
[----:B------:R-:W-:Y:S02]  /*ac10*/  IMAD.MOV.U32 R5, RZ, RZ, R55 ;  /* 0x000000ffff057224 */ /* 0x000fe400078e0037 */
[----:B------:R-:W-:Y:S02]  /*ac20*/  IMAD.MOV.U32 R6, RZ, RZ, R58 ;  /* 0x000000ffff067224 */ /* 0x000fe400078e003a */
[----:B------:R-:W-:Y:S01]  /*ac30*/  IMAD.MOV.U32 R7, RZ, RZ, R59 ;  /* 0x000000ffff077224 */ /* 0x000fe200078e003b */
[----:B------:R-:W-:Y:S01]  /*ac40*/  PRMT R102, R4, 0x5410, R5 ;  /* 0x0000541004667816 */ /* 0x000fe20000000005 */
[----:B------:R-:W-:Y:S02]  /*ac50*/  IMAD.MOV.U32 R4, RZ, RZ, R48 ;  /* 0x000000ffff047224 */ /* 0x000fe400078e0030 */
[----:B------:R-:W-:Y:S01]  /*ac60*/  IMAD.MOV.U32 R5, RZ, RZ, R49 ;  /* 0x000000ffff057224 */ /* 0x000fe200078e0031 */
[----:B------:R-:W-:Y:S01]  /*ac70*/  PRMT R105, R6, 0x5410, R7 ;  /* 0x0000541006697816 */ /* 0x000fe20000000007 */
[----:B------:R-:W-:Y:S01]  /*ac80*/  IMAD.MOV.U32 R7, RZ, RZ, R53 ;  /* 0x000000ffff077224 */ /* 0x000fe200078e0035 */
[----:B------:R-:W-:-:S02]  /*ac90*/  MOV R6, R52 ;  /* 0x0000003400067202 */ /* 0x000fc40000000f00 */
[----:B------:R-:W-:Y:S01]  /*aca0*/  PRMT R87, R5, 0x5410, R4 ;  /* 0x0000541005577816 */ /* 0x000fe20000000004 */
[----:B------:R-:W-:Y:S01]  /*acb0*/  IMAD.MOV.U32 R4, RZ, RZ, R56 ;  /* 0x000000ffff047224 */ /* 0x000fe200078e0038 */
[----:B------:R-:W-:Y:S01]  /*acc0*/  PRMT R97, R6, 0x5410, R7 ;  /* 0x0000541006617816 */ /* 0x000fe20000000007 */
[----:B------:R-:W-:Y:S02]  /*acd0*/  IMAD.MOV.U32 R5, RZ, RZ, R57 ;  /* 0x000000ffff057224 */ /* 0x000fe400078e0039 */
[----:B------:R-:W-:Y:S02]  /*ace0*/  IMAD.MOV.U32 R6, RZ, RZ, R60 ;  /* 0x000000ffff067224 */ /* 0x000fe400078e003c */
[----:B------:R-:W-:Y:S01]  /*acf0*/  IMAD.MOV.U32 R7, RZ, RZ, R61 ;  /* 0x000000ffff077224 */ /* 0x000fe200078e003d */
[----:B------:R-:W-:-:S04]  /*ad00*/  PRMT R103, R4, 0x5410, R5 ;  /* 0x0000541004677816 */ /* 0x000fc80000000005 */
[----:B------:R-:W-:Y:S01]  /*ad10*/  PRMT R106, R6, 0x5410, R7 ;  /* 0x00005410066a7816 */ /* 0x000fe20000000007 */
[----:B------:R-:W-:Y:S06]  /*ad20*/  BRA.DIV UR4, `(.L_x_1655) ;  /* 0x0000024204747947 */ /* 0x000fec000b800000 */
[----:B----4-:R0:W4:Y:S04]  /*ad30*/  SHFL.IDX PT, R9, R32, 0x2, 0x181f ;  /* 0x00581f0020097f89 */ /* 0x01012800000e0000 */
[----:B--2---:R0:W2:Y:S04]  /*ad40*/  SHFL.IDX PT, R8, R31, 0x2, 0x181f ;  /* 0x00581f001f087f89 */ /* 0x0040a800000e0000 */
[----:B------:R0:W0:Y:S04]  /*ad50*/  SHFL.IDX PT, R78, R33, 0x2, 0x181f ;  /* 0x00581f00214e7f89 */ /* 0x00002800000e0000 */
[----:B------:R0:W0:Y:S02]  /*ad60*/  SHFL.IDX PT, R5, R30, 0x2, 0x181f ;  /* 0x00581f001e057f89 */ /* 0x00002400000e0000 */
.L_x_2049:
[----:B------:R-:W-:Y:S01]  /*ad70*/  VIADD R4, R0, 0x40 ;  /* 0x0000004000047836 */ /* 0x000fe20000000000 */
[----:B------:R-:W-:Y:S01]  /*ad80*/  BSSY B1, `(.L_x_1656) ;  /* 0x000003a000017945 */ /* 0x000fe20003800000 */
[----:B------:R-:W-:Y:S02]  /*ad90*/  CS2R R28, SRZ ;  /* 0x00000000001c7805 */ /* 0x000fe4000001ff00 */
[----:B------:R-:W-:Y:S02]  /*ada0*/  CS2R R34, SRZ ;  /* 0x0000000000227805 */ /* 0x000fe4000001ff00 */
[----:B------:R-:W-:Y:S02]  /*adb0*/  CS2R R38, SRZ ;  /* 0x0000000000267805 */ /* 0x000fe4000001ff00 */
[----:B------:R-:W-:Y:S02]  /*adc0*/  ISETP.GE.AND P0, PT, R4, R3, PT ;  /* 0x000000030400720c */ /* 0x000fe40003f06270 */
[----:B------:R-:W-:-:S02]  /*add0*/  CS2R R42, SRZ ;  /* 0x00000000002a7805 */ /* 0x000fc4000001ff00 */
[----:B---3--:R-:W-:Y:S02]  /*ade0*/  CS2R R26, SRZ ;  /* 0x00000000001a7805 */ /* 0x008fe4000001ff00 */
        /* <DEDUP_REMOVED lines=46> */
[----:B------:R-:W-:Y:S01]  /*b0d0*/  @!P0 IMAD.X R9, R78, 0x1, R27, P5 ;  /* 0x000000014e098824 */ /* 0x000fe200028e061b */
[----:B------:R-:W-:-:S02]  /*b0e0*/  CS2R R26, SRZ ;  /* 0x00000000001a7805 */ /* 0x000fc4000001ff00 */
[----:B------:R0:W5:Y:S04]  /*b0f0*/  @!P1 LD.E.64 R36, desc[UR6][R4.64] ;  /* 0x0000000604249980 */ /* 0x000168000c101b00 */
[----:B------:R0:W5:Y:S04]  /*b100*/  @!P0 LD.E.64 R28, desc[UR6][R6.64] ;  /* 0x00000006061c8980 */ /* 0x000168000c101b00 */
[----:B------:R0:W5:Y:S02]  /*b110*/  @!P0 LD.E.64 R26, desc[UR6][R8.64] ;  /* 0x00000006081a8980 */ /* 0x000164000c101b00 */
.L_x_1657:
[----:B------:R-:W-:Y:S05]  /*b120*/  BSYNC B1 ;  /* 0x0000000000017941 */ /* 0x000fea0003800000 */
.L_x_1656:
        /* <DEDUP_REMOVED lines=23> */
[----:B------:R-:W-:-:S02]  /*b2a0*/  PRMT R101, R5, 0x5410, R4 ;  /* 0x0000541005657816 */ /* 0x000fc40000000004 */
[----:B------:R-:W-:Y:S02]  /*b2b0*/  CS2R R4, SRZ ;  /* 0x0000000000047805 */ /* 0x000fe4000001ff00 */
[----:B------:R-:W-:Y:S01]  /*b2c0*/  PRMT R90, R7, 0x5410, R6 ;  /* 0x00005410075a7816 */ /* 0x000fe20000000006 */
[----:B------:R-:W-:Y:S06]  /*b2d0*/  BRA.DIV UR4, `(.L_x_1658) ;  /* 0x0000023e047c7947 */ /* 0x000fec000b800000 */
[----:B------:R0:W3:Y:S04]  /*b2e0*/  SHFL.IDX PT, R79, R32, 0x3, 0x181f ;  /* 0x00781f00204f7f89 */ /* 0x0000e800000e0000 */
[----:B----4-:R0:W4:Y:S04]  /*b2f0*/  SHFL.IDX PT, R9, R31, 0x3, 0x181f ;  /* 0x00781f001f097f89 */ /* 0x01012800000e0000 */
[----:B------:R0:W0:Y:S04]  /*b300*/  SHFL.IDX PT, R80, R33, 0x3, 0x181f ;  /* 0x00781f0021507f89 */ /* 0x00002800000e0000 */
[----:B------:R0:W0:Y:S02]  /*b310*/  SHFL.IDX PT, R78, R30, 0x3, 0x181f ;  /* 0x00781f001e4e7f89 */ /* 0x00002400000e0000 */
.L_x_2055:
[----:B------:R-:W5:Y:S01]  /*b320*/  LDL R6, [R1+0x54] ;  /* 0x0000540001067983 */ /* 0x000f620000100800 */
[----:B------:R-:W-:Y:S01]  /*b330*/  VIADD R0, R0, 0x60 ;  /* 0x0000006000007836 */ /* 0x000fe20000000000 */
[----:B------:R-:W-:Y:S01]  /*b340*/  BSSY B1, `(.L_x_1659) ;  /* 0x000003f000017945 */ /* 0x000fe20003800000 */
[----:B------:R-:W-:Y:S02]  /*b350*/  CS2R R12, SRZ ;  /* 0x00000000000c7805 */ /* 0x000fe4000001ff00 */
[----:B------:R-:W-:Y:S02]  /*b360*/  CS2R R20, SRZ ;  /* 0x0000000000147805 */ /* 0x000fe4000001ff00 */
[----:B01----:R-:W-:Y:S02]  /*b370*/  CS2R R30, SRZ ;  /* 0x00000000001e7805 */ /* 0x003fe4000001ff00 */
[----:B------:R-:W-:Y:S02]  /*b380*/  ISETP.GE.AND P0, PT, R0, R3, PT ;  /* 0x000000030000720c */ /* 0x000fe40003f06270 */
[----:B------:R-:W-:-:S02]  /*b390*/  CS2R R14, SRZ ;  /* 0x00000000000e7805 */ /* 0x000fc4000001ff00 */
[----:B------:R-:W-:Y:S02]  /*b3a0*/  CS2R R24, SRZ ;  /* 0x0000000000187805 */ /* 0x000fe4000001ff00 */
[----:B------:R-:W-:Y:S02]  /*b3b0*/  CS2R R32, SRZ ;  /* 0x0000000000207805 */ /* 0x000fe4000001ff00 */
[----:B-----5:R-:W-:-:S04]  /*b3c0*/  LEA.HI R81, R6, R6, RZ, 0x1 ;  /* 0x0000000606517211 */ /* 0x020fc800078f08ff */
[----:B------:R-:W-:-:S04]  /*b3d0*/  LOP3.LUT R81, R81, 0xfffffffe, RZ, 0xc0, !PT ;  /* 0xfffffffe51517812 */ /* 0x000fc800078ec0ff */
[----:B------:R-:W-:Y:S02]  /*b3e0*/  IADD3 R81, R6, -R81, RZ ;  /* 0x8000005106517210 */ /* 0x000fe40007ffe0ff */
[----:B------:R-:W-:Y:S02]  /*b3f0*/  CS2R R6, SRZ ;  /* 0x0000000000067805 */ /* 0x000fe4000001ff00 */
[----:B------:R-:W-:Y:S01]  /*b400*/  SHF.L.U32 R81, R81, 0x1f, RZ ;  /* 0x0000001f51517819 */ /* 0x000fe200000006ff */
[----:B------:R-:W-:Y:S06]  /*b410*/  @P0 BRA `(.L_x_1660) ;  /* 0x0000000000c40947 */ /* 0x000fec0003800000 */
[----:B------:R-:W3:Y:S01]  /*b420*/  LDL R10, [R1+0x74] ;  /* 0x00007400010a7983 */ /* 0x000ee20000100800 */
[----:B------:R-:W-:-:S03]  /*b430*/  ULDC UR4, c[0x0][0x3f4] ;  /* 0x0000fd0000047ab9 */ /* 0x000fc60000000800 */
[----:B--2---:R-:W2:Y:S04]  /*b440*/  LDL R8, [R1+0x70] ;  /* 0x0000700001087983 */ /* 0x004ea80000100800 */
[----:B------:R-:W2:Y:S01]  /*b450*/  LDL R86, [R1+0x6c] ;  /* 0x00006c0001567983 */ /* 0x000ea20000100800 */
[----:B------:R-:W-:Y:S02]  /*b460*/  ISETP.GE.AND P2, PT, R234, UR4, PT ;  /* 0x00000004ea007c0c */ /* 0x000fe4000bf46270 */
[----:B------:R-:W-:Y:S02]  /*b470*/  CS2R R32, SRZ ;  /* 0x0000000000207805 */ /* 0x000fe4000001ff00 */
[----:B------:R-:W-:Y:S01]  /*b480*/  ISETP.GE.AND P3, PT, R200, UR4, PT ;  /* 0x00000004c8007c0c */ /* 0x000fe2000bf66270 */
[----:B------:R-:W-:Y:S01]  /*b490*/  ULDC.64 UR6, c[0x0][0x208] ;  /* 0x0000820000067ab9 */ /* 0x000fe20000000a00 */
[----:B------:R-:W-:-:S02]  /*b4a0*/  ISETP.GE.AND P1, PT, R233, UR4, PT ;  /* 0x00000004e9007c0c */ /* 0x000fc4000bf26270 */
[----:B------:R-:W-:Y:S02]  /*b4b0*/  CS2R R30, SRZ ;  /* 0x00000000001e7805 */ /* 0x000fe4000001ff00 */
[----:B------:R-:W-:-:S03]  /*b4c0*/  ISETP.GE.AND P0, PT, R235, UR4, PT ;  /* 0x00000004eb007c0c */ /* 0x000fc6000bf06270 */
[----:B------:R-:W-:-:S04]  /*b4d0*/  @!P2 IMAD.SHL.U32 R6, R234, 0x2, RZ ;  /* 0x00000002ea06a824 */ /* 0x000fc800078e00ff */
[----:B------:R-:W-:Y:S01]  /*b4e0*/  @!P3 MOV R11, R80 ;  /* 0x00000050000bb202 */ /* 0x000fe20000000f00 */
[----:B----4-:R-:W-:Y:S01]  /*b4f0*/  @!P3 IMAD.MOV.U32 R14, RZ, RZ, R9 ;  /* 0x000000ffff0eb224 */ /* 0x010fe200078e0009 */
[-C--:B------:R-:W-:Y:S01]  /*b500*/  @!P2 IADD3 R12, P4, R9, R6.reuse, RZ ;  /* 0x00000006090ca210 */ /* 0x080fe20007f9e0ff */
[----:B---3--:R-:W-:Y:S01]  /*b510*/  @!P3 IMAD.MOV.U32 R15, RZ, RZ, R79 ;  /* 0x000000ffff0fb224 */ /* 0x008fe200078e004f */
[----:B------:R-:W-:Y:S02]  /*b520*/  @!P2 IADD3 R6, P6, R78, R6, RZ ;  /* 0x000000064e06a210 */ /* 0x000fe40007fde0ff */
[----:B------:R-:W-:Y:S02]  /*b530*/  @!P0 IMAD.SHL.U32 R24, R235, 0x2, RZ ;  /* 0x00000002eb188824 */ /* 0x000fe400078e00ff */
[----:B------:R-:W-:-:S05]  /*b540*/  @!P3 IMAD.WIDE R14, R200, 0x2, R14 ;  /* 0x00000002c80eb825 */ /* 0x000fca00078e020e */
[----:B------:R-:W5:Y:S01]  /*b550*/  @!P3 LD.E.64 R30, desc[UR6][R14.64] ;  /* 0x000000060e1eb980 */ /* 0x000f62000c101b00 */
[----:B------:R-:W-:Y:S01]  /*b560*/  @!P2 SHF.L.U64.HI R5, R234, 0x1, R10 ;  /* 0x00000001ea05a819 */ /* 0x000fe2000001020a */
[----:B------:R-:W-:Y:S01]  /*b570*/  @!P3 IMAD.MOV.U32 R10, RZ, RZ, R78 ;  /* 0x000000ffff0ab224 */ /* 0x000fe200078e004e */
[----:B--2---:R-:W-:-:S03]  /*b580*/  @!P1 SHF.L.U64.HI R0, R233, 0x1, R8 ;  /* 0x00000001e9009819 */ /* 0x004fc60000010208 */
[----:B------:R-:W-:-:S04]  /*b590*/  @!P3 IMAD.WIDE R20, R200, 0x2, R10 ;  /* 0x00000002c814b825 */ /* 0x000fc800078e020a */
[----:B------:R-:W-:Y:S01]  /*b5a0*/  @!P1 IMAD.SHL.U32 R8, R233, 0x2, RZ ;  /* 0x00000002e9089824 */ /* 0x000fe200078e00ff */
[----:B------:R0:W5:Y:S01]  /*b5b0*/  @!P3 LD.E.64 R32, desc[UR6][R20.64] ;  /* 0x000000061420b980 */ /* 0x000162000c101b00 */
[--C-:B------:R-:W-:Y:S02]  /*b5c0*/  @!P2 IMAD.X R13, R79, 0x1, R5.reuse, P4 ;  /* 0x000000014f0da824 */ /* 0x100fe400020e0605 */
[----:B------:R-:W-:Y:S01]  /*b5d0*/  @!P2 IMAD.X R7, R80, 0x1, R5, P6 ;  /* 0x000000015007a824 */ /* 0x000fe200030e0605 */
[CC--:B------:R-:W-:Y:S02]  /*b5e0*/  @!P1 IADD3 R4, P5, R9.reuse, R8.reuse, RZ ;  /* 0x0000000809049210 */ /* 0x0c0fe40007fbe0ff */
[----:B------:R-:W-:Y:S02]  /*b5f0*/  @!P1 IADD3 R8, P4, R78, R8, RZ ;  /* 0x000000084e089210 */ /* 0x000fe40007f9e0ff */
[----:B------:R-:W-:Y:S01]  /*b600*/  @!P0 IADD3 R10, P6, R9, R24, RZ ;  /* 0x00000018090a8210 */ /* 0x000fe20007fde0ff */
[----:B------:R-:W-:Y:S01]  /*b610*/  @!P1 IMAD.X R5, R79, 0x1, R0, P5 ;  /* 0x000000014f059824 */ /* 0x000fe200028e0600 */
[----:B0-----:R-:W-:-:S02]  /*b620*/  CS2R R20, SRZ ;  /* 0x0000000000147805 */ /* 0x001fc4000001ff00 */
[----:B------:R-:W-:Y:S02]  /*b630*/  @!P0 IADD3 R78, P5, R78, R24, RZ ;  /* 0x000000184e4e8210 */ /* 0x000fe40007fbe0ff */
[----:B------:R-:W-:Y:S02]  /*b640*/  CS2R R24, SRZ ;  /* 0x0000000000187805 */ /* 0x000fe4000001ff00 */
[----:B------:R-:W-:Y:S01]  /*b650*/  @!P0 SHF.L.U64.HI R14, R235, 0x1, R86 ;  /* 0x00000001eb0e8819 */ /* 0x000fe20000010256 */
[----:B------:R0:W5:Y:S04]  /*b660*/  @!P2 LD.E.64 R20, desc[UR6][R12.64] ;  /* 0x000000060c14a980 */ /* 0x000168000c101b00 */
[--C-:B------:R-:W-:Y:S02]  /*b670*/  @!P0 IMAD.X R11, R79, 0x1, R14.reuse, P6 ;  /* 0x000000014f0b8824 */ /* 0x100fe400030e060e */
[----:B------:R-:W-:Y:S01]  /*b680*/  @!P0 IMAD.X R79, R80, 0x1, R14, P5 ;  /* 0x00000001504f8824 */ /* 0x000fe200028e060e */
[----:B------:R1:W5:Y:S01]  /*b690*/  @!P2 LD.E.64 R24, desc[UR6][R6.64] ;  /* 0x000000060618a980 */ /* 0x000362000c101b00 */
[----:B0-----:R-:W-:-:S02]  /*b6a0*/  CS2R R12, SRZ ;  /* 0x00000000000c7805 */ /* 0x001fc4000001ff00 */
[----:B------:R-:W-:Y:S01]  /*b6b0*/  CS2R R14, SRZ ;  /* 0x00000000000e7805 */ /* 0x000fe2000001ff00 */
[----:B------:R-:W-:Y:S01]  /*b6c0*/  @!P1 IMAD.X R9, R80, 0x1, R0, P4 ;  /* 0x0000000150099824 */ /* 0x000fe200020e0600 */
[----:B-1----:R-:W-:Y:S02]  /*b6d0*/  CS2R R6, SRZ ;  /* 0x0000000000067805 */ /* 0x002fe4000001ff00 */
[----:B------:R0:W5:Y:S04]  /*b6e0*/  @!P1 LD.E.64 R12, desc[UR6][R4.64] ;  /* 0x00000006040c9980 */ /* 0x000168000c101b00 */
[----:B------:R1:W5:Y:S04]  /*b6f0*/  @!P1 LD.E.64 R14, desc[UR6][R8.64] ;  /* 0x00000006080e9980 */ /* 0x000368000c101b00 */
[----:B------:R1:W5:Y:S01]  /*b700*/  @!P0 LD.E.64 R6, desc[UR6][R78.64] ;  /* 0x000000064e068980 */ /* 0x000362000c101b00 */
[----:B0-----:R-:W-:-:S06]  /*b710*/  CS2R R4, SRZ ;  /* 0x0000000000047805 */ /* 0x001fcc000001ff00 */
[----:B------:R1:W5:Y:S02]  /*b720*/  @!P0 LD.E.64 R4, desc[UR6][R10.64] ;  /* 0x000000060a048980 */ /* 0x000364000c101b00 */
.L_x_1660:
[----:B------:R-:W-:Y:S05]  /*b730*/  BSYNC B1 ;  /* 0x0000000000017941 */ /* 0x000fea0003800000 */
.L_x_1659:
[----:B------:R-:W0:Y:S01]  /*b740*/  SYNCS.PHASECHK.TRANS64.TRYWAIT P0, [R16+URZ+0x30800], R81 ;  /* 0x03080051100075a7 */ /* 0x000e22000800017f */
[----:B-12--5:R-:W-:Y:S01]  /*b750*/  IMAD.MOV.U32 R8, RZ, RZ, R12 ;  /* 0x000000ffff087224 */ /* 0x026fe200078e000c */
[----:B------:R-:W-:Y:S01]  /*b760*/  MOV R10, R4 ;  /* 0x00000004000a7202 */ /* 0x000fe20000000f00 */
[----:B------:R-:W-:Y:S01]  /*b770*/  IMAD.MOV.U32 R0, RZ, RZ, R13 ;  /* 0x000000ffff007224 */ /* 0x000fe200078e000d */
[----:B------:R-:W-:Y:S01]  /*b780*/  BSSY B1, `(.L_x_1661) ;  /* 0x0000015000017945 */ /* 0x000fe20003800000 */
[----:B----4-:R-:W-:-:S03]  /*b790*/  IMAD.MOV.U32 R9, RZ, RZ, R5 ;  /* 0x000000ffff097224 */ /* 0x010fc600078e0005 */
[----:B------:R-:W-:Y:S01]  /*b7a0*/  PRMT R80, R8, 0x5410, R0 ;  /* 0x0000541008507816 */ /* 0x000fe20000000000 */
[----:B------:R-:W-:Y:S01]  /*b7b0*/  IMAD.MOV.U32 R8, RZ, RZ, R30 ;  /* 0x000000ffff087224 */ /* 0x000fe200078e001e */
[----:B------:R-:W-:Y:S02]  /*b7c0*/  MOV R0, R31 ;  /* 0x0000001f00007202 */ /* 0x000fe40000000f00 */
[----:B---3--:R-:W-:Y:S01]  /*b7d0*/  PRMT R79, R9, 0x5410, R10 ;  /* 0x00005410094f7816 */ /* 0x008fe2000000000a */
[----:B------:R-:W-:Y:S01]  /*b7e0*/  IMAD.MOV.U32 R10, RZ, RZ, R20 ;  /* 0x000000ffff0a7224 */ /* 0x000fe200078e0014 */
[----:B------:R-:W-:Y:S01]  /*b7f0*/  PRMT R104, R8, 0x5410, R0 ;  /* 0x0000541008687816 */ /* 0x000fe20000000000 */
[----:B------:R-:W-:Y:S02]  /*b800*/  IMAD.MOV.U32 R8, RZ, RZ, R14 ;  /* 0x000000ffff087224 */ /* 0x000fe400078e000e */
[----:B------:R-:W-:Y:S02]  /*b810*/  IMAD.MOV.U32 R0, RZ, RZ, R15 ;  /* 0x000000ffff007224 */ /* 0x000fe400078e000f */
[----:B------:R-:W-:-:S03]  /*b820*/  IMAD.MOV.U32 R9, RZ, RZ, R21 ;  /* 0x000000ffff097224 */ /* 0x000fc600078e0015 */
[----:B------:R-:W-:Y:S01]  /*b830*/  PRMT R86, R8, 0x5410, R0 ;  /* 0x0000541008567816 */ /* 0x000fe20000000000 */
[----:B------:R-:W-:Y:S01]  /*b840*/  IMAD.MOV.U32 R8, RZ, RZ, R24 ;  /* 0x000000ffff087224 */ /* 0x000fe200078e0018 */
[----:B------:R-:W-:Y:S01]  /*b850*/  PRMT R91, R10, 0x5410, R9 ;  /* 0x000054100a5b7816 */ /* 0x000fe20000000009 */
[----:B------:R-:W-:Y:S02]  /*b860*/  IMAD.MOV.U32 R0, RZ, RZ, R25 ;  /* 0x000000ffff007224 */ /* 0x000fe400078e0019 */
[----:B------:R-:W-:Y:S02]  /*b870*/  IMAD.MOV.U32 R10, RZ, RZ, R6 ;  /* 0x000000ffff0a7224 */ /* 0x000fe400078e0006 */
[----:B------:R-:W-:Y:S01]  /*b880*/  IMAD.MOV.U32 R9, RZ, RZ, R7 ;  /* 0x000000ffff097224 */ /* 0x000fe200078e0007 */
[----:B------:R-:W-:Y:S02]  /*b890*/  PRMT R92, R8, 0x5410, R0 ;  /* 0x00005410085c7816 */ /* 0x000fe40000000000 */
[----:B------:R-:W-:-:S02]  /*b8a0*/  VIADDMNMX R0, R3, -R93, 0x80, PT ;  /* 0x0000008003007446 */ /* 0x000fc4000380095d */
[----:B------:R-:W-:Y:S01]  /*b8b0*/  PRMT R78, R9, 0x5410, R10 ;  /* 0x00005410094e7816 */ /* 0x000fe2000000000a */
[----:B0-----:R-:W-:Y:S06]  /*b8c0*/  @!P0 BRA `(.L_x_1662) ;  /* 0x0000023800748947 */ /* 0x001fec0003800000 */
.L_x_2056:
[----:B------:R-:W-:Y:S05]  /*b8d0*/  BSYNC B1 ;  /* 0x0000000000017941 */ /* 0x000fea0003800000 */
.L_x_1661:
[----:B------:R-:W-:Y:S01]  /*b8e0*/  ISETP.GE.AND P0, PT, R23, R0, PT ;  /* 0x000000001700720c */ /* 0x000fe20003f06270 */
[----:B------:R-:W-:Y:S01]  /*b8f0*/  IMAD.MOV.U32 R8, RZ, RZ, R33 ;  /* 0x000000ffff087224 */ /* 0x000fe200078e0021 */
[----:B------:R-:W-:Y:S01]  /*b900*/  MOV R3, R32 ;  /* 0x0000002000037202 */ /* 0x000fe20000000f00 */
[----:B------:R-:W-:Y:S03]  /*b910*/  BSSY B1, `(.L_x_1663) ;  /* 0x00000bb000017945 */ /* 0x000fe60003800000 */
[----:B------:R-:W-:-:S07]  /*b920*/  PRMT R107, R3, 0x5410, R8 ;  /* 0x00005410036b7816 */ /* 0x000fce0000000008 */
[----:B------:R-:W-:Y:S05]  /*b930*/  @P0 BRA `(.L_x_1664) ;  /* 0x0000000800e00947 */ /* 0x000fea0003800000 */
[----:B------:R1:W5:Y:S01]  /*b940*/  LDL R114, [R1+0x30] ;  /* 0x0000300001727983 */ /* 0x0003620000100800 */
[----:B------:R-:W2:Y:S01]  /*b950*/  LDC R3, c[0x0][0x3f4] ;  /* 0x0000fd00ff037b82 */ /* 0x000ea20000000800 */
[----:B------:R-:W-:Y:S01]  /*b960*/  BSSY B2, `(.L_x_1665) ;  /* 0x0000030000027945 */ /* 0x000fe20003800000 */
[-C--:B--2---:R-:W-:Y:S02]  /*b970*/  ISETP.GE.AND P0, PT, R200, R3.reuse, PT ;  /* 0x00000003c800720c */ /* 0x084fe40003f06270 */
[-C--:B------:R-:W-:Y:S02]  /*b980*/  ISETP.GE.AND P1, PT, R234, R3.reuse, PT ;  /* 0x00000003ea00720c */ /* 0x080fe40003f26270 */
[-C--:B------:R-:W-:Y:S02]  /*b990*/  ISETP.GE.AND P2, PT, R233, R3.reuse, PT ;  /* 0x00000003e900720c */ /* 0x080fe40003f46270 */
[----:B------:R-:W-:-:S07]  /*b9a0*/  ISETP.GE.AND P3, PT, R235, R3, PT ;  /* 0x00000003eb00720c */ /* 0x000fce0003f66270 */
[----:B-1----:R-:W-:Y:S06]  /*b9b0*/  @P0 BRA `(.L_x_1666) ;  /* 0x0000000000a80947 */ /* 0x002fec0003800000 */
[----:B-----5:R-:W1:Y:S01]  /*b9c0*/  LDS.128 R8, [R114] ;  /* 0x0000000072087984 */ /* 0x020e620000000c00 */
[----:B------:R-:W-:Y:S02]  /*b9d0*/  SHF.R.U32.HI R3, RZ, 0x10, R77 ;  /* 0x00000010ff037819 */ /* 0x000fe4000001164d */
[--C-:B------:R-:W-:Y:S02]  /*b9e0*/  SHF.R.U32.HI R93, RZ, 0x10, R75.reuse ;  /* 0x00000010ff5d7819 */ /* 0x100fe4000001164b */
[----:B------:R-:W-:Y:S01]  /*b9f0*/  SHF.R.U64 R74, R74, 0x10, R75 ;  /* 0x000000104a4a7819 */ /* 0x000fe2000000124b */
[----:B------:R-:W-:Y:S01]  /*ba00*/  HADD2.F32 R3, -RZ, R3.H0_H0 ;  /* 0x20000003ff037230 */ /* 0x000fe20000004100 */
[----:B------:R-:W-:Y:S01]  /*ba10*/  SHF.R.U64 R76, R76, 0x10, R77 ;  /* 0x000000104c4c7819 */ /* 0x000fe2000000124d */
[----:B------:R-:W-:Y:S02]  /*ba20*/  HADD2.F32 R93, -RZ, R93.H0_H0 ;  /* 0x2000005dff5d7230 */ /* 0x000fe40000004100 */
[----:B------:R-:W-:-:S02]  /*ba30*/  HADD2.F32 R75, -RZ, R113.H1_H1 ;  /* 0x30000071ff4b7230 */ /* 0x000fc40000004100 */
[----:B------:R-:W-:Y:S02]  /*ba40*/  HADD2.F32 R77, -RZ, R113.H0_H0 ;  /* 0x20000071ff4d7230 */ /* 0x000fe40000004100 */
[----:B------:R-:W-:Y:S02]  /*ba50*/  HADD2.F32 R76, -RZ, R76.H0_H0 ;  /* 0x2000004cff4c7230 */ /* 0x000fe40000004100 */
[----:B------:R-:W-:Y:S02]  /*ba60*/  HADD2.F32 R74, -RZ, R74.H0_H0 ;  /* 0x2000004aff4a7230 */ /* 0x000fe40000004100 */
[--C-:B-1----:R-:W-:Y:S02]  /*ba70*/  HADD2.F32 R94, -RZ, R11.reuse.H1_H1 ;  /* 0x3000000bff5e7230 */ /* 0x102fe40000004100 */
[----:B0-----:R-:W-:-:S03]  /*ba80*/  HADD2.F32 R81, -RZ, R11.H0_H0 ;  /* 0x2000000bff517230 */ /* 0x001fc60000004100 */
[C---:B------:R-:W-:Y:S01]  /*ba90*/  FMUL.FTZ R11, R94.reuse, R3 ;  /* 0x000000035e0b7220 */ /* 0x040fe20000410000 */
[----:B------:R-:W-:-:S03]  /*baa0*/  FMUL.FTZ R94, R94, R93 ;  /* 0x0000005d5e5e7220 */ /* 0x000fc60000410000 */
[C---:B------:R-:W-:Y:S01]  /*bab0*/  FFMA.FTZ R11, R81.reuse, R93, -R11 ;  /* 0x0000005d510b7223 */ /* 0x040fe2000001080b */
[----:B------:R-:W-:Y:S01]  /*bac0*/  FFMA.FTZ R3, R81, R3, R94 ;  /* 0x0000000351037223 */ /* 0x000fe2000001005e */
[--C-:B------:R-:W-:Y:S02]  /*bad0*/  HADD2.F32 R81, -RZ, R95.reuse.H1_H1 ;  /* 0x3000005fff517230 */ /* 0x100fe40000004100 */
[--C-:B------:R-:W-:Y:S02]  /*bae0*/  HADD2.F32 R94, -RZ, R8.reuse.H1_H1 ;  /* 0x30000008ff5e7230 */ /* 0x100fe40000004100 */
[----:B------:R-:W-:Y:S01]  /*baf0*/  HADD2.F32 R93, -RZ, R95.H0_H0 ;  /* 0x2000005fff5d7230 */ /* 0x000fe20000004100 */
[----:B------:R-:W-:Y:S01]  /*bb00*/  F2FP.F16.F32.PACK_AB R11, R3, R11 ;  /* 0x0000000b030b723e */ /* 0x000fe200000000ff */
[----:B------:R-:W-:Y:S02]  /*bb10*/  HADD2.F32 R8, -RZ, R8.H0_H0 ;  /* 0x20000008ff087230 */ /* 0x000fe40000004100 */
[C---:B------:R-:W-:Y:S01]  /*bb20*/  FMUL.FTZ R95, R94.reuse, R81 ;  /* 0x000000515e5f7220 */ /* 0x040fe20000410000 */
[----:B------:R-:W-:-:S03]  /*bb30*/  FMUL.FTZ R94, R94, R93 ;  /* 0x0000005d5e5e7220 */ /* 0x000fc60000410000 */
[C---:B------:R-:W-:Y:S01]  /*bb40*/  FFMA.FTZ R95, R8.reuse, R93, -R95 ;  /* 0x0000005d085f7223 */ /* 0x040fe2000001085f */
[----:B------:R-:W-:Y:S01]  /*bb50*/  FFMA.FTZ R8, R8, R81, R94 ;  /* 0x0000005108087223 */ /* 0x000fe2000001005e */
[--C-:B------:R-:W-:Y:S02]  /*bb60*/  HADD2.F32 R81, -RZ, R10.reuse.H1_H1 ;  /* 0x3000000aff517230 */ /* 0x100fe40000004100 */
[----:B------:R-:W-:Y:S02]  /*bb70*/  HADD2.F32 R10, -RZ, R10.H0_H0 ;  /* 0x2000000aff0a7230 */ /* 0x000fe40000004100 */
[----:B------:R-:W-:Y:S01]  /*bb80*/  F2FP.F16.F32.PACK_AB R8, R8, R95 ;  /* 0x0000005f0808723e */ /* 0x000fe200000000ff */
        /* <DEDUP_REMOVED lines=10> */
[----:B------:R-:W-:-:S05]  /*bc30*/  FFMA.FTZ R9, R9, R76, R75 ;  /* 0x0000004c09097223 */ /* 0x000fca000001004b */
[----:B------:R-:W-:-:S05]  /*bc40*/  F2FP.F16.F32.PACK_AB R9, R9, R74 ;  /* 0x0000004a0909723e */ /* 0x000fca00000000ff */
[----:B------:R1:W-:Y:S02]  /*bc50*/  STS.128 [R114], R8 ;  /* 0x0000000872007388 */ /* 0x0003e40000000c00 */
.L_x_1666:
[----:B------:R-:W-:Y:S05]  /*bc60*/  BSYNC B2 ;  /* 0x0000000000027941 */ /* 0x000fea0003800000 */
.L_x_1665:
[----:B------:R-:W-:Y:S04]  /*bc70*/  BSSY B2, `(.L_x_1667) ;  /* 0x000002c000027945 */ /* 0x000fe80003800000 */
[----:B------:R-:W-:Y:S05]  /*bc80*/  @P1 BRA `(.L_x_1668) ;  /* 0x0000000000a81947 */ /* 0x000fea0003800000 */
[----:B-1---5:R-:W1:Y:S01]  /*bc90*/  LDS.128 R8, [R114+0x4000] ;  /* 0x0040000072087984 */ /* 0x022e620000000c00 */
[----:B------:R-:W-:Y:S02]  /*bca0*/  SHF.R.U32.HI R74, RZ, 0x10, R73 ;  /* 0x00000010ff4a7819 */ /* 0x000fe40000011649 */
[----:B------:R-:W-:Y:S02]  /*bcb0*/  SHF.R.U32.HI R3, RZ, 0x10, R71 ;  /* 0x00000010ff037819 */ /* 0x000fe40000011647 */
[----:B------:R-:W-:Y:S01]  /*bcc0*/  SHF.R.U64 R73, R72, 0x10, R73 ;  /* 0x0000001048497819 */ /* 0x000fe20000001249 */
[----:B------:R-:W-:Y:S01]  /*bcd0*/  HADD2.F32 R74, -RZ, R74.H0_H0 ;  /* 0x2000004aff4a7230 */ /* 0x000fe20000004100 */
[----:B------:R-:W-:Y:S01]  /*bce0*/  SHF.R.U64 R70, R70, 0x10, R71 ;  /* 0x0000001046467819 */ /* 0x000fe20000001247 */
[----:B------:R-:W-:Y:S02]  /*bcf0*/  HADD2.F32 R3, -RZ, R3.H0_H0 ;  /* 0x20000003ff037230 */ /* 0x000fe40000004100 */
[----:B------:R-:W-:-:S02]  /*bd00*/  HADD2.F32 R71, -RZ, R111.H0_H0 ;  /* 0x2000006fff477230 */ /* 0x000fc40000004100 */
[----:B------:R-:W-:Y:S02]  /*bd10*/  HADD2.F32 R77, -RZ, R73.H0_H0 ;  /* 0x20000049ff4d7230 */ /* 0x000fe40000004100 */
[----:B------:R-:W-:Y:S02]  /*bd20*/  HADD2.F32 R70, -RZ, R70.H0_H0 ;  /* 0x20000046ff467230 */ /* 0x000fe40000004100 */
[--C-:B-1----:R-:W-:Y:S02]  /*bd30*/  HADD2.F32 R75, -RZ, R11.reuse.H1_H1 ;  /* 0x3000000bff4b7230 */ /* 0x102fe40000004100 */
[----:B------:R-:W-:Y:S02]  /*bd40*/  HADD2.F32 R11, -RZ, R11.H0_H0 ;  /* 0x2000000bff0b7230 */ /* 0x000fe40000004100 */
[----:B------:R-:W-:Y:S02]  /*bd50*/  HADD2.F32 R73, -RZ, R9.H1_H1 ;  /* 0x30000009ff497230 */ /* 0x000fe40000004100 */
[C---:B------:R-:W-:Y:S01]  /*bd60*/  FMUL.FTZ R76, R75.reuse, R74 ;  /* 0x0000004a4b4c7220 */ /* 0x040fe20000410000 */
[----:B------:R-:W-:-:S03]  /*bd70*/  FMUL.FTZ R75, R75, R3 ;  /* 0x000000034b4b7220 */ /* 0x000fc60000410000 */
[C---:B------:R-:W-:Y:S01]  /*bd80*/  FFMA.FTZ R3, R11.reuse, R3, -R76 ;  /* 0x000000030b037223 */ /* 0x040fe2000001084c */
[----:B------:R-:W-:Y:S01]  /*bd90*/  FFMA.FTZ R11, R11, R74, R75 ;  /* 0x0000004a0b0b7223 */ /* 0x000fe2000001004b */
[----:B------:R-:W-:Y:S02]  /*bda0*/  HADD2.F32 R74, -RZ, R112.H1_H1 ;  /* 0x30000070ff4a7230 */ /* 0x000fe40000004100 */
[--C-:B------:R-:W-:Y:S02]  /*bdb0*/  HADD2.F32 R75, -RZ, R8.reuse.H1_H1 ;  /* 0x30000008ff4b7230 */ /* 0x100fe40000004100 */
[----:B------:R-:W-:Y:S01]  /*bdc0*/  HADD2.F32 R76, -RZ, R111.H1_H1 ;  /* 0x3000006fff4c7230 */ /* 0x000fe20000004100 */
[----:B------:R-:W-:Y:S01]  /*bdd0*/  F2FP.F16.F32.PACK_AB R11, R11, R3 ;  /* 0x000000030b0b723e */ /* 0x000fe200000000ff */
[----:B------:R-:W-:Y:S02]  /*bde0*/  HADD2.F32 R8, -RZ, R8.H0_H0 ;  /* 0x20000008ff087230 */ /* 0x000fe40000004100 */
[C---:B------:R-:W-:Y:S01]  /*bdf0*/  FMUL.FTZ R72, R75.reuse, R74 ;  /* 0x0000004a4b487220 */ /* 0x040fe20000410000 */
[----:B------:R-:W-:-:S03]  /*be00*/  FMUL.FTZ R75, R75, R76 ;  /* 0x0000004c4b4b7220 */ /* 0x000fc60000410000 */
[C---:B------:R-:W-:Y:S01]  /*be10*/  FFMA.FTZ R72, R8.reuse, R76, -R72 ;  /* 0x0000004c08487223 */ /* 0x040fe20000010848 */
[----:B------:R-:W-:Y:S01]  /*be20*/  FFMA.FTZ R8, R8, R74, R75 ;  /* 0x0000004a08087223 */ /* 0x000fe2000001004b */
[----:B------:R-:W-:Y:S02]  /*be30*/  HADD2.F32 R74, -RZ, R112.H0_H0 ;  /* 0x20000070ff4a7230 */ /* 0x000fe40000004100 */
[--C-:B------:R-:W-:Y:S02]  /*be40*/  HADD2.F32 R75, -RZ, R10.reuse.H1_H1 ;  /* 0x3000000aff4b7230 */ /* 0x100fe40000004100 */
[----:B------:R-:W-:Y:S01]  /*be50*/  HADD2.F32 R10, -RZ, R10.H0_H0 ;  /* 0x2000000aff0a7230 */ /* 0x000fe20000004100 */
[----:B------:R-:W-:Y:S02]  /*be60*/  F2FP.F16.F32.PACK_AB R8, R8, R72 ;  /* 0x000000480808723e */ /* 0x000fe400000000ff */
[C---:B------:R-:W-:Y:S01]  /*be70*/  FMUL.FTZ R76, R75.reuse, R74 ;  /* 0x0000004a4b4c7220 */ /* 0x040fe20000410000 */
[----:B------:R-:W-:-:S03]  /*be80*/  FMUL.FTZ R75, R75, R71 ;  /* 0x000000474b4b7220 */ /* 0x000fc60000410000 */
[C---:B------:R-:W-:Y:S01]  /*be90*/  FFMA.FTZ R76, R10.reuse, R71, -R76 ;  /* 0x000000470a4c7223 */ /* 0x040fe2000001084c */
[----:B------:R-:W-:Y:S02]  /*bea0*/  HADD2.F32 R71, -RZ, R9.H0_H0 ;  /* 0x20000009ff477230 */ /* 0x000fe40000004100 */
[CC--:B------:R-:W-:Y:S01]  /*beb0*/  FMUL.FTZ R9, R73.reuse, R77.reuse ;  /* 0x0000004d49097220 */ /* 0x0c0fe20000410000 */
[----:B------:R-:W-:Y:S01]  /*bec0*/  FMUL.FTZ R73, R73, R70 ;  /* 0x0000004649497220 */ /* 0x000fe20000410000 */
[----:B------:R-:W-:Y:S02]  /*bed0*/  FFMA.FTZ R10, R10, R74, R75 ;  /* 0x0000004a0a0a7223 */ /* 0x000fe4000001004b */
[C---:B------:R-:W-:Y:S01]  /*bee0*/  FFMA.FTZ R9, R71.reuse, R70, -R9 ;  /* 0x0000004647097223 */ /* 0x040fe20000010809 */
[----:B------:R-:W-:Y:S02]  /*bef0*/  FFMA.FTZ R73, R71, R77, R73 ;  /* 0x0000004d47497223 */ /* 0x000fe40000010049 */
[----:B------:R-:W-:-:S03]  /*bf00*/  F2FP.F16.F32.PACK_AB R10, R10, R76 ;  /* 0x0000004c0a0a723e */ /* 0x000fc600000000ff */
[----:B------:R-:W-:-:S05]  /*bf10*/  F2FP.F16.F32.PACK_AB R9, R73, R9 ;  /* 0x000000094909723e */ /* 0x000fca00000000ff */
[----:B------:R2:W-:Y:S02]  /*bf20*/  STS.128 [R114+0x4000], R8 ;  /* 0x0040000872007388 */ /* 0x0005e40000000c00 */
.L_x_1668:
[----:B------:R-:W-:Y:S05]  /*bf30*/  BSYNC B2 ;  /* 0x0000000000027941 */ /* 0x000fea0003800000 */
.L_x_1667:
[----:B------:R-:W-:Y:S04]  /*bf40*/  BSSY B2, `(.L_x_1669) ;  /* 0x000002c000027945 */ /* 0x000fe80003800000 */
[----:B------:R-:W-:Y:S05]  /*bf50*/  @P2 BRA `(.L_x_1670) ;  /* 0x0000000000a82947 */ /* 0x000fea0003800000 */
[----:B-12--5:R-:W1:Y:S01]  /*bf60*/  LDS.128 R8, [R114+0x8000] ;  /* 0x0080000072087984 */ /* 0x026e620000000c00 */
[----:B------:R-:W-:Y:S02]  /*bf70*/  SHF.R.U32.HI R73, RZ, 0x10, R69 ;  /* 0x00000010ff497819 */ /* 0x000fe40000011645 */
[--C-:B------:R-:W-:Y:S02]  /*bf80*/  SHF.R.U32.HI R71, RZ, 0x10, R67.reuse ;  /* 0x00000010ff477819 */ /* 0x100fe40000011643 */
[----:B------:R-:W-:Y:S01]  /*bf90*/  SHF.R.U64 R3, R66, 0x10, R67 ;  /* 0x0000001042037819 */ /* 0x000fe20000001243 */
[----:B------:R-:W-:Y:S01]  /*bfa0*/  HADD2.F32 R73, -RZ, R73.H0_H0 ;  /* 0x20000049ff497230 */ /* 0x000fe20000004100 */
[----:B------:R-:W-:Y:S01]  /*bfb0*/  SHF.R.U64 R66, R68, 0x10, R69 ;  /* 0x0000001044427819 */ /* 0x000fe20000001245 */
[----:B------:R-:W-:Y:S02]  /*bfc0*/  HADD2.F32 R71, -RZ, R71.H0_H0 ;  /* 0x20000047ff477230 */ /* 0x000fe40000004100 */
[----:B------:R-:W-:-:S02]  /*bfd0*/  HADD2.F32 R67, -RZ, R110.H0_H0 ;  /* 0x2000006eff437230 */ /* 0x000fc40000004100 */
[----:B------:R-:W-:Y:S02]  /*bfe0*/  HADD2.F32 R68, -RZ, R110.H1_H1 ;  /* 0x3000006eff447230 */ /* 0x000fe40000004100 */
[----:B------:R-:W-:Y:S02]  /*bff0*/  HADD2.F32 R66, -RZ, R66.H0_H0 ;  /* 0x20000042ff427230 */ /* 0x000fe40000004100 */
[----:B------:R-:W-:Y:S02]  /*c000*/  HADD2.F32 R3, -RZ, R3.H0_H0 ;  /* 0x20000003ff037230 */ /* 0x000fe40000004100 */
[--C-:B-1----:R-:W-:Y:S02]  /*c010*/  HADD2.F32 R70, -RZ, R11.reuse.H1_H1 ;  /* 0x3000000bff467230 */ /* 0x102fe40000004100 */
[----:B------:R-:W-:Y:S02]  /*c020*/  HADD2.F32 R69, -RZ, R11.H0_H0 ;  /* 0x2000000bff457230 */ /* 0x000fe40000004100 */
[----:B------:R-:W-:-:S02]  /*c030*/  HADD2.F32 R11, -RZ, R8.H0_H0 ;  /* 0x20000008ff0b7230 */ /* 0x000fc40000004100 */
[C---:B------:R-:W-:Y:S01]  /*c040*/  FMUL.FTZ R75, R70.reuse, R73 ;  /* 0x00000049464b7220 */ /* 0x040fe20000410000 */
[----:B------:R-:W-:Y:S02]  /*c050*/  HADD2.F32 R8, -RZ, R8.H1_H1 ;  /* 0x30000008ff087230 */ /* 0x000fe40000004100 */
[-C--:B------:R-:W-:Y:S01]  /*c060*/  FMUL.FTZ R70, R70, R71.reuse ;  /* 0x0000004746467220 */ /* 0x080fe20000410000 */
[--C-:B------:R-:W-:Y:S02]  /*c070*/  HADD2.F32 R72, -RZ, R10.reuse.H0_H0 ;  /* 0x2000000aff487230 */ /* 0x100fe40000004100 */
[C---:B------:R-:W-:Y:S01]  /*c080*/  FFMA.FTZ R75, R69.reuse, R71, -R75 ;  /* 0x00000047454b7223 */ /* 0x040fe2000001084b */
[----:B------:R-:W-:Y:S02]  /*c090*/  HADD2.F32 R10, -RZ, R10.H1_H1 ;  /* 0x3000000aff0a7230 */ /* 0x000fe40000004100 */
[C---:B------:R-:W-:Y:S01]  /*c0a0*/  FMUL.FTZ R76, R8.reuse, R67 ;  /* 0x00000043084c7220 */ /* 0x040fe20000410000 */
[----:B------:R-:W-:Y:S01]  /*c0b0*/  FFMA.FTZ R70, R69, R73, R70 ;  /* 0x0000004945467223 */ /* 0x000fe20000010046 */
[----:B------:R-:W-:Y:S01]  /*c0c0*/  FMUL.FTZ R69, R8, R68 ;  /* 0x0000004408457220 */ /* 0x000fe20000410000 */
[----:B------:R-:W-:-:S02]  /*c0d0*/  HADD2.F32 R74, -RZ, R9.H0_H0 ;  /* 0x20000009ff4a7230 */ /* 0x000fc40000004100 */
[C---:B------:R-:W-:Y:S01]  /*c0e0*/  FFMA.FTZ R8, R11.reuse, R68, -R76 ;  /* 0x000000440b087223 */ /* 0x040fe2000001084c */
[--C-:B------:R-:W-:Y:S02]  /*c0f0*/  HADD2.F32 R68, -RZ, R109.reuse.H1_H1 ;  /* 0x3000006dff447230 */ /* 0x100fe40000004100 */
[----:B------:R-:W-:Y:S01]  /*c100*/  FFMA.FTZ R69, R11, R67, R69 ;  /* 0x000000430b457223 */ /* 0x000fe20000010045 */
[----:B------:R-:W-:Y:S02]  /*c110*/  HADD2.F32 R71, -RZ, R109.H0_H0 ;  /* 0x2000006dff477230 */ /* 0x000fe40000004100 */
[----:B------:R-:W-:Y:S02]  /*c120*/  HADD2.F32 R9, -RZ, R9.H1_H1 ;  /* 0x30000009ff097230 */ /* 0x000fe40000004100 */
[C---:B------:R-:W-:Y:S01]  /*c130*/  FMUL.FTZ R11, R10.reuse, R68 ;  /* 0x000000440a0b7220 */ /* 0x040fe20000410000 */
[----:B------:R-:W-:Y:S01]  /*c140*/  F2FP.F16.F32.PACK_AB R8, R69, R8 ;  /* 0x000000084508723e */ /* 0x000fe200000000ff */
[----:B------:R-:W-:Y:S01]  /*c150*/  FMUL.FTZ R67, R10, R71 ;  /* 0x000000470a437220 */ /* 0x000fe20000410000 */
[C---:B------:R-:W-:Y:S01]  /*c160*/  FMUL.FTZ R10, R9.reuse, R66 ;  /* 0x00000042090a7220 */ /* 0x040fe20000410000 */
[----:B------:R-:W-:Y:S01]  /*c170*/  FMUL.FTZ R9, R9, R3 ;  /* 0x0000000309097220 */ /* 0x000fe20000410000 */
[C---:B------:R-:W-:Y:S01]  /*c180*/  FFMA.FTZ R71, R72.reuse, R71, -R11 ;  /* 0x0000004748477223 */ /* 0x040fe2000001080b */
[----:B------:R-:W-:Y:S01]  /*c190*/  FFMA.FTZ R67, R72, R68, R67 ;  /* 0x0000004448437223 */ /* 0x000fe20000010043 */
[C---:B------:R-:W-:Y:S01]  /*c1a0*/  FFMA.FTZ R3, R74.reuse, R3, -R10 ;  /* 0x000000034a037223 */ /* 0x040fe2000001080a */
[----:B------:R-:W-:Y:S01]  /*c1b0*/  FFMA.FTZ R9, R74, R66, R9 ;  /* 0x000000424a097223 */ /* 0x000fe20000010009 */
[----:B------:R-:W-:-:S02]  /*c1c0*/  F2FP.F16.F32.PACK_AB R11, R70, R75 ;  /* 0x0000004b460b723e */ /* 0x000fc400000000ff */
[----:B------:R-:W-:Y:S02]  /*c1d0*/  F2FP.F16.F32.PACK_AB R10, R67, R71 ;  /* 0x00000047430a723e */ /* 0x000fe400000000ff */
[----:B------:R-:W-:-:S05]  /*c1e0*/  F2FP.F16.F32.PACK_AB R9, R9, R3 ;  /* 0x000000030909723e */ /* 0x000fca00000000ff */
[----:B------:R3:W-:Y:S02]  /*c1f0*/  STS.128 [R114+0x8000], R8 ;  /* 0x0080000872007388 */ /* 0x0007e40000000c00 */
.L_x_1670:
[----:B------:R-:W-:Y:S05]  /*c200*/  BSYNC B2 ;  /* 0x0000000000027941 */ /* 0x000fea0003800000 */
.L_x_1669:
[----:B------:R-:W-:Y:S05]  /*c210*/  @P3 BRA `(.L_x_1664) ;  /* 0x0000000000a83947 */ /* 0x000fea0003800000 */
[----:B-123-5:R-:W1:Y:S01]  /*c220*/  LDS.128 R8, [R114+0xc000] ;  /* 0x00c0000072087984 */ /* 0x02ee620000000c00 */
[----:B------:R-:W-:Y:S02]  /*c230*/  SHF.R.U64 R3, R62, 0x10, R63 ;  /* 0x000000103e037819 */ /* 0x000fe4000000123f */
[--C-:B------:R-:W-:Y:S01]  /*c240*/  SHF.R.U64 R62, R64, 0x10, R65.reuse ;  /* 0x00000010403e7819 */ /* 0x100fe20000001241 */
[--C-:B------:R-:W-:Y:S01]  /*c250*/  HADD2.F32 R64, -RZ, R108.reuse.H1_H1 ;  /* 0x3000006cff407230 */ /* 0x100fe20000004100 */
[----:B------:R-:W-:Y:S01]  /*c260*/  SHF.R.U32.HI R69, RZ, 0x10, R65 ;  /* 0x00000010ff457819 */ /* 0x000fe20000011641 */
[----:B------:R-:W-:Y:S01]  /*c270*/  HADD2.F32 R3, -RZ, R3.H0_H0 ;  /* 0x20000003ff037230 */ /* 0x000fe20000004100 */
[----:B------:R-:W-:Y:S01]  /*c280*/  SHF.R.U32.HI R67, RZ, 0x10, R63 ;  /* 0x00000010ff437819 */ /* 0x000fe2000001163f */
[----:B------:R-:W-:Y:S02]  /*c290*/  HADD2.F32 R63, -RZ, R108.H0_H0 ;  /* 0x2000006cff3f7230 */ /* 0x000fe40000004100 */
[----:B------:R-:W-:-:S02]  /*c2a0*/  HADD2.F32 R69, -RZ, R69.H0_H0 ;  /* 0x20000045ff457230 */ /* 0x000fc40000004100 */
[----:B------:R-:W-:Y:S02]  /*c2b0*/  HADD2.F32 R62, -RZ, R62.H0_H0 ;  /* 0x2000003eff3e7230 */ /* 0x000fe40000004100 */
[----:B------:R-:W-:Y:S02]  /*c2c0*/  HADD2.F32 R67, -RZ, R67.H0_H0 ;  /* 0x20000043ff437230 */ /* 0x000fe40000004100 */
[--C-:B-1----:R-:W-:Y:S02]  /*c2d0*/  HADD2.F32 R65, -RZ, R11.reuse.H0_H0 ;  /* 0x2000000bff417230 */ /* 0x102fe40000004100 */
[----:B------:R-:W-:Y:S02]  /*c2e0*/  HADD2.F32 R66, -RZ, R11.H1_H1 ;  /* 0x3000000bff427230 */ /* 0x000fe40000004100 */
[--C-:B------:R-:W-:Y:S02]  /*c2f0*/  HADD2.F32 R11, -RZ, R8.reuse.H0_H0 ;  /* 0x20000008ff0b7230 */ /* 0x100fe40000004100 */
[----:B------:R-:W-:-:S02]  /*c300*/  HADD2.F32 R8, -RZ, R8.H1_H1 ;  /* 0x30000008ff087230 */ /* 0x000fc40000004100 */
[C---:B------:R-:W-:Y:S01]  /*c310*/  FMUL.FTZ R71, R66.reuse, R69 ;  /* 0x0000004542477220 */ /* 0x040fe20000410000 */
[--C-:B------:R-:W-:Y:S02]  /*c320*/  HADD2.F32 R68, -RZ, R10.reuse.H0_H0 ;  /* 0x2000000aff447230 */ /* 0x100fe40000004100 */
[----:B------:R-:W-:Y:S01]  /*c330*/  FMUL.FTZ R66, R66, R67 ;  /* 0x0000004342427220 */ /* 0x000fe20000410000 */
[----:B------:R-:W-:Y:S02]  /*c340*/  HADD2.F32 R10, -RZ, R10.H1_H1 ;  /* 0x3000000aff0a7230 */ /* 0x000fe40000004100 */
[C---:B------:R-:W-:Y:S01]  /*c350*/  FMUL.FTZ R72, R8.reuse, R63 ;  /* 0x0000003f08487220 */ /* 0x040fe20000410000 */
[-C--:B------:R-:W-:Y:S01]  /*c360*/  FMUL.FTZ R8, R8, R64.reuse ;  /* 0x0000004008087220 */ /* 0x080fe20000410000 */
[----:B------:R-:W-:Y:S02]  /*c370*/  HADD2.F32 R70, -RZ, R9.H0_H0 ;  /* 0x20000009ff467230 */ /* 0x000fe40000004100 */
[----:B------:R-:W-:Y:S01]  /*c380*/  FFMA.FTZ R71, R65, R67, -R71 ;  /* 0x0000004341477223 */ /* 0x000fe20000010847 */
[----:B------:R-:W-:Y:S01]  /*c390*/  FFMA.FTZ R72, R11, R64, -R72 ;  /* 0x000000400b487223 */ /* 0x000fe20000010848 */
[----:B------:R-:W-:-:S02]  /*c3a0*/  HADD2.F32 R64, -RZ, R98.H1_H1 ;  /* 0x30000062ff407230 */ /* 0x000fc40000004100 */
[----:B------:R-:W-:Y:S01]  /*c3b0*/  FFMA.FTZ R8, R11, R63, R8 ;  /* 0x0000003f0b087223 */ /* 0x000fe20000010008 */
[----:B------:R-:W-:Y:S02]  /*c3c0*/  HADD2.F32 R98, -RZ, R98.H0_H0 ;  /* 0x20000062ff627230 */ /* 0x000fe40000004100 */
[----:B------:R-:W-:Y:S01]  /*c3d0*/  FFMA.FTZ R66, R65, R69, R66 ;  /* 0x0000004541427223 */ /* 0x000fe20000010042 */
[----:B------:R-:W-:Y:S02]  /*c3e0*/  HADD2.F32 R9, -RZ, R9.H1_H1 ;  /* 0x30000009ff097230 */ /* 0x000fe40000004100 */
[----:B------:R-:W-:Y:S01]  /*c3f0*/  FMUL.FTZ R11, R10, R64 ;  /* 0x000000400a0b7220 */ /* 0x000fe20000410000 */
[----:B------:R-:W-:Y:S01]  /*c400*/  F2FP.F16.F32.PACK_AB R8, R8, R72 ;  /* 0x000000480808723e */ /* 0x000fe200000000ff */
[----:B------:R-:W-:Y:S01]  /*c410*/  FMUL.FTZ R63, R10, R98 ;  /* 0x000000620a3f7220 */ /* 0x000fe20000410000 */
[C---:B------:R-:W-:Y:S01]  /*c420*/  FMUL.FTZ R10, R9.reuse, R62 ;  /* 0x0000003e090a7220 */ /* 0x040fe20000410000 */
[-C--:B------:R-:W-:Y:S01]  /*c430*/  FMUL.FTZ R9, R9, R3.reuse ;  /* 0x0000000309097220 */ /* 0x080fe20000410000 */
        /* <DEDUP_REMOVED lines=8> */
.L_x_1664:
[----:B------:R-:W-:Y:S05]  /*c4c0*/  BSYNC B1 ;  /* 0x0000000000017941 */ /* 0x000fea0003800000 */
.L_x_1663:
[----:B------:R-:W-:Y:S01]  /*c4d0*/  VIADD R3, R23, 0x20 ;  /* 0x0000002017037836 */ /* 0x000fe20000000000 */
[----:B------:R-:W-:Y:S04]  /*c4e0*/  BSSY B1, `(.L_x_1671) ;  /* 0x00000bb000017945 */ /* 0x000fe80003800000 */
[----:B------:R-:W-:-:S13]  /*c4f0*/  ISETP.GE.AND P0, PT, R3, R0, PT ;  /* 0x000000000300720c */ /* 0x000fda0003f06270 */
[----:B------:R-:W-:Y:S05]  /*c500*/  @P0 BRA `(.L_x_1672) ;  /* 0x0000000800e00947 */ /* 0x000fea0003800000 */
[----:B------:R0:W5:Y:S01]  /*c510*/  LDL R67, [R1+0x30] ;  /* 0x0000300001437983 */ /* 0x0001620000100800 */
[----:B------:R-:W1:Y:S01]  /*c520*/  LDC R3, c[0x0][0x3f4] ;  /* 0x0000fd00ff037b82 */ /* 0x000e620000000800 */
[----:B------:R-:W-:Y:S01]  /*c530*/  BSSY B2, `(.L_x_1673) ;  /* 0x0000030000027945 */ /* 0x000fe20003800000 */
[-C--:B-1----:R-:W-:Y:S02]  /*c540*/  ISETP.GE.AND P0, PT, R200, R3.reuse, PT ;  /* 0x00000003c800720c */ /* 0x082fe40003f06270 */
[-C--:B------:R-:W-:Y:S02]  /*c550*/  ISETP.GE.AND P1, PT, R234, R3.reuse, PT ;  /* 0x00000003ea00720c */ /* 0x080fe40003f26270 */
[-C--:B------:R-:W-:Y:S02]  /*c560*/  ISETP.GE.AND P2, PT, R233, R3.reuse, PT ;  /* 0x00000003e900720c */ /* 0x080fe40003f46270 */
[----:B------:R-:W-:-:S07]  /*c570*/  ISETP.GE.AND P3, PT, R235, R3, PT ;  /* 0x00000003eb00720c */ /* 0x000fce0003f66270 */
[----:B0-----:R-:W-:Y:S06]  /*c580*/  @P0 BRA `(.L_x_1674) ;  /* 0x0000000000a80947 */ /* 0x001fec0003800000 */
[----:B--2345:R-:W0:Y:S01]  /*c590*/  LDS.128 R8, [R67+0x1000] ;  /* 0x0010000043087984 */ /* 0x03ce220000000c00 */
[----:B------:R-:W-:Y:S02]  /*c5a0*/  SHF.R.U32.HI R66, RZ, 0x10, R61 ;  /* 0x00000010ff427819 */ /* 0x000fe4000001163d */
[--C-:B------:R-:W-:Y:S02]  /*c5b0*/  SHF.R.U32.HI R62, RZ, 0x10, R59.reuse ;  /* 0x00000010ff3e7819 */ /* 0x100fe4000001163b */
[----:B------:R-:W-:Y:S01]  /*c5c0*/  SHF.R.U64 R3, R58, 0x10, R59 ;  /* 0x000000103a037819 */ /* 0x000fe2000000123b */
[----:B------:R-:W-:Y:S01]  /*c5d0*/  HADD2.F32 R66, -RZ, R66.H0_H0 ;  /* 0x20000042ff427230 */ /* 0x000fe20000004100 */
[----:B------:R-:W-:Y:S01]  /*c5e0*/  SHF.R.U64 R58, R60, 0x10, R61 ;  /* 0x000000103c3a7819 */ /* 0x000fe2000000123d */
[----:B------:R-:W-:Y:S02]  /*c5f0*/  HADD2.F32 R62, -RZ, R62.H0_H0 ;  /* 0x2000003eff3e7230 */ /* 0x000fe40000004100 */
[----:B------:R-:W-:-:S02]  /*c600*/  HADD2.F32 R59, -RZ, R105.H0_H0 ;  /* 0x20000069ff3b7230 */ /* 0x000fc40000004100 */
[----:B------:R-:W-:Y:S02]  /*c610*/  HADD2.F32 R60, -RZ, R106.H0_H0 ;  /* 0x2000006aff3c7230 */ /* 0x000fe40000004100 */
[----:B------:R-:W-:Y:S02]  /*c620*/  HADD2.F32 R105, -RZ, R105.H1_H1 ;  /* 0x30000069ff697230 */ /* 0x000fe40000004100 */
[----:B------:R-:W-:Y:S02]  /*c630*/  HADD2.F32 R58, -RZ, R58.H0_H0 ;  /* 0x2000003aff3a7230 */ /* 0x000fe40000004100 */
[--C-:B0-----:R-:W-:Y:S02]  /*c640*/  HADD2.F32 R65, -RZ, R11.reuse.H1_H1 ;  /* 0x3000000bff417230 */ /* 0x101fe40000004100 */
[----:B------:R-:W-:Y:S02]  /*c650*/  HADD2.F32 R63, -RZ, R11.H0_H0 ;  /* 0x2000000bff3f7230 */ /* 0x000fe40000004100 */
[----:B------:R-:W-:-:S02]  /*c660*/  HADD2.F32 R64, -RZ, R8.H1_H1 ;  /* 0x30000008ff407230 */ /* 0x000fc40000004100 */
[C---:B------:R-:W-:Y:S01]  /*c670*/  FMUL.FTZ R70, R65.reuse, R66 ;  /* 0x0000004241467220 */ /* 0x040fe20000410000 */
[-C--:B------:R-:W-:Y:S01]  /*c680*/  FMUL.FTZ R65, R65, R62.reuse ;  /* 0x0000003e41417220 */ /* 0x080fe20000410000 */
[----:B------:R-:W-:Y:S02]  /*c690*/  HADD2.F32 R11, -RZ, R8.H0_H0 ;  /* 0x20000008ff0b7230 */ /* 0x000fe40000004100 */
[C---:B------:R-:W-:Y:S01]  /*c6a0*/  FFMA.FTZ R62, R63.reuse, R62, -R70 ;  /* 0x0000003e3f3e7223 */ /* 0x040fe20000010846 */
[--C-:B------:R-:W-:Y:S02]  /*c6b0*/  HADD2.F32 R8, -RZ, R10.reuse.H0_H0 ;  /* 0x2000000aff087230 */ /* 0x100fe40000004100 */
[----:B------:R-:W-:Y:S01]  /*c6c0*/  FFMA.FTZ R63, R63, R66, R65 ;  /* 0x000000423f3f7223 */ /* 0x000fe20000010041 */
[----:B------:R-:W-:Y:S02]  /*c6d0*/  HADD2.F32 R10, -RZ, R10.H1_H1 ;  /* 0x3000000aff0a7230 */ /* 0x000fe40000004100 */
[----:B------:R-:W-:Y:S01]  /*c6e0*/  FMUL.FTZ R68, R64, R60 ;  /* 0x0000003c40447220 */ /* 0x000fe20000410000 */
[----:B------:R-:W-:-:S02]  /*c6f0*/  HADD2.F32 R61, -RZ, R9.H0_H0 ;  /* 0x20000009ff3d7230 */ /* 0x000fc40000004100 */
[-C--:B------:R-:W-:Y:S01]  /*c700*/  FMUL.FTZ R66, R64, R59.reuse ;  /* 0x0000003b40427220 */ /* 0x080fe20000410000 */
[----:B------:R-:W-:Y:S02]  /*c710*/  HADD2.F32 R65, -RZ, R106.H1_H1 ;  /* 0x3000006aff417230 */ /* 0x000fe40000004100 */
[C---:B------:R-:W-:Y:S01]  /*c720*/  FFMA.FTZ R59, R11.reuse, R59, -R68 ;  /* 0x0000003b0b3b7223 */ /* 0x040fe20000010844 */
[----:B------:R-:W-:Y:S02]  /*c730*/  HADD2.F32 R9, -RZ, R9.H1_H1 ;  /* 0x30000009ff097230 */ /* 0x000fe40000004100 */
[----:B------:R-:W-:Y:S01]  /*c740*/  FFMA.FTZ R60, R11, R60, R66 ;  /* 0x0000003c0b3c7223 */ /* 0x000fe20000010042 */
[----:B------:R-:W-:Y:S02]  /*c750*/  HADD2.F32 R64, -RZ, R3.H0_H0 ;  /* 0x20000003ff407230 */ /* 0x000fe40000004100 */
[C---:B------:R-:W-:Y:S01]  /*c760*/  FMUL.FTZ R11, R10.reuse, R65 ;  /* 0x000000410a0b7220 */ /* 0x040fe20000410000 */
[-C--:B------:R-:W-:Y:S01]  /*c770*/  FMUL.FTZ R66, R10, R105.reuse ;  /* 0x000000690a427220 */ /* 0x080fe20000410000 */
        /* <DEDUP_REMOVED lines=9> */
[----:B------:R-:W-:-:S05]  /*c810*/  F2FP.F16.F32.PACK_AB R9, R58, R9 ;  /* 0x000000093a09723e */ /* 0x000fca00000000ff */
[----:B------:R0:W-:Y:S02]  /*c820*/  STS.128 [R67+0x1000], R8 ;  /* 0x0010000843007388 */ /* 0x0001e40000000c00 */
.L_x_1674:
[----:B------:R-:W-:Y:S05]  /*c830*/  BSYNC B2 ;  /* 0x0000000000027941 */ /* 0x000fea0003800000 */
.L_x_1673:
[----:B------:R-:W-:Y:S04]  /*c840*/  BSSY B2, `(.L_x_1675) ;  /* 0x000002c000027945 */ /* 0x000fe80003800000 */
[----:B------:R-:W-:Y:S05]  /*c850*/  @P1 BRA `(.L_x_1676) ;  /* 0x0000000000a81947 */ /* 0x000fea0003800000 */
[----:B0-2345:R-:W0:Y:S01]  /*c860*/  LDS.128 R8, [R67+0x5000] ;  /* 0x0050000043087984 */ /* 0x03de220000000c00 */
[----:B------:R-:W-:Y:S01]  /*c870*/  SHF.R.U32.HI R63, RZ, 0x10, R57 ;  /* 0x00000010ff3f7819 */ /* 0x000fe20000011639 */
[--C-:B------:R-:W-:Y:S01]  /*c880*/  HADD2.F32 R61, -RZ, R102.reuse.H0_H0 ;  /* 0x20000066ff3d7230 */ /* 0x100fe20000004100 */
[--C-:B------:R-:W-:Y:S01]  /*c890*/  SHF.R.U32.HI R62, RZ, 0x10, R55.reuse ;  /* 0x00000010ff3e7819 */ /* 0x100fe20000011637 */
[----:B------:R-:W-:Y:S01]  /*c8a0*/  HADD2.F32 R102, -RZ, R102.H1_H1 ;  /* 0x30000066ff667230 */ /* 0x000fe20000004100 */
        /* <DEDUP_REMOVED lines=8> */
[--C-:B0-----:R-:W-:Y:S02]  /*c930*/  HADD2.F32 R56, -RZ, R11.reuse.H0_H0 ;  /* 0x2000000bff387230 */ /* 0x101fe40000004100 */
[----:B------:R-:W-:Y:S02]  /*c940*/  HADD2.F32 R11, -RZ, R11.H1_H1 ;  /* 0x3000000bff0b7230 */ /* 0x000fe40000004100 */
[----:B------:R-:W-:-:S02]  /*c950*/  HADD2.F32 R60, -RZ, R8.H1_H1 ;  /* 0x30000008ff3c7230 */ /* 0x000fc40000004100 */
[----:B------:R-:W-:Y:S02]  /*c960*/  HADD2.F32 R58, -RZ, R8.H0_H0 ;  /* 0x20000008ff3a7230 */ /* 0x000fe40000004100 */
[CC--:B------:R-:W-:Y:S01]  /*c970*/  FMUL.FTZ R65, R11.reuse, R63.reuse ;  /* 0x0000003f0b417220 */ /* 0x0c0fe20000410000 */
[-C--:B------:R-:W-:Y:S01]  /*c980*/  FMUL.FTZ R64, R11, R62.reuse ;  /* 0x0000003e0b407220 */ /* 0x080fe20000410000 */
[--C-:B------:R-:W-:Y:S02]  /*c990*/  HADD2.F32 R8, -RZ, R10.reuse.H0_H0 ;  /* 0x2000000aff087230 */ /* 0x100fe40000004100 */
[----:B------:R-:W-:Y:S02]  /*c9a0*/  HADD2.F32 R57, -RZ, R10.H1_H1 ;  /* 0x3000000aff397230 */ /* 0x000fe40000004100 */
[C---:B------:R-:W-:Y:S01]  /*c9b0*/  FFMA.FTZ R11, R56.reuse, R62, -R65 ;  /* 0x0000003e380b7223 */ /* 0x040fe20000010841 */
[--C-:B------:R-:W-:Y:S02]  /*c9c0*/  HADD2.F32 R10, -RZ, R9.reuse.H0_H0 ;  /* 0x20000009ff0a7230 */ /* 0x100fe40000004100 */
[----:B------:R-:W-:Y:S01]  /*c9d0*/  FFMA.FTZ R56, R56, R63, R64 ;  /* 0x0000003f38387223 */ /* 0x000fe20000010040 */
[----:B------:R-:W-:-:S02]  /*c9e0*/  HADD2.F32 R59, -RZ, R9.H1_H1 ;  /* 0x30000009ff3b7230 */ /* 0x000fc40000004100 */
[C---:B------:R-:W-:Y:S01]  /*c9f0*/  FMUL.FTZ R9, R60.reuse, R55 ;  /* 0x000000373c097220 */ /* 0x040fe20000410000 */
[----:B------:R-:W-:Y:S01]  /*ca00*/  FMUL.FTZ R63, R60, R61 ;  /* 0x0000003d3c3f7220 */ /* 0x000fe20000410000 */
[----:B------:R-:W-:Y:S01]  /*ca10*/  FMUL.FTZ R60, R57, R102 ;  /* 0x00000066393c7220 */ /* 0x000fe20000410000 */
[----:B------:R-:W-:Y:S01]  /*ca20*/  F2FP.F16.F32.PACK_AB R11, R56, R11 ;  /* 0x0000000b380b723e */ /* 0x000fe200000000ff */
[C---:B------:R-:W-:Y:S01]  /*ca30*/  FFMA.FTZ R9, R58.reuse, R61, -R9 ;  /* 0x0000003d3a097223 */ /* 0x040fe20000010809 */
[----:B------:R-:W-:Y:S01]  /*ca40*/  FFMA.FTZ R58, R58, R55, R63 ;  /* 0x000000373a3a7223 */ /* 0x000fe2000001003f */
[----:B------:R-:W-:Y:S01]  /*ca50*/  FMUL.FTZ R55, R59, R54 ;  /* 0x000000363b377220 */ /* 0x000fe20000410000 */
[----:B------:R-:W-:Y:S01]  /*ca60*/  FMUL.FTZ R61, R57, R103 ;  /* 0x00000067393d7220 */ /* 0x000fe20000410000 */
[----:B------:R-:W-:Y:S01]  /*ca70*/  FMUL.FTZ R59, R59, R3 ;  /* 0x000000033b3b7220 */ /* 0x000fe20000410000 */
[----:B------:R-:W-:Y:S01]  /*ca80*/  FFMA.FTZ R60, R8, R103, R60 ;  /* 0x00000067083c7223 */ /* 0x000fe2000001003c */
[----:B------:R-:W-:Y:S01]  /*ca90*/  FFMA.FTZ R55, R10, R3, -R55 ;  /* 0x000000030a377223 */ /* 0x000fe20000010837 */
[----:B------:R-:W-:Y:S01]  /*caa0*/  FFMA.FTZ R61, R8, R102, -R61 ;  /* 0x00000066083d7223 */ /* 0x000fe2000001083d */
[----:B------:R-:W-:Y:S01]  /*cab0*/  FFMA.FTZ R54, R10, R54, R59 ;  /* 0x000000360a367223 */ /* 0x000fe2000001003b */
[----:B------:R-:W-:-:S03]  /*cac0*/  F2FP.F16.F32.PACK_AB R8, R58, R9 ;  /* 0x000000093a08723e */ /* 0x000fc600000000ff */
[----:B------:R-:W-:Y:S02]  /*cad0*/  F2FP.F16.F32.PACK_AB R10, R60, R61 ;  /* 0x0000003d3c0a723e */ /* 0x000fe400000000ff */
[----:B------:R-:W-:-:S05]  /*cae0*/  F2FP.F16.F32.PACK_AB R9, R54, R55 ;  /* 0x000000373609723e */ /* 0x000fca00000000ff */
[----:B------:R1:W-:Y:S02]  /*caf0*/  STS.128 [R67+0x5000], R8 ;  /* 0x0050000843007388 */ /* 0x0003e40000000c00 */
.L_x_1676:
[----:B------:R-:W-:Y:S05]  /*cb00*/  BSYNC B2 ;  /* 0x0000000000027941 */ /* 0x000fea0003800000 */
.L_x_1675:
[----:B------:R-:W-:Y:S04]  /*cb10*/  BSSY B2, `(.L_x_1677) ;  /* 0x000002c000027945 */ /* 0x000fe80003800000 */
[----:B------:R-:W-:Y:S05]  /*cb20*/  @P2 BRA `(.L_x_1678) ;  /* 0x0000000000a82947 */ /* 0x000fea0003800000 */
[----:B012345:R-:W0:Y:S01]  /*cb30*/  LDS.128 R8, [R67+0x9000] ;  /* 0x0090000043087984 */ /* 0x03fe220000000c00 */
[----:B------:R-:W-:Y:S01]  /*cb40*/  SHF.R.U32.HI R55, RZ, 0x10, R51 ;  /* 0x00000010ff377819 */ /* 0x000fe20000011633 */
[----:B------:R-:W-:Y:S01]  /*cb50*/  HADD2.F32 R54, -RZ, R96.H0_H0 ;  /* 0x20000060ff367230 */ /* 0x000fe20000004100 */
[--C-:B------:R-:W-:Y:S01]  /*cb60*/  SHF.R.U32.HI R57, RZ, 0x10, R53.reuse ;  /* 0x00000010ff397819 */ /* 0x100fe20000011635 */
[----:B------:R-:W-:Y:S01]  /*cb70*/  HADD2.F32 R56, -RZ, R97.H0_H0 ;  /* 0x20000061ff387230 */ /* 0x000fe20000004100 */
[----:B------:R-:W-:Y:S01]  /*cb80*/  SHF.R.U64 R61, R52, 0x10, R53 ;  /* 0x00000010343d7819 */ /* 0x000fe20000001235 */
[----:B------:R-:W-:Y:S01]  /*cb90*/  HADD2.F32 R55, -RZ, R55.H0_H0 ;  /* 0x20000037ff377230 */ /* 0x000fe20000004100 */
[----:B------:R-:W-:Y:S01]  /*cba0*/  SHF.R.U64 R3, R50, 0x10, R51 ;  /* 0x0000001032037819 */ /* 0x000fe20000001233 */
[----:B------:R-:W-:Y:S02]  /*cbb0*/  HADD2.F32 R57, -RZ, R57.H0_H0 ;  /* 0x20000039ff397230 */ /* 0x000fe40000004100 */
[----:B------:R-:W-:-:S02]  /*cbc0*/  HADD2.F32 R97, -RZ, R97.H1_H1 ;  /* 0x30000061ff617230 */ /* 0x000fc40000004100 */
[----:B------:R-:W-:Y:S02]  /*cbd0*/  HADD2.F32 R96, -RZ, R96.H1_H1 ;  /* 0x30000060ff607230 */ /* 0x000fe40000004100 */
[----:B------:R-:W-:Y:S02]  /*cbe0*/  HADD2.F32 R3, -RZ, R3.H0_H0 ;  /* 0x20000003ff037230 */ /* 0x000fe40000004100 */
[--C-:B0-----:R-:W-:Y:S02]  /*cbf0*/  HADD2.F32 R53, -RZ, R11.reuse.H1_H1 ;  /* 0x3000000bff357230 */ /* 0x101fe40000004100 */
[----:B------:R-:W-:Y:S02]  /*cc00*/  HADD2.F32 R52, -RZ, R11.H0_H0 ;  /* 0x2000000bff347230 */ /* 0x000fe40000004100 */
[--C-:B------:R-:W-:Y:S02]  /*cc10*/  HADD2.F32 R11, -RZ, R8.reuse.H0_H0 ;  /* 0x20000008ff0b7230 */ /* 0x100fe40000004100 */
[----:B------:R-:W-:Y:S01]  /*cc20*/  FMUL.FTZ R59, R53, R57 ;  /* 0x00000039353b7220 */ /* 0x000fe20000410000 */
[----:B------:R-:W-:-:S02]  /*cc30*/  HADD2.F32 R8, -RZ, R8.H1_H1 ;  /* 0x30000008ff087230 */ /* 0x000fc40000004100 */
[-C--:B------:R-:W-:Y:S01]  /*cc40*/  FMUL.FTZ R60, R53, R55.reuse ;  /* 0x00000037353c7220 */ /* 0x080fe20000410000 */
[--C-:B------:R-:W-:Y:S02]  /*cc50*/  HADD2.F32 R50, -RZ, R10.reuse.H0_H0 ;  /* 0x2000000aff327230 */ /* 0x100fe40000004100 */
[C---:B------:R-:W-:Y:S01]  /*cc60*/  FFMA.FTZ R59, R52.reuse, R55, -R59 ;  /* 0x00000037343b7223 */ /* 0x040fe2000001083b */
[----:B------:R-:W-:Y:S02]  /*cc70*/  HADD2.F32 R51, -RZ, R10.H1_H1 ;  /* 0x3000000aff337230 */ /* 0x000fe40000004100 */
[----:B------:R-:W-:Y:S01]  /*cc80*/  FFMA.FTZ R60, R52, R57, R60 ;  /* 0x00000039343c7223 */ /* 0x000fe2000001003c */
[--C-:B------:R-:W-:Y:S02]  /*cc90*/  HADD2.F32 R10, -RZ, R9.reuse.H0_H0 ;  /* 0x20000009ff0a7230 */ /* 0x100fe40000004100 */
[C---:B------:R-:W-:Y:S01]  /*cca0*/  FMUL.FTZ R58, R8.reuse, R56 ;  /* 0x00000038083a7220 */ /* 0x040fe20000410000 */
[----:B------:R-:W-:Y:S01]  /*ccb0*/  FMUL.FTZ R52, R8, R54 ;  /* 0x0000003608347220 */ /* 0x000fe20000410000 */
[----:B------:R-:W-:-:S02]  /*ccc0*/  HADD2.F32 R9, -RZ, R9.H1_H1 ;  /* 0x30000009ff097230 */ /* 0x000fc40000004100 */
[----:B------:R-:W-:Y:S01]  /*ccd0*/  FMUL.FTZ R55, R51, R97 ;  /* 0x0000006133377220 */ /* 0x000fe20000410000 */
[----:B------:R-:W-:Y:S02]  /*cce0*/  HADD2.F32 R8, -RZ, R61.H0_H0 ;  /* 0x2000003dff087230 */ /* 0x000fe40000004100 */
[C---:B------:R-:W-:Y:S01]  /*ccf0*/  FFMA.FTZ R53, R11.reuse, R56, R52 ;  /* 0x000000380b357223 */ /* 0x040fe20000010034 */
[----:B------:R-:W-:Y:S01]  /*cd00*/  FFMA.FTZ R58, R11, R54, -R58 ;  /* 0x000000360b3a7223 */ /* 0x000fe2000001083a */
[----:B------:R-:W-:Y:S01]  /*cd10*/  FMUL.FTZ R52, R51, R96 ;  /* 0x0000006033347220 */ /* 0x000fe20000410000 */
[C---:B------:R-:W-:Y:S01]  /*cd20*/  FMUL.FTZ R51, R9.reuse, R3 ;  /* 0x0000000309337220 */ /* 0x040fe20000410000 */
[----:B------:R-:W-:Y:S01]  /*cd30*/  FMUL.FTZ R11, R9, R8 ;  /* 0x00000008090b7220 */ /* 0x000fe20000410000 */
[C---:B------:R-:W-:Y:S01]  /*cd40*/  FFMA.FTZ R55, R50.reuse, R96, -R55 ;  /* 0x0000006032377223 */ /* 0x040fe20000010837 */
[----:B------:R-:W-:Y:S01]  /*cd50*/  FFMA.FTZ R52, R50, R97, R52 ;  /* 0x0000006132347223 */ /* 0x000fe20000010034 */
[C---:B------:R-:W-:Y:S01]  /*cd60*/  FFMA.FTZ R50, R10.reuse, R8, R51 ;  /* 0x000000080a327223 */ /* 0x040fe20000010033 */
[----:B------:R-:W-:Y:S01]  /*cd70*/  FFMA.FTZ R9, R10, R3, -R11 ;  /* 0x000000030a097223 */ /* 0x000fe2000001080b */
[----:B------:R-:W-:-:S02]  /*cd80*/  F2FP.F16.F32.PACK_AB R11, R60, R59 ;  /* 0x0000003b3c0b723e */ /* 0x000fc400000000ff */
[----:B------:R-:W-:Y:S02]  /*cd90*/  F2FP.F16.F32.PACK_AB R10, R52, R55 ;  /* 0x00000037340a723e */ /* 0x000fe400000000ff */
[----:B------:R-:W-:Y:S02]  /*cda0*/  F2FP.F16.F32.PACK_AB R8, R53, R58 ;  /* 0x0000003a3508723e */ /* 0x000fe400000000ff */
[----:B------:R-:W-:-:S05]  /*cdb0*/  F2FP.F16.F32.PACK_AB R9, R50, R9 ;  /* 0x000000093209723e */ /* 0x000fca00000000ff */
[----:B------:R0:W-:Y:S02]  /*cdc0*/  STS.128 [R67+0x9000], R8 ;  /* 0x0090000843007388 */ /* 0x0001e40000000c00 */
.L_x_1678:
[----:B------:R-:W-:Y:S05]  /*cdd0*/  BSYNC B2 ;  /* 0x0000000000027941 */ /* 0x000fea0003800000 */
.L_x_1677:
[----:B------:R-:W-:Y:S05]  /*cde0*/  @P3 BRA `(.L_x_1672) ;  /* 0x0000000000a83947 */ /* 0x000fea0003800000 */
[----:B012345:R-:W0:Y:S01]  /*cdf0*/  LDS.128 R8, [R67+0xd000] ;  /* 0x00d0000043087984 */ /* 0x03fe220000000c00 */
[----:B------:R-:W-:Y:S01]  /*ce00*/  SHF.R.U32.HI R52, RZ, 0x10, R49 ;  /* 0x00000010ff347819 */ /* 0x000fe20000011631 */
[--C-:B------:R-:W-:Y:S01]  /*ce10*/  HADD2.F32 R51, -RZ, R87.reuse.H1_H1 ;  /* 0x30000057ff337230 */ /* 0x100fe20000004100 */
[----:B------:R-:W-:Y:S01]  /*ce20*/  SHF.R.U32.HI R50, RZ, 0x10, R47 ;  /* 0x00000010ff327819 */ /* 0x000fe2000001162f */
[----:B------:R-:W-:Y:S01]  /*ce30*/  HADD2.F32 R87, -RZ, R87.H0_H0 ;  /* 0x20000057ff577230 */ /* 0x000fe20000004100 */
[----:B------:R-:W-:Y:S01]  /*ce40*/  SHF.R.U64 R55, R48, 0x10, R49 ;  /* 0x0000001030377819 */ /* 0x000fe20000001231 */
[----:B------:R-:W-:Y:S01]  /*ce50*/  HADD2.F32 R52, -RZ, R52.H0_H0 ;  /* 0x20000034ff347230 */ /* 0x000fe20000004100 */
[----:B------:R-:W-:Y:S01]  /*ce60*/  SHF.R.U64 R56, R46, 0x10, R47 ;  /* 0x000000102e387819 */ /* 0x000fe2000000122f */
[----:B------:R-:W-:Y:S02]  /*ce70*/  HADD2.F32 R50, -RZ, R50.H0_H0 ;  /* 0x20000032ff327230 */ /* 0x000fe40000004100 */
[----:B------:R-:W-:-:S02]  /*ce80*/  HADD2.F32 R49, -RZ, R88.H1_H1 ;  /* 0x30000058ff317230 */ /* 0x000fc40000004100 */
[----:B------:R-:W-:Y:S02]  /*ce90*/  HADD2.F32 R88, -RZ, R88.H0_H0 ;  /* 0x20000058ff587230 */ /* 0x000fe40000004100 */
[--C-:B0-----:R-:W-:Y:S02]  /*cea0*/  HADD2.F32 R48, -RZ, R11.reuse.H1_H1 ;  /* 0x3000000bff307230 */ /* 0x101fe40000004100 */
[--C-:B------:R-:W-:Y:S02]  /*ceb0*/  HADD2.F32 R3, -RZ, R8.reuse.H0_H0 ;  /* 0x20000008ff037230 */ /* 0x100fe40000004100 */
[----:B------:R-:W-:Y:S02]  /*cec0*/  HADD2.F32 R47, -RZ, R11.H0_H0 ;  /* 0x2000000bff2f7230 */ /* 0x000fe40000004100 */
[C---:B------:R-:W-:Y:S01]  /*ced0*/  FMUL.FTZ R54, R48.reuse, R52 ;  /* 0x0000003430367220 */ /* 0x040fe20000410000 */
[----:B------:R-:W-:Y:S02]  /*cee0*/  HADD2.F32 R8, -RZ, R8.H1_H1 ;  /* 0x30000008ff087230 */ /* 0x000fe40000004100 */
[----:B------:R-:W-:Y:S01]  /*cef0*/  FMUL.FTZ R53, R48, R50 ;  /* 0x0000003230357220 */ /* 0x000fe20000410000 */
[----:B------:R-:W-:-:S02]  /*cf00*/  HADD2.F32 R11, -RZ, R10.H0_H0 ;  /* 0x2000000aff0b7230 */ /* 0x000fc40000004100 */
[C---:B------:R-:W-:Y:S01]  /*cf10*/  FFMA.FTZ R54, R47.reuse, R50, -R54 ;  /* 0x000000322f367223 */ /* 0x040fe20000010836 */
[----:B------:R-:W-:Y:S02]  /*cf20*/  HADD2.F32 R46, -RZ, R10.H1_H1 ;  /* 0x3000000aff2e7230 */ /* 0x000fe40000004100 */
[C---:B------:R-:W-:Y:S01]  /*cf30*/  FMUL.FTZ R48, R8.reuse, R51 ;  /* 0x0000003308307220 */ /* 0x040fe20000410000 */
[--C-:B------:R-:W-:Y:S02]  /*cf40*/  HADD2.F32 R10, -RZ, R9.reuse.H0_H0 ;  /* 0x20000009ff0a7230 */ /* 0x100fe40000004100 */
[----:B------:R-:W-:Y:S01]  /*cf50*/  FFMA.FTZ R53, R47, R52, R53 ;  /* 0x000000342f357223 */ /* 0x000fe20000010035 */
[-C--:B------:R-:W-:Y:S01]  /*cf60*/  FMUL.FTZ R50, R8, R49.reuse ;  /* 0x0000003108327220 */ /* 0x080fe20000410000 */
[----:B------:R-:W-:Y:S02]  /*cf70*/  HADD2.F32 R9, -RZ, R9.H1_H1 ;  /* 0x30000009ff097230 */ /* 0x000fe40000004100 */
[----:B------:R-:W-:Y:S01]  /*cf80*/  FFMA.FTZ R48, R3, R49, -R48 ;  /* 0x0000003103307223 */ /* 0x000fe20000010830 */
[----:B------:R-:W-:-:S02]  /*cf90*/  HADD2.F32 R47, -RZ, R55.H0_H0 ;  /* 0x20000037ff2f7230 */ /* 0x000fc40000004100 */
[----:B------:R-:W-:Y:S01]  /*cfa0*/  FFMA.FTZ R3, R3, R51, R50 ;  /* 0x0000003303037223 */ /* 0x000fe20000010032 */
[----:B------:R-:W-:Y:S02]  /*cfb0*/  HADD2.F32 R8, -RZ, R56.H0_H0 ;  /* 0x20000038ff087230 */ /* 0x000fe40000004100 */
[C---:B------:R-:W-:Y:S01]  /*cfc0*/  FMUL.FTZ R50, R46.reuse, R87 ;  /* 0x000000572e327220 */ /* 0x040fe20000410000 */
        /* <DEDUP_REMOVED lines=12> */
.L_x_1672:
[----:B------:R-:W-:Y:S05]  /*d090*/  BSYNC B1 ;  /* 0x0000000000017941 */ /* 0x000fea0003800000 */
.L_x_1671:
        /* <DEDUP_REMOVED lines=13> */
[----:B------:R-:W-:Y:S01]  /*d170*/  SHF.R.U32.HI R48, RZ, 0x10, R45 ;  /* 0x00000010ff307819 */ /* 0x000fe2000001162d */
[--C-:B------:R-:W-:Y:S01]  /*d180*/  HADD2.F32 R47, -RZ, R101.reuse.H0_H0 ;  /* 0x20000065ff2f7230 */ /* 0x100fe20000004100 */
[----:B------:R-:W-:Y:S01]  /*d190*/  SHF.R.U32.HI R46, RZ, 0x10, R43 ;  /* 0x00000010ff2e7819 */ /* 0x000fe2000001162b */
[----:B------:R-:W-:Y:S01]  /*d1a0*/  HADD2.F32 R101, -RZ, R101.H1_H1 ;  /* 0x30000065ff657230 */ /* 0x000fe20000004100 */
[----:B------:R-:W-:Y:S01]  /*d1b0*/  SHF.R.U64 R51, R44, 0x10, R45 ;  /* 0x000000102c337819 */ /* 0x000fe2000000122d */
[----:B------:R-:W-:Y:S01]  /*d1c0*/  HADD2.F32 R48, -RZ, R48.H0_H0 ;  /* 0x20000030ff307230 */ /* 0x000fe20000004100 */
[----:B------:R-:W-:Y:S01]  /*d1d0*/  SHF.R.U64 R52, R42, 0x10, R43 ;  /* 0x000000102a347819 */ /* 0x000fe2000000122b */
[----:B------:R-:W-:Y:S02]  /*d1e0*/  HADD2.F32 R46, -RZ, R46.H0_H0 ;  /* 0x2000002eff2e7230 */ /* 0x000fe40000004100 */
[----:B------:R-:W-:-:S02]  /*d1f0*/  HADD2.F32 R45, -RZ, R99.H0_H0 ;  /* 0x20000063ff2d7230 */ /* 0x000fc40000004100 */
[----:B------:R-:W-:Y:S02]  /*d200*/  HADD2.F32 R99, -RZ, R99.H1_H1 ;  /* 0x30000063ff637230 */ /* 0x000fe40000004100 */
        /* <DEDUP_REMOVED lines=31> */
.L_x_1682:
[----:B------:R-:W-:Y:S05]  /*d400*/  BSYNC B2 ;  /* 0x0000000000027941 */ /* 0x000fea0003800000 */
.L_x_1681:
[----:B------:R-:W-:Y:S04]  /*d410*/  BSSY B2, `(.L_x_1683) ;  /* 0x000002c000027945 */ /* 0x000fe80003800000 */
[----:B------:R-:W-:Y:S05]  /*d420*/  @P1 BRA `(.L_x_1684) ;  /* 0x0000000000a81947 */ /* 0x000fea0003800000 */
[----:B0-2345:R-:W0:Y:S01]  /*d430*/  LDS.128 R8, [R53+0x6000] ;  /* 0x0060000035087984 */ /* 0x03de220000000c00 */
        /* <DEDUP_REMOVED lines=41> */
.L_x_1684:
[----:B------:R-:W-:Y:S05]  /*d6d0*/  BSYNC B2 ;  /* 0x0000000000027941 */ /* 0x000fea0003800000 */
.L_x_1683:
[----:B------:R-:W-:Y:S04]  /*d6e0*/  BSSY B2, `(.L_x_1685) ;  /* 0x000002c000027945 */ /* 0x000fe80003800000 */
[----:B------:R-:W-:Y:S05]  /*d6f0*/  @P2 BRA `(.L_x_1686) ;  /* 0x0000000000a82947 */ /* 0x000fea0003800000 */
[----:B012345:R-:W0:Y:S01]  /*d700*/  LDS.128 R8, [R53+0xa000] ;  /* 0x00a0000035087984 */ /* 0x03fe220000000c00 */
        /* <DEDUP_REMOVED lines=41> */
.L_x_1686:
[----:B------:R-:W-:Y:S05]  /*d9a0*/  BSYNC B2 ;  /* 0x0000000000027941 */ /* 0x000fea0003800000 */
.L_x_1685:
[----:B------:R-:W-:Y:S05]  /*d9b0*/  @P3 BRA `(.L_x_1680) ;  /* 0x0000000000a83947 */ /* 0x000fea0003800000 */
[----:B012345:R-:W0:Y:S01]  /*d9c0*/  LDS.128 R8, [R53+0xe000] ;  /* 0x00e0000035087984 */ /* 0x03fe220000000c00 */
[----:B------:R-:W-:Y:S01]  /*d9d0*/  SHF.R.U32.HI R36, RZ, 0x10, R27 ;  /* 0x00000010ff247819 */ /* 0x000fe2000001161b */
[--C-:B------:R-:W-:Y:S01]  /*d9e0*/  HADD2.F32 R35, -RZ, R82.reuse.H1_H1 ;  /* 0x30000052ff237230 */ /* 0x100fe20000004100 */
[--C-:B------:R-:W-:Y:S01]  /*d9f0*/  SHF.R.U32.HI R34, RZ, 0x10, R29.reuse ;  /* 0x00000010ff227819 */ /* 0x100fe2000001161d */
        /* <DEDUP_REMOVED lines=38> */
.L_x_1680:
[----:B------:R-:W-:Y:S05]  /*dc60*/  BSYNC B1 ;  /* 0x0000000000017941 */ /* 0x000fea0003800000 */
.L_x_1679:
[----:B------:R-:W-:-:S05]  /*dc70*/  VIADD R3, R23, 0x60 ;  /* 0x0000006017037836 */ /* 0x000fca0000000000 */
        /* <DEDUP_REMOVED lines=11> */
[----:B------:R-:W-:Y:S01]  /*dd30*/  SHF.R.U64 R36, R30, 0x10, R31 ;  /* 0x000000101e247819 */ /* 0x000fe2000000121f */
[--C-:B------:R-:W-:Y:S01]  /*dd40*/  HADD2.F32 R29, -RZ, R104.reuse.H0_H0 ;  /* 0x20000068ff1d7230 */ /* 0x100fe20000004100 */
[----:B------:R-:W-:Y:S01]  /*dd50*/  SHF.R.U32.HI R30, RZ, 0x10, R33 ;  /* 0x00000010ff1e7819 */ /* 0x000fe20000011621 */
[----:B------:R-:W-:Y:S01]  /*dd60*/  HADD2.F32 R104, -RZ, R104.H1_H1 ;  /* 0x30000068ff687230 */ /* 0x000fe20000004100 */
[----:B------:R-:W-:Y:S01]  /*dd70*/  SHF.R.U32.HI R28, RZ, 0x10, R31 ;  /* 0x00000010ff1c7819 */ /* 0x000fe2000001161f */
[----:B------:R-:W-:Y:S01]  /*dd80*/  HADD2.F32 R31, -RZ, R107.H0_H0 ;  /* 0x2000006bff1f7230 */ /* 0x000fe20000004100 */
[----:B------:R-:W-:Y:S01]  /*dd90*/  SHF.R.U64 R34, R32, 0x10, R33 ;  /* 0x0000001020227819 */ /* 0x000fe20000001221 */
[----:B------:R-:W-:Y:S02]  /*dda0*/  HADD2.F32 R30, -RZ, R30.H0_H0 ;  /* 0x2000001eff1e7230 */ /* 0x000fe40000004100 */
[----:B------:R-:W-:-:S02]  /*ddb0*/  HADD2.F32 R28, -RZ, R28.H0_H0 ;  /* 0x2000001cff1c7230 */ /* 0x000fc40000004100 */
[----:B------:R-:W-:Y:S02]  /*ddc0*/  HADD2.F32 R107, -RZ, R107.H1_H1 ;  /* 0x3000006bff6b7230 */ /* 0x000fe40000004100 */
[--C-:B0-----:R-:W-:Y:S02]  /*ddd0*/  HADD2.F32 R27, -RZ, R11.reuse.H1_H1 ;  /* 0x3000000bff1b7230 */ /* 0x101fe40000004100 */
[----:B------:R-:W-:Y:S02]  /*dde0*/  HADD2.F32 R26, -RZ, R11.H0_H0 ;  /* 0x2000000bff1a7230 */ /* 0x000fe40000004100 */
[--C-:B------:R-:W-:Y:S02]  /*ddf0*/  HADD2.F32 R0, -RZ, R8.reuse.H0_H0 ;  /* 0x20000008ff007230 */ /* 0x100fe40000004100 */
[C---:B------:R-:W-:Y:S01]  /*de00*/  FMUL.FTZ R33, R27.reuse, R30 ;  /* 0x0000001e1b217220 */ /* 0x040fe20000410000 */
[----:B------:R-:W-:Y:S02]  /*de10*/  HADD2.F32 R8, -RZ, R8.H1_H1 ;  /* 0x30000008ff087230 */ /* 0x000fe40000004100 */
[----:B------:R-:W-:Y:S01]  /*de20*/  FMUL.FTZ R35, R27, R28 ;  /* 0x0000001c1b237220 */ /* 0x000fe20000410000 */
[----:B------:R-:W-:-:S02]  /*de30*/  HADD2.F32 R11, -RZ, R10.H0_H0 ;  /* 0x2000000aff0b7230 */ /* 0x000fc40000004100 */
[----:B------:R-:W-:Y:S01]  /*de40*/  FFMA.FTZ R32, R26, R28, -R33 ;  /* 0x0000001c1a207223 */ /* 0x000fe20000010821 */
[----:B------:R-:W-:Y:S02]  /*de50*/  HADD2.F32 R10, -RZ, R10.H1_H1 ;  /* 0x3000000aff0a7230 */ /* 0x000fe40000004100 */
[----:B------:R-:W-:Y:S01]  /*de60*/  FMUL.FTZ R27, R8, R31 ;  /* 0x0000001f081b7220 */ /* 0x000fe20000410000 */
[--C-:B------:R-:W-:Y:S02]  /*de70*/  HADD2.F32 R3, -RZ, R9.reuse.H0_H0 ;  /* 0x20000009ff037230 */ /* 0x100fe40000004100 */
[----:B------:R-:W-:Y:S01]  /*de80*/  FFMA.FTZ R35, R26, R30, R35 ;  /* 0x0000001e1a237223 */ /* 0x000fe20000010023 */
[-C--:B------:R-:W-:Y:S01]  /*de90*/  FMUL.FTZ R33, R8, R29.reuse ;  /* 0x0000001d08217220 */ /* 0x080fe20000410000 */
[----:B------:R-:W-:Y:S02]  /*dea0*/  HADD2.F32 R9, -RZ, R9.H1_H1 ;  /* 0x30000009ff097230 */ /* 0x000fe40000004100 */
[----:B------:R-:W-:Y:S01]  /*deb0*/  FFMA.FTZ R27, R0, R29, -R27 ;  /* 0x0000001d001b7223 */ /* 0x000fe2000001081b */
[----:B------:R-:W-:-:S02]  /*dec0*/  HADD2.F32 R26, -RZ, R34.H0_H0 ;  /* 0x20000022ff1a7230 */ /* 0x000fc40000004100 */
[C---:B------:R-:W-:Y:S01]  /*ded0*/  FMUL.FTZ R28, R10.reuse, R107 ;  /* 0x0000006b0a1c7220 */ /* 0x040fe20000410000 */
[----:B------:R-:W-:Y:S02]  /*dee0*/  HADD2.F32 R8, -RZ, R36.H0_H0 ;  /* 0x20000024ff087230 */ /* 0x000fe40000004100 */
[----:B------:R-:W-:Y:S01]  /*def0*/  FMUL.FTZ R30, R10, R104 ;  /* 0x000000680a1e7220 */ /* 0x000fe20000410000 */
[----:B------:R-:W-:Y:S01]  /*df00*/  FFMA.FTZ R0, R0, R31, R33 ;  /* 0x0000001f00007223 */ /* 0x000fe20000010021 */
[----:B------:R-:W-:Y:S01]  /*df10*/  FMUL.FTZ R10, R9, R26 ;  /* 0x0000001a090a7220 */ /* 0x000fe20000410000 */
[----:B------:R-:W-:Y:S01]  /*df20*/  FFMA.FTZ R28, R11, R104, -R28 ;  /* 0x000000680b1c7223 */ /* 0x000fe2000001081c */
[-C--:B------:R-:W-:Y:S01]  /*df30*/  FMUL.FTZ R29, R9, R8.reuse ;  /* 0x00000008091d7220 */ /* 0x080fe20000410000 */
[----:B------:R-:W-:Y:S01]  /*df40*/  FFMA.FTZ R107, R11, R107, R30 ;  /* 0x0000006b0b6b7223 */ /* 0x000fe2000001001e */
[----:B------:R-:W-:Y:S01]  /*df50*/  FFMA.FTZ R9, R3, R8, -R10 ;  /* 0x0000000803097223 */ /* 0x000fe2000001080a */
[----:B------:R-:W-:Y:S01]  /*df60*/  F2FP.F16.F32.PACK_AB R11, R35, R32 ;  /* 0x00000020230b723e */ /* 0x000fe200000000ff */
[----:B------:R-:W-:Y:S01]  /*df70*/  FFMA.FTZ R26, R3, R26, R29 ;  /* 0x0000001a031a7223 */ /* 0x000fe2000001001d */
[----:B------:R-:W-:-:S02]  /*df80*/  F2FP.F16.F32.PACK_AB R8, R0, R27 ;  /* 0x0000001b0008723e */ /* 0x000fc400000000ff */
[----:B------:R-:W-:Y:S02]  /*df90*/  F2FP.F16.F32.PACK_AB R10, R107, R28 ;  /* 0x0000001c6b0a723e */ /* 0x000fe400000000ff */
[----:B------:R-:W-:-:S05]  /*dfa0*/  F2FP.F16.F32.PACK_AB R9, R26, R9 ;  /* 0x000000091a09723e */ /* 0x000fca00000000ff */
[----:B------:R0:W-:Y:S02]  /*dfb0*/  STS.128 [R37+0x3000], R8 ;  /* 0x0030000825007388 */ /* 0x0001e40000000c00 */
.L_x_1689:
[----:B------:R-:W-:Y:S05]  /*dfc0*/  BSYNC B1 ;  /* 0x0000000000017941 */ /* 0x000fea0003800000 */
.L_x_1688:
        /* <DEDUP_REMOVED lines=32> */
[-C--:B------:R-:W-:Y:S01]  /*e1d0*/  FMUL.FTZ R27, R10, R91.reuse ;  /* 0x0000005b0a1b7220 */ /* 0x080fe20000410000 */
        /* <DEDUP_REMOVED lines=11> */
.L_x_1691:
[----:B------:R-:W-:Y:S05]  /*e290*/  BSYNC B1 ;  /* 0x0000000000017941 */ /* 0x000fea0003800000 */
.L_x_1690:
[----:B------:R-:W-:Y:S04]  /*e2a0*/  BSSY B1, `(.L_x_1692) ;  /* 0x000002c000017945 */ /* 0x000fe80003800000 */
[----:B------:R-:W-:Y:S05]  /*e2b0*/  @P2 BRA `(.L_x_1693) ;  /* 0x0000000000a82947 */ /* 0x000fea0003800000 */
[----:B012345:R-:W0:Y:S01]  /*e2c0*/  LDS.128 R8, [R37+0xb000] ;  /* 0x00b0000025087984 */ /* 0x03fe220000000c00 */
        /* <DEDUP_REMOVED lines=41> */
.L_x_1693:
[----:B------:R-:W-:Y:S05]  /*e560*/  BSYNC B1 ;  /* 0x0000000000017941 */ /* 0x000fea0003800000 */
.L_x_1692:
[----:B------:R-:W-:Y:S05]  /*e570*/  @P3 BRA `(.L_x_1687) ;  /* 0x0000004c00483947 */ /* 0x000fea0003800000 */
[----:B012345:R-:W0:Y:S01]  /*e580*/  LDS.128 R8, [R37+0xf000] ;  /* 0x00f0000025087984 */ /* 0x03fe220000000c00 */
[--C-:B------:R-:W-:Y:S01]  /*e590*/  SHF.R.U64 R24, R4, 0x10, R5.reuse ;  /* 0x0000001004187819 */ /* 0x100fe20000001205 */
[----:B------:R-:W-:Y:S01]  /*e5a0*/  HADD2.F32 R13, -RZ, R78.H1_H1 ;  /* 0x3000004eff0d7230 */ /* 0x000fe20000004100 */
[----:B------:R-:W-:Y:S02]  /*e5b0*/  SHF.R.U32.HI R4, RZ, 0x10, R5 ;  /* 0x00000010ff047819 */ /* 0x000fe40000011605 */
[--C-:B------:R-:W-:Y:S02]  /*e5c0*/  SHF.R.U32.HI R12, RZ, 0x10, R7.reuse ;  /* 0x00000010ff0c7819 */ /* 0x100fe40000011607 */
[----:B------:R-:W-:Y:S01]  /*e5d0*/  SHF.R.U64 R20, R6, 0x10, R7 ;  /* 0x0000001006147819 */ /* 0x000fe20000001207 */
[----:B------:R-:W-:Y:S02]  /*e5e0*/  HADD2.F32 R6, -RZ, R4.H0_H0 ;  /* 0x20000004ff067230 */ /* 0x000fe40000004100 */
[----:B------:R-:W-:-:S02]  /*e5f0*/  HADD2.F32 R12, -RZ, R12.H0_H0 ;  /* 0x2000000cff0c7230 */ /* 0x000fc40000004100 */
[--C-:B------:R-:W-:Y:S02]  /*e600*/  HADD2.F32 R7, -RZ, R79.reuse.H1_H1 ;  /* 0x3000004fff077230 */ /* 0x100fe40000004100 */
[----:B------:R-:W-:Y:S02]  /*e610*/  HADD2.F32 R79, -RZ, R79.H0_H0 ;  /* 0x2000004fff4f7230 */ /* 0x000fe40000004100 */
[--C-:B0-----:R-:W-:Y:S02]  /*e620*/  HADD2.F32 R5, -RZ, R11.reuse.H0_H0 ;  /* 0x2000000bff057230 */ /* 0x101fe40000004100 */
[----:B------:R-:W-:Y:S02]  /*e630*/  HADD2.F32 R11, -RZ, R11.H1_H1 ;  /* 0x3000000bff0b7230 */ /* 0x000fe40000004100 */
[--C-:B------:R-:W-:Y:S02]  /*e640*/  HADD2.F32 R0, -RZ, R8.reuse.H0_H0 ;  /* 0x20000008ff007230 */ /* 0x100fe40000004100 */
[----:B------:R-:W-:-:S02]  /*e650*/  HADD2.F32 R8, -RZ, R8.H1_H1 ;  /* 0x30000008ff087230 */ /* 0x000fc40000004100 */
[C---:B------:R-:W-:Y:S01]  /*e660*/  FMUL.FTZ R14, R11.reuse, R12 ;  /* 0x0000000c0b0e7220 */ /* 0x040fe20000410000 */
[-C--:B------:R-:W-:Y:S01]  /*e670*/  FMUL.FTZ R15, R11, R6.reuse ;  /* 0x000000060b0f7220 */ /* 0x080fe20000410000 */
[--C-:B------:R-:W-:Y:S02]  /*e680*/  HADD2.F32 R4, -RZ, R10.reuse.H0_H0 ;  /* 0x2000000aff047230 */ /* 0x100fe40000004100 */
[C---:B------:R-:W-:Y:S01]  /*e690*/  FFMA.FTZ R14, R5.reuse, R6, -R14 ;  /* 0x00000006050e7223 */ /* 0x040fe2000001080e */
[----:B------:R-:W-:Y:S01]  /*e6a0*/  FFMA.FTZ R21, R5, R12, R15 ;  /* 0x0000000c05157223 */ /* 0x000fe2000001000f */
[----:B------:R-:W-:Y:S02]  /*e6b0*/  HADD2.F32 R10, -RZ, R10.H1_H1 ;  /* 0x3000000aff0a7230 */ /* 0x000fe40000004100 */
[C---:B------:R-:W-:Y:S01]  /*e6c0*/  FMUL.FTZ R11, R8.reuse, R13 ;  /* 0x0000000d080b7220 */ /* 0x040fe20000410000 */
[----:B------:R-:W-:Y:S02]  /*e6d0*/  HADD2.F32 R3, -RZ, R9.H0_H0 ;  /* 0x20000009ff037230 */ /* 0x000fe40000004100 */
[----:B------:R-:W-:Y:S01]  /*e6e0*/  FMUL.FTZ R15, R8, R7 ;  /* 0x00000007080f7220 */ /* 0x000fe20000410000 */
[----:B------:R-:W-:-:S02]  /*e6f0*/  HADD2.F32 R5, -RZ, R78.H0_H0 ;  /* 0x2000004eff057230 */ /* 0x000fc40000004100 */
[----:B------:R-:W-:Y:S01]  /*e700*/  FFMA.FTZ R11, R0, R7, -R11 ;  /* 0x00000007000b7223 */ /* 0x000fe2000001080b */
[----:B------:R-:W-:Y:S02]  /*e710*/  HADD2.F32 R9, -RZ, R9.H1_H1 ;  /* 0x30000009ff097230 */ /* 0x000fe40000004100 */
[C---:B------:R-:W-:Y:S01]  /*e720*/  FMUL.FTZ R12, R10.reuse, R79 ;  /* 0x0000004f0a0c7220 */ /* 0x040fe20000410000 */
[----:B------:R-:W-:Y:S02]  /*e730*/  HADD2.F32 R8, -RZ, R20.H0_H0 ;  /* 0x20000014ff087230 */ /* 0x000fe40000004100 */
[-C--:B------:R-:W-:Y:S01]  /*e740*/  FMUL.FTZ R7, R10, R5.reuse ;  /* 0x000000050a077220 */ /* 0x080fe20000410000 */
[----:B------:R-:W-:Y:S02]  /*e750*/  HADD2.F32 R6, -RZ, R24.H0_H0 ;  /* 0x20000018ff067230 */ /* 0x000fe40000004100 */
[----:B------:R-:W-:Y:S01]  /*e760*/  FFMA.FTZ R12, R4, R5, R12 ;  /* 0x00000005040c7223 */ /* 0x000fe2000001000c */
[----:B------:R-:W-:Y:S01]  /*e770*/  FFMA.FTZ R0, R0, R13, R15 ;  /* 0x0000000d00007223 */ /* 0x000fe2000001000f */
[C---:B------:R-:W-:Y:S01]  /*e780*/  FMUL.FTZ R10, R9.reuse, R8 ;  /* 0x00000008090a7220 */ /* 0x040fe20000410000 */
[----:B------:R-:W-:Y:S01]  /*e790*/  FFMA.FTZ R79, R4, R79, -R7 ;  /* 0x0000004f044f7223 */ /* 0x000fe20000010807 */
[----:B------:R-:W-:Y:S01]  /*e7a0*/  FMUL.FTZ R9, R9, R6 ;  /* 0x0000000609097220 */ /* 0x000fe20000410000 */
[----:B------:R-:W-:Y:S01]  /*e7b0*/  F2FP.F16.F32.PACK_AB R7, R21, R14 ;  /* 0x0000000e1507723e */ /* 0x000fe200000000ff */
[C---:B------:R-:W-:Y:S01]  /*e7c0*/  FFMA.FTZ R5, R3.reuse, R6, -R10 ;  /* 0x0000000603057223 */ /* 0x040fe2000001080a */
[----:B------:R-:W-:Y:S01]  /*e7d0*/  F2FP.F16.F32.PACK_AB R4, R0, R11 ;  /* 0x0000000b0004723e */ /* 0x000fe200000000ff */
[----:B------:R-:W-:Y:S01]  /*e7e0*/  FFMA.FTZ R8, R3, R8, R9 ;  /* 0x0000000803087223 */ /* 0x000fe20000010009 */
[----:B------:R-:W-:-:S04]  /*e7f0*/  F2FP.F16.F32.PACK_AB R6, R12, R79 ;  /* 0x0000004f0c06723e */ /* 0x000fc800000000ff */
[----:B------:R-:W-:-:S05]  /*e800*/  F2FP.F16.F32.PACK_AB R5, R8, R5 ;  /* 0x000000050805723e */ /* 0x000fca00000000ff */
[----:B------:R0:W-:Y:S01]  /*e810*/  STS.128 [R37+0xf000], R4 ;  /* 0x00f0000425007388 */ /* 0x0001e20000000c00 */
[----:B------:R-:W-:Y:S05]  /*e820*/  BRA `(.L_x_1687) ;  /* 0x00000048009c7947 */ /* 0x000fea0003800000 */
.L_x_1648:
[----:B------:R-:W0:Y:S01]  /*e830*/  LDC R4, c[0x0][0x448] ;  /* 0x00011200ff047b82 */ /* 0x000e220000000800 */
[----:B------:R-:W-:Y:S01]  /*e840*/  ULDC.64 UR4, c[0x0][0x3f8] ;  /* 0x0000fe0000047ab9 */ /* 0x000fe20000000a00 */
[----:B------:R-:W-:Y:S01]  /*e850*/  ULDC.64 UR6, c[0x0][0x408] ;  /* 0x0001020000067ab9 */ /* 0x000fe20000000a00 */
[----:B------:R-:W-:Y:S02]  /*e860*/  IMAD.MOV.U32 R25, RZ, RZ, R33 ;  /* 0x000000ffff197224 */ /* 0x000fe400078e0021 */
[----:B------:R-:W-:Y:S01]  /*e870*/  IMAD.MOV.U32 R27, RZ, RZ, R29 ;  /* 0x000000ffff1b7224 */ /* 0x000fe200078e001d */
[----:B0-----:R-:W-:-:S13]  /*e880*/  ISETP.NE.AND P0, PT, R4, 0x1, PT ;  /* 0x000000010400780c */ /* 0x001fda0003f05270 */
[----:B------:R-:W0:Y:S08]  /*e890*/  @P0 LDC R6, c[0x0][0x44c] ;  /* 0x00011300ff060b82 */ /* 0x000e300000000800 */
[----:B------:R-:W1:Y:S01]  /*e8a0*/  @P0 LDC R5, c[0x0][0x450] ;  /* 0x00011400ff050b82 */ /* 0x000e620000000800 */
[----:B0-----:R-:W-:-:S05]  /*e8b0*/  @P0 IMAD.HI.U32 R6, R3, R6, RZ ;  /* 0x0000000603060227 */ /* 0x001fca00078e00ff */
[----:B-1----:R-:W-:-:S04]  /*e8c0*/  @P0 SHF.R.U32.HI R3, RZ, R5, R6 ;  /* 0x00000005ff030219 */ /* 0x002fc80000011606 */
[----:B------:R-:W-:Y:S01]  /*e8d0*/  SHF.R.S32.HI R5, RZ, 0x1f, R3 ;  /* 0x0000001fff057819 */ /* 0x000fe20000011403 */
[----:B------:R-:W-:-:S04]  /*e8e0*/  IMAD.WIDE.U32 R24, R3, UR4, R24 ;  /* 0x0000000403187c25 */ /* 0x000fc8000f8e0018 */
[C---:B------:R-:W-:Y:S02]  /*e8f0*/  IMAD R6, R5.reuse, UR4, RZ ;  /* 0x0000000405067c24 */ /* 0x040fe4000f8e02ff */
[----:B------:R-:W-:Y:S02]  /*e900*/  IMAD R8, R5, UR6, RZ ;  /* 0x0000000605087c24 */ /* 0x000fe4000f8e02ff */
[C---:B------:R-:W-:Y:S01]  /*e910*/  IMAD R5, R3.reuse, UR5, R6 ;  /* 0x0000000503057c24 */ /* 0x040fe2000f8e0206 */
[----:B------:R-:W-:Y:S01]  /*e920*/  ULDC.64 UR4, c[0x0][0x3e8] ;  /* 0x0000fa0000047ab9 */ /* 0x000fe20000000a00 */
[----:B------:R-:W-:Y:S01]  /*e930*/  IMAD.WIDE.U32 R26, R3, UR6, R26 ;  /* 0x00000006031a7c25 */ /* 0x000fe2000f8e001a */
[----:B------:R-:W-:Y:S01]  /*e940*/  LEA R21, P0, R24, UR4, 0x1 ;  /* 0x0000000418157c11 */ /* 0x000fe2000f8008ff */
[----:B------:R-:W-:Y:S01]  /*e950*/  UMOV UR4, 0xffffffff ;  /* 0xffffffff00047882 */ /* 0x000fe20000000000 */
[----:B------:R-:W-:Y:S01]  /*e960*/  IADD3 R5, R25, R5, RZ ;  /* 0x0000000519057210 */ /* 0x000fe20007ffe0ff */
[----:B------:R-:W-:Y:S01]  /*e970*/  IMAD R3, R3, UR7, R8 ;  /* 0x0000000703037c24 */ /* 0x000fe2000f8e0208 */
[----:B------:R-:W-:-:S02]  /*e980*/  ULDC.64 UR6, c[0x0][0x400] ;  /* 0x0001000000067ab9 */ /* 0x000fc40000000a00 */
[----:B------:R-:W-:Y:S01]  /*e990*/  LEA R20, P1, R26, UR6, 0x1 ;  /* 0x000000061a147c11 */ /* 0x000fe2000f8208ff */
[----:B------:R-:W-:Y:S01]  /*e9a0*/  IMAD.IADD R3, R27, 0x1, R3 ;  /* 0x000000011b037824 */ /* 0x000fe200078e0203 */
[----:B------:R-:W-:-:S04]  /*e9b0*/  LEA.HI.X R72, R24, UR5, R5, 0x1, P0 ;  /* 0x0000000518487c11 */ /* 0x000fc800080f0c05 */
[----:B------:R-:W-:Y:S01]  /*e9c0*/  LEA.HI.X R73, R26, UR7, R3, 0x1, P1 ;  /* 0x000000071a497c11 */ /* 0x000fe200088f0c03 */
[----:B------:R-:W-:Y:S06]  /*e9d0*/  BRA.DIV UR4, `(.L_x_1694) ;  /* 0x0000020a04447947 */ /* 0x000fec000b800000 */
[----:B------:R0:W1:Y:S04]  /*e9e0*/  SHFL.IDX PT, R5, R72, RZ, 0x181f ;  /* 0x00181fff48057589 */ /* 0x00006800000e0000 */
[----:B------:R0:W2:Y:S04]  /*e9f0*/  SHFL.IDX PT, R8, R21, RZ, 0x181f ;  /* 0x00181fff15087589 */ /* 0x0000a800000e0000 */
[----:B------:R0:W3:Y:S04]  /*ea00*/  SHFL.IDX PT, R7, R73, RZ, 0x181f ;  /* 0x00181fff49077589 */ /* 0x0000e800000e0000 */
[----:B------:R0:W4:Y:S02]  /*ea10*/  SHFL.IDX PT, R14, R20, RZ, 0x181f ;  /* 0x00181fff140e7589 */ /* 0x00012400000e0000 */
.L_x_2062:
        /* <DEDUP_REMOVED lines=13> */
[----:B------:R-:W-:Y:S01]  /*eaf0*/  ULDC UR4, c[0x0][0x3f4] ;  /* 0x0000fd0000047ab9 */ /* 0x000fe20000000800 */
[----:B-1----:R-:W-:Y:S01]  /*eb00*/  IMAD.MOV.U32 R9, RZ, RZ, R5 ;  /* 0x000000ffff097224 */ /* 0x002fe200078e0005 */
[----:B------:R-:W-:Y:S02]  /*eb10*/  ISETP.GE.AND P2, PT, R18, UR4, PT ;  /* 0x0000000412007c0c */ /* 0x000fe4000bf46270 */
[----:B------:R-:W-:Y:S02]  /*eb20*/  CS2R R56, SRZ ;  /* 0x0000000000387805 */ /* 0x000fe4000001ff00 */
[----:B------:R-:W-:Y:S02]  /*eb30*/  ISETP.GE.AND P3, PT, R221, UR4, PT ;  /* 0x00000004dd007c0c */ /* 0x000fe4000bf66270 */
[----:B------:R-:W-:Y:S01]  /*eb40*/  CS2R R58, SRZ ;  /* 0x00000000003a7805 */ /* 0x000fe2000001ff00 */
[----:B------:R-:W-:-:S06]  /*eb50*/  ULDC.64 UR6, c[0x0][0x208] ;  /* 0x0000820000067ab9 */ /* 0x000fcc0000000a00 */
[C---:B------:R-:W-:Y:S01]  /*eb60*/  @!P2 IMAD.SHL.U32 R11, R18.reuse, 0x2, RZ ;  /* 0x00000002120ba824 */ /* 0x040fe200078e00ff */
[----:B------:R-:W-:-:S04]  /*eb70*/  @!P2 SHF.L.U64.HI R12, R18, 0x1, R19 ;  /* 0x00000001120ca819 */ /* 0x000fc80000010213 */
[----:B--2---:R-:W-:Y:S02]  /*eb80*/  @!P2 IADD3 R4, P0, R8, R11, RZ ;  /* 0x0000000b0804a210 */ /* 0x004fe40007f1e0ff */
[----:B------:R-:W-:Y:S02]  /*eb90*/  CS2R R68, SRZ ;  /* 0x0000000000447805 */ /* 0x000fe4000001ff00 */
[----:B------:R-:W-:Y:S02]  /*eba0*/  CS2R R70, SRZ ;  /* 0x0000000000467805 */ /* 0x000fe4000001ff00 */
[----:B------:R-:W-:Y:S02]  /*ebb0*/  CS2R R60, SRZ ;  /* 0x00000000003c7805 */ /* 0x000fe4000001ff00 */
[----:B------:R-:W-:Y:S02]  /*ebc0*/  CS2R R62, SRZ ;  /* 0x00000000003e7805 */ /* 0x000fe4000001ff00 */
[----:B------:R-:W-:-:S02]  /*ebd0*/  CS2R R66, SRZ ;  /* 0x0000000000427805 */ /* 0x000fc4000001ff00 */
[----:B------:R-:W-:Y:S02]  /*ebe0*/  CS2R R64, SRZ ;  /* 0x0000000000407805 */ /* 0x000fe4000001ff00 */
[----:B------:R-:W-:-:S05]  /*ebf0*/  @!P2 IADD3.X R5, R5, R12, RZ, P0, !PT ;  /* 0x0000000c0505a210 */ /* 0x000fca00007fe4ff */
[----:B------:R1:W5:Y:S01]  /*ec00*/  @!P2 LD.E.128 R60, desc[UR6][R4.64] ;  /* 0x00000006043ca980 */ /* 0x000362000c101d00 */
[----:B---3--:R-:W-:Y:S01]  /*ec10*/  @!P3 IMAD.SHL.U32 R13, R6, 0x8, RZ ;  /* 0x00000008060db824 */ /* 0x008fe200078e00ff */
[----:B----4-:R-:W-:-:S03]  /*ec20*/  @!P2 IADD3 R6, P1, R14, R11, RZ ;  /* 0x0000000b0e06a210 */ /* 0x010fc60007f3e0ff */
[----:B------:R-:W-:-:S04]  /*ec30*/  @!P3 IMAD.WIDE R10, R13, 0x2, R8 ;  /* 0x000000020d0ab825 */ /* 0x000fc800078e0208 */
[----:B------:R-:W-:Y:S01]  /*ec40*/  IMAD.MOV.U32 R8, RZ, RZ, R14 ;  /* 0x000000ffff087224 */ /* 0x000fe200078e000e */
[----:B------:R1:W5:Y:S01]  /*ec50*/  @!P3 LD.E.128 R56, desc[UR6][R10.64] ;  /* 0x000000060a38b980 */ /* 0x000362000c101d00 */
[----:B------:R-:W-:Y:S02]  /*ec60*/  IMAD.MOV.U32 R9, RZ, RZ, R7 ;  /* 0x000000ffff097224 */ /* 0x000fe400078e0007 */
[----:B------:R-:W-:Y:S02]  /*ec70*/  @!P2 IMAD.X R7, R7, 0x1, R12, P1 ;  /* 0x000000010707a824 */ /* 0x000fe400008e060c */
[----:B------:R-:W-:-:S03]  /*ec80*/  @!P3 IMAD.WIDE R8, R13, 0x2, R8 ;  /* 0x000000020d08b825 */ /* 0x000fc600078e0208 */
[----:B------:R1:W5:Y:S04]  /*ec90*/  @!P2 LD.E.128 R64, desc[UR6][R6.64] ;  /* 0x000000060640a980 */ /* 0x000368000c101d00 */
[----:B------:R1:W5:Y:S02]  /*eca0*/  @!P3 LD.E.128 R68, desc[UR6][R8.64] ;  /* 0x000000060844b980 */ /* 0x000364000c101d00 */
.L_x_1696:
[----:B------:R-:W-:Y:S05]  /*ecb0*/  BSYNC B1 ;  /* 0x0000000000017941 */ /* 0x000fea0003800000 */
.L_x_1695:
[----:B-1---5:R-:W-:Y:S01]  /*ecc0*/  IMAD.MOV.U32 R6, RZ, RZ, R66 ;  /* 0x000000ffff067224 */ /* 0x022fe200078e0042 */
[----:B------:R-:W-:Y:S01]  /*ecd0*/  UMOV UR4, 0xffffffff ;  /* 0xffffffff00047882 */ /* 0x000fe20000000000 */
[----:B---3--:R-:W-:Y:S01]  /*ece0*/  IMAD.MOV.U32 R7, RZ, RZ, R67 ;  /* 0x000000ffff077224 */ /* 0x008fe200078e0043 */
[----:B------:R-:W-:Y:S01]  /*ecf0*/  CS2R R52, SRZ ;  /* 0x0000000000347805 */ /* 0x000fe2000001ff00 */
        /* <DEDUP_REMOVED lines=25> */
[----:B------:R-:W-:Y:S02]  /*ee90*/  MOV R4, R56 ;  /* 0x0000003800047202 */ /* 0x000fe40000000f00 */
[----:B------:R-:W-:Y:S02]  /*eea0*/  PRMT R120, R5, 0x7610, R120 ;  /* 0x0000761005787816 */ /* 0x000fe40000000078 */
[----:B------:R-:W-:Y:S02]  /*eeb0*/  PRMT R119, R4, 0x7610, R119 ;  /* 0x0000761004777816 */ /* 0x000fe40000000077 */
[----:B------:R-:W-:Y:S02]  /*eec0*/  PRMT R118, R6, 0x7610, R118 ;  /* 0x0000761006767816 */ /* 0x000fe40000000076 */
[----:B------:R-:W-:Y:S01]  /*eed0*/  PRMT R117, R117, 0x5410, R7 ;  /* 0x0000541075757816 */ /* 0x000fe20000000007 */
[----:B------:R-:W-:Y:S06]  /*eee0*/  BRA.DIV UR4, `(.L_x_1697) ;  /* 0x0000020604707947 */ /* 0x000fec000b800000 */
[----:B------:R1:W3:Y:S04]  /*eef0*/  SHFL.IDX PT, R5, R72, 0x1, 0x181f ;  /* 0x00381f0048057f89 */ /* 0x0002e800000e0000 */
[----:B--2---:R1:W2:Y:S04]  /*ef00*/  SHFL.IDX PT, R8, R21, 0x1, 0x181f ;  /* 0x00381f0015087f89 */ /* 0x0042a800000e0000 */
[----:B------:R1:W0:Y:S04]  /*ef10*/  SHFL.IDX PT, R7, R73, 0x1, 0x181f ;  /* 0x00381f0049077f89 */ /* 0x00022800000e0000 */
[----:B----4-:R1:W4:Y:S02]  /*ef20*/  SHFL.IDX PT, R14, R20, 0x1, 0x181f ;  /* 0x00381f00140e7f89 */ /* 0x01032400000e0000 */
.L_x_2068:
        /* <DEDUP_REMOVED lines=11> */
[----:B------:R-:W4:Y:S01]  /*efe0*/  LDL R6, [R1+0x48] ;  /* 0x0000480001067983 */ /* 0x000f220000100800 */
[----:B------:R-:W-:Y:S01]  /*eff0*/  ULDC UR4, c[0x0][0x3f4] ;  /* 0x0000fd0000047ab9 */ /* 0x000fe20000000800 */
[----:B---3--:R-:W-:Y:S01]  /*f000*/  IMAD.MOV.U32 R9, RZ, RZ, R5 ;  /* 0x000000ffff097224 */ /* 0x008fe200078e0005 */
        /* <DEDUP_REMOVED lines=13> */
[----:B------:R-:W-:Y:S01]  /*f0e0*/  CS2R R54, SRZ ;  /* 0x0000000000367805 */ /* 0x000fe2000001ff00 */
[----:B------:R-:W-:-:S05]  /*f0f0*/  @!P2 IMAD.X R5, R5, 0x1, R12, P0 ;  /* 0x000000010505a824 */ /* 0x000fca00000e060c */
[----:B------:R2:W5:Y:S01]  /*f100*/  @!P2 LD.E.128 R44, desc[UR6][R4.64] ;  /* 0x00000006042ca980 */ /* 0x000562000c101d00 */
[----:B----4-:R-:W-:Y:S02]  /*f110*/  @!P3 SHF.L.U32 R13, R6, 0x3, RZ ;  /* 0x00000003060db819 */ /* 0x010fe400000006ff */
[----:B------:R-:W-:-:S03]  /*f120*/  @!P2 IADD3 R6, P1, R14, R11, RZ ;  /* 0x0000000b0e06a210 */ /* 0x000fc60007f3e0ff */
[----:B------:R-:W-:-:S04]  /*f130*/  @!P3 IMAD.WIDE R10, R13, 0x2, R8 ;  /* 0x000000020d0ab825 */ /* 0x000fc800078e0208 */
[----:B------:R-:W-:Y:S01]  /*f140*/  IMAD.MOV.U32 R8, RZ, RZ, R14 ;  /* 0x000000ffff087224 */ /* 0x000fe200078e000e */
[----:B------:R2:W5:Y:S01]  /*f150*/  @!P3 LD.E.128 R40, desc[UR6][R10.64] ;  /* 0x000000060a28b980 */ /* 0x000562000c101d00 */
[----:B0-----:R-:W-:Y:S02]  /*f160*/  IMAD.MOV.U32 R9, RZ, RZ, R7 ;  /* 0x000000ffff097224 */ /* 0x001fe400078e0007 */
[----:B------:R-:W-:Y:S02]  /*f170*/  @!P2 IMAD.X R7, R7, 0x1, R12, P1 ;  /* 0x000000010707a824 */ /* 0x000fe400008e060c */
[----:B------:R-:W-:-:S03]  /*f180*/  @!P3 IMAD.WIDE R8, R13, 0x2, R8 ;  /* 0x000000020d08b825 */ /* 0x000fc600078e0208 */
[----:B------:R2:W5:Y:S04]  /*f190*/  @!P2 LD.E.128 R52, desc[UR6][R6.64] ;  /* 0x000000060634a980 */ /* 0x000568000c101d00 */
[----:B------:R2:W5:Y:S02]  /*f1a0*/  @!P3 LD.E.128 R48, desc[UR6][R8.64] ;  /* 0x000000060830b980 */ /* 0x000564000c101d00 */
.L_x_1699:
[----:B------:R-:W-:Y:S05]  /*f1b0*/  BSYNC B1 ;  /* 0x0000000000017941 */ /* 0x000fea0003800000 */
.L_x_1698:
[----:B--2--5:R-:W-:Y:S01]  /*f1c0*/  IMAD.MOV.U32 R4, RZ, RZ, R52 ;  /* 0x000000ffff047224 */ /* 0x024fe200078e0034 */
[----:B------:R-:W-:Y:S01]  /*f1d0*/  MOV R6, R54 ;  /* 0x0000003600067202 */ /* 0x000fe20000000f00 */
[----:B---3--:R-:W-:Y:S01]  /*f1e0*/  IMAD.MOV.U32 R5, RZ, RZ, R53 ;  /* 0x000000ffff057224 */ /* 0x008fe200078e0035 */
[----:B------:R-:W-:Y:S01]  /*f1f0*/  UMOV UR4, 0xffffffff ;  /* 0xffffffff00047882 */ /* 0x000fe20000000000 */
[----:B0-----:R-:W-:Y:S01]  /*f200*/  IMAD.MOV.U32 R7, RZ, RZ, R55 ;  /* 0x000000ffff077224 */ /* 0x001fe200078e0037 */
[----:B------:R-:W-:Y:S01]  /*f210*/  PRMT R113, R4, 0x5410, R6 ;  /* 0x0000541004717816 */ /* 0x000fe20000000006 */
[----:B------:R-:W-:Y:S01]  /*f220*/  IMAD.MOV.U32 R4, RZ, RZ, R48 ;  /* 0x000000ffff047224 */ /* 0x000fe200078e0030 */
[----:B------:R-:W-:Y:S01]  /*f230*/  PRMT R116, R5, 0x7610, R116 ;  /* 0x0000761005747816 */ /* 0x000fe20000000074 */
[----:B------:R-:W-:Y:S01]  /*f240*/  IMAD.MOV.U32 R5, RZ, RZ, R49 ;  /* 0x000000ffff057224 */ /* 0x000fe200078e0031 */
[----:B------:R-:W-:Y:S01]  /*f250*/  PRMT R114, R7, 0x7610, R114 ;  /* 0x0000761007727816 */ /* 0x000fe20000000072 */
[----:B------:R-:W-:-:S02]  /*f260*/  IMAD.MOV.U32 R6, RZ, RZ, R50 ;  /* 0x000000ffff067224 */ /* 0x000fc400078e0032 */
[----:B------:R-:W-:Y:S01]  /*f270*/  IMAD.MOV.U32 R7, RZ, RZ, R51 ;  /* 0x000000ffff077224 */ /* 0x000fe200078e0033 */
[----:B------:R-:W-:Y:S01]  /*f280*/  PRMT R109, R4, 0x5410, R5 ;  /* 0x00005410046d7816 */ /* 0x000fe20000000005 */
[----:B------:R-:W-:Y:S01]  /*f290*/  IMAD.MOV.U32 R4, RZ, RZ, R44 ;  /* 0x000000ffff047224 */ /* 0x000fe200078e002c */
[----:B------:R-:W-:Y:S02]  /*f2a0*/  MOV R5, R45 ;  /* 0x0000002d00057202 */ /* 0x000fe40000000f00 */
[----:B------:R-:W-:Y:S01]  /*f2b0*/  PRMT R110, R6, 0x5410, R7 ;  /* 0x00005410066e7816 */ /* 0x000fe20000000007 */
[----:B------:R-:W-:Y:S01]  /*f2c0*/  IMAD.MOV.U32 R6, RZ, RZ, R46 ;  /* 0x000000ffff067224 */ /* 0x000fe200078e002e */
[----:B------:R-:W-:Y:S01]  /*f2d0*/  PRMT R116, R116, 0x5410, R5 ;  /* 0x0000541074747816 */ /* 0x000fe20000000005 */
[----:B------:R-:W-:Y:S02]  /*f2e0*/  IMAD.MOV.U32 R7, RZ, RZ, R47 ;  /* 0x000000ffff077224 */ /* 0x000fe400078e002f */
[----:B------:R-:W-:Y:S01]  /*f2f0*/  IMAD.MOV.U32 R5, RZ, RZ, R41 ;  /* 0x000000ffff057224 */ /* 0x000fe200078e0029 */
[----:B------:R-:W-:Y:S01]  /*f300*/  PRMT R114, R114, 0x5410, R6 ;  /* 0x0000541072727816 */ /* 0x000fe20000000006 */
[----:B------:R-:W-:Y:S01]  /*f310*/  IMAD.MOV.U32 R6, RZ, RZ, R42 ;  /* 0x000000ffff067224 */ /* 0x000fe200078e002a */
[----:B------:R-:W-:Y:S01]  /*f320*/  PRMT R115, R4, 0x5410, R7 ;  /* 0x0000541004737816 */ /* 0x000fe20000000007 */
[----:B------:R-:W-:-:S02]  /*f330*/  IMAD.MOV.U32 R4, RZ, RZ, R40 ;  /* 0x000000ffff047224 */ /* 0x000fc400078e0028 */
[----:B------:R-:W-:-:S03]  /*f340*/  IMAD.MOV.U32 R7, RZ, RZ, R43 ;  /* 0x000000ffff077224 */ /* 0x000fc600078e002b */
[----:B------:R-:W-:Y:S02]  /*f350*/  PRMT R111, R4, 0x5410, R5 ;  /* 0x00005410046f7816 */ /* 0x000fe40000000005 */
[----:B------:R-:W-:Y:S01]  /*f360*/  PRMT R112, R6, 0x5410, R7 ;  /* 0x0000541006707816 */ /* 0x000fe20000000007 */
[----:B------:R-:W-:Y:S06]  /*f370*/  BRA.DIV UR4, `(.L_x_1700) ;  /* 0x0000020204bc7947 */ /* 0x000fec000b800000 */
[----:B------:R0:W2:Y:S04]  /*f380*/  SHFL.IDX PT, R5, R72, 0x2, 0x181f ;  /* 0x00581f0048057f89 */ /* 0x0000a800000e0000 */
[----:B------:R0:W3:Y:S04]  /*f390*/  SHFL.IDX PT, R8, R21, 0x2, 0x181f ;  /* 0x00581f0015087f89 */ /* 0x0000e800000e0000 */
[----:B------:R0:W0:Y:S04]  /*f3a0*/  SHFL.IDX PT, R7, R73, 0x2, 0x181f ;  /* 0x00581f0049077f89 */ /* 0x00002800000e0000 */
[----:B----4-:R4:W0:Y:S02]  /*f3b0*/  SHFL.IDX PT, R14, R20, 0x2, 0x181f ;  /* 0x00581f00140e7f89 */ /* 0x01082400000e0000 */
.L_x_2074:
[----:B------:R-:W-:Y:S01]  /*f3c0*/  IADD3 R4, R0, 0x40, RZ ;  /* 0x0000004000047810 */ /* 0x000fe20007ffe0ff */
[----:B------:R-:W-:Y:S01]  /*f3d0*/  BSSY B1, `(.L_x_1701) ;  /* 0x0000028000017945 */ /* 0x000fe20003800000 */
[----:B------:R-:W-:Y:S02]  /*f3e0*/  CS2R R36, SRZ ;  /* 0x0000000000247805 */ /* 0x000fe4000001ff00 */
[----:B------:R-:W-:Y:S02]  /*f3f0*/  CS2R R38, SRZ ;  /* 0x0000000000267805 */ /* 0x000fe4000001ff00 */
[----:B------:R-:W-:Y:S02]  /*f400*/  ISETP.GE.AND P0, PT, R4, R3, PT ;  /* 0x000000030400720c */ /* 0x000fe40003f06270 */
[----:B------:R-:W-:Y:S02]  /*f410*/  CS2R R32, SRZ ;  /* 0x0000000000207805 */ /* 0x000fe4000001ff00 */
[----:B------:R-:W-:-:S02]  /*f420*/  CS2R R34, SRZ ;  /* 0x0000000000227805 */ /* 0x000fc4000001ff00 */
[----:B------:R-:W-:Y:S02]  /*f430*/  CS2R R28, SRZ ;  /* 0x00000000001c7805 */ /* 0x000fe4000001ff00 */
[----:B------:R-:W-:Y:S02]  /*f440*/  CS2R R30, SRZ ;  /* 0x00000000001e7805 */ /* 0x000fe4000001ff00 */
[----:B------:R-:W-:Y:S02]  /*f450*/  CS2R R24, SRZ ;  /* 0x0000000000187805 */ /* 0x000fe4000001ff00 */
[----:B------:R-:W-:Y:S01]  /*f460*/  CS2R R26, SRZ ;  /* 0x00000000001a7805 */ /* 0x000fe2000001ff00 */
[----:B------:R-:W-:Y:S06]  /*f470*/  @P0 BRA `(.L_x_1702) ;  /* 0x0000000000740947 */ /* 0x000fec0003800000 */
[----:B------:R-:W4:Y:S01]  /*f480*/  LDL R6, [R1+0x48] ;  /* 0x0000480001067983 */ /* 0x000f220000100800 */
[----:B------:R-:W-:Y:S01]  /*f490*/  ULDC UR4, c[0x0][0x3f4] ;  /* 0x0000fd0000047ab9 */ /* 0x000fe20000000800 */
[----:B--2---:R-:W-:Y:S01]  /*f4a0*/  IMAD.MOV.U32 R9, RZ, RZ, R5 ;  /* 0x000000ffff097224 */ /* 0x004fe200078e0005 */
[----:B------:R-:W-:Y:S02]  /*f4b0*/  ISETP.GE.AND P2, PT, R18, UR4, PT ;  /* 0x0000000412007c0c */ /* 0x000fe4000bf46270 */
[----:B------:R-:W-:Y:S02]  /*f4c0*/  CS2R R24, SRZ ;  /* 0x0000000000187805 */ /* 0x000fe4000001ff00 */
[----:B------:R-:W-:Y:S02]  /*f4d0*/  ISETP.GE.AND P3, PT, R221, UR4, PT ;  /* 0x00000004dd007c0c */ /* 0x000fe4000bf66270 */
[----:B------:R-:W-:Y:S01]  /*f4e0*/  CS2R R26, SRZ ;  /* 0x00000000001a7805 */ /* 0x000fe2000001ff00 */
[----:B------:R-:W-:-:S06]  /*f4f0*/  ULDC.64 UR6, c[0x0][0x208] ;  /* 0x0000820000067ab9 */ /* 0x000fcc0000000a00 */
[C---:B------:R-:W-:Y:S01]  /*f500*/  @!P2 IMAD.SHL.U32 R11, R18.reuse, 0x2, RZ ;  /* 0x00000002120ba824 */ /* 0x040fe200078e00ff */
[----:B------:R-:W-:-:S04]  /*f510*/  @!P2 SHF.L.U64.HI R12, R18, 0x1, R19 ;  /* 0x00000001120ca819 */ /* 0x000fc80000010213 */
[----:B---3--:R-:W-:Y:S02]  /*f520*/  @!P2 IADD3 R4, P0, R8, R11, RZ ;  /* 0x0000000b0804a210 */ /* 0x008fe40007f1e0ff */
        /* <DEDUP_REMOVED lines=8> */
[----:B----4-:R-:W-:Y:S01]  /*f5b0*/  @!P3 IMAD.SHL.U32 R13, R6, 0x8, RZ ;  /* 0x00000008060db824 */ /* 0x010fe200078e00ff */
[----:B0-----:R-:W-:-:S03]  /*f5c0*/  @!P2 IADD3 R6, P1, R14, R11, RZ ;  /* 0x0000000b0e06a210 */ /* 0x001fc60007f3e0ff */
[----:B------:R-:W-:-:S04]  /*f5d0*/  @!P3 IMAD.WIDE R10, R13, 0x2, R8 ;  /* 0x000000020d0ab825 */ /* 0x000fc800078e0208 */
[----:B------:R-:W-:Y:S01]  /*f5e0*/  IMAD.MOV.U32 R8, RZ, RZ, R14 ;  /* 0x000000ffff087224 */ /* 0x000fe200078e000e */
[----:B------:R2:W5:Y:S01]  /*f5f0*/  @!P3 LD.E.128 R24, desc[UR6][R10.64] ;  /* 0x000000060a18b980 */ /* 0x000562000c101d00 */
[----:B------:R-:W-:Y:S01]  /*f600*/  IMAD.MOV.U32 R9, RZ, RZ, R7 ;  /* 0x000000ffff097224 */ /* 0x000fe200078e0007 */
[----:B------:R-:W-:Y:S01]  /*f610*/  @!P2 IADD3.X R7, R7, R12, RZ, P1, !PT ;  /* 0x0000000c0707a210 */ /* 0x000fe20000ffe4ff */
[----:B------:R-:W-:-:S04]  /*f620*/  @!P3 IMAD.WIDE R8, R13, 0x2, R8 ;  /* 0x000000020d08b825 */ /* 0x000fc800078e0208 */
[----:B------:R2:W5:Y:S04]  /*f630*/  @!P2 LD.E.128 R36, desc[UR6][R6.64] ;  /* 0x000000060624a980 */ /* 0x000568000c101d00 */
[----:B------:R2:W5:Y:S02]  /*f640*/  @!P3 LD.E.128 R32, desc[UR6][R8.64] ;  /* 0x000000060820b980 */ /* 0x000564000c101d00 */
.L_x_1702:
[----:B------:R-:W-:Y:S05]  /*f650*/  BSYNC B1 ;  /* 0x0000000000017941 */ /* 0x000fea0003800000 */
.L_x_1701:
[----:B--2--5:R-:W-:Y:S01]  /*f660*/  IMAD.MOV.U32 R4, RZ, RZ, R36 ;  /* 0x000000ffff047224 */ /* 0x024fe200078e0024 */
[----:B------:R-:W-:Y:S01]  /*f670*/  UMOV UR4, 0xffffffff ;  /* 0xffffffff00047882 */ /* 0x000fe20000000000 */
[----:B------:R-:W-:Y:S02]  /*f680*/  IMAD.MOV.U32 R5, RZ, RZ, R37 ;  /* 0x000000ffff057224 */ /* 0x000fe400078e0025 */
[----:B------:R-:W-:Y:S02]  /*f690*/  IMAD.MOV.U32 R6, RZ, RZ, R38 ;  /* 0x000000ffff067224 */ /* 0x000fe400078e0026 */
[----:B0-----:R-:W-:Y:S01]  /*f6a0*/  IMAD.MOV.U32 R7, RZ, RZ, R39 ;  /* 0x000000ffff077224 */ /* 0x001fe200078e0027 */
        /* <DEDUP_REMOVED lines=18> */
[----:B------:R-:W-:Y:S02]  /*f7d0*/  PRMT R96, R5, 0x5410, R4 ;  /* 0x0000541005607816 */ /* 0x000fe40000000004 */
[----:B------:R-:W-:Y:S02]  /*f7e0*/  CS2R R4, SRZ ;  /* 0x0000000000047805 */ /* 0x000fe4000001ff00 */
[----:B------:R-:W-:Y:S01]  /*f7f0*/  PRMT R95, R7, 0x5410, R6 ;  /* 0x00005410075f7816 */ /* 0x000fe20000000006 */
[----:B------:R-:W-:Y:S06]  /*f800*/  BRA.DIV UR4, `(.L_x_1703) ;  /* 0x0000020204087947 */ /* 0x000fec000b800000 */
[----:B------:R0:W2:Y:S04]  /*f810*/  SHFL.IDX PT, R77, R72, 0x3, 0x181f ;  /* 0x00781f00484d7f89 */ /* 0x0000a800000e0000 */
[----:B-1----:R-:W1:Y:S04]  /*f820*/  SHFL.IDX PT, R21, R21, 0x3, 0x181f ;  /* 0x00781f0015157f89 */ /* 0x002e6800000e0000 */
[----:B------:R0:W0:Y:S04]  /*f830*/  SHFL.IDX PT, R80, R73, 0x3, 0x181f ;  /* 0x00781f0049507f89 */ /* 0x00002800000e0000 */
[----:B------:R0:W0:Y:S02]  /*f840*/  SHFL.IDX PT, R78, R20, 0x3, 0x181f ;  /* 0x00781f00144e7f89 */ /* 0x00002400000e0000 */
.L_x_2080:
[----:B------:R-:W5:Y:S01]  /*f850*/  LDL R12, [R1+0x54] ;  /* 0x00005400010c7983 */ /* 0x000f620000100800 */
[----:B------:R-:W-:Y:S01]  /*f860*/  VIADD R0, R0, 0x60 ;  /* 0x0000006000007836 */ /* 0x000fe20000000000 */
[----:B------:R-:W-:Y:S01]  /*f870*/  BSSY B1, `(.L_x_1704) ;  /* 0x000002c000017945 */ /* 0x000fe20003800000 */
[----:B------:R-:W-:Y:S02]  /*f880*/  CS2R R6, SRZ ;  /* 0x0000000000067805 */ /* 0x000fe4000001ff00 */
[----:B---3--:R-:W-:Y:S02]  /*f890*/  CS2R R8, SRZ ;  /* 0x0000000000087805 */ /* 0x008fe4000001ff00 */
[----:B------:R-:W-:Y:S02]  /*f8a0*/  CS2R R10, SRZ ;  /* 0x00000000000a7805 */ /* 0x000fe4000001ff00 */
[----:B------:R-:W-:Y:S02]  /*f8b0*/  ISETP.GE.AND P0, PT, R0, R3, PT ;  /* 0x000000030000720c */ /* 0x000fe40003f06270 */
[----:B------:R-:W-:-:S02]  /*f8c0*/  CS2R R14, SRZ ;  /* 0x00000000000e7805 */ /* 0x000fc4000001ff00 */
[----:B0-----:R-:W-:Y:S02]  /*f8d0*/  CS2R R72, SRZ ;  /* 0x0000000000487805 */ /* 0x001fe4000001ff00 */
[----:B------:R-:W-:Y:S02]  /*f8e0*/  CS2R R74, SRZ ;  /* 0x00000000004a7805 */ /* 0x000fe4000001ff00 */
[----:B-----5:R-:W-:-:S04]  /*f8f0*/  LEA.HI R81, R12, R12, RZ, 0x1 ;  /* 0x0000000c0c517211 */ /* 0x020fc800078f08ff */
[----:B------:R-:W-:-:S05]  /*f900*/  LOP3.LUT R81, R81, 0xfffffffe, RZ, 0xc0, !PT ;  /* 0xfffffffe51517812 */ /* 0x000fca00078ec0ff */
[----:B------:R-:W-:Y:S01]  /*f910*/  IMAD.IADD R81, R12, 0x1, -R81 ;  /* 0x000000010c517824 */ /* 0x000fe200078e0a51 */
[----:B------:R-:W-:-:S04]  /*f920*/  CS2R R12, SRZ ;  /* 0x00000000000c7805 */ /* 0x000fc8000001ff00 */
[----:B------:R-:W-:Y:S01]  /*f930*/  SHF.L.U32 R81, R81, 0x1f, RZ ;  /* 0x0000001f51517819 */ /* 0x000fe200000006ff */
[----:B------:R-:W-:Y:S06]  /*f940*/  @P0 BRA `(.L_x_1705) ;  /* 0x0000000000780947 */ /* 0x000fec0003800000 */
[----:B----4-:R-:W3:Y:S01]  /*f950*/  LDL R20, [R1+0x48] ;  /* 0x0000480001147983 */ /* 0x010ee20000100800 */
[----:B------:R-:W-:Y:S01]  /*f960*/  ULDC UR4, c[0x0][0x3f4] ;  /* 0x0000fd0000047ab9 */ /* 0x000fe20000000800 */
[----:B-1----:R-:W-:Y:S01]  /*f970*/  IMAD.MOV.U32 R4, RZ, RZ, R21 ;  /* 0x000000ffff047224 */ /* 0x002fe200078e0015 */
[----:B------:R-:W-:Y:S01]  /*f980*/  ISETP.GE.AND P3, PT, R221, UR4, PT ;  /* 0x00000004dd007c0c */ /* 0x000fe2000bf66270 */
[----:B--2---:R-:W-:Y:S01]  /*f990*/  IMAD.MOV.U32 R5, RZ, RZ, R77 ;  /* 0x000000ffff057224 */ /* 0x004fe200078e004d */
[----:B------:R-:W-:Y:S02]  /*f9a0*/  ISETP.GE.AND P2, PT, R18, UR4, PT ;  /* 0x0000000412007c0c */ /* 0x000fe4000bf46270 */
[----:B------:R-:W-:Y:S02]  /*f9b0*/  CS2R R72, SRZ ;  /* 0x0000000000487805 */ /* 0x000fe4000001ff00 */
[----:B------:R-:W-:Y:S01]  /*f9c0*/  CS2R R74, SRZ ;  /* 0x00000000004a7805 */ /* 0x000fe2000001ff00 */
[----:B------:R-:W-:Y:S01]  /*f9d0*/  IMAD.MOV.U32 R6, RZ, RZ, R78 ;  /* 0x000000ffff067224 */ /* 0x000fe200078e004e */
[----:B------:R-:W-:Y:S01]  /*f9e0*/  ULDC.64 UR6, c[0x0][0x208] ;  /* 0x0000820000067ab9 */ /* 0x000fe20000000a00 */
[----:B------:R-:W-:-:S06]  /*f9f0*/  IMAD.MOV.U32 R7, RZ, RZ, R80 ;  /* 0x000000ffff077224 */ /* 0x000fcc00078e0050 */
[C---:B------:R-:W-:Y:S02]  /*fa00*/  @!P2 SHF.L.U32 R76, R18.reuse, 0x1, RZ ;  /* 0x00000001124ca819 */ /* 0x040fe400000006ff */
[----:B------:R-:W-:Y:S02]  /*fa10*/  @!P2 SHF.L.U64.HI R0, R18, 0x1, R19 ;  /* 0x000000011200a819 */ /* 0x000fe40000010213 */
[----:B------:R-:W-:Y:S02]  /*fa20*/  CS2R R8, SRZ ;  /* 0x0000000000087805 */ /* 0x000fe4000001ff00 */
[----:B------:R-:W-:Y:S02]  /*fa30*/  CS2R R10, SRZ ;  /* 0x00000000000a7805 */ /* 0x000fe4000001ff00 */
[----:B------:R-:W-:Y:S02]  /*fa40*/  CS2R R12, SRZ ;  /* 0x00000000000c7805 */ /* 0x000fe4000001ff00 */
[----:B------:R-:W-:Y:S01]  /*fa50*/  CS2R R14, SRZ ;  /* 0x00000000000e7805 */ /* 0x000fe2000001ff00 */
[----:B---3--:R-:W-:Y:S01]  /*fa60*/  @!P3 IMAD.SHL.U32 R79, R20, 0x8, RZ ;  /* 0x00000008144fb824 */ /* 0x008fe200078e00ff */
[----:B------:R-:W-:-:S02]  /*fa70*/  @!P2 IADD3 R20, P0, R21, R76, RZ ;  /* 0x0000004c1514a210 */ /* 0x000fc40007f1e0ff */
[----:B------:R-:W-:Y:S01]  /*fa80*/  @!P2 IADD3 R76, P1, R78, R76, RZ ;  /* 0x0000004c4e4ca210 */ /* 0x000fe20007f3e0ff */
[----:B------:R-:W-:-:S04]  /*fa90*/  @!P3 IMAD.WIDE R4, R79, 0x2, R4 ;  /* 0x000000024f04b825 */ /* 0x000fc800078e0204 */
[----:B------:R-:W-:Y:S01]  /*faa0*/  @!P3 IMAD.WIDE R78, R79, 0x2, R6 ;  /* 0x000000024f4eb825 */ /* 0x000fe200078e0206 */
[----:B------:R0:W5:Y:S01]  /*fab0*/  @!P3 LD.E.128 R72, desc[UR6][R4.64] ;  /* 0x000000060448b980 */ /* 0x000162000c101d00 */
[----:B------:R-:W-:Y:S02]  /*fac0*/  CS2R R6, SRZ ;  /* 0x0000000000067805 */ /* 0x000fe4000001ff00 */
[--C-:B------:R-:W-:Y:S01]  /*fad0*/  @!P2 IMAD.X R21, R77, 0x1, R0.reuse, P0 ;  /* 0x000000014d15a824 */ /* 0x100fe200000e0600 */
[----:B------:R3:W5:Y:S01]  /*fae0*/  @!P3 LD.E.128 R8, desc[UR6][R78.64] ;  /* 0x000000064e08b980 */ /* 0x000762000c101d00 */
[----:B------:R-:W-:-:S03]  /*faf0*/  @!P2 IMAD.X R77, R80, 0x1, R0, P1 ;  /* 0x00000001504da824 */ /* 0x000fc600008e0600 */
[----:B------:R3:W5:Y:S01]  /*fb00*/  @!P2 LD.E.128 R12, desc[UR6][R20.64] ;  /* 0x00000006140ca980 */ /* 0x000762000c101d00 */
[----:B0-----:R-:W-:-:S06]  /*fb10*/  CS2R R4, SRZ ;  /* 0x0000000000047805 */ /* 0x001fcc000001ff00 */
[----:B------:R3:W5:Y:S02]  /*fb20*/  @!P2 LD.E.128 R4, desc[UR6][R76.64] ;  /* 0x000000064c04a980 */ /* 0x000764000c101d00 */
.L_x_1705:
[----:B------:R-:W-:Y:S05]  /*fb30*/  BSYNC B1 ;  /* 0x0000000000017941 */ /* 0x000fea0003800000 */
.L_x_1704:
[----:B---3--:R-:W3:Y:S01]  /*fb40*/  LDL R78, [R1+0x14] ;  /* 0x00001400014e7983 */ /* 0x008ee20000100800 */
[----:B------:R-:W0:Y:S01]  /*fb50*/  SYNCS.PHASECHK.TRANS64.TRYWAIT P0, [R16+URZ+0x30800], R81 ;  /* 0x03080051100075a7 */ /* 0x000e22000800017f */
[----:B----45:R-:W-:Y:S01]  /*fb60*/  IMAD.MOV.U32 R20, RZ, RZ, R6 ;  /* 0x000000ffff147224 */ /* 0x030fe200078e0006 */
[----:B-1----:R-:W-:Y:S01]  /*fb70*/  MOV R21, R5 ;  /* 0x0000000500157202 */ /* 0x002fe20000000f00 */
[----:B------:R-:W-:Y:S01]  /*fb80*/  IMAD.MOV.U32 R0, RZ, RZ, R7 ;  /* 0x000000ffff007224 */ /* 0x000fe200078e0007 */
[----:B--2---:R-:W-:Y:S01]  /*fb90*/  MOV R77, R12 ;  /* 0x0000000c004d7202 */ /* 0x004fe20000000f00 */
[----:B------:R-:W-:Y:S01]  /*fba0*/  IMAD.MOV.U32 R76, RZ, RZ, R4 ;  /* 0x000000ffff4c7224 */ /* 0x000fe200078e0004 */
[----:B------:R-:W-:Y:S02]  /*fbb0*/  BSSY B1, `(.L_x_1706) ;  /* 0x0000013000017945 */ /* 0x000fe40003800000 */
[----:B------:R-:W-:Y:S01]  /*fbc0*/  PRMT R99, R20, 0x5410, R0 ;  /* 0x0000541014637816 */ /* 0x000fe20000000000 */
[----:B------:R-:W-:Y:S01]  /*fbd0*/  IMAD.MOV.U32 R20, RZ, RZ, R10 ;  /* 0x000000ffff147224 */ /* 0x000fe200078e000a */
[----:B------:R-:W-:Y:S01]  /*fbe0*/  PRMT R98, R76, 0x5410, R21 ;  /* 0x000054104c627816 */ /* 0x000fe20000000015 */
[----:B------:R-:W-:-:S02]  /*fbf0*/  IMAD.MOV.U32 R0, RZ, RZ, R11 ;  /* 0x000000ffff007224 */ /* 0x000fc400078e000b */
[----:B------:R-:W-:Y:S02]  /*fc00*/  IMAD.MOV.U32 R21, RZ, RZ, R8 ;  /* 0x000000ffff157224 */ /* 0x000fe400078e0008 */
[----:B------:R-:W-:Y:S01]  /*fc10*/  IMAD.MOV.U32 R76, RZ, RZ, R9 ;  /* 0x000000ffff4c7224 */ /* 0x000fe200078e0009 */
[----:B------:R-:W-:Y:S01]  /*fc20*/  PRMT R84, R20, 0x5410, R0 ;  /* 0x0000541014547816 */ /* 0x000fe20000000000 */
[----:B------:R-:W-:Y:S02]  /*fc30*/  IMAD.MOV.U32 R20, RZ, RZ, R14 ;  /* 0x000000ffff147224 */ /* 0x000fe400078e000e */
[----:B------:R-:W-:Y:S01]  /*fc40*/  IMAD.MOV.U32 R0, RZ, RZ, R15 ;  /* 0x000000ffff007224 */ /* 0x000fe200078e000f */
[----:B------:R-:W-:Y:S01]  /*fc50*/  PRMT R21, R21, 0x5410, R76 ;  /* 0x0000541015157816 */ /* 0x000fe2000000004c */
[----:B------:R-:W-:-:S03]  /*fc60*/  IMAD.MOV.U32 R76, RZ, RZ, R13 ;  /* 0x000000ffff4c7224 */ /* 0x000fc600078e000d */
[----:B------:R-:W-:Y:S01]  /*fc70*/  PRMT R102, R20, 0x5410, R0 ;  /* 0x0000541014667816 */ /* 0x000fe20000000000 */
[----:B------:R-:W-:Y:S01]  /*fc80*/  IMAD.MOV.U32 R20, RZ, RZ, R72 ;  /* 0x000000ffff147224 */ /* 0x000fe200078e0048 */
[----:B------:R-:W-:Y:S01]  /*fc90*/  PRMT R101, R77, 0x5410, R76 ;  /* 0x000054104d657816 */ /* 0x000fe2000000004c */
[----:B------:R-:W-:-:S05]  /*fca0*/  IMAD.MOV.U32 R0, RZ, RZ, R73 ;  /* 0x000000ffff007224 */ /* 0x000fca00078e0049 */
[----:B------:R-:W-:Y:S02]  /*fcb0*/  PRMT R85, R20, 0x5410, R0 ;  /* 0x0000541014557816 */ /* 0x000fe40000000000 */
[----:B---3--:R-:W-:Y:S01]  /*fcc0*/  VIADDMNMX R0, R3, -R78, 0x80, PT ;  /* 0x0000008003007446 */ /* 0x008fe2000380094e */
[----:B0-----:R-:W-:Y:S06]  /*fcd0*/  @!P0 BRA `(.L_x_1707) ;  /* 0x000001fc00488947 */ /* 0x001fec0003800000 */
.L_x_2081:
[----:B------:R-:W-:Y:S05]  /*fce0*/  BSYNC B1 ;  /* 0x0000000000017941 */ /* 0x000fea0003800000 */
.L_x_1706:
        /* <DEDUP_REMOVED lines=8> */
[C---:B------:R-:W-:Y:S01]  /*fd70*/  IMAD.SHL.U32 R122, R23.reuse, 0x40, RZ ;  /* 0x00000040177a7824 */ /* 0x040fe200078e00ff */
[----:B------:R-:W-:Y:S01]  /*fd80*/  BSSY B2, `(.L_x_1710) ;  /* 0x0000068000027945 */ /* 0x000fe20003800000 */
[----:B------:R-:W-:-:S03]  /*fd90*/  IMAD.SHL.U32 R123, R23, 0x40, RZ ;  /* 0x00000040177b7824 */ /* 0x000fc600078e00ff */
[----:B------:R-:W-:-:S04]  /*fda0*/  LOP3.LUT R122, R122, 0x1c0, RZ, 0xc0, !PT ;  /* 0x000001c07a7a7812 */ /* 0x000fc800078ec0ff */
[----:B------:R-:W-:Y:S02]  /*fdb0*/  SHF.R.U32.HI R122, RZ, 0x3, R122 ;  /* 0x00000003ff7a7819 */ /* 0x000fe4000001167a */
[-C--:B--2---:R-:W-:Y:S02]  /*fdc0*/  ISETP.GE.AND P0, PT, R18, R3.reuse, PT ;  /* 0x000000031200720c */ /* 0x084fe40003f06270 */
[----:B------:R-:W-:-:S11]  /*fdd0*/  ISETP.GE.AND P1, PT, R221, R3, PT ;  /* 0x00000003dd00720c */ /* 0x000fd60003f26270 */
[----:B-1----:R-:W-:Y:S05]  /*fde0*/  @P0 BRA `(.L_x_1711) ;  /* 0x0000000400840947 */ /* 0x002fea0003800000 */
[----:B------:R-:W2:Y:S04]  /*fdf0*/  LDL R76, [R1+0x44] ;  /* 0x00004400014c7983 */ /* 0x000ea80000100800 */
[----:B------:R-:W0:Y:S01]  /*fe00*/  LDL R124, [R1+0x30] ;  /* 0x00003000017c7983 */ /* 0x000e220000100800 */
[----:B------:R-:W-:Y:S01]  /*fe10*/  HADD2.F32 R88, -RZ, R88.H0_H0 ;  /* 0x20000058ff587230 */ /* 0x000fe20000004100 */
[--C-:B------:R-:W-:Y:S01]  /*fe20*/  SHF.R.U32.HI R92, RZ, 0x10, R61.reuse ;  /* 0x00000010ff5c7819 */ /* 0x100fe2000001163d */
[----:B------:R-:W-:Y:S01]  /*fe30*/  HADD2.F32 R90, -RZ, R90.H0_H0 ;  /* 0x2000005aff5a7230 */ /* 0x000fe20000004100 */
[----:B------:R-:W-:Y:S02]  /*fe40*/  SHF.R.U64 R60, R60, 0x10, R61 ;  /* 0x000000103c3c7819 */ /* 0x000fe4000000123d */
[----:B------:R-:W-:Y:S01]  /*fe50*/  SHF.R.U64 R64, R64, 0x10, R65 ;  /* 0x0000001040407819 */ /* 0x000fe20000001241 */
[----:B------:R-:W-:Y:S01]  /*fe60*/  HADD2.F32 R92, -RZ, R92.H0_H0 ;  /* 0x2000005cff5c7230 */ /* 0x000fe20000004100 */
[----:B------:R-:W-:Y:S01]  /*fe70*/  SHF.R.U64 R66, R66, 0x10, R67 ;  /* 0x0000001042427819 */ /* 0x000fe20000001243 */
[----:B------:R-:W-:Y:S01]  /*fe80*/  HADD2.F32 R60, -RZ, R60.H0_H0 ;  /* 0x2000003cff3c7230 */ /* 0x000fe20000004100 */
[----:B------:R-:W-:Y:S01]  /*fe90*/  SHF.R.U64 R62, R62, 0x10, R63 ;  /* 0x000000103e3e7819 */ /* 0x000fe2000000123f */
[----:B------:R-:W-:-:S02]  /*fea0*/  HADD2.F32 R64, -RZ, R64.H0_H0 ;  /* 0x20000040ff407230 */ /* 0x000fc40000004100 */
[----:B------:R-:W-:Y:S02]  /*feb0*/  HADD2.F32 R66, -RZ, R66.H0_H0 ;  /* 0x20000042ff427230 */ /* 0x000fe40000004100 */
[----:B------:R-:W-:Y:S01]  /*fec0*/  HADD2.F32 R62, -RZ, R62.H0_H0 ;  /* 0x2000003eff3e7230 */ /* 0x000fe20000004100 */
[----:B--2---:R-:W-:-:S04]  /*fed0*/  LEA.HI R20, R3, R76, RZ, 0x1d ;  /* 0x0000004c03147211 */ /* 0x004fc800078fe8ff */
[----:B------:R-:W-:Y:S01]  /*fee0*/  SHF.R.S32.HI R76, RZ, 0x1f, R20 ;  /* 0x0000001fff4c7819 */ /* 0x000fe20000011414 */
[----:B------:R-:W-:Y:S01]  /*fef0*/  IMAD.SHL.U32 R77, R20, 0x8, RZ ;  /* 0x00000008144d7824 */ /* 0x000fe200078e00ff */
[----:B0-----:R-:W0:Y:S02]  /*ff00*/  LDS.128 R80, [R124] ;  /* 0x000000007c507984 */ /* 0x001e240000000c00 */
[----:B------:R-:W-:Y:S02]  /*ff10*/  LEA.HI R76, R76, R20, RZ, 0x3 ;  /* 0x000000144c4c7211 */ /* 0x000fe400078f18ff */
[----:B------:R-:W-:-:S03]  /*ff20*/  LOP3.LUT R20, R77, 0x38, RZ, 0xc0, !PT ;  /* 0x000000384d147812 */ /* 0x000fc600078ec0ff */
[----:B------:R-:W-:Y:S01]  /*ff30*/  IMAD.SHL.U32 R76, R76, 0x400, RZ ;  /* 0x000004004c4c7824 */ /* 0x000fe200078e00ff */
[----:B------:R-:W-:-:S04]  /*ff40*/  LOP3.LUT R20, R20, 0x1c0, R123, 0xf8, !PT ;  /* 0x000001c014147812 */ /* 0x000fc800078ef87b */
[----:B------:R-:W-:Y:S02]  /*ff50*/  LOP3.LUT R20, R20, R122, RZ, 0x3c, !PT ;  /* 0x0000007a14147212 */ /* 0x000fe400078e3cff */
[----:B------:R-:W-:-:S04]  /*ff60*/  LOP3.LUT R76, R76, 0x7fffe000, RZ, 0xc0, !PT ;  /* 0x7fffe0004c4c7812 */ /* 0x000fc800078ec0ff */
[----:B-----5:R-:W-:-:S05]  /*ff70*/  IADD3 R20, R20, R76, R121 ;  /* 0x0000004c14147210 */ /* 0x020fca0007ffe079 */
[----:B------:R-:W-:-:S05]  /*ff80*/  IMAD R20, R20, 0x2, R16 ;  /* 0x0000000214147824 */ /* 0x000fca00078e0210 */
[----:B------:R-:W1:Y:S01]  /*ff90*/  LDS.128 R76, [R20+0x10400] ;  /* 0x01040000144c7984 */ /* 0x000e620000000c00 */
[--C-:B0-----:R-:W-:Y:S02]  /*ffa0*/  HADD2.F32 R87, -RZ, R81.reuse.H0_H0 ;  /* 0x20000051ff577230 */ /* 0x101fe40000004100 */
[----:B------:R-:W-:Y:S02]  /*ffb0*/  HADD2.F32 R81, -RZ, R81.H1_H1 ;  /* 0x30000051ff517230 */ /* 0x000fe40000004100 */
[--C-:B------:R-:W-:Y:S02]  /*ffc0*/  HADD2.F32 R61, -RZ, R82.reuse.H0_H0 ;  /* 0x20000052ff3d7230 */ /* 0x100fe40000004100 */
[----:B------:R-:W-:Y:S02]  /*ffd0*/  HADD2.F32 R82, -RZ, R82.H1_H1 ;  /* 0x30000052ff527230 */ /* 0x000fe40000004100 */
[--C-:B-1----:R-:W-:Y:S02]  /*ffe0*/  HADD2.F32 R89, -RZ, R77.reuse.H0_H0 ;  /* 0x2000004dff597230 */ /* 0x102fe40000004100 */
[----:B------:R-:W-:-:S03]  /*fff0*/  HADD2.F32 R77, -RZ, R77.H1_H1 ;  /* 0x3000004dff4d7230 */ /* 0x000fc60000004100 */
[C---:B------:R-:W-:Y:S01]  /*10000*/  FMUL.FTZ R91, R89.reuse, R88 ;  /* 0x00000058595b7220 */ /* 0x040fe20000410000 */
[----:B------:R-:W-:-:S03]  /*10010*/  FMUL.FTZ R89, R89, R90 ;  /* 0x0000005a59597220 */ /* 0x000fc60000410000 */
[C---:B------:R-:W-:Y:S01]  /*10020*/  FFMA.FTZ R90, R87.reuse, R90, -R91 ;  /* 0x0000005a575a7223 */ /* 0x040fe2000001085b */
[----:B------:R-:W-:Y:S01]  /*10030*/  SHF.R.U32.HI R91, RZ, 0x10, R65 ;  /* 0x00000010ff5b7819 */ /* 0x000fe20000011641 */
[----:B------:R-:W-:Y:S01]  /*10040*/  FFMA.FTZ R87, R87, R88, R89 ;  /* 0x0000005857577223 */ /* 0x000fe20000010059 */
[----:B------:R-:W-:Y:S02]  /*10050*/  HADD2.F32 R89, -RZ, R97.H1_H1 ;  /* 0x30000061ff597230 */ /* 0x000fe40000004100 */
[----:B------:R-:W-:Y:S02]  /*10060*/  HADD2.F32 R65, -RZ, R108.H0_H0 ;  /* 0x2000006cff417230 */ /* 0x000fe40000004100 */
[----:B------:R-:W-:-:S05]  /*10070*/  HADD2.F32 R91, -RZ, R91.H0_H0 ;  /* 0x2000005bff5b7230 */ /* 0x000fca0000004100 */
[C---:B------:R-:W-:Y:S01]  /*10080*/  FMUL.FTZ R88, R77.reuse, R91 ;  /* 0x0000005b4d587220 */ /* 0x040fe20000410000 */
[----:B------:R-:W-:-:S03]  /*10090*/  FMUL.FTZ R77, R77, R92 ;  /* 0x0000005c4d4d7220 */ /* 0x000fc60000410000 */
[C---:B------:R-:W-:Y:S01]  /*100a0*/  FFMA.FTZ R92, R81.reuse, R92, -R88 ;  /* 0x0000005c515c7223 */ /* 0x040fe20000010858 */
[----:B------:R-:W-:Y:S01]  /*100b0*/  FFMA.FTZ R91, R81, R91, R77 ;  /* 0x0000005b515b7223 */ /* 0x000fe2000001004d */
[----:B------:R-:W-:Y:S02]  /*100c0*/  HADD2.F32 R77, -RZ, R97.H0_H0 ;  /* 0x20000061ff4d7230 */ /* 0x000fe40000004100 */
[----:B------:R-:W-:Y:S02]  /*100d0*/  HADD2.F32 R88, -RZ, R76.H0_H0 ;  /* 0x2000004cff587230 */ /* 0x000fe40000004100 */
[----:B------:R-:W-:Y:S02]  /*100e0*/  HADD2.F32 R81, -RZ, R80.H0_H0 ;  /* 0x20000050ff517230 */ /* 0x000fe40000004100 */
[----:B------:R-:W-:Y:S02]  /*100f0*/  HADD2.F32 R76, -RZ, R76.H1_H1 ;  /* 0x3000004cff4c7230 */ /* 0x000fe40000004100 */
[C---:B------:R-:W-:Y:S01]  /*10100*/  FMUL.FTZ R97, R88.reuse, R77 ;  /* 0x0000004d58617220 */ /* 0x040fe20000410000 */
[----:B------:R-:W-:Y:S01]  /*10110*/  FMUL.FTZ R88, R88, R89 ;  /* 0x0000005958587220 */ /* 0x000fe20000410000 */
[----:B------:R-:W-:-:S02]  /*10120*/  HADD2.F32 R80, -RZ, R80.H1_H1 ;  /* 0x30000050ff507230 */ /* 0x000fc40000004100 */
[C---:B------:R-:W-:Y:S01]  /*10130*/  FFMA.FTZ R89, R81.reuse, R89, -R97 ;  /* 0x0000005951597223 */ /* 0x040fe20000010861 */
[----:B------:R-:W-:Y:S01]  /*10140*/  FFMA.FTZ R81, R81, R77, R88 ;  /* 0x0000004d51517223 */ /* 0x000fe20000010058 */
[--C-:B------:R-:W-:Y:S02]  /*10150*/  HADD2.F32 R77, -RZ, R103.reuse.H0_H0 ;  /* 0x20000067ff4d7230 */ /* 0x100fe40000004100 */
[--C-:B------:R-:W-:Y:S02]  /*10160*/  HADD2.F32 R97, -RZ, R78.reuse.H0_H0 ;  /* 0x2000004eff617230 */ /* 0x100fe40000004100 */
[----:B------:R-:W-:Y:S02]  /*10170*/  HADD2.F32 R88, -RZ, R103.H1_H1 ;  /* 0x30000067ff587230 */ /* 0x000fe40000004100 */
[----:B------:R-:W-:Y:S02]  /*10180*/  HADD2.F32 R78, -RZ, R78.H1_H1 ;  /* 0x3000004eff4e7230 */ /* 0x000fe40000004100 */
[C---:B------:R-:W-:Y:S01]  /*10190*/  FMUL.FTZ R103, R97.reuse, R77 ;  /* 0x0000004d61677220 */ /* 0x040fe20000410000 */
[----:B------:R-:W-:-:S03]  /*101a0*/  FMUL.FTZ R97, R97, R88 ;  /* 0x0000005861617220 */ /* 0x000fc60000410000 */
[C---:B------:R-:W-:Y:S01]  /*101b0*/  FFMA.FTZ R88, R61.reuse, R88, -R103 ;  /* 0x000000583d587223 */ /* 0x040fe20000010867 */
[----:B------:R-:W-:Y:S01]  /*101c0*/  FFMA.FTZ R77, R61, R77, R97 ;  /* 0x0000004d3d4d7223 */ /* 0x000fe20000010061 */
[----:B------:R-:W-:Y:S02]  /*101d0*/  HADD2.F32 R61, -RZ, R108.H1_H1 ;  /* 0x3000006cff3d7230 */ /* 0x000fe40000004100 */
        /* <DEDUP_REMOVED lines=8> */
[----:B------:R-:W-:Y:S02]  /*10260*/  SHF.R.U32.HI R97, RZ, 0x10, R67 ;  /* 0x00000010ff617819 */ /* 0x000fe40000011643 */
[----:B------:R-:W-:Y:S01]  /*10270*/  SHF.R.U32.HI R103, RZ, 0x10, R63 ;  /* 0x00000010ff677819 */ /* 0x000fe2000001163f */
[C---:B------:R-:W-:Y:S01]  /*10280*/  FMUL.FTZ R63, R76.reuse, R64 ;  /* 0x000000404c3f7220 */ /* 0x040fe20000410000 */
[-C--:B------:R-:W-:Y:S01]  /*10290*/  FMUL.FTZ R76, R76, R60.reuse ;  /* 0x0000003c4c4c7220 */ /* 0x080fe20000410000 */
[----:B------:R-:W-:Y:S02]  /*102a0*/  HADD2.F32 R97, -RZ, R97.H0_H0 ;  /* 0x20000061ff617230 */ /* 0x000fe40000004100 */
[----:B------:R-:W-:Y:S02]  /*102b0*/  HADD2.F32 R103, -RZ, R103.H0_H0 ;  /* 0x20000067ff677230 */ /* 0x000fe40000004100 */
[----:B------:R-:W-:Y:S01]  /*102c0*/  FFMA.FTZ R60, R80, R60, -R63 ;  /* 0x0000003c503c7223 */ /* 0x000fe2000001083f */
[C---:B------:R-:W-:Y:S01]  /*102d0*/  FMUL.FTZ R63, R78.reuse, R66 ;  /* 0x000000424e3f7220 */ /* 0x040fe20000410000 */
[C---:B------:R-:W-:Y:S01]  /*102e0*/  FMUL.FTZ R108, R79.reuse, R97 ;  /* 0x000000614f6c7220 */ /* 0x040fe20000410000 */
[-C--:B------:R-:W-:Y:S01]  /*102f0*/  FMUL.FTZ R78, R78, R62.reuse ;  /* 0x0000003e4e4e7220 */ /* 0x080fe20000410000 */
[-C--:B------:R-:W-:Y:S01]  /*10300*/  FMUL.FTZ R79, R79, R103.reuse ;  /* 0x000000674f4f7220 */ /* 0x080fe20000410000 */
[----:B------:R-:W-:Y:S01]  /*10310*/  FFMA.FTZ R62, R82, R62, -R63 ;  /* 0x0000003e523e7223 */ /* 0x000fe2000001083f */
[C---:B------:R-:W-:Y:S01]  /*10320*/  FFMA.FTZ R108, R83.reuse, R103, -R108 ;  /* 0x00000067536c7223 */ /* 0x040fe2000001086c */
        /* <DEDUP_REMOVED lines=13> */
.L_x_1711:
[----:B------:R-:W-:Y:S05]  /*10400*/  BSYNC B2 ;  /* 0x0000000000027941 */ /* 0x000fea0003800000 */
.L_x_1710:
[----:B------:R-:W-:Y:S05]  /*10410*/  @P1 BRA `(.L_x_1709) ;  /* 0x0000000400841947 */ /* 0x000fea0003800000 */
[----:B-1----:R-:W2:Y:S04]  /*10420*/  LDL R20, [R1+0x48] ;  /* 0x0000480001147983 */ /* 0x002ea80000100800 */
[----:B------:R-:W3:Y:S01]  /*10430*/  LDL R89, [R1+0x98] ;  /* 0x0000980001597983 */ /* 0x000ee20000100800 */
[----:B------:R-:W-:Y:S01]  /*10440*/  HADD2.F32 R79, -RZ, R120.H0_H0 ;  /* 0x20000078ff4f7230 */ /* 0x000fe20000004100 */
[--C-:B------:R-:W-:Y:S02]  /*10450*/  SHF.R.U32.HI R80, RZ, 0x10, R57.reuse ;  /* 0x00000010ff507819 */ /* 0x100fe40000011639 */
[----:B------:R-:W-:Y:S02]  /*10460*/  SHF.R.U64 R56, R56, 0x10, R57 ;  /* 0x0000001038387819 */ /* 0x000fe40000001239 */
[----:B------:R-:W-:Y:S01]  /*10470*/  SHF.R.U32.HI R57, RZ, 0x10, R71 ;  /* 0x00000010ff397819 */ /* 0x000fe20000011647 */
[----:B------:R-:W-:Y:S01]  /*10480*/  HADD2.F32 R80, -RZ, R80.H0_H0 ;  /* 0x20000050ff507230 */ /* 0x000fe20000004100 */
[--C-:B------:R-:W-:Y:S01]  /*10490*/  SHF.R.U64 R58, R58, 0x10, R59.reuse ;  /* 0x000000103a3a7819 */ /* 0x100fe2000000123b */
[----:B------:R-:W-:Y:S01]  /*104a0*/  HADD2.F32 R56, -RZ, R56.H0_H0 ;  /* 0x20000038ff387230 */ /* 0x000fe20000004100 */
[----:B------:R-:W-:Y:S01]  /*104b0*/  SHF.R.U32.HI R59, RZ, 0x10, R59 ;  /* 0x00000010ff3b7819 */ /* 0x000fe2000001163b */
        /* <DEDUP_REMOVED lines=10> */
[----:B---3--:R-:W1:Y:S02]  /*10560*/  LDS.128 R64, [R89] ;  /* 0x0000000059407984 */ /* 0x008e640000000c00 */
[----:B------:R-:W-:Y:S01]  /*10570*/  LEA.HI R3, R3, R20, RZ, 0x3 ;  /* 0x0000001403037211 */ /* 0x000fe200078f18ff */
[----:B------:R-:W-:Y:S01]  /*10580*/  HADD2.F32 R20, -RZ, R120.H1_H1 ;  /* 0x30000078ff147230 */ /* 0x000fe20000004100 */
[----:B------:R-:W-:Y:S02]  /*10590*/  LOP3.LUT R60, R60, 0x38, RZ, 0xc0, !PT ;  /* 0x000000383c3c7812 */ /* 0x000fe400078ec0ff */
[----:B------:R-:W-:Y:S02]  /*105a0*/  SHF.L.U32 R3, R3, 0xa, RZ ;  /* 0x0000000a03037819 */ /* 0x000fe400000006ff */
[----:B------:R-:W-:-:S02]  /*105b0*/  LOP3.LUT R60, R60, 0x1c0, R123, 0xf8, !PT ;  /* 0x000001c03c3c7812 */ /* 0x000fc400078ef87b */
[----:B------:R-:W-:Y:S02]  /*105c0*/  LOP3.LUT R3, R3, 0x7fffe000, RZ, 0xc0, !PT ;  /* 0x7fffe00003037812 */ /* 0x000fe400078ec0ff */
[----:B------:R-:W-:-:S04]  /*105d0*/  LOP3.LUT R60, R60, R122, RZ, 0x3c, !PT ;  /* 0x0000007a3c3c7212 */ /* 0x000fc800078e3cff */
[----:B-----5:R-:W-:-:S05]  /*105e0*/  IADD3 R3, R60, R3, R121 ;  /* 0x000000033c037210 */ /* 0x020fca0007ffe079 */
[----:B------:R-:W-:-:S05]  /*105f0*/  IMAD R3, R3, 0x2, R16 ;  /* 0x0000000203037824 */ /* 0x000fca00078e0210 */
[----:B------:R-:W2:Y:S01]  /*10600*/  LDS.128 R60, [R3+0x10400] ;  /* 0x01040000033c7984 */ /* 0x000ea20000000c00 */
[----:B-1----:R-:W-:Y:S02]  /*10610*/  HADD2.F32 R77, -RZ, R65.H0_H0 ;  /* 0x20000041ff4d7230 */ /* 0x002fe40000004100 */
[----:B--2---:R-:W-:Y:S02]  /*10620*/  HADD2.F32 R76, -RZ, R61.H0_H0 ;  /* 0x2000003dff4c7230 */ /* 0x004fe40000004100 */
[----:B------:R-:W-:Y:S02]  /*10630*/  HADD2.F32 R82, -RZ, R62.H0_H0 ;  /* 0x2000003eff527230 */ /* 0x000fe40000004100 */
[--C-:B------:R-:W-:Y:S02]  /*10640*/  HADD2.F32 R88, -RZ, R63.reuse.H0_H0 ;  /* 0x2000003fff587230 */ /* 0x100fe40000004100 */
[C---:B------:R-:W-:Y:S01]  /*10650*/  FMUL.FTZ R78, R76.reuse, R20 ;  /* 0x000000144c4e7220 */ /* 0x040fe20000410000 */
[----:B------:R-:W-:Y:S01]  /*10660*/  FMUL.FTZ R76, R76, R79 ;  /* 0x0000004f4c4c7220 */ /* 0x000fe20000410000 */
[----:B------:R-:W-:-:S02]  /*10670*/  HADD2.F32 R63, -RZ, R63.H1_H1 ;  /* 0x3000003fff3f7230 */ /* 0x000fc40000004100 */
[C---:B------:R-:W-:Y:S01]  /*10680*/  FFMA.FTZ R79, R77.reuse, R79, -R78 ;  /* 0x0000004f4d4f7223 */ /* 0x040fe2000001084e */
[----:B------:R-:W-:Y:S01]  /*10690*/  FFMA.FTZ R77, R77, R20, R76 ;  /* 0x000000144d4d7223 */ /* 0x000fe2000001004c */
[----:B------:R-:W-:Y:S01]  /*106a0*/  SHF.R.U32.HI R20, RZ, 0x10, R69 ;  /* 0x00000010ff147819 */ /* 0x000fe20000011645 */
[----:B------:R-:W-:Y:S02]  /*106b0*/  HADD2.F32 R76, -RZ, R61.H1_H1 ;  /* 0x3000003dff4c7230 */ /* 0x000fe40000004100 */
[----:B------:R-:W-:Y:S02]  /*106c0*/  HADD2.F32 R61, -RZ, R65.H1_H1 ;  /* 0x30000041ff3d7230 */ /* 0x000fe40000004100 */
[----:B------:R-:W-:Y:S02]  /*106d0*/  HADD2.F32 R20, -RZ, R20.H0_H0 ;  /* 0x20000014ff147230 */ /* 0x000fe40000004100 */
[----:B------:R-:W-:Y:S02]  /*106e0*/  HADD2.F32 R78, -RZ, R119.H0_H0 ;  /* 0x20000077ff4e7230 */ /* 0x000fe40000004100 */
[----:B------:R-:W-:-:S02]  /*106f0*/  HADD2.F32 R69, -RZ, R67.H1_H1 ;  /* 0x30000043ff457230 */ /* 0x000fc40000004100 */
[C---:B------:R-:W-:Y:S01]  /*10700*/  FMUL.FTZ R65, R76.reuse, R20 ;  /* 0x000000144c417220 */ /* 0x040fe20000410000 */
[-C--:B------:R-:W-:Y:S01]  /*10710*/  FMUL.FTZ R76, R76, R80.reuse ;  /* 0x000000504c4c7220 */ /* 0x080fe20000410000 */
[----:B------:R-:W-:Y:S02]  /*10720*/  HADD2.F32 R62, -RZ, R62.H1_H1 ;  /* 0x3000003eff3e7230 */ /* 0x000fe40000004100 */
[C---:B------:R-:W-:Y:S01]  /*10730*/  FFMA.FTZ R80, R61.reuse, R80, -R65 ;  /* 0x000000503d507223 */ /* 0x040fe20000010841 */
[----:B------:R-:W-:Y:S01]  /*10740*/  FFMA.FTZ R61, R61, R20, R76 ;  /* 0x000000143d3d7223 */ /* 0x000fe2000001004c */
[----:B------:R-:W-:Y:S02]  /*10750*/  HADD2.F32 R20, -RZ, R119.H1_H1 ;  /* 0x30000077ff147230 */ /* 0x000fe40000004100 */
[----:B------:R-:W-:Y:S02]  /*10760*/  HADD2.F32 R65, -RZ, R60.H0_H0 ;  /* 0x2000003cff417230 */ /* 0x000fe40000004100 */
[----:B------:R-:W-:Y:S01]  /*10770*/  HADD2.F32 R76, -RZ, R64.H0_H0 ;  /* 0x20000040ff4c7230 */ /* 0x000fe20000004100 */
[----:B------:R-:W-:Y:S01]  /*10780*/  F2FP.F16.F32.PACK_AB R61, R61, R77 ;  /* 0x0000004d3d3d723e */ /* 0x000fe200000000ff */
[----:B------:R-:W-:-:S02]  /*10790*/  HADD2.F32 R60, -RZ, R60.H1_H1 ;  /* 0x3000003cff3c7230 */ /* 0x000fc40000004100 */
[C---:B0-----:R-:W-:Y:S01]  /*107a0*/  FMUL.FTZ R81, R65.reuse, R20 ;  /* 0x0000001441517220 */ /* 0x041fe20000410000 */
[-C--:B------:R-:W-:Y:S01]  /*107b0*/  FMUL.FTZ R65, R65, R78.reuse ;  /* 0x0000004e41417220 */ /* 0x080fe20000410000 */
[----:B------:R-:W-:Y:S02]  /*107c0*/  HADD2.F32 R64, -RZ, R64.H1_H1 ;  /* 0x30000040ff407230 */ /* 0x000fe40000004100 */
[C---:B------:R-:W-:Y:S01]  /*107d0*/  FFMA.FTZ R78, R76.reuse, R78, -R81 ;  /* 0x0000004e4c4e7223 */ /* 0x040fe20000010851 */
[----:B------:R-:W-:Y:S01]  /*107e0*/  FFMA.FTZ R76, R76, R20, R65 ;  /* 0x000000144c4c7223 */ /* 0x000fe20000010041 */
[--C-:B------:R-:W-:Y:S02]  /*107f0*/  HADD2.F32 R81, -RZ, R118.reuse.H1_H1 ;  /* 0x30000076ff517230 */ /* 0x100fe40000004100 */
[----:B------:R-:W-:Y:S02]  /*10800*/  HADD2.F32 R65, -RZ, R118.H0_H0 ;  /* 0x20000076ff417230 */ /* 0x000fe40000004100 */
[----:B------:R-:W-:-:S02]  /*10810*/  HADD2.F32 R20, -RZ, R66.H0_H0 ;  /* 0x20000042ff147230 */ /* 0x000fc40000004100 */
[C---:B------:R-:W-:Y:S01]  /*10820*/  FMUL.FTZ R83, R82.reuse, R81 ;  /* 0x0000005152537220 */ /* 0x040fe20000410000 */
[----:B------:R-:W-:Y:S02]  /*10830*/  HADD2.F32 R66, -RZ, R66.H1_H1 ;  /* 0x30000042ff427230 */ /* 0x000fe40000004100 */
[-C--:B------:R-:W-:Y:S01]  /*10840*/  FMUL.FTZ R82, R82, R65.reuse ;  /* 0x0000004152527220 */ /* 0x080fe20000410000 */
[C---:B------:R-:W-:Y:S01]  /*10850*/  FFMA.FTZ R65, R20.reuse, R65, -R83 ;  /* 0x0000004114417223 */ /* 0x040fe20000010853 */
[----:B------:R-:W-:Y:S02]  /*10860*/  HADD2.F32 R83, -RZ, R117.H1_H1 ;  /* 0x30000075ff537230 */ /* 0x000fe40000004100 */
[----:B------:R-:W-:Y:S01]  /*10870*/  FFMA.FTZ R20, R20, R81, R82 ;  /* 0x0000005114147223 */ /* 0x000fe20000010052 */
[----:B------:R-:W-:Y:S02]  /*10880*/  HADD2.F32 R81, -RZ, R67.H0_H0 ;  /* 0x20000043ff517230 */ /* 0x000fe40000004100 */
[----:B------:R-:W-:Y:S01]  /*10890*/  FMUL.FTZ R67, R63, R57 ;  /* 0x000000393f437220 */ /* 0x000fe20000410000 */
[----:B------:R-:W-:-:S02]  /*108a0*/  HADD2.F32 R82, -RZ, R117.H0_H0 ;  /* 0x20000075ff527230 */ /* 0x000fc40000004100 */
[-C--:B------:R-:W-:Y:S01]  /*108b0*/  FMUL.FTZ R63, R63, R59.reuse ;  /* 0x0000003b3f3f7220 */ /* 0x080fe20000410000 */
[C---:B------:R-:W-:Y:S01]  /*108c0*/  FFMA.FTZ R59, R69.reuse, R59, -R67 ;  /* 0x0000003b453b7223 */ /* 0x040fe20000010843 */
[----:B------:R-:W-:Y:S02]  /*108d0*/  FMUL.FTZ R67, R60, R68 ;  /* 0x000000443c437220 */ /* 0x000fe40000410000 */
[----:B------:R-:W-:Y:S01]  /*108e0*/  FFMA.FTZ R63, R69, R57, R63 ;  /* 0x00000039453f7223 */ /* 0x000fe2000001003f */
[----:B------:R-:W-:Y:S01]  /*108f0*/  FMUL.FTZ R87, R88, R82 ;  /* 0x0000005258577220 */ /* 0x000fe20000410000 */
[----:B------:R-:W-:Y:S01]  /*10900*/  FMUL.FTZ R57, R62, R70 ;  /* 0x000000463e397220 */ /* 0x000fe20000410000 */
[-C--:B------:R-:W-:Y:S01]  /*10910*/  FMUL.FTZ R88, R88, R83.reuse ;  /* 0x0000005358587220 */ /* 0x080fe20000410000 */
[----:B------:R-:W-:Y:S01]  /*10920*/  FMUL.FTZ R60, R60, R56 ;  /* 0x000000383c3c7220 */ /* 0x000fe20000410000 */
[----:B------:R-:W-:Y:S01]  /*10930*/  FMUL.FTZ R62, R62, R58 ;  /* 0x0000003a3e3e7220 */ /* 0x000fe20000410000 */
[C---:B------:R-:W-:Y:S01]  /*10940*/  FFMA.FTZ R87, R81.reuse, R83, -R87 ;  /* 0x0000005351577223 */ /* 0x040fe20000010857 */
        /* <DEDUP_REMOVED lines=14> */
.L_x_1709:
[----:B------:R-:W-:Y:S05]  /*10a30*/  BSYNC B1 ;  /* 0x0000000000017941 */ /* 0x000fea0003800000 */
.L_x_1708:
[----:B--2---:R-:W-:Y:S01]  /*10a40*/  VIADD R3, R23, 0x20 ;  /* 0x0000002017037836 */ /* 0x004fe20000000000 */
[----:B------:R-:W-:Y:S04]  /*10a50*/  BSSY B1, `(.L_x_1712) ;  /* 0x00000d2000017945 */ /* 0x000fe80003800000 */
[----:B------:R-:W-:-:S13]  /*10a60*/  ISETP.GE.AND P0, PT, R3, R0, PT ;  /* 0x000000000300720c */ /* 0x000fda0003f06270 */
[----:B------:R-:W-:Y:S05]  /*10a70*/  @P0 BRA `(.L_x_1713) ;  /* 0x0000000c003c0947 */ /* 0x000fea0003800000 */
[----:B------:R2:W5:Y:S01]  /*10a80*/  LDL R79, [R1+0x24] ;  /* 0x00002400014f7983 */ /* 0x0005620000100800 */
[----:B------:R-:W3:Y:S01]  /*10a90*/  LDC R3, c[0x0][0x3f4] ;  /* 0x0000fd00ff037b82 */ /* 0x000ee20000000800 */
[C---:B------:R-:W-:Y:S01]  /*10aa0*/  VIADD R80, R23.reuse, 0x20 ;  /* 0x0000002017507836 */ /* 0x040fe20000000000 */
[----:B------:R-:W-:Y:S01]  /*10ab0*/  BSSY B2, `(.L_x_1714) ;  /* 0x000006a000027945 */ /* 0x000fe20003800000 */
[----:B0-----:R-:W-:Y:S02]  /*10ac0*/  VIADD R81, R23, 0x20 ;  /* 0x0000002017517836 */ /* 0x001fe40000000000 */
[----:B------:R-:W-:Y:S02]  /*10ad0*/  IMAD.SHL.U32 R80, R80, 0x40, RZ ;  /* 0x0000004050507824 */ /* 0x000fe400078e00ff */
[----:B------:R-:W-:-:S03]  /*10ae0*/  IMAD.SHL.U32 R81, R81, 0x40, RZ ;  /* 0x0000004051517824 */ /* 0x000fc600078e00ff */
[----:B------:R-:W-:Y:S02]  /*10af0*/  LOP3.LUT R80, R80, 0x1c0, RZ, 0xc0, !PT ;  /* 0x000001c050507812 */ /* 0x000fe400078ec0ff */
[----:B------:R-:W-:Y:S02]  /*10b00*/  LOP3.LUT R81, R81, 0x1c0, RZ, 0xc0, !PT ;  /* 0x000001c051517812 */ /* 0x000fe400078ec0ff */
[----:B------:R-:W-:Y:S02]  /*10b10*/  SHF.R.U32.HI R80, RZ, 0x3, R80 ;  /* 0x00000003ff507819 */ /* 0x000fe40000011650 */
[-C--:B---3--:R-:W-:Y:S02]  /*10b20*/  ISETP.GE.AND P0, PT, R18, R3.reuse, PT ;  /* 0x000000031200720c */ /* 0x088fe40003f06270 */
[----:B------:R-:W-:-:S11]  /*10b30*/  ISETP.GE.AND P1, PT, R221, R3, PT ;  /* 0x00000003dd00720c */ /* 0x000fd60003f26270 */
[----:B--2---:R-:W-:Y:S05]  /*10b40*/  @P0 BRA `(.L_x_1715) ;  /* 0x0000000400800947 */ /* 0x004fea0003800000 */
[----:B-1----:R-:W2:Y:S04]  /*10b50*/  LDL R20, [R1+0x44] ;  /* 0x0000440001147983 */ /* 0x002ea80000100800 */
[----:B------:R-:W3:Y:S01]  /*10b60*/  LDL R82, [R1+0x94] ;  /* 0x0000940001527983 */ /* 0x000ee20000100800 */
[--C-:B------:R-:W-:Y:S01]  /*10b70*/  SHF.R.U64 R44, R44, 0x10, R45.reuse ;  /* 0x000000102c2c7819 */ /* 0x100fe2000000122d */
[--C-:B------:R-:W-:Y:S01]  /*10b80*/  HADD2.F32 R68, -RZ, R116.reuse.H1_H1 ;  /* 0x30000074ff447230 */ /* 0x100fe20000004100 */
[----:B------:R-:W-:Y:S01]  /*10b90*/  SHF.R.U32.HI R64, RZ, 0x10, R45 ;  /* 0x00000010ff407819 */ /* 0x000fe2000001162d */
[----:B------:R-:W-:Y:S01]  /*10ba0*/  HADD2.F32 R116, -RZ, R116.H0_H0 ;  /* 0x20000074ff747230 */ /* 0x000fe20000004100 */
[--C-:B------:R-:W-:Y:S02]  /*10bb0*/  SHF.R.U64 R45, R52, 0x10, R53.reuse ;  /* 0x00000010342d7819 */ /* 0x100fe40000001235 */
[----:B------:R-:W-:Y:S01]  /*10bc0*/  SHF.R.U32.HI R52, RZ, 0x10, R53 ;  /* 0x00000010ff347819 */ /* 0x000fe20000011635 */
[----:B------:R-:W-:Y:S01]  /*10bd0*/  HADD2.F32 R64, -RZ, R64.H0_H0 ;  /* 0x20000040ff407230 */ /* 0x000fe20000004100 */
[--C-:B------:R-:W-:Y:S01]  /*10be0*/  SHF.R.U64 R46, R46, 0x10, R47.reuse ;  /* 0x000000102e2e7819 */ /* 0x100fe2000000122f */
[----:B------:R-:W-:Y:S01]  /*10bf0*/  HADD2.F32 R45, -RZ, R45.H0_H0 ;  /* 0x2000002dff2d7230 */ /* 0x000fe20000004100 */
[----:B------:R-:W-:Y:S01]  /*10c00*/  SHF.R.U32.HI R53, RZ, 0x10, R47 ;  /* 0x00000010ff357819 */ /* 0x000fe2000001162f */
[----:B------:R-:W-:Y:S01]  /*10c10*/  HADD2.F32 R52, -RZ, R52.H0_H0 ;  /* 0x20000034ff347230 */ /* 0x000fe20000004100 */
[----:B------:R-:W-:-:S02]  /*10c20*/  SHF.R.U64 R47, R54, 0x10, R55 ;  /* 0x00000010362f7819 */ /* 0x000fc40000001237 */
[----:B------:R-:W-:-:S03]  /*10c30*/  SHF.R.U32.HI R55, RZ, 0x10, R55 ;  /* 0x00000010ff377819 */ /* 0x000fc60000011637 */
[----:B------:R-:W-:Y:S02]  /*10c40*/  HADD2.F32 R47, -RZ, R47.H0_H0 ;  /* 0x2000002fff2f7230 */ /* 0x000fe40000004100 */
[----:B------:R-:W-:Y:S01]  /*10c50*/  HADD2.F32 R55, -RZ, R55.H0_H0 ;  /* 0x20000037ff377230 */ /* 0x000fe20000004100 */
[----:B--2---:R-:W-:-:S04]  /*10c60*/  LEA.HI R20, R3, R20, RZ, 0x1d ;  /* 0x0000001403147211 */ /* 0x004fc800078fe8ff */
[----:B------:R-:W-:Y:S02]  /*10c70*/  SHF.R.S32.HI R57, RZ, 0x1f, R20 ;  /* 0x0000001fff397819 */ /* 0x000fe40000011414 */
[----:B------:R-:W-:Y:S02]  /*10c80*/  SHF.L.U32 R56, R20, 0x3, RZ ;  /* 0x0000000314387819 */ /* 0x000fe400000006ff */
[----:B------:R-:W-:Y:S02]  /*10c90*/  LEA.HI R57, R57, R20, RZ, 0x3 ;  /* 0x0000001439397211 */ /* 0x000fe400078f18ff */
[----:B------:R-:W-:-:S03]  /*10ca0*/  LOP3.LUT R20, R81, 0x38, R56, 0xf8, !PT ;  /* 0x0000003851147812 */ /* 0x000fc600078ef838 */
[----:B------:R-:W-:Y:S01]  /*10cb0*/  IMAD.SHL.U32 R57, R57, 0x400, RZ ;  /* 0x0000040039397824 */ /* 0x000fe200078e00ff */
[----:B------:R-:W-:-:S04]  /*10cc0*/  LOP3.LUT R20, R20, R80, RZ, 0x3c, !PT ;  /* 0x0000005014147212 */ /* 0x000fc800078e3cff */
[----:B------:R-:W-:Y:S02]  /*10cd0*/  LOP3.LUT R61, R57, 0x7fffe000, RZ, 0xc0, !PT ;  /* 0x7fffe000393d7812 */ /* 0x000fe400078ec0ff */
[----:B---3--:R-:W0:Y:S02]  /*10ce0*/  LDS.128 R56, [R82] ;  /* 0x0000000052387984 */ /* 0x008e240000000c00 */
[----:B-----5:R-:W-:-:S05]  /*10cf0*/  IADD3 R61, R20, R61, R79 ;  /* 0x0000003d143d7210 */ /* 0x020fca0007ffe04f */
[----:B------:R-:W-:-:S05]  /*10d00*/  IMAD R20, R61, 0x2, R16 ;  /* 0x000000023d147824 */ /* 0x000fca00078e0210 */
[----:B------:R-:W1:Y:S01]  /*10d10*/  LDS.128 R60, [R20+0x10400] ;  /* 0x01040000143c7984 */ /* 0x000e620000000c00 */
[--C-:B0-----:R-:W-:Y:S02]  /*10d20*/  HADD2.F32 R54, -RZ, R57.reuse.H0_H0 ;  /* 0x20000039ff367230 */ /* 0x101fe40000004100 */
[----:B------:R-:W-:Y:S02]  /*10d30*/  HADD2.F32 R65, -RZ, R57.H1_H1 ;  /* 0x30000039ff417230 */ /* 0x000fe40000004100 */
[----:B------:R-:W-:Y:S02]  /*10d40*/  HADD2.F32 R57, -RZ, R56.H0_H0 ;  /* 0x20000038ff397230 */ /* 0x000fe40000004100 */
[----:B------:R-:W-:Y:S02]  /*10d50*/  HADD2.F32 R66, -RZ, R58.H0_H0 ;  /* 0x2000003aff427230 */ /* 0x000fe40000004100 */
[--C-:B------:R-:W-:Y:S02]  /*10d60*/  HADD2.F32 R67, -RZ, R59.reuse.H0_H0 ;  /* 0x2000003bff437230 */ /* 0x100fe40000004100 */
[----:B------:R-:W-:-:S02]  /*10d70*/  HADD2.F32 R59, -RZ, R59.H1_H1 ;  /* 0x3000003bff3b7230 */ /* 0x000fc40000004100 */
[--C-:B-1----:R-:W-:Y:S02]  /*10d80*/  HADD2.F32 R69, -RZ, R61.reuse.H0_H0 ;  /* 0x2000003dff457230 */ /* 0x102fe40000004100 */
[----:B------:R-:W-:Y:S02]  /*10d90*/  HADD2.F32 R70, -RZ, R61.H1_H1 ;  /* 0x3000003dff467230 */ /* 0x000fe40000004100 */
[----:B------:R-:W-:Y:S02]  /*10da0*/  HADD2.F32 R61, -RZ, R60.H0_H0 ;  /* 0x2000003cff3d7230 */ /* 0x000fe40000004100 */
[C---:B------:R-:W-:Y:S01]  /*10db0*/  FMUL.FTZ R76, R69.reuse, R116 ;  /* 0x00000074454c7220 */ /* 0x040fe20000410000 */
[----:B------:R-:W-:Y:S01]  /*10dc0*/  FMUL.FTZ R69, R69, R68 ;  /* 0x0000004445457220 */ /* 0x000fe20000410000 */
[C---:B------:R-:W-:Y:S01]  /*10dd0*/  FMUL.FTZ R78, R70.reuse, R52 ;  /* 0x00000034464e7220 */ /* 0x040fe20000410000 */
[----:B------:R-:W-:Y:S01]  /*10de0*/  FMUL.FTZ R70, R70, R64 ;  /* 0x0000004046467220 */ /* 0x000fe20000410000 */
[----:B------:R-:W-:Y:S01]  /*10df0*/  FFMA.FTZ R76, R54, R68, -R76 ;  /* 0x00000044364c7223 */ /* 0x000fe2000001084c */
[----:B------:R-:W-:-:S02]  /*10e00*/  HADD2.F32 R68, -RZ, R113.H0_H0 ;  /* 0x20000071ff447230 */ /* 0x000fc40000004100 */
[----:B------:R-:W-:Y:S01]  /*10e10*/  FFMA.FTZ R69, R54, R116, R69 ;  /* 0x0000007436457223 */ /* 0x000fe20000010045 */
[----:B------:R-:W-:Y:S02]  /*10e20*/  HADD2.F32 R54, -RZ, R115.H0_H0 ;  /* 0x20000073ff367230 */ /* 0x000fe40000004100 */
[----:B------:R-:W-:Y:S01]  /*10e30*/  FFMA.FTZ R78, R65, R64, -R78 ;  /* 0x00000040414e7223 */ /* 0x000fe2000001084e */
[----:B------:R-:W-:Y:S02]  /*10e40*/  HADD2.F32 R71, -RZ, R62.H0_H0 ;  /* 0x2000003eff477230 */ /* 0x000fe40000004100 */
[C---:B------:R-:W-:Y:S01]  /*10e50*/  FMUL.FTZ R64, R61.reuse, R68 ;  /* 0x000000443d407220 */ /* 0x040fe20000410000 */
[----:B------:R-:W-:Y:S02]  /*10e60*/  HADD2.F32 R113, -RZ, R113.H1_H1 ;  /* 0x30000071ff717230 */ /* 0x000fe40000004100 */
[----:B------:R-:W-:Y:S01]  /*10e70*/  FMUL.FTZ R61, R61, R54 ;  /* 0x000000363d3d7220 */ /* 0x000fe20000410000 */
[----:B------:R-:W-:Y:S01]  /*10e80*/  FFMA.FTZ R70, R65, R52, R70 ;  /* 0x0000003441467223 */ /* 0x000fe20000010046 */
[----:B------:R-:W-:Y:S01]  /*10e90*/  FFMA.FTZ R64, R57, R54, -R64 ;  /* 0x0000003639407223 */ /* 0x000fe20000010840 */
[----:B------:R-:W-:-:S02]  /*10ea0*/  HADD2.F32 R54, -RZ, R114.H1_H1 ;  /* 0x30000072ff367230 */ /* 0x000fc40000004100 */
[----:B------:R-:W-:Y:S01]  /*10eb0*/  FFMA.FTZ R52, R57, R68, R61 ;  /* 0x0000004439347223 */ /* 0x000fe2000001003d */
[--C-:B------:R-:W-:Y:S02]  /*10ec0*/  HADD2.F32 R77, -RZ, R63.reuse.H0_H0 ;  /* 0x2000003fff4d7230 */ /* 0x100fe40000004100 */
[C---:B------:R-:W-:Y:S01]  /*10ed0*/  FMUL.FTZ R57, R71.reuse, R113 ;  /* 0x0000007147397220 */ /* 0x040fe20000410000 */
[----:B------:R-:W-:Y:S02]  /*10ee0*/  HADD2.F32 R63, -RZ, R63.H1_H1 ;  /* 0x3000003fff3f7230 */ /* 0x000fe40000004100 */
[-C--:B------:R-:W-:Y:S01]  /*10ef0*/  FMUL.FTZ R71, R71, R54.reuse ;  /* 0x0000003647477220 */ /* 0x080fe20000410000 */
[----:B------:R-:W-:Y:S02]  /*10f00*/  HADD2.F32 R60, -RZ, R60.H1_H1 ;  /* 0x3000003cff3c7230 */ /* 0x000fe40000004100 */
[----:B------:R-:W-:Y:S01]  /*10f10*/  FFMA.FTZ R54, R66, R54, -R57 ;  /* 0x0000003642367223 */ /* 0x000fe20000010839 */
[----:B------:R-:W-:-:S02]  /*10f20*/  HADD2.F32 R57, -RZ, R53.H0_H0 ;  /* 0x20000035ff397230 */ /* 0x000fc40000004100 */
[----:B------:R-:W-:Y:S01]  /*10f30*/  FFMA.FTZ R71, R66, R113, R71 ;  /* 0x0000007142477223 */ /* 0x000fe20000010047 */
[C---:B------:R-:W-:Y:S01]  /*10f40*/  FMUL.FTZ R66, R63.reuse, R55 ;  /* 0x000000373f427220 */ /* 0x040fe20000410000 */
[----:B------:R-:W-:Y:S02]  /*10f50*/  HADD2.F32 R62, -RZ, R62.H1_H1 ;  /* 0x3000003eff3e7230 */ /* 0x000fe40000004100 */
[----:B------:R-:W-:Y:S02]  /*10f60*/  HADD2.F32 R114, -RZ, R114.H0_H0 ;  /* 0x20000072ff727230 */ /* 0x000fe40000004100 */
[-C--:B------:R-:W-:Y:S01]  /*10f70*/  FMUL.FTZ R68, R63, R57.reuse ;  /* 0x000000393f447220 */ /* 0x080fe20000410000 */
[----:B------:R-:W-:Y:S01]  /*10f80*/  FFMA.FTZ R66, R59, R57, -R66 ;  /* 0x000000393b427223 */ /* 0x000fe20000010842 */
[----:B------:R-:W-:Y:S02]  /*10f90*/  HADD2.F32 R115, -RZ, R115.H1_H1 ;  /* 0x30000073ff737230 */ /* 0x000fe40000004100 */
[----:B------:R-:W-:Y:S01]  /*10fa0*/  FMUL.FTZ R63, R62, R47 ;  /* 0x0000002f3e3f7220 */ /* 0x000fe20000410000 */
[----:B------:R-:W-:-:S02]  /*10fb0*/  HADD2.F32 R57, -RZ, R44.H0_H0 ;  /* 0x2000002cff397230 */ /* 0x000fc40000004100 */
[----:B------:R-:W-:Y:S01]  /*10fc0*/  FFMA.FTZ R68, R59, R55, R68 ;  /* 0x000000373b447223 */ /* 0x000fe20000010044 */
[----:B------:R-:W-:Y:S02]  /*10fd0*/  HADD2.F32 R61, -RZ, R46.H0_H0 ;  /* 0x2000002eff3d7230 */ /* 0x000fe40000004100 */
[CC--:B------:R-:W-:Y:S01]  /*10fe0*/  FMUL.FTZ R53, R77.reuse, R114.reuse ;  /* 0x000000724d357220 */ /* 0x0c0fe20000410000 */
[----:B------:R-:W-:Y:S02]  /*10ff0*/  HADD2.F32 R56, -RZ, R56.H1_H1 ;  /* 0x30000038ff387230 */ /* 0x000fe40000004100 */
[C---:B------:R-:W-:Y:S01]  /*11000*/  FMUL.FTZ R55, R60.reuse, R45 ;  /* 0x0000002d3c377220 */ /* 0x040fe20000410000 */
[----:B------:R-:W-:Y:S02]  /*11010*/  HADD2.F32 R58, -RZ, R58.H1_H1 ;  /* 0x3000003aff3a7230 */ /* 0x000fe40000004100 */
[----:B------:R-:W-:Y:S01]  /*11020*/  FMUL.FTZ R77, R77, R115 ;  /* 0x000000734d4d7220 */ /* 0x000fe20000410000 */
        /* <DEDUP_REMOVED lines=15> */
[----:B------:R-:W-:-:S02]  /*11120*/  F2FP.F16.F32.PACK_AB R52, R59, R52 ;  /* 0x000000343b34723e */ /* 0x000fc400000000ff */
[----:B------:R-:W-:-:S05]  /*11130*/  F2FP.F16.F32.PACK_AB R54, R62, R71 ;  /* 0x000000473e36723e */ /* 0x000fca00000000ff */
[----:B------:R0:W-:Y:S02]  /*11140*/  STS.128 [R20+0x10400], R52 ;  /* 0x0104003414007388 */ /* 0x0001e40000000c00 */
.L_x_1715:
[----:B------:R-:W-:Y:S05]  /*11150*/  BSYNC B2 ;  /* 0x0000000000027941 */ /* 0x000fea0003800000 */
.L_x_1714:
[----:B------:R-:W-:Y:S05]  /*11160*/  @P1 BRA `(.L_x_1713) ;  /* 0x0000000400801947 */ /* 0x000fea0003800000 */
[----:B01----:R-:W2:Y:S04]  /*11170*/  LDL R20, [R1+0x48] ;  /* 0x0000480001147983 */ /* 0x003ea80000100800 */
[----:B------:R-:W3:Y:S01]  /*11180*/  LDL R69, [R1+0x90] ;  /* 0x0000900001457983 */ /* 0x000ee20000100800 */
[----:B------:R-:W-:Y:S01]  /*11190*/  HADD2.F32 R65, -RZ, R109.H1_H1 ;  /* 0x3000006dff417230 */ /* 0x000fe20000004100 */
[----:B------:R-:W-:Y:S01]  /*111a0*/  SHF.R.U32.HI R56, RZ, 0x10, R49 ;  /* 0x00000010ff387819 */ /* 0x000fe20000011631 */
[----:B------:R-:W-:Y:S01]  /*111b0*/  HADD2.F32 R64, -RZ, R111.H1_H1 ;  /* 0x3000006fff407230 */ /* 0x000fe20000004100 */
[----:B------:R-:W-:Y:S01]  /*111c0*/  SHF.R.U64 R42, R42, 0x10, R43 ;  /* 0x000000102a2a7819 */ /* 0x000fe2000000122b */
[----:B------:R-:W-:Y:S02]  /*111d0*/  HADD2.F32 R109, -RZ, R109.H0_H0 ;  /* 0x2000006dff6d7230 */ /* 0x000fe40000004100 */
[----:B------:R-:W-:-:S02]  /*111e0*/  HADD2.F32 R62, -RZ, R56.H0_H0 ;  /* 0x20000038ff3e7230 */ /* 0x000fc40000004100 */
[----:B------:R-:W-:Y:S01]  /*111f0*/  HADD2.F32 R111, -RZ, R111.H0_H0 ;  /* 0x2000006fff6f7230 */ /* 0x000fe20000004100 */
[----:B--2---:R-:W-:-:S04]  /*11200*/  LEA.HI R3, R3, R20, RZ, 0x1d ;  /* 0x0000001403037211 */ /* 0x004fc800078fe8ff */
[----:B------:R-:W-:Y:S01]  /*11210*/  SHF.R.S32.HI R44, RZ, 0x1f, R3 ;  /* 0x0000001fff2c7819 */ /* 0x000fe20000011403 */
[----:B------:R-:W-:-:S03]  /*11220*/  IMAD.SHL.U32 R20, R3, 0x8, RZ ;  /* 0x0000000803147824 */ /* 0x000fc600078e00ff */
[----:B------:R-:W-:Y:S02]  /*11230*/  LEA.HI R44, R44, R3, RZ, 0x3 ;  /* 0x000000032c2c7211 */ /* 0x000fe400078f18ff */
[----:B------:R-:W-:-:S03]  /*11240*/  LOP3.LUT R3, R81, 0x38, R20, 0xf8, !PT ;  /* 0x0000003851037812 */ /* 0x000fc600078ef814 */
[----:B------:R-:W-:Y:S01]  /*11250*/  IMAD.SHL.U32 R44, R44, 0x400, RZ ;  /* 0x000004002c2c7824 */ /* 0x000fe200078e00ff */
[----:B------:R-:W-:-:S04]  /*11260*/  LOP3.LUT R3, R3, R80, RZ, 0x3c, !PT ;  /* 0x0000005003037212 */ /* 0x000fc800078e3cff */
[----:B------:R-:W-:Y:S02]  /*11270*/  LOP3.LUT R20, R44, 0x7fffe000, RZ, 0xc0, !PT ;  /* 0x7fffe0002c147812 */ /* 0x000fe400078ec0ff */
[----:B---3--:R-:W0:Y:S02]  /*11280*/  LDS.128 R44, [R69] ;  /* 0x00000000452c7984 */ /* 0x008e240000000c00 */
[----:B-----5:R-:W-:Y:S02]  /*11290*/  IADD3 R3, R3, R20, R79 ;  /* 0x0000001403037210 */ /* 0x020fe40007ffe04f */
[--C-:B------:R-:W-:Y:S02]  /*112a0*/  SHF.R.U64 R20, R40, 0x10, R41.reuse ;  /* 0x0000001028147819 */ /* 0x100fe40000001229 */
[----:B------:R-:W-:Y:S01]  /*112b0*/  SHF.R.U32.HI R41, RZ, 0x10, R41 ;  /* 0x00000010ff297819 */ /* 0x000fe20000011629 */
[----:B------:R-:W-:Y:S01]  /*112c0*/  IMAD R3, R3, 0x2, R16 ;  /* 0x0000000203037824 */ /* 0x000fe200078e0210 */
[----:B------:R-:W-:-:S02]  /*112d0*/  SHF.R.U64 R40, R48, 0x10, R49 ;  /* 0x0000001030287819 */ /* 0x000fc40000001231 */
[----:B------:R-:W-:Y:S02]  /*112e0*/  SHF.R.U32.HI R48, RZ, 0x10, R43 ;  /* 0x00000010ff307819 */ /* 0x000fe4000001162b */
[----:B------:R-:W1:Y:S01]  /*112f0*/  LDS.128 R52, [R3+0x10400] ;  /* 0x0104000003347984 */ /* 0x000e620000000c00 */
[--C-:B------:R-:W-:Y:S02]  /*11300*/  SHF.R.U64 R43, R50, 0x10, R51.reuse ;  /* 0x00000010322b7819 */ /* 0x100fe40000001233 */
[----:B------:R-:W-:Y:S01]  /*11310*/  SHF.R.U32.HI R50, RZ, 0x10, R51 ;  /* 0x00000010ff327819 */ /* 0x000fe20000011633 */
[----:B------:R-:W-:-:S04]  /*11320*/  HADD2.F32 R48, -RZ, R48.H0_H0 ;  /* 0x20000030ff307230 */ /* 0x000fc80000004100 */
[----:B------:R-:W-:Y:S02]  /*11330*/  HADD2.F32 R50, -RZ, R50.H0_H0 ;  /* 0x20000032ff327230 */ /* 0x000fe40000004100 */
[--C-:B0-----:R-:W-:Y:S02]  /*11340*/  HADD2.F32 R58, -RZ, R45.reuse.H0_H0 ;  /* 0x2000002dff3a7230 */ /* 0x101fe40000004100 */
[----:B------:R-:W-:Y:S02]  /*11350*/  HADD2.F32 R57, -RZ, R45.H1_H1 ;  /* 0x3000002dff397230 */ /* 0x000fe40000004100 */
[----:B------:R-:W-:Y:S02]  /*11360*/  HADD2.F32 R49, -RZ, R44.H0_H0 ;  /* 0x2000002cff317230 */ /* 0x000fe40000004100 */
[----:B------:R-:W-:Y:S02]  /*11370*/  HADD2.F32 R45, -RZ, R46.H0_H0 ;  /* 0x2000002eff2d7230 */ /* 0x000fe40000004100 */
[----:B------:R-:W-:-:S02]  /*11380*/  HADD2.F32 R51, -RZ, R47.H0_H0 ;  /* 0x2000002fff337230 */ /* 0x000fc40000004100 */
[----:B------:R-:W-:Y:S02]  /*11390*/  HADD2.F32 R47, -RZ, R47.H1_H1 ;  /* 0x3000002fff2f7230 */ /* 0x000fe40000004100 */
[--C-:B-1----:R-:W-:Y:S02]  /*113a0*/  HADD2.F32 R63, -RZ, R53.reuse.H0_H0 ;  /* 0x20000035ff3f7230 */ /* 0x102fe40000004100 */
[----:B------:R-:W-:Y:S02]  /*113b0*/  HADD2.F32 R61, -RZ, R53.H1_H1 ;  /* 0x30000035ff3d7230 */ /* 0x000fe40000004100 */
[----:B------:R-:W-:Y:S02]  /*113c0*/  HADD2.F32 R60, -RZ, R52.H0_H0 ;  /* 0x20000034ff3c7230 */ /* 0x000fe40000004100 */
[C---:B------:R-:W-:Y:S01]  /*113d0*/  FMUL.FTZ R67, R63.reuse, R65 ;  /* 0x000000413f437220 */ /* 0x040fe20000410000 */
[----:B------:R-:W-:Y:S01]  /*113e0*/  FMUL.FTZ R63, R63, R64 ;  /* 0x000000403f3f7220 */ /* 0x000fe20000410000 */
[----:B------:R-:W-:Y:S01]  /*113f0*/  FMUL.FTZ R66, R61, R62 ;  /* 0x0000003e3d427220 */ /* 0x000fe20000410000 */
[----:B------:R-:W-:-:S02]  /*11400*/  HADD2.F32 R59, -RZ, R54.H0_H0 ;  /* 0x20000036ff3b7230 */ /* 0x000fc40000004100 */
[----:B------:R-:W-:Y:S01]  /*11410*/  FFMA.FTZ R56, R58, R64, -R67 ;  /* 0x000000403a387223 */ /* 0x000fe20000010843 */
[----:B------:R-:W-:Y:S02]  /*11420*/  HADD2.F32 R64, -RZ, R41.H0_H0 ;  /* 0x20000029ff407230 */ /* 0x000fe40000004100 */
[----:B------:R-:W-:Y:S01]  /*11430*/  FMUL.FTZ R68, R60, R111 ;  /* 0x0000006f3c447220 */ /* 0x000fe20000410000 */
[--C-:B------:R-:W-:Y:S02]  /*11440*/  HADD2.F32 R53, -RZ, R55.reuse.H0_H0 ;  /* 0x20000037ff357230 */ /* 0x100fe40000004100 */
[----:B------:R-:W-:Y:S01]  /*11450*/  FFMA.FTZ R58, R58, R65, R63 ;  /* 0x000000413a3a7223 */ /* 0x000fe2000001003f */
[----:B------:R-:W-:Y:S02]  /*11460*/  HADD2.F32 R55, -RZ, R55.H1_H1 ;  /* 0x30000037ff377230 */ /* 0x000fe40000004100 */
[-C--:B------:R-:W-:Y:S01]  /*11470*/  FMUL.FTZ R70, R61, R64.reuse ;  /* 0x000000403d467220 */ /* 0x080fe20000410000 */
[----:B------:R-:W-:Y:S01]  /*11480*/  FFMA.FTZ R41, R57, R64, -R66 ;  /* 0x0000004039297223 */ /* 0x000fe20000010842 */
[----:B------:R-:W-:Y:S01]  /*11490*/  FMUL.FTZ R66, R60, R109 ;  /* 0x0000006d3c427220 */ /* 0x000fe20000410000 */
[----:B------:R-:W-:-:S02]  /*114a0*/  HADD2.F32 R64, -RZ, R110.H0_H0 ;  /* 0x2000006eff407230 */ /* 0x000fc40000004100 */
[----:B------:R-:W-:Y:S01]  /*114b0*/  FFMA.FTZ R57, R57, R62, R70 ;  /* 0x0000003e39397223 */ /* 0x000fe20000010046 */
[----:B------:R-:W-:Y:S02]  /*114c0*/  HADD2.F32 R62, -RZ, R112.H0_H0 ;  /* 0x20000070ff3e7230 */ /* 0x000fe40000004100 */
[----:B------:R-:W-:Y:S01]  /*114d0*/  FFMA.FTZ R60, R49, R111, -R66 ;  /* 0x0000006f313c7223 */ /* 0x000fe20000010842 */
[----:B------:R-:W-:Y:S02]  /*114e0*/  HADD2.F32 R110, -RZ, R110.H1_H1 ;  /* 0x3000006eff6e7230 */ /* 0x000fe40000004100 */
[----:B------:R-:W-:Y:S01]  /*114f0*/  FMUL.FTZ R66, R59, R64 ;  /* 0x000000403b427220 */ /* 0x000fe20000410000 */
[----:B------:R-:W-:Y:S02]  /*11500*/  HADD2.F32 R112, -RZ, R112.H1_H1 ;  /* 0x30000070ff707230 */ /* 0x000fe40000004100 */
[----:B------:R-:W-:Y:S01]  /*11510*/  FFMA.FTZ R49, R49, R109, R68 ;  /* 0x0000006d31317223 */ /* 0x000fe20000010044 */
[-C--:B------:R-:W-:Y:S01]  /*11520*/  FMUL.FTZ R68, R59, R62.reuse ;  /* 0x0000003e3b447220 */ /* 0x080fe20000410000 */
[----:B------:R-:W-:Y:S01]  /*11530*/  FFMA.FTZ R59, R45, R62, -R66 ;  /* 0x0000003e2d3b7223 */ /* 0x000fe20000010842 */
[C---:B------:R-:W-:Y:S01]  /*11540*/  FMUL.FTZ R62, R53.reuse, R110 ;  /* 0x0000006e353e7220 */ /* 0x040fe20000410000 */
[----:B------:R-:W-:Y:S01]  /*11550*/  FMUL.FTZ R53, R53, R112 ;  /* 0x0000007035357220 */ /* 0x000fe20000410000 */
[----:B------:R-:W-:Y:S01]  /*11560*/  FFMA.FTZ R64, R45, R64, R68 ;  /* 0x000000402d407223 */ /* 0x000fe20000010044 */
[----:B------:R-:W-:-:S02]  /*11570*/  HADD2.F32 R52, -RZ, R52.H1_H1 ;  /* 0x30000034ff347230 */ /* 0x000fc40000004100 */
[C---:B------:R-:W-:Y:S01]  /*11580*/  FFMA.FTZ R62, R51.reuse, R112, -R62 ;  /* 0x00000070333e7223 */ /* 0x040fe2000001083e */
[----:B------:R-:W-:Y:S01]  /*11590*/  FFMA.FTZ R110, R51, R110, R53 ;  /* 0x0000006e336e7223 */ /* 0x000fe20000010035 */
[----:B------:R-:W-:Y:S02]  /*115a0*/  HADD2.F32 R54, -RZ, R54.H1_H1 ;  /* 0x30000036ff367230 */ /* 0x000fe40000004100 */
[C---:B------:R-:W-:Y:S01]  /*115b0*/  FMUL.FTZ R66, R55.reuse, R50 ;  /* 0x0000003237427220 */ /* 0x040fe20000410000 */
[----:B------:R-:W-:Y:S01]  /*115c0*/  FMUL.FTZ R68, R55, R48 ;  /* 0x0000003037447220 */ /* 0x000fe20000410000 */
[----:B------:R-:W-:Y:S01]  /*115d0*/  HADD2.F32 R51, -RZ, R40.H0_H0 ;  /* 0x20000028ff337230 */ /* 0x000fe20000004100 */
[----:B------:R-:W-:Y:S01]  /*115e0*/  F2FP.F16.F32.PACK_AB R41, R41, R56 ;  /* 0x000000382929723e */ /* 0x000fe200000000ff */
[----:B------:R-:W-:Y:S02]  /*115f0*/  HADD2.F32 R53, -RZ, R43.H0_H0 ;  /* 0x2000002bff357230 */ /* 0x000fe40000004100 */
[----:B------:R-:W-:Y:S01]  /*11600*/  FFMA.FTZ R63, R47, R48, -R66 ;  /* 0x000000302f3f7223 */ /* 0x000fe20000010842 */
[----:B------:R-:W-:-:S02]  /*11610*/  HADD2.F32 R45, -RZ, R20.H0_H0 ;  /* 0x20000014ff2d7230 */ /* 0x000fc40000004100 */
[----:B------:R-:W-:Y:S01]  /*11620*/  FFMA.FTZ R65, R47, R50, R68 ;  /* 0x000000322f417223 */ /* 0x000fe20000010044 */
[----:B------:R-:W-:Y:S02]  /*11630*/  HADD2.F32 R43, -RZ, R42.H0_H0 ;  /* 0x2000002aff2b7230 */ /* 0x000fe40000004100 */
[----:B------:R-:W-:Y:S01]  /*11640*/  FMUL.FTZ R47, R52, R51 ;  /* 0x00000033342f7220 */ /* 0x000fe20000410000 */
[----:B------:R-:W-:Y:S02]  /*11650*/  HADD2.F32 R44, -RZ, R44.H1_H1 ;  /* 0x3000002cff2c7230 */ /* 0x000fe40000004100 */
[----:B------:R-:W-:Y:S01]  /*11660*/  FMUL.FTZ R61, R54, R53 ;  /* 0x00000035363d7220 */ /* 0x000fe20000410000 */
[----:B------:R-:W-:Y:S02]  /*11670*/  HADD2.F32 R46, -RZ, R46.H1_H1 ;  /* 0x3000002eff2e7230 */ /* 0x000fe40000004100 */
[----:B------:R-:W-:Y:S01]  /*11680*/  FMUL.FTZ R52, R52, R45 ;  /* 0x0000002d34347220 */ /* 0x000fe20000410000 */
[----:B------:R-:W-:Y:S01]  /*11690*/  FMUL.FTZ R54, R54, R43 ;  /* 0x0000002b36367220 */ /* 0x000fe20000410000 */
[----:B------:R-:W-:Y:S01]  /*116a0*/  FFMA.FTZ R55, R44, R45, -R47 ;  /* 0x0000002d2c377223 */ /* 0x000fe2000001082f */
[----:B------:R-:W-:Y:S01]  /*116b0*/  F2FP.F16.F32.PACK_AB R47, R65, R110 ;  /* 0x0000006e412f723e */ /* 0x000fe200000000ff */
[----:B------:R-:W-:Y:S01]  /*116c0*/  FFMA.FTZ R42, R46, R43, -R61 ;  /* 0x0000002b2e2a7223 */ /* 0x000fe2000001083d */
[----:B------:R-:W-:Y:S01]  /*116d0*/  FFMA.FTZ R44, R44, R51, R52 ;  /* 0x000000332c2c7223 */ /* 0x000fe20000010034 */
[----:B------:R-:W-:Y:S01]  /*116e0*/  FFMA.FTZ R53, R46, R53, R54 ;  /* 0x000000352e357223 */ /* 0x000fe20000010036 */
[----:B------:R-:W-:-:S02]  /*116f0*/  F2FP.F16.F32.PACK_AB R43, R63, R62 ;  /* 0x0000003e3f2b723e */ /* 0x000fc400000000ff */
[----:B------:R-:W-:Y:S02]  /*11700*/  F2FP.F16.F32.PACK_AB R40, R55, R60 ;  /* 0x0000003c3728723e */ /* 0x000fe400000000ff */
[----:B------:R-:W-:Y:S02]  /*11710*/  F2FP.F16.F32.PACK_AB R42, R42, R59 ;  /* 0x0000003b2a2a723e */ /* 0x000fe400000000ff */
[----:B------:R-:W-:Y:S02]  /*11720*/  F2FP.F16.F32.PACK_AB R45, R57, R58 ;  /* 0x0000003a392d723e */ /* 0x000fe400000000ff */
[----:B------:R-:W-:Y:S01]  /*11730*/  F2FP.F16.F32.PACK_AB R44, R44, R49 ;  /* 0x000000312c2c723e */ /* 0x000fe200000000ff */
[----:B------:R2:W-:Y:S01]  /*11740*/  STS.128 [R69], R40 ;  /* 0x0000002845007388 */ /* 0x0005e20000000c00 */
[----:B------:R-:W-:-:S05]  /*11750*/  F2FP.F16.F32.PACK_AB R46, R53, R64 ;  /* 0x00000040352e723e */ /* 0x000fca00000000ff */
[----:B------:R2:W-:Y:S02]  /*11760*/  STS.128 [R3+0x10400], R44 ;  /* 0x0104002c03007388 */ /* 0x0005e40000000c00 */
.L_x_1713:
[----:B------:R-:W-:Y:S05]  /*11770*/  BSYNC B1 ;  /* 0x0000000000017941 */ /* 0x000fea0003800000 */
.L_x_1712:
[----:B--2---:R-:W-:Y:S01]  /*11780*/  VIADD R3, R23, 0x40 ;  /* 0x0000004017037836 */ /* 0x004fe20000000000 */
[----:B------:R-:W-:Y:S04]  /*11790*/  BSSY B1, `(.L_x_1716) ;  /* 0x00000d8000017945 */ /* 0x000fe80003800000 */
[----:B------:R-:W-:-:S13]  /*117a0*/  ISETP.GE.AND P0, PT, R3, R0, PT ;  /* 0x000000000300720c */ /* 0x000fda0003f06270 */
[----:B------:R-:W-:Y:S05]  /*117b0*/  @P0 BRA `(.L_x_1717) ;  /* 0x0000000c00540947 */ /* 0x000fea0003800000 */
[----:B01----:R-:W0:Y:S01]  /*117c0*/  LDC R20, c[0x0][0x3f4] ;  /* 0x0000fd00ff147b82 */ /* 0x003e220000000800 */
[----:B------:R-:W-:Y:S01]  /*117d0*/  BSSY B2, `(.L_x_1718) ;  /* 0x000006b000027945 */ /* 0x000fe20003800000 */
[-C--:B0-----:R-:W-:Y:S02]  /*117e0*/  ISETP.GE.AND P0, PT, R18, R20.reuse, PT ;  /* 0x000000141200720c */ /* 0x081fe40003f06270 */
[----:B------:R-:W-:-:S11]  /*117f0*/  ISETP.GE.AND P1, PT, R221, R20, PT ;  /* 0x00000014dd00720c */ /* 0x000fd60003f26270 */
[----:B------:R-:W-:Y:S05]  /*11800*/  @P0 BRA `(.L_x_1719) ;  /* 0x00000004009c0947 */ /* 0x000fea0003800000 */
[----:B------:R-:W2:Y:S04]  /*11810*/  LDL R40, [R1+0x44] ;  /* 0x0000440001287983 */ /* 0x000ea80000100800 */
[----:B------:R-:W3:Y:S01]  /*11820*/  LDL R63, [R1+0x8c] ;  /* 0x00008c00013f7983 */ /* 0x000ee20000100800 */
[----:B------:R-:W-:Y:S01]  /*11830*/  SHF.L.U32 R41, R3, 0x6, RZ ;  /* 0x0000000603297819 */ /* 0x000fe200000006ff */
[----:B------:R-:W-:Y:S01]  /*11840*/  HADD2.F32 R56, -RZ, R106.H1_H1 ;  /* 0x3000006aff387230 */ /* 0x000fe20000004100 */
[----:B------:R-:W-:Y:S01]  /*11850*/  SHF.R.S32.HI R42, RZ, 0x1f, R3 ;  /* 0x0000001fff2a7819 */ /* 0x000fe20000011403 */
[--C-:B------:R-:W-:Y:S01]  /*11860*/  HADD2.F32 R58, -RZ, R104.reuse.H1_H1 ;  /* 0x30000068ff3a7230 */ /* 0x100fe20000004100 */
[----:B------:R-:W-:Y:S01]  /*11870*/  LOP3.LUT R44, R41, 0x1c0, RZ, 0xc0, !PT ;  /* 0x000001c0292c7812 */ /* 0x000fe200078ec0ff */
[----:B------:R-:W-:Y:S01]  /*11880*/  HADD2.F32 R104, -RZ, R104.H0_H0 ;  /* 0x20000068ff687230 */ /* 0x000fe20000004100 */
[----:B------:R-:W-:Y:S01]  /*11890*/  LEA.HI R42, R42, R3, RZ, 0x3 ;  /* 0x000000032a2a7211 */ /* 0x000fe200078f18ff */
[----:B------:R-:W-:Y:S01]  /*118a0*/  HADD2.F32 R106, -RZ, R106.H0_H0 ;  /* 0x2000006aff6a7230 */ /* 0x000fe20000004100 */
[----:B------:R-:W-:-:S02]  /*118b0*/  SHF.R.U32.HI R59, RZ, 0x10, R37 ;  /* 0x00000010ff3b7819 */ /* 0x000fc40000011625 */
[--C-:B------:R-:W-:Y:S01]  /*118c0*/  SHF.R.U32.HI R57, RZ, 0x10, R29.reuse ;  /* 0x00000010ff397819 */ /* 0x100fe2000001161d */
[----:B------:R-:W-:Y:S01]  /*118d0*/  IMAD.SHL.U32 R42, R42, 0x40, RZ ;  /* 0x000000402a2a7824 */ /* 0x000fe200078e00ff */
[----:B------:R-:W-:Y:S01]  /*118e0*/  SHF.R.U64 R28, R28, 0x10, R29 ;  /* 0x000000101c1c7819 */ /* 0x000fe2000000121d */
[----:B------:R-:W-:Y:S01]  /*118f0*/  HADD2.F32 R59, -RZ, R59.H0_H0 ;  /* 0x2000003bff3b7230 */ /* 0x000fe20000004100 */
[----:B------:R-:W-:Y:S01]  /*11900*/  SHF.R.U64 R29, R36, 0x10, R37 ;  /* 0x00000010241d7819 */ /* 0x000fe20000001225 */
[----:B------:R-:W-:Y:S01]  /*11910*/  HADD2.F32 R57, -RZ, R57.H0_H0 ;  /* 0x20000039ff397230 */ /* 0x000fe20000004100 */
[----:B------:R-:W-:Y:S02]  /*11920*/  LOP3.LUT R46, R42, 0xfffffe00, RZ, 0xc0, !PT ;  /* 0xfffffe002a2e7812 */ /* 0x000fe400078ec0ff */
[--C-:B------:R-:W-:Y:S02]  /*11930*/  SHF.R.U64 R30, R30, 0x10, R31.reuse ;  /* 0x000000101e1e7819 */ /* 0x100fe4000000121f */
[----:B------:R-:W-:-:S02]  /*11940*/  SHF.R.U32.HI R36, RZ, 0x10, R31 ;  /* 0x00000010ff247819 */ /* 0x000fc4000001161f */
[--C-:B------:R-:W-:Y:S02]  /*11950*/  SHF.R.U64 R31, R38, 0x10, R39.reuse ;  /* 0x00000010261f7819 */ /* 0x100fe40000001227 */
[----:B------:R-:W-:Y:S01]  /*11960*/  SHF.R.U32.HI R38, RZ, 0x10, R39 ;  /* 0x00000010ff267819 */ /* 0x000fe20000011627 */
[----:B------:R-:W-:-:S04]  /*11970*/  HADD2.F32 R36, -RZ, R36.H0_H0 ;  /* 0x20000024ff247230 */ /* 0x000fc80000004100 */
[----:B------:R-:W-:Y:S01]  /*11980*/  HADD2.F32 R38, -RZ, R38.H0_H0 ;  /* 0x20000026ff267230 */ /* 0x000fe20000004100 */
[----:B--2---:R-:W-:-:S04]  /*11990*/  LEA.HI R40, R20, R40, RZ, 0x1d ;  /* 0x0000002814287211 */ /* 0x004fc800078fe8ff */
[----:B------:R-:W-:Y:S01]  /*119a0*/  SHF.R.S32.HI R43, RZ, 0x1f, R40 ;  /* 0x0000001fff2b7819 */ /* 0x000fe20000011428 */
[----:B------:R-:W-:-:S03]  /*119b0*/  IMAD.SHL.U32 R41, R40, 0x8, RZ ;  /* 0x0000000828297824 */ /* 0x000fc600078e00ff */
[----:B------:R-:W-:Y:S02]  /*119c0*/  LEA.HI R43, R43, R40, RZ, 0x3 ;  /* 0x000000282b2b7211 */ /* 0x000fe400078f18ff */
[----:B------:R-:W-:Y:S02]  /*119d0*/  LOP3.LUT R40, R44, 0x38, R41, 0xf8, !PT ;  /* 0x000000382c287812 */ /* 0x000fe400078ef829 */
[----:B------:R-:W-:Y:S01]  /*119e0*/  SHF.R.U32.HI R41, RZ, 0x3, R44 ;  /* 0x00000003ff297819 */ /* 0x000fe2000001162c */
[----:B------:R-:W-:-:S03]  /*119f0*/  IMAD.SHL.U32 R43, R43, 0x400, RZ ;  /* 0x000004002b2b7824 */ /* 0x000fc600078e00ff */
[----:B------:R-:W-:Y:S02]  /*11a00*/  LOP3.LUT R44, R40, R41, RZ, 0x3c, !PT ;  /* 0x00000029282c7212 */ /* 0x000fe400078e3cff */
[----:B------:R-:W-:Y:S02]  /*11a10*/  LOP3.LUT R45, R43, 0x7fffe000, RZ, 0xc0, !PT ;  /* 0x7fffe0002b2d7812 */ /* 0x000fe400078ec0ff */
[----:B---3--:R-:W0:Y:S02]  /*11a20*/  LDS.128 R40, [R63] ;  /* 0x000000003f287984 */ /* 0x008e240000000c00 */
[----:B------:R-:W-:-:S05]  /*11a30*/  IADD3 R45, R44, R45, R46 ;  /* 0x0000002d2c2d7210 */ /* 0x000fca0007ffe02e */
        /* <DEDUP_REMOVED lines=12> */
[-C--:B------:R-:W-:Y:S01]  /*11b00*/  FMUL.FTZ R62, R41, R56.reuse ;  /* 0x00000038293e7220 */ /* 0x080fe20000410000 */
[C---:B------:R-:W-:Y:S01]  /*11b10*/  FMUL.FTZ R61, R50.reuse, R59 ;  /* 0x0000003b323d7220 */ /* 0x040fe20000410000 */
[----:B------:R-:W-:Y:S02]  /*11b20*/  HADD2.F32 R55, -RZ, R46.H0_H0 ;  /* 0x2000002eff377230 */ /* 0x000fe40000004100 */
[C---:B------:R-:W-:Y:S01]  /*11b30*/  FFMA.FTZ R41, R49.reuse, R56, -R60 ;  /* 0x0000003831297223 */ /* 0x040fe2000001083c */
[----:B------:R-:W-:Y:S01]  /*11b40*/  FFMA.FTZ R45, R49, R58, R62 ;  /* 0x0000003a312d7223 */ /* 0x000fe2000001003e */
[----:B------:R-:W-:Y:S01]  /*11b50*/  FMUL.FTZ R49, R50, R57 ;  /* 0x0000003932317220 */ /* 0x000fe20000410000 */
[----:B------:R-:W-:-:S02]  /*11b60*/  HADD2.F32 R58, -RZ, R105.H0_H0 ;  /* 0x20000069ff3a7230 */ /* 0x000fc40000004100 */
[----:B------:R-:W-:Y:S01]  /*11b70*/  FMUL.FTZ R56, R54, R104 ;  /* 0x0000006836387220 */ /* 0x000fe20000410000 */
[----:B------:R-:W-:Y:S01]  /*11b80*/  FFMA.FTZ R50, R52, R57, -R61 ;  /* 0x0000003934327223 */ /* 0x000fe2000001083d */
[-C--:B------:R-:W-:Y:S01]  /*11b90*/  FMUL.FTZ R57, R54, R106.reuse ;  /* 0x0000006a36397220 */ /* 0x080fe20000410000 */
[----:B------:R-:W-:Y:S01]  /*11ba0*/  FFMA.FTZ R52, R52, R59, R49 ;  /* 0x0000003b34347223 */ /* 0x000fe20000010031 */
[----:B------:R-:W-:Y:S02]  /*11bb0*/  HADD2.F32 R54, -RZ, R107.H0_H0 ;  /* 0x2000006bff367230 */ /* 0x000fe40000004100 */
[----:B------:R-:W-:Y:S01]  /*11bc0*/  FFMA.FTZ R49, R51, R106, -R56 ;  /* 0x0000006a33317223 */ /* 0x000fe20000010838 */
[----:B------:R-:W-:Y:S02]  /*11bd0*/  HADD2.F32 R53, -RZ, R47.H0_H0 ;  /* 0x2000002fff357230 */ /* 0x000fe40000004100 */
[----:B------:R-:W-:Y:S01]  /*11be0*/  FMUL.FTZ R62, R55, R58 ;  /* 0x0000003a373e7220 */ /* 0x000fe20000410000 */
[----:B------:R-:W-:-:S02]  /*11bf0*/  HADD2.F32 R60, -RZ, R105.H1_H1 ;  /* 0x30000069ff3c7230 */ /* 0x000fc40000004100 */
[-C--:B------:R-:W-:Y:S01]  /*11c00*/  FMUL.FTZ R64, R55, R54.reuse ;  /* 0x0000003637407220 */ /* 0x080fe20000410000 */
[----:B------:R-:W-:Y:S02]  /*11c10*/  HADD2.F32 R56, -RZ, R107.H1_H1 ;  /* 0x3000006bff387230 */ /* 0x000fe40000004100 */
[----:B------:R-:W-:Y:S01]  /*11c20*/  FFMA.FTZ R62, R37, R54, -R62 ;  /* 0x00000036253e7223 */ /* 0x000fe2000001083e */
[----:B------:R-:W-:Y:S02]  /*11c30*/  HADD2.F32 R47, -RZ, R47.H1_H1 ;  /* 0x3000002fff2f7230 */ /* 0x000fe40000004100 */
[----:B------:R-:W-:Y:S01]  /*11c40*/  FMUL.FTZ R54, R53, R60 ;  /* 0x0000003c35367220 */ /* 0x000fe20000410000 */
[----:B------:R-:W-:Y:S01]  /*11c50*/  FFMA.FTZ R64, R37, R58, R64 ;  /* 0x0000003a25407223 */ /* 0x000fe20000010040 */
[-C--:B------:R-:W-:Y:S01]  /*11c60*/  FMUL.FTZ R53, R53, R56.reuse ;  /* 0x0000003835357220 */ /* 0x080fe20000410000 */
[----:B------:R-:W-:Y:S02]  /*11c70*/  HADD2.F32 R44, -RZ, R44.H1_H1 ;  /* 0x3000002cff2c7230 */ /* 0x000fe40000004100 */
[----:B------:R-:W-:Y:S01]  /*11c80*/  FFMA.FTZ R54, R39, R56, -R54 ;  /* 0x0000003827367223 */ /* 0x000fe20000010836 */
[----:B------:R-:W-:-:S02]  /*11c90*/  HADD2.F32 R46, -RZ, R46.H1_H1 ;  /* 0x3000002eff2e7230 */ /* 0x000fc40000004100 */
[----:B------:R-:W-:Y:S01]  /*11ca0*/  FFMA.FTZ R53, R39, R60, R53 ;  /* 0x0000003c27357223 */ /* 0x000fe20000010035 */
[C---:B------:R-:W-:Y:S01]  /*11cb0*/  FMUL.FTZ R58, R47.reuse, R38 ;  /* 0x000000262f3a7220 */ /* 0x040fe20000410000 */
[----:B------:R-:W-:Y:S01]  /*11cc0*/  FMUL.FTZ R56, R47, R36 ;  /* 0x000000242f387220 */ /* 0x000fe20000410000 */
[----:B------:R-:W-:Y:S02]  /*11cd0*/  HADD2.F32 R37, -RZ, R29.H0_H0 ;  /* 0x2000001dff257230 */ /* 0x000fe40000004100 */
[----:B------:R-:W-:Y:S01]  /*11ce0*/  FFMA.FTZ R51, R51, R104, R57 ;  /* 0x0000006833337223 */ /* 0x000fe20000010039 */
[----:B------:R-:W-:Y:S02]  /*11cf0*/  HADD2.F32 R39, -RZ, R31.H0_H0 ;  /* 0x2000001fff277230 */ /* 0x000fe40000004100 */
[C---:B------:R-:W-:Y:S01]  /*11d00*/  FFMA.FTZ R55, R43.reuse, R36, -R58 ;  /* 0x000000242b377223 */ /* 0x040fe2000001083a */
[----:B------:R-:W-:Y:S02]  /*11d10*/  HADD2.F32 R29, -RZ, R28.H0_H0 ;  /* 0x2000001cff1d7230 */ /* 0x000fe40000004100 */
[----:B------:R-:W-:Y:S01]  /*11d20*/  FFMA.FTZ R56, R43, R38, R56 ;  /* 0x000000262b387223 */ /* 0x000fe20000010038 */
[----:B------:R-:W-:-:S02]  /*11d30*/  HADD2.F32 R31, -RZ, R30.H0_H0 ;  /* 0x2000001eff1f7230 */ /* 0x000fc40000004100 */
        /* <DEDUP_REMOVED lines=17> */
[----:B------:R-:W-:Y:S02]  /*11e50*/  F2FP.F16.F32.PACK_AB R36, R36, R51 ;  /* 0x000000332424723e */ /* 0x000fe400000000ff */
[----:B------:R-:W-:-:S05]  /*11e60*/  F2FP.F16.F32.PACK_AB R38, R43, R64 ;  /* 0x000000402b26723e */ /* 0x000fca00000000ff */
[----:B------:R0:W-:Y:S02]  /*11e70*/  STS.128 [R48+0x10400], R36 ;  /* 0x0104002430007388 */ /* 0x0001e40000000c00 */
.L_x_1719:
[----:B------:R-:W-:Y:S05]  /*11e80*/  BSYNC B2 ;  /* 0x0000000000027941 */ /* 0x000fea0003800000 */
.L_x_1718:
[----:B------:R-:W-:Y:S05]  /*11e90*/  @P1 BRA `(.L_x_1717) ;  /* 0x00000004009c1947 */ /* 0x000fea0003800000 */
[----:B0-----:R-:W2:Y:S04]  /*11ea0*/  LDL R29, [R1+0x48] ;  /* 0x00004800011d7983 */ /* 0x001ea80000100800 */
[----:B------:R-:W3:Y:S01]  /*11eb0*/  LDL R55, [R1+0x88] ;  /* 0x0000880001377983 */ /* 0x000ee20000100800 */
[----:B------:R-:W-:Y:S01]  /*11ec0*/  IMAD.SHL.U32 R28, R3, 0x40, RZ ;  /* 0x00000040031c7824 */ /* 0x000fe200078e00ff */
[----:B------:R-:W-:Y:S01]  /*11ed0*/  SHF.R.S32.HI R30, RZ, 0x1f, R3 ;  /* 0x0000001fff1e7819 */ /* 0x000fe20000011403 */
[----:B------:R-:W-:Y:S01]  /*11ee0*/  HADD2.F32 R43, -RZ, R95.H1_H1 ;  /* 0x3000005fff2b7230 */ /* 0x000fe20000004100 */
[----:B------:R-:W-:Y:S01]  /*11ef0*/  SHF.R.U32.HI R44, RZ, 0x10, R33 ;  /* 0x00000010ff2c7819 */ /* 0x000fe20000011621 */
[--C-:B------:R-:W-:Y:S01]  /*11f00*/  HADD2.F32 R45, -RZ, R94.reuse.H0_H0 ;  /* 0x2000005eff2d7230 */ /* 0x100fe20000004100 */
[----:B------:R-:W-:Y:S01]  /*11f10*/  LOP3.LUT R31, R28, 0x1c0, RZ, 0xc0, !PT ;  /* 0x000001c01c1f7812 */ /* 0x000fe200078ec0ff */
[----:B------:R-:W-:Y:S01]  /*11f20*/  HADD2.F32 R94, -RZ, R94.H1_H1 ;  /* 0x3000005eff5e7230 */ /* 0x000fe20000004100 */
[----:B------:R-:W-:Y:S01]  /*11f30*/  LEA.HI R30, R30, R3, RZ, 0x3 ;  /* 0x000000031e1e7211 */ /* 0x000fe200078f18ff */
[----:B------:R-:W-:Y:S01]  /*11f40*/  HADD2.F32 R44, -RZ, R44.H0_H0 ;  /* 0x2000002cff2c7230 */ /* 0x000fe20000004100 */
[----:B------:R-:W-:-:S02]  /*11f50*/  SHF.R.U32.HI R46, RZ, 0x10, R25 ;  /* 0x00000010ff2e7819 */ /* 0x000fc40000011619 */
[----:B------:R-:W-:Y:S02]  /*11f60*/  SHF.L.U32 R30, R30, 0x6, RZ ;  /* 0x000000061e1e7819 */ /* 0x000fe400000006ff */
[----:B------:R-:W-:Y:S02]  /*11f70*/  SHF.R.U32.HI R51, RZ, 0x10, R35 ;  /* 0x00000010ff337819 */ /* 0x000fe40000011623 */
[----:B------:R-:W-:Y:S02]  /*11f80*/  LOP3.LUT R36, R30, 0xfffffe00, RZ, 0xc0, !PT ;  /* 0xfffffe001e247812 */ /* 0x000fe400078ec0ff */
[----:B------:R-:W-:Y:S02]  /*11f90*/  SHF.R.U32.HI R53, RZ, 0x10, R27 ;  /* 0x00000010ff357819 */ /* 0x000fe4000001161b */
        /* <DEDUP_REMOVED lines=10> */
[----:B------:R-:W-:Y:S02]  /*12040*/  IADD3 R3, R3, R20, R36 ;  /* 0x0000001403037210 */ /* 0x000fe40007ffe024 */
[----:B------:R-:W-:Y:S02]  /*12050*/  SHF.R.U64 R20, R24, 0x10, R25 ;  /* 0x0000001018147819 */ /* 0x000fe40000001219 */
[----:B------:R-:W-:Y:S01]  /*12060*/  SHF.R.U64 R25, R32, 0x10, R33 ;  /* 0x0000001020197819 */ /* 0x000fe20000001221 */
[----:B------:R-:W-:Y:S01]  /*12070*/  IMAD R3, R3, 0x2, R16 ;  /* 0x0000000203037824 */ /* 0x000fe200078e0210 */
[----:B------:R-:W-:-:S02]  /*12080*/  SHF.R.U64 R24, R26, 0x10, R27 ;  /* 0x000000101a187819 */ /* 0x000fc4000000121b */
[----:B------:R-:W-:Y:S02]  /*12090*/  SHF.R.U64 R26, R34, 0x10, R35 ;  /* 0x00000010221a7819 */ /* 0x000fe40000001223 */
[----:B------:R-:W1:Y:S01]  /*120a0*/  LDS.128 R36, [R3+0x10400] ;  /* 0x0104000003247984 */ /* 0x000e620000000c00 */
        /* <DEDUP_REMOVED lines=11> */
[----:B------:R-:W-:-:S02]  /*12160*/  HADD2.F32 R40, -RZ, R46.H0_H0 ;  /* 0x2000002eff287230 */ /* 0x000fc40000004100 */
[----:B------:R-:W-:Y:S01]  /*12170*/  FMUL.FTZ R46, R37, R44 ;  /* 0x0000002c252e7220 */ /* 0x000fe20000410000 */
[C---:B------:R-:W-:Y:S01]  /*12180*/  FFMA.FTZ R47, R32.reuse, R43, -R47 ;  /* 0x0000002b202f7223 */ /* 0x040fe2000001082f */
[----:B------:R-:W-:Y:S01]  /*12190*/  FFMA.FTZ R49, R32, R45, R49 ;  /* 0x0000002d20317223 */ /* 0x000fe20000010031 */
[----:B------:R-:W-:Y:S02]  /*121a0*/  HADD2.F32 R32, -RZ, R95.H0_H0 ;  /* 0x2000005fff207230 */ /* 0x000fe40000004100 */
[----:B------:R-:W-:Y:S01]  /*121b0*/  FFMA.FTZ R48, R29, R40, -R46 ;  /* 0x000000281d307223 */ /* 0x000fe2000001082e */
[----:B------:R-:W-:Y:S01]  /*121c0*/  FMUL.FTZ R46, R35, R94 ;  /* 0x0000005e232e7220 */ /* 0x000fe20000410000 */
[----:B------:R-:W-:Y:S01]  /*121d0*/  FMUL.FTZ R50, R37, R40 ;  /* 0x0000002825327220 */ /* 0x000fe20000410000 */
[----:B------:R-:W-:Y:S02]  /*121e0*/  HADD2.F32 R41, -RZ, R38.H0_H0 ;  /* 0x20000026ff297230 */ /* 0x000fe40000004100 */
[----:B------:R-:W-:Y:S01]  /*121f0*/  FMUL.FTZ R35, R35, R32 ;  /* 0x0000002023237220 */ /* 0x000fe20000410000 */
[----:B------:R-:W-:-:S02]  /*12200*/  HADD2.F32 R40, -RZ, R93.H1_H1 ;  /* 0x3000005dff287230 */ /* 0x000fc40000004100 */
[----:B------:R-:W-:Y:S01]  /*12210*/  FFMA.FTZ R46, R27, R32, -R46 ;  /* 0x000000201b2e7223 */ /* 0x000fe2000001082e */
[--C-:B------:R-:W-:Y:S02]  /*12220*/  HADD2.F32 R32, -RZ, R96.reuse.H0_H0 ;  /* 0x20000060ff207230 */ /* 0x100fe40000004100 */
[----:B------:R-:W-:Y:S01]  /*12230*/  FFMA.FTZ R50, R29, R44, R50 ;  /* 0x0000002c1d327223 */ /* 0x000fe20000010032 */
[----:B------:R-:W-:Y:S02]  /*12240*/  HADD2.F32 R42, -RZ, R39.H0_H0 ;  /* 0x20000027ff2a7230 */ /* 0x000fe40000004100 */
[----:B------:R-:W-:Y:S01]  /*12250*/  FFMA.FTZ R35, R27, R94, R35 ;  /* 0x0000005e1b237223 */ /* 0x000fe20000010023 */
[----:B------:R-:W-:Y:S02]  /*12260*/  HADD2.F32 R93, -RZ, R93.H0_H0 ;  /* 0x2000005dff5d7230 */ /* 0x000fe40000004100 */
[----:B------:R-:W-:Y:S01]  /*12270*/  FMUL.FTZ R44, R41, R40 ;  /* 0x00000028292c7220 */ /* 0x000fe20000410000 */
[----:B------:R-:W-:-:S02]  /*12280*/  HADD2.F32 R27, -RZ, R96.H1_H1 ;  /* 0x30000060ff1b7230 */ /* 0x000fc40000004100 */
[-C--:B------:R-:W-:Y:S01]  /*12290*/  FMUL.FTZ R52, R41, R32.reuse ;  /* 0x0000002029347220 */ /* 0x080fe20000410000 */
[----:B------:R-:W-:Y:S02]  /*122a0*/  HADD2.F32 R39, -RZ, R39.H1_H1 ;  /* 0x30000027ff277230 */ /* 0x000fe40000004100 */
[C---:B------:R-:W-:Y:S01]  /*122b0*/  FFMA.FTZ R41, R33.reuse, R32, -R44 ;  /* 0x0000002021297223 */ /* 0x040fe2000001082c */
[C---:B------:R-:W-:Y:S01]  /*122c0*/  FMUL.FTZ R29, R42.reuse, R93 ;  /* 0x0000005d2a1d7220 */ /* 0x040fe20000410000 */
[----:B------:R-:W-:Y:S02]  /*122d0*/  HADD2.F32 R44, -RZ, R51.H0_H0 ;  /* 0x20000033ff2c7230 */ /* 0x000fe40000004100 */
[-C--:B------:R-:W-:Y:S01]  /*122e0*/  FMUL.FTZ R42, R42, R27.reuse ;  /* 0x0000001b2a2a7220 */ /* 0x080fe20000410000 */
[----:B------:R-:W-:Y:S02]  /*122f0*/  HADD2.F32 R32, -RZ, R53.H0_H0 ;  /* 0x20000035ff207230 */ /* 0x000fe40000004100 */
[----:B------:R-:W-:Y:S01]  /*12300*/  FFMA.FTZ R52, R33, R40, R52 ;  /* 0x0000002821347223 */ /* 0x000fe20000010034 */
[C---:B------:R-:W-:Y:S01]  /*12310*/  FFMA.FTZ R40, R34.reuse, R27, -R29 ;  /* 0x0000001b22287223 */ /* 0x040fe2000001081d */
[----:B------:R-:W-:Y:S01]  /*12320*/  FFMA.FTZ R42, R34, R93, R42 ;  /* 0x0000005d222a7223 */ /* 0x000fe2000001002a */
[----:B------:R-:W-:-:S02]  /*12330*/  HADD2.F32 R36, -RZ, R36.H1_H1 ;  /* 0x30000024ff247230 */ /* 0x000fc40000004100 */
[C---:B------:R-:W-:Y:S01]  /*12340*/  FMUL.FTZ R54, R39.reuse, R44 ;  /* 0x0000002c27367220 */ /* 0x040fe20000410000 */
[----:B------:R-:W-:Y:S02]  /*12350*/  HADD2.F32 R38, -RZ, R38.H1_H1 ;  /* 0x30000026ff267230 */ /* 0x000fe40000004100 */
[-C--:B------:R-:W-:Y:S01]  /*12360*/  FMUL.FTZ R34, R39, R32.reuse ;  /* 0x0000002027227220 */ /* 0x080fe20000410000 */
[----:B------:R-:W-:Y:S02]  /*12370*/  HADD2.F32 R29, -RZ, R25.H0_H0 ;  /* 0x20000019ff1d7230 */ /* 0x000fe40000004100 */
[C---:B------:R-:W-:Y:S01]  /*12380*/  FFMA.FTZ R43, R31.reuse, R32, -R54 ;  /* 0x000000201f2b7223 */ /* 0x040fe20000010836 */
[----:B------:R-:W-:Y:S02]  /*12390*/  HADD2.F32 R33, -RZ, R26.H0_H0 ;  /* 0x2000001aff217230 */ /* 0x000fe40000004100 */
[----:B------:R-:W-:Y:S01]  /*123a0*/  FFMA.FTZ R45, R31, R44, R34 ;  /* 0x0000002c1f2d7223 */ /* 0x000fe20000010022 */
[----:B------:R-:W-:-:S02]  /*123b0*/  HADD2.F32 R25, -RZ, R20.H0_H0 ;  /* 0x20000014ff197230 */ /* 0x000fc40000004100 */
[----:B------:R-:W-:Y:S01]  /*123c0*/  FMUL.FTZ R31, R36, R29 ;  /* 0x0000001d241f7220 */ /* 0x000fe20000410000 */
[----:B------:R-:W-:Y:S02]  /*123d0*/  HADD2.F32 R27, -RZ, R24.H0_H0 ;  /* 0x20000018ff1b7230 */ /* 0x000fe40000004100 */
[----:B------:R-:W-:Y:S01]  /*123e0*/  FMUL.FTZ R39, R38, R33 ;  /* 0x0000002126277220 */ /* 0x000fe20000410000 */
[----:B------:R-:W-:Y:S02]  /*123f0*/  HADD2.F32 R28, -RZ, R28.H1_H1 ;  /* 0x3000001cff1c7230 */ /* 0x000fe40000004100 */
[----:B------:R-:W-:Y:S01]  /*12400*/  FMUL.FTZ R36, R36, R25 ;  /* 0x0000001924247220 */ /* 0x000fe20000410000 */
[----:B------:R-:W-:Y:S02]  /*12410*/  HADD2.F32 R30, -RZ, R30.H1_H1 ;  /* 0x3000001eff1e7230 */ /* 0x000fe40000004100 */
        /* <DEDUP_REMOVED lines=15> */
.L_x_1717:
[----:B------:R-:W-:Y:S05]  /*12510*/  BSYNC B1 ;  /* 0x0000000000017941 */ /* 0x000fea0003800000 */
.L_x_1716:
[----:B--2---:R-:W-:-:S05]  /*12520*/  VIADD R3, R23, 0x60 ;  /* 0x0000006017037836 */ /* 0x004fca0000000000 */
[----:B------:R-:W-:-:S13]  /*12530*/  ISETP.GE.AND P0, PT, R3, R0, PT ;  /* 0x000000000300720c */ /* 0x000fda0003f06270 */
[----:B------:R-:W-:Y:S05]  /*12540*/  @P0 BRA `(.L_x_1687) ;  /* 0x0000000c00540947 */ /* 0x000fea0003800000 */
[----:B------:R-:W2:Y:S01]  /*12550*/  LDC R0, c[0x0][0x3f4] ;  /* 0x0000fd00ff007b82 */ /* 0x000ea20000000800 */
[----:B------:R-:W-:Y:S01]  /*12560*/  BSSY B1, `(.L_x_1720) ;  /* 0x000006b000017945 */ /* 0x000fe20003800000 */
[-C--:B--2---:R-:W-:Y:S02]  /*12570*/  ISETP.GE.AND P0, PT, R18, R0.reuse, PT ;  /* 0x000000001200720c */ /* 0x084fe40003f06270 */
[----:B------:R-:W-:-:S11]  /*12580*/  ISETP.GE.AND P1, PT, R221, R0, PT ;  /* 0x00000000dd00720c */ /* 0x000fd60003f26270 */
[----:B------:R-:W-:Y:S05]  /*12590*/  @P0 BRA `(.L_x_1721) ;  /* 0x00000004009c0947 */ /* 0x000fea0003800000 */
[----:B01----:R-:W2:Y:S04]  /*125a0*/  LDL R20, [R1+0x44] ;  /* 0x0000440001147983 */ /* 0x003ea80000100800 */
[----:B------:R-:W3:Y:S01]  /*125b0*/  LDL R47, [R1+0x84] ;  /* 0x00008400012f7983 */ /* 0x000ee20000100800 */
[----:B------:R-:W-:Y:S01]  /*125c0*/  IMAD.SHL.U32 R24, R3, 0x40, RZ ;  /* 0x0000004003187824 */ /* 0x000fe200078e00ff */
[----:B------:R-:W-:Y:S01]  /*125d0*/  SHF.R.S32.HI R26, RZ, 0x1f, R3 ;  /* 0x0000001fff1a7819 */ /* 0x000fe20000011403 */
[----:B------:R-:W-:Y:S01]  /*125e0*/  HADD2.F32 R34, -RZ, R98.H1_H1 ;  /* 0x30000062ff227230 */ /* 0x000fe20000004100 */
[----:B------:R-:W-:Y:S01]  /*125f0*/  SHF.R.U64 R46, R12, 0x10, R13 ;  /* 0x000000100c2e7819 */ /* 0x000fe2000000120d */
[--C-:B------:R-:W-:Y:S01]  /*12600*/  HADD2.F32 R32, -RZ, R101.reuse.H1_H1 ;  /* 0x30000065ff207230 */ /* 0x100fe20000004100 */
[----:B------:R-:W-:Y:S01]  /*12610*/  LOP3.LUT R27, R24, 0x1c0, RZ, 0xc0, !PT ;  /* 0x000001c0181b7812 */ /* 0x000fe200078ec0ff */
[----:B------:R-:W-:Y:S01]  /*12620*/  HADD2.F32 R101, -RZ, R101.H0_H0 ;  /* 0x20000065ff657230 */ /* 0x000fe20000004100 */
[----:B------:R-:W-:-:S02]  /*12630*/  LEA.HI R26, R26, R3, RZ, 0x3 ;  /* 0x000000031a1a7211 */ /* 0x000fc400078f18ff */
[----:B------:R-:W-:Y:S02]  /*12640*/  SHF.R.U32.HI R33, RZ, 0x10, R13 ;  /* 0x00000010ff217819 */ /* 0x000fe4000001160d */
[--C-:B------:R-:W-:Y:S01]  /*12650*/  SHF.R.U64 R43, R4, 0x10, R5.reuse ;  /* 0x00000010042b7819 */ /* 0x100fe20000001205 */
[----:B------:R-:W-:Y:S01]  /*12660*/  IMAD.SHL.U32 R26, R26, 0x40, RZ ;  /* 0x000000401a1a7824 */ /* 0x000fe200078e00ff */
[----:B------:R-:W-:Y:S02]  /*12670*/  SHF.R.U32.HI R36, RZ, 0x10, R5 ;  /* 0x00000010ff247819 */ /* 0x000fe40000011605 */
[--C-:B------:R-:W-:Y:S02]  /*12680*/  SHF.R.U64 R45, R14, 0x10, R15.reuse ;  /* 0x000000100e2d7819 */ /* 0x100fe4000000120f */
[----:B------:R-:W-:Y:S01]  /*12690*/  LOP3.LUT R28, R26, 0xfffffe00, RZ, 0xc0, !PT ;  /* 0xfffffe001a1c7812 */ /* 0x000fe200078ec0ff */
[----:B------:R-:W-:Y:S01]  /*126a0*/  HADD2.F32 R36, -RZ, R36.H0_H0 ;  /* 0x20000024ff247230 */ /* 0x000fe20000004100 */
[----:B------:R-:W-:-:S02]  /*126b0*/  SHF.R.U32.HI R44, RZ, 0x10, R15 ;  /* 0x00000010ff2c7819 */ /* 0x000fc4000001160f */
[--C-:B------:R-:W-:Y:S02]  /*126c0*/  SHF.R.U32.HI R39, RZ, 0x10, R7.reuse ;  /* 0x00000010ff277819 */ /* 0x100fe40000011607 */
[----:B------:R-:W-:Y:S02]  /*126d0*/  SHF.R.U64 R41, R6, 0x10, R7 ;  /* 0x0000001006297819 */ /* 0x000fe40000001207 */
[----:B--2---:R-:W-:-:S04]  /*126e0*/  LEA.HI R20, R0, R20, RZ, 0x1d ;  /* 0x0000001400147211 */ /* 0x004fc800078fe8ff */
[----:B------:R-:W-:Y:S01]  /*126f0*/  SHF.R.S32.HI R25, RZ, 0x1f, R20 ;  /* 0x0000001fff197819 */ /* 0x000fe20000011414 */
[----:B------:R-:W-:-:S03]  /*12700*/  IMAD.SHL.U32 R24, R20, 0x8, RZ ;  /* 0x0000000814187824 */ /* 0x000fc600078e00ff */
[----:B------:R-:W-:Y:S02]  /*12710*/  LEA.HI R25, R25, R20, RZ, 0x3 ;  /* 0x0000001419197211 */ /* 0x000fe400078f18ff */
[----:B------:R-:W-:Y:S02]  /*12720*/  LOP3.LUT R20, R27, 0x38, R24, 0xf8, !PT ;  /* 0x000000381b147812 */ /* 0x000fe400078ef818 */
[----:B------:R-:W-:Y:S02]  /*12730*/  SHF.R.U32.HI R27, RZ, 0x3, R27 ;  /* 0x00000003ff1b7819 */ /* 0x000fe4000001161b */
[----:B------:R-:W-:Y:S02]  /*12740*/  SHF.L.U32 R25, R25, 0xa, RZ ;  /* 0x0000000a19197819 */ /* 0x000fe400000006ff */
[----:B------:R-:W-:Y:S02]  /*12750*/  LOP3.LUT R20, R20, R27, RZ, 0x3c, !PT ;  /* 0x0000001b14147212 */ /* 0x000fe400078e3cff */
[----:B------:R-:W-:-:S02]  /*12760*/  LOP3.LUT R29, R25, 0x7fffe000, RZ, 0xc0, !PT ;  /* 0x7fffe000191d7812 */ /* 0x000fc400078ec0ff */
        /* <DEDUP_REMOVED lines=15> */
[----:B------:R-:W-:Y:S02]  /*12860*/  HADD2.F32 R13, -RZ, R98.H0_H0 ;  /* 0x20000062ff0d7230 */ /* 0x000fe40000004100 */
[----:B------:R-:W-:Y:S01]  /*12870*/  FMUL.FTZ R42, R29, R36 ;  /* 0x000000241d2a7220 */ /* 0x000fe20000410000 */
[----:B------:R-:W-:Y:S01]  /*12880*/  FFMA.FTZ R38, R5, R32, -R38 ;  /* 0x0000002005267223 */ /* 0x000fe20000010826 */
[----:B------:R-:W-:-:S02]  /*12890*/  HADD2.F32 R32, -RZ, R33.H0_H0 ;  /* 0x20000021ff207230 */ /* 0x000fc40000004100 */
[----:B------:R-:W-:Y:S01]  /*128a0*/  FFMA.FTZ R40, R5, R34, R40 ;  /* 0x0000002205287223 */ /* 0x000fe20000010028 */
[C---:B------:R-:W-:Y:S01]  /*128b0*/  FMUL.FTZ R5, R12.reuse, R13 ;  /* 0x0000000d0c057220 */ /* 0x040fe20000410000 */
[-C--:B------:R-:W-:Y:S01]  /*128c0*/  FMUL.FTZ R12, R12, R101.reuse ;  /* 0x000000650c0c7220 */ /* 0x080fe20000410000 */
[----:B------:R-:W-:Y:S02]  /*128d0*/  HADD2.F32 R14, -RZ, R30.H0_H0 ;  /* 0x2000001eff0e7230 */ /* 0x000fe40000004100 */
[-C--:B------:R-:W-:Y:S01]  /*128e0*/  FMUL.FTZ R34, R29, R32.reuse ;  /* 0x000000201d227220 */ /* 0x080fe20000410000 */
[C---:B------:R-:W-:Y:S01]  /*128f0*/  FFMA.FTZ R33, R25.reuse, R32, -R42 ;  /* 0x0000002019217223 */ /* 0x040fe2000001082a */
[C---:B------:R-:W-:Y:S01]  /*12900*/  FFMA.FTZ R101, R4.reuse, R101, -R5 ;  /* 0x0000006504657223 */ /* 0x040fe20000010805 */
[----:B------:R-:W-:Y:S02]  /*12910*/  HADD2.F32 R15, -RZ, R31.H0_H0 ;  /* 0x2000001fff0f7230 */ /* 0x000fe40000004100 */
[----:B------:R-:W-:Y:S01]  /*12920*/  FFMA.FTZ R35, R25, R36, R34 ;  /* 0x0000002419237223 */ /* 0x000fe20000010022 */
[----:B------:R-:W-:Y:S01]  /*12930*/  FFMA.FTZ R25, R4, R13, R12 ;  /* 0x0000000d04197223 */ /* 0x000fe2000001000c */
[----:B------:R-:W-:-:S02]  /*12940*/  HADD2.F32 R29, -RZ, R99.H0_H0 ;  /* 0x20000063ff1d7230 */ /* 0x000fc40000004100 */
[--C-:B------:R-:W-:Y:S02]  /*12950*/  HADD2.F32 R5, -RZ, R102.reuse.H0_H0 ;  /* 0x20000066ff057230 */ /* 0x100fe40000004100 */
[----:B------:R-:W-:Y:S02]  /*12960*/  HADD2.F32 R12, -RZ, R99.H1_H1 ;  /* 0x30000063ff0c7230 */ /* 0x000fe40000004100 */
[C---:B------:R-:W-:Y:S01]  /*12970*/  FMUL.FTZ R13, R14.reuse, R29 ;  /* 0x0000001d0e0d7220 */ /* 0x040fe20000410000 */
[----:B------:R-:W-:Y:S02]  /*12980*/  HADD2.F32 R102, -RZ, R102.H1_H1 ;  /* 0x30000066ff667230 */ /* 0x000fe40000004100 */
[----:B------:R-:W-:Y:S01]  /*12990*/  FMUL.FTZ R37, R14, R5 ;  /* 0x000000050e257220 */ /* 0x000fe20000410000 */
[----:B------:R-:W-:Y:S02]  /*129a0*/  HADD2.F32 R31, -RZ, R31.H1_H1 ;  /* 0x3000001fff1f7230 */ /* 0x000fe40000004100 */
[----:B------:R-:W-:Y:S01]  /*129b0*/  FMUL.FTZ R34, R15, R12 ;  /* 0x0000000c0f227220 */ /* 0x000fe20000410000 */
[----:B------:R-:W-:-:S02]  /*129c0*/  HADD2.F32 R14, -RZ, R39.H0_H0 ;  /* 0x20000027ff0e7230 */ /* 0x000fc40000004100 */
[----:B------:R-:W-:Y:S01]  /*129d0*/  FMUL.FTZ R15, R15, R102 ;  /* 0x000000660f0f7220 */ /* 0x000fe20000410000 */
[----:B------:R-:W-:Y:S02]  /*129e0*/  HADD2.F32 R4, -RZ, R44.H0_H0 ;  /* 0x2000002cff047230 */ /* 0x000fe40000004100 */
[C---:B------:R-:W-:Y:S01]  /*129f0*/  FFMA.FTZ R32, R6.reuse, R5, -R13 ;  /* 0x0000000506207223 */ /* 0x040fe2000001080d */
[----:B------:R-:W-:Y:S01]  /*12a00*/  FFMA.FTZ R37, R6, R29, R37 ;  /* 0x0000001d06257223 */ /* 0x000fe20000010025 */
[----:B------:R-:W-:Y:S01]  /*12a10*/  FFMA.FTZ R6, R7, R12, R15 ;  /* 0x0000000c07067223 */ /* 0x000fe2000001000f */
[----:B------:R-:W-:Y:S02]  /*12a20*/  HADD2.F32 R28, -RZ, R28.H1_H1 ;  /* 0x3000001cff1c7230 */ /* 0x000fe40000004100 */
[----:B------:R-:W-:Y:S01]  /*12a30*/  FMUL.FTZ R36, R31, R14 ;  /* 0x0000000e1f247220 */ /* 0x000fe20000410000 */
[----:B------:R-:W-:Y:S02]  /*12a40*/  HADD2.F32 R30, -RZ, R30.H1_H1 ;  /* 0x3000001eff1e7230 */ /* 0x000fe40000004100 */
[----:B------:R-:W-:Y:S01]  /*12a50*/  FFMA.FTZ R34, R7, R102, -R34 ;  /* 0x0000006607227223 */ /* 0x000fe20000010822 */
[----:B------:R-:W-:Y:S01]  /*12a60*/  FMUL.FTZ R12, R31, R4 ;  /* 0x000000041f0c7220 */ /* 0x000fe20000410000 */
[----:B------:R-:W-:-:S02]  /*12a70*/  HADD2.F32 R13, -RZ, R43.H0_H0 ;  /* 0x2000002bff0d7230 */ /* 0x000fc40000004100 */
[C---:B------:R-:W-:Y:S01]  /*12a80*/  FFMA.FTZ R31, R27.reuse, R4, -R36 ;  /* 0x000000041b1f7223 */ /* 0x040fe20000010824 */
[----:B------:R-:W-:Y:S02]  /*12a90*/  HADD2.F32 R15, -RZ, R41.H0_H0 ;  /* 0x20000029ff0f7230 */ /* 0x000fe40000004100 */
[----:B------:R-:W-:Y:S01]  /*12aa0*/  FFMA.FTZ R39, R27, R14, R12 ;  /* 0x0000000e1b277223 */ /* 0x000fe2000001000c */
[----:B------:R-:W-:Y:S02]  /*12ab0*/  HADD2.F32 R5, -RZ, R46.H0_H0 ;  /* 0x2000002eff057230 */ /* 0x000fe40000004100 */
[----:B------:R-:W-:Y:S01]  /*12ac0*/  FMUL.FTZ R27, R28, R13 ;  /* 0x0000000d1c1b7220 */ /* 0x000fe20000410000 */
[----:B------:R-:W-:Y:S02]  /*12ad0*/  HADD2.F32 R7, -RZ, R45.H0_H0 ;  /* 0x2000002dff077230 */ /* 0x000fe40000004100 */
[----:B------:R-:W-:Y:S01]  /*12ae0*/  FMUL.FTZ R29, R30, R15 ;  /* 0x0000000f1e1d7220 */ /* 0x000fe20000410000 */
[----:B------:R-:W-:-:S02]  /*12af0*/  HADD2.F32 R24, -RZ, R24.H1_H1 ;  /* 0x30000018ff187230 */ /* 0x000fc40000004100 */
        /* <DEDUP_REMOVED lines=17> */
.L_x_1721:
[----:B------:R-:W-:Y:S05]  /*12c10*/  BSYNC B1 ;  /* 0x0000000000017941 */ /* 0x000fea0003800000 */
.L_x_1720:
[----:B------:R-:W-:Y:S05]  /*12c20*/  @P1 BRA `(.L_x_1687) ;  /* 0x00000004009c1947 */ /* 0x000fea0003800000 */
[----:B--2---:R-:W2:Y:S04]  /*12c30*/  LDL R5, [R1+0x48] ;  /* 0x0000480001057983 */ /* 0x004ea80000100800 */
[----:B0-----:R-:W3:Y:S01]  /*12c40*/  LDL R38, [R1+0x80] ;  /* 0x0000800001267983 */ /* 0x001ee20000100800 */
[----:B------:R-:W-:Y:S01]  /*12c50*/  IMAD.SHL.U32 R4, R3, 0x40, RZ ;  /* 0x0000004003047824 */ /* 0x000fe200078e00ff */
[----:B------:R-:W-:Y:S01]  /*12c60*/  SHF.R.S32.HI R6, RZ, 0x1f, R3 ;  /* 0x0000001fff067819 */ /* 0x000fe20000011403 */
[----:B------:R-:W-:Y:S01]  /*12c70*/  HADD2.F32 R27, -RZ, R85.H1_H1 ;  /* 0x30000055ff1b7230 */ /* 0x000fe20000004100 */
[----:B------:R-:W-:Y:S01]  /*12c80*/  SHF.R.U32.HI R26, RZ, 0x10, R9 ;  /* 0x00000010ff1a7819 */ /* 0x000fe20000011609 */
[--C-:B------:R-:W-:Y:S01]  /*12c90*/  HADD2.F32 R29, -RZ, R21.reuse.H1_H1 ;  /* 0x30000015ff1d7230 */ /* 0x100fe20000004100 */
[----:B------:R-:W-:Y:S01]  /*12ca0*/  LOP3.LUT R7, R4, 0x1c0, RZ, 0xc0, !PT ;  /* 0x000001c004077812 */ /* 0x000fe200078ec0ff */
[----:B------:R-:W-:Y:S01]  /*12cb0*/  HADD2.F32 R21, -RZ, R21.H0_H0 ;  /* 0x20000015ff157230 */ /* 0x000fe20000004100 */
[----:B------:R-:W-:Y:S01]  /*12cc0*/  LEA.HI R6, R6, R3, RZ, 0x3 ;  /* 0x0000000306067211 */ /* 0x000fe200078f18ff */
[----:B------:R-:W-:Y:S01]  /*12cd0*/  HADD2.F32 R26, -RZ, R26.H0_H0 ;  /* 0x2000001aff1a7230 */ /* 0x000fe20000004100 */
[--C-:B------:R-:W-:Y:S01]  /*12ce0*/  SHF.R.U64 R37, R72, 0x10, R73.reuse ;  /* 0x0000001048257819 */ /* 0x100fe20000001249 */
[----:B------:R-:W-:Y:S01]  /*12cf0*/  HADD2.F32 R85, -RZ, R85.H0_H0 ;  /* 0x20000055ff557230 */ /* 0x000fe20000004100 */
[----:B------:R-:W-:Y:S01]  /*12d00*/  SHF.R.U32.HI R72, RZ, 0x10, R73 ;  /* 0x00000010ff487819 */ /* 0x000fe20000011649 */
[----:B------:R-:W-:Y:S01]  /*12d10*/  IMAD.SHL.U32 R6, R6, 0x40, RZ ;  /* 0x0000004006067824 */ /* 0x000fe200078e00ff */
[----:B------:R-:W-:-:S02]  /*12d20*/  SHF.R.U64 R35, R8, 0x10, R9 ;  /* 0x0000001008237819 */ /* 0x000fc40000001209 */
[--C-:B------:R-:W-:Y:S02]  /*12d30*/  SHF.R.U64 R34, R10, 0x10, R11.reuse ;  /* 0x000000100a227819 */ /* 0x100fe4000000120b */
[----:B------:R-:W-:Y:S02]  /*12d40*/  LOP3.LUT R12, R6, 0xfffffe00, RZ, 0xc0, !PT ;  /* 0xfffffe00060c7812 */ /* 0x000fe400078ec0ff */
[----:B------:R-:W-:Y:S02]  /*12d50*/  SHF.R.U32.HI R32, RZ, 0x10, R11 ;  /* 0x00000010ff207819 */ /* 0x000fe4000001160b */
[--C-:B------:R-:W-:Y:S02]  /*12d60*/  SHF.R.U64 R36, R74, 0x10, R75.reuse ;  /* 0x000000104a247819 */ /* 0x100fe4000000124b */
        /* <DEDUP_REMOVED lines=27> */
[C---:B------:R-:W-:Y:S01]  /*12f20*/  FFMA.FTZ R31, R8.reuse, R27, -R31 ;  /* 0x0000001b081f7223 */ /* 0x040fe2000001081f */
[----:B------:R-:W-:Y:S01]  /*12f30*/  FFMA.FTZ R33, R8, R29, R33 ;  /* 0x0000001d08217223 */ /* 0x000fe20000010021 */
[----:B------:R-:W-:-:S02]  /*12f40*/  HADD2.F32 R24, -RZ, R14.H0_H0 ;  /* 0x2000000eff187230 */ /* 0x000fc40000004100 */
[-C--:B------:R-:W-:Y:S01]  /*12f50*/  FMUL.FTZ R30, R13, R20.reuse ;  /* 0x000000140d1e7220 */ /* 0x080fe20000410000 */
[----:B------:R-:W-:Y:S01]  /*12f60*/  FFMA.FTZ R28, R5, R20, -R28 ;  /* 0x00000014051c7223 */ /* 0x000fe2000001081c */
[C---:B------:R-:W-:Y:S01]  /*12f70*/  FMUL.FTZ R13, R11.reuse, R21 ;  /* 0x000000150b0d7220 */ /* 0x040fe20000410000 */
[----:B------:R-:W-:Y:S02]  /*12f80*/  HADD2.F32 R8, -RZ, R84.H0_H0 ;  /* 0x20000054ff087230 */ /* 0x000fe40000004100 */
[-C--:B------:R-:W-:Y:S01]  /*12f90*/  FMUL.FTZ R20, R11, R85.reuse ;  /* 0x000000550b147220 */ /* 0x080fe20000410000 */
[----:B------:R-:W-:Y:S01]  /*12fa0*/  FFMA.FTZ R30, R5, R26, R30 ;  /* 0x0000001a051e7223 */ /* 0x000fe2000001001e */
[----:B------:R-:W-:Y:S02]  /*12fb0*/  HADD2.F32 R5, -RZ, R86.H0_H0 ;  /* 0x20000056ff057230 */ /* 0x000fe40000004100 */
[C---:B------:R-:W-:Y:S01]  /*12fc0*/  FFMA.FTZ R85, R0.reuse, R85, -R13 ;  /* 0x0000005500557223 */ /* 0x040fe2000001080d */
[----:B------:R-:W-:Y:S01]  /*12fd0*/  FFMA.FTZ R21, R0, R21, R20 ;  /* 0x0000001500157223 */ /* 0x000fe20000010014 */
[----:B------:R-:W-:-:S02]  /*12fe0*/  HADD2.F32 R25, -RZ, R15.H0_H0 ;  /* 0x2000000fff197230 */ /* 0x000fc40000004100 */
[C---:B------:R-:W-:Y:S01]  /*12ff0*/  FMUL.FTZ R0, R24.reuse, R8 ;  /* 0x0000000818007220 */ /* 0x040fe20000410000 */
[----:B------:R-:W-:Y:S02]  /*13000*/  HADD2.F32 R84, -RZ, R84.H1_H1 ;  /* 0x30000054ff547230 */ /* 0x000fe40000004100 */
[-C--:B------:R-:W-:Y:S01]  /*13010*/  FMUL.FTZ R26, R24, R5.reuse ;  /* 0x00000005181a7220 */ /* 0x080fe20000410000 */
[----:B------:R-:W-:Y:S02]  /*13020*/  HADD2.F32 R86, -RZ, R86.H1_H1 ;  /* 0x30000056ff567230 */ /* 0x000fe40000004100 */
[----:B------:R-:W-:Y:S01]  /*13030*/  FFMA.FTZ R24, R9, R5, -R0 ;  /* 0x0000000509187223 */ /* 0x000fe20000010800 */
[----:B------:R-:W-:Y:S02]  /*13040*/  HADD2.F32 R15, -RZ, R15.H1_H1 ;  /* 0x3000000fff0f7230 */ /* 0x000fe40000004100 */
[----:B------:R-:W-:Y:S01]  /*13050*/  FMUL.FTZ R5, R25, R84 ;  /* 0x0000005419057220 */ /* 0x000fe20000410000 */
[----:B------:R-:W-:-:S02]  /*13060*/  HADD2.F32 R20, -RZ, R32.H0_H0 ;  /* 0x20000020ff147230 */ /* 0x000fc40000004100 */
[----:B------:R-:W-:Y:S01]  /*13070*/  FMUL.FTZ R25, R25, R86 ;  /* 0x0000005619197220 */ /* 0x000fe20000410000 */
[----:B------:R-:W-:Y:S02]  /*13080*/  HADD2.F32 R0, -RZ, R74.H0_H0 ;  /* 0x2000004aff007230 */ /* 0x000fe40000004100 */
[----:B------:R-:W-:Y:S01]  /*13090*/  FFMA.FTZ R26, R9, R8, R26 ;  /* 0x00000008091a7223 */ /* 0x000fe2000001001a */
[C---:B------:R-:W-:Y:S01]  /*130a0*/  FFMA.FTZ R86, R10.reuse, R86, -R5 ;  /* 0x000000560a567223 */ /* 0x040fe20000010805 */
[----:B------:R-:W-:Y:S01]  /*130b0*/  FFMA.FTZ R25, R10, R84, R25 ;  /* 0x000000540a197223 */ /* 0x000fe20000010019 */
[----:B------:R-:W-:Y:S02]  /*130c0*/  HADD2.F32 R12, -RZ, R12.H1_H1 ;  /* 0x3000000cff0c7230 */ /* 0x000fe40000004100 */
[C---:B------:R-:W-:Y:S01]  /*130d0*/  FMUL.FTZ R8, R15.reuse, R20 ;  /* 0x000000140f087220 */ /* 0x040fe20000410000 */
[----:B------:R-:W-:Y:S02]  /*130e0*/  HADD2.F32 R14, -RZ, R14.H1_H1 ;  /* 0x3000000eff0e7230 */ /* 0x000fe40000004100 */
        /* <DEDUP_REMOVED lines=27> */
.L_x_1687:
[----:B------:R-:W-:Y:S05]  /*132a0*/  BSYNC B0 ;  /* 0x0000000000007941 */ /* 0x000fea0003800000 */
.L_x_1647:
[----:B------:R-:W-:Y:S01]  /*132b0*/  @!PT LDS RZ, [RZ] ;  /* 0x00000000fffff984 */ /* 0x000fe20000000800 */
[----:B------:R-:W-:Y:S01]  /*132c0*/  @!PT LDS RZ, [RZ] ;  /* 0x00000000fffff984 */ /* 0x000fe20000000800 */
[----:B------:R-:W-:Y:S01]  /*132d0*/  @!PT LDS RZ, [RZ] ;  /* 0x00000000fffff984 */ /* 0x000fe20000000800 */
[----:B------:R-:W-:Y:S01]  /*132e0*/  @!PT LDS RZ, [RZ] ;  /* 0x00000000fffff984 */ /* 0x000fe20000000800 */
[----:B------:R1:W-:Y:S06]  /*132f0*/  MEMBAR.ALL.CTA ;  /* 0x0000000000007992 */ /* 0x0003ec0000008000 */
[----:B-1----:R-:W1:Y:S01]  /*13300*/  FENCE.VIEW.ASYNC.S ;  /* 0x00000000000073c6 */ /* 0x002e620000000000 */
[----:B------:R-:W-:Y:S05]  /*13310*/  WARPSYNC.ALL ;  /* 0x0000000000007948 */ /* 0x000fea0003800000 */
[----:B-1----:R-:W-:Y:S06]  /*13320*/  BAR.SYNC.DEFER_BLOCKING 0xd, 0x100 ;  /* 0x0344000000007b1d */ /* 0x002fec0000010000 */
.L_x_1644:
[----:B------:R-:W2:Y:S02]  /*13330*/  LDL R0, [R1+0x20] ;  /* 0x0000200001007983 */ /* 0x000ea40000100800 */
[----:B--2---:R-:W-:-:S13]  /*13340*/  R2UR UR4, R0 ;  /* 0x00000000000472ca */ /* 0x004fda00000e0000 */
[----:B------:R-:W-:-:S04]  /*13350*/  MOV R0, UR4 ;  /* 0x0000000400007c02 */ /* 0x000fc80008000f00 */
[----:B------:R-:W-:-:S13]  /*13360*/  ISETP.NE.AND P0, PT, R0, 0x3, PT ;  /* 0x000000030000780c */ /* 0x000fda0003f05270 */
[----:B------:R-:W-:Y:S05]  /*13370*/  @!P0 BRA `(.L_x_1722) ;  /* 0x0000000000048947 */ /* 0x000fea0003800000 */
[----:B------:R-:W-:Y:S01]  /*13380*/  BPT.TRAP 0x1 ;  /* 0x000000040000795c */ /* 0x000fe20000300000 */
.L_x_1722:
[----:B------:R-:W-:Y:S01]  /*13390*/  IMAD R0, R22, 0x8, R16 ;  /* 0x0000000816007824 */ /* 0x000fe200078e0210 */
[----:B01-3--:R-:W-:-:S04]  /*133a0*/  SHF.L.U32 R3, R218, 0x1f, RZ ;  /* 0x0000001fda037819 */ /* 0x00bfc800000006ff */
[----:B------:R0:W1:Y:S01]  /*133b0*/  SYNCS.PHASECHK.TRANS64.TRYWAIT P2, [R0+URZ+0x30830], R3 ;  /* 0x03083003000075a7 */ /* 0x000062000804017f */
[----:B------:R-:W-:Y:S05]  /*133c0*/  @!P0 BRA `(.L_x_1723) ;  /* 0x0000000000048947 */ /* 0x000fea0003800000 */
[----:B------:R-:W-:Y:S01]  /*133d0*/  BPT.TRAP 0x1 ;  /* 0x000000040000795c */ /* 0x000fe20000300000 */
.L_x_1723:
[----:B------:R-:W2:Y:S02]  /*133e0*/  S2R R4, SR_TID.X ;  /* 0x0000000000047919 */ /* 0x000ea40000002100 */
[----:B--2---:R-:W-:-:S04]  /*133f0*/  LOP3.LUT R4, R4, 0x7f, RZ, 0xc0, !PT ;  /* 0x0000007f04047812 */ /* 0x004fc800078ec0ff */
[----:B------:R-:W-:Y:S01]  /*13400*/  ISETP.NE.AND P1, PT, R4, RZ, PT ;  /* 0x000000ff0400720c */ /* 0x000fe20003f25270 */
[----:B-1----:R-:W-:-:S12]  /*13410*/  @P2 BRA `(.L_x_1724) ;  /* 0x0000000000082947 */ /* 0x002fd80003800000 */
[----:B------:R-:W1:Y:S02]  /*13420*/  SYNCS.PHASECHK.TRANS64.TRYWAIT P2, [R0+URZ+0x30830], R3 ;  /* 0x03083003000075a7 */ /* 0x000e64000804017f */
[----:B-1----:R-:W-:Y:S05]  /*13430*/  @!P2 BRA `(.L_x_1725) ;  /* 0x000001c40084a947 */ /* 0x002fea0003800000 */
.L_x_1724:
[----:B------:R-:W-:Y:S05]  /*13440*/  WARPSYNC.ALL ;  /* 0x0000000000007948 */ /* 0x000fea0003800000 */
[----:B01----:R-:W-:Y:S01]  /*13450*/  VIADD R3, R16, 0x20400 ;  /* 0x0002040010037836 */ /* 0x003fe20000000000 */
[----:B------:R-:W2:Y:S04]  /*13460*/  LDL R66, [R1+0x34] ;  /* 0x0000340001427983 */ /* 0x000ea80000100800 */
[----:B------:R-:W-:Y:S01]  /*13470*/  SHF.R.U32.HI R3, RZ, 0x4, R3 ;  /* 0x00000004ff037819 */ /* 0x000fe20000011603 */
[----:B------:R-:W2:Y:S01]  /*13480*/  LDL R78, [R1+0x14] ;  /* 0x00001400014e7983 */ /* 0x000ea20000100800 */
[----:B------:R-:W-:Y:S01]  /*13490*/  LOP3.LUT R6, R2, 0x10000, RZ, 0xfc, !PT ;  /* 0x0001000002067812 */ /* 0x000fe200078efcff */
[----:B------:R-:W-:Y:S01]  /*134a0*/  IMAD.MOV.U32 R7, RZ, RZ, 0x40000040 ;  /* 0x40000040ff077424 */ /* 0x000fe200078e00ff */
[----:B------:R-:W-:Y:S01]  /*134b0*/  LOP3.LUT R3, R3, 0x3fff, RZ, 0xc0, !PT ;  /* 0x00003fff03037812 */ /* 0x000fe200078ec0ff */
[----:B-----5:R-:W-:Y:S01]  /*134c0*/  WARPGROUP.ARRIVE ;  /* 0x00000000000079c5 */ /* 0x020fe20000000000 */
[C---:B------:R-:W-:Y:S01]  /*134d0*/  R2UR UR4, R6.reuse ;  /* 0x00000000060472ca */ /* 0x040fe200000e0000 */
[C---:B------:R-:W-:Y:S01]  /*134e0*/  VIADD R224, R6.reuse, 0x2 ;  /* 0x0000000206e07836 */ /* 0x040fe20000000000 */
[----:B------:R-:W-:Y:S01]  /*134f0*/  LOP3.LUT R237, R3, 0x10000, RZ, 0xfc, !PT ;  /* 0x0001000003ed7812 */ /* 0x000fe200078efcff */
[----:B------:R-:W-:Y:S01]  /*13500*/  IMAD.MOV.U32 R3, RZ, RZ, 0x40000040 ;  /* 0x40000040ff037424 */ /* 0x000fe200078e00ff */
[----:B------:R-:W-:Y:S01]  /*13510*/  R2UR UR5, R7 ;  /* 0x00000000070572ca */ /* 0x000fe200000e0000 */
[----:B------:R-:W-:Y:S01]  /*13520*/  IMAD.MOV.U32 R225, RZ, RZ, 0x40000040 ;  /* 0x40000040ffe17424 */ /* 0x000fe200078e00ff */
[----:B------:R-:W-:Y:S01]  /*13530*/  IADD3 R216, R6, 0x6, RZ ;  /* 0x0000000606d87810 */ /* 0x000fe20007ffe0ff */
[----:B------:R-:W-:Y:S01]  /*13540*/  IMAD R2, R22, 0x800, R237 ;  /* 0x0000080016027824 */ /* 0x000fe200078e02ed */
[----:B------:R-:W-:Y:S01]  /*13550*/  R2UR UR7, R3 ;  /* 0x00000000030772ca */ /* 0x000fe200000e0000 */
[----:B------:R-:W-:Y:S01]  /*13560*/  IMAD.MOV.U32 R5, RZ, RZ, 0x40000040 ;  /* 0x40000040ff057424 */ /* 0x000fe200078e00ff */
[----:B------:R-:W-:Y:S01]  /*13570*/  MOV R211, 0x40000040 ;  /* 0x4000004000d37802 */ /* 0x000fe20000000f00 */
[----:B------:R-:W-:Y:S01]  /*13580*/  VIADD R222, R6, 0x4 ;  /* 0x0000000406de7836 */ /* 0x000fe20000000000 */
[C---:B------:R-:W-:Y:S01]  /*13590*/  R2UR UR6, R2.reuse ;  /* 0x00000000020672ca */ /* 0x040fe200000e0000 */
[----:B------:R-:W-:Y:S01]  /*135a0*/  IMAD.MOV.U32 R223, RZ, RZ, 0x40000040 ;  /* 0x40000040ffdf7424 */ /* 0x000fe200078e00ff */
[----:B------:R-:W-:Y:S01]  /*135b0*/  IADD3 R4, R2, 0x2, RZ ;  /* 0x0000000202047810 */ /* 0x000fe20007ffe0ff */
[----:B------:R-:W-:Y:S01]  /*135c0*/  IMAD.MOV.U32 R217, RZ, RZ, 0x40000040 ;  /* 0x40000040ffd97424 */ /* 0x000fe200078e00ff */
[C---:B------:R-:W-:Y:S01]  /*135d0*/  IADD3 R202, R6.reuse, 0x804, RZ ;  /* 0x0000080406ca7810 */ /* 0x040fe20007ffe0ff */
[----:B------:R-:W-:Y:S01]  /*135e0*/  VIADD R214, R6, 0x400 ;  /* 0x0000040006d67836 */ /* 0x000fe20000000000 */
[----:B------:R-:W-:Y:S01]  /*135f0*/  MOV R13, 0x40000040 ;  /* 0x40000040000d7802 */ /* 0x000fe20000000f00 */
[----:B------:R-:W-:-:S02]  /*13600*/  IMAD.MOV.U32 R215, RZ, RZ, 0x40000040 ;  /* 0x40000040ffd77424 */ /* 0x000fc400078e00ff */
[----:B------:R-:W-:Y:S02]  /*13610*/  VIADD R212, R6, 0x402 ;  /* 0x0000040206d47836 */ /* 0x000fe40000000000 */
[----:B------:R-:W-:Y:S02]  /*13620*/  IMAD.MOV.U32 R213, RZ, RZ, 0x40000040 ;  /* 0x40000040ffd57424 */ /* 0x000fe400078e00ff */
[----:B------:R-:W-:Y:S01]  /*13630*/  HGMMA.64x64x16.F32 R24, gdesc[UR4], RZ, !UPT, gsb0 ;  /* 0x00e00000041879f0 */ /* 0x000fe2000c0008ff */
[----:B------:R-:W-:Y:S01]  /*13640*/  R2UR UR4, R224 ;  /* 0x00000000e00472ca */ /* 0x000fe200000e0000 */
[C---:B------:R-:W-:Y:S01]  /*13650*/  VIADD R210, R6.reuse, 0x404 ;  /* 0x0000040406d27836 */ /* 0x040fe20000000000 */
[----:B------:R-:W-:Y:S01]  /*13660*/  R2UR UR5, R225 ;  /* 0x00000000e10572ca */ /* 0x000fe200000e0000 */
[----:B------:R-:W-:Y:S01]  /*13670*/  VIADD R208, R6, 0x406 ;  /* 0x0000040606d07836 */ /* 0x000fe20000000000 */
[----:B------:R-:W-:Y:S01]  /*13680*/  R2UR UR6, R4 ;  /* 0x00000000040672ca */ /* 0x000fe200000e0000 */
[----:B------:R-:W-:Y:S01]  /*13690*/  VIADD R4, R2, 0x4 ;  /* 0x0000000402047836 */ /* 0x000fe20000000000 */
[----:B------:R-:W-:Y:S01]  /*136a0*/  R2UR UR7, R5 ;  /* 0x00000000050772ca */ /* 0x000fe200000e0000 */
[----:B------:R-:W-:-:S02]  /*136b0*/  IMAD.MOV.U32 R5, RZ, RZ, 0x40000040 ;  /* 0x40000040ff057424 */ /* 0x000fc400078e00ff */
[----:B------:R-:W-:Y:S02]  /*136c0*/  IMAD.MOV.U32 R209, RZ, RZ, 0x40000040 ;  /* 0x40000040ffd17424 */ /* 0x000fe400078e00ff */
[C---:B------:R-:W-:Y:S02]  /*136d0*/  VIADD R206, R6.reuse, 0x800 ;  /* 0x0000080006ce7836 */ /* 0x040fe40000000000 */
[----:B------:R-:W-:Y:S02]  /*136e0*/  IMAD.MOV.U32 R207, RZ, RZ, 0x40000040 ;  /* 0x40000040ffcf7424 */ /* 0x000fe400078e00ff */
[----:B------:R-:W-:Y:S02]  /*136f0*/  VIADD R204, R6, 0x802 ;  /* 0x0000080206cc7836 */ /* 0x000fe40000000000 */
[----:B------:R-:W-:Y:S02]  /*13700*/  IMAD.MOV.U32 R205, RZ, RZ, 0x40000040 ;  /* 0x40000040ffcd7424 */ /* 0x000fe400078e00ff */
[----:B------:R-:W-:-:S02]  /*13710*/  IMAD.MOV.U32 R203, RZ, RZ, 0x40000040 ;  /* 0x40000040ffcb7424 */ /* 0x000fc400078e00ff */
[C---:B------:R-:W-:Y:S02]  /*13720*/  VIADD R20, R6.reuse, 0x806 ;  /* 0x0000080606147836 */ /* 0x040fe40000000000 */
[----:B------:R-:W-:Y:S02]  /*13730*/  IMAD.MOV.U32 R21, RZ, RZ, 0x40000040 ;  /* 0x40000040ff157424 */ /* 0x000fe400078e00ff */
[C---:B------:R-:W-:Y:S02]  /*13740*/  VIADD R14, R6.reuse, 0xc00 ;  /* 0x00000c00060e7836 */ /* 0x040fe40000000000 */
[----:B------:R-:W-:Y:S02]  /*13750*/  IMAD.MOV.U32 R15, RZ, RZ, 0x40000040 ;  /* 0x40000040ff0f7424 */ /* 0x000fe400078e00ff */
[C---:B------:R-:W-:Y:S02]  /*13760*/  VIADD R12, R6.reuse, 0xc02 ;  /* 0x00000c02060c7836 */ /* 0x040fe40000000000 */
[----:B----4-:R-:W-:-:S02]  /*13770*/  VIADD R10, R6, 0xc04 ;  /* 0x00000c04060a7836 */ /* 0x010fc40000000000 */
[----:B------:R-:W-:Y:S02]  /*13780*/  IMAD.MOV.U32 R11, RZ, RZ, 0x40000040 ;  /* 0x40000040ff0b7424 */ /* 0x000fe400078e00ff */
[----:B------:R-:W-:Y:S02]  /*13790*/  VIADD R8, R6, 0xc06 ;  /* 0x00000c0606087836 */ /* 0x000fe40000000000 */
[----:B------:R-:W-:Y:S02]  /*137a0*/  IMAD.MOV.U32 R9, RZ, RZ, 0x40000040 ;  /* 0x40000040ff097424 */ /* 0x000fe400078e00ff */
[----:B------:R-:W-:Y:S02]  /*137b0*/  IMAD.MOV.U32 R3, RZ, RZ, 0x40000040 ;  /* 0x40000040ff037424 */ /* 0x000fe400078e00ff */
[----:B------:R-:W-:Y:S02]  /*137c0*/  @!P1 VIADD R0, R0, 0x30840 ;  /* 0x0003084000009836 */ /* 0x000fe40000000000 */
[----:B------:R-:W-:-:S04]  /*137d0*/  IMAD.MOV.U32 R69, RZ, RZ, -0x40 ;  /* 0xffffffc0ff457424 */ /* 0x000fc800078e00ff */
[----:B------:R-:W-:Y:S01]  /*137e0*/  IMAD R69, R100, R69, 0x40 ;  /* 0x0000004064457424 */ /* 0x000fe200078e0245 */
[----:B------:R-:W-:Y:S02]  /*137f0*/  WARPGROUP.DEPBAR.LE gsb0, 0x0 ;  /* 0x00008000000079c5 */ /* 0x000fe40000010000 */
[----:B------:R-:W-:-:S06]  /*13800*/  WARPGROUP.ARRIVE ;  /* 0x00000000000079c5 */ /* 0x000fcc0000000000 */
[----:B------:R-:W-:Y:S01]  /*13810*/  HGMMA.64x64x16.F32 R24, gdesc[UR4], R24, gsb0 ;  /* 0x00e00000041879f0 */ /* 0x000fe20008000818 */
[----:B------:R-:W-:Y:S02]  /*13820*/  R2UR UR4, R222 ;  /* 0x00000000de0472ca */ /* 0x000fe400000e0000 */
[----:B------:R-:W-:Y:S02]  /*13830*/  R2UR UR5, R223 ;  /* 0x00000000df0572ca */ /* 0x000fe400000e0000 */
[----:B------:R-:W-:Y:S01]  /*13840*/  R2UR UR6, R4 ;  /* 0x00000000040672ca */ /* 0x000fe200000e0000 */
[----:B------:R-:W-:Y:S01]  /*13850*/  VIADD R4, R2, 0x6 ;  /* 0x0000000602047836 */ /* 0x000fe20000000000 */
[----:B------:R-:W-:Y:S01]  /*13860*/  R2UR UR7, R5 ;  /* 0x00000000050772ca */ /* 0x000fe200000e0000 */
[----:B------:R-:W-:Y:S01]  /*13870*/  IMAD.MOV.U32 R5, RZ, RZ, 0x40000040 ;  /* 0x40000040ff057424 */ /* 0x000fe200078e00ff */
[----:B------:R-:W-:Y:S02]  /*13880*/  WARPGROUP.DEPBAR.LE gsb0, 0x0 ;  /* 0x00008000000079c5 */ /* 0x000fe40000010000 */
[----:B------:R-:W-:-:S09]  /*13890*/  WARPGROUP.ARRIVE ;  /* 0x00000000000079c5 */ /* 0x000fd20000000000 */
[----:B------:R-:W-:Y:S01]  /*138a0*/  HGMMA.64x64x16.F32 R24, gdesc[UR4], R24, gsb0 ;  /* 0x00e00000041879f0 */ /* 0x000fe20008000818 */
[----:B------:R-:W-:Y:S02]  /*138b0*/  R2UR UR4, R216 ;  /* 0x00000000d80472ca */ /* 0x000fe400000e0000 */
[----:B------:R-:W-:Y:S02]  /*138c0*/  R2UR UR5, R217 ;  /* 0x00000000d90572ca */ /* 0x000fe400000e0000 */
[----:B------:R-:W-:Y:S01]  /*138d0*/  R2UR UR6, R4 ;  /* 0x00000000040672ca */ /* 0x000fe200000e0000 */
[----:B------:R-:W-:Y:S01]  /*138e0*/  VIADD R4, R2, 0x200 ;  /* 0x0000020002047836 */ /* 0x000fe20000000000 */
[----:B------:R-:W-:Y:S02]  /*138f0*/  R2UR UR7, R5 ;  /* 0x00000000050772ca */ /* 0x000fe400000e0000 */
[----:B------:R-:W-:Y:S01]  /*13900*/  MOV R5, 0x40000040 ;  /* 0x4000004000057802 */ /* 0x000fe20000000f00 */
[----:B------:R-:W-:-:S02]  /*13910*/  WARPGROUP.DEPBAR.LE gsb0, 0x0 ;  /* 0x00008000000079c5 */ /* 0x000fc40000010000 */
[----:B------:R-:W-:-:S08]  /*13920*/  WARPGROUP.ARRIVE ;  /* 0x00000000000079c5 */ /* 0x000fd00000000000 */
        /* <DEDUP_REMOVED lines=30> */
[----:B------:R-:W-:Y:S02]  /*13b10*/  R2UR UR6, R4 ;  /* 0x00000000040672ca */ /* 0x000fe400000e0000 */
[----:B------:R-:W-:Y:S01]  /*13b20*/  R2UR UR7, R5 ;  /* 0x00000000050772ca */ /* 0x000fe200000e0000 */
[----:B------:R-:W-:Y:S01]  /*13b30*/  IMAD.MOV.U32 R5, RZ, RZ, 0x40000040 ;  /* 0x40000040ff057424 */ /* 0x000fe200078e00ff */
[----:B------:R-:W-:Y:S01]  /*13b40*/  IADD3 R4, R2, 0x400, RZ ;  /* 0x0000040002047810 */ /* 0x000fe20007ffe0ff */
        /* <DEDUP_REMOVED lines=51> */
[C---:B------:R-:W-:Y:S01]  /*13e80*/  VIADD R4, R2.reuse, 0x604 ;  /* 0x0000060402047836 */ /* 0x040fe20000000000 */
        /* <DEDUP_REMOVED lines=8> */
[----:B------:R-:W-:Y:S02]  /*13f10*/  R2UR UR6, R4 ;  /* 0x00000000040672ca */ /* 0x000fe400000e0000 */
[----:B------:R-:W-:Y:S01]  /*13f20*/  R2UR UR7, R5 ;  /* 0x00000000050772ca */ /* 0x000fe200000e0000 */
[----:B------:R-:W-:Y:S02]  /*13f30*/  WARPGROUP.DEPBAR.LE gsb0, 0x0 ;  /* 0x00008000000079c5 */ /* 0x000fe40000010000 */
[----:B------:R-:W-:-:S10]  /*13f40*/  WARPGROUP.ARRIVE ;  /* 0x00000000000079c5 */ /* 0x000fd40000000000 */
[----:B------:R-:W-:Y:S01]  /*13f50*/  HGMMA.64x64x16.F32 R24, gdesc[UR4], R24, gsb0 ;  /* 0x00e00000041879f0 */ /* 0x000fe20008000818 */
[----:B------:R-:W-:Y:S02]  /*13f60*/  R2UR UR4, R8 ;  /* 0x00000000080472ca */ /* 0x000fe400000e0000 */
[----:B------:R-:W-:Y:S02]  /*13f70*/  R2UR UR5, R9 ;  /* 0x00000000090572ca */ /* 0x000fe400000e0000 */
[----:B------:R-:W-:Y:S02]  /*13f80*/  R2UR UR6, R2 ;  /* 0x00000000020672ca */ /* 0x000fe400000e0000 */
[----:B------:R-:W-:Y:S01]  /*13f90*/  R2UR UR7, R3 ;  /* 0x00000000030772ca */ /* 0x000fe200000e0000 */
[----:B------:R-:W0:Y:S02]  /*13fa0*/  LDC R2, c[0x0][0x448] ;  /* 0x00011200ff027b82 */ /* 0x000e240000000800 */
[----:B0-----:R-:W-:-:S13]  /*13fb0*/  ISETP.NE.AND P2, PT, R2, 0x1, PT ;  /* 0x000000010200780c */ /* 0x001fda0003f45270 */
[----:B------:R-:W0:Y:S01]  /*13fc0*/  @P2 LDC R3, c[0x0][0x44c] ;  /* 0x00011300ff032b82 */ /* 0x000e220000000800 */
[----:B------:R-:W-:Y:S02]  /*13fd0*/  WARPGROUP.DEPBAR.LE gsb0, 0x0 ;  /* 0x00008000000079c5 */ /* 0x000fe40000010000 */
[----:B------:R-:W-:-:S06]  /*13fe0*/  WARPGROUP.ARRIVE ;  /* 0x00000000000079c5 */ /* 0x000fcc0000000000 */
[----:B------:R-:W-:Y:S01]  /*13ff0*/  HGMMA.64x64x16.F32 R24, gdesc[UR4], R24, gsb0 ;  /* 0x00e00000041879f0 */ /* 0x000fe20008000818 */
[----:B------:R-:W-:Y:S02]  /*14000*/  ULDC UR4, c[0x0][0x9d8] ;  /* 0x0002760000047ab9 */ /* 0x000fe40000000800 */
[----:B------:R-:W-:Y:S02]  /*14010*/  WARPGROUP.DEPBAR.LE gsb0, 0x0 ;  /* 0x00008000000079c5 */ /* 0x000fe40000010000 */
[----:B------:R-:W-:Y:S01]  /*14020*/  FMUL.FTZ R57, R25, UR4 ;  /* 0x0000000419397c20 */ /* 0x000fe20008410000 */
[----:B------:R-:W-:Y:S01]  /*14030*/  FMUL.FTZ R58, R28, UR4 ;  /* 0x000000041c3a7c20 */ /* 0x000fe20008410000 */
[----:B------:R-:W1:Y:S01]  /*14040*/  @P2 LDC R25, c[0x0][0x450] ;  /* 0x00011400ff192b82 */ /* 0x000e620000000800 */
[----:B------:R-:W-:Y:S01]  /*14050*/  FMUL.FTZ R28, R34, UR4 ;  /* 0x00000004221c7c20 */ /* 0x000fe20008410000 */
[----:B------:R-:W-:Y:S01]  /*14060*/  FMUL.FTZ R34, R46, UR4 ;  /* 0x000000042e227c20 */ /* 0x000fe20008410000 */
[----:B------:R-:W-:Y:S01]  /*14070*/  FMUL.FTZ R46, R48, UR4 ;  /* 0x00000004302e7c20 */ /* 0x000fe20008410000 */
[----:B--2---:R-:W-:-:S02]  /*14080*/  IMAD.IADD R48, R66, 0x1, R78 ;  /* 0x0000000142307824 */ /* 0x004fc400078e024e */
[----:B------:R-:W-:Y:S01]  /*14090*/  FMUL.FTZ R56, R24, UR4 ;  /* 0x0000000418387c20 */ /* 0x000fe20008410000 */
[----:B------:R-:W-:Y:S01]  /*140a0*/  FMUL.FTZ R4, R26, UR4 ;  /* 0x000000041a047c20 */ /* 0x000fe20008410000 */
[----:B------:R-:W-:Y:S01]  /*140b0*/  FMUL.FTZ R60, R32, UR4 ;  /* 0x00000004203c7c20 */ /* 0x000fe20008410000 */
[----:B0-----:R-:W-:-:S04]  /*140c0*/  @P2 IMAD.HI.U32 R2, R48, R3, RZ ;  /* 0x0000000330022227 */ /* 0x001fc800078e00ff */
        /* <DEDUP_REMOVED lines=15> */
[----:B-1----:R-:W-:Y:S01]  /*141c0*/  @P2 SHF.R.U32.HI R48, RZ, R25, R2 ;  /* 0x00000019ff302219 */ /* 0x002fe20000011602 */
[----:B------:R-:W-:Y:S01]  /*141d0*/  FMUL.FTZ R33, R43, UR4 ;  /* 0x000000042b217c20 */ /* 0x000fe20008410000 */
[----:B------:R-:W0:Y:S01]  /*141e0*/  LDC.64 R24, c[0x0][0x9e0] ;  /* 0x00027800ff187b82 */ /* 0x000e220000000a00 */
[----:B------:R-:W-:Y:S01]  /*141f0*/  @!P1 PRMT R2, RZ, 0x654, R0 ;  /* 0x00000654ff029816 */ /* 0x000fe20000000000 */
        /* <DEDUP_REMOVED lines=8> */
[----:B------:R-:W-:Y:S01]  /*14280*/  ULDC UR4, c[0x0][0x9dc] ;  /* 0x0002770000047ab9 */ /* 0x000fe20000000800 */
[----:B------:R1:W-:Y:S01]  /*14290*/  @!P1 SYNCS.ARRIVE.TRANS64.RED.A1T0 RZ, [R2+URZ], RZ ;  /* 0x000000ff02ff99a7 */ /* 0x0003e2000810043f */
[----:B------:R-:W-:Y:S01]  /*142a0*/  ULOP3.LUT UR8, URZ, UR4, URZ, 0x33, !UPT ;  /* 0x000000043f087292 */ /* 0x000fe2000f8e333f */
[----:B------:R-:W2:Y:S01]  /*142b0*/  SHFL.IDX PT, R39, R48, RZ, 0x1c1f ;  /* 0x001c1fff30277589 */ /* 0x000ea200000e0000 */
[----:B------:R-:W3:Y:S01]  /*142c0*/  MUFU.TANH R56, R56 ;  /* 0x0000003800387308 */ /* 0x000ee20000002400 */
[----:B------:R-:W-:-:S02]  /*142d0*/  IADD3 R66, -R230, R220, R69 ;  /* 0x000000dce6427210 */ /* 0x000fc40007ffe145 */
[----:B------:R-:W-:Y:S02]  /*142e0*/  LEA R52, R100, 0xffffffc0, 0x6 ;  /* 0xffffffc064347811 */ /* 0x000fe400078e30ff */
[----:B-1----:R-:W-:-:S03]  /*142f0*/  IADD3 R2, -R230, 0x1, R69 ;  /* 0x00000001e6027810 */ /* 0x002fc60007ffe145 */
[----:B------:R-:W1:Y:S01]  /*14300*/  MUFU.TANH R57, R57 ;  /* 0x0000003900397308 */ /* 0x000e620000002400 */
[----:B------:R-:W-:Y:S01]  /*14310*/  IADD3 R71, -R219, R2, R220 ;  /* 0x00000002db477210 */ /* 0x000fe20007ffe1dc */
[----:B------:R-:W-:Y:S01]  /*14320*/  IMAD.U32 R2, RZ, RZ, UR8 ;  /* 0x00000008ff027e24 */ /* 0x000fe2000f8e00ff */
[----:B0-----:R-:W-:Y:S02]  /*14330*/  ISETP.GE.AND P3, PT, R25, 0x1, PT ;  /* 0x000000011900780c */ /* 0x001fe40003f66270 */
[C---:B------:R-:W-:Y:S01]  /*14340*/  IADD3 R54, R71.reuse, UR8, RZ ;  /* 0x0000000847367c10 */ /* 0x040fe2000fffe0ff */
[----:B------:R-:W-:Y:S01]  /*14350*/  IMAD.IADD R71, R71, 0x1, R24 ;  /* 0x0000000147477824 */ /* 0x000fe200078e0218 */
[----:B------:R0:W-:Y:S01]  /*14360*/  STL [R1+0x8], R2 ;  /* 0x0000080201007387 */ /* 0x0001e20000100800 */
[----:B------:R-:W4:Y:S02]  /*14370*/  MUFU.TANH R4, R4 ;  /* 0x0000000400047308 */ /* 0x000f240000002400 */
[----:B--2---:R-:W-:-:S06]  /*14380*/  IMAD.IADD R70, R54, 0x1, R39 ;  /* 0x0000000136467824 */ /* 0x004fcc00078e0227 */
[----:B------:R-:W2:Y:S01]  /*14390*/  MUFU.TANH R5, R5 ;  /* 0x0000000500057308 */ /* 0x000ea20000002400 */
[----:B------:R-:W-:-:S07]  /*143a0*/  VIADDMNMX R68, R39, R71, R66, PT ;  /* 0x0000004727447246 */ /* 0x000fce0003800142 */
        /* <DEDUP_REMOVED lines=27> */
[----:B------:R-:W0:Y:S01]  /*14560*/  MUFU.TANH R38, R38 ;  /* 0x0000002600267308 */ /* 0x000e220000002400 */
[----:B-1234-:R-:W-:Y:S05]  /*14570*/  @!P3 BRA `(.L_x_1726) ;  /* 0x000000000050b947 */ /* 0x01efea0003800000 */
[----:B------:R-:W-:Y:S01]  /*14580*/  IADD3 R39, -R219, R220, R39 ;  /* 0x000000dcdb277210 */ /* 0x000fe20007ffe127 */
[----:B------:R-:W-:Y:S03]  /*14590*/  BSSY B0, `(.L_x_1727) ;  /* 0x000000e000007945 */ /* 0x000fe60003800000 */
[----:B------:R-:W-:-:S13]  /*145a0*/  ISETP.GT.AND P4, PT, R39, -0x1, PT ;  /* 0xffffffff2700780c */ /* 0x000fda0003f84270 */
[----:B------:R-:W-:Y:S05]  /*145b0*/  @P4 BRA `(.L_x_1728) ;  /* 0x00000000001c4947 */ /* 0x000fea0003800000 */
[----:B------:R-:W-:Y:S02]  /*145c0*/  ISETP.NE.AND P4, PT, R25, 0x1, PT ;  /* 0x000000011900780c */ /* 0x000fe40003f85270 */
[----:B------:R-:W-:-:S11]  /*145d0*/  LOP3.LUT R39, RZ, R39, RZ, 0x33, !PT ;  /* 0x00000027ff277212 */ /* 0x000fd600078e33ff */
[----:B0-----:R-:W0:Y:S02]  /*145e0*/  @P4 LDC.64 R2, c[0x0][0x9e8] ;  /* 0x00027a00ff024b82 */ /* 0x001e240000000a00 */
[----:B0-----:R-:W-:-:S05]  /*145f0*/  @P4 IMAD.HI.U32 R2, R39, R2, RZ ;  /* 0x0000000227024227 */ /* 0x001fca00078e00ff */
[----:B------:R-:W-:-:S04]  /*14600*/  @P4 SHF.R.U32.HI R39, RZ, R3, R2 ;  /* 0x00000003ff274219 */ /* 0x000fc80000011602 */
[----:B------:R-:W-:Y:S01]  /*14610*/  LOP3.LUT R39, RZ, R39, RZ, 0x33, !PT ;  /* 0x00000027ff277212 */ /* 0x000fe200078e33ff */
[----:B------:R-:W-:Y:S06]  /*14620*/  BRA `(.L_x_1729) ;  /* 0x0000000000107947 */ /* 0x000fec0003800000 */
.L_x_1728:
[----:B------:R-:W-:-:S13]  /*14630*/  ISETP.NE.AND P4, PT, R25, 0x1, PT ;  /* 0x000000011900780c */ /* 0x000fda0003f85270 */
[----:B0-----:R-:W0:Y:S02]  /*14640*/  @P4 LDC.64 R2, c[0x0][0x9e8] ;  /* 0x00027a00ff024b82 */ /* 0x001e240000000a00 */
[----:B0-----:R-:W-:-:S05]  /*14650*/  @P4 IMAD.HI.U32 R2, R39, R2, RZ ;  /* 0x0000000227024227 */ /* 0x001fca00078e00ff */
[----:B------:R-:W-:-:S07]  /*14660*/  @P4 SHF.R.U32.HI R39, RZ, R3, R2 ;  /* 0x00000003ff274219 */ /* 0x000fce0000011602 */
.L_x_1729:
[----:B------:R-:W-:Y:S05]  /*14670*/  BSYNC B0 ;  /* 0x0000000000007941 */ /* 0x000fea0003800000 */
.L_x_1727:
[----:B------:R-:W-:-:S04]  /*14680*/  IMAD R39, R39, R25, -R52 ;  /* 0x0000001927277224 */ /* 0x000fc800078e0a34 */
[----:B------:R-:W-:-:S05]  /*14690*/  IMAD.IADD R39, R39, 0x1, -R230 ;  /* 0x0000000127277824 */ /* 0x000fca00078e0ae6 */
[----:B------:R-:W-:Y:S02]  /*146a0*/  VIMNMX R70, R70, R39, !PT ;  /* 0x0000002746467248 */ /* 0x000fe40007fe0100 */
[----:B------:R-:W-:-:S07]  /*146b0*/  VIADDMNMX R68, R39, R25, R68, PT ;  /* 0x0000001927447246 */ /* 0x000fce0003800144 */
.L_x_1726:
[C---:B------:R-:W-:Y:S02]  /*146c0*/  ISETP.GE.AND P4, PT, R69.reuse, 0x2, PT ;  /* 0x000000024500780c */ /* 0x040fe40003f86270 */
[----:B------:R-:W-:Y:S02]  /*146d0*/  ISETP.GE.AND P6, PT, R69, 0x9, PT ;  /* 0x000000094500780c */ /* 0x000fe40003fc6270 */
[----:B------:R-:W-:Y:S02]  /*146e0*/  ISETP.GT.AND P5, PT, R70, 0x1, !P4 ;  /* 0x000000014600780c */ /* 0x000fe400067a4270 */
[----:B------:R-:W-:Y:S02]  /*146f0*/  P2R R75, PR, RZ, 0x40 ;  /* 0x00000040ff4b7803 */ /* 0x000fe40000000000 */
[----:B------:R-:W-:-:S04]  /*14700*/  ISETP.LT.OR P5, PT, R68, 0x2, P5 ;  /* 0x000000024400780c */ /* 0x000fc80002fa1670 */
[----:B------:R-:W-:Y:S02]  /*14710*/  FSEL R39, R57, -INF , !P5 ;  /* 0xff80000039277808 */ /* 0x000fe40006800000 */
[----:B------:R-:W-:Y:S02]  /*14720*/  ISETP.GT.AND P5, PT, R70, 0x8, !P6 ;  /* 0x000000084600780c */ /* 0x000fe400077a4270 */
[----:B------:R-:W-:Y:S02]  /*14730*/  ISETP.GE.AND P6, PT, R69, 0xa, PT ;  /* 0x0000000a4500780c */ /* 0x000fe40003fc6270 */
[----:B------:R-:W-:-:S04]  /*14740*/  ISETP.LT.OR P5, PT, R68, 0x9, P5 ;  /* 0x000000094400780c */ /* 0x000fc80002fa1670 */
[----:B0-----:R-:W-:Y:S02]  /*14750*/  FSEL R41, R58, -INF , !P5 ;  /* 0xff8000003a297808 */ /* 0x001fe40006800000 */
        /* <DEDUP_REMOVED lines=23> */
[----:B------:R-:W-:Y:S02]  /*148d0*/  ISETP.GE.AND P6, PT, R69, 0x21, PT ;  /* 0x000000214500780c */ /* 0x000fe40003fc6270 */
        /* <DEDUP_REMOVED lines=39> */
[----:B------:R-:W-:Y:S02]  /*14b50*/  ISETP.GE.AND P6, PT, R69, 0x3a, PT ;  /* 0x0000003a4500780c */ /* 0x000fe40003fc6270 */
[----:B------:R-:W0:Y:S02]  /*14b60*/  SHFL.IDX PT, R69, R48, 0x1, 0x1c1f ;  /* 0x003c1f0030457f89 */ /* 0x000e2400000e0000 */
[----:B------:R-:W-:Y:S02]  /*14b70*/  P2R R46, PR, RZ, 0x40 ;  /* 0x00000040ff2e7803 */ /* 0x000fe40000000000 */
[----:B------:R-:W-:-:S04]  /*14b80*/  ISETP.GT.AND P6, PT, R70, 0x39, !P6 ;  /* 0x000000394600780c */ /* 0x000fc800077c4270 */
[----:B------:R-:W-:-:S04]  /*14b90*/  ISETP.LT.OR P6, PT, R68, 0x3a, P6 ;  /* 0x0000003a4400780c */ /* 0x000fc800037c1670 */
[----:B------:R-:W-:Y:S02]  /*14ba0*/  FSEL R67, R67, -INF , !P6 ;  /* 0xff80000043437808 */ /* 0x000fe40007000000 */
[----:B0-----:R-:W-:Y:S01]  /*14bb0*/  VIADDMNMX R66, R69, R71, R66, PT ;  /* 0x0000004745427246 */ /* 0x001fe20003800142 */
[----:B------:R-:W-:Y:S01]  /*14bc0*/  IMAD.IADD R54, R54, 0x1, R69 ;  /* 0x0000000136367824 */ /* 0x000fe200078e0245 */
[----:B------:R-:W-:Y:S06]  /*14bd0*/  @!P3 BRA `(.L_x_1730) ;  /* 0x000000000050b947 */ /* 0x000fec0003800000 */
[----:B------:R-:W-:Y:S01]  /*14be0*/  IADD3 R69, -R219, R220, R69 ;  /* 0x000000dcdb457210 */ /* 0x000fe20007ffe145 */
[----:B------:R-:W-:Y:S03]  /*14bf0*/  BSSY B0, `(.L_x_1731) ;  /* 0x000000e000007945 */ /* 0x000fe60003800000 */
        /* <DEDUP_REMOVED lines=9> */
.L_x_1732:
[----:B------:R-:W-:-:S13]  /*14c90*/  ISETP.NE.AND P6, PT, R25, 0x1, PT ;  /* 0x000000011900780c */ /* 0x000fda0003fc5270 */
[----:B------:R-:W0:Y:S02]  /*14ca0*/  @P6 LDC.64 R2, c[0x0][0x9e8] ;  /* 0x00027a00ff026b82 */ /* 0x000e240000000a00 */
[----:B0-----:R-:W-:-:S05]  /*14cb0*/  @P6 IMAD.HI.U32 R2, R69, R2, RZ ;  /* 0x0000000245026227 */ /* 0x001fca00078e00ff */
[----:B------:R-:W-:-:S07]  /*14cc0*/  @P6 SHF.R.U32.HI R69, RZ, R3, R2 ;  /* 0x00000003ff456219 */ /* 0x000fce0000011602 */
.L_x_1733:
[----:B------:R-:W-:Y:S05]  /*14cd0*/  BSYNC B0 ;  /* 0x0000000000007941 */ /* 0x000fea0003800000 */
.L_x_1731:
[----:B------:R-:W-:-:S04]  /*14ce0*/  IMAD R69, R69, R25, -R52 ;  /* 0x0000001945457224 */ /* 0x000fc800078e0a34 */
[----:B------:R-:W-:-:S05]  /*14cf0*/  IMAD.IADD R69, R69, 0x1, -R230 ;  /* 0x0000000145457824 */ /* 0x000fca00078e0ae6 */
[----:B------:R-:W-:Y:S02]  /*14d00*/  VIMNMX R54, R54, R69, !PT ;  /* 0x0000004536367248 */ /* 0x000fe40007fe0100 */
[----:B------:R-:W-:-:S07]  /*14d10*/  VIADDMNMX R66, R69, R25, R66, PT ;  /* 0x0000001945427246 */ /* 0x000fce0003800142 */
.L_x_1730:
[----:B------:R-:W-:Y:S01]  /*14d20*/  ISETP.GT.AND P4, PT, R54, 0x1, !P4 ;  /* 0x000000013600780c */ /* 0x000fe20006784270 */
[----:B------:R-:W-:Y:S01]  /*14d30*/  ULDC UR4, c[0x0][0x988] ;  /* 0x0002620000047ab9 */ /* 0x000fe20000000800 */
[----:B------:R-:W-:Y:S02]  /*14d40*/  ISETP.NE.AND P6, PT, R75, RZ, PT ;  /* 0x000000ff4b00720c */ /* 0x000fe40003fc5270 */
[----:B------:R-:W-:Y:S02]  /*14d50*/  ISETP.LT.OR P4, PT, R66, 0x2, P4 ;  /* 0x000000024200780c */ /* 0x000fe40002781670 */
[----:B------:R-:W-:Y:S02]  /*14d60*/  FMNMX.FTZ R2, R56, R39, !PT ;  /* 0x0000002738027209 */ /* 0x000fe40007810000 */
[----:B------:R-:W-:Y:S02]  /*14d70*/  FSEL R5, R5, -INF , !P4 ;  /* 0xff80000005057808 */ /* 0x000fe40006000000 */
[----:B------:R-:W-:-:S02]  /*14d80*/  ISETP.GT.AND P4, PT, R54, 0x8, !P6 ;  /* 0x000000083600780c */ /* 0x000fc40007784270 */
[----:B------:R-:W-:Y:S02]  /*14d90*/  FMNMX.FTZ R2, R41, R2, !PT ;  /* 0x0000000229027209 */ /* 0x000fe40007810000 */
[----:B------:R-:W-:Y:S02]  /*14da0*/  ISETP.LT.OR P4, PT, R66, 0x9, P4 ;  /* 0x000000094200780c */ /* 0x000fe40002781670 */
[----:B------:R-:W-:Y:S02]  /*14db0*/  FMNMX.FTZ R2, R43, R2, !PT ;  /* 0x000000022b027209 */ /* 0x000fe40007810000 */
[----:B------:R-:W-:Y:S02]  /*14dc0*/  FSEL R69, R26, -INF , !P4 ;  /* 0xff8000001a457808 */ /* 0x000fe40006000000 */
[----:B------:R-:W-:Y:S02]  /*14dd0*/  ISETP.NE.AND P4, PT, R58, RZ, PT ;  /* 0x000000ff3a00720c */ /* 0x000fe40003f85270 */
[----:B------:R-:W-:-:S02]  /*14de0*/  FMNMX.FTZ R2, R45, R2, !PT ;  /* 0x000000022d027209 */ /* 0x000fc40007810000 */
[----:B------:R-:W-:Y:S02]  /*14df0*/  ISETP.GT.AND P4, PT, R54, 0x9, !P4 ;  /* 0x000000093600780c */ /* 0x000fe40006784270 */
[----:B------:R-:W-:Y:S02]  /*14e00*/  FMNMX.FTZ R2, R47, R2, !PT ;  /* 0x000000022f027209 */ /* 0x000fe40007810000 */
[----:B------:R-:W-:Y:S02]  /*14e10*/  ISETP.LT.OR P4, PT, R66, 0xa, P4 ;  /* 0x0000000a4200780c */ /* 0x000fe40002781670 */
        /* <DEDUP_REMOVED lines=21> */
[----:B------:R-:W-:Y:S02]  /*14f70*/  ISETP.NE.AND P6, PT, R50, RZ, PT ;  /* 0x000000ff3200720c */ /* 0x000fe40003fc5270 */
[----:B------:R-:W-:Y:S02]  /*14f80*/  FSEL R73, R30, -INF , !P4 ;  /* 0xff8000001e497808 */ /* 0x000fe40006000000 */
[----:B------:R-:W-:Y:S02]  /*14f90*/  ISETP.NE.AND P4, PT, R62, RZ, PT ;  /* 0x000000ff3e00720c */ /* 0x000fe40003f85270 */
[----:B------:R-:W-:Y:S01]  /*14fa0*/  FMNMX.FTZ R30, R67, R2, !PT ;  /* 0x00000002431e7209 */ /* 0x000fe20007810000 */
[----:B------:R-:W-:Y:S01]  /*14fb0*/  IMAD.U32 R2, RZ, RZ, UR4 ;  /* 0x00000004ff027e24 */ /* 0x000fe2000f8e00ff */
[C---:B------:R-:W-:Y:S02]  /*14fc0*/  ISETP.GT.AND P4, PT, R54.reuse, 0x19, !P4 ;  /* 0x000000193600780c */ /* 0x040fe40006784270 */
[----:B------:R-:W-:Y:S01]  /*14fd0*/  ISETP.GT.AND P5, PT, R54, 0x38, !P5 ;  /* 0x000000383600780c */ /* 0x000fe20006fa4270 */
[----:B------:R-:W0:Y:S01]  /*14fe0*/  SHFL.BFLY PT, R3, R30, 0x2, 0x1f ;  /* 0x0c401f001e037f89 */ /* 0x000e2200000e0000 */
[----:B------:R-:W-:-:S02]  /*14ff0*/  ISETP.LT.OR P4, PT, R66, 0x1a, P4 ;  /* 0x0000001a4200780c */ /* 0x000fc40002781670 */
[----:B------:R-:W-:Y:S02]  /*15000*/  ISETP.LT.OR P5, PT, R66, 0x39, P5 ;  /* 0x000000394200780c */ /* 0x000fe40002fa1670 */
[----:B------:R-:W-:Y:S02]  /*15010*/  FSEL R31, R31, -INF , !P4 ;  /* 0xff8000001f1f7808 */ /* 0x000fe40006000000 */
[----:B------:R-:W-:-:S04]  /*15020*/  ISETP.NE.AND P4, PT, R74, RZ, PT ;  /* 0x000000ff4a00720c */ /* 0x000fc80003f85270 */
[----:B------:R-:W-:-:S04]  /*15030*/  ISETP.GT.AND P4, PT, R54, 0x20, !P4 ;  /* 0x000000203600780c */ /* 0x000fc80006784270 */
[----:B------:R-:W-:-:S04]  /*15040*/  ISETP.LT.OR P4, PT, R66, 0x21, P4 ;  /* 0x000000214200780c */ /* 0x000fc80002781670 */
[----:B------:R-:W-:Y:S02]  /*15050*/  FSEL R75, R32, -INF , !P4 ;  /* 0xff800000204b7808 */ /* 0x000fe40006000000 */
[----:B------:R-:W-:Y:S02]  /*15060*/  ISETP.NE.AND P4, PT, R76, RZ, PT ;  /* 0x000000ff4c00720c */ /* 0x000fe40003f85270 */
[----:B0-----:R-:W-:Y:S02]  /*15070*/  FMNMX.FTZ R32, R30, R3, !PT ;  /* 0x000000031e207209 */ /* 0x001fe40007810000 */
[----:B------:R-:W-:-:S03]  /*15080*/  ISETP.GT.AND P4, PT, R54, 0x21, !P4 ;  /* 0x000000213600780c */ /* 0x000fc60006784270 */
[----:B------:R-:W0:Y:S01]  /*15090*/  SHFL.BFLY PT, R3, R32, 0x1, 0x1f ;  /* 0x0c201f0020037f89 */ /* 0x000e2200000e0000 */
[----:B------:R-:W-:-:S04]  /*150a0*/  ISETP.LT.OR P4, PT, R66, 0x22, P4 ;  /* 0x000000224200780c */ /* 0x000fc80002781670 */
[----:B------:R-:W-:Y:S02]  /*150b0*/  FSEL R33, R33, -INF , !P4 ;  /* 0xff80000021217808 */ /* 0x000fe40006000000 */
[----:B------:R-:W-:-:S04]  /*150c0*/  ISETP.NE.AND P4, PT, R64, RZ, PT ;  /* 0x000000ff4000720c */ /* 0x000fc80003f85270 */
[----:B------:R-:W-:-:S04]  /*150d0*/  ISETP.GT.AND P4, PT, R54, 0x28, !P4 ;  /* 0x000000283600780c */ /* 0x000fc80006784270 */
[----:B------:R-:W-:-:S04]  /*150e0*/  ISETP.LT.OR P4, PT, R66, 0x29, P4 ;  /* 0x000000294200780c */ /* 0x000fc80002781670 */
[----:B------:R-:W-:Y:S02]  /*150f0*/  FSEL R77, R34, -INF , !P4 ;  /* 0xff800000224d7808 */ /* 0x000fe40006000000 */
[----:B------:R-:W-:Y:S02]  /*15100*/  ISETP.NE.AND P4, PT, R42, RZ, PT ;  /* 0x000000ff2a00720c */ /* 0x000fe40003f85270 */
[----:B------:R-:W1:Y:S01]  /*15110*/  @P2 LDC R42, c[0x0][0x450] ;  /* 0x00011400ff2a2b82 */ /* 0x000e620000000800 */
[----:B0-----:R-:W-:Y:S02]  /*15120*/  FMNMX.FTZ R3, R32, R3, !PT ;  /* 0x0000000320037209 */ /* 0x001fe40007810000 */
[----:B------:R-:W-:-:S03]  /*15130*/  ISETP.GT.AND P4, PT, R54, 0x29, !P4 ;  /* 0x000000293600780c */ /* 0x000fc60006784270 */
[----:B------:R-:W-:Y:S01]  /*15140*/  FMUL.FTZ R28, R3, R2 ;  /* 0x00000002031c7220 */ /* 0x000fe20000410000 */
[----:B------:R-:W-:-:S04]  /*15150*/  ISETP.LT.OR P4, PT, R66, 0x2a, P4 ;  /* 0x0000002a4200780c */ /* 0x000fc80002781670 */
[----:B------:R-:W-:Y:S02]  /*15160*/  FSEL R35, R35, -INF , !P4 ;  /* 0xff80000023237808 */ /* 0x000fe40006000000 */
[----:B------:R-:W-:-:S04]  /*15170*/  ISETP.NE.AND P4, PT, R44, RZ, PT ;  /* 0x000000ff2c00720c */ /* 0x000fc80003f85270 */
[----:B------:R-:W-:-:S04]  /*15180*/  ISETP.GT.AND P4, PT, R54, 0x30, !P4 ;  /* 0x000000303600780c */ /* 0x000fc80006784270 */
[----:B------:R-:W-:-:S04]  /*15190*/  ISETP.LT.OR P4, PT, R66, 0x31, P4 ;  /* 0x000000314200780c */ /* 0x000fc80002781670 */
[----:B------:R-:W-:Y:S02]  /*151a0*/  FSEL R37, R37, -INF , !P4 ;  /* 0xff80000025257808 */ /* 0x000fe40006000000 */
[----:B------:R-:W-:Y:S02]  /*151b0*/  ISETP.GT.AND P4, PT, R54, RZ, !P6 ;  /* 0x000000ff3600720c */ /* 0x000fe40007784270 */
[----:B------:R-:W-:Y:S02]  /*151c0*/  ISETP.NE.AND P6, PT, R46, RZ, PT ;  /* 0x000000ff2e00720c */ /* 0x000fe40003fc5270 */
[----:B------:R-:W-:Y:S02]  /*151d0*/  ISETP.LT.OR P4, PT, R66, 0x1, P4 ;  /* 0x000000014200780c */ /* 0x000fe40002781670 */
[----:B------:R-:W-:Y:S02]  /*151e0*/  ISETP.GT.AND P6, PT, R54, 0x39, !P6 ;  /* 0x000000393600780c */ /* 0x000fe400077c4270 */
[----:B------:R-:W-:-:S02]  /*151f0*/  FSEL R26, R4, -INF , !P4 ;  /* 0xff800000041a7808 */ /* 0x000fc40006000000 */
[----:B------:R-:W-:Y:S02]  /*15200*/  FSETP.NEU.FTZ.AND P4, PT, R3, -INF , PT ;  /* 0xff8000000300780b */ /* 0x000fe40003f9d000 */
[----:B------:R-:W-:Y:S02]  /*15210*/  FMNMX.FTZ R4, R26, R5, !PT ;  /* 0x000000051a047209 */ /* 0x000fe40007810000 */
[----:B------:R-:W-:Y:S02]  /*15220*/  FSEL R28, R28, RZ, P4 ;  /* 0x000000ff1c1c7208 */ /* 0x000fe40002000000 */
[----:B------:R-:W-:Y:S02]  /*15230*/  FMNMX.FTZ R4, R69, R4, !PT ;  /* 0x0000000445047209 */ /* 0x000fe40007810000 */
[----:B------:R-:W-:Y:S01]  /*15240*/  ISETP.NE.AND P4, PT, R40, RZ, PT ;  /* 0x000000ff2800720c */ /* 0x000fe20003f85270 */
[--C-:B------:R-:W-:Y:S01]  /*15250*/  FFMA.FTZ R81, R39, R2, -R28.reuse ;  /* 0x0000000227517223 */ /* 0x100fe2000001081c */
[----:B------:R-:W-:Y:S01]  /*15260*/  FMNMX.FTZ R4, R27, R4, !PT ;  /* 0x000000041b047209 */ /* 0x000fe20007810000 */
[-CC-:B------:R-:W-:Y:S01]  /*15270*/  FFMA.FTZ R196, R56, R2.reuse, -R28.reuse ;  /* 0x0000000238c47223 */ /* 0x180fe2000001081c */
[----:B------:R-:W-:Y:S01]  /*15280*/  ISETP.GT.AND P4, PT, R54, 0x31, !P4 ;  /* 0x000000313600780c */ /* 0x000fe20006784270 */
[--C-:B------:R-:W-:Y:S01]  /*15290*/  FFMA.FTZ R198, R41, R2, -R28.reuse ;  /* 0x0000000229c67223 */ /* 0x100fe2000001081c */
[----:B------:R-:W-:Y:S01]  /*152a0*/  FMNMX.FTZ R4, R71, R4, !PT ;  /* 0x0000000447047209 */ /* 0x000fe20007810000 */
[----:B------:R-:W-:Y:S01]  /*152b0*/  MUFU.EX2 R81, R81 ;  /* 0x0000005100517308 */ /* 0x000fe20000000800 */
[----:B------:R-:W-:Y:S01]  /*152c0*/  ISETP.LT.OR P4, PT, R66, 0x32, P4 ;  /* 0x000000324200780c */ /* 0x000fe20002781670 */
[--C-:B------:R-:W-:Y:S01]  /*152d0*/  FFMA.FTZ R41, R43, R2, -R28.reuse ;  /* 0x000000022b297223 */ /* 0x100fe2000001081c */
[----:B------:R-:W-:Y:S01]  /*152e0*/  FMNMX.FTZ R4, R29, R4, !PT ;  /* 0x000000041d047209 */ /* 0x000fe20007810000 */
[-CC-:B------:R-:W-:Y:S01]  /*152f0*/  FFMA.FTZ R192, R45, R2.reuse, -R28.reuse ;  /* 0x000000022dc07223 */ /* 0x180fe2000001081c */
[----:B------:R-:W-:Y:S01]  /*15300*/  FSEL R79, R36, -INF , !P4 ;  /* 0xff800000244f7808 */ /* 0x000fe20006000000 */
[--C-:B------:R-:W-:Y:S01]  /*15310*/  FFMA.FTZ R43, R47, R2, -R28.reuse ;  /* 0x000000022f2b7223 */ /* 0x100fe2000001081c */
[----:B------:R-:W-:Y:S01]  /*15320*/  FMNMX.FTZ R4, R73, R4, !PT ;  /* 0x0000000449047209 */ /* 0x000fe20007810000 */
[----:B------:R-:W0:Y:S01]  /*15330*/  MUFU.EX2 R196, R196 ;  /* 0x000000c400c47308 */ /* 0x000e220000000800 */
[----:B------:R-:W-:Y:S01]  /*15340*/  ISETP.LT.OR P6, PT, R66, 0x3a, P6 ;  /* 0x0000003a4200780c */ /* 0x000fe200037c1670 */
[--C-:B------:R-:W-:Y:S01]  /*15350*/  FFMA.FTZ R194, R49, R2, -R28.reuse ;  /* 0x0000000231c27223 */ /* 0x100fe2000001081c */
[----:B------:R-:W-:Y:S01]  /*15360*/  FMNMX.FTZ R4, R31, R4, !PT ;  /* 0x000000041f047209 */ /* 0x000fe20007810000 */
[-CC-:B------:R-:W-:Y:S01]  /*15370*/  FFMA.FTZ R45, R51, R2.reuse, -R28.reuse ;  /* 0x00000002332d7223 */ /* 0x180fe2000001081c */
[----:B------:R-:W-:Y:S01]  /*15380*/  FSEL R39, R0, -INF , !P5 ;  /* 0xff80000000277808 */ /* 0x000fe20006800000 */
[--C-:B------:R-:W-:Y:S01]  /*15390*/  FFMA.FTZ R188, R53, R2, -R28.reuse ;  /* 0x0000000235bc7223 */ /* 0x100fe2000001081c */
[----:B------:R-:W-:Y:S01]  /*153a0*/  FMNMX.FTZ R4, R75, R4, !PT ;  /* 0x000000044b047209 */ /* 0x000fe20007810000 */
[----:B------:R-:W2:Y:S01]  /*153b0*/  MUFU.EX2 R198, R198 ;  /* 0x000000c600c67308 */ /* 0x000ea20000000800 */
[----:B------:R-:W-:Y:S01]  /*153c0*/  FSEL R83, R38, -INF , !P6 ;  /* 0xff80000026537808 */ /* 0x000fe20007000000 */
[--C-:B------:R-:W-:Y:S01]  /*153d0*/  FFMA.FTZ R47, R55, R2, -R28.reuse ;  /* 0x00000002372f7223 */ /* 0x100fe2000001081c */
[----:B------:R-:W-:Y:S01]  /*153e0*/  FMNMX.FTZ R4, R33, R4, !PT ;  /* 0x0000000421047209 */ /* 0x000fe20007810000 */
[-CC-:B------:R-:W-:Y:S01]  /*153f0*/  FFMA.FTZ R190, R57, R2.reuse, -R28.reuse ;  /* 0x0000000239be7223 */ /* 0x180fe2000001081c */
[-CC-:B------:R-:W-:Y:S01]  /*15400*/  FFMA.FTZ R49, R59, R2.reuse, -R28.reuse ;  /* 0x000000023b317223 */ /* 0x180fe2000001081c */
[--C-:B------:R-:W-:Y:S01]  /*15410*/  FFMA.FTZ R184, R61, R2, -R28.reuse ;  /* 0x000000023db87223 */ /* 0x100fe2000001081c */
[----:B------:R-:W-:Y:S01]  /*15420*/  FMNMX.FTZ R4, R77, R4, !PT ;  /* 0x000000044d047209 */ /* 0x000fe20007810000 */
[----:B------:R-:W3:Y:S01]  /*15430*/  MUFU.EX2 R41, R41 ;  /* 0x0000002900297308 */ /* 0x000ee20000000800 */
[-CC-:B------:R-:W-:Y:S01]  /*15440*/  FFMA.FTZ R51, R65, R2.reuse, -R28.reuse ;  /* 0x0000000241337223 */ /* 0x180fe2000001081c */
[--C-:B------:R-:W-:Y:S01]  /*15450*/  FFMA.FTZ R186, R63, R2, -R28.reuse ;  /* 0x000000023fba7223 */ /* 0x100fe2000001081c */
[----:B------:R-:W-:Y:S01]  /*15460*/  FMNMX.FTZ R4, R35, R4, !PT ;  /* 0x0000000423047209 */ /* 0x000fe20007810000 */
[----:B------:R-:W-:-:S03]  /*15470*/  FFMA.FTZ R53, R67, R2, -R28 ;  /* 0x0000000243357223 */ /* 0x000fc6000001081c */
[----:B------:R-:W-:Y:S01]  /*15480*/  FMNMX.FTZ R4, R37, R4, !PT ;  /* 0x0000000425047209 */ /* 0x000fe20007810000 */
[----:B------:R-:W4:Y:S03]  /*15490*/  MUFU.EX2 R192, R192 ;  /* 0x000000c000c07308 */ /* 0x000f260000000800 */
[----:B------:R-:W-:-:S04]  /*154a0*/  FMNMX.FTZ R4, R79, R4, !PT ;  /* 0x000000044f047209 */ /* 0x000fc80007810000 */
[----:B------:R-:W-:Y:S01]  /*154b0*/  FMNMX.FTZ R4, R39, R4, !PT ;  /* 0x0000000427047209 */ /* 0x000fe20007810000 */
[----:B------:R-:W5:Y:S03]  /*154c0*/  MUFU.EX2 R43, R43 ;  /* 0x0000002b002b7308 */ /* 0x000f660000000800 */
[----:B------:R-:W-:-:S05]  /*154d0*/  FMNMX.FTZ R4, R83, R4, !PT ;  /* 0x0000000453047209 */ /* 0x000fca0007810000 */
[----:B------:R-:W1:Y:S01]  /*154e0*/  SHFL.BFLY PT, R85, R4, 0x2, 0x1f ;  /* 0x0c401f0004557f89 */ /* 0x000e6200000e0000 */
[----:B------:R-:W5:Y:S08]  /*154f0*/  MUFU.EX2 R194, R194 ;  /* 0x000000c200c27308 */ /* 0x000f700000000800 */
[----:B------:R-:W5:Y:S08]  /*15500*/  MUFU.EX2 R45, R45 ;  /* 0x0000002d002d7308 */ /* 0x000f700000000800 */
[----:B------:R-:W-:Y:S01]  /*15510*/  MUFU.EX2 R188, R188 ;  /* 0x000000bc00bc7308 */ /* 0x000fe20000000800 */
[----:B-1----:R-:W-:-:S07]  /*15520*/  FMNMX.FTZ R85, R4, R85, !PT ;  /* 0x0000005504557209 */ /* 0x002fce0007810000 */
[----:B------:R-:W-:Y:S01]  /*15530*/  MUFU.EX2 R47, R47 ;  /* 0x0000002f002f7308 */ /* 0x000fe20000000800 */
[----:B------:R-:W1:Y:S07]  /*15540*/  SHFL.BFLY PT, R4, R85, 0x1, 0x1f ;  /* 0x0c201f0055047f89 */ /* 0x000e6e00000e0000 */
[----:B------:R-:W-:Y:S08]  /*15550*/  MUFU.EX2 R190, R190 ;  /* 0x000000be00be7308 */ /* 0x000ff00000000800 */
[----:B------:R-:W-:Y:S08]  /*15560*/  MUFU.EX2 R49, R49 ;  /* 0x0000003100317308 */ /* 0x000ff00000000800 */
[----:B------:R-:W-:Y:S01]  /*15570*/  MUFU.EX2 R184, R184 ;  /* 0x000000b800b87308 */ /* 0x000fe20000000800 */
[----:B-1----:R-:W-:-:S04]  /*15580*/  FMNMX.FTZ R4, R85, R4, !PT ;  /* 0x0000000455047209 */ /* 0x002fc80007810000 */
[C---:B------:R-:W-:Y:S01]  /*15590*/  FSETP.NEU.FTZ.AND P4, PT, R4.reuse, -INF , PT ;  /* 0xff8000000400780b */ /* 0x040fe20003f9d000 */
[----:B------:R-:W-:Y:S02]  /*155a0*/  FMUL.FTZ R30, R4, R2 ;  /* 0x00000002041e7220 */ /* 0x000fe40000410000 */
[----:B------:R-:W-:Y:S03]  /*155b0*/  MUFU.EX2 R51, R51 ;  /* 0x0000003300337308 */ /* 0x000fe60000000800 */
[----:B------:R-:W-:-:S05]  /*155c0*/  FSEL R30, R30, RZ, P4 ;  /* 0x000000ff1e1e7208 */ /* 0x000fca0002000000 */
[----:B------:R-:W-:Y:S01]  /*155d0*/  MUFU.EX2 R186, R186 ;  /* 0x000000ba00ba7308 */ /* 0x000fe20000000800 */
[-CC-:B------:R-:W-:Y:S01]  /*155e0*/  FFMA.FTZ R197, R26, R2.reuse, -R30.reuse ;  /* 0x000000021ac57223 */ /* 0x180fe2000001081e */
[-CC-:B------:R-:W-:Y:S01]  /*155f0*/  FFMA.FTZ R0, R5, R2.reuse, -R30.reuse ;  /* 0x0000000205007223 */ /* 0x180fe2000001081e */
[-CC-:B------:R-:W-:Y:S01]  /*15600*/  FFMA.FTZ R199, R69, R2.reuse, -R30.reuse ;  /* 0x0000000245c77223 */ /* 0x180fe2000001081e */
[-CC-:B------:R-:W-:Y:S01]  /*15610*/  FFMA.FTZ R26, R27, R2.reuse, -R30.reuse ;  /* 0x000000021b1a7223 */ /* 0x180fe2000001081e */
[-CC-:B------:R-:W-:Y:S01]  /*15620*/  FFMA.FTZ R193, R71, R2.reuse, -R30.reuse ;  /* 0x0000000247c17223 */ /* 0x180fe2000001081e */
[----:B0-----:R-:W-:Y:S01]  /*15630*/  FADD.FTZ R5, R196, R81 ;  /* 0x00000051c4057221 */ /* 0x001fe20000010000 */
[-CC-:B------:R-:W-:Y:S01]  /*15640*/  FFMA.FTZ R28, R29, R2.reuse, -R30.reuse ;  /* 0x000000021d1c7223 */ /* 0x180fe2000001081e */
[----:B------:R-:W-:Y:S01]  /*15650*/  MUFU.EX2 R197, R197 ;  /* 0x000000c500c57308 */ /* 0x000fe20000000800 */
[-CC-:B------:R-:W-:Y:S01]  /*15660*/  FFMA.FTZ R195, R73, R2.reuse, -R30.reuse ;  /* 0x0000000249c37223 */ /* 0x180fe2000001081e */
[----:B--2---:R-:W-:Y:S01]  /*15670*/  FADD.FTZ R36, R198, R5 ;  /* 0x00000005c6247221 */ /* 0x004fe20000010000 */
[-CC-:B------:R-:W-:Y:S01]  /*15680*/  FFMA.FTZ R32, R31, R2.reuse, -R30.reuse ;  /* 0x000000021f207223 */ /* 0x180fe2000001081e */
[-CC-:B------:R-:W-:Y:S01]  /*15690*/  FFMA.FTZ R189, R75, R2.reuse, -R30.reuse ;  /* 0x000000024bbd7223 */ /* 0x180fe2000001081e */
[-C--:B------:R-:W-:Y:S01]  /*156a0*/  FFMA.FTZ R34, R33, R2.reuse, -R30 ;  /* 0x0000000221227223 */ /* 0x080fe2000001081e */
[----:B---3--:R-:W-:Y:S01]  /*156b0*/  FADD.FTZ R5, R41, R36 ;  /* 0x0000002429057221 */ /* 0x008fe20000010000 */
[-CC-:B------:R-:W-:Y:S01]  /*156c0*/  FFMA.FTZ R191, R77, R2.reuse, -R30.reuse ;  /* 0x000000024dbf7223 */ /* 0x180fe2000001081e */
[----:B------:R-:W0:Y:S01]  /*156d0*/  MUFU.EX2 R0, R0 ;  /* 0x0000000000007308 */ /* 0x000e220000000800 */
[-CC-:B------:R-:W-:Y:S01]  /*156e0*/  FFMA.FTZ R36, R35, R2.reuse, -R30.reuse ;  /* 0x0000000223247223 */ /* 0x180fe2000001081e */
[----:B----4-:R-:W-:Y:S01]  /*156f0*/  FADD.FTZ R40, R192, R5 ;  /* 0x00000005c0287221 */ /* 0x010fe20000010000 */
[----:B------:R-:W1:Y:S01]  /*15700*/  @P2 LDC R31, c[0x0][0x44c] ;  /* 0x00011300ff1f2b82 */ /* 0x000e620000000800 */
[-CC-:B------:R-:W-:Y:S01]  /*15710*/  FFMA.FTZ R185, R37, R2.reuse, -R30.reuse ;  /* 0x0000000225b97223 */ /* 0x180fe2000001081e */
[-C--:B------:R-:W-:Y:S01]  /*15720*/  FFMA.FTZ R79, R79, R2.reuse, -R30 ;  /* 0x000000024f4f7223 */ /* 0x080fe2000001081e */
[----:B-----5:R-:W-:Y:S01]  /*15730*/  FADD.FTZ R27, R43, R40 ;  /* 0x000000282b1b7221 */ /* 0x020fe20000010000 */
[-CC-:B------:R-:W-:Y:S01]  /*15740*/  FFMA.FTZ R39, R39, R2.reuse, -R30.reuse ;  /* 0x0000000227277223 */ /* 0x180fe2000001081e */
[----:B------:R-:W2:Y:S01]  /*15750*/  MUFU.EX2 R199, R199 ;  /* 0x000000c700c77308 */ /* 0x000ea20000000800 */
[----:B------:R-:W-:Y:S01]  /*15760*/  FFMA.FTZ R83, R83, R2, -R30 ;  /* 0x0000000253537223 */ /* 0x000fe2000001081e */
[----:B------:R-:W-:Y:S01]  /*15770*/  FADD.FTZ R40, R194, R27 ;  /* 0x0000001bc2287221 */ /* 0x000fe20000010000 */
[----:B------:R-:W-:-:S02]  /*15780*/  MOV R29, R78 ;  /* 0x0000004e001d7202 */ /* 0x000fc40000000f00 */
[----:B------:R-:W-:Y:S01]  /*15790*/  F2FP.F16.F32.PACK_AB R196, R81, R196 ;  /* 0x000000c451c4723e */ /* 0x000fe200000000ff */
[----:B------:R-:W-:Y:S01]  /*157a0*/  FADD.FTZ R27, R45, R40 ;  /* 0x000000282d1b7221 */ /* 0x000fe20000010000 */
[----:B------:R-:W-:Y:S01]  /*157b0*/  F2FP.F16.F32.PACK_AB R198, R41, R198 ;  /* 0x000000c629c6723e */ /* 0x000fe200000000ff */
[----:B------:R-:W3:Y:S01]  /*157c0*/  MUFU.EX2 R26, R26 ;  /* 0x0000001a001a7308 */ /* 0x000ee20000000800 */
[----:B0-----:R-:W-:Y:S01]  /*157d0*/  FADD.FTZ R38, R197, R0 ;  /* 0x00000000c5267221 */ /* 0x001fe20000010000 */
[----:B------:R-:W-:Y:S01]  /*157e0*/  FADD.FTZ R40, R188, R27 ;  /* 0x0000001bbc287221 */ /* 0x000fe20000010000 */
[----:B------:R-:W-:Y:S02]  /*157f0*/  F2FP.F16.F32.PACK_AB R197, R0, R197 ;  /* 0x000000c500c5723e */ /* 0x000fe400000000ff */
[----:B------:R-:W-:Y:S01]  /*15800*/  F2FP.F16.F32.PACK_AB R192, R43, R192 ;  /* 0x000000c02bc0723e */ /* 0x000fe200000000ff */
[----:B------:R-:W-:Y:S01]  /*15810*/  FADD.FTZ R27, R47, R40 ;  /* 0x000000282f1b7221 */ /* 0x000fe20000010000 */
[----:B------:R-:W-:Y:S01]  /*15820*/  F2FP.F16.F32.PACK_AB R194, R45, R194 ;  /* 0x000000c22dc2723e */ /* 0x000fe200000000ff */
[----:B------:R-:W0:Y:S01]  /*15830*/  MUFU.EX2 R193, R193 ;  /* 0x000000c100c17308 */ /* 0x000e220000000800 */
[----:B--2---:R-:W-:Y:S01]  /*15840*/  FADD.FTZ R5, R199, R38 ;  /* 0x00000026c7057221 */ /* 0x004fe20000010000 */
[----:B------:R-:W-:Y:S01]  /*15850*/  FADD.FTZ R40, R190, R27 ;  /* 0x0000001bbe287221 */ /* 0x000fe20000010000 */
[----:B-1----:R-:W-:Y:S01]  /*15860*/  @P2 IMAD.HI.U32 R31, R78, R31, RZ ;  /* 0x0000001f4e1f2227 */ /* 0x002fe200078e00ff */
[----:B------:R-:W-:-:S03]  /*15870*/  F2FP.F16.F32.PACK_AB R188, R47, R188 ;  /* 0x000000bc2fbc723e */ /* 0x000fc600000000ff */
[C---:B------:R-:W-:Y:S01]  /*15880*/  FADD.FTZ R27, R49.reuse, R40 ;  /* 0x00000028311b7221 */ /* 0x040fe20000010000 */
[----:B------:R-:W-:Y:S01]  /*15890*/  F2FP.F16.F32.PACK_AB R190, R49, R190 ;  /* 0x000000be31be723e */ /* 0x000fe200000000ff */
[----:B------:R-:W1:Y:S01]  /*158a0*/  MUFU.EX2 R28, R28 ;  /* 0x0000001c001c7308 */ /* 0x000e620000000800 */
[----:B---3--:R-:W-:Y:S01]  /*158b0*/  FADD.FTZ R38, R26, R5 ;  /* 0x000000051a267221 */ /* 0x008fe20000010000 */
[----:B------:R-:W-:Y:S01]  /*158c0*/  FADD.FTZ R40, R184, R27 ;  /* 0x0000001bb8287221 */ /* 0x000fe20000010000 */
[----:B------:R-:W-:Y:S02]  /*158d0*/  @P2 SHF.R.U32.HI R29, RZ, R42, R31 ;  /* 0x0000002aff1d2219 */ /* 0x000fe4000001161f */
[C---:B------:R-:W-:Y:S01]  /*158e0*/  F2FP.F16.F32.PACK_AB R184, R51.reuse, R184 ;  /* 0x000000b833b8723e */ /* 0x040fe200000000ff */
[----:B------:R-:W-:Y:S01]  /*158f0*/  FADD.FTZ R27, R51, R40 ;  /* 0x00000028331b7221 */ /* 0x000fe20000010000 */
[----:B------:R-:W-:Y:S01]  /*15900*/  F2FP.F16.F32.PACK_AB R199, R26, R199 ;  /* 0x000000c71ac7723e */ /* 0x000fe200000000ff */
[----:B------:R-:W2:Y:S01]  /*15910*/  MUFU.EX2 R195, R195 ;  /* 0x000000c300c37308 */ /* 0x000ea20000000800 */
[----:B0-----:R-:W-:Y:S01]  /*15920*/  FADD.FTZ R5, R193, R38 ;  /* 0x00000026c1057221 */ /* 0x001fe20000010000 */
[----:B------:R-:W-:-:S02]  /*15930*/  IMAD.IADD R29, R154, 0x1, R29 ;  /* 0x000000019a1d7824 */ /* 0x000fc400078e021d */
[----:B------:R-:W-:Y:S02]  /*15940*/  FADD.FTZ R42, R186, R27 ;  /* 0x0000001bba2a7221 */ /* 0x000fe40000010000 */
[----:B------:R-:W-:Y:S02]  /*15950*/  IMAD.IADD R24, R29, 0x1, R24 ;  /* 0x000000011d187824 */ /* 0x000fe400078e0218 */
[----:B------:R-:W0:Y:S01]  /*15960*/  MUFU.EX2 R32, R32 ;  /* 0x0000002000207308 */ /* 0x000e220000000800 */
[C---:B-1----:R-:W-:Y:S01]  /*15970*/  FADD.FTZ R38, R28.reuse, R5 ;  /* 0x000000051c267221 */ /* 0x042fe20000010000 */
[----:B------:R-:W-:-:S06]  /*15980*/  F2FP.F16.F32.PACK_AB R193, R28, R193 ;  /* 0x000000c11cc1723e */ /* 0x000fcc00000000ff */
        /* <DEDUP_REMOVED lines=21> */
[----:B-1----:R-:W-:-:S04]  /*15ae0*/  FADD.FTZ R5, R39, R0 ;  /* 0x0000000027057221 */ /* 0x002fc80000010000 */
[C---:B--2---:R-:W-:Y:S01]  /*15af0*/  FADD.FTZ R226, R38.reuse, R5 ;  /* 0x0000000526e27221 */ /* 0x044fe20000010000 */
[----:B------:R-:W-:Y:S01]  /*15b00*/  F2FP.F16.F32.PACK_AB R187, R38, R39 ;  /* 0x0000002726bb723e */ /* 0x000fe200000000ff */
[----:B------:R-:W-:Y:S02]  /*15b10*/  VIADD R5, R100, 0xfffffffe ;  /* 0xfffffffe64057836 */ /* 0x000fe40000000000 */
[C---:B0-----:R-:W-:Y:S01]  /*15b20*/  FADD.FTZ R227, R53.reuse, R42 ;  /* 0x0000002a35e37221 */ /* 0x041fe20000010000 */
[----:B------:R-:W-:Y:S01]  /*15b30*/  F2FP.F16.F32.PACK_AB R186, R53, R186 ;  /* 0x000000ba35ba723e */ /* 0x000fe200000000ff */
[----:B------:R-:W-:Y:S06]  /*15b40*/  @!P3 BRA `(.L_x_1734) ;  /* 0x000000000048b947 */ /* 0x000fec0003800000 */
        /* <DEDUP_REMOVED lines=11> */
.L_x_1736:
[----:B------:R-:W-:-:S13]  /*15c00*/  ISETP.NE.AND P4, PT, R25, 0x1, PT ;  /* 0x000000011900780c */ /* 0x000fda0003f85270 */
[----:B------:R-:W0:Y:S02]  /*15c10*/  @P4 LDC.64 R26, c[0x0][0x9e8] ;  /* 0x00027a00ff1a4b82 */ /* 0x000e240000000a00 */
[----:B0-----:R-:W-:-:S05]  /*15c20*/  @P4 IMAD.HI.U32 R26, R0, R26, RZ ;  /* 0x0000001a001a4227 */ /* 0x001fca00078e00ff */
[----:B------:R-:W-:-:S07]  /*15c30*/  @P4 SHF.R.U32.HI R0, RZ, R27, R26 ;  /* 0x0000001bff004219 */ /* 0x000fce000001161a */
.L_x_1737:
[----:B------:R-:W-:Y:S05]  /*15c40*/  BSYNC B0 ;  /* 0x0000000000007941 */ /* 0x000fea0003800000 */
.L_x_1735:
[----:B------:R-:W-:-:S05]  /*15c50*/  IMAD R25, R0, R25, R25 ;  /* 0x0000001900197224 */ /* 0x000fca00078e0219 */
[----:B------:R-:W-:-:S07]  /*15c60*/  VIMNMX R24, R24, R25, PT ;  /* 0x0000001918187248 */ /* 0x000fce0003fe0100 */
.L_x_1734:
[----:B------:R-:W2:Y:S01]  /*15c70*/  LDL R26, [R1+0x38] ;  /* 0x00003800011a7983 */ /* 0x000ea20000100800 */
[----:B------:R-:W-:Y:S01]  /*15c80*/  SHF.R.S32.HI R25, RZ, 0x1f, R24 ;  /* 0x0000001fff197819 */ /* 0x000fe20000011418 */
[----:B------:R-:W-:Y:S01]  /*15c90*/  BSSY B0, `(.L_x_1738) ;  /* 0x000033d000007945 */ /* 0x000fe20003800000 */
[----:B------:R-:W-:Y:S01]  /*15ca0*/  IMAD.MOV.U32 R0, RZ, RZ, 0x3f800000 ;  /* 0x3f800000ff007424 */ /* 0x000fe200078e00ff */
[----:B------:R-:W-:Y:S02]  /*15cb0*/  MOV R152, 0x3f800000 ;  /* 0x3f80000000987802 */ /* 0x000fe40000000f00 */
[----:B------:R-:W-:Y:S02]  /*15cc0*/  CS2R R150, SRZ ;  /* 0x0000000000967805 */ /* 0x000fe4000001ff00 */
[----:B------:R-:W-:Y:S02]  /*15cd0*/  LEA.HI R24, R25, R24, RZ, 0x6 ;  /* 0x0000001819187211 */ /* 0x000fe400078f30ff */
[----:B------:R-:W-:-:S02]  /*15ce0*/  CS2R R148, SRZ ;  /* 0x0000000000947805 */ /* 0x000fc4000001ff00 */
[----:B------:R-:W-:Y:S02]  /*15cf0*/  CS2R R146, SRZ ;  /* 0x0000000000927805 */ /* 0x000fe4000001ff00 */
[----:B------:R-:W-:Y:S02]  /*15d00*/  CS2R R144, SRZ ;  /* 0x0000000000907805 */ /* 0x000fe4000001ff00 */
[----:B------:R-:W-:Y:S02]  /*15d10*/  SHF.R.S32.HI R24, RZ, 0x6, R24 ;  /* 0x00000006ff187819 */ /* 0x000fe40000011418 */
        /* <DEDUP_REMOVED lines=58> */
[----:B--2---:R-:W-:Y:S02]  /*160c0*/  VIMNMX R26, R26, R24, !PT ;  /* 0x000000181a1a7248 */ /* 0x004fe40007fe0100 */
[----:B------:R-:W-:Y:S02]  /*160d0*/  CS2R R24, SRZ ;  /* 0x0000000000187805 */ /* 0x000fe4000001ff00 */
[----:B------:R-:W-:Y:S01]  /*160e0*/  ISETP.GE.AND P4, PT, R5, R26, PT ;  /* 0x0000001a0500720c */ /* 0x000fe20003f86270 */
[----:B------:R0:W-:Y:S02]  /*160f0*/  STL [R1+0x18], R26 ;  /* 0x0000181a01007387 */ /* 0x0001e40000100800 */
[----:B0-----:R-:W-:-:S10]  /*16100*/  CS2R R26, SRZ ;  /* 0x00000000001a7805 */ /* 0x001fd4000001ff00 */
[----:B------:R-:W-:Y:S05]  /*16110*/  @!P4 BRA `(.L_x_1739) ;  /* 0x0000002c00d0c947 */ /* 0x000fea0003800000 */
[----:B------:R-:W-:Y:S01]  /*16120*/  BSSY B1, `(.L_x_1740) ;  /* 0x00002ef000017945 */ /* 0x000fe20003800000 */
[----:B------:R-:W-:Y:S02]  /*16130*/  IMAD.MOV.U32 R0, RZ, RZ, 0x3f800000 ;  /* 0x3f800000ff007424 */ /* 0x000fe400078e00ff */
[----:B------:R-:W-:-:S07]  /*16140*/  IMAD.MOV.U32 R151, RZ, RZ, RZ ;  /* 0x000000ffff977224 */ /* 0x000fce00078e00ff */
.L_x_1759:
[----:B------:R-:W-:-:S05]  /*16150*/  VIADD R232, R22, 0x1 ;  /* 0x0000000116e87836 */ /* 0x000fca0000000000 */
[----:B------:R-:W-:-:S04]  /*16160*/  ISETP.NE.AND P4, PT, R232, 0x2, PT ;  /* 0x00000002e800780c */ /* 0x000fc80003f85270 */
[----:B------:R-:W-:Y:S02]  /*16170*/  SEL R231, RZ, 0x1, P4 ;  /* 0x00000001ffe77807 */ /* 0x000fe40002000000 */
[----:B------:R-:W-:Y:S02]  /*16180*/  SEL R232, R232, RZ, P4 ;  /* 0x000000ffe8e87207 */ /* 0x000fe40002000000 */
[----:B------:R-:W-:Y:S01]  /*16190*/  LOP3.LUT R231, R218, R231, RZ, 0x3c, !PT ;  /* 0x000000e7dae77212 */ /* 0x000fe200078e3cff */
[----:B------:R-:W-:Y:S06]  /*161a0*/  @!P0 BRA `(.L_x_1741) ;  /* 0x0000000000048947 */ /* 0x000fec0003800000 */
[----:B------:R-:W-:Y:S01]  /*161b0*/  BPT.TRAP 0x1 ;  /* 0x000000040000795c */ /* 0x000fe20000300000 */
.L_x_1741:
[----:B------:R-:W-:Y:S01]  /*161c0*/  IMAD R2, R232, 0x8, R16 ;  /* 0x00000008e8027824 */ /* 0x000fe200078e0210 */
[----:B------:R-:W-:-:S04]  /*161d0*/  SHF.L.U32 R154, R231, 0x1f, RZ ;  /* 0x0000001fe79a7819 */ /* 0x000fc800000006ff */
[----:B------:R0:W1:Y:S01]  /*161e0*/  SYNCS.PHASECHK.TRANS64.TRYWAIT P4, [R2+URZ+0x30830], R154 ;  /* 0x0308309a020075a7 */ /* 0x000062000808017f */
[----:B------:R-:W-:Y:S05]  /*161f0*/  @!P0 BRA `(.L_x_1742) ;  /* 0x0000000000048947 */ /* 0x000fea0003800000 */
[----:B------:R-:W-:Y:S01]  /*16200*/  BPT.TRAP 0x1 ;  /* 0x000000040000795c */ /* 0x000fe20000300000 */
.L_x_1742:
[----:B------:R-:W-:Y:S01]  /*16210*/  IMAD R153, R232, 0x800, R237 ;  /* 0x00000800e8997824 */ /* 0x000fe200078e02ed */
[----:B------:R-:W-:Y:S03]  /*16220*/  BSSY B2, `(.L_x_1743) ;  /* 0x0000006000027945 */ /* 0x000fe60003800000 */
[C---:B------:R-:W-:Y:S01]  /*16230*/  VIADD R158, R153.reuse, 0x2 ;  /* 0x00000002999e7836 */ /* 0x040fe20000000000 */
[----:B------:R-:W-:Y:S01]  /*16240*/  IADD3 R157, R153, 0x4, RZ ;  /* 0x00000004999d7810 */ /* 0x000fe20007ffe0ff */
[----:B-1----:R-:W-:Y:S06]  /*16250*/  @P4 BRA `(.L_x_1744) ;  /* 0x0000000000084947 */ /* 0x002fec0003800000 */
[----:B------:R-:W1:Y:S02]  /*16260*/  SYNCS.PHASECHK.TRANS64.TRYWAIT P4, [R2+URZ+0x30830], R154 ;  /* 0x0308309a020075a7 */ /* 0x000e64000808017f */
[----:B-1----:R-:W-:Y:S05]  /*16270*/  @!P4 BRA `(.L_x_1745) ;  /* 0x000001980008c947 */ /* 0x002fea0003800000 */
.L_x_1744:
[----:B------:R-:W-:Y:S05]  /*16280*/  BSYNC B2 ;  /* 0x0000000000027941 */ /* 0x000fea0003800000 */
.L_x_1743:
[----:B01----:R-:W-:Y:S02]  /*16290*/  IMAD.MOV.U32 R154, RZ, RZ, R153 ;  /* 0x000000ffff9a7224 */ /* 0x003fe400078e0099 */
[-C--:B------:R-:W-:Y:S01]  /*162a0*/  FMUL.FTZ R24, R24, R152.reuse ;  /* 0x0000009818187220 */ /* 0x080fe20000410000 */
[----:B------:R-:W-:Y:S02]  /*162b0*/  VIADD R156, R153, 0x6 ;  /* 0x00000006999c7836 */ /* 0x000fe40000000000 */
[-C--:B------:R-:W-:Y:S01]  /*162c0*/  FMUL.FTZ R25, R25, R152.reuse ;  /* 0x0000009819197220 */ /* 0x080fe20000410000 */
[----:B------:R-:W-:Y:S01]  /*162d0*/  IMAD.MOV.U32 R155, RZ, RZ, 0x40000040 ;  /* 0x40000040ff9b7424 */ /* 0x000fe200078e00ff */
[----:B------:R-:W-:Y:S01]  /*162e0*/  R2UR UR6, R154 ;  /* 0x000000009a0672ca */ /* 0x000fe200000e0000 */
[----:B------:R-:W-:Y:S01]  /*162f0*/  IMAD.MOV.U32 R154, RZ, RZ, R158 ;  /* 0x000000ffff9a7224 */ /* 0x000fe200078e009e */
[----:B------:R-:W-:Y:S01]  /*16300*/  R2UR UR10, R156 ;  /* 0x000000009c0a72ca */ /* 0x000fe200000e0000 */
[----:B------:R-:W-:Y:S01]  /*16310*/  VIADD R158, R153, 0x204 ;  /* 0x00000204999e7836 */ /* 0x000fe20000000000 */
[----:B------:R-:W-:Y:S01]  /*16320*/  R2UR UR5, R155 ;  /* 0x000000009b0572ca */ /* 0x000fe200000e0000 */
[C---:B------:R-:W-:Y:S01]  /*16330*/  VIADD R156, R153.reuse, 0x202 ;  /* 0x00000202999c7836 */ /* 0x040fe20000000000 */
[----:B------:R-:W-:Y:S01]  /*16340*/  R2UR UR4, R154 ;  /* 0x000000009a0472ca */ /* 0x000fe200000e0000 */
[----:B------:R-:W-:Y:S01]  /*16350*/  IMAD.MOV.U32 R154, RZ, RZ, R157 ;  /* 0x000000ffff9a7224 */ /* 0x000fe200078e009d */
[----:B------:R-:W-:Y:S01]  /*16360*/  MOV R157, 0x40000040 ;  /* 0x40000040009d7802 */ /* 0x000fe20000000f00 */
[----:B------:R-:W-:Y:S01]  /*16370*/  IMAD.MOV.U32 R159, RZ, RZ, 0x40000040 ;  /* 0x40000040ff9f7424 */ /* 0x000fe200078e00ff */
[----:B------:R-:W-:Y:S01]  /*16380*/  R2UR UR22, R158 ;  /* 0x000000009e1672ca */ /* 0x000fe200000e0000 */
[C---:B------:R-:W-:Y:S01]  /*16390*/  VIADD R158, R153.reuse, 0x400 ;  /* 0x00000400999e7836 */ /* 0x040fe20000000000 */
[----:B------:R-:W-:Y:S01]  /*163a0*/  R2UR UR8, R154 ;  /* 0x000000009a0872ca */ /* 0x000fe200000e0000 */
[----:B------:R-:W-:Y:S01]  /*163b0*/  VIADD R154, R153, 0x200 ;  /* 0x00000200999a7836 */ /* 0x000fe20000000000 */
[----:B------:R-:W-:Y:S01]  /*163c0*/  R2UR UR11, R157 ;  /* 0x000000009d0b72ca */ /* 0x000fe200000e0000 */
[-C--:B------:R-:W-:Y:S01]  /*163d0*/  FMUL.FTZ R28, R28, R152.reuse ;  /* 0x000000981c1c7220 */ /* 0x080fe20000410000 */
[----:B------:R-:W-:Y:S01]  /*163e0*/  R2UR UR18, R156 ;  /* 0x000000009c1272ca */ /* 0x000fe200000e0000 */
[C---:B------:R-:W-:Y:S01]  /*163f0*/  VIADD R156, R153.reuse, 0x402 ;  /* 0x00000402999c7836 */ /* 0x040fe20000000000 */
[----:B------:R-:W-:Y:S01]  /*16400*/  R2UR UR14, R154 ;  /* 0x000000009a0e72ca */ /* 0x000fe200000e0000 */
[C---:B------:R-:W-:Y:S01]  /*16410*/  VIADD R154, R153.reuse, 0x206 ;  /* 0x00000206999a7836 */ /* 0x040fe20000000000 */
[----:B------:R-:W-:Y:S01]  /*16420*/  R2UR UR30, R158 ;  /* 0x000000009e1e72ca */ /* 0x000fe200000e0000 */
[----:B------:R-:W-:Y:S01]  /*16430*/  VIADD R158, R153, 0x406 ;  /* 0x00000406999e7836 */ /* 0x000fe20000000000 */
[----:B------:R-:W-:Y:S01]  /*16440*/  MOV R228, UR10 ;  /* 0x0000000a00e47c02 */ /* 0x000fe20008000f00 */
[----:B------:R-:W-:Y:S01]  /*16450*/  UMOV UR10, UR4 ;  /* 0x00000004000a7c82 */ /* 0x000fe20008000000 */
[----:B------:R-:W-:Y:S01]  /*16460*/  R2UR UR26, R154 ;  /* 0x000000009a1a72ca */ /* 0x000fe200000e0000 */
[-C--:B------:R-:W-:Y:S01]  /*16470*/  FMUL.FTZ R29, R29, R152.reuse ;  /* 0x000000981d1d7220 */ /* 0x080fe20000410000 */
[C---:B------:R-:W-:Y:S01]  /*16480*/  IADD3 R154, R153.reuse, 0x404, RZ ;  /* 0x00000404999a7810 */ /* 0x040fe20007ffe0ff */
[-C--:B------:R-:W-:Y:S01]  /*16490*/  FMUL.FTZ R32, R32, R152.reuse ;  /* 0x0000009820207220 */ /* 0x080fe20000410000 */
[----:B------:R-:W-:Y:S01]  /*164a0*/  MOV R229, UR11 ;  /* 0x0000000b00e57c02 */ /* 0x000fe20008000f00 */
[----:B------:R-:W-:Y:S01]  /*164b0*/  UMOV UR11, UR5 ;  /* 0x00000005000b7c82 */ /* 0x000fe20008000000 */
        /* <DEDUP_REMOVED lines=10> */
[----:B------:R-:W-:Y:S01]  /*16560*/  R2UR UR4, R6 ;  /* 0x00000000060472ca */ /* 0x000fe200000e0000 */
[-C--:B------:R-:W-:Y:S01]  /*16570*/  FMUL.FTZ R36, R36, R152.reuse ;  /* 0x0000009824247220 */ /* 0x080fe20000410000 */
[----:B------:R-:W-:Y:S01]  /*16580*/  R2UR UR5, R7 ;  /* 0x00000000070572ca */ /* 0x000fe200000e0000 */
[-C--:B------:R-:W-:Y:S01]  /*16590*/  FMUL.FTZ R37, R37, R152.reuse ;  /* 0x0000009825257220 */ /* 0x080fe20000410000 */
[C---:B------:R-:W-:Y:S01]  /*165a0*/  R2UR UR9, R155.reuse ;  /* 0x000000009b0972ca */ /* 0x040fe200000e0000 */
[-C--:B------:R-:W-:Y:S01]  /*165b0*/  FMUL.FTZ R40, R40, R152.reuse ;  /* 0x0000009828287220 */ /* 0x080fe20000410000 */
[----:B------:R-:W-:Y:S01]  /*165c0*/  R2UR UR15, R155 ;  /* 0x000000009b0f72ca */ /* 0x000fe200000e0000 */
        /* <DEDUP_REMOVED lines=69> */
[----:B------:R-:W-:Y:S01]  /*16a20*/  R2UR UR12, R214 ;  /* 0x00000000d60c72ca */ /* 0x000fe200000e0000 */
[----:B------:R-:W-:Y:S01]  /*16a30*/  WARPGROUP.ARRIVE ;  /* 0x00000000000079c5 */ /* 0x000fe20000000000 */
[----:B------:R-:W-:Y:S01]  /*16a40*/  R2UR UR13, R215 ;  /* 0x00000000d70d72ca */ /* 0x000fe200000e0000 */
[-C--:B------:R-:W-:Y:S01]  /*16a50*/  FMUL.FTZ R26, R26, R0.reuse ;  /* 0x000000001a1a7220 */ /* 0x080fe20000410000 */
[----:B------:R-:W-:Y:S01]  /*16a60*/  R2UR UR16, R212 ;  /* 0x00000000d41072ca */ /* 0x000fe200000e0000 */
[-C--:B------:R-:W-:Y:S01]  /*16a70*/  FMUL.FTZ R27, R27, R0.reuse ;  /* 0x000000001b1b7220 */ /* 0x080fe20000410000 */
[----:B------:R-:W-:Y:S01]  /*16a80*/  R2UR UR17, R213 ;  /* 0x00000000d51172ca */ /* 0x000fe200000e0000 */
[----:B------:R-:W-:Y:S01]  /*16a90*/  HGMMA.64x64x16.F32 R152, gdesc[UR4], RZ, !UPT, gsb0 ;  /* 0x00e00000049879f0 */ /* 0x000fe2000c0008ff */
[----:B------:R-:W-:Y:S01]  /*16aa0*/  UMOV UR6, UR8 ;  /* 0x0000000800067c82 */ /* 0x000fe20008000000 */
[----:B------:R-:W-:Y:S01]  /*16ab0*/  UMOV UR7, UR9 ;  /* 0x0000000900077c82 */ /* 0x000fe20008000000 */
        /* <DEDUP_REMOVED lines=92> */
[----:B------:R-:W-:Y:S01]  /*17080*/  FMUL.FTZ R151, R151, R0 ;  /* 0x0000000097977220 */ /* 0x000fe20000410000 */
[----:B------:R-:W-:-:S02]  /*17090*/  WARPGROUP.DEPBAR.LE gsb0, 0x0 ;  /* 0x00008000000079c5 */ /* 0x000fc40000010000 */
        /* <DEDUP_REMOVED lines=44> */
.L_x_1746:
[----:B------:R-:W-:Y:S01]  /*17360*/  SHF.L.U32 R218, R218, 0x1f, RZ ;  /* 0x0000001fdada7819 */ /* 0x000fe200000006ff */
[----:B------:R-:W-:-:S04]  /*17370*/  IMAD R0, R22, 0x8, R16 ;  /* 0x0000000816007824 */ /* 0x000fc800078e0210 */
[----:B------:R0:W1:Y:S01]  /*17380*/  SYNCS.PHASECHK.TRANS64.TRYWAIT P4, [R0+URZ+0x30850], R218 ;  /* 0x030850da000075a7 */ /* 0x000062000808017f */
[----:B------:R-:W-:Y:S05]  /*17390*/  @!P0 BRA `(.L_x_1747) ;  /* 0x0000000000048947 */ /* 0x000fea0003800000 */
[----:B------:R-:W-:Y:S01]  /*173a0*/  BPT.TRAP 0x1 ;  /* 0x000000040000795c */ /* 0x000fe20000300000 */
.L_x_1747:
[----:B------:R-:W-:Y:S04]  /*173b0*/  BSSY B2, `(.L_x_1748) ;  /* 0x0000004000027945 */ /* 0x000fe80003800000 */
[----:B-1----:R-:W-:Y:S05]  /*173c0*/  @P4 BRA `(.L_x_1749) ;  /* 0x0000000000084947 */ /* 0x002fea0003800000 */
[----:B------:R-:W1:Y:S02]  /*173d0*/  SYNCS.PHASECHK.TRANS64.TRYWAIT P4, [R0+URZ+0x30850], R218 ;  /* 0x030850da000075a7 */ /* 0x000e64000808017f */
[----:B-1----:R-:W-:Y:S05]  /*173e0*/  @!P4 BRA `(.L_x_1750) ;  /* 0x0000018400c0c947 */ /* 0x002fea0003800000 */
.L_x_1749:
[----:B------:R-:W-:Y:S05]  /*173f0*/  BSYNC B2 ;  /* 0x0000000000027941 */ /* 0x000fea0003800000 */
.L_x_1748:
[----:B------:R-:W2:Y:S01]  /*17400*/  LDL R228, [R1+0x8] ;  /* 0x0000080001e47983 */ /* 0x000ea20000100800 */
[----:B01----:R-:W-:Y:S01]  /*17410*/  IADD3 R218, R16, 0x400, RZ ;  /* 0x0000040010da7810 */ /* 0x003fe20007ffe0ff */
[----:B------:R-:W-:Y:S01]  /*17420*/  IMAD.MOV.U32 R229, RZ, RZ, 0x40000040 ;  /* 0x40000040ffe57424 */ /* 0x000fe200078e00ff */
[----:B------:R-:W-:Y:S01]  /*17430*/  WARPGROUP.ARRIVE ;  /* 0x00000000000079c5 */ /* 0x000fe20000000000 */
[----:B------:R-:W-:Y:S01]  /*17440*/  ULDC UR5, c[0x0][0x9d8] ;  /* 0x0002760000057ab9 */ /* 0x000fe20000000800 */
[----:B------:R-:W-:-:S04]  /*17450*/  SHF.R.U32.HI R218, RZ, 0x4, R218 ;  /* 0x00000004ffda7819 */ /* 0x000fc800000116da */
[----:B------:R-:W-:-:S04]  /*17460*/  LOP3.LUT R218, R218, 0x3fff, RZ, 0xc0, !PT ;  /* 0x00003fffdada7812 */ /* 0x000fc800078ec0ff */
[----:B------:R-:W-:Y:S02]  /*17470*/  LOP3.LUT R218, R218, 0x2000000, RZ, 0xfc, !PT ;  /* 0x02000000dada7812 */ /* 0x000fe400078efcff */
[----:B------:R-:W-:Y:S02]  /*17480*/  R2UR UR7, R229 ;  /* 0x00000000e50772ca */ /* 0x000fe400000e0000 */
[----:B--2---:R-:W-:Y:S01]  /*17490*/  R2UR UR4, R228 ;  /* 0x00000000e40472ca */ /* 0x004fe200000e0000 */
[----:B------:R-:W-:Y:S02]  /*174a0*/  IMAD R228, R22, 0x800, R218 ;  /* 0x0000080016e47824 */ /* 0x000fe400078e02da */
[----:B------:R-:W2:Y:S01]  /*174b0*/  LDL R218, [R1+0x34] ;  /* 0x0000340001da7983 */ /* 0x000ea20000100800 */
[----:B------:R-:W-:Y:S01]  /*174c0*/  IMAD.MOV.U32 R229, RZ, RZ, 0x40000040 ;  /* 0x40000040ffe57424 */ /* 0x000fe200078e00ff */
[----:B------:R-:W0:Y:S01]  /*174d0*/  @P2 LDC R22, c[0x0][0x44c] ;  /* 0x00011300ff162b82 */ /* 0x000e220000000800 */
[----:B------:R-:W-:-:S13]  /*174e0*/  R2UR UR6, R228 ;  /* 0x00000000e40672ca */ /* 0x000fda00000e0000 */
[----:B------:R-:W-:Y:S03]  /*174f0*/  HGMMA.64x256x16.F32 R24, R196, gdesc[UR4].tnspB, R24, gsb0 ;  /* 0x43e00004c4187df0 */ /* 0x000fe60008000818 */
[----:B------:R-:W-:Y:S02]  /*17500*/  WARPGROUP.DEPBAR.LE gsb0, 0x0 ;  /* 0x00008000000079c5 */ /* 0x000fe40000010000 */
[----:B------:R-:W-:Y:S01]  /*17510*/  VIADD R196, R228, 0x80 ;  /* 0x00000080e4c47836 */ /* 0x000fe20000000000 */
[----:B------:R-:W2:Y:S01]  /*17520*/  LDL R199, [R1+0x14] ;  /* 0x0000140001c77983 */ /* 0x000ea20000100800 */
[----:B------:R-:W-:Y:S01]  /*17530*/  IMAD.MOV.U32 R197, RZ, RZ, 0x40000040 ;  /* 0x40000040ffc57424 */ /* 0x000fe200078e00ff */
[----:B------:R-:W-:Y:S01]  /*17540*/  WARPGROUP.ARRIVE ;  /* 0x00000000000079c5 */ /* 0x000fe20000000000 */
[----:B------:R-:W-:Y:S01]  /*17550*/  @!P1 VIADD R2, R2, 0x30840 ;  /* 0x0003084002029836 */ /* 0x000fe20000000000 */
[----:B------:R-:W-:Y:S01]  /*17560*/  R2UR UR6, R196 ;  /* 0x00000000c40672ca */ /* 0x000fe200000e0000 */
[----:B------:R-:W-:Y:S01]  /*17570*/  FMUL.FTZ R152, R152, UR5 ;  /* 0x0000000598987c20 */ /* 0x000fe20008410000 */
[----:B------:R-:W-:Y:S01]  /*17580*/  R2UR UR7, R197 ;  /* 0x00000000c50772ca */ /* 0x000fe200000e0000 */
[----:B------:R-:W-:Y:S01]  /*17590*/  FMUL.FTZ R157, R157, UR5 ;  /* 0x000000059d9d7c20 */ /* 0x000fe20008410000 */
[----:B------:R-:W-:Y:S01]  /*175a0*/  @!P1 PRMT R2, RZ, 0x654, R2 ;  /* 0x00000654ff029816 */ /* 0x000fe20000000002 */
[----:B------:R-:W-:Y:S01]  /*175b0*/  FMUL.FTZ R160, R160, UR5 ;  /* 0x00000005a0a07c20 */ /* 0x000fe20008410000 */
[----:B------:R-:W-:Y:S01]  /*175c0*/  FMUL.FTZ R169, R169, UR5 ;  /* 0x00000005a9a97c20 */ /* 0x000fe20008410000 */
[----:B------:R-:W-:Y:S01]  /*175d0*/  FMUL.FTZ R173, R173, UR5 ;  /* 0x00000005adad7c20 */ /* 0x000fe20008410000 */
[----:B------:R-:W1:Y:S10]  /*175e0*/  MUFU.TANH R152, R152 ;  /* 0x0000009800987308 */ /* 0x000e740000002400 */
[----:B------:R-:W-:Y:S01]  /*175f0*/  HGMMA.64x256x16.F32 R24, R192, gdesc[UR4].tnspB, R24, gsb0 ;  /* 0x43e00004c0187df0 */ /* 0x000fe20008000818 */
[----:B------:R-:W3:Y:S08]  /*17600*/  MUFU.TANH R157, R157 ;  /* 0x0000009d009d7308 */ /* 0x000ef00000002400 */
[----:B------:R-:W4:Y:S08]  /*17610*/  MUFU.TANH R160, R160 ;  /* 0x000000a000a07308 */ /* 0x000f300000002400 */
[----:B------:R-:W0:Y:S08]  /*17620*/  MUFU.TANH R169, R169 ;  /* 0x000000a900a97308 */ /* 0x000e300000002400 */
[----:B------:R-:W0:Y:S01]  /*17630*/  MUFU.TANH R173, R173 ;  /* 0x000000ad00ad7308 */ /* 0x000e220000002400 */
[----:B------:R-:W-:-:S02]  /*17640*/  WARPGROUP.DEPBAR.LE gsb0, 0x0 ;  /* 0x00008000000079c5 */ /* 0x000fc40000010000 */
[C---:B------:R-:W-:Y:S01]  /*17650*/  VIADD R192, R228.reuse, 0x100 ;  /* 0x00000100e4c07836 */ /* 0x040fe20000000000 */
[----:B------:R-:W-:Y:S01]  /*17660*/  WARPGROUP.ARRIVE ;  /* 0x00000000000079c5 */ /* 0x000fe20000000000 */
[----:B------:R-:W-:Y:S01]  /*17670*/  IMAD.MOV.U32 R193, RZ, RZ, 0x40000040 ;  /* 0x40000040ffc17424 */ /* 0x000fe200078e00ff */
[----:B------:R-:W-:Y:S02]  /*17680*/  IADD3 R228, R228, 0x180, RZ ;  /* 0x00000180e4e47810 */ /* 0x000fe40007ffe0ff */
[----:B------:R-:W-:Y:S02]  /*17690*/  R2UR UR6, R192 ;  /* 0x00000000c00672ca */ /* 0x000fe400000e0000 */
[----:B------:R-:W-:-:S13]  /*176a0*/  R2UR UR7, R193 ;  /* 0x00000000c10772ca */ /* 0x000fda00000e0000 */
[----:B------:R-:W-:Y:S01]  /*176b0*/  HGMMA.64x256x16.F32 R24, R188, gdesc[UR4].tnspB, R24, gsb0 ;  /* 0x43e00004bc187df0 */ /* 0x000fe20008000818 */
[----:B------:R-:W-:Y:S02]  /*176c0*/  R2UR UR6, R228 ;  /* 0x00000000e40672ca */ /* 0x000fe400000e0000 */
[----:B------:R-:W-:Y:S01]  /*176d0*/  R2UR UR7, R229 ;  /* 0x00000000e50772ca */ /* 0x000fe200000e0000 */
[----:B------:R-:W-:Y:S02]  /*176e0*/  WARPGROUP.DEPBAR.LE gsb0, 0x0 ;  /* 0x00008000000079c5 */ /* 0x000fe40000010000 */
[----:B------:R-:W-:Y:S01]  /*176f0*/  WARPGROUP.ARRIVE ;  /* 0x00000000000079c5 */ /* 0x000fe20000000000 */
[----:B------:R-:W5:-:S15]  /*17700*/  @P2 LDC R188, c[0x0][0x450] ;  /* 0x00011400ffbc2b82 */ /* 0x000f5e0000000800 */
[----:B------:R-:W-:-:S06]  /*17710*/  NOP ;  /* 0x0000000000007918 */ /* 0x000fcc0000000000 */
[----:B------:R-:W-:Y:S03]  /*17720*/  HGMMA.64x256x16.F32 R24, R184, gdesc[UR4].tnspB, R24, gsb0 ;  /* 0x43e00004b8187df0 */ /* 0x000fe60008000818 */
[----:B------:R-:W-:Y:S02]  /*17730*/  WARPGROUP.DEPBAR.LE gsb0, 0x0 ;  /* 0x00008000000079c5 */ /* 0x000fe40000010000 */
[----:B--2---:R-:W-:Y:S02]  /*17740*/  IMAD.IADD R184, R218, 0x1, R199 ;  /* 0x00000001dab87824 */ /* 0x004fe400078e02c7 */
[----:B------:R-:W-:Y:S01]  /*17750*/  FMUL.FTZ R186, R161, UR5 ;  /* 0x00000005a1ba7c20 */ /* 0x000fe20008410000 */
[----:B------:R-:W-:Y:S01]  /*17760*/  FMUL.FTZ R161, R162, UR5 ;  /* 0x00000005a2a17c20 */ /* 0x000fe20008410000 */
[----:B------:R-:W-:Y:S01]  /*17770*/  FMUL.FTZ R187, R164, UR5 ;  /* 0x00000005a4bb7c20 */ /* 0x000fe20008410000 */
[----:B0-----:R-:W-:-:S04]  /*17780*/  @P2 IMAD.HI.U32 R185, R184, R22, RZ ;  /* 0x00000016b8b92227 */ /* 0x001fc800078e00ff */
[----:B------:R-:W-:Y:S01]  /*17790*/  FMUL.FTZ R162, R163, UR5 ;  /* 0x00000005a3a27c20 */ /* 0x000fe20008410000 */
[----:B------:R-:W-:Y:S01]  /*177a0*/  FMUL.FTZ R164, R167, UR5 ;  /* 0x00000005a7a47c20 */ /* 0x000fe20008410000 */
[----:B------:R-:W-:Y:S01]  /*177b0*/  FMUL.FTZ R163, R166, UR5 ;  /* 0x00000005a6a37c20 */ /* 0x000fe20008410000 */
[----:B------:R-:W-:Y:S01]  /*177c0*/  IMAD.MOV.U32 R22, RZ, RZ, R184 ;  /* 0x000000ffff167224 */ /* 0x000fe200078e00b8 */
[----:B-----5:R-:W-:Y:S01]  /*177d0*/  @P2 SHF.R.U32.HI R22, RZ, R188, R185 ;  /* 0x000000bcff162219 */ /* 0x020fe200000116b9 */
[----:B------:R-:W-:Y:S01]  /*177e0*/  FMUL.FTZ R188, R165, UR5 ;  /* 0x00000005a5bc7c20 */ /* 0x000fe20008410000 */
[----:B------:R-:W-:Y:S01]  /*177f0*/  FMUL.FTZ R184, R153, UR5 ;  /* 0x0000000599b87c20 */ /* 0x000fe20008410000 */
[----:B------:R-:W-:Y:S01]  /*17800*/  FMUL.FTZ R167, R168, UR5 ;  /* 0x00000005a8a77c20 */ /* 0x000fe20008410000 */
[----:B------:R-:W-:Y:S01]  /*17810*/  FMUL.FTZ R165, R170, UR5 ;  /* 0x00000005aaa57c20 */ /* 0x000fe20008410000 */
[----:B------:R-:W0:Y:S01]  /*17820*/  SHFL.IDX PT, R190, R22, RZ, 0x1c1f ;  /* 0x001c1fff16be7589 */ /* 0x000e2200000e0000 */
[----:B------:R-:W-:Y:S01]  /*17830*/  FMUL.FTZ R153, R154, UR5 ;  /* 0x000000059a997c20 */ /* 0x000fe20008410000 */
[----:B------:R-:W-:Y:S01]  /*17840*/  FMUL.FTZ R166, R171, UR5 ;  /* 0x00000005aba67c20 */ /* 0x000fe20008410000 */
[----:B------:R-:W-:Y:S01]  /*17850*/  FMUL.FTZ R168, R174, UR5 ;  /* 0x00000005aea87c20 */ /* 0x000fe20008410000 */
[----:B------:R-:W-:Y:S01]  /*17860*/  FMUL.FTZ R170, R175, UR5 ;  /* 0x00000005afaa7c20 */ /* 0x000fe20008410000 */
[----:B------:R2:W-:Y:S01]  /*17870*/  @!P1 SYNCS.ARRIVE.TRANS64.RED.A1T0 RZ, [R2+URZ], RZ ;  /* 0x000000ff02ff99a7 */ /* 0x0005e2000810043f */
[----:B------:R-:W-:Y:S01]  /*17880*/  FMUL.FTZ R154, R155, UR5 ;  /* 0x000000059b9a7c20 */ /* 0x000fe20008410000 */
[----:B------:R-:W-:Y:S01]  /*17890*/  FMUL.FTZ R171, R172, UR5 ;  /* 0x00000005acab7c20 */ /* 0x000fe20008410000 */
[----:B------:R-:W-:Y:S01]  /*178a0*/  FMUL.FTZ R175, R176, UR5 ;  /* 0x00000005b0af7c20 */ /* 0x000fe20008410000 */
[----:B------:R-:W-:Y:S01]  /*178b0*/  FMUL.FTZ R174, R179, UR5 ;  /* 0x00000005b3ae7c20 */ /* 0x000fe20008410000 */
[----:B------:R-:W-:Y:S01]  /*178c0*/  FMUL.FTZ R155, R156, UR5 ;  /* 0x000000059c9b7c20 */ /* 0x000fe20008410000 */
[----:B------:R-:W-:Y:S01]  /*178d0*/  FMUL.FTZ R176, R177, UR5 ;  /* 0x00000005b1b07c20 */ /* 0x000fe20008410000 */
[----:B------:R-:W-:Y:S01]  /*178e0*/  FMUL.FTZ R172, R178, UR5 ;  /* 0x00000005b2ac7c20 */ /* 0x000fe20008410000 */
[----:B--2---:R-:W-:-:S02]  /*178f0*/  IMAD.SHL.U32 R2, R5, 0x40, RZ ;  /* 0x0000004005027824 */ /* 0x004fc400078e00ff */
[----:B------:R-:W-:Y:S01]  /*17900*/  FMUL.FTZ R179, R180, UR5 ;  /* 0x00000005b4b37c20 */ /* 0x000fe20008410000 */
[----:B------:R-:W-:Y:S01]  /*17910*/  FMUL.FTZ R156, R158, UR5 ;  /* 0x000000059e9c7c20 */ /* 0x000fe20008410000 */
[----:B------:R-:W-:Y:S01]  /*17920*/  FMUL.FTZ R185, R159, UR5 ;  /* 0x000000059fb97c20 */ /* 0x000fe20008410000 */
[----:B------:R-:W-:Y:S01]  /*17930*/  FMUL.FTZ R180, R181, UR5 ;  /* 0x00000005b5b47c20 */ /* 0x000fe20008410000 */
[----:B------:R-:W-:Y:S01]  /*17940*/  FMUL.FTZ R177, R182, UR5 ;  /* 0x00000005b6b17c20 */ /* 0x000fe20008410000 */
[----:B------:R-:W-:Y:S01]  /*17950*/  FMUL.FTZ R178, R183, UR5 ;  /* 0x00000005b7b27c20 */ /* 0x000fe20008410000 */
[----:B------:R-:W-:Y:S01]  /*17960*/  IADD3 R183, -R230, 0x1, -R2 ;  /* 0x00000001e6b77810 */ /* 0x000fe20007ffe902 */
[----:B------:R-:W2:Y:S01]  /*17970*/  MUFU.TANH R184, R184 ;  /* 0x000000b800b87308 */ /* 0x000ea20000002400 */
[----:B------:R-:W-:Y:S02]  /*17980*/  ULDC UR5, c[0x0][0x9e0] ;  /* 0x0002780000057ab9 */ /* 0x000fe40000000800 */
[----:B------:R-:W-:-:S05]  /*17990*/  IADD3 R183, -R219, R183, R220 ;  /* 0x000000b7dbb77210 */ /* 0x000fca0007ffe1dc */
[----:B------:R-:W1:Y:S01]  /*179a0*/  MUFU.TANH R153, R153 ;  /* 0x0000009900997308 */ /* 0x000e620000002400 */
[C---:B------:R-:W-:Y:S01]  /*179b0*/  VIADD R189, R183.reuse, UR5 ;  /* 0x00000005b7bd7c36 */ /* 0x040fe20008000000 */
[----:B------:R-:W-:-:S03]  /*179c0*/  IADD3 R183, R183, UR4, RZ ;  /* 0x00000004b7b77c10 */ /* 0x000fc6000fffe0ff */
[--C-:B0-----:R-:W-:Y:S02]  /*179d0*/  IMAD.IADD R182, R189, 0x1, R190.reuse ;  /* 0x00000001bdb67824 */ /* 0x101fe400078e02be */
[----:B------:R-:W-:Y:S01]  /*179e0*/  IMAD.IADD R181, R183, 0x1, R190 ;  /* 0x00000001b7b57824 */ /* 0x000fe200078e02be */
        /* <DEDUP_REMOVED lines=25> */
[----:B-1234-:R-:W-:Y:S05]  /*17b80*/  @!P3 BRA `(.L_x_1751) ;  /* 0x000000000060b947 */ /* 0x01efea0003800000 */
[----:B------:R-:W-:Y:S01]  /*17b90*/  IADD3 R190, -R219, R220, R190 ;  /* 0x000000dcdbbe7210 */ /* 0x000fe20007ffe1be */
[----:B------:R-:W-:Y:S03]  /*17ba0*/  BSSY B2, `(.L_x_1752) ;  /* 0x0000012000027945 */ /* 0x000fe60003800000 */
        /* <DEDUP_REMOVED lines=11> */
.L_x_1753:
[----:B------:R-:W-:Y:S02]  /*17c60*/  ULDC UR4, c[0x0][0x9e4] ;  /* 0x0002790000047ab9 */ /* 0x000fe40000000800 */
[----:B------:R-:W-:-:S05]  /*17c70*/  IMAD.U32 R191, RZ, RZ, UR4 ;  /* 0x00000004ffbf7e24 */ /* 0x000fca000f8e00ff */
[----:B------:R-:W-:-:S13]  /*17c80*/  ISETP.NE.AND P4, PT, R191, 0x1, PT ;  /* 0x00000001bf00780c */ /* 0x000fda0003f85270 */
[----:B------:R-:W1:Y:S02]  /*17c90*/  @P4 LDC.64 R158, c[0x0][0x9e8] ;  /* 0x00027a00ff9e4b82 */ /* 0x000e640000000a00 */
[----:B-1----:R-:W-:-:S05]  /*17ca0*/  @P4 IMAD.HI.U32 R158, R190, R158, RZ ;  /* 0x0000009ebe9e4227 */ /* 0x002fca00078e00ff */
[----:B------:R-:W-:-:S07]  /*17cb0*/  @P4 SHF.R.U32.HI R190, RZ, R159, R158 ;  /* 0x0000009fffbe4219 */ /* 0x000fce000001169e */
.L_x_1754:
[----:B------:R-:W-:Y:S05]  /*17cc0*/  BSYNC B2 ;  /* 0x0000000000027941 */ /* 0x000fea0003800000 */
.L_x_1752:
[----:B------:R-:W-:-:S04]  /*17cd0*/  IMAD R190, R190, R191, -R2 ;  /* 0x000000bfbebe7224 */ /* 0x000fc800078e0a02 */
[----:B------:R-:W-:-:S05]  /*17ce0*/  IMAD.IADD R190, R190, 0x1, -R230 ;  /* 0x00000001bebe7824 */ /* 0x000fca00078e0ae6 */
[----:B------:R-:W-:Y:S02]  /*17cf0*/  VIMNMX R181, R181, R190, !PT ;  /* 0x000000beb5b57248 */ /* 0x000fe40007fe0100 */
[----:B------:R-:W-:-:S07]  /*17d00*/  VIADDMNMX R182, R190, R191, R182, PT ;  /* 0x000000bfbeb67246 */ /* 0x000fce00038001b6 */
.L_x_1751:
[----:B------:R-:W-:Y:S01]  /*17d10*/  ISETP.GT.AND P4, PT, R5, -0x1, PT ;  /* 0xffffffff0500780c */ /* 0x000fe20003f84270 */
[----:B------:R-:W1:Y:S03]  /*17d20*/  SHFL.IDX PT, R22, R22, 0x1, 0x1c1f ;  /* 0x003c1f0016167f89 */ /* 0x000e6600000e0000 */
[C---:B------:R-:W-:Y:S02]  /*17d30*/  ISETP.GT.AND P6, PT, R181.reuse, RZ, P4 ;  /* 0x000000ffb500720c */ /* 0x040fe400027c4270 */
[----:B------:R-:W-:Y:S02]  /*17d40*/  ISETP.GT.AND P5, PT, R181, 0x1, P4 ;  /* 0x00000001b500780c */ /* 0x000fe400027a4270 */
[C---:B------:R-:W-:Y:S02]  /*17d50*/  ISETP.LT.OR P6, PT, R182.reuse, 0x1, P6 ;  /* 0x00000001b600780c */ /* 0x040fe400037c1670 */
[----:B------:R-:W-:-:S02]  /*17d60*/  ISETP.LT.OR P5, PT, R182, 0x2, P5 ;  /* 0x00000002b600780c */ /* 0x000fc40002fa1670 */
[----:B------:R-:W-:Y:S02]  /*17d70*/  FSEL R152, R152, -INF , !P6 ;  /* 0xff80000098987808 */ /* 0x000fe40007000000 */
[----:B------:R-:W-:Y:S02]  /*17d80*/  FSEL R184, R184, -INF , !P5 ;  /* 0xff800000b8b87808 */ /* 0x000fe40006800000 */
[C---:B------:R-:W-:Y:S02]  /*17d90*/  ISETP.GT.AND P6, PT, R181.reuse, 0x8, P4 ;  /* 0x00000008b500780c */ /* 0x040fe400027c4270 */
[----:B------:R-:W-:Y:S02]  /*17da0*/  ISETP.GT.AND P5, PT, R181, 0x9, P4 ;  /* 0x00000009b500780c */ /* 0x000fe400027a4270 */
[C---:B------:R-:W-:Y:S02]  /*17db0*/  ISETP.LT.OR P6, PT, R182.reuse, 0x9, P6 ;  /* 0x00000009b600780c */ /* 0x040fe400037c1670 */
[----:B------:R-:W-:-:S02]  /*17dc0*/  ISETP.LT.OR P5, PT, R182, 0xa, P5 ;  /* 0x0000000ab600780c */ /* 0x000fc40002fa1670 */
[----:B0-----:R-:W-:Y:S01]  /*17dd0*/  FSEL R155, R155, -INF , !P6 ;  /* 0xff8000009b9b7808 */ /* 0x001fe20007000000 */
[----:B-1----:R-:W-:Y:S01]  /*17de0*/  IMAD.IADD R189, R189, 0x1, R22 ;  /* 0x00000001bdbd7824 */ /* 0x002fe200078e0216 */
[----:B------:R-:W-:Y:S02]  /*17df0*/  FSEL R157, R157, -INF , !P5 ;  /* 0xff8000009d9d7808 */ /* 0x000fe40006800000 */
[C---:B------:R-:W-:Y:S02]  /*17e00*/  ISETP.GT.AND P6, PT, R181.reuse, 0x10, P4 ;  /* 0x00000010b500780c */ /* 0x040fe400027c4270 */
        /* <DEDUP_REMOVED lines=33> */
[----:B------:R-:W-:Y:S02]  /*18020*/  IADD3 R183, R183, R22, RZ ;  /* 0x00000016b7b77210 */ /* 0x000fe40007ffe0ff */
[----:B------:R-:W-:Y:S02]  /*18030*/  FSEL R179, R179, -INF , !P6 ;  /* 0xff800000b3b37808 */ /* 0x000fe40007000000 */
[----:B------:R-:W-:Y:S01]  /*18040*/  FSEL R180, R180, -INF , !P5 ;  /* 0xff800000b4b47808 */ /* 0x000fe20006800000 */
[----:B------:R-:W-:Y:S06]  /*18050*/  @!P3 BRA `(.L_x_1755) ;  /* 0x000000000060b947 */ /* 0x000fec0003800000 */
        /* <DEDUP_REMOVED lines=13> */
.L_x_1757:
[----:B------:R-:W-:Y:S02]  /*18130*/  ULDC UR4, c[0x0][0x9e4] ;  /* 0x0002790000047ab9 */ /* 0x000fe40000000800 */
[----:B------:R-:W-:-:S05]  /*18140*/  IMAD.U32 R181, RZ, RZ, UR4 ;  /* 0x00000004ffb57e24 */ /* 0x000fca000f8e00ff */
[----:B------:R-:W-:-:S13]  /*18150*/  ISETP.NE.AND P5, PT, R181, 0x1, PT ;  /* 0x00000001b500780c */ /* 0x000fda0003fa5270 */
[----:B------:R-:W0:Y:S02]  /*18160*/  @P5 LDC.64 R158, c[0x0][0x9e8] ;  /* 0x00027a00ff9e5b82 */ /* 0x000e240000000a00 */
[----:B0-----:R-:W-:-:S05]  /*18170*/  @P5 IMAD.HI.U32 R158, R22, R158, RZ ;  /* 0x0000009e169e5227 */ /* 0x001fca00078e00ff */
[----:B------:R-:W-:-:S07]  /*18180*/  @P5 SHF.R.U32.HI R22, RZ, R159, R158 ;  /* 0x0000009fff165219 */ /* 0x000fce000001169e */
.L_x_1758:
[----:B------:R-:W-:Y:S05]  /*18190*/  BSYNC B2 ;  /* 0x0000000000027941 */ /* 0x000fea0003800000 */
.L_x_1756:
[----:B------:R-:W-:-:S04]  /*181a0*/  IMAD R2, R22, R181, -R2 ;  /* 0x000000b516027224 */ /* 0x000fc800078e0a02 */
[----:B------:R-:W-:-:S05]  /*181b0*/  IMAD.IADD R2, R2, 0x1, -R230 ;  /* 0x0000000102027824 */ /* 0x000fca00078e0ae6 */
[----:B------:R-:W-:Y:S02]  /*181c0*/  VIMNMX R183, R183, R2, !PT ;  /* 0x00000002b7b77248 */ /* 0x000fe40007fe0100 */
[----:B------:R-:W-:-:S07]  /*181d0*/  VIADDMNMX R189, R2, R181, R189, PT ;  /* 0x000000b502bd7246 */ /* 0x000fce00038001bd */
.L_x_1755:
[----:B------:R-:W-:Y:S01]  /*181e0*/  @!P1 VIADD R0, R0, 0x30860 ;  /* 0x0003086000009836 */ /* 0x000fe20000000000 */
[----:B------:R-:W2:Y:S01]  /*181f0*/  LDL R181, [R1+0x18] ;  /* 0x0000180001b57983 */ /* 0x000ea20000100800 */
[----:B------:R-:W-:Y:S01]  /*18200*/  ISETP.GT.AND P5, PT, R183, 0x1, P4 ;  /* 0x00000001b700780c */ /* 0x000fe200027a4270 */
[----:B------:R-:W-:Y:S01]  /*18210*/  ULDC UR4, c[0x0][0x988] ;  /* 0x0002620000047ab9 */ /* 0x000fe20000000800 */
[----:B------:R-:W-:Y:S02]  /*18220*/  MOV R218, R231 ;  /* 0x000000e700da7202 */ /* 0x000fe40000000f00 */
[----:B------:R-:W-:Y:S02]  /*18230*/  @!P1 PRMT R0, RZ, 0x654, R0 ;  /* 0x00000654ff009816 */ /* 0x000fe40000000000 */
[----:B------:R-:W-:Y:S02]  /*18240*/  ISETP.LT.OR P5, PT, R189, 0x2, P5 ;  /* 0x00000002bd00780c */ /* 0x000fe40002fa1670 */
[----:B------:R0:W-:Y:S02]  /*18250*/  @!P1 SYNCS.ARRIVE.TRANS64.RED.A1T0 RZ, [R0+URZ], RZ ;  /* 0x000000ff00ff99a7 */ /* 0x0001e4000810043f */
[----:B------:R-:W-:-:S02]  /*18260*/  FSEL R154, R154, -INF , !P5 ;  /* 0xff8000009a9a7808 */ /* 0x000fc40006800000 */
[----:B------:R-:W-:Y:S02]  /*18270*/  ISETP.GT.AND P5, PT, R183, 0x9, P4 ;  /* 0x00000009b700780c */ /* 0x000fe400027a4270 */
[----:B0-----:R-:W-:Y:S02]  /*18280*/  FMNMX.FTZ R0, R152, R3, !PT ;  /* 0x0000000398007209 */ /* 0x001fe40007810000 */
[----:B------:R-:W-:Y:S02]  /*18290*/  ISETP.LT.OR P5, PT, R189, 0xa, P5 ;  /* 0x0000000abd00780c */ /* 0x000fe40002fa1670 */
[----:B------:R-:W-:Y:S02]  /*182a0*/  FMNMX.FTZ R0, R184, R0, !PT ;  /* 0x00000000b8007209 */ /* 0x000fe40007810000 */
[----:B------:R-:W-:Y:S02]  /*182b0*/  FSEL R185, R185, -INF , !P5 ;  /* 0xff800000b9b97808 */ /* 0x000fe40006800000 */
[----:B------:R-:W-:-:S02]  /*182c0*/  FMNMX.FTZ R0, R155, R0, !PT ;  /* 0x000000009b007209 */ /* 0x000fc40007810000 */
[----:B------:R-:W-:Y:S02]  /*182d0*/  ISETP.GT.AND P5, PT, R183, 0x11, P4 ;  /* 0x00000011b700780c */ /* 0x000fe400027a4270 */
[----:B------:R-:W-:Y:S02]  /*182e0*/  FMNMX.FTZ R0, R157, R0, !PT ;  /* 0x000000009d007209 */ /* 0x000fe40007810000 */
        /* <DEDUP_REMOVED lines=22> */
[----:B------:R-:W-:Y:S02]  /*18450*/  ISETP.GT.AND P5, PT, R183, RZ, P4 ;  /* 0x000000ffb700720c */ /* 0x000fe400027a4270 */
[----:B------:R-:W-:Y:S02]  /*18460*/  FMNMX.FTZ R0, R180, R0, !PT ;  /* 0x00000000b4007209 */ /* 0x000fe40007810000 */
[----:B------:R-:W-:-:S03]  /*18470*/  ISETP.LT.OR P5, PT, R189, 0x1, P5 ;  /* 0x00000001bd00780c */ /* 0x000fc60002fa1670 */
[----:B------:R-:W0:Y:S01]  /*18480*/  SHFL.BFLY PT, R2, R0, 0x2, 0x1f ;  /* 0x0c401f0000027f89 */ /* 0x000e2200000e0000 */
[----:B------:R-:W-:Y:S02]  /*18490*/  FSEL R153, R153, -INF , !P5 ;  /* 0xff80000099997808 */ /* 0x000fe40006800000 */
[----:B------:R-:W-:Y:S02]  /*184a0*/  ISETP.GT.AND P5, PT, R183, 0x38, P4 ;  /* 0x00000038b700780c */ /* 0x000fe400027a4270 */
[----:B------:R-:W-:Y:S02]  /*184b0*/  FMNMX.FTZ R22, R153, R4, !PT ;  /* 0x0000000499167209 */ /* 0x000fe40007810000 */
[----:B------:R-:W-:Y:S02]  /*184c0*/  ISETP.LT.OR P5, PT, R189, 0x39, P5 ;  /* 0x00000039bd00780c */ /* 0x000fe40002fa1670 */
[----:B------:R-:W-:Y:S02]  /*184d0*/  FMNMX.FTZ R22, R154, R22, !PT ;  /* 0x000000169a167209 */ /* 0x000fe40007810000 */
[----:B------:R-:W-:-:S02]  /*184e0*/  FSEL R177, R177, -INF , !P5 ;  /* 0xff800000b1b17808 */ /* 0x000fc40006800000 */
[----:B0-----:R-:W-:-:S05]  /*184f0*/  FMNMX.FTZ R2, R0, R2, !PT ;  /* 0x0000000200027209 */ /* 0x001fca0007810000 */
[----:B------:R-:W0:Y:S02]  /*18500*/  SHFL.BFLY PT, R158, R2, 0x1, 0x1f ;  /* 0x0c201f00029e7f89 */ /* 0x000e2400000e0000 */
[----:B0-----:R-:W-:Y:S01]  /*18510*/  FMNMX.FTZ R158, R2, R158, !PT ;  /* 0x0000009e029e7209 */ /* 0x001fe20007810000 */
[----:B------:R-:W-:-:S03]  /*18520*/  IMAD.U32 R2, RZ, RZ, UR4 ;  /* 0x00000004ff027e24 */ /* 0x000fc6000f8e00ff */
[----:B------:R-:W-:-:S04]  /*18530*/  FSETP.NEU.FTZ.AND P6, PT, R158, -INF , PT ;  /* 0xff8000009e00780b */ /* 0x000fc80003fdd000 */
[----:B------:R-:W-:-:S05]  /*18540*/  FSEL R0, R158, RZ, P6 ;  /* 0x000000ff9e007208 */ /* 0x000fca0003000000 */
[----:B------:R-:W-:Y:S01]  /*18550*/  FADD.FTZ R3, -R0, R3 ;  /* 0x0000000300037221 */ /* 0x000fe20000010100 */
[----:B------:R-:W-:-:S05]  /*18560*/  FMUL.FTZ R0, R158, R2 ;  /* 0x000000029e007220 */ /* 0x000fca0000410000 */
[----:B------:R-:W-:Y:S02]  /*18570*/  FSEL R0, R0, RZ, P6 ;  /* 0x000000ff00007208 */ /* 0x000fe40003000000 */
[----:B------:R-:W-:-:S03]  /*18580*/  ISETP.GT.AND P6, PT, R183, 0x8, P4 ;  /* 0x00000008b700780c */ /* 0x000fc600027c4270 */
[-CC-:B------:R-:W-:Y:S01]  /*18590*/  FFMA.FTZ R152, R152, R2.reuse, -R0.reuse ;  /* 0x0000000298987223 */ /* 0x180fe20000010800 */
[----:B------:R-:W-:Y:S01]  /*185a0*/  ISETP.LT.OR P6, PT, R189, 0x9, P6 ;  /* 0x00000009bd00780c */ /* 0x000fe200037c1670 */
[-CC-:B------:R-:W-:Y:S01]  /*185b0*/  FFMA.FTZ R184, R184, R2.reuse, -R0.reuse ;  /* 0x00000002b8b87223 */ /* 0x180fe20000010800 */
[-CC-:B------:R-:W-:Y:S01]  /*185c0*/  FFMA.FTZ R155, R155, R2.reuse, -R0.reuse ;  /* 0x000000029b9b7223 */ /* 0x180fe20000010800 */
[----:B------:R0:W-:Y:S01]  /*185d0*/  MUFU.EX2 R196, R152 ;  /* 0x0000009800c47308 */ /* 0x0001e20000000800 */
[----:B------:R-:W-:Y:S01]  /*185e0*/  FSEL R156, R156, -INF , !P6 ;  /* 0xff8000009c9c7808 */ /* 0x000fe20007000000 */
[-CC-:B------:R-:W-:Y:S01]  /*185f0*/  FFMA.FTZ R157, R157, R2.reuse, -R0.reuse ;  /* 0x000000029d9d7223 */ /* 0x180fe20000010800 */
[----:B------:R-:W-:Y:S01]  /*18600*/  ISETP.GT.AND P6, PT, R183, 0x10, P4 ;  /* 0x00000010b700780c */ /* 0x000fe200027c4270 */
[--C-:B------:R-:W-:Y:S01]  /*18610*/  FFMA.FTZ R160, R160, R2, -R0.reuse ;  /* 0x00000002a0a07223 */ /* 0x100fe20000010800 */
[----:B------:R-:W-:Y:S01]  /*18620*/  FMNMX.FTZ R22, R156, R22, !PT ;  /* 0x000000169c167209 */ /* 0x000fe20007810000 */
[--C-:B------:R-:W-:Y:S01]  /*18630*/  FFMA.FTZ R186, R186, R2, -R0.reuse ;  /* 0x00000002baba7223 */ /* 0x100fe20000010800 */
[----:B------:R-:W-:Y:S01]  /*18640*/  ISETP.LT.OR P6, PT, R189, 0x11, P6 ;  /* 0x00000011bd00780c */ /* 0x000fe200037c1670 */
[----:B------:R-:W-:Y:S01]  /*18650*/  MUFU.EX2 R184, R184 ;  /* 0x000000b800b87308 */ /* 0x000fe20000000800 */
[----:B------:R-:W-:Y:S01]  /*18660*/  FMNMX.FTZ R22, R185, R22, !PT ;  /* 0x00000016b9167209 */ /* 0x000fe20007810000 */
[-C--:B0-----:R-:W-:Y:S01]  /*18670*/  FMUL.FTZ R152, R3, R2.reuse ;  /* 0x0000000203987220 */ /* 0x081fe20000410000 */
[----:B------:R-:W-:Y:S01]  /*18680*/  FSEL R161, R161, -INF , !P6 ;  /* 0xff800000a1a17808 */ /* 0x000fe20007000000 */
[-CC-:B------:R-:W-:Y:S01]  /*18690*/  FFMA.FTZ R187, R187, R2.reuse, -R0.reuse ;  /* 0x00000002bbbb7223 */ /* 0x180fe20000010800 */
[----:B------:R-:W-:Y:S01]  /*186a0*/  ISETP.GT.AND P6, PT, R183, 0x18, P4 ;  /* 0x00000018b700780c */ /* 0x000fe200027c4270 */
        /* <DEDUP_REMOVED lines=8> */
[-CC-:B------:R-:W-:Y:S01]  /*18730*/  FFMA.FTZ R171, R171, R2.reuse, -R0.reuse ;  /* 0x00000002abab7223 */ /* 0x180fe20000010800 */
[----:B------:R-:W-:Y:S01]  /*18740*/  ISETP.GT.AND P6, PT, R183, 0x20, P4 ;  /* 0x00000020b700780c */ /* 0x000fe200027c4270 */
[--C-:B------:R-:W-:Y:S01]  /*18750*/  FFMA.FTZ R173, R173, R2, -R0.reuse ;  /* 0x00000002adad7223 */ /* 0x100fe20000010800 */
[----:B------:R-:W-:Y:S01]  /*18760*/  FMNMX.FTZ R22, R163, R22, !PT ;  /* 0x00000016a3167209 */ /* 0x000fe20007810000 */
[-CC-:B------:R-:W-:Y:S01]  /*18770*/  FFMA.FTZ R175, R175, R2.reuse, -R0.reuse ;  /* 0x00000002afaf7223 */ /* 0x180fe20000010800 */
[----:B------:R-:W-:Y:S01]  /*18780*/  ISETP.LT.OR P6, PT, R189, 0x21, P6 ;  /* 0x00000021bd00780c */ /* 0x000fe200037c1670 */
[--C-:B------:R-:W-:Y:S01]  /*18790*/  FFMA.FTZ R176, R176, R2, -R0.reuse ;  /* 0x00000002b0b07223 */ /* 0x100fe20000010800 */
[----:B------:R-:W-:Y:S01]  /*187a0*/  FMNMX.FTZ R22, R164, R22, !PT ;  /* 0x00000016a4167209 */ /* 0x000fe20007810000 */
[-CC-:B------:R-:W-:Y:S01]  /*187b0*/  FFMA.FTZ R179, R179, R2.reuse, -R0.reuse ;  /* 0x00000002b3b37223 */ /* 0x180fe20000010800 */
[----:B------:R-:W-:Y:S01]  /*187c0*/  FSEL R165, R165, -INF , !P6 ;  /* 0xff800000a5a57808 */ /* 0x000fe20007000000 */
[----:B------:R-:W-:Y:S01]  /*187d0*/  MUFU.EX2 R198, R155 ;  /* 0x0000009b00c67308 */ /* 0x000fe20000000800 */
[----:B------:R-:W-:Y:S01]  /*187e0*/  ISETP.GT.AND P6, PT, R183, 0x28, P4 ;  /* 0x00000028b700780c */ /* 0x000fe200027c4270 */
[----:B------:R-:W-:Y:S01]  /*187f0*/  FFMA.FTZ R0, R180, R2, -R0 ;  /* 0x00000002b4007223 */ /* 0x000fe20000010800 */
[----:B------:R-:W-:-:S02]  /*18800*/  FMNMX.FTZ R22, R165, R22, !PT ;  /* 0x00000016a5167209 */ /* 0x000fc40007810000 */
[----:B------:R-:W-:Y:S02]  /*18810*/  ISETP.LT.OR P6, PT, R189, 0x29, P6 ;  /* 0x00000029bd00780c */ /* 0x000fe400037c1670 */
[----:B------:R-:W-:Y:S01]  /*18820*/  FMNMX.FTZ R22, R166, R22, !PT ;  /* 0x00000016a6167209 */ /* 0x000fe20007810000 */
[----:B------:R-:W-:Y:S01]  /*18830*/  MUFU.EX2 R157, R157 ;  /* 0x0000009d009d7308 */ /* 0x000fe20000000800 */
[----:B------:R-:W-:Y:S02]  /*18840*/  FSEL R168, R168, -INF , !P6 ;  /* 0xff800000a8a87808 */ /* 0x000fe40007000000 */
[----:B------:R-:W-:Y:S02]  /*18850*/  ISETP.GT.AND P6, PT, R183, 0x30, P4 ;  /* 0x00000030b700780c */ /* 0x000fe400027c4270 */
[----:B------:R-:W-:Y:S02]  /*18860*/  FMNMX.FTZ R22, R168, R22, !PT ;  /* 0x00000016a8167209 */ /* 0x000fe40007810000 */
[----:B------:R-:W-:Y:S01]  /*18870*/  ISETP.LT.OR P6, PT, R189, 0x31, P6 ;  /* 0x00000031bd00780c */ /* 0x000fe200037c1670 */
[----:B------:R-:W-:Y:S01]  /*18880*/  MUFU.EX2 R160, R160 ;  /* 0x000000a000a07308 */ /* 0x000fe20000000800 */
[----:B------:R-:W-:-:S02]  /*18890*/  FMNMX.FTZ R22, R170, R22, !PT ;  /* 0x00000016aa167209 */ /* 0x000fc40007810000 */
[----:B------:R-:W-:Y:S02]  /*188a0*/  FSEL R172, R172, -INF , !P6 ;  /* 0xff800000acac7808 */ /* 0x000fe40007000000 */
[C---:B------:R-:W-:Y:S02]  /*188b0*/  ISETP.GT.AND P6, PT, R183.reuse, 0x31, P4 ;  /* 0x00000031b700780c */ /* 0x040fe400027c4270 */
[----:B------:R-:W-:Y:S01]  /*188c0*/  ISETP.GT.AND P4, PT, R183, 0x39, P4 ;  /* 0x00000039b700780c */ /* 0x000fe20002784270 */
[----:B------:R-:W0:Y:S01]  /*188d0*/  MUFU.EX2 R186, R186 ;  /* 0x000000ba00ba7308 */ /* 0x000e220000000800 */
[----:B------:R-:W-:Y:S02]  /*188e0*/  ISETP.LT.OR P6, PT, R189, 0x32, P6 ;  /* 0x00000032bd00780c */ /* 0x000fe400037c1670 */
[----:B------:R-:W-:Y:S02]  /*188f0*/  FMNMX.FTZ R22, R172, R22, !PT ;  /* 0x00000016ac167209 */ /* 0x000fe40007810000 */
[----:B------:R-:W-:-:S02]  /*18900*/  FSEL R174, R174, -INF , !P6 ;  /* 0xff800000aeae7808 */ /* 0x000fc40007000000 */
[----:B------:R-:W-:Y:S01]  /*18910*/  ISETP.LT.OR P4, PT, R189, 0x3a, P4 ;  /* 0x0000003abd00780c */ /* 0x000fe20002781670 */
[----:B------:R-:W-:Y:S01]  /*18920*/  MUFU.EX2 R187, R187 ;  /* 0x000000bb00bb7308 */ /* 0x000fe20000000800 */
[----:B------:R-:W-:Y:S02]  /*18930*/  FMNMX.FTZ R22, R174, R22, !PT ;  /* 0x00000016ae167209 */ /* 0x000fe40007810000 */
[----:B------:R-:W-:Y:S02]  /*18940*/  FSEL R178, R178, -INF , !P4 ;  /* 0xff800000b2b27808 */ /* 0x000fe40006000000 */
[----:B------:R-:W-:-:S03]  /*18950*/  FMNMX.FTZ R22, R177, R22, !PT ;  /* 0x00000016b1167209 */ /* 0x000fc60007810000 */
[----:B------:R-:W1:Y:S01]  /*18960*/  MUFU.EX2 R188, R188 ;  /* 0x000000bc00bc7308 */ /* 0x000e620000000800 */
[----:B------:R-:W-:Y:S02]  /*18970*/  FMNMX.FTZ R159, R178, R22, !PT ;  /* 0x00000016b29f7209 */ /* 0x000fe40007810000 */
[----:B0-----:R-:W-:-:S03]  /*18980*/  F2FP.F16.F32.PACK_AB R192, R186, R160 ;  /* 0x000000a0bac0723e */ /* 0x001fc600000000ff */
[----:B------:R-:W0:Y:S02]  /*18990*/  SHFL.BFLY PT, R22, R159, 0x2, 0x1f ;  /* 0x0c401f009f167f89 */ /* 0x000e2400000e0000 */
[----:B------:R-:W-:Y:S08]  /*189a0*/  MUFU.EX2 R167, R167 ;  /* 0x000000a700a77308 */ /* 0x000ff00000000800 */
[----:B------:R-:W-:Y:S01]  /*189b0*/  MUFU.EX2 R169, R169 ;  /* 0x000000a900a97308 */ /* 0x000fe20000000800 */
[----:B-1----:R-:W-:-:S07]  /*189c0*/  F2FP.F16.F32.PACK_AB R194, R188, R187 ;  /* 0x000000bbbcc2723e */ /* 0x002fce00000000ff */
[----:B------:R-:W-:Y:S01]  /*189d0*/  MUFU.EX2 R171, R171 ;  /* 0x000000ab00ab7308 */ /* 0x000fe20000000800 */
[----:B0-----:R-:W-:-:S07]  /*189e0*/  FMNMX.FTZ R159, R159, R22, !PT ;  /* 0x000000169f9f7209 */ /* 0x001fce0007810000 */
[----:B------:R-:W0:Y:S01]  /*189f0*/  MUFU.EX2 R173, R173 ;  /* 0x000000ad00ad7308 */ /* 0x000e220000000800 */
[----:B------:R-:W1:Y:S07]  /*18a00*/  SHFL.BFLY PT, R22, R159, 0x1, 0x1f ;  /* 0x0c201f009f167f89 */ /* 0x000e6e00000e0000 */
[----:B------:R-:W-:Y:S08]  /*18a10*/  MUFU.EX2 R175, R175 ;  /* 0x000000af00af7308 */ /* 0x000ff00000000800 */
[----:B------:R-:W-:Y:S01]  /*18a20*/  MUFU.EX2 R176, R176 ;  /* 0x000000b000b07308 */ /* 0x000fe20000000800 */
[----:B0-----:R-:W-:-:S07]  /*18a30*/  F2FP.F16.F32.PACK_AB R190, R173, R171 ;  /* 0x000000abadbe723e */ /* 0x001fce00000000ff */
[----:B------:R-:W-:Y:S01]  /*18a40*/  MUFU.EX2 R179, R179 ;  /* 0x000000b300b37308 */ /* 0x000fe20000000800 */
[----:B-1----:R-:W-:-:S04]  /*18a50*/  FMNMX.FTZ R155, R159, R22, !PT ;  /* 0x000000169f9b7209 */ /* 0x002fc80007810000 */
[----:B------:R-:W-:-:S03]  /*18a60*/  FSETP.NEU.FTZ.AND P4, PT, R155, -INF , PT ;  /* 0xff8000009b00780b */ /* 0x000fc60003f9d000 */
[----:B------:R0:W1:Y:S02]  /*18a70*/  MUFU.EX2 R22, R0 ;  /* 0x0000000000167308 */ /* 0x0000640000000800 */
[----:B0-----:R-:W-:-:S05]  /*18a80*/  FMUL.FTZ R0, R155, R2 ;  /* 0x000000029b007220 */ /* 0x001fca0000410000 */
[----:B------:R-:W-:Y:S01]  /*18a90*/  FSEL R3, R0, RZ, P4 ;  /* 0x000000ff00037208 */ /* 0x000fe20002000000 */
[----:B------:R-:W-:Y:S01]  /*18aa0*/  FFMA.FTZ R0, R152, R227, R196 ;  /* 0x000000e398007223 */ /* 0x000fe200000100c4 */
[----:B------:R-:W-:-:S03]  /*18ab0*/  F2FP.F16.F32.PACK_AB R196, R184, R196 ;  /* 0x000000c4b8c4723e */ /* 0x000fc600000000ff */
[----:B------:R-:W-:Y:S01]  /*18ac0*/  FADD.FTZ R0, R184, R0 ;  /* 0x00000000b8007221 */ /* 0x000fe20000010000 */
[-CC-:B------:R-:W-:Y:S01]  /*18ad0*/  FFMA.FTZ R153, R153, R2.reuse, -R3.reuse ;  /* 0x0000000299997223 */ /* 0x180fe20000010803 */
[-CC-:B------:R-:W-:Y:S01]  /*18ae0*/  FFMA.FTZ R154, R154, R2.reuse, -R3.reuse ;  /* 0x000000029a9a7223 */ /* 0x180fe20000010803 */
[--C-:B------:R-:W-:Y:S01]  /*18af0*/  FFMA.FTZ R156, R156, R2, -R3.reuse ;  /* 0x000000029c9c7223 */ /* 0x100fe20000010803 */
[----:B------:R-:W-:Y:S01]  /*18b00*/  FADD.FTZ R0, R198, R0 ;  /* 0x00000000c6007221 */ /* 0x000fe20000010000 */
[----:B------:R-:W-:Y:S01]  /*18b10*/  F2FP.F16.F32.PACK_AB R198, R157, R198 ;  /* 0x000000c69dc6723e */ /* 0x000fe200000000ff */
[-CC-:B------:R-:W-:Y:S01]  /*18b20*/  FFMA.FTZ R185, R185, R2.reuse, -R3.reuse ;  /* 0x00000002b9b97223 */ /* 0x180fe20000010803 */
[----:B------:R-:W-:Y:S01]  /*18b30*/  MUFU.EX2 R153, R153 ;  /* 0x0000009900997308 */ /* 0x000fe20000000800 */
[----:B------:R-:W-:Y:S01]  /*18b40*/  FADD.FTZ R0, R157, R0 ;  /* 0x000000009d007221 */ /* 0x000fe20000010000 */
[----:B------:R-:W-:Y:S01]  /*18b50*/  FSEL R157, R155, RZ, P4 ;  /* 0x000000ff9b9d7208 */ /* 0x000fe20002000000 */
[-CC-:B------:R-:W-:Y:S01]  /*18b60*/  FFMA.FTZ R161, R161, R2.reuse, -R3.reuse ;  /* 0x00000002a1a17223 */ /* 0x180fe20000010803 */
[-CC-:B------:R-:W-:Y:S01]  /*18b70*/  FFMA.FTZ R162, R162, R2.reuse, -R3.reuse ;  /* 0x00000002a2a27223 */ /* 0x180fe20000010803 */
[----:B------:R-:W-:Y:S01]  /*18b80*/  FADD.FTZ R0, R160, R0 ;  /* 0x00000000a0007221 */ /* 0x000fe20000010000 */
[-CC-:B------:R-:W-:Y:S01]  /*18b90*/  FFMA.FTZ R163, R163, R2.reuse, -R3.reuse ;  /* 0x00000002a3a37223 */ /* 0x180fe20000010803 */
[----:B------:R-:W-:Y:S01]  /*18ba0*/  FADD.FTZ R157, -R157, R4 ;  /* 0x000000049d9d7221 */ /* 0x000fe20000010100 */
[----:B------:R-:W-:Y:S01]  /*18bb0*/  MUFU.EX2 R154, R154 ;  /* 0x0000009a009a7308 */ /* 0x000fe20000000800 */
[----:B------:R-:W-:Y:S01]  /*18bc0*/  FADD.FTZ R0, R186, R0 ;  /* 0x00000000ba007221 */ /* 0x000fe20000010000 */
[-CC-:B------:R-:W-:Y:S01]  /*18bd0*/  FFMA.FTZ R164, R164, R2.reuse, -R3.reuse ;  /* 0x00000002a4a47223 */ /* 0x180fe20000010803 */
[-C--:B------:R-:W-:Y:S01]  /*18be0*/  FMUL.FTZ R157, R157, R2.reuse ;  /* 0x000000029d9d7220 */ /* 0x080fe20000410000 */
[-CC-:B------:R-:W-:Y:S01]  /*18bf0*/  FFMA.FTZ R165, R165, R2.reuse, -R3.reuse ;  /* 0x00000002a5a57223 */ /* 0x180fe20000010803 */
[----:B------:R-:W-:Y:S01]  /*18c00*/  FADD.FTZ R4, R187, R0 ;  /* 0x00000000bb047221 */ /* 0x000fe20000010000 */
[-CC-:B------:R-:W-:Y:S01]  /*18c10*/  FFMA.FTZ R166, R166, R2.reuse, -R3.reuse ;  /* 0x00000002a6a67223 */ /* 0x180fe20000010803 */
[-CC-:B------:R-:W-:Y:S01]  /*18c20*/  FFMA.FTZ R168, R168, R2.reuse, -R3.reuse ;  /* 0x00000002a8a87223 */ /* 0x180fe20000010803 */
[----:B------:R-:W0:Y:S01]  /*18c30*/  MUFU.EX2 R0, R157 ;  /* 0x0000009d00007308 */ /* 0x000e220000000800 */
[-CC-:B------:R-:W-:Y:S01]  /*18c40*/  FFMA.FTZ R170, R170, R2.reuse, -R3.reuse ;  /* 0x00000002aaaa7223 */ /* 0x180fe20000010803 */
[-CC-:B------:R-:W-:Y:S01]  /*18c50*/  FFMA.FTZ R172, R172, R2.reuse, -R3.reuse ;  /* 0x00000002acac7223 */ /* 0x180fe20000010803 */
[----:B------:R-:W-:Y:S01]  /*18c60*/  FADD.FTZ R4, R188, R4 ;  /* 0x00000004bc047221 */ /* 0x000fe20000010000 */
[-CC-:B------:R-:W-:Y:S01]  /*18c70*/  FFMA.FTZ R174, R174, R2.reuse, -R3.reuse ;  /* 0x00000002aeae7223 */ /* 0x180fe20000010803 */
[-CC-:B------:R-:W-:Y:S01]  /*18c80*/  FFMA.FTZ R177, R177, R2.reuse, -R3.reuse ;  /* 0x00000002b1b17223 */ /* 0x180fe20000010803 */
[----:B------:R-:W-:Y:S01]  /*18c90*/  FFMA.FTZ R3, R178, R2, -R3 ;  /* 0x00000002b2037223 */ /* 0x000fe20000010803 */
[----:B------:R-:W-:Y:S01]  /*18ca0*/  FADD.FTZ R4, R167, R4 ;  /* 0x00000004a7047221 */ /* 0x000fe20000010000 */
[----:B------:R-:W3:Y:S01]  /*18cb0*/  MUFU.EX2 R156, R156 ;  /* 0x0000009c009c7308 */ /* 0x000ee20000000800 */
[C---:B--2---:R-:W-:Y:S01]  /*18cc0*/  ISETP.GT.AND P4, PT, R5.reuse, R181, PT ;  /* 0x000000b50500720c */ /* 0x044fe20003f84270 */
[----:B------:R-:W-:-:S02]  /*18cd0*/  VIADD R5, R5, 0xffffffff ;  /* 0xffffffff05057836 */ /* 0x000fc40000000000 */
[C---:B------:R-:W-:Y:S01]  /*18ce0*/  FADD.FTZ R4, R169.reuse, R4 ;  /* 0x00000004a9047221 */ /* 0x040fe20000010000 */
[----:B-1----:R-:W-:Y:S02]  /*18cf0*/  F2FP.F16.F32.PACK_AB R186, R22, R179 ;  /* 0x000000b316ba723e */ /* 0x002fe400000000ff */
[----:B------:R-:W-:Y:S01]  /*18d00*/  F2FP.F16.F32.PACK_AB R188, R169, R167 ;  /* 0x000000a7a9bc723e */ /* 0x000fe200000000ff */
[----:B------:R-:W-:Y:S01]  /*18d10*/  FADD.FTZ R4, R171, R4 ;  /* 0x00000004ab047221 */ /* 0x000fe20000010000 */
[----:B------:R-:W1:Y:S01]  /*18d20*/  MUFU.EX2 R185, R185 ;  /* 0x000000b900b97308 */ /* 0x000e620000000800 */
[----:B0-----:R-:W-:Y:S01]  /*18d30*/  FFMA.FTZ R226, R0, R226, R153 ;  /* 0x000000e200e27223 */ /* 0x001fe20000010099 */
[----:B------:R-:W-:Y:S01]  /*18d40*/  F2FP.F16.F32.PACK_AB R184, R176, R175 ;  /* 0x000000afb0b8723e */ /* 0x000fe200000000ff */
[----:B------:R-:W-:Y:S01]  /*18d50*/  FADD.FTZ R4, R173, R4 ;  /* 0x00000004ad047221 */ /* 0x000fe20000010000 */
[C---:B------:R-:W-:Y:S01]  /*18d60*/  F2FP.F16.F32.PACK_AB R197, R154.reuse, R153 ;  /* 0x000000999ac5723e */ /* 0x040fe200000000ff */
[----:B------:R-:W-:-:S02]  /*18d70*/  FADD.FTZ R226, R154, R226 ;  /* 0x000000e29ae27221 */ /* 0x000fc40000010000 */
[----:B------:R-:W-:Y:S01]  /*18d80*/  FADD.FTZ R4, R175, R4 ;  /* 0x00000004af047221 */ /* 0x000fe20000010000 */
[----:B------:R-:W0:Y:S01]  /*18d90*/  MUFU.EX2 R161, R161 ;  /* 0x000000a100a17308 */ /* 0x000e220000000800 */
[----:B---3--:R-:W-:Y:S02]  /*18da0*/  FADD.FTZ R226, R156, R226 ;  /* 0x000000e29ce27221 */ /* 0x008fe40000010000 */
[----:B------:R-:W-:-:S04]  /*18db0*/  FADD.FTZ R4, R176, R4 ;  /* 0x00000004b0047221 */ /* 0x000fc80000010000 */
[----:B------:R-:W-:Y:S01]  /*18dc0*/  FADD.FTZ R4, R179, R4 ;  /* 0x00000004b3047221 */ /* 0x000fe20000010000 */
[----:B------:R-:W2:Y:S01]  /*18dd0*/  MUFU.EX2 R162, R162 ;  /* 0x000000a200a27308 */ /* 0x000ea20000000800 */
[C---:B-1----:R-:W-:Y:S01]  /*18de0*/  FADD.FTZ R226, R185.reuse, R226 ;  /* 0x000000e2b9e27221 */ /* 0x042fe20000010000 */
[----:B------:R-:W-:Y:S01]  /*18df0*/  F2FP.F16.F32.PACK_AB R199, R185, R156 ;  /* 0x0000009cb9c7723e */ /* 0x000fe200000000ff */
[----:B------:R-:W-:Y:S01]  /*18e00*/  FADD.FTZ R227, R22, R4 ;  /* 0x0000000416e37221 */ /* 0x000fe20000010000 */
[----:B------:R-:W-:Y:S02]  /*18e10*/  IMAD.MOV.U32 R22, RZ, RZ, R232 ;  /* 0x000000ffff167224 */ /* 0x000fe400078e00e8 */
[----:B------:R-:W-:Y:S02]  /*18e20*/  IMAD.MOV.U32 R4, RZ, RZ, R155 ;  /* 0x000000ffff047224 */ /* 0x000fe400078e009b */
[----:B------:R-:W1:Y:S01]  /*18e30*/  MUFU.EX2 R163, R163 ;  /* 0x000000a300a37308 */ /* 0x000e620000000800 */
[----:B0-----:R-:W-:-:S07]  /*18e40*/  FADD.FTZ R226, R161, R226 ;  /* 0x000000e2a1e27221 */ /* 0x001fce0000010000 */
        /* <DEDUP_REMOVED lines=22> */
[----:B------:R-:W-:-:S03]  /*18fb0*/  F2FP.F16.F32.PACK_AB R185, R174, R172 ;  /* 0x000000acaeb9723e */ /* 0x000fc600000000ff */
[----:B--2---:R-:W-:-:S04]  /*18fc0*/  FADD.FTZ R226, R177, R226 ;  /* 0x000000e2b1e27221 */ /* 0x004fc80000010000 */
[C---:B-1----:R-:W-:Y:S01]  /*18fd0*/  FADD.FTZ R226, R3.reuse, R226 ;  /* 0x000000e203e27221 */ /* 0x042fe20000010000 */
[----:B------:R-:W-:Y:S01]  /*18fe0*/  F2FP.F16.F32.PACK_AB R187, R3, R177 ;  /* 0x000000b103bb723e */ /* 0x000fe200000000ff */
[----:B------:R-:W-:Y:S01]  /*18ff0*/  IMAD.MOV.U32 R3, RZ, RZ, R158 ;  /* 0x000000ffff037224 */ /* 0x000fe200078e009e */
[----:B------:R-:W-:Y:S06]  /*19000*/  @P4 BRA `(.L_x_1759) ;  /* 0xffffffd000504947 */ /* 0x000fec000383ffff */
[----:B------:R-:W-:Y:S05]  /*19010*/  BSYNC B1 ;  /* 0x0000000000017941 */ /* 0x000fea0003800000 */
.L_x_1740:
[----:B------:R-:W-:Y:S01]  /*19020*/  IMAD.MOV.U32 R4, RZ, RZ, R155 ;  /* 0x000000ffff047224 */ /* 0x000fe200078e009b */
[----:B------:R-:W-:Y:S01]  /*19030*/  MOV R218, R231 ;  /* 0x000000e700da7202 */ /* 0x000fe20000000f00 */
[----:B------:R-:W-:Y:S02]  /*19040*/  IMAD.MOV.U32 R3, RZ, RZ, R158 ;  /* 0x000000ffff037224 */ /* 0x000fe400078e009e */
[----:B------:R-:W-:-:S07]  /*19050*/  IMAD.MOV.U32 R22, RZ, RZ, R232 ;  /* 0x000000ffff167224 */ /* 0x000fce00078e00e8 */
.L_x_1739:
[----:B------:R-:W-:Y:S05]  /*19060*/  BSYNC B0 ;  /* 0x0000000000007941 */ /* 0x000fea0003800000 */
.L_x_1738:
[----:B------:R-:W2:Y:S01]  /*19070*/  LDL R154, [R1+0x14] ;  /* 0x00001400019a7983 */ /* 0x000ea20000100800 */
[----:B------:R-:W0:Y:S01]  /*19080*/  LDC R153, c[0x0][0x448] ;  /* 0x00011200ff997b82 */ /* 0x000e220000000800 */
[----:B------:R-:W-:-:S07]  /*19090*/  ULDC UR4, c[0x0][0x9dc] ;  /* 0x0002770000047ab9 */ /* 0x000fce0000000800 */
[----:B------:R-:W1:Y:S01]  /*190a0*/  LDC R157, c[0x0][0x9e4] ;  /* 0x00027900ff9d7b82 */ /* 0x000e620000000800 */
[----:B0-----:R-:W-:Y:S02]  /*190b0*/  ISETP.NE.AND P5, PT, R153, 0x1, PT ;  /* 0x000000019900780c */ /* 0x001fe40003fa5270 */
[----:B-1----:R-:W-:-:S11]  /*190c0*/  ISETP.GE.AND P6, PT, R157, 0x1, PT ;  /* 0x000000019d00780c */ /* 0x002fd60003fc6270 */
[----:B------:R-:W0:Y:S08]  /*190d0*/  @P5 LDC R155, c[0x0][0x44c] ;  /* 0x00011300ff9b5b82 */ /* 0x000e300000000800 */
[----:B------:R-:W1:Y:S01]  /*190e0*/  @P5 LDC R153, c[0x0][0x450] ;  /* 0x00011400ff995b82 */ /* 0x000e620000000800 */
[----:B--2---:R-:W-:-:S04]  /*190f0*/  VIADD R154, R154, 0x7f ;  /* 0x0000007f9a9a7836 */ /* 0x004fc80000000000 */
[----:B0-----:R-:W-:-:S05]  /*19100*/  @P5 IMAD.HI.U32 R155, R154, R155, RZ ;  /* 0x0000009b9a9b5227 */ /* 0x001fca00078e00ff */
[----:B-1----:R-:W-:Y:S02]  /*19110*/  @P5 SHF.R.U32.HI R154, RZ, R153, R155 ;  /* 0x00000099ff9a5219 */ /* 0x002fe4000001169b */
[----:B------:R-:W-:-:S05]  /*19120*/  IADD3 R153, R220, 0x1, -R219 ;  /* 0x00000001dc997810 */ /* 0x000fca0007ffe8db */
[----:B------:R-:W-:-:S04]  /*19130*/  IMAD.IADD R154, R153, 0x1, R154 ;  /* 0x00000001999a7824 */ /* 0x000fc800078e029a */
[----:B------:R-:W-:Y:S01]  /*19140*/  VIADD R153, R154, -UR4 ;  /* 0x800000049a997c36 */ /* 0x000fe20008000000 */
[----:B------:R-:W-:Y:S06]  /*19150*/  @!P6 BRA `(.L_x_1760) ;  /* 0x000000000048e947 */ /* 0x000fec0003800000 */
[----:B------:R-:W-:Y:S01]  /*19160*/  IMAD.MOV.U32 R156, RZ, RZ, R154 ;  /* 0x000000ffff9c7224 */ /* 0x000fe200078e009a */
[----:B------:R-:W-:Y:S04]  /*19170*/  BSSY B0, `(.L_x_1761) ;  /* 0x000000e000007945 */ /* 0x000fe80003800000 */
        /* <DEDUP_REMOVED lines=9> */
.L_x_1762:
[----:B------:R-:W-:-:S13]  /*19210*/  ISETP.NE.AND P2, PT, R157, 0x1, PT ;  /* 0x000000019d00780c */ /* 0x000fda0003f45270 */
[----:B------:R-:W0:Y:S02]  /*19220*/  @P2 LDC.64 R154, c[0x0][0x9e8] ;  /* 0x00027a00ff9a2b82 */ /* 0x000e240000000a00 */
[----:B0-----:R-:W-:-:S05]  /*19230*/  @P2 IMAD.HI.U32 R154, R156, R154, RZ ;  /* 0x0000009a9c9a2227 */ /* 0x001fca00078e00ff */
[----:B------:R-:W-:-:S07]  /*19240*/  @P2 SHF.R.U32.HI R156, RZ, R155, R154 ;  /* 0x0000009bff9c2219 */ /* 0x000fce000001169a */
.L_x_1763:
[----:B------:R-:W-:Y:S05]  /*19250*/  BSYNC B0 ;  /* 0x0000000000007941 */ /* 0x000fea0003800000 */
.L_x_1761:
[----:B------:R-:W-:-:S05]  /*19260*/  IMAD R156, R156, R157, RZ ;  /* 0x0000009d9c9c7224 */ /* 0x000fca00078e02ff */
[----:B------:R-:W-:-:S07]  /*19270*/  VIMNMX R153, R153, R156, !PT ;  /* 0x0000009c99997248 */ /* 0x000fce0007fe0100 */
.L_x_1760:
[----:B------:R-:W2:Y:S01]  /*19280*/  LDL R155, [R1+0x38] ;  /* 0x00003800019b7983 */ /* 0x000ea20000100800 */
[----:B------:R-:W-:Y:S01]  /*19290*/  VIADD R153, R153, 0x3f ;  /* 0x0000003f99997836 */ /* 0x000fe20000000000 */
[----:B------:R-:W-:Y:S04]  /*192a0*/  BSSY B0, `(.L_x_1764) ;  /* 0x000024f000007945 */ /* 0x000fe80003800000 */
[----:B------:R-:W-:-:S04]  /*192b0*/  SHF.R.S32.HI R154, RZ, 0x1f, R153 ;  /* 0x0000001fff9a7819 */ /* 0x000fc80000011499 */
[----:B------:R-:W-:-:S04]  /*192c0*/  LEA.HI R154, R154, R153, RZ, 0x6 ;  /* 0x000000999a9a7211 */ /* 0x000fc800078f30ff */
[----:B------:R-:W-:-:S04]  /*192d0*/  SHF.R.S32.HI R154, RZ, 0x6, R154 ;  /* 0x00000006ff9a7819 */ /* 0x000fc8000001149a */
[----:B--2---:R-:W-:-:S04]  /*192e0*/  VIMNMX R155, R155, R154, !PT ;  /* 0x0000009a9b9b7248 */ /* 0x004fc80007fe0100 */
[----:B------:R-:W-:Y:S01]  /*192f0*/  ISETP.GE.AND P2, PT, R5, R155, PT ;  /* 0x0000009b0500720c */ /* 0x000fe20003f46270 */
[----:B------:R0:W-:-:S12]  /*19300*/  STL [R1+0x18], R155 ;  /* 0x0000189b01007387 */ /* 0x0001d80000100800 */
[----:B0-----:R-:W-:Y:S05]  /*19310*/  @!P2 BRA `(.L_x_1765) ;  /* 0x00000024001ca947 */ /* 0x001fea0003800000 */
[----:B------:R-:W-:Y:S01]  /*19320*/  BSSY B1, `(.L_x_1766) ;  /* 0x0000245000017945 */ /* 0x000fe20003800000 */
[----:B------:R-:W-:Y:S01]  /*19330*/  IMAD.MOV.U32 R232, RZ, RZ, R5 ;  /* 0x000000ffffe87224 */ /* 0x000fe200078e0005 */
[----:B------:R-:W-:Y:S01]  /*19340*/  MOV R228, R3 ;  /* 0x0000000300e47202 */ /* 0x000fe20000000f00 */
[----:B------:R-:W-:Y:S02]  /*19350*/  IMAD.MOV.U32 R229, RZ, RZ, R4 ;  /* 0x000000ffffe57224 */ /* 0x000fe400078e0004 */
[----:B------:R-:W-:Y:S02]  /*19360*/  IMAD.MOV.U32 R231, RZ, RZ, R218 ;  /* 0x000000ffffe77224 */ /* 0x000fe400078e00da */
[----:B------:R-:W-:-:S07]  /*19370*/  IMAD.MOV.U32 R5, RZ, RZ, R22 ;  /* 0x000000ffff057224 */ /* 0x000fce00078e0016 */
.L_x_1777:
[----:B------:R-:W-:-:S05]  /*19380*/  VIADD R22, R5, 0x1 ;  /* 0x0000000105167836 */ /* 0x000fca0000000000 */
[----:B------:R-:W-:-:S04]  /*19390*/  ISETP.NE.AND P2, PT, R22, 0x2, PT ;  /* 0x000000021600780c */ /* 0x000fc80003f45270 */
[----:B------:R-:W-:Y:S02]  /*193a0*/  SEL R218, RZ, 0x1, P2 ;  /* 0x00000001ffda7807 */ /* 0x000fe40001000000 */
[----:B------:R-:W-:Y:S02]  /*193b0*/  SEL R22, R22, RZ, P2 ;  /* 0x000000ff16167207 */ /* 0x000fe40001000000 */
[----:B------:R-:W-:Y:S01]  /*193c0*/  LOP3.LUT R218, R231, R218, RZ, 0x3c, !PT ;  /* 0x000000dae7da7212 */ /* 0x000fe200078e3cff */
[----:B------:R-:W-:Y:S06]  /*193d0*/  @!P0 BRA `(.L_x_1767) ;  /* 0x0000000000048947 */ /* 0x000fec0003800000 */
[----:B------:R-:W-:Y:S01]  /*193e0*/  BPT.TRAP 0x1 ;  /* 0x000000040000795c */ /* 0x000fe20000300000 */
.L_x_1767:
[----:B------:R-:W-:Y:S01]  /*193f0*/  IMAD R2, R22, 0x8, R16 ;  /* 0x0000000816027824 */ /* 0x000fe200078e0210 */
[----:B------:R-:W-:-:S04]  /*19400*/  SHF.L.U32 R3, R218, 0x1f, RZ ;  /* 0x0000001fda037819 */ /* 0x000fc800000006ff */
[----:B------:R0:W1:Y:S01]  /*19410*/  SYNCS.PHASECHK.TRANS64.TRYWAIT P2, [R2+URZ+0x30830], R3 ;  /* 0x03083003020075a7 */ /* 0x000062000804017f */
[----:B------:R-:W-:Y:S05]  /*19420*/  @!P0 BRA `(.L_x_1768) ;  /* 0x0000000000048947 */ /* 0x000fea0003800000 */
[----:B------:R-:W-:Y:S01]  /*19430*/  BPT.TRAP 0x1 ;  /* 0x000000040000795c */ /* 0x000fe20000300000 */
.L_x_1768:
[----:B------:R-:W-:Y:S01]  /*19440*/  IMAD R4, R22, 0x800, R237 ;  /* 0x0000080016047824 */ /* 0x000fe200078e02ed */
[----:B------:R-:W-:Y:S03]  /*19450*/  BSSY B2, `(.L_x_1769) ;  /* 0x0000006000027945 */ /* 0x000fe60003800000 */
[C---:B------:R-:W-:Y:S01]  /*19460*/  VIADD R153, R4.reuse, 0x4 ;  /* 0x0000000404997836 */ /* 0x040fe20000000000 */
[----:B------:R-:W-:Y:S01]  /*19470*/  IADD3 R154, R4, 0x2, RZ ;  /* 0x00000002049a7810 */ /* 0x000fe20007ffe0ff */
[----:B-1----:R-:W-:Y:S06]  /*19480*/  @P2 BRA `(.L_x_1770) ;  /* 0x0000000000082947 */ /* 0x002fec0003800000 */
[----:B------:R-:W1:Y:S02]  /*19490*/  SYNCS.PHASECHK.TRANS64.TRYWAIT P2, [R2+URZ+0x30830], R3 ;  /* 0x03083003020075a7 */ /* 0x000e64000804017f */
[----:B-1----:R-:W-:Y:S05]  /*194a0*/  @!P2 BRA `(.L_x_1771) ;  /* 0x0000016400a4a947 */ /* 0x002fea0003800000 */
.L_x_1770:
[----:B------:R-:W-:Y:S05]  /*194b0*/  BSYNC B2 ;  /* 0x0000000000027941 */ /* 0x000fea0003800000 */
.L_x_1769:
[----:B------:R-:W-:Y:S01]  /*194c0*/  R2UR UR4, R154 ;  /* 0x000000009a0472ca */ /* 0x000fe200000e0000 */
[----:B------:R-:W-:Y:S02]  /*194d0*/  IMAD.MOV.U32 R154, RZ, RZ, R153 ;  /* 0x000000ffff9a7224 */ /* 0x000fe400078e0099 */
[-C--:B------:R-:W-:Y:S01]  /*194e0*/  FMUL.FTZ R24, R24, R152.reuse ;  /* 0x0000009818187220 */ /* 0x080fe20000410000 */
[----:B01----:R-:W-:Y:S02]  /*194f0*/  IMAD.MOV.U32 R2, RZ, RZ, R4 ;  /* 0x000000ffff027224 */ /* 0x003fe400078e0004 */
[-C--:B------:R-:W-:Y:S01]  /*19500*/  FMUL.FTZ R25, R25, R152.reuse ;  /* 0x0000009819197220 */ /* 0x080fe20000410000 */
[----:B------:R-:W-:Y:S01]  /*19510*/  IMAD.MOV.U32 R3, RZ, RZ, 0x40000040 ;  /* 0x40000040ff037424 */ /* 0x000fe200078e00ff */
[----:B------:R-:W-:Y:S01]  /*19520*/  R2UR UR8, R154 ;  /* 0x000000009a0872ca */ /* 0x000fe200000e0000 */
[----:B------:R-:W-:Y:S01]  /*19530*/  IMAD.MOV.U32 R155, RZ, RZ, 0x40000040 ;  /* 0x40000040ff9b7424 */ /* 0x000fe200078e00ff */
[C---:B------:R-:W-:Y:S01]  /*19540*/  IADD3 R154, R4.reuse, 0x200, RZ ;  /* 0x00000200049a7810 */ /* 0x040fe20007ffe0ff */
[----:B------:R-:W-:Y:S01]  /*19550*/  VIADD R158, R4, 0x204 ;  /* 0x00000204049e7836 */ /* 0x000fe20000000000 */
[----:B------:R-:W-:Y:S01]  /*19560*/  R2UR UR6, R2 ;  /* 0x00000000020672ca */ /* 0x000fe200000e0000 */
[----:B------:R-:W-:Y:S01]  /*19570*/  VIADD R2, R4, 0x6 ;  /* 0x0000000604027836 */ /* 0x000fe20000000000 */
[----:B------:R-:W-:Y:S01]  /*19580*/  R2UR UR14, R154 ;  /* 0x000000009a0e72ca */ /* 0x000fe200000e0000 */
[C---:B------:R-:W-:Y:S01]  /*19590*/  VIADD R154, R4.reuse, 0x206 ;  /* 0x00000206049a7836 */ /* 0x040fe20000000000 */
[----:B------:R-:W-:Y:S01]  /*195a0*/  R2UR UR11, R3 ;  /* 0x00000000030b72ca */ /* 0x000fe200000e0000 */
[----:B------:R-:W-:Y:S01]  /*195b0*/  VIADD R156, R4, 0x202 ;  /* 0x00000202049c7836 */ /* 0x000fe20000000000 */
[----:B------:R-:W-:Y:S01]  /*195c0*/  R2UR UR10, R2 ;  /* 0x00000000020a72ca */ /* 0x000fe200000e0000 */
[----:B------:R-:W-:Y:S01]  /*195d0*/  IMAD.MOV.U32 R157, RZ, RZ, 0x40000040 ;  /* 0x40000040ff9d7424 */ /* 0x000fe200078e00ff */
[----:B------:R-:W-:Y:S01]  /*195e0*/  R2UR UR5, R155 ;  /* 0x000000009b0572ca */ /* 0x000fe200000e0000 */
[----:B------:R-:W-:Y:S01]  /*195f0*/  IMAD.MOV.U32 R159, RZ, RZ, 0x40000040 ;  /* 0x40000040ff9f7424 */ /* 0x000fe200078e00ff */
[----:B------:R-:W-:Y:S01]  /*19600*/  R2UR UR22, R158 ;  /* 0x000000009e1672ca */ /* 0x000fe200000e0000 */
[----:B------:R-:W-:Y:S01]  /*19610*/  VIADD R158, R4, 0x400 ;  /* 0x00000400049e7836 */ /* 0x000fe20000000000 */
[----:B------:R-:W-:Y:S01]  /*19620*/  R2UR UR26, R154 ;  /* 0x000000009a1a72ca */ /* 0x000fe200000e0000 */
[----:B------:R-:W-:Y:S01]  /*19630*/  VIADD R154, R4, 0x404 ;  /* 0x00000404049a7836 */ /* 0x000fe20000000000 */
[----:B------:R-:W-:Y:S01]  /*19640*/  R2UR UR18, R156 ;  /* 0x000000009c1272ca */ /* 0x000fe200000e0000 */
[-C--:B------:R-:W-:Y:S01]  /*19650*/  FMUL.FTZ R28, R28, R152.reuse ;  /* 0x000000981c1c7220 */ /* 0x080fe20000410000 */
[----:B------:R-:W-:Y:S01]  /*19660*/  R2UR UR30, R158 ;  /* 0x000000009e1e72ca */ /* 0x000fe200000e0000 */
[----:B------:R-:W-:Y:S01]  /*19670*/  VIADD R158, R4, 0x406 ;  /* 0x00000406049e7836 */ /* 0x000fe20000000000 */
[----:B------:R-:W-:Y:S01]  /*19680*/  R2UR UR38, R154 ;  /* 0x000000009a2672ca */ /* 0x000fe200000e0000 */
[C---:B------:R-:W-:Y:S01]  /*19690*/  VIADD R154, R4.reuse, 0x600 ;  /* 0x00000600049a7836 */ /* 0x040fe20000000000 */
[----:B------:R-:W-:Y:S01]  /*196a0*/  IADD3 R156, R4, 0x402, RZ ;  /* 0x00000402049c7810 */ /* 0x000fe20007ffe0ff */
[-C--:B------:R-:W-:Y:S01]  /*196b0*/  FMUL.FTZ R29, R29, R152.reuse ;  /* 0x000000981d1d7220 */ /* 0x080fe20000410000 */
[----:B------:R-:W-:Y:S01]  /*196c0*/  R2UR UR7, R3 ;  /* 0x00000000030772ca */ /* 0x000fe200000e0000 */
[-C--:B------:R-:W-:Y:S01]  /*196d0*/  FMUL.FTZ R32, R32, R152.reuse ;  /* 0x0000009820207220 */ /* 0x080fe20000410000 */
[----:B------:R-:W-:Y:S01]  /*196e0*/  MOV R3, UR11 ;  /* 0x0000000b00037c02 */ /* 0x000fe20008000f00 */
[----:B------:R-:W-:Y:S01]  /*196f0*/  UMOV UR11, UR5 ;  /* 0x00000005000b7c82 */ /* 0x000fe20008000000 */
[----:B------:R-:W-:Y:S01]  /*19700*/  MOV R2, UR10 ;  /* 0x0000000a00027c02 */ /* 0x000fe20008000f00 */
[----:B------:R-:W-:Y:S01]  /*19710*/  UMOV UR10, UR4 ;  /* 0x00000004000a7c82 */ /* 0x000fe20008000000 */
[----:B------:R-:W-:Y:S01]  /*19720*/  R2UR UR34, R156 ;  /* 0x000000009c2272ca */ /* 0x000fe200000e0000 */
[----:B------:R-:W-:Y:S01]  /*19730*/  VIADD R156, R4, 0x604 ;  /* 0x00000604049c7836 */ /* 0x000fe20000000000 */
[----:B------:R-:W-:Y:S01]  /*19740*/  R2UR UR42, R158 ;  /* 0x000000009e2a72ca */ /* 0x000fe200000e0000 */
[----:B------:R-:W-:Y:S01]  /*19750*/  VIADD R158, R4, 0x602 ;  /* 0x00000602049e7836 */ /* 0x000fe20000000000 */
[----:B------:R-:W-:Y:S01]  /*19760*/  R2UR UR46, R154 ;  /* 0x000000009a2e72ca */ /* 0x000fe200000e0000 */
[----:B------:R-:W-:Y:S01]  /*19770*/  VIADD R154, R4, 0x606 ;  /* 0x00000606049a7836 */ /* 0x000fe20000000000 */
        /* <DEDUP_REMOVED lines=225> */
.L_x_1772:
[----:B------:R-:W-:Y:S02]  /*1a590*/  SHF.L.U32 R0, R231, 0x1f, RZ ;  /* 0x0000001fe7007819 */ /* 0x000fe400000006ff */
[----:B------:R-:W-:-:S04]  /*1a5a0*/  LEA R231, R5, R16, 0x3 ;  /* 0x0000001005e77211 */ /* 0x000fc800078e18ff */
[----:B------:R0:W1:Y:S01]  /*1a5b0*/  SYNCS.PHASECHK.TRANS64.TRYWAIT P2, [R231+URZ+0x30850], R0 ;  /* 0x03085000e70075a7 */ /* 0x000062000804017f */
[----:B------:R-:W-:Y:S05]  /*1a5c0*/  @!P0 BRA `(.L_x_1773) ;  /* 0x0000000000048947 */ /* 0x000fea0003800000 */
[----:B------:R-:W-:Y:S01]  /*1a5d0*/  BPT.TRAP 0x1 ;  /* 0x000000040000795c */ /* 0x000fe20000300000 */
.L_x_1773:
[----:B------:R-:W-:Y:S04]  /*1a5e0*/  BSSY B2, `(.L_x_1774) ;  /* 0x0000004000027945 */ /* 0x000fe80003800000 */
[----:B-1----:R-:W-:Y:S05]  /*1a5f0*/  @P2 BRA `(.L_x_1775) ;  /* 0x0000000000082947 */ /* 0x002fea0003800000 */
[----:B------:R-:W1:Y:S02]  /*1a600*/  SYNCS.PHASECHK.TRANS64.TRYWAIT P2, [R231+URZ+0x30850], R0 ;  /* 0x03085000e70075a7 */ /* 0x000e64000804017f */
[----:B-1----:R-:W-:Y:S05]  /*1a610*/  @!P2 BRA `(.L_x_1776) ;  /* 0x00000154005ca947 */ /* 0x002fea0003800000 */
.L_x_1775:
[----:B------:R-:W-:Y:S05]  /*1a620*/  BSYNC B2 ;  /* 0x0000000000027941 */ /* 0x000fea0003800000 */
.L_x_1774:
[----:B01----:R-:W-:Y:S01]  /*1a630*/  VIADD R0, R16, 0x400 ;  /* 0x0000040010007836 */ /* 0x003fe20000000000 */
[----:B------:R-:W-:Y:S01]  /*1a640*/  WARPGROUP.ARRIVE ;  /* 0x00000000000079c5 */ /* 0x000fe20000000000 */
[----:B------:R-:W-:Y:S01]  /*1a650*/  IMAD.MOV.U32 R3, RZ, RZ, 0x40000040 ;  /* 0x40000040ff037424 */ /* 0x000fe200078e00ff */
[----:B------:R-:W-:Y:S02]  /*1a660*/  ULDC UR4, c[0x0][0x9d8] ;  /* 0x0002760000047ab9 */ /* 0x000fe40000000800 */
[----:B------:R-:W-:Y:S02]  /*1a670*/  SHF.R.U32.HI R0, RZ, 0x4, R0 ;  /* 0x00000004ff007819 */ /* 0x000fe40000011600 */
[----:B------:R-:W-:Y:S01]  /*1a680*/  R2UR UR7, R3 ;  /* 0x00000000030772ca */ /* 0x000fe200000e0000 */
[----:B------:R-:W-:Y:S01]  /*1a690*/  IMAD.MOV.U32 R3, RZ, RZ, 0x40000040 ;  /* 0x40000040ff037424 */ /* 0x000fe200078e00ff */
[----:B------:R-:W-:-:S04]  /*1a6a0*/  LOP3.LUT R0, R0, 0x3fff, RZ, 0xc0, !PT ;  /* 0x00003fff00007812 */ /* 0x000fc800078ec0ff */
[----:B------:R-:W-:-:S05]  /*1a6b0*/  LOP3.LUT R0, R0, 0x2000000, RZ, 0xfc, !PT ;  /* 0x0200000000007812 */ /* 0x000fca00078efcff */
[----:B------:R-:W-:Y:S02]  /*1a6c0*/  IMAD R2, R5, 0x800, R0 ;  /* 0x0000080005027824 */ /* 0x000fe400078e0200 */
[----:B------:R-:W-:Y:S02]  /*1a6d0*/  IMAD.MOV.U32 R5, RZ, RZ, 0x40000040 ;  /* 0x40000040ff057424 */ /* 0x000fe400078e00ff */
[C---:B------:R-:W-:Y:S01]  /*1a6e0*/  VIADD R4, R2.reuse, 0x80 ;  /* 0x0000008002047836 */ /* 0x040fe20000000000 */
[----:B------:R-:W-:-:S13]  /*1a6f0*/  R2UR UR6, R2 ;  /* 0x00000000020672ca */ /* 0x000fda00000e0000 */
[----:B------:R-:W-:Y:S01]  /*1a700*/  HGMMA.64x256x16.F32 R24, R196, gdesc[UR4].tnspB, R24, gsb0 ;  /* 0x43e00004c4187df0 */ /* 0x000fe20008000818 */
[----:B------:R-:W-:Y:S01]  /*1a710*/  R2UR UR6, R4 ;  /* 0x00000000040672ca */ /* 0x000fe200000e0000 */
[C---:B------:R-:W-:Y:S01]  /*1a720*/  VIADD R4, R2.reuse, 0x100 ;  /* 0x0000010002047836 */ /* 0x040fe20000000000 */
[----:B------:R-:W-:Y:S01]  /*1a730*/  R2UR UR7, R5 ;  /* 0x00000000050772ca */ /* 0x000fe200000e0000 */
[----:B------:R-:W-:Y:S01]  /*1a740*/  VIADD R2, R2, 0x180 ;  /* 0x0000018002027836 */ /* 0x000fe20000000000 */
[----:B------:R-:W-:Y:S01]  /*1a750*/  MOV R5, 0x40000040 ;  /* 0x4000004000057802 */ /* 0x000fe20000000f00 */
[----:B------:R-:W-:Y:S02]  /*1a760*/  WARPGROUP.DEPBAR.LE gsb0, 0x0 ;  /* 0x00008000000079c5 */ /* 0x000fe40000010000 */
[----:B------:R-:W-:-:S15]  /*1a770*/  WARPGROUP.ARRIVE ;  /* 0x00000000000079c5 */ /* 0x000fde0000000000 */
[----:B------:R-:W-:-:S05]  /*1a780*/  NOP ;  /* 0x0000000000007918 */ /* 0x000fca0000000000 */
        /* <DEDUP_REMOVED lines=9> */
[----:B------:R-:W-:Y:S01]  /*1a820*/  FMUL.FTZ R0, R152, UR4 ;  /* 0x0000000498007c20 */ /* 0x000fe20008410000 */
[----:B------:R-:W-:Y:S01]  /*1a830*/  FMUL.FTZ R4, R153, UR4 ;  /* 0x0000000499047c20 */ /* 0x000fe20008410000 */
[----:B------:R-:W-:Y:S01]  /*1a840*/  FMUL.FTZ R153, R155, UR4 ;  /* 0x000000049b997c20 */ /* 0x000fe20008410000 */
[----:B------:R-:W-:-:S03]  /*1a850*/  FMUL.FTZ R155, R156, UR4 ;  /* 0x000000049c9b7c20 */ /* 0x000fc60008410000 */
[----:B------:R-:W0:Y:S01]  /*1a860*/  MUFU.TANH R0, R0 ;  /* 0x0000000000007308 */ /* 0x000e220000002400 */
[----:B------:R-:W-:Y:S01]  /*1a870*/  FMUL.FTZ R157, R157, UR4 ;  /* 0x000000049d9d7c20 */ /* 0x000fe20008410000 */
[----:B------:R-:W-:Y:S01]  /*1a880*/  FMUL.FTZ R5, R154, UR4 ;  /* 0x000000049a057c20 */ /* 0x000fe20008410000 */
[----:B------:R-:W-:-:S05]  /*1a890*/  FMUL.FTZ R154, R158, UR4 ;  /* 0x000000049e9a7c20 */ /* 0x000fca0008410000 */
[----:B------:R-:W1:Y:S01]  /*1a8a0*/  MUFU.TANH R4, R4 ;  /* 0x0000000400047308 */ /* 0x000e620000002400 */
[----:B------:R-:W-:Y:S01]  /*1a8b0*/  FMUL.FTZ R158, R160, UR4 ;  /* 0x00000004a09e7c20 */ /* 0x000fe20008410000 */
[----:B------:R-:W-:-:S06]  /*1a8c0*/  FMUL.FTZ R156, R159, UR4 ;  /* 0x000000049f9c7c20 */ /* 0x000fcc0008410000 */
[----:B------:R-:W2:Y:S01]  /*1a8d0*/  MUFU.TANH R155, R155 ;  /* 0x0000009b009b7308 */ /* 0x000ea20000002400 */
[----:B------:R-:W-:Y:S01]  /*1a8e0*/  FMUL.FTZ R159, R161, UR4 ;  /* 0x00000004a19f7c20 */ /* 0x000fe20008410000 */
[----:B0-----:R-:W-:-:S06]  /*1a8f0*/  FMNMX.FTZ R2, R0, R228, !PT ;  /* 0x000000e400027209 */ /* 0x001fcc0007810000 */
[----:B------:R-:W0:Y:S01]  /*1a900*/  MUFU.TANH R157, R157 ;  /* 0x0000009d009d7308 */ /* 0x000e220000002400 */
[----:B------:R-:W-:Y:S01]  /*1a910*/  FMUL.FTZ R160, R164, UR4 ;  /* 0x00000004a4a07c20 */ /* 0x000fe20008410000 */
[----:B-1----:R-:W-:-:S06]  /*1a920*/  FMNMX.FTZ R2, R4, R2, !PT ;  /* 0x0000000204027209 */ /* 0x002fcc0007810000 */
[----:B------:R-:W1:Y:S01]  /*1a930*/  MUFU.TANH R158, R158 ;  /* 0x0000009e009e7308 */ /* 0x000e620000002400 */
[----:B------:R-:W-:Y:S01]  /*1a940*/  FMUL.FTZ R161, R165, UR4 ;  /* 0x00000004a5a17c20 */ /* 0x000fe20008410000 */
[----:B--2---:R-:W-:-:S06]  /*1a950*/  FMNMX.FTZ R2, R155, R2, !PT ;  /* 0x000000029b027209 */ /* 0x004fcc0007810000 */
        /* <DEDUP_REMOVED lines=10> */
[----:B------:R-:W-:Y:S02]  /*1aa00*/  WARPGROUP.DEPBAR.LE gsb0, 0x0 ;  /* 0x00008000000079c5 */ /* 0x000fe40000010000 */
[----:B------:R-:W-:-:S06]  /*1aa10*/  WARPGROUP.ARRIVE ;  /* 0x00000000000079c5 */ /* 0x000fcc0000000000 */
[----:B------:R-:W-:Y:S01]  /*1aa20*/  HGMMA.64x256x16.F32 R24, R184, gdesc[UR4].tnspB, R24, gsb0 ;  /* 0x43e00004b8187df0 */ /* 0x000fe20008000818 */
[----:B------:R-:W3:Y:S01]  /*1aa30*/  MUFU.TANH R165, R165 ;  /* 0x000000a500a57308 */ /* 0x000ee20000002400 */
[----:B------:R-:W-:Y:S01]  /*1aa40*/  FMUL.FTZ R169, R173, UR4 ;  /* 0x00000004ada97c20 */ /* 0x000fe20008410000 */
[----:B0-----:R-:W-:Y:S01]  /*1aa50*/  FMNMX.FTZ R2, R160, R2, !PT ;  /* 0x00000002a0027209 */ /* 0x001fe20007810000 */
[----:B------:R-:W-:-:S05]  /*1aa60*/  FMUL.FTZ R172, R176, UR4 ;  /* 0x00000004b0ac7c20 */ /* 0x000fca0008410000 */
[----:B------:R-:W0:Y:S01]  /*1aa70*/  MUFU.TANH R168, R168 ;  /* 0x000000a800a87308 */ /* 0x000e220000002400 */
[----:B-1----:R-:W-:Y:S01]  /*1aa80*/  FMNMX.FTZ R2, R161, R2, !PT ;  /* 0x00000002a1027209 */ /* 0x002fe20007810000 */
[----:B------:R-:W-:-:S06]  /*1aa90*/  FMUL.FTZ R176, R177, UR4 ;  /* 0x00000004b1b07c20 */ /* 0x000fcc0008410000 */
[----:B------:R-:W1:Y:S01]  /*1aaa0*/  MUFU.TANH R169, R169 ;  /* 0x000000a900a97308 */ /* 0x000e620000002400 */
[----:B--2---:R-:W-:Y:S01]  /*1aab0*/  FMNMX.FTZ R2, R164, R2, !PT ;  /* 0x00000002a4027209 */ /* 0x004fe20007810000 */
[----:B------:R-:W-:-:S06]  /*1aac0*/  FMUL.FTZ R173, R180, UR4 ;  /* 0x00000004b4ad7c20 */ /* 0x000fcc0008410000 */
[----:B------:R-:W2:Y:S01]  /*1aad0*/  MUFU.TANH R172, R172 ;  /* 0x000000ac00ac7308 */ /* 0x000ea20000002400 */
[----:B---3--:R-:W-:Y:S01]  /*1aae0*/  FMNMX.FTZ R2, R165, R2, !PT ;  /* 0x00000002a5027209 */ /* 0x008fe20007810000 */
[----:B------:R-:W-:-:S06]  /*1aaf0*/  FMUL.FTZ R177, R181, UR4 ;  /* 0x00000004b5b17c20 */ /* 0x000fcc0008410000 */
[----:B------:R-:W3:Y:S01]  /*1ab00*/  MUFU.TANH R176, R176 ;  /* 0x000000b000b07308 */ /* 0x000ee20000002400 */
[----:B0-----:R-:W-:-:S07]  /*1ab10*/  FMNMX.FTZ R2, R168, R2, !PT ;  /* 0x00000002a8027209 */ /* 0x001fce0007810000 */
[----:B------:R-:W0:Y:S01]  /*1ab20*/  MUFU.TANH R173, R173 ;  /* 0x000000ad00ad7308 */ /* 0x000e220000002400 */
[----:B-1----:R-:W-:-:S07]  /*1ab30*/  FMNMX.FTZ R2, R169, R2, !PT ;  /* 0x00000002a9027209 */ /* 0x002fce0007810000 */
[----:B------:R-:W1:Y:S01]  /*1ab40*/  MUFU.TANH R177, R177 ;  /* 0x000000b100b17308 */ /* 0x000e620000002400 */
[----:B--2---:R-:W-:-:S04]  /*1ab50*/  FMNMX.FTZ R2, R172, R2, !PT ;  /* 0x00000002ac027209 */ /* 0x004fc80007810000 */
[----:B---3--:R-:W-:-:S04]  /*1ab60*/  FMNMX.FTZ R2, R176, R2, !PT ;  /* 0x00000002b0027209 */ /* 0x008fc80007810000 */
[----:B0-----:R-:W-:-:S04]  /*1ab70*/  FMNMX.FTZ R2, R173, R2, !PT ;  /* 0x00000002ad027209 */ /* 0x001fc80007810000 */
[----:B-1----:R-:W-:-:S05]  /*1ab80*/  FMNMX.FTZ R2, R177, R2, !PT ;  /* 0x00000002b1027209 */ /* 0x002fca0007810000 */
[----:B------:R-:W0:Y:S01]  /*1ab90*/  SHFL.BFLY PT, R3, R2, 0x2, 0x1f ;  /* 0x0c401f0002037f89 */ /* 0x000e2200000e0000 */
[----:B------:R-:W1:Y:S01]  /*1aba0*/  MUFU.TANH R5, R5 ;  /* 0x0000000500057308 */ /* 0x000e620000002400 */
[----:B------:R-:W-:-:S07]  /*1abb0*/  FMUL.FTZ R162, R162, UR4 ;  /* 0x00000004a2a27c20 */ /* 0x000fce0008410000 */
[----:B------:R-:W2:Y:S01]  /*1abc0*/  MUFU.TANH R153, R153 ;  /* 0x0000009900997308 */ /* 0x000ea20000002400 */
[----:B------:R-:W-:-:S07]  /*1abd0*/  FMUL.FTZ R163, R163, UR4 ;  /* 0x00000004a3a37c20 */ /* 0x000fce0008410000 */
[----:B------:R-:W3:Y:S01]  /*1abe0*/  MUFU.TANH R154, R154 ;  /* 0x0000009a009a7308 */ /* 0x000ee20000002400 */
[----:B0-----:R-:W-:-:S07]  /*1abf0*/  FMNMX.FTZ R3, R2, R3, !PT ;  /* 0x0000000302037209 */ /* 0x001fce0007810000 */
[----:B------:R-:W0:Y:S01]  /*1ac00*/  MUFU.TANH R156, R156 ;  /* 0x0000009c009c7308 */ /* 0x000e220000002400 */
[----:B-1----:R-:W-:Y:S01]  /*1ac10*/  FMNMX.FTZ R152, R5, R229, !PT ;  /* 0x000000e505987209 */ /* 0x002fe20007810000 */
[----:B------:R-:W1:Y:S01]  /*1ac20*/  SHFL.BFLY PT, R2, R3, 0x1, 0x1f ;  /* 0x0c201f0003027f89 */ /* 0x000e6200000e0000 */
[----:B------:R-:W-:-:S05]  /*1ac30*/  FMUL.FTZ R166, R166, UR4 ;  /* 0x00000004a6a67c20 */ /* 0x000fca0008410000 */
[----:B------:R-:W4:Y:S01]  /*1ac40*/  MUFU.TANH R162, R162 ;  /* 0x000000a200a27308 */ /* 0x000f220000002400 */
[----:B--2---:R-:W-:Y:S01]  /*1ac50*/  FMNMX.FTZ R152, R153, R152, !PT ;  /* 0x0000009899987209 */ /* 0x004fe20007810000 */
[----:B------:R-:W-:-:S06]  /*1ac60*/  FMUL.FTZ R167, R167, UR4 ;  /* 0x00000004a7a77c20 */ /* 0x000fcc0008410000 */
[----:B------:R-:W2:Y:S01]  /*1ac70*/  MUFU.TANH R163, R163 ;  /* 0x000000a300a37308 */ /* 0x000ea20000002400 */
[----:B---3--:R-:W-:Y:S01]  /*1ac80*/  FMNMX.FTZ R152, R154, R152, !PT ;  /* 0x000000989a987209 */ /* 0x008fe20007810000 */
[----:B------:R-:W-:-:S06]  /*1ac90*/  FMUL.FTZ R170, R170, UR4 ;  /* 0x00000004aaaa7c20 */ /* 0x000fcc0008410000 */
[----:B------:R-:W3:Y:S01]  /*1aca0*/  MUFU.TANH R166, R166 ;  /* 0x000000a600a67308 */ /* 0x000ee20000002400 */
[----:B0-----:R-:W-:Y:S01]  /*1acb0*/  FMNMX.FTZ R152, R156, R152, !PT ;  /* 0x000000989c987209 */ /* 0x001fe20007810000 */
[----:B------:R-:W-:-:S06]  /*1acc0*/  FMUL.FTZ R171, R171, UR4 ;  /* 0x00000004abab7c20 */ /* 0x000fcc0008410000 */
[----:B------:R-:W0:Y:S01]  /*1acd0*/  MUFU.TANH R167, R167 ;  /* 0x000000a700a77308 */ /* 0x000e220000002400 */
[----:B----4-:R-:W-:Y:S01]  /*1ace0*/  FMNMX.FTZ R152, R162, R152, !PT ;  /* 0x00000098a2987209 */ /* 0x010fe20007810000 */
[----:B------:R-:W-:-:S06]  /*1acf0*/  FMUL.FTZ R174, R174, UR4 ;  /* 0x00000004aeae7c20 */ /* 0x000fcc0008410000 */
[----:B------:R-:W4:Y:S01]  /*1ad00*/  MUFU.TANH R170, R170 ;  /* 0x000000aa00aa7308 */ /* 0x000f220000002400 */
[----:B--2---:R-:W-:Y:S01]  /*1ad10*/  FMNMX.FTZ R152, R163, R152, !PT ;  /* 0x00000098a3987209 */ /* 0x004fe20007810000 */
[----:B------:R-:W-:Y:S01]  /*1ad20*/  FMUL.FTZ R175, R175, UR4 ;  /* 0x00000004afaf7c20 */ /* 0x000fe20008410000 */
[----:B-1----:R-:W-:Y:S01]  /*1ad30*/  FMNMX.FTZ R3, R3, R2, !PT ;  /* 0x0000000203037209 */ /* 0x002fe20007810000 */
[----:B------:R-:W-:-:S04]  /*1ad40*/  FMUL.FTZ R178, R178, UR4 ;  /* 0x00000004b2b27c20 */ /* 0x000fc80008410000 */
[----:B------:R-:W1:Y:S01]  /*1ad50*/  MUFU.TANH R171, R171 ;  /* 0x000000ab00ab7308 */ /* 0x000e620000002400 */
[----:B------:R-:W-:Y:S02]  /*1ad60*/  WARPGROUP.DEPBAR.LE gsb0, 0x0 ;  /* 0x00008000000079c5 */ /* 0x000fe40000010000 */
[----:B------:R-:W2:Y:S05]  /*1ad70*/  LDL R187, [R1+0x18] ;  /* 0x0000180001bb7983 */ /* 0x000eaa0000100800 */
[----:B------:R-:W5:Y:S01]  /*1ad80*/  MUFU.TANH R174, R174 ;  /* 0x000000ae00ae7308 */ /* 0x000f620000002400 */
[----:B------:R-:W-:Y:S01]  /*1ad90*/  FMUL.FTZ R179, R179, UR4 ;  /* 0x00000004b3b37c20 */ /* 0x000fe20008410000 */
[----:B------:R-:W-:Y:S01]  /*1ada0*/  FMUL.FTZ R180, R182, UR4 ;  /* 0x00000004b6b47c20 */ /* 0x000fe20008410000 */
[----:B------:R-:W-:Y:S01]  /*1adb0*/  FMUL.FTZ R181, R183, UR4 ;  /* 0x00000004b7b57c20 */ /* 0x000fe20008410000 */
[----:B------:R-:W-:Y:S01]  /*1adc0*/  ULDC UR4, c[0x0][0x988] ;  /* 0x0002620000047ab9 */ /* 0x000fe20000000800 */
[----:B---3--:R-:W-:Y:S01]  /*1add0*/  FMNMX.FTZ R152, R166, R152, !PT ;  /* 0x00000098a6987209 */ /* 0x008fe20007810000 */
[----:B------:R-:W-:Y:S01]  /*1ade0*/  FADD.FTZ R182, -R3, R228 ;  /* 0x000000e403b67221 */ /* 0x000fe20000010100 */
[----:B------:R-:W-:Y:S01]  /*1adf0*/  IMAD.U32 R2, RZ, RZ, UR4 ;  /* 0x00000004ff027e24 */ /* 0x000fe2000f8e00ff */
[----:B------:R-:W3:Y:S01]  /*1ae00*/  MUFU.TANH R175, R175 ;  /* 0x000000af00af7308 */ /* 0x000ee20000002400 */
[----:B0-----:R-:W-:Y:S01]  /*1ae10*/  FMNMX.FTZ R183, R167, R152, !PT ;  /* 0x00000098a7b77209 */ /* 0x001fe20007810000 */
[----:B------:R-:W-:-:S02]  /*1ae20*/  @!P1 VIADD R231, R231, 0x30860 ;  /* 0x00030860e7e79836 */ /* 0x000fc40000000000 */
[----:B------:R-:W-:Y:S01]  /*1ae30*/  FMUL.FTZ R182, R182, R2 ;  /* 0x00000002b6b67220 */ /* 0x000fe20000410000 */
[----:B------:R-:W-:Y:S01]  /*1ae40*/  IMAD.MOV.U32 R228, RZ, RZ, R3 ;  /* 0x000000ffffe47224 */ /* 0x000fe200078e0003 */
[----:B----4-:R-:W-:Y:S02]  /*1ae50*/  FMNMX.FTZ R183, R170, R183, !PT ;  /* 0x000000b7aab77209 */ /* 0x010fe40007810000 */
[----:B------:R-:W-:Y:S01]  /*1ae60*/  @!P1 PRMT R231, RZ, 0x654, R231 ;  /* 0x00000654ffe79816 */ /* 0x000fe200000000e7 */
[----:B------:R-:W0:Y:S01]  /*1ae70*/  MUFU.TANH R178, R178 ;  /* 0x000000b200b27308 */ /* 0x000e220000002400 */
[----:B-1----:R-:W-:-:S07]  /*1ae80*/  FMNMX.FTZ R183, R171, R183, !PT ;  /* 0x000000b7abb77209 */ /* 0x002fce0007810000 */
[----:B------:R1:W-:Y:S08]  /*1ae90*/  MUFU.EX2 R152, R182 ;  /* 0x000000b600987308 */ /* 0x0003f00000000800 */
[----:B------:R-:W4:Y:S01]  /*1aea0*/  MUFU.TANH R179, R179 ;  /* 0x000000b300b37308 */ /* 0x000f220000002400 */
[----:B-1----:R-:W-:-:S04]  /*1aeb0*/  FMUL.FTZ R182, R3, R2 ;  /* 0x0000000203b67220 */ /* 0x002fc80000410000 */
[-CC-:B------:R-:W-:Y:S01]  /*1aec0*/  FFMA.FTZ R196, R0, R2.reuse, -R182.reuse ;  /* 0x0000000200c47223 */ /* 0x180fe200000108b6 */
[----:B-----5:R-:W-:Y:S01]  /*1aed0*/  FMNMX.FTZ R0, R174, R183, !PT ;  /* 0x000000b7ae007209 */ /* 0x020fe20007810000 */
[-CC-:B------:R-:W-:Y:S01]  /*1aee0*/  FFMA.FTZ R4, R4, R2.reuse, -R182.reuse ;  /* 0x0000000204047223 */ /* 0x180fe200000108b6 */
[----:B------:R-:W1:Y:S01]  /*1aef0*/  MUFU.TANH R180, R180 ;  /* 0x000000b400b47308 */ /* 0x000e620000002400 */
[--C-:B------:R-:W-:Y:S01]  /*1af00*/  FFMA.FTZ R188, R164, R2, -R182.reuse ;  /* 0x00000002a4bc7223 */ /* 0x100fe200000108b6 */
[----:B---3--:R-:W-:Y:S01]  /*1af10*/  FMNMX.FTZ R0, R175, R0, !PT ;  /* 0x00000000af007209 */ /* 0x008fe20007810000 */
[-CC-:B------:R-:W-:Y:S01]  /*1af20*/  FFMA.FTZ R198, R155, R2.reuse, -R182.reuse ;  /* 0x000000029bc67223 */ /* 0x180fe200000108b6 */
[-CC-:B------:R-:W-:Y:S01]  /*1af30*/  FFMA.FTZ R185, R157, R2.reuse, -R182.reuse ;  /* 0x000000029db97223 */ /* 0x180fe200000108b6 */
[--C-:B------:R-:W-:Y:S01]  /*1af40*/  FFMA.FTZ R192, R158, R2, -R182.reuse ;  /* 0x000000029ec07223 */ /* 0x100fe200000108b6 */
[----:B0-----:R-:W-:Y:S01]  /*1af50*/  FMNMX.FTZ R0, R178, R0, !PT ;  /* 0x00000000b2007209 */ /* 0x001fe20007810000 */
[-CC-:B------:R-:W-:Y:S01]  /*1af60*/  FFMA.FTZ R155, R159, R2.reuse, -R182.reuse ;  /* 0x000000029f9b7223 */ /* 0x180fe200000108b6 */
[----:B------:R-:W0:Y:S01]  /*1af70*/  MUFU.TANH R181, R181 ;  /* 0x000000b500b57308 */ /* 0x000e220000002400 */
[--C-:B------:R-:W-:Y:S01]  /*1af80*/  FFMA.FTZ R194, R160, R2, -R182.reuse ;  /* 0x00000002a0c27223 */ /* 0x100fe200000108b6 */
[----:B----4-:R-:W-:Y:S01]  /*1af90*/  FMNMX.FTZ R0, R179, R0, !PT ;  /* 0x00000000b3007209 */ /* 0x010fe20007810000 */
[-CC-:B------:R-:W-:Y:S01]  /*1afa0*/  FFMA.FTZ R157, R161, R2.reuse, -R182.reuse ;  /* 0x00000002a19d7223 */ /* 0x180fe200000108b6 */
[-CC-:B------:R-:W-:Y:S01]  /*1afb0*/  FFMA.FTZ R158, R165, R2.reuse, -R182.reuse ;  /* 0x00000002a59e7223 */ /* 0x180fe200000108b6 */
[-CC-:B------:R-:W-:Y:S01]  /*1afc0*/  FFMA.FTZ R190, R168, R2.reuse, -R182.reuse ;  /* 0x00000002a8be7223 */ /* 0x180fe200000108b6 */
[-CC-:B------:R-:W-:Y:S01]  /*1afd0*/  FFMA.FTZ R159, R169, R2.reuse, -R182.reuse ;  /* 0x00000002a99f7223 */ /* 0x180fe200000108b6 */
[--C-:B------:R-:W-:Y:S01]  /*1afe0*/  FFMA.FTZ R184, R172, R2, -R182.reuse ;  /* 0x00000002acb87223 */ /* 0x100fe200000108b6 */
[----:B------:R3:W-:Y:S01]  /*1aff0*/  MUFU.EX2 R183, R4 ;  /* 0x0000000400b77308 */ /* 0x0007e20000000800 */
[----:B-1----:R-:W-:Y:S01]  /*1b000*/  FMNMX.FTZ R0, R180, R0, !PT ;  /* 0x00000000b4007209 */ /* 0x002fe20007810000 */
[-CC-:B------:R-:W-:Y:S01]  /*1b010*/  FFMA.FTZ R160, R176, R2.reuse, -R182.reuse ;  /* 0x00000002b0a07223 */ /* 0x180fe200000108b6 */
[-CC-:B------:R-:W-:Y:S01]  /*1b020*/  FFMA.FTZ R186, R173, R2.reuse, -R182.reuse ;  /* 0x00000002adba7223 */ /* 0x180fe200000108b6 */
[----:B------:R-:W-:-:S04]  /*1b030*/  FFMA.FTZ R161, R177, R2, -R182 ;  /* 0x00000002b1a17223 */ /* 0x000fc800000108b6 */
[----:B------:R-:W1:Y:S01]  /*1b040*/  MUFU.EX2 R196, R196 ;  /* 0x000000c400c47308 */ /* 0x000e620000000800 */
[----:B0-----:R-:W-:-:S05]  /*1b050*/  FMNMX.FTZ R0, R181, R0, !PT ;  /* 0x00000000b5007209 */ /* 0x001fca0007810000 */
[----:B---3--:R-:W0:Y:S02]  /*1b060*/  SHFL.BFLY PT, R4, R0, 0x2, 0x1f ;  /* 0x0c401f0000047f89 */ /* 0x008e2400000e0000 */
[----:B------:R-:W-:Y:S08]  /*1b070*/  MUFU.EX2 R198, R198 ;  /* 0x000000c600c67308 */ /* 0x000ff00000000800 */
[----:B------:R-:W-:Y:S01]  /*1b080*/  MUFU.EX2 R185, R185 ;  /* 0x000000b900b97308 */ /* 0x000fe20000000800 */
[----:B-1----:R-:W-:Y:S01]  /*1b090*/  FFMA.FTZ R227, R152, R227, R196 ;  /* 0x000000e398e37223 */ /* 0x002fe200000100c4 */
[----:B------:R-:W-:-:S03]  /*1b0a0*/  F2FP.F16.F32.PACK_AB R196, R183, R196 ;  /* 0x000000c4b7c4723e */ /* 0x000fc600000000ff */
[----:B------:R-:W-:-:S03]  /*1b0b0*/  FADD.FTZ R227, R183, R227 ;  /* 0x000000e3b7e37221 */ /* 0x000fc60000010000 */
[----:B------:R-:W-:Y:S01]  /*1b0c0*/  MUFU.EX2 R192, R192 ;  /* 0x000000c000c07308 */ /* 0x000fe20000000800 */
[----:B0-----:R-:W-:-:S07]  /*1b0d0*/  FMNMX.FTZ R0, R0, R4, !PT ;  /* 0x0000000400007209 */ /* 0x001fce0007810000 */
[----:B------:R-:W-:Y:S01]  /*1b0e0*/  MUFU.EX2 R155, R155 ;  /* 0x0000009b009b7308 */ /* 0x000fe20000000800 */
[----:B------:R-:W0:Y:S07]  /*1b0f0*/  SHFL.BFLY PT, R4, R0, 0x1, 0x1f ;  /* 0x0c201f0000047f89 */ /* 0x000e2e00000e0000 */
[----:B------:R-:W-:Y:S08]  /*1b100*/  MUFU.EX2 R194, R194 ;  /* 0x000000c200c27308 */ /* 0x000ff00000000800 */
[----:B------:R-:W-:Y:S08]  /*1b110*/  MUFU.EX2 R157, R157 ;  /* 0x0000009d009d7308 */ /* 0x000ff00000000800 */
[----:B------:R-:W-:Y:S01]  /*1b120*/  MUFU.EX2 R188, R188 ;  /* 0x000000bc00bc7308 */ /* 0x000fe20000000800 */
[----:B0-----:R-:W-:-:S05]  /*1b130*/  FMNMX.FTZ R4, R0, R4, !PT ;  /* 0x0000000400047209 */ /* 0x001fca0007810000 */
[C---:B------:R-:W-:Y:S01]  /*1b140*/  FADD.FTZ R0, -R4.reuse, R229 ;  /* 0x000000e504007221 */ /* 0x040fe20000010100 */
[-C--:B------:R-:W-:Y:S01]  /*1b150*/  FMUL.FTZ R164, R4, R2.reuse ;  /* 0x0000000204a47220 */ /* 0x080fe20000410000 */
[----:B------:R-:W-:Y:S01]  /*1b160*/  MUFU.EX2 R158, R158 ;  /* 0x0000009e009e7308 */ /* 0x000fe20000000800 */
[----:B------:R-:W-:Y:S02]  /*1b170*/  IMAD.MOV.U32 R229, RZ, RZ, R4 ;  /* 0x000000ffffe57224 */ /* 0x000fe400078e0004 */
[-C--:B------:R-:W-:Y:S01]  /*1b180*/  FMUL.FTZ R0, R0, R2.reuse ;  /* 0x0000000200007220 */ /* 0x080fe20000410000 */
[-CC-:B------:R-:W-:Y:S01]  /*1b190*/  FFMA.FTZ R197, R5, R2.reuse, -R164.reuse ;  /* 0x0000000205c57223 */ /* 0x180fe200000108a4 */
[-C--:B------:R-:W-:Y:S01]  /*1b1a0*/  FFMA.FTZ R5, R153, R2.reuse, -R164 ;  /* 0x0000000299057223 */ /* 0x080fe200000108a4 */
[----:B------:R-:W-:Y:S02]  /*1b1b0*/  @!P1 IMAD R153, R22, 0x8, R16 ;  /* 0x0000000816999824 */ /* 0x000fe400078e0210 */
[-CC-:B------:R-:W-:Y:S01]  /*1b1c0*/  FFMA.FTZ R199, R154, R2.reuse, -R164.reuse ;  /* 0x000000029ac77223 */ /* 0x180fe200000108a4 */
[----:B------:R-:W-:Y:S01]  /*1b1d0*/  FFMA.FTZ R156, R156, R2, -R164 ;  /* 0x000000029c9c7223 */ /* 0x000fe200000108a4 */
[----:B------:R-:W-:Y:S01]  /*1b1e0*/  MUFU.EX2 R0, R0 ;  /* 0x0000000000007308 */ /* 0x000fe20000000800 */
[----:B------:R-:W-:-:S02]  /*1b1f0*/  @!P1 VIADD R153, R153, 0x30840 ;  /* 0x0003084099999836 */ /* 0x000fc40000000000 */
[-CC-:B------:R-:W-:Y:S01]  /*1b200*/  FFMA.FTZ R193, R162, R2.reuse, -R164.reuse ;  /* 0x00000002a2c17223 */ /* 0x180fe200000108a4 */
[-CC-:B------:R-:W-:Y:S01]  /*1b210*/  FFMA.FTZ R195, R166, R2.reuse, -R164.reuse ;  /* 0x00000002a6c37223 */ /* 0x180fe200000108a4 */
[-CC-:B------:R-:W-:Y:S01]  /*1b220*/  FFMA.FTZ R167, R167, R2.reuse, -R164.reuse ;  /* 0x00000002a7a77223 */ /* 0x180fe200000108a4 */
[-CC-:B------:R-:W-:Y:S01]  /*1b230*/  FFMA.FTZ R170, R170, R2.reuse, -R164.reuse ;  /* 0x00000002aaaa7223 */ /* 0x180fe200000108a4 */
[----:B------:R-:W-:Y:S01]  /*1b240*/  @!P1 PRMT R154, RZ, 0x654, R153 ;  /* 0x00000654ff9a9816 */ /* 0x000fe20000000099 */
[-CC-:B------:R-:W-:Y:S01]  /*1b250*/  FFMA.FTZ R171, R171, R2.reuse, -R164.reuse ;  /* 0x00000002abab7223 */ /* 0x180fe200000108a4 */
[----:B------:R-:W0:Y:S01]  /*1b260*/  MUFU.EX2 R197, R197 ;  /* 0x000000c500c57308 */ /* 0x000e220000000800 */
[-CC-:B------:R-:W-:Y:S01]  /*1b270*/  FFMA.FTZ R174, R174, R2.reuse, -R164.reuse ;  /* 0x00000002aeae7223 */ /* 0x180fe200000108a4 */
[----:B------:R1:W-:Y:S01]  /*1b280*/  @!P1 SYNCS.ARRIVE.TRANS64.RED.A1T0 RZ, [R154+URZ], RZ ;  /* 0x000000ff9aff99a7 */ /* 0x0003e2000810043f */
[-CC-:B------:R-:W-:Y:S01]  /*1b290*/  FFMA.FTZ R175, R175, R2.reuse, -R164.reuse ;  /* 0x00000002afaf7223 */ /* 0x180fe200000108a4 */
[-CC-:B------:R-:W-:Y:S01]  /*1b2a0*/  FFMA.FTZ R178, R178, R2.reuse, -R164.reuse ;  /* 0x00000002b2b27223 */ /* 0x180fe200000108a4 */
[-CC-:B------:R-:W-:Y:S01]  /*1b2b0*/  FFMA.FTZ R179, R179, R2.reuse, -R164.reuse ;  /* 0x00000002b3b37223 */ /* 0x180fe200000108a4 */
[----:B------:R-:W-:-:S02]  /*1b2c0*/  FFMA.FTZ R180, R180, R2, -R164 ;  /* 0x00000002b4b47223 */ /* 0x000fc400000108a4 */
[----:B------:R-:W3:Y:S01]  /*1b2d0*/  MUFU.EX2 R5, R5 ;  /* 0x0000000500057308 */ /* 0x000ee20000000800 */
[-CC-:B-1----:R-:W-:Y:S01]  /*1b2e0*/  FFMA.FTZ R154, R163, R2.reuse, -R164.reuse ;  /* 0x00000002a39a7223 */ /* 0x182fe200000108a4 */
[----:B------:R-:W-:Y:S01]  /*1b2f0*/  FFMA.FTZ R164, R181, R2, -R164 ;  /* 0x00000002b5a47223 */ /* 0x000fe200000108a4 */
[----:B------:R1:W-:Y:S05]  /*1b300*/  @!P1 SYNCS.ARRIVE.TRANS64.RED.A1T0 RZ, [R231+URZ], RZ ;  /* 0x000000ffe7ff99a7 */ /* 0x0003ea000810043f */
[----:B------:R-:W4:Y:S01]  /*1b310*/  MUFU.EX2 R199, R199 ;  /* 0x000000c700c77308 */ /* 0x000f220000000800 */
[----:B0-----:R-:W-:Y:S01]  /*1b320*/  FFMA.FTZ R226, R0, R226, R197 ;  /* 0x000000e200e27223 */ /* 0x001fe200000100c5 */
[----:B-1----:R-:W-:-:S06]  /*1b330*/  IMAD.MOV.U32 R231, RZ, RZ, R218 ;  /* 0x000000ffffe77224 */ /* 0x002fcc00078e00da */
[----:B------:R0:W1:Y:S01]  /*1b340*/  MUFU.EX2 R153, R156 ;  /* 0x0000009c00997308 */ /* 0x0000620000000800 */
[C---:B---3--:R-:W-:Y:S01]  /*1b350*/  FADD.FTZ R226, R5.reuse, R226 ;  /* 0x000000e205e27221 */ /* 0x048fe20000010000 */
[----:B------:R-:W-:-:S06]  /*1b360*/  F2FP.F16.F32.PACK_AB R197, R5, R197 ;  /* 0x000000c505c5723e */ /* 0x000fcc00000000ff */
[----:B------:R-:W3:Y:S01]  /*1b370*/  MUFU.EX2 R193, R193 ;  /* 0x000000c100c17308 */ /* 0x000ee20000000800 */
[----:B0-----:R-:W-:Y:S01]  /*1b380*/  FADD.FTZ R156, R198, R227 ;  /* 0x000000e3c69c7221 */ /* 0x001fe20000010000 */
[----:B----4-:R-:W-:Y:S01]  /*1b390*/  FADD.FTZ R5, R199, R226 ;  /* 0x000000e2c7057221 */ /* 0x010fe20000010000 */
[C---:B------:R-:W-:Y:S02]  /*1b3a0*/  F2FP.F16.F32.PACK_AB R198, R185.reuse, R198 ;  /* 0x000000c6b9c6723e */ /* 0x040fe400000000ff */
[----:B------:R-:W-:-:S03]  /*1b3b0*/  FADD.FTZ R156, R185, R156 ;  /* 0x0000009cb99c7221 */ /* 0x000fc60000010000 */
[----:B------:R-:W0:Y:S01]  /*1b3c0*/  MUFU.EX2 R154, R154 ;  /* 0x0000009a009a7308 */ /* 0x000e220000000800 */
[C---:B-1----:R-:W-:Y:S01]  /*1b3d0*/  FADD.FTZ R5, R153.reuse, R5 ;  /* 0x0000000599057221 */ /* 0x042fe20000010000 */
[----:B------:R-:W-:Y:S01]  /*1b3e0*/  F2FP.F16.F32.PACK_AB R199, R153, R199 ;  /* 0x000000c799c7723e */ /* 0x000fe200000000ff */
[----:B------:R-:W-:Y:S01]  /*1b3f0*/  FADD.FTZ R153, R192, R156 ;  /* 0x0000009cc0997221 */ /* 0x000fe20000010000 */
[----:B------:R-:W-:-:S03]  /*1b400*/  F2FP.F16.F32.PACK_AB R192, R155, R192 ;  /* 0x000000c09bc0723e */ /* 0x000fc600000000ff */
[----:B------:R-:W-:Y:S01]  /*1b410*/  FADD.FTZ R153, R155, R153 ;  /* 0x000000999b997221 */ /* 0x000fe20000010000 */
[----:B------:R-:W1:Y:S01]  /*1b420*/  MUFU.EX2 R195, R195 ;  /* 0x000000c300c37308 */ /* 0x000e620000000800 */
[----:B---3--:R-:W-:Y:S02]  /*1b430*/  FADD.FTZ R5, R193, R5 ;  /* 0x00000005c1057221 */ /* 0x008fe40000010000 */
[----:B------:R-:W-:Y:S01]  /*1b440*/  FADD.FTZ R155, R194, R153 ;  /* 0x00000099c29b7221 */ /* 0x000fe20000010000 */
[----:B------:R-:W-:-:S04]  /*1b450*/  F2FP.F16.F32.PACK_AB R194, R157, R194 ;  /* 0x000000c29dc2723e */ /* 0x000fc800000000ff */
[----:B------:R-:W3:Y:S01]  /*1b460*/  MUFU.EX2 R167, R167 ;  /* 0x000000a700a77308 */ /* 0x000ee20000000800 */
[C---:B0-----:R-:W-:Y:S01]  /*1b470*/  FADD.FTZ R5, R154.reuse, R5 ;  /* 0x000000059a057221 */ /* 0x041fe20000010000 */
[----:B------:R-:W-:-:S06]  /*1b480*/  F2FP.F16.F32.PACK_AB R193, R154, R193 ;  /* 0x000000c19ac1723e */ /* 0x000fcc00000000ff */
[----:B------:R-:W0:Y:S01]  /*1b490*/  MUFU.EX2 R170, R170 ;  /* 0x000000aa00aa7308 */ /* 0x000e220000000800 */
[----:B-1----:R-:W-:Y:S01]  /*1b4a0*/  FADD.FTZ R153, R195, R5 ;  /* 0x00000005c3997221 */ /* 0x002fe20000010000 */
[----:B------:R-:W-:-:S04]  /*1b4b0*/  FADD.FTZ R5, R157, R155 ;  /* 0x0000009b9d057221 */ /* 0x000fc80000010000 */
[----:B------:R-:W-:Y:S01]  /*1b4c0*/  FADD.FTZ R5, R188, R5 ;  /* 0x00000005bc057221 */ /* 0x000fe20000010000 */
[C---:B------:R-:W-:Y:S01]  /*1b4d0*/  F2FP.F16.F32.PACK_AB R188, R158.reuse, R188 ;  /* 0x000000bc9ebc723e */ /* 0x040fe200000000ff */
[----:B------:R-:W1:Y:S01]  /*1b4e0*/  MUFU.EX2 R171, R171 ;  /* 0x000000ab00ab7308 */ /* 0x000e620000000800 */
[C---:B---3--:R-:W-:Y:S01]  /*1b4f0*/  FADD.FTZ R153, R167.reuse, R153 ;  /* 0x00000099a7997221 */ /* 0x048fe20000010000 */
[----:B------:R-:W-:Y:S01]  /*1b500*/  FADD.FTZ R5, R158, R5 ;  /* 0x000000059e057221 */ /* 0x000fe20000010000 */
[----:B------:R-:W-:-:S05]  /*1b510*/  F2FP.F16.F32.PACK_AB R195, R167, R195 ;  /* 0x000000c3a7c3723e */ /* 0x000fca00000000ff */
[----:B------:R-:W3:Y:S01]  /*1b520*/  MUFU.EX2 R190, R190 ;  /* 0x000000be00be7308 */ /* 0x000ee20000000800 */
[----:B0-----:R-:W-:-:S07]  /*1b530*/  FADD.FTZ R153, R170, R153 ;  /* 0x00000099aa997221 */ /* 0x001fce0000010000 */
[----:B------:R-:W0:Y:S01]  /*1b540*/  MUFU.EX2 R174, R174 ;  /* 0x000000ae00ae7308 */ /* 0x000e220000000800 */
[C---:B-1----:R-:W-:Y:S01]  /*1b550*/  FADD.FTZ R153, R171.reuse, R153 ;  /* 0x00000099ab997221 */ /* 0x042fe20000010000 */
[----:B------:R-:W-:-:S06]  /*1b560*/  F2FP.F16.F32.PACK_AB R189, R171, R170 ;  /* 0x000000aaabbd723e */ /* 0x000fcc00000000ff */
[----:B------:R-:W1:Y:S01]  /*1b570*/  MUFU.EX2 R159, R159 ;  /* 0x0000009f009f7308 */ /* 0x000e620000000800 */
[----:B---3--:R-:W-:-:S07]  /*1b580*/  FADD.FTZ R5, R190, R5 ;  /* 0x00000005be057221 */ /* 0x008fce0000010000 */
[----:B------:R-:W3:Y:S01]  /*1b590*/  MUFU.EX2 R175, R175 ;  /* 0x000000af00af7308 */ /* 0x000ee20000000800 */
[----:B0-----:R-:W-:-:S07]  /*1b5a0*/  FADD.FTZ R153, R174, R153 ;  /* 0x00000099ae997221 */ /* 0x001fce0000010000 */
[----:B------:R-:W0:Y:S01]  /*1b5b0*/  MUFU.EX2 R184, R184 ;  /* 0x000000b800b87308 */ /* 0x000e220000000800 */
[C---:B-1----:R-:W-:Y:S01]  /*1b5c0*/  FADD.FTZ R5, R159.reuse, R5 ;  /* 0x000000059f057221 */ /* 0x042fe20000010000 */
[----:B------:R-:W-:-:S06]  /*1b5d0*/  F2FP.F16.F32.PACK_AB R190, R159, R190 ;  /* 0x000000be9fbe723e */ /* 0x000fcc00000000ff */
[----:B------:R-:W1:Y:S01]  /*1b5e0*/  MUFU.EX2 R178, R178 ;  /* 0x000000b200b27308 */ /* 0x000e620000000800 */
[C---:B---3--:R-:W-:Y:S01]  /*1b5f0*/  FADD.FTZ R153, R175.reuse, R153 ;  /* 0x00000099af997221 */ /* 0x048fe20000010000 */
[----:B------:R-:W-:-:S06]  /*1b600*/  F2FP.F16.F32.PACK_AB R191, R175, R174 ;  /* 0x000000aeafbf723e */ /* 0x000fcc00000000ff */
[----:B------:R-:W3:Y:S01]  /*1b610*/  MUFU.EX2 R160, R160 ;  /* 0x000000a000a07308 */ /* 0x000ee20000000800 */
[----:B0-----:R-:W-:-:S07]  /*1b620*/  FADD.FTZ R5, R184, R5 ;  /* 0x00000005b8057221 */ /* 0x001fce0000010000 */
[----:B------:R-:W0:Y:S01]  /*1b630*/  MUFU.EX2 R179, R179 ;  /* 0x000000b300b37308 */ /* 0x000e220000000800 */
[----:B-1----:R-:W-:-:S07]  /*1b640*/  FADD.FTZ R153, R178, R153 ;  /* 0x00000099b2997221 */ /* 0x002fce0000010000 */
[----:B------:R-:W1:Y:S01]  /*1b650*/  MUFU.EX2 R186, R186 ;  /* 0x000000ba00ba7308 */ /* 0x000e620000000800 */
[C---:B---3--:R-:W-:Y:S01]  /*1b660*/  FADD.FTZ R5, R160.reuse, R5 ;  /* 0x00000005a0057221 */ /* 0x048fe20000010000 */
[----:B------:R-:W-:-:S06]  /*1b670*/  F2FP.F16.F32.PACK_AB R184, R160, R184 ;  /* 0x000000b8a0b8723e */ /* 0x000fcc00000000ff */
[----:B------:R-:W3:Y:S01]  /*1b680*/  MUFU.EX2 R180, R180 ;  /* 0x000000b400b47308 */ /* 0x000ee20000000800 */
[C---:B--2---:R-:W-:Y:S01]  /*1b690*/  ISETP.GT.AND P2, PT, R232.reuse, R187, PT ;  /* 0x000000bbe800720c */ /* 0x044fe20003f44270 */
[C---:B0-----:R-:W-:Y:S01]  /*1b6a0*/  FADD.FTZ R153, R179.reuse, R153 ;  /* 0x00000099b3997221 */ /* 0x041fe20000010000 */
[----:B------:R-:W-:Y:S02]  /*1b6b0*/  F2FP.F16.F32.PACK_AB R185, R179, R178 ;  /* 0x000000b2b3b9723e */ /* 0x000fe400000000ff */
[----:B------:R-:W-:-:S03]  /*1b6c0*/  IADD3 R232, R232, -0x1, RZ ;  /* 0xffffffffe8e87810 */ /* 0x000fc60007ffe0ff */
[----:B------:R-:W0:Y:S01]  /*1b6d0*/  MUFU.EX2 R161, R161 ;  /* 0x000000a100a17308 */ /* 0x000e220000000800 */
[----:B-1----:R-:W-:-:S07]  /*1b6e0*/  FADD.FTZ R5, R186, R5 ;  /* 0x00000005ba057221 */ /* 0x002fce0000010000 */
[----:B------:R-:W1:Y:S01]  /*1b6f0*/  MUFU.EX2 R164, R164 ;  /* 0x000000a400a47308 */ /* 0x000e620000000800 */
[----:B---3--:R-:W-:Y:S01]  /*1b700*/  FADD.FTZ R153, R180, R153 ;  /* 0x00000099b4997221 */ /* 0x008fe20000010000 */
[C---:B0-----:R-:W-:Y:S01]  /*1b710*/  FADD.FTZ R227, R161.reuse, R5 ;  /* 0x00000005a1e37221 */ /* 0x041fe20000010000 */
[----:B------:R-:W-:Y:S01]  /*1b720*/  F2FP.F16.F32.PACK_AB R186, R161, R186 ;  /* 0x000000baa1ba723e */ /* 0x000fe200000000ff */
[----:B------:R-:W-:Y:S02]  /*1b730*/  IMAD.MOV.U32 R5, RZ, RZ, R22 ;  /* 0x000000ffff057224 */ /* 0x000fe400078e0016 */
[C---:B-1----:R-:W-:Y:S01]  /*1b740*/  FADD.FTZ R226, R164.reuse, R153 ;  /* 0x00000099a4e27221 */ /* 0x042fe20000010000 */
[----:B------:R-:W-:Y:S01]  /*1b750*/  F2FP.F16.F32.PACK_AB R187, R164, R180 ;  /* 0x000000b4a4bb723e */ /* 0x000fe200000000ff */
[----:B------:R-:W-:Y:S06]  /*1b760*/  @P2 BRA `(.L_x_1777) ;  /* 0xffffffdc00042947 */ /* 0x000fec000383ffff */
[----:B------:R-:W-:Y:S05]  /*1b770*/  BSYNC B1 ;  /* 0x0000000000017941 */ /* 0x000fea0003800000 */
.L_x_1766:
[----:B------:R-:W-:-:S07]  /*1b780*/  IMAD.MOV.U32 R5, RZ, RZ, R232 ;  /* 0x000000ffff057224 */ /* 0x000fce00078e00e8 */
.L_x_1765:
[----:B------:R-:W-:Y:S05]  /*1b790*/  BSYNC B0 ;  /* 0x0000000000007941 */ /* 0x000fea0003800000 */
.L_x_1764:
[----:B------:R-:W2:Y:S01]  /*1b7a0*/  LDL R153, [R1+0x38] ;  /* 0x0000380001997983 */ /* 0x000ea20000100800 */
[----:B------:R-:W-:Y:S01]  /*1b7b0*/  BSSY B0, `(.L_x_1778) ;  /* 0x00002f4000007945 */ /* 0x000fe20003800000 */
[----:B--2---:R-:W-:-:S13]  /*1b7c0*/  ISETP.GE.AND P2, PT, R5, R153, PT ;  /* 0x000000990500720c */ /* 0x004fda0003f46270 */
[----:B------:R-:W-:Y:S05]  /*1b7d0*/  @!P2 BRA `(.L_x_1779) ;  /* 0x0000002c00c4a947 */ /* 0x000fea0003800000 */
[----:B------:R-:W-:Y:S01]  /*1b7e0*/  IMAD.MOV.U32 R228, RZ, RZ, R4 ;  /* 0x000000ffffe47224 */ /* 0x000fe200078e0004 */
[----:B------:R-:W-:Y:S01]  /*1b7f0*/  MOV R229, R3 ;  /* 0x0000000300e57202 */ /* 0x000fe20000000f00 */
[----:B------:R-:W-:Y:S02]  /*1b800*/  IMAD.MOV.U32 R232, RZ, RZ, R218 ;  /* 0x000000ffffe87224 */ /* 0x000fe400078e00da */
[----:B------:R-:W-:-:S07]  /*1b810*/  IMAD.MOV.U32 R231, RZ, RZ, R22 ;  /* 0x000000ffffe77224 */ /* 0x000fce00078e0016 */
.L_x_1798:
        /* <DEDUP_REMOVED lines=8> */
.L_x_1780:
[----:B------:R-:W-:Y:S01]  /*1b8a0*/  IMAD R2, R22, 0x8, R16 ;  /* 0x0000000816027824 */ /* 0x000fe200078e0210 */
[----:B------:R-:W-:-:S04]  /*1b8b0*/  SHF.L.U32 R3, R218, 0x1f, RZ ;  /* 0x0000001fda037819 */ /* 0x000fc800000006ff */
[----:B------:R0:W1:Y:S01]  /*1b8c0*/  SYNCS.PHASECHK.TRANS64.TRYWAIT P2, [R2+URZ+0x30830], R3 ;  /* 0x03083003020075a7 */ /* 0x000062000804017f */
[----:B------:R-:W-:Y:S05]  /*1b8d0*/  @!P0 BRA `(.L_x_1781) ;  /* 0x0000000000048947 */ /* 0x000fea0003800000 */
[----:B------:R-:W-:Y:S01]  /*1b8e0*/  BPT.TRAP 0x1 ;  /* 0x000000040000795c */ /* 0x000fe20000300000 */
.L_x_1781:
[----:B------:R-:W-:Y:S01]  /*1b8f0*/  IMAD R153, R22, 0x800, R237 ;  /* 0x0000080016997824 */ /* 0x000fe200078e02ed */
[----:B------:R-:W-:Y:S03]  /*1b900*/  BSSY B1, `(.L_x_1782) ;  /* 0x0000006000017945 */ /* 0x000fe60003800000 */
[C---:B------:R-:W-:Y:S01]  /*1b910*/  VIADD R156, R153.reuse, 0x4 ;  /* 0x00000004999c7836 */ /* 0x040fe20000000000 */
[----:B------:R-:W-:Y:S01]  /*1b920*/  IADD3 R154, R153, 0x2, RZ ;  /* 0x00000002999a7810 */ /* 0x000fe20007ffe0ff */
[----:B-1----:R-:W-:Y:S06]  /*1b930*/  @P2 BRA `(.L_x_1783) ;  /* 0x0000000000082947 */ /* 0x002fec0003800000 */
[----:B------:R-:W1:Y:S02]  /*1b940*/  SYNCS.PHASECHK.TRANS64.TRYWAIT P2, [R2+URZ+0x30830], R3 ;  /* 0x03083003020075a7 */ /* 0x000e64000804017f */
[----:B-1----:R-:W-:Y:S05]  /*1b950*/  @!P2 BRA `(.L_x_1784) ;  /* 0x0000014000a0a947 */ /* 0x002fea0003800000 */
.L_x_1783:
[----:B------:R-:W-:Y:S05]  /*1b960*/  BSYNC B1 ;  /* 0x0000000000017941 */ /* 0x000fea0003800000 */
.L_x_1782:
        /* <DEDUP_REMOVED lines=9> */
[C---:B------:R-:W-:Y:S01]  /*1ba00*/  VIADD R158, R153.reuse, 0x204 ;  /* 0x00000204999e7836 */ /* 0x040fe20000000000 */
[----:B------:R-:W-:Y:S01]  /*1ba10*/  R2UR UR6, R2 ;  /* 0x00000000020672ca */ /* 0x000fe200000e0000 */
[C---:B------:R-:W-:Y:S01]  /*1ba20*/  VIADD R2, R153.reuse, 0x6 ;  /* 0x0000000699027836 */ /* 0x040fe20000000000 */
[----:B------:R-:W-:Y:S01]  /*1ba30*/  R2UR UR14, R154 ;  /* 0x000000009a0e72ca */ /* 0x000fe200000e0000 */
[----:B------:R-:W-:Y:S01]  /*1ba40*/  VIADD R154, R153, 0x206 ;  /* 0x00000206999a7836 */ /* 0x000fe20000000000 */
[----:B------:R-:W-:Y:S01]  /*1ba50*/  R2UR UR11, R3 ;  /* 0x00000000030b72ca */ /* 0x000fe200000e0000 */
[----:B------:R-:W-:Y:S01]  /*1ba60*/  VIADD R156, R153, 0x202 ;  /* 0x00000202999c7836 */ /* 0x000fe20000000000 */
[----:B------:R-:W-:Y:S01]  /*1ba70*/  R2UR UR10, R2 ;  /* 0x00000000020a72ca */ /* 0x000fe200000e0000 */
[----:B------:R-:W-:Y:S01]  /*1ba80*/  IMAD.MOV.U32 R157, RZ, RZ, 0x40000040 ;  /* 0x40000040ff9d7424 */ /* 0x000fe200078e00ff */
[----:B------:R-:W-:Y:S01]  /*1ba90*/  R2UR UR5, R155 ;  /* 0x000000009b0572ca */ /* 0x000fe200000e0000 */
[----:B------:R-:W-:Y:S01]  /*1baa0*/  IMAD.MOV.U32 R159, RZ, RZ, 0x40000040 ;  /* 0x40000040ff9f7424 */ /* 0x000fe200078e00ff */
[----:B------:R-:W-:Y:S01]  /*1bab0*/  R2UR UR22, R158 ;  /* 0x000000009e1672ca */ /* 0x000fe200000e0000 */
[C---:B------:R-:W-:Y:S01]  /*1bac0*/  VIADD R158, R153.reuse, 0x400 ;  /* 0x00000400999e7836 */ /* 0x040fe20000000000 */
[----:B------:R-:W-:Y:S01]  /*1bad0*/  R2UR UR26, R154 ;  /* 0x000000009a1a72ca */ /* 0x000fe200000e0000 */
[C---:B------:R-:W-:Y:S01]  /*1bae0*/  VIADD R154, R153.reuse, 0x404 ;  /* 0x00000404999a7836 */ /* 0x040fe20000000000 */
[----:B------:R-:W-:Y:S01]  /*1baf0*/  R2UR UR18, R156 ;  /* 0x000000009c1272ca */ /* 0x000fe200000e0000 */
[-C--:B------:R-:W-:Y:S01]  /*1bb00*/  FMUL.FTZ R28, R28, R152.reuse ;  /* 0x000000981c1c7220 */ /* 0x080fe20000410000 */
[----:B------:R-:W-:Y:S01]  /*1bb10*/  R2UR UR30, R158 ;  /* 0x000000009e1e72ca */ /* 0x000fe200000e0000 */
[C---:B------:R-:W-:Y:S01]  /*1bb20*/  VIADD R158, R153.reuse, 0x406 ;  /* 0x00000406999e7836 */ /* 0x040fe20000000000 */
        /* <DEDUP_REMOVED lines=241> */
.L_x_1785:
[----:B------:R-:W-:Y:S02]  /*1ca40*/  SHF.L.U32 R2, R232, 0x1f, RZ ;  /* 0x0000001fe8027819 */ /* 0x000fe400000006ff */
[----:B------:R-:W-:-:S04]  /*1ca50*/  LEA R0, R231, R16, 0x3 ;  /* 0x00000010e7007211 */ /* 0x000fc800078e18ff */
[----:B------:R0:W1:Y:S01]  /*1ca60*/  SYNCS.PHASECHK.TRANS64.TRYWAIT P2, [R0+URZ+0x30850], R2 ;  /* 0x03085002000075a7 */ /* 0x000062000804017f */
[----:B------:R-:W-:Y:S05]  /*1ca70*/  @!P0 BRA `(.L_x_1786) ;  /* 0x0000000000048947 */ /* 0x000fea0003800000 */
[----:B------:R-:W-:Y:S01]  /*1ca80*/  BPT.TRAP 0x1 ;  /* 0x000000040000795c */ /* 0x000fe20000300000 */
.L_x_1786:
[----:B------:R-:W-:Y:S04]  /*1ca90*/  BSSY B1, `(.L_x_1787) ;  /* 0x0000004000017945 */ /* 0x000fe80003800000 */
[----:B-1----:R-:W-:Y:S05]  /*1caa0*/  @P2 BRA `(.L_x_1788) ;  /* 0x0000000000082947 */ /* 0x002fea0003800000 */
[----:B------:R-:W1:Y:S02]  /*1cab0*/  SYNCS.PHASECHK.TRANS64.TRYWAIT P2, [R0+URZ+0x30850], R2 ;  /* 0x03085002000075a7 */ /* 0x000e64000804017f */
[----:B-1----:R-:W-:Y:S05]  /*1cac0*/  @!P2 BRA `(.L_x_1789) ;  /* 0x000001300058a947 */ /* 0x002fea0003800000 */
.L_x_1788:
[----:B------:R-:W-:Y:S05]  /*1cad0*/  BSYNC B1 ;  /* 0x0000000000017941 */ /* 0x000fea0003800000 */
.L_x_1787:
[----:B01----:R-:W-:Y:S01]  /*1cae0*/  VIADD R2, R16, 0x400 ;  /* 0x0000040010027836 */ /* 0x003fe20000000000 */
[----:B------:R-:W2:Y:S01]  /*1caf0*/  LDL R232, [R1+0x8] ;  /* 0x0000080001e87983 */ /* 0x000ea20000100800 */
[----:B------:R-:W-:Y:S01]  /*1cb00*/  IMAD.MOV.U32 R3, RZ, RZ, 0x40000040 ;  /* 0x40000040ff037424 */ /* 0x000fe200078e00ff */
[----:B------:R-:W-:Y:S01]  /*1cb10*/  WARPGROUP.ARRIVE ;  /* 0x00000000000079c5 */ /* 0x000fe20000000000 */
[----:B------:R-:W-:Y:S01]  /*1cb20*/  ULDC UR5, c[0x0][0x9d8] ;  /* 0x0002760000057ab9 */ /* 0x000fe20000000800 */
[----:B------:R-:W-:-:S04]  /*1cb30*/  SHF.R.U32.HI R2, RZ, 0x4, R2 ;  /* 0x00000004ff027819 */ /* 0x000fc80000011602 */
[----:B------:R-:W-:-:S04]  /*1cb40*/  LOP3.LUT R2, R2, 0x3fff, RZ, 0xc0, !PT ;  /* 0x00003fff02027812 */ /* 0x000fc800078ec0ff */
[----:B------:R-:W-:-:S05]  /*1cb50*/  LOP3.LUT R2, R2, 0x2000000, RZ, 0xfc, !PT ;  /* 0x0200000002027812 */ /* 0x000fca00078efcff */
[----:B------:R-:W-:Y:S01]  /*1cb60*/  IMAD R2, R231, 0x800, R2 ;  /* 0x00000800e7027824 */ /* 0x000fe200078e0202 */
[----:B------:R-:W-:Y:S01]  /*1cb70*/  R2UR UR7, R3 ;  /* 0x00000000030772ca */ /* 0x000fe200000e0000 */
[----:B------:R-:W3:Y:S03]  /*1cb80*/  LDL R231, [R1+0x14] ;  /* 0x0000140001e77983 */ /* 0x000ee60000100800 */
[----:B------:R-:W-:-:S13]  /*1cb90*/  R2UR UR6, R2 ;  /* 0x00000000020672ca */ /* 0x000fda00000e0000 */
[----:B------:R-:W-:Y:S01]  /*1cba0*/  HGMMA.64x256x16.F32 R24, R196, gdesc[UR4].tnspB, R24, gsb0 ;  /* 0x43e00004c4187df0 */ /* 0x000fe20008000818 */
[----:B--2---:R-:W-:Y:S02]  /*1cbb0*/  R2UR UR4, R232 ;  /* 0x00000000e80472ca */ /* 0x004fe400000e0000 */
[----:B------:R-:W3:Y:S01]  /*1cbc0*/  LDL R232, [R1+0x34] ;  /* 0x0000340001e87983 */ /* 0x000ee20000100800 */
[----:B------:R-:W-:Y:S02]  /*1cbd0*/  WARPGROUP.DEPBAR.LE gsb0, 0x0 ;  /* 0x00008000000079c5 */ /* 0x000fe40000010000 */
[----:B------:R-:W-:Y:S02]  /*1cbe0*/  VIADD R196, R2, 0x80 ;  /* 0x0000008002c47836 */ /* 0x000fe40000000000 */
[----:B------:R-:W-:-:S03]  /*1cbf0*/  IMAD.MOV.U32 R197, RZ, RZ, 0x40000040 ;  /* 0x40000040ffc57424 */ /* 0x000fc600078e00ff */
[----:B------:R-:W-:Y:S02]  /*1cc00*/  R2UR UR6, R196 ;  /* 0x00000000c40672ca */ /* 0x000fe400000e0000 */
[----:B------:R-:W-:Y:S01]  /*1cc10*/  R2UR UR7, R197 ;  /* 0x00000000c50772ca */ /* 0x000fe200000e0000 */
[----:B------:R-:W-:-:S14]  /*1cc20*/  WARPGROUP.ARRIVE ;  /* 0x00000000000079c5 */ /* 0x000fdc0000000000 */
[----:B------:R-:W-:Y:S01]  /*1cc30*/  HGMMA.64x256x16.F32 R24, R192, gdesc[UR4].tnspB, R24, gsb0 ;  /* 0x43e00004c0187df0 */ /* 0x000fe20008000818 */
[----:B------:R-:W-:Y:S02]  /*1cc40*/  IMAD.MOV.U32 R3, RZ, RZ, 0x40000040 ;  /* 0x40000040ff037424 */ /* 0x000fe400078e00ff */
[----:B------:R-:W-:Y:S02]  /*1cc50*/  WARPGROUP.DEPBAR.LE gsb0, 0x0 ;  /* 0x00008000000079c5 */ /* 0x000fe40000010000 */
[----:B------:R-:W-:Y:S01]  /*1cc60*/  VIADD R192, R2, 0x100 ;  /* 0x0000010002c07836 */ /* 0x000fe20000000000 */
[----:B------:R-:W-:-:S04]  /*1cc70*/  MOV R193, 0x40000040 ;  /* 0x4000004000c17802 */ /* 0x000fc80000000f00 */
[----:B------:R-:W-:Y:S02]  /*1cc80*/  R2UR UR6, R192 ;  /* 0x00000000c00672ca */ /* 0x000fe400000e0000 */
[----:B------:R-:W-:Y:S01]  /*1cc90*/  R2UR UR7, R193 ;  /* 0x00000000c10772ca */ /* 0x000fe200000e0000 */
[----:B------:R-:W-:-:S15]  /*1cca0*/  WARPGROUP.ARRIVE ;  /* 0x00000000000079c5 */ /* 0x000fde0000000000 */
[----:B------:R-:W-:Y:S01]  /*1ccb0*/  HGMMA.64x256x16.F32 R24, R188, gdesc[UR4].tnspB, R24, gsb0 ;  /* 0x43e00004bc187df0 */ /* 0x000fe20008000818 */
[----:B------:R-:W-:Y:S01]  /*1ccc0*/  VIADD R2, R2, 0x180 ;  /* 0x0000018002027836 */ /* 0x000fe20000000000 */
[----:B------:R-:W-:Y:S02]  /*1ccd0*/  R2UR UR7, R3 ;  /* 0x00000000030772ca */ /* 0x000fe400000e0000 */
[----:B------:R-:W0:Y:S02]  /*1cce0*/  @P5 LDC R3, c[0x0][0x450] ;  /* 0x00011400ff035b82 */ /* 0x000e240000000800 */
[----:B------:R-:W-:-:S06]  /*1ccf0*/  R2UR UR6, R2 ;  /* 0x00000000020672ca */ /* 0x000fcc00000e0000 */
[----:B------:R-:W1:Y:S01]  /*1cd00*/  @P5 LDC R2, c[0x0][0x44c] ;  /* 0x00011300ff025b82 */ /* 0x000e620000000800 */
[----:B------:R-:W-:-:S04]  /*1cd10*/  @!P1 IMAD R4, R4, 0x8, R16 ;  /* 0x0000000804049824 */ /* 0x000fc800078e0210 */
[----:B------:R-:W-:Y:S02]  /*1cd20*/  @!P1 VIADD R4, R4, 0x30840 ;  /* 0x0003084004049836 */ /* 0x000fe40000000000 */
[----:B------:R-:W-:Y:S01]  /*1cd30*/  FMUL.FTZ R182, R182, UR5 ;  /* 0x00000005b6b67c20 */ /* 0x000fe20008410000 */
[----:B------:R-:W-:Y:S02]  /*1cd40*/  FMUL.FTZ R157, R157, UR5 ;  /* 0x000000059d9d7c20 */ /* 0x000fe40008410000 */
[----:B------:R-:W-:Y:S01]  /*1cd50*/  @!P1 PRMT R4, RZ, 0x654, R4 ;  /* 0x00000654ff049816 */ /* 0x000fe20000000004 */
[----:B------:R-:W-:-:S03]  /*1cd60*/  FMUL.FTZ R173, R173, UR5 ;  /* 0x00000005adad7c20 */ /* 0x000fc60008410000 */
[----:B------:R-:W2:Y:S08]  /*1cd70*/  MUFU.TANH R157, R157 ;  /* 0x0000009d009d7308 */ /* 0x000eb00000002400 */
[----:B------:R-:W4:Y:S01]  /*1cd80*/  MUFU.TANH R173, R173 ;  /* 0x000000ad00ad7308 */ /* 0x000f220000002400 */
[----:B------:R-:W-:Y:S02]  /*1cd90*/  WARPGROUP.DEPBAR.LE gsb0, 0x0 ;  /* 0x00008000000079c5 */ /* 0x000fe40000010000 */
[----:B------:R-:W-:-:S06]  /*1cda0*/  WARPGROUP.ARRIVE ;  /* 0x00000000000079c5 */ /* 0x000fcc0000000000 */
[----:B------:R-:W-:Y:S01]  /*1cdb0*/  HGMMA.64x256x16.F32 R24, R184, gdesc[UR4].tnspB, R24, gsb0 ;  /* 0x43e00004b8187df0 */ /* 0x000fe20008000818 */
[----:B------:R-:W-:Y:S01]  /*1cdc0*/  FMUL.FTZ R188, R169, UR5 ;  /* 0x00000005a9bc7c20 */ /* 0x000fe20008410000 */
[----:B------:R-:W-:Y:S01]  /*1cdd0*/  FMUL.FTZ R169, R175, UR5 ;  /* 0x00000005afa97c20 */ /* 0x000fe20008410000 */
[----:B------:R-:W-:Y:S01]  /*1cde0*/  FMUL.FTZ R175, R177, UR5 ;  /* 0x00000005b1af7c20 */ /* 0x000fe20008410000 */
[----:B------:R-:W-:-:S03]  /*1cdf0*/  SHF.L.U32 R177, R5, 0x6, RZ ;  /* 0x0000000605b17819 */ /* 0x000fc600000006ff */
[----:B------:R-:W0:Y:S08]  /*1ce00*/  MUFU.TANH R188, R188 ;  /* 0x000000bc00bc7308 */ /* 0x000e300000002400 */
[----:B------:R-:W0:Y:S08]  /*1ce10*/  MUFU.TANH R169, R169 ;  /* 0x000000a900a97308 */ /* 0x000e300000002400 */
[----:B------:R-:W0:Y:S01]  /*1ce20*/  MUFU.TANH R175, R175 ;  /* 0x000000af00af7308 */ /* 0x000e220000002400 */
[----:B------:R-:W-:-:S02]  /*1ce30*/  WARPGROUP.DEPBAR.LE gsb0, 0x0 ;  /* 0x00008000000079c5 */ /* 0x000fc40000010000 */
[----:B---3--:R-:W-:Y:S02]  /*1ce40*/  IMAD.IADD R184, R232, 0x1, R231 ;  /* 0x00000001e8b87824 */ /* 0x008fe400078e02e7 */
[----:B------:R-:W-:Y:S01]  /*1ce50*/  FMUL.FTZ R186, R161, UR5 ;  /* 0x00000005a1ba7c20 */ /* 0x000fe20008410000 */
[----:B------:R-:W-:Y:S01]  /*1ce60*/  FMUL.FTZ R187, R165, UR5 ;  /* 0x00000005a5bb7c20 */ /* 0x000fe20008410000 */
[----:B------:R3:W-:Y:S01]  /*1ce70*/  @!P1 SYNCS.ARRIVE.TRANS64.RED.A1T0 RZ, [R4+URZ], RZ ;  /* 0x000000ff04ff99a7 */ /* 0x0007e2000810043f */
[----:B-1----:R-:W-:-:S04]  /*1ce80*/  @P5 IMAD.HI.U32 R185, R184, R2, RZ ;  /* 0x00000002b8b95227 */ /* 0x002fc800078e00ff */
[----:B------:R-:W-:Y:S01]  /*1ce90*/  IMAD.MOV.U32 R2, RZ, RZ, R184 ;  /* 0x000000ffff027224 */ /* 0x000fe200078e00b8 */
[----:B0-----:R-:W-:Y:S01]  /*1cea0*/  @P5 SHF.R.U32.HI R2, RZ, R3, R185 ;  /* 0x00000003ff025219 */ /* 0x001fe200000116b9 */
        /* <DEDUP_REMOVED lines=25> */
[----:B---3--:R1:W3:Y:S01]  /*1d040*/  MUFU.TANH R4, R182 ;  /* 0x000000b600047308 */ /* 0x0082e20000002400 */
[----:B------:R-:W-:Y:S01]  /*1d050*/  ULDC UR5, c[0x0][0x9e0] ;  /* 0x0002780000057ab9 */ /* 0x000fe20000000800 */
[----:B-1----:R-:W-:-:S06]  /*1d060*/  IADD3 R182, -R230, 0x1, -R177 ;  /* 0x00000001e6b67810 */ /* 0x002fcc0007ffe9b1 */
[----:B------:R-:W1:Y:S01]  /*1d070*/  MUFU.TANH R3, R3 ;  /* 0x0000000300037308 */ /* 0x000e620000002400 */
[----:B------:R-:W-:-:S07]  /*1d080*/  IADD3 R182, -R219, R182, R220 ;  /* 0x000000b6dbb67210 */ /* 0x000fce0007ffe1dc */
[----:B------:R-:W0:Y:S01]  /*1d090*/  MUFU.TANH R184, R184 ;  /* 0x000000b800b87308 */ /* 0x000e220000002400 */
[----:B------:R-:W-:-:S07]  /*1d0a0*/  VIADD R183, R182, UR5 ;  /* 0x00000005b6b77c36 */ /* 0x000fce0008000000 */
        /* <DEDUP_REMOVED lines=22> */
[----:B------:R-:W1:Y:S08]  /*1d210*/  MUFU.TANH R179, R179 ;  /* 0x000000b300b37308 */ /* 0x000e700000002400 */
[----:B------:R-:W1:Y:S01]  /*1d220*/  MUFU.TANH R176, R176 ;  /* 0x000000b000b07308 */ /* 0x000e620000002400 */
[----:B------:R-:W-:-:S02]  /*1d230*/  VIADD R182, R182, UR4 ;  /* 0x00000004b6b67c36 */ /* 0x000fc40008000000 */
[--C-:B0-----:R-:W-:Y:S02]  /*1d240*/  IMAD.IADD R181, R183, 0x1, R189.reuse ;  /* 0x00000001b7b57824 */ /* 0x101fe400078e02bd */
[----:B------:R-:W-:Y:S01]  /*1d250*/  IMAD.IADD R180, R182, 0x1, R189 ;  /* 0x00000001b6b47824 */ /* 0x000fe200078e02bd */
[----:B--234-:R-:W-:Y:S06]  /*1d260*/  @!P6 BRA `(.L_x_1790) ;  /* 0x000000000060e947 */ /* 0x01cfec0003800000 */
        /* <DEDUP_REMOVED lines=13> */
.L_x_1792:
[----:B------:R-:W-:Y:S02]  /*1d340*/  ULDC UR4, c[0x0][0x9e4] ;  /* 0x0002790000047ab9 */ /* 0x000fe40000000800 */
[----:B------:R-:W-:-:S05]  /*1d350*/  IMAD.U32 R190, RZ, RZ, UR4 ;  /* 0x00000004ffbe7e24 */ /* 0x000fca000f8e00ff */
[----:B------:R-:W-:-:S13]  /*1d360*/  ISETP.NE.AND P2, PT, R190, 0x1, PT ;  /* 0x00000001be00780c */ /* 0x000fda0003f45270 */
[----:B------:R-:W0:Y:S02]  /*1d370*/  @P2 LDC.64 R158, c[0x0][0x9e8] ;  /* 0x00027a00ff9e2b82 */ /* 0x000e240000000a00 */
[----:B0-----:R-:W-:-:S05]  /*1d380*/  @P2 IMAD.HI.U32 R158, R189, R158, RZ ;  /* 0x0000009ebd9e2227 */ /* 0x001fca00078e00ff */
[----:B------:R-:W-:-:S07]  /*1d390*/  @P2 SHF.R.U32.HI R189, RZ, R159, R158 ;  /* 0x0000009fffbd2219 */ /* 0x000fce000001169e */
.L_x_1793:
[----:B------:R-:W-:Y:S05]  /*1d3a0*/  BSYNC B1 ;  /* 0x0000000000017941 */ /* 0x000fea0003800000 */
.L_x_1791:
[----:B------:R-:W-:-:S05]  /*1d3b0*/  IMAD R189, R189, R190, -R177 ;  /* 0x000000bebdbd7224 */ /* 0x000fca00078e0ab1 */
[----:B------:R-:W-:-:S04]  /*1d3c0*/  IADD3 R189, -R230, R189, RZ ;  /* 0x000000bde6bd7210 */ /* 0x000fc80007ffe1ff */
[----:B------:R-:W-:Y:S02]  /*1d3d0*/  VIMNMX R180, R180, R189, !PT ;  /* 0x000000bdb4b47248 */ /* 0x000fe40007fe0100 */
[----:B------:R-:W-:-:S07]  /*1d3e0*/  VIADDMNMX R181, R189, R190, R181, PT ;  /* 0x000000bebdb57246 */ /* 0x000fce00038001b5 */
.L_x_1790:
[----:B------:R-:W-:Y:S01]  /*1d3f0*/  ISETP.GT.AND P2, PT, R5, -0x1, PT ;  /* 0xffffffff0500780c */ /* 0x000fe20003f44270 */
[----:B------:R-:W0:Y:S03]  /*1d400*/  SHFL.IDX PT, R2, R2, 0x1, 0x1c1f ;  /* 0x003c1f0002027f89 */ /* 0x000e2600000e0000 */
[C---:B------:R-:W-:Y:S02]  /*1d410*/  ISETP.GT.AND P4, PT, R180.reuse, RZ, P2 ;  /* 0x000000ffb400720c */ /* 0x040fe40001784270 */
[----:B------:R-:W-:Y:S02]  /*1d420*/  ISETP.GT.AND P3, PT, R180, 0x1, P2 ;  /* 0x00000001b400780c */ /* 0x000fe40001764270 */
[C---:B------:R-:W-:Y:S02]  /*1d430*/  ISETP.LT.OR P4, PT, R181.reuse, 0x1, P4 ;  /* 0x00000001b500780c */ /* 0x040fe40002781670 */
[----:B------:R-:W-:-:S02]  /*1d440*/  ISETP.LT.OR P3, PT, R181, 0x2, P3 ;  /* 0x00000002b500780c */ /* 0x000fc40001f61670 */
[----:B-1----:R-:W-:Y:S02]  /*1d450*/  FSEL R158, R3, -INF , !P4 ;  /* 0xff800000039e7808 */ /* 0x002fe40006000000 */
[----:B------:R-:W-:Y:S02]  /*1d460*/  FSEL R184, R184, -INF , !P3 ;  /* 0xff800000b8b87808 */ /* 0x000fe40005800000 */
[C---:B------:R-:W-:Y:S02]  /*1d470*/  ISETP.GT.AND P4, PT, R180.reuse, 0x8, P2 ;  /* 0x00000008b400780c */ /* 0x040fe40001784270 */
[----:B------:R-:W-:Y:S02]  /*1d480*/  ISETP.GT.AND P3, PT, R180, 0x9, P2 ;  /* 0x00000009b400780c */ /* 0x000fe40001764270 */
[C---:B------:R-:W-:Y:S02]  /*1d490*/  ISETP.LT.OR P4, PT, R181.reuse, 0x9, P4 ;  /* 0x00000009b500780c */ /* 0x040fe40002781670 */
[----:B------:R-:W-:-:S02]  /*1d4a0*/  ISETP.LT.OR P3, PT, R181, 0xa, P3 ;  /* 0x0000000ab500780c */ /* 0x000fc40001f61670 */
[----:B------:R-:W-:Y:S01]  /*1d4b0*/  FSEL R155, R155, -INF , !P4 ;  /* 0xff8000009b9b7808 */ /* 0x000fe20006000000 */
[--C-:B0-----:R-:W-:Y:S01]  /*1d4c0*/  IMAD.IADD R183, R183, 0x1, R2.reuse ;  /* 0x00000001b7b77824 */ /* 0x101fe200078e0202 */
[----:B------:R-:W-:Y:S01]  /*1d4d0*/  FSEL R157, R157, -INF , !P3 ;  /* 0xff8000009d9d7808 */ /* 0x000fe20005800000 */
[----:B------:R-:W-:Y:S01]  /*1d4e0*/  IMAD.IADD R182, R182, 0x1, R2 ;  /* 0x00000001b6b67824 */ /* 0x000fe200078e0202 */
        /* <DEDUP_REMOVED lines=35> */
[----:B------:R-:W-:Y:S01]  /*1d720*/  FSEL R179, R179, -INF , !P3 ;  /* 0xff800000b3b37808 */ /* 0x000fe20005800000 */
[----:B------:R-:W-:Y:S08]  /*1d730*/  @!P6 BRA `(.L_x_1794) ;  /* 0x000000000060e947 */ /* 0x000ff00003800000 */
        /* <DEDUP_REMOVED lines=13> */
.L_x_1796:
[----:B------:R-:W-:Y:S02]  /*1d810*/  ULDC UR4, c[0x0][0x9e4] ;  /* 0x0002790000047ab9 */ /* 0x000fe40000000800 */
[----:B------:R-:W-:-:S05]  /*1d820*/  IMAD.U32 R180, RZ, RZ, UR4 ;  /* 0x00000004ffb47e24 */ /* 0x000fca000f8e00ff */
[----:B------:R-:W-:-:S13]  /*1d830*/  ISETP.NE.AND P3, PT, R180, 0x1, PT ;  /* 0x00000001b400780c */ /* 0x000fda0003f65270 */
[----:B------:R-:W0:Y:S02]  /*1d840*/  @P3 LDC.64 R2, c[0x0][0x9e8] ;  /* 0x00027a00ff023b82 */ /* 0x000e240000000a00 */
[----:B0-----:R-:W-:-:S05]  /*1d850*/  @P3 IMAD.HI.U32 R2, R159, R2, RZ ;  /* 0x000000029f023227 */ /* 0x001fca00078e00ff */
[----:B------:R-:W-:-:S07]  /*1d860*/  @P3 SHF.R.U32.HI R159, RZ, R3, R2 ;  /* 0x00000003ff9f3219 */ /* 0x000fce0000011602 */
.L_x_1797:
[----:B------:R-:W-:Y:S05]  /*1d870*/  BSYNC B1 ;  /* 0x0000000000017941 */ /* 0x000fea0003800000 */
.L_x_1795:
[----:B------:R-:W-:-:S04]  /*1d880*/  IMAD R159, R159, R180, -R177 ;  /* 0x000000b49f9f7224 */ /* 0x000fc800078e0ab1 */
[----:B------:R-:W-:-:S05]  /*1d890*/  IMAD.IADD R159, R159, 0x1, -R230 ;  /* 0x000000019f9f7824 */ /* 0x000fca00078e0ae6 */
[----:B------:R-:W-:Y:S02]  /*1d8a0*/  VIMNMX R182, R182, R159, !PT ;  /* 0x0000009fb6b67248 */ /* 0x000fe40007fe0100 */
[----:B------:R-:W-:-:S07]  /*1d8b0*/  VIADDMNMX R183, R159, R180, R183, PT ;  /* 0x000000b49fb77246 */ /* 0x000fce00038001b7 */
.L_x_1794:
[----:B------:R-:W-:Y:S01]  /*1d8c0*/  @!P1 VIADD R0, R0, 0x30860 ;  /* 0x0003086000009836 */ /* 0x000fe20000000000 */
[----:B------:R-:W2:Y:S01]  /*1d8d0*/  LDL R181, [R1+0x38] ;  /* 0x0000380001b57983 */ /* 0x000ea20000100800 */
[----:B------:R-:W-:Y:S01]  /*1d8e0*/  ISETP.GT.AND P3, PT, R182, 0x1, P2 ;  /* 0x00000001b600780c */ /* 0x000fe20001764270 */
[----:B------:R-:W-:Y:S01]  /*1d8f0*/  ULDC UR4, c[0x0][0x988] ;  /* 0x0002620000047ab9 */ /* 0x000fe20000000800 */
[----:B------:R-:W-:Y:S01]  /*1d900*/  IMAD.MOV.U32 R232, RZ, RZ, R218 ;  /* 0x000000ffffe87224 */ /* 0x000fe200078e00da */
[----:B------:R-:W-:Y:S01]  /*1d910*/  @!P1 PRMT R0, RZ, 0x654, R0 ;  /* 0x00000654ff009816 */ /* 0x000fe20000000000 */
[----:B------:R-:W-:Y:S01]  /*1d920*/  IMAD.MOV.U32 R231, RZ, RZ, R22 ;  /* 0x000000ffffe77224 */ /* 0x000fe200078e0016 */
        /* <DEDUP_REMOVED lines=42> */
[----:B0-----:R-:W-:-:S05]  /*1dbd0*/  FMNMX.FTZ R2, R0, R2, !PT ;  /* 0x0000000200027209 */ /* 0x001fca0007810000 */
[----:B------:R-:W0:Y:S02]  /*1dbe0*/  SHFL.BFLY PT, R3, R2, 0x1, 0x1f ;  /* 0x0c201f0002037f89 */ /* 0x000e2400000e0000 */
[----:B0-----:R-:W-:Y:S02]  /*1dbf0*/  FMNMX.FTZ R3, R2, R3, !PT ;  /* 0x0000000302037209 */ /* 0x001fe40007810000 */
[----:B------:R-:W-:Y:S02]  /*1dc00*/  MOV R2, UR4 ;  /* 0x0000000400027c02 */ /* 0x000fe40008000f00 */
[----:B------:R-:W-:-:S03]  /*1dc10*/  FSETP.NEU.FTZ.AND P4, PT, R3, -INF , PT ;  /* 0xff8000000300780b */ /* 0x000fc60003f9d000 */
[C---:B------:R-:W-:Y:S01]  /*1dc20*/  FMUL.FTZ R159, R3.reuse, R2 ;  /* 0x00000002039f7220 */ /* 0x040fe20000410000 */
[----:B------:R-:W-:-:S04]  /*1dc30*/  FSEL R0, R3, RZ, P4 ;  /* 0x000000ff03007208 */ /* 0x000fc80002000000 */
[----:B------:R-:W-:Y:S01]  /*1dc40*/  FSEL R159, R159, RZ, P4 ;  /* 0x000000ff9f9f7208 */ /* 0x000fe20002000000 */
[----:B------:R-:W-:Y:S01]  /*1dc50*/  FADD.FTZ R0, -R0, R229 ;  /* 0x000000e500007221 */ /* 0x000fe20000010100 */
[----:B------:R-:W-:Y:S01]  /*1dc60*/  ISETP.GT.AND P4, PT, R182, 0x8, P2 ;  /* 0x00000008b600780c */ /* 0x000fe20001784270 */
[----:B------:R-:W-:Y:S02]  /*1dc70*/  IMAD.MOV.U32 R229, RZ, RZ, R3 ;  /* 0x000000ffffe57224 */ /* 0x000fe400078e0003 */
[-CC-:B------:R-:W-:Y:S01]  /*1dc80*/  FFMA.FTZ R158, R158, R2.reuse, -R159.reuse ;  /* 0x000000029e9e7223 */ /* 0x180fe2000001089f */
[----:B------:R-:W-:Y:S01]  /*1dc90*/  ISETP.LT.OR P4, PT, R183, 0x9, P4 ;  /* 0x00000009b700780c */ /* 0x000fe20002781670 */
[-CC-:B------:R-:W-:Y:S01]  /*1dca0*/  FFMA.FTZ R184, R184, R2.reuse, -R159.reuse ;  /* 0x00000002b8b87223 */ /* 0x180fe2000001089f */
[-CC-:B------:R-:W-:Y:S01]  /*1dcb0*/  FFMA.FTZ R155, R155, R2.reuse, -R159.reuse ;  /* 0x000000029b9b7223 */ /* 0x180fe2000001089f */
        /* <DEDUP_REMOVED lines=24> */
[----:B------:R-:W-:Y:S01]  /*1de40*/  FFMA.FTZ R159, R179, R2, -R159 ;  /* 0x00000002b39f7223 */ /* 0x000fe2000001089f */
[----:B------:R-:W-:Y:S01]  /*1de50*/  FMNMX.FTZ R152, R162, R152, !PT ;  /* 0x00000098a2987209 */ /* 0x000fe20007810000 */
[----:B------:R-:W-:Y:S01]  /*1de60*/  FMUL.FTZ R180, R0, R2 ;  /* 0x0000000200b47220 */ /* 0x000fe20000410000 */
[----:B------:R-:W-:Y:S01]  /*1de70*/  ISETP.LT.OR P4, PT, R183, 0x21, P4 ;  /* 0x00000021b700780c */ /* 0x000fe20002781670 */
[----:B------:R-:W-:Y:S01]  /*1de80*/  MUFU.EX2 R158, R158 ;  /* 0x0000009e009e7308 */ /* 0x000fe20000000800 */
[----:B------:R-:W-:-:S02]  /*1de90*/  FMNMX.FTZ R152, R164, R152, !PT ;  /* 0x00000098a4987209 */ /* 0x000fc40007810000 */
[----:B------:R-:W-:Y:S02]  /*1dea0*/  FSEL R165, R165, -INF , !P4 ;  /* 0xff800000a5a57808 */ /* 0x000fe40006000000 */
[----:B------:R-:W-:Y:S02]  /*1deb0*/  ISETP.GT.AND P4, PT, R182, 0x28, P2 ;  /* 0x00000028b600780c */ /* 0x000fe40001784270 */
[----:B------:R-:W-:Y:S01]  /*1dec0*/  FMNMX.FTZ R152, R165, R152, !PT ;  /* 0x00000098a5987209 */ /* 0x000fe20007810000 */
[----:B------:R-:W-:Y:S01]  /*1ded0*/  MUFU.EX2 R184, R184 ;  /* 0x000000b800b87308 */ /* 0x000fe20000000800 */
[----:B------:R-:W-:Y:S02]  /*1dee0*/  ISETP.LT.OR P4, PT, R183, 0x29, P4 ;  /* 0x00000029b700780c */ /* 0x000fe40002781670 */
[----:B------:R-:W-:Y:S02]  /*1def0*/  FMNMX.FTZ R152, R166, R152, !PT ;  /* 0x00000098a6987209 */ /* 0x000fe40007810000 */
[----:B------:R-:W-:-:S02]  /*1df00*/  FSEL R168, R168, -INF , !P4 ;  /* 0xff800000a8a87808 */ /* 0x000fc40006000000 */
[----:B------:R-:W-:Y:S01]  /*1df10*/  ISETP.GT.AND P4, PT, R182, 0x30, P2 ;  /* 0x00000030b600780c */ /* 0x000fe20001784270 */
[----:B------:R-:W-:Y:S01]  /*1df20*/  MUFU.EX2 R155, R155 ;  /* 0x0000009b009b7308 */ /* 0x000fe20000000800 */
[----:B------:R-:W-:Y:S02]  /*1df30*/  FMNMX.FTZ R152, R168, R152, !PT ;  /* 0x00000098a8987209 */ /* 0x000fe40007810000 */
[----:B------:R-:W-:Y:S02]  /*1df40*/  ISETP.LT.OR P4, PT, R183, 0x31, P4 ;  /* 0x00000031b700780c */ /* 0x000fe40002781670 */
[----:B------:R-:W-:Y:S02]  /*1df50*/  FMNMX.FTZ R152, R169, R152, !PT ;  /* 0x00000098a9987209 */ /* 0x000fe40007810000 */
[----:B------:R-:W-:Y:S01]  /*1df60*/  FSEL R170, R170, -INF , !P4 ;  /* 0xff800000aaaa7808 */ /* 0x000fe20006000000 */
[----:B------:R-:W0:Y:S01]  /*1df70*/  MUFU.EX2 R157, R157 ;  /* 0x0000009d009d7308 */ /* 0x000e220000000800 */
[----:B------:R-:W-:-:S02]  /*1df80*/  ISETP.GT.AND P4, PT, R182, 0x31, P2 ;  /* 0x00000031b600780c */ /* 0x000fc40001784270 */
[----:B------:R-:W-:Y:S02]  /*1df90*/  ISETP.GT.AND P2, PT, R182, 0x39, P2 ;  /* 0x00000039b600780c */ /* 0x000fe40001744270 */
[C---:B------:R-:W-:Y:S02]  /*1dfa0*/  ISETP.LT.OR P4, PT, R183.reuse, 0x32, P4 ;  /* 0x00000032b700780c */ /* 0x040fe40002781670 */
[----:B------:R-:W-:Y:S01]  /*1dfb0*/  FMNMX.FTZ R152, R170, R152, !PT ;  /* 0x00000098aa987209 */ /* 0x000fe20007810000 */
[----:B------:R-:W-:Y:S01]  /*1dfc0*/  MUFU.EX2 R185, R185 ;  /* 0x000000b900b97308 */ /* 0x000fe20000000800 */
[----:B------:R-:W-:Y:S02]  /*1dfd0*/  FSEL R172, R172, -INF , !P4 ;  /* 0xff800000acac7808 */ /* 0x000fe40006000000 */
[----:B------:R-:W-:Y:S02]  /*1dfe0*/  ISETP.LT.OR P2, PT, R183, 0x3a, P2 ;  /* 0x0000003ab700780c */ /* 0x000fe40001741670 */
[----:B------:R-:W-:-:S02]  /*1dff0*/  FSEL R179, R4, -INF , !P3 ;  /* 0xff80000004b37808 */ /* 0x000fc40005800000 */
[----:B------:R-:W-:Y:S01]  /*1e000*/  FMNMX.FTZ R152, R172, R152, !PT ;  /* 0x00000098ac987209 */ /* 0x000fe20007810000 */
[----:B------:R-:W1:Y:S01]  /*1e010*/  MUFU.EX2 R186, R186 ;  /* 0x000000ba00ba7308 */ /* 0x000e620000000800 */
[----:B------:R-:W-:Y:S02]  /*1e020*/  FSEL R176, R176, -INF , !P2 ;  /* 0xff800000b0b07808 */ /* 0x000fe40005000000 */
[----:B------:R-:W-:Y:S02]  /*1e030*/  FMNMX.FTZ R152, R179, R152, !PT ;  /* 0x00000098b3987209 */ /* 0x000fe40007810000 */
[----:B0-----:R-:W-:Y:S02]  /*1e040*/  F2FP.F16.F32.PACK_AB R198, R157, R155 ;  /* 0x0000009b9dc6723e */ /* 0x001fe400000000ff */
[----:B------:R-:W-:Y:S01]  /*1e050*/  FMNMX.FTZ R152, R176, R152, !PT ;  /* 0x00000098b0987209 */ /* 0x000fe20007810000 */
[----:B------:R-:W-:Y:S01]  /*1e060*/  MUFU.EX2 R163, R163 ;  /* 0x000000a300a37308 */ /* 0x000fe20000000800 */
[----:B------:R-:W-:-:S03]  /*1e070*/  F2FP.F16.F32.PACK_AB R196, R184, R158 ;  /* 0x0000009eb8c4723e */ /* 0x000fc600000000ff */
[----:B------:R-:W0:Y:S04]  /*1e080*/  SHFL.BFLY PT, R4, R152, 0x2, 0x1f ;  /* 0x0c401f0098047f89 */ /* 0x000e2800000e0000 */
[----:B------:R-:W3:Y:S01]  /*1e090*/  MUFU.EX2 R187, R187 ;  /* 0x000000bb00bb7308 */ /* 0x000ee20000000800 */
[----:B-1----:R-:W-:-:S07]  /*1e0a0*/  F2FP.F16.F32.PACK_AB R192, R186, R185 ;  /* 0x000000b9bac0723e */ /* 0x002fce00000000ff */
[----:B------:R-:W-:Y:S08]  /*1e0b0*/  MUFU.EX2 R167, R167 ;  /* 0x000000a700a77308 */ /* 0x000ff00000000800 */
[----:B------:R-:W-:Y:S01]  /*1e0c0*/  MUFU.EX2 R188, R188 ;  /* 0x000000bc00bc7308 */ /* 0x000fe20000000800 */
[----:B---3--:R-:W-:Y:S02]  /*1e0d0*/  F2FP.F16.F32.PACK_AB R194, R187, R163 ;  /* 0x000000a3bbc2723e */ /* 0x008fe400000000ff */
[----:B0-----:R-:W-:-:S05]  /*1e0e0*/  FMNMX.FTZ R152, R152, R4, !PT ;  /* 0x0000000498987209 */ /* 0x001fca0007810000 */
[----:B------:R-:W-:Y:S01]  /*1e0f0*/  MUFU.EX2 R171, R171 ;  /* 0x000000ab00ab7308 */ /* 0x000fe20000000800 */
[----:B------:R-:W0:Y:S07]  /*1e100*/  SHFL.BFLY PT, R4, R152, 0x1, 0x1f ;  /* 0x0c201f0098047f89 */ /* 0x000e2e00000e0000 */
[----:B------:R-:W1:Y:S08]  /*1e110*/  MUFU.EX2 R173, R173 ;  /* 0x000000ad00ad7308 */ /* 0x000e700000000800 */
[----:B------:R-:W-:Y:S08]  /*1e120*/  MUFU.EX2 R174, R174 ;  /* 0x000000ae00ae7308 */ /* 0x000ff00000000800 */
[----:B------:R-:W-:Y:S01]  /*1e130*/  MUFU.EX2 R175, R175 ;  /* 0x000000af00af7308 */ /* 0x000fe20000000800 */
[----:B0-----:R-:W-:-:S02]  /*1e140*/  FMNMX.FTZ R4, R152, R4, !PT ;  /* 0x0000000498047209 */ /* 0x001fc40007810000 */
[----:B-1----:R-:W-:Y:S02]  /*1e150*/  F2FP.F16.F32.PACK_AB R190, R173, R171 ;  /* 0x000000abadbe723e */ /* 0x002fe400000000ff */
[C---:B------:R-:W-:Y:S01]  /*1e160*/  FSETP.NEU.FTZ.AND P2, PT, R4.reuse, -INF , PT ;  /* 0xff8000000400780b */ /* 0x040fe20003f5d000 */
[----:B------:R-:W-:Y:S02]  /*1e170*/  FMUL.FTZ R152, R4, R2 ;  /* 0x0000000204987220 */ /* 0x000fe40000410000 */
[----:B------:R-:W-:Y:S03]  /*1e180*/  MUFU.EX2 R178, R178 ;  /* 0x000000b200b27308 */ /* 0x000fe60000000800 */
[----:B------:R-:W-:-:S05]  /*1e190*/  FSEL R0, R152, RZ, P2 ;  /* 0x000000ff98007208 */ /* 0x000fca0001000000 */
[----:B------:R-:W0:Y:S01]  /*1e1a0*/  MUFU.EX2 R152, R180 ;  /* 0x000000b400987308 */ /* 0x000e220000000800 */
[-CC-:B------:R-:W-:Y:S01]  /*1e1b0*/  FFMA.FTZ R177, R177, R2.reuse, -R0.reuse ;  /* 0x00000002b1b17223 */ /* 0x180fe20000010800 */
        /* <DEDUP_REMOVED lines=14> */
[----:B------:R-:W-:Y:S01]  /*1e2a0*/  FFMA.FTZ R176, R176, R2, -R0 ;  /* 0x00000002b0b07223 */ /* 0x000fe20000010800 */
[----:B0-----:R-:W-:Y:S01]  /*1e2b0*/  FFMA.FTZ R0, R152, R227, R158 ;  /* 0x000000e398007223 */ /* 0x001fe2000001009e */
[----:B------:R-:W-:Y:S03]  /*1e2c0*/  MUFU.EX2 R177, R177 ;  /* 0x000000b100b17308 */ /* 0x000fe60000000800 */
[----:B------:R-:W-:Y:S01]  /*1e2d0*/  FADD.FTZ R0, R184, R0 ;  /* 0x00000000b8007221 */ /* 0x000fe20000010000 */
[----:B------:R-:W-:-:S03]  /*1e2e0*/  F2FP.F16.F32.PACK_AB R184, R175, R174 ;  /* 0x000000aeafb8723e */ /* 0x000fc600000000ff */
[----:B------:R-:W-:Y:S01]  /*1e2f0*/  FADD.FTZ R0, R155, R0 ;  /* 0x000000009b007221 */ /* 0x000fe20000010000 */
[----:B------:R-:W-:Y:S01]  /*1e300*/  FSEL R155, R4, RZ, P2 ;  /* 0x000000ff049b7208 */ /* 0x000fe20001000000 */
[----:B------:R-:W0:Y:S01]  /*1e310*/  MUFU.EX2 R153, R153 ;  /* 0x0000009900997308 */ /* 0x000e220000000800 */
[----:B--2---:R-:W-:Y:S01]  /*1e320*/  ISETP.GT.AND P2, PT, R5, R181, PT ;  /* 0x000000b50500720c */ /* 0x004fe20003f44270 */
[----:B------:R-:W-:Y:S01]  /*1e330*/  FADD.FTZ R0, R157, R0 ;  /* 0x000000009d007221 */ /* 0x000fe20000010000 */
[----:B------:R-:W-:Y:S02]  /*1e340*/  VIADD R5, R5, 0xffffffff ;  /* 0xffffffff05057836 */ /* 0x000fe40000000000 */
[----:B------:R-:W-:Y:S01]  /*1e350*/  FADD.FTZ R155, -R155, R228 ;  /* 0x000000e49b9b7221 */ /* 0x000fe20000010100 */
[----:B------:R-:W-:Y:S02]  /*1e360*/  IMAD.MOV.U32 R228, RZ, RZ, R4 ;  /* 0x000000ffffe47224 */ /* 0x000fe400078e0004 */
[----:B------:R-:W-:Y:S01]  /*1e370*/  FADD.FTZ R0, R185, R0 ;  /* 0x00000000b9007221 */ /* 0x000fe20000010000 */
[----:B------:R-:W-:Y:S01]  /*1e380*/  FMUL.FTZ R155, R155, R2 ;  /* 0x000000029b9b7220 */ /* 0x000fe20000410000 */
[----:B------:R-:W-:Y:S02]  /*1e390*/  MUFU.EX2 R154, R154 ;  /* 0x0000009a009a7308 */ /* 0x000fe40000000800 */
[----:B------:R-:W-:-:S04]  /*1e3a0*/  FADD.FTZ R0, R186, R0 ;  /* 0x00000000ba007221 */ /* 0x000fc80000010000 */
[----:B------:R-:W-:Y:S02]  /*1e3b0*/  FADD.FTZ R0, R163, R0 ;  /* 0x00000000a3007221 */ /* 0x000fe40000010000 */
[----:B------:R-:W1:Y:S02]  /*1e3c0*/  MUFU.EX2 R156, R156 ;  /* 0x0000009c009c7308 */ /* 0x000e640000000800 */
[----:B------:R-:W-:Y:S01]  /*1e3d0*/  FADD.FTZ R0, R187, R0 ;  /* 0x00000000bb007221 */ /* 0x000fe20000010000 */
[----:B0-----:R-:W-:-:S03]  /*1e3e0*/  F2FP.F16.F32.PACK_AB R197, R153, R177 ;  /* 0x000000b199c5723e */ /* 0x001fc600000000ff */
[----:B------:R-:W-:Y:S02]  /*1e3f0*/  FADD.FTZ R157, R167, R0 ;  /* 0x00000000a79d7221 */ /* 0x000fe40000010000 */
[----:B------:R0:W2:Y:S02]  /*1e400*/  MUFU.EX2 R0, R155 ;  /* 0x0000009b00007308 */ /* 0x0000a40000000800 */
[C---:B------:R-:W-:Y:S01]  /*1e410*/  FADD.FTZ R157, R188.reuse, R157 ;  /* 0x0000009dbc9d7221 */ /* 0x040fe20000010000 */
[----:B------:R-:W-:-:S03]  /*1e420*/  F2FP.F16.F32.PACK_AB R188, R188, R167 ;  /* 0x000000a7bcbc723e */ /* 0x000fc600000000ff */
[----:B------:R-:W-:Y:S02]  /*1e430*/  FADD.FTZ R157, R171, R157 ;  /* 0x0000009dab9d7221 */ /* 0x000fe40000010000 */
[----:B------:R-:W3:Y:S02]  /*1e440*/  MUFU.EX2 R160, R160 ;  /* 0x000000a000a07308 */ /* 0x000ee40000000800 */
[----:B------:R-:W-:Y:S01]  /*1e450*/  FADD.FTZ R157, R173, R157 ;  /* 0x0000009dad9d7221 */ /* 0x000fe20000010000 */
[----:B-1----:R-:W-:-:S03]  /*1e460*/  F2FP.F16.F32.PACK_AB R199, R156, R154 ;  /* 0x0000009a9cc7723e */ /* 0x002fc600000000ff */
[----:B0-----:R-:W-:Y:S02]  /*1e470*/  FADD.FTZ R155, R174, R157 ;  /* 0x0000009dae9b7221 */ /* 0x001fe40000010000 */
[----:B------:R-:W0:Y:S01]  /*1e480*/  MUFU.EX2 R161, R161 ;  /* 0x000000a100a17308 */ /* 0x000e220000000800 */
[----:B--2---:R-:W-:Y:S01]  /*1e490*/  FFMA.FTZ R226, R0, R226, R177 ;  /* 0x000000e200e27223 */ /* 0x004fe200000100b1 */
[----:B------:R-:W-:-:S03]  /*1e4a0*/  FADD.FTZ R155, R175, R155 ;  /* 0x0000009baf9b7221 */ /* 0x000fc60000010000 */
[----:B------:R-:W-:Y:S01]  /*1e4b0*/  FADD.FTZ R226, R153, R226 ;  /* 0x000000e299e27221 */ /* 0x000fe20000010000 */
[----:B------:R-:W-:Y:S02]  /*1e4c0*/  FADD.FTZ R155, R178, R155 ;  /* 0x0000009bb29b7221 */ /* 0x000fe40000010000 */
[----:B------:R-:W1:Y:S01]  /*1e4d0*/  MUFU.EX2 R162, R162 ;  /* 0x000000a200a27308 */ /* 0x000e620000000800 */
[----:B------:R-:W-:-:S04]  /*1e4e0*/  FADD.FTZ R226, R154, R226 ;  /* 0x000000e29ae27221 */ /* 0x000fc80000010000 */
[----:B------:R-:W-:-:S03]  /*1e4f0*/  FADD.FTZ R226, R156, R226 ;  /* 0x000000e29ce27221 */ /* 0x000fc60000010000 */
[----:B------:R-:W2:Y:S01]  /*1e500*/  MUFU.EX2 R164, R164 ;  /* 0x000000a400a47308 */ /* 0x000ea20000000800 */
[----:B---3--:R-:W-:Y:S01]  /*1e510*/  FADD.FTZ R226, R160, R226 ;  /* 0x000000e2a0e27221 */ /* 0x008fe20000010000 */
[----:B0-----:R-:W-:-:S03]  /*1e520*/  F2FP.F16.F32.PACK_AB R193, R161, R160 ;  /* 0x000000a0a1c1723e */ /* 0x001fc600000000ff */
[----:B------:R-:W-:-:S03]  /*1e530*/  FADD.FTZ R226, R161, R226 ;  /* 0x000000e2a1e27221 */ /* 0x000fc60000010000 */
        /* <DEDUP_REMOVED lines=21> */
[----:B0-----:R-:W-:Y:S01]  /*1e690*/  FADD.FTZ R226, R179, R226 ;  /* 0x000000e2b3e27221 */ /* 0x001fe20000010000 */
[C---:B-1----:R-:W-:Y:S01]  /*1e6a0*/  FADD.FTZ R227, R159.reuse, R155 ;  /* 0x0000009b9fe37221 */ /* 0x042fe20000010000 */
[----:B------:R-:W-:Y:S02]  /*1e6b0*/  F2FP.F16.F32.PACK_AB R186, R159, R178 ;  /* 0x000000b29fba723e */ /* 0x000fe400000000ff */
[C---:B--2---:R-:W-:Y:S01]  /*1e6c0*/  FADD.FTZ R226, R176.reuse, R226 ;  /* 0x000000e2b0e27221 */ /* 0x044fe20000010000 */
[----:B------:R-:W-:Y:S01]  /*1e6d0*/  F2FP.F16.F32.PACK_AB R187, R176, R179 ;  /* 0x000000b3b0bb723e */ /* 0x000fe200000000ff */
[----:B------:R-:W-:Y:S06]  /*1e6e0*/  @P2 BRA `(.L_x_1798) ;  /* 0xffffffd0004c2947 */ /* 0x000fec000383ffff */
.L_x_1779:
[----:B------:R-:W-:Y:S05]  /*1e6f0*/  BSYNC B0 ;  /* 0x0000000000007941 */ /* 0x000fea0003800000 */
.L_x_1778:
        /* <DEDUP_REMOVED lines=131> */
.L_x_1799:
[----:B------:R-:W-:Y:S01]  /*1ef30*/  IMAD R5, R22, 0x8, R16 ;  /* 0x0000000816057824 */ /* 0x000fe200078e0210 */
[----:B------:R-:W-:-:S04]  /*1ef40*/  SHF.L.U32 R0, R218, 0x1f, RZ ;  /* 0x0000001fda007819 */ /* 0x000fc800000006ff */
[----:B------:R0:W1:Y:S01]  /*1ef50*/  SYNCS.PHASECHK.TRANS64.TRYWAIT P2, [R5+URZ+0x30850], R0 ;  /* 0x03085000050075a7 */ /* 0x000062000804017f */
[----:B------:R-:W-:Y:S05]  /*1ef60*/  @!P0 BRA `(.L_x_1800) ;  /* 0x0000000000048947 */ /* 0x000fea0003800000 */
[----:B------:R-:W-:Y:S01]  /*1ef70*/  BPT.TRAP 0x1 ;  /* 0x000000040000795c */ /* 0x000fe20000300000 */
.L_x_1800:
[----:B------:R-:W-:Y:S04]  /*1ef80*/  BSSY B0, `(.L_x_1801) ;  /* 0x0000004000007945 */ /* 0x000fe80003800000 */
[----:B-1----:R-:W-:Y:S05]  /*1ef90*/  @P2 BRA `(.L_x_1802) ;  /* 0x0000000000082947 */ /* 0x002fea0003800000 */
[----:B------:R-:W1:Y:S02]  /*1efa0*/  SYNCS.PHASECHK.TRANS64.TRYWAIT P0, [R5+URZ+0x30850], R0 ;  /* 0x03085000050075a7 */ /* 0x000e64000800017f */
[----:B-1----:R-:W-:Y:S05]  /*1efb0*/  @!P0 BRA `(.L_x_1803) ;  /* 0x0000010c00308947 */ /* 0x002fea0003800000 */
.L_x_1802:
[----:B------:R-:W-:Y:S05]  /*1efc0*/  BSYNC B0 ;  /* 0x0000000000007941 */ /* 0x000fea0003800000 */
.L_x_1801:
[----:B------:R-:W-:Y:S01]  /*1efd0*/  IADD3 R16, R16, 0x400, RZ ;  /* 0x0000040010107810 */ /* 0x000fe20007ffe0ff */
[----:B------:R-:W2:Y:S01]  /*1efe0*/  LDL.LU R10, [R1+0x54] ;  /* 0x00005400010a7983 */ /* 0x000ea20000300800 */
[----:B------:R-:W-:Y:S01]  /*1eff0*/  IMAD.MOV.U32 R7, RZ, RZ, 0x40000040 ;  /* 0x40000040ff077424 */ /* 0x000fe200078e00ff */
[----:B------:R-:W-:Y:S01]  /*1f000*/  WARPGROUP.ARRIVE ;  /* 0x00000000000079c5 */ /* 0x000fe20000000000 */
[----:B------:R-:W-:Y:S01]  /*1f010*/  SHF.R.U32.HI R16, RZ, 0x4, R16 ;  /* 0x00000004ff107819 */ /* 0x000fe20000011610 */
[----:B------:R-:W-:Y:S01]  /*1f020*/  IMAD.MOV.U32 R9, RZ, RZ, 0x40000040 ;  /* 0x40000040ff097424 */ /* 0x000fe200078e00ff */
[----:B01----:R-:W-:Y:S01]  /*1f030*/  SHFL.BFLY PT, R0, R226, 0x2, 0x1f ;  /* 0x0c401f00e2007f89 */ /* 0x003fe200000e0000 */
[----:B------:R-:W-:Y:S01]  /*1f040*/  R2UR UR7, R7 ;  /* 0x00000000070772ca */ /* 0x000fe200000e0000 */
[----:B------:R-:W-:Y:S01]  /*1f050*/  IMAD.MOV.U32 R7, RZ, RZ, 0x40000040 ;  /* 0x40000040ff077424 */ /* 0x000fe200078e00ff */
[----:B------:R-:W-:Y:S01]  /*1f060*/  LOP3.LUT R16, R16, 0x3fff, RZ, 0xc0, !PT ;  /* 0x00003fff10107812 */ /* 0x000fe200078ec0ff */
[----:B------:R-:W-:Y:S01]  /*1f070*/  IMAD.MOV.U32 R152, RZ, RZ, -0x800000 ;  /* 0xff800000ff987424 */ /* 0x000fe200078e00ff */
[----:B------:R-:W-:Y:S01]  /*1f080*/  @!P1 IADD3 R5, R5, 0x30860, RZ ;  /* 0x0003086005059810 */ /* 0x000fe20007ffe0ff */
[----:B------:R-:W-:Y:S01]  /*1f090*/  IMAD.MOV.U32 R153, RZ, RZ, -0x800000 ;  /* 0xff800000ff997424 */ /* 0x000fe200078e00ff */
[----:B------:R-:W-:-:S02]  /*1f0a0*/  LOP3.LUT R16, R16, 0x2000000, RZ, 0xfc, !PT ;  /* 0x0200000010107812 */ /* 0x000fc400078efcff */
[----:B------:R-:W-:-:S03]  /*1f0b0*/  @!P1 PRMT R5, RZ, 0x654, R5 ;  /* 0x00000654ff059816 */ /* 0x000fc60000000005 */
[C---:B------:R-:W-:Y:S02]  /*1f0c0*/  IMAD R6, R22.reuse, 0x800, R16 ;  /* 0x0000080016067824 */ /* 0x040fe400078e0210 */
[----:B------:R-:W-:Y:S02]  /*1f0d0*/  VIADD R22, R22, 0x1 ;  /* 0x0000000116167836 */ /* 0x000fe40000000000 */
[C---:B------:R-:W-:Y:S01]  /*1f0e0*/  VIADD R8, R6.reuse, 0x80 ;  /* 0x0000008006087836 */ /* 0x040fe20000000000 */
[----:B------:R-:W-:Y:S02]  /*1f0f0*/  R2UR UR6, R6 ;  /* 0x00000000060672ca */ /* 0x000fe400000e0000 */
[----:B------:R-:W-:-:S04]  /*1f100*/  ISETP.NE.AND P2, PT, R22, 0x2, PT ;  /* 0x000000021600780c */ /* 0x000fc80003f45270 */
[----:B------:R-:W-:-:S07]  /*1f110*/  SEL R22, R22, RZ, P2 ;  /* 0x000000ff16167207 */ /* 0x000fce0001000000 */
[----:B------:R-:W-:Y:S01]  /*1f120*/  HGMMA.64x256x16.F32 R24, R196, gdesc[UR4].tnspB, R24, gsb0 ;  /* 0x43e00004c4187df0 */ /* 0x000fe20008000818 */
[----:B------:R-:W-:Y:S01]  /*1f130*/  R2UR UR6, R8 ;  /* 0x00000000080672ca */ /* 0x000fe200000e0000 */
[C---:B------:R-:W-:Y:S01]  /*1f140*/  VIADD R8, R6.reuse, 0x100 ;  /* 0x0000010006087836 */ /* 0x040fe20000000000 */
[----:B------:R-:W-:Y:S01]  /*1f150*/  R2UR UR7, R9 ;  /* 0x00000000090772ca */ /* 0x000fe200000e0000 */
[----:B------:R-:W-:Y:S01]  /*1f160*/  IMAD.MOV.U32 R9, RZ, RZ, 0x40000040 ;  /* 0x40000040ff097424 */ /* 0x000fe200078e00ff */
[----:B------:R-:W-:Y:S01]  /*1f170*/  IADD3 R6, R6, 0x180, RZ ;  /* 0x0000018006067810 */ /* 0x000fe20007ffe0ff */
[----:B--2---:R-:W-:Y:S01]  /*1f180*/  VIADD R10, R10, 0x1 ;  /* 0x000000010a0a7836 */ /* 0x004fe20000000000 */
[----:B------:R-:W-:Y:S02]  /*1f190*/  WARPGROUP.DEPBAR.LE gsb0, 0x0 ;  /* 0x00008000000079c5 */ /* 0x000fe40000010000 */
[----:B------:R-:W-:Y:S02]  /*1f1a0*/  WARPGROUP.ARRIVE ;  /* 0x00000000000079c5 */ /* 0x000fe40000000000 */
[----:B------:R-:W-:-:S15]  /*1f1b0*/  STL [R1+0x54], R10 ;  /* 0x0000540a01007387 */ /* 0x000fde0000100800 */
[----:B------:R-:W-:-:S02]  /*1f1c0*/  NOP ;  /* 0x0000000000007918 */ /* 0x000fc40000000000 */
        /* <DEDUP_REMOVED lines=9> */
[----:B------:R-:W0:Y:S02]  /*1f260*/  SHFL.BFLY PT, R6, R227, 0x2, 0x1f ;  /* 0x0c401f00e3067f89 */ /* 0x000e2400000e0000 */
[----:B0-----:R-:W-:Y:S01]  /*1f270*/  FADD.FTZ R227, R6, R227 ;  /* 0x000000e306e37221 */ /* 0x001fe20000010000 */
[----:B------:R-:W-:-:S04]  /*1f280*/  FADD.FTZ R6, R0, R226 ;  /* 0x000000e200067221 */ /* 0x000fc80000010000 */
[----:B------:R-:W0:Y:S04]  /*1f290*/  SHFL.BFLY PT, R0, R227, 0x1, 0x1f ;  /* 0x0c201f00e3007f89 */ /* 0x000e2800000e0000 */
[----:B------:R-:W1:Y:S01]  /*1f2a0*/  SHFL.BFLY PT, R7, R6, 0x1, 0x1f ;  /* 0x0c201f0006077f89 */ /* 0x000e6200000e0000 */
[----:B0-----:R-:W-:Y:S01]  /*1f2b0*/  FADD.FTZ R0, R227, R0 ;  /* 0x00000000e3007221 */ /* 0x001fe20000010000 */
[----:B-1----:R-:W-:-:S04]  /*1f2c0*/  FADD.FTZ R6, R6, R7 ;  /* 0x0000000706067221 */ /* 0x002fc80000010000 */
[----:B------:R-:W-:Y:S02]  /*1f2d0*/  FSETP.NE.FTZ.AND P0, PT, R0, RZ, PT ;  /* 0x000000ff0000720b */ /* 0x000fe40003f15000 */
[----:B------:R-:W-:-:S11]  /*1f2e0*/  FSETP.NE.FTZ.AND P3, PT, R6, RZ, PT ;  /* 0x000000ff0600720b */ /* 0x000fd60003f75000 */
[C---:B------:R-:W-:Y:S01]  /*1f2f0*/  @P0 FMUL.FTZ R9, R2.reuse, 0.69314718246459960938 ;  /* 0x3f31721802090820 */ /* 0x040fe20000410000 */
[----:B------:R-:W0:Y:S01]  /*1f300*/  @P0 MUFU.LG2 R8, R0 ;  /* 0x0000000000080308 */ /* 0x000e220000000c00 */
[----:B------:R-:W-:-:S07]  /*1f310*/  @P3 FMUL.FTZ R2, R2, 0.69314718246459960938 ;  /* 0x3f31721802023820 */ /* 0x000fce0000410000 */
[----:B------:R-:W1:Y:S01]  /*1f320*/  @P3 MUFU.LG2 R7, R6 ;  /* 0x0000000600073308 */ /* 0x000e620000000c00 */
[----:B0-----:R-:W-:-:S04]  /*1f330*/  @P0 FMUL.FTZ R8, R8, 0.69314718246459960938 ;  /* 0x3f31721808080820 */ /* 0x001fc80000410000 */
[----:B------:R-:W-:Y:S01]  /*1f340*/  @P0 FFMA.FTZ R153, R9, R3, R8 ;  /* 0x0000000309990223 */ /* 0x000fe20000010008 */
[----:B-1----:R-:W-:-:S04]  /*1f350*/  @P3 FMUL.FTZ R7, R7, 0.69314718246459960938 ;  /* 0x3f31721807073820 */ /* 0x002fc80000410000 */
[----:B------:R-:W-:Y:S01]  /*1f360*/  @P3 FFMA.FTZ R152, R2, R4, R7 ;  /* 0x0000000402983223 */ /* 0x000fe20000010007 */
[----:B------:R-:W-:Y:S01]  /*1f370*/  IMAD.MOV.U32 R4, RZ, RZ, RZ ;  /* 0x000000ffff047224 */ /* 0x000fe200078e00ff */
[----:B------:R-:W-:-:S04]  /*1f380*/  SEL R2, RZ, 0x1, P2 ;  /* 0x00000001ff027807 */ /* 0x000fc80001000000 */
[----:B------:R-:W-:Y:S01]  /*1f390*/  LOP3.LUT R218, R218, R2, RZ, 0x3c, !PT ;  /* 0x00000002dada7212 */ /* 0x000fe200078e3cff */
[----:B------:R0:W1:Y:S01]  /*1f3a0*/  @P0 MUFU.RCP R4, R0 ;  /* 0x0000000000040308 */ /* 0x0000620000001000 */
[----:B------:R-:W-:Y:S01]  /*1f3b0*/  PLOP3.LUT P0, PT, PT, PT, PT, 0x8, 0x0 ;  /* 0x000000000000781c */ /* 0x000fe20003f0e170 */
[----:B0-----:R-:W-:-:S06]  /*1f3c0*/  IMAD.MOV.U32 R0, RZ, RZ, RZ ;  /* 0x000000ffff007224 */ /* 0x001fcc00078e00ff */
[----:B------:R-:W0:Y:S01]  /*1f3d0*/  @P3 MUFU.RCP R0, R6 ;  /* 0x0000000600003308 */ /* 0x000e220000001000 */
[----:B------:R-:W-:Y:S02]  /*1f3e0*/  WARPGROUP.DEPBAR.LE gsb0, 0x0 ;  /* 0x00008000000079c5 */ /* 0x000fe40000010000 */
[----:B------:R-:W-:-:S06]  /*1f3f0*/  WARPGROUP.ARRIVE ;  /* 0x00000000000079c5 */ /* 0x000fcc0000000000 */
[----:B------:R-:W-:Y:S03]  /*1f400*/  HGMMA.64x256x16.F32 R24, R184, gdesc[UR4].tnspB, R24, gsb0 ;  /* 0x43e00004b8187df0 */ /* 0x000fe60008000818 */
[----:B------:R-:W-:Y:S02]  /*1f410*/  WARPGROUP.DEPBAR.LE gsb0, 0x0 ;  /* 0x00008000000079c5 */ /* 0x000fe40000010000 */
[----:B------:R2:W-:Y:S01]  /*1f420*/  @!P1 SYNCS.ARRIVE.TRANS64.RED.A1T0 RZ, [R5+URZ], RZ ;  /* 0x000000ff05ff99a7 */ /* 0x0005e2000810043f */
[-C--:B-1----:R-:W-:Y:S01]  /*1f430*/  FMUL.FTZ R20, R24, R4.reuse ;  /* 0x0000000418147220 */ /* 0x082fe20000410000 */
        /* <DEDUP_REMOVED lines=127> */
.L_x_1637:
[----:B------:R-:W0:Y:S08]  /*1fc30*/  S2UR UR5, SR_CgaCtaId ;  /* 0x00000000000579c3 */ /* 0x000e300000008800 */
[----:B------:R-:W-:Y:S06]  /*1fc40*/  BAR.SYNC.DEFER_BLOCKING 0x5, 0x180 ;  /* 0x0146000000007b1d */ /* 0x000fec0000010000 */
[----:B------:R-:W-:Y:S01]  /*1fc50*/  UMOV UR4, 0x400 ;  /* 0x0000040000047882 */ /* 0x000fe20000000000 */
[----:B------:R-:W-:Y:S01]  /*1fc60*/  BSSY B0, `(.L_x_1804) ;  /* 0x00004a2000007945 */ /* 0x000fe20003800000 */
[----:B0-----:R-:W-:-:S06]  /*1fc70*/  ULEA UR4, UR5, UR4, 0x18 ;  /* 0x0000000405047291 */ /* 0x001fcc000f8ec03f */
[----:B------:R-:W-:-:S05]  /*1fc80*/  IMAD.U32 R16, RZ, RZ, UR4 ;  /* 0x00000004ff107e24 */ /* 0x000fca000f8e00ff */
[----:B------:R0:W1:Y:S01]  /*1fc90*/  LDS.128 R24, [R16+0x308d0] ;  /* 0x0308d00010187984 */ /* 0x0000620000000c00 */
[----:B------:R-:W-:Y:S06]  /*1fca0*/  BAR.ARV 0x4, 0x180 ;  /* 0x0106000000007b1d */ /* 0x000fec0000002000 */
[----:B------:R-:W-:Y:S05]  /*1fcb0*/  @P0 BRA `(.L_x_1805) ;  /* 0x0000003800b40947 */ /* 0x000fea0003800000 */
[----:B------:R-:W2:Y:S01]  /*1fcc0*/  LDL R8, [R1+0xa0] ;  /* 0x0000a00001087983 */ /* 0x000ea20000100800 */
[----:B------:R-:W3:Y:S01]  /*1fcd0*/  S2R R0, SR_SWINHI ;  /* 0x0000000000007919 */ /* 0x000ee20000002f00 */
[----:B------:R-:W-:Y:S01]  /*1fce0*/  F2FP.F16.F32.PACK_AB R10, R29, R28 ;  /* 0x0000001c1d0a723e */ /* 0x000fe200000000ff */
[----:B------:R-:W-:Y:S01]  /*1fcf0*/  ULDC.64 UR4, c[0x0][0xc08] ;  /* 0x0003020000047ab9 */ /* 0x000fe20000000a00 */
[----:B------:R-:W-:Y:S01]  /*1fd00*/  F2FP.F16.F32.PACK_AB R11, R31, R30 ;  /* 0x0000001e1f0b723e */ /* 0x000fe200000000ff */
[----:B------:R-:W4:Y:S01]  /*1fd10*/  LDL.LU R155, [R1+0x4c] ;  /* 0x00004c00019b7983 */ /* 0x000f220000300800 */
[----:B------:R-:W-:Y:S01]  /*1fd20*/  F2FP.F16.F32.PACK_AB R12, R33, R32 ;  /* 0x00000020210c723e */ /* 0x000fe200000000ff */
[----:B------:R-:W-:Y:S01]  /*1fd30*/  ULDC.64 UR6, c[0x0][0xc00] ;  /* 0x0003000000067ab9 */ /* 0x000fe20000000a00 */
[----:B------:R-:W-:Y:S01]  /*1fd40*/  F2FP.F16.F32.PACK_AB R13, R35, R34 ;  /* 0x00000022230d723e */ /* 0x000fe200000000ff */
[----:B------:R-:W4:Y:S01]  /*1fd50*/  LDL R154, [R1+0x50] ;  /* 0x00005000019a7983 */ /* 0x000f220000100800 */
[----:B------:R-:W-:-:S02]  /*1fd60*/  MOV R6, R16 ;  /* 0x0000001000067202 */ /* 0x000fc40000000f00 */
[----:B---3--:R-:W-:Y:S02]  /*1fd70*/  MOV R7, R0 ;  /* 0x0000000000077202 */ /* 0x008fe40000000f00 */
[----:B------:R-:W-:Y:S02]  /*1fd80*/  F2FP.F16.F32.PACK_AB R14, R37, R36 ;  /* 0x00000024250e723e */ /* 0x000fe400000000ff */
[----:B------:R-:W-:Y:S01]  /*1fd90*/  F2FP.F16.F32.PACK_AB R15, R39, R38 ;  /* 0x00000026270f723e */ /* 0x000fe200000000ff */
[----:B------:R-:W-:Y:S01]  /*1fda0*/  BAR.SYNC.DEFER_BLOCKING 0x1, 0x100 ;  /* 0x0044000000007b1d */ /* 0x000fe20000010000 */
[----:B--2--5:R-:W-:-:S03]  /*1fdb0*/  IMAD.WIDE R100, R8, 0x2, R6 ;  /* 0x0000000208647825 */ /* 0x024fc600078e0206 */
[----:B------:R-:W-:Y:S01]  /*1fdc0*/  LOP3.LUT R0, R100, 0x380, RZ, 0xc0, !PT ;  /* 0x0000038064007812 */ /* 0x000fe200078ec0ff */
[----:B------:R-:W-:-:S03]  /*1fdd0*/  IMAD.MOV.U32 R9, RZ, RZ, R101 ;  /* 0x000000ffff097224 */ /* 0x000fc600078e0065 */
[----:B------:R-:W-:-:S04]  /*1fde0*/  SHF.R.U64 R0, R0, 0x3, RZ ;  /* 0x0000000300007819 */ /* 0x000fc800000012ff */
[----:B------:R-:W-:-:S04]  /*1fdf0*/  LOP3.LUT R8, R0, R100, RZ, 0x3c, !PT ;  /* 0x0000006400087212 */ /* 0x000fc800078e3cff */
[----:B------:R-:W-:Y:S02]  /*1fe00*/  MOV R0, R8 ;  /* 0x0000000800007202 */ /* 0x000fe40000000f00 */
[----:B------:R-:W-:Y:S02]  /*1fe10*/  F2FP.F16.F32.PACK_AB R8, R21, R20 ;  /* 0x000000141508723e */ /* 0x000fe400000000ff */
[----:B------:R-:W-:-:S05]  /*1fe20*/  F2FP.F16.F32.PACK_AB R9, R5, R4 ;  /* 0x000000040509723e */ /* 0x000fca00000000ff */
[----:B------:R2:W-:Y:S02]  /*1fe30*/  STSM.16.M88.4 [R0], R8 ;  /* 0x0000000800007844 */ /* 0x0005e40000000200 */
[----:B--2---:R-:W-:-:S04]  /*1fe40*/  IADD3 R8, P0, R100, 0x20, RZ ;  /* 0x0000002064087810 */ /* 0x004fc80007f1e0ff */
[----:B------:R-:W-:Y:S01]  /*1fe50*/  LOP3.LUT R0, R8, 0x380, RZ, 0xc0, !PT ;  /* 0x0000038008007812 */ /* 0x000fe200078ec0ff */
[----:B------:R-:W-:-:S03]  /*1fe60*/  IMAD.X R9, RZ, RZ, R101, P0 ;  /* 0x000000ffff097224 */ /* 0x000fc600000e0665 */
[----:B------:R-:W-:-:S04]  /*1fe70*/  SHF.R.U64 R0, R0, 0x3, RZ ;  /* 0x0000000300007819 */ /* 0x000fc800000012ff */
[----:B------:R-:W-:-:S04]  /*1fe80*/  LOP3.LUT R8, R0, R8, RZ, 0x3c, !PT ;  /* 0x0000000800087212 */ /* 0x000fc800078e3cff */
[----:B------:R-:W-:-:S05]  /*1fe90*/  MOV R8, R8 ;  /* 0x0000000800087202 */ /* 0x000fca0000000f00 */
[----:B------:R2:W-:Y:S02]  /*1fea0*/  STSM.16.M88.4 [R8], R12 ;  /* 0x0000000c08007844 */ /* 0x0005e40000000200 */
[----:B--2---:R-:W-:-:S04]  /*1feb0*/  IADD3 R8, P0, R100, 0x40, RZ ;  /* 0x0000004064087810 */ /* 0x004fc80007f1e0ff */
[----:B------:R-:W-:Y:S01]  /*1fec0*/  LOP3.LUT R0, R8, 0x380, RZ, 0xc0, !PT ;  /* 0x0000038008007812 */ /* 0x000fe200078ec0ff */
[----:B------:R-:W-:-:S03]  /*1fed0*/  IMAD.X R9, RZ, RZ, R101, P0 ;  /* 0x000000ffff097224 */ /* 0x000fc600000e0665 */
[----:B------:R-:W-:-:S04]  /*1fee0*/  SHF.R.U64 R0, R0, 0x3, RZ ;  /* 0x0000000300007819 */ /* 0x000fc800000012ff */
[----:B------:R-:W-:Y:S02]  /*1fef0*/  LOP3.LUT R8, R0, R8, RZ, 0x3c, !PT ;  /* 0x0000000800087212 */ /* 0x000fe400078e3cff */
[----:B------:R-:W-:Y:S02]  /*1ff00*/  F2FP.F16.F32.PACK_AB R10, R45, R44 ;  /* 0x0000002c2d0a723e */ /* 0x000fe400000000ff */
[----:B------:R-:W-:Y:S02]  /*1ff10*/  MOV R0, R8 ;  /* 0x0000000800007202 */ /* 0x000fe40000000f00 */
[----:B------:R-:W-:Y:S02]  /*1ff20*/  F2FP.F16.F32.PACK_AB R8, R41, R40 ;  /* 0x000000282908723e */ /* 0x000fe400000000ff */
[----:B------:R-:W-:Y:S02]  /*1ff30*/  F2FP.F16.F32.PACK_AB R9, R43, R42 ;  /* 0x0000002a2b09723e */ /* 0x000fe400000000ff */
[----:B------:R-:W-:-:S05]  /*1ff40*/  F2FP.F16.F32.PACK_AB R11, R47, R46 ;  /* 0x0000002e2f0b723e */ /* 0x000fca00000000ff */
        /* <DEDUP_REMOVED lines=13> */
[----:B------:R-:W-:-:S04]  /*20020*/  LOP3.LUT R0, R8, 0x380, RZ, 0xc0, !PT ;  /* 0x0000038008007812 */ /* 0x000fc800078ec0ff */
[----:B------:R-:W-:Y:S02]  /*20030*/  SHF.R.U64 R0, R0, 0x3, RZ ;  /* 0x0000000300007819 */ /* 0x000fe400000012ff */
[----:B------:R-:W-:Y:S02]  /*20040*/  IADD3.X R9, RZ, R101, RZ, P0, !PT ;  /* 0x00000065ff097210 */ /* 0x000fe400007fe4ff */
[----:B------:R-:W-:Y:S02]  /*20050*/  LOP3.LUT R8, R0, R8, RZ, 0x3c, !PT ;  /* 0x0000000800087212 */ /* 0x000fe400078e3cff */
[----:B------:R-:W-:Y:S02]  /*20060*/  F2FP.F16.F32.PACK_AB R10, R61, R60 ;  /* 0x0000003c3d0a723e */ /* 0x000fe400000000ff */
[----:B------:R-:W-:Y:S02]  /*20070*/  MOV R0, R8 ;  /* 0x0000000800007202 */ /* 0x000fe40000000f00 */
[----:B------:R-:W-:-:S02]  /*20080*/  F2FP.F16.F32.PACK_AB R8, R57, R56 ;  /* 0x000000383908723e */ /* 0x000fc400000000ff */
        /* <DEDUP_REMOVED lines=113> */
[----:B--2---:R-:W-:Y:S01]  /*207a0*/  IADD3 R0, P0, R100, 0xc060, RZ ;  /* 0x0000c06064007810 */ /* 0x004fe20007f1e0ff */
[----:B------:R-:W-:Y:S01]  /*207b0*/  ULDC.64 UR8, c[0x0][0x208] ;  /* 0x0000820000087ab9 */ /* 0x000fe20000000a00 */
[----:B------:R-:W-:Y:S01]  /*207c0*/  F2FP.F16.F32.PACK_AB R12, R145, R144 ;  /* 0x00000090910c723e */ /* 0x000fe200000000ff */
[----:B------:R-:W2:Y:S02]  /*207d0*/  LDC.64 R10, c[0x0][0xc00] ;  /* 0x00030000ff0a7b82 */ /* 0x000ea40000000a00 */
[----:B------:R-:W-:Y:S01]  /*207e0*/  IMAD.X R101, RZ, RZ, R101, P0 ;  /* 0x000000ffff657224 */ /* 0x000fe200000e0665 */
[----:B------:R-:W-:Y:S02]  /*207f0*/  ISETP.NE.U32.AND P0, PT, RZ, UR4, PT ;  /* 0x00000004ff007c0c */ /* 0x000fe4000bf05070 */
[----:B------:R-:W-:-:S02]  /*20800*/  LOP3.LUT R8, R0, 0x380, RZ, 0xc0, !PT ;  /* 0x0000038000087812 */ /* 0x000fc400078ec0ff */
[----:B------:R-:W-:Y:S02]  /*20810*/  ISETP.NE.AND.EX P0, PT, RZ, UR5, PT, P0 ;  /* 0x00000005ff007c0c */ /* 0x000fe4000bf05300 */
[----:B------:R-:W-:-:S04]  /*20820*/  SHF.R.U64 R8, R8, 0x3, RZ ;  /* 0x0000000308087819 */ /* 0x000fc800000012ff */
[----:B------:R-:W-:Y:S02]  /*20830*/  LOP3.LUT R100, R8, R0, RZ, 0x3c, !PT ;  /* 0x0000000008647212 */ /* 0x000fe400078e3cff */
[----:B------:R-:W-:Y:S02]  /*20840*/  F2FP.F16.F32.PACK_AB R13, R147, R146 ;  /* 0x00000092930d723e */ /* 0x000fe400000000ff */
[----:B------:R-:W-:Y:S02]  /*20850*/  MOV R100, R100 ;  /* 0x0000006400647202 */ /* 0x000fe40000000f00 */
[----:B------:R-:W-:Y:S01]  /*20860*/  F2FP.F16.F32.PACK_AB R14, R149, R148 ;  /* 0x00000094950e723e */ /* 0x000fe200000000ff */
[----:B------:R-:W3:Y:S01]  /*20870*/  @P0 LDC.64 R8, c[0x0][0xc08] ;  /* 0x00030200ff080b82 */ /* 0x000ee20000000a00 */
[----:B------:R-:W-:-:S05]  /*20880*/  F2FP.F16.F32.PACK_AB R15, R151, R150 ;  /* 0x00000096970f723e */ /* 0x000fca00000000ff */
[----:B------:R0:W-:Y:S01]  /*20890*/  STSM.16.M88.4 [R100], R12 ;  /* 0x0000000c64007844 */ /* 0x0001e20000000200 */
[----:B------:R-:W-:Y:S02]  /*208a0*/  ULDC UR4, c[0x0][0xa88] ;  /* 0x0002a20000047ab9 */ /* 0x000fe40000000800 */
[----:B-1----:R-:W-:Y:S01]  /*208b0*/  IMAD.U32 R24, RZ, RZ, UR4 ;  /* 0x00000004ff187e24 */ /* 0x002fe2000f8e00ff */
[----:B------:R-:W-:Y:S01]  /*208c0*/  BAR.SYNC.DEFER_BLOCKING 0x1, 0x100 ;  /* 0x0044000000007b1d */ /* 0x000fe20000010000 */
[----:B----4-:R-:W-:-:S05]  /*208d0*/  ISETP.NE.AND P2, PT, R155, RZ, PT ;  /* 0x000000ff9b00720c */ /* 0x010fca0003f45270 */
[----:B------:R-:W-:Y:S01]  /*208e0*/  ULDC UR4, c[0x0][0xad4] ;  /* 0x0002b50000047ab9 */ /* 0x000fe20000000800 */
[----:B---3--:R-:W-:Y:S01]  /*208f0*/  @P0 IMAD.WIDE R8, R154, 0x4, R8 ;  /* 0x000000049a080825 */ /* 0x008fe200078e0208 */
[----:B0-----:R-:W-:-:S04]  /*20900*/  MOV R100, 0x9b8 ;  /* 0x000009b800647802 */ /* 0x001fc80000000f00 */
[----:B------:R0:W5:Y:S02]  /*20910*/  @P0 LDG.E R24, desc[UR8][R8.64] ;  /* 0x0000000808180981 */ /* 0x000164000c1e1900 */
[----:B0-----:R-:W-:-:S04]  /*20920*/  SEL R8, R155, UR4, P2 ;  /* 0x000000049b087c07 */ /* 0x001fc80009000000 */
[----:B------:R-:W-:-:S04]  /*20930*/  ISETP.GT.AND P2, PT, R8, 0x1, PT ;  /* 0x000000010800780c */ /* 0x000fc80003f44270 */
[----:B------:R-:W-:-:S04]  /*20940*/  SEL R100, R100, 0x978, P2 ;  /* 0x0000097864647807 */ /* 0x000fc80001000000 */
[----:B------:R0:W1:Y:S08]  /*20950*/  LDC.64 R12, c[0x0][R100+0x220] ;  /* 0x00008800640c7b82 */ /* 0x0000700000000a00 */
[----:B------:R0:W3:Y:S01]  /*20960*/  LDC.64 R8, c[0x0][R100+0x218] ;  /* 0x0000860064087b82 */ /* 0x0000e20000000a00 */
[----:B------:R-:W-:-:S04]  /*20970*/  ISETP.NE.U32.AND P1, PT, RZ, UR6, PT ;  /* 0x00000006ff007c0c */ /* 0x000fc8000bf25070 */
[----:B------:R-:W-:Y:S01]  /*20980*/  ISETP.NE.AND.EX P1, PT, RZ, UR7, PT, P1 ;  /* 0x00000007ff007c0c */ /* 0x000fe2000bf25310 */
[----:B------:R-:W-:Y:S02]  /*20990*/  IMAD.MOV.U32 R0, RZ, RZ, RZ ;  /* 0x000000ffff007224 */ /* 0x000fe400078e00ff */
[----:B--2---:R-:W-:-:S10]  /*209a0*/  IMAD.WIDE R10, R154, 0x4, R10 ;  /* 0x000000049a0a7825 */ /* 0x004fd400078e020a */
[----:B------:R0:W5:Y:S01]  /*209b0*/  @P1 LDG.E R0, desc[UR8][R10.64] ;  /* 0x000000080a001981 */ /* 0x000162000c1e1900 */
[----:B------:R-:W-:Y:S05]  /*209c0*/  @P0 BRA `(.L_x_1806) ;  /* 0x0000000000140947 */ /* 0x000fea0003800000 */
[----:B------:R-:W-:Y:S05]  /*209d0*/  @!P1 BRA `(.L_x_1806) ;  /* 0x0000000000109947 */ /* 0x000fea0003800000 */
[----:B------:R-:W-:Y:S02]  /*209e0*/  ULDC.64 UR4, c[0x0][0x208] ;  /* 0x0000820000047ab9 */ /* 0x000fe40000000a00 */
[----:B-----5:R-:W2:Y:S04]  /*209f0*/  LDG.E R24, desc[UR4][R10.64] ;  /* 0x000000040a187981 */ /* 0x020ea8000c1e1900 */
[----:B0-----:R-:W2:Y:S02]  /*20a00*/  LDG.E R10, desc[UR4][R10.64+0x4] ;  /* 0x000004040a0a7981 */ /* 0x001ea4000c1e1900 */
[----:B--2---:R-:W-:-:S07]  /*20a10*/  IMAD.IADD R24, R10, 0x1, -R24 ;  /* 0x000000010a187824 */ /* 0x004fce00078e0a18 */
.L_x_1806:
[----:B------:R-:W3:Y:S01]  /*20a20*/  LDL R158, [R1+0x40] ;  /* 0x00004000019e7983 */ /* 0x000ee20000100800 */
[----:B------:R-:W2:Y:S03]  /*20a30*/  LDC R156, c[0x0][0xbe8] ;  /* 0x0002fa00ff9c7b82 */ /* 0x000ea60000000800 */
[----:B------:R-:W4:Y:S04]  /*20a40*/  LDL R157, [R1+0x68] ;  /* 0x00006800019d7983 */ /* 0x000f280000100800 */
[----:B------:R-:W4:Y:S04]  /*20a50*/  LDL R155, [R1+0x34] ;  /* 0x00003400019b7983 */ /* 0x000f280000100800 */
[----:B------:R-:W4:Y:S04]  /*20a60*/  LDL R159, [R1+0x14] ;  /* 0x00001400019f7983 */ /* 0x000f280000100800 */
[----:B------:R-:W4:Y:S04]  /*20a70*/  LDL R161, [R1+0x9c] ;  /* 0x00009c0001a17983 */ /* 0x000f280000100800 */
[----:B------:R-:W4:Y:S01]  /*20a80*/  LDL R160, [R1+0x7c] ;  /* 0x00007c0001a07983 */ /* 0x000f220000100800 */
[----:B------:R-:W4:Y:S01]  /*20a90*/  LDC.64 R14, c[0x0][R100+0x228] ;  /* 0x00008a00640e7b82 */ /* 0x000f220000000a00 */
[----:B------:R-:W-:-:S04]  /*20aa0*/  ISETP.NE.U32.AND P0, PT, RZ, UR6, PT ;  /* 0x00000006ff007c0c */ /* 0x000fc8000bf05070 */
[----:B------:R-:W-:Y:S02]  /*20ab0*/  ISETP.NE.AND.EX P0, PT, RZ, UR7, PT, P0 ;  /* 0x00000007ff007c0c */ /* 0x000fe4000bf05300 */
[----:B0-----:R-:W-:Y:S02]  /*20ac0*/  SHF.R.S32.HI R11, RZ, 0x1f, R154 ;  /* 0x0000001fff0b7819 */ /* 0x001fe4000001149a */
[----:B------:R-:W-:Y:S02]  /*20ad0*/  SEL R10, R154, RZ, !P0 ;  /* 0x000000ff9a0a7207 */ /* 0x000fe40004000000 */
[----:B--2---:R-:W-:Y:S02]  /*20ae0*/  ISETP.NE.AND P1, PT, R156, 0x1, PT ;  /* 0x000000019c00780c */ /* 0x004fe40003f25270 */
[----:B------:R-:W-:Y:S01]  /*20af0*/  SEL R11, R11, RZ, !P0 ;  /* 0x000000ff0b0b7207 */ /* 0x000fe20004000000 */
[----:B-1----:R-:W-:-:S04]  /*20b00*/  IMAD R13, R13, R10, RZ ;  /* 0x0000000a0d0d7224 */ /* 0x002fc800078e02ff */
[C---:B------:R-:W-:Y:S02]  /*20b10*/  IMAD R11, R12.reuse, R11, R13 ;  /* 0x0000000b0c0b7224 */ /* 0x040fe400078e020d */
[----:B------:R-:W-:-:S04]  /*20b20*/  IMAD.WIDE.U32 R12, R12, R10, RZ ;  /* 0x0000000a0c0c7225 */ /* 0x000fc800078e00ff */
[----:B------:R-:W-:Y:S02]  /*20b30*/  IMAD.IADD R11, R13, 0x1, R11 ;  /* 0x000000010d0b7824 */ /* 0x000fe400078e020b */
[----:B------:R-:W0:Y:S01]  /*20b40*/  @P1 LDC R13, c[0x0][0xbec] ;  /* 0x0002fb00ff0d1b82 */ /* 0x000e220000000800 */
[----:B------:R-:W-:Y:S01]  /*20b50*/  ULDC.64 UR4, c[0x0][0x208] ;  /* 0x0000820000047ab9 */ /* 0x000fe20000000a00 */
[-C--:B---3--:R-:W-:Y:S02]  /*20b60*/  IMAD R101, R9, R158.reuse, RZ ;  /* 0x0000009e09657224 */ /* 0x088fe400078e02ff */
[----:B------:R-:W-:-:S03]  /*20b70*/  IMAD.WIDE.U32 R8, R8, R158, RZ ;  /* 0x0000009e08087225 */ /* 0x000fc600078e00ff */
[----:B-----5:R-:W-:Y:S02]  /*20b80*/  IADD3 R8, P0, P3, R12, R8, R0 ;  /* 0x000000080c087210 */ /* 0x020fe40007b1e000 */
[----:B------:R-:W1:Y:S01]  /*20b90*/  @P1 LDC R12, c[0x0][0xbf0] ;  /* 0x0002fc00ff0c1b82 */ /* 0x000e620000000800 */
[----:B------:R-:W-:Y:S01]  /*20ba0*/  IMAD.IADD R154, R9, 0x1, R101 ;  /* 0x00000001099a7824 */ /* 0x000fe200078e0265 */
[----:B----4-:R-:W-:-:S05]  /*20bb0*/  SEL R9, R157, RZ, P2 ;  /* 0x000000ff9d097207 */ /* 0x010fca0001000000 */
[-C--:B------:R-:W-:Y:S02]  /*20bc0*/  IMAD R101, R15, R9.reuse, RZ ;  /* 0x000000090f657224 */ /* 0x080fe400078e02ff */
[----:B------:R-:W-:Y:S01]  /*20bd0*/  IMAD.WIDE.U32 R14, R14, R9, RZ ;  /* 0x000000090e0e7225 */ /* 0x000fe200078e00ff */
[----:B------:R-:W-:-:S04]  /*20be0*/  SHF.R.S32.HI R9, RZ, 0x1f, R0 ;  /* 0x0000001fff097819 */ /* 0x000fc80000011400 */
[----:B------:R-:W-:Y:S01]  /*20bf0*/  IADD3.X R11, R11, R154, R9, P0, P3 ;  /* 0x0000009a0b0b7210 */ /* 0x000fe200007e6409 */
[----:B------:R-:W-:-:S04]  /*20c00*/  IMAD.IADD R154, R155, 0x1, R159 ;  /* 0x000000019b9a7824 */ /* 0x000fc800078e029f */
[----:B0-----:R-:W-:-:S04]  /*20c10*/  @P1 IMAD.HI.U32 R13, R154, R13, RZ ;  /* 0x0000000d9a0d1227 */ /* 0x001fc800078e00ff */
[----:B------:R-:W-:Y:S01]  /*20c20*/  IMAD.MOV.U32 R155, RZ, RZ, R154 ;  /* 0x000000ffff9b7224 */ /* 0x000fe200078e009a */
[----:B-1----:R-:W-:Y:S02]  /*20c30*/  @P1 SHF.R.U32.HI R155, RZ, R12, R13 ;  /* 0x0000000cff9b1219 */ /* 0x002fe4000001160d */
[----:B------:R0:W1:Y:S01]  /*20c40*/  LDC.64 R12, c[0x0][R100+0x210] ;  /* 0x00008400640c7b82 */ /* 0x0000620000000a00 */
[----:B------:R-:W-:Y:S02]  /*20c50*/  IADD3 R101, R15, R101, RZ ;  /* 0x000000650f657210 */ /* 0x000fe40007ffe0ff */
[----:B------:R-:W-:Y:S02]  /*20c60*/  IADD3 R14, P0, P3, R155, R8, R14 ;  /* 0x000000089b0e7210 */ /* 0x000fe40007b1e00e */
[----:B------:R-:W-:-:S04]  /*20c70*/  SHF.R.S32.HI R8, RZ, 0x1f, R155 ;  /* 0x0000001fff087819 */ /* 0x000fc8000001149b */
[----:B------:R-:W-:Y:S02]  /*20c80*/  IADD3.X R15, R8, R11, R101, P0, P3 ;  /* 0x0000000b080f7210 */ /* 0x000fe400007e6465 */
[----:B0-----:R-:W0:Y:S01]  /*20c90*/  LDC.64 R100, c[0x0][0xba8] ;  /* 0x0002ea00ff647b82 */ /* 0x001e220000000a00 */
[----:B------:R-:W-:-:S04]  /*20ca0*/  IMAD.MOV R11, RZ, RZ, -R155 ;  /* 0x000000ffff0b7224 */ /* 0x000fc800078e0a9b */
[----:B------:R-:W-:-:S05]  /*20cb0*/  IMAD R11, R156, R11, R154 ;  /* 0x0000000b9c0b7224 */ /* 0x000fca00078e029a */
[----:B------:R-:W-:Y:S01]  /*20cc0*/  SHF.R.S32.HI R8, RZ, 0x1f, R11 ;  /* 0x0000001fff087819 */ /* 0x000fe2000001140b */
[----:B0-----:R-:W0:Y:S08]  /*20cd0*/  @!P2 LDC R100, c[0x0][0xb50] ;  /* 0x0002d400ff64ab82 */ /* 0x001e300000000800 */
[----:B------:R-:W2:Y:S01]  /*20ce0*/  @!P2 LDC R101, c[0x0][0xb54] ;  /* 0x0002d500ff65ab82 */ /* 0x000ea20000000800 */
[----:B-1----:R-:W-:-:S02]  /*20cf0*/  IMAD R13, R13, R11, RZ ;  /* 0x0000000b0d0d7224 */ /* 0x002fc400078e02ff */
[----:B------:R-:W-:-:S04]  /*20d00*/  IMAD.WIDE.U32 R14, R12, R11, R14 ;  /* 0x0000000b0c0e7225 */ /* 0x000fc800078e000e */
[----:B------:R-:W-:-:S04]  /*20d10*/  IMAD R8, R12, R8, R13 ;  /* 0x000000080c087224 */ /* 0x000fc800078e020d */
[----:B------:R-:W-:Y:S01]  /*20d20*/  IMAD.IADD R8, R15, 0x1, R8 ;  /* 0x000000010f087824 */ /* 0x000fe200078e0208 */
[----:B0-----:R-:W-:-:S04]  /*20d30*/  LEA R100, P0, R14, R100, 0x2 ;  /* 0x000000640e647211 */ /* 0x001fc800078010ff */
[----:B--2---:R-:W-:Y:S01]  /*20d40*/  LEA.HI.X R8, R14, R101, R8, 0x2, P0 ;  /* 0x000000650e087211 */ /* 0x004fe200000f1408 */
[----:B------:R-:W-:Y:S04]  /*20d50*/  SHFL.IDX PT, R12, R100, RZ, 0x1c1f ;  /* 0x001c1fff640c7589 */ /* 0x000fe800000e0000 */
[----:B------:R-:W0:Y:S04]  /*20d60*/  SHFL.IDX PT, R13, R8, RZ, 0x1c1f ;  /* 0x001c1fff080d7589 */ /* 0x000e2800000e0000 */
[----:B------:R-:W-:Y:S04]  /*20d70*/  SHFL.IDX PT, R14, R100, 0x1, 0x1c1f ;  /* 0x003c1f00640e7f89 */ /* 0x000fe800000e0000 */
[----:B------:R1:W2:Y:S01]  /*20d80*/  SHFL.IDX PT, R15, R8, 0x1, 0x1c1f ;  /* 0x003c1f00080f7f89 */ /* 0x0002a200000e0000 */
[----:B------:R-:W-:Y:S01]  /*20d90*/  LOP3.LUT P0, RZ, R160, 0x3, RZ, 0xc0, !PT ;  /* 0x00000003a0ff7812 */ /* 0x000fe2000780c0ff */
[----:B-1----:R-:W-:-:S02]  /*20da0*/  IMAD R8, R24, R156, RZ ;  /* 0x0000009c18087224 */ /* 0x002fc400078e02ff */
[----:B------:R-:W-:-:S04]  /*20db0*/  IMAD.IADD R24, R161, 0x1, R159 ;  /* 0x00000001a1187824 */ /* 0x000fc800078e029f */
[C---:B------:R-:W-:Y:S01]  /*20dc0*/  VIADD R11, R24.reuse, 0x8 ;  /* 0x00000008180b7836 */ /* 0x040fe20000000000 */
[----:B------:R-:W-:-:S04]  /*20dd0*/  ISETP.GE.OR P3, PT, R24, R8, P0 ;  /* 0x000000081800720c */ /* 0x000fc80000766670 */
[----:B------:R-:W-:-:S09]  /*20de0*/  ISETP.GE.OR P0, PT, R11, R8, P0 ;  /* 0x000000080b00720c */ /* 0x000fd20000706670 */
[----:B0-----:R0:W-:Y:S04]  /*20df0*/  @!P3 ST.E desc[UR4][R12.64], R153 ;  /* 0x000000990c00b985 */ /* 0x0011e8000c101904 */
[----:B--2---:R0:W-:Y:S01]  /*20e00*/  @!P0 ST.E desc[UR4][R14.64], R152 ;  /* 0x000000980e008985 */ /* 0x0041e2000c101904 */
[----:B------:R-:W-:Y:S05]  /*20e10*/  @P2 BRA `(.L_x_1807) ;  /* 0x0000000c00f82947 */ /* 0x000fea0003800000 */
[----:B------:R-:W2:Y:S01]  /*20e20*/  LDL R160, [R1+0x44] ;  /* 0x0000440001a07983 */ /* 0x000ea20000100800 */
[C---:B------:R-:W-:Y:S01]  /*20e30*/  IMAD.SHL.U32 R161, R23.reuse, 0x40, RZ ;  /* 0x0000004017a17824 */ /* 0x040fe200078e00ff */
[----:B------:R-:W1:Y:S02]  /*20e40*/  @P1 LDC R21, c[0x0][0xbec] ;  /* 0x0002fb00ff151b82 */ /* 0x000e640000000800 */
[----:B------:R3:W5:Y:S04]  /*20e50*/  LDL R90, [R1+0xc] ;  /* 0x00000c00015a7983 */ /* 0x0007680000100800 */
[----:B------:R3:W5:Y:S01]  /*20e60*/  LDL R86, [R1+0x10] ;  /* 0x0000100001567983 */ /* 0x0007620000100800 */
[----:B------:R-:W-:Y:S01]  /*20e70*/  ULDC.64 UR4, c[0x0][0x208] ;  /* 0x0000820000047ab9 */ /* 0x000fe20000000a00 */
[----:B------:R-:W4:Y:S02]  /*20e80*/  @P1 LDC R85, c[0x0][0xbf0] ;  /* 0x0002fc00ff551b82 */ /* 0x000f240000000800 */
[----:B------:R3:W5:Y:S04]  /*20e90*/  LDL R93, [R1+0x78] ;  /* 0x00007800015d7983 */ /* 0x0007680000100800 */
[----:B------:R3:W5:Y:S04]  /*20ea0*/  LDL R92, [R1+0x5c] ;  /* 0x00005c00015c7983 */ /* 0x0007680000100800 */
[----:B------:R3:W5:Y:S04]  /*20eb0*/  LDL R91, [R1+0x64] ;  /* 0x00006400015b7983 */ /* 0x0007680000100800 */
[----:B------:R3:W5:Y:S01]  /*20ec0*/  LDL R88, [R1+0x60] ;  /* 0x0000600001587983 */ /* 0x0007620000100800 */
[----:B------:R-:W-:Y:S01]  /*20ed0*/  SHF.R.S32.HI R11, RZ, 0x1f, R10 ;  /* 0x0000001fff0b7819 */ /* 0x000fe2000001140a */
[----:B------:R-:W-:Y:S01]  /*20ee0*/  IMAD.IADD R89, R23, 0x1, R159 ;  /* 0x0000000117597824 */ /* 0x000fe200078e029f */
[----:B------:R-:W-:Y:S01]  /*20ef0*/  BSSY B1, `(.L_x_1808) ;  /* 0x00000a8000017945 */ /* 0x000fe20003800000 */
[----:B--2---:R-:W-:-:S05]  /*20f00*/  LEA R3, R160, R161, 0x3 ;  /* 0x000000a1a0037211 */ /* 0x004fca00078e18ff */
[----:B------:R-:W-:-:S03]  /*20f10*/  IMAD.WIDE R6, R3, 0x2, R6 ;  /* 0x0000000203067825 */ /* 0x000fc600078e0206 */
[C---:B0-----:R-:W-:Y:S02]  /*20f20*/  IADD3 R13, P4, R6.reuse, 0x1000, RZ ;  /* 0x00001000060d7810 */ /* 0x041fe40007f9e0ff */
        /* <DEDUP_REMOVED lines=38> */
[----:B------:R-:W-:Y:S01]  /*21190*/  IMAD.X R41, RZ, RZ, R7, P6 ;  /* 0x000000ffff297224 */ /* 0x000fe200030e0607 */
[----:B------:R-:W-:-:S02]  /*211a0*/  LOP3.LUT R44, R44, R45, RZ, 0x3c, !PT ;  /* 0x0000002d2c2c7212 */ /* 0x000fc400078e3cff */
[----:B------:R-:W-:Y:S01]  /*211b0*/  LOP3.LUT R48, R48, R49, RZ, 0x3c, !PT ;  /* 0x0000003130307212 */ /* 0x000fe200078e3cff */
[--C-:B------:R-:W-:Y:S01]  /*211c0*/  IMAD.X R49, RZ, RZ, R7.reuse, P4 ;  /* 0x000000ffff317224 */ /* 0x100fe200020e0607 */
[----:B------:R-:W-:Y:S01]  /*211d0*/  LOP3.LUT R52, R52, R53, RZ, 0x3c, !PT ;  /* 0x0000003534347212 */ /* 0x000fe200078e3cff */
[--C-:B------:R-:W-:Y:S01]  /*211e0*/  IMAD.X R53, RZ, RZ, R7.reuse, P3 ;  /* 0x000000ffff357224 */ /* 0x100fe200018e0607 */
[----:B------:R-:W-:Y:S01]  /*211f0*/  LOP3.LUT R56, R56, R57, RZ, 0x3c, !PT ;  /* 0x0000003938387212 */ /* 0x000fe200078e3cff */
[----:B------:R-:W-:Y:S01]  /*21200*/  IMAD.X R57, RZ, RZ, R7, P2 ;  /* 0x000000ffff397224 */ /* 0x000fe200010e0607 */
[----:B------:R-:W-:Y:S01]  /*21210*/  IADD3.X R45, RZ, R7, RZ, P5, !PT ;  /* 0x00000007ff2d7210 */ /* 0x000fe20002ffe4ff */
[----:B------:R-:W5:Y:S01]  /*21220*/  LD.E.128 R36, desc[UR4][R36.64] ;  /* 0x0000000424247980 */ /* 0x000f62000c101d00 */
[C---:B------:R-:W-:Y:S02]  /*21230*/  IADD3 R61, P0, R6.reuse, 0xa000, RZ ;  /* 0x0000a000063d7810 */ /* 0x040fe40007f1e0ff */
[C---:B------:R-:W-:Y:S01]  /*21240*/  IADD3 R65, P6, R6.reuse, 0xb000, RZ ;  /* 0x0000b00006417810 */ /* 0x040fe20007fde0ff */
[----:B------:R-:W5:Y:S01]  /*21250*/  LD.E.128 R40, desc[UR4][R40.64] ;  /* 0x0000000428287980 */ /* 0x000f62000c101d00 */
[----:B------:R-:W-:-:S02]  /*21260*/  IADD3 R69, P5, R6, 0xc000, RZ ;  /* 0x0000c00006457810 */ /* 0x000fc40007fbe0ff */
[C---:B------:R-:W-:Y:S01]  /*21270*/  IADD3 R73, P4, R6.reuse, 0xd000, RZ ;  /* 0x0000d00006497810 */ /* 0x040fe20007f9e0ff */
[----:B------:R-:W5:Y:S01]  /*21280*/  LD.E.128 R44, desc[UR4][R44.64] ;  /* 0x000000042c2c7980 */ /* 0x000f62000c101d00 */
[C---:B------:R-:W-:Y:S02]  /*21290*/  IADD3 R77, P3, R6.reuse, 0xe000, RZ ;  /* 0x0000e000064d7810 */ /* 0x040fe40007f7e0ff */
[----:B------:R-:W-:Y:S01]  /*212a0*/  IADD3 R3, P2, R6, 0xf000, RZ ;  /* 0x0000f00006037810 */ /* 0x000fe20007f5e0ff */
[----:B------:R-:W5:Y:S01]  /*212b0*/  LD.E.128 R48, desc[UR4][R48.64] ;  /* 0x0000000430307980 */ /* 0x000f62000c101d00 */
[----:B------:R-:W-:Y:S02]  /*212c0*/  LOP3.LUT R60, R61, 0x380, RZ, 0xc0, !PT ;  /* 0x000003803d3c7812 */ /* 0x000fe400078ec0ff */
[----:B------:R-:W-:Y:S01]  /*212d0*/  LOP3.LUT R64, R65, 0x380, RZ, 0xc0, !PT ;  /* 0x0000038041407812 */ /* 0x000fe200078ec0ff */
[----:B------:R-:W5:Y:S01]  /*212e0*/  LD.E.128 R52, desc[UR4][R52.64] ;  /* 0x0000000434347980 */ /* 0x000f62000c101d00 */
[----:B------:R-:W-:-:S02]  /*212f0*/  LOP3.LUT R68, R69, 0x380, RZ, 0xc0, !PT ;  /* 0x0000038045447812 */ /* 0x000fc400078ec0ff */
[----:B------:R-:W-:Y:S01]  /*21300*/  LOP3.LUT R72, R73, 0x380, RZ, 0xc0, !PT ;  /* 0x0000038049487812 */ /* 0x000fe200078ec0ff */
[----:B------:R-:W5:Y:S01]  /*21310*/  LD.E.128 R56, desc[UR4][R56.64] ;  /* 0x0000000438387980 */ /* 0x000f62000c101d00 */
        /* <DEDUP_REMOVED lines=9> */
[----:B------:R-:W-:Y:S01]  /*213b0*/  SHF.R.U64 R2, R2, 0x3, RZ ;  /* 0x0000000302027819 */ /* 0x000fe200000012ff */
[--C-:B------:R-:W-:Y:S01]  /*213c0*/  IMAD.X R81, RZ, RZ, R7.reuse, P2 ;  /* 0x000000ffff517224 */ /* 0x100fe200010e0607 */
        /* <DEDUP_REMOVED lines=18> */
[----:B------:R-:W5:Y:S04]  /*214f0*/  LD.E.128 R76, desc[UR4][R76.64] ;  /* 0x000000044c4c7980 */ /* 0x000f68000c101d00 */
[----:B------:R-:W5:Y:S01]  /*21500*/  LD.E.128 R80, desc[UR4][R80.64] ;  /* 0x0000000450507980 */ /* 0x000f62000c101d00 */
[----:B------:R-:W-:-:S02]  /*21510*/  ULDC.64 UR4, c[0x0][0xaa0] ;  /* 0x0002a80000047ab9 */ /* 0x000fc40000000a00 */
[----:B------:R-:W-:Y:S01]  /*21520*/  IMAD R9, R9, UR4, RZ ;  /* 0x0000000409097c24 */ /* 0x000fe2000f8e02ff */
[----:B------:R-:W-:Y:S01]  /*21530*/  @!PT LDS RZ, [RZ] ;  /* 0x00000000fffff984 */ /* 0x000fe20000000800 */
[----:B------:R-:W-:Y:S01]  /*21540*/  @!PT LDS RZ, [RZ] ;  /* 0x00000000fffff984 */ /* 0x000fe20000000800 */
[----:B------:R-:W-:Y:S01]  /*21550*/  @!PT LDS RZ, [RZ] ;  /* 0x00000000fffff984 */ /* 0x000fe20000000800 */
[----:B------:R-:W-:Y:S01]  /*21560*/  @!PT LDS RZ, [RZ] ;  /* 0x00000000fffff984 */ /* 0x000fe20000000800 */
[----:B------:R0:W-:Y:S06]  /*21570*/  MEMBAR.ALL.CTA ;  /* 0x0000000000007992 */ /* 0x0001ec0000008000 */
[----:B0-----:R-:W0:Y:S01]  /*21580*/  FENCE.VIEW.ASYNC.S ;  /* 0x00000000000073c6 */ /* 0x001e220000000000 */
[----:B------:R-:W-:-:S04]  /*21590*/  IMAD.WIDE.U32 R2, R0, UR4, RZ ;  /* 0x0000000400027c25 */ /* 0x000fc8000f8e00ff */
[----:B------:R-:W-:Y:S01]  /*215a0*/  IMAD R9, R0, UR5, R9 ;  /* 0x0000000500097c24 */ /* 0x000fe2000f8e0209 */
[----:B------:R-:W-:Y:S01]  /*215b0*/  LEA R0, R160, R23, 0x5 ;  /* 0x00000017a0007211 */ /* 0x000fe200078e28ff */
[----:B------:R-:W-:Y:S02]  /*215c0*/  ULDC.64 UR4, c[0x0][0xae8] ;  /* 0x0002ba0000047ab9 */ /* 0x000fe40000000a00 */
[----:B------:R-:W-:Y:S02]  /*215d0*/  IMAD.IADD R3, R3, 0x1, R9 ;  /* 0x0000000103037824 */ /* 0x000fe400078e0209 */
[----:B------:R-:W-:Y:S02]  /*215e0*/  IMAD.IADD R20, R159, 0x1, R0 ;  /* 0x000000019f147824 */ /* 0x000fe400078e0200 */
[----:B------:R-:W-:-:S04]  /*215f0*/  IMAD.WIDE.U32 R2, R158, UR4, R2 ;  /* 0x000000049e027c25 */ /* 0x000fc8000f8e0002 */
[----:B-1----:R-:W-:-:S04]  /*21600*/  @P1 IMAD.HI.U32 R0, R20, R21, RZ ;  /* 0x0000001514001227 */ /* 0x002fc800078e00ff */
[----:B------:R-:W-:Y:S01]  /*21610*/  IMAD R3, R158, UR5, R3 ;  /* 0x000000059e037c24 */ /* 0x000fe2000f8e0203 */
[----:B------:R-:W-:Y:S01]  /*21620*/  ULDC.64 UR4, c[0x0][0xaf0] ;  /* 0x0002bc0000047ab9 */ /* 0x000fe20000000a00 */
[----:B------:R-:W-:Y:S01]  /*21630*/  IMAD.MOV.U32 R9, RZ, RZ, R20 ;  /* 0x000000ffff097224 */ /* 0x000fe200078e0014 */
[----:B----4-:R-:W-:Y:S01]  /*21640*/  @P1 SHF.R.U32.HI R9, RZ, R85, R0 ;  /* 0x00000055ff091219 */ /* 0x010fe20000011600 */
[----:B------:R-:W-:Y:S02]  /*21650*/  IMAD R11, R11, UR4, RZ ;  /* 0x000000040b0b7c24 */ /* 0x000fe4000f8e02ff */
[----:B------:R-:W-:Y:S01]  /*21660*/  IMAD.WIDE.U32 R2, R10, UR4, R2 ;  /* 0x000000040a027c25 */ /* 0x000fe2000f8e0002 */
[----:B------:R-:W-:-:S03]  /*21670*/  SHF.R.S32.HI R0, RZ, 0x1f, R9 ;  /* 0x0000001fff007819 */ /* 0x000fc60000011409 */
[----:B------:R-:W-:Y:S01]  /*21680*/  IMAD R11, R10, UR5, R11 ;  /* 0x000000050a0b7c24 */ /* 0x000fe2000f8e020b */
[----:B------:R-:W-:Y:S01]  /*21690*/  ULDC.64 UR4, c[0x0][0xae0] ;  /* 0x0002b80000047ab9 */ /* 0x000fe20000000a00 */
        /* <DEDUP_REMOVED lines=9> */
[----:B------:R-:W-:Y:S02]  /*21730*/  IMAD R0, R0, UR4, RZ ;  /* 0x0000000400007c24 */ /* 0x000fe4000f8e02ff */
[----:B------:R-:W-:Y:S02]  /*21740*/  VIADD R9, R89, 0x20 ;  /* 0x0000002059097836 */ /* 0x000fe40000000000 */
[C---:B------:R-:W-:Y:S02]  /*21750*/  IMAD R21, R11.reuse, UR5, R0 ;  /* 0x000000050b157c24 */ /* 0x040fe4000f8e0200 */
[----:B------:R-:W-:Y:S01]  /*21760*/  IMAD.WIDE.U32 R2, R11, UR4, R2 ;  /* 0x000000040b027c25 */ /* 0x000fe2000f8e0002 */
[-C--:B------:R-:W-:Y:S01]  /*21770*/  ISETP.GE.AND P1, PT, R9, R8.reuse, PT ;  /* 0x000000080900720c */ /* 0x080fe20003f26270 */
[----:B------:R-:W-:Y:S01]  /*21780*/  ULDC.64 UR4, c[0x0][0xa80] ;  /* 0x0002a00000047ab9 */ /* 0x000fe20000000a00 */
[C---:B------:R-:W-:Y:S01]  /*21790*/  ISETP.GE.AND P2, PT, R89.reuse, R8, PT ;  /* 0x000000085900720c */ /* 0x040fe20003f46270 */
[----:B------:R-:W-:Y:S01]  /*217a0*/  VIADD R9, R89, 0x40 ;  /* 0x0000004059097836 */ /* 0x000fe20000000000 */
[----:B------:R-:W-:Y:S01]  /*217b0*/  LEA R24, P3, R2, UR4, 0x1 ;  /* 0x0000000402187c11 */ /* 0x000fe2000f8608ff */
[----:B------:R-:W-:-:S02]  /*217c0*/  IMAD.IADD R3, R3, 0x1, R21 ;  /* 0x0000000103037824 */ /* 0x000fc400078e0215 */
[----:B------:R-:W-:Y:S01]  /*217d0*/  VIADD R0, R16, 0x30820 ;  /* 0x0003082010007836 */ /* 0x000fe20000000000 */
[----:B------:R-:W-:Y:S02]  /*217e0*/  ISETP.GE.AND P0, PT, R9, R8, PT ;  /* 0x000000080900720c */ /* 0x000fe40003f06270 */
[----:B------:R-:W-:Y:S02]  /*217f0*/  LEA.HI.X R9, R2, UR5, R3, 0x1, P3 ;  /* 0x0000000502097c11 */ /* 0x000fe400098f0c03 */
[----:B------:R-:W-:Y:S01]  /*21800*/  PRMT R0, RZ, 0x654, R0 ;  /* 0x00000654ff007816 */ /* 0x000fe20000000000 */
[----:B0-----:R3:W0:Y:S03]  /*21810*/  SHFL.IDX PT, R87, R24, RZ, 0x181f ;  /* 0x00181fff18577589 */ /* 0x00162600000e0000 */
[----:B------:R3:W-:Y:S01]  /*21820*/  SYNCS.ARRIVE.TRANS64.RED.A1T0 RZ, [R0+URZ], RZ ;  /* 0x000000ff00ff79a7 */ /* 0x0007e2000810043f */
[----:B------:R3:W1:Y:S01]  /*21830*/  SHFL.IDX PT, R85, R9, RZ, 0x181f ;  /* 0x00181fff09557589 */ /* 0x00066200000e0000 */
[----:B------:R-:W-:Y:S05]  /*21840*/  @P2 BRA `(.L_x_1809) ;  /* 0x0000000000482947 */ /* 0x000fea0003800000 */
[----:B------:R-:W-:Y:S01]  /*21850*/  ULDC UR4, c[0x0][0xac8] ;  /* 0x0002b20000047ab9 */ /* 0x000fe20000000800 */
[----:B------:R-:W-:Y:S01]  /*21860*/  ULDC.64 UR6, c[0x0][0x208] ;  /* 0x0000820000067ab9 */ /* 0x000fe20000000a00 */
[----:B------:R-:W-:Y:S02]  /*21870*/  ISETP.GE.AND P5, PT, R18, UR4, PT ;  /* 0x0000000412007c0c */ /* 0x000fe4000bfa6270 */
[----:B------:R-:W-:Y:S02]  /*21880*/  ISETP.GE.AND P4, PT, R221, UR4, PT ;  /* 0x00000004dd007c0c */ /* 0x000fe4000bf86270 */
[----:B-----5:R-:W-:Y:S02]  /*21890*/  ISETP.GE.AND P3, PT, R90, UR4, PT ;  /* 0x000000045a007c0c */ /* 0x020fe4000bf66270 */
[----:B------:R-:W-:-:S07]  /*218a0*/  ISETP.GE.AND P2, PT, R86, UR4, PT ;  /* 0x0000000456007c0c */ /* 0x000fce000bf46270 */
[----:B0-----:R-:W-:-:S04]  /*218b0*/  @!P5 LEA R2, P6, R18, R87, 0x1 ;  /* 0x000000571202d211 */ /* 0x001fc800078c08ff */
[----:B-1----:R-:W-:Y:S02]  /*218c0*/  @!P5 LEA.HI.X R3, R18, R85, R19, 0x1, P6 ;  /* 0x000000551203d211 */ /* 0x002fe400030f0c13 */
[----:B------:R-:W-:-:S03]  /*218d0*/  @!P4 LEA R10, P6, R92, R87, 0x1 ;  /* 0x000000575c0ac211 */ /* 0x000fc600078c08ff */
        /* <DEDUP_REMOVED lines=9> */
.L_x_1809:
[----:B------:R-:W-:Y:S05]  /*21970*/  BSYNC B1 ;  /* 0x0000000000017941 */ /* 0x000fea0003800000 */
.L_x_1808:
[----:B--2---:R2:W4:Y:S01]  /*21980*/  SHFL.IDX PT, R11, R9, 0x1, 0x181f ;  /* 0x00381f00090b7f89 */ /* 0x00452200000e0000 */
        /* <DEDUP_REMOVED lines=10> */
[----:B------:R-:W-:Y:S02]  /*21a30*/  @!P3 LEA R4, P5, R92, R7, 0x1 ;  /* 0x000000075c04b211 */ /* 0x000fe400078a08ff */
[----:B----4-:R-:W-:Y:S02]  /*21a40*/  @!P4 LEA.HI.X R3, R18, R11, R19, 0x1, P6 ;  /* 0x0000000b1203c211 */ /* 0x010fe400030f0c13 */
        /* <DEDUP_REMOVED lines=9> */
.L_x_1811:
[----:B------:R-:W-:Y:S05]  /*21ae0*/  BSYNC B1 ;  /* 0x0000000000017941 */ /* 0x000fea0003800000 */
.L_x_1810:
[----:B0---4-:R0:W4:Y:S01]  /*21af0*/  SHFL.IDX PT, R11, R9, 0x2, 0x181f ;  /* 0x00581f00090b7f89 */ /* 0x01112200000e0000 */
        /* <DEDUP_REMOVED lines=12> */
[----:B----4-:R-:W-:Y:S02]  /*21bc0*/  @!P3 LEA.HI.X R3, R18, R11, R19, 0x1, P6 ;  /* 0x0000000b1203b211 */ /* 0x010fe400030f0c13 */
        /* <DEDUP_REMOVED lines=8> */
.L_x_1813:
[----:B------:R-:W-:Y:S05]  /*21c50*/  BSYNC B1 ;  /* 0x0000000000017941 */ /* 0x000fea0003800000 */
.L_x_1812:
[----:B0-----:R-:W-:Y:S01]  /*21c60*/  VIADD R3, R89, 0x60 ;  /* 0x0000006059037836 */ /* 0x001fe20000000000 */
[----:B--23--:R-:W0:Y:S04]  /*21c70*/  SHFL.IDX PT, R9, R9, 0x3, 0x181f ;  /* 0x00781f0009097f89 */ /* 0x00ce2800000e0000 */
[----:B------:R-:W-:Y:S01]  /*21c80*/  ISETP.GE.AND P0, PT, R3, R8, PT ;  /* 0x000000080300720c */ /* 0x000fe20003f06270 */
[----:B----4-:R2:W3:-:S12]  /*21c90*/  SHFL.IDX PT, R11, R24, 0x3, 0x181f ;  /* 0x00781f00180b7f89 */ /* 0x0104d800000e0000 */
[----:B--2---:R-:W-:Y:S05]  /*21ca0*/  @P0 BRA `(.L_x_1814) ;  /* 0x0000002800740947 */ /* 0x004fea0003800000 */
        /* <DEDUP_REMOVED lines=21> */
.L_x_1807:
[----:B------:R-:W1:Y:S01]  /*21e00*/  @P1 LDC R7, c[0x0][0xbec] ;  /* 0x0002fb00ff071b82 */ /* 0x000e620000000800 */
[----:B------:R-:W-:Y:S01]  /*21e10*/  ULDC.64 UR4, c[0x0][0xb08] ;  /* 0x0002c20000047ab9 */ /* 0x000fe20000000a00 */
[----:B0-----:R-:W-:Y:S01]  /*21e20*/  MOV R12, R154 ;  /* 0x0000009a000c7202 */ /* 0x001fe20000000f00 */
[----:B------:R-:W-:Y:S01]  /*21e30*/  IMAD R9, R9, UR4, RZ ;  /* 0x0000000409097c24 */ /* 0x000fe2000f8e02ff */
[C---:B------:R-:W-:Y:S01]  /*21e40*/  IADD3 R155, R230.reuse, 0xe8, RZ ;  /* 0x000000e8e69b7810 */ /* 0x040fe20007ffe0ff */
[C---:B------:R-:W-:Y:S01]  /*21e50*/  VIADD R101, R230.reuse, 0xf8 ;  /* 0x000000f8e6657836 */ /* 0x040fe20000000000 */
[----:B------:R-:W-:Y:S01]  /*21e60*/  IADD3 R161, R230, 0xd0, RZ ;  /* 0x000000d0e6a17810 */ /* 0x000fe20007ffe0ff */
[----:B------:R-:W-:Y:S01]  /*21e70*/  IMAD R9, R0, UR5, R9 ;  /* 0x0000000500097c24 */ /* 0x000fe2000f8e0209 */
[----:B------:R-:W0:Y:S01]  /*21e80*/  @P1 LDC R6, c[0x0][0xbf0] ;  /* 0x0002fc00ff061b82 */ /* 0x000e220000000800 */
[C---:B------:R-:W-:Y:S01]  /*21e90*/  VIADD R153, R230.reuse, 0xf0 ;  /* 0x000000f0e6997836 */ /* 0x040fe20000000000 */
[C---:B------:R-:W-:Y:S01]  /*21ea0*/  IADD3 R167, R230.reuse, 0xb8, RZ ;  /* 0x000000b8e6a77810 */ /* 0x040fe20007ffe0ff */
        /* <DEDUP_REMOVED lines=13> */
[----:B------:R-:W-:Y:S01]  /*21f80*/  IADD3 R211, R230, 0x10, RZ ;  /* 0x00000010e6d37810 */ /* 0x000fe20007ffe0ff */
[----:B-1----:R-:W-:Y:S01]  /*21f90*/  @P1 IMAD.HI.U32 R7, R154, R7, RZ ;  /* 0x000000079a071227 */ /* 0x002fe200078e00ff */
[----:B------:R-:W-:Y:S01]  /*21fa0*/  BSSY B1, `(.L_x_1815) ;  /* 0x00000f5000017945 */ /* 0x000fe20003800000 */
[----:B------:R-:W-:-:S02]  /*21fb0*/  SHF.R.S32.HI R101, RZ, 0x1f, R101 ;  /* 0x0000001fff657819 */ /* 0x000fc40000011465 */
[C---:B------:R-:W-:Y:S01]  /*21fc0*/  VIADD R181, R230.reuse, 0x80 ;  /* 0x00000080e6b57836 */ /* 0x040fe20000000000 */
[----:B------:R-:W-:Y:S01]  /*21fd0*/  SHF.R.S32.HI R153, RZ, 0x1f, R153 ;  /* 0x0000001fff997819 */ /* 0x000fe20000011499 */
[----:B------:R-:W-:Y:S01]  /*21fe0*/  VIADD R183, R230, 0x78 ;  /* 0x00000078e6b77836 */ /* 0x000fe20000000000 */
[----:B0-----:R-:W-:Y:S01]  /*21ff0*/  @P1 SHF.R.U32.HI R12, RZ, R6, R7 ;  /* 0x00000006ff0c1219 */ /* 0x001fe20000011607 */
[----:B------:R-:W-:Y:S01]  /*22000*/  IMAD.WIDE.U32 R6, R0, UR4, RZ ;  /* 0x0000000400067c25 */ /* 0x000fe2000f8e00ff */
[----:B------:R-:W-:Y:S01]  /*22010*/  ULDC.64 UR4, c[0x0][0xb38] ;  /* 0x0002ce0000047ab9 */ /* 0x000fe20000000a00 */
[----:B------:R-:W-:Y:S02]  /*22020*/  SHF.R.S32.HI R0, RZ, 0x1f, R10 ;  /* 0x0000001fff007819 */ /* 0x000fe4000001140a */
[----:B------:R-:W-:Y:S01]  /*22030*/  IMAD.IADD R7, R7, 0x1, R9 ;  /* 0x0000000107077824 */ /* 0x000fe200078e0209 */
[----:B------:R-:W-:Y:S01]  /*22040*/  SHF.R.S32.HI R9, RZ, 0x1f, R12 ;  /* 0x0000001fff097819 */ /* 0x000fe2000001140c */
[----:B------:R-:W-:Y:S01]  /*22050*/  VIADD R187, R230, 0x68 ;  /* 0x00000068e6bb7836 */ /* 0x000fe20000000000 */
[----:B------:R-:W-:Y:S01]  /*22060*/  SHF.R.S32.HI R155, RZ, 0x1f, R155 ;  /* 0x0000001fff9b7819 */ /* 0x000fe2000001149b */
[----:B------:R-:W-:Y:S01]  /*22070*/  IMAD.WIDE.U32 R6, R158, UR4, R6 ;  /* 0x000000049e067c25 */ /* 0x000fe2000f8e0006 */
[----:B------:R-:W-:-:S02]  /*22080*/  SHF.R.S32.HI R159, RZ, 0x1f, R159 ;  /* 0x0000001fff9f7819 */ /* 0x000fc4000001149f */
[----:B------:R-:W-:Y:S01]  /*22090*/  SHF.R.S32.HI R161, RZ, 0x1f, R161 ;  /* 0x0000001fffa17819 */ /* 0x000fe200000114a1 */
[----:B------:R-:W-:Y:S01]  /*220a0*/  IMAD R7, R158, UR5, R7 ;  /* 0x000000059e077c24 */ /* 0x000fe2000f8e0207 */
[----:B------:R-:W-:Y:S01]  /*220b0*/  ULDC.64 UR4, c[0x0][0xb40] ;  /* 0x0002d00000047ab9 */ /* 0x000fe20000000a00 */
[----:B------:R-:W-:Y:S01]  /*220c0*/  VIADD R189, R230, 0x60 ;  /* 0x00000060e6bd7836 */ /* 0x000fe20000000000 */
[----:B------:R-:W-:Y:S01]  /*220d0*/  SHF.R.S32.HI R163, RZ, 0x1f, R163 ;  /* 0x0000001fffa37819 */ /* 0x000fe200000114a3 */
[----:B------:R-:W-:Y:S01]  /*220e0*/  IMAD R0, R0, UR4, RZ ;  /* 0x0000000400007c24 */ /* 0x000fe2000f8e02ff */
[----:B------:R-:W-:Y:S01]  /*220f0*/  SHF.R.S32.HI R165, RZ, 0x1f, R165 ;  /* 0x0000001fffa57819 */ /* 0x000fe200000114a5 */
[C---:B------:R-:W-:Y:S01]  /*22100*/  IMAD.WIDE.U32 R6, R10.reuse, UR4, R6 ;  /* 0x000000040a067c25 */ /* 0x040fe2000f8e0006 */
[----:B------:R-:W-:Y:S02]  /*22110*/  SHF.R.S32.HI R167, RZ, 0x1f, R167 ;  /* 0x0000001fffa77819 */ /* 0x000fe400000114a7 */
[----:B------:R-:W-:Y:S01]  /*22120*/  SHF.R.S32.HI R169, RZ, 0x1f, R169 ;  /* 0x0000001fffa97819 */ /* 0x000fe200000114a9 */
[----:B------:R-:W-:Y:S01]  /*22130*/  IMAD R0, R10, UR5, R0 ;  /* 0x000000050a007c24 */ /* 0x000fe2000f8e0200 */
[----:B------:R-:W-:Y:S01]  /*22140*/  ULDC.64 UR4, c[0x0][0xb48] ;  /* 0x0002d20000047ab9 */ /* 0x000fe20000000a00 */
[----:B------:R-:W-:Y:S01]  /*22150*/  VIADD R193, R230, 0x50 ;  /* 0x00000050e6c17836 */ /* 0x000fe20000000000 */
[----:B------:R-:W-:Y:S01]  /*22160*/  SHF.R.S32.HI R171, RZ, 0x1f, R171 ;  /* 0x0000001fffab7819 */ /* 0x000fe200000114ab */
[----:B------:R-:W-:Y:S01]  /*22170*/  IMAD.IADD R7, R7, 0x1, R0 ;  /* 0x0000000107077824 */ /* 0x000fe200078e0200 */
[----:B------:R-:W-:Y:S01]  /*22180*/  SHF.R.S32.HI R173, RZ, 0x1f, R173 ;  /* 0x0000001fffad7819 */ /* 0x000fe200000114ad */
[----:B------:R-:W-:Y:S01]  /*22190*/  IMAD.MOV R0, RZ, RZ, -R12 ;  /* 0x000000ffff007224 */ /* 0x000fe200078e0a0c */
[----:B------:R-:W-:Y:S01]  /*221a0*/  SHF.R.S32.HI R175, RZ, 0x1f, R175 ;  /* 0x0000001fffaf7819 */ /* 0x000fe200000114af */
[----:B------:R-:W-:Y:S01]  /*221b0*/  IMAD.WIDE.U32 R6, R157, UR4, R6 ;  /* 0x000000049d067c25 */ /* 0x000fe2000f8e0006 */
[----:B------:R-:W-:-:S02]  /*221c0*/  SHF.R.S32.HI R177, RZ, 0x1f, R177 ;  /* 0x0000001fffb17819 */ /* 0x000fc400000114b1 */
[----:B------:R-:W-:Y:S01]  /*221d0*/  SHF.R.S32.HI R179, RZ, 0x1f, R179 ;  /* 0x0000001fffb37819 */ /* 0x000fe200000114b3 */
[----:B------:R-:W-:Y:S01]  /*221e0*/  IMAD R7, R157, UR5, R7 ;  /* 0x000000059d077c24 */ /* 0x000fe2000f8e0207 */
[----:B------:R-:W-:Y:S01]  /*221f0*/  ULDC.64 UR4, c[0x0][0xb30] ;  /* 0x0002cc0000047ab9 */ /* 0x000fe20000000a00 */
[----:B------:R-:W-:Y:S01]  /*22200*/  IMAD R0, R156, R0, R154 ;  /* 0x000000009c007224 */ /* 0x000fe200078e029a */
        /* <DEDUP_REMOVED lines=12> */
[----:B------:R-:W-:Y:S01]  /*222d0*/  IMAD R10, R10, UR4, RZ ;  /* 0x000000040a0a7c24 */ /* 0x000fe2000f8e02ff */
[----:B------:R-:W-:Y:S01]  /*222e0*/  SHF.R.S32.HI R157, RZ, 0x1f, R157 ;  /* 0x0000001fff9d7819 */ /* 0x000fe2000001149d */
[----:B------:R-:W-:Y:S01]  /*222f0*/  IMAD.WIDE.U32 R6, R0, UR4, R6 ;  /* 0x0000000400067c25 */ /* 0x000fe2000f8e0006 */
[----:B------:R-:W-:-:S02]  /*22300*/  SHF.R.S32.HI R191, RZ, 0x1f, R191 ;  /* 0x0000001fffbf7819 */ /* 0x000fc400000114bf */
[----:B------:R-:W-:Y:S01]  /*22310*/  SHF.R.S32.HI R193, RZ, 0x1f, R193 ;  /* 0x0000001fffc17819 */ /* 0x000fe200000114c1 */
[----:B------:R-:W-:Y:S01]  /*22320*/  IMAD R10, R0, UR5, R10 ;  /* 0x00000005000a7c24 */ /* 0x000fe2000f8e020a */
[----:B------:R-:W-:Y:S01]  /*22330*/  ULDC.64 UR4, c[0x0][0xb00] ;  /* 0x0002c00000047ab9 */ /* 0x000fe20000000a00 */
[----:B------:R-:W-:Y:S01]  /*22340*/  VIADD R195, R230, 0x48 ;  /* 0x00000048e6c37836 */ /* 0x000fe20000000000 */
[----:B------:R-:W-:Y:S01]  /*22350*/  LEA R0, P0, R6, UR4, 0x2 ;  /* 0x0000000406007c11 */ /* 0x000fe2000f8010ff */
[----:B------:R-:W-:Y:S01]  /*22360*/  IMAD.IADD R9, R7, 0x1, R10 ;  /* 0x0000000107097824 */ /* 0x000fe200078e020a */
[----:B------:R-:W-:Y:S01]  /*22370*/  SHF.R.S32.HI R197, RZ, 0x1f, R197 ;  /* 0x0000001fffc57819 */ /* 0x000fe200000114c5 */
[C---:B------:R-:W-:Y:S01]  /*22380*/  VIADD R199, R230.reuse, 0x38 ;  /* 0x00000038e6c77836 */ /* 0x040fe20000000000 */
[----:B------:R-:W-:Y:S01]  /*22390*/  SHF.R.S32.HI R195, RZ, 0x1f, R195 ;  /* 0x0000001fffc37819 */ /* 0x000fe200000114c3 */
[----:B------:R-:W-:Y:S01]  /*223a0*/  VIADD R203, R230, 0x30 ;  /* 0x00000030e6cb7836 */ /* 0x000fe20000000000 */
[----:B------:R-:W-:Y:S01]  /*223b0*/  LEA.HI.X R9, R6, UR5, R9, 0x2, P0 ;  /* 0x0000000506097c11 */ /* 0x000fe200080f1409 */
[----:B------:R-:W-:Y:S01]  /*223c0*/  VIADD R207, R230, 0x20 ;  /* 0x00000020e6cf7836 */ /* 0x000fe20000000000 */
[----:B------:R-:W-:Y:S01]  /*223d0*/  ISETP.GE.AND P0, PT, R24, R8, PT ;  /* 0x000000081800720c */ /* 0x000fe20003f06270 */
[----:B------:R-:W-:Y:S01]  /*223e0*/  VIADD R209, R230, 0x18 ;  /* 0x00000018e6d17836 */ /* 0x000fe20000000000 */
[----:B------:R-:W-:Y:S01]  /*223f0*/  IADD3 R6, R16, 0x30820, RZ ;  /* 0x0003082010067810 */ /* 0x000fe20007ffe0ff */
[C---:B------:R-:W-:Y:S01]  /*22400*/  VIADD R213, R230.reuse, 0x8 ;  /* 0x00000008e6d57836 */ /* 0x040fe20000000000 */
[----:B------:R0:W1:Y:S01]  /*22410*/  SHFL.IDX PT, R24, R0, RZ, 0x1c1f ;  /* 0x001c1fff00187589 */ /* 0x00006200000e0000 */
[C---:B------:R-:W-:Y:S01]  /*22420*/  VIADD R100, R230.reuse, 0xf8 ;  /* 0x000000f8e6647836 */ /* 0x040fe20000000000 */
[----:B------:R-:W-:Y:S01]  /*22430*/  PRMT R6, RZ, 0x654, R6 ;  /* 0x00000654ff067816 */ /* 0x000fe20000000006 */
[C---:B------:R-:W-:Y:S01]  /*22440*/  VIADD R152, R230.reuse, 0xf0 ;  /* 0x000000f0e6987836 */ /* 0x040fe20000000000 */
[----:B------:R0:W2:Y:S01]  /*22450*/  SHFL.IDX PT, R10, R9, RZ, 0x1c1f ;  /* 0x001c1fff090a7589 */ /* 0x0000a200000e0000 */
[C---:B------:R-:W-:Y:S01]  /*22460*/  VIADD R154, R230.reuse, 0xe8 ;  /* 0x000000e8e69a7836 */ /* 0x040fe20000000000 */
[----:B------:R0:W-:Y:S01]  /*22470*/  SYNCS.ARRIVE.TRANS64.RED.A1T0 RZ, [R6+URZ], RZ ;  /* 0x000000ff06ff79a7 */ /* 0x0001e2000810043f */
        /* <DEDUP_REMOVED lines=16> */
[----:B------:R-:W-:-:S02]  /*22580*/  VIADD R172, R230, 0xa0 ;  /* 0x000000a0e6ac7836 */ /* 0x000fc40000000000 */
[C---:B------:R-:W-:Y:S02]  /*22590*/  VIADD R174, R230.reuse, 0x98 ;  /* 0x00000098e6ae7836 */ /* 0x040fe40000000000 */
[C---:B------:R-:W-:Y:S02]  /*225a0*/  VIADD R176, R230.reuse, 0x90 ;  /* 0x00000090e6b07836 */ /* 0x040fe40000000000 */
[C---:B------:R-:W-:Y:S02]  /*225b0*/  VIADD R178, R230.reuse, 0x88 ;  /* 0x00000088e6b27836 */ /* 0x040fe40000000000 */
[C---:B------:R-:W-:Y:S02]  /*225c0*/  VIADD R180, R230.reuse, 0x80 ;  /* 0x00000080e6b47836 */ /* 0x040fe40000000000 */
[C---:B------:R-:W-:Y:S02]  /*225d0*/  VIADD R182, R230.reuse, 0x78 ;  /* 0x00000078e6b67836 */ /* 0x040fe40000000000 */
        /* <DEDUP_REMOVED lines=13> */
[----:B------:R-:W-:Y:S01]  /*226b0*/  VIADD R212, R230, 0x8 ;  /* 0x00000008e6d47836 */ /* 0x000fe20000000000 */
[----:B012---:R-:W-:Y:S06]  /*226c0*/  @P0 BRA `(.L_x_1816) ;  /* 0x0000000800080947 */ /* 0x007fec0003800000 */
[----:B------:R-:W-:Y:S01]  /*226d0*/  ULDC UR4, c[0x0][0xac8] ;  /* 0x0002b20000047ab9 */ /* 0x000fe20000000800 */
[----:B------:R-:W-:Y:S01]  /*226e0*/  ULDC.64 UR6, c[0x0][0x208] ;  /* 0x0000820000067ab9 */ /* 0x000fe20000000a00 */
[----:B------:R-:W-:Y:S02]  /*226f0*/  ISETP.GE.AND P0, PT, R230, UR4, PT ;  /* 0x00000004e6007c0c */ /* 0x000fe4000bf06270 */
[----:B------:R-:W-:Y:S02]  /*22700*/  ISETP.GE.AND P5, PT, R190, UR4, PT ;  /* 0x00000004be007c0c */ /* 0x000fe4000bfa6270 */
[----:B------:R-:W-:Y:S02]  /*22710*/  ISETP.GE.AND P4, PT, R188, UR4, PT ;  /* 0x00000004bc007c0c */ /* 0x000fe4000bf86270 */
[----:B------:R-:W-:-:S07]  /*22720*/  ISETP.GE.AND P3, PT, R186, UR4, PT ;  /* 0x00000004ba007c0c */ /* 0x000fce000bf66270 */
[----:B------:R-:W-:-:S04]  /*22730*/  @!P0 LEA R6, P1, R230, R24, 0x2 ;  /* 0x00000018e6068211 */ /* 0x000fc800078210ff */
[----:B------:R-:W-:-:S05]  /*22740*/  @!P0 LEA.HI.X R7, R230, R10, R214, 0x2, P1 ;  /* 0x0000000ae6078211 */ /* 0x000fca00008f14d6 */
        /* <DEDUP_REMOVED lines=55> */
[----:B-1----:R-:W-:Y:S02]  /*22ac0*/  @!P1 LEA R12, P5, R182, R24, 0x2 ;  /* 0x00000018b60c9211 */ /* 0x002fe400078a10ff */
[----:B------:R-:W-:-:S02]  /*22ad0*/  @!P0 LEA.HI.X R7, R184, R10, R185, 0x2, P4 ;  /* 0x0000000ab8078211 */ /* 0x000fc400020f14b9 */
[----:B------:R-:W-:Y:S02]  /*22ae0*/  ISETP.GE.AND P4, PT, R176, UR4, PT ;  /* 0x00000004b0007c0c */ /* 0x000fe4000bf86270 */
[----:B------:R-:W-:Y:S01]  /*22af0*/  @!P1 LEA.HI.X R13, R182, R10, R183, 0x2, P5 ;  /* 0x0000000ab60d9211 */ /* 0x000fe200028f14b7 */
[----:B------:R0:W-:Y:S01]  /*22b00*/  @!P0 ST.E.64 desc[UR6][R6.64], R80 ;  /* 0x0000005006008985 */ /* 0x0001e2000c101b06 */
[----:B--2---:R-:W-:Y:S02]  /*22b10*/  @!P2 LEA R14, P6, R180, R24, 0x2 ;  /* 0x00000018b40ea211 */ /* 0x004fe400078c10ff */
[----:B------:R-:W-:Y:S01]  /*22b20*/  ISETP.GE.AND P5, PT, R174, UR4, PT ;  /* 0x00000004ae007c0c */ /* 0x000fe2000bfa6270 */
[----:B------:R1:W-:Y:S01]  /*22b30*/  @!P1 ST.E.64 desc[UR6][R12.64], R84 ;  /* 0x000000540c009985 */ /* 0x0003e2000c101b06 */
[----:B------:R-:W-:Y:S02]  /*22b40*/  @!P2 LEA.HI.X R15, R180, R10, R181, 0x2, P6 ;  /* 0x0000000ab40fa211 */ /* 0x000fe400030f14b5 */
[----:B------:R-:W-:-:S03]  /*22b50*/  ISETP.GE.AND P1, PT, R170, UR4, PT ;  /* 0x00000004aa007c0c */ /* 0x000fc6000bf26270 */
[----:B------:R2:W-:Y:S01]  /*22b60*/  @!P2 ST.E.64 desc[UR6][R14.64], R88 ;  /* 0x000000580e00a985 */ /* 0x0005e2000c101b06 */
[----:B------:R-:W-:Y:S02]  /*22b70*/  ISETP.GE.AND P2, PT, R172, UR4, PT ;  /* 0x00000004ac007c0c */ /* 0x000fe4000bf46270 */
[-C--:B0-----:R-:W-:Y:S02]  /*22b80*/  @!P3 LEA R6, P6, R178, R24.reuse, 0x2 ;  /* 0x00000018b206b211 */ /* 0x081fe400078c10ff */
[----:B-1----:R-:W-:Y:S02]  /*22b90*/  @!P4 LEA R12, P0, R176, R24, 0x2 ;  /* 0x00000018b00cc211 */ /* 0x002fe400078010ff */
[-C--:B------:R-:W-:Y:S02]  /*22ba0*/  @!P3 LEA.HI.X R7, R178, R10.reuse, R179, 0x2, P6 ;  /* 0x0000000ab207b211 */ /* 0x080fe400030f14b3 */
[----:B------:R-:W-:Y:S02]  /*22bb0*/  @!P4 LEA.HI.X R13, R176, R10, R177, 0x2, P0 ;  /* 0x0000000ab00dc211 */ /* 0x000fe400000f14b1 */
[----:B--2---:R-:W-:Y:S01]  /*22bc0*/  @!P5 LEA R14, P6, R174, R24, 0x2 ;  /* 0x00000018ae0ed211 */ /* 0x004fe200078c10ff */
[----:B------:R0:W-:Y:S01]  /*22bd0*/  @!P3 ST.E.64 desc[UR6][R6.64], R92 ;  /* 0x0000005c0600b985 */ /* 0x0001e2000c101b06 */
[----:B------:R-:W-:-:S02]  /*22be0*/  ISETP.GE.AND P0, PT, R168, UR4, PT ;  /* 0x00000004a8007c0c */ /* 0x000fc4000bf06270 */
[----:B------:R-:W-:Y:S01]  /*22bf0*/  @!P5 LEA.HI.X R15, R174, R10, R175, 0x2, P6 ;  /* 0x0000000aae0fd211 */ /* 0x000fe200030f14af */
[----:B------:R-:W-:Y:S01]  /*22c00*/  @!P4 ST.E.64 desc[UR6][R12.64], R96 ;  /* 0x000000600c00c985 */ /* 0x000fe2000c101b06 */
[----:B------:R-:W-:-:S03]  /*22c10*/  ISETP.GE.AND P4, PT, R164, UR4, PT ;  /* 0x00000004a4007c0c */ /* 0x000fc6000bf86270 */
[----:B------:R1:W-:Y:S01]  /*22c20*/  @!P5 ST.E.64 desc[UR6][R14.64], R2 ;  /* 0x000000020e00d985 */ /* 0x0003e2000c101b06 */
[----:B------:R-:W-:Y:S02]  /*22c30*/  ISETP.GE.AND P5, PT, R166, UR4, PT ;  /* 0x00000004a6007c0c */ /* 0x000fe4000bfa6270 */
[----:B0-----:R-:W-:-:S04]  /*22c40*/  @!P1 LEA R6, P3, R170, R24, 0x2 ;  /* 0x00000018aa069211 */ /* 0x001fc800078610ff */
[----:B------:R-:W-:Y:S02]  /*22c50*/  @!P1 LEA.HI.X R7, R170, R10, R171, 0x2, P3 ;  /* 0x0000000aaa079211 */ /* 0x000fe400018f14ab */
[----:B------:R-:W-:Y:S02]  /*22c60*/  ISETP.GE.AND P3, PT, R162, UR4, PT ;  /* 0x00000004a2007c0c */ /* 0x000fe4000bf66270 */
[----:B-1----:R-:W-:-:S04]  /*22c70*/  @!P2 LEA R2, P6, R172, R24, 0x2 ;  /* 0x00000018ac02a211 */ /* 0x002fc800078c10ff */
        /* <DEDUP_REMOVED lines=10> */
[----:B--2---:R-:W-:Y:S02]  /*22d20*/  @!P3 LEA R12, P6, R162, R24, 0x2 ;  /* 0x00000018a20cb211 */ /* 0x004fe400078c10ff */
[----:B------:R-:W-:Y:S01]  /*22d30*/  ISETP.GE.AND P1, PT, R158, UR4, PT ;  /* 0x000000049e007c0c */ /* 0x000fe2000bf26270 */
[----:B------:R0:W-:Y:S01]  /*22d40*/  @!P5 ST.E.64 desc[UR6][R2.64], R116 ;  /* 0x000000740200d985 */ /* 0x0001e2000c101b06 */
[-C--:B------:R-:W-:Y:S02]  /*22d50*/  @!P4 LEA.HI.X R7, R164, R10.reuse, R165, 0x2, P2 ;  /* 0x0000000aa407c211 */ /* 0x080fe400010f14a5 */
[----:B------:R-:W-:Y:S02]  /*22d60*/  @!P3 LEA.HI.X R13, R162, R10, R163, 0x2, P6 ;  /* 0x0000000aa20db211 */ /* 0x000fe400030f14a3 */
[----:B------:R-:W-:Y:S01]  /*22d70*/  ISETP.GE.AND P2, PT, R152, UR4, PT ;  /* 0x0000000498007c0c */ /* 0x000fe2000bf46270 */
[----:B------:R1:W-:Y:S01]  /*22d80*/  @!P4 ST.E.64 desc[UR6][R6.64], R120 ;  /* 0x000000780600c985 */ /* 0x0003e2000c101b06 */
[----:B------:R-:W-:-:S03]  /*22d90*/  ISETP.GE.AND P4, PT, R156, UR4, PT ;  /* 0x000000049c007c0c */ /* 0x000fc6000bf86270 */
[----:B------:R2:W-:Y:S01]  /*22da0*/  @!P3 ST.E.64 desc[UR6][R12.64], R124 ;  /* 0x0000007c0c00b985 */ /* 0x0005e2000c101b06 */
[----:B------:R-:W-:Y:S02]  /*22db0*/  ISETP.GE.AND P3, PT, R154, UR4, PT ;  /* 0x000000049a007c0c */ /* 0x000fe4000bf66270 */
[----:B0-----:R-:W-:-:S04]  /*22dc0*/  @!P0 LEA R2, P5, R160, R24, 0x2 ;  /* 0x00000018a0028211 */ /* 0x001fc800078a10ff */
[----:B------:R-:W-:Y:S02]  /*22dd0*/  @!P0 LEA.HI.X R3, R160, R10, R161, 0x2, P5 ;  /* 0x0000000aa0038211 */ /* 0x000fe400028f14a1 */
[----:B------:R-:W-:Y:S02]  /*22de0*/  ISETP.GE.AND P5, PT, R100, UR4, PT ;  /* 0x0000000464007c0c */ /* 0x000fe4000bfa6270 */
[C---:B-1----:R-:W-:Y:S01]  /*22df0*/  @!P1 LEA R6, P6, R158.reuse, R24, 0x2 ;  /* 0x000000189e069211 */ /* 0x042fe200078c10ff */
[----:B------:R0:W-:Y:S03]  /*22e00*/  @!P0 ST.E.64 desc[UR6][R2.64], R128 ;  /* 0x0000008002008985 */ /* 0x0001e6000c101b06 */
[----:B------:R-:W-:Y:S02]  /*22e10*/  @!P1 LEA.HI.X R7, R158, R10, R159, 0x2, P6 ;  /* 0x0000000a9e079211 */ /* 0x000fe400030f149f */
[----:B--2---:R-:W-:-:S03]  /*22e20*/  @!P3 LEA R12, P6, R154, R24, 0x2 ;  /* 0x000000189a0cb211 */ /* 0x004fc600078c10ff */
[----:B------:R1:W-:Y:S01]  /*22e30*/  @!P1 ST.E.64 desc[UR6][R6.64], R132 ;  /* 0x0000008406009985 */ /* 0x0003e2000c101b06 */
[----:B------:R-:W-:Y:S02]  /*22e40*/  @!P3 LEA.HI.X R13, R154, R10, R155, 0x2, P6 ;  /* 0x0000000a9a0db211 */ /* 0x000fe400030f149b */
[----:B0-----:R-:W-:-:S04]  /*22e50*/  @!P4 LEA R2, P0, R156, R24, 0x2 ;  /* 0x000000189c02c211 */ /* 0x001fc800078010ff */
[----:B------:R-:W-:Y:S02]  /*22e60*/  @!P4 LEA.HI.X R3, R156, R10, R157, 0x2, P0 ;  /* 0x0000000a9c03c211 */ /* 0x000fe400000f149d */
[-C--:B------:R-:W-:Y:S02]  /*22e70*/  @!P5 LEA R14, P0, R100, R24.reuse, 0x2 ;  /* 0x00000018640ed211 */ /* 0x080fe400078010ff */
[----:B-1----:R-:W-:Y:S01]  /*22e80*/  @!P2 LEA R6, P1, R152, R24, 0x2 ;  /* 0x000000189806a211 */ /* 0x002fe200078210ff */
[----:B------:R0:W-:Y:S01]  /*22e90*/  @!P4 ST.E.64 desc[UR6][R2.64], R136 ;  /* 0x000000880200c985 */ /* 0x0001e2000c101b06 */
[-C--:B------:R-:W-:Y:S02]  /*22ea0*/  @!P5 LEA.HI.X R15, R100, R10.reuse, R101, 0x2, P0 ;  /* 0x0000000a640fd211 */ /* 0x080fe400000f1465 */
[----:B------:R-:W-:Y:S01]  /*22eb0*/  @!P2 LEA.HI.X R7, R152, R10, R153, 0x2, P1 ;  /* 0x0000000a9807a211 */ /* 0x000fe200008f1499 */
[----:B------:R0:W-:Y:S04]  /*22ec0*/  @!P3 ST.E.64 desc[UR6][R12.64], R140 ;  /* 0x0000008c0c00b985 */ /* 0x0001e8000c101b06 */
[----:B------:R0:W-:Y:S04]  /*22ed0*/  @!P2 ST.E.64 desc[UR6][R6.64], R144 ;  /* 0x000000900600a985 */ /* 0x0001e8000c101b06 */
[----:B------:R0:W-:Y:S02]  /*22ee0*/  @!P5 ST.E.64 desc[UR6][R14.64], R148 ;  /* 0x000000940e00d985 */ /* 0x0001e4000c101b06 */
.L_x_1816:
[----:B------:R-:W-:Y:S05]  /*22ef0*/  BSYNC B1 ;  /* 0x0000000000017941 */ /* 0x000fea0003800000 */
.L_x_1815:
[----:B------:R-:W-:Y:S01]  /*22f00*/  ISETP.GE.AND P0, PT, R11, R8, PT ;  /* 0x000000080b00720c */ /* 0x000fe20003f06270 */
[----:B------:R-:W1:Y:S04]  /*22f10*/  SHFL.IDX PT, R9, R9, 0x1, 0x1c1f ;  /* 0x003c1f0009097f89 */ /* 0x000e6800000e0000 */
[----:B------:R-:W2:Y:S08]  /*22f20*/  SHFL.IDX PT, R0, R0, 0x1, 0x1c1f ;  /* 0x003c1f0000007f89 */ /* 0x000eb000000e0000 */
[----:B------:R-:W-:Y:S05]  /*22f30*/  @P0 BRA `(.L_x_1814) ;  /* 0x0000001400d00947 */ /* 0x000fea0003800000 */
[----:B------:R-:W-:Y:S01]  /*22f40*/  ULDC UR4, c[0x0][0xac8] ;  /* 0x0002b20000047ab9 */ /* 0x000fe20000000800 */
[----:B------:R-:W-:Y:S01]  /*22f50*/  ULDC.64 UR6, c[0x0][0x208] ;  /* 0x0000820000067ab9 */ /* 0x000fe20000000a00 */
[----:B------:R-:W-:Y:S02]  /*22f60*/  ISETP.GE.AND P4, PT, R230, UR4, PT ;  /* 0x00000004e6007c0c */ /* 0x000fe4000bf86270 */
[----:B------:R-:W-:Y:S02]  /*22f70*/  ISETP.GE.AND P2, PT, R212, UR4, PT ;  /* 0x00000004d4007c0c */ /* 0x000fe4000bf46270 */
[----:B------:R-:W-:Y:S02]  /*22f80*/  ISETP.GE.AND P1, PT, R210, UR4, PT ;  /* 0x00000004d2007c0c */ /* 0x000fe4000bf26270 */
[----:B------:R-:W-:-:S07]  /*22f90*/  ISETP.GE.AND P0, PT, R208, UR4, PT ;  /* 0x00000004d0007c0c */ /* 0x000fce000bf06270 */
[----:B0-2---:R-:W-:-:S04]  /*22fa0*/  @!P4 LEA R2, P3, R230, R0, 0x2 ;  /* 0x00000000e602c211 */ /* 0x005fc800078610ff */
[----:B-1----:R-:W-:Y:S02]  /*22fb0*/  @!P4 LEA.HI.X R3, R230, R9, R214, 0x2, P3 ;  /* 0x00000009e603c211 */ /* 0x002fe400018f14d6 */
[----:B------:R-:W-:-:S03]  /*22fc0*/  ISETP.GE.AND P3, PT, R206, UR4, PT ;  /* 0x00000004ce007c0c */ /* 0x000fc6000bf66270 */
[----:B------:R0:W-:Y:S01]  /*22fd0*/  @!P4 ST.E.64 desc[UR6][R2.64], R4 ;  /* 0x000000040200c985 */ /* 0x0001e2000c101b06 */
[----:B------:R-:W-:Y:S02]  /*22fe0*/  ISETP.GE.AND P4, PT, R204, UR4, PT ;  /* 0x00000004cc007c0c */ /* 0x000fe4000bf86270 */
[-C--:B0-----:R-:W-:Y:S02]  /*22ff0*/  @!P2 LEA R2, P6, R212, R0.reuse, 0x2 ;  /* 0x00000000d402a211 */ /* 0x081fe400078c10ff */
[-C--:B------:R-:W-:Y:S02]  /*23000*/  @!P1 LEA R4, P5, R210, R0.reuse, 0x2 ;  /* 0x00000000d2049211 */ /* 0x080fe400078a10ff */
[-C--:B------:R-:W-:Y:S02]  /*23010*/  @!P2 LEA.HI.X R3, R212, R9.reuse, R213, 0x2, P6 ;  /* 0x00000009d403a211 */ /* 0x080fe400030f14d5 */
[----:B------:R-:W-:Y:S02]  /*23020*/  @!P0 LEA R6, P6, R208, R0, 0x2 ;  /* 0x00000000d0068211 */ /* 0x000fe400078c10ff */
[----:B------:R-:W-:Y:S01]  /*23030*/  @!P1 LEA.HI.X R5, R210, R9, R211, 0x2, P5 ;  /* 0x00000009d2059211 */ /* 0x000fe200028f14d3 */
[----:B------:R0:W-:Y:S01]  /*23040*/  @!P2 ST.E.64 desc[UR6][R2.64], R30 ;  /* 0x0000001e0200a985 */ /* 0x0001e2000c101b06 */
[----:B------:R-:W-:-:S02]  /*23050*/  ISETP.GE.AND P5, PT, R202, UR4, PT ;  /* 0x00000004ca007c0c */ /* 0x000fc4000bfa6270 */
[----:B------:R-:W-:Y:S01]  /*23060*/  @!P0 LEA.HI.X R7, R208, R9, R209, 0x2, P6 ;  /* 0x00000009d0078211 */ /* 0x000fe200030f14d1 */
[----:B------:R1:W-:Y:S04]  /*23070*/  @!P1 ST.E.64 desc[UR6][R4.64], R34 ;  /* 0x0000002204009985 */ /* 0x0003e8000c101b06 */
[----:B------:R2:W-:Y:S01]  /*23080*/  @!P0 ST.E.64 desc[UR6][R6.64], R38 ;  /* 0x0000002606008985 */ /* 0x0005e2000c101b06 */
[----:B------:R-:W-:Y:S02]  /*23090*/  ISETP.GE.AND P0, PT, R198, UR4, PT ;  /* 0x00000004c6007c0c */ /* 0x000fe4000bf06270 */
[-C--:B0-----:R-:W-:Y:S02]  /*230a0*/  @!P3 LEA R2, P1, R206, R0.reuse, 0x2 ;  /* 0x00000000ce02b211 */ /* 0x081fe400078210ff */
[----:B-1----:R-:W-:-:S02]  /*230b0*/  @!P4 LEA R4, P2, R204, R0, 0x2 ;  /* 0x00000000cc04c211 */ /* 0x002fc400078410ff */
[-C--:B------:R-:W-:Y:S02]  /*230c0*/  @!P3 LEA.HI.X R3, R206, R9.reuse, R207, 0x2, P1 ;  /* 0x00000009ce03b211 */ /* 0x080fe400008f14cf */
[----:B------:R-:W-:Y:S02]  /*230d0*/  ISETP.GE.AND P1, PT, R196, UR4, PT ;  /* 0x00000004c4007c0c */ /* 0x000fe4000bf26270 */
[----:B------:R-:W-:Y:S01]  /*230e0*/  @!P4 LEA.HI.X R5, R204, R9, R205, 0x2, P2 ;  /* 0x00000009cc05c211 */ /* 0x000fe200010f14cd */
[----:B------:R0:W-:Y:S01]  /*230f0*/  @!P3 ST.E.64 desc[UR6][R2.64], R42 ;  /* 0x0000002a0200b985 */ /* 0x0001e2000c101b06 */
[----:B------:R-:W-:Y:S02]  /*23100*/  ISETP.GE.AND P2, PT, R194, UR4, PT ;  /* 0x00000004c2007c0c */ /* 0x000fe4000bf46270 */
[----:B--2---:R-:W-:Y:S01]  /*23110*/  @!P5 LEA R6, P6, R202, R0, 0x2 ;  /* 0x00000000ca06d211 */ /* 0x004fe200078c10ff */
[----:B------:R1:W-:Y:S01]  /*23120*/  @!P4 ST.E.64 desc[UR6][R4.64], R46 ;  /* 0x0000002e0400c985 */ /* 0x0003e2000c101b06 */
[----:B------:R-:W-:-:S02]  /*23130*/  ISETP.GE.AND P3, PT, R192, UR4, PT ;  /* 0x00000004c0007c0c */ /* 0x000fc4000bf66270 */
[----:B------:R-:W-:Y:S02]  /*23140*/  @!P5 LEA.HI.X R7, R202, R9, R203, 0x2, P6 ;  /* 0x00000009ca07d211 */ /* 0x000fe400030f14cb */
[----:B------:R-:W-:-:S03]  /*23150*/  ISETP.GE.AND P4, PT, R190, UR4, PT ;  /* 0x00000004be007c0c */ /* 0x000fc6000bf86270 */
[----:B------:R2:W-:Y:S01]  /*23160*/  @!P5 ST.E.64 desc[UR6][R6.64], R50 ;  /* 0x000000320600d985 */ /* 0x0005e2000c101b06 */
[-C--:B0-----:R-:W-:Y:S02]  /*23170*/  @!P0 LEA R2, P6, R198, R0.reuse, 0x2 ;  /* 0x00000000c6028211 */ /* 0x081fe400078c10ff */
[-C--:B-1----:R-:W-:Y:S02]  /*23180*/  @!P1 LEA R4, P5, R196, R0.reuse, 0x2 ;  /* 0x00000000c4049211 */ /* 0x082fe400078a10ff */
[-C--:B------:R-:W-:Y:S02]  /*23190*/  @!P0 LEA.HI.X R3, R198, R9.reuse, R199, 0x2, P6 ;  /* 0x00000009c6038211 */ /* 0x080fe400030f14c7 */
[----:B------:R-:W-:Y:S02]  /*231a0*/  @!P1 LEA.HI.X R5, R196, R9, R197, 0x2, P5 ;  /* 0x00000009c4059211 */ /* 0x000fe400028f14c5 */
[----:B------:R-:W-:Y:S01]  /*231b0*/  ISETP.GE.AND P5, PT, R188, UR4, PT ;  /* 0x00000004bc007c0c */ /* 0x000fe2000bfa6270 */
[----:B------:R0:W-:Y:S01]  /*231c0*/  @!P0 ST.E.64 desc[UR6][R2.64], R54 ;  /* 0x0000003602008985 */ /* 0x0001e2000c101b06 */
[----:B--2---:R-:W-:-:S02]  /*231d0*/  @!P2 LEA R6, P6, R194, R0, 0x2 ;  /* 0x00000000c206a211 */ /* 0x004fc400078c10ff */
[----:B------:R-:W-:Y:S01]  /*231e0*/  ISETP.GE.AND P0, PT, R186, UR4, PT ;  /* 0x00000004ba007c0c */ /* 0x000fe2000bf06270 */
[----:B------:R1:W-:Y:S01]  /*231f0*/  @!P1 ST.E.64 desc[UR6][R4.64], R58 ;  /* 0x0000003a04009985 */ /* 0x0003e2000c101b06 */
        /* <DEDUP_REMOVED lines=14> */
[----:B0-----:R-:W-:-:S04]  /*232e0*/  @!P0 LEA R2, P4, R186, R0, 0x2 ;  /* 0x00000000ba028211 */ /* 0x001fc800078810ff */
[-C--:B------:R-:W-:Y:S02]  /*232f0*/  @!P0 LEA.HI.X R3, R186, R9.reuse, R187, 0x2, P4 ;  /* 0x00000009ba038211 */ /* 0x080fe400020f14bb */
[----:B------:R-:W-:Y:S02]  /*23300*/  ISETP.GE.AND P4, PT, R178, UR4, PT ;  /* 0x00000004b2007c0c */ /* 0x000fe4000bf86270 */
[-C--:B-1----:R-:W-:Y:S01]  /*23310*/  @!P1 LEA R4, P3, R184, R0.reuse, 0x2 ;  /* 0x00000000b8049211 */ /* 0x082fe200078610ff */
[----:B------:R0:W-:Y:S01]  /*23320*/  @!P0 ST.E.64 desc[UR6][R2.64], R78 ;  /* 0x0000004e02008985 */ /* 0x0001e2000c101b06 */
[----:B--2---:R-:W-:Y:S02]  /*23330*/  @!P2 LEA R6, P6, R182, R0, 0x2 ;  /* 0x00000000b606a211 */ /* 0x004fe400078c10ff */
        /* <DEDUP_REMOVED lines=9> */
[----:B-1----:R-:W-:-:S03]  /*233d0*/  @!P4 LEA R4, P0, R178, R0, 0x2 ;  /* 0x00000000b204c211 */ /* 0x002fc600078010ff */
[----:B------:R0:W-:Y:S01]  /*233e0*/  @!P5 ST.E.64 desc[UR6][R2.64], R90 ;  /* 0x0000005a0200d985 */ /* 0x0001e2000c101b06 */
[----:B------:R-:W-:Y:S02]  /*233f0*/  ISETP.GE.AND P5, PT, R168, UR4, PT ;  /* 0x00000004a8007c0c */ /* 0x000fe4000bfa6270 */
[-C--:B------:R-:W-:Y:S02]  /*23400*/  @!P4 LEA.HI.X R5, R178, R9.reuse, R179, 0x2, P0 ;  /* 0x00000009b205c211 */ /* 0x080fe400000f14b3 */
[----:B------:R-:W-:Y:S02]  /*23410*/  ISETP.GE.AND P0, PT, R170, UR4, PT ;  /* 0x00000004aa007c0c */ /* 0x000fe4000bf06270 */
[----:B--2---:R-:W-:Y:S01]  /*23420*/  @!P3 LEA R6, P6, R176, R0, 0x2 ;  /* 0x00000000b006b211 */ /* 0x004fe200078c10ff */
[----:B------:R1:W-:Y:S01]  /*23430*/  @!P4 ST.E.64 desc[UR6][R4.64], R94 ;  /* 0x0000005e0400c985 */ /* 0x0003e2000c101b06 */
[----:B------:R-:W-:Y:S02]  /*23440*/  ISETP.GE.AND P4, PT, R166, UR4, PT ;  /* 0x00000004a6007c0c */ /* 0x000fe4000bf86270 */
[----:B------:R-:W-:-:S02]  /*23450*/  @!P3 LEA.HI.X R7, R176, R9, R177, 0x2, P6 ;  /* 0x00000009b007b211 */ /* 0x000fc400030f14b1 */
[----:B0-----:R-:W-:-:S03]  /*23460*/  @!P2 LEA R2, P6, R174, R0, 0x2 ;  /* 0x00000000ae02a211 */ /* 0x001fc600078c10ff */
[----:B------:R0:W-:Y:S01]  /*23470*/  @!P3 ST.E.64 desc[UR6][R6.64], R98 ;  /* 0x000000620600b985 */ /* 0x0001e2000c101b06 */
[----:B------:R-:W-:Y:S02]  /*23480*/  @!P2 LEA.HI.X R3, R174, R9, R175, 0x2, P6 ;  /* 0x00000009ae03a211 */ /* 0x000fe400030f14af */
[----:B-1----:R-:W-:-:S03]  /*23490*/  @!P1 LEA R4, P3, R172, R0, 0x2 ;  /* 0x00000000ac049211 */ /* 0x002fc600078610ff */
[----:B------:R1:W-:Y:S01]  /*234a0*/  @!P2 ST.E.64 desc[UR6][R2.64], R102 ;  /* 0x000000660200a985 */ /* 0x0003e2000c101b06 */
[-C--:B------:R-:W-:Y:S02]  /*234b0*/  @!P1 LEA.HI.X R5, R172, R9.reuse, R173, 0x2, P3 ;  /* 0x00000009ac059211 */ /* 0x080fe400018f14ad */
[----:B------:R-:W-:Y:S02]  /*234c0*/  ISETP.GE.AND P3, PT, R164, UR4, PT ;  /* 0x00000004a4007c0c */ /* 0x000fe4000bf66270 */
[CC--:B0-----:R-:W-:Y:S01]  /*234d0*/  @!P0 LEA R6, P6, R170.reuse, R0.reuse, 0x2 ;  /* 0x00000000aa068211 */ /* 0x0c1fe200078c10ff */
[----:B------:R0:W-:Y:S03]  /*234e0*/  @!P1 ST.E.64 desc[UR6][R4.64], R106 ;  /* 0x0000006a04009985 */ /* 0x0001e6000c101b06 */
[----:B------:R-:W-:Y:S02]  /*234f0*/  @!P0 LEA.HI.X R7, R170, R9, R171, 0x2, P6 ;  /* 0x00000009aa078211 */ /* 0x000fe400030f14ab */
[----:B-1----:R-:W-:-:S03]  /*23500*/  @!P5 LEA R2, P1, R168, R0, 0x2 ;  /* 0x00000000a802d211 */ /* 0x002fc600078210ff */
        /* <DEDUP_REMOVED lines=8> */
[-C--:B-1----:R-:W-:Y:S01]  /*23590*/  @!P3 LEA R6, P6, R164, R0.reuse, 0x2 ;  /* 0x00000000a406b211 */ /* 0x082fe200078c10ff */
[----:B------:R1:W-:Y:S01]  /*235a0*/  @!P4 ST.E.64 desc[UR6][R4.64], R118 ;  /* 0x000000760400c985 */ /* 0x0003e2000c101b06 */
[----:B------:R-:W-:Y:S02]  /*235b0*/  ISETP.GE.AND P4, PT, R158, UR4, PT ;  /* 0x000000049e007c0c */ /* 0x000fe4000bf86270 */
[----:B------:R-:W-:Y:S02]  /*235c0*/  @!P3 LEA.HI.X R7, R164, R9, R165, 0x2, P6 ;  /* 0x00000009a407b211 */ /* 0x000fe400030f14a5 */
[----:B0-----:R-:W-:-:S03]  /*235d0*/  @!P1 LEA R2, P6, R160, R0, 0x2 ;  /* 0x00000000a0029211 */ /* 0x001fc600078c10ff */
[----:B------:R0:W-:Y:S01]  /*235e0*/  @!P3 ST.E.64 desc[UR6][R6.64], R122 ;  /* 0x0000007a0600b985 */ /* 0x0001e2000c101b06 */
[----:B------:R-:W-:Y:S02]  /*235f0*/  ISETP.GE.AND P3, PT, R156, UR4, PT ;  /* 0x000000049c007c0c */ /* 0x000fe4000bf66270 */
[----:B------:R-:W-:Y:S02]  /*23600*/  @!P1 LEA.HI.X R3, R160, R9, R161, 0x2, P6 ;  /* 0x00000009a0039211 */ /* 0x000fe400030f14a1 */
[----:B-1----:R-:W-:-:S04]  /*23610*/  @!P0 LEA R4, P5, R162, R0, 0x2 ;  /* 0x00000000a2048211 */ /* 0x002fc800078a10ff */
[----:B------:R-:W-:Y:S02]  /*23620*/  @!P0 LEA.HI.X R5, R162, R9, R163, 0x2, P5 ;  /* 0x00000009a2058211 */ /* 0x000fe400028f14a3 */
[----:B------:R-:W-:-:S03]  /*23630*/  ISETP.GE.AND P5, PT, R152, UR4, PT ;  /* 0x0000000498007c0c */ /* 0x000fc6000bfa6270 */
[----:B------:R1:W-:Y:S04]  /*23640*/  @!P0 ST.E.64 desc[UR6][R4.64], R126 ;  /* 0x0000007e04008985 */ /* 0x0003e8000c101b06 */
[----:B------:R2:W-:Y:S01]  /*23650*/  @!P1 ST.E.64 desc[UR6][R2.64], R130 ;  /* 0x0000008202009985 */ /* 0x0005e2000c101b06 */
[----:B0-----:R-:W-:-:S04]  /*23660*/  @!P2 LEA R6, P1, R154, R0, 0x2 ;  /* 0x000000009a06a211 */ /* 0x001fc800078210ff */
[----:B------:R-:W-:Y:S02]  /*23670*/  @!P2 LEA.HI.X R7, R154, R9, R155, 0x2, P1 ;  /* 0x000000099a07a211 */ /* 0x000fe400008f149b */
[----:B-1----:R-:W-:-:S04]  /*23680*/  @!P4 LEA R4, P0, R158, R0, 0x2 ;  /* 0x000000009e04c211 */ /* 0x002fc800078010ff */
[-C--:B------:R-:W-:Y:S02]  /*23690*/  @!P4 LEA.HI.X R5, R158, R9.reuse, R159, 0x2, P0 ;  /* 0x000000099e05c211 */ /* 0x080fe400000f149f */
[-C--:B------:R-:W-:Y:S02]  /*236a0*/  @!P5 LEA R10, P0, R152, R0.reuse, 0x2 ;  /* 0x00000000980ad211 */ /* 0x080fe400078010ff */
[----:B--2---:R-:W-:Y:S01]  /*236b0*/  @!P3 LEA R2, P6, R156, R0, 0x2 ;  /* 0x000000009c02b211 */ /* 0x004fe200078c10ff */
        /* <DEDUP_REMOVED lines=8> */
[----:B---3--:R-:W-:Y:S01]  /*23740*/  LEA R2, P0, R100, R0, 0x2 ;  /* 0x0000000064027211 */ /* 0x008fe200078010ff */
[----:B------:R-:W-:-:S03]  /*23750*/  ULDC.64 UR4, c[0x0][0x208] ;  /* 0x0000820000047ab9 */ /* 0x000fc60000000a00 */
[----:B------:R-:W-:-:S05]  /*23760*/  LEA.HI.X R3, R100, R9, R101, 0x2, P0 ;  /* 0x0000000964037211 */ /* 0x000fca00000f1465 */
[----:B------:R4:W-:Y:S01]  /*23770*/  ST.E.64 desc[UR4][R2.64], R150 ;  /* 0x0000009602007985 */ /* 0x0009e2000c101b04 */
[----:B------:R-:W-:Y:S05]  /*23780*/  BRA `(.L_x_1814) ;  /* 0x0000000c00bc7947 */ /* 0x000fea0003800000 */
.L_x_1805:
[----:B------:R-:W2:Y:S01]  /*23790*/  LDL R7, [R1+0x4c] ;  /* 0x00004c0001077983 */ /* 0x000ea20000100800 */
[----:B------:R-:W-:Y:S01]  /*237a0*/  ULDC.64 UR4, c[0x0][0xc08] ;  /* 0x0003020000047ab9 */ /* 0x000fe20000000a00 */
[----:B------:R-:W3:Y:S02]  /*237b0*/  LDC.64 R2, c[0x0][0xc00] ;  /* 0x00030000ff027b82 */ /* 0x000ee40000000a00 */
[----:B------:R-:W3:Y:S01]  /*237c0*/  LDL R8, [R1+0x50] ;  /* 0x0000500001087983 */ /* 0x000ee20000100800 */
[----:B------:R-:W-:-:S04]  /*237d0*/  ISETP.NE.U32.AND P0, PT, RZ, UR4, PT ;  /* 0x00000004ff007c0c */ /* 0x000fc8000bf05070 */
[----:B------:R-:W-:Y:S01]  /*237e0*/  ISETP.NE.AND.EX P1, PT, RZ, UR5, PT, P0 ;  /* 0x00000005ff007c0c */ /* 0x000fe2000bf25300 */
[----:B------:R-:W4:Y:S01]  /*237f0*/  S2R R35, SR_TID.X ;  /* 0x0000000000237919 */ /* 0x000f220000002100 */
[----:B------:R-:W-:-:S11]  /*23800*/  ULDC.64 UR4, c[0x0][0xc00] ;  /* 0x0003000000047ab9 */ /* 0x000fd60000000a00 */
[----:B------:R-:W0:Y:S01]  /*23810*/  @P1 LDC.64 R4, c[0x0][0xc08] ;  /* 0x00030200ff041b82 */ /* 0x000e220000000a00 */
[----:B------:R-:W-:-:S04]  /*23820*/  ISETP.NE.U32.AND P0, PT, RZ, UR4, PT ;  /* 0x00000004ff007c0c */ /* 0x000fc8000bf05070 */
[----:B------:R-:W-:Y:S01]  /*23830*/  ISETP.NE.AND.EX P0, PT, RZ, UR5, PT, P0 ;  /* 0x00000005ff007c0c */ /* 0x000fe2000bf05300 */
[----:B------:R-:W-:Y:S01]  /*23840*/  ULDC UR4, c[0x0][0xa88] ;  /* 0x0002a20000047ab9 */ /* 0x000fe20000000800 */
[----:B------:R-:W-:Y:S02]  /*23850*/  IMAD.MOV.U32 R15, RZ, RZ, RZ ;  /* 0x000000ffff0f7224 */ /* 0x000fe400078e00ff */
[----:B------:R-:W-:Y:S01]  /*23860*/  IMAD.U32 R0, RZ, RZ, UR4 ;  /* 0x00000004ff007e24 */ /* 0x000fe2000f8e00ff */
[----:B------:R-:W-:Y:S01]  /*23870*/  ULDC.64 UR6, c[0x0][0x208] ;  /* 0x0000820000067ab9 */ /* 0x000fe20000000a00 */
[----:B----4-:R-:W-:-:S05]  /*23880*/  VIADD R6, R35, 0xffffff80 ;  /* 0xffffff8023067836 */ /* 0x010fca0000000000 */
[----:B------:R-:W-:Y:S02]  /*23890*/  ISETP.GT.AND P3, PT, R6, 0x7f, PT ;  /* 0x0000007f0600780c */ /* 0x000fe40003f64270 */
[----:B--2---:R-:W-:-:S13]  /*238a0*/  ISETP.NE.AND P2, PT, R7, RZ, PT ;  /* 0x000000ff0700720c */ /* 0x004fda0003f45270 */
[----:B------:R-:W2:Y:S01]  /*238b0*/  @!P2 LDC R7, c[0x0][0xad4] ;  /* 0x0002b500ff07ab82 */ /* 0x000ea20000000800 */
[----:B---3--:R-:W-:-:S04]  /*238c0*/  IMAD.WIDE R2, R8, 0x4, R2 ;  /* 0x0000000408027825 */ /* 0x008fc800078e0202 */
[----:B0-----:R-:W-:Y:S01]  /*238d0*/  @P1 IMAD.WIDE R4, R8, 0x4, R4 ;  /* 0x0000000408041825 */ /* 0x001fe200078e0204 */
[----:B------:R0:W5:Y:S01]  /*238e0*/  @P0 LDG.E R15, desc[UR6][R2.64] ;  /* 0x00000006020f0981 */ /* 0x000162000c1e1900 */
[----:B------:R-:W-:-:S03]  /*238f0*/  SHF.R.S32.HI R28, RZ, 0x1f, R8 ;  /* 0x0000001fff1c7819 */ /* 0x000fc60000011408 */
[----:B------:R0:W5:Y:S04]  /*23900*/  @P1 LDG.E R0, desc[UR6][R4.64] ;  /* 0x0000000604001981 */ /* 0x000168000c1e1900 */
[----:B--2---:R0:W-:Y:S01]  /*23910*/  @!P2 STL [R1+0x4c], R7 ;  /* 0x00004c070100a387 */ /* 0x0041e20000100800 */
[----:B------:R-:W-:Y:S01]  /*23920*/  ISETP.GT.AND P2, PT, R7, 0x1, PT ;  /* 0x000000010700780c */ /* 0x000fe20003f44270 */
[----:B------:R-:W-:-:S12]  /*23930*/  @P1 BRA `(.L_x_1817) ;  /* 0x0000000000141947 */ /* 0x000fd80003800000 */
[----:B------:R-:W-:Y:S05]  /*23940*/  @!P0 BRA `(.L_x_1817) ;  /* 0x0000000000108947 */ /* 0x000fea0003800000 */
[----:B------:R-:W-:Y:S02]  /*23950*/  ULDC.64 UR4, c[0x0][0x208] ;  /* 0x0000820000047ab9 */ /* 0x000fe40000000a00 */
[----:B0-----:R-:W2:Y:S04]  /*23960*/  LDG.E R5, desc[UR4][R2.64] ;  /* 0x0000000402057981 */ /* 0x001ea8000c1e1900 */
[----:B-----5:R-:W2:Y:S02]  /*23970*/  LDG.E R0, desc[UR4][R2.64+0x4] ;  /* 0x0000040402007981 */ /* 0x020ea4000c1e1900 */
[----:B--2---:R-:W-:-:S07]  /*23980*/  IADD3 R0, -R5, R0, RZ ;  /* 0x0000000005007210 */ /* 0x004fce0007ffe1ff */
.L_x_1817:
[----:B------:R-:W-:Y:S01]  /*23990*/  BSSY B1, `(.L_x_1818) ;  /* 0x0000039000017945 */ /* 0x000fe20003800000 */
[----:B------:R-:W-:Y:S02]  /*239a0*/  SEL R33, R8, RZ, !P0 ;  /* 0x000000ff08217207 */ /* 0x000fe40004000000 */
[----:B------:R-:W-:Y:S02]  /*239b0*/  SEL R28, R28, RZ, !P0 ;  /* 0x000000ff1c1c7207 */ /* 0x000fe40004000000 */
[----:B-1---5:R-:W-:Y:S01]  /*239c0*/  SHF.R.S32.HI R24, RZ, 0x1f, R15 ;  /* 0x0000001fff187819 */ /* 0x022fe2000001140f */
[----:B------:R-:W-:Y:S06]  /*239d0*/  @P3 BRA `(.L_x_1819) ;  /* 0x0000000000d03947 */ /* 0x000fec0003800000 */
[----:B0-----:R-:W2:Y:S01]  /*239e0*/  LDL R3, [R1+0x14] ;  /* 0x0000140001037983 */ /* 0x001ea20000100800 */
[----:B------:R-:W0:Y:S02]  /*239f0*/  LDC R37, c[0x0][0xbe8] ;  /* 0x0002fa00ff257b82 */ /* 0x000e240000000800 */
[----:B0-----:R-:W-:Y:S01]  /*23a00*/  IMAD R2, R0, R37, RZ ;  /* 0x0000002500027224 */ /* 0x001fe200078e02ff */
[----:B--2---:R-:W-:-:S04]  /*23a10*/  IADD3 R35, R3, -0x80, R35 ;  /* 0xffffff8003237810 */ /* 0x004fc80007ffe023 */
[----:B------:R-:W-:-:S13]  /*23a20*/  ISETP.GE.AND P0, PT, R35, R2, PT ;  /* 0x000000022300720c */ /* 0x000fda0003f06270 */
[----:B------:R-:W-:Y:S05]  /*23a30*/  @P0 BRA `(.L_x_1819) ;  /* 0x0000000000b80947 */ /* 0x000fea0003800000 */
[----:B------:R-:W2:Y:S01]  /*23a40*/  LDL R12, [R1+0x40] ;  /* 0x00004000010c7983 */ /* 0x000ea20000100800 */
[----:B------:R-:W-:Y:S01]  /*23a50*/  IMAD.MOV.U32 R20, RZ, RZ, 0x9b8 ;  /* 0x000009b8ff147424 */ /* 0x000fe200078e00ff */
[----:B------:R-:W-:Y:S01]  /*23a60*/  ISETP.GT.AND P0, PT, R7, 0x1, PT ;  /* 0x000000010700780c */ /* 0x000fe20003f04270 */
[----:B------:R-:W0:Y:S01]  /*23a70*/  LDC.64 R8, c[0x0][0xba8] ;  /* 0x0002ea00ff087b82 */ /* 0x000e220000000a00 */
[----:B------:R-:W3:Y:S01]  /*23a80*/  LDL.LU R30, [R1+0x68] ;  /* 0x00006800011e7983 */ /* 0x000ee20000300800 */
[----:B------:R-:W-:Y:S01]  /*23a90*/  ISETP.NE.AND P1, PT, R37, 0x1, PT ;  /* 0x000000012500780c */ /* 0x000fe20003f25270 */
[----:B------:R-:W-:Y:S01]  /*23aa0*/  IMAD.MOV.U32 R21, RZ, RZ, R35 ;  /* 0x000000ffff157224 */ /* 0x000fe200078e0023 */
[----:B------:R-:W-:Y:S01]  /*23ab0*/  SEL R20, R20, 0x978, P0 ;  /* 0x0000097814147807 */ /* 0x000fe20000000000 */
[----:B------:R-:W-:-:S03]  /*23ac0*/  ULDC.64 UR4, c[0x0][0x208] ;  /* 0x0000820000047ab9 */ /* 0x000fc60000000a00 */
[----:B------:R-:W1:Y:S08]  /*23ad0*/  LDC.64 R2, c[0x0][R20+0x220] ;  /* 0x0000880014027b82 */ /* 0x000e700000000a00 */
[----:B------:R-:W2:Y:S08]  /*23ae0*/  LDC.64 R10, c[0x0][R20+0x218] ;  /* 0x00008600140a7b82 */ /* 0x000eb00000000a00 */
[----:B------:R-:W4:Y:S08]  /*23af0*/  LDC.64 R4, c[0x0][R20+0x228] ;  /* 0x00008a0014047b82 */ /* 0x000f300000000a00 */
[----:B------:R-:W5:Y:S08]  /*23b00*/  @P1 LDC R14, c[0x0][0xbec] ;  /* 0x0002fb00ff0e1b82 */ /* 0x000f700000000800 */
[----:B------:R-:W4:Y:S08]  /*23b10*/  LDC.64 R6, c[0x0][R20+0x210] ;  /* 0x0000840014067b82 */ /* 0x000f300000000a00 */
[----:B------:R-:W4:Y:S01]  /*23b20*/  @P1 LDC R31, c[0x0][0xbf0] ;  /* 0x0002fc00ff1f1b82 */ /* 0x000f220000000800 */
[----:B-----5:R-:W-:-:S07]  /*23b30*/  @P1 IMAD.HI.U32 R14, R35, R14, RZ ;  /* 0x0000000e230e1227 */ /* 0x020fce00078e00ff */
[----:B0-----:R-:W0:Y:S01]  /*23b40*/  @!P0 LDC R8, c[0x0][0xb50] ;  /* 0x0002d400ff088b82 */ /* 0x001e220000000800 */
[----:B-1----:R-:W-:-:S07]  /*23b50*/  IMAD R3, R3, R33, RZ ;  /* 0x0000002103037224 */ /* 0x002fce00078e02ff */
[----:B------:R-:W1:Y:S01]  /*23b60*/  @!P0 LDC R9, c[0x0][0xb54] ;  /* 0x0002d500ff098b82 */ /* 0x000e620000000800 */
[----:B----4-:R-:W-:Y:S01]  /*23b70*/  @P1 SHF.R.U32.HI R21, RZ, R31, R14 ;  /* 0x0000001fff151219 */ /* 0x010fe2000001160e */
[----:B------:R-:W-:Y:S02]  /*23b80*/  IMAD R31, R2, R28, R3 ;  /* 0x0000001c021f7224 */ /* 0x000fe400078e0203 */
[-C--:B--2---:R-:W-:Y:S02]  /*23b90*/  IMAD R29, R11, R12.reuse, RZ ;  /* 0x0000000c0b1d7224 */ /* 0x084fe400078e02ff */
[----:B------:R-:W-:Y:S01]  /*23ba0*/  IMAD.WIDE.U32 R10, R10, R12, RZ ;  /* 0x0000000c0a0a7225 */ /* 0x000fe200078e00ff */
[----:B---3--:R-:W-:-:S03]  /*23bb0*/  SEL R3, R30, RZ, P0 ;  /* 0x000000ff1e037207 */ /* 0x008fc60000000000 */
[----:B------:R-:W-:-:S04]  /*23bc0*/  IMAD.WIDE.U32 R12, R2, R33, RZ ;  /* 0x00000021020c7225 */ /* 0x000fc800078e00ff */
[----:B------:R-:W-:Y:S01]  /*23bd0*/  IMAD.IADD R29, R11, 0x1, R29 ;  /* 0x000000010b1d7824 */ /* 0x000fe200078e021d */
[----:B------:R-:W-:Y:S01]  /*23be0*/  IADD3 R10, P1, P3, R12, R10, R15 ;  /* 0x0000000a0c0a7210 */ /* 0x000fe20007b3e00f */
[----:B------:R-:W-:Y:S02]  /*23bf0*/  IMAD.MOV R2, RZ, RZ, -R21 ;  /* 0x000000ffff027224 */ /* 0x000fe400078e0a15 */
[----:B------:R-:W-:Y:S02]  /*23c00*/  IMAD.IADD R31, R13, 0x1, R31 ;  /* 0x000000010d1f7824 */ /* 0x000fe400078e021f */
[-C--:B------:R-:W-:Y:S02]  /*23c10*/  IMAD R11, R5, R3.reuse, RZ ;  /* 0x00000003050b7224 */ /* 0x080fe400078e02ff */
[----:B------:R-:W-:-:S04]  /*23c20*/  IMAD.WIDE.U32 R4, R4, R3, RZ ;  /* 0x0000000304047225 */ /* 0x000fc800078e00ff */
[----:B------:R-:W-:Y:S01]  /*23c30*/  IMAD R3, R37, R2, R35 ;  /* 0x0000000225037224 */ /* 0x000fe200078e0223 */
[----:B------:R-:W-:Y:S02]  /*23c40*/  IADD3.X R2, R31, R29, R24, P1, P3 ;  /* 0x0000001d1f027210 */ /* 0x000fe40000fe6418 */
[----:B------:R-:W-:Y:S02]  /*23c50*/  IADD3 R4, P0, P1, R21, R10, R4 ;  /* 0x0000000a15047210 */ /* 0x000fe4000791e004 */
[----:B------:R-:W-:Y:S02]  /*23c60*/  IADD3 R11, R5, R11, RZ ;  /* 0x0000000b050b7210 */ /* 0x000fe40007ffe0ff */
[----:B------:R-:W-:-:S04]  /*23c70*/  SHF.R.S32.HI R21, RZ, 0x1f, R21 ;  /* 0x0000001fff157819 */ /* 0x000fc80000011415 */
[----:B------:R-:W-:Y:S01]  /*23c80*/  IADD3.X R5, R21, R2, R11, P0, P1 ;  /* 0x0000000215057210 */ /* 0x000fe200007e240b */
[-C--:B------:R-:W-:Y:S01]  /*23c90*/  IMAD R2, R7, R3.reuse, RZ ;  /* 0x0000000307027224 */ /* 0x080fe200078e02ff */
[----:B------:R-:W-:Y:S01]  /*23ca0*/  SHF.R.S32.HI R11, RZ, 0x1f, R3 ;  /* 0x0000001fff0b7819 */ /* 0x000fe20000011403 */
[----:B------:R-:W-:-:S04]  /*23cb0*/  IMAD.WIDE.U32 R4, R6, R3, R4 ;  /* 0x0000000306047225 */ /* 0x000fc800078e0004 */
[----:B------:R-:W-:Y:S01]  /*23cc0*/  IMAD R11, R6, R11, R2 ;  /* 0x0000000b060b7224 */ /* 0x000fe200078e0202 */
[----:B0-----:R-:W-:Y:S01]  /*23cd0*/  LEA R8, P0, R4, R8, 0x2 ;  /* 0x0000000804087211 */ /* 0x001fe200078010ff */
[----:B------:R-:W-:Y:S02]  /*23ce0*/  IMAD.MOV.U32 R3, RZ, RZ, -0x800000 ;  /* 0xff800000ff037424 */ /* 0x000fe400078e00ff */
[----:B------:R-:W-:-:S05]  /*23cf0*/  IMAD.IADD R2, R5, 0x1, R11 ;  /* 0x0000000105027824 */ /* 0x000fca00078e020b */
[----:B-1----:R-:W-:-:S05]  /*23d00*/  LEA.HI.X R9, R4, R9, R2, 0x2, P0 ;  /* 0x0000000904097211 */ /* 0x002fca00000f1402 */
[----:B------:R1:W-:Y:S02]  /*23d10*/  STG.E desc[UR4][R8.64], R3 ;  /* 0x0000000308007986 */ /* 0x0003e4000c101904 */
.L_x_1819:
[----:B------:R-:W-:Y:S05]  /*23d20*/  BSYNC B1 ;  /* 0x0000000000017941 */ /* 0x000fea0003800000 */
.L_x_1818:
[----:B------:R-:W-:Y:S05]  /*23d30*/  @P2 BRA `(.L_x_1814) ;  /* 0x0000000800502947 */ /* 0x000fea0003800000 */
[----:B01----:R-:W2:Y:S01]  /*23d40*/  LDL.LU R3, [R1+0x40] ;  /* 0x0000400001037983 */ /* 0x003ea20000300800 */
[----:B------:R-:W-:Y:S01]  /*23d50*/  ULDC.64 UR4, c[0x0][0xaa0] ;  /* 0x0002a80000047ab9 */ /* 0x000fe20000000a00 */
[----:B------:R-:W0:Y:S01]  /*23d60*/  LDC R11, c[0x0][0xbe8] ;  /* 0x0002fa00ff0b7b82 */ /* 0x000e220000000800 */
[----:B------:R-:W-:Y:S01]  /*23d70*/  ULDC.64 UR6, c[0x0][0xaf0] ;  /* 0x0002bc0000067ab9 */ /* 0x000fe20000000a00 */
[----:B------:R-:W3:Y:S04]  /*23d80*/  LDL.LU R2, [R1+0x14] ;  /* 0x0000140001027983 */ /* 0x000ee80000300800 */
[----:B------:R-:W4:Y:S04]  /*23d90*/  LDL R4, [R1+0x44] ;  /* 0x0000440001047983 */ /* 0x000f280000100800 */
[----:B------:R1:W5:Y:S04]  /*23da0*/  LDL R29, [R1+0x64] ;  /* 0x00006400011d7983 */ /* 0x0003680000100800 */
[----:B------:R1:W5:Y:S04]  /*23db0*/  LDL R21, [R1+0xc] ;  /* 0x00000c0001157983 */ /* 0x0003680000100800 */
[----:B------:R1:W5:Y:S04]  /*23dc0*/  LDL R14, [R1+0x10] ;  /* 0x00001000010e7983 */ /* 0x0003680000100800 */
[----:B------:R1:W5:Y:S01]  /*23dd0*/  LDL R20, [R1+0x60] ;  /* 0x0000600001147983 */ /* 0x0003620000100800 */
[----:B0-----:R-:W-:-:S13]  /*23de0*/  ISETP.NE.AND P0, PT, R11, 0x1, PT ;  /* 0x000000010b00780c */ /* 0x001fda0003f05270 */
[----:B------:R-:W0:Y:S08]  /*23df0*/  @P0 LDC R6, c[0x0][0xbec] ;  /* 0x0002fb00ff060b82 */ /* 0x000e300000000800 */
[----:B------:R-:W1:Y:S01]  /*23e00*/  @P0 LDC R7, c[0x0][0xbf0] ;  /* 0x0002fc00ff070b82 */ /* 0x000e620000000800 */
[----:B------:R-:W-:Y:S01]  /*23e10*/  BSSY B1, `(.L_x_1820) ;  /* 0x0000041000017945 */ /* 0x000fe20003800000 */
[----:B--2---:R-:W-:-:S02]  /*23e20*/  IMAD.MOV.U32 R10, RZ, RZ, R3 ;  /* 0x000000ffff0a7224 */ /* 0x004fc400078e0003 */
[----:B---3--:R-:W-:Y:S02]  /*23e30*/  IMAD.MOV.U32 R8, RZ, RZ, R2 ;  /* 0x000000ffff087224 */ /* 0x008fe400078e0002 */
[----:B------:R-:W-:Y:S02]  /*23e40*/  IMAD R2, R24, UR4, RZ ;  /* 0x0000000418027c24 */ /* 0x000fe4000f8e02ff */
[----:B------:R2:W5:Y:S01]  /*23e50*/  LDL R24, [R1+0x48] ;  /* 0x0000480001187983 */ /* 0x0005620000100800 */
[----:B----4-:R-:W-:Y:S02]  /*23e60*/  IMAD R4, R4, 0x20, R23 ;  /* 0x0000002004047824 */ /* 0x010fe400078e0217 */
[C---:B------:R-:W-:Y:S02]  /*23e70*/  IMAD R5, R15.reuse, UR5, R2 ;  /* 0x000000050f057c24 */ /* 0x040fe4000f8e0202 */
[----:B------:R-:W-:Y:S01]  /*23e80*/  IMAD.WIDE.U32 R2, R15, UR4, RZ ;  /* 0x000000040f027c25 */ /* 0x000fe2000f8e00ff */
[----:B------:R-:W-:-:S03]  /*23e90*/  ULDC.64 UR4, c[0x0][0xae8] ;  /* 0x0002ba0000047ab9 */ /* 0x000fc60000000a00 */
[----:B------:R-:W-:Y:S01]  /*23ea0*/  IMAD.IADD R9, R8, 0x1, R4 ;  /* 0x0000000108097824 */ /* 0x000fe200078e0204 */
[----:B------:R-:W-:-:S03]  /*23eb0*/  IADD3 R3, R3, R5, RZ ;  /* 0x0000000503037210 */ /* 0x000fc60007ffe0ff */
[----:B0-----:R-:W-:-:S04]  /*23ec0*/  @P0 IMAD.HI.U32 R4, R9, R6, RZ ;  /* 0x0000000609040227 */ /* 0x001fc800078e00ff */
[----:B------:R-:W-:-:S04]  /*23ed0*/  IMAD.WIDE.U32 R2, R10, UR4, R2 ;  /* 0x000000040a027c25 */ /* 0x000fc8000f8e0002 */
[----:B------:R-:W-:Y:S01]  /*23ee0*/  IMAD.MOV.U32 R5, RZ, RZ, R9 ;  /* 0x000000ffff057224 */ /* 0x000fe200078e0009 */
[----:B-1----:R-:W-:Y:S01]  /*23ef0*/  @P0 SHF.R.U32.HI R5, RZ, R7, R4 ;  /* 0x00000007ff050219 */ /* 0x002fe20000011604 */
[----:B------:R-:W-:Y:S02]  /*23f00*/  IMAD R6, R28, UR6, RZ ;  /* 0x000000061c067c24 */ /* 0x000fe4000f8e02ff */
[----:B------:R-:W-:Y:S01]  /*23f10*/  IMAD R3, R10, UR5, R3 ;  /* 0x000000050a037c24 */ /* 0x000fe2000f8e0203 */
[----:B------:R-:W-:Y:S01]  /*23f20*/  SHF.R.S32.HI R4, RZ, 0x1f, R5 ;  /* 0x0000001fff047819 */ /* 0x000fe20000011405 */
[C---:B------:R-:W-:Y:S01]  /*23f30*/  IMAD R7, R33.reuse, UR7, R6 ;  /* 0x0000000721077c24 */ /* 0x040fe2000f8e0206 */
[----:B------:R-:W-:Y:S01]  /*23f40*/  ULDC.64 UR4, c[0x0][0xae0] ;  /* 0x0002b80000047ab9 */ /* 0x000fe20000000a00 */
[----:B------:R-:W-:-:S04]  /*23f50*/  IMAD.WIDE.U32 R2, R33, UR6, R2 ;  /* 0x0000000621027c25 */ /* 0x000fc8000f8e0002 */
[----:B------:R-:W-:Y:S02]  /*23f60*/  IMAD.MOV R6, RZ, RZ, -R5 ;  /* 0x000000ffff067224 */ /* 0x000fe400078e0a05 */
[----:B------:R-:W-:Y:S02]  /*23f70*/  IMAD.IADD R3, R3, 0x1, R7 ;  /* 0x0000000103037824 */ /* 0x000fe400078e0207 */
[----:B------:R-:W-:Y:S02]  /*23f80*/  IMAD R4, R4, UR4, RZ ;  /* 0x0000000404047c24 */ /* 0x000fe4000f8e02ff */
[----:B------:R-:W-:Y:S02]  /*23f90*/  IMAD R7, R11, R6, R9 ;  /* 0x000000060b077224 */ /* 0x000fe400078e0209 */
[C---:B------:R-:W-:Y:S02]  /*23fa0*/  IMAD R9, R5.reuse, UR5, R4 ;  /* 0x0000000505097c24 */ /* 0x040fe4000f8e0204 */
[----:B------:R-:W-:Y:S01]  /*23fb0*/  IMAD.WIDE.U32 R2, R5, UR4, R2 ;  /* 0x0000000405027c25 */ /* 0x000fe2000f8e0002 */
[----:B------:R-:W-:Y:S01]  /*23fc0*/  SHF.R.S32.HI R4, RZ, 0x1f, R7 ;  /* 0x0000001fff047819 */ /* 0x000fe20000011407 */
[----:B------:R-:W-:-:S02]  /*23fd0*/  ULDC.64 UR4, c[0x0][0xad8] ;  /* 0x0002b60000047ab9 */ /* 0x000fc40000000a00 */
[----:B------:R-:W-:Y:S02]  /*23fe0*/  IMAD.IADD R3, R3, 0x1, R9 ;  /* 0x0000000103037824 */ /* 0x000fe400078e0209 */
[----:B------:R-:W-:Y:S01]  /*23ff0*/  IMAD R4, R4, UR4, RZ ;  /* 0x0000000404047c24 */ /* 0x000fe2000f8e02ff */
[----:B------:R-:W-:Y:S01]  /*24000*/  IADD3 R12, R23, R8, RZ ;  /* 0x00000008170c7210 */ /* 0x000fe20007ffe0ff */
[----:B------:R-:W-:Y:S02]  /*24010*/  IMAD R13, R0, R11, RZ ;  /* 0x0000000b000d7224 */ /* 0x000fe400078e02ff */
[C---:B------:R-:W-:Y:S02]  /*24020*/  IMAD R5, R7.reuse, UR5, R4 ;  /* 0x0000000507057c24 */ /* 0x040fe4000f8e0204 */
[----:B------:R-:W-:Y:S01]  /*24030*/  IMAD.WIDE.U32 R2, R7, UR4, R2 ;  /* 0x0000000407027c25 */ /* 0x000fe2000f8e0002 */
[----:B------:R-:W-:Y:S01]  /*24040*/  ISETP.GE.AND P2, PT, R12, R13, PT ;  /* 0x0000000d0c00720c */ /* 0x000fe20003f46270 */
[----:B------:R-:W-:-:S02]  /*24050*/  ULDC.64 UR4, c[0x0][0xa80] ;  /* 0x0002a00000047ab9 */ /* 0x000fc40000000a00 */
[----:B------:R-:W-:Y:S01]  /*24060*/  IMAD.IADD R3, R3, 0x1, R5 ;  /* 0x0000000103037824 */ /* 0x000fe200078e0205 */
[----:B------:R-:W-:Y:S01]  /*24070*/  LEA R10, P3, R2, UR4, 0x1 ;  /* 0x00000004020a7c11 */ /* 0x000fe2000f8608ff */
[----:B------:R-:W-:-:S03]  /*24080*/  VIADD R0, R12, 0x20 ;  /* 0x000000200c007836 */ /* 0x000fc60000000000 */
[----:B------:R-:W-:Y:S02]  /*24090*/  LEA.HI.X R11, R2, UR5, R3, 0x1, P3 ;  /* 0x00000005020b7c11 */ /* 0x000fe400098f0c03 */
[-C--:B------:R-:W-:Y:S01]  /*240a0*/  ISETP.GE.AND P1, PT, R0, R13.reuse, PT ;  /* 0x0000000d0000720c */ /* 0x080fe20003f26270 */
[----:B------:R-:W-:Y:S01]  /*240b0*/  VIADD R0, R12, 0x40 ;  /* 0x000000400c007836 */ /* 0x000fe20000000000 */
[----:B------:R2:W0:Y:S04]  /*240c0*/  SHFL.IDX PT, R8, R10, RZ, 0x181f ;  /* 0x00181fff0a087589 */ /* 0x00042800000e0000 */
[----:B------:R2:W1:Y:S01]  /*240d0*/  SHFL.IDX PT, R9, R11, RZ, 0x181f ;  /* 0x00181fff0b097589 */ /* 0x00046200000e0000 */
[----:B------:R-:W-:Y:S01]  /*240e0*/  ISETP.GE.AND P0, PT, R0, R13, PT ;  /* 0x0000000d0000720c */ /* 0x000fe20003f06270 */
[----:B------:R-:W-:-:S12]  /*240f0*/  @P2 BRA `(.L_x_1821) ;  /* 0x0000000000482947 */ /* 0x000fd80003800000 */
[----:B------:R-:W-:Y:S01]  /*24100*/  ULDC UR4, c[0x0][0xac8] ;  /* 0x0002b20000047ab9 */ /* 0x000fe20000000800 */
[----:B------:R-:W-:Y:S01]  /*24110*/  ULDC.64 UR6, c[0x0][0x208] ;  /* 0x0000820000067ab9 */ /* 0x000fe20000000a00 */
[----:B------:R-:W-:Y:S02]  /*24120*/  ISETP.GE.AND P5, PT, R18, UR4, PT ;  /* 0x0000000412007c0c */ /* 0x000fe4000bfa6270 */
[----:B-----5:R-:W-:Y:S02]  /*24130*/  ISETP.GE.AND P3, PT, R21, UR4, PT ;  /* 0x0000000415007c0c */ /* 0x020fe4000bf66270 */
[----:B------:R-:W-:Y:S02]  /*24140*/  ISETP.GE.AND P2, PT, R14, UR4, PT ;  /* 0x000000040e007c0c */ /* 0x000fe4000bf46270 */
[----:B------:R-:W-:-:S07]  /*24150*/  ISETP.GE.AND P4, PT, R221, UR4, PT ;  /* 0x00000004dd007c0c */ /* 0x000fce000bf86270 */
[----:B0-----:R-:W-:-:S04]  /*24160*/  @!P5 LEA R6, P6, R18, R8, 0x1 ;  /* 0x000000081206d211 */ /* 0x001fc800078c08ff */
[-C--:B-1----:R-:W-:Y:S02]  /*24170*/  @!P5 LEA.HI.X R7, R18, R9.reuse, R19, 0x1, P6 ;  /* 0x000000091207d211 */ /* 0x082fe400030f0c13 */
[CC--:B------:R-:W-:Y:S01]  /*24180*/  @!P3 LEA R4, P6, R21.reuse, R8.reuse, 0x1 ;  /* 0x000000081504b211 */ /* 0x0c0fe200078c08ff */
[----:B------:R-:W-:Y:S02]  /*24190*/  @!P4 IMAD.SHL.U32 R15, R24, 0x8, RZ ;  /* 0x00000008180fc824 */ /* 0x000fe400078e00ff */
        /* <DEDUP_REMOVED lines=8> */
.L_x_1821:
[----:B------:R-:W-:Y:S05]  /*24220*/  BSYNC B1 ;  /* 0x0000000000017941 */ /* 0x000fea0003800000 */
.L_x_1820:
[----:B-1-3--:R1:W3:Y:S01]  /*24230*/  SHFL.IDX PT, R9, R11, 0x1, 0x181f ;  /* 0x00381f000b097f89 */ /* 0x00a2e200000e0000 */
[----:B------:R-:W-:Y:S03]  /*24240*/  BSSY B1, `(.L_x_1822) ;  /* 0x0000015000017945 */ /* 0x000fe60003800000 */
[----:B0-----:R1:W0:Y:S01]  /*24250*/  SHFL.IDX PT, R8, R10, 0x1, 0x181f ;  /* 0x00381f000a087f89 */ /* 0x00122200000e0000 */
[----:B------:R-:W-:Y:S05]  /*24260*/  @P1 BRA `(.L_x_1823) ;  /* 0x0000000000481947 */ /* 0x000fea0003800000 */
[----:B------:R-:W-:Y:S01]  /*24270*/  ULDC UR4, c[0x0][0xac8] ;  /* 0x0002b20000047ab9 */ /* 0x000fe20000000800 */
[----:B------:R-:W-:Y:S01]  /*24280*/  ULDC.64 UR6, c[0x0][0x208] ;  /* 0x0000820000067ab9 */ /* 0x000fe20000000a00 */
[----:B------:R-:W-:Y:S02]  /*24290*/  ISETP.GE.AND P4, PT, R18, UR4, PT ;  /* 0x0000000412007c0c */ /* 0x000fe4000bf86270 */
[----:B-----5:R-:W-:Y:S02]  /*242a0*/  ISETP.GE.AND P2, PT, R21, UR4, PT ;  /* 0x0000000415007c0c */ /* 0x020fe4000bf46270 */
[----:B------:R-:W-:Y:S02]  /*242b0*/  ISETP.GE.AND P1, PT, R14, UR4, PT ;  /* 0x000000040e007c0c */ /* 0x000fe4000bf26270 */
[----:B------:R-:W-:-:S07]  /*242c0*/  ISETP.GE.AND P3, PT, R221, UR4, PT ;  /* 0x00000004dd007c0c */ /* 0x000fce000bf66270 */
[CC--:B0-----:R-:W-:Y:S02]  /*242d0*/  @!P4 LEA R6, P6, R18.reuse, R8.reuse, 0x1 ;  /* 0x000000081206c211 */ /* 0x0c1fe400078c08ff */
[CC--:B------:R-:W-:Y:S02]  /*242e0*/  @!P2 LEA R4, P5, R21.reuse, R8.reuse, 0x1 ;  /* 0x000000081504a211 */ /* 0x0c0fe400078a08ff */
[-C--:B---3--:R-:W-:Y:S02]  /*242f0*/  @!P4 LEA.HI.X R7, R18, R9.reuse, R19, 0x1, P6 ;  /* 0x000000091207c211 */ /* 0x088fe400030f0c13 */
[----:B------:R-:W-:Y:S01]  /*24300*/  @!P1 LEA R2, P6, R14, R8, 0x1 ;  /* 0x000000080e029211 */ /* 0x000fe200078c08ff */
[----:B------:R-:W-:Y:S01]  /*24310*/  @!P3 IMAD.SHL.U32 R15, R24, 0x8, RZ ;  /* 0x00000008180fb824 */ /* 0x000fe200078e00ff */
[-C--:B------:R-:W-:Y:S01]  /*24320*/  @!P2 LEA.HI.X R5, R21, R9.reuse, R29, 0x1, P5 ;  /* 0x000000091505a211 */ /* 0x080fe200028f0c1d */
[----:B------:R4:W-:Y:S01]  /*24330*/  @!P4 ST.E.128 desc[UR6][R6.64], RZ ;  /* 0x000000ff0600c985 */ /* 0x0009e2000c101d06 */
[----:B------:R-:W-:Y:S01]  /*24340*/  @!P1 LEA.HI.X R3, R14, R9, R20, 0x1, P6 ;  /* 0x000000090e039211 */ /* 0x000fe200030f0c14 */
[----:B------:R-:W-:-:S05]  /*24350*/  @!P3 IMAD.WIDE R8, R15, 0x2, R8 ;  /* 0x000000020f08b825 */ /* 0x000fca00078e0208 */
[----:B------:R4:W-:Y:S04]  /*24360*/  @!P3 ST.E.128 desc[UR6][R8.64], RZ ;  /* 0x000000ff0800b985 */ /* 0x0009e8000c101d06 */
[----:B------:R4:W-:Y:S04]  /*24370*/  @!P2 ST.E.128 desc[UR6][R4.64], RZ ;  /* 0x000000ff0400a985 */ /* 0x0009e8000c101d06 */
[----:B------:R4:W-:Y:S02]  /*24380*/  @!P1 ST.E.128 desc[UR6][R2.64], RZ ;  /* 0x000000ff02009985 */ /* 0x0009e4000c101d06 */
.L_x_1823:
[----:B------:R-:W-:Y:S05]  /*24390*/  BSYNC B1 ;  /* 0x0000000000017941 */ /* 0x000fea0003800000 */
.L_x_1822:
[----:B---34-:R3:W4:Y:S01]  /*243a0*/  SHFL.IDX PT, R9, R11, 0x2, 0x181f ;  /* 0x00581f000b097f89 */ /* 0x01872200000e0000 */
[----:B------:R-:W-:Y:S03]  /*243b0*/  BSSY B1, `(.L_x_1824) ;  /* 0x0000015000017945 */ /* 0x000fe60003800000 */
[----:B0-----:R3:W0:Y:S01]  /*243c0*/  SHFL.IDX PT, R8, R10, 0x2, 0x181f ;  /* 0x00581f000a087f89 */ /* 0x00162200000e0000 */
[----:B------:R-:W-:Y:S05]  /*243d0*/  @P0 BRA `(.L_x_1825) ;  /* 0x0000000000480947 */ /* 0x000fea0003800000 */
[----:B------:R-:W-:Y:S01]  /*243e0*/  ULDC UR4, c[0x0][0xac8] ;  /* 0x0002b20000047ab9 */ /* 0x000fe20000000800 */
[----:B------:R-:W-:Y:S01]  /*243f0*/  ULDC.64 UR6, c[0x0][0x208] ;  /* 0x0000820000067ab9 */ /* 0x000fe20000000a00 */
[----:B------:R-:W-:Y:S02]  /*24400*/  ISETP.GE.AND P3, PT, R18, UR4, PT ;  /* 0x0000000412007c0c */ /* 0x000fe4000bf66270 */
[----:B------:R-:W-:Y:S02]  /*24410*/  ISETP.GE.AND P4, PT, R221, UR4, PT ;  /* 0x00000004dd007c0c */ /* 0x000fe4000bf86270 */
[----:B-----5:R-:W-:Y:S02]  /*24420*/  ISETP.GE.AND P5, PT, R21, UR4, PT ;  /* 0x0000000415007c0c */ /* 0x020fe4000bfa6270 */
[----:B------:R-:W-:-:S07]  /*24430*/  ISETP.GE.AND P6, PT, R14, UR4, PT ;  /* 0x000000040e007c0c */ /* 0x000fce000bfc6270 */
[-C--:B0-----:R-:W-:Y:S02]  /*24440*/  @!P3 LEA R6, P0, R18, R8.reuse, 0x1 ;  /* 0x000000081206b211 */ /* 0x081fe400078008ff */
[----:B------:R-:W-:Y:S02]  /*24450*/  @!P4 SHF.L.U32 R15, R24, 0x3, RZ ;  /* 0x00000003180fc819 */ /* 0x000fe400000006ff */
[CC--:B------:R-:W-:Y:S02]  /*24460*/  @!P5 LEA R4, P1, R21.reuse, R8.reuse, 0x1 ;  /* 0x000000081504d211 */ /* 0x0c0fe400078208ff */
[----:B------:R-:W-:Y:S02]  /*24470*/  @!P6 LEA R2, P2, R14, R8, 0x1 ;  /* 0x000000080e02e211 */ /* 0x000fe400078408ff */
[-C--:B----4-:R-:W-:Y:S02]  /*24480*/  @!P3 LEA.HI.X R7, R18, R9.reuse, R19, 0x1, P0 ;  /* 0x000000091207b211 */ /* 0x090fe400000f0c13 */
[----:B------:R-:W-:-:S02]  /*24490*/  @!P5 LEA.HI.X R5, R21, R9, R29, 0x1, P1 ;  /* 0x000000091505d211 */ /* 0x000fc400008f0c1d */
[----:B------:R-:W-:Y:S01]  /*244a0*/  @!P6 LEA.HI.X R3, R14, R9, R20, 0x1, P2 ;  /* 0x000000090e03e211 */ /* 0x000fe200010f0c14 */
[----:B------:R-:W-:Y:S01]  /*244b0*/  @!P4 IMAD.WIDE R8, R15, 0x2, R8 ;  /* 0x000000020f08c825 */ /* 0x000fe200078e0208 */
[----:B------:R0:W-:Y:S04]  /*244c0*/  @!P3 ST.E.128 desc[UR6][R6.64], RZ ;  /* 0x000000ff0600b985 */ /* 0x0001e8000c101d06 */
[----:B------:R0:W-:Y:S04]  /*244d0*/  @!P4 ST.E.128 desc[UR6][R8.64], RZ ;  /* 0x000000ff0800c985 */ /* 0x0001e8000c101d06 */
[----:B------:R0:W-:Y:S04]  /*244e0*/  @!P5 ST.E.128 desc[UR6][R4.64], RZ ;  /* 0x000000ff0400d985 */ /* 0x0001e8000c101d06 */
[----:B------:R0:W-:Y:S02]  /*244f0*/  @!P6 ST.E.128 desc[UR6][R2.64], RZ ;  /* 0x000000ff0200e985 */ /* 0x0001e4000c101d06 */
.L_x_1825:
[----:B------:R-:W-:Y:S05]  /*24500*/  BSYNC B1 ;  /* 0x0000000000017941 */ /* 0x000fea0003800000 */
.L_x_1824:
[----:B------:R-:W-:Y:S01]  /*24510*/  VIADD R0, R12, 0x60 ;  /* 0x000000600c007836 */ /* 0x000fe20000000000 */
[----:B0---4-:R0:W4:Y:S04]  /*24520*/  SHFL.IDX PT, R9, R11, 0x3, 0x181f ;  /* 0x00781f000b097f89 */ /* 0x01112800000e0000 */
[----:B------:R-:W-:Y:S01]  /*24530*/  ISETP.GE.AND P0, PT, R0, R13, PT ;  /* 0x0000000d0000720c */ /* 0x000fe20003f06270 */
[----:B------:R0:W0:-:S12]  /*24540*/  SHFL.IDX PT, R8, R10, 0x3, 0x181f ;  /* 0x00781f000a087f89 */ /* 0x00001800000e0000 */
[----:B------:R-:W-:Y:S05]  /*24550*/  @P0 BRA `(.L_x_1814) ;  /* 0x0000000000480947 */ /* 0x000fea0003800000 */
[----:B------:R-:W-:Y:S01]  /*24560*/  ULDC UR4, c[0x0][0xac8] ;  /* 0x0002b20000047ab9 */ /* 0x000fe20000000800 */
[----:B------:R-:W-:Y:S01]  /*24570*/  ULDC.64 UR6, c[0x0][0x208] ;  /* 0x0000820000067ab9 */ /* 0x000fe20000000a00 */
[----:B------:R-:W-:Y:S02]  /*24580*/  ISETP.GE.AND P3, PT, R18, UR4, PT ;  /* 0x0000000412007c0c */ /* 0x000fe4000bf66270 */
[----:B-----5:R-:W-:Y:S02]  /*24590*/  ISETP.GE.AND P5, PT, R21, UR4, PT ;  /* 0x0000000415007c0c */ /* 0x020fe4000bfa6270 */
[----:B------:R-:W-:Y:S02]  /*245a0*/  ISETP.GE.AND P6, PT, R14, UR4, PT ;  /* 0x000000040e007c0c */ /* 0x000fe4000bfc6270 */
[----:B------:R-:W-:-:S07]  /*245b0*/  ISETP.GE.AND P4, PT, R221, UR4, PT ;  /* 0x00000004dd007c0c */ /* 0x000fce000bf86270 */
[-C--:B0-----:R-:W-:Y:S02]  /*245c0*/  @!P3 LEA R6, P0, R18, R8.reuse, 0x1 ;  /* 0x000000081206b211 */ /* 0x081fe400078008ff */
[CC--:B------:R-:W-:Y:S02]  /*245d0*/  @!P5 LEA R4, P1, R21.reuse, R8.reuse, 0x1 ;  /* 0x000000081504d211 */ /* 0x0c0fe400078208ff */
[----:B------:R-:W-:Y:S02]  /*245e0*/  @!P6 LEA R2, P2, R14, R8, 0x1 ;  /* 0x000000080e02e211 */ /* 0x000fe400078408ff */
[----:B-123--:R-:W-:Y:S01]  /*245f0*/  @!P4 IMAD.SHL.U32 R11, R24, 0x8, RZ ;  /* 0x00000008180bc824 */ /* 0x00efe200078e00ff */
[-C--:B----4-:R-:W-:Y:S02]  /*24600*/  @!P3 LEA.HI.X R7, R18, R9.reuse, R19, 0x1, P0 ;  /* 0x000000091207b211 */ /* 0x090fe400000f0c13 */
[-C--:B------:R-:W-:Y:S02]  /*24610*/  @!P5 LEA.HI.X R5, R21, R9.reuse, R29, 0x1, P1 ;  /* 0x000000091505d211 */ /* 0x080fe400008f0c1d */
[----:B------:R-:W-:Y:S01]  /*24620*/  @!P6 LEA.HI.X R3, R14, R9, R20, 0x1, P2 ;  /* 0x000000090e03e211 */ /* 0x000fe200010f0c14 */
[----:B------:R-:W-:Y:S01]  /*24630*/  @!P4 IMAD.WIDE R8, R11, 0x2, R8 ;  /* 0x000000020b08c825 */ /* 0x000fe200078e0208 */
[----:B------:R0:W-:Y:S04]  /*24640*/  @!P3 ST.E.128 desc[UR6][R6.64], RZ ;  /* 0x000000ff0600b985 */ /* 0x0001e8000c101d06 */
[----:B------:R0:W-:Y:S04]  /*24650*/  @!P4 ST.E.128 desc[UR6][R8.64], RZ ;  /* 0x000000ff0800c985 */ /* 0x0001e8000c101d06 */
[----:B------:R0:W-:Y:S04]  /*24660*/  @!P5 ST.E.128 desc[UR6][R4.64], RZ ;  /* 0x000000ff0400d985 */ /* 0x0001e8000c101d06 */
[----:B------:R0:W-:Y:S02]  /*24670*/  @!P6 ST.E.128 desc[UR6][R2.64], RZ ;  /* 0x000000ff0200e985 */ /* 0x0001e4000c101d06 */
.L_x_1814:
[----:B------:R-:W-:Y:S05]  /*24680*/  BSYNC B0 ;  /* 0x0000000000007941 */ /* 0x000fea0003800000 */
.L_x_1804:
[----:B------:R-:W-:Y:S02]  /*24690*/  ULDC UR4, c[0x0][0xc3c] ;  /* 0x00030f0000047ab9 */ /* 0x000fe40000000800 */
[----:B------:R-:W-:-:S13]  /*246a0*/  ISETP.GE.AND P0, PT, R27, UR4, PT ;  /* 0x000000041b007c0c */ /* 0x000fda000bf06270 */
[----:B------:R-:W-:Y:S05]  /*246b0*/  @!P0 BRA `(.L_x_1826) ;  /* 0xfffffdd000988947 */ /* 0x000fea000383ffff */
[----:B------:R-:W-:Y:S05]  /*246c0*/  BRA `(.L_x_1530) ;  /* 0x000000a000cc7947 */ /* 0x000fea0003800000 */
.L_x_1528:
[----:B------:R-:W-:-:S08]  /*246d0*/  NOP ;  /* 0x0000000000007918 */ /* 0x000fd00000000000 */
[----:B0-----:R-:W0:-:S00]  /*246e0*/  USETMAXREG.DEALLOC.CTAPOOL 0x18 ;  /* 0x00000018000079c8 */ /* 0x001e0000080e0500 */
[----:B0-----:R-:W-:Y:S01]  /*246f0*/  LOP3.LUT R0, R0, 0x3, RZ, 0xc0, !PT ;  /* 0x0000000300007812 */ /* 0x001fe200078ec0ff */
[----:B------:R-:W-:Y:S01]  /*24700*/  IMAD.MOV.U32 R7, RZ, RZ, RZ ;  /* 0x000000ffff077224 */ /* 0x000fe200078e00ff */
[----:B------:R-:W-:-:S04]  /*24710*/  LOP3.LUT R19, R19, 0xffffffef, RZ, 0xc0, !PT ;  /* 0xffffffef13137812 */ /* 0x000fc800078ec0ff */
[----:B------:R-:W0:Y:S02]  /*24720*/  SHFL.IDX PT, R0, R0, RZ, 0x1f ;  /* 0x00001fff00007589 */ /* 0x000e2400000e0000 */
[----:B0-----:R-:W-:-:S13]  /*24730*/  ISETP.NE.AND P0, PT, R0, RZ, PT ;  /* 0x000000ff0000720c */ /* 0x001fda0003f05270 */
[----:B------:R-:W-:Y:S01]  /*24740*/  @P0 LOP3.LUT R19, R19, 0x10, RZ, 0xfc, !PT ;  /* 0x0000001013130812 */ /* 0x000fe200078efcff */
[----:B------:R-:W-:Y:S06]  /*24750*/  @!P0 BRA `(.L_x_1827) ;  /* 0x0000000000248947 */ /* 0x000fec0003800000 */
[----:B------:R-:W0:Y:S08]  /*24760*/  S2UR UR5, SR_CgaCtaId ;  /* 0x00000000000579c3 */ /* 0x000e300000008800 */
[----:B------:R-:W-:Y:S06]  /*24770*/  BAR.SYNC.DEFER_BLOCKING 0x5, 0x180 ;  /* 0x0146000000007b1d */ /* 0x000fec0000010000 */
[----:B------:R-:W-:-:S02]  /*24780*/  UMOV UR4, 0x400 ;  /* 0x0000040000047882 */ /* 0x000fc40000000000 */
[----:B0-----:R-:W-:-:S09]  /*24790*/  ULEA UR4, UR5, UR4, 0x18 ;  /* 0x0000000405047291 */ /* 0x001fd2000f8ec03f */
[----:B------:R-:W0:Y:S04]  /*247a0*/  LDS.128 R8, [UR4+0x308d0] ;  /* 0x0308d004ff087984 */ /* 0x000e280008000c00 */
[----:B0-----:R0:W-:Y:S04]  /*247b0*/  STL.64 [R1], R8 ;  /* 0x0000000801007387 */ /* 0x0011e80000100a00 */
[----:B------:R0:W-:Y:S01]  /*247c0*/  STL.64 [R1+0x8], R10 ;  /* 0x0000080a01007387 */ /* 0x0001e20000100a00 */
[----:B------:R-:W-:Y:S06]  /*247d0*/  BAR.ARV 0x4, 0x180 ;  /* 0x0106000000007b1d */ /* 0x000fec0000002000 */
[----:B------:R-:W-:Y:S05]  /*247e0*/  BRA `(.L_x_1828) ;  /* 0x0000000c00bc7947 */ /* 0x000fea0003800000 */
.L_x_1827:
[----:B------:R-:W-:Y:S01]  /*247f0*/  LOP3.LUT R0, R6, 0x1f, RZ, 0xc0, !PT ;  /* 0x0000001f06007812 */ /* 0x000fe200078ec0ff */
        /* <DEDUP_REMOVED lines=43> */
.L_x_1831:
[----:B------:R-:W0:Y:S01]  /*24ab0*/  LDC R2, c[0x0][0xc3c] ;  /* 0x00030f00ff027b82 */ /* 0x000e220000000800 */
[----:B------:R-:W-:Y:S01]  /*24ac0*/  ULDC UR7, c[0x0][0xc3c] ;  /* 0x00030f0000077ab9 */ /* 0x000fe20000000800 */
[----:B------:R-:W-:Y:S01]  /*24ad0*/  UIADD3 UR4, UR4, 0x1f, URZ ;  /* 0x0000001f04047890 */ /* 0x000fe2000fffe03f */
[----:B------:R-:W-:-:S05]  /*24ae0*/  MOV R3, UR7 ;  /* 0x0000000700037c02 */ /* 0x000fca0008000f00 */
        /* <DEDUP_REMOVED lines=36> */
.L_x_1829:
[----:B------:R-:W-:Y:S01]  /*24d30*/  IMAD.IADD R10, R9, 0x1, -R4 ;  /* 0x00000001090a7824 */ /* 0x000fe200078e0a04 */
[----:B------:R-:W-:-:S03]  /*24d40*/  MOV R3, RZ ;  /* 0x000000ff00037202 */ /* 0x000fc60000000f00 */
        /* <DEDUP_REMOVED lines=10> */
.L_x_1832:
        /* <DEDUP_REMOVED lines=20> */
[----:B------:R-:W0:Y:S03]  /*24f30*/  MUFU.RCP R2, R13 ;  /* 0x0000000d00027308 */ /* 0x000e260000001000 */
[----:B------:R-:W-:Y:S01]  /*24f40*/  IADD3 R3, RZ, -R3, RZ ;  /* 0x80000003ff037210 */ /* 0x000fe20007ffe0ff */
        /* <DEDUP_REMOVED lines=12> */
[----:B------:R-:W-:Y:S01]  /*25010*/  @P0 IADD3 R10, R10, 0x1, RZ ;  /* 0x000000010a0a0810 */ /* 0x000fe20007ffe0ff */
        /* <DEDUP_REMOVED lines=20> */
[----:B------:R-:W-:Y:S02]  /*25160*/  @!P2 IADD3 R7, -R7, RZ, RZ ;  /* 0x000000ff0707a210 */ /* 0x000fe40007ffe1ff */
[----:B------:R-:W-:-:S05]  /*25170*/  @!P1 LOP3.LUT R7, RZ, R8, RZ, 0x33, !PT ;  /* 0x00000008ff079212 */ /* 0x000fca00078e33ff */
[--C-:B------:R-:W-:Y:S02]  /*25180*/  IMAD.MOV R3, RZ, RZ, -R7.reuse ;  /* 0x000000ffff037224 */ /* 0x100fe400078e0a07 */
[C---:B------:R-:W-:Y:S02]  /*25190*/  IMAD R7, R8.reuse, 0x1000000, R7 ;  /* 0x0100000008077824 */ /* 0x040fe400078e0207 */
[----:B------:R-:W-:-:S04]  /*251a0*/  IMAD R8, R8, R3, R10 ;  /* 0x0000000308087224 */ /* 0x000fc800078e020a */
[----:B------:R-:W-:-:S05]  /*251b0*/  IMAD R3, R8, 0x10000, R7 ;  /* 0x0001000008037824 */ /* 0x000fca00078e0207 */
[----:B------:R0:W-:Y:S01]  /*251c0*/  STL [R1+0x8], R3 ;  /* 0x0000080301007387 */ /* 0x0001e20000100800 */
[----:B------:R-:W-:Y:S05]  /*251d0*/  BRA `(.L_x_1834) ;  /* 0x0000000000f87947 */ /* 0x000fea0003800000 */
.L_x_1833:
        /* <DEDUP_REMOVED lines=11> */
[----:B0-----:R-:W-:-:S05]  /*25290*/  IADD3 R12, RZ, -R3, RZ ;  /* 0x80000003ff0c7210 */ /* 0x001fca0007ffe0ff */
        /* <DEDUP_REMOVED lines=14> */
[----:B------:R-:W-:-:S05]  /*25380*/  @P0 VIADD R2, R2, 0x1 ;  /* 0x0000000102020836 */ /* 0x000fca0000000000 */
[----:B------:R-:W-:Y:S02]  /*25390*/  @!P2 IADD3 R2, -R2, RZ, RZ ;  /* 0x000000ff0202a210 */ /* 0x000fe40007ffe1ff */
        /* <DEDUP_REMOVED lines=17> */
[----:B------:R-:W-:Y:S02]  /*254b0*/  IABS R5, R8 ;  /* 0x0000000800057213 */ /* 0x000fe40000000000 */
[----:B------:R-:W-:-:S03]  /*254c0*/  IADD3 R3, RZ, -R11, RZ ;  /* 0x8000000bff037210 */ /* 0x000fc60007ffe0ff */
        /* <DEDUP_REMOVED lines=15> */
.L_x_1834:
[----:B01----:R-:W-:-:S04]  /*255c0*/  LOP3.LUT R3, RZ, R2, RZ, 0x33, !PT ;  /* 0x00000002ff037212 */ /* 0x003fc800078e33ff */
[----:B------:R-:W-:-:S05]  /*255d0*/  IADD3 R2, R4, R3, RZ ;  /* 0x0000000304027210 */ /* 0x000fca0007ffe0ff */
[----:B------:R1:W-:Y:S01]  /*255e0*/  STL [R1+0x4], R2 ;  /* 0x0000040201007387 */ /* 0x0003e20000100800 */
[----:B------:R-:W-:Y:S05]  /*255f0*/  BRA `(.L_x_1835) ;  /* 0x0000000000107947 */ /* 0x000fea0003800000 */
.L_x_1830:
[----:B------:R-:W-:Y:S01]  /*25600*/  IMAD.U32 R2, RZ, RZ, UR6 ;  /* 0x00000006ff027e24 */ /* 0x000fe2000f8e00ff */
[----:B------:R0:W-:Y:S04]  /*25610*/  STL [R1+0x4], RZ ;  /* 0x000004ff01007387 */ /* 0x0001e80000100800 */
[----:B------:R0:W-:Y:S04]  /*25620*/  STL [R1+0x8], RZ ;  /* 0x000008ff01007387 */ /* 0x0001e80000100800 */
[----:B------:R0:W-:Y:S02]  /*25630*/  STL [R1], R2 ;  /* 0x0000000201007387 */ /* 0x0001e40000100800 */
.L_x_1835:
        /* <DEDUP_REMOVED lines=10> */
.L_x_1828:
[----:B--2---:R-:W2:Y:S01]  /*256e0*/  LDL R0, [R1+0xc] ;  /* 0x00000c0001007983 */ /* 0x004ea20000100800 */
[----:B------:R-:W-:-:S03]  /*256f0*/  ULDC UR4, c[0x0][0xc3c] ;  /* 0x00030f0000047ab9 */ /* 0x000fc60000000800 */
[----:B------:R3:W-:Y:S01]  /*25700*/  STL [R1+0x10], RZ ;  /* 0x000010ff01007387 */ /* 0x0007e20000100800 */
[----:B--2---:R-:W-:Y:S01]  /*25710*/  ISETP.GE.AND P0, PT, R0, UR4, PT ;  /* 0x0000000400007c0c */ /* 0x004fe2000bf06270 */
[----:B------:R-:W-:-:S05]  /*25720*/  IMAD.MOV.U32 R0, RZ, RZ, 0x1 ;  /* 0x00000001ff007424 */ /* 0x000fca00078e00ff */
[----:B------:R3:W-:Y:S04]  /*25730*/  STL [R1+0x14], R0 ;  /* 0x0000140001007387 */ /* 0x0007e80000100800 */
[----:B------:R3:W-:Y:S03]  /*25740*/  STL [R1+0x58], RZ ;  /* 0x000058ff01007387 */ /* 0x0007e60000100800 */
[----:B------:R-:W-:Y:S05]  /*25750*/  @P0 BRA `(.L_x_1836) ;  /* 0x0000008c00b80947 */ /* 0x000fea0003800000 */
[----:B---3--:R-:W2:Y:S01]  /*25760*/  LDL R0, [R1+0xa4] ;  /* 0x0000a40001007983 */ /* 0x008ea20000100800 */
[----:B------:R-:W3:Y:S01]  /*25770*/  S2UR UR5, SR_CgaCtaId ;  /* 0x00000000000579c3 */ /* 0x000ee20000008800 */
[----:B------:R-:W-:Y:S01]  /*25780*/  LOP3.LUT R4, R6, 0x7f, RZ, 0xc0, !PT ;  /* 0x0000007f06047812 */ /* 0x000fe200078ec0ff */
[----:B------:R-:W-:Y:S01]  /*25790*/  UMOV UR4, 0x400 ;  /* 0x0000040000047882 */ /* 0x000fe20000000000 */
[----:B------:R-:W-:Y:S01]  /*257a0*/  LOP3.LUT R19, R19, 0xfffffffd, RZ, 0xc0, !PT ;  /* 0xfffffffd13137812 */ /* 0x000fe200078ec0ff */
[----:B------:R-:W-:Y:S01]  /*257b0*/  BSSY B8, `(.L_x_1836) ;  /* 0x00008e8000087945 */ /* 0x000fe20003800000 */
[C---:B------:R-:W-:Y:S01]  /*257c0*/  ISETP.NE.AND P1, PT, R4.reuse, RZ, PT ;  /* 0x000000ff0400720c */ /* 0x040fe20003f25270 */
[----:B01----:R-:W-:Y:S01]  /*257d0*/  IMAD.SHL.U32 R2, R4, 0x8, RZ ;  /* 0x0000000804027824 */ /* 0x003fe200078e00ff */
[----:B------:R-:W-:Y:S01]  /*257e0*/  ULDC.64 UR36, c[0x0][0x198] ;  /* 0x0000660000247ab9 */ /* 0x000fe20000000a00 */
[----:B------:R-:W-:-:S10]  /*257f0*/  ULDC UR39, c[0x0][0xc] ;  /* 0x0000030000277ab9 */ /* 0x000fd40000000800 */
[----:B------:R-:W-:-:S04]  /*25800*/  @P1 LOP3.LUT R19, R19, 0x2, RZ, 0xfc, !PT ;  /* 0x0000000213131812 */ /* 0x000fc800078efcff */
[----:B------:R-:W-:Y:S01]  /*25810*/  LOP3.LUT R19, R19, 0xfffffffe, RZ, 0xc0, !PT ;  /* 0xfffffffe13137812 */ /* 0x000fe200078ec0ff */
[----:B---3--:R-:W-:-:S06]  /*25820*/  ULEA UR4, UR5, UR4, 0x18 ;  /* 0x0000000405047291 */ /* 0x008fcc000f8ec03f */
[----:B------:R-:W-:Y:S02]  /*25830*/  MOV R18, UR4 ;  /* 0x0000000400127c02 */ /* 0x000fe40008000f00 */
[----:B--2---:R-:W-:Y:S01]  /*25840*/  R2UR UR6, R0 ;  /* 0x00000000000672ca */ /* 0x004fe200000e0000 */
[----:B------:R-:W-:-:S05]  /*25850*/  IMAD.SHL.U32 R0, R6, 0x8, RZ ;  /* 0x0000000806007824 */ /* 0x000fca00078e00ff */
[C---:B------:R-:W-:Y:S02]  /*25860*/  LOP3.LUT R3, R0.reuse, 0x1f8, RZ, 0xc0, !PT ;  /* 0x000001f800037812 */ /* 0x040fe400078ec0ff */
[----:B------:R-:W-:Y:S02]  /*25870*/  LOP3.LUT R0, R0, 0x38, RZ, 0xc0, !PT ;  /* 0x0000003800007812 */ /* 0x000fe400078ec0ff */
[----:B------:R-:W-:-:S03]  /*25880*/  LOP3.LUT R3, R3, 0x38, R6, 0x78, !PT ;  /* 0x0000003803037812 */ /* 0x000fc600078e7806 */
[----:B------:R-:W-:Y:S01]  /*25890*/  ULOP3.LUT UR38, UR6, 0x2, URZ, 0xfc, !UPT ;  /* 0x0000000206267892 */ /* 0x000fe2000f8efc3f */
[----:B------:R-:W-:Y:S02]  /*258a0*/  LOP3.LUT R3, R3, 0x200, R2, 0xf8, !PT ;  /* 0x0000020003037812 */ /* 0x000fe400078ef802 */
[C---:B------:R-:W-:Y:S01]  /*258b0*/  LOP3.LUT P0, R2, R6.reuse, 0x1f, RZ, 0xc0, !PT ;  /* 0x0000001f06027812 */ /* 0x040fe2000780c0ff */
[----:B------:R-:W-:-:S04]  /*258c0*/  IMAD.SHL.U32 R6, R6, 0x10, RZ ;  /* 0x0000001006067824 */ /* 0x000fc800078e00ff */
[----:B------:R0:W-:Y:S08]  /*258d0*/  STL [R1+0x2c], R2 ;  /* 0x00002c0201007387 */ /* 0x0001f00000100800 */
[----:B------:R-:W-:Y:S02]  /*258e0*/  @P0 LOP3.LUT R19, R19, 0x1, RZ, 0xfc, !PT ;  /* 0x0000000113130812 */ /* 0x000fe400078efcff */
[----:B0-----:R-:W-:-:S02]  /*258f0*/  SHF.R.U32.HI R2, RZ, 0x3, R4 ;  /* 0x00000003ff027819 */ /* 0x001fc40000011604 */
[----:B------:R-:W-:Y:S02]  /*25900*/  ISETP.NE.OR P0, PT, R4, RZ, !P0 ;  /* 0x000000ff0400720c */ /* 0x000fe40004705670 */
[----:B------:R-:W-:Y:S01]  /*25910*/  LOP3.LUT R4, R2, 0x70, R6, 0xf8, !PT ;  /* 0x0000007002047812 */ /* 0x000fe200078ef806 */
[----:B------:R-:W-:Y:S01]  /*25920*/  IMAD R2, R3, 0x2, R18 ;  /* 0x0000000203027824 */ /* 0x000fe200078e0212 */
[----:B------:R-:W-:Y:S01]  /*25930*/  LOP3.LUT R19, R19, 0xfffffff7, RZ, 0xc0, !PT ;  /* 0xfffffff713137812 */ /* 0x000fe200078ec0ff */
[----:B------:R-:W-:Y:S01]  /*25940*/  IMAD.MOV.U32 R4, RZ, RZ, 0x1 ;  /* 0x00000001ff047424 */ /* 0x000fe200078e00ff */
[----:B------:R-:W-:Y:S02]  /*25950*/  LOP3.LUT R3, R0, 0x40, RZ, 0xfc, !PT ;  /* 0x0000004000037812 */ /* 0x000fe400078efcff */
[----:B------:R0:W-:Y:S04]  /*25960*/  STL [R1+0x28], R2 ;  /* 0x0000280201007387 */ /* 0x0001e80000100800 */
[----:B------:R-:W-:Y:S01]  /*25970*/  STL [R1+0x58], RZ ;  /* 0x000058ff01007387 */ /* 0x000fe20000100800 */
[----:B------:R-:W-:Y:S01]  /*25980*/  @P0 LOP3.LUT R19, R19, 0x8, RZ, 0xfc, !PT ;  /* 0x0000000813130812 */ /* 0x000fe200078efcff */
[----:B0-----:R-:W-:-:S05]  /*25990*/  IMAD.MOV.U32 R2, RZ, RZ, 0x1 ;  /* 0x00000001ff027424 */ /* 0x001fca00078e00ff */
[----:B------:R0:W-:Y:S04]  /*259a0*/  STL [R1+0x20], R2 ;  /* 0x0000200201007387 */ /* 0x0001e80000100800 */
[----:B------:R1:W-:Y:S04]  /*259b0*/  STL [R1+0x1c], RZ ;  /* 0x00001cff01007387 */ /* 0x0003e80000100800 */
[----:B------:R1:W-:Y:S01]  /*259c0*/  STL [R1+0x10], RZ ;  /* 0x000010ff01007387 */ /* 0x0003e20000100800 */
[----:B0-----:R-:W-:-:S03]  /*259d0*/  LOP3.LUT R2, R0, 0x80, RZ, 0xfc, !PT ;  /* 0x0000008000027812 */ /* 0x001fc600078efcff */
[----:B------:R1:W-:Y:S01]  /*259e0*/  STL [R1+0x14], R4 ;  /* 0x0000140401007387 */ /* 0x0003e20000100800 */
[----:B------:R-:W-:-:S07]  /*259f0*/  LOP3.LUT R0, R0, 0xc0, RZ, 0xfc, !PT ;  /* 0x000000c000007812 */ /* 0x000fce00078efcff */
.L_x_2017:
[----:B--2---:R-:W2:Y:S01]  /*25a00*/  LDL R14, [R1+0xc] ;  /* 0x00000c00010e7983 */ /* 0x004ea20000100800 */
[----:B------:R-:W2:Y:S01]  /*25a10*/  LDC.64 R12, c[0x0][0xa00] ;  /* 0x00028000ff0c7b82 */ /* 0x000ea20000000a00 */
[----:B------:R-:W-:Y:S05]  /*25a20*/  YIELD ;  /* 0x0000000000007946 */ /* 0x000fea0003800000 */
[----:B------:R-:W-:Y:S01]  /*25a30*/  ULDC.64 UR4, c[0x0][0xa28] ;  /* 0x00028a0000047ab9 */ /* 0x000fe20000000a00 */
[----:B01----:R-:W-:Y:S02]  /*25a40*/  CS2R R6, SRZ ;  /* 0x0000000000067805 */ /* 0x003fe4000001ff00 */
[----:B------:R-:W-:Y:S01]  /*25a50*/  ISETP.NE.U32.AND P0, PT, RZ, UR4, PT ;  /* 0x00000004ff007c0c */ /* 0x000fe2000bf05070 */
[----:B------:R-:W-:Y:S01]  /*25a60*/  ULDC.64 UR10, c[0x0][0x208] ;  /* 0x00008200000a7ab9 */ /* 0x000fe20000000a00 */
[----:B------:R-:W-:Y:S01]  /*25a70*/  ULDC.64 UR8, c[0x0][0xa18] ;  /* 0x0002860000087ab9 */ /* 0x000fe20000000a00 */
[----:B------:R-:W-:Y:S01]  /*25a80*/  IMAD.MOV.U32 R0, RZ, RZ, RZ ;  /* 0x000000ffff007224 */ /* 0x000fe200078e00ff */
[----:B------:R-:W-:Y:S01]  /*25a90*/  ISETP.NE.AND.EX P0, PT, RZ, UR5, PT, P0 ;  /* 0x00000005ff007c0c */ /* 0x000fe2000bf05300 */
[----:B------:R-:W-:Y:S01]  /*25aa0*/  ULDC.64 UR4, c[0x0][0xa00] ;  /* 0x0002800000047ab9 */ /* 0x000fe20000000a00 */
[----:B-1----:R-:W0:Y:S01]  /*25ab0*/  LDC.64 R4, c[0x0][0xa08] ;  /* 0x00028200ff047b82 */ /* 0x002e220000000a00 */
[----:B------:R-:W-:Y:S01]  /*25ac0*/  ISETP.NE.U32.AND P1, PT, RZ, UR4, PT ;  /* 0x00000004ff007c0c */ /* 0x000fe2000bf25070 */
[----:B------:R-:W-:-:S03]  /*25ad0*/  ULDC.64 UR6, c[0x0][0xa08] ;  /* 0x0002820000067ab9 */ /* 0x000fc60000000a00 */
[----:B------:R-:W-:Y:S01]  /*25ae0*/  ISETP.NE.AND.EX P1, PT, RZ, UR5, PT, P1 ;  /* 0x00000005ff007c0c */ /* 0x000fe2000bf25310 */
[----:B------:R-:W-:Y:S01]  /*25af0*/  ULDC.64 UR4, c[0x0][0xa10] ;  /* 0x0002840000047ab9 */ /* 0x000fe20000000a00 */
[----:B------:R-:W-:-:S04]  /*25b00*/  ISETP.NE.U32.AND P3, PT, RZ, UR8, PT ;  /* 0x00000008ff007c0c */ /* 0x000fc8000bf65070 */
[----:B------:R-:W-:Y:S01]  /*25b10*/  ISETP.NE.AND.EX P3, PT, RZ, UR9, PT, P3 ;  /* 0x00000009ff007c0c */ /* 0x000fe2000bf65330 */
[----:B------:R-:W1:-:S12]  /*25b20*/  @P0 LDC.64 R2, c[0x0][0xa28] ;  /* 0x00028a00ff020b82 */ /* 0x000e580000000a00 */
[----:B------:R-:W3:Y:S01]  /*25b30*/  @P3 LDC.64 R8, c[0x0][0xa18] ;  /* 0x00028600ff083b82 */ /* 0x000ee20000000a00 */
[----:B--2---:R-:W-:-:S04]  /*25b40*/  IMAD.WIDE R12, R14, 0x4, R12 ;  /* 0x000000040e0c7825 */ /* 0x004fc800078e020c */
[C---:B-1----:R-:W-:Y:S01]  /*25b50*/  @P0 IMAD.WIDE R2, R14.reuse, 0x4, R2 ;  /* 0x000000040e020825 */ /* 0x042fe200078e0202 */
[----:B------:R-:W2:Y:S04]  /*25b60*/  @P1 LDG.E R6, desc[UR10][R12.64] ;  /* 0x0000000a0c061981 */ /* 0x000ea8000c1e1900 */
[----:B------:R1:W5:Y:S01]  /*25b70*/  @P0 LDG.E R0, desc[UR10][R2.64] ;  /* 0x0000000a02000981 */ /* 0x000362000c1e1900 */
[----:B------:R-:W-:Y:S01]  /*25b80*/  ISETP.NE.U32.AND P0, PT, RZ, UR4, PT ;  /* 0x00000004ff007c0c */ /* 0x000fe2000bf05070 */
[----:B------:R-:W-:Y:S01]  /*25b90*/  ULDC UR4, c[0x0][0x288] ;  /* 0x0000a20000047ab9 */ /* 0x000fe20000000800 */
[C---:B---3--:R-:W-:Y:S01]  /*25ba0*/  @P3 IMAD.WIDE R8, R14.reuse, 0x4, R8 ;  /* 0x000000040e083825 */ /* 0x048fe200078e0208 */
[----:B------:R-:W-:Y:S02]  /*25bb0*/  ISETP.NE.U32.AND P2, PT, RZ, UR6, PT ;  /* 0x00000006ff007c0c */ /* 0x000fe4000bf45070 */
[----:B------:R-:W-:Y:S01]  /*25bc0*/  ISETP.NE.AND.EX P0, PT, RZ, UR5, PT, P0 ;  /* 0x00000005ff007c0c */ /* 0x000fe2000bf05300 */
[----:B------:R-:W-:Y:S01]  /*25bd0*/  IMAD.MOV.U32 R10, RZ, RZ, RZ ;  /* 0x000000ffff0a7224 */ /* 0x000fe200078e00ff */
[----:B------:R-:W-:Y:S01]  /*25be0*/  ISETP.NE.AND.EX P2, PT, RZ, UR7, PT, P2 ;  /* 0x00000007ff007c0c */ /* 0x000fe2000bf45320 */
[C---:B0-----:R-:W-:Y:S01]  /*25bf0*/  IMAD.WIDE R4, R14.reuse, 0x4, R4 ;  /* 0x000000040e047825 */ /* 0x041fe200078e0204 */
[----:B-1----:R-:W0:Y:S11]  /*25c00*/  LDC.64 R2, c[0x0][0xa10] ;  /* 0x00028400ff027b82 */ /* 0x002e360000000a00 */
[----:B------:R1:W5:Y:S01]  /*25c10*/  @P2 LDG.E R7, desc[UR10][R4.64] ;  /* 0x0000000a04072981 */ /* 0x000362000c1e1900 */
[----:B0-----:R-:W-:-:S05]  /*25c20*/  IMAD.WIDE R2, R14, 0x4, R2 ;  /* 0x000000040e027825 */ /* 0x001fca00078e0202 */
[----:B------:R1:W5:Y:S04]  /*25c30*/  @P0 LDG.E R10, desc[UR10][R2.64] ;  /* 0x0000000a020a0981 */ /* 0x000368000c1e1900 */
[----:B--2---:R0:W-:Y:S02]  /*25c40*/  STL [R1+0x48], R6 ;  /* 0x0000480601007387 */ /* 0x0041e40000100800 */
[----:B0-----:R-:W-:Y:S01]  /*25c50*/  MOV R6, UR4 ;  /* 0x0000000400067c02 */ /* 0x001fe20008000f00 */
[----:B------:R-:W-:-:S05]  /*25c60*/  ULDC.64 UR4, c[0x0][0x418] ;  /* 0x0001060000047ab9 */ /* 0x000fca0000000a00 */
[----:B------:R-:W2:Y:S01]  /*25c70*/  @P3 LDG.E R6, desc[UR10][R8.64] ;  /* 0x0000000a08063981 */ /* 0x000ea2000c1e1900 */
[----:B------:R-:W-:-:S03]  /*25c80*/  UISETP.NE.U32.AND UP0, UPT, UR4, URZ, UPT ;  /* 0x0000003f0400728c */ /* 0x000fc6000bf05070 */
[----:B------:R-:W-:Y:S01]  /*25c90*/  ULDC UR4, c[0x0][0x424] ;  /* 0x0001090000047ab9 */ /* 0x000fe20000000800 */
[----:B------:R-:W-:-:S03]  /*25ca0*/  UISETP.NE.AND.EX UP0, UPT, UR5, URZ, UPT, UP0 ;  /* 0x0000003f0500728c */ /* 0x000fc6000bf05300 */
[----:B------:R-:W-:Y:S01]  /*25cb0*/  ULDC UR5, c[0x0][0x2f0] ;  /* 0x0000bc0000057ab9 */ /* 0x000fe20000000800 */
[----:B------:R-:W-:Y:S01]  /*25cc0*/  USEL UR4, UR4, 0x1, UP0 ;  /* 0x0000000104047887 */ /* 0x000fe20008000000 */
[----:B--2---:R0:W-:Y:S04]  /*25cd0*/  STL [R1+0x3c], R6 ;  /* 0x00003c0601007387 */ /* 0x0041e80000100800 */
[----:B------:R1:W5:Y:S01]  /*25ce0*/  LDL R15, [R1+0x3c] ;  /* 0x00003c00010f7983 */ /* 0x0003620000100800 */
[----:B------:R-:W-:-:S03]  /*25cf0*/  UIMAD UR4, UR4, UR5, URZ ;  /* 0x00000005040472a4 */ /* 0x000fc6000f8e023f */
[----:B------:R-:W-:Y:S02]  /*25d00*/  ULDC UR5, c[0x0][0x348] ;  /* 0x0000d20000057ab9 */ /* 0x000fe40000000800 */
[----:B------:R-:W-:Y:S02]  /*25d10*/  IMAD.U32 R9, RZ, RZ, UR5 ;  /* 0x00000005ff097e24 */ /* 0x000fe4000f8e00ff */
[----:B0-----:R-:W-:Y:S01]  /*25d20*/  IMAD.U32 R6, RZ, RZ, UR4 ;  /* 0x00000004ff067e24 */ /* 0x001fe2000f8e00ff */
[----:B-1----:R-:W-:Y:S06]  /*25d30*/  @P3 BRA `(.L_x_1837) ;  /* 0x0000000000183947 */ /* 0x002fec0003800000 */
[----:B------:R-:W-:Y:S05]  /*25d40*/  @!P1 BRA `(.L_x_1837) ;  /* 0x0000000000149947 */ /* 0x000fea0003800000 */
[----:B------:R-:W-:Y:S02]  /*25d50*/  ULDC.64 UR4, c[0x0][0x208] ;  /* 0x0000820000047ab9 */ /* 0x000fe40000000a00 */
[----:B------:R-:W2:Y:S04]  /*25d60*/  LDG.E R8, desc[UR4][R12.64] ;  /* 0x000000040c087981 */ /* 0x000ea8000c1e1900 */
[----:B------:R-:W2:Y:S02]  /*25d70*/  LDG.E R12, desc[UR4][R12.64+0x4] ;  /* 0x000004040c0c7981 */ /* 0x000ea4000c1e1900 */
[----:B--2--5:R-:W-:-:S05]  /*25d80*/  IMAD.IADD R15, R12, 0x1, -R8 ;  /* 0x000000010c0f7824 */ /* 0x024fca00078e0a08 */
[----:B------:R0:W-:Y:S02]  /*25d90*/  STL [R1+0x3c], R15 ;  /* 0x00003c0f01007387 */ /* 0x0001e40000100800 */
.L_x_1837:
[----:B------:R-:W2:Y:S01]  /*25da0*/  LDL.LU R11, [R1+0x8] ;  /* 0x00000800010b7983 */ /* 0x000ea20000300800 */
[----:B-----5:R-:W-:Y:S01]  /*25db0*/  IMAD.IADD R7, R7, 0x1, R0 ;  /* 0x0000000107077824 */ /* 0x020fe200078e0200 */
[----:B------:R-:W-:Y:S02]  /*25dc0*/  ULDC.64 UR4, c[0x0][0xa20] ;  /* 0x0002880000047ab9 */ /* 0x000fe40000000a00 */
[----:B------:R-:W-:Y:S02]  /*25dd0*/  ISETP.NE.U32.AND P1, PT, RZ, UR4, PT ;  /* 0x00000004ff007c0c */ /* 0x000fe4000bf25070 */
[----:B------:R1:W-:Y:S02]  /*25de0*/  STL [R1+0x18], R7 ;  /* 0x0000180701007387 */ /* 0x0003e40000100800 */
[----:B------:R-:W-:Y:S02]  /*25df0*/  ISETP.NE.AND.EX P1, PT, RZ, UR5, PT, P1 ;  /* 0x00000005ff007c0c */ /* 0x000fe4000bf25310 */
[----:B--2---:R-:W-:-:S02]  /*25e00*/  LOP3.LUT R17, R11, 0xff000000, RZ, 0xc0, !PT ;  /* 0xff0000000b117812 */ /* 0x004fc400078ec0ff */
[C---:B------:R-:W-:Y:S02]  /*25e10*/  LOP3.LUT R8, R11.reuse, 0xff0000, RZ, 0xc0, !PT ;  /* 0x00ff00000b087812 */ /* 0x040fe400078ec0ff */
[----:B------:R-:W-:Y:S02]  /*25e20*/  SHF.R.U32.HI R17, RZ, 0x8, R17 ;  /* 0x00000008ff117819 */ /* 0x000fe40000011611 */
[----:B------:R-:W-:Y:S02]  /*25e30*/  LOP3.LUT R16, R11, 0xffff, RZ, 0xc0, !PT ;  /* 0x0000ffff0b107812 */ /* 0x000fe400078ec0ff */
[----:B------:R-:W-:-:S03]  /*25e40*/  LEA.HI R17, R8, R17, RZ, 0x10 ;  /* 0x0000001108117211 */ /* 0x000fc600078f80ff */
[----:B-1----:R-:W-:Y:S05]  /*25e50*/  @!P1 BRA `(.L_x_1838) ;  /* 0x0000000000149947 */ /* 0x002fea0003800000 */
[----:B------:R-:W1:Y:S01]  /*25e60*/  LDC.64 R6, c[0x0][0xa20] ;  /* 0x00028800ff067b82 */ /* 0x000e620000000a00 */
[----:B------:R-:W-:Y:S01]  /*25e70*/  ULDC.64 UR4, c[0x0][0x208] ;  /* 0x0000820000047ab9 */ /* 0x000fe20000000a00 */
[----:B-1----:R-:W-:-:S06]  /*25e80*/  IMAD.WIDE R6, R14, 0x4, R6 ;  /* 0x000000040e067825 */ /* 0x002fcc00078e0206 */
[----:B------:R1:W5:Y:S01]  /*25e90*/  LDG.E R6, desc[UR4][R6.64] ;  /* 0x0000000406067981 */ /* 0x000362000c1e1900 */
[----:B------:R-:W-:Y:S05]  /*25ea0*/  BRA `(.L_x_1839) ;  /* 0x0000000000147947 */ /* 0x000fea0003800000 */
.L_x_1838:
[----:B------:R-:W-:Y:S05]  /*25eb0*/  @!P2 BRA `(.L_x_1839) ;  /* 0x000000000010a947 */ /* 0x000fea0003800000 */
[----:B------:R-:W-:Y:S02]  /*25ec0*/  ULDC.64 UR4, c[0x0][0x208] ;  /* 0x0000820000047ab9 */ /* 0x000fe40000000a00 */
[----:B------:R-:W2:Y:S04]  /*25ed0*/  LDG.E R6, desc[UR4][R4.64] ;  /* 0x0000000404067981 */ /* 0x000ea8000c1e1900 */
[----:B------:R-:W2:Y:S02]  /*25ee0*/  LDG.E R4, desc[UR4][R4.64+0x4] ;  /* 0x0000040404047981 */ /* 0x000ea4000c1e1900 */
[----:B--2---:R-:W-:-:S07]  /*25ef0*/  IMAD.IADD R6, R4, 0x1, -R6 ;  /* 0x0000000104067824 */ /* 0x004fce00078e0a06 */
.L_x_1839:
[----:B-1----:R-:W2:Y:S01]  /*25f00*/  LDL.LU R7, [R1+0x4] ;  /* 0x0000040001077983 */ /* 0x002ea20000300800 */
[----:B------:R-:W-:-:S03]  /*25f10*/  ULDC.64 UR4, c[0x0][0x208] ;  /* 0x0000820000047ab9 */ /* 0x000fc60000000a00 */
[----:B------:R-:W3:Y:S04]  /*25f20*/  @P0 LDG.E R4, desc[UR4][R2.64] ;  /* 0x0000000402040981 */ /* 0x000ee8000c1e1900 */
[----:B------:R1:W3:Y:S01]  /*25f30*/  @P0 LDG.E R2, desc[UR4][R2.64+0x4] ;  /* 0x0000040402020981 */ /* 0x0002e2000c1e1900 */
[----:B-----5:R-:W-:Y:S01]  /*25f40*/  IMAD.IADD R8, R6, 0x1, -R0 ;  /* 0x0000000106087824 */ /* 0x020fe200078e0a00 */
[----:B-1----:R-:W1:Y:S02]  /*25f50*/  LDC R3, c[0x0][0x448] ;  /* 0x00011200ff037b82 */ /* 0x002e640000000800 */
[----:B-1----:R-:W-:-:S13]  /*25f60*/  ISETP.NE.AND P1, PT, R3, 0x1, PT ;  /* 0x000000010300780c */ /* 0x002fda0003f25270 */
[----:B------:R-:W1:Y:S08]  /*25f70*/  @P1 LDC R3, c[0x0][0x44c] ;  /* 0x00011300ff031b82 */ /* 0x000e700000000800 */
[----:B------:R-:W4:Y:S01]  /*25f80*/  @P1 LDC R5, c[0x0][0x450] ;  /* 0x00011400ff051b82 */ /* 0x000f220000000800 */
[----:B--2---:R-:W-:-:S04]  /*25f90*/  IMAD.SHL.U32 R12, R7, 0x80, RZ ;  /* 0x00000080070c7824 */ /* 0x004fc800078e00ff */
[----:B------:R-:W-:Y:S01]  /*25fa0*/  VIADD R6, R12, 0x7f ;  /* 0x0000007f0c067836 */ /* 0x000fe20000000000 */
[----:B------:R2:W-:Y:S03]  /*25fb0*/  STL [R1+0x34], R12 ;  /* 0x0000340c01007387 */ /* 0x0005e60000100800 */
[----:B-1----:R-:W-:-:S05]  /*25fc0*/  @P1 IMAD.HI.U32 R0, R6, R3, RZ ;  /* 0x0000000306001227 */ /* 0x002fca00078e00ff */
[----:B----4-:R-:W-:Y:S02]  /*25fd0*/  @P1 SHF.R.U32.HI R6, RZ, R5, R0 ;  /* 0x00000005ff061219 */ /* 0x010fe40000011600 */
[----:B---3--:R-:W-:-:S05]  /*25fe0*/  @P0 IADD3 R9, -R4, R2, RZ ;  /* 0x0000000204090210 */ /* 0x008fca0007ffe1ff */
[----:B------:R-:W-:-:S04]  /*25ff0*/  IMAD.IADD R0, R8, 0x1, R9 ;  /* 0x0000000108007824 */ /* 0x000fc800078e0209 */
[C---:B------:R-:W-:Y:S01]  /*26000*/  VIADD R2, R0.reuse, 0x3f ;  /* 0x0000003f00027836 */ /* 0x040fe20000000000 */
[----:B------:R-:W-:-:S04]  /*26010*/  IADD3 R21, R0, 0x1, -R15 ;  /* 0x0000000100157810 */ /* 0x000fc80007ffe80f */
[----:B------:R-:W-:Y:S02]  /*26020*/  SHF.R.S32.HI R3, RZ, 0x1f, R2 ;  /* 0x0000001fff037819 */ /* 0x000fe40000011402 */
[----:B------:R-:W-:Y:S02]  /*26030*/  IADD3 R6, R21, R6, RZ ;  /* 0x0000000615067210 */ /* 0x000fe40007ffe0ff */
[----:B------:R-:W-:Y:S02]  /*26040*/  LEA.HI R4, R3, R2, RZ, 0x6 ;  /* 0x0000000203047211 */ /* 0x000fe400078f30ff */
[----:B------:R-:W1:Y:S02]  /*26050*/  LDC.64 R2, c[0x0][0x9e0] ;  /* 0x00027800ff027b82 */ /* 0x000e640000000a00 */
[----:B------:R-:W-:-:S05]  /*26060*/  SHF.R.S32.HI R11, RZ, 0x6, R4 ;  /* 0x00000006ff0b7819 */ /* 0x000fca0000011404 */
[----:B------:R2:W-:Y:S01]  /*26070*/  STL [R1+0x5c], R11 ;  /* 0x00005c0b01007387 */ /* 0x0005e20000100800 */
[----:B-1----:R-:W-:Y:S01]  /*26080*/  ISETP.GE.AND P2, PT, R3, 0x1, PT ;  /* 0x000000010300780c */ /* 0x002fe20003f46270 */
        /* <DEDUP_REMOVED lines=8> */
[----:B------:R-:W1:Y:S02]  /*26110*/  @P3 LDC.64 R4, c[0x0][0x9e8] ;  /* 0x00027a00ff043b82 */ /* 0x000e640000000a00 */
[----:B-1----:R-:W-:-:S05]  /*26120*/  @P3 IMAD.HI.U32 R4, R6, R4, RZ ;  /* 0x0000000406043227 */ /* 0x002fca00078e00ff */
[----:B------:R-:W-:-:S04]  /*26130*/  @P3 SHF.R.U32.HI R6, RZ, R5, R4 ;  /* 0x00000005ff063219 */ /* 0x000fc80000011604 */
[----:B------:R-:W-:Y:S01]  /*26140*/  LOP3.LUT R7, RZ, R6, RZ, 0x33, !PT ;  /* 0x00000006ff077212 */ /* 0x000fe200078e33ff */
[----:B------:R-:W-:Y:S06]  /*26150*/  BRA `(.L_x_1843) ;  /* 0x0000000000107947 */ /* 0x000fec0003800000 */
.L_x_1842:
[----:B------:R-:W-:-:S13]  /*26160*/  ISETP.NE.AND P3, PT, R3, 0x1, PT ;  /* 0x000000010300780c */ /* 0x000fda0003f65270 */
[----:B------:R-:W1:Y:S02]  /*26170*/  @P3 LDC.64 R4, c[0x0][0x9e8] ;  /* 0x00027a00ff043b82 */ /* 0x000e640000000a00 */
[----:B-1----:R-:W-:-:S05]  /*26180*/  @P3 IMAD.HI.U32 R4, R7, R4, RZ ;  /* 0x0000000407043227 */ /* 0x002fca00078e00ff */
[----:B------:R-:W-:-:S07]  /*26190*/  @P3 SHF.R.U32.HI R7, RZ, R5, R4 ;  /* 0x00000005ff073219 */ /* 0x000fce0000011604 */
.L_x_1843:
[----:B------:R-:W-:Y:S05]  /*261a0*/  BSYNC B0 ;  /* 0x0000000000007941 */ /* 0x000fea0003800000 */
.L_x_1841:
[----:B------:R-:W-:-:S05]  /*261b0*/  IMAD R7, R7, R3, R3 ;  /* 0x0000000307077224 */ /* 0x000fca00078e0203 */
[----:B------:R-:W-:-:S07]  /*261c0*/  VIMNMX R2, R2, R7, PT ;  /* 0x0000000702027248 */ /* 0x000fce0003fe0100 */
.L_x_1840:
[----:B------:R-:W1:Y:S01]  /*261d0*/  @P1 LDC R5, c[0x0][0x44c] ;  /* 0x00011300ff051b82 */ /* 0x000e620000000800 */
[----:B------:R-:W-:Y:S01]  /*261e0*/  VIADD R2, R2, 0x3f ;  /* 0x0000003f02027836 */ /* 0x000fe20000000000 */
[----:B------:R-:W-:Y:S01]  /*261f0*/  IADD3 R20, R0, -R15, RZ ;  /* 0x8000000f00147210 */ /* 0x000fe20007ffe0ff */
[----:B------:R-:W-:Y:S01]  /*26200*/  IMAD.MOV.U32 R4, RZ, RZ, R12 ;  /* 0x000000ffff047224 */ /* 0x000fe200078e000c */
[----:B------:R-:W-:-:S04]  /*26210*/  ULDC UR4, c[0x0][0x9dc] ;  /* 0x0002770000047ab9 */ /* 0x000fc80000000800 */
[----:B------:R-:W2:Y:S01]  /*26220*/  @P1 LDC R6, c[0x0][0x450] ;  /* 0x00011400ff061b82 */ /* 0x000ea20000000800 */
[----:B-1----:R-:W-:-:S05]  /*26230*/  @P1 IMAD.HI.U32 R5, R12, R5, RZ ;  /* 0x000000050c051227 */ /* 0x002fca00078e00ff */
[----:B--2---:R-:W-:Y:S02]  /*26240*/  @P1 SHF.R.U32.HI R4, RZ, R6, R5 ;  /* 0x00000006ff041219 */ /* 0x004fe40000011605 */
[----:B------:R-:W-:-:S04]  /*26250*/  SHF.R.S32.HI R6, RZ, 0x1f, R2 ;  /* 0x0000001fff067819 */ /* 0x000fc80000011402 */
[----:B------:R-:W-:Y:S01]  /*26260*/  LEA.HI R6, R6, R2, RZ, 0x6 ;  /* 0x0000000206067211 */ /* 0x000fe200078f30ff */
[----:B------:R-:W-:-:S03]  /*26270*/  IMAD.IADD R2, R20, 0x1, R4 ;  /* 0x0000000114027824 */ /* 0x000fc600078e0204 */
[----:B------:R-:W-:Y:S01]  /*26280*/  SHF.R.S32.HI R6, RZ, 0x6, R6 ;  /* 0x00000006ff067819 */ /* 0x000fe20000011406 */
[----:B------:R-:W-:-:S03]  /*26290*/  VIADD R0, R2, -UR4 ;  /* 0x8000000402007c36 */ /* 0x000fc60008000000 */
[----:B------:R-:W-:Y:S01]  /*262a0*/  VIMNMX R6, R11, R6, PT ;  /* 0x000000060b067248 */ /* 0x000fe20003fe0100 */
[----:B------:R-:W-:Y:S06]  /*262b0*/  @!P2 BRA `(.L_x_1844) ;  /* 0x000000000044a947 */ /* 0x000fec0003800000 */
[----:B------:R-:W-:Y:S01]  /*262c0*/  ISETP.GT.AND P1, PT, R2, -0x1, PT ;  /* 0xffffffff0200780c */ /* 0x000fe20003f24270 */
[----:B------:R-:W-:-:S12]  /*262d0*/  BSSY B0, `(.L_x_1845) ;  /* 0x000000d000007945 */ /* 0x000fd80003800000 */
        /* <DEDUP_REMOVED lines=8> */
.L_x_1846:
[----:B------:R-:W-:-:S13]  /*26360*/  ISETP.NE.AND P1, PT, R3, 0x1, PT ;  /* 0x000000010300780c */ /* 0x000fda0003f25270 */
[----:B------:R-:W1:Y:S02]  /*26370*/  @P1 LDC.64 R4, c[0x0][0x9e8] ;  /* 0x00027a00ff041b82 */ /* 0x000e640000000a00 */
[----:B-1----:R-:W-:-:S05]  /*26380*/  @P1 IMAD.HI.U32 R4, R2, R4, RZ ;  /* 0x0000000402041227 */ /* 0x002fca00078e00ff */
[----:B------:R-:W-:-:S07]  /*26390*/  @P1 SHF.R.U32.HI R2, RZ, R5, R4 ;  /* 0x00000005ff021219 */ /* 0x000fce0000011604 */
.L_x_1847:
[----:B------:R-:W-:Y:S05]  /*263a0*/  BSYNC B0 ;  /* 0x0000000000007941 */ /* 0x000fea0003800000 */
.L_x_1845:
[----:B------:R-:W-:-:S05]  /*263b0*/  IMAD R2, R2, R3, RZ ;  /* 0x0000000302027224 */ /* 0x000fca00078e02ff */
[----:B------:R-:W-:-:S07]  /*263c0*/  VIMNMX R0, R0, R2, !PT ;  /* 0x0000000200007248 */ /* 0x000fce0007fe0100 */
.L_x_1844:
[----:B------:R-:W-:Y:S01]  /*263d0*/  SHF.R.S32.HI R2, RZ, 0x1f, R0 ;  /* 0x0000001fff027819 */ /* 0x000fe20000011400 */
[----:B------:R-:W-:Y:S01]  /*263e0*/  BSSY B0, `(.L_x_1848) ;  /* 0x0000028000007945 */ /* 0x000fe20003800000 */
[----:B------:R-:W-:Y:S02]  /*263f0*/  LOP3.LUT R12, R17, 0xff, RZ, 0xc0, !PT ;  /* 0x000000ff110c7812 */ /* 0x000fe400078ec0ff */
[----:B------:R-:W-:Y:S01]  /*26400*/  LEA.HI R0, R2, R0, RZ, 0x6 ;  /* 0x0000000002007211 */ /* 0x000fe200078f30ff */
[----:B------:R-:W-:Y:S01]  /*26410*/  IMAD.MOV.U32 R2, RZ, RZ, RZ ;  /* 0x000000ffff027224 */ /* 0x000fe200078e00ff */
[----:B------:R-:W-:Y:S01]  /*26420*/  SHF.R.U32.HI R17, RZ, 0x10, R17 ;  /* 0x00000010ff117819 */ /* 0x000fe20000011611 */
[----:B------:R1:W-:Y:S01]  /*26430*/  STL [R1+0x50], R12 ;  /* 0x0000500c01007387 */ /* 0x0003e20000100800 */
[----:B------:R-:W-:-:S04]  /*26440*/  SHF.R.S32.HI R0, RZ, 0x6, R0 ;  /* 0x00000006ff007819 */ /* 0x000fc80000011400 */
[----:B------:R-:W-:-:S04]  /*26450*/  VIMNMX R0, RZ, R0, !PT ;  /* 0x00000000ff007248 */ /* 0x000fc80007fe0100 */
[----:B------:R-:W-:-:S13]  /*26460*/  ISETP.GT.AND P1, PT, R6, R0, PT ;  /* 0x000000000600720c */ /* 0x000fda0003f24270 */
[----:B-1----:R-:W-:Y:S05]  /*26470*/  @!P1 BRA `(.L_x_1849) ;  /* 0x0000000000789947 */ /* 0x002fea0003800000 */
[----:B------:R-:W-:Y:S01]  /*26480*/  ISETP.NE.AND P1, PT, R17, RZ, PT ;  /* 0x000000ff1100720c */ /* 0x000fe20003f25270 */
[----:B------:R-:W-:-:S03]  /*26490*/  ULDC UR4, c[0x0][0x9f0] ;  /* 0x00027c0000047ab9 */ /* 0x000fc60000000800 */
[----:B------:R-:W-:-:S04]  /*264a0*/  SEL R4, R17, UR4, P1 ;  /* 0x0000000411047c07 */ /* 0x000fc80008800000 */
[----:B------:R-:W-:Y:S02]  /*264b0*/  IABS R5, R4 ;  /* 0x0000000400057213 */ /* 0x000fe40000000000 */
[----:B------:R-:W-:Y:S02]  /*264c0*/  IADD3 R7, R4, -0x1, R6 ;  /* 0xffffffff04077810 */ /* 0x000fe40007ffe006 */
[----:B------:R-:W1:Y:S03]  /*264d0*/  I2F.RP R2, R5 ;  /* 0x0000000500027306 */ /* 0x000e660000209400 */
[----:B------:R-:W-:-:S05]  /*264e0*/  IMAD.IADD R7, R7, 0x1, -R0 ;  /* 0x0000000107077824 */ /* 0x000fca00078e0a00 */
[----:B-1----:R-:W1:Y:S02]  /*264f0*/  MUFU.RCP R2, R2 ;  /* 0x0000000200027308 */ /* 0x002e640000001000 */
[----:B-1----:R-:W-:-:S06]  /*26500*/  VIADD R2, R2, 0xffffffe ;  /* 0x0ffffffe02027836 */ /* 0x002fcc0000000000 */
[----:B------:R1:W2:Y:S02]  /*26510*/  F2I.FTZ.U32.TRUNC.NTZ R3, R2 ;  /* 0x0000000200037305 */ /* 0x0002a4000021f000 */
[----:B-1----:R-:W-:-:S04]  /*26520*/  LOP3.LUT R2, R7, R4, RZ, 0x3c, !PT ;  /* 0x0000000407027212 */ /* 0x002fc800078e3cff */
[----:B------:R-:W-:Y:S02]  /*26530*/  ISETP.GE.AND P1, PT, R2, RZ, PT ;  /* 0x000000ff0200720c */ /* 0x000fe40003f26270 */
[----:B--2---:R-:W-:-:S05]  /*26540*/  IADD3 R2, RZ, -R3, RZ ;  /* 0x80000003ff027210 */ /* 0x004fca0007ffe0ff */
[----:B------:R-:W-:Y:S02]  /*26550*/  IMAD R11, R2, R5, RZ ;  /* 0x00000005020b7224 */ /* 0x000fe400078e02ff */
[----:B------:R-:W-:-:S04]  /*26560*/  IMAD.MOV.U32 R2, RZ, RZ, RZ ;  /* 0x000000ffff027224 */ /* 0x000fc800078e00ff */
[----:B------:R-:W-:Y:S01]  /*26570*/  IMAD.HI.U32 R11, R3, R11, R2 ;  /* 0x0000000b030b7227 */ /* 0x000fe200078e0002 */
[----:B------:R-:W-:Y:S02]  /*26580*/  IABS R2, R4 ;  /* 0x0000000400027213 */ /* 0x000fe40000000000 */
[----:B------:R-:W-:-:S03]  /*26590*/  IABS R3, R7 ;  /* 0x0000000700037213 */ /* 0x000fc60000000000 */
[----:B------:R-:W-:-:S04]  /*265a0*/  IMAD.MOV R2, RZ, RZ, -R2 ;  /* 0x000000ffff027224 */ /* 0x000fc800078e0a02 */
[----:B------:R-:W-:Y:S02]  /*265b0*/  IMAD.MOV.U32 R7, RZ, RZ, R2 ;  /* 0x000000ffff077224 */ /* 0x000fe400078e0002 */
[----:B------:R-:W-:-:S04]  /*265c0*/  IMAD.HI.U32 R2, R11, R3, RZ ;  /* 0x000000030b027227 */ /* 0x000fc800078e00ff */
[----:B------:R-:W-:-:S05]  /*265d0*/  IMAD R3, R2, R7, R3 ;  /* 0x0000000702037224 */ /* 0x000fca00078e0203 */
[----:B------:R-:W-:-:S13]  /*265e0*/  ISETP.GT.U32.AND P2, PT, R5, R3, PT ;  /* 0x000000030500720c */ /* 0x000fda0003f44070 */
[----:B------:R-:W-:Y:S02]  /*265f0*/  @!P2 IMAD.IADD R3, R3, 0x1, -R5 ;  /* 0x000000010303a824 */ /* 0x000fe400078e0a05 */
[----:B------:R-:W-:-:S03]  /*26600*/  @!P2 VIADD R2, R2, 0x1 ;  /* 0x000000010202a836 */ /* 0x000fc60000000000 */
[----:B------:R-:W-:-:S13]  /*26610*/  ISETP.GE.U32.AND P2, PT, R3, R5, PT ;  /* 0x000000050300720c */ /* 0x000fda0003f46070 */
[----:B------:R-:W-:Y:S02]  /*26620*/  @P2 IADD3 R2, R2, 0x1, RZ ;  /* 0x0000000102022810 */ /* 0x000fe40007ffe0ff */
[----:B------:R-:W-:-:S03]  /*26630*/  ISETP.NE.AND P2, PT, R4, RZ, PT ;  /* 0x000000ff0400720c */ /* 0x000fc60003f45270 */
[----:B------:R-:W-:-:S10]  /*26640*/  @!P1 IMAD.MOV R2, RZ, RZ, -R2 ;  /* 0x000000ffff029224 */ /* 0x000fd400078e0a02 */
[----:B------:R-:W-:-:S07]  /*26650*/  @!P2 LOP3.LUT R2, RZ, R4, RZ, 0x33, !PT ;  /* 0x00000004ff02a212 */ /* 0x000fce00078e33ff */
.L_x_1849:
[----:B------:R-:W-:Y:S05]  /*26660*/  BSYNC B0 ;  /* 0x0000000000007941 */ /* 0x000fea0003800000 */
.L_x_1848:
[-C--:B------:R-:W-:Y:S01]  /*26670*/  IMAD R0, R12, R2.reuse, R0 ;  /* 0x000000020c007224 */ /* 0x080fe200078e0200 */
[----:B------:R-:W-:Y:S01]  /*26680*/  BSSY B0, `(.L_x_1850) ;  /* 0x0000199000007945 */ /* 0x000fe20003800000 */
[----:B------:R-:W-:Y:S02]  /*26690*/  PLOP3.LUT P5, PT, PT, PT, PT, 0x80, 0x0 ;  /* 0x000000000000781c */ /* 0x000fe40003faf070 */
[C---:B------:R-:W-:Y:S01]  /*266a0*/  IMAD R3, R0.reuse, 0x40, -R8 ;  /* 0x0000004000037824 */ /* 0x040fe200078e0a08 */
[----:B------:R-:W-:-:S05]  /*266b0*/  VIADDMNMX R2, R0, R2, R6, PT ;  /* 0x0000000200027246 */ /* 0x000fca0003800106 */
[----:B------:R-:W-:-:S05]  /*266c0*/  IMAD R2, R2, 0x40, -R8 ;  /* 0x0000004002027824 */ /* 0x000fca00078e0a08 */
[----:B------:R-:W-:Y:S02]  /*266d0*/  VIMNMX R0, R2, R9, PT ;  /* 0x0000000902007248 */ /* 0x000fe40003fe0100 */
[----:B------:R-:W-:-:S04]  /*266e0*/  VIMNMX R2, RZ, R3, !PT ;  /* 0x00000003ff027248 */ /* 0x000fc80007fe0100 */
[----:B------:R-:W-:Y:S02]  /*266f0*/  ISETP.GT.AND P1, PT, R0, R2, PT ;  /* 0x000000020000720c */ /* 0x000fe40003f24270 */
[----:B------:R-:W-:-:S05]  /*26700*/  SHF.R.U32.HI R2, RZ, 0x6, R2 ;  /* 0x00000006ff027819 */ /* 0x000fca0000011602 */
[----:B------:R-:W-:-:S06]  /*26710*/  IMAD.MOV.U32 R8, RZ, RZ, R2 ;  /* 0x000000ffff087224 */ /* 0x000fcc00078e0002 */
[----:B------:R-:W-:-:S05]  /*26720*/  @P1 VIADD R0, R0, 0x3f ;  /* 0x0000003f00001836 */ /* 0x000fca0000000000 */
[----:B------:R-:W-:-:S04]  /*26730*/  @P1 SHF.R.S32.HI R3, RZ, 0x1f, R0 ;  /* 0x0000001fff031819 */ /* 0x000fc80000011400 */
[----:B------:R-:W-:-:S04]  /*26740*/  @P1 LEA.HI R0, R3, R0, RZ, 0x6 ;  /* 0x0000000003001211 */ /* 0x000fc800078f30ff */
[----:B------:R-:W-:-:S04]  /*26750*/  @P1 SHF.R.S32.HI R8, RZ, 0x6, R0 ;  /* 0x00000006ff081819 */ /* 0x000fc80000011400 */
[----:B------:R-:W-:-:S13]  /*26760*/  ISETP.GT.AND P1, PT, R8, R2, PT ;  /* 0x000000020800720c */ /* 0x000fda0003f24270 */
[----:B------:R-:W-:Y:S05]  /*26770*/  @!P1 BRA `(.L_x_1851) ;  /* 0x0000001800249947 */ /* 0x000fea0003800000 */
[----:B------:R-:W-:Y:S01]  /*26780*/  UMOV UR4, 0xffffffff ;  /* 0xffffffff00047882 */ /* 0x000fe20000000000 */
[----:B------:R-:W-:Y:S02]  /*26790*/  SEL R0, R14, RZ, !P0 ;  /* 0x000000ff0e007207 */ /* 0x000fe40004000000 */
[----:B------:R-:W-:Y:S05]  /*267a0*/  BRA.DIV UR4, `(.L_x_1852) ;  /* 0x0000009604487947 */ /* 0x000fea000b800000 */
[----:B------:R-:W1:Y:S02]  /*267b0*/  S2R R3, SR_TID.X ;  /* 0x0000000000037919 */ /* 0x000e640000002100 */
[----:B-1----:R-:W-:-:S04]  /*267c0*/  SHF.R.U32.HI R3, RZ, 0x5, R3 ;  /* 0x00000005ff037819 */ /* 0x002fc80000011603 */
[----:B------:R-:W-:-:S05]  /*267d0*/  LOP3.LUT R3, R3, 0x3, RZ, 0xc0, !PT ;  /* 0x0000000303037812 */ /* 0x000fca00078ec0ff */
[----:B------:R1:W2:Y:S02]  /*267e0*/  SHFL.IDX PT, R14, R3, RZ, 0x1f ;  /* 0x00001fff030e7589 */ /* 0x0002a400000e0000 */
.L_x_2084:
[----:B--2---:R-:W-:Y:S02]  /*267f0*/  ISETP.NE.AND P0, PT, R14, RZ, PT ;  /* 0x000000ff0e00720c */ /* 0x004fe40003f05270 */
[----:B------:R-:W-:-:S11]  /*26800*/  PLOP3.LUT P2, PT, PT, PT, PT, 0x8, 0x0 ;  /* 0x000000000000781c */ /* 0x000fd60003f4e170 */
[----:B------:R-:W-:Y:S05]  /*26810*/  @P0 BRA `(.L_x_1853) ;  /* 0x00000000000c0947 */ /* 0x000fea0003800000 */
[----:B------:R-:W-:-:S03]  /*26820*/  UMOV UR4, 0xffffffff ;  /* 0xffffffff00047882 */ /* 0x000fc60000000000 */
[----:B------:R-:W-:Y:S05]  /*26830*/  BRA.DIV UR4, `(.L_x_1854) ;  /* 0x0000009604587947 */ /* 0x000fea000b800000 */
[----:B------:R-:W-:-:S13]  /*26840*/  ELECT P2, URZ, PT ;  /* 0x00000000003f782f */ /* 0x000fda0003840000 */
.L_x_1853:
[----:B-1----:R-:W2:Y:S01]  /*26850*/  LDL R3, [R1+0x58] ;  /* 0x0000580001037983 */ /* 0x002ea20000100800 */
[----:B------:R-:W-:Y:S01]  /*26860*/  BSSY B1, `(.L_x_1855) ;  /* 0x0000008000017945 */ /* 0x000fe20003800000 */
[----:B--2---:R-:W-:-:S04]  /*26870*/  IADD3 R3, R3, 0x1, RZ ;  /* 0x0000000103037810 */ /* 0x004fc80007ffe0ff */
[----:B------:R-:W-:-:S04]  /*26880*/  LEA.HI R4, R3, R3, RZ, 0x1 ;  /* 0x0000000303047211 */ /* 0x000fc800078f08ff */
[----:B------:R-:W-:-:S05]  /*26890*/  LOP3.LUT R4, R4, 0xfffffffe, RZ, 0xc0, !PT ;  /* 0xfffffffe04047812 */ /* 0x000fca00078ec0ff */
[----:B------:R-:W-:-:S05]  /*268a0*/  IMAD.IADD R3, R3, 0x1, -R4 ;  /* 0x0000000103037824 */ /* 0x000fca00078e0a04 */
[----:B------:R-:W-:-:S04]  /*268b0*/  SHF.L.U32 R3, R3, 0x1f, RZ ;  /* 0x0000001f03037819 */ /* 0x000fc800000006ff */
[----:B------:R-:W1:Y:S02]  /*268c0*/  SYNCS.PHASECHK.TRANS64.TRYWAIT P0, [R18+URZ+0x30820], R3 ;  /* 0x03082003120075a7 */ /* 0x000e64000800017f */
[----:B-1----:R-:W-:Y:S05]  /*268d0*/  @!P0 BRA `(.L_x_1856) ;  /* 0x0000009400548947 */ /* 0x002fea0003800000 */
.L_x_2087:
[----:B------:R-:W-:Y:S05]  /*268e0*/  BSYNC B1 ;  /* 0x0000000000017941 */ /* 0x000fea0003800000 */
.L_x_1855:
[----:B------:R-:W-:Y:S04]  /*268f0*/  BSSY B1, `(.L_x_1857) ;  /* 0x00000ad000017945 */ /* 0x000fe80003800000 */
[----:B------:R-:W-:Y:S05]  /*26900*/  @!P2 BRA `(.L_x_1858) ;  /* 0x0000000800aca947 */ /* 0x000fea0003800000 */
[----:B------:R-:W2:Y:S04]  /*26910*/  LDL R5, [R1+0x1c] ;  /* 0x00001c0001057983 */ /* 0x000ea80000100800 */
[----:B------:R-:W3:Y:S01]  /*26920*/  LDL R6, [R1+0x20] ;  /* 0x0000200001067983 */ /* 0x000ee20000100800 */
[----:B------:R-:W-:Y:S01]  /*26930*/  BSSY B2, `(.L_x_1859) ;  /* 0x0000008000027945 */ /* 0x000fe20003800000 */
[----:B------:R-:W4:Y:S02]  /*26940*/  S2R R4, SR_TID.X ;  /* 0x0000000000047919 */ /* 0x000f240000002100 */
[----:B----4-:R-:W-:-:S04]  /*26950*/  LOP3.LUT R4, R4, 0x7f, RZ, 0xc0, !PT ;  /* 0x0000007f04047812 */ /* 0x010fc800078ec0ff */
[----:B------:R-:W-:Y:S01]  /*26960*/  ISETP.NE.AND P4, PT, R4, RZ, PT ;  /* 0x000000ff0400720c */ /* 0x000fe20003f85270 */
[----:B--2---:R-:W-:Y:S01]  /*26970*/  IMAD R5, R5, 0x8, R18 ;  /* 0x0000000805057824 */ /* 0x004fe200078e0212 */
[----:B---3--:R-:W-:-:S04]  /*26980*/  SHF.L.U32 R9, R6, 0x1f, RZ ;  /* 0x0000001f06097819 */ /* 0x008fc800000006ff */
[----:B------:R-:W2:Y:S02]  /*26990*/  SYNCS.PHASECHK.TRANS64.TRYWAIT P0, [R5+URZ+0x308a0], R9 ;  /* 0x0308a009050075a7 */ /* 0x000ea4000800017f */
[----:B--2---:R-:W-:Y:S05]  /*269a0*/  @!P0 BRA `(.L_x_1860) ;  /* 0x0000009400348947 */ /* 0x004fea0003800000 */
.L_x_2088:
[----:B------:R-:W-:Y:S05]  /*269b0*/  BSYNC B2 ;  /* 0x0000000000027941 */ /* 0x000fea0003800000 */
.L_x_1859:
[----:B------:R-:W-:Y:S04]  /*269c0*/  BSSY B2, `(.L_x_1861) ;  /* 0x0000007000027945 */ /* 0x000fe80003800000 */
[----:B------:R-:W-:Y:S05]  /*269d0*/  @P4 BRA `(.L_x_1862) ;  /* 0x0000000000144947 */ /* 0x000fea0003800000 */
[----:B------:R-:W-:Y:S01]  /*269e0*/  LOP3.LUT P0, RZ, R19, 0x1, RZ, 0xc0, !PT ;  /* 0x0000000113ff7812 */ /* 0x000fe2000780c0ff */
[----:B-1----:R-:W-:-:S04]  /*269f0*/  IMAD.MOV.U32 R3, RZ, RZ, 0x8000 ;  /* 0x00008000ff037424 */ /* 0x002fc800078e00ff */
[----:B------:R3:W-:Y:S08]  /*26a00*/  SYNCS.ARRIVE.TRANS64 RZ, [R5+URZ+0x30890], R3 ;  /* 0x0308900305ff79a7 */ /* 0x0007f0000800003f */
[----:B------:R-:W-:Y:S05]  /*26a10*/  @!P0 BRA `(.L_x_1862) ;  /* 0x0000000000048947 */ /* 0x000fea0003800000 */
[----:B------:R-:W-:Y:S01]  /*26a20*/  BPT.TRAP 0x1 ;  /* 0x000000040000795c */ /* 0x000fe20000300000 */
.L_x_1862:
[----:B------:R-:W-:Y:S05]  /*26a30*/  BSYNC B2 ;  /* 0x0000000000027941 */ /* 0x000fea0003800000 */
.L_x_1861:
[----:B-1-3--:R-:W3:Y:S01]  /*26a40*/  LDL R3, [R1+0x1c] ;  /* 0x00001c0001037983 */ /* 0x00aee20000100800 */
[----:B------:R-:W-:Y:S01]  /*26a50*/  IMAD.MOV.U32 R14, RZ, RZ, RZ ;  /* 0x000000ffff0e7224 */ /* 0x000fe200078e00ff */
[----:B------:R-:W-:Y:S01]  /*26a60*/  UIADD3 UR4, UP0, UR36, 0x570, URZ ;  /* 0x0000057024047890 */ /* 0x000fe2000ff1e03f */
[----:B------:R-:W-:Y:S01]  /*26a70*/  IMAD R4, R8, 0x40, R10 ;  /* 0x0000004008047824 */ /* 0x000fe200078e020a */
[----:B------:R-:W-:Y:S01]  /*26a80*/  PLOP3.LUT P0, PT, PT, PT, PT, 0x80, 0x0 ;  /* 0x000000000000781c */ /* 0x000fe20003f0f070 */
[----:B------:R-:W-:Y:S01]  /*26a90*/  UMOV UR6, 0x0 ;  /* 0x0000000000067882 */ /* 0x000fe20000000000 */
[----:B------:R-:W-:Y:S01]  /*26aa0*/  R2UR UR10, R14 ;  /* 0x000000000e0a72ca */ /* 0x000fe200000e0000 */
[----:B------:R-:W-:Y:S01]  /*26ab0*/  UIADD3.X UR5, URZ, UR37, URZ, UP0, !UPT ;  /* 0x000000253f057290 */ /* 0x000fe200087fe43f */
[----:B------:R-:W-:Y:S01]  /*26ac0*/  IADD3 R4, R4, -0x40, RZ ;  /* 0xffffffc004047810 */ /* 0x000fe20007ffe0ff */
[----:B------:R-:W-:Y:S01]  /*26ad0*/  UMOV UR7, 0x12f00000 ;  /* 0x12f0000000077882 */ /* 0x000fe20000000000 */
[----:B---3--:R-:W-:-:S02]  /*26ae0*/  IMAD R7, R3, 0x8000, R18 ;  /* 0x0000800003077824 */ /* 0x008fc400078e0212 */
[----:B------:R-:W-:Y:S02]  /*26af0*/  IMAD.SHL.U32 R11, R3, 0x4000, RZ ;  /* 0x00004000030b7824 */ /* 0x000fe400078e00ff */
[----:B------:R-:W-:Y:S02]  /*26b00*/  VIADD R3, R5, 0x30890 ;  /* 0x0003089005037836 */ /* 0x000fe40000000000 */
[----:B------:R-:W-:-:S07]  /*26b10*/  VIADD R6, R7, 0x20400 ;  /* 0x0002040007067836 */ /* 0x000fce0000000000 */
.L_x_1863:
        /* <DEDUP_REMOVED lines=12> */
[----:B------:R-:W-:Y:S01]  /*26be0*/  UMOV UR6, 0x0 ;  /* 0x0000000000067882 */ /* 0x000fe20000000000 */
[----:B------:R-:W-:Y:S02]  /*26bf0*/  UMOV UR7, 0x12f00000 ;  /* 0x12f0000000077882 */ /* 0x000fe40000000000 */
[----:B------:R-:W-:Y:S02]  /*26c00*/  R2UR UR10, R6 ;  /* 0x00000000060a72ca */ /* 0x000fe400000e0000 */
[----:B------:R-:W-:-:S13]  /*26c10*/  IADD3 R6, R7, 0x22400, RZ ;  /* 0x0002240007067810 */ /* 0x000fda0007ffe0ff */
.L_x_1864:
        /* <DEDUP_REMOVED lines=14> */
[----:B------:R-:W-:Y:S01]  /*26d00*/  R2UR UR10, R6 ;  /* 0x00000000060a72ca */ /* 0x000fe200000e0000 */
[----:B------:R-:W-:-:S14]  /*26d10*/  VIADD R6, R7, 0x24400 ;  /* 0x0002440007067836 */ /* 0x000fdc0000000000 */
.L_x_1865:
        /* <DEDUP_REMOVED lines=10> */
[----:B0-----:R-:W-:Y:S01]  /*26dc0*/  IMAD.MOV.U32 R15, RZ, RZ, 0xc0 ;  /* 0x000000c0ff0f7424 */ /* 0x001fe200078e00ff */
[----:B------:R-:W-:Y:S01]  /*26dd0*/  PLOP3.LUT P0, PT, PT, PT, PT, 0x80, 0x0 ;  /* 0x000000000000781c */ /* 0x000fe20003f0f070 */
[----:B------:R-:W-:Y:S01]  /*26de0*/  VIADD R7, R7, 0x26400 ;  /* 0x0002640007077836 */ /* 0x000fe20000000000 */
[----:B------:R-:W-:Y:S01]  /*26df0*/  UMOV UR6, 0x0 ;  /* 0x0000000000067882 */ /* 0x000fe20000000000 */
[----:B------:R-:W-:Y:S01]  /*26e00*/  UMOV UR7, 0x12f00000 ;  /* 0x12f0000000077882 */ /* 0x000fe20000000000 */
[----:B------:R-:W-:-:S15]  /*26e10*/  R2UR UR10, R15 ;  /* 0x000000000f0a72ca */ /* 0x000fde00000e0000 */
.L_x_1866:
        /* <DEDUP_REMOVED lines=13> */
.L_x_2089:
[----:B------:R-:W-:Y:S05]  /*26ef0*/  BSYNC B2 ;  /* 0x0000000000027941 */ /* 0x000fea0003800000 */
.L_x_1867:
[----:B------:R-:W-:Y:S01]  /*26f00*/  BSSY B2, `(.L_x_1869) ;  /* 0x0000009000027945 */ /* 0x000fe20003800000 */
[----:B------:R-:W-:Y:S01]  /*26f10*/  IMAD.MOV.U32 R12, RZ, RZ, 0x0 ;  /* 0x00000000ff0c7424 */ /* 0x000fe200078e00ff */
[----:B------:R-:W-:Y:S02]  /*26f20*/  MOV R13, 0x12f00000 ;  /* 0x12f00000000d7802 */ /* 0x000fe40000000f00 */
[----:B------:R-:W-:Y:S05]  /*26f30*/  @P4 BRA `(.L_x_1870) ;  /* 0x0000000000144947 */ /* 0x000fea0003800000 */
[----:B------:R-:W-:Y:S01]  /*26f40*/  LOP3.LUT P0, RZ, R19, 0x1, RZ, 0xc0, !PT ;  /* 0x0000000113ff7812 */ /* 0x000fe2000780c0ff */
[----:B------:R-:W-:-:S04]  /*26f50*/  IMAD.MOV.U32 R3, RZ, RZ, 0x8000 ;  /* 0x00008000ff037424 */ /* 0x000fc800078e00ff */
[----:B------:R1:W-:Y:S08]  /*26f60*/  SYNCS.ARRIVE.TRANS64 RZ, [R5+URZ+0x308b0], R3 ;  /* 0x0308b00305ff79a7 */ /* 0x0003f0000800003f */
[----:B------:R-:W-:Y:S05]  /*26f70*/  @!P0 BRA `(.L_x_1870) ;  /* 0x0000000000048947 */ /* 0x000fea0003800000 */
[----:B------:R-:W-:Y:S01]  /*26f80*/  BPT.TRAP 0x1 ;  /* 0x000000040000795c */ /* 0x000fe20000300000 */
.L_x_1870:
[----:B------:R-:W-:Y:S05]  /*26f90*/  BSYNC B2 ;  /* 0x0000000000027941 */ /* 0x000fea0003800000 */
.L_x_1869:
[----:B------:R-:W-:Y:S01]  /*26fa0*/  R2UR UR10, R14 ;  /* 0x000000000e0a72ca */ /* 0x000fe200000e0000 */
[----:B-1----:R-:W-:Y:S01]  /*26fb0*/  IMAD R3, R11, 0x2, R18 ;  /* 0x000000020b037824 */ /* 0x002fe200078e0212 */
[----:B------:R-:W-:Y:S01]  /*26fc0*/  R2UR UR6, R12 ;  /* 0x000000000c0672ca */ /* 0x000fe200000e0000 */
[----:B------:R-:W-:Y:S01]  /*26fd0*/  UIADD3 UR4, UP0, UR36, 0x670, URZ ;  /* 0x0000067024047890 */ /* 0x000fe2000ff1e03f */
[----:B------:R-:W-:Y:S01]  /*26fe0*/  R2UR UR7, R13 ;  /* 0x000000000d0772ca */ /* 0x000fe200000e0000 */
[----:B0-2---:R-:W-:Y:S01]  /*26ff0*/  VIADD R5, R5, 0x308b0 ;  /* 0x000308b005057836 */ /* 0x005fe20000000000 */
[----:B------:R-:W-:Y:S01]  /*27000*/  PLOP3.LUT P0, PT, PT, PT, PT, 0x80, 0x0 ;  /* 0x000000000000781c */ /* 0x000fe20003f0f070 */
[----:B------:R-:W-:Y:S01]  /*27010*/  VIADD R6, R3, 0x400 ;  /* 0x0000040003067836 */ /* 0x000fe20000000000 */
[----:B------:R-:W-:-:S12]  /*27020*/  UIADD3.X UR5, URZ, UR37, URZ, UP0, !UPT ;  /* 0x000000253f057290 */ /* 0x000fd800087fe43f */
.L_x_1871:
        /* <DEDUP_REMOVED lines=11> */
[----:B------:R-:W-:Y:S02]  /*270e0*/  R2UR UR6, R12 ;  /* 0x000000000c0672ca */ /* 0x000fe400000e0000 */
[----:B------:R-:W-:Y:S02]  /*270f0*/  R2UR UR7, R13 ;  /* 0x000000000d0772ca */ /* 0x000fe400000e0000 */
[----:B------:R-:W-:Y:S02]  /*27100*/  R2UR UR10, R7 ;  /* 0x00000000070a72ca */ /* 0x000fe400000e0000 */
[----:B------:R-:W-:Y:S02]  /*27110*/  PLOP3.LUT P0, PT, PT, PT, PT, 0x80, 0x0 ;  /* 0x000000000000781c */ /* 0x000fe40003f0f070 */
[----:B------:R-:W-:-:S11]  /*27120*/  IADD3 R6, R3, 0x2400, RZ ;  /* 0x0000240003067810 */ /* 0x000fd60007ffe0ff */
.L_x_1872:
        /* <DEDUP_REMOVED lines=11> */
[----:B------:R-:W-:Y:S01]  /*271e0*/  R2UR UR6, R12 ;  /* 0x000000000c0672ca */ /* 0x000fe200000e0000 */
[----:B------:R-:W-:Y:S01]  /*271f0*/  VIADD R6, R3, 0x4400 ;  /* 0x0000440003067836 */ /* 0x000fe20000000000 */
[----:B------:R-:W-:Y:S02]  /*27200*/  R2UR UR7, R13 ;  /* 0x000000000d0772ca */ /* 0x000fe400000e0000 */
[----:B------:R-:W-:Y:S02]  /*27210*/  R2UR UR10, R7 ;  /* 0x00000000070a72ca */ /* 0x000fe400000e0000 */
[----:B------:R-:W-:-:S13]  /*27220*/  PLOP3.LUT P0, PT, PT, PT, PT, 0x80, 0x0 ;  /* 0x000000000000781c */ /* 0x000fda0003f0f070 */
.L_x_1873:
        /* <DEDUP_REMOVED lines=15> */
.L_x_1874:
        /* <DEDUP_REMOVED lines=10> */
.L_x_1858:
[----:B------:R-:W-:Y:S05]  /*273c0*/  BSYNC B1 ;  /* 0x0000000000017941 */ /* 0x000fea0003800000 */
.L_x_1857:
[----:B------:R-:W1:Y:S04]  /*273d0*/  LDL.LU R7, [R1+0x1c] ;  /* 0x00001c0001077983 */ /* 0x000e680000300800 */
[----:B------:R-:W2:Y:S01]  /*273e0*/  LDL.LU R6, [R1+0x20] ;  /* 0x0000200001067983 */ /* 0x000ea20000300800 */
[----:B------:R-:W-:Y:S01]  /*273f0*/  VIADD R8, R8, 0xfffffffe ;  /* 0xfffffffe08087836 */ /* 0x000fe20000000000 */
[----:B------:R-:W-:Y:S01]  /*27400*/  PLOP3.LUT P5, PT, PT, PT, PT, 0x8, 0x0 ;  /* 0x000000000000781c */ /* 0x000fe20003fae170 */
[----:B-1----:R-:W-:-:S05]  /*27410*/  VIADD R3, R7, 0x1 ;  /* 0x0000000107037836 */ /* 0x002fca0000000000 */
[----:B------:R-:W-:-:S04]  /*27420*/  ISETP.NE.AND P0, PT, R3, 0x2, PT ;  /* 0x000000020300780c */ /* 0x000fc80003f05270 */
[----:B------:R-:W-:Y:S02]  /*27430*/  SEL R4, RZ, 0x1, P0 ;  /* 0x00000001ff047807 */ /* 0x000fe40000000000 */
[----:B------:R-:W-:Y:S02]  /*27440*/  SEL R3, R3, RZ, P0 ;  /* 0x000000ff03037207 */ /* 0x000fe40000000000 */
[----:B--2---:R-:W-:Y:S02]  /*27450*/  LOP3.LUT R6, R6, R4, RZ, 0x3c, !PT ;  /* 0x0000000406067212 */ /* 0x004fe400078e3cff */
[----:B------:R-:W-:-:S03]  /*27460*/  ISETP.GE.AND P0, PT, R8, R2, PT ;  /* 0x000000020800720c */ /* 0x000fc60003f06270 */
[----:B------:R1:W-:Y:S04]  /*27470*/  STL [R1+0x20], R6 ;  /* 0x0000200601007387 */ /* 0x0003e80000100800 */
[----:B------:R1:W-:Y:S06]  /*27480*/  STL [R1+0x1c], R3 ;  /* 0x00001c0301007387 */ /* 0x0003ec0000100800 */
[----:B------:R-:W-:Y:S05]  /*27490*/  @!P0 BRA `(.L_x_1851) ;  /* 0x0000000800dc8947 */ /* 0x000fea0003800000 */
.L_x_1893:
[----:B------:R-:W-:Y:S05]  /*274a0*/  YIELD ;  /* 0x0000000000007946 */ /* 0x000fea0003800000 */
[----:B------:R-:W-:Y:S04]  /*274b0*/  BSSY B1, `(.L_x_1875) ;  /* 0x00000a9000017945 */ /* 0x000fe80003800000 */
[----:B--2---:R-:W-:Y:S05]  /*274c0*/  @!P2 BRA `(.L_x_1876) ;  /* 0x00000008009ca947 */ /* 0x004fea0003800000 */
[----:B------:R-:W2:Y:S04]  /*274d0*/  LDL R5, [R1+0x1c] ;  /* 0x00001c0001057983 */ /* 0x000ea80000100800 */
[----:B------:R-:W3:Y:S01]  /*274e0*/  LDL R4, [R1+0x20] ;  /* 0x0000200001047983 */ /* 0x000ee20000100800 */
[----:B------:R-:W-:Y:S01]  /*274f0*/  BSSY B2, `(.L_x_1877) ;  /* 0x0000008000027945 */ /* 0x000fe20003800000 */
[----:B-1----:R-:W1:Y:S02]  /*27500*/  S2R R3, SR_TID.X ;  /* 0x0000000000037919 */ /* 0x002e640000002100 */
[----:B-1----:R-:W-:-:S04]  /*27510*/  LOP3.LUT R3, R3, 0x7f, RZ, 0xc0, !PT ;  /* 0x0000007f03037812 */ /* 0x002fc800078ec0ff */
[----:B------:R-:W-:Y:S02]  /*27520*/  ISETP.NE.AND P1, PT, R3, RZ, PT ;  /* 0x000000ff0300720c */ /* 0x000fe40003f25270 */
[----:B--2---:R-:W-:Y:S02]  /*27530*/  LEA R7, R5, R18, 0x3 ;  /* 0x0000001205077211 */ /* 0x004fe400078e18ff */
[----:B---3--:R-:W-:-:S04]  /*27540*/  SHF.L.U32 R6, R4, 0x1f, RZ ;  /* 0x0000001f04067819 */ /* 0x008fc800000006ff */
[----:B------:R-:W1:Y:S02]  /*27550*/  SYNCS.PHASECHK.TRANS64.TRYWAIT P0, [R7+URZ+0x308a0], R6 ;  /* 0x0308a006070075a7 */ /* 0x000e64000800017f */
[----:B-1----:R-:W-:Y:S05]  /*27560*/  @!P0 BRA `(.L_x_1878) ;  /* 0x00000088006c8947 */ /* 0x002fea0003800000 */
.L_x_2090:
[----:B------:R-:W-:Y:S05]  /*27570*/  BSYNC B2 ;  /* 0x0000000000027941 */ /* 0x000fea0003800000 */
.L_x_1877:
[----:B------:R-:W-:Y:S04]  /*27580*/  BSSY B2, `(.L_x_1879) ;  /* 0x0000007000027945 */ /* 0x000fe80003800000 */
[----:B------:R-:W-:Y:S05]  /*27590*/  @P1 BRA `(.L_x_1880) ;  /* 0x0000000000141947 */ /* 0x000fea0003800000 */
[----:B------:R-:W-:Y:S01]  /*275a0*/  LOP3.LUT P0, RZ, R19, 0x1, RZ, 0xc0, !PT ;  /* 0x0000000113ff7812 */ /* 0x000fe2000780c0ff */
[----:B------:R-:W-:-:S04]  /*275b0*/  IMAD.MOV.U32 R3, RZ, RZ, 0x8000 ;  /* 0x00008000ff037424 */ /* 0x000fc800078e00ff */
[----:B------:R2:W-:Y:S08]  /*275c0*/  SYNCS.ARRIVE.TRANS64 RZ, [R7+URZ+0x30890], R3 ;  /* 0x0308900307ff79a7 */ /* 0x0005f0000800003f */
[----:B------:R-:W-:Y:S05]  /*275d0*/  @!P0 BRA `(.L_x_1880) ;  /* 0x0000000000048947 */ /* 0x000fea0003800000 */
[----:B------:R-:W-:Y:S01]  /*275e0*/  BPT.TRAP 0x1 ;  /* 0x000000040000795c */ /* 0x000fe20000300000 */
.L_x_1880:
[----:B------:R-:W-:Y:S05]  /*275f0*/  BSYNC B2 ;  /* 0x0000000000027941 */ /* 0x000fea0003800000 */
.L_x_1879:
[----:B--2---:R-:W2:Y:S01]  /*27600*/  LDL R3, [R1+0x1c] ;  /* 0x00001c0001037983 */ /* 0x004ea20000100800 */
        /* <DEDUP_REMOVED lines=8> */
[----:B--2---:R-:W-:Y:S02]  /*27690*/  IMAD R5, R3, 0x8000, R18 ;  /* 0x0000800003057824 */ /* 0x004fe400078e0212 */
[----:B------:R-:W-:-:S03]  /*276a0*/  VIADD R3, R7, 0x30890 ;  /* 0x0003089007037836 */ /* 0x000fc60000000000 */
[----:B------:R-:W-:-:S07]  /*276b0*/  IADD3 R9, R5, 0x20400, RZ ;  /* 0x0002040005097810 */ /* 0x000fce0007ffe0ff */
.L_x_1881:
        /* <DEDUP_REMOVED lines=10> */
[----:B------:R-:W-:Y:S01]  /*27760*/  IMAD.MOV.U32 R9, RZ, RZ, 0x40 ;  /* 0x00000040ff097424 */ /* 0x000fe200078e00ff */
[----:B------:R-:W-:Y:S01]  /*27770*/  PLOP3.LUT P0, PT, PT, PT, PT, 0x80, 0x0 ;  /* 0x000000000000781c */ /* 0x000fe20003f0f070 */
[----:B------:R-:W-:Y:S01]  /*27780*/  UMOV UR6, 0x0 ;  /* 0x0000000000067882 */ /* 0x000fe20000000000 */
[----:B------:R-:W-:Y:S02]  /*27790*/  UMOV UR7, 0x12f00000 ;  /* 0x12f0000000077882 */ /* 0x000fe40000000000 */
[----:B------:R-:W-:Y:S01]  /*277a0*/  R2UR UR10, R9 ;  /* 0x00000000090a72ca */ /* 0x000fe200000e0000 */
[----:B------:R-:W-:-:S14]  /*277b0*/  VIADD R9, R5, 0x22400 ;  /* 0x0002240005097836 */ /* 0x000fdc0000000000 */
.L_x_1882:
        /* <DEDUP_REMOVED lines=10> */
[----:B0-----:R-:W-:Y:S01]  /*27860*/  IMAD.MOV.U32 R15, RZ, RZ, 0x80 ;  /* 0x00000080ff0f7424 */ /* 0x001fe200078e00ff */
[----:B------:R-:W-:Y:S01]  /*27870*/  PLOP3.LUT P0, PT, PT, PT, PT, 0x80, 0x0 ;  /* 0x000000000000781c */ /* 0x000fe20003f0f070 */
[----:B------:R-:W-:Y:S01]  /*27880*/  VIADD R9, R5, 0x24400 ;  /* 0x0002440005097836 */ /* 0x000fe20000000000 */
[----:B------:R-:W-:Y:S01]  /*27890*/  UMOV UR6, 0x0 ;  /* 0x0000000000067882 */ /* 0x000fe20000000000 */
[----:B------:R-:W-:Y:S01]  /*278a0*/  UMOV UR7, 0x12f00000 ;  /* 0x12f0000000077882 */ /* 0x000fe20000000000 */
[----:B------:R-:W-:-:S15]  /*278b0*/  R2UR UR10, R15 ;  /* 0x000000000f0a72ca */ /* 0x000fde00000e0000 */
.L_x_1883:
        /* <DEDUP_REMOVED lines=16> */
.L_x_1884:
        /* <DEDUP_REMOVED lines=13> */
.L_x_2091:
[----:B------:R-:W-:Y:S05]  /*27a90*/  BSYNC B2 ;  /* 0x0000000000027941 */ /* 0x000fea0003800000 */
.L_x_1885:
[----:B------:R-:W-:Y:S01]  /*27aa0*/  BSSY B2, `(.L_x_1887) ;  /* 0x0000009000027945 */ /* 0x000fe20003800000 */
[----:B------:R-:W-:Y:S02]  /*27ab0*/  IMAD.MOV.U32 R12, RZ, RZ, 0x0 ;  /* 0x00000000ff0c7424 */ /* 0x000fe400078e00ff */
[----:B------:R-:W-:Y:S01]  /*27ac0*/  IMAD.MOV.U32 R13, RZ, RZ, 0x12f00000 ;  /* 0x12f00000ff0d7424 */ /* 0x000fe200078e00ff */
[----:B------:R-:W-:Y:S06]  /*27ad0*/  @P1 BRA `(.L_x_1888) ;  /* 0x0000000000141947 */ /* 0x000fec0003800000 */
[----:B------:R-:W-:Y:S01]  /*27ae0*/  LOP3.LUT P0, RZ, R19, 0x1, RZ, 0xc0, !PT ;  /* 0x0000000113ff7812 */ /* 0x000fe2000780c0ff */
[----:B------:R-:W-:-:S04]  /*27af0*/  IMAD.MOV.U32 R3, RZ, RZ, 0x8000 ;  /* 0x00008000ff037424 */ /* 0x000fc800078e00ff */
[----:B------:R2:W-:Y:S08]  /*27b00*/  SYNCS.ARRIVE.TRANS64 RZ, [R7+URZ+0x308b0], R3 ;  /* 0x0308b00307ff79a7 */ /* 0x0005f0000800003f */
[----:B------:R-:W-:Y:S05]  /*27b10*/  @!P0 BRA `(.L_x_1888) ;  /* 0x0000000000048947 */ /* 0x000fea0003800000 */
[----:B------:R-:W-:Y:S01]  /*27b20*/  BPT.TRAP 0x1 ;  /* 0x000000040000795c */ /* 0x000fe20000300000 */
.L_x_1888:
[----:B------:R-:W-:Y:S05]  /*27b30*/  BSYNC B2 ;  /* 0x0000000000027941 */ /* 0x000fea0003800000 */
.L_x_1887:
[----:B------:R-:W-:Y:S01]  /*27b40*/  R2UR UR10, R11 ;  /* 0x000000000b0a72ca */ /* 0x000fe200000e0000 */
[----:B------:R-:W-:Y:S01]  /*27b50*/  UIADD3 UR4, UP0, UR36, 0x670, URZ ;  /* 0x0000067024047890 */ /* 0x000fe2000ff1e03f */
[----:B------:R-:W-:Y:S01]  /*27b60*/  R2UR UR6, R12 ;  /* 0x000000000c0672ca */ /* 0x000fe200000e0000 */
[----:B012---:R-:W-:Y:S01]  /*27b70*/  VIADD R7, R7, 0x308b0 ;  /* 0x000308b007077836 */ /* 0x007fe20000000000 */
[----:B------:R-:W-:Y:S01]  /*27b80*/  R2UR UR7, R13 ;  /* 0x000000000d0772ca */ /* 0x000fe200000e0000 */
[----:B------:R-:W-:Y:S01]  /*27b90*/  VIADD R3, R5, 0x400 ;  /* 0x0000040005037836 */ /* 0x000fe20000000000 */
[----:B------:R-:W-:Y:S01]  /*27ba0*/  PLOP3.LUT P0, PT, PT, PT, PT, 0x80, 0x0 ;  /* 0x000000000000781c */ /* 0x000fe20003f0f070 */
[----:B------:R-:W-:-:S12]  /*27bb0*/  UIADD3.X UR5, URZ, UR37, URZ, UP0, !UPT ;  /* 0x000000253f057290 */ /* 0x000fd800087fe43f */
.L_x_1889:
        /* <DEDUP_REMOVED lines=12> */
[----:B------:R-:W-:Y:S02]  /*27c80*/  R2UR UR6, R12 ;  /* 0x000000000c0672ca */ /* 0x000fe400000e0000 */
[----:B------:R-:W-:Y:S02]  /*27c90*/  R2UR UR10, R6 ;  /* 0x00000000060a72ca */ /* 0x000fe400000e0000 */
[----:B------:R-:W-:Y:S02]  /*27ca0*/  R2UR UR7, R13 ;  /* 0x000000000d0772ca */ /* 0x000fe400000e0000 */
[----:B------:R-:W-:-:S13]  /*27cb0*/  PLOP3.LUT P0, PT, PT, PT, PT, 0x80, 0x0 ;  /* 0x000000000000781c */ /* 0x000fda0003f0f070 */
.L_x_1890:
        /* <DEDUP_REMOVED lines=15> */
.L_x_1891:
        /* <DEDUP_REMOVED lines=15> */
.L_x_1892:
        /* <DEDUP_REMOVED lines=10> */
.L_x_1876:
[----:B------:R-:W-:Y:S05]  /*27f40*/  BSYNC B1 ;  /* 0x0000000000017941 */ /* 0x000fea0003800000 */
.L_x_1875:
[----:B-1----:R-:W2:Y:S04]  /*27f50*/  LDL.LU R3, [R1+0x1c] ;  /* 0x00001c0001037983 */ /* 0x002ea80000300800 */
        /* <DEDUP_REMOVED lines=11> */
.L_x_1851:
[----:B------:R-:W-:Y:S05]  /*28010*/  BSYNC B0 ;  /* 0x0000000000007941 */ /* 0x000fea0003800000 */
.L_x_1850:
[----:B------:R-:W3:Y:S01]  /*28020*/  LDL R7, [R1+0x34] ;  /* 0x0000340001077983 */ /* 0x000ee20000100800 */
[----:B------:R-:W4:Y:S01]  /*28030*/  LDC R0, c[0x0][0x448] ;  /* 0x00011200ff007b82 */ /* 0x000f220000000800 */
[----:B------:R-:W-:Y:S07]  /*28040*/  @!P5 WARPSYNC.ALL ;  /* 0x000000000000d948 */ /* 0x000fee0003800000 */
[----:B------:R-:W-:Y:S01]  /*28050*/  @!P5 BAR.SYNC.DEFER_BLOCKING 0xc, 0x180 ;  /* 0x030600000000db1d */ /* 0x000fe20000010000 */
[----:B----4-:R-:W-:-:S13]  /*28060*/  ISETP.NE.AND P0, PT, R0, 0x1, PT ;  /* 0x000000010000780c */ /* 0x010fda0003f05270 */
[----:B------:R-:W4:Y:S08]  /*28070*/  @P0 LDC R0, c[0x0][0x44c] ;  /* 0x00011300ff000b82 */ /* 0x000f300000000800 */
[----:B-12---:R-:W1:Y:S01]  /*28080*/  @P0 LDC R3, c[0x0][0x450] ;  /* 0x00011400ff030b82 */ /* 0x006e620000000800 */
[----:B---3--:R-:W-:-:S05]  /*28090*/  IADD3 R2, R7, 0x7f, RZ ;  /* 0x0000007f07027810 */ /* 0x008fca0007ffe0ff */
[----:B----4-:R-:W-:-:S05]  /*280a0*/  @P0 IMAD.HI.U32 R0, R2, R0, RZ ;  /* 0x0000000002000227 */ /* 0x010fca00078e00ff */
[----:B-1----:R-:W-:-:S05]  /*280b0*/  @P0 SHF.R.U32.HI R2, RZ, R3, R0 ;  /* 0x00000003ff020219 */ /* 0x002fca0000011600 */
[----:B------:R-:W-:Y:S02]  /*280c0*/  IMAD.IADD R0, R21, 0x1, R2 ;  /* 0x0000000115007824 */ /* 0x000fe400078e0202 */
[----:B------:R-:W1:Y:S02]  /*280d0*/  LDC.64 R2, c[0x0][0x9e0] ;  /* 0x00027800ff027b82 */ /* 0x000e640000000a00 */
[----:B-1----:R-:W-:Y:S01]  /*280e0*/  ISETP.GE.AND P1, PT, R3, 0x1, PT ;  /* 0x000000010300780c */ /* 0x002fe20003f26270 */
[----:B------:R-:W-:-:S12]  /*280f0*/  IMAD.IADD R2, R0, 0x1, R2 ;  /* 0x0000000100027824 */ /* 0x000fd800078e0202 */
[----:B------:R-:W-:Y:S05]  /*28100*/  @!P1 BRA `(.L_x_1894) ;  /* 0x0000000000489947 */ /* 0x000fea0003800000 */
        /* <DEDUP_REMOVED lines=11> */
.L_x_1896:
[----:B------:R-:W-:-:S13]  /*281c0*/  ISETP.NE.AND P2, PT, R3, 0x1, PT ;  /* 0x000000010300780c */ /* 0x000fda0003f45270 */
[----:B------:R-:W1:Y:S02]  /*281d0*/  @P2 LDC.64 R4, c[0x0][0x9e8] ;  /* 0x00027a00ff042b82 */ /* 0x000e640000000a00 */
[----:B-1----:R-:W-:-:S05]  /*281e0*/  @P2 IMAD.HI.U32 R4, R6, R4, RZ ;  /* 0x0000000406042227 */ /* 0x002fca00078e00ff */
[----:B------:R-:W-:-:S07]  /*281f0*/  @P2 SHF.R.U32.HI R6, RZ, R5, R4 ;  /* 0x00000005ff062219 */ /* 0x000fce0000011604 */
.L_x_1897:
[----:B------:R-:W-:Y:S05]  /*28200*/  BSYNC B0 ;  /* 0x0000000000007941 */ /* 0x000fea0003800000 */
.L_x_1895:
[----:B------:R-:W-:-:S05]  /*28210*/  IMAD R6, R6, R3, R3 ;  /* 0x0000000306067224 */ /* 0x000fca00078e0203 */
[----:B------:R-:W-:-:S07]  /*28220*/  VIMNMX R2, R2, R6, PT ;  /* 0x0000000602027248 */ /* 0x000fce0003fe0100 */
.L_x_1894:
[----:B------:R-:W2:Y:S01]  /*28230*/  LDL R6, [R1+0x5c] ;  /* 0x00005c0001067983 */ /* 0x000ea20000100800 */
[----:B------:R-:W1:Y:S01]  /*28240*/  @P0 LDC R4, c[0x0][0x44c] ;  /* 0x00011300ff040b82 */ /* 0x000e620000000800 */
[----:B------:R-:W-:Y:S01]  /*28250*/  IMAD.MOV.U32 R0, RZ, RZ, R7 ;  /* 0x000000ffff007224 */ /* 0x000fe200078e0007 */
[----:B------:R-:W-:-:S06]  /*28260*/  ULDC UR4, c[0x0][0x9dc] ;  /* 0x0002770000047ab9 */ /* 0x000fcc0000000800 */
[----:B------:R-:W3:Y:S01]  /*28270*/  @P0 LDC R5, c[0x0][0x450] ;  /* 0x00011400ff050b82 */ /* 0x000ee20000000800 */
[----:B-1----:R-:W-:-:S05]  /*28280*/  @P0 IMAD.HI.U32 R4, R7, R4, RZ ;  /* 0x0000000407040227 */ /* 0x002fca00078e00ff */
[----:B---3--:R-:W-:Y:S02]  /*28290*/  @P0 SHF.R.U32.HI R0, RZ, R5, R4 ;  /* 0x00000005ff000219 */ /* 0x008fe40000011604 */
[----:B------:R-:W-:-:S03]  /*282a0*/  IADD3 R4, R2, 0x3f, RZ ;  /* 0x0000003f02047810 */ /* 0x000fc60007ffe0ff */
[----:B------:R-:W-:Y:S01]  /*282b0*/  IMAD.IADD R2, R20, 0x1, R0 ;  /* 0x0000000114027824 */ /* 0x000fe200078e0200 */
[----:B------:R-:W-:-:S04]  /*282c0*/  SHF.R.S32.HI R0, RZ, 0x1f, R4 ;  /* 0x0000001fff007819 */ /* 0x000fc80000011404 */
[----:B------:R-:W-:-:S04]  /*282d0*/  LEA.HI R0, R0, R4, RZ, 0x6 ;  /* 0x0000000400007211 */ /* 0x000fc800078f30ff */
[----:B------:R-:W-:Y:S01]  /*282e0*/  SHF.R.S32.HI R7, RZ, 0x6, R0 ;  /* 0x00000006ff077819 */ /* 0x000fe20000011400 */
[----:B------:R-:W-:-:S04]  /*282f0*/  VIADD R0, R2, -UR4 ;  /* 0x8000000402007c36 */ /* 0x000fc80008000000 */
[----:B------:R1:W-:Y:S01]  /*28300*/  STL [R1+0x60], R7 ;  /* 0x0000600701007387 */ /* 0x0003e20000100800 */
[----:B--2---:R-:W-:Y:S01]  /*28310*/  VIMNMX R6, R6, R7, PT ;  /* 0x0000000706067248 */ /* 0x004fe20003fe0100 */
[----:B-1----:R-:W-:Y:S06]  /*28320*/  @!P1 BRA `(.L_x_1898) ;  /* 0x0000000000449947 */ /* 0x002fec0003800000 */
        /* <DEDUP_REMOVED lines=10> */
.L_x_1900:
[----:B------:R-:W-:-:S13]  /*283d0*/  ISETP.NE.AND P0, PT, R3, 0x1, PT ;  /* 0x000000010300780c */ /* 0x000fda0003f05270 */
[----:B------:R-:W1:Y:S02]  /*283e0*/  @P0 LDC.64 R4, c[0x0][0x9e8] ;  /* 0x00027a00ff040b82 */ /* 0x000e640000000a00 */
[----:B-1----:R-:W-:-:S05]  /*283f0*/  @P0 IMAD.HI.U32 R4, R2, R4, RZ ;  /* 0x0000000402040227 */ /* 0x002fca00078e00ff */
[----:B------:R-:W-:-:S07]  /*28400*/  @P0 SHF.R.U32.HI R2, RZ, R5, R4 ;  /* 0x00000005ff020219 */ /* 0x000fce0000011604 */
.L_x_1901:
[----:B------:R-:W-:Y:S05]  /*28410*/  BSYNC B0 ;  /* 0x0000000000007941 */ /* 0x000fea0003800000 */
.L_x_1899:
[----:B------:R-:W-:-:S05]  /*28420*/  IMAD R2, R2, R3, RZ ;  /* 0x0000000302027224 */ /* 0x000fca00078e02ff */
[----:B------:R-:W-:-:S07]  /*28430*/  VIMNMX R0, R0, R2, !PT ;  /* 0x0000000200007248 */ /* 0x000fce0007fe0100 */
.L_x_1898:
[----:B------:R-:W-:Y:S01]  /*28440*/  SHF.R.S32.HI R2, RZ, 0x1f, R0 ;  /* 0x0000001fff027819 */ /* 0x000fe20000011400 */
[----:B------:R-:W-:Y:S01]  /*28450*/  BSSY B0, `(.L_x_1902) ;  /* 0x0000026000007945 */ /* 0x000fe20003800000 */
[----:B------:R-:W-:Y:S02]  /*28460*/  ISETP.NE.AND P1, PT, R17, RZ, PT ;  /* 0x000000ff1100720c */ /* 0x000fe40003f25270 */
[----:B------:R-:W-:-:S04]  /*28470*/  LEA.HI R2, R2, R0, RZ, 0x6 ;  /* 0x0000000002027211 */ /* 0x000fc800078f30ff */
[----:B------:R-:W-:-:S04]  /*28480*/  SHF.R.S32.HI R2, RZ, 0x6, R2 ;  /* 0x00000006ff027819 */ /* 0x000fc80000011402 */
[----:B------:R-:W-:-:S03]  /*28490*/  VIMNMX R8, RZ, R2, !PT ;  /* 0x00000002ff087248 */ /* 0x000fc60007fe0100 */
[----:B------:R-:W1:Y:S01]  /*284a0*/  @!P1 LDC R17, c[0x0][0x9f0] ;  /* 0x00027c00ff119b82 */ /* 0x000e620000000800 */
[----:B------:R-:W-:Y:S01]  /*284b0*/  ISETP.GT.AND P0, PT, R6, R8, PT ;  /* 0x000000080600720c */ /* 0x000fe20003f04270 */
[----:B------:R2:W-:Y:S04]  /*284c0*/  STL [R1+0x38], R8 ;  /* 0x0000380801007387 */ /* 0x0005e80000100800 */
[----:B------:R2:W-:Y:S08]  /*284d0*/  STL [R1+0x40], RZ ;  /* 0x000040ff01007387 */ /* 0x0005f00000100800 */
[----:B--2---:R-:W-:Y:S05]  /*284e0*/  @!P0 BRA `(.L_x_1903) ;  /* 0x0000000000708947 */ /* 0x004fea0003800000 */
[----:B-1----:R-:W-:-:S04]  /*284f0*/  IABS R0, R17 ;  /* 0x0000001100007213 */ /* 0x002fc80000000000 */
[----:B------:R-:W1:Y:S08]  /*28500*/  I2F.RP R2, R0 ;  /* 0x0000000000027306 */ /* 0x000e700000209400 */
[----:B-1----:R-:W1:Y:S02]  /*28510*/  MUFU.RCP R2, R2 ;  /* 0x0000000200027308 */ /* 0x002e640000001000 */
[----:B-1----:R-:W-:-:S06]  /*28520*/  VIADD R2, R2, 0xffffffe ;  /* 0x0ffffffe02027836 */ /* 0x002fcc0000000000 */
[----:B------:R-:W1:Y:S02]  /*28530*/  F2I.FTZ.U32.TRUNC.NTZ R3, R2 ;  /* 0x0000000200037305 */ /* 0x000e64000021f000 */
[----:B-1----:R-:W-:-:S04]  /*28540*/  IMAD.MOV R2, RZ, RZ, -R3 ;  /* 0x000000ffff027224 */ /* 0x002fc800078e0a03 */
[----:B------:R-:W-:Y:S02]  /*28550*/  IMAD R4, R2, R0, RZ ;  /* 0x0000000002047224 */ /* 0x000fe400078e02ff */
[----:B------:R-:W-:-:S04]  /*28560*/  IMAD.MOV.U32 R2, RZ, RZ, RZ ;  /* 0x000000ffff027224 */ /* 0x000fc800078e00ff */
[----:B------:R-:W-:Y:S01]  /*28570*/  IMAD.HI.U32 R7, R3, R4, R2 ;  /* 0x0000000403077227 */ /* 0x000fe200078e0002 */
[----:B------:R-:W-:Y:S02]  /*28580*/  IADD3 R4, R17, -0x1, R6 ;  /* 0xffffffff11047810 */ /* 0x000fe40007ffe006 */
[----:B------:R-:W-:Y:S02]  /*28590*/  IABS R2, R17 ;  /* 0x0000001100027213 */ /* 0x000fe40000000000 */
[----:B------:R-:W-:-:S03]  /*285a0*/  IADD3 R4, -R8, R4, RZ ;  /* 0x0000000408047210 */ /* 0x000fc60007ffe1ff */
        /* <DEDUP_REMOVED lines=15> */
[----:B------:R2:W-:Y:S02]  /*286a0*/  STL [R1+0x40], R2 ;  /* 0x0000400201007387 */ /* 0x0005e40000100800 */
.L_x_1903:
[----:B------:R-:W-:Y:S05]  /*286b0*/  BSYNC B0 ;  /* 0x0000000000007941 */ /* 0x000fea0003800000 */
.L_x_1902:
[----:B------:R-:W3:Y:S04]  /*286c0*/  LDL R0, [R1+0x40] ;  /* 0x0000400001007983 */ /* 0x000ee80000100800 */
[----:B--2---:R-:W3:Y:S01]  /*286d0*/  LDL R2, [R1+0x50] ;  /* 0x0000500001027983 */ /* 0x004ee20000100800 */
[----:B------:R-:W-:Y:S01]  /*286e0*/  BSSY B7, `(.L_x_1904) ;  /* 0x00004d5000077945 */ /* 0x000fe20003800000 */
[----:B---3--:R-:W-:-:S05]  /*286f0*/  IMAD R2, R2, R0, R8 ;  /* 0x0000000002027224 */ /* 0x008fca00078e0208 */
[----:B------:R-:W-:Y:S01]  /*28700*/  VIADDMNMX R0, R2, R0, R6, PT ;  /* 0x0000000002007246 */ /* 0x000fe20003800106 */
[----:B------:R2:W-:Y:S03]  /*28710*/  STL [R1+0x30], R2 ;  /* 0x0000300201007387 */ /* 0x0005e60000100800 */
[----:B------:R-:W-:Y:S01]  /*28720*/  ISETP.GT.AND P0, PT, R0, R2, PT ;  /* 0x000000020000720c */ /* 0x000fe20003f04270 */
[----:B------:R2:W-:-:S12]  /*28730*/  STL [R1+0x44], R0 ;  /* 0x0000440001007387 */ /* 0x0005d80000100800 */
[----:B--2---:R-:W-:Y:S05]  /*28740*/  @P0 BRA `(.L_x_1905) ;  /* 0x00000000004c0947 */ /* 0x004fea0003800000 */
[----:B------:R-:W2:Y:S02]  /*28750*/  S2R R0, SR_TID.X ;  /* 0x0000000000007919 */ /* 0x000ea40000002100 */
[----:B--2---:R-:W-:-:S04]  /*28760*/  LOP3.LUT R0, R0, 0x7f, RZ, 0xc0, !PT ;  /* 0x0000007f00007812 */ /* 0x004fc800078ec0ff */
[----:B------:R-:W-:-:S13]  /*28770*/  ISETP.NE.AND P1, PT, R0, RZ, PT ;  /* 0x000000ff0000720c */ /* 0x000fda0003f25270 */
[----:B------:R-:W-:Y:S05]  /*28780*/  @P1 BRA `(.L_x_1906) ;  /* 0x0000004c00281947 */ /* 0x000fea0003800000 */
[----:B------:R-:W2:Y:S01]  /*28790*/  S2R R3, SR_LANEID ;  /* 0x0000000000037919 */ /* 0x000ea20000000000 */
[----:B------:R-:W-:Y:S01]  /*287a0*/  VOTEU.ANY UR4, UPT, PT ;  /* 0x0000000000047886 */ /* 0x000fe200038e0100 */
[----:B------:R-:W3:Y:S01]  /*287b0*/  LDC.64 R4, c[0x0][0xc60] ;  /* 0x00031800ff047b82 */ /* 0x000ee20000000a00 */
[----:B------:R-:W2:Y:S01]  /*287c0*/  FLO.U32 R0, UR4 ;  /* 0x0000000400007d00 */ /* 0x000ea200080e0000 */
[----:B------:R-:W-:-:S07]  /*287d0*/  ULDC.64 UR6, c[0x0][0x208] ;  /* 0x0000820000067ab9 */ /* 0x000fce0000000a00 */
[----:B------:R-:W3:Y:S01]  /*287e0*/  POPC R2, UR4 ;  /* 0x0000000400027d09 */ /* 0x000ee20008000000 */
[----:B--2---:R-:W-:-:S13]  /*287f0*/  ISETP.EQ.U32.AND P0, PT, R0, R3, PT ;  /* 0x000000030000720c */ /* 0x004fda0003f02070 */
[----:B---3--:R-:W2:Y:S01]  /*28800*/  @P0 ATOMG.E.ADD.STRONG.GPU PT, R5, desc[UR6][R4.64], R2 ;  /* 0x00000002040509a8 */ /* 0x008ea200081ee1c6 */
[----:B------:R-:W3:Y:S02]  /*28810*/  S2R R3, SR_LTMASK ;  /* 0x0000000000037919 */ /* 0x000ee40000003900 */
[----:B---3--:R-:W-:-:S06]  /*28820*/  LOP3.LUT R3, R3, UR4, RZ, 0xc0, !PT ;  /* 0x0000000403037c12 */ /* 0x008fcc000f8ec0ff */
[----:B------:R-:W3:Y:S01]  /*28830*/  POPC R3, R3 ;  /* 0x0000000300037309 */ /* 0x000ee20000000000 */
[----:B--2---:R-:W3:Y:S02]  /*28840*/  SHFL.IDX PT, R0, R5, R0, 0x1f ;  /* 0x00001f0005007589 */ /* 0x004ee400000e0000 */
[----:B---3--:R-:W-:-:S05]  /*28850*/  IADD3 R0, R0, UR39, R3 ;  /* 0x0000002700007c10 */ /* 0x008fca000fffe003 */
[----:B------:R3:W-:Y:S01]  /*28860*/  STL [R1], R0 ;  /* 0x0000000001007387 */ /* 0x0007e20000100800 */
[----:B------:R-:W-:Y:S05]  /*28870*/  BRA `(.L_x_1906) ;  /* 0x0000004800ec7947 */ /* 0x000fea0003800000 */
.L_x_1905:
        /* <DEDUP_REMOVED lines=10> */
[----:B------:R-:W2:Y:S01]  /*28920*/  LDC.64 R2, c[0x4][R2] ;  /* 0x0100000002027b82 */ /* 0x000ea20000000a00 */
        /* <DEDUP_REMOVED lines=8> */
[----:B012---:R-:W-:Y:S05]  /*289b0*/  CALL.ABS.NOINC R2 ;  /* 0x0000000002007343 */ /* 0x007fea0003c00000 */
.L_x_1908:
[----:B------:R-:W-:Y:S05]  /*289c0*/  BSYNC B6 ;  /* 0x0000000000067941 */ /* 0x000fea0003800000 */
.L_x_1907:
[----:B------:R-:W-:Y:S01]  /*289d0*/  VIADD R0, R18, 0x400 ;  /* 0x0000040012007836 */ /* 0x000fe20000000000 */
[----:B------:R-:W-:Y:S04]  /*289e0*/  BSSY B6, `(.L_x_1909) ;  /* 0x0000022000067945 */ /* 0x000fe80003800000 */
[----:B------:R-:W-:-:S13]  /*289f0*/  LOP3.LUT P0, RZ, R0, 0x3ff, RZ, 0xc0, !PT ;  /* 0x000003ff00ff7812 */ /* 0x000fda000780c0ff */
[----:B------:R-:W-:Y:S05]  /*28a00*/  @!P0 BRA `(.L_x_1910) ;  /* 0x00000000007c8947 */ /* 0x000fea0003800000 */
[----:B-1----:R-:W-:Y:S01]  /*28a10*/  MOV R17, 0x0 ;  /* 0x0000000000117802 */ /* 0x002fe20000000f00 */
[----:B------:R-:W-:Y:S01]  /*28a20*/  ULDC.64 UR6, c[0x4][0x1b8] ;  /* 0x01006e0000067ab9 */ /* 0x000fe20000000a00 */
[----:B------:R-:W-:Y:S01]  /*28a30*/  ULDC.64 UR8, c[0x4][0x1c0] ;  /* 0x0100700000087ab9 */ /* 0x000fe20000000a00 */
[----:B------:R-:W-:Y:S01]  /*28a40*/  ULDC.64 UR4, c[0x4][0x148] ;  /* 0x0100520000047ab9 */ /* 0x000fe20000000a00 */
[----:B------:R1:W2:Y:S01]  /*28a50*/  LDC.64 R2, c[0x4][R17] ;  /* 0x0100000011027b82 */ /* 0x0002a20000000a00 */
        /* <DEDUP_REMOVED lines=8> */
[----:B-1----:R-:W-:-:S07]  /*28ae0*/  IMAD.MOV.U32 R13, RZ, RZ, RZ ;  /* 0x000000ffff0d7224 */ /* 0x002fce00078e00ff */
[----:B------:R-:W-:-:S07]  /*28af0*/  LEPC R20, `(.L_x_1911) ;  /* 0x000000001014794e */ /* 0x000fce0000000000 */
[----:B0-2---:R-:W-:Y:S05]  /*28b00*/  CALL.ABS.NOINC R2 ;  /* 0x0000000002007343 */ /* 0x005fea0003c00000 */
.L_x_1911:
        /* <DEDUP_REMOVED lines=15> */
.L_x_1910:
[----:B------:R-:W-:Y:S05]  /*28c00*/  BSYNC B6 ;  /* 0x0000000000067941 */ /* 0x000fea0003800000 */
.L_x_1909:
[----:B------:R-:W2:Y:S01]  /*28c10*/  LDL R0, [R1+0xc] ;  /* 0x00000c0001007983 */ /* 0x000ea20000100800 */
[----:B------:R-:W-:Y:S02]  /*28c20*/  ULDC.64 UR4, c[0x0][0x9f8] ;  /* 0x00027e0000047ab9 */ /* 0x000fe40000000a00 */
[----:B------:R-:W-:Y:S01]  /*28c30*/  ISETP.NE.U32.AND P0, PT, RZ, UR4, PT ;  /* 0x00000004ff007c0c */ /* 0x000fe2000bf05070 */
[----:B-1----:R-:W3:Y:S01]  /*28c40*/  LDL R17, [R1+0x44] ;  /* 0x0000440001117983 */ /* 0x002ee20000100800 */
[----:B------:R-:W-:Y:S02]  /*28c50*/  ULDC.64 UR6, c[0x0][0x208] ;  /* 0x0000820000067ab9 */ /* 0x000fe40000000a00 */
[----:B------:R-:W-:Y:S01]  /*28c60*/  ISETP.NE.AND.EX P0, PT, RZ, UR5, PT, P0 ;  /* 0x00000005ff007c0c */ /* 0x000fe2000bf05300 */
[----:B------:R-:W-:-:S12]  /*28c70*/  ULDC.64 UR4, c[0x0][0xa08] ;  /* 0x0002820000047ab9 */ /* 0x000fd80000000a00 */
[----:B------:R-:W1:Y:S01]  /*28c80*/  @P0 LDC.64 R2, c[0x0][0x9f8] ;  /* 0x00027e00ff020b82 */ /* 0x000e620000000a00 */
[----:B--2---:R-:W-:Y:S01]  /*28c90*/  MOV R7, R0 ;  /* 0x0000000000077202 */ /* 0x004fe20000000f00 */
[----:B-1----:R-:W-:-:S05]  /*28ca0*/  @P0 IMAD.WIDE R2, R0, 0x4, R2 ;  /* 0x0000000400020825 */ /* 0x002fca00078e0202 */
[----:B------:R1:W2:Y:S01]  /*28cb0*/  @P0 LDG.E R7, desc[UR6][R2.64] ;  /* 0x0000000602070981 */ /* 0x0002a2000c1e1900 */
[----:B---3--:R-:W-:Y:S01]  /*28cc0*/  VIADD R0, R17, 0xffffffff ;  /* 0xffffffff11007836 */ /* 0x008fe20000000000 */
[----:B-1----:R-:W1:Y:S02]  /*28cd0*/  LDC.64 R2, c[0x0][0x418] ;  /* 0x00010600ff027b82 */ /* 0x002e640000000a00 */
[----:B-1----:R-:W-:Y:S01]  /*28ce0*/  LOP3.LUT P0, RZ, R2, UR4, RZ, 0xfc, !PT ;  /* 0x0000000402ff7c12 */ /* 0x002fe2000f80fcff */
[----:B------:R-:W-:-:S03]  /*28cf0*/  UMOV UR4, 0xffffffff ;  /* 0xffffffff00047882 */ /* 0x000fc60000000000 */
[----:B------:R-:W-:Y:S02]  /*28d00*/  LOP3.LUT P0, RZ, R3, UR5, RZ, 0xfc, P0 ;  /* 0x0000000503ff7c12 */ /* 0x000fe4000800fcff */
[----:B--2---:R-:W-:Y:S01]  /*28d10*/  SHF.R.S32.HI R8, RZ, 0x1f, R7 ;  /* 0x0000001fff087819 */ /* 0x004fe20000011407 */
[----:B------:R1:W-:Y:S01]  /*28d20*/  STL [R1+0x8], R7 ;  /* 0x0000080701007387 */ /* 0x0003e20000100800 */
[----:B------:R-:W-:-:S03]  /*28d30*/  SEL R17, R7, RZ, !P0 ;  /* 0x000000ff07117207 */ /* 0x000fc60004000000 */
[----:B------:R1:W-:Y:S01]  /*28d40*/  STL [R1+0x24], R8 ;  /* 0x0000240801007387 */ /* 0x0003e20000100800 */
[----:B------:R-:W-:Y:S05]  /*28d50*/  BRA.DIV UR4, `(.L_x_1912) ;  /* 0x0000007204987947 */ /* 0x000fea000b800000 */
[----:B------:R-:W2:Y:S02]  /*28d60*/  S2R R4, SR_TID.X ;  /* 0x0000000000047919 */ /* 0x000ea40000002100 */
[----:B--2---:R-:W-:-:S04]  /*28d70*/  SHF.R.U32.HI R4, RZ, 0x5, R4 ;  /* 0x00000005ff047819 */ /* 0x004fc80000011604 */
[----:B------:R-:W-:-:S05]  /*28d80*/  LOP3.LUT R4, R4, 0x3, RZ, 0xc0, !PT ;  /* 0x0000000304047812 */ /* 0x000fca00078ec0ff */
[----:B------:R2:W3:Y:S02]  /*28d90*/  SHFL.IDX PT, R14, R4, RZ, 0x1f ;  /* 0x00001fff040e7589 */ /* 0x0004e400000e0000 */
.L_x_2094:
[----:B------:R4:W-:Y:S01]  /*28da0*/  STL [R1+0x4], R0 ;  /* 0x0000040001007387 */ /* 0x0009e20000100800 */
[----:B---3--:R-:W-:Y:S02]  /*28db0*/  ISETP.NE.AND P0, PT, R14, RZ, PT ;  /* 0x000000ff0e00720c */ /* 0x008fe40003f05270 */
[----:B------:R-:W-:Y:S02]  /*28dc0*/  PLOP3.LUT P1, PT, PT, PT, PT, 0x8, 0x0 ;  /* 0x000000000000781c */ /* 0x000fe40003f2e170 */
[----:B------:R-:W-:-:S11]  /*28dd0*/  LOP3.LUT R19, R19, 0xfffffffb, RZ, 0xc0, !PT ;  /* 0xfffffffb13137812 */ /* 0x000fd600078ec0ff */
[----:B------:R-:W-:Y:S01]  /*28de0*/  @P1 LOP3.LUT R19, R19, 0x4, RZ, 0xfc, !PT ;  /* 0x0000000413131812 */ /* 0x000fe200078efcff */
[----:B----4-:R-:W-:Y:S06]  /*28df0*/  @P0 BRA `(.L_x_1913) ;  /* 0x0000000400440947 */ /* 0x010fec0003800000 */
[----:B------:R-:W-:-:S03]  /*28e00*/  UMOV UR4, 0xffffffff ;  /* 0xffffffff00047882 */ /* 0x000fc60000000000 */
[----:B------:R-:W-:Y:S05]  /*28e10*/  BRA.DIV UR4, `(.L_x_1914) ;  /* 0x00000072049c7947 */ /* 0x000fea000b800000 */
[----:B------:R-:W-:-:S13]  /*28e20*/  ELECT P6, URZ, PT ;  /* 0x00000000003f782f */ /* 0x000fda00038c0000 */
.L_x_2097:
        /* <DEDUP_REMOVED lines=8> */
[----:B------:R-:W-:Y:S01]  /*28eb0*/  IMAD.MOV.U32 R0, RZ, RZ, R9 ;  /* 0x000000ffff007224 */ /* 0x000fe200078e0009 */
[----:B---3--:R-:W-:-:S13]  /*28ec0*/  ISETP.NE.AND P0, PT, R6, 0x1, PT ;  /* 0x000000010600780c */ /* 0x008fda0003f05270 */
[----:B--2---:R-:W2:Y:S02]  /*28ed0*/  @P0 LDC.64 R4, c[0x0][0x440] ;  /* 0x00011000ff040b82 */ /* 0x004ea40000000a00 */
        /* <DEDUP_REMOVED lines=9> */
[----:B------:R-:W-:-:S03]  /*28f70*/  IMAD.WIDE.U32 R4, R7, UR4, R4 ;  /* 0x0000000407047c25 */ /* 0x000fc6000f8e0004 */
[----:B------:R-:W-:Y:S02]  /*28f80*/  LEA R2, P0, R4, R2, 0x2 ;  /* 0x0000000204027211 */ /* 0x000fe400078010ff */
[----:B------:R-:W-:-:S04]  /*28f90*/  IADD3 R0, R5, R0, RZ ;  /* 0x0000000005007210 */ /* 0x000fc80007ffe0ff */
[----:B------:R-:W-:-:S05]  /*28fa0*/  LEA.HI.X R3, R4, R3, R0, 0x2, P0 ;  /* 0x0000000304037211 */ /* 0x000fca00000f1400 */
[----:B------:R3:W5:Y:S02]  /*28fb0*/  LDG.E R17, desc[UR6][R2.64] ;  /* 0x0000000602117981 */ /* 0x000764000c1e1900 */
.L_x_1915:
[----:B------:R-:W4:Y:S04]  /*28fc0*/  LDL R0, [R1+0x10] ;  /* 0x0000100001007983 */ /* 0x000f280000100800 */
[----:B---3--:R-:W3:Y:S01]  /*28fd0*/  LDL R2, [R1+0x14] ;  /* 0x0000140001027983 */ /* 0x008ee20000100800 */
[----:B----4-:R-:W-:Y:S01]  /*28fe0*/  IMAD R0, R0, 0x8, R18 ;  /* 0x0000000800007824 */ /* 0x010fe200078e0212 */
[----:B---3--:R-:W-:-:S04]  /*28ff0*/  SHF.L.U32 R2, R2, 0x1f, RZ ;  /* 0x0000001f02027819 */ /* 0x008fc800000006ff */
[----:B------:R-:W3:Y:S02]  /*29000*/  SYNCS.PHASECHK.TRANS64.TRYWAIT P0, [R0+URZ+0x30840], R2 ;  /* 0x03084002000075a7 */ /* 0x000ee4000800017f */
[----:B---3--:R-:W-:Y:S05]  /*29010*/  @!P0 BRA `(.L_x_1916) ;  /* 0x00000070003c8947 */ /* 0x008fea0003800000 */
.L_x_2098:
[----:B------:R-:W4:Y:S02]  /*29020*/  S2R R3, SR_TID.X ;  /* 0x0000000000037919 */ /* 0x000f240000002100 */
[----:B----4-:R-:W-:-:S04]  /*29030*/  LOP3.LUT R3, R3, 0x7f, RZ, 0xc0, !PT ;  /* 0x0000007f03037812 */ /* 0x010fc800078ec0ff */
[----:B------:R-:W-:-:S13]  /*29040*/  ISETP.NE.AND P0, PT, R3, RZ, PT ;  /* 0x000000ff0300720c */ /* 0x000fda0003f05270 */
[----:B------:R-:W-:Y:S05]  /*29050*/  @P0 BRA `(.L_x_1917) ;  /* 0x0000000000140947 */ /* 0x000fea0003800000 */
[----:B------:R-:W-:Y:S01]  /*29060*/  LOP3.LUT P1, RZ, R19, 0x1, RZ, 0xc0, !PT ;  /* 0x0000000113ff7812 */ /* 0x000fe2000782c0ff */
[----:B---3--:R-:W-:-:S04]  /*29070*/  IMAD.MOV.U32 R2, RZ, RZ, 0x8000 ;  /* 0x00008000ff027424 */ /* 0x008fc800078e00ff */
[----:B------:R4:W-:Y:S08]  /*29080*/  SYNCS.ARRIVE.TRANS64 RZ, [R0+URZ+0x30830], R2 ;  /* 0x0308300200ff79a7 */ /* 0x0009f0000800003f */
[----:B------:R-:W-:Y:S05]  /*29090*/  @!P1 BRA `(.L_x_1917) ;  /* 0x0000000000049947 */ /* 0x000fea0003800000 */
[----:B------:R-:W-:Y:S01]  /*290a0*/  BPT.TRAP 0x1 ;  /* 0x000000040000795c */ /* 0x000fe20000300000 */
.L_x_1917:
[----:B------:R-:W3:Y:S04]  /*290b0*/  LDL R3, [R1+0x10] ;  /* 0x0000100001037983 */ /* 0x000ee80000100800 */
[----:B--2---:R-:W2:Y:S04]  /*290c0*/  LDL R4, [R1+0x4] ;  /* 0x0000040001047983 */ /* 0x004ea80000100800 */
[----:B---34-:R-:W3:Y:S01]  /*290d0*/  LDL R2, [R1+0x18] ;  /* 0x0000180001027983 */ /* 0x018ee20000100800 */
[----:B------:R-:W-:Y:S01]  /*290e0*/  R2UR UR9, R0 ;  /* 0x00000000000972ca */ /* 0x000fe200000e0000 */
[----:B------:R-:W-:Y:S01]  /*290f0*/  UIADD3 UR4, UP0, UR36, 0x370, URZ ;  /* 0x0000037024047890 */ /* 0x000fe2000ff1e03f */
[----:B------:R-:W-:-:S02]  /*29100*/  R2UR UR12, R16 ;  /* 0x00000000100c72ca */ /* 0x000fc400000e0000 */
[----:B-----5:R-:W-:Y:S01]  /*29110*/  R2UR UR13, R17 ;  /* 0x00000000110d72ca */ /* 0x020fe200000e0000 */
[----:B------:R-:W-:Y:S01]  /*29120*/  UMOV UR10, URZ ;  /* 0x0000003f000a7c82 */ /* 0x000fe20008000000 */
[----:B------:R-:W-:-:S07]  /*29130*/  UMOV UR6, 0x0 ;  /* 0x0000000000067882 */ /* 0x000fce0000000000 */
[----:B------:R-:W-:Y:S01]  /*29140*/  UIADD3 UR9, UR9, 0x30830, URZ ;  /* 0x0003083009097890 */ /* 0x000fe2000fffe03f */
[----:B------:R-:W-:Y:S01]  /*29150*/  UMOV UR7, 0x14f00000 ;  /* 0x14f0000000077882 */ /* 0x000fe20000000000 */
[----:B------:R-:W-:Y:S01]  /*29160*/  UMOV UR17, 0x40 ;  /* 0x0000004000117882 */ /* 0x000fe20000000000 */
[----:B------:R-:W-:Y:S02]  /*29170*/  PLOP3.LUT P0, PT, PT, PT, PT, 0x80, 0x0 ;  /* 0x000000000000781c */ /* 0x000fe40003f0f070 */
[----:B------:R-:W-:-:S11]  /*29180*/  LOP3.LUT R19, R19, 0xfffffffb, RZ, 0xc0, !PT ;  /* 0xfffffffb13137812 */ /* 0x000fd600078ec0ff */
[----:B------:R-:W-:Y:S01]  /*29190*/  @P0 LOP3.LUT R19, R19, 0x4, RZ, 0xfc, !PT ;  /* 0x0000000413130812 */ /* 0x000fe200078efcff */
[----:B------:R-:W-:Y:S01]  /*291a0*/  IMAD R0, R3, 0x8000, R18 ;  /* 0x0000800003007824 */ /* 0x000fe200078e0212 */
[----:B--2---:R-:W-:-:S04]  /*291b0*/  R2UR UR11, R4 ;  /* 0x00000000040b72ca */ /* 0x004fc800000e0000 */
[----:B------:R-:W-:Y:S02]  /*291c0*/  R2UR UR14, R0 ;  /* 0x00000000000e72ca */ /* 0x000fe400000e0000 */
[----:B---3--:R-:W-:-:S11]  /*291d0*/  R2UR UR5, R2 ;  /* 0x00000000020572ca */ /* 0x008fd600000e0000 */
[----:B------:R-:W-:Y:S02]  /*291e0*/  UIADD3 UR8, UR14, 0x20400, URZ ;  /* 0x000204000e087890 */ /* 0x000fe4000fffe03f */
[----:B------:R-:W-:Y:S02]  /*291f0*/  ULEA UR11, UR11, UR5, 0x6 ;  /* 0x000000050b0b7291 */ /* 0x000fe4000f8e303f */
[----:B------:R-:W-:Y:S02]  /*29200*/  UIADD3.X UR5, URZ, UR37, URZ, UP0, !UPT ;  /* 0x000000253f057290 */ /* 0x000fe400087fe43f */
[----:B------:R-:W-:Y:S02]  /*29210*/  UIADD3 UR15, UR14, 0x22400, URZ ;  /* 0x000224000e0f7890 */ /* 0x000fe4000fffe03f */
[----:B------:R-:W-:Y:S02]  /*29220*/  UIADD3 UR16, UR14, 0x24400, URZ ;  /* 0x000244000e107890 */ /* 0x000fe4000fffe03f */
[----:B------:R-:W-:-:S03]  /*29230*/  UIADD3 UR14, UR14, 0x26400, URZ ;  /* 0x000264000e0e7890 */ /* 0x000fc6000fffe03f */
[----:B------:R2:W-:Y:S02]  /*29240*/  UTMALDG.4D [UR8], [UR4], desc[UR6] ;  /* 0x00000608040075b4 */ /* 0x0005e40008019000 */
[----:B--2---:R-:W-:Y:S01]  /*29250*/  UMOV UR8, UR15 ;  /* 0x0000000f00087c82 */ /* 0x004fe20008000000 */
[----:B------:R-:W-:Y:S01]  /*29260*/  UMOV UR10, UR17 ;  /* 0x00000011000a7c82 */ /* 0x000fe20008000000 */
[----:B------:R-:W-:Y:S01]  /*29270*/  UMOV UR15, 0x80 ;  /* 0x00000080000f7882 */ /* 0x000fe20000000000 */
        /* <DEDUP_REMOVED lines=8> */
[----:B---3--:R-:W-:Y:S01]  /*29300*/  NOP ;  /* 0x0000000000007918 */ /* 0x008fe20000000000 */
.L_x_1913:
[----:B------:R-:W3:Y:S01]  /*29310*/  LDL.LU R3, [R1+0x48] ;  /* 0x0000480001037983 */ /* 0x000ee20000300800 */
[----:B------:R-:W-:Y:S05]  /*29320*/  WARPSYNC.ALL ;  /* 0x0000000000007948 */ /* 0x000fea0003800000 */
[----:B------:R-:W-:Y:S01]  /*29330*/  ULDC.64 UR4, c[0x0][0x298] ;  /* 0x0000a60000047ab9 */ /* 0x000fe20000000a00 */
[----:B------:R-:W-:Y:S01]  /*29340*/  BSSY B6, `(.L_x_1918) ;  /* 0x000001c000067945 */ /* 0x000fe20003800000 */
[----:B------:R-:W-:Y:S01]  /*29350*/  BAR.SYNC.DEFER_BLOCKING 0x8, 0x180 ;  /* 0x0206000000007b1d */ /* 0x000fe20000010000 */
[----:B---3--:R-:W-:Y:S01]  /*29360*/  SHF.R.S32.HI R0, RZ, 0x1f, R3 ;  /* 0x0000001fff007819 */ /* 0x008fe20000011403 */
[----:B--2---:R-:W-:-:S04]  /*29370*/  IMAD.WIDE.U32 R4, R3, UR4, RZ ;  /* 0x0000000403047c25 */ /* 0x004fc8000f8e00ff */
        /* <DEDUP_REMOVED lines=12> */
[----:B--2---:R-:W-:Y:S01]  /*29440*/  MOV R4, UR4 ;  /* 0x0000000400047c02 */ /* 0x004fe20008000f00 */
[----:B------:R-:W-:Y:S01]  /*29450*/  IMAD.U32 R5, RZ, RZ, UR5 ;  /* 0x00000005ff057e24 */ /* 0x000fe2000f8e00ff */
[----:B------:R-:W2:Y:S01]  /*29460*/  LDC.64 R2, c[0x4][R2] ;  /* 0x0100000002027b82 */ /* 0x000ea20000000a00 */
[----:B------:R-:W-:Y:S01]  /*29470*/  IMAD.U32 R6, RZ, RZ, UR6 ;  /* 0x00000006ff067e24 */ /* 0x000fe2000f8e00ff */
[----:B-1----:R-:W-:Y:S01]  /*29480*/  MOV R8, 0x70 ;  /* 0x0000007000087802 */ /* 0x002fe20000000f00 */
[----:B------:R-:W-:Y:S02]  /*29490*/  IMAD.U32 R7, RZ, RZ, UR7 ;  /* 0x00000007ff077e24 */ /* 0x000fe4000f8e00ff */
[----:B------:R-:W-:-:S02]  /*294a0*/  IMAD.U32 R10, RZ, RZ, UR8 ;  /* 0x00000008ff0a7e24 */ /* 0x000fc4000f8e00ff */
[----:B------:R-:W-:Y:S02]  /*294b0*/  IMAD.U32 R11, RZ, RZ, UR9 ;  /* 0x00000009ff0b7e24 */ /* 0x000fe4000f8e00ff */
[----:B------:R-:W-:Y:S02]  /*294c0*/  IMAD.MOV.U32 R12, RZ, RZ, 0x1 ;  /* 0x00000001ff0c7424 */ /* 0x000fe400078e00ff */
[----:B------:R-:W-:-:S07]  /*294d0*/  IMAD.MOV.U32 R13, RZ, RZ, RZ ;  /* 0x000000ffff0d7224 */ /* 0x000fce00078e00ff */
[----:B------:R-:W-:-:S07]  /*294e0*/  LEPC R20, `(.L_x_1919) ;  /* 0x000000001014794e */ /* 0x000fce0000000000 */
[----:B0-2---:R-:W-:Y:S05]  /*294f0*/  CALL.ABS.NOINC R2 ;  /* 0x0000000002007343 */ /* 0x005fea0003c00000 */
.L_x_1919:
[----:B------:R-:W-:Y:S05]  /*29500*/  BSYNC B6 ;  /* 0x0000000000067941 */ /* 0x000fea0003800000 */
.L_x_1918:
[----:B--2---:R-:W2:Y:S01]  /*29510*/  LDL.LU R0, [R1+0x54] ;  /* 0x0000540001007983 */ /* 0x004ea20000300800 */
[----:B------:R-:W-:Y:S01]  /*29520*/  ULDC.64 UR6, c[0x0][0xa00] ;  /* 0x0002800000067ab9 */ /* 0x000fe20000000a00 */
[----:B-1----:R-:W1:Y:S01]  /*29530*/  LDC R7, c[0x0][0x448] ;  /* 0x00011200ff077b82 */ /* 0x002e620000000800 */
[----:B------:R-:W-:Y:S01]  /*29540*/  ULDC.64 UR4, c[0x0][0x2d8] ;  /* 0x0000b60000047ab9 */ /* 0x000fe20000000a00 */
[----:B------:R-:W2:Y:S04]  /*29550*/  LDL.LU.64 R2, [R1+0x48] ;  /* 0x0000480001027983 */ /* 0x000ea80000300a00 */
[----:B------:R-:W3:Y:S04]  /*29560*/  LDL R5, [R1+0xc] ;  /* 0x00000c0001057983 */ /* 0x000ee80000100800 */
[----:B------:R-:W4:Y:S01]  /*29570*/  LDL R11, [R1+0x34] ;  /* 0x00003400010b7983 */ /* 0x000f220000100800 */
[----:B------:R-:W-:-:S04]  /*29580*/  ISETP.NE.U32.AND P0, PT, RZ, UR6, PT ;  /* 0x00000006ff007c0c */ /* 0x000fc8000bf05070 */
[----:B------:R-:W-:Y:S01]  /*29590*/  ISETP.NE.AND.EX P0, PT, RZ, UR7, PT, P0 ;  /* 0x00000007ff007c0c */ /* 0x000fe2000bf05300 */
[----:B------:R-:W5:Y:S02]  /*295a0*/  S2R R8, SR_TID.X ;  /* 0x0000000000087919 */ /* 0x000f640000002100 */
[----:B-----5:R-:W-:Y:S01]  /*295b0*/  IMAD.SHL.U32 R8, R8, 0x10, RZ ;  /* 0x0000001008087824 */ /* 0x020fe200078e00ff */
[----:B------:R-:W5:Y:S01]  /*295c0*/  S2R R9, SR_TID.X ;  /* 0x0000000000097919 */ /* 0x000f620000002100 */
[----:B------:R-:W0:Y:S01]  /*295d0*/  S2R R10, SR_TID.X ;  /* 0x00000000000a7919 */ /* 0x000e220000002100 */
[----:B-----5:R-:W-:-:S04]  /*295e0*/  SHF.L.U32 R9, R9, 0x3, RZ ;  /* 0x0000000309097819 */ /* 0x020fc800000006ff */
[----:B------:R-:W-:-:S04]  /*295f0*/  LOP3.LUT R9, R9, 0x38, RZ, 0xc0, !PT ;  /* 0x0000003809097812 */ /* 0x000fc800078ec0ff */
[C---:B------:R-:W-:Y:S02]  /*29600*/  LOP3.LUT R13, R9.reuse, 0x40, RZ, 0xfc, !PT ;  /* 0x00000040090d7812 */ /* 0x040fe400078efcff */
[C---:B------:R-:W-:Y:S02]  /*29610*/  LOP3.LUT R12, R9.reuse, 0x80, RZ, 0xfc, !PT ;  /* 0x00000080090c7812 */ /* 0x040fe400078efcff */
[----:B------:R-:W-:Y:S02]  /*29620*/  LOP3.LUT R9, R9, 0xc0, RZ, 0xfc, !PT ;  /* 0x000000c009097812 */ /* 0x000fe400078efcff */
[----:B0-----:R-:W-:-:S04]  /*29630*/  LOP3.LUT R10, R10, 0x7f, RZ, 0xc0, !PT ;  /* 0x0000007f0a0a7812 */ /* 0x001fc800078ec0ff */
[----:B------:R-:W-:Y:S01]  /*29640*/  SHF.R.U32.HI R10, RZ, 0x3, R10 ;  /* 0x00000003ff0a7819 */ /* 0x000fe2000001160a */
[----:B--2---:R-:W-:Y:S01]  /*29650*/  IMAD.MOV.U32 R3, RZ, RZ, R0 ;  /* 0x000000ffff037224 */ /* 0x004fe200078e0000 */
[----:B---3--:R-:W-:-:S04]  /*29660*/  SHF.R.S32.HI R0, RZ, 0x1f, R5 ;  /* 0x0000001fff007819 */ /* 0x008fc80000011405 */
[----:B------:R-:W-:Y:S02]  /*29670*/  SEL R4, R0, RZ, !P0 ;  /* 0x000000ff00047207 */ /* 0x000fe40004000000 */
[----:B------:R-:W-:Y:S02]  /*29680*/  SEL R0, R5, RZ, !P0 ;  /* 0x000000ff05007207 */ /* 0x000fe40004000000 */
[----:B------:R-:W0:Y:S01]  /*29690*/  S2R R5, SR_TID.X ;  /* 0x0000000000057919 */ /* 0x000e220000002100 */
[----:B-1----:R-:W-:Y:S01]  /*296a0*/  ISETP.NE.AND P0, PT, R7, 0x1, PT ;  /* 0x000000010700780c */ /* 0x002fe20003f05270 */
[----:B------:R-:W-:-:S04]  /*296b0*/  IMAD.WIDE.U32 R2, R16, UR4, R2 ;  /* 0x0000000410027c25 */ /* 0x000fc8000f8e0002 */
[----:B------:R-:W-:Y:S01]  /*296c0*/  IMAD R3, R16, UR5, R3 ;  /* 0x0000000510037c24 */ /* 0x000fe2000f8e0203 */
[----:B------:R-:W-:-:S07]  /*296d0*/  ULDC.64 UR4, c[0x0][0x2e0] ;  /* 0x0000b80000047ab9 */ /* 0x000fce0000000a00 */
[----:B------:R-:W1:Y:S01]  /*296e0*/  @P0 LDC R6, c[0x0][0x450] ;  /* 0x00011400ff060b82 */ /* 0x000e620000000800 */
[----:B0-----:R-:W-:-:S04]  /*296f0*/  LOP3.LUT R5, R5, 0x7f, RZ, 0xc0, !PT ;  /* 0x0000007f05057812 */ /* 0x001fc800078ec0ff */
[----:B------:R-:W-:-:S04]  /*29700*/  SHF.R.U32.HI R5, RZ, 0x3, R5 ;  /* 0x00000003ff057819 */ /* 0x000fc80000011605 */
[----:B------:R-:W-:Y:S02]  /*29710*/  LOP3.LUT R8, R5, 0x70, R8, 0xf8, !PT ;  /* 0x0000007005087812 */ /* 0x000fe400078ef808 */
[----:B------:R-:W0:Y:S01]  /*29720*/  @P0 LDC R5, c[0x0][0x44c] ;  /* 0x00011300ff050b82 */ /* 0x000e220000000800 */
[----:B------:R-:W-:Y:S02]  /*29730*/  IMAD R4, R4, UR4, RZ ;  /* 0x0000000404047c24 */ /* 0x000fe4000f8e02ff */
[----:B------:R-:W-:-:S04]  /*29740*/  IMAD.WIDE.U32 R2, R0, UR4, R2 ;  /* 0x0000000400027c25 */ /* 0x000fc8000f8e0002 */
[----:B------:R-:W-:Y:S01]  /*29750*/  IMAD R0, R0, UR5, R4 ;  /* 0x0000000500007c24 */ /* 0x000fe2000f8e0204 */
[----:B----4-:R-:W-:Y:S01]  /*29760*/  IADD3 R4, R8, R11, RZ ;  /* 0x0000000b08047210 */ /* 0x010fe20007ffe0ff */
[----:B------:R-:W-:Y:S02]  /*29770*/  ULDC.64 UR4, c[0x0][0x2d0] ;  /* 0x0000b40000047ab9 */ /* 0x000fe40000000a00 */
[----:B------:R-:W-:Y:S02]  /*29780*/  IMAD.IADD R3, R3, 0x1, R0 ;  /* 0x0000000103037824 */ /* 0x000fe400078e0200 */
[----:B------:R-:W-:Y:S01]  /*29790*/  IMAD.MOV.U32 R0, RZ, RZ, R4 ;  /* 0x000000ffff007224 */ /* 0x000fe200078e0004 */
[----:B------:R-:W2:Y:S01]  /*297a0*/  S2R R8, SR_TID.X ;  /* 0x0000000000087919 */ /* 0x000ea20000002100 */
[----:B0-----:R-:W-:-:S05]  /*297b0*/  @P0 IMAD.HI.U32 R5, R4, R5, RZ ;  /* 0x0000000504050227 */ /* 0x001fca00078e00ff */
[----:B-1----:R-:W-:-:S05]  /*297c0*/  @P0 SHF.R.U32.HI R0, RZ, R6, R5 ;  /* 0x00000006ff000219 */ /* 0x002fca0000011605 */
        /* <DEDUP_REMOVED lines=8> */
[----:B------:R-:W-:-:S05]  /*29850*/  SHF.R.S32.HI R0, RZ, 0x1f, R4 ;  /* 0x0000001fff007819 */ /* 0x000fca0000011404 */
[----:B------:R-:W-:Y:S02]  /*29860*/  IMAD R0, R0, UR4, RZ ;  /* 0x0000000400007c24 */ /* 0x000fe4000f8e02ff */
[----:B------:R-:W-:-:S04]  /*29870*/  IMAD.WIDE.U32 R2, R4, UR4, R2 ;  /* 0x0000000404027c25 */ /* 0x000fc8000f8e0002 */
[----:B------:R-:W-:Y:S01]  /*29880*/  IMAD R4, R4, UR5, R0 ;  /* 0x0000000504047c24 */ /* 0x000fe2000f8e0200 */
[----:B------:R-:W-:Y:S01]  /*29890*/  ULDC.64 UR4, c[0x0][0x280] ;  /* 0x0000a00000047ab9 */ /* 0x000fe20000000a00 */
[----:B--2---:R-:W-:Y:S02]  /*298a0*/  IMAD.SHL.U32 R8, R8, 0x8, RZ ;  /* 0x0000000808087824 */ /* 0x004fe400078e00ff */
[----:B------:R-:W-:Y:S01]  /*298b0*/  IMAD.IADD R3, R3, 0x1, R4 ;  /* 0x0000000103037824 */ /* 0x000fe200078e0204 */
[----:B------:R-:W-:Y:S01]  /*298c0*/  LEA R4, P0, R2, UR4, 0x1 ;  /* 0x0000000402047c11 */ /* 0x000fe2000f8008ff */
[----:B------:R-:W-:Y:S01]  /*298d0*/  ULDC UR4, c[0x0][0x2b8] ;  /* 0x0000ae0000047ab9 */ /* 0x000fe20000000800 */
[----:B------:R-:W-:Y:S02]  /*298e0*/  LOP3.LUT R8, R8, 0x38, RZ, 0xc0, !PT ;  /* 0x0000003808087812 */ /* 0x000fe400078ec0ff */
[----:B------:R-:W-:Y:S01]  /*298f0*/  LEA.HI.X R3, R2, UR5, R3, 0x1, P0 ;  /* 0x0000000502037c11 */ /* 0x000fe200080f0c03 */
[----:B------:R-:W-:Y:S01]  /*29900*/  UMOV UR5, 0xffffffff ;  /* 0xffffffff00057882 */ /* 0x000fe20000000000 */
[----:B------:R-:W-:-:S02]  /*29910*/  ISETP.GE.AND P4, PT, R8, UR4, PT ;  /* 0x0000000408007c0c */ /* 0x000fc4000bf86270 */
[----:B------:R-:W-:Y:S02]  /*29920*/  ISETP.GE.AND P3, PT, R13, UR4, PT ;  /* 0x000000040d007c0c */ /* 0x000fe4000bf66270 */
[----:B------:R-:W-:Y:S02]  /*29930*/  ISETP.GE.AND P0, PT, R12, UR4, PT ;  /* 0x000000040c007c0c */ /* 0x000fe4000bf06270 */
[----:B------:R-:W-:Y:S01]  /*29940*/  ISETP.GE.AND P1, PT, R9, UR4, PT ;  /* 0x0000000409007c0c */ /* 0x000fe2000bf26270 */
[----:B------:R-:W-:-:S12]  /*29950*/  BRA.DIV UR5, `(.L_x_1920) ;  /* 0x0000006a05007947 */ /* 0x000fd8000b800000 */
[----:B------:R-:W2:Y:S04]  /*29960*/  LDL.LU R6, [R1+0x3c] ;  /* 0x00003c0001067983 */ /* 0x000ea80000300800 */
[----:B------:R-:W3:Y:S04]  /*29970*/  LDL.LU R11, [R1+0x34] ;  /* 0x00003400010b7983 */ /* 0x000ee80000300800 */
[----:B------:R-:W4:Y:S01]  /*29980*/  LDL R9, [R1+0x28] ;  /* 0x0000280001097983 */ /* 0x000f220000100800 */
[----:B------:R-:W-:-:S03]  /*29990*/  ULDC.64 UR4, c[0x0][0x208] ;  /* 0x0000820000047ab9 */ /* 0x000fc60000000a00 */
[----:B------:R-:W-:Y:S01]  /*299a0*/  SHFL.IDX PT, R5, R4, 0x1, 0x181f ;  /* 0x00381f0004057f89 */ /* 0x000fe200000e0000 */
[----:B--2---:R-:W-:-:S03]  /*299b0*/  IMAD R2, R6, R7, RZ ;  /* 0x0000000706027224 */ /* 0x004fc600078e02ff */
        /* <DEDUP_REMOVED lines=8> */
[----:B------:R-:W-:-:S05]  /*29a40*/  @!P2 LOP3.LUT R7, R7, R6, RZ, 0x3c, !PT ;  /* 0x000000060707a212 */ /* 0x000fca00078e3cff */
[----:B----4-:R-:W-:Y:S04]  /*29a50*/  @!P2 LDGSTS.E.BYPASS.LTC128B.128 [R9+0x10400], desc[UR4][R6.64], !P4 ;  /* 0x104000000609afae */ /* 0x010fe8000e101d44 */
[----:B------:R-:W-:Y:S04]  /*29a60*/  @!P2 LDGSTS.E.BYPASS.LTC128B.128 [R9+0x14400], desc[UR4][R6.64+0x80], !P3 ;  /* 0x144000800609afae */ /* 0x000fe8000d901d44 */
[----:B------:R-:W-:Y:S04]  /*29a70*/  @!P2 LDGSTS.E.BYPASS.LTC128B.128 [R9+0x18400], desc[UR4][R6.64+0x100], !P0 ;  /* 0x184001000609afae */ /* 0x000fe8000c101d44 */
[----:B------:R0:W-:Y:S04]  /*29a80*/  @!P2 LDGSTS.E.BYPASS.LTC128B.128 [R9+0x1c400], desc[UR4][R6.64+0x180], !P1 ;  /* 0x1c4001800609afae */ /* 0x0001e8000c901d44 */
[----:B0-----:R-:W0:Y:S01]  /*29a90*/  SHFL.IDX PT, R7, R3, 0x1, 0x181f ;  /* 0x00381f0003077f89 */ /* 0x001e2200000e0000 */
[----:B------:R-:W-:-:S05]  /*29aa0*/  VIADD R6, R0, 0x10 ;  /* 0x0000001000067836 */ /* 0x000fca0000000000 */
        /* <DEDUP_REMOVED lines=14> */
[----:B-1----:R-:W-:-:S04]  /*29b90*/  @!P2 IMAD.X R6, RZ, RZ, R7, P5 ;  /* 0x000000ffff06a224 */ /* 0x002fc800028e0607 */
        /* <DEDUP_REMOVED lines=56> */
.L_x_2115:
[----:B------:R-:W-:Y:S01]  /*29f20*/  VIADD R0, R0, 0x70 ;  /* 0x0000007000007836 */ /* 0x000fe20000000000 */
[----:B------:R-:W-:Y:S04]  /*29f30*/  BSSY B0, `(.L_x_1921) ;  /* 0x000000e000007945 */ /* 0x000fe80003800000 */
        /* <DEDUP_REMOVED lines=13> */
.L_x_1922:
[----:B------:R-:W-:Y:S05]  /*2a010*/  BSYNC B0 ;  /* 0x0000000000007941 */ /* 0x000fea0003800000 */
.L_x_1921:
[----:B------:R-:W-:Y:S01]  /*2a020*/  NOP ;  /* 0x0000000000007918 */ /* 0x000fe20000000000 */
[----:B------:R-:W-:-:S13]  /*2a030*/  PLOP3.LUT P0, PT, PT, PT, PT, 0x80, 0x0 ;  /* 0x000000000000781c */ /* 0x000fda0003f0f070 */
.L_x_1923:
        /* <DEDUP_REMOVED lines=18> */
.L_x_2116:
[----:B------:R-:W-:Y:S05]  /*2a160*/  BSYNC B0 ;  /* 0x0000000000007941 */ /* 0x000fea0003800000 */
.L_x_1924:
[----:B------:R-:W3:Y:S04]  /*2a170*/  LDL R2, [R1+0x44] ;  /* 0x0000440001027983 */ /* 0x000ee80000100800 */
[----:B0-----:R-:W4:Y:S01]  /*2a180*/  LDL R4, [R1+0x30] ;  /* 0x0000300001047983 */ /* 0x001f220000100800 */
[----:B------:R-:W-:Y:S01]  /*2a190*/  BSSY B0, `(.L_x_1926) ;  /* 0x00002ad000007945 */ /* 0x000fe20003800000 */
[----:B---3--:R-:W-:-:S05]  /*2a1a0*/  VIADD R0, R2, 0xfffffffe ;  /* 0xfffffffe02007836 */ /* 0x008fca0000000000 */
[----:B----4-:R-:W-:-:S13]  /*2a1b0*/  ISETP.GE.AND P0, PT, R0, R4, PT ;  /* 0x000000040000720c */ /* 0x010fda0003f06270 */
[----:B------:R-:W-:Y:S05]  /*2a1c0*/  @!P0 BRA `(.L_x_1927) ;  /* 0x0000002800a48947 */ /* 0x000fea0003800000 */
[----:B--2---:R-:W2:Y:S04]  /*2a1d0*/  LDL.LU R3, [R1+0x50] ;  /* 0x0000500001037983 */ /* 0x004ea80000300800 */
[----:B------:R-:W3:Y:S04]  /*2a1e0*/  LDL.LU R7, [R1+0x40] ;  /* 0x0000400001077983 */ /* 0x000ee80000300800 */
[----:B------:R-:W4:Y:S04]  /*2a1f0*/  LDL.LU R2, [R1+0x60] ;  /* 0x0000600001027983 */ /* 0x000f280000300800 */
[----:B------:R-:W5:Y:S04]  /*2a200*/  LDL.LU R6, [R1+0x38] ;  /* 0x0000380001067983 */ /* 0x000f680000300800 */
[----:B-1----:R-:W5:Y:S01]  /*2a210*/  LDL.LU R5, [R1+0x5c] ;  /* 0x00005c0001057983 */ /* 0x002f620000300800 */
[----:B------:R-:W-:Y:S01]  /*2a220*/  LOP3.LUT R10, RZ, R4, RZ, 0x33, !PT ;  /* 0x00000004ff0a7212 */ /* 0x000fe200078e33ff */
[----:B------:R-:W-:Y:S01]  /*2a230*/  BSSY B2, `(.L_x_1928) ;  /* 0x00000ea000027945 */ /* 0x000fe20003800000 */
[----:B--2---:R-:W-:-:S04]  /*2a240*/  VIADD R3, R3, 0x1 ;  /* 0x0000000103037836 */ /* 0x004fc80000000000 */
[----:B---3--:R-:W-:Y:S01]  /*2a250*/  IMAD R3, R3, R7, RZ ;  /* 0x0000000703037224 */ /* 0x008fe200078e02ff */
[----:B----4-:R-:W-:-:S04]  /*2a260*/  LOP3.LUT R2, RZ, R2, RZ, 0x33, !PT ;  /* 0x00000002ff027212 */ /* 0x010fc800078e33ff */
        /* <DEDUP_REMOVED lines=12> */
[----:B------:R-:W-:Y:S01]  /*2a330*/  LOP3.LUT P1, RZ, R19, 0x4, RZ, 0xc0, !PT ;  /* 0x0000000413ff7812 */ /* 0x000fe2000782c0ff */
[----:B------:R-:W-:Y:S01]  /*2a340*/  BSSY B1, `(.L_x_1930) ;  /* 0x00000d4000017945 */ /* 0x000fe20003800000 */
[----:B--2---:R-:W-:-:S05]  /*2a350*/  VIADD R8, R5, 0x1 ;  /* 0x0000000105087836 */ /* 0x004fca0000000000 */
[----:B------:R-:W-:-:S04]  /*2a360*/  ISETP.NE.AND P0, PT, R8, 0x2, PT ;  /* 0x000000020800780c */ /* 0x000fc80003f05270 */
[----:B------:R-:W-:Y:S02]  /*2a370*/  SEL R9, RZ, 0x1, P0 ;  /* 0x00000001ff097807 */ /* 0x000fe40000000000 */
[----:B------:R-:W-:Y:S02]  /*2a380*/  SEL R8, R8, RZ, P0 ;  /* 0x000000ff08087207 */ /* 0x000fe40000000000 */
[----:B---3--:R-:W-:Y:S01]  /*2a390*/  LOP3.LUT R9, R4, R9, RZ, 0x3c, !PT ;  /* 0x0000000904097212 */ /* 0x008fe200078e3cff */
[----:B------:R-:W-:Y:S06]  /*2a3a0*/  @!P1 BRA `(.L_x_1931) ;  /* 0x0000000c00349947 */ /* 0x000fec0003800000 */
        /* <DEDUP_REMOVED lines=12> */
[----:B0-----:R-:W-:Y:S01]  /*2a470*/  @P0 IMAD.HI.U32 R4, R0, R2, RZ ;  /* 0x0000000200040227 */ /* 0x001fe200078e00ff */
[----:B------:R-:W-:-:S04]  /*2a480*/  MOV R2, R0 ;  /* 0x0000000000027202 */ /* 0x000fc80000000f00 */
        /* <DEDUP_REMOVED lines=9> */
[----:B------:R-:W-:-:S05]  /*2a520*/  LEA.HI.X R5, R2, UR5, R3, 0x2, P0 ;  /* 0x0000000502057c11 */ /* 0x000fca00080f1403 */
[----:B------:R0:W5:Y:S04]  /*2a530*/  LDG.E R4, desc[UR8][R4.64] ;  /* 0x0000000804047981 */ /* 0x000168000c1e1900 */
.L_x_1932:
[----:B------:R-:W-:Y:S01]  /*2a540*/  IMAD R3, R8, 0x8, R18 ;  /* 0x0000000808037824 */ /* 0x000fe200078e0212 */
[----:B------:R-:W-:Y:S01]  /*2a550*/  SHF.L.U32 R2, R9, 0x1f, RZ ;  /* 0x0000001f09027819 */ /* 0x000fe200000006ff */
[----:B------:R-:W-:Y:S03]  /*2a560*/  BSSY B3, `(.L_x_1933) ;  /* 0x0000003000037945 */ /* 0x000fe60003800000 */
[----:B------:R-:W1:Y:S02]  /*2a570*/  SYNCS.PHASECHK.TRANS64.TRYWAIT P0, [R3+URZ+0x30840], R2 ;  /* 0x03084002030075a7 */ /* 0x000e64000800017f */
[----:B-1----:R-:W-:Y:S05]  /*2a580*/  @!P0 BRA `(.L_x_1934) ;  /* 0x0000006800108947 */ /* 0x002fea0003800000 */
.L_x_2117:
[----:B------:R-:W-:Y:S05]  /*2a590*/  BSYNC B3 ;  /* 0x0000000000037941 */ /* 0x000fea0003800000 */
.L_x_1933:
[----:B0-----:R-:W0:Y:S01]  /*2a5a0*/  S2R R5, SR_TID.X ;  /* 0x0000000000057919 */ /* 0x001e220000002100 */
[----:B------:R-:W-:Y:S01]  /*2a5b0*/  BSSY B3, `(.L_x_1935) ;  /* 0x0000009000037945 */ /* 0x000fe20003800000 */
[----:B0-----:R-:W-:-:S04]  /*2a5c0*/  LOP3.LUT R5, R5, 0x7f, RZ, 0xc0, !PT ;  /* 0x0000007f05057812 */ /* 0x001fc800078ec0ff */
[----:B------:R-:W-:-:S13]  /*2a5d0*/  ISETP.NE.AND P0, PT, R5, RZ, PT ;  /* 0x000000ff0500720c */ /* 0x000fda0003f05270 */
[----:B------:R-:W-:Y:S05]  /*2a5e0*/  @P0 BRA `(.L_x_1936) ;  /* 0x0000000000140947 */ /* 0x000fea0003800000 */
[----:B------:R-:W-:Y:S01]  /*2a5f0*/  LOP3.LUT P1, RZ, R19, 0x1, RZ, 0xc0, !PT ;  /* 0x0000000113ff7812 */ /* 0x000fe2000782c0ff */
[----:B-1----:R-:W-:-:S04]  /*2a600*/  IMAD.MOV.U32 R2, RZ, RZ, 0x8000 ;  /* 0x00008000ff027424 */ /* 0x002fc800078e00ff */
[----:B------:R0:W-:Y:S08]  /*2a610*/  SYNCS.ARRIVE.TRANS64 RZ, [R3+URZ+0x30830], R2 ;  /* 0x0308300203ff79a7 */ /* 0x0001f0000800003f */
[----:B------:R-:W-:Y:S05]  /*2a620*/  @!P1 BRA `(.L_x_1936) ;  /* 0x0000000000049947 */ /* 0x000fea0003800000 */
[----:B------:R-:W-:Y:S01]  /*2a630*/  BPT.TRAP 0x1 ;  /* 0x000000040000795c */ /* 0x000fe20000300000 */
.L_x_1936:
[----:B------:R-:W-:Y:S05]  /*2a640*/  BSYNC B3 ;  /* 0x0000000000037941 */ /* 0x000fea0003800000 */
.L_x_1935:
[----:B01----:R-:W2:Y:S01]  /*2a650*/  LDL R2, [R1+0x18] ;  /* 0x0000180001027983 */ /* 0x003ea20000100800 */
[----:B------:R-:W-:Y:S01]  /*2a660*/  IMAD.MOV.U32 R11, RZ, RZ, RZ ;  /* 0x000000ffff0b7224 */ /* 0x000fe200078e00ff */
[----:B------:R-:W-:Y:S01]  /*2a670*/  LEA R6, R8, R18, 0xf ;  /* 0x0000001208067211 */ /* 0x000fe200078e78ff */
        /* <DEDUP_REMOVED lines=9> */
.L_x_1937:
        /* <DEDUP_REMOVED lines=16> */
.L_x_1938:
        /* <DEDUP_REMOVED lines=16> */
.L_x_1939:
        /* <DEDUP_REMOVED lines=16> */
.L_x_1940:
        /* <DEDUP_REMOVED lines=10> */
[----:B------:R-:W2:Y:S04]  /*2aab0*/  LDL.LU R15, [R1+0x14] ;  /* 0x00001400010f7983 */ /* 0x000ea80000300800 */
[----:B------:R-:W3:Y:S01]  /*2aac0*/  LDL R6, [R1+0x10] ;  /* 0x0000100001067983 */ /* 0x000ee20000100800 */
[----:B------:R-:W-:Y:S01]  /*2aad0*/  BSSY B3, `(.L_x_1941) ;  /* 0x0000005000037945 */ /* 0x000fe20003800000 */
[----:B--2---:R-:W-:Y:S01]  /*2aae0*/  SHF.L.U32 R3, R15, 0x1f, RZ ;  /* 0x0000001f0f037819 */ /* 0x004fe200000006ff */
[----:B---3--:R-:W-:-:S04]  /*2aaf0*/  IMAD R2, R6, 0x8, R18 ;  /* 0x0000000806027824 */ /* 0x008fc800078e0212 */
[----:B------:R-:W0:Y:S02]  /*2ab00*/  SYNCS.PHASECHK.TRANS64.TRYWAIT P0, [R2+URZ+0x30860], R3 ;  /* 0x03086003020075a7 */ /* 0x000e24000800017f */
[----:B0-----:R-:W-:Y:S05]  /*2ab10*/  @!P0 BRA `(.L_x_1942) ;  /* 0x0000006000c08947 */ /* 0x001fea0003800000 */
.L_x_2118:
[----:B------:R-:W-:Y:S05]  /*2ab20*/  BSYNC B3 ;  /* 0x0000000000037941 */ /* 0x000fea0003800000 */
.L_x_1941:
        /* <DEDUP_REMOVED lines=10> */
.L_x_1943:
[----:B------:R-:W-:Y:S01]  /*2abd0*/  LOP3.LUT P0, RZ, R19, 0x8, RZ, 0xc0, !PT ;  /* 0x0000000813ff7812 */ /* 0x000fe2000780c0ff */
[----:B------:R-:W-:-:S12]  /*2abe0*/  BSSY B3, `(.L_x_1944) ;  /* 0x0000003000037945 */ /* 0x000fd80003800000 */
[----:B------:R-:W-:Y:S05]  /*2abf0*/  @P0 BRA `(.L_x_1945) ;  /* 0x0000000000040947 */ /* 0x000fea0003800000 */
[----:B------:R-:W-:Y:S01]  /*2ac00*/  BPT.TRAP 0x1 ;  /* 0x000000040000795c */ /* 0x000fe20000300000 */
.L_x_1945:
[----:B------:R-:W-:Y:S05]  /*2ac10*/  BSYNC B3 ;  /* 0x0000000000037941 */ /* 0x000fea0003800000 */
.L_x_1944:
[----:B------:R-:W2:Y:S04]  /*2ac20*/  LDL.LU R3, [R1+0x10] ;  /* 0x0000100001037983 */ /* 0x000ea80000300800 */
[----:B------:R-:W3:Y:S04]  /*2ac30*/  LDL R6, [R1+0x18] ;  /* 0x0000180001067983 */ /* 0x000ee80000100800 */
[----:B------:R-:W3:Y:S01]  /*2ac40*/  LDL.LU R5, [R1+0x4] ;  /* 0x0000040001057983 */ /* 0x000ee20000300800 */
[----:B------:R-:W-:Y:S01]  /*2ac50*/  R2UR UR10, R11 ;  /* 0x000000000b0a72ca */ /* 0x000fe200000e0000 */
[----:B------:R-:W-:Y:S01]  /*2ac60*/  UIADD3 UR4, UP0, UR36, 0x470, URZ ;  /* 0x0000047024047890 */ /* 0x000fe2000ff1e03f */
[----:B------:R-:W-:Y:S01]  /*2ac70*/  PLOP3.LUT P0, PT, PT, PT, PT, 0x80, 0x0 ;  /* 0x000000000000781c */ /* 0x000fe20003f0f070 */
[----:B------:R-:W-:Y:S01]  /*2ac80*/  VIADD R2, R2, 0x30850 ;  /* 0x0003085002027836 */ /* 0x000fe20000000000 */
[----:B------:R-:W-:Y:S01]  /*2ac90*/  UMOV UR6, 0x0 ;  /* 0x0000000000067882 */ /* 0x000fe20000000000 */
[----:B------:R-:W-:Y:S01]  /*2aca0*/  UIADD3.X UR5, URZ, UR37, URZ, UP0, !UPT ;  /* 0x000000253f057290 */ /* 0x000fe200087fe43f */
[----:B------:R-:W-:Y:S01]  /*2acb0*/  UMOV UR7, 0x14f00000 ;  /* 0x14f0000000077882 */ /* 0x000fe20000000000 */
[----:B--2---:R-:W-:Y:S01]  /*2acc0*/  LEA R3, R3, R18, 0xf ;  /* 0x0000001203037211 */ /* 0x004fe200078e78ff */
[----:B---3--:R-:W-:-:S04]  /*2acd0*/  IMAD R5, R5, 0x40, R6 ;  /* 0x0000004005057824 */ /* 0x008fc800078e0206 */
[----:B------:R-:W-:-:S07]  /*2ace0*/  VIADD R6, R3, 0x400 ;  /* 0x0000040003067836 */ /* 0x000fce0000000000 */
.L_x_1946:
        /* <DEDUP_REMOVED lines=15> */
.L_x_1947:
        /* <DEDUP_REMOVED lines=15> */
.L_x_1948:
        /* <DEDUP_REMOVED lines=15> */
.L_x_1949:
        /* <DEDUP_REMOVED lines=12> */
.L_x_1931:
[----:B------:R-:W-:Y:S05]  /*2b080*/  BSYNC B1 ;  /* 0x0000000000017941 */ /* 0x000fea0003800000 */
.L_x_1930:
[----:B0-----:R-:W2:Y:S04]  /*2b090*/  LDL.LU R0, [R1+0x44] ;  /* 0x0000440001007983 */ /* 0x001ea80000300800 */
[----:B------:R0:W-:Y:S04]  /*2b0a0*/  STL [R1+0x10], R8 ;  /* 0x0000100801007387 */ /* 0x0001e80000100800 */
[----:B------:R0:W-:Y:S02]  /*2b0b0*/  STL [R1+0x14], R9 ;  /* 0x0000140901007387 */ /* 0x0001e40000100800 */
[----:B0-2---:R-:W-:-:S07]  /*2b0c0*/  VIADD R0, R0, 0xfffffffd ;  /* 0xfffffffd00007836 */ /* 0x005fce0000000000 */
.L_x_1929:
[----:B------:R-:W-:Y:S05]  /*2b0d0*/  BSYNC B2 ;  /* 0x0000000000027941 */ /* 0x000fea0003800000 */
.L_x_1928:
[----:B------:R-:W-:-:S05]  /*2b0e0*/  VIADD R10, R10, 0xfffffffe ;  /* 0xfffffffe0a0a7836 */ /* 0x000fca0000000000 */
[----:B------:R-:W-:-:S13]  /*2b0f0*/  ISETP.NE.AND P0, PT, R10, R7, PT ;  /* 0x000000070a00720c */ /* 0x000fda0003f05270 */
[----:B------:R-:W-:Y:S05]  /*2b100*/  @!P0 BRA `(.L_x_1927) ;  /* 0x0000001800d48947 */ /* 0x000fea0003800000 */
[----:B------:R-:W-:-:S07]  /*2b110*/  IMAD.MOV.U32 R9, RZ, RZ, R17 ;  /* 0x000000ffff097224 */ /* 0x000fce00078e0011 */
.L_x_1990:
[----:B------:R-:W2:Y:S04]  /*2b120*/  LDL R3, [R1+0x10] ;  /* 0x0000100001037983 */ /* 0x000ea80000100800 */
[----:B------:R-:W3:Y:S01]  /*2b130*/  LDL R2, [R1+0x14] ;  /* 0x0000140001027983 */ /* 0x000ee20000100800 */
[----:B------:R-:W-:Y:S01]  /*2b140*/  LOP3.LUT P1, RZ, R19, 0x4, RZ, 0xc0, !PT ;  /* 0x0000000413ff7812 */ /* 0x000fe2000782c0ff */
[----:B------:R-:W-:Y:S05]  /*2b150*/  YIELD ;  /* 0x0000000000007946 */ /* 0x000fea0003800000 */
[----:B------:R-:W-:Y:S01]  /*2b160*/  BSSY B1, `(.L_x_1950) ;  /* 0x00000d4000017945 */ /* 0x000fe20003800000 */
[----:B--2---:R-:W-:-:S05]  /*2b170*/  VIADD R4, R3, 0x1 ;  /* 0x0000000103047836 */ /* 0x004fca0000000000 */
[----:B------:R-:W-:-:S04]  /*2b180*/  ISETP.NE.AND P0, PT, R4, 0x2, PT ;  /* 0x000000020400780c */ /* 0x000fc80003f05270 */
[----:B------:R-:W-:Y:S02]  /*2b190*/  SEL R5, RZ, 0x1, P0 ;  /* 0x00000001ff057807 */ /* 0x000fe40000000000 */
[----:B------:R-:W-:Y:S02]  /*2b1a0*/  SEL R4, R4, RZ, P0 ;  /* 0x000000ff04047207 */ /* 0x000fe40000000000 */
[----:B---3--:R-:W-:Y:S01]  /*2b1b0*/  LOP3.LUT R5, R2, R5, RZ, 0x3c, !PT ;  /* 0x0000000502057212 */ /* 0x008fe200078e3cff */
[----:B01----:R-:W-:Y:S06]  /*2b1c0*/  @!P1 BRA `(.L_x_1951) ;  /* 0x0000000c00349947 */ /* 0x003fec0003800000 */
        /* <DEDUP_REMOVED lines=25> */
.L_x_1952:
[----:B------:R-:W-:Y:S01]  /*2b360*/  IMAD R3, R4, 0x8, R18 ;  /* 0x0000000804037824 */ /* 0x000fe200078e0212 */
[----:B------:R-:W-:Y:S01]  /*2b370*/  SHF.L.U32 R2, R5, 0x1f, RZ ;  /* 0x0000001f05027819 */ /* 0x000fe200000006ff */
[----:B------:R-:W-:Y:S03]  /*2b380*/  BSSY B2, `(.L_x_1953) ;  /* 0x0000003000027945 */ /* 0x000fe60003800000 */
[----:B------:R-:W1:Y:S02]  /*2b390*/  SYNCS.PHASECHK.TRANS64.TRYWAIT P0, [R3+URZ+0x30840], R2 ;  /* 0x03084002030075a7 */ /* 0x000e64000800017f */
[----:B-1----:R-:W-:Y:S05]  /*2b3a0*/  @!P0 BRA `(.L_x_1954) ;  /* 0x0000005800b08947 */ /* 0x002fea0003800000 */
.L_x_2119:
[----:B------:R-:W-:Y:S05]  /*2b3b0*/  BSYNC B2 ;  /* 0x0000000000027941 */ /* 0x000fea0003800000 */
.L_x_1953:
[----:B------:R-:W2:Y:S01]  /*2b3c0*/  S2R R7, SR_TID.X ;  /* 0x0000000000077919 */ /* 0x000ea20000002100 */
[----:B------:R-:W-:Y:S01]  /*2b3d0*/  BSSY B2, `(.L_x_1955) ;  /* 0x0000009000027945 */ /* 0x000fe20003800000 */
[----:B--2---:R-:W-:-:S04]  /*2b3e0*/  LOP3.LUT R7, R7, 0x7f, RZ, 0xc0, !PT ;  /* 0x0000007f07077812 */ /* 0x004fc800078ec0ff */
[----:B------:R-:W-:-:S13]  /*2b3f0*/  ISETP.NE.AND P0, PT, R7, RZ, PT ;  /* 0x000000ff0700720c */ /* 0x000fda0003f05270 */
[----:B------:R-:W-:Y:S05]  /*2b400*/  @P0 BRA `(.L_x_1956) ;  /* 0x0000000000140947 */ /* 0x000fea0003800000 */
[----:B------:R-:W-:Y:S01]  /*2b410*/  LOP3.LUT P1, RZ, R19, 0x1, RZ, 0xc0, !PT ;  /* 0x0000000113ff7812 */ /* 0x000fe2000782c0ff */
[----:B-1----:R-:W-:-:S04]  /*2b420*/  IMAD.MOV.U32 R2, RZ, RZ, 0x8000 ;  /* 0x00008000ff027424 */ /* 0x002fc800078e00ff */
[----:B------:R2:W-:Y:S08]  /*2b430*/  SYNCS.ARRIVE.TRANS64 RZ, [R3+URZ+0x30830], R2 ;  /* 0x0308300203ff79a7 */ /* 0x0005f0000800003f */
[----:B------:R-:W-:Y:S05]  /*2b440*/  @!P1 BRA `(.L_x_1956) ;  /* 0x0000000000049947 */ /* 0x000fea0003800000 */
[----:B------:R-:W-:Y:S01]  /*2b450*/  BPT.TRAP 0x1 ;  /* 0x000000040000795c */ /* 0x000fe20000300000 */
.L_x_1956:
[----:B------:R-:W-:Y:S05]  /*2b460*/  BSYNC B2 ;  /* 0x0000000000027941 */ /* 0x000fea0003800000 */
.L_x_1955:
[----:B-12---:R-:W2:Y:S01]  /*2b470*/  LDL R2, [R1+0x18] ;  /* 0x0000180001027983 */ /* 0x006ea20000100800 */
[----:B------:R-:W-:Y:S01]  /*2b480*/  MOV R10, RZ ;  /* 0x000000ff000a7202 */ /* 0x000fe20000000f00 */
[----:B------:R-:W-:Y:S01]  /*2b490*/  IMAD R7, R4, 0x8000, R18 ;  /* 0x0000800004077824 */ /* 0x000fe200078e0212 */
[----:B------:R-:W-:Y:S01]  /*2b4a0*/  UIADD3 UR4, UP0, UR36, 0x370, URZ ;  /* 0x0000037024047890 */ /* 0x000fe2000ff1e03f */
[----:B------:R-:W-:Y:S01]  /*2b4b0*/  PLOP3.LUT P0, PT, PT, PT, PT, 0x80, 0x0 ;  /* 0x000000000000781c */ /* 0x000fe20003f0f070 */
[----:B------:R-:W-:Y:S01]  /*2b4c0*/  VIADD R3, R3, 0x30830 ;  /* 0x0003083003037836 */ /* 0x000fe20000000000 */
[----:B------:R-:W-:Y:S01]  /*2b4d0*/  R2UR UR10, R10 ;  /* 0x000000000a0a72ca */ /* 0x000fe200000e0000 */
[----:B0-----:R-:W-:Y:S01]  /*2b4e0*/  VIADD R8, R7, 0x20400 ;  /* 0x0002040007087836 */ /* 0x001fe20000000000 */
[----:B------:R-:W-:Y:S01]  /*2b4f0*/  UIADD3.X UR5, URZ, UR37, URZ, UP0, !UPT ;  /* 0x000000253f057290 */ /* 0x000fe200087fe43f */
[----:B------:R-:W-:Y:S01]  /*2b500*/  UMOV UR6, 0x0 ;  /* 0x0000000000067882 */ /* 0x000fe20000000000 */
[----:B------:R-:W-:Y:S01]  /*2b510*/  UMOV UR7, 0x14f00000 ;  /* 0x14f0000000077882 */ /* 0x000fe20000000000 */
[----:B--2---:R-:W-:-:S10]  /*2b520*/  IMAD R2, R6, 0x40, R2 ;  /* 0x0000004006027824 */ /* 0x004fd400078e0202 */
.L_x_1957:
        /* <DEDUP_REMOVED lines=16> */
.L_x_1958:
        /* <DEDUP_REMOVED lines=16> */
.L_x_1959:
        /* <DEDUP_REMOVED lines=16> */
.L_x_1960:
        /* <DEDUP_REMOVED lines=17> */
.L_x_2120:
[----:B------:R-:W-:Y:S05]  /*2b940*/  BSYNC B2 ;  /* 0x0000000000027941 */ /* 0x000fea0003800000 */
.L_x_1961:
[----:B------:R-:W1:Y:S01]  /*2b950*/  S2R R7, SR_TID.X ;  /* 0x0000000000077919 */ /* 0x000e620000002100 */
[----:B------:R-:W-:-:S04]  /*2b960*/  UPRMT UR4, UR38, 0x9910, URZ ;  /* 0x0000991026047896 */ /* 0x000fc8000800003f */
[----:B------:R-:W-:Y:S01]  /*2b970*/  UISETP.NE.AND UP0, UPT, UR4, 0x2, UPT ;  /* 0x000000020400788c */ /* 0x000fe2000bf05270 */
[----:B-1----:R-:W-:-:S04]  /*2b980*/  LOP3.LUT R7, R7, 0x7f, RZ, 0xc0, !PT ;  /* 0x0000007f07077812 */ /* 0x002fc800078ec0ff */
[----:B------:R-:W-:-:S13]  /*2b990*/  ISETP.NE.AND P0, PT, R7, RZ, PT ;  /* 0x000000ff0700720c */ /* 0x000fda0003f05270 */
[----:B0-----:R-:W-:-:S04]  /*2b9a0*/  @!P0 MOV R3, 0x8000 ;  /* 0x0000800000038802 */ /* 0x001fc80000000f00 */
[----:B------:R0:W-:Y:S01]  /*2b9b0*/  @!P0 SYNCS.ARRIVE.TRANS64 RZ, [R2+URZ+0x30850], R3 ;  /* 0x0308500302ff89a7 */ /* 0x0001e2000800003f */
[----:B------:R-:W-:-:S13]  /*2b9c0*/  PLOP3.LUT P0, PT, PT, PT, UP0, 0x80, 0x0 ;  /* 0x000000000000781c */ /* 0x000fda0003f0f008 */
[----:B0-----:R-:W-:Y:S05]  /*2b9d0*/  @P0 BRA `(.L_x_1963) ;  /* 0x0000000000040947 */ /* 0x001fea0003800000 */
[----:B------:R-:W-:Y:S01]  /*2b9e0*/  BPT.TRAP 0x1 ;  /* 0x000000040000795c */ /* 0x000fe20000300000 */
.L_x_1963:
[----:B------:R-:W-:Y:S01]  /*2b9f0*/  LOP3.LUT P0, RZ, R19, 0x8, RZ, 0xc0, !PT ;  /* 0x0000000813ff7812 */ /* 0x000fe2000780c0ff */
[----:B------:R-:W-:-:S12]  /*2ba00*/  BSSY B2, `(.L_x_1964) ;  /* 0x0000003000027945 */ /* 0x000fd80003800000 */
[----:B------:R-:W-:Y:S05]  /*2ba10*/  @P0 BRA `(.L_x_1965) ;  /* 0x0000000000040947 */ /* 0x000fea0003800000 */
[----:B------:R-:W-:Y:S01]  /*2ba20*/  BPT.TRAP 0x1 ;  /* 0x000000040000795c */ /* 0x000fe20000300000 */
.L_x_1965:
[----:B------:R-:W-:Y:S05]  /*2ba30*/  BSYNC B2 ;  /* 0x0000000000027941 */ /* 0x000fea0003800000 */
.L_x_1964:
        /* <DEDUP_REMOVED lines=10> */
[----:B--2---:R-:W-:-:S02]  /*2bae0*/  IMAD R3, R3, 0x8000, R18 ;  /* 0x0000800003037824 */ /* 0x004fc400078e0212 */
[----:B---3--:R-:W-:Y:S02]  /*2baf0*/  IMAD R7, R7, 0x40, R8 ;  /* 0x0000004007077824 */ /* 0x008fe400078e0208 */
[----:B------:R-:W-:-:S07]  /*2bb00*/  VIADD R8, R3, 0x400 ;  /* 0x0000040003087836 */ /* 0x000fce0000000000 */
.L_x_1966:
        /* <DEDUP_REMOVED lines=15> */
.L_x_1967:
        /* <DEDUP_REMOVED lines=15> */
.L_x_1968:
        /* <DEDUP_REMOVED lines=15> */
.L_x_1969:
        /* <DEDUP_REMOVED lines=12> */
.L_x_1951:
[----:B------:R-:W-:Y:S05]  /*2bea0*/  BSYNC B1 ;  /* 0x0000000000017941 */ /* 0x000fea0003800000 */
.L_x_1950:
[----:B------:R-:W-:Y:S01]  /*2beb0*/  VIADD R3, R4, 0x1 ;  /* 0x0000000104037836 */ /* 0x000fe20000000000 */
[----:B------:R-:W-:Y:S01]  /*2bec0*/  LOP3.LUT P1, RZ, R19, 0x4, RZ, 0xc0, !PT ;  /* 0x0000000413ff7812 */ /* 0x000fe2000782c0ff */
[----:B------:R-:W-:Y:S01]  /*2bed0*/  BSSY B1, `(.L_x_1970) ;  /* 0x00000d4000017945 */ /* 0x000fe20003800000 */
[----:B0-----:R-:W-:Y:S02]  /*2bee0*/  VIADD R6, R0, 0xffffffff ;  /* 0xffffffff00067836 */ /* 0x001fe40000000000 */
[----:B------:R-:W-:-:S04]  /*2bef0*/  ISETP.NE.AND P0, PT, R3, 0x2, PT ;  /* 0x000000020300780c */ /* 0x000fc80003f05270 */
[----:B------:R-:W-:Y:S02]  /*2bf00*/  SEL R2, RZ, 0x1, P0 ;  /* 0x00000001ff027807 */ /* 0x000fe40000000000 */
[----:B------:R-:W-:Y:S02]  /*2bf10*/  SEL R11, R3, RZ, P0 ;  /* 0x000000ff030b7207 */ /* 0x000fe40000000000 */
[----:B------:R-:W-:-:S05]  /*2bf20*/  LOP3.LUT R10, R5, R2, RZ, 0x3c, !PT ;  /* 0x00000002050a7212 */ /* 0x000fca00078e3cff */
[----:B------:R0:W-:Y:S04]  /*2bf30*/  STL [R1+0x14], R10 ;  /* 0x0000140a01007387 */ /* 0x0001e80000100800 */
[----:B------:R0:W-:Y:S01]  /*2bf40*/  STL [R1+0x10], R11 ;  /* 0x0000100b01007387 */ /* 0x0001e20000100800 */
        /* <DEDUP_REMOVED lines=26> */
.L_x_1972:
[----:B------:R-:W-:Y:S01]  /*2c0f0*/  IMAD R3, R11, 0x8, R18 ;  /* 0x000000080b037824 */ /* 0x000fe200078e0212 */
[----:B------:R-:W-:Y:S01]  /*2c100*/  SHF.L.U32 R2, R10, 0x1f, RZ ;  /* 0x0000001f0a027819 */ /* 0x000fe200000006ff */
[----:B------:R-:W-:Y:S03]  /*2c110*/  BSSY B2, `(.L_x_1973) ;  /* 0x0000003000027945 */ /* 0x000fe60003800000 */
[----:B------:R-:W2:Y:S02]  /*2c120*/  SYNCS.PHASECHK.TRANS64.TRYWAIT P0, [R3+URZ+0x30840], R2 ;  /* 0x03084002030075a7 */ /* 0x000ea4000800017f */
[----:B--2---:R-:W-:Y:S05]  /*2c130*/  @!P0 BRA `(.L_x_1974) ;  /* 0x0000004c00748947 */ /* 0x004fea0003800000 */
.L_x_2121:
[----:B------:R-:W-:Y:S05]  /*2c140*/  BSYNC B2 ;  /* 0x0000000000027941 */ /* 0x000fea0003800000 */
.L_x_1973:
[----:B-1----:R-:W1:Y:S01]  /*2c150*/  S2R R8, SR_TID.X ;  /* 0x0000000000087919 */ /* 0x002e620000002100 */
[----:B------:R-:W-:Y:S01]  /*2c160*/  BSSY B2, `(.L_x_1975) ;  /* 0x0000009000027945 */ /* 0x000fe20003800000 */
[----:B-1----:R-:W-:-:S04]  /*2c170*/  LOP3.LUT R8, R8, 0x7f, RZ, 0xc0, !PT ;  /* 0x0000007f08087812 */ /* 0x002fc800078ec0ff */
[----:B------:R-:W-:-:S13]  /*2c180*/  ISETP.NE.AND P0, PT, R8, RZ, PT ;  /* 0x000000ff0800720c */ /* 0x000fda0003f05270 */
[----:B------:R-:W-:Y:S05]  /*2c190*/  @P0 BRA `(.L_x_1976) ;  /* 0x0000000000140947 */ /* 0x000fea0003800000 */
[----:B------:R-:W-:Y:S01]  /*2c1a0*/  LOP3.LUT P1, RZ, R19, 0x1, RZ, 0xc0, !PT ;  /* 0x0000000113ff7812 */ /* 0x000fe2000782c0ff */
[----:B--2---:R-:W-:-:S04]  /*2c1b0*/  IMAD.MOV.U32 R2, RZ, RZ, 0x8000 ;  /* 0x00008000ff027424 */ /* 0x004fc800078e00ff */
[----:B------:R1:W-:Y:S08]  /*2c1c0*/  SYNCS.ARRIVE.TRANS64 RZ, [R3+URZ+0x30830], R2 ;  /* 0x0308300203ff79a7 */ /* 0x0003f0000800003f */
[----:B------:R-:W-:Y:S05]  /*2c1d0*/  @!P1 BRA `(.L_x_1976) ;  /* 0x0000000000049947 */ /* 0x000fea0003800000 */
[----:B------:R-:W-:Y:S01]  /*2c1e0*/  BPT.TRAP 0x1 ;  /* 0x000000040000795c */ /* 0x000fe20000300000 */
.L_x_1976:
[----:B------:R-:W-:Y:S05]  /*2c1f0*/  BSYNC B2 ;  /* 0x0000000000027941 */ /* 0x000fea0003800000 */
.L_x_1975:
[----:B------:R-:W3:Y:S04]  /*2c200*/  LDL R8, [R1+0x10] ;  /* 0x0000100001087983 */ /* 0x000ee80000100800 */
[----:B-12---:R-:W2:Y:S01]  /*2c210*/  LDL R2, [R1+0x18] ;  /* 0x0000180001027983 */ /* 0x006ea20000100800 */
[----:B0-----:R-:W-:Y:S01]  /*2c220*/  IMAD.MOV.U32 R11, RZ, RZ, RZ ;  /* 0x000000ffff0b7224 */ /* 0x001fe200078e00ff */
[----:B------:R-:W-:Y:S01]  /*2c230*/  UIADD3 UR4, UP0, UR36, 0x370, URZ ;  /* 0x0000037024047890 */ /* 0x000fe2000ff1e03f */
[----:B------:R-:W-:Y:S01]  /*2c240*/  PLOP3.LUT P0, PT, PT, PT, PT, 0x80, 0x0 ;  /* 0x000000000000781c */ /* 0x000fe20003f0f070 */
[----:B------:R-:W-:Y:S01]  /*2c250*/  VIADD R3, R3, 0x30830 ;  /* 0x0003083003037836 */ /* 0x000fe20000000000 */
[----:B------:R-:W-:Y:S01]  /*2c260*/  UMOV UR6, 0x0 ;  /* 0x0000000000067882 */ /* 0x000fe20000000000 */
[----:B------:R-:W-:Y:S01]  /*2c270*/  R2UR UR10, R11 ;  /* 0x000000000b0a72ca */ /* 0x000fe200000e0000 */
[----:B------:R-:W-:Y:S01]  /*2c280*/  UIADD3.X UR5, URZ, UR37, URZ, UP0, !UPT ;  /* 0x000000253f057290 */ /* 0x000fe200087fe43f */
[----:B------:R-:W-:Y:S01]  /*2c290*/  UMOV UR7, 0x14f00000 ;  /* 0x14f0000000077882 */ /* 0x000fe20000000000 */
[----:B---3--:R-:W-:Y:S01]  /*2c2a0*/  LEA R8, R8, R18, 0xf ;  /* 0x0000001208087211 */ /* 0x008fe200078e78ff */
[----:B--2---:R-:W-:-:S04]  /*2c2b0*/  IMAD R2, R7, 0x40, R2 ;  /* 0x0000004007027824 */ /* 0x004fc800078e0202 */
[----:B------:R-:W-:-:S07]  /*2c2c0*/  VIADD R10, R8, 0x20400 ;  /* 0x00020400080a7836 */ /* 0x000fce0000000000 */
.L_x_1977:
        /* <DEDUP_REMOVED lines=16> */
.L_x_1978:
        /* <DEDUP_REMOVED lines=16> */
.L_x_1979:
        /* <DEDUP_REMOVED lines=16> */
.L_x_1980:
        /* <DEDUP_REMOVED lines=15> */
.L_x_2122:
[----:B------:R-:W-:Y:S05]  /*2c6c0*/  BSYNC B2 ;  /* 0x0000000000027941 */ /* 0x000fea0003800000 */
.L_x_1981:
[----:B------:R-:W1:Y:S01]  /*2c6d0*/  S2R R3, SR_TID.X ;  /* 0x0000000000037919 */ /* 0x000e620000002100 */
[----:B------:R-:W-:-:S04]  /*2c6e0*/  UPRMT UR4, UR38, 0x9910, URZ ;  /* 0x0000991026047896 */ /* 0x000fc8000800003f */
[----:B------:R-:W-:Y:S01]  /*2c6f0*/  UISETP.NE.AND UP0, UPT, UR4, 0x2, UPT ;  /* 0x000000020400788c */ /* 0x000fe2000bf05270 */
[----:B-1----:R-:W-:-:S04]  /*2c700*/  LOP3.LUT R3, R3, 0x7f, RZ, 0xc0, !PT ;  /* 0x0000007f03037812 */ /* 0x002fc800078ec0ff */
[----:B------:R-:W-:-:S13]  /*2c710*/  ISETP.NE.AND P0, PT, R3, RZ, PT ;  /* 0x000000ff0300720c */ /* 0x000fda0003f05270 */
[----:B------:R-:W-:-:S04]  /*2c720*/  @!P0 IMAD.MOV.U32 R3, RZ, RZ, 0x8000 ;  /* 0x00008000ff038424 */ /* 0x000fc800078e00ff */
[----:B------:R1:W-:Y:S01]  /*2c730*/  @!P0 SYNCS.ARRIVE.TRANS64 RZ, [R2+URZ+0x30850], R3 ;  /* 0x0308500302ff89a7 */ /* 0x0003e2000800003f */
[----:B------:R-:W-:-:S13]  /*2c740*/  PLOP3.LUT P0, PT, PT, PT, UP0, 0x80, 0x0 ;  /* 0x000000000000781c */ /* 0x000fda0003f0f008 */
[----:B-1----:R-:W-:Y:S05]  /*2c750*/  @P0 BRA `(.L_x_1983) ;  /* 0x0000000000040947 */ /* 0x002fea0003800000 */
[----:B------:R-:W-:Y:S01]  /*2c760*/  BPT.TRAP 0x1 ;  /* 0x000000040000795c */ /* 0x000fe20000300000 */
.L_x_1983:
[----:B------:R-:W-:Y:S01]  /*2c770*/  LOP3.LUT P0, RZ, R19, 0x8, RZ, 0xc0, !PT ;  /* 0x0000000813ff7812 */ /* 0x000fe2000780c0ff */
[----:B------:R-:W-:-:S12]  /*2c780*/  BSSY B2, `(.L_x_1984) ;  /* 0x0000003000027945 */ /* 0x000fd80003800000 */
[----:B------:R-:W-:Y:S05]  /*2c790*/  @P0 BRA `(.L_x_1985) ;  /* 0x0000000000040947 */ /* 0x000fea0003800000 */
[----:B------:R-:W-:Y:S01]  /*2c7a0*/  BPT.TRAP 0x1 ;  /* 0x000000040000795c */ /* 0x000fe20000300000 */
.L_x_1985:
[----:B------:R-:W-:Y:S05]  /*2c7b0*/  BSYNC B2 ;  /* 0x0000000000027941 */ /* 0x000fea0003800000 */
.L_x_1984:
[----:B0-----:R-:W2:Y:S04]  /*2c7c0*/  LDL R5, [R1+0x18] ;  /* 0x0000180001057983 */ /* 0x001ea80000100800 */
[----:B------:R-:W2:Y:S01]  /*2c7d0*/  LDL.LU R3, [R1+0x4] ;  /* 0x0000040001037983 */ /* 0x000ea20000300800 */
[----:B------:R-:W-:Y:S01]  /*2c7e0*/  R2UR UR10, R11 ;  /* 0x000000000b0a72ca */ /* 0x000fe200000e0000 */
[----:B------:R-:W-:Y:S01]  /*2c7f0*/  UIADD3 UR4, UP0, UR36, 0x470, URZ ;  /* 0x0000047024047890 */ /* 0x000fe2000ff1e03f */
[----:B------:R-:W-:Y:S01]  /*2c800*/  LEA R4, R4, R18, 0xf ;  /* 0x0000001204047211 */ /* 0x000fe200078e78ff */
[----:B------:R-:W-:Y:S01]  /*2c810*/  VIADD R2, R2, 0x30850 ;  /* 0x0003085002027836 */ /* 0x000fe20000000000 */
[----:B------:R-:W-:Y:S01]  /*2c820*/  PLOP3.LUT P0, PT, PT, PT, PT, 0x80, 0x0 ;  /* 0x000000000000781c */ /* 0x000fe20003f0f070 */
[----:B------:R-:W-:Y:S01]  /*2c830*/  UIADD3.X UR5, URZ, UR37, URZ, UP0, !UPT ;  /* 0x000000253f057290 */ /* 0x000fe200087fe43f */
[----:B------:R-:W-:Y:S01]  /*2c840*/  UMOV UR6, 0x0 ;  /* 0x0000000000067882 */ /* 0x000fe20000000000 */
[----:B------:R-:W-:Y:S01]  /*2c850*/  UMOV UR7, 0x14f00000 ;  /* 0x14f0000000077882 */ /* 0x000fe20000000000 */
[----:B--2---:R-:W-:-:S02]  /*2c860*/  IMAD R3, R3, 0x40, R5 ;  /* 0x0000004003037824 */ /* 0x004fc400078e0205 */
[----:B------:R-:W-:-:S07]  /*2c870*/  VIADD R5, R4, 0x400 ;  /* 0x0000040004057836 */ /* 0x000fce0000000000 */
.L_x_1986:
        /* <DEDUP_REMOVED lines=15> */
.L_x_1987:
        /* <DEDUP_REMOVED lines=15> */
.L_x_1988:
        /* <DEDUP_REMOVED lines=15> */
.L_x_1989:
        /* <DEDUP_REMOVED lines=12> */
.L_x_1971:
[----:B------:R-:W-:Y:S05]  /*2cc10*/  BSYNC B1 ;  /* 0x0000000000017941 */ /* 0x000fea0003800000 */
.L_x_1970:
[----:B------:R-:W2:Y:S01]  /*2cc20*/  LDL R2, [R1+0x30] ;  /* 0x0000300001027983 */ /* 0x000ea20000100800 */
[----:B------:R-:W-:Y:S01]  /*2cc30*/  VIADD R0, R0, 0xfffffffe ;  /* 0xfffffffe00007836 */ /* 0x000fe20000000000 */
[----:B--2---:R-:W-:-:S13]  /*2cc40*/  ISETP.GT.AND P0, PT, R6, R2, PT ;  /* 0x000000020600720c */ /* 0x004fda0003f04270 */
[----:B------:R-:W-:Y:S05]  /*2cc50*/  @P0 BRA `(.L_x_1990) ;  /* 0xffffffe400300947 */ /* 0x000fea000383ffff */
.L_x_1927:
[----:B------:R-:W-:Y:S05]  /*2cc60*/  BSYNC B0 ;  /* 0x0000000000007941 */ /* 0x000fea0003800000 */
.L_x_1926:
[----:B------:R-:W3:Y:S01]  /*2cc70*/  S2R R2, SR_TID.X ;  /* 0x0000000000027919 */ /* 0x000ee20000002100 */
[----:B------:R-:W-:Y:S01]  /*2cc80*/  BSSY B0, `(.L_x_1991) ;  /* 0x0000012000007945 */ /* 0x000fe20003800000 */
[----:B---3--:R-:W-:-:S04]  /*2cc90*/  LOP3.LUT R2, R2, 0x7f, RZ, 0xc0, !PT ;  /* 0x0000007f02027812 */ /* 0x008fc800078ec0ff */
[----:B------:R-:W-:-:S13]  /*2cca0*/  ISETP.NE.AND P0, PT, R2, RZ, PT ;  /* 0x000000ff0200720c */ /* 0x000fda0003f05270 */
[----:B------:R-:W-:Y:S05]  /*2ccb0*/  @P0 BRA `(.L_x_1992) ;  /* 0x0000000000380947 */ /* 0x000fea0003800000 */
[----:B------:R-:W3:Y:S01]  /*2ccc0*/  S2R R2, SR_LANEID ;  /* 0x0000000000027919 */ /* 0x000ee20000000000 */
[----:B------:R-:W-:Y:S01]  /*2ccd0*/  VOTEU.ANY UR4, UPT, PT ;  /* 0x0000000000047886 */ /* 0x000fe200038e0100 */
[----:B-1----:R-:W1:Y:S01]  /*2cce0*/  LDC.64 R4, c[0x0][0xc60] ;  /* 0x00031800ff047b82 */ /* 0x002e620000000a00 */
[----:B------:R-:W3:Y:S01]  /*2ccf0*/  FLO.U32 R0, UR4 ;  /* 0x0000000400007d00 */ /* 0x000ee200080e0000 */
[----:B------:R-:W-:Y:S01]  /*2cd00*/  ULDC.64 UR6, c[0x0][0x208] ;  /* 0x0000820000067ab9 */ /* 0x000fe20000000a00 */
[----:B---3--:R-:W-:-:S06]  /*2cd10*/  ISETP.EQ.U32.AND P0, PT, R0, R2, PT ;  /* 0x000000020000720c */ /* 0x008fcc0003f02070 */
[----:B------:R-:W1:Y:S07]  /*2cd20*/  POPC R2, UR4 ;  /* 0x0000000400027d09 */ /* 0x000e6e0008000000 */
[----:B-1----:R-:W3:Y:S04]  /*2cd30*/  @P0 ATOMG.E.ADD.STRONG.GPU PT, R2, desc[UR6][R4.64], R2 ;  /* 0x00000002040209a8 */ /* 0x002ee800081ee1c6 */
[----:B---3--:R1:W3:Y:S02]  /*2cd40*/  SHFL.IDX PT, R2, R2, R0, 0x1f ;  /* 0x00001f0002027589 */ /* 0x0082e400000e0000 */
[----:B-1----:R-:W1:Y:S02]  /*2cd50*/  S2R R0, SR_LTMASK ;  /* 0x0000000000007919 */ /* 0x002e640000003900 */
[----:B-1----:R-:W-:-:S06]  /*2cd60*/  LOP3.LUT R0, R0, UR4, RZ, 0xc0, !PT ;  /* 0x0000000400007c12 */ /* 0x002fcc000f8ec0ff */
[----:B------:R-:W3:Y:S02]  /*2cd70*/  POPC R0, R0 ;  /* 0x0000000000007309 */ /* 0x000ee40000000000 */
[----:B---3--:R-:W-:-:S05]  /*2cd80*/  IADD3 R0, R2, UR39, R0 ;  /* 0x0000002702007c10 */ /* 0x008fca000fffe000 */
[----:B------:R3:W-:Y:S02]  /*2cd90*/  STL [R1], R0 ;  /* 0x0000000001007387 */ /* 0x0007e40000100800 */
.L_x_1992:
[----:B------:R-:W-:Y:S05]  /*2cda0*/  BSYNC B0 ;  /* 0x0000000000007941 */ /* 0x000fea0003800000 */
.L_x_1991:
[----:B------:R-:W-:Y:S01]  /*2cdb0*/  LOP3.LUT P0, RZ, R19, 0x4, RZ, 0xc0, !PT ;  /* 0x0000000413ff7812 */ /* 0x000fe2000780c0ff */
[----:B------:R-:W-:-:S12]  /*2cdc0*/  BSSY B0, `(.L_x_1993) ;  /* 0x000005d000007945 */ /* 0x000fd80003800000 */
[----:B------:R-:W-:Y:S05]  /*2cdd0*/  @!P0 BRA `(.L_x_1994) ;  /* 0x00000004006c8947 */ /* 0x000fea0003800000 */
[----:B---3--:R-:W3:Y:S04]  /*2cde0*/  LDL R0, [R1+0x10] ;  /* 0x0000100001007983 */ /* 0x008ee80000100800 */
[----:B------:R-:W4:Y:S01]  /*2cdf0*/  LDL R2, [R1+0x14] ;  /* 0x0000140001027983 */ /* 0x000f220000100800 */
[----:B------:R-:W-:Y:S01]  /*2ce00*/  BSSY B1, `(.L_x_1995) ;  /* 0x0000005000017945 */ /* 0x000fe20003800000 */
[----:B---3--:R-:W-:Y:S01]  /*2ce10*/  IMAD R0, R0, 0x8, R18 ;  /* 0x0000000800007824 */ /* 0x008fe200078e0212 */
[----:B----4-:R-:W-:-:S04]  /*2ce20*/  SHF.L.U32 R2, R2, 0x1f, RZ ;  /* 0x0000001f02027819 */ /* 0x010fc800000006ff */
[----:B------:R-:W3:Y:S02]  /*2ce30*/  SYNCS.PHASECHK.TRANS64.TRYWAIT P0, [R0+URZ+0x30860], R2 ;  /* 0x03086002000075a7 */ /* 0x000ee4000800017f */
[----:B---3--:R-:W-:Y:S05]  /*2ce40*/  @!P0 BRA `(.L_x_1996) ;  /* 0x0000004000588947 */ /* 0x008fea0003800000 */
.L_x_2123:
[----:B------:R-:W-:Y:S05]  /*2ce50*/  BSYNC B1 ;  /* 0x0000000000017941 */ /* 0x000fea0003800000 */
.L_x_1995:
[----:B--2---:R-:W2:Y:S01]  /*2ce60*/  S2R R3, SR_TID.X ;  /* 0x0000000000037919 */ /* 0x004ea20000002100 */
[----:B------:R-:W-:-:S04]  /*2ce70*/  UPRMT UR4, UR38, 0x9910, URZ ;  /* 0x0000991026047896 */ /* 0x000fc8000800003f */
[----:B------:R-:W-:Y:S01]  /*2ce80*/  UISETP.NE.AND UP0, UPT, UR4, 0x2, UPT ;  /* 0x000000020400788c */ /* 0x000fe2000bf05270 */
[----:B--2---:R-:W-:-:S04]  /*2ce90*/  LOP3.LUT R3, R3, 0x7f, RZ, 0xc0, !PT ;  /* 0x0000007f03037812 */ /* 0x004fc800078ec0ff */
[----:B------:R-:W-:-:S13]  /*2cea0*/  ISETP.NE.AND P0, PT, R3, RZ, PT ;  /* 0x000000ff0300720c */ /* 0x000fda0003f05270 */
[----:B---3--:R-:W-:-:S04]  /*2ceb0*/  @!P0 IMAD.MOV.U32 R2, RZ, RZ, 0x8000 ;  /* 0x00008000ff028424 */ /* 0x008fc800078e00ff */
[----:B------:R2:W-:Y:S01]  /*2cec0*/  @!P0 SYNCS.ARRIVE.TRANS64 RZ, [R0+URZ+0x30850], R2 ;  /* 0x0308500200ff89a7 */ /* 0x0005e2000800003f */
[----:B------:R-:W-:-:S13]  /*2ced0*/  PLOP3.LUT P0, PT, PT, PT, UP0, 0x80, 0x0 ;  /* 0x000000000000781c */ /* 0x000fda0003f0f008 */
[----:B--2---:R-:W-:Y:S05]  /*2cee0*/  @P0 BRA `(.L_x_1997) ;  /* 0x0000000000040947 */ /* 0x004fea0003800000 */
[----:B------:R-:W-:Y:S01]  /*2cef0*/  BPT.TRAP 0x1 ;  /* 0x000000040000795c */ /* 0x000fe20000300000 */
.L_x_1997:
[----:B------:R-:W-:Y:S01]  /*2cf00*/  LOP3.LUT P0, RZ, R19, 0x8, RZ, 0xc0, !PT ;  /* 0x0000000813ff7812 */ /* 0x000fe2000780c0ff */
[----:B------:R-:W-:-:S12]  /*2cf10*/  BSSY B1, `(.L_x_1998) ;  /* 0x0000003000017945 */ /* 0x000fd80003800000 */
[----:B------:R-:W-:Y:S05]  /*2cf20*/  @P0 BRA `(.L_x_1999) ;  /* 0x0000000000040947 */ /* 0x000fea0003800000 */
[----:B------:R-:W-:Y:S01]  /*2cf30*/  BPT.TRAP 0x1 ;  /* 0x000000040000795c */ /* 0x000fe20000300000 */
.L_x_1999:
[----:B------:R-:W-:Y:S05]  /*2cf40*/  BSYNC B1 ;  /* 0x0000000000017941 */ /* 0x000fea0003800000 */
.L_x_1998:
[----:B------:R-:W2:Y:S04]  /*2cf50*/  LDL.LU R4, [R1+0x18] ;  /* 0x0000180001047983 */ /* 0x000ea80000300800 */
[----:B------:R-:W2:Y:S04]  /*2cf60*/  LDL.LU R3, [R1+0x4] ;  /* 0x0000040001037983 */ /* 0x000ea80000300800 */
[----:B------:R-:W3:Y:S01]  /*2cf70*/  LDL R2, [R1+0x10] ;  /* 0x0000100001027983 */ /* 0x000ee20000100800 */
[----:B------:R-:W-:Y:S01]  /*2cf80*/  UIADD3 UR4, UP0, UR36, 0x470, URZ ;  /* 0x0000047024047890 */ /* 0x000fe2000ff1e03f */
[----:B------:R-:W-:Y:S01]  /*2cf90*/  PLOP3.LUT P0, PT, PT, PT, PT, 0x80, 0x0 ;  /* 0x000000000000781c */ /* 0x000fe20003f0f070 */
[----:B------:R-:W-:Y:S01]  /*2cfa0*/  VIADD R0, R0, 0x30850 ;  /* 0x0003085000007836 */ /* 0x000fe20000000000 */
[----:B------:R-:W-:Y:S01]  /*2cfb0*/  UMOV UR6, 0x0 ;  /* 0x0000000000067882 */ /* 0x000fe20000000000 */
[----:B------:R-:W-:Y:S01]  /*2cfc0*/  UIADD3.X UR5, URZ, UR37, URZ, UP0, !UPT ;  /* 0x000000253f057290 */ /* 0x000fe200087fe43f */
[----:B------:R-:W-:Y:S01]  /*2cfd0*/  UMOV UR7, 0x14f00000 ;  /* 0x14f0000000077882 */ /* 0x000fe20000000000 */
[----:B------:R-:W-:Y:S01]  /*2cfe0*/  UMOV UR10, URZ ;  /* 0x0000003f000a7c82 */ /* 0x000fe20008000000 */
[----:B--2---:R-:W-:Y:S01]  /*2cff0*/  IMAD R3, R3, 0x40, R4 ;  /* 0x0000004003037824 */ /* 0x004fe200078e0204 */
[----:B---3--:R-:W-:-:S05]  /*2d000*/  LEA R2, R2, R18, 0xf ;  /* 0x0000001202027211 */ /* 0x008fca00078e78ff */
[----:B------:R-:W-:-:S07]  /*2d010*/  VIADD R4, R2, 0x400 ;  /* 0x0000040002047836 */ /* 0x000fce0000000000 */
.L_x_2000:
        /* <DEDUP_REMOVED lines=15> */
.L_x_2001:
        /* <DEDUP_REMOVED lines=15> */
.L_x_2002:
        /* <DEDUP_REMOVED lines=15> */
.L_x_2003:
        /* <DEDUP_REMOVED lines=9> */
[----:B----4-:R-:W-:Y:S05]  /*2d380*/  @P0 BRA.U.ANY `(.L_x_2003) ;  /* 0xfffffffd00d80947 */ /* 0x010fea000393ffff */
.L_x_1994:
[----:B------:R-:W-:Y:S05]  /*2d390*/  BSYNC B0 ;  /* 0x0000000000007941 */ /* 0x000fea0003800000 */
.L_x_1993:
[----:B-1----:R-:W3:Y:S04]  /*2d3a0*/  LDL.LU R5, [R1+0x10] ;  /* 0x0000100001057983 */ /* 0x002ee80000300800 */
[----:B------:R-:W4:Y:S01]  /*2d3b0*/  LDL.LU R4, [R1+0x14] ;  /* 0x0000140001047983 */ /* 0x000f220000300800 */
[----:B---3--:R-:W-:-:S04]  /*2d3c0*/  IADD3 R0, R5, 0x1, RZ ;  /* 0x0000000105007810 */ /* 0x008fc80007ffe0ff */
[----:B------:R-:W-:-:S04]  /*2d3d0*/  ISETP.NE.AND P0, PT, R0, 0x2, PT ;  /* 0x000000020000780c */ /* 0x000fc80003f05270 */
[----:B------:R-:W-:Y:S02]  /*2d3e0*/  SEL R2, RZ, 0x1, P0 ;  /* 0x00000001ff027807 */ /* 0x000fe40000000000 */
[----:B------:R-:W-:Y:S02]  /*2d3f0*/  SEL R0, R0, RZ, P0 ;  /* 0x000000ff00007207 */ /* 0x000fe40000000000 */
[----:B----4-:R-:W-:-:S03]  /*2d400*/  LOP3.LUT R4, R4, R2, RZ, 0x3c, !PT ;  /* 0x0000000204047212 */ /* 0x010fc600078e3cff */
[----:B------:R1:W-:Y:S04]  /*2d410*/  STL [R1+0x10], R0 ;  /* 0x0000100001007387 */ /* 0x0003e80000100800 */
[----:B------:R1:W-:Y:S02]  /*2d420*/  STL [R1+0x14], R4 ;  /* 0x0000140401007387 */ /* 0x0003e40000100800 */
.L_x_1906:
[----:B------:R-:W-:Y:S05]  /*2d430*/  BSYNC B7 ;  /* 0x0000000000077941 */ /* 0x000fea0003800000 */
.L_x_1904:
[----:B------:R-:W-:-:S13]  /*2d440*/  LOP3.LUT P0, RZ, R19, 0x10, RZ, 0xc0, !PT ;  /* 0x0000001013ff7812 */ /* 0x000fda000780c0ff */
[----:B------:R-:W-:Y:S05]  /*2d450*/  @!P0 BRA `(.L_x_2004) ;  /* 0x00000000002c8947 */ /* 0x000fea0003800000 */
[----:B------:R-:W-:Y:S05]  /*2d460*/  WARPSYNC.ALL ;  /* 0x0000000000007948 */ /* 0x000fea0003800000 */
[----:B------:R-:W4:Y:S08]  /*2d470*/  S2UR UR5, SR_CgaCtaId ;  /* 0x00000000000579c3 */ /* 0x000f300000008800 */
[----:B------:R-:W-:Y:S06]  /*2d480*/  BAR.SYNC.DEFER_BLOCKING 0x5, 0x180 ;  /* 0x0146000000007b1d */ /* 0x000fec0000010000 */
[----:B------:R-:W-:-:S02]  /*2d490*/  UMOV UR4, 0x400 ;  /* 0x0000040000047882 */ /* 0x000fc40000000000 */
[----:B----4-:R-:W-:-:S06]  /*2d4a0*/  ULEA UR4, UR5, UR4, 0x18 ;  /* 0x0000000405047291 */ /* 0x010fcc000f8ec03f */
[----:B------:R-:W-:-:S05]  /*2d4b0*/  IMAD.U32 R18, RZ, RZ, UR4 ;  /* 0x00000004ff127e24 */ /* 0x000fca000f8e00ff */
[----:B-1----:R-:W1:Y:S04]  /*2d4c0*/  LDS.128 R4, [R18+0x308d0] ;  /* 0x0308d00012047984 */ /* 0x002e680000000c00 */
[----:B-1----:R1:W-:Y:S04]  /*2d4d0*/  STL.64 [R1], R4 ;  /* 0x0000000401007387 */ /* 0x0023e80000100a00 */
[----:B------:R1:W-:Y:S01]  /*2d4e0*/  STL.64 [R1+0x8], R6 ;  /* 0x0000080601007387 */ /* 0x0003e20000100a00 */
[----:B------:R-:W-:Y:S06]  /*2d4f0*/  BAR.ARV 0x4, 0x180 ;  /* 0x0106000000007b1d */ /* 0x000fec0000002000 */
[----:B------:R-:W-:Y:S05]  /*2d500*/  BRA `(.L_x_2005) ;  /* 0x0000001000387947 */ /* 0x000fea0003800000 */
.L_x_2004:
[----:B------:R-:W4:Y:S01]  /*2d510*/  LDL R16, [R1+0x2c] ;  /* 0x00002c0001107983 */ /* 0x000f220000100800 */
[----:B------:R-:W-:Y:S01]  /*2d520*/  UMOV UR4, 0xffffffff ;  /* 0xffffffff00047882 */ /* 0x000fe20000000000 */
[----:B----4-:R-:W-:Y:S02]  /*2d530*/  ISETP.NE.AND P5, PT, R16, 0x1f, PT ;  /* 0x0000001f1000780c */ /* 0x010fe40003fa5270 */
[----:B------:R-:W-:Y:S11]  /*2d540*/  BRA.DIV UR4, `(.L_x_2006) ;  /* 0x0000003a04ac7947 */ /* 0x000ff6000b800000 */
[----:B--2---:R-:W1:Y:S01]  /*2d550*/  LDL R3, [R1+0xc] ;  /* 0x00000c0001037983 */ /* 0x004e620000100800 */
[----:B------:R-:W-:-:S03]  /*2d560*/  ULDC UR4, c[0x0][0xc3c] ;  /* 0x00030f0000047ab9 */ /* 0x000fc60000000800 */
[----:B------:R-:W0:Y:S01]  /*2d570*/  LDL.LU R2, [R1] ;  /* 0x0000000001027983 */ /* 0x000e220000300800 */
[----:B------:R-:W-:Y:S01]  /*2d580*/  ULDC.64 UR6, c[0x0][0x208] ;  /* 0x0000820000067ab9 */ /* 0x000fe20000000a00 */
[----:B------:R-:W-:Y:S01]  /*2d590*/  LOP3.LUT P4, RZ, R19, 0x1, RZ, 0xc0, !PT ;  /* 0x0000000113ff7812 */ /* 0x000fe2000788c0ff */
[----:B-1-3--:R-:W-:Y:S02]  /*2d5a0*/  IMAD.IADD R0, R3, 0x1, R16 ;  /* 0x0000000103007824 */ /* 0x00afe400078e0210 */
[----:B0-----:R-:W-:-:S03]  /*2d5b0*/  IMAD.MOV.U32 R10, RZ, RZ, R2 ;  /* 0x000000ffff0a7224 */ /* 0x001fc600078e0002 */
        /* <DEDUP_REMOVED lines=9> */
[C---:B------:R-:W-:Y:S01]  /*2d650*/  ISETP.GE.U32.AND P1, PT, R16.reuse, 0x4, PT ;  /* 0x000000041000780c */ /* 0x040fe20003f26070 */
[----:B------:R-:W-:Y:S01]  /*2d660*/  SHFL.IDX PT, R5, R10, RZ, 0x1f ;  /* 0x00001fff0a057589 */ /* 0x000fe200000e0000 */
[C---:B------:R-:W-:Y:S02]  /*2d670*/  ISETP.GE.U32.AND P2, PT, R16.reuse, 0x8, PT ;  /* 0x000000081000780c */ /* 0x040fe40003f46070 */
[----:B------:R-:W-:Y:S01]  /*2d680*/  ISETP.GE.U32.AND P3, PT, R16, 0x10, PT ;  /* 0x000000101000780c */ /* 0x000fe20003f66070 */
[----:B------:R-:W-:Y:S01]  /*2d690*/  SHFL.IDX PT, R0, R10, 0x1, 0x1f ;  /* 0x00201f000a007f89 */ /* 0x000fe200000e0000 */
[----:B--2---:R-:W-:-:S02]  /*2d6a0*/  @!P0 IMAD.MOV.U32 R4, RZ, RZ, R8 ;  /* 0x000000ffff048224 */ /* 0x004fc400078e0008 */
[----:B------:R-:W-:Y:S02]  /*2d6b0*/  IMAD.MOV.U32 R8, RZ, RZ, RZ ;  /* 0x000000ffff087224 */ /* 0x000fe400078e00ff */
[----:B---3--:R-:W-:Y:S01]  /*2d6c0*/  @!P0 IMAD.MOV.U32 R6, RZ, RZ, R2 ;  /* 0x000000ffff068224 */ /* 0x008fe200078e0002 */
[----:B------:R-:W-:-:S03]  /*2d6d0*/  ISETP.GE.U32.AND P0, PT, R16, 0x2, PT ;  /* 0x000000021000780c */ /* 0x000fc60003f06070 */
        /* <DEDUP_REMOVED lines=17> */
.L_x_2133:
[----:B------:R-:W-:Y:S02]  /*2d7f0*/  ULDC UR4, c[0x0][0xc38] ;  /* 0x00030e0000047ab9 */ /* 0x000fe40000000800 */
[----:B------:R-:W-:-:S04]  /*2d800*/  IMAD.U32 R2, RZ, RZ, UR4 ;  /* 0x00000004ff027e24 */ /* 0x000fc8000f8e00ff */
[----:B-1----:R-:W-:-:S04]  /*2d810*/  IMAD R9, R9, R2, RZ ;  /* 0x0000000209097224 */ /* 0x002fc800078e02ff */
[----:B------:R-:W-:-:S05]  /*2d820*/  IMAD.IADD R0, R0, 0x1, R9 ;  /* 0x0000000100007824 */ /* 0x000fca00078e0209 */
[----:B------:R-:W-:-:S13]  /*2d830*/  ISETP.GT.AND P4, PT, R0, R5, PT ;  /* 0x000000050000720c */ /* 0x000fda0003f84270 */
[----:B------:R-:W-:Y:S05]  /*2d840*/  @P4 BRA `(.L_x_2007) ;  /* 0x0000000000b04947 */ /* 0x000fea0003800000 */
.L_x_2010:
        /* <DEDUP_REMOVED lines=21> */
[----:B------:R-:W1:Y:S01]  /*2d9a0*/  SHFL.UP PT, R3, R2, 0x1, RZ ;  /* 0x0420000002037989 */ /* 0x000e6200000e00ff */
[----:B------:R-:W-:-:S04]  /*2d9b0*/  LOP3.LUT P4, RZ, R19, 0x1, RZ, 0xc0, !PT ;  /* 0x0000000113ff7812 */ /* 0x000fc8000788c0ff */
        /* <DEDUP_REMOVED lines=15> */
.L_x_2141:
[----:B------:R-:W-:Y:S02]  /*2dab0*/  ULDC UR4, c[0x0][0xc38] ;  /* 0x00030e0000047ab9 */ /* 0x000fe40000000800 */
[----:B------:R-:W-:-:S04]  /*2dac0*/  IMAD.U32 R2, RZ, RZ, UR4 ;  /* 0x00000004ff027e24 */ /* 0x000fc8000f8e00ff */
[----:B-1----:R-:W-:-:S04]  /*2dad0*/  IMAD R9, R9, R2, RZ ;  /* 0x0000000209097224 */ /* 0x002fc800078e02ff */
[----:B------:R-:W-:-:S05]  /*2dae0*/  IMAD.IADD R0, R9, 0x1, R0 ;  /* 0x0000000109007824 */ /* 0x000fca00078e0200 */
[----:B------:R-:W-:-:S13]  /*2daf0*/  ISETP.GT.AND P4, PT, R0, R5, PT ;  /* 0x000000050000720c */ /* 0x000fda0003f84270 */
[----:B------:R-:W-:Y:S05]  /*2db00*/  @!P4 BRA `(.L_x_2010) ;  /* 0xfffffffc0050c947 */ /* 0x000fea000383ffff */
.L_x_2007:
        /* <DEDUP_REMOVED lines=8> */
[----:B-1----:R1:W3:Y:S04]  /*2db90*/  SHFL.IDX PT, R4, R4, R3, 0x1f ;  /* 0x00001f0304047589 */ /* 0x0022e800000e0000 */
[----:B------:R1:W4:Y:S01]  /*2dba0*/  SHFL.IDX PT, R6, R6, R3, 0x1f ;  /* 0x00001f0306067589 */ /* 0x00032200000e0000 */
[----:B--2---:R-:W-:-:S05]  /*2dbb0*/  IMAD.IADD R10, R3, 0x1, R10 ;  /* 0x00000001030a7824 */ /* 0x004fca00078e020a */
[----:B---34-:R1:W-:Y:S02]  /*2dbc0*/  STL [R1+0xc], R10 ;  /* 0x00000c0a01007387 */ /* 0x0183e40000100800 */
.L_x_2146:
[----:B------:R-:W-:-:S13]  /*2dbd0*/  ISETP.NE.AND P0, PT, R0, RZ, PT ;  /* 0x000000ff0000720c */ /* 0x000fda0003f05270 */
[----:B------:R-:W-:Y:S05]  /*2dbe0*/  @!P0 BRA `(.L_x_2012) ;  /* 0x0000000000148947 */ /* 0x000fea0003800000 */
[----:B------:R-:W-:Y:S01]  /*2dbf0*/  UMOV UR4, 0xffffffff ;  /* 0xffffffff00047882 */ /* 0x000fe20000000000 */
[----:B-1----:R-:W-:Y:S02]  /*2dc00*/  VIADD R3, R3, 0xffffffff ;  /* 0xffffffff03037836 */ /* 0x002fe40000000000 */
[----:B------:R-:W-:Y:S05]  /*2dc10*/  BRA.DIV UR4, `(.L_x_2013) ;  /* 0x0000003e04a07947 */ /* 0x000fea000b800000 */
[----:B------:R1:W3:Y:S02]  /*2dc20*/  SHFL.IDX PT, R3, R7, R3, 0x1f ;  /* 0x00001f0307037589 */ /* 0x0002e400000e0000 */
.L_x_2149:
[----:B---3--:R-:W-:-:S07]  /*2dc30*/  MOV R8, R3 ;  /* 0x0000000300087202 */ /* 0x008fce0000000f00 */
.L_x_2012:
[----:B------:R-:W-:Y:S01]  /*2dc40*/  ISETP.NE.AND P0, PT, R6, 0x1, PT ;  /* 0x000000010600780c */ /* 0x000fe20003f05270 */
[----:B------:R-:W-:-:S05]  /*2dc50*/  IMAD R0, R8, R2, R9 ;  /* 0x0000000208007224 */ /* 0x000fca00078e0209 */
[----:B------:R3:W-:Y:S02]  /*2dc60*/  STL [R1], R0 ;  /* 0x0000000001007387 */ /* 0x0007e40000100800 */
[----:B---3--:R-:W-:-:S05]  /*2dc70*/  IMAD.IADD R0, R5, 0x1, -R0 ;  /* 0x0000000105007824 */ /* 0x008fca00078e0a00 */
[----:B------:R-:W-:Y:S05]  /*2dc80*/  @!P0 BRA `(.L_x_2014) ;  /* 0x0000000000e48947 */ /* 0x000fea0003800000 */
[----:B------:R-:W-:-:S04]  /*2dc90*/  IABS R5, R4 ;  /* 0x0000000400057213 */ /* 0x000fc80000000000 */
[----:B------:R-:W3:Y:S08]  /*2dca0*/  I2F.RP R2, R5 ;  /* 0x0000000500027306 */ /* 0x000ef00000209400 */
[----:B---3--:R-:W3:Y:S02]  /*2dcb0*/  MUFU.RCP R2, R2 ;  /* 0x0000000200027308 */ /* 0x008ee40000001000 */
[----:B---3--:R-:W-:-:S06]  /*2dcc0*/  VIADD R2, R2, 0xffffffe ;  /* 0x0ffffffe02027836 */ /* 0x008fcc0000000000 */
[----:B-1----:R-:W1:Y:S02]  /*2dcd0*/  F2I.FTZ.U32.TRUNC.NTZ R3, R2 ;  /* 0x0000000200037305 */ /* 0x002e64000021f000 */
[----:B-1----:R-:W-:-:S04]  /*2dce0*/  IMAD.MOV R2, RZ, RZ, -R3 ;  /* 0x000000ffff027224 */ /* 0x002fc800078e0a03 */
        /* <DEDUP_REMOVED lines=9> */
[-C--:B------:R-:W-:Y:S01]  /*2dd80*/  @!P2 IADD3 R2, R2, -R5.reuse, RZ ;  /* 0x800000050202a210 */ /* 0x080fe20007ffe0ff */
[----:B------:R-:W-:Y:S01]  /*2dd90*/  @!P2 VIADD R8, R8, 0x1 ;  /* 0x000000010808a836 */ /* 0x000fe20000000000 */
[----:B------:R-:W-:Y:S02]  /*2dda0*/  ISETP.NE.AND P2, PT, R4, RZ, PT ;  /* 0x000000ff0400720c */ /* 0x000fe40003f45270 */
[----:B------:R-:W-:Y:S02]  /*2ddb0*/  ISETP.GE.U32.AND P0, PT, R2, R5, PT ;  /* 0x000000050200720c */ /* 0x000fe40003f06070 */
[----:B------:R-:W-:-:S04]  /*2ddc0*/  IABS R5, R6 ;  /* 0x0000000600057213 */ /* 0x000fc80000000000 */
[----:B------:R-:W1:Y:S07]  /*2ddd0*/  I2F.RP R2, R5 ;  /* 0x0000000500027306 */ /* 0x000e6e0000209400 */
[----:B------:R-:W-:Y:S01]  /*2dde0*/  @P0 VIADD R8, R8, 0x1 ;  /* 0x0000000108080836 */ /* 0x000fe20000000000 */
[----:B-1----:R-:W1:Y:S02]  /*2ddf0*/  MUFU.RCP R2, R2 ;  /* 0x0000000200027308 */ /* 0x002e640000001000 */
[----:B-1----:R-:W-:-:S06]  /*2de00*/  VIADD R2, R2, 0xffffffe ;  /* 0x0ffffffe02027836 */ /* 0x002fcc0000000000 */
[----:B------:R-:W1:Y:S02]  /*2de10*/  F2I.FTZ.U32.TRUNC.NTZ R3, R2 ;  /* 0x0000000200037305 */ /* 0x000e64000021f000 */
[----:B-1----:R-:W-:-:S04]  /*2de20*/  IMAD.MOV R2, RZ, RZ, -R3 ;  /* 0x000000ffff027224 */ /* 0x002fc800078e0a03 */
[----:B0-----:R-:W-:Y:S02]  /*2de30*/  IMAD R7, R2, R5, RZ ;  /* 0x0000000502077224 */ /* 0x001fe400078e02ff */
[----:B------:R-:W-:-:S04]  /*2de40*/  IMAD.MOV.U32 R2, RZ, RZ, RZ ;  /* 0x000000ffff027224 */ /* 0x000fc800078e00ff */
[----:B------:R-:W-:Y:S01]  /*2de50*/  IMAD.HI.U32 R7, R3, R7, R2 ;  /* 0x0000000703077227 */ /* 0x000fe200078e0002 */
[----:B------:R-:W-:Y:S02]  /*2de60*/  LOP3.LUT R2, R0, R4, RZ, 0x3c, !PT ;  /* 0x0000000400027212 */ /* 0x000fe400078e3cff */
[----:B------:R-:W-:Y:S02]  /*2de70*/  MOV R3, R8 ;  /* 0x0000000800037202 */ /* 0x000fe40000000f00 */
        /* <DEDUP_REMOVED lines=17> */
[----:B------:R-:W-:-:S10]  /*2df90*/  @P0 IADD3 R7, R7, 0x1, RZ ;  /* 0x0000000107070810 */ /* 0x000fd40007ffe0ff */
[----:B------:R-:W-:Y:S01]  /*2dfa0*/  @!P1 IMAD.MOV R7, RZ, RZ, -R7 ;  /* 0x000000ffff079224 */ /* 0x000fe200078e0a07 */
[----:B------:R-:W-:-:S05]  /*2dfb0*/  @!P2 LOP3.LUT R7, RZ, R6, RZ, 0x33, !PT ;  /* 0x00000006ff07a212 */ /* 0x000fca00078e33ff */
[----:B------:R-:W-:-:S04]  /*2dfc0*/  IMAD.MOV R2, RZ, RZ, -R7 ;  /* 0x000000ffff027224 */ /* 0x000fc800078e0a07 */
[C---:B------:R-:W-:Y:S02]  /*2dfd0*/  IMAD R2, R6.reuse, R2, R3 ;  /* 0x0000000206027224 */ /* 0x040fe400078e0203 */
[----:B------:R-:W-:-:S04]  /*2dfe0*/  IMAD R6, R6, 0x1000000, R7 ;  /* 0x0100000006067824 */ /* 0x000fc800078e0207 */
[----:B------:R-:W-:-:S05]  /*2dff0*/  IMAD R2, R2, 0x10000, R6 ;  /* 0x0001000002027824 */ /* 0x000fca00078e0206 */
[----:B------:R1:W-:Y:S01]  /*2e000*/  STL [R1+0x8], R2 ;  /* 0x0000080201007387 */ /* 0x0003e20000100800 */
[----:B------:R-:W-:Y:S05]  /*2e010*/  BRA `(.L_x_2015) ;  /* 0x0000000400007947 */ /* 0x000fea0003800000 */
.L_x_2014:
[----:B-1----:R-:W3:Y:S01]  /*2e020*/  LDL R3, [R1+0xc] ;  /* 0x00000c0001037983 */ /* 0x002ee20000100800 */
[----:B0-----:R-:W3:Y:S01]  /*2e030*/  LDC.64 R6, c[0x0][0xc90] ;  /* 0x00032400ff067b82 */ /* 0x001ee20000000a00 */
[----:B------:R-:W-:Y:S01]  /*2e040*/  ULDC.64 UR4, c[0x0][0x208] ;  /* 0x0000820000047ab9 */ /* 0x000fe20000000a00 */
[----:B---3--:R-:W-:-:S05]  /*2e050*/  IMAD.WIDE R6, R3, 0x4, R6 ;  /* 0x0000000403067825 */ /* 0x008fca00078e0206 */
[----:B------:R-:W3:Y:S02]  /*2e060*/  LDG.E R3, desc[UR4][R6.64] ;  /* 0x0000000406037981 */ /* 0x000ee4000c1e1900 */
[----:B---3--:R-:W-:-:S05]  /*2e070*/  IMAD R5, R4, R3, RZ ;  /* 0x0000000304057224 */ /* 0x008fca00078e02ff */
[----:B------:R-:W-:-:S04]  /*2e080*/  IABS R8, R5 ;  /* 0x0000000500087213 */ /* 0x000fc80000000000 */
[----:B------:R-:W0:Y:S08]  /*2e090*/  I2F.RP R6, R8 ;  /* 0x0000000800067306 */ /* 0x000e300000209400 */
[----:B0-----:R-:W0:Y:S02]  /*2e0a0*/  MUFU.RCP R6, R6 ;  /* 0x0000000600067308 */ /* 0x001e240000001000 */
[----:B0-----:R-:W-:-:S06]  /*2e0b0*/  VIADD R6, R6, 0xffffffe ;  /* 0x0ffffffe06067836 */ /* 0x001fcc0000000000 */
[----:B------:R-:W0:Y:S02]  /*2e0c0*/  F2I.FTZ.U32.TRUNC.NTZ R7, R6 ;  /* 0x0000000600077305 */ /* 0x000e24000021f000 */
[----:B0-----:R-:W-:-:S05]  /*2e0d0*/  IADD3 R6, RZ, -R7, RZ ;  /* 0x80000007ff067210 */ /* 0x001fca0007ffe0ff */
        /* <DEDUP_REMOVED lines=16> */
[----:B------:R-:W-:Y:S02]  /*2e1e0*/  @!P1 IADD3 R6, -R6, RZ, RZ ;  /* 0x000000ff06069210 */ /* 0x000fe40007ffe1ff */
        /* <DEDUP_REMOVED lines=10> */
[----:B------:R0:W1:Y:S02]  /*2e290*/  F2I.FTZ.U32.TRUNC.NTZ R3, R2 ;  /* 0x0000000200037305 */ /* 0x000064000021f000 */
[----:B0-----:R-:W-:Y:S02]  /*2e2a0*/  IMAD.MOV.U32 R2, RZ, RZ, RZ ;  /* 0x000000ffff027224 */ /* 0x001fe400078e00ff */
[----:B-1----:R-:W-:-:S04]  /*2e2b0*/  IMAD.MOV R0, RZ, RZ, -R3 ;  /* 0x000000ffff007224 */ /* 0x002fc800078e0a03 */
[----:B------:R-:W-:-:S04]  /*2e2c0*/  IMAD R0, R0, R9, RZ ;  /* 0x0000000900007224 */ /* 0x000fc800078e02ff */
[----:B------:R-:W-:Y:S01]  /*2e2d0*/  IMAD.HI.U32 R2, R3, R0, R2 ;  /* 0x0000000003027227 */ /* 0x000fe200078e0002 */
[----:B------:R-:W-:Y:S02]  /*2e2e0*/  IABS R0, R6 ;  /* 0x0000000600007213 */ /* 0x000fe40000000000 */
[----:B------:R-:W-:-:S03]  /*2e2f0*/  IABS R3, R8 ;  /* 0x0000000800037213 */ /* 0x000fc60000000000 */
[----:B------:R-:W-:Y:S01]  /*2e300*/  IMAD.HI.U32 R2, R2, R0, RZ ;  /* 0x0000000002027227 */ /* 0x000fe200078e00ff */
[----:B------:R-:W-:-:S05]  /*2e310*/  IADD3 R3, RZ, -R3, RZ ;  /* 0x80000003ff037210 */ /* 0x000fca0007ffe0ff */
        /* <DEDUP_REMOVED lines=9> */
[----:B------:R-:W-:-:S04]  /*2e3b0*/  @P0 VIADD R2, R2, 0x1 ;  /* 0x0000000102020836 */ /* 0x000fc80000000000 */
[----:B------:R-:W-:-:S04]  /*2e3c0*/  IMAD.MOV.U32 R0, RZ, RZ, R2 ;  /* 0x000000ffff007224 */ /* 0x000fc800078e0002 */
[----:B------:R-:W-:Y:S01]  /*2e3d0*/  @!P1 IMAD.MOV R0, RZ, RZ, -R0 ;  /* 0x000000ffff009224 */ /* 0x000fe200078e0a00 */
[----:B------:R-:W-:Y:S02]  /*2e3e0*/  @!P2 LOP3.LUT R0, RZ, R8, RZ, 0x33, !PT ;  /* 0x00000008ff00a212 */ /* 0x000fe400078e33ff */
[----:B------:R-:W-:-:S05]  /*2e3f0*/  IADD3 R8, -R8, RZ, RZ ;  /* 0x000000ff08087210 */ /* 0x000fca0007ffe1ff */
[----:B------:R-:W-:-:S05]  /*2e400*/  IMAD R2, R0, R8, R6 ;  /* 0x0000000800027224 */ /* 0x000fca00078e0206 */
[----:B------:R0:W-:Y:S02]  /*2e410*/  STL [R1+0x8], R2 ;  /* 0x0000080201007387 */ /* 0x0001e40000100800 */
.L_x_2015:
[----:B------:R-:W-:-:S05]  /*2e420*/  LOP3.LUT R0, RZ, R0, RZ, 0x33, !PT ;  /* 0x00000000ff007212 */ /* 0x000fca00078e33ff */
[----:B------:R-:W-:-:S05]  /*2e430*/  IMAD.IADD R0, R4, 0x1, R0 ;  /* 0x0000000104007824 */ /* 0x000fca00078e0200 */
[----:B------:R3:W-:Y:S01]  /*2e440*/  STL [R1+0x4], R0 ;  /* 0x0000040001007387 */ /* 0x0007e20000100800 */
[----:B------:R-:W-:Y:S05]  /*2e450*/  BRA `(.L_x_2016) ;  /* 0x0000000000287947 */ /* 0x000fea0003800000 */
.L_x_2008:
[----:B------:R-:W-:Y:S01]  /*2e460*/  UMOV UR4, URZ ;  /* 0x0000003f00047c82 */ /* 0x000fe20008000000 */
[----:B------:R-:W-:Y:S01]  /*2e470*/  ULDC UR6, c[0x0][0xc3c] ;  /* 0x00030f0000067ab9 */ /* 0x000fe20000000800 */
[----:B------:R-:W-:Y:S01]  /*2e480*/  UMOV UR5, URZ ;  /* 0x0000003f00057c82 */ /* 0x000fe20008000000 */
[----:B------:R-:W-:Y:S01]  /*2e490*/  IMAD.U32 R3, RZ, RZ, UR4 ;  /* 0x00000004ff037e24 */ /* 0x000fe2000f8e00ff */
[----:B------:R1:W-:Y:S01]  /*2e4a0*/  STL [R1], R5 ;  /* 0x0000000501007387 */ /* 0x0003e20000100800 */
[----:B------:R-:W-:Y:S02]  /*2e4b0*/  IMAD.U32 R0, RZ, RZ, UR6 ;  /* 0x00000006ff007e24 */ /* 0x000fe4000f8e00ff */
[----:B------:R-:W-:Y:S01]  /*2e4c0*/  IMAD.U32 R2, RZ, RZ, UR5 ;  /* 0x00000005ff027e24 */ /* 0x000fe2000f8e00ff */
[----:B------:R1:W-:Y:S04]  /*2e4d0*/  STL [R1+0x4], R3 ;  /* 0x0000040301007387 */ /* 0x0003e80000100800 */
[----:B------:R1:W-:Y:S04]  /*2e4e0*/  STL [R1+0xc], R0 ;  /* 0x00000c0001007387 */ /* 0x0003e80000100800 */
[----:B------:R1:W-:Y:S02]  /*2e4f0*/  STL [R1+0x8], R2 ;  /* 0x0000080201007387 */ /* 0x0003e40000100800 */
.L_x_2016:
[----:B-1-3--:R-:W3:Y:S04]  /*2e500*/  LDL R0, [R1+0x2c] ;  /* 0x00002c0001007983 */ /* 0x00aee80000100800 */
[----:B0-----:R-:W4:Y:S04]  /*2e510*/  LDL R2, [R1+0xc] ;  /* 0x00000c0001027983 */ /* 0x001f280000100800 */
[----:B------:R-:W5:Y:S04]  /*2e520*/  LDL R3, [R1+0x8] ;  /* 0x0000080001037983 */ /* 0x000f680000100800 */
[----:B------:R-:W2:Y:S04]  /*2e530*/  LDL R4, [R1] ;  /* 0x0000000001047983 */ /* 0x000ea80000100800 */
[----:B------:R-:W2:Y:S01]  /*2e540*/  LDL R5, [R1+0x4] ;  /* 0x0000040001057983 */ /* 0x000ea20000100800 */
[----:B------:R-:W-:Y:S05]  /*2e550*/  WARPSYNC.ALL ;  /* 0x0000000000007948 */ /* 0x000fea0003800000 */
[----:B------:R-:W-:Y:S01]  /*2e560*/  BAR.SYNC.DEFER_BLOCKING 0x4, 0x180 ;  /* 0x0106000000007b1d */ /* 0x000fe20000010000 */
[----:B---3--:R-:W-:-:S13]  /*2e570*/  ISETP.NE.AND P0, PT, R0, RZ, PT ;  /* 0x000000ff0000720c */ /* 0x008fda0003f05270 */
[----:B------:R-:W0:Y:S01]  /*2e580*/  @!P0 S2R R0, SR_CgaCtaId ;  /* 0x0000000000008919 */ /* 0x000e220000008800 */
[----:B----4-:R-:W-:Y:S02]  /*2e590*/  MOV R7, R2 ;  /* 0x0000000200077202 */ /* 0x010fe40000000f00 */
[----:B------:R-:W-:Y:S01]  /*2e5a0*/  @!P0 MOV R2, 0x400 ;  /* 0x0000040000028802 */ /* 0x000fe20000000f00 */
[----:B-----5:R-:W-:-:S03]  /*2e5b0*/  IMAD.MOV.U32 R6, RZ, RZ, R3 ;  /* 0x000000ffff067224 */ /* 0x020fc600078e0003 */
[----:B0-----:R-:W-:-:S05]  /*2e5c0*/  @!P0 LEA R18, R0, R2, 0x18 ;  /* 0x0000000200128211 */ /* 0x001fca00078ec0ff */
[----:B--2---:R0:W-:Y:S01]  /*2e5d0*/  @!P0 STS.128 [R18+0x308d0], R4 ;  /* 0x0308d00412008388 */ /* 0x0041e20000000c00 */
[----:B------:R-:W-:Y:S06]  /*2e5e0*/  BAR.ARV 0x5, 0x180 ;  /* 0x0146000000007b1d */ /* 0x000fec0000002000 */
.L_x_2005:
[----:B---3--:R-:W3:Y:S01]  /*2e5f0*/  LDL R0, [R1+0xc] ;  /* 0x00000c0001007983 */ /* 0x008ee20000100800 */
[----:B------:R-:W-:Y:S02]  /*2e600*/  ULDC UR4, c[0x0][0xc3c] ;  /* 0x00030f0000047ab9 */ /* 0x000fe40000000800 */
[----:B---3--:R-:W-:-:S13]  /*2e610*/  ISETP.GE.AND P0, PT, R0, UR4, PT ;  /* 0x0000000400007c0c */ /* 0x008fda000bf06270 */
[----:B------:R-:W-:Y:S05]  /*2e620*/  @!P0 BRA `(.L_x_2017) ;  /* 0xffffff7000f48947 */ /* 0x000fea000383ffff */
[----:B------:R-:W-:Y:S05]  /*2e630*/  BSYNC B8 ;  /* 0x0000000000087941 */ /* 0x000fea0003800000 */
.L_x_1836:
[----:B---3--:R-:W3:Y:S01]  /*2e640*/  LDL.LU R0, [R1+0x58] ;  /* 0x0000580001007983 */ /* 0x008ee20000300800 */
[----:B------:R-:W-:Y:S01]  /*2e650*/  BSSY B0, `(.L_x_2018) ;  /* 0x000000b000007945 */ /* 0x000fe20003800000 */
[----:B01----:R-:W0:Y:S01]  /*2e660*/  S2R R5, SR_CgaCtaId ;  /* 0x0000000000057919 */ /* 0x003e220000008800 */
[----:B---3--:R-:W-:-:S05]  /*2e670*/  VIADD R0, R0, 0x1 ;  /* 0x0000000100007836 */ /* 0x008fca0000000000 */
[----:B------:R-:W-:-:S04]  /*2e680*/  LEA.HI R2, R0, R0, RZ, 0x1 ;  /* 0x0000000000027211 */ /* 0x000fc800078f08ff */
[----:B--2---:R-:W-:-:S05]  /*2e690*/  LOP3.LUT R3, R2, 0xfffffffe, RZ, 0xc0, !PT ;  /* 0xfffffffe02037812 */ /* 0x004fca00078ec0ff */
[----:B------:R-:W-:Y:S01]  /*2e6a0*/  IMAD.IADD R3, R0, 0x1, -R3 ;  /* 0x0000000100037824 */ /* 0x000fe200078e0a03 */
[----:B------:R-:W-:-:S04]  /*2e6b0*/  MOV R0, 0x400 ;  /* 0x0000040000007802 */ /* 0x000fc80000000f00 */
[----:B0-----:R-:W-:Y:S02]  /*2e6c0*/  LEA R0, R5, R0, 0x18 ;  /* 0x0000000005007211 */ /* 0x001fe400078ec0ff */
[----:B------:R-:W-:-:S04]  /*2e6d0*/  SHF.L.U32 R3, R3, 0x1f, RZ ;  /* 0x0000001f03037819 */ /* 0x000fc800000006ff */
[----:B------:R-:W0:Y:S02]  /*2e6e0*/  SYNCS.PHASECHK.TRANS64.TRYWAIT P0, [R0+URZ+0x30820], R3 ;  /* 0x03082003000075a7 */ /* 0x000e24000800017f */
[----:B0-----:R-:W-:Y:S05]  /*2e6f0*/  @!P0 BRA `(.L_x_2019) ;  /* 0x0000003400148947 */ /* 0x001fea0003800000 */
.L_x_2150:
[----:B------:R-:W-:Y:S05]  /*2e700*/  BSYNC B0 ;  /* 0x0000000000007941 */ /* 0x000fea0003800000 */
.L_x_2018:
[----:B------:R-:W-:-:S03]  /*2e710*/  UMOV UR4, 0xffffffff ;  /* 0xffffffff00047882 */ /* 0x000fc60000000000 */
[----:B------:R-:W-:Y:S05]  /*2e720*/  BRA.DIV UR4, `(.L_x_2020) ;  /* 0x00000036041c7947 */ /* 0x000fea000b800000 */
[----:B------:R-:W1:Y:S02]  /*2e730*/  S2R R2, SR_TID.X ;  /* 0x0000000000027919 */ /* 0x000e640000002100 */
[----:B-1----:R-:W-:-:S04]  /*2e740*/  SHF.R.U32.HI R2, RZ, 0x5, R2 ;  /* 0x00000005ff027819 */ /* 0x002fc80000011602 */
[----:B------:R-:W-:-:S05]  /*2e750*/  LOP3.LUT R2, R2, 0x3, RZ, 0xc0, !PT ;  /* 0x0000000302027812 */ /* 0x000fca00078ec0ff */
[----:B------:R1:W2:Y:S02]  /*2e760*/  SHFL.IDX PT, R14, R2, RZ, 0x1f ;  /* 0x00001fff020e7589 */ /* 0x0002a400000e0000 */
.L_x_2153:
[----:B--2---:R-:W-:-:S13]  /*2e770*/  ISETP.NE.AND P0, PT, R14, RZ, PT ;  /* 0x000000ff0e00720c */ /* 0x004fda0003f05270 */
[----:B------:R-:W-:Y:S05]  /*2e780*/  @P0 BRA `(.L_x_1530) ;  /* 0x00000000009c0947 */ /* 0x000fea0003800000 */
[----:B------:R-:W-:-:S03]  /*2e790*/  UMOV UR4, 0xffffffff ;  /* 0xffffffff00047882 */ /* 0x000fc60000000000 */
[----:B------:R-:W-:Y:S05]  /*2e7a0*/  BRA.DIV UR4, `(.L_x_2021) ;  /* 0x0000003604307947 */ /* 0x000fea000b800000 */
[----:B------:R-:W-:-:S13]  /*2e7b0*/  ELECT P6, URZ, PT ;  /* 0x00000000003f782f */ /* 0x000fda00038c0000 */
.L_x_2156:
        /* <DEDUP_REMOVED lines=8> */
.L_x_2022:
[----:B0-----:R-:W2:Y:S04]  /*2e840*/  LDL R3, [R1+0x10] ;  /* 0x0000100001037983 */ /* 0x001ea80000100800 */
[----:B------:R-:W3:Y:S01]  /*2e850*/  LDL.LU R7, [R1+0x14] ;  /* 0x0000140001077983 */ /* 0x000ee20000300800 */
[----:B------:R-:W-:-:S04]  /*2e860*/  VIADD R2, R0, 0x30840 ;  /* 0x0003084000027836 */ /* 0x000fc80000000000 */
[C---:B--2---:R-:W-:Y:S01]  /*2e870*/  IMAD R6, R3.reuse, 0x8, R2 ;  /* 0x0000000803067824 */ /* 0x044fe200078e0202 */
[----:B------:R-:W-:Y:S02]  /*2e880*/  IADD3 R3, R3, 0x1, RZ ;  /* 0x0000000103037810 */ /* 0x000fe40007ffe0ff */
[----:B---3--:R-:W-:Y:S02]  /*2e890*/  SHF.L.U32 R5, R7, 0x1f, RZ ;  /* 0x0000001f07057819 */ /* 0x008fe400000006ff */
[C---:B------:R-:W-:Y:S02]  /*2e8a0*/  ISETP.NE.AND P1, PT, R3.reuse, 0x2, PT ;  /* 0x000000020300780c */ /* 0x040fe40003f25270 */
[----:B------:R-:W0:Y:S02]  /*2e8b0*/  SYNCS.PHASECHK.TRANS64.TRYWAIT P0, [R6+URZ], R5 ;  /* 0x00000005060075a7 */ /* 0x000e24000800017f */
[----:B------:R-:W-:Y:S02]  /*2e8c0*/  SEL R4, RZ, 0x1, P1 ;  /* 0x00000001ff047807 */ /* 0x000fe40000800000 */
[----:B------:R-:W-:-:S02]  /*2e8d0*/  SEL R3, R3, RZ, P1 ;  /* 0x000000ff03037207 */ /* 0x000fc40000800000 */
[----:B------:R-:W-:-:S03]  /*2e8e0*/  LOP3.LUT R4, R7, R4, RZ, 0x3c, !PT ;  /* 0x0000000407047212 */ /* 0x000fc600078e3cff */
[----:B------:R-:W-:Y:S01]  /*2e8f0*/  IMAD R7, R3, 0x8, R2 ;  /* 0x0000000803077824 */ /* 0x000fe200078e0202 */
[----:B------:R-:W-:Y:S01]  /*2e900*/  SHF.L.U32 R2, R4, 0x1f, RZ ;  /* 0x0000001f04027819 */ /* 0x000fe200000006ff */
[----:B0-----:R-:W-:Y:S06]  /*2e910*/  @!P0 BRA `(.L_x_2023) ;  /* 0x0000003000f48947 */ /* 0x001fec0003800000 */
.L_x_2157:
[----:B------:R-:W1:Y:S02]  /*2e920*/  SYNCS.PHASECHK.TRANS64.TRYWAIT P0, [R7+URZ], R2 ;  /* 0x00000002070075a7 */ /* 0x000e64000800017f */
[----:B-1----:R-:W-:Y:S05]  /*2e930*/  @!P0 BRA `(.L_x_2024) ;  /* 0x0000003400008947 */ /* 0x002fea0003800000 */
.L_x_2158:
[----:B------:R-:W-:Y:S05]  /*2e940*/  @!P2 BRA `(.L_x_2025) ;  /* 0x000000000004a947 */ /* 0x000fea0003800000 */
[----:B------:R-:W-:Y:S01]  /*2e950*/  BPT.TRAP 0x1 ;  /* 0x000000040000795c */ /* 0x000fe20000300000 */
.L_x_2025:
[----:B------:R-:W2:Y:S01]  /*2e960*/  LDL.LU R4, [R1+0x10] ;  /* 0x0000100001047983 */ /* 0x000ea20000300800 */
[----:B------:R-:W-:-:S04]  /*2e970*/  VIADD R0, R0, 0x30860 ;  /* 0x0003086000007836 */ /* 0x000fc80000000000 */
[----:B--2---:R-:W-:-:S04]  /*2e980*/  IMAD R4, R4, 0x8, R0 ;  /* 0x0000000804047824 */ /* 0x004fc800078e0200 */
[----:B------:R-:W2:Y:S02]  /*2e990*/  SYNCS.PHASECHK.TRANS64.TRYWAIT P0, [R4+URZ], R5 ;  /* 0x00000005040075a7 */ /* 0x000ea4000800017f */
[----:B--2---:R-:W-:Y:S05]  /*2e9a0*/  @!P0 BRA `(.L_x_2026) ;  /* 0x0000003000f88947 */ /* 0x004fea0003800000 */
.L_x_2159:
[----:B------:R-:W-:-:S07]  /*2e9b0*/  IMAD R3, R3, 0x8, R0 ;  /* 0x0000000803037824 */ /* 0x000fce00078e0200 */
.L_x_2027:
[----:B---3--:R3:W4:Y:S02]  /*2e9c0*/  SYNCS.PHASECHK.TRANS64.TRYWAIT P0, [R3+URZ], R2 ;  /* 0x00000002030075a7 */ /* 0x008724000800017f */
[----:B----4-:R-:W-:Y:S05]  /*2e9d0*/  @!P0 NANOSLEEP.SYNCS 0x989680 ;  /* 0x009896800000895d */ /* 0x010fea0003900000 */
[----:B------:R-:W4:Y:S02]  /*2e9e0*/  @!P0 SYNCS.PHASECHK.TRANS64 P0, [R3+URZ], R2 ;  /* 0x00000002030085a7 */ /* 0x000f24000800007f */
[----:B----4-:R-:W-:Y:S05]  /*2e9f0*/  @!P0 BRA `(.L_x_2027) ;  /* 0xfffffffc00f08947 */ /* 0x010fea000383ffff */
.L_x_1530:
[----:B------:R-:W-:Y:S05]  /*2ea00*/  BSYNC B9 ;  /* 0x0000000000097941 */ /* 0x000fea0003800000 */
.L_x_1527:
[----:B------:R-:W-:Y:S05]  /*2ea10*/  EXIT ;  /* 0x000000000000794d */ /* 0x000fea0003800000 */
.L_x_1558:
[----:B0-----:R0:W1:Y:S02]  /*2ea20*/  SYNCS.PHASECHK.TRANS64.TRYWAIT P5, [R99+URZ+0x30890], R109 ;  /* 0x0308906d630075a7 */ /* 0x00106400080a017f */
[----:B-1----:R-:W-:Y:S05]  /*2ea30*/  @!P5 NANOSLEEP.SYNCS 0x989680 ;  /* 0x009896800000d95d */ /* 0x002fea0003900000 */
[----:B------:R-:W1:Y:S02]  /*2ea40*/  @!P5 SYNCS.PHASECHK.TRANS64 P5, [R99+URZ+0x30890], R109 ;  /* 0x0308906d6300d5a7 */ /* 0x000e6400080a007f */
[----:B-1----:R-:W-:Y:S05]  /*2ea50*/  @!P5 BRA `(.L_x_1558) ;  /* 0xfffffffc00f0d947 */ /* 0x002fea000383ffff */
[----:B------:R-:W-:Y:S05]  /*2ea60*/  BRA `(.L_x_2028) ;  /* 0xfffffd54000c7947 */ /* 0x000fea000383ffff */
.L_x_1596:
[----:B-1----:R1:W2:Y:S02]  /*2ea70*/  SYNCS.PHASECHK.TRANS64.TRYWAIT P5, [R99+URZ+0x30890], R109 ;  /* 0x0308906d630075a7 */ /* 0x0022a400080a017f */
[----:B--2---:R-:W-:Y:S05]  /*2ea80*/  @!P5 NANOSLEEP.SYNCS 0x989680 ;  /* 0x009896800000d95d */ /* 0x004fea0003900000 */
[----:B------:R-:W2:Y:S02]  /*2ea90*/  @!P5 SYNCS.PHASECHK.TRANS64 P5, [R99+URZ+0x30890], R109 ;  /* 0x0308906d6300d5a7 */ /* 0x000ea400080a007f */
[----:B--2---:R-:W-:Y:S05]  /*2eaa0*/  @!P5 BRA `(.L_x_1596) ;  /* 0xfffffffc00f0d947 */ /* 0x004fea000383ffff */
[----:B------:R-:W-:Y:S05]  /*2eab0*/  BRA `(.L_x_2029) ;  /* 0xfffffd7400e07947 */ /* 0x000fea000383ffff */
.L_x_1613:
[----:B0-----:R0:W1:Y:S02]  /*2eac0*/  SYNCS.PHASECHK.TRANS64.TRYWAIT P3, [R99+URZ+0x30890], R109 ;  /* 0x0308906d630075a7 */ /* 0x001064000806017f */
[----:B-1----:R-:W-:Y:S05]  /*2ead0*/  @!P3 NANOSLEEP.SYNCS 0x989680 ;  /* 0x009896800000b95d */ /* 0x002fea0003900000 */
[----:B------:R-:W1:Y:S02]  /*2eae0*/  @!P3 SYNCS.PHASECHK.TRANS64 P3, [R99+URZ+0x30890], R109 ;  /* 0x0308906d6300b5a7 */ /* 0x000e64000806007f */
[----:B-1----:R-:W-:Y:S05]  /*2eaf0*/  @!P3 BRA `(.L_x_1613) ;  /* 0xfffffffc00f0b947 */ /* 0x002fea000383ffff */
[----:B------:R-:W-:Y:S05]  /*2eb00*/  BRA `(.L_x_2030) ;  /* 0xfffffd9800947947 */ /* 0x000fea000383ffff */
.L_x_1619:
[----:B-1----:R1:W2:Y:S02]  /*2eb10*/  SYNCS.PHASECHK.TRANS64.TRYWAIT P2, [R99+URZ+0x308b0], R109 ;  /* 0x0308b06d630075a7 */ /* 0x0022a4000804017f */
[----:B--2---:R-:W-:Y:S05]  /*2eb20*/  @!P2 NANOSLEEP.SYNCS 0x989680 ;  /* 0x009896800000a95d */ /* 0x004fea0003900000 */
[----:B------:R-:W2:Y:S02]  /*2eb30*/  @!P2 SYNCS.PHASECHK.TRANS64 P2, [R99+URZ+0x308b0], R109 ;  /* 0x0308b06d6300a5a7 */ /* 0x000ea4000804007f */
[----:B--2---:R-:W-:Y:S05]  /*2eb40*/  @!P2 BRA `(.L_x_1619) ;  /* 0xfffffffc00f0a947 */ /* 0x004fea000383ffff */
[----:B------:R-:W-:Y:S05]  /*2eb50*/  BRA `(.L_x_2031) ;  /* 0xfffffd9c007c7947 */ /* 0x000fea000383ffff */
.L_x_1649:
[----:B------:R-:W-:Y:S01]  /*2eb60*/  BSSY B1, `(.L_x_2032) ;  /* 0x0000008000017945 */ /* 0x000fe20003800000 */
[----:B------:R-:W-:Y:S01]  /*2eb70*/  IMAD.MOV.U32 R13, RZ, RZ, R32 ;  /* 0x000000ffff0d7224 */ /* 0x000fe200078e0020 */
[----:B------:R-:W-:Y:S01]  /*2eb80*/  MOV R12, RZ ;  /* 0x000000ff000c7202 */ /* 0x000fe20000000f00 */
[----:B------:R-:W-:Y:S02]  /*2eb90*/  IMAD.MOV.U32 R11, RZ, RZ, 0x181f ;  /* 0x0000181fff0b7424 */ /* 0x000fe400078e00ff */
[----:B------:R-:W-:-:S07]  /*2eba0*/  IMAD.MOV.U32 R15, RZ, RZ, -0x1 ;  /* 0xffffffffff0f7424 */ /* 0x000fce00078e00ff */
[----:B------:R-:W-:Y:S05]  /*2ebb0*/  WARPSYNC.COLLECTIVE R15, `(.L_x_2033) ;  /* 0x000000000f087348 */ /* 0x000fea0003c00000 */
[----:B------:R0:W1:Y:S02]  /*2ebc0*/  SHFL.IDX P6, R14, R13, R12, R11 ;  /* 0x0000000c0d0e7389 */ /* 0x00006400000c000b */
[----:B01----:R-:W-:Y:S01]  /*2ebd0*/  ENDCOLLECTIVE ;  /* 0x000000000000791b */ /* 0x003fe20003800000 */
.L_x_2033:
[----:B------:R-:W-:Y:S05]  /*2ebe0*/  BSYNC B1 ;  /* 0x0000000000017941 */ /* 0x000fea0003800000 */
.L_x_2032:
[----:B------:R-:W-:Y:S01]  /*2ebf0*/  IMAD.MOV.U32 R13, RZ, RZ, R31 ;  /* 0x000000ffff0d7224 */ /* 0x000fe200078e001f */
[----:B------:R-:W-:Y:S01]  /*2ec00*/  MOV R11, 0x181f ;  /* 0x0000181f000b7802 */ /* 0x000fe20000000f00 */
[----:B------:R-:W-:Y:S02]  /*2ec10*/  IMAD.MOV.U32 R12, RZ, RZ, RZ ;  /* 0x000000ffff0c7224 */ /* 0x000fe400078e00ff */
[----:B------:R-:W-:Y:S02]  /*2ec20*/  IMAD.MOV.U32 R15, RZ, RZ, -0x1 ;  /* 0xffffffffff0f7424 */ /* 0x000fe400078e00ff */
[----:B------:R-:W-:-:S07]  /*2ec30*/  IMAD.MOV.U32 R9, RZ, RZ, R14 ;  /* 0x000000ffff097224 */ /* 0x000fce00078e000e */
[----:B------:R-:W-:Y:S05]  /*2ec40*/  WARPSYNC.COLLECTIVE R15, `(.L_x_2034) ;  /* 0x000000000f087348 */ /* 0x000fea0003c00000 */
[----:B------:R0:W1:Y:S02]  /*2ec50*/  SHFL.IDX P6, R14, R13, R12, R11 ;  /* 0x0000000c0d0e7389 */ /* 0x00006400000c000b */
[----:B01----:R-:W-:Y:S01]  /*2ec60*/  ENDCOLLECTIVE ;  /* 0x000000000000791b */ /* 0x003fe20003800000 */
.L_x_2034:
[----:B------:R-:W-:Y:S02]  /*2ec70*/  IMAD.MOV.U32 R13, RZ, RZ, R33 ;  /* 0x000000ffff0d7224 */ /* 0x000fe400078e0021 */
[----:B------:R-:W-:-:S07]  /*2ec80*/  IMAD.MOV.U32 R8, RZ, RZ, R14 ;  /* 0x000000ffff087224 */ /* 0x000fce00078e000e */
[----:B------:R-:W-:Y:S05]  /*2ec90*/  WARPSYNC.COLLECTIVE R15, `(.L_x_2035) ;  /* 0x000000000f087348 */ /* 0x000fea0003c00000 */
[----:B------:R0:W1:Y:S02]  /*2eca0*/  SHFL.IDX P6, R14, R13, R12, R11 ;  /* 0x0000000c0d0e7389 */ /* 0x00006400000c000b */
[----:B01----:R-:W-:Y:S01]  /*2ecb0*/  ENDCOLLECTIVE ;  /* 0x000000000000791b */ /* 0x003fe20003800000 */
.L_x_2035:
[----:B------:R-:W-:Y:S02]  /*2ecc0*/  IMAD.MOV.U32 R13, RZ, RZ, R30 ;  /* 0x000000ffff0d7224 */ /* 0x000fe400078e001e */
[----:B------:R-:W-:-:S07]  /*2ecd0*/  IMAD.MOV.U32 R26, RZ, RZ, R14 ;  /* 0x000000ffff1a7224 */ /* 0x000fce00078e000e */
[----:B------:R-:W-:Y:S05]  /*2ece0*/  WARPSYNC.COLLECTIVE R15, `(.L_x_2036) ;  /* 0x000000000f087348 */ /* 0x000fea0003c00000 */
[----:B------:R0:W1:Y:S02]  /*2ecf0*/  SHFL.IDX P6, R14, R13, R12, R11 ;  /* 0x0000000c0d0e7389 */ /* 0x00006400000c000b */
[----:B01----:R-:W-:Y:S01]  /*2ed00*/  ENDCOLLECTIVE ;  /* 0x000000000000791b */ /* 0x003fe20003800000 */
.L_x_2036:
[----:B------:R-:W-:Y:S01]  /*2ed10*/  MOV R5, R14 ;  /* 0x0000000e00057202 */ /* 0x000fe20000000f00 */
[----:B------:R-:W-:Y:S06]  /*2ed20*/  BRA `(.L_x_2037) ;  /* 0xfffffdb400287947 */ /* 0x000fec000383ffff */
.L_x_1652:
[----:B------:R-:W-:Y:S01]  /*2ed30*/  BSSY B1, `(.L_x_2038) ;  /* 0x0000008000017945 */ /* 0x000fe20003800000 */
[----:B------:R-:W-:Y:S02]  /*2ed40*/  IMAD.MOV.U32 R13, RZ, RZ, R32 ;  /* 0x000000ffff0d7224 */ /* 0x000fe400078e0020 */
[----:B------:R-:W-:Y:S02]  /*2ed50*/  IMAD.MOV.U32 R12, RZ, RZ, 0x1 ;  /* 0x00000001ff0c7424 */ /* 0x000fe400078e00ff */
[----:B------:R-:W-:Y:S02]  /*2ed60*/  IMAD.MOV.U32 R11, RZ, RZ, 0x181f ;  /* 0x0000181fff0b7424 */ /* 0x000fe400078e00ff */
[----:B------:R-:W-:-:S07]  /*2ed70*/  IMAD.MOV.U32 R15, RZ, RZ, -0x1 ;  /* 0xffffffffff0f7424 */ /* 0x000fce00078e00ff */
[----:B0-23--:R-:W-:Y:S05]  /*2ed80*/  WARPSYNC.COLLECTIVE R15, `(.L_x_2039) ;  /* 0x000000000f087348 */ /* 0x00dfea0003c00000 */
[----:B------:R1:W4:Y:S02]  /*2ed90*/  SHFL.IDX P6, R14, R13, R12, R11 ;  /* 0x0000000c0d0e7389 */ /* 0x00032400000c000b */
[----:B01234-:R-:W-:Y:S01]  /*2eda0*/  ENDCOLLECTIVE ;  /* 0x000000000000791b */ /* 0x01ffe20003800000 */
.L_x_2039:
[----:B------:R-:W-:Y:S05]  /*2edb0*/  BSYNC B1 ;  /* 0x0000000000017941 */ /* 0x000fea0003800000 */
.L_x_2038:
[----:B------:R-:W-:Y:S01]  /*2edc0*/  MOV R13, R31 ;  /* 0x0000001f000d7202 */ /* 0x000fe20000000f00 */
[----:B------:R-:W-:Y:S02]  /*2edd0*/  IMAD.MOV.U32 R12, RZ, RZ, 0x1 ;  /* 0x00000001ff0c7424 */ /* 0x000fe400078e00ff */
[----:B------:R-:W-:Y:S02]  /*2ede0*/  IMAD.MOV.U32 R11, RZ, RZ, 0x181f ;  /* 0x0000181fff0b7424 */ /* 0x000fe400078e00ff */
[----:B------:R-:W-:Y:S02]  /*2edf0*/  IMAD.MOV.U32 R15, RZ, RZ, -0x1 ;  /* 0xffffffffff0f7424 */ /* 0x000fe400078e00ff */
[----:B------:R-:W-:-:S07]  /*2ee00*/  IMAD.MOV.U32 R9, RZ, RZ, R14 ;  /* 0x000000ffff097224 */ /* 0x000fce00078e000e */
[----:B------:R-:W-:Y:S05]  /*2ee10*/  WARPSYNC.COLLECTIVE R15, `(.L_x_2040) ;  /* 0x000000000f087348 */ /* 0x000fea0003c00000 */
[----:B------:R0:W1:Y:S02]  /*2ee20*/  SHFL.IDX P6, R14, R13, R12, R11 ;  /* 0x0000000c0d0e7389 */ /* 0x00006400000c000b */
[----:B01----:R-:W-:Y:S01]  /*2ee30*/  ENDCOLLECTIVE ;  /* 0x000000000000791b */ /* 0x003fe20003800000 */
.L_x_2040:
[----:B------:R-:W-:Y:S02]  /*2ee40*/  IMAD.MOV.U32 R13, RZ, RZ, R33 ;  /* 0x000000ffff0d7224 */ /* 0x000fe400078e0021 */
[----:B------:R-:W-:-:S07]  /*2ee50*/  IMAD.MOV.U32 R8, RZ, RZ, R14 ;  /* 0x000000ffff087224 */ /* 0x000fce00078e000e */
[----:B------:R-:W-:Y:S05]  /*2ee60*/  WARPSYNC.COLLECTIVE R15, `(.L_x_2041) ;  /* 0x000000000f087348 */ /* 0x000fea0003c00000 */
[----:B------:R0:W1:Y:S02]  /*2ee70*/  SHFL.IDX P6, R14, R13, R12, R11 ;  /* 0x0000000c0d0e7389 */ /* 0x00006400000c000b */
[----:B01----:R-:W-:Y:S01]  /*2ee80*/  ENDCOLLECTIVE ;  /* 0x000000000000791b */ /* 0x003fe20003800000 */
.L_x_2041:
[----:B------:R-:W-:Y:S01]  /*2ee90*/  IMAD.MOV.U32 R13, RZ, RZ, R30 ;  /* 0x000000ffff0d7224 */ /* 0x000fe200078e001e */
[----:B------:R-:W-:-:S07]  /*2eea0*/  MOV R26, R14 ;  /* 0x0000000e001a7202 */ /* 0x000fce0000000f00 */
[----:B------:R-:W-:Y:S05]  /*2eeb0*/  WARPSYNC.COLLECTIVE R15, `(.L_x_2042) ;  /* 0x000000000f087348 */ /* 0x000fea0003c00000 */
[----:B------:R0:W1:Y:S02]  /*2eec0*/  SHFL.IDX P6, R14, R13, R12, R11 ;  /* 0x0000000c0d0e7389 */ /* 0x00006400000c000b */
[----:B01----:R-:W-:Y:S01]  /*2eed0*/  ENDCOLLECTIVE ;  /* 0x000000000000791b */ /* 0x003fe20003800000 */
.L_x_2042:
[----:B------:R-:W-:Y:S01]  /*2eee0*/  IMAD.MOV.U32 R5, RZ, RZ, R14 ;  /* 0x000000ffff057224 */ /* 0x000fe200078e000e */
[----:B------:R-:W-:Y:S06]  /*2eef0*/  BRA `(.L_x_2043) ;  /* 0xfffffdb800387947 */ /* 0x000fec000383ffff */
.L_x_1655:
[----:B------:R-:W-:Y:S01]  /*2ef00*/  BSSY B1, `(.L_x_2044) ;  /* 0x0000008000017945 */ /* 0x000fe20003800000 */
[----:B------:R-:W-:Y:S01]  /*2ef10*/  IMAD.MOV.U32 R13, RZ, RZ, R32 ;  /* 0x000000ffff0d7224 */ /* 0x000fe200078e0020 */
[----:B------:R-:W-:Y:S01]  /*2ef20*/  MOV R15, 0xffffffff ;  /* 0xffffffff000f7802 */ /* 0x000fe20000000f00 */
[----:B------:R-:W-:Y:S02]  /*2ef30*/  IMAD.MOV.U32 R12, RZ, RZ, 0x2 ;  /* 0x00000002ff0c7424 */ /* 0x000fe400078e00ff */
[----:B------:R-:W-:-:S07]  /*2ef40*/  IMAD.MOV.U32 R11, RZ, RZ, 0x181f ;  /* 0x0000181fff0b7424 */ /* 0x000fce00078e00ff */
[----:B-1234-:R-:W-:Y:S05]  /*2ef50*/  WARPSYNC.COLLECTIVE R15, `(.L_x_2045) ;  /* 0x000000000f087348 */ /* 0x01efea0003c00000 */
[----:B------:R0:W0:Y:S02]  /*2ef60*/  SHFL.IDX P6, R14, R13, R12, R11 ;  /* 0x0000000c0d0e7389 */ /* 0x00002400000c000b */
[----:B01234-:R-:W-:Y:S01]  /*2ef70*/  ENDCOLLECTIVE ;  /* 0x000000000000791b */ /* 0x01ffe20003800000 */
.L_x_2045:
[----:B------:R-:W-:Y:S05]  /*2ef80*/  BSYNC B1 ;  /* 0x0000000000017941 */ /* 0x000fea0003800000 */
.L_x_2044:
[----:B------:R-:W-:Y:S02]  /*2ef90*/  IMAD.MOV.U32 R13, RZ, RZ, R31 ;  /* 0x000000ffff0d7224 */ /* 0x000fe400078e001f */
[----:B------:R-:W-:Y:S02]  /*2efa0*/  IMAD.MOV.U32 R12, RZ, RZ, 0x2 ;  /* 0x00000002ff0c7424 */ /* 0x000fe400078e00ff */
[----:B------:R-:W-:Y:S02]  /*2efb0*/  IMAD.MOV.U32 R11, RZ, RZ, 0x181f ;  /* 0x0000181fff0b7424 */ /* 0x000fe400078e00ff */
[----:B------:R-:W-:Y:S02]  /*2efc0*/  IMAD.MOV.U32 R15, RZ, RZ, -0x1 ;  /* 0xffffffffff0f7424 */ /* 0x000fe400078e00ff */
[----:B------:R-:W-:-:S07]  /*2efd0*/  IMAD.MOV.U32 R9, RZ, RZ, R14 ;  /* 0x000000ffff097224 */ /* 0x000fce00078e000e */
[----:B------:R-:W-:Y:S05]  /*2efe0*/  WARPSYNC.COLLECTIVE R15, `(.L_x_2046) ;  /* 0x000000000f087348 */ /* 0x000fea0003c00000 */
[----:B------:R0:W1:Y:S02]  /*2eff0*/  SHFL.IDX P6, R14, R13, R12, R11 ;  /* 0x0000000c0d0e7389 */ /* 0x00006400000c000b */
[----:B01----:R-:W-:Y:S01]  /*2f000*/  ENDCOLLECTIVE ;  /* 0x000000000000791b */ /* 0x003fe20003800000 */
.L_x_2046:
[----:B------:R-:W-:Y:S01]  /*2f010*/  IMAD.MOV.U32 R13, RZ, RZ, R33 ;  /* 0x000000ffff0d7224 */ /* 0x000fe200078e0021 */
[----:B------:R-:W-:-:S07]  /*2f020*/  MOV R8, R14 ;  /* 0x0000000e00087202 */ /* 0x000fce0000000f00 */
[----:B------:R-:W-:Y:S05]  /*2f030*/  WARPSYNC.COLLECTIVE R15, `(.L_x_2047) ;  /* 0x000000000f087348 */ /* 0x000fea0003c00000 */
[----:B------:R0:W1:Y:S02]  /*2f040*/  SHFL.IDX P6, R14, R13, R12, R11 ;  /* 0x0000000c0d0e7389 */ /* 0x00006400000c000b */
[----:B01----:R-:W-:Y:S01]  /*2f050*/  ENDCOLLECTIVE ;  /* 0x000000000000791b */ /* 0x003fe20003800000 */
.L_x_2047:
[----:B------:R-:W-:Y:S02]  /*2f060*/  IMAD.MOV.U32 R13, RZ, RZ, R30 ;  /* 0x000000ffff0d7224 */ /* 0x000fe400078e001e */
[----:B------:R-:W-:-:S07]  /*2f070*/  IMAD.MOV.U32 R78, RZ, RZ, R14 ;  /* 0x000000ffff4e7224 */ /* 0x000fce00078e000e */
[----:B------:R-:W-:Y:S05]  /*2f080*/  WARPSYNC.COLLECTIVE R15, `(.L_x_2048) ;  /* 0x000000000f087348 */ /* 0x000fea0003c00000 */
[----:B------:R0:W1:Y:S02]  /*2f090*/  SHFL.IDX P6, R14, R13, R12, R11 ;  /* 0x0000000c0d0e7389 */ /* 0x00006400000c000b */
[----:B01----:R-:W-:Y:S01]  /*2f0a0*/  ENDCOLLECTIVE ;  /* 0x000000000000791b */ /* 0x003fe20003800000 */
.L_x_2048:
[----:B------:R-:W-:Y:S01]  /*2f0b0*/  IMAD.MOV.U32 R5, RZ, RZ, R14 ;  /* 0x000000ffff057224 */ /* 0x000fe200078e000e */
[----:B------:R-:W-:Y:S06]  /*2f0c0*/  BRA `(.L_x_2049) ;  /* 0xfffffdbc00287947 */ /* 0x000fec000383ffff */
.L_x_1658:
[----:B------:R-:W-:Y:S01]  /*2f0d0*/  BSSY B1, `(.L_x_2050) ;  /* 0x0000008000017945 */ /* 0x000fe20003800000 */
[----:B------:R-:W-:Y:S01]  /*2f0e0*/  IMAD.MOV.U32 R13, RZ, RZ, R32 ;  /* 0x000000ffff0d7224 */ /* 0x000fe200078e0020 */
[----:B------:R-:W-:Y:S01]  /*2f0f0*/  MOV R12, 0x3 ;  /* 0x00000003000c7802 */ /* 0x000fe20000000f00 */
[----:B------:R-:W-:Y:S02]  /*2f100*/  IMAD.MOV.U32 R11, RZ, RZ, 0x181f ;  /* 0x0000181fff0b7424 */ /* 0x000fe400078e00ff */
[----:B------:R-:W-:-:S07]  /*2f110*/  IMAD.MOV.U32 R15, RZ, RZ, -0x1 ;  /* 0xffffffffff0f7424 */ /* 0x000fce00078e00ff */
[----:B-12-4-:R-:W-:Y:S05]  /*2f120*/  WARPSYNC.COLLECTIVE R15, `(.L_x_2051) ;  /* 0x000000000f087348 */ /* 0x016fea0003c00000 */
[----:B------:R0:W3:Y:S02]  /*2f130*/  SHFL.IDX P6, R14, R13, R12, R11 ;  /* 0x0000000c0d0e7389 */ /* 0x0000e400000c000b */
[----:B01234-:R-:W-:Y:S01]  /*2f140*/  ENDCOLLECTIVE ;  /* 0x000000000000791b */ /* 0x01ffe20003800000 */
.L_x_2051:
[----:B------:R-:W-:Y:S05]  /*2f150*/  BSYNC B1 ;  /* 0x0000000000017941 */ /* 0x000fea0003800000 */
.L_x_2050:
[----:B------:R-:W-:Y:S01]  /*2f160*/  IMAD.MOV.U32 R13, RZ, RZ, R31 ;  /* 0x000000ffff0d7224 */ /* 0x000fe200078e001f */
[----:B------:R-:W-:Y:S01]  /*2f170*/  MOV R11, 0x181f ;  /* 0x0000181f000b7802 */ /* 0x000fe20000000f00 */
[----:B------:R-:W-:Y:S02]  /*2f180*/  IMAD.MOV.U32 R12, RZ, RZ, 0x3 ;  /* 0x00000003ff0c7424 */ /* 0x000fe400078e00ff */
[----:B------:R-:W-:Y:S02]  /*2f190*/  IMAD.MOV.U32 R15, RZ, RZ, -0x1 ;  /* 0xffffffffff0f7424 */ /* 0x000fe400078e00ff */
[----:B------:R-:W-:-:S07]  /*2f1a0*/  IMAD.MOV.U32 R79, RZ, RZ, R14 ;  /* 0x000000ffff4f7224 */ /* 0x000fce00078e000e */
[----:B------:R-:W-:Y:S05]  /*2f1b0*/  WARPSYNC.COLLECTIVE R15, `(.L_x_2052) ;  /* 0x000000000f087348 */ /* 0x000fea0003c00000 */
[----:B------:R0:W1:Y:S02]  /*2f1c0*/  SHFL.IDX P6, R14, R13, R12, R11 ;  /* 0x0000000c0d0e7389 */ /* 0x00006400000c000b */
[----:B01----:R-:W-:Y:S01]  /*2f1d0*/  ENDCOLLECTIVE ;  /* 0x000000000000791b */ /* 0x003fe20003800000 */
.L_x_2052:
[----:B------:R-:W-:Y:S02]  /*2f1e0*/  IMAD.MOV.U32 R13, RZ, RZ, R33 ;  /* 0x000000ffff0d7224 */ /* 0x000fe400078e0021 */
[----:B------:R-:W-:-:S07]  /*2f1f0*/  IMAD.MOV.U32 R9, RZ, RZ, R14 ;  /* 0x000000ffff097224 */ /* 0x000fce00078e000e */
[----:B------:R-:W-:Y:S05]  /*2f200*/  WARPSYNC.COLLECTIVE R15, `(.L_x_2053) ;  /* 0x000000000f087348 */ /* 0x000fea0003c00000 */
[----:B------:R0:W1:Y:S02]  /*2f210*/  SHFL.IDX P6, R14, R13, R12, R11 ;  /* 0x0000000c0d0e7389 */ /* 0x00006400000c000b */
[----:B01----:R-:W-:Y:S01]  /*2f220*/  ENDCOLLECTIVE ;  /* 0x000000000000791b */ /* 0x003fe20003800000 */
.L_x_2053:
[----:B------:R-:W-:Y:S02]  /*2f230*/  IMAD.MOV.U32 R13, RZ, RZ, R30 ;  /* 0x000000ffff0d7224 */ /* 0x000fe400078e001e */
[----:B------:R-:W-:-:S07]  /*2f240*/  IMAD.MOV.U32 R80, RZ, RZ, R14 ;  /* 0x000000ffff507224 */ /* 0x000fce00078e000e */
[----:B------:R-:W-:Y:S05]  /*2f250*/  WARPSYNC.COLLECTIVE R15, `(.L_x_2054) ;  /* 0x000000000f087348 */ /* 0x000fea0003c00000 */
[----:B------:R0:W1:Y:S02]  /*2f260*/  SHFL.IDX P6, R14, R13, R12, R11 ;  /* 0x0000000c0d0e7389 */ /* 0x00006400000c000b */
[----:B01----:R-:W-:Y:S01]  /*2f270*/  ENDCOLLECTIVE ;  /* 0x000000000000791b */ /* 0x003fe20003800000 */
.L_x_2054:
[----:B------:R-:W-:Y:S01]  /*2f280*/  MOV R78, R14 ;  /* 0x0000000e004e7202 */ /* 0x000fe20000000f00 */
[----:B------:R-:W-:Y:S06]  /*2f290*/  BRA `(.L_x_2055) ;  /* 0xfffffdc000207947 */ /* 0x000fec000383ffff */
.L_x_1662:
[----:B0-----:R0:W1:Y:S02]  /*2f2a0*/  SYNCS.PHASECHK.TRANS64.TRYWAIT P0, [R16+URZ+0x30800], R81 ;  /* 0x03080051100075a7 */ /* 0x001064000800017f */
[----:B-1----:R-:W-:Y:S05]  /*2f2b0*/  @!P0 NANOSLEEP.SYNCS 0x989680 ;  /* 0x009896800000895d */ /* 0x002fea0003900000 */
[----:B------:R-:W1:Y:S02]  /*2f2c0*/  @!P0 SYNCS.PHASECHK.TRANS64 P0, [R16+URZ+0x30800], R81 ;  /* 0x03080051100085a7 */ /* 0x000e64000800007f */
[----:B-1----:R-:W-:Y:S05]  /*2f2d0*/  @!P0 BRA `(.L_x_1662) ;  /* 0xfffffffc00f08947 */ /* 0x002fea000383ffff */
[----:B------:R-:W-:Y:S05]  /*2f2e0*/  BRA `(.L_x_2056) ;  /* 0xfffffdc400787947 */ /* 0x000fea000383ffff */
.L_x_1694:
[----:B------:R-:W-:Y:S01]  /*2f2f0*/  BSSY B1, `(.L_x_2057) ;  /* 0x0000008000017945 */ /* 0x000fe20003800000 */
[----:B------:R-:W-:Y:S02]  /*2f300*/  IMAD.MOV.U32 R13, RZ, RZ, R72 ;  /* 0x000000ffff0d7224 */ /* 0x000fe400078e0048 */
[----:B------:R-:W-:Y:S02]  /*2f310*/  IMAD.MOV.U32 R12, RZ, RZ, RZ ;  /* 0x000000ffff0c7224 */ /* 0x000fe400078e00ff */
[----:B------:R-:W-:Y:S02]  /*2f320*/  IMAD.MOV.U32 R11, RZ, RZ, 0x181f ;  /* 0x0000181fff0b7424 */ /* 0x000fe400078e00ff */
[----:B------:R-:W-:-:S07]  /*2f330*/  IMAD.MOV.U32 R15, RZ, RZ, -0x1 ;  /* 0xffffffffff0f7424 */ /* 0x000fce00078e00ff */
[----:B------:R-:W-:Y:S05]  /*2f340*/  WARPSYNC.COLLECTIVE R15, `(.L_x_2058) ;  /* 0x000000000f087348 */ /* 0x000fea0003c00000 */
[----:B------:R0:W1:Y:S02]  /*2f350*/  SHFL.IDX P6, R14, R13, R12, R11 ;  /* 0x0000000c0d0e7389 */ /* 0x00006400000c000b */
[----:B01----:R-:W-:Y:S01]  /*2f360*/  ENDCOLLECTIVE ;  /* 0x000000000000791b */ /* 0x003fe20003800000 */
.L_x_2058:
[----:B------:R-:W-:Y:S05]  /*2f370*/  BSYNC B1 ;  /* 0x0000000000017941 */ /* 0x000fea0003800000 */
.L_x_2057:
[----:B------:R-:W-:Y:S01]  /*2f380*/  MOV R13, R21 ;  /* 0x00000015000d7202 */ /* 0x000fe20000000f00 */
[----:B------:R-:W-:Y:S02]  /*2f390*/  IMAD.MOV.U32 R12, RZ, RZ, RZ ;  /* 0x000000ffff0c7224 */ /* 0x000fe400078e00ff */
[----:B------:R-:W-:Y:S02]  /*2f3a0*/  IMAD.MOV.U32 R11, RZ, RZ, 0x181f ;  /* 0x0000181fff0b7424 */ /* 0x000fe400078e00ff */
[----:B------:R-:W-:Y:S02]  /*2f3b0*/  IMAD.MOV.U32 R15, RZ, RZ, -0x1 ;  /* 0xffffffffff0f7424 */ /* 0x000fe400078e00ff */
[----:B------:R-:W-:-:S07]  /*2f3c0*/  IMAD.MOV.U32 R5, RZ, RZ, R14 ;  /* 0x000000ffff057224 */ /* 0x000fce00078e000e */
[----:B------:R-:W-:Y:S05]  /*2f3d0*/  WARPSYNC.COLLECTIVE R15, `(.L_x_2059) ;  /* 0x000000000f087348 */ /* 0x000fea0003c00000 */
[----:B------:R0:W1:Y:S02]  /*2f3e0*/  SHFL.IDX P6, R14, R13, R12, R11 ;  /* 0x0000000c0d0e7389 */ /* 0x00006400000c000b */
[----:B01----:R-:W-:Y:S01]  /*2f3f0*/  ENDCOLLECTIVE ;  /* 0x000000000000791b */ /* 0x003fe20003800000 */
.L_x_2059:
[----:B------:R-:W-:Y:S02]  /*2f400*/  IMAD.MOV.U32 R13, RZ, RZ, R73 ;  /* 0x000000ffff0d7224 */ /* 0x000fe400078e0049 */
[----:B------:R-:W-:-:S07]  /*2f410*/  IMAD.MOV.U32 R8, RZ, RZ, R14 ;  /* 0x000000ffff087224 */ /* 0x000fce00078e000e */
[----:B------:R-:W-:Y:S05]  /*2f420*/  WARPSYNC.COLLECTIVE R15, `(.L_x_2060) ;  /* 0x000000000f087348 */ /* 0x000fea0003c00000 */
[----:B------:R0:W1:Y:S02]  /*2f430*/  SHFL.IDX P6, R14, R13, R12, R11 ;  /* 0x0000000c0d0e7389 */ /* 0x00006400000c000b */
[----:B01----:R-:W-:Y:S01]  /*2f440*/  ENDCOLLECTIVE ;  /* 0x000000000000791b */ /* 0x003fe20003800000 */
.L_x_2060:
[----:B------:R-:W-:Y:S01]  /*2f450*/  IMAD.MOV.U32 R13, RZ, RZ, R20 ;  /* 0x000000ffff0d7224 */ /* 0x000fe200078e0014 */
[----:B------:R-:W-:-:S07]  /*2f460*/  MOV R7, R14 ;  /* 0x0000000e00077202 */ /* 0x000fce0000000f00 */
[----:B------:R-:W-:Y:S05]  /*2f470*/  WARPSYNC.COLLECTIVE R15, `(.L_x_2061) ;  /* 0x000000000f087348 */ /* 0x000fea0003c00000 */
[----:B------:R0:W1:Y:S02]  /*2f480*/  SHFL.IDX P6, R14, R13, R12, R11 ;  /* 0x0000000c0d0e7389 */ /* 0x00006400000c000b */
[----:B01----:R-:W-:Y:S01]  /*2f490*/  ENDCOLLECTIVE ;  /* 0x000000000000791b */ /* 0x003fe20003800000 */
.L_x_2061:
[----:B------:R-:W-:Y:S05]  /*2f4a0*/  BRA `(.L_x_2062) ;  /* 0xfffffdf4005c7947 */ /* 0x000fea000383ffff */
.L_x_1697:
[----:B------:R-:W-:Y:S01]  /*2f4b0*/  BSSY B1, `(.L_x_2063) ;  /* 0x0000008000017945 */ /* 0x000fe20003800000 */
[----:B------:R-:W-:Y:S02]  /*2f4c0*/  IMAD.MOV.U32 R13, RZ, RZ, R72 ;  /* 0x000000ffff0d7224 */ /* 0x000fe400078e0048 */
[----:B------:R-:W-:Y:S02]  /*2f4d0*/  IMAD.MOV.U32 R12, RZ, RZ, 0x1 ;  /* 0x00000001ff0c7424 */ /* 0x000fe400078e00ff */
[----:B------:R-:W-:Y:S02]  /*2f4e0*/  IMAD.MOV.U32 R11, RZ, RZ, 0x181f ;  /* 0x0000181fff0b7424 */ /* 0x000fe400078e00ff */
[----:B------:R-:W-:-:S07]  /*2f4f0*/  IMAD.MOV.U32 R15, RZ, RZ, -0x1 ;  /* 0xffffffffff0f7424 */ /* 0x000fce00078e00ff */
[----:B0-2-4-:R-:W-:Y:S05]  /*2f500*/  WARPSYNC.COLLECTIVE R15, `(.L_x_2064) ;  /* 0x000000000f087348 */ /* 0x015fea0003c00000 */
[----:B----4-:R1:W3:Y:S02]  /*2f510*/  SHFL.IDX P6, R14, R13, R12, R11 ;  /* 0x0000000c0d0e7389 */ /* 0x0102e400000c000b */
[----:B0123--:R-:W-:Y:S01]  /*2f520*/  ENDCOLLECTIVE ;  /* 0x000000000000791b */ /* 0x00ffe20003800000 */
.L_x_2064:
[----:B------:R-:W-:Y:S05]  /*2f530*/  BSYNC B1 ;  /* 0x0000000000017941 */ /* 0x000fea0003800000 */
.L_x_2063:
[----:B------:R-:W-:Y:S01]  /*2f540*/  IMAD.MOV.U32 R13, RZ, RZ, R21 ;  /* 0x000000ffff0d7224 */ /* 0x000fe200078e0015 */
[----:B------:R-:W-:Y:S01]  /*2f550*/  MOV R5, R14 ;  /* 0x0000000e00057202 */ /* 0x000fe20000000f00 */
[----:B------:R-:W-:Y:S02]  /*2f560*/  IMAD.MOV.U32 R12, RZ, RZ, 0x1 ;  /* 0x00000001ff0c7424 */ /* 0x000fe400078e00ff */
[----:B------:R-:W-:Y:S02]  /*2f570*/  IMAD.MOV.U32 R11, RZ, RZ, 0x181f ;  /* 0x0000181fff0b7424 */ /* 0x000fe400078e00ff */
[----:B------:R-:W-:-:S07]  /*2f580*/  IMAD.MOV.U32 R15, RZ, RZ, -0x1 ;  /* 0xffffffffff0f7424 */ /* 0x000fce00078e00ff */
[----:B------:R-:W-:Y:S05]  /*2f590*/  WARPSYNC.COLLECTIVE R15, `(.L_x_2065) ;  /* 0x000000000f087348 */ /* 0x000fea0003c00000 */
[----:B------:R0:W1:Y:S02]  /*2f5a0*/  SHFL.IDX P6, R14, R13, R12, R11 ;  /* 0x0000000c0d0e7389 */ /* 0x00006400000c000b */
[----:B01----:R-:W-:Y:S01]  /*2f5b0*/  ENDCOLLECTIVE ;  /* 0x000000000000791b */ /* 0x003fe20003800000 */
.L_x_2065:
[----:B------:R-:W-:Y:S01]  /*2f5c0*/  MOV R13, R73 ;  /* 0x00000049000d7202 */ /* 0x000fe20000000f00 */
[----:B------:R-:W-:-:S07]  /*2f5d0*/  IMAD.MOV.U32 R8, RZ, RZ, R14 ;  /* 0x000000ffff087224 */ /* 0x000fce00078e000e */
[----:B------:R-:W-:Y:S05]  /*2f5e0*/  WARPSYNC.COLLECTIVE R15, `(.L_x_2066) ;  /* 0x000000000f087348 */ /* 0x000fea0003c00000 */
[----:B------:R0:W1:Y:S02]  /*2f5f0*/  SHFL.IDX P6, R14, R13, R12, R11 ;  /* 0x0000000c0d0e7389 */ /* 0x00006400000c000b */
[----:B01----:R-:W-:Y:S01]  /*2f600*/  ENDCOLLECTIVE ;  /* 0x000000000000791b */ /* 0x003fe20003800000 */
.L_x_2066:
[----:B------:R-:W-:Y:S02]  /*2f610*/  IMAD.MOV.U32 R13, RZ, RZ, R20 ;  /* 0x000000ffff0d7224 */ /* 0x000fe400078e0014 */
[----:B------:R-:W-:-:S07]  /*2f620*/  IMAD.MOV.U32 R7, RZ, RZ, R14 ;  /* 0x000000ffff077224 */ /* 0x000fce00078e000e */
[----:B------:R-:W-:Y:S05]  /*2f630*/  WARPSYNC.COLLECTIVE R15, `(.L_x_2067) ;  /* 0x000000000f087348 */ /* 0x000fea0003c00000 */
[----:B------:R0:W1:Y:S02]  /*2f640*/  SHFL.IDX P6, R14, R13, R12, R11 ;  /* 0x0000000c0d0e7389 */ /* 0x00006400000c000b */
[----:B01----:R-:W-:Y:S01]  /*2f650*/  ENDCOLLECTIVE ;  /* 0x000000000000791b */ /* 0x003fe20003800000 */
.L_x_2067:
[----:B------:R-:W-:Y:S05]  /*2f660*/  BRA `(.L_x_2068) ;  /* 0xfffffdf800307947 */ /* 0x000fea000383ffff */
.L_x_1700:
[----:B------:R-:W-:Y:S01]  /*2f670*/  BSSY B1, `(.L_x_2069) ;  /* 0x0000008000017945 */ /* 0x000fe20003800000 */
[----:B------:R-:W-:Y:S01]  /*2f680*/  IMAD.MOV.U32 R13, RZ, RZ, R72 ;  /* 0x000000ffff0d7224 */ /* 0x000fe200078e0048 */
[----:B------:R-:W-:Y:S01]  /*2f690*/  MOV R15, 0xffffffff ;  /* 0xffffffff000f7802 */ /* 0x000fe20000000f00 */
[----:B------:R-:W-:Y:S02]  /*2f6a0*/  IMAD.MOV.U32 R12, RZ, RZ, 0x2 ;  /* 0x00000002ff0c7424 */ /* 0x000fe400078e00ff */
[----:B------:R-:W-:-:S07]  /*2f6b0*/  IMAD.MOV.U32 R11, RZ, RZ, 0x181f ;  /* 0x0000181fff0b7424 */ /* 0x000fce00078e00ff */
[----:B-1--4-:R-:W-:Y:S05]  /*2f6c0*/  WARPSYNC.COLLECTIVE R15, `(.L_x_2070) ;  /* 0x000000000f087348 */ /* 0x012fea0003c00000 */
[----:B----4-:R0:W2:Y:S02]  /*2f6d0*/  SHFL.IDX P6, R14, R13, R12, R11 ;  /* 0x0000000c0d0e7389 */ /* 0x0100a400000c000b */
[----:B012---:R-:W-:Y:S01]  /*2f6e0*/  ENDCOLLECTIVE ;  /* 0x000000000000791b */ /* 0x007fe20003800000 */
.L_x_2070:
[----:B------:R-:W-:Y:S05]  /*2f6f0*/  BSYNC B1 ;  /* 0x0000000000017941 */ /* 0x000fea0003800000 */
.L_x_2069:
        /* <DEDUP_REMOVED lines=8> */
.L_x_2071:
[----:B------:R-:W-:Y:S01]  /*2f780*/  IMAD.MOV.U32 R13, RZ, RZ, R73 ;  /* 0x000000ffff0d7224 */ /* 0x000fe200078e0049 */
[----:B------:R-:W-:-:S07]  /*2f790*/  MOV R8, R14 ;  /* 0x0000000e00087202 */ /* 0x000fce0000000f00 */
[----:B------:R-:W-:Y:S05]  /*2f7a0*/  WARPSYNC.COLLECTIVE R15, `(.L_x_2072) ;  /* 0x000000000f087348 */ /* 0x000fea0003c00000 */
[----:B------:R0:W1:Y:S02]  /*2f7b0*/  SHFL.IDX P6, R14, R13, R12, R11 ;  /* 0x0000000c0d0e7389 */ /* 0x00006400000c000b */
[----:B01----:R-:W-:Y:S01]  /*2f7c0*/  ENDCOLLECTIVE ;  /* 0x000000000000791b */ /* 0x003fe20003800000 */
.L_x_2072:
[----:B------:R-:W-:Y:S02]  /*2f7d0*/  IMAD.MOV.U32 R13, RZ, RZ, R20 ;  /* 0x000000ffff0d7224 */ /* 0x000fe400078e0014 */
[----:B------:R-:W-:-:S07]  /*2f7e0*/  IMAD.MOV.U32 R7, RZ, RZ, R14 ;  /* 0x000000ffff077224 */ /* 0x000fce00078e000e */
[----:B------:R-:W-:Y:S05]  /*2f7f0*/  WARPSYNC.COLLECTIVE R15, `(.L_x_2073) ;  /* 0x000000000f087348 */ /* 0x000fea0003c00000 */
[----:B------:R0:W1:Y:S02]  /*2f800*/  SHFL.IDX P6, R14, R13, R12, R11 ;  /* 0x0000000c0d0e7389 */ /* 0x00006400000c000b */
[----:B01----:R-:W-:Y:S01]  /*2f810*/  ENDCOLLECTIVE ;  /* 0x000000000000791b */ /* 0x003fe20003800000 */
.L_x_2073:
[----:B------:R-:W-:Y:S05]  /*2f820*/  BRA `(.L_x_2074) ;  /* 0xfffffdf800e47947 */ /* 0x000fea000383ffff */
.L_x_1703:
[----:B------:R-:W-:Y:S01]  /*2f830*/  BSSY B1, `(.L_x_2075) ;  /* 0x0000008000017945 */ /* 0x000fe20003800000 */
[----:B------:R-:W-:Y:S01]  /*2f840*/  IMAD.MOV.U32 R13, RZ, RZ, R72 ;  /* 0x000000ffff0d7224 */ /* 0x000fe200078e0048 */
[----:B------:R-:W-:Y:S01]  /*2f850*/  MOV R11, 0x181f ;  /* 0x0000181f000b7802 */ /* 0x000fe20000000f00 */
[----:B------:R-:W-:Y:S02]  /*2f860*/  IMAD.MOV.U32 R12, RZ, RZ, 0x3 ;  /* 0x00000003ff0c7424 */ /* 0x000fe400078e00ff */
[----:B------:R-:W-:-:S07]  /*2f870*/  IMAD.MOV.U32 R15, RZ, RZ, -0x1 ;  /* 0xffffffffff0f7424 */ /* 0x000fce00078e00ff */
[----:B-1-34-:R-:W-:Y:S05]  /*2f880*/  WARPSYNC.COLLECTIVE R15, `(.L_x_2076) ;  /* 0x000000000f087348 */ /* 0x01afea0003c00000 */
[----:B------:R0:W2:Y:S02]  /*2f890*/  SHFL.IDX P6, R14, R13, R12, R11 ;  /* 0x0000000c0d0e7389 */ /* 0x0000a400000c000b */
[----:B01234-:R-:W-:Y:S01]  /*2f8a0*/  ENDCOLLECTIVE ;  /* 0x000000000000791b */ /* 0x01ffe20003800000 */
.L_x_2076:
[----:B------:R-:W-:Y:S05]  /*2f8b0*/  BSYNC B1 ;  /* 0x0000000000017941 */ /* 0x000fea0003800000 */
.L_x_2075:
[----:B------:R-:W-:Y:S01]  /*2f8c0*/  IMAD.MOV.U32 R13, RZ, RZ, R21 ;  /* 0x000000ffff0d7224 */ /* 0x000fe200078e0015 */
[----:B------:R-:W-:Y:S01]  /*2f8d0*/  MOV R15, 0xffffffff ;  /* 0xffffffff000f7802 */ /* 0x000fe20000000f00 */
[----:B------:R-:W-:Y:S02]  /*2f8e0*/  IMAD.MOV.U32 R12, RZ, RZ, 0x3 ;  /* 0x00000003ff0c7424 */ /* 0x000fe400078e00ff */
[----:B------:R-:W-:Y:S02]  /*2f8f0*/  IMAD.MOV.U32 R11, RZ, RZ, 0x181f ;  /* 0x0000181fff0b7424 */ /* 0x000fe400078e00ff */
[----:B------:R-:W-:-:S07]  /*2f900*/  IMAD.MOV.U32 R77, RZ, RZ, R14 ;  /* 0x000000ffff4d7224 */ /* 0x000fce00078e000e */
[----:B------:R-:W-:Y:S05]  /*2f910*/  WARPSYNC.COLLECTIVE R15, `(.L_x_2077) ;  /* 0x000000000f087348 */ /* 0x000fea0003c00000 */
[----:B------:R0:W1:Y:S02]  /*2f920*/  SHFL.IDX P6, R14, R13, R12, R11 ;  /* 0x0000000c0d0e7389 */ /* 0x00006400000c000b */
[----:B01----:R-:W-:Y:S01]  /*2f930*/  ENDCOLLECTIVE ;  /* 0x000000000000791b */ /* 0x003fe20003800000 */
.L_x_2077:
[----:B------:R-:W-:Y:S02]  /*2f940*/  IMAD.MOV.U32 R13, RZ, RZ, R73 ;  /* 0x000000ffff0d7224 */ /* 0x000fe400078e0049 */
[----:B------:R-:W-:-:S07]  /*2f950*/  IMAD.MOV.U32 R21, RZ, RZ, R14 ;  /* 0x000000ffff157224 */ /* 0x000fce00078e000e */
[----:B------:R-:W-:Y:S05]  /*2f960*/  WARPSYNC.COLLECTIVE R15, `(.L_x_2078) ;  /* 0x000000000f087348 */ /* 0x000fea0003c00000 */
[----:B------:R0:W1:Y:S02]  /*2f970*/  SHFL.IDX P6, R14, R13, R12, R11 ;  /* 0x0000000c0d0e7389 */ /* 0x00006400000c000b */
[----:B01----:R-:W-:Y:S01]  /*2f980*/  ENDCOLLECTIVE ;  /* 0x000000000000791b */ /* 0x003fe20003800000 */
.L_x_2078:
[----:B------:R-:W-:Y:S02]  /*2f990*/  IMAD.MOV.U32 R13, RZ, RZ, R20 ;  /* 0x000000ffff0d7224 */ /* 0x000fe400078e0014 */
[----:B------:R-:W-:-:S07]  /*2f9a0*/  IMAD.MOV.U32 R80, RZ, RZ, R14 ;  /* 0x000000ffff507224 */ /* 0x000fce00078e000e */
[----:B------:R-:W-:Y:S05]  /*2f9b0*/  WARPSYNC.COLLECTIVE R15, `(.L_x_2079) ;  /* 0x000000000f087348 */ /* 0x000fea0003c00000 */
[----:B------:R0:W1:Y:S02]  /*2f9c0*/  SHFL.IDX P6, R14, R13, R12, R11 ;  /* 0x0000000c0d0e7389 */ /* 0x00006400000c000b */
[----:B01----:R-:W-:Y:S01]  /*2f9d0*/  ENDCOLLECTIVE ;  /* 0x000000000000791b */ /* 0x003fe20003800000 */
.L_x_2079:
[----:B------:R-:W-:Y:S01]  /*2f9e0*/  IMAD.MOV.U32 R78, RZ, RZ, R14 ;  /* 0x000000ffff4e7224 */ /* 0x000fe200078e000e */
[----:B------:R-:W-:Y:S06]  /*2f9f0*/  BRA `(.L_x_2080) ;  /* 0xfffffdfc00947947 */ /* 0x000fec000383ffff */
.L_x_1707:
[----:B0-----:R0:W1:Y:S02]  /*2fa00*/  SYNCS.PHASECHK.TRANS64.TRYWAIT P0, [R16+URZ+0x30800], R81 ;  /* 0x03080051100075a7 */ /* 0x001064000800017f */
[----:B-1----:R-:W-:Y:S05]  /*2fa10*/  @!P0 NANOSLEEP.SYNCS 0x989680 ;  /* 0x009896800000895d */ /* 0x002fea0003900000 */
[----:B------:R-:W1:Y:S02]  /*2fa20*/  @!P0 SYNCS.PHASECHK.TRANS64 P0, [R16+URZ+0x30800], R81 ;  /* 0x03080051100085a7 */ /* 0x000e64000800007f */
[----:B-1----:R-:W-:Y:S05]  /*2fa30*/  @!P0 BRA `(.L_x_1707) ;  /* 0xfffffffc00f08947 */ /* 0x002fea000383ffff */
[----:B------:R-:W-:Y:S05]  /*2fa40*/  BRA `(.L_x_2081) ;  /* 0xfffffe0000a47947 */ /* 0x000fea000383ffff */
.L_x_1725:
[----:B-1----:R1:W2:Y:S02]  /*2fa50*/  SYNCS.PHASECHK.TRANS64.TRYWAIT P2, [R0+URZ+0x30830], R3 ;  /* 0x03083003000075a7 */ /* 0x0022a4000804017f */
[----:B--2---:R-:W-:Y:S05]  /*2fa60*/  @!P2 NANOSLEEP.SYNCS 0x989680 ;  /* 0x009896800000a95d */ /* 0x004fea0003900000 */
[----:B------:R-:W2:Y:S02]  /*2fa70*/  @!P2 SYNCS.PHASECHK.TRANS64 P2, [R0+URZ+0x30830], R3 ;  /* 0x030830030000a5a7 */ /* 0x000ea4000804007f */
[----:B--2---:R-:W-:Y:S05]  /*2fa80*/  @!P2 BRA `(.L_x_1725) ;  /* 0xfffffffc00f0a947 */ /* 0x004fea000383ffff */
[----:B------:R-:W-:Y:S05]  /*2fa90*/  BRA `(.L_x_1724) ;  /* 0xfffffe3800687947 */ /* 0x000fea000383ffff */
.L_x_1745:
[----:B-1----:R1:W2:Y:S02]  /*2faa0*/  SYNCS.PHASECHK.TRANS64.TRYWAIT P4, [R2+URZ+0x30830], R154 ;  /* 0x0308309a020075a7 */ /* 0x0022a4000808017f */
[----:B--2---:R-:W-:Y:S05]  /*2fab0*/  @!P4 NANOSLEEP.SYNCS 0x989680 ;  /* 0x009896800000c95d */ /* 0x004fea0003900000 */
[----:B------:R-:W2:Y:S02]  /*2fac0*/  @!P4 SYNCS.PHASECHK.TRANS64 P4, [R2+URZ+0x30830], R154 ;  /* 0x0308309a0200c5a7 */ /* 0x000ea4000808007f */
[----:B--2---:R-:W-:Y:S05]  /*2fad0*/  @!P4 BRA `(.L_x_1745) ;  /* 0xfffffffc00f0c947 */ /* 0x004fea000383ffff */
[----:B------:R-:W-:Y:S05]  /*2fae0*/  BRA `(.L_x_1744) ;  /* 0xfffffe6400e47947 */ /* 0x000fea000383ffff */
.L_x_1750:
[----:B-1----:R1:W2:Y:S02]  /*2faf0*/  SYNCS.PHASECHK.TRANS64.TRYWAIT P4, [R0+URZ+0x30850], R218 ;  /* 0x030850da000075a7 */ /* 0x0022a4000808017f */
[----:B--2---:R-:W-:Y:S05]  /*2fb00*/  @!P4 NANOSLEEP.SYNCS 0x989680 ;  /* 0x009896800000c95d */ /* 0x004fea0003900000 */
[----:B------:R-:W2:Y:S02]  /*2fb10*/  @!P4 SYNCS.PHASECHK.TRANS64 P4, [R0+URZ+0x30850], R218 ;  /* 0x030850da0000c5a7 */ /* 0x000ea4000808007f */
[----:B--2---:R-:W-:Y:S05]  /*2fb20*/  @!P4 BRA `(.L_x_1750) ;  /* 0xfffffffc00f0c947 */ /* 0x004fea000383ffff */
[----:B------:R-:W-:Y:S05]  /*2fb30*/  BRA `(.L_x_1749) ;  /* 0xfffffe78002c7947 */ /* 0x000fea000383ffff */
.L_x_1771:
[----:B-1----:R1:W2:Y:S02]  /*2fb40*/  SYNCS.PHASECHK.TRANS64.TRYWAIT P2, [R2+URZ+0x30830], R3 ;  /* 0x03083003020075a7 */ /* 0x0022a4000804017f */
[----:B--2---:R-:W-:Y:S05]  /*2fb50*/  @!P2 NANOSLEEP.SYNCS 0x989680 ;  /* 0x009896800000a95d */ /* 0x004fea0003900000 */
[----:B------:R-:W2:Y:S02]  /*2fb60*/  @!P2 SYNCS.PHASECHK.TRANS64 P2, [R2+URZ+0x30830], R3 ;  /* 0x030830030200a5a7 */ /* 0x000ea4000804007f */
[----:B--2---:R-:W-:Y:S05]  /*2fb70*/  @!P2 BRA `(.L_x_1771) ;  /* 0xfffffffc00f0a947 */ /* 0x004fea000383ffff */
[----:B------:R-:W-:Y:S05]  /*2fb80*/  BRA `(.L_x_1770) ;  /* 0xfffffe9800487947 */ /* 0x000fea000383ffff */
.L_x_1776:
[----:B-1----:R1:W2:Y:S02]  /*2fb90*/  SYNCS.PHASECHK.TRANS64.TRYWAIT P2, [R231+URZ+0x30850], R0 ;  /* 0x03085000e70075a7 */ /* 0x0022a4000804017f */
[----:B--2---:R-:W-:Y:S05]  /*2fba0*/  @!P2 NANOSLEEP.SYNCS 0x989680 ;  /* 0x009896800000a95d */ /* 0x004fea0003900000 */
[----:B------:R-:W2:Y:S02]  /*2fbb0*/  @!P2 SYNCS.PHASECHK.TRANS64 P2, [R231+URZ+0x30850], R0 ;  /* 0x03085000e700a5a7 */ /* 0x000ea4000804007f */
[----:B--2---:R-:W-:Y:S05]  /*2fbc0*/  @!P2 BRA `(.L_x_1776) ;  /* 0xfffffffc00f0a947 */ /* 0x004fea000383ffff */
[----:B------:R-:W-:Y:S05]  /*2fbd0*/  BRA `(.L_x_1775) ;  /* 0xfffffea800907947 */ /* 0x000fea000383ffff */
.L_x_1784:
[----:B-1----:R1:W2:Y:S02]  /*2fbe0*/  SYNCS.PHASECHK.TRANS64.TRYWAIT P2, [R2+URZ+0x30830], R3 ;  /* 0x03083003020075a7 */ /* 0x0022a4000804017f */
[----:B--2---:R-:W-:Y:S05]  /*2fbf0*/  @!P2 NANOSLEEP.SYNCS 0x989680 ;  /* 0x009896800000a95d */ /* 0x004fea0003900000 */
[----:B------:R-:W2:Y:S02]  /*2fc00*/  @!P2 SYNCS.PHASECHK.TRANS64 P2, [R2+URZ+0x30830], R3 ;  /* 0x030830030200a5a7 */ /* 0x000ea4000804007f */
[----:B--2---:R-:W-:Y:S05]  /*2fc10*/  @!P2 BRA `(.L_x_1784) ;  /* 0xfffffffc00f0a947 */ /* 0x004fea000383ffff */
[----:B------:R-:W-:Y:S05]  /*2fc20*/  BRA `(.L_x_1783) ;  /* 0xfffffebc004c7947 */ /* 0x000fea000383ffff */
.L_x_1789:
[----:B-1----:R1:W2:Y:S02]  /*2fc30*/  SYNCS.PHASECHK.TRANS64.TRYWAIT P2, [R0+URZ+0x30850], R2 ;  /* 0x03085002000075a7 */ /* 0x0022a4000804017f */
[----:B--2---:R-:W-:Y:S05]  /*2fc40*/  @!P2 NANOSLEEP.SYNCS 0x989680 ;  /* 0x009896800000a95d */ /* 0x004fea0003900000 */
[----:B------:R-:W2:Y:S02]  /*2fc50*/  @!P2 SYNCS.PHASECHK.TRANS64 P2, [R0+URZ+0x30850], R2 ;  /* 0x030850020000a5a7 */ /* 0x000ea4000804007f */
[----:B--2---:R-:W-:Y:S05]  /*2fc60*/  @!P2 BRA `(.L_x_1789) ;  /* 0xfffffffc00f0a947 */ /* 0x004fea000383ffff */
[----:B------:R-:W-:Y:S05]  /*2fc70*/  BRA `(.L_x_1788) ;  /* 0xfffffecc00947947 */ /* 0x000fea000383ffff */
.L_x_1803:
[----:B-1----:R1:W2:Y:S02]  /*2fc80*/  SYNCS.PHASECHK.TRANS64.TRYWAIT P0, [R5+URZ+0x30850], R0 ;  /* 0x03085000050075a7 */ /* 0x0022a4000800017f */
[----:B--2---:R-:W-:Y:S05]  /*2fc90*/  @!P0 NANOSLEEP.SYNCS 0x989680 ;  /* 0x009896800000895d */ /* 0x004fea0003900000 */
[----:B------:R-:W2:Y:S02]  /*2fca0*/  @!P0 SYNCS.PHASECHK.TRANS64 P0, [R5+URZ+0x30850], R0 ;  /* 0x03085000050085a7 */ /* 0x000ea4000800007f */
[----:B--2---:R-:W-:Y:S05]  /*2fcb0*/  @!P0 BRA `(.L_x_1803) ;  /* 0xfffffffc00f08947 */ /* 0x004fea000383ffff */
[----:B------:R-:W-:Y:S05]  /*2fcc0*/  BRA `(.L_x_1802) ;  /* 0xfffffef000bc7947 */ /* 0x000fea000383ffff */
.L_x_1852:
[----:B------:R-:W1:Y:S01]  /*2fcd0*/  S2R R4, SR_TID.X ;  /* 0x0000000000047919 */ /* 0x000e620000002100 */
[----:B------:R-:W-:Y:S01]  /*2fce0*/  BSSY B1, `(.L_x_2082) ;  /* 0x000000a000017945 */ /* 0x000fe20003800000 */
[----:B------:R-:W-:Y:S02]  /*2fcf0*/  IMAD.MOV.U32 R12, RZ, RZ, RZ ;  /* 0x000000ffff0c7224 */ /* 0x000fe400078e00ff */
[----:B------:R-:W-:Y:S02]  /*2fd00*/  IMAD.MOV.U32 R11, RZ, RZ, 0x1f ;  /* 0x0000001fff0b7424 */ /* 0x000fe400078e00ff */
[----:B0-----:R-:W-:Y:S01]  /*2fd10*/  IMAD.MOV.U32 R15, RZ, RZ, -0x1 ;  /* 0xffffffffff0f7424 */ /* 0x001fe200078e00ff */
[----:B-1----:R-:W-:-:S04]  /*2fd20*/  SHF.R.U32.HI R4, RZ, 0x5, R4 ;  /* 0x00000005ff047819 */ /* 0x002fc80000011604 */
[----:B------:R-:W-:-:S04]  /*2fd30*/  LOP3.LUT R4, R4, 0x3, RZ, 0xc0, !PT ;  /* 0x0000000304047812 */ /* 0x000fc800078ec0ff */
[----:B------:R-:W-:-:S07]  /*2fd40*/  MOV R13, R4 ;  /* 0x00000004000d7202 */ /* 0x000fce0000000f00 */
[----:B------:R-:W-:Y:S05]  /*2fd50*/  WARPSYNC.COLLECTIVE R15, `(.L_x_2083) ;  /* 0x000000000f087348 */ /* 0x000fea0003c00000 */
[----:B------:R0:W1:Y:S02]  /*2fd60*/  SHFL.IDX P6, R14, R13, R12, R11 ;  /* 0x0000000c0d0e7389 */ /* 0x00006400000c000b */
[----:B01----:R-:W-:Y:S01]  /*2fd70*/  ENDCOLLECTIVE ;  /* 0x000000000000791b */ /* 0x003fe20003800000 */
.L_x_2083:
[----:B------:R-:W-:Y:S05]  /*2fd80*/  BSYNC B1 ;  /* 0x0000000000017941 */ /* 0x000fea0003800000 */
.L_x_2082:
[----:B------:R-:W-:Y:S05]  /*2fd90*/  BRA `(.L_x_2084) ;  /* 0xffffff6800947947 */ /* 0x000fea000383ffff */
.L_x_1854:
[----:B------:R-:W-:Y:S01]  /*2fda0*/  BSSY B1, `(.L_x_2085) ;  /* 0x0000006000017945 */ /* 0x000fe20003800000 */
[----:B0-----:R-:W-:-:S07]  /*2fdb0*/  IMAD.MOV.U32 R15, RZ, RZ, -0x1 ;  /* 0xffffffffff0f7424 */ /* 0x001fce00078e00ff */
[----:B-1----:R-:W-:Y:S05]  /*2fdc0*/  WARPSYNC.COLLECTIVE R15, `(.L_x_2086) ;  /* 0x000000000f0c7348 */ /* 0x002fea0003c00000 */
[----:B------:R-:W-:Y:S02]  /*2fdd0*/  ELECT P6, UR62, PT ;  /* 0x00000000003e782f */ /* 0x000fe400038c0000 */
[----:B------:R-:W-:Y:S01]  /*2fde0*/  MOV R14, UR62 ;  /* 0x0000003e000e7c02 */ /* 0x000fe20008000f00 */
[----:B-1----:R-:W-:Y:S10]  /*2fdf0*/  ENDCOLLECTIVE ;  /* 0x000000000000791b */ /* 0x002ff40003800000 */
.L_x_2086:
[----:B------:R-:W-:Y:S05]  /*2fe00*/  BSYNC B1 ;  /* 0x0000000000017941 */ /* 0x000fea0003800000 */
.L_x_2085:
[----:B------:R-:W-:Y:S01]  /*2fe10*/  PLOP3.LUT P2, PT, P6, PT, PT, 0x80, 0x0 ;  /* 0x000000000000781c */ /* 0x000fe2000374f070 */
[----:B------:R-:W-:-:S12]  /*2fe20*/  BRA `(.L_x_1853) ;  /* 0xffffff6800887947 */ /* 0x000fd8000383ffff */
.L_x_1856:
[----:B-1----:R1:W2:Y:S02]  /*2fe30*/  SYNCS.PHASECHK.TRANS64.TRYWAIT P0, [R18+URZ+0x30820], R3 ;  /* 0x03082003120075a7 */ /* 0x0022a4000800017f */
[----:B--2---:R-:W-:Y:S05]  /*2fe40*/  @!P0 NANOSLEEP.SYNCS 0x989680 ;  /* 0x009896800000895d */ /* 0x004fea0003900000 */
[----:B------:R-:W2:Y:S02]  /*2fe50*/  @!P0 SYNCS.PHASECHK.TRANS64 P0, [R18+URZ+0x30820], R3 ;  /* 0x03082003120085a7 */ /* 0x000ea4000800007f */
[----:B--2---:R-:W-:Y:S05]  /*2fe60*/  @!P0 BRA `(.L_x_1856) ;  /* 0xfffffffc00f08947 */ /* 0x004fea000383ffff */
[----:B------:R-:W-:Y:S05]  /*2fe70*/  BRA `(.L_x_2087) ;  /* 0xffffff6800987947 */ /* 0x000fea000383ffff */
.L_x_1860:
[----:B--2---:R2:W3:Y:S02]  /*2fe80*/  SYNCS.PHASECHK.TRANS64.TRYWAIT P0, [R5+URZ+0x308a0], R9 ;  /* 0x0308a009050075a7 */ /* 0x0044e4000800017f */
[----:B---3--:R-:W-:Y:S05]  /*2fe90*/  @!P0 NANOSLEEP.SYNCS 0x989680 ;  /* 0x009896800000895d */ /* 0x008fea0003900000 */
[----:B------:R-:W3:Y:S02]  /*2fea0*/  @!P0 SYNCS.PHASECHK.TRANS64 P0, [R5+URZ+0x308a0], R9 ;  /* 0x0308a009050085a7 */ /* 0x000ee4000800007f */
[----:B---3--:R-:W-:Y:S05]  /*2feb0*/  @!P0 BRA `(.L_x_1860) ;  /* 0xfffffffc00f08947 */ /* 0x008fea000383ffff */
[----:B------:R-:W-:Y:S05]  /*2fec0*/  BRA `(.L_x_2088) ;  /* 0xffffff6800b87947 */ /* 0x000fea000383ffff */
.L_x_1868:
[----:B0-----:R0:W1:Y:S02]  /*2fed0*/  SYNCS.PHASECHK.TRANS64.TRYWAIT P0, [R5+URZ+0x308c0], R9 ;  /* 0x0308c009050075a7 */ /* 0x001064000800017f */
[----:B-1----:R-:W-:Y:S05]  /*2fee0*/  @!P0 NANOSLEEP.SYNCS 0x989680 ;  /* 0x009896800000895d */ /* 0x002fea0003900000 */
[----:B------:R-:W1:Y:S02]  /*2fef0*/  @!P0 SYNCS.PHASECHK.TRANS64 P0, [R5+URZ+0x308c0], R9 ;  /* 0x0308c009050085a7 */ /* 0x000e64000800007f */
[----:B-1----:R-:W-:Y:S05]  /*2ff00*/  @!P0 BRA `(.L_x_1868) ;  /* 0xfffffffc00f08947 */ /* 0x002fea000383ffff */
[----:B------:R-:W-:Y:S05]  /*2ff10*/  BRA `(.L_x_2089) ;  /* 0xffffff6c00f47947 */ /* 0x000fea000383ffff */
.L_x_1878:
[----:B-1----:R1:W2:Y:S02]  /*2ff20*/  SYNCS.PHASECHK.TRANS64.TRYWAIT P0, [R7+URZ+0x308a0], R6 ;  /* 0x0308a006070075a7 */ /* 0x0022a4000800017f */
[----:B--2---:R-:W-:Y:S05]  /*2ff30*/  @!P0 NANOSLEEP.SYNCS 0x989680 ;  /* 0x009896800000895d */ /* 0x004fea0003900000 */
[----:B------:R-:W2:Y:S02]  /*2ff40*/  @!P0 SYNCS.PHASECHK.TRANS64 P0, [R7+URZ+0x308a0], R6 ;  /* 0x0308a006070085a7 */ /* 0x000ea4000800007f */
[----:B--2---:R-:W-:Y:S05]  /*2ff50*/  @!P0 BRA `(.L_x_1878) ;  /* 0xfffffffc00f08947 */ /* 0x004fea000383ffff */
[----:B------:R-:W-:Y:S05]  /*2ff60*/  BRA `(.L_x_2090) ;  /* 0xffffff7400807947 */ /* 0x000fea000383ffff */
.L_x_1886:
[----:B0-----:R0:W2:Y:S02]  /*2ff70*/  SYNCS.PHASECHK.TRANS64.TRYWAIT P0, [R7+URZ+0x308c0], R6 ;  /* 0x0308c006070075a7 */ /* 0x0010a4000800017f */
[----:B--2---:R-:W-:Y:S05]  /*2ff80*/  @!P0 NANOSLEEP.SYNCS 0x989680 ;  /* 0x009896800000895d */ /* 0x004fea0003900000 */
[----:B------:R-:W2:Y:S02]  /*2ff90*/  @!P0 SYNCS.PHASECHK.TRANS64 P0, [R7+URZ+0x308c0], R6 ;  /* 0x0308c006070085a7 */ /* 0x000ea4000800007f */
[----:B--2---:R-:W-:Y:S05]  /*2ffa0*/  @!P0 BRA `(.L_x_1886) ;  /* 0xfffffffc00f08947 */ /* 0x004fea000383ffff */
[----:B------:R-:W-:Y:S05]  /*2ffb0*/  BRA `(.L_x_2091) ;  /* 0xffffff7800b47947 */ /* 0x000fea000383ffff */
.L_x_1912:
[----:B------:R-:W2:Y:S01]  /*2ffc0*/  S2R R4, SR_TID.X ;  /* 0x0000000000047919 */ /* 0x000ea20000002100 */
[----:B------:R-:W-:Y:S01]  /*2ffd0*/  BSSY B0, `(.L_x_2092) ;  /* 0x000000a000007945 */ /* 0x000fe20003800000 */
[----:B------:R-:W-:Y:S01]  /*2ffe0*/  MOV R12, RZ ;  /* 0x000000ff000c7202 */ /* 0x000fe20000000f00 */
[----:B------:R-:W-:Y:S02]  /*2fff0*/  IMAD.MOV.U32 R11, RZ, RZ, 0x1f ;  /* 0x0000001fff0b7424 */ /* 0x000fe400078e00ff */
[----:B0-----:R-:W-:Y:S01]  /*30000*/  IMAD.MOV.U32 R15, RZ, RZ, -0x1 ;  /* 0xffffffffff0f7424 */ /* 0x001fe200078e00ff */
[----:B--2---:R-:W-:-:S04]  /*30010*/  SHF.R.U32.HI R4, RZ, 0x5, R4 ;  /* 0x00000005ff047819 */ /* 0x004fc80000011604 */
[----:B------:R-:W-:-:S05]  /*30020*/  LOP3.LUT R4, R4, 0x3, RZ, 0xc0, !PT ;  /* 0x0000000304047812 */ /* 0x000fca00078ec0ff */
[----:B------:R-:W-:-:S07]  /*30030*/  IMAD.MOV.U32 R13, RZ, RZ, R4 ;  /* 0x000000ffff0d7224 */ /* 0x000fce00078e0004 */
[----:B-1----:R-:W-:Y:S05]  /*30040*/  WARPSYNC.COLLECTIVE R15, `(.L_x_2093) ;  /* 0x000000000f087348 */ /* 0x002fea0003c00000 */
[----:B------:R0:W2:Y:S02]  /*30050*/  SHFL.IDX P6, R14, R13, R12, R11 ;  /* 0x0000000c0d0e7389 */ /* 0x0000a400000c000b */
[----:B012---:R-:W-:Y:S01]  /*30060*/  ENDCOLLECTIVE ;  /* 0x000000000000791b */ /* 0x007fe20003800000 */
.L_x_2093:
[----:B------:R-:W-:Y:S05]  /*30070*/  BSYNC B0 ;  /* 0x0000000000007941 */ /* 0x000fea0003800000 */
.L_x_2092:
[----:B------:R-:W-:Y:S05]  /*30080*/  BRA `(.L_x_2094) ;  /* 0xffffff8c00447947 */ /* 0x000fea000383ffff */
.L_x_1914:
[----:B------:R-:W-:Y:S01]  /*30090*/  BSSY B0, `(.L_x_2095) ;  /* 0x0000006000007945 */ /* 0x000fe20003800000 */
[----:B0-----:R-:W-:-:S07]  /*300a0*/  IMAD.MOV.U32 R15, RZ, RZ, -0x1 ;  /* 0xffffffffff0f7424 */ /* 0x001fce00078e00ff */
[----:B-12---:R-:W-:Y:S05]  /*300b0*/  WARPSYNC.COLLECTIVE R15, `(.L_x_2096) ;  /* 0x000000000f0c7348 */ /* 0x006fea0003c00000 */
[----:B------:R-:W-:Y:S02]  /*300c0*/  ELECT P6, UR62, PT ;  /* 0x00000000003e782f */ /* 0x000fe400038c0000 */
[----:B------:R-:W-:Y:S01]  /*300d0*/  MOV R14, UR62 ;  /* 0x0000003e000e7c02 */ /* 0x000fe20008000f00 */
[----:B-12---:R-:W-:Y:S10]  /*300e0*/  ENDCOLLECTIVE ;  /* 0x000000000000791b */ /* 0x006ff40003800000 */
.L_x_2096:
[----:B------:R-:W-:Y:S05]  /*300f0*/  BSYNC B0 ;  /* 0x0000000000007941 */ /* 0x000fea0003800000 */
.L_x_2095:
[----:B------:R-:W-:Y:S05]  /*30100*/  BRA `(.L_x_2097) ;  /* 0xffffff8c00487947 */ /* 0x000fea000383ffff */
.L_x_1916:
[----:B---3--:R3:W4:Y:S02]  /*30110*/  SYNCS.PHASECHK.TRANS64.TRYWAIT P0, [R0+URZ+0x30840], R2 ;  /* 0x03084002000075a7 */ /* 0x008724000800017f */
[----:B----4-:R-:W-:Y:S05]  /*30120*/  @!P0 NANOSLEEP.SYNCS 0x989680 ;  /* 0x009896800000895d */ /* 0x010fea0003900000 */
[----:B------:R-:W4:Y:S02]  /*30130*/  @!P0 SYNCS.PHASECHK.TRANS64 P0, [R0+URZ+0x30840], R2 ;  /* 0x03084002000085a7 */ /* 0x000f24000800007f */
[----:B----4-:R-:W-:Y:S05]  /*30140*/  @!P0 BRA `(.L_x_1916) ;  /* 0xfffffffc00f08947 */ /* 0x010fea000383ffff */
[----:B------:R-:W-:Y:S05]  /*30150*/  BRA `(.L_x_2098) ;  /* 0xffffff8c00b07947 */ /* 0x000fea000383ffff */
.L_x_1920:
[----:B------:R0:W5:Y:S01]  /*30160*/  LDL.LU R9, [R1+0x3c] ;  /* 0x00003c0001097983 */ /* 0x0001620000300800 */
[----:B------:R-:W-:Y:S01]  /*30170*/  IMAD.MOV.U32 R5, RZ, RZ, R11 ;  /* 0x000000ffff057224 */ /* 0x000fe200078e000b */
[----:B------:R-:W-:Y:S01]  /*30180*/  MOV R12, RZ ;  /* 0x000000ff000c7202 */ /* 0x000fe20000000f00 */
[----:B------:R-:W-:Y:S02]  /*30190*/  IMAD.MOV.U32 R13, RZ, RZ, R3 ;  /* 0x000000ffff0d7224 */ /* 0x000fe400078e0003 */
[----:B------:R-:W-:Y:S02]  /*301a0*/  IMAD.MOV.U32 R11, RZ, RZ, 0x181f ;  /* 0x0000181fff0b7424 */ /* 0x000fe400078e00ff */
[----:B------:R-:W-:-:S07]  /*301b0*/  IMAD.MOV.U32 R15, RZ, RZ, -0x1 ;  /* 0xffffffffff0f7424 */ /* 0x000fce00078e00ff */
[----:B0----5:R-:W-:Y:S05]  /*301c0*/  WARPSYNC.COLLECTIVE R15, `(.L_x_2099) ;  /* 0x000000000f087348 */ /* 0x021fea0003c00000 */
[----:B------:R1:W2:Y:S02]  /*301d0*/  SHFL.IDX P6, R14, R13, R12, R11 ;  /* 0x0000000c0d0e7389 */ /* 0x0002a400000c000b */
[----:B012--5:R-:W-:Y:S01]  /*301e0*/  ENDCOLLECTIVE ;  /* 0x000000000000791b */ /* 0x027fe20003800000 */
.L_x_2099:
[----:B------:R-:W-:Y:S02]  /*301f0*/  IMAD.MOV.U32 R13, RZ, RZ, R4 ;  /* 0x000000ffff0d7224 */ /* 0x000fe400078e0004 */
[----:B------:R-:W-:-:S07]  /*30200*/  IMAD.MOV.U32 R6, RZ, RZ, R14 ;  /* 0x000000ffff067224 */ /* 0x000fce00078e000e */
[----:B------:R-:W-:Y:S05]  /*30210*/  WARPSYNC.COLLECTIVE R15, `(.L_x_2100) ;  /* 0x000000000f087348 */ /* 0x000fea0003c00000 */
[----:B------:R0:W1:Y:S02]  /*30220*/  SHFL.IDX P6, R14, R13, R12, R11 ;  /* 0x0000000c0d0e7389 */ /* 0x00006400000c000b */
[----:B01----:R-:W-:Y:S01]  /*30230*/  ENDCOLLECTIVE ;  /* 0x000000000000791b */ /* 0x003fe20003800000 */
.L_x_2100:
[----:B------:R-:W-:Y:S01]  /*30240*/  IADD3 R0, R10, R5, RZ ;  /* 0x000000050a007210 */ /* 0x000fe20007ffe0ff */
[----:B------:R-:W-:Y:S02]  /*30250*/  IMAD R2, R9, R7, RZ ;  /* 0x0000000709027224 */ /* 0x000fe400078e02ff */
[----:B------:R-:W2:Y:S01]  /*30260*/  LDL R9, [R1+0x28] ;  /* 0x0000280001097983 */ /* 0x000ea20000100800 */
[----:B------:R-:W-:Y:S01]  /*30270*/  IMAD.MOV.U32 R7, RZ, RZ, R14 ;  /* 0x000000ffff077224 */ /* 0x000fe200078e000e */
[----:B------:R-:W-:Y:S01]  /*30280*/  ULDC.64 UR4, c[0x0][0x208] ;  /* 0x0000820000047ab9 */ /* 0x000fe20000000a00 */
[C---:B------:R-:W-:Y:S01]  /*30290*/  ISETP.GE.AND P2, PT, R0.reuse, R2, PT ;  /* 0x000000020000720c */ /* 0x040fe20003f46270 */
[----:B------:R-:W-:Y:S02]  /*302a0*/  IMAD.MOV.U32 R13, RZ, RZ, R3 ;  /* 0x000000ffff0d7224 */ /* 0x000fe400078e0003 */
[----:B------:R-:W-:Y:S02]  /*302b0*/  IMAD.MOV.U32 R12, RZ, RZ, 0x1 ;  /* 0x00000001ff0c7424 */ /* 0x000fe400078e00ff */
[----:B------:R-:W-:-:S08]  /*302c0*/  VIADD R5, R0, 0x10 ;  /* 0x0000001000057836 */ /* 0x000fd00000000000 */
        /* <DEDUP_REMOVED lines=16> */
.L_x_2101:
[----:B------:R-:W-:Y:S01]  /*303d0*/  MOV R13, R4 ;  /* 0x00000004000d7202 */ /* 0x000fe20000000f00 */
[----:B------:R-:W-:-:S07]  /*303e0*/  IMAD.MOV.U32 R7, RZ, RZ, R14 ;  /* 0x000000ffff077224 */ /* 0x000fce00078e000e */
[----:B------:R-:W-:Y:S05]  /*303f0*/  WARPSYNC.COLLECTIVE R15, `(.L_x_2102) ;  /* 0x000000000f087348 */ /* 0x000fea0003c00000 */
[----:B------:R0:W1:Y:S02]  /*30400*/  SHFL.IDX P6, R14, R13, R12, R11 ;  /* 0x0000000c0d0e7389 */ /* 0x00006400000c000b */
[----:B01----:R-:W-:Y:S01]  /*30410*/  ENDCOLLECTIVE ;  /* 0x000000000000791b */ /* 0x003fe20003800000 */
.L_x_2102:
[----:B------:R-:W-:Y:S01]  /*30420*/  ULDC.64 UR4, c[0x0][0x208] ;  /* 0x0000820000047ab9 */ /* 0x000fe20000000a00 */
[----:B------:R-:W-:Y:S01]  /*30430*/  MOV R13, R3 ;  /* 0x00000003000d7202 */ /* 0x000fe20000000f00 */
        /* <DEDUP_REMOVED lines=18> */
.L_x_2103:
[----:B------:R-:W-:Y:S02]  /*30560*/  IMAD.MOV.U32 R13, RZ, RZ, R4 ;  /* 0x000000ffff0d7224 */ /* 0x000fe400078e0004 */
[----:B------:R-:W-:-:S07]  /*30570*/  IMAD.MOV.U32 R7, RZ, RZ, R14 ;  /* 0x000000ffff077224 */ /* 0x000fce00078e000e */
[----:B------:R-:W-:Y:S05]  /*30580*/  WARPSYNC.COLLECTIVE R15, `(.L_x_2104) ;  /* 0x000000000f087348 */ /* 0x000fea0003c00000 */
[----:B------:R0:W1:Y:S02]  /*30590*/  SHFL.IDX P6, R14, R13, R12, R11 ;  /* 0x0000000c0d0e7389 */ /* 0x00006400000c000b */
[----:B01----:R-:W-:Y:S01]  /*305a0*/  ENDCOLLECTIVE ;  /* 0x000000000000791b */ /* 0x003fe20003800000 */
.L_x_2104:
[----:B------:R-:W-:Y:S01]  /*305b0*/  ULDC.64 UR4, c[0x0][0x208] ;  /* 0x0000820000047ab9 */ /* 0x000fe20000000a00 */
[----:B------:R-:W-:Y:S02]  /*305c0*/  IMAD.MOV.U32 R13, RZ, RZ, R3 ;  /* 0x000000ffff0d7224 */ /* 0x000fe400078e0003 */
[----:B------:R-:W-:Y:S02]  /*305d0*/  IMAD.MOV.U32 R12, RZ, RZ, 0x3 ;  /* 0x00000003ff0c7424 */ /* 0x000fe400078e00ff */
[----:B------:R-:W-:-:S05]  /*305e0*/  IMAD.MOV.U32 R5, RZ, RZ, R14 ;  /* 0x000000ffff057224 */ /* 0x000fca00078e000e */
[----:B------:R-:W-:-:S05]  /*305f0*/  @!P2 LEA R5, P5, R8, R5, 0x1 ;  /* 0x000000050805a211 */ /* 0x000fca00078a08ff */
[----:B------:R-:W-:-:S05]  /*30600*/  @!P2 IMAD.X R6, RZ, RZ, R7, P5 ;  /* 0x000000ffff06a224 */ /* 0x000fca00028e0607 */
[----:B------:R-:W-:Y:S01]  /*30610*/  @!P2 MOV R7, R6 ;  /* 0x000000060007a202 */ /* 0x000fe20000000f00 */
        /* <DEDUP_REMOVED lines=13> */
.L_x_2105:
[----:B------:R-:W-:Y:S01]  /*306f0*/  MOV R13, R4 ;  /* 0x00000004000d7202 */ /* 0x000fe20000000f00 */
[----:B------:R-:W-:-:S07]  /*30700*/  IMAD.MOV.U32 R7, RZ, RZ, R14 ;  /* 0x000000ffff077224 */ /* 0x000fce00078e000e */
[----:B------:R-:W-:Y:S05]  /*30710*/  WARPSYNC.COLLECTIVE R15, `(.L_x_2106) ;  /* 0x000000000f087348 */ /* 0x000fea0003c00000 */
[----:B------:R0:W1:Y:S02]  /*30720*/  SHFL.IDX P6, R14, R13, R12, R11 ;  /* 0x0000000c0d0e7389 */ /* 0x00006400000c000b */
[----:B01----:R-:W-:Y:S01]  /*30730*/  ENDCOLLECTIVE ;  /* 0x000000000000791b */ /* 0x003fe20003800000 */
.L_x_2106:
        /* <DEDUP_REMOVED lines=20> */
.L_x_2107:
[----:B------:R-:W-:Y:S02]  /*30880*/  IMAD.MOV.U32 R13, RZ, RZ, R4 ;  /* 0x000000ffff0d7224 */ /* 0x000fe400078e0004 */
[----:B------:R-:W-:-:S07]  /*30890*/  IMAD.MOV.U32 R7, RZ, RZ, R14 ;  /* 0x000000ffff077224 */ /* 0x000fce00078e000e */
[----:B------:R-:W-:Y:S05]  /*308a0*/  WARPSYNC.COLLECTIVE R15, `(.L_x_2108) ;  /* 0x000000000f087348 */ /* 0x000fea0003c00000 */
[----:B------:R0:W1:Y:S02]  /*308b0*/  SHFL.IDX P6, R14, R13, R12, R11 ;  /* 0x0000000c0d0e7389 */ /* 0x00006400000c000b */
[----:B01----:R-:W-:Y:S01]  /*308c0*/  ENDCOLLECTIVE ;  /* 0x000000000000791b */ /* 0x003fe20003800000 */
.L_x_2108:
        /* <DEDUP_REMOVED lines=20> */
.L_x_2109:
[----:B------:R-:W-:Y:S01]  /*30a10*/  MOV R13, R4 ;  /* 0x00000004000d7202 */ /* 0x000fe20000000f00 */
[----:B------:R-:W-:-:S07]  /*30a20*/  IMAD.MOV.U32 R7, RZ, RZ, R14 ;  /* 0x000000ffff077224 */ /* 0x000fce00078e000e */
[----:B------:R-:W-:Y:S05]  /*30a30*/  WARPSYNC.COLLECTIVE R15, `(.L_x_2110) ;  /* 0x000000000f087348 */ /* 0x000fea0003c00000 */
[----:B------:R0:W1:Y:S02]  /*30a40*/  SHFL.IDX P6, R14, R13, R12, R11 ;  /* 0x0000000c0d0e7389 */ /* 0x00006400000c000b */
[----:B01----:R-:W-:Y:S01]  /*30a50*/  ENDCOLLECTIVE ;  /* 0x000000000000791b */ /* 0x003fe20003800000 */
.L_x_2110:
        /* <DEDUP_REMOVED lines=20> */
.L_x_2111:
[----:B------:R-:W-:Y:S02]  /*30ba0*/  IMAD.MOV.U32 R13, RZ, RZ, R4 ;  /* 0x000000ffff0d7224 */ /* 0x000fe400078e0004 */
[----:B------:R-:W-:-:S07]  /*30bb0*/  IMAD.MOV.U32 R7, RZ, RZ, R14 ;  /* 0x000000ffff077224 */ /* 0x000fce00078e000e */
[----:B------:R-:W-:Y:S05]  /*30bc0*/  WARPSYNC.COLLECTIVE R15, `(.L_x_2112) ;  /* 0x000000000f087348 */ /* 0x000fea0003c00000 */
[----:B------:R0:W1:Y:S02]  /*30bd0*/  SHFL.IDX P6, R14, R13, R12, R11 ;  /* 0x0000000c0d0e7389 */ /* 0x00006400000c000b */
[----:B01----:R-:W-:Y:S01]  /*30be0*/  ENDCOLLECTIVE ;  /* 0x000000000000791b */ /* 0x003fe20003800000 */
.L_x_2112:
[----:B------:R-:W-:Y:S01]  /*30bf0*/  ULDC.64 UR4, c[0x0][0x208] ;  /* 0x0000820000047ab9 */ /* 0x000fe20000000a00 */
[----:B------:R-:W-:Y:S02]  /*30c00*/  IMAD.MOV.U32 R13, RZ, RZ, R3 ;  /* 0x000000ffff0d7224 */ /* 0x000fe400078e0003 */
[----:B------:R-:W-:Y:S02]  /*30c10*/  IMAD.MOV.U32 R12, RZ, RZ, 0x7 ;  /* 0x00000007ff0c7424 */ /* 0x000fe400078e00ff */
[----:B------:R-:W-:-:S05]  /*30c20*/  IMAD.MOV.U32 R5, RZ, RZ, R14 ;  /* 0x000000ffff057224 */ /* 0x000fca00078e000e */
[----:B------:R-:W-:-:S05]  /*30c30*/  @!P2 LEA R5, P5, R8, R5, 0x1 ;  /* 0x000000050805a211 */ /* 0x000fca00078a08ff */
[----:B------:R-:W-:-:S05]  /*30c40*/  @!P2 IMAD.X R6, RZ, RZ, R7, P5 ;  /* 0x000000ffff06a224 */ /* 0x000fca00028e0607 */
[----:B------:R-:W-:Y:S01]  /*30c50*/  @!P2 MOV R7, R6 ;  /* 0x000000060007a202 */ /* 0x000fe20000000f00 */
        /* <DEDUP_REMOVED lines=11> */
.L_x_2113:
[----:B------:R-:W-:Y:S02]  /*30d10*/  IMAD.MOV.U32 R13, RZ, RZ, R4 ;  /* 0x000000ffff0d7224 */ /* 0x000fe400078e0004 */
[----:B------:R-:W-:-:S07]  /*30d20*/  IMAD.MOV.U32 R5, RZ, RZ, R14 ;  /* 0x000000ffff057224 */ /* 0x000fce00078e000e */
[----:B------:R-:W-:Y:S05]  /*30d30*/  WARPSYNC.COLLECTIVE R15, `(.L_x_2114) ;  /* 0x000000000f087348 */ /* 0x000fea0003c00000 */
[----:B------:R0:W1:Y:S02]  /*30d40*/  SHFL.IDX P6, R14, R13, R12, R11 ;  /* 0x0000000c0d0e7389 */ /* 0x00006400000c000b */
[----:B01----:R-:W-:Y:S01]  /*30d50*/  ENDCOLLECTIVE ;  /* 0x000000000000791b */ /* 0x003fe20003800000 */
.L_x_2114:
[----:B------:R-:W-:Y:S01]  /*30d60*/  MOV R3, R14 ;  /* 0x0000000e00037202 */ /* 0x000fe20000000f00 */
[----:B------:R-:W-:Y:S06]  /*30d70*/  BRA `(.L_x_2115) ;  /* 0xffffff9000687947 */ /* 0x000fec000383ffff */
.L_x_1925:
[----:B---3--:R3:W4:Y:S02]  /*30d80*/  SYNCS.PHASECHK.TRANS64.TRYWAIT P0, [R18+URZ+0x30820], R0 ;  /* 0x03082000120075a7 */ /* 0x008724000800017f */
[----:B----4-:R-:W-:Y:S05]  /*30d90*/  @!P0 NANOSLEEP.SYNCS 0x989680 ;  /* 0x009896800000895d */ /* 0x010fea0003900000 */
[----:B------:R-:W4:Y:S02]  /*30da0*/  @!P0 SYNCS.PHASECHK.TRANS64 P0, [R18+URZ+0x30820], R0 ;  /* 0x03082000120085a7 */ /* 0x000f24000800007f */
[----:B----4-:R-:W-:Y:S05]  /*30db0*/  @!P0 BRA `(.L_x_1925) ;  /* 0xfffffffc00f08947 */ /* 0x010fea000383ffff */
[----:B------:R-:W-:Y:S05]  /*30dc0*/  BRA `(.L_x_2116) ;  /* 0xffffff9000e47947 */ /* 0x000fea000383ffff */
.L_x_1934:
[----:B-1----:R1:W2:Y:S02]  /*30dd0*/  SYNCS.PHASECHK.TRANS64.TRYWAIT P0, [R3+URZ+0x30840], R2 ;  /* 0x03084002030075a7 */ /* 0x0022a4000800017f */
[----:B--2---:R-:W-:Y:S05]  /*30de0*/  @!P0 NANOSLEEP.SYNCS 0x989680 ;  /* 0x009896800000895d */ /* 0x004fea0003900000 */
[----:B------:R-:W2:Y:S02]  /*30df0*/  @!P0 SYNCS.PHASECHK.TRANS64 P0, [R3+URZ+0x30840], R2 ;  /* 0x03084002030085a7 */ /* 0x000ea4000800007f */
[----:B--2---:R-:W-:Y:S05]  /*30e00*/  @!P0 BRA `(.L_x_1934) ;  /* 0xfffffffc00f08947 */ /* 0x004fea000383ffff */
[----:B------:R-:W-:Y:S05]  /*30e10*/  BRA `(.L_x_2117) ;  /* 0xffffff9400dc7947 */ /* 0x000fea000383ffff */
.L_x_1942:
[----:B0-----:R0:W1:Y:S02]  /*30e20*/  SYNCS.PHASECHK.TRANS64.TRYWAIT P0, [R2+URZ+0x30860], R3 ;  /* 0x03086003020075a7 */ /* 0x001064000800017f */
[----:B-1----:R-:W-:Y:S05]  /*30e30*/  @!P0 NANOSLEEP.SYNCS 0x989680 ;  /* 0x009896800000895d */ /* 0x002fea0003900000 */
[----:B------:R-:W1:Y:S02]  /*30e40*/  @!P0 SYNCS.PHASECHK.TRANS64 P0, [R2+URZ+0x30860], R3 ;  /* 0x03086003020085a7 */ /* 0x000e64000800007f */
[----:B-1----:R-:W-:Y:S05]  /*30e50*/  @!P0 BRA `(.L_x_1942) ;  /* 0xfffffffc00f08947 */ /* 0x002fea000383ffff */
[----:B------:R-:W-:Y:S05]  /*30e60*/  BRA `(.L_x_2118) ;  /* 0xffffff9c002c7947 */ /* 0x000fea000383ffff */
.L_x_1954:
[----:B-1----:R1:W2:Y:S02]  /*30e70*/  SYNCS.PHASECHK.TRANS64.TRYWAIT P0, [R3+URZ+0x30840], R2 ;  /* 0x03084002030075a7 */ /* 0x0022a4000800017f */
[----:B--2---:R-:W-:Y:S05]  /*30e80*/  @!P0 NANOSLEEP.SYNCS 0x989680 ;  /* 0x009896800000895d */ /* 0x004fea0003900000 */
[----:B------:R-:W2:Y:S02]  /*30e90*/  @!P0 SYNCS.PHASECHK.TRANS64 P0, [R3+URZ+0x30840], R2 ;  /* 0x03084002030085a7 */ /* 0x000ea4000800007f */
[----:B--2---:R-:W-:Y:S05]  /*30ea0*/  @!P0 BRA `(.L_x_1954) ;  /* 0xfffffffc00f08947 */ /* 0x004fea000383ffff */
[----:B------:R-:W-:Y:S05]  /*30eb0*/  BRA `(.L_x_2119) ;  /* 0xffffffa4003c7947 */ /* 0x000fea000383ffff */
.L_x_1962:
[----:B0-----:R0:W1:Y:S02]  /*30ec0*/  SYNCS.PHASECHK.TRANS64.TRYWAIT P0, [R2+URZ+0x30860], R3 ;  /* 0x03086003020075a7 */ /* 0x001064000800017f */
[----:B-1----:R-:W-:Y:S05]  /*30ed0*/  @!P0 NANOSLEEP.SYNCS 0x989680 ;  /* 0x009896800000895d */ /* 0x002fea0003900000 */
[----:B------:R-:W1:Y:S02]  /*30ee0*/  @!P0 SYNCS.PHASECHK.TRANS64 P0, [R2+URZ+0x30860], R3 ;  /* 0x03086003020085a7 */ /* 0x000e64000800007f */
[----:B-1----:R-:W-:Y:S05]  /*30ef0*/  @!P0 BRA `(.L_x_1962) ;  /* 0xfffffffc00f08947 */ /* 0x002fea000383ffff */
[----:B------:R-:W-:Y:S05]  /*30f00*/  BRA `(.L_x_2120) ;  /* 0xffffffa8008c7947 */ /* 0x000fea000383ffff */
.L_x_1974:
[----:B--2---:R2:W3:Y:S02]  /*30f10*/  SYNCS.PHASECHK.TRANS64.TRYWAIT P0, [R3+URZ+0x30840], R2 ;  /* 0x03084002030075a7 */ /* 0x0044e4000800017f */
[----:B---3--:R-:W-:Y:S05]  /*30f20*/  @!P0 NANOSLEEP.SYNCS 0x989680 ;  /* 0x009896800000895d */ /* 0x008fea0003900000 */
[----:B------:R-:W3:Y:S02]  /*30f30*/  @!P0 SYNCS.PHASECHK.TRANS64 P0, [R3+URZ+0x30840], R2 ;  /* 0x03084002030085a7 */ /* 0x000ee4000800007f */
[----:B---3--:R-:W-:Y:S05]  /*30f40*/  @!P0 BRA `(.L_x_1974) ;  /* 0xfffffffc00f08947 */ /* 0x008fea000383ffff */
[----:B------:R-:W-:Y:S05]  /*30f50*/  BRA `(.L_x_2121) ;  /* 0xffffffb000787947 */ /* 0x000fea000383ffff */
.L_x_1982:
[----:B0-----:R0:W1:Y:S02]  /*30f60*/  SYNCS.PHASECHK.TRANS64.TRYWAIT P0, [R2+URZ+0x30860], R5 ;  /* 0x03086005020075a7 */ /* 0x001064000800017f */
[----:B-1----:R-:W-:Y:S05]  /*30f70*/  @!P0 NANOSLEEP.SYNCS 0x989680 ;  /* 0x009896800000895d */ /* 0x002fea0003900000 */
[----:B------:R-:W1:Y:S02]  /*30f80*/  @!P0 SYNCS.PHASECHK.TRANS64 P0, [R2+URZ+0x30860], R5 ;  /* 0x03086005020085a7 */ /* 0x000e64000800007f */
[----:B-1----:R-:W-:Y:S05]  /*30f90*/  @!P0 BRA `(.L_x_1982) ;  /* 0xfffffffc00f08947 */ /* 0x002fea000383ffff */
[----:B------:R-:W-:Y:S05]  /*30fa0*/  BRA `(.L_x_2122) ;  /* 0xffffffb400c47947 */ /* 0x000fea000383ffff */
.L_x_1996:
[----:B---3--:R3:W4:Y:S02]  /*30fb0*/  SYNCS.PHASECHK.TRANS64.TRYWAIT P0, [R0+URZ+0x30860], R2 ;  /* 0x03086002000075a7 */ /* 0x008724000800017f */
[----:B----4-:R-:W-:Y:S05]  /*30fc0*/  @!P0 NANOSLEEP.SYNCS 0x989680 ;  /* 0x009896800000895d */ /* 0x010fea0003900000 */
[----:B------:R-:W4:Y:S02]  /*30fd0*/  @!P0 SYNCS.PHASECHK.TRANS64 P0, [R0+URZ+0x30860], R2 ;  /* 0x03086002000085a7 */ /* 0x000f24000800007f */
[----:B----4-:R-:W-:Y:S05]  /*30fe0*/  @!P0 BRA `(.L_x_1996) ;  /* 0xfffffffc00f08947 */ /* 0x010fea000383ffff */
[----:B------:R-:W-:Y:S05]  /*30ff0*/  BRA `(.L_x_2123) ;  /* 0xffffffbc00947947 */ /* 0x000fea000383ffff */
.L_x_2006:
[----:B-1-3--:R-:W3:Y:S01]  /*31000*/  LDL R0, [R1] ;  /* 0x0000000001007983 */ /* 0x00aee20000100800 */
[----:B------:R-:W-:Y:S01]  /*31010*/  BSSY B0, `(.L_x_2124) ;  /* 0x0000008000007945 */ /* 0x000fe20003800000 */
[----:B------:R-:W-:Y:S02]  /*31020*/  IMAD.MOV.U32 R12, RZ, RZ, RZ ;  /* 0x000000ffff0c7224 */ /* 0x000fe400078e00ff */
[----:B0-----:R-:W-:Y:S02]  /*31030*/  IMAD.MOV.U32 R11, RZ, RZ, 0x1f ;  /* 0x0000001fff0b7424 */ /* 0x001fe400078e00ff */
[----:B------:R-:W-:Y:S02]  /*31040*/  IMAD.MOV.U32 R15, RZ, RZ, -0x1 ;  /* 0xffffffffff0f7424 */ /* 0x000fe400078e00ff */
[----:B---3--:R-:W-:-:S07]  /*31050*/  IMAD.MOV.U32 R13, RZ, RZ, R0 ;  /* 0x000000ffff0d7224 */ /* 0x008fce00078e0000 */
[----:B--2---:R-:W-:Y:S05]  /*31060*/  WARPSYNC.COLLECTIVE R15, `(.L_x_2125) ;  /* 0x000000000f087348 */ /* 0x004fea0003c00000 */
[----:B------:R0:W1:Y:S02]  /*31070*/  SHFL.IDX P6, R14, R13, R12, R11 ;  /* 0x0000000c0d0e7389 */ /* 0x00006400000c000b */
[----:B012---:R-:W-:Y:S01]  /*31080*/  ENDCOLLECTIVE ;  /* 0x000000000000791b */ /* 0x007fe20003800000 */
.L_x_2125:
[----:B------:R-:W-:Y:S05]  /*31090*/  BSYNC B0 ;  /* 0x0000000000007941 */ /* 0x000fea0003800000 */
.L_x_2124:
[----:B------:R0:W5:Y:S01]  /*310a0*/  LDL R2, [R1+0xc] ;  /* 0x00000c0001027983 */ /* 0x0001620000100800 */
[----:B------:R-:W-:Y:S01]  /*310b0*/  MOV R13, R0 ;  /* 0x00000000000d7202 */ /* 0x000fe20000000f00 */
[----:B------:R-:W-:Y:S01]  /*310c0*/  IMAD.MOV.U32 R12, RZ, RZ, 0x1 ;  /* 0x00000001ff0c7424 */ /* 0x000fe200078e00ff */
[----:B------:R-:W-:Y:S01]  /*310d0*/  LOP3.LUT P1, RZ, R19, 0x1, RZ, 0xc0, !PT ;  /* 0x0000000113ff7812 */ /* 0x000fe2000782c0ff */
[----:B------:R-:W-:Y:S02]  /*310e0*/  IMAD.MOV.U32 R11, RZ, RZ, 0x1f ;  /* 0x0000001fff0b7424 */ /* 0x000fe400078e00ff */
[----:B------:R-:W-:Y:S02]  /*310f0*/  IMAD.MOV.U32 R15, RZ, RZ, -0x1 ;  /* 0xffffffffff0f7424 */ /* 0x000fe400078e00ff */
[----:B0-----:R-:W-:-:S08]  /*31100*/  IMAD.MOV.U32 R5, RZ, RZ, R14 ;  /* 0x000000ffff057224 */ /* 0x001fd000078e000e */
[----:B-----5:R-:W-:Y:S05]  /*31110*/  WARPSYNC.COLLECTIVE R15, `(.L_x_2126) ;  /* 0x000000000f087348 */ /* 0x020fea0003c00000 */
[----:B------:R0:W1:Y:S02]  /*31120*/  SHFL.IDX P6, R14, R13, R12, R11 ;  /* 0x0000000c0d0e7389 */ /* 0x00006400000c000b */
[----:B01---5:R-:W-:Y:S01]  /*31130*/  ENDCOLLECTIVE ;  /* 0x000000000000791b */ /* 0x023fe20003800000 */
.L_x_2126:
        /* <DEDUP_REMOVED lines=12> */
[----:B------:R-:W-:Y:S01]  /*31200*/  MOV R4, RZ ;  /* 0x000000ff00047202 */ /* 0x000fe20000000f00 */
[----:B------:R-:W-:Y:S01]  /*31210*/  IMAD.MOV.U32 R6, RZ, RZ, RZ ;  /* 0x000000ffff067224 */ /* 0x000fe200078e00ff */
[C---:B------:R-:W-:Y:S02]  /*31220*/  ISETP.GE.U32.AND P2, PT, R16.reuse, 0x8, PT ;  /* 0x000000081000780c */ /* 0x040fe40003f46070 */
[C---:B------:R-:W-:Y:S01]  /*31230*/  ISETP.GE.U32.AND P3, PT, R16.reuse, 0x10, PT ;  /* 0x000000101000780c */ /* 0x040fe20003f66070 */
[----:B--2---:R-:W-:Y:S02]  /*31240*/  @!P0 IMAD.MOV.U32 R4, RZ, RZ, R8 ;  /* 0x000000ffff048224 */ /* 0x004fe400078e0008 */
[----:B------:R-:W-:Y:S02]  /*31250*/  IMAD.MOV.U32 R8, RZ, RZ, RZ ;  /* 0x000000ffff087224 */ /* 0x000fe400078e00ff */
[----:B---3--:R-:W-:Y:S01]  /*31260*/  @!P0 IMAD.MOV.U32 R6, RZ, RZ, R2 ;  /* 0x000000ffff068224 */ /* 0x008fe200078e0002 */
[----:B------:R-:W-:-:S03]  /*31270*/  ISETP.GE.U32.AND P0, PT, R16, 0x2, PT ;  /* 0x000000021000780c */ /* 0x000fc60003f06070 */
[----:B------:R-:W-:-:S04]  /*31280*/  IMAD R2, R6, R4, RZ ;  /* 0x0000000406027224 */ /* 0x000fc800078e02ff */
[----:B------:R-:W-:-:S07]  /*31290*/  IMAD.MOV.U32 R13, RZ, RZ, R2 ;  /* 0x000000ffff0d7224 */ /* 0x000fce00078e0002 */
[----:B------:R-:W-:Y:S05]  /*312a0*/  WARPSYNC.COLLECTIVE R15, `(.L_x_2127) ;  /* 0x000000000f087348 */ /* 0x000fea0003c00000 */
[----:B------:R0:W1:Y:S02]  /*312b0*/  SHFL.UP P6, R14, R13, R12, R11 ;  /* 0x0400000c0d0e7389 */ /* 0x00006400000c000b */
[----:B01----:R-:W-:Y:S01]  /*312c0*/  ENDCOLLECTIVE ;  /* 0x000000000000791b */ /* 0x003fe20003800000 */
.L_x_2127:
[----:B------:R-:W-:Y:S01]  /*312d0*/  IMAD.MOV.U32 R12, RZ, RZ, 0x2 ;  /* 0x00000002ff0c7424 */ /* 0x000fe200078e00ff */
        /* <DEDUP_REMOVED lines=8> */
.L_x_2128:
        /* <DEDUP_REMOVED lines=8> */
.L_x_2129:
        /* <DEDUP_REMOVED lines=8> */
.L_x_2130:
[----:B------:R-:W-:Y:S01]  /*31460*/  IMAD.MOV.U32 R12, RZ, RZ, 0x10 ;  /* 0x00000010ff0c7424 */ /* 0x000fe200078e00ff */
[----:B------:R-:W-:-:S04]  /*31470*/  MOV R3, R14 ;  /* 0x0000000e00037202 */ /* 0x000fc80000000f00 */
[----:B------:R-:W-:-:S05]  /*31480*/  SEL R3, R3, RZ, P2 ;  /* 0x000000ff03037207 */ /* 0x000fca0001000000 */
[----:B------:R-:W-:-:S04]  /*31490*/  IMAD.IADD R2, R2, 0x1, R3 ;  /* 0x0000000102027824 */ /* 0x000fc800078e0203 */
[----:B------:R-:W-:-:S07]  /*314a0*/  IMAD.MOV.U32 R13, RZ, RZ, R2 ;  /* 0x000000ffff0d7224 */ /* 0x000fce00078e0002 */
[----:B------:R-:W-:Y:S05]  /*314b0*/  WARPSYNC.COLLECTIVE R15, `(.L_x_2131) ;  /* 0x000000000f087348 */ /* 0x000fea0003c00000 */
[----:B------:R0:W1:Y:S02]  /*314c0*/  SHFL.UP P6, R14, R13, R12, R11 ;  /* 0x0400000c0d0e7389 */ /* 0x00006400000c000b */
[----:B01----:R-:W-:Y:S01]  /*314d0*/  ENDCOLLECTIVE ;  /* 0x000000000000791b */ /* 0x003fe20003800000 */
.L_x_2131:
        /* <DEDUP_REMOVED lines=9> */
.L_x_2132:
[----:B------:R-:W-:Y:S01]  /*31570*/  IMAD.MOV.U32 R9, RZ, RZ, R14 ;  /* 0x000000ffff097224 */ /* 0x000fe200078e000e */
[----:B------:R-:W-:Y:S06]  /*31580*/  BRA `(.L_x_2133) ;  /* 0xffffffc000987947 */ /* 0x000fec000383ffff */
.L_x_2009:
[----:B------:R-:W-:Y:S01]  /*31590*/  BSSY B0, `(.L_x_2134) ;  /* 0x0000008000007945 */ /* 0x000fe20003800000 */
[----:B------:R-:W-:Y:S01]  /*315a0*/  IMAD.MOV.U32 R13, RZ, RZ, R2 ;  /* 0x000000ffff0d7224 */ /* 0x000fe200078e0002 */
[----:B------:R-:W-:Y:S01]  /*315b0*/  MOV R12, 0x1 ;  /* 0x00000001000c7802 */ /* 0x000fe20000000f00 */
[----:B------:R-:W-:Y:S02]  /*315c0*/  IMAD.MOV.U32 R11, RZ, RZ, RZ ;  /* 0x000000ffff0b7224 */ /* 0x000fe400078e00ff */
[----:B------:R-:W-:-:S07]  /*315d0*/  IMAD.MOV.U32 R15, RZ, RZ, -0x1 ;  /* 0xffffffffff0f7424 */ /* 0x000fce00078e00ff */
[----:B0-----:R-:W-:Y:S05]  /*315e0*/  WARPSYNC.COLLECTIVE R15, `(.L_x_2135) ;  /* 0x000000000f087348 */ /* 0x001fea0003c00000 */
[----:B------:R1:W2:Y:S02]  /*315f0*/  SHFL.UP P6, R14, R13, R12, R11 ;  /* 0x0400000c0d0e7389 */ /* 0x0002a400000c000b */
[----:B012---:R-:W-:Y:S01]  /*31600*/  ENDCOLLECTIVE ;  /* 0x000000000000791b */ /* 0x007fe20003800000 */
.L_x_2135:
[----:B------:R-:W-:Y:S05]  /*31610*/  BSYNC B0 ;  /* 0x0000000000007941 */ /* 0x000fea0003800000 */
.L_x_2134:
[----:B------:R-:W-:Y:S01]  /*31620*/  IMAD.MOV.U32 R3, RZ, RZ, R14 ;  /* 0x000000ffff037224 */ /* 0x000fe200078e000e */
[----:B------:R-:W-:Y:S01]  /*31630*/  LOP3.LUT P4, RZ, R19, 0x1, RZ, 0xc0, !PT ;  /* 0x0000000113ff7812 */ /* 0x000fe2000788c0ff */
[----:B------:R-:W-:Y:S01]  /*31640*/  IMAD.MOV.U32 R11, RZ, RZ, RZ ;  /* 0x000000ffff0b7224 */ /* 0x000fe200078e00ff */
[----:B------:R-:W-:Y:S01]  /*31650*/  MOV R12, 0x2 ;  /* 0x00000002000c7802 */ /* 0x000fe20000000f00 */
[----:B------:R-:W-:Y:S01]  /*31660*/  IMAD.MOV.U32 R15, RZ, RZ, -0x1 ;  /* 0xffffffffff0f7424 */ /* 0x000fe200078e00ff */
[----:B------:R-:W-:-:S05]  /*31670*/  SEL R3, R3, RZ, P4 ;  /* 0x000000ff03037207 */ /* 0x000fca0002000000 */
[----:B------:R-:W-:-:S04]  /*31680*/  IMAD.IADD R2, R2, 0x1, R3 ;  /* 0x0000000102027824 */ /* 0x000fc800078e0203 */
[----:B------:R-:W-:-:S07]  /*31690*/  IMAD.MOV.U32 R13, RZ, RZ, R2 ;  /* 0x000000ffff0d7224 */ /* 0x000fce00078e0002 */
[----:B------:R-:W-:Y:S05]  /*316a0*/  WARPSYNC.COLLECTIVE R15, `(.L_x_2136) ;  /* 0x000000000f087348 */ /* 0x000fea0003c00000 */
[----:B------:R0:W1:Y:S02]  /*316b0*/  SHFL.UP P6, R14, R13, R12, R11 ;  /* 0x0400000c0d0e7389 */ /* 0x00006400000c000b */
[----:B01----:R-:W-:Y:S01]  /*316c0*/  ENDCOLLECTIVE ;  /* 0x000000000000791b */ /* 0x003fe20003800000 */
.L_x_2136:
[----:B------:R-:W-:Y:S01]  /*316d0*/  MOV R12, 0x4 ;  /* 0x00000004000c7802 */ /* 0x000fe20000000f00 */
[----:B------:R-:W-:-:S05]  /*316e0*/  IMAD.MOV.U32 R3, RZ, RZ, R14 ;  /* 0x000000ffff037224 */ /* 0x000fca00078e000e */
[----:B------:R-:W-:-:S05]  /*316f0*/  SEL R3, R3, RZ, P0 ;  /* 0x000000ff03037207 */ /* 0x000fca0000000000 */
[----:B------:R-:W-:-:S04]  /*31700*/  IMAD.IADD R2, R2, 0x1, R3 ;  /* 0x0000000102027824 */ /* 0x000fc800078e0203 */
[----:B------:R-:W-:-:S07]  /*31710*/  IMAD.MOV.U32 R13, RZ, RZ, R2 ;  /* 0x000000ffff0d7224 */ /* 0x000fce00078e0002 */
[----:B------:R-:W-:Y:S05]  /*31720*/  WARPSYNC.COLLECTIVE R15, `(.L_x_2137) ;  /* 0x000000000f087348 */ /* 0x000fea0003c00000 */
[----:B------:R0:W1:Y:S02]  /*31730*/  SHFL.UP P6, R14, R13, R12, R11 ;  /* 0x0400000c0d0e7389 */ /* 0x00006400000c000b */
[----:B01----:R-:W-:Y:S01]  /*31740*/  ENDCOLLECTIVE ;  /* 0x000000000000791b */ /* 0x003fe20003800000 */
.L_x_2137:
        /* <DEDUP_REMOVED lines=8> */
.L_x_2138:
        /* <DEDUP_REMOVED lines=8> */
.L_x_2139:
[----:B------:R-:W-:Y:S01]  /*31850*/  MOV R12, 0x1f ;  /* 0x0000001f000c7802 */ /* 0x000fe20000000f00 */
        /* <DEDUP_REMOVED lines=8> */
.L_x_2140:
[----:B------:R-:W-:Y:S01]  /*318e0*/  IMAD.MOV.U32 R9, RZ, RZ, R14 ;  /* 0x000000ffff097224 */ /* 0x000fe200078e000e */
[----:B------:R-:W-:Y:S06]  /*318f0*/  BRA `(.L_x_2141) ;  /* 0xffffffc0006c7947 */ /* 0x000fec000383ffff */
.L_x_2011:
[----:B------:R-:W-:Y:S01]  /*31900*/  BSSY B0, `(.L_x_2142) ;  /* 0x0000006000007945 */ /* 0x000fe20003800000 */
[----:B------:R-:W-:Y:S01]  /*31910*/  PLOP3.LUT P6, PT, P6, PT, PT, 0x8, 0x0 ;  /* 0x000000000000781c */ /* 0x000fe200037ce170 */
[----:B------:R-:W-:-:S12]  /*31920*/  IMAD.MOV.U32 R15, RZ, RZ, -0x1 ;  /* 0xffffffffff0f7424 */ /* 0x000fd800078e00ff */
[----:B0-----:R-:W-:Y:S05]  /*31930*/  WARPSYNC.COLLECTIVE R15, `(.L_x_2143) ;  /* 0x000000000f087348 */ /* 0x001fea0003c00000 */
[----:B------:R-:W-:Y:S01]  /*31940*/  VOTE.ANY R14, PT, P6 ;  /* 0x00000000000e7806 */ /* 0x000fe200030e0100 */
[----:B0-----:R-:W-:Y:S06]  /*31950*/  ENDCOLLECTIVE ;  /* 0x000000000000791b */ /* 0x001fec0003800000 */
.L_x_2143:
[----:B------:R-:W-:Y:S05]  /*31960*/  BSYNC B0 ;  /* 0x0000000000007941 */ /* 0x000fea0003800000 */
.L_x_2142:
[----:B------:R0:W5:Y:S01]  /*31970*/  LDL.LU R10, [R1+0xc] ;  /* 0x00000c00010a7983 */ /* 0x0001620000300800 */
[----:B------:R-:W-:Y:S02]  /*31980*/  IMAD.MOV.U32 R0, RZ, RZ, R14 ;  /* 0x000000ffff007224 */ /* 0x000fe400078e000e */
[----:B------:R-:W-:Y:S02]  /*31990*/  IMAD.MOV.U32 R13, RZ, RZ, R4 ;  /* 0x000000ffff0d7224 */ /* 0x000fe400078e0004 */
[----:B------:R-:W1:Y:S01]  /*319a0*/  POPC R3, R0 ;  /* 0x0000000000037309 */ /* 0x000e620000000000 */
[----:B------:R-:W-:Y:S02]  /*319b0*/  IMAD.MOV.U32 R11, RZ, RZ, 0x1f ;  /* 0x0000001fff0b7424 */ /* 0x000fe400078e00ff */
[----:B------:R-:W-:Y:S01]  /*319c0*/  IMAD.MOV.U32 R15, RZ, RZ, -0x1 ;  /* 0xffffffffff0f7424 */ /* 0x000fe200078e00ff */
[----:B01----:R-:W-:-:S07]  /*319d0*/  MOV R12, R3 ;  /* 0x00000003000c7202 */ /* 0x003fce0000000f00 */
[----:B-----5:R-:W-:Y:S05]  /*319e0*/  WARPSYNC.COLLECTIVE R15, `(.L_x_2144) ;  /* 0x000000000f087348 */ /* 0x020fea0003c00000 */
[----:B------:R0:W1:Y:S02]  /*319f0*/  SHFL.IDX P6, R14, R13, R12, R11 ;  /* 0x0000000c0d0e7389 */ /* 0x00006400000c000b */
[----:B01---5:R-:W-:Y:S01]  /*31a00*/  ENDCOLLECTIVE ;  /* 0x000000000000791b */ /* 0x023fe20003800000 */
.L_x_2144:
[----:B------:R-:W-:Y:S02]  /*31a10*/  IMAD.MOV.U32 R13, RZ, RZ, R6 ;  /* 0x000000ffff0d7224 */ /* 0x000fe400078e0006 */
[----:B------:R-:W-:-:S07]  /*31a20*/  IMAD.MOV.U32 R4, RZ, RZ, R14 ;  /* 0x000000ffff047224 */ /* 0x000fce00078e000e */
[----:B------:R-:W-:Y:S05]  /*31a30*/  WARPSYNC.COLLECTIVE R15, `(.L_x_2145) ;  /* 0x000000000f087348 */ /* 0x000fea0003c00000 */
[----:B------:R0:W1:Y:S02]  /*31a40*/  SHFL.IDX P6, R14, R13, R12, R11 ;  /* 0x0000000c0d0e7389 */ /* 0x00006400000c000b */
[----:B01----:R-:W-:Y:S01]  /*31a50*/  ENDCOLLECTIVE ;  /* 0x000000000000791b */ /* 0x003fe20003800000 */
.L_x_2145:
[----:B------:R-:W-:Y:S01]  /*31a60*/  IMAD.MOV.U32 R6, RZ, RZ, R14 ;  /* 0x000000ffff067224 */ /* 0x000fe200078e000e */
[----:B------:R-:W-:-:S05]  /*31a70*/  IADD3 R10, R3, R10, RZ ;  /* 0x0000000a030a7210 */ /* 0x000fca0007ffe0ff */
[----:B------:R2:W-:Y:S01]  /*31a80*/  STL [R1+0xc], R10 ;  /* 0x00000c0a01007387 */ /* 0x0005e20000100800 */
[----:B------:R-:W-:Y:S05]  /*31a90*/  BRA `(.L_x_2146) ;  /* 0xffffffc0004c7947 */ /* 0x000fea000383ffff */
.L_x_2013:
[----:B------:R-:W-:Y:S01]  /*31aa0*/  BSSY B0, `(.L_x_2147) ;  /* 0x0000008000007945 */ /* 0x000fe20003800000 */
[----:B------:R-:W-:Y:S02]  /*31ab0*/  IMAD.MOV.U32 R13, RZ, RZ, R7 ;  /* 0x000000ffff0d7224 */ /* 0x000fe400078e0007 */
[----:B------:R-:W-:Y:S02]  /*31ac0*/  IMAD.MOV.U32 R12, RZ, RZ, R3 ;  /* 0x000000ffff0c7224 */ /* 0x000fe400078e0003 */
[----:B------:R-:W-:Y:S02]  /*31ad0*/  IMAD.MOV.U32 R11, RZ, RZ, 0x1f ;  /* 0x0000001fff0b7424 */ /* 0x000fe400078e00ff */
[----:B------:R-:W-:-:S07]  /*31ae0*/  IMAD.MOV.U32 R15, RZ, RZ, -0x1 ;  /* 0xffffffffff0f7424 */ /* 0x000fce00078e00ff */
[----:B0-2---:R-:W-:Y:S05]  /*31af0*/  WARPSYNC.COLLECTIVE R15, `(.L_x_2148) ;  /* 0x000000000f087348 */ /* 0x005fea0003c00000 */
[----:B------:R1:W3:Y:S02]  /*31b00*/  SHFL.IDX P6, R14, R13, R12, R11 ;  /* 0x0000000c0d0e7389 */ /* 0x0002e400000c000b */
[----:B0123--:R-:W-:Y:S01]  /*31b10*/  ENDCOLLECTIVE ;  /* 0x000000000000791b */ /* 0x00ffe20003800000 */
.L_x_2148:
[----:B------:R-:W-:Y:S05]  /*31b20*/  BSYNC B0 ;  /* 0x0000000000007941 */ /* 0x000fea0003800000 */
.L_x_2147:
[----:B------:R-:W-:Y:S01]  /*31b30*/  IMAD.MOV.U32 R3, RZ, RZ, R14 ;  /* 0x000000ffff037224 */ /* 0x000fe200078e000e */
[----:B------:R-:W-:Y:S06]  /*31b40*/  BRA `(.L_x_2149) ;  /* 0xffffffc000387947 */ /* 0x000fec000383ffff */
.L_x_2019:
[----:B0-----:R0:W1:Y:S02]  /*31b50*/  SYNCS.PHASECHK.TRANS64.TRYWAIT P0, [R0+URZ+0x30820], R3 ;  /* 0x03082003000075a7 */ /* 0x001064000800017f */
[----:B-1----:R-:W-:Y:S05]  /*31b60*/  @!P0 NANOSLEEP.SYNCS 0x989680 ;  /* 0x009896800000895d */ /* 0x002fea0003900000 */
[----:B------:R-:W1:Y:S02]  /*31b70*/  @!P0 SYNCS.PHASECHK.TRANS64 P0, [R0+URZ+0x30820], R3 ;  /* 0x03082003000085a7 */ /* 0x000e64000800007f */
[----:B-1----:R-:W-:Y:S05]  /*31b80*/  @!P0 BRA `(.L_x_2019) ;  /* 0xfffffffc00f08947 */ /* 0x002fea000383ffff */
[----:B------:R-:W-:Y:S05]  /*31b90*/  BRA `(.L_x_2150) ;  /* 0xffffffc800d87947 */ /* 0x000fea000383ffff */
.L_x_2020:
[----:B------:R-:W1:Y:S01]  /*31ba0*/  S2R R2, SR_TID.X ;  /* 0x0000000000027919 */ /* 0x000e620000002100 */
[----:B------:R-:W-:Y:S01]  /*31bb0*/  BSSY B0, `(.L_x_2151) ;  /* 0x000000a000007945 */ /* 0x000fe20003800000 */
[----:B------:R-:W-:Y:S02]  /*31bc0*/  IMAD.MOV.U32 R12, RZ, RZ, RZ ;  /* 0x000000ffff0c7224 */ /* 0x000fe400078e00ff */
[----:B------:R-:W-:Y:S02]  /*31bd0*/  IMAD.MOV.U32 R11, RZ, RZ, 0x1f ;  /* 0x0000001fff0b7424 */ /* 0x000fe400078e00ff */
[----:B------:R-:W-:Y:S01]  /*31be0*/  IMAD.MOV.U32 R15, RZ, RZ, -0x1 ;  /* 0xffffffffff0f7424 */ /* 0x000fe200078e00ff */
[----:B-1----:R-:W-:-:S04]  /*31bf0*/  SHF.R.U32.HI R2, RZ, 0x5, R2 ;  /* 0x00000005ff027819 */ /* 0x002fc80000011602 */
[----:B------:R-:W-:-:S04]  /*31c00*/  LOP3.LUT R2, R2, 0x3, RZ, 0xc0, !PT ;  /* 0x0000000302027812 */ /* 0x000fc800078ec0ff */
[----:B------:R-:W-:-:S07]  /*31c10*/  MOV R13, R2 ;  /* 0x00000002000d7202 */ /* 0x000fce0000000f00 */
[----:B0-----:R-:W-:Y:S05]  /*31c20*/  WARPSYNC.COLLECTIVE R15, `(.L_x_2152) ;  /* 0x000000000f087348 */ /* 0x001fea0003c00000 */
[----:B------:R1:W2:Y:S02]  /*31c30*/  SHFL.IDX P6, R14, R13, R12, R11 ;  /* 0x0000000c0d0e7389 */ /* 0x0002a400000c000b */
[----:B012---:R-:W-:Y:S01]  /*31c40*/  ENDCOLLECTIVE ;  /* 0x000000000000791b */ /* 0x007fe20003800000 */
.L_x_2152:
[----:B------:R-:W-:Y:S05]  /*31c50*/  BSYNC B0 ;  /* 0x0000000000007941 */ /* 0x000fea0003800000 */
.L_x_2151:
[----:B------:R-:W-:Y:S05]  /*31c60*/  BRA `(.L_x_2153) ;  /* 0xffffffc800c07947 */ /* 0x000fea000383ffff */
.L_x_2021:
[----:B------:R-:W-:Y:S01]  /*31c70*/  BSSY B0, `(.L_x_2154) ;  /* 0x0000006000007945 */ /* 0x000fe20003800000 */
[----:B------:R-:W-:-:S07]  /*31c80*/  IMAD.MOV.U32 R15, RZ, RZ, -0x1 ;  /* 0xffffffffff0f7424 */ /* 0x000fce00078e00ff */
[----:B01----:R-:W-:Y:S05]  /*31c90*/  WARPSYNC.COLLECTIVE R15, `(.L_x_2155) ;  /* 0x000000000f0c7348 */ /* 0x003fea0003c00000 */
[----:B------:R-:W-:Y:S02]  /*31ca0*/  ELECT P6, UR62, PT ;  /* 0x00000000003e782f */ /* 0x000fe400038c0000 */
[----:B------:R-:W-:Y:S01]  /*31cb0*/  MOV R14, UR62 ;  /* 0x0000003e000e7c02 */ /* 0x000fe20008000f00 */
[----:B01----:R-:W-:Y:S10]  /*31cc0*/  ENDCOLLECTIVE ;  /* 0x000000000000791b */ /* 0x003ff40003800000 */
.L_x_2155:
[----:B------:R-:W-:Y:S05]  /*31cd0*/  BSYNC B0 ;  /* 0x0000000000007941 */ /* 0x000fea0003800000 */
.L_x_2154:
[----:B------:R-:W-:Y:S05]  /*31ce0*/  BRA `(.L_x_2156) ;  /* 0xffffffc800b47947 */ /* 0x000fea000383ffff */
.L_x_2023:
[----:B0-----:R0:W1:Y:S02]  /*31cf0*/  SYNCS.PHASECHK.TRANS64.TRYWAIT P0, [R6+URZ], R5 ;  /* 0x00000005060075a7 */ /* 0x001064000800017f */
[----:B-1----:R-:W-:Y:S05]  /*31d00*/  @!P0 NANOSLEEP.SYNCS 0x989680 ;  /* 0x009896800000895d */ /* 0x002fea0003900000 */
[----:B------:R-:W1:Y:S02]  /*31d10*/  @!P0 SYNCS.PHASECHK.TRANS64 P0, [R6+URZ], R5 ;  /* 0x00000005060085a7 */ /* 0x000e64000800007f */
[----:B-1----:R-:W-:Y:S05]  /*31d20*/  @!P0 BRA `(.L_x_2023) ;  /* 0xfffffffc00f08947 */ /* 0x002fea000383ffff */
[----:B------:R-:W-:Y:S05]  /*31d30*/  BRA `(.L_x_2157) ;  /* 0xffffffc800f87947 */ /* 0x000fea000383ffff */
.L_x_2024:
[----:B-1----:R1:W2:Y:S02]  /*31d40*/  SYNCS.PHASECHK.TRANS64.TRYWAIT P0, [R7+URZ], R2 ;  /* 0x00000002070075a7 */ /* 0x0022a4000800017f */
[----:B--2---:R-:W-:Y:S05]  /*31d50*/  @!P0 NANOSLEEP.SYNCS 0x989680 ;  /* 0x009896800000895d */ /* 0x004fea0003900000 */
[----:B------:R-:W2:Y:S02]  /*31d60*/  @!P0 SYNCS.PHASECHK.TRANS64 P0, [R7+URZ], R2 ;  /* 0x00000002070085a7 */ /* 0x000ea4000800007f */
[----:B--2---:R-:W-:Y:S05]  /*31d70*/  @!P0 BRA `(.L_x_2024) ;  /* 0xfffffffc00f08947 */ /* 0x004fea000383ffff */
[----:B------:R-:W-:Y:S05]  /*31d80*/  BRA `(.L_x_2158) ;  /* 0xffffffc800ec7947 */ /* 0x000fea000383ffff */
.L_x_2026:
[----:B--2---:R2:W3:Y:S02]  /*31d90*/  SYNCS.PHASECHK.TRANS64.TRYWAIT P0, [R4+URZ], R5 ;  /* 0x00000005040075a7 */ /* 0x0044e4000800017f */
[----:B---3--:R-:W-:Y:S05]  /*31da0*/  @!P0 NANOSLEEP.SYNCS 0x989680 ;  /* 0x009896800000895d */ /* 0x008fea0003900000 */
[----:B------:R-:W3:Y:S02]  /*31db0*/  @!P0 SYNCS.PHASECHK.TRANS64 P0, [R4+URZ], R5 ;  /* 0x00000005040085a7 */ /* 0x000ee4000800007f */
[----:B---3--:R-:W-:Y:S05]  /*31dc0*/  @!P0 BRA `(.L_x_2026) ;  /* 0xfffffffc00f08947 */ /* 0x008fea000383ffff */
[----:B------:R-:W-:Y:S05]  /*31dd0*/  BRA `(.L_x_2159) ;  /* 0xffffffc800f47947 */ /* 0x000fea000383ffff */
.L_x_2160:
        /* <DEDUP_REMOVED lines=10> */
.L_x_14844:


//--------------------- .text._ZN7cutlass13device_kernelIN5flash11enable_sm90INS1_16FlashAttnFwdSm90INS1_25CollectiveMainloopFwdSm90ILi2EN4cute5tupleIJNS5_1CILi1EEES8_S8_EEENS6_IJNS7_ILi128EEENS7_ILi80EEENS7_ILi256EEEEEELi256ENS_6half_tEfNS_4arch4Sm90ELb1ELb0ELb1ELb0ELb0ELb0ELb0ELb1ELb1ELb1ELb1ELb0EEENS1_21CollectiveEpilogueFwdINS6_IJSA_SC_SB_EEES9_SE_SG_Li256ELb0ELb1ELb1ELb0EEENS1_19SingleTileSchedulerILb0ELb1ELb1ELi128EEEEEEEEEvNT_6ParamsE --------------------------
	.section	.text._ZN7cutlass13device_kernelIN5flash11enable_sm90INS1_16FlashAttnFwdSm90INS1_25CollectiveMainloopFwdSm90ILi2EN4cute5tupleIJNS5_1CILi1EEES8_S8_EEENS6_IJNS7_ILi128EEENS7_ILi80EEENS7_ILi256EEEEEELi256ENS_6half_tEfNS_4arch4Sm90ELb1ELb0ELb1ELb0ELb0ELb0ELb0ELb1ELb1ELb1ELb1ELb0EEENS1_21CollectiveEpilogueFwdINS6_IJSA_SC_SB_EEES9_SE_SG_Li256ELb0ELb1ELb1ELb0EEENS1_19SingleTileSchedulerILb0ELb1ELb1ELi128EEEEEEEEEvNT_6ParamsE,"ax",@progbits
	.align	128
.text._ZN7cutlass13device_kernelIN5flash11enable_sm90INS1_16FlashAttnFwdSm90INS1_25CollectiveMainloopFwdSm90ILi2EN4cute5tupleIJNS5_1CILi1EEES8_S8_EEENS6_IJNS7_ILi128EEENS7_ILi80EEENS7_ILi256EEEEEELi256ENS_6half_tEfNS_4arch4Sm90ELb1ELb0ELb1ELb0ELb0ELb0ELb0ELb1ELb1ELb1ELb1ELb0EEENS1_21CollectiveEpilogueFwdINS6_IJSA_SC_SB_EEES9_SE_SG_Li256ELb0ELb1ELb1ELb0EEENS1_19SingleTileSchedulerILb0ELb1ELb1ELi128EEEEEEEEEvNT_6ParamsE:
        .type           _ZN7cutlass13device_kernelIN5flash11enable_sm90INS1_16FlashAttnFwdSm90INS1_25CollectiveMainloopFwdSm90ILi2EN4cute5tupleIJNS5_1CILi1EEES8_S8_EEENS6_IJNS7_ILi128EEENS7_ILi80EEENS7_ILi256EEEEEELi256ENS_6half_tEfNS_4arch4Sm90ELb1ELb0ELb1ELb0ELb0ELb0ELb0ELb1ELb1ELb1ELb1ELb0EEENS1_21CollectiveEpilogueFwdINS6_IJSA_SC_SB_EEES9_SE_SG_Li256ELb0ELb1ELb1ELb0EEENS1_19SingleTileSchedulerILb0ELb1ELb1ELi128EEEEEEEEEvNT_6ParamsE,@function
        .size           _ZN7cutlass13device_kernelIN5flash11enable_sm90INS1_16FlashAttnFwdSm90INS1_25CollectiveMainloopFwdSm90ILi2EN4cute5tupleIJNS5_1CILi1EEES8_S8_EEENS6_IJNS7_ILi128EEENS7_ILi80EEENS7_ILi256EEEEEELi256ENS_6half_tEfNS_4arch4Sm90ELb1ELb0ELb1ELb0ELb0ELb0ELb0ELb1ELb1ELb1ELb1ELb0EEENS1_21CollectiveEpilogueFwdINS6_IJSA_SC_SB_EEES9_SE_SG_Li256ELb0ELb1ELb1ELb0EEENS1_19SingleTileSchedulerILb0ELb1ELb1ELi128EEEEEEEEEvNT_6ParamsE,(.L_x_14845 - _ZN7cutlass13device_kernelIN5flash11enable_sm90INS1_16FlashAttnFwdSm90INS1_25CollectiveMainloopFwdSm90ILi2EN4cute5tupleIJNS5_1CILi1EEES8_S8_EEENS6_IJNS7_ILi128EEENS7_ILi80EEENS7_ILi256EEEEEELi256ENS_6half_tEfNS_4arch4Sm90ELb1ELb0ELb1ELb0ELb0ELb0ELb0ELb1ELb1ELb1ELb1ELb0EEENS1_21CollectiveEpilogueFwdINS6_IJSA_SC_SB_EEES9_SE_SG_Li256ELb0ELb1ELb1ELb0EEENS1_19SingleTileSchedulerILb0ELb1ELb1ELi128EEEEEEEEEvNT_6ParamsE)
        .other          _ZN7cutlass13device_kernelIN5flash11enable_sm90INS1_16FlashAttnFwdSm90INS1_25CollectiveMainloopFwdSm90ILi2EN4cute5tupleIJNS5_1CILi1EEES8_S8_EEENS6_IJNS7_ILi128EEENS7_ILi80EEENS7_ILi256EEEEEELi256ENS_6half_tEfNS_4arch4Sm90ELb1ELb0ELb1ELb0ELb0ELb0ELb0ELb1ELb1ELb1ELb1ELb0EEENS1_21CollectiveEpilogueFwdINS6_IJSA_SC_SB_EEES9_SE_SG_Li256ELb0ELb1ELb1ELb0EEENS1_19SingleTileSchedulerILb0ELb1ELb1ELi128EEEEEEEEEvNT_6ParamsE,@"STO_CUDA_ENTRY STV_DEFAULT"
_ZN7cutlass13device_kernelIN5flash11enable_sm90INS1_16FlashAttnFwdSm90INS1_25CollectiveMainloopFwdSm90ILi2EN4cute5tupleIJNS5_1CILi1EEES8_S8_EEENS6_IJNS7_ILi128EEENS7_ILi80EEENS7_ILi256EEEEEELi256ENS_6half_tEfNS_4arch4Sm90ELb1ELb0ELb1ELb0ELb0ELb0ELb0ELb1ELb1ELb1ELb1ELb0EEENS1_21CollectiveEpilogueFwdINS6_IJSA_SC_SB_EEES9_SE_SG_Li256ELb0ELb1ELb1ELb0EEENS1_19SingleTileSchedulerILb0ELb1ELb1ELi128EEEEEEEEEvNT_6ParamsE:
        /* <DEDUP_REMOVED lines=17> */
.L_x_2162:
[----:B------:R-:W-:Y:S05]  /*0110*/  BSYNC B0 ;  /* 0x0000000000007941 */ /* 0x000fea0003800000 */
.L_x_2161:
        /* <DEDUP_REMOVED lines=40> */
.L_x_2163:
        /* <DEDUP_REMOVED lines=22> */
.L_x_2164:
        /* <DEDUP_REMOVED lines=18> */
.L_x_2165:
        /* <DEDUP_REMOVED lines=22> */
.L_x_2166:
        /* <DEDUP_REMOVED lines=22> */
.L_x_2167:
        /* <DEDUP_REMOVED lines=8> */
.L_x_2170:
        /* <DEDUP_REMOVED lines=18> */
[----:B------:R-:W0:Y:S01]  /*0a80*/  LDC R0, c[0x0][0x448] ;  /* 0x00011200ff007b82 */ /* 0x000e220000000800 */
[----:B------:R-:W1:Y:S01]  /*0a90*/  S2R R23, SR_CTAID.X ;  /* 0x0000000000177919 */ /* 0x000e620000002500 */
[----:B------:R-:W-:-:S06]  /*0aa0*/  IMAD.MOV.U32 R153, RZ, RZ, RZ ;  /* 0x000000ffff997224 */ /* 0x000fcc00078e00ff */
[----:B------:R-:W2:Y:S08]  /*0ab0*/  LDC.64 R6, c[0x0][0x418] ;  /* 0x00010600ff067b82 */ /* 0x000eb00000000a00 */
[----:B------:R-:W3:Y:S01]  /*0ac0*/  LDC R4, c[0x0][0x288] ;  /* 0x0000a200ff047b82 */ /* 0x000ee20000000800 */
[----:B0-----:R-:W-:-:S07]  /*0ad0*/  ISETP.NE.AND P1, PT, R0, 0x1, PT ;  /* 0x000000010000780c */ /* 0x001fce0003f25270 */
[----:B------:R-:W0:Y:S01]  /*0ae0*/  LDC R17, c[0x0][0x424] ;  /* 0x00010900ff117b82 */ /* 0x000e220000000800 */
[----:B--2---:R-:W-:-:S07]  /*0af0*/  ISETP.NE.U32.AND P0, PT, R6, RZ, PT ;  /* 0x000000ff0600720c */ /* 0x004fce0003f05070 */
[----:B------:R-:W2:Y:S01]  /*0b00*/  LDC R152, c[0x0][0x2f0] ;  /* 0x0000bc00ff987b82 */ /* 0x000ea20000000800 */
[----:B-1----:R-:W-:Y:S02]  /*0b10*/  SHF.L.U32 R23, R23, 0x7, RZ ;  /* 0x0000000717177819 */ /* 0x002fe400000006ff */
[----:B------:R-:W-:-:S03]  /*0b20*/  ISETP.NE.AND.EX P0, PT, R7, RZ, PT, P0 ;  /* 0x000000ff0700720c */ /* 0x000fc60003f05300 */
[----:B------:R-:W-:Y:S01]  /*0b30*/  @P1 VIADD R0, R23, 0x7f ;  /* 0x0000007f17001836 */ /* 0x000fe20000000000 */
[----:B---3--:R-:W-:Y:S01]  /*0b40*/  IADD3 R4, -R4, 0x50, RZ ;  /* 0x0000005004047810 */ /* 0x008fe20007ffe1ff */
[----:B------:R-:W1:Y:S08]  /*0b50*/  @P1 LDC R3, c[0x0][0x44c] ;  /* 0x00011300ff031b82 */ /* 0x000e700000000800 */
[----:B------:R-:W3:Y:S01]  /*0b60*/  @P1 LDC R5, c[0x0][0x450] ;  /* 0x00011400ff051b82 */ /* 0x000ee20000000800 */
[----:B0-----:R-:W-:Y:S01]  /*0b70*/  SEL R17, R17, 0x1, P0 ;  /* 0x0000000111117807 */ /* 0x001fe20000000000 */
[----:B-1----:R-:W-:-:S04]  /*0b80*/  @P1 IMAD.HI.U32 R2, R0, R3, RZ ;  /* 0x0000000300021227 */ /* 0x002fc800078e00ff */
[----:B------:R-:W-:Y:S02]  /*0b90*/  VIADD R0, R23, 0x7f ;  /* 0x0000007f17007836 */ /* 0x000fe40000000000 */
[CC--:B--2---:R-:W-:Y:S01]  /*0ba0*/  IMAD R3, R17.reuse, R152.reuse, R4 ;  /* 0x0000009811037224 */ /* 0x0c4fe200078e0204 */
[----:B------:R-:W-:Y:S02]  /*0bb0*/  SHF.R.U32.HI R4, RZ, 0x10, R18 ;  /* 0x00000010ff047819 */ /* 0x000fe40000011612 */
[----:B---3--:R-:W-:Y:S01]  /*0bc0*/  @P1 SHF.R.U32.HI R0, RZ, R5, R2 ;  /* 0x00000005ff001219 */ /* 0x008fe20000011602 */
[----:B------:R-:W-:Y:S01]  /*0bd0*/  IMAD R2, R17, R152, 0x4f ;  /* 0x0000004f11027424 */ /* 0x000fe200078e0298 */
[----:B------:R-:W-:Y:S02]  /*0be0*/  ISETP.NE.AND P0, PT, R4, RZ, PT ;  /* 0x000000ff0400720c */ /* 0x000fe40003f05270 */
[----:B------:R-:W-:Y:S01]  /*0bf0*/  LOP3.LUT R18, R18, 0xffff, RZ, 0xc0, !PT ;  /* 0x0000ffff12127812 */ /* 0x000fe200078ec0ff */
[----:B------:R-:W-:-:S02]  /*0c00*/  IMAD.IADD R0, R3, 0x1, R0 ;  /* 0x0000000103007824 */ /* 0x000fc400078e0200 */
[----:B------:R-:W-:-:S04]  /*0c10*/  IMAD.HI R2, R2, 0x66666667, RZ ;  /* 0x6666666702027827 */ /* 0x000fc800078e02ff */
[----:B------:R-:W-:Y:S01]  /*0c20*/  IMAD.HI R0, R0, 0x66666667, RZ ;  /* 0x6666666700007827 */ /* 0x000fe200078e02ff */
[----:B------:R-:W-:-:S03]  /*0c30*/  SHF.R.U32.HI R3, RZ, 0x1f, R2 ;  /* 0x0000001fff037819 */ /* 0x000fc60000011602 */
[----:B------:R-:W0:Y:S01]  /*0c40*/  @!P0 LDC R4, c[0x0][0x9f0] ;  /* 0x00027c00ff048b82 */ /* 0x000e220000000800 */
[----:B------:R-:W-:Y:S02]  /*0c50*/  SHF.R.U32.HI R5, RZ, 0x1f, R0 ;  /* 0x0000001fff057819 */ /* 0x000fe40000011600 */
[----:B------:R-:W-:Y:S02]  /*0c60*/  LEA.HI.SX32 R3, R2, R3, 0x1b ;  /* 0x0000000302037211 */ /* 0x000fe400078fdaff */
[----:B------:R-:W-:-:S04]  /*0c70*/  LEA.HI.SX32 R0, R0, R5, 0x1b ;  /* 0x0000000500007211 */ /* 0x000fc800078fdaff */
[----:B------:R-:W-:-:S04]  /*0c80*/  VIMNMX R11, R3, R0, PT ;  /* 0x00000000030b7248 */ /* 0x000fc80003fe0100 */
[----:B------:R-:W-:-:S13]  /*0c90*/  ISETP.GE.AND P1, PT, R11, 0x1, PT ;  /* 0x000000010b00780c */ /* 0x000fda0003f26270 */
[----:B------:R-:W-:Y:S05]  /*0ca0*/  @!P1 BRA `(.L_x_2172) ;  /* 0x00000000006c9947 */ /* 0x000fea0003800000 */
[-C--:B0-----:R-:W-:Y:S02]  /*0cb0*/  IABS R7, R4.reuse ;  /* 0x0000000400077213 */ /* 0x081fe40000000000 */
[----:B------:R-:W-:Y:S02]  /*0cc0*/  IADD3 R5, R4, -0x1, R11 ;  /* 0xffffffff04057810 */ /* 0x000fe40007ffe00b */
[----:B------:R-:W0:Y:S01]  /*0cd0*/  I2F.RP R0, R7 ;  /* 0x0000000700007306 */ /* 0x000e220000209400 */
[----:B------:R-:W-:-:S05]  /*0ce0*/  IABS R8, R4 ;  /* 0x0000000400087213 */ /* 0x000fca0000000000 */
[----:B------:R-:W-:Y:S02]  /*0cf0*/  IMAD.MOV R8, RZ, RZ, -R8 ;  /* 0x000000ffff087224 */ /* 0x000fe400078e0a08 */
[----:B0-----:R-:W0:Y:S02]  /*0d00*/  MUFU.RCP R0, R0 ;  /* 0x0000000000007308 */ /* 0x001e240000001000 */
[----:B0-----:R-:W-:Y:S02]  /*0d10*/  IADD3 R2, R0, 0xffffffe, RZ ;  /* 0x0ffffffe00027810 */ /* 0x001fe40007ffe0ff */
[----:B------:R-:W-:-:S04]  /*0d20*/  IABS R0, R5 ;  /* 0x0000000500007213 */ /* 0x000fc80000000000 */
[----:B------:R0:W1:Y:S01]  /*0d30*/  F2I.FTZ.U32.TRUNC.NTZ R3, R2 ;  /* 0x0000000200037305 */ /* 0x000062000021f000 */
[----:B------:R-:W-:-:S04]  /*0d40*/  LOP3.LUT R5, R5, R4, RZ, 0x3c, !PT ;  /* 0x0000000405057212 */ /* 0x000fc800078e3cff */
[----:B------:R-:W-:Y:S01]  /*0d50*/  ISETP.GE.AND P2, PT, R5, RZ, PT ;  /* 0x000000ff0500720c */ /* 0x000fe20003f46270 */
[----:B0-----:R-:W-:Y:S02]  /*0d60*/  IMAD.MOV.U32 R2, RZ, RZ, RZ ;  /* 0x000000ffff027224 */ /* 0x001fe400078e00ff */
[----:B-1----:R-:W-:-:S04]  /*0d70*/  IMAD.MOV R6, RZ, RZ, -R3 ;  /* 0x000000ffff067224 */ /* 0x002fc800078e0a03 */
[----:B------:R-:W-:-:S04]  /*0d80*/  IMAD R9, R6, R7, RZ ;  /* 0x0000000706097224 */ /* 0x000fc800078e02ff */
[----:B------:R-:W-:-:S04]  /*0d90*/  IMAD.HI.U32 R3, R3, R9, R2 ;  /* 0x0000000903037227 */ /* 0x000fc800078e0002 */
[----:B------:R-:W-:Y:S02]  /*0da0*/  IMAD.MOV.U32 R2, RZ, RZ, R8 ;  /* 0x000000ffff027224 */ /* 0x000fe400078e0008 */
[----:B------:R-:W-:-:S04]  /*0db0*/  IMAD.HI.U32 R3, R3, R0, RZ ;  /* 0x0000000003037227 */ /* 0x000fc800078e00ff */
[----:B------:R-:W-:-:S05]  /*0dc0*/  IMAD R0, R3, R2, R0 ;  /* 0x0000000203007224 */ /* 0x000fca00078e0200 */
[----:B------:R-:W-:-:S13]  /*0dd0*/  ISETP.GT.U32.AND P1, PT, R7, R0, PT ;  /* 0x000000000700720c */ /* 0x000fda0003f24070 */
[-C--:B------:R-:W-:Y:S01]  /*0de0*/  @!P1 IADD3 R0, R0, -R7.reuse, RZ ;  /* 0x8000000700009210 */ /* 0x080fe20007ffe0ff */
[----:B------:R-:W-:Y:S01]  /*0df0*/  @!P1 VIADD R3, R3, 0x1 ;  /* 0x0000000103039836 */ /* 0x000fe20000000000 */
[----:B------:R-:W-:Y:S02]  /*0e00*/  ISETP.NE.AND P1, PT, R4, RZ, PT ;  /* 0x000000ff0400720c */ /* 0x000fe40003f25270 */
[----:B------:R-:W-:-:S13]  /*0e10*/  ISETP.GE.U32.AND P0, PT, R0, R7, PT ;  /* 0x000000070000720c */ /* 0x000fda0003f06070 */
[----:B------:R-:W-:-:S04]  /*0e20*/  @P0 VIADD R3, R3, 0x1 ;  /* 0x0000000103030836 */ /* 0x000fc80000000000 */
[----:B------:R-:W-:Y:S01]  /*0e30*/  @!P2 IMAD.MOV R3, RZ, RZ, -R3 ;  /* 0x000000ffff03a224 */ /* 0x000fe200078e0a03 */
[----:B------:R-:W-:-:S05]  /*0e40*/  @!P1 LOP3.LUT R3, RZ, R4, RZ, 0x33, !PT ;  /* 0x00000004ff039212 */ /* 0x000fca00078e33ff */
[----:B------:R-:W-:-:S07]  /*0e50*/  IMAD.MOV.U32 R153, RZ, RZ, R3 ;  /* 0x000000ffff997224 */ /* 0x000fce00078e0003 */
.L_x_2172:
[----:B------:R-:W1:Y:S01]  /*0e60*/  S2R R0, SR_TID.X ;  /* 0x0000000000007919 */ /* 0x000e620000002100 */
[-C--:B------:R-:W-:Y:S01]  /*0e70*/  IMAD R18, R18, R153.reuse, RZ ;  /* 0x0000009912127224 */ /* 0x080fe200078e02ff */
[----:B------:R-:W-:Y:S01]  /*0e80*/  PLOP3.LUT P0, PT, PT, PT, PT, 0x80, 0x0 ;  /* 0x000000000000781c */ /* 0x000fe20003f0f070 */
[----:B------:R-:W-:Y:S01]  /*0e90*/  IMAD.MOV.U32 R2, RZ, RZ, RZ ;  /* 0x000000ffff027224 */ /* 0x000fe200078e00ff */
[----:B------:R-:W-:Y:S02]  /*0ea0*/  CS2R R150, SRZ ;  /* 0x0000000000967805 */ /* 0x000fe4000001ff00 */
[----:B------:R-:W-:Y:S02]  /*0eb0*/  CS2R R148, SRZ ;  /* 0x0000000000947805 */ /* 0x000fe4000001ff00 */
[----:B------:R-:W-:Y:S02]  /*0ec0*/  VIADDMNMX R153, R18, R153, R11, PT ;  /* 0x0000009912997246 */ /* 0x000fe4000380010b */
[----:B------:R-:W-:-:S02]  /*0ed0*/  CS2R R146, SRZ ;  /* 0x0000000000927805 */ /* 0x000fc4000001ff00 */
[----:B------:R-:W-:Y:S02]  /*0ee0*/  CS2R R144, SRZ ;  /* 0x0000000000907805 */ /* 0x000fe4000001ff00 */
[----:B------:R-:W-:Y:S02]  /*0ef0*/  CS2R R142, SRZ ;  /* 0x00000000008e7805 */ /* 0x000fe4000001ff00 */
[----:B------:R-:W-:Y:S02]  /*0f00*/  ISETP.GT.AND P1, PT, R153, R18, PT ;  /* 0x000000129900720c */ /* 0x000fe40003f24270 */
        /* <DEDUP_REMOVED lines=21> */
[----:B-1----:R-:W-:Y:S01]  /*1060*/  IADD3 R19, R0, -0x80, RZ ;  /* 0xffffff8000137810 */ /* 0x002fe20007ffe0ff */
[----:B------:R-:W-:Y:S01]  /*1070*/  IMAD.MOV.U32 R0, RZ, RZ, RZ ;  /* 0x000000ffff007224 */ /* 0x000fe200078e00ff */
        /* <DEDUP_REMOVED lines=37> */
[----:B------:R-:W-:Y:S01]  /*12d0*/  CS2R R24, SRZ ;  /* 0x0000000000187805 */ /* 0x000fe2000001ff00 */
[----:B------:R-:W-:Y:S01]  /*12e0*/  IMAD R152, R17, R152, RZ ;  /* 0x0000009811987224 */ /* 0x000fe200078e02ff */
[----:B------:R-:W-:Y:S06]  /*12f0*/  @!P1 BRA `(.L_x_2173) ;  /* 0x000000dc003c9947 */ /* 0x000fec0003800000 */
[----:B------:R-:W-:Y:S01]  /*1300*/  SHF.R.S32.HI R64, RZ, 0x1f, R19 ;  /* 0x0000001fff407819 */ /* 0x000fe20000011413 */
[----:B------:R-:W1:Y:S01]  /*1310*/  S2UR UR7, SR_CgaCtaId ;  /* 0x00000000000779c3 */ /* 0x000e620000008800 */
[----:B------:R-:W-:Y:S02]  /*1320*/  UMOV UR6, 0x400 ;  /* 0x0000040000067882 */ /* 0x000fe40000000000 */
[----:B------:R-:W-:-:S04]  /*1330*/  LEA.HI R65, R64, R19, RZ, 0x7 ;  /* 0x0000001340417211 */ /* 0x000fc800078f38ff */
[----:B------:R-:W-:-:S05]  /*1340*/  SHF.R.S32.HI R66, RZ, 0x7, R65 ;  /* 0x00000007ff427819 */ /* 0x000fca0000011441 */
[----:B------:R-:W2:Y:S01]  /*1350*/  SHFL.IDX PT, R0, R66, RZ, 0x1f ;  /* 0x00001fff42007589 */ /* 0x000ea200000e0000 */
[----:B-1----:R-:W-:-:S04]  /*1360*/  ULEA UR8, UR7, UR6, 0x18 ;  /* 0x0000000607087291 */ /* 0x002fc8000f8ec03f */
[----:B------:R-:W-:Y:S02]  /*1370*/  UIADD3 UR6, UR8, 0x14400, URZ ;  /* 0x0001440008067890 */ /* 0x000fe4000fffe03f */
[----:B------:R-:W-:Y:S02]  /*1380*/  IMAD.U32 R16, RZ, RZ, UR8 ;  /* 0x00000008ff107e24 */ /* 0x000fe4000f8e00ff */
[----:B------:R-:W-:Y:S01]  /*1390*/  ULOP3.LUT UP0, URZ, UR6, 0x9f, URZ, 0xc0, !UPT ;  /* 0x0000009f063f7892 */ /* 0x000fe2000f80c03f */
[----:B--2---:R-:W-:-:S05]  /*13a0*/  R2UR UR4, R0 ;  /* 0x00000000000472ca */ /* 0x004fca00000e0000 */
        /* <DEDUP_REMOVED lines=11> */
[----:B0-----:R-:W-:Y:S01]  /*1460*/  IMAD.U32 R4, RZ, RZ, UR4 ;  /* 0x00000004ff047e24 */ /* 0x001fe2000f8e00ff */
        /* <DEDUP_REMOVED lines=12> */
.L_x_2174:
[----:B------:R-:W2:Y:S01]  /*1530*/  LDL.LU R20, [R1+0x14] ;  /* 0x0000140001147983 */ /* 0x000ea20000300800 */
[----:B------:R-:W-:Y:S02]  /*1540*/  R2UR UR4, R16 ;  /* 0x00000000100472ca */ /* 0x000fe400000e0000 */
[----:B------:R-:W-:-:S11]  /*1550*/  SHF.L.U32 R2, RZ, 0x1f, RZ ;  /* 0x0000001fff027819 */ /* 0x000fd600000006ff */
[----:B------:R-:W1:Y:S01]  /*1560*/  SYNCS.PHASECHK.TRANS64.TRYWAIT P1, [UR4+0x38800], R2 ;  /* 0x03880002ff0075a7 */ /* 0x000e620008020144 */
[----:B--2---:R-:W-:-:S04]  /*1570*/  LOP3.LUT R0, R20, 0x1, RZ, 0xfc, !PT ;  /* 0x0000000114007812 */ /* 0x004fc800078efcff */
[----:B------:R-:W-:Y:S01]  /*1580*/  ISETP.NE.AND P0, PT, R0, 0x3, PT ;  /* 0x000000030000780c */ /* 0x000fe20003f05270 */
[----:B-1----:R-:W-:-:S12]  /*1590*/  @!P1 BRA `(.L_x_2175) ;  /* 0x0000014800009947 */ /* 0x002fd80003800000 */
.L_x_2303:
[----:B------:R-:W-:Y:S05]  /*15a0*/  @!P0 BRA `(.L_x_2176) ;  /* 0x0000000000048947 */ /* 0x000fea0003800000 */
[----:B------:R-:W-:Y:S01]  /*15b0*/  BPT.TRAP 0x1 ;  /* 0x000000040000795c */ /* 0x000fe20000300000 */
.L_x_2176:
[----:B------:R-:W-:-:S13]  /*15c0*/  R2UR UR4, R16 ;  /* 0x00000000100472ca */ /* 0x000fda00000e0000 */
[----:B------:R2:W3:Y:S01]  /*15d0*/  SYNCS.PHASECHK.TRANS64.TRYWAIT P2, [UR4+0x38830], R2 ;  /* 0x03883002ff0075a7 */ /* 0x0004e20008040144 */
[----:B------:R-:W-:Y:S05]  /*15e0*/  @!P0 BRA `(.L_x_2177) ;  /* 0x0000000000048947 */ /* 0x000fea0003800000 */
[----:B------:R-:W-:Y:S01]  /*15f0*/  BPT.TRAP 0x1 ;  /* 0x000000040000795c */ /* 0x000fe20000300000 */
.L_x_2177:
[----:B------:R-:W4:Y:S01]  /*1600*/  S2R R0, SR_TID.X ;  /* 0x0000000000007919 */ /* 0x000f220000002100 */
[----:B0-----:R-:W-:-:S05]  /*1610*/  IMAD.U32 R4, RZ, RZ, UR36 ;  /* 0x00000024ff047e24 */ /* 0x001fca000f8e00ff */
[----:B------:R-:W-:Y:S02]  /*1620*/  LOP3.LUT R4, R4, 0x10000, RZ, 0xfc, !PT ;  /* 0x0001000004047812 */ /* 0x000fe400078efcff */
[----:B----4-:R-:W-:-:S04]  /*1630*/  LOP3.LUT R0, R0, 0x7f, RZ, 0xc0, !PT ;  /* 0x0000007f00007812 */ /* 0x010fc800078ec0ff */
[----:B------:R-:W-:Y:S01]  /*1640*/  ISETP.NE.AND P1, PT, R0, RZ, PT ;  /* 0x000000ff0000720c */ /* 0x000fe20003f25270 */
[----:B---3--:R-:W-:-:S12]  /*1650*/  @P2 BRA `(.L_x_2178) ;  /* 0x00000000000c2947 */ /* 0x008fd80003800000 */
[----:B------:R-:W-:-:S13]  /*1660*/  R2UR UR4, R16 ;  /* 0x00000000100472ca */ /* 0x000fda00000e0000 */
[----:B------:R-:W0:Y:S02]  /*1670*/  SYNCS.PHASECHK.TRANS64.TRYWAIT P2, [UR4+0x38830], R2 ;  /* 0x03883002ff0075a7 */ /* 0x000e240008040144 */
[----:B0-----:R-:W-:Y:S05]  /*1680*/  @!P2 BRA `(.L_x_2179) ;  /* 0x0000014400e0a947 */ /* 0x001fea0003800000 */
.L_x_2178:
[----:B------:R-:W-:Y:S05]  /*1690*/  WARPSYNC.ALL ;  /* 0x0000000000007948 */ /* 0x000fea0003800000 */
        /* <DEDUP_REMOVED lines=27> */
[----:B012---:R-:W0:Y:S01]  /*1850*/  LDC R2, c[0x0][0x448] ;  /* 0x00011200ff027b82 */ /* 0x007e220000000800 */
[----:B------:R-:W-:Y:S01]  /*1860*/  UMOV UR35, 0x40000040 ;  /* 0x4000004000237882 */ /* 0x000fe20000000000 */
[----:B------:R-:W-:Y:S01]  /*1870*/  UMOV UR37, 0x40000040 ;  /* 0x4000004000257882 */ /* 0x000fe20000000000 */
[----:B------:R-:W-:Y:S01]  /*1880*/  UIADD3 UR4, UR61, 0x80, URZ ;  /* 0x000000803d047890 */ /* 0x000fe2000fffe03f */
[----:B------:R-:W-:Y:S01]  /*1890*/  LOP3.LUT R0, R65, 0xffffff80, RZ, 0xc0, !PT ;  /* 0xffffff8041007812 */ /* 0x000fe200078ec0ff */
[----:B------:R-:W-:Y:S01]  /*18a0*/  UIADD3 UR30, UR61, 0x500, URZ ;  /* 0x000005003d1e7890 */ /* 0x000fe2000fffe03f */
[----:B------:R-:W-:Y:S01]  /*18b0*/  LEA.HI R64, R64, R19, RZ, 0x2 ;  /* 0x0000001340407211 */ /* 0x000fe200078f10ff */
[----:B------:R-:W-:Y:S01]  /*18c0*/  UMOV UR10, UR61 ;  /* 0x0000003d000a7c82 */ /* 0x000fe20008000000 */
[----:B------:R-:W-:Y:S01]  /*18d0*/  UIADD3 UR34, UR61, 0x502, URZ ;  /* 0x000005023d227890 */ /* 0x000fe2000fffe03f */
[----:B------:R-:W-:Y:S01]  /*18e0*/  HGMMA.64x16x16.F32 R56, gdesc[UR8], RZ, !UPT, gsb0 ;  /* 0x00200000083879f0 */ /* 0x000fe2000c0008ff */
[----:B------:R-:W-:Y:S01]  /*18f0*/  UMOV UR14, UR4 ;  /* 0x00000004000e7c82 */ /* 0x000fe20008000000 */
[----:B------:R-:W-:Y:S01]  /*1900*/  UIADD3 UR8, UR61, 0x100, URZ ;  /* 0x000001003d087890 */ /* 0x000fe2000fffe03f */
[----:B------:R-:W-:Y:S01]  /*1910*/  IADD3 R0, R19, -R0, RZ ;  /* 0x8000000013007210 */ /* 0x000fe20007ffe0ff */
[----:B------:R-:W-:Y:S01]  /*1920*/  UIADD3 UR10, UR61, 0x180, URZ ;  /* 0x000001803d0a7890 */ /* 0x000fe2000fffe03f */
[----:B------:R-:W-:Y:S01]  /*1930*/  LOP3.LUT R64, R64, 0xfffffffc, RZ, 0xc0, !PT ;  /* 0xfffffffc40407812 */ /* 0x000fe200078ec0ff */
[----:B------:R-:W-:Y:S01]  /*1940*/  UIADD3 UR4, UR61, 0x200, URZ ;  /* 0x000002003d047890 */ /* 0x000fe2000fffe03f */
[----:B------:R-:W-:Y:S01]  /*1950*/  SHF.R.S32.HI R3, RZ, 0x1f, R0 ;  /* 0x0000001fff037819 */ /* 0x000fe20000011400 */
[----:B------:R-:W-:Y:S01]  /*1960*/  UIADD3 UR5, UR6, 0x2, URZ ;  /* 0x0000000206057890 */ /* 0x000fe2000fffe03f */
[----:B------:R-:W-:Y:S01]  /*1970*/  LEA.HI R7, R66, R66, RZ, 0x1 ;  /* 0x0000004242077211 */ /* 0x000fe200078f08ff */
[----:B------:R-:W-:Y:S01]  /*1980*/  UMOV UR18, UR8 ;  /* 0x0000000800127c82 */ /* 0x000fe20008000000 */
[----:B------:R-:W-:Y:S01]  /*1990*/  UMOV UR22, UR10 ;  /* 0x0000000a00167c82 */ /* 0x000fe20008000000 */
[----:B------:R-:W-:Y:S01]  /*19a0*/  UIADD3 UR10, UR61, 0x2, URZ ;  /* 0x000000023d0a7890 */ /* 0x000fe2000fffe03f */
[CC--:B------:R-:W-:Y:S01]  /*19b0*/  LEA.HI R6, R3.reuse, R0.reuse, RZ, 0x5 ;  /* 0x0000000003067211 */ /* 0x0c0fe200078f28ff */
[----:B------:R-:W-:Y:S01]  /*19c0*/  UMOV UR26, UR4 ;  /* 0x00000004001a7c82 */ /* 0x000fe20008000000 */
[----:B------:R-:W-:Y:S01]  /*19d0*/  UMOV UR28, UR5 ;  /* 0x00000005001c7c82 */ /* 0x000fe20008000000 */
[----:B------:R-:W-:Y:S01]  /*19e0*/  UMOV UR9, UR29 ;  /* 0x0000001d00097c82 */ /* 0x000fe20008000000 */
[----:B------:R-:W-:Y:S01]  /*19f0*/  UMOV UR8, UR28 ;  /* 0x0000001c00087c82 */ /* 0x000fe20008000000 */
[----:B------:R-:W-:Y:S01]  /*1a00*/  UMOV UR11, 0x40000040 ;  /* 0x40000040000b7882 */ /* 0x000fe20000000000 */
[----:B------:R-:W-:Y:S01]  /*1a10*/  UIADD3 UR4, UR61, 0x102, URZ ;  /* 0x000001023d047890 */ /* 0x000fe2000fffe03f */
[----:B------:R-:W-:Y:S01]  /*1a20*/  IMAD.U32 R12, RZ, RZ, UR28 ;  /* 0x0000001cff0c7e24 */ /* 0x000fe2000f8e00ff */
[----:B------:R-:W-:Y:S01]  /*1a30*/  UIADD3 UR5, UR61, 0x182, URZ ;  /* 0x000001823d057890 */ /* 0x000fe2000fffe03f */
[----:B0-----:R-:W-:Y:S01]  /*1a40*/  ISETP.NE.AND P2, PT, R2, 0x1, PT ;  /* 0x000000010200780c */ /* 0x001fe20003f45270 */
[----:B------:R-:W-:Y:S01]  /*1a50*/  UIADD3 UR7, UR6, 0x4, URZ ;  /* 0x0000000406077890 */ /* 0x000fe2000fffe03f */
[----:B------:R-:W-:Y:S01]  /*1a60*/  LEA.HI R2, R3, R0, RZ, 0x2 ;  /* 0x0000000003027211 */ /* 0x000fe200078f10ff */
[----:B------:R-:W-:Y:S01]  /*1a70*/  UIADD3 UR32, UR6, 0x802, URZ ;  /* 0x0000080206207890 */ /* 0x000fe2000fffe03f */
[----:B------:R-:W-:Y:S01]  /*1a80*/  SHF.R.S32.HI R6, RZ, 0x5, R6 ;  /* 0x00000005ff067819 */ /* 0x000fe20000011406 */
[----:B------:R-:W-:Y:S01]  /*1a90*/  UIADD3 UR36, UR6, 0x804, URZ ;  /* 0x0000080406247890 */ /* 0x000fe2000fffe03f */
[--C-:B------:R-:W-:Y:S01]  /*1aa0*/  SHF.R.S32.HI R3, RZ, 0x2, R2.reuse ;  /* 0x00000002ff037819 */ /* 0x100fe20000011402 */
[----:B------:R-:W-:Y:S01]  /*1ab0*/  UIADD3 UR38, UR61, 0x504, URZ ;  /* 0x000005043d267890 */ /* 0x000fe2000fffe03f */
[----:B------:R-:W-:Y:S01]  /*1ac0*/  SHF.R.S32.HI R8, RZ, 0x1f, R2 ;  /* 0x0000001fff087819 */ /* 0x000fe20000011402 */
[----:B------:R-:W-:Y:S01]  /*1ad0*/  UMOV UR39, 0x40000040 ;  /* 0x4000004000277882 */ /* 0x000fe20000000000 */
[----:B------:R-:W-:Y:S01]  /*1ae0*/  UIADD3 UR40, UR6, 0x806, URZ ;  /* 0x0000080606287890 */ /* 0x000fe2000fffe03f */
[----:B------:R-:W-:Y:S01]  /*1af0*/  IMAD R6, R6, 0x10, R23 ;  /* 0x0000001006067824 */ /* 0x000fe200078e0217 */
[----:B------:R-:W-:Y:S01]  /*1b00*/  UIADD3 UR42, UR61, 0x506, URZ ;  /* 0x000005063d2a7890 */ /* 0x000fe2000fffe03f */
[-C--:B------:R-:W-:Y:S01]  /*1b10*/  LEA.HI R8, R8, R3.reuse, RZ, 0x3 ;  /* 0x0000000308087211 */ /* 0x080fe200078f18ff */
[----:B------:R-:W-:Y:S01]  /*1b20*/  UMOV UR41, 0x40000040 ;  /* 0x4000004000297882 */ /* 0x000fe20000000000 */
[----:B------:R-:W-:Y:S01]  /*1b30*/  UMOV UR43, 0x40000040 ;  /* 0x40000040002b7882 */ /* 0x000fe20000000000 */
[----:B------:R-:W-:Y:S01]  /*1b40*/  UIADD3 UR44, UR6, 0xc00, URZ ;  /* 0x00000c00062c7890 */ /* 0x000fe2000fffe03f */
[----:B------:R-:W-:Y:S01]  /*1b50*/  LOP3.LUT R8, R8, 0xfffffff8, RZ, 0xc0, !PT ;  /* 0xfffffff808087812 */ /* 0x000fe200078ec0ff */
[----:B------:R-:W-:Y:S01]  /*1b60*/  UIADD3 UR46, UR61, 0x780, URZ ;  /* 0x000007803d2e7890 */ /* 0x000fe2000fffe03f */
[----:B------:R-:W-:Y:S01]  /*1b70*/  IMAD.IADD R64, R19, 0x1, -R64 ;  /* 0x0000000113407824 */ /* 0x000fe200078e0a40 */
[----:B------:R-:W-:Y:S01]  /*1b80*/  UMOV UR45, 0x40000040 ;  /* 0x40000040002d7882 */ /* 0x000fe20000000000 */
[----:B------:R-:W-:Y:S01]  /*1b90*/  UMOV UR47, 0x40000040 ;  /* 0x40000040002f7882 */ /* 0x000fe20000000000 */
[----:B------:R-:W-:Y:S01]  /*1ba0*/  UIADD3 UR48, UR6, 0xc02, URZ ;  /* 0x00000c0206307890 */ /* 0x000fe2000fffe03f */
[----:B------:R-:W-:Y:S01]  /*1bb0*/  IADD3 R6, R6, R3, -R8 ;  /* 0x0000000306067210 */ /* 0x000fe20007ffe808 */
[----:B------:R-:W-:Y:S01]  /*1bc0*/  UIADD3 UR50, UR61, 0x782, URZ ;  /* 0x000007823d327890 */ /* 0x000fe2000fffe03f */
[----:B------:R-:W0:Y:S01]  /*1bd0*/  @P2 LDC R8, c[0x0][0x44c] ;  /* 0x00011300ff082b82 */ /* 0x000e220000000800 */
[----:B------:R-:W-:Y:S01]  /*1be0*/  UMOV UR49, 0x40000040 ;  /* 0x4000004000317882 */ /* 0x000fe20000000000 */
[----:B------:R-:W-:Y:S01]  /*1bf0*/  UMOV UR51, 0x40000040 ;  /* 0x4000004000337882 */ /* 0x000fe20000000000 */
[----:B------:R-:W-:Y:S01]  /*1c00*/  UIADD3 UR52, UR6, 0xc04, URZ ;  /* 0x00000c0406347890 */ /* 0x000fe2000fffe03f */
[----:B------:R-:W-:Y:S01]  /*1c10*/  LOP3.LUT R7, R7, 0x3fffffe, RZ, 0xc0, !PT ;  /* 0x03fffffe07077812 */ /* 0x000fe200078ec0ff */
[----:B------:R-:W-:-:S02]  /*1c20*/  WARPGROUP.DEPBAR.LE gsb0, 0x0 ;  /* 0x00008000000079c5 */ /* 0x000fc40000010000 */
[----:B------:R-:W-:Y:S01]  /*1c30*/  WARPGROUP.ARRIVE ;  /* 0x00000000000079c5 */ /* 0x000fe20000000000 */
[----:B------:R-:W-:Y:S01]  /*1c40*/  UIADD3 UR54, UR61, 0x784, URZ ;  /* 0x000007843d367890 */ /* 0x000fe2000fffe03f */
[----:B------:R-:W1:Y:S01]  /*1c50*/  @P2 LDC R20, c[0x0][0x450] ;  /* 0x00011400ff142b82 */ /* 0x000e620000000800 */
[----:B------:R-:W-:Y:S01]  /*1c60*/  UMOV UR53, 0x40000040 ;  /* 0x4000004000357882 */ /* 0x000fe20000000000 */
[----:B------:R-:W-:Y:S01]  /*1c70*/  UMOV UR55, 0x40000040 ;  /* 0x4000004000377882 */ /* 0x000fe20000000000 */
[----:B------:R-:W-:Y:S01]  /*1c80*/  UIADD3 UR58, UR61, 0x786, URZ ;  /* 0x000007863d3a7890 */ /* 0x000fe2000fffe03f */
[----:B------:R-:W-:Y:S01]  /*1c90*/  HGMMA.64x16x16.F32 R48, gdesc[UR12], RZ, !UPT, gsb0 ;  /* 0x002000000c3079f0 */ /* 0x000fe2000c0008ff */
[----:B------:R-:W-:Y:S01]  /*1ca0*/  UIADD3 UR12, UR61, 0x4, URZ ;  /* 0x000000043d0c7890 */ /* 0x000fe2000fffe03f */
[----:B------:R-:W-:Y:S01]  /*1cb0*/  LEA.HI R3, R64, R64, RZ, 0x1 ;  /* 0x0000004040037211 */ /* 0x000fe200078f08ff */
[----:B------:R-:W-:Y:S01]  /*1cc0*/  UIADD3 UR13, UR6, 0x6, URZ ;  /* 0x00000006060d7890 */ /* 0x000fe2000fffe03f */
[----:B------:R-:W-:Y:S01]  /*1cd0*/  IMAD.IADD R7, R66, 0x1, -R7 ;  /* 0x0000000142077824 */ /* 0x000fe200078e0a07 */
[----:B------:R-:W-:Y:S01]  /*1ce0*/  UIADD3 UR14, UR6, 0x400, URZ ;  /* 0x00000400060e7890 */ /* 0x000fe2000fffe03f */
[----:B------:R-:W-:Y:S01]  /*1cf0*/  LOP3.LUT R3, R3, 0x1ffffffe, RZ, 0xc0, !PT ;  /* 0x1ffffffe03037812 */ /* 0x000fe200078ec0ff */
[----:B------:R-:W-:Y:S01]  /*1d00*/  UMOV UR15, 0x40000040 ;  /* 0x40000040000f7882 */ /* 0x000fe20000000000 */
[----:B------:R-:W-:Y:S01]  /*1d10*/  UMOV UR59, 0x40000040 ;  /* 0x40000040003b7882 */ /* 0x000fe20000000000 */
[----:B------:R-:W-:Y:S01]  /*1d20*/  LEA R6, R7, R6, 0x6 ;  /* 0x0000000607067211 */ /* 0x000fe200078e30ff */
[----:B------:R-:W2:Y:S01]  /*1d30*/  LDC R9, c[0x0][0x288] ;  /* 0x0000a200ff097b82 */ /* 0x000ea20000000800 */
[----:B------:R-:W-:Y:S01]  /*1d40*/  IMAD.IADD R3, R64, 0x1, -R3 ;  /* 0x0000000140037824 */ /* 0x000fe200078e0a03 */
[----:B------:R-:W-:Y:S01]  /*1d50*/  MOV R15, UR61 ;  /* 0x0000003d000f7c02 */ /* 0x000fe20008000f00 */
[----:B------:R-:W-:Y:S01]  /*1d60*/  IMAD R7, R153, -0x50, R152 ;  /* 0xffffffb099077824 */ /* 0x000fe200078e0298 */
[----:B------:R-:W-:Y:S01]  /*1d70*/  CS2R R150, SRZ ;  /* 0x0000000000967805 */ /* 0x000fe2000001ff00 */
[----:B------:R-:W-:Y:S01]  /*1d80*/  IMAD R19, R3, 0x8, R6 ;  /* 0x0000000803137824 */ /* 0x000fe200078e0206 */
[----:B------:R-:W-:-:S02]  /*1d90*/  CS2R R148, SRZ ;  /* 0x0000000000947805 */ /* 0x000fc4000001ff00 */
[----:B------:R-:W-:Y:S02]  /*1da0*/  CS2R R146, SRZ ;  /* 0x0000000000927805 */ /* 0x000fe4000001ff00 */
[----:B------:R-:W-:Y:S01]  /*1db0*/  IADD3 R7, R7, 0x50, RZ ;  /* 0x0000005007077810 */ /* 0x000fe20007ffe0ff */
[----:B0-----:R-:W-:Y:S01]  /*1dc0*/  @P2 IMAD.HI.U32 R3, R19, R8, RZ ;  /* 0x0000000813032227 */ /* 0x001fe200078e00ff */
[----:B------:R-:W-:Y:S02]  /*1dd0*/  CS2R R144, SRZ ;  /* 0x0000000000907805 */ /* 0x000fe4000001ff00 */
[----:B------:R-:W-:Y:S02]  /*1de0*/  CS2R R142, SRZ ;  /* 0x00000000008e7805 */ /* 0x000fe4000001ff00 */
[----:B------:R-:W-:Y:S01]  /*1df0*/  CS2R R140, SRZ ;  /* 0x00000000008c7805 */ /* 0x000fe2000001ff00 */
[----:B------:R-:W-:Y:S01]  /*1e00*/  IMAD.MOV.U32 R6, RZ, RZ, R19 ;  /* 0x000000ffff067224 */ /* 0x000fe200078e0013 */
[----:B-1----:R-:W-:-:S02]  /*1e10*/  @P2 SHF.R.U32.HI R6, RZ, R20, R3 ;  /* 0x00000014ff062219 */ /* 0x002fc40000011603 */
[----:B------:R-:W-:Y:S02]  /*1e20*/  CS2R R138, SRZ ;  /* 0x00000000008a7805 */ /* 0x000fe4000001ff00 */
[----:B------:R-:W-:Y:S02]  /*1e30*/  LOP3.LUT R3, R2, 0x7ffffffc, RZ, 0xc0, !PT ;  /* 0x7ffffffc02037812 */ /* 0x000fe400078ec0ff */
[----:B------:R-:W-:Y:S02]  /*1e40*/  CS2R R136, SRZ ;  /* 0x0000000000887805 */ /* 0x000fe4000001ff00 */
[----:B------:R-:W-:Y:S01]  /*1e50*/  CS2R R134, SRZ ;  /* 0x0000000000867805 */ /* 0x000fe2000001ff00 */
[----:B------:R-:W0:Y:S01]  /*1e60*/  SHFL.IDX PT, R8, R6, 0x1, 0x1c1f ;  /* 0x003c1f0006087f89 */ /* 0x000e2200000e0000 */
[----:B------:R-:W-:Y:S01]  /*1e70*/  CS2R R132, SRZ ;  /* 0x0000000000847805 */ /* 0x000fe2000001ff00 */
[----:B------:R-:W-:Y:S01]  /*1e80*/  IMAD.IADD R20, R0, 0x1, -R3 ;  /* 0x0000000100147824 */ /* 0x000fe200078e0a03 */
[----:B------:R-:W-:-:S02]  /*1e90*/  CS2R R130, SRZ ;  /* 0x0000000000827805 */ /* 0x000fc4000001ff00 */
[----:B------:R-:W-:Y:S02]  /*1ea0*/  CS2R R128, SRZ ;  /* 0x0000000000807805 */ /* 0x000fe4000001ff00 */
[----:B------:R-:W-:Y:S01]  /*1eb0*/  CS2R R126, SRZ ;  /* 0x00000000007e7805 */ /* 0x000fe2000001ff00 */
[----:B------:R-:W-:Y:S01]  /*1ec0*/  IMAD R7, R20, -0x2, R7 ;  /* 0xfffffffe14077824 */ /* 0x000fe200078e0207 */
        /* <DEDUP_REMOVED lines=16> */
[----:B------:R-:W-:-:S02]  /*1fd0*/  WARPGROUP.DEPBAR.LE gsb0, 0x0 ;  /* 0x00008000000079c5 */ /* 0x000fc40000010000 */
[----:B------:R-:W-:Y:S01]  /*1fe0*/  WARPGROUP.ARRIVE ;  /* 0x00000000000079c5 */ /* 0x000fe20000000000 */
[----:B------:R-:W-:-:S05]  /*1ff0*/  CS2R R92, SRZ ;  /* 0x00000000005c7805 */ /* 0x000fca000001ff00 */
        /* <DEDUP_REMOVED lines=435> */
[----:B------:R-:W-:Y:S01]  /*3b30*/  MUFU.TANH R14, R56 ;  /* 0x00000038000e7308 */ /* 0x000fe20000002400 */
[----:B------:R-:W-:Y:S01]  /*3b40*/  HGMMA.64x16x16.F32 R48, gdesc[UR56], R48, gsb0 ;  /* 0x00200000383079f0 */ /* 0x000fe20008000830 */
[----:B------:R-:W-:Y:S01]  /*3b50*/  UIADD3 UR58, UR61, 0x886, URZ ;  /* 0x000008863d3a7890 */ /* 0x000fe2000fffe03f */
[----:B------:R-:W-:Y:S01]  /*3b60*/  FMUL.FTZ R63, R63, UR6 ;  /* 0x000000063f3f7c20 */ /* 0x000fe20008410000 */
[----:B------:R-:W-:Y:S01]  /*3b70*/  UMOV UR56, UR14 ;  /* 0x0000000e00387c82 */ /* 0x000fe20008000000 */
[----:B------:R-:W-:Y:S01]  /*3b80*/  UMOV UR57, UR15 ;  /* 0x0000000f00397c82 */ /* 0x000fe20008000000 */
[----:B------:R-:W-:Y:S01]  /*3b90*/  UMOV UR59, 0x40000040 ;  /* 0x40000040003b7882 */ /* 0x000fe20000000000 */
[----:B------:R-:W-:Y:S01]  /*3ba0*/  FMUL.FTZ R60, R60, UR6 ;  /* 0x000000063c3c7c20 */ /* 0x000fe20008410000 */
[----:B------:R-:W-:Y:S01]  /*3bb0*/  MUFU.TANH R58, R58 ;  /* 0x0000003a003a7308 */ /* 0x000fe20000002400 */
[----:B------:R-:W-:Y:S01]  /*3bc0*/  FMUL.FTZ R57, R57, UR6 ;  /* 0x0000000639397c20 */ /* 0x000fe20008410000 */
[----:B------:R-:W-:-:S06]  /*3bd0*/  FMUL.FTZ R61, R61, UR6 ;  /* 0x000000063d3d7c20 */ /* 0x000fcc0008410000 */
[----:B------:R-:W1:Y:S08]  /*3be0*/  MUFU.TANH R21, R59 ;  /* 0x0000003b00157308 */ /* 0x000e700000002400 */
        /* <DEDUP_REMOVED lines=8> */
[----:B------:R-:W-:Y:S01]  /*3c70*/  FMUL.FTZ R54, R54, UR6 ;  /* 0x0000000636367c20 */ /* 0x000fe20008410000 */
[----:B------:R-:W-:Y:S01]  /*3c80*/  FMUL.FTZ R55, R55, UR6 ;  /* 0x0000000637377c20 */ /* 0x000fe20008410000 */
[----:B------:R3:W4:Y:S01]  /*3c90*/  MUFU.TANH R56, R50 ;  /* 0x0000003200387308 */ /* 0x0007220000002400 */
[----:B------:R-:W-:Y:S01]  /*3ca0*/  HGMMA.64x16x16.F32 R40, gdesc[UR56], R40, gsb0 ;  /* 0x00200000382879f0 */ /* 0x000fe20008000828 */
[----:B------:R-:W-:Y:S01]  /*3cb0*/  UIADD3 UR58, UR61, 0x906, URZ ;  /* 0x000009063d3a7890 */ /* 0x000fe2000fffe03f */
[----:B------:R-:W-:Y:S01]  /*3cc0*/  FMUL.FTZ R48, R48, UR6 ;  /* 0x0000000630307c20 */ /* 0x000fe20008410000 */
[----:B------:R-:W-:Y:S01]  /*3cd0*/  UMOV UR56, UR14 ;  /* 0x0000000e00387c82 */ /* 0x000fe20008000000 */
[----:B------:R-:W-:Y:S01]  /*3ce0*/  UMOV UR57, UR15 ;  /* 0x0000000f00397c82 */ /* 0x000fe20008000000 */
[----:B------:R-:W-:Y:S01]  /*3cf0*/  UMOV UR59, 0x40000040 ;  /* 0x40000040003b7882 */ /* 0x000fe20000000000 */
[----:B------:R-:W-:Y:S01]  /*3d00*/  FMUL.FTZ R49, R49, UR6 ;  /* 0x0000000631317c20 */ /* 0x000fe20008410000 */
[----:B------:R-:W5:Y:S01]  /*3d10*/  MUFU.TANH R51, R51 ;  /* 0x0000003300337308 */ /* 0x000f620000002400 */
[----:B---3--:R-:W-:-:S02]  /*3d20*/  IMAD.MOV.U32 R50, RZ, RZ, -0x50 ;  /* 0xffffffb0ff327424 */ /* 0x008fc400078e00ff */
[----:B------:R-:W-:Y:S01]  /*3d30*/  FMUL.FTZ R52, R52, UR6 ;  /* 0x0000000634347c20 */ /* 0x000fe20008410000 */
[----:B------:R-:W-:Y:S01]  /*3d40*/  FMUL.FTZ R53, R53, UR6 ;  /* 0x0000000635357c20 */ /* 0x000fe20008410000 */
[----:B------:R-:W-:-:S03]  /*3d50*/  IMAD R3, R153, R50, 0x51 ;  /* 0x0000005199037424 */ /* 0x000fc600078e0232 */
[----:B------:R4:W3:Y:S01]  /*3d60*/  MUFU.TANH R59, R54 ;  /* 0x00000036003b7308 */ /* 0x0008e20000002400 */
[----:B------:R-:W-:-:S05]  /*3d70*/  IMAD R3, R20, -0x2, R3 ;  /* 0xfffffffe14037824 */ /* 0x000fca00078e0203 */
[----:B--2---:R-:W-:Y:S02]  /*3d80*/  IADD3 R0, R3, -R9, R152 ;  /* 0x8000000903007210 */ /* 0x004fe40007ffe098 */
[----:B------:R-:W2:Y:S02]  /*3d90*/  MUFU.TANH R55, R55 ;  /* 0x0000003700377308 */ /* 0x000ea40000002400 */
[----:B0-----:R-:W-:-:S04]  /*3da0*/  VIADDMNMX R8, R8, R0, R7, PT ;  /* 0x0000000008087246 */ /* 0x001fc80003800107 */
[C---:B------:R-:W-:Y:S02]  /*3db0*/  ISETP.GT.AND P3, PT, R8.reuse, RZ, PT ;  /* 0x000000ff0800720c */ /* 0x040fe40003f64270 */
[C---:B------:R-:W-:Y:S01]  /*3dc0*/  ISETP.GT.AND P4, PT, R8.reuse, 0x1, PT ;  /* 0x000000010800780c */ /* 0x040fe20003f84270 */
[----:B------:R-:W-:Y:S01]  /*3dd0*/  MUFU.TANH R61, R61 ;  /* 0x0000003d003d7308 */ /* 0x000fe20000002400 */
[C---:B------:R-:W-:Y:S02]  /*3de0*/  ISETP.GT.AND P5, PT, R8.reuse, 0x8, PT ;  /* 0x000000080800780c */ /* 0x040fe40003fa4270 */
[----:B-1----:R-:W-:Y:S02]  /*3df0*/  FSEL R21, R21, -INF , P4 ;  /* 0xff80000015157808 */ /* 0x002fe40002000000 */
[----:B------:R-:W-:-:S03]  /*3e00*/  ISETP.GT.AND P4, PT, R8, 0x10, PT ;  /* 0x000000100800780c */ /* 0x000fc60003f84270 */
[----:B------:R-:W-:Y:S01]  /*3e10*/  MUFU.TANH R48, R48 ;  /* 0x0000003000307308 */ /* 0x000fe20000002400 */
[----:B----4-:R-:W-:Y:S02]  /*3e20*/  FSEL R54, R56, -INF , P4 ;  /* 0xff80000038367808 */ /* 0x010fe40002000000 */
[----:B------:R-:W-:-:S05]  /*3e30*/  ISETP.GT.AND P4, PT, R8, 0x18, PT ;  /* 0x000000180800780c */ /* 0x000fca0003f84270 */
[----:B------:R-:W-:Y:S01]  /*3e40*/  MUFU.TANH R52, R52 ;  /* 0x0000003400347308 */ /* 0x000fe20000002400 */
[----:B------:R-:W-:Y:S02]  /*3e50*/  WARPGROUP.DEPBAR.LE gsb0, 0x0 ;  /* 0x00008000000079c5 */ /* 0x000fe40000010000 */
[----:B------:R-:W-:Y:S01]  /*3e60*/  WARPGROUP.ARRIVE ;  /* 0x00000000000079c5 */ /* 0x000fe20000000000 */
[----:B------:R-:W-:Y:S01]  /*3e70*/  FMUL.FTZ R42, R42, UR6 ;  /* 0x000000062a2a7c20 */ /* 0x000fe20008410000 */
[----:B------:R-:W-:Y:S01]  /*3e80*/  FMUL.FTZ R46, R46, UR6 ;  /* 0x000000062e2e7c20 */ /* 0x000fe20008410000 */
[----:B------:R-:W-:Y:S01]  /*3e90*/  FMUL.FTZ R43, R43, UR6 ;  /* 0x000000062b2b7c20 */ /* 0x000fe20008410000 */
[----:B------:R-:W-:Y:S01]  /*3ea0*/  FMUL.FTZ R47, R47, UR6 ;  /* 0x000000062f2f7c20 */ /* 0x000fe20008410000 */
[----:B------:R0:W1:Y:S01]  /*3eb0*/  MUFU.TANH R64, R42 ;  /* 0x0000002a00407308 */ /* 0x0000620000002400 */
[----:B------:R-:W-:Y:S01]  /*3ec0*/  HGMMA.64x16x16.F32 R32, gdesc[UR56], R32, gsb0 ;  /* 0x00200000382079f0 */ /* 0x000fe20008000820 */
[----:B------:R-:W-:Y:S01]  /*3ed0*/  UIADD3 UR58, UR61, 0x986, URZ ;  /* 0x000009863d3a7890 */ /* 0x000fe2000fffe03f */
[----:B------:R-:W-:Y:S01]  /*3ee0*/  FMUL.FTZ R40, R40, UR6 ;  /* 0x0000000628287c20 */ /* 0x000fe20008410000 */
[----:B------:R-:W-:Y:S01]  /*3ef0*/  UMOV UR56, UR14 ;  /* 0x0000000e00387c82 */ /* 0x000fe20008000000 */
[----:B------:R-:W-:Y:S01]  /*3f00*/  UMOV UR57, UR15 ;  /* 0x0000000f00397c82 */ /* 0x000fe20008000000 */
[----:B------:R-:W-:Y:S01]  /*3f10*/  UMOV UR59, 0x40000040 ;  /* 0x40000040003b7882 */ /* 0x000fe20000000000 */
[----:B------:R-:W-:Y:S01]  /*3f20*/  FMUL.FTZ R41, R41, UR6 ;  /* 0x0000000629297c20 */ /* 0x000fe20008410000 */
[----:B------:R4:W-:Y:S01]  /*3f30*/  MUFU.TANH R66, R46 ;  /* 0x0000002e00427308 */ /* 0x0009e20000002400 */
[----:B0-----:R-:W-:Y:S01]  /*3f40*/  FSEL R42, R58, -INF , P3 ;  /* 0xff8000003a2a7808 */ /* 0x001fe20001800000 */
[----:B------:R-:W-:Y:S01]  /*3f50*/  FMUL.FTZ R44, R44, UR6 ;  /* 0x000000062c2c7c20 */ /* 0x000fe20008410000 */
[----:B------:R-:W-:Y:S01]  /*3f60*/  ISETP.GT.AND P3, PT, R8, 0x9, PT ;  /* 0x000000090800780c */ /* 0x000fe20003f64270 */
[----:B------:R-:W-:Y:S01]  /*3f70*/  FMUL.FTZ R45, R45, UR6 ;  /* 0x000000062d2d7c20 */ /* 0x000fe20008410000 */
[----:B------:R-:W-:Y:S01]  /*3f80*/  FMNMX.FTZ R3, R42, R21, !PT ;  /* 0x000000152a037209 */ /* 0x000fe20007810000 */
[----:B------:R-:W-:Y:S01]  /*3f90*/  UMOV UR61, URZ ;  /* 0x0000003f003d7c82 */ /* 0x000fe20008000000 */
[----:B------:R-:W-:Y:S01]  /*3fa0*/  FSEL R50, R63, -INF , P3 ;  /* 0xff8000003f327808 */ /* 0x000fe20001800000 */
[----:B------:R-:W0:Y:S01]  /*3fb0*/  MUFU.TANH R43, R43 ;  /* 0x0000002b002b7308 */ /* 0x000e220000002400 */
[----:B----4-:R-:W-:-:S02]  /*3fc0*/  FSEL R46, R62, -INF , P5 ;  /* 0xff8000003e2e7808 */ /* 0x010fc40002800000 */
[----:B------:R-:W-:Y:S02]  /*3fd0*/  ISETP.GT.AND P3, PT, R8, 0x11, PT ;  /* 0x000000110800780c */ /* 0x000fe40003f64270 */
[----:B------:R-:W-:Y:S02]  /*3fe0*/  FMNMX.FTZ R3, R46, R3, !PT ;  /* 0x000000032e037209 */ /* 0x000fe40007810000 */
[----:B-----5:R-:W-:Y:S01]  /*3ff0*/  FSEL R56, R51, -INF , P3 ;  /* 0xff80000033387808 */ /* 0x020fe20001800000 */
[----:B------:R-:W4:Y:S01]  /*4000*/  MUFU.TANH R47, R47 ;  /* 0x0000002f002f7308 */ /* 0x000f220000002400 */
[----:B------:R-:W-:Y:S02]  /*4010*/  FMNMX.FTZ R3, R50, R3, !PT ;  /* 0x0000000332037209 */ /* 0x000fe40007810000 */
[----:B------:R-:W-:Y:S02]  /*4020*/  ISETP.GT.AND P3, PT, R8, 0x19, PT ;  /* 0x000000190800780c */ /* 0x000fe40003f64270 */
[----:B------:R-:W-:-:S02]  /*4030*/  FMNMX.FTZ R3, R54, R3, !PT ;  /* 0x0000000336037209 */ /* 0x000fc40007810000 */
[----:B---3--:R-:W-:Y:S01]  /*4040*/  FSEL R58, R59, -INF , P4 ;  /* 0xff8000003b3a7808 */ /* 0x008fe20002000000 */
[----:B------:R-:W-:Y:S01]  /*4050*/  MUFU.TANH R40, R40 ;  /* 0x0000002800287308 */ /* 0x000fe20000002400 */
[----:B------:R-:W-:Y:S02]  /*4060*/  FMNMX.FTZ R3, R56, R3, !PT ;  /* 0x0000000338037209 */ /* 0x000fe40007810000 */
[----:B------:R-:W-:Y:S02]  /*4070*/  ISETP.GT.AND P4, PT, R8, 0x20, PT ;  /* 0x000000200800780c */ /* 0x000fe40003f84270 */
[----:B--2---:R-:W-:Y:S02]  /*4080*/  FSEL R60, R55, -INF , P3 ;  /* 0xff800000373c7808 */ /* 0x004fe40001800000 */
[----:B------:R-:W-:Y:S01]  /*4090*/  FMNMX.FTZ R3, R58, R3, !PT ;  /* 0x000000033a037209 */ /* 0x000fe20007810000 */
[----:B------:R-:W-:Y:S01]  /*40a0*/  MUFU.TANH R41, R41 ;  /* 0x0000002900297308 */ /* 0x000fe20000002400 */
[----:B------:R-:W-:-:S02]  /*40b0*/  ISETP.GT.AND P3, PT, R8, 0x21, PT ;  /* 0x000000210800780c */ /* 0x000fc40003f64270 */
[----:B-1----:R-:W-:Y:S02]  /*40c0*/  FSEL R62, R64, -INF , P4 ;  /* 0xff800000403e7808 */ /* 0x002fe40002000000 */
[----:B------:R-:W-:Y:S02]  /*40d0*/  FMNMX.FTZ R3, R60, R3, !PT ;  /* 0x000000033c037209 */ /* 0x000fe40007810000 */
[----:B------:R-:W-:Y:S01]  /*40e0*/  ISETP.GT.AND P4, PT, R8, 0x28, PT ;  /* 0x000000280800780c */ /* 0x000fe20003f84270 */
[----:B------:R-:W-:Y:S01]  /*40f0*/  MUFU.TANH R45, R45 ;  /* 0x0000002d002d7308 */ /* 0x000fe20000002400 */
[----:B0-----:R-:W-:Y:S02]  /*4100*/  FSEL R64, R43, -INF , P3 ;  /* 0xff8000002b407808 */ /* 0x001fe40001800000 */
[----:B------:R-:W-:Y:S01]  /*4110*/  FMNMX.FTZ R3, R62, R3, !PT ;  /* 0x000000033e037209 */ /* 0x000fe20007810000 */
[----:B------:R-:W-:Y:S02]  /*4120*/  WARPGROUP.DEPBAR.LE gsb0, 0x0 ;  /* 0x00008000000079c5 */ /* 0x000fe40000010000 */
[----:B------:R-:W-:Y:S01]  /*4130*/  WARPGROUP.ARRIVE ;  /* 0x00000000000079c5 */ /* 0x000fe20000000000 */
[----:B------:R-:W-:Y:S01]  /*4140*/  FMUL.FTZ R34, R34, UR6 ;  /* 0x0000000622227c20 */ /* 0x000fe20008410000 */
[----:B------:R-:W-:Y:S01]  /*4150*/  FMUL.FTZ R35, R35, UR6 ;  /* 0x0000000623237c20 */ /* 0x000fe20008410000 */
[----:B------:R-:W-:Y:S01]  /*4160*/  FMUL.FTZ R38, R38, UR6 ;  /* 0x0000000626267c20 */ /* 0x000fe20008410000 */
[----:B------:R-:W-:Y:S01]  /*4170*/  FMUL.FTZ R39, R39, UR6 ;  /* 0x0000000627277c20 */ /* 0x000fe20008410000 */
[----:B------:R-:W-:Y:S01]  /*4180*/  ISETP.GT.AND P3, PT, R8, 0x29, PT ;  /* 0x000000290800780c */ /* 0x000fe20003f64270 */
[----:B------:R-:W-:Y:S01]  /*4190*/  HGMMA.64x16x16.F32 R24, gdesc[UR56], R24, gsb0 ;  /* 0x00200000381879f0 */ /* 0x000fe20008000818 */
[----:B------:R-:W0:Y:S01]  /*41a0*/  MUFU.TANH R34, R34 ;  /* 0x0000002200227308 */ /* 0x000e220000002400 */
[----:B------:R-:W-:Y:S01]  /*41b0*/  FSEL R66, R66, -INF , P4 ;  /* 0xff80000042427808 */ /* 0x000fe20002000000 */
[----:B------:R-:W-:Y:S01]  /*41c0*/  FMUL.FTZ R32, R32, UR6 ;  /* 0x0000000620207c20 */ /* 0x000fe20008410000 */
[----:B------:R-:W-:Y:S01]  /*41d0*/  FMNMX.FTZ R3, R64, R3, !PT ;  /* 0x0000000340037209 */ /* 0x000fe20007810000 */
[----:B------:R-:W-:Y:S01]  /*41e0*/  FMUL.FTZ R33, R33, UR6 ;  /* 0x0000000621217c20 */ /* 0x000fe20008410000 */
[----:B------:R-:W-:Y:S01]  /*41f0*/  ISETP.GT.AND P4, PT, R8, 0x30, PT ;  /* 0x000000300800780c */ /* 0x000fe20003f84270 */
[----:B------:R-:W-:Y:S01]  /*4200*/  FMUL.FTZ R36, R36, UR6 ;  /* 0x0000000624247c20 */ /* 0x000fe20008410000 */
[----:B----4-:R-:W-:Y:S01]  /*4210*/  FSEL R68, R47, -INF , P3 ;  /* 0xff8000002f447808 */ /* 0x010fe20001800000 */
[----:B------:R-:W1:Y:S01]  /*4220*/  MUFU.TANH R35, R35 ;  /* 0x0000002300237308 */ /* 0x000e620000002400 */
[----:B------:R-:W-:Y:S01]  /*4230*/  FMNMX.FTZ R3, R66, R3, !PT ;  /* 0x0000000342037209 */ /* 0x000fe20007810000 */
[----:B------:R-:W-:Y:S01]  /*4240*/  FMUL.FTZ R37, R37, UR6 ;  /* 0x0000000625257c20 */ /* 0x000fe20008410000 */
[----:B------:R-:W-:-:S02]  /*4250*/  ISETP.GT.AND P3, PT, R8, 0x31, PT ;  /* 0x000000310800780c */ /* 0x000fc40003f64270 */
[----:B------:R-:W-:-:S03]  /*4260*/  FMNMX.FTZ R3, R68, R3, !PT ;  /* 0x0000000344037209 */ /* 0x000fc60007810000 */
[----:B------:R-:W2:Y:S01]  /*4270*/  MUFU.TANH R38, R38 ;  /* 0x0000002600267308 */ /* 0x000ea20000002400 */
[----:B0-----:R-:W-:Y:S02]  /*4280*/  FSEL R70, R34, -INF , P4 ;  /* 0xff80000022467808 */ /* 0x001fe40002000000 */
[----:B------:R-:W-:Y:S02]  /*4290*/  ISETP.GT.AND P4, PT, R8, 0x38, PT ;  /* 0x000000380800780c */ /* 0x000fe40003f84270 */
[----:B------:R-:W-:-:S03]  /*42a0*/  FMNMX.FTZ R3, R70, R3, !PT ;  /* 0x0000000346037209 */ /* 0x000fc60007810000 */
[----:B------:R-:W0:Y:S01]  /*42b0*/  MUFU.TANH R39, R39 ;  /* 0x0000002700277308 */ /* 0x000e220000002400 */
[----:B-1----:R-:W-:Y:S02]  /*42c0*/  FSEL R72, R35, -INF , P3 ;  /* 0xff80000023487808 */ /* 0x002fe40001800000 */
[----:B------:R-:W-:Y:S02]  /*42d0*/  ISETP.GT.AND P3, PT, R8, 0x39, PT ;  /* 0x000000390800780c */ /* 0x000fe40003f64270 */
[----:B------:R-:W-:-:S03]  /*42e0*/  FMNMX.FTZ R3, R72, R3, !PT ;  /* 0x0000000348037209 */ /* 0x000fc60007810000 */
[----:B------:R-:W-:Y:S01]  /*42f0*/  MUFU.TANH R34, R53 ;  /* 0x0000003500227308 */ /* 0x000fe20000002400 */
[----:B--2---:R-:W-:Y:S02]  /*4300*/  FSEL R74, R38, -INF , P4 ;  /* 0xff800000264a7808 */ /* 0x004fe40002000000 */
[----:B------:R-:W-:Y:S02]  /*4310*/  ISETP.GT.AND P4, PT, R8, 0x40, PT ;  /* 0x000000400800780c */ /* 0x000fe40003f84270 */
[----:B------:R-:W-:-:S03]  /*4320*/  FMNMX.FTZ R3, R74, R3, !PT ;  /* 0x000000034a037209 */ /* 0x000fc60007810000 */
[----:B------:R-:W-:Y:S01]  /*4330*/  MUFU.TANH R38, R44 ;  /* 0x0000002c00267308 */ /* 0x000fe20000002400 */
[----:B0-----:R-:W-:Y:S02]  /*4340*/  FSEL R76, R39, -INF , P3 ;  /* 0xff800000274c7808 */ /* 0x001fe40001800000 */
[----:B------:R-:W-:Y:S02]  /*4350*/  ISETP.GT.AND P3, PT, R8, 0x41, PT ;  /* 0x000000410800780c */ /* 0x000fe40003f64270 */
[----:B------:R-:W-:-:S03]  /*4360*/  FMNMX.FTZ R3, R76, R3, !PT ;  /* 0x000000034c037209 */ /* 0x000fc60007810000 */
[----:B------:R-:W-:Y:S01]  /*4370*/  MUFU.TANH R33, R33 ;  /* 0x0000002100217308 */ /* 0x000fe20000002400 */
[----:B------:R-:W-:Y:S02]  /*4380*/  WARPGROUP.DEPBAR.LE gsb0, 0x0 ;  /* 0x00008000000079c5 */ /* 0x000fe40000010000 */
[----:B------:R-:W-:Y:S01]  /*4390*/  FMUL.FTZ R26, R26, UR6 ;  /* 0x000000061a1a7c20 */ /* 0x000fe20008410000 */
[----:B------:R-:W-:Y:S01]  /*43a0*/  FMUL.FTZ R27, R27, UR6 ;  /* 0x000000061b1b7c20 */ /* 0x000fe20008410000 */
[----:B------:R-:W-:Y:S01]  /*43b0*/  FMUL.FTZ R30, R30, UR6 ;  /* 0x000000061e1e7c20 */ /* 0x000fe20008410000 */
[----:B------:R-:W-:Y:S01]  /*43c0*/  FMUL.FTZ R31, R31, UR6 ;  /* 0x000000061f1f7c20 */ /* 0x000fe20008410000 */
[----:B------:R-:W-:Y:S01]  /*43d0*/  FMUL.FTZ R24, R24, UR6 ;  /* 0x0000000618187c20 */ /* 0x000fe20008410000 */
[----:B------:R-:W-:Y:S01]  /*43e0*/  FMUL.FTZ R25, R25, UR6 ;  /* 0x0000000619197c20 */ /* 0x000fe20008410000 */
[----:B------:R-:W0:Y:S01]  /*43f0*/  MUFU.TANH R26, R26 ;  /* 0x0000001a001a7308 */ /* 0x000e220000002400 */
[----:B------:R-:W-:Y:S01]  /*4400*/  FMUL.FTZ R28, R28, UR6 ;  /* 0x000000061c1c7c20 */ /* 0x000fe20008410000 */
[----:B------:R-:W-:Y:S01]  /*4410*/  FMUL.FTZ R29, R29, UR6 ;  /* 0x000000061d1d7c20 */ /* 0x000fe20008410000 */
[----:B------:R-:W-:-:S05]  /*4420*/  ULDC UR6, c[0x0][0x988] ;  /* 0x0002620000067ab9 */ /* 0x000fca0000000800 */
[----:B------:R-:W1:Y:S08]  /*4430*/  MUFU.TANH R27, R27 ;  /* 0x0000001b001b7308 */ /* 0x000e700000002400 */
[----:B------:R-:W2:Y:S01]  /*4440*/  MUFU.TANH R30, R30 ;  /* 0x0000001e001e7308 */ /* 0x000ea20000002400 */
[----:B0-----:R-:W-:Y:S02]  /*4450*/  FSEL R78, R26, -INF , P4 ;  /* 0xff8000001a4e7808 */ /* 0x001fe40002000000 */
[----:B------:R-:W-:-:S02]  /*4460*/  ISETP.GT.AND P4, PT, R8, 0x48, PT ;  /* 0x000000480800780c */ /* 0x000fc40003f84270 */
[----:B------:R-:W-:-:S03]  /*4470*/  FMNMX.FTZ R3, R78, R3, !PT ;  /* 0x000000034e037209 */ /* 0x000fc60007810000 */
[----:B------:R-:W0:Y:S01]  /*4480*/  MUFU.TANH R31, R31 ;  /* 0x0000001f001f7308 */ /* 0x000e220000002400 */
[----:B-1----:R-:W-:Y:S02]  /*4490*/  FSEL R80, R27, -INF , P3 ;  /* 0xff8000001b507808 */ /* 0x002fe40001800000 */
[----:B------:R-:W-:Y:S02]  /*44a0*/  ISETP.GT.AND P3, PT, R8, 0x49, PT ;  /* 0x000000490800780c */ /* 0x000fe40003f64270 */
[----:B------:R-:W-:-:S03]  /*44b0*/  FMNMX.FTZ R3, R80, R3, !PT ;  /* 0x0000000350037209 */ /* 0x000fc60007810000 */
[----:B------:R1:W-:Y:S01]  /*44c0*/  MUFU.TANH R39, R24 ;  /* 0x0000001800277308 */ /* 0x0003e20000002400 */
[----:B--2---:R-:W-:-:S04]  /*44d0*/  FSEL R82, R30, -INF , P4 ;  /* 0xff8000001e527808 */ /* 0x004fc80002000000 */
[----:B------:R-:W-:-:S03]  /*44e0*/  FMNMX.FTZ R3, R82, R3, !PT ;  /* 0x0000000352037209 */ /* 0x000fc60007810000 */
[----:B------:R-:W2:Y:S01]  /*44f0*/  MUFU.TANH R30, R49 ;  /* 0x00000031001e7308 */ /* 0x000ea20000002400 */
[----:B0-----:R-:W-:-:S04]  /*4500*/  FSEL R84, R31, -INF , P3 ;  /* 0xff8000001f547808 */ /* 0x001fc80001800000 */
[----:B------:R-:W-:-:S03]  /*4510*/  FMNMX.FTZ R3, R84, R3, !PT ;  /* 0x0000000354037209 */ /* 0x000fc60007810000 */
[----:B------:R0:W3:Y:S02]  /*4520*/  MUFU.TANH R31, R32 ;  /* 0x00000020001f7308 */ /* 0x0000e40000002400 */
[----:B------:R-:W4:Y:S06]  /*4530*/  SHFL.BFLY PT, R2, R3, 0x2, 0x1f ;  /* 0x0c401f0003027f89 */ /* 0x000f2c00000e0000 */
[----:B------:R5:W-:Y:S08]  /*4540*/  MUFU.TANH R47, R28 ;  /* 0x0000001c002f7308 */ /* 0x000bf00000002400 */
[----:B------:R3:W3:Y:S08]  /*4550*/  MUFU.TANH R35, R36 ;  /* 0x0000002400237308 */ /* 0x0006f00000002400 */
[----:B------:R-:W3:Y:S01]  /*4560*/  MUFU.TANH R37, R37 ;  /* 0x0000002500257308 */ /* 0x000ee20000002400 */
[----:B----4-:R-:W-:-:S02]  /*4570*/  FMNMX.FTZ R8, R3, R2, !PT ;  /* 0x0000000203087209 */ /* 0x010fc40007810000 */
[----:B------:R-:W4:Y:S04]  /*4580*/  SHFL.IDX PT, R2, R6, RZ, 0x1c1f ;  /* 0x001c1fff06027589 */ /* 0x000f2800000e0000 */
[----:B------:R-:W1:Y:S01]  /*4590*/  SHFL.BFLY PT, R3, R8, 0x1, 0x1f ;  /* 0x0c201f0008037f89 */ /* 0x000e6200000e0000 */
[----:B------:R3:W3:Y:S08]  /*45a0*/  MUFU.TANH R43, R25 ;  /* 0x00000019002b7308 */ /* 0x0006f00000002400 */
[----:B------:R-:W3:Y:S01]  /*45b0*/  MUFU.TANH R29, R29 ;  /* 0x0000001d001d7308 */ /* 0x000ee20000002400 */
[----:B----4-:R-:W-:-:S04]  /*45c0*/  VIADDMNMX R2, R2, R0, R7, PT ;  /* 0x0000000002027246 */ /* 0x010fc80003800107 */
[C---:B------:R-:W-:Y:S02]  /*45d0*/  ISETP.GT.AND P3, PT, R2.reuse, RZ, PT ;  /* 0x000000ff0200720c */ /* 0x040fe40003f64270 */
[----:B------:R-:W-:Y:S02]  /*45e0*/  ISETP.GT.AND P5, PT, R2, 0x1, PT ;  /* 0x000000010200780c */ /* 0x000fe40003fa4270 */
[----:B-1----:R-:W-:Y:S01]  /*45f0*/  FMNMX.FTZ R6, R8, R3, !PT ;  /* 0x0000000308067209 */ /* 0x002fe20007810000 */
[----:B------:R-:W-:Y:S01]  /*4600*/  IMAD.U32 R3, RZ, RZ, UR6 ;  /* 0x00000006ff037e24 */ /* 0x000fe2000f8e00ff */
[----:B------:R-:W-:Y:S02]  /*4610*/  ISETP.GT.AND P4, PT, R2, 0x8, PT ;  /* 0x000000080200780c */ /* 0x000fe40003f84270 */
[----:B------:R-:W-:Y:S01]  /*4620*/  FSEL R0, R14, -INF , P3 ;  /* 0xff8000000e007808 */ /* 0x000fe20001800000 */
[----:B------:R-:W-:Y:S01]  /*4630*/  FMUL.FTZ R27, R6, R3 ;  /* 0x00000003061b7220 */ /* 0x000fe20000410000 */
[----:B------:R-:W-:-:S02]  /*4640*/  FSEL R8, R57, -INF , P5 ;  /* 0xff80000039087808 */ /* 0x000fc40002800000 */
[----:B------:R-:W-:Y:S02]  /*4650*/  ISETP.GT.AND P5, PT, R2, 0x9, PT ;  /* 0x000000090200780c */ /* 0x000fe40003fa4270 */
[----:B------:R-:W-:Y:S02]  /*4660*/  FSEL R14, R65, -INF , P4 ;  /* 0xff800000410e7808 */ /* 0x000fe40002000000 */
[----:B------:R-:W-:Y:S02]  /*4670*/  FMNMX.FTZ R7, R0, R8, !PT ;  /* 0x0000000800077209 */ /* 0x000fe40007810000 */
[----:B------:R-:W-:Y:S02]  /*4680*/  ISETP.GT.AND P3, PT, R2, 0x10, PT ;  /* 0x000000100200780c */ /* 0x000fe40003f64270 */
[----:B------:R-:W-:Y:S02]  /*4690*/  FSEL R26, R61, -INF , P5 ;  /* 0xff8000003d1a7808 */ /* 0x000fe40002800000 */
[----:B------:R-:W-:-:S02]  /*46a0*/  FMNMX.FTZ R7, R14, R7, !PT ;  /* 0x000000070e077209 */ /* 0x000fc40007810000 */
[----:B------:R-:W-:Y:S02]  /*46b0*/  ISETP.GT.AND P6, PT, R2, 0x11, PT ;  /* 0x000000110200780c */ /* 0x000fe40003fc4270 */
[----:B------:R-:W-:Y:S02]  /*46c0*/  FSEL R24, R48, -INF , P3 ;  /* 0xff80000030187808 */ /* 0x000fe40001800000 */
[----:B------:R-:W-:Y:S02]  /*46d0*/  FMNMX.FTZ R7, R26, R7, !PT ;  /* 0x000000071a077209 */ /* 0x000fe40007810000 */
[----:B------:R-:W-:Y:S02]  /*46e0*/  ISETP.GT.AND P4, PT, R2, 0x18, PT ;  /* 0x000000180200780c */ /* 0x000fe40003f84270 */
[----:B--2---:R-:W-:Y:S02]  /*46f0*/  FSEL R30, R30, -INF , P6 ;  /* 0xff8000001e1e7808 */ /* 0x004fe40003000000 */
[----:B------:R-:W-:-:S02]  /*4700*/  FMNMX.FTZ R7, R24, R7, !PT ;  /* 0x0000000718077209 */ /* 0x000fc40007810000 */
[----:B------:R-:W-:Y:S02]  /*4710*/  ISETP.GT.AND P5, PT, R2, 0x19, PT ;  /* 0x000000190200780c */ /* 0x000fe40003fa4270 */
[----:B0-----:R-:W-:Y:S02]  /*4720*/  FSEL R32, R52, -INF , P4 ;  /* 0xff80000034207808 */ /* 0x001fe40002000000 */
[----:B------:R-:W-:Y:S02]  /*4730*/  FMNMX.FTZ R7, R30, R7, !PT ;  /* 0x000000071e077209 */ /* 0x000fe40007810000 */
[----:B------:R-:W-:Y:S02]  /*4740*/  ISETP.GT.AND P3, PT, R2, 0x20, PT ;  /* 0x000000200200780c */ /* 0x000fe40003f64270 */
[----:B------:R-:W-:Y:S02]  /*4750*/  FSEL R34, R34, -INF , P5 ;  /* 0xff80000022227808 */ /* 0x000fe40002800000 */
[----:B------:R-:W-:-:S02]  /*4760*/  FMNMX.FTZ R7, R32, R7, !PT ;  /* 0x0000000720077209 */ /* 0x000fc40007810000 */
[----:B------:R-:W-:Y:S02]  /*4770*/  ISETP.GT.AND P4, PT, R2, 0x21, PT ;  /* 0x000000210200780c */ /* 0x000fe40003f84270 */
[----:B-----5:R-:W-:Y:S02]  /*4780*/  FSEL R28, R40, -INF , P3 ;  /* 0xff800000281c7808 */ /* 0x020fe40001800000 */
[----:B------:R-:W-:Y:S02]  /*4790*/  FMNMX.FTZ R7, R34, R7, !PT ;  /* 0x0000000722077209 */ /* 0x000fe40007810000 */
[----:B------:R-:W-:Y:S02]  /*47a0*/  FSETP.NEU.FTZ.AND P6, PT, R6, -INF , PT ;  /* 0xff8000000600780b */ /* 0x000fe40003fdd000 */
[----:B------:R-:W-:Y:S02]  /*47b0*/  ISETP.GT.AND P3, PT, R2, 0x28, PT ;  /* 0x000000280200780c */ /* 0x000fe40003f64270 */
[----:B---3--:R-:W-:-:S02]  /*47c0*/  FSEL R36, R41, -INF , P4 ;  /* 0xff80000029247808 */ /* 0x008fc40002000000 */
[----:B------:R-:W-:Y:S02]  /*47d0*/  FMNMX.FTZ R7, R28, R7, !PT ;  /* 0x000000071c077209 */ /* 0x000fe40007810000 */
[----:B------:R-:W-:Y:S02]  /*47e0*/  FSEL R27, R27, RZ, P6 ;  /* 0x000000ff1b1b7208 */ /* 0x000fe40003000000 */
[----:B------:R-:W-:Y:S02]  /*47f0*/  ISETP.GT.AND P4, PT, R2, 0x29, PT ;  /* 0x000000290200780c */ /* 0x000fe40003f84270 */
[----:B------:R-:W-:Y:S01]  /*4800*/  FSEL R38, R38, -INF , P3 ;  /* 0xff80000026267808 */ /* 0x000fe20001800000 */
[--C-:B------:R-:W-:Y:S01]  /*4810*/  FFMA.FTZ R42, R42, R3, -R27.reuse ;  /* 0x000000032a2a7223 */ /* 0x100fe2000001081b */
[----:B------:R-:W-:Y:S01]  /*4820*/  FMNMX.FTZ R7, R36, R7, !PT ;  /* 0x0000000724077209 */ /* 0x000fe20007810000 */
[-CC-:B------:R-:W-:Y:S01]  /*4830*/  FFMA.FTZ R25, R46, R3.reuse, -R27.reuse ;  /* 0x000000032e197223 */ /* 0x180fe2000001081b */
[----:B------:R-:W-:Y:S01]  /*4840*/  ISETP.GT.AND P3, PT, R2, 0x30, PT ;  /* 0x000000300200780c */ /* 0x000fe20003f64270 */
[----:B------:R0:W-:Y:S01]  /*4850*/  MUFU.EX2 R209, R42 ;  /* 0x0000002a00d17308 */ /* 0x0001e20000000800 */
[----:B------:R-:W-:Y:S01]  /*4860*/  FSEL R40, R45, -INF , P4 ;  /* 0xff8000002d287808 */ /* 0x000fe20002000000 */
[--C-:B------:R-:W-:Y:S01]  /*4870*/  FFMA.FTZ R21, R21, R3, -R27.reuse ;  /* 0x0000000315157223 */ /* 0x100fe2000001081b */
[----:B------:R-:W-:Y:S01]  /*4880*/  FMNMX.FTZ R7, R38, R7, !PT ;  /* 0x0000000726077209 */ /* 0x000fe20007810000 */
[-CC-:B------:R-:W-:Y:S01]  /*4890*/  FFMA.FTZ R58, R58, R3.reuse, -R27.reuse ;  /* 0x000000033a3a7223 */ /* 0x180fe2000001081b */
[----:B------:R-:W-:Y:S01]  /*48a0*/  ISETP.GT.AND P4, PT, R2, 0x31, PT ;  /* 0x000000310200780c */ /* 0x000fe20003f84270 */
[--C-:B------:R-:W-:Y:S01]  /*48b0*/  FFMA.FTZ R60, R60, R3, -R27.reuse ;  /* 0x000000033c3c7223 */ /* 0x100fe2000001081b */
[----:B------:R-:W-:Y:S01]  /*48c0*/  FMNMX.FTZ R7, R40, R7, !PT ;  /* 0x0000000728077209 */ /* 0x000fe20007810000 */
[----:B------:R1:W2:Y:S01]  /*48d0*/  MUFU.EX2 R86, R21 ;  /* 0x0000001500567308 */ /* 0x0002a20000000800 */
[----:B0-----:R-:W-:Y:S01]  /*48e0*/  FSEL R42, R31, -INF , P3 ;  /* 0xff8000001f2a7808 */ /* 0x001fe20001800000 */
[-CC-:B------:R-:W-:Y:S01]  /*48f0*/  FFMA.FTZ R62, R62, R3.reuse, -R27.reuse ;  /* 0x000000033e3e7223 */ /* 0x180fe2000001081b */
[----:B------:R-:W-:Y:S01]  /*4900*/  ISETP.GT.AND P3, PT, R2, 0x38, PT ;  /* 0x000000380200780c */ /* 0x000fe20003f64270 */
[-CC-:B------:R-:W-:Y:S01]  /*4910*/  FFMA.FTZ R64, R64, R3.reuse, -R27.reuse ;  /* 0x0000000340407223 */ /* 0x180fe2000001081b */
[----:B------:R-:W-:Y:S01]  /*4920*/  FSEL R44, R33, -INF , P4 ;  /* 0xff800000212c7808 */ /* 0x000fe20002000000 */
[--C-:B------:R-:W-:Y:S01]  /*4930*/  FFMA.FTZ R66, R66, R3, -R27.reuse ;  /* 0x0000000342427223 */ /* 0x100fe2000001081b */
[----:B------:R-:W-:Y:S01]  /*4940*/  FMNMX.FTZ R7, R42, R7, !PT ;  /* 0x000000072a077209 */ /* 0x000fe20007810000 */
[----:B------:R0:W3:Y:S01]  /*4950*/  MUFU.EX2 R211, R25 ;  /* 0x0000001900d37308 */ /* 0x0000e20000000800 */
[----:B------:R-:W-:Y:S01]  /*4960*/  ISETP.GT.AND P4, PT, R2, 0x39, PT ;  /* 0x000000390200780c */ /* 0x000fe20003f84270 */
[-CC-:B-1----:R-:W-:Y:S01]  /*4970*/  FFMA.FTZ R21, R50, R3.reuse, -R27.reuse ;  /* 0x0000000332157223 */ /* 0x182fe2000001081b */
[----:B------:R-:W-:Y:S01]  /*4980*/  FSEL R46, R35, -INF , P3 ;  /* 0xff800000232e7808 */ /* 0x000fe20001800000 */
[--C-:B------:R-:W-:Y:S01]  /*4990*/  FFMA.FTZ R68, R68, R3, -R27.reuse ;  /* 0x0000000344447223 */ /* 0x100fe2000001081b */
[----:B------:R-:W-:Y:S01]  /*49a0*/  FMNMX.FTZ R7, R44, R7, !PT ;  /* 0x000000072c077209 */ /* 0x000fe20007810000 */
[-CC-:B------:R-:W-:Y:S01]  /*49b0*/  FFMA.FTZ R70, R70, R3.reuse, -R27.reuse ;  /* 0x0000000346467223 */ /* 0x180fe2000001081b */
[----:B------:R-:W-:Y:S01]  /*49c0*/  ISETP.GT.AND P3, PT, R2, 0x40, PT ;  /* 0x000000400200780c */ /* 0x000fe20003f64270 */
[----:B------:R1:W4:Y:S01]  /*49d0*/  MUFU.EX2 R88, R21 ;  /* 0x0000001500587308 */ /* 0x0003220000000800 */
[----:B------:R-:W-:Y:S01]  /*49e0*/  FSEL R48, R37, -INF , P4 ;  /* 0xff80000025307808 */ /* 0x000fe20002000000 */
[--C-:B0-----:R-:W-:Y:S01]  /*49f0*/  FFMA.FTZ R25, R54, R3, -R27.reuse ;  /* 0x0000000336197223 */ /* 0x101fe2000001081b */
[----:B------:R-:W-:Y:S01]  /*4a00*/  FMNMX.FTZ R7, R46, R7, !PT ;  /* 0x000000072e077209 */ /* 0x000fe20007810000 */
[-CC-:B------:R-:W-:Y:S01]  /*4a10*/  FFMA.FTZ R72, R72, R3.reuse, -R27.reuse ;  /* 0x0000000348487223 */ /* 0x180fe2000001081b */
[----:B------:R-:W-:Y:S01]  /*4a20*/  ISETP.GT.AND P4, PT, R2, 0x41, PT ;  /* 0x000000410200780c */ /* 0x000fe20003f84270 */
[--C-:B------:R-:W-:Y:S01]  /*4a30*/  FFMA.FTZ R74, R74, R3, -R27.reuse ;  /* 0x000000034a4a7223 */ /* 0x100fe2000001081b */
[----:B------:R-:W-:Y:S01]  /*4a40*/  FSEL R50, R39, -INF , P3 ;  /* 0xff80000027327808 */ /* 0x000fe20001800000 */
[----:B------:R-:W-:Y:S01]  /*4a50*/  MUFU.EX2 R205, R25 ;  /* 0x0000001900cd7308 */ /* 0x000fe20000000800 */
[----:B------:R-:W-:Y:S01]  /*4a60*/  FMNMX.FTZ R7, R48, R7, !PT ;  /* 0x0000000730077209 */ /* 0x000fe20007810000 */
[-CC-:B-1----:R-:W-:Y:S01]  /*4a70*/  FFMA.FTZ R21, R56, R3.reuse, -R27.reuse ;  /* 0x0000000338157223 */ /* 0x182fe2000001081b */
[----:B------:R-:W-:Y:S01]  /*4a80*/  ISETP.GT.AND P3, PT, R2, 0x48, PT ;  /* 0x000000480200780c */ /* 0x000fe20003f64270 */
[----:B------:R-:W0:Y:S01]  /*4a90*/  @P2 LDC R39, c[0x0][0x450] ;  /* 0x00011400ff272b82 */ /* 0x000e220000000800 */
[----:B------:R-:W-:Y:S01]  /*4aa0*/  FSEL R52, R43, -INF , P4 ;  /* 0xff8000002b347808 */ /* 0x000fe20002000000 */
[--C-:B------:R-:W-:Y:S01]  /*4ab0*/  FFMA.FTZ R76, R76, R3, -R27.reuse ;  /* 0x000000034c4c7223 */ /* 0x100fe2000001081b */
[----:B------:R-:W-:Y:S01]  /*4ac0*/  FMNMX.FTZ R7, R50, R7, !PT ;  /* 0x0000000732077209 */ /* 0x000fe20007810000 */
[----:B------:R-:W-:Y:S01]  /*4ad0*/  MUFU.EX2 R90, R21 ;  /* 0x00000015005a7308 */ /* 0x000fe20000000800 */
[----:B------:R-:W-:Y:S01]  /*4ae0*/  ISETP.GT.AND P4, PT, R2, 0x49, PT ;  /* 0x000000490200780c */ /* 0x000fe20003f84270 */
[-CC-:B------:R-:W-:Y:S01]  /*4af0*/  FFMA.FTZ R78, R78, R3.reuse, -R27.reuse ;  /* 0x000000034e4e7223 */ /* 0x180fe2000001081b */
[----:B------:R-:W-:Y:S01]  /*4b00*/  FSEL R2, R47, -INF , P3 ;  /* 0xff8000002f027808 */ /* 0x000fe20001800000 */
[--C-:B------:R-:W-:Y:S01]  /*4b10*/  FFMA.FTZ R80, R80, R3, -R27.reuse ;  /* 0x0000000350507223 */ /* 0x100fe2000001081b */
[----:B------:R-:W-:Y:S01]  /*4b20*/  FMNMX.FTZ R7, R52, R7, !PT ;  /* 0x0000000734077209 */ /* 0x000fe20007810000 */
[--C-:B------:R-:W-:Y:S01]  /*4b30*/  FFMA.FTZ R82, R82, R3, -R27.reuse ;  /* 0x0000000352527223 */ /* 0x100fe2000001081b */
[----:B------:R-:W-:Y:S01]  /*4b40*/  FSEL R54, R29, -INF , P4 ;  /* 0xff8000001d367808 */ /* 0x000fe20002000000 */
[----:B------:R-:W-:Y:S01]  /*4b50*/  MUFU.EX2 R58, R58 ;  /* 0x0000003a003a7308 */ /* 0x000fe20000000800 */
[----:B------:R-:W-:Y:S01]  /*4b60*/  FMNMX.FTZ R7, R2, R7, !PT ;  /* 0x0000000702077209 */ /* 0x000fe20007810000 */
[----:B------:R-:W-:-:S03]  /*4b70*/  FFMA.FTZ R84, R84, R3, -R27 ;  /* 0x0000000354547223 */ /* 0x000fc6000001081b */
[----:B------:R-:W-:-:S03]  /*4b80*/  FMNMX.FTZ R7, R54, R7, !PT ;  /* 0x0000000736077209 */ /* 0x000fc60007810000 */
[----:B------:R1:W-:Y:S02]  /*4b90*/  MUFU.EX2 R207, R60 ;  /* 0x0000003c00cf7308 */ /* 0x0003e40000000800 */
[----:B------:R-:W5:Y:S06]  /*4ba0*/  SHFL.BFLY PT, R56, R7, 0x2, 0x1f ;  /* 0x0c401f0007387f89 */ /* 0x000f6c00000e0000 */
[----:B------:R-:W-:Y:S01]  /*4bb0*/  MUFU.EX2 R62, R62 ;  /* 0x0000003e003e7308 */ /* 0x000fe20000000800 */
[----:B-1----:R-:W-:-:S07]  /*4bc0*/  CS2R R60, SRZ ;  /* 0x00000000003c7805 */ /* 0x002fce000001ff00 */
[----:B------:R1:W-:Y:S08]  /*4bd0*/  MUFU.EX2 R201, R64 ;  /* 0x0000004000c97308 */ /* 0x0003f00000000800 */
[----:B------:R-:W-:Y:S01]  /*4be0*/  MUFU.EX2 R66, R66 ;  /* 0x0000004200427308 */ /* 0x000fe20000000800 */
[----:B-1----:R-:W-:Y:S02]  /*4bf0*/  CS2R R64, SRZ ;  /* 0x0000000000407805 */ /* 0x002fe4000001ff00 */
[----:B-----5:R-:W-:-:S05]  /*4c00*/  FMNMX.FTZ R56, R7, R56, !PT ;  /* 0x0000003807387209 */ /* 0x020fca0007810000 */
[----:B------:R-:W1:Y:S01]  /*4c10*/  SHFL.BFLY PT, R7, R56, 0x1, 0x1f ;  /* 0x0c201f0038077f89 */ /* 0x000e6200000e0000 */
[----:B------:R5:W-:Y:S08]  /*4c20*/  MUFU.EX2 R203, R68 ;  /* 0x0000004400cb7308 */ /* 0x000bf00000000800 */
[----:B------:R-:W-:Y:S01]  /*4c30*/  MUFU.EX2 R70, R70 ;  /* 0x0000004600467308 */ /* 0x000fe20000000800 */
[----:B-----5:R-:W-:-:S07]  /*4c40*/  CS2R R68, SRZ ;  /* 0x0000000000447805 */ /* 0x020fce000001ff00 */
[----:B------:R5:W-:Y:S01]  /*4c50*/  MUFU.EX2 R197, R72 ;  /* 0x0000004800c57308 */ /* 0x000be20000000800 */
[----:B-1----:R-:W-:-:S07]  /*4c60*/  FMNMX.FTZ R7, R56, R7, !PT ;  /* 0x0000000738077209 */ /* 0x002fce0007810000 */
[----:B------:R-:W-:Y:S01]  /*4c70*/  MUFU.EX2 R74, R74 ;  /* 0x0000004a004a7308 */ /* 0x000fe20000000800 */
[----:B-----5:R-:W-:Y:S02]  /*4c80*/  CS2R R72, SRZ ;  /* 0x0000000000487805 */ /* 0x020fe4000001ff00 */
[----:B------:R-:W-:Y:S02]  /*4c90*/  CS2R R56, SRZ ;  /* 0x0000000000387805 */ /* 0x000fe4000001ff00 */
[C---:B------:R-:W-:Y:S01]  /*4ca0*/  FSETP.NEU.FTZ.AND P3, PT, R7.reuse, -INF , PT ;  /* 0xff8000000700780b */ /* 0x040fe20003f7d000 */
[----:B------:R-:W-:Y:S02]  /*4cb0*/  FMUL.FTZ R21, R7, R3 ;  /* 0x0000000307157220 */ /* 0x000fe40000410000 */
[----:B------:R-:W-:Y:S03]  /*4cc0*/  MUFU.EX2 R199, R76 ;  /* 0x0000004c00c77308 */ /* 0x000fe60000000800 */
[----:B------:R-:W-:-:S05]  /*4cd0*/  FSEL R21, R21, RZ, P3 ;  /* 0x000000ff15157208 */ /* 0x000fca0001800000 */
[-CC-:B------:R-:W-:Y:S01]  /*4ce0*/  FFMA.FTZ R8, R8, R3.reuse, -R21.reuse ;  /* 0x0000000308087223 */ /* 0x180fe20000010815 */
[-CC-:B------:R-:W-:Y:S01]  /*4cf0*/  FFMA.FTZ R0, R0, R3.reuse, -R21.reuse ;  /* 0x0000000300007223 */ /* 0x180fe20000010815 */
[-CC-:B------:R-:W-:Y:S01]  /*4d00*/  FFMA.FTZ R14, R14, R3.reuse, -R21.reuse ;  /* 0x000000030e0e7223 */ /* 0x180fe20000010815 */
[-CC-:B------:R-:W-:Y:S01]  /*4d10*/  FFMA.FTZ R26, R26, R3.reuse, -R21.reuse ;  /* 0x000000031a1a7223 */ /* 0x180fe20000010815 */
[----:B------:R1:W-:Y:S01]  /*4d20*/  MUFU.EX2 R25, R8 ;  /* 0x0000000800197308 */ /* 0x0003e20000000800 */
[-CC-:B------:R-:W-:Y:S01]  /*4d30*/  FFMA.FTZ R24, R24, R3.reuse, -R21.reuse ;  /* 0x0000000318187223 */ /* 0x180fe20000010815 */
[-CC-:B------:R-:W-:Y:S01]  /*4d40*/  FFMA.FTZ R30, R30, R3.reuse, -R21.reuse ;  /* 0x000000031e1e7223 */ /* 0x180fe20000010815 */
[-CC-:B------:R-:W-:Y:S01]  /*4d50*/  FFMA.FTZ R32, R32, R3.reuse, -R21.reuse ;  /* 0x0000000320207223 */ /* 0x180fe20000010815 */
[-CC-:B------:R-:W-:Y:S01]  /*4d60*/  FFMA.FTZ R34, R34, R3.reuse, -R21.reuse ;  /* 0x0000000322227223 */ /* 0x180fe20000010815 */
[-CC-:B------:R-:W-:Y:S01]  /*4d70*/  FFMA.FTZ R28, R28, R3.reuse, -R21.reuse ;  /* 0x000000031c1c7223 */ /* 0x180fe20000010815 */
[-CC-:B------:R-:W-:Y:S01]  /*4d80*/  FFMA.FTZ R36, R36, R3.reuse, -R21.reuse ;  /* 0x0000000324247223 */ /* 0x180fe20000010815 */
[-CC-:B------:R-:W-:Y:S01]  /*4d90*/  FFMA.FTZ R38, R38, R3.reuse, -R21.reuse ;  /* 0x0000000326267223 */ /* 0x180fe20000010815 */
[----:B------:R2:W-:Y:S01]  /*4da0*/  MUFU.EX2 R208, R0 ;  /* 0x0000000000d07308 */ /* 0x0005e20000000800 */
[----:B-1----:R-:W1:Y:S01]  /*4db0*/  @P2 LDC R8, c[0x0][0x44c] ;  /* 0x00011300ff082b82 */ /* 0x002e620000000800 */
[-CC-:B------:R-:W-:Y:S01]  /*4dc0*/  FFMA.FTZ R40, R40, R3.reuse, -R21.reuse ;  /* 0x0000000328287223 */ /* 0x180fe20000010815 */
[-CC-:B------:R-:W-:Y:S01]  /*4dd0*/  FFMA.FTZ R42, R42, R3.reuse, -R21.reuse ;  /* 0x000000032a2a7223 */ /* 0x180fe20000010815 */
[-CC-:B------:R-:W-:Y:S01]  /*4de0*/  FFMA.FTZ R44, R44, R3.reuse, -R21.reuse ;  /* 0x000000032c2c7223 */ /* 0x180fe20000010815 */
[-CC-:B------:R-:W-:Y:S01]  /*4df0*/  FFMA.FTZ R46, R46, R3.reuse, -R21.reuse ;  /* 0x000000032e2e7223 */ /* 0x180fe20000010815 */
[-CC-:B------:R-:W-:Y:S01]  /*4e00*/  FFMA.FTZ R48, R48, R3.reuse, -R21.reuse ;  /* 0x0000000330307223 */ /* 0x180fe20000010815 */
[-CC-:B------:R-:W-:Y:S01]  /*4e10*/  FFMA.FTZ R50, R50, R3.reuse, -R21.reuse ;  /* 0x0000000332327223 */ /* 0x180fe20000010815 */
[----:B------:R-:W-:Y:S01]  /*4e20*/  MUFU.EX2 R14, R14 ;  /* 0x0000000e000e7308 */ /* 0x000fe20000000800 */
[----:B--2---:R-:W-:Y:S01]  /*4e30*/  FADD.FTZ R0, R209, R86 ;  /* 0x00000056d1007221 */ /* 0x004fe20000010000 */
[-CC-:B------:R-:W-:Y:S01]  /*4e40*/  FFMA.FTZ R52, R52, R3.reuse, -R21.reuse ;  /* 0x0000000334347223 */ /* 0x180fe20000010815 */
[-CC-:B------:R-:W-:Y:S01]  /*4e50*/  FFMA.FTZ R2, R2, R3.reuse, -R21.reuse ;  /* 0x0000000302027223 */ /* 0x180fe20000010815 */
[----:B------:R-:W-:Y:S01]  /*4e60*/  FFMA.FTZ R54, R54, R3, -R21 ;  /* 0x0000000336367223 */ /* 0x000fe20000010815 */
[----:B---3--:R-:W-:Y:S01]  /*4e70*/  FADD.FTZ R37, R211, R0 ;  /* 0x00000000d3257221 */ /* 0x008fe20000010000 */
[----:B------:R-:W-:-:S02]  /*4e80*/  F2FP.F16.F32.PACK_AB R209, R86, R209 ;  /* 0x000000d156d1723e */ /* 0x000fc400000000ff */
[----:B------:R-:W-:Y:S01]  /*4e90*/  CS2R R86, SRZ ;  /* 0x0000000000567805 */ /* 0x000fe2000001ff00 */
[----:B------:R-:W2:Y:S01]  /*4ea0*/  MUFU.EX2 R27, R26 ;  /* 0x0000001a001b7308 */ /* 0x000ea20000000800 */
[C---:B----4-:R-:W-:Y:S01]  /*4eb0*/  FADD.FTZ R0, R88.reuse, R37 ;  /* 0x0000002558007221 */ /* 0x050fe20000010000 */
[----:B------:R-:W-:Y:S02]  /*4ec0*/  F2FP.F16.F32.PACK_AB R211, R88, R211 ;  /* 0x000000d358d3723e */ /* 0x000fe400000000ff */
[----:B------:R-:W-:Y:S02]  /*4ed0*/  CS2R R88, SRZ ;  /* 0x0000000000587805 */ /* 0x000fe4000001ff00 */
[----:B------:R-:W-:Y:S02]  /*4ee0*/  CS2R R76, SRZ ;  /* 0x00000000004c7805 */ /* 0x000fe4000001ff00 */
[----:B------:R-:W3:Y:S01]  /*4ef0*/  MUFU.EX2 R24, R24 ;  /* 0x0000001800187308 */ /* 0x000ee20000000800 */
[----:B-1----:R-:W-:-:S05]  /*4f00*/  @P2 IMAD.HI.U32 R8, R23, R8, RZ ;  /* 0x0000000817082227 */ /* 0x002fca00078e00ff */
[----:B0-----:R-:W-:Y:S01]  /*4f10*/  @P2 SHF.R.U32.HI R23, RZ, R39, R8 ;  /* 0x00000027ff172219 */ /* 0x001fe20000011608 */
[----:B------:R-:W-:Y:S01]  /*4f20*/  IMAD.U32 R8, RZ, RZ, UR60 ;  /* 0x0000003cff087e24 */ /* 0x000fe2000f8e00ff */
[----:B------:R-:W0:Y:S01]  /*4f30*/  MUFU.EX2 R29, R30 ;  /* 0x0000001e001d7308 */ /* 0x000e220000000800 */
[----:B--2---:R-:W-:Y:S02]  /*4f40*/  F2FP.F16.F32.PACK_AB R210, R27, R14 ;  /* 0x0000000e1bd2723e */ /* 0x004fe400000000ff */
[----:B------:R-:W-:Y:S01]  /*4f50*/  IADD3 R152, R23, -R9, R152 ;  /* 0x8000000917987210 */ /* 0x000fe20007ffe098 */
[----:B------:R-:W-:Y:S01]  /*4f60*/  FADD.FTZ R23, R205, R0 ;  /* 0x00000000cd177221 */ /* 0x000fe20000010000 */
[----:B------:R-:W-:Y:S01]  /*4f70*/  FADD.FTZ R9, R208, R25 ;  /* 0x00000019d0097221 */ /* 0x000fe20000010000 */
[----:B------:R-:W-:Y:S01]  /*4f80*/  @!P1 VIADD R0, R8, 0x38840 ;  /* 0x0003884008009836 */ /* 0x000fe20000000000 */
[----:B------:R-:W-:Y:S01]  /*4f90*/  F2FP.F16.F32.PACK_AB R208, R25, R208 ;  /* 0x000000d019d0723e */ /* 0x000fe200000000ff */
[----:B------:R-:W-:Y:S01]  /*4fa0*/  FADD.FTZ R23, R90, R23 ;  /* 0x000000175a177221 */ /* 0x000fe20000010000 */
[----:B------:R-:W1:Y:S01]  /*4fb0*/  MUFU.EX2 R32, R32 ;  /* 0x0000002000207308 */ /* 0x000e620000000800 */
[----:B------:R-:W-:Y:S01]  /*4fc0*/  FADD.FTZ R8, R14, R9 ;  /* 0x000000090e087221 */ /* 0x000fe20000010000 */
[----:B------:R-:W-:Y:S01]  /*4fd0*/  @!P1 PRMT R0, RZ, 0x654, R0 ;  /* 0x00000654ff009816 */ /* 0x000fe20000000000 */
[----:B------:R-:W-:Y:S01]  /*4fe0*/  FADD.FTZ R26, R58, R23 ;  /* 0x000000173a1a7221 */ /* 0x000fe20000010000 */
[----:B------:R-:W-:-:S04]  /*4ff0*/  IMAD.HI R152, R152, 0x66666667, RZ ;  /* 0x6666666798987827 */ /* 0x000fc800078e02ff */
[----:B------:R-:W-:Y:S01]  /*5000*/  FADD.FTZ R9, R27, R8 ;  /* 0x000000081b097221 */ /* 0x000fe20000010000 */
[----:B------:R3:W-:Y:S01]  /*5010*/  @!P1 SYNCS.ARRIVE.TRANS64.RED.A1T0 RZ, [R0+URZ], RZ ;  /* 0x000000ff00ff99a7 */ /* 0x0007e2000810043f */
[----:B------:R-:W-:Y:S01]  /*5020*/  FADD.FTZ R37, R207, R26 ;  /* 0x0000001acf257221 */ /* 0x000fe20000010000 */
[----:B------:R-:W2:Y:S01]  /*5030*/  MUFU.EX2 R31, R34 ;  /* 0x00000022001f7308 */ /* 0x000ea20000000800 */
[----:B------:R-:W-:Y:S02]  /*5040*/  SHF.R.U32.HI R21, RZ, 0x1f, R152 ;  /* 0x0000001fff157819 */ /* 0x000fe40000011698 */
[----:B------:R-:W-:Y:S01]  /*5050*/  CS2R R26, SRZ ;  /* 0x00000000001a7805 */ /* 0x000fe2000001ff00 */
[----:B------:R-:W-:Y:S01]  /*5060*/  FADD.FTZ R8, R62, R37 ;  /* 0x000000253e087221 */ /* 0x000fe20000010000 */
[----:B------:R-:W-:Y:S02]  /*5070*/  F2FP.F16.F32.PACK_AB R205, R90, R205 ;  /* 0x000000cd5acd723e */ /* 0x000fe400000000ff */
[----:B------:R-:W-:Y:S01]  /*5080*/  CS2R R90, SRZ ;  /* 0x00000000005a7805 */ /* 0x000fe2000001ff00 */
[----:B---3--:R-:W-:Y:S01]  /*5090*/  FADD.FTZ R0, R24, R9 ;  /* 0x0000000918007221 */ /* 0x008fe20000010000 */
[----:B------:R-:W-:Y:S01]  /*50a0*/  FADD.FTZ R37, R201, R8 ;  /* 0x00000008c9257221 */ /* 0x000fe20000010000 */
[----:B------:R-:W3:Y:S01]  /*50b0*/  MUFU.EX2 R28, R28 ;  /* 0x0000001c001c7308 */ /* 0x000ee20000000800 */
[----:B------:R-:W-:Y:S01]  /*50c0*/  LEA.HI.SX32 R155, R152, R21, 0x1b ;  /* 0x00000015989b7211 */ /* 0x000fe200078fdaff */
[----:B0-----:R-:W-:Y:S01]  /*50d0*/  FADD.FTZ R9, R29, R0 ;  /* 0x000000001d097221 */ /* 0x001fe20000010000 */
[----:B------:R-:W-:Y:S01]  /*50e0*/  FADD.FTZ R8, R66, R37 ;  /* 0x0000002542087221 */ /* 0x000fe20000010000 */
[----:B------:R-:W-:-:S02]  /*50f0*/  F2FP.F16.F32.PACK_AB R207, R207, R58 ;  /* 0x0000003acfcf723e */ /* 0x000fc400000000ff */
[----:B------:R-:W-:Y:S01]  /*5100*/  CS2R R58, SRZ ;  /* 0x00000000003a7805 */ /* 0x000fe2000001ff00 */
[----:B-1----:R-:W-:Y:S01]  /*5110*/  FADD.FTZ R0, R32, R9 ;  /* 0x0000000920007221 */ /* 0x002fe20000010000 */
[----:B------:R-:W-:Y:S01]  /*5120*/  FADD.FTZ R39, R203, R8 ;  /* 0x00000008cb277221 */ /* 0x000fe20000010000 */
[----:B------:R-:W0:Y:S01]  /*5130*/  MUFU.EX2 R33, R36 ;  /* 0x0000002400217308 */ /* 0x000e220000000800 */
[----:B------:R-:W-:Y:S01]  /*5140*/  VIMNMX R214, R18, R155, !PT ;  /* 0x0000009b12d67248 */ /* 0x000fe20007fe0100 */
[----:B--2---:R-:W-:Y:S01]  /*5150*/  FADD.FTZ R9, R31, R0 ;  /* 0x000000001f097221 */ /* 0x004fe20000010000 */
[----:B------:R-:W-:Y:S01]  /*5160*/  FADD.FTZ R8, R70, R39 ;  /* 0x0000002746087221 */ /* 0x000fe20000010000 */
[----:B------:R-:W-:Y:S02]  /*5170*/  F2FP.F16.F32.PACK_AB R201, R201, R62 ;  /* 0x0000003ec9c9723e */ /* 0x000fe400000000ff */
[----:B------:R-:W-:Y:S02]  /*5180*/  CS2R R62, SRZ ;  /* 0x00000000003e7805 */ /* 0x000fe4000001ff00 */
[----:B------:R-:W-:Y:S01]  /*5190*/  F2FP.F16.F32.PACK_AB R203, R203, R66 ;  /* 0x00000042cbcb723e */ /* 0x000fe200000000ff */
[C---:B------:R-:W-:Y:S01]  /*51a0*/  FADD.FTZ R21, R197.reuse, R8 ;  /* 0x00000008c5157221 */ /* 0x040fe20000010000 */
[----:B------:R-:W1:Y:S01]  /*51b0*/  MUFU.EX2 R38, R38 ;  /* 0x0000002600267308 */ /* 0x000e620000000800 */
[----:B---3--:R-:W-:Y:S01]  /*51c0*/  FADD.FTZ R0, R28, R9 ;  /* 0x000000091c007221 */ /* 0x008fe20000010000 */
[----:B------:R-:W-:Y:S01]  /*51d0*/  F2FP.F16.F32.PACK_AB R197, R197, R70 ;  /* 0x00000046c5c5723e */ /* 0x000fe200000000ff */
[----:B------:R-:W-:Y:S01]  /*51e0*/  FADD.FTZ R8, R74, R21 ;  /* 0x000000154a087221 */ /* 0x000fe20000010000 */
[----:B------:R-:W-:-:S02]  /*51f0*/  F2FP.F16.F32.PACK_AB R204, R29, R24 ;  /* 0x000000181dcc723e */ /* 0x000fc400000000ff */
[----:B------:R-:W-:Y:S02]  /*5200*/  CS2R R70, SRZ ;  /* 0x0000000000467805 */ /* 0x000fe4000001ff00 */
[----:B------:R-:W-:Y:S01]  /*5210*/  F2FP.F16.F32.PACK_AB R206, R31, R32 ;  /* 0x000000201fce723e */ /* 0x000fe200000000ff */
[----:B------:R-:W-:Y:S01]  /*5220*/  FADD.FTZ R39, R199, R8 ;  /* 0x00000008c7277221 */ /* 0x000fe20000010000 */
[----:B------:R-:W2:Y:S01]  /*5230*/  MUFU.EX2 R35, R40 ;  /* 0x0000002800237308 */ /* 0x000ea20000000800 */
[----:B0-----:R-:W-:Y:S01]  /*5240*/  FADD.FTZ R9, R33, R0 ;  /* 0x0000000021097221 */ /* 0x001fe20000010000 */
[----:B------:R-:W-:Y:S02]  /*5250*/  F2FP.F16.F32.PACK_AB R199, R199, R74 ;  /* 0x0000004ac7c7723e */ /* 0x000fe400000000ff */
[----:B------:R-:W-:Y:S02]  /*5260*/  CS2R R74, SRZ ;  /* 0x00000000004a7805 */ /* 0x000fe4000001ff00 */
[----:B------:R-:W-:-:S02]  /*5270*/  F2FP.F16.F32.PACK_AB R200, R33, R28 ;  /* 0x0000001c21c8723e */ /* 0x000fc400000000ff */
[----:B------:R-:W-:Y:S02]  /*5280*/  CS2R R66, SRZ ;  /* 0x0000000000427805 */ /* 0x000fe4000001ff00 */
[----:B------:R-:W-:Y:S02]  /*5290*/  CS2R R32, SRZ ;  /* 0x0000000000207805 */ /* 0x000fe4000001ff00 */
[----:B------:R-:W-:Y:S01]  /*52a0*/  CS2R R30, SRZ ;  /* 0x00000000001e7805 */ /* 0x000fe2000001ff00 */
[----:B------:R-:W0:Y:S01]  /*52b0*/  MUFU.EX2 R42, R42 ;  /* 0x0000002a002a7308 */ /* 0x000e220000000800 */
[----:B-1----:R-:W-:Y:S01]  /*52c0*/  FADD.FTZ R0, R38, R9 ;  /* 0x0000000926007221 */ /* 0x002fe20000010000 */
[----:B------:R-:W-:-:S06]  /*52d0*/  CS2R R28, SRZ ;  /* 0x00000000001c7805 */ /* 0x000fcc000001ff00 */
[----:B------:R-:W1:Y:S01]  /*52e0*/  MUFU.EX2 R78, R78 ;  /* 0x0000004e004e7308 */ /* 0x000e620000000800 */
[C---:B--2---:R-:W-:Y:S01]  /*52f0*/  FADD.FTZ R9, R35.reuse, R0 ;  /* 0x0000000023097221 */ /* 0x044fe20000010000 */
[----:B------:R-:W-:Y:S02]  /*5300*/  F2FP.F16.F32.PACK_AB R202, R35, R38 ;  /* 0x0000002623ca723e */ /* 0x000fe400000000ff */
[----:B------:R-:W-:-:S04]  /*5310*/  CS2R R34, SRZ ;  /* 0x0000000000227805 */ /* 0x000fc8000001ff00 */
[----:B------:R2:W3:Y:S01]  /*5320*/  MUFU.EX2 R23, R44 ;  /* 0x0000002c00177308 */ /* 0x0004e20000000800 */
[----:B0-----:R-:W-:-:S07]  /*5330*/  FADD.FTZ R0, R42, R9 ;  /* 0x000000092a007221 */ /* 0x001fce0000010000 */
[----:B------:R0:W4:Y:S01]  /*5340*/  MUFU.EX2 R193, R80 ;  /* 0x0000005000c17308 */ /* 0x0001220000000800 */
[----:B-1----:R-:W-:Y:S01]  /*5350*/  FADD.FTZ R8, R78, R39 ;  /* 0x000000274e087221 */ /* 0x002fe20000010000 */
[----:B--2---:R-:W-:-:S06]  /*5360*/  CS2R R44, SRZ ;  /* 0x00000000002c7805 */ /* 0x004fcc000001ff00 */
[----:B------:R-:W1:Y:S01]  /*5370*/  MUFU.EX2 R46, R46 ;  /* 0x0000002e002e7308 */ /* 0x000e620000000800 */
[C---:B---3--:R-:W-:Y:S01]  /*5380*/  FADD.FTZ R9, R23.reuse, R0 ;  /* 0x0000000017097221 */ /* 0x048fe20000010000 */
[----:B------:R-:W-:Y:S01]  /*5390*/  F2FP.F16.F32.PACK_AB R196, R23, R42 ;  /* 0x0000002a17c4723e */ /* 0x000fe200000000ff */
[----:B------:R-:W-:Y:S01]  /*53a0*/  VIADD R23, R153, 0xfffffffe ;  /* 0xfffffffe99177836 */ /* 0x000fe20000000000 */
[----:B0-----:R-:W-:Y:S02]  /*53b0*/  CS2R R80, SRZ ;  /* 0x0000000000507805 */ /* 0x001fe4000001ff00 */
[----:B------:R-:W-:Y:S02]  /*53c0*/  CS2R R42, SRZ ;  /* 0x00000000002a7805 */ /* 0x000fe4000001ff00 */
[----:B------:R-:W0:Y:S01]  /*53d0*/  MUFU.EX2 R82, R82 ;  /* 0x0000005200527308 */ /* 0x000e220000000800 */
[----:B----4-:R-:W-:Y:S01]  /*53e0*/  FADD.FTZ R39, R193, R8 ;  /* 0x00000008c1277221 */ /* 0x010fe20000010000 */
[----:B------:R-:W-:-:S02]  /*53f0*/  ISETP.GE.AND P3, PT, R23, R214, PT ;  /* 0x000000d61700720c */ /* 0x000fc40003f66270 */
[----:B------:R-:W-:Y:S02]  /*5400*/  F2FP.F16.F32.PACK_AB R193, R193, R78 ;  /* 0x0000004ec1c1723e */ /* 0x000fe400000000ff */
[----:B------:R-:W-:Y:S02]  /*5410*/  CS2R R78, SRZ ;  /* 0x00000000004e7805 */ /* 0x000fe4000001ff00 */
[----:B------:R2:W3:Y:S01]  /*5420*/  MUFU.EX2 R37, R48 ;  /* 0x0000003000257308 */ /* 0x0004e20000000800 */
[----:B-1----:R-:W-:-:S07]  /*5430*/  FADD.FTZ R0, R46, R9 ;  /* 0x000000092e007221 */ /* 0x002fce0000010000 */
[----:B------:R-:W1:Y:S01]  /*5440*/  MUFU.EX2 R50, R50 ;  /* 0x0000003200327308 */ /* 0x000e620000000800 */
[----:B0-----:R-:W-:Y:S01]  /*5450*/  FADD.FTZ R8, R82, R39 ;  /* 0x0000002752087221 */ /* 0x001fe20000010000 */
[----:B--2---:R-:W-:-:S06]  /*5460*/  CS2R R48, SRZ ;  /* 0x0000000000307805 */ /* 0x004fcc000001ff00 */
[----:B------:R0:W2:Y:S01]  /*5470*/  MUFU.EX2 R21, R52 ;  /* 0x0000003400157308 */ /* 0x0000a20000000800 */
[C---:B---3--:R-:W-:Y:S01]  /*5480*/  FADD.FTZ R41, R37.reuse, R0 ;  /* 0x0000000025297221 */ /* 0x048fe20000010000 */
[----:B------:R-:W-:Y:S02]  /*5490*/  F2FP.F16.F32.PACK_AB R198, R37, R46 ;  /* 0x0000002e25c6723e */ /* 0x000fe400000000ff */
[----:B------:R-:W-:Y:S02]  /*54a0*/  CS2R R46, SRZ ;  /* 0x00000000002e7805 */ /* 0x000fe4000001ff00 */
[----:B------:R-:W-:Y:S02]  /*54b0*/  CS2R R36, SRZ ;  /* 0x0000000000247805 */ /* 0x000fe4000001ff00 */
[----:B------:R-:W3:Y:S01]  /*54c0*/  MUFU.EX2 R2, R2 ;  /* 0x0000000200027308 */ /* 0x000ee20000000800 */
[----:B-1----:R-:W-:Y:S01]  /*54d0*/  FADD.FTZ R0, R50, R41 ;  /* 0x0000002932007221 */ /* 0x002fe20000010000 */
[----:B0-----:R-:W-:-:S02]  /*54e0*/  CS2R R52, SRZ ;  /* 0x0000000000347805 */ /* 0x001fc4000001ff00 */
[----:B------:R-:W-:-:S04]  /*54f0*/  CS2R R40, SRZ ;  /* 0x0000000000287805 */ /* 0x000fc8000001ff00 */
[----:B------:R0:W1:Y:S01]  /*5500*/  MUFU.EX2 R195, R84 ;  /* 0x0000005400c37308 */ /* 0x0000620000000800 */
[C---:B--2---:R-:W-:Y:S01]  /*5510*/  FADD.FTZ R25, R21.reuse, R0 ;  /* 0x0000000015197221 */ /* 0x044fe20000010000 */
[----:B------:R-:W-:Y:S02]  /*5520*/  F2FP.F16.F32.PACK_AB R192, R21, R50 ;  /* 0x0000003215c0723e */ /* 0x000fe400000000ff */
[----:B------:R-:W-:Y:S02]  /*5530*/  CS2R R50, SRZ ;  /* 0x0000000000327805 */ /* 0x000fe4000001ff00 */
[----:B------:R-:W-:Y:S02]  /*5540*/  MOV R0, 0x3f800000 ;  /* 0x3f80000000007802 */ /* 0x000fe40000000f00 */
[----:B------:R2:W4:Y:S01]  /*5550*/  MUFU.EX2 R39, R54 ;  /* 0x0000003600277308 */ /* 0x0005220000000800 */
[----:B---3--:R-:W-:Y:S01]  /*5560*/  FADD.FTZ R14, R2, R25 ;  /* 0x00000019020e7221 */ /* 0x008fe20000010000 */
[----:B0-----:R-:W-:-:S02]  /*5570*/  CS2R R84, SRZ ;  /* 0x0000000000547805 */ /* 0x001fc4000001ff00 */
[----:B------:R-:W-:Y:S01]  /*5580*/  CS2R R24, SRZ ;  /* 0x0000000000187805 */ /* 0x000fe2000001ff00 */
[C---:B-1----:R-:W-:Y:S01]  /*5590*/  FADD.FTZ R9, R195.reuse, R8 ;  /* 0x00000008c3097221 */ /* 0x042fe20000010000 */
[----:B------:R-:W-:Y:S01]  /*55a0*/  F2FP.F16.F32.PACK_AB R195, R195, R82 ;  /* 0x00000052c3c3723e */ /* 0x000fe200000000ff */
[----:B------:R-:W-:Y:S01]  /*55b0*/  IMAD.MOV.U32 R8, RZ, RZ, RZ ;  /* 0x000000ffff087224 */ /* 0x000fe200078e00ff */
[----:B------:R-:W-:Y:S02]  /*55c0*/  CS2R R82, SRZ ;  /* 0x0000000000527805 */ /* 0x000fe4000001ff00 */
[----:B--2---:R-:W-:Y:S01]  /*55d0*/  CS2R R54, SRZ ;  /* 0x0000000000367805 */ /* 0x004fe2000001ff00 */
[C---:B----4-:R-:W-:Y:S01]  /*55e0*/  FADD.FTZ R14, R39.reuse, R14 ;  /* 0x0000000e270e7221 */ /* 0x050fe20000010000 */
[----:B------:R-:W-:Y:S01]  /*55f0*/  F2FP.F16.F32.PACK_AB R194, R39, R2 ;  /* 0x0000000227c2723e */ /* 0x000fe200000000ff */
[----:B------:R-:W-:Y:S01]  /*5600*/  IMAD.MOV.U32 R2, RZ, RZ, 0x3f800000 ;  /* 0x3f800000ff027424 */ /* 0x000fe200078e00ff */
[----:B------:R-:W-:Y:S01]  /*5610*/  CS2R R38, SRZ ;  /* 0x0000000000267805 */ /* 0x000fe2000001ff00 */
[----:B------:R-:W-:Y:S06]  /*5620*/  @!P3 BRA `(.L_x_2180) ;  /* 0x00000044006cb947 */ /* 0x000fec0003800000 */
[----:B------:R-:W-:Y:S01]  /*5630*/  UMOV UR6, URZ ;  /* 0x0000003f00067c82 */ /* 0x000fe20008000000 */
[----:B------:R-:W-:Y:S01]  /*5640*/  IMAD.MOV.U32 R21, RZ, RZ, R6 ;  /* 0x000000ffff157224 */ /* 0x000fe200078e0006 */
[----:B------:R-:W-:Y:S01]  /*5650*/  MOV R215, RZ ;  /* 0x000000ff00d77202 */ /* 0x000fe20000000f00 */
[----:B------:R-:W-:Y:S02]  /*5660*/  IMAD.MOV.U32 R212, RZ, RZ, R7 ;  /* 0x000000ffffd47224 */ /* 0x000fe400078e0007 */
[----:B------:R-:W-:Y:S02]  /*5670*/  IMAD.MOV.U32 R2, RZ, RZ, 0x3f800000 ;  /* 0x3f800000ff027424 */ /* 0x000fe400078e00ff */
[----:B------:R-:W-:Y:S02]  /*5680*/  IMAD.U32 R218, RZ, RZ, UR6 ;  /* 0x00000006ffda7e24 */ /* 0x000fe4000f8e00ff */
[----:B------:R-:W-:Y:S02]  /*5690*/  IMAD.MOV.U32 R0, RZ, RZ, 0x3f800000 ;  /* 0x3f800000ff007424 */ /* 0x000fe400078e00ff */
[----:B------:R-:W-:-:S07]  /*56a0*/  IMAD.MOV.U32 R151, RZ, RZ, RZ ;  /* 0x000000ffff977224 */ /* 0x000fce00078e00ff */
.L_x_2189:
[----:B------:R-:W-:-:S13]  /*56b0*/  R2UR UR6, R218 ;  /* 0x00000000da0672ca */ /* 0x000fda00000e0000 */
[----:B------:R-:W-:-:S04]  /*56c0*/  UIADD3 UR6, UR6, 0x1, URZ ;  /* 0x0000000106067890 */ /* 0x000fc8000fffe03f */
[----:B------:R-:W-:-:S04]  /*56d0*/  UISETP.NE.AND UP0, UPT, UR6, 0x2, UPT ;  /* 0x000000020600788c */ /* 0x000fc8000bf05270 */
[----:B------:R-:W-:Y:S02]  /*56e0*/  USEL UR7, URZ, 0x1, UP0 ;  /* 0x000000013f077887 */ /* 0x000fe40008000000 */
[----:B------:R-:W-:-:S04]  /*56f0*/  USEL UR61, UR6, URZ, UP0 ;  /* 0x0000003f063d7287 */ /* 0x000fc80008000000 */
[----:B------:R-:W-:Y:S01]  /*5700*/  LOP3.LUT R8, R215, UR7, RZ, 0x3c, !PT ;  /* 0x00000007d7087c12 */ /* 0x000fe2000f8e3cff */
[----:B------:R-:W-:Y:S07]  /*5710*/  @!P0 BRA `(.L_x_2181) ;  /* 0x0000000000048947 */ /* 0x000fee0003800000 */
[----:B------:R-:W-:Y:S01]  /*5720*/  BPT.TRAP 0x1 ;  /* 0x000000040000795c */ /* 0x000fe20000300000 */
.L_x_2181:
[----:B------:R-:W-:Y:S02]  /*5730*/  R2UR UR6, R16 ;  /* 0x00000000100672ca */ /* 0x000fe400000e0000 */
[----:B------:R-:W-:-:S11]  /*5740*/  SHF.L.U32 R3, R8, 0x1f, RZ ;  /* 0x0000001f08037819 */ /* 0x000fd600000006ff */
[----:B------:R-:W-:-:S06]  /*5750*/  ULEA UR6, UR61, UR6, 0x3 ;  /* 0x000000063d067291 */ /* 0x000fcc000f8e183f */
[----:B------:R-:W-:-:S03]  /*5760*/  MOV R213, UR6 ;  /* 0x0000000600d57c02 */ /* 0x000fc60008000f00 */
[----:B------:R0:W1:Y:S01]  /*5770*/  SYNCS.PHASECHK.TRANS64.TRYWAIT P3, [UR6+0x38830], R3 ;  /* 0x03883003ff0075a7 */ /* 0x0000620008060146 */
[----:B------:R-:W-:Y:S05]  /*5780*/  @!P0 BRA `(.L_x_2182) ;  /* 0x0000000000048947 */ /* 0x000fea0003800000 */
[----:B------:R-:W-:Y:S01]  /*5790*/  BPT.TRAP 0x1 ;  /* 0x000000040000795c */ /* 0x000fe20000300000 */
.L_x_2182:
[----:B-1----:R-:W-:Y:S05]  /*57a0*/  @P3 BRA `(.L_x_2183) ;  /* 0x00000000000c3947 */ /* 0x002fea0003800000 */
[----:B------:R-:W-:-:S13]  /*57b0*/  R2UR UR6, R213 ;  /* 0x00000000d50672ca */ /* 0x000fda00000e0000 */
[----:B------:R-:W1:Y:S02]  /*57c0*/  SYNCS.PHASECHK.TRANS64.TRYWAIT P3, [UR6+0x38830], R3 ;  /* 0x03883003ff0075a7 */ /* 0x000e640008060146 */
[----:B-1----:R-:W-:Y:S05]  /*57d0*/  @!P3 BRA `(.L_x_2184) ;  /* 0x0000010400a8b947 */ /* 0x002fea0003800000 */
.L_x_2183:
[----:B------:R-:W-:Y:S01]  /*57e0*/  R2UR UR6, R15 ;  /* 0x000000000f0672ca */ /* 0x000fe200000e0000 */
[----:B------:R-:W-:Y:S01]  /*57f0*/  WARPGROUP.ARRIVE ;  /* 0x00000000000079c5 */ /* 0x000fe20000000000 */
        /* <DEDUP_REMOVED lines=42> */
[----:B------:R-:W-:Y:S01]  /*5aa0*/  UMOV UR19, 0x40000040 ;  /* 0x4000004000137882 */ /* 0x000fe20000000000 */
        /* <DEDUP_REMOVED lines=8> */
[----:B------:R-:W-:Y:S01]  /*5b30*/  UMOV UR10, UR52 ;  /* 0x00000034000a7c82 */ /* 0x000fe20008000000 */
[----:B------:R-:W-:Y:S01]  /*5b40*/  UMOV UR11, UR53 ;  /* 0x00000035000b7c82 */ /* 0x000fe20008000000 */
        /* <DEDUP_REMOVED lines=594> */
.L_x_2185:
[----:B------:R-:W-:Y:S02]  /*8070*/  R2UR UR7, R16 ;  /* 0x00000000100772ca */ /* 0x000fe400000e0000 */
[----:B------:R-:W-:Y:S02]  /*8080*/  R2UR UR6, R218 ;  /* 0x00000000da0672ca */ /* 0x000fe400000e0000 */
[----:B------:R-:W-:-:S11]  /*8090*/  SHF.L.U32 R0, R215, 0x1f, RZ ;  /* 0x0000001fd7007819 */ /* 0x000fd600000006ff */
[----:B------:R-:W-:-:S09]  /*80a0*/  ULEA UR7, UR6, UR7, 0x3 ;  /* 0x0000000706077291 */ /* 0x000fd2000f8e183f */
[----:B------:R0:W1:Y:S01]  /*80b0*/  SYNCS.PHASECHK.TRANS64.TRYWAIT P3, [UR7+0x38850], R0 ;  /* 0x03885000ff0075a7 */ /* 0x0000620008060147 */
[----:B------:R-:W-:Y:S05]  /*80c0*/  @!P0 BRA `(.L_x_2186) ;  /* 0x0000000000048947 */ /* 0x000fea0003800000 */
[----:B------:R-:W-:Y:S01]  /*80d0*/  BPT.TRAP 0x1 ;  /* 0x000000040000795c */ /* 0x000fe20000300000 */
.L_x_2186:
[----:B-1----:R-:W-:Y:S05]  /*80e0*/  @P3 BRA `(.L_x_2187) ;  /* 0x0000000000083947 */ /* 0x002fea0003800000 */
[----:B------:R-:W1:Y:S02]  /*80f0*/  SYNCS.PHASECHK.TRANS64.TRYWAIT P3, [UR7+0x38850], R0 ;  /* 0x03885000ff0075a7 */ /* 0x000e640008060147 */
[----:B-1----:R-:W-:Y:S05]  /*8100*/  @!P3 BRA `(.L_x_2188) ;  /* 0x000000dc0078b947 */ /* 0x002fea0003800000 */
.L_x_2187:
[----:B------:R-:W-:Y:S01]  /*8110*/  R2UR UR6, R16 ;  /* 0x00000000100672ca */ /* 0x000fe200000e0000 */
[----:B------:R-:W-:Y:S01]  /*8120*/  WARPGROUP.ARRIVE ;  /* 0x00000000000079c5 */ /* 0x000fe20000000000 */
[----:B------:R-:W-:Y:S01]  /*8130*/  R2UR UR10, R218 ;  /* 0x00000000da0a72ca */ /* 0x000fe200000e0000 */
[----:B------:R-:W-:Y:S01]  /*8140*/  UMOV UR11, 0x40000040 ;  /* 0x40000040000b7882 */ /* 0x000fe20000000000 */
[----:B------:R-:W-:Y:S01]  /*8150*/  ULDC UR14, c[0x0][0x9d8] ;  /* 0x00027600000e7ab9 */ /* 0x000fe20000000800 */
[----:B-1----:R-:W-:Y:S02]  /*8160*/  IMAD.MOV.U32 R3, RZ, RZ, R19 ;  /* 0x000000ffff037224 */ /* 0x002fe400078e0013 */
[----:B------:R-:W-:Y:S01]  /*8170*/  FMUL.FTZ R182, R182, UR14 ;  /* 0x0000000eb6b67c20 */ /* 0x000fe20008410000 */
[----:B------:R-:W-:Y:S01]  /*8180*/  FMUL.FTZ R2, R185, UR14 ;  /* 0x0000000eb9027c20 */ /* 0x000fe20008410000 */
[----:B------:R-:W-:Y:S01]  /*8190*/  FMUL.FTZ R6, R188, UR14 ;  /* 0x0000000ebc067c20 */ /* 0x000fe20008410000 */
[----:B------:R-:W-:Y:S01]  /*81a0*/  FMUL.FTZ R185, R179, UR14 ;  /* 0x0000000eb3b97c20 */ /* 0x000fe20008410000 */
[----:B------:R1:W-:Y:S01]  /*81b0*/  MUFU.TANH R188, R182 ;  /* 0x000000b600bc7308 */ /* 0x0003e20000002400 */
[----:B------:R-:W-:Y:S01]  /*81c0*/  FMUL.FTZ R179, R180, UR14 ;  /* 0x0000000eb4b37c20 */ /* 0x000fe20008410000 */
[----:B------:R-:W-:Y:S01]  /*81d0*/  FMUL.FTZ R180, R183, UR14 ;  /* 0x0000000eb7b47c20 */ /* 0x000fe20008410000 */
[----:B------:R-:W-:Y:S01]  /*81e0*/  UIADD3 UR6, UR6, 0x400, URZ ;  /* 0x0000040006067890 */ /* 0x000fe2000fffe03f */
[----:B------:R-:W-:Y:S01]  /*81f0*/  FMUL.FTZ R183, R168, UR14 ;  /* 0x0000000ea8b77c20 */ /* 0x000fe20008410000 */
[----:B------:R-:W-:Y:S01]  /*8200*/  FMUL.FTZ R168, R171, UR14 ;  /* 0x0000000eaba87c20 */ /* 0x000fe20008410000 */
[----:B------:R-:W-:Y:S01]  /*8210*/  ULDC UR18, c[0x0][0x2f0] ;  /* 0x0000bc0000127ab9 */ /* 0x000fe20000000800 */
[----:B------:R-:W-:Y:S01]  /*8220*/  USHF.R.U32.HI UR6, URZ, 0x4, UR6 ;  /* 0x000000043f067899 */ /* 0x000fe20008011606 */
[----:B0-----:R-:W-:Y:S01]  /*8230*/  FMUL.FTZ R0, R184, UR14 ;  /* 0x0000000eb8007c20 */ /* 0x001fe20008410000 */
[----:B-1----:R-:W-:-:S02]  /*8240*/  IMAD.MOV.U32 R182, RZ, RZ, -0x50 ;  /* 0xffffffb0ffb67424 */ /* 0x002fc400078e00ff */
[----:B------:R-:W-:Y:S01]  /*8250*/  FMUL.FTZ R184, R191, UR14 ;  /* 0x0000000ebfb87c20 */ /* 0x000fe20008410000 */
[----:B------:R-:W-:Y:S01]  /*8260*/  ULOP3.LUT UR6, UR6, 0x3fff, URZ, 0xc0, !UPT ;  /* 0x00003fff06067892 */ /* 0x000fe2000f8ec03f */
[----:B------:R-:W-:Y:S01]  /*8270*/  FMUL.FTZ R178, R178, UR14 ;  /* 0x0000000eb2b27c20 */ /* 0x000fe20008410000 */
[----:B------:R-:W-:Y:S01]  /*8280*/  IMAD R171, R23, R182, 0x1 ;  /* 0x0000000117ab7424 */ /* 0x000fe200078e02b6 */
[----:B------:R-:W-:Y:S01]  /*8290*/  ULDC UR15, c[0x0][0x288] ;  /* 0x0000a200000f7ab9 */ /* 0x000fe20000000800 */
[----:B------:R-:W-:Y:S01]  /*82a0*/  ULOP3.LUT UR6, UR6, 0x2800000, URZ, 0xfc, !UPT ;  /* 0x0280000006067892 */ /* 0x000fe2000f8efc3f */
[----:B------:R-:W-:Y:S01]  /*82b0*/  MUFU.TANH R184, R184 ;  /* 0x000000b800b87308 */ /* 0x000fe20000002400 */
[----:B------:R-:W-:Y:S02]  /*82c0*/  IMAD R182, R20, -0x2, R171 ;  /* 0xfffffffe14b67824 */ /* 0x000fe400078e02ab */
[----:B------:R-:W-:Y:S01]  /*82d0*/  FMUL.FTZ R170, R170, UR14 ;  /* 0x0000000eaaaa7c20 */ /* 0x000fe20008410000 */
[----:B------:R-:W-:Y:S01]  /*82e0*/  UIMAD UR6, UR10, 0xa00, UR6 ;  /* 0x00000a000a0678a4 */ /* 0x000fe2000f8e0206 */
[----:B------:R-:W-:Y:S01]  /*82f0*/  FMUL.FTZ R7, R189, UR14 ;  /* 0x0000000ebd077c20 */ /* 0x000fe20008410000 */
[----:B------:R-:W-:-:S02]  /*8300*/  IMAD R171, R17, UR18, R182 ;  /* 0x0000001211ab7c24 */ /* 0x000fc4000f8e02b6 */
[----:B------:R-:W-:Y:S01]  /*8310*/  FMUL.FTZ R182, R175, UR14 ;  /* 0x0000000eafb67c20 */ /* 0x000fe20008410000 */
[----:B------:R-:W-:Y:S01]  /*8320*/  FMUL.FTZ R162, R162, UR14 ;  /* 0x0000000ea2a27c20 */ /* 0x000fe20008410000 */
[----:B------:R-:W-:Y:S01]  /*8330*/  MUFU.TANH R178, R178 ;  /* 0x000000b200b27308 */ /* 0x000fe20000002400 */
[----:B------:R-:W-:Y:S01]  /*8340*/  FMUL.FTZ R174, R174, UR14 ;  /* 0x0000000eaeae7c20 */ /* 0x000fe20008410000 */
        /* <DEDUP_REMOVED lines=19> */
[----:B------:R-:W-:-:S03]  /*8480*/  IMAD.MOV.U32 R215, RZ, RZ, R8 ;  /* 0x000000ffffd77224 */ /* 0x000fc600078e0008 */
[----:B------:R0:W-:Y:S08]  /*8490*/  MUFU.TANH R189, R170 ;  /* 0x000000aa00bd7308 */ /* 0x0001f00000002400 */
[----:B------:R-:W-:Y:S01]  /*84a0*/  MUFU.TANH R191, R162 ;  /* 0x000000a200bf7308 */ /* 0x000fe20000002400 */
[----:B0-----:R-:W-:-:S07]  /*84b0*/  FMUL.FTZ R170, R166, UR14 ;  /* 0x0000000ea6aa7c20 */ /* 0x001fce0008410000 */
        /* <DEDUP_REMOVED lines=20> */
[----:B------:R-:W-:Y:S02]  /*8600*/  FMUL.FTZ R208, R186, UR14 ;  /* 0x0000000ebad07c20 */ /* 0x000fe40008410000 */
[----:B------:R-:W0:Y:S03]  /*8610*/  @P2 LDC R186, c[0x0][0x44c] ;  /* 0x00011300ffba2b82 */ /* 0x000e260000000800 */
[----:B------:R-:W-:Y:S01]  /*8620*/  HGMMA.64x256x16.F32 R24, R204, gdesc[UR8].tnspB, R24, gsb0 ;  /* 0x43e00008cc187df0 */ /* 0x000fe20008000818 */
[----:B------:R-:W-:Y:S01]  /*8630*/  UIADD3 UR10, UR6, 0x100, URZ ;  /* 0x00000100060a7890 */ /* 0x000fe2000fffe03f */
[----:B------:R-:W1:Y:S01]  /*8640*/  MUFU.TANH R208, R208 ;  /* 0x000000d000d07308 */ /* 0x000e620000002400 */
[----:B------:R-:W-:Y:S01]  /*8650*/  UMOV UR11, 0x40000040 ;  /* 0x40000040000b7882 */ /* 0x000fe20000000000 */
[----:B0-----:R-:W-:Y:S01]  /*8660*/  @P2 IMAD.HI.U32 R186, R19, R186, RZ ;  /* 0x000000ba13ba2227 */ /* 0x001fe200078e00ff */
[----:B------:R-:W-:-:S02]  /*8670*/  WARPGROUP.DEPBAR.LE gsb0, 0x0 ;  /* 0x00008000000079c5 */ /* 0x000fc40000010000 */
[----:B------:R-:W-:Y:S01]  /*8680*/  WARPGROUP.ARRIVE ;  /* 0x00000000000079c5 */ /* 0x000fe20000000000 */
[----:B------:R-:W-:Y:S01]  /*8690*/  FMUL.FTZ R206, R187, UR14 ;  /* 0x0000000ebbce7c20 */ /* 0x000fe20008410000 */
[----:B------:R-:W-:Y:S01]  /*86a0*/  FMUL.FTZ R204, R190, UR14 ;  /* 0x0000000ebecc7c20 */ /* 0x000fe20008410000 */
[----:B------:R-:W0:Y:S01]  /*86b0*/  @P2 LDC R187, c[0x0][0x450] ;  /* 0x00011400ffbb2b82 */ /* 0x000e220000000800 */
[----:B------:R-:W-:-:S15]  /*86c0*/  MUFU.TANH R190, R168 ;  /* 0x000000a800be7308 */ /* 0x000fde0000002400 */
[----:B------:R-:W-:-:S02]  /*86d0*/  NOP ;  /* 0x0000000000007918 */ /* 0x000fc40000000000 */
[----:B------:R-:W-:Y:S01]  /*86e0*/  HGMMA.64x256x16.F32 R24, R200, gdesc[UR8].tnspB, R24, gsb0 ;  /* 0x43e00008c8187df0 */ /* 0x000fe20008000818 */
[----:B------:R-:W-:Y:S01]  /*86f0*/  UIADD3 UR10, UR6, 0x180, URZ ;  /* 0x00000180060a7890 */ /* 0x000fe2000fffe03f */
[----:B------:R-:W-:Y:S01]  /*8700*/  UMOV UR11, 0x40000040 ;  /* 0x40000040000b7882 */ /* 0x000fe20000000000 */
[----:B------:R-:W-:Y:S01]  /*8710*/  UIADD3 UR6, UR6, 0x200, URZ ;  /* 0x0000020006067890 */ /* 0x000fe2000fffe03f */
[----:B------:R-:W2:Y:S08]  /*8720*/  MUFU.TANH R206, R206 ;  /* 0x000000ce00ce7308 */ /* 0x000eb00000002400 */
[----:B------:R-:W3:Y:S01]  /*8730*/  MUFU.TANH R204, R204 ;  /* 0x000000cc00cc7308 */ /* 0x000ee20000002400 */
[----:B0-----:R-:W-:-:S05]  /*8740*/  @P2 SHF.R.U32.HI R3, RZ, R187, R186 ;  /* 0x000000bbff032219 */ /* 0x001fca00000116ba */
[----:B------:R-:W0:Y:S04]  /*8750*/  SHFL.IDX PT, R186, R3, 0x1, 0x1c1f ;  /* 0x003c1f0003ba7f89 */ /* 0x000e2800000e0000 */
[----:B------:R4:W5:Y:S02]  /*8760*/  SHFL.IDX PT, R210, R3, RZ, 0x1c1f ;  /* 0x001c1fff03d27589 */ /* 0x00096400000e0000 */
[----:B----4-:R-:W4:Y:S01]  /*8770*/  LDC R3, c[0x0][0x988] ;  /* 0x00026200ff037b82 */ /* 0x010f220000000800 */
[----:B0-----:R-:W-:-:S04]  /*8780*/  IADD3 R175, R186, -UR15, R171 ;  /* 0x8000000fbaaf7c10 */ /* 0x001fc8000fffe0ab */
[C---:B------:R-:W-:Y:S02]  /*8790*/  ISETP.GT.AND P3, PT, R175.reuse, RZ, PT ;  /* 0x000000ffaf00720c */ /* 0x040fe40003f64270 */
[C---:B------:R-:W-:Y:S02]  /*87a0*/  ISETP.GT.AND P4, PT, R175.reuse, 0x1, PT ;  /* 0x00000001af00780c */ /* 0x040fe40003f84270 */
[----:B-1----:R-:W-:Y:S02]  /*87b0*/  FSEL R208, R208, -INF , P3 ;  /* 0xff800000d0d07808 */ /* 0x002fe40001800000 */
[----:B------:R-:W-:Y:S02]  /*87c0*/  ISETP.GT.AND P3, PT, R175, 0x8, PT ;  /* 0x00000008af00780c */ /* 0x000fe40003f64270 */
[----:B--2---:R-:W-:Y:S02]  /*87d0*/  FSEL R206, R206, -INF , P4 ;  /* 0xff800000cece7808 */ /* 0x004fe40002000000 */
[----:B------:R-:W-:-:S02]  /*87e0*/  FMNMX.FTZ R187, R208, R21, !PT ;  /* 0x00000015d0bb7209 */ /* 0x000fc40007810000 */
[C---:B------:R-:W-:Y:S02]  /*87f0*/  ISETP.GT.AND P4, PT, R175.reuse, 0x9, PT ;  /* 0x00000009af00780c */ /* 0x040fe40003f84270 */
[----:B---3--:R-:W-:Y:S02]  /*8800*/  FSEL R204, R204, -INF , P3 ;  /* 0xff800000cccc7808 */ /* 0x008fe40001800000 */
[----:B------:R-:W-:Y:S02]  /*8810*/  FMNMX.FTZ R187, R206, R187, !PT ;  /* 0x000000bbcebb7209 */ /* 0x000fe40007810000 */
[----:B------:R-:W-:Y:S02]  /*8820*/  ISETP.GT.AND P3, PT, R175, 0x10, PT ;  /* 0x00000010af00780c */ /* 0x000fe40003f64270 */
[----:B------:R-:W-:Y:S02]  /*8830*/  FMNMX.FTZ R187, R204, R187, !PT ;  /* 0x000000bbccbb7209 */ /* 0x000fe40007810000 */
[----:B------:R-:W-:-:S02]  /*8840*/  FSEL R166, R178, -INF , P3 ;  /* 0xff800000b2a67808 */ /* 0x000fc40001800000 */
[C---:B------:R-:W-:Y:S02]  /*8850*/  ISETP.GT.AND P3, PT, R175.reuse, 0x18, PT ;  /* 0x00000018af00780c */ /* 0x040fe40003f64270 */
[----:B-----5:R-:W-:Y:S02]  /*8860*/  IADD3 R171, R210, -UR15, R171 ;  /* 0x8000000fd2ab7c10 */ /* 0x020fe4000fffe0ab */
[----:B------:R-:W-:Y:S02]  /*8870*/  FSEL R186, R188, -INF , P3 ;  /* 0xff800000bcba7808 */ /* 0x000fe40001800000 */
[----:B------:R-:W-:Y:S01]  /*8880*/  ISETP.GT.AND P3, PT, R175, 0x20, PT ;  /* 0x00000020af00780c */ /* 0x000fe20003f64270 */
[----:B------:R0:W-:Y:S01]  /*8890*/  MUFU.TANH R188, R155 ;  /* 0x0000009b00bc7308 */ /* 0x0001e20000002400 */
[C---:B------:R-:W-:Y:S02]  /*88a0*/  ISETP.GT.AND P5, PT, R171.reuse, 0x20, PT ;  /* 0x00000020ab00780c */ /* 0x040fe40003fa4270 */
[----:B------:R-:W-:-:S02]  /*88b0*/  ISETP.GT.AND P6, PT, R171, 0x21, PT ;  /* 0x00000021ab00780c */ /* 0x000fc40003fc4270 */
[----:B------:R-:W-:Y:S02]  /*88c0*/  FSEL R210, R183, -INF , P5 ;  /* 0xff800000b7d27808 */ /* 0x000fe40002800000 */
[----:B------:R-:W-:Y:S01]  /*88d0*/  ISETP.GT.AND P5, PT, R171, 0x29, PT ;  /* 0x00000029ab00780c */ /* 0x000fe20003fa4270 */
[----:B0-----:R-:W-:Y:S01]  /*88e0*/  FMUL.FTZ R155, R169, UR14 ;  /* 0x0000000ea99b7c20 */ /* 0x001fe20008410000 */
[----:B------:R-:W-:-:S05]  /*88f0*/  FMUL.FTZ R169, R164, UR14 ;  /* 0x0000000ea4a97c20 */ /* 0x000fca0008410000 */
[----:B------:R-:W0:Y:S08]  /*8900*/  MUFU.TANH R155, R155 ;  /* 0x0000009b009b7308 */ /* 0x000e300000002400 */
[----:B------:R-:W-:Y:S01]  /*8910*/  MUFU.TANH R169, R169 ;  /* 0x000000a900a97308 */ /* 0x000fe20000002400 */
[----:B0-----:R-:W-:Y:S01]  /*8920*/  FSEL R218, R155, -INF , P6 ;  /* 0xff8000009bda7808 */ /* 0x001fe20003000000 */
[----:B------:R-:W-:-:S02]  /*8930*/  WARPGROUP.DEPBAR.LE gsb0, 0x0 ;  /* 0x00008000000079c5 */ /* 0x000fc40000010000 */
[----:B------:R-:W-:Y:S01]  /*8940*/  WARPGROUP.ARRIVE ;  /* 0x00000000000079c5 */ /* 0x000fe20000000000 */
[----:B------:R-:W-:-:S03]  /*8950*/  FSEL R202, R184, -INF , P4 ;  /* 0xff800000b8ca7808 */ /* 0x000fc60002000000 */
[----:B------:R0:W1:Y:S01]  /*8960*/  MUFU.TANH R200, R163 ;  /* 0x000000a300c87308 */ /* 0x0000620000002400 */
[----:B------:R-:W-:Y:S02]  /*8970*/  ISETP.GT.AND P4, PT, R175, 0x11, PT ;  /* 0x00000011af00780c */ /* 0x000fe40003f84270 */
[----:B------:R-:W-:Y:S01]  /*8980*/  FMNMX.FTZ R187, R202, R187, !PT ;  /* 0x000000bbcabb7209 */ /* 0x000fe20007810000 */
[----:B------:R-:W-:Y:S01]  /*8990*/  HGMMA.64x256x16.F32 R24, R196, gdesc[UR8].tnspB, R24, gsb0 ;  /* 0x43e00008c4187df0 */ /* 0x000fe20008000818 */
[----:B------:R-:W-:Y:S01]  /*89a0*/  FSEL R162, R185, -INF , P4 ;  /* 0xff800000b9a27808 */ /* 0x000fe20002000000 */
[----:B------:R-:W-:Y:S01]  /*89b0*/  UMOV UR10, UR6 ;  /* 0x00000006000a7c82 */ /* 0x000fe20008000000 */
[----:B------:R-:W-:Y:S01]  /*89c0*/  FMNMX.FTZ R187, R166, R187, !PT ;  /* 0x000000bba6bb7209 */ /* 0x000fe20007810000 */
[----:B------:R-:W2:Y:S01]  /*89d0*/  MUFU.TANH R184, R170 ;  /* 0x000000aa00b87308 */ /* 0x000ea20000002400 */
[----:B------:R-:W-:Y:S01]  /*89e0*/  ISETP.GT.AND P4, PT, R175, 0x19, PT ;  /* 0x00000019af00780c */ /* 0x000fe20003f84270 */
[----:B0-----:R-:W-:Y:S01]  /*89f0*/  FMUL.FTZ R163, R154, UR14 ;  /* 0x0000000e9aa37c20 */ /* 0x001fe20008410000 */
[----:B------:R-:W-:Y:S01]  /*8a00*/  FMNMX.FTZ R187, R162, R187, !PT ;  /* 0x000000bba2bb7209 */ /* 0x000fe20007810000 */
[----:B------:R-:W-:Y:S01]  /*8a10*/  UMOV UR11, 0x40000040 ;  /* 0x40000040000b7882 */ /* 0x000fe20000000000 */
[----:B------:R-:W-:-:S02]  /*8a20*/  FSEL R168, R180, -INF , P4 ;  /* 0xff800000b4a87808 */ /* 0x000fc40002000000 */
[----:B------:R-:W-:Y:S01]  /*8a30*/  FMNMX.FTZ R187, R186, R187, !PT ;  /* 0x000000bbbabb7209 */ /* 0x000fe20007810000 */
[----:B------:R0:W3:Y:S01]  /*8a40*/  MUFU.TANH R185, R163 ;  /* 0x000000a300b97308 */ /* 0x0000e20000002400 */
[----:B------:R-:W-:Y:S02]  /*8a50*/  ISETP.GT.AND P4, PT, R175, 0x21, PT ;  /* 0x00000021af00780c */ /* 0x000fe40003f84270 */
[----:B------:R-:W-:Y:S02]  /*8a60*/  FSEL R180, R189, -INF , P3 ;  /* 0xff800000bdb47808 */ /* 0x000fe40001800000 */
[----:B------:R-:W-:Y:S02]  /*8a70*/  FMNMX.FTZ R187, R168, R187, !PT ;  /* 0x000000bba8bb7209 */ /* 0x000fe40007810000 */
[----:B------:R-:W-:Y:S01]  /*8a80*/  ISETP.GT.AND P3, PT, R175, 0x28, PT ;  /* 0x00000028af00780c */ /* 0x000fe20003f64270 */
[----:B------:R5:W-:Y:S01]  /*8a90*/  MUFU.TANH R189, R159 ;  /* 0x0000009f00bd7308 */ /* 0x000be20000002400 */
[----:B------:R-:W-:Y:S01]  /*8aa0*/  FSEL R154, R190, -INF , P4 ;  /* 0xff800000be9a7808 */ /* 0x000fe20002000000 */
[----:B0-----:R-:W-:Y:S01]  /*8ab0*/  FMUL.FTZ R163, R158, UR14 ;  /* 0x0000000e9ea37c20 */ /* 0x001fe20008410000 */
[----:B------:R-:W-:-:S02]  /*8ac0*/  FMNMX.FTZ R187, R180, R187, !PT ;  /* 0x000000bbb4bb7209 */ /* 0x000fc40007810000 */
[C---:B------:R-:W-:Y:S02]  /*8ad0*/  ISETP.GT.AND P4, PT, R175.reuse, 0x29, PT ;  /* 0x00000029af00780c */ /* 0x040fe40003f84270 */
[----:B------:R-:W-:Y:S01]  /*8ae0*/  FSEL R174, R174, -INF , P3 ;  /* 0xff800000aeae7808 */ /* 0x000fe20001800000 */
[----:B------:R-:W0:Y:S01]  /*8af0*/  MUFU.TANH R163, R163 ;  /* 0x000000a300a37308 */ /* 0x000e220000002400 */
[----:B------:R-:W-:Y:S01]  /*8b00*/  FMNMX.FTZ R187, R154, R187, !PT ;  /* 0x000000bb9abb7209 */ /* 0x000fe20007810000 */
[----:B-----5:R-:W-:Y:S01]  /*8b10*/  FMUL.FTZ R159, R172, UR14 ;  /* 0x0000000eac9f7c20 */ /* 0x020fe20008410000 */
[C---:B------:R-:W-:Y:S02]  /*8b20*/  ISETP.GT.AND P3, PT, R175.reuse, 0x30, PT ;  /* 0x00000030af00780c */ /* 0x040fe40003f64270 */
[----:B------:R-:W-:Y:S02]  /*8b30*/  FSEL R170, R182, -INF , P4 ;  /* 0xff800000b6aa7808 */ /* 0x000fe40002000000 */
[----:B------:R-:W-:Y:S01]  /*8b40*/  FMNMX.FTZ R187, R174, R187, !PT ;  /* 0x000000bbaebb7209 */ /* 0x000fe20007810000 */
[----:B------:R-:W-:Y:S01]  /*8b50*/  MUFU.TANH R159, R159 ;  /* 0x0000009f009f7308 */ /* 0x000fe20000002400 */
[----:B------:R-:W-:-:S02]  /*8b60*/  ISETP.GT.AND P4, PT, R175, 0x31, PT ;  /* 0x00000031af00780c */ /* 0x000fc40003f84270 */
[----:B------:R-:W-:Y:S02]  /*8b70*/  FSEL R158, R191, -INF , P3 ;  /* 0xff800000bf9e7808 */ /* 0x000fe40001800000 */
[----:B------:R-:W-:Y:S02]  /*8b80*/  FMNMX.FTZ R187, R170, R187, !PT ;  /* 0x000000bbaabb7209 */ /* 0x000fe40007810000 */
[C---:B------:R-:W-:Y:S02]  /*8b90*/  ISETP.GT.AND P3, PT, R175.reuse, 0x38, PT ;  /* 0x00000038af00780c */ /* 0x040fe40003f64270 */
[----:B-1----:R-:W-:Y:S02]  /*8ba0*/  FSEL R178, R200, -INF , P4 ;  /* 0xff800000c8b27808 */ /* 0x002fe40002000000 */
[----:B------:R-:W-:Y:S02]  /*8bb0*/  FMNMX.FTZ R187, R158, R187, !PT ;  /* 0x000000bb9ebb7209 */ /* 0x000fe40007810000 */
[----:B------:R-:W-:-:S02]  /*8bc0*/  ISETP.GT.AND P4, PT, R175, 0x39, PT ;  /* 0x00000039af00780c */ /* 0x000fc40003f84270 */
[----:B--2---:R-:W-:Y:S02]  /*8bd0*/  FSEL R184, R184, -INF , P3 ;  /* 0xff800000b8b87808 */ /* 0x004fe40001800000 */
[----:B------:R-:W-:Y:S02]  /*8be0*/  FMNMX.FTZ R187, R178, R187, !PT ;  /* 0x000000bbb2bb7209 */ /* 0x000fe40007810000 */
[----:B------:R-:W-:Y:S02]  /*8bf0*/  ISETP.GT.AND P3, PT, R175, 0x40, PT ;  /* 0x00000040af00780c */ /* 0x000fe40003f64270 */
[----:B------:R-:W-:Y:S01]  /*8c00*/  FSEL R190, R167, -INF , P4 ;  /* 0xff800000a7be7808 */ /* 0x000fe20002000000 */
[----:B------:R-:W-:Y:S01]  /*8c10*/  FMUL.FTZ R167, R160, UR14 ;  /* 0x0000000ea0a77c20 */ /* 0x000fe20008410000 */
[----:B------:R-:W-:Y:S02]  /*8c20*/  FMNMX.FTZ R187, R184, R187, !PT ;  /* 0x000000bbb8bb7209 */ /* 0x000fe40007810000 */
[----:B------:R-:W-:-:S02]  /*8c30*/  ISETP.GT.AND P4, PT, R175, 0x41, PT ;  /* 0x00000041af00780c */ /* 0x000fc40003f84270 */
[----:B---3--:R-:W-:Y:S01]  /*8c40*/  FSEL R182, R185, -INF , P3 ;  /* 0xff800000b9b67808 */ /* 0x008fe20001800000 */
[----:B------:R-:W-:Y:S01]  /*8c50*/  MUFU.TANH R167, R167 ;  /* 0x000000a700a77308 */ /* 0x000fe20000002400 */
[----:B------:R-:W-:Y:S02]  /*8c60*/  FMNMX.FTZ R187, R190, R187, !PT ;  /* 0x000000bbbebb7209 */ /* 0x000fe40007810000 */
[C---:B------:R-:W-:Y:S02]  /*8c70*/  ISETP.GT.AND P3, PT, R175.reuse, 0x48, PT ;  /* 0x00000048af00780c */ /* 0x040fe40003f64270 */
[----:B------:R-:W-:Y:S02]  /*8c80*/  FSEL R188, R188, -INF , P4 ;  /* 0xff800000bcbc7808 */ /* 0x000fe40002000000 */
[----:B------:R-:W-:Y:S02]  /*8c90*/  FMNMX.FTZ R187, R182, R187, !PT ;  /* 0x000000bbb6bb7209 */ /* 0x000fe40007810000 */
[----:B------:R-:W-:-:S02]  /*8ca0*/  ISETP.GT.AND P4, PT, R175, 0x49, PT ;  /* 0x00000049af00780c */ /* 0x000fc40003f84270 */
[----:B0-----:R-:W-:Y:S01]  /*8cb0*/  FSEL R200, R163, -INF , P3 ;  /* 0xff800000a3c87808 */ /* 0x001fe20001800000 */
[----:B------:R-:W-:Y:S01]  /*8cc0*/  FMUL.FTZ R163, R173, UR14 ;  /* 0x0000000eada37c20 */ /* 0x000fe20008410000 */
[----:B------:R-:W-:Y:S02]  /*8cd0*/  FMNMX.FTZ R187, R188, R187, !PT ;  /* 0x000000bbbcbb7209 */ /* 0x000fe40007810000 */
[----:B------:R-:W-:Y:S02]  /*8ce0*/  FSEL R172, R189, -INF , P4 ;  /* 0xff800000bdac7808 */ /* 0x000fe40002000000 */
[----:B------:R-:W-:Y:S01]  /*8cf0*/  FMNMX.FTZ R187, R200, R187, !PT ;  /* 0x000000bbc8bb7209 */ /* 0x000fe20007810000 */
[----:B------:R-:W0:Y:S01]  /*8d00*/  MUFU.TANH R163, R163 ;  /* 0x000000a300a37308 */ /* 0x000e220000002400 */
[----:B------:R-:W-:Y:S02]  /*8d10*/  ISETP.GT.AND P3, PT, R171, RZ, PT ;  /* 0x000000ffab00720c */ /* 0x000fe40003f64270 */
[----:B------:R-:W-:-:S02]  /*8d20*/  FMNMX.FTZ R187, R172, R187, !PT ;  /* 0x000000bbacbb7209 */ /* 0x000fc40007810000 */
[C---:B------:R-:W-:Y:S02]  /*8d30*/  ISETP.GT.AND P4, PT, R171.reuse, 0x1, PT ;  /* 0x00000001ab00780c */ /* 0x040fe40003f84270 */
[----:B------:R-:W-:Y:S01]  /*8d40*/  FSEL R0, R0, -INF , P3 ;  /* 0xff80000000007808 */ /* 0x000fe20001800000 */
[----:B------:R-:W1:Y:S01]  /*8d50*/  SHFL.BFLY PT, R216, R187, 0x2, 0x1f ;  /* 0x0c401f00bbd87f89 */ /* 0x000e6200000e0000 */
[C---:B------:R-:W-:Y:S02]  /*8d60*/  ISETP.GT.AND P3, PT, R171.reuse, 0x8, PT ;  /* 0x00000008ab00780c */ /* 0x040fe40003f64270 */
[----:B------:R-:W-:Y:S02]  /*8d70*/  FSEL R2, R2, -INF , P4 ;  /* 0xff80000002027808 */ /* 0x000fe40002000000 */
[----:B------:R-:W-:Y:S02]  /*8d80*/  FMNMX.FTZ R153, R0, R212, !PT ;  /* 0x000000d400997209 */ /* 0x000fe40007810000 */
[----:B------:R-:W-:-:S02]  /*8d90*/  ISETP.GT.AND P4, PT, R171, 0x9, PT ;  /* 0x00000009ab00780c */ /* 0x000fc40003f84270 */
[----:B------:R-:W-:Y:S02]  /*8da0*/  FSEL R156, R6, -INF , P3 ;  /* 0xff800000069c7808 */ /* 0x000fe40001800000 */
[----:B------:R-:W-:Y:S02]  /*8db0*/  FMNMX.FTZ R153, R2, R153, !PT ;  /* 0x0000009902997209 */ /* 0x000fe40007810000 */
[----:B------:R-:W-:Y:S02]  /*8dc0*/  ISETP.GT.AND P3, PT, R171, 0x10, PT ;  /* 0x00000010ab00780c */ /* 0x000fe40003f64270 */
[----:B------:R-:W-:Y:S02]  /*8dd0*/  FSEL R160, R7, -INF , P4 ;  /* 0xff80000007a07808 */ /* 0x000fe40002000000 */
[----:B------:R-:W-:Y:S02]  /*8de0*/  FMNMX.FTZ R153, R156, R153, !PT ;  /* 0x000000999c997209 */ /* 0x000fe40007810000 */
[----:B------:R-:W-:-:S02]  /*8df0*/  ISETP.GT.AND P4, PT, R171, 0x11, PT ;  /* 0x00000011ab00780c */ /* 0x000fc40003f84270 */
[----:B------:R-:W-:Y:S02]  /*8e00*/  FSEL R176, R176, -INF , P3 ;  /* 0xff800000b0b07808 */ /* 0x000fe40001800000 */
[----:B------:R-:W-:Y:S02]  /*8e10*/  FMNMX.FTZ R153, R160, R153, !PT ;  /* 0x00000099a0997209 */ /* 0x000fe40007810000 */
[----:B-1----:R-:W-:Y:S02]  /*8e20*/  FMNMX.FTZ R216, R187, R216, !PT ;  /* 0x000000d8bbd87209 */ /* 0x002fe40007810000 */
[----:B------:R-:W-:Y:S02]  /*8e30*/  ISETP.GT.AND P3, PT, R171, 0x18, PT ;  /* 0x00000018ab00780c */ /* 0x000fe40003f64270 */
[----:B------:R-:W-:Y:S01]  /*8e40*/  FSEL R164, R177, -INF , P4 ;  /* 0xff800000b1a47808 */ /* 0x000fe20002000000 */
[----:B------:R-:W1:Y:S01]  /*8e50*/  SHFL.BFLY PT, R173, R216, 0x1, 0x1f ;  /* 0x0c201f00d8ad7f89 */ /* 0x000e6200000e0000 */
[----:B------:R-:W-:-:S02]  /*8e60*/  FMNMX.FTZ R153, R176, R153, !PT ;  /* 0x00000099b0997209 */ /* 0x000fc40007810000 */
[----:B------:R-:W-:Y:S02]  /*8e70*/  ISETP.GT.AND P4, PT, R171, 0x19, PT ;  /* 0x00000019ab00780c */ /* 0x000fe40003f84270 */
[----:B------:R-:W-:Y:S02]  /*8e80*/  FMNMX.FTZ R153, R164, R153, !PT ;  /* 0x00000099a4997209 */ /* 0x000fe40007810000 */
[----:B------:R-:W-:Y:S02]  /*8e90*/  R2UR UR14, R213 ;  /* 0x00000000d50e72ca */ /* 0x000fe400000e0000 */
[----:B------:R-:W-:-:S05]  /*8ea0*/  MOV R175, UR7 ;  /* 0x0000000700af7c02 */ /* 0x000fca0008000f00 */
[----:B------:R-:W-:-:S05]  /*8eb0*/  @!P1 VIADD R175, R175, 0x38860 ;  /* 0x00038860afaf9836 */ /* 0x000fca0000000000 */
[----:B------:R-:W-:Y:S02]  /*8ec0*/  @!P1 PRMT R175, RZ, 0x654, R175 ;  /* 0x00000654ffaf9816 */ /* 0x000fe400000000af */
[----:B-1----:R-:W-:Y:S02]  /*8ed0*/  FMNMX.FTZ R6, R216, R173, !PT ;  /* 0x000000add8067209 */ /* 0x002fe40007810000 */
[----:B0-----:R-:W-:Y:S02]  /*8ee0*/  FSEL R216, R163, -INF , P5 ;  /* 0xff800000a3d87808 */ /* 0x001fe40002800000 */
[----:B------:R-:W-:Y:S01]  /*8ef0*/  ISETP.GT.AND P5, PT, R171, 0x31, PT ;  /* 0x00000031ab00780c */ /* 0x000fe20003fa4270 */
[----:B----4-:R-:W-:-:S03]  /*8f00*/  FMUL.FTZ R152, R6, R3 ;  /* 0x0000000306987220 */ /* 0x010fc60000410000 */
[----:B------:R-:W-:Y:S02]  /*8f10*/  FSEL R222, R161, -INF , P5 ;  /* 0xff800000a1de7808 */ /* 0x000fe40002800000 */
[----:B------:R-:W-:-:S04]  /*8f20*/  ISETP.GT.AND P5, PT, R171, 0x39, PT ;  /* 0x00000039ab00780c */ /* 0x000fc80003fa4270 */
[----:B------:R-:W-:Y:S02]  /*8f30*/  FSEL R224, R224, -INF , P5 ;  /* 0xff800000e0e07808 */ /* 0x000fe40002800000 */
[----:B------:R-:W-:-:S04]  /*8f40*/  ISETP.GT.AND P5, PT, R171, 0x41, PT ;  /* 0x00000041ab00780c */ /* 0x000fc80003fa4270 */
[----:B------:R-:W-:Y:S02]  /*8f50*/  FSEL R226, R226, -INF , P5 ;  /* 0xff800000e2e27808 */ /* 0x000fe40002800000 */
[----:B------:R-:W-:-:S04]  /*8f60*/  ISETP.GT.AND P5, PT, R171, 0x49, PT ;  /* 0x00000049ab00780c */ /* 0x000fc80003fa4270 */
[----:B------:R-:W-:Y:S01]  /*8f70*/  FSEL R230, R157, -INF , P5 ;  /* 0xff8000009de67808 */ /* 0x000fe20002800000 */
[----:B------:R-:W-:Y:S02]  /*8f80*/  WARPGROUP.DEPBAR.LE gsb0, 0x0 ;  /* 0x00008000000079c5 */ /* 0x000fe40000010000 */
[----:B------:R-:W-:Y:S01]  /*8f90*/  WARPGROUP.ARRIVE ;  /* 0x00000000000079c5 */ /* 0x000fe20000000000 */
[----:B------:R-:W-:Y:S02]  /*8fa0*/  FSEL R196, R179, -INF , P3 ;  /* 0xff800000b3c47808 */ /* 0x000fe40001800000 */
[----:B------:R-:W-:Y:S02]  /*8fb0*/  FSEL R198, R181, -INF , P4 ;  /* 0xff800000b5c67808 */ /* 0x000fe40002000000 */
[----:B------:R-:W-:Y:S01]  /*8fc0*/  FMNMX.FTZ R153, R196, R153, !PT ;  /* 0x00000099c4997209 */ /* 0x000fe20007810000 */
[----:B------:R-:W-:Y:S01]  /*8fd0*/  HGMMA.64x256x16.F32 R24, R192, gdesc[UR8].tnspB, R24, gsb0 ;  /* 0x43e00008c0187df0 */ /* 0x000fe20008000818 */
[----:B------:R-:W-:-:S02]  /*8fe0*/  ISETP.GT.AND P3, PT, R171, 0x28, PT ;  /* 0x00000028ab00780c */ /* 0x000fc40003f64270 */
[----:B------:R-:W-:Y:S02]  /*8ff0*/  FMNMX.FTZ R153, R198, R153, !PT ;  /* 0x00000099c6997209 */ /* 0x000fe40007810000 */
[----:B------:R-:W-:Y:S02]  /*9000*/  FSETP.NEU.FTZ.AND P4, PT, R6, -INF , PT ;  /* 0xff8000000600780b */ /* 0x000fe40003f9d000 */
[----:B------:R-:W-:Y:S02]  /*9010*/  FMNMX.FTZ R7, R210, R153, !PT ;  /* 0x00000099d2077209 */ /* 0x000fe40007810000 */
[----:B------:R-:W-:Y:S02]  /*9020*/  FSEL R220, R159, -INF , P3 ;  /* 0xff8000009fdc7808 */ /* 0x000fe40001800000 */
[----:B------:R-:W-:Y:S02]  /*9030*/  FMNMX.FTZ R7, R218, R7, !PT ;  /* 0x00000007da077209 */ /* 0x000fe40007810000 */
[----:B------:R-:W-:-:S02]  /*9040*/  FSEL R153, R152, RZ, P4 ;  /* 0x000000ff98997208 */ /* 0x000fc40002000000 */
[----:B------:R-:W-:Y:S02]  /*9050*/  ISETP.GT.AND P3, PT, R171, 0x30, PT ;  /* 0x00000030ab00780c */ /* 0x000fe40003f64270 */
[----:B------:R-:W-:Y:S01]  /*9060*/  FMNMX.FTZ R7, R220, R7, !PT ;  /* 0x00000007dc077209 */ /* 0x000fe20007810000 */
[-CC-:B------:R-:W-:Y:S01]  /*9070*/  FFMA.FTZ R209, R208, R3.reuse, -R153.reuse ;  /* 0x00000003d0d17223 */ /* 0x180fe20000010899 */
[----:B------:R-:W-:Y:S01]  /*9080*/  FSEL R208, R167, -INF , P3 ;  /* 0xff800000a7d07808 */ /* 0x000fe20001800000 */
[--C-:B------:R-:W-:Y:S01]  /*9090*/  FFMA.FTZ R152, R206, R3, -R153.reuse ;  /* 0x00000003ce987223 */ /* 0x100fe20000010899 */
[----:B------:R-:W-:Y:S01]  /*90a0*/  FMNMX.FTZ R7, R216, R7, !PT ;  /* 0x00000007d8077209 */ /* 0x000fe20007810000 */
[-CC-:B------:R-:W-:Y:S01]  /*90b0*/  FFMA.FTZ R211, R204, R3.reuse, -R153.reuse ;  /* 0x00000003ccd37223 */ /* 0x180fe20000010899 */
[----:B------:R-:W-:Y:S01]  /*90c0*/  ISETP.GT.AND P3, PT, R171, 0x38, PT ;  /* 0x00000038ab00780c */ /* 0x000fe20003f64270 */
[--C-:B------:R-:W-:Y:S01]  /*90d0*/  FFMA.FTZ R205, R166, R3, -R153.reuse ;  /* 0x00000003a6cd7223 */ /* 0x100fe20000010899 */
[----:B------:R-:W-:Y:S01]  /*90e0*/  FMNMX.FTZ R7, R208, R7, !PT ;  /* 0x00000007d0077209 */ /* 0x000fe20007810000 */
[--C-:B------:R-:W-:Y:S01]  /*90f0*/  FFMA.FTZ R203, R174, R3, -R153.reuse ;  /* 0x00000003aecb7223 */ /* 0x100fe20000010899 */
[----:B------:R-:W-:Y:S01]  /*9100*/  FSEL R206, R169, -INF , P3 ;  /* 0xff800000a9ce7808 */ /* 0x000fe20001800000 */
[----:B------:R-:W-:Y:S01]  /*9110*/  MUFU.EX2 R209, R209 ;  /* 0x000000d100d17308 */ /* 0x000fe20000000800 */
        /* <DEDUP_REMOVED lines=18> */
[-CC-:B------:R-:W-:Y:S01]  /*9240*/  FFMA.FTZ R201, R180, R3.reuse, -R153.reuse ;  /* 0x00000003b4c97223 */ /* 0x180fe20000010899 */
[--C-:B------:R-:W-:Y:S01]  /*9250*/  FFMA.FTZ R154, R154, R3, -R153.reuse ;  /* 0x000000039a9a7223 */ /* 0x100fe20000010899 */
[----:B------:R-:W-:Y:S01]  /*9260*/  FMNMX.FTZ R7, R228, R7, !PT ;  /* 0x00000007e4077209 */ /* 0x000fe20007810000 */
[-CC-:B------:R-:W-:Y:S01]  /*9270*/  FFMA.FTZ R199, R184, R3.reuse, -R153.reuse ;  /* 0x00000003b8c77223 */ /* 0x180fe20000010899 */
[--C-:B------:R-:W-:Y:S01]  /*9280*/  FFMA.FTZ R168, R190, R3, -R153.reuse ;  /* 0x00000003bea87223 */ /* 0x100fe20000010899 */
[----:B------:R-:W-:Y:S01]  /*9290*/  MUFU.EX2 R202, R202 ;  /* 0x000000ca00ca7308 */ /* 0x000fe20000000800 */
[----:B------:R-:W-:Y:S01]  /*92a0*/  FMNMX.FTZ R7, R230, R7, !PT ;  /* 0x00000007e6077209 */ /* 0x000fe20007810000 */
[----:B------:R-:W-:-:S04]  /*92b0*/  FFMA.FTZ R172, R172, R3, -R153 ;  /* 0x00000003acac7223 */ /* 0x000fc80000010899 */
[----:B------:R-:W0:Y:S02]  /*92c0*/  SHFL.BFLY PT, R166, R7, 0x2, 0x1f ;  /* 0x0c401f0007a67f89 */ /* 0x000e2400000e0000 */
[----:B------:R-:W-:Y:S08]  /*92d0*/  MUFU.EX2 R205, R205 ;  /* 0x000000cd00cd7308 */ /* 0x000ff00000000800 */
[----:B------:R-:W-:Y:S08]  /*92e0*/  MUFU.EX2 R232, R232 ;  /* 0x000000e800e87308 */ /* 0x000ff00000000800 */
[----:B------:R-:W-:Y:S01]  /*92f0*/  MUFU.EX2 R207, R207 ;  /* 0x000000cf00cf7308 */ /* 0x000fe20000000800 */
[----:B0-----:R-:W-:Y:S01]  /*9300*/  FMNMX.FTZ R155, R7, R166, !PT ;  /* 0x000000a6079b7209 */ /* 0x001fe20007810000 */
[----:B------:R-:W-:-:S06]  /*9310*/  FFMA.FTZ R166, R170, R3, -R153 ;  /* 0x00000003aaa67223 */ /* 0x000fcc0000010899 */
[----:B------:R-:W-:Y:S01]  /*9320*/  MUFU.EX2 R162, R162 ;  /* 0x000000a200a27308 */ /* 0x000fe20000000800 */
[----:B------:R-:W0:Y:S07]  /*9330*/  SHFL.BFLY PT, R170, R155, 0x1, 0x1f ;  /* 0x0c201f009baa7f89 */ /* 0x000e2e00000e0000 */
[----:B------:R-:W-:Y:S08]  /*9340*/  MUFU.EX2 R201, R201 ;  /* 0x000000c900c97308 */ /* 0x000ff00000000800 */
[----:B------:R-:W-:Y:S08]  /*9350*/  MUFU.EX2 R154, R154 ;  /* 0x0000009a009a7308 */ /* 0x000ff00000000800 */
[----:B------:R-:W-:Y:S01]  /*9360*/  MUFU.EX2 R203, R203 ;  /* 0x000000cb00cb7308 */ /* 0x000fe20000000800 */
[----:B0-----:R-:W-:Y:S01]  /*9370*/  FMNMX.FTZ R7, R155, R170, !PT ;  /* 0x000000aa9b077209 */ /* 0x001fe20007810000 */
[-CC-:B------:R-:W-:Y:S01]  /*9380*/  FFMA.FTZ R155, R182, R3.reuse, -R153.reuse ;  /* 0x00000003b69b7223 */ /* 0x180fe20000010899 */
[----:B------:R-:W-:-:S02]  /*9390*/  FFMA.FTZ R170, R188, R3, -R153 ;  /* 0x00000003bcaa7223 */ /* 0x000fc40000010899 */
[C---:B------:R-:W-:Y:S01]  /*93a0*/  FSETP.NEU.FTZ.AND P3, PT, R7.reuse, -INF , PT ;  /* 0xff8000000700780b */ /* 0x040fe20003f7d000 */
[CC--:B------:R-:W-:Y:S02]  /*93b0*/  FMUL.FTZ R159, R7.reuse, R3.reuse ;  /* 0x00000003079f7220 */ /* 0x0c0fe40000410000 */
[----:B------:R-:W-:Y:S01]  /*93c0*/  MUFU.EX2 R166, R166 ;  /* 0x000000a600a67308 */ /* 0x000fe20000000800 */
[----:B------:R-:W-:Y:S02]  /*93d0*/  FSEL R171, R7, RZ, P3 ;  /* 0x000000ff07ab7208 */ /* 0x000fe40001800000 */
[----:B------:R-:W-:Y:S02]  /*93e0*/  FSEL R159, R159, RZ, P3 ;  /* 0x000000ff9f9f7208 */ /* 0x000fe40001800000 */
[C---:B------:R-:W-:Y:S01]  /*93f0*/  ISETP.GT.AND P3, PT, R23.reuse, R214, PT ;  /* 0x000000d61700720c */ /* 0x040fe20003f64270 */
[----:B------:R-:W-:Y:S02]  /*9400*/  VIADD R23, R23, 0xffffffff ;  /* 0xffffffff17177836 */ /* 0x000fe40000000000 */
[----:B------:R-:W-:Y:S01]  /*9410*/  MUFU.EX2 R197, R197 ;  /* 0x000000c500c57308 */ /* 0x000fe20000000800 */
[-CC-:B------:R-:W-:Y:S01]  /*9420*/  FFMA.FTZ R161, R0, R3.reuse, -R159.reuse ;  /* 0x0000000300a17223 */ /* 0x180fe2000001089f */
[----:B------:R-:W-:Y:S01]  /*9430*/  FSEL R0, R6, RZ, P4 ;  /* 0x000000ff06007208 */ /* 0x000fe20002000000 */
[-CC-:B------:R-:W-:Y:S01]  /*9440*/  FFMA.FTZ R174, R2, R3.reuse, -R159.reuse ;  /* 0x0000000302ae7223 */ /* 0x180fe2000001089f */
[-CC-:B------:R-:W-:Y:S01]  /*9450*/  FFMA.FTZ R156, R156, R3.reuse, -R159.reuse ;  /* 0x000000039c9c7223 */ /* 0x180fe2000001089f */
[-CC-:B------:R-:W-:Y:S01]  /*9460*/  FFMA.FTZ R163, R160, R3.reuse, -R159.reuse ;  /* 0x00000003a0a37223 */ /* 0x180fe2000001089f */
[-C--:B------:R-:W-:Y:S01]  /*9470*/  FFMA.FTZ R160, R176, R3.reuse, -R159 ;  /* 0x00000003b0a07223 */ /* 0x080fe2000001089f */
[----:B------:R-:W-:Y:S01]  /*9480*/  FADD.FTZ R0, -R0, R21 ;  /* 0x0000001500007221 */ /* 0x000fe20000010100 */
[----:B------:R-:W-:Y:S01]  /*9490*/  MUFU.EX2 R161, R161 ;  /* 0x000000a100a17308 */ /* 0x000fe20000000800 */
[-CC-:B------:R-:W-:Y:S01]  /*94a0*/  FFMA.FTZ R165, R164, R3.reuse, -R159.reuse ;  /* 0x00000003a4a57223 */ /* 0x180fe2000001089f */
[-C--:B------:R-:W-:Y:S01]  /*94b0*/  FFMA.FTZ R164, R196, R3.reuse, -R159 ;  /* 0x00000003c4a47223 */ /* 0x080fe2000001089f */
[----:B------:R-:W-:Y:S01]  /*94c0*/  FMUL.FTZ R2, R0, R3 ;  /* 0x0000000300027220 */ /* 0x000fe20000410000 */
[----:B------:R-:W-:Y:S01]  /*94d0*/  FADD.FTZ R0, -R171, R212 ;  /* 0x000000d4ab007221 */ /* 0x000fe20000010100 */
[----:B------:R-:W-:-:S02]  /*94e0*/  IMAD.U32 R171, RZ, RZ, UR14 ;  /* 0x0000000effab7e24 */ /* 0x000fc4000f8e00ff */
[-CC-:B------:R-:W-:Y:S01]  /*94f0*/  FFMA.FTZ R167, R198, R3.reuse, -R159.reuse ;  /* 0x00000003c6a77223 */ /* 0x180fe2000001089f */
[-CC-:B------:R-:W-:Y:S01]  /*9500*/  FFMA.FTZ R200, R210, R3.reuse, -R159.reuse ;  /* 0x00000003d2c87223 */ /* 0x180fe2000001089f */
[-C--:B------:R-:W-:Y:S01]  /*9510*/  FMUL.FTZ R0, R0, R3.reuse ;  /* 0x0000000300007220 */ /* 0x080fe20000410000 */
[----:B------:R-:W0:Y:S01]  /*9520*/  MUFU.EX2 R2, R2 ;  /* 0x0000000200027308 */ /* 0x000e220000000800 */
[----:B------:R-:W-:Y:S02]  /*9530*/  @!P1 VIADD R171, R171, 0x38840 ;  /* 0x00038840abab9836 */ /* 0x000fe40000000000 */
[-CC-:B------:R-:W-:Y:S01]  /*9540*/  FFMA.FTZ R169, R218, R3.reuse, -R159.reuse ;  /* 0x00000003daa97223 */ /* 0x180fe2000001089f */
[-CC-:B------:R-:W-:Y:S01]  /*9550*/  FFMA.FTZ R21, R220, R3.reuse, -R159.reuse ;  /* 0x00000003dc157223 */ /* 0x180fe2000001089f */
[-CC-:B------:R-:W-:Y:S01]  /*9560*/  FFMA.FTZ R176, R216, R3.reuse, -R159.reuse ;  /* 0x00000003d8b07223 */ /* 0x180fe2000001089f */
[-C--:B------:R-:W-:Y:S01]  /*9570*/  FFMA.FTZ R196, R208, R3.reuse, -R159 ;  /* 0x00000003d0c47223 */ /* 0x080fe2000001089f */
[----:B------:R-:W-:Y:S01]  /*9580*/  @!P1 PRMT R171, RZ, 0x654, R171 ;  /* 0x00000654ffab9816 */ /* 0x000fe200000000ab */
[-CC-:B------:R-:W-:Y:S01]  /*9590*/  FFMA.FTZ R222, R222, R3.reuse, -R159.reuse ;  /* 0x00000003dede7223 */ /* 0x180fe2000001089f */
[----:B------:R-:W-:Y:S01]  /*95a0*/  MUFU.EX2 R0, R0 ;  /* 0x0000000000007308 */ /* 0x000fe20000000800 */
[-CC-:B------:R-:W-:Y:S01]  /*95b0*/  FFMA.FTZ R198, R206, R3.reuse, -R159.reuse ;  /* 0x00000003cec67223 */ /* 0x180fe2000001089f */
[-CC-:B------:R-:W-:Y:S01]  /*95c0*/  FFMA.FTZ R153, R224, R3.reuse, -R159.reuse ;  /* 0x00000003e0997223 */ /* 0x180fe2000001089f */
[-CC-:B------:R-:W-:Y:S01]  /*95d0*/  FFMA.FTZ R204, R204, R3.reuse, -R159.reuse ;  /* 0x00000003cccc7223 */ /* 0x180fe2000001089f */
[-CC-:B------:R-:W-:Y:S01]  /*95e0*/  FFMA.FTZ R226, R226, R3.reuse, -R159.reuse ;  /* 0x00000003e2e27223 */ /* 0x180fe2000001089f */
[-CC-:B------:R-:W-:Y:S01]  /*95f0*/  FFMA.FTZ R228, R228, R3.reuse, -R159.reuse ;  /* 0x00000003e4e47223 */ /* 0x180fe2000001089f */
[----:B------:R-:W-:Y:S01]  /*9600*/  FFMA.FTZ R159, R230, R3, -R159 ;  /* 0x00000003e69f7223 */ /* 0x000fe2000001089f */
[----:B------:R-:W-:Y:S01]  /*9610*/  MOV R212, R7 ;  /* 0x0000000700d47202 */ /* 0x000fe20000000f00 */
[----:B------:R-:W1:Y:S01]  /*9620*/  MUFU.EX2 R174, R174 ;  /* 0x000000ae00ae7308 */ /* 0x000e620000000800 */
[----:B0-----:R-:W-:Y:S01]  /*9630*/  FFMA.FTZ R173, R2, R9, R209 ;  /* 0x0000000902ad7223 */ /* 0x001fe200000100d1 */
[----:B------:R-:W-:Y:S01]  /*9640*/  F2FP.F16.F32.PACK_AB R209, R152, R209 ;  /* 0x000000d198d1723e */ /* 0x000fe200000000ff */
[----:B------:R-:W-:-:S05]  /*9650*/  IMAD.U32 R218, RZ, RZ, UR61 ;  /* 0x0000003dffda7e24 */ /* 0x000fca000f8e00ff */
[----:B------:R-:W-:Y:S08]  /*9660*/  MUFU.EX2 R156, R156 ;  /* 0x0000009c009c7308 */ /* 0x000ff00000000800 */
[----:B------:R-:W0:Y:S01]  /*9670*/  MUFU.EX2 R163, R163 ;  /* 0x000000a300a37308 */ /* 0x000e220000000800 */
[----:B-1----:R-:W-:-:S07]  /*9680*/  F2FP.F16.F32.PACK_AB R208, R174, R161 ;  /* 0x000000a1aed0723e */ /* 0x002fce00000000ff */
[----:B------:R-:W-:Y:S08]  /*9690*/  MUFU.EX2 R160, R160 ;  /* 0x000000a000a07308 */ /* 0x000ff00000000800 */
[----:B------:R-:W-:Y:S01]  /*96a0*/  MUFU.EX2 R165, R165 ;  /* 0x000000a500a57308 */ /* 0x000fe20000000800 */
[----:B0-----:R-:W-:-:S07]  /*96b0*/  F2FP.F16.F32.PACK_AB R210, R163, R156 ;  /* 0x0000009ca3d2723e */ /* 0x001fce00000000ff */
[----:B------:R-:W-:Y:S08]  /*96c0*/  MUFU.EX2 R164, R164 ;  /* 0x000000a400a47308 */ /* 0x000ff00000000800 */
[----:B------:R-:W0:Y:S08]  /*96d0*/  MUFU.EX2 R167, R167 ;  /* 0x000000a700a77308 */ /* 0x000e300000000800 */
[----:B------:R-:W-:Y:S08]  /*96e0*/  MUFU.EX2 R200, R200 ;  /* 0x000000c800c87308 */ /* 0x000ff00000000800 */
[----:B------:R-:W-:Y:S01]  /*96f0*/  MUFU.EX2 R169, R169 ;  /* 0x000000a900a97308 */ /* 0x000fe20000000800 */
[----:B0-----:R-:W-:-:S07]  /*9700*/  F2FP.F16.F32.PACK_AB R206, R167, R164 ;  /* 0x000000a4a7ce723e */ /* 0x001fce00000000ff */
[----:B------:R-:W-:Y:S08]  /*9710*/  MUFU.EX2 R21, R21 ;  /* 0x0000001500157308 */ /* 0x000ff00000000800 */
[----:B------:R-:W0:Y:S08]  /*9720*/  MUFU.EX2 R176, R176 ;  /* 0x000000b000b07308 */ /* 0x000e300000000800 */
[----:B------:R-:W1:Y:S08]  /*9730*/  MUFU.EX2 R196, R196 ;  /* 0x000000c400c47308 */ /* 0x000e700000000800 */
[----:B------:R-:W-:Y:S08]  /*9740*/  MUFU.EX2 R158, R158 ;  /* 0x0000009e009e7308 */ /* 0x000ff00000000800 */
[----:B------:R-:W2:Y:S01]  /*9750*/  MUFU.EX2 R9, R222 ;  /* 0x000000de00097308 */ /* 0x000ea20000000800 */
[----:B------:R-:W-:-:S02]  /*9760*/  WARPGROUP.DEPBAR.LE gsb0, 0x0 ;  /* 0x00008000000079c5 */ /* 0x000fc40000010000 */
[----:B------:R3:W-:Y:S05]  /*9770*/  @!P1 SYNCS.ARRIVE.TRANS64.RED.A1T0 RZ, [R171+URZ], RZ ;  /* 0x000000ffabff99a7 */ /* 0x0007ea000810043f */
[----:B------:R-:W-:Y:S01]  /*9780*/  MUFU.EX2 R199, R199 ;  /* 0x000000c700c77308 */ /* 0x000fe20000000800 */
[----:B---3--:R-:W-:Y:S01]  /*9790*/  FFMA.FTZ R171, R0, R14, R161 ;  /* 0x0000000e00ab7223 */ /* 0x008fe200000100a1 */
[----:B------:R-:W-:-:S06]  /*97a0*/  FADD.FTZ R14, R152, R173 ;  /* 0x000000ad980e7221 */ /* 0x000fcc0000010000 */
[----:B------:R-:W3:Y:S01]  /*97b0*/  MUFU.EX2 R198, R198 ;  /* 0x000000c600c67308 */ /* 0x000ee20000000800 */
[----:B------:R4:W-:Y:S01]  /*97c0*/  @!P1 SYNCS.ARRIVE.TRANS64.RED.A1T0 RZ, [R175+URZ], RZ ;  /* 0x000000ffafff99a7 */ /* 0x0009e2000810043f */
[----:B------:R-:W-:-:S04]  /*97d0*/  FADD.FTZ R171, R174, R171 ;  /* 0x000000abaeab7221 */ /* 0x000fc80000010000 */
[----:B------:R-:W-:Y:S01]  /*97e0*/  FADD.FTZ R178, R156, R171 ;  /* 0x000000ab9cb27221 */ /* 0x000fe20000010000 */
[----:B------:R-:W-:Y:S01]  /*97f0*/  FADD.FTZ R171, R211, R14 ;  /* 0x0000000ed3ab7221 */ /* 0x000fe20000010000 */
[----:B------:R-:W-:Y:S01]  /*9800*/  MUFU.EX2 R168, R168 ;  /* 0x000000a800a87308 */ /* 0x000fe20000000800 */
[C---:B------:R-:W-:Y:S01]  /*9810*/  F2FP.F16.F32.PACK_AB R211, R202.reuse, R211 ;  /* 0x000000d3cad3723e */ /* 0x040fe200000000ff */
[----:B------:R-:W-:Y:S01]  /*9820*/  FADD.FTZ R173, R163, R178 ;  /* 0x000000b2a3ad7221 */ /* 0x000fe20000010000 */
[----:B------:R-:W-:Y:S01]  /*9830*/  FADD.FTZ R14, R202, R171 ;  /* 0x000000abca0e7221 */ /* 0x000fe20000010000 */
[----:B0-----:R-:W-:Y:S02]  /*9840*/  F2FP.F16.F32.PACK_AB R202, R176, R21 ;  /* 0x00000015b0ca723e */ /* 0x001fe400000000ff */
[----:B------:R-:W-:Y:S01]  /*9850*/  FADD.FTZ R178, R160, R173 ;  /* 0x000000ada0b27221 */ /* 0x000fe20000010000 */
[----:B------:R-:W-:Y:S01]  /*9860*/  FADD.FTZ R171, R205, R14 ;  /* 0x0000000ecdab7221 */ /* 0x000fe20000010000 */
[----:B------:R-:W0:Y:S01]  /*9870*/  MUFU.EX2 R153, R153 ;  /* 0x0000009900997308 */ /* 0x000e220000000800 */
[C---:B------:R-:W-:Y:S01]  /*9880*/  F2FP.F16.F32.PACK_AB R205, R232.reuse, R205 ;  /* 0x000000cde8cd723e */ /* 0x040fe200000000ff */
[----:B------:R-:W-:Y:S01]  /*9890*/  FADD.FTZ R173, R165, R178 ;  /* 0x000000b2a5ad7221 */ /* 0x000fe20000010000 */
[----:B------:R-:W-:-:S03]  /*98a0*/  FADD.FTZ R14, R232, R171 ;  /* 0x000000abe80e7221 */ /* 0x000fc60000010000 */
[----:B------:R-:W-:Y:S01]  /*98b0*/  FADD.FTZ R178, R164, R173 ;  /* 0x000000ada4b27221 */ /* 0x000fe20000010000 */
[----:B------:R-:W-:Y:S01]  /*98c0*/  FADD.FTZ R171, R207, R14 ;  /* 0x0000000ecfab7221 */ /* 0x000fe20000010000 */
[----:B------:R-:W-:Y:S01]  /*98d0*/  MUFU.EX2 R155, R155 ;  /* 0x0000009b009b7308 */ /* 0x000fe20000000800 */
[C---:B------:R-:W-:Y:S01]  /*98e0*/  F2FP.F16.F32.PACK_AB R207, R162.reuse, R207 ;  /* 0x000000cfa2cf723e */ /* 0x040fe200000000ff */
[----:B------:R-:W-:Y:S01]  /*98f0*/  FADD.FTZ R173, R167, R178 ;  /* 0x000000b2a7ad7221 */ /* 0x000fe20000010000 */
[----:B------:R-:W-:-:S03]  /*9900*/  FADD.FTZ R14, R162, R171 ;  /* 0x000000aba20e7221 */ /* 0x000fc60000010000 */
[----:B------:R-:W-:Y:S01]  /*9910*/  FADD.FTZ R178, R200, R173 ;  /* 0x000000adc8b27221 */ /* 0x000fe20000010000 */
[----:B------:R-:W-:Y:S01]  /*9920*/  FADD.FTZ R171, R201, R14 ;  /* 0x0000000ec9ab7221 */ /* 0x000fe20000010000 */
[----:B----4-:R4:W5:Y:S01]  /*9930*/  MUFU.EX2 R175, R204 ;  /* 0x000000cc00af7308 */ /* 0x0109620000000800 */
[C---:B------:R-:W-:Y:S01]  /*9940*/  F2FP.F16.F32.PACK_AB R200, R169.reuse, R200 ;  /* 0x000000c8a9c8723e */ /* 0x040fe200000000ff */
[----:B------:R-:W-:Y:S01]  /*9950*/  FADD.FTZ R178, R169, R178 ;  /* 0x000000b2a9b27221 */ /* 0x000fe20000010000 */
[C---:B------:R-:W-:Y:S01]  /*9960*/  FADD.FTZ R14, R154.reuse, R171 ;  /* 0x000000ab9a0e7221 */ /* 0x040fe20000010000 */
[----:B------:R-:W-:Y:S02]  /*9970*/  F2FP.F16.F32.PACK_AB R201, R154, R201 ;  /* 0x000000c99ac9723e */ /* 0x000fe400000000ff */
[----:B------:R-:W-:Y:S01]  /*9980*/  FADD.FTZ R171, R21, R178 ;  /* 0x000000b215ab7221 */ /* 0x000fe20000010000 */
[----:B------:R-:W-:Y:S01]  /*9990*/  FADD.FTZ R161, R203, R14 ;  /* 0x0000000ecba17221 */ /* 0x000fe20000010000 */
[----:B------:R-:W5:Y:S01]  /*99a0*/  MUFU.EX2 R170, R170 ;  /* 0x000000aa00aa7308 */ /* 0x000f620000000800 */
[----:B----4-:R-:W-:Y:S01]  /*99b0*/  F2FP.F16.F32.PACK_AB R204, R165, R160 ;  /* 0x000000a0a5cc723e */ /* 0x010fe200000000ff */
[----:B------:R-:W-:Y:S01]  /*99c0*/  FADD.FTZ R171, R176, R171 ;  /* 0x000000abb0ab7221 */ /* 0x000fe20000010000 */
[C---:B------:R-:W-:Y:S01]  /*99d0*/  FADD.FTZ R14, R166.reuse, R161 ;  /* 0x000000a1a60e7221 */ /* 0x040fe20000010000 */
[----:B------:R-:W-:-:S02]  /*99e0*/  F2FP.F16.F32.PACK_AB R203, R166, R203 ;  /* 0x000000cba6cb723e */ /* 0x000fc400000000ff */
[----:B-1----:R-:W-:Y:S01]  /*99f0*/  FADD.FTZ R152, R196, R171 ;  /* 0x000000abc4987221 */ /* 0x002fe20000010000 */
[----:B------:R-:W-:Y:S01]  /*9a00*/  FADD.FTZ R161, R197, R14 ;  /* 0x0000000ec5a17221 */ /* 0x000fe20000010000 */
[----:B------:R-:W1:Y:S01]  /*9a10*/  MUFU.EX2 R192, R226 ;  /* 0x000000e200c07308 */ /* 0x000e620000000800 */
[C---:B--2---:R-:W-:Y:S01]  /*9a20*/  F2FP.F16.F32.PACK_AB R196, R9.reuse, R196 ;  /* 0x000000c409c4723e */ /* 0x044fe200000000ff */
[----:B------:R-:W-:Y:S01]  /*9a30*/  FADD.FTZ R163, R9, R152 ;  /* 0x0000009809a37221 */ /* 0x000fe20000010000 */
[C---:B------:R-:W-:Y:S01]  /*9a40*/  FADD.FTZ R14, R158.reuse, R161 ;  /* 0x000000a19e0e7221 */ /* 0x040fe20000010000 */
[----:B------:R-:W-:Y:S02]  /*9a50*/  F2FP.F16.F32.PACK_AB R197, R158, R197 ;  /* 0x000000c59ec5723e */ /* 0x000fe400000000ff */
[----:B---3--:R-:W-:Y:S01]  /*9a60*/  FADD.FTZ R152, R198, R163 ;  /* 0x000000a3c6987221 */ /* 0x008fe20000010000 */
[----:B------:R-:W-:Y:S01]  /*9a70*/  FADD.FTZ R21, R199, R14 ;  /* 0x0000000ec7157221 */ /* 0x000fe20000010000 */
[----:B------:R-:W2:Y:S01]  /*9a80*/  MUFU.EX2 R157, R157 ;  /* 0x0000009d009d7308 */ /* 0x000ea20000000800 */
[C---:B0-----:R-:W-:Y:S01]  /*9a90*/  F2FP.F16.F32.PACK_AB R198, R153.reuse, R198 ;  /* 0x000000c699c6723e */ /* 0x041fe200000000ff */
[----:B------:R-:W-:Y:S01]  /*9aa0*/  FADD.FTZ R152, R153, R152 ;  /* 0x0000009899987221 */ /* 0x000fe20000010000 */
[C---:B------:R-:W-:Y:S01]  /*9ab0*/  FADD.FTZ R14, R168.reuse, R21 ;  /* 0x00000015a80e7221 */ /* 0x040fe20000010000 */
[----:B------:R-:W-:Y:S01]  /*9ac0*/  F2FP.F16.F32.PACK_AB R199, R168, R199 ;  /* 0x000000c7a8c7723e */ /* 0x000fe200000000ff */
[----:B------:R-:W-:-:S02]  /*9ad0*/  IMAD.MOV.U32 R21, RZ, RZ, R6 ;  /* 0x000000ffff157224 */ /* 0x000fc400078e0006 */
[----:B-----5:R-:W-:Y:S01]  /*9ae0*/  FADD.FTZ R152, R175, R152 ;  /* 0x00000098af987221 */ /* 0x020fe20000010000 */
[----:B------:R-:W-:Y:S01]  /*9af0*/  FADD.FTZ R9, R155, R14 ;  /* 0x0000000e9b097221 */ /* 0x000fe20000010000 */
[----:B------:R-:W0:Y:S01]  /*9b00*/  MUFU.EX2 R165, R228 ;  /* 0x000000e400a57308 */ /* 0x000e220000000800 */
[----:B------:R-:W-:Y:S01]  /*9b10*/  F2FP.F16.F32.PACK_AB R193, R170, R155 ;  /* 0x0000009baac1723e */ /* 0x000fe200000000ff */
[----:B-1----:R-:W-:Y:S01]  /*9b20*/  FADD.FTZ R152, R192, R152 ;  /* 0x00000098c0987221 */ /* 0x002fe20000010000 */
[----:B------:R-:W-:Y:S01]  /*9b30*/  FADD.FTZ R14, R170, R9 ;  /* 0x00000009aa0e7221 */ /* 0x000fe20000010000 */
[----:B------:R-:W-:-:S04]  /*9b40*/  F2FP.F16.F32.PACK_AB R192, R192, R175 ;  /* 0x000000afc0c0723e */ /* 0x000fc800000000ff */
[----:B------:R-:W1:Y:S01]  /*9b50*/  MUFU.EX2 R159, R159 ;  /* 0x0000009f009f7308 */ /* 0x000e620000000800 */
[----:B--2---:R-:W-:-:S07]  /*9b60*/  FADD.FTZ R9, R157, R14 ;  /* 0x0000000e9d097221 */ /* 0x004fce0000010000 */
[----:B------:R-:W2:Y:S01]  /*9b70*/  MUFU.EX2 R172, R172 ;  /* 0x000000ac00ac7308 */ /* 0x000ea20000000800 */
[----:B0-----:R-:W-:-:S04]  /*9b80*/  FADD.FTZ R152, R165, R152 ;  /* 0x00000098a5987221 */ /* 0x001fc80000010000 */
[C---:B-1----:R-:W-:Y:S01]  /*9b90*/  FADD.FTZ R14, R159.reuse, R152 ;  /* 0x000000989f0e7221 */ /* 0x042fe20000010000 */
[----:B------:R-:W-:Y:S01]  /*9ba0*/  F2FP.F16.F32.PACK_AB R194, R159, R165 ;  /* 0x000000a59fc2723e */ /* 0x000fe200000000ff */
[C---:B--2---:R-:W-:Y:S01]  /*9bb0*/  FADD.FTZ R9, R172.reuse, R9 ;  /* 0x00000009ac097221 */ /* 0x044fe20000010000 */
[----:B------:R-:W-:Y:S01]  /*9bc0*/  F2FP.F16.F32.PACK_AB R195, R172, R157 ;  /* 0x0000009dacc3723e */ /* 0x000fe200000000ff */
[----:B------:R-:W-:Y:S06]  /*9bd0*/  @P3 BRA `(.L_x_2189) ;  /* 0xffffffb800b43947 */ /* 0x000fec000383ffff */
.L_x_2180:
[----:B------:R-:W-:-:S13]  /*9be0*/  ISETP.GE.AND P2, PT, R23, R18, PT ;  /* 0x000000121700720c */ /* 0x000fda0003f46270 */
[----:B------:R-:W-:Y:S05]  /*9bf0*/  @!P2 BRA `(.L_x_2190) ;  /* 0x0000003c00cca947 */ /* 0x000fea0003800000 */
[----:B------:R-:W-:Y:S01]  /*9c00*/  IMAD.MOV.U32 R17, RZ, RZ, R6 ;  /* 0x000000ffff117224 */ /* 0x000fe200078e0006 */
[----:B------:R-:W-:Y:S01]  /*9c10*/  UMOV UR60, UR61 ;  /* 0x0000003d003c7c82 */ /* 0x000fe20008000000 */
[----:B------:R-:W-:Y:S01]  /*9c20*/  IMAD.MOV.U32 R20, RZ, RZ, R7 ;  /* 0x000000ffff147224 */ /* 0x000fe200078e0007 */
[----:B------:R-:W-:Y:S01]  /*9c30*/  ULDC UR7, c[0x0][0x9d8] ;  /* 0x0002760000077ab9 */ /* 0x000fe20000000800 */
[----:B------:R-:W-:-:S07]  /*9c40*/  IMAD.MOV.U32 R19, RZ, RZ, R8 ;  /* 0x000000ffff137224 */ /* 0x000fce00078e0008 */
.L_x_2199:
[----:B------:R-:W-:-:S04]  /*9c50*/  UIADD3 UR61, UR60, 0x1, URZ ;  /* 0x000000013c3d7890 */ /* 0x000fc8000fffe03f */
[----:B------:R-:W-:-:S04]  /*9c60*/  UISETP.NE.AND UP0, UPT, UR61, 0x2, UPT ;  /* 0x000000023d00788c */ /* 0x000fc8000bf05270 */
[----:B------:R-:W-:Y:S02]  /*9c70*/  USEL UR6, URZ, 0x1, UP0 ;  /* 0x000000013f067887 */ /* 0x000fe40008000000 */
[----:B------:R-:W-:-:S04]  /*9c80*/  USEL UR61, UR61, URZ, UP0 ;  /* 0x0000003f3d3d7287 */ /* 0x000fc80008000000 */
[----:B------:R-:W-:Y:S01]  /*9c90*/  LOP3.LUT R8, R19, UR6, RZ, 0x3c, !PT ;  /* 0x0000000613087c12 */ /* 0x000fe2000f8e3cff */
[----:B------:R-:W-:Y:S07]  /*9ca0*/  @!P0 BRA `(.L_x_2191) ;  /* 0x0000000000048947 */ /* 0x000fee0003800000 */
[----:B------:R-:W-:Y:S01]  /*9cb0*/  BPT.TRAP 0x1 ;  /* 0x000000040000795c */ /* 0x000fe20000300000 */
.L_x_2191:
[----:B------:R-:W-:Y:S02]  /*9cc0*/  R2UR UR6, R16 ;  /* 0x00000000100672ca */ /* 0x000fe400000e0000 */
[----:B------:R-:W-:-:S11]  /*9cd0*/  SHF.L.U32 R3, R8, 0x1f, RZ ;  /* 0x0000001f08037819 */ /* 0x000fd600000006ff */
[----:B------:R-:W-:-:S06]  /*9ce0*/  ULEA UR6, UR61, UR6, 0x3 ;  /* 0x000000063d067291 */ /* 0x000fcc000f8e183f */
[----:B------:R-:W-:-:S03]  /*9cf0*/  MOV R212, UR6 ;  /* 0x0000000600d47c02 */ /* 0x000fc60008000f00 */
[----:B------:R0:W1:Y:S01]  /*9d00*/  SYNCS.PHASECHK.TRANS64.TRYWAIT P2, [UR6+0x38830], R3 ;  /* 0x03883003ff0075a7 */ /* 0x0000620008040146 */
[----:B------:R-:W-:Y:S05]  /*9d10*/  @!P0 BRA `(.L_x_2192) ;  /* 0x0000000000048947 */ /* 0x000fea0003800000 */
[----:B------:R-:W-:Y:S01]  /*9d20*/  BPT.TRAP 0x1 ;  /* 0x000000040000795c */ /* 0x000fe20000300000 */
.L_x_2192:
[----:B-1----:R-:W-:Y:S05]  /*9d30*/  @P2 BRA `(.L_x_2193) ;  /* 0x00000000000c2947 */ /* 0x002fea0003800000 */
[----:B------:R-:W-:-:S13]  /*9d40*/  R2UR UR6, R212 ;  /* 0x00000000d40672ca */ /* 0x000fda00000e0000 */
[----:B------:R-:W1:Y:S02]  /*9d50*/  SYNCS.PHASECHK.TRANS64.TRYWAIT P2, [UR6+0x38830], R3 ;  /* 0x03883003ff0075a7 */ /* 0x000e640008040146 */
[----:B-1----:R-:W-:Y:S05]  /*9d60*/  @!P2 BRA `(.L_x_2194) ;  /* 0x000000c00078a947 */ /* 0x002fea0003800000 */
.L_x_2193:
        /* <DEDUP_REMOVED lines=35> */
[----:B------:R-:W-:Y:S01]  /*9fa0*/  R2UR UR14, R12 ;  /* 0x000000000c0e72ca */ /* 0x000fe200000e0000 */
[----:B------:R-:W-:Y:S01]  /*9fb0*/  UMOV UR54, UR10 ;  /* 0x0000000a00367c82 */ /* 0x000fe20008000000 */
[----:B------:R-:W-:Y:S01]  /*9fc0*/  R2UR UR15, R13 ;  /* 0x000000000d0f72ca */ /* 0x000fe200000e0000 */
        /* <DEDUP_REMOVED lines=158> */
[----:B------:R-:W-:Y:S01]  /*a9b0*/  R2UR UR53, R152 ;  /* 0x00000000983572ca */ /* 0x000fe200000e0000 */
[----:B------:R-:W-:Y:S01]  /*a9c0*/  UIADD3 UR54, UR6, 0x784, URZ ;  /* 0x0000078406367890 */ /* 0x000fe2000fffe03f */
[----:B------:R-:W-:Y:S01]  /*a9d0*/  R2UR UR52, R153 ;  /* 0x00000000993472ca */ /* 0x000fe200000e0000 */
[----:B------:R-:W-:Y:S01]  /*a9e0*/  UMOV UR55, 0x40000040 ;  /* 0x4000004000377882 */ /* 0x000fe20000000000 */
        /* <DEDUP_REMOVED lines=141> */
[----:B------:R-:W-:Y:S02]  /*b2c0*/  R2UR UR14, R10 ;  /* 0x000000000a0e72ca */ /* 0x000fe400000e0000 */
[----:B------:R-:W-:-:S11]  /*b2d0*/  R2UR UR15, R11 ;  /* 0x000000000b0f72ca */ /* 0x000fd600000e0000 */
[----:B------:R-:W-:Y:S02]  /*b2e0*/  UMOV UR56, UR14 ;  /* 0x0000000e00387c82 */ /* 0x000fe40008000000 */
[----:B------:R-:W-:Y:S01]  /*b2f0*/  UMOV UR57, UR15 ;  /* 0x0000000f00397c82 */ /* 0x000fe20008000000 */
        /* <DEDUP_REMOVED lines=306> */
.L_x_2195:
[----:B------:R-:W-:Y:S02]  /*c620*/  R2UR UR6, R16 ;  /* 0x00000000100672ca */ /* 0x000fe400000e0000 */
[----:B------:R-:W-:-:S11]  /*c630*/  SHF.L.U32 R0, R19, 0x1f, RZ ;  /* 0x0000001f13007819 */ /* 0x000fd600000006ff */
[----:B------:R-:W-:-:S09]  /*c640*/  ULEA UR11, UR60, UR6, 0x3 ;  /* 0x000000063c0b7291 */ /* 0x000fd2000f8e183f */
[----:B------:R0:W1:Y:S01]  /*c650*/  SYNCS.PHASECHK.TRANS64.TRYWAIT P2, [UR11+0x38850], R0 ;  /* 0x03885000ff0075a7 */ /* 0x000062000804014b */
[----:B------:R-:W-:Y:S05]  /*c660*/  @!P0 BRA `(.L_x_2196) ;  /* 0x0000000000048947 */ /* 0x000fea0003800000 */
[----:B------:R-:W-:Y:S01]  /*c670*/  BPT.TRAP 0x1 ;  /* 0x000000040000795c */ /* 0x000fe20000300000 */
.L_x_2196:
[----:B-1----:R-:W-:Y:S05]  /*c680*/  @P2 BRA `(.L_x_2197) ;  /* 0x0000000000082947 */ /* 0x002fea0003800000 */
[----:B------:R-:W1:Y:S02]  /*c690*/  SYNCS.PHASECHK.TRANS64.TRYWAIT P2, [UR11+0x38850], R0 ;  /* 0x03885000ff0075a7 */ /* 0x000e64000804014b */
[----:B-1----:R-:W-:Y:S05]  /*c6a0*/  @!P2 BRA `(.L_x_2198) ;  /* 0x000000980044a947 */ /* 0x002fea0003800000 */
.L_x_2197:
[----:B------:R-:W-:Y:S01]  /*c6b0*/  R2UR UR6, R16 ;  /* 0x00000000100672ca */ /* 0x000fe200000e0000 */
[----:B------:R-:W-:Y:S01]  /*c6c0*/  WARPGROUP.ARRIVE ;  /* 0x00000000000079c5 */ /* 0x000fe20000000000 */
[----:B------:R-:W-:Y:S01]  /*c6d0*/  UMOV UR15, 0x40000040 ;  /* 0x40000040000f7882 */ /* 0x000fe20000000000 */
[----:B------:R-:W-:Y:S01]  /*c6e0*/  FMUL.FTZ R2, R184, UR7 ;  /* 0x00000007b8027c20 */ /* 0x000fe20008410000 */
[----:B------:R-:W-:Y:S01]  /*c6f0*/  FMUL.FTZ R6, R185, UR7 ;  /* 0x00000007b9067c20 */ /* 0x000fe20008410000 */
[----:B------:R-:W-:Y:S01]  /*c700*/  R2UR UR18, R212 ;  /* 0x00000000d41272ca */ /* 0x000fe200000e0000 */
[----:B------:R-:W-:Y:S01]  /*c710*/  FMUL.FTZ R212, R169, UR7 ;  /* 0x00000007a9d47c20 */ /* 0x000fe20008410000 */
[----:B------:R-:W-:Y:S01]  /*c720*/  FMUL.FTZ R214, R172, UR7 ;  /* 0x00000007acd67c20 */ /* 0x000fe20008410000 */
[----:B------:R-:W-:Y:S01]  /*c730*/  FMUL.FTZ R216, R173, UR7 ;  /* 0x00000007add87c20 */ /* 0x000fe20008410000 */
[----:B------:R-:W1:Y:S01]  /*c740*/  MUFU.TANH R2, R2 ;  /* 0x0000000200027308 */ /* 0x000e620000002400 */
        /* <DEDUP_REMOVED lines=8> */
[----:B------:R-:W2:Y:S01]  /*c7d0*/  MUFU.TANH R6, R6 ;  /* 0x0000000600067308 */ /* 0x000ea20000002400 */
[----:B------:R-:W-:Y:S01]  /*c7e0*/  FMUL.FTZ R184, R186, UR7 ;  /* 0x00000007bab87c20 */ /* 0x000fe20008410000 */
[----:B------:R-:W-:Y:S01]  /*c7f0*/  FMUL.FTZ R230, R156, UR7 ;  /* 0x000000079ce67c20 */ /* 0x000fe20008410000 */
[----:B------:R-:W-:Y:S01]  /*c800*/  ULOP3.LUT UR6, UR6, 0x3fff, URZ, 0xc0, !UPT ;  /* 0x00003fff06067892 */ /* 0x000fe2000f8ec03f */
[----:B------:R-:W-:Y:S01]  /*c810*/  FMUL.FTZ R186, R187, UR7 ;  /* 0x00000007bbba7c20 */ /* 0x000fe20008410000 */
[----:B------:R-:W-:Y:S01]  /*c820*/  FMUL.FTZ R224, R157, UR7 ;  /* 0x000000079de07c20 */ /* 0x000fe20008410000 */
[----:B------:R-:W-:Y:S01]  /*c830*/  FMUL.FTZ R152, R183, UR7 ;  /* 0x00000007b7987c20 */ /* 0x000fe20008410000 */
[----:B------:R-:W-:Y:S01]  /*c840*/  ULOP3.LUT UR6, UR6, 0x2800000, URZ, 0xfc, !UPT ;  /* 0x0280000006067892 */ /* 0x000fe2000f8efc3f */
[----:B-1----:R-:W-:Y:S01]  /*c850*/  FMNMX.FTZ R3, R2, R20, !PT ;  /* 0x0000001402037209 */ /* 0x002fe20007810000 */
[----:B------:R-:W-:Y:S01]  /*c860*/  MUFU.TANH R212, R212 ;  /* 0x000000d400d47308 */ /* 0x000fe20000002400 */
[----:B------:R-:W-:Y:S01]  /*c870*/  FMUL.FTZ R156, R170, UR7 ;  /* 0x00000007aa9c7c20 */ /* 0x000fe20008410000 */
[----:B------:R-:W-:Y:S01]  /*c880*/  UIMAD UR6, UR60, 0xa00, UR6 ;  /* 0x00000a003c0678a4 */ /* 0x000fe2000f8e0206 */
[----:B------:R-:W-:Y:S01]  /*c890*/  FMUL.FTZ R160, R171, UR7 ;  /* 0x00000007aba07c20 */ /* 0x000fe20008410000 */
[----:B------:R-:W-:Y:S01]  /*c8a0*/  FMUL.FTZ R164, R174, UR7 ;  /* 0x00000007aea47c20 */ /* 0x000fe20008410000 */
[----:B------:R-:W-:Y:S01]  /*c8b0*/  FMUL.FTZ R162, R162, UR7 ;  /* 0x00000007a2a27c20 */ /* 0x000fe20008410000 */
[----:B------:R-:W-:Y:S01]  /*c8c0*/  UIADD3 UR10, UR6, 0x80, URZ ;  /* 0x00000080060a7890 */ /* 0x000fe2000fffe03f */
[----:B------:R-:W-:Y:S01]  /*c8d0*/  FMUL.FTZ R170, R163, UR7 ;  /* 0x00000007a3aa7c20 */ /* 0x000fe20008410000 */
[----:B--2---:R-:W-:Y:S01]  /*c8e0*/  FMNMX.FTZ R3, R6, R3, !PT ;  /* 0x0000000306037209 */ /* 0x004fe20007810000 */
[----:B------:R-:W-:Y:S01]  /*c8f0*/  UMOV UR14, UR6 ;  /* 0x00000006000e7c82 */ /* 0x000fe20008000000 */
[----:B------:R-:W-:Y:S01]  /*c900*/  MUFU.TANH R214, R214 ;  /* 0x000000d600d67308 */ /* 0x000fe20000002400 */
[----:B------:R-:W-:Y:S01]  /*c910*/  HGMMA.64x256x16.F32 R24, R208, gdesc[UR12].tnspB, R24, gsb0 ;  /* 0x43e0000cd0187df0 */ /* 0x000fe20008000818 */
[----:B------:R-:W-:Y:S01]  /*c920*/  UMOV UR15, 0x40000040 ;  /* 0x40000040000f7882 */ /* 0x000fe20000000000 */
[----:B------:R-:W-:Y:S01]  /*c930*/  UMOV UR14, UR10 ;  /* 0x0000000a000e7c82 */ /* 0x000fe20008000000 */
[----:B------:R-:W-:Y:S01]  /*c940*/  UIADD3 UR10, UR6, 0x100, URZ ;  /* 0x00000100060a7890 */ /* 0x000fe2000fffe03f */
[----:B------:R-:W-:Y:S01]  /*c950*/  FMUL.FTZ R174, R155, UR7 ;  /* 0x000000079bae7c20 */ /* 0x000fe20008410000 */
[----:B------:R-:W-:Y:S01]  /*c960*/  FMUL.FTZ R166, R166, UR7 ;  /* 0x00000007a6a67c20 */ /* 0x000fe20008410000 */
[----:B------:R-:W-:Y:S01]  /*c970*/  FMUL.FTZ R172, R167, UR7 ;  /* 0x00000007a7ac7c20 */ /* 0x000fe20008410000 */
[----:B------:R-:W-:Y:S01]  /*c980*/  MUFU.TANH R216, R216 ;  /* 0x000000d800d87308 */ /* 0x000fe20000002400 */
[----:B------:R-:W-:Y:S01]  /*c990*/  FMUL.FTZ R154, R154, UR7 ;  /* 0x000000079a9a7c20 */ /* 0x000fe20008410000 */
[----:B------:R-:W-:Y:S01]  /*c9a0*/  FMUL.FTZ R158, R158, UR7 ;  /* 0x000000079e9e7c20 */ /* 0x000fe20008410000 */
[C---:B------:R-:W-:Y:S01]  /*c9b0*/  ISETP.GT.AND P2, PT, R23.reuse, R18, PT ;  /* 0x000000121700720c */ /* 0x040fe20003f44270 */
[----:B------:R-:W-:Y:S01]  /*c9c0*/  UMOV UR60, UR61 ;  /* 0x0000003d003c7c82 */ /* 0x000fe20008000000 */
[----:B------:R-:W-:-:S03]  /*c9d0*/  IADD3 R23, R23, -0x1, RZ ;  /* 0xffffffff17177810 */ /* 0x000fc60007ffe0ff */
[----:B------:R-:W-:Y:S08]  /*c9e0*/  MUFU.TANH R218, R218 ;  /* 0x000000da00da7308 */ /* 0x000ff00000002400 */
[----:B------:R-:W-:Y:S08]  /*c9f0*/  MUFU.TANH R220, R220 ;  /* 0x000000dc00dc7308 */ /* 0x000ff00000002400 */
[----:B------:R-:W-:Y:S08]  /*ca00*/  MUFU.TANH R222, R222 ;  /* 0x000000de00de7308 */ /* 0x000ff00000002400 */
[----:B------:R-:W-:Y:S08]  /*ca10*/  MUFU.TANH R226, R226 ;  /* 0x000000e200e27308 */ /* 0x000ff00000002400 */
[----:B------:R-:W-:Y:S08]  /*ca20*/  MUFU.TANH R228, R228 ;  /* 0x000000e400e47308 */ /* 0x000ff00000002400 */
[----:B------:R-:W-:Y:S08]  /*ca30*/  MUFU.TANH R232, R232 ;  /* 0x000000e800e87308 */ /* 0x000ff00000002400 */
[----:B------:R-:W1:Y:S08]  /*ca40*/  MUFU.TANH R184, R184 ;  /* 0x000000b800b87308 */ /* 0x000e700000002400 */
[----:B------:R-:W-:Y:S08]  /*ca50*/  MUFU.TANH R230, R230 ;  /* 0x000000e600e67308 */ /* 0x000ff00000002400 */
[----:B------:R-:W2:Y:S01]  /*ca60*/  MUFU.TANH R186, R186 ;  /* 0x000000ba00ba7308 */ /* 0x000ea20000002400 */
[----:B-1----:R-:W-:-:S07]  /*ca70*/  FMNMX.FTZ R19, R184, R17, !PT ;  /* 0x00000011b8137209 */ /* 0x002fce0007810000 */
[----:B------:R-:W-:Y:S08]  /*ca80*/  MUFU.TANH R224, R224 ;  /* 0x000000e000e07308 */ /* 0x000ff00000002400 */
[----:B------:R-:W-:Y:S01]  /*ca90*/  MUFU.TANH R152, R152 ;  /* 0x0000009800987308 */ /* 0x000fe20000002400 */
[----:B--2---:R-:W-:-:S07]  /*caa0*/  FMNMX.FTZ R19, R186, R19, !PT ;  /* 0x00000013ba137209 */ /* 0x004fce0007810000 */
        /* <DEDUP_REMOVED lines=15> */
[----:B------:R-:W-:Y:S02]  /*cba0*/  FMUL.FTZ R178, R179, UR7 ;  /* 0x00000007b3b27c20 */ /* 0x000fe40008410000 */
[----:B------:R-:W-:Y:S01]  /*cbb0*/  HGMMA.64x256x16.F32 R24, R204, gdesc[UR12].tnspB, R24, gsb0 ;  /* 0x43e0000ccc187df0 */ /* 0x000fe20008000818 */
[----:B------:R-:W-:Y:S01]  /*cbc0*/  UMOV UR14, UR10 ;  /* 0x0000000a000e7c82 */ /* 0x000fe20008000000 */
[----:B------:R-:W-:Y:S01]  /*cbd0*/  UMOV UR15, 0x40000040 ;  /* 0x40000040000f7882 */ /* 0x000fe20000000000 */
[----:B------:R-:W-:Y:S01]  /*cbe0*/  UIADD3 UR10, UR6, 0x180, URZ ;  /* 0x00000180060a7890 */ /* 0x000fe2000fffe03f */
[----:B------:R-:W-:Y:S01]  /*cbf0*/  MUFU.TANH R208, R208 ;  /* 0x000000d000d07308 */ /* 0x000fe20000002400 */
[----:B------:R-:W-:-:S07]  /*cc00*/  UIADD3 UR6, UR6, 0x200, URZ ;  /* 0x0000020006067890 */ /* 0x000fce000fffe03f */
        /* <DEDUP_REMOVED lines=12> */
[----:B------:R-:W1:Y:S08]  /*ccd0*/  MUFU.TANH R204, R204 ;  /* 0x000000cc00cc7308 */ /* 0x000e700000002400 */
[----:B------:R-:W2:Y:S08]  /*cce0*/  MUFU.TANH R206, R206 ;  /* 0x000000ce00ce7308 */ /* 0x000eb00000002400 */
[----:B------:R-:W3:Y:S01]  /*ccf0*/  MUFU.TANH R188, R188 ;  /* 0x000000bc00bc7308 */ /* 0x000ee20000002400 */
[----:B-1----:R-:W-:-:S07]  /*cd00*/  FMNMX.FTZ R3, R204, R3, !PT ;  /* 0x00000003cc037209 */ /* 0x002fce0007810000 */
[----:B------:R-:W1:Y:S01]  /*cd10*/  MUFU.TANH R190, R190 ;  /* 0x000000be00be7308 */ /* 0x000e620000002400 */
[----:B--2---:R-:W-:-:S04]  /*cd20*/  FMNMX.FTZ R3, R206, R3, !PT ;  /* 0x00000003ce037209 */ /* 0x004fc80007810000 */
[----:B------:R-:W-:-:S04]  /*cd30*/  FMNMX.FTZ R3, R208, R3, !PT ;  /* 0x00000003d0037209 */ /* 0x000fc80007810000 */
[----:B------:R-:W-:Y:S02]  /*cd40*/  FMNMX.FTZ R3, R210, R3, !PT ;  /* 0x00000003d2037209 */ /* 0x000fe40007810000 */
[----:B---3--:R-:W-:-:S04]  /*cd50*/  FMNMX.FTZ R19, R188, R19, !PT ;  /* 0x00000013bc137209 */ /* 0x008fc80007810000 */
[----:B-1----:R-:W-:-:S04]  /*cd60*/  FMNMX.FTZ R19, R190, R19, !PT ;  /* 0x00000013be137209 */ /* 0x002fc80007810000 */
[----:B------:R-:W-:-:S04]  /*cd70*/  FMNMX.FTZ R21, R176, R19, !PT ;  /* 0x00000013b0157209 */ /* 0x000fc80007810000 */
[----:B------:R-:W-:Y:S01]  /*cd80*/  FMNMX.FTZ R21, R178, R21, !PT ;  /* 0x00000015b2157209 */ /* 0x000fe20007810000 */
[----:B------:R-:W-:Y:S02]  /*cd90*/  WARPGROUP.DEPBAR.LE gsb0, 0x0 ;  /* 0x00008000000079c5 */ /* 0x000fe40000010000 */
[----:B------:R-:W-:Y:S01]  /*cda0*/  WARPGROUP.ARRIVE ;  /* 0x00000000000079c5 */ /* 0x000fe20000000000 */
[----:B------:R-:W-:Y:S01]  /*cdb0*/  FMUL.FTZ R200, R180, UR7 ;  /* 0x00000007b4c87c20 */ /* 0x000fe20008410000 */
[----:B------:R-:W-:Y:S01]  /*cdc0*/  FMUL.FTZ R202, R181, UR7 ;  /* 0x00000007b5ca7c20 */ /* 0x000fe20008410000 */
[----:B------:R-:W-:Y:S01]  /*cdd0*/  FMUL.FTZ R180, R182, UR7 ;  /* 0x00000007b6b47c20 */ /* 0x000fe20008410000 */
[----:B------:R-:W-:Y:S01]  /*cde0*/  FMUL.FTZ R182, R168, UR7 ;  /* 0x00000007a8b67c20 */ /* 0x000fe20008410000 */
[----:B------:R-:W-:Y:S01]  /*cdf0*/  FMUL.FTZ R168, R175, UR7 ;  /* 0x00000007afa87c20 */ /* 0x000fe20008410000 */
[----:B------:R-:W-:Y:S01]  /*ce00*/  HGMMA.64x256x16.F32 R24, R196, gdesc[UR12].tnspB, R24, gsb0 ;  /* 0x43e0000cc4187df0 */ /* 0x000fe20008000818 */
[----:B------:R-:W1:Y:S01]  /*ce10*/  MUFU.TANH R200, R200 ;  /* 0x000000c800c87308 */ /* 0x000e620000002400 */
[----:B------:R-:W-:Y:S01]  /*ce20*/  UMOV UR14, UR6 ;  /* 0x00000006000e7c82 */ /* 0x000fe20008000000 */
[----:B------:R-:W-:-:S06]  /*ce30*/  UMOV UR15, 0x40000040 ;  /* 0x40000040000f7882 */ /* 0x000fcc0000000000 */
[----:B------:R-:W2:Y:S08]  /*ce40*/  MUFU.TANH R202, R202 ;  /* 0x000000ca00ca7308 */ /* 0x000eb00000002400 */
[----:B------:R-:W3:Y:S01]  /*ce50*/  MUFU.TANH R182, R182 ;  /* 0x000000b600b67308 */ /* 0x000ee20000002400 */
[----:B-1----:R-:W-:-:S07]  /*ce60*/  FMNMX.FTZ R3, R200, R3, !PT ;  /* 0x00000003c8037209 */ /* 0x002fce0007810000 */
[----:B------:R-:W1:Y:S01]  /*ce70*/  MUFU.TANH R180, R180 ;  /* 0x000000b400b47308 */ /* 0x000e620000002400 */
[----:B--2---:R-:W-:-:S07]  /*ce80*/  FMNMX.FTZ R3, R202, R3, !PT ;  /* 0x00000003ca037209 */ /* 0x004fce0007810000 */
[----:B------:R-:W2:Y:S01]  /*ce90*/  MUFU.TANH R168, R168 ;  /* 0x000000a800a87308 */ /* 0x000ea20000002400 */
[----:B---3--:R-:W-:-:S04]  /*cea0*/  FMNMX.FTZ R3, R182, R3, !PT ;  /* 0x00000003b6037209 */ /* 0x008fc80007810000 */
[----:B------:R-:W-:-:S04]  /*ceb0*/  FMNMX.FTZ R3, R212, R3, !PT ;  /* 0x00000003d4037209 */ /* 0x000fc80007810000 */
[----:B------:R-:W-:Y:S02]  /*cec0*/  FMNMX.FTZ R3, R214, R3, !PT ;  /* 0x00000003d6037209 */ /* 0x000fe40007810000 */
[----:B-1----:R-:W-:Y:S02]  /*ced0*/  FMNMX.FTZ R21, R180, R21, !PT ;  /* 0x00000015b4157209 */ /* 0x002fe40007810000 */
        /* <DEDUP_REMOVED lines=9> */
[----:B--2---:R-:W-:-:S02]  /*cf70*/  FMNMX.FTZ R155, R168, R155, !PT ;  /* 0x0000009ba89b7209 */ /* 0x004fc40007810000 */
[----:B------:R-:W-:Y:S02]  /*cf80*/  FMNMX.FTZ R3, R228, R3, !PT ;  /* 0x00000003e4037209 */ /* 0x000fe40007810000 */
[----:B------:R-:W-:Y:S02]  /*cf90*/  FMNMX.FTZ R155, R162, R155, !PT ;  /* 0x0000009ba29b7209 */ /* 0x000fe40007810000 */
[----:B------:R-:W-:Y:S02]  /*cfa0*/  FMNMX.FTZ R3, R232, R3, !PT ;  /* 0x00000003e8037209 */ /* 0x000fe40007810000 */
[----:B------:R-:W-:Y:S02]  /*cfb0*/  FMNMX.FTZ R155, R170, R155, !PT ;  /* 0x0000009baa9b7209 */ /* 0x000fe40007810000 */
[----:B------:R-:W-:Y:S02]  /*cfc0*/  FMNMX.FTZ R3, R230, R3, !PT ;  /* 0x00000003e6037209 */ /* 0x000fe40007810000 */
[----:B------:R-:W-:-:S02]  /*cfd0*/  FMNMX.FTZ R157, R166, R155, !PT ;  /* 0x0000009ba69d7209 */ /* 0x000fc40007810000 */
[----:B------:R-:W-:Y:S02]  /*cfe0*/  FMNMX.FTZ R3, R224, R3, !PT ;  /* 0x00000003e0037209 */ /* 0x000fe40007810000 */
[----:B------:R-:W-:-:S03]  /*cff0*/  FMNMX.FTZ R157, R172, R157, !PT ;  /* 0x0000009dac9d7209 */ /* 0x000fc60007810000 */
[----:B0-----:R-:W0:Y:S01]  /*d000*/  SHFL.BFLY PT, R0, R3, 0x2, 0x1f ;  /* 0x0c401f0003007f89 */ /* 0x001e2200000e0000 */
        /* <DEDUP_REMOVED lines=10> */
[-CC-:B------:R-:W-:Y:S01]  /*d0b0*/  FFMA.FTZ R6, R204, R3.reuse, -R153.reuse ;  /* 0x00000003cc067223 */ /* 0x180fe20000010899 */
[-C--:B------:R-:W-:Y:S01]  /*d0c0*/  FMUL.FTZ R0, R0, R3.reuse ;  /* 0x0000000300007220 */ /* 0x080fe20000410000 */
        /* <DEDUP_REMOVED lines=8> */
[----:B------:R0:W-:Y:S08]  /*d150*/  MUFU.EX2 R21, R6 ;  /* 0x0000000600157308 */ /* 0x0001f00000000800 */
[----:B------:R-:W-:Y:S01]  /*d160*/  MUFU.EX2 R0, R0 ;  /* 0x0000000000007308 */ /* 0x000fe20000000800 */
[-CC-:B0-----:R-:W-:Y:S01]  /*d170*/  FFMA.FTZ R6, R202, R3.reuse, -R153.reuse ;  /* 0x00000003ca067223 */ /* 0x181fe20000010899 */
[-CC-:B------:R-:W-:Y:S01]  /*d180*/  FFMA.FTZ R202, R214, R3.reuse, -R153.reuse ;  /* 0x00000003d6ca7223 */ /* 0x180fe20000010899 */
[----:B------:R-:W-:-:S05]  /*d190*/  FFMA.FTZ R214, R232, R3, -R153 ;  /* 0x00000003e8d67223 */ /* 0x000fca0000010899 */
[----:B------:R-:W0:Y:S08]  /*d1a0*/  MUFU.EX2 R20, R20 ;  /* 0x0000001400147308 */ /* 0x000e300000000800 */
[----:B------:R-:W-:Y:S08]  /*d1b0*/  MUFU.EX2 R204, R204 ;  /* 0x000000cc00cc7308 */ /* 0x000ff00000000800 */
[----:B------:R-:W-:Y:S01]  /*d1c0*/  MUFU.EX2 R155, R210 ;  /* 0x000000d2009b7308 */ /* 0x000fe20000000800 */
[----:B0-----:R-:W-:-:S07]  /*d1d0*/  F2FP.F16.F32.PACK_AB R208, R20, R19 ;  /* 0x0000001314d0723e */ /* 0x001fce00000000ff */
        /* <DEDUP_REMOVED lines=9> */
[----:B------:R-:W-:Y:S01]  /*d270*/  FMUL.FTZ R196, R159, UR7 ;  /* 0x000000079fc47c20 */ /* 0x000fe20008410000 */
[----:B------:R-:W-:Y:S01]  /*d280*/  FMNMX.FTZ R159, R158, R157, !PT ;  /* 0x0000009d9e9f7209 */ /* 0x000fe20007810000 */
[-CC-:B------:R-:W-:Y:S02]  /*d290*/  FFMA.FTZ R198, R206, R3.reuse, -R153.reuse ;  /* 0x00000003cec67223 */ /* 0x180fe40000010899 */
[----:B------:R-:W-:Y:S01]  /*d2a0*/  MUFU.EX2 R157, R6 ;  /* 0x00000006009d7308 */ /* 0x000fe20000000800 */
[-CC-:B------:R-:W-:Y:S01]  /*d2b0*/  FFMA.FTZ R206, R200, R3.reuse, -R153.reuse ;  /* 0x00000003c8ce7223 */ /* 0x180fe20000010899 */
[----:B------:R-:W-:Y:S01]  /*d2c0*/  HGMMA.64x256x16.F32 R24, R192, gdesc[UR12].tnspB, R24, gsb0 ;  /* 0x43e0000cc0187df0 */ /* 0x000fe20008000818 */
[-CC-:B------:R-:W-:Y:S01]  /*d2d0*/  FFMA.FTZ R200, R182, R3.reuse, -R153.reuse ;  /* 0x00000003b6c87223 */ /* 0x180fe20000010899 */
[----:B------:R-:W-:-:S04]  /*d2e0*/  FFMA.FTZ R182, R220, R3, -R153 ;  /* 0x00000003dcb67223 */ /* 0x000fc80000010899 */
[----:B------:R-:W0:Y:S08]  /*d2f0*/  MUFU.TANH R196, R196 ;  /* 0x000000c400c47308 */ /* 0x000e300000002400 */
[----:B------:R-:W1:Y:S08]  /*d300*/  MUFU.EX2 R198, R198 ;  /* 0x000000c600c67308 */ /* 0x000e700000000800 */
[----:B------:R-:W-:Y:S01]  /*d310*/  MUFU.EX2 R206, R206 ;  /* 0x000000ce00ce7308 */ /* 0x000fe20000000800 */
[----:B0-----:R-:W-:Y:S01]  /*d320*/  FMNMX.FTZ R2, R196, R159, !PT ;  /* 0x0000009fc4027209 */ /* 0x001fe20007810000 */
[-CC-:B------:R-:W-:Y:S01]  /*d330*/  FFMA.FTZ R159, R212, R3.reuse, -R153.reuse ;  /* 0x00000003d49f7223 */ /* 0x180fe20000010899 */
[----:B------:R-:W-:-:S03]  /*d340*/  FFMA.FTZ R212, R226, R3, -R153 ;  /* 0x00000003e2d47223 */ /* 0x000fc60000010899 */
[----:B------:R-:W0:Y:S02]  /*d350*/  SHFL.BFLY PT, R165, R2, 0x2, 0x1f ;  /* 0x0c401f0002a57f89 */ /* 0x000e2400000e0000 */
[----:B------:R-:W-:Y:S01]  /*d360*/  MUFU.EX2 R200, R200 ;  /* 0x000000c800c87308 */ /* 0x000fe20000000800 */
[----:B-1----:R-:W-:-:S07]  /*d370*/  F2FP.F16.F32.PACK_AB R210, R198, R21 ;  /* 0x00000015c6d2723e */ /* 0x002fce00000000ff */
[----:B------:R-:W-:Y:S08]  /*d380*/  MUFU.EX2 R159, R159 ;  /* 0x0000009f009f7308 */ /* 0x000ff00000000800 */
[----:B------:R-:W-:Y:S01]  /*d390*/  MUFU.EX2 R182, R182 ;  /* 0x000000b600b67308 */ /* 0x000fe20000000800 */
[----:B0-----:R-:W-:Y:S01]  /*d3a0*/  FMNMX.FTZ R171, R2, R165, !PT ;  /* 0x000000a502ab7209 */ /* 0x001fe20007810000 */
[----:B------:R-:W-:Y:S01]  /*d3b0*/  FFMA.FTZ R165, R222, R3, -R153 ;  /* 0x00000003dea57223 */ /* 0x000fe20000010899 */
[----:B------:R-:W-:-:S05]  /*d3c0*/  IMAD.U32 R153, RZ, RZ, UR18 ;  /* 0x00000012ff997e24 */ /* 0x000fca000f8e00ff */
[----:B------:R-:W-:Y:S01]  /*d3d0*/  MUFU.EX2 R212, R212 ;  /* 0x000000d400d47308 */ /* 0x000fe20000000800 */
[----:B------:R-:W0:Y:S01]  /*d3e0*/  SHFL.BFLY PT, R6, R171, 0x1, 0x1f ;  /* 0x0c201f00ab067f89 */ /* 0x000e2200000e0000 */
[----:B------:R-:W-:-:S05]  /*d3f0*/  @!P1 VIADD R153, R153, 0x38840 ;  /* 0x0003884099999836 */ /* 0x000fca0000000000 */
[----:B------:R-:W-:Y:S01]  /*d400*/  @!P1 PRMT R153, RZ, 0x654, R153 ;  /* 0x00000654ff999816 */ /* 0x000fe20000000099 */
[----:B------:R-:W-:Y:S01]  /*d410*/  MUFU.EX2 R165, R165 ;  /* 0x000000a500a57308 */ /* 0x000fe20000000800 */
[----:B0-----:R-:W-:-:S05]  /*d420*/  FMNMX.FTZ R6, R171, R6, !PT ;  /* 0x00000006ab067209 */ /* 0x001fca0007810000 */
[C---:B------:R-:W-:Y:S01]  /*d430*/  FADD.FTZ R2, -R6.reuse, R17 ;  /* 0x0000001106027221 */ /* 0x040fe20000010100 */
[----:B------:R-:W-:-:S03]  /*d440*/  FMUL.FTZ R17, R6, R3 ;  /* 0x0000000306117220 */ /* 0x000fc60000410000 */
[-C--:B------:R-:W-:Y:S01]  /*d450*/  FMUL.FTZ R2, R2, R3.reuse ;  /* 0x0000000302027220 */ /* 0x080fe20000410000 */
        /* <DEDUP_REMOVED lines=8> */
[----:B------:R-:W-:Y:S02]  /*d4e0*/  IMAD.U32 R164, RZ, RZ, UR11 ;  /* 0x0000000bffa47e24 */ /* 0x000fe4000f8e00ff */
[-CC-:B------:R-:W-:Y:S01]  /*d4f0*/  FFMA.FTZ R207, R180, R3.reuse, -R17.reuse ;  /* 0x00000003b4cf7223 */ /* 0x180fe20000010811 */
[-CC-:B------:R-:W-:Y:S01]  /*d500*/  FFMA.FTZ R197, R162, R3.reuse, -R17.reuse ;  /* 0x00000003a2c57223 */ /* 0x180fe20000010811 */
[-CC-:B------:R-:W-:Y:S01]  /*d510*/  FFMA.FTZ R152, R152, R3.reuse, -R17.reuse ;  /* 0x0000000398987223 */ /* 0x180fe20000010811 */
[-CC-:B------:R-:W-:Y:S01]  /*d520*/  FFMA.FTZ R201, R156, R3.reuse, -R17.reuse ;  /* 0x000000039cc97223 */ /* 0x180fe20000010811 */
[----:B------:R-:W0:Y:S01]  /*d530*/  MUFU.EX2 R209, R209 ;  /* 0x000000d100d17308 */ /* 0x000e220000000800 */
[-CC-:B------:R-:W-:Y:S01]  /*d540*/  FFMA.FTZ R156, R160, R3.reuse, -R17.reuse ;  /* 0x00000003a09c7223 */ /* 0x180fe20000010811 */
[-CC-:B------:R-:W-:Y:S01]  /*d550*/  FFMA.FTZ R160, R168, R3.reuse, -R17.reuse ;  /* 0x00000003a8a07223 */ /* 0x180fe20000010811 */
[-CC-:B------:R-:W-:Y:S01]  /*d560*/  FFMA.FTZ R166, R166, R3.reuse, -R17.reuse ;  /* 0x00000003a6a67223 */ /* 0x180fe20000010811 */
[-CC-:B------:R-:W-:Y:S01]  /*d570*/  FFMA.FTZ R172, R172, R3.reuse, -R17.reuse ;  /* 0x00000003acac7223 */ /* 0x180fe20000010811 */
[-CC-:B------:R-:W-:Y:S01]  /*d580*/  FFMA.FTZ R154, R154, R3.reuse, -R17.reuse ;  /* 0x000000039a9a7223 */ /* 0x180fe20000010811 */
[-CC-:B------:R-:W-:Y:S01]  /*d590*/  FFMA.FTZ R174, R174, R3.reuse, -R17.reuse ;  /* 0x00000003aeae7223 */ /* 0x180fe20000010811 */
[----:B------:R-:W-:Y:S01]  /*d5a0*/  FFMA.FTZ R158, R158, R3, -R17 ;  /* 0x000000039e9e7223 */ /* 0x000fe20000010811 */
[----:B------:R-:W1:Y:S08]  /*d5b0*/  MUFU.EX2 R184, R184 ;  /* 0x000000b800b87308 */ /* 0x000e700000000800 */
[----:B------:R-:W-:Y:S01]  /*d5c0*/  MUFU.EX2 R211, R211 ;  /* 0x000000d300d37308 */ /* 0x000fe20000000800 */
[----:B0-----:R-:W-:-:S07]  /*d5d0*/  FFMA.FTZ R9, R2, R9, R209 ;  /* 0x0000000902097223 */ /* 0x001fce00000100d1 */
[----:B------:R-:W-:Y:S01]  /*d5e0*/  MUFU.EX2 R186, R186 ;  /* 0x000000ba00ba7308 */ /* 0x000fe20000000800 */
[C---:B-1----:R-:W-:Y:S01]  /*d5f0*/  FADD.FTZ R162, R184.reuse, R9 ;  /* 0x00000009b8a27221 */ /* 0x042fe20000010000 */
[----:B------:R-:W-:-:S06]  /*d600*/  F2FP.F16.F32.PACK_AB R209, R184, R209 ;  /* 0x000000d1b8d1723e */ /* 0x000fcc00000000ff */
        /* <DEDUP_REMOVED lines=11> */
[----:B------:R-:W-:Y:S08]  /*d6c0*/  MUFU.EX2 R154, R154 ;  /* 0x0000009a009a7308 */ /* 0x000ff00000000800 */
[----:B------:R-:W1:Y:S01]  /*d6d0*/  MUFU.EX2 R174, R174 ;  /* 0x000000ae00ae7308 */ /* 0x000e620000000800 */
[----:B0-----:R-:W-:-:S07]  /*d6e0*/  F2FP.F16.F32.PACK_AB R199, R172, R166 ;  /* 0x000000a6acc7723e */ /* 0x001fce00000000ff */
[----:B------:R-:W-:Y:S01]  /*d6f0*/  MUFU.EX2 R158, R158 ;  /* 0x0000009e009e7308 */ /* 0x000fe20000000800 */
[----:B------:R-:W-:Y:S02]  /*d700*/  WARPGROUP.DEPBAR.LE gsb0, 0x0 ;  /* 0x00008000000079c5 */ /* 0x000fe40000010000 */
[----:B------:R0:W-:Y:S01]  /*d710*/  @!P1 SYNCS.ARRIVE.TRANS64.RED.A1T0 RZ, [R153+URZ], RZ ;  /* 0x000000ff99ff99a7 */ /* 0x0001e2000810043f */
[----:B------:R-:W-:Y:S02]  /*d720*/  F2FP.F16.F32.PACK_AB R192, R214, R167 ;  /* 0x000000a7d6c0723e */ /* 0x000fe400000000ff */
[----:B-1----:R-:W-:Y:S02]  /*d730*/  F2FP.F16.F32.PACK_AB R193, R174, R154 ;  /* 0x0000009aaec1723e */ /* 0x002fe400000000ff */
[----:B------:R-:W-:Y:S01]  /*d740*/  F2FP.F16.F32.PACK_AB R194, R216, R169 ;  /* 0x000000a9d8c2723e */ /* 0x000fe200000000ff */
[----:B0-----:R-:W-:-:S04]  /*d750*/  FFMA.FTZ R153, R0, R14, R19 ;  /* 0x0000000e00997223 */ /* 0x001fc80000010013 */
[----:B------:R-:W-:Y:S01]  /*d760*/  FADD.FTZ R14, R20, R153 ;  /* 0x00000099140e7221 */ /* 0x000fe20000010000 */
[----:B------:R-:W-:-:S03]  /*d770*/  @!P1 VIADD R153, R164, 0x38860 ;  /* 0x00038860a4999836 */ /* 0x000fc60000000000 */
[----:B------:R-:W-:Y:S01]  /*d780*/  FADD.FTZ R9, R21, R14 ;  /* 0x0000000e15097221 */ /* 0x000fe20000010000 */
[-C--:B------:R-:W-:Y:S01]  /*d790*/  FFMA.FTZ R14, R170, R3.reuse, -R17 ;  /* 0x00000003aa0e7223 */ /* 0x080fe20000010811 */
[----:B------:R-:W-:Y:S01]  /*d7a0*/  @!P1 PRMT R164, RZ, 0x654, R153 ;  /* 0x00000654ffa49816 */ /* 0x000fe20000000099 */
[----:B------:R-:W-:Y:S01]  /*d7b0*/  FADD.FTZ R153, R211, R162 ;  /* 0x000000a2d3997221 */ /* 0x000fe20000010000 */
[----:B------:R-:W-:Y:S01]  /*d7c0*/  FADD.FTZ R9, R198, R9 ;  /* 0x00000009c6097221 */ /* 0x000fe20000010000 */
[----:B------:R-:W-:Y:S01]  /*d7d0*/  FFMA.FTZ R17, R196, R3, -R17 ;  /* 0x00000003c4117223 */ /* 0x000fe20000010811 */
[----:B------:R0:W-:Y:S01]  /*d7e0*/  @!P1 SYNCS.ARRIVE.TRANS64.RED.A1T0 RZ, [R164+URZ], RZ ;  /* 0x000000ffa4ff99a7 */ /* 0x0001e2000810043f */
[C---:B------:R-:W-:Y:S01]  /*d7f0*/  FADD.FTZ R162, R186.reuse, R153 ;  /* 0x00000099baa27221 */ /* 0x040fe20000010000 */
[----:B------:R-:W-:Y:S01]  /*d800*/  MUFU.EX2 R14, R14 ;  /* 0x0000000e000e7308 */ /* 0x000fe20000000800 */
[----:B------:R-:W-:Y:S02]  /*d810*/  F2FP.F16.F32.PACK_AB R211, R186, R211 ;  /* 0x000000d3bad3723e */ /* 0x000fe400000000ff */
[----:B------:R-:W-:-:S02]  /*d820*/  F2FP.F16.F32.PACK_AB R196, R182, R163 ;  /* 0x000000a3b6c4723e */ /* 0x000fc400000000ff */
[----:B------:R-:W-:Y:S01]  /*d830*/  F2FP.F16.F32.PACK_AB R198, R212, R165 ;  /* 0x000000a5d4c6723e */ /* 0x000fe200000000ff */
[----:B0-----:R-:W-:Y:S01]  /*d840*/  FADD.FTZ R164, R204, R9 ;  /* 0x00000009cca47221 */ /* 0x001fe20000010000 */
[----:B------:R-:W-:Y:S01]  /*d850*/  FADD.FTZ R9, R205, R162 ;  /* 0x000000a2cd097221 */ /* 0x000fe20000010000 */
[----:B------:R-:W0:Y:S01]  /*d860*/  MUFU.EX2 R17, R17 ;  /* 0x0000001100117308 */ /* 0x000e220000000800 */
[C---:B------:R-:W-:Y:S01]  /*d870*/  F2FP.F16.F32.PACK_AB R204, R155.reuse, R204 ;  /* 0x000000cc9bcc723e */ /* 0x040fe200000000ff */
[----:B------:R-:W-:Y:S01]  /*d880*/  FADD.FTZ R153, R155, R164 ;  /* 0x000000a49b997221 */ /* 0x000fe20000010000 */
[C---:B------:R-:W-:Y:S01]  /*d890*/  FADD.FTZ R162, R176.reuse, R9 ;  /* 0x00000009b0a27221 */ /* 0x040fe20000010000 */
[----:B------:R-:W-:Y:S02]  /*d8a0*/  F2FP.F16.F32.PACK_AB R205, R176, R205 ;  /* 0x000000cdb0cd723e */ /* 0x000fe400000000ff */
[----:B------:R-:W-:Y:S01]  /*d8b0*/  FADD.FTZ R164, R206, R153 ;  /* 0x00000099cea47221 */ /* 0x000fe20000010000 */
[----:B------:R-:W-:Y:S01]  /*d8c0*/  FADD.FTZ R9, R207, R162 ;  /* 0x000000a2cf097221 */ /* 0x000fe20000010000 */
[----:B------:R-:W-:-:S02]  /*d8d0*/  F2FP.F16.F32.PACK_AB R206, R157, R206 ;  /* 0x000000ce9dce723e */ /* 0x000fc400000000ff */
[----:B------:R-:W-:Y:S01]  /*d8e0*/  FADD.FTZ R153, R157, R164 ;  /* 0x000000a49d997221 */ /* 0x000fe20000010000 */
[C---:B------:R-:W-:Y:S01]  /*d8f0*/  FADD.FTZ R162, R152.reuse, R9 ;  /* 0x0000000998a27221 */ /* 0x040fe20000010000 */
[----:B------:R-:W-:Y:S02]  /*d900*/  F2FP.F16.F32.PACK_AB R207, R152, R207 ;  /* 0x000000cf98cf723e */ /* 0x000fe400000000ff */
[----:B------:R-:W-:Y:S01]  /*d910*/  FADD.FTZ R164, R200, R153 ;  /* 0x00000099c8a47221 */ /* 0x000fe20000010000 */
[----:B------:R-:W-:Y:S01]  /*d920*/  FADD.FTZ R9, R201, R162 ;  /* 0x000000a2c9097221 */ /* 0x000fe20000010000 */
[C---:B------:R-:W-:Y:S02]  /*d930*/  F2FP.F16.F32.PACK_AB R200, R159.reuse, R200 ;  /* 0x000000c89fc8723e */ /* 0x040fe400000000ff */
[----:B------:R-:W-:Y:S01]  /*d940*/  FADD.FTZ R19, R159, R164 ;  /* 0x000000a49f137221 */ /* 0x000fe20000010000 */
[----:B------:R-:W-:Y:S01]  /*d950*/  FADD.FTZ R20, R156, R9 ;  /* 0x000000099c147221 */ /* 0x000fe20000010000 */
[----:B0-----:R-:W-:-:S02]  /*d960*/  F2FP.F16.F32.PACK_AB R195, R17, R158 ;  /* 0x0000009e11c3723e */ /* 0x001fc400000000ff */
[----:B------:R-:W-:Y:S01]  /*d970*/  FADD.FTZ R162, R202, R19 ;  /* 0x00000013caa27221 */ /* 0x000fe20000010000 */
[----:B------:R-:W-:Y:S01]  /*d980*/  FADD.FTZ R9, R203, R20 ;  /* 0x00000014cb097221 */ /* 0x000fe20000010000 */
[----:B------:R-:W-:Y:S02]  /*d990*/  F2FP.F16.F32.PACK_AB R201, R156, R201 ;  /* 0x000000c99cc9723e */ /* 0x000fe400000000ff */
[C---:B------:R-:W-:Y:S01]  /*d9a0*/  FADD.FTZ R162, R161.reuse, R162 ;  /* 0x000000a2a1a27221 */ /* 0x040fe20000010000 */
[----:B------:R-:W-:Y:S01]  /*d9b0*/  FADD.FTZ R20, R160, R9 ;  /* 0x00000009a0147221 */ /* 0x000fe20000010000 */
[----:B------:R-:W-:Y:S02]  /*d9c0*/  F2FP.F16.F32.PACK_AB R202, R161, R202 ;  /* 0x000000caa1ca723e */ /* 0x000fe400000000ff */
[----:B------:R-:W-:Y:S01]  /*d9d0*/  FADD.FTZ R9, R163, R162 ;  /* 0x000000a2a3097221 */ /* 0x000fe20000010000 */
[----:B------:R-:W-:Y:S01]  /*d9e0*/  FADD.FTZ R19, R197, R20 ;  /* 0x00000014c5137221 */ /* 0x000fe20000010000 */
[----:B------:R-:W-:-:S02]  /*d9f0*/  F2FP.F16.F32.PACK_AB R197, R14, R197 ;  /* 0x000000c50ec5723e */ /* 0x000fc400000000ff */
[----:B------:R-:W-:Y:S01]  /*da00*/  FADD.FTZ R20, R182, R9 ;  /* 0x00000009b6147221 */ /* 0x000fe20000010000 */
[----:B------:R-:W-:Y:S01]  /*da10*/  FADD.FTZ R19, R14, R19 ;  /* 0x000000130e137221 */ /* 0x000fe20000010000 */
[----:B------:R-:W-:Y:S02]  /*da20*/  F2FP.F16.F32.PACK_AB R203, R160, R203 ;  /* 0x000000cba0cb723e */ /* 0x000fe400000000ff */
[----:B------:R-:W-:Y:S01]  /*da30*/  FADD.FTZ R9, R165, R20 ;  /* 0x00000014a5097221 */ /* 0x000fe20000010000 */
[----:B------:R-:W-:-:S03]  /*da40*/  FADD.FTZ R19, R166, R19 ;  /* 0x00000013a6137221 */ /* 0x000fc60000010000 */
        /* <DEDUP_REMOVED lines=10> */
[----:B------:R-:W-:Y:S01]  /*daf0*/  FADD.FTZ R9, R17, R19 ;  /* 0x0000001311097221 */ /* 0x000fe20000010000 */
[----:B------:R-:W-:Y:S02]  /*db00*/  IMAD.MOV.U32 R19, RZ, RZ, R8 ;  /* 0x000000ffff137224 */ /* 0x000fe400078e0008 */
[----:B------:R-:W-:Y:S01]  /*db10*/  IMAD.MOV.U32 R17, RZ, RZ, R6 ;  /* 0x000000ffff117224 */ /* 0x000fe200078e0006 */
[----:B------:R-:W-:Y:S06]  /*db20*/  @P2 BRA `(.L_x_2199) ;  /* 0xffffffc000482947 */ /* 0x000fec000383ffff */
.L_x_2190:
        /* <DEDUP_REMOVED lines=131> */
.L_x_2200:
[----:B------:R-:W-:Y:S02]  /*e360*/  R2UR UR4, R16 ;  /* 0x00000000100472ca */ /* 0x000fe400000e0000 */
[----:B------:R-:W-:-:S11]  /*e370*/  SHF.L.U32 R8, R8, 0x1f, RZ ;  /* 0x0000001f08087819 */ /* 0x000fd600000006ff */
[----:B------:R-:W-:-:S09]  /*e380*/  ULEA UR5, UR61, UR4, 0x3 ;  /* 0x000000043d057291 */ /* 0x000fd2000f8e183f */
[----:B------:R0:W1:Y:S01]  /*e390*/  SYNCS.PHASECHK.TRANS64.TRYWAIT P2, [UR5+0x38850], R8 ;  /* 0x03885008ff0075a7 */ /* 0x0000620008040145 */
[----:B------:R-:W-:Y:S05]  /*e3a0*/  @!P0 BRA `(.L_x_2201) ;  /* 0x0000000000048947 */ /* 0x000fea0003800000 */
[----:B------:R-:W-:Y:S01]  /*e3b0*/  BPT.TRAP 0x1 ;  /* 0x000000040000795c */ /* 0x000fe20000300000 */
.L_x_2201:
[----:B-1----:R-:W-:Y:S05]  /*e3c0*/  @P2 BRA `(.L_x_2202) ;  /* 0x0000000000082947 */ /* 0x002fea0003800000 */
[----:B------:R-:W1:Y:S02]  /*e3d0*/  SYNCS.PHASECHK.TRANS64.TRYWAIT P0, [UR5+0x38850], R8 ;  /* 0x03885008ff0075a7 */ /* 0x000e640008000145 */
[----:B-1----:R-:W-:Y:S05]  /*e3e0*/  @!P0 BRA `(.L_x_2203) ;  /* 0x0000007c000c8947 */ /* 0x002fea0003800000 */
.L_x_2202:
[----:B------:R-:W-:Y:S01]  /*e3f0*/  R2UR UR4, R16 ;  /* 0x00000000100472ca */ /* 0x000fe200000e0000 */
[----:B------:R-:W-:Y:S01]  /*e400*/  WARPGROUP.ARRIVE ;  /* 0x00000000000079c5 */ /* 0x000fe20000000000 */
[----:B------:R-:W-:Y:S01]  /*e410*/  UMOV UR7, 0x40000040 ;  /* 0x4000004000077882 */ /* 0x000fe20000000000 */
[----:B-1----:R-:W1:Y:S01]  /*e420*/  SHFL.BFLY PT, R5, R14, 0x2, 0x1f ;  /* 0x0c401f000e057f89 */ /* 0x002e6200000e0000 */
[----:B0-----:R-:W-:Y:S02]  /*e430*/  IMAD.MOV.U32 R8, RZ, RZ, RZ ;  /* 0x000000ffff087224 */ /* 0x001fe400078e00ff */
[----:B------:R-:W-:Y:S01]  /*e440*/  IMAD.MOV.U32 R4, RZ, RZ, RZ ;  /* 0x000000ffff047224 */ /* 0x000fe200078e00ff */
[----:B------:R-:W0:Y:S06]  /*e450*/  SHFL.BFLY PT, R0, R9, 0x2, 0x1f ;  /* 0x0c401f0009007f89 */ /* 0x000e2c00000e0000 */
[----:B------:R-:W-:-:S04]  /*e460*/  UIADD3 UR4, UR4, 0x400, URZ ;  /* 0x0000040004047890 */ /* 0x000fc8000fffe03f */
[----:B------:R-:W-:-:S04]  /*e470*/  USHF.R.U32.HI UR4, URZ, 0x4, UR4 ;  /* 0x000000043f047899 */ /* 0x000fc80008011604 */
[----:B------:R-:W-:-:S04]  /*e480*/  ULOP3.LUT UR4, UR4, 0x3fff, URZ, 0xc0, !UPT ;  /* 0x00003fff04047892 */ /* 0x000fc8000f8ec03f */
[----:B------:R-:W-:Y:S01]  /*e490*/  ULOP3.LUT UR4, UR4, 0x2800000, URZ, 0xfc, !UPT ;  /* 0x0280000004047892 */ /* 0x000fe2000f8efc3f */
[----:B-1----:R-:W-:-:S03]  /*e4a0*/  FADD.FTZ R5, R5, R14 ;  /* 0x0000000e05057221 */ /* 0x002fc60000010000 */
[----:B------:R-:W-:Y:S01]  /*e4b0*/  UIMAD UR4, UR61, 0xa00, UR4 ;  /* 0x00000a003d0478a4 */ /* 0x000fe2000f8e0204 */
[----:B0-----:R-:W-:Y:S01]  /*e4c0*/  FADD.FTZ R2, R0, R9 ;  /* 0x0000000900027221 */ /* 0x001fe20000010000 */
[----:B------:R-:W-:Y:S01]  /*e4d0*/  MOV R9, UR5 ;  /* 0x0000000500097c02 */ /* 0x000fe20008000f00 */
[----:B------:R-:W0:Y:S04]  /*e4e0*/  SHFL.BFLY PT, R0, R5, 0x1, 0x1f ;  /* 0x0c201f0005007f89 */ /* 0x000e2800000e0000 */
[----:B------:R-:W-:Y:S01]  /*e4f0*/  UMOV UR6, UR4 ;  /* 0x0000000400067c82 */ /* 0x000fe20008000000 */
[----:B------:R-:W1:Y:S01]  /*e500*/  SHFL.BFLY PT, R11, R2, 0x1, 0x1f ;  /* 0x0c201f00020b7f89 */ /* 0x000e6200000e0000 */
[----:B------:R-:W-:Y:S01]  /*e510*/  HGMMA.64x256x16.F32 R24, R208, gdesc[UR4].tnspB, R24, gsb0 ;  /* 0x43e00004d0187df0 */ /* 0x000fe20008000818 */
[----:B------:R-:W-:Y:S01]  /*e520*/  UIADD3 UR6, UR4, 0x80, URZ ;  /* 0x0000008004067890 */ /* 0x000fe2000fffe03f */
[----:B------:R-:W-:Y:S01]  /*e530*/  UMOV UR7, 0x40000040 ;  /* 0x4000004000077882 */ /* 0x000fe20000000000 */
[----:B0-----:R-:W-:Y:S01]  /*e540*/  FADD.FTZ R13, R5, R0 ;  /* 0x00000000050d7221 */ /* 0x001fe20000010000 */
[----:B------:R-:W-:-:S02]  /*e550*/  @!P1 VIADD R5, R9, 0x38860 ;  /* 0x0003886009059836 */ /* 0x000fc40000000000 */
[----:B------:R-:W-:Y:S02]  /*e560*/  IMAD.MOV.U32 R0, RZ, RZ, -0x800000 ;  /* 0xff800000ff007424 */ /* 0x000fe400078e00ff */
[----:B-1----:R-:W-:Y:S01]  /*e570*/  FADD.FTZ R15, R2, R11 ;  /* 0x0000000b020f7221 */ /* 0x002fe20000010000 */
[----:B------:R-:W-:Y:S01]  /*e580*/  FSETP.NE.FTZ.AND P0, PT, R13, RZ, PT ;  /* 0x000000ff0d00720b */ /* 0x000fe20003f15000 */
[----:B------:R-:W-:Y:S01]  /*e590*/  IMAD.MOV.U32 R2, RZ, RZ, -0x800000 ;  /* 0xff800000ff027424 */ /* 0x000fe200078e00ff */
[----:B------:R-:W-:Y:S02]  /*e5a0*/  @!P1 PRMT R5, RZ, 0x654, R5 ;  /* 0x00000654ff059816 */ /* 0x000fe40000000005 */
        /* <DEDUP_REMOVED lines=164> */
.L_x_2173:
[----:B------:R-:W-:Y:S05]  /*eff0*/  @P0 BRA `(.L_x_2204) ;  /* 0x0000002000440947 */ /* 0x000fea0003800000 */
[----:B------:R-:W0:Y:S01]  /*f000*/  S2R R3, SR_TID.X ;  /* 0x0000000000037919 */ /* 0x000e220000002100 */
[----:B------:R-:W1:Y:S01]  /*f010*/  LDC R8, c[0x0][0xbe8] ;  /* 0x0002fa00ff087b82 */ /* 0x000e620000000800 */
[----:B------:R-:W-:Y:S01]  /*f020*/  SHF.R.S32.HI R13, RZ, 0x1f, R22 ;  /* 0x0000001fff0d7819 */ /* 0x000fe20000011416 */
[----:B------:R-:W-:Y:S01]  /*f030*/  ULDC.64 UR4, c[0x0][0xbd0] ;  /* 0x0002f40000047ab9 */ /* 0x000fe20000000a00 */
[----:B------:R-:W-:Y:S01]  /*f040*/  ULDC.64 UR6, c[0x0][0xb38] ;  /* 0x0002ce0000067ab9 */ /* 0x000fe20000000a00 */
[----:B------:R-:W-:Y:S01]  /*f050*/  ULDC.64 UR10, c[0x0][0x208] ;  /* 0x00008200000a7ab9 */ /* 0x000fe20000000a00 */
[----:B------:R-:W-:Y:S03]  /*f060*/  BSSY B0, `(.L_x_2205) ;  /* 0x0000144000007945 */ /* 0x000fe60003800000 */
[----:B------:R-:W2:Y:S08]  /*f070*/  S2UR UR9, SR_CTAID.Z ;  /* 0x00000000000979c3 */ /* 0x000eb00000002700 */
[----:B------:R-:W3:Y:S08]  /*f080*/  LDC.64 R20, c[0x0][0xbd8] ;  /* 0x0002f600ff147b82 */ /* 0x000ef00000000a00 */
[----:B------:R-:W-:Y:S01]  /*f090*/  BAR.SYNC.DEFER_BLOCKING 0x1, 0x100 ;  /* 0x0044000000007b1d */ /* 0x000fe20000010000 */
[----:B-1----:R-:W-:-:S07]  /*f0a0*/  ISETP.NE.AND P0, PT, R8, 0x1, PT ;  /* 0x000000010800780c */ /* 0x002fce0003f05270 */
[----:B------:R-:W1:Y:S01]  /*f0b0*/  S2UR UR8, SR_CTAID.Y ;  /* 0x00000000000879c3 */ /* 0x000e620000002600 */
[----:B0-----:R-:W-:-:S07]  /*f0c0*/  IADD3 R4, R3, -0x80, RZ ;  /* 0xffffff8003047810 */ /* 0x001fce0007ffe0ff */
[----:B------:R-:W1:Y:S01]  /*f0d0*/  LDC R19, c[0x0][0xc50] ;  /* 0x00031400ff137b82 */ /* 0x000e620000000800 */
[----:B------:R-:W-:-:S04]  /*f0e0*/  SHF.R.S32.HI R5, RZ, 0x1f, R4 ;  /* 0x0000001fff057819 */ /* 0x000fc80000011404 */
[CC--:B------:R-:W-:Y:S02]  /*f0f0*/  LEA.HI R6, R5.reuse, R4.reuse, RZ, 0x7 ;  /* 0x0000000405067211 */ /* 0x0c0fe400078f38ff */
[----:B------:R-:W-:Y:S01]  /*f100*/  LEA.HI R5, R5, R4, RZ, 0x2 ;  /* 0x0000000405057211 */ /* 0x000fe200078f10ff */
[----:B------:R-:W0:Y:S01]  /*f110*/  @P0 LDC R18, c[0x0][0xbec] ;  /* 0x0002fb00ff120b82 */ /* 0x000e220000000800 */
[----:B------:R-:W-:Y:S02]  /*f120*/  LOP3.LUT R3, R6, 0xffffff80, RZ, 0xc0, !PT ;  /* 0xffffff8006037812 */ /* 0x000fe400078ec0ff */
[----:B------:R-:W-:Y:S02]  /*f130*/  LOP3.LUT R5, R5, 0xfffffffc, RZ, 0xc0, !PT ;  /* 0xfffffffc05057812 */ /* 0x000fe400078ec0ff */
[----:B------:R-:W-:Y:S01]  /*f140*/  SHF.R.S32.HI R7, RZ, 0x7, R6 ;  /* 0x00000007ff077819 */ /* 0x000fe20000011406 */
[C---:B------:R-:W-:Y:S02]  /*f150*/  IMAD.IADD R3, R4.reuse, 0x1, -R3 ;  /* 0x0000000104037824 */ /* 0x040fe400078e0a03 */
[----:B------:R-:W-:Y:S01]  /*f160*/  IMAD.IADD R11, R4, 0x1, -R5 ;  /* 0x00000001040b7824 */ /* 0x000fe200078e0a05 */
[----:B------:R-:W-:Y:S01]  /*f170*/  LEA.HI R4, R6, R7, RZ, 0x1 ;  /* 0x0000000706047211 */ /* 0x000fe200078f08ff */
[----:B------:R-:W4:Y:S01]  /*f180*/  LDC.64 R152, c[0x0][0xb40] ;  /* 0x0002d000ff987b82 */ /* 0x000f220000000a00 */
[----:B------:R-:W-:-:S02]  /*f190*/  SHF.R.S32.HI R12, RZ, 0x1f, R3 ;  /* 0x0000001fff0c7819 */ /* 0x000fc40000011403 */
[----:B------:R-:W-:Y:S02]  /*f1a0*/  LOP3.LUT R4, R4, 0x3fffffe, RZ, 0xc0, !PT ;  /* 0x03fffffe04047812 */ /* 0x000fe400078ec0ff */
[CC--:B------:R-:W-:Y:S02]  /*f1b0*/  LEA.HI R10, R12.reuse, R3.reuse, RZ, 0x2 ;  /* 0x000000030c0a7211 */ /* 0x0c0fe400078f10ff */
[----:B------:R-:W-:Y:S01]  /*f1c0*/  LEA.HI R12, R12, R3, RZ, 0x5 ;  /* 0x000000030c0c7211 */ /* 0x000fe200078f28ff */
[----:B------:R-:W5:Y:S01]  /*f1d0*/  @P0 LDC R17, c[0x0][0xbf0] ;  /* 0x0002fc00ff110b82 */ /* 0x000f620000000800 */
[----:B------:R-:W-:Y:S01]  /*f1e0*/  SHF.R.S32.HI R9, RZ, 0x2, R10 ;  /* 0x00000002ff097819 */ /* 0x000fe2000001140a */
[----:B------:R-:W-:Y:S01]  /*f1f0*/  IMAD.IADD R4, R7, 0x1, -R4 ;  /* 0x0000000107047824 */ /* 0x000fe200078e0a04 */
[----:B------:R-:W-:Y:S01]  /*f200*/  SHF.R.S32.HI R14, RZ, 0x1f, R10 ;  /* 0x0000001fff0e7819 */ /* 0x000fe2000001140a */
[----:B------:R-:W-:Y:S01]  /*f210*/  IMAD R7, R13, UR4, RZ ;  /* 0x000000040d077c24 */ /* 0x000fe2000f8e02ff */
[----:B------:R-:W-:Y:S01]  /*f220*/  LEA.HI R6, R11, R11, RZ, 0x1 ;  /* 0x0000000b0b067211 */ /* 0x000fe200078f08ff */
[----:B------:R-:W-:Y:S01]  /*f230*/  IMAD R13, R13, UR6, RZ ;  /* 0x000000060d0d7c24 */ /* 0x000fe2000f8e02ff */
[----:B------:R-:W-:Y:S01]  /*f240*/  LEA.HI R14, R14, R9, RZ, 0x3 ;  /* 0x000000090e0e7211 */ /* 0x000fe200078f18ff */
[----:B------:R-:W5:Y:S01]  /*f250*/  @P0 LDC R154, c[0x0][0xbec] ;  /* 0x0002fb00ff9a0b82 */ /* 0x000f620000000800 */
[----:B------:R-:W-:Y:S01]  /*f260*/  SHF.R.S32.HI R12, RZ, 0x5, R12 ;  /* 0x00000005ff0c7819 */ /* 0x000fe2000001140c */
[----:B------:R-:W-:Y:S01]  /*f270*/  IMAD R13, R22, UR7, R13 ;  /* 0x00000007160d7c24 */ /* 0x000fe2000f8e020d */
[----:B------:R-:W-:-:S02]  /*f280*/  LOP3.LUT R14, R14, 0xfffffff8, RZ, 0xc0, !PT ;  /* 0xfffffff80e0e7812 */ /* 0x000fc400078ec0ff */
[----:B------:R-:W-:Y:S02]  /*f290*/  LOP3.LUT R6, R6, 0x1ffffffe, RZ, 0xc0, !PT ;  /* 0x1ffffffe06067812 */ /* 0x000fe400078ec0ff */
[----:B------:R-:W-:Y:S01]  /*f2a0*/  LOP3.LUT R10, R10, 0x7ffffffc, RZ, 0xc0, !PT ;  /* 0x7ffffffc0a0a7812 */ /* 0x000fe200078ec0ff */
[----:B------:R-:W-:Y:S01]  /*f2b0*/  IMAD.IADD R5, R9, 0x1, -R14 ;  /* 0x0000000109057824 */ /* 0x000fe200078e0a0e */
[----:B------:R-:W5:Y:S01]  /*f2c0*/  @P0 LDC R23, c[0x0][0xbf0] ;  /* 0x0002fc00ff170b82 */ /* 0x000f620000000800 */
[----:B------:R-:W0:Y:S01]  /*f2d0*/  S2R R9, SR_CTAID.X ;  /* 0x0000000000097919 */ /* 0x000e220000002500 */
[----:B------:R-:W-:Y:S02]  /*f2e0*/  IMAD.IADD R15, R11, 0x1, -R6 ;  /* 0x000000010b0f7824 */ /* 0x000fe400078e0a06 */
[----:B------:R-:W-:Y:S01]  /*f2f0*/  LEA R5, R12, R5, 0x4 ;  /* 0x000000050c057211 */ /* 0x000fe200078e20ff */
[C---:B------:R-:W-:Y:S02]  /*f300*/  IMAD R11, R22.reuse, UR5, R7 ;  /* 0x00000005160b7c24 */ /* 0x040fe4000f8e0207 */
[----:B------:R-:W-:Y:S01]  /*f310*/  IMAD.WIDE.U32 R6, R22, UR6, RZ ;  /* 0x0000000616067c25 */ /* 0x000fe2000f8e00ff */
[----:B------:R-:W-:-:S03]  /*f320*/  ULDC.64 UR6, c[0x0][0xb48] ;  /* 0x0002d20000067ab9 */ /* 0x000fc60000000a00 */
[----:B------:R-:W-:Y:S02]  /*f330*/  IMAD R16, R4, 0x40, R5 ;  /* 0x0000004004107824 */ /* 0x000fe400078e0205 */
[----:B------:R-:W-:Y:S01]  /*f340*/  IMAD.WIDE.U32 R4, R22, UR4, RZ ;  /* 0x0000000416047c25 */ /* 0x000fe2000f8e00ff */
[----:B--2---:R-:W-:-:S03]  /*f350*/  USHF.R.S32.HI UR4, URZ, 0x1f, UR9 ;  /* 0x0000001f3f047899 */ /* 0x004fc60008011409 */
[----:B------:R-:W-:Y:S02]  /*f360*/  IMAD R12, R15, 0x8, R16 ;  /* 0x000000080f0c7824 */ /* 0x000fe400078e0210 */
[----:B------:R-:W-:Y:S02]  /*f370*/  IMAD.IADD R5, R5, 0x1, R11 ;  /* 0x0000000105057824 */ /* 0x000fe400078e020b */
[----:B---3--:R-:W-:Y:S02]  /*f380*/  IMAD R14, R20, UR4, RZ ;  /* 0x00000004140e7c24 */ /* 0x008fe4000f8e02ff */
[----:B------:R-:W-:Y:S02]  /*f390*/  IMAD.MOV R22, RZ, RZ, -R22 ;  /* 0x000000ffff167224 */ /* 0x000fe400078e0a16 */
[----:B------:R-:W-:Y:S02]  /*f3a0*/  IMAD R15, R21, UR9, R14 ;  /* 0x00000009150f7c24 */ /* 0x000fe4000f8e020e */
[----:B----4-:R-:W-:Y:S01]  /*f3b0*/  IMAD R14, R152, UR4, RZ ;  /* 0x00000004980e7c24 */ /* 0x010fe2000f8e02ff */
[----:B------:R-:W-:Y:S01]  /*f3c0*/  ULDC.64 UR4, c[0x0][0xbe0] ;  /* 0x0002f80000047ab9 */ /* 0x000fe20000000a00 */
[----:B-1----:R-:W-:-:S02]  /*f3d0*/  IMAD R21, R19, R22, UR8 ;  /* 0x0000000813157e24 */ /* 0x002fc4000f8e0216 */
[----:B------:R-:W-:Y:S01]  /*f3e0*/  IMAD.IADD R7, R7, 0x1, R13 ;  /* 0x0000000107077824 */ /* 0x000fe200078e020d */
[----:B0-----:R-:W-:Y:S01]  /*f3f0*/  LEA R11, R9, R12, 0x7 ;  /* 0x0000000c090b7211 */ /* 0x001fe200078e38ff */
[----:B------:R-:W-:-:S04]  /*f400*/  IMAD.WIDE.U32 R4, R20, UR9, R4 ;  /* 0x0000000914047c25 */ /* 0x000fc8000f8e0004 */
[----:B------:R-:W-:-:S04]  /*f410*/  @P0 IMAD.HI.U32 R12, R11, R18, RZ ;  /* 0x000000120b0c0227 */ /* 0x000fc800078e00ff */
        /* <DEDUP_REMOVED lines=24> */
[----:B------:R-:W-:-:S02]  /*f5a0*/  IMAD.MOV R18, RZ, RZ, -R15 ;  /* 0x000000ffff127224 */ /* 0x000fc400078e0a0f */
[----:B------:R-:W-:Y:S02]  /*f5b0*/  IMAD R12, R12, UR4, RZ ;  /* 0x000000040c0c7c24 */ /* 0x000fe4000f8e02ff */
[C---:B------:R-:W-:Y:S02]  /*f5c0*/  IMAD R13, R8.reuse, R13, R11 ;  /* 0x0000000d080d7224 */ /* 0x040fe400078e020b */
[----:B------:R-:W-:Y:S02]  /*f5d0*/  IMAD.IADD R7, R7, 0x1, R19 ;  /* 0x0000000107077824 */ /* 0x000fe400078e0213 */
[----:B------:R-:W-:Y:S02]  /*f5e0*/  IMAD R11, R8, R18, R11 ;  /* 0x00000012080b7224 */ /* 0x000fe400078e020b */
[C---:B------:R-:W-:Y:S01]  /*f5f0*/  IMAD R17, R15.reuse, UR5, R12 ;  /* 0x000000050f117c24 */ /* 0x040fe2000f8e020c */
[----:B------:R-:W-:Y:S01]  /*f600*/  SHF.R.S32.HI R12, RZ, 0x1f, R13 ;  /* 0x0000001fff0c7819 */ /* 0x000fe2000001140d */
[----:B------:R-:W-:Y:S01]  /*f610*/  IMAD.WIDE.U32 R6, R15, UR4, R6 ;  /* 0x000000040f067c25 */ /* 0x000fe2000f8e0006 */
[----:B------:R-:W-:Y:S01]  /*f620*/  SHF.R.S32.HI R14, RZ, 0x1f, R11 ;  /* 0x0000001fff0e7819 */ /* 0x000fe2000001140b */
[----:B------:R-:W0:Y:S01]  /*f630*/  S2UR UR5, SR_CgaCtaId ;  /* 0x00000000000579c3 */ /* 0x000e220000008800 */
[----:B------:R-:W-:Y:S01]  /*f640*/  UMOV UR4, 0x400 ;  /* 0x0000040000047882 */ /* 0x000fe20000000000 */
[----:B------:R-:W-:Y:S01]  /*f650*/  IMAD R12, R12, UR6, RZ ;  /* 0x000000060c0c7c24 */ /* 0x000fe2000f8e02ff */
[----:B------:R-:W-:Y:S01]  /*f660*/  IADD3 R7, R7, R17, RZ ;  /* 0x0000001107077210 */ /* 0x000fe20007ffe0ff */
[----:B------:R-:W-:-:S02]  /*f670*/  IMAD R14, R14, UR8, RZ ;  /* 0x000000080e0e7c24 */ /* 0x000fc4000f8e02ff */
        /* <DEDUP_REMOVED lines=47> */
[----:B------:R-:W-:Y:S01]  /*f970*/  VIADD R22, R3, 0x50 ;  /* 0x0000005003167836 */ /* 0x000fe20000000000 */
[----:B------:R-:W-:-:S02]  /*f980*/  ISETP.GE.AND P1, PT, R19, UR4, PT ;  /* 0x0000000413007c0c */ /* 0x000fc4000bf26270 */
[----:B------:R-:W-:Y:S02]  /*f990*/  ISETP.GE.AND P0, PT, R18, UR4, PT ;  /* 0x0000000412007c0c */ /* 0x000fe4000bf06270 */
[C---:B------:R-:W-:Y:S02]  /*f9a0*/  IADD3 R21, R3.reuse, 0x48, RZ ;  /* 0x0000004803157810 */ /* 0x040fe40007ffe0ff */
        /* <DEDUP_REMOVED lines=23> */
[C---:B0-----:R-:W-:Y:S01]  /*fb20*/  VIADD R24, R3.reuse, 0x58 ;  /* 0x0000005803187836 */ /* 0x041fe20000000000 */
[----:B------:R-:W-:Y:S01]  /*fb30*/  @!P0 LOP3.LUT R11, R18, 0xfffffffe, RZ, 0xc0, !PT ;  /* 0xfffffffe120b8812 */ /* 0x000fe200078ec0ff */
[----:B------:R-:W-:Y:S01]  /*fb40*/  VIADD R25, R3, 0x60 ;  /* 0x0000006003197836 */ /* 0x000fe20000000000 */
        /* <DEDUP_REMOVED lines=15> */
[----:B------:R-:W-:-:S02]  /*fc40*/  @!P5 LOP3.LUT R21, R21, 0xfffffffe, RZ, 0xc0, !PT ;  /* 0xfffffffe1515d812 */ /* 0x000fc400078ec0ff */
[----:B------:R-:W-:Y:S01]  /*fc50*/  @!P6 LOP3.LUT R23, R22, 0xfffffffe, RZ, 0xc0, !PT ;  /* 0xfffffffe1617e812 */ /* 0x000fe200078ec0ff */
[----:B------:R-:W-:Y:S01]  /*fc60*/  VIADD R22, R3, 0x88 ;  /* 0x0000008803167836 */ /* 0x000fe20000000000 */
[----:B------:R-:W-:Y:S01]  /*fc70*/  ISETP.GE.AND P1, PT, R24, UR4, PT ;  /* 0x0000000418007c0c */ /* 0x000fe2000bf26270 */
[--C-:B0-----:R-:W-:Y:S01]  /*fc80*/  @!P2 IMAD.WIDE R10, R15, 0x4, R4.reuse ;  /* 0x000000040f0aa825 */ /* 0x101fe200078e0204 */
[----:B------:R-:W-:Y:S02]  /*fc90*/  ISETP.GE.AND P0, PT, R25, UR4, PT ;  /* 0x0000000419007c0c */ /* 0x000fe4000bf06270 */
[----:B------:R-:W-:Y:S01]  /*fca0*/  IADD3 R2, R3, 0x70, RZ ;  /* 0x0000007003027810 */ /* 0x000fe20007ffe0ff */
[--C-:B-1----:R-:W-:Y:S01]  /*fcb0*/  @!P3 IMAD.WIDE R12, R17, 0x4, R4.reuse ;  /* 0x00000004110cb825 */ /* 0x102fe200078e0204 */
[----:B------:R0:W-:Y:S01]  /*fcc0*/  @!P2 ST.E.64 desc[UR6][R10.64], R48 ;  /* 0x000000300a00a985 */ /* 0x0001e2000c101b06 */
[----:B------:R-:W-:Y:S02]  /*fcd0*/  ISETP.GE.AND P2, PT, R0, UR4, PT ;  /* 0x0000000400007c0c */ /* 0x000fe4000bf46270 */
[----:B------:R-:W-:Y:S01]  /*fce0*/  @!P4 IMAD.WIDE R14, R19, 0x4, R4 ;  /* 0x00000004130ec825 */ /* 0x000fe200078e0204 */
[----:B------:R1:W-:Y:S01]  /*fcf0*/  @!P3 ST.E.64 desc[UR6][R12.64], R52 ;  /* 0x000000340c00b985 */ /* 0x0003e2000c101b06 */
[----:B------:R-:W-:-:S02]  /*fd00*/  ISETP.GE.AND P3, PT, R22, UR4, PT ;  /* 0x0000000416007c0c */ /* 0x000fc4000bf66270 */
[--C-:B------:R-:W-:Y:S01]  /*fd10*/  @!P5 IMAD.WIDE R16, R21, 0x4, R4.reuse ;  /* 0x000000041510d825 */ /* 0x100fe200078e0204 */
[----:B------:R2:W-:Y:S01]  /*fd20*/  @!P4 ST.E.64 desc[UR6][R14.64], R56 ;  /* 0x000000380e00c985 */ /* 0x0005e2000c101b06 */
[----:B------:R-:W-:Y:S02]  /*fd30*/  @!P1 LEA.HI R24, R24, R24, RZ, 0x1 ;  /* 0x0000001818189211 */ /* 0x000fe400078f08ff */
        /* <DEDUP_REMOVED lines=8> */
[----:B0-----:R-:W-:Y:S01]  /*fdc0*/  @!P1 LOP3.LUT R11, R24, 0xfffffffe, RZ, 0xc0, !PT ;  /* 0xfffffffe180b9812 */ /* 0x001fe200078ec0ff */
[----:B------:R-:W-:Y:S01]  /*fdd0*/  VIADD R24, R3, 0x90 ;  /* 0x0000009003187836 */ /* 0x000fe20000000000 */
[----:B-1----:R-:W-:Y:S02]  /*fde0*/  @!P0 LOP3.LUT R13, R25, 0xfffffffe, RZ, 0xc0, !PT ;  /* 0xfffffffe190d8812 */ /* 0x002fe400078ec0ff */
[----:B------:R-:W-:Y:S01]  /*fdf0*/  @!P2 LEA.HI R0, R0, R0, RZ, 0x1 ;  /* 0x000000000000a211 */ /* 0x000fe200078f08ff */
        /* <DEDUP_REMOVED lines=14> */
[----:B------:R-:W-:Y:S01]  /*fee0*/  VIADD R20, R3, 0xb0 ;  /* 0x000000b003147836 */ /* 0x000fe20000000000 */
[----:B------:R-:W-:-:S02]  /*fef0*/  @!P3 LOP3.LUT R23, R22, 0xfffffffe, RZ, 0xc0, !PT ;  /* 0xfffffffe1617b812 */ /* 0x000fc400078ec0ff */
[----:B------:R-:W-:Y:S01]  /*ff00*/  IADD3 R25, R3, 0x98, RZ ;  /* 0x0000009803197810 */ /* 0x000fe20007ffe0ff */
[--C-:B0-----:R-:W-:Y:S01]  /*ff10*/  @!P2 IMAD.WIDE R10, R15, 0x4, R4.reuse ;  /* 0x000000040f0aa825 */ /* 0x101fe200078e0204 */
[----:B------:R-:W-:Y:S02]  /*ff20*/  ISETP.GE.AND P0, PT, R24, UR4, PT ;  /* 0x0000000418007c0c */ /* 0x000fe4000bf06270 */
        /* <DEDUP_REMOVED lines=19> */
[----:B0-----:R-:W-:Y:S02]  /*10060*/  @!P0 LOP3.LUT R11, R24, 0xfffffffe, RZ, 0xc0, !PT ;  /* 0xfffffffe180b8812 */ /* 0x001fe400078ec0ff */
[----:B------:R-:W-:Y:S02]  /*10070*/  @!P2 LEA.HI R0, R0, R0, RZ, 0x1 ;  /* 0x000000000000a211 */ /* 0x000fe400078f08ff */
[----:B-1----:R-:W-:Y:S01]  /*10080*/  @!P1 LOP3.LUT R13, R25, 0xfffffffe, RZ, 0xc0, !PT ;  /* 0xfffffffe190d9812 */ /* 0x002fe200078ec0ff */
[----:B------:R-:W-:Y:S01]  /*10090*/  @!P0 IMAD.WIDE R10, R11, 0x4, R4 ;  /* 0x000000040b0a8825 */ /* 0x000fe200078e0204 */
[----:B------:R-:W-:-:S02]  /*100a0*/  @!P3 LEA.HI R2, R2, R2, RZ, 0x1 ;  /* 0x000000020202b211 */ /* 0x000fc400078f08ff */
        /* <DEDUP_REMOVED lines=63> */
.L_x_2206:
[----:B------:R-:W-:Y:S05]  /*104a0*/  BSYNC B0 ;  /* 0x0000000000007941 */ /* 0x000fea0003800000 */
.L_x_2205:
[----:B------:R-:W-:Y:S01]  /*104b0*/  ISETP.GE.AND P0, PT, R9, R8, PT ;  /* 0x000000080900720c */ /* 0x000fe20003f06270 */
[----:B0---4-:R4:W0:Y:S04]  /*104c0*/  SHFL.IDX PT, R5, R7, 0x1, 0x1c1f ;  /* 0x003c1f0007057f89 */ /* 0x01182800000e0000 */
[----:B---3--:R4:W3:Y:S08]  /*104d0*/  SHFL.IDX PT, R4, R6, 0x1, 0x1c1f ;  /* 0x003c1f0006047f89 */ /* 0x0088f000000e0000 */
[----:B----4-:R-:W-:Y:S05]  /*104e0*/  @P0 BRA `(.L_x_2171) ;  /* 0x0000005800240947 */ /* 0x010fea0003800000 */
        /* <DEDUP_REMOVED lines=10> */
[----:B------:R-:W-:Y:S01]  /*10590*/  VIADD R16, R3, 0x48 ;  /* 0x0000004803107836 */ /* 0x000fe20000000000 */
[----:B------:R-:W-:Y:S01]  /*105a0*/  ISETP.GE.AND P6, PT, R13, UR4, PT ;  /* 0x000000040d007c0c */ /* 0x000fe2000bfc6270 */
[C---:B------:R-:W-:Y:S01]  /*105b0*/  VIADD R18, R3.reuse, 0x50 ;  /* 0x0000005003127836 */ /* 0x040fe20000000000 */
[----:B------:R-:W-:Y:S01]  /*105c0*/  ISETP.GE.AND P5, PT, R12, UR4, PT ;  /* 0x000000040c007c0c */ /* 0x000fe2000bfa6270 */
[C---:B------:R-:W-:Y:S01]  /*105d0*/  VIADD R20, R3.reuse, 0x58 ;  /* 0x0000005803147836 */ /* 0x040fe20000000000 */
[C---:B------:R-:W-:Y:S01]  /*105e0*/  IADD3 R15, R3.reuse, 0x40, RZ ;  /* 0x00000040030f7810 */ /* 0x040fe20007ffe0ff */
[----:B0--3--:R-:W-:Y:S01]  /*105f0*/  @!P0 IMAD.WIDE R6, R3, 0x4, R4 ;  /* 0x0000000403068825 */ /* 0x009fe200078e0204 */
        /* <DEDUP_REMOVED lines=8> */
[----:B------:R-:W-:Y:S01]  /*10680*/  ISETP.GE.AND P3, PT, R15, UR4, PT ;  /* 0x000000040f007c0c */ /* 0x000fe2000bf66270 */
[----:B------:R-:W-:Y:S01]  /*10690*/  @!P1 IMAD.WIDE R8, R9, 0x4, R4 ;  /* 0x0000000409089825 */ /* 0x000fe200078e0204 */
[----:B------:R-:W-:-:S02]  /*106a0*/  ISETP.GE.AND P0, PT, R0, UR4, PT ;  /* 0x0000000400007c0c */ /* 0x000fc4000bf06270 */
[----:B------:R-:W-:Y:S01]  /*106b0*/  @!P5 LEA.HI R12, R12, R12, RZ, 0x1 ;  /* 0x0000000c0c0cd211 */ /* 0x000fe200078f08ff */
[----:B------:R-:W-:Y:S01]  /*106c0*/  @!P2 IMAD.WIDE R10, R11, 0x4, R4 ;  /* 0x000000040b0aa825 */ /* 0x000fe200078e0204 */
[----:B------:R1:W-:Y:S01]  /*106d0*/  @!P1 ST.E.64 desc[UR6][R8.64], R30 ;  /* 0x0000001e08009985 */ /* 0x0003e2000c101b06 */
[----:B------:R-:W-:Y:S02]  /*106e0*/  ISETP.GE.AND P1, PT, R2, UR4, PT ;  /* 0x0000000402007c0c */ /* 0x000fe4000bf26270 */
[----:B------:R-:W-:Y:S01]  /*106f0*/  @!P6 LEA.HI R13, R13, R13, RZ, 0x1 ;  /* 0x0000000d0d0de211 */ /* 0x000fe200078f08ff */
[----:B------:R2:W-:Y:S01]  /*10700*/  @!P2 ST.E.64 desc[UR6][R10.64], R34 ;  /* 0x000000220a00a985 */ /* 0x0005e2000c101b06 */
[----:B------:R-:W-:Y:S02]  /*10710*/  ISETP.GE.AND P2, PT, R14, UR4, PT ;  /* 0x000000040e007c0c */ /* 0x000fe4000bf46270 */
[----:B0-----:R-:W-:Y:S02]  /*10720*/  @!P5 LOP3.LUT R7, R12, 0xfffffffe, RZ, 0xc0, !PT ;  /* 0xfffffffe0c07d812 */ /* 0x001fe400078ec0ff */
[----:B------:R-:W-:-:S02]  /*10730*/  @!P0 LEA.HI R0, R0, R0, RZ, 0x1 ;  /* 0x0000000000008211 */ /* 0x000fc400078f08ff */
[----:B------:R-:W-:Y:S01]  /*10740*/  @!P4 LEA.HI R16, R16, R16, RZ, 0x1 ;  /* 0x000000101010c211 */ /* 0x000fe200078f08ff */
[--C-:B------:R-:W-:Y:S01]  /*10750*/  @!P5 IMAD.WIDE R6, R7, 0x4, R4.reuse ;  /* 0x000000040706d825 */ /* 0x100fe200078e0204 */
[----:B-1----:R-:W-:Y:S02]  /*10760*/  @!P6 LOP3.LUT R9, R13, 0xfffffffe, RZ, 0xc0, !PT ;  /* 0xfffffffe0d09e812 */ /* 0x002fe400078ec0ff */
[----:B------:R-:W-:Y:S02]  /*10770*/  @!P1 LEA.HI R2, R2, R2, RZ, 0x1 ;  /* 0x0000000202029211 */ /* 0x000fe400078f08ff */
[----:B------:R0:W-:Y:S01]  /*10780*/  @!P5 ST.E.64 desc[UR6][R6.64], R38 ;  /* 0x000000260600d985 */ /* 0x0001e2000c101b06 */
[----:B------:R-:W-:Y:S01]  /*10790*/  @!P2 LEA.HI R14, R14, R14, RZ, 0x1 ;  /* 0x0000000e0e0ea211 */ /* 0x000fe200078f08ff */
[----:B------:R-:W-:Y:S01]  /*107a0*/  @!P6 IMAD.WIDE R8, R9, 0x4, R4 ;  /* 0x000000040908e825 */ /* 0x000fe200078e0204 */
[----:B--2---:R-:W-:Y:S02]  /*107b0*/  @!P3 LEA.HI R10, R15, R15, RZ, 0x1 ;  /* 0x0000000f0f0ab211 */ /* 0x004fe400078f08ff */
[----:B------:R-:W-:Y:S01]  /*107c0*/  @!P0 LOP3.LUT R11, R0, 0xfffffffe, RZ, 0xc0, !PT ;  /* 0xfffffffe000b8812 */ /* 0x000fe200078ec0ff */
[----:B------:R-:W-:Y:S01]  /*107d0*/  VIADD R0, R3, 0x60 ;  /* 0x0000006003007836 */ /* 0x000fe20000000000 */
[----:B------:R-:W-:Y:S01]  /*107e0*/  @!P1 LOP3.LUT R13, R2, 0xfffffffe, RZ, 0xc0, !PT ;  /* 0xfffffffe020d9812 */ /* 0x000fe200078ec0ff */
[----:B------:R1:W-:Y:S01]  /*107f0*/  @!P6 ST.E.64 desc[UR6][R8.64], R42 ;  /* 0x0000002a0800e985 */ /* 0x0003e2000c101b06 */
[----:B------:R-:W-:-:S02]  /*10800*/  @!P2 LOP3.LUT R15, R14, 0xfffffffe, RZ, 0xc0, !PT ;  /* 0xfffffffe0e0fa812 */ /* 0x000fc400078ec0ff */
[----:B------:R-:W-:Y:S02]  /*10810*/  @!P3 LOP3.LUT R17, R10, 0xfffffffe, RZ, 0xc0, !PT ;  /* 0xfffffffe0a11b812 */ /* 0x000fe400078ec0ff */
[----:B------:R-:W-:Y:S01]  /*10820*/  @!P4 LOP3.LUT R19, R16, 0xfffffffe, RZ, 0xc0, !PT ;  /* 0xfffffffe1013c812 */ /* 0x000fe200078ec0ff */
[--C-:B0-----:R-:W-:Y:S01]  /*10830*/  @!P0 IMAD.WIDE R6, R11, 0x4, R4.reuse ;  /* 0x000000040b068825 */ /* 0x101fe200078e0204 */
[----:B------:R-:W-:Y:S02]  /*10840*/  ISETP.GE.AND P5, PT, R18, UR4, PT ;  /* 0x0000000412007c0c */ /* 0x000fe4000bfa6270 */
[----:B------:R-:W-:Y:S01]  /*10850*/  ISETP.GE.AND P6, PT, R20, UR4, PT ;  /* 0x0000000414007c0c */ /* 0x000fe2000bfc6270 */
[--C-:B------:R-:W-:Y:S01]  /*10860*/  @!P2 IMAD.WIDE R10, R15, 0x4, R4.reuse ;  /* 0x000000040f0aa825 */ /* 0x100fe200078e0204 */
[----:B------:R0:W-:Y:S01]  /*10870*/  @!P0 ST.E.64 desc[UR6][R6.64], R46 ;  /* 0x0000002e06008985 */ /* 0x0001e2000c101b06 */
[----:B------:R-:W-:Y:S02]  /*10880*/  IADD3 R2, R3, 0x68, RZ ;  /* 0x0000006803027810 */ /* 0x000fe40007ffe0ff */
[----:B-1----:R-:W-:-:S04]  /*10890*/  @!P1 IMAD.WIDE R8, R13, 0x4, R4 ;  /* 0x000000040d089825 */ /* 0x002fc800078e0204 */
[--C-:B------:R-:W-:Y:S01]  /*108a0*/  @!P3 IMAD.WIDE R12, R17, 0x4, R4.reuse ;  /* 0x00000004110cb825 */ /* 0x100fe200078e0204 */
[----:B------:R1:W-:Y:S01]  /*108b0*/  @!P1 ST.E.64 desc[UR6][R8.64], R50 ;  /* 0x0000003208009985 */ /* 0x0003e2000c101b06 */
[----:B------:R-:W-:Y:S02]  /*108c0*/  @!P5 LEA.HI R18, R18, R18, RZ, 0x1 ;  /* 0x000000121212d211 */ /* 0x000fe400078f08ff */
[----:B------:R-:W-:Y:S01]  /*108d0*/  @!P4 IMAD.WIDE R14, R19, 0x4, R4 ;  /* 0x00000004130ec825 */ /* 0x000fe200078e0204 */
[----:B------:R2:W-:Y:S01]  /*108e0*/  @!P2 ST.E.64 desc[UR6][R10.64], R54 ;  /* 0x000000360a00a985 */ /* 0x0005e2000c101b06 */
[----:B------:R-:W-:Y:S02]  /*108f0*/  @!P6 LEA.HI R20, R20, R20, RZ, 0x1 ;  /* 0x000000141414e211 */ /* 0x000fe400078f08ff */
[C---:B------:R-:W-:Y:S01]  /*10900*/  VIADD R16, R3.reuse, 0x70 ;  /* 0x0000007003107836 */ /* 0x040fe20000000000 */
[----:B------:R3:W-:Y:S01]  /*10910*/  @!P3 ST.E.64 desc[UR6][R12.64], R58 ;  /* 0x0000003a0c00b985 */ /* 0x0007e2000c101b06 */
[C---:B------:R-:W-:Y:S01]  /*10920*/  VIADD R17, R3.reuse, 0x78 ;  /* 0x0000007803117836 */ /* 0x040fe20000000000 */
[----:B------:R-:W-:Y:S01]  /*10930*/  ISETP.GE.AND P3, PT, R2, UR4, PT ;  /* 0x0000000402007c0c */ /* 0x000fe2000bf66270 */
[----:B------:R-:W-:Y:S01]  /*10940*/  VIADD R19, R3, 0x80 ;  /* 0x0000008003137836 */ /* 0x000fe20000000000 */
[----:B------:R4:W-:Y:S01]  /*10950*/  @!P4 ST.E.64 desc[UR6][R14.64], R62 ;  /* 0x0000003e0e00c985 */ /* 0x0009e2000c101b06 */
[----:B------:R-:W-:-:S02]  /*10960*/  ISETP.GE.AND P4, PT, R0, UR4, PT ;  /* 0x0000000400007c0c */ /* 0x000fc4000bf86270 */
[----:B------:R-:W-:Y:S02]  /*10970*/  ISETP.GE.AND P2, PT, R16, UR4, PT ;  /* 0x0000000410007c0c */ /* 0x000fe4000bf46270 */
[----:B------:R-:W-:Y:S02]  /*10980*/  ISETP.GE.AND P1, PT, R17, UR4, PT ;  /* 0x0000000411007c0c */ /* 0x000fe4000bf26270 */
        /* <DEDUP_REMOVED lines=36> */
[C---:B------:R-:W-:Y:S02]  /*10bd0*/  IADD3 R19, R3.reuse, 0xb8, RZ ;  /* 0x000000b803137810 */ /* 0x040fe40007ffe0ff */
[----:B------:R-:W-:Y:S01]  /*10be0*/  VIADD R17, R3, 0xb0 ;  /* 0x000000b003117836 */ /* 0x000fe20000000000 */
[----:B------:R4:W-:Y:S01]  /*10bf0*/  @!P0 ST.E.64 desc[UR6][R14.64], R90 ;  /* 0x0000005a0e008985 */ /* 0x0009e2000c101b06 */
[----:B------:R-:W-:-:S02]  /*10c00*/  ISETP.GE.AND P0, PT, R0, UR4, PT ;  /* 0x0000000400007c0c */ /* 0x000fc4000bf06270 */
[----:B------:R-:W-:Y:S02]  /*10c10*/  @!P5 LEA.HI R20, R20, R20, RZ, 0x1 ;  /* 0x000000141414d211 */ /* 0x000fe400078f08ff */
[----:B------:R-:W-:Y:S02]  /*10c20*/  ISETP.GE.AND P2, PT, R17, UR4, PT ;  /* 0x0000000411007c0c */ /* 0x000fe4000bf46270 */
[----:B0-----:R-:W-:Y:S01]  /*10c30*/  @!P6 LOP3.LUT R7, R18, 0xfffffffe, RZ, 0xc0, !PT ;  /* 0xfffffffe1207e812 */ /* 0x001fe200078ec0ff */
[----:B------:R-:W-:Y:S01]  /*10c40*/  VIADD R18, R3, 0xc0 ;  /* 0x000000c003127836 */ /* 0x000fe20000000000 */
[----:B------:R-:W-:Y:S02]  /*10c50*/  ISETP.GE.AND P1, PT, R19, UR4, PT ;  /* 0x0000000413007c0c */ /* 0x000fe4000bf26270 */
[----:B-1----:R-:W-:Y:S01]  /*10c60*/  @!P5 LOP3.LUT R9, R20, 0xfffffffe, RZ, 0xc0, !PT ;  /* 0xfffffffe1409d812 */ /* 0x002fe200078ec0ff */
[----:B------:R-:W-:Y:S01]  /*10c70*/  @!P6 IMAD.WIDE R6, R7, 0x4, R4 ;  /* 0x000000040706e825 */ /* 0x000fe200078e0204 */
[----:B------:R-:W-:-:S02]  /*10c80*/  @!P4 LEA.HI R2, R2, R2, RZ, 0x1 ;  /* 0x000000020202c211 */ /* 0x000fc400078f08ff */
[----:B------:R-:W-:Y:S01]  /*10c90*/  @!P0 LEA.HI R0, R0, R0, RZ, 0x1 ;  /* 0x0000000000008211 */ /* 0x000fe200078f08ff */
[----:B------:R-:W-:Y:S01]  /*10ca0*/  @!P5 IMAD.WIDE R8, R9, 0x4, R4 ;  /* 0x000000040908d825 */ /* 0x000fe200078e0204 */
[----:B------:R0:W-:Y:S01]  /*10cb0*/  @!P6 ST.E.64 desc[UR6][R6.64], R94 ;  /* 0x0000005e0600e985 */ /* 0x0001e2000c101b06 */
[----:B------:R-:W-:Y:S02]  /*10cc0*/  @!P3 LEA.HI R16, R16, R16, RZ, 0x1 ;  /* 0x000000101010b211 */ /* 0x000fe400078f08ff */
[----:B--2---:R-:W-:Y:S01]  /*10cd0*/  @!P0 LOP3.LUT R11, R0, 0xfffffffe, RZ, 0xc0, !PT ;  /* 0xfffffffe000b8812 */ /* 0x004fe200078ec0ff */
[----:B------:R1:W-:Y:S01]  /*10ce0*/  @!P5 ST.E.64 desc[UR6][R8.64], R98 ;  /* 0x000000620800d985 */ /* 0x0003e2000c101b06 */
[C---:B------:R-:W-:Y:S01]  /*10cf0*/  VIADD R20, R3.reuse, 0xc8 ;  /* 0x000000c803147836 */ /* 0x040fe20000000000 */
[----:B------:R-:W-:Y:S01]  /*10d00*/  ISETP.GE.AND P5, PT, R18, UR4, PT ;  /* 0x0000000412007c0c */ /* 0x000fe2000bfa6270 */
[----:B------:R-:W-:Y:S01]  /*10d10*/  VIADD R0, R3, 0xd0 ;  /* 0x000000d003007836 */ /* 0x000fe20000000000 */
[----:B------:R-:W-:-:S02]  /*10d20*/  @!P2 LEA.HI R17, R17, R17, RZ, 0x1 ;  /* 0x000000111111a211 */ /* 0x000fc400078f08ff */
[----:B------:R-:W-:Y:S02]  /*10d30*/  @!P1 LEA.HI R19, R19, R19, RZ, 0x1 ;  /* 0x0000001313139211 */ /* 0x000fe400078f08ff */
[----:B---3--:R-:W-:Y:S01]  /*10d40*/  @!P4 LOP3.LUT R13, R2, 0xfffffffe, RZ, 0xc0, !PT ;  /* 0xfffffffe020dc812 */ /* 0x008fe200078ec0ff */
[----:B------:R-:W-:Y:S01]  /*10d50*/  VIADD R2, R3, 0xd8 ;  /* 0x000000d803027836 */ /* 0x000fe20000000000 */
[----:B----4-:R-:W-:Y:S01]  /*10d60*/  @!P3 LOP3.LUT R15, R16, 0xfffffffe, RZ, 0xc0, !PT ;  /* 0xfffffffe100fb812 */ /* 0x010fe200078ec0ff */
[--C-:B0-----:R-:W-:Y:S01]  /*10d70*/  @!P0 IMAD.WIDE R6, R11, 0x4, R4.reuse ;  /* 0x000000040b068825 */ /* 0x101fe200078e0204 */
[----:B------:R-:W-:Y:S02]  /*10d80*/  @!P2 LOP3.LUT R17, R17, 0xfffffffe, RZ, 0xc0, !PT ;  /* 0xfffffffe1111a812 */ /* 0x000fe400078ec0ff */
        /* <DEDUP_REMOVED lines=9> */
[----:B------:R-:W-:-:S02]  /*10e20*/  @!P2 IMAD.WIDE R12, R17, 0x4, R4 ;  /* 0x00000004110ca825 */ /* 0x000fc400078e0204 */
        /* <DEDUP_REMOVED lines=46> */
.L_x_2204:
[----:B------:R-:W1:Y:S02]  /*11110*/  S2R R0, SR_TID.X ;  /* 0x0000000000007919 */ /* 0x000e640000002100 */
[----:B-1----:R-:W-:-:S05]  /*11120*/  VIADD R2, R0, 0xffffff80 ;  /* 0xffffff8000027836 */ /* 0x002fca0000000000 */
[----:B------:R-:W-:-:S13]  /*11130*/  ISETP.GT.AND P0, PT, R2, 0x7f, PT ;  /* 0x0000007f0200780c */ /* 0x000fda0003f04270 */
[----:B------:R-:W-:Y:S05]  /*11140*/  @P0 BRA `(.L_x_2171) ;  /* 0x0000004c000c0947 */ /* 0x000fea0003800000 */
[----:B------:R-:W1:Y:S01]  /*11150*/  S2R R3, SR_CTAID.X ;  /* 0x0000000000037919 */ /* 0x000e620000002500 */
[----:B------:R-:W2:Y:S01]  /*11160*/  LDC R6, c[0x0][0xbe8] ;  /* 0x0002fa00ff067b82 */ /* 0x000ea20000000800 */
[----:B------:R-:W-:Y:S01]  /*11170*/  ULDC UR4, c[0x0][0xa88] ;  /* 0x0002a20000047ab9 */ /* 0x000fe20000000800 */
[----:B-1----:R-:W-:Y:S01]  /*11180*/  LEA R0, R3, R0, 0x7 ;  /* 0x0000000003007211 */ /* 0x002fe200078e38ff */
[----:B--2---:R-:W-:-:S04]  /*11190*/  IMAD R3, R6, UR4, RZ ;  /* 0x0000000406037c24 */ /* 0x004fc8000f8e02ff */
[----:B------:R-:W-:-:S05]  /*111a0*/  VIADD R0, R0, 0xffffff80 ;  /* 0xffffff8000007836 */ /* 0x000fca0000000000 */
[----:B------:R-:W-:-:S13]  /*111b0*/  ISETP.GE.AND P0, PT, R0, R3, PT ;  /* 0x000000030000720c */ /* 0x000fda0003f06270 */
[----:B------:R-:W-:Y:S05]  /*111c0*/  @P0 BRA `(.L_x_2171) ;  /* 0x0000004800ec0947 */ /* 0x000fea0003800000 */
[----:B------:R-:W-:Y:S01]  /*111d0*/  ISETP.NE.AND P0, PT, R6, 0x1, PT ;  /* 0x000000010600780c */ /* 0x000fe20003f05270 */
[----:B------:R-:W1:Y:S01]  /*111e0*/  S2UR UR4, SR_CTAID.Z ;  /* 0x00000000000479c3 */ /* 0x000e620000002700 */
[----:B------:R-:W-:Y:S01]  /*111f0*/  SHF.R.S32.HI R5, RZ, 0x1f, R22 ;  /* 0x0000001fff057819 */ /* 0x000fe20000011416 */
[----:B------:R-:W-:Y:S01]  /*11200*/  ULDC.64 UR6, c[0x0][0xbd0] ;  /* 0x0002f40000067ab9 */ /* 0x000fe20000000a00 */
[----:B------:R-:W-:Y:S01]  /*11210*/  ULDC.64 UR10, c[0x0][0x208] ;  /* 0x00008200000a7ab9 */ /* 0x000fe20000000a00 */
[----:B------:R-:W-:-:S04]  /*11220*/  IMAD.WIDE.U32 R2, R22, UR6, RZ ;  /* 0x0000000616027c25 */ /* 0x000fc8000f8e00ff */
[----:B------:R-:W2:Y:S01]  /*11230*/  LDC.64 R12, c[0x0][0xbd8] ;  /* 0x0002f600ff0c7b82 */ /* 0x000ea20000000a00 */
[----:B------:R-:W-:-:S04]  /*11240*/  IMAD R5, R5, UR6, RZ ;  /* 0x0000000605057c24 */ /* 0x000fc8000f8e02ff */
[----:B------:R-:W-:Y:S02]  /*11250*/  IMAD R5, R22, UR7, R5 ;  /* 0x0000000716057c24 */ /* 0x000fe4000f8e0205 */
[----:B------:R-:W-:Y:S01]  /*11260*/  IMAD.MOV R22, RZ, RZ, -R22 ;  /* 0x000000ffff167224 */ /* 0x000fe200078e0a16 */
[----:B------:R-:W0:Y:S01]  /*11270*/  @P0 LDC R9, c[0x0][0xbec] ;  /* 0x0002fb00ff090b82 */ /* 0x000e220000000800 */
[----:B------:R-:W-:Y:S02]  /*11280*/  IMAD.IADD R3, R3, 0x1, R5 ;  /* 0x0000000103037824 */ /* 0x000fe400078e0205 */
[----:B------:R-:W-:-:S05]  /*11290*/  IMAD.MOV.U32 R5, RZ, RZ, R0 ;  /* 0x000000ffff057224 */ /* 0x000fca00078e0000 */
[----:B------:R-:W3:Y:S01]  /*112a0*/  S2UR UR8, SR_CTAID.Y ;  /* 0x00000000000879c3 */ /* 0x000ee20000002600 */
[----:B-1----:R-:W-:-:S07]  /*112b0*/  USHF.R.S32.HI UR5, URZ, 0x1f, UR4 ;  /* 0x0000001f3f057899 */ /* 0x002fce0008011404 */
[----:B------:R-:W3:Y:S01]  /*112c0*/  LDC R7, c[0x0][0xc50] ;  /* 0x00031400ff077b82 */ /* 0x000ee20000000800 */
[C---:B--2---:R-:W-:Y:S02]  /*112d0*/  IMAD R8, R12.reuse, UR5, RZ ;  /* 0x000000050c087c24 */ /* 0x044fe4000f8e02ff */
[----:B------:R-:W-:-:S04]  /*112e0*/  IMAD.WIDE.U32 R2, R12, UR4, R2 ;  /* 0x000000040c027c25 */ /* 0x000fc8000f8e0002 */
[----:B------:R-:W-:Y:S01]  /*112f0*/  IMAD R13, R13, UR4, R8 ;  /* 0x000000040d0d7c24 */ /* 0x000fe2000f8e0208 */
[----:B------:R-:W1:Y:S01]  /*11300*/  @P0 LDC R11, c[0x0][0xbf0] ;  /* 0x0002fc00ff0b0b82 */ /* 0x000e620000000800 */
[----:B0-----:R-:W-:Y:S01]  /*11310*/  @P0 IMAD.HI.U32 R4, R0, R9, RZ ;  /* 0x0000000900040227 */ /* 0x001fe200078e00ff */
[----:B------:R-:W-:-:S03]  /*11320*/  ULDC.64 UR4, c[0x0][0xbe0] ;  /* 0x0002f80000047ab9 */ /* 0x000fc60000000a00 */
[----:B------:R-:W-:Y:S02]  /*11330*/  IMAD.IADD R3, R13, 0x1, R3 ;  /* 0x000000010d037824 */ /* 0x000fe400078e0203 */
[----:B---3--:R-:W-:-:S04]  /*11340*/  IMAD R9, R7, R22, UR8 ;  /* 0x0000000807097e24 */ /* 0x008fc8000f8e0216 */
[----:B------:R-:W-:Y:S01]  /*11350*/  IMAD.WIDE.U32 R2, R9, UR4, R2 ;  /* 0x0000000409027c25 */ /* 0x000fe2000f8e0002 */
[----:B-1----:R-:W-:Y:S02]  /*11360*/  @P0 SHF.R.U32.HI R5, RZ, R11, R4 ;  /* 0x0000000bff050219 */ /* 0x002fe40000011604 */
[----:B------:R-:W-:Y:S02]  /*11370*/  SHF.R.S32.HI R4, RZ, 0x1f, R9 ;  /* 0x0000001fff047819 */ /* 0x000fe40000011409 */
[C---:B------:R-:W-:Y:S02]  /*11380*/  IADD3 R7, -R5.reuse, RZ, RZ ;  /* 0x000000ff05077210 */ /* 0x040fe40007ffe1ff */
[----:B------:R-:W-:Y:S01]  /*11390*/  IADD3 R2, P0, R5, R2, RZ ;  /* 0x0000000205027210 */ /* 0x000fe20007f1e0ff */
[----:B------:R-:W-:Y:S02]  /*113a0*/  IMAD R4, R4, UR4, RZ ;  /* 0x0000000404047c24 */ /* 0x000fe4000f8e02ff */
[----:B------:R-:W-:-:S02]  /*113b0*/  IMAD R7, R6, R7, R0 ;  /* 0x0000000706077224 */ /* 0x000fc400078e0200 */
[----:B------:R-:W-:Y:S01]  /*113c0*/  IMAD R4, R9, UR5, R4 ;  /* 0x0000000509047c24 */ /* 0x000fe2000f8e0204 */
[----:B------:R-:W-:Y:S01]  /*113d0*/  SHF.R.S32.HI R9, RZ, 0x1f, R5 ;  /* 0x0000001fff097819 */ /* 0x000fe20000011405 */
[----:B------:R-:W-:Y:S01]  /*113e0*/  ULDC.64 UR4, c[0x0][0xbc8] ;  /* 0x0002f20000047ab9 */ /* 0x000fe20000000a00 */
        /* <DEDUP_REMOVED lines=12> */
.L_x_2169:
        /* <DEDUP_REMOVED lines=18> */
.L_x_2207:
[----:B------:R-:W-:Y:S01]  /*115d0*/  ULDC UR40, c[0x0][0xc50] ;  /* 0x0003140000287ab9 */ /* 0x000fe20000000800 */
[----:B------:R-:W-:Y:S01]  /*115e0*/  UMOV UR36, UR6 ;  /* 0x0000000600247c82 */ /* 0x000fe20008000000 */
[----:B------:R-:W-:-:S11]  /*115f0*/  UISETP.NE.AND UP0, UPT, UR40, 0x1, UPT ;  /* 0x000000012800788c */ /* 0x000fd6000bf05270 */
[----:B------:R-:W-:Y:S01]  /*11600*/  @UP0 ULDC UR4, c[0x0][0xc54] ;  /* 0x0003150000040ab9 */ /* 0x000fe20000000800 */
[----:B------:R-:W-:Y:S01]  /*11610*/  @UP0 ULDC UR7, c[0x0][0xc58] ;  /* 0x0003160000070ab9 */ /* 0x000fe20000000800 */
[----:B------:R-:W-:-:S04]  /*11620*/  UIMAD.WIDE.U32 UR4, UR6, UR4, URZ ;  /* 0x00000004060472a5 */ /* 0x000fc8000f8e003f */
[----:B------:R-:W-:-:S12]  /*11630*/  @UP0 USHF.R.U32.HI UR36, URZ, UR7, UR5 ;  /* 0x000000073f240299 */ /* 0x000fd80008011605 */
.L_x_2208:
[----:B------:R-:W-:Y:S01]  /*11640*/  ISETP.GE.AND P0, PT, R18, RZ, PT ;  /* 0x000000ff1200720c */ /* 0x000fe20003f06270 */
[----:B------:R-:W-:Y:S01]  /*11650*/  UIADD3 UR4, -UR36, URZ, URZ ;  /* 0x0000003f24047290 */ /* 0x000fe2000fffe13f */
[----:B------:R-:W-:Y:S01]  /*11660*/  IMAD.MOV.U32 R9, RZ, RZ, 0x1 ;  /* 0x00000001ff097424 */ /* 0x000fe200078e00ff */
[----:B------:R-:W-:Y:S01]  /*11670*/  MOV R0, RZ ;  /* 0x000000ff00007202 */ /* 0x000fe20000000f00 */
[----:B------:R-:W-:Y:S01]  /*11680*/  IMAD.MOV.U32 R3, RZ, RZ, 0x1 ;  /* 0x00000001ff037424 */ /* 0x000fe200078e00ff */
[----:B------:R-:W-:-:S08]  /*11690*/  UIMAD UR40, UR40, UR4, UR6 ;  /* 0x00000004282872a4 */ /* 0x000fd0000f8e0206 */
[----:B------:R-:W-:Y:S05]  /*116a0*/  @!P0 BRA `(.L_x_2209) ;  /* 0x0000004000f48947 */ /* 0x000fea0003800000 */
[----:B------:R-:W0:Y:S01]  /*116b0*/  S2UR UR4, SR_CTAID.X ;  /* 0x00000000000479c3 */ /* 0x000e220000002500 */
[----:B------:R-:W-:Y:S01]  /*116c0*/  ULDC UR5, c[0x0][0x448] ;  /* 0x0001120000057ab9 */ /* 0x000fe20000000800 */
[----:B------:R-:W-:Y:S01]  /*116d0*/  ULDC.64 UR6, c[0x0][0x418] ;  /* 0x0001060000067ab9 */ /* 0x000fe20000000a00 */
[----:B------:R-:W-:Y:S01]  /*116e0*/  UISETP.NE.AND UP1, UPT, UR5, 0x1, UPT ;  /* 0x000000010500788c */ /* 0x000fe2000bf25270 */
[----:B------:R1:W-:Y:S01]  /*116f0*/  STL [R1+0xc], RZ ;  /* 0x00000cff01007387 */ /* 0x0003e20000100800 */
[----:B------:R-:W-:Y:S01]  /*11700*/  UISETP.NE.U32.AND UP0, UPT, UR6, URZ, UPT ;  /* 0x0000003f0600728c */ /* 0x000fe2000bf05070 */
[----:B------:R-:W-:Y:S02]  /*11710*/  ULDC UR5, c[0x0][0x288] ;  /* 0x0000a20000057ab9 */ /* 0x000fe40000000800 */
[----:B------:R-:W-:Y:S01]  /*11720*/  ULDC UR6, c[0x0][0x424] ;  /* 0x0001090000067ab9 */ /* 0x000fe20000000800 */
[----:B------:R-:W-:Y:S02]  /*11730*/  UISETP.NE.AND.EX UP0, UPT, UR7, URZ, UPT, UP0 ;  /* 0x0000003f0700728c */ /* 0x000fe4000bf05300 */
[----:B------:R-:W-:-:S02]  /*11740*/  UIADD3 UR10, -UR5, 0x50, URZ ;  /* 0x00000050050a7890 */ /* 0x000fc4000fffe13f */
[----:B------:R-:W-:Y:S01]  /*11750*/  USEL UR7, UR6, 0x1, UP0 ;  /* 0x0000000106077887 */ /* 0x000fe20008000000 */
[----:B------:R-:W-:-:S03]  /*11760*/  ULDC UR9, c[0x0][0x2f0] ;  /* 0x0000bc0000097ab9 */ /* 0x000fc60000000800 */
[----:B------:R-:W-:Y:S02]  /*11770*/  UIMAD UR10, UR7, UR9, UR10 ;  /* 0x00000009070a72a4 */ /* 0x000fe4000f8e020a */
[----:B0-----:R-:W-:-:S03]  /*11780*/  ULEA UR8, UR4, 0x7f, 0x7 ;  /* 0x0000007f04087891 */ /* 0x001fc6000f8e383f */
[----:B------:R-:W-:Y:S02]  /*11790*/  @UP1 ULDC UR4, c[0x0][0x44c] ;  /* 0x0001130000041ab9 */ /* 0x000fe40000000800 */
[----:B------:R-:W-:Y:S02]  /*117a0*/  UIMAD.WIDE.U32 UR4, UR8, UR4, URZ ;  /* 0x00000004080472a5 */ /* 0x000fe4000f8e003f */
[----:B------:R-:W-:Y:S01]  /*117b0*/  UMOV UR6, UR8 ;  /* 0x0000000800067c82 */ /* 0x000fe20008000000 */
[----:B------:R-:W-:Y:S01]  /*117c0*/  @UP1 ULDC UR8, c[0x0][0x450] ;  /* 0x0001140000081ab9 */ /* 0x000fe20000000800 */
[----:B------:R-:W-:Y:S02]  /*117d0*/  UIMAD UR4, UR7, UR9, 0x4f ;  /* 0x0000004f070474a4 */ /* 0x000fe4000f8e0209 */
[----:B------:R-:W-:Y:S02]  /*117e0*/  @UP1 USHF.R.U32.HI UR6, URZ, UR8, UR5 ;  /* 0x000000083f061299 */ /* 0x000fe40008011605 */
[----:B------:R-:W-:-:S02]  /*117f0*/  UIMAD.WIDE UR4, UR4, 0x66666667, URZ ;  /* 0x66666667040478a5 */ /* 0x000fc4000f8e023f */
[----:B------:R-:W-:Y:S02]  /*11800*/  UIADD3 UR6, UR10, UR6, URZ ;  /* 0x000000060a067290 */ /* 0x000fe4000fffe03f */
[----:B------:R-:W-:Y:S02]  /*11810*/  USHF.R.U32.HI UR8, URZ, 0x1f, UR5 ;  /* 0x0000001f3f087899 */ /* 0x000fe40008011605 */
[----:B------:R-:W-:Y:S02]  /*11820*/  UIMAD.WIDE UR6, UR6, 0x66666667, URZ ;  /* 0x66666667060678a5 */ /* 0x000fe4000f8e023f */
[----:B------:R-:W-:Y:S02]  /*11830*/  ULEA.HI.SX32 UR8, UR5, UR8, 0x1b ;  /* 0x0000000805087291 */ /* 0x000fe4000f8fda3f */
[----:B------:R-:W-:Y:S02]  /*11840*/  USHF.R.U32.HI UR4, URZ, 0x1f, UR7 ;  /* 0x0000001f3f047899 */ /* 0x000fe40008011607 */
[----:B------:R-:W-:-:S02]  /*11850*/  USHF.R.U32.HI UR5, URZ, 0x10, UR40 ;  /* 0x000000103f057899 */ /* 0x000fc40008011628 */
[----:B------:R-:W-:Y:S02]  /*11860*/  ULEA.HI.SX32 UR4, UR7, UR4, 0x1b ;  /* 0x0000000407047291 */ /* 0x000fe4000f8fda3f */
[----:B------:R-:W-:Y:S02]  /*11870*/  ULOP3.LUT UR40, UR40, 0xffff, URZ, 0xc0, !UPT ;  /* 0x0000ffff28287892 */ /* 0x000fe4000f8ec03f */
[----:B------:R-:W-:-:S04]  /*11880*/  UISETP.LT.AND UP0, UPT, UR8, UR4, UPT ;  /* 0x000000040800728c */ /* 0x000fc8000bf01270 */
[----:B------:R-:W-:Y:S02]  /*11890*/  USEL UR39, UR8, UR4, UP0 ;  /* 0x0000000408277287 */ /* 0x000fe40008000000 */
[----:B------:R-:W-:Y:S02]  /*118a0*/  UISETP.NE.AND UP0, UPT, UR5, URZ, UPT ;  /* 0x0000003f0500728c */ /* 0x000fe4000bf05270 */
[----:B------:R-:W-:-:S06]  /*118b0*/  UISETP.GE.AND UP1, UPT, UR39, 0x1, UPT ;  /* 0x000000012700788c */ /* 0x000fcc000bf26270 */
[----:B------:R-:W-:-:S03]  /*118c0*/  PLOP3.LUT P0, PT, PT, PT, UP1, 0x80, 0x0 ;  /* 0x000000000000781c */ /* 0x000fc60003f0f018 */
[----:B------:R-:W-:-:S10]  /*118d0*/  @!UP0 ULDC UR5, c[0x0][0x9f0] ;  /* 0x00027c0000058ab9 */ /* 0x000fd40000000800 */
[----:B-1----:R-:W-:Y:S05]  /*118e0*/  @!P0 BRA `(.L_x_2210) ;  /* 0x0000000000708947 */ /* 0x002fea0003800000 */
[----:B------:R-:W-:Y:S01]  /*118f0*/  IMAD.U32 R6, RZ, RZ, UR5 ;  /* 0x00000005ff067e24 */ /* 0x000fe2000f8e00ff */
[----:B------:R-:W-:-:S04]  /*11900*/  UIADD3 UR4, UR5, -0x1, UR39 ;  /* 0xffffffff05047890 */ /* 0x000fc8000fffe027 */
[-C--:B------:R-:W-:Y:S02]  /*11910*/  IABS R0, R6.reuse ;  /* 0x0000000600007213 */ /* 0x080fe40000000000 */
[----:B------:R-:W-:Y:S02]  /*11920*/  IABS R6, R6 ;  /* 0x0000000600067213 */ /* 0x000fe40000000000 */
[----:B------:R-:W0:Y:S08]  /*11930*/  I2F.RP R4, R0 ;  /* 0x0000000000047306 */ /* 0x000e300000209400 */
[----:B0-----:R-:W0:Y:S02]  /*11940*/  MUFU.RCP R4, R4 ;  /* 0x0000000400047308 */ /* 0x001e240000001000 */
[----:B0-----:R-:W-:-:S06]  /*11950*/  VIADD R2, R4, 0xffffffe ;  /* 0x0ffffffe04027836 */ /* 0x001fcc0000000000 */
[----:B------:R0:W1:Y:S02]  /*11960*/  F2I.FTZ.U32.TRUNC.NTZ R3, R2 ;  /* 0x0000000200037305 */ /* 0x000064000021f000 */
[----:B0-----:R-:W-:Y:S01]  /*11970*/  MOV R2, RZ ;  /* 0x000000ff00027202 */ /* 0x001fe20000000f00 */
[----:B-1----:R-:W-:-:S04]  /*11980*/  IMAD.MOV R5, RZ, RZ, -R3 ;  /* 0x000000ffff057224 */ /* 0x002fc800078e0a03 */
[----:B------:R-:W-:-:S04]  /*11990*/  IMAD R5, R5, R0, RZ ;  /* 0x0000000005057224 */ /* 0x000fc800078e02ff */
[----:B------:R-:W-:-:S04]  /*119a0*/  IMAD.HI.U32 R3, R3, R5, R2 ;  /* 0x0000000503037227 */ /* 0x000fc800078e0002 */
[----:B------:R-:W-:Y:S01]  /*119b0*/  IMAD.U32 R5, RZ, RZ, UR4 ;  /* 0x00000004ff057e24 */ /* 0x000fe2000f8e00ff */
[----:B------:R-:W-:-:S04]  /*119c0*/  ULOP3.LUT UR4, UR4, UR5, URZ, 0x3c, !UPT ;  /* 0x0000000504047292 */ /* 0x000fc8000f8e3c3f */
[----:B------:R-:W-:Y:S01]  /*119d0*/  IABS R2, R5 ;  /* 0x0000000500027213 */ /* 0x000fe20000000000 */
[----:B------:R-:W-:Y:S01]  /*119e0*/  IMAD.MOV R5, RZ, RZ, -R6 ;  /* 0x000000ffff057224 */ /* 0x000fe200078e0a06 */
[----:B------:R-:W-:-:S03]  /*119f0*/  ISETP.LE.AND P2, PT, RZ, UR4, PT ;  /* 0x00000004ff007c0c */ /* 0x000fc6000bf43270 */
[----:B------:R-:W-:-:S04]  /*11a00*/  IMAD.HI.U32 R3, R3, R2, RZ ;  /* 0x0000000203037227 */ /* 0x000fc800078e00ff */
[----:B------:R-:W-:-:S05]  /*11a10*/  IMAD R5, R3, R5, R2 ;  /* 0x0000000503057224 */ /* 0x000fca00078e0202 */
[----:B------:R-:W-:-:S13]  /*11a20*/  ISETP.GT.U32.AND P1, PT, R0, R5, PT ;  /* 0x000000050000720c */ /* 0x000fda0003f24070 */
[----:B------:R-:W-:Y:S02]  /*11a30*/  @!P1 IMAD.IADD R5, R5, 0x1, -R0 ;  /* 0x0000000105059824 */ /* 0x000fe400078e0a00 */
[----:B------:R-:W-:Y:S01]  /*11a40*/  @!P1 VIADD R3, R3, 0x1 ;  /* 0x0000000103039836 */ /* 0x000fe20000000000 */
[----:B------:R-:W-:Y:S02]  /*11a50*/  ISETP.NE.AND P1, PT, RZ, UR5, PT ;  /* 0x00000005ff007c0c */ /* 0x000fe4000bf25270 */
[----:B------:R-:W-:-:S13]  /*11a60*/  ISETP.GE.U32.AND P0, PT, R5, R0, PT ;  /* 0x000000000500720c */ /* 0x000fda0003f06070 */
[----:B------:R-:W-:-:S05]  /*11a70*/  @P0 IADD3 R3, R3, 0x1, RZ ;  /* 0x0000000103030810 */ /* 0x000fca0007ffe0ff */
[----:B------:R-:W-:Y:S01]  /*11a80*/  @!P2 IMAD.MOV R3, RZ, RZ, -R3 ;  /* 0x000000ffff03a224 */ /* 0x000fe200078e0a03 */
[----:B------:R-:W-:-:S05]  /*11a90*/  @!P1 LOP3.LUT R3, RZ, UR5, RZ, 0x33, !PT ;  /* 0x00000005ff039c12 */ /* 0x000fca000f8e33ff */
[----:B------:R0:W-:Y:S02]  /*11aa0*/  STL [R1+0xc], R3 ;  /* 0x00000c0301007387 */ /* 0x0001e40000100800 */
.L_x_2210:
        /* <DEDUP_REMOVED lines=31> */
[----:B0-----:R-:W-:Y:S05]  /*11ca0*/  CALL.ABS.NOINC R2 ;  /* 0x0000000002007343 */ /* 0x001fea0003c00000 */
.L_x_2211:
        /* <DEDUP_REMOVED lines=20> */
.L_x_2213:
[----:B------:R0:W1:Y:S01]  /*11df0*/  LDC.64 R2, c[0x4][R16] ;  /* 0x0100000010027b82 */ /* 0x0000620000000a00 */
[----:B------:R-:W-:Y:S01]  /*11e00*/  ULDC.64 UR6, c[0x4][0x1b8] ;  /* 0x01006e0000067ab9 */ /* 0x000fe20000000a00 */
[----:B------:R-:W-:Y:S01]  /*11e10*/  ULDC.64 UR8, c[0x4][0x1c0] ;  /* 0x0100700000087ab9 */ /* 0x000fe20000000a00 */
[----:B------:R-:W-:Y:S01]  /*11e20*/  ULDC.64 UR4, c[0x4][0x128] ;  /* 0x01004a0000047ab9 */ /* 0x000fe20000000a00 */
[----:B------:R-:W-:Y:S01]  /*11e30*/  IMAD.U32 R4, RZ, RZ, UR6 ;  /* 0x00000006ff047e24 */ /* 0x000fe2000f8e00ff */
[----:B------:R-:W-:Y:S01]  /*11e40*/  MOV R7, UR9 ;  /* 0x0000000900077c02 */ /* 0x000fe20008000f00 */
[----:B------:R-:W-:Y:S01]  /*11e50*/  IMAD.U32 R5, RZ, RZ, UR7 ;  /* 0x00000007ff057e24 */ /* 0x000fe2000f8e00ff */
[----:B------:R-:W-:Y:S01]  /*11e60*/  MOV R13, RZ ;  /* 0x000000ff000d7202 */ /* 0x000fe20000000f00 */
[----:B------:R-:W-:Y:S02]  /*11e70*/  IMAD.U32 R6, RZ, RZ, UR8 ;  /* 0x00000008ff067e24 */ /* 0x000fe4000f8e00ff */
[----:B------:R-:W-:-:S02]  /*11e80*/  IMAD.U32 R10, RZ, RZ, UR4 ;  /* 0x00000004ff0a7e24 */ /* 0x000fc4000f8e00ff */
[----:B------:R-:W-:Y:S02]  /*11e90*/  IMAD.U32 R11, RZ, RZ, UR5 ;  /* 0x00000005ff0b7e24 */ /* 0x000fe4000f8e00ff */
[----:B------:R-:W-:Y:S02]  /*11ea0*/  IMAD.MOV.U32 R8, RZ, RZ, 0x70 ;  /* 0x00000070ff087424 */ /* 0x000fe400078e00ff */
[----:B0-----:R-:W-:-:S07]  /*11eb0*/  IMAD.MOV.U32 R12, RZ, RZ, 0x1 ;  /* 0x00000001ff0c7424 */ /* 0x001fce00078e00ff */
[----:B------:R-:W-:-:S07]  /*11ec0*/  LEPC R20, `(.L_x_2212) ;  /* 0x000000001014794e */ /* 0x000fce0000000000 */
[----:B-1----:R-:W-:Y:S05]  /*11ed0*/  CALL.ABS.NOINC R2 ;  /* 0x0000000002007343 */ /* 0x002fea0003c00000 */
.L_x_2212:
        /* <DEDUP_REMOVED lines=21> */
.L_x_2305:
        /* <DEDUP_REMOVED lines=8> */
.L_x_2308:
        /* <DEDUP_REMOVED lines=15> */
[----:B------:R-:W-:-:S03]  /*121a0*/  IMAD.WIDE.U32 R4, R18, UR4, R4 ;  /* 0x0000000412047c25 */ /* 0x000fc6000f8e0004 */
[----:B------:R-:W-:Y:S02]  /*121b0*/  LEA R2, P0, R4, R2, 0x2 ;  /* 0x0000000204027211 */ /* 0x000fe400078010ff */
[----:B------:R-:W-:-:S04]  /*121c0*/  IADD3 R5, R5, R7, RZ ;  /* 0x0000000705057210 */ /* 0x000fc80007ffe0ff */
[----:B------:R-:W-:-:S05]  /*121d0*/  LEA.HI.X R3, R4, R3, R5, 0x2, P0 ;  /* 0x0000000304037211 */ /* 0x000fca00000f1405 */
[----:B------:R1:W5:Y:S01]  /*121e0*/  LDG.E R16, desc[UR6][R2.64] ;  /* 0x0000000602107981 */ /* 0x000362000c1e1900 */
[----:B------:R-:W-:-:S04]  /*121f0*/  IMAD.MOV R0, RZ, RZ, -R0 ;  /* 0x000000ffff007224 */ /* 0x000fc800078e0a00 */
[----:B------:R-:W-:-:S07]  /*12200*/  IMAD R17, R6, R0, R17 ;  /* 0x0000000006117224 */ /* 0x000fce00078e0211 */
.L_x_2217:
[----:B0-----:R-:W-:Y:S01]  /*12210*/  IMAD.MOV.U32 R0, RZ, RZ, 0x1 ;  /* 0x00000001ff007424 */ /* 0x001fe200078e00ff */
[----:B------:R-:W1:Y:S04]  /*12220*/  S2R R8, SR_TID.X ;  /* 0x0000000000087919 */ /* 0x000e680000002100 */
[----:B------:R-:W-:-:S04]  /*12230*/  SHF.L.U32 R0, R0, 0x1f, RZ ;  /* 0x0000001f00007819 */ /* 0x000fc800000006ff */
[----:B------:R-:W0:Y:S01]  /*12240*/  SYNCS.PHASECHK.TRANS64.TRYWAIT P0, [UR38+0x38840], R0 ;  /* 0x03884000ff0075a7 */ /* 0x000e220008000166 */
[----:B-1----:R-:W-:-:S04]  /*12250*/  LOP3.LUT R2, R8, 0x7f, RZ, 0xc0, !PT ;  /* 0x0000007f08027812 */ /* 0x002fc800078ec0ff */
[----:B------:R-:W-:Y:S01]  /*12260*/  ISETP.NE.AND P1, PT, R2, RZ, PT ;  /* 0x000000ff0200720c */ /* 0x000fe20003f25270 */
[----:B0-----:R-:W-:-:S12]  /*12270*/  @!P0 BRA `(.L_x_2218) ;  /* 0x0000003c00c08947 */ /* 0x001fd80003800000 */
.L_x_2309:
[----:B------:R-:W-:Y:S05]  /*12280*/  @P1 BRA `(.L_x_2219) ;  /* 0x0000000000181947 */ /* 0x000fea0003800000 */
[----:B------:R-:W1:Y:S01]  /*12290*/  S2R R2, SR_TID.X ;  /* 0x0000000000027919 */ /* 0x000e620000002100 */
[----:B0-----:R-:W-:-:S04]  /*122a0*/  IMAD.MOV.U32 R0, RZ, RZ, 0xa000 ;  /* 0x0000a000ff007424 */ /* 0x001fc800078e00ff */
[----:B------:R2:W-:Y:S01]  /*122b0*/  SYNCS.ARRIVE.TRANS64 RZ, [UR38+0x38830], R0 ;  /* 0x03883000ffff79a7 */ /* 0x0005e20008000026 */
[----:B-1----:R-:W-:-:S13]  /*122c0*/  LOP3.LUT P0, RZ, R2, 0x1f, RZ, 0xc0, !PT ;  /* 0x0000001f02ff7812 */ /* 0x002fda000780c0ff */
[----:B--2---:R-:W-:Y:S05]  /*122d0*/  @!P0 BRA `(.L_x_2219) ;  /* 0x0000000000048947 */ /* 0x004fea0003800000 */
[----:B------:R-:W-:Y:S01]  /*122e0*/  BPT.TRAP 0x1 ;  /* 0x000000040000795c */ /* 0x000fe20000300000 */
.L_x_2219:
        /* <DEDUP_REMOVED lines=37> */
.L_x_2215:
        /* <DEDUP_REMOVED lines=22> */
.L_x_2220:
        /* <DEDUP_REMOVED lines=41> */
[----:B------:R-:W-:Y:S01]  /*12930*/  SHF.L.U32 R0, R12, 0x3, RZ ;  /* 0x000000030c007819 */ /* 0x000fe200000006ff */
[----:B------:R-:W-:Y:S02]  /*12940*/  ULDC.64 UR4, c[0x0][0x280] ;  /* 0x0000a00000047ab9 */ /* 0x000fe40000000a00 */
[----:B------:R-:W-:Y:S01]  /*12950*/  IMAD.IADD R3, R3, 0x1, R4 ;  /* 0x0000000103037824 */ /* 0x000fe200078e0204 */
[----:B------:R-:W-:Y:S01]  /*12960*/  LEA R7, P0, R2, UR4, 0x1 ;  /* 0x0000000402077c11 */ /* 0x000fe2000f8008ff */
[----:B------:R-:W-:Y:S01]  /*12970*/  ULDC UR4, c[0x0][0x2b8] ;  /* 0x0000ae0000047ab9 */ /* 0x000fe20000000800 */
        /* <DEDUP_REMOVED lines=15> */
[----:B------:R-:W-:Y:S01]  /*12a70*/  SHFL.IDX PT, R2, R6, RZ, 0x181f ;  /* 0x00181fff06027589 */ /* 0x000fe200000e0000 */
[----:B------:R-:W-:Y:S01]  /*12a80*/  ULDC UR4, c[0x0][0x288] ;  /* 0x0000a20000047ab9 */ /* 0x000fe20000000800 */
[----:B------:R-:W-:Y:S01]  /*12a90*/  IMAD R8, R11, 0x80, R8 ;  /* 0x000000800b087824 */ /* 0x000fe200078e0208 */
[----:B------:R-:W-:Y:S01]  /*12aa0*/  ULDC.64 UR6, c[0x0][0x208] ;  /* 0x0000820000067ab9 */ /* 0x000fe20000000a00 */
[----:B------:R-:W0:Y:S01]  /*12ab0*/  SHFL.IDX PT, R3, R7, RZ, 0x181f ;  /* 0x00181fff07037589 */ /* 0x000e2200000e0000 */
[----:B------:R-:W-:Y:S02]  /*12ac0*/  IMAD R0, R20, UR4, RZ ;  /* 0x0000000414007c24 */ /* 0x000fe4000f8e02ff */
[C---:B------:R-:W-:Y:S01]  /*12ad0*/  VIADD R5, R8.reuse, 0x10 ;  /* 0x0000001008057836 */ /* 0x040fe20000000000 */
[----:B------:R-:W-:Y:S02]  /*12ae0*/  SHFL.IDX PT, R4, R7, 0x1, 0x181f ;  /* 0x00381f0007047f89 */ /* 0x000fe400000e0000 */
[----:B------:R-:W-:-:S02]  /*12af0*/  ISETP.GE.AND P3, PT, R8, R0, PT ;  /* 0x000000000800720c */ /* 0x000fc40003f66270 */
[----:B------:R-:W-:Y:S11]  /*12b00*/  SHFL.IDX PT, R14, R7, 0x7, 0x181f ;  /* 0x00f81f00070e7f89 */ /* 0x000ff600000e0000 */
[----:B------:R-:W-:-:S02]  /*12b10*/  @!P3 LEA R21, R9, UR38, 0x1 ;  /* 0x000000260915bc11 */ /* 0x000fc4000f8e08ff */
        /* <DEDUP_REMOVED lines=67> */
.L_x_2326:
[----:B0-----:R-:W-:Y:S01]  /*12f50*/  VIADD R3, R8, 0x70 ;  /* 0x0000007008037836 */ /* 0x001fe20000000000 */
[----:B------:R-:W-:Y:S01]  /*12f60*/  BSSY B0, `(.L_x_2222) ;  /* 0x000000f000007945 */ /* 0x000fe20003800000 */
[----:B------:R-:W-:-:S03]  /*12f70*/  MOV R2, R14 ;  /* 0x0000000e00027202 */ /* 0x000fc60000000f00 */
[----:B------:R-:W-:Y:S01]  /*12f80*/  ISETP.GE.AND P3, PT, R3, R0, PT ;  /* 0x000000000300720c */ /* 0x000fe20003f66270 */
[----:B------:R-:W-:-:S12]  /*12f90*/  IMAD.MOV.U32 R3, RZ, RZ, R4 ;  /* 0x000000ffff037224 */ /* 0x000fd800078e0004 */
        /* <DEDUP_REMOVED lines=11> */
.L_x_2223:
[----:B------:R-:W-:Y:S05]  /*13050*/  BSYNC B0 ;  /* 0x0000000000007941 */ /* 0x000fea0003800000 */
.L_x_2222:
        /* <DEDUP_REMOVED lines=13> */
.L_x_2327:
[----:B0-----:R-:W-:Y:S01]  /*13130*/  IMAD.MOV.U32 R9, RZ, RZ, 0x1 ;  /* 0x00000001ff097424 */ /* 0x001fe200078e00ff */
[----:B------:R-:W-:Y:S01]  /*13140*/  MOV R8, RZ ;  /* 0x000000ff00087202 */ /* 0x000fe20000000f00 */
[----:B------:R-:W-:Y:S06]  /*13150*/  @!P1 BRA `(.L_x_2225) ;  /* 0x0000002000e49947 */ /* 0x000fec0003800000 */
[----:B------:R-:W2:Y:S04]  /*13160*/  LDL.LU R4, [R1+0xc] ;  /* 0x00000c0001047983 */ /* 0x000ea80000300800 */
[----:B-1----:R-:W3:Y:S01]  /*13170*/  LDL.LU R3, [R1+0x8] ;  /* 0x0000080001037983 */ /* 0x002ee20000300800 */
[----:B------:R-:W-:Y:S01]  /*13180*/  UIADD3 UR4, UR40, 0x1, URZ ;  /* 0x0000000128047890 */ /* 0x000fe2000fffe03f */
[----:B------:R-:W-:Y:S01]  /*13190*/  IMAD.MOV.U32 R9, RZ, RZ, 0x1 ;  /* 0x00000001ff097424 */ /* 0x000fe200078e00ff */
        /* <DEDUP_REMOVED lines=10> */
[----:B------:R-:W-:Y:S02]  /*13240*/  ISETP.NE.AND P0, PT, R4, R3, PT ;  /* 0x000000030400720c */ /* 0x000fe40003f05270 */
[----:B------:R-:W-:Y:S02]  /*13250*/  MOV R4, R16 ;  /* 0x0000001000047202 */ /* 0x000fe40000000f00 */
[----:B------:R-:W-:-:S09]  /*13260*/  LOP3.LUT R12, R5, 0x1, RZ, 0xc0, !PT ;  /* 0x00000001050c7812 */ /* 0x000fd200078ec0ff */
[----:B------:R-:W-:Y:S05]  /*13270*/  @!P0 BRA `(.L_x_2226) ;  /* 0x0000001400c88947 */ /* 0x000fea0003800000 */
[----:B------:R-:W-:Y:S01]  /*13280*/  BSSY B0, `(.L_x_2226) ;  /* 0x0000171000007945 */ /* 0x000fe20003800000 */
[----:B------:R-:W-:Y:S02]  /*13290*/  IMAD.IADD R6, R5, 0x1, -R12 ;  /* 0x0000000105067824 */ /* 0x000fe400078e0a0c */
[----:B------:R-:W-:Y:S02]  /*132a0*/  IMAD.MOV.U32 R7, RZ, RZ, 0x1 ;  /* 0x00000001ff077424 */ /* 0x000fe400078e00ff */
[----:B------:R-:W-:-:S07]  /*132b0*/  IMAD.MOV.U32 R4, RZ, RZ, R16 ;  /* 0x000000ffff047224 */ /* 0x000fce00078e0010 */
.L_x_2265:
        /* <DEDUP_REMOVED lines=19> */
[----:B------:R-:W-:-:S04]  /*133f0*/  IMAD R4, R18, UR5, R5 ;  /* 0x0000000512047c24 */ /* 0x000fc8000f8e0205 */
[----:B------:R-:W-:-:S04]  /*13400*/  IMAD.MOV R3, RZ, RZ, -R2 ;  /* 0x000000ffff037224 */ /* 0x000fc800078e0a02 */
        /* <DEDUP_REMOVED lines=8> */
.L_x_2229:
[----:B------:R-:W1:Y:S01]  /*13490*/  S2R R2, SR_TID.X ;  /* 0x0000000000027919 */ /* 0x000e620000002100 */
[----:B------:R-:W-:Y:S01]  /*134a0*/  BSSY B2, `(.L_x_2230) ;  /* 0x0000006000027945 */ /* 0x000fe20003800000 */
[----:B-1----:R-:W-:Y:S02]  /*134b0*/  LOP3.LUT R3, R2, 0x7f, RZ, 0xc0, !PT ;  /* 0x0000007f02037812 */ /* 0x002fe400078ec0ff */
[----:B------:R-:W-:Y:S02]  /*134c0*/  SHF.L.U32 R2, R7, 0x1f, RZ ;  /* 0x0000001f07027819 */ /* 0x000fe400000006ff */
[----:B------:R-:W-:Y:S02]  /*134d0*/  ISETP.NE.AND P1, PT, R3, RZ, PT ;  /* 0x000000ff0300720c */ /* 0x000fe40003f25270 */
[----:B------:R-:W1:Y:S02]  /*134e0*/  SYNCS.PHASECHK.TRANS64.TRYWAIT P0, [UR38+0x38848], R2 ;  /* 0x03884802ff0075a7 */ /* 0x000e640008000166 */
[----:B-1----:R-:W-:Y:S09]  /*134f0*/  @!P0 BRA `(.L_x_2231) ;  /* 0x00000038001c8947 */ /* 0x002ff20003800000 */
.L_x_2328:
[----:B------:R-:W-:Y:S05]  /*13500*/  BSYNC B2 ;  /* 0x0000000000027941 */ /* 0x000fea0003800000 */
.L_x_2230:
[----:B------:R-:W-:Y:S04]  /*13510*/  BSSY B2, `(.L_x_2232) ;  /* 0x0000007000027945 */ /* 0x000fe80003800000 */
[----:B------:R-:W-:Y:S05]  /*13520*/  @P1 BRA `(.L_x_2233) ;  /* 0x0000000000141947 */ /* 0x000fea0003800000 */
[----:B------:R-:W-:Y:S01]  /*13530*/  ISETP.NE.AND P0, PT, R10, RZ, PT ;  /* 0x000000ff0a00720c */ /* 0x000fe20003f05270 */
[----:B-1----:R-:W-:-:S04]  /*13540*/  IMAD.MOV.U32 R3, RZ, RZ, 0xa000 ;  /* 0x0000a000ff037424 */ /* 0x002fc800078e00ff */
[----:B------:R2:W-:Y:S08]  /*13550*/  SYNCS.ARRIVE.TRANS64 RZ, [UR38+0x38838], R3 ;  /* 0x03883803ffff79a7 */ /* 0x0005f00008000026 */
[----:B--2---:R-:W-:Y:S05]  /*13560*/  @!P0 BRA `(.L_x_2233) ;  /* 0x0000000000048947 */ /* 0x004fea0003800000 */
[----:B------:R-:W-:Y:S01]  /*13570*/  BPT.TRAP 0x1 ;  /* 0x000000040000795c */ /* 0x000fe20000300000 */
.L_x_2233:
[----:B------:R-:W-:Y:S05]  /*13580*/  BSYNC B2 ;  /* 0x0000000000027941 */ /* 0x000fea0003800000 */
.L_x_2232:
[----:B------:R-:W-:Y:S01]  /*13590*/  MOV R14, RZ ;  /* 0x000000ff000e7202 */ /* 0x000fe20000000f00 */
[----:B------:R-:W-:Y:S01]  /*135a0*/  ULDC.64 UR4, c[0x0][0x198] ;  /* 0x0000660000047ab9 */ /* 0x000fe20000000a00 */
[----:B------:R-:W-:Y:S01]  /*135b0*/  PLOP3.LUT P0, PT, PT, PT, PT, 0x80, 0x0 ;  /* 0x000000000000781c */ /* 0x000fe20003f0f070 */
[----:B------:R-:W-:Y:S01]  /*135c0*/  UIADD3 UR4, UP0, UR4, 0x370, URZ ;  /* 0x0000037004047890 */ /* 0x000fe2000ff1e03f */
[----:B------:R-:W-:Y:S01]  /*135d0*/  R2UR UR34, R14 ;  /* 0x000000000e2272ca */ /* 0x000fe200000e0000 */
[----:B-1----:R-:W-:Y:S01]  /*135e0*/  IMAD R3, R9, 0x50, RZ ;  /* 0x0000005009037824 */ /* 0x002fe200078e02ff */
[----:B------:R-:W-:Y:S02]  /*135f0*/  UIADD3 UR32, UR38, 0x2e400, URZ ;  /* 0x0002e40026207890 */ /* 0x000fe4000fffe03f */
[----:B------:R-:W-:Y:S02]  /*13600*/  UIADD3 UR33, UR38, 0x38838, URZ ;  /* 0x0003883826217890 */ /* 0x000fe4000fffe03f */
[----:B------:R-:W-:Y:S01]  /*13610*/  UIADD3.X UR5, URZ, UR5, URZ, UP0, !UPT ;  /* 0x000000053f057290 */ /* 0x000fe200087fe43f */
[----:B------:R-:W-:Y:S01]  /*13620*/  UMOV UR6, 0x0 ;  /* 0x0000000000067882 */ /* 0x000fe20000000000 */
[----:B------:R-:W-:-:S10]  /*13630*/  UMOV UR7, 0x14f00000 ;  /* 0x14f0000000077882 */ /* 0x000fd40000000000 */
.L_x_2234:
        /* <DEDUP_REMOVED lines=13> */
.L_x_2235:
        /* <DEDUP_REMOVED lines=15> */
.L_x_2236:
        /* <DEDUP_REMOVED lines=15> */
.L_x_2237:
        /* <DEDUP_REMOVED lines=12> */
.L_x_2329:
[----:B------:R-:W-:Y:S05]  /*139b0*/  BSYNC B2 ;  /* 0x0000000000027941 */ /* 0x000fea0003800000 */
.L_x_2238:
        /* <DEDUP_REMOVED lines=9> */
.L_x_2241:
[----:B------:R-:W-:Y:S05]  /*13a50*/  BSYNC B2 ;  /* 0x0000000000027941 */ /* 0x000fea0003800000 */
.L_x_2240:
        /* <DEDUP_REMOVED lines=10> */
.L_x_2242:
        /* <DEDUP_REMOVED lines=13> */
.L_x_2243:
        /* <DEDUP_REMOVED lines=13> */
.L_x_2244:
        /* <DEDUP_REMOVED lines=13> */
.L_x_2245:
        /* <DEDUP_REMOVED lines=10> */
.L_x_2228:
[----:B------:R-:W-:Y:S05]  /*13e10*/  BSYNC B1 ;  /* 0x0000000000017941 */ /* 0x000fea0003800000 */
.L_x_2227:
        /* <DEDUP_REMOVED lines=28> */
.L_x_2248:
[----:B------:R-:W1:Y:S01]  /*13fe0*/  S2R R2, SR_TID.X ;  /* 0x0000000000027919 */ /* 0x000e620000002100 */
[----:B------:R-:W-:Y:S01]  /*13ff0*/  BSSY B2, `(.L_x_2249) ;  /* 0x0000006000027945 */ /* 0x000fe20003800000 */
[----:B-1----:R-:W-:Y:S02]  /*14000*/  LOP3.LUT R3, R2, 0x7f, RZ, 0xc0, !PT ;  /* 0x0000007f02037812 */ /* 0x002fe400078ec0ff */
[----:B------:R-:W-:Y:S02]  /*14010*/  SHF.L.U32 R2, R9, 0x1f, RZ ;  /* 0x0000001f09027819 */ /* 0x000fe400000006ff */
[----:B------:R-:W-:Y:S02]  /*14020*/  ISETP.NE.AND P1, PT, R3, RZ, PT ;  /* 0x000000ff0300720c */ /* 0x000fe40003f25270 */
[----:B------:R-:W1:Y:S02]  /*14030*/  SYNCS.PHASECHK.TRANS64.TRYWAIT P0, [UR38+0x38840], R2 ;  /* 0x03884002ff0075a7 */ /* 0x000e640008000166 */
[----:B-1----:R-:W-:Y:S09]  /*14040*/  @!P0 BRA `(.L_x_2250) ;  /* 0x0000002c00788947 */ /* 0x002ff20003800000 */
.L_x_2330:
[----:B------:R-:W-:Y:S05]  /*14050*/  BSYNC B2 ;  /* 0x0000000000027941 */ /* 0x000fea0003800000 */
.L_x_2249:
[----:B------:R-:W-:Y:S04]  /*14060*/  BSSY B2, `(.L_x_2251) ;  /* 0x0000007000027945 */ /* 0x000fe80003800000 */
[----:B------:R-:W-:Y:S05]  /*14070*/  @P1 BRA `(.L_x_2252) ;  /* 0x0000000000141947 */ /* 0x000fea0003800000 */
[----:B------:R-:W-:Y:S01]  /*14080*/  ISETP.NE.AND P0, PT, R10, RZ, PT ;  /* 0x000000ff0a00720c */ /* 0x000fe20003f05270 */
[----:B-1----:R-:W-:-:S04]  /*14090*/  IMAD.MOV.U32 R2, RZ, RZ, 0xa000 ;  /* 0x0000a000ff027424 */ /* 0x002fc800078e00ff */
[----:B------:R2:W-:Y:S08]  /*140a0*/  SYNCS.ARRIVE.TRANS64 RZ, [UR38+0x38830], R2 ;  /* 0x03883002ffff79a7 */ /* 0x0005f00008000026 */
[----:B--2---:R-:W-:Y:S05]  /*140b0*/  @!P0 BRA `(.L_x_2252) ;  /* 0x0000000000048947 */ /* 0x004fea0003800000 */
[----:B------:R-:W-:Y:S01]  /*140c0*/  BPT.TRAP 0x1 ;  /* 0x000000040000795c */ /* 0x000fe20000300000 */
.L_x_2252:
[----:B------:R-:W-:Y:S05]  /*140d0*/  BSYNC B2 ;  /* 0x0000000000027941 */ /* 0x000fea0003800000 */
.L_x_2251:
        /* <DEDUP_REMOVED lines=11> */
.L_x_2253:
        /* <DEDUP_REMOVED lines=8> */
[----:B------:R-:W-:Y:S01]  /*14210*/  MOV R14, 0x40 ;  /* 0x00000040000e7802 */ /* 0x000fe20000000f00 */
[----:B------:R-:W-:Y:S01]  /*14220*/  UIADD3 UR8, UR38, 0x26c00, URZ ;  /* 0x00026c0026087890 */ /* 0x000fe2000fffe03f */
[----:B------:R-:W-:Y:S01]  /*14230*/  PLOP3.LUT P0, PT, PT, PT, PT, 0x80, 0x0 ;  /* 0x000000000000781c */ /* 0x000fe20003f0f070 */
[----:B------:R-:W-:Y:S01]  /*14240*/  UMOV UR6, 0x0 ;  /* 0x0000000000067882 */ /* 0x000fe20000000000 */
[----:B------:R-:W-:Y:S01]  /*14250*/  R2UR UR10, R14 ;  /* 0x000000000e0a72ca */ /* 0x000fe200000e0000 */
[----:B------:R-:W-:-:S14]  /*14260*/  UMOV UR7, 0x14f00000 ;  /* 0x14f0000000077882 */ /* 0x000fdc0000000000 */
.L_x_2254:
        /* <DEDUP_REMOVED lines=14> */
.L_x_2255:
        /* <DEDUP_REMOVED lines=14> */
.L_x_2256:
        /* <DEDUP_REMOVED lines=12> */
.L_x_2331:
[----:B------:R-:W-:Y:S05]  /*144f0*/  BSYNC B2 ;  /* 0x0000000000027941 */ /* 0x000fea0003800000 */
.L_x_2257:
        /* <DEDUP_REMOVED lines=9> */
.L_x_2260:
[----:B------:R-:W-:Y:S05]  /*14590*/  BSYNC B2 ;  /* 0x0000000000027941 */ /* 0x000fea0003800000 */
.L_x_2259:
[----:B------:R-:W-:Y:S01]  /*145a0*/  R2UR UR10, R15 ;  /* 0x000000000f0a72ca */ /* 0x000fe200000e0000 */
[----:B------:R-:W-:Y:S01]  /*145b0*/  ULDC.64 UR4, c[0x0][0x198] ;  /* 0x0000660000047ab9 */ /* 0x000fe20000000a00 */
[----:B------:R-:W-:Y:S01]  /*145c0*/  R2UR UR6, R2 ;  /* 0x00000000020672ca */ /* 0x000fe200000e0000 */
[----:B------:R-:W-:Y:S01]  /*145d0*/  UIADD3 UR4, UP0, UR4, 0x470, URZ ;  /* 0x0000047004047890 */ /* 0x000fe2000ff1e03f */
[----:B------:R-:W-:Y:S01]  /*145e0*/  R2UR UR7, R3 ;  /* 0x00000000030772ca */ /* 0x000fe200000e0000 */
[----:B0-----:R-:W-:Y:S01]  /*145f0*/  IMAD R7, R17, 0x50, RZ ;  /* 0x0000005011077824 */ /* 0x001fe200078e02ff */
[----:B------:R-:W-:Y:S01]  /*14600*/  PLOP3.LUT P0, PT, PT, PT, PT, 0x80, 0x0 ;  /* 0x000000000000781c */ /* 0x000fe20003f0f070 */
[----:B------:R-:W-:Y:S02]  /*14610*/  UIADD3 UR8, UR38, 0xa400, URZ ;  /* 0x0000a40026087890 */ /* 0x000fe4000fffe03f */
[----:B------:R-:W-:Y:S02]  /*14620*/  UIADD3 UR9, UR38, 0x38858, URZ ;  /* 0x0003885826097890 */ /* 0x000fe4000fffe03f */
[----:B------:R-:W-:-:S12]  /*14630*/  UIADD3.X UR5, URZ, UR5, URZ, UP0, !UPT ;  /* 0x000000053f057290 */ /* 0x000fd800087fe43f */
.L_x_2261:
        /* <DEDUP_REMOVED lines=13> */
.L_x_2262:
        /* <DEDUP_REMOVED lines=13> */
.L_x_2263:
        /* <DEDUP_REMOVED lines=13> */
.L_x_2264:
        /* <DEDUP_REMOVED lines=10> */
.L_x_2247:
[----:B------:R-:W-:Y:S05]  /*14950*/  BSYNC B1 ;  /* 0x0000000000017941 */ /* 0x000fea0003800000 */
.L_x_2246:
[----:B------:R-:W-:Y:S02]  /*14960*/  VIADD R0, R0, 0xfffffffe ;  /* 0xfffffffe00007836 */ /* 0x000fe40000000000 */
[----:B------:R-:W-:Y:S01]  /*14970*/  IMAD.MOV.U32 R7, RZ, RZ, R9 ;  /* 0x000000ffff077224 */ /* 0x000fe200078e0009 */
[----:B------:R-:W-:Y:S06]  /*14980*/  @P2 BRA `(.L_x_2265) ;  /* 0xffffffe8004c2947 */ /* 0x000fec000383ffff */
[----:B------:R-:W-:Y:S05]  /*14990*/  BSYNC B0 ;  /* 0x0000000000007941 */ /* 0x000fea0003800000 */
.L_x_2226:
        /* <DEDUP_REMOVED lines=30> */
.L_x_2267:
[----:B------:R-:W1:Y:S01]  /*14b80*/  S2R R2, SR_TID.X ;  /* 0x0000000000027919 */ /* 0x000e620000002100 */
[----:B------:R-:W-:Y:S01]  /*14b90*/  BSSY B1, `(.L_x_2268) ;  /* 0x0000006000017945 */ /* 0x000fe20003800000 */
[----:B-1----:R-:W-:Y:S02]  /*14ba0*/  LOP3.LUT R3, R2, 0x7f, RZ, 0xc0, !PT ;  /* 0x0000007f02037812 */ /* 0x002fe400078ec0ff */
[----:B------:R-:W-:Y:S02]  /*14bb0*/  SHF.L.U32 R2, R9, 0x1f, RZ ;  /* 0x0000001f09027819 */ /* 0x000fe400000006ff */
[----:B------:R-:W-:Y:S02]  /*14bc0*/  ISETP.NE.AND P1, PT, R3, RZ, PT ;  /* 0x000000ff0300720c */ /* 0x000fe40003f25270 */
[----:B------:R-:W1:Y:S02]  /*14bd0*/  SYNCS.PHASECHK.TRANS64.TRYWAIT P0, [UR38+0x38848], R2 ;  /* 0x03884802ff0075a7 */ /* 0x000e640008000166 */
[----:B-1----:R-:W-:Y:S09]  /*14be0*/  @!P0 BRA `(.L_x_2269) ;  /* 0x0000002000c08947 */ /* 0x002ff20003800000 */
.L_x_2332:
[----:B------:R-:W-:Y:S05]  /*14bf0*/  BSYNC B1 ;  /* 0x0000000000017941 */ /* 0x000fea0003800000 */
.L_x_2268:
[----:B------:R-:W-:Y:S04]  /*14c00*/  BSSY B1, `(.L_x_2270) ;  /* 0x0000007000017945 */ /* 0x000fe80003800000 */
[----:B------:R-:W-:Y:S05]  /*14c10*/  @P1 BRA `(.L_x_2271) ;  /* 0x0000000000141947 */ /* 0x000fea0003800000 */
[----:B------:R-:W-:Y:S02]  /*14c20*/  ISETP.NE.AND P0, PT, R10, RZ, PT ;  /* 0x000000ff0a00720c */ /* 0x000fe40003f05270 */
[----:B-1----:R-:W-:-:S04]  /*14c30*/  MOV R3, 0xa000 ;  /* 0x0000a00000037802 */ /* 0x002fc80000000f00 */
[----:B------:R2:W-:Y:S07]  /*14c40*/  SYNCS.ARRIVE.TRANS64 RZ, [UR38+0x38838], R3 ;  /* 0x03883803ffff79a7 */ /* 0x0005ee0008000026 */
[----:B------:R-:W-:Y:S05]  /*14c50*/  @!P0 BRA `(.L_x_2271) ;  /* 0x0000000000048947 */ /* 0x000fea0003800000 */
[----:B------:R-:W-:Y:S01]  /*14c60*/  BPT.TRAP 0x1 ;  /* 0x000000040000795c */ /* 0x000fe20000300000 */
.L_x_2271:
[----:B------:R-:W-:Y:S05]  /*14c70*/  BSYNC B1 ;  /* 0x0000000000017941 */ /* 0x000fea0003800000 */
.L_x_2270:
[----:B0-----:R-:W-:Y:S01]  /*14c80*/  IMAD.MOV.U32 R5, RZ, RZ, RZ ;  /* 0x000000ffff057224 */ /* 0x001fe200078e00ff */
        /* <DEDUP_REMOVED lines=10> */
.L_x_2272:
        /* <DEDUP_REMOVED lines=14> */
.L_x_2273:
        /* <DEDUP_REMOVED lines=14> */
.L_x_2274:
        /* <DEDUP_REMOVED lines=14> */
.L_x_2275:
        /* <DEDUP_REMOVED lines=11> */
.L_x_2333:
[----:B------:R-:W-:Y:S05]  /*15080*/  BSYNC B1 ;  /* 0x0000000000017941 */ /* 0x000fea0003800000 */
.L_x_2276:
        /* <DEDUP_REMOVED lines=9> */
.L_x_2279:
[----:B------:R-:W-:Y:S05]  /*15120*/  BSYNC B1 ;  /* 0x0000000000017941 */ /* 0x000fea0003800000 */
.L_x_2278:
        /* <DEDUP_REMOVED lines=10> */
.L_x_2280:
        /* <DEDUP_REMOVED lines=13> */
.L_x_2281:
        /* <DEDUP_REMOVED lines=13> */
.L_x_2282:
        /* <DEDUP_REMOVED lines=13> */
.L_x_2283:
        /* <DEDUP_REMOVED lines=10> */
.L_x_2266:
[----:B------:R-:W-:Y:S05]  /*154e0*/  BSYNC B0 ;  /* 0x0000000000007941 */ /* 0x000fea0003800000 */
.L_x_2225:
        /* <DEDUP_REMOVED lines=12> */
.L_x_2334:
[----:B------:R-:W-:Y:S05]  /*155b0*/  BSYNC B1 ;  /* 0x0000000000017941 */ /* 0x000fea0003800000 */
.L_x_2286:
[----:B------:R-:W-:Y:S04]  /*155c0*/  BSSY B1, `(.L_x_2288) ;  /* 0x0000008000017945 */ /* 0x000fe80003800000 */
[----:B------:R-:W-:Y:S05]  /*155d0*/  @P1 BRA `(.L_x_2289) ;  /* 0x0000000000181947 */ /* 0x000fea0003800000 */
[----:B------:R-:W1:Y:S01]  /*155e0*/  S2R R2, SR_TID.X ;  /* 0x0000000000027919 */ /* 0x000e620000002100 */
[----:B0-----:R-:W-:-:S04]  /*155f0*/  MOV R0, 0xa000 ;  /* 0x0000a00000007802 */ /* 0x001fc80000000f00 */
[----:B------:R2:W-:Y:S01]  /*15600*/  SYNCS.ARRIVE.TRANS64 RZ, [R3+URZ+0x38850], R0 ;  /* 0x0388500003ff79a7 */ /* 0x0005e2000800003f */
[----:B-1----:R-:W-:-:S13]  /*15610*/  LOP3.LUT P0, RZ, R2, 0x1f, RZ, 0xc0, !PT ;  /* 0x0000001f02ff7812 */ /* 0x002fda000780c0ff */
[----:B--2---:R-:W-:Y:S05]  /*15620*/  @!P0 BRA `(.L_x_2289) ;  /* 0x0000000000048947 */ /* 0x004fea0003800000 */
[----:B------:R-:W-:Y:S01]  /*15630*/  BPT.TRAP 0x1 ;  /* 0x000000040000795c */ /* 0x000fe20000300000 */
.L_x_2289:
[----:B------:R-:W-:Y:S05]  /*15640*/  BSYNC B1 ;  /* 0x0000000000017941 */ /* 0x000fea0003800000 */
.L_x_2288:
        /* <DEDUP_REMOVED lines=13> */
.L_x_2290:
        /* <DEDUP_REMOVED lines=13> */
.L_x_2291:
        /* <DEDUP_REMOVED lines=13> */
.L_x_2292:
        /* <DEDUP_REMOVED lines=13> */
.L_x_2293:
        /* <DEDUP_REMOVED lines=8> */
.L_x_2285:
[----:B------:R-:W-:Y:S05]  /*15a10*/  BSYNC B0 ;  /* 0x0000000000007941 */ /* 0x000fea0003800000 */
.L_x_2284:
[----:B0-----:R-:W-:Y:S02]  /*15a20*/  VIADD R0, R8, 0x1 ;  /* 0x0000000108007836 */ /* 0x001fe40000000000 */
[----:B-1----:R-:W-:-:S03]  /*15a30*/  IMAD.MOV.U32 R3, RZ, RZ, RZ ;  /* 0x000000ffff037224 */ /* 0x002fc600078e00ff */
[----:B------:R-:W-:-:S04]  /*15a40*/  ISETP.NE.AND P0, PT, R0, 0x2, PT ;  /* 0x000000020000780c */ /* 0x000fc80003f05270 */
[----:B------:R-:W-:Y:S02]  /*15a50*/  SEL R2, RZ, 0x1, P0 ;  /* 0x00000001ff027807 */ /* 0x000fe40000000000 */
[----:B------:R-:W-:Y:S02]  /*15a60*/  SEL R0, R0, RZ, P0 ;  /* 0x000000ff00007207 */ /* 0x000fe40000000000 */
[----:B------:R-:W-:-:S07]  /*15a70*/  LOP3.LUT R9, R9, R2, RZ, 0x3c, !PT ;  /* 0x0000000209097212 */ /* 0x000fce00078e3cff */
.L_x_2209:
[----:B------:R-:W0:Y:S01]  /*15a80*/  S2R R5, SR_CgaCtaId ;  /* 0x0000000000057919 */ /* 0x000e220000008800 */
[----:B------:R-:W-:Y:S02]  /*15a90*/  MOV R2, 0x400 ;  /* 0x0000040000027802 */ /* 0x000fe40000000f00 */
[----:B------:R-:W-:Y:S02]  /*15aa0*/  SHF.L.U32 R3, R3, 0x1f, RZ ;  /* 0x0000001f03037819 */ /* 0x000fe400000006ff */
[----:B0-----:R-:W-:-:S04]  /*15ab0*/  LEA R2, R5, R2, 0x18 ;  /* 0x0000000205027211 */ /* 0x001fc800078ec0ff */
[----:B------:R-:W0:Y:S02]  /*15ac0*/  SYNCS.PHASECHK.TRANS64.TRYWAIT P0, [R2+URZ+0x38820], R3 ;  /* 0x03882003020075a7 */ /* 0x000e24000800017f */
[----:B0-----:R-:W-:Y:S05]  /*15ad0*/  @!P0 BRA `(.L_x_2294) ;  /* 0x0000001400488947 */ /* 0x001fea0003800000 */
.L_x_2335:
[----:B------:R-:W-:-:S03]  /*15ae0*/  UMOV UR4, 0xffffffff ;  /* 0xffffffff00047882 */ /* 0x000fc60000000000 */
[----:B------:R-:W-:Y:S05]  /*15af0*/  BRA.DIV UR4, `(.L_x_2295) ;  /* 0x0000001604547947 */ /* 0x000fea000b800000 */
[----:B0-----:R-:W0:Y:S02]  /*15b00*/  S2R R3, SR_TID.X ;  /* 0x0000000000037919 */ /* 0x001e240000002100 */
[----:B0-----:R-:W-:-:S04]  /*15b10*/  SHF.R.U32.HI R3, RZ, 0x5, R3 ;  /* 0x00000005ff037819 */ /* 0x001fc80000011603 */
[----:B------:R-:W-:-:S05]  /*15b20*/  LOP3.LUT R3, R3, 0x3, RZ, 0xc0, !PT ;  /* 0x0000000303037812 */ /* 0x000fca00078ec0ff */
[----:B------:R0:W1:Y:S02]  /*15b30*/  SHFL.IDX PT, R14, R3, RZ, 0x1f ;  /* 0x00001fff030e7589 */ /* 0x00006400000e0000 */
.L_x_2338:
[----:B-1----:R-:W-:-:S13]  /*15b40*/  ISETP.NE.AND P0, PT, R14, RZ, PT ;  /* 0x000000ff0e00720c */ /* 0x002fda0003f05270 */
[----:B------:R-:W-:Y:S05]  /*15b50*/  @P0 BRA `(.L_x_2171) ;  /* 0x0000000000880947 */ /* 0x000fea0003800000 */
[----:B------:R-:W-:-:S03]  /*15b60*/  UMOV UR4, 0xffffffff ;  /* 0xffffffff00047882 */ /* 0x000fc60000000000 */
[----:B------:R-:W-:Y:S05]  /*15b70*/  BRA.DIV UR4, `(.L_x_2296) ;  /* 0x0000001604687947 */ /* 0x000fea000b800000 */
[----:B------:R-:W-:-:S13]  /*15b80*/  ELECT P6, URZ, PT ;  /* 0x00000000003f782f */ /* 0x000fda00038c0000 */
.L_x_2341:
[----:B------:R-:W-:Y:S05]  /*15b90*/  @!P6 BRA `(.L_x_2171) ;  /* 0x000000000078e947 */ /* 0x000fea0003800000 */
[----:B0-----:R-:W2:Y:S02]  /*15ba0*/  LDL.LU R3, [R1+0x14] ;  /* 0x0000140001037983 */ /* 0x001ea40000300800 */
[----:B--2---:R-:W-:-:S04]  /*15bb0*/  LOP3.LUT R3, R3, 0x2, RZ, 0xfc, !PT ;  /* 0x0000000203037812 */ /* 0x004fc800078efcff */
[----:B------:R-:W-:-:S13]  /*15bc0*/  ISETP.NE.AND P2, PT, R3, 0x3, PT ;  /* 0x000000030300780c */ /* 0x000fda0003f45270 */
[----:B------:R-:W-:Y:S05]  /*15bd0*/  @!P2 BRA `(.L_x_2297) ;  /* 0x000000000004a947 */ /* 0x000fea0003800000 */
[----:B------:R-:W-:Y:S01]  /*15be0*/  BPT.TRAP 0x1 ;  /* 0x000000040000795c */ /* 0x000fe20000300000 */
.L_x_2297:
[----:B------:R-:W-:Y:S01]  /*15bf0*/  VIADD R7, R2, 0x38840 ;  /* 0x0003884002077836 */ /* 0x000fe20000000000 */
[----:B------:R-:W-:Y:S02]  /*15c00*/  SHF.L.U32 R5, R9, 0x1f, RZ ;  /* 0x0000001f09057819 */ /* 0x000fe400000006ff */
[C---:B------:R-:W-:Y:S01]  /*15c10*/  IADD3 R3, R0.reuse, 0x1, RZ ;  /* 0x0000000100037810 */ /* 0x040fe20007ffe0ff */
        /* <DEDUP_REMOVED lines=9> */
.L_x_2342:
[----:B------:R-:W1:Y:S02]  /*15cb0*/  SYNCS.PHASECHK.TRANS64.TRYWAIT P0, [R3+URZ], R4 ;  /* 0x00000004030075a7 */ /* 0x000e64000800017f */
[----:B-1----:R-:W-:Y:S05]  /*15cc0*/  @!P0 BRA `(.L_x_2299) ;  /* 0x0000001400488947 */ /* 0x002fea0003800000 */
.L_x_2343:
[----:B------:R-:W-:Y:S05]  /*15cd0*/  @!P2 BRA `(.L_x_2300) ;  /* 0x000000000004a947 */ /* 0x000fea0003800000 */
[----:B------:R-:W-:Y:S01]  /*15ce0*/  BPT.TRAP 0x1 ;  /* 0x000000040000795c */ /* 0x000fe20000300000 */
.L_x_2300:
[----:B-1----:R-:W-:-:S04]  /*15cf0*/  VIADD R3, R2, 0x38860 ;  /* 0x0003886002037836 */ /* 0x002fc80000000000 */
[----:B------:R-:W-:-:S04]  /*15d00*/  IMAD R0, R0, 0x8, R3 ;  /* 0x0000000800007824 */ /* 0x000fc800078e0203 */
[----:B------:R-:W1:Y:S02]  /*15d10*/  SYNCS.PHASECHK.TRANS64.TRYWAIT P0, [R0+URZ], R5 ;  /* 0x00000005000075a7 */ /* 0x000e64000800017f */
[----:B-1----:R-:W-:Y:S05]  /*15d20*/  @!P0 BRA `(.L_x_2301) ;  /* 0x0000001400448947 */ /* 0x002fea0003800000 */
.L_x_2344:
[----:B------:R-:W-:-:S07]  /*15d30*/  IMAD R3, R8, 0x8, R3 ;  /* 0x0000000808037824 */ /* 0x000fce00078e0203 */
.L_x_2302:
[----:B--2---:R2:W3:Y:S02]  /*15d40*/  SYNCS.PHASECHK.TRANS64.TRYWAIT P0, [R3+URZ], R4 ;  /* 0x00000004030075a7 */ /* 0x0044e4000800017f */
[----:B---3--:R-:W-:Y:S05]  /*15d50*/  @!P0 NANOSLEEP.SYNCS 0x989680 ;  /* 0x009896800000895d */ /* 0x008fea0003900000 */
[----:B------:R-:W3:Y:S02]  /*15d60*/  @!P0 SYNCS.PHASECHK.TRANS64 P0, [R3+URZ], R4 ;  /* 0x00000004030085a7 */ /* 0x000ee4000800007f */
[----:B---3--:R-:W-:Y:S05]  /*15d70*/  @!P0 BRA `(.L_x_2302) ;  /* 0xfffffffc00f08947 */ /* 0x008fea000383ffff */
.L_x_2171:
[----:B------:R-:W-:Y:S05]  /*15d80*/  BSYNC B6 ;  /* 0x0000000000067941 */ /* 0x000fea0003800000 */
.L_x_2168:
[----:B------:R-:W-:Y:S05]  /*15d90*/  EXIT ;  /* 0x000000000000794d */ /* 0x000fea0003800000 */
.L_x_2175:
[----:B------:R-:W-:-:S13]  /*15da0*/  R2UR UR4, R16 ;  /* 0x00000000100472ca */ /* 0x000fda00000e0000 */
[----:B-1----:R-:W-:-:S04]  /*15db0*/  MOV R3, UR4 ;  /* 0x0000000400037c02 */ /* 0x002fc80008000f00 */
[----:B------:R1:W2:Y:S03]  /*15dc0*/  SYNCS.PHASECHK.TRANS64.TRYWAIT P1, [R3+URZ+0x38800], R2 ;  /* 0x03880002030075a7 */ /* 0x0002a6000802017f */
[----:B--2---:R-:W-:Y:S05]  /*15dd0*/  @!P1 NANOSLEEP.SYNCS 0x989680 ;  /* 0x009896800000995d */ /* 0x004fea0003900000 */
[----:B------:R-:W2:Y:S02]  /*15de0*/  @!P1 SYNCS.PHASECHK.TRANS64 P1, [R3+URZ+0x38800], R2 ;  /* 0x03880002030095a7 */ /* 0x000ea4000802007f */
[----:B--2---:R-:W-:Y:S05]  /*15df0*/  @!P1 BRA `(.L_x_2175) ;  /* 0xfffffffc00e89947 */ /* 0x004fea000383ffff */
[----:B------:R-:W-:Y:S05]  /*15e00*/  BRA `(.L_x_2303) ;  /* 0xfffffeb400e47947 */ /* 0x000fea000383ffff */
.L_x_2179:
[----:B------:R-:W-:-:S13]  /*15e10*/  R2UR UR4, R16 ;  /* 0x00000000100472ca */ /* 0x000fda00000e0000 */
[----:B01----:R-:W-:-:S04]  /*15e20*/  IMAD.U32 R3, RZ, RZ, UR4 ;  /* 0x00000004ff037e24 */ /* 0x003fc8000f8e00ff */
[----:B------:R0:W1:Y:S03]  /*15e30*/  SYNCS.PHASECHK.TRANS64.TRYWAIT P2, [R3+URZ+0x38830], R2 ;  /* 0x03883002030075a7 */ /* 0x000066000804017f */
[----:B-1----:R-:W-:Y:S05]  /*15e40*/  @!P2 NANOSLEEP.SYNCS 0x989680 ;  /* 0x009896800000a95d */ /* 0x002fea0003900000 */
[----:B------:R-:W1:Y:S02]  /*15e50*/  @!P2 SYNCS.PHASECHK.TRANS64 P2, [R3+URZ+0x38830], R2 ;  /* 0x038830020300a5a7 */ /* 0x000e64000804007f */
[----:B-1----:R-:W-:Y:S05]  /*15e60*/  @!P2 BRA `(.L_x_2179) ;  /* 0xfffffffc00e8a947 */ /* 0x002fea000383ffff */
[----:B------:R-:W-:Y:S05]  /*15e70*/  BRA `(.L_x_2178) ;  /* 0xfffffeb800047947 */ /* 0x000fea000383ffff */
.L_x_2184:
[----:B------:R-:W-:-:S13]  /*15e80*/  R2UR UR6, R213 ;  /* 0x00000000d50672ca */ /* 0x000fda00000e0000 */
[----:B-1----:R-:W-:-:S04]  /*15e90*/  IMAD.U32 R6, RZ, RZ, UR6 ;  /* 0x00000006ff067e24 */ /* 0x002fc8000f8e00ff */
[----:B------:R1:W2:Y:S03]  /*15ea0*/  SYNCS.PHASECHK.TRANS64.TRYWAIT P3, [R6+URZ+0x38830], R3 ;  /* 0x03883003060075a7 */ /* 0x0002a6000806017f */
[----:B--2---:R-:W-:Y:S05]  /*15eb0*/  @!P3 NANOSLEEP.SYNCS 0x989680 ;  /* 0x009896800000b95d */ /* 0x004fea0003900000 */
[----:B------:R-:W2:Y:S02]  /*15ec0*/  @!P3 SYNCS.PHASECHK.TRANS64 P3, [R6+URZ+0x38830], R3 ;  /* 0x038830030600b5a7 */ /* 0x000ea4000806007f */
[----:B--2---:R-:W-:Y:S05]  /*15ed0*/  @!P3 BRA `(.L_x_2184) ;  /* 0xfffffffc00e8b947 */ /* 0x004fea000383ffff */
[----:B------:R-:W-:Y:S05]  /*15ee0*/  BRA `(.L_x_2183) ;  /* 0xfffffef8003c7947 */ /* 0x000fea000383ffff */
.L_x_2188:
[----:B-1----:R-:W-:-:S04]  /*15ef0*/  IMAD.U32 R3, RZ, RZ, UR7 ;  /* 0x00000007ff037e24 */ /* 0x002fc8000f8e00ff */
[----:B------:R1:W2:Y:S03]  /*15f00*/  SYNCS.PHASECHK.TRANS64.TRYWAIT P3, [R3+URZ+0x38850], R0 ;  /* 0x03885000030075a7 */ /* 0x0002a6000806017f */
[----:B--2---:R-:W-:Y:S05]  /*15f10*/  @!P3 NANOSLEEP.SYNCS 0x989680 ;  /* 0x009896800000b95d */ /* 0x004fea0003900000 */
[----:B------:R-:W2:Y:S02]  /*15f20*/  @!P3 SYNCS.PHASECHK.TRANS64 P3, [R3+URZ+0x38850], R0 ;  /* 0x038850000300b5a7 */ /* 0x000ea4000806007f */
[----:B--2---:R-:W-:Y:S05]  /*15f30*/  @!P3 BRA `(.L_x_2188) ;  /* 0xfffffffc00ecb947 */ /* 0x004fea000383ffff */
[----:B------:R-:W-:Y:S05]  /*15f40*/  BRA `(.L_x_2187) ;  /* 0xffffff2000707947 */ /* 0x000fea000383ffff */
.L_x_2194:
[----:B------:R-:W-:-:S13]  /*15f50*/  R2UR UR6, R212 ;  /* 0x00000000d40672ca */ /* 0x000fda00000e0000 */
[----:B-1----:R-:W-:-:S04]  /*15f60*/  IMAD.U32 R6, RZ, RZ, UR6 ;  /* 0x00000006ff067e24 */ /* 0x002fc8000f8e00ff */
[----:B------:R1:W2:Y:S03]  /*15f70*/  SYNCS.PHASECHK.TRANS64.TRYWAIT P2, [R6+URZ+0x38830], R3 ;  /* 0x03883003060075a7 */ /* 0x0002a6000804017f */
[----:B--2---:R-:W-:Y:S05]  /*15f80*/  @!P2 NANOSLEEP.SYNCS 0x989680 ;  /* 0x009896800000a95d */ /* 0x004fea0003900000 */
[----:B------:R-:W2:Y:S02]  /*15f90*/  @!P2 SYNCS.PHASECHK.TRANS64 P2, [R6+URZ+0x38830], R3 ;  /* 0x038830030600a5a7 */ /* 0x000ea4000804007f */
[----:B--2---:R-:W-:Y:S05]  /*15fa0*/  @!P2 BRA `(.L_x_2194) ;  /* 0xfffffffc00e8a947 */ /* 0x004fea000383ffff */
[----:B------:R-:W-:Y:S05]  /*15fb0*/  BRA `(.L_x_2193) ;  /* 0xffffff3c006c7947 */ /* 0x000fea000383ffff */
.L_x_2198:
[----:B-1----:R-:W-:-:S04]  /*15fc0*/  MOV R3, UR11 ;  /* 0x0000000b00037c02 */ /* 0x002fc80008000f00 */
[----:B------:R1:W2:Y:S03]  /*15fd0*/  SYNCS.PHASECHK.TRANS64.TRYWAIT P2, [R3+URZ+0x38850], R0 ;  /* 0x03885000030075a7 */ /* 0x0002a6000804017f */
[----:B--2---:R-:W-:Y:S05]  /*15fe0*/  @!P2 NANOSLEEP.SYNCS 0x989680 ;  /* 0x009896800000a95d */ /* 0x004fea0003900000 */
[----:B------:R-:W2:Y:S02]  /*15ff0*/  @!P2 SYNCS.PHASECHK.TRANS64 P2, [R3+URZ+0x38850], R0 ;  /* 0x038850000300a5a7 */ /* 0x000ea4000804007f */
[----:B--2---:R-:W-:Y:S05]  /*16000*/  @!P2 BRA `(.L_x_2198) ;  /* 0xfffffffc00eca947 */ /* 0x004fea000383ffff */
[----:B------:R-:W-:Y:S05]  /*16010*/  BRA `(.L_x_2197) ;  /* 0xffffff6400a47947 */ /* 0x000fea000383ffff */
.L_x_2203:
[----:B-1----:R-:W-:-:S04]  /*16020*/  IMAD.U32 R5, RZ, RZ, UR5 ;  /* 0x00000005ff057e24 */ /* 0x002fc8000f8e00ff */
[----:B------:R1:W2:Y:S03]  /*16030*/  SYNCS.PHASECHK.TRANS64.TRYWAIT P0, [R5+URZ+0x38850], R8 ;  /* 0x03885008050075a7 */ /* 0x0002a6000800017f */
[----:B--2---:R-:W-:Y:S05]  /*16040*/  @!P0 NANOSLEEP.SYNCS 0x989680 ;  /* 0x009896800000895d */ /* 0x004fea0003900000 */
[----:B------:R-:W2:Y:S02]  /*16050*/  @!P0 SYNCS.PHASECHK.TRANS64 P0, [R5+URZ+0x38850], R8 ;  /* 0x03885008050085a7 */ /* 0x000ea4000800007f */
[----:B--2---:R-:W-:Y:S05]  /*16060*/  @!P0 BRA `(.L_x_2203) ;  /* 0xfffffffc00ec8947 */ /* 0x004fea000383ffff */
[----:B------:R-:W-:Y:S05]  /*16070*/  BRA `(.L_x_2202) ;  /* 0xffffff8000dc7947 */ /* 0x000fea000383ffff */
.L_x_2214:
[----:B------:R-:W-:Y:S01]  /*16080*/  IMAD.MOV.U32 R13, RZ, RZ, R0 ;  /* 0x000000ffff0d7224 */ /* 0x000fe200078e0000 */
[----:B------:R-:W-:Y:S01]  /*16090*/  MOV R15, 0xffffffff ;  /* 0xffffffff000f7802 */ /* 0x000fe20000000f00 */
[----:B------:R-:W-:Y:S02]  /*160a0*/  IMAD.MOV.U32 R12, RZ, RZ, RZ ;  /* 0x000000ffff0c7224 */ /* 0x000fe400078e00ff */
[----:B------:R-:W-:-:S07]  /*160b0*/  IMAD.MOV.U32 R11, RZ, RZ, 0x1f ;  /* 0x0000001fff0b7424 */ /* 0x000fce00078e00ff */
[----:B------:R-:W-:Y:S05]  /*160c0*/  WARPSYNC.COLLECTIVE R15, `(.L_x_2304) ;  /* 0x000000000f087348 */ /* 0x000fea0003c00000 */
[----:B------:R0:W1:Y:S02]  /*160d0*/  SHFL.IDX P6, R14, R13, R12, R11 ;  /* 0x0000000c0d0e7389 */ /* 0x00006400000c000b */
[----:B01----:R-:W-:Y:S01]  /*160e0*/  ENDCOLLECTIVE ;  /* 0x000000000000791b */ /* 0x003fe20003800000 */
.L_x_2304:
[----:B------:R-:W-:Y:S05]  /*160f0*/  BRA `(.L_x_2305) ;  /* 0xffffffbc00cc7947 */ /* 0x000fea000383ffff */
.L_x_2216:
[----:B------:R-:W-:Y:S01]  /*16100*/  BSSY B0, `(.L_x_2306) ;  /* 0x0000006000007945 */ /* 0x000fe20003800000 */
[----:B------:R-:W-:-:S07]  /*16110*/  IMAD.MOV.U32 R15, RZ, RZ, -0x1 ;  /* 0xffffffffff0f7424 */ /* 0x000fce00078e00ff */
[----:B0-----:R-:W-:Y:S05]  /*16120*/  WARPSYNC.COLLECTIVE R15, `(.L_x_2307) ;  /* 0x000000000f0c7348 */ /* 0x001fea0003c00000 */
[----:B------:R-:W-:Y:S02]  /*16130*/  ELECT P6, UR62, PT ;  /* 0x00000000003e782f */ /* 0x000fe400038c0000 */
[----:B------:R-:W-:Y:S01]  /*16140*/  MOV R14, UR62 ;  /* 0x0000003e000e7c02 */ /* 0x000fe20008000f00 */
[----:B0-----:R-:W-:Y:S10]  /*16150*/  ENDCOLLECTIVE ;  /* 0x000000000000791b */ /* 0x001ff40003800000 */
.L_x_2307:
[----:B------:R-:W-:Y:S05]  /*16160*/  BSYNC B0 ;  /* 0x0000000000007941 */ /* 0x000fea0003800000 */
.L_x_2306:
[----:B------:R-:W-:Y:S05]  /*16170*/  BRA `(.L_x_2308) ;  /* 0xffffffbc00cc7947 */ /* 0x000fea000383ffff */
.L_x_2218:
[----:B0-----:R-:W-:-:S04]  /*16180*/  IMAD.U32 R3, RZ, RZ, UR38 ;  /* 0x00000026ff037e24 */ /* 0x001fc8000f8e00ff */
[----:B------:R0:W1:Y:S03]  /*16190*/  SYNCS.PHASECHK.TRANS64.TRYWAIT P0, [R3+URZ+0x38840], R0 ;  /* 0x03884000030075a7 */ /* 0x000066000800017f */
[----:B-1----:R-:W-:Y:S05]  /*161a0*/  @!P0 NANOSLEEP.SYNCS 0x989680 ;  /* 0x009896800000895d */ /* 0x002fea0003900000 */
[----:B------:R-:W1:Y:S02]  /*161b0*/  @!P0 SYNCS.PHASECHK.TRANS64 P0, [R3+URZ+0x38840], R0 ;  /* 0x03884000030085a7 */ /* 0x000e64000800007f */
[----:B-1----:R-:W-:Y:S05]  /*161c0*/  @!P0 BRA `(.L_x_2218) ;  /* 0xfffffffc00ec8947 */ /* 0x002fea000383ffff */
[----:B------:R-:W-:Y:S05]  /*161d0*/  BRA `(.L_x_2309) ;  /* 0xffffffc000287947 */ /* 0x000fea000383ffff */
.L_x_2221:
[----:B------:R-:W-:Y:S01]  /*161e0*/  IMAD R8, R11, 0x80, R8 ;  /* 0x000000800b087824 */ /* 0x000fe200078e0208 */
[----:B------:R-:W-:Y:S01]  /*161f0*/  MOV R12, RZ ;  /* 0x000000ff000c7202 */ /* 0x000fe20000000f00 */
[----:B------:R-:W-:Y:S02]  /*16200*/  IMAD.MOV.U32 R13, RZ, RZ, R6 ;  /* 0x000000ffff0d7224 */ /* 0x000fe400078e0006 */
[----:B------:R-:W-:Y:S02]  /*16210*/  IMAD.MOV.U32 R11, RZ, RZ, 0x181f ;  /* 0x0000181fff0b7424 */ /* 0x000fe400078e00ff */
[----:B------:R-:W-:Y:S02]  /*16220*/  IMAD.MOV.U32 R15, RZ, RZ, -0x1 ;  /* 0xffffffffff0f7424 */ /* 0x000fe400078e00ff */
[----:B------:R-:W-:-:S07]  /*16230*/  VIADD R5, R8, 0x10 ;  /* 0x0000001008057836 */ /* 0x000fce0000000000 */
[----:B------:R-:W-:Y:S05]  /*16240*/  WARPSYNC.COLLECTIVE R15, `(.L_x_2310) ;  /* 0x000000000f087348 */ /* 0x000fea0003c00000 */
[----:B------:R0:W1:Y:S02]  /*16250*/  SHFL.IDX P6, R14, R13, R12, R11 ;  /* 0x0000000c0d0e7389 */ /* 0x00006400000c000b */
[----:B01----:R-:W-:Y:S01]  /*16260*/  ENDCOLLECTIVE ;  /* 0x000000000000791b */ /* 0x003fe20003800000 */
.L_x_2310:
[----:B------:R-:W-:Y:S02]  /*16270*/  IMAD.MOV.U32 R13, RZ, RZ, R7 ;  /* 0x000000ffff0d7224 */ /* 0x000fe400078e0007 */
[----:B------:R-:W-:-:S07]  /*16280*/  IMAD.MOV.U32 R2, RZ, RZ, R14 ;  /* 0x000000ffff027224 */ /* 0x000fce00078e000e */
[----:B------:R-:W-:Y:S05]  /*16290*/  WARPSYNC.COLLECTIVE R15, `(.L_x_2311) ;  /* 0x000000000f087348 */ /* 0x000fea0003c00000 */
[----:B------:R0:W1:Y:S02]  /*162a0*/  SHFL.IDX P6, R14, R13, R12, R11 ;  /* 0x0000000c0d0e7389 */ /* 0x00006400000c000b */
[----:B01----:R-:W-:Y:S01]  /*162b0*/  ENDCOLLECTIVE ;  /* 0x000000000000791b */ /* 0x003fe20003800000 */
.L_x_2311:
[----:B------:R-:W-:Y:S01]  /*162c0*/  ULDC UR4, c[0x0][0x288] ;  /* 0x0000a20000047ab9 */ /* 0x000fe20000000800 */
[----:B------:R-:W-:Y:S01]  /*162d0*/  ULDC.64 UR6, c[0x0][0x208] ;  /* 0x0000820000067ab9 */ /* 0x000fe20000000a00 */
[----:B------:R-:W-:-:S05]  /*162e0*/  IMAD R0, R20, UR4, RZ ;  /* 0x0000000414007c24 */ /* 0x000fca000f8e02ff */
[----:B------:R-:W-:Y:S01]  /*162f0*/  ISETP.GE.AND P3, PT, R8, R0, PT ;  /* 0x000000000800720c */ /* 0x000fe20003f66270 */
[----:B------:R-:W-:Y:S02]  /*16300*/  IMAD.MOV.U32 R13, RZ, RZ, R6 ;  /* 0x000000ffff0d7224 */ /* 0x000fe400078e0006 */
[----:B------:R-:W-:-:S10]  /*16310*/  IMAD.MOV.U32 R12, RZ, RZ, 0x1 ;  /* 0x00000001ff0c7424 */ /* 0x000fd400078e00ff */
[----:B------:R-:W-:Y:S02]  /*16320*/  @!P3 LEA R21, R9, UR38, 0x1 ;  /* 0x000000260915bc11 */ /* 0x000fe4000f8e08ff */
[----:B------:R-:W-:-:S04]  /*16330*/  MOV R3, R14 ;  /* 0x0000000e00037202 */ /* 0x000fc80000000f00 */
        /* <DEDUP_REMOVED lines=15> */
.L_x_2312:
[----:B------:R-:W-:Y:S01]  /*16430*/  VIADD R3, R8, 0x20 ;  /* 0x0000002008037836 */ /* 0x000fe20000000000 */
[----:B------:R-:W-:Y:S02]  /*16440*/  @!P3 LEA R20, R9, UR38, 0x1 ;  /* 0x000000260914bc11 */ /* 0x000fe4000f8e08ff */
[----:B------:R-:W-:Y:S01]  /*16450*/  MOV R13, R7 ;  /* 0x00000007000d7202 */ /* 0x000fe20000000f00 */
[----:B------:R-:W-:-:S07]  /*16460*/  IMAD.MOV.U32 R5, RZ, RZ, R14 ;  /* 0x000000ffff057224 */ /* 0x000fce00078e000e */
[----:B------:R-:W-:Y:S05]  /*16470*/  WARPSYNC.COLLECTIVE R15, `(.L_x_2313) ;  /* 0x000000000f087348 */ /* 0x000fea0003c00000 */
[----:B------:R0:W1:Y:S02]  /*16480*/  SHFL.IDX P6, R14, R13, R12, R11 ;  /* 0x0000000c0d0e7389 */ /* 0x00006400000c000b */
[----:B01----:R-:W-:Y:S01]  /*16490*/  ENDCOLLECTIVE ;  /* 0x000000000000791b */ /* 0x003fe20003800000 */
.L_x_2313:
        /* <DEDUP_REMOVED lines=16> */
.L_x_2314:
[----:B------:R-:W-:Y:S01]  /*165a0*/  VIADD R5, R8, 0x30 ;  /* 0x0000003008057836 */ /* 0x000fe20000000000 */
[----:B------:R-:W-:Y:S01]  /*165b0*/  @!P3 LEA R21, R9, UR38, 0x1 ;  /* 0x000000260915bc11 */ /* 0x000fe2000f8e08ff */
[----:B------:R-:W-:Y:S01]  /*165c0*/  IMAD.MOV.U32 R13, RZ, RZ, R7 ;  /* 0x000000ffff0d7224 */ /* 0x000fe200078e0007 */
[----:B------:R-:W-:-:S07]  /*165d0*/  MOV R3, R14 ;  /* 0x0000000e00037202 */ /* 0x000fce0000000f00 */
[----:B------:R-:W-:Y:S05]  /*165e0*/  WARPSYNC.COLLECTIVE R15, `(.L_x_2315) ;  /* 0x000000000f087348 */ /* 0x000fea0003c00000 */
[----:B------:R0:W1:Y:S02]  /*165f0*/  SHFL.IDX P6, R14, R13, R12, R11 ;  /* 0x0000000c0d0e7389 */ /* 0x00006400000c000b */
[----:B01----:R-:W-:Y:S01]  /*16600*/  ENDCOLLECTIVE ;  /* 0x000000000000791b */ /* 0x003fe20003800000 */
.L_x_2315:
        /* <DEDUP_REMOVED lines=16> */
.L_x_2316:
[----:B------:R-:W-:Y:S01]  /*16710*/  VIADD R3, R8, 0x40 ;  /* 0x0000004008037836 */ /* 0x000fe20000000000 */
[----:B------:R-:W-:Y:S01]  /*16720*/  @!P3 LEA R20, R9, UR38, 0x1 ;  /* 0x000000260914bc11 */ /* 0x000fe2000f8e08ff */
[----:B------:R-:W-:Y:S02]  /*16730*/  IMAD.MOV.U32 R13, RZ, RZ, R7 ;  /* 0x000000ffff0d7224 */ /* 0x000fe400078e0007 */
[----:B------:R-:W-:-:S07]  /*16740*/  IMAD.MOV.U32 R5, RZ, RZ, R14 ;  /* 0x000000ffff057224 */ /* 0x000fce00078e000e */
[----:B------:R-:W-:Y:S05]  /*16750*/  WARPSYNC.COLLECTIVE R15, `(.L_x_2317) ;  /* 0x000000000f087348 */ /* 0x000fea0003c00000 */
[----:B------:R0:W1:Y:S02]  /*16760*/  SHFL.IDX P6, R14, R13, R12, R11 ;  /* 0x0000000c0d0e7389 */ /* 0x00006400000c000b */
[----:B01----:R-:W-:Y:S01]  /*16770*/  ENDCOLLECTIVE ;  /* 0x000000000000791b */ /* 0x003fe20003800000 */
.L_x_2317:
        /* <DEDUP_REMOVED lines=16> */
.L_x_2318:
[----:B------:R-:W-:Y:S01]  /*16880*/  VIADD R5, R8, 0x50 ;  /* 0x0000005008057836 */ /* 0x000fe20000000000 */
[----:B------:R-:W-:Y:S01]  /*16890*/  @!P3 LEA R21, R9, UR38, 0x1 ;  /* 0x000000260915bc11 */ /* 0x000fe2000f8e08ff */
[----:B------:R-:W-:Y:S01]  /*168a0*/  IMAD.MOV.U32 R13, RZ, RZ, R7 ;  /* 0x000000ffff0d7224 */ /* 0x000fe200078e0007 */
[----:B------:R-:W-:-:S07]  /*168b0*/  MOV R3, R14 ;  /* 0x0000000e00037202 */ /* 0x000fce0000000f00 */
[----:B------:R-:W-:Y:S05]  /*168c0*/  WARPSYNC.COLLECTIVE R15, `(.L_x_2319) ;  /* 0x000000000f087348 */ /* 0x000fea0003c00000 */
[----:B------:R0:W1:Y:S02]  /*168d0*/  SHFL.IDX P6, R14, R13, R12, R11 ;  /* 0x0000000c0d0e7389 */ /* 0x00006400000c000b */
[----:B01----:R-:W-:Y:S01]  /*168e0*/  ENDCOLLECTIVE ;  /* 0x000000000000791b */ /* 0x003fe20003800000 */
.L_x_2319:
        /* <DEDUP_REMOVED lines=16> */
.L_x_2320:
[----:B------:R-:W-:Y:S01]  /*169f0*/  VIADD R3, R8, 0x60 ;  /* 0x0000006008037836 */ /* 0x000fe20000000000 */
[----:B------:R-:W-:Y:S01]  /*16a00*/  @!P3 LEA R20, R9, UR38, 0x1 ;  /* 0x000000260914bc11 */ /* 0x000fe2000f8e08ff */
[----:B------:R-:W-:Y:S02]  /*16a10*/  IMAD.MOV.U32 R13, RZ, RZ, R7 ;  /* 0x000000ffff0d7224 */ /* 0x000fe400078e0007 */
[----:B------:R-:W-:-:S07]  /*16a20*/  IMAD.MOV.U32 R5, RZ, RZ, R14 ;  /* 0x000000ffff057224 */ /* 0x000fce00078e000e */
[----:B------:R-:W-:Y:S05]  /*16a30*/  WARPSYNC.COLLECTIVE R15, `(.L_x_2321) ;  /* 0x000000000f087348 */ /* 0x000fea0003c00000 */
[----:B------:R0:W1:Y:S02]  /*16a40*/  SHFL.IDX P6, R14, R13, R12, R11 ;  /* 0x0000000c0d0e7389 */ /* 0x00006400000c000b */
[----:B01----:R-:W-:Y:S01]  /*16a50*/  ENDCOLLECTIVE ;  /* 0x000000000000791b */ /* 0x003fe20003800000 */
.L_x_2321:
        /* <DEDUP_REMOVED lines=16> */
.L_x_2322:
[----:B------:R-:W-:Y:S01]  /*16b60*/  @!P3 LEA R21, R9, UR38, 0x1 ;  /* 0x000000260915bc11 */ /* 0x000fe2000f8e08ff */
[----:B------:R-:W-:Y:S01]  /*16b70*/  IMAD.MOV.U32 R13, RZ, RZ, R7 ;  /* 0x000000ffff0d7224 */ /* 0x000fe200078e0007 */
[----:B------:R-:W-:-:S07]  /*16b80*/  MOV R3, R14 ;  /* 0x0000000e00037202 */ /* 0x000fce0000000f00 */
[----:B------:R-:W-:Y:S05]  /*16b90*/  WARPSYNC.COLLECTIVE R15, `(.L_x_2323) ;  /* 0x000000000f087348 */ /* 0x000fea0003c00000 */
[----:B------:R0:W1:Y:S02]  /*16ba0*/  SHFL.IDX P6, R14, R13, R12, R11 ;  /* 0x0000000c0d0e7389 */ /* 0x00006400000c000b */
[----:B01----:R-:W-:Y:S01]  /*16bb0*/  ENDCOLLECTIVE ;  /* 0x000000000000791b */ /* 0x003fe20003800000 */
.L_x_2323:
        /* <DEDUP_REMOVED lines=15> */
.L_x_2324:
[----:B------:R-:W-:Y:S02]  /*16cb0*/  IMAD.MOV.U32 R13, RZ, RZ, R7 ;  /* 0x000000ffff0d7224 */ /* 0x000fe400078e0007 */
[----:B------:R-:W-:-:S07]  /*16cc0*/  IMAD.MOV.U32 R4, RZ, RZ, R14 ;  /* 0x000000ffff047224 */ /* 0x000fce00078e000e */
[----:B------:R-:W-:Y:S05]  /*16cd0*/  WARPSYNC.COLLECTIVE R15, `(.L_x_2325) ;  /* 0x000000000f087348 */ /* 0x000fea0003c00000 */
[----:B------:R0:W1:Y:S02]  /*16ce0*/  SHFL.IDX P6, R14, R13, R12, R11 ;  /* 0x0000000c0d0e7389 */ /* 0x00006400000c000b */
[----:B01----:R-:W-:Y:S01]  /*16cf0*/  ENDCOLLECTIVE ;  /* 0x000000000000791b */ /* 0x003fe20003800000 */
.L_x_2325:
[----:B------:R-:W-:Y:S05]  /*16d00*/  BRA `(.L_x_2326) ;  /* 0xffffffc000907947 */ /* 0x000fea000383ffff */
.L_x_2224:
[----:B-1----:R-:W-:-:S04]  /*16d10*/  IMAD.U32 R3, RZ, RZ, UR38 ;  /* 0x00000026ff037e24 */ /* 0x002fc8000f8e00ff */
[----:B------:R1:W2:Y:S03]  /*16d20*/  SYNCS.PHASECHK.TRANS64.TRYWAIT P0, [R3+URZ+0x38820], R2 ;  /* 0x03882002030075a7 */ /* 0x0002a6000800017f */
[----:B--2---:R-:W-:Y:S05]  /*16d30*/  @!P0 NANOSLEEP.SYNCS 0x989680 ;  /* 0x009896800000895d */ /* 0x004fea0003900000 */
[----:B------:R-:W2:Y:S02]  /*16d40*/  @!P0 SYNCS.PHASECHK.TRANS64 P0, [R3+URZ+0x38820], R2 ;  /* 0x03882002030085a7 */ /* 0x000ea4000800007f */
[----:B--2---:R-:W-:Y:S05]  /*16d50*/  @!P0 BRA `(.L_x_2224) ;  /* 0xfffffffc00ec8947 */ /* 0x004fea000383ffff */
[----:B------:R-:W-:Y:S05]  /*16d60*/  BRA `(.L_x_2327) ;  /* 0xffffffc000f07947 */ /* 0x000fea000383ffff */
.L_x_2231:
[----:B-1----:R-:W-:-:S04]  /*16d70*/  MOV R3, UR38 ;  /* 0x0000002600037c02 */ /* 0x002fc80008000f00 */
[----:B------:R1:W2:Y:S03]  /*16d80*/  SYNCS.PHASECHK.TRANS64.TRYWAIT P0, [R3+URZ+0x38848], R2 ;  /* 0x03884802030075a7 */ /* 0x0002a6000800017f */
[----:B--2---:R-:W-:Y:S05]  /*16d90*/  @!P0 NANOSLEEP.SYNCS 0x989680 ;  /* 0x009896800000895d */ /* 0x004fea0003900000 */
[----:B------:R-:W2:Y:S02]  /*16da0*/  @!P0 SYNCS.PHASECHK.TRANS64 P0, [R3+URZ+0x38848], R2 ;  /* 0x03884802030085a7 */ /* 0x000ea4000800007f */
[----:B--2---:R-:W-:Y:S05]  /*16db0*/  @!P0 BRA `(.L_x_2231) ;  /* 0xfffffffc00ec8947 */ /* 0x004fea000383ffff */
[----:B------:R-:W-:Y:S05]  /*16dc0*/  BRA `(.L_x_2328) ;  /* 0xffffffc400cc7947 */ /* 0x000fea000383ffff */
.L_x_2239:
[----:B0-----:R-:W-:-:S04]  /*16dd0*/  IMAD.U32 R3, RZ, RZ, UR38 ;  /* 0x00000026ff037e24 */ /* 0x001fc8000f8e00ff */
[----:B------:R0:W1:Y:S03]  /*16de0*/  SYNCS.PHASECHK.TRANS64.TRYWAIT P0, [R3+URZ+0x38860], R2 ;  /* 0x03886002030075a7 */ /* 0x000066000800017f */
[----:B-1----:R-:W-:Y:S05]  /*16df0*/  @!P0 NANOSLEEP.SYNCS 0x989680 ;  /* 0x009896800000895d */ /* 0x002fea0003900000 */
[----:B------:R-:W1:Y:S02]  /*16e00*/  @!P0 SYNCS.PHASECHK.TRANS64 P0, [R3+URZ+0x38860], R2 ;  /* 0x03886002030085a7 */ /* 0x000e64000800007f */
[----:B-1----:R-:W-:Y:S05]  /*16e10*/  @!P0 BRA `(.L_x_2239) ;  /* 0xfffffffc00ec8947 */ /* 0x002fea000383ffff */
[----:B------:R-:W-:Y:S05]  /*16e20*/  BRA `(.L_x_2329) ;  /* 0xffffffc800e07947 */ /* 0x000fea000383ffff */
.L_x_2250:
[----:B-1----:R-:W-:-:S04]  /*16e30*/  IMAD.U32 R3, RZ, RZ, UR38 ;  /* 0x00000026ff037e24 */ /* 0x002fc8000f8e00ff */
[----:B------:R1:W2:Y:S03]  /*16e40*/  SYNCS.PHASECHK.TRANS64.TRYWAIT P0, [R3+URZ+0x38840], R2 ;  /* 0x03884002030075a7 */ /* 0x0002a6000800017f */
[----:B--2---:R-:W-:Y:S05]  /*16e50*/  @!P0 NANOSLEEP.SYNCS 0x989680 ;  /* 0x009896800000895d */ /* 0x004fea0003900000 */
[----:B------:R-:W2:Y:S02]  /*16e60*/  @!P0 SYNCS.PHASECHK.TRANS64 P0, [R3+URZ+0x38840], R2 ;  /* 0x03884002030085a7 */ /* 0x000ea4000800007f */
[----:B--2---:R-:W-:Y:S05]  /*16e70*/  @!P0 BRA `(.L_x_2250) ;  /* 0xfffffffc00ec8947 */ /* 0x004fea000383ffff */
[----:B------:R-:W-:Y:S05]  /*16e80*/  BRA `(.L_x_2330) ;  /* 0xffffffd000707947 */ /* 0x000fea000383ffff */
.L_x_2258:
[----:B0-----:R-:W-:-:S04]  /*16e90*/  IMAD.U32 R3, RZ, RZ, UR38 ;  /* 0x00000026ff037e24 */ /* 0x001fc8000f8e00ff */
[----:B------:R0:W1:Y:S03]  /*16ea0*/  SYNCS.PHASECHK.TRANS64.TRYWAIT P0, [R3+URZ+0x38868], R2 ;  /* 0x03886802030075a7 */ /* 0x000066000800017f */
[----:B-1----:R-:W-:Y:S05]  /*16eb0*/  @!P0 NANOSLEEP.SYNCS 0x989680 ;  /* 0x009896800000895d */ /* 0x002fea0003900000 */
[----:B------:R-:W1:Y:S02]  /*16ec0*/  @!P0 SYNCS.PHASECHK.TRANS64 P0, [R3+URZ+0x38868], R2 ;  /* 0x03886802030085a7 */ /* 0x000e64000800007f */
[----:B-1----:R-:W-:Y:S05]  /*16ed0*/  @!P0 BRA `(.L_x_2258) ;  /* 0xfffffffc00ec8947 */ /* 0x002fea000383ffff */
[----:B------:R-:W-:Y:S05]  /*16ee0*/  BRA `(.L_x_2331) ;  /* 0xffffffd400807947 */ /* 0x000fea000383ffff */
.L_x_2269:
[----:B-1----:R-:W-:-:S04]  /*16ef0*/  MOV R3, UR38 ;  /* 0x0000002600037c02 */ /* 0x002fc80008000f00 */
[----:B------:R1:W2:Y:S03]  /*16f00*/  SYNCS.PHASECHK.TRANS64.TRYWAIT P0, [R3+URZ+0x38848], R2 ;  /* 0x03884802030075a7 */ /* 0x0002a6000800017f */
[----:B--2---:R-:W-:Y:S05]  /*16f10*/  @!P0 NANOSLEEP.SYNCS 0x989680 ;  /* 0x009896800000895d */ /* 0x004fea0003900000 */
[----:B------:R-:W2:Y:S02]  /*16f20*/  @!P0 SYNCS.PHASECHK.TRANS64 P0, [R3+URZ+0x38848], R2 ;  /* 0x03884802030085a7 */ /* 0x000ea4000800007f */
[----:B--2---:R-:W-:Y:S05]  /*16f30*/  @!P0 BRA `(.L_x_2269) ;  /* 0xfffffffc00ec8947 */ /* 0x004fea000383ffff */
[----:B------:R-:W-:Y:S05]  /*16f40*/  BRA `(.L_x_2332) ;  /* 0xffffffdc00287947 */ /* 0x000fea000383ffff */
.L_x_2277:
[----:B0-----:R-:W-:-:S04]  /*16f50*/  IMAD.U32 R3, RZ, RZ, UR38 ;  /* 0x00000026ff037e24 */ /* 0x001fc8000f8e00ff */
[----:B------:R0:W1:Y:S03]  /*16f60*/  SYNCS.PHASECHK.TRANS64.TRYWAIT P0, [R3+URZ+0x38860], R2 ;  /* 0x03886002030075a7 */ /* 0x000066000800017f */
[----:B-1----:R-:W-:Y:S05]  /*16f70*/  @!P0 NANOSLEEP.SYNCS 0x989680 ;  /* 0x009896800000895d */ /* 0x002fea0003900000 */
[----:B------:R-:W1:Y:S02]  /*16f80*/  @!P0 SYNCS.PHASECHK.TRANS64 P0, [R3+URZ+0x38860], R2 ;  /* 0x03886002030085a7 */ /* 0x000e64000800007f */
[----:B-1----:R-:W-:Y:S05]  /*16f90*/  @!P0 BRA `(.L_x_2277) ;  /* 0xfffffffc00ec8947 */ /* 0x002fea000383ffff */
[----:B------:R-:W-:Y:S05]  /*16fa0*/  BRA `(.L_x_2333) ;  /* 0xffffffe000347947 */ /* 0x000fea000383ffff */
.L_x_2287:
[----:B0-----:R0:W1:Y:S02]  /*16fb0*/  SYNCS.PHASECHK.TRANS64.TRYWAIT P0, [R3+URZ+0x38860], R0 ;  /* 0x03886000030075a7 */ /* 0x001064000800017f */
[----:B-1----:R-:W-:Y:S05]  /*16fc0*/  @!P0 NANOSLEEP.SYNCS 0x989680 ;  /* 0x009896800000895d */ /* 0x002fea0003900000 */
[----:B------:R-:W1:Y:S02]  /*16fd0*/  @!P0 SYNCS.PHASECHK.TRANS64 P0, [R3+URZ+0x38860], R0 ;  /* 0x03886000030085a7 */ /* 0x000e64000800007f */
[----:B-1----:R-:W-:Y:S05]  /*16fe0*/  @!P0 BRA `(.L_x_2287) ;  /* 0xfffffffc00f08947 */ /* 0x002fea000383ffff */
[----:B------:R-:W-:Y:S05]  /*16ff0*/  BRA `(.L_x_2334) ;  /* 0xffffffe4006c7947 */ /* 0x000fea000383ffff */
.L_x_2294:
[----:B0-----:R0:W1:Y:S02]  /*17000*/  SYNCS.PHASECHK.TRANS64.TRYWAIT P0, [R2+URZ+0x38820], R3 ;  /* 0x03882003020075a7 */ /* 0x001064000800017f */
[----:B-1----:R-:W-:Y:S05]  /*17010*/  @!P0 NANOSLEEP.SYNCS 0x989680 ;  /* 0x009896800000895d */ /* 0x002fea0003900000 */
[----:B------:R-:W1:Y:S02]  /*17020*/  @!P0 SYNCS.PHASECHK.TRANS64 P0, [R2+URZ+0x38820], R3 ;  /* 0x03882003020085a7 */ /* 0x000e64000800007f */
[----:B-1----:R-:W-:Y:S05]  /*17030*/  @!P0 BRA `(.L_x_2294) ;  /* 0xfffffffc00f08947 */ /* 0x002fea000383ffff */
[----:B------:R-:W-:Y:S05]  /*17040*/  BRA `(.L_x_2335) ;  /* 0xffffffe800a47947 */ /* 0x000fea000383ffff */
.L_x_2295:
[----:B------:R-:W1:Y:S01]  /*17050*/  S2R R4, SR_TID.X ;  /* 0x0000000000047919 */ /* 0x000e620000002100 */
[----:B------:R-:W-:Y:S01]  /*17060*/  BSSY B0, `(.L_x_2336) ;  /* 0x000000a000007945 */ /* 0x000fe20003800000 */
[----:B------:R-:W-:Y:S01]  /*17070*/  IMAD.MOV.U32 R12, RZ, RZ, RZ ;  /* 0x000000ffff0c7224 */ /* 0x000fe200078e00ff */
[----:B------:R-:W-:Y:S01]  /*17080*/  MOV R11, 0x1f ;  /* 0x0000001f000b7802 */ /* 0x000fe20000000f00 */
[----:B------:R-:W-:Y:S01]  /*17090*/  IMAD.MOV.U32 R15, RZ, RZ, -0x1 ;  /* 0xffffffffff0f7424 */ /* 0x000fe200078e00ff */
[----:B-1----:R-:W-:-:S04]  /*170a0*/  SHF.R.U32.HI R4, RZ, 0x5, R4 ;  /* 0x00000005ff047819 */ /* 0x002fc80000011604 */
[----:B------:R-:W-:-:S05]  /*170b0*/  LOP3.LUT R4, R4, 0x3, RZ, 0xc0, !PT ;  /* 0x0000000304047812 */ /* 0x000fca00078ec0ff */
[----:B------:R-:W-:-:S07]  /*170c0*/  IMAD.MOV.U32 R13, RZ, RZ, R4 ;  /* 0x000000ffff0d7224 */ /* 0x000fce00078e0004 */
[----:B0-----:R-:W-:Y:S05]  /*170d0*/  WARPSYNC.COLLECTIVE R15, `(.L_x_2337) ;  /* 0x000000000f087348 */ /* 0x001fea0003c00000 */
[----:B------:R1:W2:Y:S02]  /*170e0*/  SHFL.IDX P6, R14, R13, R12, R11 ;  /* 0x0000000c0d0e7389 */ /* 0x0002a400000c000b */
[----:B012---:R-:W-:Y:S01]  /*170f0*/  ENDCOLLECTIVE ;  /* 0x000000000000791b */ /* 0x007fe20003800000 */
.L_x_2337:
[----:B------:R-:W-:Y:S05]  /*17100*/  BSYNC B0 ;  /* 0x0000000000007941 */ /* 0x000fea0003800000 */
.L_x_2336:
[----:B------:R-:W-:Y:S05]  /*17110*/  BRA `(.L_x_2338) ;  /* 0xffffffe800887947 */ /* 0x000fea000383ffff */
.L_x_2296:
[----:B------:R-:W-:Y:S01]  /*17120*/  BSSY B0, `(.L_x_2339) ;  /* 0x0000006000007945 */ /* 0x000fe20003800000 */
[----:B------:R-:W-:-:S07]  /*17130*/  IMAD.MOV.U32 R15, RZ, RZ, -0x1 ;  /* 0xffffffffff0f7424 */ /* 0x000fce00078e00ff */
[----:B0-----:R-:W-:Y:S05]  /*17140*/  WARPSYNC.COLLECTIVE R15, `(.L_x_2340) ;  /* 0x000000000f0c7348 */ /* 0x001fea0003c00000 */
[----:B------:R-:W-:Y:S02]  /*17150*/  ELECT P6, UR62, PT ;  /* 0x00000000003e782f */ /* 0x000fe400038c0000 */
[----:B------:R-:W-:Y:S01]  /*17160*/  MOV R14, UR62 ;  /* 0x0000003e000e7c02 */ /* 0x000fe20008000f00 */
[----:B0-----:R-:W-:Y:S10]  /*17170*/  ENDCOLLECTIVE ;  /* 0x000000000000791b */ /* 0x001ff40003800000 */
.L_x_2340:
[----:B------:R-:W-:Y:S05]  /*17180*/  BSYNC B0 ;  /* 0x0000000000007941 */ /* 0x000fea0003800000 */
.L_x_2339:
[----:B------:R-:W-:Y:S05]  /*17190*/  BRA `(.L_x_2341) ;  /* 0xffffffe8007c7947 */ /* 0x000fea000383ffff */
.L_x_2298:
[----:B0-----:R0:W1:Y:S02]  /*171a0*/  SYNCS.PHASECHK.TRANS64.TRYWAIT P0, [R6+URZ], R5 ;  /* 0x00000005060075a7 */ /* 0x001064000800017f */
[----:B-1----:R-:W-:Y:S05]  /*171b0*/  @!P0 NANOSLEEP.SYNCS 0x989680 ;  /* 0x009896800000895d */ /* 0x002fea0003900000 */
[----:B------:R-:W1:Y:S02]  /*171c0*/  @!P0 SYNCS.PHASECHK.TRANS64 P0, [R6+URZ], R5 ;  /* 0x00000005060085a7 */ /* 0x000e64000800007f */
[----:B-1----:R-:W-:Y:S05]  /*171d0*/  @!P0 BRA `(.L_x_2298) ;  /* 0xfffffffc00f08947 */ /* 0x002fea000383ffff */
[----:B------:R-:W-:Y:S05]  /*171e0*/  BRA `(.L_x_2342) ;  /* 0xffffffe800b07947 */ /* 0x000fea000383ffff */
.L_x_2299:
[----:B-1----:R1:W2:Y:S02]  /*171f0*/  SYNCS.PHASECHK.TRANS64.TRYWAIT P0, [R3+URZ], R4 ;  /* 0x00000004030075a7 */ /* 0x0022a4000800017f */
[----:B--2---:R-:W-:Y:S05]  /*17200*/  @!P0 NANOSLEEP.SYNCS 0x989680 ;  /* 0x009896800000895d */ /* 0x004fea0003900000 */
[----:B------:R-:W2:Y:S02]  /*17210*/  @!P0 SYNCS.PHASECHK.TRANS64 P0, [R3+URZ], R4 ;  /* 0x00000004030085a7 */ /* 0x000ea4000800007f */
[----:B--2---:R-:W-:Y:S05]  /*17220*/  @!P0 BRA `(.L_x_2299) ;  /* 0xfffffffc00f08947 */ /* 0x004fea000383ffff */
[----:B------:R-:W-:Y:S05]  /*17230*/  BRA `(.L_x_2343) ;  /* 0xffffffe800a47947 */ /* 0x000fea000383ffff */
.L_x_2301:
[----:B-1----:R1:W2:Y:S02]  /*17240*/  SYNCS.PHASECHK.TRANS64.TRYWAIT P0, [R0+URZ], R5 ;  /* 0x00000005000075a7 */ /* 0x0022a4000800017f */
[----:B--2---:R-:W-:Y:S05]  /*17250*/  @!P0 NANOSLEEP.SYNCS 0x989680 ;  /* 0x009896800000895d */ /* 0x004fea0003900000 */
[----:B------:R-:W2:Y:S02]  /*17260*/  @!P0 SYNCS.PHASECHK.TRANS64 P0, [R0+URZ], R5 ;  /* 0x00000005000085a7 */ /* 0x000ea4000800007f */
[----:B--2---:R-:W-:Y:S05]  /*17270*/  @!P0 BRA `(.L_x_2301) ;  /* 0xfffffffc00f08947 */ /* 0x004fea000383ffff */
[----:B------:R-:W-:Y:S05]  /*17280*/  BRA `(.L_x_2344) ;  /* 0xffffffe800a87947 */ /* 0x000fea000383ffff */
.L_x_2345:
        /* <DEDUP_REMOVED lines=15> */
.L_x_14845:


//--------------------- .text._ZN7cutlass13device_kernelIN5flash11enable_sm90INS1_16FlashAttnFwdSm90INS1_25CollectiveMainloopFwdSm90ILi2EN4cute5tupleIJNS5_1CILi1EEES8_S8_EEENS6_IJNS7_ILi128EEENS7_ILi80EEENS7_ILi256EEEEEELi256ENS_6half_tEfNS_4arch4Sm90ELb1ELb0ELb1ELb1ELb0ELb0ELb0ELb1ELb1ELb1ELb1ELb0EEENS1_21CollectiveEpilogueFwdINS6_IJSA_SC_SB_EEES9_SE_SG_Li256ELb1ELb1ELb1ELb0EEENS1_36VarlenDynamicPersistentTileSchedulerILi128ELi80ELi256ELi128ELb1ELb1ELb1ELb1ELb1ELb1EEEEEEEEEvNT_6ParamsE --------------------------
	.section	.text._ZN7cutlass13device_kernelIN5flash11enable_sm90INS1_16FlashAttnFwdSm90INS1_25CollectiveMainloopFwdSm90ILi2EN4cute5tupleIJNS5_1CILi1EEES8_S8_EEENS6_IJNS7_ILi128EEENS7_ILi80EEENS7_ILi256EEEEEELi256ENS_6half_tEfNS_4arch4Sm90ELb1ELb0ELb1ELb1ELb0ELb0ELb0ELb1ELb1ELb1ELb1ELb0EEENS1_21CollectiveEpilogueFwdINS6_IJSA_SC_SB_EEES9_SE_SG_Li256ELb1ELb1ELb1ELb0EEENS1_36VarlenDynamicPersistentTileSchedulerILi128ELi80ELi256ELi128ELb1ELb1ELb1ELb1ELb1ELb1EEEEEEEEEvNT_6ParamsE,"ax",@progbits
	.align	128
.text._ZN7cutlass13device_kernelIN5flash11enable_sm90INS1_16FlashAttnFwdSm90INS1_25CollectiveMainloopFwdSm90ILi2EN4cute5tupleIJNS5_1CILi1EEES8_S8_EEENS6_IJNS7_ILi128EEENS7_ILi80EEENS7_ILi256EEEEEELi256ENS_6half_tEfNS_4arch4Sm90ELb1ELb0ELb1ELb1ELb0ELb0ELb0ELb1ELb1ELb1ELb1ELb0EEENS1_21CollectiveEpilogueFwdINS6_IJSA_SC_SB_EEES9_SE_SG_Li256ELb1ELb1ELb1ELb0EEENS1_36VarlenDynamicPersistentTileSchedulerILi128ELi80ELi256ELi128ELb1ELb1ELb1ELb1ELb1ELb1EEEEEEEEEvNT_6ParamsE:
        .type           _ZN7cutlass13device_kernelIN5flash11enable_sm90INS1_16FlashAttnFwdSm90INS1_25CollectiveMainloopFwdSm90ILi2EN4cute5tupleIJNS5_1CILi1EEES8_S8_EEENS6_IJNS7_ILi128EEENS7_ILi80EEENS7_ILi256EEEEEELi256ENS_6half_tEfNS_4arch4Sm90ELb1ELb0ELb1ELb1ELb0ELb0ELb0ELb1ELb1ELb1ELb1ELb0EEENS1_21CollectiveEpilogueFwdINS6_IJSA_SC_SB_EEES9_SE_SG_Li256ELb1ELb1ELb1ELb0EEENS1_36VarlenDynamicPersistentTileSchedulerILi128ELi80ELi256ELi128ELb1ELb1ELb1ELb1ELb1ELb1EEEEEEEEEvNT_6ParamsE,@function
        .size           _ZN7cutlass13device_kernelIN5flash11enable_sm90INS1_16FlashAttnFwdSm90INS1_25CollectiveMainloopFwdSm90ILi2EN4cute5tupleIJNS5_1CILi1EEES8_S8_EEENS6_IJNS7_ILi128EEENS7_ILi80EEENS7_ILi256EEEEEELi256ENS_6half_tEfNS_4arch4Sm90ELb1ELb0ELb1ELb1ELb0ELb0ELb0ELb1ELb1ELb1ELb1ELb0EEENS1_21CollectiveEpilogueFwdINS6_IJSA_SC_SB_EEES9_SE_SG_Li256ELb1ELb1ELb1ELb0EEENS1_36VarlenDynamicPersistentTileSchedulerILi128ELi80ELi256ELi128ELb1ELb1ELb1ELb1ELb1ELb1EEEEEEEEEvNT_6ParamsE,(.L_x_14846 - _ZN7cutlass13device_kernelIN5flash11enable_sm90INS1_16FlashAttnFwdSm90INS1_25CollectiveMainloopFwdSm90ILi2EN4cute5tupleIJNS5_1CILi1EEES8_S8_EEENS6_IJNS7_ILi128EEENS7_ILi80EEENS7_ILi256EEEEEELi256ENS_6half_tEfNS_4arch4Sm90ELb1ELb0ELb1ELb1ELb0ELb0ELb0ELb1ELb1ELb1ELb1ELb0EEENS1_21CollectiveEpilogueFwdINS6_IJSA_SC_SB_EEES9_SE_SG_Li256ELb1ELb1ELb1ELb0EEENS1_36VarlenDynamicPersistentTileSchedulerILi128ELi80ELi256ELi128ELb1ELb1ELb1ELb1ELb1ELb1EEEEEEEEEvNT_6ParamsE)
        .other          _ZN7cutlass13device_kernelIN5flash11enable_sm90INS1_16FlashAttnFwdSm90INS1_25CollectiveMainloopFwdSm90ILi2EN4cute5tupleIJNS5_1CILi1EEES8_S8_EEENS6_IJNS7_ILi128EEENS7_ILi80EEENS7_ILi256EEEEEELi256ENS_6half_tEfNS_4arch4Sm90ELb1ELb0ELb1ELb1ELb0ELb0ELb0ELb1ELb1ELb1ELb1ELb0EEENS1_21CollectiveEpilogueFwdINS6_IJSA_SC_SB_EEES9_SE_SG_Li256ELb1ELb1ELb1ELb0EEENS1_36VarlenDynamicPersistentTileSchedulerILi128ELi80ELi256ELi128ELb1ELb1ELb1ELb1ELb1ELb1EEEEEEEEEvNT_6ParamsE,@"STO_CUDA_ENTRY STV_DEFAULT"
_ZN7cutlass13device_kernelIN5flash11enable_sm90INS1_16FlashAttnFwdSm90INS1_25CollectiveMainloopFwdSm90ILi2EN4cute5tupleIJNS5_1CILi1EEES8_S8_EEENS6_IJNS7_ILi128EEENS7_ILi80EEENS7_ILi256EEEEEELi256ENS_6half_tEfNS_4arch4Sm90ELb1ELb0ELb1ELb1ELb0ELb0ELb0ELb1ELb1ELb1ELb1ELb0EEENS1_21CollectiveEpilogueFwdINS6_IJSA_SC_SB_EEES9_SE_SG_Li256ELb1ELb1ELb1ELb0EEENS1_36VarlenDynamicPersistentTileSchedulerILi128ELi80ELi256ELi128ELb1ELb1ELb1ELb1ELb1ELb1EEEEEEEEEvNT_6ParamsE:
        /* <DEDUP_REMOVED lines=18> */
.L_x_2347:
[----:B------:R-:W-:Y:S05]  /*0120*/  BSYNC B0 ;  /* 0x0000000000007941 */ /* 0x000fea0003800000 */
.L_x_2346:
        /* <DEDUP_REMOVED lines=41> */
.L_x_2348:
        /* <DEDUP_REMOVED lines=22> */
.L_x_2349:
        /* <DEDUP_REMOVED lines=18> */
.L_x_2350:
        /* <DEDUP_REMOVED lines=22> */
.L_x_2351:
        /* <DEDUP_REMOVED lines=22> */
.L_x_2352:
        /* <DEDUP_REMOVED lines=8> */
.L_x_2354:
        /* <DEDUP_REMOVED lines=18> */
[----:B------:R-:W-:Y:S02]  /*0aa0*/  R2UR UR6, R10 ;  /* 0x000000000a0672ca */ /* 0x000fe400000e0000 */
        /* <DEDUP_REMOVED lines=11> */
[----:B------:R-:W-:-:S03]  /*0b60*/  SHF.R.S32.HI R2, RZ, 0x4, R3 ;  /* 0x00000004ff027819 */ /* 0x000fc60000011403 */
[C---:B------:R-:W-:Y:S01]  /*0b70*/  IMAD.IADD R12, R6.reuse, 0x1, -R5 ;  /* 0x00000001060c7824 */ /* 0x040fe200078e0a05 */
[C---:B------:R-:W-:Y:S01]  /*0b80*/  LOP3.LUT R5, R3.reuse, 0x3fffff0, RZ, 0xc0, !PT ;  /* 0x03fffff003057812 */ /* 0x040fe200078ec0ff */
[----:B------:R-:W-:Y:S01]  /*0b90*/  ULOP3.LUT UR8, UR4, 0x1, URZ, 0xfc, !UPT ;  /* 0x0000000104087892 */ /* 0x000fe2000f8efc3f */
[----:B------:R-:W-:Y:S02]  /*0ba0*/  LEA.HI R4, R3, R2, RZ, 0x1 ;  /* 0x0000000203047211 */ /* 0x000fe400078f08ff */
[----:B------:R-:W-:Y:S01]  /*0bb0*/  SHF.R.S32.HI R8, RZ, 0x1f, R12 ;  /* 0x0000001fff087819 */ /* 0x000fe2000001140c */
[----:B------:R-:W-:Y:S01]  /*0bc0*/  IMAD.IADD R5, R6, 0x1, -R5 ;  /* 0x0000000106057824 */ /* 0x000fe200078e0a05 */
[----:B------:R-:W-:Y:S01]  /*0bd0*/  SHF.R.S32.HI R3, RZ, 0x7, R0 ;  /* 0x00000007ff037819 */ /* 0x000fe20000011400 */
[----:B------:R0:W-:Y:S01]  /*0be0*/  STL [R1+0x34], R12 ;  /* 0x0000340c01007387 */ /* 0x0001e20000100800 */
[----:B------:R-:W-:Y:S01]  /*0bf0*/  LEA.HI R9, R8, R12, RZ, 0x2 ;  /* 0x0000000c08097211 */ /* 0x000fe200078f10ff */
[----:B------:R-:W-:Y:S01]  /*0c00*/  UMOV UR4, URZ ;  /* 0x0000003f00047c82 */ /* 0x000fe20008000000 */
[----:B------:R-:W-:Y:S01]  /*0c10*/  LOP3.LUT R6, R7, 0xfffffc00, RZ, 0xc0, !PT ;  /* 0xfffffc0007067812 */ /* 0x000fe200078ec0ff */
[----:B------:R-:W-:Y:S01]  /*0c20*/  IMAD.U32 R16, RZ, RZ, UR4 ;  /* 0x00000004ff107e24 */ /* 0x000fe2000f8e00ff */
[----:B------:R-:W-:-:S02]  /*0c30*/  SHF.R.S32.HI R10, RZ, 0x2, R9 ;  /* 0x00000002ff0a7819 */ /* 0x000fc40000011409 */
[----:B------:R-:W-:Y:S01]  /*0c40*/  SHF.R.S32.HI R11, RZ, 0x1f, R9 ;  /* 0x0000001fff0b7819 */ /* 0x000fe20000011409 */
[----:B------:R-:W-:Y:S01]  /*0c50*/  IMAD R6, R5, 0x40, R6 ;  /* 0x0000004005067824 */ /* 0x000fe200078e0206 */
[----:B------:R-:W-:Y:S02]  /*0c60*/  LEA.HI R0, R0, R3, RZ, 0x1 ;  /* 0x0000000300007211 */ /* 0x000fe400078f08ff */
[----:B------:R-:W-:Y:S02]  /*0c70*/  LEA.HI R11, R11, R10, RZ, 0x3 ;  /* 0x0000000a0b0b7211 */ /* 0x000fe400078f18ff */
[----:B------:R-:W-:Y:S02]  /*0c80*/  LOP3.LUT R7, R4, 0x1ffffffe, RZ, 0xc0, !PT ;  /* 0x1ffffffe04077812 */ /* 0x000fe400078ec0ff */
[----:B------:R-:W-:Y:S02]  /*0c90*/  LOP3.LUT R11, R11, 0xfffffff8, RZ, 0xc0, !PT ;  /* 0xfffffff80b0b7812 */ /* 0x000fe400078ec0ff */
[----:B------:R-:W-:Y:S01]  /*0ca0*/  LEA.HI R8, R8, R12, RZ, 0x5 ;  /* 0x0000000c08087211 */ /* 0x000fe200078f28ff */
[----:B------:R-:W-:Y:S01]  /*0cb0*/  IMAD.IADD R7, R2, 0x1, -R7 ;  /* 0x0000000102077824 */ /* 0x000fe200078e0a07 */
[----:B------:R-:W-:Y:S01]  /*0cc0*/  LOP3.LUT R0, R0, 0x3fffffe, RZ, 0xc0, !PT ;  /* 0x03fffffe00007812 */ /* 0x000fe200078ec0ff */
[----:B------:R-:W-:Y:S01]  /*0cd0*/  IMAD.IADD R11, R10, 0x1, -R11 ;  /* 0x000000010a0b7824 */ /* 0x000fe200078e0a0b */
[----:B------:R-:W-:-:S02]  /*0ce0*/  SHF.R.S32.HI R8, RZ, 0x5, R8 ;  /* 0x00000005ff087819 */ /* 0x000fc40000011408 */
[----:B------:R-:W-:Y:S01]  /*0cf0*/  LOP3.LUT R9, R9, 0x7ffffffc, RZ, 0xc0, !PT ;  /* 0x7ffffffc09097812 */ /* 0x000fe200078ec0ff */
[----:B------:R-:W-:Y:S01]  /*0d00*/  IMAD.IADD R0, R3, 0x1, -R0 ;  /* 0x0000000103007824 */ /* 0x000fe200078e0a00 */
[----:B------:R-:W-:Y:S01]  /*0d10*/  LEA.HI R2, R13, R13, RZ, 0x1 ;  /* 0x0000000d0d027211 */ /* 0x000fe200078f08ff */
[----:B------:R-:W-:Y:S02]  /*0d20*/  IMAD R3, R7, 0x8, R6 ;  /* 0x0000000807037824 */ /* 0x000fe400078e0206 */
[----:B------:R-:W-:Y:S01]  /*0d30*/  IMAD R11, R8, 0x10, R11 ;  /* 0x00000010080b7824 */ /* 0x000fe200078e020b */
[----:B------:R-:W-:Y:S01]  /*0d40*/  LOP3.LUT R2, R2, 0x1ffffffe, RZ, 0xc0, !PT ;  /* 0x1ffffffe02027812 */ /* 0x000fe200078ec0ff */
[----:B------:R-:W-:Y:S01]  /*0d50*/  IMAD.IADD R9, R12, 0x1, -R9 ;  /* 0x000000010c097824 */ /* 0x000fe200078e0a09 */
[----:B------:R1:W-:Y:S01]  /*0d60*/  STL [R1+0x64], R3 ;  /* 0x0000640301007387 */ /* 0x0003e20000100800 */
[----:B------:R-:W-:Y:S02]  /*0d70*/  IMAD R0, R0, 0x40, R11 ;  /* 0x0000004000007824 */ /* 0x000fe400078e020b */
[----:B------:R-:W-:-:S02]  /*0d80*/  IMAD.SHL.U32 R19, R9, 0x2, RZ ;  /* 0x0000000209137824 */ /* 0x000fc400078e00ff */
[----:B------:R-:W-:Y:S01]  /*0d90*/  IMAD.IADD R2, R13, 0x1, -R2 ;  /* 0x000000010d027824 */ /* 0x000fe200078e0a02 */
[----:B------:R-:W-:Y:S01]  /*0da0*/  STL [R1+0x60], R0 ;  /* 0x0000600001007387 */ /* 0x000fe20000100800 */
[C---:B0-----:R-:W-:Y:S02]  /*0db0*/  VIADD R12, R19.reuse, 0x8 ;  /* 0x00000008130c7836 */ /* 0x041fe40000000000 */
[C---:B------:R-:W-:Y:S02]  /*0dc0*/  VIADD R11, R19.reuse, 0x10 ;  /* 0x00000010130b7836 */ /* 0x040fe40000000000 */
[----:B-1----:R-:W-:Y:S01]  /*0dd0*/  IMAD.U32 R3, RZ, RZ, UR8 ;  /* 0x00000008ff037e24 */ /* 0x002fe2000f8e00ff */
[----:B------:R-:W-:Y:S01]  /*0de0*/  SHF.R.S32.HI R14, RZ, 0x1f, R12 ;  /* 0x0000001fff0e7819 */ /* 0x000fe2000001140c */
[C---:B------:R-:W-:Y:S01]  /*0df0*/  VIADD R10, R19.reuse, 0x18 ;  /* 0x00000018130a7836 */ /* 0x040fe20000000000 */
[----:B------:R-:W-:Y:S01]  /*0e00*/  SHF.R.S32.HI R13, RZ, 0x1f, R11 ;  /* 0x0000001fff0d7819 */ /* 0x000fe2000001140b */
[C---:B------:R-:W-:Y:S01]  /*0e10*/  VIADD R9, R19.reuse, 0x20 ;  /* 0x0000002013097836 */ /* 0x040fe20000000000 */
[----:B------:R0:W-:Y:S01]  /*0e20*/  STL [R1+0x68], R3 ;  /* 0x0000680301007387 */ /* 0x0001e20000100800 */
        /* <DEDUP_REMOVED lines=10> */
[----:B0-----:R-:W-:Y:S01]  /*0ed0*/  IMAD.U32 R3, RZ, RZ, UR4 ;  /* 0x00000004ff037e24 */ /* 0x001fe2000f8e00ff */
[----:B------:R-:W-:Y:S01]  /*0ee0*/  SHF.R.S32.HI R7, RZ, 0x1f, R5 ;  /* 0x0000001fff077819 */ /* 0x000fe20000011405 */
[C---:B------:R-:W-:Y:S01]  /*0ef0*/  VIADD R234, R19.reuse, 0x58 ;  /* 0x0000005813ea7836 */ /* 0x040fe20000000000 */
[----:B------:R-:W-:Y:S01]  /*0f00*/  SHF.R.S32.HI R6, RZ, 0x1f, R4 ;  /* 0x0000001fff067819 */ /* 0x000fe20000011404 */
[C---:B------:R-:W-:Y:S01]  /*0f10*/  VIADD R233, R19.reuse, 0x60 ;  /* 0x0000006013e97836 */ /* 0x040fe20000000000 */
[----:B------:R0:W-:Y:S01]  /*0f20*/  STL [R1+0x30], R3 ;  /* 0x0000300301007387 */ /* 0x0001e20000100800 */
[C---:B------:R-:W-:Y:S01]  /*0f30*/  VIADD R232, R19.reuse, 0x68 ;  /* 0x0000006813e87836 */ /* 0x040fe20000000000 */
[----:B------:R-:W-:Y:S01]  /*0f40*/  SHF.R.S32.HI R4, RZ, 0x1f, R234 ;  /* 0x0000001fff047819 */ /* 0x000fe200000114ea */
[----:B------:R-:W-:-:S02]  /*0f50*/  VIADD R231, R19, 0x70 ;  /* 0x0000007013e77836 */ /* 0x000fc40000000000 */
[C---:B------:R-:W-:Y:S02]  /*0f60*/  VIADD R230, R19.reuse, 0x78 ;  /* 0x0000007813e67836 */ /* 0x040fe40000000000 */
[C---:B------:R-:W-:Y:S01]  /*0f70*/  VIADD R229, R19.reuse, 0x80 ;  /* 0x0000008013e57836 */ /* 0x040fe20000000000 */
[----:B------:R-:W-:Y:S01]  /*0f80*/  SHF.R.S32.HI R4, RZ, 0x1f, R231 ;  /* 0x0000001fff047819 */ /* 0x000fe200000114e7 */
[C---:B------:R-:W-:Y:S02]  /*0f90*/  VIADD R228, R19.reuse, 0x88 ;  /* 0x0000008813e47836 */ /* 0x040fe40000000000 */
        /* <DEDUP_REMOVED lines=22> */
[----:B------:R-:W-:Y:S01]  /*1100*/  SHF.R.S32.HI R5, RZ, 0x1f, R223 ;  /* 0x0000001fff057819 */ /* 0x000fe200000114df */
[----:B------:R-:W-:Y:S01]  /*1110*/  IMAD R213, R2, 0x8, R0 ;  /* 0x0000000802d57824 */ /* 0x000fe200078e0200 */
[----:B------:R-:W-:-:S02]  /*1120*/  SHF.R.S32.HI R4, RZ, 0x1f, R222 ;  /* 0x0000001fff047819 */ /* 0x000fc400000114de */
[----:B------:R-:W-:Y:S02]  /*1130*/  SHF.R.S32.HI R3, RZ, 0x1f, R221 ;  /* 0x0000001fff037819 */ /* 0x000fe400000114dd */
[----:B------:R-:W-:Y:S02]  /*1140*/  SHF.R.S32.HI R5, RZ, 0x1f, R220 ;  /* 0x0000001fff057819 */ /* 0x000fe400000114dc */
[----:B------:R-:W-:Y:S02]  /*1150*/  SHF.R.S32.HI R4, RZ, 0x1f, R219 ;  /* 0x0000001fff047819 */ /* 0x000fe400000114db */
[----:B------:R-:W-:-:S07]  /*1160*/  SHF.R.S32.HI R3, RZ, 0x1f, R218 ;  /* 0x0000001fff037819 */ /* 0x000fce00000114da */
.L_x_2412:
[----:B------:R-:W-:Y:S01]  /*1170*/  ULDC.64 UR8, c[0x0][0xc88] ;  /* 0x0003220000087ab9 */ /* 0x000fe20000000a00 */
[----:B------:R-:W-:Y:S01]  /*1180*/  ULDC.64 UR12, c[0x0][0x208] ;  /* 0x00008200000c7ab9 */ /* 0x000fe20000000a00 */
[----:B------:R-:W-:Y:S01]  /*1190*/  UIMAD.WIDE UR8, UR7, 0x4, UR8 ;  /* 0x00000004070878a5 */ /* 0x000fe2000f8e0208 */
[----:B------:R-:W-:-:S05]  /*11a0*/  ULDC.64 UR10, c[0x0][0xa18] ;  /* 0x00028600000a7ab9 */ /* 0x000fca0000000a00 */
[----:B01234-:R-:W-:Y:S02]  /*11b0*/  IMAD.U32 R2, RZ, RZ, UR8 ;  /* 0x00000008ff027e24 */ /* 0x01ffe4000f8e00ff */
[----:B------:R-:W-:Y:S01]  /*11c0*/  IMAD.U32 R3, RZ, RZ, UR9 ;  /* 0x00000009ff037e24 */ /* 0x000fe2000f8e00ff */
        /* <DEDUP_REMOVED lines=10> */
[----:B------:R-:W-:Y:S01]  /*1270*/  IMAD.U32 R217, RZ, RZ, UR4 ;  /* 0x00000004ffd97e24 */ /* 0x000fe2000f8e00ff */
[----:B------:R-:W-:-:S04]  /*1280*/  @UP0 ULEA UR8, UP2, UR4, UR8, 0x2 ;  /* 0x0000000804080291 */ /* 0x000fc8000f84103f */
[----:B------:R-:W-:Y:S02]  /*1290*/  @UP0 ULEA.HI.X UR9, UR4, UR9, UR14, 0x2, UP2 ;  /* 0x0000000904090291 */ /* 0x000fe400090f140e */
[----:B------:R-:W-:Y:S01]  /*12a0*/  IMAD.U32 R6, RZ, RZ, UR14 ;  /* 0x0000000eff067e24 */ /* 0x000fe2000f8e00ff */
[----:B------:R-:W-:Y:S01]  /*12b0*/  @UP1 ULEA UR10, UP0, UR4, UR10, 0x2 ;  /* 0x0000000a040a1291 */ /* 0x000fe2000f80103f */
[----:B------:R-:W-:-:S03]  /*12c0*/  IMAD.U32 R2, RZ, RZ, UR8 ;  /* 0x00000008ff027e24 */ /* 0x000fc6000f8e00ff */
[----:B------:R-:W-:Y:S01]  /*12d0*/  @UP1 ULEA.HI.X UR11, UR4, UR11, UR14, 0x2, UP0 ;  /* 0x0000000b040b1291 */ /* 0x000fe200080f140e */
[----:B------:R-:W-:Y:S01]  /*12e0*/  IMAD.U32 R3, RZ, RZ, UR9 ;  /* 0x00000009ff037e24 */ /* 0x000fe2000f8e00ff */
[----:B------:R-:W-:Y:S01]  /*12f0*/  ULDC.64 UR8, c[0x0][0x418] ;  /* 0x0001060000087ab9 */ /* 0x000fe20000000a00 */
[----:B------:R-:W-:Y:S01]  /*1300*/  IMAD.U32 R4, RZ, RZ, UR10 ;  /* 0x0000000aff047e24 */ /* 0x000fe2000f8e00ff */
[----:B------:R-:W-:Y:S01]  /*1310*/  ULOP3.LUT UR7, UR6, 0xff0000, URZ, 0xc0, !UPT ;  /* 0x00ff000006077892 */ /* 0x000fe2000f8ec03f */
[----:B------:R0:W-:Y:S01]  /*1320*/  STL [R1+0x2c], R6 ;  /* 0x00002c0601007387 */ /* 0x0001e20000100800 */
[----:B------:R-:W-:-:S03]  /*1330*/  IMAD.U32 R5, RZ, RZ, UR11 ;  /* 0x0000000bff057e24 */ /* 0x000fc6000f8e00ff */
[----:B------:R-:W2:Y:S01]  /*1340*/  @P0 LDG.E R2, desc[UR12][R2.64] ;  /* 0x0000000c02020981 */ /* 0x000ea2000c1e1900 */
[----:B------:R-:W-:Y:S01]  /*1350*/  UISETP.NE.U32.AND UP0, UPT, UR8, URZ, UPT ;  /* 0x0000003f0800728c */ /* 0x000fe2000bf05070 */
[----:B------:R-:W-:Y:S02]  /*1360*/  ULDC UR10, c[0x0][0x2f0] ;  /* 0x0000bc00000a7ab9 */ /* 0x000fe40000000800 */
[----:B------:R-:W3:Y:S01]  /*1370*/  @P2 LDG.E R4, desc[UR12][R4.64] ;  /* 0x0000000c04042981 */ /* 0x000ee2000c1e1900 */
[----:B------:R-:W-:Y:S02]  /*1380*/  ULOP3.LUT UR8, UR6, 0xff000000, URZ, 0xc0, !UPT ;  /* 0xff00000006087892 */ /* 0x000fe4000f8ec03f */
[----:B------:R-:W-:Y:S01]  /*1390*/  ULOP3.LUT UR6, UR6, 0xffff, URZ, 0xc0, !UPT ;  /* 0x0000ffff06067892 */ /* 0x000fe2000f8ec03f */
[----:B------:R-:W-:Y:S01]  /*13a0*/  ULDC UR11, c[0x0][0x288] ;  /* 0x0000a200000b7ab9 */ /* 0x000fe20000000800 */
[----:B------:R-:W-:Y:S01]  /*13b0*/  UISETP.NE.AND.EX UP0, UPT, UR9, URZ, UPT, UP0 ;  /* 0x0000003f0900728c */ /* 0x000fe2000bf05300 */
[----:B------:R-:W-:-:S03]  /*13c0*/  ULDC.64 UR12, c[0x0][0xa20] ;  /* 0x00028800000c7ab9 */ /* 0x000fc60000000a00 */
[----:B-----5:R-:W-:Y:S01]  /*13d0*/  IMAD.U32 R0, RZ, RZ, UR6 ;  /* 0x00000006ff007e24 */ /* 0x020fe2000f8e00ff */
[----:B------:R-:W-:Y:S01]  /*13e0*/  ULDC UR9, c[0x0][0x424] ;  /* 0x0001090000097ab9 */ /* 0x000fe20000000800 */
[----:B------:R-:W-:Y:S01]  /*13f0*/  USHF.R.U32.HI UR8, URZ, 0x8, UR8 ;  /* 0x000000083f087899 */ /* 0x000fe20008011608 */
[----:B------:R-:W-:Y:S01]  /*1400*/  ISETP.NE.U32.AND P1, PT, RZ, UR12, PT ;  /* 0x0000000cff007c0c */ /* 0x000fe2000bf25070 */
[----:B------:R-:W-:Y:S01]  /*1410*/  USEL UR9, UR9, 0x1, UP0 ;  /* 0x0000000109097887 */ /* 0x000fe20008000000 */
[----:B------:R0:W-:Y:S01]  /*1420*/  STL [R1+0x28], R0 ;  /* 0x0000280001007387 */ /* 0x0001e20000100800 */
[----:B------:R-:W-:Y:S01]  /*1430*/  UMOV UR4, URZ ;  /* 0x0000003f00047c82 */ /* 0x000fe20008000000 */
[----:B------:R-:W-:Y:S01]  /*1440*/  ULEA.HI UR7, UR7, UR8, URZ, 0x10 ;  /* 0x0000000807077291 */ /* 0x000fe2000f8f803f */
[----:B------:R-:W-:Y:S01]  /*1450*/  ISETP.NE.AND.EX P1, PT, RZ, UR13, PT, P1 ;  /* 0x0000000dff007c0c */ /* 0x000fe2000bf25310 */
[----:B------:R-:W-:Y:S01]  /*1460*/  UIMAD UR10, UR9, UR10, URZ ;  /* 0x0000000a090a72a4 */ /* 0x000fe2000f8e023f */
[----:B--2---:R-:W-:-:S02]  /*1470*/  @P0 R2UR UR4, R2 ;  /* 0x00000000020402ca */ /* 0x004fc400000e0000 */
[----:B---3--:R-:W-:-:S13]  /*1480*/  @P2 R2UR UR11, R4 ;  /* 0x00000000040b22ca */ /* 0x008fda00000e0000 */
[----:B------:R-:W-:Y:S01]  /*1490*/  IMAD.U32 R18, RZ, RZ, UR11 ;  /* 0x0000000bff127e24 */ /* 0x000fe2000f8e00ff */
[----:B0-----:R-:W-:Y:S06]  /*14a0*/  @P2 BRA `(.L_x_2355) ;  /* 0x0000000000402947 */ /* 0x001fec0003800000 */
        /* <DEDUP_REMOVED lines=14> */
[----:B------:R-:W-:-:S06]  /*1590*/  UIADD3 UR6, -UR6, UR8, URZ ;  /* 0x0000000806067290 */ /* 0x000fcc000fffe13f */
[----:B------:R-:W-:-:S07]  /*15a0*/  IMAD.U32 R18, RZ, RZ, UR6 ;  /* 0x00000006ff127e24 */ /* 0x000fce000f8e00ff */
.L_x_2355:
[----:B------:R-:W-:Y:S05]  /*15b0*/  @!P1 BRA `(.L_x_2356) ;  /* 0x0000000000289947 */ /* 0x000fea0003800000 */
[----:B------:R-:W-:Y:S01]  /*15c0*/  R2UR UR8, R217 ;  /* 0x00000000d90872ca */ /* 0x000fe200000e0000 */
[----:B------:R-:W-:Y:S01]  /*15d0*/  ULDC.64 UR10, c[0x0][0x208] ;  /* 0x00008200000a7ab9 */ /* 0x000fe20000000a00 */
[----:B------:R-:W-:-:S11]  /*15e0*/  R2UR UR9, R6 ;  /* 0x00000000060972ca */ /* 0x000fd600000e0000 */
[----:B------:R-:W-:-:S04]  /*15f0*/  ULEA UR6, UP0, UR8, UR12, 0x2 ;  /* 0x0000000c08067291 */ /* 0x000fc8000f80103f */
[----:B------:R-:W-:Y:S02]  /*1600*/  ULEA.HI.X UR8, UR8, UR13, UR9, 0x2, UP0 ;  /* 0x0000000d08087291 */ /* 0x000fe400080f1409 */
[----:B------:R-:W-:-:S04]  /*1610*/  IMAD.U32 R2, RZ, RZ, UR6 ;  /* 0x00000006ff027e24 */ /* 0x000fc8000f8e00ff */
[----:B------:R-:W-:-:S05]  /*1620*/  IMAD.U32 R3, RZ, RZ, UR8 ;  /* 0x00000008ff037e24 */ /* 0x000fca000f8e00ff */
[----:B------:R-:W2:Y:S02]  /*1630*/  LDG.E R2, desc[UR10][R2.64] ;  /* 0x0000000a02027981 */ /* 0x000ea4000c1e1900 */
[----:B--2---:R-:W-:Y:S01]  /*1640*/  R2UR UR10, R2 ;  /* 0x00000000020a72ca */ /* 0x004fe200000e0000 */
[----:B------:R-:W-:-:S14]  /*1650*/  BRA `(.L_x_2357) ;  /* 0x00000000003c7947 */ /* 0x000fdc0003800000 */
.L_x_2356:
        /* <DEDUP_REMOVED lines=15> */
.L_x_2357:
[----:B------:R-:W-:Y:S01]  /*1750*/  ULDC UR6, c[0x0][0x448] ;  /* 0x0001120000067ab9 */ /* 0x000fe20000000800 */
[----:B------:R-:W-:Y:S01]  /*1760*/  R2UR UR8, R18 ;  /* 0x00000000120872ca */ /* 0x000fe200000e0000 */
[----:B------:R-:W-:Y:S02]  /*1770*/  UISETP.NE.AND UP0, UPT, UR6, 0x1, UPT ;  /* 0x000000010600788c */ /* 0x000fe4000bf05270 */
[----:B------:R-:W-:Y:S02]  /*1780*/  USHF.L.U32 UR5, UR5, 0x7, URZ ;  /* 0x0000000705057899 */ /* 0x000fe4000800063f */
[----:B------:R-:W-:Y:S02]  /*1790*/  UIADD3 UR10, -UR4, UR10, URZ ;  /* 0x0000000a040a7290 */ /* 0x000fe4000fffe13f */
[----:B------:R-:W-:Y:S02]  /*17a0*/  UIADD3 UR6, UR5, 0x7f, URZ ;  /* 0x0000007f05067890 */ /* 0x000fe4000fffe03f */
[----:B------:R-:W-:-:S02]  /*17b0*/  IMAD.U32 R212, RZ, RZ, UR5 ;  /* 0x00000005ffd47e24 */ /* 0x000fc4000f8e00ff */
[----:B------:R-:W-:Y:S01]  /*17c0*/  IMAD.U32 R22, RZ, RZ, UR10 ;  /* 0x0000000aff167e24 */ /* 0x000fe2000f8e00ff */
[----:B------:R-:W-:Y:S01]  /*17d0*/  @UP0 ULDC UR4, c[0x0][0x44c] ;  /* 0x0001130000040ab9 */ /* 0x000fe20000000800 */
[----:B------:R-:W-:Y:S01]  /*17e0*/  @UP0 ULDC UR9, c[0x0][0x450] ;  /* 0x0001140000090ab9 */ /* 0x000fe20000000800 */
[----:B------:R-:W-:Y:S02]  /*17f0*/  UIMAD.WIDE.U32 UR4, UR6, UR4, URZ ;  /* 0x00000004060472a5 */ /* 0x000fe4000f8e003f */
[----:B------:R-:W-:Y:S02]  /*1800*/  UIADD3 UR8, UR10, 0x50, -UR8 ;  /* 0x000000500a087890 */ /* 0x000fe4000fffe808 */
[----:B------:R-:W-:Y:S02]  /*1810*/  @UP0 USHF.R.U32.HI UR6, URZ, UR9, UR5 ;  /* 0x000000093f060299 */ /* 0x000fe40008011605 */
[----:B------:R-:W-:Y:S02]  /*1820*/  UIADD3 UR4, UR10, 0x4f, URZ ;  /* 0x0000004f0a047890 */ /* 0x000fe4000fffe03f */
[----:B------:R-:W-:-:S02]  /*1830*/  UIADD3 UR8, UR8, UR6, URZ ;  /* 0x0000000608087290 */ /* 0x000fc4000fffe03f */
[----:B------:R-:W-:Y:S02]  /*1840*/  UIMAD.WIDE UR4, UR4, 0x66666667, URZ ;  /* 0x66666667040478a5 */ /* 0x000fe4000f8e023f */
[----:B------:R-:W-:Y:S02]  /*1850*/  UIMAD.WIDE UR8, UR8, 0x66666667, URZ ;  /* 0x66666667080878a5 */ /* 0x000fe4000f8e023f */
[----:B------:R-:W-:Y:S02]  /*1860*/  USHF.R.U32.HI UR4, URZ, 0x1f, UR5 ;  /* 0x0000001f3f047899 */ /* 0x000fe40008011605 */
[----:B------:R-:W-:Y:S02]  /*1870*/  USHF.R.U32.HI UR6, URZ, 0x1f, UR9 ;  /* 0x0000001f3f067899 */ /* 0x000fe40008011609 */
[----:B------:R-:W-:Y:S02]  /*1880*/  ULEA.HI.SX32 UR4, UR5, UR4, 0x1b ;  /* 0x0000000405047291 */ /* 0x000fe4000f8fda3f */
[----:B------:R-:W-:-:S02]  /*1890*/  ULEA.HI.SX32 UR6, UR9, UR6, 0x1b ;  /* 0x0000000609067291 */ /* 0x000fc4000f8fda3f */
[----:B------:R-:W-:Y:S02]  /*18a0*/  USHF.R.U32.HI UR5, URZ, 0x10, UR7 ;  /* 0x000000103f057899 */ /* 0x000fe40008011607 */
[----:B------:R-:W-:-:S04]  /*18b0*/  UISETP.LT.AND UP0, UPT, UR4, UR6, UPT ;  /* 0x000000060400728c */ /* 0x000fc8000bf01270 */
[----:B------:R-:W-:Y:S01]  /*18c0*/  USEL UR9, UR4, UR6, UP0 ;  /* 0x0000000604097287 */ /* 0x000fe20008000000 */
[----:B------:R-:W-:Y:S01]  /*18d0*/  IMAD.U32 R214, RZ, RZ, UR5 ;  /* 0x00000005ffd67e24 */ /* 0x000fe2000f8e00ff */
[----:B------:R-:W-:Y:S02]  /*18e0*/  ULOP3.LUT UR6, UR7, 0xff, URZ, 0xc0, !UPT ;  /* 0x000000ff07067892 */ /* 0x000fe4000f8ec03f */
[----:B------:R-:W-:Y:S01]  /*18f0*/  UISETP.GE.AND UP0, UPT, UR9, 0x1, UPT ;  /* 0x000000010900788c */ /* 0x000fe2000bf06270 */
[----:B------:R-:W-:-:S03]  /*1900*/  UMOV UR4, URZ ;  /* 0x0000003f00047c82 */ /* 0x000fc60008000000 */
[----:B------:R-:W-:Y:S02]  /*1910*/  IMAD.U32 R216, RZ, RZ, UR6 ;  /* 0x00000006ffd87e24 */ /* 0x000fe4000f8e00ff */
[----:B------:R-:W-:-:S13]  /*1920*/  PLOP3.LUT P0, PT, PT, PT, UP0, 0x80, 0x0 ;  /* 0x000000000000781c */ /* 0x000fda0003f0f008 */
[----:B------:R-:W-:Y:S05]  /*1930*/  @!P0 BRA `(.L_x_2358) ;  /* 0x0000000000948947 */ /* 0x000fea0003800000 */
        /* <DEDUP_REMOVED lines=37> */
.L_x_2358:
        /* <DEDUP_REMOVED lines=81> */
[----:B------:R-:W-:Y:S02]  /*20a0*/  UIADD3 UR6, UR8, 0x14400, URZ ;  /* 0x0001440008067890 */ /* 0x000fe4000fffe03f */
[----:B------:R-:W-:Y:S02]  /*20b0*/  IMAD.U32 R17, RZ, RZ, UR8 ;  /* 0x00000008ff117e24 */ /* 0x000fe4000f8e00ff */
[----:B0-----:R-:W-:Y:S01]  /*20c0*/  VIADD R0, R0, 0xffffff80 ;  /* 0xffffff8000007836 */ /* 0x001fe20000000000 */
[----:B------:R-:W-:-:S04]  /*20d0*/  ULOP3.LUT UP0, URZ, UR6, 0x9f, URZ, 0xc0, !UPT ;  /* 0x0000009f063f7892 */ /* 0x000fc8000f80c03f */
[----:B------:R-:W-:Y:S02]  /*20e0*/  SHF.R.S32.HI R3, RZ, 0x1f, R0 ;  /* 0x0000001fff037819 */ /* 0x000fe40000011400 */
        /* <DEDUP_REMOVED lines=28> */
.L_x_2360:
[----:B------:R-:W2:Y:S04]  /*22b0*/  LDL R20, [R1+0x30] ;  /* 0x0000300001147983 */ /* 0x000ea80000100800 */
[----:B------:R-:W3:Y:S01]  /*22c0*/  LDL R2, [R1+0x68] ;  /* 0x0000680001027983 */ /* 0x000ee20000100800 */
[----:B------:R-:W-:Y:S02]  /*22d0*/  R2UR UR6, R17 ;  /* 0x00000000110672ca */ /* 0x000fe400000e0000 */
[----:B--2---:R-:W-:Y:S02]  /*22e0*/  R2UR UR7, R20 ;  /* 0x00000000140772ca */ /* 0x004fe400000e0000 */
[----:B---3--:R-:W-:-:S11]  /*22f0*/  R2UR UR5, R2 ;  /* 0x00000000020572ca */ /* 0x008fd600000e0000 */
[----:B------:R-:W-:-:S04]  /*2300*/  ULEA.HI UR4, UR7, UR7, URZ, 0x1 ;  /* 0x0000000707047291 */ /* 0x000fc8000f8f083f */
[----:B------:R-:W-:Y:S01]  /*2310*/  ULOP3.LUT UR4, UR4, 0xfffffffe, URZ, 0xc0, !UPT ;  /* 0xfffffffe04047892 */ /* 0x000fe2000f8ec03f */
[----:B------:R-:W-:-:S03]  /*2320*/  IMAD.U32 R2, RZ, RZ, UR5 ;  /* 0x00000005ff027e24 */ /* 0x000fc6000f8e00ff */
[----:B------:R-:W-:Y:S02]  /*2330*/  UIADD3 UR4, UR7, -UR4, URZ ;  /* 0x8000000407047290 */ /* 0x000fe4000fffe03f */
[----:B------:R-:W-:-:S04]  /*2340*/  ISETP.NE.AND P0, PT, R2, 0x3, PT ;  /* 0x000000030200780c */ /* 0x000fc80003f05270 */
[----:B------:R-:W-:-:S05]  /*2350*/  IMAD.U32 R0, RZ, RZ, UR4 ;  /* 0x00000004ff007e24 */ /* 0x000fca000f8e00ff */
[----:B------:R-:W-:-:S04]  /*2360*/  SHF.L.U32 R0, R0, 0x1f, RZ ;  /* 0x0000001f00007819 */ /* 0x000fc800000006ff */
[----:B------:R-:W0:Y:S02]  /*2370*/  SYNCS.PHASECHK.TRANS64.TRYWAIT P1, [UR6+0x38800], R0 ;  /* 0x03880000ff0075a7 */ /* 0x000e240008020146 */
[----:B0-----:R-:W-:Y:S05]  /*2380*/  @!P1 BRA `(.L_x_2361) ;  /* 0x0000019c00bc9947 */ /* 0x001fea0003800000 */
.L_x_2550:
[----:B------:R-:W-:Y:S05]  /*2390*/  @!P0 BRA `(.L_x_2362) ;  /* 0x0000000000048947 */ /* 0x000fea0003800000 */
[----:B------:R-:W-:Y:S01]  /*23a0*/  BPT.TRAP 0x1 ;  /* 0x000000040000795c */ /* 0x000fe20000300000 */
.L_x_2362:
[----:B------:R-:W-:Y:S01]  /*23b0*/  R2UR UR5, R16 ;  /* 0x00000000100572ca */ /* 0x000fe200000e0000 */
[----:B0-----:R-:W-:Y:S01]  /*23c0*/  IMAD.U32 R0, RZ, RZ, UR60 ;  /* 0x0000003cff007e24 */ /* 0x001fe2000f8e00ff */
[----:B------:R-:W-:-:S11]  /*23d0*/  R2UR UR4, R17 ;  /* 0x00000000110472ca */ /* 0x000fd600000e0000 */
[----:B------:R-:W-:Y:S02]  /*23e0*/  IMAD.U32 R3, RZ, RZ, UR5 ;  /* 0x00000005ff037e24 */ /* 0x000fe4000f8e00ff */
[----:B------:R-:W-:-:S03]  /*23f0*/  LEA R0, R0, UR4, 0x3 ;  /* 0x0000000400007c11 */ /* 0x000fc6000f8e18ff */
[----:B------:R-:W-:-:S04]  /*2400*/  SHF.L.U32 R3, R3, 0x1f, RZ ;  /* 0x0000001f03037819 */ /* 0x000fc800000006ff */
[----:B------:R0:W1:Y:S01]  /*2410*/  SYNCS.PHASECHK.TRANS64.TRYWAIT P2, [R0+URZ+0x38830], R3 ;  /* 0x03883003000075a7 */ /* 0x000062000804017f */
[----:B------:R-:W-:Y:S05]  /*2420*/  @!P0 BRA `(.L_x_2363) ;  /* 0x0000000000048947 */ /* 0x000fea0003800000 */
[----:B------:R-:W-:Y:S01]  /*2430*/  BPT.TRAP 0x1 ;  /* 0x000000040000795c */ /* 0x000fe20000300000 */
.L_x_2363:
[----:B------:R-:W2:Y:S02]  /*2440*/  S2R R2, SR_TID.X ;  /* 0x0000000000027919 */ /* 0x000ea40000002100 */
[----:B--2---:R-:W-:-:S04]  /*2450*/  LOP3.LUT R2, R2, 0x7f, RZ, 0xc0, !PT ;  /* 0x0000007f02027812 */ /* 0x004fc800078ec0ff */
[----:B------:R-:W-:Y:S01]  /*2460*/  ISETP.NE.AND P1, PT, R2, RZ, PT ;  /* 0x000000ff0200720c */ /* 0x000fe20003f25270 */
[----:B-1----:R-:W-:-:S12]  /*2470*/  @P2 BRA `(.L_x_2364) ;  /* 0x0000000000082947 */ /* 0x002fd80003800000 */
[----:B------:R-:W1:Y:S02]  /*2480*/  SYNCS.PHASECHK.TRANS64.TRYWAIT P2, [R0+URZ+0x38830], R3 ;  /* 0x03883003000075a7 */ /* 0x000e64000804017f */
[----:B-1----:R-:W-:Y:S05]  /*2490*/  @!P2 BRA `(.L_x_2365) ;  /* 0x0000019c0094a947 */ /* 0x002fea0003800000 */
.L_x_2364:
[----:B------:R-:W-:Y:S05]  /*24a0*/  WARPSYNC.ALL ;  /* 0x0000000000007948 */ /* 0x000fea0003800000 */
[----:B------:R-:W-:Y:S01]  /*24b0*/  R2UR UR4, R17 ;  /* 0x00000000110472ca */ /* 0x000fe200000e0000 */
[----:B------:R-:W-:Y:S01]  /*24c0*/  ULOP3.LUT UR5, UR36, 0x10000, URZ, 0xfc, !UPT ;  /* 0x0001000024057892 */ /* 0x000fe2000f8efc3f */
[----:B------:R-:W-:Y:S01]  /*24d0*/  WARPGROUP.ARRIVE ;  /* 0x00000000000079c5 */ /* 0x000fe20000000000 */
[----:B------:R-:W-:Y:S01]  /*24e0*/  UMOV UR9, 0x40000040 ;  /* 0x4000004000097882 */ /* 0x000fe20000000000 */
[----:B------:R-:W-:Y:S01]  /*24f0*/  UMOV UR11, 0x40000040 ;  /* 0x40000040000b7882 */ /* 0x000fe20000000000 */
[----:B------:R-:W-:Y:S01]  /*2500*/  UMOV UR21, UR9 ;  /* 0x0000000900157c82 */ /* 0x000fe20008000000 */
[----:B------:R-:W-:Y:S01]  /*2510*/  IMAD.U32 R13, RZ, RZ, UR9 ;  /* 0x00000009ff0d7e24 */ /* 0x000fe2000f8e00ff */
[----:B------:R-:W-:Y:S01]  /*2520*/  UMOV UR13, UR21 ;  /* 0x00000015000d7c82 */ /* 0x000fe20008000000 */
[----:B------:R-:W-:Y:S01]  /*2530*/  UMOV UR8, UR5 ;  /* 0x0000000500087c82 */ /* 0x000fe20008000000 */
[----:B------:R-:W-:Y:S01]  /*2540*/  UMOV UR15, 0x40000040 ;  /* 0x40000040000f7882 */ /* 0x000fe20000000000 */
[----:B------:R-:W-:Y:S01]  /*2550*/  UMOV UR20, UR8 ;  /* 0x0000000800147c82 */ /* 0x000fe20008000000 */
[----:B------:R-:W-:Y:S01]  /*2560*/  IMAD.U32 R12, RZ, RZ, UR8 ;  /* 0x00000008ff0c7e24 */ /* 0x000fe2000f8e00ff */
[----:B------:R-:W-:Y:S01]  /*2570*/  UMOV UR12, UR20 ;  /* 0x00000014000c7c82 */ /* 0x000fe20008000000 */
[----:B------:R-:W-:Y:S01]  /*2580*/  UIADD3 UR4, UR4, 0x24400, URZ ;  /* 0x0002440004047890 */ /* 0x000fe2000fffe03f */
[----:B01----:R-:W-:Y:S01]  /*2590*/  @!P1 VIADD R0, R0, 0x38840 ;  /* 0x0003884000009836 */ /* 0x003fe20000000000 */
[----:B------:R-:W-:Y:S01]  /*25a0*/  UMOV UR16, UR20 ;  /* 0x0000001400107c82 */ /* 0x000fe20008000000 */
[----:B------:R-:W-:Y:S01]  /*25b0*/  UMOV UR17, UR21 ;  /* 0x0000001500117c82 */ /* 0x000fe20008000000 */
[----:B------:R-:W-:Y:S01]  /*25c0*/  USHF.R.U32.HI UR4, URZ, 0x4, UR4 ;  /* 0x000000043f047899 */ /* 0x000fe20008011604 */
[----:B------:R-:W-:Y:S01]  /*25d0*/  CS2R R150, SRZ ;  /* 0x0000000000967805 */ /* 0x000fe2000001ff00 */
[----:B------:R-:W-:Y:S01]  /*25e0*/  UMOV UR19, 0x40000040 ;  /* 0x4000004000137882 */ /* 0x000fe20000000000 */
[----:B------:R-:W-:Y:S01]  /*25f0*/  UMOV UR23, 0x40000040 ;  /* 0x4000004000177882 */ /* 0x000fe20000000000 */
[----:B------:R-:W-:Y:S01]  /*2600*/  ULOP3.LUT UR4, UR4, 0x3fff, URZ, 0xc0, !UPT ;  /* 0x00003fff04047892 */ /* 0x000fe2000f8ec03f */
[----:B------:R-:W-:Y:S01]  /*2610*/  @!P1 PRMT R0, RZ, 0x654, R0 ;  /* 0x00000654ff009816 */ /* 0x000fe20000000000 */
[----:B------:R-:W-:Y:S01]  /*2620*/  UMOV UR27, 0x40000040 ;  /* 0x40000040001b7882 */ /* 0x000fe20000000000 */
[----:B------:R-:W-:Y:S01]  /*2630*/  UMOV UR31, 0x40000040 ;  /* 0x40000040001f7882 */ /* 0x000fe20000000000 */
[----:B------:R-:W-:Y:S01]  /*2640*/  ULOP3.LUT UR6, UR4, 0x10000, URZ, 0xfc, !UPT ;  /* 0x0001000004067892 */ /* 0x000fe2000f8efc3f */
[----:B------:R-:W-:Y:S01]  /*2650*/  CS2R R148, SRZ ;  /* 0x0000000000947805 */ /* 0x000fe2000001ff00 */
[----:B------:R-:W-:Y:S01]  /*2660*/  UMOV UR35, 0x40000040 ;  /* 0x4000004000237882 */ /* 0x000fe20000000000 */
[----:B------:R-:W-:Y:S01]  /*2670*/  UMOV UR39, 0x40000040 ;  /* 0x4000004000277882 */ /* 0x000fe20000000000 */
[----:B------:R-:W-:Y:S01]  /*2680*/  UIMAD UR4, UR60, 0xa00, UR6 ;  /* 0x00000a003c0478a4 */ /* 0x000fe2000f8e0206 */
[----:B------:R-:W-:Y:S01]  /*2690*/  CS2R R146, SRZ ;  /* 0x0000000000927805 */ /* 0x000fe2000001ff00 */
[----:B------:R-:W-:Y:S01]  /*26a0*/  IMAD.U32 R15, RZ, RZ, UR6 ;  /* 0x00000006ff0f7e24 */ /* 0x000fe2000f8e00ff */
[----:B------:R-:W-:Y:S01]  /*26b0*/  UIADD3 UR6, UR5, 0x2, URZ ;  /* 0x0000000205067890 */ /* 0x000fe2000fffe03f */
[----:B------:R-:W-:Y:S01]  /*26c0*/  CS2R R144, SRZ ;  /* 0x0000000000907805 */ /* 0x000fe2000001ff00 */
[----:B------:R-:W-:Y:S01]  /*26d0*/  UIADD3 UR14, UR4, 0x100, URZ ;  /* 0x00000100040e7890 */ /* 0x000fe2000fffe03f */
[----:B------:R-:W-:Y:S01]  /*26e0*/  CS2R R142, SRZ ;  /* 0x00000000008e7805 */ /* 0x000fe2000001ff00 */
[----:B------:R-:W-:Y:S01]  /*26f0*/  UMOV UR10, UR4 ;  /* 0x00000004000a7c82 */ /* 0x000fe20008000000 */
[----:B------:R-:W-:Y:S01]  /*2700*/  UIADD3 UR18, UR4, 0x180, URZ ;  /* 0x0000018004127890 */ /* 0x000fe2000fffe03f */
[----:B------:R-:W-:Y:S01]  /*2710*/  HGMMA.64x16x16.F32 R56, gdesc[UR8], RZ, !UPT, gsb0 ;  /* 0x00200000083879f0 */ /* 0x000fe2000c0008ff */
[----:B------:R-:W-:Y:S01]  /*2720*/  UIADD3 UR10, UR4, 0x80, URZ ;  /* 0x00000080040a7890 */ /* 0x000fe2000fffe03f */
[----:B------:R-:W-:Y:S01]  /*2730*/  CS2R R140, SRZ ;  /* 0x00000000008c7805 */ /* 0x000fe2000001ff00 */
[----:B------:R-:W-:Y:S01]  /*2740*/  UMOV UR8, UR20 ;  /* 0x0000001400087c82 */ /* 0x000fe20008000000 */
[----:B------:R-:W-:Y:S01]  /*2750*/  UMOV UR9, UR21 ;  /* 0x0000001500097c82 */ /* 0x000fe20008000000 */
[----:B------:R-:W-:Y:S01]  /*2760*/  UMOV UR11, 0x40000040 ;  /* 0x40000040000b7882 */ /* 0x000fe20000000000 */
[----:B------:R-:W-:Y:S01]  /*2770*/  UIADD3 UR7, UR4, 0x2, URZ ;  /* 0x0000000204077890 */ /* 0x000fe2000fffe03f */
[----:B------:R-:W-:Y:S01]  /*2780*/  CS2R R138, SRZ ;  /* 0x00000000008a7805 */ /* 0x000fe2000001ff00 */
        /* <DEDUP_REMOVED lines=12> */
[----:B------:R-:W-:Y:S01]  /*2850*/  UMOV UR43, 0x40000040 ;  /* 0x40000040002b7882 */ /* 0x000fe20000000000 */
        /* <DEDUP_REMOVED lines=33> */
[----:B------:R-:W-:Y:S02]  /*2a70*/  CS2R R78, SRZ ;  /* 0x00000000004e7805 */ /* 0x000fe4000001ff00 */
[----:B------:R-:W-:Y:S02]  /*2a80*/  CS2R R76, SRZ ;  /* 0x00000000004c7805 */ /* 0x000fe4000001ff00 */
[----:B------:R-:W-:Y:S02]  /*2a90*/  CS2R R74, SRZ ;  /* 0x00000000004a7805 */ /* 0x000fe4000001ff00 */
[----:B------:R-:W-:Y:S01]  /*2aa0*/  CS2R R72, SRZ ;  /* 0x0000000000487805 */ /* 0x000fe2000001ff00 */
[----:B------:R-:W-:Y:S01]  /*2ab0*/  HGMMA.64x16x16.F32 R48, gdesc[UR8], RZ, !UPT, gsb0 ;  /* 0x00200000083079f0 */ /* 0x000fe2000c0008ff */
[----:B------:R-:W-:Y:S01]  /*2ac0*/  UIADD3 UR10, UR4, 0x200, URZ ;  /* 0x00000200040a7890 */ /* 0x000fe2000fffe03f */
[----:B------:R-:W-:Y:S01]  /*2ad0*/  UMOV UR8, UR20 ;  /* 0x0000001400087c82 */ /* 0x000fe20008000000 */
[----:B------:R-:W-:Y:S01]  /*2ae0*/  UMOV UR9, UR21 ;  /* 0x0000001500097c82 */ /* 0x000fe20008000000 */
[----:B------:R-:W-:Y:S01]  /*2af0*/  UMOV UR11, 0x40000040 ;  /* 0x40000040000b7882 */ /* 0x000fe20000000000 */
[----:B------:R-:W-:-:S02]  /*2b00*/  WARPGROUP.DEPBAR.LE gsb0, 0x0 ;  /* 0x00008000000079c5 */ /* 0x000fc40000010000 */
[----:B------:R-:W-:-:S06]  /*2b10*/  WARPGROUP.ARRIVE ;  /* 0x00000000000079c5 */ /* 0x000fcc0000000000 */
[----:B------:R-:W-:Y:S01]  /*2b20*/  HGMMA.64x16x16.F32 R40, gdesc[UR12], RZ, !UPT, gsb0 ;  /* 0x002000000c2879f0 */ /* 0x000fe2000c0008ff */
[----:B------:R-:W-:Y:S01]  /*2b30*/  UMOV UR12, UR6 ;  /* 0x00000006000c7c82 */ /* 0x000fe20008000000 */
[----:B------:R-:W-:Y:S01]  /*2b40*/  UMOV UR13, 0x40000040 ;  /* 0x40000040000d7882 */ /* 0x000fe20000000000 */
[----:B------:R-:W-:Y:S01]  /*2b50*/  UMOV UR14, UR7 ;  /* 0x00000007000e7c82 */ /* 0x000fe20008000000 */
[----:B------:R-:W-:Y:S01]  /*2b60*/  UMOV UR15, 0x40000040 ;  /* 0x40000040000f7882 */ /* 0x000fe20000000000 */
[----:B------:R-:W-:Y:S01]  /*2b70*/  UMOV UR20, UR12 ;  /* 0x0000000c00147c82 */ /* 0x000fe20008000000 */
[----:B------:R-:W-:Y:S01]  /*2b80*/  UMOV UR21, UR13 ;  /* 0x0000000d00157c82 */ /* 0x000fe20008000000 */
[----:B------:R-:W-:Y:S01]  /*2b90*/  IMAD.U32 R10, RZ, RZ, UR12 ;  /* 0x0000000cff0a7e24 */ /* 0x000fe2000f8e00ff */
[----:B------:R-:W-:Y:S01]  /*2ba0*/  UIADD3 UR6, UR5, 0x4, URZ ;  /* 0x0000000405067890 */ /* 0x000fe2000fffe03f */
[----:B------:R-:W-:Y:S01]  /*2bb0*/  IMAD.U32 R11, RZ, RZ, UR13 ;  /* 0x0000000dff0b7e24 */ /* 0x000fe2000f8e00ff */
[----:B------:R-:W-:Y:S01]  /*2bc0*/  UIADD3 UR7, UR4, 0x4, URZ ;  /* 0x0000000404077890 */ /* 0x000fe2000fffe03f */
        /* <DEDUP_REMOVED lines=122> */
[----:B------:R-:W-:Y:S01]  /*3370*/  ULDC UR10, c[0x0][0x9d8] ;  /* 0x00027600000a7ab9 */ /* 0x000fe20000000800 */
[----:B------:R-:W-:Y:S01]  /*3380*/  UIMAD UR11, UR61, -0x50, URZ ;  /* 0xffffffb03d0b78a4 */ /* 0x000fe2000f8e023f */
        /* <DEDUP_REMOVED lines=31> */
[----:B------:R-:W-:-:S06]  /*3580*/  UIADD3 UR14, UR61, -0x2, URZ ;  /* 0xfffffffe3d0e7890 */ /* 0x000fcc000fffe03f */
        /* <DEDUP_REMOVED lines=234> */
[----:B------:R-:W-:Y:S02]  /*4430*/  UIADD3 UR6, UR5, 0xc04, URZ ;  /* 0x00000c0405067890 */ /* 0x000fe4000fffe03f */
        /* <DEDUP_REMOVED lines=59> */
[----:B------:R-:W-:Y:S01]  /*47f0*/  ULDC UR5, c[0x0][0x448] ;  /* 0x0001120000057ab9 */ /* 0x000fe20000000800 */
[----:B------:R-:W-:Y:S01]  /*4800*/  IMAD.U32 R7, RZ, RZ, UR57 ;  /* 0x00000039ff077e24 */ /* 0x000fe2000f8e00ff */
[----:B------:R-:W-:-:S02]  /*4810*/  UISETP.NE.AND UP0, UPT, UR5, 0x1, UPT ;  /* 0x000000010500788c */ /* 0x000fc4000bf05270 */
[----:B------:R-:W-:-:S04]  /*4820*/  UIADD3 UR6, UR4, 0x986, URZ ;  /* 0x0000098604067890 */ /* 0x000fc8000fffe03f */
[----:B------:R-:W-:-:S05]  /*4830*/  PLOP3.LUT P2, PT, PT, PT, UP0, 0x80, 0x0 ;  /* 0x000000000000781c */ /* 0x000fca0003f4f008 */
[----:B------:R-:W-:Y:S01]  /*4840*/  @UP0 ULDC UR5, c[0x0][0x44c] ;  /* 0x0001130000050ab9 */ /* 0x000fe20000000800 */
        /* <DEDUP_REMOVED lines=30> */
[----:B------:R2:W3:Y:S01]  /*4a30*/  MUFU.TANH R20, R59 ;  /* 0x0000003b00147308 */ /* 0x0004e20000002400 */
[----:B0-----:R-:W-:-:S02]  /*4a40*/  VIADD R3, R213, UR18 ;  /* 0x00000012d5037c36 */ /* 0x001fc40008000000 */
[----:B------:R-:W-:Y:S01]  /*4a50*/  FMUL.FTZ R63, R63, UR10 ;  /* 0x0000000a3f3f7c20 */ /* 0x000fe20008410000 */
[----:B------:R-:W-:Y:S02]  /*4a60*/  IMAD.U32 R60, RZ, RZ, UR19 ;  /* 0x00000013ff3c7e24 */ /* 0x000fe4000f8e00ff */
[----:B------:R-:W-:Y:S01]  /*4a70*/  FMUL.FTZ R58, R61, UR10 ;  /* 0x0000000a3d3a7c20 */ /* 0x000fe20008410000 */
[----:B------:R-:W-:Y:S01]  /*4a80*/  @P2 IMAD.HI.U32 R4, R3, UR5, RZ ;  /* 0x0000000503042c27 */ /* 0x000fe2000f8e00ff */
[----:B------:R-:W-:Y:S01]  /*4a90*/  @UP0 ULDC UR5, c[0x0][0x450] ;  /* 0x0001140000050ab9 */ /* 0x000fe20000000800 */
[----:B------:R-:W0:Y:S02]  /*4aa0*/  MUFU.TANH R62, R62 ;  /* 0x0000003e003e7308 */ /* 0x000e240000002400 */
[----:B--2---:R-:W-:Y:S01]  /*4ab0*/  IMAD.MOV.U32 R59, RZ, RZ, R3 ;  /* 0x000000ffff3b7224 */ /* 0x004fe200078e0003 */
[----:B------:R-:W-:Y:S01]  /*4ac0*/  @P2 SHF.R.U32.HI R59, RZ, UR5, R4 ;  /* 0x00000005ff3b2c19 */ /* 0x000fe20008011604 */
[----:B------:R-:W-:-:S04]  /*4ad0*/  UMOV UR5, UR23 ;  /* 0x0000001700057c82 */ /* 0x000fc80008000000 */
[----:B------:R-:W2:Y:S01]  /*4ae0*/  SHFL.IDX PT, R4, R59, 0x1, 0x1c1f ;  /* 0x003c1f003b047f89 */ /* 0x000ea200000e0000 */
[----:B------:R-:W4:Y:S03]  /*4af0*/  MUFU.TANH R63, R63 ;  /* 0x0000003f003f7308 */ /* 0x000f260000002400 */
[----:B------:R-:W5:Y:S05]  /*4b00*/  SHFL.IDX PT, R59, R59, RZ, 0x1c1f ;  /* 0x001c1fff3b3b7589 */ /* 0x000f6a00000e0000 */
        /* <DEDUP_REMOVED lines=16> */
[----:B------:R-:W-:Y:S01]  /*4c10*/  UMOV UR4, UR22 ;  /* 0x0000001600047c82 */ /* 0x000fe20008000000 */
[----:B------:R3:W-:Y:S01]  /*4c20*/  MUFU.TANH R67, R55 ;  /* 0x0000003700437308 */ /* 0x0007e20000002400 */
[----:B-1----:R-:W-:-:S02]  /*4c30*/  IMAD.U32 R50, RZ, RZ, UR11 ;  /* 0x0000000bff327e24 */ /* 0x002fc4000f8e00ff */
[----:B------:R-:W-:Y:S01]  /*4c40*/  FMUL.FTZ R49, R49, UR10 ;  /* 0x0000000a31317c20 */ /* 0x000fe20008410000 */
[----:B------:R-:W-:Y:S01]  /*4c50*/  FMUL.FTZ R52, R52, UR10 ;  /* 0x0000000a34347c20 */ /* 0x000fe20008410000 */
[----:B------:R-:W-:Y:S01]  /*4c60*/  FMUL.FTZ R53, R53, UR10 ;  /* 0x0000000a35357c20 */ /* 0x000fe20008410000 */
[----:B------:R-:W-:Y:S02]  /*4c70*/  R2UR UR11, R23 ;  /* 0x00000000170b72ca */ /* 0x000fe400000e0000 */
[----:B------:R-:W-:Y:S01]  /*4c80*/  IADD3 R3, -R19, 0x51, R50 ;  /* 0x0000005113037810 */ /* 0x000fe20007ffe132 */
[----:B------:R-:W1:Y:S03]  /*4c90*/  MUFU.TANH R65, R51 ;  /* 0x0000003300417308 */ /* 0x000e660000002400 */
[----:B------:R-:W-:-:S05]  /*4ca0*/  IADD3 R60, -R60, UR15, R3 ;  /* 0x0000000f3c3c7c10 */ /* 0x000fca000fffe103 */
[----:B------:R0:W1:Y:S08]  /*4cb0*/  MUFU.TANH R66, R54 ;  /* 0x0000003600427308 */ /* 0x0000700000002400 */
        /* <DEDUP_REMOVED lines=9> */
[----:B------:R-:W-:Y:S01]  /*4d50*/  MUFU.TANH R52, R52 ;  /* 0x0000003400347308 */ /* 0x000fe20000002400 */
[----:B------:R-:W-:Y:S01]  /*4d60*/  HGMMA.64x16x16.F32 R32, gdesc[UR56], R32, gsb0 ;  /* 0x00200000382079f0 */ /* 0x000fe20008000820 */
[----:B------:R-:W-:Y:S01]  /*4d70*/  FMUL.FTZ R40, R40, UR10 ;  /* 0x0000000a28287c20 */ /* 0x000fe20008410000 */
[----:B------:R-:W-:Y:S01]  /*4d80*/  FMUL.FTZ R41, R41, UR10 ;  /* 0x0000000a29297c20 */ /* 0x000fe20008410000 */
[----:B------:R-:W-:Y:S01]  /*4d90*/  FMUL.FTZ R44, R44, UR10 ;  /* 0x0000000a2c2c7c20 */ /* 0x000fe20008410000 */
[----:B------:R-:W-:-:S03]  /*4da0*/  FMUL.FTZ R45, R45, UR10 ;  /* 0x0000000a2d2d7c20 */ /* 0x000fc60008410000 */
[----:B------:R-:W1:Y:S08]  /*4db0*/  MUFU.TANH R42, R42 ;  /* 0x0000002a002a7308 */ /* 0x000e700000002400 */
[----:B------:R1:W-:Y:S08]  /*4dc0*/  MUFU.TANH R69, R47 ;  /* 0x0000002f00457308 */ /* 0x0003f00000002400 */
[----:B------:R-:W1:Y:S08]  /*4dd0*/  MUFU.TANH R43, R43 ;  /* 0x0000002b002b7308 */ /* 0x000e700000002400 */
[----:B------:R1:W1:Y:S08]  /*4de0*/  MUFU.TANH R68, R46 ;  /* 0x0000002e00447308 */ /* 0x0002700000002400 */
        /* <DEDUP_REMOVED lines=8> */
[----:B------:R-:W-:Y:S01]  /*4e70*/  FMUL.FTZ R33, R33, UR10 ;  /* 0x0000000a21217c20 */ /* 0x000fe20008410000 */
[----:B------:R-:W-:Y:S01]  /*4e80*/  HGMMA.64x16x16.F32 R24, gdesc[UR4], R24, gsb0 ;  /* 0x00200000041879f0 */ /* 0x000fe20008000818 */
[----:B------:R-:W-:Y:S01]  /*4e90*/  UIMAD UR4, UR61, -0x50, UR15 ;  /* 0xffffffb03d0478a4 */ /* 0x000fe2000f8e020f */
[----:B------:R-:W1:Y:S01]  /*4ea0*/  MUFU.TANH R70, R34 ;  /* 0x0000002200467308 */ /* 0x000e620000002400 */
[----:B------:R-:W-:Y:S01]  /*4eb0*/  FMUL.FTZ R32, R32, UR10 ;  /* 0x0000000a20207c20 */ /* 0x000fe20008410000 */
[----:B------:R-:W-:Y:S01]  /*4ec0*/  FMUL.FTZ R37, R37, UR10 ;  /* 0x0000000a25257c20 */ /* 0x000fe20008410000 */
[----:B------:R-:W-:Y:S01]  /*4ed0*/  FMUL.FTZ R36, R36, UR10 ;  /* 0x0000000a24247c20 */ /* 0x000fe20008410000 */
[----:B------:R-:W-:Y:S01]  /*4ee0*/  ULDC UR5, c[0x0][0x988] ;  /* 0x0002620000057ab9 */ /* 0x000fe20000000800 */
[----:B------:R-:W-:Y:S01]  /*4ef0*/  IMAD.U32 R50, RZ, RZ, UR4 ;  /* 0x00000004ff327e24 */ /* 0x000fe2000f8e00ff */
[----:B------:R-:W-:Y:S01]  /*4f00*/  @UP0 ULDC UR6, c[0x0][0x44c] ;  /* 0x0001130000060ab9 */ /* 0x000fe20000000800 */
[----:B------:R-:W-:Y:S01]  /*4f10*/  UMOV UR4, UR18 ;  /* 0x0000001200047c82 */ /* 0x000fe20008000000 */
[----:B------:R-:W-:Y:S01]  /*4f20*/  MUFU.TANH R44, R44 ;  /* 0x0000002c002c7308 */ /* 0x000fe20000002400 */
[----:B------:R-:W-:Y:S01]  /*4f30*/  UIMAD.WIDE.U32 UR6, UR18, UR6, URZ ;  /* 0x00000006120672a5 */ /* 0x000fe2000f8e003f */
[----:B---3--:R-:W-:-:S04]  /*4f40*/  IADD3 R55, -R19, 0x50, R50 ;  /* 0x0000005013377810 */ /* 0x008fc80007ffe132 */
[-CC-:B--2---:R-:W-:Y:S02]  /*4f50*/  VIADDMNMX R5, R4, R60.reuse, R55.reuse, PT ;  /* 0x0000003c04057246 */ /* 0x184fe40003800137 */
[----:B-----5:R-:W-:Y:S01]  /*4f60*/  VIADDMNMX R59, R59, R60, R55, PT ;  /* 0x0000003c3b3b7246 */ /* 0x020fe20003800137 */
[----:B------:R-:W-:Y:S01]  /*4f70*/  MUFU.TANH R45, R45 ;  /* 0x0000002d002d7308 */ /* 0x000fe20000002400 */
[C---:B------:R-:W-:Y:S02]  /*4f80*/  ISETP.GT.AND P3, PT, R5.reuse, RZ, PT ;  /* 0x000000ff0500720c */ /* 0x040fe40003f64270 */
[C---:B------:R-:W-:Y:S02]  /*4f90*/  ISETP.GT.AND P4, PT, R5.reuse, 0x1, PT ;  /* 0x000000010500780c */ /* 0x040fe40003f84270 */
[----:B------:R-:W-:Y:S02]  /*4fa0*/  ISETP.GT.AND P5, PT, R5, 0x8, PT ;  /* 0x000000080500780c */ /* 0x000fe40003fa4270 */
[----:B------:R-:W-:Y:S01]  /*4fb0*/  FSEL R61, R14, -INF , P3 ;  /* 0xff8000000e3d7808 */ /* 0x000fe20001800000 */
[----:B------:R-:W-:Y:S01]  /*4fc0*/  MUFU.TANH R55, R37 ;  /* 0x0000002500377308 */ /* 0x000fe20000002400 */
[----:B0-----:R-:W-:-:S02]  /*4fd0*/  FSEL R54, R20, -INF , P4 ;  /* 0xff80000014367808 */ /* 0x001fc40002000000 */
[----:B------:R-:W-:Y:S02]  /*4fe0*/  ISETP.GT.AND P3, PT, R5, 0x9, PT ;  /* 0x000000090500780c */ /* 0x000fe40003f64270 */
[----:B------:R-:W-:Y:S02]  /*4ff0*/  FSEL R51, R62, -INF , P5 ;  /* 0xff8000003e337808 */ /* 0x000fe40002800000 */
[----:B------:R-:W-:Y:S01]  /*5000*/  FMNMX.FTZ R4, R61, R54, !PT ;  /* 0x000000363d047209 */ /* 0x000fe20007810000 */
[----:B------:R0:W2:Y:S01]  /*5010*/  MUFU.TANH R14, R35 ;  /* 0x00000023000e7308 */ /* 0x0000a20000002400 */
[----:B------:R-:W-:Y:S02]  /*5020*/  ISETP.GT.AND P4, PT, R5, 0x10, PT ;  /* 0x000000100500780c */ /* 0x000fe40003f84270 */
[----:B----4-:R-:W-:Y:S02]  /*5030*/  FSEL R50, R63, -INF , P3 ;  /* 0xff8000003f327808 */ /* 0x010fe40001800000 */
[----:B------:R-:W-:-:S02]  /*5040*/  FMNMX.FTZ R21, R51, R4, !PT ;  /* 0x0000000433157209 */ /* 0x000fc40007810000 */
[C---:B------:R-:W-:Y:S01]  /*5050*/  ISETP.GT.AND P3, PT, R5.reuse, 0x11, PT ;  /* 0x000000110500780c */ /* 0x040fe20003f64270 */
[----:B------:R-:W3:Y:S01]  /*5060*/  MUFU.TANH R62, R3 ;  /* 0x00000003003e7308 */ /* 0x000ee20000002400 */
[----:B-1----:R-:W-:Y:S02]  /*5070*/  FSEL R47, R64, -INF , P4 ;  /* 0xff800000402f7808 */ /* 0x002fe40002000000 */
[----:B------:R-:W-:Y:S02]  /*5080*/  FMNMX.FTZ R4, R50, R21, !PT ;  /* 0x0000001532047209 */ /* 0x000fe40007810000 */
[----:B------:R-:W-:Y:S02]  /*5090*/  ISETP.GT.AND P4, PT, R5, 0x18, PT ;  /* 0x000000180500780c */ /* 0x000fe40003f84270 */
[----:B------:R-:W-:Y:S01]  /*50a0*/  FSEL R46, R65, -INF , P3 ;  /* 0xff800000412e7808 */ /* 0x000fe20001800000 */
[----:B------:R1:W4:Y:S01]  /*50b0*/  MUFU.TANH R63, R39 ;  /* 0x00000027003f7308 */ /* 0x0003220000002400 */
[----:B------:R-:W-:Y:S01]  /*50c0*/  FMNMX.FTZ R21, R47, R4, !PT ;  /* 0x000000042f157209 */ /* 0x000fe20007810000 */
[----:B------:R-:W-:-:S02]  /*50d0*/  WARPGROUP.DEPBAR.LE gsb0, 0x0 ;  /* 0x00008000000079c5 */ /* 0x000fc40000010000 */
[----:B------:R-:W-:Y:S01]  /*50e0*/  ISETP.GT.AND P3, PT, R5, 0x19, PT ;  /* 0x000000190500780c */ /* 0x000fe20003f64270 */
[----:B------:R-:W-:Y:S01]  /*50f0*/  FMUL.FTZ R26, R26, UR10 ;  /* 0x0000000a1a1a7c20 */ /* 0x000fe20008410000 */
[----:B0-----:R-:W-:Y:S01]  /*5100*/  FSEL R35, R66, -INF , P4 ;  /* 0xff80000042237808 */ /* 0x001fe20002000000 */
[----:B------:R-:W-:Y:S01]  /*5110*/  FMUL.FTZ R27, R27, UR10 ;  /* 0x0000000a1b1b7c20 */ /* 0x000fe20008410000 */
[----:B------:R-:W-:Y:S01]  /*5120*/  FMNMX.FTZ R4, R46, R21, !PT ;  /* 0x000000152e047209 */ /* 0x000fe20007810000 */
[----:B------:R-:W-:Y:S01]  /*5130*/  FMUL.FTZ R31, R31, UR10 ;  /* 0x0000000a1f1f7c20 */ /* 0x000fe20008410000 */
[----:B------:R-:W-:Y:S01]  /*5140*/  ISETP.GT.AND P4, PT, R5, 0x20, PT ;  /* 0x000000200500780c */ /* 0x000fe20003f84270 */
[----:B------:R-:W0:Y:S01]  /*5150*/  MUFU.TANH R26, R26 ;  /* 0x0000001a001a7308 */ /* 0x000e220000002400 */
[----:B------:R-:W-:Y:S01]  /*5160*/  FSEL R38, R67, -INF , P3 ;  /* 0xff80000043267808 */ /* 0x000fe20001800000 */
[----:B------:R-:W-:Y:S01]  /*5170*/  FMUL.FTZ R25, R25, UR10 ;  /* 0x0000000a19197c20 */ /* 0x000fe20008410000 */
[----:B------:R-:W-:Y:S01]  /*5180*/  FMNMX.FTZ R21, R35, R4, !PT ;  /* 0x0000000423157209 */ /* 0x000fe20007810000 */
[----:B------:R-:W-:Y:S01]  /*5190*/  FMUL.FTZ R28, R28, UR10 ;  /* 0x0000000a1c1c7c20 */ /* 0x000fe20008410000 */
[----:B------:R-:W-:Y:S01]  /*51a0*/  ISETP.GT.AND P3, PT, R5, 0x21, PT ;  /* 0x000000210500780c */ /* 0x000fe20003f64270 */
[----:B------:R-:W-:Y:S01]  /*51b0*/  FMUL.FTZ R24, R24, UR10 ;  /* 0x0000000a18187c20 */ /* 0x000fe20008410000 */
[----:B------:R-:W-:Y:S01]  /*51c0*/  FSEL R34, R42, -INF , P4 ;  /* 0xff8000002a227808 */ /* 0x000fe20002000000 */
[----:B------:R4:W5:Y:S01]  /*51d0*/  MUFU.TANH R64, R27 ;  /* 0x0000001b00407308 */ /* 0x0009620000002400 */
[----:B------:R-:W-:Y:S01]  /*51e0*/  FMNMX.FTZ R21, R38, R21, !PT ;  /* 0x0000001526157209 */ /* 0x000fe20007810000 */
[----:B------:R-:W-:Y:S01]  /*51f0*/  FMUL.FTZ R29, R29, UR10 ;  /* 0x0000000a1d1d7c20 */ /* 0x000fe20008410000 */
[----:B------:R-:W-:Y:S01]  /*5200*/  ISETP.GT.AND P4, PT, R5, 0x28, PT ;  /* 0x000000280500780c */ /* 0x000fe20003f84270 */
[----:B------:R5:W-:Y:S01]  /*5210*/  @!P1 SYNCS.ARRIVE.TRANS64.RED.A1T0 RZ, [R0+URZ], RZ ;  /* 0x000000ff00ff99a7 */ /* 0x000be2000810043f */
[----:B------:R-:W-:-:S02]  /*5220*/  FSEL R43, R43, -INF , P3 ;  /* 0xff8000002b2b7808 */ /* 0x000fc40001800000 */
[----:B------:R-:W-:Y:S01]  /*5230*/  FMNMX.FTZ R4, R34, R21, !PT ;  /* 0x0000001522047209 */ /* 0x000fe20007810000 */
[----:B------:R-:W-:Y:S01]  /*5240*/  MUFU.TANH R31, R31 ;  /* 0x0000001f001f7308 */ /* 0x000fe20000002400 */
[----:B------:R-:W-:Y:S02]  /*5250*/  ISETP.GT.AND P3, PT, R5, 0x29, PT ;  /* 0x000000290500780c */ /* 0x000fe40003f64270 */
[----:B-1----:R-:W-:Y:S02]  /*5260*/  FSEL R39, R68, -INF , P4 ;  /* 0xff80000044277808 */ /* 0x002fe40002000000 */
[----:B------:R-:W-:Y:S02]  /*5270*/  FMNMX.FTZ R4, R43, R4, !PT ;  /* 0x000000042b047209 */ /* 0x000fe40007810000 */
[----:B------:R-:W-:Y:S01]  /*5280*/  ISETP.GT.AND P4, PT, R5, 0x30, PT ;  /* 0x000000300500780c */ /* 0x000fe20003f84270 */
[----:B------:R-:W-:Y:S01]  /*5290*/  MUFU.TANH R66, R25 ;  /* 0x0000001900427308 */ /* 0x000fe20000002400 */
[----:B------:R-:W-:-:S02]  /*52a0*/  FSEL R42, R69, -INF , P3 ;  /* 0xff800000452a7808 */ /* 0x000fc40001800000 */
[----:B------:R-:W-:Y:S01]  /*52b0*/  FMNMX.FTZ R3, R39, R4, !PT ;  /* 0x0000000427037209 */ /* 0x000fe20007810000 */
[----:B------:R-:W-:Y:S01]  /*52c0*/  FMUL.FTZ R4, R30, UR10 ;  /* 0x0000000a1e047c20 */ /* 0x000fe20008410000 */
[C---:B------:R-:W-:Y:S01]  /*52d0*/  ISETP.GT.AND P3, PT, R5.reuse, 0x31, PT ;  /* 0x000000310500780c */ /* 0x040fe20003f64270 */
[----:B------:R-:W-:Y:S01]  /*52e0*/  @UP0 ULDC UR10, c[0x0][0x450] ;  /* 0x00011400000a0ab9 */ /* 0x000fe20000000800 */
[----:B------:R-:W-:Y:S01]  /*52f0*/  FSEL R30, R70, -INF , P4 ;  /* 0xff800000461e7808 */ /* 0x000fe20002000000 */
[----:B------:R-:W-:Y:S01]  /*5300*/  MUFU.TANH R65, R36 ;  /* 0x0000002400417308 */ /* 0x000fe20000002400 */
[----:B------:R-:W-:Y:S01]  /*5310*/  FMNMX.FTZ R21, R42, R3, !PT ;  /* 0x000000032a157209 */ /* 0x000fe20007810000 */
[----:B------:R-:W-:Y:S01]  /*5320*/  @UP0 USHF.R.U32.HI UR4, URZ, UR10, UR7 ;  /* 0x0000000a3f040299 */ /* 0x000fe20008011607 */
[----:B------:R-:W-:Y:S02]  /*5330*/  ISETP.GT.AND P4, PT, R5, 0x38, PT ;  /* 0x000000380500780c */ /* 0x000fe40003f84270 */
[----:B------:R-:W-:-:S02]  /*5340*/  CS2R R70, SRZ ;  /* 0x0000000000467805 */ /* 0x000fc4000001ff00 */
[----:B--2---:R-:W-:Y:S01]  /*5350*/  FSEL R3, R14, -INF , P3 ;  /* 0xff8000000e037808 */ /* 0x004fe20001800000 */
[----:B------:R-:W-:Y:S01]  /*5360*/  UIADD3 UR6, UR4, UR15, -UR19 ;  /* 0x0000000f04067290 */ /* 0x000fe2000fffe813 */
[----:B------:R-:W-:Y:S01]  /*5370*/  FMNMX.FTZ R20, R30, R21, !PT ;  /* 0x000000151e147209 */ /* 0x000fe20007810000 */
[----:B------:R-:W1:Y:S01]  /*5380*/  MUFU.TANH R4, R4 ;  /* 0x0000000400047308 */ /* 0x000e620000002400 */
[----:B------:R-:W-:Y:S01]  /*5390*/  ISETP.GT.AND P3, PT, R5, 0x39, PT ;  /* 0x000000390500780c */ /* 0x000fe20003f64270 */
[----:B------:R-:W-:Y:S01]  /*53a0*/  UIMAD.WIDE UR6, UR6, 0x66666667, URZ ;  /* 0x66666667060678a5 */ /* 0x000fe2000f8e023f */
[----:B---3--:R-:W-:Y:S02]  /*53b0*/  FSEL R14, R62, -INF , P4 ;  /* 0xff8000003e0e7808 */ /* 0x008fe40002000000 */
[----:B------:R-:W-:Y:S01]  /*53c0*/  FMNMX.FTZ R21, R3, R20, !PT ;  /* 0x0000001403157209 */ /* 0x000fe20007810000 */
[----:B------:R-:W-:Y:S01]  /*53d0*/  USHF.R.U32.HI UR4, URZ, 0x1f, UR7 ;  /* 0x0000001f3f047899 */ /* 0x000fe20008011607 */
[----:B------:R-:W-:Y:S01]  /*53e0*/  ISETP.GT.AND P4, PT, R5, 0x40, PT ;  /* 0x000000400500780c */ /* 0x000fe20003f84270 */
[----:B------:R-:W2:Y:S01]  /*53f0*/  MUFU.TANH R62, R41 ;  /* 0x00000029003e7308 */ /* 0x000ea20000002400 */
[----:B----4-:R-:W-:Y:S01]  /*5400*/  FSEL R27, R63, -INF , P3 ;  /* 0xff8000003f1b7808 */ /* 0x010fe20001800000 */
[----:B------:R-:W-:Y:S01]  /*5410*/  ULEA.HI.SX32 UR4, UR7, UR4, 0x1b ;  /* 0x0000000407047291 */ /* 0x000fe2000f8fda3f */
[----:B------:R-:W-:-:S02]  /*5420*/  FMNMX.FTZ R20, R14, R21, !PT ;  /* 0x000000150e147209 */ /* 0x000fc40007810000 */
[----:B------:R-:W-:Y:S01]  /*5430*/  ISETP.GT.AND P3, PT, R5, 0x41, PT ;  /* 0x000000410500780c */ /* 0x000fe20003f64270 */
[----:B------:R-:W-:Y:S01]  /*5440*/  UISETP.LT.AND UP1, UPT, UR11, UR4, UPT ;  /* 0x000000040b00728c */ /* 0x000fe2000bf21270 */
[----:B0-----:R-:W-:Y:S01]  /*5450*/  FSEL R21, R26, -INF , P4 ;  /* 0xff8000001a157808 */ /* 0x001fe20002000000 */
[----:B------:R-:W-:Y:S01]  /*5460*/  MUFU.TANH R67, R28 ;  /* 0x0000001c00437308 */ /* 0x000fe20000002400 */
[----:B------:R-:W-:Y:S01]  /*5470*/  FMNMX.FTZ R20, R27, R20, !PT ;  /* 0x000000141b147209 */ /* 0x000fe20007810000 */
[----:B------:R-:W-:Y:S01]  /*5480*/  USEL UR6, UR11, UR4, !UP1 ;  /* 0x000000040b067287 */ /* 0x000fe2000c800000 */
[----:B------:R-:W-:Y:S02]  /*5490*/  ISETP.GT.AND P4, PT, R5, 0x48, PT ;  /* 0x000000480500780c */ /* 0x000fe40003f84270 */
[----:B-----5:R-:W-:Y:S01]  /*54a0*/  FSEL R26, R64, -INF , P3 ;  /* 0xff800000401a7808 */ /* 0x020fe20001800000 */
[----:B------:R-:W-:Y:S01]  /*54b0*/  UISETP.GE.AND UP1, UPT, UR14, UR6, UPT ;  /* 0x000000060e00728c */ /* 0x000fe2000bf26270 */
[----:B------:R-:W-:Y:S01]  /*54c0*/  FMNMX.FTZ R63, R21, R20, !PT ;  /* 0x00000014153f7209 */ /* 0x000fe20007810000 */
[----:B------:R-:W-:Y:S01]  /*54d0*/  MUFU.TANH R64, R33 ;  /* 0x0000002100407308 */ /* 0x000fe20000002400 */
[----:B------:R-:W-:-:S02]  /*54e0*/  ISETP.GT.AND P3, PT, R5, 0x49, PT ;  /* 0x000000490500780c */ /* 0x000fc40003f64270 */
[----:B-1----:R-:W-:Y:S02]  /*54f0*/  FSEL R20, R4, -INF , P4 ;  /* 0xff80000004147808 */ /* 0x002fe40002000000 */
[----:B------:R-:W-:Y:S02]  /*5500*/  FMNMX.FTZ R63, R26, R63, !PT ;  /* 0x0000003f1a3f7209 */ /* 0x000fe40007810000 */
[----:B------:R-:W-:Y:S01]  /*5510*/  FSEL R5, R31, -INF , P3 ;  /* 0xff8000001f057808 */ /* 0x000fe20001800000 */
[----:B------:R0:W-:Y:S01]  /*5520*/  MUFU.TANH R60, R24 ;  /* 0x00000018003c7308 */ /* 0x0001e20000002400 */
[----:B------:R-:W-:Y:S02]  /*5530*/  FMNMX.FTZ R4, R20, R63, !PT ;  /* 0x0000003f14047209 */ /* 0x000fe40007810000 */
[----:B------:R-:W-:Y:S02]  /*5540*/  ISETP.GT.AND P3, PT, R59, RZ, PT ;  /* 0x000000ff3b00720c */ /* 0x000fe40003f64270 */
[----:B------:R-:W-:-:S02]  /*5550*/  FMNMX.FTZ R4, R5, R4, !PT ;  /* 0x0000000405047209 */ /* 0x000fc40007810000 */
[C---:B------:R-:W-:Y:S01]  /*5560*/  ISETP.GT.AND P5, PT, R59.reuse, 0x1, PT ;  /* 0x000000013b00780c */ /* 0x040fe20003fa4270 */
[----:B------:R1:W3:Y:S01]  /*5570*/  MUFU.TANH R63, R32 ;  /* 0x00000020003f7308 */ /* 0x0002e20000002400 */
[C---:B------:R-:W-:Y:S01]  /*5580*/  ISETP.GT.AND P4, PT, R59.reuse, 0x8, PT ;  /* 0x000000083b00780c */ /* 0x040fe20003f84270 */
[----:B------:R-:W4:Y:S01]  /*5590*/  SHFL.BFLY PT, R31, R4, 0x2, 0x1f ;  /* 0x0c401f00041f7f89 */ /* 0x000f2200000e0000 */
[----:B------:R-:W-:Y:S02]  /*55a0*/  FSEL R56, R56, -INF , P5 ;  /* 0xff80000038387808 */ /* 0x000fe40002800000 */
[----:B------:R-:W-:Y:S02]  /*55b0*/  ISETP.GT.AND P5, PT, R59, 0x9, PT ;  /* 0x000000093b00780c */ /* 0x000fe40003fa4270 */
[----:B------:R-:W-:Y:S01]  /*55c0*/  FSEL R57, R57, -INF , P4 ;  /* 0xff80000039397808 */ /* 0x000fe20002000000 */
[----:B------:R5:W3:Y:S01]  /*55d0*/  MUFU.TANH R68, R29 ;  /* 0x0000001d00447308 */ /* 0x000ae20000002400 */
[----:B------:R-:W-:-:S02]  /*55e0*/  FSEL R58, R58, -INF , P5 ;  /* 0xff8000003a3a7808 */ /* 0x000fc40002800000 */
[C---:B------:R-:W-:Y:S02]  /*55f0*/  ISETP.GT.AND P6, PT, R59.reuse, 0x11, PT ;  /* 0x000000113b00780c */ /* 0x040fe40003fc4270 */
[C---:B------:R-:W-:Y:S02]  /*5600*/  ISETP.GT.AND P4, PT, R59.reuse, 0x18, PT ;  /* 0x000000183b00780c */ /* 0x040fe40003f84270 */
[----:B------:R-:W-:Y:S02]  /*5610*/  ISETP.GT.AND P5, PT, R59, 0x19, PT ;  /* 0x000000193b00780c */ /* 0x000fe40003fa4270 */
[----:B------:R-:W-:Y:S02]  /*5620*/  FSEL R25, R52, -INF , P4 ;  /* 0xff80000034197808 */ /* 0x000fe40002000000 */
[----:B------:R-:W-:Y:S02]  /*5630*/  FSEL R36, R53, -INF , P5 ;  /* 0xff80000035247808 */ /* 0x000fe40002800000 */
[----:B------:R-:W-:-:S02]  /*5640*/  ISETP.GT.AND P4, PT, R59, 0x21, PT ;  /* 0x000000213b00780c */ /* 0x000fc40003f84270 */
[----:B----4-:R-:W-:-:S05]  /*5650*/  FMNMX.FTZ R4, R4, R31, !PT ;  /* 0x0000001f04047209 */ /* 0x010fca0007810000 */
[----:B------:R-:W4:Y:S02]  /*5660*/  SHFL.BFLY PT, R31, R4, 0x1, 0x1f ;  /* 0x0c201f00041f7f89 */ /* 0x000f2400000e0000 */
[----:B----4-:R-:W-:Y:S02]  /*5670*/  FMNMX.FTZ R4, R4, R31, !PT ;  /* 0x0000001f04047209 */ /* 0x010fe40007810000 */
[----:B------:R-:W-:Y:S02]  /*5680*/  FSEL R31, R2, -INF , P3 ;  /* 0xff800000021f7808 */ /* 0x000fe40001800000 */
[----:B------:R-:W-:Y:S01]  /*5690*/  ISETP.GT.AND P3, PT, R59, 0x10, PT ;  /* 0x000000103b00780c */ /* 0x000fe20003f64270 */
[----:B0-----:R-:W-:Y:S01]  /*56a0*/  FMUL.FTZ R24, R4, UR5 ;  /* 0x0000000504187c20 */ /* 0x001fe20008410000 */
[----:B------:R-:W-:Y:S02]  /*56b0*/  FMNMX.FTZ R2, R31, R56, !PT ;  /* 0x000000381f027209 */ /* 0x000fe40007810000 */
[----:B-1----:R-:W-:-:S02]  /*56c0*/  FSEL R32, R48, -INF , P3 ;  /* 0xff80000030207808 */ /* 0x002fc40001800000 */
[----:B------:R-:W-:Y:S02]  /*56d0*/  FMNMX.FTZ R33, R57, R2, !PT ;  /* 0x0000000239217209 */ /* 0x000fe40007810000 */
[----:B------:R-:W-:Y:S02]  /*56e0*/  ISETP.GT.AND P3, PT, R59, 0x20, PT ;  /* 0x000000203b00780c */ /* 0x000fe40003f64270 */
[----:B------:R-:W-:Y:S02]  /*56f0*/  FMNMX.FTZ R37, R58, R33, !PT ;  /* 0x000000213a257209 */ /* 0x000fe40007810000 */
[----:B------:R-:W-:Y:S02]  /*5700*/  FSEL R33, R49, -INF , P6 ;  /* 0xff80000031217808 */ /* 0x000fe40003000000 */
[----:B------:R-:W-:Y:S02]  /*5710*/  FMNMX.FTZ R2, R32, R37, !PT ;  /* 0x0000002520027209 */ /* 0x000fe40007810000 */
[----:B------:R-:W-:-:S02]  /*5720*/  FSEL R28, R40, -INF , P3 ;  /* 0xff800000281c7808 */ /* 0x000fc40001800000 */
[----:B------:R-:W-:Y:S02]  /*5730*/  FMNMX.FTZ R2, R33, R2, !PT ;  /* 0x0000000221027209 */ /* 0x000fe40007810000 */
[----:B------:R-:W-:Y:S02]  /*5740*/  FSETP.NEU.FTZ.AND P6, PT, R4, -INF , PT ;  /* 0xff8000000400780b */ /* 0x000fe40003fdd000 */
[----:B------:R-:W-:Y:S02]  /*5750*/  FMNMX.FTZ R37, R25, R2, !PT ;  /* 0x0000000219257209 */ /* 0x000fe40007810000 */
[----:B------:R-:W-:Y:S02]  /*5760*/  ISETP.GT.AND P3, PT, R59, 0x28, PT ;  /* 0x000000283b00780c */ /* 0x000fe40003f64270 */
[----:B------:R-:W-:Y:S02]  /*5770*/  FMNMX.FTZ R41, R36, R37, !PT ;  /* 0x0000002524297209 */ /* 0x000fe40007810000 */
[----:B--2---:R-:W-:-:S02]  /*5780*/  FSEL R37, R62, -INF , P4 ;  /* 0xff8000003e257808 */ /* 0x004fc40002000000 */
[----:B------:R-:W-:Y:S02]  /*5790*/  FMNMX.FTZ R2, R28, R41, !PT ;  /* 0x000000291c027209 */ /* 0x000fe40007810000 */
[----:B------:R-:W-:Y:S02]  /*57a0*/  FSEL R53, R24, RZ, P6 ;  /* 0x000000ff18357208 */ /* 0x000fe40003000000 */
[----:B------:R-:W-:Y:S02]  /*57b0*/  ISETP.GT.AND P4, PT, R59, 0x29, PT ;  /* 0x000000293b00780c */ /* 0x000fe40003f84270 */
[----:B-----5:R-:W-:Y:S01]  /*57c0*/  FSEL R29, R44, -INF , P3 ;  /* 0xff8000002c1d7808 */ /* 0x020fe20001800000 */
[--C-:B------:R-:W-:Y:S01]  /*57d0*/  FFMA.FTZ R211, R51, UR5, -R53.reuse ;  /* 0x0000000533d37c23 */ /* 0x100fe20008010835 */
[----:B------:R-:W-:Y:S01]  /*57e0*/  FMNMX.FTZ R24, R37, R2, !PT ;  /* 0x0000000225187209 */ /* 0x000fe20007810000 */
[--C-:B------:R-:W-:Y:S01]  /*57f0*/  FFMA.FTZ R205, R47, UR5, -R53.reuse ;  /* 0x000000052fcd7c23 */ /* 0x100fe20008010835 */
[----:B------:R-:W-:Y:S01]  /*5800*/  FSEL R40, R45, -INF , P4 ;  /* 0xff8000002d287808 */ /* 0x000fe20002000000 */
[--C-:B------:R-:W-:Y:S01]  /*5810*/  FFMA.FTZ R54, R54, UR5, -R53.reuse ;  /* 0x0000000536367c23 */ /* 0x100fe20008010835 */
[----:B------:R-:W-:Y:S01]  /*5820*/  ISETP.GT.AND P3, PT, R59, 0x30, PT ;  /* 0x000000303b00780c */ /* 0x000fe20003f64270 */
[--C-:B------:R-:W-:Y:S01]  /*5830*/  FFMA.FTZ R35, R35, UR5, -R53.reuse ;  /* 0x0000000523237c23 */ /* 0x100fe20008010835 */
[----:B------:R-:W-:Y:S01]  /*5840*/  FMNMX.FTZ R45, R29, R24, !PT ;  /* 0x000000181d2d7209 */ /* 0x000fe20007810000 */
[----:B------:R0:W-:Y:S01]  /*5850*/  MUFU.EX2 R2, R54 ;  /* 0x0000003600027308 */ /* 0x0001e20000000800 */
[----:B------:R-:W-:Y:S01]  /*5860*/  ISETP.GT.AND P4, PT, R59, 0x31, PT ;  /* 0x000000313b00780c */ /* 0x000fe20003f84270 */
[--C-:B------:R-:W-:Y:S01]  /*5870*/  FFMA.FTZ R209, R61, UR5, -R53.reuse ;  /* 0x000000053dd17c23 */ /* 0x100fe20008010835 */
[----:B---3--:R-:W-:Y:S01]  /*5880*/  FSEL R41, R63, -INF , P3 ;  /* 0xff8000003f297808 */ /* 0x008fe20001800000 */
[--C-:B------:R-:W-:Y:S01]  /*5890*/  FFMA.FTZ R5, R5, UR5, -R53.reuse ;  /* 0x0000000505057c23 */ /* 0x100fe20008010835 */
[----:B------:R-:W-:Y:S01]  /*58a0*/  FMNMX.FTZ R24, R40, R45, !PT ;  /* 0x0000002d28187209 */ /* 0x000fe20007810000 */
[--C-:B------:R-:W-:Y:S01]  /*58b0*/  FFMA.FTZ R34, R34, UR5, -R53.reuse ;  /* 0x0000000522227c23 */ /* 0x100fe20008010835 */
[----:B------:R-:W-:Y:S01]  /*58c0*/  ISETP.GT.AND P3, PT, R59, 0x38, PT ;  /* 0x000000383b00780c */ /* 0x000fe20003f64270 */
[----:B------:R1:W-:Y:S01]  /*58d0*/  MUFU.EX2 R207, R35 ;  /* 0x0000002300cf7308 */ /* 0x0003e20000000800 */
[----:B------:R-:W-:Y:S01]  /*58e0*/  FSEL R44, R64, -INF , P4 ;  /* 0xff800000402c7808 */ /* 0x000fe20002000000 */
[--C-:B0-----:R-:W-:Y:S01]  /*58f0*/  FFMA.FTZ R54, R46, UR5, -R53.reuse ;  /* 0x000000052e367c23 */ /* 0x101fe20008010835 */
[----:B------:R-:W-:Y:S01]  /*5900*/  FMNMX.FTZ R49, R41, R24, !PT ;  /* 0x0000001829317209 */ /* 0x000fe20007810000 */
[--C-:B------:R-:W-:Y:S01]  /*5910*/  FFMA.FTZ R24, R50, UR5, -R53.reuse ;  /* 0x0000000532187c23 */ /* 0x100fe20008010835 */
[----:B------:R-:W-:Y:S01]  /*5920*/  ISETP.GT.AND P4, PT, R59, 0x39, PT ;  /* 0x000000393b00780c */ /* 0x000fe20003f84270 */
[--C-:B------:R-:W-:Y:S01]  /*5930*/  FFMA.FTZ R43, R43, UR5, -R53.reuse ;  /* 0x000000052b2b7c23 */ /* 0x100fe20008010835 */
[----:B------:R-:W-:Y:S01]  /*5940*/  FSEL R45, R65, -INF , P3 ;  /* 0xff800000412d7808 */ /* 0x000fe20001800000 */
[----:B------:R-:W-:Y:S01]  /*5950*/  MUFU.EX2 R209, R209 ;  /* 0x000000d100d17308 */ /* 0x000fe20000000800 */
[----:B------:R-:W-:Y:S01]  /*5960*/  FMNMX.FTZ R50, R44, R49, !PT ;  /* 0x000000312c327209 */ /* 0x000fe20007810000 */
[--C-:B------:R-:W-:Y:S01]  /*5970*/  FFMA.FTZ R39, R39, UR5, -R53.reuse ;  /* 0x0000000527277c23 */ /* 0x100fe20008010835 */
[----:B------:R-:W-:Y:S01]  /*5980*/  ISETP.GT.AND P3, PT, R59, 0x40, PT ;  /* 0x000000403b00780c */ /* 0x000fe20003f64270 */
[--C-:B------:R-:W-:Y:S01]  /*5990*/  FFMA.FTZ R21, R21, UR5, -R53.reuse ;  /* 0x0000000515157c23 */ /* 0x100fe20008010835 */
[----:B------:R-:W-:Y:S01]  /*59a0*/  FSEL R48, R55, -INF , P4 ;  /* 0xff80000037307808 */ /* 0x000fe20002000000 */
[--C-:B------:R-:W-:Y:S01]  /*59b0*/  FFMA.FTZ R55, R14, UR5, -R53.reuse ;  /* 0x000000050e377c23 */ /* 0x100fe20008010835 */
[----:B------:R-:W-:Y:S01]  /*59c0*/  FMNMX.FTZ R51, R45, R50, !PT ;  /* 0x000000322d337209 */ /* 0x000fe20007810000 */
[----:B------:R-:W-:Y:S01]  /*59d0*/  MUFU.EX2 R211, R211 ;  /* 0x000000d300d37308 */ /* 0x000fe20000000800 */
[----:B------:R-:W-:Y:S01]  /*59e0*/  ISETP.GT.AND P4, PT, R59, 0x41, PT ;  /* 0x000000413b00780c */ /* 0x000fe20003f84270 */
[--C-:B------:R-:W-:Y:S01]  /*59f0*/  FFMA.FTZ R42, R42, UR5, -R53.reuse ;  /* 0x000000052a2a7c23 */ /* 0x100fe20008010835 */
[----:B------:R-:W-:Y:S01]  /*5a00*/  FSEL R49, R60, -INF , P3 ;  /* 0xff8000003c317808 */ /* 0x000fe20001800000 */
[--C-:B------:R-:W-:Y:S01]  /*5a10*/  FFMA.FTZ R30, R30, UR5, -R53.reuse ;  /* 0x000000051e1e7c23 */ /* 0x100fe20008010835 */
[----:B------:R-:W-:Y:S01]  /*5a20*/  FMNMX.FTZ R50, R48, R51, !PT ;  /* 0x0000003330327209 */ /* 0x000fe20007810000 */
[--C-:B------:R-:W-:Y:S01]  /*5a30*/  FFMA.FTZ R27, R27, UR5, -R53.reuse ;  /* 0x000000051b1b7c23 */ /* 0x100fe20008010835 */
[----:B------:R-:W-:Y:S01]  /*5a40*/  ISETP.GT.AND P3, PT, R59, 0x48, PT ;  /* 0x000000483b00780c */ /* 0x000fe20003f64270 */
[----:B------:R-:W-:Y:S01]  /*5a50*/  MUFU.EX2 R24, R24 ;  /* 0x0000001800187308 */ /* 0x000fe20000000800 */
[----:B------:R-:W-:Y:S01]  /*5a60*/  FSEL R47, R66, -INF , P4 ;  /* 0xff800000422f7808 */ /* 0x000fe20002000000 */
[--C-:B------:R-:W-:Y:S01]  /*5a70*/  FFMA.FTZ R26, R26, UR5, -R53.reuse ;  /* 0x000000051a1a7c23 */ /* 0x100fe20008010835 */
[----:B------:R-:W-:Y:S01]  /*5a80*/  FMNMX.FTZ R52, R49, R50, !PT ;  /* 0x0000003231347209 */ /* 0x000fe20007810000 */
[----:B------:R-:W-:Y:S01]  /*5a90*/  FFMA.FTZ R20, R20, UR5, -R53 ;  /* 0x0000000514147c23 */ /* 0x000fe20008010835 */
[----:B------:R-:W-:-:S02]  /*5aa0*/  ISETP.GT.AND P4, PT, R59, 0x49, PT ;  /* 0x000000493b00780c */ /* 0x000fc40003f84270 */
[----:B------:R-:W-:Y:S02]  /*5ab0*/  CS2R R64, SRZ ;  /* 0x0000000000407805 */ /* 0x000fe4000001ff00 */
[----:B------:R-:W-:Y:S01]  /*5ac0*/  FSEL R50, R67, -INF , P3 ;  /* 0xff80000043327808 */ /* 0x000fe20001800000 */
[----:B------:R-:W-:Y:S01]  /*5ad0*/  MUFU.EX2 R205, R205 ;  /* 0x000000cd00cd7308 */ /* 0x000fe20000000800 */
[----:B------:R-:W-:Y:S01]  /*5ae0*/  FMNMX.FTZ R51, R47, R52, !PT ;  /* 0x000000342f337209 */ /* 0x000fe20007810000 */
[----:B------:R-:W-:Y:S01]  /*5af0*/  FFMA.FTZ R52, R38, UR5, -R53 ;  /* 0x0000000526347c23 */ /* 0x000fe20008010835 */
[----:B------:R-:W-:Y:S02]  /*5b00*/  FSEL R46, R68, -INF , P4 ;  /* 0xff800000442e7808 */ /* 0x000fe40002000000 */
[----:B------:R-:W-:Y:S02]  /*5b10*/  CS2R R68, SRZ ;  /* 0x0000000000447805 */ /* 0x000fe4000001ff00 */
[----:B------:R-:W-:-:S02]  /*5b20*/  FMNMX.FTZ R51, R50, R51, !PT ;  /* 0x0000003332337209 */ /* 0x000fc40007810000 */
[----:B------:R-:W-:Y:S01]  /*5b30*/  CS2R R66, SRZ ;  /* 0x0000000000427805 */ /* 0x000fe2000001ff00 */
[----:B------:R-:W-:Y:S01]  /*5b40*/  MUFU.EX2 R54, R54 ;  /* 0x0000003600367308 */ /* 0x000fe20000000800 */
[----:B------:R-:W-:-:S05]  /*5b50*/  FMNMX.FTZ R51, R46, R51, !PT ;  /* 0x000000332e337209 */ /* 0x000fca0007810000 */
[----:B------:R-:W0:Y:S02]  /*5b60*/  SHFL.BFLY PT, R38, R51, 0x2, 0x1f ;  /* 0x0c401f0033267f89 */ /* 0x000e2400000e0000 */
[----:B------:R-:W-:Y:S08]  /*5b70*/  MUFU.EX2 R195, R5 ;  /* 0x0000000500c37308 */ /* 0x000ff00000000800 */
[----:B------:R-:W-:Y:S08]  /*5b80*/  MUFU.EX2 R52, R52 ;  /* 0x0000003400347308 */ /* 0x000ff00000000800 */
[----:B------:R-:W-:Y:S01]  /*5b90*/  MUFU.EX2 R34, R34 ;  /* 0x0000002200227308 */ /* 0x000fe20000000800 */
[----:B0-----:R-:W-:Y:S01]  /*5ba0*/  FMNMX.FTZ R38, R51, R38, !PT ;  /* 0x0000002633267209 */ /* 0x001fe20007810000 */
[----:B------:R-:W-:-:S06]  /*5bb0*/  FFMA.FTZ R51, R3, UR5, -R53 ;  /* 0x0000000503337c23 */ /* 0x000fcc0008010835 */
[----:B------:R-:W0:Y:S01]  /*5bc0*/  MUFU.EX2 R43, R43 ;  /* 0x0000002b002b7308 */ /* 0x000e220000000800 */
[----:B-1----:R-:W1:Y:S07]  /*5bd0*/  SHFL.BFLY PT, R35, R38, 0x1, 0x1f ;  /* 0x0c201f0026237f89 */ /* 0x002e6e00000e0000 */
[----:B------:R-:W-:Y:S08]  /*5be0*/  MUFU.EX2 R39, R39 ;  /* 0x0000002700277308 */ /* 0x000ff00000000800 */
[----:B------:R-:W-:Y:S01]  /*5bf0*/  MUFU.EX2 R193, R21 ;  /* 0x0000001500c17308 */ /* 0x000fe20000000800 */
[----:B0-----:R-:W-:-:S07]  /*5c00*/  F2FP.F16.F32.PACK_AB R201, R43, R34 ;  /* 0x000000222bc9723e */ /* 0x001fce00000000ff */
[----:B------:R-:W0:Y:S01]  /*5c10*/  MUFU.EX2 R42, R42 ;  /* 0x0000002a002a7308 */ /* 0x000e220000000800 */
[----:B-1----:R-:W-:Y:S01]  /*5c20*/  FMNMX.FTZ R3, R38, R35, !PT ;  /* 0x0000002326037209 */ /* 0x002fe20007810000 */
[----:B------:R-:W-:Y:S01]  /*5c30*/  FADD.FTZ R38, R209, R2 ;  /* 0x00000002d1267221 */ /* 0x000fe20000010000 */
[----:B------:R-:W-:Y:S02]  /*5c40*/  F2FP.F16.F32.PACK_AB R209, R2, R209 ;  /* 0x000000d102d1723e */ /* 0x000fe400000000ff */
[C---:B------:R-:W-:Y:S01]  /*5c50*/  FSETP.NEU.FTZ.AND P3, PT, R3.reuse, -INF , PT ;  /* 0xff8000000300780b */ /* 0x040fe20003f7d000 */
[----:B------:R-:W-:Y:S01]  /*5c60*/  FMUL.FTZ R14, R3, UR5 ;  /* 0x00000005030e7c20 */ /* 0x000fe20008410000 */
[----:B------:R-:W-:Y:S01]  /*5c70*/  FADD.FTZ R5, R211, R38 ;  /* 0x00000026d3057221 */ /* 0x000fe20000010000 */
[----:B------:R-:W-:Y:S01]  /*5c80*/  MUFU.EX2 R30, R30 ;  /* 0x0000001e001e7308 */ /* 0x000fe20000000800 */
[----:B------:R-:W-:Y:S02]  /*5c90*/  F2FP.F16.F32.PACK_AB R211, R24, R211 ;  /* 0x000000d318d3723e */ /* 0x000fe400000000ff */
[----:B------:R-:W-:Y:S01]  /*5ca0*/  FSEL R14, R14, RZ, P3 ;  /* 0x000000ff0e0e7208 */ /* 0x000fe20001800000 */
[----:B------:R-:W-:Y:S01]  /*5cb0*/  FADD.FTZ R38, R24, R5 ;  /* 0x0000000518267221 */ /* 0x000fe20000010000 */
[----:B------:R-:W-:-:S02]  /*5cc0*/  PLOP3.LUT P3, PT, PT, PT, UP1, 0x80, 0x0 ;  /* 0x000000000000781c */ /* 0x000fc40003f6f018 */
[----:B0-----:R-:W-:Y:S01]  /*5cd0*/  F2FP.F16.F32.PACK_AB R203, R42, R39 ;  /* 0x000000272acb723e */ /* 0x001fe200000000ff */
[--C-:B------:R-:W-:Y:S01]  /*5ce0*/  FFMA.FTZ R31, R31, UR5, -R14.reuse ;  /* 0x000000051f1f7c23 */ /* 0x100fe2000801080e */
[--C-:B------:R-:W-:Y:S01]  /*5cf0*/  FFMA.FTZ R56, R56, UR5, -R14.reuse ;  /* 0x0000000538387c23 */ /* 0x100fe2000801080e */
[--C-:B------:R-:W-:Y:S01]  /*5d00*/  FFMA.FTZ R57, R57, UR5, -R14.reuse ;  /* 0x0000000539397c23 */ /* 0x100fe2000801080e */
[--C-:B------:R-:W-:Y:S01]  /*5d10*/  FFMA.FTZ R58, R58, UR5, -R14.reuse ;  /* 0x000000053a3a7c23 */ /* 0x100fe2000801080e */
        /* <DEDUP_REMOVED lines=13> */
[--C-:B------:R-:W-:Y:S01]  /*5df0*/  FFMA.FTZ R41, R41, UR5, -R14.reuse ;  /* 0x0000000529297c23 */ /* 0x100fe2000801080e */
[--C-:B------:R-:W-:Y:S01]  /*5e00*/  FFMA.FTZ R44, R44, UR5, -R14.reuse ;  /* 0x000000052c2c7c23 */ /* 0x100fe2000801080e */
[----:B------:R-:W-:Y:S01]  /*5e10*/  FADD.FTZ R21, R52, R21 ;  /* 0x0000001534157221 */ /* 0x000fe20000010000 */
[--C-:B------:R-:W-:Y:S01]  /*5e20*/  FFMA.FTZ R45, R45, UR5, -R14.reuse ;  /* 0x000000052d2d7c23 */ /* 0x100fe2000801080e */
[--C-:B------:R-:W-:Y:S01]  /*5e30*/  FFMA.FTZ R48, R48, UR5, -R14.reuse ;  /* 0x0000000530307c23 */ /* 0x100fe2000801080e */
[----:B------:R-:W1:Y:S01]  /*5e40*/  MUFU.EX2 R57, R57 ;  /* 0x0000003900397308 */ /* 0x000e620000000800 */
[----:B------:R-:W-:Y:S01]  /*5e50*/  FADD.FTZ R62, R34, R21 ;  /* 0x00000015223e7221 */ /* 0x000fe20000010000 */
[--C-:B------:R-:W-:Y:S01]  /*5e60*/  FFMA.FTZ R49, R49, UR5, -R14.reuse ;  /* 0x0000000531317c23 */ /* 0x100fe2000801080e */
[--C-:B------:R-:W-:Y:S01]  /*5e70*/  FFMA.FTZ R47, R47, UR5, -R14.reuse ;  /* 0x000000052f2f7c23 */ /* 0x100fe2000801080e */
[----:B------:R-:W-:Y:S01]  /*5e80*/  FFMA.FTZ R50, R50, UR5, -R14 ;  /* 0x0000000532327c23 */ /* 0x000fe2000801080e */
[----:B------:R-:W-:Y:S01]  /*5e90*/  FADD.FTZ R62, R43, R62 ;  /* 0x0000003e2b3e7221 */ /* 0x000fe20000010000 */
[----:B------:R-:W-:Y:S01]  /*5ea0*/  FFMA.FTZ R14, R46, UR5, -R14 ;  /* 0x000000052e0e7c23 */ /* 0x000fe2000801080e */
[----:B------:R-:W-:Y:S01]  /*5eb0*/  F2FP.F16.F32.PACK_AB R205, R54, R205 ;  /* 0x000000cd36cd723e */ /* 0x000fe200000000ff */
[----:B------:R-:W2:Y:S01]  /*5ec0*/  MUFU.EX2 R58, R58 ;  /* 0x0000003a003a7308 */ /* 0x000ea20000000800 */
[----:B0-----:R-:W-:Y:S01]  /*5ed0*/  FADD.FTZ R38, R31, R56 ;  /* 0x000000381f267221 */ /* 0x001fe20000010000 */
[----:B------:R-:W-:Y:S01]  /*5ee0*/  FADD.FTZ R21, R39, R62 ;  /* 0x0000003e27157221 */ /* 0x000fe20000010000 */
[----:B------:R-:W-:-:S02]  /*5ef0*/  F2FP.F16.F32.PACK_AB R207, R52, R207 ;  /* 0x000000cf34cf723e */ /* 0x000fc400000000ff */
[----:B------:R-:W-:Y:S02]  /*5f00*/  CS2R R62, SRZ ;  /* 0x00000000003e7805 */ /* 0x000fe4000001ff00 */
[----:B------:R-:W-:Y:S01]  /*5f10*/  F2FP.F16.F32.PACK_AB R208, R56, R31 ;  /* 0x0000001f38d0723e */ /* 0x000fe200000000ff */
[----:B------:R-:W-:Y:S01]  /*5f20*/  FADD.FTZ R21, R42, R21 ;  /* 0x000000152a157221 */ /* 0x000fe20000010000 */
[----:B------:R-:W-:Y:S01]  /*5f30*/  CS2R R52, SRZ ;  /* 0x0000000000347805 */ /* 0x000fe2000001ff00 */
[----:B------:R-:W0:Y:S01]  /*5f40*/  MUFU.EX2 R32, R32 ;  /* 0x0000002000207308 */ /* 0x000e220000000800 */
[----:B-1----:R-:W-:Y:S01]  /*5f50*/  FADD.FTZ R5, R57, R38 ;  /* 0x0000002639057221 */ /* 0x002fe20000010000 */
[----:B------:R-:W-:Y:S02]  /*5f60*/  CS2R R42, SRZ ;  /* 0x00000000002a7805 */ /* 0x000fe4000001ff00 */
[----:B------:R-:W-:-:S04]  /*5f70*/  CS2R R34, SRZ ;  /* 0x0000000000227805 */ /* 0x000fc8000001ff00 */
[----:B------:R-:W1:Y:S01]  /*5f80*/  MUFU.EX2 R33, R33 ;  /* 0x0000002100217308 */ /* 0x000e620000000800 */
[C---:B--2---:R-:W-:Y:S01]  /*5f90*/  FADD.FTZ R5, R58.reuse, R5 ;  /* 0x000000053a057221 */ /* 0x044fe20000010000 */
[----:B------:R-:W-:Y:S02]  /*5fa0*/  F2FP.F16.F32.PACK_AB R210, R58, R57 ;  /* 0x000000393ad2723e */ /* 0x000fe400000000ff */
[----:B------:R-:W-:Y:S02]  /*5fb0*/  CS2R R58, SRZ ;  /* 0x00000000003a7805 */ /* 0x000fe4000001ff00 */
[----:B------:R-:W-:Y:S02]  /*5fc0*/  CS2R R56, SRZ ;  /* 0x0000000000387805 */ /* 0x000fe4000001ff00 */
[----:B------:R-:W2:Y:S01]  /*5fd0*/  MUFU.EX2 R25, R25 ;  /* 0x0000001900197308 */ /* 0x000ea20000000800 */
[----:B0-----:R-:W-:-:S07]  /*5fe0*/  FADD.FTZ R38, R32, R5 ;  /* 0x0000000520267221 */ /* 0x001fce0000010000 */
[----:B------:R-:W0:Y:S01]  /*5ff0*/  MUFU.EX2 R36, R36 ;  /* 0x0000002400247308 */ /* 0x000e220000000800 */
[C---:B-1----:R-:W-:Y:S01]  /*6000*/  FADD.FTZ R38, R33.reuse, R38 ;  /* 0x0000002621267221 */ /* 0x042fe20000010000 */
[----:B------:R-:W-:Y:S02]  /*6010*/  F2FP.F16.F32.PACK_AB R204, R33, R32 ;  /* 0x0000002021cc723e */ /* 0x000fe400000000ff */
[----:B------:R-:W-:-:S04]  /*6020*/  CS2R R32, SRZ ;  /* 0x0000000000207805 */ /* 0x000fc8000001ff00 */
[----:B------:R-:W1:Y:S01]  /*6030*/  MUFU.EX2 R28, R28 ;  /* 0x0000001c001c7308 */ /* 0x000e620000000800 */
[----:B--2---:R-:W-:Y:S01]  /*6040*/  FADD.FTZ R5, R25, R38 ;  /* 0x0000002619057221 */ /* 0x004fe20000010000 */
[----:B------:R-:W-:-:S06]  /*6050*/  FADD.FTZ R38, R30, R21 ;  /* 0x000000151e267221 */ /* 0x000fcc0000010000 */
[----:B------:R-:W2:Y:S01]  /*6060*/  MUFU.EX2 R51, R51 ;  /* 0x0000003300337308 */ /* 0x000ea20000000800 */
[C---:B0-----:R-:W-:Y:S01]  /*6070*/  FADD.FTZ R5, R36.reuse, R5 ;  /* 0x0000000524057221 */ /* 0x041fe20000010000 */
[----:B------:R-:W-:Y:S02]  /*6080*/  F2FP.F16.F32.PACK_AB R206, R36, R25 ;  /* 0x0000001924ce723e */ /* 0x000fe400000000ff */
[----:B------:R-:W-:-:S04]  /*6090*/  CS2R R24, SRZ ;  /* 0x0000000000187805 */ /* 0x000fc8000001ff00 */
[----:B------:R-:W0:Y:S01]  /*60a0*/  MUFU.EX2 R37, R37 ;  /* 0x0000002500257308 */ /* 0x000e220000000800 */
[----:B-1----:R-:W-:-:S07]  /*60b0*/  FADD.FTZ R0, R28, R5 ;  /* 0x000000051c007221 */ /* 0x002fce0000010000 */
[----:B------:R-:W1:Y:S01]  /*60c0*/  MUFU.EX2 R55, R55 ;  /* 0x0000003700377308 */ /* 0x000e620000000800 */
[C---:B--2---:R-:W-:Y:S01]  /*60d0*/  FADD.FTZ R38, R51.reuse, R38 ;  /* 0x0000002633267221 */ /* 0x044fe20000010000 */
[----:B------:R-:W-:Y:S02]  /*60e0*/  F2FP.F16.F32.PACK_AB R197, R51, R30 ;  /* 0x0000001e33c5723e */ /* 0x000fe400000000ff */
[----:B------:R-:W-:-:S04]  /*60f0*/  CS2R R30, SRZ ;  /* 0x00000000001e7805 */ /* 0x000fc8000001ff00 */
[----:B------:R-:W2:Y:S01]  /*6100*/  MUFU.EX2 R29, R29 ;  /* 0x0000001d001d7308 */ /* 0x000ea20000000800 */
[C---:B0-----:R-:W-:Y:S01]  /*6110*/  FADD.FTZ R0, R37.reuse, R0 ;  /* 0x0000000025007221 */ /* 0x041fe20000010000 */
[----:B------:R-:W-:Y:S02]  /*6120*/  F2FP.F16.F32.PACK_AB R200, R37, R28 ;  /* 0x0000001c25c8723e */ /* 0x000fe400000000ff */
[----:B------:R-:W-:-:S04]  /*6130*/  CS2R R36, SRZ ;  /* 0x0000000000247805 */ /* 0x000fc8000001ff00 */
[----:B------:R-:W0:Y:S01]  /*6140*/  MUFU.EX2 R60, R27 ;  /* 0x0000001b003c7308 */ /* 0x000e220000000800 */
[----:B-1----:R-:W-:Y:S01]  /*6150*/  FADD.FTZ R21, R55, R38 ;  /* 0x0000002637157221 */ /* 0x002fe20000010000 */
[----:B------:R-:W-:-:S06]  /*6160*/  CS2R R38, SRZ ;  /* 0x0000000000267805 */ /* 0x000fcc000001ff00 */
[----:B------:R-:W1:Y:S01]  /*6170*/  MUFU.EX2 R40, R40 ;  /* 0x0000002800287308 */ /* 0x000e620000000800 */
[----:B--2---:R-:W-:-:S07]  /*6180*/  FADD.FTZ R5, R29, R0 ;  /* 0x000000001d057221 */ /* 0x004fce0000010000 */
[----:B------:R-:W2:Y:S01]  /*6190*/  MUFU.EX2 R41, R41 ;  /* 0x0000002900297308 */ /* 0x000ea20000000800 */
[C---:B0-----:R-:W-:Y:S01]  /*61a0*/  FADD.FTZ R2, R60.reuse, R21 ;  /* 0x000000153c027221 */ /* 0x041fe20000010000 */
[----:B------:R-:W-:Y:S02]  /*61b0*/  F2FP.F16.F32.PACK_AB R199, R60, R55 ;  /* 0x000000373cc7723e */ /* 0x000fe400000000ff */
[----:B------:R-:W-:Y:S02]  /*61c0*/  CS2R R60, SRZ ;  /* 0x00000000003c7805 */ /* 0x000fe4000001ff00 */
[----:B------:R-:W-:Y:S01]  /*61d0*/  CS2R R54, SRZ ;  /* 0x0000000000367805 */ /* 0x000fe2000001ff00 */
[----:B------:R-:W-:Y:S01]  /*61e0*/  FADD.FTZ R21, R193, R2 ;  /* 0x00000002c1157221 */ /* 0x000fe20000010000 */
[----:B------:R-:W0:Y:S01]  /*61f0*/  MUFU.EX2 R26, R26 ;  /* 0x0000001a001a7308 */ /* 0x000e220000000800 */
[C---:B-1----:R-:W-:Y:S01]  /*6200*/  FADD.FTZ R0, R40.reuse, R5 ;  /* 0x0000000528007221 */ /* 0x042fe20000010000 */
[----:B------:R-:W-:-:S02]  /*6210*/  F2FP.F16.F32.PACK_AB R202, R40, R29 ;  /* 0x0000001d28ca723e */ /* 0x000fc400000000ff */
[----:B------:R-:W-:-:S04]  /*6220*/  CS2R R28, SRZ ;  /* 0x00000000001c7805 */ /* 0x000fc8000001ff00 */
[----:B------:R-:W1:Y:S01]  /*6230*/  MUFU.EX2 R44, R44 ;  /* 0x0000002c002c7308 */ /* 0x000e620000000800 */
[----:B--2---:R-:W-:-:S07]  /*6240*/  FADD.FTZ R5, R41, R0 ;  /* 0x0000000029057221 */ /* 0x004fce0000010000 */
[----:B------:R-:W2:Y:S01]  /*6250*/  MUFU.EX2 R45, R45 ;  /* 0x0000002d002d7308 */ /* 0x000ea20000000800 */
[C---:B0-----:R-:W-:Y:S01]  /*6260*/  FADD.FTZ R21, R26.reuse, R21 ;  /* 0x000000151a157221 */ /* 0x041fe20000010000 */
[----:B------:R-:W-:-:S06]  /*6270*/  F2FP.F16.F32.PACK_AB R193, R26, R193 ;  /* 0x000000c11ac1723e */ /* 0x000fcc00000000ff */
[----:B------:R-:W0:Y:S01]  /*6280*/  MUFU.EX2 R20, R20 ;  /* 0x0000001400147308 */ /* 0x000e220000000800 */
[C---:B-1----:R-:W-:Y:S01]  /*6290*/  FADD.FTZ R0, R44.reuse, R5 ;  /* 0x000000052c007221 */ /* 0x042fe20000010000 */
[----:B------:R-:W-:Y:S02]  /*62a0*/  F2FP.F16.F32.PACK_AB R196, R44, R41 ;  /* 0x000000292cc4723e */ /* 0x000fe400000000ff */
[----:B------:R-:W-:-:S04]  /*62b0*/  CS2R R40, SRZ ;  /* 0x0000000000287805 */ /* 0x000fc8000001ff00 */
[----:B------:R-:W1:Y:S01]  /*62c0*/  MUFU.EX2 R48, R48 ;  /* 0x0000003000307308 */ /* 0x000e620000000800 */
[----:B--2---:R-:W-:-:S07]  /*62d0*/  FADD.FTZ R5, R45, R0 ;  /* 0x000000002d057221 */ /* 0x004fce0000010000 */
[----:B------:R-:W2:Y:S01]  /*62e0*/  MUFU.EX2 R49, R49 ;  /* 0x0000003100317308 */ /* 0x000ea20000000800 */
[----:B0-----:R-:W-:-:S07]  /*62f0*/  FADD.FTZ R2, R20, R21 ;  /* 0x0000001514027221 */ /* 0x001fce0000010000 */
[----:B------:R0:W3:Y:S01]  /*6300*/  MUFU.EX2 R192, R47 ;  /* 0x0000002f00c07308 */ /* 0x0000e20000000800 */
[C---:B-1----:R-:W-:Y:S01]  /*6310*/  FADD.FTZ R0, R48.reuse, R5 ;  /* 0x0000000530007221 */ /* 0x042fe20000010000 */
[C---:B------:R-:W-:Y:S01]  /*6320*/  FADD.FTZ R5, R195.reuse, R2 ;  /* 0x00000002c3057221 */ /* 0x040fe20000010000 */
[----:B------:R-:W-:Y:S01]  /*6330*/  F2FP.F16.F32.PACK_AB R195, R195, R20 ;  /* 0x00000014c3c3723e */ /* 0x000fe200000000ff */
[----:B------:R-:W-:Y:S01]  /*6340*/  IMAD.U32 R20, RZ, RZ, UR6 ;  /* 0x00000006ff147e24 */ /* 0x000fe2000f8e00ff */
[----:B------:R-:W-:Y:S01]  /*6350*/  F2FP.F16.F32.PACK_AB R198, R48, R45 ;  /* 0x0000002d30c6723e */ /* 0x000fe200000000ff */
[----:B------:R-:W-:Y:S01]  /*6360*/  IMAD.MOV.U32 R2, RZ, RZ, 0x3f800000 ;  /* 0x3f800000ff027424 */ /* 0x000fe200078e00ff */
[----:B------:R-:W-:Y:S01]  /*6370*/  CS2R R44, SRZ ;  /* 0x00000000002c7805 */ /* 0x000fe2000001ff00 */
[----:B------:R-:W1:Y:S01]  /*6380*/  MUFU.EX2 R50, R50 ;  /* 0x0000003200327308 */ /* 0x000e620000000800 */
[----:B--2---:R-:W-:Y:S01]  /*6390*/  FADD.FTZ R27, R49, R0 ;  /* 0x00000000311b7221 */ /* 0x004fe20000010000 */
[----:B------:R-:W-:Y:S01]  /*63a0*/  IMAD.MOV.U32 R0, RZ, RZ, 0x3f800000 ;  /* 0x3f800000ff007424 */ /* 0x000fe200078e00ff */
[----:B0-----:R-:W-:-:S05]  /*63b0*/  CS2R R46, SRZ ;  /* 0x00000000002e7805 */ /* 0x001fca000001ff00 */
[----:B------:R1:W0:Y:S01]  /*63c0*/  MUFU.EX2 R21, R14 ;  /* 0x0000000e00157308 */ /* 0x0002220000000800 */
[C---:B---3--:R-:W-:Y:S01]  /*63d0*/  FADD.FTZ R27, R192.reuse, R27 ;  /* 0x0000001bc01b7221 */ /* 0x048fe20000010000 */
[----:B------:R-:W-:Y:S02]  /*63e0*/  F2FP.F16.F32.PACK_AB R192, R192, R49 ;  /* 0x00000031c0c0723e */ /* 0x000fe400000000ff */
[----:B------:R-:W-:Y:S01]  /*63f0*/  CS2R R48, SRZ ;  /* 0x0000000000307805 */ /* 0x000fe2000001ff00 */
[----:B-1----:R-:W-:Y:S01]  /*6400*/  FADD.FTZ R14, R50, R27 ;  /* 0x0000001b320e7221 */ /* 0x002fe20000010000 */
[----:B------:R-:W-:Y:S02]  /*6410*/  CS2R R26, SRZ ;  /* 0x00000000001a7805 */ /* 0x000fe4000001ff00 */
[C---:B0-----:R-:W-:Y:S01]  /*6420*/  F2FP.F16.F32.PACK_AB R194, R21.reuse, R50 ;  /* 0x0000003215c2723e */ /* 0x041fe200000000ff */
[----:B------:R-:W-:Y:S01]  /*6430*/  FADD.FTZ R14, R21, R14 ;  /* 0x0000000e150e7221 */ /* 0x000fe20000010000 */
[----:B------:R-:W-:Y:S01]  /*6440*/  CS2R R50, SRZ ;  /* 0x0000000000327805 */ /* 0x000fe2000001ff00 */
[----:B------:R-:W-:Y:S06]  /*6450*/  @!P3 BRA `(.L_x_2366) ;  /* 0x000000400090b947 */ /* 0x000fec0003800000 */
[----:B------:R-:W-:Y:S01]  /*6460*/  R2UR UR4, R236 ;  /* 0x00000000ec0472ca */ /* 0x000fe200000e0000 */
[----:B------:R-:W-:Y:S01]  /*6470*/  IMAD.MOV.U32 R21, RZ, RZ, R4 ;  /* 0x000000ffff157224 */ /* 0x000fe200078e0004 */
[----:B------:R-:W-:Y:S01]  /*6480*/  UMOV UR61, UR60 ;  /* 0x0000003c003d7c82 */ /* 0x000fe20008000000 */
[----:B------:R-:W-:Y:S02]  /*6490*/  IMAD.MOV.U32 R235, RZ, RZ, R3 ;  /* 0x000000ffffeb7224 */ /* 0x000fe400078e0003 */
[----:B------:R-:W-:Y:S02]  /*64a0*/  IMAD.MOV.U32 R2, RZ, RZ, 0x3f800000 ;  /* 0x3f800000ff027424 */ /* 0x000fe400078e00ff */
[----:B------:R-:W-:-:S06]  /*64b0*/  IMAD.MOV.U32 R151, RZ, RZ, RZ ;  /* 0x000000ffff977224 */ /* 0x000fcc00078e00ff */
[----:B------:R-:W-:Y:S01]  /*64c0*/  IMAD.U32 R236, RZ, RZ, UR4 ;  /* 0x00000004ffec7e24 */ /* 0x000fe2000f8e00ff */
[----:B------:R-:W-:-:S13]  /*64d0*/  R2UR UR4, R16 ;  /* 0x00000000100472ca */ /* 0x000fda00000e0000 */
[----:B------:R-:W-:-:S07]  /*64e0*/  IMAD.U32 R237, RZ, RZ, UR4 ;  /* 0x00000004ffed7e24 */ /* 0x000fce000f8e00ff */
.L_x_2375:
        /* <DEDUP_REMOVED lines=9> */
.L_x_2367:
[----:B------:R-:W-:Y:S02]  /*6580*/  R2UR UR4, R17 ;  /* 0x00000000110472ca */ /* 0x000fe400000e0000 */
[----:B------:R-:W-:-:S11]  /*6590*/  R2UR UR5, R16 ;  /* 0x00000000100572ca */ /* 0x000fd600000e0000 */
[----:B------:R-:W-:Y:S02]  /*65a0*/  ULEA UR4, UR60, UR4, 0x3 ;  /* 0x000000043c047291 */ /* 0x000fe4000f8e183f */
[----:B------:R-:W-:-:S04]  /*65b0*/  IMAD.U32 R4, RZ, RZ, UR5 ;  /* 0x00000005ff047e24 */ /* 0x000fc8000f8e00ff */
[----:B------:R-:W-:Y:S01]  /*65c0*/  IMAD.U32 R3, RZ, RZ, UR4 ;  /* 0x00000004ff037e24 */ /* 0x000fe2000f8e00ff */
[----:B------:R-:W-:-:S04]  /*65d0*/  SHF.L.U32 R4, R4, 0x1f, RZ ;  /* 0x0000001f04047819 */ /* 0x000fc800000006ff */
[----:B------:R0:W1:Y:S01]  /*65e0*/  SYNCS.PHASECHK.TRANS64.TRYWAIT P3, [UR4+0x38830], R4 ;  /* 0x03883004ff0075a7 */ /* 0x0000620008060144 */
[----:B------:R-:W-:Y:S05]  /*65f0*/  @!P0 BRA `(.L_x_2368) ;  /* 0x0000000000048947 */ /* 0x000fea0003800000 */
[----:B------:R-:W-:Y:S01]  /*6600*/  BPT.TRAP 0x1 ;  /* 0x000000040000795c */ /* 0x000fe20000300000 */
.L_x_2368:
[----:B-1----:R-:W-:Y:S05]  /*6610*/  @P3 BRA `(.L_x_2369) ;  /* 0x00000000000c3947 */ /* 0x002fea0003800000 */
[----:B------:R-:W-:-:S13]  /*6620*/  R2UR UR4, R3 ;  /* 0x00000000030472ca */ /* 0x000fda00000e0000 */
[----:B------:R-:W1:Y:S02]  /*6630*/  SYNCS.PHASECHK.TRANS64.TRYWAIT P3, [UR4+0x38830], R4 ;  /* 0x03883004ff0075a7 */ /* 0x000e640008060144 */
[----:B-1----:R-:W-:Y:S05]  /*6640*/  @!P3 BRA `(.L_x_2370) ;  /* 0x0000015c003cb947 */ /* 0x002fea0003800000 */
.L_x_2369:
[----:B------:R-:W-:Y:S01]  /*6650*/  R2UR UR4, R15 ;  /* 0x000000000f0472ca */ /* 0x000fe200000e0000 */
[----:B------:R-:W-:Y:S01]  /*6660*/  WARPGROUP.ARRIVE ;  /* 0x00000000000079c5 */ /* 0x000fe20000000000 */
        /* <DEDUP_REMOVED lines=11> */
[----:B------:R-:W-:Y:S01]  /*6720*/  UIMAD UR4, UR60, 0xa00, UR4 ;  /* 0x00000a003c0478a4 */ /* 0x000fe2000f8e0204 */
[-C--:B------:R-:W-:Y:S01]  /*6730*/  FMUL.FTZ R24, R24, R0.reuse ;  /* 0x0000000018187220 */ /* 0x080fe20000410000 */
[----:B------:R-:W-:Y:S01]  /*6740*/  UMOV UR56, UR14 ;  /* 0x0000000e00387c82 */ /* 0x000fe20008000000 */
[----:B------:R-:W-:Y:S01]  /*6750*/  UMOV UR35, 0x40000040 ;  /* 0x4000004000237882 */ /* 0x000fe20000000000 */
[----:B------:R-:W-:Y:S01]  /*6760*/  UMOV UR57, UR15 ;  /* 0x0000000f00397c82 */ /* 0x000fe20008000000 */
[----:B------:R-:W-:Y:S01]  /*6770*/  UIADD3 UR18, UR4, 0x282, URZ ;  /* 0x0000028204127890 */ /* 0x000fe2000fffe03f */
[-C--:B------:R-:W-:Y:S01]  /*6780*/  FMUL.FTZ R25, R25, R0.reuse ;  /* 0x0000000019197220 */ /* 0x080fe20000410000 */
[----:B------:R-:W-:Y:S01]  /*6790*/  UMOV UR58, UR4 ;  /* 0x00000004003a7c82 */ /* 0x000fe20008000000 */
[----:B------:R-:W-:Y:S01]  /*67a0*/  UIADD3 UR22, UR4, 0x284, URZ ;  /* 0x0000028404167890 */ /* 0x000fe2000fffe03f */
[----:B------:R-:W-:Y:S01]  /*67b0*/  HGMMA.64x16x16.F32 R184, gdesc[UR56], RZ, !UPT, gsb0 ;  /* 0x0020000038b879f0 */ /* 0x000fe2000c0008ff */
[----:B------:R-:W-:Y:S01]  /*67c0*/  UIADD3 UR58, UR4, 0x80, URZ ;  /* 0x00000080043a7890 */ /* 0x000fe2000fffe03f */
[-C--:B------:R-:W-:Y:S01]  /*67d0*/  FMUL.FTZ R28, R28, R0.reuse ;  /* 0x000000001c1c7220 */ /* 0x080fe20000410000 */
[----:B------:R-:W-:Y:S01]  /*67e0*/  UMOV UR59, 0x40000040 ;  /* 0x40000040003b7882 */ /* 0x000fe20000000000 */
[----:B------:R-:W-:Y:S01]  /*67f0*/  UMOV UR56, UR14 ;  /* 0x0000000e00387c82 */ /* 0x000fe20008000000 */
[----:B------:R-:W-:Y:S01]  /*6800*/  UMOV UR57, UR15 ;  /* 0x0000000f00397c82 */ /* 0x000fe20008000000 */
        /* <DEDUP_REMOVED lines=54> */
[----:B------:R-:W-:Y:S01]  /*6b70*/  UIADD3 UR58, UR4, 0x100, URZ ;  /* 0x00000100043a7890 */ /* 0x000fe2000fffe03f */
[-C--:B------:R-:W-:Y:S01]  /*6b80*/  FMUL.FTZ R105, R105, R0.reuse ;  /* 0x0000000069697220 */ /* 0x080fe20000410000 */
[----:B------:R-:W-:Y:S01]  /*6b90*/  UMOV UR59, 0x40000040 ;  /* 0x40000040003b7882 */ /* 0x000fe20000000000 */
[----:B------:R-:W-:Y:S01]  /*6ba0*/  UMOV UR56, UR14 ;  /* 0x0000000e00387c82 */ /* 0x000fe20008000000 */
[----:B------:R-:W-:Y:S01]  /*6bb0*/  UMOV UR57, UR15 ;  /* 0x0000000f00397c82 */ /* 0x000fe20008000000 */
        /* <DEDUP_REMOVED lines=97> */
[----:B------:R-:W-:Y:S01]  /*71d0*/  UMOV UR59, 0x40000040 ;  /* 0x40000040003b7882 */ /* 0x000fe20000000000 */
[----:B------:R-:W-:Y:S01]  /*71e0*/  UMOV UR56, UR14 ;  /* 0x0000000e00387c82 */ /* 0x000fe20008000000 */
[----:B------:R-:W-:Y:S01]  /*71f0*/  UMOV UR57, UR15 ;  /* 0x0000000f00397c82 */ /* 0x000fe20008000000 */
[----:B------:R-:W-:Y:S01]  /*7200*/  UIADD3 UR14, UR4, 0x280, URZ ;  /* 0x00000280040e7890 */ /* 0x000fe2000fffe03f */
[----:B------:R-:W-:Y:S01]  /*7210*/  UMOV UR15, 0x40000040 ;  /* 0x40000040000f7882 */ /* 0x000fe20000000000 */
[----:B------:R-:W-:Y:S02]  /*7220*/  WARPGROUP.DEPBAR.LE gsb0, 0x0 ;  /* 0x00008000000079c5 */ /* 0x000fe40000010000 */
[----:B-1----:R-:W-:-:S06]  /*7230*/  WARPGROUP.ARRIVE ;  /* 0x00000000000079c5 */ /* 0x002fcc0000000000 */
[----:B------:R-:W-:Y:S01]  /*7240*/  HGMMA.64x16x16.F32 R152, gdesc[UR56], RZ, !UPT, gsb0 ;  /* 0x00200000389879f0 */ /* 0x000fe2000c0008ff */
[----:B------:R-:W-:Y:S01]  /*7250*/  UIADD3 UR58, UR4, 0x2, URZ ;  /* 0x00000002043a7890 */ /* 0x000fe2000fffe03f */
[----:B------:R-:W-:Y:S01]  /*7260*/  UMOV UR59, 0x40000040 ;  /* 0x40000040003b7882 */ /* 0x000fe20000000000 */
[----:B------:R-:W-:Y:S01]  /*7270*/  UMOV UR56, UR10 ;  /* 0x0000000a00387c82 */ /* 0x000fe20008000000 */
[----:B------:R-:W-:Y:S01]  /*7280*/  UMOV UR57, UR11 ;  /* 0x0000000b00397c82 */ /* 0x000fe20008000000 */
[----:B------:R-:W-:Y:S02]  /*7290*/  WARPGROUP.DEPBAR.LE gsb0, 0x0 ;  /* 0x00008000000079c5 */ /* 0x000fe40000010000 */
[----:B------:R-:W-:-:S06]  /*72a0*/  WARPGROUP.ARRIVE ;  /* 0x00000000000079c5 */ /* 0x000fcc0000000000 */
[----:B------:R-:W-:Y:S01]  /*72b0*/  HGMMA.64x16x16.F32 R184, gdesc[UR56], R184, gsb0 ;  /* 0x0020000038b879f0 */ /* 0x000fe200080008b8 */
        /* <DEDUP_REMOVED lines=25> */
[----:B------:R-:W-:Y:S01]  /*7450*/  UIADD3 UR10, UR4, 0x6, URZ ;  /* 0x00000006040a7890 */ /* 0x000fe2000fffe03f */
[----:B------:R-:W-:Y:S01]  /*7460*/  UMOV UR11, 0x40000040 ;  /* 0x40000040000b7882 */ /* 0x000fe20000000000 */
        /* <DEDUP_REMOVED lines=66> */
[----:B------:R-:W-:-:S11]  /*7890*/  R2UR UR11, R7 ;  /* 0x00000000070b72ca */ /* 0x000fd600000e0000 */
[----:B------:R-:W-:Y:S02]  /*78a0*/  UMOV UR56, UR10 ;  /* 0x0000000a00387c82 */ /* 0x000fe40008000000 */
[----:B------:R-:W-:Y:S01]  /*78b0*/  UMOV UR57, UR11 ;  /* 0x0000000b00397c82 */ /* 0x000fe20008000000 */
[----:B------:R-:W-:Y:S01]  /*78c0*/  UMOV UR5, UR11 ;  /* 0x0000000b00057c82 */ /* 0x000fe20008000000 */
        /* <DEDUP_REMOVED lines=274> */
[----:B------:R-:W-:Y:S01]  /*89f0*/  UMOV UR4, UR10 ;  /* 0x0000000a00047c82 */ /* 0x000fe20008000000 */
[----:B------:R-:W-:Y:S02]  /*8a00*/  WARPGROUP.DEPBAR.LE gsb0, 0x0 ;  /* 0x00008000000079c5 */ /* 0x000fe40000010000 */
[----:B------:R-:W-:-:S06]  /*8a10*/  WARPGROUP.ARRIVE ;  /* 0x00000000000079c5 */ /* 0x000fcc0000000000 */
[----:B------:R-:W-:Y:S03]  /*8a20*/  HGMMA.64x16x16.F32 R160, gdesc[UR56], R160, gsb0 ;  /* 0x0020000038a079f0 */ /* 0x000fe600080008a0 */
[----:B------:R-:W-:Y:S02]  /*8a30*/  WARPGROUP.DEPBAR.LE gsb0, 0x0 ;  /* 0x00008000000079c5 */ /* 0x000fe40000010000 */
[----:B------:R-:W-:-:S06]  /*8a40*/  WARPGROUP.ARRIVE ;  /* 0x00000000000079c5 */ /* 0x000fcc0000000000 */
[----:B------:R-:W-:Y:S03]  /*8a50*/  HGMMA.64x16x16.F32 R152, gdesc[UR4], R152, gsb0 ;  /* 0x00200000049879f0 */ /* 0x000fe60008000898 */
[----:B------:R-:W-:Y:S02]  /*8a60*/  WARPGROUP.DEPBAR.LE gsb0, 0x0 ;  /* 0x00008000000079c5 */ /* 0x000fe40000010000 */
[----:B------:R-:W-:Y:S05]  /*8a70*/  @!P0 BRA `(.L_x_2371) ;  /* 0x0000000000048947 */ /* 0x000fea0003800000 */
[----:B------:R-:W-:Y:S01]  /*8a80*/  BPT.TRAP 0x1 ;  /* 0x000000040000795c */ /* 0x000fe20000300000 */
.L_x_2371:
[----:B------:R-:W-:Y:S02]  /*8a90*/  R2UR UR4, R17 ;  /* 0x00000000110472ca */ /* 0x000fe400000e0000 */
[----:B------:R-:W-:-:S11]  /*8aa0*/  R2UR UR5, R237 ;  /* 0x00000000ed0572ca */ /* 0x000fd600000e0000 */
[----:B------:R-:W-:Y:S02]  /*8ab0*/  ULEA UR4, UR61, UR4, 0x3 ;  /* 0x000000043d047291 */ /* 0x000fe4000f8e183f */
[----:B------:R-:W-:-:S05]  /*8ac0*/  IMAD.U32 R0, RZ, RZ, UR5 ;  /* 0x00000005ff007e24 */ /* 0x000fca000f8e00ff */
[----:B------:R-:W-:-:S04]  /*8ad0*/  SHF.L.U32 R0, R0, 0x1f, RZ ;  /* 0x0000001f00007819 */ /* 0x000fc800000006ff */
[----:B------:R1:W2:Y:S01]  /*8ae0*/  SYNCS.PHASECHK.TRANS64.TRYWAIT P3, [UR4+0x38850], R0 ;  /* 0x03885000ff0075a7 */ /* 0x0002a20008060144 */
[----:B------:R-:W-:Y:S05]  /*8af0*/  @!P0 BRA `(.L_x_2372) ;  /* 0x0000000000048947 */ /* 0x000fea0003800000 */
[----:B------:R-:W-:Y:S01]  /*8b00*/  BPT.TRAP 0x1 ;  /* 0x000000040000795c */ /* 0x000fe20000300000 */
.L_x_2372:
[----:B--2---:R-:W-:Y:S05]  /*8b10*/  @P3 BRA `(.L_x_2373) ;  /* 0x0000000000083947 */ /* 0x004fea0003800000 */
[----:B------:R-:W2:Y:S02]  /*8b20*/  SYNCS.PHASECHK.TRANS64.TRYWAIT P3, [UR4+0x38850], R0 ;  /* 0x03885000ff0075a7 */ /* 0x000ea40008060144 */
[----:B--2---:R-:W-:Y:S05]  /*8b30*/  @!P3 BRA `(.L_x_2374) ;  /* 0x00000138001cb947 */ /* 0x004fea0003800000 */
.L_x_2373:
[----:B------:R-:W-:Y:S01]  /*8b40*/  R2UR UR5, R17 ;  /* 0x00000000110572ca */ /* 0x000fe200000e0000 */
[----:B------:R-:W-:Y:S01]  /*8b50*/  WARPGROUP.ARRIVE ;  /* 0x00000000000079c5 */ /* 0x000fe20000000000 */
[----:B------:R-:W-:Y:S01]  /*8b60*/  UMOV UR7, 0x40000040 ;  /* 0x4000004000077882 */ /* 0x000fe20000000000 */
[----:B------:R-:W-:Y:S02]  /*8b70*/  R2UR UR15, R212 ;  /* 0x00000000d40f72ca */ /* 0x000fe400000e0000 */
[----:B------:R-:W-:Y:S02]  /*8b80*/  R2UR UR10, R236 ;  /* 0x00000000ec0a72ca */ /* 0x000fe400000e0000 */
[----:B------:R-:W-:Y:S02]  /*8b90*/  R2UR UR14, R18 ;  /* 0x00000000120e72ca */ /* 0x000fe400000e0000 */
[----:B------:R-:W-:-:S04]  /*8ba0*/  R2UR UR11, R22 ;  /* 0x00000000160b72ca */ /* 0x000fc800000e0000 */
[----:B------:R-:W-:-:S04]  /*8bb0*/  UIADD3 UR5, UR5, 0x400, URZ ;  /* 0x0000040005057890 */ /* 0x000fc8000fffe03f */
[----:B------:R-:W-:-:S04]  /*8bc0*/  USHF.R.U32.HI UR5, URZ, 0x4, UR5 ;  /* 0x000000043f057899 */ /* 0x000fc80008011605 */
[----:B------:R-:W-:-:S04]  /*8bd0*/  ULOP3.LUT UR5, UR5, 0x3fff, URZ, 0xc0, !UPT ;  /* 0x00003fff05057892 */ /* 0x000fc8000f8ec03f */
[----:B------:R-:W-:-:S04]  /*8be0*/  ULOP3.LUT UR5, UR5, 0x2800000, URZ, 0xfc, !UPT ;  /* 0x0280000005057892 */ /* 0x000fc8000f8efc3f */
[----:B------:R-:W-:-:S03]  /*8bf0*/  UIMAD UR5, UR61, 0xa00, UR5 ;  /* 0x00000a003d0578a4 */ /* 0x000fc6000f8e0205 */
[----:B------:R-:W-:-:S04]  /*8c00*/  UMOV UR61, UR60 ;  /* 0x0000003c003d7c82 */ /* 0x000fc80008000000 */
        /* <DEDUP_REMOVED lines=26> */
[----:B------:R-:W-:Y:S01]  /*8db0*/  HGMMA.64x256x16.F32 R24, R192, gdesc[UR4].tnspB, R24, gsb0 ;  /* 0x43e00004c0187df0 */ /* 0x000fe20008000818 */
[----:B------:R-:W-:Y:S01]  /*8dc0*/  ULDC UR6, c[0x0][0x9d8] ;  /* 0x0002760000067ab9 */ /* 0x000fe20000000800 */
[----:B------:R-:W-:Y:S01]  /*8dd0*/  R2UR UR7, R3 ;  /* 0x00000000030772ca */ /* 0x000fe200000e0000 */
[----:B-12---:R-:W-:Y:S01]  /*8de0*/  FMUL.FTZ R0, R184, UR6 ;  /* 0x00000006b8007c20 */ /* 0x006fe20008410000 */
[----:B------:R-:W-:Y:S01]  /*8df0*/  FMUL.FTZ R184, R189, UR6 ;  /* 0x00000006bdb87c20 */ /* 0x000fe20008410000 */
[----:B------:R-:W-:Y:S01]  /*8e00*/  FMUL.FTZ R2, R185, UR6 ;  /* 0x00000006b9027c20 */ /* 0x000fe20008410000 */
[----:B------:R-:W-:Y:S01]  /*8e10*/  FMUL.FTZ R189, R190, UR6 ;  /* 0x00000006bebd7c20 */ /* 0x000fe20008410000 */
[----:B------:R-:W-:Y:S01]  /*8e20*/  FMUL.FTZ R185, R187, UR6 ;  /* 0x00000006bbb97c20 */ /* 0x000fe20008410000 */
[----:B------:R-:W-:Y:S01]  /*8e30*/  FMUL.FTZ R190, R191, UR6 ;  /* 0x00000006bfbe7c20 */ /* 0x000fe20008410000 */
[----:B------:R-:W-:Y:S01]  /*8e40*/  FMUL.FTZ R191, R178, UR6 ;  /* 0x00000006b2bf7c20 */ /* 0x000fe20008410000 */
[----:B------:R-:W-:-:S02]  /*8e50*/  VIADD R187, R213, UR15 ;  /* 0x0000000fd5bb7c36 */ /* 0x000fc40008000000 */
[----:B------:R-:W-:Y:S01]  /*8e60*/  FMUL.FTZ R178, R179, UR6 ;  /* 0x00000006b3b27c20 */ /* 0x000fe20008410000 */
[----:B------:R-:W-:Y:S01]  /*8e70*/  FMUL.FTZ R179, R182, UR6 ;  /* 0x00000006b6b37c20 */ /* 0x000fe20008410000 */
[----:B------:R-:W-:Y:S01]  /*8e80*/  FMUL.FTZ R182, R171, UR6 ;  /* 0x00000006abb67c20 */ /* 0x000fe20008410000 */
[----:B------:R-:W-:Y:S01]  /*8e90*/  @P2 IMAD.HI.U32 R171, R187, UR5, RZ ;  /* 0x00000005bbab2c27 */ /* 0x000fe2000f8e00ff */
[----:B------:R-:W-:-:S03]  /*8ea0*/  @UP0 ULDC UR5, c[0x0][0x450] ;  /* 0x0001140000050ab9 */ /* 0x000fc60000000800 */
[----:B0-----:R-:W-:Y:S01]  /*8eb0*/  FMUL.FTZ R4, R188, UR6 ;  /* 0x00000006bc047c20 */ /* 0x001fe20008410000 */
[----:B------:R-:W-:Y:S01]  /*8ec0*/  FMUL.FTZ R186, R186, UR6 ;  /* 0x00000006baba7c20 */ /* 0x000fe20008410000 */
[----:B------:R-:W-:Y:S01]  /*8ed0*/  MUFU.TANH R185, R185 ;  /* 0x000000b900b97308 */ /* 0x000fe20000002400 */
[----:B------:R-:W-:Y:S01]  /*8ee0*/  @P2 SHF.R.U32.HI R187, RZ, UR5, R171 ;  /* 0x00000005ffbb2c19 */ /* 0x000fe200080116ab */
[----:B------:R-:W-:Y:S01]  /*8ef0*/  UIMAD UR5, UR10, -0x50, URZ ;  /* 0xffffffb00a0578a4 */ /* 0x000fe2000f8e023f */
[----:B------:R-:W-:Y:S01]  /*8f00*/  FMUL.FTZ R171, R162, UR6 ;  /* 0x00000006a2ab7c20 */ /* 0x000fe20008410000 */
[----:B------:R-:W-:Y:S02]  /*8f10*/  IMAD.U32 R162, RZ, RZ, UR14 ;  /* 0x0000000effa27e24 */ /* 0x000fe4000f8e00ff */
[----:B------:R-:W-:Y:S01]  /*8f20*/  FMUL.FTZ R167, R167, UR6 ;  /* 0x00000006a7a77c20 */ /* 0x000fe20008410000 */
[----:B------:R-:W-:Y:S01]  /*8f30*/  FMUL.FTZ R197, R177, UR6 ;  /* 0x00000006b1c57c20 */ /* 0x000fe20008410000 */
[----:B------:R-:W-:Y:S01]  /*8f40*/  FMUL.FTZ R170, R170, UR6 ;  /* 0x00000006aaaa7c20 */ /* 0x000fe20008410000 */
[----:B------:R-:W-:Y:S01]  /*8f50*/  IMAD.U32 R188, RZ, RZ, UR5 ;  /* 0x00000005ffbc7e24 */ /* 0x000fe2000f8e00ff */
[----:B------:R-:W0:Y:S01]  /*8f60*/  MUFU.TANH R186, R186 ;  /* 0x000000ba00ba7308 */ /* 0x000e220000002400 */
[----:B------:R-:W-:Y:S01]  /*8f70*/  FMUL.FTZ R163, R163, UR6 ;  /* 0x00000006a3a37c20 */ /* 0x000fe20008410000 */
[----:B------:R-:W-:Y:S01]  /*8f80*/  FMUL.FTZ R196, R166, UR6 ;  /* 0x00000006a6c47c20 */ /* 0x000fe20008410000 */
[----:B------:R-:W-:Y:S01]  /*8f90*/  FMUL.FTZ R180, R180, UR6 ;  /* 0x00000006b4b47c20 */ /* 0x000fe20008410000 */
[----:B------:R-:W-:Y:S01]  /*8fa0*/  IADD3 R188, -R19, 0x1, R188 ;  /* 0x0000000113bc7810 */ /* 0x000fe20007ffe1bc */
[----:B------:R-:W-:Y:S01]  /*8fb0*/  FMUL.FTZ R158, R158, UR6 ;  /* 0x000000069e9e7c20 */ /* 0x000fe20008410000 */
[----:B------:R-:W-:Y:S01]  /*8fc0*/  FMUL.FTZ R159, R159, UR6 ;  /* 0x000000069f9f7c20 */ /* 0x000fe20008410000 */
[----:B------:R-:W-:Y:S01]  /*8fd0*/  FMUL.FTZ R172, R172, UR6 ;  /* 0x00000006acac7c20 */ /* 0x000fe20008410000 */
[----:B------:R-:W1:Y:S01]  /*8fe0*/  MUFU.TANH R189, R189 ;  /* 0x000000bd00bd7308 */ /* 0x000e620000002400 */
[----:B------:R-:W-:Y:S01]  /*8ff0*/  IADD3 R188, -R162, UR11, R188 ;  /* 0x0000000ba2bc7c10 */ /* 0x000fe2000fffe1bc */
[----:B------:R-:W-:Y:S01]  /*9000*/  FMUL.FTZ R176, R176, UR6 ;  /* 0x00000006b0b07c20 */ /* 0x000fe20008410000 */
[----:B------:R-:W-:Y:S01]  /*9010*/  FMUL.FTZ R169, R169, UR6 ;  /* 0x00000006a9a97c20 */ /* 0x000fe20008410000 */
[----:B------:R-:W-:Y:S01]  /*9020*/  FMUL.FTZ R152, R152, UR6 ;  /* 0x0000000698987c20 */ /* 0x000fe20008410000 */
[----:B------:R-:W-:Y:S01]  /*9030*/  FMUL.FTZ R156, R156, UR6 ;  /* 0x000000069c9c7c20 */ /* 0x000fe20008410000 */
[----:B------:R-:W-:-:S02]  /*9040*/  ULDC UR5, c[0x0][0x988] ;  /* 0x0002620000057ab9 */ /* 0x000fc40000000800 */
[----:B------:R-:W2:Y:S08]  /*9050*/  MUFU.TANH R190, R190 ;  /* 0x000000be00be7308 */ /* 0x000eb00000002400 */
[----:B------:R-:W3:Y:S08]  /*9060*/  MUFU.TANH R191, R191 ;  /* 0x000000bf00bf7308 */ /* 0x000ef00000002400 */
[----:B------:R-:W4:Y:S08]  /*9070*/  MUFU.TANH R178, R178 ;  /* 0x000000b200b27308 */ /* 0x000f300000002400 */
[----:B------:R2:W-:Y:S08]  /*9080*/  MUFU.TANH R177, R167 ;  /* 0x000000a700b17308 */ /* 0x0005f00000002400 */
[----:B------:R-:W5:Y:S08]  /*9090*/  MUFU.TANH R179, R179 ;  /* 0x000000b300b37308 */ /* 0x000f700000002400 */
        /* <DEDUP_REMOVED lines=15> */
[----:B------:R-:W0:Y:S01]  /*9190*/  SHFL.IDX PT, R193, R187, 0x1, 0x1c1f ;  /* 0x003c1f00bbc17f89 */ /* 0x000e2200000e0000 */
[----:B------:R-:W-:Y:S01]  /*91a0*/  FMUL.FTZ R192, R175, UR6 ;  /* 0x00000006afc07c20 */ /* 0x000fe20008410000 */
[----:B------:R-:W-:Y:S01]  /*91b0*/  FMUL.FTZ R195, R183, UR6 ;  /* 0x00000006b7c37c20 */ /* 0x000fe20008410000 */
[----:B------:R-:W-:-:S04]  /*91c0*/  FMUL.FTZ R194, R174, UR6 ;  /* 0x00000006aec27c20 */ /* 0x000fc80008410000 */
[----:B------:R-:W-:Y:S08]  /*91d0*/  MUFU.TANH R192, R192 ;  /* 0x000000c000c07308 */ /* 0x000ff00000002400 */
[----:B------:R-:W5:Y:S08]  /*91e0*/  MUFU.TANH R195, R195 ;  /* 0x000000c300c37308 */ /* 0x000f700000002400 */
[----:B------:R-:W5:Y:S01]  /*91f0*/  MUFU.TANH R194, R194 ;  /* 0x000000c200c27308 */ /* 0x000f620000002400 */
[----:B0-----:R-:W-:-:S05]  /*9200*/  IMAD.IADD R193, R188, 0x1, R193 ;  /* 0x00000001bcc17824 */ /* 0x001fca00078e02c1 */
[C---:B------:R-:W-:Y:S02]  /*9210*/  ISETP.GT.AND P3, PT, R193.reuse, RZ, PT ;  /* 0x000000ffc100720c */ /* 0x040fe40003f64270 */
[C---:B------:R-:W-:Y:S02]  /*9220*/  ISETP.GT.AND P4, PT, R193.reuse, 0x1, PT ;  /* 0x00000001c100780c */ /* 0x040fe40003f84270 */
[----:B------:R-:W-:Y:S02]  /*9230*/  ISETP.GT.AND P5, PT, R193, 0x8, PT ;  /* 0x00000008c100780c */ /* 0x000fe40003fa4270 */
[----:B------:R-:W-:Y:S02]  /*9240*/  FSEL R186, R186, -INF , P3 ;  /* 0xff800000baba7808 */ /* 0x000fe40001800000 */
[----:B------:R-:W-:Y:S02]  /*9250*/  FSEL R175, R185, -INF , P4 ;  /* 0xff800000b9af7808 */ /* 0x000fe40002000000 */
[----:B------:R-:W-:-:S02]  /*9260*/  ISETP.GT.AND P6, PT, R193, 0x9, PT ;  /* 0x00000009c100780c */ /* 0x000fc40003fc4270 */
[----:B-1----:R-:W-:Y:S02]  /*9270*/  FSEL R185, R189, -INF , P5 ;  /* 0xff800000bdb97808 */ /* 0x002fe40002800000 */
[----:B------:R-:W-:Y:S02]  /*9280*/  FMNMX.FTZ R189, R186, R21, !PT ;  /* 0x00000015babd7209 */ /* 0x000fe40007810000 */
[----:B--2---:R-:W-:Y:S02]  /*9290*/  FSEL R167, R190, -INF , P6 ;  /* 0xff800000bea77808 */ /* 0x004fe40003000000 */
[----:B------:R-:W-:Y:S02]  /*92a0*/  FMNMX.FTZ R190, R175, R189, !PT ;  /* 0x000000bdafbe7209 */ /* 0x000fe40007810000 */
[----:B------:R-:W-:Y:S01]  /*92b0*/  ISETP.GT.AND P3, PT, R193, 0x10, PT ;  /* 0x00000010c100780c */ /* 0x000fe20003f64270 */
[----:B------:R0:W-:Y:S01]  /*92c0*/  MUFU.TANH R189, R180 ;  /* 0x000000b400bd7308 */ /* 0x0001e20000002400 */
[----:B------:R-:W-:-:S02]  /*92d0*/  FMNMX.FTZ R190, R185, R190, !PT ;  /* 0x000000beb9be7209 */ /* 0x000fc40007810000 */
[----:B------:R-:W-:Y:S02]  /*92e0*/  ISETP.GT.AND P4, PT, R193, 0x11, PT ;  /* 0x00000011c100780c */ /* 0x000fe40003f84270 */
[----:B---3--:R-:W-:Y:S01]  /*92f0*/  FSEL R3, R191, -INF , P3 ;  /* 0xff800000bf037808 */ /* 0x008fe20001800000 */
[----:B------:R-:W-:Y:S01]  /*9300*/  FMUL.FTZ R191, R154, UR6 ;  /* 0x000000069abf7c20 */ /* 0x000fe20008410000 */
[----:B------:R-:W-:Y:S02]  /*9310*/  FMNMX.FTZ R190, R167, R190, !PT ;  /* 0x000000bea7be7209 */ /* 0x000fe40007810000 */
[----:B------:R-:W-:Y:S01]  /*9320*/  ISETP.GT.AND P5, PT, R193, 0x18, PT ;  /* 0x00000018c100780c */ /* 0x000fe20003fa4270 */
[----:B0-----:R-:W-:Y:S01]  /*9330*/  FMUL.FTZ R180, R181, UR6 ;  /* 0x00000006b5b47c20 */ /* 0x001fe20008410000 */
[----:B----4-:R-:W-:Y:S01]  /*9340*/  FSEL R174, R178, -INF , P4 ;  /* 0xff800000b2ae7808 */ /* 0x010fe20002000000 */
[----:B------:R-:W-:Y:S01]  /*9350*/  FMUL.FTZ R181, R168, UR6 ;  /* 0x00000006a8b57c20 */ /* 0x000fe20008410000 */
[----:B------:R-:W-:Y:S01]  /*9360*/  FMNMX.FTZ R190, R3, R190, !PT ;  /* 0x000000be03be7209 */ /* 0x000fe20007810000 */
[----:B------:R-:W-:Y:S01]  /*9370*/  FMUL.FTZ R168, R155, UR6 ;  /* 0x000000069ba87c20 */ /* 0x000fe20008410000 */
[----:B------:R-:W-:Y:S01]  /*9380*/  ISETP.GT.AND P6, PT, R193, 0x19, PT ;  /* 0x00000019c100780c */ /* 0x000fe20003fc4270 */
[----:B------:R-:W0:Y:S01]  /*9390*/  MUFU.TANH R191, R191 ;  /* 0x000000bf00bf7308 */ /* 0x000e220000002400 */
[----:B-----5:R-:W-:-:S02]  /*93a0*/  FSEL R183, R179, -INF , P5 ;  /* 0xff800000b3b77808 */ /* 0x020fc40002800000 */
[----:B------:R-:W-:Y:S02]  /*93b0*/  FMNMX.FTZ R190, R174, R190, !PT ;  /* 0x000000beaebe7209 */ /* 0x000fe40007810000 */
[----:B------:R-:W-:Y:S02]  /*93c0*/  ISETP.GT.AND P3, PT, R193, 0x20, PT ;  /* 0x00000020c100780c */ /* 0x000fe40003f64270 */
[----:B------:R-:W-:Y:S01]  /*93d0*/  FSEL R179, R195, -INF , P6 ;  /* 0xff800000c3b37808 */ /* 0x000fe20003000000 */
[----:B------:R-:W1:Y:S01]  /*93e0*/  MUFU.TANH R168, R168 ;  /* 0x000000a800a87308 */ /* 0x000e620000002400 */
[----:B------:R-:W-:Y:S02]  /*93f0*/  FMNMX.FTZ R190, R183, R190, !PT ;  /* 0x000000beb7be7209 */ /* 0x000fe40007810000 */
[----:B------:R-:W-:Y:S02]  /*9400*/  ISETP.GT.AND P4, PT, R193, 0x21, PT ;  /* 0x00000021c100780c */ /* 0x000fe40003f84270 */
[----:B------:R-:W-:-:S02]  /*9410*/  FSEL R162, R170, -INF , P3 ;  /* 0xff800000aaa27808 */ /* 0x000fc40001800000 */
[----:B------:R-:W-:Y:S01]  /*9420*/  FMNMX.FTZ R190, R179, R190, !PT ;  /* 0x000000beb3be7209 */ /* 0x000fe20007810000 */
[----:B------:R-:W-:Y:S01]  /*9430*/  MUFU.TANH R180, R180 ;  /* 0x000000b400b47308 */ /* 0x000fe20000002400 */
[C---:B------:R-:W-:Y:S02]  /*9440*/  ISETP.GT.AND P5, PT, R193.reuse, 0x28, PT ;  /* 0x00000028c100780c */ /* 0x040fe40003fa4270 */
[----:B------:R-:W-:Y:S02]  /*9450*/  FSEL R182, R182, -INF , P4 ;  /* 0xff800000b6b67808 */ /* 0x000fe40002000000 */
[----:B------:R-:W-:Y:S02]  /*9460*/  FMNMX.FTZ R190, R162, R190, !PT ;  /* 0x000000bea2be7209 */ /* 0x000fe40007810000 */
[----:B------:R-:W-:Y:S01]  /*9470*/  ISETP.GT.AND P6, PT, R193, 0x29, PT ;  /* 0x00000029c100780c */ /* 0x000fe20003fc4270 */
[----:B------:R-:W-:Y:S01]  /*9480*/  MUFU.TANH R181, R181 ;  /* 0x000000b500b57308 */ /* 0x000fe20000002400 */
[----:B------:R-:W-:Y:S01]  /*9490*/  FSEL R170, R194, -INF , P5 ;  /* 0xff800000c2aa7808 */ /* 0x000fe20002800000 */
[----:B------:R-:W-:Y:S01]  /*94a0*/  FMUL.FTZ R194, R164, UR6 ;  /* 0x00000006a4c27c20 */ /* 0x000fe20008410000 */
[----:B------:R-:W-:-:S02]  /*94b0*/  FMNMX.FTZ R190, R182, R190, !PT ;  /* 0x000000beb6be7209 */ /* 0x000fc40007810000 */
[----:B------:R-:W-:Y:S02]  /*94c0*/  ISETP.GT.AND P3, PT, R193, 0x30, PT ;  /* 0x00000030c100780c */ /* 0x000fe40003f64270 */
[----:B------:R-:W-:Y:S01]  /*94d0*/  FSEL R166, R192, -INF , P6 ;  /* 0xff800000c0a67808 */ /* 0x000fe20003000000 */
[----:B------:R-:W-:Y:S01]  /*94e0*/  FMUL.FTZ R192, R173, UR6 ;  /* 0x00000006adc07c20 */ /* 0x000fe20008410000 */
[----:B------:R-:W-:Y:S01]  /*94f0*/  FMNMX.FTZ R190, R170, R190, !PT ;  /* 0x000000beaabe7209 */ /* 0x000fe20007810000 */
[----:B------:R-:W-:Y:S01]  /*9500*/  MUFU.TANH R194, R194 ;  /* 0x000000c200c27308 */ /* 0x000fe20000002400 */
[----:B------:R-:W-:Y:S02]  /*9510*/  ISETP.GT.AND P4, PT, R193, 0x31, PT ;  /* 0x00000031c100780c */ /* 0x000fe40003f84270 */
[----:B------:R-:W-:Y:S02]  /*9520*/  FSEL R171, R171, -INF , P3 ;  /* 0xff800000abab7808 */ /* 0x000fe40001800000 */
[----:B------:R-:W-:-:S02]  /*9530*/  FMNMX.FTZ R154, R166, R190, !PT ;  /* 0x000000bea69a7209 */ /* 0x000fc40007810000 */
[----:B------:R-:W-:Y:S01]  /*9540*/  ISETP.GT.AND P5, PT, R193, 0x38, PT ;  /* 0x00000038c100780c */ /* 0x000fe20003fa4270 */
[----:B------:R2:W3:Y:S01]  /*9550*/  MUFU.TANH R190, R158 ;  /* 0x0000009e00be7308 */ /* 0x0004e20000002400 */
[----:B------:R-:W-:Y:S02]  /*9560*/  FSEL R178, R163, -INF , P4 ;  /* 0xff800000a3b27808 */ /* 0x000fe40002000000 */
[----:B------:R-:W-:Y:S02]  /*9570*/  FMNMX.FTZ R154, R171, R154, !PT ;  /* 0x0000009aab9a7209 */ /* 0x000fe40007810000 */
[----:B------:R-:W-:Y:S02]  /*9580*/  ISETP.GT.AND P6, PT, R193, 0x39, PT ;  /* 0x00000039c100780c */ /* 0x000fe40003fc4270 */
[----:B------:R-:W-:Y:S01]  /*9590*/  FSEL R163, R196, -INF , P5 ;  /* 0xff800000c4a37808 */ /* 0x000fe20002800000 */
[----:B------:R-:W-:Y:S01]  /*95a0*/  FMUL.FTZ R196, R165, UR6 ;  /* 0x00000006a5c47c20 */ /* 0x000fe20008410000 */
[----:B--2---:R-:W-:Y:S01]  /*95b0*/  FMNMX.FTZ R158, R178, R154, !PT ;  /* 0x0000009ab29e7209 */ /* 0x004fe20007810000 */
[----:B------:R-:W-:Y:S01]  /*95c0*/  MUFU.TANH R192, R192 ;  /* 0x000000c000c07308 */ /* 0x000fe20000002400 */
[----:B------:R-:W-:-:S02]  /*95d0*/  ISETP.GT.AND P3, PT, R193, 0x40, PT ;  /* 0x00000040c100780c */ /* 0x000fc40003f64270 */
[----:B------:R-:W-:Y:S02]  /*95e0*/  FSEL R177, R177, -INF , P6 ;  /* 0xff800000b1b17808 */ /* 0x000fe40003000000 */
[----:B------:R-:W-:Y:S02]  /*95f0*/  FMNMX.FTZ R158, R163, R158, !PT ;  /* 0x0000009ea39e7209 */ /* 0x000fe40007810000 */
[----:B------:R-:W-:Y:S01]  /*9600*/  ISETP.GT.AND P4, PT, R193, 0x41, PT ;  /* 0x00000041c100780c */ /* 0x000fe20003f84270 */
[----:B------:R2:W4:Y:S01]  /*9610*/  MUFU.TANH R154, R159 ;  /* 0x0000009f009a7308 */ /* 0x0005220000002400 */
[----:B0-----:R-:W-:Y:S01]  /*9620*/  FSEL R155, R191, -INF , P3 ;  /* 0xff800000bf9b7808 */ /* 0x001fe20001800000 */
[----:B------:R-:W-:Y:S01]  /*9630*/  FMUL.FTZ R191, R160, UR6 ;  /* 0x00000006a0bf7c20 */ /* 0x000fe20008410000 */
[C---:B------:R-:W-:Y:S02]  /*9640*/  ISETP.GT.AND P5, PT, R193.reuse, 0x48, PT ;  /* 0x00000048c100780c */ /* 0x040fe40003fa4270 */
[----:B------:R-:W-:Y:S01]  /*9650*/  ISETP.GT.AND P6, PT, R193, 0x49, PT ;  /* 0x00000049c100780c */ /* 0x000fe20003fc4270 */
[----:B------:R-:W-:-:S02]  /*9660*/  FMUL.FTZ R193, R161, UR6 ;  /* 0x00000006a1c17c20 */ /* 0x000fc40008410000 */
[----:B------:R-:W-:Y:S01]  /*9670*/  MUFU.TANH R191, R191 ;  /* 0x000000bf00bf7308 */ /* 0x000fe20000002400 */
[----:B--2---:R-:W-:Y:S02]  /*9680*/  FMNMX.FTZ R159, R177, R158, !PT ;  /* 0x0000009eb19f7209 */ /* 0x004fe40007810000 */
[----:B-1----:R-:W-:Y:S02]  /*9690*/  FSEL R158, R168, -INF , P4 ;  /* 0xff800000a89e7808 */ /* 0x002fe40002000000 */
[----:B------:R-:W-:Y:S02]  /*96a0*/  FMNMX.FTZ R168, R155, R159, !PT ;  /* 0x0000009f9ba87209 */ /* 0x000fe40007810000 */
[----:B---3--:R-:W-:Y:S01]  /*96b0*/  FSEL R159, R190, -INF , P5 ;  /* 0xff800000be9f7808 */ /* 0x008fe20002800000 */
[----:B------:R-:W-:Y:S01]  /*96c0*/  MUFU.TANH R193, R193 ;  /* 0x000000c100c17308 */ /* 0x000fe20000002400 */
[----:B------:R-:W-:Y:S02]  /*96d0*/  FMNMX.FTZ R190, R158, R168, !PT ;  /* 0x000000a89ebe7209 */ /* 0x000fe40007810000 */
[----:B----4-:R-:W-:-:S02]  /*96e0*/  FSEL R154, R154, -INF , P6 ;  /* 0xff8000009a9a7808 */ /* 0x010fc40003000000 */
[----:B------:R-:W-:-:S03]  /*96f0*/  FMNMX.FTZ R190, R159, R190, !PT ;  /* 0x000000be9fbe7209 */ /* 0x000fc60007810000 */
[----:B------:R0:W1:Y:S01]  /*9700*/  MUFU.TANH R168, R172 ;  /* 0x000000ac00a87308 */ /* 0x0000620000002400 */
[----:B------:R-:W-:Y:S02]  /*9710*/  FMNMX.FTZ R195, R154, R190, !PT ;  /* 0x000000be9ac37209 */ /* 0x000fe40007810000 */
[----:B------:R-:W2:Y:S05]  /*9720*/  SHFL.IDX PT, R190, R187, RZ, 0x1c1f ;  /* 0x001c1fffbbbe7589 */ /* 0x000eaa00000e0000 */
[----:B------:R-:W3:Y:S01]  /*9730*/  MUFU.TANH R196, R196 ;  /* 0x000000c400c47308 */ /* 0x000ee20000002400 */
[----:B0-----:R-:W0:Y:S01]  /*9740*/  SHFL.BFLY PT, R172, R195, 0x2, 0x1f ;  /* 0x0c401f00c3ac7f89 */ /* 0x001e2200000e0000 */
[----:B--2---:R-:W-:-:S05]  /*9750*/  IMAD.IADD R190, R188, 0x1, R190 ;  /* 0x00000001bcbe7824 */ /* 0x004fca00078e02be */
[C---:B------:R-:W-:Y:S02]  /*9760*/  ISETP.GT.AND P6, PT, R190.reuse, RZ, PT ;  /* 0x000000ffbe00720c */ /* 0x040fe40003fc4270 */
[C---:B------:R-:W-:Y:S02]  /*9770*/  ISETP.GT.AND P3, PT, R190.reuse, 0x1, PT ;  /* 0x00000001be00780c */ /* 0x040fe40003f64270 */
[C---:B------:R-:W-:Y:S02]  /*9780*/  ISETP.GT.AND P4, PT, R190.reuse, 0x8, PT ;  /* 0x00000008be00780c */ /* 0x040fe40003f84270 */
[----:B------:R-:W-:Y:S02]  /*9790*/  ISETP.GT.AND P5, PT, R190, 0x9, PT ;  /* 0x00000009be00780c */ /* 0x000fe40003fa4270 */
[----:B------:R-:W-:Y:S02]  /*97a0*/  FSEL R0, R0, -INF , P6 ;  /* 0xff80000000007808 */ /* 0x000fe40003000000 */
[----:B------:R-:W-:-:S02]  /*97b0*/  FSEL R2, R2, -INF , P3 ;  /* 0xff80000002027808 */ /* 0x000fc40001800000 */
[----:B------:R-:W-:Y:S02]  /*97c0*/  FSEL R161, R4, -INF , P4 ;  /* 0xff80000004a17808 */ /* 0x000fe40002000000 */
[----:B------:R-:W-:Y:S02]  /*97d0*/  FSEL R184, R184, -INF , P5 ;  /* 0xff800000b8b87808 */ /* 0x000fe40002800000 */
[C---:B------:R-:W-:Y:S02]  /*97e0*/  ISETP.GT.AND P6, PT, R190.reuse, 0x10, PT ;  /* 0x00000010be00780c */ /* 0x040fe40003fc4270 */
[C---:B------:R-:W-:Y:S02]  /*97f0*/  ISETP.GT.AND P3, PT, R190.reuse, 0x11, PT ;  /* 0x00000011be00780c */ /* 0x040fe40003f64270 */
[C---:B------:R-:W-:Y:S02]  /*9800*/  ISETP.GT.AND P4, PT, R190.reuse, 0x18, PT ;  /* 0x00000018be00780c */ /* 0x040fe40003f84270 */
[----:B------:R-:W-:-:S02]  /*9810*/  ISETP.GT.AND P5, PT, R190, 0x19, PT ;  /* 0x00000019be00780c */ /* 0x000fc40003fa4270 */
[----:B------:R-:W-:Y:S02]  /*9820*/  FSEL R176, R176, -INF , P6 ;  /* 0xff800000b0b07808 */ /* 0x000fe40003000000 */
[----:B------:R-:W-:Y:S02]  /*9830*/  FSEL R188, R197, -INF , P3 ;  /* 0xff800000c5bc7808 */ /* 0x000fe40001800000 */
[----:B------:R-:W-:Y:S01]  /*9840*/  FSEL R173, R189, -INF , P4 ;  /* 0xff800000bdad7808 */ /* 0x000fe20002000000 */
[----:B------:R-:W-:Y:S01]  /*9850*/  FMUL.FTZ R189, R153, UR6 ;  /* 0x0000000699bd7c20 */ /* 0x000fe20008410000 */
[----:B------:R-:W-:Y:S02]  /*9860*/  FSEL R187, R180, -INF , P5 ;  /* 0xff800000b4bb7808 */ /* 0x000fe40002800000 */
[C---:B------:R-:W-:Y:S02]  /*9870*/  ISETP.GT.AND P6, PT, R190.reuse, 0x20, PT ;  /* 0x00000020be00780c */ /* 0x040fe40003fc4270 */
[C---:B------:R-:W-:Y:S01]  /*9880*/  ISETP.GT.AND P3, PT, R190.reuse, 0x21, PT ;  /* 0x00000021be00780c */ /* 0x040fe20003f64270 */
[----:B------:R-:W2:Y:S01]  /*9890*/  MUFU.TANH R189, R189 ;  /* 0x000000bd00bd7308 */ /* 0x000ea20000002400 */
[----:B------:R-:W-:-:S02]  /*98a0*/  ISETP.GT.AND P4, PT, R190, 0x28, PT ;  /* 0x00000028be00780c */ /* 0x000fc40003f84270 */
[----:B------:R-:W-:Y:S02]  /*98b0*/  ISETP.GT.AND P5, PT, R190, 0x29, PT ;  /* 0x00000029be00780c */ /* 0x000fe40003fa4270 */
[----:B0-----:R-:W-:Y:S02]  /*98c0*/  FMNMX.FTZ R195, R195, R172, !PT ;  /* 0x000000acc3c37209 */ /* 0x001fe40007810000 */
[----:B------:R-:W-:Y:S02]  /*98d0*/  FSEL R181, R181, -INF , P6 ;  /* 0xff800000b5b57808 */ /* 0x000fe40003000000 */
[----:B------:R-:W-:Y:S01]  /*98e0*/  FSEL R172, R169, -INF , P3 ;  /* 0xff800000a9ac7808 */ /* 0x000fe20001800000 */
[----:B------:R-:W0:Y:S01]  /*98f0*/  SHFL.BFLY PT, R4, R195, 0x1, 0x1f ;  /* 0x0c201f00c3047f89 */ /* 0x000e2200000e0000 */
[----:B-1----:R-:W-:Y:S02]  /*9900*/  FSEL R180, R168, -INF , P4 ;  /* 0xff800000a8b47808 */ /* 0x002fe40002000000 */
[----:B------:R-:W-:-:S02]  /*9910*/  FSEL R160, R192, -INF , P5 ;  /* 0xff800000c0a07808 */ /* 0x000fc40002800000 */
[C---:B------:R-:W-:Y:S02]  /*9920*/  ISETP.GT.AND P6, PT, R190.reuse, 0x30, PT ;  /* 0x00000030be00780c */ /* 0x040fe40003fc4270 */
[C---:B------:R-:W-:Y:S02]  /*9930*/  ISETP.GT.AND P3, PT, R190.reuse, 0x31, PT ;  /* 0x00000031be00780c */ /* 0x040fe40003f64270 */
[C---:B------:R-:W-:Y:S02]  /*9940*/  ISETP.GT.AND P4, PT, R190.reuse, 0x38, PT ;  /* 0x00000038be00780c */ /* 0x040fe40003f84270 */
[----:B------:R-:W-:Y:S02]  /*9950*/  ISETP.GT.AND P5, PT, R190, 0x39, PT ;  /* 0x00000039be00780c */ /* 0x000fe40003fa4270 */
[----:B------:R-:W-:Y:S02]  /*9960*/  FSEL R164, R191, -INF , P6 ;  /* 0xff800000bfa47808 */ /* 0x000fe40003000000 */
[----:B------:R-:W-:-:S02]  /*9970*/  FSEL R165, R193, -INF , P3 ;  /* 0xff800000c1a57808 */ /* 0x000fc40001800000 */
[----:B------:R-:W-:Y:S02]  /*9980*/  FSEL R169, R194, -INF , P4 ;  /* 0xff800000c2a97808 */ /* 0x000fe40002000000 */
[----:B---3--:R-:W-:Y:S02]  /*9990*/  FSEL R168, R196, -INF , P5 ;  /* 0xff800000c4a87808 */ /* 0x008fe40002800000 */
[C---:B------:R-:W-:Y:S02]  /*99a0*/  ISETP.GT.AND P6, PT, R190.reuse, 0x40, PT ;  /* 0x00000040be00780c */ /* 0x040fe40003fc4270 */
[C---:B------:R-:W-:Y:S02]  /*99b0*/  ISETP.GT.AND P3, PT, R190.reuse, 0x41, PT ;  /* 0x00000041be00780c */ /* 0x040fe40003f64270 */
[C---:B------:R-:W-:Y:S02]  /*99c0*/  ISETP.GT.AND P4, PT, R190.reuse, 0x48, PT ;  /* 0x00000048be00780c */ /* 0x040fe40003f84270 */
[----:B------:R-:W-:-:S02]  /*99d0*/  ISETP.GT.AND P5, PT, R190, 0x49, PT ;  /* 0x00000049be00780c */ /* 0x000fc40003fa4270 */
[----:B------:R-:W-:Y:S02]  /*99e0*/  FMNMX.FTZ R190, R0, R235, !PT ;  /* 0x000000eb00be7209 */ /* 0x000fe40007810000 */
[----:B0-----:R-:W-:Y:S02]  /*99f0*/  FMNMX.FTZ R4, R195, R4, !PT ;  /* 0x00000004c3047209 */ /* 0x001fe40007810000 */
[----:B------:R-:W-:Y:S02]  /*9a00*/  FMNMX.FTZ R190, R2, R190, !PT ;  /* 0x000000be02be7209 */ /* 0x000fe40007810000 */
[----:B------:R-:W-:Y:S02]  /*9a10*/  FSEL R152, R152, -INF , P6 ;  /* 0xff80000098987808 */ /* 0x000fe40003000000 */
[----:B------:R-:W-:Y:S01]  /*9a20*/  FMNMX.FTZ R153, R161, R190, !PT ;  /* 0x000000bea1997209 */ /* 0x000fe20007810000 */
[----:B------:R-:W-:Y:S01]  /*9a30*/  FMUL.FTZ R190, R157, UR6 ;  /* 0x000000069dbe7c20 */ /* 0x000fe20008410000 */
[----:B------:R-:W-:-:S02]  /*9a40*/  FSETP.NEU.FTZ.AND P6, PT, R4, -INF , PT ;  /* 0xff8000000400780b */ /* 0x000fc40003fdd000 */
[----:B------:R-:W-:Y:S02]  /*9a50*/  FMNMX.FTZ R153, R184, R153, !PT ;  /* 0x00000099b8997209 */ /* 0x000fe40007810000 */
[----:B------:R-:W-:Y:S01]  /*9a60*/  R2UR UR6, R20 ;  /* 0x00000000140672ca */ /* 0x000fe200000e0000 */
[----:B------:R-:W0:Y:S01]  /*9a70*/  MUFU.TANH R190, R190 ;  /* 0x000000be00be7308 */ /* 0x000e220000002400 */
[----:B------:R-:W-:Y:S01]  /*9a80*/  FMNMX.FTZ R191, R176, R153, !PT ;  /* 0x00000099b0bf7209 */ /* 0x000fe20007810000 */
[----:B------:R-:W-:-:S03]  /*9a90*/  FMUL.FTZ R153, R4, UR5 ;  /* 0x0000000504997c20 */ /* 0x000fc60008410000 */
[----:B------:R-:W-:Y:S02]  /*9aa0*/  FMNMX.FTZ R191, R188, R191, !PT ;  /* 0x000000bfbcbf7209 */ /* 0x000fe40007810000 */
[----:B------:R-:W-:Y:S02]  /*9ab0*/  FSEL R153, R153, RZ, P6 ;  /* 0x000000ff99997208 */ /* 0x000fe40003000000 */
[----:B------:R-:W-:-:S03]  /*9ac0*/  FMNMX.FTZ R157, R173, R191, !PT ;  /* 0x000000bfad9d7209 */ /* 0x000fc60007810000 */
[--C-:B------:R-:W-:Y:S01]  /*9ad0*/  FFMA.FTZ R209, R186, UR5, -R153.reuse ;  /* 0x00000005bad17c23 */ /* 0x100fe20008010899 */
[----:B------:R-:W-:Y:S01]  /*9ae0*/  FMNMX.FTZ R157, R187, R157, !PT ;  /* 0x0000009dbb9d7209 */ /* 0x000fe20007810000 */
[--C-:B------:R-:W-:Y:S01]  /*9af0*/  FFMA.FTZ R205, R3, UR5, -R153.reuse ;  /* 0x0000000503cd7c23 */ /* 0x100fe20008010899 */
[----:B--2---:R-:W-:Y:S01]  /*9b00*/  FSEL R186, R189, -INF , P3 ;  /* 0xff800000bdba7808 */ /* 0x004fe20001800000 */
[--C-:B------:R-:W-:Y:S01]  /*9b10*/  FFMA.FTZ R211, R185, UR5, -R153.reuse ;  /* 0x00000005b9d37c23 */ /* 0x100fe20008010899 */
[----:B------:R-:W-:Y:S01]  /*9b20*/  FMNMX.FTZ R157, R181, R157, !PT ;  /* 0x0000009db59d7209 */ /* 0x000fe20007810000 */
[--C-:B------:R-:W-:Y:S01]  /*9b30*/  FFMA.FTZ R185, R167, UR5, -R153.reuse ;  /* 0x00000005a7b97c23 */ /* 0x100fe20008010899 */
[----:B------:R-:W-:Y:S01]  /*9b40*/  FSEL R189, R156, -INF , P4 ;  /* 0xff8000009cbd7808 */ /* 0x000fe20002000000 */
[--C-:B------:R-:W-:Y:S01]  /*9b50*/  FFMA.FTZ R203, R170, UR5, -R153.reuse ;  /* 0x00000005aacb7c23 */ /* 0x100fe20008010899 */
[----:B------:R-:W-:Y:S01]  /*9b60*/  FMNMX.FTZ R157, R172, R157, !PT ;  /* 0x0000009dac9d7209 */ /* 0x000fe20007810000 */
[--C-:B------:R-:W-:Y:S01]  /*9b70*/  FFMA.FTZ R193, R155, UR5, -R153.reuse ;  /* 0x000000059bc17c23 */ /* 0x100fe20008010899 */
[----:B0-----:R-:W-:Y:S01]  /*9b80*/  FSEL R190, R190, -INF , P5 ;  /* 0xff800000bebe7808 */ /* 0x001fe20002800000 */
[--C-:B------:R-:W-:Y:S01]  /*9b90*/  FFMA.FTZ R155, R158, UR5, -R153.reuse ;  /* 0x000000059e9b7c23 */ /* 0x100fe20008010899 */
[----:B------:R-:W-:Y:S01]  /*9ba0*/  FMNMX.FTZ R157, R180, R157, !PT ;  /* 0x0000009db49d7209 */ /* 0x000fe20007810000 */
[--C-:B------:R-:W-:Y:S01]  /*9bb0*/  FFMA.FTZ R195, R159, UR5, -R153.reuse ;  /* 0x000000059fc37c23 */ /* 0x100fe20008010899 */
[--C-:B------:R-:W-:Y:S01]  /*9bc0*/  FFMA.FTZ R175, R175, UR5, -R153.reuse ;  /* 0x00000005afaf7c23 */ /* 0x100fe20008010899 */
[----:B------:R-:W-:Y:S01]  /*9bd0*/  MUFU.EX2 R209, R209 ;  /* 0x000000d100d17308 */ /* 0x000fe20000000800 */
[----:B------:R-:W-:Y:S01]  /*9be0*/  FMNMX.FTZ R157, R160, R157, !PT ;  /* 0x0000009da09d7209 */ /* 0x000fe20007810000 */
[--C-:B------:R-:W-:Y:S01]  /*9bf0*/  FFMA.FTZ R197, R171, UR5, -R153.reuse ;  /* 0x00000005abc57c23 */ /* 0x100fe20008010899 */
[--C-:B------:R-:W-:Y:S01]  /*9c00*/  FFMA.FTZ R156, R174, UR5, -R153.reuse ;  /* 0x00000005ae9c7c23 */ /* 0x100fe20008010899 */
        /* <DEDUP_REMOVED lines=8> */
[----:B------:R-:W-:Y:S01]  /*9c90*/  FFMA.FTZ R163, R177, UR5, -R153 ;  /* 0x00000005b1a37c23 */ /* 0x000fe20008010899 */
[----:B------:R-:W-:Y:S01]  /*9ca0*/  FMNMX.FTZ R157, R169, R157, !PT ;  /* 0x0000009da99d7209 */ /* 0x000fe20007810000 */
[----:B------:R-:W-:Y:S01]  /*9cb0*/  UISETP.GT.AND UP1, UPT, UR10, UR6, UPT ;  /* 0x000000060a00728c */ /* 0x000fe2000bf24270 */
[----:B------:R-:W-:Y:S01]  /*9cc0*/  R2UR UR6, R16 ;  /* 0x00000000100672ca */ /* 0x000fe200000e0000 */
[----:B------:R-:W-:Y:S01]  /*9cd0*/  MUFU.EX2 R211, R211 ;  /* 0x000000d300d37308 */ /* 0x000fe20000000800 */
[----:B------:R-:W-:-:S04]  /*9ce0*/  FMNMX.FTZ R157, R168, R157, !PT ;  /* 0x0000009da89d7209 */ /* 0x000fc80007810000 */
[----:B------:R-:W-:-:S03]  /*9cf0*/  FMNMX.FTZ R157, R152, R157, !PT ;  /* 0x0000009d989d7209 */ /* 0x000fc60007810000 */
[----:B------:R-:W-:Y:S01]  /*9d00*/  MUFU.EX2 R185, R185 ;  /* 0x000000b900b97308 */ /* 0x000fe20000000800 */
[----:B------:R-:W-:-:S03]  /*9d10*/  FMNMX.FTZ R157, R186, R157, !PT ;  /* 0x0000009dba9d7209 */ /* 0x000fc60007810000 */
[----:B------:R-:W-:Y:S01]  /*9d20*/  IMAD.U32 R237, RZ, RZ, UR6 ;  /* 0x00000006ffed7e24 */ /* 0x000fe2000f8e00ff */
[----:B------:R-:W-:Y:S01]  /*9d30*/  FMNMX.FTZ R3, R189, R157, !PT ;  /* 0x0000009dbd037209 */ /* 0x000fe20007810000 */
[----:B------:R-:W-:Y:S02]  /*9d40*/  FFMA.FTZ R157, R179, UR5, -R153 ;  /* 0x00000005b39d7c23 */ /* 0x000fe40008010899 */
[----:B------:R-:W-:Y:S01]  /*9d50*/  MUFU.EX2 R205, R205 ;  /* 0x000000cd00cd7308 */ /* 0x000fe20000000800 */
[----:B------:R-:W-:-:S05]  /*9d60*/  FMNMX.FTZ R3, R190, R3, !PT ;  /* 0x00000003be037209 */ /* 0x000fca0007810000 */
[----:B------:R-:W0:Y:S02]  /*9d70*/  SHFL.BFLY PT, R167, R3, 0x2, 0x1f ;  /* 0x0c401f0003a77f89 */ /* 0x000e2400000e0000 */
[----:B------:R-:W-:Y:S08]  /*9d80*/  MUFU.EX2 R156, R156 ;  /* 0x0000009c009c7308 */ /* 0x000ff00000000800 */
[----:B------:R-:W-:Y:S08]  /*9d90*/  MUFU.EX2 R207, R207 ;  /* 0x000000cf00cf7308 */ /* 0x000ff00000000800 */
[----:B------:R-:W-:Y:S01]  /*9da0*/  MUFU.EX2 R157, R157 ;  /* 0x0000009d009d7308 */ /* 0x000fe20000000800 */
[----:B0-----:R-:W-:Y:S01]  /*9db0*/  FMNMX.FTZ R3, R3, R167, !PT ;  /* 0x000000a703037209 */ /* 0x001fe20007810000 */
[--C-:B------:R-:W-:Y:S01]  /*9dc0*/  FFMA.FTZ R167, R178, UR5, -R153.reuse ;  /* 0x00000005b2a77c23 */ /* 0x100fe20008010899 */
[----:B------:R-:W-:-:S05]  /*9dd0*/  FFMA.FTZ R153, R154, UR5, -R153 ;  /* 0x000000059a997c23 */ /* 0x000fca0008010899 */
[----:B------:R-:W-:Y:S01]  /*9de0*/  MUFU.EX2 R201, R201 ;  /* 0x000000c900c97308 */ /* 0x000fe20000000800 */
[----:B------:R-:W0:Y:S07]  /*9df0*/  SHFL.BFLY PT, R170, R3, 0x1, 0x1f ;  /* 0x0c201f0003aa7f89 */ /* 0x000e2e00000e0000 */
        /* <DEDUP_REMOVED lines=8> */
[----:B------:R-:W-:Y:S01]  /*9e80*/  MUFU.EX2 R167, R167 ;  /* 0x000000a700a77308 */ /* 0x000fe20000000800 */
[--C-:B------:R-:W-:Y:S01]  /*9e90*/  FFMA.FTZ R208, R0, UR5, -R158.reuse ;  /* 0x0000000500d07c23 */ /* 0x100fe2000801089e */
[----:B------:R-:W-:Y:S02]  /*9ea0*/  IMAD.U32 R0, RZ, RZ, UR7 ;  /* 0x00000007ff007e24 */ /* 0x000fe4000f8e00ff */
[--C-:B------:R-:W-:Y:S01]  /*9eb0*/  FFMA.FTZ R159, R2, UR5, -R158.reuse ;  /* 0x00000005029f7c23 */ /* 0x100fe2000801089e */
[----:B------:R-:W-:Y:S01]  /*9ec0*/  FSEL R2, R4, RZ, P6 ;  /* 0x000000ff04027208 */ /* 0x000fe20003000000 */
[--C-:B------:R-:W-:Y:S01]  /*9ed0*/  FFMA.FTZ R210, R161, UR5, -R158.reuse ;  /* 0x00000005a1d27c23 */ /* 0x100fe2000801089e */
[----:B------:R-:W-:Y:S02]  /*9ee0*/  @!P1 VIADD R0, R0, 0x38840 ;  /* 0x0003884000009836 */ /* 0x000fe40000000000 */
[--C-:B------:R-:W-:Y:S01]  /*9ef0*/  FFMA.FTZ R161, R184, UR5, -R158.reuse ;  /* 0x00000005b8a17c23 */ /* 0x100fe2000801089e */
[----:B------:R-:W-:Y:S01]  /*9f00*/  MUFU.EX2 R208, R208 ;  /* 0x000000d000d07308 */ /* 0x000fe20000000800 */
[----:B------:R-:W-:Y:S01]  /*9f10*/  FADD.FTZ R2, -R2, R21 ;  /* 0x0000001502027221 */ /* 0x000fe20000010100 */
[----:B------:R-:W-:Y:S01]  /*9f20*/  FFMA.FTZ R204, R176, UR5, -R158 ;  /* 0x00000005b0cc7c23 */ /* 0x000fe2000801089e */
[----:B------:R-:W-:Y:S01]  /*9f30*/  @!P1 PRMT R0, RZ, 0x654, R0 ;  /* 0x00000654ff009816 */ /* 0x000fe20000000000 */
[--C-:B------:R-:W-:Y:S01]  /*9f40*/  FFMA.FTZ R171, R188, UR5, -R158.reuse ;  /* 0x00000005bcab7c23 */ /* 0x100fe2000801089e */
[----:B------:R-:W-:Y:S01]  /*9f50*/  FMUL.FTZ R2, R2, UR5 ;  /* 0x0000000502027c20 */ /* 0x000fe20008410000 */
[--C-:B------:R-:W-:Y:S01]  /*9f60*/  FFMA.FTZ R192, R152, UR5, -R158.reuse ;  /* 0x0000000598c07c23 */ /* 0x100fe2000801089e */
[----:B------:R0:W-:Y:S01]  /*9f70*/  @!P1 SYNCS.ARRIVE.TRANS64.RED.A1T0 RZ, [R0+URZ], RZ ;  /* 0x000000ff00ff99a7 */ /* 0x0001e2000810043f */
[----:B------:R-:W-:Y:S01]  /*9f80*/  MUFU.EX2 R159, R159 ;  /* 0x0000009f009f7308 */ /* 0x000fe20000000800 */
[--C-:B------:R-:W-:Y:S01]  /*9f90*/  FFMA.FTZ R206, R173, UR5, -R158.reuse ;  /* 0x00000005adce7c23 */ /* 0x100fe2000801089e */
[----:B------:R-:W-:Y:S01]  /*9fa0*/  FFMA.FTZ R170, R187, UR5, -R158 ;  /* 0x00000005bbaa7c23 */ /* 0x000fe2000801089e */
[----:B------:R-:W-:-:S02]  /*9fb0*/  IMAD.U32 R21, RZ, RZ, UR4 ;  /* 0x00000004ff157e24 */ /* 0x000fc4000f8e00ff */
[--C-:B------:R-:W-:Y:S01]  /*9fc0*/  FFMA.FTZ R200, R181, UR5, -R158.reuse ;  /* 0x00000005b5c87c23 */ /* 0x100fe2000801089e */
[--C-:B------:R-:W-:Y:S01]  /*9fd0*/  FFMA.FTZ R172, R172, UR5, -R158.reuse ;  /* 0x00000005acac7c23 */ /* 0x100fe2000801089e */
[--C-:B------:R-:W-:Y:S01]  /*9fe0*/  FFMA.FTZ R202, R180, UR5, -R158.reuse ;  /* 0x00000005b4ca7c23 */ /* 0x100fe2000801089e */
[----:B0-----:R-:W-:Y:S01]  /*9ff0*/  FSEL R0, R3, RZ, P3 ;  /* 0x000000ff03007208 */ /* 0x001fe20001800000 */
[----:B------:R-:W0:Y:S01]  /*a000*/  MUFU.EX2 R2, R2 ;  /* 0x0000000200027308 */ /* 0x000e220000000800 */
[----:B------:R-:W-:Y:S02]  /*a010*/  @!P1 VIADD R21, R21, 0x38860 ;  /* 0x0003886015159836 */ /* 0x000fe40000000000 */
[--C-:B------:R-:W-:Y:S01]  /*a020*/  FFMA.FTZ R196, R164, UR5, -R158.reuse ;  /* 0x00000005a4c47c23 */ /* 0x100fe2000801089e */
[--C-:B------:R-:W-:Y:S01]  /*a030*/  FFMA.FTZ R165, R165, UR5, -R158.reuse ;  /* 0x00000005a5a57c23 */ /* 0x100fe2000801089e */
[----:B------:R-:W-:Y:S01]  /*a040*/  FADD.FTZ R0, -R0, R235 ;  /* 0x000000eb00007221 */ /* 0x000fe20000010100 */
[--C-:B------:R-:W-:Y:S01]  /*a050*/  FFMA.FTZ R198, R169, UR5, -R158.reuse ;  /* 0x00000005a9c67c23 */ /* 0x100fe2000801089e */
[----:B------:R-:W-:Y:S01]  /*a060*/  @!P1 PRMT R21, RZ, 0x654, R21 ;  /* 0x00000654ff159816 */ /* 0x000fe20000000015 */
[--C-:B------:R-:W-:Y:S01]  /*a070*/  FFMA.FTZ R168, R168, UR5, -R158.reuse ;  /* 0x00000005a8a87c23 */ /* 0x100fe2000801089e */
[----:B------:R-:W-:Y:S01]  /*a080*/  FMUL.FTZ R0, R0, UR5 ;  /* 0x0000000500007c20 */ /* 0x000fe20008410000 */
[----:B------:R-:W-:Y:S01]  /*a090*/  MUFU.EX2 R210, R210 ;  /* 0x000000d200d27308 */ /* 0x000fe20000000800 */
[----:B------:R1:W-:Y:S01]  /*a0a0*/  @!P1 SYNCS.ARRIVE.TRANS64.RED.A1T0 RZ, [R21+URZ], RZ ;  /* 0x000000ff15ff99a7 */ /* 0x0003e2000810043f */
[--C-:B------:R-:W-:Y:S01]  /*a0b0*/  FFMA.FTZ R186, R186, UR5, -R158.reuse ;  /* 0x00000005baba7c23 */ /* 0x100fe2000801089e */
[----:B------:R-:W-:Y:S01]  /*a0c0*/  FFMA.FTZ R189, R189, UR5, -R158 ;  /* 0x00000005bdbd7c23 */ /* 0x000fe2000801089e */
[----:B------:R-:W-:Y:S01]  /*a0d0*/  PLOP3.LUT P3, PT, PT, PT, UP1, 0x80, 0x0 ;  /* 0x000000000000781c */ /* 0x000fe20003f6f018 */
[----:B------:R-:W-:Y:S01]  /*a0e0*/  UIADD3 UR4, UR10, -0x1, URZ ;  /* 0xffffffff0a047890 */ /* 0x000fe2000fffe03f */
[----:B------:R-:W-:-:S02]  /*a0f0*/  IMAD.MOV.U32 R235, RZ, RZ, R3 ;  /* 0x000000ffffeb7224 */ /* 0x000fc400078e0003 */
[----:B------:R-:W2:Y:S01]  /*a100*/  MUFU.EX2 R0, R0 ;  /* 0x0000000000007308 */ /* 0x000ea20000000800 */
[----:B0-----:R-:W-:Y:S01]  /*a110*/  FFMA.FTZ R5, R2, R5, R209 ;  /* 0x0000000502057223 */ /* 0x001fe200000100d1 */
[--C-:B-1----:R-:W-:Y:S01]  /*a120*/  FFMA.FTZ R21, R160, UR5, -R158.reuse ;  /* 0x00000005a0157c23 */ /* 0x102fe2000801089e */
[----:B------:R-:W-:Y:S01]  /*a130*/  FFMA.FTZ R158, R190, UR5, -R158 ;  /* 0x00000005be9e7c23 */ /* 0x000fe2000801089e */
[----:B------:R-:W-:Y:S02]  /*a140*/  IMAD.U32 R236, RZ, RZ, UR4 ;  /* 0x00000004ffec7e24 */ /* 0x000fe4000f8e00ff */
[C---:B------:R-:W-:Y:S01]  /*a150*/  FADD.FTZ R5, R175.reuse, R5 ;  /* 0x00000005af057221 */ /* 0x040fe20000010000 */
[----:B------:R-:W-:Y:S01]  /*a160*/  F2FP.F16.F32.PACK_AB R209, R175, R209 ;  /* 0x000000d1afd1723e */ /* 0x000fe200000000ff */
[----:B------:R-:W0:Y:S02]  /*a170*/  MUFU.EX2 R161, R161 ;  /* 0x000000a100a17308 */ /* 0x000e240000000800 */
[----:B------:R-:W-:Y:S01]  /*a180*/  FADD.FTZ R5, R211, R5 ;  /* 0x00000005d3057221 */ /* 0x000fe20000010000 */
[----:B------:R-:W-:-:S03]  /*a190*/  F2FP.F16.F32.PACK_AB R211, R185, R211 ;  /* 0x000000d3b9d3723e */ /* 0x000fc600000000ff */
[----:B------:R-:W-:Y:S02]  /*a1a0*/  FADD.FTZ R5, R185, R5 ;  /* 0x00000005b9057221 */ /* 0x000fe40000010000 */
[----:B------:R-:W1:Y:S01]  /*a1b0*/  MUFU.EX2 R204, R204 ;  /* 0x000000cc00cc7308 */ /* 0x000e620000000800 */
[----:B--2---:R-:W-:Y:S01]  /*a1c0*/  FFMA.FTZ R152, R0, R14, R208 ;  /* 0x0000000e00987223 */ /* 0x004fe200000100d0 */
[----:B------:R-:W-:-:S03]  /*a1d0*/  F2FP.F16.F32.PACK_AB R208, R159, R208 ;  /* 0x000000d09fd0723e */ /* 0x000fc600000000ff */
[----:B------:R-:W-:-:S03]  /*a1e0*/  FADD.FTZ R152, R159, R152 ;  /* 0x000000989f987221 */ /* 0x000fc60000010000 */
[----:B------:R-:W2:Y:S01]  /*a1f0*/  MUFU.EX2 R171, R171 ;  /* 0x000000ab00ab7308 */ /* 0x000ea20000000800 */
[----:B------:R-:W-:Y:S01]  /*a200*/  FADD.FTZ R152, R210, R152 ;  /* 0x00000098d2987221 */ /* 0x000fe20000010000 */
[----:B0-----:R-:W-:-:S03]  /*a210*/  F2FP.F16.F32.PACK_AB R210, R161, R210 ;  /* 0x000000d2a1d2723e */ /* 0x001fc600000000ff */
[----:B------:R-:W-:-:S03]  /*a220*/  FADD.FTZ R152, R161, R152 ;  /* 0x00000098a1987221 */ /* 0x000fc60000010000 */
        /* <DEDUP_REMOVED lines=17> */
[C---:B-1----:R-:W-:Y:S01]  /*a340*/  FADD.FTZ R154, R170.reuse, R154 ;  /* 0x0000009aaa9a7221 */ /* 0x042fe20000010000 */
[----:B------:R-:W-:Y:S01]  /*a350*/  FADD.FTZ R152, R203, R152 ;  /* 0x00000098cb987221 */ /* 0x000fe20000010000 */
[----:B------:R-:W-:Y:S02]  /*a360*/  F2FP.F16.F32.PACK_AB R206, R170, R206 ;  /* 0x000000ceaace723e */ /* 0x000fe400000000ff */
[C---:B------:R-:W-:Y:S01]  /*a370*/  F2FP.F16.F32.PACK_AB R203, R166.reuse, R203 ;  /* 0x000000cba6cb723e */ /* 0x040fe200000000ff */
[----:B------:R-:W-:Y:S02]  /*a380*/  FADD.FTZ R152, R166, R152 ;  /* 0x00000098a6987221 */ /* 0x000fe40000010000 */
[----:B------:R-:W1:Y:S01]  /*a390*/  MUFU.EX2 R202, R202 ;  /* 0x000000ca00ca7308 */ /* 0x000e620000000800 */
[----:B--2---:R-:W-:Y:S01]  /*a3a0*/  FADD.FTZ R154, R200, R154 ;  /* 0x0000009ac89a7221 */ /* 0x004fe20000010000 */
[----:B------:R-:W-:Y:S01]  /*a3b0*/  FADD.FTZ R152, R197, R152 ;  /* 0x00000098c5987221 */ /* 0x000fe20000010000 */
[----:B------:R-:W-:-:S03]  /*a3c0*/  F2FP.F16.F32.PACK_AB R197, R167, R197 ;  /* 0x000000c5a7c5723e */ /* 0x000fc600000000ff */
[----:B------:R-:W-:Y:S02]  /*a3d0*/  FADD.FTZ R152, R167, R152 ;  /* 0x00000098a7987221 */ /* 0x000fe40000010000 */
[----:B------:R-:W2:Y:S01]  /*a3e0*/  MUFU.EX2 R21, R21 ;  /* 0x0000001500157308 */ /* 0x000ea20000000800 */
[C---:B0-----:R-:W-:Y:S01]  /*a3f0*/  FADD.FTZ R154, R172.reuse, R154 ;  /* 0x0000009aac9a7221 */ /* 0x041fe20000010000 */
[----:B------:R-:W-:-:S06]  /*a400*/  F2FP.F16.F32.PACK_AB R200, R172, R200 ;  /* 0x000000c8acc8723e */ /* 0x000fcc00000000ff */
[----:B------:R-:W0:Y:S01]  /*a410*/  MUFU.EX2 R196, R196 ;  /* 0x000000c400c47308 */ /* 0x000e220000000800 */
[----:B-1----:R-:W-:-:S07]  /*a420*/  FADD.FTZ R154, R202, R154 ;  /* 0x0000009aca9a7221 */ /* 0x002fce0000010000 */
[----:B------:R-:W1:Y:S01]  /*a430*/  MUFU.EX2 R14, R165 ;  /* 0x000000a5000e7308 */ /* 0x000e620000000800 */
[C---:B--2---:R-:W-:Y:S01]  /*a440*/  FADD.FTZ R154, R21.reuse, R154 ;  /* 0x0000009a159a7221 */ /* 0x044fe20000010000 */
[----:B------:R-:W-:Y:S01]  /*a450*/  F2FP.F16.F32.PACK_AB R202, R21, R202 ;  /* 0x000000ca15ca723e */ /* 0x000fe200000000ff */
[----:B------:R-:W-:-:S05]  /*a460*/  IMAD.MOV.U32 R21, RZ, RZ, R4 ;  /* 0x000000ffff157224 */ /* 0x000fca00078e0004 */
        /* <DEDUP_REMOVED lines=28> */
[----:B--2---:R-:W-:-:S04]  /*a630*/  FADD.FTZ R154, R189, R154 ;  /* 0x0000009abd9a7221 */ /* 0x004fc80000010000 */
[C---:B0-----:R-:W-:Y:S01]  /*a640*/  FADD.FTZ R14, R158.reuse, R154 ;  /* 0x0000009a9e0e7221 */ /* 0x041fe20000010000 */
[----:B------:R-:W-:Y:S01]  /*a650*/  F2FP.F16.F32.PACK_AB R194, R158, R189 ;  /* 0x000000bd9ec2723e */ /* 0x000fe200000000ff */
[C---:B-1----:R-:W-:Y:S01]  /*a660*/  FADD.FTZ R5, R153.reuse, R152 ;  /* 0x0000009899057221 */ /* 0x042fe20000010000 */
[----:B------:R-:W-:Y:S01]  /*a670*/  F2FP.F16.F32.PACK_AB R195, R153, R195 ;  /* 0x000000c399c3723e */ /* 0x000fe200000000ff */
[----:B------:R-:W-:Y:S06]  /*a680*/  @P3 BRA `(.L_x_2375) ;  /* 0xffffffbc00983947 */ /* 0x000fec000383ffff */
[----:B------:R-:W-:-:S07]  /*a690*/  IMAD.U32 R236, RZ, RZ, UR4 ;  /* 0x00000004ffec7e24 */ /* 0x000fce000f8e00ff */
.L_x_2366:
[----:B------:R-:W-:Y:S02]  /*a6a0*/  R2UR UR6, R23 ;  /* 0x00000000170672ca */ /* 0x000fe400000e0000 */
[----:B------:R-:W-:-:S13]  /*a6b0*/  R2UR UR4, R236 ;  /* 0x00000000ec0472ca */ /* 0x000fda00000e0000 */
[----:B------:R-:W-:-:S06]  /*a6c0*/  UISETP.GE.AND UP0, UPT, UR4, UR6, UPT ;  /* 0x000000060400728c */ /* 0x000fcc000bf06270 */
[----:B------:R-:W-:-:S13]  /*a6d0*/  PLOP3.LUT P2, PT, PT, PT, UP0, 0x80, 0x0 ;  /* 0x000000000000781c */ /* 0x000fda0003f4f008 */
[----:B------:R-:W-:Y:S05]  /*a6e0*/  @!P2 BRA `(.L_x_2376) ;  /* 0x0000003800dca947 */ /* 0x000fea0003800000 */
[----:B------:R-:W-:Y:S01]  /*a6f0*/  R2UR UR4, R16 ;  /* 0x00000000100472ca */ /* 0x000fe200000e0000 */
[----:B------:R-:W-:Y:S01]  /*a700*/  IMAD.MOV.U32 R18, RZ, RZ, R4 ;  /* 0x000000ffff127224 */ /* 0x000fe200078e0004 */
[----:B------:R-:W-:Y:S01]  /*a710*/  ULDC UR61, c[0x0][0x9d8] ;  /* 0x00027600003d7ab9 */ /* 0x000fe20000000800 */
[----:B------:R-:W-:Y:S02]  /*a720*/  IMAD.MOV.U32 R20, RZ, RZ, R3 ;  /* 0x000000ffff147224 */ /* 0x000fe400078e0003 */
[----:B------:R-:W-:-:S08]  /*a730*/  IMAD.U32 R21, RZ, RZ, UR60 ;  /* 0x0000003cff157e24 */ /* 0x000fd0000f8e00ff */
[----:B------:R-:W-:-:S07]  /*a740*/  IMAD.U32 R22, RZ, RZ, UR4 ;  /* 0x00000004ff167e24 */ /* 0x000fce000f8e00ff */
.L_x_2385:
[----:B------:R-:W-:Y:S02]  /*a750*/  R2UR UR4, R21 ;  /* 0x00000000150472ca */ /* 0x000fe400000e0000 */
[----:B------:R-:W-:-:S11]  /*a760*/  R2UR UR5, R22 ;  /* 0x00000000160572ca */ /* 0x000fd600000e0000 */
        /* <DEDUP_REMOVED lines=8> */
.L_x_2377:
        /* <DEDUP_REMOVED lines=8> */
.L_x_2378:
[----:B-1----:R-:W-:Y:S05]  /*a870*/  @P2 BRA `(.L_x_2379) ;  /* 0x0000000000082947 */ /* 0x002fea0003800000 */
[----:B------:R-:W1:Y:S02]  /*a880*/  SYNCS.PHASECHK.TRANS64.TRYWAIT P2, [UR4+0x38830], R3 ;  /* 0x03883003ff0075a7 */ /* 0x000e640008040144 */
[----:B-1----:R-:W-:Y:S05]  /*a890*/  @!P2 BRA `(.L_x_2380) ;  /* 0x0000011800dca947 */ /* 0x002fea0003800000 */
.L_x_2379:
        /* <DEDUP_REMOVED lines=84> */
[----:B------:R-:W-:Y:S01]  /*ade0*/  UMOV UR56, UR14 ;  /* 0x0000000e00387c82 */ /* 0x000fe20008000000 */
[----:B------:R-:W-:Y:S01]  /*adf0*/  UMOV UR57, UR15 ;  /* 0x0000000f00397c82 */ /* 0x000fe20008000000 */
        /* <DEDUP_REMOVED lines=494> */
.L_x_2381:
[----:B------:R-:W-:Y:S02]  /*cce0*/  R2UR UR6, R17 ;  /* 0x00000000110672ca */ /* 0x000fe400000e0000 */
        /* <DEDUP_REMOVED lines=8> */
.L_x_2382:
[----:B---3--:R-:W-:Y:S05]  /*cd70*/  @P2 BRA `(.L_x_2383) ;  /* 0x0000000000082947 */ /* 0x008fea0003800000 */
[----:B------:R-:W3:Y:S02]  /*cd80*/  SYNCS.PHASECHK.TRANS64.TRYWAIT P2, [UR4+0x38850], R0 ;  /* 0x03885000ff0075a7 */ /* 0x000ee40008040144 */
[----:B---3--:R-:W-:Y:S05]  /*cd90*/  @!P2 BRA `(.L_x_2384) ;  /* 0x000000f400b4a947 */ /* 0x008fea0003800000 */
.L_x_2383:
[----:B------:R-:W-:Y:S01]  /*cda0*/  R2UR UR10, R17 ;  /* 0x00000000110a72ca */ /* 0x000fe200000e0000 */
[----:B------:R-:W-:Y:S01]  /*cdb0*/  WARPGROUP.ARRIVE ;  /* 0x00000000000079c5 */ /* 0x000fe20000000000 */
[----:B------:R-:W-:Y:S01]  /*cdc0*/  R2UR UR6, R21 ;  /* 0x00000000150672ca */ /* 0x000fe200000e0000 */
[----:B------:R-:W-:Y:S01]  /*cdd0*/  UMOV UR7, 0x40000040 ;  /* 0x4000004000077882 */ /* 0x000fe20000000000 */
[----:B---3--:R-:W-:Y:S01]  /*cde0*/  FMUL.FTZ R2, R184, UR61 ;  /* 0x0000003db8027c20 */ /* 0x008fe20008410000 */
[----:B-1----:R-:W-:Y:S01]  /*cdf0*/  FMUL.FTZ R4, R185, UR61 ;  /* 0x0000003db9047c20 */ /* 0x002fe20008410000 */
[----:B------:R-:W-:Y:S01]  /*ce00*/  FMUL.FTZ R185, R188, UR61 ;  /* 0x0000003dbcb97c20 */ /* 0x000fe20008410000 */
[----:B------:R-:W-:Y:S01]  /*ce10*/  FMUL.FTZ R21, R186, UR61 ;  /* 0x0000003dba157c20 */ /* 0x000fe20008410000 */
[----:B------:R-:W-:Y:S01]  /*ce20*/  FMUL.FTZ R186, R189, UR61 ;  /* 0x0000003dbdba7c20 */ /* 0x000fe20008410000 */
[----:B------:R-:W-:Y:S01]  /*ce30*/  FMUL.FTZ R188, R176, UR61 ;  /* 0x0000003db0bc7c20 */ /* 0x000fe20008410000 */
[----:B------:R-:W2:Y:S01]  /*ce40*/  MUFU.TANH R2, R2 ;  /* 0x0000000200027308 */ /* 0x000ea20000002400 */
        /* <DEDUP_REMOVED lines=15> */
[----:B------:R-:W3:Y:S01]  /*cf40*/  MUFU.TANH R185, R185 ;  /* 0x000000b900b97308 */ /* 0x000ee20000002400 */
[----:B--2---:R-:W-:Y:S01]  /*cf50*/  FMNMX.FTZ R0, R2, R20, !PT ;  /* 0x0000001402007209 */ /* 0x004fe20007810000 */
[----:B------:R-:W-:Y:S01]  /*cf60*/  FMUL.FTZ R165, R165, UR61 ;  /* 0x0000003da5a57c20 */ /* 0x000fe20008410000 */
[----:B------:R-:W-:Y:S01]  /*cf70*/  UIMAD UR5, UR6, 0xa00, UR5 ;  /* 0x00000a00060578a4 */ /* 0x000fe2000f8e0205 */
[----:B------:R-:W-:Y:S01]  /*cf80*/  FMUL.FTZ R152, R152, UR61 ;  /* 0x0000003d98987c20 */ /* 0x000fe20008410000 */
[----:B------:R-:W-:Y:S01]  /*cf90*/  FMUL.FTZ R176, R178, UR61 ;  /* 0x0000003db2b07c20 */ /* 0x000fe20008410000 */
[----:B------:R-:W-:Y:S01]  /*cfa0*/  FMUL.FTZ R178, R179, UR61 ;  /* 0x0000003db3b27c20 */ /* 0x000fe20008410000 */
[----:B------:R-:W-:Y:S01]  /*cfb0*/  FMUL.FTZ R179, R182, UR61 ;  /* 0x0000003db6b37c20 */ /* 0x000fe20008410000 */
[----:B------:R-:W2:Y:S01]  /*cfc0*/  MUFU.TANH R186, R186 ;  /* 0x000000ba00ba7308 */ /* 0x000ea20000002400 */
        /* <DEDUP_REMOVED lines=8> */
[----:B---3--:R-:W-:Y:S01]  /*d050*/  FMNMX.FTZ R0, R185, R0, !PT ;  /* 0x00000000b9007209 */ /* 0x008fe20007810000 */
[----:B------:R-:W-:Y:S01]  /*d060*/  FMUL.FTZ R157, R157, UR61 ;  /* 0x0000003d9d9d7c20 */ /* 0x000fe20008410000 */
[----:B------:R-:W-:Y:S01]  /*d070*/  FMUL.FTZ R22, R187, UR61 ;  /* 0x0000003dbb167c20 */ /* 0x000fe20008410000 */
[----:B------:R-:W-:Y:S01]  /*d080*/  FMUL.FTZ R184, R190, UR61 ;  /* 0x0000003dbeb87c20 */ /* 0x000fe20008410000 */
[----:B------:R-:W-:Y:S01]  /*d090*/  FMUL.FTZ R187, R191, UR61 ;  /* 0x0000003dbfbb7c20 */ /* 0x000fe20008410000 */
[----:B------:R-:W-:Y:S01]  /*d0a0*/  FMUL.FTZ R156, R183, UR61 ;  /* 0x0000003db79c7c20 */ /* 0x000fe20008410000 */
[----:B------:R-:W-:Y:S01]  /*d0b0*/  FMUL.FTZ R170, R170, UR61 ;  /* 0x0000003daaaa7c20 */ /* 0x000fe20008410000 */
[----:B------:R-:W3:Y:S01]  /*d0c0*/  MUFU.TANH R177, R177 ;  /* 0x000000b100b17308 */ /* 0x000ee20000002400 */
[----:B--2---:R-:W-:Y:S01]  /*d0d0*/  FMNMX.FTZ R0, R186, R0, !PT ;  /* 0x00000000ba007209 */ /* 0x004fe20007810000 */
[----:B------:R-:W-:Y:S01]  /*d0e0*/  ULDC UR11, c[0x0][0x988] ;  /* 0x00026200000b7ab9 */ /* 0x000fe20000000800 */
[----:B------:R-:W-:Y:S01]  /*d0f0*/  FMUL.FTZ R171, R171, UR61 ;  /* 0x0000003dabab7c20 */ /* 0x000fe20008410000 */
[----:B------:R-:W-:Y:S01]  /*d100*/  FMUL.FTZ R174, R174, UR61 ;  /* 0x0000003daeae7c20 */ /* 0x000fe20008410000 */
[----:B------:R-:W-:Y:S01]  /*d110*/  FMUL.FTZ R175, R175, UR61 ;  /* 0x0000003dafaf7c20 */ /* 0x000fe20008410000 */
[----:B------:R-:W-:Y:S01]  /*d120*/  FMUL.FTZ R162, R162, UR61 ;  /* 0x0000003da2a27c20 */ /* 0x000fe20008410000 */
[----:B------:R-:W-:Y:S01]  /*d130*/  FMUL.FTZ R163, R163, UR61 ;  /* 0x0000003da3a37c20 */ /* 0x000fe20008410000 */
[----:B------:R-:W2:Y:S01]  /*d140*/  MUFU.TANH R180, R180 ;  /* 0x000000b400b47308 */ /* 0x000ea20000002400 */
[----:B-1----:R-:W-:Y:S01]  /*d150*/  FMNMX.FTZ R0, R188, R0, !PT ;  /* 0x00000000bc007209 */ /* 0x002fe20007810000 */
[----:B------:R-:W-:Y:S01]  /*d160*/  FMUL.FTZ R166, R166, UR61 ;  /* 0x0000003da6a67c20 */ /* 0x000fe20008410000 */
[----:B------:R-:W-:Y:S01]  /*d170*/  FMUL.FTZ R167, R167, UR61 ;  /* 0x0000003da7a77c20 */ /* 0x000fe20008410000 */
[----:B------:R-:W-:Y:S01]  /*d180*/  FMUL.FTZ R154, R154, UR61 ;  /* 0x0000003d9a9a7c20 */ /* 0x000fe20008410000 */
[----:B------:R-:W-:Y:S01]  /*d190*/  FMUL.FTZ R155, R155, UR61 ;  /* 0x0000003d9b9b7c20 */ /* 0x000fe20008410000 */
[----:B------:R-:W-:Y:S01]  /*d1a0*/  FMUL.FTZ R158, R158, UR61 ;  /* 0x0000003d9e9e7c20 */ /* 0x000fe20008410000 */
[----:B------:R-:W-:Y:S01]  /*d1b0*/  FMUL.FTZ R159, R159, UR61 ;  /* 0x0000003d9f9f7c20 */ /* 0x000fe20008410000 */
[----:B------:R-:W1:Y:S01]  /*d1c0*/  MUFU.TANH R181, R181 ;  /* 0x000000b500b57308 */ /* 0x000e620000002400 */
[----:B---3--:R-:W-:-:S07]  /*d1d0*/  FMNMX.FTZ R0, R177, R0, !PT ;  /* 0x00000000b1007209 */ /* 0x008fce0007810000 */
[----:B------:R-:W3:Y:S01]  /*d1e0*/  MUFU.TANH R168, R168 ;  /* 0x000000a800a87308 */ /* 0x000ee20000002400 */
[----:B--2---:R-:W-:-:S07]  /*d1f0*/  FMNMX.FTZ R0, R180, R0, !PT ;  /* 0x00000000b4007209 */ /* 0x004fce0007810000 */
[----:B------:R-:W2:Y:S01]  /*d200*/  MUFU.TANH R169, R169 ;  /* 0x000000a900a97308 */ /* 0x000ea20000002400 */
[----:B-1----:R-:W-:-:S07]  /*d210*/  FMNMX.FTZ R0, R181, R0, !PT ;  /* 0x00000000b5007209 */ /* 0x002fce0007810000 */
        /* <DEDUP_REMOVED lines=18> */
[----:B------:R-:W0:Y:S01]  /*d340*/  MUFU.TANH R157, R157 ;  /* 0x0000009d009d7308 */ /* 0x000e220000002400 */
[----:B---3--:R-:W-:-:S07]  /*d350*/  FMNMX.FTZ R0, R182, R0, !PT ;  /* 0x00000000b6007209 */ /* 0x008fce0007810000 */
[----:B------:R-:W1:Y:S01]  /*d360*/  MUFU.TANH R21, R21 ;  /* 0x0000001500157308 */ /* 0x000e620000002400 */
[----:B--2---:R-:W-:-:S07]  /*d370*/  FMNMX.FTZ R0, R153, R0, !PT ;  /* 0x0000000099007209 */ /* 0x004fce0007810000 */
[----:B------:R-:W2:Y:S01]  /*d380*/  MUFU.TANH R22, R22 ;  /* 0x0000001600167308 */ /* 0x000ea20000002400 */
[----:B0-----:R-:W-:-:S05]  /*d390*/  FMNMX.FTZ R3, R157, R0, !PT ;  /* 0x000000009d037209 */ /* 0x001fca0007810000 */
[----:B------:R-:W0:Y:S02]  /*d3a0*/  SHFL.BFLY PT, R0, R3, 0x2, 0x1f ;  /* 0x0c401f0003007f89 */ /* 0x000e2400000e0000 */
[----:B------:R-:W3:Y:S08]  /*d3b0*/  MUFU.TANH R184, R184 ;  /* 0x000000b800b87308 */ /* 0x000ef00000002400 */
[----:B------:R-:W4:Y:S08]  /*d3c0*/  MUFU.TANH R187, R187 ;  /* 0x000000bb00bb7308 */ /* 0x000f300000002400 */
[----:B------:R-:W5:Y:S01]  /*d3d0*/  MUFU.TANH R176, R176 ;  /* 0x000000b000b07308 */ /* 0x000f620000002400 */
[----:B0-----:R-:W-:-:S07]  /*d3e0*/  FMNMX.FTZ R3, R3, R0, !PT ;  /* 0x0000000003037209 */ /* 0x001fce0007810000 */
[----:B------:R-:W0:Y:S01]  /*d3f0*/  MUFU.TANH R178, R178 ;  /* 0x000000b200b27308 */ /* 0x000e220000002400 */
[----:B------:R-:W1:Y:S07]  /*d400*/  SHFL.BFLY PT, R0, R3, 0x1, 0x1f ;  /* 0x0c201f0003007f89 */ /* 0x000e6e00000e0000 */
[----:B------:R-:W0:Y:S08]  /*d410*/  MUFU.TANH R179, R179 ;  /* 0x000000b300b37308 */ /* 0x000e300000002400 */
[----:B------:R-:W0:Y:S08]  /*d420*/  MUFU.TANH R156, R156 ;  /* 0x0000009c009c7308 */ /* 0x000e300000002400 */
[----:B------:R-:W0:Y:S01]  /*d430*/  MUFU.TANH R170, R170 ;  /* 0x000000aa00aa7308 */ /* 0x000e220000002400 */
[----:B-1----:R-:W-:-:S02]  /*d440*/  FMNMX.FTZ R3, R3, R0, !PT ;  /* 0x0000000003037209 */ /* 0x002fc40007810000 */
[----:B------:R-:W-:-:S03]  /*d450*/  FMNMX.FTZ R0, R21, R18, !PT ;  /* 0x0000001215007209 */ /* 0x000fc60007810000 */
[----:B------:R-:W-:Y:S01]  /*d460*/  FADD.FTZ R20, -R3, R20 ;  /* 0x0000001403147221 */ /* 0x000fe20000010100 */
[----:B--2---:R-:W-:Y:S01]  /*d470*/  FMNMX.FTZ R0, R22, R0, !PT ;  /* 0x0000000016007209 */ /* 0x004fe20007810000 */
[----:B------:R-:W1:Y:S03]  /*d480*/  MUFU.TANH R171, R171 ;  /* 0x000000ab00ab7308 */ /* 0x000e660000002400 */
[----:B---3--:R-:W-:-:S04]  /*d490*/  FMNMX.FTZ R0, R184, R0, !PT ;  /* 0x00000000b8007209 */ /* 0x008fc80007810000 */
[----:B----4-:R-:W-:Y:S01]  /*d4a0*/  FMNMX.FTZ R183, R187, R0, !PT ;  /* 0x00000000bbb77209 */ /* 0x010fe20007810000 */
[----:B------:R-:W2:Y:S03]  /*d4b0*/  MUFU.TANH R174, R174 ;  /* 0x000000ae00ae7308 */ /* 0x000ea60000002400 */
[----:B-----5:R-:W-:-:S04]  /*d4c0*/  FMNMX.FTZ R183, R176, R183, !PT ;  /* 0x000000b7b0b77209 */ /* 0x020fc80007810000 */
[----:B0-----:R-:W-:Y:S01]  /*d4d0*/  FMNMX.FTZ R183, R178, R183, !PT ;  /* 0x000000b7b2b77209 */ /* 0x001fe20007810000 */
[----:B------:R-:W0:Y:S08]  /*d4e0*/  MUFU.TANH R175, R175 ;  /* 0x000000af00af7308 */ /* 0x000e300000002400 */
[----:B------:R-:W3:Y:S08]  /*d4f0*/  MUFU.TANH R162, R162 ;  /* 0x000000a200a27308 */ /* 0x000ef00000002400 */
[----:B------:R-:W4:Y:S08]  /*d500*/  MUFU.TANH R163, R163 ;  /* 0x000000a300a37308 */ /* 0x000f300000002400 */
[----:B------:R-:W5:Y:S08]  /*d510*/  MUFU.TANH R166, R166 ;  /* 0x000000a600a67308 */ /* 0x000f700000002400 */
[----:B------:R-:W-:Y:S08]  /*d520*/  MUFU.TANH R167, R167 ;  /* 0x000000a700a77308 */ /* 0x000ff00000002400 */
[----:B------:R-:W-:Y:S01]  /*d530*/  MUFU.TANH R154, R154 ;  /* 0x0000009a009a7308 */ /* 0x000fe20000002400 */
[----:B------:R-:W-:-:S02]  /*d540*/  WARPGROUP.DEPBAR.LE gsb0, 0x0 ;  /* 0x00008000000079c5 */ /* 0x000fc40000010000 */
[----:B------:R-:W-:-:S05]  /*d550*/  WARPGROUP.ARRIVE ;  /* 0x00000000000079c5 */ /* 0x000fca0000000000 */
[----:B------:R-:W-:Y:S01]  /*d560*/  MUFU.TANH R155, R155 ;  /* 0x0000009b009b7308 */ /* 0x000fe20000002400 */
[----:B------:R-:W-:Y:S01]  /*d570*/  HGMMA.64x256x16.F32 R24, R204, gdesc[UR4].tnspB, R24, gsb0 ;  /* 0x43e00004cc187df0 */ /* 0x000fe20008000818 */
[----:B------:R-:W-:Y:S01]  /*d580*/  UIADD3 UR6, UR5, 0x100, URZ ;  /* 0x0000010005067890 */ /* 0x000fe2000fffe03f */
[----:B------:R-:W-:-:S05]  /*d590*/  UMOV UR7, 0x40000040 ;  /* 0x4000004000077882 */ /* 0x000fca0000000000 */
[----:B------:R-:W-:Y:S08]  /*d5a0*/  MUFU.TANH R158, R158 ;  /* 0x0000009e009e7308 */ /* 0x000ff00000002400 */
[----:B------:R-:W-:Y:S01]  /*d5b0*/  MUFU.TANH R159, R159 ;  /* 0x0000009f009f7308 */ /* 0x000fe20000002400 */
        /* <DEDUP_REMOVED lines=11> */
[----:B------:R-:W-:Y:S02]  /*d670*/  UMOV UR5, UR11 ;  /* 0x0000000b00057c82 */ /* 0x000fe40008000000 */
[----:B------:R-:W-:-:S04]  /*d680*/  FMUL.FTZ R20, R20, UR5 ;  /* 0x0000000514147c20 */ /* 0x000fc80008410000 */
[----:B------:R1:W-:Y:S02]  /*d690*/  MUFU.EX2 R0, R20 ;  /* 0x0000001400007308 */ /* 0x0003e40000000800 */
[----:B-1----:R-:W-:-:S04]  /*d6a0*/  FMUL.FTZ R20, R3, UR5 ;  /* 0x0000000503147c20 */ /* 0x002fc80008410000 */
        /* <DEDUP_REMOVED lines=16> */
[----:B------:R-:W-:Y:S01]  /*d7b0*/  FFMA.FTZ R169, R173, UR5, -R20 ;  /* 0x00000005ada97c23 */ /* 0x000fe20008010814 */
[----:B--2---:R-:W-:Y:S01]  /*d7c0*/  FMNMX.FTZ R2, R174, R2, !PT ;  /* 0x00000002ae027209 */ /* 0x004fe20007810000 */
[----:B------:R-:W1:Y:S03]  /*d7d0*/  MUFU.EX2 R208, R208 ;  /* 0x000000d000d07308 */ /* 0x000e660000000800 */
[----:B0-----:R-:W-:-:S04]  /*d7e0*/  FMNMX.FTZ R2, R175, R2, !PT ;  /* 0x00000002af027209 */ /* 0x001fc80007810000 */
[----:B---3--:R-:W-:Y:S01]  /*d7f0*/  FMNMX.FTZ R2, R162, R2, !PT ;  /* 0x00000002a2027209 */ /* 0x008fe20007810000 */
[----:B------:R-:W-:Y:S03]  /*d800*/  MUFU.EX2 R210, R210 ;  /* 0x000000d200d27308 */ /* 0x000fe60000000800 */
[----:B----4-:R-:W-:-:S04]  /*d810*/  FMNMX.FTZ R2, R163, R2, !PT ;  /* 0x00000002a3027209 */ /* 0x010fc80007810000 */
[----:B-----5:R-:W-:Y:S01]  /*d820*/  FMNMX.FTZ R2, R166, R2, !PT ;  /* 0x00000002a6027209 */ /* 0x020fe20007810000 */
[----:B------:R-:W-:Y:S01]  /*d830*/  MUFU.EX2 R185, R185 ;  /* 0x000000b900b97308 */ /* 0x000fe20000000800 */
[----:B-1----:R-:W-:Y:S01]  /*d840*/  FFMA.FTZ R14, R0, R14, R208 ;  /* 0x0000000e000e7223 */ /* 0x002fe200000100d0 */
        /* <DEDUP_REMOVED lines=8> */
[----:B------:R-:W-:-:S05]  /*d8d0*/  FMNMX.FTZ R2, R159, R2, !PT ;  /* 0x000000029f027209 */ /* 0x000fca0007810000 */
[----:B------:R-:W0:Y:S01]  /*d8e0*/  SHFL.BFLY PT, R4, R2, 0x2, 0x1f ;  /* 0x0c401f0002047f89 */ /* 0x000e2200000e0000 */
[----:B------:R-:W-:Y:S08]  /*d8f0*/  MUFU.EX2 R206, R206 ;  /* 0x000000ce00ce7308 */ /* 0x000ff00000000800 */
[----:B------:R-:W-:Y:S08]  /*d900*/  MUFU.EX2 R180, R180 ;  /* 0x000000b400b47308 */ /* 0x000ff00000000800 */
[----:B------:R-:W-:Y:S01]  /*d910*/  MUFU.EX2 R200, R200 ;  /* 0x000000c800c87308 */ /* 0x000fe20000000800 */
[----:B0-----:R-:W-:-:S07]  /*d920*/  FMNMX.FTZ R2, R2, R4, !PT ;  /* 0x0000000402027209 */ /* 0x001fce0007810000 */
[----:B------:R-:W-:Y:S01]  /*d930*/  MUFU.EX2 R168, R168 ;  /* 0x000000a800a87308 */ /* 0x000fe20000000800 */
[----:B------:R-:W0:Y:S07]  /*d940*/  SHFL.BFLY PT, R4, R2, 0x1, 0x1f ;  /* 0x0c201f0002047f89 */ /* 0x000e2e00000e0000 */
[----:B------:R-:W-:Y:S08]  /*d950*/  MUFU.EX2 R202, R202 ;  /* 0x000000ca00ca7308 */ /* 0x000ff00000000800 */
[----:B------:R-:W-:Y:S01]  /*d960*/  MUFU.EX2 R169, R169 ;  /* 0x000000a900a97308 */ /* 0x000fe20000000800 */
[----:B0-----:R-:W-:-:S05]  /*d970*/  FMNMX.FTZ R4, R2, R4, !PT ;  /* 0x0000000402047209 */ /* 0x001fca0007810000 */
[----:B------:R-:W-:-:S04]  /*d980*/  FADD.FTZ R2, -R4, R18 ;  /* 0x0000001204027221 */ /* 0x000fc80000010100 */
[----:B------:R-:W-:-:S06]  /*d990*/  FMUL.FTZ R2, R2, UR5 ;  /* 0x0000000502027c20 */ /* 0x000fcc0008410000 */
[----:B------:R-:W-:Y:S01]  /*d9a0*/  MUFU.EX2 R2, R2 ;  /* 0x0000000200027308 */ /* 0x000fe20000000800 */
[----:B------:R-:W-:Y:S02]  /*d9b0*/  WARPGROUP.DEPBAR.LE gsb0, 0x0 ;  /* 0x00008000000079c5 */ /* 0x000fe40000010000 */
[----:B------:R-:W-:Y:S01]  /*d9c0*/  WARPGROUP.ARRIVE ;  /* 0x00000000000079c5 */ /* 0x000fe20000000000 */
[--C-:B------:R-:W-:Y:S01]  /*d9d0*/  FFMA.FTZ R196, R160, UR5, -R20.reuse ;  /* 0x00000005a0c47c23 */ /* 0x100fe20008010814 */
[--C-:B------:R-:W-:Y:S01]  /*d9e0*/  FFMA.FTZ R160, R161, UR5, -R20.reuse ;  /* 0x00000005a1a07c23 */ /* 0x100fe20008010814 */
[--C-:B------:R-:W-:Y:S01]  /*d9f0*/  FFMA.FTZ R198, R164, UR5, -R20.reuse ;  /* 0x00000005a4c67c23 */ /* 0x100fe20008010814 */
[----:B------:R-:W-:Y:S02]  /*da00*/  FFMA.FTZ R161, R165, UR5, -R20 ;  /* 0x00000005a5a17c23 */ /* 0x000fe40008010814 */
[----:B------:R-:W-:Y:S01]  /*da10*/  HGMMA.64x256x16.F32 R24, R192, gdesc[UR4].tnspB, R24, gsb0 ;  /* 0x43e00004c0187df0 */ /* 0x000fe20008000818 */
[----:B------:R-:W-:Y:S01]  /*da20*/  MUFU.EX2 R196, R196 ;  /* 0x000000c400c47308 */ /* 0x000fe20000000800 */
[----:B------:R-:W-:-:S02]  /*da30*/  R2UR UR7, R23 ;  /* 0x00000000170772ca */ /* 0x000fc400000e0000 */
[----:B------:R-:W-:-:S05]  /*da40*/  R2UR UR6, R236 ;  /* 0x00000000ec0672ca */ /* 0x000fca00000e0000 */
[----:B------:R-:W-:Y:S08]  /*da50*/  MUFU.EX2 R160, R160 ;  /* 0x000000a000a07308 */ /* 0x000ff00000000800 */
[----:B------:R-:W-:Y:S01]  /*da60*/  MUFU.EX2 R198, R198 ;  /* 0x000000c600c67308 */ /* 0x000fe20000000800 */
[----:B------:R-:W-:-:S06]  /*da70*/  UISETP.GT.AND UP0, UPT, UR6, UR7, UPT ;  /* 0x000000070600728c */ /* 0x000fcc000bf04270 */
[----:B------:R-:W-:Y:S01]  /*da80*/  PLOP3.LUT P2, PT, PT, PT, UP0, 0x80, 0x0 ;  /* 0x000000000000781c */ /* 0x000fe20003f4f008 */
[----:B------:R-:W-:Y:S01]  /*da90*/  MUFU.EX2 R161, R161 ;  /* 0x000000a100a17308 */ /* 0x000fe20000000800 */
[----:B------:R-:W-:Y:S02]  /*daa0*/  WARPGROUP.DEPBAR.LE gsb0, 0x0 ;  /* 0x00008000000079c5 */ /* 0x000fe40000010000 */
[--C-:B------:R-:W-:Y:S01]  /*dab0*/  FFMA.FTZ R192, R152, UR5, -R20.reuse ;  /* 0x0000000598c07c23 */ /* 0x100fe20008010814 */
[--C-:B------:R-:W-:Y:S01]  /*dac0*/  FFMA.FTZ R152, R182, UR5, -R20.reuse ;  /* 0x00000005b6987c23 */ /* 0x100fe20008010814 */
[--C-:B------:R-:W-:Y:S01]  /*dad0*/  FFMA.FTZ R194, R153, UR5, -R20.reuse ;  /* 0x0000000599c27c23 */ /* 0x100fe20008010814 */
[----:B------:R-:W-:Y:S01]  /*dae0*/  FFMA.FTZ R20, R157, UR5, -R20 ;  /* 0x000000059d147c23 */ /* 0x000fe20008010814 */
[----:B------:R-:W-:Y:S02]  /*daf0*/  IMAD.U32 R157, RZ, RZ, UR60 ;  /* 0x0000003cff9d7e24 */ /* 0x000fe4000f8e00ff */
[----:B------:R-:W-:Y:S03]  /*db00*/  MUFU.EX2 R192, R192 ;  /* 0x000000c000c07308 */ /* 0x000fe60000000800 */
[----:B------:R-:W-:-:S05]  /*db10*/  @!P1 LEA R157, R157, UR10, 0x3 ;  /* 0x0000000a9d9d9c11 */ /* 0x000fca000f8e18ff */
[----:B------:R0:W-:Y:S01]  /*db20*/  MUFU.EX2 R18, R20 ;  /* 0x0000001400127308 */ /* 0x0001e20000000800 */
[----:B------:R-:W-:-:S05]  /*db30*/  @!P1 VIADD R157, R157, 0x38840 ;  /* 0x000388409d9d9836 */ /* 0x000fca0000000000 */
[----:B------:R-:W-:Y:S02]  /*db40*/  @!P1 PRMT R157, RZ, 0x654, R157 ;  /* 0x00000654ff9d9816 */ /* 0x000fe4000000009d */
[----:B------:R-:W-:Y:S01]  /*db50*/  MUFU.EX2 R152, R152 ;  /* 0x0000009800987308 */ /* 0x000fe20000000800 */
[----:B0-----:R-:W-:Y:S01]  /*db60*/  FMUL.FTZ R20, R4, UR5 ;  /* 0x0000000504147c20 */ /* 0x001fe20008410000 */
[----:B------:R0:W-:Y:S03]  /*db70*/  @!P1 SYNCS.ARRIVE.TRANS64.RED.A1T0 RZ, [R157+URZ], RZ ;  /* 0x000000ff9dff99a7 */ /* 0x0001e6000810043f */
        /* <DEDUP_REMOVED lines=23> */
[----:B-1----:R-:W-:Y:S01]  /*dcf0*/  FFMA.FTZ R5, R2, R5, R209 ;  /* 0x0000000502057223 */ /* 0x002fe200000100d1 */
[----:B------:R-:W-:Y:S01]  /*dd00*/  FADD.FTZ R159, R210, R14 ;  /* 0x0000000ed29f7221 */ /* 0x000fe20000010000 */
[----:B0-----:R-:W-:Y:S01]  /*dd10*/  IMAD.U32 R157, RZ, RZ, UR4 ;  /* 0x00000004ff9d7e24 */ /* 0x001fe2000f8e00ff */
[----:B------:R-:W-:Y:S01]  /*dd20*/  UIADD3 UR4, UR6, -0x1, URZ ;  /* 0xffffffff06047890 */ /* 0x000fe2000fffe03f */
[----:B------:R-:W-:Y:S01]  /*dd30*/  R2UR UR6, R16 ;  /* 0x00000000100672ca */ /* 0x000fe200000e0000 */
[----:B------:R-:W-:Y:S01]  /*dd40*/  FADD.FTZ R159, R185, R159 ;  /* 0x0000009fb99f7221 */ /* 0x000fe20000010000 */
[----:B------:R-:W-:Y:S01]  /*dd50*/  @!P1 VIADD R157, R157, 0x38860 ;  /* 0x000388609d9d9836 */ /* 0x000fe20000000000 */
[----:B------:R-:W0:Y:S01]  /*dd60*/  MUFU.EX2 R22, R22 ;  /* 0x0000001600167308 */ /* 0x000e220000000800 */
[----:B--2---:R-:W-:Y:S01]  /*dd70*/  FADD.FTZ R5, R21, R5 ;  /* 0x0000000515057221 */ /* 0x004fe20000010000 */
[----:B------:R-:W-:Y:S01]  /*dd80*/  FADD.FTZ R159, R204, R159 ;  /* 0x0000009fcc9f7221 */ /* 0x000fe20000010000 */
[----:B------:R-:W-:Y:S01]  /*dd90*/  IMAD.U32 R236, RZ, RZ, UR4 ;  /* 0x00000004ffec7e24 */ /* 0x000fe2000f8e00ff */
[----:B------:R-:W-:-:S02]  /*dda0*/  @!P1 PRMT R164, RZ, 0x654, R157 ;  /* 0x00000654ffa49816 */ /* 0x000fc4000000009d */
[----:B------:R-:W-:Y:S01]  /*ddb0*/  FADD.FTZ R159, R177, R159 ;  /* 0x0000009fb19f7221 */ /* 0x000fe20000010000 */
[----:B------:R-:W-:Y:S01]  /*ddc0*/  F2FP.F16.F32.PACK_AB R209, R21, R209 ;  /* 0x000000d115d1723e */ /* 0x000fe200000000ff */
[----:B------:R-:W1:Y:S01]  /*ddd0*/  MUFU.EX2 R205, R205 ;  /* 0x000000cd00cd7308 */ /* 0x000e620000000800 */
[----:B---3--:R-:W-:Y:S01]  /*dde0*/  FADD.FTZ R14, R211, R5 ;  /* 0x00000005d30e7221 */ /* 0x008fe20000010000 */
[----:B------:R-:W-:Y:S01]  /*ddf0*/  FADD.FTZ R159, R206, R159 ;  /* 0x0000009fce9f7221 */ /* 0x000fe20000010000 */
[----:B------:R2:W-:Y:S01]  /*de00*/  @!P1 SYNCS.ARRIVE.TRANS64.RED.A1T0 RZ, [R164+URZ], RZ ;  /* 0x000000ffa4ff99a7 */ /* 0x0005e2000810043f */
[----:B------:R-:W-:Y:S01]  /*de10*/  F2FP.F16.F32.PACK_AB R210, R185, R210 ;  /* 0x000000d2b9d2723e */ /* 0x000fe200000000ff */
[----:B------:R-:W-:Y:S02]  /*de20*/  IMAD.U32 R21, RZ, RZ, UR60 ;  /* 0x0000003cff157e24 */ /* 0x000fe4000f8e00ff */
[----:B------:R-:W-:Y:S01]  /*de30*/  FADD.FTZ R159, R180, R159 ;  /* 0x0000009fb49f7221 */ /* 0x000fe20000010000 */
[----:B------:R-:W-:Y:S01]  /*de40*/  F2FP.F16.F32.PACK_AB R204, R177, R204 ;  /* 0x000000ccb1cc723e */ /* 0x000fe200000000ff */
[----:B------:R-:W3:Y:S01]  /*de50*/  MUFU.EX2 R153, R153 ;  /* 0x0000009900997308 */ /* 0x000ee20000000800 */
[----:B0-----:R-:W-:Y:S01]  /*de60*/  FADD.FTZ R14, R22, R14 ;  /* 0x0000000e160e7221 */ /* 0x001fe20000010000 */
[----:B------:R-:W-:Y:S01]  /*de70*/  FADD.FTZ R159, R200, R159 ;  /* 0x0000009fc89f7221 */ /* 0x000fe20000010000 */
[----:B------:R-:W-:Y:S01]  /*de80*/  F2FP.F16.F32.PACK_AB R211, R22, R211 ;  /* 0x000000d316d3723e */ /* 0x000fe200000000ff */
[----:B------:R-:W-:Y:S01]  /*de90*/  IMAD.U32 R22, RZ, RZ, UR6 ;  /* 0x00000006ff167e24 */ /* 0x000fe2000f8e00ff */
[----:B------:R-:W-:Y:S01]  /*dea0*/  F2FP.F16.F32.PACK_AB R206, R180, R206 ;  /* 0x000000ceb4ce723e */ /* 0x000fe200000000ff */
[C---:B------:R-:W-:Y:S01]  /*deb0*/  FADD.FTZ R159, R168.reuse, R159 ;  /* 0x0000009fa89f7221 */ /* 0x040fe20000010000 */
[----:B------:R-:W-:Y:S01]  /*dec0*/  F2FP.F16.F32.PACK_AB R200, R168, R200 ;  /* 0x000000c8a8c8723e */ /* 0x000fe200000000ff */
[----:B------:R-:W0:Y:S01]  /*ded0*/  MUFU.EX2 R207, R207 ;  /* 0x000000cf00cf7308 */ /* 0x000e220000000800 */
[----:B-1----:R-:W-:Y:S01]  /*dee0*/  FADD.FTZ R14, R205, R14 ;  /* 0x0000000ecd0e7221 */ /* 0x002fe20000010000 */
[----:B------:R-:W-:Y:S01]  /*def0*/  FADD.FTZ R159, R202, R159 ;  /* 0x0000009fca9f7221 */ /* 0x000fe20000010000 */
[----:B------:R-:W-:-:S03]  /*df00*/  F2FP.F16.F32.PACK_AB R202, R169, R202 ;  /* 0x000000caa9ca723e */ /* 0x000fc600000000ff */
[----:B------:R-:W-:Y:S02]  /*df10*/  FADD.FTZ R159, R169, R159 ;  /* 0x0000009fa99f7221 */ /* 0x000fe40000010000 */
[----:B------:R-:W1:Y:S01]  /*df20*/  MUFU.EX2 R156, R156 ;  /* 0x0000009c009c7308 */ /* 0x000e620000000800 */
[C---:B---3--:R-:W-:Y:S01]  /*df30*/  FADD.FTZ R14, R153.reuse, R14 ;  /* 0x0000000e990e7221 */ /* 0x048fe20000010000 */
[----:B------:R-:W-:Y:S01]  /*df40*/  FADD.FTZ R159, R196, R159 ;  /* 0x0000009fc49f7221 */ /* 0x000fe20000010000 */
[----:B------:R-:W-:Y:S02]  /*df50*/  F2FP.F16.F32.PACK_AB R205, R153, R205 ;  /* 0x000000cd99cd723e */ /* 0x000fe400000000ff */
[C---:B------:R-:W-:Y:S01]  /*df60*/  F2FP.F16.F32.PACK_AB R196, R160.reuse, R196 ;  /* 0x000000c4a0c4723e */ /* 0x040fe200000000ff */
[----:B------:R-:W-:Y:S02]  /*df70*/  FADD.FTZ R159, R160, R159 ;  /* 0x0000009fa09f7221 */ /* 0x000fe40000010000 */
[----:B------:R-:W3:Y:S01]  /*df80*/  MUFU.EX2 R201, R201 ;  /* 0x000000c900c97308 */ /* 0x000ee20000000800 */
        /* <DEDUP_REMOVED lines=11> */
[----:B---3--:R-:W-:-:S07]  /*e040*/  FADD.FTZ R14, R201, R14 ;  /* 0x0000000ec90e7221 */ /* 0x008fce0000010000 */
[----:B------:R-:W3:Y:S01]  /*e050*/  MUFU.EX2 R154, R175 ;  /* 0x000000af009a7308 */ /* 0x000ee20000000800 */
[C---:B0-----:R-:W-:Y:S01]  /*e060*/  FADD.FTZ R14, R157.reuse, R14 ;  /* 0x0000000e9d0e7221 */ /* 0x041fe20000010000 */
[----:B------:R-:W-:-:S06]  /*e070*/  F2FP.F16.F32.PACK_AB R201, R157, R201 ;  /* 0x000000c99dc9723e */ /* 0x000fcc00000000ff */
[----:B------:R-:W0:Y:S01]  /*e080*/  MUFU.EX2 R197, R197 ;  /* 0x000000c500c57308 */ /* 0x000e220000000800 */
[----:B-1----:R-:W-:-:S07]  /*e090*/  FADD.FTZ R14, R203, R14 ;  /* 0x0000000ecb0e7221 */ /* 0x002fce0000010000 */
[----:B------:R-:W1:Y:S01]  /*e0a0*/  MUFU.EX2 R5, R163 ;  /* 0x000000a300057308 */ /* 0x000e620000000800 */
[C---:B---3--:R-:W-:Y:S01]  /*e0b0*/  FADD.FTZ R14, R154.reuse, R14 ;  /* 0x0000000e9a0e7221 */ /* 0x048fe20000010000 */
[----:B------:R-:W-:-:S06]  /*e0c0*/  F2FP.F16.F32.PACK_AB R203, R154, R203 ;  /* 0x000000cb9acb723e */ /* 0x000fcc00000000ff */
        /* <DEDUP_REMOVED lines=16> */
[----:B0-----:R-:W-:Y:S01]  /*e1d0*/  FADD.FTZ R159, R194, R159 ;  /* 0x0000009fc29f7221 */ /* 0x001fe20000010000 */
[----:B------:R-:W-:Y:S01]  /*e1e0*/  F2FP.F16.F32.PACK_AB R194, R18, R194 ;  /* 0x000000c212c2723e */ /* 0x000fe200000000ff */
[----:B-1----:R-:W-:Y:S02]  /*e1f0*/  FADD.FTZ R5, R158, R14 ;  /* 0x0000000e9e057221 */ /* 0x002fe40000010000 */
[----:B------:R-:W-:Y:S01]  /*e200*/  FADD.FTZ R14, R18, R159 ;  /* 0x0000009f120e7221 */ /* 0x000fe20000010000 */
[----:B------:R-:W-:Y:S02]  /*e210*/  IMAD.MOV.U32 R18, RZ, RZ, R4 ;  /* 0x000000ffff127224 */ /* 0x000fe400078e0004 */
[C---:B---3--:R-:W-:Y:S01]  /*e220*/  FADD.FTZ R5, R20.reuse, R5 ;  /* 0x0000000514057221 */ /* 0x048fe20000010000 */
[----:B------:R-:W-:Y:S01]  /*e230*/  F2FP.F16.F32.PACK_AB R195, R20, R158 ;  /* 0x0000009e14c3723e */ /* 0x000fe200000000ff */
[----:B------:R-:W-:Y:S01]  /*e240*/  IMAD.MOV.U32 R20, RZ, RZ, R3 ;  /* 0x000000ffff147224 */ /* 0x000fe200078e0003 */
[----:B--2---:R-:W-:Y:S06]  /*e250*/  @P2 BRA `(.L_x_2385) ;  /* 0xffffffc4003c2947 */ /* 0x004fec000383ffff */
.L_x_2376:
        /* <DEDUP_REMOVED lines=131> */
.L_x_2386:
        /* <DEDUP_REMOVED lines=8> */
.L_x_2387:
[----:B-1----:R-:W-:Y:S05]  /*eb10*/  @P2 BRA `(.L_x_2388) ;  /* 0x0000000000082947 */ /* 0x002fea0003800000 */
[----:B------:R-:W1:Y:S02]  /*eb20*/  SYNCS.PHASECHK.TRANS64.TRYWAIT P0, [UR8+0x38850], R0 ;  /* 0x03885000ff0075a7 */ /* 0x000e640008000148 */
[----:B-1----:R-:W-:Y:S05]  /*eb30*/  @!P0 BRA `(.L_x_2389) ;  /* 0x000000d800648947 */ /* 0x002fea0003800000 */
.L_x_2388:
[----:B------:R-:W-:Y:S01]  /*eb40*/  R2UR UR4, R17 ;  /* 0x00000000110472ca */ /* 0x000fe200000e0000 */
[----:B------:R-:W2:Y:S01]  /*eb50*/  LDL.LU R2, [R1+0x30] ;  /* 0x0000300001027983 */ /* 0x000ea20000300800 */
[----:B------:R-:W-:Y:S01]  /*eb60*/  WARPGROUP.ARRIVE ;  /* 0x00000000000079c5 */ /* 0x000fe20000000000 */
[----:B------:R-:W-:Y:S01]  /*eb70*/  UMOV UR7, 0x40000040 ;  /* 0x4000004000077882 */ /* 0x000fe20000000000 */
[----:B------:R-:W-:Y:S01]  /*eb80*/  IMAD.U32 R8, RZ, RZ, UR5 ;  /* 0x00000005ff087e24 */ /* 0x000fe2000f8e00ff */
[----:B-1----:R-:W1:Y:S01]  /*eb90*/  SHFL.BFLY PT, R7, R14, 0x2, 0x1f ;  /* 0x0c401f000e077f89 */ /* 0x002e6200000e0000 */
[----:B------:R-:W-:Y:S02]  /*eba0*/  IMAD.U32 R11, RZ, RZ, UR8 ;  /* 0x00000008ff0b7e24 */ /* 0x000fe4000f8e00ff */
[----:B------:R-:W-:Y:S01]  /*ebb0*/  IMAD.MOV.U32 R6, RZ, RZ, RZ ;  /* 0x000000ffff067224 */ /* 0x000fe200078e00ff */
[----:B0-----:R-:W0:Y:S01]  /*ebc0*/  SHFL.BFLY PT, R0, R5, 0x2, 0x1f ;  /* 0x0c401f0005007f89 */ /* 0x001e2200000e0000 */
[----:B------:R-:W-:-:S03]  /*ebd0*/  @!P1 VIADD R11, R11, 0x38860 ;  /* 0x000388600b0b9836 */ /* 0x000fc60000000000 */
[----:B------:R-:W-:Y:S02]  /*ebe0*/  UIADD3 UR4, UR4, 0x400, URZ ;  /* 0x0000040004047890 */ /* 0x000fe4000fffe03f */
[----:B------:R-:W-:Y:S02]  /*ebf0*/  @!P1 PRMT R11, RZ, 0x654, R11 ;  /* 0x00000654ff0b9816 */ /* 0x000fe4000000000b */
[----:B------:R-:W-:-:S04]  /*ec00*/  USHF.R.U32.HI UR4, URZ, 0x4, UR4 ;  /* 0x000000043f047899 */ /* 0x000fc80008011604 */
[----:B------:R-:W-:-:S04]  /*ec10*/  ULOP3.LUT UR4, UR4, 0x3fff, URZ, 0xc0, !UPT ;  /* 0x00003fff04047892 */ /* 0x000fc8000f8ec03f */
[----:B------:R-:W-:-:S04]  /*ec20*/  ULOP3.LUT UR4, UR4, 0x2800000, URZ, 0xfc, !UPT ;  /* 0x0280000004047892 */ /* 0x000fc8000f8efc3f */
[----:B------:R-:W-:Y:S01]  /*ec30*/  UIMAD UR4, UR60, 0xa00, UR4 ;  /* 0x00000a003c0478a4 */ /* 0x000fe2000f8e0204 */
[----:B-1----:R-:W-:Y:S01]  /*ec40*/  FADD.FTZ R7, R7, R14 ;  /* 0x0000000e07077221 */ /* 0x002fe20000010000 */
[----:B------:R-:W-:-:S04]  /*ec50*/  UIADD3 UR60, UR60, 0x1, URZ ;  /* 0x000000013c3c7890 */ /* 0x000fc8000fffe03f */
[----:B------:R-:W-:Y:S01]  /*ec60*/  UISETP.NE.AND UP0, UPT, UR60, 0x2, UPT ;  /* 0x000000023c00788c */ /* 0x000fe2000bf05270 */
[----:B------:R-:W-:Y:S02]  /*ec70*/  UMOV UR6, UR4 ;  /* 0x0000000400067c82 */ /* 0x000fe40008000000 */
[----:B------:R-:W-:Y:S01]  /*ec80*/  HGMMA.64x256x16.F32 R24, R208, gdesc[UR4].tnspB, R24, gsb0 ;  /* 0x43e00004d0187df0 */ /* 0x000fe20008000818 */
[----:B------:R-:W-:Y:S01]  /*ec90*/  UIADD3 UR6, UR4, 0x80, URZ ;  /* 0x0000008004067890 */ /* 0x000fe2000fffe03f */
[----:B------:R-:W-:Y:S01]  /*eca0*/  UMOV UR7, 0x40000040 ;  /* 0x4000004000077882 */ /* 0x000fe20000000000 */
[----:B------:R-:W-:Y:S01]  /*ecb0*/  USEL UR60, UR60, URZ, UP0 ;  /* 0x0000003f3c3c7287 */ /* 0x000fe20008000000 */
[----:B--2---:R-:W-:Y:S01]  /*ecc0*/  R2UR UR9, R2 ;  /* 0x00000000020972ca */ /* 0x004fe200000e0000 */
[----:B0-----:R-:W-:Y:S01]  /*ecd0*/  FADD.FTZ R2, R0, R5 ;  /* 0x0000000500027221 */ /* 0x001fe20000010000 */
[----:B------:R-:W-:Y:S01]  /*ece0*/  IMAD.MOV.U32 R5, RZ, RZ, RZ ;  /* 0x000000ffff057224 */ /* 0x000fe200078e00ff */
[----:B------:R-:W0:Y:S04]  /*ecf0*/  SHFL.BFLY PT, R0, R7, 0x1, 0x1f ;  /* 0x0c201f0007007f89 */ /* 0x000e2800000e0000 */
[----:B------:R-:W1:Y:S01]  /*ed00*/  SHFL.BFLY PT, R9, R2, 0x1, 0x1f ;  /* 0x0c201f0002097f89 */ /* 0x000e6200000e0000 */
[----:B------:R-:W-:-:S02]  /*ed10*/  WARPGROUP.DEPBAR.LE gsb0, 0x0 ;  /* 0x00008000000079c5 */ /* 0x000fc40000010000 */
[----:B------:R-:W-:-:S03]  /*ed20*/  WARPGROUP.ARRIVE ;  /* 0x00000000000079c5 */ /* 0x000fc60000000000 */
[----:B------:R-:W-:-:S11]  /*ed30*/  UIADD3 UR9, UR9, 0x1, URZ ;  /* 0x0000000109097890 */ /* 0x000fd6000fffe03f */
[----:B------:R-:W-:Y:S01]  /*ed40*/  HGMMA.64x256x16.F32 R24, R204, gdesc[UR4].tnspB, R24, gsb0 ;  /* 0x43e00004cc187df0 */ /* 0x000fe20008000818 */
[----:B------:R-:W-:Y:S01]  /*ed50*/  UIADD3 UR6, UR4, 0x100, URZ ;  /* 0x0000010004067890 */ /* 0x000fe2000fffe03f */
[----:B------:R-:W-:Y:S01]  /*ed60*/  UMOV UR7, 0x40000040 ;  /* 0x4000004000077882 */ /* 0x000fe20000000000 */
[----:B0-----:R-:W-:Y:S01]  /*ed70*/  FADD.FTZ R12, R7, R0 ;  /* 0x00000000070c7221 */ /* 0x001fe20000010000 */
[----:B------:R-:W-:Y:S01]  /*ed80*/  IMAD.U32 R7, RZ, RZ, UR5 ;  /* 0x00000005ff077e24 */ /* 0x000fe2000f8e00ff */
[----:B------:R-:W-:Y:S01]  /*ed90*/  R2UR UR5, R16 ;  /* 0x00000000100572ca */ /* 0x000fe200000e0000 */
[----:B------:R-:W-:Y:S02]  /*eda0*/  IMAD.MOV.U32 R0, RZ, RZ, -0x800000 ;  /* 0xff800000ff007424 */ /* 0x000fe400078e00ff */
[----:B-1----:R-:W-:Y:S01]  /*edb0*/  FADD.FTZ R13, R2, R9 ;  /* 0x00000009020d7221 */ /* 0x002fe20000010000 */
[----:B------:R-:W-:Y:S01]  /*edc0*/  FSETP.NE.FTZ.AND P0, PT, R12, RZ, PT ;  /* 0x000000ff0c00720b */ /* 0x000fe20003f15000 */
[----:B------:R-:W-:-:S03]  /*edd0*/  IMAD.MOV.U32 R2, RZ, RZ, -0x800000 ;  /* 0xff800000ff027424 */ /* 0x000fc600078e00ff */
[----:B------:R-:W-:-:S09]  /*ede0*/  FSETP.NE.FTZ.AND P2, PT, R13, RZ, PT ;  /* 0x000000ff0d00720b */ /* 0x000fd20003f55000 */
[----:B------:R-:W0:Y:S01]  /*edf0*/  @P0 MUFU.LG2 R9, R12 ;  /* 0x0000000c00090308 */ /* 0x000e220000000c00 */
[----:B------:R-:W-:-:S07]  /*ee00*/  @P0 FMUL.FTZ R8, R8, 0.69314718246459960938 ;  /* 0x3f31721808080820 */ /* 0x000fce0000410000 */
[----:B------:R-:W1:Y:S08]  /*ee10*/  @P2 MUFU.LG2 R10, R13 ;  /* 0x0000000d000a2308 */ /* 0x000e700000000c00 */
[----:B------:R2:W3:Y:S01]  /*ee20*/  @P0 MUFU.RCP R6, R12 ;  /* 0x0000000c00060308 */ /* 0x0004e20000001000 */
[----:B0-----:R-:W-:-:S04]  /*ee30*/  @P0 FMUL.FTZ R9, R9, 0.69314718246459960938 ;  /* 0x3f31721809090820 */ /* 0x001fc80000410000 */
[----:B------:R-:W-:Y:S01]  /*ee40*/  @P0 FFMA.FTZ R2, R8, R3, R9 ;  /* 0x0000000308020223 */ /* 0x000fe20000010009 */
[----:B------:R-:W-:Y:S01]  /*ee50*/  IMAD.U32 R3, RZ, RZ, UR9 ;  /* 0x00000009ff037e24 */ /* 0x000fe2000f8e00ff */
[----:B------:R-:W-:Y:S01]  /*ee60*/  PLOP3.LUT P0, PT, PT, PT, PT, 0x8, 0x0 ;  /* 0x000000000000781c */ /* 0x000fe20003f0e170 */
[----:B------:R-:W0:Y:S01]  /*ee70*/  @P2 MUFU.RCP R5, R13 ;  /* 0x0000000d00052308 */ /* 0x000e220000001000 */
[----:B--2---:R-:W-:Y:S01]  /*ee80*/  @P2 FMUL.FTZ R12, R7, 0.69314718246459960938 ;  /* 0x3f317218070c2820 */ /* 0x004fe20000410000 */
[----:B-1----:R-:W-:Y:S01]  /*ee90*/  @P2 FMUL.FTZ R7, R10, 0.69314718246459960938 ;  /* 0x3f3172180a072820 */ /* 0x002fe20000410000 */
[----:B------:R1:W-:Y:S03]  /*eea0*/  STL [R1+0x30], R3 ;  /* 0x0000300301007387 */ /* 0x0003e60000100800 */
[----:B------:R-:W-:Y:S01]  /*eeb0*/  @P2 FFMA.FTZ R0, R12, R4, R7 ;  /* 0x000000040c002223 */ /* 0x000fe20000010007 */
[----:B------:R-:W-:-:S02]  /*eec0*/  WARPGROUP.DEPBAR.LE gsb0, 0x0 ;  /* 0x00008000000079c5 */ /* 0x000fc40000010000 */
[----:B------:R-:W-:-:S06]  /*eed0*/  WARPGROUP.ARRIVE ;  /* 0x00000000000079c5 */ /* 0x000fcc0000000000 */
        /* <DEDUP_REMOVED lines=10> */
[----:B------:R-:W-:-:S04]  /*ef80*/  USEL UR4, URZ, 0x1, UP0 ;  /* 0x000000013f047887 */ /* 0x000fc80008000000 */
[----:B------:R-:W-:-:S06]  /*ef90*/  ULOP3.LUT UR5, UR5, UR4, URZ, 0x3c, !UPT ;  /* 0x0000000405057292 */ /* 0x000fcc000f8e3c3f */
[----:B------:R-:W-:Y:S01]  /*efa0*/  IMAD.U32 R16, RZ, RZ, UR5 ;  /* 0x00000005ff107e24 */ /* 0x000fe2000f8e00ff */
[----:B------:R-:W-:Y:S02]  /*efb0*/  WARPGROUP.DEPBAR.LE gsb0, 0x0 ;  /* 0x00008000000079c5 */ /* 0x000fe40000010000 */
[----:B------:R-:W-:-:S12]  /*efc0*/  WARPGROUP.ARRIVE ;  /* 0x00000000000079c5 */ /* 0x000fd80000000000 */
[----:B------:R-:W-:Y:S03]  /*efd0*/  HGMMA.64x256x16.F32 R24, R192, gdesc[UR4].tnspB, R24, gsb0 ;  /* 0x43e00004c0187df0 */ /* 0x000fe60008000818 */
[----:B------:R-:W-:Y:S02]  /*efe0*/  WARPGROUP.DEPBAR.LE gsb0, 0x0 ;  /* 0x00008000000079c5 */ /* 0x000fe40000010000 */
[----:B------:R1:W-:Y:S01]  /*eff0*/  @!P1 SYNCS.ARRIVE.TRANS64.RED.A1T0 RZ, [R11+URZ], RZ ;  /* 0x000000ff0bff99a7 */ /* 0x0003e2000810043f */
[-C--:B---3--:R-:W-:Y:S01]  /*f000*/  FMUL.FTZ R24, R24, R6.reuse ;  /* 0x0000000618187220 */ /* 0x088fe20000410000 */
        /* <DEDUP_REMOVED lines=127> */
.L_x_2359:
        /* <DEDUP_REMOVED lines=15> */
[----:B------:R-:W3:Y:S01]  /*f8f0*/  LDL R3, [R1+0x64] ;  /* 0x0000640001037983 */ /* 0x000ee20000100800 */
[----:B------:R-:W-:Y:S01]  /*f900*/  F2FP.F16.F32.PACK_AB R7, R31, R30 ;  /* 0x0000001e1f07723e */ /* 0x000fe200000000ff */
[----:B------:R-:W-:Y:S01]  /*f910*/  ULDC.64 UR16, c[0x0][0xc00] ;  /* 0x0003000000107ab9 */ /* 0x000fe20000000a00 */
[----:B------:R-:W-:Y:S01]  /*f920*/  R2UR UR9, R217 ;  /* 0x00000000d90972ca */ /* 0x000fe200000e0000 */
[----:B------:R-:W-:Y:S01]  /*f930*/  ULDC.64 UR12, c[0x0][0xc00] ;  /* 0x00030000000c7ab9 */ /* 0x000fe20000000a00 */
[----:B------:R-:W4:Y:S01]  /*f940*/  LDL R174, [R1+0x28] ;  /* 0x0000280001ae7983 */ /* 0x000f220000100800 */
[----:B------:R-:W-:Y:S01]  /*f950*/  ULDC.64 UR22, c[0x0][0x208] ;  /* 0x0000820000167ab9 */ /* 0x000fe20000000a00 */
[----:B------:R-:W-:Y:S01]  /*f960*/  ULDC.64 UR14, c[0x0][0xc08] ;  /* 0x00030200000e7ab9 */ /* 0x000fe20000000a00 */
[----:B------:R-:W-:-:S02]  /*f970*/  R2UR UR20, R214 ;  /* 0x00000000d61472ca */ /* 0x000fc400000e0000 */
[----:B------:R-:W-:Y:S02]  /*f980*/  R2UR UR28, R212 ;  /* 0x00000000d41c72ca */ /* 0x000fe400000e0000 */
[----:B------:R-:W-:-:S04]  /*f990*/  R2UR UR19, R216 ;  /* 0x00000000d81372ca */ /* 0x000fc800000e0000 */
[----:B------:R-:W-:Y:S01]  /*f9a0*/  UIMAD.WIDE UR12, UR9, 0x4, UR12 ;  /* 0x00000004090c78a5 */ /* 0x000fe2000f8e020c */
[----:B------:R-:W-:Y:S01]  /*f9b0*/  UMOV UR10, UR8 ;  /* 0x00000008000a7c82 */ /* 0x000fe20008000000 */
[----:B0-----:R-:W-:Y:S01]  /*f9c0*/  UMOV UR11, UR4 ;  /* 0x00000004000b7c82 */ /* 0x001fe20008000000 */
[----:B------:R-:W-:Y:S01]  /*f9d0*/  UISETP.NE.U32.AND UP0, UPT, UR14, URZ, UPT ;  /* 0x0000003f0e00728c */ /* 0x000fe2000bf05070 */
[----:B------:R-:W-:-:S03]  /*f9e0*/  ULDC UR4, c[0x0][0xad4] ;  /* 0x0002b50000047ab9 */ /* 0x000fc60000000800 */
[----:B------:R-:W-:-:S11]  /*f9f0*/  UISETP.NE.AND.EX UP0, UPT, UR15, URZ, UPT, UP0 ;  /* 0x0000003f0f00728c */ /* 0x000fd6000bf05300 */
[----:B------:R-:W-:Y:S01]  /*fa00*/  @UP0 ULEA UR14, UP1, UR9, UR14, 0x2 ;  /* 0x0000000e090e0291 */ /* 0x000fe2000f82103f */
[----:B------:R-:W-:Y:S01]  /*fa10*/  BAR.SYNC.DEFER_BLOCKING 0x1, 0x100 ;  /* 0x0044000000007b1d */ /* 0x000fe20000010000 */
[----:B--2---:R-:W-:Y:S01]  /*fa20*/  R2UR UR18, R8 ;  /* 0x00000000081272ca */ /* 0x004fe200000e0000 */
[----:B---3--:R-:W-:-:S03]  /*fa30*/  IMAD.WIDE R152, R3, R152, UR10 ;  /* 0x0000000a03987e25 */ /* 0x008fc6000f8e0298 */
[C---:B------:R-:W-:Y:S02]  /*fa40*/  IADD3 R11, P0, R152.reuse, 0x40, RZ ;  /* 0x00000040980b7810 */ /* 0x040fe40007f1e0ff */
[C---:B------:R-:W-:Y:S02]  /*fa50*/  IADD3 R21, P6, R152.reuse, 0x4020, RZ ;  /* 0x0000402098157810 */ /* 0x040fe40007fde0ff */
[----:B------:R-:W-:Y:S02]  /*fa60*/  LOP3.LUT R10, R11, 0x380, RZ, 0xc0, !PT ;  /* 0x000003800b0a7812 */ /* 0x000fe400078ec0ff */
[----:B------:R-:W-:Y:S02]  /*fa70*/  IADD3 R9, P1, R152, 0x20, RZ ;  /* 0x0000002098097810 */ /* 0x000fe40007f3e0ff */
[----:B------:R-:W-:Y:S02]  /*fa80*/  SHF.R.U64 R10, R10, 0x3, RZ ;  /* 0x000000030a0a7819 */ /* 0x000fe400000012ff */
[----:B------:R-:W-:-:S02]  /*fa90*/  LOP3.LUT R20, R21, 0x380, RZ, 0xc0, !PT ;  /* 0x0000038015147812 */ /* 0x000fc400078ec0ff */
[----:B------:R-:W-:Y:S02]  /*faa0*/  LOP3.LUT R5, R152, 0x380, RZ, 0xc0, !PT ;  /* 0x0000038098057812 */ /* 0x000fe400078ec0ff */
[----:B------:R-:W-:Y:S02]  /*fab0*/  LOP3.LUT R8, R9, 0x380, RZ, 0xc0, !PT ;  /* 0x0000038009087812 */ /* 0x000fe400078ec0ff */
[----:B------:R-:W-:Y:S01]  /*fac0*/  LOP3.LUT R10, R10, R11, RZ, 0x3c, !PT ;  /* 0x0000000b0a0a7212 */ /* 0x000fe200078e3cff */
[----:B------:R-:W-:Y:S01]  /*fad0*/  IMAD.X R11, RZ, RZ, R153, P0 ;  /* 0x000000ffff0b7224 */ /* 0x000fe200000e0699 */
[----:B------:R-:W-:Y:S02]  /*fae0*/  SHF.R.U64 R20, R20, 0x3, RZ ;  /* 0x0000000314147819 */ /* 0x000fe400000012ff */
[----:B------:R-:W-:Y:S02]  /*faf0*/  IADD3 R23, P5, R152, 0x4040, RZ ;  /* 0x0000404098177810 */ /* 0x000fe40007fbe0ff */
[----:B------:R-:W-:-:S02]  /*fb00*/  SHF.R.U64 R5, R5, 0x3, RZ ;  /* 0x0000000305057819 */ /* 0x000fc400000012ff */
[----:B------:R-:W-:Y:S02]  /*fb10*/  IADD3 R159, P0, R152, 0x8020, RZ ;  /* 0x00008020989f7810 */ /* 0x000fe40007f1e0ff */
[----:B------:R-:W-:Y:S02]  /*fb20*/  SHF.R.U64 R8, R8, 0x3, RZ ;  /* 0x0000000308087819 */ /* 0x000fe400000012ff */
[----:B------:R-:W-:Y:S01]  /*fb30*/  LOP3.LUT R20, R20, R21, RZ, 0x3c, !PT ;  /* 0x0000001514147212 */ /* 0x000fe200078e3cff */
[--C-:B------:R-:W-:Y:S01]  /*fb40*/  IMAD.X R21, RZ, RZ, R153.reuse, P6 ;  /* 0x000000ffff157224 */ /* 0x100fe200030e0699 */
[----:B------:R-:W-:Y:S02]  /*fb50*/  LOP3.LUT R22, R23, 0x380, RZ, 0xc0, !PT ;  /* 0x0000038017167812 */ /* 0x000fe400078ec0ff */
[----:B------:R-:W-:Y:S01]  /*fb60*/  LOP3.LUT R4, R5, R152, RZ, 0x3c, !PT ;  /* 0x0000009805047212 */ /* 0x000fe200078e3cff */
[----:B------:R-:W-:Y:S01]  /*fb70*/  IMAD.MOV.U32 R5, RZ, RZ, R153 ;  /* 0x000000ffff057224 */ /* 0x000fe200078e0099 */
[----:B------:R-:W-:-:S02]  /*fb80*/  LOP3.LUT R158, R159, 0x380, RZ, 0xc0, !PT ;  /* 0x000003809f9e7812 */ /* 0x000fc400078ec0ff */
[----:B------:R-:W-:Y:S02]  /*fb90*/  IADD3 R18, P6, R152, 0xc000, RZ ;  /* 0x0000c00098127810 */ /* 0x000fe40007fde0ff */
[----:B------:R-:W-:Y:S01]  /*fba0*/  LOP3.LUT R8, R8, R9, RZ, 0x3c, !PT ;  /* 0x0000000908087212 */ /* 0x000fe200078e3cff */
[----:B------:R-:W-:Y:S01]  /*fbb0*/  IMAD.X R9, RZ, RZ, R153, P1 ;  /* 0x000000ffff097224 */ /* 0x000fe200008e0699 */
[----:B------:R-:W-:Y:S02]  /*fbc0*/  SHF.R.U64 R22, R22, 0x3, RZ ;  /* 0x0000000316167819 */ /* 0x000fe400000012ff */
[C---:B------:R-:W-:Y:S02]  /*fbd0*/  IADD3 R13, P4, R152.reuse, 0x60, RZ ;  /* 0x00000060980d7810 */ /* 0x040fe40007f9e0ff */
[C---:B------:R-:W-:Y:S02]  /*fbe0*/  IADD3 R15, P3, R152.reuse, 0x4000, RZ ;  /* 0x00004000980f7810 */ /* 0x040fe40007f7e0ff */
[----:B------:R-:W-:-:S02]  /*fbf0*/  IADD3 R155, P2, R152, 0x4060, RZ ;  /* 0x00004060989b7810 */ /* 0x000fc40007f5e0ff */
[----:B------:R-:W-:Y:S02]  /*fc00*/  IADD3 R157, P1, R152, 0x8000, RZ ;  /* 0x00008000989d7810 */ /* 0x000fe40007f3e0ff */
[----:B------:R-:W-:Y:S02]  /*fc10*/  SHF.R.U64 R158, R158, 0x3, RZ ;  /* 0x000000039e9e7819 */ /* 0x000fe400000012ff */
[----:B------:R-:W-:Y:S02]  /*fc20*/  LOP3.LUT R17, R18, 0x380, RZ, 0xc0, !PT ;  /* 0x0000038012117812 */ /* 0x000fe400078ec0ff */
[----:B------:R-:W-:Y:S02]  /*fc30*/  MOV R3, R4 ;  /* 0x0000000400037202 */ /* 0x000fe40000000f00 */
[----:B------:R-:W-:Y:S02]  /*fc40*/  F2FP.F16.F32.PACK_AB R4, R25, R24 ;  /* 0x000000181904723e */ /* 0x000fe400000000ff */
[----:B------:R-:W-:-:S02]  /*fc50*/  F2FP.F16.F32.PACK_AB R5, R27, R26 ;  /* 0x0000001a1b05723e */ /* 0x000fc400000000ff */
[----:B------:R-:W-:Y:S01]  /*fc60*/  LOP3.LUT R22, R22, R23, RZ, 0x3c, !PT ;  /* 0x0000001716167212 */ /* 0x000fe200078e3cff */
[----:B------:R-:W-:Y:S01]  /*fc70*/  IMAD.X R23, RZ, RZ, R153, P5 ;  /* 0x000000ffff177224 */ /* 0x000fe200028e0699 */
[----:B------:R-:W-:Y:S01]  /*fc80*/  LOP3.LUT R12, R13, 0x380, RZ, 0xc0, !PT ;  /* 0x000003800d0c7812 */ /* 0x000fe200078ec0ff */
[----:B------:R0:W-:Y:S01]  /*fc90*/  STSM.16.M88.4 [R3], R4 ;  /* 0x0000000403007844 */ /* 0x0001e20000000200 */
[----:B------:R-:W-:Y:S02]  /*fca0*/  LOP3.LUT R14, R15, 0x380, RZ, 0xc0, !PT ;  /* 0x000003800f0e7812 */ /* 0x000fe400078ec0ff */
[----:B------:R-:W-:Y:S02]  /*fcb0*/  LOP3.LUT R154, R155, 0x380, RZ, 0xc0, !PT ;  /* 0x000003809b9a7812 */ /* 0x000fe400078ec0ff */
[----:B------:R-:W-:Y:S02]  /*fcc0*/  LOP3.LUT R156, R157, 0x380, RZ, 0xc0, !PT ;  /* 0x000003809d9c7812 */ /* 0x000fe400078ec0ff */
[----:B------:R-:W-:-:S02]  /*fcd0*/  LOP3.LUT R158, R158, R159, RZ, 0x3c, !PT ;  /* 0x0000009f9e9e7212 */ /* 0x000fc400078e3cff */
[----:B------:R-:W-:Y:S02]  /*fce0*/  SHF.R.U64 R17, R17, 0x3, RZ ;  /* 0x0000000311117819 */ /* 0x000fe400000012ff */
[----:B------:R-:W-:Y:S02]  /*fcf0*/  IADD3 R159, P5, R152, 0xc020, RZ ;  /* 0x0000c020989f7810 */ /* 0x000fe40007fbe0ff */
[----:B------:R-:W-:Y:S02]  /*fd00*/  SHF.R.U64 R12, R12, 0x3, RZ ;  /* 0x000000030c0c7819 */ /* 0x000fe400000012ff */
[----:B------:R-:W-:Y:S01]  /*fd10*/  SHF.R.U64 R14, R14, 0x3, RZ ;  /* 0x000000030e0e7819 */ /* 0x000fe200000012ff */
[--C-:B0-----:R-:W-:Y:S01]  /*fd20*/  IMAD.X R5, RZ, RZ, R153.reuse, P6 ;  /* 0x000000ffff057224 */ /* 0x101fe200030e0699 */
[----:B------:R-:W-:Y:S01]  /*fd30*/  SHF.R.U64 R154, R154, 0x3, RZ ;  /* 0x000000039a9a7819 */ /* 0x000fe200000012ff */
[----:B------:R-:W-:Y:S01]  /*fd40*/  IMAD.X R7, RZ, RZ, R153, P5 ;  /* 0x000000ffff077224 */ /* 0x000fe200028e0699 */
[----:B------:R-:W-:-:S02]  /*fd50*/  SHF.R.U64 R156, R156, 0x3, RZ ;  /* 0x000000039c9c7819 */ /* 0x000fc400000012ff */
[----:B------:R-:W-:Y:S02]  /*fd60*/  LOP3.LUT R4, R17, R18, RZ, 0x3c, !PT ;  /* 0x0000001211047212 */ /* 0x000fe400078e3cff */
[----:B------:R-:W-:Y:S02]  /*fd70*/  LOP3.LUT R17, R159, 0x380, RZ, 0xc0, !PT ;  /* 0x000003809f117812 */ /* 0x000fe400078ec0ff */
        /* <DEDUP_REMOVED lines=8> */
[----:B------:R-:W-:-:S02]  /*fe00*/  SHF.R.U64 R6, R17, 0x3, RZ ;  /* 0x0000000311067819 */ /* 0x000fc400000012ff */
[C---:B------:R-:W-:Y:S02]  /*fe10*/  IADD3 R165, P4, R152.reuse, 0x8040, RZ ;  /* 0x0000804098a57810 */ /* 0x040fe40007f9e0ff */
[C---:B------:R-:W-:Y:S02]  /*fe20*/  IADD3 R167, P3, R152.reuse, 0x8060, RZ ;  /* 0x0000806098a77810 */ /* 0x040fe40007f7e0ff */
[C---:B------:R-:W-:Y:S02]  /*fe30*/  IADD3 R163, P2, R152.reuse, 0xc040, RZ ;  /* 0x0000c04098a37810 */ /* 0x040fe40007f5e0ff */
[----:B------:R-:W-:Y:S02]  /*fe40*/  IADD3 R160, P1, R152, 0xc060, RZ ;  /* 0x0000c06098a07810 */ /* 0x000fe40007f3e0ff */
[----:B------:R-:W-:Y:S01]  /*fe50*/  LOP3.LUT R6, R6, R159, RZ, 0x3c, !PT ;  /* 0x0000009f06067212 */ /* 0x000fe200078e3cff */
[----:B------:R-:W-:Y:S01]  /*fe60*/  IMAD.X R159, RZ, RZ, R153, P0 ;  /* 0x000000ffff9f7224 */ /* 0x000fe200000e0699 */
[----:B------:R-:W-:-:S02]  /*fe70*/  LOP3.LUT R164, R165, 0x380, RZ, 0xc0, !PT ;  /* 0x00000380a5a47812 */ /* 0x000fc400078ec0ff */
[----:B------:R-:W-:Y:S02]  /*fe80*/  LOP3.LUT R166, R167, 0x380, RZ, 0xc0, !PT ;  /* 0x00000380a7a67812 */ /* 0x000fe400078ec0ff */
[----:B------:R-:W-:Y:S02]  /*fe90*/  LOP3.LUT R162, R163, 0x380, RZ, 0xc0, !PT ;  /* 0x00000380a3a27812 */ /* 0x000fe400078ec0ff */
[----:B------:R-:W-:Y:S02]  /*fea0*/  LOP3.LUT R161, R160, 0x380, RZ, 0xc0, !PT ;  /* 0x00000380a0a17812 */ /* 0x000fe400078ec0ff */
[----:B------:R-:W-:Y:S02]  /*feb0*/  MOV R169, R20 ;  /* 0x0000001400a97202 */ /* 0x000fe40000000f00 */
[----:B------:R-:W-:Y:S02]  /*fec0*/  MOV R170, R22 ;  /* 0x0000001600aa7202 */ /* 0x000fe40000000f00 */
[----:B------:R-:W-:-:S02]  /*fed0*/  MOV R8, R8 ;  /* 0x0000000800087202 */ /* 0x000fc40000000f00 */
[----:B------:R-:W-:Y:S02]  /*fee0*/  F2FP.F16.F32.PACK_AB R20, R33, R32 ;  /* 0x000000202114723e */ /* 0x000fe400000000ff */
[----:B------:R-:W-:Y:S02]  /*fef0*/  F2FP.F16.F32.PACK_AB R21, R35, R34 ;  /* 0x000000222315723e */ /* 0x000fe400000000ff */
[----:B------:R-:W-:Y:S02]  /*ff00*/  F2FP.F16.F32.PACK_AB R22, R37, R36 ;  /* 0x000000242516723e */ /* 0x000fe400000000ff */
[----:B------:R-:W-:Y:S02]  /*ff10*/  F2FP.F16.F32.PACK_AB R23, R39, R38 ;  /* 0x000000262717723e */ /* 0x000fe400000000ff */
[----:B------:R-:W-:Y:S02]  /*ff20*/  MOV R3, R4 ;  /* 0x0000000400037202 */ /* 0x000fe40000000f00 */
[----:B------:R-:W-:Y:S01]  /*ff30*/  MOV R17, R6 ;  /* 0x0000000600117202 */ /* 0x000fe20000000f00 */
[----:B------:R0:W-:Y:S01]  /*ff40*/  STSM.16.M88.4 [R8], R20 ;  /* 0x0000001408007844 */ /* 0x0001e20000000200 */
[----:B------:R-:W-:-:S02]  /*ff50*/  SHF.R.U64 R164, R164, 0x3, RZ ;  /* 0x00000003a4a47819 */ /* 0x000fc400000012ff */
[----:B------:R-:W-:Y:S02]  /*ff60*/  SHF.R.U64 R166, R166, 0x3, RZ ;  /* 0x00000003a6a67819 */ /* 0x000fe400000012ff */
[----:B------:R-:W-:Y:S02]  /*ff70*/  SHF.R.U64 R162, R162, 0x3, RZ ;  /* 0x00000003a2a27819 */ /* 0x000fe400000012ff */
[----:B------:R-:W-:Y:S02]  /*ff80*/  SHF.R.U64 R161, R161, 0x3, RZ ;  /* 0x00000003a1a17819 */ /* 0x000fe400000012ff */
[----:B------:R-:W-:Y:S02]  /*ff90*/  MOV R152, R10 ;  /* 0x0000000a00987202 */ /* 0x000fe40000000f00 */
[----:B------:R-:W-:Y:S02]  /*ffa0*/  F2FP.F16.F32.PACK_AB R4, R41, R40 ;  /* 0x000000282904723e */ /* 0x000fe400000000ff */
[----:B------:R-:W-:-:S02]  /*ffb0*/  F2FP.F16.F32.PACK_AB R5, R43, R42 ;  /* 0x0000002a2b05723e */ /* 0x000fc400000000ff */
[----:B------:R-:W-:Y:S02]  /*ffc0*/  F2FP.F16.F32.PACK_AB R6, R45, R44 ;  /* 0x0000002c2d06723e */ /* 0x000fe400000000ff */
[----:B------:R-:W-:Y:S02]  /*ffd0*/  F2FP.F16.F32.PACK_AB R7, R47, R46 ;  /* 0x0000002e2f07723e */ /* 0x000fe400000000ff */
[----:B------:R-:W-:Y:S02]  /*ffe0*/  MOV R172, R12 ;  /* 0x0000000c00ac7202 */ /* 0x000fe40000000f00 */
[----:B------:R-:W-:Y:S01]  /*fff0*/  MOV R173, R14 ;  /* 0x0000000e00ad7202 */ /* 0x000fe20000000f00 */
[----:B------:R1:W-:Y:S01]  /*10000*/  STSM.16.M88.4 [R152], R4 ;  /* 0x0000000498007844 */ /* 0x0003e20000000200 */
[----:B0-----:R-:W-:Y:S02]  /*10010*/  F2FP.F16.F32.PACK_AB R8, R49, R48 ;  /* 0x000000303108723e */ /* 0x001fe400000000ff */
[----:B------:R-:W-:-:S02]  /*10020*/  F2FP.F16.F32.PACK_AB R9, R51, R50 ;  /* 0x000000323309723e */ /* 0x000fc400000000ff */
        /* <DEDUP_REMOVED lines=10> */
[----:B------:R-:W-:Y:S01]  /*100d0*/  F2FP.F16.F32.PACK_AB R12, R57, R56 ;  /* 0x00000038390c723e */ /* 0x000fe200000000ff */
[----:B------:R0:W-:Y:S01]  /*100e0*/  STSM.16.M88.4 [R172], R8 ;  /* 0x00000008ac007844 */ /* 0x0001e20000000200 */
[----:B------:R-:W-:-:S02]  /*100f0*/  F2FP.F16.F32.PACK_AB R13, R59, R58 ;  /* 0x0000003a3b0d723e */ /* 0x000fc400000000ff */
[----:B------:R-:W-:Y:S02]  /*10100*/  F2FP.F16.F32.PACK_AB R14, R61, R60 ;  /* 0x0000003c3d0e723e */ /* 0x000fe400000000ff */
[----:B------:R-:W-:Y:S02]  /*10110*/  F2FP.F16.F32.PACK_AB R15, R63, R62 ;  /* 0x0000003e3f0f723e */ /* 0x000fe400000000ff */
[----:B------:R-:W-:Y:S02]  /*10120*/  MOV R171, R154 ;  /* 0x0000009a00ab7202 */ /* 0x000fe40000000f00 */
[----:B------:R-:W-:Y:S01]  /*10130*/  F2FP.F16.F32.PACK_AB R20, R65, R64 ;  /* 0x000000404114723e */ /* 0x000fe200000000ff */
[----:B------:R2:W-:Y:S01]  /*10140*/  STSM.16.M88.4 [R173], R12 ;  /* 0x0000000cad007844 */ /* 0x0005e20000000200 */
[----:B------:R-:W-:Y:S02]  /*10150*/  F2FP.F16.F32.PACK_AB R21, R67, R66 ;  /* 0x000000424315723e */ /* 0x000fe400000000ff */
[----:B------:R-:W-:-:S02]  /*10160*/  F2FP.F16.F32.PACK_AB R22, R69, R68 ;  /* 0x000000444516723e */ /* 0x000fc400000000ff */
[----:B------:R-:W-:Y:S02]  /*10170*/  F2FP.F16.F32.PACK_AB R23, R71, R70 ;  /* 0x000000464717723e */ /* 0x000fe400000000ff */
[----:B------:R-:W-:Y:S02]  /*10180*/  MOV R18, R156 ;  /* 0x0000009c00127202 */ /* 0x000fe40000000f00 */
[----:B------:R-:W-:Y:S01]  /*10190*/  MOV R168, R158 ;  /* 0x0000009e00a87202 */ /* 0x000fe20000000f00 */
[----:B------:R3:W-:Y:S01]  /*101a0*/  STSM.16.M88.4 [R169], R20 ;  /* 0x00000014a9007844 */ /* 0x0007e20000000200 */
[----:B-1----:R-:W-:Y:S02]  /*101b0*/  F2FP.F16.F32.PACK_AB R152, R73, R72 ;  /* 0x000000484998723e */ /* 0x002fe400000000ff */
[----:B------:R-:W-:Y:S02]  /*101c0*/  F2FP.F16.F32.PACK_AB R153, R75, R74 ;  /* 0x0000004a4b99723e */ /* 0x000fe400000000ff */
[----:B------:R-:W-:-:S02]  /*101d0*/  F2FP.F16.F32.PACK_AB R154, R77, R76 ;  /* 0x0000004c4d9a723e */ /* 0x000fc400000000ff */
[----:B------:R-:W-:Y:S02]  /*101e0*/  F2FP.F16.F32.PACK_AB R155, R79, R78 ;  /* 0x0000004e4f9b723e */ /* 0x000fe400000000ff */
[----:B------:R-:W-:Y:S02]  /*101f0*/  F2FP.F16.F32.PACK_AB R156, R81, R80 ;  /* 0x00000050519c723e */ /* 0x000fe400000000ff */
[----:B------:R-:W-:Y:S01]  /*10200*/  F2FP.F16.F32.PACK_AB R157, R83, R82 ;  /* 0x00000052539d723e */ /* 0x000fe200000000ff */
[----:B------:R1:W-:Y:S01]  /*10210*/  STSM.16.M88.4 [R170], R152 ;  /* 0x00000098aa007844 */ /* 0x0003e20000000200 */
[----:B------:R-:W-:Y:S02]  /*10220*/  F2FP.F16.F32.PACK_AB R158, R85, R84 ;  /* 0x00000054559e723e */ /* 0x000fe400000000ff */
[----:B------:R-:W-:Y:S02]  /*10230*/  F2FP.F16.F32.PACK_AB R159, R87, R86 ;  /* 0x00000056579f723e */ /* 0x000fe400000000ff */
[----:B------:R-:W-:-:S02]  /*10240*/  F2FP.F16.F32.PACK_AB R4, R89, R88 ;  /* 0x000000585904723e */ /* 0x000fc400000000ff */
[----:B------:R-:W-:Y:S01]  /*10250*/  F2FP.F16.F32.PACK_AB R5, R91, R90 ;  /* 0x0000005a5b05723e */ /* 0x000fe200000000ff */
[----:B------:R5:W-:Y:S01]  /*10260*/  STSM.16.M88.4 [R171], R156 ;  /* 0x0000009cab007844 */ /* 0x000be20000000200 */
[----:B------:R-:W-:Y:S02]  /*10270*/  F2FP.F16.F32.PACK_AB R6, R93, R92 ;  /* 0x0000005c5d06723e */ /* 0x000fe400000000ff */
[----:B------:R-:W-:Y:S02]  /*10280*/  F2FP.F16.F32.PACK_AB R7, R95, R94 ;  /* 0x0000005e5f07723e */ /* 0x000fe400000000ff */
[----:B0-----:R-:W-:Y:S02]  /*10290*/  F2FP.F16.F32.PACK_AB R8, R97, R96 ;  /* 0x000000606108723e */ /* 0x001fe400000000ff */
        /* <DEDUP_REMOVED lines=10> */
[----:B------:R-:W-:Y:S02]  /*10340*/  MOV R166, R166 ;  /* 0x000000a600a67202 */ /* 0x000fe40000000f00 */
[----:B---3--:R-:W-:Y:S01]  /*10350*/  F2FP.F16.F32.PACK_AB R20, R113, R112 ;  /* 0x000000707114723e */ /* 0x008fe200000000ff */
[----:B------:R0:W-:Y:S01]  /*10360*/  STSM.16.M88.4 [R164], R12 ;  /* 0x0000000ca4007844 */ /* 0x0001e20000000200 */
[----:B------:R-:W-:Y:S02]  /*10370*/  F2FP.F16.F32.PACK_AB R21, R115, R114 ;  /* 0x000000727315723e */ /* 0x000fe400000000ff */
[----:B------:R-:W-:Y:S02]  /*10380*/  F2FP.F16.F32.PACK_AB R22, R117, R116 ;  /* 0x000000747516723e */ /* 0x000fe400000000ff */
[----:B------:R-:W-:Y:S02]  /*10390*/  F2FP.F16.F32.PACK_AB R23, R119, R118 ;  /* 0x000000767717723e */ /* 0x000fe400000000ff */
[----:B-1----:R-:W-:-:S02]  /*103a0*/  F2FP.F16.F32.PACK_AB R152, R121, R120 ;  /* 0x000000787998723e */ /* 0x002fc400000000ff */
[----:B------:R-:W-:Y:S01]  /*103b0*/  F2FP.F16.F32.PACK_AB R153, R123, R122 ;  /* 0x0000007a7b99723e */ /* 0x000fe200000000ff */
[----:B------:R-:W-:Y:S01]  /*103c0*/  STSM.16.M88.4 [R166], R20 ;  /* 0x00000014a6007844 */ /* 0x000fe20000000200 */
[----:B------:R-:W-:Y:S02]  /*103d0*/  F2FP.F16.F32.PACK_AB R154, R125, R124 ;  /* 0x0000007c7d9a723e */ /* 0x000fe400000000ff */
[----:B------:R-:W-:Y:S02]  /*103e0*/  F2FP.F16.F32.PACK_AB R155, R127, R126 ;  /* 0x0000007e7f9b723e */ /* 0x000fe400000000ff */
[----:B-----5:R-:W-:Y:S01]  /*103f0*/  F2FP.F16.F32.PACK_AB R156, R129, R128 ;  /* 0x00000080819c723e */ /* 0x020fe200000000ff */
[----:B0-----:R-:W-:Y:S01]  /*10400*/  IMAD.U32 R12, RZ, RZ, UR12 ;  /* 0x0000000cff0c7e24 */ /* 0x001fe2000f8e00ff */
[----:B------:R-:W-:Y:S01]  /*10410*/  F2FP.F16.F32.PACK_AB R157, R131, R130 ;  /* 0x00000082839d723e */ /* 0x000fe200000000ff */
[----:B------:R-:W-:Y:S01]  /*10420*/  STSM.16.M88.4 [R3], R152 ;  /* 0x0000009803007844 */ /* 0x000fe20000000200 */
[----:B------:R-:W-:Y:S01]  /*10430*/  F2FP.F16.F32.PACK_AB R158, R133, R132 ;  /* 0x00000084859e723e */ /* 0x000fe200000000ff */
[----:B------:R-:W-:Y:S01]  /*10440*/  IMAD.U32 R13, RZ, RZ, UR13 ;  /* 0x0000000dff0d7e24 */ /* 0x000fe2000f8e00ff */
[----:B------:R-:W-:-:S02]  /*10450*/  F2FP.F16.F32.PACK_AB R159, R135, R134 ;  /* 0x00000086879f723e */ /* 0x000fc400000000ff */
[----:B------:R-:W-:Y:S02]  /*10460*/  MOV R162, R162 ;  /* 0x000000a200a27202 */ /* 0x000fe40000000f00 */
[----:B------:R-:W-:Y:S01]  /*10470*/  F2FP.F16.F32.PACK_AB R4, R137, R136 ;  /* 0x000000888904723e */ /* 0x000fe200000000ff */
[----:B------:R-:W-:Y:S01]  /*10480*/  STSM.16.M88.4 [R17], R156 ;  /* 0x0000009c11007844 */ /* 0x000fe20000000200 */
[----:B------:R-:W-:Y:S02]  /*10490*/  F2FP.F16.F32.PACK_AB R5, R139, R138 ;  /* 0x0000008a8b05723e */ /* 0x000fe400000000ff */
[----:B------:R-:W-:Y:S02]  /*104a0*/  F2FP.F16.F32.PACK_AB R6, R141, R140 ;  /* 0x0000008c8d06723e */ /* 0x000fe400000000ff */
[----:B------:R-:W-:Y:S02]  /*104b0*/  F2FP.F16.F32.PACK_AB R7, R143, R142 ;  /* 0x0000008e8f07723e */ /* 0x000fe400000000ff */
[----:B------:R-:W-:-:S02]  /*104c0*/  MOV R160, R160 ;  /* 0x000000a000a07202 */ /* 0x000fc40000000f00 */
[----:B------:R-:W-:Y:S01]  /*104d0*/  F2FP.F16.F32.PACK_AB R8, R145, R144 ;  /* 0x000000909108723e */ /* 0x000fe200000000ff */
[----:B------:R0:W-:Y:S01]  /*104e0*/  STSM.16.M88.4 [R162], R4 ;  /* 0x00000004a2007844 */ /* 0x0001e20000000200 */
[----:B------:R-:W-:Y:S02]  /*104f0*/  F2FP.F16.F32.PACK_AB R9, R147, R146 ;  /* 0x000000929309723e */ /* 0x000fe400000000ff */
[----:B------:R-:W-:Y:S02]  /*10500*/  F2FP.F16.F32.PACK_AB R10, R149, R148 ;  /* 0x00000094950a723e */ /* 0x000fe400000000ff */
[----:B------:R-:W-:Y:S02]  /*10510*/  F2FP.F16.F32.PACK_AB R11, R151, R150 ;  /* 0x00000096970b723e */ /* 0x000fe400000000ff */
[----:B------:R-:W-:Y:S01]  /*10520*/  ISETP.NE.U32.AND P0, PT, RZ, UR16, PT ;  /* 0x00000010ff007c0c */ /* 0x000fe2000bf05070 */
[----:B------:R-:W-:Y:S01]  /*10530*/  UMOV UR25, 0x9b8 ;  /* 0x000009b800197882 */ /* 0x000fe20000000000 */
[----:B----4-:R-:W-:Y:S01]  /*10540*/  R2UR UR26, R174 ;  /* 0x00000000ae1a72ca */ /* 0x010fe200000e0000 */
[----:B------:R1:W-:Y:S01]  /*10550*/  STSM.16.M88.4 [R160], R8 ;  /* 0x00000008a0007844 */ /* 0x0003e20000000200 */
[----:B------:R-:W-:Y:S01]  /*10560*/  BAR.SYNC.DEFER_BLOCKING 0x1, 0x100 ;  /* 0x0044000000007b1d */ /* 0x000fe20000010000 */
[----:B------:R-:W-:-:S13]  /*10570*/  ISETP.NE.AND.EX P0, PT, RZ, UR17, PT, P0 ;  /* 0x00000011ff007c0c */ /* 0x000fda000bf05300 */
[----:B------:R-:W2:Y:S01]  /*10580*/  @P0 LDG.E R12, desc[UR22][R12.64] ;  /* 0x000000160c0c0981 */ /* 0x000ea2000c1e1900 */
[----:B------:R-:W-:Y:S01]  /*10590*/  PLOP3.LUT P4, PT, PT, PT, UP0, 0x80, 0x0 ;  /* 0x000000000000781c */ /* 0x000fe20003f8f008 */
[----:B------:R-:W-:Y:S01]  /*105a0*/  @UP0 ULEA.HI.X UR15, UR9, UR15, UR18, 0x2, UP1 ;  /* 0x0000000f090f0291 */ /* 0x000fe200088f1412 */
[----:B0-----:R-:W-:-:S05]  /*105b0*/  IMAD.U32 R4, RZ, RZ, UR14 ;  /* 0x0000000eff047e24 */ /* 0x001fca000f8e00ff */
[----:B------:R-:W-:-:S06]  /*105c0*/  IMAD.U32 R5, RZ, RZ, UR15 ;  /* 0x0000000fff057e24 */ /* 0x000fcc000f8e00ff */
[----:B------:R0:W3:Y:S01]  /*105d0*/  @P4 LDG.E R3, desc[UR22][R4.64] ;  /* 0x0000001604034981 */ /* 0x0000e2000c1e1900 */
[----:B------:R-:W-:Y:S01]  /*105e0*/  UISETP.NE.AND UP0, UPT, UR20, URZ, UPT ;  /* 0x0000003f1400728c */ /* 0x000fe2000bf05270 */
[----:B------:R-:W-:Y:S01]  /*105f0*/  VIADD R14, R213, UR28 ;  /* 0x0000001cd50e7c36 */ /* 0x000fe20008000000 */
[----:B------:R-:W-:Y:S02]  /*10600*/  ULDC UR22, c[0x0][0xbe8] ;  /* 0x0002fa0000167ab9 */ /* 0x000fe40000000800 */
[----:B------:R-:W-:Y:S02]  /*10610*/  USEL UR4, UR20, UR4, UP0 ;  /* 0x0000000414047287 */ /* 0x000fe40008000000 */
[----:B------:R-:W-:Y:S02]  /*10620*/  UISETP.NE.AND UP1, UPT, UR22, 0x1, UPT ;  /* 0x000000011600788c */ /* 0x000fe4000bf25270 */
[----:B------:R-:W-:Y:S01]  /*10630*/  UISETP.GT.AND UP2, UPT, UR4, 0x1, UPT ;  /* 0x000000010400788c */ /* 0x000fe2000bf44270 */
[----:B0-----:R-:W-:Y:S01]  /*10640*/  IMAD.MOV.U32 R5, RZ, RZ, R14 ;  /* 0x000000ffff057224 */ /* 0x001fe200078e000e */
[----:B------:R-:W-:-:S02]  /*10650*/  UISETP.NE.U32.AND UP0, UPT, UR16, URZ, UPT ;  /* 0x0000003f1000728c */ /* 0x000fc4000bf05070 */
[----:B------:R-:W-:Y:S01]  /*10660*/  USEL UR25, UR25, 0x978, UP2 ;  /* 0x0000097819197887 */ /* 0x000fe20009000000 */
[----:B------:R-:W-:Y:S01]  /*10670*/  PLOP3.LUT P1, PT, PT, PT, UP1, 0x80, 0x0 ;  /* 0x000000000000781c */ /* 0x000fe20003f2f018 */
[----:B------:R-:W-:Y:S01]  /*10680*/  UISETP.NE.AND.EX UP0, UPT, UR17, URZ, UPT, UP0 ;  /* 0x0000003f1100728c */ /* 0x000fe2000bf05300 */
[----:B------:R-:W-:Y:S01]  /*10690*/  UMOV UR4, URZ ;  /* 0x0000003f00047c82 */ /* 0x000fe20008000000 */
[----:B------:R-:W-:Y:S02]  /*106a0*/  USEL UR23, UR19, URZ, UP2 ;  /* 0x0000003f13177287 */ /* 0x000fe40009000000 */
[----:B------:R-:W-:Y:S02]  /*106b0*/  USEL UR9, UR9, URZ, !UP0 ;  /* 0x0000003f09097287 */ /* 0x000fe4000c000000 */
[----:B------:R-:W-:Y:S01]  /*106c0*/  USEL UR24, UR18, URZ, !UP0 ;  /* 0x0000003f12187287 */ /* 0x000fe2000c000000 */
[----:B------:R-:W-:-:S03]  /*106d0*/  @UP1 ULDC UR27, c[0x0][0xbec] ;  /* 0x0002fb00001b1ab9 */ /* 0x000fc60000000800 */
[----:B------:R-:W-:Y:S01]  /*106e0*/  ULDC.64 UR18, c[0x0][UR25+0x220] ;  /* 0x0000880019127abb */ /* 0x000fe20008000a00 */
[----:B------:R-:W-:Y:S01]  /*106f0*/  ULDC.64 UR16, c[0x0][UR25+0x218] ;  /* 0x0000860019107abb */ /* 0x000fe20008000a00 */
[----:B------:R-:W-:Y:S01]  /*10700*/  @P1 IMAD.HI.U32 R4, R14, UR27, RZ ;  /* 0x0000001b0e041c27 */ /* 0x000fe2000f8e00ff */
        /* <DEDUP_REMOVED lines=8> */
[----:B------:R-:W-:Y:S01]  /*10790*/  UIMAD UR20, UR21, UR23, URZ ;  /* 0x00000017151472a4 */ /* 0x000fe2000f8e023f */
[----:B------:R-:W-:Y:S01]  /*107a0*/  IMAD.MOV R7, RZ, RZ, -R5 ;  /* 0x000000ffff077224 */ /* 0x000fe200078e0a05 */
[----:B------:R-:W-:Y:S01]  /*107b0*/  UIMAD UR19, UR18, UR24, UR19 ;  /* 0x00000018121372a4 */ /* 0x000fe2000f8e0213 */
[----:B------:R-:W-:Y:S01]  /*107c0*/  IMAD.U32 R4, RZ, RZ, UR28 ;  /* 0x0000001cff047e24 */ /* 0x000fe2000f8e00ff */
[----:B------:R-:W-:Y:S01]  /*107d0*/  UIADD3 UR20, UR29, UR20, URZ ;  /* 0x000000141d147290 */ /* 0x000fe2000fffe03f */
[----:B------:R-:W-:Y:S01]  /*107e0*/  IMAD R7, R7, UR22, R14 ;  /* 0x0000001607077c24 */ /* 0x000fe2000f8e020e */
[----:B------:R-:W-:Y:S02]  /*107f0*/  UIADD3 UR19, UR17, UR19, URZ ;  /* 0x0000001311137290 */ /* 0x000fe4000fffe03f */
[----:B------:R-:W-:Y:S02]  /*10800*/  UIADD3 UR26, UR15, UR26, URZ ;  /* 0x0000001a0f1a7290 */ /* 0x000fe4000fffe03f */
[----:B-1----:R-:W-:Y:S01]  /*10810*/  IMAD.U32 R8, RZ, RZ, UR20 ;  /* 0x00000014ff087e24 */ /* 0x002fe2000f8e00ff */
[----:B------:R-:W-:-:S02]  /*10820*/  SHF.R.S32.HI R6, RZ, 0x1f, R7 ;  /* 0x0000001fff067819 */ /* 0x000fc40000011407 */
[----:B--2---:R-:W-:-:S13]  /*10830*/  @P0 R2UR UR4, R12 ;  /* 0x000000000c0402ca */ /* 0x004fda00000e0000 */
        /* <DEDUP_REMOVED lines=14> */
[----:B---3--:R-:W-:-:S02]  /*10920*/  @P4 R2UR UR14, R3 ;  /* 0x00000000030e42ca */ /* 0x008fc400000e0000 */
        /* <DEDUP_REMOVED lines=15> */
.L_x_2392:
[----:B------:R-:W2:Y:S04]  /*10a20*/  LDL R10, [R1+0x60] ;  /* 0x00006000010a7983 */ /* 0x000ea80000100800 */
[----:B------:R-:W3:Y:S01]  /*10a30*/  LDL R3, [R1+0x34] ;  /* 0x0000340001037983 */ /* 0x000ee20000100800 */
[----:B------:R-:W-:Y:S01]  /*10a40*/  R2UR UR12, R212 ;  /* 0x00000000d40c72ca */ /* 0x000fe200000e0000 */
[----:B------:R-:W-:Y:S02]  /*10a50*/  ULDC.64 UR18, c[0x0][0x208] ;  /* 0x0000820000127ab9 */ /* 0x000fe40000000a00 */
[----:B------:R-:W-:Y:S04]  /*10a60*/  SHFL.IDX PT, R4, R8, RZ, 0x1c1f ;  /* 0x001c1fff08047589 */ /* 0x000fe800000e0000 */
[----:B------:R-:W0:Y:S04]  /*10a70*/  SHFL.IDX PT, R5, R9, RZ, 0x1c1f ;  /* 0x001c1fff09057589 */ /* 0x000e2800000e0000 */
[----:B------:R-:W-:Y:S04]  /*10a80*/  SHFL.IDX PT, R6, R8, 0x1, 0x1c1f ;  /* 0x003c1f0008067f89 */ /* 0x000fe800000e0000 */
[----:B------:R-:W1:Y:S01]  /*10a90*/  SHFL.IDX PT, R7, R9, 0x1, 0x1c1f ;  /* 0x003c1f0009077f89 */ /* 0x000e6200000e0000 */
[----:B--2---:R-:W-:Y:S01]  /*10aa0*/  VIADD R12, R10, UR12 ;  /* 0x0000000c0a0c7c36 */ /* 0x004fe20008000000 */
[----:B------:R-:W-:Y:S01]  /*10ab0*/  UIMAD UR12, UR14, UR22, URZ ;  /* 0x000000160e0c72a4 */ /* 0x000fe2000f8e023f */
[----:B---3--:R-:W-:-:S02]  /*10ac0*/  LOP3.LUT P0, RZ, R3, 0x3, RZ, 0xc0, !PT ;  /* 0x0000000303ff7812 */ /* 0x008fc4000780c0ff */
[----:B------:R-:W-:-:S03]  /*10ad0*/  VIADD R10, R12, 0x8 ;  /* 0x000000080c0a7836 */ /* 0x000fc60000000000 */
[----:B------:R-:W-:Y:S02]  /*10ae0*/  ISETP.GE.OR P2, PT, R12, UR12, P0 ;  /* 0x0000000c0c007c0c */ /* 0x000fe40008746670 */
[----:B------:R-:W-:-:S11]  /*10af0*/  ISETP.GE.OR P0, PT, R10, UR12, P0 ;  /* 0x0000000c0a007c0c */ /* 0x000fd60008706670 */
        /* <DEDUP_REMOVED lines=159> */
[----:B------:R-:W-:Y:S01]  /*114f0*/  LEA R17, P2, R2, UR10, 0x1 ;  /* 0x0000000a02117c11 */ /* 0x000fe2000f8408ff */
        /* <DEDUP_REMOVED lines=37> */
.L_x_2395:
[----:B------:R-:W-:Y:S05]  /*11750*/  BSYNC B1 ;  /* 0x0000000000017941 */ /* 0x000fea0003800000 */
.L_x_2394:
[----:B0----5:R0:W3:Y:S01]  /*11760*/  SHFL.IDX PT, R25, R18, 0x1, 0x181f ;  /* 0x00381f0012197f89 */ /* 0x0210e200000e0000 */
[----:B------:R-:W-:Y:S03]  /*11770*/  BSSY B1, `(.L_x_2396) ;  /* 0x0000015000017945 */ /* 0x000fe60003800000 */
[----:B------:R0:W4:Y:S01]  /*11780*/  SHFL.IDX PT, R7, R17, 0x1, 0x181f ;  /* 0x00381f0011077f89 */ /* 0x00012200000e0000 */
        /* <DEDUP_REMOVED lines=19> */
.L_x_2397:
[----:B------:R-:W-:Y:S05]  /*118c0*/  BSYNC B1 ;  /* 0x0000000000017941 */ /* 0x000fea0003800000 */
.L_x_2396:
        /* <DEDUP_REMOVED lines=22> */
.L_x_2399:
[----:B------:R-:W-:Y:S05]  /*11a30*/  BSYNC B1 ;  /* 0x0000000000017941 */ /* 0x000fea0003800000 */
.L_x_2398:
[----:B0-----:R-:W-:Y:S01]  /*11a40*/  VIADD R2, R78, 0x60 ;  /* 0x000000604e027836 */ /* 0x001fe20000000000 */
[----:B------:R0:W0:Y:S04]  /*11a50*/  SHFL.IDX PT, R9, R18, 0x3, 0x181f ;  /* 0x00781f0012097f89 */ /* 0x00002800000e0000 */
[----:B------:R-:W-:Y:S01]  /*11a60*/  ISETP.GE.AND P0, PT, R2, UR12, PT ;  /* 0x0000000c02007c0c */ /* 0x000fe2000bf06270 */
[----:B---3--:R-:W3:-:S12]  /*11a70*/  SHFL.IDX PT, R17, R17, 0x3, 0x181f ;  /* 0x00781f0011117f89 */ /* 0x008ed800000e0000 */
        /* <DEDUP_REMOVED lines=22> */
.L_x_2393:
        /* <DEDUP_REMOVED lines=17> */
[C---:B------:R-:W-:Y:S01]  /*11cf0*/  VIADD R174, R19.reuse, 0x38 ;  /* 0x0000003813ae7836 */ /* 0x040fe20000000000 */
[----:B------:R-:W-:Y:S01]  /*11d00*/  UIMAD UR11, UR19, UR15, UR11 ;  /* 0x0000000f130b72a4 */ /* 0x000fe2000f8e020b */
[C---:B------:R-:W-:Y:S01]  /*11d10*/  VIADD R176, R19.reuse, 0x30 ;  /* 0x0000003013b07836 */ /* 0x040fe20000000000 */
[----:B------:R-:W-:Y:S01]  /*11d20*/  UIMAD UR4, UR9, UR17, UR4 ;  /* 0x00000011090472a4 */ /* 0x000fe2000f8e0204 */
[C---:B------:R-:W-:Y:S01]  /*11d30*/  VIADD R178, R19.reuse, 0x28 ;  /* 0x0000002813b27836 */ /* 0x040fe20000000000 */
[----:B------:R-:W-:Y:S01]  /*11d40*/  UIMAD.WIDE.U32 UR10, UR9, UR16, UR10 ;  /* 0x00000010090a72a5 */ /* 0x000fe2000f8e000a */
[C---:B------:R-:W-:Y:S01]  /*11d50*/  VIADD R180, R19.reuse, 0x20 ;  /* 0x0000002013b47836 */ /* 0x040fe20000000000 */
[----:B------:R-:W-:Y:S01]  /*11d60*/  ULDC.64 UR14, c[0x0][0xb48] ;  /* 0x0002d200000e7ab9 */ /* 0x000fe20000000a00 */
[----:B------:R-:W-:Y:S01]  /*11d70*/  @UP1 ULDC UR9, c[0x0][0xbec] ;  /* 0x0002fb0000091ab9 */ /* 0x000fe20000000800 */
[----:B------:R-:W-:Y:S01]  /*11d80*/  UIADD3 UR11, UR11, UR4, URZ ;  /* 0x000000040b0b7290 */ /* 0x000fe2000fffe03f */
[----:B------:R-:W-:Y:S01]  /*11d90*/  @P1 IMAD.HI.U32 R0, R14, UR9, RZ ;  /* 0x000000090e001c27 */ /* 0x000fe2000f8e00ff */
[----:B------:R-:W-:Y:S01]  /*11da0*/  UIADD3 UR8, UR8, 0x38820, URZ ;  /* 0x0003882008087890 */ /* 0x000fe2000fffe03f */
[----:B------:R-:W-:Y:S01]  /*11db0*/  BSSY B1, `(.L_x_2401) ;  /* 0x00000ce000017945 */ /* 0x000fe20003800000 */
[----:B------:R-:W-:Y:S01]  /*11dc0*/  @UP1 ULDC UR4, c[0x0][0xbf0] ;  /* 0x0002fc0000041ab9 */ /* 0x000fe20000000800 */
[----:B------:R-:W-:Y:S01]  /*11dd0*/  UIMAD.WIDE.U32 UR10, UR18, UR14, UR10 ;  /* 0x0000000e120a72a5 */ /* 0x000fe2000f8e000a */
[----:B------:R-:W-:Y:S01]  /*11de0*/  @P1 SHF.R.U32.HI R5, RZ, UR4, R0 ;  /* 0x00000004ff051c19 */ /* 0x000fe20008011600 */
[----:B------:R-:W-:Y:S01]  /*11df0*/  UPRMT UR8, URZ, 0x654, UR8 ;  /* 0x000006543f087896 */ /* 0x000fe20008000008 */
[----:B------:R-:W-:Y:S01]  /*11e00*/  VIADD R182, R19, 0x18 ;  /* 0x0000001813b67836 */ /* 0x000fe20000000000 */
        /* <DEDUP_REMOVED lines=37> */
[C---:B------:R-:W-:Y:S01]  /*12060*/  VIADD R169, R19.reuse, 0x48 ;  /* 0x0000004813a97836 */ /* 0x040fe20000000000 */
[----:B------:R-:W-:Y:S01]  /*12070*/  SHF.R.S32.HI R161, RZ, 0x1f, R229 ;  /* 0x0000001fffa17819 */ /* 0x000fe200000114e5 */
[----:B------:R0:W2:Y:S01]  /*12080*/  SHFL.IDX PT, R3, R11, RZ, 0x1c1f ;  /* 0x001c1fff0b037589 */ /* 0x0000a200000e0000 */
        /* <DEDUP_REMOVED lines=19> */
[----:B------:R-:W-:Y:S02]  /*121c0*/  SHF.R.S32.HI R180, RZ, 0x1f, R180 ;  /* 0x0000001fffb47819 */ /* 0x000fe400000114b4 */
[----:B------:R-:W-:Y:S02]  /*121d0*/  SHF.R.S32.HI R182, RZ, 0x1f, R182 ;  /* 0x0000001fffb67819 */ /* 0x000fe400000114b6 */
[----:B------:R-:W-:Y:S02]  /*121e0*/  SHF.R.S32.HI R184, RZ, 0x1f, R184 ;  /* 0x0000001fffb87819 */ /* 0x000fe400000114b8 */
[----:B------:R-:W-:Y:S01]  /*121f0*/  SHF.R.S32.HI R186, RZ, 0x1f, R186 ;  /* 0x0000001fffba7819 */ /* 0x000fe200000114ba */
[----:B012---:R-:W-:Y:S06]  /*12200*/  @P0 BRA `(.L_x_2402) ;  /* 0x0000000800200947 */ /* 0x007fec0003800000 */
[----:B------:R-:W-:Y:S01]  /*12210*/  ULDC UR4, c[0x0][0xac8] ;  /* 0x0002b20000047ab9 */ /* 0x000fe20000000800 */
[----:B------:R-:W-:Y:S01]  /*12220*/  ULDC.64 UR8, c[0x0][0x208] ;  /* 0x0000820000087ab9 */ /* 0x000fe20000000a00 */
[----:B------:R-:W-:Y:S01]  /*12230*/  ISETP.GE.AND P4, PT, R185, UR4, PT ;  /* 0x00000004b9007c0c */ /* 0x000fe2000bf86270 */
[----:B------:R-:W-:Y:S01]  /*12240*/  VIADD R23, R19, 0xf8 ;  /* 0x000000f813177836 */ /* 0x000fe20000000000 */
[----:B------:R-:W-:Y:S02]  /*12250*/  ISETP.GE.AND P3, PT, R183, UR4, PT ;  /* 0x00000004b7007c0c */ /* 0x000fe4000bf66270 */
[----:B------:R-:W-:Y:S02]  /*12260*/  ISETP.GE.AND P5, PT, R19, UR4, PT ;  /* 0x0000000413007c0c */ /* 0x000fe4000bfa6270 */
[----:B------:R-:W-:Y:S02]  /*12270*/  ISETP.GE.AND P1, PT, R179, UR4, PT ;  /* 0x00000004b3007c0c */ /* 0x000fe4000bf26270 */
[----:B------:R-:W-:-:S02]  /*12280*/  ISETP.GE.AND P0, PT, R181, UR4, PT ;  /* 0x00000004b5007c0c */ /* 0x000fc4000bf06270 */
[----:B------:R-:W-:-:S03]  /*12290*/  SHF.R.S32.HI R17, RZ, 0x1f, R215 ;  /* 0x0000001fff117819 */ /* 0x000fc600000114d7 */
[-C--:B------:R-:W-:Y:S02]  /*122a0*/  @!P4 LEA R4, P2, R185, R2.reuse, 0x2 ;  /* 0x00000002b904c211 */ /* 0x080fe400078410ff */
[----:B------:R-:W-:Y:S02]  /*122b0*/  @!P3 LEA R6, P6, R183, R2, 0x2 ;  /* 0x00000002b706b211 */ /* 0x000fe400078c10ff */
[----:B------:R-:W-:Y:S01]  /*122c0*/  @!P5 IMAD.WIDE R8, R19, 0x4, R2 ;  /* 0x000000041308d825 */ /* 0x000fe200078e0202 */
[-C--:B------:R-:W-:Y:S02]  /*122d0*/  @!P4 LEA.HI.X R5, R185, R3.reuse, R186, 0x2, P2 ;  /* 0x00000003b905c211 */ /* 0x080fe400010f14ba */
[----:B------:R-:W-:Y:S02]  /*122e0*/  ISETP.GE.AND P2, PT, R177, UR4, PT ;  /* 0x00000004b1007c0c */ /* 0x000fe4000bf46270 */
[----:B------:R-:W-:Y:S01]  /*122f0*/  @!P3 LEA.HI.X R7, R183, R3, R184, 0x2, P6 ;  /* 0x00000003b707b211 */ /* 0x000fe200030f14b8 */
[----:B------:R0:W-:Y:S04]  /*12300*/  @!P5 ST.E.64 desc[UR8][R8.64], R24 ;  /* 0x000000180800d985 */ /* 0x0001e8000c101b08 */
[----:B------:R1:W-:Y:S01]  /*12310*/  @!P4 ST.E.64 desc[UR8][R4.64], R28 ;  /* 0x0000001c0400c985 */ /* 0x0003e2000c101b08 */
[----:B------:R-:W-:-:S03]  /*12320*/  ISETP.GE.AND P4, PT, R173, UR4, PT ;  /* 0x00000004ad007c0c */ /* 0x000fc6000bf86270 */
[----:B------:R2:W-:Y:S01]  /*12330*/  @!P3 ST.E.64 desc[UR8][R6.64], R32 ;  /* 0x000000200600b985 */ /* 0x0005e2000c101b08 */
[----:B------:R-:W-:Y:S01]  /*12340*/  ISETP.GE.AND P3, PT, R175, UR4, PT ;  /* 0x00000004af007c0c */ /* 0x000fe2000bf66270 */
[----:B0-----:R-:W-:Y:S01]  /*12350*/  VIADD R25, R19, 0xe8 ;  /* 0x000000e813197836 */ /* 0x001fe20000000000 */
[-C--:B-1----:R-:W-:Y:S02]  /*12360*/  @!P0 LEA R4, P6, R181, R2.reuse, 0x2 ;  /* 0x00000002b5048211 */ /* 0x082fe400078c10ff */
[-C--:B--2---:R-:W-:Y:S02]  /*12370*/  @!P1 LEA R6, P5, R179, R2.reuse, 0x2 ;  /* 0x00000002b3069211 */ /* 0x084fe400078a10ff */
        /* <DEDUP_REMOVED lines=21> */
[-C--:B0-----:R-:W-:Y:S02]  /*124d0*/  @!P0 LEA R4, P4, R169, R2.reuse, 0x2 ;  /* 0x00000002a9048211 */ /* 0x081fe400078810ff */
[----:B-1----:R-:W-:Y:S02]  /*124e0*/  @!P1 LEA R6, P5, R167, R2, 0x2 ;  /* 0x00000002a7069211 */ /* 0x002fe400078a10ff */
        /* <DEDUP_REMOVED lines=29> */
[----:B--2---:R-:W-:-:S02]  /*126c0*/  @!P2 LEA R8, P6, R228, R2, 0x2 ;  /* 0x00000002e408a211 */ /* 0x004fc400078c10ff */
[-C--:B------:R-:W-:Y:S01]  /*126d0*/  @!P4 LEA R14, P0, R226, R2.reuse, 0x2 ;  /* 0x00000002e20ec211 */ /* 0x080fe200078010ff */
[----:B------:R1:W-:Y:S01]  /*126e0*/  @!P1 ST.E.64 desc[UR8][R6.64], R88 ;  /* 0x0000005806009985 */ /* 0x0003e2000c101b08 */
[-C--:B------:R-:W-:Y:S02]  /*126f0*/  @!P2 LEA.HI.X R9, R228, R3.reuse, R160, 0x2, P6 ;  /* 0x00000003e409a211 */ /* 0x080fe400030f14a0 */
[C---:B------:R-:W-:Y:S02]  /*12700*/  @!P5 LEA R12, P1, R227.reuse, R2, 0x2 ;  /* 0x00000002e30cd211 */ /* 0x040fe400078210ff */
[-C--:B------:R-:W-:Y:S01]  /*12710*/  @!P4 LEA.HI.X R15, R226, R3.reuse, R158, 0x2, P0 ;  /* 0x00000003e20fc211 */ /* 0x080fe200000f149e */
[----:B------:R2:W-:Y:S01]  /*12720*/  @!P2 ST.E.64 desc[UR8][R8.64], R92 ;  /* 0x0000005c0800a985 */ /* 0x0005e2000c101b08 */
[----:B------:R-:W-:Y:S02]  /*12730*/  ISETP.GE.AND P2, PT, R224, UR4, PT ;  /* 0x00000004e0007c0c */ /* 0x000fe4000bf46270 */
[----:B------:R-:W-:-:S02]  /*12740*/  @!P5 LEA.HI.X R13, R227, R3, R159, 0x2, P1 ;  /* 0x00000003e30dd211 */ /* 0x000fc400008f149f */
[-C--:B------:R-:W-:Y:S02]  /*12750*/  @!P3 LEA R20, P6, R225, R2.reuse, 0x2 ;  /* 0x00000002e114b211 */ /* 0x080fe400078c10ff */
[----:B------:R-:W-:Y:S01]  /*12760*/  ISETP.GE.AND P1, PT, R223, UR4, PT ;  /* 0x00000004df007c0c */ /* 0x000fe2000bf26270 */
[----:B------:R-:W-:Y:S01]  /*12770*/  @!P5 ST.E.64 desc[UR8][R12.64], R96 ;  /* 0x000000600c00d985 */ /* 0x000fe2000c101b08 */
[----:B------:R-:W-:Y:S02]  /*12780*/  @!P3 LEA.HI.X R21, R225, R3, R157, 0x2, P6 ;  /* 0x00000003e115b211 */ /* 0x000fe400030f149d */
[----:B------:R-:W-:Y:S01]  /*12790*/  ISETP.GE.AND P0, PT, R222, UR4, PT ;  /* 0x00000004de007c0c */ /* 0x000fe2000bf06270 */
[----:B------:R3:W-:Y:S01]  /*127a0*/  @!P4 ST.E.64 desc[UR8][R14.64], R100 ;  /* 0x000000640e00c985 */ /* 0x0007e2000c101b08 */
[----:B------:R-:W-:Y:S02]  /*127b0*/  ISETP.GE.AND P4, PT, R220, UR4, PT ;  /* 0x00000004dc007c0c */ /* 0x000fe4000bf86270 */
[----:B0-----:R-:W-:Y:S01]  /*127c0*/  @!P2 LEA R4, P6, R224, R2, 0x2 ;  /* 0x00000002e004a211 */ /* 0x001fe200078c10ff */
[----:B------:R0:W-:Y:S01]  /*127d0*/  @!P3 ST.E.64 desc[UR8][R20.64], R104 ;  /* 0x000000681400b985 */ /* 0x0001e2000c101b08 */
[----:B------:R-:W-:-:S02]  /*127e0*/  ISETP.GE.AND P3, PT, R221, UR4, PT ;  /* 0x00000004dd007c0c */ /* 0x000fc4000bf66270 */
[----:B------:R-:W-:Y:S02]  /*127f0*/  @!P2 LEA.HI.X R5, R224, R3, R156, 0x2, P6 ;  /* 0x00000003e005a211 */ /* 0x000fe400030f149c */
[----:B-1----:R-:W-:-:S03]  /*12800*/  @!P1 LEA R6, P5, R223, R2, 0x2 ;  /* 0x00000002df069211 */ /* 0x002fc600078a10ff */
[CC--:B--2---:R-:W-:Y:S01]  /*12810*/  @!P0 LEA R8, P6, R222.reuse, R2.reuse, 0x2 ;  /* 0x00000002de088211 */ /* 0x0c4fe200078c10ff */
[----:B------:R1:W-:Y:S01]  /*12820*/  @!P2 ST.E.64 desc[UR8][R4.64], R108 ;  /* 0x0000006c0400a985 */ /* 0x0003e2000c101b08 */
[-C--:B------:R-:W-:Y:S02]  /*12830*/  @!P1 LEA.HI.X R7, R223, R3.reuse, R155, 0x2, P5 ;  /* 0x00000003df079211 */ /* 0x080fe400028f149b */
[-C--:B------:R-:W-:Y:S02]  /*12840*/  @!P0 LEA.HI.X R9, R222, R3.reuse, R154, 0x2, P6 ;  /* 0x00000003de098211 */ /* 0x080fe400030f149a */
[-C--:B---3--:R-:W-:Y:S01]  /*12850*/  @!P4 LEA R14, P5, R220, R2.reuse, 0x2 ;  /* 0x00000002dc0ec211 */ /* 0x088fe200078a10ff */
[----:B------:R2:W-:Y:S01]  /*12860*/  @!P1 ST.E.64 desc[UR8][R6.64], R112 ;  /* 0x0000007006009985 */ /* 0x0005e2000c101b08 */
[----:B------:R-:W-:Y:S01]  /*12870*/  @!P3 LEA R12, P1, R221, R2, 0x2 ;  /* 0x00000002dd0cb211 */ /* 0x000fe200078210ff */
[----:B0-----:R-:W-:Y:S01]  /*12880*/  VIADD R21, R19, 0xf0 ;  /* 0x000000f013157836 */ /* 0x001fe20000000000 */
[----:B------:R-:W-:Y:S01]  /*12890*/  ISETP.GE.AND P2, PT, R219, UR4, PT ;  /* 0x00000004db007c0c */ /* 0x000fe2000bf46270 */
[----:B------:R0:W-:Y:S01]  /*128a0*/  @!P0 ST.E.64 desc[UR8][R8.64], R116 ;  /* 0x0000007408008985 */ /* 0x0001e2000c101b08 */
[----:B------:R-:W-:-:S02]  /*128b0*/  @!P3 LEA.HI.X R13, R221, R3, R153, 0x2, P1 ;  /* 0x00000003dd0db211 */ /* 0x000fc400008f1499 */
[----:B------:R-:W-:Y:S02]  /*128c0*/  ISETP.GE.AND P1, PT, R218, UR4, PT ;  /* 0x00000004da007c0c */ /* 0x000fe4000bf26270 */
[----:B------:R-:W-:Y:S01]  /*128d0*/  @!P4 LEA.HI.X R15, R220, R3, R152, 0x2, P5 ;  /* 0x00000003dc0fc211 */ /* 0x000fe200028f1498 */
[----:B------:R3:W-:Y:S01]  /*128e0*/  @!P3 ST.E.64 desc[UR8][R12.64], R120 ;  /* 0x000000780c00b985 */ /* 0x0007e2000c101b08 */
[----:B------:R-:W-:Y:S02]  /*128f0*/  ISETP.GE.AND P0, PT, R215, UR4, PT ;  /* 0x00000004d7007c0c */ /* 0x000fe4000bf06270 */
[----:B------:R-:W-:Y:S01]  /*12900*/  ISETP.GE.AND P3, PT, R21, UR4, PT ;  /* 0x0000000415007c0c */ /* 0x000fe2000bf66270 */
[----:B------:R4:W-:Y:S01]  /*12910*/  @!P4 ST.E.64 desc[UR8][R14.64], R124 ;  /* 0x0000007c0e00c985 */ /* 0x0009e2000c101b08 */
[----:B------:R-:W-:Y:S02]  /*12920*/  ISETP.GE.AND P4, PT, R25, UR4, PT ;  /* 0x0000000419007c0c */ /* 0x000fe4000bf86270 */
[----:B-1----:R-:W-:-:S03]  /*12930*/  @!P2 LEA R4, P5, R219, R2, 0x2 ;  /* 0x00000002db04a211 */ /* 0x002fc600078a10ff */
[CC--:B--2---:R-:W-:Y:S02]  /*12940*/  @!P1 LEA R6, P6, R218.reuse, R2.reuse, 0x2 ;  /* 0x00000002da069211 */ /* 0x0c4fe400078c10ff */
[-C--:B------:R-:W-:Y:S02]  /*12950*/  @!P2 LEA.HI.X R5, R219, R3.reuse, R22, 0x2, P5 ;  /* 0x00000003db05a211 */ /* 0x080fe400028f1416 */
[----:B0-----:R-:W-:Y:S02]  /*12960*/  @!P0 LEA R8, P5, R215, R2, 0x2 ;  /* 0x00000002d7088211 */ /* 0x001fe400078a10ff */
[-C--:B------:R-:W-:Y:S01]  /*12970*/  @!P1 LEA.HI.X R7, R218, R3.reuse, R18, 0x2, P6 ;  /* 0x00000003da079211 */ /* 0x080fe200030f1412 */
[----:B------:R0:W-:Y:S01]  /*12980*/  @!P2 ST.E.64 desc[UR8][R4.64], R128 ;  /* 0x000000800400a985 */ /* 0x0001e2000c101b08 */
[----:B------:R-:W-:Y:S02]  /*12990*/  ISETP.GE.AND P6, PT, R23, UR4, PT ;  /* 0x0000000417007c0c */ /* 0x000fe4000bfc6270 */
[----:B------:R-:W-:Y:S01]  /*129a0*/  @!P0 LEA.HI.X R9, R215, R3, R17, 0x2, P5 ;  /* 0x00000003d7098211 */ /* 0x000fe200028f1411 */
[----:B------:R0:W-:Y:S01]  /*129b0*/  @!P1 ST.E.64 desc[UR8][R6.64], R132 ;  /* 0x0000008406009985 */ /* 0x0001e2000c101b08 */
[----:B---3--:R-:W-:-:S02]  /*129c0*/  SHF.R.S32.HI R13, RZ, 0x1f, R25 ;  /* 0x0000001fff0d7819 */ /* 0x008fc40000011419 */
[CC--:B------:R-:W-:Y:S01]  /*129d0*/  @!P4 LEA R12, P5, R25.reuse, R2.reuse, 0x2 ;  /* 0x00000002190cc211 */ /* 0x0c0fe200078a10ff */
[----:B------:R0:W-:Y:S01]  /*129e0*/  @!P0 ST.E.64 desc[UR8][R8.64], R136 ;  /* 0x0000008808008985 */ /* 0x0001e2000c101b08 */
[----:B----4-:R-:W-:Y:S02]  /*129f0*/  SHF.R.S32.HI R15, RZ, 0x1f, R21 ;  /* 0x0000001fff0f7819 */ /* 0x010fe40000011415 */
[-C--:B------:R-:W-:Y:S02]  /*12a00*/  @!P4 LEA.HI.X R13, R25, R3.reuse, R13, 0x2, P5 ;  /* 0x00000003190dc211 */ /* 0x080fe400028f140d */
[C---:B------:R-:W-:Y:S02]  /*12a10*/  @!P3 LEA R14, P5, R21.reuse, R2, 0x2 ;  /* 0x00000002150eb211 */ /* 0x040fe400078a10ff */
[----:B------:R-:W-:Y:S01]  /*12a20*/  SHF.R.S32.HI R17, RZ, 0x1f, R23 ;  /* 0x0000001fff117819 */ /* 0x000fe20000011417 */
[----:B------:R0:W-:Y:S01]  /*12a30*/  @!P4 ST.E.64 desc[UR8][R12.64], R140 ;  /* 0x0000008c0c00c985 */ /* 0x0001e2000c101b08 */
[----:B------:R-:W-:-:S02]  /*12a40*/  @!P3 LEA.HI.X R15, R21, R3, R15, 0x2, P5 ;  /* 0x00000003150fb211 */ /* 0x000fc400028f140f */
[----:B------:R-:W-:-:S03]  /*12a50*/  @!P6 LEA R2, P5, R23, R2, 0x2 ;  /* 0x000000021702e211 */ /* 0x000fc600078a10ff */
[----:B------:R0:W-:Y:S01]  /*12a60*/  @!P3 ST.E.64 desc[UR8][R14.64], R144 ;  /* 0x000000900e00b985 */ /* 0x0001e2000c101b08 */
[----:B------:R-:W-:-:S05]  /*12a70*/  @!P6 LEA.HI.X R3, R23, R3, R17, 0x2, P5 ;  /* 0x000000031703e211 */ /* 0x000fca00028f1411 */
[----:B------:R0:W-:Y:S04]  /*12a80*/  @!P6 ST.E.64 desc[UR8][R2.64], R148 ;  /* 0x000000940200e985 */ /* 0x0001e8000c101b08 */
.L_x_2402:
[----:B------:R-:W-:Y:S05]  /*12a90*/  BSYNC B1 ;  /* 0x0000000000017941 */ /* 0x000fea0003800000 */
.L_x_2401:
[----:B------:R-:W-:Y:S01]  /*12aa0*/  ISETP.GE.AND P0, PT, R10, UR12, PT ;  /* 0x0000000c0a007c0c */ /* 0x000fe2000bf06270 */
[----:B0-----:R0:W1:Y:S04]  /*12ab0*/  SHFL.IDX PT, R3, R11, 0x1, 0x1c1f ;  /* 0x003c1f000b037f89 */ /* 0x00106800000e0000 */
        /* <DEDUP_REMOVED lines=11> */
[----:B------:R-:W-:-:S03]  /*12b70*/  SHF.R.S32.HI R0, RZ, 0x1f, R21 ;  /* 0x0000001fff007819 */ /* 0x000fc60000011415 */
[-C--:B--2---:R-:W-:Y:S02]  /*12b80*/  @!P5 LEA R6, P3, R185, R2.reuse, 0x2 ;  /* 0x00000002b906d211 */ /* 0x084fe400078610ff */
[----:B-1----:R-:W-:Y:S02]  /*12b90*/  @!P4 IMAD.WIDE R4, R19, 0x4, R2 ;  /* 0x000000041304c825 */ /* 0x002fe400078e0202 */
[-C--:B------:R-:W-:Y:S02]  /*12ba0*/  @!P5 LEA.HI.X R7, R185, R3.reuse, R186, 0x2, P3 ;  /* 0x00000003b907d211 */ /* 0x080fe400018f14ba */
[-C--:B------:R-:W-:Y:S01]  /*12bb0*/  @!P2 LEA R8, P6, R183, R2.reuse, 0x2 ;  /* 0x00000002b708a211 */ /* 0x080fe200078c10ff */
[----:B------:R0:W-:Y:S01]  /*12bc0*/  @!P4 ST.E.64 desc[UR8][R4.64], R26 ;  /* 0x0000001a0400c985 */ /* 0x0001e2000c101b08 */
[----:B------:R-:W-:Y:S02]  /*12bd0*/  ISETP.GE.AND P3, PT, R177, UR4, PT ;  /* 0x00000004b1007c0c */ /* 0x000fe4000bf66270 */
[----:B------:R-:W-:Y:S01]  /*12be0*/  @!P2 LEA.HI.X R9, R183, R3, R184, 0x2, P6 ;  /* 0x00000003b709a211 */ /* 0x000fe200030f14b8 */
[----:B------:R1:W-:Y:S01]  /*12bf0*/  @!P5 ST.E.64 desc[UR8][R6.64], R30 ;  /* 0x0000001e0600d985 */ /* 0x0003e2000c101b08 */
[----:B------:R-:W-:-:S02]  /*12c00*/  @!P1 LEA R10, P5, R181, R2, 0x2 ;  /* 0x00000002b50a9211 */ /* 0x000fc400078a10ff */
[----:B------:R-:W-:Y:S01]  /*12c10*/  ISETP.GE.AND P4, PT, R175, UR4, PT ;  /* 0x00000004af007c0c */ /* 0x000fe2000bf86270 */
[----:B------:R2:W-:Y:S01]  /*12c20*/  @!P2 ST.E.64 desc[UR8][R8.64], R34 ;  /* 0x000000220800a985 */ /* 0x0005e2000c101b08 */
[-C--:B------:R-:W-:Y:S02]  /*12c30*/  @!P0 LEA R12, P6, R179, R2.reuse, 0x2 ;  /* 0x00000002b30c8211 */ /* 0x080fe400078c10ff */
[-C--:B------:R-:W-:Y:S02]  /*12c40*/  @!P1 LEA.HI.X R11, R181, R3.reuse, R182, 0x2, P5 ;  /* 0x00000003b50b9211 */ /* 0x080fe400028f14b6 */
[----:B------:R-:W-:Y:S02]  /*12c50*/  ISETP.GE.AND P5, PT, R173, UR4, PT ;  /* 0x00000004ad007c0c */ /* 0x000fe4000bfa6270 */
[----:B------:R-:W-:Y:S01]  /*12c60*/  @!P0 LEA.HI.X R13, R179, R3, R180, 0x2, P6 ;  /* 0x00000003b30d8211 */ /* 0x000fe200030f14b4 */
[----:B------:R3:W-:Y:S01]  /*12c70*/  @!P1 ST.E.64 desc[UR8][R10.64], R38 ;  /* 0x000000260a009985 */ /* 0x0007e2000c101b08 */
[----:B0-----:R-:W-:-:S02]  /*12c80*/  @!P3 LEA R4, P6, R177, R2, 0x2 ;  /* 0x00000002b104b211 */ /* 0x001fc400078c10ff */
[----:B------:R-:W-:Y:S01]  /*12c90*/  ISETP.GE.AND P1, PT, R169, UR4, PT ;  /* 0x00000004a9007c0c */ /* 0x000fe2000bf26270 */
[----:B------:R0:W-:Y:S01]  /*12ca0*/  @!P0 ST.E.64 desc[UR8][R12.64], R42 ;  /* 0x0000002a0c008985 */ /* 0x0001e2000c101b08 */
[----:B------:R-:W-:Y:S02]  /*12cb0*/  ISETP.GE.AND P0, PT, R171, UR4, PT ;  /* 0x00000004ab007c0c */ /* 0x000fe4000bf06270 */
[-C--:B-1----:R-:W-:Y:S02]  /*12cc0*/  @!P4 LEA R6, P2, R175, R2.reuse, 0x2 ;  /* 0x00000002af06c211 */ /* 0x082fe400078410ff */
[-C--:B------:R-:W-:Y:S02]  /*12cd0*/  @!P3 LEA.HI.X R5, R177, R3.reuse, R178, 0x2, P6 ;  /* 0x00000003b105b211 */ /* 0x080fe400030f14b2 */
[----:B------:R-:W-:Y:S02]  /*12ce0*/  @!P5 LEA R14, P6, R173, R2, 0x2 ;  /* 0x00000002ad0ed211 */ /* 0x000fe400078c10ff */
[----:B------:R-:W-:Y:S01]  /*12cf0*/  @!P4 LEA.HI.X R7, R175, R3, R176, 0x2, P2 ;  /* 0x00000003af07c211 */ /* 0x000fe200010f14b0 */
[----:B------:R1:W-:Y:S01]  /*12d00*/  @!P3 ST.E.64 desc[UR8][R4.64], R46 ;  /* 0x0000002e0400b985 */ /* 0x0003e2000c101b08 */
[----:B------:R-:W-:-:S02]  /*12d10*/  ISETP.GE.AND P2, PT, R167, UR4, PT ;  /* 0x00000004a7007c0c */ /* 0x000fc4000bf46270 */
[-C--:B------:R-:W-:Y:S01]  /*12d20*/  @!P5 LEA.HI.X R15, R173, R3.reuse, R174, 0x2, P6 ;  /* 0x00000003ad0fd211 */ /* 0x080fe200030f14ae */
[----:B------:R4:W-:Y:S01]  /*12d30*/  @!P4 ST.E.64 desc[UR8][R6.64], R50 ;  /* 0x000000320600c985 */ /* 0x0009e2000c101b08 */
[-C--:B--2---:R-:W-:Y:S02]  /*12d40*/  @!P0 LEA R8, P4, R171, R2.reuse, 0x2 ;  /* 0x00000002ab088211 */ /* 0x084fe400078810ff */
[----:B------:R-:W-:Y:S01]  /*12d50*/  ISETP.GE.AND P3, PT, R234, UR4, PT ;  /* 0x00000004ea007c0c */ /* 0x000fe2000bf66270 */
[----:B------:R2:W-:Y:S01]  /*12d60*/  @!P5 ST.E.64 desc[UR8][R14.64], R54 ;  /* 0x000000360e00d985 */ /* 0x0005e2000c101b08 */
[----:B---3--:R-:W-:Y:S02]  /*12d70*/  @!P1 LEA R10, P5, R169, R2, 0x2 ;  /* 0x00000002a90a9211 */ /* 0x008fe400078a10ff */
[----:B------:R-:W-:Y:S02]  /*12d80*/  @!P0 LEA.HI.X R9, R171, R3, R172, 0x2, P4 ;  /* 0x00000003ab098211 */ /* 0x000fe400020f14ac */
[----:B------:R-:W-:-:S02]  /*12d90*/  ISETP.GE.AND P4, PT, R233, UR4, PT ;  /* 0x00000004e9007c0c */ /* 0x000fc4000bf86270 */
[-C--:B------:R-:W-:Y:S01]  /*12da0*/  @!P1 LEA.HI.X R11, R169, R3.reuse, R170, 0x2, P5 ;  /* 0x00000003a90b9211 */ /* 0x080fe200028f14aa */
[----:B------:R-:W-:Y:S01]  /*12db0*/  @!P0 ST.E.64 desc[UR8][R8.64], R58 ;  /* 0x0000003a08008985 */ /* 0x000fe2000c101b08 */
[----:B------:R-:W-:Y:S02]  /*12dc0*/  ISETP.GE.AND P5, PT, R232, UR4, PT ;  /* 0x00000004e8007c0c */ /* 0x000fe4000bfa6270 */
[CC--:B0-----:R-:W-:Y:S01]  /*12dd0*/  @!P2 LEA R12, P6, R167.reuse, R2.reuse, 0x2 ;  /* 0x00000002a70ca211 */ /* 0x0c1fe200078c10ff */
[----:B------:R0:W-:Y:S01]  /*12de0*/  @!P1 ST.E.64 desc[UR8][R10.64], R62 ;  /* 0x0000003e0a009985 */ /* 0x0001e2000c101b08 */
[----:B------:R-:W-:Y:S02]  /*12df0*/  ISETP.GE.AND P1, PT, R230, UR4, PT ;  /* 0x00000004e6007c0c */ /* 0x000fe4000bf26270 */
[----:B------:R-:W-:Y:S02]  /*12e00*/  @!P2 LEA.HI.X R13, R167, R3, R168, 0x2, P6 ;  /* 0x00000003a70da211 */ /* 0x000fe400030f14a8 */
[----:B-1----:R-:W-:-:S02]  /*12e10*/  @!P3 LEA R4, P6, R234, R2, 0x2 ;  /* 0x00000002ea04b211 */ /* 0x002fc400078c10ff */
[-C--:B----4-:R-:W-:Y:S01]  /*12e20*/  @!P4 LEA R6, P0, R233, R2.reuse, 0x2 ;  /* 0x00000002e906c211 */ /* 0x090fe200078010ff */
[----:B------:R1:W-:Y:S01]  /*12e30*/  @!P2 ST.E.64 desc[UR8][R12.64], R66 ;  /* 0x000000420c00a985 */ /* 0x0003e2000c101b08 */
        /* <DEDUP_REMOVED lines=9> */
[----:B------:R-:W-:Y:S01]  /*12ed0*/  @!P2 LEA R8, P6, R231, R2, 0x2 ;  /* 0x00000002e708a211 */ /* 0x000fe200078c10ff */
[----:B------:R0:W-:Y:S01]  /*12ee0*/  @!P5 ST.E.64 desc[UR8][R14.64], R78 ;  /* 0x0000004e0e00d985 */ /* 0x0001e2000c101b08 */
[----:B------:R-:W-:Y:S02]  /*12ef0*/  ISETP.GE.AND P5, PT, R228, UR4, PT ;  /* 0x00000004e4007c0c */ /* 0x000fe4000bfa6270 */
[----:B------:R-:W-:Y:S02]  /*12f00*/  ISETP.GE.AND P4, PT, R227, UR4, PT ;  /* 0x00000004e3007c0c */ /* 0x000fe4000bf86270 */
[----:B------:R-:W-:-:S02]  /*12f10*/  @!P2 LEA.HI.X R9, R231, R3, R163, 0x2, P6 ;  /* 0x00000003e709a211 */ /* 0x000fc400030f14a3 */
[CC--:B-1----:R-:W-:Y:S02]  /*12f20*/  @!P0 LEA R12, P6, R229.reuse, R2.reuse, 0x2 ;  /* 0x00000002e50c8211 */ /* 0x0c2fe400078c10ff */
[-C--:B------:R-:W-:Y:S01]  /*12f30*/  @!P1 LEA.HI.X R11, R230, R3.reuse, R162, 0x2, P3 ;  /* 0x00000003e60b9211 */ /* 0x080fe200018f14a2 */
[----:B------:R1:W-:Y:S01]  /*12f40*/  @!P2 ST.E.64 desc[UR8][R8.64], R82 ;  /* 0x000000520800a985 */ /* 0x0003e2000c101b08 */
[----:B------:R-:W-:Y:S02]  /*12f50*/  ISETP.GE.AND P3, PT, R226, UR4, PT ;  /* 0x00000004e2007c0c */ /* 0x000fe4000bf66270 */
[----:B------:R-:W-:Y:S01]  /*12f60*/  @!P0 LEA.HI.X R13, R229, R3, R161, 0x2, P6 ;  /* 0x00000003e50d8211 */ /* 0x000fe200030f14a1 */
[----:B------:R4:W-:Y:S01]  /*12f70*/  @!P1 ST.E.64 desc[UR8][R10.64], R86 ;  /* 0x000000560a009985 */ /* 0x0009e2000c101b08 */
[-C--:B--2---:R-:W-:Y:S02]  /*12f80*/  @!P5 LEA R4, P2, R228, R2.reuse, 0x2 ;  /* 0x00000002e404d211 */ /* 0x084fe400078410ff */
[----:B---3--:R-:W-:Y:S01]  /*12f90*/  @!P4 LEA R6, P1, R227, R2, 0x2 ;  /* 0x00000002e306c211 */ /* 0x008fe200078210ff */
[----:B------:R2:W-:Y:S01]  /*12fa0*/  @!P0 ST.E.64 desc[UR8][R12.64], R90 ;  /* 0x0000005a0c008985 */ /* 0x0005e2000c101b08 */
[----:B------:R-:W-:-:S02]  /*12fb0*/  ISETP.GE.AND P0, PT, R225, UR4, PT ;  /* 0x00000004e1007c0c */ /* 0x000fc4000bf06270 */
[-C--:B------:R-:W-:Y:S02]  /*12fc0*/  @!P5 LEA.HI.X R5, R228, R3.reuse, R160, 0x2, P2 ;  /* 0x00000003e405d211 */ /* 0x080fe400010f14a0 */
[----:B------:R-:W-:Y:S02]  /*12fd0*/  ISETP.GE.AND P2, PT, R224, UR4, PT ;  /* 0x00000004e0007c0c */ /* 0x000fe4000bf46270 */
[-C--:B------:R-:W-:Y:S01]  /*12fe0*/  @!P4 LEA.HI.X R7, R227, R3.reuse, R159, 0x2, P1 ;  /* 0x00000003e307c211 */ /* 0x080fe200008f149f */
[----:B------:R3:W-:Y:S01]  /*12ff0*/  @!P5 ST.E.64 desc[UR8][R4.64], R94 ;  /* 0x0000005e0400d985 */ /* 0x0007e2000c101b08 */
[C---:B0-----:R-:W-:Y:S02]  /*13000*/  @!P3 LEA R14, P6, R226.reuse, R2, 0x2 ;  /* 0x00000002e20eb211 */ /* 0x041fe400078c10ff */
[----:B------:R-:W-:Y:S01]  /*13010*/  ISETP.GE.AND P1, PT, R223, UR4, PT ;  /* 0x00000004df007c0c */ /* 0x000fe2000bf26270 */
[----:B------:R0:W-:Y:S01]  /*13020*/  @!P4 ST.E.64 desc[UR8][R6.64], R98 ;  /* 0x000000620600c985 */ /* 0x0001e2000c101b08 */
[----:B------:R-:W-:-:S02]  /*13030*/  @!P3 LEA.HI.X R15, R226, R3, R158, 0x2, P6 ;  /* 0x00000003e20fb211 */ /* 0x000fc400030f149e */
[----:B------:R-:W-:Y:S02]  /*13040*/  ISETP.GE.AND P4, PT, R222, UR4, PT ;  /* 0x00000004de007c0c */ /* 0x000fe4000bf86270 */
[-C--:B-1----:R-:W-:Y:S01]  /*13050*/  @!P0 LEA R8, P6, R225, R2.reuse, 0x2 ;  /* 0x00000002e1088211 */ /* 0x082fe200078c10ff */
[----:B------:R1:W-:Y:S01]  /*13060*/  @!P3 ST.E.64 desc[UR8][R14.64], R102 ;  /* 0x000000660e00b985 */ /* 0x0003e2000c101b08 */
[C---:B----4-:R-:W-:Y:S02]  /*13070*/  @!P2 LEA R10, P3, R224.reuse, R2, 0x2 ;  /* 0x00000002e00aa211 */ /* 0x050fe400078610ff */
[----:B------:R-:W-:Y:S02]  /*13080*/  ISETP.GE.AND P5, PT, R221, UR4, PT ;  /* 0x00000004dd007c0c */ /* 0x000fe4000bfa6270 */
[-C--:B------:R-:W-:Y:S02]  /*13090*/  @!P0 LEA.HI.X R9, R225, R3.reuse, R157, 0x2, P6 ;  /* 0x00000003e1098211 */ /* 0x080fe400030f149d */
[----:B------:R-:W-:-:S02]  /*130a0*/  @!P2 LEA.HI.X R11, R224, R3, R156, 0x2, P3 ;  /* 0x00000003e00ba211 */ /* 0x000fc400018f149c */
[----:B------:R-:W-:Y:S01]  /*130b0*/  ISETP.GE.AND P3, PT, R220, UR4, PT ;  /* 0x00000004dc007c0c */ /* 0x000fe2000bf66270 */
[----:B------:R4:W-:Y:S01]  /*130c0*/  @!P0 ST.E.64 desc[UR8][R8.64], R106 ;  /* 0x0000006a08008985 */ /* 0x0009e2000c101b08 */
[CC--:B--2---:R-:W-:Y:S02]  /*130d0*/  @!P1 LEA R12, P6, R223.reuse, R2.reuse, 0x2 ;  /* 0x00000002df0c9211 */ /* 0x0c4fe400078c10ff */
[CC--:B---3--:R-:W-:Y:S01]  /*130e0*/  @!P4 LEA R4, P0, R222.reuse, R2.reuse, 0x2 ;  /* 0x00000002de04c211 */ /* 0x0c8fe200078010ff */
[----:B------:R-:W-:Y:S01]  /*130f0*/  @!P2 ST.E.64 desc[UR8][R10.64], R110 ;  /* 0x0000006e0a00a985 */ /* 0x000fe2000c101b08 */
[-C--:B------:R-:W-:Y:S02]  /*13100*/  @!P1 LEA.HI.X R13, R223, R3.reuse, R155, 0x2, P6 ;  /* 0x00000003df0d9211 */ /* 0x080fe400030f149b */
[----:B------:R-:W-:Y:S02]  /*13110*/  @!P4 LEA.HI.X R5, R222, R3, R154, 0x2, P0 ;  /* 0x00000003de05c211 */ /* 0x000fe400000f149a */
[----:B------:R-:W-:Y:S01]  /*13120*/  ISETP.GE.AND P0, PT, R219, UR4, PT ;  /* 0x00000004db007c0c */ /* 0x000fe2000bf06270 */
[----:B------:R-:W-:Y:S01]  /*13130*/  @!P1 ST.E.64 desc[UR8][R12.64], R114 ;  /* 0x000000720c009985 */ /* 0x000fe2000c101b08 */
[----:B0-----:R-:W-:-:S02]  /*13140*/  @!P5 LEA R6, P6, R221, R2, 0x2 ;  /* 0x00000002dd06d211 */ /* 0x001fc400078c10ff */
[----:B-1----:R-:W-:Y:S01]  /*13150*/  @!P3 LEA R14, P2, R220, R2, 0x2 ;  /* 0x00000002dc0eb211 */ /* 0x002fe200078410ff */
[----:B------:R0:W-:Y:S01]  /*13160*/  @!P4 ST.E.64 desc[UR8][R4.64], R118 ;  /* 0x000000760400c985 */ /* 0x0001e2000c101b08 */
[-C--:B------:R-:W-:Y:S02]  /*13170*/  @!P5 LEA.HI.X R7, R221, R3.reuse, R153, 0x2, P6 ;  /* 0x00000003dd07d211 */ /* 0x080fe400030f1499 */
[----:B------:R-:W-:Y:S02]  /*13180*/  ISETP.GE.AND P4, PT, R218, UR4, PT ;  /* 0x00000004da007c0c */ /* 0x000fe4000bf86270 */
[----:B------:R-:W-:Y:S01]  /*13190*/  ISETP.GE.AND P1, PT, R21, UR4, PT ;  /* 0x0000000415007c0c */ /* 0x000fe2000bf26270 */
[----:B------:R-:W-:Y:S01]  /*131a0*/  @!P5 ST.E.64 desc[UR8][R6.64], R122 ;  /* 0x0000007a0600d985 */ /* 0x000fe2000c101b08 */
[----:B------:R-:W-:Y:S02]  /*131b0*/  @!P3 LEA.HI.X R15, R220, R3, R152, 0x2, P2 ;  /* 0x00000003dc0fb211 */ /* 0x000fe400010f1498 */
[----:B------:R-:W-:-:S02]  /*131c0*/  ISETP.GE.AND P2, PT, R17, UR4, PT ;  /* 0x0000000411007c0c */ /* 0x000fc4000bf46270 */
[----:B------:R-:W-:Y:S01]  /*131d0*/  ISETP.GE.AND P5, PT, R215, UR4, PT ;  /* 0x00000004d7007c0c */ /* 0x000fe2000bfa6270 */
[----:B------:R1:W-:Y:S01]  /*131e0*/  @!P3 ST.E.64 desc[UR8][R14.64], R126 ;  /* 0x0000007e0e00b985 */ /* 0x0003e2000c101b08 */
[----:B----4-:R-:W-:-:S04]  /*131f0*/  @!P0 LEA R8, P6, R219, R2, 0x2 ;  /* 0x00000002db088211 */ /* 0x010fc800078c10ff */
[-C--:B------:R-:W-:Y:S02]  /*13200*/  @!P0 LEA.HI.X R9, R219, R3.reuse, R22, 0x2, P6 ;  /* 0x00000003db098211 */ /* 0x080fe400030f1416 */
[CC--:B0-----:R-:W-:Y:S02]  /*13210*/  @!P4 LEA R4, P6, R218.reuse, R2.reuse, 0x2 ;  /* 0x00000002da04c211 */ /* 0x0c1fe400078c10ff */
[CC--:B------:R-:W-:Y:S01]  /*13220*/  @!P1 LEA R10, P3, R21.reuse, R2.reuse, 0x2 ;  /* 0x00000002150a9211 */ /* 0x0c0fe200078610ff */
[----:B------:R0:W-:Y:S01]  /*13230*/  @!P0 ST.E.64 desc[UR8][R8.64], R130 ;  /* 0x0000008208008985 */ /* 0x0001e2000c101b08 */
[-C--:B------:R-:W-:Y:S02]  /*13240*/  @!P4 LEA.HI.X R5, R218, R3.reuse, R18, 0x2, P6 ;  /* 0x00000003da05c211 */ /* 0x080fe400030f1412 */
[----:B------:R-:W-:Y:S01]  /*13250*/  @!P1 LEA.HI.X R11, R21, R3, R0, 0x2, P3 ;  /* 0x00000003150b9211 */ /* 0x000fe200018f1400 */
[----:B-1----:R-:W-:Y:S01]  /*13260*/  VIADD R15, R19, 0xf8 ;  /* 0x000000f8130f7836 */ /* 0x002fe20000000000 */
[----:B------:R-:W-:Y:S01]  /*13270*/  SHF.R.S32.HI R7, RZ, 0x1f, R17 ;  /* 0x0000001fff077819 */ /* 0x000fe20000011411 */
[----:B------:R0:W-:Y:S01]  /*13280*/  @!P4 ST.E.64 desc[UR8][R4.64], R134 ;  /* 0x000000860400c985 */ /* 0x0001e2000c101b08 */
[----:B------:R-:W-:-:S02]  /*13290*/  @!P2 LEA R12, P6, R17, R2, 0x2 ;  /* 0x00000002110ca211 */ /* 0x000fc400078c10ff */
[----:B------:R-:W-:Y:S02]  /*132a0*/  ISETP.GE.AND P0, PT, R15, UR4, PT ;  /* 0x000000040f007c0c */ /* 0x000fe4000bf06270 */
[----:B------:R-:W-:Y:S02]  /*132b0*/  SHF.R.S32.HI R0, RZ, 0x1f, R215 ;  /* 0x0000001fff007819 */ /* 0x000fe400000114d7 */
[----:B------:R-:W-:Y:S02]  /*132c0*/  @!P5 LEA R6, P3, R215, R2, 0x2 ;  /* 0x00000002d706d211 */ /* 0x000fe400078610ff */
[-C--:B------:R-:W-:Y:S02]  /*132d0*/  @!P2 LEA.HI.X R13, R17, R3.reuse, R7, 0x2, P6 ;  /* 0x00000003110da211 */ /* 0x080fe400030f1407 */
[----:B------:R-:W-:-:S05]  /*132e0*/  @!P5 LEA.HI.X R7, R215, R3, R0, 0x2, P3 ;  /* 0x00000003d707d211 */ /* 0x000fca00018f1400 */
[----:B------:R0:W-:Y:S04]  /*132f0*/  @!P5 ST.E.64 desc[UR8][R6.64], R138 ;  /* 0x0000008a0600d985 */ /* 0x0001e8000c101b08 */
[----:B------:R0:W-:Y:S04]  /*13300*/  @!P1 ST.E.64 desc[UR8][R10.64], R142 ;  /* 0x0000008e0a009985 */ /* 0x0001e8000c101b08 */
[----:B------:R0:W-:Y:S01]  /*13310*/  @!P2 ST.E.64 desc[UR8][R12.64], R146 ;  /* 0x000000920c00a985 */ /* 0x0001e2000c101b08 */
[----:B------:R-:W-:Y:S05]  /*13320*/  @P0 BRA `(.L_x_2400) ;  /* 0x0000001000440947 */ /* 0x000fea0003800000 */
[----:B------:R-:W-:Y:S01]  /*13330*/  LEA R2, P0, R15, R2, 0x2 ;  /* 0x000000020f027211 */ /* 0x000fe200078010ff */
[----:B------:R-:W-:Y:S01]  /*13340*/  ULDC.64 UR8, c[0x0][0x208] ;  /* 0x0000820000087ab9 */ /* 0x000fe20000000a00 */
[----:B------:R-:W-:-:S04]  /*13350*/  SHF.R.S32.HI R0, RZ, 0x1f, R15 ;  /* 0x0000001fff007819 */ /* 0x000fc8000001140f */
[----:B------:R-:W-:-:S05]  /*13360*/  LEA.HI.X R3, R15, R3, R0, 0x2, P0 ;  /* 0x000000030f037211 */ /* 0x000fca00000f1400 */
[----:B------:R1:W-:Y:S01]  /*13370*/  ST.E.64 desc[UR8][R2.64], R150 ;  /* 0x0000009602007985 */ /* 0x0003e2000c101b08 */
[----:B------:R-:W-:Y:S05]  /*13380*/  BRA `(.L_x_2400) ;  /* 0x00000010002c7947 */ /* 0x000fea0003800000 */
.L_x_2391:
[----:B------:R-:W-:Y:S01]  /*13390*/  ULDC.64 UR8, c[0x0][0xc00] ;  /* 0x0003000000087ab9 */ /* 0x000fe20000000a00 */
[----:B------:R-:W-:Y:S01]  /*133a0*/  R2UR UR4, R217 ;  /* 0x00000000d90472ca */ /* 0x000fe200000e0000 */
[----:B------:R-:W-:Y:S01]  /*133b0*/  UISETP.NE.U32.AND UP0, UPT, UR8, URZ, UPT ;  /* 0x0000003f0800728c */ /* 0x000fe2000bf05070 */
[----:B------:R-:W2:Y:S01]  /*133c0*/  LDL R8, [R1+0x2c] ;  /* 0x00002c0001087983 */ /* 0x000ea20000100800 */
[----:B------:R-:W-:Y:S01]  /*133d0*/  ULDC.64 UR12, c[0x0][0x208] ;  /* 0x00008200000c7ab9 */ /* 0x000fe20000000a00 */
[----:B------:R-:W-:Y:S01]  /*133e0*/  R2UR UR10, R214 ;  /* 0x00000000d60a72ca */ /* 0x000fe200000e0000 */
[----:B------:R-:W-:-:S03]  /*133f0*/  UISETP.NE.AND.EX UP0, UPT, UR9, URZ, UPT, UP0 ;  /* 0x0000003f0900728c */ /* 0x000fc6000bf05300 */
[----:B------:R-:W-:-:S03]  /*13400*/  ULDC.64 UR8, c[0x0][0xc00] ;  /* 0x0003000000087ab9 */ /* 0x000fc60000000a00 */
[----:B------:R-:W-:Y:S02]  /*13410*/  PLOP3.LUT P1, PT, PT, PT, UP0, 0x80, 0x0 ;  /* 0x000000000000781c */ /* 0x000fe40003f2f008 */
[----:B------:R-:W-:-:S06]  /*13420*/  UIMAD.WIDE UR8, UR4, 0x4, UR8 ;  /* 0x00000004040878a5 */ /* 0x000fcc000f8e0208 */
[----:B------:R-:W-:Y:S02]  /*13430*/  IMAD.U32 R2, RZ, RZ, UR8 ;  /* 0x00000008ff027e24 */ /* 0x000fe4000f8e00ff */
[----:B------:R-:W-:Y:S01]  /*13440*/  IMAD.U32 R3, RZ, RZ, UR9 ;  /* 0x00000009ff037e24 */ /* 0x000fe2000f8e00ff */
[----:B------:R-:W-:-:S04]  /*13450*/  ULDC.64 UR8, c[0x0][0xc08] ;  /* 0x0003020000087ab9 */ /* 0x000fc80000000a00 */
[----:B------:R-:W3:Y:S01]  /*13460*/  @P1 LDG.E R7, desc[UR12][R2.64] ;  /* 0x0000000c02071981 */ /* 0x000ee2000c1e1900 */
[----:B------:R-:W-:Y:S01]  /*13470*/  UISETP.NE.U32.AND UP1, UPT, UR8, URZ, UPT ;  /* 0x0000003f0800728c */ /* 0x000fe2000bf25070 */
[----:B------:R-:W0:Y:S03]  /*13480*/  S2R R6, SR_TID.X ;  /* 0x0000000000067919 */ /* 0x000e260000002100 */
[----:B------:R-:W-:-:S11]  /*13490*/  UISETP.NE.AND.EX UP1, UPT, UR9, URZ, UPT, UP1 ;  /* 0x0000003f0900728c */ /* 0x000fd6000bf25310 */
[----:B------:R-:W-:Y:S01]  /*134a0*/  @UP1 ULEA UR8, UP2, UR4, UR8, 0x2 ;  /* 0x0000000804081291 */ /* 0x000fe2000f84103f */
[----:B------:R-:W-:-:S05]  /*134b0*/  PLOP3.LUT P2, PT, PT, PT, UP1, 0x80, 0x0 ;  /* 0x000000000000781c */ /* 0x000fca0003f4f018 */
[----:B------:R-:W-:Y:S02]  /*134c0*/  IMAD.U32 R4, RZ, RZ, UR8 ;  /* 0x00000008ff047e24 */ /* 0x000fe4000f8e00ff */
[----:B0-----:R-:W-:-:S05]  /*134d0*/  VIADD R6, R6, 0xffffff80 ;  /* 0xffffff8006067836 */ /* 0x001fca0000000000 */
[----:B------:R-:W-:Y:S02]  /*134e0*/  ISETP.GT.AND P0, PT, R6, 0x7f, PT ;  /* 0x0000007f0600780c */ /* 0x000fe40003f04270 */
[----:B--2---:R-:W-:-:S13]  /*134f0*/  R2UR UR11, R8 ;  /* 0x00000000080b72ca */ /* 0x004fda00000e0000 */
[----:B------:R-:W-:-:S03]  /*13500*/  @UP1 ULEA.HI.X UR9, UR4, UR9, UR11, 0x2, UP2 ;  /* 0x0000000904091291 */ /* 0x000fc600090f140b */
[----:B------:R-:W-:Y:S02]  /*13510*/  ULDC UR4, c[0x0][0xa88] ;  /* 0x0002a20000047ab9 */ /* 0x000fe40000000800 */
[----:B------:R-:W-:Y:S01]  /*13520*/  IMAD.U32 R0, RZ, RZ, UR4 ;  /* 0x00000004ff007e24 */ /* 0x000fe2000f8e00ff */
[----:B------:R-:W-:Y:S01]  /*13530*/  UMOV UR4, URZ ;  /* 0x0000003f00047c82 */ /* 0x000fe20008000000 */
[----:B------:R-:W-:Y:S01]  /*13540*/  UISETP.NE.AND UP1, UPT, UR10, URZ, UPT ;  /* 0x0000003f0a00728c */ /* 0x000fe2000bf25270 */
[----:B---3--:R-:W-:Y:S01]  /*13550*/  @P1 R2UR UR4, R7 ;  /* 0x00000000070412ca */ /* 0x008fe200000e0000 */
[----:B------:R-:W-:-:S05]  /*13560*/  IMAD.U32 R5, RZ, RZ, UR9 ;  /* 0x00000009ff057e24 */ /* 0x000fca000f8e00ff */
[----:B------:R0:W5:Y:S04]  /*13570*/  @P2 LDG.E R0, desc[UR12][R4.64] ;  /* 0x0000000c04002981 */ /* 0x000168000c1e1900 */
[----:B------:R-:W-:Y:S02]  /*13580*/  @!UP1 ULDC UR10, c[0x0][0xad4] ;  /* 0x0002b500000a9ab9 */ /* 0x000fe40000000800 */
[----:B------:R-:W-:Y:S01]  /*13590*/  IMAD.U32 R214, RZ, RZ, UR10 ;  /* 0x0000000affd67e24 */ /* 0x000fe2000f8e00ff */
[----:B------:R-:W-:Y:S01]  /*135a0*/  USHF.R.S32.HI UR21, URZ, 0x1f, UR4 ;  /* 0x0000001f3f157899 */ /* 0x000fe20008011404 */
[----:B------:R-:W-:Y:S11]  /*135b0*/  @P2 BRA `(.L_x_2403) ;  /* 0x0000000000142947 */ /* 0x000ff60003800000 */
[----:B------:R-:W-:Y:S05]  /*135c0*/  @!P1 BRA `(.L_x_2403) ;  /* 0x0000000000109947 */ /* 0x000fea0003800000 */
[----:B------:R-:W-:Y:S02]  /*135d0*/  ULDC.64 UR8, c[0x0][0x208] ;  /* 0x0000820000087ab9 */ /* 0x000fe40000000a00 */
[----:B0-----:R-:W2:Y:S04]  /*135e0*/  LDG.E R5, desc[UR8][R2.64] ;  /* 0x0000000802057981 */ /* 0x001ea8000c1e1900 */
[----:B-----5:R-:W2:Y:S02]  /*135f0*/  LDG.E R0, desc[UR8][R2.64+0x4] ;  /* 0x0000040802007981 */ /* 0x020ea4000c1e1900 */
[----:B--2---:R-:W-:-:S07]  /*13600*/  IMAD.IADD R0, R0, 0x1, -R5 ;  /* 0x0000000100007824 */ /* 0x004fce00078e0a05 */
.L_x_2403:
[----:B------:R-:W-:Y:S01]  /*13610*/  R2UR UR9, R217 ;  /* 0x00000000d90972ca */ /* 0x000fe200000e0000 */
[----:B------:R-:W-:Y:S01]  /*13620*/  BSSY B1, `(.L_x_2404) ;  /* 0x0000040000017945 */ /* 0x000fe20003800000 */
[----:B------:R-:W-:-:S11]  /*13630*/  R2UR UR8, R8 ;  /* 0x00000000080872ca */ /* 0x000fd600000e0000 */
[----:B------:R-:W-:Y:S02]  /*13640*/  USEL UR12, UR9, URZ, !UP0 ;  /* 0x0000003f090c7287 */ /* 0x000fe4000c000000 */
[----:B------:R-:W-:Y:S01]  /*13650*/  USEL UR13, UR8, URZ, !UP0 ;  /* 0x0000003f080d7287 */ /* 0x000fe2000c000000 */
[----:B------:R-:W-:Y:S11]  /*13660*/  @P0 BRA `(.L_x_2405) ;  /* 0x0000000000ec0947 */ /* 0x000ff60003800000 */
[----:B0-----:R-:W0:Y:S01]  /*13670*/  S2R R4, SR_TID.X ;  /* 0x0000000000047919 */ /* 0x001e220000002100 */
[----:B------:R-:W1:Y:S01]  /*13680*/  LDC R9, c[0x0][0xbe8] ;  /* 0x0002fa00ff097b82 */ /* 0x000e620000000800 */
[----:B------:R-:W-:-:S13]  /*13690*/  R2UR UR8, R212 ;  /* 0x00000000d40872ca */ /* 0x000fda00000e0000 */
[----:B------:R-:W-:Y:S02]  /*136a0*/  IMAD.U32 R3, RZ, RZ, UR8 ;  /* 0x00000008ff037e24 */ /* 0x000fe4000f8e00ff */
[----:B-1---5:R-:W-:-:S03]  /*136b0*/  IMAD R2, R0, R9, RZ ;  /* 0x0000000900027224 */ /* 0x022fc600078e02ff */
[----:B0-----:R-:W-:-:S04]  /*136c0*/  IADD3 R4, R3, -0x80, R4 ;  /* 0xffffff8003047810 */ /* 0x001fc80007ffe004 */
[----:B------:R-:W-:-:S13]  /*136d0*/  ISETP.GE.AND P0, PT, R4, R2, PT ;  /* 0x000000020400720c */ /* 0x000fda0003f06270 */
[----:B------:R-:W-:Y:S05]  /*136e0*/  @P0 BRA `(.L_x_2405) ;  /* 0x0000000000cc0947 */ /* 0x000fea0003800000 */
[----:B------:R-:W2:Y:S01]  /*136f0*/  LDL R5, [R1+0x28] ;  /* 0x0000280001057983 */ /* 0x000ea20000100800 */
[----:B------:R-:W-:Y:S01]  /*13700*/  ISETP.NE.AND P0, PT, R9, 0x1, PT ;  /* 0x000000010900780c */ /* 0x000fe20003f05270 */
[----:B------:R-:W-:Y:S01]  /*13710*/  UMOV UR19, 0x9b8 ;  /* 0x000009b800137882 */ /* 0x000fe20000000000 */
[----:B------:R-:W-:Y:S01]  /*13720*/  R2UR UR9, R214 ;  /* 0x00000000d60972ca */ /* 0x000fe200000e0000 */
[----:B------:R-:W-:Y:S01]  /*13730*/  ULDC.64 UR24, c[0x0][0x208] ;  /* 0x0000820000187ab9 */ /* 0x000fe20000000a00 */
[----:B------:R-:W-:-:S09]  /*13740*/  R2UR UR8, R216 ;  /* 0x00000000d80872ca */ /* 0x000fd200000e0000 */
        /* <DEDUP_REMOVED lines=12> */
[----:B------:R-:W-:Y:S02]  /*13810*/  UIMAD UR15, UR14, UR13, UR15 ;  /* 0x0000000d0e0f72a4 */ /* 0x000fe4000f8e020f */
[----:B------:R-:W-:-:S02]  /*13820*/  UIADD3 UR16, UR23, UR16, URZ ;  /* 0x0000001017107290 */ /* 0x000fc4000fffe03f */
[----:B------:R-:W-:-:S04]  /*13830*/  IMAD.U32 R3, RZ, RZ, UR23 ;  /* 0x00000017ff037e24 */ /* 0x000fc8000f8e00ff */
[----:B------:R-:W-:Y:S01]  /*13840*/  IMAD.U32 R8, RZ, RZ, UR16 ;  /* 0x00000010ff087e24 */ /* 0x000fe2000f8e00ff */
[----:B--2---:R-:W-:Y:S01]  /*13850*/  R2UR UR20, R5 ;  /* 0x00000000051472ca */ /* 0x004fe200000e0000 */
[----:B------:R-:W-:Y:S01]  /*13860*/  IMAD.MOV.U32 R5, RZ, RZ, R4 ;  /* 0x000000ffff057224 */ /* 0x000fe200078e0004 */
[----:B-1----:R-:W-:Y:S01]  /*13870*/  @P0 SHF.R.U32.HI R5, RZ, R7, R2 ;  /* 0x00000007ff050219 */ /* 0x002fe20000011602 */
[----:B------:R-:W-:-:S04]  /*13880*/  IMAD.U32 R2, RZ, RZ, UR22 ;  /* 0x00000016ff027e24 */ /* 0x000fc8000f8e00ff */
[----:B------:R-:W-:-:S04]  /*13890*/  IMAD.MOV R7, RZ, RZ, -R5 ;  /* 0x000000ffff077224 */ /* 0x000fc800078e0a05 */
[----:B------:R-:W-:Y:S02]  /*138a0*/  IMAD R7, R9, R7, R4 ;  /* 0x0000000709077224 */ /* 0x000fe400078e0204 */
[----:B------:R-:W-:Y:S02]  /*138b0*/  UIMAD.WIDE.U32 UR10, UR8, UR20, URZ ;  /* 0x00000014080a72a5 */ /* 0x000fe4000f8e003f */
[----:B------:R-:W-:Y:S01]  /*138c0*/  UIMAD UR20, UR9, UR20, URZ ;  /* 0x00000014091472a4 */ /* 0x000fe2000f8e023f */
[----:B------:R-:W-:Y:S01]  /*138d0*/  SHF.R.S32.HI R4, RZ, 0x1f, R7 ;  /* 0x0000001fff047819 */ /* 0x000fe20000011407 */
[----:B------:R-:W-:Y:S02]  /*138e0*/  UIMAD.WIDE.U32 UR8, UR14, UR12, URZ ;  /* 0x0000000c0e0872a5 */ /* 0x000fe4000f8e003f */
[----:B------:R-:W-:Y:S02]  /*138f0*/  UIADD3 UR20, UR11, UR20, URZ ;  /* 0x000000140b147290 */ /* 0x000fe4000fffe03f */
[----:B------:R-:W-:-:S02]  /*13900*/  UIADD3 UR10, UP1, UP2, UR8, UR10, UR4 ;  /* 0x0000000a080a7290 */ /* 0x000fc4000fa3e004 */
[----:B------:R-:W-:-:S03]  /*13910*/  UIADD3 UR15, UR9, UR15, URZ ;  /* 0x0000000f090f7290 */ /* 0x000fc6000fffe03f */
[----:B------:R-:W-:Y:S01]  /*13920*/  ULDC.64 UR8, c[0x0][UR19+0x210] ;  /* 0x0000840013087abb */ /* 0x000fe20008000a00 */
[----:B------:R-:W-:Y:S01]  /*13930*/  IADD3 R2, P0, P1, R5, UR10, R2 ;  /* 0x0000000a05027c10 */ /* 0x000fe2000f91e002 */
[----:B------:R-:W-:Y:S01]  /*13940*/  UIADD3.X UR10, UR15, UR20, UR21, UP1, UP2 ;  /* 0x000000140f0a7290 */ /* 0x000fe20008fe4415 */
[----:B------:R-:W-:Y:S01]  /*13950*/  SHF.R.S32.HI R5, RZ, 0x1f, R5 ;  /* 0x0000001fff057819 */ /* 0x000fe20000011405 */
[----:B------:R-:W-:-:S04]  /*13960*/  IMAD R9, R7, UR9, RZ ;  /* 0x0000000907097c24 */ /* 0x000fc8000f8e02ff */
[----:B------:R-:W-:Y:S01]  /*13970*/  IADD3.X R3, R5, UR10, R8, P0, P1 ;  /* 0x0000000a05037c10 */ /* 0x000fe200087e2408 */
[----:B------:R-:W-:Y:S01]  /*13980*/  IMAD R9, R4, UR8, R9 ;  /* 0x0000000804097c24 */ /* 0x000fe2000f8e0209 */
[----:B------:R-:W-:Y:S01]  /*13990*/  ULDC.64 UR10, c[0x0][0xba8] ;  /* 0x0002ea00000a7ab9 */ /* 0x000fe20000000a00 */
        /* <DEDUP_REMOVED lines=8> */
.L_x_2405:
[----:B------:R-:W-:Y:S05]  /*13a20*/  BSYNC B1 ;  /* 0x0000000000017941 */ /* 0x000fea0003800000 */
.L_x_2404:
[----:B------:R-:W-:-:S13]  /*13a30*/  R2UR UR8, R214 ;  /* 0x00000000d60872ca */ /* 0x000fda00000e0000 */
[----:B------:R-:W-:-:S06]  /*13a40*/  UISETP.GT.AND UP0, UPT, UR8, 0x1, UPT ;  /* 0x000000010800788c */ /* 0x000fcc000bf04270 */
[----:B------:R-:W-:-:S13]  /*13a50*/  PLOP3.LUT P0, PT, PT, PT, UP0, 0x80, 0x0 ;  /* 0x000000000000781c */ /* 0x000fda0003f0f008 */
[----:B------:R-:W-:Y:S05]  /*13a60*/  @P0 BRA `(.L_x_2400) ;  /* 0x0000000800740947 */ /* 0x000fea0003800000 */
[----:B------:R-:W2:Y:S01]  /*13a70*/  LDL.LU R2, [R1+0x28] ;  /* 0x0000280001027983 */ /* 0x000ea20000300800 */
[----:B------:R-:W3:Y:S01]  /*13a80*/  LDC R11, c[0x0][0xbe8] ;  /* 0x0002fa00ff0b7b82 */ /* 0x000ee20000000800 */
[----:B-1----:R-:W-:Y:S01]  /*13a90*/  SHF.R.S32.HI R3, RZ, 0x1f, R6 ;  /* 0x0000001fff037819 */ /* 0x002fe20000011406 */
[----:B------:R-:W-:Y:S01]  /*13aa0*/  ULDC.64 UR10, c[0x0][0xaa0] ;  /* 0x0002a800000a7ab9 */ /* 0x000fe20000000a00 */
[----:B------:R-:W-:Y:S01]  /*13ab0*/  R2UR UR14, R212 ;  /* 0x00000000d40e72ca */ /* 0x000fe200000e0000 */
[----:B------:R-:W-:Y:S01]  /*13ac0*/  UIMAD.WIDE.U32 UR8, UR4, UR10, URZ ;  /* 0x0000000a040872a5 */ /* 0x000fe2000f8e003f */
[----:B------:R-:W-:Y:S01]  /*13ad0*/  BSSY B1, `(.L_x_2406) ;  /* 0x0000051000017945 */ /* 0x000fe20003800000 */
[----:B------:R-:W-:-:S04]  /*13ae0*/  UIMAD UR10, UR21, UR10, URZ ;  /* 0x0000000a150a72a4 */ /* 0x000fc8000f8e023f */
[----:B------:R-:W-:-:S04]  /*13af0*/  UIMAD UR10, UR4, UR11, UR10 ;  /* 0x0000000b040a72a4 */ /* 0x000fc8000f8e020a */
[----:B------:R-:W-:-:S03]  /*13b00*/  UIADD3 UR9, UR9, UR10, URZ ;  /* 0x0000000a09097290 */ /* 0x000fc6000fffe03f */
[----:B------:R-:W-:Y:S01]  /*13b10*/  ULDC.64 UR10, c[0x0][0xae8] ;  /* 0x0002ba00000a7ab9 */ /* 0x000fe20000000a00 */
[----:B---3--:R-:W-:-:S13]  /*13b20*/  ISETP.NE.AND P0, PT, R11, 0x1, PT ;  /* 0x000000010b00780c */ /* 0x008fda0003f05270 */
[----:B------:R-:W1:Y:S01]  /*13b30*/  @P0 LDC R7, c[0x0][0xbf0] ;  /* 0x0002fc00ff070b82 */ /* 0x000e620000000800 */
[----:B--2---:R-:W-:Y:S02]  /*13b40*/  R2UR UR15, R2 ;  /* 0x00000000020f72ca */ /* 0x004fe400000e0000 */
[----:B------:R-:W-:-:S05]  /*13b50*/  LEA.HI R2, R3, R6, RZ, 0x3 ;  /* 0x0000000603027211 */ /* 0x000fca00078f18ff */
[----:B------:R-:W2:Y:S01]  /*13b60*/  @P0 LDC R3, c[0x0][0xbec] ;  /* 0x0002fb00ff030b82 */ /* 0x000ea20000000800 */
[----:B0-----:R-:W-:Y:S02]  /*13b70*/  LOP3.LUT R5, R2, 0xfffffff8, RZ, 0xc0, !PT ;  /* 0xfffffff802057812 */ /* 0x001fe400078ec0ff */
[----:B------:R-:W-:-:S03]  /*13b80*/  SHF.R.S32.HI R13, RZ, 0x3, R2 ;  /* 0x00000003ff0d7819 */ /* 0x000fc60000011402 */
[----:B------:R-:W-:Y:S01]  /*13b90*/  IMAD.IADD R8, R6, 0x1, -R5 ;  /* 0x0000000106087824 */ /* 0x000fe200078e0a05 */
[----:B------:R-:W-:-:S03]  /*13ba0*/  UIMAD.WIDE.U32 UR8, UR15, UR10, UR8 ;  /* 0x0000000a0f0872a5 */ /* 0x000fc6000f8e0008 */
[----:B------:R-:W-:Y:S01]  /*13bb0*/  IMAD R2, R8, 0x20, R13 ;  /* 0x0000002008027824 */ /* 0x000fe200078e020d */
[----:B------:R-:W-:-:S03]  /*13bc0*/  UIMAD UR9, UR15, UR11, UR9 ;  /* 0x0000000b0f0972a4 */ /* 0x000fc6000f8e0209 */
[----:B------:R-:W-:Y:S01]  /*13bd0*/  VIADD R6, R2, UR14 ;  /* 0x0000000e02067c36 */ /* 0x000fe20008000000 */
[----:B------:R-:W-:Y:S02]  /*13be0*/  ULDC.64 UR10, c[0x0][0xaf0] ;  /* 0x0002bc00000a7ab9 */ /* 0x000fe40000000a00 */
[----:B------:R-:W-:Y:S01]  /*13bf0*/  UIMAD UR13, UR13, UR10, URZ ;  /* 0x0000000a0d0d72a4 */ /* 0x000fe2000f8e023f */
[----:B------:R-:W-:-:S03]  /*13c00*/  IMAD.MOV.U32 R5, RZ, RZ, R6 ;  /* 0x000000ffff057224 */ /* 0x000fc600078e0006 */
[----:B------:R-:W-:Y:S01]  /*13c10*/  UIMAD UR4, UR12, UR11, UR13 ;  /* 0x0000000b0c0472a4 */ /* 0x000fe2000f8e020d */
[----:B--2---:R-:W-:Y:S01]  /*13c20*/  @P0 IMAD.HI.U32 R2, R6, R3, RZ ;  /* 0x0000000306020227 */ /* 0x004fe200078e00ff */
[----:B------:R-:W-:-:S03]  /*13c30*/  UIMAD.WIDE.U32 UR12, UR12, UR10, UR8 ;  /* 0x0000000a0c0c72a5 */ /* 0x000fc6000f8e0008 */
[----:B------:R-:W-:Y:S01]  /*13c40*/  ULDC.64 UR8, c[0x0][0xae0] ;  /* 0x0002b80000087ab9 */ /* 0x000fe20000000a00 */
[----:B-1----:R-:W-:Y:S01]  /*13c50*/  @P0 SHF.R.U32.HI R5, RZ, R7, R2 ;  /* 0x00000007ff050219 */ /* 0x002fe20000011602 */
[----:B------:R-:W-:Y:S02]  /*13c60*/  UIADD3 UR4, UR13, UR4, URZ ;  /* 0x000000040d047290 */ /* 0x000fe4000fffe03f */
[----:B------:R-:W-:Y:S01]  /*13c70*/  IMAD.U32 R3, RZ, RZ, UR13 ;  /* 0x0000000dff037e24 */ /* 0x000fe2000f8e00ff */
[--C-:B------:R-:W-:Y:S01]  /*13c80*/  SHF.R.S32.HI R4, RZ, 0x1f, R5.reuse ;  /* 0x0000001fff047819 */ /* 0x100fe20000011405 */
[----:B------:R-:W-:Y:S02]  /*13c90*/  IMAD.MOV R7, RZ, RZ, -R5 ;  /* 0x000000ffff077224 */ /* 0x000fe400078e0a05 */
[----:B------:R-:W-:Y:S02]  /*13ca0*/  IMAD.U32 R2, RZ, RZ, UR12 ;  /* 0x0000000cff027e24 */ /* 0x000fe4000f8e00ff */
[----:B------:R-:W-:-:S02]  /*13cb0*/  IMAD R7, R11, R7, R6 ;  /* 0x000000070b077224 */ /* 0x000fc400078e0206 */
[----:B------:R-:W-:Y:S02]  /*13cc0*/  IMAD R4, R4, UR8, RZ ;  /* 0x0000000804047c24 */ /* 0x000fe4000f8e02ff */
[----:B------:R-:W-:Y:S02]  /*13cd0*/  IMAD.U32 R3, RZ, RZ, UR4 ;  /* 0x00000004ff037e24 */ /* 0x000fe4000f8e00ff */
[C---:B------:R-:W-:Y:S01]  /*13ce0*/  IMAD R9, R5.reuse, UR9, R4 ;  /* 0x0000000905097c24 */ /* 0x040fe2000f8e0204 */
[----:B------:R-:W-:Y:S01]  /*13cf0*/  SHF.R.S32.HI R4, RZ, 0x1f, R7 ;  /* 0x0000001fff047819 */ /* 0x000fe20000011407 */
[----:B------:R-:W-:Y:S01]  /*13d00*/  IMAD.WIDE.U32 R2, R5, UR8, R2 ;  /* 0x0000000805027c25 */ /* 0x000fe2000f8e0002 */
[----:B------:R-:W-:-:S03]  /*13d10*/  ULDC.64 UR8, c[0x0][0xad8] ;  /* 0x0002b60000087ab9 */ /* 0x000fc60000000a00 */
[----:B------:R-:W-:Y:S02]  /*13d20*/  IMAD R4, R4, UR8, RZ ;  /* 0x0000000804047c24 */ /* 0x000fe4000f8e02ff */
[----:B------:R-:W-:Y:S02]  /*13d30*/  IMAD.IADD R3, R3, 0x1, R9 ;  /* 0x0000000103037824 */ /* 0x000fe400078e0209 */
[----:B------:R-:W-:Y:S02]  /*13d40*/  VIADD R6, R13, UR14 ;  /* 0x0000000e0d067c36 */ /* 0x000fe40008000000 */
[C---:B------:R-:W-:Y:S02]  /*13d50*/  IMAD R5, R7.reuse, UR9, R4 ;  /* 0x0000000907057c24 */ /* 0x040fe4000f8e0204 */
[----:B------:R-:W-:Y:S01]  /*13d60*/  IMAD.WIDE.U32 R2, R7, UR8, R2 ;  /* 0x0000000807027c25 */ /* 0x000fe2000f8e0002 */
[----:B------:R-:W-:-:S03]  /*13d70*/  ULDC.64 UR8, c[0x0][0xa80] ;  /* 0x0002a00000087ab9 */ /* 0x000fc60000000a00 */
[----:B-----5:R-:W-:Y:S02]  /*13d80*/  IMAD R11, R0, R11, RZ ;  /* 0x0000000b000b7224 */ /* 0x020fe400078e02ff */
        /* <DEDUP_REMOVED lines=37> */
.L_x_2407:
[----:B------:R-:W-:Y:S05]  /*13fe0*/  BSYNC B1 ;  /* 0x0000000000017941 */ /* 0x000fea0003800000 */
.L_x_2406:
        /* <DEDUP_REMOVED lines=22> */
.L_x_2409:
[----:B------:R-:W-:Y:S05]  /*14150*/  BSYNC B1 ;  /* 0x0000000000017941 */ /* 0x000fea0003800000 */
.L_x_2408:
        /* <DEDUP_REMOVED lines=22> */
.L_x_2411:
[----:B------:R-:W-:Y:S05]  /*142c0*/  BSYNC B1 ;  /* 0x0000000000017941 */ /* 0x000fea0003800000 */
.L_x_2410:
[----:B0-----:R-:W-:Y:S01]  /*142d0*/  VIADD R0, R6, 0x60 ;  /* 0x0000006006007836 */ /* 0x001fe20000000000 */
[----:B--2-4-:R-:W2:Y:S04]  /*142e0*/  SHFL.IDX PT, R4, R4, 0x3, 0x181f ;  /* 0x00781f0004047f89 */ /* 0x014ea800000e0000 */
[----:B------:R-:W-:Y:S01]  /*142f0*/  ISETP.GE.AND P0, PT, R0, R11, PT ;  /* 0x0000000b0000720c */ /* 0x000fe20003f06270 */
[----:B-1-3--:R3:W4:-:S12]  /*14300*/  SHFL.IDX PT, R2, R5, 0x3, 0x181f ;  /* 0x00781f0005027f89 */ /* 0x00a71800000e0000 */
[----:B---3--:R-:W-:Y:S05]  /*14310*/  @P0 BRA `(.L_x_2400) ;  /* 0x0000000000480947 */ /* 0x008fea0003800000 */
[----:B------:R-:W-:Y:S01]  /*14320*/  ULDC UR4, c[0x0][0xac8] ;  /* 0x0002b20000047ab9 */ /* 0x000fe20000000800 */
[----:B------:R-:W-:Y:S01]  /*14330*/  ULDC.64 UR8, c[0x0][0x208] ;  /* 0x0000820000087ab9 */ /* 0x000fe20000000a00 */
[----:B------:R-:W-:Y:S02]  /*14340*/  ISETP.GE.AND P3, PT, R7, UR4, PT ;  /* 0x0000000407007c0c */ /* 0x000fe4000bf66270 */
[----:B------:R-:W-:Y:S02]  /*14350*/  ISETP.GE.AND P2, PT, R13, UR4, PT ;  /* 0x000000040d007c0c */ /* 0x000fe4000bf46270 */
[----:B------:R-:W-:Y:S02]  /*14360*/  ISETP.GE.AND P1, PT, R15, UR4, PT ;  /* 0x000000040f007c0c */ /* 0x000fe4000bf26270 */
[----:B------:R-:W-:-:S07]  /*14370*/  ISETP.GE.AND P0, PT, R9, UR4, PT ;  /* 0x0000000409007c0c */ /* 0x000fce000bf06270 */
[----:B----4-:R-:W-:-:S04]  /*14380*/  @!P3 LEA R6, P4, R7, R2, 0x1 ;  /* 0x000000020706b211 */ /* 0x010fc800078808ff */
        /* <DEDUP_REMOVED lines=11> */
.L_x_2400:
[----:B------:R-:W-:Y:S05]  /*14440*/  BSYNC B0 ;  /* 0x0000000000007941 */ /* 0x000fea0003800000 */
.L_x_2390:
[----:B------:R-:W-:Y:S02]  /*14450*/  ULDC UR4, c[0x0][0xc3c] ;  /* 0x00030f0000047ab9 */ /* 0x000fe40000000800 */
[----:B------:R-:W-:-:S06]  /*14460*/  UISETP.GE.AND UP0, UPT, UR7, UR4, UPT ;  /* 0x000000040700728c */ /* 0x000fcc000bf06270 */
[----:B------:R-:W-:-:S13]  /*14470*/  PLOP3.LUT P0, PT, PT, PT, UP0, 0x80, 0x0 ;  /* 0x000000000000781c */ /* 0x000fda0003f0f008 */
[----:B------:R-:W-:Y:S05]  /*14480*/  @!P0 BRA `(.L_x_2412) ;  /* 0xfffffecc00388947 */ /* 0x000fea000383ffff */
[----:B------:R-:W-:Y:S05]  /*14490*/  EXIT ;  /* 0x000000000000794d */ /* 0x000fea0003800000 */
.L_x_2353:
        /* <DEDUP_REMOVED lines=18> */
.L_x_2413:
        /* <DEDUP_REMOVED lines=44> */
.L_x_2417:
        /* <DEDUP_REMOVED lines=40> */
.L_x_2415:
        /* <DEDUP_REMOVED lines=12> */
.L_x_2418:
        /* <DEDUP_REMOVED lines=63> */
.L_x_2419:
        /* <DEDUP_REMOVED lines=62> */
.L_x_2420:
[----:B01----:R-:W-:-:S05]  /*15390*/  LOP3.LUT R3, RZ, R2, RZ, 0x33, !PT ;  /* 0x00000002ff037212 */ /* 0x003fca00078e33ff */
[----:B------:R-:W-:-:S05]  /*153a0*/  IMAD.IADD R2, R4, 0x1, R3 ;  /* 0x0000000104027824 */ /* 0x000fca00078e0203 */
[----:B------:R1:W-:Y:S01]  /*153b0*/  STL [R1+0x4], R2 ;  /* 0x0000040201007387 */ /* 0x0003e20000100800 */
[----:B------:R-:W-:Y:S05]  /*153c0*/  BRA `(.L_x_2421) ;  /* 0x0000000000107947 */ /* 0x000fea0003800000 */
.L_x_2416:
[----:B------:R-:W-:Y:S01]  /*153d0*/  IMAD.U32 R2, RZ, RZ, UR6 ;  /* 0x00000006ff027e24 */ /* 0x000fe2000f8e00ff */
[----:B------:R0:W-:Y:S04]  /*153e0*/  STL [R1+0x4], RZ ;  /* 0x000004ff01007387 */ /* 0x0001e80000100800 */
[----:B------:R0:W-:Y:S04]  /*153f0*/  STL [R1+0x8], RZ ;  /* 0x000008ff01007387 */ /* 0x0001e80000100800 */
[----:B------:R0:W-:Y:S02]  /*15400*/  STL [R1], R2 ;  /* 0x0000000201007387 */ /* 0x0001e40000100800 */
.L_x_2421:
        /* <DEDUP_REMOVED lines=10> */
.L_x_2414:
[----:B0-2---:R-:W2:Y:S01]  /*154b0*/  LDL R0, [R1+0xc] ;  /* 0x00000c0001007983 */ /* 0x005ea20000100800 */
[----:B------:R-:W-:Y:S01]  /*154c0*/  ULDC UR4, c[0x0][0xc3c] ;  /* 0x00030f0000047ab9 */ /* 0x000fe20000000800 */
[----:B------:R-:W-:Y:S02]  /*154d0*/  IMAD.MOV.U32 R19, RZ, RZ, RZ ;  /* 0x000000ffff137224 */ /* 0x000fe400078e00ff */
[----:B------:R0:W-:Y:S01]  /*154e0*/  STL [R1+0x58], RZ ;  /* 0x000058ff01007387 */ /* 0x0001e20000100800 */
[----:B--2---:R-:W-:Y:S01]  /*154f0*/  ISETP.GE.AND P0, PT, R0, UR4, PT ;  /* 0x0000000400007c0c */ /* 0x004fe2000bf06270 */
[----:B------:R-:W-:-:S05]  /*15500*/  IMAD.MOV.U32 R0, RZ, RZ, 0x1 ;  /* 0x00000001ff007424 */ /* 0x000fca00078e00ff */
[----:B------:R0:W-:Y:S07]  /*15510*/  STL [R1+0x14], R0 ;  /* 0x0000140001007387 */ /* 0x0001ee0000100800 */
[----:B------:R-:W-:Y:S05]  /*15520*/  @P0 BRA `(.L_x_2422) ;  /* 0x0000006800600947 */ /* 0x000fea0003800000 */
[----:B------:R-:W2:Y:S01]  /*15530*/  S2UR UR5, SR_CgaCtaId ;  /* 0x00000000000579c3 */ /* 0x000ea20000008800 */
[C---:B0-----:R-:W-:Y:S01]  /*15540*/  IMAD.SHL.U32 R0, R6.reuse, 0x8, RZ ;  /* 0x0000000806007824 */ /* 0x041fe200078e00ff */
[----:B------:R-:W-:Y:S01]  /*15550*/  LOP3.LUT R4, R6, 0x7f, RZ, 0xc0, !PT ;  /* 0x0000007f06047812 */ /* 0x000fe200078ec0ff */
[----:B------:R-:W-:Y:S01]  /*15560*/  UMOV UR4, 0x400 ;  /* 0x0000040000047882 */ /* 0x000fe20000000000 */
[----:B------:R-:W-:Y:S01]  /*15570*/  BSSY B8, `(.L_x_2422) ;  /* 0x0000693000087945 */ /* 0x000fe20003800000 */
[----:B------:R-:W-:Y:S01]  /*15580*/  IMAD.MOV.U32 R19, RZ, RZ, RZ ;  /* 0x000000ffff137224 */ /* 0x000fe200078e00ff */
[----:B------:R-:W-:Y:S01]  /*15590*/  LOP3.LUT R3, R0, 0x1f8, RZ, 0xc0, !PT ;  /* 0x000001f800037812 */ /* 0x000fe200078ec0ff */
[----:B-1----:R-:W-:Y:S01]  /*155a0*/  IMAD.SHL.U32 R2, R4, 0x8, RZ ;  /* 0x0000000804027824 */ /* 0x002fe200078e00ff */
        /* <DEDUP_REMOVED lines=9> */
[----:B--2---:R-:W-:-:S06]  /*15640*/  ULEA UR4, UR5, UR4, 0x18 ;  /* 0x0000000405047291 */ /* 0x004fcc000f8ec03f */
[----:B------:R-:W-:-:S04]  /*15650*/  IMAD.U32 R18, RZ, RZ, UR4 ;  /* 0x00000004ff127e24 */ /* 0x000fc8000f8e00ff */
[----:B------:R-:W-:-:S05]  /*15660*/  IMAD R3, R3, 0x2, R18 ;  /* 0x0000000203037824 */ /* 0x000fca00078e0212 */
[----:B------:R0:W-:Y:S04]  /*15670*/  STL [R1+0x24], R3 ;  /* 0x0000240301007387 */ /* 0x0001e80000100800 */
[----:B------:R1:W-:Y:S04]  /*15680*/  STL [R1+0x14], R2 ;  /* 0x0000140201007387 */ /* 0x0003e80000100800 */
[----:B------:R2:W-:Y:S01]  /*15690*/  STL [R1+0x58], RZ ;  /* 0x000058ff01007387 */ /* 0x0005e20000100800 */
[C---:B0-----:R-:W-:Y:S02]  /*156a0*/  LOP3.LUT R3, R0.reuse, 0x40, RZ, 0xfc, !PT ;  /* 0x0000004000037812 */ /* 0x041fe400078efcff */
[----:B-1----:R-:W-:-:S02]  /*156b0*/  LOP3.LUT R2, R0, 0x80, RZ, 0xfc, !PT ;  /* 0x0000008000027812 */ /* 0x002fc400078efcff */
[----:B--2---:R-:W-:-:S07]  /*156c0*/  LOP3.LUT R0, R0, 0xc0, RZ, 0xfc, !PT ;  /* 0x000000c000007812 */ /* 0x004fce00078efcff */
.L_x_2537:
[----:B------:R-:W2:Y:S01]  /*156d0*/  LDL R0, [R1+0xc] ;  /* 0x00000c0001007983 */ /* 0x000ea20000100800 */
[----:B------:R-:W2:Y:S01]  /*156e0*/  LDC.64 R2, c[0x0][0xc88] ;  /* 0x00032200ff027b82 */ /* 0x000ea20000000a00 */
[----:B------:R-:W-:Y:S01]  /*156f0*/  ULDC.64 UR4, c[0x0][0x208] ;  /* 0x0000820000047ab9 */ /* 0x000fe20000000a00 */
[----:B--2---:R-:W-:-:S05]  /*15700*/  IMAD.WIDE R2, R0, 0x4, R2 ;  /* 0x0000000400027825 */ /* 0x004fca00078e0202 */
[----:B------:R-:W2:Y:S01]  /*15710*/  LDG.E R11, desc[UR4][R2.64] ;  /* 0x00000004020b7981 */ /* 0x000ea2000c1e1900 */
[----:B------:R-:W-:Y:S05]  /*15720*/  YIELD ;  /* 0x0000000000007946 */ /* 0x000fea0003800000 */
[----:B------:R-:W-:Y:S01]  /*15730*/  ULDC.64 UR4, c[0x0][0xa28] ;  /* 0x00028a0000047ab9 */ /* 0x000fe20000000a00 */
[----:B------:R-:W-:Y:S01]  /*15740*/  IMAD.MOV.U32 R0, RZ, RZ, RZ ;  /* 0x000000ffff007224 */ /* 0x000fe200078e00ff */
[----:B------:R-:W-:Y:S01]  /*15750*/  ISETP.NE.U32.AND P0, PT, RZ, UR4, PT ;  /* 0x00000004ff007c0c */ /* 0x000fe2000bf05070 */
[----:B------:R-:W-:Y:S01]  /*15760*/  ULDC.64 UR10, c[0x0][0x208] ;  /* 0x00008200000a7ab9 */ /* 0x000fe20000000a00 */
[----:B01----:R-:W-:Y:S01]  /*15770*/  IMAD.MOV.U32 R6, RZ, RZ, RZ ;  /* 0x000000ffff067224 */ /* 0x003fe200078e00ff */
        /* <DEDUP_REMOVED lines=10> */
[----:B------:R0:W-:Y:S01]  /*15820*/  STL [R1+0x44], R4 ;  /* 0x0000440401007387 */ /* 0x0001e20000100800 */
        /* <DEDUP_REMOVED lines=37> */
.L_x_2423:
[----:B------:R-:W2:Y:S01]  /*15a80*/  LDL.LU R7, [R1+0x8] ;  /* 0x0000080001077983 */ /* 0x000ea20000300800 */
[----:B------:R-:W-:Y:S02]  /*15a90*/  ULDC.64 UR4, c[0x0][0xa20] ;  /* 0x0002880000047ab9 */ /* 0x000fe40000000a00 */
[----:B------:R-:W-:-:S04]  /*15aa0*/  ISETP.NE.U32.AND P1, PT, RZ, UR4, PT ;  /* 0x00000004ff007c0c */ /* 0x000fc8000bf25070 */
[----:B------:R-:W-:Y:S02]  /*15ab0*/  ISETP.NE.AND.EX P1, PT, RZ, UR5, PT, P1 ;  /* 0x00000005ff007c0c */ /* 0x000fe4000bf25310 */
[C---:B--2---:R-:W-:Y:S02]  /*15ac0*/  LOP3.LUT R2, R7.reuse, 0xff000000, RZ, 0xc0, !PT ;  /* 0xff00000007027812 */ /* 0x044fe400078ec0ff */
        /* <DEDUP_REMOVED lines=11> */
[----:B--2---:R-:W-:-:S05]  /*15b80*/  IADD3.X R7, R10, UR5, RZ, P0, !PT ;  /* 0x000000050a077c10 */ /* 0x004fca00087fe4ff */
[----:B------:R2:W5:Y:S01]  /*15b90*/  LDG.E R6, desc[UR6][R6.64] ;  /* 0x0000000606067981 */ /* 0x000562000c1e1900 */
[----:B------:R-:W-:Y:S05]  /*15ba0*/  BRA `(.L_x_2425) ;  /* 0x0000000000147947 */ /* 0x000fea0003800000 */
.L_x_2424:
[----:B------:R-:W-:Y:S05]  /*15bb0*/  @!P0 BRA `(.L_x_2425) ;  /* 0x0000000000108947 */ /* 0x000fea0003800000 */
[----:B------:R-:W-:Y:S02]  /*15bc0*/  ULDC.64 UR4, c[0x0][0x208] ;  /* 0x0000820000047ab9 */ /* 0x000fe40000000a00 */
[----:B------:R-:W3:Y:S04]  /*15bd0*/  LDG.E R6, desc[UR4][R4.64] ;  /* 0x0000000404067981 */ /* 0x000ee8000c1e1900 */
[----:B------:R-:W3:Y:S02]  /*15be0*/  LDG.E R4, desc[UR4][R4.64+0x4] ;  /* 0x0000040404047981 */ /* 0x000ee4000c1e1900 */
[----:B---3--:R-:W-:-:S07]  /*15bf0*/  IMAD.IADD R6, R4, 0x1, -R6 ;  /* 0x0000000104067824 */ /* 0x008fce00078e0a06 */
.L_x_2425:
[----:B------:R-:W3:Y:S01]  /*15c00*/  LDL R5, [R1+0x4] ;  /* 0x0000040001057983 */ /* 0x000ee20000100800 */
[----:B-----5:R-:W-:Y:S01]  /*15c10*/  IMAD.IADD R6, R6, 0x1, -R0 ;  /* 0x0000000106067824 */ /* 0x020fe200078e0a00 */
[----:B------:R-:W-:Y:S01]  /*15c20*/  BSSY B0, `(.L_x_2426) ;  /* 0x000003a000007945 */ /* 0x000fe20003800000 */
[----:B------:R-:W4:Y:S02]  /*15c30*/  LDC R0, c[0x0][0x448] ;  /* 0x00011200ff007b82 */ /* 0x000f240000000800 */
[----:B----4-:R-:W-:-:S13]  /*15c40*/  ISETP.NE.AND P0, PT, R0, 0x1, PT ;  /* 0x000000010000780c */ /* 0x010fda0003f05270 */
[----:B--2---:R-:W2:Y:S08]  /*15c50*/  @P0 LDC R3, c[0x0][0x44c] ;  /* 0x00011300ff030b82 */ /* 0x004eb00000000800 */
[----:B------:R-:W4:Y:S01]  /*15c60*/  @P0 LDC R4, c[0x0][0x450] ;  /* 0x00011400ff040b82 */ /* 0x000f220000000800 */
[----:B---3--:R-:W-:Y:S02]  /*15c70*/  IMAD.SHL.U32 R0, R5, 0x80, RZ ;  /* 0x0000008005007824 */ /* 0x008fe400078e00ff */
[----:B------:R-:W-:-:S02]  /*15c80*/  IMAD.MOV.U32 R5, RZ, RZ, RZ ;  /* 0x000000ffff057224 */ /* 0x000fc400078e00ff */
[----:B------:R-:W-:Y:S02]  /*15c90*/  VIADD R0, R0, 0x7f ;  /* 0x0000007f00007836 */ /* 0x000fe40000000000 */
[----:B------:R-:W-:Y:S02]  /*15ca0*/  IMAD.MOV.U32 R10, RZ, RZ, R5 ;  /* 0x000000ffff0a7224 */ /* 0x000fe400078e0005 */
[----:B--2---:R-:W-:-:S05]  /*15cb0*/  @P0 IMAD.HI.U32 R3, R0, R3, RZ ;  /* 0x0000000300030227 */ /* 0x004fca00078e00ff */
[----:B----4-:R-:W-:Y:S01]  /*15cc0*/  @P0 SHF.R.U32.HI R0, RZ, R4, R3 ;  /* 0x00000004ff000219 */ /* 0x010fe20000011603 */
[C---:B------:R-:W-:Y:S01]  /*15cd0*/  VIADD R3, R6.reuse, 0x4f ;  /* 0x0000004f06037836 */ /* 0x040fe20000000000 */
[----:B------:R-:W-:Y:S02]  /*15ce0*/  IADD3 R6, R6, 0x50, -R9 ;  /* 0x0000005006067810 */ /* 0x000fe40007ffe809 */
[----:B01----:R-:W-:Y:S01]  /*15cf0*/  LOP3.LUT R9, R2, 0xff, RZ, 0xc0, !PT ;  /* 0x000000ff02097812 */ /* 0x003fe200078ec0ff */
[----:B------:R-:W-:-:S04]  /*15d00*/  IMAD.HI R3, R3, 0x66666667, RZ ;  /* 0x6666666703037827 */ /* 0x000fc800078e02ff */
[----:B------:R-:W-:Y:S01]  /*15d10*/  IMAD.IADD R0, R6, 0x1, R0 ;  /* 0x0000000106007824 */ /* 0x000fe200078e0200 */
[----:B------:R-:W-:-:S03]  /*15d20*/  SHF.R.U32.HI R4, RZ, 0x1f, R3 ;  /* 0x0000001fff047819 */ /* 0x000fc60000011603 */
[----:B------:R-:W-:Y:S01]  /*15d30*/  IMAD.HI R0, R0, 0x66666667, RZ ;  /* 0x6666666700007827 */ /* 0x000fe200078e02ff */
[----:B------:R-:W-:-:S04]  /*15d40*/  LEA.HI.SX32 R4, R3, R4, 0x1b ;  /* 0x0000000403047211 */ /* 0x000fc800078fdaff */
[----:B------:R-:W-:-:S04]  /*15d50*/  SHF.R.U32.HI R3, RZ, 0x1f, R0 ;  /* 0x0000001fff037819 */ /* 0x000fc80000011600 */
[----:B------:R-:W-:Y:S02]  /*15d60*/  LEA.HI.SX32 R3, R0, R3, 0x1b ;  /* 0x0000000300037211 */ /* 0x000fe400078fdaff */
[----:B------:R-:W-:Y:S02]  /*15d70*/  SHF.R.U32.HI R0, RZ, 0x10, R2 ;  /* 0x00000010ff007819 */ /* 0x000fe40000011602 */
[----:B------:R-:W-:Y:S02]  /*15d80*/  VIMNMX R8, R4, R3, PT ;  /* 0x0000000304087248 */ /* 0x000fe40003fe0100 */
[----:B------:R-:W-:Y:S02]  /*15d90*/  ISETP.NE.AND P0, PT, R0, RZ, PT ;  /* 0x000000ff0000720c */ /* 0x000fe40003f05270 */
[----:B------:R-:W-:Y:S01]  /*15da0*/  ISETP.GE.AND P1, PT, R8, 0x1, PT ;  /* 0x000000010800780c */ /* 0x000fe20003f26270 */
[----:B------:R0:W-:Y:S04]  /*15db0*/  STL [R1+0x38], R8 ;  /* 0x0000380801007387 */ /* 0x0001e80000100800 */
[----:B------:R0:W-:Y:S04]  /*15dc0*/  STL [R1+0x3c], R5 ;  /* 0x00003c0501007387 */ /* 0x0001e80000100800 */
[----:B------:R0:W-:Y:S02]  /*15dd0*/  STL [R1+0x48], R9 ;  /* 0x0000480901007387 */ /* 0x0001e40000100800 */
[----:B------:R-:W1:Y:S02]  /*15de0*/  @!P0 LDC R0, c[0x0][0x9f0] ;  /* 0x00027c00ff008b82 */ /* 0x000e640000000800 */
[----:B------:R-:W-:Y:S05]  /*15df0*/  @!P1 BRA `(.L_x_2427) ;  /* 0x0000000000709947 */ /* 0x000fea0003800000 */
[----:B-1----:R-:W-:-:S04]  /*15e00*/  IABS R4, R0 ;  /* 0x0000000000047213 */ /* 0x002fc80000000000 */
[----:B------:R-:W1:Y:S08]  /*15e10*/  I2F.RP R2, R4 ;  /* 0x0000000400027306 */ /* 0x000e700000209400 */
[----:B-1----:R-:W1:Y:S02]  /*15e20*/  MUFU.RCP R2, R2 ;  /* 0x0000000200027308 */ /* 0x002e640000001000 */
[----:B-1----:R-:W-:-:S06]  /*15e30*/  VIADD R2, R2, 0xffffffe ;  /* 0x0ffffffe02027836 */ /* 0x002fcc0000000000 */
[----:B------:R-:W1:Y:S02]  /*15e40*/  F2I.FTZ.U32.TRUNC.NTZ R3, R2 ;  /* 0x0000000200037305 */ /* 0x000e64000021f000 */
[----:B-1----:R-:W-:-:S04]  /*15e50*/  IMAD.MOV R2, RZ, RZ, -R3 ;  /* 0x000000ffff027224 */ /* 0x002fc800078e0a03 */
[----:B0-----:R-:W-:Y:S02]  /*15e60*/  IMAD R5, R2, R4, RZ ;  /* 0x0000000402057224 */ /* 0x001fe400078e02ff */
[----:B------:R-:W-:-:S04]  /*15e70*/  IMAD.MOV.U32 R2, RZ, RZ, RZ ;  /* 0x000000ffff027224 */ /* 0x000fc800078e00ff */
[----:B------:R-:W-:Y:S01]  /*15e80*/  IMAD.HI.U32 R7, R3, R5, R2 ;  /* 0x0000000503077227 */ /* 0x000fe200078e0002 */
        /* <DEDUP_REMOVED lines=19> */
.L_x_2427:
[----:B------:R-:W-:Y:S05]  /*15fc0*/  BSYNC B0 ;  /* 0x0000000000007941 */ /* 0x000fea0003800000 */
.L_x_2426:
[----:B-1----:R-:W-:Y:S01]  /*15fd0*/  IMAD.MOV.U32 R0, RZ, RZ, R10 ;  /* 0x000000ffff007224 */ /* 0x002fe200078e000a */
[----:B------:R-:W-:Y:S03]  /*15fe0*/  BSSY B7, `(.L_x_2428) ;  /* 0x00004ca000077945 */ /* 0x000fe60003800000 */
[----:B------:R-:W-:-:S05]  /*15ff0*/  IMAD R2, R9, R0, RZ ;  /* 0x0000000009027224 */ /* 0x000fca00078e02ff */
[----:B------:R-:W-:Y:S01]  /*16000*/  VIADDMNMX R0, R2, R0, R8, PT ;  /* 0x0000000002007246 */ /* 0x000fe20003800108 */
[----:B------:R1:W-:Y:S03]  /*16010*/  STL [R1+0x28], R2 ;  /* 0x0000280201007387 */ /* 0x0003e60000100800 */
[----:B------:R-:W-:Y:S01]  /*16020*/  ISETP.GT.AND P0, PT, R0, R2, PT ;  /* 0x000000020000720c */ /* 0x000fe20003f04270 */
[----:B------:R1:W-:-:S12]  /*16030*/  STL [R1+0x40], R0 ;  /* 0x0000400001007387 */ /* 0x0003d80000100800 */
[----:B------:R-:W-:Y:S05]  /*16040*/  @P0 BRA `(.L_x_2429) ;  /* 0x00000000004c0947 */ /* 0x000fea0003800000 */
[----:B-1----:R-:W1:Y:S02]  /*16050*/  S2R R0, SR_TID.X ;  /* 0x0000000000007919 */ /* 0x002e640000002100 */
[----:B-1----:R-:W-:-:S04]  /*16060*/  LOP3.LUT R0, R0, 0x7f, RZ, 0xc0, !PT ;  /* 0x0000007f00007812 */ /* 0x002fc800078ec0ff */
[----:B------:R-:W-:-:S13]  /*16070*/  ISETP.NE.AND P0, PT, R0, RZ, PT ;  /* 0x000000ff0000720c */ /* 0x000fda0003f05270 */
[----:B------:R-:W-:Y:S05]  /*16080*/  @P0 BRA `(.L_x_2430) ;  /* 0x0000004800fc0947 */ /* 0x000fea0003800000 */
[----:B------:R-:W1:Y:S01]  /*16090*/  S2R R3, SR_LANEID ;  /* 0x0000000000037919 */ /* 0x000e620000000000 */
[----:B------:R-:W-:Y:S01]  /*160a0*/  VOTEU.ANY UR4, UPT, PT ;  /* 0x0000000000047886 */ /* 0x000fe200038e0100 */
[----:B------:R-:W-:Y:S01]  /*160b0*/  ULDC.64 UR6, c[0x0][0x208] ;  /* 0x0000820000067ab9 */ /* 0x000fe20000000a00 */
[----:B------:R-:W1:Y:S08]  /*160c0*/  FLO.U32 R0, UR4 ;  /* 0x0000000400007d00 */ /* 0x000e7000080e0000 */
[----:B0-----:R-:W0:Y:S01]  /*160d0*/  POPC R5, UR4 ;  /* 0x0000000400057d09 */ /* 0x001e220008000000 */
[----:B-1----:R-:W-:-:S02]  /*160e0*/  ISETP.EQ.U32.AND P0, PT, R0, R3, PT ;  /* 0x000000030000720c */ /* 0x002fc40003f02070 */
[----:B------:R-:W0:Y:S11]  /*160f0*/  LDC.64 R2, c[0x0][0xc60] ;  /* 0x00031800ff027b82 */ /* 0x000e360000000a00 */
[----:B0-----:R-:W3:Y:S01]  /*16100*/  @P0 ATOMG.E.ADD.STRONG.GPU PT, R3, desc[UR6][R2.64], R5 ;  /* 0x00000005020309a8 */ /* 0x001ee200081ee1c6 */
[----:B------:R-:W0:Y:S02]  /*16110*/  S2R R4, SR_LTMASK ;  /* 0x0000000000047919 */ /* 0x000e240000003900 */
[----:B0-----:R-:W-:-:S04]  /*16120*/  LOP3.LUT R4, R4, UR4, RZ, 0xc0, !PT ;  /* 0x0000000404047c12 */ /* 0x001fc8000f8ec0ff */
[----:B------:R-:W0:Y:S01]  /*16130*/  POPC R7, R4 ;  /* 0x0000000400077309 */ /* 0x000e220000000000 */
[----:B---3--:R-:W0:Y:S02]  /*16140*/  SHFL.IDX PT, R0, R3, R0, 0x1f ;  /* 0x00001f0003007589 */ /* 0x008e2400000e0000 */
[----:B0-----:R-:W-:-:S05]  /*16150*/  IADD3 R0, R0, UR38, R7 ;  /* 0x0000002600007c10 */ /* 0x001fca000fffe007 */
[----:B------:R3:W-:Y:S01]  /*16160*/  STL [R1], R0 ;  /* 0x0000000001007387 */ /* 0x0007e20000100800 */
[----:B------:R-:W-:Y:S05]  /*16170*/  BRA `(.L_x_2430) ;  /* 0x0000004800c07947 */ /* 0x000fea0003800000 */
.L_x_2429:
[----:B-1----:R-:W-:Y:S01]  /*16180*/  VIADD R0, R18, 0x24400 ;  /* 0x0002440012007836 */ /* 0x002fe20000000000 */
[----:B------:R-:W-:Y:S04]  /*16190*/  BSSY B6, `(.L_x_2431) ;  /* 0x0000013000067945 */ /* 0x000fe80003800000 */
[----:B------:R-:W-:-:S13]  /*161a0*/  LOP3.LUT P0, RZ, R0, 0x3ff, RZ, 0xc0, !PT ;  /* 0x000003ff00ff7812 */ /* 0x000fda000780c0ff */
[----:B------:R-:W-:Y:S05]  /*161b0*/  @!P0 BRA `(.L_x_2432) ;  /* 0x0000000000408947 */ /* 0x000fea0003800000 */
[----:B------:R-:W-:Y:S01]  /*161c0*/  MOV R2, 0x0 ;  /* 0x0000000000027802 */ /* 0x000fe20000000f00 */
[----:B------:R-:W-:Y:S01]  /*161d0*/  ULDC.64 UR6, c[0x4][0x1b8] ;  /* 0x01006e0000067ab9 */ /* 0x000fe20000000a00 */
[----:B------:R-:W-:Y:S01]  /*161e0*/  ULDC.64 UR8, c[0x4][0x1c0] ;  /* 0x0100700000087ab9 */ /* 0x000fe20000000a00 */
[----:B------:R-:W-:Y:S01]  /*161f0*/  ULDC.64 UR4, c[0x4][0x118] ;  /* 0x0100460000047ab9 */ /* 0x000fe20000000a00 */
[----:B------:R-:W-:Y:S02]  /*16200*/  IMAD.U32 R4, RZ, RZ, UR6 ;  /* 0x00000006ff047e24 */ /* 0x000fe4000f8e00ff */
        /* <DEDUP_REMOVED lines=11> */
.L_x_2432:
[----:B------:R-:W-:Y:S05]  /*162c0*/  BSYNC B6 ;  /* 0x0000000000067941 */ /* 0x000fea0003800000 */
.L_x_2431:
        /* <DEDUP_REMOVED lines=8> */
[----:B------:R1:W3:Y:S01]  /*16350*/  LDC.64 R2, c[0x4][R0] ;  /* 0x0100000000027b82 */ /* 0x0002e20000000a00 */
[----:B------:R-:W-:Y:S02]  /*16360*/  IMAD.U32 R4, RZ, RZ, UR6 ;  /* 0x00000006ff047e24 */ /* 0x000fe4000f8e00ff */
[----:B0-----:R-:W-:Y:S02]  /*16370*/  IMAD.U32 R5, RZ, RZ, UR7 ;  /* 0x00000007ff057e24 */ /* 0x001fe4000f8e00ff */
[----:B------:R-:W-:Y:S02]  /*16380*/  IMAD.U32 R6, RZ, RZ, UR8 ;  /* 0x00000008ff067e24 */ /* 0x000fe4000f8e00ff */
[----:B------:R-:W-:-:S02]  /*16390*/  IMAD.U32 R7, RZ, RZ, UR9 ;  /* 0x00000009ff077e24 */ /* 0x000fc4000f8e00ff */
[----:B--2---:R-:W-:Y:S02]  /*163a0*/  IMAD.U32 R10, RZ, RZ, UR4 ;  /* 0x00000004ff0a7e24 */ /* 0x004fe4000f8e00ff */
[----:B------:R-:W-:Y:S02]  /*163b0*/  IMAD.U32 R11, RZ, RZ, UR5 ;  /* 0x00000005ff0b7e24 */ /* 0x000fe4000f8e00ff */
[----:B------:R-:W-:Y:S02]  /*163c0*/  IMAD.MOV.U32 R8, RZ, RZ, 0x70 ;  /* 0x00000070ff087424 */ /* 0x000fe400078e00ff */
[----:B------:R-:W-:Y:S02]  /*163d0*/  IMAD.MOV.U32 R12, RZ, RZ, 0x1 ;  /* 0x00000001ff0c7424 */ /* 0x000fe400078e00ff */
[----:B-1----:R-:W-:-:S07]  /*163e0*/  IMAD.MOV.U32 R13, RZ, RZ, RZ ;  /* 0x000000ffff0d7224 */ /* 0x002fce00078e00ff */
[----:B------:R-:W-:-:S07]  /*163f0*/  LEPC R20, `(.L_x_2435) ;  /* 0x000000001014794e */ /* 0x000fce0000000000 */
[----:B---3--:R-:W-:Y:S05]  /*16400*/  CALL.ABS.NOINC R2 ;  /* 0x0000000002007343 */ /* 0x008fea0003c00000 */
.L_x_2435:
        /* <DEDUP_REMOVED lines=16> */
.L_x_2434:
[----:B------:R-:W-:Y:S05]  /*16510*/  BSYNC B6 ;  /* 0x0000000000067941 */ /* 0x000fea0003800000 */
.L_x_2433:
[----:B------:R-:W3:Y:S01]  /*16520*/  LDL.LU R4, [R1+0x1c] ;  /* 0x00001c0001047983 */ /* 0x000ee20000300800 */
[----:B------:R-:W-:-:S03]  /*16530*/  ULDC.64 UR4, c[0x0][0x9f8] ;  /* 0x00027e0000047ab9 */ /* 0x000fc60000000a00 */
[----:B------:R-:W4:Y:S01]  /*16540*/  LDL R7, [R1+0x10] ;  /* 0x0000100001077983 */ /* 0x000f220000100800 */
[----:B------:R-:W-:Y:S01]  /*16550*/  ISETP.NE.U32.AND P0, PT, RZ, UR4, PT ;  /* 0x00000004ff007c0c */ /* 0x000fe2000bf05070 */
[----:B------:R-:W-:Y:S02]  /*16560*/  ULDC.64 UR6, c[0x0][0x208] ;  /* 0x0000820000067ab9 */ /* 0x000fe40000000a00 */
[----:B------:R-:W5:Y:S01]  /*16570*/  LDL R0, [R1+0x40] ;  /* 0x0000400001007983 */ /* 0x000f620000100800 */
[----:B------:R-:W-:-:S13]  /*16580*/  ISETP.NE.AND.EX P0, PT, RZ, UR5, PT, P0 ;  /* 0x00000005ff007c0c */ /* 0x000fda000bf05300 */
[----:B------:R-:W-:-:S04]  /*16590*/  @P0 IADD3 R2, P1, R17, UR4, RZ ;  /* 0x0000000411020c10 */ /* 0x000fc8000ff3e0ff */
[----:B---3--:R-:W-:Y:S01]  /*165a0*/  @P0 IADD3.X R3, R4, UR5, RZ, P1, !PT ;  /* 0x0000000504030c10 */ /* 0x008fe20008ffe4ff */
[----:B------:R-:W-:-:S04]  /*165b0*/  ULDC.64 UR4, c[0x0][0xa08] ;  /* 0x0002820000047ab9 */ /* 0x000fc80000000a00 */
[----:B----4-:R1:W0:Y:S02]  /*165c0*/  @P0 LDG.E R7, desc[UR6][R2.64] ;  /* 0x0000000602070981 */ /* 0x010224000c1e1900 */
[----:B-1----:R-:W1:Y:S01]  /*165d0*/  LDC.64 R2, c[0x0][0x418] ;  /* 0x00010600ff027b82 */ /* 0x002e620000000a00 */
[----:B-----5:R-:W-:Y:S01]  /*165e0*/  VIADD R0, R0, 0xffffffff ;  /* 0xffffffff00007836 */ /* 0x020fe20000000000 */
[----:B0-----:R-:W-:Y:S01]  /*165f0*/  SHF.R.S32.HI R8, RZ, 0x1f, R7 ;  /* 0x0000001fff087819 */ /* 0x001fe20000011407 */
[----:B------:R0:W-:Y:S04]  /*16600*/  @P0 STL [R1+0x10], R7 ;  /* 0x0000100701000387 */ /* 0x0001e80000100800 */
[----:B------:R0:W-:Y:S01]  /*16610*/  STL [R1+0x1c], R8 ;  /* 0x00001c0801007387 */ /* 0x0001e20000100800 */
[----:B-1----:R-:W-:Y:S01]  /*16620*/  LOP3.LUT P0, RZ, R2, UR4, RZ, 0xfc, !PT ;  /* 0x0000000402ff7c12 */ /* 0x002fe2000f80fcff */
[----:B------:R-:W-:-:S03]  /*16630*/  UMOV UR4, 0xffffffff ;  /* 0xffffffff00047882 */ /* 0x000fc60000000000 */
[----:B------:R-:W-:-:S04]  /*16640*/  LOP3.LUT P0, RZ, R3, UR5, RZ, 0xfc, P0 ;  /* 0x0000000503ff7c12 */ /* 0x000fc8000800fcff */
[----:B------:R-:W-:Y:S01]  /*16650*/  SEL R17, R7, RZ, !P0 ;  /* 0x000000ff07117207 */ /* 0x000fe20004000000 */
[----:B0-----:R-:W-:Y:S08]  /*16660*/  BRA.DIV UR4, `(.L_x_2436) ;  /* 0x0000005e04b07947 */ /* 0x001ff0000b800000 */
[----:B------:R-:W0:Y:S02]  /*16670*/  S2R R4, SR_TID.X ;  /* 0x0000000000047919 */ /* 0x000e240000002100 */
[----:B0-----:R-:W-:-:S04]  /*16680*/  SHF.R.U32.HI R4, RZ, 0x5, R4 ;  /* 0x00000005ff047819 */ /* 0x001fc80000011604 */
[----:B------:R-:W-:-:S05]  /*16690*/  LOP3.LUT R4, R4, 0x3, RZ, 0xc0, !PT ;  /* 0x0000000304047812 */ /* 0x000fca00078ec0ff */
[----:B------:R0:W1:Y:S02]  /*166a0*/  SHFL.IDX PT, R14, R4, RZ, 0x1f ;  /* 0x00001fff040e7589 */ /* 0x00006400000e0000 */
.L_x_2553:
[----:B------:R-:W-:Y:S01]  /*166b0*/  PLOP3.LUT P1, PT, PT, PT, PT, 0x8, 0x0 ;  /* 0x000000000000781c */ /* 0x000fe20003f2e170 */
[----:B------:R3:W-:Y:S01]  /*166c0*/  STL [R1+0x8], R0 ;  /* 0x0000080001007387 */ /* 0x0007e20000100800 */
[----:B-1----:R-:W-:Y:S02]  /*166d0*/  ISETP.NE.AND P0, PT, R14, RZ, PT ;  /* 0x000000ff0e00720c */ /* 0x002fe40003f05270 */
[----:B0-----:R-:W-:-:S05]  /*166e0*/  P2R R4, PR, RZ, 0x2 ;  /* 0x00000002ff047803 */ /* 0x001fca0000000000 */
[----:B------:R3:W-:Y:S06]  /*166f0*/  STL [R1+0x20], R4 ;  /* 0x0000200401007387 */ /* 0x0007ec0000100800 */
[----:B------:R-:W-:Y:S05]  /*16700*/  @P0 BRA `(.L_x_2437) ;  /* 0x0000000400440947 */ /* 0x000fea0003800000 */
[----:B------:R-:W-:-:S03]  /*16710*/  UMOV UR4, 0xffffffff ;  /* 0xffffffff00047882 */ /* 0x000fc60000000000 */
[----:B------:R-:W-:Y:S05]  /*16720*/  BRA.DIV UR4, `(.L_x_2438) ;  /* 0x0000005e04b47947 */ /* 0x000fea000b800000 */
[----:B------:R-:W-:-:S13]  /*16730*/  ELECT P6, URZ, PT ;  /* 0x00000000003f782f */ /* 0x000fda00038c0000 */
.L_x_2556:
[----:B------:R-:W-:Y:S05]  /*16740*/  @!P6 BRA `(.L_x_2437) ;  /* 0x000000040034e947 */ /* 0x000fea0003800000 */
[----:B------:R-:W-:-:S04]  /*16750*/  ISETP.NE.U32.AND P0, PT, R2, RZ, PT ;  /* 0x000000ff0200720c */ /* 0x000fc80003f05070 */
[----:B------:R-:W-:-:S13]  /*16760*/  ISETP.NE.AND.EX P0, PT, R3, RZ, PT, P0 ;  /* 0x000000ff0300720c */ /* 0x000fda0003f05300 */
[----:B------:R-:W-:Y:S05]  /*16770*/  @!P0 BRA `(.L_x_2439) ;  /* 0x0000000000548947 */ /* 0x000fea0003800000 */
[----:B------:R-:W0:Y:S01]  /*16780*/  LDC R6, c[0x0][0x43c] ;  /* 0x00010f00ff067b82 */ /* 0x000e220000000800 */
[----:B------:R-:W-:Y:S01]  /*16790*/  IMAD.MOV.U32 R9, RZ, RZ, R0 ;  /* 0x000000ffff097224 */ /* 0x000fe200078e0000 */
[----:B------:R-:W-:Y:S01]  /*167a0*/  ULDC.64 UR4, c[0x0][0x428] ;  /* 0x00010a0000047ab9 */ /* 0x000fe20000000a00 */
[----:B------:R-:W-:Y:S02]  /*167b0*/  ULDC.64 UR6, c[0x0][0x208] ;  /* 0x0000820000067ab9 */ /* 0x000fe40000000a00 */
[----:B---3--:R-:W-:Y:S01]  /*167c0*/  IMAD.MOV.U32 R0, RZ, RZ, R9 ;  /* 0x000000ffff007224 */ /* 0x008fe200078e0009 */
[----:B0-----:R-:W-:-:S13]  /*167d0*/  ISETP.NE.AND P0, PT, R6, 0x1, PT ;  /* 0x000000010600780c */ /* 0x001fda0003f05270 */
[----:B------:R-:W0:Y:S02]  /*167e0*/  @P0 LDC.64 R4, c[0x0][0x440] ;  /* 0x00011000ff040b82 */ /* 0x000e240000000a00 */
[----:B0-----:R-:W-:-:S05]  /*167f0*/  @P0 IMAD.HI.U32 R4, R9, R4, RZ ;  /* 0x0000000409040227 */ /* 0x001fca00078e00ff */
        /* <DEDUP_REMOVED lines=13> */
.L_x_2439:
[----:B0-----:R-:W4:Y:S01]  /*168d0*/  LDL R2, [R1+0x14] ;  /* 0x0000140001027983 */ /* 0x001f220000100800 */
[----:B---3--:R-:W-:Y:S01]  /*168e0*/  IMAD R0, R19, 0x8, R18 ;  /* 0x0000000813007824 */ /* 0x008fe200078e0212 */
[----:B----4-:R-:W-:-:S04]  /*168f0*/  SHF.L.U32 R2, R2, 0x1f, RZ ;  /* 0x0000001f02027819 */ /* 0x010fc800000006ff */
[----:B------:R-:W0:Y:S02]  /*16900*/  SYNCS.PHASECHK.TRANS64.TRYWAIT P0, [R0+URZ+0x38840], R2 ;  /* 0x03884002000075a7 */ /* 0x000e24000800017f */
[----:B0-----:R-:W-:Y:S05]  /*16910*/  @!P0 BRA `(.L_x_2440) ;  /* 0x0000005c00588947 */ /* 0x001fea0003800000 */
.L_x_2557:
[----:B------:R-:W1:Y:S02]  /*16920*/  S2R R3, SR_TID.X ;  /* 0x0000000000037919 */ /* 0x000e640000002100 */
[----:B-1----:R-:W-:-:S04]  /*16930*/  LOP3.LUT R3, R3, 0x7f, RZ, 0xc0, !PT ;  /* 0x0000007f03037812 */ /* 0x002fc800078ec0ff */
[----:B------:R-:W-:-:S13]  /*16940*/  ISETP.NE.AND P0, PT, R3, RZ, PT ;  /* 0x000000ff0300720c */ /* 0x000fda0003f05270 */
[----:B------:R-:W-:Y:S05]  /*16950*/  @P0 BRA `(.L_x_2441) ;  /* 0x00000000001c0947 */ /* 0x000fea0003800000 */
[----:B------:R-:W1:Y:S01]  /*16960*/  S2R R3, SR_TID.X ;  /* 0x0000000000037919 */ /* 0x000e620000002100 */
[----:B0-----:R-:W-:-:S04]  /*16970*/  IMAD.MOV.U32 R2, RZ, RZ, 0xa000 ;  /* 0x0000a000ff027424 */ /* 0x001fc800078e00ff */
[----:B------:R3:W-:Y:S01]  /*16980*/  SYNCS.ARRIVE.TRANS64 RZ, [R0+URZ+0x38830], R2 ;  /* 0x0388300200ff79a7 */ /* 0x0007e2000800003f */
[----:B-1----:R-:W-:-:S04]  /*16990*/  LOP3.LUT R3, R3, 0x1f, RZ, 0xc0, !PT ;  /* 0x0000001f03037812 */ /* 0x002fc800078ec0ff */
[----:B------:R-:W-:-:S13]  /*169a0*/  ISETP.NE.AND P0, PT, R3, RZ, PT ;  /* 0x000000ff0300720c */ /* 0x000fda0003f05270 */
[----:B---3--:R-:W-:Y:S05]  /*169b0*/  @!P0 BRA `(.L_x_2441) ;  /* 0x0000000000048947 */ /* 0x008fea0003800000 */
[----:B------:R-:W-:Y:S01]  /*169c0*/  BPT.TRAP 0x1 ;  /* 0x000000040000795c */ /* 0x000fe20000300000 */
.L_x_2441:
[----:B------:R-:W3:Y:S04]  /*169d0*/  LDL R3, [R1+0x8] ;  /* 0x0000080001037983 */ /* 0x000ee80000100800 */
[----:B0-----:R-:W4:Y:S01]  /*169e0*/  LDL R2, [R1+0x18] ;  /* 0x0000180001027983 */ /* 0x001f220000100800 */
        /* <DEDUP_REMOVED lines=20> */
[----:B----4-:R-:W-:-:S13]  /*16b30*/  R2UR UR5, R2 ;  /* 0x00000000020572ca */ /* 0x010fda00000e0000 */
[----:B------:R-:W-:Y:S02]  /*16b40*/  UIMAD UR11, UR11, 0x50, UR5 ;  /* 0x000000500b0b78a4 */ /* 0x000fe4000f8e0205 */
[----:B------:R-:W-:-:S09]  /*16b50*/  UIADD3.X UR5, URZ, UR37, URZ, UP0, !UPT ;  /* 0x000000253f057290 */ /* 0x000fd200087fe43f */
[----:B------:R1:W-:Y:S02]  /*16b60*/  UTMALDG.4D [UR8], [UR4], desc[UR6] ;  /* 0x00000608040075b4 */ /* 0x0003e40008019000 */
[----:B-1----:R-:W-:Y:S01]  /*16b70*/  UMOV UR8, UR15 ;  /* 0x0000000f00087c82 */ /* 0x002fe20008000000 */
[----:B------:R-:W-:Y:S02]  /*16b80*/  UMOV UR10, UR16 ;  /* 0x00000010000a7c82 */ /* 0x000fe40008000000 */
[----:B------:R1:W-:Y:S02]  /*16b90*/  UTMALDG.4D [UR8], [UR4], desc[UR6] ;  /* 0x00000608040075b4 */ /* 0x0003e40008019000 */
[----:B-1----:R-:W-:Y:S01]  /*16ba0*/  UMOV UR8, UR17 ;  /* 0x0000001100087c82 */ /* 0x002fe20008000000 */
[----:B------:R-:W-:Y:S01]  /*16bb0*/  UMOV UR10, UR14 ;  /* 0x0000000e000a7c82 */ /* 0x000fe20008000000 */
[----:B------:R-:W-:Y:S01]  /*16bc0*/  UMOV UR14, 0xc0 ;  /* 0x000000c0000e7882 */ /* 0x000fe20000000000 */
[----:B------:R1:W-:Y:S02]  /*16bd0*/  UTMALDG.4D [UR8], [UR4], desc[UR6] ;  /* 0x00000608040075b4 */ /* 0x0003e40008019000 */
[----:B-1----:R-:W-:Y:S01]  /*16be0*/  UMOV UR8, UR18 ;  /* 0x0000001200087c82 */ /* 0x002fe20008000000 */
[----:B------:R-:W-:-:S02]  /*16bf0*/  UMOV UR10, UR14 ;  /* 0x0000000e000a7c82 */ /* 0x000fc40008000000 */
[----:B------:R0:W-:Y:S02]  /*16c00*/  UTMALDG.4D [UR8], [UR4], desc[UR6] ;  /* 0x00000608040075b4 */ /* 0x0001e40008019000 */
[----:B0-----:R-:W-:Y:S01]  /*16c10*/  NOP ;  /* 0x0000000000007918 */ /* 0x001fe20000000000 */
.L_x_2437:
[----:B------:R-:W4:Y:S04]  /*16c20*/  LDL.LU R3, [R1+0x30] ;  /* 0x0000300001037983 */ /* 0x000f280000300800 */
[----:B------:R-:W5:Y:S04]  /*16c30*/  LDL.LU R5, [R1+0x2c] ;  /* 0x00002c0001057983 */ /* 0x000f680000300800 */
[----:B---3--:R-:W3:Y:S01]  /*16c40*/  LDL.LU R4, [R1+0x44] ;  /* 0x0000440001047983 */ /* 0x008ee20000300800 */
        /* <DEDUP_REMOVED lines=9> */
[----:B----4-:R-:W-:Y:S02]  /*16ce0*/  SHF.R.S32.HI R0, RZ, 0x1f, R3 ;  /* 0x0000001fff007819 */ /* 0x010fe40000011403 */
[----:B-----5:R-:W-:-:S03]  /*16cf0*/  SEL R5, R5, RZ, !P0 ;  /* 0x000000ff05057207 */ /* 0x020fc60004000000 */
[----:B------:R-:W-:Y:S01]  /*16d00*/  IMAD R0, R0, UR4, RZ ;  /* 0x0000000400007c24 */ /* 0x000fe2000f8e02ff */
[----:B---3--:R-:W-:-:S03]  /*16d10*/  SEL R4, R4, RZ, !P0 ;  /* 0x000000ff04047207 */ /* 0x008fc60004000000 */
        /* <DEDUP_REMOVED lines=23> */
[----:B0-----:R-:W-:Y:S05]  /*16e90*/  CALL.ABS.NOINC R2 ;  /* 0x0000000002007343 */ /* 0x001fea0003c00000 */
.L_x_2443:
[----:B------:R-:W-:Y:S05]  /*16ea0*/  BSYNC B6 ;  /* 0x0000000000067941 */ /* 0x000fea0003800000 */
.L_x_2442:
[----:B0-----:R-:W3:Y:S01]  /*16eb0*/  LDL.LU R0, [R1+0x44] ;  /* 0x0000440001007983 */ /* 0x001ee20000300800 */
[----:B------:R-:W-:Y:S01]  /*16ec0*/  ULDC.64 UR4, c[0x0][0x2d8] ;  /* 0x0000b60000047ab9 */ /* 0x000fe20000000a00 */
[----:B------:R-:W0:Y:S01]  /*16ed0*/  LDC R7, c[0x0][0x448] ;  /* 0x00011200ff077b82 */ /* 0x000e220000000800 */
[----:B------:R-:W-:Y:S01]  /*16ee0*/  ULDC.64 UR6, c[0x0][0x280] ;  /* 0x0000a00000067ab9 */ /* 0x000fe20000000a00 */
[----:B------:R-:W4:Y:S04]  /*16ef0*/  LDL.LU R4, [R1+0x30] ;  /* 0x0000300001047983 */ /* 0x000f280000300800 */
[----:B------:R-:W4:Y:S04]  /*16f00*/  LDL.LU.64 R2, [R1+0x50] ;  /* 0x0000500001027983 */ /* 0x000f280000300a00 */
[----:B------:R-:W3:Y:S04]  /*16f10*/  LDL.LU R5, [R1+0x2c] ;  /* 0x00002c0001057983 */ /* 0x000ee80000300800 */
[----:B------:R-:W3:Y:S01]  /*16f20*/  LDL R8, [R1+0x4] ;  /* 0x0000040001087983 */ /* 0x000ee20000100800 */
[----:B------:R-:W1:Y:S01]  /*16f30*/  S2R R9, SR_TID.X ;  /* 0x0000000000097919 */ /* 0x000e620000002100 */
[----:B--2---:R-:W2:Y:S01]  /*16f40*/  S2R R10, SR_TID.X ;  /* 0x00000000000a7919 */ /* 0x004ea20000002100 */
[----:B0-----:R-:W-:-:S13]  /*16f50*/  ISETP.NE.AND P0, PT, R7, 0x1, PT ;  /* 0x000000010700780c */ /* 0x001fda0003f05270 */
[----:B------:R-:W0:Y:S01]  /*16f60*/  @P0 LDC R6, c[0x0][0x450] ;  /* 0x00011400ff060b82 */ /* 0x000e220000000800 */
[----:B-1----:R-:W-:Y:S02]  /*16f70*/  IMAD.SHL.U32 R9, R9, 0x8, RZ ;  /* 0x0000000809097824 */ /* 0x002fe400078e00ff */
[----:B--2---:R-:W-:-:S03]  /*16f80*/  IMAD.SHL.U32 R10, R10, 0x8, RZ ;  /* 0x000000080a0a7824 */ /* 0x004fc600078e00ff */
[----:B------:R-:W-:-:S04]  /*16f90*/  LOP3.LUT R9, R9, 0x38, RZ, 0xc0, !PT ;  /* 0x0000003809097812 */ /* 0x000fc800078ec0ff */
[C---:B------:R-:W-:Y:S02]  /*16fa0*/  LOP3.LUT R12, R9.reuse, 0x40, RZ, 0xfc, !PT ;  /* 0x00000040090c7812 */ /* 0x040fe400078efcff */
[C---:B------:R-:W-:Y:S02]  /*16fb0*/  LOP3.LUT R11, R9.reuse, 0x80, RZ, 0xfc, !PT ;  /* 0x00000080090b7812 */ /* 0x040fe400078efcff */
[----:B------:R-:W-:Y:S02]  /*16fc0*/  LOP3.LUT R9, R9, 0xc0, RZ, 0xfc, !PT ;  /* 0x000000c009097812 */ /* 0x000fe400078efcff */
[----:B------:R-:W-:Y:S01]  /*16fd0*/  LOP3.LUT R10, R10, 0x38, RZ, 0xc0, !PT ;  /* 0x000000380a0a7812 */ /* 0x000fe200078ec0ff */
[----:B----4-:R-:W-:Y:S02]  /*16fe0*/  IMAD.MOV.U32 R3, RZ, RZ, R4 ;  /* 0x000000ffff037224 */ /* 0x010fe400078e0004 */
[----:B------:R-:W1:Y:S01]  /*16ff0*/  S2R R4, SR_TID.X ;  /* 0x0000000000047919 */ /* 0x000e620000002100 */
[----:B------:R-:W-:-:S04]  /*17000*/  IMAD.WIDE.U32 R2, R16, UR4, R2 ;  /* 0x0000000410027c25 */ /* 0x000fc8000f8e0002 */
[----:B------:R-:W-:Y:S01]  /*17010*/  IMAD R3, R16, UR5, R3 ;  /* 0x0000000510037c24 */ /* 0x000fe2000f8e0203 */
[----:B------:R-:W-:Y:S02]  /*17020*/  ULDC.64 UR4, c[0x0][0x2e0] ;  /* 0x0000b80000047ab9 */ /* 0x000fe40000000a00 */
[----:B---3--:R-:W-:Y:S02]  /*17030*/  IMAD R0, R0, UR4, RZ ;  /* 0x0000000400007c24 */ /* 0x008fe4000f8e02ff */
[----:B------:R-:W-:-:S04]  /*17040*/  IMAD.WIDE.U32 R2, R5, UR4, R2 ;  /* 0x0000000405027c25 */ /* 0x000fc8000f8e0002 */
[----:B------:R-:W-:Y:S01]  /*17050*/  IMAD R0, R5, UR5, R0 ;  /* 0x0000000505007c24 */ /* 0x000fe2000f8e0200 */
[----:B------:R-:W-:-:S03]  /*17060*/  ULDC.64 UR4, c[0x0][0x2d0] ;  /* 0x0000b40000047ab9 */ /* 0x000fc60000000a00 */
[----:B------:R-:W-:Y:S01]  /*17070*/  IMAD.IADD R3, R3, 0x1, R0 ;  /* 0x0000000103037824 */ /* 0x000fe200078e0200 */
[----:B-1----:R-:W-:-:S04]  /*17080*/  LOP3.LUT R4, R4, 0x7f, RZ, 0xc0, !PT ;  /* 0x0000007f04047812 */ /* 0x002fc800078ec0ff */
[----:B------:R-:W-:Y:S02]  /*17090*/  SHF.R.U32.HI R5, RZ, 0x3, R4 ;  /* 0x00000003ff057819 */ /* 0x000fe40000011604 */
[----:B------:R-:W1:Y:S02]  /*170a0*/  S2R R4, SR_TID.X ;  /* 0x0000000000047919 */ /* 0x000e640000002100 */
[----:B-1----:R-:W-:-:S05]  /*170b0*/  IMAD.SHL.U32 R4, R4, 0x10, RZ ;  /* 0x0000001004047824 */ /* 0x002fca00078e00ff */
[----:B------:R-:W-:Y:S02]  /*170c0*/  LOP3.LUT R4, R5, 0x70, R4, 0xf8, !PT ;  /* 0x0000007005047812 */ /* 0x000fe400078ef804 */
[----:B------:R-:W1:Y:S03]  /*170d0*/  @P0 LDC R5, c[0x0][0x44c] ;  /* 0x00011300ff050b82 */ /* 0x000e660000000800 */
[----:B------:R-:W-:-:S04]  /*170e0*/  IMAD R0, R8, 0x80, R4 ;  /* 0x0000008008007824 */ /* 0x000fc800078e0204 */
[----:B------:R-:W-:Y:S02]  /*170f0*/  IMAD.MOV.U32 R4, RZ, RZ, R0 ;  /* 0x000000ffff047224 */ /* 0x000fe400078e0000 */
[----:B-1----:R-:W-:-:S05]  /*17100*/  @P0 IMAD.HI.U32 R5, R0, R5, RZ ;  /* 0x0000000500050227 */ /* 0x002fca00078e00ff */
[----:B0-----:R-:W-:-:S05]  /*17110*/  @P0 SHF.R.U32.HI R4, RZ, R6, R5 ;  /* 0x00000006ff040219 */ /* 0x001fca0000011605 */
        /* <DEDUP_REMOVED lines=31> */
[----:B---3--:R-:W-:-:S03]  /*17310*/  IMAD R2, R8, 0x80, R11 ;  /* 0x0000008008027824 */ /* 0x008fc600078e020b */
        /* <DEDUP_REMOVED lines=86> */
.L_x_2574:
        /* <DEDUP_REMOVED lines=14> */
.L_x_2446:
[----:B------:R-:W-:Y:S05]  /*17960*/  BSYNC B0 ;  /* 0x0000000000007941 */ /* 0x000fea0003800000 */
.L_x_2445:
[----:B------:R-:W-:Y:S01]  /*17970*/  NOP ;  /* 0x0000000000007918 */ /* 0x000fe20000000000 */
[----:B------:R-:W-:Y:S01]  /*17980*/  PLOP3.LUT P0, PT, PT, PT, PT, 0x80, 0x0 ;  /* 0x000000000000781c */ /* 0x000fe20003f0f070 */
[----:B0-----:R-:W-:-:S12]  /*17990*/  VIADD R6, R18, 0x38800 ;  /* 0x0003880012067836 */ /* 0x001fd80000000000 */
.L_x_2447:
        /* <DEDUP_REMOVED lines=18> */
.L_x_2575:
[----:B------:R-:W-:Y:S05]  /*17ac0*/  BSYNC B0 ;  /* 0x0000000000007941 */ /* 0x000fea0003800000 */
.L_x_2448:
        /* <DEDUP_REMOVED lines=55> */
.L_x_2456:
[----:B------:R-:W-:Y:S01]  /*17e40*/  IMAD R3, R9, 0x8, R18 ;  /* 0x0000000809037824 */ /* 0x000fe200078e0212 */
[----:B------:R-:W-:Y:S01]  /*17e50*/  SHF.L.U32 R2, R11, 0x1f, RZ ;  /* 0x0000001f0b027819 */ /* 0x000fe200000006ff */
[----:B------:R-:W-:Y:S03]  /*17e60*/  BSSY B3, `(.L_x_2457) ;  /* 0x0000003000037945 */ /* 0x000fe60003800000 */
[----:B------:R-:W1:Y:S02]  /*17e70*/  SYNCS.PHASECHK.TRANS64.TRYWAIT P0, [R3+URZ+0x38840], R2 ;  /* 0x03884002030075a7 */ /* 0x000e64000800017f */
[----:B-1----:R-:W-:Y:S05]  /*17e80*/  @!P0 BRA `(.L_x_2458) ;  /* 0x0000005400308947 */ /* 0x002fea0003800000 */
.L_x_2576:
[----:B------:R-:W-:Y:S05]  /*17e90*/  BSYNC B3 ;  /* 0x0000000000037941 */ /* 0x000fea0003800000 */
.L_x_2457:
        /* <DEDUP_REMOVED lines=12> */
.L_x_2460:
[----:B------:R-:W-:Y:S05]  /*17f60*/  BSYNC B3 ;  /* 0x0000000000037941 */ /* 0x000fea0003800000 */
.L_x_2459:
        /* <DEDUP_REMOVED lines=12> */
.L_x_2461:
        /* <DEDUP_REMOVED lines=16> */
.L_x_2462:
        /* <DEDUP_REMOVED lines=16> */
.L_x_2463:
        /* <DEDUP_REMOVED lines=16> */
.L_x_2464:
        /* <DEDUP_REMOVED lines=16> */
.L_x_2577:
[----:B------:R-:W-:Y:S05]  /*18430*/  BSYNC B3 ;  /* 0x0000000000037941 */ /* 0x000fea0003800000 */
.L_x_2465:
        /* <DEDUP_REMOVED lines=12> */
.L_x_2468:
[----:B------:R-:W-:Y:S05]  /*18500*/  BSYNC B3 ;  /* 0x0000000000037941 */ /* 0x000fea0003800000 */
.L_x_2467:
        /* <DEDUP_REMOVED lines=13> */
.L_x_2469:
        /* <DEDUP_REMOVED lines=15> */
.L_x_2470:
        /* <DEDUP_REMOVED lines=15> */
.L_x_2471:
        /* <DEDUP_REMOVED lines=15> */
.L_x_2472:
        /* <DEDUP_REMOVED lines=12> */
.L_x_2455:
[----:B------:R-:W-:Y:S05]  /*18970*/  BSYNC B1 ;  /* 0x0000000000017941 */ /* 0x000fea0003800000 */
.L_x_2454:
[----:B0-----:R-:W2:Y:S01]  /*18980*/  LDL.LU R0, [R1+0x40] ;  /* 0x0000400001007983 */ /* 0x001ea20000300800 */
[----:B------:R-:W-:-:S03]  /*18990*/  IMAD.MOV.U32 R19, RZ, RZ, R9 ;  /* 0x000000ffff137224 */ /* 0x000fc600078e0009 */
[----:B------:R0:W-:Y:S02]  /*189a0*/  STL [R1+0x14], R11 ;  /* 0x0000140b01007387 */ /* 0x0001e40000100800 */
[----:B0-2---:R-:W-:-:S07]  /*189b0*/  VIADD R0, R0, 0xfffffffd ;  /* 0xfffffffd00007836 */ /* 0x005fce0000000000 */
.L_x_2453:
[----:B------:R-:W-:Y:S05]  /*189c0*/  BSYNC B2 ;  /* 0x0000000000027941 */ /* 0x000fea0003800000 */
.L_x_2452:
[----:B------:R-:W-:Y:S01]  /*189d0*/  VIADD R10, R10, 0xfffffffe ;  /* 0xfffffffe0a0a7836 */ /* 0x000fe20000000000 */
[----:B------:R-:W-:-:S04]  /*189e0*/  LOP3.LUT R8, RZ, R8, RZ, 0x33, !PT ;  /* 0x00000008ff087212 */ /* 0x000fc800078e33ff */
[----:B------:R-:W-:-:S13]  /*189f0*/  ISETP.NE.AND P0, PT, R10, R8, PT ;  /* 0x000000080a00720c */ /* 0x000fda0003f05270 */
[----:B------:R-:W-:Y:S05]  /*18a00*/  @!P0 BRA `(.L_x_2451) ;  /* 0x0000001800c48947 */ /* 0x000fea0003800000 */
[----:B------:R-:W-:-:S07]  /*18a10*/  IMAD.MOV.U32 R9, RZ, RZ, R17 ;  /* 0x000000ffff097224 */ /* 0x000fce00078e0011 */
.L_x_2511:
        /* <DEDUP_REMOVED lines=36> */
.L_x_2475:
[----:B------:R-:W-:Y:S01]  /*18c60*/  IMAD R3, R4, 0x8, R18 ;  /* 0x0000000804037824 */ /* 0x000fe200078e0212 */
[----:B------:R-:W-:Y:S01]  /*18c70*/  SHF.L.U32 R2, R5, 0x1f, RZ ;  /* 0x0000001f05027819 */ /* 0x000fe200000006ff */
[----:B------:R-:W-:Y:S03]  /*18c80*/  BSSY B2, `(.L_x_2476) ;  /* 0x0000003000027945 */ /* 0x000fe60003800000 */
[----:B------:R-:W1:Y:S02]  /*18c90*/  SYNCS.PHASECHK.TRANS64.TRYWAIT P0, [R3+URZ+0x38840], R2 ;  /* 0x03884002030075a7 */ /* 0x000e64000800017f */
[----:B-1----:R-:W-:Y:S05]  /*18ca0*/  @!P0 BRA `(.L_x_2477) ;  /* 0x0000004400d08947 */ /* 0x002fea0003800000 */
.L_x_2578:
[----:B------:R-:W-:Y:S05]  /*18cb0*/  BSYNC B2 ;  /* 0x0000000000027941 */ /* 0x000fea0003800000 */
.L_x_2476:
        /* <DEDUP_REMOVED lines=12> */
.L_x_2479:
[----:B------:R-:W-:Y:S05]  /*18d80*/  BSYNC B2 ;  /* 0x0000000000027941 */ /* 0x000fea0003800000 */
.L_x_2478:
        /* <DEDUP_REMOVED lines=12> */
.L_x_2480:
        /* <DEDUP_REMOVED lines=16> */
.L_x_2481:
        /* <DEDUP_REMOVED lines=16> */
.L_x_2482:
        /* <DEDUP_REMOVED lines=16> */
.L_x_2483:
        /* <DEDUP_REMOVED lines=16> */
.L_x_2579:
[----:B------:R-:W-:Y:S05]  /*19250*/  BSYNC B2 ;  /* 0x0000000000027941 */ /* 0x000fea0003800000 */
.L_x_2484:
        /* <DEDUP_REMOVED lines=11> */
.L_x_2487:
[----:B------:R-:W-:Y:S05]  /*19310*/  BSYNC B2 ;  /* 0x0000000000027941 */ /* 0x000fea0003800000 */
.L_x_2486:
        /* <DEDUP_REMOVED lines=12> */
.L_x_2488:
        /* <DEDUP_REMOVED lines=15> */
.L_x_2489:
        /* <DEDUP_REMOVED lines=15> */
.L_x_2490:
        /* <DEDUP_REMOVED lines=15> */
.L_x_2491:
        /* <DEDUP_REMOVED lines=12> */
.L_x_2474:
[----:B------:R-:W-:Y:S05]  /*19770*/  BSYNC B1 ;  /* 0x0000000000017941 */ /* 0x000fea0003800000 */
.L_x_2473:
        /* <DEDUP_REMOVED lines=36> */
.L_x_2494:
[----:B------:R-:W-:Y:S01]  /*199c0*/  IMAD R2, R19, 0x8, R18 ;  /* 0x0000000813027824 */ /* 0x000fe200078e0212 */
[----:B------:R-:W-:Y:S01]  /*199d0*/  SHF.L.U32 R3, R12, 0x1f, RZ ;  /* 0x0000001f0c037819 */ /* 0x000fe200000006ff */
[----:B------:R-:W-:Y:S03]  /*199e0*/  BSSY B2, `(.L_x_2495) ;  /* 0x0000003000027945 */ /* 0x000fe60003800000 */
[----:B------:R-:W2:Y:S02]  /*199f0*/  SYNCS.PHASECHK.TRANS64.TRYWAIT P0, [R2+URZ+0x38840], R3 ;  /* 0x03884003020075a7 */ /* 0x000ea4000800017f */
[----:B--2---:R-:W-:Y:S05]  /*19a00*/  @!P0 BRA `(.L_x_2496) ;  /* 0x0000003800a08947 */ /* 0x004fea0003800000 */
.L_x_2580:
[----:B------:R-:W-:Y:S05]  /*19a10*/  BSYNC B2 ;  /* 0x0000000000027941 */ /* 0x000fea0003800000 */
.L_x_2495:
        /* <DEDUP_REMOVED lines=12> */
.L_x_2498:
[----:B------:R-:W-:Y:S05]  /*19ae0*/  BSYNC B2 ;  /* 0x0000000000027941 */ /* 0x000fea0003800000 */
.L_x_2497:
        /* <DEDUP_REMOVED lines=13> */
.L_x_2499:
        /* <DEDUP_REMOVED lines=16> */
.L_x_2500:
        /* <DEDUP_REMOVED lines=16> */
.L_x_2501:
        /* <DEDUP_REMOVED lines=16> */
.L_x_2502:
        /* <DEDUP_REMOVED lines=15> */
.L_x_2581:
[----:B------:R-:W-:Y:S05]  /*19fb0*/  BSYNC B2 ;  /* 0x0000000000027941 */ /* 0x000fea0003800000 */
.L_x_2503:
        /* <DEDUP_REMOVED lines=11> */
.L_x_2506:
[----:B------:R-:W-:Y:S05]  /*1a070*/  BSYNC B2 ;  /* 0x0000000000027941 */ /* 0x000fea0003800000 */
.L_x_2505:
        /* <DEDUP_REMOVED lines=12> */
.L_x_2507:
        /* <DEDUP_REMOVED lines=15> */
.L_x_2508:
        /* <DEDUP_REMOVED lines=15> */
.L_x_2509:
        /* <DEDUP_REMOVED lines=15> */
.L_x_2510:
        /* <DEDUP_REMOVED lines=12> */
.L_x_2493:
[----:B------:R-:W-:Y:S05]  /*1a4d0*/  BSYNC B1 ;  /* 0x0000000000017941 */ /* 0x000fea0003800000 */
.L_x_2492:
[----:B------:R-:W2:Y:S01]  /*1a4e0*/  LDL R2, [R1+0x28] ;  /* 0x0000280001027983 */ /* 0x000ea20000100800 */
[----:B------:R-:W-:Y:S01]  /*1a4f0*/  VIADD R0, R0, 0xfffffffe ;  /* 0xfffffffe00007836 */ /* 0x000fe20000000000 */
[----:B--2---:R-:W-:-:S13]  /*1a500*/  ISETP.GT.AND P0, PT, R7, R2, PT ;  /* 0x000000020700720c */ /* 0x004fda0003f04270 */
[----:B------:R-:W-:Y:S05]  /*1a510*/  @P0 BRA `(.L_x_2511) ;  /* 0xffffffe400400947 */ /* 0x000fea000383ffff */
.L_x_2451:
[----:B------:R-:W-:Y:S05]  /*1a520*/  BSYNC B0 ;  /* 0x0000000000007941 */ /* 0x000fea0003800000 */
.L_x_2450:
        /* <DEDUP_REMOVED lines=19> */
.L_x_2513:
[----:B------:R-:W-:Y:S05]  /*1a660*/  BSYNC B0 ;  /* 0x0000000000007941 */ /* 0x000fea0003800000 */
.L_x_2512:
        /* <DEDUP_REMOVED lines=11> */
.L_x_2582:
[----:B------:R-:W-:Y:S05]  /*1a720*/  BSYNC B1 ;  /* 0x0000000000017941 */ /* 0x000fea0003800000 */
.L_x_2516:
        /* <DEDUP_REMOVED lines=9> */
.L_x_2519:
[----:B------:R-:W-:Y:S05]  /*1a7c0*/  BSYNC B1 ;  /* 0x0000000000017941 */ /* 0x000fea0003800000 */
.L_x_2518:
        /* <DEDUP_REMOVED lines=12> */
.L_x_2520:
        /* <DEDUP_REMOVED lines=15> */
.L_x_2521:
        /* <DEDUP_REMOVED lines=15> */
.L_x_2522:
        /* <DEDUP_REMOVED lines=15> */
.L_x_2523:
        /* <DEDUP_REMOVED lines=10> */
.L_x_2515:
[----:B------:R-:W-:Y:S05]  /*1ac00*/  BSYNC B0 ;  /* 0x0000000000007941 */ /* 0x000fea0003800000 */
.L_x_2514:
[----:B------:R-:W2:Y:S01]  /*1ac10*/  LDL.LU R4, [R1+0x14] ;  /* 0x0000140001047983 */ /* 0x000ea20000300800 */
[----:B------:R-:W-:-:S05]  /*1ac20*/  VIADD R19, R19, 0x1 ;  /* 0x0000000113137836 */ /* 0x000fca0000000000 */
[----:B------:R-:W-:-:S04]  /*1ac30*/  ISETP.NE.AND P0, PT, R19, 0x2, PT ;  /* 0x000000021300780c */ /* 0x000fc80003f05270 */
[----:B------:R-:W-:Y:S02]  /*1ac40*/  SEL R0, RZ, 0x1, P0 ;  /* 0x00000001ff007807 */ /* 0x000fe40000000000 */
[----:B------:R-:W-:Y:S02]  /*1ac50*/  SEL R19, R19, RZ, P0 ;  /* 0x000000ff13137207 */ /* 0x000fe40000000000 */
[----:B--2---:R-:W-:-:S05]  /*1ac60*/  LOP3.LUT R4, R4, R0, RZ, 0x3c, !PT ;  /* 0x0000000004047212 */ /* 0x004fca00078e3cff */
[----:B------:R2:W-:Y:S02]  /*1ac70*/  STL [R1+0x14], R4 ;  /* 0x0000140401007387 */ /* 0x0005e40000100800 */
.L_x_2430:
[----:B------:R-:W-:Y:S05]  /*1ac80*/  BSYNC B7 ;  /* 0x0000000000077941 */ /* 0x000fea0003800000 */
.L_x_2428:
[----:B---3--:R-:W3:Y:S02]  /*1ac90*/  LDL R0, [R1+0x5c] ;  /* 0x00005c0001007983 */ /* 0x008ee40000100800 */
[----:B---3--:R-:W-:-:S13]  /*1aca0*/  ISETP.NE.AND P0, PT, R0, RZ, PT ;  /* 0x000000ff0000720c */ /* 0x008fda0003f05270 */
        /* <DEDUP_REMOVED lines=12> */
.L_x_2524:
[----:B--2---:R-:W2:Y:S01]  /*1ad70*/  S2R R10, SR_TID.X ;  /* 0x00000000000a7919 */ /* 0x004ea20000002100 */
[----:B------:R-:W-:Y:S01]  /*1ad80*/  UMOV UR4, 0xffffffff ;  /* 0xffffffff00047882 */ /* 0x000fe20000000000 */
[----:B--2---:R-:W-:-:S04]  /*1ad90*/  LOP3.LUT R10, R10, 0x1f, RZ, 0xc0, !PT ;  /* 0x0000001f0a0a7812 */ /* 0x004fc800078ec0ff */
[----:B------:R-:W-:Y:S01]  /*1ada0*/  ISETP.NE.AND P0, PT, R10, 0x1f, PT ;  /* 0x0000001f0a00780c */ /* 0x000fe20003f05270 */
[----:B------:R-:W-:-:S12]  /*1adb0*/  BRA.DIV UR4, `(.L_x_2526) ;  /* 0x0000002604f07947 */ /* 0x000fd8000b800000 */
[----:B------:R-:W2:Y:S01]  /*1adc0*/  LDL.LU R3, [R1] ;  /* 0x0000000001037983 */ /* 0x000ea20000300800 */
[----:B------:R-:W-:-:S03]  /*1add0*/  ULDC UR4, c[0x0][0xc3c] ;  /* 0x00030f0000047ab9 */ /* 0x000fc60000000800 */
[----:B01----:R-:W3:Y:S01]  /*1ade0*/  LDL R8, [R1+0xc] ;  /* 0x00000c0001087983 */ /* 0x003ee20000100800 */
[----:B------:R-:W-:Y:S01]  /*1adf0*/  ULDC.64 UR6, c[0x0][0x208] ;  /* 0x0000820000067ab9 */ /* 0x000fe20000000a00 */
[----:B---3--:R-:W-:Y:S02]  /*1ae00*/  IMAD.IADD R0, R8, 0x1, R10 ;  /* 0x0000000108007824 */ /* 0x008fe400078e020a */
[----:B--2---:R-:W-:-:S03]  /*1ae10*/  IMAD.MOV.U32 R8, RZ, RZ, R3 ;  /* 0x000000ffff087224 */ /* 0x004fc600078e0003 */
[----:B------:R-:W-:-:S13]  /*1ae20*/  ISETP.GE.OR P1, PT, R0, UR4, !P0 ;  /* 0x0000000400007c0c */ /* 0x000fda000c726670 */
[----:B------:R-:W0:Y:S08]  /*1ae30*/  @!P1 LDC.64 R2, c[0x0][0xc80] ;  /* 0x00032000ff029b82 */ /* 0x000e300000000a00 */
[----:B------:R-:W1:Y:S01]  /*1ae40*/  @!P1 LDC.64 R6, c[0x0][0xc78] ;  /* 0x00031e00ff069b82 */ /* 0x000e620000000a00 */
[----:B0-----:R-:W-:-:S05]  /*1ae50*/  @!P1 IMAD.WIDE R2, R0, 0x4, R2 ;  /* 0x0000000400029825 */ /* 0x001fca00078e0202 */
[----:B------:R1:W2:Y:S02]  /*1ae60*/  @!P1 LDG.E R5, desc[UR6][R2.64] ;  /* 0x0000000602059981 */ /* 0x0002a4000c1e1900 */
[----:B-1----:R-:W-:-:S06]  /*1ae70*/  @!P1 IMAD.WIDE R2, R0, 0x4, R6 ;  /* 0x0000000400029825 */ /* 0x002fcc00078e0206 */
[----:B------:R-:W3:Y:S01]  /*1ae80*/  @!P1 LDG.E R2, desc[UR6][R2.64] ;  /* 0x0000000602029981 */ /* 0x000ee2000c1e1900 */
[----:B------:R-:W-:Y:S02]  /*1ae90*/  CS2R R6, SRZ ;  /* 0x0000000000067805 */ /* 0x000fe4000001ff00 */
[C---:B------:R-:W-:Y:S02]  /*1aea0*/  ISETP.GE.U32.AND P2, PT, R10.reuse, 0x2, PT ;  /* 0x000000020a00780c */ /* 0x040fe40003f46070 */
        /* <DEDUP_REMOVED lines=26> */
.L_x_2592:
[----:B------:R-:W-:Y:S02]  /*1b050*/  ULDC UR4, c[0x0][0xc38] ;  /* 0x00030e0000047ab9 */ /* 0x000fe40000000800 */
[----:B------:R-:W-:-:S04]  /*1b060*/  IMAD.U32 R8, RZ, RZ, UR4 ;  /* 0x00000004ff087e24 */ /* 0x000fc8000f8e00ff */
[----:B-1----:R-:W-:-:S04]  /*1b070*/  IMAD R9, R9, R8, RZ ;  /* 0x0000000809097224 */ /* 0x002fc800078e02ff */
[----:B------:R-:W-:-:S05]  /*1b080*/  IMAD.IADD R0, R0, 0x1, R9 ;  /* 0x0000000100007824 */ /* 0x000fca00078e0209 */
[----:B------:R-:W-:-:S13]  /*1b090*/  ISETP.GT.AND P6, PT, R0, R4, PT ;  /* 0x000000040000720c */ /* 0x000fda0003fc4270 */
[----:B------:R-:W-:Y:S05]  /*1b0a0*/  @P6 BRA `(.L_x_2527) ;  /* 0x0000000000b06947 */ /* 0x000fea0003800000 */
.L_x_2530:
        /* <DEDUP_REMOVED lines=38> */
.L_x_2600:
[----:B------:R-:W-:Y:S02]  /*1b310*/  ULDC UR4, c[0x0][0xc38] ;  /* 0x00030e0000047ab9 */ /* 0x000fe40000000800 */
[----:B------:R-:W-:-:S04]  /*1b320*/  IMAD.U32 R8, RZ, RZ, UR4 ;  /* 0x00000004ff087e24 */ /* 0x000fc8000f8e00ff */
[----:B-1----:R-:W-:-:S04]  /*1b330*/  IMAD R9, R9, R8, RZ ;  /* 0x0000000809097224 */ /* 0x002fc800078e02ff */
[----:B------:R-:W-:-:S05]  /*1b340*/  IMAD.IADD R0, R9, 0x1, R0 ;  /* 0x0000000109007824 */ /* 0x000fca00078e0200 */
[----:B------:R-:W-:-:S13]  /*1b350*/  ISETP.GT.AND P6, PT, R0, R4, PT ;  /* 0x000000040000720c */ /* 0x000fda0003fc4270 */
[----:B------:R-:W-:Y:S05]  /*1b360*/  @!P6 BRA `(.L_x_2530) ;  /* 0xfffffffc0050e947 */ /* 0x000fea000383ffff */
.L_x_2527:
        /* <DEDUP_REMOVED lines=12> */
.L_x_2605:
[----:B------:R-:W-:-:S13]  /*1b430*/  ISETP.NE.AND P0, PT, R3, RZ, PT ;  /* 0x000000ff0300720c */ /* 0x000fda0003f05270 */
[----:B------:R-:W-:Y:S05]  /*1b440*/  @!P0 BRA `(.L_x_2532) ;  /* 0x0000000000148947 */ /* 0x000fea0003800000 */
[----:B------:R-:W-:Y:S01]  /*1b450*/  UMOV UR4, 0xffffffff ;  /* 0xffffffff00047882 */ /* 0x000fe20000000000 */
[----:B---3--:R-:W-:Y:S02]  /*1b460*/  VIADD R10, R10, 0xffffffff ;  /* 0xffffffff0a0a7836 */ /* 0x008fe40000000000 */
[----:B------:R-:W-:Y:S05]  /*1b470*/  BRA.DIV UR4, `(.L_x_2533) ;  /* 0x0000002a04e07947 */ /* 0x000fea000b800000 */
[----:B0-----:R0:W2:Y:S02]  /*1b480*/  SHFL.IDX PT, R2, R2, R10, 0x1f ;  /* 0x00001f0a02027589 */ /* 0x0010a400000e0000 */
.L_x_2608:
[----:B--2---:R-:W-:-:S07]  /*1b490*/  IMAD.MOV.U32 R5, RZ, RZ, R2 ;  /* 0x000000ffff057224 */ /* 0x004fce00078e0002 */
.L_x_2532:
[----:B0-----:R-:W-:Y:S01]  /*1b4a0*/  IMAD R2, R5, R8, R9 ;  /* 0x0000000805027224 */ /* 0x001fe200078e0209 */
[----:B------:R-:W-:-:S03]  /*1b4b0*/  ISETP.NE.AND P0, PT, R7, 0x1, PT ;  /* 0x000000010700780c */ /* 0x000fc60003f05270 */
[----:B------:R-:W-:Y:S01]  /*1b4c0*/  IMAD.IADD R4, R4, 0x1, -R2 ;  /* 0x0000000104047824 */ /* 0x000fe200078e0a02 */
[----:B------:R0:W-:Y:S09]  /*1b4d0*/  STL [R1], R2 ;  /* 0x0000000201007387 */ /* 0x0001f20000100800 */
[----:B------:R-:W-:Y:S05]  /*1b4e0*/  @!P0 BRA `(.L_x_2534) ;  /* 0x0000000000e48947 */ /* 0x000fea0003800000 */
[----:B------:R-:W-:-:S04]  /*1b4f0*/  IABS R5, R0 ;  /* 0x0000000000057213 */ /* 0x000fc80000000000 */
        /* <DEDUP_REMOVED lines=25> */
[----:B-1-3--:R-:W-:Y:S02]  /*1b690*/  IMAD R6, R2, R5, RZ ;  /* 0x0000000502067224 */ /* 0x00afe400078e02ff */
        /* <DEDUP_REMOVED lines=30> */
.L_x_2534:
[----:B------:R-:W2:Y:S01]  /*1b880*/  LDL R5, [R1+0xc] ;  /* 0x00000c0001057983 */ /* 0x000ea20000100800 */
[----:B0-----:R-:W2:Y:S01]  /*1b890*/  LDC.64 R2, c[0x0][0xc90] ;  /* 0x00032400ff027b82 */ /* 0x001ea20000000a00 */
[----:B------:R-:W-:Y:S01]  /*1b8a0*/  ULDC.64 UR4, c[0x0][0x208] ;  /* 0x0000820000047ab9 */ /* 0x000fe20000000a00 */
[----:B--2---:R-:W-:-:S05]  /*1b8b0*/  IMAD.WIDE R2, R5, 0x4, R2 ;  /* 0x0000000405027825 */ /* 0x004fca00078e0202 */
[----:B-1-3--:R-:W2:Y:S02]  /*1b8c0*/  LDG.E R6, desc[UR4][R2.64] ;  /* 0x0000000402067981 */ /* 0x00aea4000c1e1900 */
        /* <DEDUP_REMOVED lines=59> */
.L_x_2535:
[----:B-1----:R-:W-:-:S05]  /*1bc80*/  LOP3.LUT R3, RZ, R4, RZ, 0x33, !PT ;  /* 0x00000004ff037212 */ /* 0x002fca00078e33ff */
[----:B------:R-:W-:-:S05]  /*1bc90*/  IMAD.IADD R0, R0, 0x1, R3 ;  /* 0x0000000100007824 */ /* 0x000fca00078e0203 */
[----:B------:R1:W-:Y:S01]  /*1bca0*/  STL [R1+0x4], R0 ;  /* 0x0000040001007387 */ /* 0x0003e20000100800 */
[----:B------:R-:W-:Y:S05]  /*1bcb0*/  BRA `(.L_x_2536) ;  /* 0x0000000000287947 */ /* 0x000fea0003800000 */
.L_x_2528:
        /* <DEDUP_REMOVED lines=10> */
.L_x_2536:
[----:B0-----:R-:W2:Y:S04]  /*1bd60*/  LDL R2, [R1+0xc] ;  /* 0x00000c0001027983 */ /* 0x001ea80000100800 */
[----:B------:R-:W3:Y:S04]  /*1bd70*/  LDL R3, [R1+0x8] ;  /* 0x0000080001037983 */ /* 0x000ee80000100800 */
[----:B------:R-:W4:Y:S04]  /*1bd80*/  LDL R5, [R1+0x4] ;  /* 0x0000040001057983 */ /* 0x000f280000100800 */
[----:B------:R-:W4:Y:S01]  /*1bd90*/  LDL R4, [R1] ;  /* 0x0000000001047983 */ /* 0x000f220000100800 */
[----:B-1----:R-:W0:Y:S01]  /*1bda0*/  S2R R0, SR_TID.X ;  /* 0x0000000000007919 */ /* 0x002e220000002100 */
[----:B------:R-:W-:Y:S05]  /*1bdb0*/  WARPSYNC.ALL ;  /* 0x0000000000007948 */ /* 0x000fea0003800000 */
[----:B0-----:R-:W-:Y:S01]  /*1bdc0*/  LOP3.LUT R0, R0, 0x1f, RZ, 0xc0, !PT ;  /* 0x0000001f00007812 */ /* 0x001fe200078ec0ff */
[----:B------:R-:W-:Y:S03]  /*1bdd0*/  BAR.SYNC.DEFER_BLOCKING 0x4, 0x180 ;  /* 0x0106000000007b1d */ /* 0x000fe60000010000 */
[----:B------:R-:W-:-:S13]  /*1bde0*/  ISETP.NE.AND P0, PT, R0, RZ, PT ;  /* 0x000000ff0000720c */ /* 0x000fda0003f05270 */
[----:B------:R-:W0:Y:S01]  /*1bdf0*/  @!P0 S2R R0, SR_CgaCtaId ;  /* 0x0000000000008919 */ /* 0x000e220000008800 */
[----:B--2---:R-:W-:Y:S01]  /*1be00*/  IMAD.MOV.U32 R7, RZ, RZ, R2 ;  /* 0x000000ffff077224 */ /* 0x004fe200078e0002 */
[----:B------:R-:W-:Y:S01]  /*1be10*/  @!P0 MOV R2, 0x400 ;  /* 0x0000040000028802 */ /* 0x000fe20000000f00 */
[----:B---3--:R-:W-:-:S03]  /*1be20*/  IMAD.MOV.U32 R6, RZ, RZ, R3 ;  /* 0x000000ffff067224 */ /* 0x008fc600078e0003 */
[----:B0-----:R-:W-:-:S05]  /*1be30*/  @!P0 LEA R18, R0, R2, 0x18 ;  /* 0x0000000200128211 */ /* 0x001fca00078ec0ff */
[----:B----4-:R0:W-:Y:S01]  /*1be40*/  @!P0 STS.128 [R18+0x388d0], R4 ;  /* 0x0388d00412008388 */ /* 0x0101e20000000c00 */
[----:B------:R-:W-:Y:S06]  /*1be50*/  BAR.ARV 0x5, 0x180 ;  /* 0x0146000000007b1d */ /* 0x000fec0000002000 */
.L_x_2525:
[----:B------:R-:W2:Y:S01]  /*1be60*/  LDL R0, [R1+0xc] ;  /* 0x00000c0001007983 */ /* 0x000ea20000100800 */
[----:B------:R-:W-:Y:S02]  /*1be70*/  ULDC UR4, c[0x0][0xc3c] ;  /* 0x00030f0000047ab9 */ /* 0x000fe40000000800 */
[----:B--2---:R-:W-:-:S13]  /*1be80*/  ISETP.GE.AND P0, PT, R0, UR4, PT ;  /* 0x0000000400007c0c */ /* 0x004fda000bf06270 */
[----:B------:R-:W-:Y:S05]  /*1be90*/  @!P0 BRA `(.L_x_2537) ;  /* 0xffffff98000c8947 */ /* 0x000fea000383ffff */
[----:B------:R-:W-:Y:S05]  /*1bea0*/  BSYNC B8 ;  /* 0x0000000000087941 */ /* 0x000fea0003800000 */
.L_x_2422:
[----:B0-----:R-:W2:Y:S01]  /*1beb0*/  LDL.LU R0, [R1+0x58] ;  /* 0x0000580001007983 */ /* 0x001ea20000300800 */
[----:B------:R-:W-:Y:S01]  /*1bec0*/  BSSY B0, `(.L_x_2538) ;  /* 0x000000b000007945 */ /* 0x000fe20003800000 */
[----:B-1----:R-:W0:Y:S01]  /*1bed0*/  S2R R5, SR_CgaCtaId ;  /* 0x0000000000057919 */ /* 0x002e220000008800 */
        /* <DEDUP_REMOVED lines=9> */
.L_x_2609:
[----:B------:R-:W-:Y:S05]  /*1bf70*/  BSYNC B0 ;  /* 0x0000000000007941 */ /* 0x000fea0003800000 */
.L_x_2538:
[----:B------:R-:W-:-:S03]  /*1bf80*/  UMOV UR4, 0xffffffff ;  /* 0xffffffff00047882 */ /* 0x000fc60000000000 */
[----:B------:R-:W-:Y:S05]  /*1bf90*/  BRA.DIV UR4, `(.L_x_2540) ;  /* 0x0000002204587947 */ /* 0x000fea000b800000 */
[----:B------:R-:W1:Y:S02]  /*1bfa0*/  S2R R2, SR_TID.X ;  /* 0x0000000000027919 */ /* 0x000e640000002100 */
[----:B-1----:R-:W-:-:S04]  /*1bfb0*/  SHF.R.U32.HI R2, RZ, 0x5, R2 ;  /* 0x00000005ff027819 */ /* 0x002fc80000011602 */
[----:B------:R-:W-:-:S05]  /*1bfc0*/  LOP3.LUT R2, R2, 0x3, RZ, 0xc0, !PT ;  /* 0x0000000302027812 */ /* 0x000fca00078ec0ff */
[----:B------:R1:W2:Y:S02]  /*1bfd0*/  SHFL.IDX PT, R14, R2, RZ, 0x1f ;  /* 0x00001fff020e7589 */ /* 0x0002a400000e0000 */
.L_x_2612:
[----:B--2---:R-:W-:Y:S01]  /*1bfe0*/  ISETP.NE.AND P0, PT, R14, RZ, PT ;  /* 0x000000ff0e00720c */ /* 0x004fe20003f05270 */
[----:B------:R-:W-:-:S12]  /*1bff0*/  BSSY B0, `(.L_x_2541) ;  /* 0x0000027000007945 */ /* 0x000fd80003800000 */
[----:B------:R-:W-:Y:S05]  /*1c000*/  @P0 BRA `(.L_x_2542) ;  /* 0x0000000000940947 */ /* 0x000fea0003800000 */
[----:B------:R-:W-:-:S03]  /*1c010*/  UMOV UR4, 0xffffffff ;  /* 0xffffffff00047882 */ /* 0x000fc60000000000 */
[----:B------:R-:W-:Y:S05]  /*1c020*/  BRA.DIV UR4, `(.L_x_2543) ;  /* 0x0000002204687947 */ /* 0x000fea000b800000 */
[----:B------:R-:W-:-:S13]  /*1c030*/  ELECT P6, URZ, PT ;  /* 0x00000000003f782f */ /* 0x000fda00038c0000 */
.L_x_2615:
        /* <DEDUP_REMOVED lines=8> */
.L_x_2544:
        /* <DEDUP_REMOVED lines=13> */
.L_x_2616:
[----:B------:R-:W1:Y:S02]  /*1c190*/  SYNCS.PHASECHK.TRANS64.TRYWAIT P0, [R7+URZ], R2 ;  /* 0x00000002070075a7 */ /* 0x000e64000800017f */
[----:B-1----:R-:W-:Y:S05]  /*1c1a0*/  @!P0 BRA `(.L_x_2546) ;  /* 0x00000020003c8947 */ /* 0x002fea0003800000 */
.L_x_2617:
[----:B------:R-:W-:Y:S05]  /*1c1b0*/  @!P2 BRA `(.L_x_2547) ;  /* 0x000000000004a947 */ /* 0x000fea0003800000 */
[----:B------:R-:W-:Y:S01]  /*1c1c0*/  BPT.TRAP 0x1 ;  /* 0x000000040000795c */ /* 0x000fe20000300000 */
.L_x_2547:
[----:B------:R-:W-:-:S04]  /*1c1d0*/  VIADD R0, R0, 0x38860 ;  /* 0x0003886000007836 */ /* 0x000fc80000000000 */
[----:B------:R-:W-:-:S04]  /*1c1e0*/  IMAD R4, R19, 0x8, R0 ;  /* 0x0000000813047824 */ /* 0x000fc800078e0200 */
[----:B------:R-:W2:Y:S02]  /*1c1f0*/  SYNCS.PHASECHK.TRANS64.TRYWAIT P0, [R4+URZ], R5 ;  /* 0x00000005040075a7 */ /* 0x000ea4000800017f */
[----:B--2---:R-:W-:Y:S05]  /*1c200*/  @!P0 BRA `(.L_x_2548) ;  /* 0x0000002000388947 */ /* 0x004fea0003800000 */
.L_x_2618:
[----:B------:R-:W-:-:S07]  /*1c210*/  IMAD R3, R3, 0x8, R0 ;  /* 0x0000000803037824 */ /* 0x000fce00078e0200 */
.L_x_2549:
[----:B---3--:R3:W4:Y:S02]  /*1c220*/  SYNCS.PHASECHK.TRANS64.TRYWAIT P0, [R3+URZ], R2 ;  /* 0x00000002030075a7 */ /* 0x008724000800017f */
[----:B----4-:R-:W-:Y:S05]  /*1c230*/  @!P0 NANOSLEEP.SYNCS 0x989680 ;  /* 0x009896800000895d */ /* 0x010fea0003900000 */
[----:B------:R-:W4:Y:S02]  /*1c240*/  @!P0 SYNCS.PHASECHK.TRANS64 P0, [R3+URZ], R2 ;  /* 0x00000002030085a7 */ /* 0x000f24000800007f */
[----:B----4-:R-:W-:Y:S05]  /*1c250*/  @!P0 BRA `(.L_x_2549) ;  /* 0xfffffffc00f08947 */ /* 0x010fea000383ffff */
.L_x_2542:
[----:B------:R-:W-:Y:S05]  /*1c260*/  BSYNC B0 ;  /* 0x0000000000007941 */ /* 0x000fea0003800000 */
.L_x_2541:
[----:B------:R-:W-:Y:S05]  /*1c270*/  EXIT ;  /* 0x000000000000794d */ /* 0x000fea0003800000 */
.L_x_2361:
[----:B------:R-:W-:-:S13]  /*1c280*/  R2UR UR4, R17 ;  /* 0x00000000110472ca */ /* 0x000fda00000e0000 */
[----:B0-----:R-:W-:-:S04]  /*1c290*/  IMAD.U32 R3, RZ, RZ, UR4 ;  /* 0x00000004ff037e24 */ /* 0x001fc8000f8e00ff */
[----:B------:R0:W1:Y:S03]  /*1c2a0*/  SYNCS.PHASECHK.TRANS64.TRYWAIT P1, [R3+URZ+0x38800], R0 ;  /* 0x03880000030075a7 */ /* 0x000066000802017f */
[----:B-1----:R-:W-:Y:S05]  /*1c2b0*/  @!P1 NANOSLEEP.SYNCS 0x989680 ;  /* 0x009896800000995d */ /* 0x002fea0003900000 */
[----:B------:R-:W1:Y:S02]  /*1c2c0*/  @!P1 SYNCS.PHASECHK.TRANS64 P1, [R3+URZ+0x38800], R0 ;  /* 0x03880000030095a7 */ /* 0x000e64000802007f */
[----:B-1----:R-:W-:Y:S05]  /*1c2d0*/  @!P1 BRA `(.L_x_2361) ;  /* 0xfffffffc00e89947 */ /* 0x002fea000383ffff */
[----:B------:R-:W-:Y:S05]  /*1c2e0*/  BRA `(.L_x_2550) ;  /* 0xfffffe6000287947 */ /* 0x000fea000383ffff */
.L_x_2365:
[----:B-1----:R1:W2:Y:S02]  /*1c2f0*/  SYNCS.PHASECHK.TRANS64.TRYWAIT P2, [R0+URZ+0x38830], R3 ;  /* 0x03883003000075a7 */ /* 0x0022a4000804017f */
[----:B--2---:R-:W-:Y:S05]  /*1c300*/  @!P2 NANOSLEEP.SYNCS 0x989680 ;  /* 0x009896800000a95d */ /* 0x004fea0003900000 */
[----:B------:R-:W2:Y:S02]  /*1c310*/  @!P2 SYNCS.PHASECHK.TRANS64 P2, [R0+URZ+0x38830], R3 ;  /* 0x038830030000a5a7 */ /* 0x000ea4000804007f */
[----:B--2---:R-:W-:Y:S05]  /*1c320*/  @!P2 BRA `(.L_x_2365) ;  /* 0xfffffffc00f0a947 */ /* 0x004fea000383ffff */
[----:B------:R-:W-:Y:S05]  /*1c330*/  BRA `(.L_x_2364) ;  /* 0xfffffe6000587947 */ /* 0x000fea000383ffff */
.L_x_2370:
[----:B------:R-:W-:-:S13]  /*1c340*/  R2UR UR4, R3 ;  /* 0x00000000030472ca */ /* 0x000fda00000e0000 */
[----:B-1----:R-:W-:-:S04]  /*1c350*/  IMAD.U32 R152, RZ, RZ, UR4 ;  /* 0x00000004ff987e24 */ /* 0x002fc8000f8e00ff */
[----:B------:R1:W2:Y:S03]  /*1c360*/  SYNCS.PHASECHK.TRANS64.TRYWAIT P3, [R152+URZ+0x38830], R4 ;  /* 0x03883004980075a7 */ /* 0x0002a6000806017f */
[----:B--2---:R-:W-:Y:S05]  /*1c370*/  @!P3 NANOSLEEP.SYNCS 0x989680 ;  /* 0x009896800000b95d */ /* 0x004fea0003900000 */
[----:B------:R-:W2:Y:S02]  /*1c380*/  @!P3 SYNCS.PHASECHK.TRANS64 P3, [R152+URZ+0x38830], R4 ;  /* 0x038830049800b5a7 */ /* 0x000ea4000806007f */
[----:B--2---:R-:W-:Y:S05]  /*1c390*/  @!P3 BRA `(.L_x_2370) ;  /* 0xfffffffc00e8b947 */ /* 0x004fea000383ffff */
[----:B------:R-:W-:Y:S05]  /*1c3a0*/  BRA `(.L_x_2369) ;  /* 0xfffffea000a87947 */ /* 0x000fea000383ffff */
.L_x_2374:
[----:B--2---:R-:W-:-:S04]  /*1c3b0*/  IMAD.U32 R2, RZ, RZ, UR4 ;  /* 0x00000004ff027e24 */ /* 0x004fc8000f8e00ff */
[----:B------:R2:W3:Y:S03]  /*1c3c0*/  SYNCS.PHASECHK.TRANS64.TRYWAIT P3, [R2+URZ+0x38850], R0 ;  /* 0x03885000020075a7 */ /* 0x0004e6000806017f */
[----:B---3--:R-:W-:Y:S05]  /*1c3d0*/  @!P3 NANOSLEEP.SYNCS 0x989680 ;  /* 0x009896800000b95d */ /* 0x008fea0003900000 */
[----:B------:R-:W3:Y:S02]  /*1c3e0*/  @!P3 SYNCS.PHASECHK.TRANS64 P3, [R2+URZ+0x38850], R0 ;  /* 0x038850000200b5a7 */ /* 0x000ee4000806007f */
[----:B---3--:R-:W-:Y:S05]  /*1c3f0*/  @!P3 BRA `(.L_x_2374) ;  /* 0xfffffffc00ecb947 */ /* 0x008fea000383ffff */
[----:B------:R-:W-:Y:S05]  /*1c400*/  BRA `(.L_x_2373) ;  /* 0xfffffec400cc7947 */ /* 0x000fea000383ffff */
.L_x_2380:
[----:B-1----:R-:W-:-:S04]  /*1c410*/  IMAD.U32 R4, RZ, RZ, UR4 ;  /* 0x00000004ff047e24 */ /* 0x002fc8000f8e00ff */
[----:B------:R1:W2:Y:S03]  /*1c420*/  SYNCS.PHASECHK.TRANS64.TRYWAIT P2, [R4+URZ+0x38830], R3 ;  /* 0x03883003040075a7 */ /* 0x0002a6000804017f */
[----:B--2---:R-:W-:Y:S05]  /*1c430*/  @!P2 NANOSLEEP.SYNCS 0x989680 ;  /* 0x009896800000a95d */ /* 0x004fea0003900000 */
[----:B------:R-:W2:Y:S02]  /*1c440*/  @!P2 SYNCS.PHASECHK.TRANS64 P2, [R4+URZ+0x38830], R3 ;  /* 0x038830030400a5a7 */ /* 0x000ea4000804007f */
[----:B--2---:R-:W-:Y:S05]  /*1c450*/  @!P2 BRA `(.L_x_2380) ;  /* 0xfffffffc00eca947 */ /* 0x004fea000383ffff */
[----:B------:R-:W-:Y:S05]  /*1c460*/  BRA `(.L_x_2379) ;  /* 0xfffffee4000c7947 */ /* 0x000fea000383ffff */
.L_x_2384:
[----:B---3--:R-:W-:-:S04]  /*1c470*/  IMAD.U32 R2, RZ, RZ, UR4 ;  /* 0x00000004ff027e24 */ /* 0x008fc8000f8e00ff */
[----:B------:R3:W4:Y:S03]  /*1c480*/  SYNCS.PHASECHK.TRANS64.TRYWAIT P2, [R2+URZ+0x38850], R0 ;  /* 0x03885000020075a7 */ /* 0x000726000804017f */
[----:B----4-:R-:W-:Y:S05]  /*1c490*/  @!P2 NANOSLEEP.SYNCS 0x989680 ;  /* 0x009896800000a95d */ /* 0x010fea0003900000 */
[----:B------:R-:W4:Y:S02]  /*1c4a0*/  @!P2 SYNCS.PHASECHK.TRANS64 P2, [R2+URZ+0x38850], R0 ;  /* 0x038850000200a5a7 */ /* 0x000f24000804007f */
[----:B----4-:R-:W-:Y:S05]  /*1c4b0*/  @!P2 BRA `(.L_x_2384) ;  /* 0xfffffffc00eca947 */ /* 0x010fea000383ffff */
[----:B------:R-:W-:Y:S05]  /*1c4c0*/  BRA `(.L_x_2383) ;  /* 0xffffff0800347947 */ /* 0x000fea000383ffff */
.L_x_2389:
[----:B-1----:R-:W-:-:S04]  /*1c4d0*/  IMAD.U32 R7, RZ, RZ, UR8 ;  /* 0x00000008ff077e24 */ /* 0x002fc8000f8e00ff */
[----:B------:R1:W2:Y:S03]  /*1c4e0*/  SYNCS.PHASECHK.TRANS64.TRYWAIT P0, [R7+URZ+0x38850], R0 ;  /* 0x03885000070075a7 */ /* 0x0002a6000800017f */
[----:B--2---:R-:W-:Y:S05]  /*1c4f0*/  @!P0 NANOSLEEP.SYNCS 0x989680 ;  /* 0x009896800000895d */ /* 0x004fea0003900000 */
[----:B------:R-:W2:Y:S02]  /*1c500*/  @!P0 SYNCS.PHASECHK.TRANS64 P0, [R7+URZ+0x38850], R0 ;  /* 0x03885000070085a7 */ /* 0x000ea4000800007f */
[----:B--2---:R-:W-:Y:S05]  /*1c510*/  @!P0 BRA `(.L_x_2389) ;  /* 0xfffffffc00ec8947 */ /* 0x004fea000383ffff */
[----:B------:R-:W-:Y:S05]  /*1c520*/  BRA `(.L_x_2388) ;  /* 0xffffff2400847947 */ /* 0x000fea000383ffff */
.L_x_2436:
[----:B------:R-:W0:Y:S01]  /*1c530*/  S2R R4, SR_TID.X ;  /* 0x0000000000047919 */ /* 0x000e220000002100 */
[----:B------:R-:W-:Y:S01]  /*1c540*/  BSSY B0, `(.L_x_2551) ;  /* 0x000000a000007945 */ /* 0x000fe20003800000 */
[----:B------:R-:W-:Y:S02]  /*1c550*/  IMAD.MOV.U32 R12, RZ, RZ, RZ ;  /* 0x000000ffff0c7224 */ /* 0x000fe400078e00ff */
[----:B------:R-:W-:Y:S02]  /*1c560*/  IMAD.MOV.U32 R11, RZ, RZ, 0x1f ;  /* 0x0000001fff0b7424 */ /* 0x000fe400078e00ff */
[----:B------:R-:W-:Y:S01]  /*1c570*/  IMAD.MOV.U32 R15, RZ, RZ, -0x1 ;  /* 0xffffffffff0f7424 */ /* 0x000fe200078e00ff */
[----:B0-----:R-:W-:-:S04]  /*1c580*/  SHF.R.U32.HI R4, RZ, 0x5, R4 ;  /* 0x00000005ff047819 */ /* 0x001fc80000011604 */
[----:B------:R-:W-:-:S05]  /*1c590*/  LOP3.LUT R4, R4, 0x3, RZ, 0xc0, !PT ;  /* 0x0000000304047812 */ /* 0x000fca00078ec0ff */
[----:B------:R-:W-:-:S07]  /*1c5a0*/  IMAD.MOV.U32 R13, RZ, RZ, R4 ;  /* 0x000000ffff0d7224 */ /* 0x000fce00078e0004 */
[----:B--2---:R-:W-:Y:S05]  /*1c5b0*/  WARPSYNC.COLLECTIVE R15, `(.L_x_2552) ;  /* 0x000000000f087348 */ /* 0x004fea0003c00000 */
[----:B------:R0:W1:Y:S02]  /*1c5c0*/  SHFL.IDX P6, R14, R13, R12, R11 ;  /* 0x0000000c0d0e7389 */ /* 0x00006400000c000b */
[----:B012---:R-:W-:Y:S01]  /*1c5d0*/  ENDCOLLECTIVE ;  /* 0x000000000000791b */ /* 0x007fe20003800000 */
.L_x_2552:
[----:B------:R-:W-:Y:S05]  /*1c5e0*/  BSYNC B0 ;  /* 0x0000000000007941 */ /* 0x000fea0003800000 */
.L_x_2551:
[----:B------:R-:W-:Y:S05]  /*1c5f0*/  BRA `(.L_x_2553) ;  /* 0xffffffa0002c7947 */ /* 0x000fea000383ffff */
.L_x_2438:
[----:B------:R-:W-:Y:S01]  /*1c600*/  BSSY B0, `(.L_x_2554) ;  /* 0x0000006000007945 */ /* 0x000fe20003800000 */
[----:B------:R-:W-:-:S07]  /*1c610*/  IMAD.MOV.U32 R15, RZ, RZ, -0x1 ;  /* 0xffffffffff0f7424 */ /* 0x000fce00078e00ff */
[----:B--23--:R-:W-:Y:S05]  /*1c620*/  WARPSYNC.COLLECTIVE R15, `(.L_x_2555) ;  /* 0x000000000f0c7348 */ /* 0x00cfea0003c00000 */
[----:B------:R-:W-:Y:S02]  /*1c630*/  ELECT P6, UR62, PT ;  /* 0x00000000003e782f */ /* 0x000fe400038c0000 */
[----:B------:R-:W-:Y:S01]  /*1c640*/  MOV R14, UR62 ;  /* 0x0000003e000e7c02 */ /* 0x000fe20008000f00 */
[----:B--23--:R-:W-:Y:S10]  /*1c650*/  ENDCOLLECTIVE ;  /* 0x000000000000791b */ /* 0x00cff40003800000 */
.L_x_2555:
[----:B------:R-:W-:Y:S05]  /*1c660*/  BSYNC B0 ;  /* 0x0000000000007941 */ /* 0x000fea0003800000 */
.L_x_2554:
[----:B------:R-:W-:Y:S05]  /*1c670*/  BRA `(.L_x_2556) ;  /* 0xffffffa000307947 */ /* 0x000fea000383ffff */
.L_x_2440:
[----:B0-----:R0:W1:Y:S02]  /*1c680*/  SYNCS.PHASECHK.TRANS64.TRYWAIT P0, [R0+URZ+0x38840], R2 ;  /* 0x03884002000075a7 */ /* 0x001064000800017f */
[----:B-1----:R-:W-:Y:S05]  /*1c690*/  @!P0 NANOSLEEP.SYNCS 0x989680 ;  /* 0x009896800000895d */ /* 0x002fea0003900000 */
[----:B------:R-:W1:Y:S02]  /*1c6a0*/  @!P0 SYNCS.PHASECHK.TRANS64 P0, [R0+URZ+0x38840], R2 ;  /* 0x03884002000085a7 */ /* 0x000e64000800007f */
[----:B-1----:R-:W-:Y:S05]  /*1c6b0*/  @!P0 BRA `(.L_x_2440) ;  /* 0xfffffffc00f08947 */ /* 0x002fea000383ffff */
[----:B------:R-:W-:Y:S05]  /*1c6c0*/  BRA `(.L_x_2557) ;  /* 0xffffffa000947947 */ /* 0x000fea000383ffff */
.L_x_2444:
[----:B------:R-:W2:Y:S01]  /*1c6d0*/  LDL.LU R11, [R1+0x34] ;  /* 0x00003400010b7983 */ /* 0x000ea20000300800 */
[----:B------:R-:W-:Y:S02]  /*1c6e0*/  IMAD.MOV.U32 R13, RZ, RZ, R3 ;  /* 0x000000ffff0d7224 */ /* 0x000fe400078e0003 */
[----:B------:R-:W-:Y:S01]  /*1c6f0*/  IMAD.MOV.U32 R12, RZ, RZ, RZ ;  /* 0x000000ffff0c7224 */ /* 0x000fe200078e00ff */
[----:B------:R-:W0:Y:S01]  /*1c700*/  S2R R5, SR_TID.X ;  /* 0x0000000000057919 */ /* 0x000e220000002100 */
[----:B------:R-:W-:Y:S01]  /*1c710*/  IMAD.MOV.U32 R15, RZ, RZ, -0x1 ;  /* 0xffffffffff0f7424 */ /* 0x000fe200078e00ff */
[----:B0-----:R-:W-:-:S04]  /*1c720*/  LOP3.LUT R5, R5, 0x7f, RZ, 0xc0, !PT ;  /* 0x0000007f05057812 */ /* 0x001fc800078ec0ff */
[----:B------:R-:W-:-:S05]  /*1c730*/  SHF.R.U32.HI R5, RZ, 0x3, R5 ;  /* 0x00000003ff057819 */ /* 0x000fca0000011605 */
[----:B------:R-:W-:-:S04]  /*1c740*/  IMAD R2, R8, 0x80, R5 ;  /* 0x0000008008027824 */ /* 0x000fc800078e0205 */
[----:B------:R-:W-:Y:S02]  /*1c750*/  VIADD R5, R2, 0x10 ;  /* 0x0000001002057836 */ /* 0x000fe40000000000 */
[----:B--2---:R-:W-:Y:S02]  /*1c760*/  IMAD R0, R11, R7, RZ ;  /* 0x000000070b007224 */ /* 0x004fe400078e02ff */
[----:B------:R-:W-:-:S03]  /*1c770*/  IMAD.MOV.U32 R11, RZ, RZ, 0x181f ;  /* 0x0000181fff0b7424 */ /* 0x000fc600078e00ff */
[----:B------:R-:W-:-:S13]  /*1c780*/  ISETP.GE.AND P5, PT, R2, R0, PT ;  /* 0x000000000200720c */ /* 0x000fda0003fa6270 */
[----:B-----5:R-:W-:Y:S05]  /*1c790*/  WARPSYNC.COLLECTIVE R15, `(.L_x_2558) ;  /* 0x000000000f087348 */ /* 0x020fea0003c00000 */
[----:B------:R0:W1:Y:S02]  /*1c7a0*/  SHFL.IDX P6, R14, R13, R12, R11 ;  /* 0x0000000c0d0e7389 */ /* 0x00006400000c000b */
[----:B01---5:R-:W-:Y:S01]  /*1c7b0*/  ENDCOLLECTIVE ;  /* 0x000000000000791b */ /* 0x023fe20003800000 */
.L_x_2558:
[----:B------:R-:W-:Y:S02]  /*1c7c0*/  IMAD.MOV.U32 R13, RZ, RZ, R4 ;  /* 0x000000ffff0d7224 */ /* 0x000fe400078e0004 */
[----:B------:R-:W-:-:S07]  /*1c7d0*/  IMAD.MOV.U32 R6, RZ, RZ, R14 ;  /* 0x000000ffff067224 */ /* 0x000fce00078e000e */
[----:B------:R-:W-:Y:S05]  /*1c7e0*/  WARPSYNC.COLLECTIVE R15, `(.L_x_2559) ;  /* 0x000000000f087348 */ /* 0x000fea0003c00000 */
[----:B------:R0:W1:Y:S02]  /*1c7f0*/  SHFL.IDX P6, R14, R13, R12, R11 ;  /* 0x0000000c0d0e7389 */ /* 0x00006400000c000b */
[----:B01----:R-:W-:Y:S01]  /*1c800*/  ENDCOLLECTIVE ;  /* 0x000000000000791b */ /* 0x003fe20003800000 */
.L_x_2559:
        /* <DEDUP_REMOVED lines=20> */
.L_x_2560:
[----:B------:R-:W-:Y:S02]  /*1c950*/  IMAD.MOV.U32 R13, RZ, RZ, R4 ;  /* 0x000000ffff0d7224 */ /* 0x000fe400078e0004 */
[----:B------:R-:W-:-:S07]  /*1c960*/  IMAD.MOV.U32 R6, RZ, RZ, R14 ;  /* 0x000000ffff067224 */ /* 0x000fce00078e000e */
[----:B------:R-:W-:Y:S05]  /*1c970*/  WARPSYNC.COLLECTIVE R15, `(.L_x_2561) ;  /* 0x000000000f087348 */ /* 0x000fea0003c00000 */
[----:B------:R0:W1:Y:S02]  /*1c980*/  SHFL.IDX P6, R14, R13, R12, R11 ;  /* 0x0000000c0d0e7389 */ /* 0x00006400000c000b */
[----:B01----:R-:W-:Y:S01]  /*1c990*/  ENDCOLLECTIVE ;  /* 0x000000000000791b */ /* 0x003fe20003800000 */
.L_x_2561:
        /* <DEDUP_REMOVED lines=20> */
.L_x_2562:
[----:B------:R-:W-:Y:S02]  /*1cae0*/  IMAD.MOV.U32 R13, RZ, RZ, R4 ;  /* 0x000000ffff0d7224 */ /* 0x000fe400078e0004 */
[----:B------:R-:W-:-:S07]  /*1caf0*/  IMAD.MOV.U32 R6, RZ, RZ, R14 ;  /* 0x000000ffff067224 */ /* 0x000fce00078e000e */
[----:B------:R-:W-:Y:S05]  /*1cb00*/  WARPSYNC.COLLECTIVE R15, `(.L_x_2563) ;  /* 0x000000000f087348 */ /* 0x000fea0003c00000 */
[----:B------:R0:W1:Y:S02]  /*1cb10*/  SHFL.IDX P6, R14, R13, R12, R11 ;  /* 0x0000000c0d0e7389 */ /* 0x00006400000c000b */
[----:B01----:R-:W-:Y:S01]  /*1cb20*/  ENDCOLLECTIVE ;  /* 0x000000000000791b */ /* 0x003fe20003800000 */
.L_x_2563:
        /* <DEDUP_REMOVED lines=20> */
.L_x_2564:
[----:B------:R-:W-:Y:S02]  /*1cc70*/  IMAD.MOV.U32 R13, RZ, RZ, R4 ;  /* 0x000000ffff0d7224 */ /* 0x000fe400078e0004 */
[----:B------:R-:W-:-:S07]  /*1cc80*/  IMAD.MOV.U32 R6, RZ, RZ, R14 ;  /* 0x000000ffff067224 */ /* 0x000fce00078e000e */
[----:B------:R-:W-:Y:S05]  /*1cc90*/  WARPSYNC.COLLECTIVE R15, `(.L_x_2565) ;  /* 0x000000000f087348 */ /* 0x000fea0003c00000 */
[----:B------:R0:W1:Y:S02]  /*1cca0*/  SHFL.IDX P6, R14, R13, R12, R11 ;  /* 0x0000000c0d0e7389 */ /* 0x00006400000c000b */
[----:B01----:R-:W-:Y:S01]  /*1ccb0*/  ENDCOLLECTIVE ;  /* 0x000000000000791b */ /* 0x003fe20003800000 */
.L_x_2565:
        /* <DEDUP_REMOVED lines=20> */
.L_x_2566:
[----:B------:R-:W-:Y:S02]  /*1ce00*/  IMAD.MOV.U32 R13, RZ, RZ, R4 ;  /* 0x000000ffff0d7224 */ /* 0x000fe400078e0004 */
[----:B------:R-:W-:-:S07]  /*1ce10*/  IMAD.MOV.U32 R6, RZ, RZ, R14 ;  /* 0x000000ffff067224 */ /* 0x000fce00078e000e */
[----:B------:R-:W-:Y:S05]  /*1ce20*/  WARPSYNC.COLLECTIVE R15, `(.L_x_2567) ;  /* 0x000000000f087348 */ /* 0x000fea0003c00000 */
[----:B------:R0:W1:Y:S02]  /*1ce30*/  SHFL.IDX P6, R14, R13, R12, R11 ;  /* 0x0000000c0d0e7389 */ /* 0x00006400000c000b */
[----:B01----:R-:W-:Y:S01]  /*1ce40*/  ENDCOLLECTIVE ;  /* 0x000000000000791b */ /* 0x003fe20003800000 */
.L_x_2567:
        /* <DEDUP_REMOVED lines=20> */
.L_x_2568:
[----:B------:R-:W-:Y:S02]  /*1cf90*/  IMAD.MOV.U32 R13, RZ, RZ, R4 ;  /* 0x000000ffff0d7224 */ /* 0x000fe400078e0004 */
[----:B------:R-:W-:-:S07]  /*1cfa0*/  IMAD.MOV.U32 R6, RZ, RZ, R14 ;  /* 0x000000ffff067224 */ /* 0x000fce00078e000e */
[----:B------:R-:W-:Y:S05]  /*1cfb0*/  WARPSYNC.COLLECTIVE R15, `(.L_x_2569) ;  /* 0x000000000f087348 */ /* 0x000fea0003c00000 */
[----:B------:R0:W1:Y:S02]  /*1cfc0*/  SHFL.IDX P6, R14, R13, R12, R11 ;  /* 0x0000000c0d0e7389 */ /* 0x00006400000c000b */
[----:B01----:R-:W-:Y:S01]  /*1cfd0*/  ENDCOLLECTIVE ;  /* 0x000000000000791b */ /* 0x003fe20003800000 */
.L_x_2569:
        /* <DEDUP_REMOVED lines=18> */
.L_x_2570:
[----:B------:R-:W-:-:S05]  /*1d100*/  VIADD R7, R2, 0x60 ;  /* 0x0000006002077836 */ /* 0x000fca0000000000 */
[----:B------:R-:W-:Y:S01]  /*1d110*/  ISETP.GE.AND P5, PT, R7, R0, PT ;  /* 0x000000000700720c */ /* 0x000fe20003fa6270 */
[----:B------:R-:W-:Y:S02]  /*1d120*/  IMAD.MOV.U32 R13, RZ, RZ, R4 ;  /* 0x000000ffff0d7224 */ /* 0x000fe400078e0004 */
[----:B------:R-:W-:-:S10]  /*1d130*/  IMAD.MOV.U32 R8, RZ, RZ, R14 ;  /* 0x000000ffff087224 */ /* 0x000fd400078e000e */
[----:B------:R-:W-:Y:S05]  /*1d140*/  WARPSYNC.COLLECTIVE R15, `(.L_x_2571) ;  /* 0x000000000f087348 */ /* 0x000fea0003c00000 */
[----:B------:R0:W1:Y:S02]  /*1d150*/  SHFL.IDX P6, R14, R13, R12, R11 ;  /* 0x0000000c0d0e7389 */ /* 0x00006400000c000b */
[----:B01----:R-:W-:Y:S01]  /*1d160*/  ENDCOLLECTIVE ;  /* 0x000000000000791b */ /* 0x003fe20003800000 */
.L_x_2571:
        /* <DEDUP_REMOVED lines=18> */
.L_x_2572:
[----:B------:R-:W-:Y:S02]  /*1d290*/  IMAD.MOV.U32 R13, RZ, RZ, R4 ;  /* 0x000000ffff0d7224 */ /* 0x000fe400078e0004 */
[----:B------:R-:W-:-:S07]  /*1d2a0*/  IMAD.MOV.U32 R5, RZ, RZ, R14 ;  /* 0x000000ffff057224 */ /* 0x000fce00078e000e */
[----:B------:R-:W-:Y:S05]  /*1d2b0*/  WARPSYNC.COLLECTIVE R15, `(.L_x_2573) ;  /* 0x000000000f087348 */ /* 0x000fea0003c00000 */
[----:B------:R0:W1:Y:S02]  /*1d2c0*/  SHFL.IDX P6, R14, R13, R12, R11 ;  /* 0x0000000c0d0e7389 */ /* 0x00006400000c000b */
[----:B01----:R-:W-:Y:S01]  /*1d2d0*/  ENDCOLLECTIVE ;  /* 0x000000000000791b */ /* 0x003fe20003800000 */
.L_x_2573:
[----:B------:R-:W-:Y:S01]  /*1d2e0*/  IMAD.MOV.U32 R3, RZ, RZ, R14 ;  /* 0x000000ffff037224 */ /* 0x000fe200078e000e */
[----:B------:R-:W-:Y:S06]  /*1d2f0*/  BRA `(.L_x_2574) ;  /* 0xffffffa400607947 */ /* 0x000fec000383ffff */
.L_x_2449:
[----:B0-----:R0:W3:Y:S02]  /*1d300*/  SYNCS.PHASECHK.TRANS64.TRYWAIT P0, [R18+URZ+0x38820], R0 ;  /* 0x03882000120075a7 */ /* 0x0010e4000800017f */
[----:B---3--:R-:W-:Y:S05]  /*1d310*/  @!P0 NANOSLEEP.SYNCS 0x989680 ;  /* 0x009896800000895d */ /* 0x008fea0003900000 */
[----:B------:R-:W3:Y:S02]  /*1d320*/  @!P0 SYNCS.PHASECHK.TRANS64 P0, [R18+URZ+0x38820], R0 ;  /* 0x03882000120085a7 */ /* 0x000ee4000800007f */
[----:B---3--:R-:W-:Y:S05]  /*1d330*/  @!P0 BRA `(.L_x_2449) ;  /* 0xfffffffc00f08947 */ /* 0x008fea000383ffff */
[----:B------:R-:W-:Y:S05]  /*1d340*/  BRA `(.L_x_2575) ;  /* 0xffffffa400dc7947 */ /* 0x000fea000383ffff */
.L_x_2458:
[----:B-1----:R1:W2:Y:S02]  /*1d350*/  SYNCS.PHASECHK.TRANS64.TRYWAIT P0, [R3+URZ+0x38840], R2 ;  /* 0x03884002030075a7 */ /* 0x0022a4000800017f */
[----:B--2---:R-:W-:Y:S05]  /*1d360*/  @!P0 NANOSLEEP.SYNCS 0x989680 ;  /* 0x009896800000895d */ /* 0x004fea0003900000 */
[----:B------:R-:W2:Y:S02]  /*1d370*/  @!P0 SYNCS.PHASECHK.TRANS64 P0, [R3+URZ+0x38840], R2 ;  /* 0x03884002030085a7 */ /* 0x000ea4000800007f */
[----:B--2---:R-:W-:Y:S05]  /*1d380*/  @!P0 BRA `(.L_x_2458) ;  /* 0xfffffffc00f08947 */ /* 0x004fea000383ffff */
[----:B------:R-:W-:Y:S05]  /*1d390*/  BRA `(.L_x_2576) ;  /* 0xffffffa800bc7947 */ /* 0x000fea000383ffff */
.L_x_2466:
[----:B0-----:R0:W1:Y:S02]  /*1d3a0*/  SYNCS.PHASECHK.TRANS64.TRYWAIT P0, [R3+URZ+0x60], R2 ;  /* 0x00006002030075a7 */ /* 0x001064000800017f */
[----:B-1----:R-:W-:Y:S05]  /*1d3b0*/  @!P0 NANOSLEEP.SYNCS 0x989680 ;  /* 0x009896800000895d */ /* 0x002fea0003900000 */
[----:B------:R-:W1:Y:S02]  /*1d3c0*/  @!P0 SYNCS.PHASECHK.TRANS64 P0, [R3+URZ+0x60], R2 ;  /* 0x00006002030085a7 */ /* 0x000e64000800007f */
[----:B-1----:R-:W-:Y:S05]  /*1d3d0*/  @!P0 BRA `(.L_x_2466) ;  /* 0xfffffffc00f08947 */ /* 0x002fea000383ffff */
[----:B------:R-:W-:Y:S05]  /*1d3e0*/  BRA `(.L_x_2577) ;  /* 0xffffffb000107947 */ /* 0x000fea000383ffff */
.L_x_2477:
[----:B-1----:R1:W2:Y:S02]  /*1d3f0*/  SYNCS.PHASECHK.TRANS64.TRYWAIT P0, [R3+URZ+0x38840], R2 ;  /* 0x03884002030075a7 */ /* 0x0022a4000800017f */
[----:B--2---:R-:W-:Y:S05]  /*1d400*/  @!P0 NANOSLEEP.SYNCS 0x989680 ;  /* 0x009896800000895d */ /* 0x004fea0003900000 */
[----:B------:R-:W2:Y:S02]  /*1d410*/  @!P0 SYNCS.PHASECHK.TRANS64 P0, [R3+URZ+0x38840], R2 ;  /* 0x03884002030085a7 */ /* 0x000ea4000800007f */
[----:B--2---:R-:W-:Y:S05]  /*1d420*/  @!P0 BRA `(.L_x_2477) ;  /* 0xfffffffc00f08947 */ /* 0x004fea000383ffff */
[----:B------:R-:W-:Y:S05]  /*1d430*/  BRA `(.L_x_2578) ;  /* 0xffffffb8001c7947 */ /* 0x000fea000383ffff */
.L_x_2485:
[----:B0-----:R0:W1:Y:S02]  /*1d440*/  SYNCS.PHASECHK.TRANS64.TRYWAIT P0, [R2+URZ+0x60], R3 ;  /* 0x00006003020075a7 */ /* 0x001064000800017f */
[----:B-1----:R-:W-:Y:S05]  /*1d450*/  @!P0 NANOSLEEP.SYNCS 0x989680 ;  /* 0x009896800000895d */ /* 0x002fea0003900000 */
[----:B------:R-:W1:Y:S02]  /*1d460*/  @!P0 SYNCS.PHASECHK.TRANS64 P0, [R2+URZ+0x60], R3 ;  /* 0x00006003020085a7 */ /* 0x000e64000800007f */
[----:B-1----:R-:W-:Y:S05]  /*1d470*/  @!P0 BRA `(.L_x_2485) ;  /* 0xfffffffc00f08947 */ /* 0x002fea000383ffff */
[----:B------:R-:W-:Y:S05]  /*1d480*/  BRA `(.L_x_2579) ;  /* 0xffffffbc00707947 */ /* 0x000fea000383ffff */
.L_x_2496:
[----:B--2---:R2:W3:Y:S02]  /*1d490*/  SYNCS.PHASECHK.TRANS64.TRYWAIT P0, [R2+URZ+0x38840], R3 ;  /* 0x03884003020075a7 */ /* 0x0044e4000800017f */
[----:B---3--:R-:W-:Y:S05]  /*1d4a0*/  @!P0 NANOSLEEP.SYNCS 0x989680 ;  /* 0x009896800000895d */ /* 0x008fea0003900000 */
[----:B------:R-:W3:Y:S02]  /*1d4b0*/  @!P0 SYNCS.PHASECHK.TRANS64 P0, [R2+URZ+0x38840], R3 ;  /* 0x03884003020085a7 */ /* 0x000ee4000800007f */
[----:B---3--:R-:W-:Y:S05]  /*1d4c0*/  @!P0 BRA `(.L_x_2496) ;  /* 0xfffffffc00f08947 */ /* 0x008fea000383ffff */
[----:B------:R-:W-:Y:S05]  /*1d4d0*/  BRA `(.L_x_2580) ;  /* 0xffffffc4004c7947 */ /* 0x000fea000383ffff */
.L_x_2504:
[----:B0-----:R0:W1:Y:S02]  /*1d4e0*/  SYNCS.PHASECHK.TRANS64.TRYWAIT P0, [R2+URZ+0x60], R5 ;  /* 0x00006005020075a7 */ /* 0x001064000800017f */
[----:B-1----:R-:W-:Y:S05]  /*1d4f0*/  @!P0 NANOSLEEP.SYNCS 0x989680 ;  /* 0x009896800000895d */ /* 0x002fea0003900000 */
[----:B------:R-:W1:Y:S02]  /*1d500*/  @!P0 SYNCS.PHASECHK.TRANS64 P0, [R2+URZ+0x60], R5 ;  /* 0x00006005020085a7 */ /* 0x000e64000800007f */
[----:B-1----:R-:W-:Y:S05]  /*1d510*/  @!P0 BRA `(.L_x_2504) ;  /* 0xfffffffc00f08947 */ /* 0x002fea000383ffff */
[----:B------:R-:W-:Y:S05]  /*1d520*/  BRA `(.L_x_2581) ;  /* 0xffffffc800a07947 */ /* 0x000fea000383ffff */
.L_x_2517:
[----:B--2---:R2:W3:Y:S02]  /*1d530*/  SYNCS.PHASECHK.TRANS64.TRYWAIT P0, [R0+URZ+0x38860], R2 ;  /* 0x03886002000075a7 */ /* 0x0044e4000800017f */
[----:B---3--:R-:W-:Y:S05]  /*1d540*/  @!P0 NANOSLEEP.SYNCS 0x989680 ;  /* 0x009896800000895d */ /* 0x008fea0003900000 */
[----:B------:R-:W3:Y:S02]  /*1d550*/  @!P0 SYNCS.PHASECHK.TRANS64 P0, [R0+URZ+0x38860], R2 ;  /* 0x03886002000085a7 */ /* 0x000ee4000800007f */
[----:B---3--:R-:W-:Y:S05]  /*1d560*/  @!P0 BRA `(.L_x_2517) ;  /* 0xfffffffc00f08947 */ /* 0x008fea000383ffff */
[----:B------:R-:W-:Y:S05]  /*1d570*/  BRA `(.L_x_2582) ;  /* 0xffffffd000687947 */ /* 0x000fea000383ffff */
.L_x_2526:
[----:B------:R-:W2:Y:S01]  /*1d580*/  LDL R0, [R1] ;  /* 0x0000000001007983 */ /* 0x000ea20000100800 */
[----:B------:R-:W-:Y:S01]  /*1d590*/  BSSY B0, `(.L_x_2583) ;  /* 0x0000008000007945 */ /* 0x000fe20003800000 */
[----:B0-----:R-:W-:Y:S02]  /*1d5a0*/  IMAD.MOV.U32 R12, RZ, RZ, RZ ;  /* 0x000000ffff0c7224 */ /* 0x001fe400078e00ff */
[----:B------:R-:W-:Y:S02]  /*1d5b0*/  IMAD.MOV.U32 R11, RZ, RZ, 0x1f ;  /* 0x0000001fff0b7424 */ /* 0x000fe400078e00ff */
[----:B------:R-:W-:Y:S02]  /*1d5c0*/  IMAD.MOV.U32 R15, RZ, RZ, -0x1 ;  /* 0xffffffffff0f7424 */ /* 0x000fe400078e00ff */
[----:B--2---:R-:W-:-:S07]  /*1d5d0*/  IMAD.MOV.U32 R13, RZ, RZ, R0 ;  /* 0x000000ffff0d7224 */ /* 0x004fce00078e0000 */
[----:B-1----:R-:W-:Y:S05]  /*1d5e0*/  WARPSYNC.COLLECTIVE R15, `(.L_x_2584) ;  /* 0x000000000f087348 */ /* 0x002fea0003c00000 */
[----:B------:R0:W2:Y:S02]  /*1d5f0*/  SHFL.IDX P6, R14, R13, R12, R11 ;  /* 0x0000000c0d0e7389 */ /* 0x0000a400000c000b */
[----:B012---:R-:W-:Y:S01]  /*1d600*/  ENDCOLLECTIVE ;  /* 0x000000000000791b */ /* 0x007fe20003800000 */
.L_x_2584:
[----:B------:R-:W-:Y:S05]  /*1d610*/  BSYNC B0 ;  /* 0x0000000000007941 */ /* 0x000fea0003800000 */
.L_x_2583:
        /* <DEDUP_REMOVED lines=9> */
.L_x_2585:
        /* <DEDUP_REMOVED lines=14> */
[C---:B------:R-:W-:Y:S02]  /*1d790*/  ISETP.GE.U32.AND P3, PT, R10.reuse, 0x4, PT ;  /* 0x000000040a00780c */ /* 0x040fe40003f66070 */
[C---:B------:R-:W-:Y:S02]  /*1d7a0*/  ISETP.GE.U32.AND P4, PT, R10.reuse, 0x8, PT ;  /* 0x000000080a00780c */ /* 0x040fe40003f86070 */
[----:B------:R-:W-:Y:S01]  /*1d7b0*/  ISETP.GE.U32.AND P5, PT, R10, 0x10, PT ;  /* 0x000000100a00780c */ /* 0x000fe20003fa6070 */
[----:B--2---:R-:W-:-:S02]  /*1d7c0*/  @!P1 IMAD.MOV.U32 R6, RZ, RZ, R5 ;  /* 0x000000ffff069224 */ /* 0x004fc400078e0005 */
[----:B------:R-:W-:Y:S02]  /*1d7d0*/  IMAD.MOV.U32 R5, RZ, RZ, RZ ;  /* 0x000000ffff057224 */ /* 0x000fe400078e00ff */
[----:B---3--:R-:W-:Y:S01]  /*1d7e0*/  @!P1 IMAD.MOV.U32 R7, RZ, RZ, R2 ;  /* 0x000000ffff079224 */ /* 0x008fe200078e0002 */
[----:B------:R-:W-:-:S03]  /*1d7f0*/  ISETP.NE.AND P1, PT, R10, RZ, PT ;  /* 0x000000ff0a00720c */ /* 0x000fc60003f25270 */
[----:B------:R-:W-:-:S04]  /*1d800*/  IMAD R2, R7, R6, RZ ;  /* 0x0000000607027224 */ /* 0x000fc800078e02ff */
[----:B------:R-:W-:-:S07]  /*1d810*/  IMAD.MOV.U32 R13, RZ, RZ, R2 ;  /* 0x000000ffff0d7224 */ /* 0x000fce00078e0002 */
[----:B------:R-:W-:Y:S05]  /*1d820*/  WARPSYNC.COLLECTIVE R15, `(.L_x_2586) ;  /* 0x000000000f087348 */ /* 0x000fea0003c00000 */
[----:B------:R0:W1:Y:S02]  /*1d830*/  SHFL.UP P6, R14, R13, R12, R11 ;  /* 0x0400000c0d0e7389 */ /* 0x00006400000c000b */
[----:B01----:R-:W-:Y:S01]  /*1d840*/  ENDCOLLECTIVE ;  /* 0x000000000000791b */ /* 0x003fe20003800000 */
.L_x_2586:
        /* <DEDUP_REMOVED lines=8> */
.L_x_2587:
        /* <DEDUP_REMOVED lines=8> */
.L_x_2588:
        /* <DEDUP_REMOVED lines=8> */
.L_x_2589:
        /* <DEDUP_REMOVED lines=8> */
.L_x_2590:
        /* <DEDUP_REMOVED lines=9> */
.L_x_2591:
[----:B------:R-:W-:Y:S01]  /*1dae0*/  IMAD.MOV.U32 R9, RZ, RZ, R14 ;  /* 0x000000ffff097224 */ /* 0x000fe200078e000e */
[----:B------:R-:W-:Y:S06]  /*1daf0*/  BRA `(.L_x_2592) ;  /* 0xffffffd400547947 */ /* 0x000fec000383ffff */
.L_x_2529:
        /* <DEDUP_REMOVED lines=8> */
.L_x_2594:
[----:B------:R-:W-:Y:S05]  /*1db80*/  BSYNC B0 ;  /* 0x0000000000007941 */ /* 0x000fea0003800000 */
.L_x_2593:
        /* <DEDUP_REMOVED lines=10> */
.L_x_2595:
        /* <DEDUP_REMOVED lines=8> */
.L_x_2596:
        /* <DEDUP_REMOVED lines=8> */
.L_x_2597:
        /* <DEDUP_REMOVED lines=8> */
.L_x_2598:
        /* <DEDUP_REMOVED lines=9> */
.L_x_2599:
[----:B------:R-:W-:Y:S01]  /*1de40*/  IMAD.MOV.U32 R9, RZ, RZ, R14 ;  /* 0x000000ffff097224 */ /* 0x000fe200078e000e */
[----:B------:R-:W-:Y:S06]  /*1de50*/  BRA `(.L_x_2600) ;  /* 0xffffffd4002c7947 */ /* 0x000fec000383ffff */
.L_x_2531:
[----:B------:R-:W-:Y:S01]  /*1de60*/  BSSY B0, `(.L_x_2601) ;  /* 0x0000006000007945 */ /* 0x000fe20003800000 */
[----:B------:R-:W-:Y:S01]  /*1de70*/  PLOP3.LUT P6, PT, P6, PT, PT, 0x8, 0x0 ;  /* 0x000000000000781c */ /* 0x000fe200037ce170 */
[----:B------:R-:W-:-:S12]  /*1de80*/  IMAD.MOV.U32 R15, RZ, RZ, -0x1 ;  /* 0xffffffffff0f7424 */ /* 0x000fd800078e00ff */
[----:B0-----:R-:W-:Y:S05]  /*1de90*/  WARPSYNC.COLLECTIVE R15, `(.L_x_2602) ;  /* 0x000000000f087348 */ /* 0x001fea0003c00000 */
[----:B------:R-:W-:Y:S01]  /*1dea0*/  VOTE.ANY R14, PT, P6 ;  /* 0x00000000000e7806 */ /* 0x000fe200030e0100 */
[----:B0-----:R-:W-:Y:S06]  /*1deb0*/  ENDCOLLECTIVE ;  /* 0x000000000000791b */ /* 0x001fec0003800000 */
.L_x_2602:
[----:B------:R-:W-:Y:S05]  /*1dec0*/  BSYNC B0 ;  /* 0x0000000000007941 */ /* 0x000fea0003800000 */
.L_x_2601:
        /* <DEDUP_REMOVED lines=10> */
.L_x_2603:
[----:B------:R-:W-:Y:S02]  /*1df70*/  IMAD.MOV.U32 R13, RZ, RZ, R7 ;  /* 0x000000ffff0d7224 */ /* 0x000fe400078e0007 */
[----:B------:R-:W-:-:S07]  /*1df80*/  IMAD.MOV.U32 R0, RZ, RZ, R14 ;  /* 0x000000ffff007224 */ /* 0x000fce00078e000e */
[----:B------:R-:W-:Y:S05]  /*1df90*/  WARPSYNC.COLLECTIVE R15, `(.L_x_2604) ;  /* 0x000000000f087348 */ /* 0x000fea0003c00000 */
[----:B------:R0:W1:Y:S02]  /*1dfa0*/  SHFL.IDX P6, R14, R13, R12, R11 ;  /* 0x0000000c0d0e7389 */ /* 0x00006400000c000b */
[----:B01----:R-:W-:Y:S01]  /*1dfb0*/  ENDCOLLECTIVE ;  /* 0x000000000000791b */ /* 0x003fe20003800000 */
.L_x_2604:
[----:B------:R-:W-:Y:S02]  /*1dfc0*/  IMAD.MOV.U32 R7, RZ, RZ, R14 ;  /* 0x000000ffff077224 */ /* 0x000fe400078e000e */
[----:B------:R-:W-:-:S05]  /*1dfd0*/  IMAD.IADD R6, R10, 0x1, R16 ;  /* 0x000000010a067824 */ /* 0x000fca00078e0210 */
[----:B------:R1:W-:Y:S01]  /*1dfe0*/  STL [R1+0xc], R6 ;  /* 0x00000c0601007387 */ /* 0x0003e20000100800 */
[----:B------:R-:W-:Y:S05]  /*1dff0*/  BRA `(.L_x_2605) ;  /* 0xffffffd4000c7947 */ /* 0x000fea000383ffff */
.L_x_2533:
        /* <DEDUP_REMOVED lines=8> */
.L_x_2607:
[----:B------:R-:W-:Y:S05]  /*1e080*/  BSYNC B0 ;  /* 0x0000000000007941 */ /* 0x000fea0003800000 */
.L_x_2606:
[----:B------:R-:W-:Y:S01]  /*1e090*/  IMAD.MOV.U32 R2, RZ, RZ, R14 ;  /* 0x000000ffff027224 */ /* 0x000fe200078e000e */
[----:B------:R-:W-:Y:S06]  /*1e0a0*/  BRA `(.L_x_2608) ;  /* 0xffffffd000f87947 */ /* 0x000fec000383ffff */
.L_x_2539:
[----:B0-----:R0:W1:Y:S02]  /*1e0b0*/  SYNCS.PHASECHK.TRANS64.TRYWAIT P0, [R0+URZ+0x38820], R3 ;  /* 0x03882003000075a7 */ /* 0x001064000800017f */
[----:B-1----:R-:W-:Y:S05]  /*1e0c0*/  @!P0 NANOSLEEP.SYNCS 0x989680 ;  /* 0x009896800000895d */ /* 0x002fea0003900000 */
[----:B------:R-:W1:Y:S02]  /*1e0d0*/  @!P0 SYNCS.PHASECHK.TRANS64 P0, [R0+URZ+0x38820], R3 ;  /* 0x03882003000085a7 */ /* 0x000e64000800007f */
[----:B-1----:R-:W-:Y:S05]  /*1e0e0*/  @!P0 BRA `(.L_x_2539) ;  /* 0xfffffffc00f08947 */ /* 0x002fea000383ffff */
[----:B------:R-:W-:Y:S05]  /*1e0f0*/  BRA `(.L_x_2609) ;  /* 0xffffffdc009c7947 */ /* 0x000fea000383ffff */
.L_x_2540:
        /* <DEDUP_REMOVED lines=11> */
.L_x_2611:
[----:B------:R-:W-:Y:S05]  /*1e1b0*/  BSYNC B0 ;  /* 0x0000000000007941 */ /* 0x000fea0003800000 */
.L_x_2610:
[----:B------:R-:W-:Y:S05]  /*1e1c0*/  BRA `(.L_x_2612) ;  /* 0xffffffdc00847947 */ /* 0x000fea000383ffff */
.L_x_2543:
[----:B------:R-:W-:Y:S01]  /*1e1d0*/  BSSY B1, `(.L_x_2613) ;  /* 0x0000006000017945 */ /* 0x000fe20003800000 */
[----:B------:R-:W-:-:S07]  /*1e1e0*/  IMAD.MOV.U32 R15, RZ, RZ, -0x1 ;  /* 0xffffffffff0f7424 */ /* 0x000fce00078e00ff */
[----:B01----:R-:W-:Y:S05]  /*1e1f0*/  WARPSYNC.COLLECTIVE R15, `(.L_x_2614) ;  /* 0x000000000f0c7348 */ /* 0x003fea0003c00000 */
[----:B------:R-:W-:Y:S02]  /*1e200*/  ELECT P6, UR62, PT ;  /* 0x00000000003e782f */ /* 0x000fe400038c0000 */
[----:B------:R-:W-:Y:S01]  /*1e210*/  MOV R14, UR62 ;  /* 0x0000003e000e7c02 */ /* 0x000fe20008000f00 */
[----:B01----:R-:W-:Y:S10]  /*1e220*/  ENDCOLLECTIVE ;  /* 0x000000000000791b */ /* 0x003ff40003800000 */
.L_x_2614:
[----:B------:R-:W-:Y:S05]  /*1e230*/  BSYNC B1 ;  /* 0x0000000000017941 */ /* 0x000fea0003800000 */
.L_x_2613:
[----:B------:R-:W-:Y:S05]  /*1e240*/  BRA `(.L_x_2615) ;  /* 0xffffffdc007c7947 */ /* 0x000fea000383ffff */
.L_x_2545:
[----:B0-----:R0:W1:Y:S02]  /*1e250*/  SYNCS.PHASECHK.TRANS64.TRYWAIT P0, [R6+URZ], R5 ;  /* 0x00000005060075a7 */ /* 0x001064000800017f */
[----:B-1----:R-:W-:Y:S05]  /*1e260*/  @!P0 NANOSLEEP.SYNCS 0x989680 ;  /* 0x009896800000895d */ /* 0x002fea0003900000 */
[----:B------:R-:W1:Y:S02]  /*1e270*/  @!P0 SYNCS.PHASECHK.TRANS64 P0, [R6+URZ], R5 ;  /* 0x00000005060085a7 */ /* 0x000e64000800007f */
[----:B-1----:R-:W-:Y:S05]  /*1e280*/  @!P0 BRA `(.L_x_2545) ;  /* 0xfffffffc00f08947 */ /* 0x002fea000383ffff */
[----:B------:R-:W-:Y:S05]  /*1e290*/  BRA `(.L_x_2616) ;  /* 0xffffffdc00bc7947 */ /* 0x000fea000383ffff */
.L_x_2546:
[----:B-1----:R1:W2:Y:S02]  /*1e2a0*/  SYNCS.PHASECHK.TRANS64.TRYWAIT P0, [R7+URZ], R2 ;  /* 0x00000002070075a7 */ /* 0x0022a4000800017f */
[----:B--2---:R-:W-:Y:S05]  /*1e2b0*/  @!P0 NANOSLEEP.SYNCS 0x989680 ;  /* 0x009896800000895d */ /* 0x004fea0003900000 */
[----:B------:R-:W2:Y:S02]  /*1e2c0*/  @!P0 SYNCS.PHASECHK.TRANS64 P0, [R7+URZ], R2 ;  /* 0x00000002070085a7 */ /* 0x000ea4000800007f */
[----:B--2---:R-:W-:Y:S05]  /*1e2d0*/  @!P0 BRA `(.L_x_2546) ;  /* 0xfffffffc00f08947 */ /* 0x004fea000383ffff */
[----:B------:R-:W-:Y:S05]  /*1e2e0*/  BRA `(.L_x_2617) ;  /* 0xffffffdc00b07947 */ /* 0x000fea000383ffff */
.L_x_2548:
[----:B--2---:R2:W3:Y:S02]  /*1e2f0*/  SYNCS.PHASECHK.TRANS64.TRYWAIT P0, [R4+URZ], R5 ;  /* 0x00000005040075a7 */ /* 0x0044e4000800017f */
[----:B---3--:R-:W-:Y:S05]  /*1e300*/  @!P0 NANOSLEEP.SYNCS 0x989680 ;  /* 0x009896800000895d */ /* 0x008fea0003900000 */
[----:B------:R-:W3:Y:S02]  /*1e310*/  @!P0 SYNCS.PHASECHK.TRANS64 P0, [R4+URZ], R5 ;  /* 0x00000005040085a7 */ /* 0x000ee4000800007f */
[----:B---3--:R-:W-:Y:S05]  /*1e320*/  @!P0 BRA `(.L_x_2548) ;  /* 0xfffffffc00f08947 */ /* 0x008fea000383ffff */
[----:B------:R-:W-:Y:S05]  /*1e330*/  BRA `(.L_x_2618) ;  /* 0xffffffdc00b47947 */ /* 0x000fea000383ffff */
.L_x_2619:
        /* <DEDUP_REMOVED lines=12> */
.L_x_14846:


//--------------------- .text._ZN7cutlass13device_kernelIN5flash11enable_sm90INS1_16FlashAttnFwdSm90INS1_25CollectiveMainloopFwdSm90ILi2EN4cute5tupleIJNS5_1CILi1EEES8_S8_EEENS6_IJNS7_ILi128EEENS7_ILi80EEENS7_ILi256EEEEEELi256ENS_6half_tEfNS_4arch4Sm90ELb1ELb0ELb1ELb1ELb0ELb1ELb0ELb1ELb1ELb1ELb1ELb0EEENS1_21CollectiveEpilogueFwdINS6_IJSA_SC_SB_EEES9_SE_SG_Li256ELb1ELb1ELb1ELb0EEENS1_36VarlenDynamicPersistentTileSchedulerILi128ELi80ELi256ELi128ELb1ELb1ELb1ELb1ELb1ELb1EEEEEEEEEvNT_6ParamsE --------------------------
	.section	.text._ZN7cutlass13device_kernelIN5flash11enable_sm90INS1_16FlashAttnFwdSm90INS1_25CollectiveMainloopFwdSm90ILi2EN4cute5tupleIJNS5_1CILi1EEES8_S8_EEENS6_IJNS7_ILi128EEENS7_ILi80EEENS7_ILi256EEEEEELi256ENS_6half_tEfNS_4arch4Sm90ELb1ELb0ELb1ELb1ELb0ELb1ELb0ELb1ELb1ELb1ELb1ELb0EEENS1_21CollectiveEpilogueFwdINS6_IJSA_SC_SB_EEES9_SE_SG_Li256ELb1ELb1ELb1ELb0EEENS1_36VarlenDynamicPersistentTileSchedulerILi128ELi80ELi256ELi128ELb1ELb1ELb1ELb1ELb1ELb1EEEEEEEEEvNT_6ParamsE,"ax",@progbits
	.align	128
.text._ZN7cutlass13device_kernelIN5flash11enable_sm90INS1_16FlashAttnFwdSm90INS1_25CollectiveMainloopFwdSm90ILi2EN4cute5tupleIJNS5_1CILi1EEES8_S8_EEENS6_IJNS7_ILi128EEENS7_ILi80EEENS7_ILi256EEEEEELi256ENS_6half_tEfNS_4arch4Sm90ELb1ELb0ELb1ELb1ELb0ELb1ELb0ELb1ELb1ELb1ELb1ELb0EEENS1_21CollectiveEpilogueFwdINS6_IJSA_SC_SB_EEES9_SE_SG_Li256ELb1ELb1ELb1ELb0EEENS1_36VarlenDynamicPersistentTileSchedulerILi128ELi80ELi256ELi128ELb1ELb1ELb1ELb1ELb1ELb1EEEEEEEEEvNT_6ParamsE:
        .type           _ZN7cutlass13device_kernelIN5flash11enable_sm90INS1_16FlashAttnFwdSm90INS1_25CollectiveMainloopFwdSm90ILi2EN4cute5tupleIJNS5_1CILi1EEES8_S8_EEENS6_IJNS7_ILi128EEENS7_ILi80EEENS7_ILi256EEEEEELi256ENS_6half_tEfNS_4arch4Sm90ELb1ELb0ELb1ELb1ELb0ELb1ELb0ELb1ELb1ELb1ELb1ELb0EEENS1_21CollectiveEpilogueFwdINS6_IJSA_SC_SB_EEES9_SE_SG_Li256ELb1ELb1ELb1ELb0EEENS1_36VarlenDynamicPersistentTileSchedulerILi128ELi80ELi256ELi128ELb1ELb1ELb1ELb1ELb1ELb1EEEEEEEEEvNT_6ParamsE,@function
        .size           _ZN7cutlass13device_kernelIN5flash11enable_sm90INS1_16FlashAttnFwdSm90INS1_25CollectiveMainloopFwdSm90ILi2EN4cute5tupleIJNS5_1CILi1EEES8_S8_EEENS6_IJNS7_ILi128EEENS7_ILi80EEENS7_ILi256EEEEEELi256ENS_6half_tEfNS_4arch4Sm90ELb1ELb0ELb1ELb1ELb0ELb1ELb0ELb1ELb1ELb1ELb1ELb0EEENS1_21CollectiveEpilogueFwdINS6_IJSA_SC_SB_EEES9_SE_SG_Li256ELb1ELb1ELb1ELb0EEENS1_36VarlenDynamicPersistentTileSchedulerILi128ELi80ELi256ELi128ELb1ELb1ELb1ELb1ELb1ELb1EEEEEEEEEvNT_6ParamsE,(.L_x_14847 - _ZN7cutlass13device_kernelIN5flash11enable_sm90INS1_16FlashAttnFwdSm90INS1_25CollectiveMainloopFwdSm90ILi2EN4cute5tupleIJNS5_1CILi1EEES8_S8_EEENS6_IJNS7_ILi128EEENS7_ILi80EEENS7_ILi256EEEEEELi256ENS_6half_tEfNS_4arch4Sm90ELb1ELb0ELb1ELb1ELb0ELb1ELb0ELb1ELb1ELb1ELb1ELb0EEENS1_21CollectiveEpilogueFwdINS6_IJSA_SC_SB_EEES9_SE_SG_Li256ELb1ELb1ELb1ELb0EEENS1_36VarlenDynamicPersistentTileSchedulerILi128ELi80ELi256ELi128ELb1ELb1ELb1ELb1ELb1ELb1EEEEEEEEEvNT_6ParamsE)
        .other          _ZN7cutlass13device_kernelIN5flash11enable_sm90INS1_16FlashAttnFwdSm90INS1_25CollectiveMainloopFwdSm90ILi2EN4cute5tupleIJNS5_1CILi1EEES8_S8_EEENS6_IJNS7_ILi128EEENS7_ILi80EEENS7_ILi256EEEEEELi256ENS_6half_tEfNS_4arch4Sm90ELb1ELb0ELb1ELb1ELb0ELb1ELb0ELb1ELb1ELb1ELb1ELb0EEENS1_21CollectiveEpilogueFwdINS6_IJSA_SC_SB_EEES9_SE_SG_Li256ELb1ELb1ELb1ELb0EEENS1_36VarlenDynamicPersistentTileSchedulerILi128ELi80ELi256ELi128ELb1ELb1ELb1ELb1ELb1ELb1EEEEEEEEEvNT_6ParamsE,@"STO_CUDA_ENTRY STV_DEFAULT"
_ZN7cutlass13device_kernelIN5flash11enable_sm90INS1_16FlashAttnFwdSm90INS1_25CollectiveMainloopFwdSm90ILi2EN4cute5tupleIJNS5_1CILi1EEES8_S8_EEENS6_IJNS7_ILi128EEENS7_ILi80EEENS7_ILi256EEEEEELi256ENS_6half_tEfNS_4arch4Sm90ELb1ELb0ELb1ELb1ELb0ELb1ELb0ELb1ELb1ELb1ELb1ELb0EEENS1_21CollectiveEpilogueFwdINS6_IJSA_SC_SB_EEES9_SE_SG_Li256ELb1ELb1ELb1ELb0EEENS1_36VarlenDynamicPersistentTileSchedulerILi128ELi80ELi256ELi128ELb1ELb1ELb1ELb1ELb1ELb1EEEEEEEEEvNT_6ParamsE:
        /* <DEDUP_REMOVED lines=24> */
.L_x_2621:
[----:B------:R-:W-:Y:S05]  /*0180*/  BSYNC B0 ;  /* 0x0000000000007941 */ /* 0x000fea0003800000 */
.L_x_2620:
        /* <DEDUP_REMOVED lines=41> */
.L_x_2622:
        /* <DEDUP_REMOVED lines=22> */
.L_x_2623:
        /* <DEDUP_REMOVED lines=18> */
.L_x_2624:
        /* <DEDUP_REMOVED lines=22> */
.L_x_2625:
        /* <DEDUP_REMOVED lines=22> */
.L_x_2626:
        /* <DEDUP_REMOVED lines=9> */
.L_x_2629:
        /* <DEDUP_REMOVED lines=16> */
[----:B------:R-:W-:Y:S01]  /*0af0*/  VIADD R6, R6, 0xffffff80 ;  /* 0xffffff8006067836 */ /* 0x000fe20000000000 */
[----:B------:R-:W-:Y:S02]  /*0b00*/  R2UR UR4, R16 ;  /* 0x00000000100472ca */ /* 0x000fe400000e0000 */
[----:B------:R-:W-:Y:S02]  /*0b10*/  CS2R R218, SRZ ;  /* 0x0000000000da7805 */ /* 0x000fe4000001ff00 */
[----:B------:R-:W-:Y:S01]  /*0b20*/  MOV R17, RZ ;  /* 0x000000ff00117202 */ /* 0x000fe20000000f00 */
[----:B------:R-:W-:Y:S01]  /*0b30*/  IMAD.MOV.U32 R216, RZ, RZ, RZ ;  /* 0x000000ffffd87224 */ /* 0x000fe200078e00ff */
[----:B------:R-:W-:-:S04]  /*0b40*/  SHF.R.S32.HI R3, RZ, 0x1f, R6 ;  /* 0x0000001fff037819 */ /* 0x000fc80000011406 */
[CC--:B0-----:R-:W-:Y:S02]  /*0b50*/  LEA.HI R2, R3.reuse, R6.reuse, RZ, 0x4 ;  /* 0x0000000603027211 */ /* 0x0c1fe400078f20ff */
[CC--:B------:R-:W-:Y:S02]  /*0b60*/  LEA.HI R212, R3.reuse, R6.reuse, RZ, 0x3 ;  /* 0x0000000603d47211 */ /* 0x0c0fe400078f18ff */
[CC--:B------:R-:W-:Y:S01]  /*0b70*/  LEA.HI R9, R3.reuse, R6.reuse, RZ, 0x2 ;  /* 0x0000000603097211 */ /* 0x0c0fe200078f10ff */
[----:B------:R-:W-:Y:S01]  /*0b80*/  UIADD3 UR4, UR4, 0x14400, URZ ;  /* 0x0001440004047890 */ /* 0x000fe2000fffe03f */
[CC--:B------:R-:W-:Y:S02]  /*0b90*/  LEA.HI R4, R3.reuse, R6.reuse, RZ, 0x5 ;  /* 0x0000000603047211 */ /* 0x0c0fe400078f28ff */
[----:B------:R-:W-:Y:S02]  /*0ba0*/  LEA.HI R8, R3, R6, RZ, 0x6 ;  /* 0x0000000603087211 */ /* 0x000fe400078f30ff */
[----:B------:R-:W-:-:S02]  /*0bb0*/  LOP3.LUT R237, R212, 0xfffffff8, RZ, 0xc0, !PT ;  /* 0xfffffff8d4ed7812 */ /* 0x000fc400078ec0ff */
[----:B------:R-:W-:Y:S01]  /*0bc0*/  LOP3.LUT R9, R9, 0xfffffffc, RZ, 0xc0, !PT ;  /* 0xfffffffc09097812 */ /* 0x000fe200078ec0ff */
[----:B------:R-:W-:Y:S01]  /*0bd0*/  IMAD.SHL.U32 R8, R8, 0x8, RZ ;  /* 0x0000000808087824 */ /* 0x000fe200078e00ff */
[----:B------:R-:W-:Y:S01]  /*0be0*/  SHF.L.U32 R5, R4, 0x5, RZ ;  /* 0x0000000504057819 */ /* 0x000fe200000006ff */
[C---:B------:R-:W-:Y:S01]  /*0bf0*/  IMAD.IADD R237, R6.reuse, 0x1, -R237 ;  /* 0x0000000106ed7824 */ /* 0x040fe200078e0aed */
[----:B------:R-:W-:Y:S01]  /*0c00*/  SHF.R.S32.HI R212, RZ, 0x3, R212 ;  /* 0x00000003ffd47819 */ /* 0x000fe200000114d4 */
[----:B------:R-:W-:Y:S01]  /*0c10*/  IMAD.IADD R10, R6, 0x1, -R9 ;  /* 0x00000001060a7824 */ /* 0x000fe200078e0a09 */
[----:B------:R-:W-:Y:S01]  /*0c20*/  LOP3.LUT R226, R8, 0xfffffe00, RZ, 0xc0, !PT ;  /* 0xfffffe0008e27812 */ /* 0x000fe200078ec0ff */
[C---:B------:R-:W-:Y:S02]  /*0c30*/  IMAD.SHL.U32 R22, R237.reuse, 0x4, RZ ;  /* 0x00000004ed167824 */ /* 0x040fe400078e00ff */
[----:B------:R-:W-:Y:S01]  /*0c40*/  IMAD.SHL.U32 R18, R237, 0x8, RZ ;  /* 0x00000008ed127824 */ /* 0x000fe200078e00ff */
[----:B------:R-:W-:Y:S01]  /*0c50*/  LEA.HI R12, R10, R10, RZ, 0x1 ;  /* 0x0000000a0a0c7211 */ /* 0x000fe200078f08ff */
[C---:B------:R-:W-:Y:S01]  /*0c60*/  VIADD R214, R22.reuse, 0x40 ;  /* 0x0000004016d67836 */ /* 0x040fe20000000000 */
[----:B------:R-:W-:Y:S01]  /*0c70*/  SHF.R.S32.HI R23, RZ, 0x1f, R22 ;  /* 0x0000001fff177819 */ /* 0x000fe20000011416 */
[----:B------:R-:W-:Y:S01]  /*0c80*/  VIADD R215, R22, 0x20 ;  /* 0x0000002016d77836 */ /* 0x000fe20000000000 */
[----:B------:R-:W-:Y:S01]  /*0c90*/  IADD3 R221, R18, 0xc0, RZ ;  /* 0x000000c012dd7810 */ /* 0x000fe20007ffe0ff */
[C---:B------:R-:W-:Y:S01]  /*0ca0*/  IMAD.IADD R213, R22.reuse, 0x1, R214 ;  /* 0x0000000116d57824 */ /* 0x040fe200078e02d6 */
[----:B------:R-:W-:Y:S01]  /*0cb0*/  SHF.R.S32.HI R19, RZ, 0x1f, R18 ;  /* 0x0000001fff137819 */ /* 0x000fe20000011412 */
[----:B------:R-:W-:-:S02]  /*0cc0*/  VIADD R217, R22, 0x60 ;  /* 0x0000006016d97836 */ /* 0x000fc40000000000 */
[----:B------:R-:W-:Y:S01]  /*0cd0*/  VIADD R220, R18, 0x80 ;  /* 0x0000008012dc7836 */ /* 0x000fe20000000000 */
[----:B--2---:R-:W-:Y:S02]  /*0ce0*/  R2UR UR5, R0 ;  /* 0x00000000000572ca */ /* 0x004fe400000e0000 */
[----:B------:R-:W-:Y:S02]  /*0cf0*/  LEA.HI R0, R3, R6, RZ, 0x7 ;  /* 0x0000000603007211 */ /* 0x000fe400078f38ff */
[----:B------:R-:W-:Y:S02]  /*0d00*/  LOP3.LUT R3, R2, 0x3fffff0, RZ, 0xc0, !PT ;  /* 0x03fffff002037812 */ /* 0x000fe400078ec0ff */
[----:B------:R-:W-:-:S03]  /*0d10*/  LOP3.LUT R7, R0, 0xffffff80, RZ, 0xc0, !PT ;  /* 0xffffff8000077812 */ /* 0x000fc600078ec0ff */
[C---:B------:R-:W-:Y:S01]  /*0d20*/  IMAD.IADD R4, R6.reuse, 0x1, -R3 ;  /* 0x0000000106047824 */ /* 0x040fe200078e0a03 */
[----:B------:R-:W-:Y:S01]  /*0d30*/  SHF.R.S32.HI R3, RZ, 0x7, R0 ;  /* 0x00000007ff037819 */ /* 0x000fe20000011400 */
[----:B------:R-:W-:Y:S01]  /*0d40*/  IMAD.IADD R21, R6, 0x1, -R7 ;  /* 0x0000000106157824 */ /* 0x000fe200078e0a07 */
[----:B------:R-:W-:Y:S01]  /*0d50*/  LOP3.LUT R7, R5, 0xfffffc00, RZ, 0xc0, !PT ;  /* 0xfffffc0005077812 */ /* 0x000fe200078ec0ff */
[----:B------:R-:W-:Y:S01]  /*0d60*/  ULOP3.LUT UR5, UR5, 0x1, URZ, 0xfc, !UPT ;  /* 0x0000000105057892 */ /* 0x000fe2000f8efc3f */
[----:B------:R-:W-:Y:S02]  /*0d70*/  SHF.R.S32.HI R5, RZ, 0x4, R2 ;  /* 0x00000004ff057819 */ /* 0x000fe40000011402 */
[----:B------:R-:W-:Y:S01]  /*0d80*/  SHF.R.S32.HI R6, RZ, 0x1f, R21 ;  /* 0x0000001fff067819 */ /* 0x000fe20000011415 */
[----:B------:R-:W-:Y:S01]  /*0d90*/  STL [R1+0xa0], R21 ;  /* 0x0000a01501007387 */ /* 0x000fe20000100800 */
[----:B------:R-:W-:Y:S02]  /*0da0*/  LEA.HI R2, R2, R5, RZ, 0x1 ;  /* 0x0000000502027211 */ /* 0x000fe400078f08ff */
[----:B------:R-:W-:-:S02]  /*0db0*/  LEA.HI R9, R6, R21, RZ, 0x2 ;  /* 0x0000001506097211 */ /* 0x000fc400078f10ff */
[----:B------:R-:W-:Y:S02]  /*0dc0*/  LEA R7, R4, R7, 0x6 ;  /* 0x0000000704077211 */ /* 0x000fe400078e30ff */
[--C-:B------:R-:W-:Y:S02]  /*0dd0*/  SHF.R.S32.HI R4, RZ, 0x2, R9.reuse ;  /* 0x00000002ff047819 */ /* 0x100fe40000011409 */
[----:B------:R-:W-:Y:S02]  /*0de0*/  SHF.R.S32.HI R11, RZ, 0x1f, R9 ;  /* 0x0000001fff0b7819 */ /* 0x000fe40000011409 */
[----:B------:R-:W-:Y:S02]  /*0df0*/  LOP3.LUT R2, R2, 0x1ffffffe, RZ, 0xc0, !PT ;  /* 0x1ffffffe02027812 */ /* 0x000fe400078ec0ff */
[----:B------:R-:W-:Y:S02]  /*0e00*/  LEA.HI R11, R11, R4, RZ, 0x3 ;  /* 0x000000040b0b7211 */ /* 0x000fe400078f18ff */
[----:B------:R-:W-:Y:S01]  /*0e10*/  LEA.HI R0, R0, R3, RZ, 0x1 ;  /* 0x0000000300007211 */ /* 0x000fe200078f08ff */
[----:B------:R-:W-:Y:S01]  /*0e20*/  IMAD.IADD R2, R5, 0x1, -R2 ;  /* 0x0000000105027824 */ /* 0x000fe200078e0a02 */
[----:B------:R-:W-:-:S02]  /*0e30*/  LOP3.LUT R11, R11, 0xfffffff8, RZ, 0xc0, !PT ;  /* 0xfffffff80b0b7812 */ /* 0x000fc400078ec0ff */
[----:B------:R-:W-:Y:S01]  /*0e40*/  LOP3.LUT R0, R0, 0x3fffffe, RZ, 0xc0, !PT ;  /* 0x03fffffe00007812 */ /* 0x000fe200078ec0ff */
[----:B------:R-:W-:Y:S01]  /*0e50*/  IMAD R2, R2, 0x8, R7 ;  /* 0x0000000802027824 */ /* 0x000fe200078e0207 */
[----:B------:R-:W-:Y:S01]  /*0e60*/  IADD3 R5, R212, 0x20, RZ ;  /* 0x00000020d4057810 */ /* 0x000fe20007ffe0ff */
[----:B------:R-:W-:Y:S01]  /*0e70*/  IMAD.MOV.U32 R7, RZ, RZ, R15 ;  /* 0x000000ffff077224 */ /* 0x000fe200078e000f */
[----:B------:R-:W-:Y:S01]  /*0e80*/  IADD3 R11, R4, -R11, RZ ;  /* 0x8000000b040b7210 */ /* 0x000fe20007ffe0ff */
[----:B------:R-:W-:Y:S01]  /*0e90*/  IMAD.IADD R0, R3, 0x1, -R0 ;  /* 0x0000000103007824 */ /* 0x000fe200078e0a00 */
[----:B------:R-:W-:Y:S01]  /*0ea0*/  SHF.R.S32.HI R4, RZ, 0x1f, R213 ;  /* 0x0000001fff047819 */ /* 0x000fe200000114d5 */
[----:B------:R0:W-:Y:S01]  /*0eb0*/  STL [R1+0xb8], R2 ;  /* 0x0000b80201007387 */ /* 0x0001e20000100800 */
[----:B------:R-:W-:Y:S01]  /*0ec0*/  LOP3.LUT R3, R12, 0x1ffffffe, RZ, 0xc0, !PT ;  /* 0x1ffffffe0c037812 */ /* 0x000fe200078ec0ff */
[----:B------:R-:W-:Y:S01]  /*0ed0*/  IMAD.SHL.U32 R12, R212, 0x40, RZ ;  /* 0x00000040d40c7824 */ /* 0x000fe200078e00ff */
[----:B------:R-:W-:Y:S01]  /*0ee0*/  LEA.HI R6, R6, R21, RZ, 0x5 ;  /* 0x0000001506067211 */ /* 0x000fe200078f28ff */
[----:B------:R-:W-:Y:S01]  /*0ef0*/  IMAD.SHL.U32 R223, R5, 0x40, RZ ;  /* 0x0000004005df7824 */ /* 0x000fe200078e00ff */
[----:B------:R-:W-:Y:S01]  /*0f00*/  LEA.HI R8, R4, R213, RZ, 0x3 ;  /* 0x000000d504087211 */ /* 0x000fe200078f18ff */
[----:B------:R-:W-:Y:S01]  /*0f10*/  IMAD.IADD R234, R10, 0x1, -R3 ;  /* 0x000000010aea7824 */ /* 0x000fe200078e0a03 */
[----:B------:R-:W-:-:S02]  /*0f20*/  SHF.R.S32.HI R6, RZ, 0x5, R6 ;  /* 0x00000005ff067819 */ /* 0x000fc40000011406 */
[----:B------:R-:W-:Y:S02]  /*0f30*/  LOP3.LUT R3, R12, 0x1c0, RZ, 0xc0, !PT ;  /* 0x000001c00c037812 */ /* 0x000fe400078ec0ff */
[----:B0-----:R-:W-:Y:S01]  /*0f40*/  SHF.R.S32.HI R2, RZ, 0x1f, R5 ;  /* 0x0000001fff027819 */ /* 0x001fe20000011405 */
[----:B------:R-:W-:Y:S01]  /*0f50*/  IMAD R11, R6, 0x10, R11 ;  /* 0x00000010060b7824 */ /* 0x000fe200078e020b */
[----:B------:R-:W-:Y:S02]  /*0f60*/  LOP3.LUT R223, R223, 0x1c0, RZ, 0xc0, !PT ;  /* 0x000001c0dfdf7812 */ /* 0x000fe400078ec0ff */
[----:B------:R-:W-:Y:S01]  /*0f70*/  LEA.HI R2, R2, R5, RZ, 0x3 ;  /* 0x0000000502027211 */ /* 0x000fe200078f18ff */
[----:B------:R-:W-:Y:S01]  /*0f80*/  IMAD R11, R0, 0x40, R11 ;  /* 0x00000040000b7824 */ /* 0x000fe200078e020b */
[----:B------:R-:W-:Y:S01]  /*0f90*/  LEA.HI R5, R4, R213, RZ, 0x6 ;  /* 0x000000d504057211 */ /* 0x000fe200078f30ff */
[----:B------:R-:W-:Y:S01]  /*0fa0*/  IMAD.U32 R0, RZ, RZ, UR5 ;  /* 0x00000005ff007e24 */ /* 0x000fe2000f8e00ff */
[----:B------:R-:W-:Y:S01]  /*0fb0*/  LOP3.LUT R4, R8, 0x38, RZ, 0xc0, !PT ;  /* 0x0000003808047812 */ /* 0x000fe200078ec0ff */
[----:B------:R-:W-:Y:S01]  /*0fc0*/  IMAD.SHL.U32 R2, R2, 0x40, RZ ;  /* 0x0000004002027824 */ /* 0x000fe200078e00ff */
[----:B------:R-:W-:Y:S01]  /*0fd0*/  SHF.R.U32.HI R227, RZ, 0x3, R3 ;  /* 0x00000003ffe37819 */ /* 0x000fe20000011603 */
[----:B------:R-:W-:Y:S01]  /*0fe0*/  STL [R1+0xb4], R11 ;  /* 0x0000b40b01007387 */ /* 0x000fe20000100800 */
[----:B------:R-:W-:-:S02]  /*0ff0*/  SHF.R.U32.HI R20, RZ, 0x3, R223 ;  /* 0x00000003ff147819 */ /* 0x000fc400000116df */
[----:B------:R-:W-:Y:S01]  /*1000*/  SHF.L.U32 R5, R5, 0x7, RZ ;  /* 0x0000000705057819 */ /* 0x000fe200000006ff */
[----:B------:R-:W-:Y:S01]  /*1010*/  STL [R1+0x74], RZ ;  /* 0x000074ff01007387 */ /* 0x000fe20000100800 */
[----:B------:R-:W-:Y:S02]  /*1020*/  LOP3.LUT R6, R223, 0x38, R8, 0xf8, !PT ;  /* 0x00000038df067812 */ /* 0x000fe400078ef808 */
[----:B------:R-:W-:Y:S01]  /*1030*/  LOP3.LUT R4, R4, 0x1c0, R12, 0xf8, !PT ;  /* 0x000001c004047812 */ /* 0x000fe200078ef80c */
[----:B------:R0:W-:Y:S01]  /*1040*/  STL [R1+0x5c], R0 ;  /* 0x00005c0001007387 */ /* 0x0001e20000100800 */
[----:B------:R-:W-:Y:S01]  /*1050*/  LOP3.LUT R225, R2, 0xfffffe00, RZ, 0xc0, !PT ;  /* 0xfffffe0002e17812 */ /* 0x000fe200078ec0ff */
[----:B------:R-:W-:Y:S01]  /*1060*/  VIADD R2, R212, 0x40 ;  /* 0x00000040d4027836 */ /* 0x000fe20000000000 */
[----:B------:R-:W-:Y:S02]  /*1070*/  LOP3.LUT R5, R5, 0xffffe000, RZ, 0xc0, !PT ;  /* 0xffffe00005057812 */ /* 0x000fe400078ec0ff */
[----:B------:R-:W-:-:S02]  /*1080*/  LOP3.LUT R6, R6, R20, RZ, 0x3c, !PT ;  /* 0x0000001406067212 */ /* 0x000fc400078e3cff */
[----:B------:R-:W-:Y:S02]  /*1090*/  LOP3.LUT R4, R4, R227, RZ, 0x3c, !PT ;  /* 0x000000e304047212 */ /* 0x000fe400078e3cff */
[-C--:B------:R-:W-:Y:S01]  /*10a0*/  IADD3 R10, R6, R5.reuse, R225 ;  /* 0x00000005060a7210 */ /* 0x080fe20007ffe0e1 */
[----:B------:R-:W-:Y:S01]  /*10b0*/  IMAD.MOV.U32 R6, RZ, RZ, R14 ;  /* 0x000000ffff067224 */ /* 0x000fe200078e000e */
[----:B------:R-:W-:Y:S01]  /*10c0*/  IADD3 R4, R4, R5, R226 ;  /* 0x0000000504047210 */ /* 0x000fe20007ffe0e2 */
[----:B------:R-:W-:Y:S01]  /*10d0*/  IMAD.MOV.U32 R5, RZ, RZ, R13 ;  /* 0x000000ffff057224 */ /* 0x000fe200078e000d */
[----:B0-----:R-:W-:Y:S01]  /*10e0*/  SHF.R.S32.HI R0, RZ, 0x1f, R2 ;  /* 0x0000001fff007819 */ /* 0x001fe20000011402 */
[----:B------:R-:W-:Y:S01]  /*10f0*/  IMAD.U32 R13, RZ, RZ, UR4 ;  /* 0x00000004ff0d7e24 */ /* 0x000fe2000f8e00ff */
[----:B------:R-:W-:Y:S02]  /*1100*/  SHF.L.U32 R222, R2, 0x6, RZ ;  /* 0x0000000602de7819 */ /* 0x000fe400000006ff */
[----:B------:R-:W-:-:S02]  /*1110*/  LEA.HI R0, R0, R2, RZ, 0x3 ;  /* 0x0000000200007211 */ /* 0x000fc400078f18ff */
[----:B------:R0:W-:Y:S01]  /*1120*/  STL [R1+0x8c], R13 ;  /* 0x00008c0d01007387 */ /* 0x0001e20000100800 */
[----:B------:R-:W-:Y:S02]  /*1130*/  SHF.R.S32.HI R14, RZ, 0x1f, R214 ;  /* 0x0000001fff0e7819 */ /* 0x000fe400000114d6 */
[----:B------:R-:W-:Y:S01]  /*1140*/  IMAD.SHL.U32 R0, R0, 0x40, RZ ;  /* 0x0000004000007824 */ /* 0x000fe200078e00ff */
[----:B------:R-:W-:Y:S02]  /*1150*/  LOP3.LUT R222, R222, 0x1c0, RZ, 0xc0, !PT ;  /* 0x000001c0dede7812 */ /* 0x000fe400078ec0ff */
[----:B------:R-:W-:Y:S02]  /*1160*/  LOP3.LUT R2, R223, 0x38, R18, 0xf8, !PT ;  /* 0x00000038df027812 */ /* 0x000fe400078ef812 */
[----:B------:R-:W-:Y:S02]  /*1170*/  SHF.R.S32.HI R12, RZ, 0x1f, R212 ;  /* 0x0000001fff0c7819 */ /* 0x000fe400000114d4 */
[----:B0-----:R-:W-:-:S02]  /*1180*/  SHF.R.S32.HI R13, RZ, 0x1f, R215 ;  /* 0x0000001fff0d7819 */ /* 0x001fc400000114d7 */
[----:B------:R-:W-:Y:S02]  /*1190*/  LOP3.LUT R235, R3, 0x38, R18, 0xf8, !PT ;  /* 0x0000003803eb7812 */ /* 0x000fe400078ef812 */
[----:B------:R-:W-:Y:S01]  /*11a0*/  SHF.R.U32.HI R12, RZ, 0x3, R222 ;  /* 0x00000003ff0c7819 */ /* 0x000fe200000116de */
[----:B------:R0:W-:Y:S01]  /*11b0*/  STL [R1+0x98], R13 ;  /* 0x0000980d01007387 */ /* 0x0001e20000100800 */
[----:B------:R-:W-:Y:S02]  /*11c0*/  LOP3.LUT R3, R222, 0x38, R18, 0xf8, !PT ;  /* 0x00000038de037812 */ /* 0x000fe400078ef812 */
[----:B------:R-:W-:Y:S01]  /*11d0*/  LOP3.LUT R224, R0, 0xfffffe00, RZ, 0xc0, !PT ;  /* 0xfffffe0000e07812 */ /* 0x000fe200078ec0ff */
[----:B------:R1:W-:Y:S01]  /*11e0*/  STL [R1+0x94], R14 ;  /* 0x0000940e01007387 */ /* 0x0003e20000100800 */
[----:B------:R-:W-:Y:S02]  /*11f0*/  LOP3.LUT R9, R9, 0x7ffffffc, RZ, 0xc0, !PT ;  /* 0x7ffffffc09097812 */ /* 0x000fe400078ec0ff */
[----:B------:R-:W-:-:S02]  /*1200*/  LOP3.LUT R2, R225, R2, R20, 0xf6, !PT ;  /* 0x00000002e1027212 */ /* 0x000fc400078ef614 */
[----:B------:R-:W-:Y:S01]  /*1210*/  SHF.R.S32.HI R0, RZ, 0x3, R8 ;  /* 0x00000003ff007819 */ /* 0x000fe20000011408 */
[----:B------:R-:W-:Y:S01]  /*1220*/  IMAD.IADD R9, R21, 0x1, -R9 ;  /* 0x0000000115097824 */ /* 0x000fe200078e0a09 */
[----:B0-----:R-:W-:Y:S02]  /*1230*/  SHF.R.S32.HI R13, RZ, 0x1f, R217 ;  /* 0x0000001fff0d7819 */ /* 0x001fe400000114d9 */
[----:B------:R-:W-:Y:S01]  /*1240*/  LOP3.LUT R3, R224, R3, R12, 0xf6, !PT ;  /* 0x00000003e0037212 */ /* 0x000fe200078ef60c */
[----:B------:R-:W-:Y:S01]  /*1250*/  IMAD.SHL.U32 R233, R9, 0x2, RZ ;  /* 0x0000000209e97824 */ /* 0x000fe200078e00ff */
[----:B-1----:R-:W-:Y:S01]  /*1260*/  SHF.R.S32.HI R14, RZ, 0x1f, R220 ;  /* 0x0000001fff0e7819 */ /* 0x002fe200000114dc */
[----:B------:R0:W-:Y:S01]  /*1270*/  STL [R1+0x90], R13 ;  /* 0x0000900d01007387 */ /* 0x0001e20000100800 */
[----:B------:R-:W-:Y:S01]  /*1280*/  LEA R2, R2, UR4, 0x1 ;  /* 0x0000000402027c11 */ /* 0x000fe2000f8e08ff */
[C---:B------:R-:W-:Y:S01]  /*1290*/  VIADD R45, R233.reuse, 0x8 ;  /* 0x00000008e92d7836 */ /* 0x040fe20000000000 */
[----:B------:R-:W-:Y:S01]  /*12a0*/  LOP3.LUT R44, R8, 0xfffffff8, RZ, 0xc0, !PT ;  /* 0xfffffff8082c7812 */ /* 0x000fe200078ec0ff */
[----:B------:R-:W-:Y:S01]  /*12b0*/  STL [R1+0x80], R14 ;  /* 0x0000800e01007387 */ /* 0x000fe20000100800 */
[C---:B------:R-:W-:Y:S01]  /*12c0*/  IADD3 R43, R233.reuse, 0x10, RZ ;  /* 0x00000010e92b7810 */ /* 0x040fe20007ffe0ff */
[C---:B------:R-:W-:Y:S01]  /*12d0*/  VIADD R40, R233.reuse, 0x28 ;  /* 0x00000028e9287836 */ /* 0x040fe20000000000 */
[C---:B------:R-:W-:Y:S01]  /*12e0*/  IADD3 R28, R233.reuse, 0x88, RZ ;  /* 0x00000088e91c7810 */ /* 0x040fe20007ffe0ff */
[C---:B------:R-:W-:Y:S01]  /*12f0*/  VIADD R37, R233.reuse, 0x40 ;  /* 0x00000040e9257836 */ /* 0x040fe20000000000 */
[----:B------:R-:W-:Y:S01]  /*1300*/  LOP3.LUT R235, R226, R235, R227, 0xf6, !PT ;  /* 0x000000ebe2eb7212 */ /* 0x000fe200078ef6e3 */
[C---:B------:R-:W-:Y:S01]  /*1310*/  VIADD R34, R233.reuse, 0x58 ;  /* 0x00000058e9227836 */ /* 0x040fe20000000000 */
[----:B0-----:R-:W-:Y:S01]  /*1320*/  SHF.R.S32.HI R13, RZ, 0x1f, R221 ;  /* 0x0000001fff0d7819 */ /* 0x001fe200000114dd */
[C---:B------:R-:W-:Y:S01]  /*1330*/  VIADD R31, R233.reuse, 0x70 ;  /* 0x00000070e91f7836 */ /* 0x040fe20000000000 */
[C---:B------:R-:W-:Y:S01]  /*1340*/  IADD3 R38, R233.reuse, 0x38, RZ ;  /* 0x00000038e9267810 */ /* 0x040fe20007ffe0ff */
[C---:B------:R-:W-:Y:S01]  /*1350*/  VIADD R25, R233.reuse, 0xa0 ;  /* 0x000000a0e9197836 */ /* 0x040fe20000000000 */
[C---:B------:R-:W-:Y:S01]  /*1360*/  IADD3 R33, R233.reuse, 0x60, RZ ;  /* 0x00000060e9217810 */ /* 0x040fe20007ffe0ff */
[----:B------:R0:W-:Y:S01]  /*1370*/  STL [R1+0x7c], R13 ;  /* 0x00007c0d01007387 */ /* 0x0001e20000100800 */
[C---:B------:R-:W-:Y:S01]  /*1380*/  VIADD R20, R233.reuse, 0xb8 ;  /* 0x000000b8e9147836 */ /* 0x040fe20000000000 */
[C---:B------:R-:W-:Y:S01]  /*1390*/  IADD3 R21, R233.reuse, 0xb0, RZ ;  /* 0x000000b0e9157810 */ /* 0x040fe20007ffe0ff */
[C---:B------:R-:W-:Y:S01]  /*13a0*/  VIADD R42, R233.reuse, 0x18 ;  /* 0x00000018e92a7836 */ /* 0x040fe20000000000 */
[----:B------:R1:W-:Y:S01]  /*13b0*/  STL [R1+0x60], R0 ;  /* 0x0000600001007387 */ /* 0x0003e20000100800 */
[C---:B------:R-:W-:Y:S01]  /*13c0*/  VIADD R41, R233.reuse, 0x20 ;  /* 0x00000020e9297836 */ /* 0x040fe20000000000 */
[C---:B------:R-:W-:Y:S01]  /*13d0*/  IADD3 R12, R233.reuse, 0xd8, RZ ;  /* 0x000000d8e90c7810 */ /* 0x040fe20007ffe0ff */
[C---:B------:R-:W-:Y:S01]  /*13e0*/  VIADD R39, R233.reuse, 0x30 ;  /* 0x00000030e9277836 */ /* 0x040fe20000000000 */
[----:B------:R2:W-:Y:S01]  /*13f0*/  STL [R1+0xac], R2 ;  /* 0x0000ac0201007387 */ /* 0x0005e20000100800 */
[----:B------:R-:W-:Y:S01]  /*1400*/  VIADD R36, R233, 0x48 ;  /* 0x00000048e9247836 */ /* 0x000fe20000000000 */
[----:B------:R-:W-:Y:S01]  /*1410*/  LEA R229, R235, UR4, 0x1 ;  /* 0x00000004ebe57c11 */ /* 0x000fe2000f8e08ff */
[C---:B0-----:R-:W-:Y:S01]  /*1420*/  VIADD R13, R233.reuse, 0xd0 ;  /* 0x000000d0e90d7836 */ /* 0x041fe20000000000 */
[----:B------:R0:W-:Y:S01]  /*1430*/  STL [R1+0x78], R44 ;  /* 0x0000782c01007387 */ /* 0x0001e20000100800 */
[----:B------:R-:W-:Y:S01]  /*1440*/  VIADD R35, R233, 0x50 ;  /* 0x00000050e9237836 */ /* 0x000fe20000000000 */
[----:B-1----:R-:W-:Y:S01]  /*1450*/  LEA R0, R3, UR4, 0x1 ;  /* 0x0000000403007c11 */ /* 0x002fe2000f8e08ff */
[C---:B------:R-:W-:Y:S01]  /*1460*/  VIADD R32, R233.reuse, 0x68 ;  /* 0x00000068e9207836 */ /* 0x040fe20000000000 */
[----:B------:R-:W-:Y:S01]  /*1470*/  SHF.R.S32.HI R3, RZ, 0x1f, R45 ;  /* 0x0000001fff037819 */ /* 0x000fe2000001142d */
[C---:B------:R-:W-:Y:S01]  /*1480*/  VIADD R30, R233.reuse, 0x78 ;  /* 0x00000078e91e7836 */ /* 0x040fe20000000000 */
[----:B------:R-:W-:Y:S01]  /*1490*/  SHF.R.S32.HI R3, RZ, 0x1f, R43 ;  /* 0x0000001fff037819 */ /* 0x000fe2000001142b */
[----:B------:R1:W-:Y:S01]  /*14a0*/  STL [R1+0xa4], R0 ;  /* 0x0000a40001007387 */ /* 0x0003e20000100800 */
[C---:B--2---:R-:W-:Y:S01]  /*14b0*/  VIADD R2, R233.reuse, 0xf0 ;  /* 0x000000f0e9027836 */ /* 0x044fe20000000000 */
[----:B------:R-:W-:Y:S01]  /*14c0*/  SHF.R.S32.HI R3, RZ, 0x1f, R40 ;  /* 0x0000001fff037819 */ /* 0x000fe20000011428 */
[C---:B------:R-:W-:Y:S01]  /*14d0*/  VIADD R29, R233.reuse, 0x80 ;  /* 0x00000080e91d7836 */ /* 0x040fe20000000000 */
[----:B0-----:R-:W-:Y:S01]  /*14e0*/  SHF.R.S32.HI R44, RZ, 0x1f, R44 ;  /* 0x0000001fff2c7819 */ /* 0x001fe2000001142c */
[C---:B------:R-:W-:Y:S01]  /*14f0*/  VIADD R27, R233.reuse, 0x90 ;  /* 0x00000090e91b7836 */ /* 0x040fe20000000000 */
[----:B------:R-:W-:Y:S01]  /*1500*/  SHF.R.S32.HI R2, RZ, 0x1f, R2 ;  /* 0x0000001fff027819 */ /* 0x000fe20000011402 */
[C---:B------:R-:W-:Y:S01]  /*1510*/  VIADD R26, R233.reuse, 0x98 ;  /* 0x00000098e91a7836 */ /* 0x040fe20000000000 */
[----:B------:R-:W-:Y:S01]  /*1520*/  LEA R2, R10, UR4, 0x1 ;  /* 0x000000040a027c11 */ /* 0x000fe2000f8e08ff */
[----:B------:R0:W-:Y:S01]  /*1530*/  STL [R1+0x9c], R44 ;  /* 0x00009c2c01007387 */ /* 0x0001e20000100800 */
[C---:B-1----:R-:W-:Y:S01]  /*1540*/  VIADD R0, R233.reuse, 0xf8 ;  /* 0x000000f8e9007836 */ /* 0x042fe20000000000 */
[----:B------:R-:W-:Y:S01]  /*1550*/  SHF.R.S32.HI R3, RZ, 0x1f, R37 ;  /* 0x0000001fff037819 */ /* 0x000fe20000011425 */
[C---:B------:R-:W-:Y:S01]  /*1560*/  VIADD R24, R233.reuse, 0xa8 ;  /* 0x000000a8e9187836 */ /* 0x040fe20000000000 */
[----:B------:R-:W-:Y:S01]  /*1570*/  SHF.R.S32.HI R3, RZ, 0x1f, R34 ;  /* 0x0000001fff037819 */ /* 0x000fe20000011422 */
[C---:B------:R-:W-:Y:S01]  /*1580*/  VIADD R15, R233.reuse, 0xc0 ;  /* 0x000000c0e90f7836 */ /* 0x040fe20000000000 */
[----:B------:R-:W-:Y:S01]  /*1590*/  SHF.R.S32.HI R0, RZ, 0x1f, R0 ;  /* 0x0000001fff007819 */ /* 0x000fe20000011400 */
[C---:B------:R-:W-:Y:S01]  /*15a0*/  VIADD R14, R233.reuse, 0xc8 ;  /* 0x000000c8e90e7836 */ /* 0x040fe20000000000 */
[----:B------:R-:W-:Y:S01]  /*15b0*/  LEA R0, R4, UR4, 0x1 ;  /* 0x0000000404007c11 */ /* 0x000fe2000f8e08ff */
[C---:B------:R-:W-:Y:S01]  /*15c0*/  VIADD R9, R233.reuse, 0xe0 ;  /* 0x000000e0e9097836 */ /* 0x040fe20000000000 */
[----:B------:R-:W-:Y:S01]  /*15d0*/  SHF.R.S32.HI R3, RZ, 0x1f, R31 ;  /* 0x0000001fff037819 */ /* 0x000fe2000001141f */
[----:B------:R-:W-:Y:S01]  /*15e0*/  VIADD R8, R233, 0xe8 ;  /* 0x000000e8e9087836 */ /* 0x000fe20000000000 */
[----:B------:R-:W-:Y:S01]  /*15f0*/  SHF.R.S32.HI R3, RZ, 0x1f, R28 ;  /* 0x0000001fff037819 */ /* 0x000fe2000001141c */
[----:B------:R0:W-:Y:S01]  /*1600*/  STL [R1+0xb0], R0 ;  /* 0x0000b00001007387 */ /* 0x0001e20000100800 */
[----:B------:R-:W-:-:S02]  /*1610*/  SHF.R.S32.HI R3, RZ, 0x1f, R25 ;  /* 0x0000001fff037819 */ /* 0x000fc40000011419 */
[----:B------:R-:W-:Y:S01]  /*1620*/  SHF.R.S32.HI R3, RZ, 0x1f, R20 ;  /* 0x0000001fff037819 */ /* 0x000fe20000011414 */
[----:B------:R0:W-:Y:S01]  /*1630*/  STL [R1+0xa8], R2 ;  /* 0x0000a80201007387 */ /* 0x0001e20000100800 */
        /* <DEDUP_REMOVED lines=20> */
[----:B0-----:R-:W-:-:S07]  /*1780*/  LEA R234, R234, R11, 0x3 ;  /* 0x0000000beaea7211 */ /* 0x001fce00078e18ff */
.L_x_2893:
[----:B01--4-:R-:W0:Y:S01]  /*1790*/  LDC.64 R2, c[0x0][0xc88] ;  /* 0x00032200ff027b82 */ /* 0x013e220000000a00 */
[----:B------:R-:W-:Y:S01]  /*17a0*/  ULDC.64 UR10, c[0x0][0x208] ;  /* 0x00008200000a7ab9 */ /* 0x000fe20000000a00 */
[----:B------:R-:W-:Y:S01]  /*17b0*/  ULDC.64 UR4, c[0x0][0xa28] ;  /* 0x00028a0000047ab9 */ /* 0x000fe20000000a00 */
[----:B------:R-:W-:Y:S01]  /*17c0*/  ULDC.64 UR6, c[0x0][0xa18] ;  /* 0x0002860000067ab9 */ /* 0x000fe20000000a00 */
[----:B------:R-:W-:Y:S01]  /*17d0*/  ULDC.64 UR8, c[0x0][0xa08] ;  /* 0x0002820000087ab9 */ /* 0x000fe20000000a00 */
[----:B0-----:R-:W-:-:S05]  /*17e0*/  IMAD.WIDE R2, R7, 0x4, R2 ;  /* 0x0000000407027825 */ /* 0x001fca00078e0202 */
[----:B--2---:R-:W2:Y:S01]  /*17f0*/  LDG.E R25, desc[UR10][R2.64] ;  /* 0x0000000a02197981 */ /* 0x004ea2000c1e1900 */
[----:B------:R-:W-:Y:S01]  /*1800*/  ISETP.NE.U32.AND P2, PT, RZ, UR4, PT ;  /* 0x00000004ff007c0c */ /* 0x000fe2000bf45070 */
[----:B------:R-:W-:Y:S01]  /*1810*/  IMAD.MOV.U32 R11, RZ, RZ, RZ ;  /* 0x000000ffff0b7224 */ /* 0x000fe200078e00ff */
[----:B------:R-:W-:Y:S01]  /*1820*/  ISETP.NE.U32.AND P1, PT, RZ, UR6, PT ;  /* 0x00000006ff007c0c */ /* 0x000fe2000bf25070 */
[----:B------:R-:W-:Y:S01]  /*1830*/  IMAD.MOV.U32 R113, RZ, RZ, RZ ;  /* 0x000000ffff717224 */ /* 0x000fe200078e00ff */
[----:B------:R-:W-:Y:S02]  /*1840*/  ISETP.NE.AND.EX P2, PT, RZ, UR5, PT, P2 ;  /* 0x00000005ff007c0c */ /* 0x000fe4000bf45320 */
[----:B------:R-:W-:Y:S02]  /*1850*/  ISETP.NE.AND.EX P1, PT, RZ, UR7, PT, P1 ;  /* 0x00000007ff007c0c */ /* 0x000fe4000bf25310 */
[----:B------:R-:W-:-:S04]  /*1860*/  ISETP.NE.U32.AND P0, PT, RZ, UR8, PT ;  /* 0x00000008ff007c0c */ /* 0x000fc8000bf05070 */
[----:B------:R-:W-:Y:S02]  /*1870*/  ISETP.NE.AND.EX P0, PT, RZ, UR9, PT, P0 ;  /* 0x00000009ff007c0c */ /* 0x000fe4000bf05300 */
[C---:B---3--:R-:W-:Y:S02]  /*1880*/  LOP3.LUT R4, R6.reuse, 0xff000000, RZ, 0xc0, !PT ;  /* 0xff00000006047812 */ /* 0x048fe400078ec0ff */
[----:B------:R-:W-:Y:S02]  /*1890*/  LOP3.LUT R236, R6, 0xffff, RZ, 0xc0, !PT ;  /* 0x0000ffff06ec7812 */ /* 0x000fe400078ec0ff */
[----:B--2---:R-:W-:Y:S01]  /*18a0*/  SHF.R.S32.HI R0, RZ, 0x1f, R25 ;  /* 0x0000001fff007819 */ /* 0x004fe20000011419 */
[C---:B------:R-:W-:Y:S01]  /*18b0*/  IMAD.SHL.U32 R28, R25.reuse, 0x4, RZ ;  /* 0x00000004191c7824 */ /* 0x040fe200078e00ff */
[C---:B------:R-:W-:Y:S01]  /*18c0*/  @P2 LEA R2, P3, R25.reuse, UR4, 0x2 ;  /* 0x0000000419022c11 */ /* 0x040fe2000f8610ff */
[----:B------:R-:W-:Y:S01]  /*18d0*/  STL [R1+0x68], R25 ;  /* 0x0000681901007387 */ /* 0x000fe20000100800 */
[C-C-:B-----5:R-:W-:Y:S01]  /*18e0*/  SHF.L.U64.HI R27, R25.reuse, 0x2, R0.reuse ;  /* 0x00000002191b7819 */ /* 0x160fe20000010200 */
[----:B------:R-:W-:Y:S01]  /*18f0*/  ULDC UR4, c[0x0][0x288] ;  /* 0x0000a20000047ab9 */ /* 0x000fe20000000800 */
[----:B------:R-:W-:Y:S01]  /*1900*/  @P2 LEA.HI.X R3, R25, UR5, R0, 0x2, P3 ;  /* 0x0000000519032c11 */ /* 0x000fe200098f1400 */
[----:B------:R0:W-:Y:S01]  /*1910*/  STL [R1+0x88], R0 ;  /* 0x0000880001007387 */ /* 0x0001e20000100800 */
[----:B------:R-:W-:Y:S01]  /*1920*/  IMAD.U32 R228, RZ, RZ, UR4 ;  /* 0x00000004ffe47e24 */ /* 0x000fe2000f8e00ff */
[----:B------:R-:W-:Y:S01]  /*1930*/  ULDC.64 UR4, c[0x0][0x418] ;  /* 0x0001060000047ab9 */ /* 0x000fe20000000a00 */
[----:B------:R-:W-:Y:S01]  /*1940*/  IADD3 R8, P4, R28, UR8, RZ ;  /* 0x000000081c087c10 */ /* 0x000fe2000ff9e0ff */
[----:B------:R1:W-:Y:S01]  /*1950*/  STL [R1+0x6c], R28 ;  /* 0x00006c1c01007387 */ /* 0x0003e20000100800 */
[----:B------:R-:W-:-:S02]  /*1960*/  UISETP.NE.U32.AND UP0, UPT, UR4, URZ, UPT ;  /* 0x0000003f0400728c */ /* 0x000fc4000bf05070 */
[----:B------:R-:W-:Y:S01]  /*1970*/  IADD3.X R9, R27, UR9, RZ, P4, !PT ;  /* 0x000000091b097c10 */ /* 0x000fe2000a7fe4ff */
[----:B------:R1:W-:Y:S04]  /*1980*/  STL [R1+0x70], R27 ;  /* 0x0000701b01007387 */ /* 0x0003e80000100800 */
[----:B------:R2:W5:Y:S01]  /*1990*/  @P2 LDG.E R11, desc[UR10][R2.64] ;  /* 0x0000000a020b2981 */ /* 0x000562000c1e1900 */
[----:B------:R-:W-:Y:S01]  /*19a0*/  UISETP.NE.AND.EX UP0, UPT, UR5, URZ, UPT, UP0 ;  /* 0x0000003f0500728c */ /* 0x000fe2000bf05300 */
[----:B------:R-:W-:Y:S01]  /*19b0*/  ULDC UR4, c[0x0][0x424] ;  /* 0x0001090000047ab9 */ /* 0x000fe20000000800 */
[----:B------:R-:W-:Y:S01]  /*19c0*/  ULDC UR8, c[0x0][0x2f0] ;  /* 0x0000bc0000087ab9 */ /* 0x000fe20000000800 */
[----:B0-----:R-:W-:Y:S01]  /*19d0*/  LOP3.LUT R0, R6, 0xff0000, RZ, 0xc0, !PT ;  /* 0x00ff000006007812 */ /* 0x001fe200078ec0ff */
[----:B------:R-:W5:Y:S01]  /*19e0*/  @P0 LDG.E R113, desc[UR10][R8.64] ;  /* 0x0000000a08710981 */ /* 0x000f62000c1e1900 */
[----:B--2---:R-:W-:Y:S01]  /*19f0*/  @P1 IADD3 R2, P2, R28, UR6, RZ ;  /* 0x000000061c021c10 */ /* 0x004fe2000ff5e0ff */
[----:B------:R-:W-:-:S03]  /*1a00*/  USEL UR4, UR4, 0x1, UP0 ;  /* 0x0000000104047887 */ /* 0x000fc60008000000 */
[----:B------:R-:W-:Y:S01]  /*1a10*/  @P1 IADD3.X R3, R27, UR7, RZ, P2, !PT ;  /* 0x000000071b031c10 */ /* 0x000fe200097fe4ff */
[----:B------:R-:W-:Y:S02]  /*1a20*/  ULDC.64 UR6, c[0x0][0xa20] ;  /* 0x0002880000067ab9 */ /* 0x000fe40000000a00 */
[----:B------:R-:W-:Y:S02]  /*1a30*/  ISETP.NE.U32.AND P2, PT, RZ, UR6, PT ;  /* 0x00000006ff007c0c */ /* 0x000fe4000bf45070 */
[----:B------:R0:W5:Y:S01]  /*1a40*/  @P1 LDG.E R228, desc[UR10][R2.64] ;  /* 0x0000000a02e41981 */ /* 0x000162000c1e1900 */
[----:B------:R-:W-:Y:S01]  /*1a50*/  UIMAD UR8, UR4, UR8, URZ ;  /* 0x00000008040872a4 */ /* 0x000fe2000f8e023f */
        /* <DEDUP_REMOVED lines=14> */
[----:B--2---:R-:W-:-:S07]  /*1b40*/  IADD3 R228, -R228, R7, RZ ;  /* 0x00000007e4e47210 */ /* 0x004fce0007ffe1ff */
.L_x_2631:
[----:B------:R-:W-:Y:S02]  /*1b50*/  IMAD.U32 R2, RZ, RZ, UR9 ;  /* 0x00000009ff027e24 */ /* 0x000fe4000f8e00ff */
[----:B------:R-:W-:Y:S01]  /*1b60*/  IMAD.U32 R26, RZ, RZ, UR8 ;  /* 0x00000008ff1a7e24 */ /* 0x000fe2000f8e00ff */
[----:B------:R-:W-:Y:S06]  /*1b70*/  @!P2 BRA `(.L_x_2632) ;  /* 0x000000000014a947 */ /* 0x000fec0003800000 */
[----:B------:R-:W-:Y:S01]  /*1b80*/  IADD3 R6, P0, R28, UR6, RZ ;  /* 0x000000061c067c10 */ /* 0x000fe2000ff1e0ff */
[----:B------:R-:W-:-:S03]  /*1b90*/  ULDC.64 UR4, c[0x0][0x208] ;  /* 0x0000820000047ab9 */ /* 0x000fc60000000a00 */
[----:B------:R-:W-:-:S05]  /*1ba0*/  IADD3.X R7, R27, UR7, RZ, P0, !PT ;  /* 0x000000071b077c10 */ /* 0x000fca00087fe4ff */
[----:B------:R0:W5:Y:S01]  /*1bb0*/  LDG.E R26, desc[UR4][R6.64] ;  /* 0x00000004061a7981 */ /* 0x000162000c1e1900 */
[----:B------:R-:W-:Y:S05]  /*1bc0*/  BRA `(.L_x_2633) ;  /* 0x0000000000147947 */ /* 0x000fea0003800000 */
.L_x_2632:
[----:B------:R-:W-:Y:S05]  /*1bd0*/  @!P0 BRA `(.L_x_2633) ;  /* 0x0000000000108947 */ /* 0x000fea0003800000 */
[----:B------:R-:W-:Y:S02]  /*1be0*/  ULDC.64 UR4, c[0x0][0x208] ;  /* 0x0000820000047ab9 */ /* 0x000fe40000000a00 */
[----:B------:R-:W2:Y:S04]  /*1bf0*/  LDG.E R3, desc[UR4][R8.64] ;  /* 0x0000000408037981 */ /* 0x000ea8000c1e1900 */
[----:B------:R-:W2:Y:S02]  /*1c00*/  LDG.E R26, desc[UR4][R8.64+0x4] ;  /* 0x00000404081a7981 */ /* 0x000ea4000c1e1900 */
[----:B--2---:R-:W-:-:S07]  /*1c10*/  IMAD.IADD R26, R26, 0x1, -R3 ;  /* 0x000000011a1a7824 */ /* 0x004fce00078e0a03 */
.L_x_2633:
[----:B------:R-:W-:Y:S01]  /*1c20*/  ULDC.64 UR4, c[0x0][0xa10] ;  /* 0x0002840000047ab9 */ /* 0x000fe20000000a00 */
[----:B------:R-:W-:Y:S01]  /*1c30*/  ULDC.64 UR6, c[0x0][0x208] ;  /* 0x0000820000067ab9 */ /* 0x000fe20000000a00 */
[----:B------:R-:W-:Y:S01]  /*1c40*/  ISETP.NE.U32.AND P0, PT, RZ, UR4, PT ;  /* 0x00000004ff007c0c */ /* 0x000fe2000bf05070 */
[----:B------:R-:W1:Y:S03]  /*1c50*/  LDC R4, c[0x0][0x448] ;  /* 0x00011200ff047b82 */ /* 0x000e660000000800 */
[----:B------:R-:W-:Y:S01]  /*1c60*/  ISETP.NE.AND.EX P0, PT, RZ, UR5, PT, P0 ;  /* 0x00000005ff007c0c */ /* 0x000fe2000bf05300 */
[----:B------:R-:W-:-:S12]  /*1c70*/  ULDC.64 UR4, c[0x0][0xa30] ;  /* 0x00028c0000047ab9 */ /* 0x000fd80000000a00 */
[----:B0-----:R-:W0:Y:S02]  /*1c80*/  @P0 LDC.64 R6, c[0x0][0xa10] ;  /* 0x00028400ff060b82 */ /* 0x001e240000000a00 */
[----:B0-----:R-:W-:-:S05]  /*1c90*/  @P0 IMAD.WIDE R6, R25, 0x4, R6 ;  /* 0x0000000419060825 */ /* 0x001fca00078e0206 */
[----:B------:R-:W2:Y:S04]  /*1ca0*/  @P0 LDG.E R0, desc[UR6][R6.64] ;  /* 0x0000000606000981 */ /* 0x000ea8000c1e1900 */
[----:B------:R0:W2:Y:S01]  /*1cb0*/  @P0 LDG.E R3, desc[UR6][R6.64+0x4] ;  /* 0x0000040606030981 */ /* 0x0000a2000c1e1900 */
[----:B------:R-:W-:Y:S01]  /*1cc0*/  ISETP.NE.U32.AND P1, PT, RZ, UR4, PT ;  /* 0x00000004ff007c0c */ /* 0x000fe2000bf25070 */
[----:B-----5:R-:W-:-:S03]  /*1cd0*/  IMAD.MOV.U32 R152, RZ, RZ, R26 ;  /* 0x000000ffff987224 */ /* 0x020fc600078e001a */
[----:B------:R-:W-:-:S13]  /*1ce0*/  ISETP.NE.AND.EX P1, PT, RZ, UR5, PT, P1 ;  /* 0x00000005ff007c0c */ /* 0x000fda000bf25310 */
[----:B0-----:R-:W-:-:S04]  /*1cf0*/  @P1 IADD3 R6, P2, R28, UR4, RZ ;  /* 0x000000041c061c10 */ /* 0x001fc8000ff5e0ff */
[----:B------:R-:W-:-:S05]  /*1d00*/  @P1 IADD3.X R7, R27, UR5, RZ, P2, !PT ;  /* 0x000000051b071c10 */ /* 0x000fca00097fe4ff */
[----:B------:R0:W5:Y:S01]  /*1d10*/  @P1 LDG.E R152, desc[UR6][R6.64] ;  /* 0x0000000606981981 */ /* 0x000162000c1e1900 */
[----:B-1----:R-:W-:Y:S01]  /*1d20*/  ISETP.NE.AND P1, PT, R4, 0x1, PT ;  /* 0x000000010400780c */ /* 0x002fe20003f25270 */
[----:B------:R-:W-:Y:S01]  /*1d30*/  IMAD.IADD R11, R26, 0x1, -R11 ;  /* 0x000000011a0b7824 */ /* 0x000fe200078e0a0b */
[----:B------:R-:W-:Y:S01]  /*1d40*/  SHF.L.U32 R230, R5, 0x7, RZ ;  /* 0x0000000705e67819 */ /* 0x000fe200000006ff */
[----:B------:R-:W-:Y:S01]  /*1d50*/  BSSY B0, `(.L_x_2634) ;  /* 0x0000036000007945 */ /* 0x000fe20003800000 */
[----:B------:R-:W-:Y:S02]  /*1d60*/  LOP3.LUT R14, R10, 0xff, RZ, 0xc0, !PT ;  /* 0x000000ff0a0e7812 */ /* 0x000fe400078ec0ff */
[----:B------:R-:W-:Y:S01]  /*1d70*/  SHF.R.U32.HI R8, RZ, 0x10, R10 ;  /* 0x00000010ff087819 */ /* 0x000fe2000001160a */
[----:B------:R-:W-:Y:S02]  /*1d80*/  VIADD R4, R230, 0x7f ;  /* 0x0000007fe6047836 */ /* 0x000fe40000000000 */
[----:B------:R0:W-:Y:S04]  /*1d90*/  STL [R1+0x84], R14 ;  /* 0x0000840e01007387 */ /* 0x0001e80000100800 */
[----:B------:R-:W1:Y:S01]  /*1da0*/  @P1 LDC R9, c[0x0][0x44c] ;  /* 0x00011300ff091b82 */ /* 0x000e620000000800 */
[----:B------:R0:W-:Y:S07]  /*1db0*/  STL [R1+0x64], R8 ;  /* 0x0000640801007387 */ /* 0x0001ee0000100800 */
[----:B------:R-:W3:Y:S01]  /*1dc0*/  @P1 LDC R13, c[0x0][0x450] ;  /* 0x00011400ff0d1b82 */ /* 0x000ee20000000800 */
[----:B--2---:R-:W-:-:S02]  /*1dd0*/  @P0 IMAD.IADD R2, R3, 0x1, -R0 ;  /* 0x0000000103020824 */ /* 0x004fc400078e0a00 */
[----:B-1----:R-:W-:-:S04]  /*1de0*/  @P1 IMAD.HI.U32 R0, R4, R9, RZ ;  /* 0x0000000904001227 */ /* 0x002fc800078e00ff */
[----:B------:R-:W-:Y:S01]  /*1df0*/  IMAD.IADD R232, R11, 0x1, R2 ;  /* 0x000000010be87824 */ /* 0x000fe200078e0202 */
[----:B---3--:R-:W-:-:S04]  /*1e00*/  @P1 SHF.R.U32.HI R4, RZ, R13, R0 ;  /* 0x0000000dff041219 */ /* 0x008fc80000011600 */
[C---:B------:R-:W-:Y:S02]  /*1e10*/  IADD3 R143, R232.reuse, 0x50, -R228 ;  /* 0x00000050e88f7810 */ /* 0x040fe40007ffe8e4 */
[----:B------:R-:W-:-:S03]  /*1e20*/  IADD3 R0, R232, 0x4f, RZ ;  /* 0x0000004fe8007810 */ /* 0x000fc60007ffe0ff */
[----:B------:R-:W-:Y:S02]  /*1e30*/  IMAD.IADD R4, R143, 0x1, R4 ;  /* 0x000000018f047824 */ /* 0x000fe400078e0204 */
[----:B------:R-:W-:-:S04]  /*1e40*/  IMAD.HI R0, R0, 0x66666667, RZ ;  /* 0x6666666700007827 */ /* 0x000fc800078e02ff */
[----:B------:R-:W-:Y:S01]  /*1e50*/  IMAD.HI R4, R4, 0x66666667, RZ ;  /* 0x6666666704047827 */ /* 0x000fe200078e02ff */
[----:B------:R-:W-:-:S04]  /*1e60*/  SHF.R.U32.HI R3, RZ, 0x1f, R0 ;  /* 0x0000001fff037819 */ /* 0x000fc80000011600 */
[----:B------:R-:W-:Y:S02]  /*1e70*/  SHF.R.U32.HI R5, RZ, 0x1f, R4 ;  /* 0x0000001fff057819 */ /* 0x000fe40000011604 */
[----:B------:R-:W-:Y:S01]  /*1e80*/  LEA.HI.SX32 R144, R0, R3, 0x1b ;  /* 0x0000000300907211 */ /* 0x000fe200078fdaff */
[----:B------:R-:W-:Y:S01]  /*1e90*/  IMAD.MOV.U32 R0, RZ, RZ, RZ ;  /* 0x000000ffff007224 */ /* 0x000fe200078e00ff */
[----:B------:R-:W-:-:S04]  /*1ea0*/  LEA.HI.SX32 R5, R4, R5, 0x1b ;  /* 0x0000000504057211 */ /* 0x000fc800078fdaff */
[----:B------:R-:W-:-:S04]  /*1eb0*/  VIMNMX R9, R144, R5, PT ;  /* 0x0000000590097248 */ /* 0x000fc80003fe0100 */
[----:B------:R-:W-:-:S13]  /*1ec0*/  ISETP.GE.AND P0, PT, R9, 0x1, PT ;  /* 0x000000010900780c */ /* 0x000fda0003f06270 */
        /* <DEDUP_REMOVED lines=8> */
[----:B------:R-:W-:Y:S02]  /*1f50*/  IABS R8, R0 ;  /* 0x0000000000087213 */ /* 0x000fe40000000000 */
[----:B------:R-:W-:-:S04]  /*1f60*/  LOP3.LUT R0, R0, R10, RZ, 0x3c, !PT ;  /* 0x0000000a00007212 */ /* 0x000fc800078e3cff */
[----:B------:R-:W-:Y:S01]  /*1f70*/  ISETP.GE.AND P2, PT, R0, RZ, PT ;  /* 0x000000ff0000720c */ /* 0x000fe20003f46270 */
[----:B0-----:R-:W0:Y:S02]  /*1f80*/  MUFU.RCP R3, R3 ;  /* 0x0000000300037308 */ /* 0x001e240000001000 */
[----:B0-----:R-:W-:Y:S01]  /*1f90*/  VIADD R4, R3, 0xffffffe ;  /* 0x0ffffffe03047836 */ /* 0x001fe20000000000 */
[----:B------:R-:W-:-:S05]  /*1fa0*/  IADD3 R3, RZ, -R12, RZ ;  /* 0x8000000cff037210 */ /* 0x000fca0007ffe0ff */
[----:B------:R0:W1:Y:S02]  /*1fb0*/  F2I.FTZ.U32.TRUNC.NTZ R5, R4 ;  /* 0x0000000400057305 */ /* 0x000064000021f000 */
[----:B0-----:R-:W-:Y:S02]  /*1fc0*/  IMAD.MOV.U32 R4, RZ, RZ, RZ ;  /* 0x000000ffff047224 */ /* 0x001fe400078e00ff */
[----:B-1----:R-:W-:-:S04]  /*1fd0*/  IMAD.MOV R7, RZ, RZ, -R5 ;  /* 0x000000ffff077224 */ /* 0x002fc800078e0a05 */
[----:B------:R-:W-:-:S04]  /*1fe0*/  IMAD R7, R7, R6, RZ ;  /* 0x0000000607077224 */ /* 0x000fc800078e02ff */
[----:B------:R-:W-:-:S06]  /*1ff0*/  IMAD.HI.U32 R5, R5, R7, R4 ;  /* 0x0000000705057227 */ /* 0x000fcc00078e0004 */
        /* <DEDUP_REMOVED lines=8> */
[----:B------:R-:W-:-:S05]  /*2080*/  MOV R0, R5 ;  /* 0x0000000500007202 */ /* 0x000fca0000000f00 */
[----:B------:R-:W-:Y:S01]  /*2090*/  @!P2 IMAD.MOV R0, RZ, RZ, -R0 ;  /* 0x000000ffff00a224 */ /* 0x000fe200078e0a00 */
[----:B------:R-:W-:-:S07]  /*20a0*/  @!P1 LOP3.LUT R0, RZ, R10, RZ, 0x33, !PT ;  /* 0x0000000aff009212 */ /* 0x000fce00078e33ff */
.L_x_2635:
[----:B------:R-:W-:Y:S05]  /*20b0*/  BSYNC B0 ;  /* 0x0000000000007941 */ /* 0x000fea0003800000 */
.L_x_2634:
        /* <DEDUP_REMOVED lines=17> */
[----:B------:R-:W-:Y:S01]  /*21d0*/  VIADD R0, R16, 0x24400 ;  /* 0x0002440010007836 */ /* 0x000fe20000000000 */
[----:B------:R-:W-:Y:S04]  /*21e0*/  BSSY B6, `(.L_x_2637) ;  /* 0x0000013000067945 */ /* 0x000fe80003800000 */
[----:B------:R-:W-:-:S13]  /*21f0*/  LOP3.LUT P0, RZ, R0, 0x3ff, RZ, 0xc0, !PT ;  /* 0x000003ff00ff7812 */ /* 0x000fda000780c0ff */
[----:B------:R-:W-:Y:S05]  /*2200*/  @!P0 BRA `(.L_x_2638) ;  /* 0x0000000000408947 */ /* 0x000fea0003800000 */
        /* <DEDUP_REMOVED lines=16> */
.L_x_2638:
[----:B------:R-:W-:Y:S05]  /*2310*/  BSYNC B6 ;  /* 0x0000000000067941 */ /* 0x000fea0003800000 */
.L_x_2637:
        /* <DEDUP_REMOVED lines=20> */
.L_x_2640:
[----:B------:R-:W-:Y:S05]  /*2460*/  BSYNC B6 ;  /* 0x0000000000067941 */ /* 0x000fea0003800000 */
.L_x_2639:
[----:B------:R-:W-:Y:S01]  /*2470*/  ULDC.64 UR4, c[0x0][0x9f8] ;  /* 0x00027e0000047ab9 */ /* 0x000fe20000000a00 */
[----:B------:R-:W-:Y:S01]  /*2480*/  IMAD.MOV.U32 R0, RZ, RZ, R25 ;  /* 0x000000ffff007224 */ /* 0x000fe200078e0019 */
[----:B------:R-:W-:Y:S01]  /*2490*/  ISETP.NE.U32.AND P0, PT, RZ, UR4, PT ;  /* 0x00000004ff007c0c */ /* 0x000fe2000bf05070 */
[----:B------:R-:W-:Y:S01]  /*24a0*/  ULDC.64 UR6, c[0x0][0x208] ;  /* 0x0000820000067ab9 */ /* 0x000fe20000000a00 */
[----:B------:R-:W0:Y:S01]  /*24b0*/  LDC.64 R98, c[0x0][0x300] ;  /* 0x0000c000ff627b82 */ /* 0x000e220000000a00 */
[----:B------:R-:W-:Y:S01]  /*24c0*/  IADD3 R113, R113, R26, RZ ;  /* 0x0000001a71717210 */ /* 0x000fe20007ffe0ff */
[----:B------:R-:W-:Y:S01]  /*24d0*/  ULDC UR8, c[0x0][0x2f4] ;  /* 0x0000bd0000087ab9 */ /* 0x000fe20000000800 */
[----:B------:R-:W-:-:S05]  /*24e0*/  ISETP.NE.AND.EX P0, PT, RZ, UR5, PT, P0 ;  /* 0x00000005ff007c0c */ /* 0x000fca000bf05300 */
[----:B------:R-:W1:Y:S08]  /*24f0*/  LDC R115, c[0x0][0x3f4] ;  /* 0x0000fd00ff737b82 */ /* 0x000e700000000800 */
[----:B------:R-:W-:Y:S01]  /*2500*/  @P0 IADD3 R4, P1, R28, UR4, RZ ;  /* 0x000000041c040c10 */ /* 0x000fe2000ff3e0ff */
[----:B------:R-:W2:Y:S03]  /*2510*/  LDC.64 R104, c[0x0][0x3f8] ;  /* 0x0000fe00ff687b82 */ /* 0x000ea60000000a00 */
[----:B------:R-:W-:Y:S01]  /*2520*/  @P0 IADD3.X R5, R27, UR5, RZ, P1, !PT ;  /* 0x000000051b050c10 */ /* 0x000fe20008ffe4ff */
[----:B------:R-:W-:-:S04]  /*2530*/  ULDC.64 UR4, c[0x0][0x330] ;  /* 0x0000cc0000047ab9 */ /* 0x000fc80000000a00 */
[----:B------:R3:W4:Y:S01]  /*2540*/  @P0 LDG.E R0, desc[UR6][R4.64] ;  /* 0x0000000604000981 */ /* 0x000722000c1e1900 */
[----:B------:R-:W-:Y:S01]  /*2550*/  ISETP.GE.AND P1, PT, R213, UR8, PT ;  /* 0x00000008d5007c0c */ /* 0x000fe2000bf26270 */
[C---:B------:R-:W-:Y:S01]  /*2560*/  IMAD.WIDE.U32 R94, R236.reuse, UR4, R18 ;  /* 0x00000004ec5e7c25 */ /* 0x040fe2000f8e0012 */
[----:B------:R-:W-:Y:S01]  /*2570*/  SHF.R.S32.HI R3, RZ, 0x1f, R113 ;  /* 0x0000001fff037819 */ /* 0x000fe20000011471 */
[----:B------:R-:W-:Y:S01]  /*2580*/  ULDC.64 UR6, c[0x0][0x308] ;  /* 0x0000c20000067ab9 */ /* 0x000fe20000000a00 */
[----:B------:R-:W-:Y:S01]  /*2590*/  SEL R7, RZ, 0xffffffff, P1 ;  /* 0xffffffffff077807 */ /* 0x000fe20000800000 */
[----:B------:R-:W-:Y:S01]  /*25a0*/  IMAD R95, R236, UR5, R95 ;  /* 0x00000005ec5f7c24 */ /* 0x000fe2000f8e025f */
[----:B------:R-:W-:Y:S01]  /*25b0*/  ISETP.GE.AND P0, PT, R18, UR8, PT ;  /* 0x0000000812007c0c */ /* 0x000fe2000bf06270 */
[-C--:B0-----:R-:W-:Y:S01]  /*25c0*/  IMAD R8, R3, R98.reuse, RZ ;  /* 0x0000006203087224 */ /* 0x081fe200078e02ff */
[----:B------:R-:W-:Y:S01]  /*25d0*/  ULDC.64 UR4, c[0x0][0xa08] ;  /* 0x0002820000047ab9 */ /* 0x000fe20000000a00 */
[----:B------:R-:W-:Y:S01]  /*25e0*/  IMAD.SHL.U32 R9, R7, 0x2, RZ ;  /* 0x0000000207097824 */ /* 0x000fe200078e00ff */
[----:B------:R-:W-:Y:S01]  /*25f0*/  SEL R6, RZ, 0x1, P0 ;  /* 0x00000001ff067807 */ /* 0x000fe20000000000 */
[C---:B---3--:R-:W-:Y:S01]  /*2600*/  IMAD.WIDE.U32 R4, R113.reuse, R98, RZ ;  /* 0x0000006271047225 */ /* 0x048fe200078e00ff */
[----:B------:R-:W-:Y:S01]  /*2610*/  ISETP.NE.U32.AND P0, PT, RZ, UR4, PT ;  /* 0x00000004ff007c0c */ /* 0x000fe2000bf05070 */
[----:B------:R-:W0:Y:S01]  /*2620*/  LDC.64 R110, c[0x0][0x408] ;  /* 0x00010200ff6e7b82 */ /* 0x000e220000000a00 */
[----:B------:R-:W-:Y:S01]  /*2630*/  ISETP.GE.AND P1, PT, R220, UR8, PT ;  /* 0x00000008dc007c0c */ /* 0x000fe2000bf26270 */
[----:B------:R-:W-:Y:S01]  /*2640*/  IMAD R7, R113, R99, R8 ;  /* 0x0000006371077224 */ /* 0x000fe200078e0208 */
[----:B------:R-:W-:Y:S01]  /*2650*/  ISETP.NE.AND.EX P0, PT, RZ, UR5, PT, P0 ;  /* 0x00000005ff007c0c */ /* 0x000fe2000bf05300 */
[----:B------:R-:W-:Y:S01]  /*2660*/  ULDC.64 UR4, c[0x0][0x338] ;  /* 0x0000ce0000047ab9 */ /* 0x000fe20000000a00 */
[----:B------:R-:W-:Y:S01]  /*2670*/  LOP3.LUT R6, R9, 0x2, R6, 0xe2, !PT ;  /* 0x0000000209067812 */ /* 0x000fe200078ee206 */
[----:B------:R-:W-:Y:S01]  /*2680*/  IMAD.IADD R5, R5, 0x1, R7 ;  /* 0x0000000105057824 */ /* 0x000fe200078e0207 */
[----:B------:R-:W-:Y:S01]  /*2690*/  SEL R7, RZ, 0x4, P1 ;  /* 0x00000004ff077807 */ /* 0x000fe20000800000 */
[----:B--2---:R-:W-:Y:S01]  /*26a0*/  IMAD.WIDE.U32 R102, R212, R104, R18 ;  /* 0x00000068d4667225 */ /* 0x004fe200078e0012 */
[----:B------:R-:W-:Y:S01]  /*26b0*/  SHF.R.S32.HI R12, RZ, 0x1f, R212 ;  /* 0x0000001fff0c7819 */ /* 0x000fe200000114d4 */
[----:B------:R-:W2:Y:S01]  /*26c0*/  S2R R172, SR_TID.X ;  /* 0x0000000000ac7919 */ /* 0x000ea20000002100 */
[----:B------:R-:W-:Y:S01]  /*26d0*/  LOP3.LUT R26, R6, R7, RZ, 0xfc, !PT ;  /* 0x00000007061a7212 */ /* 0x000fe200078efcff */
[----:B------:R-:W-:Y:S01]  /*26e0*/  IMAD.WIDE.U32 R96, R236, UR6, R4 ;  /* 0x00000006ec607c25 */ /* 0x000fe2000f8e0004 */
[----:B------:R-:W-:-:S02]  /*26f0*/  SHF.R.U32.HI R14, RZ, 0x3, R223 ;  /* 0x00000003ff0e7819 */ /* 0x000fc400000116df */
[----:B------:R-:W-:Y:S01]  /*2700*/  SHF.R.U32.HI R10, RZ, 0x3, R222 ;  /* 0x00000003ff0a7819 */ /* 0x000fe200000116de */
[----:B------:R-:W-:Y:S01]  /*2710*/  IMAD R97, R236, UR7, R97 ;  /* 0x00000007ec617c24 */ /* 0x000fe2000f8e0261 */
[----:B------:R-:W-:Y:S01]  /*2720*/  ULDC.64 UR6, c[0x0][0x310] ;  /* 0x0000c40000067ab9 */ /* 0x000fe20000000a00 */
[----:B------:R-:W-:Y:S01]  /*2730*/  IMAD R7, R12, R98, RZ ;  /* 0x000000620c077224 */ /* 0x000fe200078e02ff */
[----:B------:R-:W-:Y:S01]  /*2740*/  IADD3 R112, P3, R212, R113, RZ ;  /* 0x00000071d4707210 */ /* 0x000fe20007f7e0ff */
[-C--:B------:R-:W-:Y:S01]  /*2750*/  IMAD R6, R12, R104.reuse, RZ ;  /* 0x000000680c067224 */ /* 0x080fe200078e02ff */
[----:B------:R-:W-:Y:S01]  /*2760*/  ISETP.GE.AND P2, PT, R221, UR8, PT ;  /* 0x00000008dd007c0c */ /* 0x000fe2000bf46270 */
[----:B------:R-:W-:Y:S01]  /*2770*/  IMAD R35, R212, R99, R7 ;  /* 0x00000063d4237224 */ /* 0x000fe200078e0207 */
[--C-:B------:R-:W-:Y:S01]  /*2780*/  SHF.L.U64.HI R34, R104, 0x5, R105.reuse ;  /* 0x0000000568227819 */ /* 0x100fe20000010269 */
[----:B------:R-:W-:Y:S01]  /*2790*/  IMAD R7, R212, R105, R6 ;  /* 0x00000069d4077224 */ /* 0x000fe200078e0206 */
[----:B------:R-:W-:Y:S01]  /*27a0*/  SHF.L.U64.HI R33, R104, 0x6, R105 ;  /* 0x0000000668217819 */ /* 0x000fe20000010269 */
[----:B------:R-:W-:Y:S01]  /*27b0*/  IMAD.WIDE.U32 R100, R212, R104, R22 ;  /* 0x00000068d4647225 */ /* 0x000fe200078e0016 */
[----:B------:R-:W-:-:S02]  /*27c0*/  SHF.L.U32 R31, R104, 0x6, RZ ;  /* 0x00000006681f7819 */ /* 0x000fc400000006ff */
[----:B------:R-:W-:Y:S01]  /*27d0*/  IADD3 R103, R7, R103, RZ ;  /* 0x0000006707677210 */ /* 0x000fe20007ffe0ff */
[----:B------:R-:W-:Y:S01]  /*27e0*/  IMAD.IADD R101, R101, 0x1, R7 ;  /* 0x0000000165657824 */ /* 0x000fe200078e0207 */
[----:B------:R-:W-:Y:S01]  /*27f0*/  SHF.L.U64.HI R123, R98, 0x5, R99 ;  /* 0x00000005627b7819 */ /* 0x000fe20000010263 */
[-C--:B0-----:R-:W-:Y:S01]  /*2800*/  IMAD.WIDE.U32 R106, R212, R110.reuse, R22 ;  /* 0x0000006ed46a7225 */ /* 0x081fe200078e0016 */
[----:B------:R-:W-:Y:S02]  /*2810*/  SHF.L.U64.HI R129, R98, 0x6, R99 ;  /* 0x0000000662817819 */ /* 0x000fe40000010263 */
[----:B------:R-:W-:Y:S01]  /*2820*/  SHF.L.U64.HI R30, R110, 0x5, R111 ;  /* 0x000000056e1e7819 */ /* 0x000fe2000001026f */
[----:B------:R-:W-:Y:S01]  /*2830*/  IMAD.WIDE.U32 R108, R212, R110, R18 ;  /* 0x0000006ed46c7225 */ /* 0x000fe200078e0012 */
[----:B------:R-:W-:-:S03]  /*2840*/  SHF.L.U64.HI R29, R110, 0x6, R111 ;  /* 0x000000066e1d7819 */ /* 0x000fc6000001026f */
[----:B------:R-:W-:Y:S02]  /*2850*/  IMAD.SHL.U32 R15, R212, 0x40, RZ ;  /* 0x00000040d40f7824 */ /* 0x000fe400078e00ff */
[----:B------:R-:W-:Y:S01]  /*2860*/  IMAD.X R113, R12, 0x1, R3, P3 ;  /* 0x000000010c717824 */ /* 0x000fe200018e0603 */
[----:B------:R-:W-:Y:S01]  /*2870*/  SEL R3, RZ, 0x8, P2 ;  /* 0x00000008ff037807 */ /* 0x000fe20001000000 */
[----:B------:R-:W-:Y:S01]  /*2880*/  IMAD.SHL.U32 R32, R104, 0x20, RZ ;  /* 0x0000002068207824 */ /* 0x000fe200078e00ff */
[----:B--2---:R-:W-:Y:S01]  /*2890*/  LEA.HI R172, R172, 0x8, RZ, 0x19 ;  /* 0x00000008acac7811 */ /* 0x004fe200078fc8ff */
[-C--:B-----5:R-:W-:Y:S01]  /*28a0*/  IMAD.WIDE.U32 R100, R152, R104.reuse, R100 ;  /* 0x0000006898647225 */ /* 0x0a0fe200078e0064 */
[C---:B------:R-:W-:Y:S02]  /*28b0*/  LOP3.LUT R3, R26.reuse, R3, RZ, 0xfc, !PT ;  /* 0x000000031a037212 */ /* 0x040fe400078efcff */
[----:B------:R-:W-:Y:S01]  /*28c0*/  LOP3.LUT R26, R26, 0x1, RZ, 0xc0, !PT ;  /* 0x000000011a1a7812 */ /* 0x000fe200078ec0ff */
[----:B------:R-:W-:-:S04]  /*28d0*/  IMAD.WIDE.U32 R102, R152, R104, R102 ;  /* 0x0000006898667225 */ /* 0x000fc800078e0066 */
[----:B------:R-:W-:Y:S02]  /*28e0*/  IMAD R119, R99, 0x50, RZ ;  /* 0x0000005063777824 */ /* 0x000fe400078e02ff */
[C---:B------:R-:W-:Y:S02]  /*28f0*/  IMAD.SHL.U32 R128, R98.reuse, 0x20, RZ ;  /* 0x0000002062807824 */ /* 0x040fe400078e00ff */
[----:B------:R-:W-:Y:S02]  /*2900*/  IMAD.SHL.U32 R130, R98, 0x40, RZ ;  /* 0x0000004062827824 */ /* 0x000fe400078e00ff */
[----:B------:R-:W-:Y:S02]  /*2910*/  IMAD R121, R111, 0x50, RZ ;  /* 0x000000506f797824 */ /* 0x000fe400078e02ff */
[C---:B------:R-:W-:Y:S02]  /*2920*/  IMAD.SHL.U32 R28, R110.reuse, 0x20, RZ ;  /* 0x000000206e1c7824 */ /* 0x040fe400078e00ff */
[----:B------:R-:W-:Y:S01]  /*2930*/  IMAD.SHL.U32 R27, R110, 0x40, RZ ;  /* 0x000000406e1b7824 */ /* 0x000fe200078e00ff */
[----:B----4-:R-:W-:-:S02]  /*2940*/  SHF.R.S32.HI R4, RZ, 0x1f, R0 ;  /* 0x0000001fff047819 */ /* 0x010fc40000011400 */
[----:B------:R-:W-:Y:S02]  /*2950*/  SEL R5, R0, RZ, !P0 ;  /* 0x000000ff00057207 */ /* 0x000fe40004000000 */
[----:B------:R-:W-:Y:S02]  /*2960*/  SEL R4, R4, RZ, !P0 ;  /* 0x000000ff04047207 */ /* 0x000fe40004000000 */
[----:B-1----:R-:W-:Y:S01]  /*2970*/  ISETP.GE.AND P0, PT, R18, R115, PT ;  /* 0x000000731200720c */ /* 0x002fe20003f06270 */
[----:B------:R-:W-:-:S04]  /*2980*/  IMAD.WIDE.U32 R94, R5, UR4, R94 ;  /* 0x00000004055e7c25 */ /* 0x000fc8000f8e005e */
[C---:B------:R-:W-:Y:S02]  /*2990*/  IMAD R0, R4.reuse, UR4, RZ ;  /* 0x0000000404007c24 */ /* 0x040fe4000f8e02ff */
[----:B------:R-:W-:Y:S02]  /*29a0*/  IMAD R4, R4, UR6, RZ ;  /* 0x0000000604047c24 */ /* 0x000fe4000f8e02ff */
[C---:B------:R-:W-:Y:S02]  /*29b0*/  IMAD R0, R5.reuse, UR5, R0 ;  /* 0x0000000505007c24 */ /* 0x040fe4000f8e0200 */
[C---:B------:R-:W-:Y:S02]  /*29c0*/  IMAD R9, R5.reuse, UR7, R4 ;  /* 0x0000000705097c24 */ /* 0x040fe4000f8e0204 */
[----:B------:R-:W-:-:S04]  /*29d0*/  IMAD.WIDE.U32 R96, R5, UR6, R96 ;  /* 0x0000000605607c25 */ /* 0x000fc8000f8e0060 */
[----:B------:R-:W-:-:S04]  /*29e0*/  IMAD.WIDE.U32 R4, R212, R98, R18 ;  /* 0x00000062d4047225 */ /* 0x000fc800078e0012 */
[----:B------:R-:W-:Y:S01]  /*29f0*/  IMAD.IADD R92, R97, 0x1, R9 ;  /* 0x00000001615c7824 */ /* 0x000fe200078e0209 */
[----:B------:R-:W-:Y:S01]  /*2a00*/  IADD3 R93, P1, R96, R4, RZ ;  /* 0x00000004605d7210 */ /* 0x000fe20007f3e0ff */
[----:B------:R-:W-:Y:S02]  /*2a10*/  IMAD R4, R12, R110, RZ ;  /* 0x0000006e0c047224 */ /* 0x000fe400078e02ff */
[----:B------:R-:W-:Y:S01]  /*2a20*/  IMAD.WIDE.U32 R98, R98, 0x50, RZ ;  /* 0x0000005062627825 */ /* 0x000fe200078e00ff */
[----:B------:R-:W-:Y:S02]  /*2a30*/  IADD3.X R35, R92, R5, R35, P1, !PT ;  /* 0x000000055c237210 */ /* 0x000fe40000ffe423 */
[----:B------:R-:W-:Y:S01]  /*2a40*/  SEL R5, R115, RZ, P0 ;  /* 0x000000ff73057207 */ /* 0x000fe20000000000 */
[----:B------:R-:W-:Y:S01]  /*2a50*/  IMAD R7, R212, R111, R4 ;  /* 0x0000006fd4077224 */ /* 0x000fe200078e0204 */
[----:B------:R-:W-:Y:S01]  /*2a60*/  ISETP.GE.AND P1, PT, R213, R115, PT ;  /* 0x00000073d500720c */ /* 0x000fe20003f26270 */
[----:B------:R-:W-:-:S02]  /*2a70*/  IMAD.IADD R119, R99, 0x1, R119 ;  /* 0x0000000163777824 */ /* 0x000fc400078e0277 */
[----:B------:R-:W-:Y:S01]  /*2a80*/  IMAD.IADD R5, R18, 0x1, R5 ;  /* 0x0000000112057824 */ /* 0x000fe200078e0205 */
[----:B------:R-:W-:Y:S01]  /*2a90*/  SEL R6, R115, RZ, P1 ;  /* 0x000000ff73067207 */ /* 0x000fe20000800000 */
[----:B------:R-:W-:Y:S01]  /*2aa0*/  IMAD.IADD R107, R107, 0x1, R7 ;  /* 0x000000016b6b7824 */ /* 0x000fe200078e0207 */
[----:B------:R-:W-:Y:S01]  /*2ab0*/  SHF.L.U32 R115, R115, 0x1, RZ ;  /* 0x0000000173737819 */ /* 0x000fe200000006ff */
[----:B------:R-:W-:Y:S01]  /*2ac0*/  IMAD.IADD R109, R7, 0x1, R109 ;  /* 0x00000001076d7824 */ /* 0x000fe200078e026d */
[----:B------:R-:W-:Y:S01]  /*2ad0*/  SHF.R.S32.HI R4, RZ, 0x1f, R5 ;  /* 0x0000001fff047819 */ /* 0x000fe20000011405 */
[----:B------:R-:W-:Y:S02]  /*2ae0*/  IMAD.IADD R6, R213, 0x1, R6 ;  /* 0x00000001d5067824 */ /* 0x000fe400078e0206 */
[-C--:B------:R-:W-:Y:S01]  /*2af0*/  IMAD.WIDE.U32 R106, R152, R110.reuse, R106 ;  /* 0x0000006e986a7225 */ /* 0x080fe200078e006a */
[CC--:B------:R-:W-:Y:S02]  /*2b00*/  LEA.HI R13, R4.reuse, R5.reuse, RZ, 0x3 ;  /* 0x00000005040d7211 */ /* 0x0c0fe400078f18ff */
[----:B------:R-:W-:Y:S01]  /*2b10*/  LEA.HI R4, R4, R5, RZ, 0x6 ;  /* 0x0000000504047211 */ /* 0x000fe200078f30ff */
[----:B------:R-:W-:Y:S01]  /*2b20*/  IMAD.WIDE.U32 R108, R152, R110, R108 ;  /* 0x0000006e986c7225 */ /* 0x000fe200078e006c */
[----:B------:R-:W-:-:S02]  /*2b30*/  SHF.R.S32.HI R11, RZ, 0x1f, R6 ;  /* 0x0000001fff0b7819 */ /* 0x000fc40000011406 */
[----:B------:R-:W-:Y:S02]  /*2b40*/  SHF.R.S32.HI R5, RZ, 0x6, R4 ;  /* 0x00000006ff057819 */ /* 0x000fe40000011404 */
[--C-:B------:R-:W-:Y:S02]  /*2b50*/  LOP3.LUT R4, R223, 0x38, R13.reuse, 0xf8, !PT ;  /* 0x00000038df047812 */ /* 0x100fe400078ef80d */
[----:B------:R-:W-:Y:S01]  /*2b60*/  LOP3.LUT R8, R222, 0x38, R13, 0xf8, !PT ;  /* 0x00000038de087812 */ /* 0x000fe200078ef80d */
[C---:B------:R-:W-:Y:S01]  /*2b70*/  IMAD R136, R5.reuse, 0x1400, R225 ;  /* 0x0000140005887824 */ /* 0x040fe200078e02e1 */
[----:B------:R-:W-:Y:S01]  /*2b80*/  LOP3.LUT R7, R4, R14, RZ, 0x3c, !PT ;  /* 0x0000000e04077212 */ /* 0x000fe200078e3cff */
[----:B------:R-:W-:Y:S01]  /*2b90*/  IMAD R132, R5, 0x1400, R224 ;  /* 0x0000140005847824 */ /* 0x000fe200078e02e0 */
[----:B------:R-:W-:Y:S01]  /*2ba0*/  LEA.HI R4, R11, R6, RZ, 0x6 ;  /* 0x000000060b047211 */ /* 0x000fe200078f30ff */
[----:B------:R-:W-:Y:S01]  /*2bb0*/  IMAD R138, R5, 0x1400, R226 ;  /* 0x00001400058a7824 */ /* 0x000fe200078e02e2 */
[----:B------:R-:W-:-:S02]  /*2bc0*/  IADD3 R136, R136, R7, RZ ;  /* 0x0000000788887210 */ /* 0x000fc40007ffe0ff */
[----:B------:R-:W-:Y:S02]  /*2bd0*/  SHF.R.S32.HI R7, RZ, 0x6, R4 ;  /* 0x00000006ff077819 */ /* 0x000fe40000011404 */
[----:B------:R-:W-:Y:S02]  /*2be0*/  LOP3.LUT R4, R13, 0x38, RZ, 0xc0, !PT ;  /* 0x000000380d047812 */ /* 0x000fe400078ec0ff */
[----:B------:R-:W-:Y:S01]  /*2bf0*/  LEA.HI R11, R11, R6, RZ, 0x3 ;  /* 0x000000060b0b7211 */ /* 0x000fe200078f18ff */
[C---:B------:R-:W-:Y:S01]  /*2c00*/  IMAD R137, R7.reuse, 0x1400, R226 ;  /* 0x0000140007897824 */ /* 0x040fe200078e02e2 */
[----:B------:R-:W-:Y:S01]  /*2c10*/  LOP3.LUT R4, R4, 0x1c0, R15, 0xf8, !PT ;  /* 0x000001c004047812 */ /* 0x000fe200078ef80f */
[C---:B------:R-:W-:Y:S01]  /*2c20*/  IMAD R133, R7.reuse, 0x1400, R225 ;  /* 0x0000140007857824 */ /* 0x040fe200078e02e1 */
[----:B------:R-:W-:Y:S01]  /*2c30*/  LOP3.LUT R9, R8, R10, RZ, 0x3c, !PT ;  /* 0x0000000a08097212 */ /* 0x000fe200078e3cff */
[----:B------:R-:W-:Y:S01]  /*2c40*/  IMAD R131, R7, 0x1400, R224 ;  /* 0x0000140007837824 */ /* 0x000fe200078e02e0 */
[----:B------:R-:W-:Y:S01]  /*2c50*/  LOP3.LUT R5, R4, R227, RZ, 0x3c, !PT ;  /* 0x000000e304057212 */ /* 0x000fe200078e3cff */
[----:B------:R-:W-:Y:S01]  /*2c60*/  IMAD R7, R105, 0x50, RZ ;  /* 0x0000005069077824 */ /* 0x000fe200078e02ff */
[----:B------:R-:W-:Y:S01]  /*2c70*/  LOP3.LUT R8, R223, 0x38, R11, 0xf8, !PT ;  /* 0x00000038df087812 */ /* 0x000fe200078ef80b */
[----:B------:R-:W-:Y:S01]  /*2c80*/  IMAD.IADD R132, R132, 0x1, R9 ;  /* 0x0000000184847824 */ /* 0x000fe200078e0209 */
[----:B------:R-:W-:-:S02]  /*2c90*/  IADD3 R138, R138, R5, RZ ;  /* 0x000000058a8a7210 */ /* 0x000fc40007ffe0ff */
[----:B------:R-:W-:Y:S02]  /*2ca0*/  SHF.R.S32.HI R5, RZ, 0x1f, R152 ;  /* 0x0000001fff057819 */ /* 0x000fe40000011498 */
[----:B------:R-:W-:Y:S02]  /*2cb0*/  LOP3.LUT R6, R11, 0x38, RZ, 0xc0, !PT ;  /* 0x000000380b067812 */ /* 0x000fe400078ec0ff */
[----:B------:R-:W-:Y:S01]  /*2cc0*/  LOP3.LUT R8, R8, R14, RZ, 0x3c, !PT ;  /* 0x0000000e08087212 */ /* 0x000fe200078e3cff */
[----:B------:R-:W-:Y:S01]  /*2cd0*/  VIADD R14, R212, 0x40 ;  /* 0x00000040d40e7836 */ /* 0x000fe20000000000 */
[----:B------:R-:W-:Y:S01]  /*2ce0*/  LOP3.LUT R9, R222, 0x38, R11, 0xf8, !PT ;  /* 0x00000038de097812 */ /* 0x000fe200078ef80b */
[C---:B------:R-:W-:Y:S01]  /*2cf0*/  IMAD R4, R5.reuse, R104, RZ ;  /* 0x0000006805047224 */ /* 0x040fe200078e02ff */
[----:B------:R-:W-:Y:S01]  /*2d00*/  LOP3.LUT R6, R6, 0x1c0, R15, 0xf8, !PT ;  /* 0x000001c006067812 */ /* 0x000fe200078ef80f */
[----:B------:R-:W-:Y:S01]  /*2d10*/  IMAD R5, R5, R110, RZ ;  /* 0x0000006e05057224 */ /* 0x000fe200078e02ff */
[----:B------:R-:W-:Y:S01]  /*2d20*/  LOP3.LUT R10, R9, R10, RZ, 0x3c, !PT ;  /* 0x0000000a090a7212 */ /* 0x000fe200078e3cff */
[----:B------:R-:W-:Y:S01]  /*2d30*/  VIADD R15, R212, 0x20 ;  /* 0x00000020d40f7836 */ /* 0x000fe20000000000 */
[----:B------:R-:W-:Y:S01]  /*2d40*/  LOP3.LUT R6, R6, R227, RZ, 0x3c, !PT ;  /* 0x000000e306067212 */ /* 0x000fe200078e3cff */
[----:B------:R-:W-:Y:S01]  /*2d50*/  IMAD R21, R152, R105, R4 ;  /* 0x0000006998157224 */ /* 0x000fe200078e0204 */
[----:B------:R-:W-:Y:S01]  /*2d60*/  SHF.R.S32.HI R139, RZ, 0x1f, R14 ;  /* 0x0000001fff8b7819 */ /* 0x000fe2000001140e */
[----:B------:R-:W-:Y:S01]  /*2d70*/  IMAD.WIDE.U32 R104, R104, 0x50, RZ ;  /* 0x0000005068687825 */ /* 0x000fe200078e00ff */
[----:B------:R-:W-:-:S02]  /*2d80*/  SHF.R.S32.HI R14, RZ, 0x3, R13 ;  /* 0x00000003ff0e7819 */ /* 0x000fc4000001140d */
[----:B------:R-:W-:Y:S01]  /*2d90*/  SHF.R.S32.HI R12, RZ, 0x3, R11 ;  /* 0x00000003ff0c7819 */ /* 0x000fe2000001140b */
[----:B------:R-:W-:Y:S01]  /*2da0*/  IMAD R5, R152, R111, R5 ;  /* 0x0000006f98057224 */ /* 0x000fe200078e0205 */
[----:B------:R-:W-:Y:S01]  /*2db0*/  LOP3.LUT R13, R13, 0xfffffff8, RZ, 0xc0, !PT ;  /* 0xfffffff80d0d7812 */ /* 0x000fe200078ec0ff */
[----:B------:R-:W-:Y:S01]  /*2dc0*/  IMAD.WIDE.U32 R110, R110, 0x50, RZ ;  /* 0x000000506e6e7825 */ /* 0x000fe200078e00ff */
[----:B------:R-:W-:Y:S02]  /*2dd0*/  LOP3.LUT R11, R11, 0xfffffff8, RZ, 0xc0, !PT ;  /* 0xfffffff80b0b7812 */ /* 0x000fe400078ec0ff */
[----:B------:R-:W-:Y:S01]  /*2de0*/  SHF.R.S32.HI R141, RZ, 0x1f, R15 ;  /* 0x0000001fff8d7819 */ /* 0x000fe2000001140f */
[----:B------:R-:W-:Y:S01]  /*2df0*/  IMAD.IADD R133, R133, 0x1, R8 ;  /* 0x0000000185857824 */ /* 0x000fe200078e0208 */
[----:B------:R-:W-:Y:S01]  /*2e00*/  IADD3 R25, R101, R21, RZ ;  /* 0x0000001565197210 */ /* 0x000fe20007ffe0ff */
[----:B------:R-:W-:Y:S01]  /*2e10*/  IMAD.IADD R131, R131, 0x1, R10 ;  /* 0x0000000183837824 */ /* 0x000fe200078e020a */
[----:B------:R-:W-:Y:S01]  /*2e20*/  LOP3.LUT R10, R3, 0x2, RZ, 0xc0, !PT ;  /* 0x00000002030a7812 */ /* 0x000fe200078ec0ff */
[----:B------:R-:W-:Y:S01]  /*2e30*/  IMAD.IADD R137, R137, 0x1, R6 ;  /* 0x0000000189897824 */ /* 0x000fe200078e0206 */
[----:B------:R-:W-:Y:S01]  /*2e40*/  LOP3.LUT R9, R3, 0x4, RZ, 0xc0, !PT ;  /* 0x0000000403097812 */ /* 0x000fe200078ec0ff */
[----:B------:R-:W-:Y:S01]  /*2e50*/  IMAD.IADD R120, R105, 0x1, R7 ;  /* 0x0000000169787824 */ /* 0x000fe200078e0207 */
[----:B------:R-:W-:Y:S01]  /*2e60*/  LOP3.LUT R8, R3, 0x8, RZ, 0xc0, !PT ;  /* 0x0000000803087812 */ /* 0x000fe200078ec0ff */
[----:B------:R-:W-:Y:S01]  /*2e70*/  IMAD.IADD R20, R107, 0x1, R5 ;  /* 0x000000016b147824 */ /* 0x000fe200078e0205 */
[----:B------:R-:W-:Y:S01]  /*2e80*/  SHF.R.S32.HI R7, RZ, 0x1f, R13 ;  /* 0x0000001fff077819 */ /* 0x000fe2000001140d */
[----:B------:R-:W-:Y:S01]  /*2e90*/  IMAD.IADD R15, R5, 0x1, R109 ;  /* 0x00000001050f7824 */ /* 0x000fe200078e026d */
[----:B------:R-:W-:Y:S01]  /*2ea0*/  SHF.R.S32.HI R6, RZ, 0x1f, R11 ;  /* 0x0000001fff067819 */ /* 0x000fe2000001140b */
[----:B------:R-:W-:-:S02]  /*2eb0*/  IMAD.IADD R121, R111, 0x1, R121 ;  /* 0x000000016f797824 */ /* 0x000fc400078e0279 */
[----:B------:R-:W-:Y:S02]  /*2ec0*/  IMAD.IADD R21, R21, 0x1, R103 ;  /* 0x0000000115157824 */ /* 0x000fe400078e0267 */
[----:B------:R-:W-:-:S07]  /*2ed0*/  IMAD.IADD R5, R95, 0x1, R0 ;  /* 0x000000015f057824 */ /* 0x000fce00078e0200 */
.L_x_2748:
[----:B------:R-:W2:Y:S01]  /*2ee0*/  LDL.LU R40, [R1+0x10] ;  /* 0x0000100001287983 */ /* 0x000ea20000300800 */
[----:B------:R-:W-:Y:S01]  /*2ef0*/  IADD3 R24, R24, -0x1, RZ ;  /* 0xffffffff18187810 */ /* 0x000fe20007ffe0ff */
[----:B------:R-:W0:Y:S01]  /*2f00*/  LDC.64 R116, c[0x0][0x2e8] ;  /* 0x0000ba00ff747b82 */ /* 0x000e220000000a00 */
[----:B------:R-:W-:Y:S05]  /*2f10*/  YIELD ;  /* 0x0000000000007946 */ /* 0x000fea0003800000 */
[----:B-1----:R-:W-:Y:S01]  /*2f20*/  SHF.R.S32.HI R37, RZ, 0x1f, R24 ;  /* 0x0000001fff257819 */ /* 0x002fe20000011418 */
[-C--:B------:R-:W-:Y:S01]  /*2f30*/  IMAD R0, R119, R24.reuse, RZ ;  /* 0x0000001877007224 */ /* 0x080fe200078e02ff */
[----:B------:R-:W1:Y:S01]  /*2f40*/  LDC R122, c[0x0][0x3f4] ;  /* 0x0000fd00ff7a7b82 */ /* 0x000e620000000800 */
[----:B------:R-:W-:Y:S01]  /*2f50*/  IMAD.WIDE.U32 R124, R98, R24, RZ ;  /* 0x00000018627c7225 */ /* 0x000fe200078e00ff */
[----:B------:R-:W-:Y:S03]  /*2f60*/  BSSY B0, `(.L_x_2641) ;  /* 0x00007c0000007945 */ /* 0x000fe60003800000 */
[----:B------:R-:W-:Y:S01]  /*2f70*/  IMAD R3, R37, R98, R0 ;  /* 0x0000006225037224 */ /* 0x000fe200078e0200 */
[----:B------:R-:W-:-:S02]  /*2f80*/  IADD3 R0, P3, P4, R93, R124, R130 ;  /* 0x0000007c5d007210 */ /* 0x000fc40007c7e082 */
[-C--:B------:R-:W-:Y:S01]  /*2f90*/  IADD3 R38, P2, R93, R124.reuse, RZ ;  /* 0x0000007c5d267210 */ /* 0x080fe20007f5e0ff */
[----:B------:R-:W-:Y:S01]  /*2fa0*/  IMAD.IADD R88, R125, 0x1, R3 ;  /* 0x000000017d587824 */ /* 0x000fe200078e0203 */
[----:B------:R-:W-:-:S03]  /*2fb0*/  IADD3 R4, P5, P6, R93, R124, R128 ;  /* 0x0000007c5d047210 */ /* 0x000fc60007ebe080 */
[----:B------:R-:W-:Y:S01]  /*2fc0*/  IMAD.X R39, R88, 0x1, R35, P2 ;  /* 0x0000000158277824 */ /* 0x000fe200010e0623 */
[C---:B------:R-:W-:Y:S02]  /*2fd0*/  IADD3.X R3, R35.reuse, R88, R129, P3, P4 ;  /* 0x0000005823037210 */ /* 0x040fe40001fe8481 */
[----:B------:R-:W-:Y:S02]  /*2fe0*/  ISETP.GT.AND P3, PT, R24, R118, PT ;  /* 0x000000761800720c */ /* 0x000fe40003f64270 */
[C---:B0-----:R-:W-:Y:S02]  /*2ff0*/  LEA R48, P2, R0.reuse, R116, 0x1 ;  /* 0x0000007400307211 */ /* 0x041fe400078408ff */
[----:B------:R-:W-:Y:S02]  /*3000*/  IADD3.X R36, R35, R88, R123, P5, P6 ;  /* 0x0000005823247210 */ /* 0x000fe40002fec47b */
[----:B------:R-:W-:Y:S01]  /*3010*/  LEA.HI.X R49, R0, R117, R3, 0x1, P2 ;  /* 0x0000007500317211 */ /* 0x000fe200010f0c03 */
[----:B------:R-:W-:Y:S01]  /*3020*/  IMAD R3, R17, 0x5000, R235 ;  /* 0x0000500011037824 */ /* 0x000fe200078e02eb */
[----:B-1----:R-:W-:-:S02]  /*3030*/  ISETP.GE.AND P2, PT, R122, 0x1, PT ;  /* 0x000000017a00780c */ /* 0x002fc40003f46270 */
[-C--:B------:R-:W-:Y:S02]  /*3040*/  LEA R50, P5, R4, R116.reuse, 0x1 ;  /* 0x0000007404327211 */ /* 0x080fe400078a08ff */
[----:B------:R-:W-:Y:S02]  /*3050*/  LEA R60, P6, R38, R116, 0x1 ;  /* 0x00000074263c7211 */ /* 0x000fe400078c08ff */
[-C--:B------:R-:W-:Y:S01]  /*3060*/  LEA.HI.X R51, R4, R117.reuse, R36, 0x1, P5 ;  /* 0x0000007504337211 */ /* 0x080fe200028f0c24 */
[----:B------:R-:W-:Y:S01]  /*3070*/  IMAD R4, R3, 0x2, R16 ;  /* 0x0000000203047824 */ /* 0x000fe200078e0210 */
[----:B------:R-:W-:Y:S02]  /*3080*/  LEA.HI.X R61, R38, R117, R39, 0x1, P6 ;  /* 0x00000075263d7211 */ /* 0x000fe400030f0c27 */
        /* <DEDUP_REMOVED lines=8> */
[C---:B------:R-:W-:Y:S02]  /*3110*/  IMAD R39, R37.reuse, R104, R39 ;  /* 0x0000006825277224 */ /* 0x040fe400078e0227 */
[----:B------:R-:W-:Y:S02]  /*3120*/  IMAD R37, R37, R110, R0 ;  /* 0x0000006e25257224 */ /* 0x000fe400078e0200 */
[----:B------:R-:W-:Y:S02]  /*3130*/  IMAD R3, R24, -0x50, R2 ;  /* 0xffffffb018037824 */ /* 0x000fe400078e0202 */
[----:B------:R-:W-:-:S03]  /*3140*/  IMAD.WIDE.U32 R84, R110, R24, RZ ;  /* 0x000000186e547225 */ /* 0x000fc600078e00ff */
[----:B------:R-:W-:Y:S01]  /*3150*/  VIMNMX R3, R3, 0x50, PT ;  /* 0x0000005003037848 */ /* 0x000fe20003fe0100 */
[----:B------:R-:W-:Y:S01]  /*3160*/  IMAD.WIDE.U32 R86, R104, R24, RZ ;  /* 0x0000001868567225 */ /* 0x000fe200078e00ff */
[----:B------:R-:W-:-:S03]  /*3170*/  IADD3 R114, R85, R37, RZ ;  /* 0x0000002555727210 */ /* 0x000fc60007ffe0ff */
        /* <DEDUP_REMOVED lines=21> */
[----:B0-----:R-:W-:Y:S01]  /*32d0*/  IMAD.X R40, R114, 0x1, R20, P4 ;  /* 0x0000000172287824 */ /* 0x001fe200020e0614 */
        /* <DEDUP_REMOVED lines=23> */
.L_x_2645:
[----:B------:R-:W-:Y:S05]  /*3450*/  BSYNC B1 ;  /* 0x0000000000017941 */ /* 0x000fea0003800000 */
.L_x_2644:
[----:B-1---5:R-:W-:Y:S01]  /*3460*/  IMAD.MOV.U32 R37, RZ, RZ, R78 ;  /* 0x000000ffff257224 */ /* 0x022fe200078e004e */
[----:B------:R-:W-:Y:S01]  /*3470*/  MOV R39, R82 ;  /* 0x0000005200277202 */ /* 0x000fe20000000f00 */
[----:B------:R-:W-:Y:S01]  /*3480*/  IMAD.MOV.U32 R36, RZ, RZ, R79 ;  /* 0x000000ffff247224 */ /* 0x000fe200078e004f */
[----:B------:R-:W-:Y:S01]  /*3490*/  BSSY B1, `(.L_x_2646) ;  /* 0x0000042000017945 */ /* 0x000fe20003800000 */
[----:B0-----:R-:W-:Y:S01]  /*34a0*/  VIADD R40, R212, 0x20 ;  /* 0x00000020d4287836 */ /* 0x001fe20000000000 */
[----:B------:R-:W-:Y:S01]  /*34b0*/  PRMT R159, R37, 0x7610, R159 ;  /* 0x00007610259f7816 */ /* 0x000fe2000000009f */
[----:B------:R-:W-:Y:S01]  /*34c0*/  IMAD.MOV.U32 R37, RZ, RZ, R91 ;  /* 0x000000ffff257224 */ /* 0x000fe200078e005b */
[----:B------:R-:W-:Y:S01]  /*34d0*/  PRMT R158, R36, 0x7610, R158 ;  /* 0x00007610249e7816 */ /* 0x000fe2000000009e */
[----:B------:R-:W-:Y:S01]  /*34e0*/  IMAD.MOV.U32 R36, RZ, RZ, R90 ;  /* 0x000000ffff247224 */ /* 0x000fe200078e005a */
[----:B------:R-:W-:Y:S01]  /*34f0*/  ISETP.GE.AND P4, PT, R40, R3, PT ;  /* 0x000000032800720c */ /* 0x000fe20003f86270 */
        /* <DEDUP_REMOVED lines=17> */
[----:B------:R-:W-:Y:S02]  /*3610*/  PRMT R161, R161, 0x5410, R39 ;  /* 0x00005410a1a17816 */ /* 0x000fe40000000027 */
[----:B------:R-:W-:Y:S02]  /*3620*/  CS2R R74, SRZ ;  /* 0x00000000004a7805 */ /* 0x000fe4000001ff00 */
[----:B------:R-:W-:Y:S02]  /*3630*/  PRMT R160, R160, 0x5410, R38 ;  /* 0x00005410a0a07816 */ /* 0x000fe40000000026 */
[----:B------:R-:W-:Y:S02]  /*3640*/  CS2R R64, SRZ ;  /* 0x0000000000407805 */ /* 0x000fe4000001ff00 */
[----:B------:R-:W-:Y:S02]  /*3650*/  PRMT R164, R36, 0x5410, R37 ;  /* 0x0000541024a47816 */ /* 0x000fe40000000025 */
[----:B------:R-:W-:-:S02]  /*3660*/  CS2R R68, SRZ ;  /* 0x0000000000447805 */ /* 0x000fc4000001ff00 */
[----:B------:R-:W-:Y:S01]  /*3670*/  CS2R R72, SRZ ;  /* 0x0000000000487805 */ /* 0x000fe2000001ff00 */
[----:B------:R-:W-:Y:S01]  /*3680*/  IMAD.MOV.U32 R40, RZ, RZ, R126 ;  /* 0x000000ffff287224 */ /* 0x000fe200078e007e */
[----:B------:R-:W-:Y:S01]  /*3690*/  CS2R R76, SRZ ;  /* 0x00000000004c7805 */ /* 0x000fe2000001ff00 */
[----:B------:R-:W-:Y:S01]  /*36a0*/  IMAD.MOV.U32 R41, RZ, RZ, R127 ;  /* 0x000000ffff297224 */ /* 0x000fe200078e007f */
        /* <DEDUP_REMOVED lines=10> */
[----:B------:R-:W-:Y:S02]  /*3750*/  LEA R38, P2, R36, UR4, 0x1 ;  /* 0x0000000424267c11 */ /* 0x000fe4000f8408ff */
[----:B------:R-:W-:Y:S02]  /*3760*/  ISETP.GE.AND P5, PT, R22, R122, PT ;  /* 0x0000007a1600720c */ /* 0x000fe40003fa6270 */
[----:B------:R-:W-:Y:S02]  /*3770*/  LEA.HI.X R39, R36, UR5, R39, 0x1, P2 ;  /* 0x0000000524277c11 */ /* 0x000fe400090f0c27 */
[----:B------:R-:W-:-:S04]  /*3780*/  LEA R36, P2, R37, UR6, 0x1 ;  /* 0x0000000625247c11 */ /* 0x000fc8000f8408ff */
[----:B------:R-:W-:Y:S02]  /*3790*/  LEA.HI.X R37, R37, UR7, R42, 0x1, P2 ;  /* 0x0000000725257c11 */ /* 0x000fe400090f0c2a */
[-C--:B------:R-:W-:Y:S02]  /*37a0*/  ISETP.GE.AND P2, PT, R215, R122.reuse, PT ;  /* 0x0000007ad700720c */ /* 0x080fe40003f46270 */
[----:B------:R-:W-:Y:S02]  /*37b0*/  CS2R R70, SRZ ;  /* 0x0000000000467805 */ /* 0x000fe4000001ff00 */
[----:B------:R-:W-:Y:S01]  /*37c0*/  CS2R R72, SRZ ;  /* 0x0000000000487805 */ /* 0x000fe2000001ff00 */
        /* <DEDUP_REMOVED lines=8> */
[----:B------:R-:W-:-:S02]  /*3850*/  CS2R R68, SRZ ;  /* 0x0000000000447805 */ /* 0x000fc4000001ff00 */
[----:B------:R-:W-:Y:S01]  /*3860*/  CS2R R64, SRZ ;  /* 0x0000000000407805 */ /* 0x000fe2000001ff00 */
[----:B------:R0:W5:Y:S04]  /*3870*/  @!P5 LDG.E.64 R66, desc[UR8][R38.64+0x80] ;  /* 0x000080082642d981 */ /* 0x000168000c1e1b00 */
[----:B------:R0:W5:Y:S04]  /*3880*/  @!P5 LDG.E.64 R68, desc[UR8][R36.64+0x80] ;  /* 0x000080082444d981 */ /* 0x000168000c1e1b00 */
[----:B------:R0:W5:Y:S04]  /*3890*/  @!P2 LDG.E.64 R62, desc[UR8][R38.64+0xc0] ;  /* 0x0000c008263ea981 */ /* 0x000168000c1e1b00 */
[----:B------:R0:W5:Y:S02]  /*38a0*/  @!P2 LDG.E.64 R64, desc[UR8][R36.64+0xc0] ;  /* 0x0000c0082440a981 */ /* 0x000164000c1e1b00 */
.L_x_2647:
[----:B------:R-:W-:Y:S05]  /*38b0*/  BSYNC B1 ;  /* 0x0000000000017941 */ /* 0x000fea0003800000 */
.L_x_2646:
[----:B0----5:R-:W-:Y:S01]  /*38c0*/  IMAD.MOV.U32 R36, RZ, RZ, R63 ;  /* 0x000000ffff247224 */ /* 0x021fe200078e003f */
[----:B------:R-:W-:Y:S01]  /*38d0*/  MOV R37, R62 ;  /* 0x0000003e00257202 */ /* 0x000fe20000000f00 */
[----:B------:R-:W-:Y:S01]  /*38e0*/  IMAD.MOV.U32 R39, RZ, RZ, R66 ;  /* 0x000000ffff277224 */ /* 0x000fe200078e0042 */
[----:B------:R-:W-:Y:S01]  /*38f0*/  IADD3 R42, R212, 0x40, RZ ;  /* 0x00000040d42a7810 */ /* 0x000fe20007ffe0ff */
[----:B------:R-:W-:Y:S01]  /*3900*/  IMAD.MOV.U32 R38, RZ, RZ, R67 ;  /* 0x000000ffff267224 */ /* 0x000fe200078e0043 */
[----:B------:R-:W-:Y:S01]  /*3910*/  PRMT R146, R36, 0x5410, R37 ;  /* 0x0000541024927816 */ /* 0x000fe20000000025 */
[----:B------:R-:W-:Y:S01]  /*3920*/  IMAD.MOV.U32 R37, RZ, RZ, R70 ;  /* 0x000000ffff257224 */ /* 0x000fe200078e0046 */
[----:B------:R-:W-:Y:S01]  /*3930*/  MOV R36, R71 ;  /* 0x0000004700247202 */ /* 0x000fe20000000f00 */
[----:B------:R-:W-:Y:S01]  /*3940*/  BSSY B1, `(.L_x_2648) ;  /* 0x000003e000017945 */ /* 0x000fe20003800000 */
[----:B------:R-:W-:Y:S02]  /*3950*/  ISETP.GE.AND P5, PT, R42, R3, PT ;  /* 0x000000032a00720c */ /* 0x000fe40003fa6270 */
[----:B------:R-:W-:-:S02]  /*3960*/  CS2R R42, SRZ ;  /* 0x00000000002a7805 */ /* 0x000fc4000001ff00 */
        /* <DEDUP_REMOVED lines=12> */
[----:B------:R-:W-:Y:S02]  /*3a30*/  PRMT R156, R38, 0x5410, R39 ;  /* 0x00005410269c7816 */ /* 0x000fe40000000027 */
[----:B------:R-:W-:Y:S02]  /*3a40*/  CS2R R54, SRZ ;  /* 0x0000000000367805 */ /* 0x000fe4000001ff00 */
[----:B------:R-:W-:Y:S01]  /*3a50*/  PRMT R149, R37, 0x5410, R36 ;  /* 0x0000541025957816 */ /* 0x000fe20000000024 */
[----:B------:R-:W-:Y:S01]  /*3a60*/  IMAD.MOV.U32 R37, RZ, RZ, R72 ;  /* 0x000000ffff257224 */ /* 0x000fe200078e0048 */
[----:B------:R-:W-:Y:S01]  /*3a70*/  CS2R R56, SRZ ;  /* 0x0000000000387805 */ /* 0x000fe2000001ff00 */
[----:B------:R-:W-:Y:S01]  /*3a80*/  IMAD.MOV.U32 R36, RZ, RZ, R73 ;  /* 0x000000ffff247224 */ /* 0x000fe200078e0049 */
[----:B------:R-:W-:-:S02]  /*3a90*/  CS2R R40, SRZ ;  /* 0x0000000000287805 */ /* 0x000fc4000001ff00 */
[----:B------:R-:W-:Y:S02]  /*3aa0*/  CS2R R46, SRZ ;  /* 0x00000000002e7805 */ /* 0x000fe4000001ff00 */
[----:B------:R-:W-:Y:S01]  /*3ab0*/  PRMT R151, R151, 0x5410, R37 ;  /* 0x0000541097977816 */ /* 0x000fe20000000025 */
[----:B------:R-:W-:Y:S01]  /*3ac0*/  IMAD.MOV.U32 R37, RZ, RZ, R76 ;  /* 0x000000ffff257224 */ /* 0x000fe200078e004c */
[----:B------:R-:W-:Y:S01]  /*3ad0*/  PRMT R153, R36, 0x7610, R153 ;  /* 0x0000761024997816 */ /* 0x000fe20000000099 */
[----:B------:R-:W-:Y:S01]  /*3ae0*/  IMAD.MOV.U32 R36, RZ, RZ, R77 ;  /* 0x000000ffff247224 */ /* 0x000fe200078e004d */
[----:B------:R-:W-:Y:S02]  /*3af0*/  CS2R R52, SRZ ;  /* 0x0000000000347805 */ /* 0x000fe4000001ff00 */
[----:B------:R-:W-:Y:S02]  /*3b00*/  CS2R R58, SRZ ;  /* 0x00000000003a7805 */ /* 0x000fe4000001ff00 */
[----:B------:R-:W-:Y:S01]  /*3b10*/  PRMT R155, R36, 0x5410, R37 ;  /* 0x00005410249b7816 */ /* 0x000fe20000000025 */
        /* <DEDUP_REMOVED lines=32> */
.L_x_2649:
[----:B------:R-:W-:Y:S05]  /*3d20*/  BSYNC B1 ;  /* 0x0000000000017941 */ /* 0x000fea0003800000 */
.L_x_2648:
[----:B------:R-:W2:Y:S01]  /*3d30*/  LDL R0, [R1+0x5c] ;  /* 0x00005c0001007983 */ /* 0x000ea20000100800 */
[----:B0----5:R-:W-:Y:S01]  /*3d40*/  IMAD.MOV.U32 R36, RZ, RZ, R42 ;  /* 0x000000ffff247224 */ /* 0x021fe200078e002a */
[----:B--2---:R-:W-:Y:S01]  /*3d50*/  R2UR UR4, R0 ;  /* 0x00000000000472ca */ /* 0x004fe200000e0000 */
[----:B------:R-:W-:-:S05]  /*3d60*/  IMAD.MOV.U32 R0, RZ, RZ, R43 ;  /* 0x000000ffff007224 */ /* 0x000fca00078e002b */
[----:B------:R-:W-:Y:S01]  /*3d70*/  PRMT R134, R0, 0x5410, R36 ;  /* 0x0000541000867816 */ /* 0x000fe20000000024 */
[----:B------:R-:W-:Y:S01]  /*3d80*/  IMAD.MOV.U32 R36, RZ, RZ, R44 ;  /* 0x000000ffff247224 */ /* 0x000fe200078e002c */
[----:B------:R-:W-:-:S04]  /*3d90*/  MOV R0, R45 ;  /* 0x0000002d00007202 */ /* 0x000fc80000000f00 */
[----:B------:R-:W-:Y:S01]  /*3da0*/  PRMT R140, R36, 0x5410, R0 ;  /* 0x00005410248c7816 */ /* 0x000fe20000000000 */
[----:B------:R-:W-:Y:S01]  /*3db0*/  IMAD.MOV.U32 R36, RZ, RZ, R54 ;  /* 0x000000ffff247224 */ /* 0x000fe200078e0036 */
[----:B------:R-:W-:Y:S01]  /*3dc0*/  UISETP.NE.AND UP0, UPT, UR4, 0x3, UPT ;  /* 0x000000030400788c */ /* 0x000fe2000bf05270 */
[----:B------:R-:W-:-:S05]  /*3dd0*/  IMAD.MOV.U32 R0, RZ, RZ, R55 ;  /* 0x000000ffff007224 */ /* 0x000fca00078e0037 */
[----:B------:R-:W-:Y:S01]  /*3de0*/  PRMT R147, R36, 0x5410, R0 ;  /* 0x0000541024937816 */ /* 0x000fe20000000000 */
[----:B------:R-:W-:Y:S01]  /*3df0*/  IMAD.MOV.U32 R0, RZ, RZ, R57 ;  /* 0x000000ffff007224 */ /* 0x000fe200078e0039 */
[----:B------:R-:W-:Y:S01]  /*3e00*/  PLOP3.LUT P2, PT, PT, PT, UP0, 0x80, 0x0 ;  /* 0x000000000000781c */ /* 0x000fe20003f4f008 */
[----:B------:R-:W-:-:S03]  /*3e10*/  IMAD.MOV.U32 R36, RZ, RZ, R56 ;  /* 0x000000ffff247224 */ /* 0x000fc600078e0038 */
[----:B------:R-:W-:Y:S01]  /*3e20*/  PRMT R153, R153, 0x5410, R0 ;  /* 0x0000541099997816 */ /* 0x000fe20000000000 */
[----:B------:R-:W-:Y:S01]  /*3e30*/  IMAD.MOV.U32 R0, RZ, RZ, R41 ;  /* 0x000000ffff007224 */ /* 0x000fe200078e0029 */
        /* <DEDUP_REMOVED lines=15> */
[----:B------:R-:W-:Y:S06]  /*3f30*/  @!P2 BRA `(.L_x_2650) ;  /* 0x000000000004a947 */ /* 0x000fec0003800000 */
[----:B------:R-:W-:Y:S01]  /*3f40*/  BPT.TRAP 0x1 ;  /* 0x000000040000795c */ /* 0x000fe20000300000 */
.L_x_2650:
[----:B------:R-:W-:Y:S01]  /*3f50*/  IMAD R0, R17, 0x8, R16 ;  /* 0x0000000811007824 */ /* 0x000fe200078e0210 */
[----:B------:R-:W-:Y:S01]  /*3f60*/  SHF.L.U32 R114, R219, 0x1f, RZ ;  /* 0x0000001fdb727819 */ /* 0x000fe200000006ff */
[----:B------:R-:W-:Y:S03]  /*3f70*/  BSSY B1, `(.L_x_2651) ;  /* 0x0000003000017945 */ /* 0x000fe60003800000 */
[----:B------:R-:W0:Y:S02]  /*3f80*/  SYNCS.PHASECHK.TRANS64.TRYWAIT P6, [R0+URZ+0x38890], R114 ;  /* 0x03889072000075a7 */ /* 0x000e2400080c017f */
[----:B0-----:R-:W-:Y:S05]  /*3f90*/  @!P6 BRA `(.L_x_2652) ;  /* 0x00000300007ce947 */ /* 0x001fea0003800000 */
.L_x_3079:
[----:B------:R-:W-:Y:S05]  /*3fa0*/  BSYNC B1 ;  /* 0x0000000000017941 */ /* 0x000fea0003800000 */
.L_x_2651:
        /* <DEDUP_REMOVED lines=30> */
[----:B------:R-:W-:Y:S01]  /*4190*/  FMUL.FTZ R86, R86, R126 ;  /* 0x0000007e56567220 */ /* 0x000fe20000410000 */
[----:B------:R-:W-:-:S03]  /*41a0*/  HADD2.F32 R126, -RZ, R165.H1_H1 ;  /* 0x300000a5ff7e7230 */ /* 0x000fc60000004100 */
[----:B------:R-:W-:Y:S01]  /*41b0*/  FFMA.FTZ R85, R85, R124, R86 ;  /* 0x0000007c55557223 */ /* 0x000fe20000010056 */
[----:B------:R-:W-:Y:S02]  /*41c0*/  HADD2.F32 R124, -RZ, R165.H0_H0 ;  /* 0x200000a5ff7c7230 */ /* 0x000fe40000004100 */
[----:B------:R-:W-:Y:S02]  /*41d0*/  HADD2.F32 R86, -RZ, R36.H1_H1 ;  /* 0x30000024ff567230 */ /* 0x000fe40000004100 */
[----:B------:R-:W-:-:S03]  /*41e0*/  F2FP.F16.F32.PACK_AB R39, R85, R39 ;  /* 0x000000275527723e */ /* 0x000fc600000000ff */
[-C--:B------:R-:W-:Y:S01]  /*41f0*/  FMUL.FTZ R36, R86, R124.reuse ;  /* 0x0000007c56247220 */ /* 0x080fe20000410000 */
[----:B------:R-:W-:-:S03]  /*4200*/  FMUL.FTZ R124, R125, R124 ;  /* 0x0000007c7d7c7220 */ /* 0x000fc60000410000 */
[-C--:B------:R-:W-:Y:S01]  /*4210*/  FFMA.FTZ R36, R125, R87.reuse, -R36 ;  /* 0x000000577d247223 */ /* 0x080fe20000010824 */
[----:B------:R-:W-:Y:S02]  /*4220*/  IMAD.MOV.U32 R125, RZ, RZ, R38 ;  /* 0x000000ffff7d7224 */ /* 0x000fe400078e0026 */
[----:B------:R-:W-:Y:S01]  /*4230*/  FFMA.FTZ R38, R86, R87, R124 ;  /* 0x0000005756267223 */ /* 0x000fe2000001007c */
[----:B------:R-:W-:Y:S02]  /*4240*/  HADD2.F32 R124, -RZ, R163.H1_H1 ;  /* 0x300000a3ff7c7230 */ /* 0x000fe40000004100 */
[--C-:B------:R-:W-:Y:S02]  /*4250*/  HADD2.F32 R87, -RZ, R125.reuse.H1_H1 ;  /* 0x3000007dff577230 */ /* 0x100fe40000004100 */
[----:B------:R-:W-:Y:S01]  /*4260*/  F2FP.F16.F32.PACK_AB R36, R38, R36 ;  /* 0x000000242624723e */ /* 0x000fe200000000ff */
[----:B------:R-:W-:Y:S02]  /*4270*/  HADD2.F32 R125, -RZ, R125.H0_H0 ;  /* 0x2000007dff7d7230 */ /* 0x000fe40000004100 */
[----:B------:R-:W-:-:S04]  /*4280*/  FMUL.FTZ R86, R87, R126 ;  /* 0x0000007e57567220 */ /* 0x000fc80000410000 */
[C---:B------:R-:W-:Y:S01]  /*4290*/  FFMA.FTZ R86, R125.reuse, R124, -R86 ;  /* 0x0000007c7d567223 */ /* 0x040fe20000010856 */
[----:B------:R-:W-:-:S04]  /*42a0*/  FMUL.FTZ R125, R125, R126 ;  /* 0x0000007e7d7d7220 */ /* 0x000fc80000410000 */
[----:B------:R-:W-:-:S05]  /*42b0*/  FFMA.FTZ R125, R87, R124, R125 ;  /* 0x0000007c577d7223 */ /* 0x000fca000001007d */
[----:B------:R-:W-:-:S04]  /*42c0*/  F2FP.F16.F32.PACK_AB R86, R125, R86 ;  /* 0x000000567d56723e */ /* 0x000fc800000000ff */
[----:B------:R-:W-:-:S07]  /*42d0*/  MOV R38, R86 ;  /* 0x0000005600267202 */ /* 0x000fce0000000f00 */
.L_x_2658:
[----:B------:R-:W-:Y:S05]  /*42e0*/  BSYNC B3 ;  /* 0x0000000000037941 */ /* 0x000fea0003800000 */
.L_x_2657:
[----:B------:R-:W-:Y:S02]  /*42f0*/  ULDC.64 UR4, c[0x0][0x208] ;  /* 0x0000820000047ab9 */ /* 0x000fe40000000a00 */
[----:B--2---:R1:W-:Y:S03]  /*4300*/  STG.E.128 desc[UR4][R60.64], R36 ;  /* 0x000000243c007986 */ /* 0x0043e6000c101d04 */
.L_x_2656:
[----:B------:R-:W-:Y:S05]  /*4310*/  BSYNC B2 ;  /* 0x0000000000027941 */ /* 0x000fea0003800000 */
.L_x_2655:
        /* <DEDUP_REMOVED lines=47> */
.L_x_2662:
[----:B------:R-:W-:Y:S05]  /*4610*/  BSYNC B3 ;  /* 0x0000000000037941 */ /* 0x000fea0003800000 */
.L_x_2661:
[----:B------:R-:W-:Y:S02]  /*4620*/  ULDC.64 UR4, c[0x0][0x208] ;  /* 0x0000820000047ab9 */ /* 0x000fe40000000a00 */
[----:B--2---:R2:W-:Y:S03]  /*4630*/  STG.E.128 desc[UR4][R60.64+0x80], R36 ;  /* 0x000080243c007986 */ /* 0x0045e6000c101d04 */
.L_x_2660:
[----:B------:R-:W-:Y:S05]  /*4640*/  BSYNC B2 ;  /* 0x0000000000027941 */ /* 0x000fea0003800000 */
.L_x_2659:
[----:B------:R-:W-:Y:S01]  /*4650*/  ISETP.NE.AND P3, PT, R9, RZ, PT ;  /* 0x000000ff0900720c */ /* 0x000fe20003f65270 */
[----:B------:R-:W-:-:S12]  /*4660*/  BSSY B2, `(.L_x_2663) ;  /* 0x0000034000027945 */ /* 0x000fd80003800000 */
[----:B------:R-:W-:Y:S05]  /*4670*/  @!P3 BRA `(.L_x_2664) ;  /* 0x0000000000c8b947 */ /* 0x000fea0003800000 */
[----:B-12---:R1:W2:Y:S01]  /*4680*/  LDS.128 R36, [R4+0x29400] ;  /* 0x0294000004247984 */ /* 0x0062a20000000c00 */
[----:B------:R-:W-:Y:S01]  /*4690*/  ISETP.GE.AND P3, PT, R214, R122, PT ;  /* 0x0000007ad600720c */ /* 0x000fe20003f66270 */
[----:B------:R-:W-:-:S12]  /*46a0*/  BSSY B3, `(.L_x_2665) ;  /* 0x000002d000037945 */ /* 0x000fd80003800000 */
[----:B-1----:R-:W-:Y:S05]  /*46b0*/  @P3 BRA `(.L_x_2666) ;  /* 0x0000000000ac3947 */ /* 0x002fea0003800000 */
        /* <DEDUP_REMOVED lines=43> */
.L_x_2666:
[----:B------:R-:W-:Y:S05]  /*4970*/  BSYNC B3 ;  /* 0x0000000000037941 */ /* 0x000fea0003800000 */
.L_x_2665:
[----:B------:R-:W-:Y:S02]  /*4980*/  ULDC.64 UR4, c[0x0][0x208] ;  /* 0x0000820000047ab9 */ /* 0x000fe40000000a00 */
[----:B--2---:R3:W-:Y:S03]  /*4990*/  STG.E.128 desc[UR4][R60.64+0x100], R36 ;  /* 0x000100243c007986 */ /* 0x0047e6000c101d04 */
.L_x_2664:
[----:B------:R-:W-:Y:S05]  /*49a0*/  BSYNC B2 ;  /* 0x0000000000027941 */ /* 0x000fea0003800000 */
.L_x_2663:
[----:B------:R-:W-:-:S13]  /*49b0*/  ISETP.NE.AND P3, PT, R8, RZ, PT ;  /* 0x000000ff0800720c */ /* 0x000fda0003f65270 */
[----:B------:R-:W-:Y:S05]  /*49c0*/  @!P3 BRA `(.L_x_2654) ;  /* 0x0000000000c8b947 */ /* 0x000fea0003800000 */
[----:B-123--:R1:W2:Y:S01]  /*49d0*/  LDS.128 R36, [R4+0x2bc00] ;  /* 0x02bc000004247984 */ /* 0x00e2a20000000c00 */
[----:B------:R-:W-:Y:S01]  /*49e0*/  ISETP.GE.AND P3, PT, R217, R122, PT ;  /* 0x0000007ad900720c */ /* 0x000fe20003f66270 */
[----:B------:R-:W-:-:S12]  /*49f0*/  BSSY B2, `(.L_x_2667) ;  /* 0x000002d000027945 */ /* 0x000fd80003800000 */
[----:B-1----:R-:W-:Y:S05]  /*4a00*/  @P3 BRA `(.L_x_2668) ;  /* 0x0000000000ac3947 */ /* 0x002fea0003800000 */
[--C-:B------:R-:W-:Y:S02]  /*4a10*/  SHF.R.U64 R82, R78, 0x10, R79.reuse ;  /* 0x000000104e527819 */ /* 0x100fe4000000124f */
[----:B------:R-:W-:Y:S01]  /*4a20*/  SHF.R.U32.HI R78, RZ, 0x10, R79 ;  /* 0x00000010ff4e7819 */ /* 0x000fe2000001164f */
[----:B--2---:R-:W-:Y:S01]  /*4a30*/  IMAD.MOV.U32 R79, RZ, RZ, R37 ;  /* 0x000000ffff4f7224 */ /* 0x004fe200078e0025 */
[--C-:B------:R-:W-:Y:S01]  /*4a40*/  SHF.R.U64 R83, R80, 0x10, R81.reuse ;  /* 0x0000001050537819 */ /* 0x100fe20000001251 */
[----:B------:R-:W-:Y:S01]  /*4a50*/  HADD2.F32 R82, -RZ, R82.H0_H0 ;  /* 0x20000052ff527230 */ /* 0x000fe20000004100 */
[----:B------:R-:W-:Y:S02]  /*4a60*/  SHF.R.U32.HI R80, RZ, 0x10, R81 ;  /* 0x00000010ff507819 */ /* 0x000fe40000011651 */
[----:B------:R-:W-:Y:S02]  /*4a70*/  HADD2.F32 R81, -RZ, R79.H1_H1 ;  /* 0x3000004fff517230 */ /* 0x000fe40000004100 */
[----:B------:R-:W-:-:S02]  /*4a80*/  HADD2.F32 R37, -RZ, R83.H0_H0 ;  /* 0x20000053ff257230 */ /* 0x000fc40000004100 */
[----:B------:R-:W-:Y:S02]  /*4a90*/  HADD2.F32 R83, -RZ, R79.H0_H0 ;  /* 0x2000004fff537230 */ /* 0x000fe40000004100 */
[----:B------:R-:W-:Y:S02]  /*4aa0*/  HADD2.F32 R80, -RZ, R80.H0_H0 ;  /* 0x20000050ff507230 */ /* 0x000fe40000004100 */
[-C--:B------:R-:W-:Y:S01]  /*4ab0*/  FMUL.FTZ R79, R81, R37.reuse ;  /* 0x00000025514f7220 */ /* 0x080fe20000410000 */
[----:B------:R-:W-:-:S03]  /*4ac0*/  FMUL.FTZ R37, R83, R37 ;  /* 0x0000002553257220 */ /* 0x000fc60000410000 */
[-C--:B------:R-:W-:Y:S01]  /*4ad0*/  FFMA.FTZ R79, R83, R82.reuse, -R79 ;  /* 0x00000052534f7223 */ /* 0x080fe2000001084f */
[----:B------:R-:W-:Y:S02]  /*4ae0*/  IMAD.MOV.U32 R83, RZ, RZ, R36 ;  /* 0x000000ffff537224 */ /* 0x000fe400078e0024 */
[----:B------:R-:W-:Y:S01]  /*4af0*/  FFMA.FTZ R37, R81, R82, R37 ;  /* 0x0000005251257223 */ /* 0x000fe20000010025 */
[----:B------:R-:W-:Y:S01]  /*4b00*/  MOV R81, R39 ;  /* 0x0000002700517202 */ /* 0x000fe20000000f00 */
[----:B------:R-:W-:Y:S02]  /*4b10*/  HADD2.F32 R82, -RZ, R78.H0_H0 ;  /* 0x2000004eff527230 */ /* 0x000fe40000004100 */
[----:B------:R-:W-:Y:S01]  /*4b20*/  HADD2.F32 R36, -RZ, R83.H1_H1 ;  /* 0x30000053ff247230 */ /* 0x000fe20000004100 */
[----:B------:R-:W-:Y:S01]  /*4b30*/  F2FP.F16.F32.PACK_AB R37, R37, R79 ;  /* 0x0000004f2525723e */ /* 0x000fe200000000ff */
[--C-:B------:R-:W-:Y:S02]  /*4b40*/  HADD2.F32 R39, -RZ, R81.reuse.H1_H1 ;  /* 0x30000051ff277230 */ /* 0x100fe40000004100 */
[----:B------:R-:W-:-:S02]  /*4b50*/  HADD2.F32 R81, -RZ, R81.H0_H0 ;  /* 0x20000051ff517230 */ /* 0x000fc40000004100 */
        /* <DEDUP_REMOVED lines=22> */
.L_x_2668:
[----:B------:R-:W-:Y:S05]  /*4cc0*/  BSYNC B2 ;  /* 0x0000000000027941 */ /* 0x000fea0003800000 */
.L_x_2667:
[----:B------:R-:W-:Y:S02]  /*4cd0*/  ULDC.64 UR4, c[0x0][0x208] ;  /* 0x0000820000047ab9 */ /* 0x000fe40000000a00 */
[----:B--2---:R4:W-:Y:S03]  /*4ce0*/  STG.E.128 desc[UR4][R60.64+0x180], R36 ;  /* 0x000180243c007986 */ /* 0x0049e6000c101d04 */
.L_x_2654:
[----:B------:R-:W-:Y:S05]  /*4cf0*/  BSYNC B1 ;  /* 0x0000000000017941 */ /* 0x000fea0003800000 */
.L_x_2653:
[----:B------:R-:W-:Y:S04]  /*4d00*/  BSSY B1, `(.L_x_2669) ;  /* 0x00000dc000017945 */ /* 0x000fe80003800000 */
        /* <DEDUP_REMOVED lines=24> */
[----:B------:R-:W-:Y:S02]  /*4e90*/  IMAD.MOV.U32 R37, RZ, RZ, R39 ;  /* 0x000000ffff257224 */ /* 0x000fe400078e0027 */
        /* <DEDUP_REMOVED lines=25> */
[----:B------:R-:W-:-:S04]  /*5030*/  MOV R39, R61 ;  /* 0x0000003d00277202 */ /* 0x000fc80000000f00 */
[----:B------:R-:W-:-:S07]  /*5040*/  F2FP.F16.F32.PACK_AB R38, R38, R74 ;  /* 0x0000004a2626723e */ /* 0x000fce00000000ff */
.L_x_2674:
[----:B------:R-:W-:Y:S05]  /*5050*/  BSYNC B3 ;  /* 0x0000000000037941 */ /* 0x000fea0003800000 */
.L_x_2673:
[----:B------:R-:W-:Y:S02]  /*5060*/  ULDC.64 UR4, c[0x0][0x208] ;  /* 0x0000820000047ab9 */ /* 0x000fe40000000a00 */
[----:B--2---:R1:W-:Y:S03]  /*5070*/  STG.E.128 desc[UR4][R50.64], R36 ;  /* 0x0000002432007986 */ /* 0x0043e6000c101d04 */
.L_x_2672:
[----:B------:R-:W-:Y:S05]  /*5080*/  BSYNC B2 ;  /* 0x0000000000027941 */ /* 0x000fea0003800000 */
.L_x_2671:
        /* <DEDUP_REMOVED lines=23> */
[----:B------:R-:W-:-:S04]  /*5200*/  IMAD.MOV.U32 R37, RZ, RZ, R39 ;  /* 0x000000ffff257224 */ /* 0x000fc800078e0027 */
        /* <DEDUP_REMOVED lines=27> */
.L_x_2678:
[----:B------:R-:W-:Y:S05]  /*53c0*/  BSYNC B3 ;  /* 0x0000000000037941 */ /* 0x000fea0003800000 */
.L_x_2677:
[----:B------:R-:W-:Y:S02]  /*53d0*/  ULDC.64 UR4, c[0x0][0x208] ;  /* 0x0000820000047ab9 */ /* 0x000fe40000000a00 */
[----:B--2---:R1:W-:Y:S03]  /*53e0*/  STG.E.128 desc[UR4][R50.64+0x80], R36 ;  /* 0x0000802432007986 */ /* 0x0043e6000c101d04 */
.L_x_2676:
[----:B------:R-:W-:Y:S05]  /*53f0*/  BSYNC B2 ;  /* 0x0000000000027941 */ /* 0x000fea0003800000 */
.L_x_2675:
        /* <DEDUP_REMOVED lines=8> */
[----:B------:R-:W-:Y:S02]  /*5480*/  SHF.R.U32.HI R66, RZ, 0x10, R67 ;  /* 0x00000010ff427819 */ /* 0x000fe40000011643 */
[--C-:B------:R-:W-:Y:S01]  /*5490*/  SHF.R.U64 R61, R68, 0x10, R69.reuse ;  /* 0x00000010443d7819 */ /* 0x100fe20000001245 */
[----:B------:R-:W-:Y:S01]  /*54a0*/  HADD2.F32 R60, -RZ, R60.H0_H0 ;  /* 0x2000003cff3c7230 */ /* 0x000fe20000004100 */
[----:B--2---:R-:W-:Y:S01]  /*54b0*/  MOV R67, R37 ;  /* 0x0000002500437202 */ /* 0x004fe20000000f00 */
[----:B------:R-:W-:Y:S01]  /*54c0*/  HADD2.F32 R66, -RZ, R66.H0_H0 ;  /* 0x20000042ff427230 */ /* 0x000fe20000004100 */
        /* <DEDUP_REMOVED lines=10> */
[----:B------:R-:W-:Y:S02]  /*5570*/  IMAD.MOV.U32 R37, RZ, RZ, R39 ;  /* 0x000000ffff257224 */ /* 0x000fe400078e0027 */
[----:B------:R-:W-:Y:S02]  /*5580*/  HADD2.F32 R148, -RZ, R148.H1_H1 ;  /* 0x30000094ff947230 */ /* 0x000fe40000004100 */
        /* <DEDUP_REMOVED lines=26> */
.L_x_2682:
[----:B------:R-:W-:Y:S05]  /*5730*/  BSYNC B3 ;  /* 0x0000000000037941 */ /* 0x000fea0003800000 */
.L_x_2681:
[----:B------:R-:W-:Y:S02]  /*5740*/  ULDC.64 UR4, c[0x0][0x208] ;  /* 0x0000820000047ab9 */ /* 0x000fe40000000a00 */
[----:B--2---:R1:W-:Y:S03]  /*5750*/  STG.E.128 desc[UR4][R50.64+0x100], R36 ;  /* 0x0001002432007986 */ /* 0x0043e6000c101d04 */
.L_x_2680:
[----:B------:R-:W-:Y:S05]  /*5760*/  BSYNC B2 ;  /* 0x0000000000027941 */ /* 0x000fea0003800000 */
.L_x_2679:
[----:B------:R-:W-:-:S13]  /*5770*/  ISETP.NE.AND P3, PT, R8, RZ, PT ;  /* 0x000000ff0800720c */ /* 0x000fda0003f65270 */
        /* <DEDUP_REMOVED lines=49> */
.L_x_2684:
[----:B------:R-:W-:Y:S05]  /*5a90*/  BSYNC B2 ;  /* 0x0000000000027941 */ /* 0x000fea0003800000 */
.L_x_2683:
[----:B------:R-:W-:Y:S02]  /*5aa0*/  ULDC.64 UR4, c[0x0][0x208] ;  /* 0x0000820000047ab9 */ /* 0x000fe40000000a00 */
[----:B--2---:R1:W-:Y:S03]  /*5ab0*/  STG.E.128 desc[UR4][R50.64+0x180], R36 ;  /* 0x0001802432007986 */ /* 0x0043e6000c101d04 */
.L_x_2670:
[----:B------:R-:W-:Y:S05]  /*5ac0*/  BSYNC B1 ;  /* 0x0000000000017941 */ /* 0x000fea0003800000 */
.L_x_2669:
        /* <DEDUP_REMOVED lines=48> */
[----:B------:R-:W-:Y:S02]  /*5dd0*/  IMAD.MOV.U32 R36, RZ, RZ, R39 ;  /* 0x000000ffff247224 */ /* 0x000fe400078e0027 */
[----:B------:R-:W-:Y:S02]  /*5de0*/  IMAD.MOV.U32 R39, RZ, RZ, R50 ;  /* 0x000000ffff277224 */ /* 0x000fe400078e0032 */
[----:B------:R-:W-:Y:S02]  /*5df0*/  F2FP.F16.F32.PACK_AB R157, R157, R37 ;  /* 0x000000259d9d723e */ /* 0x000fe400000000ff */
[----:B------:R-:W-:-:S03]  /*5e00*/  MOV R37, R56 ;  /* 0x0000003800257202 */ /* 0x000fc60000000f00 */
[----:B------:R-:W-:-:S07]  /*5e10*/  IMAD.MOV.U32 R38, RZ, RZ, R157 ;  /* 0x000000ffff267224 */ /* 0x000fce00078e009d */
.L_x_2689:
[----:B------:R-:W-:Y:S05]  /*5e20*/  BSYNC B2 ;  /* 0x0000000000027941 */ /* 0x000fea0003800000 */
.L_x_2688:
[----:B------:R-:W-:Y:S02]  /*5e30*/  ULDC.64 UR4, c[0x0][0x208] ;  /* 0x0000820000047ab9 */ /* 0x000fe40000000a00 */
[----:B--2---:R1:W-:Y:S03]  /*5e40*/  STG.E.128 desc[UR4][R48.64], R36 ;  /* 0x0000002430007986 */ /* 0x0043e6000c101d04 */
.L_x_2687:
[----:B------:R-:W-:Y:S05]  /*5e50*/  BSYNC B1 ;  /* 0x0000000000017941 */ /* 0x000fea0003800000 */
.L_x_2686:
        /* <DEDUP_REMOVED lines=47> */
[----:B------:R-:W-:Y:S01]  /*6150*/  IMAD.MOV.U32 R36, RZ, RZ, R37 ;  /* 0x000000ffff247224 */ /* 0x000fe200078e0025 */
[----:B------:R-:W-:-:S03]  /*6160*/  MOV R37, R52 ;  /* 0x0000003400257202 */ /* 0x000fc60000000f00 */
[----:B------:R-:W-:-:S05]  /*6170*/  F2FP.F16.F32.PACK_AB R39, R154, R39 ;  /* 0x000000279a27723e */ /* 0x000fca00000000ff */
[----:B------:R-:W-:Y:S02]  /*6180*/  IMAD.MOV.U32 R38, RZ, RZ, R39 ;  /* 0x000000ffff267224 */ /* 0x000fe400078e0027 */
[----:B------:R-:W-:-:S07]  /*6190*/  IMAD.MOV.U32 R39, RZ, RZ, R50 ;  /* 0x000000ffff277224 */ /* 0x000fce00078e0032 */
.L_x_2693:
[----:B------:R-:W-:Y:S05]  /*61a0*/  BSYNC B2 ;  /* 0x0000000000027941 */ /* 0x000fea0003800000 */
.L_x_2692:
[----:B------:R-:W-:Y:S02]  /*61b0*/  ULDC.64 UR4, c[0x0][0x208] ;  /* 0x0000820000047ab9 */ /* 0x000fe40000000a00 */
[----:B--2---:R1:W-:Y:S03]  /*61c0*/  STG.E.128 desc[UR4][R48.64+0x80], R36 ;  /* 0x0000802430007986 */ /* 0x0043e6000c101d04 */
.L_x_2691:
[----:B------:R-:W-:Y:S05]  /*61d0*/  BSYNC B1 ;  /* 0x0000000000017941 */ /* 0x000fea0003800000 */
.L_x_2690:
        /* <DEDUP_REMOVED lines=15> */
[----:B------:R-:W-:Y:S02]  /*62d0*/  HADD2.F32 R51, -RZ, R39.H1_H1 ;  /* 0x30000027ff337230 */ /* 0x000fe40000004100 */
[----:B------:R-:W-:Y:S01]  /*62e0*/  FMUL.FTZ R53, R37, R46 ;  /* 0x0000002e25357220 */ /* 0x000fe20000410000 */
[----:B------:R-:W-:-:S02]  /*62f0*/  HADD2.F32 R44, -RZ, R44.H0_H0 ;  /* 0x2000002cff2c7230 */ /* 0x000fc40000004100 */
[----:B------:R-:W-:Y:S02]  /*6300*/  HADD2.F32 R52, -RZ, R45.H0_H0 ;  /* 0x2000002dff347230 */ /* 0x000fe40000004100 */
[C---:B------:R-:W-:Y:S01]  /*6310*/  FMUL.FTZ R45, R50.reuse, R46 ;  /* 0x0000002e322d7220 */ /* 0x040fe20000410000 */
[----:B------:R-:W-:Y:S02]  /*6320*/  HADD2.F32 R39, -RZ, R39.H0_H0 ;  /* 0x20000027ff277230 */ /* 0x000fe40000004100 */
[-C--:B------:R-:W-:Y:S01]  /*6330*/  FMUL.FTZ R46, R51, R47.reuse ;  /* 0x0000002f332e7220 */ /* 0x080fe20000410000 */
[-C--:B------:R-:W-:Y:S01]  /*6340*/  FFMA.FTZ R53, R50, R44.reuse, R53 ;  /* 0x0000002c32357223 */ /* 0x080fe20000010035 */
[----:B------:R-:W-:Y:S01]  /*6350*/  FFMA.FTZ R45, R37, R44, -R45 ;  /* 0x0000002c252d7223 */ /* 0x000fe2000001082d */
[----:B------:R-:W-:Y:S02]  /*6360*/  HADD2.F32 R44, -RZ, R36.H1_H1 ;  /* 0x30000024ff2c7230 */ /* 0x000fe40000004100 */
[C---:B------:R-:W-:Y:S01]  /*6370*/  FMUL.FTZ R47, R39.reuse, R47 ;  /* 0x0000002f272f7220 */ /* 0x040fe20000410000 */
[----:B------:R-:W-:Y:S01]  /*6380*/  FFMA.FTZ R46, R39, R52, -R46 ;  /* 0x00000034272e7223 */ /* 0x000fe2000001082e */
[----:B------:R-:W-:Y:S01]  /*6390*/  HADD2.F32 R39, -RZ, R142.H0_H0 ;  /* 0x2000008eff277230 */ /* 0x000fe20000004100 */
[----:B------:R-:W-:Y:S01]  /*63a0*/  F2FP.F16.F32.PACK_AB R45, R53, R45 ;  /* 0x0000002d352d723e */ /* 0x000fe200000000ff */
[----:B------:R-:W-:-:S02]  /*63b0*/  HADD2.F32 R36, -RZ, R36.H0_H0 ;  /* 0x20000024ff247230 */ /* 0x000fc40000004100 */
[----:B------:R-:W-:Y:S01]  /*63c0*/  FFMA.FTZ R47, R51, R52, R47 ;  /* 0x00000034332f7223 */ /* 0x000fe2000001002f */
[----:B------:R-:W-:Y:S02]  /*63d0*/  HADD2.F32 R142, -RZ, R142.H1_H1 ;  /* 0x3000008eff8e7230 */ /* 0x000fe40000004100 */
[-C--:B------:R-:W-:Y:S01]  /*63e0*/  FMUL.FTZ R51, R44, R39.reuse ;  /* 0x000000272c337220 */ /* 0x080fe20000410000 */
[--C-:B------:R-:W-:Y:S02]  /*63f0*/  HADD2.F32 R50, -RZ, R38.reuse.H1_H1 ;  /* 0x30000026ff327230 */ /* 0x100fe40000004100 */
[----:B------:R-:W-:Y:S01]  /*6400*/  FMUL.FTZ R52, R36, R39 ;  /* 0x0000002724347220 */ /* 0x000fe20000410000 */
[----:B------:R-:W-:Y:S01]  /*6410*/  HADD2.F32 R38, -RZ, R38.H0_H0 ;  /* 0x20000026ff267230 */ /* 0x000fe20000004100 */
[----:B------:R-:W-:Y:S01]  /*6420*/  F2FP.F16.F32.PACK_AB R46, R47, R46 ;  /* 0x0000002e2f2e723e */ /* 0x000fe200000000ff */
[--C-:B------:R-:W-:Y:S02]  /*6430*/  HADD2.F32 R37, -RZ, R140.reuse.H0_H0 ;  /* 0x2000008cff257230 */ /* 0x100fe40000004100 */
[----:B------:R-:W-:Y:S01]  /*6440*/  FMUL.FTZ R39, R50, R142 ;  /* 0x0000008e32277220 */ /* 0x000fe20000410000 */
[----:B------:R-:W-:-:S02]  /*6450*/  HADD2.F32 R140, -RZ, R140.H1_H1 ;  /* 0x3000008cff8c7230 */ /* 0x000fc40000004100 */
[----:B------:R-:W-:Y:S01]  /*6460*/  FMUL.FTZ R142, R38, R142 ;  /* 0x0000008e268e7220 */ /* 0x000fe20000410000 */
[-C--:B------:R-:W-:Y:S01]  /*6470*/  FFMA.FTZ R51, R36, R37.reuse, -R51 ;  /* 0x0000002524337223 */ /* 0x080fe20000010833 */
[----:B------:R-:W-:Y:S01]  /*6480*/  FFMA.FTZ R52, R44, R37, R52 ;  /* 0x000000252c347223 */ /* 0x000fe20000010034 */
[-C--:B------:R-:W-:Y:S01]  /*6490*/  FFMA.FTZ R39, R38, R140.reuse, -R39 ;  /* 0x0000008c26277223 */ /* 0x080fe20000010827 */
[----:B------:R-:W-:Y:S01]  /*64a0*/  FFMA.FTZ R142, R50, R140, R142 ;  /* 0x0000008c328e7223 */ /* 0x000fe2000001008e */
[----:B------:R-:W-:Y:S02]  /*64b0*/  IMAD.MOV.U32 R37, RZ, RZ, R45 ;  /* 0x000000ffff257224 */ /* 0x000fe400078e002d */
[----:B------:R-:W-:Y:S02]  /*64c0*/  F2FP.F16.F32.PACK_AB R51, R52, R51 ;  /* 0x000000333433723e */ /* 0x000fe400000000ff */
[----:B------:R-:W-:-:S03]  /*64d0*/  F2FP.F16.F32.PACK_AB R39, R142, R39 ;  /* 0x000000278e27723e */ /* 0x000fc600000000ff */
[----:B------:R-:W-:Y:S01]  /*64e0*/  IMAD.MOV.U32 R36, RZ, RZ, R51 ;  /* 0x000000ffff247224 */ /* 0x000fe200078e0033 */
[----:B------:R-:W-:Y:S01]  /*64f0*/  MOV R38, R39 ;  /* 0x0000002700267202 */ /* 0x000fe20000000f00 */
[----:B------:R-:W-:-:S07]  /*6500*/  IMAD.MOV.U32 R39, RZ, RZ, R46 ;  /* 0x000000ffff277224 */ /* 0x000fce00078e002e */
.L_x_2697:
[----:B------:R-:W-:Y:S05]  /*6510*/  BSYNC B2 ;  /* 0x0000000000027941 */ /* 0x000fea0003800000 */
.L_x_2696:
[----:B------:R-:W-:Y:S02]  /*6520*/  ULDC.64 UR4, c[0x0][0x208] ;  /* 0x0000820000047ab9 */ /* 0x000fe40000000a00 */
[----:B--2---:R1:W-:Y:S03]  /*6530*/  STG.E.128 desc[UR4][R48.64+0x100], R36 ;  /* 0x0001002430007986 */ /* 0x0043e6000c101d04 */
.L_x_2695:
[----:B------:R-:W-:Y:S05]  /*6540*/  BSYNC B1 ;  /* 0x0000000000017941 */ /* 0x000fea0003800000 */
.L_x_2694:
[----:B------:R-:W-:-:S13]  /*6550*/  ISETP.NE.AND P3, PT, R8, RZ, PT ;  /* 0x000000ff0800720c */ /* 0x000fda0003f65270 */
        /* <DEDUP_REMOVED lines=34> */
[----:B------:R-:W-:-:S02]  /*6780*/  HADD2.F32 R47, -RZ, R134.H0_H0 ;  /* 0x20000086ff2f7230 */ /* 0x000fc40000004100 */
[-C--:B------:R-:W-:Y:S01]  /*6790*/  FMUL.FTZ R39, R46, R135.reuse ;  /* 0x000000872e277220 */ /* 0x080fe20000410000 */
[----:B------:R-:W-:Y:S02]  /*67a0*/  HADD2.F32 R37, -RZ, R134.H1_H1 ;  /* 0x30000086ff257230 */ /* 0x000fe40000004100 */
        /* <DEDUP_REMOVED lines=9> */
.L_x_2699:
[----:B------:R-:W-:Y:S05]  /*6840*/  BSYNC B1 ;  /* 0x0000000000017941 */ /* 0x000fea0003800000 */
.L_x_2698:
[----:B------:R-:W-:Y:S02]  /*6850*/  ULDC.64 UR4, c[0x0][0x208] ;  /* 0x0000820000047ab9 */ /* 0x000fe40000000a00 */
[----:B--2---:R1:W-:Y:S01]  /*6860*/  STG.E.128 desc[UR4][R48.64+0x180], R36 ;  /* 0x0001802430007986 */ /* 0x0043e2000c101d04 */
[----:B------:R-:W-:Y:S05]  /*6870*/  BRA `(.L_x_2685) ;  /* 0x0000004000b87947 */ /* 0x000fea0003800000 */
.L_x_2643:
[----:B------:R-:W-:Y:S01]  /*6880*/  ISETP.GE.AND P4, PT, R212, R3, PT ;  /* 0x00000003d400720c */ /* 0x000fe20003f86270 */
[----:B------:R-:W-:Y:S01]  /*6890*/  BSSY B1, `(.L_x_2700) ;  /* 0x0000024000017945 */ /* 0x000fe20003800000 */
[----:B------:R-:W-:Y:S02]  /*68a0*/  CS2R R54, SRZ ;  /* 0x0000000000367805 */ /* 0x000fe4000001ff00 */
[----:B------:R-:W-:Y:S02]  /*68b0*/  CS2R R38, SRZ ;  /* 0x0000000000267805 */ /* 0x000fe4000001ff00 */
[----:B------:R-:W-:Y:S02]  /*68c0*/  CS2R R36, SRZ ;  /* 0x0000000000247805 */ /* 0x000fe4000001ff00 */
[----:B------:R-:W-:Y:S02]  /*68d0*/  CS2R R42, SRZ ;  /* 0x00000000002a7805 */ /* 0x000fe4000001ff00 */
[----:B0-----:R-:W-:-:S02]  /*68e0*/  CS2R R40, SRZ ;  /* 0x0000000000287805 */ /* 0x001fc4000001ff00 */
[----:B------:R-:W-:Y:S02]  /*68f0*/  CS2R R46, SRZ ;  /* 0x00000000002e7805 */ /* 0x000fe4000001ff00 */
[----:B------:R-:W-:Y:S02]  /*6900*/  CS2R R44, SRZ ;  /* 0x00000000002c7805 */ /* 0x000fe4000001ff00 */
[----:B------:R-:W-:Y:S02]  /*6910*/  CS2R R50, SRZ ;  /* 0x0000000000327805 */ /* 0x000fe4000001ff00 */
[----:B------:R-:W-:Y:S01]  /*6920*/  CS2R R48, SRZ ;  /* 0x0000000000307805 */ /* 0x000fe2000001ff00 */
[----:B------:R-:W-:Y:S06]  /*6930*/  @P4 BRA `(.L_x_2701) ;  /* 0x0000000000644947 */ /* 0x000fec0003800000 */
[----:B------:R-:W-:Y:S01]  /*6940*/  IADD3 R36, P2, R102, R86, RZ ;  /* 0x0000005666247210 */ /* 0x000fe20007f5e0ff */
[----:B------:R-:W-:Y:S01]  /*6950*/  ULDC.64 UR4, c[0x0][0x3e8] ;  /* 0x0000fa0000047ab9 */ /* 0x000fe20000000a00 */
[-C--:B------:R-:W-:Y:S02]  /*6960*/  ISETP.GE.AND P3, PT, R18, R122.reuse, PT ;  /* 0x0000007a1200720c */ /* 0x080fe40003f66270 */
[----:B------:R-:W-:Y:S02]  /*6970*/  CS2R R42, SRZ ;  /* 0x00000000002a7805 */ /* 0x000fe4000001ff00 */
[----:B------:R-:W-:Y:S01]  /*6980*/  LEA R44, P5, R36, UR4, 0x1 ;  /* 0x00000004242c7c11 */ /* 0x000fe2000f8a08ff */
[----:B------:R-:W-:Y:S01]  /*6990*/  IMAD.X R37, R0, 0x1, R21, P2 ;  /* 0x0000000100257824 */ /* 0x000fe200010e0615 */
[----:B------:R-:W-:Y:S02]  /*69a0*/  ISETP.GE.AND P2, PT, R213, R122, PT ;  /* 0x0000007ad500720c */ /* 0x000fe40003f46270 */
[----:B------:R-:W-:-:S02]  /*69b0*/  CS2R R40, SRZ ;  /* 0x0000000000287805 */ /* 0x000fc4000001ff00 */
[----:B------:R-:W-:Y:S01]  /*69c0*/  CS2R R38, SRZ ;  /* 0x0000000000267805 */ /* 0x000fe2000001ff00 */
[----:B------:R-:W-:Y:S01]  /*69d0*/  ULDC.64 UR6, c[0x0][0x208] ;  /* 0x0000820000067ab9 */ /* 0x000fe20000000a00 */
[----:B------:R-:W-:Y:S01]  /*69e0*/  LEA.HI.X R45, R36, UR5, R37, 0x1, P5 ;  /* 0x00000005242d7c11 */ /* 0x000fe2000a8f0c25 */
[----:B------:R-:W-:Y:S01]  /*69f0*/  ULDC.64 UR4, c[0x0][0x400] ;  /* 0x0001000000047ab9 */ /* 0x000fe20000000a00 */
[----:B------:R-:W-:Y:S02]  /*6a00*/  IADD3 R46, P5, R108, R84, RZ ;  /* 0x000000546c2e7210 */ /* 0x000fe40007fbe0ff */
[----:B------:R-:W-:Y:S02]  /*6a10*/  CS2R R36, SRZ ;  /* 0x0000000000247805 */ /* 0x000fe4000001ff00 */
[----:B------:R-:W-:Y:S01]  /*6a20*/  CS2R R50, SRZ ;  /* 0x0000000000327805 */ /* 0x000fe2000001ff00 */
[----:B------:R-:W5:Y:S01]  /*6a30*/  @!P3 LDG.E.128 R40, desc[UR6][R44.64] ;  /* 0x000000062c28b981 */ /* 0x000f62000c1e1d00 */
[----:B------:R-:W-:Y:S01]  /*6a40*/  IMAD.X R47, R114, 0x1, R15, P5 ;  /* 0x00000001722f7824 */ /* 0x000fe200028e060f */
[----:B------:R-:W-:-:S02]  /*6a50*/  LEA R52, P5, R46, UR4, 0x1 ;  /* 0x000000042e347c11 */ /* 0x000fc4000f8a08ff */
[----:B------:R0:W5:Y:S01]  /*6a60*/  @!P2 LDG.E.128 R36, desc[UR6][R44.64+0x80] ;  /* 0x000080062c24a981 */ /* 0x000162000c1e1d00 */
[----:B------:R-:W-:Y:S02]  /*6a70*/  CS2R R48, SRZ ;  /* 0x0000000000307805 */ /* 0x000fe4000001ff00 */
[----:B------:R-:W-:Y:S02]  /*6a80*/  LEA.HI.X R53, R46, UR5, R47, 0x1, P5 ;  /* 0x000000052e357c11 */ /* 0x000fe4000a8f0c2f */
[----:B------:R-:W-:-:S03]  /*6a90*/  CS2R R46, SRZ ;  /* 0x00000000002e7805 */ /* 0x000fc6000001ff00 */
[----:B------:R1:W5:Y:S01]  /*6aa0*/  @!P3 LDG.E.128 R48, desc[UR6][R52.64] ;  /* 0x000000063430b981 */ /* 0x000362000c1e1d00 */
[----:B0-----:R-:W-:-:S06]  /*6ab0*/  CS2R R44, SRZ ;  /* 0x00000000002c7805 */ /* 0x001fcc000001ff00 */
[----:B------:R1:W5:Y:S02]  /*6ac0*/  @!P2 LDG.E.128 R44, desc[UR6][R52.64+0x80] ;  /* 0x00008006342ca981 */ /* 0x000364000c1e1d00 */
.L_x_2701:
[----:B------:R-:W-:Y:S05]  /*6ad0*/  BSYNC B1 ;  /* 0x0000000000017941 */ /* 0x000fea0003800000 */
.L_x_2700:
[----:B------:R-:W2:Y:S01]  /*6ae0*/  LDL.LU R60, [R1+0x10] ;  /* 0x00001000013c7983 */ /* 0x000ea20000300800 */
[----:B-1---5:R-:W-:Y:S01]  /*6af0*/  IMAD.MOV.U32 R52, RZ, RZ, R39 ;  /* 0x000000ffff347224 */ /* 0x022fe200078e0027 */
[----:B------:R-:W-:Y:S01]  /*6b00*/  MOV R53, R38 ;  /* 0x0000002600357202 */ /* 0x000fe20000000f00 */
[----:B------:R-:W-:Y:S01]  /*6b10*/  VIADD R58, R212, 0x20 ;  /* 0x00000020d43a7836 */ /* 0x000fe20000000000 */
        /* <DEDUP_REMOVED lines=26> */
[----:B------:R-:W-:Y:S01]  /*6cc0*/  MOV R57, R44 ;  /* 0x0000002c00397202 */ /* 0x000fe20000000f00 */
[----:B------:R-:W-:Y:S01]  /*6cd0*/  IMAD.MOV.U32 R71, RZ, RZ, R49 ;  /* 0x000000ffff477224 */ /* 0x000fe200078e0031 */
[----:B------:R-:W-:Y:S02]  /*6ce0*/  PRMT R173, R173, 0x5410, R56 ;  /* 0x00005410adad7816 */ /* 0x000fe40000000038 */
[----:B------:R-:W-:Y:S02]  /*6cf0*/  CS2R R64, SRZ ;  /* 0x0000000000407805 */ /* 0x000fe4000001ff00 */
[----:B------:R-:W-:Y:S02]  /*6d00*/  PRMT R170, R170, 0x5410, R57 ;  /* 0x00005410aaaa7816 */ /* 0x000fe40000000039 */
[----:B------:R-:W-:-:S02]  /*6d10*/  CS2R R56, SRZ ;  /* 0x0000000000387805 */ /* 0x000fc4000001ff00 */
[----:B------:R-:W-:Y:S02]  /*6d20*/  PRMT R174, R174, 0x5410, R52 ;  /* 0x00005410aeae7816 */ /* 0x000fe40000000034 */
        /* <DEDUP_REMOVED lines=14> */
[----:B------:R-:W-:Y:S01]  /*6e10*/  LEA R60, P2, R52, UR4, 0x1 ;  /* 0x00000004343c7c11 */ /* 0x000fe2000f8408ff */
[----:B------:R-:W-:-:S03]  /*6e20*/  ULDC.64 UR6, c[0x0][0x208] ;  /* 0x0000820000067ab9 */ /* 0x000fc60000000a00 */
[----:B------:R-:W-:Y:S01]  /*6e30*/  LEA.HI.X R61, R52, UR5, R53, 0x1, P2 ;  /* 0x00000005343d7c11 */ /* 0x000fe200090f0c35 */
[----:B------:R-:W-:Y:S01]  /*6e40*/  ULDC.64 UR4, c[0x0][0x400] ;  /* 0x0001000000047ab9 */ /* 0x000fe20000000a00 */
[----:B------:R-:W-:-:S04]  /*6e50*/  IADD3 R52, P2, P3, R108, R84, R28 ;  /* 0x000000546c347210 */ /* 0x000fc80007b5e01c */
[----:B------:R-:W-:Y:S02]  /*6e60*/  IADD3.X R53, R15, R114, R30, P2, P3 ;  /* 0x000000720f357210 */ /* 0x000fe400017e641e */
[C---:B------:R-:W-:Y:S02]  /*6e70*/  LEA R68, P2, R52.reuse, UR4, 0x1 ;  /* 0x0000000434447c11 */ /* 0x040fe4000f8408ff */
[-C--:B------:R-:W-:Y:S02]  /*6e80*/  ISETP.GE.AND P3, PT, R213, R122.reuse, PT ;  /* 0x0000007ad500720c */ /* 0x080fe40003f66270 */
[----:B------:R-:W-:Y:S02]  /*6e90*/  LEA.HI.X R69, R52, UR5, R53, 0x1, P2 ;  /* 0x0000000534457c11 */ /* 0x000fe400090f0c35 */
[----:B------:R-:W-:Y:S02]  /*6ea0*/  CS2R R52, SRZ ;  /* 0x0000000000347805 */ /* 0x000fe4000001ff00 */
[----:B------:R-:W-:-:S02]  /*6eb0*/  ISETP.GE.AND P2, PT, R18, R122, PT ;  /* 0x0000007a1200720c */ /* 0x000fc40003f46270 */
[----:B------:R-:W-:Y:S02]  /*6ec0*/  CS2R R66, SRZ ;  /* 0x0000000000427805 */ /* 0x000fe4000001ff00 */
[----:B------:R-:W-:Y:S02]  /*6ed0*/  CS2R R64, SRZ ;  /* 0x0000000000407805 */ /* 0x000fe4000001ff00 */
[----:B------:R-:W-:Y:S01]  /*6ee0*/  CS2R R62, SRZ ;  /* 0x00000000003e7805 */ /* 0x000fe2000001ff00 */
[----:B------:R-:W5:Y:S06]  /*6ef0*/  @!P3 LDG.E.128 R52, desc[UR6][R60.64+0x80] ;  /* 0x000080063c34b981 */ /* 0x000f6c000c1e1d00 */
[----:B------:R0:W5:Y:S04]  /*6f00*/  @!P2 LDG.E.128 R56, desc[UR6][R60.64] ;  /* 0x000000063c38a981 */ /* 0x000168000c1e1d00 */
[----:B------:R1:W5:Y:S01]  /*6f10*/  @!P2 LDG.E.128 R64, desc[UR6][R68.64] ;  /* 0x000000064440a981 */ /* 0x000362000c1e1d00 */
[----:B0-----:R-:W-:-:S06]  /*6f20*/  CS2R R60, SRZ ;  /* 0x00000000003c7805 */ /* 0x001fcc000001ff00 */
[----:B------:R1:W5:Y:S02]  /*6f30*/  @!P3 LDG.E.128 R60, desc[UR6][R68.64+0x80] ;  /* 0x00008006443cb981 */ /* 0x000364000c1e1d00 */
.L_x_2703:
[----:B------:R-:W-:Y:S05]  /*6f40*/  BSYNC B1 ;  /* 0x0000000000017941 */ /* 0x000fea0003800000 */
.L_x_2702:
[----:B-1---5:R-:W-:Y:S01]  /*6f50*/  IMAD.MOV.U32 R69, RZ, RZ, R54 ;  /* 0x000000ffff457224 */ /* 0x022fe200078e0036 */
[----:B------:R-:W-:Y:S01]  /*6f60*/  PRMT R155, R71, 0x7610, R155 ;  /* 0x00007610479b7816 */ /* 0x000fe2000000009b */
[----:B------:R-:W-:Y:S01]  /*6f70*/  IMAD.MOV.U32 R68, RZ, RZ, R55 ;  /* 0x000000ffff447224 */ /* 0x000fe200078e0037 */
[----:B------:R-:W-:Y:S01]  /*6f80*/  PRMT R176, R176, 0x5410, R70 ;  /* 0x00005410b0b07816 */ /* 0x000fe20000000046 */
[----:B------:R-:W-:Y:S01]  /*6f90*/  VIADD R72, R212, 0x40 ;  /* 0x00000040d4487836 */ /* 0x000fe20000000000 */
[----:B------:R-:W-:Y:S01]  /*6fa0*/  MOV R70, R53 ;  /* 0x0000003500467202 */ /* 0x000fe20000000f00 */
[----:B------:R-:W-:Y:S01]  /*6fb0*/  IMAD.MOV.U32 R71, RZ, RZ, R52 ;  /* 0x000000ffff477224 */ /* 0x000fe200078e0034 */
[----:B------:R-:W-:Y:S01]  /*6fc0*/  PRMT R161, R69, 0x5410, R68 ;  /* 0x0000541045a17816 */ /* 0x000fe20000000044 */
[----:B------:R-:W-:Y:S01]  /*6fd0*/  IMAD.MOV.U32 R69, RZ, RZ, R58 ;  /* 0x000000ffff457224 */ /* 0x000fe200078e003a */
[----:B------:R-:W-:Y:S01]  /*6fe0*/  ISETP.GE.AND P3, PT, R72, R3, PT ;  /* 0x000000034800720c */ /* 0x000fe20003f66270 */
[----:B------:R-:W-:Y:S01]  /*6ff0*/  IMAD.MOV.U32 R68, RZ, RZ, R59 ;  /* 0x000000ffff447224 */ /* 0x000fe200078e003b */
[----:B------:R-:W-:Y:S01]  /*7000*/  PRMT R162, R71, 0x5410, R70 ;  /* 0x0000541047a27816 */ /* 0x000fe20000000046 */
[----:B------:R-:W-:Y:S01]  /*7010*/  IMAD.MOV.U32 R71, RZ, RZ, R56 ;  /* 0x000000ffff477224 */ /* 0x000fe200078e0038 */
[----:B------:R-:W-:Y:S01]  /*7020*/  BSSY B1, `(.L_x_2704) ;  /* 0x000002e000017945 */ /* 0x000fe20003800000 */
        /* <DEDUP_REMOVED lines=13> */
[----:B------:R-:W-:Y:S02]  /*7100*/  CS2R R82, SRZ ;  /* 0x0000000000527805 */ /* 0x000fe4000001ff00 */
[----:B------:R-:W-:Y:S02]  /*7110*/  CS2R R80, SRZ ;  /* 0x0000000000507805 */ /* 0x000fe4000001ff00 */
[----:B------:R-:W-:Y:S01]  /*7120*/  PRMT R164, R69, 0x5410, R68 ;  /* 0x0000541045a47816 */ /* 0x000fe20000000044 */
[----:B------:R-:W-:Y:S01]  /*7130*/  IMAD.MOV.U32 R69, RZ, RZ, R66 ;  /* 0x000000ffff457224 */ /* 0x000fe200078e0042 */
[----:B------:R-:W-:-:S04]  /*7140*/  MOV R68, R67 ;  /* 0x0000004300447202 */ /* 0x000fc80000000f00 */
        /* <DEDUP_REMOVED lines=27> */
.L_x_2705:
[----:B------:R-:W-:Y:S05]  /*7300*/  BSYNC B1 ;  /* 0x0000000000017941 */ /* 0x000fea0003800000 */
.L_x_2704:
[----:B------:R-:W2:Y:S01]  /*7310*/  LDL R0, [R1+0x5c] ;  /* 0x00005c0001007983 */ /* 0x000ea20000100800 */
[----:B0----5:R-:W-:Y:S01]  /*7320*/  IMAD.MOV.U32 R84, RZ, RZ, R70 ;  /* 0x000000ffff547224 */ /* 0x021fe200078e0046 */
[----:B--2---:R-:W-:Y:S02]  /*7330*/  R2UR UR4, R0 ;  /* 0x00000000000472ca */ /* 0x004fe400000e0000 */
[----:B------:R-:W-:-:S04]  /*7340*/  MOV R0, R71 ;  /* 0x0000004700007202 */ /* 0x000fc80000000f00 */
[----:B------:R-:W-:Y:S01]  /*7350*/  PRMT R153, R0, 0x5410, R84 ;  /* 0x0000541000997816 */ /* 0x000fe20000000054 */
[----:B------:R-:W-:Y:S02]  /*7360*/  IMAD.MOV.U32 R84, RZ, RZ, R68 ;  /* 0x000000ffff547224 */ /* 0x000fe400078e0044 */
[----:B------:R-:W-:-:S04]  /*7370*/  IMAD.MOV.U32 R0, RZ, RZ, R69 ;  /* 0x000000ffff007224 */ /* 0x000fc800078e0045 */
[----:B------:R-:W-:Y:S01]  /*7380*/  UISETP.NE.AND UP0, UPT, UR4, 0x3, UPT ;  /* 0x000000030400788c */ /* 0x000fe2000bf05270 */
[----:B------:R-:W-:Y:S01]  /*7390*/  PRMT R151, R0, 0x5410, R84 ;  /* 0x0000541000977816 */ /* 0x000fe20000000054 */
[----:B------:R-:W-:Y:S02]  /*73a0*/  IMAD.MOV.U32 R84, RZ, RZ, R74 ;  /* 0x000000ffff547224 */ /* 0x000fe400078e004a */
[----:B------:R-:W-:Y:S02]  /*73b0*/  IMAD.MOV.U32 R0, RZ, RZ, R75 ;  /* 0x000000ffff007224 */ /* 0x000fe400078e004b */
[----:B------:R-:W-:-:S03]  /*73c0*/  PLOP3.LUT P2, PT, PT, PT, UP0, 0x80, 0x0 ;  /* 0x000000000000781c */ /* 0x000fc60003f4f008 */
[----:B------:R-:W-:Y:S01]  /*73d0*/  PRMT R157, R84, 0x5410, R0 ;  /* 0x00005410549d7816 */ /* 0x000fe20000000000 */
[----:B------:R-:W-:Y:S01]  /*73e0*/  IMAD.MOV.U32 R0, RZ, RZ, R73 ;  /* 0x000000ffff007224 */ /* 0x000fe200078e0049 */
[----:B------:R-:W-:-:S04]  /*73f0*/  MOV R84, R72 ;  /* 0x0000004800547202 */ /* 0x000fc80000000f00 */
[----:B------:R-:W-:Y:S01]  /*7400*/  PRMT R158, R84, 0x5410, R0 ;  /* 0x00005410549e7816 */ /* 0x000fe20000000000 */
[----:B------:R-:W-:Y:S02]  /*7410*/  IMAD.MOV.U32 R84, RZ, RZ, R78 ;  /* 0x000000ffff547224 */ /* 0x000fe400078e004e */
        /* <DEDUP_REMOVED lines=11> */
[----:B------:R-:W-:Y:S01]  /*74d0*/  PRMT R160, R0, 0x7610, R160 ;  /* 0x0000761000a07816 */ /* 0x000fe200000000a0 */
[----:B------:R-:W-:-:S05]  /*74e0*/  IMAD.MOV.U32 R0, RZ, RZ, R81 ;  /* 0x000000ffff007224 */ /* 0x000fca00078e0051 */
[----:B------:R-:W-:Y:S01]  /*74f0*/  PRMT R160, R160, 0x5410, R0 ;  /* 0x00005410a0a07816 */ /* 0x000fe20000000000 */
[----:B------:R-:W-:Y:S06]  /*7500*/  @!P2 BRA `(.L_x_2706) ;  /* 0x000000000004a947 */ /* 0x000fec0003800000 */
[----:B------:R-:W-:Y:S01]  /*7510*/  BPT.TRAP 0x1 ;  /* 0x000000040000795c */ /* 0x000fe20000300000 */
.L_x_2706:
[----:B------:R-:W-:Y:S01]  /*7520*/  IMAD R0, R17, 0x8, R16 ;  /* 0x0000000811007824 */ /* 0x000fe200078e0210 */
[----:B------:R-:W-:Y:S01]  /*7530*/  SHF.L.U32 R114, R219, 0x1f, RZ ;  /* 0x0000001fdb727819 */ /* 0x000fe200000006ff */
[----:B------:R-:W0:Y:S01]  /*7540*/  LDC R140, c[0x0][0x2f4] ;  /* 0x0000bd00ff8c7b82 */ /* 0x000e220000000800 */
[----:B------:R-:W-:Y:S01]  /*7550*/  BSSY B1, `(.L_x_2707) ;  /* 0x0000004000017945 */ /* 0x000fe20003800000 */
[----:B------:R-:W-:Y:S01]  /*7560*/  MOV R125, R88 ;  /* 0x00000058007d7202 */ /* 0x000fe20000000f00 */
[----:B------:R-:W1:Y:S02]  /*7570*/  SYNCS.PHASECHK.TRANS64.TRYWAIT P5, [R0+URZ+0x38890], R114 ;  /* 0x03889072000075a7 */ /* 0x000e6400080a017f */
[----:B-1----:R-:W-:Y:S05]  /*7580*/  @!P5 BRA `(.L_x_2708) ;  /* 0x000002cc0014d947 */ /* 0x002fea0003800000 */
.L_x_3080:
[----:B------:R-:W-:Y:S05]  /*7590*/  BSYNC B1 ;  /* 0x0000000000017941 */ /* 0x000fea0003800000 */
.L_x_2707:
        /* <DEDUP_REMOVED lines=12> */
[----:B------:R-:W-:Y:S01]  /*7660*/  SEL R84, R115, R142, !P0 ;  /* 0x0000008e73547207 */ /* 0x000fe20004000000 */
[----:B------:R-:W-:Y:S01]  /*7670*/  BSSY B3, `(.L_x_2713) ;  /* 0x000006e000037945 */ /* 0x000fe20003800000 */
[----:B------:R-:W-:Y:S02]  /*7680*/  SHF.L.U32 R86, R212, 0x6, RZ ;  /* 0x00000006d4567819 */ /* 0x000fe400000006ff */
[----:B------:R-:W-:Y:S02]  /*7690*/  SHF.R.S32.HI R85, RZ, 0x1f, R84 ;  /* 0x0000001fff557819 */ /* 0x000fe40000011454 */
[----:B------:R-:W-:Y:S02]  /*76a0*/  ISETP.GE.AND P4, PT, R18, R122, PT ;  /* 0x0000007a1200720c */ /* 0x000fe40003f86270 */
        /* <DEDUP_REMOVED lines=19> */
[----:B--2---:R-:W-:Y:S01]  /*77e0*/  MOV R147, R85 ;  /* 0x0000005500937202 */ /* 0x004fe20000000f00 */
[----:B------:R-:W-:Y:S01]  /*77f0*/  HADD2.F32 R155, -RZ, R155.H0_H0 ;  /* 0x2000009bff9b7230 */ /* 0x000fe20000004100 */
[----:B------:R-:W-:Y:S01]  /*7800*/  SHF.R.U64 R40, R40, 0x10, R41 ;  /* 0x0000001028287819 */ /* 0x000fe20000001229 */
[----:B------:R-:W-:Y:S01]  /*7810*/  HADD2.F32 R154, -RZ, R154.H0_H0 ;  /* 0x2000009aff9a7230 */ /* 0x000fe20000004100 */
[----:B------:R-:W-:Y:S01]  /*7820*/  SHF.R.U64 R48, R48, 0x10, R49 ;  /* 0x0000001030307819 */ /* 0x000fe20000001231 */
[----:B------:R-:W-:Y:S01]  /*7830*/  HADD2.F32 R89, -RZ, R148.H0_H0 ;  /* 0x20000094ff597230 */ /* 0x000fe20000004100 */
[----:B------:R-:W-:Y:S01]  /*7840*/  SHF.R.U64 R42, R42, 0x10, R43 ;  /* 0x000000102a2a7819 */ /* 0x000fe2000000122b */
        /* <DEDUP_REMOVED lines=8> */
[----:B------:R-:W-:Y:S01]  /*78d0*/  HADD2.F32 R49, -RZ, R147.H1_H1 ;  /* 0x30000093ff317230 */ /* 0x000fe20000004100 */
[----:B------:R-:W-:Y:S01]  /*78e0*/  SHF.R.U32.HI R154, RZ, 0x10, R41 ;  /* 0x00000010ff9a7819 */ /* 0x000fe20000011629 */
[----:B------:R-:W-:Y:S02]  /*78f0*/  HADD2.F32 R41, -RZ, R148.H1_H1 ;  /* 0x30000094ff297230 */ /* 0x000fe40000004100 */
[----:B------:R-:W-:Y:S02]  /*7900*/  HADD2.F32 R155, -RZ, R155.H0_H0 ;  /* 0x2000009bff9b7230 */ /* 0x000fe40000004100 */
[----:B------:R-:W-:Y:S02]  /*7910*/  HADD2.F32 R154, -RZ, R154.H0_H0 ;  /* 0x2000009aff9a7230 */ /* 0x000fe40000004100 */
[----:B------:R-:W-:-:S02]  /*7920*/  IMAD.MOV.U32 R148, RZ, RZ, R91 ;  /* 0x000000ffff947224 */ /* 0x000fc400078e005b */
[-C--:B------:R-:W-:Y:S01]  /*7930*/  FMUL.FTZ R147, R41, R155.reuse ;  /* 0x0000009b29937220 */ /* 0x080fe20000410000 */
[----:B------:R-:W-:-:S03]  /*7940*/  FMUL.FTZ R155, R49, R155 ;  /* 0x0000009b319b7220 */ /* 0x000fc60000410000 */
[-C--:B------:R-:W-:Y:S01]  /*7950*/  FFMA.FTZ R49, R49, R154.reuse, -R147 ;  /* 0x0000009a31317223 */ /* 0x080fe20000010893 */
[----:B------:R-:W-:Y:S02]  /*7960*/  IMAD.MOV.U32 R147, RZ, RZ, R87 ;  /* 0x000000ffff937224 */ /* 0x000fe400078e0057 */
[----:B------:R-:W-:Y:S01]  /*7970*/  FFMA.FTZ R41, R41, R154, R155 ;  /* 0x0000009a29297223 */ /* 0x000fe2000001009b */
[----:B------:R-:W-:Y:S02]  /*7980*/  HADD2.F32 R155, -RZ, R176.H0_H0 ;  /* 0x200000b0ff9b7230 */ /* 0x000fe40000004100 */
[----:B------:R-:W-:Y:S01]  /*7990*/  HADD2.F32 R91, -RZ, R148.H0_H0 ;  /* 0x20000094ff5b7230 */ /* 0x000fe20000004100 */
[----:B------:R-:W-:Y:S01]  /*79a0*/  F2FP.F16.F32.PACK_AB R85, R49, R85 ;  /* 0x000000553155723e */ /* 0x000fe200000000ff */
[----:B------:R-:W-:Y:S01]  /*79b0*/  HADD2.F32 R156, -RZ, R147.H0_H0 ;  /* 0x20000093ff9c7230 */ /* 0x000fe20000004100 */
[----:B------:R-:W-:Y:S01]  /*79c0*/  F2FP.F16.F32.PACK_AB R89, R41, R89 ;  /* 0x000000592959723e */ /* 0x000fe200000000ff */
[----:B------:R-:W-:-:S02]  /*79d0*/  HADD2.F32 R154, -RZ, R175.H0_H0 ;  /* 0x200000afff9a7230 */ /* 0x000fc40000004100 */
[CC--:B------:R-:W-:Y:S01]  /*79e0*/  FMUL.FTZ R87, R91.reuse, R155.reuse ;  /* 0x0000009b5b577220 */ /* 0x0c0fe20000410000 */
[----:B------:R-:W-:Y:S02]  /*79f0*/  HADD2.F32 R147, -RZ, R147.H1_H1 ;  /* 0x30000093ff937230 */ /* 0x000fe40000004100 */
[C---:B------:R-:W-:Y:S01]  /*7a00*/  FMUL.FTZ R155, R156.reuse, R155 ;  /* 0x0000009b9c9b7220 */ /* 0x040fe20000410000 */
[-C--:B------:R-:W-:Y:S01]  /*7a10*/  FFMA.FTZ R87, R156, R154.reuse, -R87 ;  /* 0x0000009a9c577223 */ /* 0x080fe20000010857 */
[----:B------:R-:W-:Y:S02]  /*7a20*/  HADD2.F32 R156, -RZ, R176.H1_H1 ;  /* 0x300000b0ff9c7230 */ /* 0x000fe40000004100 */
[----:B------:R-:W-:Y:S01]  /*7a30*/  FFMA.FTZ R91, R91, R154, R155 ;  /* 0x0000009a5b5b7223 */ /* 0x000fe2000001009b */
[----:B------:R-:W-:Y:S02]  /*7a40*/  SHF.R.U32.HI R154, RZ, 0x10, R43 ;  /* 0x00000010ff9a7819 */ /* 0x000fe4000001162b */
[----:B------:R-:W-:-:S02]  /*7a50*/  SHF.R.U64 R43, R50, 0x10, R51 ;  /* 0x00000010322b7819 */ /* 0x000fc40000001233 */
[----:B------:R-:W-:Y:S01]  /*7a60*/  SHF.R.U32.HI R50, RZ, 0x10, R51 ;  /* 0x00000010ff327819 */ /* 0x000fe20000011633 */
[----:B------:R-:W-:Y:S02]  /*7a70*/  HADD2.F32 R51, -RZ, R148.H1_H1 ;  /* 0x30000094ff337230 */ /* 0x000fe40000004100 */
[----:B------:R-:W-:Y:S02]  /*7a80*/  HADD2.F32 R154, -RZ, R154.H0_H0 ;  /* 0x2000009aff9a7230 */ /* 0x000fe40000004100 */
[----:B------:R-:W-:Y:S02]  /*7a90*/  HADD2.F32 R148, -RZ, R50.H0_H0 ;  /* 0x20000032ff947230 */ /* 0x000fe40000004100 */
[----:B------:R-:W-:-:S03]  /*7aa0*/  HADD2.F32 R43, -RZ, R43.H0_H0 ;  /* 0x2000002bff2b7230 */ /* 0x000fc60000004100 */
[----:B------:R-:W-:-:S04]  /*7ab0*/  FMUL.FTZ R50, R51, R148 ;  /* 0x0000009433327220 */ /* 0x000fc80000410000 */
[C---:B------:R-:W-:Y:S01]  /*7ac0*/  FFMA.FTZ R50, R147.reuse, R154, -R50 ;  /* 0x0000009a93327223 */ /* 0x040fe20000010832 */
        /* <DEDUP_REMOVED lines=37> */
[----:B------:R-:W-:Y:S02]  /*7d20*/  F2FP.F16.F32.PACK_AB R43, R43, R156 ;  /* 0x0000009c2b2b723e */ /* 0x000fe400000000ff */
[----:B------:R-:W-:-:S03]  /*7d30*/  MOV R86, R155 ;  /* 0x0000009b00567202 */ /* 0x000fc60000000f00 */
[----:B------:R-:W-:-:S07]  /*7d40*/  IMAD.MOV.U32 R90, RZ, RZ, R43 ;  /* 0x000000ffff5a7224 */ /* 0x000fce00078e002b */
.L_x_2714:
[----:B------:R-:W-:Y:S05]  /*7d50*/  BSYNC B3 ;  /* 0x0000000000037941 */ /* 0x000fea0003800000 */
.L_x_2713:
        /* <DEDUP_REMOVED lines=10> */
[----:B--2---:R2:W-:Y:S01]  /*7e00*/  STG.E.128 desc[UR4][R40.64], R84 ;  /* 0x0000005428007986 */ /* 0x0045e2000c101d04 */
[----:B------:R-:W-:-:S05]  /*7e10*/  @!P4 LEA.HI.X R43, R146, R117, R43, 0x1, P5 ;  /* 0x00000075922bc211 */ /* 0x000fca00028f0c2b */
[----:B0-----:R2:W-:Y:S04]  /*7e20*/  @!P4 STG.E.128 desc[UR4][R42.64], R88 ;  /* 0x000000582a00c986 */ /* 0x0015e8000c101d04 */
.L_x_2712:
[----:B------:R-:W-:Y:S05]  /*7e30*/  BSYNC B2 ;  /* 0x0000000000027941 */ /* 0x000fea0003800000 */
.L_x_2711:
[----:B------:R-:W-:-:S13]  /*7e40*/  ISETP.NE.AND P4, PT, R10, RZ, PT ;  /* 0x000000ff0a00720c */ /* 0x000fda0003f85270 */
[----:B------:R-:W-:Y:S05]  /*7e50*/  @!P4 BRA `(.L_x_2710) ;  /* 0x0000000400fcc947 */ /* 0x000fea0003800000 */
[----:B--2---:R-:W-:Y:S01]  /*7e60*/  SEL R40, R115, R142, !P1 ;  /* 0x0000008e73287207 */ /* 0x004fe20004800000 */
        /* <DEDUP_REMOVED lines=64> */
[----:B------:R-:W-:Y:S01]  /*8270*/  HADD2.F32 R85, -RZ, R85.H0_H0 ;  /* 0x20000055ff557230 */ /* 0x000fe20000004100 */
[----:B------:R-:W-:Y:S01]  /*8280*/  MOV R41, R44 ;  /* 0x0000002c00297202 */ /* 0x000fe20000000f00 */
[----:B------:R-:W-:-:S02]  /*8290*/  HADD2.F32 R39, -RZ, R39.H0_H0 ;  /* 0x20000027ff277230 */ /* 0x000fc40000004100 */
[----:B------:R-:W-:-:S05]  /*82a0*/  HADD2.F32 R47, -RZ, R47.H0_H0 ;  /* 0x2000002fff2f7230 */ /* 0x000fca0000004100 */
        /* <DEDUP_REMOVED lines=39> */
[----:B------:R-:W-:Y:S01]  /*8520*/  F2FP.F16.F32.PACK_AB R45, R45, R48 ;  /* 0x000000302d2d723e */ /* 0x000fe200000000ff */
[----:B------:R-:W-:Y:S01]  /*8530*/  IMAD.MOV.U32 R48, RZ, RZ, R88 ;  /* 0x000000ffff307224 */ /* 0x000fe200078e0058 */
[----:B------:R-:W-:-:S03]  /*8540*/  F2FP.F16.F32.PACK_AB R39, R39, R85 ;  /* 0x000000552727723e */ /* 0x000fc600000000ff */
[----:B------:R-:W-:Y:S01]  /*8550*/  IMAD.MOV.U32 R42, RZ, RZ, R45 ;  /* 0x000000ffff2a7224 */ /* 0x000fe200078e002d */
[----:B------:R-:W-:-:S07]  /*8560*/  MOV R50, R39 ;  /* 0x0000002700327202 */ /* 0x000fce0000000f00 */
.L_x_2716:
[----:B------:R-:W-:Y:S05]  /*8570*/  BSYNC B2 ;  /* 0x0000000000027941 */ /* 0x000fea0003800000 */
.L_x_2715:
        /* <DEDUP_REMOVED lines=13> */
.L_x_2710:
[----:B------:R-:W-:Y:S05]  /*8650*/  BSYNC B1 ;  /* 0x0000000000017941 */ /* 0x000fea0003800000 */
.L_x_2709:
[----:B---3--:R-:W3:Y:S01]  /*8660*/  LDL R36, [R1+0x10] ;  /* 0x0000100001247983 */ /* 0x008ee20000100800 */
[----:B------:R-:W-:Y:S01]  /*8670*/  BSSY B1, `(.L_x_2717) ;  /* 0x0000106000017945 */ /* 0x000fe20003800000 */
[----:B---3--:R-:W-:-:S13]  /*8680*/  LOP3.LUT P4, RZ, R36, 0x1, RZ, 0xc0, !PT ;  /* 0x0000000124ff7812 */ /* 0x008fda000788c0ff */
[----:B------:R-:W-:Y:S05]  /*8690*/  @P4 BRA `(.L_x_2718) ;  /* 0x00000010000c4947 */ /* 0x000fea0003800000 */
[----:B------:R-:W-:Y:S01]  /*86a0*/  ISETP.NE.AND P4, PT, R26, RZ, PT ;  /* 0x000000ff1a00720c */ /* 0x000fe20003f85270 */
[----:B------:R-:W-:Y:S01]  /*86b0*/  VIADD R36, R212, 0x20 ;  /* 0x00000020d4247836 */ /* 0x000fe20000000000 */
[----:B------:R-:W-:Y:S01]  /*86c0*/  BSSY B2, `(.L_x_2719) ;  /* 0x0000082000027945 */ /* 0x000fe20003800000 */
[-C--:B--2---:R-:W-:Y:S02]  /*86d0*/  IMAD R48, R141, R126.reuse, RZ ;  /* 0x0000007e8d307224 */ /* 0x084fe400078e02ff */
[----:B------:R-:W-:-:S04]  /*86e0*/  IMAD.WIDE.U32 R44, R36, R126, R124 ;  /* 0x0000007e242c7225 */ /* 0x000fc800078e007c */
[----:B------:R-:W-:-:S04]  /*86f0*/  IMAD R48, R36, R127, R48 ;  /* 0x0000007f24307224 */ /* 0x000fc800078e0230 */
        /* <DEDUP_REMOVED lines=26> */
[----:B0-----:R-:W-:Y:S02]  /*88a0*/  HADD2.F32 R47, -RZ, R41.H0_H0 ;  /* 0x20000029ff2f7230 */ /* 0x001fe40000004100 */
[----:B--2---:R-:W-:Y:S02]  /*88b0*/  HADD2.F32 R51, -RZ, R37.H0_H0 ;  /* 0x20000025ff337230 */ /* 0x004fe40000004100 */
        /* <DEDUP_REMOVED lines=81> */
[----:B------:R-:W-:Y:S01]  /*8dd0*/  MOV R43, R50 ;  /* 0x00000032002b7202 */ /* 0x000fe20000000f00 */
[----:B------:R-:W-:Y:S02]  /*8de0*/  IMAD.MOV.U32 R38, RZ, RZ, R49 ;  /* 0x000000ffff267224 */ /* 0x000fe400078e0031 */
[----:B------:R-:W-:-:S07]  /*8df0*/  IMAD.MOV.U32 R42, RZ, RZ, R56 ;  /* 0x000000ffff2a7224 */ /* 0x000fce00078e0038 */
.L_x_2722:
[----:B------:R-:W-:Y:S05]  /*8e00*/  BSYNC B3 ;  /* 0x0000000000037941 */ /* 0x000fea0003800000 */
.L_x_2721:
        /* <DEDUP_REMOVED lines=13> */
.L_x_2720:
[----:B------:R-:W-:Y:S05]  /*8ee0*/  BSYNC B2 ;  /* 0x0000000000027941 */ /* 0x000fea0003800000 */
.L_x_2719:
[----:B------:R-:W-:-:S13]  /*8ef0*/  ISETP.NE.AND P4, PT, R10, RZ, PT ;  /* 0x000000ff0a00720c */ /* 0x000fda0003f85270 */
[----:B------:R-:W-:Y:S05]  /*8f00*/  @!P4 BRA `(.L_x_2718) ;  /* 0x0000000400f0c947 */ /* 0x000fea0003800000 */
[----:B0-----:R-:W-:Y:S01]  /*8f10*/  SEL R36, R115, R142, !P1 ;  /* 0x0000008e73247207 */ /* 0x001fe20004800000 */
        /* <DEDUP_REMOVED lines=81> */
[-C--:B------:R-:W-:Y:S01]  /*9430*/  FFMA.FTZ R55, R54, R162.reuse, -R55 ;  /* 0x000000a236377223 */ /* 0x080fe20000010837 */
[----:B------:R-:W-:Y:S01]  /*9440*/  MOV R39, R53 ;  /* 0x0000003500277202 */ /* 0x000fe20000000f00 */
        /* <DEDUP_REMOVED lines=23> */
[----:B------:R-:W-:Y:S02]  /*95c0*/  IMAD.MOV.U32 R38, RZ, RZ, R49 ;  /* 0x000000ffff267224 */ /* 0x000fe400078e0031 */
[----:B------:R-:W-:Y:S02]  /*95d0*/  IMAD.MOV.U32 R42, RZ, RZ, R52 ;  /* 0x000000ffff2a7224 */ /* 0x000fe400078e0034 */
[----:B------:R-:W-:-:S07]  /*95e0*/  IMAD.MOV.U32 R43, RZ, RZ, R50 ;  /* 0x000000ffff2b7224 */ /* 0x000fce00078e0032 */
.L_x_2724:
[----:B------:R-:W-:Y:S05]  /*95f0*/  BSYNC B2 ;  /* 0x0000000000027941 */ /* 0x000fea0003800000 */
.L_x_2723:
        /* <DEDUP_REMOVED lines=13> */
.L_x_2718:
[----:B------:R-:W-:Y:S05]  /*96d0*/  BSYNC B1 ;  /* 0x0000000000017941 */ /* 0x000fea0003800000 */
.L_x_2717:
[----:B0--3--:R-:W-:Y:S02]  /*96e0*/  VIADD R37, R212, 0x40 ;  /* 0x00000040d4257836 */ /* 0x009fe40000000000 */
[-C--:B--2---:R-:W-:Y:S02]  /*96f0*/  IMAD R36, R139, R126.reuse, RZ ;  /* 0x0000007e8b247224 */ /* 0x084fe400078e02ff */
        /* <DEDUP_REMOVED lines=62> */
[----:B------:R-:W-:Y:S01]  /*9ae0*/  HADD2.F32 R80, -RZ, R80.H0_H0 ;  /* 0x20000050ff507230 */ /* 0x000fe20000004100 */
[----:B------:R-:W-:Y:S01]  /*9af0*/  MOV R37, R41 ;  /* 0x0000002900257202 */ /* 0x000fe20000000f00 */
        /* <DEDUP_REMOVED lines=17> */
[----:B------:R-:W-:-:S03]  /*9c10*/  IMAD.MOV.U32 R41, RZ, RZ, R44 ;  /* 0x000000ffff297224 */ /* 0x000fc600078e002c */
[----:B------:R-:W-:Y:S01]  /*9c20*/  FFMA.FTZ R39, R43, R74, R39 ;  /* 0x0000004a2b277223 */ /* 0x000fe20000010027 */
[--C-:B------:R-:W-:Y:S01]  /*9c30*/  HADD2.F32 R43, -RZ, R40.reuse.H0_H0 ;  /* 0x20000028ff2b7230 */ /* 0x100fe20000004100 */
[----:B------:R-:W-:Y:S01]  /*9c40*/  F2FP.F16.F32.PACK_AB R52, R52, R53 ;  /* 0x000000353434723e */ /* 0x000fe200000000ff */
[----:B------:R-:W-:Y:S02]  /*9c50*/  HADD2.F32 R40, -RZ, R40.H1_H1 ;  /* 0x30000028ff287230 */ /* 0x000fe40000004100 */
[----:B------:R-:W-:Y:S01]  /*9c60*/  F2FP.F16.F32.PACK_AB R48, R39, R48 ;  /* 0x000000302730723e */ /* 0x000fe200000000ff */
[CC--:B------:R-:W-:Y:S01]  /*9c70*/  FMUL.FTZ R55, R43.reuse, R160.reuse ;  /* 0x000000a02b377220 */ /* 0x0c0fe20000410000 */
[C---:B------:R-:W-:Y:S01]  /*9c80*/  FMUL.FTZ R160, R54.reuse, R160 ;  /* 0x000000a036a07220 */ /* 0x040fe20000410000 */
[----:B------:R-:W-:Y:S02]  /*9c90*/  IMAD.MOV.U32 R39, RZ, RZ, R52 ;  /* 0x000000ffff277224 */ /* 0x000fe400078e0034 */
        /* <DEDUP_REMOVED lines=27> */
.L_x_2728:
[----:B------:R-:W-:Y:S05]  /*9e50*/  BSYNC B2 ;  /* 0x0000000000027941 */ /* 0x000fea0003800000 */
.L_x_2727:
[----:B------:R-:W-:Y:S01]  /*9e60*/  IADD3 R45, P3, P4, R96, R124, R13 ;  /* 0x0000007c602d7210 */ /* 0x000fe20007c7e00d */
[----:B------:R-:W-:-:S03]  /*9e70*/  ULDC.64 UR4, c[0x0][0x208] ;  /* 0x0000820000047ab9 */ /* 0x000fc60000000a00 */
[----:B------:R-:W-:Y:S02]  /*9e80*/  IADD3.X R48, R92, R46, R7, P3, P4 ;  /* 0x0000002e5c307210 */ /* 0x000fe40001fe8407 */
[----:B------:R-:W-:-:S04]  /*9e90*/  LEA R44, P3, R45, R116, 0x1 ;  /* 0x000000742d2c7211 */ /* 0x000fc800078608ff */
[----:B------:R-:W-:Y:S02]  /*9ea0*/  LEA.HI.X R45, R45, R117, R48, 0x1, P3 ;  /* 0x000000752d2d7211 */ /* 0x000fe400018f0c30 */
[----:B------:R-:W-:-:S03]  /*9eb0*/  ISETP.GE.AND P3, PT, R47, R140, PT ;  /* 0x0000008c2f00720c */ /* 0x000fc60003f66270 */
[----:B--2---:R2:W-:Y:S10]  /*9ec0*/  STG.E.128 desc[UR4][R44.64], R36 ;  /* 0x000000242c007986 */ /* 0x0045f4000c101d04 */
[----:B--2---:R-:W-:-:S02]  /*9ed0*/  @!P3 SHF.R.S32.HI R37, RZ, 0x1f, R47 ;  /* 0x0000001fff25b819 */ /* 0x004fc4000001142f */
[----:B------:R-:W-:-:S04]  /*9ee0*/  @!P3 IADD3 R47, P4, P5, R96, R124, R47 ;  /* 0x0000007c602fb210 */ /* 0x000fc80007d9e02f */
[----:B------:R-:W-:Y:S02]  /*9ef0*/  @!P3 IADD3.X R37, R92, R46, R37, P4, P5 ;  /* 0x0000002e5c25b210 */ /* 0x000fe400027ea425 */
[----:B------:R-:W-:-:S04]  /*9f00*/  @!P3 LEA R36, P4, R47, R116, 0x1 ;  /* 0x000000742f24b211 */ /* 0x000fc800078808ff */
[----:B------:R-:W-:-:S05]  /*9f10*/  @!P3 LEA.HI.X R37, R47, R117, R37, 0x1, P4 ;  /* 0x000000752f25b211 */ /* 0x000fca00020f0c25 */
[----:B0-----:R0:W-:Y:S04]  /*9f20*/  @!P3 STG.E.128 desc[UR4][R36.64], R40 ;  /* 0x000000282400b986 */ /* 0x0011e8000c101d04 */
.L_x_2726:
[----:B------:R-:W-:Y:S05]  /*9f30*/  BSYNC B1 ;  /* 0x0000000000017941 */ /* 0x000fea0003800000 */
.L_x_2725:
[----:B------:R-:W-:-:S13]  /*9f40*/  ISETP.NE.AND P3, PT, R10, RZ, PT ;  /* 0x000000ff0a00720c */ /* 0x000fda0003f65270 */
[----:B------:R-:W-:Y:S05]  /*9f50*/  @!P3 BRA `(.L_x_2685) ;  /* 0x0000000c0000b947 */ /* 0x000fea0003800000 */
[----:B------:R-:W-:Y:S01]  /*9f60*/  SEL R142, R115, R142, !P1 ;  /* 0x0000008e738e7207 */ /* 0x000fe20004800000 */
[----:B------:R-:W-:Y:S01]  /*9f70*/  BSSY B1, `(.L_x_2729) ;  /* 0x000006d000017945 */ /* 0x000fe20003800000 */
[----:B------:R-:W-:Y:S02]  /*9f80*/  SHF.R.U32.HI R38, RZ, 0x3, R222 ;  /* 0x00000003ff267819 */ /* 0x000fe400000116de */
[----:B0-----:R-:W-:Y:S02]  /*9f90*/  SHF.R.S32.HI R36, RZ, 0x1f, R142 ;  /* 0x0000001fff247819 */ /* 0x001fe4000001148e */
        /* <DEDUP_REMOVED lines=10> */
[----:B------:R-:W-:Y:S02]  /*a040*/  IMAD.IADD R37, R37, 0x1, R36 ;  /* 0x0000000125257824 */ /* 0x000fe400078e0224 */
[C---:B------:R-:W-:Y:S02]  /*a050*/  IMAD R36, R17.reuse, 0x5000, R131 ;  /* 0x0000500011247824 */ /* 0x040fe400078e0283 */
[----:B------:R-:W-:Y:S02]  /*a060*/  IMAD R40, R17, 0x5000, R37 ;  /* 0x0000500011287824 */ /* 0x000fe400078e0225 */
[----:B------:R-:W-:-:S03]  /*a070*/  IMAD R36, R36, 0x2, R16 ;  /* 0x0000000224247824 */ /* 0x000fc600078e0210 */
[----:B------:R-:W-:-:S03]  /*a080*/  LEA R40, R40, R16, 0x1 ;  /* 0x0000001028287211 */ /* 0x000fc600078e08ff */
[----:B------:R-:W0:Y:S04]  /*a090*/  LDS.128 R36, [R36+0x24400] ;  /* 0x0244000024247984 */ /* 0x000e280000000c00 */
[----:B------:R-:W2:Y:S01]  /*a0a0*/  LDS.128 R40, [R40+0x24400] ;  /* 0x0244000028287984 */ /* 0x000ea20000000c00 */
[----:B------:R-:W-:Y:S05]  /*a0b0*/  @P3 BRA `(.L_x_2730) ;  /* 0x0000000400603947 */ /* 0x000fea0003800000 */
[----:B------:R-:W-:Y:S01]  /*a0c0*/  HADD2.F32 R49, -RZ, R149.H0_H0 ;  /* 0x20000095ff317230 */ /* 0x000fe20000004100 */
[----:B------:R-:W-:Y:S01]  /*a0d0*/  SHF.R.U64 R76, R76, 0x10, R77 ;  /* 0x000000104c4c7819 */ /* 0x000fe2000000124d */
[----:B--2---:R-:W-:Y:S01]  /*a0e0*/  HADD2.F32 R44, -RZ, R41.H0_H0 ;  /* 0x20000029ff2c7230 */ /* 0x004fe20000004100 */
[----:B------:R-:W-:Y:S01]  /*a0f0*/  SHF.R.U64 R68, R68, 0x10, R69 ;  /* 0x0000001044447819 */ /* 0x000fe20000001245 */
[----:B0-----:R-:W-:Y:S01]  /*a100*/  HADD2.F32 R45, -RZ, R37.H0_H0 ;  /* 0x20000025ff2d7230 */ /* 0x001fe20000004100 */
[----:B------:R-:W-:Y:S01]  /*a110*/  SHF.R.U64 R78, R78, 0x10, R79 ;  /* 0x000000104e4e7819 */ /* 0x000fe2000000124f */
[----:B------:R-:W-:Y:S02]  /*a120*/  HADD2.F32 R48, -RZ, R151.H0_H0 ;  /* 0x20000097ff307230 */ /* 0x000fe40000004100 */
[-C--:B------:R-:W-:Y:S01]  /*a130*/  FMUL.FTZ R50, R44, R49.reuse ;  /* 0x000000312c327220 */ /* 0x080fe20000410000 */
[----:B------:R-:W-:Y:S02]  /*a140*/  HADD2.F32 R149, -RZ, R149.H1_H1 ;  /* 0x30000095ff957230 */ /* 0x000fe40000004100 */
[----:B------:R-:W-:Y:S01]  /*a150*/  FMUL.FTZ R49, R45, R49 ;  /* 0x000000312d317220 */ /* 0x000fe20000410000 */
[----:B------:R-:W-:-:S02]  /*a160*/  HADD2.F32 R151, -RZ, R151.H1_H1 ;  /* 0x30000097ff977230 */ /* 0x000fc40000004100 */
        /* <DEDUP_REMOVED lines=15> */
[----:B------:R-:W-:Y:S02]  /*a260*/  HADD2.F32 R50, -RZ, R150.H0_H0 ;  /* 0x20000096ff327230 */ /* 0x000fe40000004100 */
[----:B------:R-:W-:Y:S01]  /*a270*/  FFMA.FTZ R37, R48, R37, R51 ;  /* 0x0000002530257223 */ /* 0x000fe20000010033 */
[----:B------:R-:W-:-:S02]  /*a280*/  HADD2.F32 R48, -RZ, R43.H0_H0 ;  /* 0x2000002bff307230 */ /* 0x000fc40000004100 */
[----:B------:R-:W-:Y:S01]  /*a290*/  HADD2.F32 R49, -RZ, R39.H0_H0 ;  /* 0x20000027ff317230 */ /* 0x000fe20000004100 */
[----:B------:R-:W-:Y:S01]  /*a2a0*/  F2FP.F16.F32.PACK_AB R41, R41, R45 ;  /* 0x0000002d2929723e */ /* 0x000fe200000000ff */
[----:B------:R-:W-:Y:S02]  /*a2b0*/  HADD2.F32 R51, -RZ, R153.H0_H0 ;  /* 0x20000099ff337230 */ /* 0x000fe40000004100 */
        /* <DEDUP_REMOVED lines=8> */
[----:B------:R-:W-:Y:S01]  /*a340*/  HADD2.F32 R150, -RZ, R150.H1_H1 ;  /* 0x30000096ff967230 */ /* 0x000fe20000004100 */
[----:B------:R-:W-:Y:S01]  /*a350*/  F2FP.F16.F32.PACK_AB R44, R37, R44 ;  /* 0x0000002c252c723e */ /* 0x000fe200000000ff */
[----:B------:R-:W-:-:S02]  /*a360*/  HADD2.F32 R49, -RZ, R49.H0_H0 ;  /* 0x20000031ff317230 */ /* 0x000fc40000004100 */
[----:B------:R-:W-:Y:S02]  /*a370*/  HADD2.F32 R48, -RZ, R48.H0_H0 ;  /* 0x20000030ff307230 */ /* 0x000fe40000004100 */
[----:B------:R-:W-:Y:S02]  /*a380*/  HADD2.F32 R153, -RZ, R153.H1_H1 ;  /* 0x30000099ff997230 */ /* 0x000fe40000004100 */
        /* <DEDUP_REMOVED lines=39> */
[----:B------:R-:W-:Y:S01]  /*a600*/  IMAD.MOV.U32 R39, RZ, RZ, R51 ;  /* 0x000000ffff277224 */ /* 0x000fe200078e0033 */
[----:B------:R-:W-:Y:S01]  /*a610*/  MOV R38, R43 ;  /* 0x0000002b00267202 */ /* 0x000fe20000000f00 */
[----:B------:R-:W-:Y:S02]  /*a620*/  IMAD.MOV.U32 R43, RZ, RZ, R48 ;  /* 0x000000ffff2b7224 */ /* 0x000fe400078e0030 */
[----:B------:R-:W-:-:S07]  /*a630*/  IMAD.MOV.U32 R42, RZ, RZ, R78 ;  /* 0x000000ffff2a7224 */ /* 0x000fce00078e004e */
.L_x_2730:
[----:B------:R-:W-:Y:S05]  /*a640*/  BSYNC B1 ;  /* 0x0000000000017941 */ /* 0x000fea0003800000 */
.L_x_2729:
[----:B------:R-:W-:Y:S01]  /*a650*/  IADD3 R45, P3, P4, R96, R124, R11 ;  /* 0x0000007c602d7210 */ /* 0x000fe20007c7e00b */
[----:B------:R-:W-:-:S03]  /*a660*/  ULDC.64 UR4, c[0x0][0x208] ;  /* 0x0000820000047ab9 */ /* 0x000fc60000000a00 */
[----:B------:R-:W-:Y:S02]  /*a670*/  IADD3.X R48, R92, R46, R6, P3, P4 ;  /* 0x0000002e5c307210 */ /* 0x000fe40001fe8406 */
[----:B------:R-:W-:-:S04]  /*a680*/  LEA R44, P3, R45, R116, 0x1 ;  /* 0x000000742d2c7211 */ /* 0x000fc800078608ff */
[----:B------:R-:W-:Y:S02]  /*a690*/  LEA.HI.X R45, R45, R117, R48, 0x1, P3 ;  /* 0x000000752d2d7211 */ /* 0x000fe400018f0c30 */
[----:B------:R-:W-:-:S03]  /*a6a0*/  ISETP.GE.AND P3, PT, R47, R140, PT ;  /* 0x0000008c2f00720c */ /* 0x000fc60003f66270 */
        /* <DEDUP_REMOVED lines=10> */
.L_x_2642:
[----:B------:R-:W2:Y:S02]  /*a750*/  LDL R36, [R1+0x5c] ;  /* 0x00005c0001247983 */ /* 0x000ea40000100800 */
[----:B--2---:R-:W-:-:S13]  /*a760*/  R2UR UR4, R36 ;  /* 0x00000000240472ca */ /* 0x004fda00000e0000 */
[----:B------:R-:W-:-:S06]  /*a770*/  UISETP.NE.AND UP0, UPT, UR4, 0x3, UPT ;  /* 0x000000030400788c */ /* 0x000fcc000bf05270 */
[----:B------:R-:W-:-:S13]  /*a780*/  PLOP3.LUT P2, PT, PT, PT, UP0, 0x80, 0x0 ;  /* 0x000000000000781c */ /* 0x000fda0003f4f008 */
[----:B------:R-:W-:Y:S05]  /*a790*/  @!P2 BRA `(.L_x_2731) ;  /* 0x000000000004a947 */ /* 0x000fea0003800000 */
[----:B------:R-:W-:Y:S01]  /*a7a0*/  BPT.TRAP 0x1 ;  /* 0x000000040000795c */ /* 0x000fe20000300000 */
.L_x_2731:
[----:B------:R-:W-:Y:S01]  /*a7b0*/  IMAD R0, R17, 0x8, R16 ;  /* 0x0000000811007824 */ /* 0x000fe200078e0210 */
[----:B------:R-:W-:Y:S01]  /*a7c0*/  SHF.L.U32 R114, R219, 0x1f, RZ ;  /* 0x0000001fdb727819 */ /* 0x000fe200000006ff */
[----:B------:R-:W-:Y:S01]  /*a7d0*/  IMAD R3, R24, -0x50, R2 ;  /* 0xffffffb018037824 */ /* 0x000fe200078e0202 */
[----:B------:R-:W-:Y:S02]  /*a7e0*/  BSSY B1, `(.L_x_2732) ;  /* 0x0000005000017945 */ /* 0x000fe40003800000 */
[----:B------:R-:W1:Y:S02]  /*a7f0*/  SYNCS.PHASECHK.TRANS64.TRYWAIT P3, [R0+URZ+0x38890], R114 ;  /* 0x03889072000075a7 */ /* 0x000e64000806017f */
[----:B------:R-:W-:-:S04]  /*a800*/  VIMNMX R3, R3, 0x50, PT ;  /* 0x0000005003037848 */ /* 0x000fc80003fe0100 */
[----:B------:R-:W-:Y:S01]  /*a810*/  ISETP.GE.AND P4, PT, R212, R3, PT ;  /* 0x00000003d400720c */ /* 0x000fe20003f86270 */
[----:B-1----:R-:W-:-:S12]  /*a820*/  @!P3 BRA `(.L_x_2733) ;  /* 0x000002980080b947 */ /* 0x002fd80003800000 */
.L_x_3081:
[----:B------:R-:W-:Y:S05]  /*a830*/  BSYNC B1 ;  /* 0x0000000000017941 */ /* 0x000fea0003800000 */
.L_x_2732:
[----:B------:R-:W-:Y:S04]  /*a840*/  BSSY B1, `(.L_x_2734) ;  /* 0x000000f000017945 */ /* 0x000fe80003800000 */
[----:B------:R-:W-:Y:S05]  /*a850*/  @P4 BRA `(.L_x_2735) ;  /* 0x0000000000344947 */ /* 0x000fea0003800000 */
[----:B------:R-:W-:Y:S01]  /*a860*/  ISETP.NE.AND P5, PT, R26, RZ, PT ;  /* 0x000000ff1a00720c */ /* 0x000fe20003fa5270 */
[----:B------:R-:W-:Y:S01]  /*a870*/  ULDC.64 UR4, c[0x0][0x208] ;  /* 0x0000820000047ab9 */ /* 0x000fe20000000a00 */
[----:B------:R-:W-:Y:S02]  /*a880*/  ISETP.NE.AND P4, PT, R10, RZ, PT ;  /* 0x000000ff0a00720c */ /* 0x000fe40003f85270 */
[----:B------:R-:W-:-:S09]  /*a890*/  ISETP.NE.AND P3, PT, R9, RZ, PT ;  /* 0x000000ff0900720c */ /* 0x000fd20003f65270 */
[----:B------:R-:W2:Y:S04]  /*a8a0*/  @P5 LDS.128 R36, [R4+0x24400] ;  /* 0x0244000004245984 */ /* 0x000ea80000000c00 */
[----:B0-----:R-:W0:Y:S04]  /*a8b0*/  @P3 LDS.128 R40, [R4+0x29400] ;  /* 0x0294000004283984 */ /* 0x001e280000000c00 */
[----:B--2---:R-:W-:Y:S01]  /*a8c0*/  @P5 STG.E.128 desc[UR4][R60.64], R36 ;  /* 0x000000243c005986 */ /* 0x004fe2000c101d04 */
[----:B------:R-:W-:-:S03]  /*a8d0*/  ISETP.NE.AND P5, PT, R8, RZ, PT ;  /* 0x000000ff0800720c */ /* 0x000fc60003fa5270 */
[----:B------:R-:W2:Y:S04]  /*a8e0*/  @P4 LDS.128 R36, [R4+0x26c00] ;  /* 0x026c000004244984 */ /* 0x000ea80000000c00 */
[----:B0-----:R-:W-:Y:S06]  /*a8f0*/  @P3 STG.E.128 desc[UR4][R60.64+0x100], R40 ;  /* 0x000100283c003986 */ /* 0x001fec000c101d04 */
[----:B------:R-:W0:Y:S04]  /*a900*/  @P5 LDS.128 R44, [R4+0x2bc00] ;  /* 0x02bc0000042c5984 */ /* 0x000e280000000c00 */
[----:B--2---:R2:W-:Y:S04]  /*a910*/  @P4 STG.E.128 desc[UR4][R60.64+0x80], R36 ;  /* 0x000080243c004986 */ /* 0x0045e8000c101d04 */
[----:B0-----:R2:W-:Y:S02]  /*a920*/  @P5 STG.E.128 desc[UR4][R60.64+0x180], R44 ;  /* 0x0001802c3c005986 */ /* 0x0015e4000c101d04 */
.L_x_2735:
[----:B------:R-:W-:Y:S05]  /*a930*/  BSYNC B1 ;  /* 0x0000000000017941 */ /* 0x000fea0003800000 */
.L_x_2734:
[----:B--2---:R-:W-:Y:S01]  /*a940*/  IADD3 R36, R212, 0x20, RZ ;  /* 0x00000020d4247810 */ /* 0x004fe20007ffe0ff */
[----:B------:R-:W-:Y:S03]  /*a950*/  BSSY B1, `(.L_x_2736) ;  /* 0x0000010000017945 */ /* 0x000fe60003800000 */
[----:B------:R-:W-:-:S13]  /*a960*/  ISETP.GE.AND P3, PT, R36, R3, PT ;  /* 0x000000032400720c */ /* 0x000fda0003f66270 */
        /* <DEDUP_REMOVED lines=14> */
.L_x_2737:
[----:B------:R-:W-:Y:S05]  /*aa50*/  BSYNC B1 ;  /* 0x0000000000017941 */ /* 0x000fea0003800000 */
.L_x_2736:
[----:B--2---:R-:W-:-:S05]  /*aa60*/  VIADD R36, R212, 0x40 ;  /* 0x00000040d4247836 */ /* 0x004fca0000000000 */
        /* <DEDUP_REMOVED lines=15> */
.L_x_2685:
[----:B------:R-:W-:Y:S05]  /*ab60*/  BSYNC B0 ;  /* 0x0000000000007941 */ /* 0x000fea0003800000 */
.L_x_2641:
[----:B01234-:R-:W0:Y:S01]  /*ab70*/  S2R R36, SR_TID.X ;  /* 0x0000000000247919 */ /* 0x01fe220000002100 */
[----:B------:R-:W-:Y:S01]  /*ab80*/  @!PT LDS RZ, [RZ] ;  /* 0x00000000fffff984 */ /* 0x000fe20000000800 */
[----:B------:R-:W-:Y:S01]  /*ab90*/  @!PT LDS RZ, [RZ] ;  /* 0x00000000fffff984 */ /* 0x000fe20000000800 */
[----:B------:R-:W-:Y:S01]  /*aba0*/  @!PT LDS RZ, [RZ] ;  /* 0x00000000fffff984 */ /* 0x000fe20000000800 */
[----:B------:R-:W-:Y:S01]  /*abb0*/  @!PT LDS RZ, [RZ] ;  /* 0x00000000fffff984 */ /* 0x000fe20000000800 */
[----:B------:R1:W-:Y:S06]  /*abc0*/  MEMBAR.ALL.CTA ;  /* 0x0000000000007992 */ /* 0x0003ec0000008000 */
[----:B-1----:R-:W1:Y:S01]  /*abd0*/  FENCE.VIEW.ASYNC.S ;  /* 0x00000000000073c6 */ /* 0x002e620000000000 */
[----:B------:R-:W-:Y:S05]  /*abe0*/  WARPSYNC.ALL ;  /* 0x0000000000007948 */ /* 0x000fea0003800000 */
[----:B------:R-:W-:Y:S01]  /*abf0*/  BSSY B0, `(.L_x_2738) ;  /* 0x0000009000007945 */ /* 0x000fe20003800000 */
[----:B0-----:R-:W-:Y:S01]  /*ac00*/  LOP3.LUT R36, R36, 0x7f, RZ, 0xc0, !PT ;  /* 0x0000007f24247812 */ /* 0x001fe200078ec0ff */
[----:B-1----:R0:W-:Y:S03]  /*ac10*/  BAR.SYNC.DEFER_BLOCKING R172, 0x80 ;  /* 0x000200ac0000751d */ /* 0x0021e60000010000 */
[----:B------:R-:W-:-:S13]  /*ac20*/  ISETP.NE.AND P3, PT, R36, RZ, PT ;  /* 0x000000ff2400720c */ /* 0x000fda0003f65270 */
[----:B------:R-:W-:-:S05]  /*ac30*/  @!P3 VIADD R36, R0, 0x388a0 ;  /* 0x000388a00024b836 */ /* 0x000fca0000000000 */
[----:B------:R-:W-:-:S04]  /*ac40*/  @!P3 PRMT R36, RZ, 0x654, R36 ;  /* 0x00000654ff24b816 */ /* 0x000fc80000000024 */
[----:B------:R0:W-:Y:S01]  /*ac50*/  @!P3 SYNCS.ARRIVE.TRANS64.RED.A1T0 RZ, [R36+URZ], RZ ;  /* 0x000000ff24ffb9a7 */ /* 0x0001e2000810043f */
[----:B------:R-:W-:Y:S05]  /*ac60*/  @!P2 BRA `(.L_x_2739) ;  /* 0x000000000004a947 */ /* 0x000fea0003800000 */
[----:B------:R-:W-:Y:S01]  /*ac70*/  BPT.TRAP 0x1 ;  /* 0x000000040000795c */ /* 0x000fe20000300000 */
.L_x_2739:
[----:B------:R-:W-:Y:S05]  /*ac80*/  BSYNC B0 ;  /* 0x0000000000007941 */ /* 0x000fea0003800000 */
.L_x_2738:
[----:B------:R-:W1:Y:S01]  /*ac90*/  SYNCS.PHASECHK.TRANS64.TRYWAIT P2, [R0+URZ+0x388b0], R114 ;  /* 0x0388b072000075a7 */ /* 0x000e62000804017f */
[----:B------:R-:W-:Y:S01]  /*aca0*/  ULDC.64 UR4, c[0x0][0x318] ;  /* 0x0000c60000047ab9 */ /* 0x000fe20000000a00 */
[----:B------:R-:W-:Y:S01]  /*acb0*/  ULDC.64 UR60, c[0x0][0x328] ;  /* 0x0000ca00003c7ab9 */ /* 0x000fe20000000a00 */
[----:B0-----:R-:W-:Y:S01]  /*acc0*/  IMAD.U32 R36, RZ, RZ, UR5 ;  /* 0x00000005ff247e24 */ /* 0x001fe2000f8e00ff */
[----:B------:R-:W-:Y:S01]  /*acd0*/  BSSY B0, `(.L_x_2740) ;  /* 0x0000007000007945 */ /* 0x000fe20003800000 */
[----:B------:R-:W-:Y:S01]  /*ace0*/  IMAD.U32 R37, RZ, RZ, UR4 ;  /* 0x00000004ff257e24 */ /* 0x000fe2000f8e00ff */
[----:B------:R-:W-:Y:S01]  /*acf0*/  ISETP.GE.AND P4, PT, R212, R3, PT ;  /* 0x00000003d400720c */ /* 0x000fe20003f86270 */
[----:B------:R-:W-:Y:S01]  /*ad00*/  IMAD.WIDE R48, R24, 0x50, R112 ;  /* 0x0000005018307825 */ /* 0x000fe200078e0270 */
[----:B------:R0:W-:Y:S04]  /*ad10*/  STL [R1+0x14], R36 ;  /* 0x0000142401007387 */ /* 0x0001e80000100800 */
[----:B------:R0:W-:Y:S02]  /*ad20*/  STL [R1+0x58], R37 ;  /* 0x0000582501007387 */ /* 0x0001e40000100800 */
[----:B01----:R-:W-:Y:S05]  /*ad30*/  @!P2 BRA `(.L_x_2741) ;  /* 0x000002940050a947 */ /* 0x003fea0003800000 */
.L_x_3082:
[----:B------:R-:W-:Y:S05]  /*ad40*/  BSYNC B0 ;  /* 0x0000000000007941 */ /* 0x000fea0003800000 */
.L_x_2740:
[----:B------:R-:W-:Y:S04]  /*ad50*/  BSSY B0, `(.L_x_2742) ;  /* 0x000001c000007945 */ /* 0x000fe80003800000 */
[----:B------:R-:W-:Y:S05]  /*ad60*/  @P4 BRA `(.L_x_2743) ;  /* 0x0000000000684947 */ /* 0x000fea0003800000 */
[----:B------:R-:W2:Y:S01]  /*ad70*/  LDL R37, [R1+0x58] ;  /* 0x0000580001257983 */ /* 0x000ea20000100800 */
[----:B------:R-:W-:-:S03]  /*ad80*/  ULDC UR6, c[0x0][0x2f4] ;  /* 0x0000bd0000067ab9 */ /* 0x000fc60000000800 */
[----:B------:R-:W3:Y:S01]  /*ad90*/  LDL R36, [R1+0x14] ;  /* 0x0000140001247983 */ /* 0x000ee20000100800 */
[----:B------:R-:W-:Y:S01]  /*ada0*/  ISETP.GE.AND P5, PT, R18, UR6, PT ;  /* 0x0000000612007c0c */ /* 0x000fe2000bfa6270 */
[----:B------:R-:W-:Y:S01]  /*adb0*/  IMAD R43, R49, UR60, RZ ;  /* 0x0000003c312b7c24 */ /* 0x000fe2000f8e02ff */
[----:B------:R-:W-:Y:S01]  /*adc0*/  MOV R40, R94 ;  /* 0x0000005e00287202 */ /* 0x000fe20000000f00 */
[----:B------:R-:W-:Y:S01]  /*add0*/  IMAD.MOV.U32 R41, RZ, RZ, R5 ;  /* 0x000000ffff297224 */ /* 0x000fe200078e0005 */
[----:B------:R-:W-:Y:S01]  /*ade0*/  ISETP.GE.AND P4, PT, R213, UR6, PT ;  /* 0x00000006d5007c0c */ /* 0x000fe2000bf86270 */
[C---:B------:R-:W-:Y:S02]  /*adf0*/  IMAD R43, R48.reuse, UR61, R43 ;  /* 0x0000003d302b7c24 */ /* 0x040fe4000f8e022b */
[----:B------:R-:W-:-:S04]  /*ae00*/  IMAD.WIDE.U32 R40, R48, UR60, R40 ;  /* 0x0000003c30287c25 */ /* 0x000fc8000f8e0028 */
[----:B------:R-:W-:Y:S01]  /*ae10*/  IMAD.IADD R41, R41, 0x1, R43 ;  /* 0x0000000129297824 */ /* 0x000fe200078e022b */
[----:B--2---:R-:W-:Y:S02]  /*ae20*/  R2UR UR4, R37 ;  /* 0x00000000250472ca */ /* 0x004fe400000e0000 */
[----:B---3--:R-:W-:Y:S02]  /*ae30*/  R2UR UR7, R36 ;  /* 0x00000000240772ca */ /* 0x008fe400000e0000 */
[----:B------:R-:W1:Y:S09]  /*ae40*/  @!P5 LDS.128 R36, [R4+0x400] ;  /* 0x000400000424d984 */ /* 0x000e720000000c00 */
[----:B------:R-:W-:Y:S01]  /*ae50*/  LEA R50, P2, R40, UR4, 0x1 ;  /* 0x0000000428327c11 */ /* 0x000fe2000f8408ff */
[----:B------:R-:W-:-:S03]  /*ae60*/  ULDC.64 UR4, c[0x0][0x208] ;  /* 0x0000820000047ab9 */ /* 0x000fc60000000a00 */
[----:B------:R-:W-:Y:S02]  /*ae70*/  LEA.HI.X R51, R40, UR7, R41, 0x1, P2 ;  /* 0x0000000728337c11 */ /* 0x000fe400090f0c29 */
[----:B------:R-:W-:-:S13]  /*ae80*/  ISETP.GE.AND P2, PT, R220, UR6, PT ;  /* 0x00000006dc007c0c */ /* 0x000fda000bf46270 */
[----:B------:R-:W2:Y:S04]  /*ae90*/  @!P2 LDS.128 R40, [R4+0x5400] ;  /* 0x005400000428a984 */ /* 0x000ea80000000c00 */
[----:B-1----:R-:W-:Y:S01]  /*aea0*/  @!P5 STG.E.128 desc[UR4][R50.64], R36 ;  /* 0x000000243200d986 */ /* 0x002fe2000c101d04 */
[----:B------:R-:W-:-:S03]  /*aeb0*/  ISETP.GE.AND P5, PT, R221, UR6, PT ;  /* 0x00000006dd007c0c */ /* 0x000fc6000bfa6270 */
[----:B------:R-:W1:Y:S10]  /*aec0*/  @!P4 LDS.128 R36, [R4+0x2c00] ;  /* 0x002c00000424c984 */ /* 0x000e740000000c00 */
[----:B------:R-:W3:Y:S04]  /*aed0*/  @!P5 LDS.128 R44, [R4+0x7c00] ;  /* 0x007c0000042cd984 */ /* 0x000ee80000000c00 */
[----:B--2---:R2:W-:Y:S04]  /*aee0*/  @!P2 STG.E.128 desc[UR4][R50.64+0x100], R40 ;  /* 0x000100283200a986 */ /* 0x0045e8000c101d04 */
[----:B-1----:R2:W-:Y:S04]  /*aef0*/  @!P4 STG.E.128 desc[UR4][R50.64+0x80], R36 ;  /* 0x000080243200c986 */ /* 0x0025e8000c101d04 */
[----:B---3--:R2:W-:Y:S02]  /*af00*/  @!P5 STG.E.128 desc[UR4][R50.64+0x180], R44 ;  /* 0x0001802c3200d986 */ /* 0x0085e4000c101d04 */
.L_x_2743:
[----:B------:R-:W-:Y:S05]  /*af10*/  BSYNC B0 ;  /* 0x0000000000007941 */ /* 0x000fea0003800000 */
.L_x_2742:
[----:B--2---:R-:W2:Y:S04]  /*af20*/  LDL R38, [R1+0x58] ;  /* 0x0000580001267983 */ /* 0x004ea80000100800 */
[----:B------:R-:W3:Y:S01]  /*af30*/  LDL R37, [R1+0x14] ;  /* 0x0000140001257983 */ /* 0x000ee20000100800 */
[----:B------:R-:W-:Y:S01]  /*af40*/  VIADD R36, R212, 0x20 ;  /* 0x00000020d4247836 */ /* 0x000fe20000000000 */
[----:B------:R-:W-:Y:S04]  /*af50*/  BSSY B0, `(.L_x_2744) ;  /* 0x000001f000007945 */ /* 0x000fe80003800000 */
[----:B------:R-:W-:Y:S01]  /*af60*/  ISETP.GE.AND P2, PT, R36, R3, PT ;  /* 0x000000032400720c */ /* 0x000fe20003f46270 */
[----:B--2---:R-:W-:Y:S01]  /*af70*/  IMAD.MOV.U32 R53, RZ, RZ, R38 ;  /* 0x000000ffff357224 */ /* 0x004fe200078e0026 */
[----:B---3--:R-:W-:-:S11]  /*af80*/  MOV R52, R37 ;  /* 0x0000002500347202 */ /* 0x008fd60000000f00 */
[----:B------:R-:W-:Y:S05]  /*af90*/  @P2 BRA `(.L_x_2745) ;  /* 0x0000000000682947 */ /* 0x000fea0003800000 */
[----:B------:R-:W-:Y:S01]  /*afa0*/  ULDC UR6, c[0x0][0x2f4] ;  /* 0x0000bd0000067ab9 */ /* 0x000fe20000000800 */
[----:B------:R-:W-:Y:S01]  /*afb0*/  IADD3 R43, P4, R48, 0x20, RZ ;  /* 0x00000020302b7810 */ /* 0x000fe20007f9e0ff */
[----:B------:R-:W-:Y:S01]  /*afc0*/  IMAD.MOV.U32 R41, RZ, RZ, R5 ;  /* 0x000000ffff297224 */ /* 0x000fe200078e0005 */
[----:B------:R-:W-:Y:S02]  /*afd0*/  ISETP.GE.AND P2, PT, R18, UR6, PT ;  /* 0x0000000612007c0c */ /* 0x000fe4000bf46270 */
[----:B------:R-:W-:Y:S01]  /*afe0*/  R2UR UR4, R53 ;  /* 0x00000000350472ca */ /* 0x000fe200000e0000 */
[----:B------:R-:W-:Y:S01]  /*aff0*/  IMAD.X R40, RZ, RZ, R49, P4 ;  /* 0x000000ffff287224 */ /* 0x000fe200020e0631 */
[----:B------:R-:W-:Y:S02]  /*b000*/  R2UR UR7, R52 ;  /* 0x00000000340772ca */ /* 0x000fe400000e0000 */
[----:B------:R-:W-:Y:S01]  /*b010*/  ISETP.GE.AND P5, PT, R213, UR6, PT ;  /* 0x00000006d5007c0c */ /* 0x000fe2000bfa6270 */
[----:B------:R-:W-:-:S02]  /*b020*/  IMAD R42, R40, UR60, RZ ;  /* 0x0000003c282a7c24 */ /* 0x000fc4000f8e02ff */
[----:B------:R-:W-:-:S04]  /*b030*/  IMAD.MOV.U32 R40, RZ, RZ, R94 ;  /* 0x000000ffff287224 */ /* 0x000fc800078e005e */
[----:B------:R-:W1:Y:S01]  /*b040*/  @!P2 LDS.128 R36, [R4+0x1400] ;  /* 0x001400000424a984 */ /* 0x000e620000000c00 */
[----:B------:R-:W-:-:S04]  /*b050*/  IMAD.WIDE.U32 R40, R43, UR60, R40 ;  /* 0x0000003c2b287c25 */ /* 0x000fc8000f8e0028 */
[----:B------:R-:W-:Y:S01]  /*b060*/  IMAD R43, R43, UR61, R42 ;  /* 0x0000003d2b2b7c24 */ /* 0x000fe2000f8e022a */
[----:B------:R-:W-:Y:S01]  /*b070*/  LEA R50, P4, R40, UR4, 0x1 ;  /* 0x0000000428327c11 */ /* 0x000fe2000f8808ff */
[----:B------:R-:W-:Y:S02]  /*b080*/  ULDC.64 UR4, c[0x0][0x208] ;  /* 0x0000820000047ab9 */ /* 0x000fe40000000a00 */
[----:B------:R-:W-:-:S05]  /*b090*/  IMAD.IADD R41, R41, 0x1, R43 ;  /* 0x0000000129297824 */ /* 0x000fca00078e022b */
        /* <DEDUP_REMOVED lines=10> */
.L_x_2745:
[----:B------:R-:W-:Y:S05]  /*b140*/  BSYNC B0 ;  /* 0x0000000000007941 */ /* 0x000fea0003800000 */
.L_x_2744:
[----:B--2---:R-:W-:Y:S01]  /*b150*/  IADD3 R36, R212, 0x40, RZ ;  /* 0x00000040d4247810 */ /* 0x004fe20007ffe0ff */
[----:B------:R-:W-:Y:S03]  /*b160*/  BSSY B0, `(.L_x_2746) ;  /* 0x000001d000007945 */ /* 0x000fe60003800000 */
[----:B------:R-:W-:-:S13]  /*b170*/  ISETP.GE.AND P2, PT, R36, R3, PT ;  /* 0x000000032400720c */ /* 0x000fda0003f46270 */
[----:B------:R-:W-:Y:S05]  /*b180*/  @P2 BRA `(.L_x_2747) ;  /* 0x0000000000682947 */ /* 0x000fea0003800000 */
[----:B------:R-:W-:Y:S01]  /*b190*/  ULDC UR6, c[0x0][0x2f4] ;  /* 0x0000bd0000067ab9 */ /* 0x000fe20000000800 */
[----:B------:R-:W-:Y:S01]  /*b1a0*/  IADD3 R3, P4, R48, 0x40, RZ ;  /* 0x0000004030037810 */ /* 0x000fe20007f9e0ff */
[----:B------:R-:W-:Y:S01]  /*b1b0*/  IMAD.MOV.U32 R40, RZ, RZ, R94 ;  /* 0x000000ffff287224 */ /* 0x000fe200078e005e */
[----:B------:R-:W-:Y:S01]  /*b1c0*/  ISETP.GE.AND P2, PT, R18, UR6, PT ;  /* 0x0000000612007c0c */ /* 0x000fe2000bf46270 */
[----:B------:R-:W-:Y:S01]  /*b1d0*/  IMAD.MOV.U32 R41, RZ, RZ, R5 ;  /* 0x000000ffff297224 */ /* 0x000fe200078e0005 */
[----:B------:R-:W-:Y:S01]  /*b1e0*/  R2UR UR4, R53 ;  /* 0x00000000350472ca */ /* 0x000fe200000e0000 */
[----:B------:R-:W-:Y:S01]  /*b1f0*/  IMAD.X R48, RZ, RZ, R49, P4 ;  /* 0x000000ffff307224 */ /* 0x000fe200020e0631 */
[----:B------:R-:W-:Y:S01]  /*b200*/  R2UR UR7, R52 ;  /* 0x00000000340772ca */ /* 0x000fe200000e0000 */
[----:B------:R-:W-:Y:S01]  /*b210*/  IMAD.WIDE.U32 R40, R3, UR60, R40 ;  /* 0x0000003c03287c25 */ /* 0x000fe2000f8e0028 */
[----:B------:R-:W-:-:S03]  /*b220*/  ISETP.GE.AND P5, PT, R213, UR6, PT ;  /* 0x00000006d5007c0c */ /* 0x000fc6000bfa6270 */
[----:B------:R-:W-:-:S04]  /*b230*/  IMAD R48, R48, UR60, RZ ;  /* 0x0000003c30307c24 */ /* 0x000fc8000f8e02ff */
[----:B------:R-:W1:Y:S01]  /*b240*/  @!P2 LDS.128 R36, [R4+0x2400] ;  /* 0x002400000424a984 */ /* 0x000e620000000c00 */
[----:B------:R-:W-:Y:S01]  /*b250*/  IMAD R3, R3, UR61, R48 ;  /* 0x0000003d03037c24 */ /* 0x000fe2000f8e0230 */
[----:B------:R-:W-:Y:S01]  /*b260*/  LEA R48, P4, R40, UR4, 0x1 ;  /* 0x0000000428307c11 */ /* 0x000fe2000f8808ff */
[----:B------:R-:W-:Y:S02]  /*b270*/  ULDC.64 UR4, c[0x0][0x208] ;  /* 0x0000820000047ab9 */ /* 0x000fe40000000a00 */
[----:B------:R-:W-:-:S05]  /*b280*/  IMAD.IADD R3, R41, 0x1, R3 ;  /* 0x0000000129037824 */ /* 0x000fca00078e0203 */
[----:B------:R-:W-:Y:S02]  /*b290*/  LEA.HI.X R49, R40, UR7, R3, 0x1, P4 ;  /* 0x0000000728317c11 */ /* 0x000fe4000a0f0c03 */
[----:B------:R-:W-:Y:S01]  /*b2a0*/  ISETP.GE.AND P4, PT, R220, UR6, PT ;  /* 0x00000006dc007c0c */ /* 0x000fe2000bf86270 */
[----:B------:R-:W2:Y:S04]  /*b2b0*/  @!P5 LDS.128 R40, [R4+0x4c00] ;  /* 0x004c00000428d984 */ /* 0x000ea80000000c00 */
[----:B-1----:R-:W-:Y:S01]  /*b2c0*/  @!P2 STG.E.128 desc[UR4][R48.64], R36 ;  /* 0x000000243000a986 */ /* 0x002fe2000c101d04 */
[----:B------:R-:W-:-:S07]  /*b2d0*/  ISETP.GE.AND P2, PT, R221, UR6, PT ;  /* 0x00000006dd007c0c */ /* 0x000fce000bf46270 */
[----:B------:R-:W1:Y:S04]  /*b2e0*/  @!P4 LDS.128 R36, [R4+0x7400] ;  /* 0x007400000424c984 */ /* 0x000e680000000c00 */
[----:B--2---:R-:W-:Y:S04]  /*b2f0*/  @!P5 STG.E.128 desc[UR4][R48.64+0x80], R40 ;  /* 0x000080283000d986 */ /* 0x004fe8000c101d04 */
[----:B------:R-:W2:Y:S04]  /*b300*/  @!P2 LDS.128 R44, [R4+0x9c00] ;  /* 0x009c0000042ca984 */ /* 0x000ea80000000c00 */
[----:B-1----:R1:W-:Y:S04]  /*b310*/  @!P4 STG.E.128 desc[UR4][R48.64+0x100], R36 ;  /* 0x000100243000c986 */ /* 0x0023e8000c101d04 */
[----:B--2---:R1:W-:Y:S02]  /*b320*/  @!P2 STG.E.128 desc[UR4][R48.64+0x180], R44 ;  /* 0x0001802c3000a986 */ /* 0x0043e4000c101d04 */
.L_x_2747:
[----:B------:R-:W-:Y:S05]  /*b330*/  BSYNC B0 ;  /* 0x0000000000007941 */ /* 0x000fea0003800000 */
.L_x_2746:
[----:B------:R-:W2:Y:S01]  /*b340*/  LDL R3, [R1+0x10] ;  /* 0x0000100001037983 */ /* 0x000ea20000100800 */
[----:B0-----:R-:W-:Y:S01]  /*b350*/  @!P3 IADD3 R0, R0, 0x388c0, RZ ;  /* 0x000388c00000b810 */ /* 0x001fe20007ffe0ff */
[----:B------:R-:W-:Y:S01]  /*b360*/  VIADD R17, R17, 0x1 ;  /* 0x0000000111117836 */ /* 0x000fe20000000000 */
[----:B------:R-:W-:Y:S01]  /*b370*/  PLOP3.LUT P2, PT, PT, PT, PT, 0x8, 0x0 ;  /* 0x000000000000781c */ /* 0x000fe20003f4e170 */
[----:B------:R-:W-:Y:S01]  /*b380*/  @!PT LDS RZ, [RZ] ;  /* 0x00000000fffff984 */ /* 0x000fe20000000800 */
[----:B------:R-:W-:Y:S01]  /*b390*/  @!PT LDS RZ, [RZ] ;  /* 0x00000000fffff984 */ /* 0x000fe20000000800 */
[----:B------:R-:W-:Y:S01]  /*b3a0*/  @!PT LDS RZ, [RZ] ;  /* 0x00000000fffff984 */ /* 0x000fe20000000800 */
[----:B------:R-:W-:Y:S01]  /*b3b0*/  @!PT LDS RZ, [RZ] ;  /* 0x00000000fffff984 */ /* 0x000fe20000000800 */
[----:B------:R0:W-:Y:S06]  /*b3c0*/  MEMBAR.ALL.CTA ;  /* 0x0000000000007992 */ /* 0x0001ec0000008000 */
[----:B0-----:R-:W0:Y:S01]  /*b3d0*/  FENCE.VIEW.ASYNC.S ;  /* 0x00000000000073c6 */ /* 0x001e220000000000 */
[----:B------:R-:W-:Y:S01]  /*b3e0*/  @!P3 PRMT R0, RZ, 0x654, R0 ;  /* 0x00000654ff00b816 */ /* 0x000fe20000000000 */
[----:B0-----:R0:W-:Y:S06]  /*b3f0*/  BAR.SYNC.DEFER_BLOCKING R172, 0x80 ;  /* 0x000200ac0000751d */ /* 0x0011ec0000010000 */
[----:B------:R3:W-:Y:S01]  /*b400*/  @!P3 SYNCS.ARRIVE.TRANS64.RED.A1T0 RZ, [R0+URZ], RZ ;  /* 0x000000ff00ffb9a7 */ /* 0x0007e2000810043f */
[----:B------:R-:W-:-:S04]  /*b410*/  ISETP.NE.AND P3, PT, R17, 0x2, PT ;  /* 0x000000021100780c */ /* 0x000fc80003f65270 */
[----:B------:R-:W-:Y:S02]  /*b420*/  SEL R17, R17, RZ, P3 ;  /* 0x000000ff11117207 */ /* 0x000fe40001800000 */
[----:B---3--:R-:W-:-:S04]  /*b430*/  SEL R0, RZ, 0x1, P3 ;  /* 0x00000001ff007807 */ /* 0x008fc80001800000 */
[----:B------:R-:W-:Y:S02]  /*b440*/  LOP3.LUT R219, R219, R0, RZ, 0x3c, !PT ;  /* 0x00000000dbdb7212 */ /* 0x000fe400078e3cff */
[----:B--2---:R-:W-:-:S13]  /*b450*/  LOP3.LUT P4, RZ, R3, 0x2, RZ, 0xc0, !PT ;  /* 0x0000000203ff7812 */ /* 0x004fda000788c0ff */
[----:B0-----:R-:W-:Y:S05]  /*b460*/  @P4 BRA `(.L_x_2748) ;  /* 0xffffff78009c4947 */ /* 0x001fea000383ffff */
.L_x_2636:
[----:B------:R-:W0:Y:S01]  /*b470*/  LDC R0, c[0x0][0x448] ;  /* 0x00011200ff007b82 */ /* 0x000e220000000800 */
[----:B------:R-:W-:Y:S01]  /*b480*/  BSSY B0, `(.L_x_2749) ;  /* 0x0000011000007945 */ /* 0x000fe20003800000 */
[----:B0-----:R-:W-:Y:S01]  /*b490*/  ISETP.NE.AND P0, PT, R0, 0x1, PT ;  /* 0x000000010000780c */ /* 0x001fe20003f05270 */
[----:B------:R-:W-:-:S12]  /*b4a0*/  VIADD R0, R230, 0x7f ;  /* 0x0000007fe6007836 */ /* 0x000fd80000000000 */
[----:B------:R-:W0:Y:S08]  /*b4b0*/  @P0 LDC R3, c[0x0][0x44c] ;  /* 0x00011300ff030b82 */ /* 0x000e300000000800 */
[----:B------:R-:W2:Y:S01]  /*b4c0*/  @P0 LDC R2, c[0x0][0x450] ;  /* 0x00011400ff020b82 */ /* 0x000ea20000000800 */
[----:B0-----:R-:W-:-:S05]  /*b4d0*/  @P0 IMAD.HI.U32 R3, R0, R3, RZ ;  /* 0x0000000300030227 */ /* 0x001fca00078e00ff */
[----:B--2---:R-:W-:Y:S01]  /*b4e0*/  @P0 SHF.R.U32.HI R0, RZ, R2, R3 ;  /* 0x00000002ff000219 */ /* 0x004fe20000011603 */
[----:B------:R-:W-:-:S04]  /*b4f0*/  IMAD.MOV.U32 R2, RZ, RZ, RZ ;  /* 0x000000ffff027224 */ /* 0x000fc800078e00ff */
[----:B------:R-:W-:-:S04]  /*b500*/  IMAD.IADD R0, R143, 0x1, R0 ;  /* 0x000000018f007824 */ /* 0x000fc800078e0200 */
[----:B------:R-:W-:-:S05]  /*b510*/  IMAD.HI R0, R0, 0x66666667, RZ ;  /* 0x6666666700007827 */ /* 0x000fca00078e02ff */
[----:B------:R-:W-:-:S04]  /*b520*/  SHF.R.U32.HI R3, RZ, 0x1f, R0 ;  /* 0x0000001fff037819 */ /* 0x000fc80000011600 */
[----:B------:R-:W-:-:S04]  /*b530*/  LEA.HI.SX32 R3, R0, R3, 0x1b ;  /* 0x0000000300037211 */ /* 0x000fc800078fdaff */
[----:B------:R-:W-:-:S04]  /*b540*/  VIMNMX R144, R144, R3, PT ;  /* 0x0000000390907248 */ /* 0x000fc80003fe0100 */
[----:B------:R-:W-:Y:S01]  /*b550*/  ISETP.GE.AND P0, PT, R144, 0x1, PT ;  /* 0x000000019000780c */ /* 0x000fe20003f06270 */
[----:B------:R-:W-:-:S12]  /*b560*/  @P2 BRA `(.L_x_2750) ;  /* 0x0000000000082947 */ /* 0x000fd80003800000 */
[----:B------:R-:W0:Y:S02]  /*b570*/  FENCE.VIEW.ASYNC.G ;  /* 0x00000000000073c6 */ /* 0x000e240000000100 */
[----:B0-----:R-:W-:Y:S06]  /*b580*/  BAR.ARV 0xc, 0x180 ;  /* 0x0306000000007b1d */ /* 0x001fec0000002000 */
.L_x_2750:
[----:B------:R-:W-:Y:S05]  /*b590*/  BSYNC B0 ;  /* 0x0000000000007941 */ /* 0x000fea0003800000 */
.L_x_2749:
[----:B------:R-:W-:Y:S04]  /*b5a0*/  BSSY B0, `(.L_x_2751) ;  /* 0x0000021000007945 */ /* 0x000fe80003800000 */
        /* <DEDUP_REMOVED lines=8> */
[----:B------:R-:W-:-:S05]  /*b630*/  IABS R8, R9 ;  /* 0x0000000900087213 */ /* 0x000fca0000000000 */
[----:B------:R-:W-:Y:S02]  /*b640*/  IMAD.MOV R8, RZ, RZ, -R8 ;  /* 0x000000ffff087224 */ /* 0x000fe400078e0a08 */
[----:B0-----:R-:W0:Y:S02]  /*b650*/  MUFU.RCP R4, R4 ;  /* 0x0000000400047308 */ /* 0x001e240000001000 */
[----:B0-----:R-:W-:Y:S02]  /*b660*/  IADD3 R2, R4, 0xffffffe, RZ ;  /* 0x0ffffffe04027810 */ /* 0x001fe40007ffe0ff */
[----:B------:R-:W-:-:S04]  /*b670*/  IABS R4, R0 ;  /* 0x0000000000047213 */ /* 0x000fc80000000000 */
[----:B------:R0:W2:Y:S01]  /*b680*/  F2I.FTZ.U32.TRUNC.NTZ R3, R2 ;  /* 0x0000000200037305 */ /* 0x0000a2000021f000 */
[----:B------:R-:W-:-:S04]  /*b690*/  LOP3.LUT R0, R0, R9, RZ, 0x3c, !PT ;  /* 0x0000000900007212 */ /* 0x000fc800078e3cff */
[----:B------:R-:W-:Y:S01]  /*b6a0*/  ISETP.GE.AND P2, PT, R0, RZ, PT ;  /* 0x000000ff0000720c */ /* 0x000fe20003f46270 */
[----:B0-----:R-:W-:Y:S02]  /*b6b0*/  IMAD.MOV.U32 R2, RZ, RZ, RZ ;  /* 0x000000ffff027224 */ /* 0x001fe400078e00ff */
[----:B--2---:R-:W-:-:S04]  /*b6c0*/  IMAD.MOV R6, RZ, RZ, -R3 ;  /* 0x000000ffff067224 */ /* 0x004fc800078e0a03 */
        /* <DEDUP_REMOVED lines=11> */
[----:B------:R-:W-:-:S04]  /*b780*/  IMAD.MOV.U32 R2, RZ, RZ, R3 ;  /* 0x000000ffff027224 */ /* 0x000fc800078e0003 */
[----:B------:R-:W-:Y:S01]  /*b790*/  @!P2 IMAD.MOV R2, RZ, RZ, -R2 ;  /* 0x000000ffff02a224 */ /* 0x000fe200078e0a02 */
[----:B------:R-:W-:-:S07]  /*b7a0*/  @!P1 LOP3.LUT R2, RZ, R9, RZ, 0x33, !PT ;  /* 0x00000009ff029212 */ /* 0x000fce00078e33ff */
.L_x_2752:
[----:B------:R-:W-:Y:S05]  /*b7b0*/  BSYNC B0 ;  /* 0x0000000000007941 */ /* 0x000fea0003800000 */
.L_x_2751:
[----:B------:R-:W2:Y:S01]  /*b7c0*/  LDL R0, [R1+0x84] ;  /* 0x0000840001007983 */ /* 0x000ea20000100800 */
[----:B------:R-:W-:Y:S01]  /*b7d0*/  PLOP3.LUT P0, PT, PT, PT, PT, 0x80, 0x0 ;  /* 0x000000000000781c */ /* 0x000fe20003f0f070 */
[----:B------:R-:W-:Y:S01]  /*b7e0*/  IMAD.MOV.U32 R154, RZ, RZ, RZ ;  /* 0x000000ffff9a7224 */ /* 0x000fe200078e00ff */
[----:B------:R-:W-:Y:S02]  /*b7f0*/  MOV R153, RZ ;  /* 0x000000ff00997202 */ /* 0x000fe40000000f00 */
        /* <DEDUP_REMOVED lines=50> */
[----:B-1----:R-:W-:Y:S02]  /*bb20*/  CS2R R48, SRZ ;  /* 0x0000000000307805 */ /* 0x002fe4000001ff00 */
        /* <DEDUP_REMOVED lines=50> */
.L_x_2754:
        /* <DEDUP_REMOVED lines=13> */
.L_x_2758:
[----:B-1----:R1:W2:Y:S02]  /*bf20*/  SYNCS.PHASECHK.TRANS64.TRYWAIT P0, [R16+URZ+0x38800], R3 ;  /* 0x03880003100075a7 */ /* 0x0022a4000800017f */
[----:B--2---:R-:W-:Y:S05]  /*bf30*/  @!P0 NANOSLEEP.SYNCS 0x989680 ;  /* 0x009896800000895d */ /* 0x004fea0003900000 */
[----:B------:R-:W2:Y:S02]  /*bf40*/  @!P0 SYNCS.PHASECHK.TRANS64 P0, [R16+URZ+0x38800], R3 ;  /* 0x03880003100085a7 */ /* 0x000ea4000800007f */
[----:B--2---:R-:W-:Y:S05]  /*bf50*/  @!P0 BRA `(.L_x_2758) ;  /* 0xfffffffc00f08947 */ /* 0x004fea000383ffff */
.L_x_2757:
[----:B------:R-:W-:Y:S05]  /*bf60*/  BSYNC B0 ;  /* 0x0000000000007941 */ /* 0x000fea0003800000 */
.L_x_2756:
[----:B------:R-:W-:Y:S05]  /*bf70*/  BRA `(.L_x_2759) ;  /* 0x0000009400707947 */ /* 0x000fea0003800000 */
.L_x_2755:
[----:B------:R-:W2:Y:S01]  /*bf80*/  LDL R0, [R1+0x8c] ;  /* 0x00008c0001007983 */ /* 0x000ea20000100800 */
[----:B------:R-:W-:Y:S01]  /*bf90*/  ULDC.64 UR6, c[0x0][0x408] ;  /* 0x0001020000067ab9 */ /* 0x000fe20000000a00 */
[----:B--2---:R-:W-:Y:S02]  /*bfa0*/  R2UR UR4, R0 ;  /* 0x00000000000472ca */ /* 0x004fe400000e0000 */
[----:B-----5:R-:W-:-:S05]  /*bfb0*/  SHF.R.S32.HI R0, RZ, 0x1f, R152 ;  /* 0x0000001fff007819 */ /* 0x020fca0000011498 */
[----:B------:R-:W-:-:S04]  /*bfc0*/  IMAD R5, R0, UR6, RZ ;  /* 0x0000000600057c24 */ /* 0x000fc8000f8e02ff */
[----:B------:R-:W-:Y:S02]  /*bfd0*/  IMAD R5, R152, UR7, R5 ;  /* 0x0000000798057c24 */ /* 0x000fe4000f8e0205 */
[----:B------:R-:W-:-:S03]  /*bfe0*/  ULOP3.LUT UP0, URZ, UR4, 0x3ff, URZ, 0xc0, !UPT ;  /* 0x000003ff043f7892 */ /* 0x000fc6000f80c03f */
[----:B------:R-:W-:Y:S02]  /*bff0*/  ULDC.64 UR4, c[0x0][0x3f8] ;  /* 0x0000fe0000047ab9 */ /* 0x000fe40000000a00 */
[----:B------:R-:W-:Y:S01]  /*c000*/  IMAD R3, R0, UR4, RZ ;  /* 0x0000000400037c24 */ /* 0x000fe2000f8e02ff */
[----:B------:R-:W-:Y:S01]  /*c010*/  PLOP3.LUT P0, PT, PT, PT, UP0, 0x80, 0x0 ;  /* 0x000000000000781c */ /* 0x000fe20003f0f008 */
[----:B------:R-:W-:-:S04]  /*c020*/  IMAD.WIDE.U32 R24, R152, UR4, RZ ;  /* 0x0000000498187c25 */ /* 0x000fc8000f8e00ff */
[C---:B------:R-:W-:Y:S02]  /*c030*/  IMAD R3, R152.reuse, UR5, R3 ;  /* 0x0000000598037c24 */ /* 0x040fe4000f8e0203 */
[----:B------:R-:W-:-:S04]  /*c040*/  IMAD.WIDE.U32 R152, R152, UR6, RZ ;  /* 0x0000000698987c25 */ /* 0x000fc8000f8e00ff */
[----:B------:R-:W-:Y:S01]  /*c050*/  IMAD.IADD R73, R3, 0x1, R25 ;  /* 0x0000000103497824 */ /* 0x000fe200078e0219 */
[----:B------:R-:W-:Y:S01]  /*c060*/  IADD3 R27, R5, R153, RZ ;  /* 0x00000099051b7210 */ /* 0x000fe20007ffe0ff */
[----:B------:R-:W-:Y:S06]  /*c070*/  @!P0 BRA `(.L_x_2760) ;  /* 0x0000000000408947 */ /* 0x000fec0003800000 */
        /* <DEDUP_REMOVED lines=15> */
[----:B0-----:R-:W-:Y:S05]  /*c170*/  CALL.ABS.NOINC R14 ;  /* 0x000000000e007343 */ /* 0x001fea0003c00000 */
.L_x_2760:
[----:B------:R-:W-:Y:S01]  /*c180*/  ULDC.U8 UR4, c[0x0][0x410] ;  /* 0x0001040000047ab9 */ /* 0x000fe20000000000 */
[----:B------:R-:W-:Y:S01]  /*c190*/  IADD3 R0, R212, R230, RZ ;  /* 0x000000e6d4007210 */ /* 0x000fe20007ffe0ff */
[----:B------:R-:W-:Y:S01]  /*c1a0*/  BSSY B0, `(.L_x_2761) ;  /* 0x0000931000007945 */ /* 0x000fe20003800000 */
[----:B------:R-:W-:-:S03]  /*c1b0*/  ISETP.NE.AND P0, PT, RZ, UR4, PT ;  /* 0x00000004ff007c0c */ /* 0x000fc6000bf05270 */
[----:B------:R-:W-:-:S10]  /*c1c0*/  IMAD R3, R237, 0x20, R0 ;  /* 0x00000020ed037824 */ /* 0x000fd400078e0200 */
[----:B------:R-:W-:Y:S05]  /*c1d0*/  @!P0 BRA `(.L_x_2762) ;  /* 0x00000048002c8947 */ /* 0x000fea0003800000 */
[----:B------:R-:W0:Y:S01]  /*c1e0*/  LDC R21, c[0x0][0x448] ;  /* 0x00011200ff157b82 */ /* 0x000e220000000800 */
[----:B------:R-:W-:Y:S01]  /*c1f0*/  ULDC.64 UR4, c[0x0][0x3f8] ;  /* 0x0000fe0000047ab9 */ /* 0x000fe20000000a00 */
[----:B------:R-:W-:Y:S01]  /*c200*/  ULDC.64 UR6, c[0x0][0x408] ;  /* 0x0001020000067ab9 */ /* 0x000fe20000000a00 */
[----:B------:R-:W-:Y:S01]  /*c210*/  MOV R7, R27 ;  /* 0x0000001b00077202 */ /* 0x000fe20000000f00 */
        /* <DEDUP_REMOVED lines=12> */
[----:B------:R-:W-:-:S04]  /*c2e0*/  IMAD.WIDE.U32 R4, R3, UR4, R4 ;  /* 0x0000000403047c25 */ /* 0x000fc8000f8e0004 */
[C---:B------:R-:W-:Y:S01]  /*c2f0*/  IMAD R9, R3.reuse, UR5, R10 ;  /* 0x0000000503097c24 */ /* 0x040fe2000f8e020a */
[----:B------:R-:W-:Y:S01]  /*c300*/  ULDC.64 UR4, c[0x0][0x3e8] ;  /* 0x0000fa0000047ab9 */ /* 0x000fe20000000a00 */
[----:B------:R-:W-:Y:S01]  /*c310*/  IMAD R33, R3, UR7, R8 ;  /* 0x0000000703217c24 */ /* 0x000fe2000f8e0208 */
[----:B------:R-:W-:Y:S01]  /*c320*/  ULDC.64 UR6, c[0x0][0x400] ;  /* 0x0001000000067ab9 */ /* 0x000fe20000000a00 */
[----:B------:R-:W-:Y:S01]  /*c330*/  IMAD.IADD R3, R5, 0x1, R9 ;  /* 0x0000000105037824 */ /* 0x000fe200078e0209 */
[----:B------:R-:W-:Y:S01]  /*c340*/  LEA R30, P0, R4, UR4, 0x1 ;  /* 0x00000004041e7c11 */ /* 0x000fe2000f8008ff */
[----:B------:R-:W-:Y:S01]  /*c350*/  IMAD.IADD R33, R7, 0x1, R33 ;  /* 0x0000000107217824 */ /* 0x000fe200078e0221 */
[----:B------:R-:W-:Y:S01]  /*c360*/  LEA R31, P1, R6, UR6, 0x1 ;  /* 0x00000006061f7c11 */ /* 0x000fe2000f8208ff */
[----:B------:R-:W-:Y:S01]  /*c370*/  UMOV UR4, 0xffffffff ;  /* 0xffffffff00047882 */ /* 0x000fe20000000000 */
[----:B------:R-:W-:Y:S02]  /*c380*/  LEA.HI.X R32, R4, UR5, R3, 0x1, P0 ;  /* 0x0000000504207c11 */ /* 0x000fe400080f0c03 */
[----:B------:R-:W-:Y:S01]  /*c390*/  LEA.HI.X R33, R6, UR7, R33, 0x1, P1 ;  /* 0x0000000706217c11 */ /* 0x000fe200088f0c21 */
[----:B------:R-:W-:Y:S08]  /*c3a0*/  BRA.DIV UR4, `(.L_x_2763) ;  /* 0x0000027e04c87947 */ /* 0x000ff0000b800000 */
[----:B------:R0:W1:Y:S04]  /*c3b0*/  SHFL.IDX PT, R7, R32, RZ, 0x181f ;  /* 0x00181fff20077589 */ /* 0x00006800000e0000 */
[----:B------:R0:W2:Y:S04]  /*c3c0*/  SHFL.IDX PT, R6, R30, RZ, 0x181f ;  /* 0x00181fff1e067589 */ /* 0x0000a800000e0000 */
[----:B------:R0:W3:Y:S04]  /*c3d0*/  SHFL.IDX PT, R9, R33, RZ, 0x181f ;  /* 0x00181fff21097589 */ /* 0x0000e800000e0000 */
[----:B------:R0:W4:Y:S02]  /*c3e0*/  SHFL.IDX PT, R8, R31, RZ, 0x181f ;  /* 0x00181fff1f087589 */ /* 0x00012400000e0000 */
.L_x_3088:
        /* <DEDUP_REMOVED lines=23> */
[C---:B------:R-:W-:Y:S01]  /*c560*/  @!P3 IMAD.SHL.U32 R21, R22.reuse, 0x2, RZ ;  /* 0x000000021615b824 */ /* 0x040fe200078e00ff */
[----:B------:R-:W-:-:S03]  /*c570*/  @!P3 SHF.L.U64.HI R4, R22, 0x1, R23 ;  /* 0x000000011604b819 */ /* 0x000fc60000010217 */
[----:B------:R-:W-:Y:S01]  /*c580*/  @!P2 IMAD.SHL.U32 R13, R215, 0x2, RZ ;  /* 0x00000002d70da824 */ /* 0x000fe200078e00ff */
[-C--:B----4-:R-:W-:Y:S02]  /*c590*/  @!P3 IADD3 R20, P4, R8, R21.reuse, RZ ;  /* 0x000000150814b210 */ /* 0x090fe40007f9e0ff */
[C---:B--2---:R-:W-:Y:S02]  /*c5a0*/  @!P3 IADD3 R24, P5, R6.reuse, R21, RZ ;  /* 0x000000150618b210 */ /* 0x044fe40007fbe0ff */
[-C--:B------:R-:W-:Y:S01]  /*c5b0*/  @!P2 IADD3 R14, P6, R6, R13.reuse, RZ ;  /* 0x0000000d060ea210 */ /* 0x080fe20007fde0ff */
[--C-:B---3--:R-:W-:Y:S02]  /*c5c0*/  @!P3 IMAD.X R21, R9, 0x1, R4.reuse, P4 ;  /* 0x000000010915b824 */ /* 0x108fe400020e0604 */
[----:B-1----:R-:W-:Y:S01]  /*c5d0*/  @!P3 IMAD.X R25, R7, 0x1, R4, P5 ;  /* 0x000000010719b824 */ /* 0x002fe200028e0604 */
[----:B------:R-:W-:Y:S02]  /*c5e0*/  @!P2 IADD3 R12, P5, R8, R13, RZ ;  /* 0x0000000d080ca210 */ /* 0x000fe40007fbe0ff */
[----:B------:R-:W-:-:S02]  /*c5f0*/  CS2R R70, SRZ ;  /* 0x0000000000467805 */ /* 0x000fc4000001ff00 */
[----:B------:R-:W-:Y:S02]  /*c600*/  CS2R R72, SRZ ;  /* 0x0000000000487805 */ /* 0x000fe4000001ff00 */
[----:B------:R-:W-:Y:S02]  /*c610*/  CS2R R66, SRZ ;  /* 0x0000000000427805 */ /* 0x000fe4000001ff00 */
[----:B------:R-:W-:Y:S02]  /*c620*/  CS2R R68, SRZ ;  /* 0x0000000000447805 */ /* 0x000fe4000001ff00 */
[----:B------:R-:W-:Y:S02]  /*c630*/  CS2R R62, SRZ ;  /* 0x00000000003e7805 */ /* 0x000fe4000001ff00 */
[----:B------:R-:W-:Y:S01]  /*c640*/  CS2R R64, SRZ ;  /* 0x0000000000407805 */ /* 0x000fe2000001ff00 */
[----:B------:R1:W5:Y:S04]  /*c650*/  @!P3 LD.E.64 R74, desc[UR6][R24.64] ;  /* 0x00000006184ab980 */ /* 0x000368000c101b00 */
[----:B------:R1:W5:Y:S01]  /*c660*/  @!P3 LD.E.64 R76, desc[UR6][R20.64] ;  /* 0x00000006144cb980 */ /* 0x000362000c101b00 */
[----:B------:R-:W-:-:S02]  /*c670*/  @!P2 SHF.L.U64.HI R34, R215, 0x1, R11 ;  /* 0x00000001d722a819 */ /* 0x000fc4000001020b */
[C---:B------:R-:W-:Y:S02]  /*c680*/  @!P1 SHF.L.U32 R11, R214.reuse, 0x1, RZ ;  /* 0x00000001d60b9819 */ /* 0x040fe400000006ff */
[----:B------:R-:W-:Y:S01]  /*c690*/  @!P1 SHF.L.U64.HI R28, R214, 0x1, R10 ;  /* 0x00000001d61c9819 */ /* 0x000fe2000001020a */
[----:B------:R-:W-:Y:S01]  /*c6a0*/  @!P2 IMAD.X R15, R7, 0x1, R34, P6 ;  /* 0x00000001070fa824 */ /* 0x000fe200030e0622 */
[-C--:B------:R-:W-:Y:S02]  /*c6b0*/  @!P1 IADD3 R10, P4, R6, R11.reuse, RZ ;  /* 0x0000000b060a9210 */ /* 0x080fe40007f9e0ff */
[C---:B------:R-:W-:Y:S01]  /*c6c0*/  @!P0 SHF.L.U64.HI R26, R217.reuse, 0x1, R5 ;  /* 0x00000001d91a8819 */ /* 0x040fe20000010205 */
[----:B------:R-:W-:Y:S01]  /*c6d0*/  @!P0 IMAD.SHL.U32 R5, R217, 0x2, RZ ;  /* 0x00000002d9058824 */ /* 0x000fe200078e00ff */
[----:B------:R-:W-:Y:S01]  /*c6e0*/  @!P1 IADD3 R4, P6, R8, R11, RZ ;  /* 0x0000000b08049210 */ /* 0x000fe20007fde0ff */
[----:B------:R-:W-:Y:S01]  /*c6f0*/  @!P1 IMAD.X R11, R7, 0x1, R28, P4 ;  /* 0x00000001070b9824 */ /* 0x000fe200020e061c */
[----:B------:R-:W-:Y:S01]  /*c700*/  @!P2 IADD3.X R13, R9, R34, RZ, P5, !PT ;  /* 0x00000022090da210 */ /* 0x000fe20002ffe4ff */
[----:B------:R1:W5:Y:S01]  /*c710*/  @!P2 LD.E.64 R70, desc[UR6][R14.64] ;  /* 0x000000060e46a980 */ /* 0x000362000c101b00 */
[----:B------:R-:W-:-:S02]  /*c720*/  @!P0 IADD3 R6, P5, R6, R5, RZ ;  /* 0x0000000506068210 */ /* 0x000fc40007fbe0ff */
[----:B------:R-:W-:Y:S01]  /*c730*/  @!P0 IADD3 R8, P4, R8, R5, RZ ;  /* 0x0000000508088210 */ /* 0x000fe20007f9e0ff */
[----:B------:R-:W-:Y:S01]  /*c740*/  @!P1 IMAD.X R5, R9, 0x1, R28, P6 ;  /* 0x0000000109059824 */ /* 0x000fe200030e061c */
[----:B------:R1:W5:Y:S01]  /*c750*/  @!P2 LD.E.64 R72, desc[UR6][R12.64] ;  /* 0x000000060c48a980 */ /* 0x000362000c101b00 */
[--C-:B------:R-:W-:Y:S02]  /*c760*/  @!P0 IMAD.X R7, R7, 0x1, R26.reuse, P5 ;  /* 0x0000000107078824 */ /* 0x100fe400028e061a */
[----:B------:R-:W-:Y:S01]  /*c770*/  @!P0 IMAD.X R9, R9, 0x1, R26, P4 ;  /* 0x0000000109098824 */ /* 0x000fe200020e061a */
[----:B------:R1:W5:Y:S04]  /*c780*/  @!P1 LD.E.64 R66, desc[UR6][R10.64] ;  /* 0x000000060a429980 */ /* 0x000368000c101b00 */
[----:B------:R1:W5:Y:S04]  /*c790*/  @!P1 LD.E.64 R68, desc[UR6][R4.64] ;  /* 0x0000000604449980 */ /* 0x000368000c101b00 */
[----:B------:R1:W5:Y:S04]  /*c7a0*/  @!P0 LD.E.64 R62, desc[UR6][R6.64] ;  /* 0x00000006063e8980 */ /* 0x000368000c101b00 */
[----:B------:R1:W5:Y:S02]  /*c7b0*/  @!P0 LD.E.64 R64, desc[UR6][R8.64] ;  /* 0x0000000608408980 */ /* 0x000364000c101b00 */
.L_x_2765:
[----:B------:R-:W-:Y:S05]  /*c7c0*/  BSYNC B1 ;  /* 0x0000000000017941 */ /* 0x000fea0003800000 */
.L_x_2764:
[----:B-1---5:R-:W-:Y:S01]  /*c7d0*/  MOV R4, R62 ;  /* 0x0000003e00047202 */ /* 0x022fe20000000f00 */
[----:B------:R-:W-:Y:S01]  /*c7e0*/  IMAD.MOV.U32 R5, RZ, RZ, R63 ;  /* 0x000000ffff057224 */ /* 0x000fe200078e003f */
[----:B------:R-:W-:Y:S01]  /*c7f0*/  UMOV UR4, 0xffffffff ;  /* 0xffffffff00047882 */ /* 0x000fe20000000000 */
[----:B--2---:R-:W-:Y:S01]  /*c800*/  IMAD.MOV.U32 R6, RZ, RZ, R66 ;  /* 0x000000ffff067224 */ /* 0x004fe200078e0042 */
        /* <DEDUP_REMOVED lines=14> */
[----:B------:R-:W-:Y:S02]  /*c8f0*/  PRMT R96, R6, 0x7610, R96 ;  /* 0x0000761006607816 */ /* 0x000fe40000000060 */
        /* <DEDUP_REMOVED lines=9> */
[----:B------:R-:W-:Y:S02]  /*c990*/  PRMT R109, R109, 0x5410, R7 ;  /* 0x000054106d6d7816 */ /* 0x000fe40000000007 */
[----:B------:R-:W-:Y:S02]  /*c9a0*/  MOV R7, R77 ;  /* 0x0000004d00077202 */ /* 0x000fe40000000f00 */
[----:B------:R-:W-:-:S02]  /*c9b0*/  PRMT R112, R112, 0x5410, R4 ;  /* 0x0000541070707816 */ /* 0x000fc40000000004 */
[----:B------:R-:W-:Y:S02]  /*c9c0*/  PRMT R111, R5, 0x7610, R111 ;  /* 0x00007610056f7816 */ /* 0x000fe4000000006f */
[----:B------:R-:W-:Y:S02]  /*c9d0*/  PRMT R96, R96, 0x5410, R6 ;  /* 0x0000541060607816 */ /* 0x000fe40000000006 */
[----:B------:R-:W-:Y:S01]  /*c9e0*/  PRMT R113, R113, 0x5410, R7 ;  /* 0x0000541071717816 */ /* 0x000fe20000000007 */
[----:B------:R-:W-:Y:S06]  /*c9f0*/  BRA.DIV UR4, `(.L_x_2766) ;  /* 0x0000027a04a87947 */ /* 0x000fec000b800000 */
[----:B------:R1:W2:Y:S04]  /*ca00*/  SHFL.IDX PT, R7, R32, 0x1, 0x181f ;  /* 0x00381f0020077f89 */ /* 0x0002a800000e0000 */
[----:B------:R1:W0:Y:S04]  /*ca10*/  SHFL.IDX PT, R6, R30, 0x1, 0x181f ;  /* 0x00381f001e067f89 */ /* 0x00022800000e0000 */
[----:B---3--:R1:W3:Y:S04]  /*ca20*/  SHFL.IDX PT, R9, R33, 0x1, 0x181f ;  /* 0x00381f0021097f89 */ /* 0x0082e800000e0000 */
[----:B----4-:R1:W4:Y:S02]  /*ca30*/  SHFL.IDX PT, R8, R31, 0x1, 0x181f ;  /* 0x00381f001f087f89 */ /* 0x01032400000e0000 */
.L_x_3094:
        /* <DEDUP_REMOVED lines=19> */
[C---:B------:R-:W-:Y:S01]  /*cb70*/  @!P3 IMAD.SHL.U32 R21, R22.reuse, 0x2, RZ ;  /* 0x000000021615b824 */ /* 0x040fe200078e00ff */
[----:B------:R-:W-:Y:S01]  /*cb80*/  @!P3 SHF.L.U64.HI R4, R22, 0x1, R23 ;  /* 0x000000011604b819 */ /* 0x000fe20000010217 */
[----:B------:R-:W-:-:S03]  /*cb90*/  @!P2 IMAD.SHL.U32 R13, R215, 0x2, RZ ;  /* 0x00000002d70da824 */ /* 0x000fc600078e00ff */
[-C--:B0-----:R-:W-:Y:S02]  /*cba0*/  @!P3 IADD3 R24, P5, R6, R21.reuse, RZ ;  /* 0x000000150618b210 */ /* 0x081fe40007fbe0ff */
[----:B----4-:R-:W-:Y:S02]  /*cbb0*/  @!P3 IADD3 R20, P4, R8, R21, RZ ;  /* 0x000000150814b210 */ /* 0x010fe40007f9e0ff */
[-C--:B------:R-:W-:Y:S01]  /*cbc0*/  @!P2 IADD3 R14, P6, R6, R13.reuse, RZ ;  /* 0x0000000d060ea210 */ /* 0x080fe20007fde0ff */
[--C-:B--2---:R-:W-:Y:S01]  /*cbd0*/  @!P3 IMAD.X R25, R7, 0x1, R4.reuse, P5 ;  /* 0x000000010719b824 */ /* 0x104fe200028e0604 */
[----:B------:R-:W-:Y:S01]  /*cbe0*/  @!P2 IADD3 R12, P5, R8, R13, RZ ;  /* 0x0000000d080ca210 */ /* 0x000fe20007fbe0ff */
[----:B---3--:R-:W-:Y:S01]  /*cbf0*/  @!P3 IMAD.X R21, R9, 0x1, R4, P4 ;  /* 0x000000010915b824 */ /* 0x008fe200020e0604 */
[----:B------:R-:W-:Y:S02]  /*cc00*/  @!P0 SHF.L.U32 R27, R217, 0x1, RZ ;  /* 0x00000001d91b8819 */ /* 0x000fe400000006ff */
        /* <DEDUP_REMOVED lines=8> */
[----:B------:R-:W-:Y:S02]  /*cc90*/  ULDC.64 UR6, c[0x0][0x208] ;  /* 0x0000820000067ab9 */ /* 0x000fe40000000a00 */
[----:B------:R0:W5:Y:S04]  /*cca0*/  @!P3 LD.E.64 R58, desc[UR6][R24.64] ;  /* 0x00000006183ab980 */ /* 0x000168000c101b00 */
[----:B------:R0:W5:Y:S01]  /*ccb0*/  @!P3 LD.E.64 R60, desc[UR6][R20.64] ;  /* 0x00000006143cb980 */ /* 0x000162000c101b00 */
[C---:B------:R-:W-:Y:S01]  /*ccc0*/  @!P1 SHF.L.U64.HI R28, R214.reuse, 0x1, R5 ;  /* 0x00000001d61c9819 */ /* 0x040fe20000010205 */
[----:B------:R-:W-:Y:S01]  /*ccd0*/  @!P1 IMAD.SHL.U32 R5, R214, 0x2, RZ ;  /* 0x00000002d6059824 */ /* 0x000fe200078e00ff */
[----:B------:R-:W-:-:S02]  /*cce0*/  @!P2 SHF.L.U64.HI R26, R215, 0x1, R11 ;  /* 0x00000001d71aa819 */ /* 0x000fc4000001020b */
[----:B------:R-:W-:Y:S02]  /*ccf0*/  @!P0 SHF.L.U64.HI R34, R217, 0x1, R10 ;  /* 0x00000001d9228819 */ /* 0x000fe4000001020a */
[-C--:B------:R-:W-:Y:S01]  /*cd00*/  @!P1 IADD3 R10, P4, R6, R5.reuse, RZ ;  /* 0x00000005060a9210 */ /* 0x080fe20007f9e0ff */
[--C-:B------:R-:W-:Y:S01]  /*cd10*/  @!P2 IMAD.X R15, R7, 0x1, R26.reuse, P6 ;  /* 0x00000001070fa824 */ /* 0x100fe200030e061a */
[----:B------:R-:W-:Y:S01]  /*cd20*/  @!P1 IADD3 R4, P6, R8, R5, RZ ;  /* 0x0000000508049210 */ /* 0x000fe20007fde0ff */
[----:B------:R-:W-:Y:S01]  /*cd30*/  @!P2 IMAD.X R13, R9, 0x1, R26, P5 ;  /* 0x00000001090da824 */ /* 0x000fe200028e061a */
[----:B------:R-:W-:Y:S02]  /*cd40*/  @!P1 IADD3.X R11, R7, R28, RZ, P4, !PT ;  /* 0x0000001c070b9210 */ /* 0x000fe400027fe4ff */
[-C--:B------:R-:W-:Y:S01]  /*cd50*/  @!P0 IADD3 R6, P5, R6, R27.reuse, RZ ;  /* 0x0000001b06068210 */ /* 0x080fe20007fbe0ff */
[----:B------:R0:W5:Y:S01]  /*cd60*/  @!P2 LD.E.64 R54, desc[UR6][R14.64] ;  /* 0x000000060e36a980 */ /* 0x000162000c101b00 */
[----:B------:R-:W-:Y:S01]  /*cd70*/  @!P0 IADD3 R8, P4, R8, R27, RZ ;  /* 0x0000001b08088210 */ /* 0x000fe20007f9e0ff */
[----:B------:R-:W-:-:S02]  /*cd80*/  @!P1 IMAD.X R5, R9, 0x1, R28, P6 ;  /* 0x0000000109059824 */ /* 0x000fc400030e061c */
[--C-:B------:R-:W-:Y:S01]  /*cd90*/  @!P0 IMAD.X R7, R7, 0x1, R34.reuse, P5 ;  /* 0x0000000107078824 */ /* 0x100fe200028e0622 */
[----:B------:R0:W5:Y:S01]  /*cda0*/  @!P2 LD.E.64 R56, desc[UR6][R12.64] ;  /* 0x000000060c38a980 */ /* 0x000162000c101b00 */
[----:B------:R-:W-:-:S03]  /*cdb0*/  @!P0 IMAD.X R9, R9, 0x1, R34, P4 ;  /* 0x0000000109098824 */ /* 0x000fc600020e0622 */
[----:B------:R0:W5:Y:S04]  /*cdc0*/  @!P1 LD.E.64 R50, desc[UR6][R10.64] ;  /* 0x000000060a329980 */ /* 0x000168000c101b00 */
[----:B------:R0:W5:Y:S04]  /*cdd0*/  @!P1 LD.E.64 R52, desc[UR6][R4.64] ;  /* 0x0000000604349980 */ /* 0x000168000c101b00 */
[----:B------:R0:W5:Y:S04]  /*cde0*/  @!P0 LD.E.64 R46, desc[UR6][R6.64] ;  /* 0x00000006062e8980 */ /* 0x000168000c101b00 */
[----:B------:R0:W5:Y:S02]  /*cdf0*/  @!P0 LD.E.64 R48, desc[UR6][R8.64] ;  /* 0x0000000608308980 */ /* 0x000164000c101b00 */
.L_x_2768:
[----:B------:R-:W-:Y:S05]  /*ce00*/  BSYNC B1 ;  /* 0x0000000000017941 */ /* 0x000fea0003800000 */
.L_x_2767:
[----:B0----5:R-:W-:Y:S01]  /*ce10*/  IMAD.MOV.U32 R4, RZ, RZ, R46 ;  /* 0x000000ffff047224 */ /* 0x021fe200078e002e */
[----:B------:R-:W-:Y:S01]  /*ce20*/  MOV R5, R47 ;  /* 0x0000002f00057202 */ /* 0x000fe20000000f00 */
[----:B------:R-:W-:Y:S01]  /*ce30*/  IMAD.MOV.U32 R6, RZ, RZ, R50 ;  /* 0x000000ffff067224 */ /* 0x000fe200078e0032 */
[----:B------:R-:W-:Y:S01]  /*ce40*/  UMOV UR4, 0xffffffff ;  /* 0xffffffff00047882 */ /* 0x000fe20000000000 */
[----:B--2---:R-:W-:Y:S01]  /*ce50*/  IMAD.MOV.U32 R7, RZ, RZ, R51 ;  /* 0x000000ffff077224 */ /* 0x004fe200078e0033 */
        /* <DEDUP_REMOVED lines=10> */
[----:B------:R-:W-:Y:S01]  /*cf00*/  MOV R7, R53 ;  /* 0x0000003500077202 */ /* 0x000fe20000000f00 */
[----:B------:R-:W-:-:S03]  /*cf10*/  IMAD.MOV.U32 R6, RZ, RZ, R52 ;  /* 0x000000ffff067224 */ /* 0x000fc600078e0034 */
        /* <DEDUP_REMOVED lines=9> */
[----:B------:R0:W2:Y:S04]  /*cfb0*/  SHFL.IDX PT, R7, R32, 0x2, 0x181f ;  /* 0x00581f0020077f89 */ /* 0x0000a800000e0000 */
[----:B------:R0:W0:Y:S04]  /*cfc0*/  SHFL.IDX PT, R6, R30, 0x2, 0x181f ;  /* 0x00581f001e067f89 */ /* 0x00002800000e0000 */
[----:B---3--:R3:W0:Y:S04]  /*cfd0*/  SHFL.IDX PT, R9, R33, 0x2, 0x181f ;  /* 0x00581f0021097f89 */ /* 0x00862800000e0000 */
[----:B----4-:R3:W4:Y:S02]  /*cfe0*/  SHFL.IDX PT, R8, R31, 0x2, 0x181f ;  /* 0x00581f001f087f89 */ /* 0x01072400000e0000 */
.L_x_3100:
        /* <DEDUP_REMOVED lines=27> */
[C---:B0-----:R-:W-:Y:S02]  /*d1a0*/  @!P3 IADD3 R24, P5, R6.reuse, R21, RZ ;  /* 0x000000150618b210 */ /* 0x041fe40007fbe0ff */
[-C--:B------:R-:W-:Y:S01]  /*d1b0*/  @!P2 IADD3 R14, P6, R6, R13.reuse, RZ ;  /* 0x0000000d060ea210 */ /* 0x080fe20007fde0ff */
[----:B------:R-:W-:Y:S01]  /*d1c0*/  @!P3 IMAD.X R21, R9, 0x1, R4, P4 ;  /* 0x000000010915b824 */ /* 0x000fe200020e0604 */
[----:B--2---:R-:W-:Y:S02]  /*d1d0*/  @!P3 IADD3.X R25, R7, R4, RZ, P5, !PT ;  /* 0x000000040719b210 */ /* 0x004fe40002ffe4ff */
[----:B------:R-:W-:Y:S02]  /*d1e0*/  @!P2 IADD3 R12, P5, R8, R13, RZ ;  /* 0x0000000d080ca210 */ /* 0x000fe40007fbe0ff */
[----:B------:R-:W-:-:S02]  /*d1f0*/  CS2R R38, SRZ ;  /* 0x0000000000267805 */ /* 0x000fc4000001ff00 */
[----:B------:R-:W-:Y:S02]  /*d200*/  CS2R R40, SRZ ;  /* 0x0000000000287805 */ /* 0x000fe4000001ff00 */
[----:B------:R-:W-:Y:S01]  /*d210*/  CS2R R36, SRZ ;  /* 0x0000000000247805 */ /* 0x000fe2000001ff00 */
[----:B------:R0:W5:Y:S04]  /*d220*/  @!P3 LD.E.64 R42, desc[UR6][R24.64] ;  /* 0x00000006182ab980 */ /* 0x000168000c101b00 */
[----:B------:R0:W5:Y:S01]  /*d230*/  @!P3 LD.E.64 R44, desc[UR6][R20.64] ;  /* 0x00000006142cb980 */ /* 0x000162000c101b00 */
[----:B---3--:R-:W-:Y:S01]  /*d240*/  @!P2 SHF.L.U64.HI R34, R215, 0x1, R11 ;  /* 0x00000001d722a819 */ /* 0x008fe2000001020b */
[C---:B------:R-:W-:Y:S01]  /*d250*/  @!P1 IMAD.SHL.U32 R11, R214.reuse, 0x2, RZ ;  /* 0x00000002d60b9824 */ /* 0x040fe200078e00ff */
[----:B------:R-:W-:-:S03]  /*d260*/  @!P1 SHF.L.U64.HI R26, R214, 0x1, R10 ;  /* 0x00000001d61a9819 */ /* 0x000fc6000001020a */
[--C-:B------:R-:W-:Y:S01]  /*d270*/  @!P2 IMAD.X R15, R7, 0x1, R34.reuse, P6 ;  /* 0x00000001070fa824 */ /* 0x100fe200030e0622 */
[-C--:B------:R-:W-:Y:S01]  /*d280*/  @!P1 IADD3 R10, P4, R6, R11.reuse, RZ ;  /* 0x0000000b060a9210 */ /* 0x080fe20007f9e0ff */
[----:B------:R-:W-:Y:S01]  /*d290*/  @!P2 IMAD.X R13, R9, 0x1, R34, P5 ;  /* 0x00000001090da824 */ /* 0x000fe200028e0622 */
[C---:B------:R-:W-:Y:S01]  /*d2a0*/  @!P0 SHF.L.U64.HI R28, R217.reuse, 0x1, R5 ;  /* 0x00000001d91c8819 */ /* 0x040fe20000010205 */
[----:B------:R-:W-:Y:S01]  /*d2b0*/  @!P0 IMAD.SHL.U32 R5, R217, 0x2, RZ ;  /* 0x00000002d9058824 */ /* 0x000fe200078e00ff */
[----:B------:R-:W-:Y:S01]  /*d2c0*/  @!P1 IADD3 R4, P6, R8, R11, RZ ;  /* 0x0000000b08049210 */ /* 0x000fe20007fde0ff */
[----:B------:R-:W-:Y:S01]  /*d2d0*/  @!P1 IMAD.X R11, R7, 0x1, R26, P4 ;  /* 0x00000001070b9824 */ /* 0x000fe200020e061a */
[----:B------:R-:W-:Y:S01]  /*d2e0*/  CS2R R34, SRZ ;  /* 0x0000000000227805 */ /* 0x000fe2000001ff00 */
[----:B------:R0:W5:Y:S01]  /*d2f0*/  @!P2 LD.E.64 R38, desc[UR6][R14.64] ;  /* 0x000000060e26a980 */ /* 0x000162000c101b00 */
[-C--:B------:R-:W-:Y:S02]  /*d300*/  @!P0 IADD3 R6, P5, R6, R5.reuse, RZ ;  /* 0x0000000506068210 */ /* 0x080fe40007fbe0ff */
[----:B------:R-:W-:Y:S01]  /*d310*/  @!P0 IADD3 R8, P4, R8, R5, RZ ;  /* 0x0000000508088210 */ /* 0x000fe20007f9e0ff */
[----:B------:R0:W5:Y:S01]  /*d320*/  @!P2 LD.E.64 R40, desc[UR6][R12.64] ;  /* 0x000000060c28a980 */ /* 0x000162000c101b00 */
[----:B------:R-:W-:Y:S01]  /*d330*/  @!P1 IADD3.X R5, R9, R26, RZ, P6, !PT ;  /* 0x0000001a09059210 */ /* 0x000fe200037fe4ff */
[--C-:B------:R-:W-:Y:S01]  /*d340*/  @!P0 IMAD.X R7, R7, 0x1, R28.reuse, P5 ;  /* 0x0000000107078824 */ /* 0x100fe200028e061c */
[----:B------:R-:W-:Y:S01]  /*d350*/  CS2R R26, SRZ ;  /* 0x00000000001a7805 */ /* 0x000fe2000001ff00 */
[----:B------:R-:W-:Y:S01]  /*d360*/  @!P0 IMAD.X R9, R9, 0x1, R28, P4 ;  /* 0x0000000109098824 */ /* 0x000fe200020e061c */
[----:B------:R-:W-:Y:S01]  /*d370*/  CS2R R28, SRZ ;  /* 0x00000000001c7805 */ /* 0x000fe2000001ff00 */
[----:B------:R0:W5:Y:S04]  /*d380*/  @!P1 LD.E.64 R34, desc[UR6][R10.64] ;  /* 0x000000060a229980 */ /* 0x000168000c101b00 */
[----:B------:R0:W5:Y:S04]  /*d390*/  @!P1 LD.E.64 R36, desc[UR6][R4.64] ;  /* 0x0000000604249980 */ /* 0x000168000c101b00 */
[----:B------:R0:W5:Y:S04]  /*d3a0*/  @!P0 LD.E.64 R28, desc[UR6][R6.64] ;  /* 0x00000006061c8980 */ /* 0x000168000c101b00 */
[----:B------:R0:W5:Y:S02]  /*d3b0*/  @!P0 LD.E.64 R26, desc[UR6][R8.64] ;  /* 0x00000006081a8980 */ /* 0x000164000c101b00 */
.L_x_2771:
[----:B------:R-:W-:Y:S05]  /*d3c0*/  BSYNC B1 ;  /* 0x0000000000017941 */ /* 0x000fea0003800000 */
.L_x_2770:
[----:B0----5:R-:W-:Y:S01]  /*d3d0*/  IMAD.MOV.U32 R4, RZ, RZ, R35 ;  /* 0x000000ffff047224 */ /* 0x021fe200078e0023 */
[----:B------:R-:W-:Y:S01]  /*d3e0*/  MOV R5, R34 ;  /* 0x0000002200057202 */ /* 0x000fe20000000f00 */
[----:B--2---:R-:W-:Y:S01]  /*d3f0*/  IMAD.MOV.U32 R7, RZ, RZ, R28 ;  /* 0x000000ffff077224 */ /* 0x004fe200078e001c */
[----:B------:R-:W-:Y:S01]  /*d400*/  UMOV UR4, 0xffffffff ;  /* 0xffffffff00047882 */ /* 0x000fe20000000000 */
[----:B------:R-:W-:Y:S01]  /*d410*/  IMAD.MOV.U32 R6, RZ, RZ, R29 ;  /* 0x000000ffff067224 */ /* 0x000fe200078e001d */
[----:B------:R-:W-:Y:S01]  /*d420*/  PRMT R85, R5, 0x5410, R4 ;  /* 0x0000541005557816 */ /* 0x000fe20000000004 */
[----:B------:R-:W-:Y:S01]  /*d430*/  IMAD.MOV.U32 R5, RZ, RZ, R42 ;  /* 0x000000ffff057224 */ /* 0x000fe200078e002a */
[----:B------:R-:W-:Y:S02]  /*d440*/  MOV R4, R43 ;  /* 0x0000002b00047202 */ /* 0x000fe40000000f00 */
        /* <DEDUP_REMOVED lines=20> */
[----:B----4-:R0:W4:Y:S04]  /*d590*/  SHFL.IDX PT, R8, R30, 0x3, 0x181f ;  /* 0x00781f001e087f89 */ /* 0x01012800000e0000 */
[----:B------:R0:W0:Y:S04]  /*d5a0*/  SHFL.IDX PT, R78, R33, 0x3, 0x181f ;  /* 0x00781f00214e7f89 */ /* 0x00002800000e0000 */
[----:B------:R0:W0:Y:S02]  /*d5b0*/  SHFL.IDX PT, R10, R31, 0x3, 0x181f ;  /* 0x00781f001f0a7f89 */ /* 0x00002400000e0000 */
.L_x_3106:
[----:B------:R-:W5:Y:S01]  /*d5c0*/  LDL R11, [R1+0x74] ;  /* 0x00007400010b7983 */ /* 0x000f620000100800 */
[----:B------:R-:W-:Y:S01]  /*d5d0*/  VIADD R7, R0, 0x60 ;  /* 0x0000006000077836 */ /* 0x000fe20000000000 */
[----:B------:R-:W-:Y:S01]  /*d5e0*/  BSSY B1, `(.L_x_2773) ;  /* 0x000003f000017945 */ /* 0x000fe20003800000 */
[----:B------:R-:W-:Y:S02]  /*d5f0*/  CS2R R12, SRZ ;  /* 0x00000000000c7805 */ /* 0x000fe4000001ff00 */
[----:B------:R-:W-:Y:S02]  /*d600*/  CS2R R20, SRZ ;  /* 0x0000000000147805 */ /* 0x000fe4000001ff00 */
[----:B01-3--:R-:W-:Y:S02]  /*d610*/  CS2R R30, SRZ ;  /* 0x00000000001e7805 */ /* 0x00bfe4000001ff00 */
[----:B------:R-:W-:Y:S02]  /*d620*/  ISETP.GE.AND P0, PT, R7, R3, PT ;  /* 0x000000030700720c */ /* 0x000fe40003f06270 */
[----:B------:R-:W-:-:S02]  /*d630*/  CS2R R14, SRZ ;  /* 0x00000000000e7805 */ /* 0x000fc4000001ff00 */
[----:B------:R-:W-:Y:S02]  /*d640*/  CS2R R24, SRZ ;  /* 0x0000000000187805 */ /* 0x000fe4000001ff00 */
[----:B------:R-:W-:Y:S02]  /*d650*/  CS2R R32, SRZ ;  /* 0x0000000000207805 */ /* 0x000fe4000001ff00 */
[----:B-----5:R-:W-:-:S04]  /*d660*/  LEA.HI R6, R11, R11, RZ, 0x1 ;  /* 0x0000000b0b067211 */ /* 0x020fc800078f08ff */
[----:B------:R-:W-:Y:S02]  /*d670*/  LOP3.LUT R0, R6, 0xfffffffe, RZ, 0xc0, !PT ;  /* 0xfffffffe06007812 */ /* 0x000fe400078ec0ff */
[----:B------:R-:W-:Y:S02]  /*d680*/  CS2R R6, SRZ ;  /* 0x0000000000067805 */ /* 0x000fe4000001ff00 */
[----:B------:R-:W-:-:S04]  /*d690*/  IADD3 R0, R11, -R0, RZ ;  /* 0x800000000b007210 */ /* 0x000fc80007ffe0ff */
[----:B------:R-:W-:Y:S01]  /*d6a0*/  SHF.L.U32 R0, R0, 0x1f, RZ ;  /* 0x0000001f00007819 */ /* 0x000fe200000006ff */
[----:B------:R-:W-:Y:S06]  /*d6b0*/  @P0 BRA `(.L_x_2774) ;  /* 0x0000000000c40947 */ /* 0x000fec0003800000 */
[----:B------:R-:W3:Y:S01]  /*d6c0*/  LDL R82, [R1+0x98] ;  /* 0x0000980001527983 */ /* 0x000ee20000100800 */
[----:B------:R-:W-:-:S03]  /*d6d0*/  ULDC UR4, c[0x0][0x3f4] ;  /* 0x0000fd0000047ab9 */ /* 0x000fc60000000800 */
[----:B------:R-:W3:Y:S04]  /*d6e0*/  LDL R79, [R1+0x94] ;  /* 0x00009400014f7983 */ /* 0x000ee80000100800 */
[----:B------:R-:W3:Y:S01]  /*d6f0*/  LDL R11, [R1+0x90] ;  /* 0x00009000010b7983 */ /* 0x000ee20000100800 */
[----:B------:R-:W-:Y:S02]  /*d700*/  ISETP.GE.AND P3, PT, R22, UR4, PT ;  /* 0x0000000416007c0c */ /* 0x000fe4000bf66270 */
[----:B------:R-:W-:Y:S02]  /*d710*/  CS2R R32, SRZ ;  /* 0x0000000000207805 */ /* 0x000fe4000001ff00 */
[----:B------:R-:W-:Y:S01]  /*d720*/  ISETP.GE.AND P2, PT, R215, UR4, PT ;  /* 0x00000004d7007c0c */ /* 0x000fe2000bf46270 */
[----:B------:R-:W-:Y:S01]  /*d730*/  ULDC.64 UR6, c[0x0][0x208] ;  /* 0x0000820000067ab9 */ /* 0x000fe20000000a00 */
[----:B------:R-:W-:-:S02]  /*d740*/  ISETP.GE.AND P1, PT, R214, UR4, PT ;  /* 0x00000004d6007c0c */ /* 0x000fc4000bf26270 */
[----:B------:R-:W-:-:S05]  /*d750*/  ISETP.GE.AND P0, PT, R217, UR4, PT ;  /* 0x00000004d9007c0c */ /* 0x000fca000bf06270 */
[C---:B------:R-:W-:Y:S01]  /*d760*/  @!P3 IMAD.SHL.U32 R24, R22.reuse, 0x2, RZ ;  /* 0x000000021618b824 */ /* 0x040fe200078e00ff */
[----:B------:R-:W-:-:S03]  /*d770*/  @!P3 SHF.L.U64.HI R4, R22, 0x1, R23 ;  /* 0x000000011604b819 */ /* 0x000fc60000010217 */
[----:B------:R-:W-:Y:S02]  /*d780*/  @!P2 IMAD.SHL.U32 R14, R215, 0x2, RZ ;  /* 0x00000002d70ea824 */ /* 0x000fe400078e00ff */
[----:B------:R-:W-:Y:S01]  /*d790*/  @!P1 IMAD.SHL.U32 R6, R214, 0x2, RZ ;  /* 0x00000002d6069824 */ /* 0x000fe200078e00ff */
[-C--:B----4-:R-:W-:Y:S01]  /*d7a0*/  @!P3 IADD3 R20, P5, R8, R24.reuse, RZ ;  /* 0x000000180814b210 */ /* 0x090fe20007fbe0ff */
[----:B------:R-:W-:Y:S01]  /*d7b0*/  @!P0 IMAD.SHL.U32 R30, R217, 0x2, RZ ;  /* 0x00000002d91e8824 */ /* 0x000fe200078e00ff */
[----:B------:R-:W-:Y:S02]  /*d7c0*/  @!P3 IADD3 R24, P4, R10, R24, RZ ;  /* 0x000000180a18b210 */ /* 0x000fe40007f9e0ff */
[----:B------:R-:W-:Y:S02]  /*d7d0*/  @!P2 IADD3 R12, P6, R8, R14, RZ ;  /* 0x0000000e080ca210 */ /* 0x000fe40007fde0ff */
[----:B--2---:R-:W-:Y:S01]  /*d7e0*/  @!P3 IADD3.X R21, R9, R4, RZ, P5, !PT ;  /* 0x000000040915b210 */ /* 0x004fe20002ffe4ff */
[----:B------:R-:W-:Y:S01]  /*d7f0*/  @!P3 IMAD.X R25, R78, 0x1, R4, P4 ;  /* 0x000000014e19b824 */ /* 0x000fe200020e0604 */
[----:B------:R-:W-:-:S02]  /*d800*/  @!P2 IADD3 R14, P5, R10, R14, RZ ;  /* 0x0000000e0a0ea210 */ /* 0x000fc40007fbe0ff */
[----:B------:R-:W-:Y:S02]  /*d810*/  @!P1 IADD3 R4, P4, R8, R6, RZ ;  /* 0x0000000608049210 */ /* 0x000fe40007f9e0ff */
[----:B------:R0:W5:Y:S02]  /*d820*/  @!P3 LD.E.64 R32, desc[UR6][R24.64] ;  /* 0x000000061820b980 */ /* 0x000164000c101b00 */
[----:B0-----:R-:W-:Y:S02]  /*d830*/  CS2R R24, SRZ ;  /* 0x0000000000187805 */ /* 0x001fe4000001ff00 */
[----:B---3--:R-:W-:Y:S02]  /*d840*/  @!P2 SHF.L.U64.HI R5, R215, 0x1, R82 ;  /* 0x00000001d705a819 */ /* 0x008fe40000010252 */
[----:B------:R-:W-:-:S03]  /*d850*/  @!P1 SHF.L.U64.HI R7, R214, 0x1, R79 ;  /* 0x00000001d6079819 */ /* 0x000fc6000001024f */
[C-C-:B------:R-:W-:Y:S01]  /*d860*/  @!P2 IMAD.X R13, R9.reuse, 0x1, R5.reuse, P6 ;  /* 0x00000001090da824 */ /* 0x140fe200030e0605 */
[----:B------:R-:W-:Y:S01]  /*d870*/  @!P1 IADD3 R6, P6, R10, R6, RZ ;  /* 0x000000060a069210 */ /* 0x000fe20007fde0ff */
[----:B------:R-:W-:Y:S01]  /*d880*/  @!P2 IMAD.X R15, R78, 0x1, R5, P5 ;  /* 0x000000014e0fa824 */ /* 0x000fe200028e0605 */
[-C--:B------:R-:W-:Y:S01]  /*d890*/  @!P0 IADD3 R8, P5, R8, R30.reuse, RZ ;  /* 0x0000001e08088210 */ /* 0x080fe20007fbe0ff */
[----:B------:R-:W-:Y:S01]  /*d8a0*/  @!P1 IMAD.X R5, R9, 0x1, R7, P4 ;  /* 0x0000000109059824 */ /* 0x000fe200020e0607 */
[----:B------:R-:W-:Y:S02]  /*d8b0*/  @!P0 IADD3 R10, P4, R10, R30, RZ ;  /* 0x0000001e0a0a8210 */ /* 0x000fe40007f9e0ff */
[----:B------:R-:W-:Y:S01]  /*d8c0*/  CS2R R30, SRZ ;  /* 0x00000000001e7805 */ /* 0x000fe2000001ff00 */
[----:B------:R0:W5:Y:S01]  /*d8d0*/  @!P2 LD.E.64 R24, desc[UR6][R14.64] ;  /* 0x000000060e18a980 */ /* 0x000162000c101b00 */
[----:B------:R-:W-:Y:S02]  /*d8e0*/  @!P1 IADD3.X R7, R78, R7, RZ, P6, !PT ;  /* 0x000000074e079210 */ /* 0x000fe400037fe4ff */
[----:B------:R-:W-:-:S02]  /*d8f0*/  @!P0 SHF.L.U64.HI R11, R217, 0x1, R11 ;  /* 0x00000001d90b8819 */ /* 0x000fc4000001020b */
[----:B------:R1:W5:Y:S03]  /*d900*/  @!P3 LD.E.64 R30, desc[UR6][R20.64] ;  /* 0x00000006141eb980 */ /* 0x000366000c101b00 */
[--C-:B------:R-:W-:Y:S01]  /*d910*/  @!P0 IMAD.X R9, R9, 0x1, R11.reuse, P5 ;  /* 0x0000000109098824 */ /* 0x100fe200028e060b */
[----:B0-----:R-:W-:Y:S01]  /*d920*/  CS2R R14, SRZ ;  /* 0x00000000000e7805 */ /* 0x001fe2000001ff00 */
[----:B------:R-:W-:Y:S01]  /*d930*/  @!P0 IMAD.X R11, R78, 0x1, R11, P4 ;  /* 0x000000014e0b8824 */ /* 0x000fe200020e060b */
[----:B-1----:R-:W-:-:S04]  /*d940*/  CS2R R20, SRZ ;  /* 0x0000000000147805 */ /* 0x002fc8000001ff00 */
[----:B------:R-:W5:Y:S04]  /*d950*/  @!P1 LD.E.64 R14, desc[UR6][R6.64] ;  /* 0x00000006060e9980 */ /* 0x000f68000c101b00 */
[----:B------:R0:W5:Y:S02]  /*d960*/  @!P2 LD.E.64 R20, desc[UR6][R12.64] ;  /* 0x000000060c14a980 */ /* 0x000164000c101b00 */
[----:B0-----:R-:W-:Y:S02]  /*d970*/  CS2R R12, SRZ ;  /* 0x00000000000c7805 */ /* 0x001fe4000001ff00 */
[----:B------:R-:W-:-:S04]  /*d980*/  CS2R R6, SRZ ;  /* 0x0000000000067805 */ /* 0x000fc8000001ff00 */
[----:B------:R0:W5:Y:S04]  /*d990*/  @!P1 LD.E.64 R12, desc[UR6][R4.64] ;  /* 0x00000006040c9980 */ /* 0x000168000c101b00 */
[----:B------:R1:W5:Y:S01]  /*d9a0*/  @!P0 LD.E.64 R6, desc[UR6][R10.64] ;  /* 0x000000060a068980 */ /* 0x000362000c101b00 */
[----:B0-----:R-:W-:-:S06]  /*d9b0*/  CS2R R4, SRZ ;  /* 0x0000000000047805 */ /* 0x001fcc000001ff00 */
[----:B------:R1:W5:Y:S02]  /*d9c0*/  @!P0 LD.E.64 R4, desc[UR6][R8.64] ;  /* 0x0000000608048980 */ /* 0x000364000c101b00 */
.L_x_2774:
[----:B------:R-:W-:Y:S05]  /*d9d0*/  BSYNC B1 ;  /* 0x0000000000017941 */ /* 0x000fea0003800000 */
.L_x_2773:
[----:B------:R-:W0:Y:S01]  /*d9e0*/  SYNCS.PHASECHK.TRANS64.TRYWAIT P0, [R16+URZ+0x38800], R0 ;  /* 0x03880000100075a7 */ /* 0x000e22000800017f */
[----:B-12--5:R-:W-:Y:S01]  /*d9f0*/  IMAD.MOV.U32 R9, RZ, RZ, R4 ;  /* 0x000000ffff097224 */ /* 0x026fe200078e0004 */
[----:B------:R-:W-:Y:S01]  /*da00*/  MOV R11, R12 ;  /* 0x0000000c000b7202 */ /* 0x000fe20000000f00 */
[----:B----4-:R-:W-:Y:S01]  /*da10*/  IMAD.MOV.U32 R8, RZ, RZ, R5 ;  /* 0x000000ffff087224 */ /* 0x010fe200078e0005 */
[----:B------:R-:W-:Y:S01]  /*da20*/  BSSY B1, `(.L_x_2775) ;  /* 0x000000b000017945 */ /* 0x000fe20003800000 */
        /* <DEDUP_REMOVED lines=9> */
[----:B0-----:R-:W-:Y:S06]  /*dac0*/  @!P0 BRA `(.L_x_2776) ;  /* 0x0000026c00d08947 */ /* 0x001fec0003800000 */
.L_x_3107:
[----:B------:R-:W-:Y:S05]  /*dad0*/  BSYNC B1 ;  /* 0x0000000000017941 */ /* 0x000fea0003800000 */
.L_x_2775:
[----:B------:R-:W-:Y:S01]  /*dae0*/  IMAD.MOV.U32 R8, RZ, RZ, R6 ;  /* 0x000000ffff087224 */ /* 0x000fe200078e0006 */
[----:B------:R-:W-:Y:S01]  /*daf0*/  BSSY B1, `(.L_x_2777) ;  /* 0x00000c6000017945 */ /* 0x000fe20003800000 */
[----:B0-----:R-:W-:-:S05]  /*db00*/  IMAD.MOV.U32 R0, RZ, RZ, R7 ;  /* 0x000000ffff007224 */ /* 0x001fca00078e0007 */
[----:B------:R-:W-:Y:S01]  /*db10*/  PRMT R79, R8, 0x5410, R0 ;  /* 0x00005410084f7816 */ /* 0x000fe20000000000 */
[----:B------:R-:W-:Y:S02]  /*db20*/  IMAD.MOV.U32 R8, RZ, RZ, R14 ;  /* 0x000000ffff087224 */ /* 0x000fe400078e000e */
[----:B------:R-:W-:-:S05]  /*db30*/  IMAD.MOV.U32 R0, RZ, RZ, R15 ;  /* 0x000000ffff007224 */ /* 0x000fca00078e000f */
[----:B------:R-:W-:Y:S02]  /*db40*/  PRMT R83, R8, 0x5410, R0 ;  /* 0x0000541008537816 */ /* 0x000fe40000000000 */
[----:B------:R-:W-:Y:S01]  /*db50*/  VIADDMNMX R0, R3, -R230, 0x80, PT ;  /* 0x0000008003007446 */ /* 0x000fe200038009e6 */
[----:B------:R-:W-:Y:S01]  /*db60*/  IMAD.MOV.U32 R3, RZ, RZ, R25 ;  /* 0x000000ffff037224 */ /* 0x000fe200078e0019 */
[----:B------:R-:W-:Y:S02]  /*db70*/  MOV R8, R24 ;  /* 0x0000001800087202 */ /* 0x000fe40000000f00 */
[----:B------:R-:W-:Y:S02]  /*db80*/  ISETP.GE.AND P0, PT, R212, R0, PT ;  /* 0x00000000d400720c */ /* 0x000fe40003f06270 */
[----:B------:R-:W-:Y:S01]  /*db90*/  PRMT R92, R8, 0x5410, R3 ;  /* 0x00005410085c7816 */ /* 0x000fe20000000003 */
[----:B------:R-:W-:Y:S02]  /*dba0*/  IMAD.MOV.U32 R8, RZ, RZ, R32 ;  /* 0x000000ffff087224 */ /* 0x000fe400078e0020 */
[----:B------:R-:W-:-:S05]  /*dbb0*/  IMAD.MOV.U32 R3, RZ, RZ, R33 ;  /* 0x000000ffff037224 */ /* 0x000fca00078e0021 */
[----:B------:R-:W-:-:S03]  /*dbc0*/  PRMT R102, R8, 0x5410, R3 ;  /* 0x0000541008667816 */ /* 0x000fc60000000003 */
        /* <DEDUP_REMOVED lines=8> */
[----:B------:R-:W0:Y:S01]  /*dc50*/  LDS.128 R8, [R229] ;  /* 0x00000000e5087984 */ /* 0x000e220000000c00 */
[----:B------:R-:W-:Y:S02]  /*dc60*/  SHF.R.U32.HI R3, RZ, 0x10, R77 ;  /* 0x00000010ff037819 */ /* 0x000fe4000001164d */
[----:B------:R-:W-:Y:S02]  /*dc70*/  SHF.R.U32.HI R93, RZ, 0x10, R75 ;  /* 0x00000010ff5d7819 */ /* 0x000fe4000001164b */
        /* <DEDUP_REMOVED lines=8> */
[--C-:B0-----:R-:W-:Y:S02]  /*dd00*/  HADD2.F32 R95, -RZ, R11.reuse.H1_H1 ;  /* 0x3000000bff5f7230 */ /* 0x101fe40000004100 */
[----:B------:R-:W-:-:S03]  /*dd10*/  HADD2.F32 R94, -RZ, R11.H0_H0 ;  /* 0x2000000bff5e7230 */ /* 0x000fc60000004100 */
[C---:B------:R-:W-:Y:S01]  /*dd20*/  FMUL.FTZ R11, R95.reuse, R3 ;  /* 0x000000035f0b7220 */ /* 0x040fe20000410000 */
[----:B------:R-:W-:-:S03]  /*dd30*/  FMUL.FTZ R95, R95, R93 ;  /* 0x0000005d5f5f7220 */ /* 0x000fc60000410000 */
[C---:B------:R-:W-:Y:S01]  /*dd40*/  FFMA.FTZ R11, R94.reuse, R93, -R11 ;  /* 0x0000005d5e0b7223 */ /* 0x040fe2000001080b */
[----:B------:R-:W-:Y:S01]  /*dd50*/  FFMA.FTZ R3, R94, R3, R95 ;  /* 0x000000035e037223 */ /* 0x000fe2000001005f */
[--C-:B------:R-:W-:Y:S02]  /*dd60*/  HADD2.F32 R94, -RZ, R96.reuse.H0_H0 ;  /* 0x20000060ff5e7230 */ /* 0x100fe40000004100 */
[----:B------:R-:W-:Y:S02]  /*dd70*/  HADD2.F32 R93, -RZ, R96.H1_H1 ;  /* 0x30000060ff5d7230 */ /* 0x000fe40000004100 */
[--C-:B------:R-:W-:Y:S01]  /*dd80*/  HADD2.F32 R96, -RZ, R8.reuse.H1_H1 ;  /* 0x30000008ff607230 */ /* 0x100fe20000004100 */
[----:B------:R-:W-:Y:S01]  /*dd90*/  F2FP.F16.F32.PACK_AB R11, R3, R11 ;  /* 0x0000000b030b723e */ /* 0x000fe200000000ff */
[----:B------:R-:W-:-:S03]  /*dda0*/  HADD2.F32 R95, -RZ, R8.H0_H0 ;  /* 0x20000008ff5f7230 */ /* 0x000fc60000004100 */
[C---:B------:R-:W-:Y:S01]  /*ddb0*/  FMUL.FTZ R8, R96.reuse, R93 ;  /* 0x0000005d60087220 */ /* 0x040fe20000410000 */
[----:B------:R-:W-:-:S03]  /*ddc0*/  FMUL.FTZ R96, R96, R94 ;  /* 0x0000005e60607220 */ /* 0x000fc60000410000 */
[C---:B------:R-:W-:Y:S01]  /*ddd0*/  FFMA.FTZ R8, R95.reuse, R94, -R8 ;  /* 0x0000005e5f087223 */ /* 0x040fe20000010808 */
[--C-:B------:R-:W-:Y:S02]  /*dde0*/  HADD2.F32 R94, -RZ, R10.reuse.H1_H1 ;  /* 0x3000000aff5e7230 */ /* 0x100fe40000004100 */
[----:B------:R-:W-:Y:S01]  /*ddf0*/  FFMA.FTZ R93, R95, R93, R96 ;  /* 0x0000005d5f5d7223 */ /* 0x000fe20000010060 */
[----:B------:R-:W-:Y:S02]  /*de00*/  HADD2.F32 R10, -RZ, R10.H0_H0 ;  /* 0x2000000aff0a7230 */ /* 0x000fe40000004100 */
[C---:B------:R-:W-:Y:S01]  /*de10*/  FMUL.FTZ R95, R94.reuse, R77 ;  /* 0x0000004d5e5f7220 */ /* 0x040fe20000410000 */
[-C--:B------:R-:W-:Y:S01]  /*de20*/  FMUL.FTZ R94, R94, R75.reuse ;  /* 0x0000004b5e5e7220 */ /* 0x080fe20000410000 */
[----:B------:R-:W-:Y:S02]  /*de30*/  F2FP.F16.F32.PACK_AB R8, R93, R8 ;  /* 0x000000085d08723e */ /* 0x000fe400000000ff */
[----:B------:R-:W-:Y:S01]  /*de40*/  FFMA.FTZ R95, R10, R75, -R95 ;  /* 0x0000004b0a5f7223 */ /* 0x000fe2000001085f */
[----:B------:R-:W-:-:S02]  /*de50*/  HADD2.F32 R75, -RZ, R9.H1_H1 ;  /* 0x30000009ff4b7230 */ /* 0x000fc40000004100 */
[----:B------:R-:W-:Y:S01]  /*de60*/  FFMA.FTZ R10, R10, R77, R94 ;  /* 0x0000004d0a0a7223 */ /* 0x000fe2000001005e */
[----:B------:R-:W-:Y:S02]  /*de70*/  HADD2.F32 R9, -RZ, R9.H0_H0 ;  /* 0x20000009ff097230 */ /* 0x000fe40000004100 */
[C---:B------:R-:W-:Y:S01]  /*de80*/  FMUL.FTZ R77, R75.reuse, R76 ;  /* 0x0000004c4b4d7220 */ /* 0x040fe20000410000 */
[-C--:B------:R-:W-:Y:S01]  /*de90*/  FMUL.FTZ R75, R75, R74.reuse ;  /* 0x0000004a4b4b7220 */ /* 0x080fe20000410000 */
[----:B------:R-:W-:Y:S02]  /*dea0*/  F2FP.F16.F32.PACK_AB R10, R10, R95 ;  /* 0x0000005f0a0a723e */ /* 0x000fe400000000ff */
[C---:B------:R-:W-:Y:S01]  /*deb0*/  FFMA.FTZ R74, R9.reuse, R74, -R77 ;  /* 0x0000004a094a7223 */ /* 0x040fe2000001084d */
[----:B------:R-:W-:-:S05]  /*dec0*/  FFMA.FTZ R9, R9, R76, R75 ;  /* 0x0000004c09097223 */ /* 0x000fca000001004b */
[----:B------:R-:W-:-:S05]  /*ded0*/  F2FP.F16.F32.PACK_AB R9, R9, R74 ;  /* 0x0000004a0909723e */ /* 0x000fca00000000ff */
[----:B------:R0:W-:Y:S02]  /*dee0*/  STS.128 [R229], R8 ;  /* 0x00000008e5007388 */ /* 0x0001e40000000c00 */
.L_x_2780:
[----:B------:R-:W-:Y:S05]  /*def0*/  BSYNC B2 ;  /* 0x0000000000027941 */ /* 0x000fea0003800000 */
.L_x_2779:
[----:B------:R-:W-:Y:S04]  /*df00*/  BSSY B2, `(.L_x_2781) ;  /* 0x000002c000027945 */ /* 0x000fe80003800000 */
[----:B------:R-:W-:Y:S05]  /*df10*/  @P1 BRA `(.L_x_2782) ;  /* 0x0000000000a81947 */ /* 0x000fea0003800000 */
[----:B0-----:R-:W0:Y:S01]  /*df20*/  LDS.128 R8, [R229+0x4000] ;  /* 0x00400000e5087984 */ /* 0x001e220000000c00 */
        /* <DEDUP_REMOVED lines=16> */
[----:B------:R-:W-:Y:S02]  /*e030*/  HADD2.F32 R74, -RZ, R112.H1_H1 ;  /* 0x30000070ff4a7230 */ /* 0x000fe40000004100 */
[----:B------:R-:W-:Y:S02]  /*e040*/  HADD2.F32 R76, -RZ, R8.H1_H1 ;  /* 0x30000008ff4c7230 */ /* 0x000fe40000004100 */
        /* <DEDUP_REMOVED lines=22> */
[----:B------:R1:W-:Y:S02]  /*e1b0*/  STS.128 [R229+0x4000], R8 ;  /* 0x00400008e5007388 */ /* 0x0003e40000000c00 */
.L_x_2782:
[----:B------:R-:W-:Y:S05]  /*e1c0*/  BSYNC B2 ;  /* 0x0000000000027941 */ /* 0x000fea0003800000 */
.L_x_2781:
[----:B------:R-:W-:Y:S04]  /*e1d0*/  BSSY B2, `(.L_x_2783) ;  /* 0x000002c000027945 */ /* 0x000fe80003800000 */
[----:B------:R-:W-:Y:S05]  /*e1e0*/  @P2 BRA `(.L_x_2784) ;  /* 0x0000000000a82947 */ /* 0x000fea0003800000 */
[----:B01----:R-:W0:Y:S01]  /*e1f0*/  LDS.128 R8, [R229+0x8000] ;  /* 0x00800000e5087984 */ /* 0x003e220000000c00 */
[----:B------:R-:W-:Y:S01]  /*e200*/  SHF.R.U32.HI R70, RZ, 0x10, R69 ;  /* 0x00000010ff467819 */ /* 0x000fe20000011645 */
[----:B------:R-:W-:Y:S01]  /*e210*/  HADD2.F32 R74, -RZ, R109.H0_H0 ;  /* 0x2000006dff4a7230 */ /* 0x000fe20000004100 */
        /* <DEDUP_REMOVED lines=15> */
[--C-:B------:R-:W-:Y:S02]  /*e310*/  HADD2.F32 R70, -RZ, R8.reuse.H1_H1 ;  /* 0x30000008ff467230 */ /* 0x100fe40000004100 */
[----:B------:R-:W-:Y:S02]  /*e320*/  HADD2.F32 R71, -RZ, R8.H0_H0 ;  /* 0x20000008ff477230 */ /* 0x000fe40000004100 */
[--C-:B------:R-:W-:Y:S02]  /*e330*/  HADD2.F32 R8, -RZ, R10.reuse.H0_H0 ;  /* 0x2000000aff087230 */ /* 0x100fe40000004100 */
[C---:B------:R-:W-:Y:S01]  /*e340*/  FMUL.FTZ R73, R70.reuse, R67 ;  /* 0x0000004346497220 */ /* 0x040fe20000410000 */
[----:B------:R-:W-:Y:S01]  /*e350*/  FMUL.FTZ R70, R70, R69 ;  /* 0x0000004546467220 */ /* 0x000fe20000410000 */
[----:B------:R-:W-:Y:S01]  /*e360*/  HADD2.F32 R10, -RZ, R10.H1_H1 ;  /* 0x3000000aff0a7230 */ /* 0x000fe20000004100 */
[----:B------:R-:W-:Y:S01]  /*e370*/  F2FP.F16.F32.PACK_AB R11, R11, R3 ;  /* 0x000000030b0b723e */ /* 0x000fe200000000ff */
[----:B------:R-:W-:Y:S01]  /*e380*/  FFMA.FTZ R73, R71, R69, -R73 ;  /* 0x0000004547497223 */ /* 0x000fe20000010849 */
[----:B------:R-:W-:-:S02]  /*e390*/  HADD2.F32 R72, -RZ, R9.H0_H0 ;  /* 0x20000009ff487230 */ /* 0x000fc40000004100 */
[----:B------:R-:W-:Y:S01]  /*e3a0*/  FFMA.FTZ R70, R71, R67, R70 ;  /* 0x0000004347467223 */ /* 0x000fe20000010046 */
[----:B------:R-:W-:Y:S02]  /*e3b0*/  HADD2.F32 R69, -RZ, R109.H1_H1 ;  /* 0x3000006dff457230 */ /* 0x000fe40000004100 */
[C---:B------:R-:W-:Y:S01]  /*e3c0*/  FMUL.FTZ R71, R10.reuse, R74 ;  /* 0x0000004a0a477220 */ /* 0x040fe20000410000 */
[----:B------:R-:W-:Y:S02]  /*e3d0*/  HADD2.F32 R9, -RZ, R9.H1_H1 ;  /* 0x30000009ff097230 */ /* 0x000fe40000004100 */
[-C--:B------:R-:W-:Y:S01]  /*e3e0*/  FMUL.FTZ R67, R10, R69.reuse ;  /* 0x000000450a437220 */ /* 0x080fe20000410000 */
[C---:B------:R-:W-:Y:S02]  /*e3f0*/  FFMA.FTZ R71, R8.reuse, R69, R71 ;  /* 0x0000004508477223 */ /* 0x040fe40000010047 */
[C---:B------:R-:W-:Y:S01]  /*e400*/  FMUL.FTZ R10, R9.reuse, R68 ;  /* 0x00000044090a7220 */ /* 0x040fe20000410000 */
[----:B------:R-:W-:Y:S01]  /*e410*/  FMUL.FTZ R9, R9, R66 ;  /* 0x0000004209097220 */ /* 0x000fe20000410000 */
[----:B------:R-:W-:Y:S01]  /*e420*/  FFMA.FTZ R67, R8, R74, -R67 ;  /* 0x0000004a08437223 */ /* 0x000fe20000010843 */
[----:B------:R-:W-:Y:S01]  /*e430*/  F2FP.F16.F32.PACK_AB R8, R70, R73 ;  /* 0x000000494608723e */ /* 0x000fe200000000ff */
[C---:B------:R-:W-:Y:S01]  /*e440*/  FFMA.FTZ R66, R72.reuse, R66, -R10 ;  /* 0x0000004248427223 */ /* 0x040fe2000001080a */
[----:B------:R-:W-:-:S02]  /*e450*/  FFMA.FTZ R9, R72, R68, R9 ;  /* 0x0000004448097223 */ /* 0x000fc40000010009 */
[----:B------:R-:W-:-:S03]  /*e460*/  F2FP.F16.F32.PACK_AB R10, R71, R67 ;  /* 0x00000043470a723e */ /* 0x000fc600000000ff */
[----:B------:R-:W-:-:S05]  /*e470*/  F2FP.F16.F32.PACK_AB R9, R9, R66 ;  /* 0x000000420909723e */ /* 0x000fca00000000ff */
[----:B------:R2:W-:Y:S02]  /*e480*/  STS.128 [R229+0x8000], R8 ;  /* 0x00800008e5007388 */ /* 0x0005e40000000c00 */
.L_x_2784:
[----:B------:R-:W-:Y:S05]  /*e490*/  BSYNC B2 ;  /* 0x0000000000027941 */ /* 0x000fea0003800000 */
.L_x_2783:
[----:B------:R-:W-:Y:S05]  /*e4a0*/  @P3 BRA `(.L_x_2778) ;  /* 0x0000000000a83947 */ /* 0x000fea0003800000 */
[----:B012---:R-:W0:Y:S01]  /*e4b0*/  LDS.128 R8, [R229+0xc000] ;  /* 0x00c00000e5087984 */ /* 0x007e220000000c00 */
        /* <DEDUP_REMOVED lines=41> */
.L_x_2778:
[----:B------:R-:W-:Y:S05]  /*e750*/  BSYNC B1 ;  /* 0x0000000000017941 */ /* 0x000fea0003800000 */
.L_x_2777:
[----:B------:R-:W-:Y:S01]  /*e760*/  VIADD R3, R212, 0x20 ;  /* 0x00000020d4037836 */ /* 0x000fe20000000000 */
[----:B------:R-:W-:Y:S04]  /*e770*/  BSSY B1, `(.L_x_2785) ;  /* 0x00000ba000017945 */ /* 0x000fe80003800000 */
[----:B------:R-:W-:-:S13]  /*e780*/  ISETP.GE.AND P0, PT, R3, R0, PT ;  /* 0x000000000300720c */ /* 0x000fda0003f06270 */
[----:B------:R-:W-:Y:S05]  /*e790*/  @P0 BRA `(.L_x_2786) ;  /* 0x0000000800dc0947 */ /* 0x000fea0003800000 */
[----:B------:R-:W4:Y:S01]  /*e7a0*/  LDC R3, c[0x0][0x3f4] ;  /* 0x0000fd00ff037b82 */ /* 0x000f220000000800 */
[----:B------:R-:W-:Y:S01]  /*e7b0*/  BSSY B2, `(.L_x_2787) ;  /* 0x0000030000027945 */ /* 0x000fe20003800000 */
[-C--:B----4-:R-:W-:Y:S02]  /*e7c0*/  ISETP.GE.AND P0, PT, R22, R3.reuse, PT ;  /* 0x000000031600720c */ /* 0x090fe40003f06270 */
[-C--:B------:R-:W-:Y:S02]  /*e7d0*/  ISETP.GE.AND P1, PT, R215, R3.reuse, PT ;  /* 0x00000003d700720c */ /* 0x080fe40003f26270 */
[-C--:B------:R-:W-:Y:S02]  /*e7e0*/  ISETP.GE.AND P2, PT, R214, R3.reuse, PT ;  /* 0x00000003d600720c */ /* 0x080fe40003f46270 */
[----:B------:R-:W-:-:S07]  /*e7f0*/  ISETP.GE.AND P3, PT, R217, R3, PT ;  /* 0x00000003d900720c */ /* 0x000fce0003f66270 */
[----:B------:R-:W-:Y:S06]  /*e800*/  @P0 BRA `(.L_x_2788) ;  /* 0x0000000000a80947 */ /* 0x000fec0003800000 */
[----:B0123--:R-:W0:Y:S01]  /*e810*/  LDS.128 R8, [R229+0x1000] ;  /* 0x00100000e5087984 */ /* 0x00fe220000000c00 */
[----:B------:R-:W-:Y:S01]  /*e820*/  SHF.R.U64 R3, R58, 0x10, R59 ;  /* 0x000000103a037819 */ /* 0x000fe2000000123b */
[--C-:B------:R-:W-:Y:S01]  /*e830*/  HADD2.F32 R63, -RZ, R106.reuse.H0_H0 ;  /* 0x2000006aff3f7230 */ /* 0x100fe20000004100 */
[--C-:B------:R-:W-:Y:S01]  /*e840*/  SHF.R.U64 R58, R60, 0x10, R61.reuse ;  /* 0x000000103c3a7819 */ /* 0x100fe2000000123d */
[----:B------:R-:W-:Y:S01]  /*e850*/  HADD2.F32 R106, -RZ, R106.H1_H1 ;  /* 0x3000006aff6a7230 */ /* 0x000fe20000004100 */
[----:B------:R-:W-:Y:S01]  /*e860*/  SHF.R.U32.HI R60, RZ, 0x10, R61 ;  /* 0x00000010ff3c7819 */ /* 0x000fe2000001163d */
[--C-:B------:R-:W-:Y:S01]  /*e870*/  HADD2.F32 R61, -RZ, R105.reuse.H0_H0 ;  /* 0x20000069ff3d7230 */ /* 0x100fe20000004100 */
[----:B------:R-:W-:Y:S01]  /*e880*/  SHF.R.U32.HI R59, RZ, 0x10, R59 ;  /* 0x00000010ff3b7819 */ /* 0x000fe2000001163b */
[----:B------:R-:W-:Y:S02]  /*e890*/  HADD2.F32 R105, -RZ, R105.H1_H1 ;  /* 0x30000069ff697230 */ /* 0x000fe40000004100 */
[----:B------:R-:W-:-:S02]  /*e8a0*/  HADD2.F32 R60, -RZ, R60.H0_H0 ;  /* 0x2000003cff3c7230 */ /* 0x000fc40000004100 */
[----:B------:R-:W-:Y:S02]  /*e8b0*/  HADD2.F32 R59, -RZ, R59.H0_H0 ;  /* 0x2000003bff3b7230 */ /* 0x000fe40000004100 */
[----:B------:R-:W-:Y:S02]  /*e8c0*/  HADD2.F32 R58, -RZ, R58.H0_H0 ;  /* 0x2000003aff3a7230 */ /* 0x000fe40000004100 */
[----:B------:R-:W-:Y:S02]  /*e8d0*/  HADD2.F32 R3, -RZ, R3.H0_H0 ;  /* 0x20000003ff037230 */ /* 0x000fe40000004100 */
[--C-:B0-----:R-:W-:Y:S02]  /*e8e0*/  HADD2.F32 R62, -RZ, R11.reuse.H0_H0 ;  /* 0x2000000bff3e7230 */ /* 0x101fe40000004100 */
[----:B------:R-:W-:Y:S02]  /*e8f0*/  HADD2.F32 R11, -RZ, R11.H1_H1 ;  /* 0x3000000bff0b7230 */ /* 0x000fe40000004100 */
[----:B------:R-:W-:-:S02]  /*e900*/  HADD2.F32 R65, -RZ, R10.H0_H0 ;  /* 0x2000000aff417230 */ /* 0x000fc40000004100 */
[----:B------:R-:W-:Y:S02]  /*e910*/  HADD2.F32 R64, -RZ, R8.H0_H0 ;  /* 0x20000008ff407230 */ /* 0x000fe40000004100 */
[CC--:B------:R-:W-:Y:S01]  /*e920*/  FMUL.FTZ R67, R11.reuse, R60.reuse ;  /* 0x0000003c0b437220 */ /* 0x0c0fe20000410000 */
[----:B------:R-:W-:Y:S02]  /*e930*/  HADD2.F32 R10, -RZ, R10.H1_H1 ;  /* 0x3000000aff0a7230 */ /* 0x000fe40000004100 */
[-C--:B------:R-:W-:Y:S01]  /*e940*/  FMUL.FTZ R11, R11, R59.reuse ;  /* 0x0000003b0b0b7220 */ /* 0x080fe20000410000 */
[--C-:B------:R-:W-:Y:S02]  /*e950*/  HADD2.F32 R66, -RZ, R9.reuse.H0_H0 ;  /* 0x20000009ff427230 */ /* 0x100fe40000004100 */
[C---:B------:R-:W-:Y:S01]  /*e960*/  FFMA.FTZ R67, R62.reuse, R59, -R67 ;  /* 0x0000003b3e437223 */ /* 0x040fe20000010843 */
[----:B------:R-:W-:Y:S02]  /*e970*/  HADD2.F32 R8, -RZ, R8.H1_H1 ;  /* 0x30000008ff087230 */ /* 0x000fe40000004100 */
[----:B------:R-:W-:Y:S01]  /*e980*/  FFMA.FTZ R11, R62, R60, R11 ;  /* 0x0000003c3e0b7223 */ /* 0x000fe2000001000b */
[----:B------:R-:W-:-:S02]  /*e990*/  HADD2.F32 R9, -RZ, R9.H1_H1 ;  /* 0x30000009ff097230 */ /* 0x000fc40000004100 */
[C---:B------:R-:W-:Y:S01]  /*e9a0*/  FMUL.FTZ R59, R10.reuse, R106 ;  /* 0x0000006a0a3b7220 */ /* 0x040fe20000410000 */
[----:B------:R-:W-:Y:S01]  /*e9b0*/  FMUL.FTZ R60, R10, R105 ;  /* 0x000000690a3c7220 */ /* 0x000fe20000410000 */
        /* <DEDUP_REMOVED lines=15> */
.L_x_2788:
[----:B------:R-:W-:Y:S05]  /*eab0*/  BSYNC B2 ;  /* 0x0000000000027941 */ /* 0x000fea0003800000 */
.L_x_2787:
[----:B------:R-:W-:Y:S04]  /*eac0*/  BSSY B2, `(.L_x_2789) ;  /* 0x000002c000027945 */ /* 0x000fe80003800000 */
[----:B------:R-:W-:Y:S05]  /*ead0*/  @P1 BRA `(.L_x_2790) ;  /* 0x0000000000a81947 */ /* 0x000fea0003800000 */
[----:B01234-:R-:W0:Y:S01]  /*eae0*/  LDS.128 R8, [R229+0x5000] ;  /* 0x00500000e5087984 */ /* 0x01fe220000000c00 */
        /* <DEDUP_REMOVED lines=41> */
.L_x_2790:
[----:B------:R-:W-:Y:S05]  /*ed80*/  BSYNC B2 ;  /* 0x0000000000027941 */ /* 0x000fea0003800000 */
.L_x_2789:
        /* <DEDUP_REMOVED lines=44> */
.L_x_2792:
[----:B------:R-:W-:Y:S05]  /*f050*/  BSYNC B2 ;  /* 0x0000000000027941 */ /* 0x000fea0003800000 */
.L_x_2791:
[----:B------:R-:W-:Y:S05]  /*f060*/  @P3 BRA `(.L_x_2786) ;  /* 0x0000000000a83947 */ /* 0x000fea0003800000 */
[----:B01234-:R-:W0:Y:S01]  /*f070*/  LDS.128 R8, [R229+0xd000] ;  /* 0x00d00000e5087984 */ /* 0x01fe220000000c00 */
        /* <DEDUP_REMOVED lines=11> */
[----:B------:R-:W-:Y:S02]  /*f130*/  HADD2.F32 R52, -RZ, R8.H1_H1 ;  /* 0x30000008ff347230 */ /* 0x000fe40000004100 */
[----:B------:R-:W-:-:S02]  /*f140*/  HADD2.F32 R51, -RZ, R11.H0_H0 ;  /* 0x2000000bff337230 */ /* 0x000fc40000004100 */
[C---:B------:R-:W-:Y:S01]  /*f150*/  FMUL.FTZ R56, R53.reuse, R54 ;  /* 0x0000003635387220 */ /* 0x040fe20000410000 */
[-C--:B------:R-:W-:Y:S01]  /*f160*/  FMUL.FTZ R55, R53, R50.reuse ;  /* 0x0000003235377220 */ /* 0x080fe20000410000 */
[----:B------:R-:W-:Y:S02]  /*f170*/  HADD2.F32 R48, -RZ, R8.H0_H0 ;  /* 0x20000008ff307230 */ /* 0x000fe40000004100 */
[C---:B------:R-:W-:Y:S01]  /*f180*/  FMUL.FTZ R53, R52.reuse, R47 ;  /* 0x0000002f34357220 */ /* 0x040fe20000410000 */
[C---:B------:R-:W-:Y:S01]  /*f190*/  FFMA.FTZ R50, R51.reuse, R50, -R56 ;  /* 0x0000003233327223 */ /* 0x040fe20000010838 */
[----:B------:R-:W-:Y:S01]  /*f1a0*/  FFMA.FTZ R51, R51, R54, R55 ;  /* 0x0000003633337223 */ /* 0x000fe20000010037 */
[-C--:B------:R-:W-:Y:S01]  /*f1b0*/  FMUL.FTZ R55, R52, R49.reuse ;  /* 0x0000003134377220 */ /* 0x080fe20000410000 */
[--C-:B------:R-:W-:Y:S02]  /*f1c0*/  HADD2.F32 R8, -RZ, R10.reuse.H0_H0 ;  /* 0x2000000aff087230 */ /* 0x100fe40000004100 */
[----:B------:R-:W-:Y:S01]  /*f1d0*/  FFMA.FTZ R49, R48, R49, -R53 ;  /* 0x0000003130317223 */ /* 0x000fe20000010835 */
[----:B------:R-:W-:-:S02]  /*f1e0*/  HADD2.F32 R10, -RZ, R10.H1_H1 ;  /* 0x3000000aff0a7230 */ /* 0x000fc40000004100 */
[----:B------:R-:W-:Y:S01]  /*f1f0*/  FFMA.FTZ R48, R48, R47, R55 ;  /* 0x0000002f30307223 */ /* 0x000fe20000010037 */
[--C-:B------:R-:W-:Y:S02]  /*f200*/  HADD2.F32 R11, -RZ, R9.reuse.H0_H0 ;  /* 0x20000009ff0b7230 */ /* 0x100fe40000004100 */
[----:B------:R-:W-:Y:S02]  /*f210*/  HADD2.F32 R53, -RZ, R88.H1_H1 ;  /* 0x30000058ff357230 */ /* 0x000fe40000004100 */
[C---:B------:R-:W-:Y:S01]  /*f220*/  FMUL.FTZ R47, R10.reuse, R89 ;  /* 0x000000590a2f7220 */ /* 0x040fe20000410000 */
[----:B------:R-:W-:Y:S02]  /*f230*/  HADD2.F32 R9, -RZ, R9.H1_H1 ;  /* 0x30000009ff097230 */ /* 0x000fe40000004100 */
[----:B------:R-:W-:Y:S02]  /*f240*/  HADD2.F32 R52, -RZ, R3.H0_H0 ;  /* 0x20000003ff347230 */ /* 0x000fe40000004100 */
[-C--:B------:R-:W-:Y:S01]  /*f250*/  FMUL.FTZ R54, R10, R53.reuse ;  /* 0x000000350a367220 */ /* 0x080fe20000410000 */
[C---:B------:R-:W-:Y:S01]  /*f260*/  FFMA.FTZ R47, R8.reuse, R53, -R47 ;  /* 0x00000035082f7223 */ /* 0x040fe2000001082f */
[C---:B------:R-:W-:Y:S01]  /*f270*/  FMUL.FTZ R10, R9.reuse, R46 ;  /* 0x0000002e090a7220 */ /* 0x040fe20000410000 */
[----:B------:R-:W-:Y:S01]  /*f280*/  FMUL.FTZ R3, R9, R52 ;  /* 0x0000003409037220 */ /* 0x000fe20000410000 */
[----:B------:R-:W-:-:S02]  /*f290*/  FFMA.FTZ R54, R8, R89, R54 ;  /* 0x0000005908367223 */ /* 0x000fc40000010036 */
[C---:B------:R-:W-:Y:S01]  /*f2a0*/  FFMA.FTZ R9, R11.reuse, R52, -R10 ;  /* 0x000000340b097223 */ /* 0x040fe2000001080a */
[----:B------:R-:W-:Y:S01]  /*f2b0*/  F2FP.F16.F32.PACK_AB R8, R48, R49 ;  /* 0x000000313008723e */ /* 0x000fe200000000ff */
[----:B------:R-:W-:Y:S01]  /*f2c0*/  FFMA.FTZ R46, R11, R46, R3 ;  /* 0x0000002e0b2e7223 */ /* 0x000fe20000010003 */
[----:B------:R-:W-:Y:S02]  /*f2d0*/  F2FP.F16.F32.PACK_AB R11, R51, R50 ;  /* 0x00000032330b723e */ /* 0x000fe400000000ff */
[----:B------:R-:W-:Y:S02]  /*f2e0*/  F2FP.F16.F32.PACK_AB R10, R54, R47 ;  /* 0x0000002f360a723e */ /* 0x000fe400000000ff */
[----:B------:R-:W-:-:S05]  /*f2f0*/  F2FP.F16.F32.PACK_AB R9, R46, R9 ;  /* 0x000000092e09723e */ /* 0x000fca00000000ff */
[----:B------:R0:W-:Y:S02]  /*f300*/  STS.128 [R229+0xd000], R8 ;  /* 0x00d00008e5007388 */ /* 0x0001e40000000c00 */
.L_x_2786:
[----:B------:R-:W-:Y:S05]  /*f310*/  BSYNC B1 ;  /* 0x0000000000017941 */ /* 0x000fea0003800000 */
.L_x_2785:
[----:B------:R-:W-:Y:S01]  /*f320*/  IADD3 R3, R212, 0x40, RZ ;  /* 0x00000040d4037810 */ /* 0x000fe20007ffe0ff */
[----:B------:R-:W-:Y:S03]  /*f330*/  BSSY B1, `(.L_x_2793) ;  /* 0x00000ba000017945 */ /* 0x000fe60003800000 */
[----:B------:R-:W-:-:S13]  /*f340*/  ISETP.GE.AND P0, PT, R3, R0, PT ;  /* 0x000000000300720c */ /* 0x000fda0003f06270 */
[----:B------:R-:W-:Y:S05]  /*f350*/  @P0 BRA `(.L_x_2794) ;  /* 0x0000000800dc0947 */ /* 0x000fea0003800000 */
[----:B------:R-:W5:Y:S01]  /*f360*/  LDC R3, c[0x0][0x3f4] ;  /* 0x0000fd00ff037b82 */ /* 0x000f620000000800 */
[----:B------:R-:W-:Y:S01]  /*f370*/  BSSY B2, `(.L_x_2795) ;  /* 0x0000030000027945 */ /* 0x000fe20003800000 */
[-C--:B-----5:R-:W-:Y:S02]  /*f380*/  ISETP.GE.AND P0, PT, R22, R3.reuse, PT ;  /* 0x000000031600720c */ /* 0x0a0fe40003f06270 */
[-C--:B------:R-:W-:Y:S02]  /*f390*/  ISETP.GE.AND P1, PT, R215, R3.reuse, PT ;  /* 0x00000003d700720c */ /* 0x080fe40003f26270 */
[-C--:B------:R-:W-:Y:S02]  /*f3a0*/  ISETP.GE.AND P2, PT, R214, R3.reuse, PT ;  /* 0x00000003d600720c */ /* 0x080fe40003f46270 */
[----:B------:R-:W-:-:S07]  /*f3b0*/  ISETP.GE.AND P3, PT, R217, R3, PT ;  /* 0x00000003d900720c */ /* 0x000fce0003f66270 */
[----:B------:R-:W-:Y:S06]  /*f3c0*/  @P0 BRA `(.L_x_2796) ;  /* 0x0000000000a80947 */ /* 0x000fec0003800000 */
[----:B01234-:R-:W0:Y:S01]  /*f3d0*/  LDS.128 R8, [R229+0x2000] ;  /* 0x00200000e5087984 */ /* 0x01fe220000000c00 */
        /* <DEDUP_REMOVED lines=17> */
[----:B------:R-:W-:Y:S01]  /*f4f0*/  FMUL.FTZ R10, R45, R52 ;  /* 0x000000342d0a7220 */ /* 0x000fe20000410000 */
[--C-:B------:R-:W-:Y:S02]  /*f500*/  HADD2.F32 R48, -RZ, R8.reuse.H1_H1 ;  /* 0x30000008ff307230 */ /* 0x100fe40000004100 */
[----:B------:R-:W-:Y:S02]  /*f510*/  HADD2.F32 R46, -RZ, R8.H0_H0 ;  /* 0x20000008ff2e7230 */ /* 0x000fe40000004100 */
[--C-:B------:R-:W-:Y:S02]  /*f520*/  HADD2.F32 R8, -RZ, R9.reuse.H0_H0 ;  /* 0x20000009ff087230 */ /* 0x100fe40000004100 */
[----:B------:R-:W-:Y:S01]  /*f530*/  FMUL.FTZ R51, R48, R43 ;  /* 0x0000002b30337220 */ /* 0x000fe20000410000 */
[----:B------:R-:W-:-:S02]  /*f540*/  HADD2.F32 R45, -RZ, R9.H1_H1 ;  /* 0x30000009ff2d7230 */ /* 0x000fc40000004100 */
[C---:B------:R-:W-:Y:S01]  /*f550*/  FFMA.FTZ R9, R47.reuse, R50, -R10 ;  /* 0x000000322f097223 */ /* 0x040fe2000001080a */
[----:B------:R-:W-:Y:S01]  /*f560*/  FFMA.FTZ R10, R47, R52, R53 ;  /* 0x000000342f0a7223 */ /* 0x000fe20000010035 */
[-C--:B------:R-:W-:Y:S01]  /*f570*/  FMUL.FTZ R47, R48, R49.reuse ;  /* 0x00000031302f7220 */ /* 0x080fe20000410000 */
[----:B------:R-:W-:Y:S01]  /*f580*/  FFMA.FTZ R51, R46, R49, -R51 ;  /* 0x000000312e337223 */ /* 0x000fe20000010833 */
[C---:B------:R-:W-:Y:S01]  /*f590*/  FMUL.FTZ R48, R44.reuse, R101 ;  /* 0x000000652c307220 */ /* 0x040fe20000410000 */
[----:B------:R-:W-:Y:S01]  /*f5a0*/  FMUL.FTZ R44, R44, R100 ;  /* 0x000000642c2c7220 */ /* 0x000fe20000410000 */
[----:B------:R-:W-:Y:S01]  /*f5b0*/  FFMA.FTZ R46, R46, R43, R47 ;  /* 0x0000002b2e2e7223 */ /* 0x000fe2000001002f */
        /* <DEDUP_REMOVED lines=11> */
.L_x_2796:
[----:B------:R-:W-:Y:S05]  /*f670*/  BSYNC B2 ;  /* 0x0000000000027941 */ /* 0x000fea0003800000 */
.L_x_2795:
[----:B------:R-:W-:Y:S04]  /*f680*/  BSSY B2, `(.L_x_2797) ;  /* 0x000002c000027945 */ /* 0x000fe80003800000 */
[----:B------:R-:W-:Y:S05]  /*f690*/  @P1 BRA `(.L_x_2798) ;  /* 0x0000000000a81947 */ /* 0x000fea0003800000 */
[----:B01234-:R-:W0:Y:S01]  /*f6a0*/  LDS.128 R8, [R229+0x6000] ;  /* 0x00600000e5087984 */ /* 0x01fe220000000c00 */
        /* <DEDUP_REMOVED lines=41> */
.L_x_2798:
[----:B------:R-:W-:Y:S05]  /*f940*/  BSYNC B2 ;  /* 0x0000000000027941 */ /* 0x000fea0003800000 */
.L_x_2797:
[----:B------:R-:W-:Y:S04]  /*f950*/  BSSY B2, `(.L_x_2799) ;  /* 0x000002c000027945 */ /* 0x000fe80003800000 */
[----:B------:R-:W-:Y:S05]  /*f960*/  @P2 BRA `(.L_x_2800) ;  /* 0x0000000000a82947 */ /* 0x000fea0003800000 */
[----:B01234-:R-:W0:Y:S01]  /*f970*/  LDS.128 R8, [R229+0xa000] ;  /* 0x00a00000e5087984 */ /* 0x01fe220000000c00 */
        /* <DEDUP_REMOVED lines=41> */
.L_x_2800:
[----:B------:R-:W-:Y:S05]  /*fc10*/  BSYNC B2 ;  /* 0x0000000000027941 */ /* 0x000fea0003800000 */
.L_x_2799:
[----:B------:R-:W-:Y:S05]  /*fc20*/  @P3 BRA `(.L_x_2794) ;  /* 0x0000000000a83947 */ /* 0x000fea0003800000 */
        /* <DEDUP_REMOVED lines=42> */
.L_x_2794:
[----:B------:R-:W-:Y:S05]  /*fed0*/  BSYNC B1 ;  /* 0x0000000000017941 */ /* 0x000fea0003800000 */
.L_x_2793:
[----:B------:R-:W-:-:S05]  /*fee0*/  VIADD R3, R212, 0x60 ;  /* 0x00000060d4037836 */ /* 0x000fca0000000000 */
        /* <DEDUP_REMOVED lines=51> */
.L_x_2803:
[----:B------:R-:W-:Y:S05]  /*10220*/  BSYNC B1 ;  /* 0x0000000000017941 */ /* 0x000fea0003800000 */
.L_x_2802:
[----:B------:R-:W-:Y:S04]  /*10230*/  BSSY B1, `(.L_x_2804) ;  /* 0x000002c000017945 */ /* 0x000fe80003800000 */
        /* <DEDUP_REMOVED lines=43> */
.L_x_2805:
[----:B------:R-:W-:Y:S05]  /*104f0*/  BSYNC B1 ;  /* 0x0000000000017941 */ /* 0x000fea0003800000 */
.L_x_2804:
        /* <DEDUP_REMOVED lines=11> */
[----:B------:R-:W-:-:S02]  /*105b0*/  HADD2.F32 R15, -RZ, R82.H1_H1 ;  /* 0x30000052ff0f7230 */ /* 0x000fc40000004100 */
[----:B------:R-:W-:Y:S02]  /*105c0*/  HADD2.F32 R82, -RZ, R82.H0_H0 ;  /* 0x20000052ff527230 */ /* 0x000fe40000004100 */
        /* <DEDUP_REMOVED lines=31> */
.L_x_2807:
[----:B------:R-:W-:Y:S05]  /*107c0*/  BSYNC B1 ;  /* 0x0000000000017941 */ /* 0x000fea0003800000 */
.L_x_2806:
[----:B------:R-:W-:Y:S05]  /*107d0*/  @P3 BRA `(.L_x_2801) ;  /* 0x0000004c00343947 */ /* 0x000fea0003800000 */
[----:B01234-:R-:W0:Y:S01]  /*107e0*/  LDS.128 R8, [R229+0xf000] ;  /* 0x00f00000e5087984 */ /* 0x01fe220000000c00 */
[--C-:B------:R-:W-:Y:S01]  /*107f0*/  SHF.R.U64 R25, R4, 0x10, R5.reuse ;  /* 0x0000001004197819 */ /* 0x100fe20000001205 */
[--C-:B------:R-:W-:Y:S01]  /*10800*/  HADD2.F32 R13, -RZ, R79.reuse.H0_H0 ;  /* 0x2000004fff0d7230 */ /* 0x100fe20000004100 */
[----:B------:R-:W-:Y:S01]  /*10810*/  SHF.R.U32.HI R4, RZ, 0x10, R5 ;  /* 0x00000010ff047819 */ /* 0x000fe20000011605 */
[----:B------:R-:W-:Y:S01]  /*10820*/  HADD2.F32 R79, -RZ, R79.H1_H1 ;  /* 0x3000004fff4f7230 */ /* 0x000fe20000004100 */
[--C-:B------:R-:W-:Y:S02]  /*10830*/  SHF.R.U32.HI R12, RZ, 0x10, R7.reuse ;  /* 0x00000010ff0c7819 */ /* 0x100fe40000011607 */
[----:B------:R-:W-:Y:S01]  /*10840*/  SHF.R.U64 R24, R6, 0x10, R7 ;  /* 0x0000001006187819 */ /* 0x000fe20000001207 */
[----:B------:R-:W-:Y:S02]  /*10850*/  HADD2.F32 R6, -RZ, R4.H0_H0 ;  /* 0x20000004ff067230 */ /* 0x000fe40000004100 */
[----:B------:R-:W-:-:S02]  /*10860*/  HADD2.F32 R12, -RZ, R12.H0_H0 ;  /* 0x2000000cff0c7230 */ /* 0x000fc40000004100 */
[----:B------:R-:W-:Y:S02]  /*10870*/  HADD2.F32 R7, -RZ, R78.H0_H0 ;  /* 0x2000004eff077230 */ /* 0x000fe40000004100 */
[--C-:B0-----:R-:W-:Y:S02]  /*10880*/  HADD2.F32 R5, -RZ, R11.reuse.H0_H0 ;  /* 0x2000000bff057230 */ /* 0x101fe40000004100 */
[----:B------:R-:W-:Y:S02]  /*10890*/  HADD2.F32 R11, -RZ, R11.H1_H1 ;  /* 0x3000000bff0b7230 */ /* 0x000fe40000004100 */
[--C-:B------:R-:W-:Y:S02]  /*108a0*/  HADD2.F32 R0, -RZ, R8.reuse.H0_H0 ;  /* 0x20000008ff007230 */ /* 0x100fe40000004100 */
[----:B------:R-:W-:Y:S02]  /*108b0*/  HADD2.F32 R8, -RZ, R8.H1_H1 ;  /* 0x30000008ff087230 */ /* 0x000fe40000004100 */
[C---:B------:R-:W-:Y:S01]  /*108c0*/  FMUL.FTZ R14, R11.reuse, R12 ;  /* 0x0000000c0b0e7220 */ /* 0x040fe20000410000 */
[----:B------:R-:W-:Y:S01]  /*108d0*/  FMUL.FTZ R15, R11, R6 ;  /* 0x000000060b0f7220 */ /* 0x000fe20000410000 */
[----:B------:R-:W-:-:S02]  /*108e0*/  HADD2.F32 R4, -RZ, R10.H0_H0 ;  /* 0x2000000aff047230 */ /* 0x000fc40000004100 */
[C---:B------:R-:W-:Y:S01]  /*108f0*/  FFMA.FTZ R20, R5.reuse, R6, -R14 ;  /* 0x0000000605147223 */ /* 0x040fe2000001080e */
[----:B------:R-:W-:Y:S01]  /*10900*/  FFMA.FTZ R21, R5, R12, R15 ;  /* 0x0000000c05157223 */ /* 0x000fe2000001000f */
[----:B------:R-:W-:Y:S02]  /*10910*/  HADD2.F32 R10, -RZ, R10.H1_H1 ;  /* 0x3000000aff0a7230 */ /* 0x000fe40000004100 */
[C---:B------:R-:W-:Y:S01]  /*10920*/  FMUL.FTZ R11, R8.reuse, R13 ;  /* 0x0000000d080b7220 */ /* 0x040fe20000410000 */
[--C-:B------:R-:W-:Y:S02]  /*10930*/  HADD2.F32 R3, -RZ, R9.reuse.H0_H0 ;  /* 0x20000009ff037230 */ /* 0x100fe40000004100 */
[-C--:B------:R-:W-:Y:S01]  /*10940*/  FMUL.FTZ R15, R8, R7.reuse ;  /* 0x00000007080f7220 */ /* 0x080fe20000410000 */
[----:B------:R-:W-:Y:S02]  /*10950*/  HADD2.F32 R5, -RZ, R78.H1_H1 ;  /* 0x3000004eff057230 */ /* 0x000fe40000004100 */
[----:B------:R-:W-:Y:S01]  /*10960*/  FFMA.FTZ R11, R0, R7, -R11 ;  /* 0x00000007000b7223 */ /* 0x000fe2000001080b */
[----:B------:R-:W-:-:S02]  /*10970*/  HADD2.F32 R9, -RZ, R9.H1_H1 ;  /* 0x30000009ff097230 */ /* 0x000fc40000004100 */
[C---:B------:R-:W-:Y:S01]  /*10980*/  FMUL.FTZ R7, R10.reuse, R79 ;  /* 0x0000004f0a077220 */ /* 0x040fe20000410000 */
[----:B------:R-:W-:Y:S02]  /*10990*/  HADD2.F32 R8, -RZ, R24.H0_H0 ;  /* 0x20000018ff087230 */ /* 0x000fe40000004100 */
[-C--:B------:R-:W-:Y:S01]  /*109a0*/  FMUL.FTZ R14, R10, R5.reuse ;  /* 0x000000050a0e7220 */ /* 0x080fe20000410000 */
[----:B------:R-:W-:Y:S02]  /*109b0*/  HADD2.F32 R6, -RZ, R25.H0_H0 ;  /* 0x20000019ff067230 */ /* 0x000fe40000004100 */
[----:B------:R-:W-:Y:S01]  /*109c0*/  FFMA.FTZ R12, R4, R5, -R7 ;  /* 0x00000005040c7223 */ /* 0x000fe20000010807 */
[----:B------:R-:W-:Y:S01]  /*109d0*/  FFMA.FTZ R0, R0, R13, R15 ;  /* 0x0000000d00007223 */ /* 0x000fe2000001000f */
[C---:B------:R-:W-:Y:S01]  /*109e0*/  FMUL.FTZ R10, R9.reuse, R8 ;  /* 0x00000008090a7220 */ /* 0x040fe20000410000 */
[----:B------:R-:W-:Y:S01]  /*109f0*/  FFMA.FTZ R79, R4, R79, R14 ;  /* 0x0000004f044f7223 */ /* 0x000fe2000001000e */
        /* <DEDUP_REMOVED lines=9> */
.L_x_2762:
        /* <DEDUP_REMOVED lines=32> */
.L_x_3113:
        /* <DEDUP_REMOVED lines=12> */
[----:B------:R-:W2:Y:S01]  /*10d50*/  LDL R4, [R1+0x60] ;  /* 0x0000600001047983 */ /* 0x000ea20000100800 */
        /* <DEDUP_REMOVED lines=9> */
[----:B----4-:R-:W-:Y:S02]  /*10df0*/  @!P2 IADD3 R6, P1, R14, R11, RZ ;  /* 0x0000000b0e06a210 */ /* 0x010fe40007f3e0ff */
[----:B------:R-:W-:Y:S02]  /*10e00*/  CS2R R68, SRZ ;  /* 0x0000000000447805 */ /* 0x000fe4000001ff00 */
[----:B------:R-:W-:Y:S02]  /*10e10*/  CS2R R70, SRZ ;  /* 0x0000000000467805 */ /* 0x000fe4000001ff00 */
[----:B------:R-:W-:Y:S02]  /*10e20*/  CS2R R60, SRZ ;  /* 0x00000000003c7805 */ /* 0x000fe4000001ff00 */
[----:B------:R-:W-:Y:S02]  /*10e30*/  CS2R R62, SRZ ;  /* 0x00000000003e7805 */ /* 0x000fe4000001ff00 */
[----:B------:R-:W-:-:S02]  /*10e40*/  CS2R R66, SRZ ;  /* 0x0000000000427805 */ /* 0x000fc4000001ff00 */
[----:B------:R-:W-:Y:S01]  /*10e50*/  CS2R R64, SRZ ;  /* 0x0000000000407805 */ /* 0x000fe2000001ff00 */
[----:B--2---:R-:W-:Y:S01]  /*10e60*/  @!P3 IMAD.SHL.U32 R13, R4, 0x8, RZ ;  /* 0x00000008040db824 */ /* 0x004fe200078e00ff */
[----:B------:R-:W-:-:S03]  /*10e70*/  @!P2 IADD3 R4, P0, R8, R11, RZ ;  /* 0x0000000b0804a210 */ /* 0x000fc60007f1e0ff */
[----:B------:R-:W-:Y:S01]  /*10e80*/  @!P3 IMAD.WIDE R10, R13, 0x2, R8 ;  /* 0x000000020d0ab825 */ /* 0x000fe200078e0208 */
[----:B------:R-:W-:-:S03]  /*10e90*/  MOV R8, R14 ;  /* 0x0000000e00087202 */ /* 0x000fc60000000f00 */
[----:B---3--:R-:W-:Y:S01]  /*10ea0*/  IMAD.MOV.U32 R9, RZ, RZ, R7 ;  /* 0x000000ffff097224 */ /* 0x008fe200078e0007 */
[----:B------:R1:W5:Y:S01]  /*10eb0*/  @!P3 LD.E.128 R56, desc[UR6][R10.64] ;  /* 0x000000060a38b980 */ /* 0x000362000c101d00 */
[----:B------:R-:W-:Y:S02]  /*10ec0*/  @!P2 IMAD.X R5, R5, 0x1, R12, P0 ;  /* 0x000000010505a824 */ /* 0x000fe400000e060c */
[----:B------:R-:W-:-:S03]  /*10ed0*/  @!P3 IMAD.WIDE R8, R13, 0x2, R8 ;  /* 0x000000020d08b825 */ /* 0x000fc600078e0208 */
[----:B------:R1:W5:Y:S01]  /*10ee0*/  @!P2 LD.E.128 R60, desc[UR6][R4.64] ;  /* 0x00000006043ca980 */ /* 0x000362000c101d00 */
[----:B------:R-:W-:-:S03]  /*10ef0*/  @!P2 IMAD.X R7, R7, 0x1, R12, P1 ;  /* 0x000000010707a824 */ /* 0x000fc600008e060c */
[----:B------:R1:W5:Y:S04]  /*10f00*/  @!P3 LD.E.128 R68, desc[UR6][R8.64] ;  /* 0x000000060844b980 */ /* 0x000368000c101d00 */
[----:B------:R1:W5:Y:S02]  /*10f10*/  @!P2 LD.E.128 R64, desc[UR6][R6.64] ;  /* 0x000000060640a980 */ /* 0x000364000c101d00 */
.L_x_2810:
[----:B------:R-:W-:Y:S05]  /*10f20*/  BSYNC B1 ;  /* 0x0000000000017941 */ /* 0x000fea0003800000 */
.L_x_2809:
[----:B-1---5:R-:W-:Y:S01]  /*10f30*/  IMAD.MOV.U32 R4, RZ, RZ, R68 ;  /* 0x000000ffff047224 */ /* 0x022fe200078e0044 */
[----:B------:R-:W-:Y:S01]  /*10f40*/  MOV R5, R69 ;  /* 0x0000004500057202 */ /* 0x000fe20000000f00 */
[----:B------:R-:W-:Y:S01]  /*10f50*/  IMAD.MOV.U32 R6, RZ, RZ, R66 ;  /* 0x000000ffff067224 */ /* 0x000fe200078e0042 */
[----:B------:R-:W-:Y:S01]  /*10f60*/  UMOV UR4, 0xffffffff ;  /* 0xffffffff00047882 */ /* 0x000fe20000000000 */
[----:B---3--:R-:W-:Y:S01]  /*10f70*/  IMAD.MOV.U32 R7, RZ, RZ, R67 ;  /* 0x000000ffff077224 */ /* 0x008fe200078e0043 */
[----:B------:R-:W-:Y:S01]  /*10f80*/  PRMT R119, R4, 0x7610, R119 ;  /* 0x0000761004777816 */ /* 0x000fe20000000077 */
[----:B------:R-:W-:Y:S01]  /*10f90*/  IMAD.MOV.U32 R4, RZ, RZ, R64 ;  /* 0x000000ffff047224 */ /* 0x000fe200078e0040 */
[----:B------:R-:W-:Y:S01]  /*10fa0*/  PRMT R120, R5, 0x7610, R120 ;  /* 0x0000761005787816 */ /* 0x000fe20000000078 */
[----:B------:R-:W-:Y:S01]  /*10fb0*/  IMAD.MOV.U32 R5, RZ, RZ, R65 ;  /* 0x000000ffff057224 */ /* 0x000fe200078e0041 */
[----:B------:R-:W-:Y:S02]  /*10fc0*/  PRMT R93, R6, 0x7610, R93 ;  /* 0x00007610065d7816 */ /* 0x000fe4000000005d */
[----:B------:R-:W-:-:S02]  /*10fd0*/  CS2R R52, SRZ ;  /* 0x0000000000347805 */ /* 0x000fc4000001ff00 */
[----:B------:R-:W-:Y:S01]  /*10fe0*/  PRMT R103, R7, 0x7610, R103 ;  /* 0x0000761007677816 */ /* 0x000fe20000000067 */
[----:B------:R-:W-:Y:S01]  /*10ff0*/  IMAD.MOV.U32 R7, RZ, RZ, R71 ;  /* 0x000000ffff077224 */ /* 0x000fe200078e0047 */
[----:B------:R-:W-:Y:S02]  /*11000*/  MOV R6, R70 ;  /* 0x0000004600067202 */ /* 0x000fe40000000f00 */
        /* <DEDUP_REMOVED lines=20> */
[----:B------:R1:W3:Y:S04]  /*11150*/  SHFL.IDX PT, R5, R72, 0x1, 0x181f ;  /* 0x00381f0048057f89 */ /* 0x0002e800000e0000 */
[----:B--2---:R1:W2:Y:S04]  /*11160*/  SHFL.IDX PT, R8, R21, 0x1, 0x181f ;  /* 0x00381f0015087f89 */ /* 0x0042a800000e0000 */
[----:B------:R1:W0:Y:S04]  /*11170*/  SHFL.IDX PT, R7, R20, 0x1, 0x181f ;  /* 0x00381f0014077f89 */ /* 0x00022800000e0000 */
[----:B----4-:R1:W4:Y:S02]  /*11180*/  SHFL.IDX PT, R14, R3, 0x1, 0x181f ;  /* 0x00381f00030e7f89 */ /* 0x01032400000e0000 */
.L_x_3119:
        /* <DEDUP_REMOVED lines=9> */
[----:B------:R-:W-:-:S03]  /*11220*/  CS2R R42, SRZ ;  /* 0x00000000002a7805 */ /* 0x000fc6000001ff00 */
[----:B------:R-:W-:Y:S05]  /*11230*/  @P0 BRA `(.L_x_2813) ;  /* 0x0000000000740947 */ /* 0x000fea0003800000 */
[----:B------:R-:W2:Y:S01]  /*11240*/  LDL R4, [R1+0x60] ;  /* 0x0000600001047983 */ /* 0x000ea20000100800 */
        /* <DEDUP_REMOVED lines=19> */
[----:B0-----:R-:W-:-:S03]  /*11380*/  MOV R9, R7 ;  /* 0x0000000700097202 */ /* 0x001fc60000000f00 */
[----:B------:R-:W-:Y:S01]  /*11390*/  IMAD.MOV.U32 R8, RZ, RZ, R14 ;  /* 0x000000ffff087224 */ /* 0x000fe200078e000e */
[----:B------:R0:W5:Y:S01]  /*113a0*/  @!P3 LD.E.128 R40, desc[UR6][R10.64] ;  /* 0x000000060a28b980 */ /* 0x000162000c101d00 */
[----:B------:R-:W-:Y:S02]  /*113b0*/  @!P2 IMAD.X R5, R5, 0x1, R12, P0 ;  /* 0x000000010505a824 */ /* 0x000fe400000e060c */
[----:B------:R-:W-:-:S03]  /*113c0*/  @!P3 IMAD.WIDE R8, R13, 0x2, R8 ;  /* 0x000000020d08b825 */ /* 0x000fc600078e0208 */
[----:B------:R0:W5:Y:S01]  /*113d0*/  @!P2 LD.E.128 R44, desc[UR6][R4.64] ;  /* 0x00000006042ca980 */ /* 0x000162000c101d00 */
[----:B------:R-:W-:-:S03]  /*113e0*/  @!P2 IMAD.X R7, R7, 0x1, R12, P1 ;  /* 0x000000010707a824 */ /* 0x000fc600008e060c */
[----:B------:R0:W5:Y:S04]  /*113f0*/  @!P3 LD.E.128 R48, desc[UR6][R8.64] ;  /* 0x000000060830b980 */ /* 0x000168000c101d00 */
[----:B------:R0:W5:Y:S02]  /*11400*/  @!P2 LD.E.128 R52, desc[UR6][R6.64] ;  /* 0x000000060634a980 */ /* 0x000164000c101d00 */
.L_x_2813:
[----:B------:R-:W-:Y:S05]  /*11410*/  BSYNC B1 ;  /* 0x0000000000017941 */ /* 0x000fea0003800000 */
.L_x_2812:
[----:B0----5:R-:W-:Y:S01]  /*11420*/  IMAD.MOV.U32 R4, RZ, RZ, R52 ;  /* 0x000000ffff047224 */ /* 0x021fe200078e0034 */
[----:B------:R-:W-:Y:S01]  /*11430*/  MOV R6, R54 ;  /* 0x0000003600067202 */ /* 0x000fe20000000f00 */
[----:B---3--:R-:W-:Y:S01]  /*11440*/  IMAD.MOV.U32 R5, RZ, RZ, R53 ;  /* 0x000000ffff057224 */ /* 0x008fe200078e0035 */
        /* <DEDUP_REMOVED lines=17> */
[----:B------:R-:W-:Y:S01]  /*11560*/  PRMT R114, R114, 0x5410, R6 ;  /* 0x0000541072727816 */ /* 0x000fe20000000006 */
[----:B------:R-:W-:Y:S01]  /*11570*/  IMAD.MOV.U32 R6, RZ, RZ, R42 ;  /* 0x000000ffff067224 */ /* 0x000fe200078e002a */
[----:B------:R-:W-:Y:S01]  /*11580*/  PRMT R115, R4, 0x5410, R7 ;  /* 0x0000541004737816 */ /* 0x000fe20000000007 */
[----:B------:R-:W-:Y:S01]  /*11590*/  IMAD.MOV.U32 R7, RZ, RZ, R43 ;  /* 0x000000ffff077224 */ /* 0x000fe200078e002b */
[----:B------:R-:W-:-:S04]  /*115a0*/  MOV R4, R40 ;  /* 0x0000002800047202 */ /* 0x000fc80000000f00 */
[----:B------:R-:W-:Y:S02]  /*115b0*/  PRMT R111, R4, 0x5410, R5 ;  /* 0x00005410046f7816 */ /* 0x000fe40000000005 */
[----:B------:R-:W-:Y:S01]  /*115c0*/  PRMT R112, R6, 0x5410, R7 ;  /* 0x0000541006707816 */ /* 0x000fe20000000007 */
[----:B------:R-:W-:Y:S06]  /*115d0*/  BRA.DIV UR4, `(.L_x_2814) ;  /* 0x0000023a04007947 */ /* 0x000fec000b800000 */
[----:B------:R0:W3:Y:S04]  /*115e0*/  SHFL.IDX PT, R5, R72, 0x2, 0x181f ;  /* 0x00581f0048057f89 */ /* 0x0000e800000e0000 */
[----:B------:R0:W0:Y:S04]  /*115f0*/  SHFL.IDX PT, R4, R21, 0x2, 0x181f ;  /* 0x00581f0015047f89 */ /* 0x00002800000e0000 */
[----:B------:R0:W0:Y:S04]  /*11600*/  SHFL.IDX PT, R7, R20, 0x2, 0x181f ;  /* 0x00581f0014077f89 */ /* 0x00002800000e0000 */
[----:B------:R0:W0:Y:S02]  /*11610*/  SHFL.IDX PT, R12, R3, 0x2, 0x181f ;  /* 0x00581f00030c7f89 */ /* 0x00002400000e0000 */
.L_x_3125:
        /* <DEDUP_REMOVED lines=12> */
[----:B------:R-:W4:Y:S01]  /*116e0*/  LDL R6, [R1+0x60] ;  /* 0x0000600001067983 */ /* 0x000f220000100800 */
[----:B------:R-:W-:Y:S01]  /*116f0*/  ULDC UR4, c[0x0][0x3f4] ;  /* 0x0000fd0000047ab9 */ /* 0x000fe20000000800 */
[----:B0-2---:R-:W-:Y:S01]  /*11700*/  MOV R8, R4 ;  /* 0x0000000400087202 */ /* 0x005fe20000000f00 */
[----:B---3--:R-:W-:Y:S01]  /*11710*/  IMAD.MOV.U32 R9, RZ, RZ, R5 ;  /* 0x000000ffff097224 */ /* 0x008fe200078e0005 */
[----:B------:R-:W-:Y:S02]  /*11720*/  ISETP.GE.AND P2, PT, R18, UR4, PT ;  /* 0x0000000412007c0c */ /* 0x000fe4000bf46270 */
[----:B------:R-:W-:Y:S02]  /*11730*/  CS2R R24, SRZ ;  /* 0x0000000000187805 */ /* 0x000fe4000001ff00 */
[----:B------:R-:W-:Y:S02]  /*11740*/  ISETP.GE.AND P3, PT, R213, UR4, PT ;  /* 0x00000004d5007c0c */ /* 0x000fe4000bf66270 */
[----:B------:R-:W-:Y:S01]  /*11750*/  CS2R R26, SRZ ;  /* 0x00000000001a7805 */ /* 0x000fe2000001ff00 */
[----:B------:R-:W-:-:S06]  /*11760*/  ULDC.64 UR6, c[0x0][0x208] ;  /* 0x0000820000067ab9 */ /* 0x000fcc0000000a00 */
[C---:B------:R-:W-:Y:S01]  /*11770*/  @!P2 IMAD.SHL.U32 R11, R18.reuse, 0x2, RZ ;  /* 0x00000002120ba824 */ /* 0x040fe200078e00ff */
[----:B----4-:R-:W-:-:S04]  /*11780*/  @!P2 SHF.L.U64.HI R14, R18, 0x1, R19 ;  /* 0x00000001120ea819 */ /* 0x010fc80000010213 */
[----:B------:R-:W-:Y:S02]  /*11790*/  @!P2 IADD3 R4, P0, R4, R11, RZ ;  /* 0x0000000b0404a210 */ /* 0x000fe40007f1e0ff */
        /* <DEDUP_REMOVED lines=8> */
[----:B------:R-:W-:Y:S01]  /*11820*/  @!P3 IMAD.SHL.U32 R13, R6, 0x8, RZ ;  /* 0x00000008060db824 */ /* 0x000fe200078e00ff */
[----:B------:R-:W-:-:S03]  /*11830*/  @!P2 IADD3 R6, P1, R12, R11, RZ ;  /* 0x0000000b0c06a210 */ /* 0x000fc60007f3e0ff */
[----:B------:R-:W-:Y:S01]  /*11840*/  @!P3 IMAD.WIDE R10, R13, 0x2, R8 ;  /* 0x000000020d0ab825 */ /* 0x000fe200078e0208 */
[----:B------:R-:W-:-:S03]  /*11850*/  MOV R9, R7 ;  /* 0x0000000700097202 */ /* 0x000fc60000000f00 */
[----:B------:R-:W-:Y:S01]  /*11860*/  IMAD.MOV.U32 R8, RZ, RZ, R12 ;  /* 0x000000ffff087224 */ /* 0x000fe200078e000c */
[----:B------:R0:W5:Y:S01]  /*11870*/  @!P3 LD.E.128 R24, desc[UR6][R10.64] ;  /* 0x000000060a18b980 */ /* 0x000162000c101d00 */
[----:B------:R-:W-:Y:S02]  /*11880*/  @!P2 IMAD.X R7, R7, 0x1, R14, P1 ;  /* 0x000000010707a824 */ /* 0x000fe400008e060e */
[----:B------:R-:W-:-:S03]  /*11890*/  @!P3 IMAD.WIDE R8, R13, 0x2, R8 ;  /* 0x000000020d08b825 */ /* 0x000fc600078e0208 */
[----:B------:R0:W5:Y:S04]  /*118a0*/  @!P2 LD.E.128 R36, desc[UR6][R6.64] ;  /* 0x000000060624a980 */ /* 0x000168000c101d00 */
[----:B------:R0:W5:Y:S02]  /*118b0*/  @!P3 LD.E.128 R32, desc[UR6][R8.64] ;  /* 0x000000060820b980 */ /* 0x000164000c101d00 */
.L_x_2816:
[----:B------:R-:W-:Y:S05]  /*118c0*/  BSYNC B1 ;  /* 0x0000000000017941 */ /* 0x000fea0003800000 */
.L_x_2815:
[----:B0----5:R-:W-:Y:S01]  /*118d0*/  IMAD.MOV.U32 R4, RZ, RZ, R39 ;  /* 0x000000ffff047224 */ /* 0x021fe200078e0027 */
[----:B---3--:R-:W-:Y:S01]  /*118e0*/  MOV R5, R38 ;  /* 0x0000002600057202 */ /* 0x008fe20000000f00 */
[----:B------:R-:W-:Y:S01]  /*118f0*/  IMAD.MOV.U32 R7, RZ, RZ, R36 ;  /* 0x000000ffff077224 */ /* 0x000fe200078e0024 */
        /* <DEDUP_REMOVED lines=24> */
[----:B------:R0:W3:Y:S04]  /*11a80*/  SHFL.IDX PT, R77, R72, 0x3, 0x181f ;  /* 0x00781f00484d7f89 */ /* 0x0000e800000e0000 */
[----:B-1----:R-:W1:Y:S04]  /*11a90*/  SHFL.IDX PT, R21, R21, 0x3, 0x181f ;  /* 0x00781f0015157f89 */ /* 0x002e6800000e0000 */
[----:B------:R0:W0:Y:S04]  /*11aa0*/  SHFL.IDX PT, R79, R20, 0x3, 0x181f ;  /* 0x00781f00144f7f89 */ /* 0x00002800000e0000 */
[----:B------:R-:W0:Y:S02]  /*11ab0*/  SHFL.IDX PT, R3, R3, 0x3, 0x181f ;  /* 0x00781f0003037f89 */ /* 0x000e2400000e0000 */
.L_x_3131:
[----:B------:R-:W2:Y:S01]  /*11ac0*/  LDL R12, [R1+0x74] ;  /* 0x00007400010c7983 */ /* 0x000ea20000100800 */
[----:B------:R-:W-:Y:S01]  /*11ad0*/  VIADD R9, R0, 0x60 ;  /* 0x0000006000097836 */ /* 0x000fe20000000000 */
[----:B------:R-:W-:Y:S01]  /*11ae0*/  BSSY B1, `(.L_x_2818) ;  /* 0x000002c000017945 */ /* 0x000fe20003800000 */
[----:B------:R-:W-:Y:S02]  /*11af0*/  CS2R R6, SRZ ;  /* 0x0000000000067805 */ /* 0x000fe4000001ff00 */
[----:B------:R-:W-:Y:S02]  /*11b00*/  CS2R R10, SRZ ;  /* 0x00000000000a7805 */ /* 0x000fe4000001ff00 */
[----:B----4-:R-:W-:Y:S02]  /*11b10*/  CS2R R14, SRZ ;  /* 0x00000000000e7805 */ /* 0x010fe4000001ff00 */
[----:B------:R-:W-:Y:S02]  /*11b20*/  ISETP.GE.AND P0, PT, R9, R78, PT ;  /* 0x0000004e0900720c */ /* 0x000fe40003f06270 */
[----:B0-----:R-:W-:-:S02]  /*11b30*/  CS2R R72, SRZ ;  /* 0x0000000000487805 */ /* 0x001fc4000001ff00 */
[----:B------:R-:W-:Y:S02]  /*11b40*/  CS2R R74, SRZ ;  /* 0x00000000004a7805 */ /* 0x000fe4000001ff00 */
[----:B--2---:R-:W-:-:S04]  /*11b50*/  LEA.HI R8, R12, R12, RZ, 0x1 ;  /* 0x0000000c0c087211 */ /* 0x004fc800078f08ff */
[----:B------:R-:W-:Y:S02]  /*11b60*/  LOP3.LUT R0, R8, 0xfffffffe, RZ, 0xc0, !PT ;  /* 0xfffffffe08007812 */ /* 0x000fe400078ec0ff */
[----:B------:R-:W-:Y:S02]  /*11b70*/  CS2R R8, SRZ ;  /* 0x0000000000087805 */ /* 0x000fe4000001ff00 */
[----:B------:R-:W-:Y:S02]  /*11b80*/  IADD3 R0, R12, -R0, RZ ;  /* 0x800000000c007210 */ /* 0x000fe40007ffe0ff */
[----:B------:R-:W-:Y:S02]  /*11b90*/  CS2R R12, SRZ ;  /* 0x00000000000c7805 */ /* 0x000fe4000001ff00 */
[----:B------:R-:W-:Y:S01]  /*11ba0*/  SHF.L.U32 R0, R0, 0x1f, RZ ;  /* 0x0000001f00007819 */ /* 0x000fe200000006ff */
[----:B------:R-:W-:Y:S06]  /*11bb0*/  @P0 BRA `(.L_x_2819) ;  /* 0x0000000000780947 */ /* 0x000fec0003800000 */
[----:B------:R-:W2:Y:S01]  /*11bc0*/  LDL R20, [R1+0x60] ;  /* 0x0000600001147983 */ /* 0x000ea20000100800 */
[----:B------:R-:W-:Y:S01]  /*11bd0*/  ULDC UR4, c[0x0][0x3f4] ;  /* 0x0000fd0000047ab9 */ /* 0x000fe20000000800 */
[----:B------:R-:W-:Y:S01]  /*11be0*/  MOV R6, R3 ;  /* 0x0000000300067202 */ /* 0x000fe20000000f00 */
[----:B-1----:R-:W-:Y:S01]  /*11bf0*/  IMAD.MOV.U32 R4, RZ, RZ, R21 ;  /* 0x000000ffff047224 */ /* 0x002fe200078e0015 */
[----:B------:R-:W-:Y:S01]  /*11c00*/  ISETP.GE.AND P2, PT, R18, UR4, PT ;  /* 0x0000000412007c0c */ /* 0x000fe2000bf46270 */
[----:B---3--:R-:W-:Y:S01]  /*11c10*/  IMAD.MOV.U32 R5, RZ, RZ, R77 ;  /* 0x000000ffff057224 */ /* 0x008fe200078e004d */
[----:B------:R-:W-:Y:S01]  /*11c20*/  ISETP.GE.AND P3, PT, R213, UR4, PT ;  /* 0x00000004d5007c0c */ /* 0x000fe2000bf66270 */
[----:B------:R-:W-:Y:S01]  /*11c30*/  IMAD.MOV.U32 R7, RZ, RZ, R79 ;  /* 0x000000ffff077224 */ /* 0x000fe200078e004f */
[----:B------:R-:W-:Y:S02]  /*11c40*/  CS2R R72, SRZ ;  /* 0x0000000000487805 */ /* 0x000fe4000001ff00 */
[----:B------:R-:W-:-:S02]  /*11c50*/  CS2R R74, SRZ ;  /* 0x00000000004a7805 */ /* 0x000fc4000001ff00 */
[----:B------:R-:W-:Y:S01]  /*11c60*/  CS2R R10, SRZ ;  /* 0x00000000000a7805 */ /* 0x000fe2000001ff00 */
[----:B------:R-:W-:-:S04]  /*11c70*/  ULDC.64 UR6, c[0x0][0x208] ;  /* 0x0000820000067ab9 */ /* 0x000fc80000000a00 */
[----:B------:R-:W-:Y:S01]  /*11c80*/  @!P2 IMAD.SHL.U32 R76, R18, 0x2, RZ ;  /* 0x00000002124ca824 */ /* 0x000fe200078e00ff */
[----:B------:R-:W-:Y:S02]  /*11c90*/  CS2R R12, SRZ ;  /* 0x00000000000c7805 */ /* 0x000fe4000001ff00 */
[----:B------:R-:W-:Y:S01]  /*11ca0*/  CS2R R14, SRZ ;  /* 0x00000000000e7805 */ /* 0x000fe2000001ff00 */
[----:B--2---:R-:W-:Y:S01]  /*11cb0*/  @!P3 IMAD.SHL.U32 R8, R20, 0x8, RZ ;  /* 0x000000081408b824 */ /* 0x004fe200078e00ff */
[-C--:B------:R-:W-:Y:S02]  /*11cc0*/  @!P2 IADD3 R20, P0, R21, R76.reuse, RZ ;  /* 0x0000004c1514a210 */ /* 0x080fe40007f1e0ff */
[----:B------:R-:W-:Y:S01]  /*11cd0*/  @!P2 IADD3 R76, P1, R3, R76, RZ ;  /* 0x0000004c034ca210 */ /* 0x000fe20007f3e0ff */
[----:B------:R-:W-:Y:S01]  /*11ce0*/  @!P3 IMAD.WIDE R4, R8, 0x2, R4 ;  /* 0x000000020804b825 */ /* 0x000fe200078e0204 */
[----:B------:R-:W-:-:S03]  /*11cf0*/  @!P2 SHF.L.U64.HI R3, R18, 0x1, R19 ;  /* 0x000000011203a819 */ /* 0x000fc60000010213 */
[----:B------:R-:W-:Y:S01]  /*11d00*/  @!P3 IMAD.WIDE R6, R8, 0x2, R6 ;  /* 0x000000020806b825 */ /* 0x000fe200078e0206 */
[----:B------:R-:W-:Y:S01]  /*11d10*/  CS2R R8, SRZ ;  /* 0x0000000000087805 */ /* 0x000fe2000001ff00 */
[----:B------:R0:W5:Y:S02]  /*11d20*/  @!P3 LD.E.128 R72, desc[UR6][R4.64] ;  /* 0x000000060448b980 */ /* 0x000164000c101d00 */
[--C-:B------:R-:W-:Y:S02]  /*11d30*/  @!P2 IMAD.X R21, R77, 0x1, R3.reuse, P0 ;  /* 0x000000014d15a824 */ /* 0x100fe400000e0603 */
[----:B------:R-:W-:Y:S01]  /*11d40*/  @!P2 IMAD.X R77, R79, 0x1, R3, P1 ;  /* 0x000000014f4da824 */ /* 0x000fe200008e0603 */
[----:B------:R1:W5:Y:S04]  /*11d50*/  @!P3 LD.E.128 R8, desc[UR6][R6.64] ;  /* 0x000000060608b980 */ /* 0x000368000c101d00 */
[----:B------:R2:W5:Y:S01]  /*11d60*/  @!P2 LD.E.128 R12, desc[UR6][R20.64] ;  /* 0x00000006140ca980 */ /* 0x000562000c101d00 */
[----:B0-----:R-:W-:-:S02]  /*11d70*/  CS2R R4, SRZ ;  /* 0x0000000000047805 */ /* 0x001fc4000001ff00 */
[----:B-1----:R-:W-:-:S06]  /*11d80*/  CS2R R6, SRZ ;  /* 0x0000000000067805 */ /* 0x002fcc000001ff00 */
[----:B------:R2:W5:Y:S02]  /*11d90*/  @!P2 LD.E.128 R4, desc[UR6][R76.64] ;  /* 0x000000064c04a980 */ /* 0x000564000c101d00 */
.L_x_2819:
[----:B------:R-:W-:Y:S05]  /*11da0*/  BSYNC B1 ;  /* 0x0000000000017941 */ /* 0x000fea0003800000 */
.L_x_2818:
[----:B------:R-:W0:Y:S01]  /*11db0*/  SYNCS.PHASECHK.TRANS64.TRYWAIT P0, [R16+URZ+0x38800], R0 ;  /* 0x03880000100075a7 */ /* 0x000e22000800017f */
[----:B--2--5:R-:W-:Y:S01]  /*11dc0*/  IMAD.MOV.U32 R20, RZ, RZ, R4 ;  /* 0x000000ffff147224 */ /* 0x024fe200078e0004 */
[----:B------:R-:W-:Y:S01]  /*11dd0*/  MOV R3, R5 ;  /* 0x0000000500037202 */ /* 0x000fe20000000f00 */
[----:B------:R-:W-:Y:S01]  /*11de0*/  IMAD.MOV.U32 R76, RZ, RZ, R6 ;  /* 0x000000ffff4c7224 */ /* 0x000fe200078e0006 */
[----:B------:R-:W-:Y:S01]  /*11df0*/  BSSY B1, `(.L_x_2820) ;  /* 0x000000b000017945 */ /* 0x000fe20003800000 */
[----:B-1----:R-:W-:Y:S01]  /*11e00*/  IMAD.MOV.U32 R21, RZ, RZ, R7 ;  /* 0x000000ffff157224 */ /* 0x002fe200078e0007 */
[----:B------:R-:W-:Y:S01]  /*11e10*/  PRMT R99, R20, 0x5410, R3 ;  /* 0x0000541014637816 */ /* 0x000fe20000000003 */
[----:B------:R-:W-:Y:S02]  /*11e20*/  IMAD.MOV.U32 R20, RZ, RZ, R8 ;  /* 0x000000ffff147224 */ /* 0x000fe400078e0008 */
[----:B------:R-:W-:Y:S01]  /*11e30*/  IMAD.MOV.U32 R3, RZ, RZ, R9 ;  /* 0x000000ffff037224 */ /* 0x000fe200078e0009 */
[----:B------:R-:W-:-:S04]  /*11e40*/  PRMT R100, R76, 0x5410, R21 ;  /* 0x000054104c647816 */ /* 0x000fc80000000015 */
[----:B------:R-:W-:Y:S01]  /*11e50*/  PRMT R87, R20, 0x5410, R3 ;  /* 0x0000541014577816 */ /* 0x000fe20000000003 */
[----:B------:R-:W-:Y:S01]  /*11e60*/  IMAD.MOV.U32 R3, RZ, RZ, R11 ;  /* 0x000000ffff037224 */ /* 0x000fe200078e000b */
[----:B------:R-:W-:-:S04]  /*11e70*/  MOV R20, R10 ;  /* 0x0000000a00147202 */ /* 0x000fc80000000f00 */
[----:B------:R-:W-:Y:S01]  /*11e80*/  PRMT R88, R20, 0x5410, R3 ;  /* 0x0000541014587816 */ /* 0x000fe20000000003 */
[----:B0-----:R-:W-:Y:S06]  /*11e90*/  @!P0 BRA `(.L_x_2821) ;  /* 0x0000023000b88947 */ /* 0x001fec0003800000 */
.L_x_3132:
[----:B------:R-:W-:Y:S05]  /*11ea0*/  BSYNC B1 ;  /* 0x0000000000017941 */ /* 0x000fea0003800000 */
.L_x_2820:
[----:B------:R-:W-:Y:S01]  /*11eb0*/  IMAD.MOV.U32 R3, RZ, RZ, R12 ;  /* 0x000000ffff037224 */ /* 0x000fe200078e000c */
[----:B------:R-:W-:Y:S01]  /*11ec0*/  BSSY B1, `(.L_x_2822) ;  /* 0x00000d7000017945 */ /* 0x000fe20003800000 */
[----:B0-----:R-:W-:Y:S02]  /*11ed0*/  IMAD.MOV.U32 R0, RZ, RZ, R13 ;  /* 0x000000ffff007224 */ /* 0x001fe400078e000d */
[----:B------:R-:W-:-:S03]  /*11ee0*/  IMAD.MOV.U32 R20, RZ, RZ, R72 ;  /* 0x000000ffff147224 */ /* 0x000fc600078e0048 */
[----:B------:R-:W-:Y:S01]  /*11ef0*/  PRMT R101, R3, 0x5410, R0 ;  /* 0x0000541003657816 */ /* 0x000fe20000000000 */
[----:B------:R-:W-:Y:S01]  /*11f00*/  IMAD.MOV.U32 R3, RZ, RZ, R14 ;  /* 0x000000ffff037224 */ /* 0x000fe200078e000e */
[----:B------:R-:W-:-:S04]  /*11f10*/  MOV R0, R15 ;  /* 0x0000000f00007202 */ /* 0x000fc80000000f00 */
[----:B------:R-:W-:Y:S01]  /*11f20*/  PRMT R102, R3, 0x5410, R0 ;  /* 0x0000541003667816 */ /* 0x000fe20000000000 */
[----:B------:R-:W-:Y:S01]  /*11f30*/  IMAD.MOV.U32 R3, RZ, RZ, R73 ;  /* 0x000000ffff037224 */ /* 0x000fe200078e0049 */
[----:B------:R-:W-:-:S04]  /*11f40*/  VIADDMNMX R0, R78, -R230, 0x80, PT ;  /* 0x000000804e007446 */ /* 0x000fc800038009e6 */
        /* <DEDUP_REMOVED lines=8> */
[----:B------:R-:W-:Y:S02]  /*11fd0*/  SHF.L.U32 R121, R212, 0x6, RZ ;  /* 0x00000006d4797819 */ /* 0x000fe400000006ff */
[----:B0-----:R-:W-:-:S13]  /*11fe0*/  ISETP.GE.AND P0, PT, R18, R3, PT ;  /* 0x000000031200720c */ /* 0x001fda0003f06270 */
[----:B------:R-:W-:Y:S05]  /*11ff0*/  @P0 BRA `(.L_x_2825) ;  /* 0x00000004007c0947 */ /* 0x000fea0003800000 */
[----:B------:R-:W-:Y:S01]  /*12000*/  LEA.HI R20, R3, R237, RZ, 0x1d ;  /* 0x000000ed03147211 */ /* 0x000fe200078fe8ff */
[----:B------:R-:W0:Y:S01]  /*12010*/  LDS.128 R80, [R229] ;  /* 0x00000000e5507984 */ /* 0x000e220000000c00 */
[----:B------:R-:W-:Y:S01]  /*12020*/  HADD2.F32 R91, -RZ, R91.H0_H0 ;  /* 0x2000005bff5b7230 */ /* 0x000fe20000004100 */
[----:B------:R-:W-:Y:S01]  /*12030*/  SHF.R.U64 R60, R60, 0x10, R61 ;  /* 0x000000103c3c7819 */ /* 0x000fe2000000123d */
[----:B------:R-:W-:Y:S01]  /*12040*/  HADD2.F32 R104, -RZ, R104.H0_H0 ;  /* 0x20000068ff687230 */ /* 0x000fe20000004100 */
[----:B------:R-:W-:Y:S01]  /*12050*/  SHF.R.S32.HI R21, RZ, 0x1f, R20 ;  /* 0x0000001fff157819 */ /* 0x000fe20000011414 */
[----:B------:R-:W-:Y:S01]  /*12060*/  IMAD.SHL.U32 R76, R20, 0x8, RZ ;  /* 0x00000008144c7824 */ /* 0x000fe200078e00ff */
[----:B------:R-:W-:Y:S01]  /*12070*/  SHF.R.U64 R62, R62, 0x10, R63 ;  /* 0x000000103e3e7819 */ /* 0x000fe2000000123f */
[----:B------:R-:W-:Y:S01]  /*12080*/  HADD2.F32 R60, -RZ, R60.H0_H0 ;  /* 0x2000003cff3c7230 */ /* 0x000fe20000004100 */
[----:B------:R-:W-:Y:S02]  /*12090*/  LEA.HI R21, R21, R20, RZ, 0x3 ;  /* 0x0000001415157211 */ /* 0x000fe400078f18ff */
[----:B------:R-:W-:Y:S01]  /*120a0*/  LOP3.LUT R20, R76, 0x38, RZ, 0xc0, !PT ;  /* 0x000000384c147812 */ /* 0x000fe200078ec0ff */
[----:B------:R-:W-:-:S02]  /*120b0*/  HADD2.F32 R62, -RZ, R62.H0_H0 ;  /* 0x2000003eff3e7230 */ /* 0x000fc40000004100 */
[----:B------:R-:W-:Y:S01]  /*120c0*/  IMAD.SHL.U32 R21, R21, 0x400, RZ ;  /* 0x0000040015157824 */ /* 0x000fe200078e00ff */
[----:B------:R-:W-:-:S04]  /*120d0*/  LOP3.LUT R20, R20, 0x1c0, R121, 0xf8, !PT ;  /* 0x000001c014147812 */ /* 0x000fc800078ef879 */
[----:B------:R-:W-:Y:S02]  /*120e0*/  LOP3.LUT R20, R20, R227, RZ, 0x3c, !PT ;  /* 0x000000e314147212 */ /* 0x000fe400078e3cff */
[----:B------:R-:W-:-:S04]  /*120f0*/  LOP3.LUT R21, R21, 0x7fffe000, RZ, 0xc0, !PT ;  /* 0x7fffe00015157812 */ /* 0x000fc800078ec0ff */
[----:B------:R-:W-:Y:S01]  /*12100*/  IADD3 R20, R20, R21, R226 ;  /* 0x0000001514147210 */ /* 0x000fe20007ffe0e2 */
[----:B------:R-:W-:-:S04]  /*12110*/  HADD2.F32 R21, -RZ, R85.H0_H0 ;  /* 0x20000055ff157230 */ /* 0x000fc80000004100 */
[----:B------:R-:W-:-:S05]  /*12120*/  IMAD R20, R20, 0x2, R16 ;  /* 0x0000000214147824 */ /* 0x000fca00078e0210 */
[----:B---3--:R-:W1:Y:S01]  /*12130*/  LDS.128 R76, [R20+0x14400] ;  /* 0x01440000144c7984 */ /* 0x008e620000000c00 */
[--C-:B0-----:R-:W-:Y:S02]  /*12140*/  HADD2.F32 R86, -RZ, R81.reuse.H0_H0 ;  /* 0x20000051ff567230 */ /* 0x101fe40000004100 */
[----:B------:R-:W-:Y:S02]  /*12150*/  HADD2.F32 R81, -RZ, R81.H1_H1 ;  /* 0x30000051ff517230 */ /* 0x000fe40000004100 */
[--C-:B-1----:R-:W-:Y:S02]  /*12160*/  HADD2.F32 R92, -RZ, R77.reuse.H0_H0 ;  /* 0x2000004dff5c7230 */ /* 0x102fe40000004100 */
[----:B------:R-:W-:-:S03]  /*12170*/  HADD2.F32 R77, -RZ, R77.H1_H1 ;  /* 0x3000004dff4d7230 */ /* 0x000fc60000004100 */
[----:B------:R-:W-:-:S04]  /*12180*/  FMUL.FTZ R85, R92, R91 ;  /* 0x0000005b5c557220 */ /* 0x000fc80000410000 */
[-C--:B------:R-:W-:Y:S01]  /*12190*/  FFMA.FTZ R85, R86, R21.reuse, -R85 ;  /* 0x0000001556557223 */ /* 0x080fe20000010855 */
[----:B------:R-:W-:Y:S01]  /*121a0*/  FMUL.FTZ R21, R92, R21 ;  /* 0x000000155c157220 */ /* 0x000fe20000410000 */
[--C-:B------:R-:W-:Y:S02]  /*121b0*/  HADD2.F32 R92, -RZ, R76.reuse.H0_H0 ;  /* 0x2000004cff5c7230 */ /* 0x100fe40000004100 */
[----:B------:R-:W-:Y:S02]  /*121c0*/  HADD2.F32 R76, -RZ, R76.H1_H1 ;  /* 0x3000004cff4c7230 */ /* 0x000fe40000004100 */
[----:B------:R-:W-:Y:S01]  /*121d0*/  FFMA.FTZ R21, R86, R91, R21 ;  /* 0x0000005b56157223 */ /* 0x000fe20000010015 */
[----:B------:R-:W-:Y:S02]  /*121e0*/  SHF.R.U32.HI R91, RZ, 0x10, R65 ;  /* 0x00000010ff5b7819 */ /* 0x000fe40000011641 */
[----:B------:R-:W-:Y:S02]  /*121f0*/  SHF.R.U32.HI R86, RZ, 0x10, R61 ;  /* 0x00000010ff567819 */ /* 0x000fe4000001163d */
[----:B------:R-:W-:Y:S01]  /*12200*/  SHF.R.U64 R61, R64, 0x10, R65 ;  /* 0x00000010403d7819 */ /* 0x000fe20000001241 */
[----:B------:R-:W-:-:S02]  /*12210*/  HADD2.F32 R65, -RZ, R91.H0_H0 ;  /* 0x2000005bff417230 */ /* 0x000fc40000004100 */
[----:B------:R-:W-:Y:S02]  /*12220*/  HADD2.F32 R86, -RZ, R86.H0_H0 ;  /* 0x20000056ff567230 */ /* 0x000fe40000004100 */
[----:B------:R-:W-:Y:S02]  /*12230*/  HADD2.F32 R64, -RZ, R98.H0_H0 ;  /* 0x20000062ff407230 */ /* 0x000fe40000004100 */
[C---:B------:R-:W-:Y:S01]  /*12240*/  FMUL.FTZ R91, R77.reuse, R65 ;  /* 0x000000414d5b7220 */ /* 0x040fe20000410000 */
[----:B------:R-:W-:Y:S02]  /*12250*/  HADD2.F32 R61, -RZ, R61.H0_H0 ;  /* 0x2000003dff3d7230 */ /* 0x000fe40000004100 */
[-C--:B------:R-:W-:Y:S01]  /*12260*/  FMUL.FTZ R77, R77, R86.reuse ;  /* 0x000000564d4d7220 */ /* 0x080fe20000410000 */
[----:B------:R-:W-:-:S03]  /*12270*/  FFMA.FTZ R91, R81, R86, -R91 ;  /* 0x00000056515b7223 */ /* 0x000fc6000001085b */
[----:B------:R-:W-:Y:S01]  /*12280*/  FFMA.FTZ R65, R81, R65, R77 ;  /* 0x0000004151417223 */ /* 0x000fe2000001004d */
[----:B------:R-:W-:Y:S02]  /*12290*/  HADD2.F32 R81, -RZ, R93.H1_H1 ;  /* 0x3000005dff517230 */ /* 0x000fe40000004100 */
[--C-:B------:R-:W-:Y:S02]  /*122a0*/  HADD2.F32 R77, -RZ, R80.reuse.H0_H0 ;  /* 0x20000050ff4d7230 */ /* 0x100fe40000004100 */
[----:B------:R-:W-:Y:S02]  /*122b0*/  HADD2.F32 R80, -RZ, R80.H1_H1 ;  /* 0x30000050ff507230 */ /* 0x000fe40000004100 */
[----:B------:R-:W-:Y:S01]  /*122c0*/  FMUL.FTZ R86, R92, R81 ;  /* 0x000000515c567220 */ /* 0x000fe20000410000 */
[----:B------:R-:W-:-:S03]  /*122d0*/  F2FP.F16.F32.PACK_AB R65, R65, R21 ;  /* 0x000000154141723e */ /* 0x000fc600000000ff */
[CC--:B------:R-:W-:Y:S01]  /*122e0*/  FFMA.FTZ R86, R77.reuse, R64.reuse, -R86 ;  /* 0x000000404d567223 */ /* 0x0c0fe20000010856 */
[----:B------:R-:W-:Y:S01]  /*122f0*/  FMUL.FTZ R64, R92, R64 ;  /* 0x000000405c407220 */ /* 0x000fe20000410000 */
[--C-:B------:R-:W-:Y:S02]  /*12300*/  HADD2.F32 R92, -RZ, R78.reuse.H0_H0 ;  /* 0x2000004eff5c7230 */ /* 0x100fe40000004100 */
[----:B------:R-:W-:Y:S02]  /*12310*/  HADD2.F32 R78, -RZ, R78.H1_H1 ;  /* 0x3000004eff4e7230 */ /* 0x000fe40000004100 */
[----:B------:R-:W-:Y:S01]  /*12320*/  FFMA.FTZ R64, R77, R81, R64 ;  /* 0x000000514d407223 */ /* 0x000fe20000010040 */
[----:B------:R-:W-:Y:S02]  /*12330*/  HADD2.F32 R77, -RZ, R93.H0_H0 ;  /* 0x2000005dff4d7230 */ /* 0x000fe40000004100 */
[----:B------:R-:W-:Y:S02]  /*12340*/  HADD2.F32 R93, -RZ, R98.H1_H1 ;  /* 0x30000062ff5d7230 */ /* 0x000fe40000004100 */
[----:B------:R-:W-:-:S02]  /*12350*/  HADD2.F32 R98, -RZ, R82.H0_H0 ;  /* 0x20000052ff627230 */ /* 0x000fc40000004100 */
[C---:B------:R-:W-:Y:S01]  /*12360*/  FMUL.FTZ R81, R92.reuse, R77 ;  /* 0x0000004d5c517220 */ /* 0x040fe20000410000 */
[----:B------:R-:W-:Y:S02]  /*12370*/  HADD2.F32 R82, -RZ, R82.H1_H1 ;  /* 0x30000052ff527230 */ /* 0x000fe40000004100 */
[-C--:B------:R-:W-:Y:S01]  /*12380*/  FMUL.FTZ R92, R92, R93.reuse ;  /* 0x0000005d5c5c7220 */ /* 0x080fe20000410000 */
[C---:B------:R-:W-:Y:S01]  /*12390*/  FFMA.FTZ R81, R98.reuse, R93, -R81 ;  /* 0x0000005d62517223 */ /* 0x040fe20000010851 */
[----:B------:R-:W-:Y:S02]  /*123a0*/  HADD2.F32 R93, -RZ, R83.H0_H0 ;  /* 0x20000053ff5d7230 */ /* 0x000fe40000004100 */
[----:B------:R-:W-:Y:S01]  /*123b0*/  FFMA.FTZ R77, R98, R77, R92 ;  /* 0x0000004d624d7223 */ /* 0x000fe2000001005c */
[----:B------:R-:W-:Y:S02]  /*123c0*/  HADD2.F32 R98, -RZ, R103.H0_H0 ;  /* 0x20000067ff627230 */ /* 0x000fe40000004100 */
[----:B------:R-:W-:-:S02]  /*123d0*/  HADD2.F32 R103, -RZ, R79.H0_H0 ;  /* 0x2000004fff677230 */ /* 0x000fc40000004100 */
[----:B------:R-:W-:Y:S02]  /*123e0*/  HADD2.F32 R79, -RZ, R79.H1_H1 ;  /* 0x3000004fff4f7230 */ /* 0x000fe40000004100 */
[----:B------:R-:W-:Y:S02]  /*123f0*/  HADD2.F32 R83, -RZ, R83.H1_H1 ;  /* 0x30000053ff537230 */ /* 0x000fe40000004100 */
[C---:B------:R-:W-:Y:S01]  /*12400*/  FMUL.FTZ R92, R103.reuse, R98 ;  /* 0x00000062675c7220 */ /* 0x040fe20000410000 */
[----:B------:R-:W-:-:S03]  /*12410*/  FMUL.FTZ R103, R103, R104 ;  /* 0x0000006867677220 */ /* 0x000fc60000410000 */
[C---:B------:R-:W-:Y:S01]  /*12420*/  FFMA.FTZ R92, R93.reuse, R104, -R92 ;  /* 0x000000685d5c7223 */ /* 0x040fe2000001085c */
[----:B------:R-:W-:Y:S01]  /*12430*/  FFMA.FTZ R93, R93, R98, R103 ;  /* 0x000000625d5d7223 */ /* 0x000fe20000010067 */
[----:B------:R-:W-:Y:S02]  /*12440*/  SHF.R.U32.HI R98, RZ, 0x10, R63 ;  /* 0x00000010ff627819 */ /* 0x000fe4000001163f */
[--C-:B------:R-:W-:Y:S02]  /*12450*/  SHF.R.U64 R63, R66, 0x10, R67.reuse ;  /* 0x00000010423f7819 */ /* 0x100fe40000001243 */
[----:B------:R-:W-:Y:S01]  /*12460*/  SHF.R.U32.HI R66, RZ, 0x10, R67 ;  /* 0x00000010ff427819 */ /* 0x000fe20000011643 */
[----:B------:R-:W-:Y:S02]  /*12470*/  HADD2.F32 R98, -RZ, R98.H0_H0 ;  /* 0x20000062ff627230 */ /* 0x000fe40000004100 */
[----:B------:R-:W-:Y:S02]  /*12480*/  HADD2.F32 R63, -RZ, R63.H0_H0 ;  /* 0x2000003fff3f7230 */ /* 0x000fe40000004100 */
[----:B------:R-:W-:-:S05]  /*12490*/  HADD2.F32 R66, -RZ, R66.H0_H0 ;  /* 0x20000042ff427230 */ /* 0x000fca0000004100 */
[C---:B------:R-:W-:Y:S01]  /*124a0*/  FMUL.FTZ R67, R79.reuse, R66 ;  /* 0x000000424f437220 */ /* 0x040fe20000410000 */
[----:B------:R-:W-:-:S03]  /*124b0*/  FMUL.FTZ R79, R79, R98 ;  /* 0x000000624f4f7220 */ /* 0x000fc60000410000 */
[C---:B------:R-:W-:Y:S01]  /*124c0*/  FFMA.FTZ R67, R83.reuse, R98, -R67 ;  /* 0x0000006253437223 */ /* 0x040fe20000010843 */
[----:B------:R-:W-:Y:S01]  /*124d0*/  FFMA.FTZ R66, R83, R66, R79 ;  /* 0x0000004253427223 */ /* 0x000fe2000001004f */
[C---:B------:R-:W-:Y:S01]  /*124e0*/  FMUL.FTZ R79, R76.reuse, R61 ;  /* 0x0000003d4c4f7220 */ /* 0x040fe20000410000 */
[----:B------:R-:W-:-:S03]  /*124f0*/  FMUL.FTZ R76, R76, R60 ;  /* 0x0000003c4c4c7220 */ /* 0x000fc60000410000 */
[C---:B------:R-:W-:Y:S01]  /*12500*/  FFMA.FTZ R60, R80.reuse, R60, -R79 ;  /* 0x0000003c503c7223 */ /* 0x040fe2000001084f */
[----:B------:R-:W-:Y:S01]  /*12510*/  FFMA.FTZ R76, R80, R61, R76 ;  /* 0x0000003d504c7223 */ /* 0x000fe2000001004c */
[CC--:B------:R-:W-:Y:S01]  /*12520*/  FMUL.FTZ R61, R78.reuse, R63.reuse ;  /* 0x0000003f4e3d7220 */ /* 0x0c0fe20000410000 */
[----:B------:R-:W-:Y:S02]  /*12530*/  FMUL.FTZ R78, R78, R62 ;  /* 0x0000003e4e4e7220 */ /* 0x000fe40000410000 */
[----:B------:R-:W-:Y:S01]  /*12540*/  F2FP.F16.F32.PACK_AB R60, R60, R86 ;  /* 0x000000563c3c723e */ /* 0x000fe200000000ff */
[C---:B------:R-:W-:Y:S01]  /*12550*/  FFMA.FTZ R62, R82.reuse, R62, -R61 ;  /* 0x0000003e523e7223 */ /* 0x040fe2000001083d */
[----:B------:R-:W-:Y:S01]  /*12560*/  FFMA.FTZ R78, R82, R63, R78 ;  /* 0x0000003f524e7223 */ /* 0x000fe2000001004e */
[----:B------:R-:W-:Y:S02]  /*12570*/  F2FP.F16.F32.PACK_AB R63, R67, R92 ;  /* 0x0000005c433f723e */ /* 0x000fe400000000ff */
[----:B------:R-:W-:-:S02]  /*12580*/  F2FP.F16.F32.PACK_AB R61, R91, R85 ;  /* 0x000000555b3d723e */ /* 0x000fc400000000ff */
[----:B------:R-:W-:Y:S02]  /*12590*/  F2FP.F16.F32.PACK_AB R67, R66, R93 ;  /* 0x0000005d4243723e */ /* 0x000fe400000000ff */
[----:B------:R-:W-:Y:S02]  /*125a0*/  F2FP.F16.F32.PACK_AB R62, R62, R81 ;  /* 0x000000513e3e723e */ /* 0x000fe400000000ff */
[----:B------:R-:W-:Y:S02]  /*125b0*/  F2FP.F16.F32.PACK_AB R64, R76, R64 ;  /* 0x000000404c40723e */ /* 0x000fe400000000ff */
[----:B------:R-:W-:Y:S01]  /*125c0*/  F2FP.F16.F32.PACK_AB R66, R78, R77 ;  /* 0x0000004d4e42723e */ /* 0x000fe200000000ff */
[----:B------:R0:W-:Y:S04]  /*125d0*/  STS.128 [R229], R60 ;  /* 0x0000003ce5007388 */ /* 0x0001e80000000c00 */
[----:B------:R0:W-:Y:S02]  /*125e0*/  STS.128 [R20+0x14400], R64 ;  /* 0x0144004014007388 */ /* 0x0001e40000000c00 */
.L_x_2825:
[----:B------:R-:W-:Y:S05]  /*125f0*/  BSYNC B2 ;  /* 0x0000000000027941 */ /* 0x000fea0003800000 */
.L_x_2824:
[----:B------:R-:W-:-:S13]  /*12600*/  ISETP.GE.AND P0, PT, R213, R3, PT ;  /* 0x00000003d500720c */ /* 0x000fda0003f06270 */
[----:B------:R-:W-:Y:S05]  /*12610*/  @P0 BRA `(.L_x_2823) ;  /* 0x0000000400840947 */ /* 0x000fea0003800000 */
[----:B0-----:R-:W2:Y:S04]  /*12620*/  LDL R20, [R1+0x60] ;  /* 0x0000600001147983 */ /* 0x001ea80000100800 */
[----:B------:R-:W4:Y:S01]  /*12630*/  LDL R86, [R1+0xb0] ;  /* 0x0000b00001567983 */ /* 0x000f220000100800 */
[----:B------:R-:W-:Y:S01]  /*12640*/  HADD2.F32 R78, -RZ, R120.H1_H1 ;  /* 0x30000078ff4e7230 */ /* 0x000fe20000004100 */
[----:B------:R-:W-:Y:S02]  /*12650*/  SHF.R.U32.HI R79, RZ, 0x10, R57 ;  /* 0x00000010ff4f7819 */ /* 0x000fe40000011639 */
        /* <DEDUP_REMOVED lines=12> */
[----:B----4-:R-:W0:Y:S02]  /*12720*/  LDS.128 R64, [R86] ;  /* 0x0000000056407984 */ /* 0x010e240000000c00 */
[----:B------:R-:W-:Y:S01]  /*12730*/  LEA.HI R3, R3, R20, RZ, 0x3 ;  /* 0x0000001403037211 */ /* 0x000fe200078f18ff */
[----:B------:R-:W-:Y:S01]  /*12740*/  HADD2.F32 R20, -RZ, R120.H0_H0 ;  /* 0x20000078ff147230 */ /* 0x000fe20000004100 */
[----:B------:R-:W-:Y:S02]  /*12750*/  LOP3.LUT R21, R21, 0x38, RZ, 0xc0, !PT ;  /* 0x0000003815157812 */ /* 0x000fe400078ec0ff */
[----:B------:R-:W-:Y:S02]  /*12760*/  SHF.L.U32 R3, R3, 0xa, RZ ;  /* 0x0000000a03037819 */ /* 0x000fe400000006ff */
[----:B------:R-:W-:-:S02]  /*12770*/  LOP3.LUT R21, R21, 0x1c0, R121, 0xf8, !PT ;  /* 0x000001c015157812 */ /* 0x000fc400078ef879 */
[----:B------:R-:W-:Y:S02]  /*12780*/  LOP3.LUT R3, R3, 0x7fffe000, RZ, 0xc0, !PT ;  /* 0x7fffe00003037812 */ /* 0x000fe400078ec0ff */
[----:B------:R-:W-:-:S04]  /*12790*/  LOP3.LUT R21, R21, R227, RZ, 0x3c, !PT ;  /* 0x000000e315157212 */ /* 0x000fc800078e3cff */
[----:B------:R-:W-:-:S05]  /*127a0*/  IADD3 R3, R21, R3, R226 ;  /* 0x0000000315037210 */ /* 0x000fca0007ffe0e2 */
[----:B------:R-:W-:-:S05]  /*127b0*/  IMAD R3, R3, 0x2, R16 ;  /* 0x0000000203037824 */ /* 0x000fca00078e0210 */
[----:B------:R-:W1:Y:S01]  /*127c0*/  LDS.128 R60, [R3+0x14400] ;  /* 0x01440000033c7984 */ /* 0x000e620000000c00 */
[----:B0-----:R-:W-:Y:S02]  /*127d0*/  HADD2.F32 R76, -RZ, R65.H0_H0 ;  /* 0x20000041ff4c7230 */ /* 0x001fe40000004100 */
[----:B-1----:R-:W-:Y:S02]  /*127e0*/  HADD2.F32 R21, -RZ, R61.H0_H0 ;  /* 0x2000003dff157230 */ /* 0x002fe40000004100 */
[--C-:B------:R-:W-:Y:S02]  /*127f0*/  HADD2.F32 R81, -RZ, R62.reuse.H0_H0 ;  /* 0x2000003eff517230 */ /* 0x100fe40000004100 */
[----:B------:R-:W-:Y:S02]  /*12800*/  HADD2.F32 R83, -RZ, R63.H0_H0 ;  /* 0x2000003fff537230 */ /* 0x000fe40000004100 */
[C---:B---3--:R-:W-:Y:S01]  /*12810*/  FMUL.FTZ R77, R21.reuse, R20 ;  /* 0x00000014154d7220 */ /* 0x048fe20000410000 */
        /* <DEDUP_REMOVED lines=8> */
[----:B------:R-:W-:-:S03]  /*128a0*/  HADD2.F32 R77, -RZ, R119.H1_H1 ;  /* 0x30000077ff4d7230 */ /* 0x000fc60000004100 */
[C---:B------:R-:W-:Y:S01]  /*128b0*/  FMUL.FTZ R65, R21.reuse, R20 ;  /* 0x0000001415417220 */ /* 0x040fe20000410000 */
[----:B------:R-:W-:-:S03]  /*128c0*/  FMUL.FTZ R21, R21, R79 ;  /* 0x0000004f15157220 */ /* 0x000fc60000410000 */
[C---:B------:R-:W-:Y:S01]  /*128d0*/  FFMA.FTZ R79, R61.reuse, R79, -R65 ;  /* 0x0000004f3d4f7223 */ /* 0x040fe20000010841 */
[----:B------:R-:W-:Y:S01]  /*128e0*/  FFMA.FTZ R61, R61, R20, R21 ;  /* 0x000000143d3d7223 */ /* 0x000fe20000010015 */
[----:B------:R-:W-:Y:S02]  /*128f0*/  HADD2.F32 R20, -RZ, R119.H0_H0 ;  /* 0x20000077ff147230 */ /* 0x000fe40000004100 */
[----:B------:R-:W-:Y:S02]  /*12900*/  HADD2.F32 R21, -RZ, R60.H0_H0 ;  /* 0x2000003cff157230 */ /* 0x000fe40000004100 */
[----:B------:R-:W-:Y:S01]  /*12910*/  HADD2.F32 R65, -RZ, R64.H0_H0 ;  /* 0x20000040ff417230 */ /* 0x000fe20000004100 */
[----:B------:R-:W-:Y:S01]  /*12920*/  F2FP.F16.F32.PACK_AB R61, R61, R76 ;  /* 0x0000004c3d3d723e */ /* 0x000fe200000000ff */
[----:B------:R-:W-:Y:S02]  /*12930*/  HADD2.F32 R60, -RZ, R60.H1_H1 ;  /* 0x3000003cff3c7230 */ /* 0x000fe40000004100 */
[C---:B------:R-:W-:Y:S01]  /*12940*/  FMUL.FTZ R80, R21.reuse, R20 ;  /* 0x0000001415507220 */ /* 0x040fe20000410000 */
[----:B------:R-:W-:Y:S01]  /*12950*/  FMUL.FTZ R21, R21, R77 ;  /* 0x0000004d15157220 */ /* 0x000fe20000410000 */
[----:B------:R-:W-:-:S02]  /*12960*/  HADD2.F32 R64, -RZ, R64.H1_H1 ;  /* 0x30000040ff407230 */ /* 0x000fc40000004100 */
[C---:B------:R-:W-:Y:S01]  /*12970*/  FFMA.FTZ R77, R65.reuse, R77, -R80 ;  /* 0x0000004d414d7223 */ /* 0x040fe20000010850 */
[----:B------:R-:W-:Y:S01]  /*12980*/  FFMA.FTZ R65, R65, R20, R21 ;  /* 0x0000001441417223 */ /* 0x000fe20000010015 */
[--C-:B------:R-:W-:Y:S02]  /*12990*/  HADD2.F32 R80, -RZ, R118.reuse.H0_H0 ;  /* 0x20000076ff507230 */ /* 0x100fe40000004100 */
[C---:B------:R-:W-:Y:S01]  /*129a0*/  FMUL.FTZ R57, R60.reuse, R68 ;  /* 0x000000443c397220 */ /* 0x040fe20000410000 */
[----:B------:R-:W-:Y:S02]  /*129b0*/  HADD2.F32 R21, -RZ, R118.H1_H1 ;  /* 0x30000076ff157230 */ /* 0x000fe40000004100 */
[----:B------:R-:W-:Y:S01]  /*129c0*/  FMUL.FTZ R60, R60, R56 ;  /* 0x000000383c3c7220 */ /* 0x000fe20000410000 */
[--C-:B------:R-:W-:Y:S02]  /*129d0*/  HADD2.F32 R20, -RZ, R66.reuse.H0_H0 ;  /* 0x20000042ff147230 */ /* 0x100fe40000004100 */
[C---:B------:R-:W-:Y:S01]  /*129e0*/  FMUL.FTZ R82, R81.reuse, R80 ;  /* 0x0000005051527220 */ /* 0x040fe20000410000 */
[----:B------:R-:W-:Y:S01]  /*129f0*/  FFMA.FTZ R56, R64, R56, -R57 ;  /* 0x0000003840387223 */ /* 0x000fe20000010839 */
[----:B------:R-:W-:Y:S01]  /*12a00*/  FMUL.FTZ R81, R81, R21 ;  /* 0x0000001551517220 */ /* 0x000fe20000410000 */
[----:B------:R-:W-:-:S02]  /*12a10*/  HADD2.F32 R66, -RZ, R66.H1_H1 ;  /* 0x30000042ff427230 */ /* 0x000fc40000004100 */
[C---:B------:R-:W-:Y:S01]  /*12a20*/  FFMA.FTZ R21, R20.reuse, R21, -R82 ;  /* 0x0000001514157223 */ /* 0x040fe20000010852 */
[--C-:B------:R-:W-:Y:S02]  /*12a30*/  HADD2.F32 R82, -RZ, R117.reuse.H0_H0 ;  /* 0x20000075ff527230 */ /* 0x100fe40000004100 */
[----:B------:R-:W-:Y:S01]  /*12a40*/  FFMA.FTZ R20, R20, R80, R81 ;  /* 0x0000005014147223 */ /* 0x000fe20000010051 */
[----:B------:R-:W-:Y:S02]  /*12a50*/  HADD2.F32 R80, -RZ, R117.H1_H1 ;  /* 0x30000075ff507230 */ /* 0x000fe40000004100 */
[----:B------:R-:W-:Y:S01]  /*12a60*/  FMUL.FTZ R57, R62, R70 ;  /* 0x000000463e397220 */ /* 0x000fe20000410000 */
[--C-:B------:R-:W-:Y:S02]  /*12a70*/  HADD2.F32 R81, -RZ, R67.reuse.H0_H0 ;  /* 0x20000043ff517230 */ /* 0x100fe40000004100 */
[----:B------:R-:W-:Y:S01]  /*12a80*/  FMUL.FTZ R85, R83, R82 ;  /* 0x0000005253557220 */ /* 0x000fe20000410000 */
[----:B------:R-:W-:-:S02]  /*12a90*/  HADD2.F32 R67, -RZ, R67.H1_H1 ;  /* 0x30000043ff437230 */ /* 0x000fc40000004100 */
[----:B------:R-:W-:Y:S01]  /*12aa0*/  FMUL.FTZ R83, R83, R80 ;  /* 0x0000005053537220 */ /* 0x000fe20000410000 */
[----:B------:R-:W-:Y:S01]  /*12ab0*/  FMUL.FTZ R62, R62, R58 ;  /* 0x0000003a3e3e7220 */ /* 0x000fe20000410000 */
[C---:B------:R-:W-:Y:S01]  /*12ac0*/  FFMA.FTZ R80, R81.reuse, R80, -R85 ;  /* 0x0000005051507223 */ /* 0x040fe20000010855 */
[----:B------:R-:W-:Y:S01]  /*12ad0*/  SHF.R.U32.HI R85, RZ, 0x10, R59 ;  /* 0x00000010ff557819 */ /* 0x000fe2000001163b */
[----:B------:R-:W-:Y:S01]  /*12ae0*/  FFMA.FTZ R81, R81, R82, R83 ;  /* 0x0000005251517223 */ /* 0x000fe20000010053 */
[----:B------:R-:W-:Y:S01]  /*12af0*/  SHF.R.U32.HI R82, RZ, 0x10, R71 ;  /* 0x00000010ff527819 */ /* 0x000fe20000011647 */
[----:B------:R-:W-:Y:S02]  /*12b00*/  HADD2.F32 R83, -RZ, R63.H1_H1 ;  /* 0x3000003fff537230 */ /* 0x000fe40000004100 */
[----:B------:R-:W-:Y:S01]  /*12b10*/  FFMA.FTZ R58, R66, R58, -R57 ;  /* 0x0000003a423a7223 */ /* 0x000fe20000010839 */
[----:B------:R-:W-:Y:S02]  /*12b20*/  HADD2.F32 R63, -RZ, R85.H0_H0 ;  /* 0x20000055ff3f7230 */ /* 0x000fe40000004100 */
[----:B------:R-:W-:Y:S01]  /*12b30*/  FFMA.FTZ R60, R64, R68, R60 ;  /* 0x00000044403c7223 */ /* 0x000fe2000001003c */
[----:B------:R-:W-:-:S02]  /*12b40*/  HADD2.F32 R82, -RZ, R82.H0_H0 ;  /* 0x20000052ff527230 */ /* 0x000fc40000004100 */
[----:B------:R-:W-:Y:S01]  /*12b50*/  FFMA.FTZ R62, R66, R70, R62 ;  /* 0x00000046423e7223 */ /* 0x000fe2000001003e */
[----:B------:R-:W-:Y:S02]  /*12b60*/  F2FP.F16.F32.PACK_AB R57, R79, R78 ;  /* 0x0000004e4f39723e */ /* 0x000fe400000000ff */
[----:B------:R-:W-:Y:S01]  /*12b70*/  F2FP.F16.F32.PACK_AB R56, R56, R77 ;  /* 0x0000004d3838723e */ /* 0x000fe200000000ff */
[CC--:B------:R-:W-:Y:S01]  /*12b80*/  FMUL.FTZ R85, R83.reuse, R82.reuse ;  /* 0x0000005253557220 */ /* 0x0c0fe20000410000 */
[----:B------:R-:W-:Y:S01]  /*12b90*/  FMUL.FTZ R83, R83, R63 ;  /* 0x0000003f53537220 */ /* 0x000fe20000410000 */
[----:B------:R-:W-:Y:S02]  /*12ba0*/  F2FP.F16.F32.PACK_AB R58, R58, R21 ;  /* 0x000000153a3a723e */ /* 0x000fe400000000ff */
[C---:B------:R-:W-:Y:S01]  /*12bb0*/  FFMA.FTZ R85, R67.reuse, R63, -R85 ;  /* 0x0000003f43557223 */ /* 0x040fe20000010855 */
[----:B------:R-:W-:Y:S01]  /*12bc0*/  FFMA.FTZ R63, R67, R82, R83 ;  /* 0x00000052433f7223 */ /* 0x000fe20000010053 */
[----:B------:R-:W-:-:S02]  /*12bd0*/  F2FP.F16.F32.PACK_AB R60, R60, R65 ;  /* 0x000000413c3c723e */ /* 0x000fc400000000ff */
[----:B------:R-:W-:Y:S02]  /*12be0*/  F2FP.F16.F32.PACK_AB R62, R62, R20 ;  /* 0x000000143e3e723e */ /* 0x000fe400000000ff */
[----:B------:R-:W-:Y:S02]  /*12bf0*/  F2FP.F16.F32.PACK_AB R59, R85, R80 ;  /* 0x00000050553b723e */ /* 0x000fe400000000ff */
[----:B------:R-:W-:-:S03]  /*12c00*/  F2FP.F16.F32.PACK_AB R63, R63, R81 ;  /* 0x000000513f3f723e */ /* 0x000fc600000000ff */
[----:B------:R1:W-:Y:S04]  /*12c10*/  STS.128 [R86], R56 ;  /* 0x0000003856007388 */ /* 0x0003e80000000c00 */
[----:B------:R1:W-:Y:S02]  /*12c20*/  STS.128 [R3+0x14400], R60 ;  /* 0x0144003c03007388 */ /* 0x0003e40000000c00 */
.L_x_2823:
[----:B------:R-:W-:Y:S05]  /*12c30*/  BSYNC B1 ;  /* 0x0000000000017941 */ /* 0x000fea0003800000 */
.L_x_2822:
[----:B-1----:R-:W-:Y:S01]  /*12c40*/  VIADD R3, R212, 0x20 ;  /* 0x00000020d4037836 */ /* 0x002fe20000000000 */
        /* <DEDUP_REMOVED lines=11> */
[--C-:B0-----:R-:W-:Y:S01]  /*12d00*/  HADD2.F32 R67, -RZ, R116.reuse.H1_H1 ;  /* 0x30000074ff437230 */ /* 0x101fe20000004100 */
[----:B------:R-:W-:Y:S01]  /*12d10*/  SHF.R.U64 R46, R46, 0x10, R47 ;  /* 0x000000102e2e7819 */ /* 0x000fe2000000122f */
[----:B------:R-:W-:Y:S01]  /*12d20*/  HADD2.F32 R116, -RZ, R116.H0_H0 ;  /* 0x20000074ff747230 */ /* 0x000fe20000004100 */
[----:B------:R-:W-:Y:S01]  /*12d30*/  SHF.R.S32.HI R56, RZ, 0x1f, R21 ;  /* 0x0000001fff387819 */ /* 0x000fe20000011415 */
[----:B------:R-:W-:Y:S02]  /*12d40*/  IMAD.SHL.U32 R20, R21, 0x8, RZ ;  /* 0x0000000815147824 */ /* 0x000fe400078e00ff */
[----:B------:R-:W-:Y:S01]  /*12d50*/  HADD2.F32 R46, -RZ, R46.H0_H0 ;  /* 0x2000002eff2e7230 */ /* 0x000fe20000004100 */
[----:B------:R-:W-:Y:S02]  /*12d60*/  LEA.HI R56, R56, R21, RZ, 0x3 ;  /* 0x0000001538387211 */ /* 0x000fe400078f18ff */
[----:B------:R-:W-:-:S03]  /*12d70*/  LOP3.LUT R20, R223, 0x38, R20, 0xf8, !PT ;  /* 0x00000038df147812 */ /* 0x000fc600078ef814 */
[----:B------:R-:W-:Y:S01]  /*12d80*/  IMAD.SHL.U32 R21, R56, 0x400, RZ ;  /* 0x0000040038157824 */ /* 0x000fe200078e00ff */
[----:B------:R-:W-:-:S04]  /*12d90*/  LOP3.LUT R20, R20, R78, RZ, 0x3c, !PT ;  /* 0x0000004e14147212 */ /* 0x000fc800078e3cff */
[----:B------:R-:W-:-:S04]  /*12da0*/  LOP3.LUT R21, R21, 0x7fffe000, RZ, 0xc0, !PT ;  /* 0x7fffe00015157812 */ /* 0x000fc800078ec0ff */
[----:B------:R-:W-:Y:S02]  /*12db0*/  IADD3 R20, R20, R21, R225 ;  /* 0x0000001514147210 */ /* 0x000fe40007ffe0e1 */
[----:B------:R-:W-:Y:S02]  /*12dc0*/  SHF.R.U64 R21, R44, 0x10, R45 ;  /* 0x000000102c157819 */ /* 0x000fe4000000122d */
[----:B------:R-:W-:Y:S02]  /*12dd0*/  LEA R20, R20, R16, 0x1 ;  /* 0x0000001014147211 */ /* 0x000fe400078e08ff */
[--C-:B------:R-:W-:Y:S01]  /*12de0*/  SHF.R.U64 R44, R52, 0x10, R53.reuse ;  /* 0x00000010342c7819 */ /* 0x100fe20000001235 */
[----:B------:R-:W-:Y:S01]  /*12df0*/  HADD2.F32 R21, -RZ, R21.H0_H0 ;  /* 0x20000015ff157230 */ /* 0x000fe20000004100 */
[----:B------:R-:W-:Y:S01]  /*12e00*/  SHF.R.U32.HI R52, RZ, 0x10, R53 ;  /* 0x00000010ff347819 */ /* 0x000fe20000011635 */
[----:B------:R-:W0:Y:S01]  /*12e10*/  LDS.128 R60, [R20+0x14400] ;  /* 0x01440000143c7984 */ /* 0x000e220000000c00 */
[----:B------:R-:W-:Y:S01]  /*12e20*/  SHF.R.U32.HI R53, RZ, 0x10, R47 ;  /* 0x00000010ff357819 */ /* 0x000fe2000001162f */
[----:B------:R-:W-:Y:S01]  /*12e30*/  HADD2.F32 R44, -RZ, R44.H0_H0 ;  /* 0x2000002cff2c7230 */ /* 0x000fe20000004100 */
[----:B------:R-:W-:Y:S01]  /*12e40*/  SHF.R.U32.HI R45, RZ, 0x10, R45 ;  /* 0x00000010ff2d7819 */ /* 0x000fe2000001162d */
[----:B------:R-:W-:Y:S01]  /*12e50*/  HADD2.F32 R52, -RZ, R52.H0_H0 ;  /* 0x20000034ff347230 */ /* 0x000fe20000004100 */
[----:B------:R-:W-:-:S02]  /*12e60*/  SHF.R.U64 R47, R54, 0x10, R55 ;  /* 0x00000010362f7819 */ /* 0x000fc40000001237 */
[----:B------:R-:W-:Y:S01]  /*12e70*/  SHF.R.U32.HI R55, RZ, 0x10, R55 ;  /* 0x00000010ff377819 */ /* 0x000fe20000011637 */
[----:B------:R-:W-:Y:S02]  /*12e80*/  HADD2.F32 R45, -RZ, R45.H0_H0 ;  /* 0x2000002dff2d7230 */ /* 0x000fe40000004100 */
[----:B------:R-:W-:Y:S02]  /*12e90*/  HADD2.F32 R47, -RZ, R47.H0_H0 ;  /* 0x2000002fff2f7230 */ /* 0x000fe40000004100 */
[----:B------:R-:W-:Y:S02]  /*12ea0*/  HADD2.F32 R55, -RZ, R55.H0_H0 ;  /* 0x20000037ff377230 */ /* 0x000fe40000004100 */
[--C-:B0-----:R-:W-:Y:S02]  /*12eb0*/  HADD2.F32 R68, -RZ, R61.reuse.H0_H0 ;  /* 0x2000003dff447230 */ /* 0x101fe40000004100 */
[----:B------:R-:W-:Y:S02]  /*12ec0*/  HADD2.F32 R69, -RZ, R61.H1_H1 ;  /* 0x3000003dff457230 */ /* 0x000fe40000004100 */
[----:B------:R-:W-:-:S02]  /*12ed0*/  HADD2.F32 R61, -RZ, R60.H0_H0 ;  /* 0x2000003cff3d7230 */ /* 0x000fc40000004100 */
[C---:B------:R-:W-:Y:S01]  /*12ee0*/  FMUL.FTZ R71, R68.reuse, R116 ;  /* 0x0000007444477220 */ /* 0x040fe20000410000 */
[----:B------:R-:W-:Y:S01]  /*12ef0*/  FMUL.FTZ R68, R68, R67 ;  /* 0x0000004344447220 */ /* 0x000fe20000410000 */
[C---:B---3--:R-:W-:Y:S01]  /*12f00*/  FMUL.FTZ R77, R69.reuse, R52 ;  /* 0x00000034454d7220 */ /* 0x048fe20000410000 */
[----:B------:R-:W-:Y:S01]  /*12f10*/  FMUL.FTZ R69, R69, R45 ;  /* 0x0000002d45457220 */ /* 0x000fe20000410000 */
[----:B------:R-:W-:Y:S02]  /*12f20*/  HADD2.F32 R70, -RZ, R62.H0_H0 ;  /* 0x2000003eff467230 */ /* 0x000fe40000004100 */
[--C-:B------:R-:W-:Y:S02]  /*12f30*/  HADD2.F32 R76, -RZ, R63.reuse.H0_H0 ;  /* 0x2000003fff4c7230 */ /* 0x100fe40000004100 */
[----:B------:R-:W-:Y:S02]  /*12f40*/  HADD2.F32 R63, -RZ, R63.H1_H1 ;  /* 0x3000003fff3f7230 */ /* 0x000fe40000004100 */
[----:B------:R-:W-:-:S02]  /*12f50*/  HADD2.F32 R60, -RZ, R60.H1_H1 ;  /* 0x3000003cff3c7230 */ /* 0x000fc40000004100 */
[----:B------:R-:W-:Y:S01]  /*12f60*/  HADD2.F32 R62, -RZ, R62.H1_H1 ;  /* 0x3000003eff3e7230 */ /* 0x000fe20000004100 */
[----:B--2---:R-:W0:Y:S02]  /*12f70*/  LDS.128 R56, [R79] ;  /* 0x000000004f387984 */ /* 0x004e240000000c00 */
[--C-:B0-----:R-:W-:Y:S02]  /*12f80*/  HADD2.F32 R54, -RZ, R57.reuse.H0_H0 ;  /* 0x20000039ff367230 */ /* 0x101fe40000004100 */
[----:B------:R-:W-:Y:S02]  /*12f90*/  HADD2.F32 R64, -RZ, R57.H1_H1 ;  /* 0x30000039ff407230 */ /* 0x000fe40000004100 */
[----:B------:R-:W-:Y:S02]  /*12fa0*/  HADD2.F32 R57, -RZ, R56.H0_H0 ;  /* 0x20000038ff397230 */ /* 0x000fe40000004100 */
[----:B------:R-:W-:Y:S01]  /*12fb0*/  FFMA.FTZ R71, R54, R67, -R71 ;  /* 0x0000004336477223 */ /* 0x000fe20000010847 */
[----:B------:R-:W-:-:S02]  /*12fc0*/  HADD2.F32 R67, -RZ, R113.H0_H0 ;  /* 0x20000071ff437230 */ /* 0x000fc40000004100 */
[----:B------:R-:W-:Y:S01]  /*12fd0*/  FFMA.FTZ R68, R54, R116, R68 ;  /* 0x0000007436447223 */ /* 0x000fe20000010044 */
[----:B------:R-:W-:Y:S02]  /*12fe0*/  HADD2.F32 R54, -RZ, R115.H0_H0 ;  /* 0x20000073ff367230 */ /* 0x000fe40000004100 */
[C---:B------:R-:W-:Y:S01]  /*12ff0*/  FFMA.FTZ R45, R64.reuse, R45, -R77 ;  /* 0x0000002d402d7223 */ /* 0x040fe2000001084d */
[----:B------:R-:W-:Y:S02]  /*13000*/  HADD2.F32 R113, -RZ, R113.H1_H1 ;  /* 0x30000071ff717230 */ /* 0x000fe40000004100 */
[C---:B------:R-:W-:Y:S01]  /*13010*/  FMUL.FTZ R77, R61.reuse, R67 ;  /* 0x000000433d4d7220 */ /* 0x040fe20000410000 */
[----:B------:R-:W-:Y:S01]  /*13020*/  FFMA.FTZ R69, R64, R52, R69 ;  /* 0x0000003440457223 */ /* 0x000fe20000010045 */
[-C--:B------:R-:W-:Y:S01]  /*13030*/  FMUL.FTZ R61, R61, R54.reuse ;  /* 0x000000363d3d7220 */ /* 0x080fe20000410000 */
[----:B------:R-:W-:Y:S02]  /*13040*/  HADD2.F32 R65, -RZ, R58.H0_H0 ;  /* 0x2000003aff417230 */ /* 0x000fe40000004100 */
[----:B------:R-:W-:Y:S01]  /*13050*/  FFMA.FTZ R77, R57, R54, -R77 ;  /* 0x00000036394d7223 */ /* 0x000fe2000001084d */
[----:B------:R-:W-:-:S02]  /*13060*/  HADD2.F32 R54, -RZ, R114.H1_H1 ;  /* 0x30000072ff367230 */ /* 0x000fc40000004100 */
[----:B------:R-:W-:Y:S01]  /*13070*/  FFMA.FTZ R52, R57, R67, R61 ;  /* 0x0000004339347223 */ /* 0x000fe2000001003d */
[C---:B------:R-:W-:Y:S01]  /*13080*/  FMUL.FTZ R57, R70.reuse, R113 ;  /* 0x0000007146397220 */ /* 0x040fe20000410000 */
[----:B------:R-:W-:Y:S02]  /*13090*/  HADD2.F32 R66, -RZ, R59.H0_H0 ;  /* 0x2000003bff427230 */ /* 0x000fe40000004100 */
[----:B------:R-:W-:Y:S01]  /*130a0*/  FMUL.FTZ R61, R63, R55 ;  /* 0x000000373f3d7220 */ /* 0x000fe20000410000 */
[-C--:B------:R-:W-:Y:S01]  /*130b0*/  FMUL.FTZ R70, R70, R54.reuse ;  /* 0x0000003646467220 */ /* 0x080fe20000410000 */
[----:B------:R-:W-:Y:S01]  /*130c0*/  FFMA.FTZ R54, R65, R54, -R57 ;  /* 0x0000003641367223 */ /* 0x000fe20000010839 */
[----:B------:R-:W-:Y:S01]  /*130d0*/  HADD2.F32 R57, -RZ, R53.H0_H0 ;  /* 0x20000035ff397230 */ /* 0x000fe20000004100 */
[----:B------:R-:W-:Y:S01]  /*130e0*/  F2FP.F16.F32.PACK_AB R45, R45, R71 ;  /* 0x000000472d2d723e */ /* 0x000fe200000000ff */
[----:B------:R-:W-:Y:S02]  /*130f0*/  HADD2.F32 R59, -RZ, R59.H1_H1 ;  /* 0x3000003bff3b7230 */ /* 0x000fe40000004100 */
[----:B------:R-:W-:Y:S01]  /*13100*/  FFMA.FTZ R70, R65, R113, R70 ;  /* 0x0000007141467223 */ /* 0x000fe20000010046 */
[----:B------:R-:W-:-:S02]  /*13110*/  HADD2.F32 R114, -RZ, R114.H0_H0 ;  /* 0x20000072ff727230 */ /* 0x000fc40000004100 */
[-C--:B------:R-:W-:Y:S01]  /*13120*/  FMUL.FTZ R63, R63, R57.reuse ;  /* 0x000000393f3f7220 */ /* 0x080fe20000410000 */
[----:B------:R-:W-:Y:S02]  /*13130*/  HADD2.F32 R115, -RZ, R115.H1_H1 ;  /* 0x30000073ff737230 */ /* 0x000fe40000004100 */
[C---:B------:R-:W-:Y:S01]  /*13140*/  FFMA.FTZ R61, R59.reuse, R57, -R61 ;  /* 0x000000393b3d7223 */ /* 0x040fe2000001083d */
[----:B------:R-:W-:Y:S02]  /*13150*/  HADD2.F32 R56, -RZ, R56.H1_H1 ;  /* 0x30000038ff387230 */ /* 0x000fe40000004100 */
[----:B------:R-:W-:Y:S01]  /*13160*/  FFMA.FTZ R55, R59, R55, R63 ;  /* 0x000000373b377223 */ /* 0x000fe2000001003f */
[----:B------:R-:W-:Y:S02]  /*13170*/  HADD2.F32 R58, -RZ, R58.H1_H1 ;  /* 0x3000003aff3a7230 */ /* 0x000fe40000004100 */
[----:B------:R-:W-:Y:S01]  /*13180*/  FMUL.FTZ R53, R76, R114 ;  /* 0x000000724c357220 */ /* 0x000fe20000410000 */
[----:B------:R-:W-:Y:S01]  /*13190*/  FMUL.FTZ R59, R60, R44 ;  /* 0x0000002c3c3b7220 */ /* 0x000fe20000410000 */
[----:B------:R-:W-:Y:S01]  /*131a0*/  FMUL.FTZ R57, R62, R47 ;  /* 0x0000002f3e397220 */ /* 0x000fe20000410000 */
[----:B------:R-:W-:Y:S01]  /*131b0*/  FMUL.FTZ R76, R76, R115 ;  /* 0x000000734c4c7220 */ /* 0x000fe20000410000 */
[----:B------:R-:W-:Y:S01]  /*131c0*/  FMUL.FTZ R60, R60, R21 ;  /* 0x000000153c3c7220 */ /* 0x000fe20000410000 */
[-C--:B------:R-:W-:Y:S01]  /*131d0*/  FMUL.FTZ R62, R62, R46.reuse ;  /* 0x0000002e3e3e7220 */ /* 0x080fe20000410000 */
[----:B------:R-:W-:Y:S01]  /*131e0*/  FFMA.FTZ R53, R66, R115, -R53 ;  /* 0x0000007342357223 */ /* 0x000fe20000010835 */
        /* <DEDUP_REMOVED lines=14> */
.L_x_2829:
[----:B------:R-:W-:Y:S05]  /*132d0*/  BSYNC B2 ;  /* 0x0000000000027941 */ /* 0x000fea0003800000 */
.L_x_2828:
[----:B------:R-:W-:Y:S05]  /*132e0*/  @P1 BRA `(.L_x_2827) ;  /* 0x0000000400801947 */ /* 0x000fea0003800000 */
[----:B01----:R-:W2:Y:S04]  /*132f0*/  LDL R20, [R1+0x60] ;  /* 0x0000600001147983 */ /* 0x003ea80000100800 */
[----:B------:R-:W4:Y:S01]  /*13300*/  LDL R65, [R1+0xa8] ;  /* 0x0000a80001417983 */ /* 0x000f220000100800 */
[--C-:B------:R-:W-:Y:S01]  /*13310*/  SHF.R.U64 R21, R48, 0x10, R49.reuse ;  /* 0x0000001030157819 */ /* 0x100fe20000001231 */
[----:B------:R-:W-:Y:S01]  /*13320*/  HADD2.F32 R60, -RZ, R109.H1_H1 ;  /* 0x3000006dff3c7230 */ /* 0x000fe20000004100 */
[----:B------:R-:W-:Y:S01]  /*13330*/  SHF.R.U32.HI R48, RZ, 0x10, R49 ;  /* 0x00000010ff307819 */ /* 0x000fe20000011631 */
[----:B------:R-:W-:Y:S02]  /*13340*/  HADD2.F32 R58, -RZ, R111.H1_H1 ;  /* 0x3000006fff3a7230 */ /* 0x000fe40000004100 */
[----:B------:R-:W-:-:S02]  /*13350*/  HADD2.F32 R109, -RZ, R109.H0_H0 ;  /* 0x2000006dff6d7230 */ /* 0x000fc40000004100 */
[----:B------:R-:W-:Y:S02]  /*13360*/  HADD2.F32 R48, -RZ, R48.H0_H0 ;  /* 0x20000030ff307230 */ /* 0x000fe40000004100 */
[----:B------:R-:W-:Y:S02]  /*13370*/  HADD2.F32 R111, -RZ, R111.H0_H0 ;  /* 0x2000006fff6f7230 */ /* 0x000fe40000004100 */
[----:B------:R-:W-:Y:S01]  /*13380*/  HADD2.F32 R21, -RZ, R21.H0_H0 ;  /* 0x20000015ff157230 */ /* 0x000fe20000004100 */
[----:B--2---:R-:W-:-:S04]  /*13390*/  LEA.HI R3, R3, R20, RZ, 0x1d ;  /* 0x0000001403037211 */ /* 0x004fc800078fe8ff */
[----:B------:R-:W-:Y:S01]  /*133a0*/  SHF.R.S32.HI R44, RZ, 0x1f, R3 ;  /* 0x0000001fff2c7819 */ /* 0x000fe20000011403 */
[----:B------:R-:W-:-:S03]  /*133b0*/  IMAD.SHL.U32 R20, R3, 0x8, RZ ;  /* 0x0000000803147824 */ /* 0x000fc600078e00ff */
[----:B------:R-:W-:Y:S02]  /*133c0*/  LEA.HI R44, R44, R3, RZ, 0x3 ;  /* 0x000000032c2c7211 */ /* 0x000fe400078f18ff */
[----:B------:R-:W-:-:S03]  /*133d0*/  LOP3.LUT R3, R223, 0x38, R20, 0xf8, !PT ;  /* 0x00000038df037812 */ /* 0x000fc600078ef814 */
[----:B------:R-:W-:Y:S01]  /*133e0*/  IMAD.SHL.U32 R20, R44, 0x400, RZ ;  /* 0x000004002c147824 */ /* 0x000fe200078e00ff */
[----:B------:R-:W-:Y:S01]  /*133f0*/  LOP3.LUT R3, R3, R78, RZ, 0x3c, !PT ;  /* 0x0000004e03037212 */ /* 0x000fe200078e3cff */
[----:B----4-:R-:W0:Y:S03]  /*13400*/  LDS.128 R44, [R65] ;  /* 0x00000000412c7984 */ /* 0x010e260000000c00 */
[----:B------:R-:W-:-:S04]  /*13410*/  LOP3.LUT R20, R20, 0x7fffe000, RZ, 0xc0, !PT ;  /* 0x7fffe00014147812 */ /* 0x000fc800078ec0ff */
[----:B------:R-:W-:Y:S02]  /*13420*/  IADD3 R3, R3, R20, R225 ;  /* 0x0000001403037210 */ /* 0x000fe40007ffe0e1 */
[--C-:B------:R-:W-:Y:S02]  /*13430*/  SHF.R.U64 R20, R40, 0x10, R41.reuse ;  /* 0x0000001028147819 */ /* 0x100fe40000001229 */
[----:B------:R-:W-:Y:S01]  /*13440*/  SHF.R.U32.HI R40, RZ, 0x10, R41 ;  /* 0x00000010ff287819 */ /* 0x000fe20000011629 */
[----:B------:R-:W-:Y:S01]  /*13450*/  IMAD R3, R3, 0x2, R16 ;  /* 0x0000000203037824 */ /* 0x000fe200078e0210 */
[----:B------:R-:W-:Y:S01]  /*13460*/  SHF.R.U64 R41, R42, 0x10, R43 ;  /* 0x000000102a297819 */ /* 0x000fe2000000122b */
[----:B------:R-:W-:Y:S01]  /*13470*/  HADD2.F32 R20, -RZ, R20.H0_H0 ;  /* 0x20000014ff147230 */ /* 0x000fe20000004100 */
[--C-:B------:R-:W-:Y:S01]  /*13480*/  SHF.R.U64 R42, R50, 0x10, R51.reuse ;  /* 0x00000010322a7819 */ /* 0x100fe20000001233 */
[----:B------:R-:W-:Y:S01]  /*13490*/  HADD2.F32 R40, -RZ, R40.H0_H0 ;  /* 0x20000028ff287230 */ /* 0x000fe20000004100 */
[----:B------:R-:W1:Y:S01]  /*134a0*/  LDS.128 R52, [R3+0x14400] ;  /* 0x0144000003347984 */ /* 0x000e620000000c00 */
[----:B------:R-:W-:Y:S01]  /*134b0*/  SHF.R.U32.HI R50, RZ, 0x10, R51 ;  /* 0x00000010ff327819 */ /* 0x000fe20000011633 */
[----:B------:R-:W-:Y:S01]  /*134c0*/  HADD2.F32 R41, -RZ, R41.H0_H0 ;  /* 0x20000029ff297230 */ /* 0x000fe20000004100 */
[----:B------:R-:W-:Y:S01]  /*134d0*/  SHF.R.U32.HI R43, RZ, 0x10, R43 ;  /* 0x00000010ff2b7819 */ /* 0x000fe2000001162b */
[----:B------:R-:W-:-:S02]  /*134e0*/  HADD2.F32 R42, -RZ, R42.H0_H0 ;  /* 0x2000002aff2a7230 */ /* 0x000fc40000004100 */
[----:B------:R-:W-:Y:S02]  /*134f0*/  HADD2.F32 R50, -RZ, R50.H0_H0 ;  /* 0x20000032ff327230 */ /* 0x000fe40000004100 */
[--C-:B0-----:R-:W-:Y:S02]  /*13500*/  HADD2.F32 R49, -RZ, R45.reuse.H0_H0 ;  /* 0x2000002dff317230 */ /* 0x101fe40000004100 */
[----:B------:R-:W-:Y:S02]  /*13510*/  HADD2.F32 R51, -RZ, R45.H1_H1 ;  /* 0x3000002dff337230 */ /* 0x000fe40000004100 */
[----:B------:R-:W-:Y:S02]  /*13520*/  HADD2.F32 R45, -RZ, R44.H0_H0 ;  /* 0x2000002cff2d7230 */ /* 0x000fe40000004100 */
[----:B------:R-:W-:Y:S02]  /*13530*/  HADD2.F32 R56, -RZ, R46.H0_H0 ;  /* 0x2000002eff387230 */ /* 0x000fe40000004100 */
[----:B------:R-:W-:-:S02]  /*13540*/  HADD2.F32 R57, -RZ, R47.H0_H0 ;  /* 0x2000002fff397230 */ /* 0x000fc40000004100 */
[----:B------:R-:W-:Y:S02]  /*13550*/  HADD2.F32 R47, -RZ, R47.H1_H1 ;  /* 0x3000002fff2f7230 */ /* 0x000fe40000004100 */
[----:B------:R-:W-:Y:S02]  /*13560*/  HADD2.F32 R44, -RZ, R44.H1_H1 ;  /* 0x3000002cff2c7230 */ /* 0x000fe40000004100 */
[----:B------:R-:W-:Y:S02]  /*13570*/  HADD2.F32 R46, -RZ, R46.H1_H1 ;  /* 0x3000002eff2e7230 */ /* 0x000fe40000004100 */
[--C-:B-1----:R-:W-:Y:S02]  /*13580*/  HADD2.F32 R59, -RZ, R53.reuse.H0_H0 ;  /* 0x20000035ff3b7230 */ /* 0x102fe40000004100 */
[----:B------:R-:W-:Y:S02]  /*13590*/  HADD2.F32 R61, -RZ, R53.H1_H1 ;  /* 0x30000035ff3d7230 */ /* 0x000fe40000004100 */
[----:B------:R-:W-:-:S02]  /*135a0*/  HADD2.F32 R53, -RZ, R52.H0_H0 ;  /* 0x20000034ff357230 */ /* 0x000fc40000004100 */
[C---:B------:R-:W-:Y:S01]  /*135b0*/  FMUL.FTZ R63, R59.reuse, R60 ;  /* 0x0000003c3b3f7220 */ /* 0x040fe20000410000 */
[-C--:B------:R-:W-:Y:S01]  /*135c0*/  FMUL.FTZ R59, R59, R58.reuse ;  /* 0x0000003a3b3b7220 */ /* 0x080fe20000410000 */
[----:B------:R-:W-:Y:S02]  /*135d0*/  HADD2.F32 R62, -RZ, R54.H0_H0 ;  /* 0x20000036ff3e7230 */ /* 0x000fe40000004100 */
[----:B------:R-:W-:Y:S01]  /*135e0*/  FFMA.FTZ R63, R49, R58, -R63 ;  /* 0x0000003a313f7223 */ /* 0x000fe2000001083f */
[C---:B------:R-:W-:Y:S01]  /*135f0*/  FMUL.FTZ R58, R61.reuse, R48 ;  /* 0x000000303d3a7220 */ /* 0x040fe20000410000 */
[----:B------:R-:W-:Y:S01]  /*13600*/  FMUL.FTZ R61, R61, R40 ;  /* 0x000000283d3d7220 */ /* 0x000fe20000410000 */
[----:B------:R-:W-:Y:S01]  /*13610*/  FFMA.FTZ R59, R49, R60, R59 ;  /* 0x0000003c313b7223 */ /* 0x000fe2000001003b */
[----:B------:R-:W-:Y:S02]  /*13620*/  HADD2.F32 R49, -RZ, R110.H0_H0 ;  /* 0x2000006eff317230 */ /* 0x000fe40000004100 */
[----:B------:R-:W-:Y:S01]  /*13630*/  FFMA.FTZ R58, R51, R40, -R58 ;  /* 0x00000028333a7223 */ /* 0x000fe2000001083a */
[C---:B------:R-:W-:Y:S01]  /*13640*/  FMUL.FTZ R40, R53.reuse, R109 ;  /* 0x0000006d35287220 */ /* 0x040fe20000410000 */
[----:B------:R-:W-:Y:S01]  /*13650*/  FMUL.FTZ R53, R53, R111 ;  /* 0x0000006f35357220 */ /* 0x000fe20000410000 */
[----:B------:R-:W-:Y:S01]  /*13660*/  FFMA.FTZ R61, R51, R48, R61 ;  /* 0x00000030333d7223 */ /* 0x000fe2000001003d */
[----:B------:R-:W-:-:S02]  /*13670*/  HADD2.F32 R48, -RZ, R112.H0_H0 ;  /* 0x20000070ff307230 */ /* 0x000fc40000004100 */
[C---:B------:R-:W-:Y:S01]  /*13680*/  FFMA.FTZ R40, R45.reuse, R111, -R40 ;  /* 0x0000006f2d287223 */ /* 0x040fe20000010828 */
[----:B------:R-:W-:Y:S01]  /*13690*/  FFMA.FTZ R53, R45, R109, R53 ;  /* 0x0000006d2d357223 */ /* 0x000fe20000010035 */
[CC--:B------:R-:W-:Y:S01]  /*136a0*/  FMUL.FTZ R45, R62.reuse, R49.reuse ;  /* 0x000000313e2d7220 */ /* 0x0c0fe20000410000 */
[--C-:B------:R-:W-:Y:S02]  /*136b0*/  HADD2.F32 R64, -RZ, R55.reuse.H0_H0 ;  /* 0x20000037ff407230 */ /* 0x100fe40000004100 */
[-C--:B------:R-:W-:Y:S01]  /*136c0*/  FMUL.FTZ R62, R62, R48.reuse ;  /* 0x000000303e3e7220 */ /* 0x080fe20000410000 */
[----:B------:R-:W-:Y:S02]  /*136d0*/  HADD2.F32 R55, -RZ, R55.H1_H1 ;  /* 0x30000037ff377230 */ /* 0x000fe40000004100 */
[C---:B------:R-:W-:Y:S01]  /*136e0*/  FFMA.FTZ R48, R56.reuse, R48, -R45 ;  /* 0x0000003038307223 */ /* 0x040fe2000001082d */
[----:B------:R-:W-:Y:S02]  /*136f0*/  HADD2.F32 R45, -RZ, R43.H0_H0 ;  /* 0x2000002bff2d7230 */ /* 0x000fe40000004100 */
[----:B------:R-:W-:Y:S01]  /*13700*/  FFMA.FTZ R62, R56, R49, R62 ;  /* 0x00000031383e7223 */ /* 0x000fe2000001003e */
[----:B------:R-:W-:-:S02]  /*13710*/  HADD2.F32 R52, -RZ, R52.H1_H1 ;  /* 0x30000034ff347230 */ /* 0x000fc40000004100 */
[CC--:B------:R-:W-:Y:S01]  /*13720*/  FMUL.FTZ R49, R55.reuse, R50.reuse ;  /* 0x0000003237317220 */ /* 0x0c0fe20000410000 */
[----:B------:R-:W-:Y:S02]  /*13730*/  HADD2.F32 R54, -RZ, R54.H1_H1 ;  /* 0x30000036ff367230 */ /* 0x000fe40000004100 */
[-C--:B------:R-:W-:Y:S01]  /*13740*/  FMUL.FTZ R55, R55, R45.reuse ;  /* 0x0000002d37377220 */ /* 0x080fe20000410000 */
[----:B------:R-:W-:Y:S02]  /*13750*/  HADD2.F32 R110, -RZ, R110.H1_H1 ;  /* 0x3000006eff6e7230 */ /* 0x000fe40000004100 */
[C---:B------:R-:W-:Y:S01]  /*13760*/  FFMA.FTZ R49, R47.reuse, R45, -R49 ;  /* 0x0000002d2f317223 */ /* 0x040fe20000010831 */
[----:B------:R-:W-:Y:S02]  /*13770*/  HADD2.F32 R112, -RZ, R112.H1_H1 ;  /* 0x30000070ff707230 */ /* 0x000fe40000004100 */
[----:B------:R-:W-:Y:S01]  /*13780*/  FFMA.FTZ R47, R47, R50, R55 ;  /* 0x000000322f2f7223 */ /* 0x000fe20000010037 */
[C---:B------:R-:W-:Y:S01]  /*13790*/  FMUL.FTZ R50, R52.reuse, R21 ;  /* 0x0000001534327220 */ /* 0x040fe20000410000 */
[----:B------:R-:W-:Y:S01]  /*137a0*/  FMUL.FTZ R52, R52, R20 ;  /* 0x0000001434347220 */ /* 0x000fe20000410000 */
[----:B------:R-:W-:Y:S01]  /*137b0*/  FMUL.FTZ R43, R64, R110 ;  /* 0x0000006e402b7220 */ /* 0x000fe20000410000 */
[----:B------:R-:W-:Y:S01]  /*137c0*/  FMUL.FTZ R45, R54, R42 ;  /* 0x0000002a362d7220 */ /* 0x000fe20000410000 */
[----:B------:R-:W-:Y:S01]  /*137d0*/  FMUL.FTZ R64, R64, R112 ;  /* 0x0000007040407220 */ /* 0x000fe20000410000 */
[----:B------:R-:W-:Y:S01]  /*137e0*/  FMUL.FTZ R54, R54, R41 ;  /* 0x0000002936367220 */ /* 0x000fe20000410000 */
[C---:B------:R-:W-:Y:S01]  /*137f0*/  FFMA.FTZ R20, R44.reuse, R20, -R50 ;  /* 0x000000142c147223 */ /* 0x040fe20000010832 */
[----:B------:R-:W-:Y:S01]  /*13800*/  FFMA.FTZ R44, R44, R21, R52 ;  /* 0x000000152c2c7223 */ /* 0x000fe20000010034 */
[C---:B------:R-:W-:Y:S01]  /*13810*/  FFMA.FTZ R43, R57.reuse, R112, -R43 ;  /* 0x00000070392b7223 */ /* 0x040fe2000001082b */
[C---:B------:R-:W-:Y:S01]  /*13820*/  FFMA.FTZ R21, R46.reuse, R41, -R45 ;  /* 0x000000292e157223 */ /* 0x040fe2000001082d */
        /* <DEDUP_REMOVED lines=12> */
.L_x_2827:
[----:B------:R-:W-:Y:S05]  /*138f0*/  BSYNC B1 ;  /* 0x0000000000017941 */ /* 0x000fea0003800000 */
.L_x_2826:
[----:B--2---:R-:W-:Y:S01]  /*13900*/  VIADD R3, R212, 0x40 ;  /* 0x00000040d4037836 */ /* 0x004fe20000000000 */
[----:B------:R-:W-:Y:S04]  /*13910*/  BSSY B1, `(.L_x_2830) ;  /* 0x00000d5000017945 */ /* 0x000fe80003800000 */
[----:B------:R-:W-:-:S13]  /*13920*/  ISETP.GE.AND P0, PT, R3, R0, PT ;  /* 0x000000000300720c */ /* 0x000fda0003f06270 */
[----:B------:R-:W-:Y:S05]  /*13930*/  @P0 BRA `(.L_x_2831) ;  /* 0x0000000c00480947 */ /* 0x000fea0003800000 */
[----:B01----:R-:W0:Y:S01]  /*13940*/  LDC R20, c[0x0][0x3f4] ;  /* 0x0000fd00ff147b82 */ /* 0x003e220000000800 */
[----:B------:R-:W-:Y:S01]  /*13950*/  BSSY B2, `(.L_x_2832) ;  /* 0x0000064000027945 */ /* 0x000fe20003800000 */
[----:B------:R-:W-:Y:S02]  /*13960*/  SHF.R.U32.HI R62, RZ, 0x3, R222 ;  /* 0x00000003ff3e7819 */ /* 0x000fe400000116de */
[-C--:B0-----:R-:W-:Y:S02]  /*13970*/  ISETP.GE.AND P0, PT, R18, R20.reuse, PT ;  /* 0x000000141200720c */ /* 0x081fe40003f06270 */
[----:B------:R-:W-:-:S11]  /*13980*/  ISETP.GE.AND P1, PT, R213, R20, PT ;  /* 0x00000014d500720c */ /* 0x000fd60003f26270 */
[----:B------:R-:W-:Y:S05]  /*13990*/  @P0 BRA `(.L_x_2833) ;  /* 0x00000004007c0947 */ /* 0x000fea0003800000 */
[----:B------:R-:W2:Y:S01]  /*139a0*/  LDL R63, [R1+0xa4] ;  /* 0x0000a400013f7983 */ /* 0x000ea20000100800 */
[----:B------:R-:W-:Y:S01]  /*139b0*/  LEA.HI R3, R20, R237, RZ, 0x1d ;  /* 0x000000ed14037211 */ /* 0x000fe200078fe8ff */
[----:B------:R-:W-:Y:S01]  /*139c0*/  HADD2.F32 R53, -RZ, R105.H1_H1 ;  /* 0x30000069ff357230 */ /* 0x000fe20000004100 */
[----:B------:R-:W-:Y:S01]  /*139d0*/  SHF.R.U64 R30, R30, 0x10, R31 ;  /* 0x000000101e1e7819 */ /* 0x000fe2000000121f */
[--C-:B------:R-:W-:Y:S01]  /*139e0*/  HADD2.F32 R51, -RZ, R107.reuse.H1_H1 ;  /* 0x3000006bff337230 */ /* 0x100fe20000004100 */
[----:B------:R-:W-:Y:S01]  /*139f0*/  SHF.R.S32.HI R40, RZ, 0x1f, R3 ;  /* 0x0000001fff287819 */ /* 0x000fe20000011403 */
[----:B------:R-:W-:Y:S01]  /*13a00*/  HADD2.F32 R58, -RZ, R107.H0_H0 ;  /* 0x2000006bff3a7230 */ /* 0x000fe20000004100 */
[----:B------:R-:W-:Y:S02]  /*13a10*/  SHF.L.U32 R21, R3, 0x3, RZ ;  /* 0x0000000303157819 */ /* 0x000fe400000006ff */
[----:B------:R-:W-:Y:S02]  /*13a20*/  LEA.HI R40, R40, R3, RZ, 0x3 ;  /* 0x0000000328287211 */ /* 0x000fe400078f18ff */
[----:B------:R-:W-:-:S03]  /*13a30*/  LOP3.LUT R3, R222, 0x38, R21, 0xf8, !PT ;  /* 0x00000038de037812 */ /* 0x000fc600078ef815 */
[----:B------:R-:W-:Y:S01]  /*13a40*/  IMAD.SHL.U32 R40, R40, 0x400, RZ ;  /* 0x0000040028287824 */ /* 0x000fe200078e00ff */
[----:B------:R-:W-:-:S04]  /*13a50*/  LOP3.LUT R3, R3, R62, RZ, 0x3c, !PT ;  /* 0x0000003e03037212 */ /* 0x000fc800078e3cff */
[----:B------:R-:W-:-:S04]  /*13a60*/  LOP3.LUT R21, R40, 0x7fffe000, RZ, 0xc0, !PT ;  /* 0x7fffe00028157812 */ /* 0x000fc800078ec0ff */
[----:B------:R-:W-:Y:S02]  /*13a70*/  IADD3 R3, R3, R21, R224 ;  /* 0x0000001503037210 */ /* 0x000fe40007ffe0e0 */
[----:B------:R-:W-:Y:S02]  /*13a80*/  SHF.R.U64 R21, R28, 0x10, R29 ;  /* 0x000000101c157819 */ /* 0x000fe4000000121d */
[--C-:B------:R-:W-:Y:S01]  /*13a90*/  SHF.R.U64 R28, R36, 0x10, R37.reuse ;  /* 0x00000010241c7819 */ /* 0x100fe20000001225 */
[----:B------:R-:W-:Y:S01]  /*13aa0*/  IMAD R3, R3, 0x2, R16 ;  /* 0x0000000203037824 */ /* 0x000fe200078e0210 */
[----:B------:R-:W-:Y:S01]  /*13ab0*/  SHF.R.U32.HI R36, RZ, 0x10, R37 ;  /* 0x00000010ff247819 */ /* 0x000fe20000011625 */
[----:B------:R-:W-:Y:S01]  /*13ac0*/  HADD2.F32 R21, -RZ, R21.H0_H0 ;  /* 0x20000015ff157230 */ /* 0x000fe20000004100 */
[----:B------:R-:W-:Y:S02]  /*13ad0*/  SHF.R.U32.HI R29, RZ, 0x10, R29 ;  /* 0x00000010ff1d7819 */ /* 0x000fe4000001161d */
[----:B------:R-:W0:Y:S01]  /*13ae0*/  LDS.128 R44, [R3+0x14400] ;  /* 0x01440000032c7984 */ /* 0x000e220000000c00 */
[----:B------:R-:W-:Y:S01]  /*13af0*/  SHF.R.U32.HI R37, RZ, 0x10, R31 ;  /* 0x00000010ff257819 */ /* 0x000fe2000001161f */
[----:B------:R-:W-:Y:S01]  /*13b00*/  HADD2.F32 R59, -RZ, R36.H0_H0 ;  /* 0x20000024ff3b7230 */ /* 0x000fe20000004100 */
[--C-:B------:R-:W-:Y:S01]  /*13b10*/  SHF.R.U64 R31, R38, 0x10, R39.reuse ;  /* 0x00000010261f7819 */ /* 0x100fe20000001227 */
[----:B------:R-:W-:Y:S01]  /*13b20*/  HADD2.F32 R29, -RZ, R29.H0_H0 ;  /* 0x2000001dff1d7230 */ /* 0x000fe20000004100 */
[----:B------:R-:W-:Y:S01]  /*13b30*/  SHF.R.U32.HI R39, RZ, 0x10, R39 ;  /* 0x00000010ff277819 */ /* 0x000fe20000011627 */
[----:B------:R-:W-:-:S02]  /*13b40*/  HADD2.F32 R36, -RZ, R105.H0_H0 ;  /* 0x20000069ff247230 */ /* 0x000fc40000004100 */
[--C-:B0-----:R-:W-:Y:S02]  /*13b50*/  HADD2.F32 R52, -RZ, R45.reuse.H0_H0 ;  /* 0x2000002dff347230 */ /* 0x101fe40000004100 */
[----:B------:R-:W-:Y:S02]  /*13b60*/  HADD2.F32 R54, -RZ, R45.H1_H1 ;  /* 0x3000002dff367230 */ /* 0x000fe40000004100 */
[----:B------:R-:W-:Y:S02]  /*13b70*/  HADD2.F32 R45, -RZ, R44.H0_H0 ;  /* 0x2000002cff2d7230 */ /* 0x000fe40000004100 */
[C---:B------:R-:W-:Y:S01]  /*13b80*/  FMUL.FTZ R57, R52.reuse, R53 ;  /* 0x0000003534397220 */ /* 0x040fe20000410000 */
[----:B------:R-:W-:Y:S01]  /*13b90*/  FMUL.FTZ R61, R52, R51 ;  /* 0x00000033343d7220 */ /* 0x000fe20000410000 */
[----:B------:R-:W-:Y:S02]  /*13ba0*/  HADD2.F32 R55, -RZ, R46.H0_H0 ;  /* 0x2000002eff377230 */ /* 0x000fe40000004100 */
[----:B------:R-:W-:-:S02]  /*13bb0*/  HADD2.F32 R52, -RZ, R106.H0_H0 ;  /* 0x2000006aff347230 */ /* 0x000fc40000004100 */
[--C-:B------:R-:W-:Y:S02]  /*13bc0*/  HADD2.F32 R56, -RZ, R47.reuse.H0_H0 ;  /* 0x2000002fff387230 */ /* 0x100fe40000004100 */
[----:B------:R-:W-:Y:S02]  /*13bd0*/  HADD2.F32 R47, -RZ, R47.H1_H1 ;  /* 0x3000002fff2f7230 */ /* 0x000fe40000004100 */
[----:B------:R-:W-:Y:S02]  /*13be0*/  HADD2.F32 R44, -RZ, R44.H1_H1 ;  /* 0x3000002cff2c7230 */ /* 0x000fe40000004100 */
[----:B------:R-:W-:Y:S01]  /*13bf0*/  HADD2.F32 R46, -RZ, R46.H1_H1 ;  /* 0x3000002eff2e7230 */ /* 0x000fe20000004100 */
[----:B--2---:R-:W0:Y:S02]  /*13c00*/  LDS.128 R40, [R63] ;  /* 0x000000003f287984 */ /* 0x004e240000000c00 */
[--C-:B0-----:R-:W-:Y:S02]  /*13c10*/  HADD2.F32 R38, -RZ, R41.reuse.H0_H0 ;  /* 0x20000029ff267230 */ /* 0x101fe40000004100 */
[----:B------:R-:W-:-:S02]  /*13c20*/  HADD2.F32 R48, -RZ, R41.H1_H1 ;  /* 0x30000029ff307230 */ /* 0x000fc40000004100 */
[----:B------:R-:W-:Y:S02]  /*13c30*/  HADD2.F32 R41, -RZ, R40.H0_H0 ;  /* 0x20000028ff297230 */ /* 0x000fe40000004100 */
[----:B------:R-:W-:Y:S01]  /*13c40*/  FFMA.FTZ R57, R38, R51, -R57 ;  /* 0x0000003326397223 */ /* 0x000fe20000010839 */
[----:B------:R-:W-:Y:S01]  /*13c50*/  FMUL.FTZ R51, R54, R59 ;  /* 0x0000003b36337220 */ /* 0x000fe20000410000 */
[----:B------:R-:W-:Y:S01]  /*13c60*/  FFMA.FTZ R61, R38, R53, R61 ;  /* 0x00000035263d7223 */ /* 0x000fe2000001003d */
[-C--:B------:R-:W-:Y:S01]  /*13c70*/  FMUL.FTZ R53, R54, R29.reuse ;  /* 0x0000001d36357220 */ /* 0x080fe20000410000 */
[C---:B------:R-:W-:Y:S01]  /*13c80*/  FMUL.FTZ R54, R45.reuse, R36 ;  /* 0x000000242d367220 */ /* 0x040fe20000410000 */
[----:B------:R-:W-:Y:S01]  /*13c90*/  FFMA.FTZ R38, R48, R29, -R51 ;  /* 0x0000001d30267223 */ /* 0x000fe20000010833 */
[-C--:B------:R-:W-:Y:S01]  /*13ca0*/  FMUL.FTZ R29, R45, R58.reuse ;  /* 0x0000003a2d1d7220 */ /* 0x080fe20000410000 */
[----:B------:R-:W-:Y:S02]  /*13cb0*/  HADD2.F32 R49, -RZ, R42.H0_H0 ;  /* 0x2000002aff317230 */ /* 0x000fe40000004100 */
[----:B------:R-:W-:Y:S01]  /*13cc0*/  FFMA.FTZ R45, R41, R58, -R54 ;  /* 0x0000003a292d7223 */ /* 0x000fe20000010836 */
[----:B------:R-:W-:-:S02]  /*13cd0*/  HADD2.F32 R54, -RZ, R108.H0_H0 ;  /* 0x2000006cff367230 */ /* 0x000fc40000004100 */
[----:B------:R-:W-:Y:S01]  /*13ce0*/  FMUL.FTZ R58, R55, R52 ;  /* 0x00000034373a7220 */ /* 0x000fe20000410000 */
[----:B------:R-:W-:Y:S01]  /*13cf0*/  FFMA.FTZ R36, R41, R36, R29 ;  /* 0x0000002429247223 */ /* 0x000fe2000001001d */
[----:B------:R-:W-:Y:S02]  /*13d00*/  HADD2.F32 R51, -RZ, R106.H1_H1 ;  /* 0x3000006aff337230 */ /* 0x000fe40000004100 */
[----:B------:R-:W-:Y:S01]  /*13d10*/  FFMA.FTZ R48, R48, R59, R53 ;  /* 0x0000003b30307223 */ /* 0x000fe20000010035 */
[----:B------:R-:W-:Y:S02]  /*13d20*/  HADD2.F32 R29, -RZ, R108.H1_H1 ;  /* 0x3000006cff1d7230 */ /* 0x000fe40000004100 */
[-C--:B------:R-:W-:Y:S01]  /*13d30*/  FFMA.FTZ R41, R49, R54.reuse, -R58 ;  /* 0x0000003631297223 */ /* 0x080fe2000001083a */
[----:B------:R-:W-:Y:S02]  /*13d40*/  HADD2.F32 R58, -RZ, R37.H0_H0 ;  /* 0x20000025ff3a7230 */ /* 0x000fe40000004100 */
[----:B------:R-:W-:Y:S01]  /*13d50*/  FMUL.FTZ R60, R55, R54 ;  /* 0x00000036373c7220 */ /* 0x000fe20000410000 */
[----:B------:R-:W-:-:S02]  /*13d60*/  HADD2.F32 R50, -RZ, R43.H0_H0 ;  /* 0x2000002bff327230 */ /* 0x000fc40000004100 */
[C---:B------:R-:W-:Y:S01]  /*13d70*/  FMUL.FTZ R37, R56.reuse, R51 ;  /* 0x0000003338257220 */ /* 0x040fe20000410000 */
[----:B------:R-:W-:Y:S02]  /*13d80*/  HADD2.F32 R54, -RZ, R39.H0_H0 ;  /* 0x20000027ff367230 */ /* 0x000fe40000004100 */
[-C--:B------:R-:W-:Y:S01]  /*13d90*/  FMUL.FTZ R56, R56, R29.reuse ;  /* 0x0000001d38387220 */ /* 0x080fe20000410000 */
[----:B------:R-:W-:Y:S01]  /*13da0*/  FFMA.FTZ R49, R49, R52, R60 ;  /* 0x0000003431317223 */ /* 0x000fe2000001003c */
[C---:B------:R-:W-:Y:S01]  /*13db0*/  FFMA.FTZ R29, R50.reuse, R29, -R37 ;  /* 0x0000001d321d7223 */ /* 0x040fe20000010825 */
[----:B------:R-:W-:Y:S02]  /*13dc0*/  HADD2.F32 R43, -RZ, R43.H1_H1 ;  /* 0x3000002bff2b7230 */ /* 0x000fe40000004100 */
[----:B------:R-:W-:Y:S01]  /*13dd0*/  FFMA.FTZ R39, R50, R51, R56 ;  /* 0x0000003332277223 */ /* 0x000fe20000010038 */
[C---:B------:R-:W-:Y:S01]  /*13de0*/  FMUL.FTZ R52, R47.reuse, R54 ;  /* 0x000000362f347220 */ /* 0x040fe20000410000 */
[----:B------:R-:W-:Y:S01]  /*13df0*/  FMUL.FTZ R50, R47, R58 ;  /* 0x0000003a2f327220 */ /* 0x000fe20000410000 */
[----:B------:R-:W-:-:S02]  /*13e00*/  HADD2.F32 R37, -RZ, R28.H0_H0 ;  /* 0x2000001cff257230 */ /* 0x000fc40000004100 */
[----:B------:R-:W-:Y:S02]  /*13e10*/  HADD2.F32 R47, -RZ, R31.H0_H0 ;  /* 0x2000001fff2f7230 */ /* 0x000fe40000004100 */
[C---:B------:R-:W-:Y:S01]  /*13e20*/  FFMA.FTZ R52, R43.reuse, R58, -R52 ;  /* 0x0000003a2b347223 */ /* 0x040fe20000010834 */
[----:B------:R-:W-:Y:S02]  /*13e30*/  HADD2.F32 R31, -RZ, R30.H0_H0 ;  /* 0x2000001eff1f7230 */ /* 0x000fe40000004100 */
[----:B------:R-:W-:Y:S01]  /*13e40*/  FFMA.FTZ R50, R43, R54, R50 ;  /* 0x000000362b327223 */ /* 0x000fe20000010032 */
[----:B------:R-:W-:Y:S02]  /*13e50*/  HADD2.F32 R40, -RZ, R40.H1_H1 ;  /* 0x30000028ff287230 */ /* 0x000fe40000004100 */
[----:B------:R-:W-:Y:S01]  /*13e60*/  FMUL.FTZ R43, R44, R37 ;  /* 0x000000252c2b7220 */ /* 0x000fe20000410000 */
[----:B------:R-:W-:Y:S02]  /*13e70*/  HADD2.F32 R42, -RZ, R42.H1_H1 ;  /* 0x3000002aff2a7230 */ /* 0x000fe40000004100 */
[----:B------:R-:W-:Y:S01]  /*13e80*/  FMUL.FTZ R51, R46, R47 ;  /* 0x0000002f2e337220 */ /* 0x000fe20000410000 */
[----:B------:R-:W-:Y:S01]  /*13e90*/  FMUL.FTZ R44, R44, R21 ;  /* 0x000000152c2c7220 */ /* 0x000fe20000410000 */
[----:B------:R-:W-:Y:S01]  /*13ea0*/  FMUL.FTZ R46, R46, R31 ;  /* 0x0000001f2e2e7220 */ /* 0x000fe20000410000 */
[----:B------:R-:W-:Y:S01]  /*13eb0*/  FFMA.FTZ R28, R40, R21, -R43 ;  /* 0x00000015281c7223 */ /* 0x000fe2000001082b */
[----:B------:R-:W-:Y:S01]  /*13ec0*/  FFMA.FTZ R30, R42, R31, -R51 ;  /* 0x0000001f2a1e7223 */ /* 0x000fe20000010833 */
        /* <DEDUP_REMOVED lines=12> */
.L_x_2833:
[----:B------:R-:W-:Y:S05]  /*13f90*/  BSYNC B2 ;  /* 0x0000000000027941 */ /* 0x000fea0003800000 */
.L_x_2832:
[----:B------:R-:W-:Y:S05]  /*13fa0*/  @P1 BRA `(.L_x_2831) ;  /* 0x0000000400ac1947 */ /* 0x000fea0003800000 */
[----:B------:R-:W2:Y:S04]  /*13fb0*/  LDL R21, [R1+0x60] ;  /* 0x0000600001157983 */ /* 0x000ea80000100800 */
[----:B0-----:R-:W4:Y:S01]  /*13fc0*/  LDL R3, [R1+0x8c] ;  /* 0x00008c0001037983 */ /* 0x001f220000100800 */
[----:B------:R-:W-:Y:S01]  /*13fd0*/  SHF.R.S32.HI R28, RZ, 0x1f, R213 ;  /* 0x0000001fff1c7819 */ /* 0x000fe200000114d5 */
[--C-:B------:R-:W-:Y:S01]  /*13fe0*/  HADD2.F32 R49, -RZ, R95.reuse.H0_H0 ;  /* 0x2000005fff317230 */ /* 0x100fe20000004100 */
[----:B------:R-:W-:Y:S01]  /*13ff0*/  SHF.R.U32.HI R50, RZ, 0x10, R33 ;  /* 0x00000010ff327819 */ /* 0x000fe20000011621 */
[----:B------:R-:W-:Y:S01]  /*14000*/  HADD2.F32 R47, -RZ, R96.H1_H1 ;  /* 0x30000060ff2f7230 */ /* 0x000fe20000004100 */
[----:B------:R-:W-:Y:S01]  /*14010*/  SHF.R.U32.HI R43, RZ, 0x10, R25 ;  /* 0x00000010ff2b7819 */ /* 0x000fe20000011619 */
[----:B------:R-:W-:-:S02]  /*14020*/  HADD2.F32 R48, -RZ, R95.H1_H1 ;  /* 0x3000005fff307230 */ /* 0x000fc40000004100 */
[----:B------:R-:W-:Y:S02]  /*14030*/  HADD2.F32 R50, -RZ, R50.H0_H0 ;  /* 0x20000032ff327230 */ /* 0x000fe40000004100 */
[----:B------:R-:W-:Y:S02]  /*14040*/  HADD2.F32 R43, -RZ, R43.H0_H0 ;  /* 0x2000002bff2b7230 */ /* 0x000fe40000004100 */
[----:B------:R-:W-:Y:S02]  /*14050*/  HADD2.F32 R96, -RZ, R96.H0_H0 ;  /* 0x20000060ff607230 */ /* 0x000fe40000004100 */
[----:B--2---:R-:W-:Y:S01]  /*14060*/  IMAD.MOV.U32 R29, RZ, RZ, R21 ;  /* 0x000000ffff1d7224 */ /* 0x004fe200078e0015 */
[CC--:B------:R-:W-:Y:S02]  /*14070*/  LEA.HI R21, R28.reuse, R213.reuse, RZ, 0x6 ;  /* 0x000000d51c157211 */ /* 0x0c0fe400078f30ff */
[----:B----4-:R-:W-:Y:S02]  /*14080*/  R2UR UR4, R3 ;  /* 0x00000000030472ca */ /* 0x010fe400000e0000 */
[----:B------:R-:W-:Y:S01]  /*14090*/  LEA.HI R3, R28, R213, RZ, 0x3 ;  /* 0x000000d51c037211 */ /* 0x000fe200078f18ff */
[----:B------:R-:W-:Y:S01]  /*140a0*/  IMAD.SHL.U32 R28, R21, 0x80, RZ ;  /* 0x00000080151c7824 */ /* 0x000fe200078e00ff */
[----:B------:R-:W-:-:S02]  /*140b0*/  LEA.HI R20, R20, R29, RZ, 0x1d ;  /* 0x0000001d14147211 */ /* 0x000fc400078fe8ff */
[----:B------:R-:W-:Y:S02]  /*140c0*/  LOP3.LUT R3, R222, 0x38, R3, 0xf8, !PT ;  /* 0x00000038de037812 */ /* 0x000fe400078ef803 */
[----:B------:R-:W-:Y:S02]  /*140d0*/  SHF.R.S32.HI R21, RZ, 0x1f, R20 ;  /* 0x0000001fff157819 */ /* 0x000fe40000011414 */
[----:B------:R-:W-:Y:S02]  /*140e0*/  LOP3.LUT R29, R28, 0xffffe000, RZ, 0xc0, !PT ;  /* 0xffffe0001c1d7812 */ /* 0x000fe400078ec0ff */
[----:B------:R-:W-:Y:S02]  /*140f0*/  LOP3.LUT R28, R3, R62, RZ, 0x3c, !PT ;  /* 0x0000003e031c7212 */ /* 0x000fe400078e3cff */
[----:B------:R-:W-:Y:S02]  /*14100*/  LEA.HI R21, R21, R20, RZ, 0x3 ;  /* 0x0000001415157211 */ /* 0x000fe400078f18ff */
[----:B------:R-:W-:-:S02]  /*14110*/  SHF.L.U32 R3, R20, 0x3, RZ ;  /* 0x0000000314037819 */ /* 0x000fc400000006ff */
[--C-:B------:R-:W-:Y:S01]  /*14120*/  IADD3 R29, R28, R29, R224.reuse ;  /* 0x0000001d1c1d7210 */ /* 0x100fe20007ffe0e0 */
[----:B------:R-:W-:Y:S01]  /*14130*/  IMAD.SHL.U32 R28, R21, 0x400, RZ ;  /* 0x00000400151c7824 */ /* 0x000fe200078e00ff */
[----:B------:R-:W-:Y:S02]  /*14140*/  LOP3.LUT R20, R222, 0x38, R3, 0xf8, !PT ;  /* 0x00000038de147812 */ /* 0x000fe400078ef803 */
[----:B------:R-:W-:Y:S02]  /*14150*/  LEA R3, R29, UR4, 0x1 ;  /* 0x000000041d037c11 */ /* 0x000fe4000f8e08ff */
[----:B------:R-:W-:Y:S02]  /*14160*/  LOP3.LUT R21, R20, R62, RZ, 0x3c, !PT ;  /* 0x0000003e14157212 */ /* 0x000fe400078e3cff */
[----:B------:R-:W-:Y:S02]  /*14170*/  LOP3.LUT R20, R28, 0x7fffe000, RZ, 0xc0, !PT ;  /* 0x7fffe0001c147812 */ /* 0x000fe400078ec0ff */
[----:B------:R-:W0:Y:S02]  /*14180*/  LDS.128 R28, [R3] ;  /* 0x00000000031c7984 */ /* 0x000e240000000c00 */
[----:B------:R-:W-:-:S05]  /*14190*/  IADD3 R21, R21, R20, R224 ;  /* 0x0000001415157210 */ /* 0x000fca0007ffe0e0 */
[----:B------:R-:W-:Y:S01]  /*141a0*/  IMAD R20, R21, 0x2, R16 ;  /* 0x0000000215147824 */ /* 0x000fe200078e0210 */
[----:B------:R-:W-:Y:S02]  /*141b0*/  SHF.R.U64 R21, R24, 0x10, R25 ;  /* 0x0000001018157819 */ /* 0x000fe40000001219 */
[----:B------:R-:W-:Y:S02]  /*141c0*/  SHF.R.U64 R24, R32, 0x10, R33 ;  /* 0x0000001020187819 */ /* 0x000fe40000001221 */
[----:B------:R-:W1:Y:S01]  /*141d0*/  LDS.128 R36, [R20+0x14400] ;  /* 0x0144000014247984 */ /* 0x000e620000000c00 */
[----:B------:R-:W-:Y:S01]  /*141e0*/  SHF.R.U64 R25, R26, 0x10, R27 ;  /* 0x000000101a197819 */ /* 0x000fe2000000121b */
[----:B------:R-:W-:Y:S01]  /*141f0*/  HADD2.F32 R21, -RZ, R21.H0_H0 ;  /* 0x20000015ff157230 */ /* 0x000fe20000004100 */
[--C-:B------:R-:W-:Y:S02]  /*14200*/  SHF.R.U64 R26, R34, 0x10, R35.reuse ;  /* 0x00000010221a7819 */ /* 0x100fe40000001223 */
[----:B------:R-:W-:Y:S01]  /*14210*/  SHF.R.U32.HI R34, RZ, 0x10, R35 ;  /* 0x00000010ff227819 */ /* 0x000fe20000011623 */
[----:B------:R-:W-:Y:S01]  /*14220*/  HADD2.F32 R25, -RZ, R25.H0_H0 ;  /* 0x20000019ff197230 */ /* 0x000fe20000004100 */
[----:B------:R-:W-:Y:S01]  /*14230*/  SHF.R.U32.HI R27, RZ, 0x10, R27 ;  /* 0x00000010ff1b7819 */ /* 0x000fe2000001161b */
[----:B0-----:R-:W-:-:S02]  /*14240*/  HADD2.F32 R44, -RZ, R29.H0_H0 ;  /* 0x2000001dff2c7230 */ /* 0x001fc40000004100 */
[----:B------:R-:W-:Y:S02]  /*14250*/  HADD2.F32 R41, -RZ, R29.H1_H1 ;  /* 0x3000001dff297230 */ /* 0x000fe40000004100 */
[----:B------:R-:W-:Y:S02]  /*14260*/  HADD2.F32 R35, -RZ, R28.H0_H0 ;  /* 0x2000001cff237230 */ /* 0x000fe40000004100 */
[----:B------:R-:W-:Y:S02]  /*14270*/  HADD2.F32 R29, -RZ, R30.H0_H0 ;  /* 0x2000001eff1d7230 */ /* 0x000fe40000004100 */
[--C-:B------:R-:W-:Y:S02]  /*14280*/  HADD2.F32 R32, -RZ, R31.reuse.H0_H0 ;  /* 0x2000001fff207230 */ /* 0x100fe40000004100 */
[----:B------:R-:W-:Y:S02]  /*14290*/  HADD2.F32 R31, -RZ, R31.H1_H1 ;  /* 0x3000001fff1f7230 */ /* 0x000fe40000004100 */
[----:B-1----:R-:W-:-:S02]  /*142a0*/  HADD2.F32 R33, -RZ, R37.H0_H0 ;  /* 0x20000025ff217230 */ /* 0x002fc40000004100 */
[----:B------:R-:W-:Y:S02]  /*142b0*/  HADD2.F32 R46, -RZ, R37.H1_H1 ;  /* 0x30000025ff2e7230 */ /* 0x000fe40000004100 */
[----:B------:R-:W-:Y:S02]  /*142c0*/  HADD2.F32 R45, -RZ, R36.H0_H0 ;  /* 0x20000024ff2d7230 */ /* 0x000fe40000004100 */
[C---:B------:R-:W-:Y:S01]  /*142d0*/  FMUL.FTZ R37, R33.reuse, R49 ;  /* 0x0000003121257220 */ /* 0x040fe20000410000 */
[----:B------:R-:W-:Y:S01]  /*142e0*/  FMUL.FTZ R51, R33, R47 ;  /* 0x0000002f21337220 */ /* 0x000fe20000410000 */
[C---:B------:R-:W-:Y:S01]  /*142f0*/  FMUL.FTZ R52, R46.reuse, R50 ;  /* 0x000000322e347220 */ /* 0x040fe20000410000 */
[----:B------:R-:W-:Y:S01]  /*14300*/  FMUL.FTZ R46, R46, R43 ;  /* 0x0000002b2e2e7220 */ /* 0x000fe20000410000 */
[C---:B------:R-:W-:Y:S01]  /*14310*/  FFMA.FTZ R33, R44.reuse, R47, -R37 ;  /* 0x0000002f2c217223 */ /* 0x040fe20000010825 */
[----:B------:R-:W-:Y:S01]  /*14320*/  FFMA.FTZ R37, R44, R49, R51 ;  /* 0x000000312c257223 */ /* 0x000fe20000010033 */
[----:B------:R-:W-:Y:S01]  /*14330*/  FFMA.FTZ R44, R41, R43, -R52 ;  /* 0x0000002b292c7223 */ /* 0x000fe20000010834 */
[----:B------:R-:W-:Y:S01]  /*14340*/  FMUL.FTZ R52, R45, R48 ;  /* 0x000000302d347220 */ /* 0x000fe20000410000 */
[----:B------:R-:W-:-:S02]  /*14350*/  HADD2.F32 R42, -RZ, R38.H0_H0 ;  /* 0x20000026ff2a7230 */ /* 0x000fc40000004100 */
[----:B------:R-:W-:Y:S01]  /*14360*/  FMUL.FTZ R45, R45, R96 ;  /* 0x000000602d2d7220 */ /* 0x000fe20000410000 */
[--C-:B------:R-:W-:Y:S02]  /*14370*/  HADD2.F32 R47, -RZ, R94.reuse.H1_H1 ;  /* 0x3000005eff2f7230 */ /* 0x100fe40000004100 */
[----:B------:R-:W-:Y:S01]  /*14380*/  FFMA.FTZ R46, R41, R50, R46 ;  /* 0x00000032292e7223 */ /* 0x000fe2000001002e */
[C---:B------:R-:W-:Y:S01]  /*14390*/  FFMA.FTZ R41, R35.reuse, R96, -R52 ;  /* 0x0000006023297223 */ /* 0x040fe20000010834 */
[----:B------:R-:W-:Y:S02]  /*143a0*/  HADD2.F32 R43, -RZ, R97.H0_H0 ;  /* 0x20000061ff2b7230 */ /* 0x000fe40000004100 */
[----:B------:R-:W-:Y:S01]  /*143b0*/  FFMA.FTZ R35, R35, R48, R45 ;  /* 0x0000003023237223 */ /* 0x000fe2000001002d */
[----:B------:R-:W-:Y:S01]  /*143c0*/  FMUL.FTZ R48, R42, R47 ;  /* 0x0000002f2a307220 */ /* 0x000fe20000410000 */
[----:B------:R-:W-:Y:S02]  /*143d0*/  HADD2.F32 R40, -RZ, R39.H0_H0 ;  /* 0x20000027ff287230 */ /* 0x000fe40000004100 */
[----:B------:R-:W-:-:S02]  /*143e0*/  HADD2.F32 R45, -RZ, R94.H0_H0 ;  /* 0x2000005eff2d7230 */ /* 0x000fc40000004100 */
[-C--:B------:R-:W-:Y:S01]  /*143f0*/  FMUL.FTZ R50, R42, R43.reuse ;  /* 0x0000002b2a327220 */ /* 0x080fe20000410000 */
[----:B------:R-:W-:Y:S02]  /*14400*/  HADD2.F32 R97, -RZ, R97.H1_H1 ;  /* 0x30000061ff617230 */ /* 0x000fe40000004100 */
[C---:B------:R-:W-:Y:S01]  /*14410*/  FFMA.FTZ R42, R29.reuse, R43, -R48 ;  /* 0x0000002b1d2a7223 */ /* 0x040fe20000010830 */
        /* <DEDUP_REMOVED lines=8> */
[----:B------:R-:W-:Y:S02]  /*144a0*/  HADD2.F32 R38, -RZ, R38.H1_H1 ;  /* 0x30000026ff267230 */ /* 0x000fe40000004100 */
[----:B------:R-:W-:Y:S01]  /*144b0*/  FFMA.FTZ R40, R32, R45, R40 ;  /* 0x0000002d20287223 */ /* 0x000fe20000010028 */
[C---:B------:R-:W-:Y:S01]  /*144c0*/  FMUL.FTZ R52, R39.reuse, R48 ;  /* 0x0000003027347220 */ /* 0x040fe20000410000 */
[----:B------:R-:W-:Y:S01]  /*144d0*/  FMUL.FTZ R32, R39, R34 ;  /* 0x0000002227207220 */ /* 0x000fe20000410000 */
[----:B------:R-:W-:Y:S02]  /*144e0*/  HADD2.F32 R27, -RZ, R24.H0_H0 ;  /* 0x20000018ff1b7230 */ /* 0x000fe40000004100 */
[----:B------:R-:W-:-:S02]  /*144f0*/  HADD2.F32 R29, -RZ, R26.H0_H0 ;  /* 0x2000001aff1d7230 */ /* 0x000fc40000004100 */
        /* <DEDUP_REMOVED lines=22> */
.L_x_2831:
[----:B------:R-:W-:Y:S05]  /*14660*/  BSYNC B1 ;  /* 0x0000000000017941 */ /* 0x000fea0003800000 */
.L_x_2830:
[----:B0-2---:R-:W-:-:S05]  /*14670*/  VIADD R3, R212, 0x60 ;  /* 0x00000060d4037836 */ /* 0x005fca0000000000 */
[----:B------:R-:W-:-:S13]  /*14680*/  ISETP.GE.AND P0, PT, R3, R0, PT ;  /* 0x000000000300720c */ /* 0x000fda0003f06270 */
[----:B------:R-:W-:Y:S05]  /*14690*/  @P0 BRA `(.L_x_2801) ;  /* 0x0000000c00840947 */ /* 0x000fea0003800000 */
[----:B-1----:R0:W5:Y:S01]  /*146a0*/  LDL R47, [R1+0x8c] ;  /* 0x00008c00012f7983 */ /* 0x0021620000100800 */
[----:B------:R-:W1:Y:S01]  /*146b0*/  LDC R0, c[0x0][0x3f4] ;  /* 0x0000fd00ff007b82 */ /* 0x000e620000000800 */
[----:B------:R-:W-:Y:S01]  /*146c0*/  BSSY B1, `(.L_x_2834) ;  /* 0x000006d000017945 */ /* 0x000fe20003800000 */
[-C--:B-1----:R-:W-:Y:S02]  /*146d0*/  ISETP.GE.AND P0, PT, R18, R0.reuse, PT ;  /* 0x000000001200720c */ /* 0x082fe40003f06270 */
[----:B------:R-:W-:-:S11]  /*146e0*/  ISETP.GE.AND P1, PT, R213, R0, PT ;  /* 0x00000000d500720c */ /* 0x000fd60003f26270 */
[----:B0-----:R-:W-:Y:S05]  /*146f0*/  @P0 BRA `(.L_x_2835) ;  /* 0x0000000400a40947 */ /* 0x001fea0003800000 */
[----:B------:R-:W-:Y:S01]  /*14700*/  SHF.R.S32.HI R20, RZ, 0x1f, R3 ;  /* 0x0000001fff147819 */ /* 0x000fe20000011403 */
[----:B------:R-:W-:Y:S01]  /*14710*/  IMAD.SHL.U32 R21, R3, 0x40, RZ ;  /* 0x0000004003157824 */ /* 0x000fe200078e00ff */
[----:B-----5:R-:W-:Y:S01]  /*14720*/  R2UR UR4, R47 ;  /* 0x000000002f0472ca */ /* 0x020fe200000e0000 */
[----:B------:R-:W-:Y:S01]  /*14730*/  HADD2.F32 R39, -RZ, R100.H1_H1 ;  /* 0x30000064ff277230 */ /* 0x000fe20000004100 */
[----:B------:R-:W-:Y:S01]  /*14740*/  LEA.HI R25, R20, R3, RZ, 0x3 ;  /* 0x0000000314197211 */ /* 0x000fe200078f18ff */
[----:B------:R-:W-:Y:S01]  /*14750*/  HADD2.F32 R36, -RZ, R102.H1_H1 ;  /* 0x30000066ff247230 */ /* 0x000fe20000004100 */
[----:B------:R-:W-:Y:S01]  /*14760*/  LEA.HI R20, R0, R237, RZ, 0x1d ;  /* 0x000000ed00147211 */ /* 0x000fe200078fe8ff */
[----:B------:R-:W-:Y:S01]  /*14770*/  HADD2.F32 R100, -RZ, R100.H0_H0 ;  /* 0x20000064ff647230 */ /* 0x000fe20000004100 */
[----:B------:R-:W-:Y:S01]  /*14780*/  LOP3.LUT R24, R21, 0x1c0, RZ, 0xc0, !PT ;  /* 0x000001c015187812 */ /* 0x000fe200078ec0ff */
[----:B------:R-:W-:Y:S01]  /*14790*/  HADD2.F32 R102, -RZ, R102.H0_H0 ;  /* 0x20000066ff667230 */ /* 0x000fe20000004100 */
[----:B------:R-:W-:-:S02]  /*147a0*/  SHF.L.U32 R21, R25, 0x6, RZ ;  /* 0x0000000619157819 */ /* 0x000fc400000006ff */
[----:B------:R-:W-:Y:S02]  /*147b0*/  SHF.R.S32.HI R25, RZ, 0x1f, R20 ;  /* 0x0000001fff197819 */ /* 0x000fe40000011414 */
[----:B------:R-:W-:Y:S01]  /*147c0*/  LOP3.LUT R29, R21, 0xfffffe00, RZ, 0xc0, !PT ;  /* 0xfffffe00151d7812 */ /* 0x000fe200078ec0ff */
[----:B------:R-:W-:Y:S01]  /*147d0*/  IMAD.SHL.U32 R21, R20, 0x8, RZ ;  /* 0x0000000814157824 */ /* 0x000fe200078e00ff */
[----:B------:R-:W-:Y:S02]  /*147e0*/  LEA.HI R25, R25, R20, RZ, 0x3 ;  /* 0x0000001419197211 */ /* 0x000fe400078f18ff */
[----:B------:R-:W-:Y:S02]  /*147f0*/  SHF.R.U32.HI R26, RZ, 0x3, R24 ;  /* 0x00000003ff1a7819 */ /* 0x000fe40000011618 */
[C---:B------:R-:W-:Y:S01]  /*14800*/  LOP3.LUT R21, R24.reuse, 0x38, R21, 0xf8, !PT ;  /* 0x0000003818157812 */ /* 0x040fe200078ef815 */
[----:B------:R-:W-:Y:S01]  /*14810*/  IMAD.SHL.U32 R25, R25, 0x400, RZ ;  /* 0x0000040019197824 */ /* 0x000fe200078e00ff */
[----:B------:R-:W-:-:S02]  /*14820*/  LOP3.LUT R27, R24, 0x38, R18, 0xf8, !PT ;  /* 0x00000038181b7812 */ /* 0x000fc400078ef812 */
[----:B------:R-:W-:Y:S02]  /*14830*/  LOP3.LUT R21, R21, R26, RZ, 0x3c, !PT ;  /* 0x0000001a15157212 */ /* 0x000fe400078e3cff */
[----:B------:R-:W-:Y:S02]  /*14840*/  LOP3.LUT R28, R25, 0x7fffe000, RZ, 0xc0, !PT ;  /* 0x7fffe000191c7812 */ /* 0x000fe400078ec0ff */
[----:B------:R-:W-:Y:S02]  /*14850*/  LOP3.LUT R20, R29, R27, R26, 0xf6, !PT ;  /* 0x0000001b1d147212 */ /* 0x000fe400078ef61a */
[----:B------:R-:W-:Y:S02]  /*14860*/  IADD3 R21, R21, R28, R29 ;  /* 0x0000001c15157210 */ /* 0x000fe40007ffe01d */
[----:B------:R-:W-:Y:S02]  /*14870*/  LEA R20, R20, UR4, 0x1 ;  /* 0x0000000414147c11 */ /* 0x000fe4000f8e08ff */
[--C-:B------:R-:W-:Y:S01]  /*14880*/  SHF.R.U64 R6, R6, 0x10, R7.reuse ;  /* 0x0000001006067819 */ /* 0x100fe20000001207 */
[----:B------:R-:W-:Y:S01]  /*14890*/  IMAD R21, R21, 0x2, R16 ;  /* 0x0000000215157824 */ /* 0x000fe200078e0210 */
[----:B------:R-:W-:Y:S01]  /*148a0*/  SHF.R.U32.HI R41, RZ, 0x10, R7 ;  /* 0x00000010ff297819 */ /* 0x000fe20000011607 */
[----:B------:R-:W0:Y:S01]  /*148b0*/  LDS.128 R24, [R20] ;  /* 0x0000000014187984 */ /* 0x000e220000000c00 */
[----:B------:R-:W-:-:S02]  /*148c0*/  SHF.R.U64 R7, R12, 0x10, R13 ;  /* 0x000000100c077819 */ /* 0x000fc4000000120d */
[--C-:B------:R-:W-:Y:S01]  /*148d0*/  SHF.R.U64 R14, R14, 0x10, R15.reuse ;  /* 0x000000100e0e7819 */ /* 0x100fe2000000120f */
[----:B------:R-:W1:Y:S01]  /*148e0*/  LDS.128 R28, [R21+0x14400] ;  /* 0x01440000151c7984 */ /* 0x000e620000000c00 */
[----:B------:R-:W-:Y:S01]  /*148f0*/  SHF.R.U32.HI R37, RZ, 0x10, R15 ;  /* 0x00000010ff257819 */ /* 0x000fe2000001160f */
[----:B------:R-:W-:Y:S01]  /*14900*/  HADD2.F32 R41, -RZ, R41.H0_H0 ;  /* 0x20000029ff297230 */ /* 0x000fe20000004100 */
[----:B------:R-:W-:Y:S01]  /*14910*/  SHF.R.U32.HI R44, RZ, 0x10, R5 ;  /* 0x00000010ff2c7819 */ /* 0x000fe20000011605 */
[----:B------:R-:W-:Y:S01]  /*14920*/  HADD2.F32 R7, -RZ, R7.H0_H0 ;  /* 0x20000007ff077230 */ /* 0x000fe20000004100 */
[----:B------:R-:W-:Y:S01]  /*14930*/  SHF.R.U32.HI R45, RZ, 0x10, R13 ;  /* 0x00000010ff2d7819 */ /* 0x000fe2000001160d */
[----:B------:R-:W-:Y:S01]  /*14940*/  HADD2.F32 R37, -RZ, R37.H0_H0 ;  /* 0x20000025ff257230 */ /* 0x000fe20000004100 */
[----:B------:R-:W-:Y:S01]  /*14950*/  SHF.R.U64 R4, R4, 0x10, R5 ;  /* 0x0000001004047819 */ /* 0x000fe20000001205 */
[--C-:B0-----:R-:W-:Y:S02]  /*14960*/  HADD2.F32 R15, -RZ, R27.reuse.H0_H0 ;  /* 0x2000001bff0f7230 */ /* 0x101fe40000004100 */
        /* <DEDUP_REMOVED lines=10> */
[----:B------:R-:W-:Y:S01]  /*14a10*/  FFMA.FTZ R15, R15, R39, R40 ;  /* 0x000000270f0f7223 */ /* 0x000fe20000010028 */
[----:B------:R-:W-:Y:S02]  /*14a20*/  HADD2.F32 R36, -RZ, R101.H1_H1 ;  /* 0x30000065ff247230 */ /* 0x000fe40000004100 */
[----:B------:R-:W-:Y:S01]  /*14a30*/  FMUL.FTZ R35, R35, R37 ;  /* 0x0000002523237220 */ /* 0x000fe20000410000 */
[----:B------:R-:W-:Y:S02]  /*14a40*/  HADD2.F32 R33, -RZ, R29.H1_H1 ;  /* 0x3000001dff217230 */ /* 0x000fe40000004100 */
[C---:B------:R-:W-:Y:S01]  /*14a50*/  FMUL.FTZ R42, R31.reuse, R38 ;  /* 0x000000261f2a7220 */ /* 0x040fe20000410000 */
[----:B------:R-:W-:Y:S02]  /*14a60*/  HADD2.F32 R40, -RZ, R44.H0_H0 ;  /* 0x2000002cff287230 */ /* 0x000fe40000004100 */
[-C--:B------:R-:W-:Y:S01]  /*14a70*/  FMUL.FTZ R31, R31, R36.reuse ;  /* 0x000000241f1f7220 */ /* 0x080fe20000410000 */
[----:B------:R-:W-:Y:S01]  /*14a80*/  FFMA.FTZ R48, R32, R41, R35 ;  /* 0x0000002920307223 */ /* 0x000fe20000010023 */
[----:B------:R-:W-:Y:S01]  /*14a90*/  FFMA.FTZ R42, R27, R36, -R42 ;  /* 0x000000241b2a7223 */ /* 0x000fe2000001082a */
[----:B------:R-:W-:-:S02]  /*14aa0*/  HADD2.F32 R36, -RZ, R45.H0_H0 ;  /* 0x2000002dff247230 */ /* 0x000fc40000004100 */
[----:B------:R-:W-:Y:S01]  /*14ab0*/  FFMA.FTZ R35, R27, R38, R31 ;  /* 0x000000261b237223 */ /* 0x000fe2000001001f */
[----:B------:R-:W-:Y:S02]  /*14ac0*/  HADD2.F32 R25, -RZ, R25.H1_H1 ;  /* 0x30000019ff197230 */ /* 0x000fe40000004100 */
[----:B------:R-:W-:Y:S01]  /*14ad0*/  FFMA.FTZ R43, R32, R37, -R43 ;  /* 0x00000025202b7223 */ /* 0x000fe2000001082b */
[----:B------:R-:W-:Y:S02]  /*14ae0*/  HADD2.F32 R29, -RZ, R28.H0_H0 ;  /* 0x2000001cff1d7230 */ /* 0x000fe40000004100 */
[C---:B------:R-:W-:Y:S01]  /*14af0*/  FMUL.FTZ R44, R33.reuse, R40 ;  /* 0x00000028212c7220 */ /* 0x040fe20000410000 */
[----:B------:R-:W-:Y:S02]  /*14b00*/  HADD2.F32 R38, -RZ, R99.H0_H0 ;  /* 0x20000063ff267230 */ /* 0x000fe40000004100 */
[----:B------:R-:W-:Y:S01]  /*14b10*/  FMUL.FTZ R46, R33, R36 ;  /* 0x00000024212e7220 */ /* 0x000fe20000410000 */
[----:B------:R-:W-:-:S02]  /*14b20*/  HADD2.F32 R32, -RZ, R101.H0_H0 ;  /* 0x20000065ff207230 */ /* 0x000fc40000004100 */
[----:B------:R-:W-:Y:S01]  /*14b30*/  FFMA.FTZ R33, R25, R36, -R44 ;  /* 0x0000002419217223 */ /* 0x000fe2000001082c */
[----:B------:R-:W-:Y:S02]  /*14b40*/  HADD2.F32 R34, -RZ, R30.H0_H0 ;  /* 0x2000001eff227230 */ /* 0x000fe40000004100 */
[C---:B------:R-:W-:Y:S01]  /*14b50*/  FMUL.FTZ R36, R29.reuse, R38 ;  /* 0x000000261d247220 */ /* 0x040fe20000410000 */
[----:B------:R-:W-:Y:S02]  /*14b60*/  HADD2.F32 R13, -RZ, R24.H0_H0 ;  /* 0x20000018ff0d7230 */ /* 0x000fe40000004100 */
[----:B------:R-:W-:Y:S01]  /*14b70*/  FMUL.FTZ R29, R29, R32 ;  /* 0x000000201d1d7220 */ /* 0x000fe20000410000 */
[----:B------:R-:W-:Y:S01]  /*14b80*/  FFMA.FTZ R46, R25, R40, R46 ;  /* 0x00000028192e7223 */ /* 0x000fe2000001002e */
[----:B------:R-:W-:Y:S02]  /*14b90*/  HADD2.F32 R5, -RZ, R26.H0_H0 ;  /* 0x2000001aff057230 */ /* 0x000fe40000004100 */
[----:B------:R-:W-:Y:S01]  /*14ba0*/  FMUL.FTZ R40, R34, R100 ;  /* 0x0000006422287220 */ /* 0x000fe20000410000 */
[----:B------:R-:W-:-:S02]  /*14bb0*/  HADD2.F32 R28, -RZ, R28.H1_H1 ;  /* 0x3000001cff1c7230 */ /* 0x000fc40000004100 */
[C---:B------:R-:W-:Y:S01]  /*14bc0*/  FFMA.FTZ R36, R13.reuse, R32, -R36 ;  /* 0x000000200d247223 */ /* 0x040fe20000010824 */
[----:B------:R-:W-:Y:S02]  /*14bd0*/  HADD2.F32 R30, -RZ, R30.H1_H1 ;  /* 0x3000001eff1e7230 */ /* 0x000fe40000004100 */
[----:B------:R-:W-:Y:S01]  /*14be0*/  FFMA.FTZ R29, R13, R38, R29 ;  /* 0x000000260d1d7223 */ /* 0x000fe2000001001d */
[-C--:B------:R-:W-:Y:S01]  /*14bf0*/  FMUL.FTZ R34, R34, R102.reuse ;  /* 0x0000006622227220 */ /* 0x080fe20000410000 */
[----:B------:R-:W-:Y:S02]  /*14c00*/  HADD2.F32 R25, -RZ, R4.H0_H0 ;  /* 0x20000004ff197230 */ /* 0x000fe40000004100 */
[----:B------:R-:W-:Y:S01]  /*14c10*/  FFMA.FTZ R40, R5, R102, -R40 ;  /* 0x0000006605287223 */ /* 0x000fe20000010828 */
[----:B------:R-:W-:Y:S01]  /*14c20*/  HADD2.F32 R27, -RZ, R6.H0_H0 ;  /* 0x20000006ff1b7230 */ /* 0x000fe20000004100 */
[----:B------:R-:W-:Y:S01]  /*14c30*/  F2FP.F16.F32.PACK_AB R15, R48, R15 ;  /* 0x0000000f300f723e */ /* 0x000fe200000000ff */
[----:B------:R-:W-:-:S02]  /*14c40*/  HADD2.F32 R13, -RZ, R14.H0_H0 ;  /* 0x2000000eff0d7230 */ /* 0x000fc40000004100 */
        /* <DEDUP_REMOVED lines=20> */
.L_x_2835:
[----:B------:R-:W-:Y:S05]  /*14d90*/  BSYNC B1 ;  /* 0x0000000000017941 */ /* 0x000fea0003800000 */
.L_x_2834:
[----:B------:R-:W-:Y:S05]  /*14da0*/  @P1 BRA `(.L_x_2801) ;  /* 0x0000000400c01947 */ /* 0x000fea0003800000 */
[----:B0-----:R-:W2:Y:S01]  /*14db0*/  LDL R13, [R1+0x60] ;  /* 0x00006000010d7983 */ /* 0x001ea20000100800 */
[----:B------:R-:W-:Y:S01]  /*14dc0*/  IMAD.SHL.U32 R4, R3, 0x40, RZ ;  /* 0x0000004003047824 */ /* 0x000fe200078e00ff */
[----:B------:R-:W-:Y:S01]  /*14dd0*/  SHF.R.S32.HI R12, RZ, 0x1f, R213 ;  /* 0x0000001fff0c7819 */ /* 0x000fe200000114d5 */
[----:B------:R-:W-:Y:S01]  /*14de0*/  HADD2.F32 R27, -RZ, R90.H1_H1 ;  /* 0x3000005aff1b7230 */ /* 0x000fe20000004100 */
[----:B------:R-:W-:Y:S01]  /*14df0*/  SHF.R.S32.HI R6, RZ, 0x1f, R3 ;  /* 0x0000001fff067819 */ /* 0x000fe20000011403 */
[--C-:B------:R-:W-:Y:S01]  /*14e00*/  HADD2.F32 R29, -RZ, R88.reuse.H1_H1 ;  /* 0x30000058ff1d7230 */ /* 0x100fe20000004100 */
[----:B------:R-:W-:Y:S01]  /*14e10*/  LOP3.LUT R4, R4, 0x1c0, RZ, 0xc0, !PT ;  /* 0x000001c004047812 */ /* 0x000fe200078ec0ff */
[----:B------:R-:W-:Y:S01]  /*14e20*/  HADD2.F32 R28, -RZ, R87.H1_H1 ;  /* 0x30000057ff1c7230 */ /* 0x000fe20000004100 */
[----:B------:R-:W-:Y:S01]  /*14e30*/  LEA.HI R5, R12, R213, RZ, 0x3 ;  /* 0x000000d50c057211 */ /* 0x000fe200078f18ff */
[----:B------:R-:W-:Y:S01]  /*14e40*/  HADD2.F32 R88, -RZ, R88.H0_H0 ;  /* 0x20000058ff587230 */ /* 0x000fe20000004100 */
[----:B------:R-:W-:Y:S01]  /*14e50*/  LEA.HI R6, R6, R3, RZ, 0x3 ;  /* 0x0000000306067211 */ /* 0x000fe200078f18ff */
[----:B------:R-:W-:Y:S01]  /*14e60*/  HADD2.F32 R90, -RZ, R90.H0_H0 ;  /* 0x2000005aff5a7230 */ /* 0x000fe20000004100 */
[----:B------:R-:W-:-:S02]  /*14e70*/  LEA.HI R7, R12, R213, RZ, 0x6 ;  /* 0x000000d50c077211 */ /* 0x000fc400078f30ff */
[----:B------:R-:W-:Y:S02]  /*14e80*/  LOP3.LUT R15, R4, 0x38, R5, 0xf8, !PT ;  /* 0x00000038040f7812 */ /* 0x000fe400078ef805 */
[----:B------:R-:W-:Y:S01]  /*14e90*/  SHF.L.U32 R3, R6, 0x6, RZ ;  /* 0x0000000606037819 */ /* 0x000fe200000006ff */
[----:B------:R-:W-:Y:S01]  /*14ea0*/  IMAD.SHL.U32 R7, R7, 0x80, RZ ;  /* 0x0000008007077824 */ /* 0x000fe200078e00ff */
[----:B------:R-:W-:Y:S02]  /*14eb0*/  SHF.R.U32.HI R6, RZ, 0x3, R4 ;  /* 0x00000003ff067819 */ /* 0x000fe40000011604 */
[----:B-----5:R-:W-:Y:S02]  /*14ec0*/  R2UR UR4, R47 ;  /* 0x000000002f0472ca */ /* 0x020fe400000e0000 */
[----:B------:R-:W-:Y:S02]  /*14ed0*/  LOP3.LUT R12, R7, 0xffffe000, RZ, 0xc0, !PT ;  /* 0xffffe000070c7812 */ /* 0x000fe400078ec0ff */
[----:B------:R-:W-:-:S02]  /*14ee0*/  LOP3.LUT R15, R15, R6, RZ, 0x3c, !PT ;  /* 0x000000060f0f7212 */ /* 0x000fc400078e3cff */
[--C-:B------:R-:W-:Y:S02]  /*14ef0*/  SHF.R.U64 R20, R74, 0x10, R75.reuse ;  /* 0x000000104a147819 */ /* 0x100fe4000000124b */
[----:B------:R-:W-:Y:S02]  /*14f00*/  SHF.R.U32.HI R74, RZ, 0x10, R75 ;  /* 0x00000010ff4a7819 */ /* 0x000fe4000001164b */
[--C-:B------:R-:W-:Y:S02]  /*14f10*/  SHF.R.U32.HI R30, RZ, 0x10, R11.reuse ;  /* 0x00000010ff1e7819 */ /* 0x100fe4000001160b */
[----:B------:R-:W-:Y:S02]  /*14f20*/  SHF.R.U64 R35, R10, 0x10, R11 ;  /* 0x000000100a237819 */ /* 0x000fe4000000120b */
[----:B------:R-:W-:Y:S01]  /*14f30*/  SHF.R.U64 R40, R72, 0x10, R73 ;  /* 0x0000001048287819 */ /* 0x000fe20000001249 */
[----:B------:R-:W-:Y:S01]  /*14f40*/  HADD2.F32 R30, -RZ, R30.H0_H0 ;  /* 0x2000001eff1e7230 */ /* 0x000fe20000004100 */
[----:B------:R-:W-:-:S02]  /*14f50*/  SHF.R.U32.HI R37, RZ, 0x10, R9 ;  /* 0x00000010ff257819 */ /* 0x000fc40000011609 */
[----:B------:R-:W-:Y:S02]  /*14f60*/  SHF.R.U32.HI R72, RZ, 0x10, R73 ;  /* 0x00000010ff487819 */ /* 0x000fe40000011649 */
[----:B------:R-:W-:Y:S02]  /*14f70*/  SHF.R.U64 R39, R8, 0x10, R9 ;  /* 0x0000001008277819 */ /* 0x000fe40000001209 */
[----:B--2---:R-:W-:Y:S02]  /*14f80*/  LEA.HI R0, R0, R13, RZ, 0x1d ;  /* 0x0000000d00007211 */ /* 0x004fe400078fe8ff */
[----:B------:R-:W-:Y:S02]  /*14f90*/  LOP3.LUT R13, R3, 0xfffffe00, RZ, 0xc0, !PT ;  /* 0xfffffe00030d7812 */ /* 0x000fe400078ec0ff */
[----:B------:R-:W-:Y:S01]  /*14fa0*/  SHF.R.S32.HI R5, RZ, 0x1f, R0 ;  /* 0x0000001fff057819 */ /* 0x000fe20000011400 */
[----:B------:R-:W-:-:S03]  /*14fb0*/  IMAD.SHL.U32 R3, R0, 0x8, RZ ;  /* 0x0000000800037824 */ /* 0x000fc600078e00ff */
[----:B------:R-:W-:Y:S02]  /*14fc0*/  LEA.HI R5, R5, R0, RZ, 0x3 ;  /* 0x0000000005057211 */ /* 0x000fe400078f18ff */
[----:B------:R-:W-:Y:S02]  /*14fd0*/  LOP3.LUT R3, R4, 0x38, R3, 0xf8, !PT ;  /* 0x0000003804037812 */ /* 0x000fe400078ef803 */
[----:B------:R-:W-:Y:S01]  /*14fe0*/  IADD3 R0, R15, R12, R13 ;  /* 0x0000000c0f007210 */ /* 0x000fe20007ffe00d */
[----:B------:R-:W-:Y:S01]  /*14ff0*/  IMAD.SHL.U32 R5, R5, 0x400, RZ ;  /* 0x0000040005057824 */ /* 0x000fe200078e00ff */
[----:B------:R-:W-:Y:S02]  /*15000*/  LOP3.LUT R3, R3, R6, RZ, 0x3c, !PT ;  /* 0x0000000603037212 */ /* 0x000fe400078e3cff */
[----:B------:R-:W-:Y:S02]  /*15010*/  LEA R0, R0, UR4, 0x1 ;  /* 0x0000000400007c11 */ /* 0x000fe4000f8e08ff */
[----:B------:R-:W-:-:S03]  /*15020*/  LOP3.LUT R12, R5, 0x7fffe000, RZ, 0xc0, !PT ;  /* 0x7fffe000050c7812 */ /* 0x000fc600078ec0ff */
[----:B------:R-:W0:Y:S01]  /*15030*/  LDS.128 R4, [R0] ;  /* 0x0000000000047984 */ /* 0x000e220000000c00 */
[----:B------:R-:W-:-:S05]  /*15040*/  IADD3 R3, R3, R12, R13 ;  /* 0x0000000c03037210 */ /* 0x000fca0007ffe00d */
[----:B------:R-:W-:-:S05]  /*15050*/  IMAD R3, R3, 0x2, R16 ;  /* 0x0000000203037824 */ /* 0x000fca00078e0210 */
[----:B------:R-:W1:Y:S01]  /*15060*/  LDS.128 R12, [R3+0x14400] ;  /* 0x01440000030c7984 */ /* 0x000e620000000c00 */
[--C-:B0-----:R-:W-:Y:S02]  /*15070*/  HADD2.F32 R10, -RZ, R7.reuse.H0_H0 ;  /* 0x20000007ff0a7230 */ /* 0x101fe40000004100 */
[----:B------:R-:W-:Y:S02]  /*15080*/  HADD2.F32 R11, -RZ, R7.H1_H1 ;  /* 0x30000007ff0b7230 */ /* 0x000fe40000004100 */
[--C-:B------:R-:W-:Y:S02]  /*15090*/  HADD2.F32 R7, -RZ, R5.reuse.H0_H0 ;  /* 0x20000005ff077230 */ /* 0x100fe40000004100 */
[----:B------:R-:W-:Y:S02]  /*150a0*/  HADD2.F32 R8, -RZ, R5.H1_H1 ;  /* 0x30000005ff087230 */ /* 0x000fe40000004100 */
[----:B------:R-:W-:Y:S02]  /*150b0*/  HADD2.F32 R5, -RZ, R4.H0_H0 ;  /* 0x20000004ff057230 */ /* 0x000fe40000004100 */
[----:B------:R-:W-:-:S02]  /*150c0*/  HADD2.F32 R9, -RZ, R6.H0_H0 ;  /* 0x20000006ff097230 */ /* 0x000fc40000004100 */
        /* <DEDUP_REMOVED lines=9> */
[----:B------:R-:W-:-:S02]  /*15160*/  HADD2.F32 R10, -RZ, R89.H1_H1 ;  /* 0x30000059ff0a7230 */ /* 0x000fc40000004100 */
[-C--:B------:R-:W-:Y:S01]  /*15170*/  FMUL.FTZ R34, R26, R25.reuse ;  /* 0x000000191a227220 */ /* 0x080fe20000410000 */
[----:B------:R-:W-:Y:S01]  /*15180*/  FMUL.FTZ R26, R15, R28 ;  /* 0x0000001c0f1a7220 */ /* 0x000fe20000410000 */
[----:B------:R-:W-:Y:S01]  /*15190*/  FFMA.FTZ R36, R11, R25, -R32 ;  /* 0x000000190b247223 */ /* 0x000fe20000010820 */
[----:B------:R-:W-:Y:S02]  /*151a0*/  HADD2.F32 R21, -RZ, R13.H1_H1 ;  /* 0x3000000dff157230 */ /* 0x000fe40000004100 */
[----:B------:R-:W-:Y:S01]  /*151b0*/  FMUL.FTZ R15, R15, R10 ;  /* 0x0000000a0f0f7220 */ /* 0x000fe20000410000 */
[----:B------:R-:W-:Y:S02]  /*151c0*/  HADD2.F32 R25, -RZ, R37.H0_H0 ;  /* 0x20000025ff197230 */ /* 0x000fe40000004100 */
[----:B------:R-:W-:Y:S01]  /*151d0*/  FFMA.FTZ R38, R11, R30, R34 ;  /* 0x0000001e0b267223 */ /* 0x000fe20000010022 */
[----:B------:R-:W-:Y:S01]  /*151e0*/  FFMA.FTZ R27, R7, R10, -R26 ;  /* 0x0000000a071b7223 */ /* 0x000fe2000001081a */
[----:B------:R-:W-:-:S02]  /*151f0*/  HADD2.F32 R13, -RZ, R12.H0_H0 ;  /* 0x2000000cff0d7230 */ /* 0x000fc40000004100 */
[----:B------:R-:W-:Y:S01]  /*15200*/  FFMA.FTZ R29, R7, R28, R15 ;  /* 0x0000001c071d7223 */ /* 0x000fe2000001000f */
[----:B------:R-:W-:Y:S02]  /*15210*/  HADD2.F32 R11, -RZ, R72.H0_H0 ;  /* 0x20000048ff0b7230 */ /* 0x000fe40000004100 */
[C---:B------:R-:W-:Y:S01]  /*15220*/  FMUL.FTZ R7, R21.reuse, R25 ;  /* 0x0000001915077220 */ /* 0x040fe20000410000 */
[----:B------:R-:W-:Y:S02]  /*15230*/  HADD2.F32 R26, -RZ, R87.H0_H0 ;  /* 0x20000057ff1a7230 */ /* 0x000fe40000004100 */
[----:B------:R-:W-:Y:S02]  /*15240*/  HADD2.F32 R10, -RZ, R89.H0_H0 ;  /* 0x20000059ff0a7230 */ /* 0x000fe40000004100 */
[-C--:B------:R-:W-:Y:S01]  /*15250*/  FMUL.FTZ R21, R21, R11.reuse ;  /* 0x0000000b15157220 */ /* 0x080fe20000410000 */
[----:B------:R-:W-:Y:S02]  /*15260*/  HADD2.F32 R24, -RZ, R14.H0_H0 ;  /* 0x2000000eff187230 */ /* 0x000fe40000004100 */
[C---:B------:R-:W-:Y:S01]  /*15270*/  FMUL.FTZ R28, R13.reuse, R26 ;  /* 0x0000001a0d1c7220 */ /* 0x040fe20000410000 */
[C---:B------:R-:W-:Y:S01]  /*15280*/  FFMA.FTZ R30, R8.reuse, R11, -R7 ;  /* 0x0000000b081e7223 */ /* 0x040fe20000010807 */
[----:B------:R-:W-:Y:S01]  /*15290*/  FMUL.FTZ R13, R13, R10 ;  /* 0x0000000a0d0d7220 */ /* 0x000fe20000410000 */
[----:B------:R-:W-:Y:S01]  /*152a0*/  FFMA.FTZ R32, R8, R25, R21 ;  /* 0x0000001908207223 */ /* 0x000fe20000010015 */
[----:B------:R-:W-:Y:S01]  /*152b0*/  FMUL.FTZ R34, R24, R88 ;  /* 0x0000005818227220 */ /* 0x000fe20000410000 */
[----:B------:R-:W-:-:S02]  /*152c0*/  HADD2.F32 R12, -RZ, R12.H1_H1 ;  /* 0x3000000cff0c7230 */ /* 0x000fc40000004100 */
[C---:B------:R-:W-:Y:S01]  /*152d0*/  FFMA.FTZ R8, R5.reuse, R26, R13 ;  /* 0x0000001a05087223 */ /* 0x040fe2000001000d */
[----:B------:R-:W-:Y:S02]  /*152e0*/  HADD2.F32 R14, -RZ, R14.H1_H1 ;  /* 0x3000000eff0e7230 */ /* 0x000fe40000004100 */
[----:B------:R-:W-:Y:S01]  /*152f0*/  FFMA.FTZ R28, R5, R10, -R28 ;  /* 0x0000000a051c7223 */ /* 0x000fe2000001081c */
        /* <DEDUP_REMOVED lines=27> */
.L_x_2801:
[----:B------:R-:W-:Y:S05]  /*154b0*/  BSYNC B0 ;  /* 0x0000000000007941 */ /* 0x000fea0003800000 */
.L_x_2761:
        /* <DEDUP_REMOVED lines=8> */
.L_x_2759:
[----:B--2---:R-:W2:Y:S02]  /*15540*/  LDL R0, [R1+0x5c] ;  /* 0x00005c0001007983 */ /* 0x004ea40000100800 */
[----:B--2---:R-:W-:-:S13]  /*15550*/  R2UR UR4, R0 ;  /* 0x00000000000472ca */ /* 0x004fda00000e0000 */
[----:B------:R-:W-:-:S04]  /*15560*/  MOV R0, UR4 ;  /* 0x0000000400007c02 */ /* 0x000fc80008000f00 */
[----:B------:R-:W-:-:S13]  /*15570*/  ISETP.NE.AND P0, PT, R0, 0x3, PT ;  /* 0x000000030000780c */ /* 0x000fda0003f05270 */
[----:B------:R-:W-:Y:S05]  /*15580*/  @!P0 BRA `(.L_x_2836) ;  /* 0x0000000000048947 */ /* 0x000fea0003800000 */
[----:B------:R-:W-:Y:S01]  /*15590*/  BPT.TRAP 0x1 ;  /* 0x000000040000795c */ /* 0x000fe20000300000 */
.L_x_2836:
[----:B------:R-:W-:Y:S01]  /*155a0*/  IMAD R0, R216, 0x8, R16 ;  /* 0x00000008d8007824 */ /* 0x000fe200078e0210 */
[----:B01----:R-:W-:-:S04]  /*155b0*/  SHF.L.U32 R3, R218, 0x1f, RZ ;  /* 0x0000001fda037819 */ /* 0x003fc800000006ff */
[----:B------:R0:W1:Y:S01]  /*155c0*/  SYNCS.PHASECHK.TRANS64.TRYWAIT P2, [R0+URZ+0x38830], R3 ;  /* 0x03883003000075a7 */ /* 0x000062000804017f */
[----:B------:R-:W-:Y:S05]  /*155d0*/  @!P0 BRA `(.L_x_2837) ;  /* 0x0000000000048947 */ /* 0x000fea0003800000 */
[----:B------:R-:W-:Y:S01]  /*155e0*/  BPT.TRAP 0x1 ;  /* 0x000000040000795c */ /* 0x000fe20000300000 */
.L_x_2837:
[----:B------:R-:W2:Y:S02]  /*155f0*/  S2R R4, SR_TID.X ;  /* 0x0000000000047919 */ /* 0x000ea40000002100 */
[----:B--2---:R-:W-:-:S04]  /*15600*/  LOP3.LUT R4, R4, 0x7f, RZ, 0xc0, !PT ;  /* 0x0000007f04047812 */ /* 0x004fc800078ec0ff */
[----:B------:R-:W-:Y:S01]  /*15610*/  ISETP.NE.AND P1, PT, R4, RZ, PT ;  /* 0x000000ff0400720c */ /* 0x000fe20003f25270 */
[----:B-1----:R-:W-:-:S12]  /*15620*/  @P2 BRA `(.L_x_2838) ;  /* 0x0000000000082947 */ /* 0x002fd80003800000 */
[----:B------:R-:W1:Y:S02]  /*15630*/  SYNCS.PHASECHK.TRANS64.TRYWAIT P2, [R0+URZ+0x38830], R3 ;  /* 0x03883003000075a7 */ /* 0x000e64000804017f */
[----:B-1----:R-:W-:Y:S05]  /*15640*/  @!P2 BRA `(.L_x_2839) ;  /* 0x000001f800e0a947 */ /* 0x002fea0003800000 */
.L_x_2838:
[----:B------:R-:W-:Y:S05]  /*15650*/  WARPSYNC.ALL ;  /* 0x0000000000007948 */ /* 0x000fea0003800000 */
[----:B01----:R-:W-:Y:S01]  /*15660*/  VIADD R3, R16, 0x24400 ;  /* 0x0002440010037836 */ /* 0x003fe20000000000 */
[----:B------:R-:W-:Y:S01]  /*15670*/  R2UR UR20, R84 ;  /* 0x00000000541472ca */ /* 0x000fe200000e0000 */
[----:B------:R-:W-:Y:S01]  /*15680*/  IMAD.MOV.U32 R5, RZ, RZ, 0x40000040 ;  /* 0x40000040ff057424 */ /* 0x000fe200078e00ff */
[----:B------:R-:W-:Y:S01]  /*15690*/  WARPGROUP.ARRIVE ;  /* 0x00000000000079c5 */ /* 0x000fe20000000000 */
[----:B------:R-:W-:Y:S01]  /*156a0*/  UMOV UR5, 0x40000040 ;  /* 0x4000004000057882 */ /* 0x000fe20000000000 */
[----:B------:R-:W-:Y:S01]  /*156b0*/  SHF.R.U32.HI R3, RZ, 0x4, R3 ;  /* 0x00000004ff037819 */ /* 0x000fe20000011603 */
[----:B------:R-:W-:Y:S01]  /*156c0*/  IMAD.MOV.U32 R7, RZ, RZ, 0x40000040 ;  /* 0x40000040ff077424 */ /* 0x000fe200078e00ff */
[----:B------:R-:W-:Y:S01]  /*156d0*/  R2UR UR7, R5 ;  /* 0x00000000050772ca */ /* 0x000fe200000e0000 */
[----:B------:R-:W-:Y:S01]  /*156e0*/  UMOV UR17, UR5 ;  /* 0x0000000500117c82 */ /* 0x000fe20008000000 */
[----:B------:R-:W-:Y:S01]  /*156f0*/  LOP3.LUT R3, R3, 0x3fff, RZ, 0xc0, !PT ;  /* 0x00003fff03037812 */ /* 0x000fe200078ec0ff */
[----:B------:R-:W-:Y:S01]  /*15700*/  UMOV UR9, UR17 ;  /* 0x0000001100097c82 */ /* 0x000fe20008000000 */
[----:B------:R-:W-:Y:S01]  /*15710*/  MOV R13, UR5 ;  /* 0x00000005000d7c02 */ /* 0x000fe20008000f00 */
[----:B------:R-:W-:Y:S01]  /*15720*/  UMOV UR13, UR17 ;  /* 0x00000011000d7c82 */ /* 0x000fe20008000000 */
[----:B------:R-:W-:Y:S01]  /*15730*/  LOP3.LUT R20, R3, 0x10000, RZ, 0xfc, !PT ;  /* 0x0001000003147812 */ /* 0x000fe200078efcff */
[----:B------:R-:W-:Y:S01]  /*15740*/  ULOP3.LUT UR20, UR20, 0x10000, URZ, 0xfc, !UPT ;  /* 0x0001000014147892 */ /* 0x000fe2000f8efc3f */
[----:B---34-:R-:W-:Y:S01]  /*15750*/  MOV R9, 0x40000040 ;  /* 0x4000004000097802 */ /* 0x018fe20000000f00 */
[----:B------:R-:W-:Y:S01]  /*15760*/  UMOV UR25, 0x40000040 ;  /* 0x4000004000197882 */ /* 0x000fe20000000000 */
[----:B------:R-:W-:Y:S01]  /*15770*/  MOV R11, 0x40000040 ;  /* 0x40000040000b7802 */ /* 0x000fe20000000f00 */
[----:B------:R-:W-:Y:S01]  /*15780*/  IMAD R4, R216, 0xa00, R20 ;  /* 0x00000a00d8047824 */ /* 0x000fe200078e0214 */
[----:B------:R-:W-:Y:S01]  /*15790*/  R2UR UR11, R9 ;  /* 0x00000000090b72ca */ /* 0x000fe200000e0000 */
[----:B------:R-:W-:Y:S01]  /*157a0*/  IMAD.MOV.U32 R9, RZ, RZ, 0x40000040 ;  /* 0x40000040ff097424 */ /* 0x000fe200078e00ff */
[----:B------:R-:W-:Y:S01]  /*157b0*/  UMOV UR4, UR20 ;  /* 0x0000001400047c82 */ /* 0x000fe20008000000 */
[C---:B------:R-:W-:Y:S01]  /*157c0*/  VIADD R6, R4.reuse, 0x80 ;  /* 0x0000008004067836 */ /* 0x040fe20000000000 */
[C---:B------:R-:W-:Y:S01]  /*157d0*/  R2UR UR6, R4.reuse ;  /* 0x00000000040672ca */ /* 0x040fe200000e0000 */
[----:B------:R-:W-:Y:S01]  /*157e0*/  UMOV UR16, UR4 ;  /* 0x0000000400107c82 */ /* 0x000fe20008000000 */
[----:B------:R-:W-:Y:S01]  /*157f0*/  IMAD.U32 R12, RZ, RZ, UR4 ;  /* 0x00000004ff0c7e24 */ /* 0x000fe2000f8e00ff */
[----:B------:R-:W-:Y:S01]  /*15800*/  UMOV UR8, UR16 ;  /* 0x0000001000087c82 */ /* 0x000fe20008000000 */
[C---:B------:R-:W-:Y:S01]  /*15810*/  VIADD R8, R4.reuse, 0x100 ;  /* 0x0000010004087836 */ /* 0x040fe20000000000 */
[----:B------:R-:W-:Y:S01]  /*15820*/  UMOV UR12, UR16 ;  /* 0x00000010000c7c82 */ /* 0x000fe20008000000 */
[----:B------:R-:W-:Y:S01]  /*15830*/  R2UR UR19, R9 ;  /* 0x00000000091372ca */ /* 0x000fe200000e0000 */
[----:B------:R-:W-:Y:S01]  /*15840*/  VIADD R10, R4, 0x2 ;  /* 0x00000002040a7836 */ /* 0x000fe20000000000 */
[----:B------:R-:W-:Y:S01]  /*15850*/  R2UR UR27, R11 ;  /* 0x000000000b1b72ca */ /* 0x000fe200000e0000 */
[----:B------:R-:W-:Y:S01]  /*15860*/  IMAD.MOV.U32 R9, RZ, RZ, 0x40000040 ;  /* 0x40000040ff097424 */ /* 0x000fe200078e00ff */
[----:B------:R-:W-:Y:S01]  /*15870*/  R2UR UR10, R8 ;  /* 0x00000000080a72ca */ /* 0x000fe200000e0000 */
[----:B------:R-:W-:Y:S01]  /*15880*/  VIADD R8, R4, 0x200 ;  /* 0x0000020004087836 */ /* 0x000fe20000000000 */
[----:B------:R-:W-:Y:S01]  /*15890*/  R2UR UR26, R10 ;  /* 0x000000000a1a72ca */ /* 0x000fe200000e0000 */
        /* <DEDUP_REMOVED lines=8> */
[----:B------:R0:W-:Y:S01]  /*15920*/  STL.64 [R1+0x50], R12 ;  /* 0x0000500c01007387 */ /* 0x0001e20000100a00 */
[----:B------:R-:W-:Y:S01]  /*15930*/  VIADD R8, R4, 0x102 ;  /* 0x0000010204087836 */ /* 0x000fe20000000000 */
[----:B------:R-:W-:Y:S01]  /*15940*/  R2UR UR14, R6 ;  /* 0x00000000060e72ca */ /* 0x000fe200000e0000 */
[C---:B------:R-:W-:Y:S01]  /*15950*/  VIADD R6, R4.reuse, 0x82 ;  /* 0x0000008204067836 */ /* 0x040fe20000000000 */
[----:B------:R-:W-:Y:S01]  /*15960*/  R2UR UR15, R7 ;  /* 0x00000000070f72ca */ /* 0x000fe200000e0000 */
[----:B------:R-:W-:Y:S01]  /*15970*/  VIADD R10, R4, 0x4 ;  /* 0x00000004040a7836 */ /* 0x000fe20000000000 */
[----:B------:R-:W-:Y:S01]  /*15980*/  MOV R7, 0x40000040 ;  /* 0x4000004000077802 */ /* 0x000fe20000000f00 */
[----:B------:R-:W-:Y:S01]  /*15990*/  IMAD.MOV.U32 R11, RZ, RZ, 0x40000040 ;  /* 0x40000040ff0b7424 */ /* 0x000fe200078e00ff */
[----:B------:R-:W-:Y:S01]  /*159a0*/  UIADD3 UR56, UR20, 0x804, URZ ;  /* 0x0000080414387890 */ /* 0x000fe2000fffe03f */
[----:B------:R-:W1:Y:S01]  /*159b0*/  LDC R3, c[0x0][0x448] ;  /* 0x00011200ff037b82 */ /* 0x000e620000000800 */
[----:B------:R-:W-:Y:S01]  /*159c0*/  UMOV UR57, 0x40000040 ;  /* 0x4000004000397882 */ /* 0x000fe20000000000 */
[----:B------:R-:W-:Y:S01]  /*159d0*/  UIADD3 UR52, UR20, 0x806, URZ ;  /* 0x0000080614347890 */ /* 0x000fe2000fffe03f */
[----:B0-----:R-:W-:Y:S01]  /*159e0*/  IMAD.U32 R13, RZ, RZ, UR25 ;  /* 0x00000019ff0d7e24 */ /* 0x001fe2000f8e00ff */
[----:B------:R-:W-:Y:S01]  /*159f0*/  UMOV UR53, 0x40000040 ;  /* 0x4000004000357882 */ /* 0x000fe20000000000 */
[----:B------:R-:W-:Y:S01]  /*15a00*/  UIADD3 UR48, UR20, 0xc00, URZ ;  /* 0x00000c0014307890 */ /* 0x000fe2000fffe03f */
[----:B------:R-:W-:Y:S01]  /*15a10*/  IMAD.MOV.U32 R5, RZ, RZ, 0x40000040 ;  /* 0x40000040ff057424 */ /* 0x000fe200078e00ff */
[----:B------:R-:W-:Y:S01]  /*15a20*/  UMOV UR49, 0x40000040 ;  /* 0x4000004000317882 */ /* 0x000fe20000000000 */
[----:B------:R-:W-:Y:S01]  /*15a30*/  UIADD3 UR44, UR20, 0xc02, URZ ;  /* 0x00000c02142c7890 */ /* 0x000fe2000fffe03f */
[----:B------:R-:W-:Y:S01]  /*15a40*/  @!P1 IADD3 R0, R0, 0x38840, RZ ;  /* 0x0003884000009810 */ /* 0x000fe20007ffe0ff */
[----:B------:R-:W-:Y:S01]  /*15a50*/  UMOV UR45, 0x40000040 ;  /* 0x40000040002d7882 */ /* 0x000fe20000000000 */
[----:B------:R-:W-:Y:S01]  /*15a60*/  UIADD3 UR40, UR20, 0xc04, URZ ;  /* 0x00000c0414287890 */ /* 0x000fe2000fffe03f */
[----:B------:R-:W-:Y:S01]  /*15a70*/  BSSY B0, `(.L_x_2840) ;  /* 0x00009c5000007945 */ /* 0x000fe20003800000 */
[----:B------:R-:W-:Y:S01]  /*15a80*/  UMOV UR41, 0x40000040 ;  /* 0x4000004000297882 */ /* 0x000fe20000000000 */
[----:B------:R-:W-:Y:S01]  /*15a90*/  UIADD3 UR36, UR20, 0xc06, URZ ;  /* 0x00000c0614247890 */ /* 0x000fe2000fffe03f */
[----:B------:R-:W-:Y:S01]  /*15aa0*/  @!P1 PRMT R0, RZ, 0x654, R0 ;  /* 0x00000654ff009816 */ /* 0x000fe20000000000 */
        /* <DEDUP_REMOVED lines=8> */
[----:B-1----:R-:W-:Y:S02]  /*15b30*/  ISETP.NE.AND P2, PT, R3, 0x1, PT ;  /* 0x000000010300780c */ /* 0x002fe40003f45270 */
        /* <DEDUP_REMOVED lines=10> */
[----:B------:R-:W-:Y:S02]  /*15be0*/  WARPGROUP.DEPBAR.LE gsb0, 0x0 ;  /* 0x00008000000079c5 */ /* 0x000fe40000010000 */
[----:B------:R-:W-:Y:S01]  /*15bf0*/  WARPGROUP.ARRIVE ;  /* 0x00000000000079c5 */ /* 0x000fe20000000000 */
[----:B------:R-:W-:-:S02]  /*15c00*/  CS2R R116, SRZ ;  /* 0x0000000000747805 */ /* 0x000fc4000001ff00 */
[----:B------:R-:W-:Y:S02]  /*15c10*/  CS2R R114, SRZ ;  /* 0x0000000000727805 */ /* 0x000fe4000001ff00 */
[----:B------:R-:W-:Y:S02]  /*15c20*/  CS2R R112, SRZ ;  /* 0x0000000000707805 */ /* 0x000fe4000001ff00 */
[----:B------:R-:W-:Y:S02]  /*15c30*/  CS2R R110, SRZ ;  /* 0x00000000006e7805 */ /* 0x000fe4000001ff00 */
[----:B------:R-:W-:Y:S01]  /*15c40*/  CS2R R108, SRZ ;  /* 0x00000000006c7805 */ /* 0x000fe2000001ff00 */
[----:B------:R-:W-:Y:S01]  /*15c50*/  HGMMA.64x16x16.F32 R48, gdesc[UR4], RZ, !UPT, gsb0 ;  /* 0x00200000043079f0 */ /* 0x000fe2000c0008ff */
[----:B------:R-:W-:Y:S01]  /*15c60*/  UIADD3 UR4, UR20, 0x2, URZ ;  /* 0x0000000214047890 */ /* 0x000fe2000fffe03f */
[----:B------:R-:W-:Y:S02]  /*15c70*/  CS2R R106, SRZ ;  /* 0x00000000006a7805 */ /* 0x000fe4000001ff00 */
[----:B------:R-:W-:-:S02]  /*15c80*/  CS2R R104, SRZ ;  /* 0x0000000000687805 */ /* 0x000fc4000001ff00 */
[----:B------:R-:W-:Y:S02]  /*15c90*/  CS2R R102, SRZ ;  /* 0x0000000000667805 */ /* 0x000fe4000001ff00 */
[----:B------:R-:W-:Y:S02]  /*15ca0*/  CS2R R100, SRZ ;  /* 0x0000000000647805 */ /* 0x000fe4000001ff00 */
[----:B------:R-:W-:Y:S02]  /*15cb0*/  CS2R R98, SRZ ;  /* 0x0000000000627805 */ /* 0x000fe4000001ff00 */
[----:B------:R-:W-:Y:S01]  /*15cc0*/  CS2R R96, SRZ ;  /* 0x0000000000607805 */ /* 0x000fe2000001ff00 */
[----:B------:R-:W-:Y:S01]  /*15cd0*/  UMOV UR24, UR4 ;  /* 0x0000000400187c82 */ /* 0x000fe20008000000 */
[----:B------:R-:W-:Y:S01]  /*15ce0*/  CS2R R94, SRZ ;  /* 0x00000000005e7805 */ /* 0x000fe2000001ff00 */
[----:B------:R-:W-:Y:S01]  /*15cf0*/  IMAD.U32 R12, RZ, RZ, UR24 ;  /* 0x00000018ff0c7e24 */ /* 0x000fe2000f8e00ff */
[----:B------:R-:W-:-:S02]  /*15d00*/  CS2R R92, SRZ ;  /* 0x00000000005c7805 */ /* 0x000fc4000001ff00 */
[----:B------:R-:W-:Y:S02]  /*15d10*/  CS2R R90, SRZ ;  /* 0x00000000005a7805 */ /* 0x000fe4000001ff00 */
[----:B------:R-:W-:Y:S02]  /*15d20*/  CS2R R88, SRZ ;  /* 0x0000000000587805 */ /* 0x000fe4000001ff00 */
[----:B------:R-:W-:Y:S01]  /*15d30*/  CS2R R86, SRZ ;  /* 0x0000000000567805 */ /* 0x000fe2000001ff00 */
        /* <DEDUP_REMOVED lines=15> */
[----:B------:R-:W-:Y:S01]  /*15e30*/  VIADD R6, R4, 0x182 ;  /* 0x0000018204067836 */ /* 0x000fe20000000000 */
[----:B------:R-:W-:-:S04]  /*15e40*/  MOV R7, 0x40000040 ;  /* 0x4000004000077802 */ /* 0x000fc80000000f00 */
[----:B------:R-:W-:Y:S02]  /*15e50*/  R2UR UR6, R6 ;  /* 0x00000000060672ca */ /* 0x000fe400000e0000 */
[----:B------:R-:W-:Y:S01]  /*15e60*/  R2UR UR7, R7 ;  /* 0x00000000070772ca */ /* 0x000fe200000e0000 */
[----:B------:R-:W-:Y:S01]  /*15e70*/  IMAD.MOV.U32 R7, RZ, RZ, 0x40000040 ;  /* 0x40000040ff077424 */ /* 0x000fe200078e00ff */
[----:B------:R-:W-:Y:S01]  /*15e80*/  IADD3 R6, R4, 0x84, RZ ;  /* 0x0000008404067810 */ /* 0x000fe20007ffe0ff */
        /* <DEDUP_REMOVED lines=19> */
[----:B------:R-:W-:Y:S02]  /*15fc0*/  VIADD R10, R4, 0x6 ;  /* 0x00000006040a7836 */ /* 0x000fe40000000000 */
[----:B------:R-:W-:Y:S02]  /*15fd0*/  IMAD.MOV.U32 R11, RZ, RZ, 0x40000040 ;  /* 0x40000040ff0b7424 */ /* 0x000fe400078e00ff */
[----:B0-----:R-:W-:Y:S01]  /*15fe0*/  IMAD.U32 R13, RZ, RZ, UR25 ;  /* 0x00000019ff0d7e24 */ /* 0x001fe2000f8e00ff */
[----:B------:R-:W-:Y:S02]  /*15ff0*/  WARPGROUP.DEPBAR.LE gsb0, 0x0 ;  /* 0x00008000000079c5 */ /* 0x000fe40000010000 */
[----:B------:R-:W-:-:S06]  /*16000*/  WARPGROUP.ARRIVE ;  /* 0x00000000000079c5 */ /* 0x000fcc0000000000 */
[----:B------:R-:W-:Y:S01]  /*16010*/  HGMMA.64x16x16.F32 R48, gdesc[UR12], R48, gsb0 ;  /* 0x002000000c3079f0 */ /* 0x000fe20008000830 */
[----:B------:R-:W-:-:S07]  /*16020*/  UIADD3 UR12, UR20, 0x4, URZ ;  /* 0x00000004140c7890 */ /* 0x000fce000fffe03f */
[----:B------:R-:W-:Y:S02]  /*16030*/  UMOV UR24, UR12 ;  /* 0x0000000c00187c82 */ /* 0x000fe40008000000 */
[----:B------:R-:W-:-:S05]  /*16040*/  IMAD.U32 R12, RZ, RZ, UR24 ;  /* 0x00000018ff0c7e24 */ /* 0x000fca000f8e00ff */
        /* <DEDUP_REMOVED lines=25> */
[----:B------:R-:W-:Y:S01]  /*161e0*/  UMOV UR8, UR16 ;  /* 0x0000001000087c82 */ /* 0x000fe20008000000 */
[----:B------:R-:W-:Y:S01]  /*161f0*/  R2UR UR11, R9 ;  /* 0x00000000090b72ca */ /* 0x000fe200000e0000 */
[----:B------:R-:W-:Y:S01]  /*16200*/  UMOV UR9, UR17 ;  /* 0x0000001100097c82 */ /* 0x000fe20008000000 */
[----:B------:R-:W-:Y:S01]  /*16210*/  IMAD.MOV.U32 R9, RZ, RZ, 0x40000040 ;  /* 0x40000040ff097424 */ /* 0x000fe200078e00ff */
[----:B------:R-:W-:-:S04]  /*16220*/  IADD3 R8, R4, 0x204, RZ ;  /* 0x0000020404087810 */ /* 0x000fc80007ffe0ff */
        /* <DEDUP_REMOVED lines=16> */
[----:B------:R-:W-:Y:S01]  /*16330*/  UIADD3 UR4, UR20, 0x6, URZ ;  /* 0x0000000614047890 */ /* 0x000fe2000fffe03f */
[----:B------:R-:W-:Y:S02]  /*16340*/  R2UR UR6, R6 ;  /* 0x00000000060672ca */ /* 0x000fe400000e0000 */
[----:B------:R-:W-:Y:S01]  /*16350*/  R2UR UR7, R7 ;  /* 0x00000000070772ca */ /* 0x000fe200000e0000 */
[----:B------:R-:W-:Y:S01]  /*16360*/  IMAD.MOV.U32 R7, RZ, RZ, 0x40000040 ;  /* 0x40000040ff077424 */ /* 0x000fe200078e00ff */
[----:B------:R-:W-:Y:S02]  /*16370*/  IADD3 R6, R4, 0x186, RZ ;  /* 0x0000018604067810 */ /* 0x000fe40007ffe0ff */
        /* <DEDUP_REMOVED lines=28> */
[----:B------:R-:W-:Y:S02]  /*16540*/  R2UR UR18, R8 ;  /* 0x00000000081272ca */ /* 0x000fe400000e0000 */
[----:B------:R-:W-:Y:S01]  /*16550*/  R2UR UR19, R9 ;  /* 0x00000000091372ca */ /* 0x000fe200000e0000 */
[----:B------:R-:W-:Y:S01]  /*16560*/  IMAD.MOV.U32 R9, RZ, RZ, 0x40000040 ;  /* 0x40000040ff097424 */ /* 0x000fe200078e00ff */
[----:B------:R-:W-:Y:S01]  /*16570*/  IADD3 R8, R4, 0x380, RZ ;  /* 0x0000038004087810 */ /* 0x000fe20007ffe0ff */
        /* <DEDUP_REMOVED lines=18> */
[----:B------:R-:W-:-:S05]  /*166a0*/  IMAD.U32 R12, RZ, RZ, UR24 ;  /* 0x00000018ff0c7e24 */ /* 0x000fca000f8e00ff */
        /* <DEDUP_REMOVED lines=28> */
[----:B------:R-:W-:-:S02]  /*16870*/  R2UR UR19, R9 ;  /* 0x00000000091372ca */ /* 0x000fc400000e0000 */
[----:B------:R-:W-:Y:S01]  /*16880*/  MOV R9, 0x40000040 ;  /* 0x4000004000097802 */ /* 0x000fe20000000f00 */
[----:B------:R-:W-:Y:S02]  /*16890*/  WARPGROUP.DEPBAR.LE gsb0, 0x0 ;  /* 0x00008000000079c5 */ /* 0x000fe40000010000 */
[----:B------:R-:W-:-:S06]  /*168a0*/  WARPGROUP.ARRIVE ;  /* 0x00000000000079c5 */ /* 0x000fcc0000000000 */
[----:B------:R-:W-:Y:S01]  /*168b0*/  HGMMA.64x16x16.F32 R56, gdesc[UR24], R56, gsb0 ;  /* 0x00200000183879f0 */ /* 0x000fe20008000838 */
[----:B------:R-:W-:Y:S01]  /*168c0*/  R2UR UR26, R10 ;  /* 0x000000000a1a72ca */ /* 0x000fe200000e0000 */
[----:B------:R-:W-:Y:S01]  /*168d0*/  UMOV UR25, 0x40000040 ;  /* 0x4000004000197882 */ /* 0x000fe20000000000 */
[----:B------:R-:W-:Y:S01]  /*168e0*/  R2UR UR27, R11 ;  /* 0x000000000b1b72ca */ /* 0x000fe200000e0000 */
[----:B------:R-:W-:Y:S01]  /*168f0*/  VIADD R10, R4, 0x284 ;  /* 0x00000284040a7836 */ /* 0x000fe20000000000 */
[----:B------:R-:W-:Y:S02]  /*16900*/  MOV R11, 0x40000040 ;  /* 0x40000040000b7802 */ /* 0x000fe40000000f00 */
[----:B0-----:R-:W-:Y:S01]  /*16910*/  MOV R13, UR25 ;  /* 0x00000019000d7c02 */ /* 0x001fe20008000f00 */
        /* <DEDUP_REMOVED lines=53> */
[----:B------:R-:W-:Y:S01]  /*16c70*/  R2UR UR6, R6 ;  /* 0x00000000060672ca */ /* 0x000fe200000e0000 */
[----:B------:R-:W-:Y:S01]  /*16c80*/  VIADD R6, R4, 0x404 ;  /* 0x0000040404067836 */ /* 0x000fe20000000000 */
[----:B------:R-:W-:Y:S02]  /*16c90*/  R2UR UR7, R7 ;  /* 0x00000000070772ca */ /* 0x000fe400000e0000 */
[----:B------:R-:W-:Y:S02]  /*16ca0*/  MOV R7, 0x40000040 ;  /* 0x4000004000077802 */ /* 0x000fe40000000f00 */
        /* <DEDUP_REMOVED lines=13> */
[----:B------:R-:W-:Y:S02]  /*16d80*/  R2UR UR14, R6 ;  /* 0x00000000060e72ca */ /* 0x000fe400000e0000 */
[----:B------:R-:W-:Y:S01]  /*16d90*/  R2UR UR15, R7 ;  /* 0x00000000070f72ca */ /* 0x000fe200000e0000 */
[----:B------:R-:W-:Y:S01]  /*16da0*/  IMAD.MOV.U32 R7, RZ, RZ, 0x40000040 ;  /* 0x40000040ff077424 */ /* 0x000fe200078e00ff */
[----:B------:R-:W-:Y:S01]  /*16db0*/  IADD3 R6, R4, 0x306, RZ ;  /* 0x0000030604067810 */ /* 0x000fe20007ffe0ff */
        /* <DEDUP_REMOVED lines=33> */
[----:B------:R-:W-:-:S05]  /*16fd0*/  IMAD.U32 R12, RZ, RZ, UR24 ;  /* 0x00000018ff0c7e24 */ /* 0x000fca000f8e00ff */
        /* <DEDUP_REMOVED lines=87> */
[----:B0-----:R-:W-:-:S03]  /*17550*/  IMAD.U32 R13, RZ, RZ, UR25 ;  /* 0x00000019ff0d7e24 */ /* 0x001fc6000f8e00ff */
[----:B------:R-:W-:Y:S02]  /*17560*/  R2UR UR58, R10 ;  /* 0x000000000a3a72ca */ /* 0x000fe400000e0000 */
[----:B------:R-:W-:Y:S01]  /*17570*/  R2UR UR59, R11 ;  /* 0x000000000b3b72ca */ /* 0x000fe200000e0000 */
[----:B------:R-:W-:Y:S01]  /*17580*/  IMAD.MOV.U32 R11, RZ, RZ, 0x40000040 ;  /* 0x40000040ff0b7424 */ /* 0x000fe200078e00ff */
[----:B------:R-:W-:-:S04]  /*17590*/  IADD3 R10, R4, 0x506, RZ ;  /* 0x00000506040a7810 */ /* 0x000fc80007ffe0ff */
        /* <DEDUP_REMOVED lines=18> */
[----:B------:R-:W-:Y:S02]  /*176c0*/  WARPGROUP.DEPBAR.LE gsb0, 0x0 ;  /* 0x00008000000079c5 */ /* 0x000fe40000010000 */
[----:B------:R-:W-:Y:S01]  /*176d0*/  WARPGROUP.ARRIVE ;  /* 0x00000000000079c5 */ /* 0x000fe20000000000 */
[----:B------:R-:W0:Y:S05]  /*176e0*/  @P2 LDC R10, c[0x0][0x450] ;  /* 0x00011400ff0a2b82 */ /* 0x000e2a0000000800 */
[----:B------:R-:W-:Y:S01]  /*176f0*/  HGMMA.64x16x16.F32 R48, gdesc[UR16], R48, gsb0 ;  /* 0x00200000103079f0 */ /* 0x000fe20008000830 */
[----:B------:R-:W-:Y:S01]  /*17700*/  R2UR UR18, R6 ;  /* 0x00000000061272ca */ /* 0x000fe200000e0000 */
[----:B------:R-:W-:Y:S01]  /*17710*/  VIADD R6, R4, 0x682 ;  /* 0x0000068204067836 */ /* 0x000fe20000000000 */
[----:B------:R-:W-:Y:S01]  /*17720*/  R2UR UR19, R7 ;  /* 0x00000000071372ca */ /* 0x000fe200000e0000 */
[----:B------:R-:W-:Y:S01]  /*17730*/  IMAD.MOV.U32 R7, RZ, RZ, 0x40000040 ;  /* 0x40000040ff077424 */ /* 0x000fe200078e00ff */
[----:B------:R-:W-:-:S02]  /*17740*/  WARPGROUP.DEPBAR.LE gsb0, 0x0 ;  /* 0x00008000000079c5 */ /* 0x000fc40000010000 */
        /* <DEDUP_REMOVED lines=9> */
[----:B------:R1:W-:Y:S01]  /*177e0*/  STL.64 [R1], R12 ;  /* 0x0000000c01007387 */ /* 0x0003e20000100a00 */
        /* <DEDUP_REMOVED lines=21> */
[----:B------:R-:W-:Y:S01]  /*17940*/  IMAD.MOV.U32 R7, RZ, RZ, 0x40000040 ;  /* 0x40000040ff077424 */ /* 0x000fe200078e00ff */
[----:B------:R-:W-:Y:S02]  /*17950*/  WARPGROUP.DEPBAR.LE gsb0, 0x0 ;  /* 0x00008000000079c5 */ /* 0x000fe40000010000 */
[----:B------:R-:W-:-:S06]  /*17960*/  WARPGROUP.ARRIVE ;  /* 0x00000000000079c5 */ /* 0x000fcc0000000000 */
[----:B------:R-:W-:Y:S03]  /*17970*/  HGMMA.64x16x16.F32 R56, gdesc[UR24], R56, gsb0 ;  /* 0x00200000183879f0 */ /* 0x000fe60008000838 */
        /* <DEDUP_REMOVED lines=35> */
[----:B------:R-:W-:Y:S01]  /*17bb0*/  IADD3 R8, R4, 0x606, RZ ;  /* 0x0000060604087810 */ /* 0x000fe20007ffe0ff */
        /* <DEDUP_REMOVED lines=154> */
[----:B------:R-:W-:Y:S02]  /*18560*/  WARPGROUP.DEPBAR.LE gsb0, 0x0 ;  /* 0x00008000000079c5 */ /* 0x000fe40000010000 */
[----:B------:R-:W-:-:S06]  /*18570*/  WARPGROUP.ARRIVE ;  /* 0x00000000000079c5 */ /* 0x000fcc0000000000 */
[----:B------:R-:W-:Y:S01]  /*18580*/  HGMMA.64x16x16.F32 R56, gdesc[UR40], R56, gsb0 ;  /* 0x00200000283879f0 */ /* 0x000fe20008000838 */
[----:B------:R-:W-:Y:S01]  /*18590*/  ULDC UR42, c[0x0][0x988] ;  /* 0x00026200002a7ab9 */ /* 0x000fe20000000800 */
[----:B------:R-:W-:Y:S01]  /*185a0*/  ULDC UR43, c[0x0][0x988] ;  /* 0x00026200002b7ab9 */ /* 0x000fe20000000800 */
[----:B------:R-:W-:Y:S02]  /*185b0*/  WARPGROUP.DEPBAR.LE gsb0, 0x0 ;  /* 0x00008000000079c5 */ /* 0x000fe40000010000 */
[----:B------:R-:W-:-:S06]  /*185c0*/  WARPGROUP.ARRIVE ;  /* 0x00000000000079c5 */ /* 0x000fcc0000000000 */
[----:B------:R-:W-:Y:S03]  /*185d0*/  HGMMA.64x16x16.F32 R48, gdesc[UR16], R48, gsb0 ;  /* 0x00200000103079f0 */ /* 0x000fe60008000830 */
[----:B------:R-:W-:Y:S02]  /*185e0*/  WARPGROUP.DEPBAR.LE gsb0, 0x0 ;  /* 0x00008000000079c5 */ /* 0x000fe40000010000 */
[----:B------:R-:W-:-:S06]  /*185f0*/  WARPGROUP.ARRIVE ;  /* 0x00000000000079c5 */ /* 0x000fcc0000000000 */
[----:B------:R-:W-:Y:S03]  /*18600*/  HGMMA.64x16x16.F32 R40, gdesc[UR12], R40, gsb0 ;  /* 0x002000000c2879f0 */ /* 0x000fe60008000828 */
[----:B------:R-:W-:Y:S02]  /*18610*/  WARPGROUP.DEPBAR.LE gsb0, 0x0 ;  /* 0x00008000000079c5 */ /* 0x000fe40000010000 */
[----:B------:R-:W-:-:S06]  /*18620*/  WARPGROUP.ARRIVE ;  /* 0x00000000000079c5 */ /* 0x000fcc0000000000 */
[----:B------:R-:W-:Y:S01]  /*18630*/  HGMMA.64x16x16.F32 R32, gdesc[UR8], R32, gsb0 ;  /* 0x00200000082079f0 */ /* 0x000fe20008000820 */
[----:B------:R-:W-:Y:S02]  /*18640*/  ULDC UR8, c[0x0][0x9d8] ;  /* 0x0002760000087ab9 */ /* 0x000fe40000000800 */
        /* <DEDUP_REMOVED lines=12> */
[----:B------:R-:W-:Y:S01]  /*18710*/  ULDC UR38, c[0x0][0x9d8] ;  /* 0x0002760000267ab9 */ /* 0x000fe20000000800 */
        /* <DEDUP_REMOVED lines=9> */
[----:B------:R-:W-:Y:S01]  /*187b0*/  R2UR UR6, R6 ;  /* 0x00000000060672ca */ /* 0x000fe200000e0000 */
[----:B------:R-:W-:Y:S01]  /*187c0*/  UMOV UR4, UR36 ;  /* 0x0000002400047c82 */ /* 0x000fe20008000000 */
[----:B------:R-:W-:Y:S01]  /*187d0*/  R2UR UR7, R7 ;  /* 0x00000000070772ca */ /* 0x000fe200000e0000 */
[----:B------:R-:W-:Y:S01]  /*187e0*/  UMOV UR5, UR37 ;  /* 0x0000002500057c82 */ /* 0x000fe20008000000 */
[----:B------:R-:W-:Y:S01]  /*187f0*/  VIADD R6, R4, 0x906 ;  /* 0x0000090604067836 */ /* 0x000fe20000000000 */
[----:B------:R-:W2:Y:S01]  /*18800*/  MUFU.TANH R8, R8 ;  /* 0x0000000800087308 */ /* 0x000ea20000002400 */
[----:B------:R-:W-:-:S02]  /*18810*/  IMAD.MOV.U32 R7, RZ, RZ, 0x40000040 ;  /* 0x40000040ff077424 */ /* 0x000fc400078e00ff */
[----:B------:R-:W-:Y:S01]  /*18820*/  FMUL.FTZ R9, R56, UR8 ;  /* 0x0000000838097c20 */ /* 0x000fe20008410000 */
[----:B------:R-:W-:Y:S02]  /*18830*/  VIADD R4, R4, 0x986 ;  /* 0x0000098604047836 */ /* 0x000fe40000000000 */
[----:B------:R-:W-:Y:S01]  /*18840*/  FMUL.FTZ R11, R57, UR8 ;  /* 0x00000008390b7c20 */ /* 0x000fe20008410000 */
[----:B-1----:R-:W-:Y:S01]  /*18850*/  FMUL.FTZ R13, R61, UR8 ;  /* 0x000000083d0d7c20 */ /* 0x002fe20008410000 */
[----:B------:R-:W1:Y:S08]  /*18860*/  MUFU.TANH R66, R66 ;  /* 0x0000004200427308 */ /* 0x000e700000002400 */
[----:B------:R-:W3:Y:S08]  /*18870*/  MUFU.TANH R62, R62 ;  /* 0x0000003e003e7308 */ /* 0x000ef00000002400 */
[----:B------:R-:W4:Y:S08]  /*18880*/  MUFU.TANH R63, R63 ;  /* 0x0000003f003f7308 */ /* 0x000f300000002400 */
        /* <DEDUP_REMOVED lines=10> */
[----:B------:R-:W-:Y:S01]  /*18930*/  R2UR UR6, R6 ;  /* 0x00000000060672ca */ /* 0x000fe200000e0000 */
[----:B------:R-:W-:Y:S01]  /*18940*/  UMOV UR4, UR36 ;  /* 0x0000002400047c82 */ /* 0x000fe20008000000 */
[----:B------:R-:W-:Y:S01]  /*18950*/  R2UR UR7, R7 ;  /* 0x00000000070772ca */ /* 0x000fe200000e0000 */
[----:B------:R-:W-:Y:S01]  /*18960*/  UMOV UR5, UR37 ;  /* 0x0000002500057c82 */ /* 0x000fe20008000000 */
[----:B------:R-:W0:Y:S01]  /*18970*/  @P2 LDC R6, c[0x0][0x44c] ;  /* 0x00011300ff062b82 */ /* 0x000e220000000800 */
[----:B------:R-:W-:Y:S01]  /*18980*/  IADD3 R7, R234, R230, RZ ;  /* 0x000000e6ea077210 */ /* 0x000fe20007ffe0ff */
[----:B------:R-:W4:Y:S08]  /*18990*/  MUFU.TANH R50, R50 ;  /* 0x0000003200327308 */ /* 0x000f300000002400 */
[----:B------:R-:W4:Y:S08]  /*189a0*/  MUFU.TANH R51, R51 ;  /* 0x0000003300337308 */ /* 0x000f300000002400 */
[----:B------:R-:W4:Y:S01]  /*189b0*/  MUFU.TANH R54, R54 ;  /* 0x0000003600367308 */ /* 0x000f220000002400 */
[----:B0-----:R-:W-:-:S07]  /*189c0*/  @P2 IMAD.HI.U32 R3, R7, R6, RZ ;  /* 0x0000000607032227 */ /* 0x001fce00078e00ff */
[----:B------:R-:W0:Y:S01]  /*189d0*/  MUFU.TANH R55, R55 ;  /* 0x0000003700377308 */ /* 0x000e220000002400 */
[----:B------:R-:W-:Y:S01]  /*189e0*/  IMAD R6, R2, -0x50, R232 ;  /* 0xffffffb002067824 */ /* 0x000fe200078e02e8 */
[----:B------:R-:W-:-:S04]  /*189f0*/  @P2 SHF.R.U32.HI R7, RZ, R10, R3 ;  /* 0x0000000aff072219 */ /* 0x000fc80000011603 */
[----:B------:R-:W-:Y:S01]  /*18a00*/  IADD3 R3, -R233, 0x50, R6 ;  /* 0x00000050e9037810 */ /* 0x000fe20007ffe106 */
[----:B------:R-:W2:Y:S01]  /*18a10*/  SHFL.IDX PT, R10, R7, 0x1, 0x1c1f ;  /* 0x003c1f00070a7f89 */ /* 0x000ea200000e0000 */
[----:B------:R-:W-:Y:S01]  /*18a20*/  MUFU.TANH R13, R13 ;  /* 0x0000000d000d7308 */ /* 0x000fe20000002400 */
        /* <DEDUP_REMOVED lines=9> */
[----:B------:R-:W-:Y:S01]  /*18ac0*/  IMAD R4, R2, -0x50, RZ ;  /* 0xffffffb002047824 */ /* 0x000fe200078e02ff */
[----:B------:R-:W-:Y:S01]  /*18ad0*/  R2UR UR7, R5 ;  /* 0x00000000050772ca */ /* 0x000fe200000e0000 */
[----:B------:R-:W-:Y:S01]  /*18ae0*/  UMOV UR4, UR36 ;  /* 0x0000002400047c82 */ /* 0x000fe20008000000 */
[----:B------:R-:W-:Y:S01]  /*18af0*/  UMOV UR5, UR37 ;  /* 0x0000002500057c82 */ /* 0x000fe20008000000 */
[----:B------:R-:W0:Y:S01]  /*18b00*/  MUFU.TANH R42, R42 ;  /* 0x0000002a002a7308 */ /* 0x000e220000002400 */
[----:B------:R-:W-:Y:S01]  /*18b10*/  IADD3 R5, -R233, 0x51, R4 ;  /* 0x00000051e9057810 */ /* 0x000fe20007ffe104 */
[----:B------:R-:W-:Y:S01]  /*18b20*/  FMUL.FTZ R70, R41, UR8 ;  /* 0x0000000829467c20 */ /* 0x000fe20008410000 */
[----:B------:R-:W-:-:S02]  /*18b30*/  FMUL.FTZ R72, R44, UR8 ;  /* 0x000000082c487c20 */ /* 0x000fc40008410000 */
[----:B------:R-:W-:-:S03]  /*18b40*/  IADD3 R4, -R228, R5, R232 ;  /* 0x00000005e4047210 */ /* 0x000fc60007ffe1e8 */
[----:B------:R-:W0:Y:S01]  /*18b50*/  MUFU.TANH R43, R43 ;  /* 0x0000002b002b7308 */ /* 0x000e220000002400 */
[----:B--2---:R-:W-:-:S04]  /*18b60*/  VIADDMNMX R6, R10, R4, R3, PT ;  /* 0x000000040a067246 */ /* 0x004fc80003800103 */
[C---:B------:R-:W-:Y:S02]  /*18b70*/  ISETP.GT.AND P3, PT, R6.reuse, RZ, PT ;  /* 0x000000ff0600720c */ /* 0x040fe40003f64270 */
[C---:B------:R-:W-:Y:S01]  /*18b80*/  ISETP.GT.AND P4, PT, R6.reuse, 0x1, PT ;  /* 0x000000010600780c */ /* 0x040fe20003f84270 */
[----:B------:R-:W2:Y:S01]  /*18b90*/  MUFU.TANH R46, R46 ;  /* 0x0000002e002e7308 */ /* 0x000ea20000002400 */
[----:B------:R-:W-:Y:S02]  /*18ba0*/  ISETP.GT.AND P5, PT, R6, 0x8, PT ;  /* 0x000000080600780c */ /* 0x000fe40003fa4270 */
[----:B------:R-:W-:Y:S02]  /*18bb0*/  FSEL R5, R8, -INF , P3 ;  /* 0xff80000008057808 */ /* 0x000fe40001800000 */
[----:B-1----:R-:W-:Y:S02]  /*18bc0*/  FSEL R66, R66, -INF , P4 ;  /* 0xff80000042427808 */ /* 0x002fe40002000000 */
[----:B------:R-:W-:Y:S01]  /*18bd0*/  ISETP.GT.AND P3, PT, R6, 0x9, PT ;  /* 0x000000090600780c */ /* 0x000fe20003f64270 */
[----:B------:R-:W1:Y:S01]  /*18be0*/  MUFU.TANH R47, R47 ;  /* 0x0000002f002f7308 */ /* 0x000e620000002400 */
[----:B---3--:R-:W-:-:S02]  /*18bf0*/  FSEL R64, R62, -INF , P5 ;  /* 0xff8000003e407808 */ /* 0x008fc40002800000 */
[----:B------:R-:W-:Y:S02]  /*18c00*/  FMNMX.FTZ R21, R5, R66, !PT ;  /* 0x0000004205157209 */ /* 0x000fe40007810000 */
[----:B------:R-:W-:Y:S02]  /*18c10*/  ISETP.GT.AND P4, PT, R6, 0x10, PT ;  /* 0x000000100600780c */ /* 0x000fe40003f84270 */
[----:B----4-:R-:W-:Y:S01]  /*18c20*/  FSEL R62, R63, -INF , P3 ;  /* 0xff8000003f3e7808 */ /* 0x010fe20001800000 */
[----:B------:R-:W-:Y:S01]  /*18c30*/  MUFU.TANH R68, R68 ;  /* 0x0000004400447308 */ /* 0x000fe20000002400 */
[----:B------:R-:W-:Y:S02]  /*18c40*/  FMNMX.FTZ R21, R64, R21, !PT ;  /* 0x0000001540157209 */ /* 0x000fe40007810000 */
[----:B------:R-:W-:Y:S02]  /*18c50*/  ISETP.GT.AND P3, PT, R6, 0x11, PT ;  /* 0x000000110600780c */ /* 0x000fe40003f64270 */
[----:B------:R-:W-:-:S02]  /*18c60*/  FSEL R60, R50, -INF , P4 ;  /* 0xff800000323c7808 */ /* 0x000fc40002000000 */
[----:B------:R-:W-:Y:S01]  /*18c70*/  FMNMX.FTZ R21, R62, R21, !PT ;  /* 0x000000153e157209 */ /* 0x000fe20007810000 */
[----:B------:R-:W-:Y:S01]  /*18c80*/  MUFU.TANH R70, R70 ;  /* 0x0000004600467308 */ /* 0x000fe20000002400 */
[----:B------:R-:W-:Y:S02]  /*18c90*/  ISETP.GT.AND P4, PT, R6, 0x18, PT ;  /* 0x000000180600780c */ /* 0x000fe40003f84270 */
[----:B------:R-:W-:Y:S02]  /*18ca0*/  FSEL R58, R51, -INF , P3 ;  /* 0xff800000333a7808 */ /* 0x000fe40001800000 */
[----:B------:R-:W-:Y:S01]  /*18cb0*/  FMNMX.FTZ R21, R60, R21, !PT ;  /* 0x000000153c157209 */ /* 0x000fe20007810000 */
[----:B------:R-:W-:Y:S02]  /*18cc0*/  WARPGROUP.DEPBAR.LE gsb0, 0x0 ;  /* 0x00008000000079c5 */ /* 0x000fe40000010000 */
[----:B------:R-:W-:Y:S01]  /*18cd0*/  WARPGROUP.ARRIVE ;  /* 0x00000000000079c5 */ /* 0x000fe20000000000 */
[----:B------:R-:W-:Y:S01]  /*18ce0*/  ISETP.GT.AND P3, PT, R6, 0x19, PT ;  /* 0x000000190600780c */ /* 0x000fe20003f64270 */
[----:B------:R-:W-:Y:S01]  /*18cf0*/  FMUL.FTZ R34, R34, UR8 ;  /* 0x0000000822227c20 */ /* 0x000fe20008410000 */
[----:B------:R-:W-:Y:S01]  /*18d00*/  FSEL R56, R54, -INF , P4 ;  /* 0xff80000036387808 */ /* 0x000fe20002000000 */
[----:B------:R-:W-:Y:S01]  /*18d10*/  FMUL.FTZ R35, R35, UR8 ;  /* 0x0000000823237c20 */ /* 0x000fe20008410000 */
[----:B------:R-:W-:Y:S01]  /*18d20*/  FMNMX.FTZ R21, R58, R21, !PT ;  /* 0x000000153a157209 */ /* 0x000fe20007810000 */
[----:B------:R-:W-:Y:S01]  /*18d30*/  HGMMA.64x16x16.F32 R24, gdesc[UR4], R24, gsb0 ;  /* 0x00200000041879f0 */ /* 0x000fe20008000818 */
[----:B------:R-:W-:Y:S01]  /*18d40*/  ISETP.GT.AND P4, PT, R6, 0x20, PT ;  /* 0x000000200600780c */ /* 0x000fe20003f84270 */
[----:B------:R-:W3:Y:S01]  /*18d50*/  MUFU.TANH R34, R34 ;  /* 0x0000002200227308 */ /* 0x000ee20000002400 */
[----:B0-----:R-:W-:Y:S01]  /*18d60*/  FSEL R54, R55, -INF , P3 ;  /* 0xff80000037367808 */ /* 0x001fe20001800000 */
[----:B------:R-:W-:Y:S01]  /*18d70*/  FMUL.FTZ R38, R38, UR8 ;  /* 0x0000000826267c20 */ /* 0x000fe20008410000 */
[----:B------:R-:W-:Y:S01]  /*18d80*/  FMNMX.FTZ R21, R56, R21, !PT ;  /* 0x0000001538157209 */ /* 0x000fe20007810000 */
[----:B------:R-:W-:Y:S01]  /*18d90*/  FMUL.FTZ R39, R39, UR8 ;  /* 0x0000000827277c20 */ /* 0x000fe20008410000 */
[----:B------:R-:W-:Y:S01]  /*18da0*/  ISETP.GT.AND P3, PT, R6, 0x21, PT ;  /* 0x000000210600780c */ /* 0x000fe20003f64270 */
[----:B------:R-:W-:Y:S01]  /*18db0*/  FMUL.FTZ R76, R36, UR8 ;  /* 0x00000008244c7c20 */ /* 0x000fe20008410000 */
[----:B------:R-:W-:Y:S01]  /*18dc0*/  FSEL R50, R42, -INF , P4 ;  /* 0xff8000002a327808 */ /* 0x000fe20002000000 */
[----:B------:R-:W-:Y:S01]  /*18dd0*/  MUFU.TANH R35, R35 ;  /* 0x0000002300237308 */ /* 0x000fe20000002400 */
[----:B------:R-:W-:Y:S01]  /*18de0*/  FMNMX.FTZ R21, R54, R21, !PT ;  /* 0x0000001536157209 */ /* 0x000fe20007810000 */
[----:B------:R-:W-:Y:S01]  /*18df0*/  ULDC UR4, c[0x0][0x988] ;  /* 0x0002620000047ab9 */ /* 0x000fe20000000800 */
[----:B------:R-:W-:Y:S01]  /*18e00*/  ISETP.GT.AND P4, PT, R6, 0x28, PT ;  /* 0x000000280600780c */ /* 0x000fe20003f84270 */
[----:B------:R-:W-:Y:S01]  /*18e10*/  FMUL.FTZ R78, R37, UR8 ;  /* 0x00000008254e7c20 */ /* 0x000fe20008410000 */
[----:B------:R-:W-:-:S02]  /*18e20*/  FSEL R42, R43, -INF , P3 ;  /* 0xff8000002b2a7808 */ /* 0x000fc40001800000 */
[----:B------:R-:W-:Y:S01]  /*18e30*/  FMNMX.FTZ R21, R50, R21, !PT ;  /* 0x0000001532157209 */ /* 0x000fe20007810000 */
[----:B------:R1:W0:Y:S01]  /*18e40*/  MUFU.TANH R10, R38 ;  /* 0x00000026000a7308 */ /* 0x0002220000002400 */
[----:B------:R-:W-:Y:S02]  /*18e50*/  ISETP.GT.AND P3, PT, R6, 0x29, PT ;  /* 0x000000290600780c */ /* 0x000fe40003f64270 */
[----:B--2---:R-:W-:Y:S02]  /*18e60*/  FSEL R46, R46, -INF , P4 ;  /* 0xff8000002e2e7808 */ /* 0x004fe40002000000 */
[----:B------:R-:W-:Y:S02]  /*18e70*/  FMNMX.FTZ R21, R42, R21, !PT ;  /* 0x000000152a157209 */ /* 0x000fe40007810000 */
[----:B------:R-:W-:Y:S01]  /*18e80*/  ISETP.GT.AND P4, PT, R6, 0x30, PT ;  /* 0x000000300600780c */ /* 0x000fe20003f84270 */
[----:B------:R-:W2:Y:S01]  /*18e90*/  MUFU.TANH R14, R39 ;  /* 0x00000027000e7308 */ /* 0x000ea20000002400 */
[----:B-1----:R-:W-:-:S02]  /*18ea0*/  FSEL R38, R47, -INF , P3 ;  /* 0xff8000002f267808 */ /* 0x002fc40001800000 */
[----:B------:R-:W-:Y:S02]  /*18eb0*/  FMNMX.FTZ R21, R46, R21, !PT ;  /* 0x000000152e157209 */ /* 0x000fe40007810000 */
[----:B------:R-:W-:Y:S02]  /*18ec0*/  ISETP.GT.AND P3, PT, R6, 0x31, PT ;  /* 0x000000310600780c */ /* 0x000fe40003f64270 */
[----:B---3--:R-:W-:Y:S01]  /*18ed0*/  FSEL R34, R34, -INF , P4 ;  /* 0xff80000022227808 */ /* 0x008fe20002000000 */
[----:B------:R-:W-:Y:S01]  /*18ee0*/  MUFU.TANH R72, R72 ;  /* 0x0000004800487308 */ /* 0x000fe20000002400 */
[----:B------:R-:W-:Y:S02]  /*18ef0*/  FMNMX.FTZ R21, R38, R21, !PT ;  /* 0x0000001526157209 */ /* 0x000fe40007810000 */
[----:B------:R-:W-:Y:S02]  /*18f00*/  ISETP.GT.AND P4, PT, R6, 0x38, PT ;  /* 0x000000380600780c */ /* 0x000fe40003f84270 */
[----:B------:R-:W-:-:S03]  /*18f10*/  FMNMX.FTZ R21, R34, R21, !PT ;  /* 0x0000001522157209 */ /* 0x000fc60007810000 */
[----:B------:R-:W-:Y:S08]  /*18f20*/  MUFU.TANH R76, R76 ;  /* 0x0000004c004c7308 */ /* 0x000ff00000002400 */
[----:B------:R-:W-:Y:S01]  /*18f30*/  MUFU.TANH R78, R78 ;  /* 0x0000004e004e7308 */ /* 0x000fe20000002400 */
[----:B------:R-:W-:Y:S02]  /*18f40*/  WARPGROUP.DEPBAR.LE gsb0, 0x0 ;  /* 0x00008000000079c5 */ /* 0x000fe40000010000 */
[----:B------:R-:W-:Y:S01]  /*18f50*/  FMUL.FTZ R26, R26, UR8 ;  /* 0x000000081a1a7c20 */ /* 0x000fe20008410000 */
[----:B------:R-:W-:Y:S01]  /*18f60*/  FMUL.FTZ R27, R27, UR8 ;  /* 0x000000081b1b7c20 */ /* 0x000fe20008410000 */
[----:B------:R-:W-:Y:S01]  /*18f70*/  FMUL.FTZ R8, R30, UR8 ;  /* 0x000000081e087c20 */ /* 0x000fe20008410000 */
[----:B------:R-:W-:-:S02]  /*18f80*/  FMUL.FTZ R31, R31, UR8 ;  /* 0x000000081f1f7c20 */ /* 0x000fc40008410000 */
[----:B------:R1:W3:Y:S01]  /*18f90*/  MUFU.TANH R12, R26 ;  /* 0x0000001a000c7308 */ /* 0x0002e20000002400 */
[----:B0-----:R-:W-:Y:S01]  /*18fa0*/  FSEL R30, R10, -INF , P4 ;  /* 0xff8000000a1e7808 */ /* 0x001fe20002000000 */
[----:B------:R-:W-:Y:S01]  /*18fb0*/  FMUL.FTZ R24, R24, UR8 ;  /* 0x0000000818187c20 */ /* 0x000fe20008410000 */
[C---:B------:R-:W-:Y:S01]  /*18fc0*/  ISETP.GT.AND P4, PT, R6.reuse, 0x40, PT ;  /* 0x000000400600780c */ /* 0x040fe20003f84270 */
[----:B------:R-:W-:Y:S01]  /*18fd0*/  FMUL.FTZ R29, R29, UR8 ;  /* 0x000000081d1d7c20 */ /* 0x000fe20008410000 */
[----:B------:R0:W-:Y:S03]  /*18fe0*/  @!P1 SYNCS.ARRIVE.TRANS64.RED.A1T0 RZ, [R0+URZ], RZ ;  /* 0x000000ff00ff99a7 */ /* 0x0001e6000810043f */
[----:B------:R4:W0:Y:S01]  /*18ff0*/  MUFU.TANH R39, R27 ;  /* 0x0000001b00277308 */ /* 0x0008220000002400 */
[----:B-1----:R-:W-:Y:S01]  /*19000*/  FSEL R26, R35, -INF , P3 ;  /* 0xff800000231a7808 */ /* 0x002fe20001800000 */
[----:B------:R-:W-:Y:S01]  /*19010*/  FMUL.FTZ R35, R49, UR8 ;  /* 0x0000000831237c20 */ /* 0x000fe20008410000 */
[----:B------:R-:W-:-:S02]  /*19020*/  ISETP.GT.AND P3, PT, R6, 0x39, PT ;  /* 0x000000390600780c */ /* 0x000fc40003f64270 */
[----:B------:R-:W-:Y:S02]  /*19030*/  FMNMX.FTZ R21, R26, R21, !PT ;  /* 0x000000151a157209 */ /* 0x000fe40007810000 */
[----:B--2---:R-:W-:Y:S01]  /*19040*/  FSEL R14, R14, -INF , P3 ;  /* 0xff8000000e0e7808 */ /* 0x004fe20001800000 */
[----:B------:R-:W1:Y:S01]  /*19050*/  MUFU.TANH R8, R8 ;  /* 0x0000000800087308 */ /* 0x000e620000002400 */
[----:B----4-:R-:W-:Y:S01]  /*19060*/  FMNMX.FTZ R27, R30, R21, !PT ;  /* 0x000000151e1b7209 */ /* 0x010fe20007810000 */
[----:B------:R-:W-:Y:S01]  /*19070*/  FMUL.FTZ R21, R48, UR8 ;  /* 0x0000000830157c20 */ /* 0x000fe20008410000 */
[----:B------:R-:W-:Y:S01]  /*19080*/  ISETP.GT.AND P3, PT, R6, 0x41, PT ;  /* 0x000000410600780c */ /* 0x000fe20003f64270 */
[----:B------:R-:W-:Y:S01]  /*19090*/  FMUL.FTZ R48, R52, UR8 ;  /* 0x0000000834307c20 */ /* 0x000fe20008410000 */
[----:B---3--:R-:W-:Y:S01]  /*190a0*/  FSEL R12, R12, -INF , P4 ;  /* 0xff8000000c0c7808 */ /* 0x008fe20002000000 */
[----:B------:R-:W-:Y:S01]  /*190b0*/  FMUL.FTZ R52, R53, UR8 ;  /* 0x0000000835347c20 */ /* 0x000fe20008410000 */
[----:B------:R-:W-:Y:S01]  /*190c0*/  FMNMX.FTZ R27, R14, R27, !PT ;  /* 0x0000001b0e1b7209 */ /* 0x000fe20007810000 */
[----:B------:R-:W2:Y:S01]  /*190d0*/  MUFU.TANH R31, R31 ;  /* 0x0000001f001f7308 */ /* 0x000ea20000002400 */
[----:B------:R-:W-:-:S02]  /*190e0*/  ISETP.GT.AND P4, PT, R6, 0x48, PT ;  /* 0x000000480600780c */ /* 0x000fc40003f84270 */
[----:B0-----:R-:W-:Y:S02]  /*190f0*/  FSEL R10, R39, -INF , P3 ;  /* 0xff800000270a7808 */ /* 0x001fe40001800000 */
[----:B------:R-:W-:Y:S01]  /*19100*/  FMNMX.FTZ R27, R12, R27, !PT ;  /* 0x0000001b0c1b7209 */ /* 0x000fe20007810000 */
[----:B------:R0:W3:Y:S01]  /*19110*/  SHFL.IDX PT, R39, R7, RZ, 0x1c1f ;  /* 0x001c1fff07277589 */ /* 0x0000e200000e0000 */
[----:B------:R-:W-:Y:S01]  /*19120*/  ISETP.GT.AND P3, PT, R6, 0x49, PT ;  /* 0x000000490600780c */ /* 0x000fe20003f64270 */
[----:B------:R-:W-:Y:S01]  /*19130*/  MUFU.TANH R21, R21 ;  /* 0x0000001500157308 */ /* 0x000fe20000002400 */
[----:B-1----:R-:W-:Y:S02]  /*19140*/  FSEL R8, R8, -INF , P4 ;  /* 0xff80000008087808 */ /* 0x002fe40002000000 */
[----:B------:R-:W-:Y:S01]  /*19150*/  FMNMX.FTZ R27, R10, R27, !PT ;  /* 0x0000001b0a1b7209 */ /* 0x000fe20007810000 */
[----:B0-----:R-:W-:-:S03]  /*19160*/  FMUL.FTZ R7, R25, UR8 ;  /* 0x0000000819077c20 */ /* 0x001fc60008410000 */
[----:B------:R-:W-:Y:S01]  /*19170*/  FMNMX.FTZ R27, R8, R27, !PT ;  /* 0x0000001b081b7209 */ /* 0x000fe20007810000 */
[----:B------:R-:W0:Y:S01]  /*19180*/  MUFU.TANH R35, R35 ;  /* 0x0000002300237308 */ /* 0x000e220000002400 */
[----:B--2---:R-:W-:Y:S01]  /*19190*/  FSEL R6, R31, -INF , P3 ;  /* 0xff8000001f067808 */ /* 0x004fe20001800000 */
[----:B------:R-:W-:-:S03]  /*191a0*/  FMUL.FTZ R31, R45, UR8 ;  /* 0x000000082d1f7c20 */ /* 0x000fc60008410000 */
[----:B------:R-:W-:-:S03]  /*191b0*/  FMNMX.FTZ R27, R6, R27, !PT ;  /* 0x0000001b061b7209 */ /* 0x000fc60007810000 */
[----:B------:R-:W1:Y:S02]  /*191c0*/  MUFU.TANH R48, R48 ;  /* 0x0000003000307308 */ /* 0x000e640000002400 */
[----:B------:R-:W2:Y:S01]  /*191d0*/  SHFL.BFLY PT, R74, R27, 0x2, 0x1f ;  /* 0x0c401f001b4a7f89 */ /* 0x000ea200000e0000 */
[----:B---3--:R-:W-:Y:S01]  /*191e0*/  VIADDMNMX R25, R39, R4, R3, PT ;  /* 0x0000000427197246 */ /* 0x008fe20003800103 */
[----:B------:R-:W-:-:S04]  /*191f0*/  IMAD.U32 R3, RZ, RZ, UR4 ;  /* 0x00000004ff037e24 */ /* 0x000fc8000f8e00ff */
[----:B------:R-:W3:Y:S01]  /*19200*/  MUFU.TANH R52, R52 ;  /* 0x0000003400347308 */ /* 0x000ee20000002400 */
[C---:B------:R-:W-:Y:S02]  /*19210*/  ISETP.GT.AND P3, PT, R25.reuse, RZ, PT ;  /* 0x000000ff1900720c */ /* 0x040fe40003f64270 */
[C---:B------:R-:W-:Y:S02]  /*19220*/  ISETP.GT.AND P5, PT, R25.reuse, 0x1, PT ;  /* 0x000000011900780c */ /* 0x040fe40003fa4270 */
[----:B------:R-:W-:Y:S02]  /*19230*/  ISETP.GT.AND P4, PT, R25, 0x8, PT ;  /* 0x000000081900780c */ /* 0x000fe40003f84270 */
[----:B------:R-:W-:Y:S01]  /*19240*/  FSEL R11, R11, -INF , P5 ;  /* 0xff8000000b0b7808 */ /* 0x000fe20002800000 */
[----:B------:R-:W4:Y:S01]  /*19250*/  MUFU.TANH R31, R31 ;  /* 0x0000001f001f7308 */ /* 0x000f220000002400 */
[C---:B------:R-:W-:Y:S02]  /*19260*/  ISETP.GT.AND P5, PT, R25.reuse, 0x9, PT ;  /* 0x000000091900780c */ /* 0x040fe40003fa4270 */
[----:B------:R-:W-:-:S02]  /*19270*/  ISETP.GT.AND P6, PT, R25, 0x11, PT ;  /* 0x000000111900780c */ /* 0x000fc40003fc4270 */
[----:B------:R-:W-:Y:S02]  /*19280*/  FSEL R36, R13, -INF , P5 ;  /* 0xff8000000d247808 */ /* 0x000fe40002800000 */
[----:B0-----:R-:W-:Y:S01]  /*19290*/  FSEL R44, R35, -INF , P6 ;  /* 0xff800000232c7808 */ /* 0x001fe20003000000 */
[----:B------:R-:W-:Y:S01]  /*192a0*/  MUFU.TANH R80, R24 ;  /* 0x0000001800507308 */ /* 0x000fe20000002400 */
[----:B--2---:R-:W-:Y:S01]  /*192b0*/  FMNMX.FTZ R40, R27, R74, !PT ;  /* 0x0000004a1b287209 */ /* 0x004fe20007810000 */
[----:B------:R-:W-:Y:S01]  /*192c0*/  FMUL.FTZ R27, R33, UR8 ;  /* 0x00000008211b7c20 */ /* 0x000fe20008410000 */
[----:B------:R-:W-:Y:S01]  /*192d0*/  FMUL.FTZ R33, R28, UR8 ;  /* 0x000000081c217c20 */ /* 0x000fe20008410000 */
[----:B------:R-:W-:Y:S01]  /*192e0*/  FSEL R28, R9, -INF , P3 ;  /* 0xff800000091c7808 */ /* 0x000fe20001800000 */
[----:B------:R-:W-:Y:S01]  /*192f0*/  FMUL.FTZ R74, R32, UR8 ;  /* 0x00000008204a7c20 */ /* 0x000fe20008410000 */
[----:B------:R-:W0:Y:S01]  /*19300*/  SHFL.BFLY PT, R41, R40, 0x1, 0x1f ;  /* 0x0c201f0028297f89 */ /* 0x000e2200000e0000 */
[----:B------:R-:W-:Y:S01]  /*19310*/  FSEL R32, R15, -INF , P4 ;  /* 0xff8000000f207808 */ /* 0x000fe20002000000 */
[----:B------:R-:W-:Y:S01]  /*19320*/  MUFU.TANH R27, R27 ;  /* 0x0000001b001b7308 */ /* 0x000fe20000002400 */
[----:B------:R-:W-:-:S02]  /*19330*/  FMNMX.FTZ R9, R28, R11, !PT ;  /* 0x0000000b1c097209 */ /* 0x000fc40007810000 */
[C---:B------:R-:W-:Y:S02]  /*19340*/  ISETP.GT.AND P3, PT, R25.reuse, 0x10, PT ;  /* 0x000000101900780c */ /* 0x040fe40003f64270 */
[----:B------:R-:W-:Y:S02]  /*19350*/  FMNMX.FTZ R9, R32, R9, !PT ;  /* 0x0000000920097209 */ /* 0x000fe40007810000 */
[C---:B------:R-:W-:Y:S01]  /*19360*/  ISETP.GT.AND P4, PT, R25.reuse, 0x18, PT ;  /* 0x000000181900780c */ /* 0x040fe20003f84270 */
[----:B------:R-:W2:Y:S01]  /*19370*/  MUFU.TANH R74, R74 ;  /* 0x0000004a004a7308 */ /* 0x000ea20000002400 */
[----:B------:R-:W-:Y:S02]  /*19380*/  FMNMX.FTZ R9, R36, R9, !PT ;  /* 0x0000000924097209 */ /* 0x000fe40007810000 */
[----:B------:R-:W-:Y:S02]  /*19390*/  ISETP.GT.AND P5, PT, R25, 0x19, PT ;  /* 0x000000191900780c */ /* 0x000fe40003fa4270 */
[----:B-1----:R-:W-:-:S02]  /*193a0*/  FSEL R48, R48, -INF , P4 ;  /* 0xff80000030307808 */ /* 0x002fc40002000000 */
[----:B---3--:R-:W-:Y:S01]  /*193b0*/  FSEL R52, R52, -INF , P5 ;  /* 0xff80000034347808 */ /* 0x008fe20002800000 */
[----:B------:R1:W3:Y:S01]  /*193c0*/  MUFU.TANH R15, R7 ;  /* 0x00000007000f7308 */ /* 0x0002e20000002400 */
[----:B------:R-:W-:-:S04]  /*193d0*/  ISETP.GT.AND P4, PT, R25, 0x21, PT ;  /* 0x000000211900780c */ /* 0x000fc80003f84270 */
[----:B------:R-:W-:Y:S02]  /*193e0*/  FSEL R70, R70, -INF , P4 ;  /* 0xff80000046467808 */ /* 0x000fe40002000000 */
[----:B0-----:R-:W-:Y:S01]  /*193f0*/  FMNMX.FTZ R4, R40, R41, !PT ;  /* 0x0000002928047209 */ /* 0x001fe20007810000 */
[----:B------:R-:W0:Y:S01]  /*19400*/  MUFU.TANH R33, R33 ;  /* 0x0000002100217308 */ /* 0x000e220000002400 */
[----:B------:R-:W-:Y:S02]  /*19410*/  FSEL R40, R21, -INF , P3 ;  /* 0xff80000015287808 */ /* 0x000fe40001800000 */
[----:B------:R-:W-:Y:S01]  /*19420*/  ISETP.GT.AND P3, PT, R25, 0x20, PT ;  /* 0x000000201900780c */ /* 0x000fe20003f64270 */
[----:B------:R-:W-:Y:S01]  /*19430*/  FMUL.FTZ R13, R4, R3 ;  /* 0x00000003040d7220 */ /* 0x000fe20000410000 */
[----:B------:R-:W-:Y:S01]  /*19440*/  FMNMX.FTZ R9, R40, R9, !PT ;  /* 0x0000000928097209 */ /* 0x000fe20007810000 */
[----:B------:R-:W0:Y:S01]  /*19450*/  @P2 LDC R21, c[0x0][0x44c] ;  /* 0x00011300ff152b82 */ /* 0x000e220000000800 */
[----:B------:R-:W-:Y:S01]  /*19460*/  FSEL R68, R68, -INF , P3 ;  /* 0xff80000044447808 */ /* 0x000fe20001800000 */
[----:B------:R-:W-:Y:S01]  /*19470*/  MUFU.TANH R29, R29 ;  /* 0x0000001d001d7308 */ /* 0x000fe20000002400 */
[----:B------:R-:W-:-:S02]  /*19480*/  FMNMX.FTZ R9, R44, R9, !PT ;  /* 0x000000092c097209 */ /* 0x000fc40007810000 */
[----:B------:R-:W-:Y:S02]  /*19490*/  FSETP.NEU.FTZ.AND P6, PT, R4, -INF , PT ;  /* 0xff8000000400780b */ /* 0x000fe40003fdd000 */
[----:B------:R-:W-:Y:S02]  /*194a0*/  FMNMX.FTZ R9, R48, R9, !PT ;  /* 0x0000000930097209 */ /* 0x000fe40007810000 */
[----:B------:R-:W-:Y:S02]  /*194b0*/  ISETP.GT.AND P3, PT, R25, 0x28, PT ;  /* 0x000000281900780c */ /* 0x000fe40003f64270 */
[----:B------:R-:W-:Y:S02]  /*194c0*/  FMNMX.FTZ R9, R52, R9, !PT ;  /* 0x0000000934097209 */ /* 0x000fe40007810000 */
[----:B-1----:R-:W-:Y:S02]  /*194d0*/  FSEL R7, R13, RZ, P6 ;  /* 0x000000ff0d077208 */ /* 0x002fe40003000000 */
[----:B------:R-:W-:-:S02]  /*194e0*/  FMNMX.FTZ R9, R68, R9, !PT ;  /* 0x0000000944097209 */ /* 0x000fc40007810000 */
[C---:B------:R-:W-:Y:S01]  /*194f0*/  ISETP.GT.AND P4, PT, R25.reuse, 0x29, PT ;  /* 0x000000291900780c */ /* 0x040fe20003f84270 */
[-CC-:B------:R-:W-:Y:S01]  /*19500*/  FFMA.FTZ R24, R66, R3.reuse, -R7.reuse ;  /* 0x0000000342187223 */ /* 0x180fe20000010807 */
[----:B------:R-:W-:Y:S01]  /*19510*/  FSEL R72, R72, -INF , P3 ;  /* 0xff80000048487808 */ /* 0x000fe20001800000 */
[--C-:B------:R-:W-:Y:S01]  /*19520*/  FFMA.FTZ R211, R64, R3, -R7.reuse ;  /* 0x0000000340d37223 */ /* 0x100fe20000010807 */
[----:B------:R-:W-:Y:S01]  /*19530*/  FMNMX.FTZ R9, R70, R9, !PT ;  /* 0x0000000946097209 */ /* 0x000fe20007810000 */
[-CC-:B------:R-:W-:Y:S01]  /*19540*/  FFMA.FTZ R205, R60, R3.reuse, -R7.reuse ;  /* 0x000000033ccd7223 */ /* 0x180fe20000010807 */
[----:B------:R-:W-:Y:S01]  /*19550*/  ISETP.GT.AND P3, PT, R25, 0x30, PT ;  /* 0x000000301900780c */ /* 0x000fe20003f64270 */
[-CC-:B------:R-:W-:Y:S01]  /*19560*/  FFMA.FTZ R207, R56, R3.reuse, -R7.reuse ;  /* 0x0000000338cf7223 */ /* 0x180fe20000010807 */
[----:B----4-:R-:W-:Y:S01]  /*19570*/  FSEL R66, R31, -INF , P4 ;  /* 0xff8000001f427808 */ /* 0x010fe20002000000 */
[--C-:B------:R-:W-:Y:S01]  /*19580*/  FFMA.FTZ R209, R5, R3, -R7.reuse ;  /* 0x0000000305d17223 */ /* 0x100fe20000010807 */
[----:B------:R-:W-:Y:S01]  /*19590*/  FMNMX.FTZ R9, R72, R9, !PT ;  /* 0x0000000948097209 */ /* 0x000fe20007810000 */
[----:B------:R-:W-:Y:S01]  /*195a0*/  MUFU.EX2 R24, R24 ;  /* 0x0000001800187308 */ /* 0x000fe20000000800 */
[C---:B------:R-:W-:Y:S01]  /*195b0*/  ISETP.GT.AND P4, PT, R25.reuse, 0x31, PT ;  /* 0x000000311900780c */ /* 0x040fe20003f84270 */
[-CC-:B------:R-:W-:Y:S01]  /*195c0*/  FFMA.FTZ R62, R62, R3.reuse, -R7.reuse ;  /* 0x000000033e3e7223 */ /* 0x180fe20000010807 */
[----:B--2---:R-:W-:Y:S01]  /*195d0*/  FSEL R74, R74, -INF , P3 ;  /* 0xff8000004a4a7808 */ /* 0x004fe20001800000 */
[--C-:B------:R-:W-:Y:S01]  /*195e0*/  FFMA.FTZ R58, R58, R3, -R7.reuse ;  /* 0x000000033a3a7223 */ /* 0x100fe20000010807 */
[----:B------:R-:W-:Y:S01]  /*195f0*/  FMNMX.FTZ R9, R66, R9, !PT ;  /* 0x0000000942097209 */ /* 0x000fe20007810000 */
[-CC-:B------:R-:W-:Y:S01]  /*19600*/  FFMA.FTZ R54, R54, R3.reuse, -R7.reuse ;  /* 0x0000000336367223 */ /* 0x180fe20000010807 */
[----:B------:R-:W-:Y:S01]  /*19610*/  ISETP.GT.AND P3, PT, R25, 0x38, PT ;  /* 0x000000381900780c */ /* 0x000fe20003f64270 */
[----:B------:R-:W1:Y:S01]  /*19620*/  MUFU.EX2 R209, R209 ;  /* 0x000000d100d17308 */ /* 0x000e620000000800 */
[----:B------:R-:W-:Y:S01]  /*19630*/  FSEL R64, R27, -INF , P4 ;  /* 0xff8000001b407808 */ /* 0x000fe20002000000 */
[--C-:B------:R-:W-:Y:S01]  /*19640*/  FFMA.FTZ R201, R50, R3, -R7.reuse ;  /* 0x0000000332c97223 */ /* 0x100fe20000010807 */
[----:B------:R-:W-:Y:S01]  /*19650*/  FMNMX.FTZ R9, R74, R9, !PT ;  /* 0x000000094a097209 */ /* 0x000fe20007810000 */
[-CC-:B------:R-:W-:Y:S01]  /*19660*/  FFMA.FTZ R42, R42, R3.reuse, -R7.reuse ;  /* 0x000000032a2a7223 */ /* 0x180fe20000010807 */
[C---:B------:R-:W-:Y:S01]  /*19670*/  ISETP.GT.AND P4, PT, R25.reuse, 0x39, PT ;  /* 0x000000391900780c */ /* 0x040fe20003f84270 */
[--C-:B------:R-:W-:Y:S01]  /*19680*/  FFMA.FTZ R203, R46, R3, -R7.reuse ;  /* 0x000000032ecb7223 */ /* 0x100fe20000010807 */
[----:B------:R-:W-:Y:S01]  /*19690*/  FSEL R76, R76, -INF , P3 ;  /* 0xff8000004c4c7808 */ /* 0x000fe20001800000 */
[----:B------:R-:W2:Y:S01]  /*196a0*/  MUFU.EX2 R211, R211 ;  /* 0x000000d300d37308 */ /* 0x000ea20000000800 */
[----:B------:R-:W-:Y:S01]  /*196b0*/  FMNMX.FTZ R9, R64, R9, !PT ;  /* 0x0000000940097209 */ /* 0x000fe20007810000 */
[-CC-:B------:R-:W-:Y:S01]  /*196c0*/  FFMA.FTZ R38, R38, R3.reuse, -R7.reuse ;  /* 0x0000000326267223 */ /* 0x180fe20000010807 */
[C---:B------:R-:W-:Y:S01]  /*196d0*/  ISETP.GT.AND P3, PT, R25.reuse, 0x40, PT ;  /* 0x000000401900780c */ /* 0x040fe20003f64270 */
[-CC-:B------:R-:W-:Y:S01]  /*196e0*/  FFMA.FTZ R197, R34, R3.reuse, -R7.reuse ;  /* 0x0000000322c57223 */ /* 0x180fe20000010807 */
[----:B------:R-:W-:Y:S01]  /*196f0*/  FSEL R78, R78, -INF , P4 ;  /* 0xff8000004e4e7808 */ /* 0x000fe20002000000 */
[--C-:B------:R-:W-:Y:S01]  /*19700*/  FFMA.FTZ R26, R26, R3, -R7.reuse ;  /* 0x000000031a1a7223 */ /* 0x100fe20000010807 */
[----:B------:R-:W-:Y:S01]  /*19710*/  FMNMX.FTZ R9, R76, R9, !PT ;  /* 0x000000094c097209 */ /* 0x000fe20007810000 */
[----:B------:R-:W4:Y:S01]  /*19720*/  MUFU.EX2 R62, R62 ;  /* 0x0000003e003e7308 */ /* 0x000f220000000800 */
        /* <DEDUP_REMOVED lines=8> */
[----:B---3--:R-:W-:Y:S01]  /*197b0*/  FSEL R60, R15, -INF , P4 ;  /* 0xff8000000f3c7808 */ /* 0x008fe20002000000 */
[--C-:B------:R-:W-:Y:S01]  /*197c0*/  FFMA.FTZ R195, R8, R3, -R7.reuse ;  /* 0x0000000308c37223 */ /* 0x100fe20000010807 */
[----:B------:R-:W-:Y:S01]  /*197d0*/  FMNMX.FTZ R9, R80, R9, !PT ;  /* 0x0000000950097209 */ /* 0x000fe20007810000 */
[----:B------:R-:W-:Y:S01]  /*197e0*/  FFMA.FTZ R6, R6, R3, -R7 ;  /* 0x0000000306067223 */ /* 0x000fe20000010807 */
[----:B------:R-:W-:Y:S01]  /*197f0*/  ISETP.GT.AND P4, PT, R25, 0x49, PT ;  /* 0x000000491900780c */ /* 0x000fe20003f84270 */
[----:B------:R-:W3:Y:S01]  /*19800*/  MUFU.EX2 R205, R205 ;  /* 0x000000cd00cd7308 */ /* 0x000ee20000000800 */
[----:B0-----:R-:W-:Y:S01]  /*19810*/  FSEL R82, R33, -INF , P3 ;  /* 0xff80000021527808 */ /* 0x001fe20001800000 */
[----:B-1----:R-:W-:Y:S01]  /*19820*/  FADD.FTZ R8, R209, R24 ;  /* 0x00000018d1087221 */ /* 0x002fe20000010000 */
[----:B------:R-:W-:Y:S01]  /*19830*/  FMNMX.FTZ R9, R60, R9, !PT ;  /* 0x000000093c097209 */ /* 0x000fe20007810000 */
[----:B------:R-:W-:Y:S01]  /*19840*/  @P2 IMAD.HI.U32 R12, R230, R21, RZ ;  /* 0x00000015e60c2227 */ /* 0x000fe200078e00ff */
[----:B------:R-:W-:-:S03]  /*19850*/  FSEL R84, R29, -INF , P4 ;  /* 0xff8000001d547808 */ /* 0x000fc60002000000 */
[----:B--2---:R-:W-:Y:S01]  /*19860*/  FADD.FTZ R21, R211, R8 ;  /* 0x00000008d3157221 */ /* 0x004fe20000010000 */
[----:B------:R-:W-:Y:S01]  /*19870*/  FMNMX.FTZ R9, R82, R9, !PT ;  /* 0x0000000952097209 */ /* 0x000fe20007810000 */
[----:B------:R-:W0:Y:S01]  /*19880*/  @P2 LDC R29, c[0x0][0x450] ;  /* 0x00011400ff1d2b82 */ /* 0x000e220000000800 */
[----:B------:R-:W1:Y:S01]  /*19890*/  MUFU.EX2 R58, R58 ;  /* 0x0000003a003a7308 */ /* 0x000e620000000800 */
[----:B----4-:R-:W-:Y:S01]  /*198a0*/  FADD.FTZ R8, R62, R21 ;  /* 0x000000153e087221 */ /* 0x010fe20000010000 */
[----:B------:R-:W-:Y:S01]  /*198b0*/  FMNMX.FTZ R9, R84, R9, !PT ;  /* 0x0000000954097209 */ /* 0x000fe20007810000 */
[----:B------:R-:W-:Y:S01]  /*198c0*/  IMAD.MOV.U32 R31, RZ, RZ, R230 ;  /* 0x000000ffff1f7224 */ /* 0x000fe200078e00e6 */
[----:B------:R-:W-:Y:S02]  /*198d0*/  F2FP.F16.F32.PACK_AB R209, R24, R209 ;  /* 0x000000d118d1723e */ /* 0x000fe400000000ff */
[----:B------:R-:W-:Y:S02]  /*198e0*/  CS2R R50, SRZ ;  /* 0x0000000000327805 */ /* 0x000fe4000001ff00 */
[----:B------:R-:W-:Y:S01]  /*198f0*/  F2FP.F16.F32.PACK_AB R211, R62, R211 ;  /* 0x000000d33ed3723e */ /* 0x000fe200000000ff */
[----:B------:R-:W2:Y:S01]  /*19900*/  SHFL.BFLY PT, R56, R9, 0x2, 0x1f ;  /* 0x0c401f0009387f89 */ /* 0x000ea200000e0000 */
[----:B------:R-:W4:Y:S01]  /*19910*/  MUFU.EX2 R207, R207 ;  /* 0x000000cf00cf7308 */ /* 0x000f220000000800 */
[----:B------:R-:W-:-:S02]  /*19920*/  CS2R R62, SRZ ;  /* 0x00000000003e7805 */ /* 0x000fc4000001ff00 */
[----:B------:R-:W-:-:S05]  /*19930*/  CS2R R46, SRZ ;  /* 0x00000000002e7805 */ /* 0x000fca000001ff00 */
[----:B------:R-:W4:Y:S01]  /*19940*/  MUFU.EX2 R54, R54 ;  /* 0x0000003600367308 */ /* 0x000f220000000800 */
[----:B0-----:R-:W-:-:S07]  /*19950*/  @P2 SHF.R.U32.HI R31, RZ, R29, R12 ;  /* 0x0000001dff1f2219 */ /* 0x001fce000001160c */
[----:B------:R-:W-:Y:S01]  /*19960*/  MUFU.EX2 R201, R201 ;  /* 0x000000c900c97308 */ /* 0x000fe20000000800 */
[----:B---3--:R-:W-:Y:S01]  /*19970*/  FADD.FTZ R29, R205, R8 ;  /* 0x00000008cd1d7221 */ /* 0x008fe20000010000 */
[----:B-1----:R-:W-:-:S03]  /*19980*/  F2FP.F16.F32.PACK_AB R205, R58, R205 ;  /* 0x000000cd3acd723e */ /* 0x002fc600000000ff */
[----:B------:R-:W-:Y:S01]  /*19990*/  FADD.FTZ R12, R58, R29 ;  /* 0x0000001d3a0c7221 */ /* 0x000fe20000010000 */
[----:B------:R-:W-:Y:S02]  /*199a0*/  CS2R R58, SRZ ;  /* 0x00000000003a7805 */ /* 0x000fe4000001ff00 */
[----:B--2---:R-:W-:Y:S01]  /*199b0*/  FMNMX.FTZ R56, R9, R56, !PT ;  /* 0x0000003809387209 */ /* 0x004fe20007810000 */
[----:B------:R-:W-:Y:S04]  /*199c0*/  MUFU.EX2 R42, R42 ;  /* 0x0000002a002a7308 */ /* 0x000fe80000000800 */
[----:B------:R-:W0:Y:S04]  /*199d0*/  SHFL.BFLY PT, R5, R56, 0x1, 0x1f ;  /* 0x0c201f0038057f89 */ /* 0x000e2800000e0000 */
[----:B------:R-:W-:Y:S08]  /*199e0*/  MUFU.EX2 R203, R203 ;  /* 0x000000cb00cb7308 */ /* 0x000ff00000000800 */
[----:B------:R-:W-:Y:S08]  /*199f0*/  MUFU.EX2 R38, R38 ;  /* 0x0000002600267308 */ /* 0x000ff00000000800 */
[----:B------:R-:W-:Y:S01]  /*19a00*/  MUFU.EX2 R197, R197 ;  /* 0x000000c500c57308 */ /* 0x000fe20000000800 */
[----:B0-----:R-:W-:-:S02]  /*19a10*/  FMNMX.FTZ R5, R56, R5, !PT ;  /* 0x0000000538057209 */ /* 0x001fc40007810000 */
[----:B------:R-:W-:Y:S02]  /*19a20*/  CS2R R56, SRZ ;  /* 0x0000000000387805 */ /* 0x000fe4000001ff00 */
        /* <DEDUP_REMOVED lines=14> */
[----:B------:R-:W-:Y:S01]  /*19b10*/  IADD3 R28, R31, R232, -R228 ;  /* 0x000000e81f1c7210 */ /* 0x000fe20007ffe8e4 */
[----:B----4-:R-:W-:Y:S01]  /*19b20*/  FADD.FTZ R31, R207, R12 ;  /* 0x0000000ccf1f7221 */ /* 0x010fe20000010000 */
        /* <DEDUP_REMOVED lines=12> */
[----:B------:R-:W1:Y:S01]  /*19bf0*/  MUFU.EX2 R210, R210 ;  /* 0x000000d200d27308 */ /* 0x000e620000000800 */
[----:B------:R-:W-:Y:S01]  /*19c00*/  IMAD.HI R28, R28, 0x66666667, RZ ;  /* 0x666666671c1c7827 */ /* 0x000fe200078e02ff */
[----:B------:R-:W-:-:S02]  /*19c10*/  F2FP.F16.F32.PACK_AB R207, R54, R207 ;  /* 0x000000cf36cf723e */ /* 0x000fc400000000ff */
[----:B------:R-:W-:Y:S02]  /*19c20*/  CS2R R76, SRZ ;  /* 0x00000000004c7805 */ /* 0x000fe4000001ff00 */
[----:B------:R-:W-:Y:S02]  /*19c30*/  CS2R R74, SRZ ;  /* 0x00000000004a7805 */ /* 0x000fe4000001ff00 */
[----:B------:R-:W-:Y:S02]  /*19c40*/  CS2R R72, SRZ ;  /* 0x0000000000487805 */ /* 0x000fe4000001ff00 */
[----:B------:R-:W-:Y:S02]  /*19c50*/  CS2R R70, SRZ ;  /* 0x0000000000467805 */ /* 0x000fe4000001ff00 */
[----:B------:R-:W-:Y:S01]  /*19c60*/  CS2R R68, SRZ ;  /* 0x0000000000447805 */ /* 0x000fe2000001ff00 */
[----:B------:R-:W2:Y:S01]  /*19c70*/  MUFU.EX2 R9, R9 ;  /* 0x0000000900097308 */ /* 0x000ea20000000800 */
[----:B0-----:R-:W-:Y:S01]  /*19c80*/  FADD.FTZ R21, R208, R7 ;  /* 0x00000007d0157221 */ /* 0x001fe20000010000 */
[----:B------:R-:W-:-:S02]  /*19c90*/  F2FP.F16.F32.PACK_AB R208, R7, R208 ;  /* 0x000000d007d0723e */ /* 0x000fc400000000ff */
[----:B------:R-:W-:Y:S02]  /*19ca0*/  CS2R R66, SRZ ;  /* 0x0000000000427805 */ /* 0x000fe4000001ff00 */
[----:B------:R-:W-:Y:S02]  /*19cb0*/  CS2R R64, SRZ ;  /* 0x0000000000407805 */ /* 0x000fe4000001ff00 */
        /* <DEDUP_REMOVED lines=8> */
[----:B------:R-:W-:Y:S01]  /*19d40*/  FADD.FTZ R8, R54, R31 ;  /* 0x0000001f36087221 */ /* 0x000fe20000010000 */
[----:B------:R-:W-:Y:S01]  /*19d50*/  FFMA.FTZ R31, R78, R3, -R15 ;  /* 0x000000034e1f7223 */ /* 0x000fe2000001080f */
[----:B------:R-:W-:Y:S02]  /*19d60*/  F2FP.F16.F32.PACK_AB R210, R9, R210 ;  /* 0x000000d209d2723e */ /* 0x000fe400000000ff */
[----:B------:R-:W-:Y:S01]  /*19d70*/  CS2R R78, SRZ ;  /* 0x00000000004e7805 */ /* 0x000fe2000001ff00 */
[----:B------:R-:W-:Y:S01]  /*19d80*/  FADD.FTZ R33, R201, R8 ;  /* 0x00000008c9217221 */ /* 0x000fe20000010000 */
[----:B------:R-:W-:Y:S01]  /*19d90*/  F2FP.F16.F32.PACK_AB R201, R42, R201 ;  /* 0x000000c92ac9723e */ /* 0x000fe200000000ff */
[----:B------:R-:W2:Y:S01]  /*19da0*/  MUFU.EX2 R206, R206 ;  /* 0x000000ce00ce7308 */ /* 0x000ea20000000800 */
[----:B0-----:R-:W-:Y:S01]  /*19db0*/  FADD.FTZ R0, R204, R21 ;  /* 0x00000015cc007221 */ /* 0x001fe20000010000 */
[----:B------:R-:W-:Y:S01]  /*19dc0*/  FADD.FTZ R8, R42, R33 ;  /* 0x000000212a087221 */ /* 0x000fe20000010000 */
[----:B------:R-:W-:-:S02]  /*19dd0*/  CS2R R54, SRZ ;  /* 0x0000000000367805 */ /* 0x000fc4000001ff00 */
[----:B------:R-:W-:Y:S01]  /*19de0*/  CS2R R42, SRZ ;  /* 0x00000000002a7805 */ /* 0x000fe2000001ff00 */
[----:B------:R-:W-:Y:S01]  /*19df0*/  FADD.FTZ R33, R203, R8 ;  /* 0x00000008cb217221 */ /* 0x000fe20000010000 */
[C---:B------:R-:W-:Y:S01]  /*19e00*/  F2FP.F16.F32.PACK_AB R203, R38.reuse, R203 ;  /* 0x000000cb26cb723e */ /* 0x040fe200000000ff */
[----:B------:R-:W0:Y:S01]  /*19e10*/  MUFU.EX2 R13, R13 ;  /* 0x0000000d000d7308 */ /* 0x000e220000000800 */
[C---:B-1----:R-:W-:Y:S01]  /*19e20*/  FADD.FTZ R21, R11.reuse, R0 ;  /* 0x000000000b157221 */ /* 0x042fe20000010000 */
[----:B------:R-:W-:Y:S01]  /*19e30*/  FADD.FTZ R8, R38, R33 ;  /* 0x0000002126087221 */ /* 0x000fe20000010000 */
[----:B------:R-:W-:Y:S02]  /*19e40*/  F2FP.F16.F32.PACK_AB R204, R11, R204 ;  /* 0x000000cc0bcc723e */ /* 0x000fe400000000ff */
[----:B------:R-:W-:Y:S01]  /*19e50*/  CS2R R38, SRZ ;  /* 0x0000000000267805 */ /* 0x000fe2000001ff00 */
[----:B------:R-:W-:Y:S01]  /*19e60*/  FADD.FTZ R33, R197, R8 ;  /* 0x00000008c5217221 */ /* 0x000fe20000010000 */
[----:B------:R-:W-:Y:S01]  /*19e70*/  F2FP.F16.F32.PACK_AB R197, R26, R197 ;  /* 0x000000c51ac5723e */ /* 0x000fe200000000ff */
[----:B------:R-:W1:Y:S01]  /*19e80*/  MUFU.EX2 R200, R200 ;  /* 0x000000c800c87308 */ /* 0x000e620000000800 */
[----:B--2---:R-:W-:Y:S01]  /*19e90*/  FADD.FTZ R0, R206, R21 ;  /* 0x00000015ce007221 */ /* 0x004fe20000010000 */
[----:B------:R-:W-:-:S04]  /*19ea0*/  FADD.FTZ R8, R26, R33 ;  /* 0x000000211a087221 */ /* 0x000fc80000010000 */
[----:B------:R-:W-:Y:S02]  /*19eb0*/  FADD.FTZ R35, R199, R8 ;  /* 0x00000008c7237221 */ /* 0x000fe40000010000 */
[----:B------:R-:W2:Y:S01]  /*19ec0*/  MUFU.EX2 R25, R25 ;  /* 0x0000001900197308 */ /* 0x000ea20000000800 */
[C---:B0-----:R-:W-:Y:S01]  /*19ed0*/  FADD.FTZ R21, R13.reuse, R0 ;  /* 0x000000000d157221 */ /* 0x041fe20000010000 */
[----:B------:R-:W-:-:S06]  /*19ee0*/  F2FP.F16.F32.PACK_AB R206, R13, R206 ;  /* 0x000000ce0dce723e */ /* 0x000fcc00000000ff */
[----:B------:R-:W0:Y:S01]  /*19ef0*/  MUFU.EX2 R202, R202 ;  /* 0x000000ca00ca7308 */ /* 0x000e220000000800 */
[----:B-1----:R-:W-:Y:S01]  /*19f00*/  FADD.FTZ R0, R200, R21 ;  /* 0x00000015c8007221 */ /* 0x002fe20000010000 */
[----:B------:R-:W-:-:S04]  /*19f10*/  SHF.R.U32.HI R21, RZ, 0x1f, R28 ;  /* 0x0000001fff157819 */ /* 0x000fc8000001161c */
[----:B------:R-:W-:Y:S02]  /*19f20*/  LEA.HI.SX32 R21, R28, R21, 0x1b ;  /* 0x000000151c157211 */ /* 0x000fe400078fdaff */
[----:B------:R-:W1:Y:S01]  /*19f30*/  MUFU.EX2 R14, R14 ;  /* 0x0000000e000e7308 */ /* 0x000e620000000800 */
[----:B--2---:R-:W-:Y:S01]  /*19f40*/  FADD.FTZ R15, R25, R0 ;  /* 0x00000000190f7221 */ /* 0x004fe20000010000 */
[----:B------:R-:W-:Y:S02]  /*19f50*/  VIMNMX R21, R231, R21, !PT ;  /* 0x00000015e7157248 */ /* 0x000fe40007fe0100 */
[----:B------:R-:W-:Y:S02]  /*19f60*/  F2FP.F16.F32.PACK_AB R200, R25, R200 ;  /* 0x000000c819c8723e */ /* 0x000fe400000000ff */
[----:B------:R-:W-:Y:S02]  /*19f70*/  CS2R R24, SRZ ;  /* 0x0000000000187805 */ /* 0x000fe4000001ff00 */
[----:B------:R-:W2:Y:S01]  /*19f80*/  MUFU.EX2 R27, R27 ;  /* 0x0000001b001b7308 */ /* 0x000ea20000000800 */
[----:B0-----:R-:W-:-:S07]  /*19f90*/  FADD.FTZ R0, R202, R15 ;  /* 0x0000000fca007221 */ /* 0x001fce0000010000 */
[----:B------:R-:W0:Y:S01]  /*19fa0*/  MUFU.EX2 R193, R193 ;  /* 0x000000c100c17308 */ /* 0x000e220000000800 */
[C---:B-1----:R-:W-:Y:S01]  /*19fb0*/  FADD.FTZ R8, R14.reuse, R35 ;  /* 0x000000230e087221 */ /* 0x042fe20000010000 */
[----:B------:R-:W-:-:S06]  /*19fc0*/  F2FP.F16.F32.PACK_AB R199, R14, R199 ;  /* 0x000000c70ec7723e */ /* 0x000fcc00000000ff */
[----:B------:R-:W1:Y:S01]  /*19fd0*/  MUFU.EX2 R196, R196 ;  /* 0x000000c400c47308 */ /* 0x000e620000000800 */
[C---:B--2---:R-:W-:Y:S01]  /*19fe0*/  FADD.FTZ R33, R27.reuse, R0 ;  /* 0x000000001b217221 */ /* 0x044fe20000010000 */
[----:B------:R-:W-:Y:S02]  /*19ff0*/  F2FP.F16.F32.PACK_AB R202, R27, R202 ;  /* 0x000000ca1bca723e */ /* 0x000fe400000000ff */
[----:B------:R-:W-:-:S04]  /*1a000*/  CS2R R26, SRZ ;  /* 0x00000000001a7805 */ /* 0x000fc8000001ff00 */
        /* <DEDUP_REMOVED lines=9> */
[----:B------:R-:W-:Y:S02]  /*1a0a0*/  F2FP.F16.F32.PACK_AB R196, R29, R196 ;  /* 0x000000c41dc4723e */ /* 0x000fe400000000ff */
[----:B------:R-:W-:-:S04]  /*1a0b0*/  CS2R R28, SRZ ;  /* 0x00000000001c7805 */ /* 0x000fc8000001ff00 */
[----:B------:R-:W0:Y:S01]  /*1a0c0*/  MUFU.EX2 R31, R31 ;  /* 0x0000001f001f7308 */ /* 0x000e220000000800 */
[----:B-1----:R-:W-:Y:S01]  /*1a0d0*/  FADD.FTZ R37, R195, R8 ;  /* 0x00000008c3257221 */ /* 0x002fe20000010000 */
[----:B------:R-:W-:Y:S02]  /*1a0e0*/  VIADD R8, R2, 0xfffffffe ;  /* 0xfffffffe02087836 */ /* 0x000fe40000000000 */
[----:B------:R-:W-:-:S03]  /*1a0f0*/  IMAD.MOV.U32 R2, RZ, RZ, 0x3f800000 ;  /* 0x3f800000ff027424 */ /* 0x000fc600078e00ff */
[----:B------:R-:W-:Y:S01]  /*1a100*/  ISETP.GE.AND P3, PT, R8, R21, PT ;  /* 0x000000150800720c */ /* 0x000fe20003f66270 */
[----:B------:R-:W1:Y:S01]  /*1a110*/  MUFU.EX2 R80, R80 ;  /* 0x0000005000507308 */ /* 0x000e620000000800 */
[----:B--2---:R-:W-:-:S07]  /*1a120*/  FADD.FTZ R0, R198, R33 ;  /* 0x00000021c6007221 */ /* 0x004fce0000010000 */
[----:B------:R2:W3:Y:S01]  /*1a130*/  MUFU.EX2 R15, R60 ;  /* 0x0000003c000f7308 */ /* 0x0004e20000000800 */
[C---:B0-----:R-:W-:Y:S01]  /*1a140*/  FADD.FTZ R35, R31.reuse, R0 ;  /* 0x000000001f237221 */ /* 0x041fe20000010000 */
[----:B------:R-:W-:Y:S02]  /*1a150*/  F2FP.F16.F32.PACK_AB R198, R31, R198 ;  /* 0x000000c61fc6723e */ /* 0x000fe400000000ff */
[----:B------:R-:W-:-:S04]  /*1a160*/  CS2R R30, SRZ ;  /* 0x00000000001e7805 */ /* 0x000fc8000001ff00 */
[----:B------:R-:W0:Y:S01]  /*1a170*/  MUFU.EX2 R82, R82 ;  /* 0x0000005200527308 */ /* 0x000e220000000800 */
[----:B-1----:R-:W-:Y:S01]  /*1a180*/  FADD.FTZ R0, R80, R35 ;  /* 0x0000002350007221 */ /* 0x002fe20000010000 */
[----:B--2---:R-:W-:Y:S02]  /*1a190*/  CS2R R60, SRZ ;  /* 0x00000000003c7805 */ /* 0x004fe4000001ff00 */
[----:B------:R-:W-:-:S04]  /*1a1a0*/  CS2R R34, SRZ ;  /* 0x0000000000227805 */ /* 0x000fc8000001ff00 */
[----:B------:R-:W1:Y:S01]  /*1a1b0*/  MUFU.EX2 R6, R6 ;  /* 0x0000000600067308 */ /* 0x000e620000000800 */
[C---:B---3--:R-:W-:Y:S01]  /*1a1c0*/  FADD.FTZ R7, R15.reuse, R0 ;  /* 0x000000000f077221 */ /* 0x048fe20000010000 */
[----:B------:R-:W-:Y:S02]  /*1a1d0*/  F2FP.F16.F32.PACK_AB R192, R15, R80 ;  /* 0x000000500fc0723e */ /* 0x000fe400000000ff */
[----:B------:R-:W-:-:S04]  /*1a1e0*/  CS2R R80, SRZ ;  /* 0x0000000000507805 */ /* 0x000fc8000001ff00 */
[----:B------:R2:W3:Y:S01]  /*1a1f0*/  MUFU.EX2 R33, R84 ;  /* 0x0000005400217308 */ /* 0x0004e20000000800 */
[----:B0-----:R-:W-:Y:S01]  /*1a200*/  FADD.FTZ R0, R82, R7 ;  /* 0x0000000752007221 */ /* 0x001fe20000010000 */
[C---:B-1----:R-:W-:Y:S01]  /*1a210*/  FADD.FTZ R12, R6.reuse, R37 ;  /* 0x00000025060c7221 */ /* 0x042fe20000010000 */
[----:B------:R-:W-:Y:S02]  /*1a220*/  F2FP.F16.F32.PACK_AB R195, R6, R195 ;  /* 0x000000c306c3723e */ /* 0x000fe400000000ff */
[----:B--2---:R-:W-:Y:S02]  /*1a230*/  CS2R R84, SRZ ;  /* 0x0000000000547805 */ /* 0x004fe4000001ff00 */
[----:B------:R-:W-:Y:S01]  /*1a240*/  CS2R R36, SRZ ;  /* 0x0000000000247805 */ /* 0x000fe2000001ff00 */
[C---:B---3--:R-:W-:Y:S01]  /*1a250*/  FADD.FTZ R13, R33.reuse, R0 ;  /* 0x00000000210d7221 */ /* 0x048fe20000010000 */
[----:B------:R-:W-:Y:S01]  /*1a260*/  F2FP.F16.F32.PACK_AB R194, R33, R82 ;  /* 0x0000005221c2723e */ /* 0x000fe200000000ff */
[----:B------:R-:W-:Y:S01]  /*1a270*/  IMAD.MOV.U32 R0, RZ, RZ, 0x3f800000 ;  /* 0x3f800000ff007424 */ /* 0x000fe200078e00ff */
[----:B------:R-:W-:-:S02]  /*1a280*/  CS2R R82, SRZ ;  /* 0x0000000000527805 */ /* 0x000fc4000001ff00 */
[----:B------:R-:W-:Y:S01]  /*1a290*/  CS2R R32, SRZ ;  /* 0x0000000000207805 */ /* 0x000fe2000001ff00 */
[----:B------:R-:W-:Y:S06]  /*1a2a0*/  @!P3 BRA `(.L_x_2841) ;  /* 0x000000540004b947 */ /* 0x000fec0003800000 */
[----:B------:R-:W-:Y:S01]  /*1a2b0*/  BSSY B1, `(.L_x_2841) ;  /* 0x0000540000017945 */ /* 0x000fe20003800000 */
[----:B------:R-:W-:Y:S01]  /*1a2c0*/  IMAD.MOV.U32 R6, RZ, RZ, R4 ;  /* 0x000000ffff067224 */ /* 0x000fe200078e0004 */
[----:B------:R-:W-:Y:S01]  /*1a2d0*/  MOV R7, R5 ;  /* 0x0000000500077202 */ /* 0x000fe20000000f00 */
[----:B------:R-:W-:Y:S02]  /*1a2e0*/  IMAD.MOV.U32 R9, RZ, RZ, R218 ;  /* 0x000000ffff097224 */ /* 0x000fe400078e00da */
[----:B------:R-:W-:Y:S02]  /*1a2f0*/  IMAD.MOV.U32 R10, RZ, RZ, R216 ;  /* 0x000000ffff0a7224 */ /* 0x000fe400078e00d8 */
[----:B------:R-:W-:Y:S02]  /*1a300*/  IMAD.MOV.U32 R2, RZ, RZ, 0x3f800000 ;  /* 0x3f800000ff027424 */ /* 0x000fe400078e00ff */
[----:B------:R-:W-:-:S07]  /*1a310*/  IMAD.MOV.U32 R151, RZ, RZ, RZ ;  /* 0x000000ffff977224 */ /* 0x000fce00078e00ff */
.L_x_2852:
[----:B------:R-:W-:-:S04]  /*1a320*/  IADD3 R3, R10, 0x1, RZ ;  /* 0x000000010a037810 */ /* 0x000fc80007ffe0ff */
[----:B------:R-:W-:-:S04]  /*1a330*/  ISETP.NE.AND P3, PT, R3, 0x2, PT ;  /* 0x000000020300780c */ /* 0x000fc80003f65270 */
[----:B------:R-:W-:Y:S02]  /*1a340*/  SEL R3, R3, RZ, P3 ;  /* 0x000000ff03037207 */ /* 0x000fe40001800000 */
[----:B------:R-:W-:-:S03]  /*1a350*/  SEL R218, RZ, 0x1, P3 ;  /* 0x00000001ffda7807 */ /* 0x000fc60001800000 */
[----:B------:R-:W-:Y:S01]  /*1a360*/  IMAD.MOV.U32 R216, RZ, RZ, R3 ;  /* 0x000000ffffd87224 */ /* 0x000fe200078e0003 */
[----:B------:R-:W-:Y:S01]  /*1a370*/  LOP3.LUT R218, R9, R218, RZ, 0x3c, !PT ;  /* 0x000000da09da7212 */ /* 0x000fe200078e3cff */
[----:B------:R-:W-:Y:S06]  /*1a380*/  @!P0 BRA `(.L_x_2842) ;  /* 0x0000000000048947 */ /* 0x000fec0003800000 */
[----:B------:R-:W-:Y:S01]  /*1a390*/  BPT.TRAP 0x1 ;  /* 0x000000040000795c */ /* 0x000fe20000300000 */
.L_x_2842:
[----:B------:R-:W-:Y:S01]  /*1a3a0*/  IMAD R11, R3, 0x8, R16 ;  /* 0x00000008030b7824 */ /* 0x000fe200078e0210 */
[----:B------:R-:W-:-:S04]  /*1a3b0*/  SHF.L.U32 R4, R218, 0x1f, RZ ;  /* 0x0000001fda047819 */ /* 0x000fc800000006ff */
[----:B------:R0:W1:Y:S01]  /*1a3c0*/  SYNCS.PHASECHK.TRANS64.TRYWAIT P3, [R11+URZ+0x38830], R4 ;  /* 0x038830040b0075a7 */ /* 0x000062000806017f */
[----:B------:R-:W-:Y:S05]  /*1a3d0*/  @!P0 BRA `(.L_x_2843) ;  /* 0x0000000000048947 */ /* 0x000fea0003800000 */
[----:B------:R-:W-:Y:S01]  /*1a3e0*/  BPT.TRAP 0x1 ;  /* 0x000000040000795c */ /* 0x000fe20000300000 */
.L_x_2843:
[----:B------:R-:W-:Y:S01]  /*1a3f0*/  IMAD R3, R216, 0xa00, R20 ;  /* 0x00000a00d8037824 */ /* 0x000fe200078e0214 */
[----:B------:R-:W-:Y:S03]  /*1a400*/  BSSY B2, `(.L_x_2844) ;  /* 0x0000006000027945 */ /* 0x000fe60003800000 */
[C---:B------:R-:W-:Y:S02]  /*1a410*/  VIADD R152, R3.reuse, 0x80 ;  /* 0x0000008003987836 */ /* 0x040fe40000000000 */
[----:B------:R-:W-:Y:S01]  /*1a420*/  VIADD R15, R3, 0x100 ;  /* 0x00000100030f7836 */ /* 0x000fe20000000000 */
[----:B-1----:R-:W-:Y:S06]  /*1a430*/  @P3 BRA `(.L_x_2845) ;  /* 0x0000000000083947 */ /* 0x002fec0003800000 */
[----:B------:R-:W1:Y:S02]  /*1a440*/  SYNCS.PHASECHK.TRANS64.TRYWAIT P3, [R11+URZ+0x38830], R4 ;  /* 0x038830040b0075a7 */ /* 0x000e64000806017f */
[----:B-1----:R-:W-:Y:S05]  /*1a450*/  @!P3 BRA `(.L_x_2846) ;  /* 0x000001ac0070b947 */ /* 0x002fea0003800000 */
.L_x_2845:
[----:B------:R-:W-:Y:S05]  /*1a460*/  BSYNC B2 ;  /* 0x0000000000027941 */ /* 0x000fea0003800000 */
.L_x_2844:
[----:B------:R-:W2:Y:S04]  /*1a470*/  LDL.64 R154, [R1+0x48] ;  /* 0x00004800019a7983 */ /* 0x000ea80000100a00 */
[----:B------:R-:W3:Y:S01]  /*1a480*/  LDL.64 R156, [R1+0x50] ;  /* 0x00005000019c7983 */ /* 0x000ee20000100a00 */
[----:B------:R-:W-:Y:S01]  /*1a490*/  IMAD.MOV.U32 R5, RZ, RZ, 0x40000040 ;  /* 0x40000040ff057424 */ /* 0x000fe200078e00ff */
[----:B01----:R-:W-:-:S04]  /*1a4a0*/  MOV R4, R3 ;  /* 0x0000000300047202 */ /* 0x003fc80000000f00 */
[----:B------:R-:W-:Y:S02]  /*1a4b0*/  R2UR UR18, R4 ;  /* 0x00000000041272ca */ /* 0x000fe400000e0000 */
[C---:B------:R-:W-:Y:S01]  /*1a4c0*/  R2UR UR19, R5.reuse ;  /* 0x00000000051372ca */ /* 0x040fe200000e0000 */
[----:B------:R-:W-:Y:S01]  /*1a4d0*/  WARPGROUP.ARRIVE ;  /* 0x00000000000079c5 */ /* 0x000fe20000000000 */
[----:B------:R-:W-:Y:S01]  /*1a4e0*/  IMAD.MOV.U32 R4, RZ, RZ, R152 ;  /* 0x000000ffff047224 */ /* 0x000fe200078e0098 */
[----:B------:R-:W-:-:S04]  /*1a4f0*/  R2UR UR7, R5 ;  /* 0x00000000050772ca */ /* 0x000fc800000e0000 */
[----:B------:R-:W-:Y:S01]  /*1a500*/  R2UR UR6, R4 ;  /* 0x00000000040672ca */ /* 0x000fe200000e0000 */
[----:B------:R-:W-:Y:S01]  /*1a510*/  IMAD.MOV.U32 R4, RZ, RZ, R15 ;  /* 0x000000ffff047224 */ /* 0x000fe200078e000f */
[----:B------:R-:W-:-:S04]  /*1a520*/  R2UR UR11, R5 ;  /* 0x00000000050b72ca */ /* 0x000fc800000e0000 */
[----:B------:R-:W-:Y:S01]  /*1a530*/  R2UR UR10, R4 ;  /* 0x00000000040a72ca */ /* 0x000fe200000e0000 */
[----:B------:R-:W-:Y:S02]  /*1a540*/  VIADD R14, R3, 0x180 ;  /* 0x00000180030e7836 */ /* 0x000fe40000000000 */
[----:B------:R-:W-:-:S03]  /*1a550*/  IMAD.MOV.U32 R15, RZ, RZ, 0x40000040 ;  /* 0x40000040ff0f7424 */ /* 0x000fc600078e00ff */
[----:B------:R-:W-:Y:S02]  /*1a560*/  R2UR UR14, R14 ;  /* 0x000000000e0e72ca */ /* 0x000fe400000e0000 */
[----:B------:R-:W-:Y:S02]  /*1a570*/  R2UR UR15, R15 ;  /* 0x000000000f0f72ca */ /* 0x000fe400000e0000 */
[----:B--2---:R-:W-:Y:S02]  /*1a580*/  R2UR UR24, R154 ;  /* 0x000000009a1872ca */ /* 0x004fe400000e0000 */
[----:B------:R-:W-:Y:S02]  /*1a590*/  R2UR UR25, R155 ;  /* 0x000000009b1972ca */ /* 0x000fe400000e0000 */
[----:B------:R-:W2:Y:S01]  /*1a5a0*/  LDL.64 R154, [R1+0x40] ;  /* 0x00004000019a7983 */ /* 0x000ea20000100a00 */
[----:B---3--:R-:W-:Y:S02]  /*1a5b0*/  R2UR UR20, R156 ;  /* 0x000000009c1472ca */ /* 0x008fe400000e0000 */
[----:B------:R-:W-:-:S11]  /*1a5c0*/  R2UR UR21, R157 ;  /* 0x000000009d1572ca */ /* 0x000fd600000e0000 */
[----:B------:R-:W-:Y:S02]  /*1a5d0*/  UMOV UR16, UR20 ;  /* 0x0000001400107c82 */ /* 0x000fe40008000000 */
        /* <DEDUP_REMOVED lines=14> */
[----:B------:R-:W-:Y:S01]  /*1a6c0*/  IADD3 R4, R3, 0x200, RZ ;  /* 0x0000020003047810 */ /* 0x000fe20007ffe0ff */
        /* <DEDUP_REMOVED lines=8> */
[----:B------:R-:W-:Y:S01]  /*1a750*/  VIADD R14, R3, 0x2 ;  /* 0x00000002030e7836 */ /* 0x000fe20000000000 */
[----:B--2---:R-:W-:Y:S02]  /*1a760*/  R2UR UR26, R154 ;  /* 0x000000009a1a72ca */ /* 0x004fe400000e0000 */
[----:B------:R-:W-:-:S02]  /*1a770*/  R2UR UR27, R155 ;  /* 0x000000009b1b72ca */ /* 0x000fc400000e0000 */
[----:B------:R-:W-:-:S06]  /*1a780*/  WARPGROUP.ARRIVE ;  /* 0x00000000000079c5 */ /* 0x000fcc0000000000 */
[----:B------:R-:W-:Y:S01]  /*1a790*/  HGMMA.64x16x16.F32 R152, gdesc[UR16], RZ, !UPT, gsb0 ;  /* 0x00200000109879f0 */ /* 0x000fe2000c0008ff */
        /* <DEDUP_REMOVED lines=14> */
[----:B------:R-:W-:Y:S01]  /*1a880*/  IMAD.MOV.U32 R5, RZ, RZ, 0x40000040 ;  /* 0x40000040ff057424 */ /* 0x000fe200078e00ff */
[----:B------:R-:W-:Y:S01]  /*1a890*/  IADD3 R4, R3, 0x102, RZ ;  /* 0x0000010203047810 */ /* 0x000fe20007ffe0ff */
        /* <DEDUP_REMOVED lines=8> */
[----:B------:R-:W2:Y:S02]  /*1a920*/  LDL.64 R14, [R1+0x38] ;  /* 0x00003800010e7983 */ /* 0x000ea40000100a00 */
[----:B------:R-:W-:Y:S01]  /*1a930*/  HGMMA.64x16x16.F32 R176, gdesc[UR4], R176, gsb0 ;  /* 0x0020000004b079f0 */ /* 0x000fe200080008b0 */
[----:B------:R-:W-:Y:S02]  /*1a940*/  R2UR UR10, R4 ;  /* 0x00000000040a72ca */ /* 0x000fe400000e0000 */
[----:B------:R-:W-:Y:S01]  /*1a950*/  R2UR UR11, R5 ;  /* 0x00000000050b72ca */ /* 0x000fe200000e0000 */
[----:B------:R-:W-:Y:S01]  /*1a960*/  VIADD R4, R3, 0x182 ;  /* 0x0000018203047836 */ /* 0x000fe20000000000 */
[----:B------:R-:W-:-:S02]  /*1a970*/  WARPGROUP.DEPBAR.LE gsb0, 0x0 ;  /* 0x00008000000079c5 */ /* 0x000fc40000010000 */
[----:B------:R-:W-:-:S09]  /*1a980*/  WARPGROUP.ARRIVE ;  /* 0x00000000000079c5 */ /* 0x000fd20000000000 */
[----:B------:R-:W-:Y:S01]  /*1a990*/  HGMMA.64x16x16.F32 R168, gdesc[UR8], R168, gsb0 ;  /* 0x0020000008a879f0 */ /* 0x000fe200080008a8 */
[----:B------:R-:W-:Y:S01]  /*1a9a0*/  IMAD.MOV.U32 R5, RZ, RZ, 0x40000040 ;  /* 0x40000040ff057424 */ /* 0x000fe200078e00ff */
[----:B------:R-:W-:-:S04]  /*1a9b0*/  R2UR UR14, R4 ;  /* 0x00000000040e72ca */ /* 0x000fc800000e0000 */
        /* <DEDUP_REMOVED lines=53> */
[----:B--2---:R-:W-:Y:S02]  /*1ad10*/  R2UR UR24, R14 ;  /* 0x000000000e1872ca */ /* 0x004fe400000e0000 */
[----:B------:R-:W-:Y:S02]  /*1ad20*/  R2UR UR25, R15 ;  /* 0x000000000f1972ca */ /* 0x000fe400000e0000 */
[----:B------:R-:W2:Y:S01]  /*1ad30*/  LDL.64 R14, [R1+0x30] ;  /* 0x00003000010e7983 */ /* 0x000ea20000100a00 */
        /* <DEDUP_REMOVED lines=144> */
[----:B--2---:R-:W-:Y:S02]  /*1b640*/  R2UR UR26, R14 ;  /* 0x000000000e1a72ca */ /* 0x004fe400000e0000 */
[----:B------:R-:W-:Y:S02]  /*1b650*/  R2UR UR27, R15 ;  /* 0x000000000f1b72ca */ /* 0x000fe400000e0000 */
[----:B------:R-:W2:Y:S01]  /*1b660*/  LDL.64 R14, [R1+0x18] ;  /* 0x00001800010e7983 */ /* 0x000ea20000100a00 */
[----:B------:R-:W-:Y:S02]  /*1b670*/  VIADD R4, R3, 0x284 ;  /* 0x0000028403047836 */ /* 0x000fe40000000000 */
[----:B------:R-:W-:-:S03]  /*1b680*/  IMAD.MOV.U32 R5, RZ, RZ, 0x40000040 ;  /* 0x40000040ff057424 */ /* 0x000fc600078e00ff */
[----:B------:R-:W-:Y:S02]  /*1b690*/  R2UR UR22, R4 ;  /* 0x00000000041672ca */ /* 0x000fe400000e0000 */
[----:B------:R-:W-:Y:S01]  /*1b6a0*/  R2UR UR23, R5 ;  /* 0x00000000051772ca */ /* 0x000fe200000e0000 */
[----:B------:R-:W-:Y:S02]  /*1b6b0*/  UMOV UR20, UR26 ;  /* 0x0000001a00147c82 */ /* 0x000fe40008000000 */
[----:B------:R-:W-:Y:S01]  /*1b6c0*/  UMOV UR21, UR27 ;  /* 0x0000001b00157c82 */ /* 0x000fe20008000000 */
[----:B------:R-:W-:Y:S02]  /*1b6d0*/  WARPGROUP.DEPBAR.LE gsb0, 0x0 ;  /* 0x00008000000079c5 */ /* 0x000fe40000010000 */
[----:B------:R-:W-:-:S07]  /*1b6e0*/  WARPGROUP.ARRIVE ;  /* 0x00000000000079c5 */ /* 0x000fce0000000000 */
        /* <DEDUP_REMOVED lines=87> */
[----:B--2---:R-:W-:Y:S02]  /*1bc60*/  R2UR UR26, R14 ;  /* 0x000000000e1a72ca */ /* 0x004fe400000e0000 */
[----:B------:R-:W-:Y:S02]  /*1bc70*/  R2UR UR27, R15 ;  /* 0x000000000f1b72ca */ /* 0x000fe400000e0000 */
[----:B------:R-:W2:Y:S01]  /*1bc80*/  LDL.64 R14, [R1] ;  /* 0x00000000010e7983 */ /* 0x000ea20000100a00 */
[----:B------:R-:W-:Y:S02]  /*1bc90*/  R2UR UR22, R4 ;  /* 0x00000000041672ca */ /* 0x000fe400000e0000 */
[----:B------:R-:W-:-:S06]  /*1bca0*/  R2UR UR23, R5 ;  /* 0x00000000051772ca */ /* 0x000fcc00000e0000 */
        /* <DEDUP_REMOVED lines=44> */
[----:B------:R-:W-:Y:S02]  /*1bf70*/  R2UR UR23, R5 ;  /* 0x00000000051772ca */ /* 0x000fe400000e0000 */
[----:B--2---:R-:W-:Y:S02]  /*1bf80*/  R2UR UR24, R14 ;  /* 0x000000000e1872ca */ /* 0x004fe400000e0000 */
[----:B------:R-:W-:-:S11]  /*1bf90*/  R2UR UR25, R15 ;  /* 0x000000000f1972ca */ /* 0x000fd600000e0000 */
        /* <DEDUP_REMOVED lines=442> */
.L_x_2847:
[----:B------:R-:W-:Y:S01]  /*1db40*/  SHF.L.U32 R0, R9, 0x1f, RZ ;  /* 0x0000001f09007819 */ /* 0x000fe200000006ff */
[----:B------:R-:W-:-:S04]  /*1db50*/  IMAD R9, R10, 0x8, R16 ;  /* 0x000000080a097824 */ /* 0x000fc800078e0210 */
[----:B------:R0:W1:Y:S01]  /*1db60*/  SYNCS.PHASECHK.TRANS64.TRYWAIT P3, [R9+URZ+0x38850], R0 ;  /* 0x03885000090075a7 */ /* 0x000062000806017f */
[----:B------:R-:W-:Y:S05]  /*1db70*/  @!P0 BRA `(.L_x_2848) ;  /* 0x0000000000048947 */ /* 0x000fea0003800000 */
[----:B------:R-:W-:Y:S01]  /*1db80*/  BPT.TRAP 0x1 ;  /* 0x000000040000795c */ /* 0x000fe20000300000 */
.L_x_2848:
[----:B------:R-:W-:Y:S04]  /*1db90*/  BSSY B2, `(.L_x_2849) ;  /* 0x0000004000027945 */ /* 0x000fe80003800000 */
[----:B-1----:R-:W-:Y:S05]  /*1dba0*/  @P3 BRA `(.L_x_2850) ;  /* 0x0000000000083947 */ /* 0x002fea0003800000 */
[----:B------:R-:W1:Y:S02]  /*1dbb0*/  SYNCS.PHASECHK.TRANS64.TRYWAIT P3, [R9+URZ+0x38850], R0 ;  /* 0x03885000090075a7 */ /* 0x000e64000806017f */
[----:B-1----:R-:W-:Y:S05]  /*1dbc0*/  @!P3 BRA `(.L_x_2851) ;  /* 0x0000017400a8b947 */ /* 0x002fea0003800000 */
.L_x_2850:
[----:B------:R-:W-:Y:S05]  /*1dbd0*/  BSYNC B2 ;  /* 0x0000000000027941 */ /* 0x000fea0003800000 */
.L_x_2849:
[----:B01----:R-:W-:Y:S01]  /*1dbe0*/  VIADD R0, R16, 0x400 ;  /* 0x0000040010007836 */ /* 0x003fe20000000000 */
[----:B------:R-:W-:Y:S01]  /*1dbf0*/  WARPGROUP.ARRIVE ;  /* 0x00000000000079c5 */ /* 0x000fe20000000000 */
[----:B------:R-:W-:Y:S02]  /*1dc00*/  IMAD.MOV.U32 R3, RZ, RZ, 0x40000040 ;  /* 0x40000040ff037424 */ /* 0x000fe400078e00ff */
[----:B------:R-:W-:Y:S01]  /*1dc10*/  FMUL.FTZ R15, R184, UR39 ;  /* 0x00000027b80f7c20 */ /* 0x000fe20008410000 */
[----:B------:R-:W-:Y:S01]  /*1dc20*/  IMAD.MOV.U32 R5, RZ, RZ, 0x40000040 ;  /* 0x40000040ff057424 */ /* 0x000fe200078e00ff */
[----:B------:R-:W-:Y:S01]  /*1dc30*/  SHF.R.U32.HI R0, RZ, 0x4, R0 ;  /* 0x00000004ff007819 */ /* 0x000fe20000011600 */
[----:B------:R-:W-:Y:S01]  /*1dc40*/  FMUL.FTZ R176, R176, UR39 ;  /* 0x00000027b0b07c20 */ /* 0x000fe20008410000 */
[----:B------:R-:W-:Y:S01]  /*1dc50*/  R2UR UR7, R3 ;  /* 0x00000000030772ca */ /* 0x000fe200000e0000 */
[----:B------:R-:W-:Y:S01]  /*1dc60*/  IMAD.MOV.U32 R3, RZ, RZ, 0x40000040 ;  /* 0x40000040ff037424 */ /* 0x000fe200078e00ff */
[----:B------:R-:W-:Y:S01]  /*1dc70*/  LOP3.LUT R0, R0, 0x3fff, RZ, 0xc0, !PT ;  /* 0x00003fff00007812 */ /* 0x000fe200078ec0ff */
[----:B------:R-:W0:Y:S01]  /*1dc80*/  MUFU.TANH R15, R15 ;  /* 0x0000000f000f7308 */ /* 0x000e220000002400 */
[----:B------:R-:W-:Y:S01]  /*1dc90*/  FMUL.FTZ R177, R177, UR39 ;  /* 0x00000027b1b17c20 */ /* 0x000fe20008410000 */
[----:B------:R-:W-:Y:S01]  /*1dca0*/  FMUL.FTZ R184, R182, UR39 ;  /* 0x00000027b6b87c20 */ /* 0x000fe20008410000 */
[----:B------:R-:W-:Y:S01]  /*1dcb0*/  LOP3.LUT R0, R0, 0x2800000, RZ, 0xfc, !PT ;  /* 0x0280000000007812 */ /* 0x000fe200078efcff */
[----:B------:R-:W-:Y:S01]  /*1dcc0*/  FMUL.FTZ R183, R183, UR39 ;  /* 0x00000027b7b77c20 */ /* 0x000fe20008410000 */
[----:B------:R-:W-:Y:S01]  /*1dcd0*/  FMUL.FTZ R14, R179, UR39 ;  /* 0x00000027b30e7c20 */ /* 0x000fe20008410000 */
[----:B------:R-:W-:Y:S01]  /*1dce0*/  FMUL.FTZ R179, R181, UR39 ;  /* 0x00000027b5b37c20 */ /* 0x000fe20008410000 */
[----:B------:R-:W-:Y:S01]  /*1dcf0*/  FMUL.FTZ R153, R153, UR39 ;  /* 0x0000002799997c20 */ /* 0x000fe20008410000 */
[----:B------:R-:W-:Y:S01]  /*1dd00*/  IMAD R2, R10, 0xa00, R0 ;  /* 0x00000a000a027824 */ /* 0x000fe200078e0200 */
[----:B------:R-:W-:Y:S01]  /*1dd10*/  MUFU.TANH R176, R176 ;  /* 0x000000b000b07308 */ /* 0x000fe20000002400 */
[----:B------:R-:W1:Y:S01]  /*1dd20*/  @P2 LDC R0, c[0x0][0x44c] ;  /* 0x00011300ff002b82 */ /* 0x000e620000000800 */
[----:B------:R-:W-:Y:S01]  /*1dd30*/  FMUL.FTZ R10, R178, UR39 ;  /* 0x00000027b20a7c20 */ /* 0x000fe20008410000 */
[----:B------:R-:W-:Y:S01]  /*1dd40*/  FMUL.FTZ R178, R180, UR39 ;  /* 0x00000027b4b27c20 */ /* 0x000fe20008410000 */
[----:B------:R-:W-:Y:S01]  /*1dd50*/  R2UR UR6, R2 ;  /* 0x00000000020672ca */ /* 0x000fe200000e0000 */
[----:B------:R-:W-:Y:S01]  /*1dd60*/  FMUL.FTZ R162, R162, UR39 ;  /* 0x00000027a2a27c20 */ /* 0x000fe20008410000 */
[----:B------:R-:W-:Y:S01]  /*1dd70*/  IADD3 R4, R2, 0x80, RZ ;  /* 0x0000008002047810 */ /* 0x000fe20007ffe0ff */
[----:B------:R-:W-:Y:S01]  /*1dd80*/  FMUL.FTZ R163, R163, UR39 ;  /* 0x00000027a3a37c20 */ /* 0x000fe20008410000 */
[----:B------:R-:W-:Y:S01]  /*1dd90*/  MUFU.TANH R177, R177 ;  /* 0x000000b100b17308 */ /* 0x000fe20000002400 */
[----:B------:R-:W-:-:S05]  /*1dda0*/  @!P1 VIADD R9, R9, 0x38860 ;  /* 0x0003886009099836 */ /* 0x000fca0000000000 */
[----:B------:R-:W-:Y:S02]  /*1ddb0*/  @!P1 PRMT R9, RZ, 0x654, R9 ;  /* 0x00000654ff099816 */ /* 0x000fe40000000009 */
[----:B------:R-:W-:Y:S01]  /*1ddc0*/  MUFU.TANH R178, R178 ;  /* 0x000000b200b27308 */ /* 0x000fe20000002400 */
[----:B------:R-:W-:Y:S01]  /*1ddd0*/  HGMMA.64x256x16.F32 R24, R208, gdesc[UR4].tnspB, R24, gsb0 ;  /* 0x43e00004d0187df0 */ /* 0x000fe20008000818 */
[----:B------:R-:W-:Y:S01]  /*1dde0*/  R2UR UR6, R4 ;  /* 0x00000000040672ca */ /* 0x000fe200000e0000 */
[----:B------:R-:W-:Y:S01]  /*1ddf0*/  VIADD R4, R2, 0x100 ;  /* 0x0000010002047836 */ /* 0x000fe20000000000 */
[----:B------:R-:W-:Y:S01]  /*1de00*/  R2UR UR7, R5 ;  /* 0x00000000050772ca */ /* 0x000fe200000e0000 */
[----:B------:R-:W-:-:S03]  /*1de10*/  IMAD.MOV.U32 R5, RZ, RZ, 0x40000040 ;  /* 0x40000040ff057424 */ /* 0x000fc600078e00ff */
        /* <DEDUP_REMOVED lines=21> */
[----:B------:R-:W-:Y:S01]  /*1df70*/  FMUL.FTZ R5, R191, UR39 ;  /* 0x00000027bf057c20 */ /* 0x000fe20008410000 */
[----:B------:R-:W-:Y:S01]  /*1df80*/  FMUL.FTZ R191, R160, UR39 ;  /* 0x00000027a0bf7c20 */ /* 0x000fe20008410000 */
[----:B------:R-:W-:-:S04]  /*1df90*/  IMAD R160, R8, -0x50, RZ ;  /* 0xffffffb008a07824 */ /* 0x000fc800078e02ff */
[----:B------:R-:W-:Y:S01]  /*1dfa0*/  MUFU.TANH R5, R5 ;  /* 0x0000000500057308 */ /* 0x000fe20000002400 */
[----:B------:R-:W-:-:S07]  /*1dfb0*/  IADD3 R160, -R233, 0x1, R160 ;  /* 0x00000001e9a07810 */ /* 0x000fce0007ffe1a0 */
[----:B------:R-:W-:Y:S01]  /*1dfc0*/  MUFU.TANH R191, R191 ;  /* 0x000000bf00bf7308 */ /* 0x000fe20000002400 */
[----:B------:R-:W-:Y:S02]  /*1dfd0*/  WARPGROUP.DEPBAR.LE gsb0, 0x0 ;  /* 0x00008000000079c5 */ /* 0x000fe40000010000 */
[----:B------:R-:W-:-:S07]  /*1dfe0*/  WARPGROUP.ARRIVE ;  /* 0x00000000000079c5 */ /* 0x000fce0000000000 */
[----:B------:R-:W-:Y:S01]  /*1dff0*/  HGMMA.64x256x16.F32 R24, R196, gdesc[UR4].tnspB, R24, gsb0 ;  /* 0x43e00004c4187df0 */ /* 0x000fe20008000818 */
[----:B------:R-:W-:Y:S02]  /*1e000*/  R2UR UR6, R2 ;  /* 0x00000000020672ca */ /* 0x000fe400000e0000 */
[----:B------:R-:W-:Y:S01]  /*1e010*/  R2UR UR7, R3 ;  /* 0x00000000030772ca */ /* 0x000fe200000e0000 */
[----:B------:R-:W2:Y:S01]  /*1e020*/  @P2 LDC R2, c[0x0][0x450] ;  /* 0x00011400ff022b82 */ /* 0x000ea20000000800 */
[----:B------:R-:W-:-:S04]  /*1e030*/  IMAD.IADD R3, R234, 0x1, R230 ;  /* 0x00000001ea037824 */ /* 0x000fc800078e02e6 */
[----:B-1----:R-:W-:-:S04]  /*1e040*/  @P2 IMAD.HI.U32 R4, R3, R0, RZ ;  /* 0x0000000003042227 */ /* 0x002fc800078e00ff */
[----:B------:R-:W-:Y:S02]  /*1e050*/  IMAD.MOV.U32 R0, RZ, RZ, R3 ;  /* 0x000000ffff007224 */ /* 0x000fe400078e0003 */
[----:B------:R-:W-:Y:S01]  /*1e060*/  FMUL.FTZ R3, R187, UR39 ;  /* 0x00000027bb037c20 */ /* 0x000fe20008410000 */
[----:B------:R-:W-:Y:S01]  /*1e070*/  FMUL.FTZ R187, R189, UR39 ;  /* 0x00000027bdbb7c20 */ /* 0x000fe20008410000 */
[----:B------:R-:W-:-:S04]  /*1e080*/  FMUL.FTZ R189, R164, UR39 ;  /* 0x00000027a4bd7c20 */ /* 0x000fc80008410000 */
[----:B------:R-:W-:Y:S01]  /*1e090*/  MUFU.TANH R3, R3 ;  /* 0x0000000300037308 */ /* 0x000fe20000002400 */
[----:B--2---:R-:W-:Y:S01]  /*1e0a0*/  @P2 SHF.R.U32.HI R0, RZ, R2, R4 ;  /* 0x00000002ff002219 */ /* 0x004fe20000011604 */
[----:B------:R-:W-:Y:S01]  /*1e0b0*/  FMUL.FTZ R2, R186, UR39 ;  /* 0x00000027ba027c20 */ /* 0x000fe20008410000 */
[----:B------:R-:W-:-:S05]  /*1e0c0*/  FMUL.FTZ R186, R188, UR39 ;  /* 0x00000027bcba7c20 */ /* 0x000fca0008410000 */
[----:B------:R-:W-:Y:S01]  /*1e0d0*/  MUFU.TANH R187, R187 ;  /* 0x000000bb00bb7308 */ /* 0x000fe20000002400 */
[----:B------:R-:W-:Y:S01]  /*1e0e0*/  FMUL.FTZ R4, R190, UR39 ;  /* 0x00000027be047c20 */ /* 0x000fe20008410000 */
[----:B------:R-:W1:Y:S01]  /*1e0f0*/  SHFL.IDX PT, R188, R0, RZ, 0x1c1f ;  /* 0x001c1fff00bc7589 */ /* 0x000e6200000e0000 */
[----:B------:R-:W-:Y:S01]  /*1e100*/  FMUL.FTZ R190, R173, UR39 ;  /* 0x00000027adbe7c20 */ /* 0x000fe20008410000 */
[----:B------:R-:W-:-:S04]  /*1e110*/  FMUL.FTZ R173, R161, UR39 ;  /* 0x00000027a1ad7c20 */ /* 0x000fc80008410000 */
[----:B------:R-:W2:Y:S08]  /*1e120*/  MUFU.TANH R186, R186 ;  /* 0x000000ba00ba7308 */ /* 0x000eb00000002400 */
[----:B------:R-:W-:Y:S08]  /*1e130*/  MUFU.TANH R189, R189 ;  /* 0x000000bd00bd7308 */ /* 0x000ff00000002400 */
[----:B------:R-:W-:Y:S08]  /*1e140*/  MUFU.TANH R190, R190 ;  /* 0x000000be00be7308 */ /* 0x000ff00000002400 */
[----:B------:R-:W-:Y:S08]  /*1e150*/  MUFU.TANH R173, R173 ;  /* 0x000000ad00ad7308 */ /* 0x000ff00000002400 */
[----:B------:R-:W-:Y:S08]  /*1e160*/  MUFU.TANH R4, R4 ;  /* 0x0000000400047308 */ /* 0x000ff00000002400 */
[----:B------:R-:W-:Y:S01]  /*1e170*/  MUFU.TANH R2, R2 ;  /* 0x0000000200027308 */ /* 0x000fe20000002400 */
[----:B------:R-:W-:-:S02]  /*1e180*/  WARPGROUP.DEPBAR.LE gsb0, 0x0 ;  /* 0x00008000000079c5 */ /* 0x000fc40000010000 */
[----:B------:R-:W-:-:S06]  /*1e190*/  WARPGROUP.ARRIVE ;  /* 0x00000000000079c5 */ /* 0x000fcc0000000000 */
[----:B------:R-:W-:Y:S03]  /*1e1a0*/  HGMMA.64x256x16.F32 R24, R192, gdesc[UR4].tnspB, R24, gsb0 ;  /* 0x43e00004c0187df0 */ /* 0x000fe60008000818 */
[----:B------:R-:W-:Y:S02]  /*1e1b0*/  WARPGROUP.DEPBAR.LE gsb0, 0x0 ;  /* 0x00008000000079c5 */ /* 0x000fe40000010000 */
[----:B------:R-:W-:Y:S01]  /*1e1c0*/  FMUL.FTZ R192, R185, UR39 ;  /* 0x00000027b9c07c20 */ /* 0x000fe20008410000 */
[----:B------:R-:W-:Y:S01]  /*1e1d0*/  IADD3 R185, -R228, R160, R232 ;  /* 0x000000a0e4b97210 */ /* 0x000fe20007ffe1e8 */
[----:B------:R-:W-:Y:S01]  /*1e1e0*/  FMUL.FTZ R193, R169, UR39 ;  /* 0x00000027a9c17c20 */ /* 0x000fe20008410000 */
[----:B------:R-:W-:Y:S01]  /*1e1f0*/  FMUL.FTZ R194, R168, UR39 ;  /* 0x00000027a8c27c20 */ /* 0x000fe20008410000 */
[----:B------:R-:W-:Y:S01]  /*1e200*/  FMUL.FTZ R168, R172, UR39 ;  /* 0x00000027aca87c20 */ /* 0x000fe20008410000 */
[----:B-1----:R-:W-:Y:S01]  /*1e210*/  IADD3 R188, R185, R188, RZ ;  /* 0x000000bcb9bc7210 */ /* 0x002fe20007ffe0ff */
[----:B------:R-:W1:Y:S01]  /*1e220*/  MUFU.TANH R192, R192 ;  /* 0x000000c000c07308 */ /* 0x000e620000002400 */
[----:B------:R-:W-:-:S02]  /*1e230*/  FMUL.FTZ R195, R165, UR39 ;  /* 0x00000027a5c37c20 */ /* 0x000fc40008410000 */
[C---:B------:R-:W-:Y:S02]  /*1e240*/  ISETP.GT.AND P3, PT, R188.reuse, RZ, PT ;  /* 0x000000ffbc00720c */ /* 0x040fe40003f64270 */
[C---:B------:R-:W-:Y:S02]  /*1e250*/  ISETP.GT.AND P5, PT, R188.reuse, 0x8, PT ;  /* 0x00000008bc00780c */ /* 0x040fe40003fa4270 */
[----:B------:R-:W-:Y:S01]  /*1e260*/  ISETP.GT.AND P4, PT, R188, 0x1, PT ;  /* 0x00000001bc00780c */ /* 0x000fe20003f84270 */
[----:B------:R-:W3:Y:S01]  /*1e270*/  MUFU.TANH R194, R194 ;  /* 0x000000c200c27308 */ /* 0x000ee20000002400 */
[----:B0-----:R-:W-:Y:S02]  /*1e280*/  FSEL R182, R15, -INF , P3 ;  /* 0xff8000000fb67808 */ /* 0x001fe40001800000 */
[----:B--2---:R-:W-:Y:S02]  /*1e290*/  FSEL R181, R186, -INF , P5 ;  /* 0xff800000bab57808 */ /* 0x004fe40002800000 */
[----:B------:R-:W-:-:S02]  /*1e2a0*/  ISETP.GT.AND P6, PT, R188, 0x9, PT ;  /* 0x00000009bc00780c */ /* 0x000fc40003fc4270 */
[----:B------:R-:W-:Y:S01]  /*1e2b0*/  ISETP.GT.AND P3, PT, R188, 0x10, PT ;  /* 0x00000010bc00780c */ /* 0x000fe20003f64270 */
[----:B------:R0:W-:Y:S01]  /*1e2c0*/  MUFU.TANH R186, R183 ;  /* 0x000000b700ba7308 */ /* 0x0001e20000002400 */
[----:B-1----:R-:W-:Y:S01]  /*1e2d0*/  FSEL R169, R192, -INF , P4 ;  /* 0xff800000c0a97808 */ /* 0x002fe20002000000 */
[----:B------:R-:W-:Y:S01]  /*1e2e0*/  FMUL.FTZ R192, R167, UR39 ;  /* 0x00000027a7c07c20 */ /* 0x000fe20008410000 */
[----:B------:R-:W-:Y:S01]  /*1e2f0*/  FSEL R172, R187, -INF , P6 ;  /* 0xff800000bbac7808 */ /* 0x000fe20003000000 */
[----:B------:R-:W-:Y:S01]  /*1e300*/  FMUL.FTZ R187, R171, UR39 ;  /* 0x00000027abbb7c20 */ /* 0x000fe20008410000 */
[----:B------:R-:W-:Y:S02]  /*1e310*/  ISETP.GT.AND P4, PT, R188, 0x11, PT ;  /* 0x00000011bc00780c */ /* 0x000fe40003f84270 */
[----:B------:R-:W-:Y:S01]  /*1e320*/  FSEL R180, R176, -INF , P3 ;  /* 0xff800000b0b47808 */ /* 0x000fe20001800000 */
[----:B------:R-:W1:Y:S01]  /*1e330*/  MUFU.TANH R168, R168 ;  /* 0x000000a800a87308 */ /* 0x000e620000002400 */
[----:B0-----:R-:W-:-:S02]  /*1e340*/  FMNMX.FTZ R183, R182, R7, !PT ;  /* 0x00000007b6b77209 */ /* 0x001fc40007810000 */
[C---:B------:R-:W-:Y:S02]  /*1e350*/  ISETP.GT.AND P5, PT, R188.reuse, 0x18, PT ;  /* 0x00000018bc00780c */ /* 0x040fe40003fa4270 */
[----:B------:R-:W-:Y:S02]  /*1e360*/  FMNMX.FTZ R183, R169, R183, !PT ;  /* 0x000000b7a9b77209 */ /* 0x000fe40007810000 */
[----:B------:R-:W-:Y:S01]  /*1e370*/  FSEL R160, R177, -INF , P4 ;  /* 0xff800000b1a07808 */ /* 0x000fe20002000000 */
[----:B------:R-:W0:Y:S01]  /*1e380*/  MUFU.TANH R193, R193 ;  /* 0x000000c100c17308 */ /* 0x000e220000002400 */
[----:B------:R-:W-:Y:S02]  /*1e390*/  FMNMX.FTZ R183, R181, R183, !PT ;  /* 0x000000b7b5b77209 */ /* 0x000fe40007810000 */
[----:B------:R-:W-:Y:S02]  /*1e3a0*/  ISETP.GT.AND P6, PT, R188, 0x19, PT ;  /* 0x00000019bc00780c */ /* 0x000fe40003fc4270 */
[----:B------:R-:W-:-:S02]  /*1e3b0*/  FMNMX.FTZ R183, R172, R183, !PT ;  /* 0x000000b7acb77209 */ /* 0x000fc40007810000 */
[----:B------:R-:W-:Y:S01]  /*1e3c0*/  FSEL R15, R178, -INF , P5 ;  /* 0xff800000b20f7808 */ /* 0x000fe20002800000 */
[----:B------:R-:W2:Y:S01]  /*1e3d0*/  MUFU.TANH R195, R195 ;  /* 0x000000c300c37308 */ /* 0x000ea20000002400 */
[----:B------:R-:W-:Y:S02]  /*1e3e0*/  FMNMX.FTZ R183, R180, R183, !PT ;  /* 0x000000b7b4b77209 */ /* 0x000fe40007810000 */
[----:B------:R-:W-:Y:S02]  /*1e3f0*/  ISETP.GT.AND P3, PT, R188, 0x20, PT ;  /* 0x00000020bc00780c */ /* 0x000fe40003f64270 */
[----:B------:R-:W-:Y:S02]  /*1e400*/  FMNMX.FTZ R183, R160, R183, !PT ;  /* 0x000000b7a0b77209 */ /* 0x000fe40007810000 */
[----:B------:R-:W-:Y:S01]  /*1e410*/  FSEL R179, R179, -INF , P6 ;  /* 0xff800000b3b37808 */ /* 0x000fe20003000000 */
[----:B------:R-:W-:Y:S01]  /*1e420*/  MUFU.TANH R187, R187 ;  /* 0x000000bb00bb7308 */ /* 0x000fe20000002400 */
[----:B------:R-:W-:-:S02]  /*1e430*/  FMNMX.FTZ R183, R15, R183, !PT ;  /* 0x000000b70fb77209 */ /* 0x000fc40007810000 */
[C---:B------:R-:W-:Y:S02]  /*1e440*/  ISETP.GT.AND P5, PT, R188.reuse, 0x28, PT ;  /* 0x00000028bc00780c */ /* 0x040fe40003fa4270 */
[----:B------:R-:W-:Y:S02]  /*1e450*/  ISETP.GT.AND P4, PT, R188, 0x21, PT ;  /* 0x00000021bc00780c */ /* 0x000fe40003f84270 */
[----:B---3--:R-:W-:Y:S01]  /*1e460*/  FSEL R178, R194, -INF , P3 ;  /* 0xff800000c2b27808 */ /* 0x008fe20001800000 */
[----:B------:R-:W-:Y:S01]  /*1e470*/  MUFU.TANH R192, R192 ;  /* 0x000000c000c07308 */ /* 0x000fe20000002400 */
[----:B------:R-:W-:Y:S01]  /*1e480*/  FMNMX.FTZ R183, R179, R183, !PT ;  /* 0x000000b7b3b77209 */ /* 0x000fe20007810000 */
[----:B------:R-:W3:Y:S01]  /*1e490*/  SHFL.IDX PT, R194, R0, 0x1, 0x1c1f ;  /* 0x003c1f0000c27f89 */ /* 0x000ee200000e0000 */
[----:B-1----:R-:W-:Y:S02]  /*1e4a0*/  FSEL R168, R168, -INF , P5 ;  /* 0xff800000a8a87808 */ /* 0x002fe40002800000 */
[----:B------:R-:W-:-:S02]  /*1e4b0*/  ISETP.GT.AND P5, PT, R188, 0x38, PT ;  /* 0x00000038bc00780c */ /* 0x000fc40003fa4270 */
[----:B0-----:R-:W-:Y:S01]  /*1e4c0*/  FSEL R176, R193, -INF , P4 ;  /* 0xff800000c1b07808 */ /* 0x001fe20002000000 */
[----:B------:R-:W-:Y:S01]  /*1e4d0*/  FMUL.FTZ R193, R166, UR39 ;  /* 0x00000027a6c17c20 */ /* 0x000fe20008410000 */
[----:B------:R-:W-:Y:S02]  /*1e4e0*/  FMNMX.FTZ R183, R178, R183, !PT ;  /* 0x000000b7b2b77209 */ /* 0x000fe40007810000 */
[----:B------:R-:W-:Y:S01]  /*1e4f0*/  FSEL R165, R189, -INF , P5 ;  /* 0xff800000bda57808 */ /* 0x000fe20002800000 */
[----:B------:R-:W-:Y:S01]  /*1e500*/  FMUL.FTZ R189, R170, UR39 ;  /* 0x00000027aabd7c20 */ /* 0x000fe20008410000 */
[----:B------:R-:W-:Y:S01]  /*1e510*/  ISETP.GT.AND P6, PT, R188, 0x29, PT ;  /* 0x00000029bc00780c */ /* 0x000fe20003fc4270 */
[----:B------:R-:W-:Y:S01]  /*1e520*/  FMUL.FTZ R170, R152, UR39 ;  /* 0x0000002798aa7c20 */ /* 0x000fe20008410000 */
[----:B------:R-:W-:Y:S01]  /*1e530*/  FMNMX.FTZ R183, R176, R183, !PT ;  /* 0x000000b7b0b77209 */ /* 0x000fe20007810000 */
[----:B------:R-:W-:Y:S01]  /*1e540*/  FMUL.FTZ R152, R156, UR39 ;  /* 0x000000279c987c20 */ /* 0x000fe20008410000 */
[----:B------:R-:W-:Y:S01]  /*1e550*/  ISETP.GT.AND P3, PT, R188, 0x30, PT ;  /* 0x00000030bc00780c */ /* 0x000fe20003f64270 */
[----:B------:R-:W-:Y:S01]  /*1e560*/  FMUL.FTZ R156, R157, UR39 ;  /* 0x000000279d9c7c20 */ /* 0x000fe20008410000 */
[----:B------:R-:W-:Y:S01]  /*1e570*/  FSEL R177, R190, -INF , P6 ;  /* 0xff800000beb17808 */ /* 0x000fe20003000000 */
[----:B------:R-:W0:Y:S01]  /*1e580*/  MUFU.TANH R170, R170 ;  /* 0x000000aa00aa7308 */ /* 0x000e220000002400 */
[----:B------:R-:W-:Y:S01]  /*1e590*/  FMNMX.FTZ R183, R168, R183, !PT ;  /* 0x000000b7a8b77209 */ /* 0x000fe20007810000 */
[----:B------:R-:W-:Y:S01]  /*1e5a0*/  FMUL.FTZ R190, R154, UR39 ;  /* 0x000000279abe7c20 */ /* 0x000fe20008410000 */
[----:B------:R-:W-:-:S02]  /*1e5b0*/  ISETP.GT.AND P4, PT, R188, 0x31, PT ;  /* 0x00000031bc00780c */ /* 0x000fc40003f84270 */
[----:B------:R-:W-:Y:S01]  /*1e5c0*/  FSEL R161, R191, -INF , P3 ;  /* 0xff800000bfa17808 */ /* 0x000fe20001800000 */
[----:B---3--:R-:W-:Y:S01]  /*1e5d0*/  IMAD.IADD R194, R185, 0x1, R194 ;  /* 0x00000001b9c27824 */ /* 0x008fe200078e02c2 */
[----:B------:R-:W-:Y:S01]  /*1e5e0*/  FMNMX.FTZ R183, R177, R183, !PT ;  /* 0x000000b7b1b77209 */ /* 0x000fe20007810000 */
[----:B------:R-:W1:Y:S01]  /*1e5f0*/  MUFU.TANH R152, R152 ;  /* 0x0000009800987308 */ /* 0x000e620000002400 */
[----:B------:R-:W-:Y:S01]  /*1e600*/  FSEL R164, R173, -INF , P4 ;  /* 0xff800000ada47808 */ /* 0x000fe20002000000 */
[----:B------:R-:W-:Y:S01]  /*1e610*/  FMUL.FTZ R191, R175, UR39 ;  /* 0x00000027afbf7c20 */ /* 0x000fe20008410000 */
[----:B------:R-:W-:Y:S01]  /*1e620*/  FMNMX.FTZ R183, R161, R183, !PT ;  /* 0x000000b7a1b77209 */ /* 0x000fe20007810000 */
[----:B------:R-:W-:Y:S01]  /*1e630*/  FMUL.FTZ R185, R155, UR39 ;  /* 0x000000279bb97c20 */ /* 0x000fe20008410000 */
[----:B------:R-:W-:Y:S02]  /*1e640*/  ISETP.GT.AND P6, PT, R188, 0x39, PT ;  /* 0x00000039bc00780c */ /* 0x000fe40003fc4270 */
[----:B------:R-:W-:Y:S01]  /*1e650*/  FMNMX.FTZ R171, R164, R183, !PT ;  /* 0x000000b7a4ab7209 */ /* 0x000fe20007810000 */
[----:B------:R-:W3:Y:S01]  /*1e660*/  MUFU.TANH R156, R156 ;  /* 0x0000009c009c7308 */ /* 0x000ee20000002400 */
[----:B------:R-:W-:-:S02]  /*1e670*/  ISETP.GT.AND P3, PT, R188, 0x40, PT ;  /* 0x00000040bc00780c */ /* 0x000fc40003f64270 */
[----:B--2---:R-:W-:Y:S02]  /*1e680*/  FSEL R173, R195, -INF , P6 ;  /* 0xff800000c3ad7808 */ /* 0x004fe40003000000 */
[----:B------:R-:W-:Y:S02]  /*1e690*/  FMNMX.FTZ R171, R165, R171, !PT ;  /* 0x000000aba5ab7209 */ /* 0x000fe40007810000 */
[----:B------:R-:W-:Y:S01]  /*1e6a0*/  ISETP.GT.AND P4, PT, R188, 0x41, PT ;  /* 0x00000041bc00780c */ /* 0x000fe20003f84270 */
[----:B------:R-:W-:Y:S01]  /*1e6b0*/  MUFU.TANH R189, R189 ;  /* 0x000000bd00bd7308 */ /* 0x000fe20000002400 */
[----:B0-----:R-:W-:Y:S02]  /*1e6c0*/  FSEL R157, R170, -INF , P3 ;  /* 0xff800000aa9d7808 */ /* 0x001fe40001800000 */
[----:B------:R-:W-:Y:S02]  /*1e6d0*/  FMNMX.FTZ R171, R173, R171, !PT ;  /* 0x000000abadab7209 */ /* 0x000fe40007810000 */
[----:B------:R-:W-:-:S02]  /*1e6e0*/  ISETP.GT.AND P5, PT, R188, 0x48, PT ;  /* 0x00000048bc00780c */ /* 0x000fc40003fa4270 */
[----:B------:R-:W-:Y:S01]  /*1e6f0*/  FSEL R153, R153, -INF , P4 ;  /* 0xff80000099997808 */ /* 0x000fe20002000000 */
[----:B------:R-:W-:Y:S01]  /*1e700*/  MUFU.TANH R190, R190 ;  /* 0x000000be00be7308 */ /* 0x000fe20000002400 */
[----:B------:R-:W-:Y:S02]  /*1e710*/  FMNMX.FTZ R171, R157, R171, !PT ;  /* 0x000000ab9dab7209 */ /* 0x000fe40007810000 */
[----:B------:R-:W-:Y:S01]  /*1e720*/  ISETP.GT.AND P6, PT, R188, 0x49, PT ;  /* 0x00000049bc00780c */ /* 0x000fe20003fc4270 */
[----:B------:R-:W-:Y:S01]  /*1e730*/  FMUL.FTZ R188, R174, UR39 ;  /* 0x00000027aebc7c20 */ /* 0x000fe20008410000 */
[----:B-1----:R-:W-:Y:S02]  /*1e740*/  FSEL R152, R152, -INF , P5 ;  /* 0xff80000098987808 */ /* 0x002fe40002800000 */
[----:B------:R-:W-:Y:S01]  /*1e750*/  FMNMX.FTZ R171, R153, R171, !PT ;  /* 0x000000ab99ab7209 */ /* 0x000fe20007810000 */
[----:B------:R-:W-:Y:S01]  /*1e760*/  MUFU.TANH R191, R191 ;  /* 0x000000bf00bf7308 */ /* 0x000fe20000002400 */
[----:B---3--:R-:W-:-:S02]  /*1e770*/  FSEL R156, R156, -INF , P6 ;  /* 0xff8000009c9c7808 */ /* 0x008fc40003000000 */
[----:B------:R-:W-:Y:S02]  /*1e780*/  FMNMX.FTZ R171, R152, R171, !PT ;  /* 0x000000ab98ab7209 */ /* 0x000fe40007810000 */
[----:B------:R-:W-:Y:S02]  /*1e790*/  ISETP.GT.AND P5, PT, R194, 0x9, PT ;  /* 0x00000009c200780c */ /* 0x000fe40003fa4270 */
[----:B------:R-:W-:Y:S01]  /*1e7a0*/  FMNMX.FTZ R195, R156, R171, !PT ;  /* 0x000000ab9cc37209 */ /* 0x000fe20007810000 */
[----:B------:R-:W0:Y:S01]  /*1e7b0*/  MUFU.TANH R188, R188 ;  /* 0x000000bc00bc7308 */ /* 0x000e220000002400 */
[----:B------:R-:W-:Y:S02]  /*1e7c0*/  FSEL R166, R5, -INF , P5 ;  /* 0xff80000005a67808 */ /* 0x000fe40002800000 */
[C---:B------:R-:W-:Y:S01]  /*1e7d0*/  ISETP.GT.AND P4, PT, R194.reuse, 0x8, PT ;  /* 0x00000008c200780c */ /* 0x040fe20003f84270 */
[----:B------:R-:W1:Y:S01]  /*1e7e0*/  SHFL.BFLY PT, R0, R195, 0x2, 0x1f ;  /* 0x0c401f00c3007f89 */ /* 0x000e6200000e0000 */
[----:B------:R-:W-:-:S02]  /*1e7f0*/  ISETP.GT.AND P6, PT, R194, RZ, PT ;  /* 0x000000ffc200720c */ /* 0x000fc40003fc4270 */
[----:B------:R-:W-:Y:S01]  /*1e800*/  FSEL R154, R4, -INF , P4 ;  /* 0xff800000049a7808 */ /* 0x000fe20002000000 */
[----:B------:R-:W-:Y:S01]  /*1e810*/  FMUL.FTZ R4, R158, UR39 ;  /* 0x000000279e047c20 */ /* 0x000fe20008410000 */
[C---:B------:R-:W-:Y:S01]  /*1e820*/  ISETP.GT.AND P4, PT, R194.reuse, 0x18, PT ;  /* 0x00000018c200780c */ /* 0x040fe20003f84270 */
[----:B------:R-:W2:Y:S01]  /*1e830*/  MUFU.TANH R193, R193 ;  /* 0x000000c100c17308 */ /* 0x000ea20000002400 */
[----:B------:R-:W-:Y:S02]  /*1e840*/  ISETP.GT.AND P3, PT, R194, 0x1, PT ;  /* 0x00000001c200780c */ /* 0x000fe40003f64270 */
[----:B------:R-:W-:Y:S02]  /*1e850*/  FSEL R2, R2, -INF , P6 ;  /* 0xff80000002027808 */ /* 0x000fe40003000000 */
[----:B------:R-:W-:Y:S02]  /*1e860*/  ISETP.GT.AND P6, PT, R194, 0x10, PT ;  /* 0x00000010c200780c */ /* 0x000fe40003fc4270 */
[----:B------:R-:W-:Y:S01]  /*1e870*/  FSEL R171, R184, -INF , P4 ;  /* 0xff800000b8ab7808 */ /* 0x000fe20002000000 */
[----:B------:R-:W3:Y:S01]  /*1e880*/  MUFU.TANH R185, R185 ;  /* 0x000000b900b97308 */ /* 0x000ee20000002400 */
[----:B------:R-:W-:-:S02]  /*1e890*/  ISETP.GT.AND P4, PT, R194, 0x28, PT ;  /* 0x00000028c200780c */ /* 0x000fc40003f84270 */
[----:B------:R-:W-:Y:S02]  /*1e8a0*/  FSEL R170, R10, -INF , P6 ;  /* 0xff8000000aaa7808 */ /* 0x000fe40003000000 */
[----:B------:R-:W-:Y:S02]  /*1e8b0*/  ISETP.GT.AND P6, PT, R194, 0x20, PT ;  /* 0x00000020c200780c */ /* 0x000fe40003fc4270 */
[----:B0-----:R-:W-:Y:S01]  /*1e8c0*/  FSEL R167, R188, -INF , P4 ;  /* 0xff800000bca77808 */ /* 0x001fe20002000000 */
[----:B------:R-:W0:Y:S01]  /*1e8d0*/  MUFU.TANH R4, R4 ;  /* 0x0000000400047308 */ /* 0x000e220000002400 */
[----:B------:R-:W-:Y:S02]  /*1e8e0*/  FMNMX.FTZ R188, R2, R6, !PT ;  /* 0x0000000602bc7209 */ /* 0x000fe40007810000 */
[----:B-1----:R-:W-:Y:S02]  /*1e8f0*/  FMNMX.FTZ R195, R195, R0, !PT ;  /* 0x00000000c3c37209 */ /* 0x002fe40007810000 */
[----:B------:R-:W-:Y:S01]  /*1e900*/  FSEL R0, R3, -INF , P3 ;  /* 0xff80000003007808 */ /* 0x000fe20001800000 */
[----:B------:R-:W-:Y:S01]  /*1e910*/  IMAD.U32 R3, RZ, RZ, UR43 ;  /* 0x0000002bff037e24 */ /* 0x000fe2000f8e00ff */
[----:B------:R-:W-:Y:S01]  /*1e920*/  ISETP.GT.AND P3, PT, R194, 0x11, PT ;  /* 0x00000011c200780c */ /* 0x000fe20003f64270 */
[----:B------:R-:W1:Y:S01]  /*1e930*/  SHFL.BFLY PT, R5, R195, 0x1, 0x1f ;  /* 0x0c201f00c3057f89 */ /* 0x000e6200000e0000 */
[----:B------:R-:W-:-:S02]  /*1e940*/  FSEL R184, R189, -INF , P6 ;  /* 0xff800000bdb87808 */ /* 0x000fc40003000000 */
[----:B------:R-:W-:Y:S02]  /*1e950*/  FSEL R183, R14, -INF , P3 ;  /* 0xff8000000eb77808 */ /* 0x000fe40001800000 */
[C---:B------:R-:W-:Y:S02]  /*1e960*/  ISETP.GT.AND P3, PT, R194.reuse, 0x21, PT ;  /* 0x00000021c200780c */ /* 0x040fe40003f64270 */
[----:B------:R-:W-:Y:S02]  /*1e970*/  ISETP.GT.AND P6, PT, R194, 0x30, PT ;  /* 0x00000030c200780c */ /* 0x000fe40003fc4270 */
[----:B------:R-:W-:Y:S02]  /*1e980*/  FMNMX.FTZ R188, R0, R188, !PT ;  /* 0x000000bc00bc7209 */ /* 0x000fe40007810000 */
[----:B------:R-:W-:Y:S01]  /*1e990*/  FSEL R174, R187, -INF , P3 ;  /* 0xff800000bbae7808 */ /* 0x000fe20001800000 */
[----:B------:R-:W-:Y:S01]  /*1e9a0*/  FMUL.FTZ R187, R159, UR39 ;  /* 0x000000279fbb7c20 */ /* 0x000fe20008410000 */
[----:B------:R-:W-:-:S02]  /*1e9b0*/  ISETP.GT.AND P5, PT, R194, 0x19, PT ;  /* 0x00000019c200780c */ /* 0x000fc40003fa4270 */
[----:B------:R-:W-:Y:S02]  /*1e9c0*/  FSEL R10, R162, -INF , P6 ;  /* 0xff800000a20a7808 */ /* 0x000fe40003000000 */
[----:B------:R-:W-:Y:S01]  /*1e9d0*/  FMNMX.FTZ R159, R154, R188, !PT ;  /* 0x000000bc9a9f7209 */ /* 0x000fe20007810000 */
[----:B------:R-:W4:Y:S01]  /*1e9e0*/  MUFU.TANH R187, R187 ;  /* 0x000000bb00bb7308 */ /* 0x000f220000002400 */
[----:B------:R-:W-:Y:S02]  /*1e9f0*/  ISETP.GT.AND P6, PT, R194, 0x40, PT ;  /* 0x00000040c200780c */ /* 0x000fe40003fc4270 */
[----:B------:R-:W-:Y:S02]  /*1ea00*/  FSEL R175, R186, -INF , P5 ;  /* 0xff800000baaf7808 */ /* 0x000fe40002800000 */
[----:B------:R-:W-:Y:S02]  /*1ea10*/  FMNMX.FTZ R159, R166, R159, !PT ;  /* 0x0000009fa69f7209 */ /* 0x000fe40007810000 */
[----:B-1----:R-:W-:-:S02]  /*1ea20*/  FMNMX.FTZ R5, R195, R5, !PT ;  /* 0x00000005c3057209 */ /* 0x002fc40007810000 */
[----:B------:R-:W-:Y:S02]  /*1ea30*/  FSEL R158, R190, -INF , P6 ;  /* 0xff800000be9e7808 */ /* 0x000fe40003000000 */
[C---:B------:R-:W-:Y:S01]  /*1ea40*/  FSETP.NEU.FTZ.AND P6, PT, R5.reuse, -INF , PT ;  /* 0xff8000000500780b */ /* 0x040fe20003fdd000 */
[----:B------:R-:W-:Y:S01]  /*1ea50*/  FMUL.FTZ R186, R5, R3 ;  /* 0x0000000305ba7220 */ /* 0x000fe20000410000 */
[----:B------:R-:W-:Y:S02]  /*1ea60*/  FMNMX.FTZ R159, R170, R159, !PT ;  /* 0x0000009faa9f7209 */ /* 0x000fe40007810000 */
[----:B------:R-:W-:Y:S02]  /*1ea70*/  ISETP.GT.AND P5, PT, R194, 0x29, PT ;  /* 0x00000029c200780c */ /* 0x000fe40003fa4270 */
[----:B------:R-:W-:Y:S02]  /*1ea80*/  FSEL R186, R186, RZ, P6 ;  /* 0x000000ffbaba7208 */ /* 0x000fe40003000000 */
[----:B------:R-:W-:-:S02]  /*1ea90*/  FMNMX.FTZ R159, R183, R159, !PT ;  /* 0x0000009fb79f7209 */ /* 0x000fc40007810000 */
[----:B------:R-:W-:Y:S01]  /*1eaa0*/  FSEL R155, R191, -INF , P5 ;  /* 0xff800000bf9b7808 */ /* 0x000fe20002800000 */
[--C-:B------:R-:W-:Y:S01]  /*1eab0*/  FFMA.FTZ R208, R182, R3, -R186.reuse ;  /* 0x00000003b6d07223 */ /* 0x100fe200000108ba */
[----:B------:R-:W-:Y:S01]  /*1eac0*/  FMNMX.FTZ R182, R171, R159, !PT ;  /* 0x0000009fabb67209 */ /* 0x000fe20007810000 */
[-CC-:B------:R-:W-:Y:S01]  /*1ead0*/  FFMA.FTZ R169, R169, R3.reuse, -R186.reuse ;  /* 0x00000003a9a97223 */ /* 0x180fe200000108ba */
[----:B------:R-:W-:Y:S01]  /*1eae0*/  ISETP.GT.AND P3, PT, R194, 0x31, PT ;  /* 0x00000031c200780c */ /* 0x000fe20003f64270 */
[-CC-:B------:R-:W-:Y:S01]  /*1eaf0*/  FFMA.FTZ R204, R180, R3.reuse, -R186.reuse ;  /* 0x00000003b4cc7223 */ /* 0x180fe200000108ba */
[----:B------:R-:W-:Y:S01]  /*1eb00*/  FMNMX.FTZ R182, R175, R182, !PT ;  /* 0x000000b6afb67209 */ /* 0x000fe20007810000 */
[----:B------:R1:W-:Y:S01]  /*1eb10*/  MUFU.EX2 R159, R169 ;  /* 0x000000a9009f7308 */ /* 0x0003e20000000800 */
[----:B------:R-:W-:Y:S01]  /*1eb20*/  ISETP.GT.AND P4, PT, R194, 0x38, PT ;  /* 0x00000038c200780c */ /* 0x000fe20003f84270 */
[-CC-:B------:R-:W-:Y:S01]  /*1eb30*/  FFMA.FTZ R210, R181, R3.reuse, -R186.reuse ;  /* 0x00000003b5d27223 */ /* 0x180fe200000108ba */
[----:B------:R-:W-:Y:S01]  /*1eb40*/  FMNMX.FTZ R182, R184, R182, !PT ;  /* 0x000000b6b8b67209 */ /* 0x000fe20007810000 */
[-CC-:B------:R-:W-:Y:S01]  /*1eb50*/  FFMA.FTZ R200, R178, R3.reuse, -R186.reuse ;  /* 0x00000003b2c87223 */ /* 0x180fe200000108ba */
[----:B------:R-:W-:Y:S01]  /*1eb60*/  FSEL R163, R163, -INF , P3 ;  /* 0xff800000a3a37808 */ /* 0x000fe20001800000 */
[-CC-:B------:R-:W-:Y:S01]  /*1eb70*/  FFMA.FTZ R172, R172, R3.reuse, -R186.reuse ;  /* 0x00000003acac7223 */ /* 0x180fe200000108ba */
[----:B------:R-:W-:Y:S01]  /*1eb80*/  FMNMX.FTZ R182, R174, R182, !PT ;  /* 0x000000b6aeb67209 */ /* 0x000fe20007810000 */
[----:B------:R-:W-:Y:S01]  /*1eb90*/  MUFU.EX2 R208, R208 ;  /* 0x000000d000d07308 */ /* 0x000fe20000000800 */
[----:B------:R-:W-:Y:S01]  /*1eba0*/  ISETP.GT.AND P5, PT, R194, 0x39, PT ;  /* 0x00000039c200780c */ /* 0x000fe20003fa4270 */
[-CC-:B------:R-:W-:Y:S01]  /*1ebb0*/  FFMA.FTZ R198, R165, R3.reuse, -R186.reuse ;  /* 0x00000003a5c67223 */ /* 0x180fe200000108ba */
[----:B------:R-:W-:Y:S01]  /*1ebc0*/  FMNMX.FTZ R182, R167, R182, !PT ;  /* 0x000000b6a7b67209 */ /* 0x000fe20007810000 */
[-CC-:B------:R-:W-:Y:S01]  /*1ebd0*/  FFMA.FTZ R160, R160, R3.reuse, -R186.reuse ;  /* 0x00000003a0a07223 */ /* 0x180fe200000108ba */
[----:B--2---:R-:W-:Y:S01]  /*1ebe0*/  FSEL R162, R193, -INF , P4 ;  /* 0xff800000c1a27808 */ /* 0x004fe20002000000 */
[-CC-:B------:R-:W-:Y:S01]  /*1ebf0*/  FFMA.FTZ R206, R15, R3.reuse, -R186.reuse ;  /* 0x000000030fce7223 */ /* 0x180fe200000108ba */
[----:B------:R-:W-:Y:S01]  /*1ec00*/  FMNMX.FTZ R182, R155, R182, !PT ;  /* 0x000000b69bb67209 */ /* 0x000fe20007810000 */
[----:B------:R-:W-:Y:S01]  /*1ec10*/  MUFU.EX2 R210, R210 ;  /* 0x000000d200d27308 */ /* 0x000fe20000000800 */
[----:B------:R-:W-:Y:S01]  /*1ec20*/  FSEL R14, R192, -INF , P5 ;  /* 0xff800000c00e7808 */ /* 0x000fe20002800000 */
[-CC-:B------:R-:W-:Y:S01]  /*1ec30*/  FFMA.FTZ R192, R157, R3.reuse, -R186.reuse ;  /* 0x000000039dc07223 */ /* 0x180fe200000108ba */
[----:B------:R-:W-:Y:S01]  /*1ec40*/  FMNMX.FTZ R182, R10, R182, !PT ;  /* 0x000000b60ab67209 */ /* 0x000fe20007810000 */
[-CC-:B------:R-:W-:Y:S01]  /*1ec50*/  FFMA.FTZ R15, R179, R3.reuse, -R186.reuse ;  /* 0x00000003b30f7223 */ /* 0x180fe200000108ba */
[----:B------:R-:W-:Y:S01]  /*1ec60*/  ISETP.GT.AND P3, PT, R194, 0x41, PT ;  /* 0x00000041c200780c */ /* 0x000fe20003f64270 */
[-CC-:B------:R-:W-:Y:S01]  /*1ec70*/  FFMA.FTZ R202, R168, R3.reuse, -R186.reuse ;  /* 0x00000003a8ca7223 */ /* 0x180fe200000108ba */
[----:B------:R-:W-:Y:S01]  /*1ec80*/  FMNMX.FTZ R182, R163, R182, !PT ;  /* 0x000000b6a3b67209 */ /* 0x000fe20007810000 */
[----:B------:R-:W-:Y:S01]  /*1ec90*/  MUFU.EX2 R172, R172 ;  /* 0x000000ac00ac7308 */ /* 0x000fe20000000800 */
[----:B------:R-:W-:Y:S01]  /*1eca0*/  ISETP.GT.AND P4, PT, R194, 0x48, PT ;  /* 0x00000048c200780c */ /* 0x000fe20003f84270 */
[-CC-:B------:R-:W-:Y:S01]  /*1ecb0*/  FFMA.FTZ R168, R177, R3.reuse, -R186.reuse ;  /* 0x00000003b1a87223 */ /* 0x180fe200000108ba */
[----:B-1----:R-:W-:Y:S01]  /*1ecc0*/  FMNMX.FTZ R169, R162, R182, !PT ;  /* 0x000000b6a2a97209 */ /* 0x002fe20007810000 */
[-CC-:B------:R-:W-:Y:S01]  /*1ecd0*/  FFMA.FTZ R196, R161, R3.reuse, -R186.reuse ;  /* 0x00000003a1c47223 */ /* 0x180fe200000108ba */
[----:B---3--:R-:W-:Y:S01]  /*1ece0*/  FSEL R180, R185, -INF , P3 ;  /* 0xff800000b9b47808 */ /* 0x008fe20001800000 */
[--C-:B------:R-:W-:Y:S01]  /*1ecf0*/  FFMA.FTZ R161, R164, R3, -R186.reuse ;  /* 0x00000003a4a17223 */ /* 0x100fe200000108ba */
[----:B------:R-:W-:Y:S01]  /*1ed00*/  FMNMX.FTZ R169, R14, R169, !PT ;  /* 0x000000a90ea97209 */ /* 0x000fe20007810000 */
[----:B------:R-:W-:Y:S01]  /*1ed10*/  MUFU.EX2 R204, R204 ;  /* 0x000000cc00cc7308 */ /* 0x000fe20000000800 */
[----:B------:R-:W-:Y:S01]  /*1ed20*/  ISETP.GT.AND P5, PT, R194, 0x49, PT ;  /* 0x00000049c200780c */ /* 0x000fe20003fa4270 */
[--C-:B------:R-:W-:Y:S01]  /*1ed30*/  FFMA.FTZ R194, R152, R3, -R186.reuse ;  /* 0x0000000398c27223 */ /* 0x100fe200000108ba */
[----:B------:R-:W-:Y:S01]  /*1ed40*/  FMNMX.FTZ R169, R158, R169, !PT ;  /* 0x000000a99ea97209 */ /* 0x000fe20007810000 */
[-CC-:B------:R-:W-:Y:S01]  /*1ed50*/  FFMA.FTZ R152, R156, R3.reuse, -R186.reuse ;  /* 0x000000039c987223 */ /* 0x180fe200000108ba */
[----:B0-----:R-:W-:Y:S01]  /*1ed60*/  FSEL R181, R4, -INF , P4 ;  /* 0xff80000004b57808 */ /* 0x001fe20002000000 */
[--C-:B------:R-:W-:Y:S01]  /*1ed70*/  FFMA.FTZ R164, R173, R3, -R186.reuse ;  /* 0x00000003ada47223 */ /* 0x100fe200000108ba */
[----:B------:R-:W-:Y:S01]  /*1ed80*/  FMNMX.FTZ R169, R180, R169, !PT ;  /* 0x000000a9b4a97209 */ /* 0x000fe20007810000 */
[----:B------:R-:W-:Y:S01]  /*1ed90*/  MUFU.EX2 R160, R160 ;  /* 0x000000a000a07308 */ /* 0x000fe20000000800 */
[----:B----4-:R-:W-:Y:S01]  /*1eda0*/  FSEL R182, R187, -INF , P5 ;  /* 0xff800000bbb67808 */ /* 0x010fe20002800000 */
[--C-:B------:R-:W-:Y:S01]  /*1edb0*/  FFMA.FTZ R153, R153, R3, -R186.reuse ;  /* 0x0000000399997223 */ /* 0x100fe200000108ba */
[----:B------:R-:W-:Y:S01]  /*1edc0*/  FMNMX.FTZ R4, R181, R169, !PT ;  /* 0x000000a9b5047209 */ /* 0x000fe20007810000 */
[----:B------:R-:W-:-:S03]  /*1edd0*/  FFMA.FTZ R169, R176, R3, -R186 ;  /* 0x00000003b0a97223 */ /* 0x000fc600000108ba */
        /* <DEDUP_REMOVED lines=9> */
[----:B------:R-:W-:Y:S08]  /*1ee70*/  MUFU.EX2 R168, R168 ;  /* 0x000000a800a87308 */ /* 0x000ff00000000800 */
[----:B------:R-:W-:Y:S08]  /*1ee80*/  MUFU.EX2 R196, R196 ;  /* 0x000000c400c47308 */ /* 0x000ff00000000800 */
[----:B------:R-:W-:Y:S01]  /*1ee90*/  MUFU.EX2 R161, R161 ;  /* 0x000000a100a17308 */ /* 0x000fe20000000800 */
[----:B0-----:R-:W-:-:S04]  /*1eea0*/  FMNMX.FTZ R4, R4, R176, !PT ;  /* 0x000000b004047209 */ /* 0x001fc80007810000 */
[C---:B------:R-:W-:Y:S01]  /*1eeb0*/  FSETP.NEU.FTZ.AND P3, PT, R4.reuse, -INF , PT ;  /* 0xff8000000400780b */ /* 0x040fe20003f7d000 */
[----:B------:R-:W-:Y:S02]  /*1eec0*/  FMUL.FTZ R157, R4, R3 ;  /* 0x00000003049d7220 */ /* 0x000fe40000410000 */
[----:B------:R-:W-:Y:S03]  /*1eed0*/  MUFU.EX2 R198, R198 ;  /* 0x000000c600c67308 */ /* 0x000fe60000000800 */
[----:B------:R-:W-:-:S05]  /*1eee0*/  FSEL R157, R157, RZ, P3 ;  /* 0x000000ff9d9d7208 */ /* 0x000fca0001800000 */
[-CC-:B------:R-:W-:Y:S01]  /*1eef0*/  FFMA.FTZ R156, R0, R3.reuse, -R157.reuse ;  /* 0x00000003009c7223 */ /* 0x180fe2000001089d */
[----:B------:R-:W-:Y:S02]  /*1ef00*/  @!P1 VIADD R0, R11, 0x38840 ;  /* 0x000388400b009836 */ /* 0x000fe40000000000 */
[-CC-:B------:R-:W-:Y:S01]  /*1ef10*/  FFMA.FTZ R209, R2, R3.reuse, -R157.reuse ;  /* 0x0000000302d17223 */ /* 0x180fe2000001089d */
[----:B------:R-:W-:Y:S01]  /*1ef20*/  FSEL R2, R4, RZ, P3 ;  /* 0x000000ff04027208 */ /* 0x000fe20001800000 */
[-CC-:B------:R-:W-:Y:S01]  /*1ef30*/  FFMA.FTZ R211, R154, R3.reuse, -R157.reuse ;  /* 0x000000039ad37223 */ /* 0x180fe2000001089d */
[-CC-:B------:R-:W-:Y:S01]  /*1ef40*/  FFMA.FTZ R165, R166, R3.reuse, -R157.reuse ;  /* 0x00000003a6a57223 */ /* 0x180fe2000001089d */
[----:B------:R-:W-:Y:S01]  /*1ef50*/  @!P1 PRMT R0, RZ, 0x654, R0 ;  /* 0x00000654ff009816 */ /* 0x000fe20000000000 */
[----:B------:R-:W-:Y:S01]  /*1ef60*/  MUFU.EX2 R156, R156 ;  /* 0x0000009c009c7308 */ /* 0x000fe20000000800 */
[----:B------:R-:W-:Y:S01]  /*1ef70*/  FADD.FTZ R2, -R2, R6 ;  /* 0x0000000602027221 */ /* 0x000fe20000010100 */
[-CC-:B------:R-:W-:Y:S01]  /*1ef80*/  FFMA.FTZ R205, R170, R3.reuse, -R157.reuse ;  /* 0x00000003aacd7223 */ /* 0x180fe2000001089d */
[----:B------:R0:W-:Y:S01]  /*1ef90*/  @!P1 SYNCS.ARRIVE.TRANS64.RED.A1T0 RZ, [R0+URZ], RZ ;  /* 0x000000ff00ff99a7 */ /* 0x0001e2000810043f */
[-CC-:B------:R-:W-:Y:S01]  /*1efa0*/  FFMA.FTZ R154, R183, R3.reuse, -R157.reuse ;  /* 0x00000003b79a7223 */ /* 0x180fe2000001089d */
[-C--:B------:R-:W-:Y:S01]  /*1efb0*/  FMUL.FTZ R2, R2, R3.reuse ;  /* 0x0000000302027220 */ /* 0x080fe20000410000 */
[-CC-:B------:R-:W-:Y:S01]  /*1efc0*/  FFMA.FTZ R207, R171, R3.reuse, -R157.reuse ;  /* 0x00000003abcf7223 */ /* 0x180fe2000001089d */
[-CC-:B------:R-:W-:Y:S01]  /*1efd0*/  FFMA.FTZ R175, R175, R3.reuse, -R157.reuse ;  /* 0x00000003afaf7223 */ /* 0x180fe2000001089d */
[----:B------:R-:W-:Y:S01]  /*1efe0*/  MUFU.EX2 R209, R209 ;  /* 0x000000d100d17308 */ /* 0x000fe20000000800 */
[-CC-:B------:R-:W-:Y:S01]  /*1eff0*/  FFMA.FTZ R201, R184, R3.reuse, -R157.reuse ;  /* 0x00000003b8c97223 */ /* 0x180fe2000001089d */
[-CC-:B------:R-:W-:Y:S01]  /*1f000*/  FFMA.FTZ R197, R10, R3.reuse, -R157.reuse ;  /* 0x000000030ac57223 */ /* 0x180fe2000001089d */
[----:B0-----:R-:W-:Y:S01]  /*1f010*/  FSEL R0, R5, RZ, P6 ;  /* 0x000000ff05007208 */ /* 0x001fe20003000000 */
[-CC-:B------:R-:W-:Y:S01]  /*1f020*/  FFMA.FTZ R10, R14, R3.reuse, -R157.reuse ;  /* 0x000000030e0a7223 */ /* 0x180fe2000001089d */
[-CC-:B------:R-:W-:Y:S01]  /*1f030*/  FFMA.FTZ R174, R174, R3.reuse, -R157.reuse ;  /* 0x00000003aeae7223 */ /* 0x180fe2000001089d */
[-CC-:B------:R-:W-:Y:S01]  /*1f040*/  FFMA.FTZ R203, R167, R3.reuse, -R157.reuse ;  /* 0x00000003a7cb7223 */ /* 0x180fe2000001089d */
[-C--:B------:R-:W-:Y:S01]  /*1f050*/  FFMA.FTZ R6, R155, R3.reuse, -R157 ;  /* 0x000000039b067223 */ /* 0x080fe2000001089d */
[----:B------:R-:W-:Y:S01]  /*1f060*/  FADD.FTZ R0, -R0, R7 ;  /* 0x0000000700007221 */ /* 0x000fe20000010100 */
[----:B------:R-:W0:Y:S01]  /*1f070*/  MUFU.EX2 R2, R2 ;  /* 0x0000000200027308 */ /* 0x000e220000000800 */
[----:B------:R1:W-:Y:S01]  /*1f080*/  @!P1 SYNCS.ARRIVE.TRANS64.RED.A1T0 RZ, [R9+URZ], RZ ;  /* 0x000000ff09ff99a7 */ /* 0x0003e2000810043f */
[-CC-:B------:R-:W-:Y:S01]  /*1f090*/  FFMA.FTZ R199, R162, R3.reuse, -R157.reuse ;  /* 0x00000003a2c77223 */ /* 0x180fe2000001089d */
[-C--:B------:R-:W-:Y:S01]  /*1f0a0*/  FMUL.FTZ R0, R0, R3.reuse ;  /* 0x0000000300007220 */ /* 0x080fe20000410000 */
[-CC-:B------:R-:W-:Y:S01]  /*1f0b0*/  FFMA.FTZ R158, R158, R3.reuse, -R157.reuse ;  /* 0x000000039e9e7223 */ /* 0x180fe2000001089d */
[-CC-:B------:R-:W-:Y:S01]  /*1f0c0*/  FFMA.FTZ R180, R180, R3.reuse, -R157.reuse ;  /* 0x00000003b4b47223 */ /* 0x180fe2000001089d */
[--C-:B------:R-:W-:Y:S01]  /*1f0d0*/  FFMA.FTZ R181, R181, R3, -R157.reuse ;  /* 0x00000003b5b57223 */ /* 0x100fe2000001089d */
[----:B------:R-:W-:Y:S01]  /*1f0e0*/  ISETP.GT.AND P3, PT, R8, R21, PT ;  /* 0x000000150800720c */ /* 0x000fe20003f64270 */
[----:B------:R-:W2:Y:S01]  /*1f0f0*/  MUFU.EX2 R211, R211 ;  /* 0x000000d300d37308 */ /* 0x000ea20000000800 */
[-CC-:B-1----:R-:W-:Y:S01]  /*1f100*/  FFMA.FTZ R9, R163, R3.reuse, -R157.reuse ;  /* 0x00000003a3097223 */ /* 0x182fe2000001089d */
[----:B------:R-:W-:Y:S01]  /*1f110*/  FFMA.FTZ R157, R182, R3, -R157 ;  /* 0x00000003b69d7223 */ /* 0x000fe2000001089d */
[----:B------:R-:W-:-:S05]  /*1f120*/  IADD3 R8, R8, -0x1, RZ ;  /* 0xffffffff08087810 */ /* 0x000fca0007ffe0ff */
[----:B------:R-:W1:Y:S01]  /*1f130*/  MUFU.EX2 R0, R0 ;  /* 0x0000000000007308 */ /* 0x000e620000000800 */
[----:B0-----:R-:W-:Y:S01]  /*1f140*/  FFMA.FTZ R12, R2, R12, R209 ;  /* 0x0000000c020c7223 */ /* 0x001fe200000100d1 */
[----:B------:R-:W-:-:S03]  /*1f150*/  F2FP.F16.F32.PACK_AB R209, R156, R209 ;  /* 0x000000d19cd1723e */ /* 0x000fc600000000ff */
[----:B------:R-:W-:-:S03]  /*1f160*/  FADD.FTZ R12, R156, R12 ;  /* 0x0000000c9c0c7221 */ /* 0x000fc60000010000 */
[----:B------:R-:W0:Y:S01]  /*1f170*/  MUFU.EX2 R165, R165 ;  /* 0x000000a500a57308 */ /* 0x000e220000000800 */
[----:B--2---:R-:W-:-:S07]  /*1f180*/  FADD.FTZ R12, R211, R12 ;  /* 0x0000000cd30c7221 */ /* 0x004fce0000010000 */
[----:B------:R-:W2:Y:S01]  /*1f190*/  MUFU.EX2 R205, R205 ;  /* 0x000000cd00cd7308 */ /* 0x000ea20000000800 */
[----:B-1----:R-:W-:Y:S01]  /*1f1a0*/  FFMA.FTZ R13, R0, R13, R208 ;  /* 0x0000000d000d7223 */ /* 0x002fe200000100d0 */
[----:B------:R-:W-:-:S03]  /*1f1b0*/  F2FP.F16.F32.PACK_AB R208, R159, R208 ;  /* 0x000000d09fd0723e */ /* 0x000fc600000000ff */
[----:B------:R-:W-:-:S03]  /*1f1c0*/  FADD.FTZ R13, R159, R13 ;  /* 0x0000000d9f0d7221 */ /* 0x000fc60000010000 */
[----:B------:R-:W1:Y:S01]  /*1f1d0*/  MUFU.EX2 R154, R154 ;  /* 0x0000009a009a7308 */ /* 0x000e620000000800 */
[----:B------:R-:W-:Y:S01]  /*1f1e0*/  FADD.FTZ R13, R210, R13 ;  /* 0x0000000dd20d7221 */ /* 0x000fe20000010000 */
[C---:B0-----:R-:W-:Y:S01]  /*1f1f0*/  FADD.FTZ R12, R165.reuse, R12 ;  /* 0x0000000ca50c7221 */ /* 0x041fe20000010000 */
[C---:B------:R-:W-:Y:S02]  /*1f200*/  F2FP.F16.F32.PACK_AB R210, R172.reuse, R210 ;  /* 0x000000d2acd2723e */ /* 0x040fe400000000ff */
[----:B------:R-:W-:Y:S01]  /*1f210*/  FADD.FTZ R13, R172, R13 ;  /* 0x0000000dac0d7221 */ /* 0x000fe20000010000 */
[----:B------:R-:W-:Y:S02]  /*1f220*/  F2FP.F16.F32.PACK_AB R211, R165, R211 ;  /* 0x000000d3a5d3723e */ /* 0x000fe400000000ff */
[----:B------:R-:W0:Y:S01]  /*1f230*/  MUFU.EX2 R207, R207 ;  /* 0x000000cf00cf7308 */ /* 0x000e220000000800 */
[----:B------:R-:W-:Y:S01]  /*1f240*/  FADD.FTZ R14, R204, R13 ;  /* 0x0000000dcc0e7221 */ /* 0x000fe20000010000 */
[----:B--2---:R-:W-:Y:S01]  /*1f250*/  FADD.FTZ R13, R205, R12 ;  /* 0x0000000ccd0d7221 */ /* 0x004fe20000010000 */
[----:B------:R-:W-:-:S02]  /*1f260*/  F2FP.F16.F32.PACK_AB R204, R160, R204 ;  /* 0x000000cca0cc723e */ /* 0x000fc400000000ff */
[----:B------:R-:W-:-:S03]  /*1f270*/  FADD.FTZ R12, R160, R14 ;  /* 0x0000000ea00c7221 */ /* 0x000fc60000010000 */
[----:B------:R-:W2:Y:S01]  /*1f280*/  MUFU.EX2 R11, R175 ;  /* 0x000000af000b7308 */ /* 0x000ea20000000800 */
[----:B-1----:R-:W-:Y:S01]  /*1f290*/  FADD.FTZ R13, R154, R13 ;  /* 0x0000000d9a0d7221 */ /* 0x002fe20000010000 */
[----:B------:R-:W-:Y:S01]  /*1f2a0*/  FADD.FTZ R12, R206, R12 ;  /* 0x0000000cce0c7221 */ /* 0x000fe20000010000 */
[----:B------:R-:W-:Y:S02]  /*1f2b0*/  F2FP.F16.F32.PACK_AB R205, R154, R205 ;  /* 0x000000cd9acd723e */ /* 0x000fe400000000ff */
[C---:B------:R-:W-:Y:S01]  /*1f2c0*/  F2FP.F16.F32.PACK_AB R206, R15.reuse, R206 ;  /* 0x000000ce0fce723e */ /* 0x040fe200000000ff */
[----:B------:R-:W-:Y:S02]  /*1f2d0*/  FADD.FTZ R12, R15, R12 ;  /* 0x0000000c0f0c7221 */ /* 0x000fe40000010000 */
[----:B------:R-:W1:Y:S01]  /*1f2e0*/  MUFU.EX2 R201, R201 ;  /* 0x000000c900c97308 */ /* 0x000e620000000800 */
[----:B0-----:R-:W-:Y:S01]  /*1f2f0*/  FADD.FTZ R13, R207, R13 ;  /* 0x0000000dcf0d7221 */ /* 0x001fe20000010000 */
[----:B------:R-:W-:Y:S01]  /*1f300*/  FADD.FTZ R12, R200, R12 ;  /* 0x0000000cc80c7221 */ /* 0x000fe20000010000 */
[----:B------:R-:W-:-:S03]  /*1f310*/  F2FP.F16.F32.PACK_AB R200, R169, R200 ;  /* 0x000000c8a9c8723e */ /* 0x000fc600000000ff */
[----:B------:R-:W-:Y:S02]  /*1f320*/  FADD.FTZ R12, R169, R12 ;  /* 0x0000000ca90c7221 */ /* 0x000fe40000010000 */
[----:B------:R-:W0:Y:S01]  /*1f330*/  MUFU.EX2 R7, R174 ;  /* 0x000000ae00077308 */ /* 0x000e220000000800 */
[C---:B--2---:R-:W-:Y:S01]  /*1f340*/  FADD.FTZ R13, R11.reuse, R13 ;  /* 0x0000000d0b0d7221 */ /* 0x044fe20000010000 */
[----:B------:R-:W-:Y:S01]  /*1f350*/  FADD.FTZ R12, R202, R12 ;  /* 0x0000000cca0c7221 */ /* 0x000fe20000010000 */
[----:B------:R-:W-:Y:S02]  /*1f360*/  F2FP.F16.F32.PACK_AB R207, R11, R207 ;  /* 0x000000cf0bcf723e */ /* 0x000fe400000000ff */
[C---:B------:R-:W-:Y:S01]  /*1f370*/  F2FP.F16.F32.PACK_AB R202, R168.reuse, R202 ;  /* 0x000000caa8ca723e */ /* 0x040fe200000000ff */
[----:B------:R-:W-:Y:S02]  /*1f380*/  FADD.FTZ R12, R168, R12 ;  /* 0x0000000ca80c7221 */ /* 0x000fe40000010000 */
[----:B------:R-:W2:Y:S01]  /*1f390*/  MUFU.EX2 R203, R203 ;  /* 0x000000cb00cb7308 */ /* 0x000ea20000000800 */
[----:B-1----:R-:W-:Y:S01]  /*1f3a0*/  FADD.FTZ R13, R201, R13 ;  /* 0x0000000dc90d7221 */ /* 0x002fe20000010000 */
[----:B------:R-:W-:Y:S01]  /*1f3b0*/  FADD.FTZ R12, R196, R12 ;  /* 0x0000000cc40c7221 */ /* 0x000fe20000010000 */
[----:B------:R-:W-:-:S03]  /*1f3c0*/  F2FP.F16.F32.PACK_AB R196, R161, R196 ;  /* 0x000000c4a1c4723e */ /* 0x000fc600000000ff */
[----:B------:R-:W-:Y:S02]  /*1f3d0*/  FADD.FTZ R12, R161, R12 ;  /* 0x0000000ca10c7221 */ /* 0x000fe40000010000 */
[----:B------:R-:W1:Y:S01]  /*1f3e0*/  MUFU.EX2 R6, R6 ;  /* 0x0000000600067308 */ /* 0x000e620000000800 */
[C---:B0-----:R-:W-:Y:S01]  /*1f3f0*/  FADD.FTZ R13, R7.reuse, R13 ;  /* 0x0000000d070d7221 */ /* 0x041fe20000010000 */
[----:B------:R-:W-:Y:S01]  /*1f400*/  FADD.FTZ R12, R198, R12 ;  /* 0x0000000cc60c7221 */ /* 0x000fe20000010000 */
[----:B------:R-:W-:Y:S01]  /*1f410*/  F2FP.F16.F32.PACK_AB R201, R7, R201 ;  /* 0x000000c907c9723e */ /* 0x000fe200000000ff */
[----:B------:R-:W-:-:S04]  /*1f420*/  IMAD.MOV.U32 R7, RZ, RZ, R5 ;  /* 0x000000ffff077224 */ /* 0x000fc800078e0005 */
        /* <DEDUP_REMOVED lines=14> */
[C---:B0-----:R-:W-:Y:S01]  /*1f510*/  FADD.FTZ R12, R164.reuse, R12 ;  /* 0x0000000ca40c7221 */ /* 0x041fe20000010000 */
[----:B------:R-:W-:-:S06]  /*1f520*/  F2FP.F16.F32.PACK_AB R198, R164, R198 ;  /* 0x000000c6a4c6723e */ /* 0x000fcc00000000ff */
        /* <DEDUP_REMOVED lines=17> */
[----:B--2---:R-:W-:Y:S01]  /*1f640*/  FADD.FTZ R6, R181, R13 ;  /* 0x0000000db5067221 */ /* 0x004fe20000010000 */
[C---:B-1----:R-:W-:Y:S01]  /*1f650*/  FADD.FTZ R13, R152.reuse, R12 ;  /* 0x0000000c980d7221 */ /* 0x042fe20000010000 */
[----:B------:R-:W-:Y:S02]  /*1f660*/  F2FP.F16.F32.PACK_AB R194, R152, R194 ;  /* 0x000000c298c2723e */ /* 0x000fe400000000ff */
[C---:B0-----:R-:W-:Y:S01]  /*1f670*/  FADD.FTZ R12, R157.reuse, R6 ;  /* 0x000000069d0c7221 */ /* 0x041fe20000010000 */
[----:B------:R-:W-:Y:S01]  /*1f680*/  F2FP.F16.F32.PACK_AB R195, R157, R181 ;  /* 0x000000b59dc3723e */ /* 0x000fe200000000ff */
[----:B------:R-:W-:Y:S01]  /*1f690*/  IMAD.MOV.U32 R6, RZ, RZ, R4 ;  /* 0x000000ffff067224 */ /* 0x000fe200078e0004 */
[----:B------:R-:W-:Y:S06]  /*1f6a0*/  @P3 BRA `(.L_x_2852) ;  /* 0xffffffac001c3947 */ /* 0x000fec000383ffff */
[----:B------:R-:W-:Y:S05]  /*1f6b0*/  BSYNC B1 ;  /* 0x0000000000017941 */ /* 0x000fea0003800000 */
.L_x_2841:
[----:B------:R-:W-:Y:S05]  /*1f6c0*/  BSYNC B0 ;  /* 0x0000000000007941 */ /* 0x000fea0003800000 */
.L_x_2840:
[----:B------:R-:W-:Y:S01]  /*1f6d0*/  ISETP.GE.AND P2, PT, R8, R231, PT ;  /* 0x000000e70800720c */ /* 0x000fe20003f46270 */
[----:B------:R-:W-:-:S12]  /*1f6e0*/  BSSY B0, `(.L_x_2853) ;  /* 0x00004dd000007945 */ /* 0x000fd80003800000 */
[----:B------:R-:W-:Y:S05]  /*1f6f0*/  @!P2 BRA `(.L_x_2854) ;  /* 0x0000004c006ca947 */ /* 0x000fea0003800000 */
[----:B------:R-:W-:Y:S01]  /*1f700*/  MOV R6, R4 ;  /* 0x0000000400067202 */ /* 0x000fe20000000f00 */
[----:B------:R-:W-:Y:S02]  /*1f710*/  IMAD.MOV.U32 R7, RZ, RZ, R5 ;  /* 0x000000ffff077224 */ /* 0x000fe400078e0005 */
[----:B------:R-:W-:Y:S02]  /*1f720*/  IMAD.MOV.U32 R9, RZ, RZ, R218 ;  /* 0x000000ffff097224 */ /* 0x000fe400078e00da */
[----:B------:R-:W-:-:S07]  /*1f730*/  IMAD.MOV.U32 R10, RZ, RZ, R216 ;  /* 0x000000ffff0a7224 */ /* 0x000fce00078e00d8 */
.L_x_2865:
[----:B------:R-:W-:-:S05]  /*1f740*/  VIADD R11, R10, 0x1 ;  /* 0x000000010a0b7836 */ /* 0x000fca0000000000 */
[----:B------:R-:W-:-:S04]  /*1f750*/  ISETP.NE.AND P2, PT, R11, 0x2, PT ;  /* 0x000000020b00780c */ /* 0x000fc80003f45270 */
[----:B------:R-:W-:Y:S02]  /*1f760*/  SEL R11, R11, RZ, P2 ;  /* 0x000000ff0b0b7207 */ /* 0x000fe40001000000 */
[----:B------:R-:W-:Y:S02]  /*1f770*/  SEL R218, RZ, 0x1, P2 ;  /* 0x00000001ffda7807 */ /* 0x000fe40001000000 */
[----:B------:R-:W-:Y:S02]  /*1f780*/  MOV R216, R11 ;  /* 0x0000000b00d87202 */ /* 0x000fe40000000f00 */
[----:B------:R-:W-:Y:S01]  /*1f790*/  LOP3.LUT R218, R9, R218, RZ, 0x3c, !PT ;  /* 0x000000da09da7212 */ /* 0x000fe200078e3cff */
[----:B------:R-:W-:Y:S06]  /*1f7a0*/  @!P0 BRA `(.L_x_2855) ;  /* 0x0000000000048947 */ /* 0x000fec0003800000 */
[----:B------:R-:W-:Y:S01]  /*1f7b0*/  BPT.TRAP 0x1 ;  /* 0x000000040000795c */ /* 0x000fe20000300000 */
.L_x_2855:
[----:B------:R-:W-:Y:S01]  /*1f7c0*/  IMAD R4, R216, 0x8, R16 ;  /* 0x00000008d8047824 */ /* 0x000fe200078e0210 */
[----:B------:R-:W-:-:S04]  /*1f7d0*/  SHF.L.U32 R5, R218, 0x1f, RZ ;  /* 0x0000001fda057819 */ /* 0x000fc800000006ff */
[----:B------:R0:W1:Y:S01]  /*1f7e0*/  SYNCS.PHASECHK.TRANS64.TRYWAIT P2, [R4+URZ+0x38830], R5 ;  /* 0x03883005040075a7 */ /* 0x000062000804017f */
[----:B------:R-:W-:Y:S05]  /*1f7f0*/  @!P0 BRA `(.L_x_2856) ;  /* 0x0000000000048947 */ /* 0x000fea0003800000 */
[----:B------:R-:W-:Y:S01]  /*1f800*/  BPT.TRAP 0x1 ;  /* 0x000000040000795c */ /* 0x000fe20000300000 */
.L_x_2856:
[----:B------:R-:W-:Y:S01]  /*1f810*/  IMAD R3, R216, 0xa00, R20 ;  /* 0x00000a00d8037824 */ /* 0x000fe200078e0214 */
[----:B------:R-:W-:Y:S03]  /*1f820*/  BSSY B1, `(.L_x_2857) ;  /* 0x0000006000017945 */ /* 0x000fe60003800000 */
[C---:B------:R-:W-:Y:S02]  /*1f830*/  VIADD R21, R3.reuse, 0x80 ;  /* 0x0000008003157836 */ /* 0x040fe40000000000 */
[----:B------:R-:W-:Y:S01]  /*1f840*/  VIADD R15, R3, 0x100 ;  /* 0x00000100030f7836 */ /* 0x000fe20000000000 */
[----:B-1----:R-:W-:Y:S06]  /*1f850*/  @P2 BRA `(.L_x_2858) ;  /* 0x0000000000082947 */ /* 0x002fec0003800000 */
[----:B------:R-:W1:Y:S02]  /*1f860*/  SYNCS.PHASECHK.TRANS64.TRYWAIT P2, [R4+URZ+0x38830], R5 ;  /* 0x03883005040075a7 */ /* 0x000e64000804017f */
[----:B-1----:R-:W-:Y:S05]  /*1f870*/  @!P2 BRA `(.L_x_2859) ;  /* 0x000001580090a947 */ /* 0x002fea0003800000 */
.L_x_2858:
[----:B------:R-:W-:Y:S05]  /*1f880*/  BSYNC B1 ;  /* 0x0000000000017941 */ /* 0x000fea0003800000 */
.L_x_2857:
[----:B------:R-:W2:Y:S04]  /*1f890*/  LDL.64 R152, [R1+0x48] ;  /* 0x0000480001987983 */ /* 0x000ea80000100a00 */
[----:B------:R-:W3:Y:S01]  /*1f8a0*/  LDL.64 R154, [R1+0x50] ;  /* 0x00005000019a7983 */ /* 0x000ee20000100a00 */
[----:B01----:R-:W-:Y:S01]  /*1f8b0*/  IMAD.MOV.U32 R4, RZ, RZ, R3 ;  /* 0x000000ffff047224 */ /* 0x003fe200078e0003 */
[----:B------:R-:W-:-:S04]  /*1f8c0*/  MOV R5, 0x40000040 ;  /* 0x4000004000057802 */ /* 0x000fc80000000f00 */
        /* <DEDUP_REMOVED lines=9> */
[----:B------:R-:W-:Y:S01]  /*1f960*/  VIADD R14, R3, 0x180 ;  /* 0x00000180030e7836 */ /* 0x000fe20000000000 */
[----:B------:R-:W-:-:S04]  /*1f970*/  MOV R15, 0x40000040 ;  /* 0x40000040000f7802 */ /* 0x000fc80000000f00 */
        /* <DEDUP_REMOVED lines=22> */
[----:B------:R-:W-:Y:S01]  /*1fae0*/  VIADD R4, R3, 0x200 ;  /* 0x0000020003047836 */ /* 0x000fe20000000000 */
        /* <DEDUP_REMOVED lines=27> */
[----:B------:R-:W-:Y:S02]  /*1fca0*/  VIADD R4, R3, 0x102 ;  /* 0x0000010203047836 */ /* 0x000fe40000000000 */
[----:B------:R-:W-:Y:S01]  /*1fcb0*/  IMAD.MOV.U32 R5, RZ, RZ, 0x40000040 ;  /* 0x40000040ff057424 */ /* 0x000fe200078e00ff */
        /* <DEDUP_REMOVED lines=8> */
[----:B------:R-:W2:Y:S01]  /*1fd40*/  LDL.64 R14, [R1+0x38] ;  /* 0x00003800010e7983 */ /* 0x000ea20000100a00 */
        /* <DEDUP_REMOVED lines=801> */
.L_x_2860:
[----:B------:R-:W-:Y:S01]  /*22f60*/  SHF.L.U32 R0, R9, 0x1f, RZ ;  /* 0x0000001f09007819 */ /* 0x000fe200000006ff */
[----:B------:R-:W-:-:S04]  /*22f70*/  IMAD R9, R10, 0x8, R16 ;  /* 0x000000080a097824 */ /* 0x000fc800078e0210 */
[----:B------:R0:W1:Y:S01]  /*22f80*/  SYNCS.PHASECHK.TRANS64.TRYWAIT P2, [R9+URZ+0x38850], R0 ;  /* 0x03885000090075a7 */ /* 0x000062000804017f */
[----:B------:R-:W-:Y:S05]  /*22f90*/  @!P0 BRA `(.L_x_2861) ;  /* 0x0000000000048947 */ /* 0x000fea0003800000 */
[----:B------:R-:W-:Y:S01]  /*22fa0*/  BPT.TRAP 0x1 ;  /* 0x000000040000795c */ /* 0x000fe20000300000 */
.L_x_2861:
[----:B------:R-:W-:Y:S04]  /*22fb0*/  BSSY B1, `(.L_x_2862) ;  /* 0x0000004000017945 */ /* 0x000fe80003800000 */
[----:B-1----:R-:W-:Y:S05]  /*22fc0*/  @P2 BRA `(.L_x_2863) ;  /* 0x0000000000082947 */ /* 0x002fea0003800000 */
[----:B------:R-:W1:Y:S02]  /*22fd0*/  SYNCS.PHASECHK.TRANS64.TRYWAIT P2, [R9+URZ+0x38850], R0 ;  /* 0x03885000090075a7 */ /* 0x000e64000804017f */
[----:B-1----:R-:W-:Y:S05]  /*22fe0*/  @!P2 BRA `(.L_x_2864) ;  /* 0x0000012000c8a947 */ /* 0x002fea0003800000 */
.L_x_2863:
[----:B------:R-:W-:Y:S05]  /*22ff0*/  BSYNC B1 ;  /* 0x0000000000017941 */ /* 0x000fea0003800000 */
.L_x_2862:
[----:B01----:R-:W-:Y:S01]  /*23000*/  VIADD R0, R16, 0x400 ;  /* 0x0000040010007836 */ /* 0x003fe20000000000 */
[----:B------:R-:W-:Y:S01]  /*23010*/  WARPGROUP.ARRIVE ;  /* 0x00000000000079c5 */ /* 0x000fe20000000000 */
[----:B------:R-:W-:Y:S01]  /*23020*/  IMAD.MOV.U32 R3, RZ, RZ, 0x40000040 ;  /* 0x40000040ff037424 */ /* 0x000fe200078e00ff */
[----:B------:R-:W-:Y:S01]  /*23030*/  MOV R5, 0x40000040 ;  /* 0x4000004000057802 */ /* 0x000fe20000000f00 */
[----:B------:R-:W-:Y:S01]  /*23040*/  FMUL.FTZ R21, R188, UR38 ;  /* 0x00000026bc157c20 */ /* 0x000fe20008410000 */
[----:B------:R-:W-:Y:S01]  /*23050*/  SHF.R.U32.HI R0, RZ, 0x4, R0 ;  /* 0x00000004ff007819 */ /* 0x000fe20000011600 */
[----:B------:R-:W-:Y:S01]  /*23060*/  FMUL.FTZ R177, R177, UR38 ;  /* 0x00000026b1b17c20 */ /* 0x000fe20008410000 */
[----:B------:R-:W-:Y:S01]  /*23070*/  R2UR UR7, R3 ;  /* 0x00000000030772ca */ /* 0x000fe200000e0000 */
[----:B------:R-:W-:Y:S01]  /*23080*/  FMUL.FTZ R180, R180, UR38 ;  /* 0x00000026b4b47c20 */ /* 0x000fe20008410000 */
[----:B------:R-:W-:Y:S01]  /*23090*/  LOP3.LUT R0, R0, 0x3fff, RZ, 0xc0, !PT ;  /* 0x00003fff00007812 */ /* 0x000fe200078ec0ff */
[----:B------:R-:W-:Y:S01]  /*230a0*/  MUFU.TANH R21, R21 ;  /* 0x0000001500157308 */ /* 0x000fe20000002400 */
[----:B------:R-:W-:Y:S01]  /*230b0*/  FMUL.FTZ R181, R181, UR38 ;  /* 0x00000026b5b57c20 */ /* 0x000fe20008410000 */
[----:B------:R-:W-:Y:S01]  /*230c0*/  FMUL.FTZ R168, R168, UR38 ;  /* 0x00000026a8a87c20 */ /* 0x000fe20008410000 */
[----:B------:R-:W-:Y:S01]  /*230d0*/  LOP3.LUT R0, R0, 0x2800000, RZ, 0xfc, !PT ;  /* 0x0280000000007812 */ /* 0x000fe200078efcff */
[----:B------:R-:W-:Y:S01]  /*230e0*/  FMUL.FTZ R169, R169, UR38 ;  /* 0x00000026a9a97c20 */ /* 0x000fe20008410000 */
[----:B------:R-:W-:Y:S01]  /*230f0*/  FMUL.FTZ R172, R172, UR38 ;  /* 0x00000026acac7c20 */ /* 0x000fe20008410000 */
[----:B------:R-:W-:Y:S01]  /*23100*/  FMUL.FTZ R173, R173, UR38 ;  /* 0x00000026adad7c20 */ /* 0x000fe20008410000 */
[----:B------:R-:W-:Y:S01]  /*23110*/  FMUL.FTZ R160, R160, UR38 ;  /* 0x00000026a0a07c20 */ /* 0x000fe20008410000 */
[----:B------:R-:W-:-:S02]  /*23120*/  IMAD R2, R10, 0xa00, R0 ;  /* 0x00000a000a027824 */ /* 0x000fc400078e0200 */
[----:B------:R-:W-:Y:S01]  /*23130*/  FMUL.FTZ R10, R186, UR38 ;  /* 0x00000026ba0a7c20 */ /* 0x000fe20008410000 */
[----:B------:R-:W-:Y:S01]  /*23140*/  FMUL.FTZ R186, R176, UR38 ;  /* 0x00000026b0ba7c20 */ /* 0x000fe20008410000 */
[----:B------:R-:W-:Y:S01]  /*23150*/  MUFU.TANH R177, R177 ;  /* 0x000000b100b17308 */ /* 0x000fe20000002400 */
[C---:B------:R-:W-:Y:S01]  /*23160*/  VIADD R4, R2.reuse, 0x80 ;  /* 0x0000008002047836 */ /* 0x040fe20000000000 */
[----:B------:R-:W-:Y:S01]  /*23170*/  R2UR UR6, R2 ;  /* 0x00000000020672ca */ /* 0x000fe200000e0000 */
        /* <DEDUP_REMOVED lines=11> */
[----:B------:R-:W-:Y:S01]  /*23230*/  IMAD.MOV.U32 R3, RZ, RZ, 0x40000040 ;  /* 0x40000040ff037424 */ /* 0x000fe200078e00ff */
[----:B------:R-:W-:Y:S01]  /*23240*/  HGMMA.64x256x16.F32 R24, R208, gdesc[UR4].tnspB, R24, gsb0 ;  /* 0x43e00004d0187df0 */ /* 0x000fe20008000818 */
[----:B------:R-:W-:Y:S01]  /*23250*/  R2UR UR6, R4 ;  /* 0x00000000040672ca */ /* 0x000fe200000e0000 */
[----:B------:R-:W-:Y:S01]  /*23260*/  VIADD R4, R2, 0x100 ;  /* 0x0000010002047836 */ /* 0x000fe20000000000 */
[----:B------:R-:W-:Y:S01]  /*23270*/  R2UR UR7, R5 ;  /* 0x00000000050772ca */ /* 0x000fe200000e0000 */
[----:B------:R-:W-:Y:S01]  /*23280*/  IMAD.MOV.U32 R5, RZ, RZ, 0x40000040 ;  /* 0x40000040ff057424 */ /* 0x000fe200078e00ff */
        /* <DEDUP_REMOVED lines=18> */
[----:B------:R-:W-:Y:S01]  /*233b0*/  @!P1 IMAD R11, R11, 0x8, R16 ;  /* 0x000000080b0b9824 */ /* 0x000fe200078e0210 */
[----:B------:R-:W-:-:S02]  /*233c0*/  @!P1 IADD3 R9, R9, 0x38860, RZ ;  /* 0x0003886009099810 */ /* 0x000fc40007ffe0ff */
[C---:B------:R-:W-:Y:S01]  /*233d0*/  ISETP.GT.AND P2, PT, R8.reuse, R231, PT ;  /* 0x000000e70800720c */ /* 0x040fe20003f44270 */
[----:B------:R-:W-:Y:S02]  /*233e0*/  VIADD R8, R8, 0xffffffff ;  /* 0xffffffff08087836 */ /* 0x000fe40000000000 */
        /* <DEDUP_REMOVED lines=45> */
[----:B------:R-:W-:-:S04]  /*236c0*/  FMUL.FTZ R185, R191, UR38 ;  /* 0x00000026bfb97c20 */ /* 0x000fc80008410000 */
[----:B------:R-:W-:Y:S08]  /*236d0*/  MUFU.TANH R4, R4 ;  /* 0x0000000400047308 */ /* 0x000ff00000002400 */
[----:B------:R-:W-:Y:S01]  /*236e0*/  MUFU.TANH R185, R185 ;  /* 0x000000b900b97308 */ /* 0x000fe20000002400 */
[----:B------:R-:W-:Y:S02]  /*236f0*/  WARPGROUP.DEPBAR.LE gsb0, 0x0 ;  /* 0x00008000000079c5 */ /* 0x000fe40000010000 */
[----:B------:R-:W-:-:S09]  /*23700*/  WARPGROUP.ARRIVE ;  /* 0x00000000000079c5 */ /* 0x000fd20000000000 */
[----:B------:R-:W-:Y:S01]  /*23710*/  HGMMA.64x256x16.F32 R24, R196, gdesc[UR4].tnspB, R24, gsb0 ;  /* 0x43e00004c4187df0 */ /* 0x000fe20008000818 */
[----:B------:R-:W-:Y:S01]  /*23720*/  R2UR UR6, R2 ;  /* 0x00000000020672ca */ /* 0x000fe200000e0000 */
[----:B------:R-:W-:Y:S01]  /*23730*/  FMUL.FTZ R2, R184, UR38 ;  /* 0x00000026b8027c20 */ /* 0x000fe20008410000 */
[----:B------:R-:W-:Y:S01]  /*23740*/  FMUL.FTZ R184, R189, UR38 ;  /* 0x00000026bdb87c20 */ /* 0x000fe20008410000 */
[----:B------:R-:W-:Y:S01]  /*23750*/  R2UR UR7, R3 ;  /* 0x00000000030772ca */ /* 0x000fe200000e0000 */
[----:B------:R-:W-:-:S03]  /*23760*/  IMAD.U32 R3, RZ, RZ, UR42 ;  /* 0x0000002aff037e24 */ /* 0x000fc6000f8e00ff */
[----:B------:R-:W0:Y:S08]  /*23770*/  MUFU.TANH R2, R2 ;  /* 0x0000000200027308 */ /* 0x000e300000002400 */
[----:B------:R-:W1:Y:S01]  /*23780*/  MUFU.TANH R184, R184 ;  /* 0x000000b800b87308 */ /* 0x000e620000002400 */
[----:B0-----:R-:W-:-:S04]  /*23790*/  FMNMX.FTZ R0, R2, R7, !PT ;  /* 0x0000000702007209 */ /* 0x001fc80007810000 */
[----:B------:R-:W-:-:S04]  /*237a0*/  FMNMX.FTZ R0, R4, R0, !PT ;  /* 0x0000000004007209 */ /* 0x000fc80007810000 */
[----:B------:R-:W-:-:S04]  /*237b0*/  FMNMX.FTZ R0, R21, R0, !PT ;  /* 0x0000000015007209 */ /* 0x000fc80007810000 */
[----:B-1----:R-:W-:-:S04]  /*237c0*/  FMNMX.FTZ R0, R184, R0, !PT ;  /* 0x00000000b8007209 */ /* 0x002fc80007810000 */
        /* <DEDUP_REMOVED lines=15> */
[----:B------:R-:W-:-:S05]  /*238c0*/  FMNMX.FTZ R5, R157, R0, !PT ;  /* 0x000000009d057209 */ /* 0x000fca0007810000 */
[----:B------:R-:W0:Y:S02]  /*238d0*/  SHFL.BFLY PT, R0, R5, 0x2, 0x1f ;  /* 0x0c401f0005007f89 */ /* 0x000e2400000e0000 */
[----:B0-----:R-:W-:-:S05]  /*238e0*/  FMNMX.FTZ R5, R5, R0, !PT ;  /* 0x0000000005057209 */ /* 0x001fca0007810000 */
[----:B------:R-:W0:Y:S02]  /*238f0*/  SHFL.BFLY PT, R0, R5, 0x1, 0x1f ;  /* 0x0c201f0005007f89 */ /* 0x000e2400000e0000 */
[----:B0-----:R-:W-:Y:S02]  /*23900*/  FMNMX.FTZ R5, R5, R0, !PT ;  /* 0x0000000005057209 */ /* 0x001fe40007810000 */
[----:B------:R-:W-:-:S03]  /*23910*/  FMNMX.FTZ R0, R10, R6, !PT ;  /* 0x000000060a007209 */ /* 0x000fc60007810000 */
[----:B------:R-:W-:Y:S01]  /*23920*/  FADD.FTZ R7, -R5, R7 ;  /* 0x0000000705077221 */ /* 0x000fe20000010100 */
[----:B------:R-:W-:-:S03]  /*23930*/  FMNMX.FTZ R0, R14, R0, !PT ;  /* 0x000000000e007209 */ /* 0x000fc60007810000 */
[----:B------:R-:W-:Y:S01]  /*23940*/  FMUL.FTZ R7, R7, R3 ;  /* 0x0000000307077220 */ /* 0x000fe20000410000 */
[----:B------:R-:W-:-:S04]  /*23950*/  FMNMX.FTZ R0, R15, R0, !PT ;  /* 0x000000000f007209 */ /* 0x000fc80007810000 */
[----:B------:R-:W-:Y:S02]  /*23960*/  FMNMX.FTZ R183, R185, R0, !PT ;  /* 0x00000000b9b77209 */ /* 0x000fe40007810000 */
[----:B------:R0:W-:Y:S02]  /*23970*/  MUFU.EX2 R0, R7 ;  /* 0x0000000700007308 */ /* 0x0001e40000000800 */
[----:B------:R-:W-:-:S04]  /*23980*/  FMNMX.FTZ R183, R176, R183, !PT ;  /* 0x000000b7b0b77209 */ /* 0x000fc80007810000 */
[----:B------:R-:W-:Y:S01]  /*23990*/  FMNMX.FTZ R183, R178, R183, !PT ;  /* 0x000000b7b2b77209 */ /* 0x000fe20007810000 */
[----:B0-----:R-:W-:-:S04]  /*239a0*/  FMUL.FTZ R7, R5, R3 ;  /* 0x0000000305077220 */ /* 0x001fc80000410000 */
[--C-:B------:R-:W-:Y:S01]  /*239b0*/  FFMA.FTZ R208, R2, R3, -R7.reuse ;  /* 0x0000000302d07223 */ /* 0x100fe20000010807 */
[----:B------:R-:W-:Y:S01]  /*239c0*/  FMNMX.FTZ R2, R179, R183, !PT ;  /* 0x000000b7b3027209 */ /* 0x000fe20007810000 */
[-CC-:B------:R-:W-:Y:S01]  /*239d0*/  FFMA.FTZ R4, R4, R3.reuse, -R7.reuse ;  /* 0x0000000304047223 */ /* 0x180fe20000010807 */
[-CC-:B------:R-:W-:Y:S01]  /*239e0*/  FFMA.FTZ R210, R21, R3.reuse, -R7.reuse ;  /* 0x0000000315d27223 */ /* 0x180fe20000010807 */
[-CC-:B------:R-:W-:Y:S01]  /*239f0*/  FFMA.FTZ R200, R168, R3.reuse, -R7.reuse ;  /* 0x00000003a8c87223 */ /* 0x180fe20000010807 */
[----:B------:R-:W-:Y:S01]  /*23a00*/  FMNMX.FTZ R2, R156, R2, !PT ;  /* 0x000000029c027209 */ /* 0x000fe20007810000 */
[----:B------:R-:W-:Y:S01]  /*23a10*/  MUFU.EX2 R183, R4 ;  /* 0x0000000400b77308 */ /* 0x000fe20000000800 */
[-CC-:B------:R-:W-:Y:S01]  /*23a20*/  FFMA.FTZ R21, R177, R3.reuse, -R7.reuse ;  /* 0x00000003b1157223 */ /* 0x180fe20000010807 */
[-CC-:B------:R-:W-:Y:S01]  /*23a30*/  FFMA.FTZ R168, R169, R3.reuse, -R7.reuse ;  /* 0x00000003a9a87223 */ /* 0x180fe20000010807 */
[----:B------:R-:W-:Y:S01]  /*23a40*/  FMNMX.FTZ R2, R170, R2, !PT ;  /* 0x00000002aa027209 */ /* 0x000fe20007810000 */
[-CC-:B------:R-:W-:Y:S01]  /*23a50*/  FFMA.FTZ R184, R184, R3.reuse, -R7.reuse ;  /* 0x00000003b8b87223 */ /* 0x180fe20000010807 */
[-CC-:B------:R-:W-:Y:S01]  /*23a60*/  FFMA.FTZ R204, R186, R3.reuse, -R7.reuse ;  /* 0x00000003bacc7223 */ /* 0x180fe20000010807 */
[-CC-:B------:R-:W-:Y:S01]  /*23a70*/  FFMA.FTZ R206, R180, R3.reuse, -R7.reuse ;  /* 0x00000003b4ce7223 */ /* 0x180fe20000010807 */
[----:B------:R-:W-:Y:S01]  /*23a80*/  FMNMX.FTZ R2, R171, R2, !PT ;  /* 0x00000002ab027209 */ /* 0x000fe20007810000 */
[-CC-:B------:R-:W-:Y:S01]  /*23a90*/  FFMA.FTZ R177, R181, R3.reuse, -R7.reuse ;  /* 0x00000003b5b17223 */ /* 0x180fe20000010807 */
[-CC-:B------:R-:W-:Y:S01]  /*23aa0*/  FFMA.FTZ R202, R172, R3.reuse, -R7.reuse ;  /* 0x00000003acca7223 */ /* 0x180fe20000010807 */
[----:B------:R-:W-:Y:S01]  /*23ab0*/  FFMA.FTZ R169, R173, R3, -R7 ;  /* 0x00000003ada97223 */ /* 0x000fe20000010807 */
[----:B------:R-:W-:Y:S01]  /*23ac0*/  FMNMX.FTZ R2, R174, R2, !PT ;  /* 0x00000002ae027209 */ /* 0x000fe20007810000 */
[----:B------:R-:W0:Y:S03]  /*23ad0*/  MUFU.EX2 R208, R208 ;  /* 0x000000d000d07308 */ /* 0x000e260000000800 */
[----:B------:R-:W-:-:S04]  /*23ae0*/  FMNMX.FTZ R2, R175, R2, !PT ;  /* 0x00000002af027209 */ /* 0x000fc80007810000 */
[----:B------:R-:W-:Y:S01]  /*23af0*/  FMNMX.FTZ R2, R162, R2, !PT ;  /* 0x00000002a2027209 */ /* 0x000fe20007810000 */
[----:B------:R-:W-:Y:S03]  /*23b00*/  MUFU.EX2 R210, R210 ;  /* 0x000000d200d27308 */ /* 0x000fe60000000800 */
[----:B------:R-:W-:-:S04]  /*23b10*/  FMNMX.FTZ R2, R163, R2, !PT ;  /* 0x00000002a3027209 */ /* 0x000fc80007810000 */
[----:B------:R-:W-:Y:S01]  /*23b20*/  FMNMX.FTZ R2, R166, R2, !PT ;  /* 0x00000002a6027209 */ /* 0x000fe20007810000 */
[----:B------:R-:W-:Y:S01]  /*23b30*/  MUFU.EX2 R184, R184 ;  /* 0x000000b800b87308 */ /* 0x000fe20000000800 */
        /* <DEDUP_REMOVED lines=14> */
[----:B------:R-:W-:-:S02]  /*23c20*/  WARPGROUP.DEPBAR.LE gsb0, 0x0 ;  /* 0x00008000000079c5 */ /* 0x000fc40000010000 */
[----:B------:R-:W-:Y:S01]  /*23c30*/  WARPGROUP.ARRIVE ;  /* 0x00000000000079c5 */ /* 0x000fe20000000000 */
[----:B0-----:R-:W-:Y:S01]  /*23c40*/  FMNMX.FTZ R2, R2, R4, !PT ;  /* 0x0000000402027209 */ /* 0x001fe20007810000 */
[-CC-:B------:R-:W-:Y:S01]  /*23c50*/  FFMA.FTZ R196, R160, R3.reuse, -R7.reuse ;  /* 0x00000003a0c47223 */ /* 0x180fe20000010807 */
[-CC-:B------:R-:W-:Y:S01]  /*23c60*/  FFMA.FTZ R160, R161, R3.reuse, -R7.reuse ;  /* 0x00000003a1a07223 */ /* 0x180fe20000010807 */
[-CC-:B------:R-:W-:Y:S01]  /*23c70*/  FFMA.FTZ R198, R164, R3.reuse, -R7.reuse ;  /* 0x00000003a4c67223 */ /* 0x180fe20000010807 */
[----:B------:R-:W-:Y:S01]  /*23c80*/  FFMA.FTZ R161, R165, R3, -R7 ;  /* 0x00000003a5a17223 */ /* 0x000fe20000010807 */
[----:B------:R-:W-:Y:S01]  /*23c90*/  HGMMA.64x256x16.F32 R24, R192, gdesc[UR4].tnspB, R24, gsb0 ;  /* 0x43e00004c0187df0 */ /* 0x000fe20008000818 */
[----:B------:R-:W0:Y:S01]  /*23ca0*/  SHFL.BFLY PT, R4, R2, 0x1, 0x1f ;  /* 0x0c201f0002047f89 */ /* 0x000e2200000e0000 */
[----:B------:R-:W-:Y:S08]  /*23cb0*/  MUFU.EX2 R168, R168 ;  /* 0x000000a800a87308 */ /* 0x000ff00000000800 */
[----:B------:R-:W-:Y:S08]  /*23cc0*/  MUFU.EX2 R202, R202 ;  /* 0x000000ca00ca7308 */ /* 0x000ff00000000800 */
[----:B------:R-:W-:Y:S01]  /*23cd0*/  MUFU.EX2 R169, R169 ;  /* 0x000000a900a97308 */ /* 0x000fe20000000800 */
[----:B0-----:R-:W-:-:S07]  /*23ce0*/  FMNMX.FTZ R4, R2, R4, !PT ;  /* 0x0000000402047209 */ /* 0x001fce0007810000 */
[----:B------:R-:W-:Y:S01]  /*23cf0*/  MUFU.EX2 R196, R196 ;  /* 0x000000c400c47308 */ /* 0x000fe20000000800 */
[----:B------:R-:W-:-:S04]  /*23d00*/  FADD.FTZ R2, -R4, R6 ;  /* 0x0000000604027221 */ /* 0x000fc80000010100 */
[----:B------:R-:W-:-:S03]  /*23d10*/  FMUL.FTZ R2, R2, R3 ;  /* 0x0000000302027220 */ /* 0x000fc60000410000 */
[----:B------:R-:W-:Y:S08]  /*23d20*/  MUFU.EX2 R160, R160 ;  /* 0x000000a000a07308 */ /* 0x000ff00000000800 */
[----:B------:R-:W-:Y:S08]  /*23d30*/  MUFU.EX2 R2, R2 ;  /* 0x0000000200027308 */ /* 0x000ff00000000800 */
[----:B------:R-:W-:Y:S08]  /*23d40*/  MUFU.EX2 R198, R198 ;  /* 0x000000c600c67308 */ /* 0x000ff00000000800 */
[----:B------:R-:W-:Y:S01]  /*23d50*/  MUFU.EX2 R161, R161 ;  /* 0x000000a100a17308 */ /* 0x000fe20000000800 */
[----:B------:R-:W-:-:S02]  /*23d60*/  WARPGROUP.DEPBAR.LE gsb0, 0x0 ;  /* 0x00008000000079c5 */ /* 0x000fc40000010000 */
[-CC-:B------:R-:W-:Y:S01]  /*23d70*/  FFMA.FTZ R194, R153, R3.reuse, -R7.reuse ;  /* 0x0000000399c27223 */ /* 0x180fe20000010807 */
[-C--:B------:R-:W-:Y:S01]  /*23d80*/  FMUL.FTZ R153, R4, R3.reuse ;  /* 0x0000000304997220 */ /* 0x080fe20000410000 */
[-CC-:B------:R-:W-:Y:S01]  /*23d90*/  FFMA.FTZ R192, R152, R3.reuse, -R7.reuse ;  /* 0x0000000398c07223 */ /* 0x180fe20000010807 */
[-CC-:B------:R-:W-:Y:S01]  /*23da0*/  FFMA.FTZ R152, R182, R3.reuse, -R7.reuse ;  /* 0x00000003b6987223 */ /* 0x180fe20000010807 */
[-C--:B------:R-:W-:Y:S01]  /*23db0*/  FFMA.FTZ R7, R157, R3.reuse, -R7 ;  /* 0x000000039d077223 */ /* 0x080fe20000010807 */
[-CC-:B------:R-:W-:Y:S01]  /*23dc0*/  FFMA.FTZ R209, R10, R3.reuse, -R153.reuse ;  /* 0x000000030ad17223 */ /* 0x180fe20000010899 */
[-CC-:B------:R-:W-:Y:S01]  /*23dd0*/  FFMA.FTZ R211, R15, R3.reuse, -R153.reuse ;  /* 0x000000030fd37223 */ /* 0x180fe20000010899 */
[-CC-:B------:R-:W-:Y:S01]  /*23de0*/  FFMA.FTZ R205, R176, R3.reuse, -R153.reuse ;  /* 0x00000003b0cd7223 */ /* 0x180fe20000010899 */
[----:B------:R0:W-:Y:S01]  /*23df0*/  MUFU.EX2 R6, R7 ;  /* 0x0000000700067308 */ /* 0x0001e20000000800 */
[-CC-:B------:R-:W-:Y:S01]  /*23e00*/  FFMA.FTZ R10, R178, R3.reuse, -R153.reuse ;  /* 0x00000003b20a7223 */ /* 0x180fe20000010899 */
[-CC-:B------:R-:W-:Y:S01]  /*23e10*/  FFMA.FTZ R207, R179, R3.reuse, -R153.reuse ;  /* 0x00000003b3cf7223 */ /* 0x180fe20000010899 */
[----:B------:R-:W-:Y:S01]  /*23e20*/  FFMA.FTZ R156, R156, R3, -R153 ;  /* 0x000000039c9c7223 */ /* 0x000fe20000010899 */
[----:B------:R-:W-:-:S02]  /*23e30*/  @!P1 VIADD R15, R11, 0x38840 ;  /* 0x000388400b0f9836 */ /* 0x000fc40000000000 */
[-CC-:B------:R-:W-:Y:S01]  /*23e40*/  FFMA.FTZ R201, R170, R3.reuse, -R153.reuse ;  /* 0x00000003aac97223 */ /* 0x180fe20000010899 */
[-CC-:B------:R-:W-:Y:S01]  /*23e50*/  FFMA.FTZ R171, R171, R3.reuse, -R153.reuse ;  /* 0x00000003abab7223 */ /* 0x180fe20000010899 */
[-CC-:B------:R-:W-:Y:S01]  /*23e60*/  FFMA.FTZ R203, R174, R3.reuse, -R153.reuse ;  /* 0x00000003aecb7223 */ /* 0x180fe20000010899 */
[----:B------:R-:W1:Y:S01]  /*23e70*/  MUFU.EX2 R209, R209 ;  /* 0x000000d100d17308 */ /* 0x000e620000000800 */
[-CC-:B0-----:R-:W-:Y:S01]  /*23e80*/  FFMA.FTZ R7, R14, R3.reuse, -R153.reuse ;  /* 0x000000030e077223 */ /* 0x181fe20000010899 */
[-C--:B------:R-:W-:Y:S01]  /*23e90*/  FFMA.FTZ R14, R185, R3.reuse, -R153 ;  /* 0x00000003b90e7223 */ /* 0x080fe20000010899 */
[----:B------:R-:W-:Y:S01]  /*23ea0*/  @!P1 PRMT R15, RZ, 0x654, R15 ;  /* 0x00000654ff0f9816 */ /* 0x000fe2000000000f */
[-CC-:B------:R-:W-:Y:S01]  /*23eb0*/  FFMA.FTZ R197, R162, R3.reuse, -R153.reuse ;  /* 0x00000003a2c57223 */ /* 0x180fe20000010899 */
[-CC-:B------:R-:W-:Y:S01]  /*23ec0*/  FFMA.FTZ R163, R163, R3.reuse, -R153.reuse ;  /* 0x00000003a3a37223 */ /* 0x180fe20000010899 */
[-CC-:B------:R-:W-:Y:S01]  /*23ed0*/  FFMA.FTZ R199, R166, R3.reuse, -R153.reuse ;  /* 0x00000003a6c77223 */ /* 0x180fe20000010899 */
[----:B------:R0:W-:Y:S01]  /*23ee0*/  @!P1 SYNCS.ARRIVE.TRANS64.RED.A1T0 RZ, [R15+URZ], RZ ;  /* 0x000000ff0fff99a7 */ /* 0x0001e2000810043f */
[----:B------:R-:W2:Y:S01]  /*23ef0*/  MUFU.EX2 R7, R7 ;  /* 0x0000000700077308 */ /* 0x000ea20000000800 */
[-CC-:B------:R-:W-:Y:S01]  /*23f00*/  FFMA.FTZ R167, R167, R3.reuse, -R153.reuse ;  /* 0x00000003a7a77223 */ /* 0x180fe20000010899 */
[-CC-:B------:R-:W-:Y:S01]  /*23f10*/  FFMA.FTZ R154, R154, R3.reuse, -R153.reuse ;  /* 0x000000039a9a7223 */ /* 0x180fe20000010899 */
[-CC-:B------:R-:W-:Y:S01]  /*23f20*/  FFMA.FTZ R155, R155, R3.reuse, -R153.reuse ;  /* 0x000000039b9b7223 */ /* 0x180fe20000010899 */
[----:B------:R-:W-:Y:S01]  /*23f30*/  FFMA.FTZ R158, R158, R3, -R153 ;  /* 0x000000039e9e7223 */ /* 0x000fe20000010899 */
[----:B0-----:R-:W-:-:S03]  /*23f40*/  @!P1 PRMT R15, RZ, 0x654, R9 ;  /* 0x00000654ff0f9816 */ /* 0x001fc60000000009 */
[----:B------:R-:W0:Y:S01]  /*23f50*/  MUFU.EX2 R211, R211 ;  /* 0x000000d300d37308 */ /* 0x000e220000000800 */
[----:B-1----:R-:W-:Y:S01]  /*23f60*/  FFMA.FTZ R12, R2, R12, R209 ;  /* 0x0000000c020c7223 */ /* 0x002fe200000100d1 */
[----:B------:R1:W-:Y:S06]  /*23f70*/  @!P1 SYNCS.ARRIVE.TRANS64.RED.A1T0 RZ, [R15+URZ], RZ ;  /* 0x000000ff0fff99a7 */ /* 0x0003ec000810043f */
[----:B------:R-:W3:Y:S01]  /*23f80*/  MUFU.EX2 R14, R14 ;  /* 0x0000000e000e7308 */ /* 0x000ee20000000800 */
[C---:B--2---:R-:W-:Y:S01]  /*23f90*/  FADD.FTZ R12, R7.reuse, R12 ;  /* 0x0000000c070c7221 */ /* 0x044fe20000010000 */
[----:B------:R-:W-:Y:S01]  /*23fa0*/  F2FP.F16.F32.PACK_AB R209, R7, R209 ;  /* 0x000000d107d1723e */ /* 0x000fe200000000ff */
[-CC-:B-1----:R-:W-:Y:S01]  /*23fb0*/  FFMA.FTZ R15, R175, R3.reuse, -R153.reuse ;  /* 0x00000003af0f7223 */ /* 0x182fe20000010899 */
[----:B------:R-:W-:Y:S01]  /*23fc0*/  FFMA.FTZ R153, R159, R3, -R153 ;  /* 0x000000039f997223 */ /* 0x000fe20000010899 */
[----:B------:R-:W-:-:S03]  /*23fd0*/  MOV R7, R5 ;  /* 0x0000000500077202 */ /* 0x000fc60000000f00 */
[----:B------:R-:W1:Y:S08]  /*23fe0*/  MUFU.EX2 R205, R205 ;  /* 0x000000cd00cd7308 */ /* 0x000e700000000800 */
[----:B------:R-:W2:Y:S08]  /*23ff0*/  MUFU.EX2 R10, R10 ;  /* 0x0000000a000a7308 */ /* 0x000eb00000000800 */
[----:B------:R4:W-:Y:S08]  /*24000*/  MUFU.EX2 R11, R156 ;  /* 0x0000009c000b7308 */ /* 0x0009f00000000800 */
[----:B------:R-:W5:Y:S01]  /*24010*/  MUFU.EX2 R207, R207 ;  /* 0x000000cf00cf7308 */ /* 0x000f620000000800 */
[----:B----4-:R-:W-:Y:S01]  /*24020*/  FADD.FTZ R156, R210, R13 ;  /* 0x0000000dd29c7221 */ /* 0x010fe20000010000 */
[----:B0-----:R-:W-:Y:S01]  /*24030*/  FADD.FTZ R13, R211, R12 ;  /* 0x0000000cd30d7221 */ /* 0x001fe20000010000 */
[----:B------:R-:W-:-:S02]  /*24040*/  F2FP.F16.F32.PACK_AB R210, R184, R210 ;  /* 0x000000d2b8d2723e */ /* 0x000fc400000000ff */
[----:B------:R-:W-:Y:S01]  /*24050*/  FADD.FTZ R156, R184, R156 ;  /* 0x0000009cb89c7221 */ /* 0x000fe20000010000 */
[C---:B---3--:R-:W-:Y:S01]  /*24060*/  FADD.FTZ R13, R14.reuse, R13 ;  /* 0x0000000d0e0d7221 */ /* 0x048fe20000010000 */
[----:B------:R-:W-:Y:S01]  /*24070*/  F2FP.F16.F32.PACK_AB R211, R14, R211 ;  /* 0x000000d30ed3723e */ /* 0x000fe200000000ff */
[----:B------:R-:W0:Y:S01]  /*24080*/  MUFU.EX2 R201, R201 ;  /* 0x000000c900c97308 */ /* 0x000e220000000800 */
[----:B------:R-:W-:Y:S01]  /*24090*/  FADD.FTZ R157, R204, R156 ;  /* 0x0000009ccc9d7221 */ /* 0x000fe20000010000 */
[----:B-1----:R-:W-:Y:S01]  /*240a0*/  FADD.FTZ R156, R205, R13 ;  /* 0x0000000dcd9c7221 */ /* 0x002fe20000010000 */
[C---:B--2---:R-:W-:Y:S02]  /*240b0*/  F2FP.F16.F32.PACK_AB R205, R10.reuse, R205 ;  /* 0x000000cd0acd723e */ /* 0x044fe400000000ff */
[C---:B------:R-:W-:Y:S01]  /*240c0*/  FADD.FTZ R13, R21.reuse, R157 ;  /* 0x0000009d150d7221 */ /* 0x040fe20000010000 */
[----:B------:R-:W-:Y:S01]  /*240d0*/  FADD.FTZ R156, R10, R156 ;  /* 0x0000009c0a9c7221 */ /* 0x000fe20000010000 */
[----:B------:R-:W-:Y:S01]  /*240e0*/  F2FP.F16.F32.PACK_AB R204, R21, R204 ;  /* 0x000000cc15cc723e */ /* 0x000fe200000000ff */
[----:B------:R-:W1:Y:S01]  /*240f0*/  MUFU.EX2 R9, R171 ;  /* 0x000000ab00097308 */ /* 0x000e620000000800 */
[----:B------:R-:W-:Y:S01]  /*24100*/  FADD.FTZ R13, R206, R13 ;  /* 0x0000000dce0d7221 */ /* 0x000fe20000010000 */
[----:B-----5:R-:W-:Y:S01]  /*24110*/  FADD.FTZ R156, R207, R156 ;  /* 0x0000009ccf9c7221 */ /* 0x020fe20000010000 */
[----:B------:R-:W-:Y:S01]  /*24120*/  F2FP.F16.F32.PACK_AB R206, R177, R206 ;  /* 0x000000ceb1ce723e */ /* 0x000fe200000000ff */
[----:B------:R-:W-:-:S02]  /*24130*/  IMAD.MOV.U32 R10, RZ, RZ, R216 ;  /* 0x000000ffff0a7224 */ /* 0x000fc400078e00d8 */
[----:B------:R-:W-:Y:S01]  /*24140*/  FADD.FTZ R157, R177, R13 ;  /* 0x0000000db19d7221 */ /* 0x000fe20000010000 */
[C---:B------:R-:W-:Y:S01]  /*24150*/  FADD.FTZ R156, R11.reuse, R156 ;  /* 0x0000009c0b9c7221 */ /* 0x040fe20000010000 */
[----:B------:R-:W-:Y:S01]  /*24160*/  F2FP.F16.F32.PACK_AB R207, R11, R207 ;  /* 0x000000cf0bcf723e */ /* 0x000fe200000000ff */
[----:B------:R-:W2:Y:S01]  /*24170*/  MUFU.EX2 R203, R203 ;  /* 0x000000cb00cb7308 */ /* 0x000ea20000000800 */
[----:B------:R-:W-:Y:S01]  /*24180*/  FADD.FTZ R157, R200, R157 ;  /* 0x0000009dc89d7221 */ /* 0x000fe20000010000 */
[----:B0-----:R-:W-:Y:S01]  /*24190*/  FADD.FTZ R156, R201, R156 ;  /* 0x0000009cc99c7221 */ /* 0x001fe20000010000 */
[C---:B------:R-:W-:Y:S02]  /*241a0*/  F2FP.F16.F32.PACK_AB R200, R168.reuse, R200 ;  /* 0x000000c8a8c8723e */ /* 0x040fe400000000ff */
[----:B------:R-:W-:-:S03]  /*241b0*/  FADD.FTZ R157, R168, R157 ;  /* 0x0000009da89d7221 */ /* 0x000fc60000010000 */
[----:B------:R-:W0:Y:S01]  /*241c0*/  MUFU.EX2 R15, R15 ;  /* 0x0000000f000f7308 */ /* 0x000e220000000800 */
[C---:B-1----:R-:W-:Y:S01]  /*241d0*/  FADD.FTZ R156, R9.reuse, R156 ;  /* 0x0000009c099c7221 */ /* 0x042fe20000010000 */
[----:B------:R-:W-:Y:S01]  /*241e0*/  FADD.FTZ R157, R202, R157 ;  /* 0x0000009dca9d7221 */ /* 0x000fe20000010000 */
[----:B------:R-:W-:Y:S01]  /*241f0*/  F2FP.F16.F32.PACK_AB R201, R9, R201 ;  /* 0x000000c909c9723e */ /* 0x000fe200000000ff */
[----:B------:R-:W-:Y:S01]  /*24200*/  IMAD.MOV.U32 R9, RZ, RZ, R218 ;  /* 0x000000ffff097224 */ /* 0x000fe200078e00da */
        /* <DEDUP_REMOVED lines=34> */
[----:B0-----:R-:W-:Y:S01]  /*24430*/  FADD.FTZ R157, R194, R157 ;  /* 0x0000009dc29d7221 */ /* 0x001fe20000010000 */
[----:B------:R-:W-:-:S03]  /*24440*/  F2FP.F16.F32.PACK_AB R194, R6, R194 ;  /* 0x000000c206c2723e */ /* 0x000fc600000000ff */
[----:B------:R-:W-:Y:S01]  /*24450*/  FADD.FTZ R13, R6, R157 ;  /* 0x0000009d060d7221 */ /* 0x000fe20000010000 */
[----:B------:R-:W-:Y:S02]  /*24460*/  IMAD.MOV.U32 R6, RZ, RZ, R4 ;  /* 0x000000ffff067224 */ /* 0x000fe400078e0004 */
[----:B-1----:R-:W-:-:S04]  /*24470*/  FADD.FTZ R156, R158, R156 ;  /* 0x0000009c9e9c7221 */ /* 0x002fc80000010000 */
[C---:B--2---:R-:W-:Y:S01]  /*24480*/  FADD.FTZ R12, R153.reuse, R156 ;  /* 0x0000009c990c7221 */ /* 0x044fe20000010000 */
[----:B------:R-:W-:Y:S01]  /*24490*/  F2FP.F16.F32.PACK_AB R195, R153, R158 ;  /* 0x0000009e99c3723e */ /* 0x000fe200000000ff */
[----:B------:R-:W-:Y:S06]  /*244a0*/  @P2 BRA `(.L_x_2865) ;  /* 0xffffffb000a42947 */ /* 0x000fec000383ffff */
.L_x_2854:
[----:B------:R-:W-:Y:S05]  /*244b0*/  BSYNC B0 ;  /* 0x0000000000007941 */ /* 0x000fea0003800000 */
.L_x_2853:
        /* <DEDUP_REMOVED lines=131> */
.L_x_2866:
[----:B------:R-:W-:Y:S01]  /*24cf0*/  IMAD R10, R216, 0x8, R16 ;  /* 0x00000008d80a7824 */ /* 0x000fe200078e0210 */
[----:B------:R-:W-:-:S04]  /*24d00*/  SHF.L.U32 R0, R218, 0x1f, RZ ;  /* 0x0000001fda007819 */ /* 0x000fc800000006ff */
[----:B------:R0:W1:Y:S01]  /*24d10*/  SYNCS.PHASECHK.TRANS64.TRYWAIT P2, [R10+URZ+0x38850], R0 ;  /* 0x038850000a0075a7 */ /* 0x000062000804017f */
[----:B------:R-:W-:Y:S05]  /*24d20*/  @!P0 BRA `(.L_x_2867) ;  /* 0x0000000000048947 */ /* 0x000fea0003800000 */
[----:B------:R-:W-:Y:S01]  /*24d30*/  BPT.TRAP 0x1 ;  /* 0x000000040000795c */ /* 0x000fe20000300000 */
.L_x_2867:
[----:B------:R-:W-:Y:S04]  /*24d40*/  BSSY B0, `(.L_x_2868) ;  /* 0x0000004000007945 */ /* 0x000fe80003800000 */
[----:B-1----:R-:W-:Y:S05]  /*24d50*/  @P2 BRA `(.L_x_2869) ;  /* 0x0000000000082947 */ /* 0x002fea0003800000 */
[----:B------:R-:W1:Y:S02]  /*24d60*/  SYNCS.PHASECHK.TRANS64.TRYWAIT P0, [R10+URZ+0x38850], R0 ;  /* 0x038850000a0075a7 */ /* 0x000e64000800017f */
[----:B-1----:R-:W-:Y:S05]  /*24d70*/  @!P0 BRA `(.L_x_2870) ;  /* 0x0000010400788947 */ /* 0x002fea0003800000 */
.L_x_2869:
[----:B------:R-:W-:Y:S05]  /*24d80*/  BSYNC B0 ;  /* 0x0000000000007941 */ /* 0x000fea0003800000 */
.L_x_2868:
[----:B------:R-:W-:Y:S01]  /*24d90*/  VIADD R16, R16, 0x400 ;  /* 0x0000040010107836 */ /* 0x000fe20000000000 */
[----:B------:R-:W2:Y:S01]  /*24da0*/  LDL.LU R11, [R1+0x74] ;  /* 0x00007400010b7983 */ /* 0x000ea20000300800 */
[----:B------:R-:W-:Y:S01]  /*24db0*/  IMAD.MOV.U32 R7, RZ, RZ, 0x40000040 ;  /* 0x40000040ff077424 */ /* 0x000fe200078e00ff */
[----:B------:R-:W-:Y:S01]  /*24dc0*/  WARPGROUP.ARRIVE ;  /* 0x00000000000079c5 */ /* 0x000fe20000000000 */
[----:B------:R-:W-:Y:S01]  /*24dd0*/  MOV R9, 0x40000040 ;  /* 0x4000004000097802 */ /* 0x000fe20000000f00 */
[----:B01----:R-:W0:Y:S01]  /*24de0*/  SHFL.BFLY PT, R0, R13, 0x2, 0x1f ;  /* 0x0c401f000d007f89 */ /* 0x003e2200000e0000 */
[----:B------:R-:W-:Y:S01]  /*24df0*/  SHF.R.U32.HI R16, RZ, 0x4, R16 ;  /* 0x00000004ff107819 */ /* 0x000fe20000011610 */
[----:B------:R-:W-:Y:S01]  /*24e00*/  IMAD.MOV.U32 R154, RZ, RZ, -0x800000 ;  /* 0xff800000ff9a7424 */ /* 0x000fe200078e00ff */
[----:B------:R-:W-:Y:S01]  /*24e10*/  R2UR UR7, R7 ;  /* 0x00000000070772ca */ /* 0x000fe200000e0000 */
[----:B------:R-:W-:Y:S01]  /*24e20*/  IMAD.MOV.U32 R7, RZ, RZ, 0x40000040 ;  /* 0x40000040ff077424 */ /* 0x000fe200078e00ff */
[----:B------:R-:W-:Y:S01]  /*24e30*/  LOP3.LUT R16, R16, 0x3fff, RZ, 0xc0, !PT ;  /* 0x00003fff10107812 */ /* 0x000fe200078ec0ff */
[----:B------:R-:W-:-:S02]  /*24e40*/  @!P1 VIADD R10, R10, 0x38860 ;  /* 0x000388600a0a9836 */ /* 0x000fc40000000000 */
[----:B------:R-:W-:Y:S01]  /*24e50*/  IMAD.MOV.U32 R153, RZ, RZ, -0x800000 ;  /* 0xff800000ff997424 */ /* 0x000fe200078e00ff */
[----:B------:R-:W-:Y:S02]  /*24e60*/  LOP3.LUT R16, R16, 0x2800000, RZ, 0xfc, !PT ;  /* 0x0280000010107812 */ /* 0x000fe400078efcff */
[----:B------:R-:W-:-:S03]  /*24e70*/  @!P1 PRMT R10, RZ, 0x654, R10 ;  /* 0x00000654ff0a9816 */ /* 0x000fc6000000000a */
[C---:B------:R-:W-:Y:S01]  /*24e80*/  IMAD R6, R216.reuse, 0xa00, R16 ;  /* 0x00000a00d8067824 */ /* 0x040fe200078e0210 */
[----:B------:R-:W-:-:S03]  /*24e90*/  IADD3 R216, R216, 0x1, RZ ;  /* 0x00000001d8d87810 */ /* 0x000fc60007ffe0ff */
[C---:B------:R-:W-:Y:S01]  /*24ea0*/  VIADD R8, R6.reuse, 0x80 ;  /* 0x0000008006087836 */ /* 0x040fe20000000000 */
[----:B------:R-:W-:Y:S02]  /*24eb0*/  R2UR UR6, R6 ;  /* 0x00000000060672ca */ /* 0x000fe400000e0000 */
[----:B------:R-:W-:Y:S01]  /*24ec0*/  ISETP.NE.AND P2, PT, R216, 0x2, PT ;  /* 0x00000002d800780c */ /* 0x000fe20003f45270 */
[----:B0-----:R-:W-:-:S03]  /*24ed0*/  FADD.FTZ R0, R0, R13 ;  /* 0x0000000d00007221 */ /* 0x001fc60000010000 */
[----:B------:R-:W-:Y:S02]  /*24ee0*/  SEL R216, R216, RZ, P2 ;  /* 0x000000ffd8d87207 */ /* 0x000fe40001000000 */
[----:B------:R-:W0:Y:S05]  /*24ef0*/  SHFL.BFLY PT, R2, R0, 0x1, 0x1f ;  /* 0x0c201f0000027f89 */ /* 0x000e2a00000e0000 */
[----:B------:R-:W-:Y:S01]  /*24f00*/  HGMMA.64x256x16.F32 R24, R208, gdesc[UR4].tnspB, R24, gsb0 ;  /* 0x43e00004d0187df0 */ /* 0x000fe20008000818 */
[----:B------:R-:W-:Y:S01]  /*24f10*/  R2UR UR6, R8 ;  /* 0x00000000080672ca */ /* 0x000fe200000e0000 */
[----:B------:R-:W-:Y:S01]  /*24f20*/  VIADD R8, R6, 0x100 ;  /* 0x0000010006087836 */ /* 0x000fe20000000000 */
[----:B------:R-:W-:Y:S01]  /*24f30*/  R2UR UR7, R9 ;  /* 0x00000000090772ca */ /* 0x000fe200000e0000 */
[----:B------:R-:W-:-:S02]  /*24f40*/  IMAD.MOV.U32 R9, RZ, RZ, 0x40000040 ;  /* 0x40000040ff097424 */ /* 0x000fc400078e00ff */
[----:B0-----:R-:W-:-:S05]  /*24f50*/  FADD.FTZ R0, R0, R2 ;  /* 0x0000000200007221 */ /* 0x001fca0000010000 */
[----:B------:R-:W-:-:S13]  /*24f60*/  FSETP.NE.FTZ.AND P0, PT, R0, RZ, PT ;  /* 0x000000ff0000720b */ /* 0x000fda0003f15000 */
[----:B------:R-:W0:Y:S02]  /*24f70*/  @P0 MUFU.LG2 R2, R0 ;  /* 0x0000000000020308 */ /* 0x000e240000000c00 */
[----:B0-----:R-:W-:Y:S01]  /*24f80*/  @P0 FMUL.FTZ R2, R2, 0.69314718246459960938 ;  /* 0x3f31721802020820 */ /* 0x001fe20000410000 */
[----:B--2---:R-:W-:-:S05]  /*24f90*/  VIADD R11, R11, 0x1 ;  /* 0x000000010b0b7836 */ /* 0x004fca0000000000 */
[----:B------:R-:W-:Y:S01]  /*24fa0*/  STL [R1+0x74], R11 ;  /* 0x0000740b01007387 */ /* 0x000fe20000100800 */
[----:B------:R-:W-:Y:S02]  /*24fb0*/  WARPGROUP.DEPBAR.LE gsb0, 0x0 ;  /* 0x00008000000079c5 */ /* 0x000fe40000010000 */
        /* <DEDUP_REMOVED lines=20> */
[----:B0-----:R-:W-:-:S05]  /*25100*/  FADD.FTZ R6, R6, R12 ;  /* 0x0000000c06067221 */ /* 0x001fca0000010000 */
[----:B------:R-:W0:Y:S02]  /*25110*/  SHFL.BFLY PT, R7, R6, 0x1, 0x1f ;  /* 0x0c201f0006077f89 */ /* 0x000e2400000e0000 */
[----:B0-----:R-:W-:Y:S01]  /*25120*/  FADD.FTZ R6, R6, R7 ;  /* 0x0000000706067221 */ /* 0x001fe20000010000 */
[----:B------:R-:W-:-:S04]  /*25130*/  @P0 FMUL.FTZ R7, R3, 0.69314718246459960938 ;  /* 0x3f31721803070820 */ /* 0x000fc80000410000 */
[----:B------:R-:W-:Y:S01]  /*25140*/  FSETP.NE.FTZ.AND P3, PT, R6, RZ, PT ;  /* 0x000000ff0600720b */ /* 0x000fe20003f75000 */
[----:B------:R-:W-:Y:S01]  /*25150*/  @P0 FFMA.FTZ R154, R7, R5, R2 ;  /* 0x00000005079a0223 */ /* 0x000fe20000010002 */
[----:B------:R-:W-:-:S06]  /*25160*/  IMAD.MOV.U32 R2, RZ, RZ, RZ ;  /* 0x000000ffff027224 */ /* 0x000fcc00078e00ff */
[----:B------:R0:W-:Y:S01]  /*25170*/  @P0 MUFU.RCP R2, R0 ;  /* 0x0000000000020308 */ /* 0x0001e20000001000 */
[----:B------:R-:W-:-:S07]  /*25180*/  PLOP3.LUT P0, PT, PT, PT, PT, 0x8, 0x0 ;  /* 0x000000000000781c */ /* 0x000fce0003f0e170 */
[----:B------:R-:W1:Y:S01]  /*25190*/  @P3 MUFU.LG2 R5, R6 ;  /* 0x0000000600053308 */ /* 0x000e620000000c00 */
[----:B0-----:R-:W-:-:S07]  /*251a0*/  IMAD.MOV.U32 R0, RZ, RZ, RZ ;  /* 0x000000ffff007224 */ /* 0x001fce00078e00ff */
[----:B------:R0:W2:Y:S02]  /*251b0*/  @P3 MUFU.RCP R0, R6 ;  /* 0x0000000600003308 */ /* 0x0000a40000001000 */
[----:B0-----:R-:W-:Y:S01]  /*251c0*/  @P3 FMUL.FTZ R6, R3, 0.69314718246459960938 ;  /* 0x3f31721803063820 */ /* 0x001fe20000410000 */
[----:B------:R-:W-:Y:S01]  /*251d0*/  SEL R3, RZ, 0x1, P2 ;  /* 0x00000001ff037807 */ /* 0x000fe20001000000 */
[----:B-1----:R-:W-:-:S03]  /*251e0*/  @P3 FMUL.FTZ R5, R5, 0.69314718246459960938 ;  /* 0x3f31721805053820 */ /* 0x002fc60000410000 */
        /* <DEDUP_REMOVED lines=134> */
[----:B0-----:R-:W-:-:S07]  /*25a50*/  FMUL.FTZ R151, R151, R0 ;  /* 0x0000000097977220 */ /* 0x001fce0000410000 */
.L_x_2753:
        /* <DEDUP_REMOVED lines=18> */
[----:B------:R-:W4:Y:S01]  /*25b80*/  LDL.LU R155, [R1+0x70] ;  /* 0x00007000019b7983 */ /* 0x000f220000300800 */
[----:B------:R-:W-:-:S02]  /*25b90*/  F2FP.F16.F32.PACK_AB R14, R37, R36 ;  /* 0x00000024250e723e */ /* 0x000fc400000000ff */
[----:B------:R-:W-:Y:S01]  /*25ba0*/  F2FP.F16.F32.PACK_AB R15, R39, R38 ;  /* 0x00000026270f723e */ /* 0x000fe200000000ff */
[----:B-----5:R-:W4:Y:S01]  /*25bb0*/  LDL.LU R152, [R1+0x64] ;  /* 0x0000640001987983 */ /* 0x020f220000300800 */
[----:B------:R-:W-:Y:S02]  /*25bc0*/  MOV R2, R16 ;  /* 0x0000001000027202 */ /* 0x000fe40000000f00 */
[----:B---3--:R-:W-:Y:S01]  /*25bd0*/  MOV R3, R0 ;  /* 0x0000000000037202 */ /* 0x008fe20000000f00 */
[----:B------:R-:W-:Y:S02]  /*25be0*/  BAR.SYNC.DEFER_BLOCKING 0x1, 0x100 ;  /* 0x0044000000007b1d */ /* 0x000fe40000010000 */
[----:B--2---:R-:W-:-:S03]  /*25bf0*/  IMAD.WIDE R20, R8, 0x2, R2 ;  /* 0x0000000208147825 */ /* 0x004fc600078e0202 */
[----:B------:R-:W-:-:S04]  /*25c00*/  LOP3.LUT R0, R20, 0x380, RZ, 0xc0, !PT ;  /* 0x0000038014007812 */ /* 0x000fc800078ec0ff */
[----:B------:R-:W-:Y:S02]  /*25c10*/  SHF.R.U64 R0, R0, 0x3, RZ ;  /* 0x0000000300007819 */ /* 0x000fe400000012ff */
[----:B------:R-:W-:Y:S02]  /*25c20*/  MOV R9, R21 ;  /* 0x0000001500097202 */ /* 0x000fe40000000f00 */
        /* <DEDUP_REMOVED lines=156> */
[----:B------:R-:W-:Y:S02]  /*265f0*/  IADD3.X R21, RZ, R21, RZ, P0, !PT ;  /* 0x00000015ff157210 */ /* 0x000fe400007fe4ff */
[----:B-1----:R-:W-:Y:S02]  /*26600*/  LOP3.LUT R4, R0, 0x380, RZ, 0xc0, !PT ;  /* 0x0000038000047812 */ /* 0x002fe400078ec0ff */
[----:B----4-:R-:W-:Y:S02]  /*26610*/  IADD3 R10, P0, R156, UR4, RZ ;  /* 0x000000049c0a7c10 */ /* 0x010fe4000ff1e0ff */
[----:B------:R-:W-:Y:S02]  /*26620*/  SHF.R.U64 R4, R4, 0x3, RZ ;  /* 0x0000000304047819 */ /* 0x000fe400000012ff */
[----:B------:R-:W-:Y:S02]  /*26630*/  IADD3.X R11, R155, UR5, RZ, P0, !PT ;  /* 0x000000059b0b7c10 */ /* 0x000fe400087fe4ff */
[----:B------:R-:W-:-:S02]  /*26640*/  ISETP.NE.U32.AND P0, PT, RZ, UR6, PT ;  /* 0x00000006ff007c0c */ /* 0x000fc4000bf05070 */
[----:B------:R-:W-:Y:S02]  /*26650*/  LOP3.LUT R20, R4, R0, RZ, 0x3c, !PT ;  /* 0x0000000004147212 */ /* 0x000fe400078e3cff */
[----:B------:R-:W-:Y:S02]  /*26660*/  ISETP.NE.AND.EX P0, PT, RZ, UR7, PT, P0 ;  /* 0x00000007ff007c0c */ /* 0x000fe4000bf05300 */
[----:B------:R-:W-:Y:S02]  /*26670*/  MOV R20, R20 ;  /* 0x0000001400147202 */ /* 0x000fe40000000f00 */
[----:B------:R-:W-:Y:S02]  /*26680*/  F2FP.F16.F32.PACK_AB R12, R145, R144 ;  /* 0x00000090910c723e */ /* 0x000fe400000000ff */
[----:B------:R-:W-:Y:S02]  /*26690*/  F2FP.F16.F32.PACK_AB R13, R147, R146 ;  /* 0x00000092930d723e */ /* 0x000fe400000000ff */
[----:B------:R-:W-:-:S02]  /*266a0*/  F2FP.F16.F32.PACK_AB R14, R149, R148 ;  /* 0x00000094950e723e */ /* 0x000fc400000000ff */
[----:B------:R-:W-:-:S05]  /*266b0*/  F2FP.F16.F32.PACK_AB R15, R151, R150 ;  /* 0x00000096970f723e */ /* 0x000fca00000000ff */
[----:B------:R1:W-:Y:S01]  /*266c0*/  STSM.16.M88.4 [R20], R12 ;  /* 0x0000000c14007844 */ /* 0x0003e20000000200 */
[----:B------:R-:W-:Y:S01]  /*266d0*/  IMAD.MOV.U32 R21, RZ, RZ, 0x9b8 ;  /* 0x000009b8ff157424 */ /* 0x000fe200078e00ff */
[----:B------:R-:W-:Y:S01]  /*266e0*/  BAR.SYNC.DEFER_BLOCKING 0x1, 0x100 ;  /* 0x0044000000007b1d */ /* 0x000fe20000010000 */
[----:B-1----:R-:W-:-:S05]  /*266f0*/  @P0 IADD3 R12, P2, R156, UR6, RZ ;  /* 0x000000069c0c0c10 */ /* 0x002fca000ff5e0ff */
[----:B------:R-:W-:Y:S01]  /*26700*/  ULDC UR6, c[0x0][0xa88] ;  /* 0x0002a20000067ab9 */ /* 0x000fe20000000800 */
[----:B------:R-:W-:Y:S01]  /*26710*/  @P0 IADD3.X R13, R155, UR7, RZ, P2, !PT ;  /* 0x000000079b0d0c10 */ /* 0x000fe200097fe4ff */
[----:B------:R-:W-:Y:S01]  /*26720*/  IMAD.U32 R0, RZ, RZ, UR6 ;  /* 0x00000006ff007e24 */ /* 0x000fe2000f8e00ff */
[----:B------:R-:W-:Y:S01]  /*26730*/  ISETP.NE.AND P2, PT, R152, RZ, PT ;  /* 0x000000ff9800720c */ /* 0x000fe20003f45270 */
[----:B------:R-:W-:-:S03]  /*26740*/  ULDC UR6, c[0x0][0xad4] ;  /* 0x0002b50000067ab9 */ /* 0x000fc60000000800 */
[----:B------:R-:W-:-:S04]  /*26750*/  SEL R4, R152, UR6, P2 ;  /* 0x0000000698047c07 */ /* 0x000fc80009000000 */
[----:B------:R-:W-:Y:S01]  /*26760*/  ISETP.GT.AND P2, PT, R4, 0x1, PT ;  /* 0x000000010400780c */ /* 0x000fe20003f44270 */
[----:B------:R-:W-:Y:S02]  /*26770*/  ULDC.64 UR8, c[0x0][0x208] ;  /* 0x0000820000087ab9 */ /* 0x000fe40000000a00 */
[----:B------:R1:W5:Y:S01]  /*26780*/  @P0 LDG.E R0, desc[UR8][R12.64] ;  /* 0x000000080c000981 */ /* 0x000362000c1e1900 */
[----:B------:R-:W-:-:S04]  /*26790*/  SEL R21, R21, 0x978, P2 ;  /* 0x0000097815157807 */ /* 0x000fc80001000000 */
[----:B------:R2:W3:Y:S08]  /*267a0*/  LDC.64 R14, c[0x0][R21+0x220] ;  /* 0x00008800150e7b82 */ /* 0x0004f00000000a00 */
[----:B-1----:R2:W1:Y:S01]  /*267b0*/  LDC.64 R12, c[0x0][R21+0x218] ;  /* 0x00008600150c7b82 */ /* 0x0024620000000a00 */
[----:B------:R-:W-:-:S04]  /*267c0*/  ISETP.NE.U32.AND P1, PT, RZ, UR4, PT ;  /* 0x00000004ff007c0c */ /* 0x000fc8000bf25070 */
[----:B------:R-:W-:Y:S01]  /*267d0*/  ISETP.NE.AND.EX P1, PT, RZ, UR5, PT, P1 ;  /* 0x00000005ff007c0c */ /* 0x000fe2000bf25310 */
[----:B------:R-:W-:-:S12]  /*267e0*/  IMAD.MOV.U32 R9, RZ, RZ, RZ ;  /* 0x000000ffff097224 */ /* 0x000fd800078e00ff */
[----:B------:R2:W5:Y:S01]  /*267f0*/  @P1 LDG.E R9, desc[UR8][R10.64] ;  /* 0x000000080a091981 */ /* 0x000562000c1e1900 */
[----:B------:R-:W-:Y:S05]  /*26800*/  @P0 BRA `(.L_x_2873) ;  /* 0x0000000000140947 */ /* 0x000fea0003800000 */
[----:B------:R-:W-:Y:S05]  /*26810*/  @!P1 BRA `(.L_x_2873) ;  /* 0x0000000000109947 */ /* 0x000fea0003800000 */
[----:B------:R-:W-:Y:S02]  /*26820*/  ULDC.64 UR6, c[0x0][0x208] ;  /* 0x0000820000067ab9 */ /* 0x000fe40000000a00 */
[----:B-----5:R-:W4:Y:S04]  /*26830*/  LDG.E R0, desc[UR6][R10.64] ;  /* 0x000000060a007981 */ /* 0x020f28000c1e1900 */
[----:B--2---:R-:W4:Y:S02]  /*26840*/  LDG.E R10, desc[UR6][R10.64+0x4] ;  /* 0x000004060a0a7981 */ /* 0x004f24000c1e1900 */
[----:B----4-:R-:W-:-:S07]  /*26850*/  IMAD.IADD R0, R10, 0x1, -R0 ;  /* 0x000000010a007824 */ /* 0x010fce00078e0a00 */
.L_x_2873:
[----:B------:R-:W4:Y:S01]  /*26860*/  LDL.LU R8, [R1+0x68] ;  /* 0x0000680001087983 */ /* 0x000f220000300800 */
[----:B------:R-:W0:Y:S03]  /*26870*/  LDC R157, c[0x0][0xbe8] ;  /* 0x0002fa00ff9d7b82 */ /* 0x000e260000000800 */
[----:B------:R-:W3:Y:S04]  /*26880*/  LDL.LU R4, [R1+0x88] ;  /* 0x0000880001047983 */ /* 0x000ee80000300800 */
[----:B------:R-:W3:Y:S01]  /*26890*/  LDL R158, [R1+0x84] ;  /* 0x00008400019e7983 */ /* 0x000ee20000100800 */
[----:B--2---:R-:W2:Y:S01]  /*268a0*/  LDC.64 R10, c[0x0][R21+0x228] ;  /* 0x00008a00150a7b82 */ /* 0x004ea20000000a00 */
[----:B------:R-:W-:-:S02]  /*268b0*/  ISETP.NE.U32.AND P0, PT, RZ, UR4, PT ;  /* 0x00000004ff007c0c */ /* 0x000fc4000bf05070 */
[----:B------:R-:W2:Y:S02]  /*268c0*/  LDL R160, [R1+0xb4] ;  /* 0x0000b40001a07983 */ /* 0x000ea40000100800 */
[----:B------:R-:W-:Y:S02]  /*268d0*/  ISETP.NE.AND.EX P0, PT, RZ, UR5, PT, P0 ;  /* 0x00000005ff007c0c */ /* 0x000fe4000bf05300 */
[----:B------:R-:W2:Y:S01]  /*268e0*/  LDL R159, [R1+0xa0] ;  /* 0x0000a000019f7983 */ /* 0x000ea20000100800 */
[----:B0-----:R-:W-:Y:S01]  /*268f0*/  ISETP.NE.AND P1, PT, R157, 0x1, PT ;  /* 0x000000019d00780c */ /* 0x001fe20003f25270 */
[-C--:B-1----:R-:W-:Y:S02]  /*26900*/  IMAD R20, R13, R236.reuse, RZ ;  /* 0x000000ec0d147224 */ /* 0x082fe400078e02ff */
[----:B------:R-:W-:-:S10]  /*26910*/  IMAD.WIDE.U32 R12, R12, R236, RZ ;  /* 0x000000ec0c0c7225 */ /* 0x000fd400078e00ff */
[----:B------:R-:W0:Y:S08]  /*26920*/  @P1 LDC R155, c[0x0][0xbec] ;  /* 0x0002fb00ff9b1b82 */ /* 0x000e300000000800 */
[----:B------:R-:W1:Y:S01]  /*26930*/  @P1 LDC R156, c[0x0][0xbf0] ;  /* 0x0002fc00ff9c1b82 */ /* 0x000e620000000800 */
[----:B------:R-:W-:Y:S02]  /*26940*/  IMAD.IADD R20, R13, 0x1, R20 ;  /* 0x000000010d147824 */ /* 0x000fe400078e0214 */
[----:B-----5:R-:W-:Y:S01]  /*26950*/  IMAD R0, R0, R157, RZ ;  /* 0x0000009d00007224 */ /* 0x020fe200078e02ff */
[----:B------:R-:W-:Y:S01]  /*26960*/  ULDC.64 UR6, c[0x0][0x208] ;  /* 0x0000820000067ab9 */ /* 0x000fe20000000a00 */
[----:B----4-:R-:W-:-:S02]  /*26970*/  SEL R8, R8, RZ, !P0 ;  /* 0x000000ff08087207 */ /* 0x010fc40004000000 */
[----:B---3--:R-:W-:-:S03]  /*26980*/  SEL R4, R4, RZ, !P0 ;  /* 0x000000ff04047207 */ /* 0x008fc60004000000 */
[----:B------:R-:W-:-:S04]  /*26990*/  IMAD R15, R15, R8, RZ ;  /* 0x000000080f0f7224 */ /* 0x000fc800078e02ff */
[C---:B------:R-:W-:Y:S02]  /*269a0*/  IMAD R4, R14.reuse, R4, R15 ;  /* 0x000000040e047224 */ /* 0x040fe400078e020f */
[----:B------:R-:W-:-:S05]  /*269b0*/  IMAD.WIDE.U32 R14, R14, R8, RZ ;  /* 0x000000080e0e7225 */ /* 0x000fca00078e00ff */
[----:B------:R-:W-:Y:S02]  /*269c0*/  IADD3 R15, R15, R4, RZ ;  /* 0x000000040f0f7210 */ /* 0x000fe40007ffe0ff */
[--C-:B------:R-:W-:Y:S02]  /*269d0*/  IADD3 R14, P0, P3, R14, R12, R9.reuse ;  /* 0x0000000c0e0e7210 */ /* 0x100fe40007b1e009 */
[----:B------:R-:W-:Y:S02]  /*269e0*/  SHF.R.S32.HI R4, RZ, 0x1f, R9 ;  /* 0x0000001fff047819 */ /* 0x000fe40000011409 */
[----:B------:R-:W-:Y:S02]  /*269f0*/  SEL R12, R158, RZ, P2 ;  /* 0x000000ff9e0c7207 */ /* 0x000fe40001000000 */
[----:B------:R-:W-:Y:S01]  /*26a00*/  IADD3.X R15, R15, R20, R4, P0, P3 ;  /* 0x000000140f0f7210 */ /* 0x000fe200007e6404 */
[----:B------:R-:W-:Y:S02]  /*26a10*/  IMAD.IADD R20, R234, 0x1, R230 ;  /* 0x00000001ea147824 */ /* 0x000fe400078e02e6 */
[----:B--2---:R-:W-:-:S02]  /*26a20*/  IMAD R152, R11, R12, RZ ;  /* 0x0000000c0b987224 */ /* 0x004fc400078e02ff */
[----:B------:R-:W-:-:S04]  /*26a30*/  IMAD.WIDE.U32 R12, R10, R12, RZ ;  /* 0x0000000c0a0c7225 */ /* 0x000fc800078e00ff */
[----:B0-----:R-:W-:-:S04]  /*26a40*/  @P1 IMAD.HI.U32 R10, R20, R155, RZ ;  /* 0x0000009b140a1227 */ /* 0x001fc800078e00ff */
[----:B------:R-:W-:Y:S01]  /*26a50*/  IMAD.MOV.U32 R155, RZ, RZ, R20 ;  /* 0x000000ffff9b7224 */ /* 0x000fe200078e0014 */
[----:B-1----:R-:W-:Y:S02]  /*26a60*/  @P1 SHF.R.U32.HI R155, RZ, R156, R10 ;  /* 0x0000009cff9b1219 */ /* 0x002fe4000001160a */
[----:B------:R0:W1:Y:S02]  /*26a70*/  LDC.64 R10, c[0x0][R21+0x210] ;  /* 0x00008400150a7b82 */ /* 0x0000640000000a00 */
[----:B0-----:R-:W-:-:S05]  /*26a80*/  IADD3 R21, -R155, RZ, RZ ;  /* 0x000000ff9b157210 */ /* 0x001fca0007ffe1ff */
[----:B------:R-:W-:Y:S01]  /*26a90*/  IMAD R21, R157, R21, R20 ;  /* 0x000000159d157224 */ /* 0x000fe200078e0214 */
[----:B------:R-:W-:Y:S01]  /*26aa0*/  IADD3 R12, P0, P3, R155, R14, R12 ;  /* 0x0000000e9b0c7210 */ /* 0x000fe20007b1e00c */
[----:B------:R-:W-:Y:S01]  /*26ab0*/  IMAD.IADD R152, R13, 0x1, R152 ;  /* 0x000000010d987824 */ /* 0x000fe200078e0298 */
[----:B------:R-:W-:Y:S02]  /*26ac0*/  SHF.R.S32.HI R13, RZ, 0x1f, R155 ;  /* 0x0000001fff0d7819 */ /* 0x000fe4000001149b */
[----:B------:R-:W-:Y:S02]  /*26ad0*/  SHF.R.S32.HI R14, RZ, 0x1f, R21 ;  /* 0x0000001fff0e7819 */ /* 0x000fe40000011415 */
[----:B------:R-:W-:Y:S01]  /*26ae0*/  IADD3.X R13, R13, R15, R152, P0, P3 ;  /* 0x0000000f0d0d7210 */ /* 0x000fe200007e6498 */
[----:B-1----:R-:W-:-:S04]  /*26af0*/  IMAD R11, R11, R21, RZ ;  /* 0x000000150b0b7224 */ /* 0x002fc800078e02ff */
[C---:B------:R-:W-:Y:S02]  /*26b00*/  IMAD R11, R10.reuse, R14, R11 ;  /* 0x0000000e0a0b7224 */ /* 0x040fe400078e020b */
[----:B------:R-:W0:Y:S01]  /*26b10*/  LDC.64 R14, c[0x0][0xba8] ;  /* 0x0002ea00ff0e7b82 */ /* 0x000e220000000a00 */
[----:B------:R-:W-:-:S07]  /*26b20*/  IMAD.WIDE.U32 R12, R10, R21, R12 ;  /* 0x000000150a0c7225 */ /* 0x000fce00078e000c */
[----:B0-----:R-:W0:Y:S08]  /*26b30*/  @!P2 LDC R14, c[0x0][0xb50] ;  /* 0x0002d400ff0eab82 */ /* 0x001e300000000800 */
[----:B------:R-:W1:Y:S01]  /*26b40*/  @!P2 LDC R15, c[0x0][0xb54] ;  /* 0x0002d500ff0fab82 */ /* 0x000e620000000800 */
[----:B------:R-:W-:Y:S01]  /*26b50*/  IMAD.IADD R11, R13, 0x1, R11 ;  /* 0x000000010d0b7824 */ /* 0x000fe200078e020b */
[----:B0-----:R-:W-:-:S04]  /*26b60*/  LEA R14, P0, R12, R14, 0x2 ;  /* 0x0000000e0c0e7211 */ /* 0x001fc800078010ff */
[----:B-1----:R-:W-:Y:S01]  /*26b70*/  LEA.HI.X R15, R12, R15, R11, 0x2, P0 ;  /* 0x0000000f0c0f7211 */ /* 0x002fe200000f140b */
[----:B------:R-:W-:Y:S04]  /*26b80*/  SHFL.IDX PT, R10, R14, RZ, 0x1c1f ;  /* 0x001c1fff0e0a7589 */ /* 0x000fe800000e0000 */
[----:B------:R-:W0:Y:S04]  /*26b90*/  SHFL.IDX PT, R11, R15, RZ, 0x1c1f ;  /* 0x001c1fff0f0b7589 */ /* 0x000e2800000e0000 */
[----:B------:R-:W-:Y:S04]  /*26ba0*/  SHFL.IDX PT, R12, R14, 0x1, 0x1c1f ;  /* 0x003c1f000e0c7f89 */ /* 0x000fe800000e0000 */
[----:B------:R1:W2:Y:S01]  /*26bb0*/  SHFL.IDX PT, R13, R15, 0x1, 0x1c1f ;  /* 0x003c1f000f0d7f89 */ /* 0x0002a200000e0000 */
[----:B------:R-:W-:Y:S01]  /*26bc0*/  LOP3.LUT P0, RZ, R159, 0x3, RZ, 0xc0, !PT ;  /* 0x000000039fff7812 */ /* 0x000fe2000780c0ff */
[----:B-1----:R-:W-:-:S04]  /*26bd0*/  IMAD.IADD R15, R160, 0x1, R230 ;  /* 0x00000001a00f7824 */ /* 0x002fc800078e02e6 */
[C---:B------:R-:W-:Y:S01]  /*26be0*/  VIADD R14, R15.reuse, 0x8 ;  /* 0x000000080f0e7836 */ /* 0x040fe20000000000 */
[----:B------:R-:W-:-:S04]  /*26bf0*/  ISETP.GE.OR P3, PT, R15, R0, P0 ;  /* 0x000000000f00720c */ /* 0x000fc80000766670 */
[----:B------:R-:W-:-:S09]  /*26c00*/  ISETP.GE.OR P0, PT, R14, R0, P0 ;  /* 0x000000000e00720c */ /* 0x000fd20000706670 */
[----:B0-----:R0:W-:Y:S04]  /*26c10*/  @!P3 ST.E desc[UR6][R10.64], R154 ;  /* 0x0000009a0a00b985 */ /* 0x0011e8000c101906 */
[----:B--2---:R0:W-:Y:S01]  /*26c20*/  @!P0 ST.E desc[UR6][R12.64], R153 ;  /* 0x000000990c008985 */ /* 0x0041e2000c101906 */
[----:B------:R-:W-:Y:S05]  /*26c30*/  @P2 BRA `(.L_x_2874) ;  /* 0x0000000c00ec2947 */ /* 0x000fea0003800000 */
[----:B------:R1:W5:Y:S01]  /*26c40*/  LDL R90, [R1+0x9c] ;  /* 0x00009c00015a7983 */ /* 0x0003620000100800 */
[----:B------:R-:W-:Y:S01]  /*26c50*/  IMAD.SHL.U32 R159, R212, 0x40, RZ ;  /* 0x00000040d49f7824 */ /* 0x000fe200078e00ff */
[----:B------:R-:W2:Y:S02]  /*26c60*/  @P1 LDC R21, c[0x0][0xbec] ;  /* 0x0002fb00ff151b82 */ /* 0x000ea40000000800 */
[----:B------:R1:W5:Y:S02]  /*26c70*/  LDL R89, [R1+0x78] ;  /* 0x0000780001597983 */ /* 0x0003640000100800 */
[----:B0-----:R-:W-:Y:S02]  /*26c80*/  LEA R11, R237, R159, 0x3 ;  /* 0x0000009fed0b7211 */ /* 0x001fe400078e18ff */
[----:B------:R1:W5:Y:S04]  /*26c90*/  LDL R88, [R1+0x80] ;  /* 0x0000800001587983 */ /* 0x0003680000100800 */
[----:B------:R1:W5:Y:S01]  /*26ca0*/  LDL R86, [R1+0x7c] ;  /* 0x00007c0001567983 */ /* 0x0003620000100800 */
[----:B------:R-:W-:Y:S01]  /*26cb0*/  IMAD.WIDE R2, R11, 0x2, R2 ;  /* 0x000000020b027825 */ /* 0x000fe200078e0202 */
[----:B------:R-:W-:Y:S01]  /*26cc0*/  ULDC.64 UR4, c[0x0][0x208] ;  /* 0x0000820000047ab9 */ /* 0x000fe20000000a00 */
[----:B------:R-:W0:Y:S01]  /*26cd0*/  @P1 LDC R85, c[0x0][0xbf0] ;  /* 0x0002fc00ff551b82 */ /* 0x000e220000000800 */
[----:B------:R-:W-:-:S02]  /*26ce0*/  IADD3 R25, P4, R2, 0x1000, RZ ;  /* 0x0000100002197810 */ /* 0x000fc40007f9e0ff */
[C---:B------:R-:W-:Y:S02]  /*26cf0*/  IADD3 R29, P3, R2.reuse, 0x2000, RZ ;  /* 0x00002000021d7810 */ /* 0x040fe40007f7e0ff */
[----:B------:R-:W-:Y:S02]  /*26d00*/  IADD3 R33, P2, R2, 0x3000, RZ ;  /* 0x0000300002217810 */ /* 0x000fe40007f5e0ff */
[----:B------:R-:W-:Y:S02]  /*26d10*/  LOP3.LUT R24, R25, 0x380, RZ, 0xc0, !PT ;  /* 0x0000038019187812 */ /* 0x000fe400078ec0ff */
[----:B------:R-:W-:Y:S02]  /*26d20*/  LOP3.LUT R28, R29, 0x380, RZ, 0xc0, !PT ;  /* 0x000003801d1c7812 */ /* 0x000fe400078ec0ff */
[----:B------:R-:W-:Y:S02]  /*26d30*/  LOP3.LUT R32, R33, 0x380, RZ, 0xc0, !PT ;  /* 0x0000038021207812 */ /* 0x000fe400078ec0ff */
[----:B------:R-:W-:-:S02]  /*26d40*/  SHF.R.U64 R24, R24, 0x3, RZ ;  /* 0x0000000318187819 */ /* 0x000fc400000012ff */
        /* <DEDUP_REMOVED lines=42> */
[----:B------:R-:W-:-:S02]  /*26ff0*/  IADD3 R61, P0, R2, 0xa000, RZ ;  /* 0x0000a000023d7810 */ /* 0x000fc40007f1e0ff */
[C---:B------:R-:W-:Y:S01]  /*27000*/  IADD3 R65, P6, R2.reuse, 0xb000, RZ ;  /* 0x0000b00002417810 */ /* 0x040fe20007fde0ff */
[----:B------:R-:W5:Y:S01]  /*27010*/  LD.E.128 R44, desc[UR4][R44.64] ;  /* 0x000000042c2c7980 */ /* 0x000f62000c101d00 */
[C---:B------:R-:W-:Y:S02]  /*27020*/  IADD3 R69, P5, R2.reuse, 0xc000, RZ ;  /* 0x0000c00002457810 */ /* 0x040fe40007fbe0ff */
[C---:B------:R-:W-:Y:S01]  /*27030*/  IADD3 R73, P4, R2.reuse, 0xd000, RZ ;  /* 0x0000d00002497810 */ /* 0x040fe20007f9e0ff */
[----:B------:R-:W5:Y:S01]  /*27040*/  LD.E.128 R40, desc[UR4][R40.64] ;  /* 0x0000000428287980 */ /* 0x000f62000c101d00 */
[C---:B------:R-:W-:Y:S02]  /*27050*/  IADD3 R77, P3, R2.reuse, 0xe000, RZ ;  /* 0x0000e000024d7810 */ /* 0x040fe40007f7e0ff */
[C---:B------:R-:W-:Y:S01]  /*27060*/  LOP3.LUT R13, R2.reuse, 0x380, RZ, 0xc0, !PT ;  /* 0x00000380020d7812 */ /* 0x040fe200078ec0ff */
[----:B------:R-:W5:Y:S01]  /*27070*/  LD.E.128 R48, desc[UR4][R48.64] ;  /* 0x0000000430307980 */ /* 0x000f62000c101d00 */
[----:B------:R-:W-:-:S02]  /*27080*/  IADD3 R11, P2, R2, 0xf000, RZ ;  /* 0x0000f000020b7810 */ /* 0x000fc40007f5e0ff */
[----:B------:R-:W-:Y:S01]  /*27090*/  LOP3.LUT R60, R61, 0x380, RZ, 0xc0, !PT ;  /* 0x000003803d3c7812 */ /* 0x000fe200078ec0ff */
[----:B------:R-:W5:Y:S01]  /*270a0*/  LD.E.128 R52, desc[UR4][R52.64] ;  /* 0x0000000434347980 */ /* 0x000f62000c101d00 */
[----:B------:R-:W-:Y:S02]  /*270b0*/  LOP3.LUT R64, R65, 0x380, RZ, 0xc0, !PT ;  /* 0x0000038041407812 */ /* 0x000fe400078ec0ff */
[----:B------:R-:W-:Y:S01]  /*270c0*/  LOP3.LUT R68, R69, 0x380, RZ, 0xc0, !PT ;  /* 0x0000038045447812 */ /* 0x000fe200078ec0ff */
[----:B------:R-:W5:Y:S01]  /*270d0*/  LD.E.128 R56, desc[UR4][R56.64] ;  /* 0x0000000438387980 */ /* 0x000f62000c101d00 */
[----:B------:R-:W-:Y:S02]  /*270e0*/  LOP3.LUT R72, R73, 0x380, RZ, 0xc0, !PT ;  /* 0x0000038049487812 */ /* 0x000fe400078ec0ff */
[----:B------:R-:W-:Y:S02]  /*270f0*/  LOP3.LUT R76, R77, 0x380, RZ, 0xc0, !PT ;  /* 0x000003804d4c7812 */ /* 0x000fe400078ec0ff */
[----:B------:R-:W-:-:S02]  /*27100*/  SHF.R.U64 R13, R13, 0x3, RZ ;  /* 0x000000030d0d7819 */ /* 0x000fc400000012ff */
[----:B------:R-:W-:Y:S02]  /*27110*/  LOP3.LUT R10, R11, 0x380, RZ, 0xc0, !PT ;  /* 0x000003800b0a7812 */ /* 0x000fe400078ec0ff */
[----:B------:R-:W-:Y:S02]  /*27120*/  SHF.R.U64 R60, R60, 0x3, RZ ;  /* 0x000000033c3c7819 */ /* 0x000fe400000012ff */
[----:B------:R-:W-:Y:S02]  /*27130*/  SHF.R.U64 R64, R64, 0x3, RZ ;  /* 0x0000000340407819 */ /* 0x000fe400000012ff */
[----:B------:R-:W-:Y:S02]  /*27140*/  SHF.R.U64 R68, R68, 0x3, RZ ;  /* 0x0000000344447819 */ /* 0x000fe400000012ff */
[----:B------:R-:W-:Y:S02]  /*27150*/  SHF.R.U64 R72, R72, 0x3, RZ ;  /* 0x0000000348487819 */ /* 0x000fe400000012ff */
[----:B------:R-:W-:-:S02]  /*27160*/  SHF.R.U64 R76, R76, 0x3, RZ ;  /* 0x000000034c4c7819 */ /* 0x000fc400000012ff */
[----:B------:R-:W-:Y:S02]  /*27170*/  LOP3.LUT R12, R13, R2, RZ, 0x3c, !PT ;  /* 0x000000020d0c7212 */ /* 0x000fe400078e3cff */
[----:B------:R-:W-:Y:S01]  /*27180*/  SHF.R.U64 R2, R10, 0x3, RZ ;  /* 0x000000030a027819 */ /* 0x000fe200000012ff */
[--C-:B------:R-:W-:Y:S01]  /*27190*/  IMAD.MOV.U32 R13, RZ, RZ, R3.reuse ;  /* 0x000000ffff0d7224 */ /* 0x100fe200078e0003 */
[----:B------:R-:W-:Y:S02]  /*271a0*/  LOP3.LUT R60, R60, R61, RZ, 0x3c, !PT ;  /* 0x0000003d3c3c7212 */ /* 0x000fe400078e3cff */
        /* <DEDUP_REMOVED lines=8> */
[-C--:B------:R-:W-:Y:S01]  /*27230*/  IADD3.X R61, RZ, R3.reuse, RZ, P0, !PT ;  /* 0x00000003ff3d7210 */ /* 0x080fe200007fe4ff */
[----:B------:R-:W5:Y:S01]  /*27240*/  LD.E.128 R12, desc[UR4][R12.64] ;  /* 0x000000040c0c7980 */ /* 0x000f62000c101d00 */
[----:B------:R-:W-:-:S02]  /*27250*/  IADD3.X R81, RZ, R3, RZ, P2, !PT ;  /* 0x00000003ff517210 */ /* 0x000fc400017fe4ff */
[----:B------:R-:W-:Y:S01]  /*27260*/  LOP3.LUT R80, R2, R11, RZ, 0x3c, !PT ;  /* 0x0000000b02507212 */ /* 0x000fe200078e3cff */
        /* <DEDUP_REMOVED lines=13> */
[----:B---3--:R-:W3:Y:S01]  /*27340*/  FENCE.VIEW.ASYNC.S ;  /* 0x00000000000073c6 */ /* 0x008ee20000000000 */
[----:B------:R-:W-:-:S04]  /*27350*/  IMAD.WIDE.U32 R2, R9, UR4, RZ ;  /* 0x0000000409027c25 */ /* 0x000fc8000f8e00ff */
[----:B------:R-:W-:Y:S01]  /*27360*/  IMAD R11, R9, UR5, R4 ;  /* 0x00000005090b7c24 */ /* 0x000fe2000f8e0204 */
[----:B------:R-:W-:Y:S01]  /*27370*/  ULDC.64 UR4, c[0x0][0xae8] ;  /* 0x0002ba0000047ab9 */ /* 0x000fe20000000a00 */
[----:B------:R-:W-:Y:S02]  /*27380*/  IMAD R9, R237, 0x20, R212 ;  /* 0x00000020ed097824 */ /* 0x000fe400078e02d4 */
[----:B------:R-:W-:Y:S02]  /*27390*/  IMAD.IADD R3, R3, 0x1, R11 ;  /* 0x0000000103037824 */ /* 0x000fe400078e020b */
[----:B------:R-:W-:Y:S02]  /*273a0*/  IMAD.IADD R10, R230, 0x1, R9 ;  /* 0x00000001e60a7824 */ /* 0x000fe400078e0209 */
[----:B------:R-:W-:Y:S01]  /*273b0*/  IMAD.WIDE.U32 R2, R236, UR4, R2 ;  /* 0x00000004ec027c25 */ /* 0x000fe2000f8e0002 */
[----:B------:R-:W-:-:S03]  /*273c0*/  SHF.R.S32.HI R11, RZ, 0x1f, R8 ;  /* 0x0000001fff0b7819 */ /* 0x000fc60000011408 */
[----:B--2---:R-:W-:Y:S01]  /*273d0*/  @P1 IMAD.HI.U32 R4, R10, R21, RZ ;  /* 0x000000150a041227 */ /* 0x004fe200078e00ff */
[----:B------:R-:W-:-:S03]  /*273e0*/  MOV R9, R10 ;  /* 0x0000000a00097202 */ /* 0x000fc60000000f00 */
[----:B------:R-:W-:Y:S01]  /*273f0*/  IMAD R3, R236, UR5, R3 ;  /* 0x00000005ec037c24 */ /* 0x000fe2000f8e0203 */
[----:B------:R-:W-:Y:S01]  /*27400*/  ULDC.64 UR4, c[0x0][0xaf0] ;  /* 0x0002bc0000047ab9 */ /* 0x000fe20000000a00 */
[----:B0-----:R-:W-:Y:S01]  /*27410*/  @P1 SHF.R.U32.HI R9, RZ, R85, R4 ;  /* 0x00000055ff091219 */ /* 0x001fe20000011604 */
[----:B------:R-:W-:Y:S02]  /*27420*/  IMAD R11, R11, UR4, RZ ;  /* 0x000000040b0b7c24 */ /* 0x000fe4000f8e02ff */
[----:B------:R-:W-:Y:S01]  /*27430*/  IMAD.WIDE.U32 R2, R8, UR4, R2 ;  /* 0x0000000408027c25 */ /* 0x000fe2000f8e0002 */
[----:B------:R-:W-:-:S03]  /*27440*/  SHF.R.S32.HI R4, RZ, 0x1f, R9 ;  /* 0x0000001fff047819 */ /* 0x000fc60000011409 */
[----:B------:R-:W-:Y:S01]  /*27450*/  IMAD R11, R8, UR5, R11 ;  /* 0x00000005080b7c24 */ /* 0x000fe2000f8e020b */
[----:B------:R-:W-:Y:S01]  /*27460*/  ULDC.64 UR4, c[0x0][0xae0] ;  /* 0x0002b80000047ab9 */ /* 0x000fe20000000a00 */
[----:B------:R-:W-:Y:S02]  /*27470*/  IMAD.MOV R8, RZ, RZ, -R9 ;  /* 0x000000ffff087224 */ /* 0x000fe400078e0a09 */
[----:B------:R-:W-:Y:S02]  /*27480*/  IMAD R4, R4, UR4, RZ ;  /* 0x0000000404047c24 */ /* 0x000fe4000f8e02ff */
[----:B------:R-:W-:Y:S02]  /*27490*/  IMAD R157, R157, R8, R10 ;  /* 0x000000089d9d7224 */ /* 0x000fe400078e020a */
[----:B------:R-:W-:Y:S02]  /*274a0*/  IMAD.IADD R3, R3, 0x1, R11 ;  /* 0x0000000103037824 */ /* 0x000fe400078e020b */
[C---:B------:R-:W-:Y:S01]  /*274b0*/  IMAD R11, R9.reuse, UR5, R4 ;  /* 0x00000005090b7c24 */ /* 0x040fe2000f8e0204 */
[----:B------:R-:W-:Y:S01]  /*274c0*/  SHF.R.S32.HI R4, RZ, 0x1f, R157 ;  /* 0x0000001fff047819 */ /* 0x000fe2000001149d */
[----:B------:R-:W-:Y:S01]  /*274d0*/  IMAD.WIDE.U32 R2, R9, UR4, R2 ;  /* 0x0000000409027c25 */ /* 0x000fe2000f8e0002 */
[----:B------:R-:W-:-:S03]  /*274e0*/  ULDC.64 UR4, c[0x0][0xad8] ;  /* 0x0002b60000047ab9 */ /* 0x000fc60000000a00 */
[----:B------:R-:W-:Y:S02]  /*274f0*/  IMAD.IADD R3, R3, 0x1, R11 ;  /* 0x0000000103037824 */ /* 0x000fe400078e020b */
[----:B------:R-:W-:Y:S02]  /*27500*/  IMAD R4, R4, UR4, RZ ;  /* 0x0000000404047c24 */ /* 0x000fe4000f8e02ff */
[----:B------:R-:W-:Y:S02]  /*27510*/  IMAD.IADD R85, R212, 0x1, R230 ;  /* 0x00000001d4557824 */ /* 0x000fe400078e02e6 */
        /* <DEDUP_REMOVED lines=12> */
[----:B---3--:R1:W-:Y:S01]  /*275e0*/  SYNCS.ARRIVE.TRANS64.RED.A1T0 RZ, [R8+URZ], RZ ;  /* 0x000000ff08ff79a7 */ /* 0x0083e2000810043f */
[----:B------:R1:W0:Y:S01]  /*275f0*/  SHFL.IDX PT, R87, R4, RZ, 0x181f ;  /* 0x00181fff04577589 */ /* 0x00022200000e0000 */
[----:B------:R-:W-:Y:S03]  /*27600*/  BSSY B1, `(.L_x_2875) ;  /* 0x0000016000017945 */ /* 0x000fe60003800000 */
        /* <DEDUP_REMOVED lines=10> */
[----:B--2---:R-:W-:Y:S02]  /*276b0*/  @!P5 LEA.HI.X R3, R18, R21, R19, 0x1, P6 ;  /* 0x000000151203d211 */ /* 0x004fe400030f0c13 */
        /* <DEDUP_REMOVED lines=10> */
.L_x_2876:
[----:B------:R-:W-:Y:S05]  /*27760*/  BSYNC B1 ;  /* 0x0000000000017941 */ /* 0x000fea0003800000 */
.L_x_2875:
[----:B---3-5:R3:W4:Y:S01]  /*27770*/  SHFL.IDX PT, R13, R84, 0x1, 0x181f ;  /* 0x00381f00540d7f89 */ /* 0x02872200000e0000 */
        /* <DEDUP_REMOVED lines=10> */
[C---:B-1----:R-:W-:Y:S02]  /*27820*/  @!P3 LEA R8, P5, R89.reuse, R11, 0x1 ;  /* 0x0000000b5908b211 */ /* 0x042fe400078a08ff */
        /* <DEDUP_REMOVED lines=10> */
.L_x_2878:
[----:B------:R-:W-:Y:S05]  /*278d0*/  BSYNC B1 ;  /* 0x0000000000017941 */ /* 0x000fea0003800000 */
.L_x_2877:
        /* <DEDUP_REMOVED lines=11> */
[-C--:B-1----:R-:W-:Y:S02]  /*27990*/  @!P2 LEA R8, P5, R89, R9.reuse, 0x1 ;  /* 0x000000095908a211 */ /* 0x082fe400078a08ff */
        /* <DEDUP_REMOVED lines=10> */
.L_x_2880:
[----:B------:R-:W-:Y:S05]  /*27a40*/  BSYNC B1 ;  /* 0x0000000000017941 */ /* 0x000fea0003800000 */
.L_x_2879:
        /* <DEDUP_REMOVED lines=11> */
[----:B-1----:R-:W-:Y:S02]  /*27b00*/  @!P4 LEA R8, P1, R89, R15, 0x1 ;  /* 0x0000000f5908c211 */ /* 0x002fe400078208ff */
[----:B----4-:R-:W-:Y:S02]  /*27b10*/  @!P3 LEA.HI.X R3, R18, R13, R19, 0x1, P0 ;  /* 0x0000000d1203b211 */ /* 0x010fe400000f0c13 */
        /* <DEDUP_REMOVED lines=13> */
.L_x_2874:
        /* <DEDUP_REMOVED lines=18> */
[----:B------:R-:W-:Y:S01]  /*27d10*/  BSSY B1, `(.L_x_2882) ;  /* 0x00000fb000017945 */ /* 0x000fe20003800000 */
[C---:B------:R-:W-:Y:S01]  /*27d20*/  VIADD R171, R233.reuse, 0xb0 ;  /* 0x000000b0e9ab7836 */ /* 0x040fe20000000000 */
[----:B------:R-:W-:Y:S01]  /*27d30*/  SHF.R.S32.HI R153, RZ, 0x1f, R153 ;  /* 0x0000001fff997819 */ /* 0x000fe20000011499 */
[C---:B------:R-:W-:Y:S01]  /*27d40*/  VIADD R173, R233.reuse, 0xa8 ;  /* 0x000000a8e9ad7836 */ /* 0x040fe20000000000 */
[----:B------:R-:W-:Y:S01]  /*27d50*/  SHF.R.S32.HI R155, RZ, 0x1f, R155 ;  /* 0x0000001fff9b7819 */ /* 0x000fe2000001149b */
[C---:B------:R-:W-:Y:S01]  /*27d60*/  VIADD R177, R233.reuse, 0x98 ;  /* 0x00000098e9b17836 */ /* 0x040fe20000000000 */
[----:B------:R-:W-:Y:S01]  /*27d70*/  SHF.R.S32.HI R159, RZ, 0x1f, R159 ;  /* 0x0000001fff9f7819 */ /* 0x000fe2000001149f */
[----:B-1----:R-:W-:Y:S01]  /*27d80*/  @P1 IMAD.HI.U32 R3, R20, R3, RZ ;  /* 0x0000000314031227 */ /* 0x002fe200078e00ff */
[----:B------:R-:W-:-:S02]  /*27d90*/  IADD3 R160, R233, 0xd8, RZ ;  /* 0x000000d8e9a07810 */ /* 0x000fc40007ffe0ff */
[----:B------:R-:W-:Y:S01]  /*27da0*/  SHF.R.S32.HI R161, RZ, 0x1f, R161 ;  /* 0x0000001fffa17819 */ /* 0x000fe200000114a1 */
        /* <DEDUP_REMOVED lines=13> */
[C---:B------:R-:W-:Y:S01]  /*27e80*/  IADD3 R170, R233.reuse, 0xb0, RZ ;  /* 0x000000b0e9aa7810 */ /* 0x040fe20007ffe0ff */
[----:B------:R-:W-:Y:S01]  /*27e90*/  IMAD R3, R236, UR5, R3 ;  /* 0x00000005ec037c24 */ /* 0x000fe2000f8e0203 */
[----:B------:R-:W-:Y:S01]  /*27ea0*/  ULDC.64 UR4, c[0x0][0xb40] ;  /* 0x0002d00000047ab9 */ /* 0x000fe20000000a00 */
[C---:B------:R-:W-:Y:S01]  /*27eb0*/  VIADD R187, R233.reuse, 0x70 ;  /* 0x00000070e9bb7836 */ /* 0x040fe20000000000 */
        /* <DEDUP_REMOVED lines=8> */
[----:B------:R-:W-:Y:S01]  /*27f40*/  SHF.R.S32.HI R8, RZ, 0x1f, R10 ;  /* 0x0000001fff087819 */ /* 0x000fe2000001140a */
[----:B------:R-:W-:Y:S01]  /*27f50*/  VIADD R189, R233, 0x68 ;  /* 0x00000068e9bd7836 */ /* 0x000fe20000000000 */
[----:B------:R-:W-:Y:S01]  /*27f60*/  SHF.R.S32.HI R179, RZ, 0x1f, R179 ;  /* 0x0000001fffb37819 */ /* 0x000fe200000114b3 */
[----:B------:R-:W-:Y:S01]  /*27f70*/  IMAD.IADD R3, R3, 0x1, R4 ;  /* 0x0000000103037824 */ /* 0x000fe200078e0204 */
[----:B------:R-:W-:Y:S01]  /*27f80*/  IADD3 R180, R233, 0x88, RZ ;  /* 0x00000088e9b47810 */ /* 0x000fe20007ffe0ff */
        /* <DEDUP_REMOVED lines=13> */
[C---:B------:R-:W-:Y:S01]  /*28060*/  IADD3 R190, R233.reuse, 0x60, RZ ;  /* 0x00000060e9be7810 */ /* 0x040fe20007ffe0ff */
[----:B------:R-:W-:Y:S01]  /*28070*/  IMAD R8, R10, UR5, R8 ;  /* 0x000000050a087c24 */ /* 0x000fe2000f8e0208 */
[----:B------:R-:W-:Y:S01]  /*28080*/  ULDC.64 UR4, c[0x0][0xb28] ;  /* 0x0002ca0000047ab9 */ /* 0x000fe20000000a00 */
[----:B------:R-:W-:Y:S01]  /*28090*/  VIADD R157, R233, 0xe8 ;  /* 0x000000e8e99d7836 */ /* 0x000fe20000000000 */
[----:B------:R-:W-:Y:S01]  /*280a0*/  SHF.R.S32.HI R195, RZ, 0x1f, R195 ;  /* 0x0000001fffc37819 */ /* 0x000fe200000114c3 */
[----:B------:R-:W-:Y:S01]  /*280b0*/  IMAD.IADD R3, R3, 0x1, R8 ;  /* 0x0000000103037824 */ /* 0x000fe200078e0208 */
[----:B------:R-:W-:Y:S01]  /*280c0*/  IADD3 R200, R233, 0x38, RZ ;  /* 0x00000038e9c87810 */ /* 0x000fe20007ffe0ff */
[----:B------:R-:W-:Y:S01]  /*280d0*/  IMAD R9, R9, UR4, RZ ;  /* 0x0000000409097c24 */ /* 0x000fe2000f8e02ff */
[----:B------:R-:W-:Y:S01]  /*280e0*/  SHF.R.S32.HI R157, RZ, 0x1f, R157 ;  /* 0x0000001fff9d7819 */ /* 0x000fe2000001149d */
[----:B------:R-:W-:Y:S01]  /*280f0*/  IMAD.WIDE.U32 R2, R4, UR4, R2 ;  /* 0x0000000404027c25 */ /* 0x000fe2000f8e0002 */
[----:B------:R-:W-:-:S02]  /*28100*/  SHF.R.S32.HI R205, RZ, 0x1f, R205 ;  /* 0x0000001fffcd7819 */ /* 0x000fc400000114cd */
[C---:B------:R-:W-:Y:S01]  /*28110*/  IADD3 R210, R233.reuse, 0x10, RZ ;  /* 0x00000010e9d27810 */ /* 0x040fe20007ffe0ff */
[----:B------:R-:W-:Y:S01]  /*28120*/  IMAD R9, R4, UR5, R9 ;  /* 0x0000000504097c24 */ /* 0x000fe2000f8e0209 */
[----:B------:R-:W-:Y:S01]  /*28130*/  ULDC.64 UR4, c[0x0][0xb00] ;  /* 0x0002c00000047ab9 */ /* 0x000fe20000000a00 */
[C---:B------:R-:W-:Y:S01]  /*28140*/  VIADD R191, R233.reuse, 0x60 ;  /* 0x00000060e9bf7836 */ /* 0x040fe20000000000 */
[C---:B------:R-:W-:Y:S01]  /*28150*/  LEA R4, P0, R2.reuse, UR4, 0x2 ;  /* 0x0000000402047c11 */ /* 0x040fe2000f8010ff */
[----:B------:R-:W-:Y:S01]  /*28160*/  VIADD R193, R233, 0x58 ;  /* 0x00000058e9c17836 */ /* 0x000fe20000000000 */
[----:B------:R-:W-:Y:S01]  /*28170*/  IADD3 R9, R3, R9, RZ ;  /* 0x0000000903097210 */ /* 0x000fe20007ffe0ff */
[C---:B------:R-:W-:Y:S01]  /*28180*/  VIADD R197, R233.reuse, 0x48 ;  /* 0x00000048e9c57836 */ /* 0x040fe20000000000 */
[----:B------:R-:W-:Y:S01]  /*28190*/  SHF.R.S32.HI R191, RZ, 0x1f, R191 ;  /* 0x0000001fffbf7819 */ /* 0x000fe200000114bf */
[----:B------:R-:W-:Y:S01]  /*281a0*/  VIADD R199, R233, 0x40 ;  /* 0x00000040e9c77836 */ /* 0x000fe20000000000 */
[----:B------:R-:W-:Y:S01]  /*281b0*/  LEA.HI.X R20, R2, UR5, R9, 0x2, P0 ;  /* 0x0000000502147c11 */ /* 0x000fe200080f1409 */
[----:B------:R-:W-:Y:S01]  /*281c0*/  VIADD R2, R16, 0x38820 ;  /* 0x0003882010027836 */ /* 0x000fe20000000000 */
[----:B------:R-:W-:Y:S01]  /*281d0*/  ISETP.GE.AND P0, PT, R15, R0, PT ;  /* 0x000000000f00720c */ /* 0x000fe20003f06270 */
[C---:B------:R-:W-:Y:S01]  /*281e0*/  VIADD R201, R233.reuse, 0x38 ;  /* 0x00000038e9c97836 */ /* 0x040fe20000000000 */
[----:B------:R-:W-:Y:S01]  /*281f0*/  SHF.R.S32.HI R193, RZ, 0x1f, R193 ;  /* 0x0000001fffc17819 */ /* 0x000fe200000114c1 */
[C---:B------:R-:W-:Y:S01]  /*28200*/  VIADD R203, R233.reuse, 0x30 ;  /* 0x00000030e9cb7836 */ /* 0x040fe20000000000 */
[----:B------:R-:W-:Y:S01]  /*28210*/  PRMT R2, RZ, 0x654, R2 ;  /* 0x00000654ff027816 */ /* 0x000fe20000000002 */
[C---:B------:R-:W-:Y:S01]  /*28220*/  VIADD R207, R233.reuse, 0x20 ;  /* 0x00000020e9cf7836 */ /* 0x040fe20000000000 */
[----:B------:R0:W1:Y:S01]  /*28230*/  SHFL.IDX PT, R3, R20, RZ, 0x1c1f ;  /* 0x001c1fff14037589 */ /* 0x00006200000e0000 */
        /* <DEDUP_REMOVED lines=9> */
[----:B--2---:R0:W2:Y:S01]  /*282d0*/  SHFL.IDX PT, R2, R4, RZ, 0x1c1f ;  /* 0x001c1fff04027589 */ /* 0x0040a200000e0000 */
        /* <DEDUP_REMOVED lines=35> */
[----:B------:R-:W-:-:S05]  /*28510*/  @!P0 IMAD.WIDE R8, R233, 0x4, R2 ;  /* 0x00000004e9088825 */ /* 0x000fca00078e0202 */
        /* <DEDUP_REMOVED lines=71> */
[-C--:B------:R-:W-:Y:S02]  /*28990*/  @!P4 LEA.HI.X R11, R178, R3.reuse, R179, 0x2, P0 ;  /* 0x00000003b20bc211 */ /* 0x080fe400000f14b3 */
[----:B------:R-:W-:Y:S02]  /*289a0*/  ISETP.GE.AND P0, PT, R170, UR4, PT ;  /* 0x00000004aa007c0c */ /* 0x000fe4000bf06270 */
[-C--:B--2---:R-:W-:Y:S01]  /*289b0*/  @!P5 LEA R12, P6, R176, R2.reuse, 0x2 ;  /* 0x00000002b00cd211 */ /* 0x084fe200078c10ff */
[----:B------:R1:W-:Y:S01]  /*289c0*/  @!P4 ST.E.64 desc[UR6][R10.64], R96 ;  /* 0x000000600a00c985 */ /* 0x0003e2000c101b06 */
[----:B------:R-:W-:Y:S02]  /*289d0*/  ISETP.GE.AND P4, PT, R166, UR4, PT ;  /* 0x00000004a6007c0c */ /* 0x000fe4000bf86270 */
[----:B------:R-:W-:Y:S02]  /*289e0*/  @!P5 LEA.HI.X R13, R176, R3, R177, 0x2, P6 ;  /* 0x00000003b00dd211 */ /* 0x000fe400030f14b1 */
[----:B0-----:R-:W-:-:S03]  /*289f0*/  @!P2 LEA R8, P6, R174, R2, 0x2 ;  /* 0x00000002ae08a211 */ /* 0x001fc600078c10ff */
[----:B------:R0:W-:Y:S01]  /*28a00*/  @!P5 ST.E.64 desc[UR6][R12.64], R100 ;  /* 0x000000640c00d985 */ /* 0x0001e2000c101b06 */
[----:B------:R-:W-:Y:S02]  /*28a10*/  ISETP.GE.AND P5, PT, R168, UR4, PT ;  /* 0x00000004a8007c0c */ /* 0x000fe4000bfa6270 */
        /* <DEDUP_REMOVED lines=26> */
[C---:B-1----:R-:W-:Y:S01]  /*28bc0*/  @!P1 LEA R10, P6, R160.reuse, R2, 0x2 ;  /* 0x00000002a00a9211 */ /* 0x042fe200078c10ff */
[----:B------:R1:W-:Y:S03]  /*28bd0*/  @!P0 ST.E.64 desc[UR6][R8.64], R128 ;  /* 0x0000008008008985 */ /* 0x0003e6000c101b06 */
[----:B------:R-:W-:-:S03]  /*28be0*/  @!P1 LEA.HI.X R11, R160, R3, R161, 0x2, P6 ;  /* 0x00000003a00b9211 */ /* 0x000fc600030f14a1 */
[CC--:B0-----:R-:W-:Y:S02]  /*28bf0*/  @!P3 LEA R12, P6, R156.reuse, R2.reuse, 0x2 ;  /* 0x000000029c0cb211 */ /* 0x0c1fe400078c10ff */
[----:B------:R0:W-:Y:S02]  /*28c00*/  @!P1 ST.E.64 desc[UR6][R10.64], R132 ;  /* 0x000000840a009985 */ /* 0x0001e4000c101b06 */
[----:B------:R-:W-:Y:S02]  /*28c10*/  @!P3 LEA.HI.X R13, R156, R3, R157, 0x2, P6 ;  /* 0x000000039c0db211 */ /* 0x000fe400030f149d */
[----:B-1----:R-:W-:-:S04]  /*28c20*/  @!P4 LEA R8, P0, R158, R2, 0x2 ;  /* 0x000000029e08c211 */ /* 0x002fc800078010ff */
[----:B------:R-:W-:Y:S02]  /*28c30*/  @!P4 LEA.HI.X R9, R158, R3, R159, 0x2, P0 ;  /* 0x000000039e09c211 */ /* 0x000fe400000f149f */
[----:B0-----:R-:W-:-:S03]  /*28c40*/  @!P2 LEA R10, P1, R154, R2, 0x2 ;  /* 0x000000029a0aa211 */ /* 0x001fc600078210ff */
[----:B------:R0:W-:Y:S01]  /*28c50*/  @!P4 ST.E.64 desc[UR6][R8.64], R136 ;  /* 0x000000880800c985 */ /* 0x0001e2000c101b06 */
[----:B------:R-:W-:Y:S02]  /*28c60*/  @!P5 LEA R2, P0, R152, R2, 0x2 ;  /* 0x000000029802d211 */ /* 0x000fe400078010ff */
[-C--:B------:R-:W-:Y:S01]  /*28c70*/  @!P2 LEA.HI.X R11, R154, R3.reuse, R155, 0x2, P1 ;  /* 0x000000039a0ba211 */ /* 0x080fe200008f149b */
[----:B------:R0:W-:Y:S01]  /*28c80*/  @!P3 ST.E.64 desc[UR6][R12.64], R140 ;  /* 0x0000008c0c00b985 */ /* 0x0001e2000c101b06 */
[----:B------:R-:W-:-:S03]  /*28c90*/  @!P5 LEA.HI.X R3, R152, R3, R153, 0x2, P0 ;  /* 0x000000039803d211 */ /* 0x000fc600000f1499 */
[----:B------:R0:W-:Y:S04]  /*28ca0*/  @!P2 ST.E.64 desc[UR6][R10.64], R144 ;  /* 0x000000900a00a985 */ /* 0x0001e8000c101b06 */
[----:B------:R0:W-:Y:S02]  /*28cb0*/  @!P5 ST.E.64 desc[UR6][R2.64], R148 ;  /* 0x000000940200d985 */ /* 0x0001e4000c101b06 */
.L_x_2883:
[----:B------:R-:W-:Y:S05]  /*28cc0*/  BSYNC B1 ;  /* 0x0000000000017941 */ /* 0x000fea0003800000 */
.L_x_2882:
[----:B------:R-:W-:Y:S01]  /*28cd0*/  ISETP.GE.AND P0, PT, R14, R0, PT ;  /* 0x000000000e00720c */ /* 0x000fe20003f06270 */
[----:B------:R1:W2:Y:S04]  /*28ce0*/  SHFL.IDX PT, R21, R20, 0x1, 0x1c1f ;  /* 0x003c1f0014157f89 */ /* 0x0002a800000e0000 */
[----:B------:R1:W3:Y:S08]  /*28cf0*/  SHFL.IDX PT, R20, R4, 0x1, 0x1c1f ;  /* 0x003c1f0004147f89 */ /* 0x0002f000000e0000 */
[----:B-1----:R-:W-:Y:S05]  /*28d00*/  @P0 BRA `(.L_x_2881) ;  /* 0x0000001400b00947 */ /* 0x002fea0003800000 */
[----:B------:R-:W-:Y:S01]  /*28d10*/  ULDC UR4, c[0x0][0xac8] ;  /* 0x0002b20000047ab9 */ /* 0x000fe20000000800 */
[----:B------:R-:W-:Y:S01]  /*28d20*/  ULDC.64 UR6, c[0x0][0x208] ;  /* 0x0000820000067ab9 */ /* 0x000fe20000000a00 */
[----:B------:R-:W-:Y:S02]  /*28d30*/  ISETP.GE.AND P3, PT, R233, UR4, PT ;  /* 0x00000004e9007c0c */ /* 0x000fe4000bf66270 */
[----:B------:R-:W-:Y:S02]  /*28d40*/  ISETP.GE.AND P2, PT, R228, UR4, PT ;  /* 0x00000004e4007c0c */ /* 0x000fe4000bf46270 */
[----:B------:R-:W-:Y:S02]  /*28d50*/  ISETP.GE.AND P1, PT, R210, UR4, PT ;  /* 0x00000004d2007c0c */ /* 0x000fe4000bf26270 */
[----:B------:R-:W-:Y:S02]  /*28d60*/  ISETP.GE.AND P0, PT, R208, UR4, PT ;  /* 0x00000004d0007c0c */ /* 0x000fe4000bf06270 */
[----:B------:R-:W-:-:S05]  /*28d70*/  ISETP.GE.AND P4, PT, R204, UR4, PT ;  /* 0x00000004cc007c0c */ /* 0x000fca000bf86270 */
[----:B0-23--:R-:W-:-:S04]  /*28d80*/  @!P3 IMAD.WIDE R2, R233, 0x4, R20 ;  /* 0x00000004e902b825 */ /* 0x00dfc800078e0214 */
        /* <DEDUP_REMOVED lines=17> */
[-C--:B------:R-:W-:Y:S01]  /*28ea0*/  @!P4 LEA.HI.X R9, R204, R21.reuse, R205, 0x2, P2 ;  /* 0x00000015cc09c211 */ /* 0x080fe200010f14cd */
[----:B------:R0:W-:Y:S01]  /*28eb0*/  @!P3 ST.E.64 desc[UR6][R2.64], R42 ;  /* 0x0000002a0200b985 */ /* 0x0001e2000c101b06 */
[----:B------:R-:W-:Y:S02]  /*28ec0*/  ISETP.GE.AND P2, PT, R196, UR4, PT ;  /* 0x00000004c4007c0c */ /* 0x000fe4000bf46270 */
[----:B--2---:R-:W-:Y:S01]  /*28ed0*/  @!P5 LEA R10, P6, R202, R20, 0x2 ;  /* 0x00000014ca0ad211 */ /* 0x004fe200078c10ff */
[----:B------:R1:W-:Y:S01]  /*28ee0*/  @!P4 ST.E.64 desc[UR6][R8.64], R46 ;  /* 0x0000002e0800c985 */ /* 0x0003e2000c101b06 */
[----:B------:R-:W-:Y:S02]  /*28ef0*/  ISETP.GE.AND P3, PT, R194, UR4, PT ;  /* 0x00000004c2007c0c */ /* 0x000fe4000bf66270 */
[----:B------:R-:W-:-:S02]  /*28f00*/  @!P5 LEA.HI.X R11, R202, R21, R203, 0x2, P6 ;  /* 0x00000015ca0bd211 */ /* 0x000fc400030f14cb */
        /* <DEDUP_REMOVED lines=95> */
[----:B-1----:R-:W-:Y:S01]  /*29500*/  LEA R2, P0, R152, R20, 0x2 ;  /* 0x0000001498027211 */ /* 0x002fe200078010ff */
[----:B------:R-:W-:-:S03]  /*29510*/  ULDC.64 UR4, c[0x0][0x208] ;  /* 0x0000820000047ab9 */ /* 0x000fc60000000a00 */
[----:B------:R-:W-:-:S05]  /*29520*/  LEA.HI.X R3, R152, R21, R153, 0x2, P0 ;  /* 0x0000001598037211 */ /* 0x000fca00000f1499 */
[----:B------:R4:W-:Y:S01]  /*29530*/  ST.E.64 desc[UR4][R2.64], R150 ;  /* 0x0000009602007985 */ /* 0x0009e2000c101b04 */
[----:B------:R-:W-:Y:S05]  /*29540*/  BRA `(.L_x_2881) ;  /* 0x0000000c00a07947 */ /* 0x000fea0003800000 */
.L_x_2872:
[----:B-1----:R-:W2:Y:S01]  /*29550*/  LDL.LU R4, [R1+0x6c] ;  /* 0x00006c0001047983 */ /* 0x002ea20000300800 */
[----:B------:R-:W-:Y:S01]  /*29560*/  ULDC.64 UR4, c[0x0][0xc08] ;  /* 0x0003020000047ab9 */ /* 0x000fe20000000a00 */
[----:B------:R-:W-:Y:S02]  /*29570*/  ULDC.64 UR6, c[0x0][0xc00] ;  /* 0x0003000000067ab9 */ /* 0x000fe40000000a00 */
[----:B------:R-:W3:Y:S04]  /*29580*/  LDL.LU R0, [R1+0x70] ;  /* 0x0000700001007983 */ /* 0x000ee80000300800 */
[----:B------:R-:W4:Y:S01]  /*29590*/  LDL R10, [R1+0x64] ;  /* 0x00006400010a7983 */ /* 0x000f220000100800 */
[----:B------:R-:W-:Y:S01]  /*295a0*/  ISETP.NE.U32.AND P1, PT, RZ, UR4, PT ;  /* 0x00000004ff007c0c */ /* 0x000fe2000bf25070 */
[----:B------:R-:W-:Y:S01]  /*295b0*/  IMAD.MOV.U32 R25, RZ, RZ, RZ ;  /* 0x000000ffff197224 */ /* 0x000fe200078e00ff */
[----:B------:R-:W-:Y:S01]  /*295c0*/  ISETP.NE.U32.AND P0, PT, RZ, UR6, PT ;  /* 0x00000006ff007c0c */ /* 0x000fe2000bf05070 */
[----:B------:R-:W-:Y:S01]  /*295d0*/  ULDC.64 UR8, c[0x0][0x208] ;  /* 0x0000820000087ab9 */ /* 0x000fe20000000a00 */
[----:B------:R-:W-:Y:S01]  /*295e0*/  ISETP.NE.AND.EX P1, PT, RZ, UR5, PT, P1 ;  /* 0x00000005ff007c0c */ /* 0x000fe2000bf25310 */
[----:B------:R-:W1:Y:S01]  /*295f0*/  S2R R35, SR_TID.X ;  /* 0x0000000000237919 */ /* 0x000e620000002100 */
[----:B------:R-:W-:-:S02]  /*29600*/  ISETP.NE.AND.EX P0, PT, RZ, UR7, PT, P0 ;  /* 0x00000007ff007c0c */ /* 0x000fc4000bf05300 */
[----:B--2---:R-:W-:-:S04]  /*29610*/  IADD3 R2, P2, R4, UR6, RZ ;  /* 0x0000000604027c10 */ /* 0x004fc8000ff5e0ff */
[----:B---3--:R-:W-:-:S05]  /*29620*/  IADD3.X R3, R0, UR7, RZ, P2, !PT ;  /* 0x0000000700037c10 */ /* 0x008fca00097fe4ff */
[----:B------:R-:W-:Y:S02]  /*29630*/  @P1 IADD3 R8, P2, R4, UR4, RZ ;  /* 0x0000000404081c10 */ /* 0x000fe4000ff5e0ff */
[----:B------:R2:W5:Y:S02]  /*29640*/  @P0 LDG.E R25, desc[UR8][R2.64] ;  /* 0x0000000802190981 */ /* 0x000564000c1e1900 */
[----:B------:R-:W-:Y:S01]  /*29650*/  @P1 IADD3.X R9, R0, UR5, RZ, P2, !PT ;  /* 0x0000000500091c10 */ /* 0x000fe200097fe4ff */
[----:B------:R-:W-:Y:S01]  /*29660*/  ULDC UR4, c[0x0][0xa88] ;  /* 0x0002a20000047ab9 */ /* 0x000fe20000000800 */
[----:B----4-:R-:W-:Y:S02]  /*29670*/  ISETP.NE.AND P2, PT, R10, RZ, PT ;  /* 0x000000ff0a00720c */ /* 0x010fe40003f45270 */
[----:B------:R-:W-:Y:S01]  /*29680*/  MOV R0, UR4 ;  /* 0x0000000400007c02 */ /* 0x000fe20008000f00 */
[----:B-1----:R-:W-:-:S05]  /*29690*/  VIADD R4, R35, 0xffffff80 ;  /* 0xffffff8023047836 */ /* 0x002fca0000000000 */
[----:B------:R2:W5:Y:S01]  /*296a0*/  @P1 LDG.E R0, desc[UR8][R8.64] ;  /* 0x0000000808001981 */ /* 0x000562000c1e1900 */
[----:B------:R-:W-:-:S04]  /*296b0*/  ISETP.GT.AND P3, PT, R4, 0x7f, PT ;  /* 0x0000007f0400780c */ /* 0x000fc80003f64270 */
[----:B------:R-:W1:Y:S02]  /*296c0*/  @!P2 LDC R10, c[0x0][0xad4] ;  /* 0x0002b500ff0aab82 */ /* 0x000e640000000800 */
[----:B-1----:R2:W-:Y:S01]  /*296d0*/  @!P2 STL [R1+0x64], R10 ;  /* 0x0000640a0100a387 */ /* 0x0025e20000100800 */
[----:B------:R-:W-:Y:S01]  /*296e0*/  ISETP.GT.AND P2, PT, R10, 0x1, PT ;  /* 0x000000010a00780c */ /* 0x000fe20003f44270 */
[----:B------:R-:W-:-:S12]  /*296f0*/  @P1 BRA `(.L_x_2884) ;  /* 0x0000000000141947 */ /* 0x000fd80003800000 */
[----:B------:R-:W-:Y:S05]  /*29700*/  @!P0 BRA `(.L_x_2884) ;  /* 0x0000000000108947 */ /* 0x000fea0003800000 */
[----:B------:R-:W-:Y:S02]  /*29710*/  ULDC.64 UR4, c[0x0][0x208] ;  /* 0x0000820000047ab9 */ /* 0x000fe40000000a00 */
[----:B--2---:R-:W2:Y:S04]  /*29720*/  LDG.E R9, desc[UR4][R2.64] ;  /* 0x0000000402097981 */ /* 0x004ea8000c1e1900 */
[----:B-----5:R-:W2:Y:S02]  /*29730*/  LDG.E R0, desc[UR4][R2.64+0x4] ;  /* 0x0000040402007981 */ /* 0x020ea4000c1e1900 */
[----:B--2---:R-:W-:-:S07]  /*29740*/  IMAD.IADD R0, R0, 0x1, -R9 ;  /* 0x0000000100007824 */ /* 0x004fce00078e0a09 */
.L_x_2884:
[----:B--2---:R-:W2:Y:S04]  /*29750*/  LDL.LU R3, [R1+0x68] ;  /* 0x0000680001037983 */ /* 0x004ea80000300800 */
[----:B------:R-:W3:Y:S01]  /*29760*/  LDL.LU R2, [R1+0x88] ;  /* 0x0000880001027983 */ /* 0x000ee20000300800 */
[----:B------:R-:W-:Y:S01]  /*29770*/  BSSY B1, `(.L_x_2885) ;  /* 0x0000037000017945 */ /* 0x000fe20003800000 */
[----:B-----5:R-:W-:Y:S02]  /*29780*/  SHF.R.S32.HI R26, RZ, 0x1f, R25 ;  /* 0x0000001fff1a7819 */ /* 0x020fe40000011419 */
[----:B--2---:R-:W-:Y:S02]  /*29790*/  SEL R33, R3, RZ, !P0 ;  /* 0x000000ff03217207 */ /* 0x004fe40004000000 */
[----:B---3--:R-:W-:Y:S01]  /*297a0*/  SEL R28, R2, RZ, !P0 ;  /* 0x000000ff021c7207 */ /* 0x008fe20004000000 */
[----:B------:R-:W-:Y:S06]  /*297b0*/  @P3 BRA `(.L_x_2886) ;  /* 0x0000000000c83947 */ /* 0x000fec0003800000 */
[----:B------:R-:W1:Y:S01]  /*297c0*/  LDC R37, c[0x0][0xbe8] ;  /* 0x0002fa00ff257b82 */ /* 0x000e620000000800 */
[----:B------:R-:W-:Y:S01]  /*297d0*/  IADD3 R35, R230, -0x80, R35 ;  /* 0xffffff80e6237810 */ /* 0x000fe20007ffe023 */
[----:B-1----:R-:W-:-:S05]  /*297e0*/  IMAD R2, R0, R37, RZ ;  /* 0x0000002500027224 */ /* 0x002fca00078e02ff */
[----:B------:R-:W-:-:S13]  /*297f0*/  ISETP.GE.AND P0, PT, R35, R2, PT ;  /* 0x000000022300720c */ /* 0x000fda0003f06270 */
[----:B------:R-:W-:Y:S05]  /*29800*/  @P0 BRA `(.L_x_2886) ;  /* 0x0000000000b40947 */ /* 0x000fea0003800000 */
[----:B------:R-:W2:Y:S01]  /*29810*/  LDL.LU R30, [R1+0x84] ;  /* 0x00008400011e7983 */ /* 0x000ea20000300800 */
[----:B------:R-:W-:Y:S01]  /*29820*/  IMAD.MOV.U32 R24, RZ, RZ, 0x9b8 ;  /* 0x000009b8ff187424 */ /* 0x000fe200078e00ff */
[----:B------:R-:W-:Y:S01]  /*29830*/  ISETP.GT.AND P0, PT, R10, 0x1, PT ;  /* 0x000000010a00780c */ /* 0x000fe20003f04270 */
[----:B------:R-:W1:Y:S01]  /*29840*/  LDC.64 R12, c[0x0][0xba8] ;  /* 0x0002ea00ff0c7b82 */ /* 0x000e620000000a00 */
[----:B------:R-:W-:Y:S01]  /*29850*/  ISETP.NE.AND P1, PT, R37, 0x1, PT ;  /* 0x000000012500780c */ /* 0x000fe20003f25270 */
[----:B------:R-:W-:Y:S01]  /*29860*/  IMAD.MOV.U32 R27, RZ, RZ, R35 ;  /* 0x000000ffff1b7224 */ /* 0x000fe200078e0023 */
[----:B------:R-:W-:Y:S01]  /*29870*/  SEL R24, R24, 0x978, P0 ;  /* 0x0000097818187807 */ /* 0x000fe20000000000 */
[----:B------:R-:W-:-:S04]  /*29880*/  ULDC.64 UR4, c[0x0][0x208] ;  /* 0x0000820000047ab9 */ /* 0x000fc80000000a00 */
[----:B------:R-:W3:Y:S08]  /*29890*/  LDC.64 R2, c[0x0][R24+0x220] ;  /* 0x0000880018027b82 */ /* 0x000ef00000000a00 */
[----:B------:R-:W4:Y:S08]  /*298a0*/  LDC.64 R14, c[0x0][R24+0x218] ;  /* 0x00008600180e7b82 */ /* 0x000f300000000a00 */
[----:B------:R-:W5:Y:S08]  /*298b0*/  LDC.64 R8, c[0x0][R24+0x228] ;  /* 0x00008a0018087b82 */ /* 0x000f700000000a00 */
[----:B------:R-:W0:Y:S08]  /*298c0*/  @P1 LDC R4, c[0x0][0xbec] ;  /* 0x0002fb00ff041b82 */ /* 0x000e300000000800 */
[----:B------:R-:W5:Y:S08]  /*298d0*/  LDC.64 R10, c[0x0][R24+0x210] ;  /* 0x00008400180a7b82 */ /* 0x000f700000000a00 */
[----:B------:R-:W5:Y:S01]  /*298e0*/  @P1 LDC R31, c[0x0][0xbf0] ;  /* 0x0002fc00ff1f1b82 */ /* 0x000f620000000800 */
[----:B0-----:R-:W-:-:S07]  /*298f0*/  @P1 IMAD.HI.U32 R4, R35, R4, RZ ;  /* 0x0000000423041227 */ /* 0x001fce00078e00ff */
[----:B-1----:R-:W0:Y:S01]  /*29900*/  @!P0 LDC R12, c[0x0][0xb50] ;  /* 0x0002d400ff0c8b82 */ /* 0x002e220000000800 */
[-C--:B---3--:R-:W-:Y:S02]  /*29910*/  IMAD R3, R3, R33.reuse, RZ ;  /* 0x0000002103037224 */ /* 0x088fe400078e02ff */
[----:B------:R-:W-:-:S05]  /*29920*/  IMAD.WIDE.U32 R20, R2, R33, RZ ;  /* 0x0000002102147225 */ /* 0x000fca00078e00ff */
[----:B------:R-:W1:Y:S01]  /*29930*/  @!P0 LDC R13, c[0x0][0xb54] ;  /* 0x0002d500ff0d8b82 */ /* 0x000e620000000800 */
[-C--:B----4-:R-:W-:Y:S02]  /*29940*/  IMAD R29, R15, R236.reuse, RZ ;  /* 0x000000ec0f1d7224 */ /* 0x090fe400078e02ff */
[----:B------:R-:W-:Y:S01]  /*29950*/  IMAD.WIDE.U32 R14, R14, R236, RZ ;  /* 0x000000ec0e0e7225 */ /* 0x000fe200078e00ff */
[----:B-----5:R-:W-:-:S03]  /*29960*/  @P1 SHF.R.U32.HI R27, RZ, R31, R4 ;  /* 0x0000001fff1b1219 */ /* 0x020fc60000011604 */
        /* <DEDUP_REMOVED lines=16> */
[----:B------:R-:W-:Y:S01]  /*29a70*/  IMAD.WIDE.U32 R8, R10, R3, R8 ;  /* 0x000000030a087225 */ /* 0x000fe200078e0008 */
[----:B------:R-:W-:-:S03]  /*29a80*/  MOV R3, 0xff800000 ;  /* 0xff80000000037802 */ /* 0x000fc60000000f00 */
[----:B------:R-:W-:Y:S01]  /*29a90*/  IMAD R15, R10, R15, R2 ;  /* 0x0000000f0a0f7224 */ /* 0x000fe200078e0202 */
[----:B0-----:R-:W-:-:S03]  /*29aa0*/  LEA R12, P0, R8, R12, 0x2 ;  /* 0x0000000c080c7211 */ /* 0x001fc600078010ff */
[----:B------:R-:W-:-:S05]  /*29ab0*/  IMAD.IADD R2, R9, 0x1, R15 ;  /* 0x0000000109027824 */ /* 0x000fca00078e020f */
[----:B-1----:R-:W-:-:S05]  /*29ac0*/  LEA.HI.X R13, R8, R13, R2, 0x2, P0 ;  /* 0x0000000d080d7211 */ /* 0x002fca00000f1402 */
[----:B------:R1:W-:Y:S02]  /*29ad0*/  STG.E desc[UR4][R12.64], R3 ;  /* 0x000000030c007986 */ /* 0x0003e4000c101904 */
.L_x_2886:
[----:B------:R-:W-:Y:S05]  /*29ae0*/  BSYNC B1 ;  /* 0x0000000000017941 */ /* 0x000fea0003800000 */
.L_x_2885:
[----:B------:R-:W-:Y:S05]  /*29af0*/  @P2 BRA `(.L_x_2881) ;  /* 0x0000000800342947 */ /* 0x000fea0003800000 */
[----:B------:R2:W5:Y:S01]  /*29b00*/  LDL R27, [R1+0x60] ;  /* 0x00006000011b7983 */ /* 0x0005620000100800 */
[----:B------:R-:W3:Y:S01]  /*29b10*/  LDC R15, c[0x0][0xbe8] ;  /* 0x0002fa00ff0f7b82 */ /* 0x000ee20000000800 */
[----:B------:R-:W-:Y:S02]  /*29b20*/  ULDC.64 UR4, c[0x0][0xaa0] ;  /* 0x0002a80000047ab9 */ /* 0x000fe40000000a00 */
[----:B------:R2:W5:Y:S04]  /*29b30*/  LDL R24, [R1+0x80] ;  /* 0x0000800001187983 */ /* 0x0005680000100800 */
[----:B------:R2:W5:Y:S01]  /*29b40*/  LDL R20, [R1+0x7c] ;  /* 0x00007c0001147983 */ /* 0x0005620000100800 */
[----:B------:R-:W-:Y:S01]  /*29b50*/  IMAD R2, R26, UR4, RZ ;  /* 0x000000041a027c24 */ /* 0x000fe2000f8e02ff */
[----:B------:R-:W-:Y:S01]  /*29b60*/  ULDC.64 UR6, c[0x0][0xaf0] ;  /* 0x0002bc0000067ab9 */ /* 0x000fe20000000a00 */
[----:B------:R-:W-:Y:S01]  /*29b70*/  IMAD R11, R237, 0x20, R212 ;  /* 0x00000020ed0b7824 */ /* 0x000fe200078e02d4 */
[----:B------:R-:W-:Y:S01]  /*29b80*/  BSSY B1, `(.L_x_2887) ;  /* 0x000003f000017945 */ /* 0x000fe20003800000 */
[----:B------:R-:W-:-:S02]  /*29b90*/  IMAD R9, R25, UR5, R2 ;  /* 0x0000000519097c24 */ /* 0x000fc4000f8e0202 */
[----:B-1----:R-:W-:Y:S01]  /*29ba0*/  IMAD.WIDE.U32 R2, R25, UR4, RZ ;  /* 0x0000000419027c25 */ /* 0x002fe2000f8e00ff */
[----:B------:R-:W-:-:S03]  /*29bb0*/  ULDC.64 UR4, c[0x0][0xae8] ;  /* 0x0002ba0000047ab9 */ /* 0x000fc60000000a00 */
[----:B------:R-:W-:Y:S02]  /*29bc0*/  IMAD.IADD R13, R230, 0x1, R11 ;  /* 0x00000001e60d7824 */ /* 0x000fe400078e020b */
[----:B------:R-:W-:Y:S02]  /*29bd0*/  IMAD.IADD R3, R3, 0x1, R9 ;  /* 0x0000000103037824 */ /* 0x000fe400078e0209 */
[----:B------:R-:W-:Y:S01]  /*29be0*/  IMAD.MOV.U32 R9, RZ, RZ, R13 ;  /* 0x000000ffff097224 */ /* 0x000fe200078e000d */
[----:B---3--:R-:W-:Y:S01]  /*29bf0*/  ISETP.NE.AND P0, PT, R15, 0x1, PT ;  /* 0x000000010f00780c */ /* 0x008fe20003f05270 */
[----:B------:R-:W-:-:S04]  /*29c00*/  IMAD.WIDE.U32 R2, R236, UR4, R2 ;  /* 0x00000004ec027c25 */ /* 0x000fc8000f8e0002 */
[----:B------:R-:W-:Y:S02]  /*29c10*/  IMAD R8, R28, UR6, RZ ;  /* 0x000000061c087c24 */ /* 0x000fe4000f8e02ff */
[----:B------:R-:W-:Y:S01]  /*29c20*/  IMAD R3, R236, UR5, R3 ;  /* 0x00000005ec037c24 */ /* 0x000fe2000f8e0203 */
[----:B------:R-:W-:Y:S01]  /*29c30*/  ULDC.64 UR4, c[0x0][0xae0] ;  /* 0x0002b80000047ab9 */ /* 0x000fe20000000a00 */
[C---:B------:R-:W-:Y:S02]  /*29c40*/  IMAD R11, R33.reuse, UR7, R8 ;  /* 0x00000007210b7c24 */ /* 0x040fe4000f8e0208 */
[----:B------:R-:W-:Y:S02]  /*29c50*/  IMAD.WIDE.U32 R2, R33, UR6, R2 ;  /* 0x0000000621027c25 */ /* 0x000fe4000f8e0002 */
[----:B------:R-:W1:Y:S02]  /*29c60*/  @P0 LDC R4, c[0x0][0xbec] ;  /* 0x0002fb00ff040b82 */ /* 0x000e640000000800 */
[----:B------:R-:W-:-:S02]  /*29c70*/  IMAD.IADD R3, R3, 0x1, R11 ;  /* 0x0000000103037824 */ /* 0x000fc400078e020b */
[----:B------:R-:W-:-:S04]  /*29c80*/  IMAD.IADD R230, R212, 0x1, R230 ;  /* 0x00000001d4e67824 */ /* 0x000fc800078e02e6 */
[----:B------:R-:W3:Y:S01]  /*29c90*/  @P0 LDC R21, c[0x0][0xbf0] ;  /* 0x0002fc00ff150b82 */ /* 0x000ee20000000800 */
[----:B-1----:R-:W-:-:S05]  /*29ca0*/  @P0 IMAD.HI.U32 R4, R13, R4, RZ ;  /* 0x000000040d040227 */ /* 0x002fca00078e00ff */
[----:B---3--:R-:W-:-:S04]  /*29cb0*/  @P0 SHF.R.U32.HI R9, RZ, R21, R4 ;  /* 0x00000015ff090219 */ /* 0x008fc80000011604 */
[----:B------:R-:W-:Y:S01]  /*29cc0*/  SHF.R.S32.HI R4, RZ, 0x1f, R9 ;  /* 0x0000001fff047819 */ /* 0x000fe20000011409 */
[C---:B------:R-:W-:Y:S01]  /*29cd0*/  IMAD.WIDE.U32 R2, R9.reuse, UR4, R2 ;  /* 0x0000000409027c25 */ /* 0x040fe2000f8e0002 */
[----:B------:R-:W-:-:S03]  /*29ce0*/  IADD3 R8, -R9, RZ, RZ ;  /* 0x000000ff09087210 */ /* 0x000fc60007ffe1ff */
[----:B------:R-:W-:Y:S02]  /*29cf0*/  IMAD R4, R4, UR4, RZ ;  /* 0x0000000404047c24 */ /* 0x000fe4000f8e02ff */
[----:B------:R-:W-:Y:S02]  /*29d00*/  IMAD R11, R15, R8, R13 ;  /* 0x000000080f0b7224 */ /* 0x000fe400078e020d */
[----:B------:R-:W-:Y:S01]  /*29d10*/  IMAD R13, R9, UR5, R4 ;  /* 0x00000005090d7c24 */ /* 0x000fe2000f8e0204 */
[----:B------:R-:W-:Y:S01]  /*29d20*/  ULDC.64 UR4, c[0x0][0xad8] ;  /* 0x0002b60000047ab9 */ /* 0x000fe20000000a00 */
[----:B------:R-:W-:Y:S01]  /*29d30*/  IMAD R15, R0, R15, RZ ;  /* 0x0000000f000f7224 */ /* 0x000fe200078e02ff */
[----:B------:R-:W-:Y:S01]  /*29d40*/  SHF.R.S32.HI R4, RZ, 0x1f, R11 ;  /* 0x0000001fff047819 */ /* 0x000fe2000001140b */
[----:B------:R-:W-:Y:S02]  /*29d50*/  IMAD.IADD R3, R3, 0x1, R13 ;  /* 0x0000000103037824 */ /* 0x000fe400078e020d */
[C---:B------:R-:W-:Y:S01]  /*29d60*/  VIADD R0, R230.reuse, 0x20 ;  /* 0x00000020e6007836 */ /* 0x040fe20000000000 */
[----:B------:R-:W-:Y:S01]  /*29d70*/  ISETP.GE.AND P2, PT, R230, R15, PT ;  /* 0x0000000fe600720c */ /* 0x000fe20003f46270 */
[----:B------:R-:W-:-:S02]  /*29d80*/  IMAD R4, R4, UR4, RZ ;  /* 0x0000000404047c24 */ /* 0x000fc4000f8e02ff */
[C---:B------:R-:W-:Y:S01]  /*29d90*/  IMAD.WIDE.U32 R2, R11.reuse, UR4, R2 ;  /* 0x000000040b027c25 */ /* 0x040fe2000f8e0002 */
[-C--:B------:R-:W-:Y:S02]  /*29da0*/  ISETP.GE.AND P1, PT, R0, R15.reuse, PT ;  /* 0x0000000f0000720c */ /* 0x080fe40003f26270 */
[----:B------:R-:W-:Y:S01]  /*29db0*/  IADD3 R0, R230, 0x40, RZ ;  /* 0x00000040e6007810 */ /* 0x000fe20007ffe0ff */
[----:B------:R-:W-:Y:S01]  /*29dc0*/  IMAD R9, R11, UR5, R4 ;  /* 0x000000050b097c24 */ /* 0x000fe2000f8e0204 */
[----:B------:R-:W-:Y:S02]  /*29dd0*/  ULDC.64 UR4, c[0x0][0xa80] ;  /* 0x0002a00000047ab9 */ /* 0x000fe40000000a00 */
[----:B------:R-:W-:Y:S01]  /*29de0*/  LEA R4, P3, R2, UR4, 0x1 ;  /* 0x0000000402047c11 */ /* 0x000fe2000f8608ff */
[----:B------:R-:W-:Y:S01]  /*29df0*/  IMAD.IADD R3, R3, 0x1, R9 ;  /* 0x0000000103037824 */ /* 0x000fe200078e0209 */
[----:B------:R-:W-:-:S03]  /*29e00*/  ISETP.GE.AND P0, PT, R0, R15, PT ;  /* 0x0000000f0000720c */ /* 0x000fc60003f06270 */
[----:B------:R2:W1:Y:S01]  /*29e10*/  SHFL.IDX PT, R12, R4, RZ, 0x181f ;  /* 0x00181fff040c7589 */ /* 0x00046200000e0000 */
[----:B------:R-:W-:-:S05]  /*29e20*/  LEA.HI.X R14, R2, UR5, R3, 0x1, P3 ;  /* 0x00000005020e7c11 */ /* 0x000fca00098f0c03 */
[----:B------:R2:W3:Y:S01]  /*29e30*/  SHFL.IDX PT, R13, R14, RZ, 0x181f ;  /* 0x00181fff0e0d7589 */ /* 0x0004e200000e0000 */
[----:B------:R-:W-:Y:S05]  /*29e40*/  @P2 BRA `(.L_x_2888) ;  /* 0x0000000000482947 */ /* 0x000fea0003800000 */
[----:B------:R-:W-:Y:S01]  /*29e50*/  ULDC UR4, c[0x0][0xac8] ;  /* 0x0002b20000047ab9 */ /* 0x000fe20000000800 */
[----:B------:R-:W-:Y:S01]  /*29e60*/  ULDC.64 UR6, c[0x0][0x208] ;  /* 0x0000820000067ab9 */ /* 0x000fe20000000a00 */
[----:B------:R-:W-:Y:S02]  /*29e70*/  ISETP.GE.AND P5, PT, R18, UR4, PT ;  /* 0x0000000412007c0c */ /* 0x000fe4000bfa6270 */
[----:B------:R-:W-:Y:S02]  /*29e80*/  ISETP.GE.AND P3, PT, R220, UR4, PT ;  /* 0x00000004dc007c0c */ /* 0x000fe4000bf66270 */
[----:B------:R-:W-:Y:S02]  /*29e90*/  ISETP.GE.AND P2, PT, R221, UR4, PT ;  /* 0x00000004dd007c0c */ /* 0x000fe4000bf46270 */
[----:B------:R-:W-:-:S07]  /*29ea0*/  ISETP.GE.AND P4, PT, R213, UR4, PT ;  /* 0x00000004d5007c0c */ /* 0x000fce000bf86270 */
[----:B-1----:R-:W-:-:S04]  /*29eb0*/  @!P5 LEA R10, P6, R18, R12, 0x1 ;  /* 0x0000000c120ad211 */ /* 0x002fc800078c08ff */
[-C--:B---3--:R-:W-:Y:S02]  /*29ec0*/  @!P5 LEA.HI.X R11, R18, R13.reuse, R19, 0x1, P6 ;  /* 0x0000000d120bd211 */ /* 0x088fe400030f0c13 */
        /* <DEDUP_REMOVED lines=10> */
.L_x_2888:
[----:B------:R-:W-:Y:S05]  /*29f70*/  BSYNC B1 ;  /* 0x0000000000017941 */ /* 0x000fea0003800000 */
.L_x_2887:
[----:B---34-:R3:W4:Y:S01]  /*29f80*/  SHFL.IDX PT, R13, R14, 0x1, 0x181f ;  /* 0x00381f000e0d7f89 */ /* 0x01872200000e0000 */
[----:B------:R-:W-:Y:S03]  /*29f90*/  BSSY B1, `(.L_x_2889) ;  /* 0x0000015000017945 */ /* 0x000fe60003800000 */
[----:B-1----:R3:W1:Y:S01]  /*29fa0*/  SHFL.IDX PT, R12, R4, 0x1, 0x181f ;  /* 0x00381f00040c7f89 */ /* 0x00266200000e0000 */
        /* <DEDUP_REMOVED lines=9> */
[-C--:B----4-:R-:W-:Y:S02]  /*2a040*/  @!P4 LEA.HI.X R11, R18, R13.reuse, R19, 0x1, P6 ;  /* 0x0000000d120bc211 */ /* 0x090fe400030f0c13 */
        /* <DEDUP_REMOVED lines=9> */
.L_x_2890:
[----:B------:R-:W-:Y:S05]  /*2a0e0*/  BSYNC B1 ;  /* 0x0000000000017941 */ /* 0x000fea0003800000 */
.L_x_2889:
[----:B-1--4-:R1:W4:Y:S01]  /*2a0f0*/  SHFL.IDX PT, R13, R14, 0x2, 0x181f ;  /* 0x00581f000e0d7f89 */ /* 0x01232200000e0000 */
        /* <DEDUP_REMOVED lines=21> */
.L_x_2892:
[----:B------:R-:W-:Y:S05]  /*2a250*/  BSYNC B1 ;  /* 0x0000000000017941 */ /* 0x000fea0003800000 */
.L_x_2891:
[----:B------:R-:W-:Y:S01]  /*2a260*/  IADD3 R0, R230, 0x60, RZ ;  /* 0x00000060e6007810 */ /* 0x000fe20007ffe0ff */
[----:B0---4-:R0:W4:Y:S03]  /*2a270*/  SHFL.IDX PT, R13, R14, 0x3, 0x181f ;  /* 0x00781f000e0d7f89 */ /* 0x01112600000e0000 */
[----:B------:R-:W-:Y:S01]  /*2a280*/  ISETP.GE.AND P0, PT, R0, R15, PT ;  /* 0x0000000f0000720c */ /* 0x000fe20003f06270 */
[----:B------:R0:W0:-:S12]  /*2a290*/  SHFL.IDX PT, R12, R4, 0x3, 0x181f ;  /* 0x00781f00040c7f89 */ /* 0x00001800000e0000 */
        /* <DEDUP_REMOVED lines=19> */
.L_x_2881:
[----:B------:R-:W-:Y:S05]  /*2a3d0*/  BSYNC B0 ;  /* 0x0000000000007941 */ /* 0x000fea0003800000 */
.L_x_2871:
[----:B------:R-:W-:Y:S02]  /*2a3e0*/  ULDC UR4, c[0x0][0xc3c] ;  /* 0x00030f0000047ab9 */ /* 0x000fe40000000800 */
[----:B------:R-:W-:-:S13]  /*2a3f0*/  ISETP.GE.AND P0, PT, R7, UR4, PT ;  /* 0x0000000407007c0c */ /* 0x000fda000bf06270 */
[----:B------:R-:W-:Y:S05]  /*2a400*/  @!P0 BRA `(.L_x_2893) ;  /* 0xfffffd7000e08947 */ /* 0x000fea000383ffff */
[----:B------:R-:W-:Y:S05]  /*2a410*/  BRA `(.L_x_2630) ;  /* 0x0000009c00547947 */ /* 0x000fea0003800000 */
.L_x_2628:
        /* <DEDUP_REMOVED lines=20> */
.L_x_2894:
        /* <DEDUP_REMOVED lines=41> */
[----:B------:R-:W-:Y:S01]  /*2a7f0*/  MOV R9, R4 ;  /* 0x0000000400097202 */ /* 0x000fe20000000f00 */
[----:B------:R-:W-:Y:S01]  /*2a800*/  UMOV UR4, URZ ;  /* 0x0000003f00047c82 */ /* 0x000fe20008000000 */
[----:B------:R-:W-:-:S05]  /*2a810*/  ULDC UR5, c[0x0][0xc38] ;  /* 0x00030e0000057ab9 */ /* 0x000fca0000000800 */
.L_x_2898:
        /* <DEDUP_REMOVED lines=39> */
[----:B------:R-:W-:-:S07]  /*2aa90*/  IMAD.MOV.U32 R5, RZ, RZ, R2 ;  /* 0x000000ffff057224 */ /* 0x000fce00078e0002 */
.L_x_2896:
        /* <DEDUP_REMOVED lines=12> */
.L_x_2899:
[----:B----4-:R-:W-:Y:S01]  /*2ab60*/  IMAD R3, R3, UR5, R10 ;  /* 0x0000000503037c24 */ /* 0x010fe2000f8e020a */
[----:B------:R-:W-:Y:S02]  /*2ab70*/  IADD3 R14, R9, UR4, RZ ;  /* 0x00000004090e7c10 */ /* 0x000fe4000fffe0ff */
[----:B-1----:R-:W-:Y:S02]  /*2ab80*/  ISETP.NE.AND P0, PT, R8, 0x1, PT ;  /* 0x000000010800780c */ /* 0x002fe40003f05270 */
[----:B------:R1:W-:Y:S01]  /*2ab90*/  STL [R1], R3 ;  /* 0x0000000301007387 */ /* 0x0003e20000100800 */
[----:B---3--:R-:W-:-:S03]  /*2aba0*/  IADD3 R5, -R3, UR6, RZ ;  /* 0x0000000603057c10 */ /* 0x008fc6000fffe1ff */
[----:B------:R1:W-:Y:S07]  /*2abb0*/  STL [R1+0xc], R14 ;  /* 0x00000c0e01007387 */ /* 0x0003ee0000100800 */
        /* <DEDUP_REMOVED lines=18> */
[----:B------:R-:W-:Y:S02]  /*2ace0*/  ISETP.GT.U32.AND P1, PT, R7, R12, PT ;  /* 0x0000000c0700720c */ /* 0x000fe40003f24070 */
[----:B0-----:R-:W-:-:S06]  /*2acf0*/  IADD3 R3, R2, 0xffffffe, RZ ;  /* 0x0ffffffe02037810 */ /* 0x001fcc0007ffe0ff */
[----:B------:R-:W0:Y:S05]  /*2ad00*/  F2I.FTZ.U32.TRUNC.NTZ R3, R3 ;  /* 0x0000000300037305 */ /* 0x000e2a000021f000 */
        /* <DEDUP_REMOVED lines=27> */
[----:B------:R-:W-:-:S06]  /*2aec0*/  @P0 IADD3 R7, R7, 0x1, RZ ;  /* 0x0000000107070810 */ /* 0x000fcc0007ffe0ff */
[----:B------:R-:W-:Y:S01]  /*2aed0*/  @!P2 IMAD.MOV R7, RZ, RZ, -R7 ;  /* 0x000000ffff07a224 */ /* 0x000fe200078e0a07 */
[----:B------:R-:W-:-:S05]  /*2aee0*/  @!P1 LOP3.LUT R7, RZ, R8, RZ, 0x33, !PT ;  /* 0x00000008ff079212 */ /* 0x000fca00078e33ff */
[--C-:B------:R-:W-:Y:S02]  /*2aef0*/  IMAD.MOV R3, RZ, RZ, -R7.reuse ;  /* 0x000000ffff037224 */ /* 0x100fe400078e0a07 */
[C---:B------:R-:W-:Y:S02]  /*2af00*/  IMAD R7, R8.reuse, 0x1000000, R7 ;  /* 0x0100000008077824 */ /* 0x040fe400078e0207 */
[----:B------:R-:W-:-:S05]  /*2af10*/  IMAD R8, R8, R3, R10 ;  /* 0x0000000308087224 */ /* 0x000fca00078e020a */
[----:B------:R-:W-:-:S05]  /*2af20*/  LEA R3, R8, R7, 0x10 ;  /* 0x0000000708037211 */ /* 0x000fca00078e80ff */
[----:B------:R0:W-:Y:S01]  /*2af30*/  STL [R1+0x8], R3 ;  /* 0x0000080301007387 */ /* 0x0001e20000100800 */
[----:B------:R-:W-:Y:S05]  /*2af40*/  BRA `(.L_x_2901) ;  /* 0x0000000000f87947 */ /* 0x000fea0003800000 */
.L_x_2900:
        /* <DEDUP_REMOVED lines=39> */
[----:B0-----:R-:W-:-:S02]  /*2b1c0*/  IADD3 R3, R11, 0xffffffe, RZ ;  /* 0x0ffffffe0b037810 */ /* 0x001fc40007ffe0ff */
[----:B------:R-:W-:-:S04]  /*2b1d0*/  IABS R11, R7 ;  /* 0x00000007000b7213 */ /* 0x000fc80000000000 */
        /* <DEDUP_REMOVED lines=9> */
[-C--:B------:R-:W-:Y:S01]  /*2b270*/  @!P1 IADD3 R3, R3, -R10.reuse, RZ ;  /* 0x8000000a03039210 */ /* 0x080fe20007ffe0ff */
        /* <DEDUP_REMOVED lines=11> */
.L_x_2901:
[----:B01----:R-:W-:-:S04]  /*2b330*/  LOP3.LUT R3, RZ, R2, RZ, 0x33, !PT ;  /* 0x00000002ff037212 */ /* 0x003fc800078e33ff */
[----:B------:R-:W-:-:S05]  /*2b340*/  IADD3 R2, R4, R3, RZ ;  /* 0x0000000304027210 */ /* 0x000fca0007ffe0ff */
[----:B------:R1:W-:Y:S01]  /*2b350*/  STL [R1+0x4], R2 ;  /* 0x0000040201007387 */ /* 0x0003e20000100800 */
[----:B------:R-:W-:Y:S05]  /*2b360*/  BRA `(.L_x_2902) ;  /* 0x0000000000107947 */ /* 0x000fea0003800000 */
.L_x_2897:
[----:B------:R-:W-:Y:S01]  /*2b370*/  IMAD.U32 R2, RZ, RZ, UR6 ;  /* 0x00000006ff027e24 */ /* 0x000fe2000f8e00ff */
[----:B------:R0:W-:Y:S04]  /*2b380*/  STL [R1+0x4], RZ ;  /* 0x000004ff01007387 */ /* 0x0001e80000100800 */
[----:B------:R0:W-:Y:S04]  /*2b390*/  STL [R1+0x8], RZ ;  /* 0x000008ff01007387 */ /* 0x0001e80000100800 */
[----:B------:R0:W-:Y:S02]  /*2b3a0*/  STL [R1], R2 ;  /* 0x0000000201007387 */ /* 0x0001e40000100800 */
.L_x_2902:
        /* <DEDUP_REMOVED lines=10> */
.L_x_2895:
        /* <DEDUP_REMOVED lines=8> */
[----:B--2---:R-:W2:Y:S04]  /*2b4d0*/  LDL R0, [R1+0xbc] ;  /* 0x0000bc0001007983 */ /* 0x004ea80000100800 */
[----:B------:R-:W3:Y:S01]  /*2b4e0*/  LDL.LU R4, [R1+0x10] ;  /* 0x0000100001047983 */ /* 0x000ee20000300800 */
[----:B------:R-:W-:Y:S01]  /*2b4f0*/  LOP3.LUT R5, R6, 0x7f, RZ, 0xc0, !PT ;  /* 0x0000007f06057812 */ /* 0x000fe200078ec0ff */
[----:B------:R-:W4:Y:S01]  /*2b500*/  S2UR UR5, SR_CgaCtaId ;  /* 0x00000000000579c3 */ /* 0x000f220000008800 */
[----:B------:R-:W-:Y:S01]  /*2b510*/  UMOV UR4, 0x400 ;  /* 0x0000040000047882 */ /* 0x000fe20000000000 */
[----:B------:R-:W-:Y:S01]  /*2b520*/  BSSY B8, `(.L_x_2903) ;  /* 0x000088a000087945 */ /* 0x000fe20003800000 */
[C---:B------:R-:W-:Y:S01]  /*2b530*/  ISETP.NE.AND P1, PT, R5.reuse, RZ, PT ;  /* 0x000000ff0500720c */ /* 0x040fe20003f25270 */
[----:B------:R-:W-:Y:S01]  /*2b540*/  ULDC.64 UR36, c[0x0][0x198] ;  /* 0x0000660000247ab9 */ /* 0x000fe20000000a00 */
[----:B01----:R-:W-:Y:S01]  /*2b550*/  SHF.L.U32 R2, R5, 0x3, RZ ;  /* 0x0000000305027819 */ /* 0x003fe200000006ff */
[----:B------:R-:W-:Y:S01]  /*2b560*/  ULDC UR39, c[0x0][0xc] ;  /* 0x0000030000277ab9 */ /* 0x000fe20000000800 */
[----:B------:R-:W-:Y:S01]  /*2b570*/  MOV R19, RZ ;  /* 0x000000ff00137202 */ /* 0x000fe20000000f00 */
[----:B----4-:R-:W-:-:S06]  /*2b580*/  ULEA UR4, UR5, UR4, 0x18 ;  /* 0x0000000405047291 */ /* 0x010fcc000f8ec03f */
[----:B------:R-:W-:Y:S01]  /*2b590*/  IMAD.U32 R18, RZ, RZ, UR4 ;  /* 0x00000004ff127e24 */ /* 0x000fe2000f8e00ff */
[----:B--2---:R-:W-:Y:S01]  /*2b5a0*/  R2UR UR6, R0 ;  /* 0x00000000000672ca */ /* 0x004fe200000e0000 */
[----:B------:R-:W-:Y:S01]  /*2b5b0*/  IMAD.SHL.U32 R0, R6, 0x8, RZ ;  /* 0x0000000806007824 */ /* 0x000fe200078e00ff */
[----:B---3--:R-:W-:-:S04]  /*2b5c0*/  LOP3.LUT R4, R4, 0xfffffffd, RZ, 0xc0, !PT ;  /* 0xfffffffd04047812 */ /* 0x008fc800078ec0ff */
[----:B------:R-:W-:Y:S02]  /*2b5d0*/  LOP3.LUT R3, R0, 0x1f8, RZ, 0xc0, !PT ;  /* 0x000001f800037812 */ /* 0x000fe400078ec0ff */
[----:B------:R-:W-:Y:S02]  /*2b5e0*/  @P1 LOP3.LUT R4, R4, 0x2, RZ, 0xfc, !PT ;  /* 0x0000000204041812 */ /* 0x000fe400078efcff */
[----:B------:R-:W-:Y:S02]  /*2b5f0*/  LOP3.LUT R3, R3, 0x38, R6, 0x78, !PT ;  /* 0x0000003803037812 */ /* 0x000fe400078e7806 */
[----:B------:R-:W-:Y:S01]  /*2b600*/  LOP3.LUT R4, R4, 0xfffffffe, RZ, 0xc0, !PT ;  /* 0xfffffffe04047812 */ /* 0x000fe200078ec0ff */
[----:B------:R-:W-:Y:S01]  /*2b610*/  ULOP3.LUT UR38, UR6, 0x2, URZ, 0xfc, !UPT ;  /* 0x0000000206267892 */ /* 0x000fe2000f8efc3f */
[----:B------:R-:W-:Y:S02]  /*2b620*/  LOP3.LUT R3, R3, 0x200, R2, 0xf8, !PT ;  /* 0x0000020003037812 */ /* 0x000fe400078ef802 */
[C---:B------:R-:W-:Y:S01]  /*2b630*/  LOP3.LUT P0, R2, R6.reuse, 0x1f, RZ, 0xc0, !PT ;  /* 0x0000001f06027812 */ /* 0x040fe2000780c0ff */
[----:B------:R-:W-:Y:S01]  /*2b640*/  IMAD.SHL.U32 R6, R6, 0x10, RZ ;  /* 0x0000001006067824 */ /* 0x000fe200078e00ff */
[----:B------:R-:W-:-:S03]  /*2b650*/  LOP3.LUT R0, R0, 0x38, RZ, 0xc0, !PT ;  /* 0x0000003800007812 */ /* 0x000fc600078ec0ff */
[----:B------:R0:W-:Y:S08]  /*2b660*/  STL [R1+0x30], R2 ;  /* 0x0000300201007387 */ /* 0x0001f00000100800 */
[----:B------:R-:W-:Y:S02]  /*2b670*/  @P0 LOP3.LUT R4, R4, 0x1, RZ, 0xfc, !PT ;  /* 0x0000000104040812 */ /* 0x000fe400078efcff */
[----:B------:R-:W-:-:S02]  /*2b680*/  ISETP.NE.OR P0, PT, R5, RZ, !P0 ;  /* 0x000000ff0500720c */ /* 0x000fc40004705670 */
[----:B0-----:R-:W-:Y:S02]  /*2b690*/  SHF.R.U32.HI R2, RZ, 0x3, R5 ;  /* 0x00000003ff027819 */ /* 0x001fe40000011605 */
[----:B------:R-:W-:Y:S02]  /*2b6a0*/  LOP3.LUT R4, R4, 0xfffffff7, RZ, 0xc0, !PT ;  /* 0xfffffff704047812 */ /* 0x000fe400078ec0ff */
[----:B------:R-:W-:Y:S01]  /*2b6b0*/  LOP3.LUT R5, R2, 0x70, R6, 0xf8, !PT ;  /* 0x0000007002057812 */ /* 0x000fe200078ef806 */
[----:B------:R-:W-:Y:S01]  /*2b6c0*/  IMAD R2, R3, 0x2, R18 ;  /* 0x0000000203027824 */ /* 0x000fe200078e0212 */
[----:B------:R-:W-:-:S04]  /*2b6d0*/  LOP3.LUT R3, R0, 0x40, RZ, 0xfc, !PT ;  /* 0x0000004000037812 */ /* 0x000fc800078efcff */
[----:B------:R0:W-:Y:S01]  /*2b6e0*/  STL [R1+0x2c], R2 ;  /* 0x00002c0201007387 */ /* 0x0001e20000100800 */
[----:B------:R-:W-:-:S03]  /*2b6f0*/  @P0 LOP3.LUT R4, R4, 0x8, RZ, 0xfc, !PT ;  /* 0x0000000804040812 */ /* 0x000fc600078efcff */
        /* <DEDUP_REMOVED lines=9> */
.L_x_3068:
[----:B------:R-:W2:Y:S01]  /*2b790*/  LDL R0, [R1+0xc] ;  /* 0x00000c0001007983 */ /* 0x000ea20000100800 */
[----:B------:R-:W2:Y:S01]  /*2b7a0*/  LDC.64 R2, c[0x0][0xc88] ;  /* 0x00032200ff027b82 */ /* 0x000ea20000000a00 */
[----:B------:R-:W-:Y:S01]  /*2b7b0*/  ULDC.64 UR4, c[0x0][0x208] ;  /* 0x0000820000047ab9 */ /* 0x000fe20000000a00 */
[----:B--2---:R-:W-:-:S05]  /*2b7c0*/  IMAD.WIDE R2, R0, 0x4, R2 ;  /* 0x0000000400027825 */ /* 0x004fca00078e0202 */
[----:B01----:R-:W2:Y:S01]  /*2b7d0*/  LDG.E R4, desc[UR4][R2.64] ;  /* 0x0000000402047981 */ /* 0x003ea2000c1e1900 */
[----:B------:R-:W-:Y:S05]  /*2b7e0*/  YIELD ;  /* 0x0000000000007946 */ /* 0x000fea0003800000 */
[----:B------:R-:W-:Y:S01]  /*2b7f0*/  ULDC.64 UR4, c[0x0][0xa28] ;  /* 0x00028a0000047ab9 */ /* 0x000fe20000000a00 */
[----:B------:R-:W-:Y:S01]  /*2b800*/  ULDC.64 UR10, c[0x0][0xa18] ;  /* 0x00028600000a7ab9 */ /* 0x000fe20000000a00 */
[----:B------:R-:W-:Y:S01]  /*2b810*/  ISETP.NE.U32.AND P0, PT, RZ, UR4, PT ;  /* 0x00000004ff007c0c */ /* 0x000fe2000bf05070 */
[----:B------:R-:W-:Y:S01]  /*2b820*/  ULDC.64 UR6, c[0x0][0xa08] ;  /* 0x0002820000067ab9 */ /* 0x000fe20000000a00 */
[----:B------:R-:W-:Y:S01]  /*2b830*/  ISETP.NE.U32.AND P3, PT, RZ, UR10, PT ;  /* 0x0000000aff007c0c */ /* 0x000fe2000bf65070 */
[----:B------:R-:W-:Y:S01]  /*2b840*/  IMAD.MOV.U32 R0, RZ, RZ, RZ ;  /* 0x000000ffff007224 */ /* 0x000fe200078e00ff */
[----:B------:R-:W-:Y:S01]  /*2b850*/  ISETP.NE.AND.EX P0, PT, RZ, UR5, PT, P0 ;  /* 0x00000005ff007c0c */ /* 0x000fe2000bf05300 */
[----:B------:R-:W-:Y:S01]  /*2b860*/  ULDC.64 UR12, c[0x0][0x208] ;  /* 0x00008200000c7ab9 */ /* 0x000fe20000000a00 */
[----:B------:R-:W-:Y:S01]  /*2b870*/  ISETP.NE.AND.EX P3, PT, RZ, UR11, PT, P3 ;  /* 0x0000000bff007c0c */ /* 0x000fe2000bf65330 */
[----:B------:R-:W-:Y:S01]  /*2b880*/  IMAD.MOV.U32 R12, RZ, RZ, RZ ;  /* 0x000000ffff0c7224 */ /* 0x000fe200078e00ff */
[----:B------:R-:W-:Y:S01]  /*2b890*/  ULDC.64 UR8, c[0x0][0xa10] ;  /* 0x0002840000087ab9 */ /* 0x000fe20000000a00 */
[----:B--2---:R-:W-:Y:S01]  /*2b8a0*/  SHF.R.S32.HI R5, RZ, 0x1f, R4 ;  /* 0x0000001fff057819 */ /* 0x004fe20000011404 */
[----:B------:R-:W-:-:S07]  /*2b8b0*/  IMAD.SHL.U32 R15, R4, 0x4, RZ ;  /* 0x00000004040f7824 */ /* 0x000fce00078e00ff */
[C---:B------:R-:W-:Y:S01]  /*2b8c0*/  @P0 LEA R2, P1, R4.reuse, UR4, 0x2 ;  /* 0x0000000404020c11 */ /* 0x040fe2000f8210ff */
[----:B------:R0:W-:Y:S01]  /*2b8d0*/  STL [R1+0x38], R4 ;  /* 0x0000380401007387 */ /* 0x0001e20000100800 */
[C-C-:B------:R-:W-:Y:S02]  /*2b8e0*/  SHF.L.U64.HI R14, R4.reuse, 0x2, R5.reuse ;  /* 0x00000002040e7819 */ /* 0x140fe40000010205 */
[----:B------:R-:W-:Y:S01]  /*2b8f0*/  @P0 LEA.HI.X R3, R4, UR5, R5, 0x2, P1 ;  /* 0x0000000504030c11 */ /* 0x000fe200088f1405 */
[----:B------:R-:W-:Y:S01]  /*2b900*/  ULDC.64 UR4, c[0x0][0xa00] ;  /* 0x0002800000047ab9 */ /* 0x000fe20000000a00 */
[C---:B------:R-:W-:Y:S01]  /*2b910*/  @P3 IADD3 R8, P1, R15.reuse, UR10, RZ ;  /* 0x0000000a0f083c10 */ /* 0x040fe2000ff3e0ff */
        /* <DEDUP_REMOVED lines=12> */
[----:B--2---:R-:W-:-:S04]  /*2b9e0*/  IADD3 R2, P0, R15, UR4, RZ ;  /* 0x000000040f027c10 */ /* 0x004fc8000ff1e0ff */
[----:B------:R-:W-:Y:S01]  /*2b9f0*/  IADD3.X R3, R14, UR5, RZ, P0, !PT ;  /* 0x000000050e037c10 */ /* 0x000fe200087fe4ff */
[----:B------:R-:W-:Y:S01]  /*2ba00*/  ULDC UR4, c[0x0][0x288] ;  /* 0x0000a20000047ab9 */ /* 0x000fe20000000800 */
[----:B0-----:R-:W-:-:S03]  /*2ba10*/  IADD3 R4, P0, R15, UR8, RZ ;  /* 0x000000080f047c10 */ /* 0x001fc6000ff1e0ff */
[----:B------:R0:W5:Y:S01]  /*2ba20*/  @P2 LDG.E R11, desc[UR12][R6.64] ;  /* 0x0000000c060b2981 */ /* 0x000162000c1e1900 */
[----:B-1----:R-:W-:Y:S02]  /*2ba30*/  IADD3.X R5, R14, UR9, RZ, P0, !PT ;  /* 0x000000090e057c10 */ /* 0x002fe400087fe4ff */
[----:B------:R-:W-:Y:S01]  /*2ba40*/  ISETP.NE.U32.AND P0, PT, RZ, UR8, PT ;  /* 0x00000008ff007c0c */ /* 0x000fe2000bf05070 */
[----:B------:R-:W2:Y:S03]  /*2ba50*/  @P1 LDG.E R12, desc[UR12][R2.64] ;  /* 0x0000000c020c1981 */ /* 0x000ea6000c1e1900 */
[----:B------:R-:W-:-:S13]  /*2ba60*/  ISETP.NE.AND.EX P0, PT, RZ, UR9, PT, P0 ;  /* 0x00000009ff007c0c */ /* 0x000fda000bf05300 */
[----:B------:R0:W5:Y:S04]  /*2ba70*/  @P0 LDG.E R10, desc[UR12][R4.64] ;  /* 0x0000000c040a0981 */ /* 0x000168000c1e1900 */
[----:B--2---:R1:W-:Y:S02]  /*2ba80*/  STL [R1+0x4c], R12 ;  /* 0x00004c0c01007387 */ /* 0x0043e40000100800 */
[----:B-1----:R-:W-:Y:S01]  /*2ba90*/  MOV R12, UR4 ;  /* 0x00000004000c7c02 */ /* 0x002fe20008000f00 */
        /* <DEDUP_REMOVED lines=12> */
[----:B------:R-:W-:Y:S01]  /*2bb60*/  IMAD.U32 R8, RZ, RZ, UR4 ;  /* 0x00000004ff087e24 */ /* 0x000fe2000f8e00ff */
[----:B0-----:R-:W-:Y:S06]  /*2bb70*/  @P3 BRA `(.L_x_2904) ;  /* 0x0000000000183947 */ /* 0x001fec0003800000 */
[----:B------:R-:W-:Y:S05]  /*2bb80*/  @!P1 BRA `(.L_x_2904) ;  /* 0x0000000000149947 */ /* 0x000fea0003800000 */
[----:B------:R-:W-:Y:S02]  /*2bb90*/  ULDC.64 UR4, c[0x0][0x208] ;  /* 0x0000820000047ab9 */ /* 0x000fe40000000a00 */
[----:B------:R-:W2:Y:S04]  /*2bba0*/  LDG.E R12, desc[UR4][R2.64] ;  /* 0x00000004020c7981 */ /* 0x000ea8000c1e1900 */
[----:B------:R-:W2:Y:S02]  /*2bbb0*/  LDG.E R2, desc[UR4][R2.64+0x4] ;  /* 0x0000040402027981 */ /* 0x000ea4000c1e1900 */
[----:B--2--5:R-:W-:-:S05]  /*2bbc0*/  IMAD.IADD R13, R2, 0x1, -R12 ;  /* 0x00000001020d7824 */ /* 0x024fca00078e0a0c */
[----:B------:R0:W-:Y:S02]  /*2bbd0*/  STL [R1+0x50], R13 ;  /* 0x0000500d01007387 */ /* 0x0001e40000100800 */
.L_x_2904:
[----:B------:R-:W2:Y:S01]  /*2bbe0*/  LDL.LU R3, [R1+0x8] ;  /* 0x0000080001037983 */ /* 0x000ea20000300800 */
[----:B------:R-:W-:Y:S02]  /*2bbf0*/  ULDC.64 UR4, c[0x0][0xa20] ;  /* 0x0002880000047ab9 */ /* 0x000fe40000000a00 */
[----:B------:R-:W-:Y:S01]  /*2bc00*/  ISETP.NE.U32.AND P1, PT, RZ, UR4, PT ;  /* 0x00000004ff007c0c */ /* 0x000fe2000bf25070 */
[----:B------:R-:W3:Y:S03]  /*2bc10*/  LDL R12, [R1+0x38] ;  /* 0x00003800010c7983 */ /* 0x000ee60000100800 */
[----:B------:R-:W-:Y:S02]  /*2bc20*/  ISETP.NE.AND.EX P1, PT, RZ, UR5, PT, P1 ;  /* 0x00000005ff007c0c */ /* 0x000fe4000bf25310 */
[C---:B--2---:R-:W-:Y:S02]  /*2bc30*/  LOP3.LUT R17, R3.reuse, 0xff000000, RZ, 0xc0, !PT ;  /* 0xff00000003117812 */ /* 0x044fe400078ec0ff */
[----:B------:R-:W-:-:S02]  /*2bc40*/  LOP3.LUT R2, R3, 0xff0000, RZ, 0xc0, !PT ;  /* 0x00ff000003027812 */ /* 0x000fc400078ec0ff */
[----:B------:R-:W-:Y:S02]  /*2bc50*/  SHF.R.U32.HI R17, RZ, 0x8, R17 ;  /* 0x00000008ff117819 */ /* 0x000fe40000011611 */
[----:B------:R-:W-:Y:S02]  /*2bc60*/  LOP3.LUT R16, R3, 0xffff, RZ, 0xc0, !PT ;  /* 0x0000ffff03107812 */ /* 0x000fe400078ec0ff */
[----:B------:R-:W-:Y:S01]  /*2bc70*/  LEA.HI R17, R2, R17, RZ, 0x10 ;  /* 0x0000001102117211 */ /* 0x000fe200078f80ff */
[----:B-----5:R-:W-:-:S05]  /*2bc80*/  IMAD.IADD R2, R11, 0x1, R0 ;  /* 0x000000010b027824 */ /* 0x020fca00078e0200 */
[----:B------:R1:W-:Y:S04]  /*2bc90*/  STL [R1+0x1c], R2 ;  /* 0x00001c0201007387 */ /* 0x0003e80000100800 */
[----:B---3--:R1:W-:Y:S01]  /*2bca0*/  STL [R1+0x14], R12 ;  /* 0x0000140c01007387 */ /* 0x0083e20000100800 */
[----:B------:R-:W-:Y:S05]  /*2bcb0*/  @!P1 BRA `(.L_x_2905) ;  /* 0x0000000000149947 */ /* 0x000fea0003800000 */
[----:B-1----:R-:W-:Y:S01]  /*2bcc0*/  IADD3 R2, P1, R15, UR4, RZ ;  /* 0x000000040f027c10 */ /* 0x002fe2000ff3e0ff */
[----:B------:R-:W-:-:S03]  /*2bcd0*/  ULDC.64 UR6, c[0x0][0x208] ;  /* 0x0000820000067ab9 */ /* 0x000fc60000000a00 */
[----:B------:R-:W-:-:S05]  /*2bce0*/  IADD3.X R3, R14, UR5, RZ, P1, !PT ;  /* 0x000000050e037c10 */ /* 0x000fca0008ffe4ff */
[----:B------:R2:W5:Y:S01]  /*2bcf0*/  LDG.E R8, desc[UR6][R2.64] ;  /* 0x0000000602087981 */ /* 0x000562000c1e1900 */
[----:B------:R-:W-:Y:S05]  /*2bd00*/  BRA `(.L_x_2906) ;  /* 0x0000000000147947 */ /* 0x000fea0003800000 */
.L_x_2905:
[----:B------:R-:W-:Y:S05]  /*2bd10*/  @!P2 BRA `(.L_x_2906) ;  /* 0x000000000010a947 */ /* 0x000fea0003800000 */
[----:B------:R-:W-:Y:S02]  /*2bd20*/  ULDC.64 UR4, c[0x0][0x208] ;  /* 0x0000820000047ab9 */ /* 0x000fe40000000a00 */
[----:B------:R-:W2:Y:S04]  /*2bd30*/  LDG.E R8, desc[UR4][R6.64] ;  /* 0x0000000406087981 */ /* 0x000ea8000c1e1900 */
[----:B------:R-:W2:Y:S02]  /*2bd40*/  LDG.E R6, desc[UR4][R6.64+0x4] ;  /* 0x0000040406067981 */ /* 0x000ea4000c1e1900 */
[----:B--2---:R-:W-:-:S07]  /*2bd50*/  IADD3 R8, -R8, R6, RZ ;  /* 0x0000000608087210 */ /* 0x004fce0007ffe1ff */
.L_x_2906:
[----:B------:R-:W-:Y:S01]  /*2bd60*/  ULDC.64 UR4, c[0x0][0x208] ;  /* 0x0000820000047ab9 */ /* 0x000fe20000000a00 */
[----:B------:R-:W3:Y:S01]  /*2bd70*/  LDL R6, [R1+0x4] ;  /* 0x0000040001067983 */ /* 0x000ee20000100800 */
[----:B--2---:R-:W2:Y:S03]  /*2bd80*/  LDC R3, c[0x0][0x448] ;  /* 0x00011200ff037b82 */ /* 0x004ea60000000800 */
[----:B-1----:R-:W4:Y:S04]  /*2bd90*/  @P0 LDG.E R2, desc[UR4][R4.64] ;  /* 0x0000000404020981 */ /* 0x002f28000c1e1900 */
[----:B------:R1:W4:Y:S01]  /*2bda0*/  @P0 LDG.E R4, desc[UR4][R4.64+0x4] ;  /* 0x0000040404040981 */ /* 0x000322000c1e1900 */
[----:B-----5:R-:W-:Y:S01]  /*2bdb0*/  IMAD.IADD R7, R8, 0x1, -R0 ;  /* 0x0000000108077824 */ /* 0x020fe200078e0a00 */
[----:B------:R-:W-:Y:S01]  /*2bdc0*/  LOP3.LUT R11, R17, 0xff, RZ, 0xc0, !PT ;  /* 0x000000ff110b7812 */ /* 0x000fe200078ec0ff */
[----:B------:R-:W-:Y:S01]  /*2bdd0*/  BSSY B0, `(.L_x_2907) ;  /* 0x0000036000007945 */ /* 0x000fe20003800000 */
[----:B------:R-:W-:-:S03]  /*2bde0*/  SHF.R.U32.HI R17, RZ, 0x10, R17 ;  /* 0x00000010ff117819 */ /* 0x000fc60000011611 */
[----:B------:R0:W-:Y:S01]  /*2bdf0*/  STL [R1+0x60], R11 ;  /* 0x0000600b01007387 */ /* 0x0001e20000100800 */
[----:B--2---:R-:W-:-:S13]  /*2be00*/  ISETP.NE.AND P1, PT, R3, 0x1, PT ;  /* 0x000000010300780c */ /* 0x004fda0003f25270 */
[----:B------:R-:W2:Y:S08]  /*2be10*/  @P1 LDC R3, c[0x0][0x44c] ;  /* 0x00011300ff031b82 */ /* 0x000eb00000000800 */
[----:B-1----:R-:W1:Y:S01]  /*2be20*/  @P1 LDC R5, c[0x0][0x450] ;  /* 0x00011400ff051b82 */ /* 0x002e620000000800 */
[----:B----4-:R-:W-:Y:S02]  /*2be30*/  @P0 IMAD.IADD R9, R4, 0x1, -R2 ;  /* 0x0000000104090824 */ /* 0x010fe400078e0a02 */
[----:B---3--:R-:W-:-:S04]  /*2be40*/  IMAD.SHL.U32 R2, R6, 0x80, RZ ;  /* 0x0000008006027824 */ /* 0x008fc800078e00ff */
[----:B------:R-:W-:-:S04]  /*2be50*/  VIADD R2, R2, 0x7f ;  /* 0x0000007f02027836 */ /* 0x000fc80000000000 */
[----:B--2---:R-:W-:-:S05]  /*2be60*/  @P1 IMAD.HI.U32 R0, R2, R3, RZ ;  /* 0x0000000302001227 */ /* 0x004fca00078e00ff */
[----:B-1----:R-:W-:Y:S02]  /*2be70*/  @P1 SHF.R.U32.HI R2, RZ, R5, R0 ;  /* 0x00000005ff021219 */ /* 0x002fe40000011600 */
[----:B------:R-:W-:-:S04]  /*2be80*/  IADD3 R0, R7, R9, RZ ;  /* 0x0000000907007210 */ /* 0x000fc80007ffe0ff */
[C---:B------:R-:W-:Y:S01]  /*2be90*/  IADD3 R21, R0.reuse, 0x50, -R13 ;  /* 0x0000005000157810 */ /* 0x040fe20007ffe80d */
[----:B------:R-:W-:-:S04]  /*2bea0*/  VIADD R3, R0, 0x4f ;  /* 0x0000004f00037836 */ /* 0x000fc80000000000 */
        /* <DEDUP_REMOVED lines=14> */
[----:B------:R-:W-:Y:S02]  /*2bf90*/  IABS R3, R2 ;  /* 0x0000000200037213 */ /* 0x000fe40000000000 */
[----:B------:R-:W-:Y:S02]  /*2bfa0*/  IADD3 R0, R2, -0x1, R6 ;  /* 0xffffffff02007810 */ /* 0x000fe40007ffe006 */
[----:B------:R-:W0:Y:S08]  /*2bfb0*/  I2F.RP R4, R3 ;  /* 0x0000000300047306 */ /* 0x000e300000209400 */
[----:B0-----:R-:W0:Y:S02]  /*2bfc0*/  MUFU.RCP R4, R4 ;  /* 0x0000000400047308 */ /* 0x001e240000001000 */
[----:B0-----:R-:W-:-:S06]  /*2bfd0*/  VIADD R4, R4, 0xffffffe ;  /* 0x0ffffffe04047836 */ /* 0x001fcc0000000000 */
[----:B------:R0:W1:Y:S02]  /*2bfe0*/  F2I.FTZ.U32.TRUNC.NTZ R5, R4 ;  /* 0x0000000400057305 */ /* 0x000064000021f000 */
[----:B0-----:R-:W-:-:S04]  /*2bff0*/  LOP3.LUT R4, R0, R2, RZ, 0x3c, !PT ;  /* 0x0000000200047212 */ /* 0x001fc800078e3cff */
[----:B------:R-:W-:Y:S02]  /*2c000*/  ISETP.GE.AND P1, PT, R4, RZ, PT ;  /* 0x000000ff0400720c */ /* 0x000fe40003f26270 */
[----:B-1----:R-:W-:-:S05]  /*2c010*/  IADD3 R4, RZ, -R5, RZ ;  /* 0x80000005ff047210 */ /* 0x002fca0007ffe0ff */
[----:B------:R-:W-:Y:S02]  /*2c020*/  IMAD R8, R4, R3, RZ ;  /* 0x0000000304087224 */ /* 0x000fe400078e02ff */
[----:B------:R-:W-:-:S04]  /*2c030*/  IMAD.MOV.U32 R4, RZ, RZ, RZ ;  /* 0x000000ffff047224 */ /* 0x000fc800078e00ff */
[----:B------:R-:W-:Y:S01]  /*2c040*/  IMAD.HI.U32 R8, R5, R8, R4 ;  /* 0x0000000805087227 */ /* 0x000fe200078e0004 */
[----:B------:R-:W-:Y:S02]  /*2c050*/  IABS R4, R0 ;  /* 0x0000000000047213 */ /* 0x000fe40000000000 */
[----:B------:R-:W-:-:S05]  /*2c060*/  IABS R0, R2 ;  /* 0x0000000200007213 */ /* 0x000fca0000000000 */
[----:B------:R-:W-:-:S04]  /*2c070*/  IMAD.MOV R0, RZ, RZ, -R0 ;  /* 0x000000ffff007224 */ /* 0x000fc800078e0a00 */
[----:B------:R-:W-:Y:S02]  /*2c080*/  IMAD.MOV.U32 R5, RZ, RZ, R0 ;  /* 0x000000ffff057224 */ /* 0x000fe400078e0000 */
[----:B------:R-:W-:-:S04]  /*2c090*/  IMAD.HI.U32 R0, R8, R4, RZ ;  /* 0x0000000408007227 */ /* 0x000fc800078e00ff */
[----:B------:R-:W-:-:S05]  /*2c0a0*/  IMAD R4, R0, R5, R4 ;  /* 0x0000000500047224 */ /* 0x000fca00078e0204 */
[----:B------:R-:W-:-:S13]  /*2c0b0*/  ISETP.GT.U32.AND P2, PT, R3, R4, PT ;  /* 0x000000040300720c */ /* 0x000fda0003f44070 */
[----:B------:R-:W-:Y:S01]  /*2c0c0*/  @!P2 IMAD.IADD R4, R4, 0x1, -R3 ;  /* 0x000000010404a824 */ /* 0x000fe200078e0a03 */
[----:B------:R-:W-:-:S04]  /*2c0d0*/  @!P2 IADD3 R0, R0, 0x1, RZ ;  /* 0x000000010000a810 */ /* 0x000fc80007ffe0ff */
[----:B------:R-:W-:-:S13]  /*2c0e0*/  ISETP.GE.U32.AND P2, PT, R4, R3, PT ;  /* 0x000000030400720c */ /* 0x000fda0003f46070 */
[----:B------:R-:W-:Y:S01]  /*2c0f0*/  @P2 VIADD R0, R0, 0x1 ;  /* 0x0000000100002836 */ /* 0x000fe20000000000 */
[----:B------:R-:W-:-:S03]  /*2c100*/  ISETP.NE.AND P2, PT, R2, RZ, PT ;  /* 0x000000ff0200720c */ /* 0x000fc60003f45270 */
[----:B------:R-:W-:-:S10]  /*2c110*/  @!P1 IMAD.MOV R0, RZ, RZ, -R0 ;  /* 0x000000ffff009224 */ /* 0x000fd400078e0a00 */
[----:B------:R-:W-:-:S07]  /*2c120*/  @!P2 LOP3.LUT R0, RZ, R2, RZ, 0x33, !PT ;  /* 0x00000002ff00a212 */ /* 0x000fce00078e33ff */
.L_x_2908:
[----:B------:R-:W-:Y:S05]  /*2c130*/  BSYNC B0 ;  /* 0x0000000000007941 */ /* 0x000fea0003800000 */
.L_x_2907:
[----:B------:R-:W-:Y:S01]  /*2c140*/  IMAD R2, R11, R0, RZ ;  /* 0x000000000b027224 */ /* 0x000fe200078e02ff */
[----:B------:R-:W-:Y:S01]  /*2c150*/  BSSY B0, `(.L_x_2909) ;  /* 0x000019b000007945 */ /* 0x000fe20003800000 */
[----:B------:R-:W-:-:S03]  /*2c160*/  PLOP3.LUT P5, PT, PT, PT, PT, 0x80, 0x0 ;  /* 0x000000000000781c */ /* 0x000fc60003faf070 */
[----:B------:R-:W-:-:S05]  /*2c170*/  VIADDMNMX R0, R2, R0, R6, PT ;  /* 0x0000000002007246 */ /* 0x000fca0003800106 */
[--C-:B------:R-:W-:Y:S02]  /*2c180*/  IMAD R3, R0, 0x50, -R7.reuse ;  /* 0x0000005000037824 */ /* 0x100fe400078e0a07 */
[----:B------:R-:W-:-:S03]  /*2c190*/  IMAD R0, R2, 0x50, -R7 ;  /* 0x0000005002007824 */ /* 0x000fc600078e0a07 */
[----:B------:R-:W-:Y:S02]  /*2c1a0*/  VIMNMX R9, R3, R9, PT ;  /* 0x0000000903097248 */ /* 0x000fe40003fe0100 */
[----:B------:R-:W-:-:S04]  /*2c1b0*/  VIMNMX R0, RZ, R0, !PT ;  /* 0x00000000ff007248 */ /* 0x000fc80007fe0100 */
[----:B------:R-:W-:Y:S01]  /*2c1c0*/  ISETP.GT.AND P1, PT, R9, R0, PT ;  /* 0x000000000900720c */ /* 0x000fe20003f24270 */
[----:B------:R-:W-:-:S12]  /*2c1d0*/  IMAD.WIDE.U32 R2, R0, -0x33333333, RZ ;  /* 0xcccccccd00027825 */ /* 0x000fd800078e00ff */
[----:B------:R-:W-:Y:S01]  /*2c1e0*/  @P1 VIADD R4, R9, 0x4f ;  /* 0x0000004f09041836 */ /* 0x000fe20000000000 */
        /* <DEDUP_REMOVED lines=14> */
.L_x_3135:
[----:B-1----:R-:W-:Y:S02]  /*2c2d0*/  ISETP.NE.AND P0, PT, R14, RZ, PT ;  /* 0x000000ff0e00720c */ /* 0x002fe40003f05270 */
[----:B------:R-:W-:-:S11]  /*2c2e0*/  PLOP3.LUT P2, PT, PT, PT, PT, 0x8, 0x0 ;  /* 0x000000000000781c */ /* 0x000fd60003f4e170 */
[----:B------:R-:W-:Y:S05]  /*2c2f0*/  @P0 BRA `(.L_x_2912) ;  /* 0x00000000000c0947 */ /* 0x000fea0003800000 */
[----:B------:R-:W-:-:S03]  /*2c300*/  UMOV UR4, 0xffffffff ;  /* 0xffffffff00047882 */ /* 0x000fc60000000000 */
[----:B------:R-:W-:Y:S05]  /*2c310*/  BRA.DIV UR4, `(.L_x_2913) ;  /* 0x0000009204587947 */ /* 0x000fea000b800000 */
[----:B------:R-:W-:-:S13]  /*2c320*/  ELECT P2, URZ, PT ;  /* 0x00000000003f782f */ /* 0x000fda0003840000 */
.L_x_2912:
[----:B0-----:R-:W2:Y:S01]  /*2c330*/  LDL R2, [R1+0x64] ;  /* 0x0000640001027983 */ /* 0x001ea20000100800 */
[----:B------:R-:W-:Y:S01]  /*2c340*/  BSSY B1, `(.L_x_2914) ;  /* 0x0000008000017945 */ /* 0x000fe20003800000 */
[----:B--2---:R-:W-:-:S04]  /*2c350*/  IADD3 R2, R2, 0x1, RZ ;  /* 0x0000000102027810 */ /* 0x004fc80007ffe0ff */
[----:B------:R-:W-:-:S04]  /*2c360*/  LEA.HI R3, R2, R2, RZ, 0x1 ;  /* 0x0000000202037211 */ /* 0x000fc800078f08ff */
[----:B------:R-:W-:-:S05]  /*2c370*/  LOP3.LUT R3, R3, 0xfffffffe, RZ, 0xc0, !PT ;  /* 0xfffffffe03037812 */ /* 0x000fca00078ec0ff */
[----:B------:R-:W-:-:S05]  /*2c380*/  IMAD.IADD R2, R2, 0x1, -R3 ;  /* 0x0000000102027824 */ /* 0x000fca00078e0a03 */
[----:B------:R-:W-:-:S04]  /*2c390*/  SHF.L.U32 R2, R2, 0x1f, RZ ;  /* 0x0000001f02027819 */ /* 0x000fc800000006ff */
[----:B------:R-:W0:Y:S02]  /*2c3a0*/  SYNCS.PHASECHK.TRANS64.TRYWAIT P0, [R18+URZ+0x38820], R2 ;  /* 0x03882002120075a7 */ /* 0x000e24000800017f */
[----:B0-----:R-:W-:Y:S05]  /*2c3b0*/  @!P0 BRA `(.L_x_2915) ;  /* 0x0000009000548947 */ /* 0x001fea0003800000 */
.L_x_3138:
[----:B------:R-:W-:Y:S05]  /*2c3c0*/  BSYNC B1 ;  /* 0x0000000000017941 */ /* 0x000fea0003800000 */
.L_x_2914:
[----:B------:R-:W-:Y:S04]  /*2c3d0*/  BSSY B1, `(.L_x_2916) ;  /* 0x00000ac000017945 */ /* 0x000fe80003800000 */
[----:B------:R-:W-:Y:S05]  /*2c3e0*/  @!P2 BRA `(.L_x_2917) ;  /* 0x0000000800a8a947 */ /* 0x000fea0003800000 */
[----:B------:R-:W2:Y:S04]  /*2c3f0*/  LDL R5, [R1+0x20] ;  /* 0x0000200001057983 */ /* 0x000ea80000100800 */
[----:B------:R-:W3:Y:S01]  /*2c400*/  LDL R4, [R1+0x24] ;  /* 0x0000240001047983 */ /* 0x000ee20000100800 */
[----:B------:R-:W-:Y:S01]  /*2c410*/  BSSY B2, `(.L_x_2918) ;  /* 0x0000008000027945 */ /* 0x000fe20003800000 */
[----:B------:R-:W1:Y:S02]  /*2c420*/  S2R R3, SR_TID.X ;  /* 0x0000000000037919 */ /* 0x000e640000002100 */
[----:B-1----:R-:W-:-:S04]  /*2c430*/  LOP3.LUT R3, R3, 0x7f, RZ, 0xc0, !PT ;  /* 0x0000007f03037812 */ /* 0x002fc800078ec0ff */
[----:B------:R-:W-:Y:S01]  /*2c440*/  ISETP.NE.AND P4, PT, R3, RZ, PT ;  /* 0x000000ff0300720c */ /* 0x000fe20003f85270 */
[----:B--2---:R-:W-:Y:S01]  /*2c450*/  IMAD R6, R5, 0x8, R18 ;  /* 0x0000000805067824 */ /* 0x004fe200078e0212 */
[----:B---3--:R-:W-:-:S04]  /*2c460*/  SHF.L.U32 R8, R4, 0x1f, RZ ;  /* 0x0000001f04087819 */ /* 0x008fc800000006ff */
[----:B------:R-:W1:Y:S02]  /*2c470*/  SYNCS.PHASECHK.TRANS64.TRYWAIT P0, [R6+URZ+0x388a0], R8 ;  /* 0x0388a008060075a7 */ /* 0x000e64000800017f */
[----:B-1----:R-:W-:Y:S05]  /*2c480*/  @!P0 BRA `(.L_x_2919) ;  /* 0x0000009000348947 */ /* 0x002fea0003800000 */
.L_x_3139:
[----:B------:R-:W-:Y:S05]  /*2c490*/  BSYNC B2 ;  /* 0x0000000000027941 */ /* 0x000fea0003800000 */
.L_x_2918:
        /* <DEDUP_REMOVED lines=8> */
.L_x_2921:
[----:B------:R-:W-:Y:S05]  /*2c520*/  BSYNC B2 ;  /* 0x0000000000027941 */ /* 0x000fea0003800000 */
.L_x_2920:
[----:B0-2---:R-:W2:Y:S01]  /*2c530*/  LDL R2, [R1+0x20] ;  /* 0x0000200001027983 */ /* 0x005ea20000100800 */
[----:B------:R-:W-:Y:S01]  /*2c540*/  IMAD.MOV.U32 R3, RZ, RZ, RZ ;  /* 0x000000ffff037224 */ /* 0x000fe200078e00ff */
[----:B------:R-:W-:Y:S01]  /*2c550*/  UIADD3 UR4, UP0, UR36, 0x570, URZ ;  /* 0x0000057024047890 */ /* 0x000fe2000ff1e03f */
[----:B------:R-:W-:Y:S01]  /*2c560*/  PLOP3.LUT P0, PT, PT, PT, PT, 0x80, 0x0 ;  /* 0x000000000000781c */ /* 0x000fe20003f0f070 */
[----:B------:R-:W-:Y:S01]  /*2c570*/  UMOV UR6, 0x0 ;  /* 0x0000000000067882 */ /* 0x000fe20000000000 */
[----:B------:R-:W-:Y:S01]  /*2c580*/  UMOV UR7, 0x12f00000 ;  /* 0x12f0000000077882 */ /* 0x000fe20000000000 */
[----:B------:R-:W-:Y:S01]  /*2c590*/  R2UR UR10, R3 ;  /* 0x00000000030a72ca */ /* 0x000fe200000e0000 */
[----:B------:R-:W-:Y:S01]  /*2c5a0*/  IMAD R3, R7, 0x50, R10 ;  /* 0x0000005007037824 */ /* 0x000fe200078e020a */
[----:B------:R-:W-:-:S04]  /*2c5b0*/  UIADD3.X UR5, URZ, UR37, URZ, UP0, !UPT ;  /* 0x000000253f057290 */ /* 0x000fc800087fe43f */
[----:B------:R-:W-:Y:S01]  /*2c5c0*/  IADD3 R3, R3, -0x50, RZ ;  /* 0xffffffb003037810 */ /* 0x000fe20007ffe0ff */
[----:B--2---:R-:W-:Y:S02]  /*2c5d0*/  IMAD R5, R2, 0xa000, R18 ;  /* 0x0000a00002057824 */ /* 0x004fe400078e0212 */
[----:B------:R-:W-:Y:S02]  /*2c5e0*/  VIADD R2, R6, 0x38890 ;  /* 0x0003889006027836 */ /* 0x000fe40000000000 */
[----:B------:R-:W-:-:S07]  /*2c5f0*/  VIADD R4, R5, 0x24400 ;  /* 0x0002440005047836 */ /* 0x000fce0000000000 */
.L_x_2922:
        /* <DEDUP_REMOVED lines=16> */
.L_x_2923:
        /* <DEDUP_REMOVED lines=16> */
.L_x_2924:
        /* <DEDUP_REMOVED lines=16> */
.L_x_2925:
        /* <DEDUP_REMOVED lines=13> */
.L_x_3140:
[----:B------:R-:W-:Y:S05]  /*2c9d0*/  BSYNC B2 ;  /* 0x0000000000027941 */ /* 0x000fea0003800000 */
.L_x_2926:
        /* <DEDUP_REMOVED lines=10> */
.L_x_2929:
[----:B------:R-:W-:Y:S05]  /*2ca80*/  BSYNC B2 ;  /* 0x0000000000027941 */ /* 0x000fea0003800000 */
.L_x_2928:
[----:B------:R-:W-:Y:S01]  /*2ca90*/  R2UR UR6, R12 ;  /* 0x000000000c0672ca */ /* 0x000fe200000e0000 */
[----:B--2---:R-:W-:Y:S01]  /*2caa0*/  IMAD.MOV.U32 R2, RZ, RZ, RZ ;  /* 0x000000ffff027224 */ /* 0x004fe200078e00ff */
[----:B------:R-:W-:Y:S01]  /*2cab0*/  R2UR UR7, R13 ;  /* 0x000000000d0772ca */ /* 0x000fe200000e0000 */
[----:B------:R-:W-:Y:S01]  /*2cac0*/  UIADD3 UR4, UP0, UR36, 0x670, URZ ;  /* 0x0000067024047890 */ /* 0x000fe2000ff1e03f */
[----:B------:R-:W-:Y:S01]  /*2cad0*/  PLOP3.LUT P0, PT, PT, PT, PT, 0x80, 0x0 ;  /* 0x000000000000781c */ /* 0x000fe20003f0f070 */
[----:B------:R-:W-:Y:S01]  /*2cae0*/  VIADD R4, R5, 0x400 ;  /* 0x0000040005047836 */ /* 0x000fe20000000000 */
[----:B------:R-:W-:Y:S01]  /*2caf0*/  R2UR UR10, R2 ;  /* 0x00000000020a72ca */ /* 0x000fe200000e0000 */
[----:B------:R-:W-:Y:S01]  /*2cb00*/  VIADD R2, R6, 0x388b0 ;  /* 0x000388b006027836 */ /* 0x000fe20000000000 */
[----:B------:R-:W-:-:S13]  /*2cb10*/  UIADD3.X UR5, URZ, UR37, URZ, UP0, !UPT ;  /* 0x000000253f057290 */ /* 0x000fda00087fe43f */
.L_x_2930:
        /* <DEDUP_REMOVED lines=15> */
.L_x_2931:
        /* <DEDUP_REMOVED lines=15> */
.L_x_2932:
        /* <DEDUP_REMOVED lines=15> */
.L_x_2933:
        /* <DEDUP_REMOVED lines=10> */
.L_x_2917:
[----:B------:R-:W-:Y:S05]  /*2ce90*/  BSYNC B1 ;  /* 0x0000000000017941 */ /* 0x000fea0003800000 */
.L_x_2916:
        /* <DEDUP_REMOVED lines=13> */
.L_x_2952:
[----:B------:R-:W-:Y:S05]  /*2cf70*/  YIELD ;  /* 0x0000000000007946 */ /* 0x000fea0003800000 */
[----:B------:R-:W-:Y:S04]  /*2cf80*/  BSSY B1, `(.L_x_2934) ;  /* 0x00000ab000017945 */ /* 0x000fe80003800000 */
[----:B-1----:R-:W-:Y:S05]  /*2cf90*/  @!P2 BRA `(.L_x_2935) ;  /* 0x0000000800a4a947 */ /* 0x002fea0003800000 */
[----:B0-----:R-:W2:Y:S04]  /*2cfa0*/  LDL R4, [R1+0x20] ;  /* 0x0000200001047983 */ /* 0x001ea80000100800 */
[----:B------:R-:W3:Y:S01]  /*2cfb0*/  LDL R3, [R1+0x24] ;  /* 0x0000240001037983 */ /* 0x000ee20000100800 */
[----:B------:R-:W-:Y:S01]  /*2cfc0*/  BSSY B2, `(.L_x_2936) ;  /* 0x0000008000027945 */ /* 0x000fe20003800000 */
[----:B------:R-:W0:Y:S02]  /*2cfd0*/  S2R R2, SR_TID.X ;  /* 0x0000000000027919 */ /* 0x000e240000002100 */
[----:B0-----:R-:W-:-:S04]  /*2cfe0*/  LOP3.LUT R2, R2, 0x7f, RZ, 0xc0, !PT ;  /* 0x0000007f02027812 */ /* 0x001fc800078ec0ff */
[----:B------:R-:W-:Y:S02]  /*2cff0*/  ISETP.NE.AND P1, PT, R2, RZ, PT ;  /* 0x000000ff0200720c */ /* 0x000fe40003f25270 */
[----:B--2---:R-:W-:Y:S02]  /*2d000*/  LEA R6, R4, R18, 0x3 ;  /* 0x0000001204067211 */ /* 0x004fe400078e18ff */
[----:B---3--:R-:W-:-:S04]  /*2d010*/  SHF.L.U32 R5, R3, 0x1f, RZ ;  /* 0x0000001f03057819 */ /* 0x008fc800000006ff */
[----:B------:R-:W0:Y:S02]  /*2d020*/  SYNCS.PHASECHK.TRANS64.TRYWAIT P0, [R6+URZ+0x388a0], R5 ;  /* 0x0388a005060075a7 */ /* 0x000e24000800017f */
[----:B0-----:R-:W-:Y:S05]  /*2d030*/  @!P0 BRA `(.L_x_2937) ;  /* 0x0000008400708947 */ /* 0x001fea0003800000 */
.L_x_3141:
[----:B------:R-:W-:Y:S05]  /*2d040*/  BSYNC B2 ;  /* 0x0000000000027941 */ /* 0x000fea0003800000 */
.L_x_2936:
[----:B------:R-:W-:Y:S04]  /*2d050*/  BSSY B2, `(.L_x_2938) ;  /* 0x0000008000027945 */ /* 0x000fe80003800000 */
[----:B------:R-:W-:Y:S05]  /*2d060*/  @P1 BRA `(.L_x_2939) ;  /* 0x0000000000181947 */ /* 0x000fea0003800000 */
[----:B------:R-:W2:Y:S02]  /*2d070*/  LDL R2, [R1+0x10] ;  /* 0x0000100001027983 */ /* 0x000ea40000100800 */
[----:B--2---:R-:W-:Y:S01]  /*2d080*/  LOP3.LUT P0, RZ, R2, 0x1, RZ, 0xc0, !PT ;  /* 0x0000000102ff7812 */ /* 0x004fe2000780c0ff */
[----:B------:R-:W-:-:S04]  /*2d090*/  IMAD.MOV.U32 R2, RZ, RZ, 0xa000 ;  /* 0x0000a000ff027424 */ /* 0x000fc800078e00ff */
[----:B------:R1:W-:Y:S08]  /*2d0a0*/  SYNCS.ARRIVE.TRANS64 RZ, [R6+URZ+0x38890], R2 ;  /* 0x0388900206ff79a7 */ /* 0x0003f0000800003f */
[----:B------:R-:W-:Y:S05]  /*2d0b0*/  @!P0 BRA `(.L_x_2939) ;  /* 0x0000000000048947 */ /* 0x000fea0003800000 */
[----:B------:R-:W-:Y:S01]  /*2d0c0*/  BPT.TRAP 0x1 ;  /* 0x000000040000795c */ /* 0x000fe20000300000 */
.L_x_2939:
[----:B------:R-:W-:Y:S05]  /*2d0d0*/  BSYNC B2 ;  /* 0x0000000000027941 */ /* 0x000fea0003800000 */
.L_x_2938:
        /* <DEDUP_REMOVED lines=10> */
[----:B------:R-:W-:-:S02]  /*2d180*/  VIADD R2, R6, 0x38890 ;  /* 0x0003889006027836 */ /* 0x000fc40000000000 */
[----:B------:R-:W-:-:S08]  /*2d190*/  VIADD R8, R4, 0x24400 ;  /* 0x0002440004087836 */ /* 0x000fd00000000000 */
.L_x_2940:
        /* <DEDUP_REMOVED lines=11> */
[----:B------:R-:W-:Y:S01]  /*2d250*/  UMOV UR6, 0x0 ;  /* 0x0000000000067882 */ /* 0x000fe20000000000 */
[----:B------:R-:W-:Y:S01]  /*2d260*/  PLOP3.LUT P0, PT, PT, PT, PT, 0x80, 0x0 ;  /* 0x000000000000781c */ /* 0x000fe20003f0f070 */
[----:B------:R-:W-:Y:S01]  /*2d270*/  UMOV UR7, 0x12f00000 ;  /* 0x12f0000000077882 */ /* 0x000fe20000000000 */
[----:B------:R-:W-:Y:S01]  /*2d280*/  R2UR UR10, R8 ;  /* 0x00000000080a72ca */ /* 0x000fe200000e0000 */
[----:B------:R-:W-:-:S14]  /*2d290*/  VIADD R8, R4, 0x26c00 ;  /* 0x00026c0004087836 */ /* 0x000fdc0000000000 */
.L_x_2941:
        /* <DEDUP_REMOVED lines=16> */
.L_x_2942:
        /* <DEDUP_REMOVED lines=16> */
.L_x_2943:
        /* <DEDUP_REMOVED lines=13> */
.L_x_3142:
[----:B------:R-:W-:Y:S05]  /*2d570*/  BSYNC B2 ;  /* 0x0000000000027941 */ /* 0x000fea0003800000 */
.L_x_2944:
[----:B------:R-:W-:Y:S01]  /*2d580*/  BSSY B2, `(.L_x_2946) ;  /* 0x000000a000027945 */ /* 0x000fe20003800000 */
[----:B------:R-:W-:Y:S02]  /*2d590*/  IMAD.MOV.U32 R12, RZ, RZ, 0x0 ;  /* 0x00000000ff0c7424 */ /* 0x000fe400078e00ff */
[----:B------:R-:W-:Y:S01]  /*2d5a0*/  IMAD.MOV.U32 R13, RZ, RZ, 0x12f00000 ;  /* 0x12f00000ff0d7424 */ /* 0x000fe200078e00ff */
[----:B------:R-:W-:Y:S06]  /*2d5b0*/  @P1 BRA `(.L_x_2947) ;  /* 0x0000000000181947 */ /* 0x000fec0003800000 */
[----:B------:R-:W2:Y:S02]  /*2d5c0*/  LDL R2, [R1+0x10] ;  /* 0x0000100001027983 */ /* 0x000ea40000100800 */
[----:B--2---:R-:W-:Y:S01]  /*2d5d0*/  LOP3.LUT P0, RZ, R2, 0x1, RZ, 0xc0, !PT ;  /* 0x0000000102ff7812 */ /* 0x004fe2000780c0ff */
[----:B------:R-:W-:-:S04]  /*2d5e0*/  IMAD.MOV.U32 R2, RZ, RZ, 0xa000 ;  /* 0x0000a000ff027424 */ /* 0x000fc800078e00ff */
[----:B------:R2:W-:Y:S08]  /*2d5f0*/  SYNCS.ARRIVE.TRANS64 RZ, [R6+URZ+0x388b0], R2 ;  /* 0x0388b00206ff79a7 */ /* 0x0005f0000800003f */
[----:B------:R-:W-:Y:S05]  /*2d600*/  @!P0 BRA `(.L_x_2947) ;  /* 0x0000000000048947 */ /* 0x000fea0003800000 */
[----:B------:R-:W-:Y:S01]  /*2d610*/  BPT.TRAP 0x1 ;  /* 0x000000040000795c */ /* 0x000fe20000300000 */
.L_x_2947:
[----:B------:R-:W-:Y:S05]  /*2d620*/  BSYNC B2 ;  /* 0x0000000000027941 */ /* 0x000fea0003800000 */
.L_x_2946:
[----:B------:R-:W-:Y:S01]  /*2d630*/  R2UR UR10, R11 ;  /* 0x000000000b0a72ca */ /* 0x000fe200000e0000 */
[----:B------:R-:W-:Y:S01]  /*2d640*/  UIADD3 UR4, UP0, UR36, 0x670, URZ ;  /* 0x0000067024047890 */ /* 0x000fe2000ff1e03f */
[----:B------:R-:W-:Y:S01]  /*2d650*/  R2UR UR6, R12 ;  /* 0x000000000c0672ca */ /* 0x000fe200000e0000 */
[----:B012---:R-:W-:Y:S01]  /*2d660*/  VIADD R6, R6, 0x388b0 ;  /* 0x000388b006067836 */ /* 0x007fe20000000000 */
[----:B------:R-:W-:Y:S01]  /*2d670*/  R2UR UR7, R13 ;  /* 0x000000000d0772ca */ /* 0x000fe200000e0000 */
[----:B------:R-:W-:Y:S01]  /*2d680*/  UIADD3.X UR5, URZ, UR37, URZ, UP0, !UPT ;  /* 0x000000253f057290 */ /* 0x000fe200087fe43f */
[----:B------:R-:W-:Y:S02]  /*2d690*/  PLOP3.LUT P0, PT, PT, PT, PT, 0x80, 0x0 ;  /* 0x000000000000781c */ /* 0x000fe40003f0f070 */
[----:B------:R-:W-:-:S11]  /*2d6a0*/  IADD3 R2, R4, 0x400, RZ ;  /* 0x0000040004027810 */ /* 0x000fd60007ffe0ff */
.L_x_2948:
        /* <DEDUP_REMOVED lines=16> */
.L_x_2949:
        /* <DEDUP_REMOVED lines=15> */
.L_x_2950:
        /* <DEDUP_REMOVED lines=15> */
.L_x_2951:
        /* <DEDUP_REMOVED lines=10> */
.L_x_2935:
[----:B------:R-:W-:Y:S05]  /*2da30*/  BSYNC B1 ;  /* 0x0000000000017941 */ /* 0x000fea0003800000 */
.L_x_2934:
[----:B0-----:R-:W2:Y:S04]  /*2da40*/  LDL.LU R2, [R1+0x20] ;  /* 0x0000200001027983 */ /* 0x001ea80000300800 */
[----:B------:R-:W3:Y:S01]  /*2da50*/  LDL.LU R5, [R1+0x24] ;  /* 0x0000240001057983 */ /* 0x000ee20000300800 */
[----:B--2---:R-:W-:-:S04]  /*2da60*/  IADD3 R2, R2, 0x1, RZ ;  /* 0x0000000102027810 */ /* 0x004fc80007ffe0ff */
        /* <DEDUP_REMOVED lines=9> */
.L_x_2910:
[----:B------:R-:W-:Y:S05]  /*2db00*/  BSYNC B0 ;  /* 0x0000000000007941 */ /* 0x000fea0003800000 */
.L_x_2909:
[----:B0-----:R-:W2:Y:S01]  /*2db10*/  LDL R4, [R1+0x4] ;  /* 0x0000040001047983 */ /* 0x001ea20000100800 */
[----:B------:R-:W0:Y:S01]  /*2db20*/  LDC R0, c[0x0][0x448] ;  /* 0x00011200ff007b82 */ /* 0x000e220000000800 */
[----:B------:R-:W-:Y:S01]  /*2db30*/  ISETP.NE.AND P1, PT, R17, RZ, PT ;  /* 0x000000ff1100720c */ /* 0x000fe20003f25270 */
[----:B------:R-:W-:Y:S05]  /*2db40*/  @!P5 WARPSYNC.ALL ;  /* 0x000000000000d948 */ /* 0x000fea0003800000 */
[----:B------:R-:W-:Y:S07]  /*2db50*/  BSSY B0, `(.L_x_2953) ;  /* 0x000002d000007945 */ /* 0x000fee0003800000 */
[----:B------:R-:W3:Y:S08]  /*2db60*/  @!P1 LDC R17, c[0x0][0x9f0] ;  /* 0x00027c00ff119b82 */ /* 0x000ef00000000800 */
[----:B------:R-:W-:Y:S01]  /*2db70*/  @!P5 BAR.SYNC.DEFER_BLOCKING 0xc, 0x180 ;  /* 0x030600000000db1d */ /* 0x000fe20000010000 */
[----:B0-----:R-:W-:-:S13]  /*2db80*/  ISETP.NE.AND P0, PT, R0, 0x1, PT ;  /* 0x000000010000780c */ /* 0x001fda0003f05270 */
[----:B-1----:R-:W0:Y:S08]  /*2db90*/  @P0 LDC R2, c[0x0][0x44c] ;  /* 0x00011300ff020b82 */ /* 0x002e300000000800 */
[----:B------:R-:W1:Y:S01]  /*2dba0*/  @P0 LDC R3, c[0x0][0x450] ;  /* 0x00011400ff030b82 */ /* 0x000e620000000800 */
[----:B--2---:R-:W-:-:S05]  /*2dbb0*/  LEA R0, R4, 0x7f, 0x7 ;  /* 0x0000007f04007811 */ /* 0x004fca00078e38ff */
[----:B0-----:R-:W-:-:S05]  /*2dbc0*/  @P0 IMAD.HI.U32 R2, R0, R2, RZ ;  /* 0x0000000200020227 */ /* 0x001fca00078e00ff */
[----:B-1----:R-:W-:-:S05]  /*2dbd0*/  @P0 SHF.R.U32.HI R0, RZ, R3, R2 ;  /* 0x00000003ff000219 */ /* 0x002fca0000011602 */
[----:B------:R-:W-:-:S04]  /*2dbe0*/  IMAD.IADD R0, R21, 0x1, R0 ;  /* 0x0000000115007824 */ /* 0x000fc800078e0200 */
[----:B------:R-:W-:-:S05]  /*2dbf0*/  IMAD.HI R0, R0, 0x66666667, RZ ;  /* 0x6666666700007827 */ /* 0x000fca00078e02ff */
[----:B------:R-:W-:-:S04]  /*2dc00*/  SHF.R.U32.HI R2, RZ, 0x1f, R0 ;  /* 0x0000001fff027819 */ /* 0x000fc80000011600 */
[----:B------:R-:W-:-:S04]  /*2dc10*/  LEA.HI.SX32 R0, R0, R2, 0x1b ;  /* 0x0000000200007211 */ /* 0x000fc800078fdaff */
[----:B------:R-:W-:-:S04]  /*2dc20*/  VIMNMX R7, R20, R0, PT ;  /* 0x0000000014077248 */ /* 0x000fc80003fe0100 */
[----:B------:R-:W-:Y:S01]  /*2dc30*/  ISETP.GE.AND P0, PT, R7, 0x1, PT ;  /* 0x000000010700780c */ /* 0x000fe20003f06270 */
[----:B------:R0:W-:Y:S04]  /*2dc40*/  STL [R1+0x40], R7 ;  /* 0x0000400701007387 */ /* 0x0001e80000100800 */
[----:B------:R0:W-:Y:S08]  /*2dc50*/  STL [R1+0x44], RZ ;  /* 0x000044ff01007387 */ /* 0x0001f00000100800 */
[----:B0--3--:R-:W-:Y:S05]  /*2dc60*/  @!P0 BRA `(.L_x_2954) ;  /* 0x00000000006c8947 */ /* 0x009fea0003800000 */
[----:B------:R-:W-:-:S04]  /*2dc70*/  IABS R0, R17 ;  /* 0x0000001100007213 */ /* 0x000fc80000000000 */
[----:B------:R-:W0:Y:S08]  /*2dc80*/  I2F.RP R2, R0 ;  /* 0x0000000000027306 */ /* 0x000e300000209400 */
[----:B0-----:R-:W0:Y:S02]  /*2dc90*/  MUFU.RCP R2, R2 ;  /* 0x0000000200027308 */ /* 0x001e240000001000 */
[----:B0-----:R-:W-:-:S06]  /*2dca0*/  VIADD R2, R2, 0xffffffe ;  /* 0x0ffffffe02027836 */ /* 0x001fcc0000000000 */
[----:B------:R-:W0:Y:S02]  /*2dcb0*/  F2I.FTZ.U32.TRUNC.NTZ R3, R2 ;  /* 0x0000000200037305 */ /* 0x000e24000021f000 */
[----:B0-----:R-:W-:-:S04]  /*2dcc0*/  IMAD.MOV R2, RZ, RZ, -R3 ;  /* 0x000000ffff027224 */ /* 0x001fc800078e0a03 */
[----:B------:R-:W-:Y:S01]  /*2dcd0*/  IMAD R4, R2, R0, RZ ;  /* 0x0000000002047224 */ /* 0x000fe200078e02ff */
[----:B------:R-:W-:-:S05]  /*2dce0*/  MOV R2, RZ ;  /* 0x000000ff00027202 */ /* 0x000fca0000000f00 */
        /* <DEDUP_REMOVED lines=18> */
[----:B------:R0:W-:Y:S02]  /*2de10*/  STL [R1+0x44], R2 ;  /* 0x0000440201007387 */ /* 0x0001e40000100800 */
.L_x_2954:
[----:B------:R-:W-:Y:S05]  /*2de20*/  BSYNC B0 ;  /* 0x0000000000007941 */ /* 0x000fea0003800000 */
.L_x_2953:
[----:B------:R-:W2:Y:S04]  /*2de30*/  LDL R0, [R1+0x44] ;  /* 0x0000440001007983 */ /* 0x000ea80000100800 */
[----:B0-----:R-:W2:Y:S01]  /*2de40*/  LDL R2, [R1+0x60] ;  /* 0x0000600001027983 */ /* 0x001ea20000100800 */
[----:B------:R-:W-:Y:S01]  /*2de50*/  BSSY B7, `(.L_x_2955) ;  /* 0x00004d5000077945 */ /* 0x000fe20003800000 */
[----:B--2---:R-:W-:-:S05]  /*2de60*/  IMAD R2, R2, R0, RZ ;  /* 0x0000000002027224 */ /* 0x004fca00078e02ff */
[----:B------:R-:W-:Y:S01]  /*2de70*/  VIADDMNMX R0, R2, R0, R7, PT ;  /* 0x0000000002007246 */ /* 0x000fe20003800107 */
        /* <DEDUP_REMOVED lines=23> */
.L_x_2956:
        /* <DEDUP_REMOVED lines=20> */
.L_x_2959:
[----:B------:R-:W-:Y:S05]  /*2e130*/  BSYNC B6 ;  /* 0x0000000000067941 */ /* 0x000fea0003800000 */
.L_x_2958:
        /* <DEDUP_REMOVED lines=20> */
.L_x_2962:
        /* <DEDUP_REMOVED lines=15> */
.L_x_2961:
[----:B------:R-:W-:Y:S05]  /*2e370*/  BSYNC B6 ;  /* 0x0000000000067941 */ /* 0x000fea0003800000 */
.L_x_2960:
        /* <DEDUP_REMOVED lines=26> */
.L_x_3145:
        /* <DEDUP_REMOVED lines=11> */
.L_x_3148:
[----:B------:R-:W-:Y:S05]  /*2e5d0*/  @!P6 BRA `(.L_x_2964) ;  /* 0x000000040034e947 */ /* 0x000fea0003800000 */
[----:B------:R-:W-:-:S04]  /*2e5e0*/  ISETP.NE.U32.AND P0, PT, R2, RZ, PT ;  /* 0x000000ff0200720c */ /* 0x000fc80003f05070 */
[----:B------:R-:W-:-:S13]  /*2e5f0*/  ISETP.NE.AND.EX P0, PT, R3, RZ, PT, P0 ;  /* 0x000000ff0300720c */ /* 0x000fda0003f05300 */
[----:B------:R-:W-:Y:S05]  /*2e600*/  @!P0 BRA `(.L_x_2966) ;  /* 0x0000000000548947 */ /* 0x000fea0003800000 */
[----:B------:R-:W1:Y:S01]  /*2e610*/  LDC R6, c[0x0][0x43c] ;  /* 0x00010f00ff067b82 */ /* 0x000e620000000800 */
[----:B------:R-:W-:Y:S01]  /*2e620*/  IMAD.MOV.U32 R9, RZ, RZ, R0 ;  /* 0x000000ffff097224 */ /* 0x000fe200078e0000 */
[----:B------:R-:W-:Y:S01]  /*2e630*/  ULDC.64 UR4, c[0x0][0x428] ;  /* 0x00010a0000047ab9 */ /* 0x000fe20000000a00 */
[----:B------:R-:W-:Y:S02]  /*2e640*/  ULDC.64 UR6, c[0x0][0x208] ;  /* 0x0000820000067ab9 */ /* 0x000fe40000000a00 */
        /* <DEDUP_REMOVED lines=17> */
.L_x_2966:
[----:B-1----:R-:W2:Y:S01]  /*2e760*/  LDL R2, [R1+0x18] ;  /* 0x0000180001027983 */ /* 0x002ea20000100800 */
[----:B0-----:R-:W-:Y:S01]  /*2e770*/  IMAD R0, R19, 0x8, R18 ;  /* 0x0000000813007824 */ /* 0x001fe200078e0212 */
[----:B--2---:R-:W-:-:S04]  /*2e780*/  SHF.L.U32 R2, R2, 0x1f, RZ ;  /* 0x0000001f02027819 */ /* 0x004fc800000006ff */
[----:B------:R-:W0:Y:S02]  /*2e790*/  SYNCS.PHASECHK.TRANS64.TRYWAIT P0, [R0+URZ+0x38840], R2 ;  /* 0x03884002000075a7 */ /* 0x000e24000800017f */
[----:B0-----:R-:W-:Y:S05]  /*2e7a0*/  @!P0 BRA `(.L_x_2967) ;  /* 0x0000007000108947 */ /* 0x001fea0003800000 */
.L_x_3149:
[----:B------:R1:W5:Y:S01]  /*2e7b0*/  LDL R3, [R1+0x10] ;  /* 0x0000100001037983 */ /* 0x0003620000100800 */
[----:B------:R-:W2:Y:S02]  /*2e7c0*/  S2R R4, SR_TID.X ;  /* 0x0000000000047919 */ /* 0x000ea40000002100 */
[----:B--2---:R-:W-:-:S04]  /*2e7d0*/  LOP3.LUT R4, R4, 0x7f, RZ, 0xc0, !PT ;  /* 0x0000007f04047812 */ /* 0x004fc800078ec0ff */
[----:B------:R-:W-:-:S13]  /*2e7e0*/  ISETP.NE.AND P0, PT, R4, RZ, PT ;  /* 0x000000ff0400720c */ /* 0x000fda0003f05270 */
[----:B-1----:R-:W-:Y:S05]  /*2e7f0*/  @P0 BRA `(.L_x_2968) ;  /* 0x0000000000140947 */ /* 0x002fea0003800000 */
[----:B-----5:R-:W-:Y:S01]  /*2e800*/  LOP3.LUT P1, RZ, R3, 0x1, RZ, 0xc0, !PT ;  /* 0x0000000103ff7812 */ /* 0x020fe2000782c0ff */
[----:B0-----:R-:W-:-:S04]  /*2e810*/  IMAD.MOV.U32 R2, RZ, RZ, 0xa000 ;  /* 0x0000a000ff027424 */ /* 0x001fc800078e00ff */
[----:B------:R1:W-:Y:S08]  /*2e820*/  SYNCS.ARRIVE.TRANS64 RZ, [R0+URZ+0x38830], R2 ;  /* 0x0388300200ff79a7 */ /* 0x0003f0000800003f */
[----:B------:R-:W-:Y:S05]  /*2e830*/  @!P1 BRA `(.L_x_2968) ;  /* 0x0000000000049947 */ /* 0x000fea0003800000 */
[----:B------:R-:W-:Y:S01]  /*2e840*/  BPT.TRAP 0x1 ;  /* 0x000000040000795c */ /* 0x000fe20000300000 */
.L_x_2968:
        /* <DEDUP_REMOVED lines=38> */
.L_x_2964:
[----:B------:R-:W2:Y:S04]  /*2eab0*/  LDL.LU R3, [R1+0x4c] ;  /* 0x00004c0001037983 */ /* 0x000ea80000300800 */
[----:B------:R-:W3:Y:S04]  /*2eac0*/  LDL.LU R5, [R1+0x38] ;  /* 0x0000380001057983 */ /* 0x000ee80000300800 */
[----:B0-----:R-:W4:Y:S01]  /*2ead0*/  LDL.LU R4, [R1+0x54] ;  /* 0x0000540001047983 */ /* 0x001f220000300800 */
[----:B------:R-:W-:Y:S05]  /*2eae0*/  WARPSYNC.ALL ;  /* 0x0000000000007948 */ /* 0x000fea0003800000 */
[----:B------:R-:W-:Y:S01]  /*2eaf0*/  ULDC.64 UR4, c[0x0][0x298] ;  /* 0x0000a60000047ab9 */ /* 0x000fe20000000a00 */
[----:B------:R-:W-:Y:S01]  /*2eb00*/  ULDC.64 UR6, c[0x0][0xa00] ;  /* 0x0002800000067ab9 */ /* 0x000fe20000000a00 */
[----:B------:R-:W-:Y:S01]  /*2eb10*/  VIADD R2, R18, 0x14400 ;  /* 0x0001440012027836 */ /* 0x000fe20000000000 */
[----:B------:R-:W-:Y:S01]  /*2eb20*/  BAR.SYNC.DEFER_BLOCKING 0x8, 0x180 ;  /* 0x0206000000007b1d */ /* 0x000fe20000010000 */
[----:B------:R-:W-:-:S03]  /*2eb30*/  ISETP.NE.U32.AND P0, PT, RZ, UR6, PT ;  /* 0x00000006ff007c0c */ /* 0x000fc6000bf05070 */
[----:B------:R-:W-:Y:S02]  /*2eb40*/  LOP3.LUT P1, RZ, R2, 0x3ff, RZ, 0xc0, !PT ;  /* 0x000003ff02ff7812 */ /* 0x000fe4000782c0ff */
[----:B------:R-:W-:Y:S01]  /*2eb50*/  ISETP.NE.AND.EX P0, PT, RZ, UR7, PT, P0 ;  /* 0x00000007ff007c0c */ /* 0x000fe2000bf05300 */
[----:B------:R-:W-:Y:S01]  /*2eb60*/  BSSY B6, `(.L_x_2969) ;  /* 0x000001d000067945 */ /* 0x000fe20003800000 */
[----:B--2---:R-:W-:Y:S02]  /*2eb70*/  SHF.R.S32.HI R0, RZ, 0x1f, R3 ;  /* 0x0000001fff007819 */ /* 0x004fe40000011403 */
[----:B---3--:R-:W-:-:S03]  /*2eb80*/  SEL R5, R5, RZ, !P0 ;  /* 0x000000ff05057207 */ /* 0x008fc60004000000 */
[----:B------:R-:W-:Y:S01]  /*2eb90*/  IMAD R0, R0, UR4, RZ ;  /* 0x0000000400007c24 */ /* 0x000fe2000f8e02ff */
[----:B----4-:R-:W-:-:S03]  /*2eba0*/  SEL R4, R4, RZ, !P0 ;  /* 0x000000ff04047207 */ /* 0x010fc60004000000 */
[C---:B------:R-:W-:Y:S02]  /*2ebb0*/  IMAD R0, R3.reuse, UR5, R0 ;  /* 0x0000000503007c24 */ /* 0x040fe4000f8e0200 */
[----:B------:R-:W-:-:S05]  /*2ebc0*/  IMAD.WIDE.U32 R2, R3, UR4, RZ ;  /* 0x0000000403027c25 */ /* 0x000fca000f8e00ff */
[----:B------:R-:W-:Y:S01]  /*2ebd0*/  IADD3 R0, R3, R0, RZ ;  /* 0x0000000003007210 */ /* 0x000fe20007ffe0ff */
        /* <DEDUP_REMOVED lines=21> */
.L_x_2970:
[----:B------:R-:W-:Y:S05]  /*2ed30*/  BSYNC B6 ;  /* 0x0000000000067941 */ /* 0x000fea0003800000 */
.L_x_2969:
[----:B0-----:R-:W2:Y:S01]  /*2ed40*/  LDL.LU R0, [R1+0x4c] ;  /* 0x00004c0001007983 */ /* 0x001ea20000300800 */
[----:B------:R-:W-:Y:S01]  /*2ed50*/  ULDC.64 UR4, c[0x0][0x2d8] ;  /* 0x0000b60000047ab9 */ /* 0x000fe20000000a00 */
[----:B------:R-:W0:Y:S02]  /*2ed60*/  LDC R7, c[0x0][0x448] ;  /* 0x00011200ff077b82 */ /* 0x000e240000000800 */
[----:B------:R-:W3:Y:S04]  /*2ed70*/  LDL.LU R4, [R1+0x3c] ;  /* 0x00003c0001047983 */ /* 0x000ee80000300800 */
[----:B------:R-:W3:Y:S04]  /*2ed80*/  LDL.LU.64 R2, [R1+0x58] ;  /* 0x0000580001027983 */ /* 0x000ee80000300a00 */
[----:B------:R-:W4:Y:S04]  /*2ed90*/  LDL.LU R5, [R1+0x38] ;  /* 0x0000380001057983 */ /* 0x000f280000300800 */
[----:B------:R-:W5:Y:S01]  /*2eda0*/  LDL R10, [R1+0x4] ;  /* 0x00000400010a7983 */ /* 0x000f620000100800 */
[----:B------:R-:W1:Y:S01]  /*2edb0*/  S2R R9, SR_TID.X ;  /* 0x0000000000097919 */ /* 0x000e620000002100 */
[----:B------:R-:W1:Y:S01]  /*2edc0*/  S2R R8, SR_TID.X ;  /* 0x0000000000087919 */ /* 0x000e620000002100 */
[----:B0-----:R-:W-:-:S13]  /*2edd0*/  ISETP.NE.AND P0, PT, R7, 0x1, PT ;  /* 0x000000010700780c */ /* 0x001fda0003f05270 */
[----:B------:R-:W0:Y:S01]  /*2ede0*/  @P0 LDC R6, c[0x0][0x450] ;  /* 0x00011400ff060b82 */ /* 0x000e220000000800 */
[----:B-1----:R-:W-:Y:S02]  /*2edf0*/  IMAD.SHL.U32 R9, R9, 0x8, RZ ;  /* 0x0000000809097824 */ /* 0x002fe400078e00ff */
[----:B------:R-:W-:-:S03]  /*2ee00*/  IMAD.SHL.U32 R8, R8, 0x8, RZ ;  /* 0x0000000808087824 */ /* 0x000fc600078e00ff */
[----:B------:R-:W-:-:S04]  /*2ee10*/  LOP3.LUT R9, R9, 0x38, RZ, 0xc0, !PT ;  /* 0x0000003809097812 */ /* 0x000fc800078ec0ff */
[C---:B------:R-:W-:Y:S02]  /*2ee20*/  LOP3.LUT R12, R9.reuse, 0x40, RZ, 0xfc, !PT ;  /* 0x00000040090c7812 */ /* 0x040fe400078efcff */
[C---:B------:R-:W-:Y:S02]  /*2ee30*/  LOP3.LUT R11, R9.reuse, 0x80, RZ, 0xfc, !PT ;  /* 0x00000080090b7812 */ /* 0x040fe400078efcff */
[----:B------:R-:W-:Y:S02]  /*2ee40*/  LOP3.LUT R8, R8, 0x38, RZ, 0xc0, !PT ;  /* 0x0000003808087812 */ /* 0x000fe400078ec0ff */
[----:B------:R-:W-:Y:S02]  /*2ee50*/  LOP3.LUT R9, R9, 0xc0, RZ, 0xfc, !PT ;  /* 0x000000c009097812 */ /* 0x000fe400078efcff */
[----:B---3--:R-:W-:Y:S02]  /*2ee60*/  MOV R3, R4 ;  /* 0x0000000400037202 */ /* 0x008fe40000000f00 */
[----:B------:R-:W1:Y:S01]  /*2ee70*/  S2R R4, SR_TID.X ;  /* 0x0000000000047919 */ /* 0x000e620000002100 */
[----:B------:R-:W-:-:S04]  /*2ee80*/  IMAD.WIDE.U32 R2, R16, UR4, R2 ;  /* 0x0000000410027c25 */ /* 0x000fc8000f8e0002 */
[----:B------:R-:W-:Y:S01]  /*2ee90*/  IMAD R3, R16, UR5, R3 ;  /* 0x0000000510037c24 */ /* 0x000fe2000f8e0203 */
[----:B------:R-:W-:Y:S02]  /*2eea0*/  ULDC.64 UR4, c[0x0][0x2e0] ;  /* 0x0000b80000047ab9 */ /* 0x000fe40000000a00 */
[----:B--2---:R-:W-:Y:S02]  /*2eeb0*/  IMAD R0, R0, UR4, RZ ;  /* 0x0000000400007c24 */ /* 0x004fe4000f8e02ff */
[----:B----4-:R-:W-:-:S04]  /*2eec0*/  IMAD.WIDE.U32 R2, R5, UR4, R2 ;  /* 0x0000000405027c25 */ /* 0x010fc8000f8e0002 */
        /* <DEDUP_REMOVED lines=9> */
[----:B-----5:R-:W-:-:S04]  /*2ef60*/  IMAD R4, R10, 0x80, R4 ;  /* 0x000000800a047824 */ /* 0x020fc800078e0204 */
[----:B------:R-:W-:Y:S02]  /*2ef70*/  IMAD.MOV.U32 R0, RZ, RZ, R4 ;  /* 0x000000ffff007224 */ /* 0x000fe400078e0004 */
[----:B-1----:R-:W-:-:S05]  /*2ef80*/  @P0 IMAD.HI.U32 R5, R4, R5, RZ ;  /* 0x0000000504050227 */ /* 0x002fca00078e00ff */
[----:B0-----:R-:W-:-:S04]  /*2ef90*/  @P0 SHF.R.U32.HI R0, RZ, R6, R5 ;  /* 0x00000006ff000219 */ /* 0x001fc80000011605 */
[C---:B------:R-:W-:Y:S01]  /*2efa0*/  IADD3 R5, -R0.reuse, RZ, RZ ;  /* 0x000000ff00057210 */ /* 0x040fe20007ffe1ff */
        /* <DEDUP_REMOVED lines=9> */
[----:B------:R-:W-:-:S04]  /*2f040*/  IMAD R0, R0, UR4, RZ ;  /* 0x0000000400007c24 */ /* 0x000fc8000f8e02ff */
[----:B------:R-:W-:Y:S01]  /*2f050*/  IMAD R4, R4, UR5, R0 ;  /* 0x0000000504047c24 */ /* 0x000fe2000f8e0200 */
[----:B------:R-:W-:-:S03]  /*2f060*/  ULDC.64 UR4, c[0x0][0x280] ;  /* 0x0000a00000047ab9 */ /* 0x000fc60000000a00 */
[----:B------:R-:W-:Y:S01]  /*2f070*/  IMAD.IADD R3, R3, 0x1, R4 ;  /* 0x0000000103037824 */ /* 0x000fe200078e0204 */
[----:B------:R-:W-:Y:S01]  /*2f080*/  LEA R4, P0, R2, UR4, 0x1 ;  /* 0x0000000402047c11 */ /* 0x000fe2000f8008ff */
        /* <DEDUP_REMOVED lines=12> */
[----:B------:R-:W-:-:S04]  /*2f150*/  SHF.R.U32.HI R11, RZ, 0x3, R11 ;  /* 0x00000003ff0b7819 */ /* 0x000fc8000001160b */
[----:B------:R-:W-:Y:S01]  /*2f160*/  LEA R0, R10, R11, 0x7 ;  /* 0x0000000b0a007211 */ /* 0x000fe200078e38ff */
[----:B------:R-:W-:Y:S01]  /*2f170*/  ULDC.64 UR4, c[0x0][0x208] ;  /* 0x0000820000047ab9 */ /* 0x000fe20000000a00 */
[----:B------:R-:W-:Y:S01]  /*2f180*/  SHFL.IDX PT, R5, R4, 0x1, 0x181f ;  /* 0x00381f0004057f89 */ /* 0x000fe200000e0000 */
[----:B--2---:R-:W-:-:S03]  /*2f190*/  IMAD R2, R6, R7, RZ ;  /* 0x0000000706027224 */ /* 0x004fc600078e02ff */
[----:B------:R-:W0:Y:S04]  /*2f1a0*/  SHFL.IDX PT, R7, R4, RZ, 0x181f ;  /* 0x00181fff04077589 */ /* 0x000e2800000e0000 */
[----:B------:R-:W1:Y:S01]  /*2f1b0*/  SHFL.IDX PT, R6, R3, RZ, 0x181f ;  /* 0x00181fff03067589 */ /* 0x000e6200000e0000 */
        /* <DEDUP_REMOVED lines=77> */
[----:B------:R0:W1:Y:S04]  /*2f690*/  SHFL.IDX PT, R5, R3, 0x7, 0x181f ;  /* 0x00f81f0003057f89 */ /* 0x00006800000e0000 */
[----:B------:R0:W-:Y:S04]  /*2f6a0*/  @!P2 LDGSTS.E.BYPASS.LTC128B.128 [R9+0x17400], desc[UR4][R6.64], !P4 ;  /* 0x174000000609afae */ /* 0x0001e8000e101d44 */
[----:B------:R0:W-:Y:S04]  /*2f6b0*/  @!P2 LDGSTS.E.BYPASS.LTC128B.128 [R9+0x1b400], desc[UR4][R6.64+0x80], !P3 ;  /* 0x1b4000800609afae */ /* 0x0001e8000d901d44 */
[----:B------:R0:W-:Y:S04]  /*2f6c0*/  @!P2 LDGSTS.E.BYPASS.LTC128B.128 [R9+0x1f400], desc[UR4][R6.64+0x100], !P0 ;  /* 0x1f4001000609afae */ /* 0x0001e8000c101d44 */
[----:B------:R0:W-:Y:S04]  /*2f6d0*/  @!P2 LDGSTS.E.BYPASS.LTC128B.128 [R9+0x23400], desc[UR4][R6.64+0x180], !P1 ;  /* 0x234001800609afae */ /* 0x0001e8000c901d44 */
[----:B------:R0:W2:Y:S02]  /*2f6e0*/  SHFL.IDX PT, R3, R4, 0x7, 0x181f ;  /* 0x00f81f0004037f89 */ /* 0x0000a400000e0000 */
.L_x_3166:
        /* <DEDUP_REMOVED lines=15> */
.L_x_2973:
[----:B------:R-:W-:Y:S05]  /*2f7e0*/  BSYNC B0 ;  /* 0x0000000000007941 */ /* 0x000fea0003800000 */
.L_x_2972:
[----:B------:R-:W-:Y:S01]  /*2f7f0*/  NOP ;  /* 0x0000000000007918 */ /* 0x000fe20000000000 */
[----:B------:R-:W-:-:S13]  /*2f800*/  PLOP3.LUT P0, PT, PT, PT, PT, 0x80, 0x0 ;  /* 0x000000000000781c */ /* 0x000fda0003f0f070 */
.L_x_2974:
        /* <DEDUP_REMOVED lines=16> */
[----:B------:R-:W4:Y:S03]  /*2f910*/  SYNCS.PHASECHK.TRANS64.TRYWAIT P0, [R18+URZ+0x38820], R0 ;  /* 0x03882000120075a7 */ /* 0x000f26000800017f */
[----:B---34-:R-:W-:Y:S05]  /*2f920*/  @!P0 BRA `(.L_x_2976) ;  /* 0x0000006800d48947 */ /* 0x018fea0003800000 */
.L_x_3167:
[----:B------:R-:W-:Y:S05]  /*2f930*/  BSYNC B0 ;  /* 0x0000000000007941 */ /* 0x000fea0003800000 */
.L_x_2975:
[----:B------:R-:W3:Y:S04]  /*2f940*/  LDL R2, [R1+0x48] ;  /* 0x0000480001027983 */ /* 0x000ee80000100800 */
[----:B0-2---:R-:W2:Y:S01]  /*2f950*/  LDL R3, [R1+0x34] ;  /* 0x0000340001037983 */ /* 0x005ea20000100800 */
[----:B------:R-:W-:Y:S01]  /*2f960*/  BSSY B0, `(.L_x_2977) ;  /* 0x00002a9000007945 */ /* 0x000fe20003800000 */
[----:B---3--:R-:W-:-:S04]  /*2f970*/  IADD3 R0, R2, -0x2, RZ ;  /* 0xfffffffe02007810 */ /* 0x008fc80007ffe0ff */
        /* <DEDUP_REMOVED lines=9> */
[----:B------:R-:W-:-:S03]  /*2fa10*/  LOP3.LUT R2, RZ, R3, RZ, 0x33, !PT ;  /* 0x00000003ff027212 */ /* 0x000fc600078e33ff */
        /* <DEDUP_REMOVED lines=41> */
.L_x_2983:
[----:B------:R-:W-:Y:S01]  /*2fcb0*/  IMAD R3, R8, 0x8, R18 ;  /* 0x0000000808037824 */ /* 0x000fe200078e0212 */
[----:B------:R-:W-:Y:S01]  /*2fcc0*/  SHF.L.U32 R2, R10, 0x1f, RZ ;  /* 0x0000001f0a027819 */ /* 0x000fe200000006ff */
[----:B------:R-:W-:Y:S03]  /*2fcd0*/  BSSY B3, `(.L_x_2984) ;  /* 0x0000003000037945 */ /* 0x000fe60003800000 */
[----:B------:R-:W1:Y:S02]  /*2fce0*/  SYNCS.PHASECHK.TRANS64.TRYWAIT P0, [R3+URZ+0x38840], R2 ;  /* 0x03884002030075a7 */ /* 0x000e64000800017f */
[----:B-1----:R-:W-:Y:S05]  /*2fcf0*/  @!P0 BRA `(.L_x_2985) ;  /* 0x0000006400f48947 */ /* 0x002fea0003800000 */
.L_x_3168:
[----:B------:R-:W-:Y:S05]  /*2fd00*/  BSYNC B3 ;  /* 0x0000000000037941 */ /* 0x000fea0003800000 */
.L_x_2984:
[----:B0-----:R-:W0:Y:S01]  /*2fd10*/  S2R R5, SR_TID.X ;  /* 0x0000000000057919 */ /* 0x001e220000002100 */
[----:B------:R-:W-:Y:S01]  /*2fd20*/  BSSY B3, `(.L_x_2986) ;  /* 0x000000a000037945 */ /* 0x000fe20003800000 */
[----:B0-----:R-:W-:-:S04]  /*2fd30*/  LOP3.LUT R5, R5, 0x7f, RZ, 0xc0, !PT ;  /* 0x0000007f05057812 */ /* 0x001fc800078ec0ff */
[----:B------:R-:W-:-:S13]  /*2fd40*/  ISETP.NE.AND P0, PT, R5, RZ, PT ;  /* 0x000000ff0500720c */ /* 0x000fda0003f05270 */
[----:B------:R-:W-:Y:S05]  /*2fd50*/  @P0 BRA `(.L_x_2987) ;  /* 0x0000000000180947 */ /* 0x000fea0003800000 */
[----:B------:R-:W2:Y:S01]  /*2fd60*/  LDL R5, [R1+0x10] ;  /* 0x0000100001057983 */ /* 0x000ea20000100800 */
[----:B-1----:R-:W-:-:S04]  /*2fd70*/  MOV R2, 0xa000 ;  /* 0x0000a00000027802 */ /* 0x002fc80000000f00 */
[----:B------:R0:W-:Y:S01]  /*2fd80*/  SYNCS.ARRIVE.TRANS64 RZ, [R3+URZ+0x38830], R2 ;  /* 0x0388300203ff79a7 */ /* 0x0001e2000800003f */
[----:B--2---:R-:W-:-:S13]  /*2fd90*/  LOP3.LUT P1, RZ, R5, 0x1, RZ, 0xc0, !PT ;  /* 0x0000000105ff7812 */ /* 0x004fda000782c0ff */
[----:B0-----:R-:W-:Y:S05]  /*2fda0*/  @!P1 BRA `(.L_x_2987) ;  /* 0x0000000000049947 */ /* 0x001fea0003800000 */
[----:B------:R-:W-:Y:S01]  /*2fdb0*/  BPT.TRAP 0x1 ;  /* 0x000000040000795c */ /* 0x000fe20000300000 */
.L_x_2987:
[----:B------:R-:W-:Y:S05]  /*2fdc0*/  BSYNC B3 ;  /* 0x0000000000037941 */ /* 0x000fea0003800000 */
.L_x_2986:
        /* <DEDUP_REMOVED lines=12> */
.L_x_2988:
        /* <DEDUP_REMOVED lines=16> */
.L_x_2989:
        /* <DEDUP_REMOVED lines=16> */
.L_x_2990:
        /* <DEDUP_REMOVED lines=16> */
.L_x_2991:
        /* <DEDUP_REMOVED lines=16> */
.L_x_3169:
[----:B------:R-:W-:Y:S05]  /*30290*/  BSYNC B3 ;  /* 0x0000000000037941 */ /* 0x000fea0003800000 */
.L_x_2992:
        /* <DEDUP_REMOVED lines=10> */
.L_x_2994:
[----:B------:R-:W2:Y:S01]  /*30340*/  LDL R3, [R1+0x10] ;  /* 0x0000100001037983 */ /* 0x000ea20000100800 */
[----:B------:R-:W-:Y:S01]  /*30350*/  BSSY B3, `(.L_x_2995) ;  /* 0x0000004000037945 */ /* 0x000fe20003800000 */
[----:B--2---:R-:W-:-:S13]  /*30360*/  LOP3.LUT P0, RZ, R3, 0x8, RZ, 0xc0, !PT ;  /* 0x0000000803ff7812 */ /* 0x004fda000780c0ff */
[----:B------:R-:W-:Y:S05]  /*30370*/  @P0 BRA `(.L_x_2996) ;  /* 0x0000000000040947 */ /* 0x000fea0003800000 */
[----:B------:R-:W-:Y:S01]  /*30380*/  BPT.TRAP 0x1 ;  /* 0x000000040000795c */ /* 0x000fe20000300000 */
.L_x_2996:
[----:B------:R-:W-:Y:S05]  /*30390*/  BSYNC B3 ;  /* 0x0000000000037941 */ /* 0x000fea0003800000 */
.L_x_2995:
        /* <DEDUP_REMOVED lines=12> */
.L_x_2997:
        /* <DEDUP_REMOVED lines=15> */
.L_x_2998:
        /* <DEDUP_REMOVED lines=15> */
.L_x_2999:
        /* <DEDUP_REMOVED lines=15> */
.L_x_3000:
        /* <DEDUP_REMOVED lines=12> */
.L_x_2982:
[----:B------:R-:W-:Y:S05]  /*307f0*/  BSYNC B1 ;  /* 0x0000000000017941 */ /* 0x000fea0003800000 */
.L_x_2981:
[----:B0-----:R-:W2:Y:S01]  /*30800*/  LDL.LU R0, [R1+0x48] ;  /* 0x0000480001007983 */ /* 0x001ea20000300800 */
[----:B------:R-:W-:-:S03]  /*30810*/  IMAD.MOV.U32 R19, RZ, RZ, R8 ;  /* 0x000000ffff137224 */ /* 0x000fc600078e0008 */
[----:B------:R0:W-:Y:S02]  /*30820*/  STL [R1+0x18], R10 ;  /* 0x0000180a01007387 */ /* 0x0001e40000100800 */
[----:B0-2---:R-:W-:-:S07]  /*30830*/  VIADD R0, R0, 0xfffffffd ;  /* 0xfffffffd00007836 */ /* 0x005fce0000000000 */
.L_x_2980:
[----:B------:R-:W-:Y:S05]  /*30840*/  BSYNC B2 ;  /* 0x0000000000027941 */ /* 0x000fea0003800000 */
.L_x_2979:
[----:B------:R-:W-:Y:S02]  /*30850*/  IADD3 R9, R9, -0x2, RZ ;  /* 0xfffffffe09097810 */ /* 0x000fe40007ffe0ff */
[----:B------:R-:W-:-:S04]  /*30860*/  LOP3.LUT R7, RZ, R7, RZ, 0x33, !PT ;  /* 0x00000007ff077212 */ /* 0x000fc800078e33ff */
[----:B------:R-:W-:-:S13]  /*30870*/  ISETP.NE.AND P0, PT, R9, R7, PT ;  /* 0x000000070900720c */ /* 0x000fda0003f05270 */
[----:B------:R-:W-:Y:S05]  /*30880*/  @!P0 BRA `(.L_x_2978) ;  /* 0x0000001800d88947 */ /* 0x000fea0003800000 */
[----:B------:R-:W-:-:S07]  /*30890*/  IMAD.MOV.U32 R9, RZ, RZ, R17 ;  /* 0x000000ffff097224 */ /* 0x000fce00078e0011 */
.L_x_3041:
        /* <DEDUP_REMOVED lines=36> */
.L_x_3003:
[----:B------:R-:W-:Y:S01]  /*30ae0*/  IMAD R3, R4, 0x8, R18 ;  /* 0x0000000804037824 */ /* 0x000fe200078e0212 */
[----:B------:R-:W-:Y:S01]  /*30af0*/  SHF.L.U32 R2, R5, 0x1f, RZ ;  /* 0x0000001f05027819 */ /* 0x000fe200000006ff */
[----:B------:R-:W-:Y:S03]  /*30b00*/  BSSY B2, `(.L_x_3004) ;  /* 0x0000003000027945 */ /* 0x000fe60003800000 */
[----:B------:R-:W1:Y:S02]  /*30b10*/  SYNCS.PHASECHK.TRANS64.TRYWAIT P0, [R3+URZ+0x38840], R2 ;  /* 0x03884002030075a7 */ /* 0x000e64000800017f */
[----:B-1----:R-:W-:Y:S05]  /*30b20*/  @!P0 BRA `(.L_x_3005) ;  /* 0x0000005800908947 */ /* 0x002fea0003800000 */
.L_x_3170:
[----:B------:R-:W-:Y:S05]  /*30b30*/  BSYNC B2 ;  /* 0x0000000000027941 */ /* 0x000fea0003800000 */
.L_x_3004:
[----:B------:R-:W2:Y:S01]  /*30b40*/  S2R R7, SR_TID.X ;  /* 0x0000000000077919 */ /* 0x000ea20000002100 */
[----:B------:R-:W-:Y:S01]  /*30b50*/  BSSY B2, `(.L_x_3006) ;  /* 0x000000a000027945 */ /* 0x000fe20003800000 */
[----:B--2---:R-:W-:-:S04]  /*30b60*/  LOP3.LUT R7, R7, 0x7f, RZ, 0xc0, !PT ;  /* 0x0000007f07077812 */ /* 0x004fc800078ec0ff */
[----:B------:R-:W-:-:S13]  /*30b70*/  ISETP.NE.AND P0, PT, R7, RZ, PT ;  /* 0x000000ff0700720c */ /* 0x000fda0003f05270 */
[----:B------:R-:W-:Y:S05]  /*30b80*/  @P0 BRA `(.L_x_3007) ;  /* 0x0000000000180947 */ /* 0x000fea0003800000 */
[----:B------:R-:W2:Y:S01]  /*30b90*/  LDL R7, [R1+0x10] ;  /* 0x0000100001077983 */ /* 0x000ea20000100800 */
[----:B-1----:R-:W-:-:S04]  /*30ba0*/  IMAD.MOV.U32 R2, RZ, RZ, 0xa000 ;  /* 0x0000a000ff027424 */ /* 0x002fc800078e00ff */
[----:B------:R3:W-:Y:S01]  /*30bb0*/  SYNCS.ARRIVE.TRANS64 RZ, [R3+URZ+0x38830], R2 ;  /* 0x0388300203ff79a7 */ /* 0x0007e2000800003f */
[----:B--2---:R-:W-:-:S13]  /*30bc0*/  LOP3.LUT P1, RZ, R7, 0x1, RZ, 0xc0, !PT ;  /* 0x0000000107ff7812 */ /* 0x004fda000782c0ff */
[----:B---3--:R-:W-:Y:S05]  /*30bd0*/  @!P1 BRA `(.L_x_3007) ;  /* 0x0000000000049947 */ /* 0x008fea0003800000 */
[----:B------:R-:W-:Y:S01]  /*30be0*/  BPT.TRAP 0x1 ;  /* 0x000000040000795c */ /* 0x000fe20000300000 */
.L_x_3007:
[----:B------:R-:W-:Y:S05]  /*30bf0*/  BSYNC B2 ;  /* 0x0000000000027941 */ /* 0x000fea0003800000 */
.L_x_3006:
[----:B-1----:R-:W2:Y:S01]  /*30c00*/  LDL R2, [R1+0x1c] ;  /* 0x00001c0001027983 */ /* 0x002ea20000100800 */
        /* <DEDUP_REMOVED lines=11> */
.L_x_3008:
        /* <DEDUP_REMOVED lines=16> */
.L_x_3009:
        /* <DEDUP_REMOVED lines=16> */
.L_x_3010:
        /* <DEDUP_REMOVED lines=16> */
.L_x_3011:
        /* <DEDUP_REMOVED lines=16> */
.L_x_3171:
[----:B------:R-:W-:Y:S05]  /*310c0*/  BSYNC B2 ;  /* 0x0000000000027941 */ /* 0x000fea0003800000 */
.L_x_3012:
        /* <DEDUP_REMOVED lines=10> */
.L_x_3014:
[----:B------:R-:W2:Y:S01]  /*31170*/  LDL R3, [R1+0x10] ;  /* 0x0000100001037983 */ /* 0x000ea20000100800 */
[----:B------:R-:W-:Y:S01]  /*31180*/  BSSY B2, `(.L_x_3015) ;  /* 0x0000004000027945 */ /* 0x000fe20003800000 */
[----:B--2---:R-:W-:-:S13]  /*31190*/  LOP3.LUT P0, RZ, R3, 0x8, RZ, 0xc0, !PT ;  /* 0x0000000803ff7812 */ /* 0x004fda000780c0ff */
[----:B------:R-:W-:Y:S05]  /*311a0*/  @P0 BRA `(.L_x_3016) ;  /* 0x0000000000040947 */ /* 0x000fea0003800000 */
[----:B------:R-:W-:Y:S01]  /*311b0*/  BPT.TRAP 0x1 ;  /* 0x000000040000795c */ /* 0x000fe20000300000 */
.L_x_3016:
[----:B------:R-:W-:Y:S05]  /*311c0*/  BSYNC B2 ;  /* 0x0000000000027941 */ /* 0x000fea0003800000 */
.L_x_3015:
        /* <DEDUP_REMOVED lines=12> */
.L_x_3017:
        /* <DEDUP_REMOVED lines=15> */
.L_x_3018:
        /* <DEDUP_REMOVED lines=15> */
.L_x_3019:
        /* <DEDUP_REMOVED lines=15> */
.L_x_3020:
        /* <DEDUP_REMOVED lines=12> */
.L_x_3002:
[----:B------:R-:W-:Y:S05]  /*31620*/  BSYNC B1 ;  /* 0x0000000000017941 */ /* 0x000fea0003800000 */
.L_x_3001:
        /* <DEDUP_REMOVED lines=36> */
.L_x_3023:
[----:B------:R-:W-:Y:S01]  /*31870*/  IMAD R3, R19, 0x8, R18 ;  /* 0x0000000813037824 */ /* 0x000fe200078e0212 */
[----:B------:R-:W-:Y:S01]  /*31880*/  SHF.L.U32 R2, R10, 0x1f, RZ ;  /* 0x0000001f0a027819 */ /* 0x000fe200000006ff */
[----:B------:R-:W-:Y:S03]  /*31890*/  BSSY B2, `(.L_x_3024) ;  /* 0x0000003000027945 */ /* 0x000fe60003800000 */
[----:B------:R-:W2:Y:S02]  /*318a0*/  SYNCS.PHASECHK.TRANS64.TRYWAIT P0, [R3+URZ+0x38840], R2 ;  /* 0x03884002030075a7 */ /* 0x000ea4000800017f */
[----:B--2---:R-:W-:Y:S05]  /*318b0*/  @!P0 BRA `(.L_x_3025) ;  /* 0x0000004c00548947 */ /* 0x004fea0003800000 */
.L_x_3172:
[----:B------:R-:W-:Y:S05]  /*318c0*/  BSYNC B2 ;  /* 0x0000000000027941 */ /* 0x000fea0003800000 */
.L_x_3024:
        /* <DEDUP_REMOVED lines=11> */
.L_x_3027:
[----:B------:R-:W-:Y:S05]  /*31980*/  BSYNC B2 ;  /* 0x0000000000027941 */ /* 0x000fea0003800000 */
.L_x_3026:
        /* <DEDUP_REMOVED lines=12> */
.L_x_3028:
        /* <DEDUP_REMOVED lines=16> */
.L_x_3029:
        /* <DEDUP_REMOVED lines=16> */
.L_x_3030:
        /* <DEDUP_REMOVED lines=16> */
.L_x_3031:
        /* <DEDUP_REMOVED lines=15> */
.L_x_3173:
[----:B------:R-:W-:Y:S05]  /*31e40*/  BSYNC B2 ;  /* 0x0000000000027941 */ /* 0x000fea0003800000 */
.L_x_3032:
        /* <DEDUP_REMOVED lines=10> */
.L_x_3034:
[----:B------:R-:W2:Y:S01]  /*31ef0*/  LDL R3, [R1+0x10] ;  /* 0x0000100001037983 */ /* 0x000ea20000100800 */
[----:B------:R-:W-:Y:S01]  /*31f00*/  BSSY B2, `(.L_x_3035) ;  /* 0x0000004000027945 */ /* 0x000fe20003800000 */
[----:B--2---:R-:W-:-:S13]  /*31f10*/  LOP3.LUT P0, RZ, R3, 0x8, RZ, 0xc0, !PT ;  /* 0x0000000803ff7812 */ /* 0x004fda000780c0ff */
[----:B------:R-:W-:Y:S05]  /*31f20*/  @P0 BRA `(.L_x_3036) ;  /* 0x0000000000040947 */ /* 0x000fea0003800000 */
[----:B------:R-:W-:Y:S01]  /*31f30*/  BPT.TRAP 0x1 ;  /* 0x000000040000795c */ /* 0x000fe20000300000 */
.L_x_3036:
[----:B------:R-:W-:Y:S05]  /*31f40*/  BSYNC B2 ;  /* 0x0000000000027941 */ /* 0x000fea0003800000 */
.L_x_3035:
[----:B0-----:R-:W2:Y:S04]  /*31f50*/  LDL R5, [R1+0x1c] ;  /* 0x00001c0001057983 */ /* 0x001ea80000100800 */
        /* <DEDUP_REMOVED lines=11> */
.L_x_3037:
        /* <DEDUP_REMOVED lines=15> */
.L_x_3038:
        /* <DEDUP_REMOVED lines=15> */
.L_x_3039:
        /* <DEDUP_REMOVED lines=15> */
.L_x_3040:
        /* <DEDUP_REMOVED lines=12> */
.L_x_3022:
[----:B------:R-:W-:Y:S05]  /*323a0*/  BSYNC B1 ;  /* 0x0000000000017941 */ /* 0x000fea0003800000 */
.L_x_3021:
[----:B------:R-:W2:Y:S01]  /*323b0*/  LDL R2, [R1+0x34] ;  /* 0x0000340001027983 */ /* 0x000ea20000100800 */
[----:B------:R-:W-:Y:S01]  /*323c0*/  VIADD R0, R0, 0xfffffffe ;  /* 0xfffffffe00007836 */ /* 0x000fe20000000000 */
[----:B--2---:R-:W-:-:S13]  /*323d0*/  ISETP.GT.AND P0, PT, R6, R2, PT ;  /* 0x000000020600720c */ /* 0x004fda0003f04270 */
[----:B------:R-:W-:Y:S05]  /*323e0*/  @P0 BRA `(.L_x_3041) ;  /* 0xffffffe4002c0947 */ /* 0x000fea000383ffff */
.L_x_2978:
[----:B------:R-:W-:Y:S05]  /*323f0*/  BSYNC B0 ;  /* 0x0000000000007941 */ /* 0x000fea0003800000 */
.L_x_2977:
        /* <DEDUP_REMOVED lines=19> */
.L_x_3043:
[----:B------:R-:W-:Y:S05]  /*32530*/  BSYNC B0 ;  /* 0x0000000000007941 */ /* 0x000fea0003800000 */
.L_x_3042:
        /* <DEDUP_REMOVED lines=10> */
.L_x_3174:
[----:B------:R-:W-:Y:S05]  /*325e0*/  BSYNC B1 ;  /* 0x0000000000017941 */ /* 0x000fea0003800000 */
.L_x_3046:
[----:B------:R-:W3:Y:S01]  /*325f0*/  S2R R3, SR_TID.X ;  /* 0x0000000000037919 */ /* 0x000ee20000002100 */
[----:B------:R-:W-:-:S04]  /*32600*/  UPRMT UR4, UR38, 0x9910, URZ ;  /* 0x0000991026047896 */ /* 0x000fc8000800003f */
[----:B------:R-:W-:Y:S01]  /*32610*/  UISETP.NE.AND UP0, UPT, UR4, 0x2, UPT ;  /* 0x000000020400788c */ /* 0x000fe2000bf05270 */
[----:B---3--:R-:W-:-:S04]  /*32620*/  LOP3.LUT R3, R3, 0x7f, RZ, 0xc0, !PT ;  /* 0x0000007f03037812 */ /* 0x008fc800078ec0ff */
[----:B------:R-:W-:-:S13]  /*32630*/  ISETP.NE.AND P0, PT, R3, RZ, PT ;  /* 0x000000ff0300720c */ /* 0x000fda0003f05270 */
[----:B--2---:R-:W-:-:S04]  /*32640*/  @!P0 IMAD.MOV.U32 R2, RZ, RZ, 0xa000 ;  /* 0x0000a000ff028424 */ /* 0x004fc800078e00ff */
[----:B------:R2:W-:Y:S01]  /*32650*/  @!P0 SYNCS.ARRIVE.TRANS64 RZ, [R0+URZ+0x38850], R2 ;  /* 0x0388500200ff89a7 */ /* 0x0005e2000800003f */
[----:B------:R-:W-:-:S13]  /*32660*/  PLOP3.LUT P0, PT, PT, PT, UP0, 0x80, 0x0 ;  /* 0x000000000000781c */ /* 0x000fda0003f0f008 */
[----:B--2---:R-:W-:Y:S05]  /*32670*/  @P0 BRA `(.L_x_3048) ;  /* 0x0000000000040947 */ /* 0x004fea0003800000 */
[----:B------:R-:W-:Y:S01]  /*32680*/  BPT.TRAP 0x1 ;  /* 0x000000040000795c */ /* 0x000fe20000300000 */
.L_x_3048:
[----:B------:R-:W2:Y:S01]  /*32690*/  LDL R2, [R1+0x10] ;  /* 0x0000100001027983 */ /* 0x000ea20000100800 */
[----:B------:R-:W-:Y:S01]  /*326a0*/  BSSY B1, `(.L_x_3049) ;  /* 0x0000004000017945 */ /* 0x000fe20003800000 */
[----:B--2---:R-:W-:-:S13]  /*326b0*/  LOP3.LUT P0, RZ, R2, 0x8, RZ, 0xc0, !PT ;  /* 0x0000000802ff7812 */ /* 0x004fda000780c0ff */
[----:B------:R-:W-:Y:S05]  /*326c0*/  @P0 BRA `(.L_x_3050) ;  /* 0x0000000000040947 */ /* 0x000fea0003800000 */
[----:B------:R-:W-:Y:S01]  /*326d0*/  BPT.TRAP 0x1 ;  /* 0x000000040000795c */ /* 0x000fe20000300000 */
.L_x_3050:
[----:B------:R-:W-:Y:S05]  /*326e0*/  BSYNC B1 ;  /* 0x0000000000017941 */ /* 0x000fea0003800000 */
.L_x_3049:
        /* <DEDUP_REMOVED lines=10> */
[----:B------:R-:W-:-:S05]  /*32790*/  IMAD R2, R19, 0xa000, R18 ;  /* 0x0000a00013027824 */ /* 0x000fca00078e0212 */
[----:B------:R-:W-:-:S07]  /*327a0*/  IADD3 R4, R2, 0x400, RZ ;  /* 0x0000040002047810 */ /* 0x000fce0007ffe0ff */
.L_x_3051:
        /* <DEDUP_REMOVED lines=15> */
.L_x_3052:
        /* <DEDUP_REMOVED lines=15> */
.L_x_3053:
        /* <DEDUP_REMOVED lines=15> */
.L_x_3054:
        /* <DEDUP_REMOVED lines=10> */
.L_x_3045:
[----:B------:R-:W-:Y:S05]  /*32b20*/  BSYNC B0 ;  /* 0x0000000000007941 */ /* 0x000fea0003800000 */
.L_x_3044:
[----:B------:R-:W2:Y:S01]  /*32b30*/  LDL.LU R4, [R1+0x18] ;  /* 0x0000180001047983 */ /* 0x000ea20000300800 */
[----:B------:R-:W-:-:S05]  /*32b40*/  VIADD R19, R19, 0x1 ;  /* 0x0000000113137836 */ /* 0x000fca0000000000 */
[----:B------:R-:W-:-:S04]  /*32b50*/  ISETP.NE.AND P0, PT, R19, 0x2, PT ;  /* 0x000000021300780c */ /* 0x000fc80003f05270 */
[----:B------:R-:W-:Y:S02]  /*32b60*/  SEL R0, RZ, 0x1, P0 ;  /* 0x00000001ff007807 */ /* 0x000fe40000000000 */
[----:B------:R-:W-:Y:S02]  /*32b70*/  SEL R19, R19, RZ, P0 ;  /* 0x000000ff13137207 */ /* 0x000fe40000000000 */
[----:B--2---:R-:W-:-:S05]  /*32b80*/  LOP3.LUT R4, R4, R0, RZ, 0x3c, !PT ;  /* 0x0000000004047212 */ /* 0x004fca00078e3cff */
[----:B------:R2:W-:Y:S02]  /*32b90*/  STL [R1+0x18], R4 ;  /* 0x0000180401007387 */ /* 0x0005e40000100800 */
.L_x_2957:
[----:B------:R-:W-:Y:S05]  /*32ba0*/  BSYNC B7 ;  /* 0x0000000000077941 */ /* 0x000fea0003800000 */
.L_x_2955:
[----:B0-----:R-:W3:Y:S02]  /*32bb0*/  LDL R10, [R1+0x10] ;  /* 0x00001000010a7983 */ /* 0x001ee40000100800 */
[----:B---3--:R-:W-:-:S13]  /*32bc0*/  LOP3.LUT P0, RZ, R10, 0x10, RZ, 0xc0, !PT ;  /* 0x000000100aff7812 */ /* 0x008fda000780c0ff */
[----:B------:R-:W-:Y:S05]  /*32bd0*/  @!P0 BRA `(.L_x_3055) ;  /* 0x00000000002c8947 */ /* 0x000fea0003800000 */
[----:B------:R-:W-:Y:S05]  /*32be0*/  WARPSYNC.ALL ;  /* 0x0000000000007948 */ /* 0x000fea0003800000 */
[----:B------:R-:W0:Y:S08]  /*32bf0*/  S2UR UR5, SR_CgaCtaId ;  /* 0x00000000000579c3 */ /* 0x000e300000008800 */
[----:B------:R-:W-:Y:S06]  /*32c00*/  BAR.SYNC.DEFER_BLOCKING 0x5, 0x180 ;  /* 0x0146000000007b1d */ /* 0x000fec0000010000 */
[----:B------:R-:W-:-:S02]  /*32c10*/  UMOV UR4, 0x400 ;  /* 0x0000040000047882 */ /* 0x000fc40000000000 */
[----:B0-----:R-:W-:-:S06]  /*32c20*/  ULEA UR4, UR5, UR4, 0x18 ;  /* 0x0000000405047291 */ /* 0x001fcc000f8ec03f */
[----:B------:R-:W-:-:S05]  /*32c30*/  MOV R18, UR4 ;  /* 0x0000000400127c02 */ /* 0x000fca0008000f00 */
[----:B-12---:R-:W0:Y:S04]  /*32c40*/  LDS.128 R4, [R18+0x388d0] ;  /* 0x0388d00012047984 */ /* 0x006e280000000c00 */
[----:B0-----:R0:W-:Y:S04]  /*32c50*/  STL.64 [R1], R4 ;  /* 0x0000000401007387 */ /* 0x0011e80000100a00 */
[----:B------:R0:W-:Y:S01]  /*32c60*/  STL.64 [R1+0x8], R6 ;  /* 0x0000080601007387 */ /* 0x0001e20000100a00 */
[----:B------:R-:W-:Y:S06]  /*32c70*/  BAR.ARV 0x4, 0x180 ;  /* 0x0106000000007b1d */ /* 0x000fec0000002000 */
[----:B------:R-:W-:Y:S05]  /*32c80*/  BRA `(.L_x_3056) ;  /* 0x00000010003c7947 */ /* 0x000fea0003800000 */
.L_x_3055:
[----:B------:R-:W3:Y:S01]  /*32c90*/  LDL R16, [R1+0x30] ;  /* 0x0000300001107983 */ /* 0x000ee20000100800 */
[----:B------:R-:W-:Y:S01]  /*32ca0*/  UMOV UR4, 0xffffffff ;  /* 0xffffffff00047882 */ /* 0x000fe20000000000 */
[----:B---3--:R-:W-:Y:S02]  /*32cb0*/  ISETP.NE.AND P5, PT, R16, 0x1f, PT ;  /* 0x0000001f1000780c */ /* 0x008fe40003fa5270 */
[----:B------:R-:W-:Y:S11]  /*32cc0*/  BRA.DIV UR4, `(.L_x_3057) ;  /* 0x0000003a048c7947 */ /* 0x000ff6000b800000 */
[----:B------:R-:W3:Y:S01]  /*32cd0*/  LDL R3, [R1+0xc] ;  /* 0x00000c0001037983 */ /* 0x000ee20000100800 */
[----:B------:R-:W-:-:S03]  /*32ce0*/  ULDC UR4, c[0x0][0xc3c] ;  /* 0x00030f0000047ab9 */ /* 0x000fc60000000800 */
[----:B------:R-:W4:Y:S01]  /*32cf0*/  LDL.LU R2, [R1] ;  /* 0x0000000001027983 */ /* 0x000f220000300800 */
[----:B------:R-:W-:Y:S01]  /*32d00*/  LOP3.LUT P4, RZ, R10, 0x1, RZ, 0xc0, !PT ;  /* 0x000000010aff7812 */ /* 0x000fe2000788c0ff */
[----:B------:R-:W-:Y:S01]  /*32d10*/  ULDC.64 UR6, c[0x0][0x208] ;  /* 0x0000820000067ab9 */ /* 0x000fe20000000a00 */
[----:B---3--:R-:W-:Y:S02]  /*32d20*/  IMAD.IADD R0, R3, 0x1, R16 ;  /* 0x0000000103007824 */ /* 0x008fe400078e0210 */
[----:B----4-:R-:W-:-:S03]  /*32d30*/  IMAD.MOV.U32 R10, RZ, RZ, R2 ;  /* 0x000000ffff0a7224 */ /* 0x010fc600078e0002 */
        /* <DEDUP_REMOVED lines=8> */
[----:B------:R-:W-:Y:S02]  /*32dc0*/  MOV R6, RZ ;  /* 0x000000ff00067202 */ /* 0x000fe40000000f00 */
[C---:B------:R-:W-:Y:S01]  /*32dd0*/  ISETP.GE.U32.AND P1, PT, R16.reuse, 0x4, PT ;  /* 0x000000041000780c */ /* 0x040fe20003f26070 */
[----:B------:R-:W-:Y:S01]  /*32de0*/  SHFL.IDX PT, R5, R10, RZ, 0x1f ;  /* 0x00001fff0a057589 */ /* 0x000fe200000e0000 */
[C---:B------:R-:W-:Y:S02]  /*32df0*/  ISETP.GE.U32.AND P2, PT, R16.reuse, 0x8, PT ;  /* 0x000000081000780c */ /* 0x040fe40003f46070 */
[----:B------:R-:W-:Y:S01]  /*32e00*/  ISETP.GE.U32.AND P3, PT, R16, 0x10, PT ;  /* 0x000000101000780c */ /* 0x000fe20003f66070 */
[----:B------:R-:W-:Y:S01]  /*32e10*/  SHFL.IDX PT, R0, R10, 0x1, 0x1f ;  /* 0x00201f000a007f89 */ /* 0x000fe200000e0000 */
[----:B---3--:R-:W-:-:S02]  /*32e20*/  @!P0 IMAD.MOV.U32 R4, RZ, RZ, R8 ;  /* 0x000000ffff048224 */ /* 0x008fc400078e0008 */
[----:B------:R-:W-:Y:S02]  /*32e30*/  IMAD.MOV.U32 R8, RZ, RZ, RZ ;  /* 0x000000ffff087224 */ /* 0x000fe400078e00ff */
[----:B----4-:R-:W-:Y:S01]  /*32e40*/  @!P0 IMAD.MOV.U32 R6, RZ, RZ, R2 ;  /* 0x000000ffff068224 */ /* 0x010fe200078e0002 */
        /* <DEDUP_REMOVED lines=17> */
[----:B------:R0:W1:Y:S02]  /*32f60*/  SHFL.IDX PT, R9, R7, 0x1f, 0x1f ;  /* 0x03e01f0007097f89 */ /* 0x00006400000e0000 */
.L_x_3184:
[----:B------:R-:W-:Y:S02]  /*32f70*/  ULDC UR4, c[0x0][0xc38] ;  /* 0x00030e0000047ab9 */ /* 0x000fe40000000800 */
[----:B------:R-:W-:-:S04]  /*32f80*/  IMAD.U32 R2, RZ, RZ, UR4 ;  /* 0x00000004ff027e24 */ /* 0x000fc8000f8e00ff */
[----:B-1----:R-:W-:-:S04]  /*32f90*/  IMAD R9, R9, R2, RZ ;  /* 0x0000000209097224 */ /* 0x002fc800078e02ff */
[----:B------:R-:W-:-:S05]  /*32fa0*/  IMAD.IADD R0, R0, 0x1, R9 ;  /* 0x0000000100007824 */ /* 0x000fca00078e0209 */
[----:B------:R-:W-:-:S13]  /*32fb0*/  ISETP.GT.AND P4, PT, R0, R5, PT ;  /* 0x000000050000720c */ /* 0x000fda0003f84270 */
[----:B------:R-:W-:Y:S05]  /*32fc0*/  @P4 BRA `(.L_x_3058) ;  /* 0x0000000000b44947 */ /* 0x000fea0003800000 */
.L_x_3061:
[----:B------:R-:W2:Y:S01]  /*32fd0*/  LDL.LU R3, [R1+0xc] ;  /* 0x00000c0001037983 */ /* 0x000ea20000300800 */
[----:B------:R-:W1:Y:S01]  /*32fe0*/  LDC R2, c[0x0][0xc3c] ;  /* 0x00030f00ff027b82 */ /* 0x000e620000000800 */
[----:B--2---:R-:W-:-:S04]  /*32ff0*/  IADD3 R3, R3, 0x1f, RZ ;  /* 0x0000001f03037810 */ /* 0x004fc80007ffe0ff */
[----:B-1----:R-:W-:-:S13]  /*33000*/  ISETP.GE.AND P4, PT, R3, R2, PT ;  /* 0x000000020300720c */ /* 0x002fda0003f86270 */
[----:B------:R-:W-:Y:S05]  /*33010*/  @P4 BRA `(.L_x_3059) ;  /* 0x0000000800f44947 */ /* 0x000fea0003800000 */
[----:B------:R-:W2:Y:S01]  /*33020*/  LDL R4, [R1+0x30] ;  /* 0x0000300001047983 */ /* 0x000ea20000100800 */
[----:B------:R-:W-:-:S03]  /*33030*/  ULDC.64 UR4, c[0x0][0x208] ;  /* 0x0000820000047ab9 */ /* 0x000fc60000000a00 */
[----:B------:R1:W-:Y:S01]  /*33040*/  STL [R1+0xc], R3 ;  /* 0x00000c0301007387 */ /* 0x0003e20000100800 */
[----:B--2---:R-:W-:Y:S02]  /*33050*/  IMAD.IADD R6, R3, 0x1, R4 ;  /* 0x0000000103067824 */ /* 0x004fe400078e0204 */
[----:B------:R-:W-:-:S03]  /*33060*/  IMAD.MOV.U32 R4, RZ, RZ, RZ ;  /* 0x000000ffff047224 */ /* 0x000fc600078e00ff */
        /* <DEDUP_REMOVED lines=27> */
[----:B0-----:R-:W-:-:S05]  /*33220*/  IMAD.IADD R7, R2, 0x1, R3 ;  /* 0x0000000102077824 */ /* 0x001fca00078e0203 */
[----:B------:R0:W1:Y:S02]  /*33230*/  SHFL.IDX PT, R9, R7, 0x1f, 0x1f ;  /* 0x03e01f0007097f89 */ /* 0x00006400000e0000 */
.L_x_3192:
[----:B------:R-:W-:Y:S02]  /*33240*/  ULDC UR4, c[0x0][0xc38] ;  /* 0x00030e0000047ab9 */ /* 0x000fe40000000800 */
[----:B------:R-:W-:-:S04]  /*33250*/  IMAD.U32 R2, RZ, RZ, UR4 ;  /* 0x00000004ff027e24 */ /* 0x000fc8000f8e00ff */
[----:B-1----:R-:W-:-:S05]  /*33260*/  IMAD R9, R9, R2, RZ ;  /* 0x0000000209097224 */ /* 0x002fca00078e02ff */
[----:B------:R-:W-:-:S04]  /*33270*/  IADD3 R0, R9, R0, RZ ;  /* 0x0000000009007210 */ /* 0x000fc80007ffe0ff */
[----:B------:R-:W-:-:S13]  /*33280*/  ISETP.GT.AND P4, PT, R0, R5, PT ;  /* 0x000000050000720c */ /* 0x000fda0003f84270 */
[----:B------:R-:W-:Y:S05]  /*33290*/  @!P4 BRA `(.L_x_3061) ;  /* 0xfffffffc004cc947 */ /* 0x000fea000383ffff */
.L_x_3058:
        /* <DEDUP_REMOVED lines=12> */
.L_x_3197:
[----:B------:R-:W-:-:S13]  /*33360*/  ISETP.NE.AND P0, PT, R0, RZ, PT ;  /* 0x000000ff0000720c */ /* 0x000fda0003f05270 */
[----:B------:R-:W-:Y:S05]  /*33370*/  @!P0 BRA `(.L_x_3063) ;  /* 0x0000000000148947 */ /* 0x000fea0003800000 */
[----:B------:R-:W-:Y:S01]  /*33380*/  UMOV UR4, 0xffffffff ;  /* 0xffffffff00047882 */ /* 0x000fe20000000000 */
[----:B-1----:R-:W-:Y:S02]  /*33390*/  VIADD R3, R3, 0xffffffff ;  /* 0xffffffff03037836 */ /* 0x002fe40000000000 */
[----:B------:R-:W-:Y:S05]  /*333a0*/  BRA.DIV UR4, `(.L_x_3064) ;  /* 0x0000003e04807947 */ /* 0x000fea000b800000 */
[----:B------:R1:W2:Y:S02]  /*333b0*/  SHFL.IDX PT, R3, R7, R3, 0x1f ;  /* 0x00001f0307037589 */ /* 0x0002a400000e0000 */
.L_x_3200:
[----:B--2---:R-:W-:-:S07]  /*333c0*/  IMAD.MOV.U32 R8, RZ, RZ, R3 ;  /* 0x000000ffff087224 */ /* 0x004fce00078e0003 */
.L_x_3063:
[----:B------:R-:W-:Y:S01]  /*333d0*/  ISETP.NE.AND P0, PT, R6, 0x1, PT ;  /* 0x000000010600780c */ /* 0x000fe20003f05270 */
[----:B------:R-:W-:-:S05]  /*333e0*/  IMAD R0, R8, R2, R9 ;  /* 0x0000000208007224 */ /* 0x000fca00078e0209 */
[----:B------:R2:W-:Y:S02]  /*333f0*/  STL [R1], R0 ;  /* 0x0000000001007387 */ /* 0x0005e40000100800 */
[----:B--2---:R-:W-:-:S05]  /*33400*/  IADD3 R0, R5, -R0, RZ ;  /* 0x8000000005007210 */ /* 0x004fca0007ffe0ff */
[----:B------:R-:W-:Y:S05]  /*33410*/  @!P0 BRA `(.L_x_3065) ;  /* 0x0000000000e48947 */ /* 0x000fea0003800000 */
[----:B------:R-:W-:-:S04]  /*33420*/  IABS R5, R4 ;  /* 0x0000000400057213 */ /* 0x000fc80000000000 */
[----:B------:R-:W2:Y:S08]  /*33430*/  I2F.RP R2, R5 ;  /* 0x0000000500027306 */ /* 0x000eb00000209400 */
[----:B--2---:R-:W2:Y:S02]  /*33440*/  MUFU.RCP R2, R2 ;  /* 0x0000000200027308 */ /* 0x004ea40000001000 */
[----:B--2---:R-:W-:-:S06]  /*33450*/  VIADD R2, R2, 0xffffffe ;  /* 0x0ffffffe02027836 */ /* 0x004fcc0000000000 */
        /* <DEDUP_REMOVED lines=17> */
[----:B------:R-:W-:Y:S01]  /*33570*/  @P0 IADD3 R8, R8, 0x1, RZ ;  /* 0x0000000108080810 */ /* 0x000fe20007ffe0ff */
[----:B-1----:R-:W1:Y:S02]  /*33580*/  MUFU.RCP R2, R2 ;  /* 0x0000000200027308 */ /* 0x002e640000001000 */
[----:B-1----:R-:W-:-:S06]  /*33590*/  VIADD R2, R2, 0xffffffe ;  /* 0x0ffffffe02027836 */ /* 0x002fcc0000000000 */
[----:B------:R-:W1:Y:S02]  /*335a0*/  F2I.FTZ.U32.TRUNC.NTZ R3, R2 ;  /* 0x0000000200037305 */ /* 0x000e64000021f000 */
[----:B-1----:R-:W-:-:S04]  /*335b0*/  IMAD.MOV R2, RZ, RZ, -R3 ;  /* 0x000000ffff027224 */ /* 0x002fc800078e0a03 */
[----:B0-----:R-:W-:Y:S02]  /*335c0*/  IMAD R7, R2, R5, RZ ;  /* 0x0000000502077224 */ /* 0x001fe400078e02ff */
        /* <DEDUP_REMOVED lines=17> */
[----:B------:R-:W-:-:S05]  /*336e0*/  IADD3 R2, -R3, RZ, RZ ;  /* 0x000000ff03027210 */ /* 0x000fca0007ffe1ff */
[----:B------:R-:W-:Y:S01]  /*336f0*/  IMAD R0, R4, R2, R0 ;  /* 0x0000000204007224 */ /* 0x000fe200078e0200 */
[----:B------:R-:W-:-:S04]  /*33700*/  LOP3.LUT R2, R3, R6, RZ, 0x3c, !PT ;  /* 0x0000000603027212 */ /* 0x000fc800078e3cff */
[----:B------:R-:W-:Y:S01]  /*33710*/  ISETP.GE.AND P1, PT, R2, RZ, PT ;  /* 0x000000ff0200720c */ /* 0x000fe20003f26270 */
[----:B------:R-:W-:-:S12]  /*33720*/  @P0 VIADD R7, R7, 0x1 ;  /* 0x0000000107070836 */ /* 0x000fd80000000000 */
[----:B------:R-:W-:Y:S01]  /*33730*/  @!P1 IMAD.MOV R7, RZ, RZ, -R7 ;  /* 0x000000ffff079224 */ /* 0x000fe200078e0a07 */
[----:B------:R-:W-:-:S05]  /*33740*/  @!P2 LOP3.LUT R7, RZ, R6, RZ, 0x33, !PT ;  /* 0x00000006ff07a212 */ /* 0x000fca00078e33ff */
[----:B------:R-:W-:-:S04]  /*33750*/  IMAD.MOV R2, RZ, RZ, -R7 ;  /* 0x000000ffff027224 */ /* 0x000fc800078e0a07 */
[C---:B------:R-:W-:Y:S01]  /*33760*/  IMAD R2, R6.reuse, R2, R3 ;  /* 0x0000000206027224 */ /* 0x040fe200078e0203 */
[----:B------:R-:W-:-:S05]  /*33770*/  LEA R6, R6, R7, 0x18 ;  /* 0x0000000706067211 */ /* 0x000fca00078ec0ff */
[----:B------:R-:W-:-:S05]  /*33780*/  IMAD R2, R2, 0x10000, R6 ;  /* 0x0001000002027824 */ /* 0x000fca00078e0206 */
[----:B------:R1:W-:Y:S01]  /*33790*/  STL [R1+0x8], R2 ;  /* 0x0000080201007387 */ /* 0x0003e20000100800 */
[----:B------:R-:W-:Y:S05]  /*337a0*/  BRA `(.L_x_3066) ;  /* 0x0000000400007947 */ /* 0x000fea0003800000 */
.L_x_3065:
[----:B-1----:R-:W2:Y:S01]  /*337b0*/  LDL R3, [R1+0xc] ;  /* 0x00000c0001037983 */ /* 0x002ea20000100800 */
        /* <DEDUP_REMOVED lines=30> */
[----:B------:R-:W-:-:S03]  /*339a0*/  IMAD.MOV R6, RZ, RZ, -R6 ;  /* 0x000000ffff067224 */ /* 0x000fc600078e0a06 */
[----:B------:R-:W-:Y:S01]  /*339b0*/  IADD3 R8, -R7, RZ, RZ ;  /* 0x000000ff07087210 */ /* 0x000fe20007ffe1ff */
        /* <DEDUP_REMOVED lines=25> */
[----:B------:R-:W-:-:S05]  /*33b50*/  IMAD.MOV.U32 R0, RZ, RZ, R2 ;  /* 0x000000ffff007224 */ /* 0x000fca00078e0002 */
[----:B------:R-:W-:Y:S02]  /*33b60*/  @!P1 IADD3 R0, -R0, RZ, RZ ;  /* 0x000000ff00009210 */ /* 0x000fe40007ffe1ff */
[----:B------:R-:W-:Y:S01]  /*33b70*/  @!P2 LOP3.LUT R0, RZ, R8, RZ, 0x33, !PT ;  /* 0x00000008ff00a212 */ /* 0x000fe200078e33ff */
[----:B------:R-:W-:-:S04]  /*33b80*/  IMAD.MOV R8, RZ, RZ, -R8 ;  /* 0x000000ffff087224 */ /* 0x000fc800078e0a08 */
[----:B------:R-:W-:-:S05]  /*33b90*/  IMAD R2, R0, R8, R6 ;  /* 0x0000000800027224 */ /* 0x000fca00078e0206 */
[----:B------:R0:W-:Y:S02]  /*33ba0*/  STL [R1+0x8], R2 ;  /* 0x0000080201007387 */ /* 0x0001e40000100800 */
.L_x_3066:
[----:B------:R-:W-:-:S05]  /*33bb0*/  LOP3.LUT R0, RZ, R0, RZ, 0x33, !PT ;  /* 0x00000000ff007212 */ /* 0x000fca00078e33ff */
[----:B------:R-:W-:-:S05]  /*33bc0*/  IMAD.IADD R0, R4, 0x1, R0 ;  /* 0x0000000104007824 */ /* 0x000fca00078e0200 */
[----:B------:R2:W-:Y:S01]  /*33bd0*/  STL [R1+0x4], R0 ;  /* 0x0000040001007387 */ /* 0x0005e20000100800 */
[----:B------:R-:W-:Y:S05]  /*33be0*/  BRA `(.L_x_3067) ;  /* 0x0000000000287947 */ /* 0x000fea0003800000 */
.L_x_3059:
        /* <DEDUP_REMOVED lines=10> */
.L_x_3067:
[----:B--23--:R-:W2:Y:S04]  /*33c90*/  LDL R0, [R1+0x30] ;  /* 0x0000300001007983 */ /* 0x00cea80000100800 */
[----:B01----:R-:W3:Y:S04]  /*33ca0*/  LDL R2, [R1+0xc] ;  /* 0x00000c0001027983 */ /* 0x003ee80000100800 */
[----:B------:R-:W4:Y:S04]  /*33cb0*/  LDL R3, [R1+0x8] ;  /* 0x0000080001037983 */ /* 0x000f280000100800 */
[----:B------:R-:W5:Y:S04]  /*33cc0*/  LDL R4, [R1] ;  /* 0x0000000001047983 */ /* 0x000f680000100800 */
[----:B------:R-:W5:Y:S01]  /*33cd0*/  LDL R5, [R1+0x4] ;  /* 0x0000040001057983 */ /* 0x000f620000100800 */
[----:B------:R-:W-:Y:S05]  /*33ce0*/  WARPSYNC.ALL ;  /* 0x0000000000007948 */ /* 0x000fea0003800000 */
[----:B------:R-:W-:Y:S01]  /*33cf0*/  BAR.SYNC.DEFER_BLOCKING 0x4, 0x180 ;  /* 0x0106000000007b1d */ /* 0x000fe20000010000 */
[----:B--2---:R-:W-:-:S13]  /*33d00*/  ISETP.NE.AND P0, PT, R0, RZ, PT ;  /* 0x000000ff0000720c */ /* 0x004fda0003f05270 */
[----:B------:R-:W0:Y:S01]  /*33d10*/  @!P0 S2R R0, SR_CgaCtaId ;  /* 0x0000000000008919 */ /* 0x000e220000008800 */
[----:B---3--:R-:W-:Y:S01]  /*33d20*/  IMAD.MOV.U32 R7, RZ, RZ, R2 ;  /* 0x000000ffff077224 */ /* 0x008fe200078e0002 */
[----:B------:R-:W-:Y:S01]  /*33d30*/  @!P0 MOV R2, 0x400 ;  /* 0x0000040000028802 */ /* 0x000fe20000000f00 */
[----:B----4-:R-:W-:-:S03]  /*33d40*/  IMAD.MOV.U32 R6, RZ, RZ, R3 ;  /* 0x000000ffff067224 */ /* 0x010fc600078e0003 */
[----:B0-----:R-:W-:-:S05]  /*33d50*/  @!P0 LEA R18, R0, R2, 0x18 ;  /* 0x0000000200128211 */ /* 0x001fca00078ec0ff */
[----:B-----5:R1:W-:Y:S01]  /*33d60*/  @!P0 STS.128 [R18+0x388d0], R4 ;  /* 0x0388d00412008388 */ /* 0x0203e20000000c00 */
[----:B------:R-:W-:Y:S06]  /*33d70*/  BAR.ARV 0x5, 0x180 ;  /* 0x0146000000007b1d */ /* 0x000fec0000002000 */
.L_x_3056:
[----:B------:R-:W2:Y:S01]  /*33d80*/  LDL R0, [R1+0xc] ;  /* 0x00000c0001007983 */ /* 0x000ea20000100800 */
[----:B------:R-:W-:Y:S02]  /*33d90*/  ULDC UR4, c[0x0][0xc3c] ;  /* 0x00030f0000047ab9 */ /* 0x000fe40000000800 */
[----:B--2---:R-:W-:-:S13]  /*33da0*/  ISETP.GE.AND P0, PT, R0, UR4, PT ;  /* 0x0000000400007c0c */ /* 0x004fda000bf06270 */
[----:B------:R-:W-:Y:S05]  /*33db0*/  @!P0 BRA `(.L_x_3068) ;  /* 0xffffff7800748947 */ /* 0x000fea000383ffff */
[----:B------:R-:W-:Y:S05]  /*33dc0*/  BSYNC B8 ;  /* 0x0000000000087941 */ /* 0x000fea0003800000 */
.L_x_2903:
        /* <DEDUP_REMOVED lines=12> */
.L_x_3201:
[----:B------:R-:W-:Y:S05]  /*33e90*/  BSYNC B0 ;  /* 0x0000000000007941 */ /* 0x000fea0003800000 */
.L_x_3069:
[----:B------:R-:W-:-:S03]  /*33ea0*/  UMOV UR4, 0xffffffff ;  /* 0xffffffff00047882 */ /* 0x000fc60000000000 */
[----:B------:R-:W-:Y:S05]  /*33eb0*/  BRA.DIV UR4, `(.L_x_3071) ;  /* 0x0000003204fc7947 */ /* 0x000fea000b800000 */
[----:B------:R-:W1:Y:S02]  /*33ec0*/  S2R R2, SR_TID.X ;  /* 0x0000000000027919 */ /* 0x000e640000002100 */
[----:B-1----:R-:W-:-:S04]  /*33ed0*/  SHF.R.U32.HI R2, RZ, 0x5, R2 ;  /* 0x00000005ff027819 */ /* 0x002fc80000011602 */
[----:B------:R-:W-:-:S05]  /*33ee0*/  LOP3.LUT R2, R2, 0x3, RZ, 0xc0, !PT ;  /* 0x0000000302027812 */ /* 0x000fca00078ec0ff */
[----:B------:R1:W2:Y:S02]  /*33ef0*/  SHFL.IDX PT, R14, R2, RZ, 0x1f ;  /* 0x00001fff020e7589 */ /* 0x0002a400000e0000 */
.L_x_3204:
[----:B--2---:R-:W-:-:S13]  /*33f00*/  ISETP.NE.AND P0, PT, R14, RZ, PT ;  /* 0x000000ff0e00720c */ /* 0x004fda0003f05270 */
[----:B------:R-:W-:Y:S05]  /*33f10*/  @P0 BRA `(.L_x_2630) ;  /* 0x0000000000940947 */ /* 0x000fea0003800000 */
[----:B------:R-:W-:-:S03]  /*33f20*/  UMOV UR4, 0xffffffff ;  /* 0xffffffff00047882 */ /* 0x000fc60000000000 */
[----:B------:R-:W-:Y:S05]  /*33f30*/  BRA.DIV UR4, `(.L_x_3072) ;  /* 0x0000003604107947 */ /* 0x000fea000b800000 */
[----:B------:R-:W-:-:S13]  /*33f40*/  ELECT P6, URZ, PT ;  /* 0x00000000003f782f */ /* 0x000fda00038c0000 */
.L_x_3207:
[----:B------:R-:W-:Y:S05]  /*33f50*/  @!P6 BRA `(.L_x_2630) ;  /* 0x000000000084e947 */ /* 0x000fea0003800000 */
[----:B-1----:R-:W2:Y:S02]  /*33f60*/  LDL R2, [R1+0xbc] ;  /* 0x0000bc0001027983 */ /* 0x002ea40000100800 */
[----:B--2---:R-:W-:-:S13]  /*33f70*/  R2UR UR4, R2 ;  /* 0x00000000020472ca */ /* 0x004fda00000e0000 */
[----:B------:R-:W-:-:S06]  /*33f80*/  ULOP3.LUT UR4, UR4, 0x2, URZ, 0xfc, !UPT ;  /* 0x0000000204047892 */ /* 0x000fcc000f8efc3f */
[----:B------:R-:W-:-:S04]  /*33f90*/  MOV R2, UR4 ;  /* 0x0000000400027c02 */ /* 0x000fc80008000f00 */
[----:B------:R-:W-:-:S13]  /*33fa0*/  ISETP.NE.AND P2, PT, R2, 0x3, PT ;  /* 0x000000030200780c */ /* 0x000fda0003f45270 */
[----:B------:R-:W-:Y:S05]  /*33fb0*/  @!P2 BRA `(.L_x_3073) ;  /* 0x000000000004a947 */ /* 0x000fea0003800000 */
[----:B------:R-:W-:Y:S01]  /*33fc0*/  BPT.TRAP 0x1 ;  /* 0x000000040000795c */ /* 0x000fe20000300000 */
.L_x_3073:
        /* <DEDUP_REMOVED lines=13> */
.L_x_3208:
[----:B------:R-:W1:Y:S02]  /*340a0*/  SYNCS.PHASECHK.TRANS64.TRYWAIT P0, [R7+URZ], R2 ;  /* 0x00000002070075a7 */ /* 0x000e64000800017f */
[----:B-1----:R-:W-:Y:S05]  /*340b0*/  @!P0 BRA `(.L_x_3075) ;  /* 0x0000003000e48947 */ /* 0x002fea0003800000 */
.L_x_3209:
[----:B------:R-:W-:Y:S05]  /*340c0*/  @!P2 BRA `(.L_x_3076) ;  /* 0x000000000004a947 */ /* 0x000fea0003800000 */
[----:B------:R-:W-:Y:S01]  /*340d0*/  BPT.TRAP 0x1 ;  /* 0x000000040000795c */ /* 0x000fe20000300000 */
.L_x_3076:
[----:B------:R-:W-:-:S05]  /*340e0*/  IADD3 R0, R0, 0x38860, RZ ;  /* 0x0003886000007810 */ /* 0x000fca0007ffe0ff */
[----:B------:R-:W-:-:S04]  /*340f0*/  IMAD R4, R19, 0x8, R0 ;  /* 0x0000000813047824 */ /* 0x000fc800078e0200 */
[----:B------:R-:W2:Y:S02]  /*34100*/  SYNCS.PHASECHK.TRANS64.TRYWAIT P0, [R4+URZ], R5 ;  /* 0x00000005040075a7 */ /* 0x000ea4000800017f */
[----:B--2---:R-:W-:Y:S05]  /*34110*/  @!P0 BRA `(.L_x_3077) ;  /* 0x0000003000e08947 */ /* 0x004fea0003800000 */
.L_x_3210:
[----:B------:R-:W-:-:S07]  /*34120*/  IMAD R3, R3, 0x8, R0 ;  /* 0x0000000803037824 */ /* 0x000fce00078e0200 */
.L_x_3078:
[----:B---3--:R3:W4:Y:S02]  /*34130*/  SYNCS.PHASECHK.TRANS64.TRYWAIT P0, [R3+URZ], R2 ;  /* 0x00000002030075a7 */ /* 0x008724000800017f */
[----:B----4-:R-:W-:Y:S05]  /*34140*/  @!P0 NANOSLEEP.SYNCS 0x989680 ;  /* 0x009896800000895d */ /* 0x010fea0003900000 */
[----:B------:R-:W4:Y:S02]  /*34150*/  @!P0 SYNCS.PHASECHK.TRANS64 P0, [R3+URZ], R2 ;  /* 0x00000002030085a7 */ /* 0x000f24000800007f */
[----:B----4-:R-:W-:Y:S05]  /*34160*/  @!P0 BRA `(.L_x_3078) ;  /* 0xfffffffc00f08947 */ /* 0x010fea000383ffff */
.L_x_2630:
[----:B------:R-:W-:Y:S05]  /*34170*/  BSYNC B9 ;  /* 0x0000000000097941 */ /* 0x000fea0003800000 */
.L_x_2627:
[----:B------:R-:W-:Y:S05]  /*34180*/  EXIT ;  /* 0x000000000000794d */ /* 0x000fea0003800000 */
.L_x_2652:
[----:B0-----:R0:W1:Y:S02]  /*34190*/  SYNCS.PHASECHK.TRANS64.TRYWAIT P6, [R0+URZ+0x38890], R114 ;  /* 0x03889072000075a7 */ /* 0x00106400080c017f */
[----:B-1----:R-:W-:Y:S05]  /*341a0*/  @!P6 NANOSLEEP.SYNCS 0x989680 ;  /* 0x009896800000e95d */ /* 0x002fea0003900000 */
[----:B------:R-:W1:Y:S02]  /*341b0*/  @!P6 SYNCS.PHASECHK.TRANS64 P6, [R0+URZ+0x38890], R114 ;  /* 0x038890720000e5a7 */ /* 0x000e6400080c007f */
[----:B-1----:R-:W-:Y:S05]  /*341c0*/  @!P6 BRA `(.L_x_2652) ;  /* 0xfffffffc00f0e947 */ /* 0x002fea000383ffff */
[----:B------:R-:W-:Y:S05]  /*341d0*/  BRA `(.L_x_3079) ;  /* 0xfffffcfc00707947 */ /* 0x000fea000383ffff */
.L_x_2708:
[----:B-1----:R1:W2:Y:S02]  /*341e0*/  SYNCS.PHASECHK.TRANS64.TRYWAIT P5, [R0+URZ+0x38890], R114 ;  /* 0x03889072000075a7 */ /* 0x0022a400080a017f */
[----:B--2---:R-:W-:Y:S05]  /*341f0*/  @!P5 NANOSLEEP.SYNCS 0x989680 ;  /* 0x009896800000d95d */ /* 0x004fea0003900000 */
[----:B------:R-:W2:Y:S02]  /*34200*/  @!P5 SYNCS.PHASECHK.TRANS64 P5, [R0+URZ+0x38890], R114 ;  /* 0x038890720000d5a7 */ /* 0x000ea400080a007f */
[----:B--2---:R-:W-:Y:S05]  /*34210*/  @!P5 BRA `(.L_x_2708) ;  /* 0xfffffffc00f0d947 */ /* 0x004fea000383ffff */
[----:B------:R-:W-:Y:S05]  /*34220*/  BRA `(.L_x_3080) ;  /* 0xfffffd3000d87947 */ /* 0x000fea000383ffff */
.L_x_2733:
[----:B-1----:R1:W2:Y:S02]  /*34230*/  SYNCS.PHASECHK.TRANS64.TRYWAIT P3, [R0+URZ+0x38890], R114 ;  /* 0x03889072000075a7 */ /* 0x0022a4000806017f */
[----:B--2---:R-:W-:Y:S05]  /*34240*/  @!P3 NANOSLEEP.SYNCS 0x989680 ;  /* 0x009896800000b95d */ /* 0x004fea0003900000 */
[----:B------:R-:W2:Y:S02]  /*34250*/  @!P3 SYNCS.PHASECHK.TRANS64 P3, [R0+URZ+0x38890], R114 ;  /* 0x038890720000b5a7 */ /* 0x000ea4000806007f */
[----:B--2---:R-:W-:Y:S05]  /*34260*/  @!P3 BRA `(.L_x_2733) ;  /* 0xfffffffc00f0b947 */ /* 0x004fea000383ffff */
[----:B------:R-:W-:Y:S05]  /*34270*/  BRA `(.L_x_3081) ;  /* 0xfffffd64006c7947 */ /* 0x000fea000383ffff */
.L_x_2741:
[----:B0-----:R0:W1:Y:S02]  /*34280*/  SYNCS.PHASECHK.TRANS64.TRYWAIT P2, [R0+URZ+0x388b0], R114 ;  /* 0x0388b072000075a7 */ /* 0x001064000804017f */
[----:B-1----:R-:W-:Y:S05]  /*34290*/  @!P2 NANOSLEEP.SYNCS 0x989680 ;  /* 0x009896800000a95d */ /* 0x002fea0003900000 */
[----:B------:R-:W1:Y:S02]  /*342a0*/  @!P2 SYNCS.PHASECHK.TRANS64 P2, [R0+URZ+0x388b0], R114 ;  /* 0x0388b0720000a5a7 */ /* 0x000e64000804007f */
[----:B-1----:R-:W-:Y:S05]  /*342b0*/  @!P2 BRA `(.L_x_2741) ;  /* 0xfffffffc00f0a947 */ /* 0x002fea000383ffff */
[----:B------:R-:W-:Y:S05]  /*342c0*/  BRA `(.L_x_3082) ;  /* 0xfffffd68009c7947 */ /* 0x000fea000383ffff */
.L_x_2763:
        /* <DEDUP_REMOVED lines=8> */
.L_x_3084:
[----:B------:R-:W-:Y:S05]  /*34350*/  BSYNC B1 ;  /* 0x0000000000017941 */ /* 0x000fea0003800000 */
.L_x_3083:
        /* <DEDUP_REMOVED lines=8> */
.L_x_3085:
[----:B------:R-:W-:Y:S02]  /*343e0*/  IMAD.MOV.U32 R13, RZ, RZ, R33 ;  /* 0x000000ffff0d7224 */ /* 0x000fe400078e0021 */
[----:B------:R-:W-:-:S07]  /*343f0*/  IMAD.MOV.U32 R6, RZ, RZ, R14 ;  /* 0x000000ffff067224 */ /* 0x000fce00078e000e */
[----:B------:R-:W-:Y:S05]  /*34400*/  WARPSYNC.COLLECTIVE R15, `(.L_x_3086) ;  /* 0x000000000f087348 */ /* 0x000fea0003c00000 */
[----:B------:R0:W1:Y:S02]  /*34410*/  SHFL.IDX P6, R14, R13, R12, R11 ;  /* 0x0000000c0d0e7389 */ /* 0x00006400000c000b */
[----:B01----:R-:W-:Y:S01]  /*34420*/  ENDCOLLECTIVE ;  /* 0x000000000000791b */ /* 0x003fe20003800000 */
.L_x_3086:
[----:B------:R-:W-:Y:S01]  /*34430*/  MOV R13, R31 ;  /* 0x0000001f000d7202 */ /* 0x000fe20000000f00 */
[----:B------:R-:W-:-:S07]  /*34440*/  IMAD.MOV.U32 R9, RZ, RZ, R14 ;  /* 0x000000ffff097224 */ /* 0x000fce00078e000e */
[----:B------:R-:W-:Y:S05]  /*34450*/  WARPSYNC.COLLECTIVE R15, `(.L_x_3087) ;  /* 0x000000000f087348 */ /* 0x000fea0003c00000 */
[----:B------:R0:W1:Y:S02]  /*34460*/  SHFL.IDX P6, R14, R13, R12, R11 ;  /* 0x0000000c0d0e7389 */ /* 0x00006400000c000b */
[----:B01----:R-:W-:Y:S01]  /*34470*/  ENDCOLLECTIVE ;  /* 0x000000000000791b */ /* 0x003fe20003800000 */
.L_x_3087:
[----:B------:R-:W-:Y:S01]  /*34480*/  IMAD.MOV.U32 R8, RZ, RZ, R14 ;  /* 0x000000ffff087224 */ /* 0x000fe200078e000e */
[----:B------:R-:W-:Y:S06]  /*34490*/  BRA `(.L_x_3088) ;  /* 0xfffffd7c00d47947 */ /* 0x000fec000383ffff */
.L_x_2766:
[----:B------:R-:W-:Y:S01]  /*344a0*/  BSSY B1, `(.L_x_3089) ;  /* 0x0000008000017945 */ /* 0x000fe20003800000 */
[----:B------:R-:W-:Y:S01]  /*344b0*/  IMAD.MOV.U32 R13, RZ, RZ, R32 ;  /* 0x000000ffff0d7224 */ /* 0x000fe200078e0020 */
[----:B------:R-:W-:Y:S01]  /*344c0*/  MOV R15, 0xffffffff ;  /* 0xffffffff000f7802 */ /* 0x000fe20000000f00 */
[----:B------:R-:W-:Y:S02]  /*344d0*/  IMAD.MOV.U32 R12, RZ, RZ, 0x1 ;  /* 0x00000001ff0c7424 */ /* 0x000fe400078e00ff */
[----:B------:R-:W-:-:S07]  /*344e0*/  IMAD.MOV.U32 R11, RZ, RZ, 0x181f ;  /* 0x0000181fff0b7424 */ /* 0x000fce00078e00ff */
[----:B0--34-:R-:W-:Y:S05]  /*344f0*/  WARPSYNC.COLLECTIVE R15, `(.L_x_3090) ;  /* 0x000000000f087348 */ /* 0x019fea0003c00000 */
[----:B------:R1:W2:Y:S02]  /*34500*/  SHFL.IDX P6, R14, R13, R12, R11 ;  /* 0x0000000c0d0e7389 */ /* 0x0002a400000c000b */
[----:B01234-:R-:W-:Y:S01]  /*34510*/  ENDCOLLECTIVE ;  /* 0x000000000000791b */ /* 0x01ffe20003800000 */
.L_x_3090:
[----:B------:R-:W-:Y:S05]  /*34520*/  BSYNC B1 ;  /* 0x0000000000017941 */ /* 0x000fea0003800000 */
.L_x_3089:
        /* <DEDUP_REMOVED lines=8> */
.L_x_3091:
[----:B------:R-:W-:Y:S02]  /*345b0*/  IMAD.MOV.U32 R13, RZ, RZ, R33 ;  /* 0x000000ffff0d7224 */ /* 0x000fe400078e0021 */
[----:B------:R-:W-:-:S07]  /*345c0*/  IMAD.MOV.U32 R6, RZ, RZ, R14 ;  /* 0x000000ffff067224 */ /* 0x000fce00078e000e */
[----:B------:R-:W-:Y:S05]  /*345d0*/  WARPSYNC.COLLECTIVE R15, `(.L_x_3092) ;  /* 0x000000000f087348 */ /* 0x000fea0003c00000 */
[----:B------:R0:W1:Y:S02]  /*345e0*/  SHFL.IDX P6, R14, R13, R12, R11 ;  /* 0x0000000c0d0e7389 */ /* 0x00006400000c000b */
[----:B01----:R-:W-:Y:S01]  /*345f0*/  ENDCOLLECTIVE ;  /* 0x000000000000791b */ /* 0x003fe20003800000 */
.L_x_3092:
[----:B------:R-:W-:Y:S02]  /*34600*/  IMAD.MOV.U32 R13, RZ, RZ, R31 ;  /* 0x000000ffff0d7224 */ /* 0x000fe400078e001f */
[----:B------:R-:W-:-:S07]  /*34610*/  IMAD.MOV.U32 R9, RZ, RZ, R14 ;  /* 0x000000ffff097224 */ /* 0x000fce00078e000e */
[----:B------:R-:W-:Y:S05]  /*34620*/  WARPSYNC.COLLECTIVE R15, `(.L_x_3093) ;  /* 0x000000000f087348 */ /* 0x000fea0003c00000 */
[----:B------:R0:W1:Y:S02]  /*34630*/  SHFL.IDX P6, R14, R13, R12, R11 ;  /* 0x0000000c0d0e7389 */ /* 0x00006400000c000b */
[----:B01----:R-:W-:Y:S01]  /*34640*/  ENDCOLLECTIVE ;  /* 0x000000000000791b */ /* 0x003fe20003800000 */
.L_x_3093:
[----:B------:R-:W-:Y:S01]  /*34650*/  MOV R8, R14 ;  /* 0x0000000e00087202 */ /* 0x000fe20000000f00 */
[----:B------:R-:W-:Y:S06]  /*34660*/  BRA `(.L_x_3094) ;  /* 0xfffffd8000f47947 */ /* 0x000fec000383ffff */
.L_x_2769:
[----:B------:R-:W-:Y:S01]  /*34670*/  BSSY B1, `(.L_x_3095) ;  /* 0x0000008000017945 */ /* 0x000fe20003800000 */
[----:B------:R-:W-:Y:S02]  /*34680*/  IMAD.MOV.U32 R13, RZ, RZ, R32 ;  /* 0x000000ffff0d7224 */ /* 0x000fe400078e0020 */
[----:B------:R-:W-:Y:S02]  /*34690*/  IMAD.MOV.U32 R12, RZ, RZ, 0x2 ;  /* 0x00000002ff0c7424 */ /* 0x000fe400078e00ff */
[----:B------:R-:W-:Y:S02]  /*346a0*/  IMAD.MOV.U32 R11, RZ, RZ, 0x181f ;  /* 0x0000181fff0b7424 */ /* 0x000fe400078e00ff */
[----:B------:R-:W-:-:S07]  /*346b0*/  IMAD.MOV.U32 R15, RZ, RZ, -0x1 ;  /* 0xffffffffff0f7424 */ /* 0x000fce00078e00ff */
[----:B-1-34-:R-:W-:Y:S05]  /*346c0*/  WARPSYNC.COLLECTIVE R15, `(.L_x_3096) ;  /* 0x000000000f087348 */ /* 0x01afea0003c00000 */
[----:B------:R0:W2:Y:S02]  /*346d0*/  SHFL.IDX P6, R14, R13, R12, R11 ;  /* 0x0000000c0d0e7389 */ /* 0x0000a400000c000b */
[----:B01234-:R-:W-:Y:S01]  /*346e0*/  ENDCOLLECTIVE ;  /* 0x000000000000791b */ /* 0x01ffe20003800000 */
.L_x_3096:
[----:B------:R-:W-:Y:S05]  /*346f0*/  BSYNC B1 ;  /* 0x0000000000017941 */ /* 0x000fea0003800000 */
.L_x_3095:
        /* <DEDUP_REMOVED lines=8> */
.L_x_3097:
[----:B------:R-:W-:Y:S01]  /*34780*/  IMAD.MOV.U32 R13, RZ, RZ, R33 ;  /* 0x000000ffff0d7224 */ /* 0x000fe200078e0021 */
[----:B------:R-:W-:-:S07]  /*34790*/  MOV R6, R14 ;  /* 0x0000000e00067202 */ /* 0x000fce0000000f00 */
[----:B------:R-:W-:Y:S05]  /*347a0*/  WARPSYNC.COLLECTIVE R15, `(.L_x_3098) ;  /* 0x000000000f087348 */ /* 0x000fea0003c00000 */
[----:B------:R0:W1:Y:S02]  /*347b0*/  SHFL.IDX P6, R14, R13, R12, R11 ;  /* 0x0000000c0d0e7389 */ /* 0x00006400000c000b */
[----:B01----:R-:W-:Y:S01]  /*347c0*/  ENDCOLLECTIVE ;  /* 0x000000000000791b */ /* 0x003fe20003800000 */
.L_x_3098:
[----:B------:R-:W-:Y:S02]  /*347d0*/  IMAD.MOV.U32 R13, RZ, RZ, R31 ;  /* 0x000000ffff0d7224 */ /* 0x000fe400078e001f */
[----:B------:R-:W-:-:S07]  /*347e0*/  IMAD.MOV.U32 R9, RZ, RZ, R14 ;  /* 0x000000ffff097224 */ /* 0x000fce00078e000e */
[----:B------:R-:W-:Y:S05]  /*347f0*/  WARPSYNC.COLLECTIVE R15, `(.L_x_3099) ;  /* 0x000000000f087348 */ /* 0x000fea0003c00000 */
[----:B------:R0:W1:Y:S02]  /*34800*/  SHFL.IDX P6, R14, R13, R12, R11 ;  /* 0x0000000c0d0e7389 */ /* 0x00006400000c000b */
[----:B01----:R-:W-:Y:S01]  /*34810*/  ENDCOLLECTIVE ;  /* 0x000000000000791b */ /* 0x003fe20003800000 */
.L_x_3099:
[----:B------:R-:W-:Y:S01]  /*34820*/  IMAD.MOV.U32 R8, RZ, RZ, R14 ;  /* 0x000000ffff087224 */ /* 0x000fe200078e000e */
[----:B------:R-:W-:Y:S06]  /*34830*/  BRA `(.L_x_3100) ;  /* 0xfffffd8400ec7947 */ /* 0x000fec000383ffff */
.L_x_2772:
[----:B------:R-:W-:Y:S01]  /*34840*/  BSSY B1, `(.L_x_3101) ;  /* 0x0000008000017945 */ /* 0x000fe20003800000 */
[----:B------:R-:W-:Y:S01]  /*34850*/  MOV R13, R32 ;  /* 0x00000020000d7202 */ /* 0x000fe20000000f00 */
[----:B------:R-:W-:Y:S02]  /*34860*/  IMAD.MOV.U32 R12, RZ, RZ, 0x3 ;  /* 0x00000003ff0c7424 */ /* 0x000fe400078e00ff */
[----:B------:R-:W-:Y:S02]  /*34870*/  IMAD.MOV.U32 R11, RZ, RZ, 0x181f ;  /* 0x0000181fff0b7424 */ /* 0x000fe400078e00ff */
[----:B------:R-:W-:-:S07]  /*34880*/  IMAD.MOV.U32 R15, RZ, RZ, -0x1 ;  /* 0xffffffffff0f7424 */ /* 0x000fce00078e00ff */
[----:B-1-34-:R-:W-:Y:S05]  /*34890*/  WARPSYNC.COLLECTIVE R15, `(.L_x_3102) ;  /* 0x000000000f087348 */ /* 0x01afea0003c00000 */
[----:B------:R0:W2:Y:S02]  /*348a0*/  SHFL.IDX P6, R14, R13, R12, R11 ;  /* 0x0000000c0d0e7389 */ /* 0x0000a400000c000b */
[----:B01234-:R-:W-:Y:S01]  /*348b0*/  ENDCOLLECTIVE ;  /* 0x000000000000791b */ /* 0x01ffe20003800000 */
.L_x_3102:
[----:B------:R-:W-:Y:S05]  /*348c0*/  BSYNC B1 ;  /* 0x0000000000017941 */ /* 0x000fea0003800000 */
.L_x_3101:
        /* <DEDUP_REMOVED lines=8> */
.L_x_3103:
[----:B------:R-:W-:Y:S01]  /*34950*/  MOV R13, R33 ;  /* 0x00000021000d7202 */ /* 0x000fe20000000f00 */
[----:B------:R-:W-:-:S07]  /*34960*/  IMAD.MOV.U32 R8, RZ, RZ, R14 ;  /* 0x000000ffff087224 */ /* 0x000fce00078e000e */
[----:B------:R-:W-:Y:S05]  /*34970*/  WARPSYNC.COLLECTIVE R15, `(.L_x_3104) ;  /* 0x000000000f087348 */ /* 0x000fea0003c00000 */
[----:B------:R0:W1:Y:S02]  /*34980*/  SHFL.IDX P6, R14, R13, R12, R11 ;  /* 0x0000000c0d0e7389 */ /* 0x00006400000c000b */
[----:B01----:R-:W-:Y:S01]  /*34990*/  ENDCOLLECTIVE ;  /* 0x000000000000791b */ /* 0x003fe20003800000 */
.L_x_3104:
[----:B------:R-:W-:Y:S02]  /*349a0*/  IMAD.MOV.U32 R13, RZ, RZ, R31 ;  /* 0x000000ffff0d7224 */ /* 0x000fe400078e001f */
[----:B------:R-:W-:-:S07]  /*349b0*/  IMAD.MOV.U32 R78, RZ, RZ, R14 ;  /* 0x000000ffff4e7224 */ /* 0x000fce00078e000e */
[----:B------:R-:W-:Y:S05]  /*349c0*/  WARPSYNC.COLLECTIVE R15, `(.L_x_3105) ;  /* 0x000000000f087348 */ /* 0x000fea0003c00000 */
[----:B------:R0:W1:Y:S02]  /*349d0*/  SHFL.IDX P6, R14, R13, R12, R11 ;  /* 0x0000000c0d0e7389 */ /* 0x00006400000c000b */
[----:B01----:R-:W-:Y:S01]  /*349e0*/  ENDCOLLECTIVE ;  /* 0x000000000000791b */ /* 0x003fe20003800000 */
.L_x_3105:
[----:B------:R-:W-:Y:S01]  /*349f0*/  IMAD.MOV.U32 R10, RZ, RZ, R14 ;  /* 0x000000ffff0a7224 */ /* 0x000fe200078e000e */
[----:B------:R-:W-:Y:S06]  /*34a00*/  BRA `(.L_x_3106) ;  /* 0xfffffd8800ec7947 */ /* 0x000fec000383ffff */
.L_x_2776:
[----:B0-----:R0:W1:Y:S02]  /*34a10*/  SYNCS.PHASECHK.TRANS64.TRYWAIT P0, [R16+URZ+0x38800], R0 ;  /* 0x03880000100075a7 */ /* 0x001064000800017f */
[----:B-1----:R-:W-:Y:S05]  /*34a20*/  @!P0 NANOSLEEP.SYNCS 0x989680 ;  /* 0x009896800000895d */ /* 0x002fea0003900000 */
[----:B------:R-:W1:Y:S02]  /*34a30*/  @!P0 SYNCS.PHASECHK.TRANS64 P0, [R16+URZ+0x38800], R0 ;  /* 0x03880000100085a7 */ /* 0x000e64000800007f */
[----:B-1----:R-:W-:Y:S05]  /*34a40*/  @!P0 BRA `(.L_x_2776) ;  /* 0xfffffffc00f08947 */ /* 0x002fea000383ffff */
[----:B------:R-:W-:Y:S05]  /*34a50*/  BRA `(.L_x_3107) ;  /* 0xfffffd90001c7947 */ /* 0x000fea000383ffff */
.L_x_2808:
        /* <DEDUP_REMOVED lines=8> */
.L_x_3109:
[----:B------:R-:W-:Y:S05]  /*34ae0*/  BSYNC B1 ;  /* 0x0000000000017941 */ /* 0x000fea0003800000 */
.L_x_3108:
        /* <DEDUP_REMOVED lines=8> */
.L_x_3110:
[----:B------:R-:W-:Y:S02]  /*34b70*/  IMAD.MOV.U32 R13, RZ, RZ, R20 ;  /* 0x000000ffff0d7224 */ /* 0x000fe400078e0014 */
[----:B------:R-:W-:-:S07]  /*34b80*/  IMAD.MOV.U32 R8, RZ, RZ, R14 ;  /* 0x000000ffff087224 */ /* 0x000fce00078e000e */
[----:B------:R-:W-:Y:S05]  /*34b90*/  WARPSYNC.COLLECTIVE R15, `(.L_x_3111) ;  /* 0x000000000f087348 */ /* 0x000fea0003c00000 */
[----:B------:R0:W1:Y:S02]  /*34ba0*/  SHFL.IDX P6, R14, R13, R12, R11 ;  /* 0x0000000c0d0e7389 */ /* 0x00006400000c000b */
[----:B01----:R-:W-:Y:S01]  /*34bb0*/  ENDCOLLECTIVE ;  /* 0x000000000000791b */ /* 0x003fe20003800000 */
.L_x_3111:
[----:B------:R-:W-:Y:S01]  /*34bc0*/  IMAD.MOV.U32 R13, RZ, RZ, R3 ;  /* 0x000000ffff0d7224 */ /* 0x000fe200078e0003 */
[----:B------:R-:W-:-:S07]  /*34bd0*/  MOV R7, R14 ;  /* 0x0000000e00077202 */ /* 0x000fce0000000f00 */
[----:B------:R-:W-:Y:S05]  /*34be0*/  WARPSYNC.COLLECTIVE R15, `(.L_x_3112) ;  /* 0x000000000f087348 */ /* 0x000fea0003c00000 */
[----:B------:R0:W1:Y:S02]  /*34bf0*/  SHFL.IDX P6, R14, R13, R12, R11 ;  /* 0x0000000c0d0e7389 */ /* 0x00006400000c000b */
[----:B01----:R-:W-:Y:S01]  /*34c00*/  ENDCOLLECTIVE ;  /* 0x000000000000791b */ /* 0x003fe20003800000 */
.L_x_3112:
[----:B------:R-:W-:Y:S05]  /*34c10*/  BRA `(.L_x_3113) ;  /* 0xfffffdc0001c7947 */ /* 0x000fea000383ffff */
.L_x_2811:
[----:B------:R-:W-:Y:S01]  /*34c20*/  BSSY B1, `(.L_x_3114) ;  /* 0x0000008000017945 */ /* 0x000fe20003800000 */
[----:B------:R-:W-:Y:S01]  /*34c30*/  IMAD.MOV.U32 R13, RZ, RZ, R72 ;  /* 0x000000ffff0d7224 */ /* 0x000fe200078e0048 */
[----:B------:R-:W-:Y:S01]  /*34c40*/  MOV R15, 0xffffffff ;  /* 0xffffffff000f7802 */ /* 0x000fe20000000f00 */
[----:B------:R-:W-:Y:S02]  /*34c50*/  IMAD.MOV.U32 R12, RZ, RZ, 0x1 ;  /* 0x00000001ff0c7424 */ /* 0x000fe400078e00ff */
[----:B------:R-:W-:-:S07]  /*34c60*/  IMAD.MOV.U32 R11, RZ, RZ, 0x181f ;  /* 0x0000181fff0b7424 */ /* 0x000fce00078e00ff */
[----:B0-2-4-:R-:W-:Y:S05]  /*34c70*/  WARPSYNC.COLLECTIVE R15, `(.L_x_3115) ;  /* 0x000000000f087348 */ /* 0x015fea0003c00000 */
[----:B----4-:R1:W3:Y:S02]  /*34c80*/  SHFL.IDX P6, R14, R13, R12, R11 ;  /* 0x0000000c0d0e7389 */ /* 0x0102e400000c000b */
[----:B0123--:R-:W-:Y:S01]  /*34c90*/  ENDCOLLECTIVE ;  /* 0x000000000000791b */ /* 0x00ffe20003800000 */
.L_x_3115:
[----:B------:R-:W-:Y:S05]  /*34ca0*/  BSYNC B1 ;  /* 0x0000000000017941 */ /* 0x000fea0003800000 */
.L_x_3114:
        /* <DEDUP_REMOVED lines=8> */
.L_x_3116:
[----:B------:R-:W-:Y:S02]  /*34d30*/  IMAD.MOV.U32 R13, RZ, RZ, R20 ;  /* 0x000000ffff0d7224 */ /* 0x000fe400078e0014 */
[----:B------:R-:W-:-:S07]  /*34d40*/  IMAD.MOV.U32 R8, RZ, RZ, R14 ;  /* 0x000000ffff087224 */ /* 0x000fce00078e000e */
[----:B------:R-:W-:Y:S05]  /*34d50*/  WARPSYNC.COLLECTIVE R15, `(.L_x_3117) ;  /* 0x000000000f087348 */ /* 0x000fea0003c00000 */
[----:B------:R0:W1:Y:S02]  /*34d60*/  SHFL.IDX P6, R14, R13, R12, R11 ;  /* 0x0000000c0d0e7389 */ /* 0x00006400000c000b */
[----:B01----:R-:W-:Y:S01]  /*34d70*/  ENDCOLLECTIVE ;  /* 0x000000000000791b */ /* 0x003fe20003800000 */
.L_x_3117:
[----:B------:R-:W-:Y:S02]  /*34d80*/  IMAD.MOV.U32 R13, RZ, RZ, R3 ;  /* 0x000000ffff0d7224 */ /* 0x000fe400078e0003 */
[----:B------:R-:W-:-:S07]  /*34d90*/  IMAD.MOV.U32 R7, RZ, RZ, R14 ;  /* 0x000000ffff077224 */ /* 0x000fce00078e000e */
[----:B------:R-:W-:Y:S05]  /*34da0*/  WARPSYNC.COLLECTIVE R15, `(.L_x_3118) ;  /* 0x000000000f087348 */ /* 0x000fea0003c00000 */
[----:B------:R0:W1:Y:S02]  /*34db0*/  SHFL.IDX P6, R14, R13, R12, R11 ;  /* 0x0000000c0d0e7389 */ /* 0x00006400000c000b */
[----:B01----:R-:W-:Y:S01]  /*34dc0*/  ENDCOLLECTIVE ;  /* 0x000000000000791b */ /* 0x003fe20003800000 */
.L_x_3118:
[----:B------:R-:W-:Y:S05]  /*34dd0*/  BRA `(.L_x_3119) ;  /* 0xfffffdc000ec7947 */ /* 0x000fea000383ffff */
.L_x_2814:
[----:B------:R-:W-:Y:S01]  /*34de0*/  BSSY B1, `(.L_x_3120) ;  /* 0x0000008000017945 */ /* 0x000fe20003800000 */
[----:B------:R-:W-:Y:S01]  /*34df0*/  MOV R13, R72 ;  /* 0x00000048000d7202 */ /* 0x000fe20000000f00 */
[----:B------:R-:W-:Y:S02]  /*34e00*/  IMAD.MOV.U32 R12, RZ, RZ, 0x2 ;  /* 0x00000002ff0c7424 */ /* 0x000fe400078e00ff */
[----:B------:R-:W-:Y:S02]  /*34e10*/  IMAD.MOV.U32 R11, RZ, RZ, 0x181f ;  /* 0x0000181fff0b7424 */ /* 0x000fe400078e00ff */
[----:B------:R-:W-:-:S07]  /*34e20*/  IMAD.MOV.U32 R15, RZ, RZ, -0x1 ;  /* 0xffffffffff0f7424 */ /* 0x000fce00078e00ff */
[----:B-12-4-:R-:W-:Y:S05]  /*34e30*/  WARPSYNC.COLLECTIVE R15, `(.L_x_3121) ;  /* 0x000000000f087348 */ /* 0x016fea0003c00000 */
[----:B----4-:R0:W3:Y:S02]  /*34e40*/  SHFL.IDX P6, R14, R13, R12, R11 ;  /* 0x0000000c0d0e7389 */ /* 0x0100e400000c000b */
[----:B0123--:R-:W-:Y:S01]  /*34e50*/  ENDCOLLECTIVE ;  /* 0x000000000000791b */ /* 0x00ffe20003800000 */
.L_x_3121:
[----:B------:R-:W-:Y:S05]  /*34e60*/  BSYNC B1 ;  /* 0x0000000000017941 */ /* 0x000fea0003800000 */
.L_x_3120:
        /* <DEDUP_REMOVED lines=8> */
.L_x_3122:
[----:B------:R-:W-:Y:S01]  /*34ef0*/  MOV R13, R20 ;  /* 0x00000014000d7202 */ /* 0x000fe20000000f00 */
[----:B------:R-:W-:-:S07]  /*34f00*/  IMAD.MOV.U32 R4, RZ, RZ, R14 ;  /* 0x000000ffff047224 */ /* 0x000fce00078e000e */
[----:B------:R-:W-:Y:S05]  /*34f10*/  WARPSYNC.COLLECTIVE R15, `(.L_x_3123) ;  /* 0x000000000f087348 */ /* 0x000fea0003c00000 */
[----:B------:R0:W1:Y:S02]  /*34f20*/  SHFL.IDX P6, R14, R13, R12, R11 ;  /* 0x0000000c0d0e7389 */ /* 0x00006400000c000b */
[----:B01----:R-:W-:Y:S01]  /*34f30*/  ENDCOLLECTIVE ;  /* 0x000000000000791b */ /* 0x003fe20003800000 */
.L_x_3123:
[----:B------:R-:W-:Y:S02]  /*34f40*/  IMAD.MOV.U32 R13, RZ, RZ, R3 ;  /* 0x000000ffff0d7224 */ /* 0x000fe400078e0003 */
[----:B------:R-:W-:-:S07]  /*34f50*/  IMAD.MOV.U32 R7, RZ, RZ, R14 ;  /* 0x000000ffff077224 */ /* 0x000fce00078e000e */
[----:B------:R-:W-:Y:S05]  /*34f60*/  WARPSYNC.COLLECTIVE R15, `(.L_x_3124) ;  /* 0x000000000f087348 */ /* 0x000fea0003c00000 */
[----:B------:R0:W1:Y:S02]  /*34f70*/  SHFL.IDX P6, R14, R13, R12, R11 ;  /* 0x0000000c0d0e7389 */ /* 0x00006400000c000b */
[----:B01----:R-:W-:Y:S01]  /*34f80*/  ENDCOLLECTIVE ;  /* 0x000000000000791b */ /* 0x003fe20003800000 */
.L_x_3124:
[----:B------:R-:W-:Y:S01]  /*34f90*/  IMAD.MOV.U32 R12, RZ, RZ, R14 ;  /* 0x000000ffff0c7224 */ /* 0x000fe200078e000e */
[----:B------:R-:W-:Y:S06]  /*34fa0*/  BRA `(.L_x_3125) ;  /* 0xfffffdc4009c7947 */ /* 0x000fec000383ffff */
.L_x_2817:
[----:B------:R-:W-:Y:S01]  /*34fb0*/  BSSY B1, `(.L_x_3126) ;  /* 0x0000008000017945 */ /* 0x000fe20003800000 */
[----:B------:R-:W-:Y:S01]  /*34fc0*/  IMAD.MOV.U32 R13, RZ, RZ, R72 ;  /* 0x000000ffff0d7224 */ /* 0x000fe200078e0048 */
[----:B------:R-:W-:Y:S01]  /*34fd0*/  MOV R12, 0x3 ;  /* 0x00000003000c7802 */ /* 0x000fe20000000f00 */
[----:B------:R-:W-:Y:S02]  /*34fe0*/  IMAD.MOV.U32 R11, RZ, RZ, 0x181f ;  /* 0x0000181fff0b7424 */ /* 0x000fe400078e00ff */
[----:B------:R-:W-:-:S07]  /*34ff0*/  IMAD.MOV.U32 R15, RZ, RZ, -0x1 ;  /* 0xffffffffff0f7424 */ /* 0x000fce00078e00ff */
[----:B-12-4-:R-:W-:Y:S05]  /*35000*/  WARPSYNC.COLLECTIVE R15, `(.L_x_3127) ;  /* 0x000000000f087348 */ /* 0x016fea0003c00000 */
[----:B----4-:R0:W3:Y:S02]  /*35010*/  SHFL.IDX P6, R14, R13, R12, R11 ;  /* 0x0000000c0d0e7389 */ /* 0x0100e400000c000b */
[----:B0123--:R-:W-:Y:S01]  /*35020*/  ENDCOLLECTIVE ;  /* 0x000000000000791b */ /* 0x00ffe20003800000 */
.L_x_3127:
[----:B------:R-:W-:Y:S05]  /*35030*/  BSYNC B1 ;  /* 0x0000000000017941 */ /* 0x000fea0003800000 */
.L_x_3126:
        /* <DEDUP_REMOVED lines=8> */
.L_x_3128:
[----:B------:R-:W-:Y:S02]  /*350c0*/  IMAD.MOV.U32 R13, RZ, RZ, R20 ;  /* 0x000000ffff0d7224 */ /* 0x000fe400078e0014 */
[----:B------:R-:W-:-:S07]  /*350d0*/  IMAD.MOV.U32 R21, RZ, RZ, R14 ;  /* 0x000000ffff157224 */ /* 0x000fce00078e000e */
[----:B------:R-:W-:Y:S05]  /*350e0*/  WARPSYNC.COLLECTIVE R15, `(.L_x_3129) ;  /* 0x000000000f087348 */ /* 0x000fea0003c00000 */
[----:B------:R0:W1:Y:S02]  /*350f0*/  SHFL.IDX P6, R14, R13, R12, R11 ;  /* 0x0000000c0d0e7389 */ /* 0x00006400000c000b */
[----:B01----:R-:W-:Y:S01]  /*35100*/  ENDCOLLECTIVE ;  /* 0x000000000000791b */ /* 0x003fe20003800000 */
.L_x_3129:
[----:B------:R-:W-:Y:S01]  /*35110*/  IMAD.MOV.U32 R13, RZ, RZ, R3 ;  /* 0x000000ffff0d7224 */ /* 0x000fe200078e0003 */
[----:B------:R-:W-:-:S07]  /*35120*/  MOV R79, R14 ;  /* 0x0000000e004f7202 */ /* 0x000fce0000000f00 */
[----:B------:R-:W-:Y:S05]  /*35130*/  WARPSYNC.COLLECTIVE R15, `(.L_x_3130) ;  /* 0x000000000f087348 */ /* 0x000fea0003c00000 */
[----:B------:R0:W1:Y:S02]  /*35140*/  SHFL.IDX P6, R14, R13, R12, R11 ;  /* 0x0000000c0d0e7389 */ /* 0x00006400000c000b */
[----:B01----:R-:W-:Y:S01]  /*35150*/  ENDCOLLECTIVE ;  /* 0x000000000000791b */ /* 0x003fe20003800000 */
.L_x_3130:
[----:B------:R-:W-:Y:S01]  /*35160*/  IMAD.MOV.U32 R3, RZ, RZ, R14 ;  /* 0x000000ffff037224 */ /* 0x000fe200078e000e */
[----:B------:R-:W-:Y:S06]  /*35170*/  BRA `(.L_x_3131) ;  /* 0xfffffdc800507947 */ /* 0x000fec000383ffff */
.L_x_2821:
[----:B0-----:R0:W1:Y:S02]  /*35180*/  SYNCS.PHASECHK.TRANS64.TRYWAIT P0, [R16+URZ+0x38800], R0 ;  /* 0x03880000100075a7 */ /* 0x001064000800017f */
[----:B-1----:R-:W-:Y:S05]  /*35190*/  @!P0 NANOSLEEP.SYNCS 0x989680 ;  /* 0x009896800000895d */ /* 0x002fea0003900000 */
[----:B------:R-:W1:Y:S02]  /*351a0*/  @!P0 SYNCS.PHASECHK.TRANS64 P0, [R16+URZ+0x38800], R0 ;  /* 0x03880000100085a7 */ /* 0x000e64000800007f */
[----:B-1----:R-:W-:Y:S05]  /*351b0*/  @!P0 BRA `(.L_x_2821) ;  /* 0xfffffffc00f08947 */ /* 0x002fea000383ffff */
[----:B------:R-:W-:Y:S05]  /*351c0*/  BRA `(.L_x_3132) ;  /* 0xfffffdcc00347947 */ /* 0x000fea000383ffff */
.L_x_2839:
[----:B-1----:R1:W2:Y:S02]  /*351d0*/  SYNCS.PHASECHK.TRANS64.TRYWAIT P2, [R0+URZ+0x38830], R3 ;  /* 0x03883003000075a7 */ /* 0x0022a4000804017f */
[----:B--2---:R-:W-:Y:S05]  /*351e0*/  @!P2 NANOSLEEP.SYNCS 0x989680 ;  /* 0x009896800000a95d */ /* 0x004fea0003900000 */
[----:B------:R-:W2:Y:S02]  /*351f0*/  @!P2 SYNCS.PHASECHK.TRANS64 P2, [R0+URZ+0x38830], R3 ;  /* 0x038830030000a5a7 */ /* 0x000ea4000804007f */
[----:B--2---:R-:W-:Y:S05]  /*35200*/  @!P2 BRA `(.L_x_2839) ;  /* 0xfffffffc00f0a947 */ /* 0x004fea000383ffff */
[----:B------:R-:W-:Y:S05]  /*35210*/  BRA `(.L_x_2838) ;  /* 0xfffffe04000c7947 */ /* 0x000fea000383ffff */
.L_x_2846:
[----:B-1----:R1:W2:Y:S02]  /*35220*/  SYNCS.PHASECHK.TRANS64.TRYWAIT P3, [R11+URZ+0x38830], R4 ;  /* 0x038830040b0075a7 */ /* 0x0022a4000806017f */
[----:B--2---:R-:W-:Y:S05]  /*35230*/  @!P3 NANOSLEEP.SYNCS 0x989680 ;  /* 0x009896800000b95d */ /* 0x004fea0003900000 */
[----:B------:R-:W2:Y:S02]  /*35240*/  @!P3 SYNCS.PHASECHK.TRANS64 P3, [R11+URZ+0x38830], R4 ;  /* 0x038830040b00b5a7 */ /* 0x000ea4000806007f */
[----:B--2---:R-:W-:Y:S05]  /*35250*/  @!P3 BRA `(.L_x_2846) ;  /* 0xfffffffc00f0b947 */ /* 0x004fea000383ffff */
[----:B------:R-:W-:Y:S05]  /*35260*/  BRA `(.L_x_2845) ;  /* 0xfffffe50007c7947 */ /* 0x000fea000383ffff */
.L_x_2851:
[----:B-1----:R1:W2:Y:S02]  /*35270*/  SYNCS.PHASECHK.TRANS64.TRYWAIT P3, [R9+URZ+0x38850], R0 ;  /* 0x03885000090075a7 */ /* 0x0022a4000806017f */
[----:B--2---:R-:W-:Y:S05]  /*35280*/  @!P3 NANOSLEEP.SYNCS 0x989680 ;  /* 0x009896800000b95d */ /* 0x004fea0003900000 */
[----:B------:R-:W2:Y:S02]  /*35290*/  @!P3 SYNCS.PHASECHK.TRANS64 P3, [R9+URZ+0x38850], R0 ;  /* 0x038850000900b5a7 */ /* 0x000ea4000806007f */
[----:B--2---:R-:W-:Y:S05]  /*352a0*/  @!P3 BRA `(.L_x_2851) ;  /* 0xfffffffc00f0b947 */ /* 0x004fea000383ffff */
[----:B------:R-:W-:Y:S05]  /*352b0*/  BRA `(.L_x_2850) ;  /* 0xfffffe8800447947 */ /* 0x000fea000383ffff */
.L_x_2859:
[----:B-1----:R1:W2:Y:S02]  /*352c0*/  SYNCS.PHASECHK.TRANS64.TRYWAIT P2, [R4+URZ+0x38830], R5 ;  /* 0x03883005040075a7 */ /* 0x0022a4000804017f */
[----:B--2---:R-:W-:Y:S05]  /*352d0*/  @!P2 NANOSLEEP.SYNCS 0x989680 ;  /* 0x009896800000a95d */ /* 0x004fea0003900000 */
[----:B------:R-:W2:Y:S02]  /*352e0*/  @!P2 SYNCS.PHASECHK.TRANS64 P2, [R4+URZ+0x38830], R5 ;  /* 0x038830050400a5a7 */ /* 0x000ea4000804007f */
[----:B--2---:R-:W-:Y:S05]  /*352f0*/  @!P2 BRA `(.L_x_2859) ;  /* 0xfffffffc00f0a947 */ /* 0x004fea000383ffff */
[----:B------:R-:W-:Y:S05]  /*35300*/  BRA `(.L_x_2858) ;  /* 0xfffffea4005c7947 */ /* 0x000fea000383ffff */
.L_x_2864:
[----:B-1----:R1:W2:Y:S02]  /*35310*/  SYNCS.PHASECHK.TRANS64.TRYWAIT P2, [R9+URZ+0x38850], R0 ;  /* 0x03885000090075a7 */ /* 0x0022a4000804017f */
[----:B--2---:R-:W-:Y:S05]  /*35320*/  @!P2 NANOSLEEP.SYNCS 0x989680 ;  /* 0x009896800000a95d */ /* 0x004fea0003900000 */
[----:B------:R-:W2:Y:S02]  /*35330*/  @!P2 SYNCS.PHASECHK.TRANS64 P2, [R9+URZ+0x38850], R0 ;  /* 0x038850000900a5a7 */ /* 0x000ea4000804007f */
[----:B--2---:R-:W-:Y:S05]  /*35340*/  @!P2 BRA `(.L_x_2864) ;  /* 0xfffffffc00f0a947 */ /* 0x004fea000383ffff */
[----:B------:R-:W-:Y:S05]  /*35350*/  BRA `(.L_x_2863) ;  /* 0xfffffedc00247947 */ /* 0x000fea000383ffff */
.L_x_2870:
[----:B-1----:R1:W2:Y:S02]  /*35360*/  SYNCS.PHASECHK.TRANS64.TRYWAIT P0, [R10+URZ+0x38850], R0 ;  /* 0x038850000a0075a7 */ /* 0x0022a4000800017f */
[----:B--2---:R-:W-:Y:S05]  /*35370*/  @!P0 NANOSLEEP.SYNCS 0x989680 ;  /* 0x009896800000895d */ /* 0x004fea0003900000 */
[----:B------:R-:W2:Y:S02]  /*35380*/  @!P0 SYNCS.PHASECHK.TRANS64 P0, [R10+URZ+0x38850], R0 ;  /* 0x038850000a0085a7 */ /* 0x000ea4000800007f */
[----:B--2---:R-:W-:Y:S05]  /*35390*/  @!P0 BRA `(.L_x_2870) ;  /* 0xfffffffc00f08947 */ /* 0x004fea000383ffff */
[----:B------:R-:W-:Y:S05]  /*353a0*/  BRA `(.L_x_2869) ;  /* 0xfffffef800747947 */ /* 0x000fea000383ffff */
.L_x_2911:
        /* <DEDUP_REMOVED lines=11> */
.L_x_3134:
[----:B------:R-:W-:Y:S05]  /*35460*/  BSYNC B1 ;  /* 0x0000000000017941 */ /* 0x000fea0003800000 */
.L_x_3133:
[----:B------:R-:W-:Y:S05]  /*35470*/  BRA `(.L_x_3135) ;  /* 0xffffff6c00947947 */ /* 0x000fea000383ffff */
.L_x_2913:
[----:B------:R-:W-:Y:S01]  /*35480*/  BSSY B1, `(.L_x_3136) ;  /* 0x0000006000017945 */ /* 0x000fe20003800000 */
[----:B------:R-:W-:-:S07]  /*35490*/  IMAD.MOV.U32 R15, RZ, RZ, -0x1 ;  /* 0xffffffffff0f7424 */ /* 0x000fce00078e00ff */
[----:B0-----:R-:W-:Y:S05]  /*354a0*/  WARPSYNC.COLLECTIVE R15, `(.L_x_3137) ;  /* 0x000000000f0c7348 */ /* 0x001fea0003c00000 */
[----:B------:R-:W-:Y:S02]  /*354b0*/  ELECT P6, UR62, PT ;  /* 0x00000000003e782f */ /* 0x000fe400038c0000 */
[----:B------:R-:W-:Y:S01]  /*354c0*/  MOV R14, UR62 ;  /* 0x0000003e000e7c02 */ /* 0x000fe20008000f00 */
[----:B0-----:R-:W-:Y:S10]  /*354d0*/  ENDCOLLECTIVE ;  /* 0x000000000000791b */ /* 0x001ff40003800000 */
.L_x_3137:
[----:B------:R-:W-:Y:S05]  /*354e0*/  BSYNC B1 ;  /* 0x0000000000017941 */ /* 0x000fea0003800000 */
.L_x_3136:
[----:B------:R-:W-:Y:S01]  /*354f0*/  PLOP3.LUT P2, PT, P6, PT, PT, 0x80, 0x0 ;  /* 0x000000000000781c */ /* 0x000fe2000374f070 */
[----:B------:R-:W-:-:S12]  /*35500*/  BRA `(.L_x_2912) ;  /* 0xffffff6c00887947 */ /* 0x000fd8000383ffff */
.L_x_2915:
[----:B0-----:R0:W1:Y:S02]  /*35510*/  SYNCS.PHASECHK.TRANS64.TRYWAIT P0, [R18+URZ+0x38820], R2 ;  /* 0x03882002120075a7 */ /* 0x001064000800017f */
[----:B-1----:R-:W-:Y:S05]  /*35520*/  @!P0 NANOSLEEP.SYNCS 0x989680 ;  /* 0x009896800000895d */ /* 0x002fea0003900000 */
[----:B------:R-:W1:Y:S02]  /*35530*/  @!P0 SYNCS.PHASECHK.TRANS64 P0, [R18+URZ+0x38820], R2 ;  /* 0x03882002120085a7 */ /* 0x000e64000800007f */
[----:B-1----:R-:W-:Y:S05]  /*35540*/  @!P0 BRA `(.L_x_2915) ;  /* 0xfffffffc00f08947 */ /* 0x002fea000383ffff */
[----:B------:R-:W-:Y:S05]  /*35550*/  BRA `(.L_x_3138) ;  /* 0xffffff6c00987947 */ /* 0x000fea000383ffff */
.L_x_2919:
[----:B-1----:R1:W2:Y:S02]  /*35560*/  SYNCS.PHASECHK.TRANS64.TRYWAIT P0, [R6+URZ+0x388a0], R8 ;  /* 0x0388a008060075a7 */ /* 0x0022a4000800017f */
[----:B--2---:R-:W-:Y:S05]  /*35570*/  @!P0 NANOSLEEP.SYNCS 0x989680 ;  /* 0x009896800000895d */ /* 0x004fea0003900000 */
[----:B------:R-:W2:Y:S02]  /*35580*/  @!P0 SYNCS.PHASECHK.TRANS64 P0, [R6+URZ+0x388a0], R8 ;  /* 0x0388a008060085a7 */ /* 0x000ea4000800007f */
[----:B--2---:R-:W-:Y:S05]  /*35590*/  @!P0 BRA `(.L_x_2919) ;  /* 0xfffffffc00f08947 */ /* 0x004fea000383ffff */
[----:B------:R-:W-:Y:S05]  /*355a0*/  BRA `(.L_x_3139) ;  /* 0xffffff6c00b87947 */ /* 0x000fea000383ffff */
.L_x_2927:
[----:B0-----:R0:W2:Y:S02]  /*355b0*/  SYNCS.PHASECHK.TRANS64.TRYWAIT P0, [R6+URZ+0x388c0], R8 ;  /* 0x0388c008060075a7 */ /* 0x0010a4000800017f */
[----:B--2---:R-:W-:Y:S05]  /*355c0*/  @!P0 NANOSLEEP.SYNCS 0x989680 ;  /* 0x009896800000895d */ /* 0x004fea0003900000 */
[----:B------:R-:W2:Y:S02]  /*355d0*/  @!P0 SYNCS.PHASECHK.TRANS64 P0, [R6+URZ+0x388c0], R8 ;  /* 0x0388c008060085a7 */ /* 0x000ea4000800007f */
[----:B--2---:R-:W-:Y:S05]  /*355e0*/  @!P0 BRA `(.L_x_2927) ;  /* 0xfffffffc00f08947 */ /* 0x004fea000383ffff */
[----:B------:R-:W-:Y:S05]  /*355f0*/  BRA `(.L_x_3140) ;  /* 0xffffff7000f47947 */ /* 0x000fea000383ffff */
.L_x_2937:
[----:B0-----:R0:W1:Y:S02]  /*35600*/  SYNCS.PHASECHK.TRANS64.TRYWAIT P0, [R6+URZ+0x388a0], R5 ;  /* 0x0388a005060075a7 */ /* 0x001064000800017f */
[----:B-1----:R-:W-:Y:S05]  /*35610*/  @!P0 NANOSLEEP.SYNCS 0x989680 ;  /* 0x009896800000895d */ /* 0x002fea0003900000 */
[----:B------:R-:W1:Y:S02]  /*35620*/  @!P0 SYNCS.PHASECHK.TRANS64 P0, [R6+URZ+0x388a0], R5 ;  /* 0x0388a005060085a7 */ /* 0x000e64000800007f */
[----:B-1----:R-:W-:Y:S05]  /*35630*/  @!P0 BRA `(.L_x_2937) ;  /* 0xfffffffc00f08947 */ /* 0x002fea000383ffff */
[----:B------:R-:W-:Y:S05]  /*35640*/  BRA `(.L_x_3141) ;  /* 0xffffff78007c7947 */ /* 0x000fea000383ffff */
.L_x_2945:
[----:B-1----:R1:W2:Y:S02]  /*35650*/  SYNCS.PHASECHK.TRANS64.TRYWAIT P0, [R6+URZ+0x388c0], R5 ;  /* 0x0388c005060075a7 */ /* 0x0022a4000800017f */
[----:B--2---:R-:W-:Y:S05]  /*35660*/  @!P0 NANOSLEEP.SYNCS 0x989680 ;  /* 0x009896800000895d */ /* 0x004fea0003900000 */
[----:B------:R-:W2:Y:S02]  /*35670*/  @!P0 SYNCS.PHASECHK.TRANS64 P0, [R6+URZ+0x388c0], R5 ;  /* 0x0388c005060085a7 */ /* 0x000ea4000800007f */
[----:B--2---:R-:W-:Y:S05]  /*35680*/  @!P0 BRA `(.L_x_2945) ;  /* 0xfffffffc00f08947 */ /* 0x004fea000383ffff */
[----:B------:R-:W-:Y:S05]  /*35690*/  BRA `(.L_x_3142) ;  /* 0xffffff7c00b47947 */ /* 0x000fea000383ffff */
.L_x_2963:
        /* <DEDUP_REMOVED lines=11> */
.L_x_3144:
[----:B------:R-:W-:Y:S05]  /*35750*/  BSYNC B0 ;  /* 0x0000000000007941 */ /* 0x000fea0003800000 */
.L_x_3143:
[----:B------:R-:W-:Y:S05]  /*35760*/  BRA `(.L_x_3145) ;  /* 0xffffff8c006c7947 */ /* 0x000fea000383ffff */
.L_x_2965:
[----:B------:R-:W-:Y:S01]  /*35770*/  BSSY B0, `(.L_x_3146) ;  /* 0x0000006000007945 */ /* 0x000fe20003800000 */
[----:B------:R-:W-:-:S07]  /*35780*/  IMAD.MOV.U32 R15, RZ, RZ, -0x1 ;  /* 0xffffffffff0f7424 */ /* 0x000fce00078e00ff */
[----:B0-----:R-:W-:Y:S05]  /*35790*/  WARPSYNC.COLLECTIVE R15, `(.L_x_3147) ;  /* 0x000000000f0c7348 */ /* 0x001fea0003c00000 */
[----:B------:R-:W-:Y:S02]  /*357a0*/  ELECT P6, UR62, PT ;  /* 0x00000000003e782f */ /* 0x000fe400038c0000 */
[----:B------:R-:W-:Y:S01]  /*357b0*/  MOV R14, UR62 ;  /* 0x0000003e000e7c02 */ /* 0x000fe20008000f00 */
[----:B0-----:R-:W-:Y:S10]  /*357c0*/  ENDCOLLECTIVE ;  /* 0x000000000000791b */ /* 0x001ff40003800000 */
.L_x_3147:
[----:B------:R-:W-:Y:S05]  /*357d0*/  BSYNC B0 ;  /* 0x0000000000007941 */ /* 0x000fea0003800000 */
.L_x_3146:
[----:B------:R-:W-:Y:S05]  /*357e0*/  BRA `(.L_x_3148) ;  /* 0xffffff8c00787947 */ /* 0x000fea000383ffff */
.L_x_2967:
[----:B0-----:R0:W1:Y:S02]  /*357f0*/  SYNCS.PHASECHK.TRANS64.TRYWAIT P0, [R0+URZ+0x38840], R2 ;  /* 0x03884002000075a7 */ /* 0x001064000800017f */
[----:B-1----:R-:W-:Y:S05]  /*35800*/  @!P0 NANOSLEEP.SYNCS 0x989680 ;  /* 0x009896800000895d */ /* 0x002fea0003900000 */
[----:B------:R-:W1:Y:S02]  /*35810*/  @!P0 SYNCS.PHASECHK.TRANS64 P0, [R0+URZ+0x38840], R2 ;  /* 0x03884002000085a7 */ /* 0x000e64000800007f */
[----:B-1----:R-:W-:Y:S05]  /*35820*/  @!P0 BRA `(.L_x_2967) ;  /* 0xfffffffc00f08947 */ /* 0x002fea000383ffff */
[----:B------:R-:W-:Y:S05]  /*35830*/  BRA `(.L_x_3149) ;  /* 0xffffff8c00dc7947 */ /* 0x000fea000383ffff */
.L_x_2971:
[----:B------:R0:W5:Y:S01]  /*35840*/  LDL.LU R9, [R1+0x50] ;  /* 0x0000500001097983 */ /* 0x0001620000300800 */
[----:B------:R-:W-:Y:S01]  /*35850*/  IMAD.MOV.U32 R13, RZ, RZ, R3 ;  /* 0x000000ffff0d7224 */ /* 0x000fe200078e0003 */
[----:B------:R-:W-:Y:S01]  /*35860*/  MOV R11, 0x181f ;  /* 0x0000181f000b7802 */ /* 0x000fe20000000f00 */
[----:B------:R-:W-:Y:S02]  /*35870*/  IMAD.MOV.U32 R12, RZ, RZ, RZ ;  /* 0x000000ffff0c7224 */ /* 0x000fe400078e00ff */
[----:B------:R-:W-:Y:S01]  /*35880*/  IMAD.MOV.U32 R15, RZ, RZ, -0x1 ;  /* 0xffffffffff0f7424 */ /* 0x000fe200078e00ff */
[----:B------:R-:W1:Y:S06]  /*35890*/  S2R R5, SR_TID.X ;  /* 0x0000000000057919 */ /* 0x000e6c0000002100 */
[----:B01---5:R-:W-:Y:S05]  /*358a0*/  WARPSYNC.COLLECTIVE R15, `(.L_x_3150) ;  /* 0x000000000f087348 */ /* 0x023fea0003c00000 */
[----:B------:R2:W3:Y:S02]  /*358b0*/  SHFL.IDX P6, R14, R13, R12, R11 ;  /* 0x0000000c0d0e7389 */ /* 0x0004e400000c000b */
[----:B0123-5:R-:W-:Y:S01]  /*358c0*/  ENDCOLLECTIVE ;  /* 0x000000000000791b */ /* 0x02ffe20003800000 */
.L_x_3150:
[----:B------:R-:W-:Y:S02]  /*358d0*/  IMAD.MOV.U32 R13, RZ, RZ, R4 ;  /* 0x000000ffff0d7224 */ /* 0x000fe400078e0004 */
[----:B------:R-:W-:-:S07]  /*358e0*/  IMAD.MOV.U32 R6, RZ, RZ, R14 ;  /* 0x000000ffff067224 */ /* 0x000fce00078e000e */
[----:B------:R-:W-:Y:S05]  /*358f0*/  WARPSYNC.COLLECTIVE R15, `(.L_x_3151) ;  /* 0x000000000f087348 */ /* 0x000fea0003c00000 */
[----:B------:R0:W1:Y:S02]  /*35900*/  SHFL.IDX P6, R14, R13, R12, R11 ;  /* 0x0000000c0d0e7389 */ /* 0x00006400000c000b */
[----:B01----:R-:W-:Y:S01]  /*35910*/  ENDCOLLECTIVE ;  /* 0x000000000000791b */ /* 0x003fe20003800000 */
.L_x_3151:
[----:B------:R-:W-:-:S04]  /*35920*/  LOP3.LUT R5, R5, 0x7f, RZ, 0xc0, !PT ;  /* 0x0000007f05057812 */ /* 0x000fc800078ec0ff */
[----:B------:R-:W-:Y:S01]  /*35930*/  SHF.R.U32.HI R0, RZ, 0x3, R5 ;  /* 0x00000003ff007819 */ /* 0x000fe20000011605 */
[----:B------:R-:W-:Y:S02]  /*35940*/  IMAD R2, R9, R7, RZ ;  /* 0x0000000709027224 */ /* 0x000fe400078e02ff */
[----:B------:R-:W2:Y:S01]  /*35950*/  LDL R9, [R1+0x2c] ;  /* 0x00002c0001097983 */ /* 0x000ea20000100800 */
[----:B------:R-:W-:Y:S01]  /*35960*/  LEA R0, R10, R0, 0x7 ;  /* 0x000000000a007211 */ /* 0x000fe200078e38ff */
[----:B------:R-:W-:Y:S01]  /*35970*/  IMAD.MOV.U32 R7, RZ, RZ, R14 ;  /* 0x000000ffff077224 */ /* 0x000fe200078e000e */
[----:B------:R-:W-:Y:S01]  /*35980*/  ULDC.64 UR4, c[0x0][0x208] ;  /* 0x0000820000047ab9 */ /* 0x000fe20000000a00 */
[----:B------:R-:W-:Y:S01]  /*35990*/  IMAD.MOV.U32 R13, RZ, RZ, R3 ;  /* 0x000000ffff0d7224 */ /* 0x000fe200078e0003 */
[C---:B------:R-:W-:Y:S01]  /*359a0*/  ISETP.GE.AND P2, PT, R0.reuse, R2, PT ;  /* 0x000000020000720c */ /* 0x040fe20003f46270 */
[----:B------:R-:W-:Y:S02]  /*359b0*/  IMAD.MOV.U32 R12, RZ, RZ, 0x1 ;  /* 0x00000001ff0c7424 */ /* 0x000fe400078e00ff */
[----:B------:R-:W-:-:S10]  /*359c0*/  VIADD R5, R0, 0x10 ;  /* 0x0000001000057836 */ /* 0x000fd40000000000 */
        /* <DEDUP_REMOVED lines=16> */
.L_x_3152:
[----:B------:R-:W-:Y:S01]  /*35ad0*/  IMAD.MOV.U32 R13, RZ, RZ, R4 ;  /* 0x000000ffff0d7224 */ /* 0x000fe200078e0004 */
[----:B------:R-:W-:-:S07]  /*35ae0*/  MOV R7, R14 ;  /* 0x0000000e00077202 */ /* 0x000fce0000000f00 */
[----:B------:R-:W-:Y:S05]  /*35af0*/  WARPSYNC.COLLECTIVE R15, `(.L_x_3153) ;  /* 0x000000000f087348 */ /* 0x000fea0003c00000 */
[----:B------:R0:W1:Y:S02]  /*35b00*/  SHFL.IDX P6, R14, R13, R12, R11 ;  /* 0x0000000c0d0e7389 */ /* 0x00006400000c000b */
[----:B01----:R-:W-:Y:S01]  /*35b10*/  ENDCOLLECTIVE ;  /* 0x000000000000791b */ /* 0x003fe20003800000 */
.L_x_3153:
[----:B------:R-:W-:Y:S01]  /*35b20*/  ULDC.64 UR4, c[0x0][0x208] ;  /* 0x0000820000047ab9 */ /* 0x000fe20000000a00 */
[----:B------:R-:W-:Y:S02]  /*35b30*/  IMAD.MOV.U32 R13, RZ, RZ, R3 ;  /* 0x000000ffff0d7224 */ /* 0x000fe400078e0003 */
[----:B------:R-:W-:Y:S02]  /*35b40*/  IMAD.MOV.U32 R12, RZ, RZ, 0x2 ;  /* 0x00000002ff0c7424 */ /* 0x000fe400078e00ff */
[----:B------:R-:W-:-:S05]  /*35b50*/  IMAD.MOV.U32 R5, RZ, RZ, R14 ;  /* 0x000000ffff057224 */ /* 0x000fca00078e000e */
[----:B------:R-:W-:-:S05]  /*35b60*/  @!P2 LEA R5, P5, R8, R5, 0x1 ;  /* 0x000000050805a211 */ /* 0x000fca00078a08ff */
[----:B------:R-:W-:-:S04]  /*35b70*/  @!P2 IMAD.X R6, RZ, RZ, R7, P5 ;  /* 0x000000ffff06a224 */ /* 0x000fc800028e0607 */
[----:B------:R-:W-:Y:S01]  /*35b80*/  @!P2 IMAD.MOV.U32 R7, RZ, RZ, R6 ;  /* 0x000000ffff07a224 */ /* 0x000fe200078e0006 */
[----:B------:R-:W-:Y:S01]  /*35b90*/  @!P2 MOV R6, R5 ;  /* 0x000000050006a202 */ /* 0x000fe20000000f00 */
[----:B------:R-:W-:-:S04]  /*35ba0*/  VIADD R5, R0, 0x20 ;  /* 0x0000002000057836 */ /* 0x000fc80000000000 */
        /* <DEDUP_REMOVED lines=11> */
.L_x_3154:
[----:B------:R-:W-:Y:S01]  /*35c60*/  MOV R13, R4 ;  /* 0x00000004000d7202 */ /* 0x000fe20000000f00 */
[----:B------:R-:W-:-:S07]  /*35c70*/  IMAD.MOV.U32 R7, RZ, RZ, R14 ;  /* 0x000000ffff077224 */ /* 0x000fce00078e000e */
[----:B------:R-:W-:Y:S05]  /*35c80*/  WARPSYNC.COLLECTIVE R15, `(.L_x_3155) ;  /* 0x000000000f087348 */ /* 0x000fea0003c00000 */
[----:B------:R0:W1:Y:S02]  /*35c90*/  SHFL.IDX P6, R14, R13, R12, R11 ;  /* 0x0000000c0d0e7389 */ /* 0x00006400000c000b */
[----:B01----:R-:W-:Y:S01]  /*35ca0*/  ENDCOLLECTIVE ;  /* 0x000000000000791b */ /* 0x003fe20003800000 */
.L_x_3155:
[----:B------:R-:W-:Y:S01]  /*35cb0*/  ULDC.64 UR4, c[0x0][0x208] ;  /* 0x0000820000047ab9 */ /* 0x000fe20000000a00 */
[----:B------:R-:W-:Y:S02]  /*35cc0*/  IMAD.MOV.U32 R13, RZ, RZ, R3 ;  /* 0x000000ffff0d7224 */ /* 0x000fe400078e0003 */
[----:B------:R-:W-:Y:S02]  /*35cd0*/  IMAD.MOV.U32 R12, RZ, RZ, 0x3 ;  /* 0x00000003ff0c7424 */ /* 0x000fe400078e00ff */
[----:B------:R-:W-:-:S05]  /*35ce0*/  IMAD.MOV.U32 R5, RZ, RZ, R14 ;  /* 0x000000ffff057224 */ /* 0x000fca00078e000e */
[----:B------:R-:W-:-:S05]  /*35cf0*/  @!P2 LEA R5, P5, R8, R5, 0x1 ;  /* 0x000000050805a211 */ /* 0x000fca00078a08ff */
[----:B------:R-:W-:-:S04]  /*35d00*/  @!P2 IMAD.X R6, RZ, RZ, R7, P5 ;  /* 0x000000ffff06a224 */ /* 0x000fc800028e0607 */
        /* <DEDUP_REMOVED lines=14> */
.L_x_3156:
[----:B------:R-:W-:Y:S02]  /*35df0*/  IMAD.MOV.U32 R13, RZ, RZ, R4 ;  /* 0x000000ffff0d7224 */ /* 0x000fe400078e0004 */
[----:B------:R-:W-:-:S07]  /*35e00*/  IMAD.MOV.U32 R7, RZ, RZ, R14 ;  /* 0x000000ffff077224 */ /* 0x000fce00078e000e */
[----:B------:R-:W-:Y:S05]  /*35e10*/  WARPSYNC.COLLECTIVE R15, `(.L_x_3157) ;  /* 0x000000000f087348 */ /* 0x000fea0003c00000 */
[----:B------:R0:W1:Y:S02]  /*35e20*/  SHFL.IDX P6, R14, R13, R12, R11 ;  /* 0x0000000c0d0e7389 */ /* 0x00006400000c000b */
[----:B01----:R-:W-:Y:S01]  /*35e30*/  ENDCOLLECTIVE ;  /* 0x000000000000791b */ /* 0x003fe20003800000 */
.L_x_3157:
[----:B------:R-:W-:Y:S01]  /*35e40*/  ULDC.64 UR4, c[0x0][0x208] ;  /* 0x0000820000047ab9 */ /* 0x000fe20000000a00 */
[----:B------:R-:W-:Y:S01]  /*35e50*/  MOV R13, R3 ;  /* 0x00000003000d7202 */ /* 0x000fe20000000f00 */
[----:B------:R-:W-:Y:S01]  /*35e60*/  IMAD.MOV.U32 R12, RZ, RZ, 0x4 ;  /* 0x00000004ff0c7424 */ /* 0x000fe200078e00ff */
[----:B------:R-:W-:-:S04]  /*35e70*/  MOV R5, R14 ;  /* 0x0000000e00057202 */ /* 0x000fc80000000f00 */
        /* <DEDUP_REMOVED lines=16> */
.L_x_3158:
[----:B------:R-:W-:Y:S02]  /*35f80*/  IMAD.MOV.U32 R13, RZ, RZ, R4 ;  /* 0x000000ffff0d7224 */ /* 0x000fe400078e0004 */
[----:B------:R-:W-:-:S07]  /*35f90*/  IMAD.MOV.U32 R7, RZ, RZ, R14 ;  /* 0x000000ffff077224 */ /* 0x000fce00078e000e */
[----:B------:R-:W-:Y:S05]  /*35fa0*/  WARPSYNC.COLLECTIVE R15, `(.L_x_3159) ;  /* 0x000000000f087348 */ /* 0x000fea0003c00000 */
[----:B------:R0:W1:Y:S02]  /*35fb0*/  SHFL.IDX P6, R14, R13, R12, R11 ;  /* 0x0000000c0d0e7389 */ /* 0x00006400000c000b */
[----:B01----:R-:W-:Y:S01]  /*35fc0*/  ENDCOLLECTIVE ;  /* 0x000000000000791b */ /* 0x003fe20003800000 */
.L_x_3159:
[----:B------:R-:W-:Y:S01]  /*35fd0*/  ULDC.64 UR4, c[0x0][0x208] ;  /* 0x0000820000047ab9 */ /* 0x000fe20000000a00 */
[----:B------:R-:W-:Y:S01]  /*35fe0*/  IMAD.MOV.U32 R13, RZ, RZ, R3 ;  /* 0x000000ffff0d7224 */ /* 0x000fe200078e0003 */
[----:B------:R-:W-:Y:S01]  /*35ff0*/  MOV R12, 0x5 ;  /* 0x00000005000c7802 */ /* 0x000fe20000000f00 */
[----:B------:R-:W-:-:S05]  /*36000*/  IMAD.MOV.U32 R5, RZ, RZ, R14 ;  /* 0x000000ffff057224 */ /* 0x000fca00078e000e */
[----:B------:R-:W-:-:S04]  /*36010*/  @!P2 LEA R5, P5, R8, R5, 0x1 ;  /* 0x000000050805a211 */ /* 0x000fc800078a08ff */
[----:B------:R-:W-:-:S05]  /*36020*/  @!P2 IADD3.X R6, RZ, R7, RZ, P5, !PT ;  /* 0x00000007ff06a210 */ /* 0x000fca0002ffe4ff */
        /* <DEDUP_REMOVED lines=14> */
.L_x_3160:
[----:B------:R-:W-:Y:S02]  /*36110*/  IMAD.MOV.U32 R13, RZ, RZ, R4 ;  /* 0x000000ffff0d7224 */ /* 0x000fe400078e0004 */
[----:B------:R-:W-:-:S07]  /*36120*/  IMAD.MOV.U32 R7, RZ, RZ, R14 ;  /* 0x000000ffff077224 */ /* 0x000fce00078e000e */
[----:B------:R-:W-:Y:S05]  /*36130*/  WARPSYNC.COLLECTIVE R15, `(.L_x_3161) ;  /* 0x000000000f087348 */ /* 0x000fea0003c00000 */
[----:B------:R0:W1:Y:S02]  /*36140*/  SHFL.IDX P6, R14, R13, R12, R11 ;  /* 0x0000000c0d0e7389 */ /* 0x00006400000c000b */
[----:B01----:R-:W-:Y:S01]  /*36150*/  ENDCOLLECTIVE ;  /* 0x000000000000791b */ /* 0x003fe20003800000 */
.L_x_3161:
        /* <DEDUP_REMOVED lines=20> */
.L_x_3162:
[----:B------:R-:W-:Y:S01]  /*362a0*/  IMAD.MOV.U32 R13, RZ, RZ, R4 ;  /* 0x000000ffff0d7224 */ /* 0x000fe200078e0004 */
[----:B------:R-:W-:-:S07]  /*362b0*/  MOV R7, R14 ;  /* 0x0000000e00077202 */ /* 0x000fce0000000f00 */
[----:B------:R-:W-:Y:S05]  /*362c0*/  WARPSYNC.COLLECTIVE R15, `(.L_x_3163) ;  /* 0x000000000f087348 */ /* 0x000fea0003c00000 */
[----:B------:R0:W1:Y:S02]  /*362d0*/  SHFL.IDX P6, R14, R13, R12, R11 ;  /* 0x0000000c0d0e7389 */ /* 0x00006400000c000b */
[----:B01----:R-:W-:Y:S01]  /*362e0*/  ENDCOLLECTIVE ;  /* 0x000000000000791b */ /* 0x003fe20003800000 */
.L_x_3163:
        /* <DEDUP_REMOVED lines=18> */
.L_x_3164:
[----:B------:R-:W-:Y:S01]  /*36410*/  IMAD.MOV.U32 R13, RZ, RZ, R4 ;  /* 0x000000ffff0d7224 */ /* 0x000fe200078e0004 */
[----:B------:R-:W-:-:S07]  /*36420*/  MOV R5, R14 ;  /* 0x0000000e00057202 */ /* 0x000fce0000000f00 */
[----:B------:R-:W-:Y:S05]  /*36430*/  WARPSYNC.COLLECTIVE R15, `(.L_x_3165) ;  /* 0x000000000f087348 */ /* 0x000fea0003c00000 */
[----:B------:R0:W1:Y:S02]  /*36440*/  SHFL.IDX P6, R14, R13, R12, R11 ;  /* 0x0000000c0d0e7389 */ /* 0x00006400000c000b */
[----:B01----:R-:W-:Y:S01]  /*36450*/  ENDCOLLECTIVE ;  /* 0x000000000000791b */ /* 0x003fe20003800000 */
.L_x_3165:
[----:B------:R-:W-:Y:S01]  /*36460*/  IMAD.MOV.U32 R3, RZ, RZ, R14 ;  /* 0x000000ffff037224 */ /* 0x000fe200078e000e */
[----:B------:R-:W-:Y:S06]  /*36470*/  BRA `(.L_x_3166) ;  /* 0xffffff90009c7947 */ /* 0x000fec000383ffff */
.L_x_2976:
[----:B---3--:R3:W4:Y:S02]  /*36480*/  SYNCS.PHASECHK.TRANS64.TRYWAIT P0, [R18+URZ+0x38820], R0 ;  /* 0x03882000120075a7 */ /* 0x008724000800017f */
[----:B----4-:R-:W-:Y:S05]  /*36490*/  @!P0 NANOSLEEP.SYNCS 0x989680 ;  /* 0x009896800000895d */ /* 0x010fea0003900000 */
[----:B------:R-:W4:Y:S02]  /*364a0*/  @!P0 SYNCS.PHASECHK.TRANS64 P0, [R18+URZ+0x38820], R0 ;  /* 0x03882000120085a7 */ /* 0x000f24000800007f */
[----:B----4-:R-:W-:Y:S05]  /*364b0*/  @!P0 BRA `(.L_x_2976) ;  /* 0xfffffffc00f08947 */ /* 0x010fea000383ffff */
[----:B------:R-:W-:Y:S05]  /*364c0*/  BRA `(.L_x_3167) ;  /* 0xffffff9400187947 */ /* 0x000fea000383ffff */
.L_x_2985:
[----:B-1----:R1:W2:Y:S02]  /*364d0*/  SYNCS.PHASECHK.TRANS64.TRYWAIT P0, [R3+URZ+0x38840], R2 ;  /* 0x03884002030075a7 */ /* 0x0022a4000800017f */
[----:B--2---:R-:W-:Y:S05]  /*364e0*/  @!P0 NANOSLEEP.SYNCS 0x989680 ;  /* 0x009896800000895d */ /* 0x004fea0003900000 */
[----:B------:R-:W2:Y:S02]  /*364f0*/  @!P0 SYNCS.PHASECHK.TRANS64 P0, [R3+URZ+0x38840], R2 ;  /* 0x03884002030085a7 */ /* 0x000ea4000800007f */
[----:B--2---:R-:W-:Y:S05]  /*36500*/  @!P0 BRA `(.L_x_2985) ;  /* 0xfffffffc00f08947 */ /* 0x004fea000383ffff */
[----:B------:R-:W-:Y:S05]  /*36510*/  BRA `(.L_x_3168) ;  /* 0xffffff9400f87947 */ /* 0x000fea000383ffff */
.L_x_2993:
[----:B0-----:R0:W1:Y:S02]  /*36520*/  SYNCS.PHASECHK.TRANS64.TRYWAIT P0, [R2+URZ+0x38860], R3 ;  /* 0x03886003020075a7 */ /* 0x001064000800017f */
[----:B-1----:R-:W-:Y:S05]  /*36530*/  @!P0 NANOSLEEP.SYNCS 0x989680 ;  /* 0x009896800000895d */ /* 0x002fea0003900000 */
[----:B------:R-:W1:Y:S02]  /*36540*/  @!P0 SYNCS.PHASECHK.TRANS64 P0, [R2+URZ+0x38860], R3 ;  /* 0x03886003020085a7 */ /* 0x000e64000800007f */
[----:B-1----:R-:W-:Y:S05]  /*36550*/  @!P0 BRA `(.L_x_2993) ;  /* 0xfffffffc00f08947 */ /* 0x002fea000383ffff */
[----:B------:R-:W-:Y:S05]  /*36560*/  BRA `(.L_x_3169) ;  /* 0xffffff9c00487947 */ /* 0x000fea000383ffff */
.L_x_3005:
[----:B-1----:R1:W2:Y:S02]  /*36570*/  SYNCS.PHASECHK.TRANS64.TRYWAIT P0, [R3+URZ+0x38840], R2 ;  /* 0x03884002030075a7 */ /* 0x0022a4000800017f */
[----:B--2---:R-:W-:Y:S05]  /*36580*/  @!P0 NANOSLEEP.SYNCS 0x989680 ;  /* 0x009896800000895d */ /* 0x004fea0003900000 */
[----:B------:R-:W2:Y:S02]  /*36590*/  @!P0 SYNCS.PHASECHK.TRANS64 P0, [R3+URZ+0x38840], R2 ;  /* 0x03884002030085a7 */ /* 0x000ea4000800007f */
[----:B--2---:R-:W-:Y:S05]  /*365a0*/  @!P0 BRA `(.L_x_3005) ;  /* 0xfffffffc00f08947 */ /* 0x004fea000383ffff */
[----:B------:R-:W-:Y:S05]  /*365b0*/  BRA `(.L_x_3170) ;  /* 0xffffffa4005c7947 */ /* 0x000fea000383ffff */
.L_x_3013:
[----:B0-----:R0:W1:Y:S02]  /*365c0*/  SYNCS.PHASECHK.TRANS64.TRYWAIT P0, [R2+URZ+0x38860], R3 ;  /* 0x03886003020075a7 */ /* 0x001064000800017f */
[----:B-1----:R-:W-:Y:S05]  /*365d0*/  @!P0 NANOSLEEP.SYNCS 0x989680 ;  /* 0x009896800000895d */ /* 0x002fea0003900000 */
[----:B------:R-:W1:Y:S02]  /*365e0*/  @!P0 SYNCS.PHASECHK.TRANS64 P0, [R2+URZ+0x38860], R3 ;  /* 0x03886003020085a7 */ /* 0x000e64000800007f */
[----:B-1----:R-:W-:Y:S05]  /*365f0*/  @!P0 BRA `(.L_x_3013) ;  /* 0xfffffffc00f08947 */ /* 0x002fea000383ffff */
[----:B------:R-:W-:Y:S05]  /*36600*/  BRA `(.L_x_3171) ;  /* 0xffffffa800ac7947 */ /* 0x000fea000383ffff */
.L_x_3025:
[----:B--2---:R2:W3:Y:S02]  /*36610*/  SYNCS.PHASECHK.TRANS64.TRYWAIT P0, [R3+URZ+0x38840], R2 ;  /* 0x03884002030075a7 */ /* 0x0044e4000800017f */
[----:B---3--:R-:W-:Y:S05]  /*36620*/  @!P0 NANOSLEEP.SYNCS 0x989680 ;  /* 0x009896800000895d */ /* 0x008fea0003900000 */
[----:B------:R-:W3:Y:S02]  /*36630*/  @!P0 SYNCS.PHASECHK.TRANS64 P0, [R3+URZ+0x38840], R2 ;  /* 0x03884002030085a7 */ /* 0x000ee4000800007f */
[----:B---3--:R-:W-:Y:S05]  /*36640*/  @!P0 BRA `(.L_x_3025) ;  /* 0xfffffffc00f08947 */ /* 0x008fea000383ffff */
[----:B------:R-:W-:Y:S05]  /*36650*/  BRA `(.L_x_3172) ;  /* 0xffffffb000987947 */ /* 0x000fea000383ffff */
.L_x_3033:
[----:B0-----:R0:W1:Y:S02]  /*36660*/  SYNCS.PHASECHK.TRANS64.TRYWAIT P0, [R2+URZ+0x38860], R5 ;  /* 0x03886005020075a7 */ /* 0x001064000800017f */
[----:B-1----:R-:W-:Y:S05]  /*36670*/  @!P0 NANOSLEEP.SYNCS 0x989680 ;  /* 0x009896800000895d */ /* 0x002fea0003900000 */
[----:B------:R-:W1:Y:S02]  /*36680*/  @!P0 SYNCS.PHASECHK.TRANS64 P0, [R2+URZ+0x38860], R5 ;  /* 0x03886005020085a7 */ /* 0x000e64000800007f */
[----:B-1----:R-:W-:Y:S05]  /*36690*/  @!P0 BRA `(.L_x_3033) ;  /* 0xfffffffc00f08947 */ /* 0x002fea000383ffff */
[----:B------:R-:W-:Y:S05]  /*366a0*/  BRA `(.L_x_3173) ;  /* 0xffffffb400e47947 */ /* 0x000fea000383ffff */
.L_x_3047:
[----:B--2---:R2:W3:Y:S02]  /*366b0*/  SYNCS.PHASECHK.TRANS64.TRYWAIT P0, [R0+URZ+0x38860], R2 ;  /* 0x03886002000075a7 */ /* 0x0044e4000800017f */
[----:B---3--:R-:W-:Y:S05]  /*366c0*/  @!P0 NANOSLEEP.SYNCS 0x989680 ;  /* 0x009896800000895d */ /* 0x008fea0003900000 */
[----:B------:R-:W3:Y:S02]  /*366d0*/  @!P0 SYNCS.PHASECHK.TRANS64 P0, [R0+URZ+0x38860], R2 ;  /* 0x03886002000085a7 */ /* 0x000ee4000800007f */
[----:B---3--:R-:W-:Y:S05]  /*366e0*/  @!P0 BRA `(.L_x_3047) ;  /* 0xfffffffc00f08947 */ /* 0x008fea000383ffff */
[----:B------:R-:W-:Y:S05]  /*366f0*/  BRA `(.L_x_3174) ;  /* 0xffffffbc00b87947 */ /* 0x000fea000383ffff */
.L_x_3057:
[----:B------:R-:W3:Y:S01]  /*36700*/  LDL R0, [R1] ;  /* 0x0000000001007983 */ /* 0x000ee20000100800 */
        /* <DEDUP_REMOVED lines=8> */
.L_x_3176:
[----:B------:R-:W-:Y:S05]  /*36790*/  BSYNC B0 ;  /* 0x0000000000007941 */ /* 0x000fea0003800000 */
.L_x_3175:
        /* <DEDUP_REMOVED lines=10> */
.L_x_3177:
[----:B------:R-:W-:Y:S01]  /*36840*/  ULDC UR4, c[0x0][0xc3c] ;  /* 0x00030f0000047ab9 */ /* 0x000fe20000000800 */
[----:B------:R-:W-:Y:S01]  /*36850*/  ULDC.64 UR6, c[0x0][0x208] ;  /* 0x0000820000067ab9 */ /* 0x000fe20000000a00 */
[----:B------:R-:W-:Y:S01]  /*36860*/  IMAD.IADD R4, R2, 0x1, R16 ;  /* 0x0000000102047824 */ /* 0x000fe200078e0210 */
[----:B------:R-:W-:-:S04]  /*36870*/  MOV R0, R14 ;  /* 0x0000000e00007202 */ /* 0x000fc80000000f00 */
        /* <DEDUP_REMOVED lines=21> */
.L_x_3178:
        /* <DEDUP_REMOVED lines=9> */
.L_x_3179:
        /* <DEDUP_REMOVED lines=8> */
.L_x_3180:
        /* <DEDUP_REMOVED lines=8> */
.L_x_3181:
        /* <DEDUP_REMOVED lines=8> */
.L_x_3182:
[----:B------:R-:W-:Y:S01]  /*36be0*/  IMAD.MOV.U32 R12, RZ, RZ, 0x1f ;  /* 0x0000001fff0c7424 */ /* 0x000fe200078e00ff */
[----:B------:R-:W-:Y:S02]  /*36bf0*/  MOV R11, 0x1f ;  /* 0x0000001f000b7802 */ /* 0x000fe40000000f00 */
[----:B------:R-:W-:-:S04]  /*36c00*/  MOV R3, R14 ;  /* 0x0000000e00037202 */ /* 0x000fc80000000f00 */
[----:B------:R-:W-:-:S05]  /*36c10*/  SEL R3, R3, RZ, P3 ;  /* 0x000000ff03037207 */ /* 0x000fca0001800000 */
[----:B------:R-:W-:-:S04]  /*36c20*/  IMAD.IADD R7, R2, 0x1, R3 ;  /* 0x0000000102077824 */ /* 0x000fc800078e0203 */
[----:B------:R-:W-:-:S07]  /*36c30*/  IMAD.MOV.U32 R13, RZ, RZ, R7 ;  /* 0x000000ffff0d7224 */ /* 0x000fce00078e0007 */
[----:B------:R-:W-:Y:S05]  /*36c40*/  WARPSYNC.COLLECTIVE R15, `(.L_x_3183) ;  /* 0x000000000f087348 */ /* 0x000fea0003c00000 */
[----:B------:R0:W1:Y:S02]  /*36c50*/  SHFL.IDX P6, R14, R13, R12, R11 ;  /* 0x0000000c0d0e7389 */ /* 0x00006400000c000b */
[----:B01----:R-:W-:Y:S01]  /*36c60*/  ENDCOLLECTIVE ;  /* 0x000000000000791b */ /* 0x003fe20003800000 */
.L_x_3183:
[----:B------:R-:W-:Y:S01]  /*36c70*/  IMAD.MOV.U32 R9, RZ, RZ, R14 ;  /* 0x000000ffff097224 */ /* 0x000fe200078e000e */
[----:B------:R-:W-:Y:S06]  /*36c80*/  BRA `(.L_x_3184) ;  /* 0xffffffc000b87947 */ /* 0x000fec000383ffff */
.L_x_3060:
        /* <DEDUP_REMOVED lines=8> */
.L_x_3186:
[----:B------:R-:W-:Y:S05]  /*36d10*/  BSYNC B0 ;  /* 0x0000000000007941 */ /* 0x000fea0003800000 */
.L_x_3185:
[----:B------:R-:W2:Y:S01]  /*36d20*/  LDL R7, [R1+0x10] ;  /* 0x0000100001077983 */ /* 0x000ea20000100800 */
[----:B------:R-:W-:Y:S01]  /*36d30*/  IMAD.MOV.U32 R3, RZ, RZ, R14 ;  /* 0x000000ffff037224 */ /* 0x000fe200078e000e */
[----:B------:R-:W-:Y:S01]  /*36d40*/  MOV R15, 0xffffffff ;  /* 0xffffffff000f7802 */ /* 0x000fe20000000f00 */
[----:B------:R-:W-:Y:S02]  /*36d50*/  IMAD.MOV.U32 R12, RZ, RZ, 0x2 ;  /* 0x00000002ff0c7424 */ /* 0x000fe400078e00ff */
[----:B------:R-:W-:Y:S01]  /*36d60*/  IMAD.MOV.U32 R11, RZ, RZ, RZ ;  /* 0x000000ffff0b7224 */ /* 0x000fe200078e00ff */
[----:B--2---:R-:W-:-:S04]  /*36d70*/  LOP3.LUT P4, RZ, R7, 0x1, RZ, 0xc0, !PT ;  /* 0x0000000107ff7812 */ /* 0x004fc8000788c0ff */
[----:B------:R-:W-:-:S04]  /*36d80*/  SEL R3, R3, RZ, P4 ;  /* 0x000000ff03037207 */ /* 0x000fc80002000000 */
[----:B------:R-:W-:-:S05]  /*36d90*/  IADD3 R2, R2, R3, RZ ;  /* 0x0000000302027210 */ /* 0x000fca0007ffe0ff */
[----:B------:R-:W-:-:S07]  /*36da0*/  IMAD.MOV.U32 R13, RZ, RZ, R2 ;  /* 0x000000ffff0d7224 */ /* 0x000fce00078e0002 */
[----:B------:R-:W-:Y:S05]  /*36db0*/  WARPSYNC.COLLECTIVE R15, `(.L_x_3187) ;  /* 0x000000000f087348 */ /* 0x000fea0003c00000 */
[----:B------:R0:W1:Y:S02]  /*36dc0*/  SHFL.UP P6, R14, R13, R12, R11 ;  /* 0x0400000c0d0e7389 */ /* 0x00006400000c000b */
[----:B01----:R-:W-:Y:S01]  /*36dd0*/  ENDCOLLECTIVE ;  /* 0x000000000000791b */ /* 0x003fe20003800000 */
.L_x_3187:
        /* <DEDUP_REMOVED lines=8> */
.L_x_3188:
        /* <DEDUP_REMOVED lines=8> */
.L_x_3189:
        /* <DEDUP_REMOVED lines=8> */
.L_x_3190:
        /* <DEDUP_REMOVED lines=9> */
.L_x_3191:
[----:B------:R-:W-:Y:S01]  /*36ff0*/  IMAD.MOV.U32 R9, RZ, RZ, R14 ;  /* 0x000000ffff097224 */ /* 0x000fe200078e000e */
[----:B------:R-:W-:Y:S06]  /*37000*/  BRA `(.L_x_3192) ;  /* 0xffffffc0008c7947 */ /* 0x000fec000383ffff */
.L_x_3062:
[----:B------:R-:W-:Y:S01]  /*37010*/  BSSY B0, `(.L_x_3193) ;  /* 0x0000006000007945 */ /* 0x000fe20003800000 */
[----:B------:R-:W-:Y:S01]  /*37020*/  PLOP3.LUT P6, PT, P6, PT, PT, 0x8, 0x0 ;  /* 0x000000000000781c */ /* 0x000fe200037ce170 */
[----:B------:R-:W-:-:S12]  /*37030*/  IMAD.MOV.U32 R15, RZ, RZ, -0x1 ;  /* 0xffffffffff0f7424 */ /* 0x000fd800078e00ff */
[----:B0-----:R-:W-:Y:S05]  /*37040*/  WARPSYNC.COLLECTIVE R15, `(.L_x_3194) ;  /* 0x000000000f087348 */ /* 0x001fea0003c00000 */
[----:B------:R-:W-:Y:S01]  /*37050*/  VOTE.ANY R14, PT, P6 ;  /* 0x00000000000e7806 */ /* 0x000fe200030e0100 */
[----:B0-----:R-:W-:Y:S06]  /*37060*/  ENDCOLLECTIVE ;  /* 0x000000000000791b */ /* 0x001fec0003800000 */
.L_x_3194:
[----:B------:R-:W-:Y:S05]  /*37070*/  BSYNC B0 ;  /* 0x0000000000007941 */ /* 0x000fea0003800000 */
.L_x_3193:
[----:B------:R0:W5:Y:S01]  /*37080*/  LDL.LU R10, [R1+0xc] ;  /* 0x00000c00010a7983 */ /* 0x0001620000300800 */
[----:B------:R-:W-:Y:S01]  /*37090*/  MOV R0, R14 ;  /* 0x0000000e00007202 */ /* 0x000fe20000000f00 */
[----:B------:R-:W-:Y:S01]  /*370a0*/  IMAD.MOV.U32 R13, RZ, RZ, R4 ;  /* 0x000000ffff0d7224 */ /* 0x000fe200078e0004 */
[----:B------:R-:W-:Y:S01]  /*370b0*/  MOV R15, 0xffffffff ;  /* 0xffffffff000f7802 */ /* 0x000fe20000000f00 */
[----:B------:R-:W-:Y:S01]  /*370c0*/  IMAD.MOV.U32 R11, RZ, RZ, 0x1f ;  /* 0x0000001fff0b7424 */ /* 0x000fe200078e00ff */
[----:B------:R-:W1:Y:S02]  /*370d0*/  POPC R3, R0 ;  /* 0x0000000000037309 */ /* 0x000e640000000000 */
[----:B01----:R-:W-:-:S07]  /*370e0*/  IMAD.MOV.U32 R12, RZ, RZ, R3 ;  /* 0x000000ffff0c7224 */ /* 0x003fce00078e0003 */
[----:B-----5:R-:W-:Y:S05]  /*370f0*/  WARPSYNC.COLLECTIVE R15, `(.L_x_3195) ;  /* 0x000000000f087348 */ /* 0x020fea0003c00000 */
[----:B------:R0:W1:Y:S02]  /*37100*/  SHFL.IDX P6, R14, R13, R12, R11 ;  /* 0x0000000c0d0e7389 */ /* 0x00006400000c000b */
[----:B01---5:R-:W-:Y:S01]  /*37110*/  ENDCOLLECTIVE ;  /* 0x000000000000791b */ /* 0x023fe20003800000 */
.L_x_3195:
[----:B------:R-:W-:Y:S02]  /*37120*/  IMAD.MOV.U32 R13, RZ, RZ, R6 ;  /* 0x000000ffff0d7224 */ /* 0x000fe400078e0006 */
[----:B------:R-:W-:-:S07]  /*37130*/  IMAD.MOV.U32 R4, RZ, RZ, R14 ;  /* 0x000000ffff047224 */ /* 0x000fce00078e000e */
[----:B------:R-:W-:Y:S05]  /*37140*/  WARPSYNC.COLLECTIVE R15, `(.L_x_3196) ;  /* 0x000000000f087348 */ /* 0x000fea0003c00000 */
[----:B------:R0:W1:Y:S02]  /*37150*/  SHFL.IDX P6, R14, R13, R12, R11 ;  /* 0x0000000c0d0e7389 */ /* 0x00006400000c000b */
[----:B01----:R-:W-:Y:S01]  /*37160*/  ENDCOLLECTIVE ;  /* 0x000000000000791b */ /* 0x003fe20003800000 */
.L_x_3196:
[----:B------:R-:W-:Y:S01]  /*37170*/  IMAD.MOV.U32 R6, RZ, RZ, R14 ;  /* 0x000000ffff067224 */ /* 0x000fe200078e000e */
[----:B------:R-:W-:-:S05]  /*37180*/  IADD3 R10, R3, R10, RZ ;  /* 0x0000000a030a7210 */ /* 0x000fca0007ffe0ff */
[----:B------:R0:W-:Y:S01]  /*37190*/  STL [R1+0xc], R10 ;  /* 0x00000c0a01007387 */ /* 0x0001e20000100800 */
[----:B------:R-:W-:Y:S05]  /*371a0*/  BRA `(.L_x_3197) ;  /* 0xffffffc0006c7947 */ /* 0x000fea000383ffff */
.L_x_3064:
[----:B------:R-:W-:Y:S01]  /*371b0*/  BSSY B0, `(.L_x_3198) ;  /* 0x0000008000007945 */ /* 0x000fe20003800000 */
[----:B------:R-:W-:Y:S01]  /*371c0*/  IMAD.MOV.U32 R13, RZ, RZ, R7 ;  /* 0x000000ffff0d7224 */ /* 0x000fe200078e0007 */
[----:B------:R-:W-:Y:S01]  /*371d0*/  MOV R15, 0xffffffff ;  /* 0xffffffff000f7802 */ /* 0x000fe20000000f00 */
[----:B------:R-:W-:Y:S02]  /*371e0*/  IMAD.MOV.U32 R12, RZ, RZ, R3 ;  /* 0x000000ffff0c7224 */ /* 0x000fe400078e0003 */
[----:B------:R-:W-:-:S07]  /*371f0*/  IMAD.MOV.U32 R11, RZ, RZ, 0x1f ;  /* 0x0000001fff0b7424 */ /* 0x000fce00078e00ff */
[----:B0-----:R-:W-:Y:S05]  /*37200*/  WARPSYNC.COLLECTIVE R15, `(.L_x_3199) ;  /* 0x000000000f087348 */ /* 0x001fea0003c00000 */
[----:B------:R1:W2:Y:S02]  /*37210*/  SHFL.IDX P6, R14, R13, R12, R11 ;  /* 0x0000000c0d0e7389 */ /* 0x0002a400000c000b */
[----:B012---:R-:W-:Y:S01]  /*37220*/  ENDCOLLECTIVE ;  /* 0x000000000000791b */ /* 0x007fe20003800000 */
.L_x_3199:
[----:B------:R-:W-:Y:S05]  /*37230*/  BSYNC B0 ;  /* 0x0000000000007941 */ /* 0x000fea0003800000 */
.L_x_3198:
[----:B------:R-:W-:Y:S01]  /*37240*/  IMAD.MOV.U32 R3, RZ, RZ, R14 ;  /* 0x000000ffff037224 */ /* 0x000fe200078e000e */
[----:B------:R-:W-:Y:S06]  /*37250*/  BRA `(.L_x_3200) ;  /* 0xffffffc000587947 */ /* 0x000fec000383ffff */
.L_x_3070:
[----:B0-----:R0:W1:Y:S02]  /*37260*/  SYNCS.PHASECHK.TRANS64.TRYWAIT P0, [R0+URZ+0x38820], R3 ;  /* 0x03882003000075a7 */ /* 0x001064000800017f */
[----:B-1----:R-:W-:Y:S05]  /*37270*/  @!P0 NANOSLEEP.SYNCS 0x989680 ;  /* 0x009896800000895d */ /* 0x002fea0003900000 */
[----:B------:R-:W1:Y:S02]  /*37280*/  @!P0 SYNCS.PHASECHK.TRANS64 P0, [R0+URZ+0x38820], R3 ;  /* 0x03882003000085a7 */ /* 0x000e64000800007f */
[----:B-1----:R-:W-:Y:S05]  /*37290*/  @!P0 BRA `(.L_x_3070) ;  /* 0xfffffffc00f08947 */ /* 0x002fea000383ffff */
[----:B------:R-:W-:Y:S05]  /*372a0*/  BRA `(.L_x_3201) ;  /* 0xffffffc800f87947 */ /* 0x000fea000383ffff */
.L_x_3071:
        /* <DEDUP_REMOVED lines=11> */
.L_x_3203:
[----:B------:R-:W-:Y:S05]  /*37360*/  BSYNC B0 ;  /* 0x0000000000007941 */ /* 0x000fea0003800000 */
.L_x_3202:
[----:B------:R-:W-:Y:S05]  /*37370*/  BRA `(.L_x_3204) ;  /* 0xffffffc800e07947 */ /* 0x000fea000383ffff */
.L_x_3072:
[----:B------:R-:W-:Y:S01]  /*37380*/  BSSY B0, `(.L_x_3205) ;  /* 0x0000006000007945 */ /* 0x000fe20003800000 */
[----:B------:R-:W-:-:S07]  /*37390*/  IMAD.MOV.U32 R15, RZ, RZ, -0x1 ;  /* 0xffffffffff0f7424 */ /* 0x000fce00078e00ff */
[----:B01----:R-:W-:Y:S05]  /*373a0*/  WARPSYNC.COLLECTIVE R15, `(.L_x_3206) ;  /* 0x000000000f0c7348 */ /* 0x003fea0003c00000 */
[----:B------:R-:W-:Y:S02]  /*373b0*/  ELECT P6, UR62, PT ;  /* 0x00000000003e782f */ /* 0x000fe400038c0000 */
[----:B------:R-:W-:Y:S01]  /*373c0*/  MOV R14, UR62 ;  /* 0x0000003e000e7c02 */ /* 0x000fe20008000f00 */
[----:B01----:R-:W-:Y:S10]  /*373d0*/  ENDCOLLECTIVE ;  /* 0x000000000000791b */ /* 0x003ff40003800000 */
.L_x_3206:
[----:B------:R-:W-:Y:S05]  /*373e0*/  BSYNC B0 ;  /* 0x0000000000007941 */ /* 0x000fea0003800000 */
.L_x_3205:
[----:B------:R-:W-:Y:S05]  /*373f0*/  BRA `(.L_x_3207) ;  /* 0xffffffc800d47947 */ /* 0x000fea000383ffff */
.L_x_3074:
[----:B0-----:R0:W1:Y:S02]  /*37400*/  SYNCS.PHASECHK.TRANS64.TRYWAIT P0, [R6+URZ], R5 ;  /* 0x00000005060075a7 */ /* 0x001064000800017f */
[----:B-1----:R-:W-:Y:S05]  /*37410*/  @!P0 NANOSLEEP.SYNCS 0x989680 ;  /* 0x009896800000895d */ /* 0x002fea0003900000 */
[----:B------:R-:W1:Y:S02]  /*37420*/  @!P0 SYNCS.PHASECHK.TRANS64 P0, [R6+URZ], R5 ;  /* 0x00000005060085a7 */ /* 0x000e64000800007f */
[----:B-1----:R-:W-:Y:S05]  /*37430*/  @!P0 BRA `(.L_x_3074) ;  /* 0xfffffffc00f08947 */ /* 0x002fea000383ffff */
[----:B------:R-:W-:Y:S05]  /*37440*/  BRA `(.L_x_3208) ;  /* 0xffffffcc00147947 */ /* 0x000fea000383ffff */
.L_x_3075:
[----:B-1----:R1:W2:Y:S02]  /*37450*/  SYNCS.PHASECHK.TRANS64.TRYWAIT P0, [R7+URZ], R2 ;  /* 0x00000002070075a7 */ /* 0x0022a4000800017f */
[----:B--2---:R-:W-:Y:S05]  /*37460*/  @!P0 NANOSLEEP.SYNCS 0x989680 ;  /* 0x009896800000895d */ /* 0x004fea0003900000 */
[----:B------:R-:W2:Y:S02]  /*37470*/  @!P0 SYNCS.PHASECHK.TRANS64 P0, [R7+URZ], R2 ;  /* 0x00000002070085a7 */ /* 0x000ea4000800007f */
[----:B--2---:R-:W-:Y:S05]  /*37480*/  @!P0 BRA `(.L_x_3075) ;  /* 0xfffffffc00f08947 */ /* 0x004fea000383ffff */
[----:B------:R-:W-:Y:S05]  /*37490*/  BRA `(.L_x_3209) ;  /* 0xffffffcc00087947 */ /* 0x000fea000383ffff */
.L_x_3077:
[----:B--2---:R2:W3:Y:S02]  /*374a0*/  SYNCS.PHASECHK.TRANS64.TRYWAIT P0, [R4+URZ], R5 ;  /* 0x00000005040075a7 */ /* 0x0044e4000800017f */
[----:B---3--:R-:W-:Y:S05]  /*374b0*/  @!P0 NANOSLEEP.SYNCS 0x989680 ;  /* 0x009896800000895d */ /* 0x008fea0003900000 */
[----:B------:R-:W3:Y:S02]  /*374c0*/  @!P0 SYNCS.PHASECHK.TRANS64 P0, [R4+URZ], R5 ;  /* 0x00000005040085a7 */ /* 0x000ee4000800007f */
[----:B---3--:R-:W-:Y:S05]  /*374d0*/  @!P0 BRA `(.L_x_3077) ;  /* 0xfffffffc00f08947 */ /* 0x008fea000383ffff */
[----:B------:R-:W-:Y:S05]  /*374e0*/  BRA `(.L_x_3210) ;  /* 0xffffffcc000c7947 */ /* 0x000fea000383ffff */
.L_x_3211:
        /* <DEDUP_REMOVED lines=9> */
.L_x_14847:


//--------------------- .text._ZN7cutlass13device_kernelIN5flash11enable_sm90INS1_16FlashAttnFwdSm90INS1_25CollectiveMainloopFwdSm90ILi2EN4cute5tupleIJNS5_1CILi1EEES8_S8_EEENS6_IJNS7_ILi128EEENS7_ILi112EEENS7_ILi192EEEEEELi192ENS_6half_tEfNS_4arch4Sm90ELb0ELb0ELb1ELb0ELb0ELb0ELb0ELb1ELb1ELb1ELb1ELb0EEENS1_21CollectiveEpilogueFwdINS6_IJSA_SC_SB_EEES9_SE_SG_Li256ELb0ELb1ELb1ELb0EEENS1_19SingleTileSchedulerILb0ELb1ELb1ELi128EEEEEEEEEvNT_6ParamsE --------------------------
	.section	.text._ZN7cutlass13device_kernelIN5flash11enable_sm90INS1_16FlashAttnFwdSm90INS1_25CollectiveMainloopFwdSm90ILi2EN4cute5tupleIJNS5_1CILi1EEES8_S8_EEENS6_IJNS7_ILi128EEENS7_ILi112EEENS7_ILi192EEEEEELi192ENS_6half_tEfNS_4arch4Sm90ELb0ELb0ELb1ELb0ELb0ELb0ELb0ELb1ELb1ELb1ELb1ELb0EEENS1_21CollectiveEpilogueFwdINS6_IJSA_SC_SB_EEES9_SE_SG_Li256ELb0ELb1ELb1ELb0EEENS1_19SingleTileSchedulerILb0ELb1ELb1ELi128EEEEEEEEEvNT_6ParamsE,"ax",@progbits
	.align	128
.text._ZN7cutlass13device_kernelIN5flash11enable_sm90INS1_16FlashAttnFwdSm90INS1_25CollectiveMainloopFwdSm90ILi2EN4cute5tupleIJNS5_1CILi1EEES8_S8_EEENS6_IJNS7_ILi128EEENS7_ILi112EEENS7_ILi192EEEEEELi192ENS_6half_tEfNS_4arch4Sm90ELb0ELb0ELb1ELb0ELb0ELb0ELb0ELb1ELb1ELb1ELb1ELb0EEENS1_21CollectiveEpilogueFwdINS6_IJSA_SC_SB_EEES9_SE_SG_Li256ELb0ELb1ELb1ELb0EEENS1_19SingleTileSchedulerILb0ELb1ELb1ELi128EEEEEEEEEvNT_6ParamsE:
        .type           _ZN7cutlass13device_kernelIN5flash11enable_sm90INS1_16FlashAttnFwdSm90INS1_25CollectiveMainloopFwdSm90ILi2EN4cute5tupleIJNS5_1CILi1EEES8_S8_EEENS6_IJNS7_ILi128EEENS7_ILi112EEENS7_ILi192EEEEEELi192ENS_6half_tEfNS_4arch4Sm90ELb0ELb0ELb1ELb0ELb0ELb0ELb0ELb1ELb1ELb1ELb1ELb0EEENS1_21CollectiveEpilogueFwdINS6_IJSA_SC_SB_EEES9_SE_SG_Li256ELb0ELb1ELb1ELb0EEENS1_19SingleTileSchedulerILb0ELb1ELb1ELi128EEEEEEEEEvNT_6ParamsE,@function
        .size           _ZN7cutlass13device_kernelIN5flash11enable_sm90INS1_16FlashAttnFwdSm90INS1_25CollectiveMainloopFwdSm90ILi2EN4cute5tupleIJNS5_1CILi1EEES8_S8_EEENS6_IJNS7_ILi128EEENS7_ILi112EEENS7_ILi192EEEEEELi192ENS_6half_tEfNS_4arch4Sm90ELb0ELb0ELb1ELb0ELb0ELb0ELb0ELb1ELb1ELb1ELb1ELb0EEENS1_21CollectiveEpilogueFwdINS6_IJSA_SC_SB_EEES9_SE_SG_Li256ELb0ELb1ELb1ELb0EEENS1_19SingleTileSchedulerILb0ELb1ELb1ELi128EEEEEEEEEvNT_6ParamsE,(.L_x_14848 - _ZN7cutlass13device_kernelIN5flash11enable_sm90INS1_16FlashAttnFwdSm90INS1_25CollectiveMainloopFwdSm90ILi2EN4cute5tupleIJNS5_1CILi1EEES8_S8_EEENS6_IJNS7_ILi128EEENS7_ILi112EEENS7_ILi192EEEEEELi192ENS_6half_tEfNS_4arch4Sm90ELb0ELb0ELb1ELb0ELb0ELb0ELb0ELb1ELb1ELb1ELb1ELb0EEENS1_21CollectiveEpilogueFwdINS6_IJSA_SC_SB_EEES9_SE_SG_Li256ELb0ELb1ELb1ELb0EEENS1_19SingleTileSchedulerILb0ELb1ELb1ELi128EEEEEEEEEvNT_6ParamsE)
        .other          _ZN7cutlass13device_kernelIN5flash11enable_sm90INS1_16FlashAttnFwdSm90INS1_25CollectiveMainloopFwdSm90ILi2EN4cute5tupleIJNS5_1CILi1EEES8_S8_EEENS6_IJNS7_ILi128EEENS7_ILi112EEENS7_ILi192EEEEEELi192ENS_6half_tEfNS_4arch4Sm90ELb0ELb0ELb1ELb0ELb0ELb0ELb0ELb1ELb1ELb1ELb1ELb0EEENS1_21CollectiveEpilogueFwdINS6_IJSA_SC_SB_EEES9_SE_SG_Li256ELb0ELb1ELb1ELb0EEENS1_19SingleTileSchedulerILb0ELb1ELb1ELi128EEEEEEEEEvNT_6ParamsE,@"STO_CUDA_ENTRY STV_DEFAULT"
_ZN7cutlass13device_kernelIN5flash11enable_sm90INS1_16FlashAttnFwdSm90INS1_25CollectiveMainloopFwdSm90ILi2EN4cute5tupleIJNS5_1CILi1EEES8_S8_EEENS6_IJNS7_ILi128EEENS7_ILi112EEENS7_ILi192EEEEEELi192ENS_6half_tEfNS_4arch4Sm90ELb0ELb0ELb1ELb0ELb0ELb0ELb0ELb1ELb1ELb1ELb1ELb0EEENS1_21CollectiveEpilogueFwdINS6_IJSA_SC_SB_EEES9_SE_SG_Li256ELb0ELb1ELb1ELb0EEENS1_19SingleTileSchedulerILb0ELb1ELb1ELi128EEEEEEEEEvNT_6ParamsE:
        /* <DEDUP_REMOVED lines=18> */
.L_x_3213:
[----:B------:R-:W-:Y:S05]  /*0120*/  BSYNC B0 ;  /* 0x0000000000007941 */ /* 0x000fea0003800000 */
.L_x_3212:
        /* <DEDUP_REMOVED lines=41> */
.L_x_3214:
        /* <DEDUP_REMOVED lines=22> */
.L_x_3215:
        /* <DEDUP_REMOVED lines=18> */
.L_x_3216:
        /* <DEDUP_REMOVED lines=22> */
.L_x_3217:
        /* <DEDUP_REMOVED lines=22> */
.L_x_3218:
        /* <DEDUP_REMOVED lines=9> */
.L_x_3221:
        /* <DEDUP_REMOVED lines=14> */
[----:B--2---:R-:W-:Y:S01]  /*0a70*/  ISETP.LE.AND P0, PT, RZ, UR8, PT ;  /* 0x00000008ff007c0c */ /* 0x004fe2000bf03270 */
[----:B------:R-:W-:Y:S02]  /*0a80*/  UIADD3 UR4, -UR10, URZ, URZ ;  /* 0x0000003f0a047290 */ /* 0x000fe4000fffe13f */
[----:B------:R-:W-:-:S02]  /*0a90*/  IMAD.U32 R18, RZ, RZ, UR10 ;  /* 0x0000000aff127e24 */ /* 0x000fc4000f8e00ff */
[----:B------:R-:W-:-:S08]  /*0aa0*/  UIMAD UR7, UR7, UR4, UR6 ;  /* 0x00000004070772a4 */ /* 0x000fd0000f8e0206 */
[----:B------:R-:W-:Y:S05]  /*0ab0*/  @!P0 BRA `(.L_x_3222) ;  /* 0x0000011400e08947 */ /* 0x000fea0003800000 */
[----:B------:R-:W-:Y:S01]  /*0ac0*/  ULDC.64 UR4, c[0x0][0x418] ;  /* 0x0001060000047ab9 */ /* 0x000fe20000000a00 */
[----:B------:R-:W-:Y:S01]  /*0ad0*/  ULDC UR39, c[0x0][0x424] ;  /* 0x0001090000277ab9 */ /* 0x000fe20000000800 */
[----:B------:R-:W-:Y:S02]  /*0ae0*/  UISETP.NE.U32.AND UP0, UPT, UR4, URZ, UPT ;  /* 0x0000003f0400728c */ /* 0x000fe4000bf05070 */
[----:B------:R-:W-:Y:S02]  /*0af0*/  ULOP3.LUT UR9, UR7, 0xffff, URZ, 0xc0, !UPT ;  /* 0x0000ffff07097892 */ /* 0x000fe4000f8ec03f */
[----:B------:R-:W-:Y:S01]  /*0b00*/  UISETP.NE.AND.EX UP0, UPT, UR5, URZ, UPT, UP0 ;  /* 0x0000003f0500728c */ /* 0x000fe2000bf05300 */
[----:B------:R-:W-:-:S03]  /*0b10*/  ULDC UR4, c[0x0][0x2f0] ;  /* 0x0000bc0000047ab9 */ /* 0x000fc60000000800 */
[----:B------:R-:W-:-:S04]  /*0b20*/  USEL UR39, UR39, 0x1, UP0 ;  /* 0x0000000127277887 */ /* 0x000fc80008000000 */
[----:B------:R-:W-:-:S03]  /*0b30*/  UIMAD UR39, UR39, UR4, URZ ;  /* 0x00000004272772a4 */ /* 0x000fc6000f8e023f */
[----:B------:R-:W-:Y:S01]  /*0b40*/  UMOV UR4, URZ ;  /* 0x0000003f00047c82 */ /* 0x000fe20008000000 */
[----:B------:R-:W-:Y:S02]  /*0b50*/  UISETP.GE.AND UP0, UPT, UR39, 0x1, UPT ;  /* 0x000000012700788c */ /* 0x000fe4000bf06270 */
[----:B------:R-:W-:-:S04]  /*0b60*/  UIADD3 UR5, UR39, 0x6f, URZ ;  /* 0x0000006f27057890 */ /* 0x000fc8000fffe03f */
[----:B------:R-:W-:Y:S01]  /*0b70*/  PLOP3.LUT P0, PT, PT, PT, UP0, 0x80, 0x0 ;  /* 0x000000000000781c */ /* 0x000fe20003f0f008 */
[----:B------:R-:W-:-:S04]  /*0b80*/  UIMAD.WIDE UR4, UR5, -0x6db6db6d, UR4 ;  /* 0x92492493050478a5 */ /* 0x000fc8000f8e0204 */
[----:B------:R-:W-:-:S03]  /*0b90*/  USHF.R.U32.HI UR6, URZ, 0x1f, UR5 ;  /* 0x0000001f3f067899 */ /* 0x000fc60008011605 */
[----:B------:R-:W-:Y:S01]  /*0ba0*/  UMOV UR4, URZ ;  /* 0x0000003f00047c82 */ /* 0x000fe20008000000 */
[----:B------:R-:W-:-:S04]  /*0bb0*/  ULEA.HI.SX32 UR6, UR5, UR6, 0x1a ;  /* 0x0000000605067291 */ /* 0x000fc8000f8fd23f */
[----:B------:R-:W-:Y:S08]  /*0bc0*/  @!P0 BRA `(.L_x_3223) ;  /* 0x0000000000908947 */ /* 0x000ff00003800000 */
[----:B------:R-:W-:Y:S01]  /*0bd0*/  USHF.R.U32.HI UR7, URZ, 0x10, UR7 ;  /* 0x000000103f077899 */ /* 0x000fe20008011607 */
[----:B------:R-:W-:-:S03]  /*0be0*/  UMOV UR4, URZ ;  /* 0x0000003f00047c82 */ /* 0x000fc60008000000 */
[----:B------:R-:W-:-:S11]  /*0bf0*/  UISETP.NE.AND UP0, UPT, UR7, URZ, UPT ;  /* 0x0000003f0700728c */ /* 0x000fd6000bf05270 */
[----:B------:R-:W-:Y:S02]  /*0c00*/  @!UP0 ULDC UR7, c[0x0][0x9f0] ;  /* 0x00027c0000078ab9 */ /* 0x000fe40000000800 */
[----:B------:R-:W-:Y:S01]  /*0c10*/  MOV R3, UR7 ;  /* 0x0000000700037c02 */ /* 0x000fe20008000f00 */
[----:B------:R-:W-:-:S03]  /*0c20*/  UIADD3 UR8, UR6, -0x1, UR7 ;  /* 0xffffffff06087890 */ /* 0x000fc6000fffe007 */
[-C--:B------:R-:W-:Y:S02]  /*0c30*/  IABS R0, R3.reuse ;  /* 0x0000000300007213 */ /* 0x080fe40000000000 */
[----:B------:R-:W-:Y:S01]  /*0c40*/  IABS R5, R3 ;  /* 0x0000000300057213 */ /* 0x000fe20000000000 */
[----:B------:R-:W-:Y:S01]  /*0c50*/  IMAD.U32 R4, RZ, RZ, UR8 ;  /* 0x00000008ff047e24 */ /* 0x000fe2000f8e00ff */
[----:B------:R-:W-:Y:S01]  /*0c60*/  R2UR UR12, R0 ;  /* 0x00000000000c72ca */ /* 0x000fe200000e0000 */
[----:B------:R-:W-:-:S03]  /*0c70*/  ULOP3.LUT UR8, UR8, UR7, URZ, 0x3c, !UPT ;  /* 0x0000000708087292 */ /* 0x000fc6000f8e3c3f */
[----:B------:R-:W-:-:S05]  /*0c80*/  IABS R4, R4 ;  /* 0x0000000400047213 */ /* 0x000fca0000000000 */
[----:B------:R-:W-:-:S04]  /*0c90*/  IMAD.MOV.U32 R3, RZ, RZ, R4 ;  /* 0x000000ffff037224 */ /* 0x000fc800078e0004 */
[----:B------:R-:W1:Y:S01]  /*0ca0*/  I2F.RP R0, UR12 ;  /* 0x0000000c00007d06 */ /* 0x000e620008209400 */
[----:B------:R-:W-:-:S07]  /*0cb0*/  R2UR UR11, R3 ;  /* 0x00000000030b72ca */ /* 0x000fce00000e0000 */
[----:B-1----:R-:W0:Y:S02]  /*0cc0*/  MUFU.RCP R0, R0 ;  /* 0x0000000000007308 */ /* 0x002e240000001000 */
[----:B0-----:R-:W-:Y:S01]  /*0cd0*/  VIADD R2, R0, 0xffffffe ;  /* 0x0ffffffe00027836 */ /* 0x001fe20000000000 */
[----:B------:R-:W-:-:S05]  /*0ce0*/  IADD3 R0, RZ, -R5, RZ ;  /* 0x80000005ff007210 */ /* 0x000fca0007ffe0ff */
        /* <DEDUP_REMOVED lines=18> */
.L_x_3223:
[----:B------:R-:W-:Y:S01]  /*0e10*/  UIMAD UR5, UR9, UR4, URZ ;  /* 0x00000004090572a4 */ /* 0x000fe2000f8e023f */
[----:B------:R-:W-:Y:S01]  /*0e20*/  IMAD.U32 R0, RZ, RZ, UR6 ;  /* 0x00000006ff007e24 */ /* 0x000fe2000f8e00ff */
[----:B0-----:R-:W0:Y:S01]  /*0e30*/  S2R R2, SR_TID.X ;  /* 0x0000000000027919 */ /* 0x001e220000002100 */
[----:B------:R-:W-:Y:S01]  /*0e40*/  IMAD.U32 R3, RZ, RZ, UR4 ;  /* 0x00000004ff037e24 */ /* 0x000fe2000f8e00ff */
[----:B------:R-:W-:Y:S02]  /*0e50*/  PLOP3.LUT P0, PT, PT, PT, PT, 0x80, 0x0 ;  /* 0x000000000000781c */ /* 0x000fe40003f0f070 */
[----:B------:R-:W-:Y:S01]  /*0e60*/  CS2R R118, SRZ ;  /* 0x0000000000767805 */ /* 0x000fe2000001ff00 */
[----:B------:R-:W-:Y:S01]  /*0e70*/  IMAD.U32 R17, RZ, RZ, UR5 ;  /* 0x00000005ff117e24 */ /* 0x000fe2000f8e00ff */
[----:B------:R-:W-:Y:S02]  /*0e80*/  CS2R R116, SRZ ;  /* 0x0000000000747805 */ /* 0x000fe4000001ff00 */
[----:B------:R-:W-:-:S02]  /*0e90*/  VIADDMNMX R0, R3, UR5, R0, PT ;  /* 0x0000000503007c46 */ /* 0x000fc4000b800100 */
[----:B------:R-:W-:Y:S02]  /*0ea0*/  CS2R R114, SRZ ;  /* 0x0000000000727805 */ /* 0x000fe4000001ff00 */
[----:B------:R-:W-:Y:S02]  /*0eb0*/  CS2R R112, SRZ ;  /* 0x0000000000707805 */ /* 0x000fe4000001ff00 */
[----:B------:R-:W-:Y:S02]  /*0ec0*/  CS2R R110, SRZ ;  /* 0x00000000006e7805 */ /* 0x000fe4000001ff00 */
[----:B------:R-:W-:Y:S01]  /*0ed0*/  R2UR UR38, R0 ;  /* 0x00000000002672ca */ /* 0x000fe200000e0000 */
[----:B------:R-:W-:Y:S01]  /*0ee0*/  IMAD.MOV.U32 R0, RZ, RZ, RZ ;  /* 0x000000ffff007224 */ /* 0x000fe200078e00ff */
        /* <DEDUP_REMOVED lines=11> */
[----:B------:R-:W-:Y:S01]  /*0fa0*/  UISETP.GT.AND UP0, UPT, UR38, UR5, UPT ;  /* 0x000000052600728c */ /* 0x000fe2000bf04270 */
[----:B------:R-:W-:Y:S02]  /*0fb0*/  CS2R R86, SRZ ;  /* 0x0000000000567805 */ /* 0x000fe4000001ff00 */
[----:B------:R-:W-:Y:S02]  /*0fc0*/  CS2R R84, SRZ ;  /* 0x0000000000547805 */ /* 0x000fe4000001ff00 */
[----:B------:R-:W-:-:S02]  /*0fd0*/  CS2R R82, SRZ ;  /* 0x0000000000527805 */ /* 0x000fc4000001ff00 */
[----:B------:R-:W-:Y:S02]  /*0fe0*/  CS2R R80, SRZ ;  /* 0x0000000000507805 */ /* 0x000fe4000001ff00 */
[----:B------:R-:W-:Y:S02]  /*0ff0*/  CS2R R78, SRZ ;  /* 0x00000000004e7805 */ /* 0x000fe4000001ff00 */
[----:B------:R-:W-:Y:S02]  /*1000*/  PLOP3.LUT P1, PT, PT, PT, UP0, 0x80, 0x0 ;  /* 0x000000000000781c */ /* 0x000fe40003f2f008 */
[----:B------:R-:W-:Y:S02]  /*1010*/  CS2R R76, SRZ ;  /* 0x00000000004c7805 */ /* 0x000fe4000001ff00 */
[----:B------:R-:W-:Y:S02]  /*1020*/  CS2R R74, SRZ ;  /* 0x00000000004a7805 */ /* 0x000fe4000001ff00 */
[----:B0-----:R-:W-:Y:S01]  /*1030*/  IADD3 R19, R2, -0x80, RZ ;  /* 0xffffff8002137810 */ /* 0x001fe20007ffe0ff */
[----:B------:R-:W-:Y:S01]  /*1040*/  IMAD.MOV.U32 R2, RZ, RZ, RZ ;  /* 0x000000ffff027224 */ /* 0x000fe200078e00ff */
        /* <DEDUP_REMOVED lines=48> */
[----:B------:R-:W-:Y:S01]  /*1350*/  MOV R4, UR4 ;  /* 0x0000000400047c02 */ /* 0x000fe20008000f00 */
[----:B------:R0:W1:Y:S01]  /*1360*/  LDC.64 R2, c[0x4][R0] ;  /* 0x0100000000027b82 */ /* 0x0000620000000a00 */
[----:B------:R-:W-:Y:S01]  /*1370*/  IMAD.U32 R5, RZ, RZ, UR5 ;  /* 0x00000005ff057e24 */ /* 0x000fe2000f8e00ff */
[----:B------:R-:W-:Y:S01]  /*1380*/  ULDC.64 UR4, c[0x4][0x1c0] ;  /* 0x0100700000047ab9 */ /* 0x000fe20000000a00 */
        /* <DEDUP_REMOVED lines=9> */
.L_x_3225:
[----:B------:R-:W-:Y:S02]  /*1420*/  R2UR UR4, R16 ;  /* 0x00000000100472ca */ /* 0x000fe400000e0000 */
[----:B------:R-:W-:-:S11]  /*1430*/  SHF.L.U32 R0, RZ, 0x1f, RZ ;  /* 0x0000001fff007819 */ /* 0x000fd600000006ff */
[----:B------:R-:W0:Y:S02]  /*1440*/  SYNCS.PHASECHK.TRANS64.TRYWAIT P0, [UR4+0x36800], R0 ;  /* 0x03680000ff0075a7 */ /* 0x000e240008000144 */
[----:B0-----:R-:W-:Y:S05]  /*1450*/  @!P0 BRA `(.L_x_3226) ;  /* 0x0000010c00808947 */ /* 0x001fea0003800000 */
.L_x_3337:
[----:B------:R-:W2:Y:S02]  /*1460*/  LDL R2, [R1+0xc] ;  /* 0x00000c0001027983 */ /* 0x000ea40000100800 */
[----:B--2---:R-:W-:-:S13]  /*1470*/  R2UR UR4, R2 ;  /* 0x00000000020472ca */ /* 0x004fda00000e0000 */
[----:B------:R-:W-:-:S06]  /*1480*/  ULOP3.LUT UR4, UR4, 0x1, URZ, 0xfc, !UPT ;  /* 0x0000000104047892 */ /* 0x000fcc000f8efc3f */
[----:B------:R-:W-:-:S05]  /*1490*/  IMAD.U32 R2, RZ, RZ, UR4 ;  /* 0x00000004ff027e24 */ /* 0x000fca000f8e00ff */
[----:B------:R-:W-:-:S13]  /*14a0*/  ISETP.NE.AND P0, PT, R2, 0x3, PT ;  /* 0x000000030200780c */ /* 0x000fda0003f05270 */
[----:B------:R-:W-:Y:S05]  /*14b0*/  @!P0 BRA `(.L_x_3227) ;  /* 0x0000000000048947 */ /* 0x000fea0003800000 */
[----:B------:R-:W-:Y:S01]  /*14c0*/  BPT.TRAP 0x1 ;  /* 0x000000040000795c */ /* 0x000fe20000300000 */
.L_x_3227:
[----:B------:R-:W-:-:S13]  /*14d0*/  R2UR UR4, R16 ;  /* 0x00000000100472ca */ /* 0x000fda00000e0000 */
[----:B------:R1:W2:Y:S01]  /*14e0*/  SYNCS.PHASECHK.TRANS64.TRYWAIT P2, [UR4+0x36830], R0 ;  /* 0x03683000ff0075a7 */ /* 0x0002a20008040144 */
[----:B------:R-:W-:Y:S05]  /*14f0*/  @!P0 BRA `(.L_x_3228) ;  /* 0x0000000000048947 */ /* 0x000fea0003800000 */
[----:B------:R-:W-:Y:S01]  /*1500*/  BPT.TRAP 0x1 ;  /* 0x000000040000795c */ /* 0x000fe20000300000 */
.L_x_3228:
[----:B------:R-:W3:Y:S02]  /*1510*/  S2R R2, SR_TID.X ;  /* 0x0000000000027919 */ /* 0x000ee40000002100 */
[----:B---3--:R-:W-:-:S04]  /*1520*/  LOP3.LUT R2, R2, 0x7f, RZ, 0xc0, !PT ;  /* 0x0000007f02027812 */ /* 0x008fc800078ec0ff */
[----:B------:R-:W-:Y:S01]  /*1530*/  ISETP.NE.AND P1, PT, R2, RZ, PT ;  /* 0x000000ff0200720c */ /* 0x000fe20003f25270 */
[----:B------:R-:W-:Y:S01]  /*1540*/  IMAD.U32 R2, RZ, RZ, UR36 ;  /* 0x00000024ff027e24 */ /* 0x000fe2000f8e00ff */
[----:B--2---:R-:W-:Y:S11]  /*1550*/  @P2 BRA `(.L_x_3229) ;  /* 0x00000000000c2947 */ /* 0x004ff60003800000 */
[----:B------:R-:W-:-:S13]  /*1560*/  R2UR UR4, R16 ;  /* 0x00000000100472ca */ /* 0x000fda00000e0000 */
[----:B------:R-:W2:Y:S02]  /*1570*/  SYNCS.PHASECHK.TRANS64.TRYWAIT P2, [UR4+0x36830], R0 ;  /* 0x03683000ff0075a7 */ /* 0x000ea40008040144 */
[----:B--2---:R-:W-:Y:S05]  /*1580*/  @!P2 BRA `(.L_x_3230) ;  /* 0x0000010c0050a947 */ /* 0x004fea0003800000 */
.L_x_3229:
[----:B------:R-:W-:Y:S05]  /*1590*/  WARPSYNC.ALL ;  /* 0x0000000000007948 */ /* 0x000fea0003800000 */
[----:B------:R-:W-:Y:S01]  /*15a0*/  IMAD.MOV.U32 R5, RZ, RZ, RZ ;  /* 0x000000ffff057224 */ /* 0x000fe200078e00ff */
[----:B------:R-:W-:Y:S01]  /*15b0*/  MOV R119, RZ ;  /* 0x000000ff00777202 */ /* 0x000fe20000000f00 */
[----:B0-----:R-:W-:Y:S01]  /*15c0*/  IMAD.MOV.U32 R3, RZ, RZ, 0x40000040 ;  /* 0x40000040ff037424 */ /* 0x001fe200078e00ff */
[----:B------:R-:W-:Y:S02]  /*15d0*/  LOP3.LUT R2, R2, 0x10000, RZ, 0xfc, !PT ;  /* 0x0001000002027812 */ /* 0x000fe400078efcff */
        /* <DEDUP_REMOVED lines=18> */
[----:B------:R-:W-:Y:S01]  /*1700*/  R2UR UR20, R2 ;  /* 0x00000000021472ca */ /* 0x000fe200000e0000 */
[----:B------:R-:W-:Y:S01]  /*1710*/  UMOV UR29, 0x40000040 ;  /* 0x40000040001d7882 */ /* 0x000fe20000000000 */
[C---:B------:R-:W-:Y:S01]  /*1720*/  R2UR UR21, R3.reuse ;  /* 0x00000000031572ca */ /* 0x040fe200000e0000 */
[----:B------:R-:W-:Y:S01]  /*1730*/  ULOP3.LUT UR4, UR4, 0x3fff, URZ, 0xc0, !UPT ;  /* 0x00003fff04047892 */ /* 0x000fe2000f8ec03f */
[----:B------:R-:W-:Y:S01]  /*1740*/  R2UR UR5, R3 ;  /* 0x00000000030572ca */ /* 0x000fe200000e0000 */
[----:B------:R-:W-:Y:S01]  /*1750*/  UMOV UR31, 0x40000040 ;  /* 0x40000040001f7882 */ /* 0x000fe20000000000 */
[----:B------:R-:W-:Y:S01]  /*1760*/  UMOV UR33, 0x40000040 ;  /* 0x4000004000217882 */ /* 0x000fe20000000000 */
[----:B------:R-:W-:Y:S01]  /*1770*/  ULOP3.LUT UR43, UR4, 0x10000, URZ, 0xfc, !UPT ;  /* 0x00010000042b7892 */ /* 0x000fe2000f8efc3f */
[----:B------:R-:W-:Y:S01]  /*1780*/  LOP3.LUT R22, R22, 0xffffff80, RZ, 0xc0, !PT ;  /* 0xffffff8016167812 */ /* 0x000fe200078ec0ff */
[----:B------:R-:W-:Y:S01]  /*1790*/  UMOV UR35, 0x40000040 ;  /* 0x4000004000237882 */ /* 0x000fe20000000000 */
[----:B------:R-:W-:Y:S01]  /*17a0*/  UMOV UR37, 0x40000040 ;  /* 0x4000004000257882 */ /* 0x000fe20000000000 */
[----:B------:R-:W-:Y:S01]  /*17b0*/  UIADD3 UR4, UR43, 0x80, URZ ;  /* 0x000000802b047890 */ /* 0x000fe2000fffe03f */
[----:B------:R-:W-:Y:S01]  /*17c0*/  IMAD.MOV.U32 R4, RZ, RZ, -0x2 ;  /* 0xfffffffeff047424 */ /* 0x000fe200078e00ff */
[----:B------:R-:W-:Y:S01]  /*17d0*/  UIADD3 UR18, UR43, 0x100, URZ ;  /* 0x000001002b127890 */ /* 0x000fe2000fffe03f */
[----:B------:R-:W-:Y:S01]  /*17e0*/  IMAD.IADD R22, R19, 0x1, -R22 ;  /* 0x0000000113167824 */ /* 0x000fe200078e0a16 */
[----:B------:R-:W-:Y:S01]  /*17f0*/  UMOV UR10, UR43 ;  /* 0x0000002b000a7c82 */ /* 0x000fe20008000000 */
[----:B------:R-:W-:Y:S01]  /*1800*/  UIADD3 UR14, UR43, 0x180, URZ ;  /* 0x000001802b0e7890 */ /* 0x000fe2000fffe03f */
[----:B------:R-:W-:Y:S01]  /*1810*/  HGMMA.64x16x16.F32 R72, gdesc[UR8], RZ, !UPT, gsb0 ;  /* 0x00200000084879f0 */ /* 0x000fe2000c0008ff */
[----:B------:R-:W-:Y:S01]  /*1820*/  UMOV UR26, UR4 ;  /* 0x00000004001a7c82 */ /* 0x000fe20008000000 */
[----:B------:R-:W-:Y:S01]  /*1830*/  UIADD3 UR22, UR43, 0x200, URZ ;  /* 0x000002002b167890 */ /* 0x000fe2000fffe03f */
[C---:B------:R-:W-:Y:S01]  /*1840*/  R2UR UR4, R2.reuse ;  /* 0x00000000020472ca */ /* 0x040fe200000e0000 */
[----:B------:R-:W-:Y:S01]  /*1850*/  UIADD3 UR6, UR43, 0x280, URZ ;  /* 0x000002802b067890 */ /* 0x000fe2000fffe03f */
[----:B------:R-:W-:Y:S01]  /*1860*/  R2UR UR8, R2 ;  /* 0x00000000020872ca */ /* 0x000fe200000e0000 */
[----:B------:R-:W-:Y:S01]  /*1870*/  UIADD3 UR30, UR43, 0x380, URZ ;  /* 0x000003802b1e7890 */ /* 0x000fe2000fffe03f */
[----:B------:R-:W-:Y:S01]  /*1880*/  SHF.R.S32.HI R13, RZ, 0x1f, R22 ;  /* 0x0000001fff0d7819 */ /* 0x000fe20000011416 */
[----:B------:R-:W-:Y:S01]  /*1890*/  UIADD3 UR34, UR43, 0x382, URZ ;  /* 0x000003822b227890 */ /* 0x000fe2000fffe03f */
[----:B------:R-:W-:Y:S01]  /*18a0*/  IMAD.U32 R20, RZ, RZ, UR38 ;  /* 0x00000026ff147e24 */ /* 0x000fe2000f8e00ff */
[----:B------:R-:W-:Y:S01]  /*18b0*/  UIADD3 UR10, UR43, 0x504, URZ ;  /* 0x000005042b0a7890 */ /* 0x000fe2000fffe03f */
[----:B------:R-:W-:Y:S01]  /*18c0*/  LEA.HI R13, R13, R22, RZ, 0x2 ;  /* 0x000000160d0d7211 */ /* 0x000fe200078f10ff */
[----:B------:R-:W-:Y:S01]  /*18d0*/  UMOV UR41, 0x40000040 ;  /* 0x4000004000297882 */ /* 0x000fe20000000000 */
[----:B------:R-:W-:Y:S01]  /*18e0*/  UMOV UR45, 0x40000040 ;  /* 0x40000040002d7882 */ /* 0x000fe20000000000 */
[----:B------:R-:W-:Y:S01]  /*18f0*/  UMOV UR49, 0x40000040 ;  /* 0x4000004000317882 */ /* 0x000fe20000000000 */
[----:B------:R-:W-:Y:S01]  /*1900*/  UMOV UR53, 0x40000040 ;  /* 0x4000004000357882 */ /* 0x000fe20000000000 */
[----:B------:R-:W-:Y:S01]  /*1910*/  UMOV UR57, 0x40000040 ;  /* 0x4000004000397882 */ /* 0x000fe20000000000 */
[----:B------:R-:W-:Y:S01]  /*1920*/  LOP3.LUT R13, R13, 0x7ffffffc, RZ, 0xc0, !PT ;  /* 0x7ffffffc0d0d7812 */ /* 0x000fe200078ec0ff */
[----:B------:R-:W-:Y:S01]  /*1930*/  UIADD3 UR9, UR8, 0x2, URZ ;  /* 0x0000000208097890 */ /* 0x000fe2000fffe03f */
[----:B------:R-:W-:Y:S01]  /*1940*/  P2R R80, PR, RZ, 0x1 ;  /* 0x00000001ff507803 */ /* 0x000fe20000000000 */
[----:B------:R-:W-:Y:S01]  /*1950*/  UIADD3 UR28, UR8, 0x400, URZ ;  /* 0x00000400081c7890 */ /* 0x000fe2000fffe03f */
[----:B------:R-:W-:Y:S01]  /*1960*/  IADD3 R13, R22, -R13, RZ ;  /* 0x8000000d160d7210 */ /* 0x000fe20007ffe0ff */
[----:B------:R-:W-:Y:S01]  /*1970*/  UIADD3 UR32, UR8, 0x402, URZ ;  /* 0x0000040208207890 */ /* 0x000fe2000fffe03f */
[----:B------:R-:W-:Y:S01]  /*1980*/  IMAD.U32 R11, RZ, RZ, UR43 ;  /* 0x0000002bff0b7e24 */ /* 0x000fe2000f8e00ff */
[----:B------:R-:W-:Y:S01]  /*1990*/  UIADD3 UR36, UR8, 0x404, URZ ;  /* 0x0000040408247890 */ /* 0x000fe2000fffe03f */
[--C-:B------:R-:W-:Y:S01]  /*19a0*/  IMAD.MOV.U32 R118, RZ, RZ, R119.reuse ;  /* 0x000000ffff767224 */ /* 0x100fe200078e0077 */
[----:B------:R-:W-:Y:S01]  /*19b0*/  UIADD3 UR40, UR8, 0x406, URZ ;  /* 0x0000040608287890 */ /* 0x000fe2000fffe03f */
[----:B------:R-:W-:Y:S01]  /*19c0*/  IMAD R13, R13, R4, 0x70 ;  /* 0x000000700d0d7424 */ /* 0x000fe200078e0204 */
[----:B------:R-:W-:Y:S01]  /*19d0*/  UIADD3 UR44, UR8, 0x800, URZ ;  /* 0x00000800082c7890 */ /* 0x000fe2000fffe03f */
[--C-:B------:R-:W-:Y:S01]  /*19e0*/  IMAD.MOV.U32 R116, RZ, RZ, R119.reuse ;  /* 0x000000ffff747224 */ /* 0x100fe200078e0077 */
[----:B------:R-:W-:Y:S01]  /*19f0*/  UIADD3 UR48, UR8, 0x802, URZ ;  /* 0x0000080208307890 */ /* 0x000fe2000fffe03f */
[----:B------:R-:W-:Y:S01]  /*1a00*/  VIADD R13, R13, UR39 ;  /* 0x000000270d0d7c36 */ /* 0x000fe20008000000 */
[----:B------:R-:W-:Y:S01]  /*1a10*/  UIADD3 UR52, UR8, 0x804, URZ ;  /* 0x0000080408347890 */ /* 0x000fe2000fffe03f */
[----:B------:R-:W-:Y:S01]  /*1a20*/  IMAD.MOV.U32 R114, RZ, RZ, R119 ;  /* 0x000000ffff727224 */ /* 0x000fe200078e0077 */
[----:B------:R-:W-:Y:S01]  /*1a30*/  UIADD3 UR56, UR8, 0x806, URZ ;  /* 0x0000080608387890 */ /* 0x000fe2000fffe03f */
[----:B------:R-:W-:Y:S01]  /*1a40*/  IMAD R20, R20, -0x70, R13 ;  /* 0xffffff9014147824 */ /* 0x000fe200078e020d */
[----:B------:R-:W-:Y:S01]  /*1a50*/  UIADD3 UR38, UR38, -0x2, URZ ;  /* 0xfffffffe26267890 */ /* 0x000fe2000fffe03f */
[----:B------:R-:W-:-:S02]  /*1a60*/  IMAD.MOV.U32 R112, RZ, RZ, R119 ;  /* 0x000000ffff707224 */ /* 0x000fc400078e0077 */
[--C-:B------:R-:W-:Y:S01]  /*1a70*/  IMAD.MOV.U32 R110, RZ, RZ, R119.reuse ;  /* 0x000000ffff6e7224 */ /* 0x100fe200078e0077 */
[C---:B------:R-:W-:Y:S01]  /*1a80*/  ISETP.GT.AND P4, PT, R20.reuse, RZ, PT ;  /* 0x000000ff1400720c */ /* 0x040fe20003f84270 */
[--C-:B------:R-:W-:Y:S01]  /*1a90*/  IMAD.MOV.U32 R108, RZ, RZ, R119.reuse ;  /* 0x000000ffff6c7224 */ /* 0x100fe200078e0077 */
[C---:B------:R-:W-:Y:S01]  /*1aa0*/  ISETP.GT.AND P2, PT, R20.reuse, 0x1, PT ;  /* 0x000000011400780c */ /* 0x040fe20003f44270 */
[--C-:B------:R-:W-:Y:S01]  /*1ab0*/  IMAD.MOV.U32 R106, RZ, RZ, R119.reuse ;  /* 0x000000ffff6a7224 */ /* 0x100fe200078e0077 */
[C---:B------:R-:W-:Y:S01]  /*1ac0*/  ISETP.GT.AND P3, PT, R20.reuse, 0x8, PT ;  /* 0x000000081400780c */ /* 0x040fe20003f64270 */
[--C-:B------:R-:W-:Y:S01]  /*1ad0*/  IMAD.MOV.U32 R104, RZ, RZ, R119.reuse ;  /* 0x000000ffff687224 */ /* 0x100fe200078e0077 */
[C---:B------:R-:W-:Y:S01]  /*1ae0*/  ISETP.GT.AND P6, PT, R20.reuse, 0x9, PT ;  /* 0x000000091400780c */ /* 0x040fe20003fc4270 */
[--C-:B------:R-:W-:Y:S01]  /*1af0*/  IMAD.MOV.U32 R102, RZ, RZ, R119.reuse ;  /* 0x000000ffff667224 */ /* 0x100fe200078e0077 */
[----:B------:R-:W-:Y:S01]  /*1b00*/  ISETP.GT.AND P5, PT, R20, 0x10, PT ;  /* 0x000000101400780c */ /* 0x000fe20003fa4270 */
[----:B------:R-:W-:-:S02]  /*1b10*/  IMAD.MOV.U32 R100, RZ, RZ, R119 ;  /* 0x000000ffff647224 */ /* 0x000fc400078e0077 */
        /* <DEDUP_REMOVED lines=15> */
[----:B------:R-:W-:Y:S01]  /*1c10*/  IMAD.MOV.U32 R82, RZ, RZ, R119 ;  /* 0x000000ffff527224 */ /* 0x000fe200078e0077 */
[----:B------:R-:W-:Y:S02]  /*1c20*/  WARPGROUP.DEPBAR.LE gsb0, 0x0 ;  /* 0x00008000000079c5 */ /* 0x000fe40000010000 */
        /* <DEDUP_REMOVED lines=8> */
[----:B------:R-:W-:Y:S03]  /*1cb0*/  HGMMA.64x16x16.F32 R48, gdesc[UR12], RZ, !UPT, gsb0 ;  /* 0x002000000c3079f0 */ /* 0x000fe6000c0008ff */
[----:B------:R-:W-:Y:S02]  /*1cc0*/  WARPGROUP.DEPBAR.LE gsb0, 0x0 ;  /* 0x00008000000079c5 */ /* 0x000fe40000010000 */
[----:B------:R-:W-:-:S06]  /*1cd0*/  WARPGROUP.ARRIVE ;  /* 0x00000000000079c5 */ /* 0x000fcc0000000000 */
[----:B------:R-:W-:Y:S01]  /*1ce0*/  HGMMA.64x16x16.F32 R40, gdesc[UR20], RZ, !UPT, gsb0 ;  /* 0x00200000142879f0 */ /* 0x000fe2000c0008ff */
[----:B------:R-:W-:Y:S02]  /*1cf0*/  UIADD3 UR20, UR8, 0x4, URZ ;  /* 0x0000000408147890 */ /* 0x000fe4000fffe03f */
[----:B------:R-:W-:Y:S01]  /*1d00*/  UIADD3 UR22, UR43, 0x4, URZ ;  /* 0x000000042b167890 */ /* 0x000fe2000fffe03f */
[----:B------:R-:W-:Y:S01]  /*1d10*/  UMOV UR21, 0x40000040 ;  /* 0x4000004000157882 */ /* 0x000fe20000000000 */
[----:B------:R-:W-:Y:S01]  /*1d20*/  UMOV UR23, 0x40000040 ;  /* 0x4000004000177882 */ /* 0x000fe20000000000 */
[----:B------:R-:W-:Y:S01]  /*1d30*/  UIADD3 UR8, UR43, 0x804, URZ ;  /* 0x000008042b087890 */ /* 0x000fe2000fffe03f */
[----:B------:R-:W-:Y:S02]  /*1d40*/  WARPGROUP.DEPBAR.LE gsb0, 0x0 ;  /* 0x00008000000079c5 */ /* 0x000fe40000010000 */
[----:B------:R-:W-:-:S06]  /*1d50*/  WARPGROUP.ARRIVE ;  /* 0x00000000000079c5 */ /* 0x000fcc0000000000 */
[----:B------:R-:W-:Y:S01]  /*1d60*/  HGMMA.64x16x16.F32 R32, gdesc[UR4], RZ, !UPT, gsb0 ;  /* 0x00200000042079f0 */ /* 0x000fe2000c0008ff */
[----:B------:R-:W-:Y:S02]  /*1d70*/  UIADD3 UR4, UR43, 0x2, URZ ;  /* 0x000000022b047890 */ /* 0x000fe4000fffe03f */
[----:B------:R-:W-:Y:S02]  /*1d80*/  UIADD3 UR5, UR43, 0x182, URZ ;  /* 0x000001822b057890 */ /* 0x000fe4000fffe03f */
[----:B------:R-:W-:Y:S01]  /*1d90*/  UIADD3 UR6, UR43, 0x384, URZ ;  /* 0x000003842b067890 */ /* 0x000fe2000fffe03f */
[----:B------:R-:W-:Y:S01]  /*1da0*/  UMOV UR7, 0x40000040 ;  /* 0x4000004000077882 */ /* 0x000fe20000000000 */
[----:B------:R-:W-:Y:S02]  /*1db0*/  WARPGROUP.DEPBAR.LE gsb0, 0x0 ;  /* 0x00008000000079c5 */ /* 0x000fe40000010000 */
[----:B------:R-:W-:-:S06]  /*1dc0*/  WARPGROUP.ARRIVE ;  /* 0x00000000000079c5 */ /* 0x000fcc0000000000 */
[----:B------:R-:W-:Y:S01]  /*1dd0*/  HGMMA.64x16x16.F32 R24, gdesc[UR16], RZ, !UPT, gsb0 ;  /* 0x00200000101879f0 */ /* 0x000fe2000c0008ff */
[----:B------:R-:W-:Y:S01]  /*1de0*/  UMOV UR16, UR9 ;  /* 0x0000000900107c82 */ /* 0x000fe20008000000 */
[----:B------:R-:W-:Y:S01]  /*1df0*/  UMOV UR17, 0x40000040 ;  /* 0x4000004000117882 */ /* 0x000fe20000000000 */
[----:B------:R-:W-:Y:S01]  /*1e00*/  UMOV UR18, UR4 ;  /* 0x0000000400127c82 */ /* 0x000fe20008000000 */
[----:B------:R-:W-:Y:S01]  /*1e10*/  UMOV UR19, 0x40000040 ;  /* 0x4000004000137882 */ /* 0x000fe20000000000 */
        /* <DEDUP_REMOVED lines=481> */
[----:B------:R-:W-:Y:S01]  /*3c30*/  MUFU.TANH R74, R74 ;  /* 0x0000004a004a7308 */ /* 0x000fe20000002400 */
[----:B------:R-:W-:Y:S01]  /*3c40*/  UMOV UR4, UR56 ;  /* 0x0000003800047c82 */ /* 0x000fe20008000000 */
[----:B------:R-:W-:Y:S01]  /*3c50*/  UMOV UR5, UR57 ;  /* 0x0000003900057c82 */ /* 0x000fe20008000000 */
[----:B------:R-:W-:Y:S01]  /*3c60*/  UMOV UR7, 0x40000040 ;  /* 0x4000004000077882 */ /* 0x000fe20000000000 */
[----:B------:R-:W-:Y:S01]  /*3c70*/  FMUL.FTZ R73, R73, UR8 ;  /* 0x0000000849497c20 */ /* 0x000fe20008410000 */
[----:B------:R-:W-:Y:S01]  /*3c80*/  FMUL.FTZ R76, R76, UR8 ;  /* 0x000000084c4c7c20 */ /* 0x000fe20008410000 */
[----:B------:R-:W-:-:S02]  /*3c90*/  FMUL.FTZ R77, R77, UR8 ;  /* 0x000000084d4d7c20 */ /* 0x000fc40008410000 */
[----:B------:R-:W0:Y:S08]  /*3ca0*/  MUFU.TANH R75, R75 ;  /* 0x0000004b004b7308 */ /* 0x000e300000002400 */
[----:B------:R-:W-:Y:S08]  /*3cb0*/  MUFU.TANH R78, R78 ;  /* 0x0000004e004e7308 */ /* 0x000ff00000002400 */
[----:B------:R-:W2:Y:S01]  /*3cc0*/  MUFU.TANH R79, R79 ;  /* 0x0000004f004f7308 */ /* 0x000ea20000002400 */
[----:B0-----:R-:W-:-:S07]  /*3cd0*/  FSEL R75, R75, -INF , P2 ;  /* 0xff8000004b4b7808 */ /* 0x001fce0001000000 */
[----:B------:R0:W3:Y:S08]  /*3ce0*/  MUFU.TANH R7, R72 ;  /* 0x0000004800077308 */ /* 0x0000f00000002400 */
[----:B-1----:R1:W4:Y:S01]  /*3cf0*/  MUFU.TANH R0, R73 ;  /* 0x0000004900007308 */ /* 0x0023220000002400 */
[----:B--2---:R-:W-:Y:S01]  /*3d00*/  FSEL R79, R79, -INF , P6 ;  /* 0xff8000004f4f7808 */ /* 0x004fe20003000000 */
[----:B0-----:R-:W-:-:S06]  /*3d10*/  IMAD.MOV.U32 R72, RZ, RZ, R119 ;  /* 0x000000ffff487224 */ /* 0x001fcc00078e0077 */
[----:B------:R0:W2:Y:S01]  /*3d20*/  MUFU.TANH R9, R76 ;  /* 0x0000004c00097308 */ /* 0x0000a20000002400 */
        /* <DEDUP_REMOVED lines=15> */
[----:B------:R-:W-:Y:S01]  /*3e20*/  FMNMX.FTZ R12, R73, R75, !PT ;  /* 0x0000004b490c7209 */ /* 0x000fe20007810000 */
[----:B------:R-:W-:Y:S01]  /*3e30*/  FMUL.FTZ R64, R64, UR8 ;  /* 0x0000000840407c20 */ /* 0x000fe20008410000 */
[----:B---3--:R-:W-:Y:S01]  /*3e40*/  FSEL R7, R7, -INF , P4 ;  /* 0xff80000007077808 */ /* 0x008fe20002000000 */
[----:B------:R-:W3:Y:S01]  /*3e50*/  MUFU.TANH R67, R67 ;  /* 0x0000004300437308 */ /* 0x000ee20000002400 */
[----:B------:R-:W-:Y:S01]  /*3e60*/  ISETP.GT.AND P4, PT, R20, 0x11, PT ;  /* 0x000000111400780c */ /* 0x000fe20003f84270 */
[----:B------:R-:W-:Y:S01]  /*3e70*/  FMUL.FTZ R68, R68, UR8 ;  /* 0x0000000844447c20 */ /* 0x000fe20008410000 */
[----:B----4-:R-:W-:Y:S01]  /*3e80*/  FSEL R0, R0, -INF , P2 ;  /* 0xff80000000007808 */ /* 0x010fe20001000000 */
[--C-:B0-----:R-:W-:Y:S01]  /*3e90*/  IMAD.MOV.U32 R76, RZ, RZ, R119.reuse ;  /* 0x000000ffff4c7224 */ /* 0x101fe200078e0077 */
[----:B------:R-:W-:Y:S01]  /*3ea0*/  ISETP.GT.AND P2, PT, R20, 0x18, PT ;  /* 0x000000181400780c */ /* 0x000fe20003f44270 */
[--C-:B------:R-:W-:Y:S01]  /*3eb0*/  IMAD.MOV.U32 R74, RZ, RZ, R119.reuse ;  /* 0x000000ffff4a7224 */ /* 0x100fe200078e0077 */
[----:B--2---:R-:W-:Y:S01]  /*3ec0*/  FSEL R9, R9, -INF , P3 ;  /* 0xff80000009097808 */ /* 0x004fe20001800000 */
[----:B------:R-:W0:Y:S01]  /*3ed0*/  MUFU.TANH R65, R65 ;  /* 0x0000004100417308 */ /* 0x000e220000002400 */
[----:B-1----:R-:W-:Y:S01]  /*3ee0*/  FSEL R81, R66, -INF , P5 ;  /* 0xff80000042517808 */ /* 0x002fe20002800000 */
[----:B------:R-:W-:-:S06]  /*3ef0*/  IMAD.MOV.U32 R66, RZ, RZ, R119 ;  /* 0x000000ffff427224 */ /* 0x000fcc00078e0077 */
[----:B------:R1:W2:Y:S01]  /*3f00*/  MUFU.TANH R21, R77 ;  /* 0x0000004d00157308 */ /* 0x0002a20000002400 */
[----:B---3--:R-:W-:-:S07]  /*3f10*/  FSEL R67, R67, -INF , P4 ;  /* 0xff80000043437808 */ /* 0x008fce0002000000 */
[----:B------:R-:W3:Y:S01]  /*3f20*/  MUFU.TANH R70, R70 ;  /* 0x0000004600467308 */ /* 0x000ee20000002400 */
[----:B-1----:R-:W-:Y:S01]  /*3f30*/  FSEL R77, R78, -INF , P3 ;  /* 0xff8000004e4d7808 */ /* 0x002fe20001800000 */
[----:B------:R-:W-:Y:S01]  /*3f40*/  IMAD.MOV.U32 R78, RZ, RZ, R119 ;  /* 0x000000ffff4e7224 */ /* 0x000fe200078e0077 */
[----:B0-----:R-:W-:Y:S02]  /*3f50*/  FSEL R19, R65, -INF , P4 ;  /* 0xff80000041137808 */ /* 0x001fe40002000000 */
[----:B------:R-:W-:Y:S02]  /*3f60*/  FMNMX.FTZ R14, R77, R12, !PT ;  /* 0x0000000c4d0e7209 */ /* 0x000fe40007810000 */
[----:B------:R-:W-:Y:S01]  /*3f70*/  ISETP.GT.AND P3, PT, R20, 0x19, PT ;  /* 0x000000191400780c */ /* 0x000fe20003f64270 */
[----:B------:R-:W0:Y:S01]  /*3f80*/  MUFU.TANH R71, R71 ;  /* 0x0000004700477308 */ /* 0x000e220000002400 */
[----:B------:R-:W-:Y:S02]  /*3f90*/  FMNMX.FTZ R14, R79, R14, !PT ;  /* 0x0000000e4f0e7209 */ /* 0x000fe40007810000 */
[----:B--2---:R-:W-:-:S02]  /*3fa0*/  FSEL R21, R21, -INF , P6 ;  /* 0xff80000015157808 */ /* 0x004fc40003000000 */
[----:B------:R-:W-:Y:S02]  /*3fb0*/  FMNMX.FTZ R14, R81, R14, !PT ;  /* 0x0000000e510e7209 */ /* 0x000fe40007810000 */
[----:B------:R-:W-:Y:S01]  /*3fc0*/  ISETP.GT.AND P6, PT, R20, 0x20, PT ;  /* 0x000000201400780c */ /* 0x000fe20003fc4270 */
[----:B------:R-:W1:Y:S01]  /*3fd0*/  MUFU.TANH R23, R64 ;  /* 0x0000004000177308 */ /* 0x000e620000002400 */
[----:B---3--:R-:W-:Y:S01]  /*3fe0*/  FSEL R65, R70, -INF , P2 ;  /* 0xff80000046417808 */ /* 0x008fe20001000000 */
[----:B------:R-:W-:Y:S02]  /*3ff0*/  WARPGROUP.DEPBAR.LE gsb0, 0x0 ;  /* 0x00008000000079c5 */ /* 0x000fe40000010000 */
[----:B------:R-:W-:Y:S01]  /*4000*/  WARPGROUP.ARRIVE ;  /* 0x00000000000079c5 */ /* 0x000fe20000000000 */
[----:B------:R-:W-:Y:S01]  /*4010*/  FMUL.FTZ R58, R58, UR8 ;  /* 0x000000083a3a7c20 */ /* 0x000fe20008410000 */
[----:B------:R-:W-:Y:S01]  /*4020*/  FMUL.FTZ R59, R59, UR8 ;  /* 0x000000083b3b7c20 */ /* 0x000fe20008410000 */
[----:B------:R-:W-:Y:S01]  /*4030*/  FMUL.FTZ R62, R62, UR8 ;  /* 0x000000083e3e7c20 */ /* 0x000fe20008410000 */
[----:B------:R-:W-:Y:S01]  /*4040*/  MUFU.TANH R69, R69 ;  /* 0x0000004500457308 */ /* 0x000fe20000002400 */
[----:B------:R-:W-:Y:S01]  /*4050*/  FMUL.FTZ R63, R63, UR8 ;  /* 0x000000083f3f7c20 */ /* 0x000fe20008410000 */
[----:B------:R-:W-:Y:S01]  /*4060*/  HGMMA.64x16x16.F32 R48, gdesc[UR4], R48, gsb0 ;  /* 0x00200000043079f0 */ /* 0x000fe20008000830 */
[----:B------:R-:W-:Y:S01]  /*4070*/  UIADD3 UR6, UR43, 0x906, URZ ;  /* 0x000009062b067890 */ /* 0x000fe2000fffe03f */
[----:B------:R-:W-:Y:S01]  /*4080*/  FMUL.FTZ R56, R56, UR8 ;  /* 0x0000000838387c20 */ /* 0x000fe20008410000 */
[----:B------:R-:W-:Y:S01]  /*4090*/  UMOV UR4, UR56 ;  /* 0x0000003800047c82 */ /* 0x000fe20008000000 */
[----:B------:R-:W-:Y:S01]  /*40a0*/  UMOV UR5, UR57 ;  /* 0x0000003900057c82 */ /* 0x000fe20008000000 */
[----:B------:R-:W-:Y:S01]  /*40b0*/  UMOV UR7, 0x40000040 ;  /* 0x4000004000077882 */ /* 0x000fe20000000000 */
[----:B------:R-:W-:Y:S01]  /*40c0*/  MUFU.TANH R58, R58 ;  /* 0x0000003a003a7308 */ /* 0x000fe20000002400 */
[----:B------:R-:W-:Y:S01]  /*40d0*/  FMNMX.FTZ R14, R67, R14, !PT ;  /* 0x0000000e430e7209 */ /* 0x000fe20007810000 */
[----:B------:R-:W-:Y:S01]  /*40e0*/  FMUL.FTZ R57, R57, UR8 ;  /* 0x0000000839397c20 */ /* 0x000fe20008410000 */
[----:B0-----:R-:W-:Y:S01]  /*40f0*/  FSEL R71, R71, -INF , P3 ;  /* 0xff80000047477808 */ /* 0x001fe20001800000 */
[----:B------:R-:W-:Y:S01]  /*4100*/  FMUL.FTZ R60, R60, UR8 ;  /* 0x000000083c3c7c20 */ /* 0x000fe20008410000 */
[----:B------:R-:W-:Y:S01]  /*4110*/  FMNMX.FTZ R14, R65, R14, !PT ;  /* 0x0000000e410e7209 */ /* 0x000fe20007810000 */
[----:B------:R-:W-:Y:S01]  /*4120*/  FMUL.FTZ R61, R61, UR8 ;  /* 0x000000083d3d7c20 */ /* 0x000fe20008410000 */
[----:B-1----:R-:W-:Y:S01]  /*4130*/  FSEL R23, R23, -INF , P5 ;  /* 0xff80000017177808 */ /* 0x002fe20002800000 */
[----:B------:R-:W0:Y:S01]  /*4140*/  MUFU.TANH R59, R59 ;  /* 0x0000003b003b7308 */ /* 0x000e220000002400 */
[C---:B------:R-:W-:Y:S01]  /*4150*/  ISETP.GT.AND P5, PT, R20.reuse, 0x21, PT ;  /* 0x000000211400780c */ /* 0x040fe20003fa4270 */
[--C-:B------:R-:W-:Y:S01]  /*4160*/  IMAD.MOV.U32 R70, RZ, RZ, R119.reuse ;  /* 0x000000ffff467224 */ /* 0x100fe200078e0077 */
[----:B------:R-:W-:Y:S01]  /*4170*/  FMNMX.FTZ R14, R71, R14, !PT ;  /* 0x0000000e470e7209 */ /* 0x000fe20007810000 */
[----:B------:R-:W-:Y:S01]  /*4180*/  IMAD.MOV.U32 R64, RZ, RZ, R119 ;  /* 0x000000ffff407224 */ /* 0x000fe200078e0077 */
[----:B------:R-:W-:-:S03]  /*4190*/  ISETP.GT.AND P4, PT, R20, 0x28, PT ;  /* 0x000000281400780c */ /* 0x000fc60003f84270 */
[----:B------:R1:W2:Y:S08]  /*41a0*/  MUFU.TANH R15, R68 ;  /* 0x00000044000f7308 */ /* 0x0002b00000002400 */
[----:B------:R-:W3:Y:S01]  /*41b0*/  MUFU.TANH R62, R62 ;  /* 0x0000003e003e7308 */ /* 0x000ee20000002400 */
[----:B0-----:R-:W-:Y:S01]  /*41c0*/  FSEL R83, R59, -INF , P5 ;  /* 0xff8000003b537808 */ /* 0x001fe20002800000 */
[----:B-1----:R-:W-:-:S06]  /*41d0*/  IMAD.MOV.U32 R68, RZ, RZ, R119 ;  /* 0x000000ffff447224 */ /* 0x002fcc00078e0077 */
[----:B------:R-:W0:Y:S01]  /*41e0*/  MUFU.TANH R63, R63 ;  /* 0x0000003f003f7308 */ /* 0x000e220000002400 */
[----:B--2---:R-:W-:Y:S02]  /*41f0*/  FSEL R15, R15, -INF , P2 ;  /* 0xff8000000f0f7808 */ /* 0x004fe40001000000 */
[----:B------:R-:W-:-:S05]  /*4200*/  ISETP.GT.AND P2, PT, R20, 0x29, PT ;  /* 0x000000291400780c */ /* 0x000fca0003f44270 */
[----:B------:R-:W1:Y:S01]  /*4210*/  MUFU.TANH R56, R56 ;  /* 0x0000003800387308 */ /* 0x000e620000002400 */
[----:B---3--:R-:W-:Y:S01]  /*4220*/  FSEL R85, R62, -INF , P4 ;  /* 0xff8000003e557808 */ /* 0x008fe20002000000 */
[----:B------:R-:W-:Y:S01]  /*4230*/  IMAD.MOV.U32 R62, RZ, RZ, R119 ;  /* 0x000000ffff3e7224 */ /* 0x000fe200078e0077 */
        /* <DEDUP_REMOVED lines=13> */
[----:B------:R-:W2:Y:S01]  /*4310*/  MUFU.TANH R50, R50 ;  /* 0x0000003200327308 */ /* 0x000ea20000002400 */
[----:B------:R-:W-:Y:S01]  /*4320*/  FMUL.FTZ R49, R49, UR8 ;  /* 0x0000000831317c20 */ /* 0x000fe20008410000 */
[----:B0-----:R-:W-:Y:S01]  /*4330*/  FSEL R63, R63, -INF , P2 ;  /* 0xff8000003f3f7808 */ /* 0x001fe20001000000 */
[----:B------:R-:W-:Y:S01]  /*4340*/  FMUL.FTZ R52, R52, UR8 ;  /* 0x0000000834347c20 */ /* 0x000fe20008410000 */
[----:B------:R-:W-:-:S04]  /*4350*/  FMUL.FTZ R53, R53, UR8 ;  /* 0x0000000835357c20 */ /* 0x000fc80008410000 */
[----:B------:R-:W0:Y:S08]  /*4360*/  MUFU.TANH R51, R51 ;  /* 0x0000003300337308 */ /* 0x000e300000002400 */
        /* <DEDUP_REMOVED lines=8> */
[----:B------:R-:W-:Y:S02]  /*43f0*/  FMUL.FTZ R43, R43, UR8 ;  /* 0x000000082b2b7c20 */ /* 0x000fe40008410000 */
        /* <DEDUP_REMOVED lines=8> */
[----:B------:R3:W-:Y:S01]  /*4480*/  MUFU.TANH R4, R41 ;  /* 0x0000002900047308 */ /* 0x0007e20000002400 */
[----:B------:R-:W-:Y:S01]  /*4490*/  FMUL.FTZ R47, R47, UR8 ;  /* 0x000000082f2f7c20 */ /* 0x000fe20008410000 */
[----:B------:R-:W-:Y:S01]  /*44a0*/  FMUL.FTZ R40, R40, UR8 ;  /* 0x0000000828287c20 */ /* 0x000fe20008410000 */
[----:B------:R-:W-:-:S05]  /*44b0*/  FMUL.FTZ R44, R44, UR8 ;  /* 0x000000082c2c7c20 */ /* 0x000fca0008410000 */
[----:B------:R1:W-:Y:S01]  /*44c0*/  MUFU.TANH R6, R43 ;  /* 0x0000002b00067308 */ /* 0x0003e20000002400 */
[----:B---3--:R-:W-:Y:S02]  /*44d0*/  FSEL R41, R69, -INF , P3 ;  /* 0xff80000045297808 */ /* 0x008fe40001800000 */
[----:B------:R-:W-:Y:S01]  /*44e0*/  FSEL R69, R58, -INF , P6 ;  /* 0xff8000003a457808 */ /* 0x000fe20003000000 */
[--C-:B------:R-:W-:Y:S01]  /*44f0*/  IMAD.MOV.U32 R58, RZ, RZ, R119.reuse ;  /* 0x000000ffff3a7224 */ /* 0x100fe200078e0077 */
[----:B------:R-:W-:Y:S02]  /*4500*/  ISETP.GT.AND P3, PT, R20, 0x30, PT ;  /* 0x000000301400780c */ /* 0x000fe40003f64270 */
[----:B------:R-:W-:Y:S01]  /*4510*/  FMNMX.FTZ R14, R69, R14, !PT ;  /* 0x0000000e450e7209 */ /* 0x000fe20007810000 */
[----:B------:R-:W-:Y:S01]  /*4520*/  MUFU.TANH R42, R42 ;  /* 0x0000002a002a7308 */ /* 0x000fe20000002400 */
[----:B-1----:R-:W-:Y:S01]  /*4530*/  FSEL R43, R56, -INF , P6 ;  /* 0xff800000382b7808 */ /* 0x002fe20003000000 */
[----:B------:R-:W-:Y:S01]  /*4540*/  IMAD.MOV.U32 R56, RZ, RZ, R119 ;  /* 0x000000ffff387224 */ /* 0x000fe200078e0077 */
[----:B------:R-:W-:-:S02]  /*4550*/  FMNMX.FTZ R14, R83, R14, !PT ;  /* 0x0000000e530e7209 */ /* 0x000fc40007810000 */
[----:B------:R-:W-:Y:S02]  /*4560*/  ISETP.GT.AND P6, PT, R20, 0x31, PT ;  /* 0x000000311400780c */ /* 0x000fe40003fc4270 */
[----:B------:R-:W-:Y:S01]  /*4570*/  FMNMX.FTZ R14, R85, R14, !PT ;  /* 0x0000000e550e7209 */ /* 0x000fe20007810000 */
[----:B------:R-:W1:Y:S01]  /*4580*/  MUFU.TANH R49, R49 ;  /* 0x0000003100317308 */ /* 0x000e620000002400 */
[----:B--2---:R-:W-:Y:S01]  /*4590*/  FSEL R87, R50, -INF , P3 ;  /* 0xff80000032577808 */ /* 0x004fe20001800000 */
[----:B------:R-:W-:Y:S01]  /*45a0*/  IMAD.MOV.U32 R50, RZ, RZ, R119 ;  /* 0x000000ffff327224 */ /* 0x000fe200078e0077 */
[----:B------:R-:W-:Y:S02]  /*45b0*/  FMNMX.FTZ R14, R63, R14, !PT ;  /* 0x0000000e3f0e7209 */ /* 0x000fe40007810000 */
[----:B0-----:R-:W-:Y:S02]  /*45c0*/  FSEL R89, R51, -INF , P6 ;  /* 0xff80000033597808 */ /* 0x001fe40003000000 */
[----:B------:R-:W-:Y:S01]  /*45d0*/  FMNMX.FTZ R22, R87, R14, !PT ;  /* 0x0000000e57167209 */ /* 0x000fe20007810000 */
[----:B------:R-:W0:Y:S03]  /*45e0*/  MUFU.TANH R52, R52 ;  /* 0x0000003400347308 */ /* 0x000e260000002400 */
[----:B------:R-:W-:-:S05]  /*45f0*/  FMNMX.FTZ R22, R89, R22, !PT ;  /* 0x0000001659167209 */ /* 0x000fca0007810000 */
[----:B------:R2:W-:Y:S01]  /*4600*/  MUFU.TANH R8, R45 ;  /* 0x0000002d00087308 */ /* 0x0005e20000002400 */
[----:B-1----:R-:W-:Y:S02]  /*4610*/  FSEL R49, R49, -INF , P6 ;  /* 0xff80000031317808 */ /* 0x002fe40003000000 */
[C---:B------:R-:W-:Y:S01]  /*4620*/  ISETP.GT.AND P6, PT, R20.reuse, 0x48, PT ;  /* 0x000000481400780c */ /* 0x040fe20003fc4270 */
[----:B------:R-:W-:Y:S02]  /*4630*/  WARPGROUP.DEPBAR.LE gsb0, 0x0 ;  /* 0x00008000000079c5 */ /* 0x000fe40000010000 */
[----:B------:R-:W-:Y:S01]  /*4640*/  WARPGROUP.ARRIVE ;  /* 0x00000000000079c5 */ /* 0x000fe20000000000 */
[----:B------:R-:W-:Y:S01]  /*4650*/  FMUL.FTZ R12, R33, UR8 ;  /* 0x00000008210c7c20 */ /* 0x000fe20008410000 */
[----:B------:R-:W-:Y:S01]  /*4660*/  FSEL R33, R57, -INF , P5 ;  /* 0xff80000039217808 */ /* 0x000fe20002800000 */
[----:B------:R-:W1:Y:S01]  /*4670*/  MUFU.TANH R46, R46 ;  /* 0x0000002e002e7308 */ /* 0x000e620000002400 */
[----:B------:R-:W-:Y:S01]  /*4680*/  ISETP.GT.AND P5, PT, R20, 0x38, PT ;  /* 0x000000381400780c */ /* 0x000fe20003fa4270 */
[----:B------:R-:W-:Y:S01]  /*4690*/  FMUL.FTZ R34, R34, UR8 ;  /* 0x0000000822227c20 */ /* 0x000fe20008410000 */
[----:B------:R-:W-:Y:S01]  /*46a0*/  HGMMA.64x16x16.F32 R24, gdesc[UR4], R24, gsb0 ;  /* 0x00200000041879f0 */ /* 0x000fe20008000818 */
[----:B--2---:R-:W-:Y:S01]  /*46b0*/  FSEL R45, R60, -INF , P4 ;  /* 0xff8000003c2d7808 */ /* 0x004fe20002000000 */
[----:B------:R-:W-:Y:S01]  /*46c0*/  FMUL.FTZ R13, R35, UR8 ;  /* 0x00000008230d7c20 */ /* 0x000fe20008410000 */
[----:B------:R-:W-:Y:S01]  /*46d0*/  ISETP.GT.AND P4, PT, R20, 0x39, PT ;  /* 0x000000391400780c */ /* 0x000fe20003f84270 */
[----:B------:R-:W-:Y:S01]  /*46e0*/  FMUL.FTZ R38, R38, UR8 ;  /* 0x0000000826267c20 */ /* 0x000fe20008410000 */
[----:B------:R-:W-:Y:S01]  /*46f0*/  FSEL R91, R54, -INF , P5 ;  /* 0xff800000365b7808 */ /* 0x000fe20002800000 */
[----:B------:R-:W2:Y:S01]  /*4700*/  MUFU.TANH R53, R53 ;  /* 0x0000003500357308 */ /* 0x000ea20000002400 */
[----:B------:R-:W-:Y:S01]  /*4710*/  FSEL R35, R61, -INF , P2 ;  /* 0xff8000003d237808 */ /* 0x000fe20001000000 */
[----:B------:R-:W-:Y:S01]  /*4720*/  FMUL.FTZ R36, R36, UR8 ;  /* 0x0000000824247c20 */ /* 0x000fe20008410000 */
[----:B------:R-:W-:Y:S01]  /*4730*/  ISETP.GT.AND P2, PT, R20, 0x40, PT ;  /* 0x000000401400780c */ /* 0x000fe20003f44270 */
[----:B------:R-:W-:Y:S01]  /*4740*/  FMUL.FTZ R14, R39, UR8 ;  /* 0x00000008270e7c20 */ /* 0x000fe20008410000 */
[----:B------:R-:W-:Y:S01]  /*4750*/  FSEL R93, R55, -INF , P4 ;  /* 0xff800000375d7808 */ /* 0x000fe20002000000 */
[----:B------:R-:W-:Y:S01]  /*4760*/  FMUL.FTZ R32, R32, UR8 ;  /* 0x0000000820207c20 */ /* 0x000fe20008410000 */
[----:B------:R-:W-:Y:S01]  /*4770*/  FMNMX.FTZ R22, R91, R22, !PT ;  /* 0x000000165b167209 */ /* 0x000fe20007810000 */
[----:B------:R3:W4:Y:S01]  /*4780*/  MUFU.TANH R10, R47 ;  /* 0x0000002f000a7308 */ /* 0x0007220000002400 */
[----:B------:R-:W-:Y:S01]  /*4790*/  FSEL R95, R42, -INF , P2 ;  /* 0xff8000002a5f7808 */ /* 0x000fe20001000000 */
[----:B------:R-:W-:Y:S01]  /*47a0*/  FMUL.FTZ R37, R37, UR8 ;  /* 0x0000000825257c20 */ /* 0x000fe20008410000 */
[----:B------:R-:W-:Y:S01]  /*47b0*/  FMNMX.FTZ R22, R93, R22, !PT ;  /* 0x000000165d167209 */ /* 0x000fe20007810000 */
[----:B------:R-:W-:Y:S01]  /*47c0*/  ULDC UR4, c[0x0][0x988] ;  /* 0x0002620000047ab9 */ /* 0x000fe20000000800 */
[----:B0-----:R-:W-:Y:S01]  /*47d0*/  FSEL R51, R52, -INF , P5 ;  /* 0xff80000034337808 */ /* 0x001fe20002800000 */
[--C-:B------:R-:W-:Y:S01]  /*47e0*/  IMAD.MOV.U32 R60, RZ, RZ, R119.reuse ;  /* 0x000000ffff3c7224 */ /* 0x100fe200078e0077 */
[----:B------:R-:W-:Y:S01]  /*47f0*/  FMNMX.FTZ R22, R95, R22, !PT ;  /* 0x000000165f167209 */ /* 0x000fe20007810000 */
[----:B------:R-:W0:Y:S01]  /*4800*/  MUFU.TANH R34, R34 ;  /* 0x0000002200227308 */ /* 0x000e220000002400 */
[----:B---3--:R-:W-:Y:S01]  /*4810*/  FSEL R47, R48, -INF , P3 ;  /* 0xff800000302f7808 */ /* 0x008fe20001800000 */
[--C-:B------:R-:W-:Y:S01]  /*4820*/  IMAD.MOV.U32 R54, RZ, RZ, R119.reuse ;  /* 0x000000ffff367224 */ /* 0x100fe200078e0077 */
[C---:B------:R-:W-:Y:S01]  /*4830*/  ISETP.GT.AND P3, PT, R20.reuse, 0x41, PT ;  /* 0x000000411400780c */ /* 0x040fe20003f64270 */
[--C-:B------:R-:W-:Y:S01]  /*4840*/  IMAD.MOV.U32 R52, RZ, RZ, R119.reuse ;  /* 0x000000ffff347224 */ /* 0x100fe200078e0077 */
[----:B------:R-:W-:Y:S01]  /*4850*/  ISETP.GT.AND P5, PT, R20, 0x49, PT ;  /* 0x000000491400780c */ /* 0x000fe20003fa4270 */
[--C-:B------:R-:W-:Y:S01]  /*4860*/  IMAD.MOV.U32 R48, RZ, RZ, R119.reuse ;  /* 0x000000ffff307224 */ /* 0x100fe200078e0077 */
[----:B------:R-:W-:Y:S01]  /*4870*/  FSEL R97, R6, -INF , P3 ;  /* 0xff80000006617808 */ /* 0x000fe20001800000 */
[----:B------:R-:W3:Y:S01]  /*4880*/  MUFU.TANH R40, R40 ;  /* 0x0000002800287308 */ /* 0x000ee20000002400 */
[----:B-1----:R-:W-:Y:S01]  /*4890*/  FSEL R99, R46, -INF , P6 ;  /* 0xff8000002e637808 */ /* 0x002fe20003000000 */
[----:B------:R-:W-:Y:S01]  /*48a0*/  IMAD.MOV.U32 R46, RZ, RZ, R119 ;  /* 0x000000ffff2e7224 */ /* 0x000fe200078e0077 */
[----:B------:R-:W-:-:S02]  /*48b0*/  FMNMX.FTZ R22, R97, R22, !PT ;  /* 0x0000001661167209 */ /* 0x000fc40007810000 */
[----:B--2---:R-:W-:Y:S02]  /*48c0*/  FSEL R39, R53, -INF , P4 ;  /* 0xff80000035277808 */ /* 0x004fe40002000000 */
[----:B------:R-:W-:Y:S01]  /*48d0*/  ISETP.GT.AND P4, PT, R20, 0x50, PT ;  /* 0x000000501400780c */ /* 0x000fe20003f84270 */
[----:B------:R-:W1:Y:S01]  /*48e0*/  MUFU.TANH R13, R13 ;  /* 0x0000000d000d7308 */ /* 0x000e620000002400 */
[----:B------:R-:W-:Y:S02]  /*48f0*/  FSEL R55, R4, -INF , P3 ;  /* 0xff80000004377808 */ /* 0x000fe40001800000 */
[----:B----4-:R-:W-:Y:S02]  /*4900*/  FSEL R101, R10, -INF , P5 ;  /* 0xff8000000a657808 */ /* 0x010fe40002800000 */
[----:B------:R-:W-:Y:S02]  /*4910*/  FMNMX.FTZ R22, R99, R22, !PT ;  /* 0x0000001663167209 */ /* 0x000fe40007810000 */
[----:B------:R-:W-:Y:S01]  /*4920*/  ISETP.GT.AND P3, PT, R20, 0x51, PT ;  /* 0x000000511400780c */ /* 0x000fe20003f64270 */
[----:B------:R-:W2:Y:S01]  /*4930*/  MUFU.TANH R44, R44 ;  /* 0x0000002c002c7308 */ /* 0x000ea20000002400 */
[----:B0-----:R-:W-:-:S02]  /*4940*/  FSEL R103, R34, -INF , P4 ;  /* 0xff80000022677808 */ /* 0x001fc40002000000 */
[----:B------:R-:W-:Y:S02]  /*4950*/  FMNMX.FTZ R22, R101, R22, !PT ;  /* 0x0000001665167209 */ /* 0x000fe40007810000 */
[----:B---3--:R-:W-:Y:S01]  /*4960*/  FSEL R53, R40, -INF , P2 ;  /* 0xff80000028357808 */ /* 0x008fe20001000000 */
[----:B------:R-:W-:Y:S02]  /*4970*/  WARPGROUP.DEPBAR.LE gsb0, 0x0 ;  /* 0x00008000000079c5 */ /* 0x000fe40000010000 */
[----:B------:R-:W0:Y:S01]  /*4980*/  MUFU.TANH R38, R38 ;  /* 0x0000002600267308 */ /* 0x000e220000002400 */
[----:B------:R-:W-:Y:S01]  /*4990*/  FMUL.FTZ R26, R26, UR8 ;  /* 0x000000081a1a7c20 */ /* 0x000fe20008410000 */
[----:B------:R-:W-:Y:S01]  /*49a0*/  FMUL.FTZ R6, R31, UR8 ;  /* 0x000000081f067c20 */ /* 0x000fe20008410000 */
[----:B------:R-:W-:Y:S01]  /*49b0*/  FMUL.FTZ R4, R27, UR8 ;  /* 0x000000081b047c20 */ /* 0x000fe20008410000 */
[----:B------:R-:W-:Y:S01]  /*49c0*/  FMUL.FTZ R30, R30, UR8 ;  /* 0x000000081e1e7c20 */ /* 0x000fe20008410000 */
[----:B------:R-:W-:Y:S01]  /*49d0*/  ISETP.GT.AND P2, PT, R20, 0x58, PT ;  /* 0x000000581400780c */ /* 0x000fe20003f44270 */
[----:B------:R-:W-:Y:S01]  /*49e0*/  FMUL.FTZ R24, R24, UR8 ;  /* 0x0000000818187c20 */ /* 0x000fe20008410000 */
[----:B-1----:R-:W-:Y:S01]  /*49f0*/  FSEL R13, R13, -INF , P3 ;  /* 0xff8000000d0d7808 */ /* 0x002fe20001800000 */
[----:B------:R-:W1:Y:S01]  /*4a00*/  MUFU.TANH R36, R36 ;  /* 0x0000002400247308 */ /* 0x000e620000002400 */
[----:B------:R-:W-:Y:S01]  /*4a10*/  FMNMX.FTZ R22, R103, R22, !PT ;  /* 0x0000001667167209 */ /* 0x000fe20007810000 */
[----:B------:R-:W-:Y:S01]  /*4a20*/  FMUL.FTZ R25, R25, UR8 ;  /* 0x0000000819197c20 */ /* 0x000fe20008410000 */
[----:B--2---:R-:W-:Y:S01]  /*4a30*/  FSEL R27, R44, -INF , P6 ;  /* 0xff8000002c1b7808 */ /* 0x004fe20003000000 */
[----:B------:R-:W-:Y:S01]  /*4a40*/  FMUL.FTZ R28, R28, UR8 ;  /* 0x000000081c1c7c20 */ /* 0x000fe20008410000 */
[----:B------:R-:W-:Y:S01]  /*4a50*/  ISETP.GT.AND P6, PT, R20, 0x59, PT ;  /* 0x000000591400780c */ /* 0x000fe20003fc4270 */
[----:B------:R-:W-:Y:S01]  /*4a60*/  FMUL.FTZ R29, R29, UR8 ;  /* 0x000000081d1d7c20 */ /* 0x000fe20008410000 */
[----:B------:R-:W-:Y:S01]  /*4a70*/  FMNMX.FTZ R22, R13, R22, !PT ;  /* 0x000000160d167209 */ /* 0x000fe20007810000 */
[----:B------:R-:W2:Y:S01]  /*4a80*/  MUFU.TANH R14, R14 ;  /* 0x0000000e000e7308 */ /* 0x000ea20000002400 */
[----:B0-----:R-:W-:-:S02]  /*4a90*/  FSEL R105, R38, -INF , P2 ;  /* 0xff80000026697808 */ /* 0x001fc40001000000 */
[----:B------:R-:W-:Y:S02]  /*4aa0*/  FSEL R31, R8, -INF , P5 ;  /* 0xff800000081f7808 */ /* 0x000fe40002800000 */
[----:B------:R-:W-:Y:S02]  /*4ab0*/  ISETP.GT.AND P5, PT, R20, 0x60, PT ;  /* 0x000000601400780c */ /* 0x000fe40003fa4270 */
[----:B------:R-:W-:Y:S01]  /*4ac0*/  FMNMX.FTZ R22, R105, R22, !PT ;  /* 0x0000001669167209 */ /* 0x000fe20007810000 */
[----:B------:R-:W0:Y:S01]  /*4ad0*/  MUFU.TANH R32, R32 ;  /* 0x0000002000207308 */ /* 0x000e220000002400 */
[----:B-1----:R-:W-:Y:S02]  /*4ae0*/  FSEL R61, R36, -INF , P2 ;  /* 0xff800000243d7808 */ /* 0x002fe40001000000 */
[----:B------:R-:W-:Y:S02]  /*4af0*/  ISETP.GT.AND P2, PT, R20, 0x69, PT ;  /* 0x000000691400780c */ /* 0x000fe40003f44270 */
[----:B------:R-:W-:-:S02]  /*4b00*/  MOV R8, UR4 ;  /* 0x0000000400087c02 */ /* 0x000fc40008000f00 */
[----:B------:R-:W-:Y:S01]  /*4b10*/  R2UR UR4, R17 ;  /* 0x00000000110472ca */ /* 0x000fe200000e0000 */
[----:B------:R-:W1:Y:S01]  /*4b20*/  MUFU.TANH R26, R26 ;  /* 0x0000001a001a7308 */ /* 0x000e620000002400 */
[----:B--2---:R-:W-:-:S04]  /*4b30*/  FSEL R107, R14, -INF , P6 ;  /* 0xff8000000e6b7808 */ /* 0x004fc80003000000 */
[----:B------:R-:W-:-:S03]  /*4b40*/  FMNMX.FTZ R22, R107, R22, !PT ;  /* 0x000000166b167209 */ /* 0x000fc60007810000 */
[----:B------:R-:W2:Y:S01]  /*4b50*/  MUFU.TANH R6, R6 ;  /* 0x0000000600067308 */ /* 0x000ea20000002400 */
[----:B0-----:R-:W-:Y:S02]  /*4b60*/  FSEL R57, R32, -INF , P4 ;  /* 0xff80000020397808 */ /* 0x001fe40002000000 */
[----:B------:R-:W-:Y:S01]  /*4b70*/  ISETP.GT.AND P4, PT, R20, 0x61, PT ;  /* 0x000000611400780c */ /* 0x000fe20003f84270 */
[----:B------:R-:W-:-:S03]  /*4b80*/  UISETP.GE.AND UP0, UPT, UR38, UR4, UPT ;  /* 0x000000042600728c */ /* 0x000fc6000bf06270 */
[----:B------:R-:W-:Y:S01]  /*4b90*/  UMOV UR4, URZ ;  /* 0x0000003f00047c82 */ /* 0x000fe20008000000 */
[----:B------:R-:W0:Y:S01]  /*4ba0*/  MUFU.TANH R12, R12 ;  /* 0x0000000c000c7308 */ /* 0x000e220000002400 */
[----:B-1----:R-:W-:-:S04]  /*4bb0*/  FSEL R109, R26, -INF , P5 ;  /* 0xff8000001a6d7808 */ /* 0x002fc80002800000 */
[----:B------:R-:W-:-:S03]  /*4bc0*/  FMNMX.FTZ R22, R109, R22, !PT ;  /* 0x000000166d167209 */ /* 0x000fc60007810000 */
[----:B------:R-:W1:Y:S01]  /*4bd0*/  MUFU.TANH R4, R4 ;  /* 0x0000000400047308 */ /* 0x000e620000002400 */
[----:B--2---:R-:W-:Y:S02]  /*4be0*/  FSEL R115, R6, -INF , P2 ;  /* 0xff80000006737808 */ /* 0x004fe40001000000 */
[----:B------:R-:W-:-:S04]  /*4bf0*/  FMNMX.FTZ R6, R7, R0, !PT ;  /* 0x0000000007067209 */ /* 0x000fc80007810000 */
[----:B------:R-:W-:Y:S01]  /*4c00*/  FMNMX.FTZ R6, R9, R6, !PT ;  /* 0x0000000609067209 */ /* 0x000fe20007810000 */
[----:B------:R-:W2:Y:S01]  /*4c10*/  MUFU.TANH R30, R30 ;  /* 0x0000001e001e7308 */ /* 0x000ea20000002400 */
[----:B0-----:R-:W-:Y:S02]  /*4c20*/  FSEL R59, R12, -INF , P3 ;  /* 0xff8000000c3b7808 */ /* 0x001fe40001800000 */
[----:B------:R-:W-:Y:S02]  /*4c30*/  ISETP.GT.AND P3, PT, R20, 0x68, PT ;  /* 0x000000681400780c */ /* 0x000fe40003f64270 */
[----:B------:R-:W-:-:S03]  /*4c40*/  FMNMX.FTZ R6, R21, R6, !PT ;  /* 0x0000000615067209 */ /* 0x000fc60007810000 */
[----:B------:R-:W0:Y:S01]  /*4c50*/  MUFU.TANH R37, R37 ;  /* 0x0000002500257308 */ /* 0x000e220000002400 */
[----:B-1----:R-:W-:Y:S02]  /*4c60*/  FSEL R111, R4, -INF , P4 ;  /* 0xff800000046f7808 */ /* 0x002fe40002000000 */
[----:B------:R-:W-:Y:S02]  /*4c70*/  FMNMX.FTZ R6, R23, R6, !PT ;  /* 0x0000000617067209 */ /* 0x000fe40007810000 */
[----:B------:R-:W-:Y:S02]  /*4c80*/  FMNMX.FTZ R22, R111, R22, !PT ;  /* 0x000000166f167209 */ /* 0x000fe40007810000 */
[----:B------:R-:W-:Y:S01]  /*4c90*/  FMNMX.FTZ R12, R19, R6, !PT ;  /* 0x00000006130c7209 */ /* 0x000fe20007810000 */
[----:B------:R-:W-:Y:S01]  /*4ca0*/  MUFU.TANH R24, R24 ;  /* 0x0000001800187308 */ /* 0x000fe20000002400 */
[----:B--2---:R-:W-:Y:S02]  /*4cb0*/  FSEL R113, R30, -INF , P3 ;  /* 0xff8000001e717808 */ /* 0x004fe40001800000 */
[----:B------:R-:W-:-:S02]  /*4cc0*/  FMNMX.FTZ R12, R15, R12, !PT ;  /* 0x0000000c0f0c7209 */ /* 0x000fc40007810000 */
[----:B------:R-:W-:Y:S02]  /*4cd0*/  FMNMX.FTZ R22, R113, R22, !PT ;  /* 0x0000001671167209 */ /* 0x000fe40007810000 */
[----:B------:R-:W-:Y:S01]  /*4ce0*/  FMNMX.FTZ R12, R41, R12, !PT ;  /* 0x0000000c290c7209 */ /* 0x000fe20007810000 */
[----:B------:R-:W1:Y:S01]  /*4cf0*/  MUFU.TANH R25, R25 ;  /* 0x0000001900197308 */ /* 0x000e620000002400 */
[----:B------:R-:W-:Y:S02]  /*4d00*/  FMNMX.FTZ R22, R115, R22, !PT ;  /* 0x0000001673167209 */ /* 0x000fe40007810000 */
[----:B------:R-:W-:Y:S02]  /*4d10*/  FMNMX.FTZ R12, R43, R12, !PT ;  /* 0x0000000c2b0c7209 */ /* 0x000fe40007810000 */
[----:B0-----:R-:W-:Y:S01]  /*4d20*/  FSEL R37, R37, -INF , P6 ;  /* 0xff80000025257808 */ /* 0x001fe20003000000 */
[----:B------:R-:W0:Y:S01]  /*4d30*/  SHFL.BFLY PT, R117, R22, 0x2, 0x1f ;  /* 0x0c401f0016757f89 */ /* 0x000e2200000e0000 */
[----:B------:R-:W-:Y:S01]  /*4d40*/  FMNMX.FTZ R12, R33, R12, !PT ;  /* 0x0000000c210c7209 */ /* 0x000fe20007810000 */
[----:B------:R-:W-:Y:S03]  /*4d50*/  MUFU.TANH R28, R28 ;  /* 0x0000001c001c7308 */ /* 0x000fe60000002400 */
[----:B------:R-:W-:-:S04]  /*4d60*/  FMNMX.FTZ R12, R45, R12, !PT ;  /* 0x0000000c2d0c7209 */ /* 0x000fc80007810000 */
[----:B------:R-:W-:Y:S01]  /*4d70*/  FMNMX.FTZ R12, R35, R12, !PT ;  /* 0x0000000c230c7209 */ /* 0x000fe20007810000 */
[----:B------:R-:W2:Y:S01]  /*4d80*/  MUFU.TANH R29, R29 ;  /* 0x0000001d001d7308 */ /* 0x000ea20000002400 */
[----:B-1----:R-:W-:Y:S02]  /*4d90*/  FSEL R25, R25, -INF , P4 ;  /* 0xff80000019197808 */ /* 0x002fe40002000000 */
[----:B------:R-:W-:-:S04]  /*4da0*/  FMNMX.FTZ R12, R47, R12, !PT ;  /* 0x0000000c2f0c7209 */ /* 0x000fc80007810000 */
[----:B------:R-:W-:-:S04]  /*4db0*/  FMNMX.FTZ R12, R49, R12, !PT ;  /* 0x0000000c310c7209 */ /* 0x000fc80007810000 */
[----:B------:R-:W-:Y:S02]  /*4dc0*/  FMNMX.FTZ R12, R51, R12, !PT ;  /* 0x0000000c330c7209 */ /* 0x000fe40007810000 */
[----:B0-----:R-:W-:Y:S02]  /*4dd0*/  FMNMX.FTZ R117, R22, R117, !PT ;  /* 0x0000007516757209 */ /* 0x001fe40007810000 */
[----:B------:R-:W-:Y:S02]  /*4de0*/  FMNMX.FTZ R12, R39, R12, !PT ;  /* 0x0000000c270c7209 */ /* 0x000fe40007810000 */
[----:B--2---:R-:W-:Y:S01]  /*4df0*/  FSEL R29, R29, -INF , P2 ;  /* 0xff8000001d1d7808 */ /* 0x004fe20001000000 */
[----:B------:R-:W0:Y:S01]  /*4e00*/  SHFL.BFLY PT, R10, R117, 0x1, 0x1f ;  /* 0x0c201f00750a7f89 */ /* 0x000e2200000e0000 */
[----:B------:R-:W-:-:S04]  /*4e10*/  FMNMX.FTZ R12, R53, R12, !PT ;  /* 0x0000000c350c7209 */ /* 0x000fc80007810000 */
[----:B------:R-:W-:-:S04]  /*4e20*/  FMNMX.FTZ R12, R55, R12, !PT ;  /* 0x0000000c370c7209 */ /* 0x000fc80007810000 */
[----:B------:R-:W-:-:S04]  /*4e30*/  FMNMX.FTZ R12, R27, R12, !PT ;  /* 0x0000000c1b0c7209 */ /* 0x000fc80007810000 */
[----:B------:R-:W-:-:S04]  /*4e40*/  FMNMX.FTZ R12, R31, R12, !PT ;  /* 0x0000000c1f0c7209 */ /* 0x000fc80007810000 */
[----:B------:R-:W-:-:S04]  /*4e50*/  FMNMX.FTZ R12, R57, R12, !PT ;  /* 0x0000000c390c7209 */ /* 0x000fc80007810000 */
[----:B------:R-:W-:Y:S02]  /*4e60*/  FMNMX.FTZ R12, R59, R12, !PT ;  /* 0x0000000c3b0c7209 */ /* 0x000fe40007810000 */
[----:B0-----:R-:W-:Y:S01]  /*4e70*/  FMNMX.FTZ R10, R117, R10, !PT ;  /* 0x0000000a750a7209 */ /* 0x001fe20007810000 */
[----:B------:R-:W-:Y:S01]  /*4e80*/  IMAD.MOV.U32 R117, RZ, RZ, R119 ;  /* 0x000000ffff757224 */ /* 0x000fe200078e0077 */
[----:B------:R-:W-:Y:S02]  /*4e90*/  FMNMX.FTZ R12, R61, R12, !PT ;  /* 0x0000000c3d0c7209 */ /* 0x000fe40007810000 */
[C---:B------:R-:W-:Y:S01]  /*4ea0*/  FSETP.NEU.FTZ.AND P0, PT, R10.reuse, -INF , PT ;  /* 0xff8000000a00780b */ /* 0x040fe20003f1d000 */
[----:B------:R-:W-:Y:S01]  /*4eb0*/  FMUL.FTZ R4, R10, R8 ;  /* 0x000000080a047220 */ /* 0x000fe20000410000 */
[----:B------:R-:W-:-:S04]  /*4ec0*/  FMNMX.FTZ R12, R37, R12, !PT ;  /* 0x0000000c250c7209 */ /* 0x000fc80007810000 */
[----:B------:R-:W-:Y:S02]  /*4ed0*/  FSEL R14, R4, RZ, P0 ;  /* 0x000000ff040e7208 */ /* 0x000fe40000000000 */
[----:B------:R-:W-:Y:S01]  /*4ee0*/  ISETP.NE.AND P0, PT, R80, RZ, PT ;  /* 0x000000ff5000720c */ /* 0x000fe20003f05270 */
[--C-:B------:R-:W-:Y:S02]  /*4ef0*/  IMAD.MOV.U32 R80, RZ, RZ, R119.reuse ;  /* 0x000000ffff507224 */ /* 0x100fe400078e0077 */
[-CC-:B------:R-:W-:Y:S01]  /*4f00*/  FFMA.FTZ R30, R63, R8.reuse, -R14.reuse ;  /* 0x000000083f1e7223 */ /* 0x180fe2000001080e */
[----:B------:R-:W-:Y:S01]  /*4f10*/  FSEL R63, R24, -INF , P5 ;  /* 0xff800000183f7808 */ /* 0x000fe20002800000 */
[-CC-:B------:R-:W-:Y:S01]  /*4f20*/  FFMA.FTZ R65, R65, R8.reuse, -R14.reuse ;  /* 0x0000000841417223 */ /* 0x180fe2000001080e */
[-CC-:B------:R-:W-:Y:S01]  /*4f30*/  FFMA.FTZ R67, R67, R8.reuse, -R14.reuse ;  /* 0x0000000843437223 */ /* 0x180fe2000001080e */
[--C-:B------:R-:W-:Y:S01]  /*4f40*/  FFMA.FTZ R36, R13, R8, -R14.reuse ;  /* 0x000000080d247223 */ /* 0x100fe2000001080e */
[----:B------:R-:W-:Y:S01]  /*4f50*/  FMNMX.FTZ R12, R63, R12, !PT ;  /* 0x0000000c3f0c7209 */ /* 0x000fe20007810000 */
[----:B------:R0:W-:Y:S01]  /*4f60*/  MUFU.EX2 R199, R65 ;  /* 0x0000004100c77308 */ /* 0x0001e20000000800 */
[-CC-:B------:R-:W-:Y:S01]  /*4f70*/  FFMA.FTZ R201, R73, R8.reuse, -R14.reuse ;  /* 0x0000000849c97223 */ /* 0x180fe2000001080e */
[--C-:B------:R-:W-:Y:S01]  /*4f80*/  FFMA.FTZ R4, R75, R8, -R14.reuse ;  /* 0x000000084b047223 */ /* 0x100fe2000001080e */
[----:B------:R-:W-:Y:S01]  /*4f90*/  FMNMX.FTZ R12, R25, R12, !PT ;  /* 0x0000000c190c7209 */ /* 0x000fe20007810000 */
[-CC-:B------:R-:W-:Y:S01]  /*4fa0*/  FFMA.FTZ R203, R77, R8.reuse, -R14.reuse ;  /* 0x000000084dcb7223 */ /* 0x180fe2000001080e */
[-CC-:B------:R-:W-:Y:S01]  /*4fb0*/  FFMA.FTZ R79, R79, R8.reuse, -R14.reuse ;  /* 0x000000084f4f7223 */ /* 0x180fe2000001080e */
[-CC-:B------:R-:W-:Y:S01]  /*4fc0*/  FFMA.FTZ R197, R81, R8.reuse, -R14.reuse ;  /* 0x0000000851c57223 */ /* 0x180fe2000001080e */
[-CC-:B------:R-:W-:Y:S01]  /*4fd0*/  FFMA.FTZ R71, R71, R8.reuse, -R14.reuse ;  /* 0x0000000847477223 */ /* 0x180fe2000001080e */
[----:B------:R1:W-:Y:S01]  /*4fe0*/  MUFU.EX2 R20, R67 ;  /* 0x0000004300147308 */ /* 0x0003e20000000800 */
[----:B0-----:R-:W-:Y:S01]  /*4ff0*/  FSEL R65, R28, -INF , P3 ;  /* 0xff8000001c417808 */ /* 0x001fe20001800000 */
        /* <DEDUP_REMOVED lines=8> */
[-CC-:B------:R-:W-:Y:S01]  /*5080*/  FFMA.FTZ R91, R91, R8.reuse, -R14.reuse ;  /* 0x000000085b5b7223 */ /* 0x180fe2000001080e */
[-CC-:B------:R-:W-:Y:S01]  /*5090*/  FFMA.FTZ R93, R93, R8.reuse, -R14.reuse ;  /* 0x000000085d5d7223 */ /* 0x180fe2000001080e */
[-CC-:B------:R-:W-:Y:S01]  /*50a0*/  FFMA.FTZ R95, R95, R8.reuse, -R14.reuse ;  /* 0x000000085f5f7223 */ /* 0x180fe2000001080e */
[-CC-:B------:R-:W-:Y:S01]  /*50b0*/  FFMA.FTZ R97, R97, R8.reuse, -R14.reuse ;  /* 0x0000000861617223 */ /* 0x180fe2000001080e */
[----:B-1----:R-:W0:Y:S01]  /*50c0*/  SHFL.BFLY PT, R67, R12, 0x2, 0x1f ;  /* 0x0c401f000c437f89 */ /* 0x002e2200000e0000 */
[-CC-:B------:R-:W-:Y:S01]  /*50d0*/  FFMA.FTZ R99, R99, R8.reuse, -R14.reuse ;  /* 0x0000000863637223 */ /* 0x180fe2000001080e */
[----:B------:R-:W1:Y:S01]  /*50e0*/  MUFU.EX2 R4, R4 ;  /* 0x0000000400047308 */ /* 0x000e620000000800 */
        /* <DEDUP_REMOVED lines=8> */
[----:B------:R-:W-:Y:S01]  /*5170*/  FFMA.FTZ R14, R115, R8, -R14 ;  /* 0x00000008730e7223 */ /* 0x000fe2000001080e */
[-C--:B------:R-:W-:Y:S01]  /*5180*/  MOV R115, R119.reuse ;  /* 0x0000007700737202 */ /* 0x080fe20000000f00 */
[--C-:B------:R-:W-:Y:S01]  /*5190*/  IMAD.MOV.U32 R81, RZ, RZ, R119.reuse ;  /* 0x000000ffff517224 */ /* 0x100fe200078e0077 */
[----:B------:R-:W-:Y:S01]  /*51a0*/  MOV R75, R119 ;  /* 0x00000077004b7202 */ /* 0x000fe20000000f00 */
[----:B------:R-:W-:-:S02]  /*51b0*/  IMAD.MOV.U32 R77, RZ, RZ, R119 ;  /* 0x000000ffff4d7224 */ /* 0x000fc400078e0077 */
[----:B------:R-:W-:Y:S01]  /*51c0*/  IMAD.MOV.U32 R73, RZ, RZ, R119 ;  /* 0x000000ffff497224 */ /* 0x000fe200078e0077 */
[----:B------:R2:W-:Y:S01]  /*51d0*/  MUFU.EX2 R6, R79 ;  /* 0x0000004f00067308 */ /* 0x0005e20000000800 */
[----:B0-----:R-:W-:-:S07]  /*51e0*/  FMNMX.FTZ R67, R12, R67, !PT ;  /* 0x000000430c437209 */ /* 0x001fce0007810000 */
[----:B------:R-:W-:Y:S01]  /*51f0*/  MUFU.EX2 R197, R197 ;  /* 0x000000c500c57308 */ /* 0x000fe20000000800 */
[-C--:B--2---:R-:W-:Y:S01]  /*5200*/  MOV R79, R119.reuse ;  /* 0x00000077004f7202 */ /* 0x084fe20000000f00 */
[----:B------:R-:W0:Y:S06]  /*5210*/  SHFL.BFLY PT, R12, R67, 0x1, 0x1f ;  /* 0x0c201f00430c7f89 */ /* 0x000e2c00000e0000 */
[----:B------:R2:W-:Y:S08]  /*5220*/  MUFU.EX2 R22, R71 ;  /* 0x0000004700167308 */ /* 0x0005f00000000800 */
[----:B------:R-:W-:Y:S01]  /*5230*/  MUFU.EX2 R69, R69 ;  /* 0x0000004500457308 */ /* 0x000fe20000000800 */
[----:B--2---:R-:W-:-:S07]  /*5240*/  MOV R71, R119 ;  /* 0x0000007700477202 */ /* 0x004fce0000000f00 */
[----:B------:R2:W3:Y:S01]  /*5250*/  MUFU.EX2 R26, R83 ;  /* 0x00000053001a7308 */ /* 0x0004e20000000800 */
[----:B0-----:R-:W-:Y:S02]  /*5260*/  FMNMX.FTZ R13, R67, R12, !PT ;  /* 0x0000000c430d7209 */ /* 0x001fe40007810000 */
[-C--:B------:R-:W-:Y:S02]  /*5270*/  MOV R67, R119.reuse ;  /* 0x0000007700437202 */ /* 0x080fe40000000f00 */
[C---:B------:R-:W-:Y:S01]  /*5280*/  FSETP.NEU.FTZ.AND P2, PT, R13.reuse, -INF , PT ;  /* 0xff8000000d00780b */ /* 0x040fe20003f5d000 */
[----:B------:R-:W-:Y:S02]  /*5290*/  FMUL.FTZ R12, R13, R8 ;  /* 0x000000080d0c7220 */ /* 0x000fe40000410000 */
[----:B------:R-:W-:Y:S01]  /*52a0*/  MUFU.EX2 R85, R85 ;  /* 0x0000005500557308 */ /* 0x000fe20000000800 */
[----:B--2---:R-:W-:Y:S02]  /*52b0*/  MOV R83, R119 ;  /* 0x0000007700537202 */ /* 0x004fe40000000f00 */
[----:B------:R-:W-:-:S02]  /*52c0*/  FSEL R12, R12, RZ, P2 ;  /* 0x000000ff0c0c7208 */ /* 0x000fc40001000000 */
[----:B------:R-:W-:-:S03]  /*52d0*/  PLOP3.LUT P2, PT, PT, PT, UP0, 0x80, 0x0 ;  /* 0x000000000000781c */ /* 0x000fc60003f4f008 */
        /* <DEDUP_REMOVED lines=16> */
[----:B------:R1:W2:Y:S01]  /*53e0*/  MUFU.EX2 R200, R0 ;  /* 0x0000000000c87308 */ /* 0x0002a20000000800 */
[-CC-:B------:R-:W-:Y:S01]  /*53f0*/  FFMA.FTZ R51, R51, R8.reuse, -R12.reuse ;  /* 0x0000000833337223 */ /* 0x180fe2000001080c */
[-CC-:B------:R-:W-:Y:S01]  /*5400*/  FFMA.FTZ R39, R39, R8.reuse, -R12.reuse ;  /* 0x0000000827277223 */ /* 0x180fe2000001080c */
[-CC-:B------:R-:W-:Y:S01]  /*5410*/  FFMA.FTZ R53, R53, R8.reuse, -R12.reuse ;  /* 0x0000000835357223 */ /* 0x180fe2000001080c */
[-CC-:B------:R-:W-:Y:S01]  /*5420*/  FFMA.FTZ R55, R55, R8.reuse, -R12.reuse ;  /* 0x0000000837377223 */ /* 0x180fe2000001080c */
[-CC-:B------:R-:W-:Y:S01]  /*5430*/  FFMA.FTZ R27, R27, R8.reuse, -R12.reuse ;  /* 0x000000081b1b7223 */ /* 0x180fe2000001080c */
[-CC-:B------:R-:W-:Y:S01]  /*5440*/  FFMA.FTZ R31, R31, R8.reuse, -R12.reuse ;  /* 0x000000081f1f7223 */ /* 0x180fe2000001080c */
[-C--:B------:R-:W-:Y:S01]  /*5450*/  FFMA.FTZ R57, R57, R8.reuse, -R12 ;  /* 0x0000000839397223 */ /* 0x080fe2000001080c */
[----:B------:R-:W4:Y:S01]  /*5460*/  MUFU.EX2 R9, R9 ;  /* 0x0000000900097308 */ /* 0x000f220000000800 */
[----:B-1----:R-:W-:Y:S01]  /*5470*/  FADD.FTZ R0, R201, R4 ;  /* 0x00000004c9007221 */ /* 0x002fe20000010000 */
[-CC-:B------:R-:W-:Y:S01]  /*5480*/  FFMA.FTZ R59, R59, R8.reuse, -R12.reuse ;  /* 0x000000083b3b7223 */ /* 0x180fe2000001080c */
[-CC-:B------:R-:W-:Y:S01]  /*5490*/  FFMA.FTZ R61, R61, R8.reuse, -R12.reuse ;  /* 0x000000083d3d7223 */ /* 0x180fe2000001080c */
[-CC-:B------:R-:W-:Y:S01]  /*54a0*/  FFMA.FTZ R37, R37, R8.reuse, -R12.reuse ;  /* 0x0000000825257223 */ /* 0x180fe2000001080c */
[-CC-:B------:R-:W-:Y:S01]  /*54b0*/  FFMA.FTZ R63, R63, R8.reuse, -R12.reuse ;  /* 0x000000083f3f7223 */ /* 0x180fe2000001080c */
[----:B------:R-:W-:Y:S01]  /*54c0*/  F2FP.F16.F32.PACK_AB R201, R4, R201 ;  /* 0x000000c904c9723e */ /* 0x000fe200000000ff */
[-CC-:B------:R-:W-:Y:S01]  /*54d0*/  FFMA.FTZ R25, R25, R8.reuse, -R12.reuse ;  /* 0x0000000819197223 */ /* 0x180fe2000001080c */
[----:B------:R1:W-:Y:S01]  /*54e0*/  MUFU.EX2 R196, R19 ;  /* 0x0000001300c47308 */ /* 0x0003e20000000800 */
[-CC-:B------:R-:W-:Y:S01]  /*54f0*/  FFMA.FTZ R65, R65, R8.reuse, -R12.reuse ;  /* 0x0000000841417223 */ /* 0x180fe2000001080c */
[----:B------:R-:W-:Y:S01]  /*5500*/  FFMA.FTZ R12, R29, R8, -R12 ;  /* 0x000000081d0c7223 */ /* 0x000fe2000001080c */
[----:B---3--:R-:W-:Y:S01]  /*5510*/  F2FP.F16.F32.PACK_AB R193, R26, R69 ;  /* 0x000000451ac1723e */ /* 0x008fe200000000ff */
[----:B------:R-:W-:Y:S01]  /*5520*/  IMAD.MOV.U32 R29, RZ, RZ, R119 ;  /* 0x000000ffff1d7224 */ /* 0x000fe200078e0077 */
[----:B0-----:R-:W-:-:S03]  /*5530*/  F2FP.F16.F32.PACK_AB R195, R30, R85 ;  /* 0x000000551ec3723e */ /* 0x001fc600000000ff */
[----:B------:R0:W3:Y:S01]  /*5540*/  MUFU.EX2 R202, R21 ;  /* 0x0000001500ca7308 */ /* 0x0000e20000000800 */
[----:B-1----:R-:W-:Y:S01]  /*5550*/  FADD.FTZ R19, R203, R0 ;  /* 0x00000000cb137221 */ /* 0x002fe20000010000 */
[----:B------:R-:W-:-:S03]  /*5560*/  F2FP.F16.F32.PACK_AB R203, R6, R203 ;  /* 0x000000cb06cb723e */ /* 0x000fc600000000ff */
[----:B------:R-:W-:-:S03]  /*5570*/  FADD.FTZ R0, R6, R19 ;  /* 0x0000001306007221 */ /* 0x000fc60000010000 */
[----:B------:R-:W1:Y:S01]  /*5580*/  MUFU.EX2 R23, R23 ;  /* 0x0000001700177308 */ /* 0x000e620000000800 */
[----:B------:R-:W-:Y:S01]  /*5590*/  FADD.FTZ R19, R197, R0 ;  /* 0x00000000c5137221 */ /* 0x000fe20000010000 */
[----:B--2---:R-:W-:Y:S01]  /*55a0*/  FADD.FTZ R0, R7, R200 ;  /* 0x000000c807007221 */ /* 0x004fe20000010000 */
[----:B------:R-:W-:Y:S02]  /*55b0*/  F2FP.F16.F32.PACK_AB R200, R200, R7 ;  /* 0x00000007c8c8723e */ /* 0x000fe400000000ff */
[C---:B------:R-:W-:Y:S01]  /*55c0*/  FADD.FTZ R42, R20.reuse, R19 ;  /* 0x00000013142a7221 */ /* 0x040fe20000010000 */
[----:B----4-:R-:W-:Y:S01]  /*55d0*/  FADD.FTZ R19, R9, R0 ;  /* 0x0000000009137221 */ /* 0x010fe20000010000 */
[----:B------:R-:W-:Y:S01]  /*55e0*/  F2FP.F16.F32.PACK_AB R197, R20, R197 ;  /* 0x000000c514c5723e */ /* 0x000fe200000000ff */
[----:B------:R-:W2:Y:S01]  /*55f0*/  MUFU.EX2 R15, R15 ;  /* 0x0000000f000f7308 */ /* 0x000ea20000000800 */
[----:B0-----:R-:W-:Y:S01]  /*5600*/  FADD.FTZ R21, R199, R42 ;  /* 0x0000002ac7157221 */ /* 0x001fe20000010000 */
[C---:B---3--:R-:W-:Y:S01]  /*5610*/  FADD.FTZ R0, R202.reuse, R19 ;  /* 0x00000013ca007221 */ /* 0x048fe20000010000 */
[----:B------:R-:W-:-:S02]  /*5620*/  F2FP.F16.F32.PACK_AB R202, R202, R9 ;  /* 0x00000009caca723e */ /* 0x000fc400000000ff */
[C---:B------:R-:W-:Y:S01]  /*5630*/  FADD.FTZ R42, R22.reuse, R21 ;  /* 0x00000015162a7221 */ /* 0x040fe20000010000 */
[----:B------:R-:W-:Y:S02]  /*5640*/  F2FP.F16.F32.PACK_AB R199, R22, R199 ;  /* 0x000000c716c7723e */ /* 0x000fe400000000ff */
[----:B------:R0:W3:Y:S01]  /*5650*/  MUFU.EX2 R198, R41 ;  /* 0x0000002900c67308 */ /* 0x0000e20000000800 */
[----:B-1----:R-:W-:Y:S01]  /*5660*/  FADD.FTZ R19, R23, R0 ;  /* 0x0000000017137221 */ /* 0x002fe20000010000 */
[----:B------:R-:W-:Y:S01]  /*5670*/  FADD.FTZ R21, R69, R42 ;  /* 0x0000002a45157221 */ /* 0x000fe20000010000 */
[----:B------:R-:W-:Y:S01]  /*5680*/  MOV R9, 0x3f800000 ;  /* 0x3f80000000097802 */ /* 0x000fe20000000f00 */
[----:B------:R-:W-:Y:S02]  /*5690*/  IMAD.MOV.U32 R69, RZ, RZ, R119 ;  /* 0x000000ffff457224 */ /* 0x000fe400078e0077 */
[----:B------:R-:W-:Y:S01]  /*56a0*/  FADD.FTZ R0, R196, R19 ;  /* 0x00000013c4007221 */ /* 0x000fe20000010000 */
[----:B------:R-:W-:Y:S01]  /*56b0*/  FADD.FTZ R42, R26, R21 ;  /* 0x000000151a2a7221 */ /* 0x000fe20000010000 */
[----:B------:R-:W-:Y:S01]  /*56c0*/  F2FP.F16.F32.PACK_AB R196, R196, R23 ;  /* 0x00000017c4c4723e */ /* 0x000fe200000000ff */
[----:B------:R-:W1:Y:S01]  /*56d0*/  MUFU.EX2 R43, R43 ;  /* 0x0000002b002b7308 */ /* 0x000e620000000800 */
[----:B--2---:R-:W-:Y:S01]  /*56e0*/  FADD.FTZ R19, R15, R0 ;  /* 0x000000000f137221 */ /* 0x004fe20000010000 */
[----:B------:R-:W-:Y:S01]  /*56f0*/  FADD.FTZ R21, R85, R42 ;  /* 0x0000002a55157221 */ /* 0x000fe20000010000 */
[----:B------:R-:W-:-:S02]  /*5700*/  IMAD.MOV.U32 R85, RZ, RZ, R119 ;  /* 0x000000ffff557224 */ /* 0x000fc400078e0077 */
[----:B0-----:R-:W-:Y:S02]  /*5710*/  IMAD.MOV.U32 R41, RZ, RZ, R119 ;  /* 0x000000ffff297224 */ /* 0x001fe400078e0077 */
[----:B------:R-:W-:Y:S01]  /*5720*/  FADD.FTZ R44, R30, R21 ;  /* 0x000000151e2c7221 */ /* 0x000fe20000010000 */
[----:B------:R-:W-:Y:S01]  /*5730*/  IMAD.MOV.U32 R30, RZ, RZ, R119 ;  /* 0x000000ffff1e7224 */ /* 0x000fe200078e0077 */
[----:B------:R0:W2:Y:S01]  /*5740*/  MUFU.EX2 R192, R33 ;  /* 0x0000002100c07308 */ /* 0x0000a20000000800 */
[C---:B---3--:R-:W-:Y:S01]  /*5750*/  FADD.FTZ R42, R198.reuse, R19 ;  /* 0x00000013c62a7221 */ /* 0x048fe20000010000 */
[----:B------:R-:W-:Y:S01]  /*5760*/  F2FP.F16.F32.PACK_AB R198, R198, R15 ;  /* 0x0000000fc6c6723e */ /* 0x000fe200000000ff */
[----:B------:R-:W-:-:S05]  /*5770*/  IMAD.MOV.U32 R26, RZ, RZ, R119 ;  /* 0x000000ffff1a7224 */ /* 0x000fca00078e0077 */
[----:B------:R-:W3:Y:S01]  /*5780*/  MUFU.EX2 R45, R45 ;  /* 0x0000002d002d7308 */ /* 0x000ee20000000800 */
[----:B0-----:R-:W-:Y:S02]  /*5790*/  IMAD.U32 R33, RZ, RZ, UR42 ;  /* 0x0000002aff217e24 */ /* 0x001fe4000f8e00ff */
[----:B-1----:R-:W-:Y:S02]  /*57a0*/  FADD.FTZ R19, R43, R42 ;  /* 0x0000002a2b137221 */ /* 0x002fe40000010000 */
[----:B------:R-:W-:Y:S02]  /*57b0*/  @!P1 VIADD R0, R33, 0x36840 ;  /* 0x0003684021009836 */ /* 0x000fe40000000000 */
[----:B------:R-:W-:Y:S01]  /*57c0*/  IMAD.MOV.U32 R33, RZ, RZ, R119 ;  /* 0x000000ffff217224 */ /* 0x000fe200078e0077 */
[----:B------:R0:W1:Y:S02]  /*57d0*/  MUFU.EX2 R194, R35 ;  /* 0x0000002300c27308 */ /* 0x0000640000000800 */
[----:B------:R-:W-:-:S04]  /*57e0*/  @!P1 PRMT R0, RZ, 0x654, R0 ;  /* 0x00000654ff009816 */ /* 0x000fc80000000000 */
[----:B------:R2:W-:Y:S02]  /*57f0*/  @!P1 SYNCS.ARRIVE.TRANS64.RED.A1T0 RZ, [R0+URZ], RZ ;  /* 0x000000ff00ff99a7 */ /* 0x0005e4000810043f */
[----:B------:R-:W4:Y:S01]  /*5800*/  MUFU.EX2 R87, R87 ;  /* 0x0000005700577308 */ /* 0x000f220000000800 */
[----:B0-----:R-:W-:Y:S01]  /*5810*/  MOV R35, R119 ;  /* 0x0000007700237202 */ /* 0x001fe20000000f00 */
[C---:B--2---:R-:W-:Y:S01]  /*5820*/  FADD.FTZ R0, R192.reuse, R19 ;  /* 0x00000013c0007221 */ /* 0x044fe20000010000 */
[----:B------:R-:W-:-:S05]  /*5830*/  F2FP.F16.F32.PACK_AB R192, R192, R43 ;  /* 0x0000002bc0c0723e */ /* 0x000fca00000000ff */
[----:B------:R-:W0:Y:S01]  /*5840*/  MUFU.EX2 R47, R47 ;  /* 0x0000002f002f7308 */ /* 0x000e220000000800 */
[----:B------:R-:W-:Y:S01]  /*5850*/  MOV R43, R119 ;  /* 0x00000077002b7202 */ /* 0x000fe20000000f00 */
[----:B---3--:R-:W-:-:S04]  /*5860*/  FADD.FTZ R19, R45, R0 ;  /* 0x000000002d137221 */ /* 0x008fc80000010000 */
[C---:B-1----:R-:W-:Y:S01]  /*5870*/  FADD.FTZ R0, R194.reuse, R19 ;  /* 0x00000013c2007221 */ /* 0x042fe20000010000 */
[----:B------:R-:W-:Y:S01]  /*5880*/  F2FP.F16.F32.PACK_AB R194, R194, R45 ;  /* 0x0000002dc2c2723e */ /* 0x000fe200000000ff */
[----:B------:R1:W2:Y:S01]  /*5890*/  MUFU.EX2 R24, R89 ;  /* 0x0000005900187308 */ /* 0x0002a20000000800 */
[----:B----4-:R-:W-:Y:S01]  /*58a0*/  FADD.FTZ R21, R87, R44 ;  /* 0x0000002c57157221 */ /* 0x010fe20000010000 */
[--C-:B------:R-:W-:Y:S02]  /*58b0*/  IMAD.MOV.U32 R45, RZ, RZ, R119.reuse ;  /* 0x000000ffff2d7224 */ /* 0x100fe400078e0077 */
[----:B------:R-:W-:-:S04]  /*58c0*/  IMAD.MOV.U32 R44, RZ, RZ, R119 ;  /* 0x000000ffff2c7224 */ /* 0x000fc800078e0077 */
[----:B------:R3:W4:Y:S01]  /*58d0*/  MUFU.EX2 R188, R49 ;  /* 0x0000003100bc7308 */ /* 0x0007220000000800 */
[----:B0-----:R-:W-:Y:S01]  /*58e0*/  FADD.FTZ R19, R47, R0 ;  /* 0x000000002f137221 */ /* 0x001fe20000010000 */
[----:B-1----:R-:W-:-:S06]  /*58f0*/  IMAD.MOV.U32 R89, RZ, RZ, R119 ;  /* 0x000000ffff597224 */ /* 0x002fcc00078e0077 */
[----:B------:R-:W0:Y:S01]  /*5900*/  MUFU.EX2 R91, R91 ;  /* 0x0000005b005b7308 */ /* 0x000e220000000800 */
[C---:B--2---:R-:W-:Y:S01]  /*5910*/  FADD.FTZ R42, R24.reuse, R21 ;  /* 0x00000015182a7221 */ /* 0x044fe20000010000 */
[----:B------:R-:W-:Y:S01]  /*5920*/  F2FP.F16.F32.PACK_AB R189, R24, R87 ;  /* 0x0000005718bd723e */ /* 0x000fe200000000ff */
[--C-:B---3--:R-:W-:Y:S01]  /*5930*/  IMAD.MOV.U32 R49, RZ, RZ, R119.reuse ;  /* 0x000000ffff317224 */ /* 0x108fe200078e0077 */
[----:B------:R-:W-:Y:S01]  /*5940*/  MOV R87, R119 ;  /* 0x0000007700577202 */ /* 0x000fe20000000f00 */
[----:B------:R-:W-:-:S03]  /*5950*/  IMAD.MOV.U32 R24, RZ, RZ, R119 ;  /* 0x000000ffff187224 */ /* 0x000fc600078e0077 */
[----:B------:R-:W1:Y:S01]  /*5960*/  MUFU.EX2 R51, R51 ;  /* 0x0000003300337308 */ /* 0x000e620000000800 */
[C---:B----4-:R-:W-:Y:S01]  /*5970*/  FADD.FTZ R0, R188.reuse, R19 ;  /* 0x00000013bc007221 */ /* 0x050fe20000010000 */
[----:B------:R-:W-:Y:S02]  /*5980*/  F2FP.F16.F32.PACK_AB R188, R188, R47 ;  /* 0x0000002fbcbc723e */ /* 0x000fe400000000ff */
[----:B------:R-:W-:-:S04]  /*5990*/  MOV R47, R119 ;  /* 0x00000077002f7202 */ /* 0x000fc80000000f00 */
[----:B------:R2:W3:Y:S01]  /*59a0*/  MUFU.EX2 R28, R93 ;  /* 0x0000005d001c7308 */ /* 0x0004e20000000800 */
[----:B0-----:R-:W-:-:S07]  /*59b0*/  FADD.FTZ R21, R91, R42 ;  /* 0x0000002a5b157221 */ /* 0x001fce0000010000 */
[----:B------:R0:W4:Y:S01]  /*59c0*/  MUFU.EX2 R190, R39 ;  /* 0x0000002700be7308 */ /* 0x0001220000000800 */
[----:B-1----:R-:W-:Y:S01]  /*59d0*/  FADD.FTZ R19, R51, R0 ;  /* 0x0000000033137221 */ /* 0x002fe20000010000 */
[----:B--2---:R-:W-:-:S06]  /*59e0*/  IMAD.MOV.U32 R93, RZ, RZ, R119 ;  /* 0x000000ffff5d7224 */ /* 0x004fcc00078e0077 */
[----:B------:R-:W1:Y:S01]  /*59f0*/  MUFU.EX2 R95, R95 ;  /* 0x0000005f005f7308 */ /* 0x000e620000000800 */
[C---:B---3--:R-:W-:Y:S01]  /*5a00*/  FADD.FTZ R42, R28.reuse, R21 ;  /* 0x000000151c2a7221 */ /* 0x048fe20000010000 */
[----:B------:R-:W-:Y:S01]  /*5a10*/  F2FP.F16.F32.PACK_AB R191, R28, R91 ;  /* 0x0000005b1cbf723e */ /* 0x000fe200000000ff */
[----:B------:R-:W-:Y:S01]  /*5a20*/  IMAD.MOV.U32 R28, RZ, RZ, R119 ;  /* 0x000000ffff1c7224 */ /* 0x000fe200078e0077 */
[-C--:B------:R-:W-:Y:S02]  /*5a30*/  MOV R91, R119.reuse ;  /* 0x00000077005b7202 */ /* 0x080fe40000000f00 */
[----:B0-----:R-:W-:Y:S02]  /*5a40*/  MOV R39, R119 ;  /* 0x0000007700277202 */ /* 0x001fe40000000f00 */
[----:B------:R-:W0:Y:S01]  /*5a50*/  MUFU.EX2 R53, R53 ;  /* 0x0000003500357308 */ /* 0x000e220000000800 */
[C---:B----4-:R-:W-:Y:S01]  /*5a60*/  FADD.FTZ R0, R190.reuse, R19 ;  /* 0x00000013be007221 */ /* 0x050fe20000010000 */
[----:B------:R-:W-:-:S02]  /*5a70*/  F2FP.F16.F32.PACK_AB R190, R190, R51 ;  /* 0x00000033bebe723e */ /* 0x000fc400000000ff */
[----:B------:R-:W-:-:S04]  /*5a80*/  MOV R51, R119 ;  /* 0x0000007700337202 */ /* 0x000fc80000000f00 */
[----:B------:R2:W3:Y:S01]  /*5a90*/  MUFU.EX2 R32, R97 ;  /* 0x0000006100207308 */ /* 0x0004e20000000800 */
[----:B-1----:R-:W-:-:S07]  /*5aa0*/  FADD.FTZ R21, R95, R42 ;  /* 0x0000002a5f157221 */ /* 0x002fce0000010000 */
[----:B------:R1:W4:Y:S01]  /*5ab0*/  MUFU.EX2 R184, R55 ;  /* 0x0000003700b87308 */ /* 0x0003220000000800 */
[----:B0-----:R-:W-:Y:S01]  /*5ac0*/  FADD.FTZ R19, R53, R0 ;  /* 0x0000000035137221 */ /* 0x001fe20000010000 */
[----:B--2---:R-:W-:-:S06]  /*5ad0*/  IMAD.MOV.U32 R97, RZ, RZ, R119 ;  /* 0x000000ffff617224 */ /* 0x004fcc00078e0077 */
[----:B------:R-:W0:Y:S01]  /*5ae0*/  MUFU.EX2 R99, R99 ;  /* 0x0000006300637308 */ /* 0x000e220000000800 */
[C---:B---3--:R-:W-:Y:S01]  /*5af0*/  FADD.FTZ R42, R32.reuse, R21 ;  /* 0x00000015202a7221 */ /* 0x048fe20000010000 */
[----:B------:R-:W-:Y:S01]  /*5b00*/  F2FP.F16.F32.PACK_AB R185, R32, R95 ;  /* 0x0000005f20b9723e */ /* 0x000fe200000000ff */
[----:B------:R-:W-:Y:S01]  /*5b10*/  IMAD.MOV.U32 R32, RZ, RZ, R119 ;  /* 0x000000ffff207224 */ /* 0x000fe200078e0077 */
[-C--:B------:R-:W-:Y:S02]  /*5b20*/  MOV R95, R119.reuse ;  /* 0x00000077005f7202 */ /* 0x080fe40000000f00 */
[----:B-1----:R-:W-:Y:S02]  /*5b30*/  MOV R55, R119 ;  /* 0x0000007700377202 */ /* 0x002fe40000000f00 */
[----:B------:R-:W1:Y:S01]  /*5b40*/  MUFU.EX2 R27, R27 ;  /* 0x0000001b001b7308 */ /* 0x000e620000000800 */
[C---:B----4-:R-:W-:Y:S01]  /*5b50*/  FADD.FTZ R0, R184.reuse, R19 ;  /* 0x00000013b8007221 */ /* 0x050fe20000010000 */
[----:B------:R-:W-:Y:S01]  /*5b60*/  F2FP.F16.F32.PACK_AB R184, R184, R53 ;  /* 0x00000035b8b8723e */ /* 0x000fe200000000ff */
[----:B------:R-:W-:-:S05]  /*5b70*/  IMAD.MOV.U32 R53, RZ, RZ, R119 ;  /* 0x000000ffff357224 */ /* 0x000fca00078e0077 */
[----:B------:R2:W3:Y:S01]  /*5b80*/  MUFU.EX2 R34, R101 ;  /* 0x0000006500227308 */ /* 0x0004e20000000800 */
[----:B0-----:R-:W-:Y:S01]  /*5b90*/  FADD.FTZ R21, R99, R42 ;  /* 0x0000002a63157221 */ /* 0x001fe20000010000 */
[----:B------:R-:W-:-:S06]  /*5ba0*/  IMAD.MOV.U32 R42, RZ, RZ, R119 ;  /* 0x000000ffff2a7224 */ /* 0x000fcc00078e0077 */
        /* <DEDUP_REMOVED lines=13> */
[----:B------:R-:W2:Y:S01]  /*5c80*/  MUFU.EX2 R36, R36 ;  /* 0x0000002400247308 */ /* 0x000ea20000000800 */
[----:B-1----:R-:W-:-:S07]  /*5c90*/  FADD.FTZ R21, R103, R4 ;  /* 0x0000000467157221 */ /* 0x002fce0000010000 */
[----:B------:R1:W3:Y:S01]  /*5ca0*/  MUFU.EX2 R180, R59 ;  /* 0x0000003b00b47308 */ /* 0x0002e20000000800 */
[----:B0-----:R-:W-:-:S07]  /*5cb0*/  FADD.FTZ R19, R57, R0 ;  /* 0x0000000039137221 */ /* 0x001fce0000010000 */
[----:B------:R-:W0:Y:S01]  /*5cc0*/  MUFU.EX2 R105, R105 ;  /* 0x0000006900697308 */ /* 0x000e220000000800 */
[C---:B--2---:R-:W-:Y:S01]  /*5cd0*/  FADD.FTZ R4, R36.reuse, R21 ;  /* 0x0000001524047221 */ /* 0x044fe20000010000 */
[----:B------:R-:W-:Y:S01]  /*5ce0*/  F2FP.F16.F32.PACK_AB R181, R36, R103 ;  /* 0x0000006724b5723e */ /* 0x000fe200000000ff */
[----:B------:R-:W-:Y:S01]  /*5cf0*/  IMAD.MOV.U32 R36, RZ, RZ, R119 ;  /* 0x000000ffff247224 */ /* 0x000fe200078e0077 */
[-C--:B------:R-:W-:Y:S02]  /*5d00*/  MOV R103, R119.reuse ;  /* 0x0000007700677202 */ /* 0x080fe40000000f00 */
[----:B-1----:R-:W-:Y:S02]  /*5d10*/  MOV R59, R119 ;  /* 0x00000077003b7202 */ /* 0x002fe40000000f00 */
[----:B------:R-:W1:Y:S01]  /*5d20*/  MUFU.EX2 R61, R61 ;  /* 0x0000003d003d7308 */ /* 0x000e620000000800 */
[C---:B---3--:R-:W-:Y:S01]  /*5d30*/  FADD.FTZ R0, R180.reuse, R19 ;  /* 0x00000013b4007221 */ /* 0x048fe20000010000 */
[----:B------:R-:W-:Y:S01]  /*5d40*/  F2FP.F16.F32.PACK_AB R180, R180, R57 ;  /* 0x00000039b4b4723e */ /* 0x000fe200000000ff */
[----:B------:R-:W-:-:S05]  /*5d50*/  IMAD.MOV.U32 R57, RZ, RZ, R119 ;  /* 0x000000ffff397224 */ /* 0x000fca00078e0077 */
[----:B------:R2:W3:Y:S01]  /*5d60*/  MUFU.EX2 R38, R107 ;  /* 0x0000006b00267308 */ /* 0x0004e20000000800 */
[----:B0-----:R-:W-:-:S07]  /*5d70*/  FADD.FTZ R21, R105, R4 ;  /* 0x0000000469157221 */ /* 0x001fce0000010000 */
[----:B------:R0:W4:Y:S01]  /*5d80*/  MUFU.EX2 R182, R37 ;  /* 0x0000002500b67308 */ /* 0x0001220000000800 */
[----:B-1----:R-:W-:Y:S01]  /*5d90*/  FADD.FTZ R19, R61, R0 ;  /* 0x000000003d137221 */ /* 0x002fe20000010000 */
[----:B--2---:R-:W-:-:S06]  /*5da0*/  MOV R107, R119 ;  /* 0x00000077006b7202 */ /* 0x004fcc0000000f00 */
[----:B------:R-:W1:Y:S01]  /*5db0*/  MUFU.EX2 R109, R109 ;  /* 0x0000006d006d7308 */ /* 0x000e620000000800 */
[C---:B---3--:R-:W-:Y:S01]  /*5dc0*/  FADD.FTZ R4, R38.reuse, R21 ;  /* 0x0000001526047221 */ /* 0x048fe20000010000 */
[----:B------:R-:W-:Y:S01]  /*5dd0*/  F2FP.F16.F32.PACK_AB R183, R38, R105 ;  /* 0x0000006926b7723e */ /* 0x000fe200000000ff */
[--C-:B------:R-:W-:Y:S02]  /*5de0*/  IMAD.MOV.U32 R105, RZ, RZ, R119.reuse ;  /* 0x000000ffff697224 */ /* 0x100fe400078e0077 */
[--C-:B------:R-:W-:Y:S02]  /*5df0*/  IMAD.MOV.U32 R38, RZ, RZ, R119.reuse ;  /* 0x000000ffff267224 */ /* 0x100fe400078e0077 */
[----:B0-----:R-:W-:Y:S01]  /*5e00*/  IMAD.MOV.U32 R37, RZ, RZ, R119 ;  /* 0x000000ffff257224 */ /* 0x001fe200078e0077 */
[----:B------:R-:W0:Y:S01]  /*5e10*/  MUFU.EX2 R63, R63 ;  /* 0x0000003f003f7308 */ /* 0x000e220000000800 */
[C---:B----4-:R-:W-:Y:S01]  /*5e20*/  FADD.FTZ R0, R182.reuse, R19 ;  /* 0x00000013b6007221 */ /* 0x050fe20000010000 */
[----:B------:R-:W-:Y:S01]  /*5e30*/  F2FP.F16.F32.PACK_AB R182, R182, R61 ;  /* 0x0000003db6b6723e */ /* 0x000fe200000000ff */
[----:B------:R-:W-:-:S05]  /*5e40*/  IMAD.MOV.U32 R61, RZ, RZ, R119 ;  /* 0x000000ffff3d7224 */ /* 0x000fca00078e0077 */
[----:B------:R2:W3:Y:S01]  /*5e50*/  MUFU.EX2 R40, R111 ;  /* 0x0000006f00287308 */ /* 0x0004e20000000800 */
[----:B-1----:R-:W-:-:S07]  /*5e60*/  FADD.FTZ R21, R109, R4 ;  /* 0x000000046d157221 */ /* 0x002fce0000010000 */
[----:B------:R1:W4:Y:S01]  /*5e70*/  MUFU.EX2 R176, R25 ;  /* 0x0000001900b07308 */ /* 0x0003220000000800 */
[----:B0-----:R-:W-:Y:S01]  /*5e80*/  FADD.FTZ R7, R63, R0 ;  /* 0x000000003f077221 */ /* 0x001fe20000010000 */
[----:B--2---:R-:W-:-:S06]  /*5e90*/  MOV R111, R119 ;  /* 0x00000077006f7202 */ /* 0x004fcc0000000f00 */
[----:B------:R-:W0:Y:S01]  /*5ea0*/  MUFU.EX2 R113, R113 ;  /* 0x0000007100717308 */ /* 0x000e220000000800 */
[C---:B---3--:R-:W-:Y:S01]  /*5eb0*/  FADD.FTZ R4, R40.reuse, R21 ;  /* 0x0000001528047221 */ /* 0x048fe20000010000 */
[----:B------:R-:W-:Y:S01]  /*5ec0*/  F2FP.F16.F32.PACK_AB R177, R40, R109 ;  /* 0x0000006d28b1723e */ /* 0x000fe200000000ff */
[--C-:B------:R-:W-:Y:S02]  /*5ed0*/  IMAD.MOV.U32 R109, RZ, RZ, R119.reuse ;  /* 0x000000ffff6d7224 */ /* 0x100fe400078e0077 */
[--C-:B------:R-:W-:Y:S02]  /*5ee0*/  IMAD.MOV.U32 R40, RZ, RZ, R119.reuse ;  /* 0x000000ffff287224 */ /* 0x100fe400078e0077 */
[----:B-1----:R-:W-:Y:S01]  /*5ef0*/  IMAD.MOV.U32 R25, RZ, RZ, R119 ;  /* 0x000000ffff197224 */ /* 0x002fe200078e0077 */
[----:B------:R-:W1:Y:S01]  /*5f00*/  MUFU.EX2 R65, R65 ;  /* 0x0000004100417308 */ /* 0x000e620000000800 */
[C---:B----4-:R-:W-:Y:S01]  /*5f10*/  FADD.FTZ R0, R176.reuse, R7 ;  /* 0x00000007b0007221 */ /* 0x050fe20000010000 */
[----:B------:R-:W-:-:S02]  /*5f20*/  F2FP.F16.F32.PACK_AB R176, R176, R63 ;  /* 0x0000003fb0b0723e */ /* 0x000fc400000000ff */
[----:B------:R-:W-:-:S04]  /*5f30*/  MOV R63, R119 ;  /* 0x00000077003f7202 */ /* 0x000fc80000000f00 */
[----:B------:R-:W2:Y:S01]  /*5f40*/  MUFU.EX2 R14, R14 ;  /* 0x0000000e000e7308 */ /* 0x000ea20000000800 */
[----:B0-----:R-:W-:Y:S01]  /*5f50*/  FADD.FTZ R21, R113, R4 ;  /* 0x0000000471157221 */ /* 0x001fe20000010000 */
[----:B------:R-:W-:-:S06]  /*5f60*/  MOV R4, UR4 ;  /* 0x0000000400047c02 */ /* 0x000fcc0008000f00 */
[----:B------:R-:W0:Y:S01]  /*5f70*/  MUFU.EX2 R12, R12 ;  /* 0x0000000c000c7308 */ /* 0x000e220000000800 */
[----:B-1----:R-:W-:Y:S01]  /*5f80*/  FADD.FTZ R7, R65, R0 ;  /* 0x0000000041077221 */ /* 0x002fe20000010000 */
[----:B------:R-:W-:Y:S01]  /*5f90*/  IMAD.MOV.U32 R0, RZ, RZ, 0x3f800000 ;  /* 0x3f800000ff007424 */ /* 0x000fe200078e00ff */
[C---:B--2---:R-:W-:Y:S01]  /*5fa0*/  F2FP.F16.F32.PACK_AB R179, R14.reuse, R113 ;  /* 0x000000710eb3723e */ /* 0x044fe200000000ff */
[----:B------:R-:W-:Y:S01]  /*5fb0*/  FADD.FTZ R6, R14, R21 ;  /* 0x000000150e067221 */ /* 0x000fe20000010000 */
[----:B------:R-:W-:Y:S01]  /*5fc0*/  IMAD.MOV.U32 R113, RZ, RZ, R119 ;  /* 0x000000ffff717224 */ /* 0x000fe200078e0077 */
[C---:B0-----:R-:W-:Y:S01]  /*5fd0*/  F2FP.F16.F32.PACK_AB R178, R12.reuse, R65 ;  /* 0x000000410cb2723e */ /* 0x041fe200000000ff */
[----:B------:R-:W-:Y:S01]  /*5fe0*/  FADD.FTZ R7, R12, R7 ;  /* 0x000000070c077221 */ /* 0x000fe20000010000 */
[----:B------:R-:W-:Y:S01]  /*5ff0*/  IMAD.MOV.U32 R65, RZ, RZ, R119 ;  /* 0x000000ffff417224 */ /* 0x000fe200078e0077 */
[----:B------:R-:W-:Y:S06]  /*6000*/  @!P2 BRA `(.L_x_3231) ;  /* 0x0000004c00d0a947 */ /* 0x000fec0003800000 */
[----:B------:R-:W-:Y:S01]  /*6010*/  UMOV UR4, URZ ;  /* 0x0000003f00047c82 */ /* 0x000fe20008000000 */
[----:B------:R-:W-:Y:S01]  /*6020*/  IMAD.U32 R20, RZ, RZ, UR38 ;  /* 0x00000026ff147e24 */ /* 0x000fe2000f8e00ff */
[----:B------:R-:W-:Y:S01]  /*6030*/  MOV R14, UR4 ;  /* 0x00000004000e7c02 */ /* 0x000fe20008000f00 */
[----:B------:R-:W-:Y:S01]  /*6040*/  IMAD.MOV.U32 R15, RZ, RZ, R10 ;  /* 0x000000ffff0f7224 */ /* 0x000fe200078e000a */
[----:B------:R-:W-:Y:S01]  /*6050*/  CS2R R118, SRZ ;  /* 0x0000000000767805 */ /* 0x000fe2000001ff00 */
[----:B------:R-:W-:Y:S01]  /*6060*/  IMAD.MOV.U32 R12, RZ, RZ, R13 ;  /* 0x000000ffff0c7224 */ /* 0x000fe200078e000d */
        /* <DEDUP_REMOVED lines=48> */
[----:B------:R-:W-:Y:S01]  /*6370*/  IMAD.U32 R19, RZ, RZ, UR4 ;  /* 0x00000004ff137e24 */ /* 0x000fe2000f8e00ff */
[----:B------:R-:W-:-:S06]  /*6380*/  ULDC UR61, c[0x0][0x9d8] ;  /* 0x00027600003d7ab9 */ /* 0x000fcc0000000800 */
.L_x_3240:
[----:B------:R-:W-:Y:S02]  /*6390*/  R2UR UR4, R19 ;  /* 0x00000000130472ca */ /* 0x000fe400000e0000 */
[----:B------:R-:W-:-:S11]  /*63a0*/  R2UR UR6, R14 ;  /* 0x000000000e0672ca */ /* 0x000fd600000e0000 */
[----:B------:R-:W-:-:S04]  /*63b0*/  UIADD3 UR4, UR4, 0x1, URZ ;  /* 0x0000000104047890 */ /* 0x000fc8000fffe03f */
[----:B------:R-:W-:-:S04]  /*63c0*/  UISETP.NE.AND UP0, UPT, UR4, 0x2, UPT ;  /* 0x000000020400788c */ /* 0x000fc8000bf05270 */
[----:B------:R-:W-:Y:S02]  /*63d0*/  USEL UR5, URZ, 0x1, UP0 ;  /* 0x000000013f057887 */ /* 0x000fe40008000000 */
[----:B------:R-:W-:Y:S02]  /*63e0*/  USEL UR4, UR4, URZ, UP0 ;  /* 0x0000003f04047287 */ /* 0x000fe40008000000 */
[----:B------:R-:W-:-:S04]  /*63f0*/  ULOP3.LUT UR5, UR6, UR5, URZ, 0x3c, !UPT ;  /* 0x0000000506057292 */ /* 0x000fc8000f8e3c3f */
[----:B------:R-:W-:Y:S02]  /*6400*/  IMAD.U32 R5, RZ, RZ, UR4 ;  /* 0x00000004ff057e24 */ /* 0x000fe4000f8e00ff */
[----:B------:R-:W-:Y:S01]  /*6410*/  MOV R4, UR5 ;  /* 0x0000000500047c02 */ /* 0x000fe20008000f00 */
[----:B------:R-:W-:Y:S06]  /*6420*/  @!P0 BRA `(.L_x_3232) ;  /* 0x0000000000048947 */ /* 0x000fec0003800000 */
[----:B------:R-:W-:Y:S01]  /*6430*/  BPT.TRAP 0x1 ;  /* 0x000000040000795c */ /* 0x000fe20000300000 */
.L_x_3232:
        /* <DEDUP_REMOVED lines=9> */
.L_x_3233:
[----:B-1----:R-:W-:Y:S05]  /*64d0*/  @P2 BRA `(.L_x_3234) ;  /* 0x00000000000c2947 */ /* 0x002fea0003800000 */
[----:B------:R-:W-:-:S13]  /*64e0*/  R2UR UR4, R21 ;  /* 0x00000000150472ca */ /* 0x000fda00000e0000 */
[----:B------:R-:W1:Y:S02]  /*64f0*/  SYNCS.PHASECHK.TRANS64.TRYWAIT P2, [UR4+0x36830], R8 ;  /* 0x03683008ff0075a7 */ /* 0x000e640008040144 */
[----:B-1----:R-:W-:Y:S05]  /*6500*/  @!P2 BRA `(.L_x_3235) ;  /* 0x000000bc008ca947 */ /* 0x002fea0003800000 */
.L_x_3234:
        /* <DEDUP_REMOVED lines=15> */
[----:B------:R-:W-:Y:S01]  /*6600*/  UIMAD UR60, UR60, 0xa80, UR6 ;  /* 0x00000a803c3c78a4 */ /* 0x000fe2000f8e0206 */
[----:B01----:R-:W-:Y:S01]  /*6610*/  MOV R8, UR57 ;  /* 0x0000003900087c02 */ /* 0x003fe20008000f00 */
[----:B------:R-:W-:Y:S01]  /*6620*/  UMOV UR27, 0x40000040 ;  /* 0x40000040001b7882 */ /* 0x000fe20000000000 */
[----:B------:R-:W-:Y:S01]  /*6630*/  MOV R10, UR56 ;  /* 0x00000038000a7c02 */ /* 0x000fe20008000f00 */
[----:B------:R-:W-:Y:S01]  /*6640*/  UIADD3 UR10, UR60, 0x80, URZ ;  /* 0x000000803c0a7890 */ /* 0x000fe2000fffe03f */
[C---:B------:R-:W-:Y:S01]  /*6650*/  R2UR UR56, R2.reuse ;  /* 0x00000000023872ca */ /* 0x040fe200000e0000 */
[----:B------:R-:W-:Y:S01]  /*6660*/  UIADD3 UR14, UR60, 0x100, URZ ;  /* 0x000001003c0e7890 */ /* 0x000fe2000fffe03f */
[C---:B------:R-:W-:Y:S01]  /*6670*/  R2UR UR57, R3.reuse ;  /* 0x00000000033972ca */ /* 0x040fe200000e0000 */
[----:B------:R-:W-:Y:S01]  /*6680*/  UMOV UR6, UR60 ;  /* 0x0000003c00067c82 */ /* 0x000fe20008000000 */
[----:B------:R-:W-:Y:S01]  /*6690*/  UIADD3 UR18, UR60, 0x2, URZ ;  /* 0x000000023c127890 */ /* 0x000fe2000fffe03f */
[----:B------:R-:W-:Y:S01]  /*66a0*/  HGMMA.64x16x16.F32 R168, gdesc[UR4], RZ, !UPT, gsb0 ;  /* 0x0020000004a879f0 */ /* 0x000fe2000c0008ff */
[----:B------:R-:W-:Y:S01]  /*66b0*/  UIADD3 UR6, UR60, 0x180, URZ ;  /* 0x000001803c067890 */ /* 0x000fe2000fffe03f */
[----:B------:R-:W-:Y:S01]  /*66c0*/  R2UR UR4, R2 ;  /* 0x00000000020472ca */ /* 0x000fe200000e0000 */
[----:B------:R-:W-:Y:S01]  /*66d0*/  UMOV UR7, 0x40000040 ;  /* 0x4000004000077882 */ /* 0x000fe20000000000 */
        /* <DEDUP_REMOVED lines=57> */
[----:B------:R-:W-:Y:S01]  /*6a70*/  R2UR UR8, R2 ;  /* 0x00000000020872ca */ /* 0x000fe200000e0000 */
[----:B------:R-:W-:Y:S01]  /*6a80*/  UMOV UR11, 0x40000040 ;  /* 0x40000040000b7882 */ /* 0x000fe20000000000 */
[----:B------:R-:W-:Y:S01]  /*6a90*/  R2UR UR9, R3 ;  /* 0x00000000030972ca */ /* 0x000fe200000e0000 */
[-C--:B------:R-:W-:Y:S01]  /*6aa0*/  FMUL.FTZ R93, R93, R9.reuse ;  /* 0x000000095d5d7220 */ /* 0x080fe20000410000 */
[-C--:B------:R-:W-:Y:S01]  /*6ab0*/  FMUL.FTZ R96, R96, R9.reuse ;  /* 0x0000000960607220 */ /* 0x080fe20000410000 */
[-C--:B------:R-:W-:Y:S01]  /*6ac0*/  FMUL.FTZ R97, R97, R9.reuse ;  /* 0x0000000961617220 */ /* 0x080fe20000410000 */
        /* <DEDUP_REMOVED lines=77> */
[----:B------:R-:W-:Y:S02]  /*6fa0*/  UIADD3 UR4, UR60, 0x300, URZ ;  /* 0x000003003c047890 */ /* 0x000fe4000fffe03f */
[----:B------:R-:W-:Y:S01]  /*6fb0*/  UIADD3 UR6, UR60, 0x82, URZ ;  /* 0x000000823c067890 */ /* 0x000fe2000fffe03f */
[----:B------:R-:W-:Y:S01]  /*6fc0*/  UMOV UR5, UR17 ;  /* 0x0000001100057c82 */ /* 0x000fe20008000000 */
[----:B------:R-:W-:-:S03]  /*6fd0*/  UMOV UR7, 0x40000040 ;  /* 0x4000004000077882 */ /* 0x000fc60000000000 */
[----:B------:R-:W-:Y:S01]  /*6fe0*/  UMOV UR14, UR4 ;  /* 0x00000004000e7c82 */ /* 0x000fe20008000000 */
[----:B------:R-:W-:Y:S01]  /*6ff0*/  UMOV UR4, UR16 ;  /* 0x0000001000047c82 */ /* 0x000fe20008000000 */
[----:B------:R-:W-:Y:S02]  /*7000*/  WARPGROUP.DEPBAR.LE gsb0, 0x0 ;  /* 0x00008000000079c5 */ /* 0x000fe40000010000 */
[----:B------:R-:W-:-:S06]  /*7010*/  WARPGROUP.ARRIVE ;  /* 0x00000000000079c5 */ /* 0x000fcc0000000000 */
[----:B------:R-:W-:Y:S01]  /*7020*/  HGMMA.64x16x16.F32 R128, gdesc[UR8], RZ, !UPT, gsb0 ;  /* 0x00200000088079f0 */ /* 0x000fe2000c0008ff */
[----:B------:R-:W-:Y:S02]  /*7030*/  UIADD3 UR8, UR60, 0x102, URZ ;  /* 0x000001023c087890 */ /* 0x000fe4000fffe03f */
[----:B------:R-:W-:Y:S01]  /*7040*/  UIADD3 UR9, UR60, 0x182, URZ ;  /* 0x000001823c097890 */ /* 0x000fe2000fffe03f */
[----:B------:R-:W-:Y:S02]  /*7050*/  WARPGROUP.DEPBAR.LE gsb0, 0x0 ;  /* 0x00008000000079c5 */ /* 0x000fe40000010000 */
[----:B------:R-:W-:-:S06]  /*7060*/  WARPGROUP.ARRIVE ;  /* 0x00000000000079c5 */ /* 0x000fcc0000000000 */
[----:B------:R-:W-:Y:S03]  /*7070*/  HGMMA.64x16x16.F32 R120, gdesc[UR12], RZ, !UPT, gsb0 ;  /* 0x002000000c7879f0 */ /* 0x000fe6000c0008ff */
        /* <DEDUP_REMOVED lines=547> */
.L_x_3236:
[----:B------:R-:W-:Y:S02]  /*92b0*/  R2UR UR6, R16 ;  /* 0x00000000100672ca */ /* 0x000fe400000e0000 */
        /* <DEDUP_REMOVED lines=8> */
.L_x_3237:
[----:B-1----:R-:W-:Y:S05]  /*9340*/  @P2 BRA `(.L_x_3238) ;  /* 0x0000000000082947 */ /* 0x002fea0003800000 */
[----:B------:R-:W1:Y:S02]  /*9350*/  SYNCS.PHASECHK.TRANS64.TRYWAIT P2, [UR5+0x36850], R0 ;  /* 0x03685000ff0075a7 */ /* 0x000e640008040145 */
[----:B-1----:R-:W-:Y:S05]  /*9360*/  @!P2 BRA `(.L_x_3239) ;  /* 0x000000900010a947 */ /* 0x002fea0003800000 */
.L_x_3238:
[----:B------:R-:W-:Y:S01]  /*9370*/  R2UR UR4, R16 ;  /* 0x00000000100472ca */ /* 0x000fe200000e0000 */
[----:B------:R-:W-:Y:S01]  /*9380*/  WARPGROUP.ARRIVE ;  /* 0x00000000000079c5 */ /* 0x000fe20000000000 */
[----:B------:R-:W-:Y:S01]  /*9390*/  R2UR UR6, R19 ;  /* 0x00000000130672ca */ /* 0x000fe200000e0000 */
[----:B------:R-:W-:Y:S01]  /*93a0*/  UMOV UR7, 0x40000040 ;  /* 0x4000004000077882 */ /* 0x000fe20000000000 */
[----:B------:R-:W-:Y:S01]  /*93b0*/  FMUL.FTZ R19, R168, UR61 ;  /* 0x0000003da8137c20 */ /* 0x000fe20008410000 */
[----:B------:R-:W-:Y:S01]  /*93c0*/  FMUL.FTZ R23, R169, UR61 ;  /* 0x0000003da9177c20 */ /* 0x000fe20008410000 */
[----:B------:R-:W-:Y:S01]  /*93d0*/  R2UR UR8, R21 ;  /* 0x00000000150872ca */ /* 0x000fe200000e0000 */
[----:B------:R-:W-:Y:S01]  /*93e0*/  FMUL.FTZ R21, R171, UR61 ;  /* 0x0000003dab157c20 */ /* 0x000fe20008410000 */
        /* <DEDUP_REMOVED lines=19> */
[----:B01----:R-:W-:Y:S01]  /*9520*/  FMNMX.FTZ R0, R19, R12, !PT ;  /* 0x0000000c13007209 */ /* 0x003fe20007810000 */
[----:B------:R-:W-:Y:S01]  /*9530*/  FMUL.FTZ R221, R140, UR61 ;  /* 0x0000003d8cdd7c20 */ /* 0x000fe20008410000 */
[----:B------:R-:W-:Y:S01]  /*9540*/  UIMAD UR4, UR6, 0xa80, UR4 ;  /* 0x00000a80060478a4 */ /* 0x000fe2000f8e0204 */
[----:B------:R-:W-:Y:S01]  /*9550*/  FMUL.FTZ R175, R175, UR61 ;  /* 0x0000003dafaf7c20 */ /* 0x000fe20008410000 */
[----:B------:R-:W-:Y:S01]  /*9560*/  FMUL.FTZ R141, R141, UR61 ;  /* 0x0000003d8d8d7c20 */ /* 0x000fe20008410000 */
[----:B------:R-:W-:Y:S01]  /*9570*/  FMUL.FTZ R223, R128, UR61 ;  /* 0x0000003d80df7c20 */ /* 0x000fe20008410000 */
[----:B------:R-:W-:Y:S01]  /*9580*/  FMUL.FTZ R163, R163, UR61 ;  /* 0x0000003da3a37c20 */ /* 0x000fe20008410000 */
[----:B------:R-:W0:Y:S01]  /*9590*/  MUFU.TANH R173, R173 ;  /* 0x000000ad00ad7308 */ /* 0x000e220000002400 */
[----:B--2---:R-:W-:Y:S01]  /*95a0*/  FMNMX.FTZ R0, R23, R0, !PT ;  /* 0x0000000017007209 */ /* 0x004fe20007810000 */
[----:B------:R-:W-:Y:S01]  /*95b0*/  UMOV UR6, UR4 ;  /* 0x0000000400067c82 */ /* 0x000fe20008000000 */
[----:B------:R-:W-:Y:S01]  /*95c0*/  FMUL.FTZ R225, R129, UR61 ;  /* 0x0000003d81e17c20 */ /* 0x000fe20008410000 */
[----:B------:R-:W-:Y:S01]  /*95d0*/  HGMMA.64x192x16.F32 R24, R200, gdesc[UR4].tnspB, R24, gsb0 ;  /* 0x42e00004c8187df0 */ /* 0x000fe20008000818 */
[----:B------:R-:W-:Y:S01]  /*95e0*/  UIADD3 UR6, UR4, 0x80, URZ ;  /* 0x0000008004067890 */ /* 0x000fe2000fffe03f */
[----:B------:R-:W-:Y:S01]  /*95f0*/  FMUL.FTZ R227, R132, UR61 ;  /* 0x0000003d84e37c20 */ /* 0x000fe20008410000 */
[----:B------:R-:W-:Y:S01]  /*9600*/  UMOV UR7, 0x40000040 ;  /* 0x4000004000077882 */ /* 0x000fe20000000000 */
[----:B------:R-:W-:Y:S01]  /*9610*/  MUFU.TANH R205, R205 ;  /* 0x000000cd00cd7308 */ /* 0x000fe20000002400 */
[----:B---3--:R-:W-:Y:S01]  /*9620*/  FMNMX.FTZ R0, R171, R0, !PT ;  /* 0x00000000ab007209 */ /* 0x008fe20007810000 */
[----:B------:R-:W-:Y:S01]  /*9630*/  FMUL.FTZ R167, R167, UR61 ;  /* 0x0000003da7a77c20 */ /* 0x000fe20008410000 */
[----:B------:R-:W-:Y:S01]  /*9640*/  FMUL.FTZ R229, R133, UR61 ;  /* 0x0000003d85e57c20 */ /* 0x000fe20008410000 */
[----:B------:R-:W-:Y:S01]  /*9650*/  FMUL.FTZ R153, R154, UR61 ;  /* 0x0000003d9a997c20 */ /* 0x000fe20008410000 */
[----:B------:R-:W-:Y:S01]  /*9660*/  FMUL.FTZ R231, R120, UR61 ;  /* 0x0000003d78e77c20 */ /* 0x000fe20008410000 */
[----:B------:R-:W-:Y:S01]  /*9670*/  FMUL.FTZ R155, R155, UR61 ;  /* 0x0000003d9b9b7c20 */ /* 0x000fe20008410000 */
[----:B------:R-:W-:Y:S01]  /*9680*/  FMUL.FTZ R159, R159, UR61 ;  /* 0x0000003d9f9f7c20 */ /* 0x000fe20008410000 */
[----:B------:R-:W-:Y:S01]  /*9690*/  MUFU.TANH R207, R207 ;  /* 0x000000cf00cf7308 */ /* 0x000fe20000002400 */
[----:B0-----:R-:W-:Y:S01]  /*96a0*/  FMNMX.FTZ R0, R173, R0, !PT ;  /* 0x00000000ad007209 */ /* 0x001fe20007810000 */
        /* <DEDUP_REMOVED lines=16> */
[----:B------:R-:W0:Y:S01]  /*97b0*/  LDC R8, c[0x0][0x988] ;  /* 0x00026200ff087b82 */ /* 0x000e220000000800 */
[----:B------:R-:W-:Y:S01]  /*97c0*/  FMUL.FTZ R127, R127, UR61 ;  /* 0x0000003d7f7f7c20 */ /* 0x000fe20008410000 */
[----:B------:R-:W-:Y:S01]  /*97d0*/  IMAD.U32 R136, RZ, RZ, UR5 ;  /* 0x00000005ff887e24 */ /* 0x000fe2000f8e00ff */
[----:B------:R-:W-:-:S02]  /*97e0*/  R2UR UR9, R17 ;  /* 0x00000000110972ca */ /* 0x000fc400000e0000 */
[----:B------:R-:W-:Y:S01]  /*97f0*/  R2UR UR5, R5 ;  /* 0x00000000050572ca */ /* 0x000fe200000e0000 */
[----:B------:R-:W-:Y:S01]  /*9800*/  MUFU.TANH R213, R213 ;  /* 0x000000d500d57308 */ /* 0x000fe20000002400 */
[----:B------:R-:W-:-:S05]  /*9810*/  @!P1 VIADD R136, R136, 0x36860 ;  /* 0x0003686088889836 */ /* 0x000fca0000000000 */
[----:B------:R-:W-:Y:S02]  /*9820*/  @!P1 PRMT R136, RZ, 0x654, R136 ;  /* 0x00000654ff889816 */ /* 0x000fe40000000088 */
[----:B------:R-:W-:Y:S08]  /*9830*/  MUFU.TANH R215, R215 ;  /* 0x000000d700d77308 */ /* 0x000ff00000002400 */
[----:B------:R-:W1:Y:S08]  /*9840*/  MUFU.TANH R14, R14 ;  /* 0x0000000e000e7308 */ /* 0x000e700000002400 */
[----:B------:R-:W-:Y:S08]  /*9850*/  MUFU.TANH R217, R217 ;  /* 0x000000d900d97308 */ /* 0x000ff00000002400 */
[----:B------:R-:W2:Y:S01]  /*9860*/  MUFU.TANH R21, R21 ;  /* 0x0000001500157308 */ /* 0x000ea20000002400 */
[----:B-1----:R-:W-:-:S07]  /*9870*/  FMNMX.FTZ R10, R14, R15, !PT ;  /* 0x0000000f0e0a7209 */ /* 0x002fce0007810000 */
[----:B------:R-:W-:Y:S08]  /*9880*/  MUFU.TANH R219, R219 ;  /* 0x000000db00db7308 */ /* 0x000ff00000002400 */
[----:B------:R-:W1:Y:S01]  /*9890*/  MUFU.TANH R169, R169 ;  /* 0x000000a900a97308 */ /* 0x000e620000002400 */
[----:B--2---:R-:W-:-:S07]  /*98a0*/  FMNMX.FTZ R10, R21, R10, !PT ;  /* 0x0000000a150a7209 */ /* 0x004fce0007810000 */
        /* <DEDUP_REMOVED lines=23> */
[----:B------:R-:W-:Y:S01]  /*9a20*/  HGMMA.64x192x16.F32 R24, R196, gdesc[UR4].tnspB, R24, gsb0 ;  /* 0x42e00004c4187df0 */ /* 0x000fe20008000818 */
[----:B------:R-:W-:Y:S01]  /*9a30*/  UIADD3 UR6, UR4, 0x100, URZ ;  /* 0x0000010004067890 */ /* 0x000fe2000fffe03f */
[----:B------:R-:W-:-:S05]  /*9a40*/  UMOV UR7, 0x40000040 ;  /* 0x4000004000077882 */ /* 0x000fca0000000000 */
        /* <DEDUP_REMOVED lines=20> */
[----:B------:R-:W-:Y:S01]  /*9b90*/  HGMMA.64x192x16.F32 R24, R192, gdesc[UR4].tnspB, R24, gsb0 ;  /* 0x42e00004c0187df0 */ /* 0x000fe20008000818 */
[----:B------:R-:W-:Y:S01]  /*9ba0*/  UIADD3 UR6, UR4, 0x180, URZ ;  /* 0x0000018004067890 */ /* 0x000fe2000fffe03f */
[----:B------:R-:W1:Y:S01]  /*9bb0*/  MUFU.TANH R197, R197 ;  /* 0x000000c500c57308 */ /* 0x000e620000002400 */
[----:B------:R-:W-:-:S07]  /*9bc0*/  UMOV UR7, 0x40000040 ;  /* 0x4000004000077882 */ /* 0x000fce0000000000 */
[----:B------:R-:W2:Y:S08]  /*9bd0*/  MUFU.TANH R199, R199 ;  /* 0x000000c700c77308 */ /* 0x000eb00000002400 */
[----:B------:R-:W3:Y:S01]  /*9be0*/  MUFU.TANH R161, R161 ;  /* 0x000000a100a17308 */ /* 0x000ee20000002400 */
[----:B-1----:R-:W-:-:S04]  /*9bf0*/  FMNMX.FTZ R0, R197, R0, !PT ;  /* 0x00000000c5007209 */ /* 0x002fc80007810000 */
[----:B--2---:R-:W-:-:S04]  /*9c00*/  FMNMX.FTZ R0, R199, R0, !PT ;  /* 0x00000000c7007209 */ /* 0x004fc80007810000 */
[----:B------:R-:W-:-:S04]  /*9c10*/  FMNMX.FTZ R0, R203, R0, !PT ;  /* 0x00000000cb007209 */ /* 0x000fc80007810000 */
[----:B------:R-:W-:Y:S02]  /*9c20*/  FMNMX.FTZ R0, R201, R0, !PT ;  /* 0x00000000c9007209 */ /* 0x000fe40007810000 */
[----:B---3--:R-:W-:Y:S02]  /*9c30*/  FMNMX.FTZ R10, R161, R10, !PT ;  /* 0x0000000aa10a7209 */ /* 0x008fe40007810000 */
[----:B------:R-:W-:Y:S02]  /*9c40*/  FMNMX.FTZ R0, R205, R0, !PT ;  /* 0x00000000cd007209 */ /* 0x000fe40007810000 */
[----:B------:R-:W-:Y:S02]  /*9c50*/  FMNMX.FTZ R10, R163, R10, !PT ;  /* 0x0000000aa30a7209 */ /* 0x000fe40007810000 */
[----:B------:R-:W-:Y:S02]  /*9c60*/  FMNMX.FTZ R0, R207, R0, !PT ;  /* 0x00000000cf007209 */ /* 0x000fe40007810000 */
[----:B------:R-:W-:-:S04]  /*9c70*/  FMNMX.FTZ R10, R165, R10, !PT ;  /* 0x0000000aa50a7209 */ /* 0x000fc80007810000 */
[----:B------:R-:W-:-:S04]  /*9c80*/  FMNMX.FTZ R10, R167, R10, !PT ;  /* 0x0000000aa70a7209 */ /* 0x000fc80007810000 */
[----:B------:R-:W-:-:S04]  /*9c90*/  FMNMX.FTZ R10, R153, R10, !PT ;  /* 0x0000000a990a7209 */ /* 0x000fc80007810000 */
[----:B------:R-:W-:Y:S01]  /*9ca0*/  FMNMX.FTZ R10, R155, R10, !PT ;  /* 0x0000000a9b0a7209 */ /* 0x000fe20007810000 */
[----:B------:R-:W-:Y:S02]  /*9cb0*/  WARPGROUP.DEPBAR.LE gsb0, 0x0 ;  /* 0x00008000000079c5 */ /* 0x000fe40000010000 */
        /* <DEDUP_REMOVED lines=23> */
[----:B------:R-:W-:-:S04]  /*9e30*/  FMNMX.FTZ R0, R221, R0, !PT ;  /* 0x00000000dd007209 */ /* 0x000fc80007810000 */
[----:B------:R-:W-:-:S04]  /*9e40*/  FMNMX.FTZ R0, R141, R0, !PT ;  /* 0x000000008d007209 */ /* 0x000fc80007810000 */
[----:B------:R-:W-:-:S04]  /*9e50*/  FMNMX.FTZ R0, R223, R0, !PT ;  /* 0x00000000df007209 */ /* 0x000fc80007810000 */
        /* <DEDUP_REMOVED lines=8> */
[----:B------:R-:W-:Y:S01]  /*9ee0*/  FMUL.FTZ R121, R151, UR61 ;  /* 0x0000003d97797c20 */ /* 0x000fe20008410000 */
[----:B------:R-:W-:Y:S02]  /*9ef0*/  FMUL.FTZ R151, R122, UR61 ;  /* 0x0000003d7a977c20 */ /* 0x000fe40008410000 */
[----:B------:R-:W-:Y:S01]  /*9f00*/  HGMMA.64x192x16.F32 R24, R184, gdesc[UR4].tnspB, R24, gsb0 ;  /* 0x42e00004b8187df0 */ /* 0x000fe20008000818 */
[----:B------:R-:W-:Y:S01]  /*9f10*/  UIADD3 UR6, UR4, 0x280, URZ ;  /* 0x0000028004067890 */ /* 0x000fe2000fffe03f */
[----:B------:R-:W1:Y:S01]  /*9f20*/  MUFU.TANH R189, R189 ;  /* 0x000000bd00bd7308 */ /* 0x000e620000002400 */
[----:B------:R-:W-:Y:S01]  /*9f30*/  UMOV UR7, 0x40000040 ;  /* 0x4000004000077882 */ /* 0x000fe20000000000 */
[----:B------:R-:W-:-:S06]  /*9f40*/  UIADD3 UR4, UR4, 0x300, URZ ;  /* 0x0000030004047890 */ /* 0x000fcc000fffe03f */
[----:B------:R-:W2:Y:S08]  /*9f50*/  MUFU.TANH R191, R191 ;  /* 0x000000bf00bf7308 */ /* 0x000eb00000002400 */
[----:B------:R-:W3:Y:S01]  /*9f60*/  MUFU.TANH R121, R121 ;  /* 0x0000007900797308 */ /* 0x000ee20000002400 */
[----:B-1----:R-:W-:-:S07]  /*9f70*/  FMNMX.FTZ R0, R189, R0, !PT ;  /* 0x00000000bd007209 */ /* 0x002fce0007810000 */
[----:B------:R-:W1:Y:S01]  /*9f80*/  MUFU.TANH R151, R151 ;  /* 0x0000009700977308 */ /* 0x000e620000002400 */
[----:B--2---:R-:W-:-:S04]  /*9f90*/  FMNMX.FTZ R0, R191, R0, !PT ;  /* 0x00000000bf007209 */ /* 0x004fc80007810000 */
[----:B------:R-:W-:Y:S02]  /*9fa0*/  FMNMX.FTZ R0, R233, R0, !PT ;  /* 0x00000000e9007209 */ /* 0x000fe40007810000 */
[----:B---3--:R-:W-:-:S03]  /*9fb0*/  FMNMX.FTZ R10, R121, R10, !PT ;  /* 0x0000000a790a7209 */ /* 0x008fc60007810000 */
[----:B------:R-:W2:Y:S01]  /*9fc0*/  SHFL.BFLY PT, R9, R0, 0x2, 0x1f ;  /* 0x0c401f0000097f89 */ /* 0x000ea200000e0000 */
[----:B------:R-:W-:-:S04]  /*9fd0*/  FMNMX.FTZ R10, R125, R10, !PT ;  /* 0x0000000a7d0a7209 */ /* 0x000fc80007810000 */
[----:B------:R-:W-:-:S04]  /*9fe0*/  FMNMX.FTZ R10, R129, R10, !PT ;  /* 0x0000000a810a7209 */ /* 0x000fc80007810000 */
[----:B------:R-:W-:-:S04]  /*9ff0*/  FMNMX.FTZ R10, R133, R10, !PT ;  /* 0x0000000a850a7209 */ /* 0x000fc80007810000 */
[----:B------:R-:W-:-:S04]  /*a000*/  FMNMX.FTZ R10, R137, R10, !PT ;  /* 0x0000000a890a7209 */ /* 0x000fc80007810000 */
[----:B------:R-:W-:-:S04]  /*a010*/  FMNMX.FTZ R10, R139, R10, !PT ;  /* 0x0000000a8b0a7209 */ /* 0x000fc80007810000 */
[----:B------:R-:W-:Y:S02]  /*a020*/  FMNMX.FTZ R10, R131, R10, !PT ;  /* 0x0000000a830a7209 */ /* 0x000fe40007810000 */
[----:B--2---:R-:W-:Y:S02]  /*a030*/  FMNMX.FTZ R9, R0, R9, !PT ;  /* 0x0000000900097209 */ /* 0x004fe40007810000 */
[----:B------:R-:W-:-:S03]  /*a040*/  FMNMX.FTZ R10, R143, R10, !PT ;  /* 0x0000000a8f0a7209 */ /* 0x000fc60007810000 */
[----:B------:R-:W2:Y:S01]  /*a050*/  SHFL.BFLY PT, R0, R9, 0x1, 0x1f ;  /* 0x0c201f0009007f89 */ /* 0x000ea200000e0000 */
[----:B------:R-:W-:-:S04]  /*a060*/  FMNMX.FTZ R10, R135, R10, !PT ;  /* 0x0000000a870a7209 */ /* 0x000fc80007810000 */
[----:B-1----:R-:W-:-:S04]  /*a070*/  FMNMX.FTZ R10, R151, R10, !PT ;  /* 0x0000000a970a7209 */ /* 0x002fc80007810000 */
[----:B------:R-:W-:-:S04]  /*a080*/  FMNMX.FTZ R10, R123, R10, !PT ;  /* 0x0000000a7b0a7209 */ /* 0x000fc80007810000 */
[----:B------:R-:W-:-:S04]  /*a090*/  FMNMX.FTZ R10, R235, R10, !PT ;  /* 0x0000000aeb0a7209 */ /* 0x000fc80007810000 */
[----:B------:R-:W-:Y:S02]  /*a0a0*/  FMNMX.FTZ R10, R127, R10, !PT ;  /* 0x0000000a7f0a7209 */ /* 0x000fe40007810000 */
[----:B--2---:R-:W-:-:S05]  /*a0b0*/  FMNMX.FTZ R13, R9, R0, !PT ;  /* 0x00000000090d7209 */ /* 0x004fca0007810000 */
[C---:B0-----:R-:W-:Y:S01]  /*a0c0*/  FMUL.FTZ R0, R13.reuse, R8 ;  /* 0x000000080d007220 */ /* 0x041fe20000410000 */
[----:B------:R-:W-:-:S03]  /*a0d0*/  FADD.FTZ R9, -R13, R12 ;  /* 0x0000000c0d097221 */ /* 0x000fc60000010100 */
[-CC-:B------:R-:W-:Y:S01]  /*a0e0*/  FFMA.FTZ R194, R193, R8.reuse, -R0.reuse ;  /* 0x00000008c1c27223 */ /* 0x180fe20000010800 */
[-C--:B------:R-:W-:Y:S01]  /*a0f0*/  FMUL.FTZ R9, R9, R8.reuse ;  /* 0x0000000809097220 */ /* 0x080fe20000410000 */
[----:B------:R-:W0:Y:S01]  /*a100*/  SHFL.BFLY PT, R193, R10, 0x2, 0x1f ;  /* 0x0c401f000ac17f89 */ /* 0x000e2200000e0000 */
        /* <DEDUP_REMOVED lines=14> */
[----:B------:R-:W1:Y:S01]  /*a1f0*/  MUFU.EX2 R200, R200 ;  /* 0x000000c800c87308 */ /* 0x000e620000000800 */
[-CC-:B------:R-:W-:Y:S01]  /*a200*/  FFMA.FTZ R209, R219, R8.reuse, -R0.reuse ;  /* 0x00000008dbd17223 */ /* 0x180fe20000010800 */
[-CC-:B------:R-:W-:Y:S01]  /*a210*/  FFMA.FTZ R141, R141, R8.reuse, -R0.reuse ;  /* 0x000000088d8d7223 */ /* 0x180fe20000010800 */
[-CC-:B------:R-:W-:Y:S01]  /*a220*/  FFMA.FTZ R12, R231, R8.reuse, -R0.reuse ;  /* 0x00000008e70c7223 */ /* 0x180fe20000010800 */
[-CC-:B------:R-:W-:Y:S01]  /*a230*/  FFMA.FTZ R22, R191, R8.reuse, -R0.reuse ;  /* 0x00000008bf167223 */ /* 0x180fe20000010800 */
[----:B------:R-:W-:-:S03]  /*a240*/  FFMA.FTZ R233, R233, R8, -R0 ;  /* 0x00000008e9e97223 */ /* 0x000fc60000010800 */
[----:B------:R-:W2:Y:S01]  /*a250*/  MUFU.EX2 R19, R19 ;  /* 0x0000001300137308 */ /* 0x000ea20000000800 */
[----:B0-----:R-:W-:-:S05]  /*a260*/  FMNMX.FTZ R193, R10, R193, !PT ;  /* 0x000000c10ac17209 */ /* 0x001fca0007810000 */
[----:B------:R-:W0:Y:S02]  /*a270*/  SHFL.BFLY PT, R10, R193, 0x1, 0x1f ;  /* 0x0c201f00c10a7f89 */ /* 0x000e2400000e0000 */
[----:B------:R-:W-:Y:S01]  /*a280*/  MUFU.EX2 R202, R202 ;  /* 0x000000ca00ca7308 */ /* 0x000fe20000000800 */
[----:B-1----:R-:W-:-:S07]  /*a290*/  FFMA.FTZ R134, R9, R7, R200 ;  /* 0x0000000709867223 */ /* 0x002fce00000100c8 */
[----:B------:R-:W-:Y:S01]  /*a2a0*/  MUFU.EX2 R23, R23 ;  /* 0x0000001700177308 */ /* 0x000fe20000000800 */
[----:B--2---:R-:W-:-:S07]  /*a2b0*/  F2FP.F16.F32.PACK_AB R200, R19, R200 ;  /* 0x000000c813c8723e */ /* 0x004fce00000000ff */
[----:B------:R-:W-:Y:S01]  /*a2c0*/  MUFU.EX2 R196, R196 ;  /* 0x000000c400c47308 */ /* 0x000fe20000000800 */
[----:B0-----:R-:W-:-:S07]  /*a2d0*/  FMNMX.FTZ R10, R193, R10, !PT ;  /* 0x0000000ac10a7209 */ /* 0x001fce0007810000 */
[----:B------:R-:W-:Y:S01]  /*a2e0*/  MUFU.EX2 R171, R171 ;  /* 0x000000ab00ab7308 */ /* 0x000fe20000000800 */
[C---:B------:R-:W-:Y:S01]  /*a2f0*/  FMUL.FTZ R120, R10.reuse, R8 ;  /* 0x000000080a787220 */ /* 0x040fe20000410000 */
[----:B------:R-:W-:-:S03]  /*a300*/  FADD.FTZ R189, -R10, R15 ;  /* 0x0000000f0abd7221 */ /* 0x000fc60000010100 */
[-CC-:B------:R-:W-:Y:S01]  /*a310*/  FFMA.FTZ R201, R14, R8.reuse, -R120.reuse ;  /* 0x000000080ec97223 */ /* 0x180fe20000010878 */
[-C--:B------:R-:W-:Y:S01]  /*a320*/  FMUL.FTZ R189, R189, R8.reuse ;  /* 0x00000008bdbd7220 */ /* 0x080fe20000410000 */
[-CC-:B------:R-:W-:Y:S01]  /*a330*/  FFMA.FTZ R14, R21, R8.reuse, -R120.reuse ;  /* 0x00000008150e7223 */ /* 0x180fe20000010878 */
[----:B------:R-:W-:Y:S01]  /*a340*/  MOV R21, UR8 ;  /* 0x0000000800157c02 */ /* 0x000fe20008000f00 */
[-CC-:B------:R-:W-:Y:S01]  /*a350*/  FFMA.FTZ R203, R169, R8.reuse, -R120.reuse ;  /* 0x00000008a9cb7223 */ /* 0x180fe20000010878 */
[----:B------:R-:W-:Y:S01]  /*a360*/  R2UR UR8, R20 ;  /* 0x00000000140872ca */ /* 0x000fe200000e0000 */
[----:B------:R-:W-:Y:S01]  /*a370*/  MUFU.EX2 R201, R201 ;  /* 0x000000c900c97308 */ /* 0x000fe20000000800 */
[-CC-:B------:R-:W-:Y:S01]  /*a380*/  FFMA.FTZ R122, R175, R8.reuse, -R120.reuse ;  /* 0x00000008af7a7223 */ /* 0x180fe20000010878 */
[----:B------:R-:W-:Y:S02]  /*a390*/  @!P1 VIADD R20, R21, 0x36840 ;  /* 0x0003684015149836 */ /* 0x000fe40000000000 */
[-CC-:B------:R-:W-:Y:S01]  /*a3a0*/  FFMA.FTZ R197, R161, R8.reuse, -R120.reuse ;  /* 0x00000008a1c57223 */ /* 0x180fe20000010878 */
[-CC-:B------:R-:W-:Y:S01]  /*a3b0*/  FFMA.FTZ R124, R163, R8.reuse, -R120.reuse ;  /* 0x00000008a37c7223 */ /* 0x180fe20000010878 */
[-CC-:B------:R-:W-:Y:S01]  /*a3c0*/  FFMA.FTZ R199, R165, R8.reuse, -R120.reuse ;  /* 0x00000008a5c77223 */ /* 0x180fe20000010878 */
[-C--:B------:R-:W-:Y:S01]  /*a3d0*/  FFMA.FTZ R126, R167, R8.reuse, -R120 ;  /* 0x00000008a77e7223 */ /* 0x080fe20000010878 */
[----:B------:R-:W-:Y:S01]  /*a3e0*/  @!P1 PRMT R21, RZ, 0x654, R20 ;  /* 0x00000654ff159816 */ /* 0x000fe20000000014 */
        /* <DEDUP_REMOVED lines=19> */
[----:B------:R-:W-:Y:S01]  /*a520*/  FFMA.FTZ R235, R235, R8, -R120 ;  /* 0x00000008ebeb7223 */ /* 0x000fe20000010878 */
[----:B------:R-:W-:-:S04]  /*a530*/  UISETP.GT.AND UP0, UPT, UR8, UR9, UPT ;  /* 0x000000090800728c */ /* 0x000fc8000bf04270 */
[----:B------:R-:W-:Y:S02]  /*a540*/  MUFU.EX2 R197, R197 ;  /* 0x000000c500c57308 */ /* 0x000fe40000000800 */
[----:B------:R-:W-:Y:S01]  /*a550*/  PLOP3.LUT P2, PT, PT, PT, UP0, 0x80, 0x0 ;  /* 0x000000000000781c */ /* 0x000fe20003f4f008 */
[----:B------:R-:W-:Y:S02]  /*a560*/  WARPGROUP.DEPBAR.LE gsb0, 0x0 ;  /* 0x00008000000079c5 */ /* 0x000fe40000010000 */
[----:B------:R-:W-:Y:S01]  /*a570*/  WARPGROUP.ARRIVE ;  /* 0x00000000000079c5 */ /* 0x000fe20000000000 */
[-CC-:B------:R-:W-:Y:S01]  /*a580*/  FFMA.FTZ R185, R207, R8.reuse, -R0.reuse ;  /* 0x00000008cfb97223 */ /* 0x180fe20000010800 */
[-CC-:B------:R-:W-:Y:S01]  /*a590*/  FFMA.FTZ R187, R195, R8.reuse, -R0.reuse ;  /* 0x00000008c3bb7223 */ /* 0x180fe20000010800 */
[-CC-:B------:R-:W-:Y:S01]  /*a5a0*/  FFMA.FTZ R207, R215, R8.reuse, -R0.reuse ;  /* 0x00000008d7cf7223 */ /* 0x180fe20000010800 */
[-CC-:B------:R-:W-:Y:S01]  /*a5b0*/  FFMA.FTZ R184, R217, R8.reuse, -R0.reuse ;  /* 0x00000008d9b87223 */ /* 0x180fe20000010800 */
[-C--:B------:R-:W-:Y:S01]  /*a5c0*/  FFMA.FTZ R186, R221, R8.reuse, -R0 ;  /* 0x00000008ddba7223 */ /* 0x080fe20000010800 */
[----:B------:R-:W-:Y:S01]  /*a5d0*/  HGMMA.64x192x16.F32 R24, R180, gdesc[UR4].tnspB, R24, gsb0 ;  /* 0x42e00004b4187df0 */ /* 0x000fe20008000818 */
[----:B------:R-:W-:Y:S01]  /*a5e0*/  UMOV UR6, UR4 ;  /* 0x0000000400067c82 */ /* 0x000fe20008000000 */
[----:B------:R-:W-:Y:S01]  /*a5f0*/  UMOV UR7, 0x40000040 ;  /* 0x4000004000077882 */ /* 0x000fe20000000000 */
[----:B------:R-:W-:Y:S01]  /*a600*/  MUFU.EX2 R198, R198 ;  /* 0x000000c600c67308 */ /* 0x000fe20000000800 */
[----:B------:R-:W-:Y:S01]  /*a610*/  FFMA.FTZ R195, R157, R8, -R120 ;  /* 0x000000089dc37223 */ /* 0x000fe20000010878 */
[----:B------:R-:W-:-:S06]  /*a620*/  UIADD3 UR4, UR8, -0x1, URZ ;  /* 0xffffffff08047890 */ /* 0x000fcc000fffe03f */
        /* <DEDUP_REMOVED lines=27> */
[-CC-:B------:R-:W-:Y:S01]  /*a7e0*/  FFMA.FTZ R180, R223, R8.reuse, -R0.reuse ;  /* 0x00000008dfb47223 */ /* 0x180fe20000010800 */
[-CC-:B------:R-:W-:Y:S01]  /*a7f0*/  FFMA.FTZ R181, R225, R8.reuse, -R0.reuse ;  /* 0x00000008e1b57223 */ /* 0x180fe20000010800 */
[-CC-:B------:R-:W-:Y:S01]  /*a800*/  FFMA.FTZ R182, R227, R8.reuse, -R0.reuse ;  /* 0x00000008e3b67223 */ /* 0x180fe20000010800 */
[-C--:B------:R-:W-:Y:S01]  /*a810*/  FFMA.FTZ R183, R229, R8.reuse, -R0 ;  /* 0x00000008e5b77223 */ /* 0x080fe20000010800 */
[----:B------:R-:W-:Y:S01]  /*a820*/  MUFU.EX2 R137, R137 ;  /* 0x0000008900897308 */ /* 0x000fe20000000800 */
[----:B------:R-:W-:Y:S07]  /*a830*/  HGMMA.64x192x16.F32 R24, R176, gdesc[UR4].tnspB, R24, gsb0 ;  /* 0x42e00004b0187df0 */ /* 0x000fee0008000818 */
[----:B------:R0:W1:Y:S08]  /*a840*/  MUFU.EX2 R0, R189 ;  /* 0x000000bd00007308 */ /* 0x0000700000000800 */
[----:B------:R-:W-:Y:S01]  /*a850*/  MUFU.EX2 R180, R180 ;  /* 0x000000b400b47308 */ /* 0x000fe20000000800 */
[-CC-:B0-----:R-:W-:Y:S01]  /*a860*/  FFMA.FTZ R189, R145, R8.reuse, -R120.reuse ;  /* 0x0000000891bd7223 */ /* 0x181fe20000010878 */
[----:B------:R-:W-:-:S06]  /*a870*/  FFMA.FTZ R120, R127, R8, -R120 ;  /* 0x000000087f787223 */ /* 0x000fcc0000010878 */
[----:B------:R-:W-:Y:S01]  /*a880*/  MUFU.EX2 R189, R189 ;  /* 0x000000bd00bd7308 */ /* 0x000fe20000000800 */
[----:B-1----:R-:W-:Y:S01]  /*a890*/  FFMA.FTZ R7, R0, R6, R201 ;  /* 0x0000000600077223 */ /* 0x002fe200000100c9 */
        /* <DEDUP_REMOVED lines=10> */
[----:B------:R-:W-:Y:S08]  /*a940*/  MUFU.EX2 R22, R22 ;  /* 0x0000001600167308 */ /* 0x000ff00000000800 */
[----:B------:R-:W-:Y:S08]  /*a950*/  MUFU.EX2 R123, R123 ;  /* 0x0000007b007b7308 */ /* 0x000ff00000000800 */
[----:B------:R-:W1:Y:S01]  /*a960*/  MUFU.EX2 R15, R233 ;  /* 0x000000e9000f7308 */ /* 0x000e620000000800 */
[----:B------:R-:W-:-:S02]  /*a970*/  WARPGROUP.DEPBAR.LE gsb0, 0x0 ;  /* 0x00008000000079c5 */ /* 0x000fc40000010000 */
[----:B------:R2:W-:Y:S05]  /*a980*/  @!P1 SYNCS.ARRIVE.TRANS64.RED.A1T0 RZ, [R21+URZ], RZ ;  /* 0x000000ff15ff99a7 */ /* 0x0005ea000810043f */
[----:B------:R-:W-:Y:S01]  /*a990*/  MUFU.EX2 R179, R120 ;  /* 0x0000007800b37308 */ /* 0x000fe20000000800 */
[----:B0-----:R-:W-:Y:S02]  /*a9a0*/  F2FP.F16.F32.PACK_AB R176, R211, R12 ;  /* 0x0000000cd3b0723e */ /* 0x001fe400000000ff */
[----:B-1----:R-:W-:Y:S01]  /*a9b0*/  F2FP.F16.F32.PACK_AB R178, R15, R22 ;  /* 0x000000160fb2723e */ /* 0x002fe200000000ff */
[----:B--2---:R-:W-:Y:S01]  /*a9c0*/  FADD.FTZ R21, R19, R134 ;  /* 0x0000008613157221 */ /* 0x004fe20000010000 */
[----:B------:R0:W-:Y:S01]  /*a9d0*/  @!P1 SYNCS.ARRIVE.TRANS64.RED.A1T0 RZ, [R136+URZ], RZ ;  /* 0x000000ff88ff99a7 */ /* 0x0001e2000810043f */
[----:B------:R-:W-:-:S04]  /*a9e0*/  FADD.FTZ R134, R14, R7 ;  /* 0x000000070e867221 */ /* 0x000fc80000010000 */
[----:B------:R-:W-:Y:S01]  /*a9f0*/  FADD.FTZ R7, R203, R134 ;  /* 0x00000086cb077221 */ /* 0x000fe20000010000 */
[----:B------:R-:W-:Y:S01]  /*aa00*/  F2FP.F16.F32.PACK_AB R203, R122, R203 ;  /* 0x000000cb7acb723e */ /* 0x000fe200000000ff */
[----:B0-----:R-:W-:Y:S02]  /*aa10*/  FADD.FTZ R136, R202, R21 ;  /* 0x00000015ca887221 */ /* 0x001fe40000010000 */
[----:B------:R-:W-:Y:S01]  /*aa20*/  FADD.FTZ R134, R122, R7 ;  /* 0x000000077a867221 */ /* 0x000fe20000010000 */
[C---:B------:R-:W-:Y:S01]  /*aa30*/  F2FP.F16.F32.PACK_AB R202, R23.reuse, R202 ;  /* 0x000000ca17ca723e */ /* 0x040fe200000000ff */
[----:B------:R-:W-:Y:S02]  /*aa40*/  FADD.FTZ R21, R23, R136 ;  /* 0x0000008817157221 */ /* 0x000fe40000010000 */
[----:B------:R-:W-:Y:S01]  /*aa50*/  FADD.FTZ R7, R197, R134 ;  /* 0x00000086c5077221 */ /* 0x000fe20000010000 */
[----:B------:R-:W-:Y:S01]  /*aa60*/  F2FP.F16.F32.PACK_AB R197, R124, R197 ;  /* 0x000000c57cc5723e */ /* 0x000fe200000000ff */
[----:B------:R-:W-:-:S02]  /*aa70*/  FADD.FTZ R136, R196, R21 ;  /* 0x00000015c4887221 */ /* 0x000fc40000010000 */
[----:B------:R-:W-:Y:S01]  /*aa80*/  FADD.FTZ R134, R124, R7 ;  /* 0x000000077c867221 */ /* 0x000fe20000010000 */
[C---:B------:R-:W-:Y:S01]  /*aa90*/  F2FP.F16.F32.PACK_AB R196, R171.reuse, R196 ;  /* 0x000000c4abc4723e */ /* 0x040fe200000000ff */
[----:B------:R-:W-:Y:S01]  /*aaa0*/  MUFU.EX2 R124, R143 ;  /* 0x0000008f007c7308 */ /* 0x000fe20000000800 */
[----:B------:R-:W-:Y:S01]  /*aab0*/  FADD.FTZ R21, R171, R136 ;  /* 0x00000088ab157221 */ /* 0x000fe20000010000 */
[----:B------:R-:W-:Y:S01]  /*aac0*/  FADD.FTZ R7, R199, R134 ;  /* 0x00000086c7077221 */ /* 0x000fe20000010000 */
[----:B------:R-:W-:Y:S02]  /*aad0*/  F2FP.F16.F32.PACK_AB R199, R126, R199 ;  /* 0x000000c77ec7723e */ /* 0x000fe400000000ff */
[----:B------:R-:W-:Y:S01]  /*aae0*/  FADD.FTZ R136, R198, R21 ;  /* 0x00000015c6887221 */ /* 0x000fe20000010000 */
[----:B------:R-:W-:Y:S01]  /*aaf0*/  FADD.FTZ R134, R126, R7 ;  /* 0x000000077e867221 */ /* 0x000fe20000010000 */
[C---:B------:R-:W-:Y:S02]  /*ab00*/  F2FP.F16.F32.PACK_AB R198, R173.reuse, R198 ;  /* 0x000000c6adc6723e */ /* 0x040fe400000000ff */
[----:B------:R-:W-:Y:S01]  /*ab10*/  FADD.FTZ R21, R173, R136 ;  /* 0x00000088ad157221 */ /* 0x000fe20000010000 */
[----:B------:R-:W-:Y:S01]  /*ab20*/  FADD.FTZ R7, R193, R134 ;  /* 0x00000086c1077221 */ /* 0x000fe20000010000 */
[----:B------:R-:W-:-:S02]  /*ab30*/  F2FP.F16.F32.PACK_AB R193, R128, R193 ;  /* 0x000000c180c1723e */ /* 0x000fc400000000ff */
[----:B------:R-:W-:Y:S01]  /*ab40*/  FADD.FTZ R136, R192, R21 ;  /* 0x00000015c0887221 */ /* 0x000fe20000010000 */
[----:B------:R-:W-:Y:S01]  /*ab50*/  FADD.FTZ R134, R128, R7 ;  /* 0x0000000780867221 */ /* 0x000fe20000010000 */
[C---:B------:R-:W-:Y:S02]  /*ab60*/  F2FP.F16.F32.PACK_AB R192, R185.reuse, R192 ;  /* 0x000000c0b9c0723e */ /* 0x040fe400000000ff */
[----:B------:R-:W-:Y:S01]  /*ab70*/  FADD.FTZ R21, R185, R136 ;  /* 0x00000088b9157221 */ /* 0x000fe20000010000 */
        /* <DEDUP_REMOVED lines=16> */
[----:B------:R-:W-:Y:S01]  /*ac80*/  IMAD.U32 R20, RZ, RZ, UR4 ;  /* 0x00000004ff147e24 */ /* 0x000fe2000f8e00ff */
[----:B------:R-:W-:Y:S01]  /*ac90*/  F2FP.F16.F32.PACK_AB R189, R132, R189 ;  /* 0x000000bd84bd723e */ /* 0x000fe200000000ff */
[C---:B------:R-:W-:Y:S01]  /*aca0*/  FADD.FTZ R19, R207.reuse, R122 ;  /* 0x0000007acf137221 */ /* 0x040fe20000010000 */
[----:B------:R-:W-:Y:S01]  /*acb0*/  FADD.FTZ R7, R6, R7 ;  /* 0x0000000706077221 */ /* 0x000fe20000010000 */
[----:B------:R-:W0:Y:S01]  /*acc0*/  MUFU.EX2 R122, R151 ;  /* 0x00000097007a7308 */ /* 0x000e220000000800 */
[----:B------:R-:W-:Y:S01]  /*acd0*/  F2FP.F16.F32.PACK_AB R190, R207, R190 ;  /* 0x000000becfbe723e */ /* 0x000fe200000000ff */
        /* <DEDUP_REMOVED lines=14> */
[C---:B------:R-:W-:Y:S02]  /*adc0*/  F2FP.F16.F32.PACK_AB R180, R181.reuse, R180 ;  /* 0x000000b4b5b4723e */ /* 0x040fe400000000ff */
[----:B------:R-:W-:Y:S01]  /*add0*/  FADD.FTZ R19, R181, R14 ;  /* 0x0000000eb5137221 */ /* 0x000fe20000010000 */
        /* <DEDUP_REMOVED lines=12> */
[----:B0-----:R-:W-:-:S03]  /*aea0*/  FADD.FTZ R12, R14, R7 ;  /* 0x000000070e0c7221 */ /* 0x001fc60000010000 */
[----:B------:R-:W-:Y:S01]  /*aeb0*/  FADD.FTZ R6, R22, R19 ;  /* 0x0000001316067221 */ /* 0x000fe20000010000 */
[----:B------:R-:W-:Y:S02]  /*aec0*/  MOV R19, UR5 ;  /* 0x0000000500137c02 */ /* 0x000fe40008000f00 */
[----:B------:R-:W-:Y:S01]  /*aed0*/  R2UR UR5, R4 ;  /* 0x00000000040572ca */ /* 0x000fe200000e0000 */
[----:B------:R-:W-:Y:S01]  /*aee0*/  FADD.FTZ R7, R15, R6 ;  /* 0x000000060f077221 */ /* 0x000fe20000010000 */
[C---:B------:R-:W-:Y:S01]  /*aef0*/  FADD.FTZ R6, R179.reuse, R12 ;  /* 0x0000000cb3067221 */ /* 0x040fe20000010000 */
[----:B------:R-:W-:Y:S01]  /*af00*/  F2FP.F16.F32.PACK_AB R179, R179, R14 ;  /* 0x0000000eb3b3723e */ /* 0x000fe200000000ff */
[----:B------:R-:W-:Y:S02]  /*af10*/  IMAD.MOV.U32 R15, RZ, RZ, R10 ;  /* 0x000000ffff0f7224 */ /* 0x000fe400078e000a */
[----:B------:R-:W-:-:S07]  /*af20*/  IMAD.MOV.U32 R12, RZ, RZ, R13 ;  /* 0x000000ffff0c7224 */ /* 0x000fce00078e000d */
[----:B------:R-:W-:Y:S01]  /*af30*/  MOV R14, UR5 ;  /* 0x00000005000e7c02 */ /* 0x000fe20008000f00 */
[----:B------:R-:W-:Y:S06]  /*af40*/  @P2 BRA `(.L_x_3240) ;  /* 0xffffffb400102947 */ /* 0x000fec000383ffff */
.L_x_3231:
        /* <DEDUP_REMOVED lines=99> */
.L_x_3241:
[----:B------:R-:W-:Y:S02]  /*b580*/  R2UR UR5, R4 ;  /* 0x00000000040572ca */ /* 0x000fe400000e0000 */
[----:B------:R-:W-:-:S11]  /*b590*/  R2UR UR4, R16 ;  /* 0x00000000100472ca */ /* 0x000fd600000e0000 */
[----:B------:R-:W-:Y:S02]  /*b5a0*/  IMAD.U32 R0, RZ, RZ, UR5 ;  /* 0x00000005ff007e24 */ /* 0x000fe4000f8e00ff */
[----:B------:R-:W-:-:S03]  /*b5b0*/  LEA R9, R5, UR4, 0x3 ;  /* 0x0000000405097c11 */ /* 0x000fc6000f8e18ff */
[----:B------:R-:W-:-:S04]  /*b5c0*/  SHF.L.U32 R0, R0, 0x1f, RZ ;  /* 0x0000001f00007819 */ /* 0x000fc800000006ff */
[----:B------:R0:W1:Y:S01]  /*b5d0*/  SYNCS.PHASECHK.TRANS64.TRYWAIT P2, [R9+URZ+0x36850], R0 ;  /* 0x03685000090075a7 */ /* 0x000062000804017f */
[----:B------:R-:W-:Y:S05]  /*b5e0*/  @!P0 BRA `(.L_x_3242) ;  /* 0x0000000000048947 */ /* 0x000fea0003800000 */
[----:B------:R-:W-:Y:S01]  /*b5f0*/  BPT.TRAP 0x1 ;  /* 0x000000040000795c */ /* 0x000fe20000300000 */
.L_x_3242:
[----:B-1----:R-:W-:Y:S05]  /*b600*/  @P2 BRA `(.L_x_3243) ;  /* 0x0000000000082947 */ /* 0x002fea0003800000 */
[----:B------:R-:W1:Y:S02]  /*b610*/  SYNCS.PHASECHK.TRANS64.TRYWAIT P0, [R9+URZ+0x36850], R0 ;  /* 0x03685000090075a7 */ /* 0x000e64000800017f */
[----:B-1----:R-:W-:Y:S05]  /*b620*/  @!P0 BRA `(.L_x_3244) ;  /* 0x0000006c00788947 */ /* 0x002fea0003800000 */
.L_x_3243:
[----:B------:R-:W-:Y:S01]  /*b630*/  R2UR UR4, R16 ;  /* 0x00000000100472ca */ /* 0x000fe200000e0000 */
[----:B------:R-:W-:Y:S01]  /*b640*/  WARPGROUP.ARRIVE ;  /* 0x00000000000079c5 */ /* 0x000fe20000000000 */
[----:B------:R-:W-:Y:S01]  /*b650*/  R2UR UR5, R5 ;  /* 0x00000000050572ca */ /* 0x000fe200000e0000 */
[----:B------:R-:W-:Y:S01]  /*b660*/  UMOV UR7, 0x40000040 ;  /* 0x4000004000077882 */ /* 0x000fe20000000000 */
[----:B01----:R-:W0:Y:S01]  /*b670*/  SHFL.BFLY PT, R0, R7, 0x2, 0x1f ;  /* 0x0c401f0007007f89 */ /* 0x003e2200000e0000 */
[----:B------:R-:W-:Y:S01]  /*b680*/  @!P1 VIADD R9, R9, 0x36860 ;  /* 0x0003686009099836 */ /* 0x000fe20000000000 */
[----:B------:R-:W-:Y:S02]  /*b690*/  MOV R2, 0xff800000 ;  /* 0xff80000000027802 */ /* 0x000fe40000000f00 */
[----:B------:R-:W1:Y:S02]  /*b6a0*/  SHFL.BFLY PT, R3, R6, 0x2, 0x1f ;  /* 0x0c401f0006037f89 */ /* 0x000e6400000e0000 */
[----:B------:R-:W-:-:S03]  /*b6b0*/  @!P1 PRMT R9, RZ, 0x654, R9 ;  /* 0x00000654ff099816 */ /* 0x000fc60000000009 */
[----:B------:R-:W-:-:S04]  /*b6c0*/  UIADD3 UR4, UR4, 0x400, URZ ;  /* 0x0000040004047890 */ /* 0x000fc8000fffe03f */
[----:B------:R-:W-:-:S04]  /*b6d0*/  USHF.R.U32.HI UR4, URZ, 0x4, UR4 ;  /* 0x000000043f047899 */ /* 0x000fc80008011604 */
[----:B------:R-:W-:-:S04]  /*b6e0*/  ULOP3.LUT UR4, UR4, 0x3fff, URZ, 0xc0, !UPT ;  /* 0x00003fff04047892 */ /* 0x000fc8000f8ec03f */
[----:B------:R-:W-:Y:S01]  /*b6f0*/  ULOP3.LUT UR4, UR4, 0x3800000, URZ, 0xfc, !UPT ;  /* 0x0380000004047892 */ /* 0x000fe2000f8efc3f */
[----:B0-----:R-:W-:-:S03]  /*b700*/  FADD.FTZ R0, R0, R7 ;  /* 0x0000000700007221 */ /* 0x001fc60000010000 */
[----:B------:R-:W-:Y:S01]  /*b710*/  UIMAD UR4, UR5, 0xa80, UR4 ;  /* 0x00000a80050478a4 */ /* 0x000fe2000f8e0204 */
[----:B-1----:R-:W-:Y:S01]  /*b720*/  FADD.FTZ R4, R3, R6 ;  /* 0x0000000603047221 */ /* 0x002fe20000010000 */
[----:B------:R-:W-:Y:S01]  /*b730*/  IMAD.MOV.U32 R6, RZ, RZ, RZ ;  /* 0x000000ffff067224 */ /* 0x000fe200078e00ff */
[----:B------:R-:W0:Y:S04]  /*b740*/  SHFL.BFLY PT, R3, R0, 0x1, 0x1f ;  /* 0x0c201f0000037f89 */ /* 0x000e2800000e0000 */
[----:B------:R-:W-:Y:S02]  /*b750*/  UMOV UR6, UR4 ;  /* 0x0000000400067c82 */ /* 0x000fe40008000000 */
[----:B------:R-:W-:Y:S01]  /*b760*/  HGMMA.64x192x16.F32 R24, R200, gdesc[UR4].tnspB, R24, gsb0 ;  /* 0x42e00004c8187df0 */ /* 0x000fe20008000818 */
[----:B------:R-:W-:Y:S01]  /*b770*/  UIADD3 UR6, UR4, 0x80, URZ ;  /* 0x0000008004067890 */ /* 0x000fe2000fffe03f */
[----:B------:R-:W1:Y:S01]  /*b780*/  SHFL.BFLY PT, R5, R4, 0x1, 0x1f ;  /* 0x0c201f0004057f89 */ /* 0x000e6200000e0000 */
[----:B------:R-:W-:Y:S01]  /*b790*/  UMOV UR7, 0x40000040 ;  /* 0x4000004000077882 */ /* 0x000fe20000000000 */
[----:B0-----:R-:W-:Y:S01]  /*b7a0*/  FADD.FTZ R11, R0, R3 ;  /* 0x00000003000b7221 */ /* 0x001fe20000010000 */
[----:B------:R-:W-:-:S02]  /*b7b0*/  IMAD.MOV.U32 R3, RZ, RZ, RZ ;  /* 0x000000ffff037224 */ /* 0x000fc400078e00ff */
[----:B------:R-:W-:Y:S02]  /*b7c0*/  IMAD.MOV.U32 R0, RZ, RZ, -0x800000 ;  /* 0xff800000ff007424 */ /* 0x000fe400078e00ff */
[----:B------:R-:W-:Y:S01]  /*b7d0*/  FSETP.NE.FTZ.AND P0, PT, R11, RZ, PT ;  /* 0x000000ff0b00720b */ /* 0x000fe20003f15000 */
[----:B-1----:R-:W-:-:S05]  /*b7e0*/  FADD.FTZ R12, R4, R5 ;  /* 0x00000005040c7221 */ /* 0x002fca0000010000 */
        /* <DEDUP_REMOVED lines=14> */
[----:B------:R-:W-:Y:S01]  /*b8d0*/  HGMMA.64x192x16.F32 R24, R196, gdesc[UR4].tnspB, R24, gsb0 ;  /* 0x42e00004c4187df0 */ /* 0x000fe20008000818 */
[----:B------:R-:W-:Y:S01]  /*b8e0*/  UIADD3 UR6, UR4, 0x100, URZ ;  /* 0x0000010004067890 */ /* 0x000fe2000fffe03f */
[----:B------:R-:W-:Y:S01]  /*b8f0*/  UMOV UR7, 0x40000040 ;  /* 0x4000004000077882 */ /* 0x000fe20000000000 */
[----:B------:R-:W-:Y:S02]  /*b900*/  WARPGROUP.DEPBAR.LE gsb0, 0x0 ;  /* 0x00008000000079c5 */ /* 0x000fe40000010000 */
[----:B------:R-:W-:-:S15]  /*b910*/  WARPGROUP.ARRIVE ;  /* 0x00000000000079c5 */ /* 0x000fde0000000000 */
        /* <DEDUP_REMOVED lines=13> */
[----:B------:R-:W-:Y:S01]  /*b9f0*/  UIADD3 UR4, UR4, 0x300, URZ ;  /* 0x0000030004047890 */ /* 0x000fe2000fffe03f */
[----:B------:R-:W-:Y:S02]  /*ba00*/  WARPGROUP.DEPBAR.LE gsb0, 0x0 ;  /* 0x00008000000079c5 */ /* 0x000fe40000010000 */
[----:B------:R-:W-:-:S14]  /*ba10*/  WARPGROUP.ARRIVE ;  /* 0x00000000000079c5 */ /* 0x000fdc0000000000 */
[----:B------:R-:W-:Y:S01]  /*ba20*/  HGMMA.64x192x16.F32 R24, R180, gdesc[UR4].tnspB, R24, gsb0 ;  /* 0x42e00004b4187df0 */ /* 0x000fe20008000818 */
[----:B------:R-:W-:Y:S01]  /*ba30*/  UMOV UR6, UR4 ;  /* 0x0000000400067c82 */ /* 0x000fe20008000000 */
[----:B------:R-:W-:Y:S01]  /*ba40*/  UMOV UR7, 0x40000040 ;  /* 0x4000004000077882 */ /* 0x000fe20000000000 */
[----:B------:R-:W-:Y:S02]  /*ba50*/  WARPGROUP.DEPBAR.LE gsb0, 0x0 ;  /* 0x00008000000079c5 */ /* 0x000fe40000010000 */
[----:B------:R-:W-:-:S15]  /*ba60*/  WARPGROUP.ARRIVE ;  /* 0x00000000000079c5 */ /* 0x000fde0000000000 */
[----:B------:R-:W-:Y:S03]  /*ba70*/  HGMMA.64x192x16.F32 R24, R176, gdesc[UR4].tnspB, R24, gsb0 ;  /* 0x42e00004b0187df0 */ /* 0x000fe60008000818 */
        /* <DEDUP_REMOVED lines=98> */
.L_x_3224:
[----:B------:R-:W-:Y:S05]  /*c0a0*/  @P0 BRA `(.L_x_3245) ;  /* 0x0000001800e00947 */ /* 0x000fea0003800000 */
[----:B------:R-:W0:Y:S01]  /*c0b0*/  S2R R3, SR_TID.X ;  /* 0x0000000000037919 */ /* 0x000e220000002100 */
[----:B------:R-:W1:Y:S01]  /*c0c0*/  LDC R17, c[0x0][0xbe8] ;  /* 0x0002fa00ff117b82 */ /* 0x000e620000000800 */
[----:B------:R-:W-:Y:S01]  /*c0d0*/  R2UR UR13, R18 ;  /* 0x00000000120d72ca */ /* 0x000fe200000e0000 */
[----:B------:R-:W-:Y:S01]  /*c0e0*/  ULDC.64 UR8, c[0x0][0xbd0] ;  /* 0x0002f40000087ab9 */ /* 0x000fe20000000a00 */
[----:B------:R-:W2:Y:S01]  /*c0f0*/  S2R R12, SR_CTAID.X ;  /* 0x00000000000c7919 */ /* 0x000ea20000002500 */
[----:B------:R-:W-:Y:S01]  /*c100*/  ULDC.64 UR14, c[0x0][0x208] ;  /* 0x00008200000e7ab9 */ /* 0x000fe20000000a00 */
[----:B------:R-:W-:Y:S03]  /*c110*/  BSSY B0, `(.L_x_3246) ;  /* 0x000011b000007945 */ /* 0x000fe60003800000 */
[----:B------:R-:W3:Y:S06]  /*c120*/  S2UR UR12, SR_CTAID.Z ;  /* 0x00000000000c79c3 */ /* 0x000eec0000002700 */
[----:B------:R-:W-:-:S02]  /*c130*/  USHF.R.S32.HI UR7, URZ, 0x1f, UR13 ;  /* 0x0000001f3f077899 */ /* 0x000fc4000801140d */
[----:B------:R-:W-:Y:S01]  /*c140*/  IMAD R15, RZ, RZ, -UR13 ;  /* 0x8000000dff0f7e24 */ /* 0x000fe2000f8e02ff */
[----:B------:R-:W4:Y:S01]  /*c150*/  S2UR UR11, SR_CTAID.Y ;  /* 0x00000000000b79c3 */ /* 0x000f220000002600 */
[----:B------:R-:W-:Y:S02]  /*c160*/  UIMAD.WIDE.U32 UR4, UR13, UR8, URZ ;  /* 0x000000080d0472a5 */ /* 0x000fe4000f8e003f */
[----:B------:R-:W-:-:S04]  /*c170*/  UIMAD UR6, UR7, UR8, URZ ;  /* 0x00000008070672a4 */ /* 0x000fc8000f8e023f */
[----:B------:R-:W-:Y:S01]  /*c180*/  UIMAD UR6, UR13, UR9, UR6 ;  /* 0x000000090d0672a4 */ /* 0x000fe2000f8e0206 */
[----:B------:R-:W-:Y:S01]  /*c190*/  BAR.SYNC.DEFER_BLOCKING 0x1, 0x100 ;  /* 0x0044000000007b1d */ /* 0x000fe20000010000 */
[----:B-1----:R-:W-:Y:S02]  /*c1a0*/  ISETP.NE.AND P0, PT, R17, 0x1, PT ;  /* 0x000000011100780c */ /* 0x002fe40003f05270 */
[----:B------:R-:W-:-:S05]  /*c1b0*/  UIADD3 UR6, UR5, UR6, URZ ;  /* 0x0000000605067290 */ /* 0x000fca000fffe03f */
[----:B------:R-:W4:Y:S01]  /*c1c0*/  LDC R16, c[0x0][0xc50] ;  /* 0x00031400ff107b82 */ /* 0x000f220000000800 */
[----:B0-----:R-:W-:Y:S01]  /*c1d0*/  VIADD R7, R3, 0xffffff80 ;  /* 0xffffff8003077836 */ /* 0x001fe20000000000 */
[----:B------:R-:W-:Y:S01]  /*c1e0*/  ULDC.64 UR8, c[0x0][0xb38] ;  /* 0x0002ce0000087ab9 */ /* 0x000fe20000000a00 */
[----:B---3--:R-:W-:Y:S02]  /*c1f0*/  USHF.R.S32.HI UR10, URZ, 0x1f, UR12 ;  /* 0x0000001f3f0a7899 */ /* 0x008fe4000801140c */
[----:B------:R-:W-:Y:S01]  /*c200*/  UIMAD UR7, UR7, UR8, URZ ;  /* 0x00000008070772a4 */ /* 0x000fe2000f8e023f */
[----:B------:R-:W-:Y:S02]  /*c210*/  SHF.R.S32.HI R6, RZ, 0x1f, R7 ;  /* 0x0000001fff067819 */ /* 0x000fe40000011407 */
[----:B------:R-:W0:Y:S02]  /*c220*/  @P0 LDC R9, c[0x0][0xbec] ;  /* 0x0002fb00ff090b82 */ /* 0x000e240000000800 */
[----:B------:R-:W-:-:S02]  /*c230*/  LEA.HI R3, R6, R7, RZ, 0x7 ;  /* 0x0000000706037211 */ /* 0x000fc400078f38ff */
[----:B------:R-:W-:Y:S02]  /*c240*/  LEA.HI R6, R6, R7, RZ, 0x2 ;  /* 0x0000000706067211 */ /* 0x000fe400078f10ff */
[----:B------:R-:W-:Y:S02]  /*c250*/  LOP3.LUT R4, R3, 0xffffff80, RZ, 0xc0, !PT ;  /* 0xffffff8003047812 */ /* 0x000fe400078ec0ff */
[----:B------:R-:W-:Y:S01]  /*c260*/  LOP3.LUT R6, R6, 0xfffffffc, RZ, 0xc0, !PT ;  /* 0xfffffffc06067812 */ /* 0x000fe200078ec0ff */
[----:B------:R-:W1:Y:S01]  /*c270*/  LDC.64 R20, c[0x0][0xb40] ;  /* 0x0002d000ff147b82 */ /* 0x000e620000000a00 */
[C---:B------:R-:W-:Y:S02]  /*c280*/  IADD3 R23, R7.reuse, -R4, RZ ;  /* 0x8000000407177210 */ /* 0x040fe40007ffe0ff */
[----:B------:R-:W-:Y:S01]  /*c290*/  SHF.R.S32.HI R8, RZ, 0x7, R3 ;  /* 0x00000007ff087819 */ /* 0x000fe20000011403 */
[----:B------:R-:W-:Y:S01]  /*c2a0*/  IMAD.IADD R6, R7, 0x1, -R6 ;  /* 0x0000000107067824 */ /* 0x000fe200078e0a06 */
[----:B------:R-:W-:-:S02]  /*c2b0*/  SHF.R.S32.HI R10, RZ, 0x1f, R23 ;  /* 0x0000001fff0a7819 */ /* 0x000fc40000011417 */
[----:B------:R-:W-:Y:S01]  /*c2c0*/  LEA.HI R3, R3, R8, RZ, 0x1 ;  /* 0x0000000803037211 */ /* 0x000fe200078f08ff */
[----:B------:R-:W3:Y:S01]  /*c2d0*/  @P0 LDC R13, c[0x0][0xbf0] ;  /* 0x0002fc00ff0d0b82 */ /* 0x000ee20000000800 */
[----:B------:R-:W-:Y:S01]  /*c2e0*/  LEA.HI R120, R10, R23, RZ, 0x2 ;  /* 0x000000170a787211 */ /* 0x000fe200078f10ff */
[----:B----4-:R-:W-:Y:S01]  /*c2f0*/  IMAD R19, R16, R15, UR11 ;  /* 0x0000000b10137e24 */ /* 0x010fe2000f8e020f */
[----:B------:R-:W-:Y:S02]  /*c300*/  LEA.HI R7, R6, R6, RZ, 0x1 ;  /* 0x0000000606077211 */ /* 0x000fe400078f08ff */
[--C-:B------:R-:W-:Y:S02]  /*c310*/  SHF.R.S32.HI R4, RZ, 0x2, R120.reuse ;  /* 0x00000002ff047819 */ /* 0x100fe40000011478 */
[----:B------:R-:W-:Y:S01]  /*c320*/  SHF.R.S32.HI R5, RZ, 0x1f, R120 ;  /* 0x0000001fff057819 */ /* 0x000fe20000011478 */
[----:B------:R-:W4:Y:S01]  /*c330*/  @P0 LDC R121, c[0x0][0xbec] ;  /* 0x0002fb00ff790b82 */ /* 0x000f220000000800 */
[----:B------:R-:W-:-:S02]  /*c340*/  LOP3.LUT R3, R3, 0x3fffffe, RZ, 0xc0, !PT ;  /* 0x03fffffe03037812 */ /* 0x000fc400078ec0ff */
[----:B------:R-:W-:Y:S02]  /*c350*/  LEA.HI R5, R5, R4, RZ, 0x3 ;  /* 0x0000000405057211 */ /* 0x000fe400078f18ff */
[----:B------:R-:W-:Y:S01]  /*c360*/  LOP3.LUT R7, R7, 0x1ffffffe, RZ, 0xc0, !PT ;  /* 0x1ffffffe07077812 */ /* 0x000fe200078ec0ff */
[----:B------:R-:W-:Y:S01]  /*c370*/  IMAD.IADD R3, R8, 0x1, -R3 ;  /* 0x0000000108037824 */ /* 0x000fe200078e0a03 */
[----:B------:R-:W-:Y:S01]  /*c380*/  LOP3.LUT R5, R5, 0xfffffff8, RZ, 0xc0, !PT ;  /* 0xfffffff805057812 */ /* 0x000fe200078ec0ff */
[----:B------:R-:W5:Y:S01]  /*c390*/  @P0 LDC R22, c[0x0][0xbf0] ;  /* 0x0002fc00ff160b82 */ /* 0x000f620000000800 */
[----:B------:R-:W-:Y:S01]  /*c3a0*/  IADD3 R8, R6, -R7, RZ ;  /* 0x8000000706087210 */ /* 0x000fe20007ffe0ff */
[----:B-1----:R-:W-:Y:S01]  /*c3b0*/  IMAD R14, R20, UR10, RZ ;  /* 0x0000000a140e7c24 */ /* 0x002fe2000f8e02ff */
[----:B------:R-:W-:Y:S01]  /*c3c0*/  LOP3.LUT R120, R120, 0x7ffffffc, RZ, 0xc0, !PT ;  /* 0x7ffffffc78787812 */ /* 0x000fe200078ec0ff */
[----:B------:R-:W-:Y:S01]  /*c3d0*/  IMAD.IADD R5, R4, 0x1, -R5 ;  /* 0x0000000104057824 */ /* 0x000fe200078e0a05 */
[----:B------:R-:W-:-:S02]  /*c3e0*/  LEA.HI R4, R10, R23, RZ, 0x5 ;  /* 0x000000170a047211 */ /* 0x000fc400078f28ff */
[----:B------:R-:W-:Y:S01]  /*c3f0*/  IADD3 R120, R23, -R120, RZ ;  /* 0x8000007817787210 */ /* 0x000fe20007ffe0ff */
[----:B------:R-:W1:Y:S01]  /*c400*/  LDC.64 R10, c[0x0][0xbd8] ;  /* 0x0002f600ff0a7b82 */ /* 0x000e620000000a00 */
[----:B------:R-:W-:-:S05]  /*c410*/  SHF.R.S32.HI R4, RZ, 0x5, R4 ;  /* 0x00000005ff047819 */ /* 0x000fca0000011404 */
[----:B------:R-:W-:Y:S02]  /*c420*/  IMAD R6, R4, 0x10, R5 ;  /* 0x0000001004067824 */ /* 0x000fe400078e0205 */
[----:B------:R-:W-:Y:S01]  /*c430*/  IMAD.U32 R5, RZ, RZ, UR5 ;  /* 0x00000005ff057e24 */ /* 0x000fe2000f8e00ff */
[----:B------:R-:W-:Y:S01]  /*c440*/  MOV R5, UR6 ;  /* 0x0000000600057c02 */ /* 0x000fe20008000f00 */
[----:B------:R-:W-:Y:S01]  /*c450*/  IMAD R3, R3, 0x40, R6 ;  /* 0x0000004003037824 */ /* 0x000fe200078e0206 */
[----:B------:R-:W-:Y:S01]  /*c460*/  UIMAD UR6, UR13, UR9, UR7 ;  /* 0x000000090d0672a4 */ /* 0x000fe2000f8e0207 */
[----:B------:R-:W-:Y:S01]  /*c470*/  IMAD.U32 R4, RZ, RZ, UR4 ;  /* 0x00000004ff047e24 */ /* 0x000fe2000f8e00ff */
[----:B------:R-:W-:Y:S01]  /*c480*/  UIMAD.WIDE.U32 UR4, UR13, UR8, URZ ;  /* 0x000000080d0472a5 */ /* 0x000fe2000f8e003f */
[----:B------:R-:W-:Y:S02]  /*c490*/  IMAD R8, R8, 0x8, R3 ;  /* 0x0000000808087824 */ /* 0x000fe400078e0203 */
[----:B------:R-:W-:Y:S01]  /*c4a0*/  ULDC.64 UR8, c[0x0][0xb28] ;  /* 0x0002ca0000087ab9 */ /* 0x000fe20000000a00 */
[----:B------:R-:W-:Y:S01]  /*c4b0*/  UIADD3 UR6, UR5, UR6, URZ ;  /* 0x0000000605067290 */ /* 0x000fe2000fffe03f */
[----:B--2---:R-:W-:-:S02]  /*c4c0*/  IMAD R8, R12, 0x80, R8 ;  /* 0x000000800c087824 */ /* 0x004fc400078e0208 */
[----:B------:R-:W-:Y:S02]  /*c4d0*/  IMAD.U32 R7, RZ, RZ, UR5 ;  /* 0x00000005ff077e24 */ /* 0x000fe4000f8e00ff */
[----:B----4-:R-:W-:-:S04]  /*c4e0*/  @P0 IMAD.HI.U32 R121, R8, R121, RZ ;  /* 0x0000007908790227 */ /* 0x010fc800078e00ff */
[C---:B-1----:R-:W-:Y:S02]  /*c4f0*/  IMAD R6, R10.reuse, UR10, RZ ;  /* 0x0000000a0a067c24 */ /* 0x042fe4000f8e02ff */
[----:B------:R-:W-:-:S04]  /*c500*/  IMAD.WIDE.U32 R4, R10, UR12, R4 ;  /* 0x0000000c0a047c25 */ /* 0x000fc8000f8e0004 */
[----:B0-----:R-:W-:Y:S01]  /*c510*/  @P0 IMAD.HI.U32 R10, R8, R9, RZ ;  /* 0x00000009080a0227 */ /* 0x001fe200078e00ff */
[----:B------:R-:W-:-:S03]  /*c520*/  MOV R9, R8 ;  /* 0x0000000800097202 */ /* 0x000fc60000000f00 */
[----:B------:R-:W-:Y:S01]  /*c530*/  IMAD R11, R11, UR12, R6 ;  /* 0x0000000c0b0b7c24 */ /* 0x000fe2000f8e0206 */
[----:B------:R-:W-:Y:S01]  /*c540*/  MOV R6, UR4 ;  /* 0x0000000400067c02 */ /* 0x000fe20008000f00 */
[----:B------:R-:W-:Y:S01]  /*c550*/  IMAD.U32 R7, RZ, RZ, UR6 ;  /* 0x00000006ff077e24 */ /* 0x000fe2000f8e00ff */
[----:B---3--:R-:W-:Y:S01]  /*c560*/  @P0 SHF.R.U32.HI R9, RZ, R13, R10 ;  /* 0x0000000dff090219 */ /* 0x008fe2000001160a */
[----:B------:R-:W-:Y:S01]  /*c570*/  IMAD R13, R21, UR12, R14 ;  /* 0x0000000c150d7c24 */ /* 0x000fe2000f8e020e */
[----:B------:R-:W-:Y:S01]  /*c580*/  SHF.R.S32.HI R14, RZ, 0x1f, R19 ;  /* 0x0000001fff0e7819 */ /* 0x000fe20000011413 */
[----:B------:R-:W-:Y:S01]  /*c590*/  IMAD.WIDE.U32 R6, R20, UR12, R6 ;  /* 0x0000000c14067c25 */ /* 0x000fe2000f8e0006 */
[----:B------:R-:W-:Y:S01]  /*c5a0*/  ULDC.64 UR4, c[0x0][0xbe0] ;  /* 0x0002f80000047ab9 */ /* 0x000fe20000000a00 */
[----:B------:R-:W-:Y:S02]  /*c5b0*/  ULDC.64 UR6, c[0x0][0xb48] ;  /* 0x0002d20000067ab9 */ /* 0x000fe40000000a00 */
[----:B------:R-:W-:-:S02]  /*c5c0*/  IMAD.IADD R5, R5, 0x1, R11 ;  /* 0x0000000105057824 */ /* 0x000fc400078e020b */
[----:B------:R-:W-:Y:S02]  /*c5d0*/  IMAD.IADD R7, R7, 0x1, R13 ;  /* 0x0000000107077824 */ /* 0x000fe400078e020d */
[----:B------:R-:W-:Y:S02]  /*c5e0*/  IMAD R13, R14, UR6, RZ ;  /* 0x000000060e0d7c24 */ /* 0x000fe4000f8e02ff */
[----:B------:R-:W-:-:S04]  /*c5f0*/  IMAD.WIDE.U32 R4, R19, UR4, R4 ;  /* 0x0000000413047c25 */ /* 0x000fc8000f8e0004 */
[----:B------:R-:W-:Y:S01]  /*c600*/  IMAD.MOV.U32 R11, RZ, RZ, R8 ;  /* 0x000000ffff0b7224 */ /* 0x000fe200078e0008 */
[----:B-----5:R-:W-:Y:S01]  /*c610*/  @P0 SHF.R.U32.HI R11, RZ, R22, R121 ;  /* 0x00000016ff0b0219 */ /* 0x020fe20000011679 */
[----:B------:R-:W-:Y:S01]  /*c620*/  IMAD R15, R19, UR7, R13 ;  /* 0x00000007130f7c24 */ /* 0x000fe2000f8e020d */
[----:B------:R-:W-:Y:S01]  /*c630*/  SHF.R.S32.HI R13, RZ, 0x1f, R9 ;  /* 0x0000001fff0d7819 */ /* 0x000fe20000011409 */
[----:B------:R-:W-:Y:S01]  /*c640*/  IMAD R10, R14, UR4, RZ ;  /* 0x000000040e0a7c24 */ /* 0x000fe2000f8e02ff */
[C---:B------:R-:W-:Y:S01]  /*c650*/  IADD3 R4, P0, R9.reuse, R4, RZ ;  /* 0x0000000409047210 */ /* 0x040fe20007f1e0ff */
[--C-:B------:R-:W-:Y:S01]  /*c660*/  IMAD.MOV R16, RZ, RZ, -R11.reuse ;  /* 0x000000ffff107224 */ /* 0x100fe200078e0a0b */
[----:B------:R-:W-:Y:S01]  /*c670*/  IADD3 R9, -R9, RZ, RZ ;  /* 0x000000ff09097210 */ /* 0x000fe20007ffe1ff */
[C---:B------:R-:W-:Y:S01]  /*c680*/  IMAD R14, R19.reuse, UR5, R10 ;  /* 0x00000005130e7c24 */ /* 0x040fe2000f8e020a */
[----:B------:R-:W-:Y:S01]  /*c690*/  SHF.R.S32.HI R10, RZ, 0x1f, R11 ;  /* 0x0000001fff0a7819 */ /* 0x000fe2000001140b */
[----:B------:R-:W-:Y:S01]  /*c6a0*/  IMAD.WIDE.U32 R6, R19, UR6, R6 ;  /* 0x0000000613067c25 */ /* 0x000fe2000f8e0006 */
[----:B------:R-:W-:Y:S01]  /*c6b0*/  ULDC.64 UR4, c[0x0][0xb30] ;  /* 0x0002cc0000047ab9 */ /* 0x000fe20000000a00 */
[----:B------:R-:W-:Y:S01]  /*c6c0*/  ULDC.64 UR6, c[0x0][0xbc8] ;  /* 0x0002f20000067ab9 */ /* 0x000fe20000000a00 */
[----:B------:R-:W-:Y:S01]  /*c6d0*/  IADD3.X R5, R13, R5, R14, P0, !PT ;  /* 0x000000050d057210 */ /* 0x000fe200007fe40e */
[----:B------:R-:W-:-:S02]  /*c6e0*/  IMAD R9, R17, R9, R8 ;  /* 0x0000000911097224 */ /* 0x000fc400078e0208 */
[----:B------:R-:W-:Y:S02]  /*c6f0*/  IMAD R10, R10, UR4, RZ ;  /* 0x000000040a0a7c24 */ /* 0x000fe4000f8e02ff */
[----:B------:R-:W-:Y:S01]  /*c700*/  IMAD R13, R17, R16, R8 ;  /* 0x00000010110d7224 */ /* 0x000fe200078e0208 */
[----:B------:R-:W-:Y:S01]  /*c710*/  SHF.R.S32.HI R8, RZ, 0x1f, R9 ;  /* 0x0000001fff087819 */ /* 0x000fe20000011409 */
[----:B------:R-:W-:Y:S02]  /*c720*/  IMAD.IADD R7, R7, 0x1, R15 ;  /* 0x0000000107077824 */ /* 0x000fe400078e020f */
[C---:B------:R-:W-:Y:S01]  /*c730*/  IMAD R15, R11.reuse, UR5, R10 ;  /* 0x000000050b0f7c24 */ /* 0x040fe2000f8e020a */
[----:B------:R-:W-:Y:S01]  /*c740*/  SHF.R.S32.HI R10, RZ, 0x1f, R13 ;  /* 0x0000001fff0a7819 */ /* 0x000fe2000001140d */
[----:B------:R-:W-:Y:S01]  /*c750*/  IMAD.WIDE.U32 R6, R11, UR4, R6 ;  /* 0x000000040b067c25 */ /* 0x000fe2000f8e0006 */
[----:B------:R-:W0:Y:S01]  /*c760*/  S2UR UR5, SR_CgaCtaId ;  /* 0x00000000000579c3 */ /* 0x000e220000008800 */
[----:B------:R-:W-:-:S02]  /*c770*/  UMOV UR4, 0x400 ;  /* 0x0000040000047882 */ /* 0x000fc40000000000 */
[----:B------:R-:W-:Y:S02]  /*c780*/  IMAD R8, R8, UR6, RZ ;  /* 0x0000000608087c24 */ /* 0x000fe4000f8e02ff */
[----:B------:R-:W-:Y:S02]  /*c790*/  IMAD.IADD R7, R7, 0x1, R15 ;  /* 0x0000000107077824 */ /* 0x000fe400078e020f */
[----:B------:R-:W-:Y:S02]  /*c7a0*/  IMAD R10, R10, UR8, RZ ;  /* 0x000000080a0a7c24 */ /* 0x000fe4000f8e02ff */
[C---:B------:R-:W-:Y:S02]  /*c7b0*/  IMAD R11, R9.reuse, UR7, R8 ;  /* 0x00000007090b7c24 */ /* 0x040fe4000f8e0208 */
[----:B------:R-:W-:Y:S01]  /*c7c0*/  IMAD.WIDE.U32 R4, R9, UR6, R4 ;  /* 0x0000000609047c25 */ /* 0x000fe2000f8e0004 */
[----:B------:R-:W-:-:S03]  /*c7d0*/  ULDC.64 UR6, c[0x0][0xba8] ;  /* 0x0002ea0000067ab9 */ /* 0x000fc60000000a00 */
[----:B------:R-:W-:Y:S01]  /*c7e0*/  IMAD R15, R13, UR9, R10 ;  /* 0x000000090d0f7c24 */ /* 0x000fe2000f8e020a */
[----:B------:R-:W-:Y:S01]  /*c7f0*/  IADD3 R5, R5, R11, RZ ;  /* 0x0000000b05057210 */ /* 0x000fe20007ffe0ff */
[----:B------:R-:W-:Y:S01]  /*c800*/  IMAD.WIDE.U32 R8, R13, UR8, R6 ;  /* 0x000000080d087c25 */ /* 0x000fe2000f8e0006 */
[----:B------:R-:W-:Y:S01]  /*c810*/  LEA R13, P0, R4, UR6, 0x2 ;  /* 0x00000006040d7c11 */ /* 0x000fe2000f8010ff */
[----:B------:R-:W-:Y:S01]  /*c820*/  ULDC.64 UR8, c[0x0][0xb00] ;  /* 0x0002c00000087ab9 */ /* 0x000fe20000000a00 */
[----:B------:R-:W-:Y:S01]  /*c830*/  ULDC UR6, c[0x0][0xa88] ;  /* 0x0002a20000067ab9 */ /* 0x000fe20000000800 */
[----:B------:R-:W-:Y:S01]  /*c840*/  IMAD.IADD R7, R9, 0x1, R15 ;  /* 0x0000000109077824 */ /* 0x000fe200078e020f */
[----:B------:R-:W-:Y:S01]  /*c850*/  LEA R6, P1, R8, UR8, 0x2 ;  /* 0x0000000808067c11 */ /* 0x000fe2000f8210ff */
[----:B------:R-:W-:Y:S01]  /*c860*/  SHFL.IDX PT, R10, R13, 0x1, 0x1c1f ;  /* 0x003c1f000d0a7f89 */ /* 0x000fe200000e0000 */
[----:B------:R-:W-:Y:S01]  /*c870*/  LEA.HI.X R14, R4, UR7, R5, 0x2, P0 ;  /* 0x00000007040e7c11 */ /* 0x000fe200080f1405 */
[----:B------:R-:W-:Y:S01]  /*c880*/  IMAD R3, R12, 0x80, R3 ;  /* 0x000000800c037824 */ /* 0x000fe200078e0203 */
[----:B------:R-:W-:Y:S01]  /*c890*/  LEA.HI.X R7, R8, UR9, R7, 0x2, P1 ;  /* 0x0000000908077c11 */ /* 0x000fe200088f1407 */
[----:B0-----:R-:W-:Y:S01]  /*c8a0*/  ULEA UR4, UR5, UR4, 0x18 ;  /* 0x0000000405047291 */ /* 0x001fe2000f8ec03f */
[----:B------:R-:W-:Y:S01]  /*c8b0*/  SHFL.IDX PT, R8, R13, RZ, 0x1c1f ;  /* 0x001c1fff0d087589 */ /* 0x000fe200000e0000 */
[----:B------:R-:W-:Y:S01]  /*c8c0*/  IMAD R22, R17, UR6, RZ ;  /* 0x0000000611167c24 */ /* 0x000fe2000f8e02ff */
[----:B------:R-:W-:Y:S01]  /*c8d0*/  LOP3.LUT P0, RZ, R23, 0x3, RZ, 0xc0, !PT ;  /* 0x0000000317ff7812 */ /* 0x000fe2000780c0ff */
[C---:B------:R-:W-:Y:S01]  /*c8e0*/  VIADD R19, R3.reuse, 0x8 ;  /* 0x0000000803137836 */ /* 0x040fe20000000000 */
[----:B------:R-:W0:Y:S01]  /*c8f0*/  SHFL.IDX PT, R9, R14, RZ, 0x1c1f ;  /* 0x001c1fff0e097589 */ /* 0x000e2200000e0000 */
[----:B------:R-:W-:Y:S01]  /*c900*/  UIADD3 UR4, UR4, 0x36820, URZ ;  /* 0x0003682004047890 */ /* 0x000fe2000fffe03f */
[----:B------:R-:W-:-:S02]  /*c910*/  ISETP.GE.OR P1, PT, R3, R22, P0 ;  /* 0x000000160300720c */ /* 0x000fc40000726670 */
[----:B------:R-:W1:Y:S01]  /*c920*/  SHFL.IDX PT, R11, R14, 0x1, 0x1c1f ;  /* 0x003c1f000e0b7f89 */ /* 0x000e6200000e0000 */
[-C--:B------:R-:W-:Y:S01]  /*c930*/  ISETP.GE.OR P0, PT, R19, R22.reuse, P0 ;  /* 0x000000161300720c */ /* 0x080fe20000706670 */
[----:B------:R-:W-:Y:S01]  /*c940*/  UPRMT UR4, URZ, 0x654, UR4 ;  /* 0x000006543f047896 */ /* 0x000fe20008000004 */
[----:B------:R-:W-:Y:S01]  /*c950*/  ISETP.GE.AND P2, PT, R3, R22, PT ;  /* 0x000000160300720c */ /* 0x000fe20003f46270 */
[----:B------:R2:W3:Y:S01]  /*c960*/  SHFL.IDX PT, R4, R6, RZ, 0x1c1f ;  /* 0x001c1fff06047589 */ /* 0x0004e200000e0000 */
[----:B------:R-:W-:-:S03]  /*c970*/  IMAD.SHL.U32 R3, R120, 0x2, RZ ;  /* 0x0000000278037824 */ /* 0x000fc600078e00ff */
[----:B------:R2:W4:Y:S03]  /*c980*/  SHFL.IDX PT, R5, R7, RZ, 0x1c1f ;  /* 0x001c1fff07057589 */ /* 0x00052600000e0000 */
        /* <DEDUP_REMOVED lines=17> */
[C---:B------:R-:W-:Y:S01]  /*caa0*/  IADD3 R16, R3.reuse, 0x38, RZ ;  /* 0x0000003803107810 */ /* 0x040fe20007ffe0ff */
[C-C-:B---34-:R-:W-:Y:S02]  /*cab0*/  @!P0 IMAD.WIDE R8, R3.reuse, 0x4, R4.reuse ;  /* 0x0000000403088825 */ /* 0x158fe400078e0204 */
        /* <DEDUP_REMOVED lines=10> */
[----:B------:R-:W-:Y:S01]  /*cb60*/  ISETP.GE.AND P4, PT, R2, UR4, PT ;  /* 0x0000000402007c0c */ /* 0x000fe2000bf86270 */
[----:B------:R-:W-:Y:S01]  /*cb70*/  @!P2 IMAD.WIDE R12, R13, 0x4, R4 ;  /* 0x000000040d0ca825 */ /* 0x000fe200078e0204 */
[----:B------:R1:W-:Y:S01]  /*cb80*/  @!P1 ST.E.64 desc[UR6][R10.64], R28 ;  /* 0x0000001c0a009985 */ /* 0x0003e2000c101b06 */
[----:B------:R-:W-:Y:S02]  /*cb90*/  ISETP.GE.AND P1, PT, R20, UR4, PT ;  /* 0x0000000414007c0c */ /* 0x000fe4000bf26270 */
[----:B------:R-:W-:Y:S01]  /*cba0*/  @!P5 LEA.HI R14, R14, R14, RZ, 0x1 ;  /* 0x0000000e0e0ed211 */ /* 0x000fe200078f08ff */
[----:B------:R2:W-:Y:S01]  /*cbb0*/  @!P2 ST.E.64 desc[UR6][R12.64], R32 ;  /* 0x000000200c00a985 */ /* 0x0005e2000c101b06 */
[----:B------:R-:W-:Y:S01]  /*cbc0*/  ISETP.GE.AND P2, PT, R17, UR4, PT ;  /* 0x0000000411007c0c */ /* 0x000fe2000bf46270 */
[----:B0-----:R-:W-:Y:S01]  /*cbd0*/  VIADD R24, R3, 0x50 ;  /* 0x0000005003187836 */ /* 0x001fe20000000000 */
[----:B------:R-:W-:Y:S02]  /*cbe0*/  @!P6 LEA.HI R15, R15, R15, RZ, 0x1 ;  /* 0x0000000f0f0fe211 */ /* 0x000fe400078f08ff */
[----:B------:R-:W-:-:S02]  /*cbf0*/  @!P5 LOP3.LUT R9, R14, 0xfffffffe, RZ, 0xc0, !PT ;  /* 0xfffffffe0e09d812 */ /* 0x000fc400078ec0ff */
[----:B------:R-:W-:Y:S02]  /*cc00*/  @!P0 LEA.HI R0, R0, R0, RZ, 0x1 ;  /* 0x0000000000008211 */ /* 0x000fe400078f08ff */
[----:B------:R-:W-:Y:S01]  /*cc10*/  @!P4 LEA.HI R2, R2, R2, RZ, 0x1 ;  /* 0x000000020202c211 */ /* 0x000fe200078f08ff */
[--C-:B------:R-:W-:Y:S01]  /*cc20*/  @!P5 IMAD.WIDE R8, R9, 0x4, R4.reuse ;  /* 0x000000040908d825 */ /* 0x100fe200078e0204 */
[----:B-1----:R-:W-:Y:S02]  /*cc30*/  @!P6 LOP3.LUT R11, R15, 0xfffffffe, RZ, 0xc0, !PT ;  /* 0xfffffffe0f0be812 */ /* 0x002fe400078ec0ff */
[----:B------:R-:W-:Y:S02]  /*cc40*/  @!P3 LEA.HI R16, R16, R16, RZ, 0x1 ;  /* 0x000000101010b211 */ /* 0x000fe400078f08ff */
[----:B--2---:R-:W-:Y:S01]  /*cc50*/  @!P2 LEA.HI R12, R17, R17, RZ, 0x1 ;  /* 0x00000011110ca211 */ /* 0x004fe200078f08ff */
[----:B------:R-:W-:Y:S01]  /*cc60*/  @!P6 IMAD.WIDE R10, R11, 0x4, R4 ;  /* 0x000000040b0ae825 */ /* 0x000fe200078e0204 */
[----:B------:R-:W-:Y:S01]  /*cc70*/  @!P1 LEA.HI R20, R20, R20, RZ, 0x1 ;  /* 0x0000001414149211 */ /* 0x000fe200078f08ff */
[----:B------:R0:W-:Y:S01]  /*cc80*/  @!P5 ST.E.64 desc[UR6][R8.64], R36 ;  /* 0x000000240800d985 */ /* 0x0001e2000c101b06 */
[----:B------:R-:W-:Y:S01]  /*cc90*/  @!P0 LOP3.LUT R13, R0, 0xfffffffe, RZ, 0xc0, !PT ;  /* 0xfffffffe000d8812 */ /* 0x000fe200078ec0ff */
[C---:B------:R-:W-:Y:S01]  /*cca0*/  VIADD R0, R3.reuse, 0x60 ;  /* 0x0000006003007836 */ /* 0x040fe20000000000 */
[----:B------:R-:W-:Y:S01]  /*ccb0*/  @!P4 LOP3.LUT R15, R2, 0xfffffffe, RZ, 0xc0, !PT ;  /* 0xfffffffe020fc812 */ /* 0x000fe200078ec0ff */
[----:B------:R1:W-:Y:S01]  /*ccc0*/  @!P6 ST.E.64 desc[UR6][R10.64], R40 ;  /* 0x000000280a00e985 */ /* 0x0003e2000c101b06 */
[----:B------:R-:W-:Y:S01]  /*ccd0*/  @!P3 LOP3.LUT R17, R16, 0xfffffffe, RZ, 0xc0, !PT ;  /* 0xfffffffe1011b812 */ /* 0x000fe200078ec0ff */
[----:B------:R-:W-:Y:S01]  /*cce0*/  VIADD R2, R3, 0x68 ;  /* 0x0000006803027836 */ /* 0x000fe20000000000 */
[----:B------:R-:W-:-:S02]  /*ccf0*/  @!P2 LOP3.LUT R21, R12, 0xfffffffe, RZ, 0xc0, !PT ;  /* 0xfffffffe0c15a812 */ /* 0x000fc400078ec0ff */
[----:B------:R-:W-:Y:S01]  /*cd00*/  @!P1 LOP3.LUT R23, R20, 0xfffffffe, RZ, 0xc0, !PT ;  /* 0xfffffffe14179812 */ /* 0x000fe200078ec0ff */
[C---:B------:R-:W-:Y:S01]  /*cd10*/  VIADD R20, R3.reuse, 0x70 ;  /* 0x0000007003147836 */ /* 0x040fe20000000000 */
[----:B------:R-:W-:Y:S02]  /*cd20*/  IADD3 R25, R3, 0x58, RZ ;  /* 0x0000005803197810 */ /* 0x000fe40007ffe0ff */
[----:B------:R-:W-:Y:S01]  /*cd30*/  ISETP.GE.AND P5, PT, R24, UR4, PT ;  /* 0x0000000418007c0c */ /* 0x000fe2000bfa6270 */
[----:B0-----:R-:W-:Y:S01]  /*cd40*/  @!P0 IMAD.WIDE R8, R13, 0x4, R4 ;  /* 0x000000040d088825 */ /* 0x001fe200078e0204 */
[----:B------:R-:W-:-:S03]  /*cd50*/  ISETP.GE.AND P6, PT, R25, UR4, PT ;  /* 0x0000000419007c0c */ /* 0x000fc6000bfc6270 */
[--C-:B-1----:R-:W-:Y:S01]  /*cd60*/  @!P4 IMAD.WIDE R10, R15, 0x4, R4.reuse ;  /* 0x000000040f0ac825 */ /* 0x102fe200078e0204 */
[----:B------:R0:W-:Y:S01]  /*cd70*/  @!P0 ST.E.64 desc[UR6][R8.64], R44 ;  /* 0x0000002c08008985 */ /* 0x0001e2000c101b06 */
[----:B------:R-:W-:Y:S02]  /*cd80*/  ISETP.GE.AND P0, PT, R0, UR4, PT ;  /* 0x0000000400007c0c */ /* 0x000fe4000bf06270 */
[--C-:B------:R-:W-:Y:S01]  /*cd90*/  @!P3 IMAD.WIDE R12, R17, 0x4, R4.reuse ;  /* 0x00000004110cb825 */ /* 0x100fe200078e0204 */
[----:B------:R1:W-:Y:S03]  /*cda0*/  @!P4 ST.E.64 desc[UR6][R10.64], R48 ;  /* 0x000000300a00c985 */ /* 0x0003e6000c101b06 */
[----:B------:R-:W-:Y:S01]  /*cdb0*/  @!P2 IMAD.WIDE R14, R21, 0x4, R4 ;  /* 0x00000004150ea825 */ /* 0x000fe200078e0204 */
[----:B------:R2:W-:Y:S01]  /*cdc0*/  @!P3 ST.E.64 desc[UR6][R12.64], R52 ;  /* 0x000000340c00b985 */ /* 0x0005e2000c101b06 */
[----:B------:R-:W-:-:S02]  /*cdd0*/  IADD3 R21, R3, 0x78, RZ ;  /* 0x0000007803157810 */ /* 0x000fc40007ffe0ff */
[----:B------:R-:W-:Y:S01]  /*cde0*/  @!P1 IMAD.WIDE R16, R23, 0x4, R4 ;  /* 0x0000000417109825 */ /* 0x000fe200078e0204 */
[----:B------:R3:W-:Y:S01]  /*cdf0*/  @!P2 ST.E.64 desc[UR6][R14.64], R56 ;  /* 0x000000380e00a985 */ /* 0x0007e2000c101b06 */
[----:B------:R-:W-:Y:S02]  /*ce00*/  ISETP.GE.AND P2, PT, R20, UR4, PT ;  /* 0x0000000414007c0c */ /* 0x000fe4000bf46270 */
[----:B------:R-:W-:Y:S01]  /*ce10*/  VIADD R23, R3, 0x80 ;  /* 0x0000008003177836 */ /* 0x000fe20000000000 */
[----:B------:R4:W-:Y:S01]  /*ce20*/  @!P1 ST.E.64 desc[UR6][R16.64], R60 ;  /* 0x0000003c10009985 */ /* 0x0009e2000c101b06 */
[----:B------:R-:W-:Y:S02]  /*ce30*/  ISETP.GE.AND P1, PT, R2, UR4, PT ;  /* 0x0000000402007c0c */ /* 0x000fe4000bf26270 */
[----:B------:R-:W-:Y:S02]  /*ce40*/  ISETP.GE.AND P3, PT, R21, UR4, PT ;  /* 0x0000000415007c0c */ /* 0x000fe4000bf66270 */
[----:B------:R-:W-:-:S02]  /*ce50*/  ISETP.GE.AND P4, PT, R23, UR4, PT ;  /* 0x0000000417007c0c */ /* 0x000fc4000bf86270 */
[----:B------:R-:W-:Y:S02]  /*ce60*/  @!P5 LEA.HI R24, R24, R24, RZ, 0x1 ;  /* 0x000000181818d211 */ /* 0x000fe400078f08ff */
[----:B------:R-:W-:Y:S02]  /*ce70*/  @!P6 LEA.HI R25, R25, R25, RZ, 0x1 ;  /* 0x000000191919e211 */ /* 0x000fe400078f08ff */
[----:B0-----:R-:W-:Y:S02]  /*ce80*/  @!P5 LOP3.LUT R9, R24, 0xfffffffe, RZ, 0xc0, !PT ;  /* 0xfffffffe1809d812 */ /* 0x001fe400078ec0ff */
[----:B------:R-:W-:Y:S02]  /*ce90*/  @!P0 LEA.HI R0, R0, R0, RZ, 0x1 ;  /* 0x0000000000008211 */ /* 0x000fe400078f08ff */
[----:B------:R-:W-:Y:S01]  /*cea0*/  @!P1 LEA.HI R2, R2, R2, RZ, 0x1 ;  /* 0x0000000202029211 */ /* 0x000fe200078f08ff */
[----:B------:R-:W-:Y:S01]  /*ceb0*/  @!P5 IMAD.WIDE R8, R9, 0x4, R4 ;  /* 0x000000040908d825 */ /* 0x000fe200078e0204 */
[----:B-1----:R-:W-:-:S02]  /*cec0*/  @!P6 LOP3.LUT R11, R25, 0xfffffffe, RZ, 0xc0, !PT ;  /* 0xfffffffe190be812 */ /* 0x002fc400078ec0ff */
[----:B------:R-:W-:Y:S02]  /*ced0*/  @!P2 LEA.HI R20, R20, R20, RZ, 0x1 ;  /* 0x000000141414a211 */ /* 0x000fe400078f08ff */
[----:B--2---:R-:W-:Y:S01]  /*cee0*/  @!P0 LOP3.LUT R13, R0, 0xfffffffe, RZ, 0xc0, !PT ;  /* 0xfffffffe000d8812 */ /* 0x004fe200078ec0ff */
[--C-:B------:R-:W-:Y:S01]  /*cef0*/  @!P6 IMAD.WIDE R10, R11, 0x4, R4.reuse ;  /* 0x000000040b0ae825 */ /* 0x100fe200078e0204 */
[----:B------:R-:W-:Y:S01]  /*cf00*/  @!P3 LEA.HI R21, R21, R21, RZ, 0x1 ;  /* 0x000000151515b211 */ /* 0x000fe200078f08ff */
[----:B------:R0:W-:Y:S01]  /*cf10*/  @!P5 ST.E.64 desc[UR6][R8.64], R64 ;  /* 0x000000400800d985 */ /* 0x0001e2000c101b06 */
[----:B---3--:R-:W-:Y:S01]  /*cf20*/  @!P1 LOP3.LUT R15, R2, 0xfffffffe, RZ, 0xc0, !PT ;  /* 0xfffffffe020f9812 */ /* 0x008fe200078ec0ff */
[----:B------:R-:W-:Y:S01]  /*cf30*/  @!P0 IMAD.WIDE R12, R13, 0x4, R4 ;  /* 0x000000040d0c8825 */ /* 0x000fe200078e0204 */
[----:B------:R-:W-:Y:S01]  /*cf40*/  @!P4 LEA.HI R23, R23, R23, RZ, 0x1 ;  /* 0x000000171717c211 */ /* 0x000fe200078f08ff */
[----:B------:R1:W-:Y:S01]  /*cf50*/  @!P6 ST.E.64 desc[UR6][R10.64], R68 ;  /* 0x000000440a00e985 */ /* 0x0003e2000c101b06 */
[----:B----4-:R-:W-:Y:S01]  /*cf60*/  @!P2 LOP3.LUT R17, R20, 0xfffffffe, RZ, 0xc0, !PT ;  /* 0xfffffffe1411a812 */ /* 0x010fe200078ec0ff */
[----:B------:R-:W-:Y:S01]  /*cf70*/  VIADD R0, R3, 0x88 ;  /* 0x0000008803007836 */ /* 0x000fe20000000000 */
[----:B------:R-:W-:Y:S01]  /*cf80*/  @!P3 LOP3.LUT R21, R21, 0xfffffffe, RZ, 0xc0, !PT ;  /* 0xfffffffe1515b812 */ /* 0x000fe200078ec0ff */
[----:B------:R-:W-:Y:S01]  /*cf90*/  VIADD R2, R3, 0x90 ;  /* 0x0000009003027836 */ /* 0x000fe20000000000 */
[----:B------:R-:W-:Y:S01]  /*cfa0*/  @!P4 LOP3.LUT R23, R23, 0xfffffffe, RZ, 0xc0, !PT ;  /* 0xfffffffe1717c812 */ /* 0x000fe200078ec0ff */
[----:B------:R2:W-:Y:S01]  /*cfb0*/  @!P0 ST.E.64 desc[UR6][R12.64], R72 ;  /* 0x000000480c008985 */ /* 0x0005e2000c101b06 */
[----:B------:R-:W-:-:S02]  /*cfc0*/  IADD3 R20, R3, 0x98, RZ ;  /* 0x0000009803147810 */ /* 0x000fc40007ffe0ff */
[----:B------:R-:W-:Y:S01]  /*cfd0*/  ISETP.GE.AND P0, PT, R0, UR4, PT ;  /* 0x0000000400007c0c */ /* 0x000fe2000bf06270 */
[----:B0-----:R-:W-:-:S04]  /*cfe0*/  @!P1 IMAD.WIDE R8, R15, 0x4, R4 ;  /* 0x000000040f089825 */ /* 0x001fc800078e0204 */
        /* <DEDUP_REMOVED lines=9> */
[C---:B------:R-:W-:Y:S01]  /*d080*/  VIADD R21, R3.reuse, 0xa0 ;  /* 0x000000a003157836 */ /* 0x040fe20000000000 */
[----:B------:R4:W-:Y:S01]  /*d090*/  @!P4 ST.E.64 desc[UR6][R16.64], R88 ;  /* 0x000000581000c985 */ /* 0x0009e2000c101b06 */
[C---:B--2---:R-:W-:Y:S01]  /*d0a0*/  VIADD R12, R3.reuse, 0xa8 ;  /* 0x000000a8030c7836 */ /* 0x044fe20000000000 */
[C---:B0-----:R-:W-:Y:S01]  /*d0b0*/  IADD3 R9, R3.reuse, 0xb8, RZ ;  /* 0x000000b803097810 */ /* 0x041fe20007ffe0ff */
[----:B------:R-:W-:Y:S01]  /*d0c0*/  VIADD R13, R3, 0xb0 ;  /* 0x000000b0030d7836 */ /* 0x000fe20000000000 */
[----:B------:R-:W-:Y:S02]  /*d0d0*/  ISETP.GE.AND P3, PT, R21, UR4, PT ;  /* 0x0000000415007c0c */ /* 0x000fe4000bf66270 */
[----:B------:R-:W-:Y:S02]  /*d0e0*/  ISETP.GE.AND P6, PT, R9, UR4, PT ;  /* 0x0000000409007c0c */ /* 0x000fe4000bfc6270 */
[----:B------:R-:W-:Y:S02]  /*d0f0*/  ISETP.GE.AND P4, PT, R12, UR4, PT ;  /* 0x000000040c007c0c */ /* 0x000fe4000bf86270 */
[----:B------:R-:W-:-:S02]  /*d100*/  ISETP.GE.AND P5, PT, R13, UR4, PT ;  /* 0x000000040d007c0c */ /* 0x000fc4000bfa6270 */
[----:B------:R-:W-:Y:S02]  /*d110*/  @!P1 LEA.HI R2, R2, R2, RZ, 0x1 ;  /* 0x0000000202029211 */ /* 0x000fe400078f08ff */
[----:B------:R-:W-:Y:S02]  /*d120*/  @!P2 LEA.HI R20, R20, R20, RZ, 0x1 ;  /* 0x000000141414a211 */ /* 0x000fe400078f08ff */
[----:B-1----:R-:W-:Y:S02]  /*d130*/  @!P1 LOP3.LUT R11, R2, 0xfffffffe, RZ, 0xc0, !PT ;  /* 0xfffffffe020b9812 */ /* 0x002fe400078ec0ff */
[----:B------:R-:W-:Y:S02]  /*d140*/  @!P3 LEA.HI R21, R21, R21, RZ, 0x1 ;  /* 0x000000151515b211 */ /* 0x000fe400078f08ff */
[----:B------:R-:W-:Y:S02]  /*d150*/  @!P6 LEA.HI R10, R9, R9, RZ, 0x1 ;  /* 0x00000009090ae211 */ /* 0x000fe400078f08ff */
[----:B------:R-:W-:-:S02]  /*d160*/  @!P4 LEA.HI R12, R12, R12, RZ, 0x1 ;  /* 0x0000000c0c0cc211 */ /* 0x000fc400078f08ff */
[----:B------:R-:W-:Y:S02]  /*d170*/  @!P5 LEA.HI R8, R13, R13, RZ, 0x1 ;  /* 0x0000000d0d08d211 */ /* 0x000fe400078f08ff */
[----:B------:R-:W-:Y:S02]  /*d180*/  @!P0 LOP3.LUT R9, R0, 0xfffffffe, RZ, 0xc0, !PT ;  /* 0xfffffffe00098812 */ /* 0x000fe400078ec0ff */
[----:B------:R-:W-:Y:S02]  /*d190*/  @!P2 LOP3.LUT R13, R20, 0xfffffffe, RZ, 0xc0, !PT ;  /* 0xfffffffe140da812 */ /* 0x000fe400078ec0ff */
[----:B---3--:R-:W-:Y:S02]  /*d1a0*/  @!P3 LOP3.LUT R15, R21, 0xfffffffe, RZ, 0xc0, !PT ;  /* 0xfffffffe150fb812 */ /* 0x008fe400078ec0ff */
[----:B----4-:R-:W-:Y:S01]  /*d1b0*/  @!P4 LOP3.LUT R17, R12, 0xfffffffe, RZ, 0xc0, !PT ;  /* 0xfffffffe0c11c812 */ /* 0x010fe200078ec0ff */
[----:B------:R-:W-:Y:S01]  /*d1c0*/  @!P2 IMAD.WIDE R12, R13, 0x4, R4 ;  /* 0x000000040d0ca825 */ /* 0x000fe200078e0204 */
[----:B------:R-:W-:-:S02]  /*d1d0*/  @!P5 LOP3.LUT R21, R8, 0xfffffffe, RZ, 0xc0, !PT ;  /* 0xfffffffe0815d812 */ /* 0x000fc400078ec0ff */
        /* <DEDUP_REMOVED lines=14> */
.L_x_3247:
[----:B------:R-:W-:Y:S05]  /*d2c0*/  BSYNC B0 ;  /* 0x0000000000007941 */ /* 0x000fea0003800000 */
.L_x_3246:
        /* <DEDUP_REMOVED lines=16> */
[----:B------:R-:W-:-:S02]  /*d3d0*/  VIADD R13, R3, 0x38 ;  /* 0x00000038030d7836 */ /* 0x000fc40000000000 */
[C---:B------:R-:W-:Y:S01]  /*d3e0*/  VIADD R16, R3.reuse, 0x48 ;  /* 0x0000004803107836 */ /* 0x040fe20000000000 */
[----:B------:R-:W-:Y:S01]  /*d3f0*/  ISETP.GE.AND P4, PT, R12, UR4, PT ;  /* 0x000000040c007c0c */ /* 0x000fe2000bf86270 */
[----:B-1-3--:R-:W-:Y:S01]  /*d400*/  @!P2 IMAD.WIDE R6, R3, 0x4, R4 ;  /* 0x000000040306a825 */ /* 0x00afe200078e0204 */
[----:B------:R-:W-:Y:S02]  /*d410*/  ISETP.GE.AND P5, PT, R13, UR4, PT ;  /* 0x000000040d007c0c */ /* 0x000fe4000bfa6270 */
[----:B------:R-:W-:Y:S01]  /*d420*/  @!P3 LEA.HI R0, R0, R0, RZ, 0x1 ;  /* 0x000000000000b211 */ /* 0x000fe200078f08ff */
[C---:B------:R-:W-:Y:S01]  /*d430*/  VIADD R20, R3.reuse, 0x50 ;  /* 0x0000005003147836 */ /* 0x040fe20000000000 */
[----:B------:R0:W-:Y:S01]  /*d440*/  @!P2 ST.E.64 desc[UR6][R6.64], R26 ;  /* 0x0000001a0600a985 */ /* 0x0001e2000c101b06 */
[----:B------:R-:W-:Y:S01]  /*d450*/  ISETP.GE.AND P6, PT, R14, UR4, PT ;  /* 0x000000040e007c0c */ /* 0x000fe2000bfc6270 */
[----:B------:R-:W-:Y:S01]  /*d460*/  VIADD R21, R3, 0x78 ;  /* 0x0000007803157836 */ /* 0x000fe20000000000 */
[----:B------:R-:W-:-:S02]  /*d470*/  @!P3 LOP3.LUT R9, R0, 0xfffffffe, RZ, 0xc0, !PT ;  /* 0xfffffffe0009b812 */ /* 0x000fc400078ec0ff */
[----:B------:R-:W-:Y:S02]  /*d480*/  IADD3 R0, R3, 0x20, RZ ;  /* 0x0000002003007810 */ /* 0x000fe40007ffe0ff */
[----:B------:R-:W-:Y:S01]  /*d490*/  @!P0 LEA.HI R2, R2, R2, RZ, 0x1 ;  /* 0x0000000202028211 */ /* 0x000fe200078f08ff */
[----:B------:R-:W-:Y:S01]  /*d4a0*/  @!P3 IMAD.WIDE R8, R9, 0x4, R4 ;  /* 0x000000040908b825 */ /* 0x000fe200078e0204 */
[----:B------:R-:W-:Y:S02]  /*d4b0*/  ISETP.GE.AND P2, PT, R0, UR4, PT ;  /* 0x0000000400007c0c */ /* 0x000fe4000bf46270 */
[----:B------:R-:W-:Y:S02]  /*d4c0*/  @!P1 LEA.HI R10, R10, R10, RZ, 0x1 ;  /* 0x0000000a0a0a9211 */ /* 0x000fe400078f08ff */
[----:B------:R1:W-:Y:S01]  /*d4d0*/  @!P3 ST.E.64 desc[UR6][R8.64], R30 ;  /* 0x0000001e0800b985 */ /* 0x0003e2000c101b06 */
[----:B------:R-:W-:Y:S02]  /*d4e0*/  ISETP.GE.AND P3, PT, R11, UR4, PT ;  /* 0x000000040b007c0c */ /* 0x000fe4000bf66270 */
[----:B0-----:R-:W-:-:S02]  /*d4f0*/  @!P0 LOP3.LUT R7, R2, 0xfffffffe, RZ, 0xc0, !PT ;  /* 0xfffffffe02078812 */ /* 0x001fc400078ec0ff */
[----:B------:R-:W-:Y:S02]  /*d500*/  @!P4 LEA.HI R12, R12, R12, RZ, 0x1 ;  /* 0x0000000c0c0cc211 */ /* 0x000fe400078f08ff */
[----:B------:R-:W-:Y:S01]  /*d510*/  @!P6 LEA.HI R14, R14, R14, RZ, 0x1 ;  /* 0x0000000e0e0ee211 */ /* 0x000fe200078f08ff */
[----:B------:R-:W-:Y:S01]  /*d520*/  @!P0 IMAD.WIDE R6, R7, 0x4, R4 ;  /* 0x0000000407068825 */ /* 0x000fe200078e0204 */
[----:B------:R-:W-:Y:S02]  /*d530*/  @!P2 LEA.HI R0, R0, R0, RZ, 0x1 ;  /* 0x000000000000a211 */ /* 0x000fe400078f08ff */
[----:B------:R-:W-:Y:S02]  /*d540*/  @!P4 LOP3.LUT R15, R12, 0xfffffffe, RZ, 0xc0, !PT ;  /* 0xfffffffe0c0fc812 */ /* 0x000fe400078ec0ff */
[----:B------:R0:W-:Y:S01]  /*d550*/  @!P0 ST.E.64 desc[UR6][R6.64], R34 ;  /* 0x0000002206008985 */ /* 0x0001e2000c101b06 */
[----:B-1----:R-:W-:Y:S02]  /*d560*/  @!P1 LOP3.LUT R9, R10, 0xfffffffe, RZ, 0xc0, !PT ;  /* 0xfffffffe0a099812 */ /* 0x002fe400078ec0ff */
[----:B------:R-:W-:-:S02]  /*d570*/  @!P3 LEA.HI R2, R11, R11, RZ, 0x1 ;  /* 0x0000000b0b02b211 */ /* 0x000fc400078f08ff */
[----:B------:R-:W-:Y:S01]  /*d580*/  @!P5 LEA.HI R10, R13, R13, RZ, 0x1 ;  /* 0x0000000d0d0ad211 */ /* 0x000fe200078f08ff */
[--C-:B------:R-:W-:Y:S01]  /*d590*/  @!P1 IMAD.WIDE R8, R9, 0x4, R4.reuse ;  /* 0x0000000409089825 */ /* 0x100fe200078e0204 */
[----:B------:R-:W-:Y:S02]  /*d5a0*/  @!P2 LOP3.LUT R11, R0, 0xfffffffe, RZ, 0xc0, !PT ;  /* 0xfffffffe000ba812 */ /* 0x000fe400078ec0ff */
[----:B------:R-:W-:Y:S01]  /*d5b0*/  @!P3 LOP3.LUT R13, R2, 0xfffffffe, RZ, 0xc0, !PT ;  /* 0xfffffffe020db812 */ /* 0x000fe200078ec0ff */
[----:B------:R-:W-:Y:S01]  /*d5c0*/  VIADD R0, R3, 0x58 ;  /* 0x0000005803007836 */ /* 0x000fe20000000000 */
[----:B------:R-:W-:Y:S01]  /*d5d0*/  @!P5 LOP3.LUT R17, R10, 0xfffffffe, RZ, 0xc0, !PT ;  /* 0xfffffffe0a11d812 */ /* 0x000fe200078ec0ff */
[----:B------:R1:W-:Y:S01]  /*d5e0*/  @!P1 ST.E.64 desc[UR6][R8.64], R38 ;  /* 0x0000002608009985 */ /* 0x0003e2000c101b06 */
[----:B------:R-:W-:Y:S01]  /*d5f0*/  @!P6 LOP3.LUT R19, R14, 0xfffffffe, RZ, 0xc0, !PT ;  /* 0xfffffffe0e13e812 */ /* 0x000fe200078ec0ff */
[----:B0-----:R-:W-:Y:S01]  /*d600*/  @!P2 IMAD.WIDE R6, R11, 0x4, R4 ;  /* 0x000000040b06a825 */ /* 0x001fe200078e0204 */
[----:B------:R-:W-:-:S02]  /*d610*/  ISETP.GE.AND P1, PT, R16, UR4, PT ;  /* 0x0000000410007c0c */ /* 0x000fc4000bf26270 */
[----:B------:R-:W-:Y:S01]  /*d620*/  ISETP.GE.AND P0, PT, R20, UR4, PT ;  /* 0x0000000414007c0c */ /* 0x000fe2000bf06270 */
[--C-:B------:R-:W-:Y:S01]  /*d630*/  @!P4 IMAD.WIDE R10, R15, 0x4, R4.reuse ;  /* 0x000000040f0ac825 */ /* 0x100fe200078e0204 */
[----:B------:R0:W-:Y:S01]  /*d640*/  @!P2 ST.E.64 desc[UR6][R6.64], R42 ;  /* 0x0000002a0600a985 */ /* 0x0001e2000c101b06 */
[----:B------:R-:W-:Y:S02]  /*d650*/  IADD3 R2, R3, 0x60, RZ ;  /* 0x0000006003027810 */ /* 0x000fe40007ffe0ff */
[----:B------:R-:W-:Y:S01]  /*d660*/  @!P6 IMAD.WIDE R14, R19, 0x4, R4 ;  /* 0x00000004130ee825 */ /* 0x000fe200078e0204 */
[----:B------:R-:W-:-:S03]  /*d670*/  ISETP.GE.AND P2, PT, R0, UR4, PT ;  /* 0x0000000400007c0c */ /* 0x000fc6000bf46270 */
[--C-:B-1----:R-:W-:Y:S02]  /*d680*/  @!P3 IMAD.WIDE R8, R13, 0x4, R4.reuse ;  /* 0x000000040d08b825 */ /* 0x102fe400078e0204 */
[----:B------:R-:W-:Y:S02]  /*d690*/  @!P1 LEA.HI R16, R16, R16, RZ, 0x1 ;  /* 0x0000001010109211 */ /* 0x000fe400078f08ff */
[----:B------:R-:W-:Y:S01]  /*d6a0*/  @!P5 IMAD.WIDE R12, R17, 0x4, R4 ;  /* 0x00000004110cd825 */ /* 0x000fe200078e0204 */
[----:B------:R1:W-:Y:S01]  /*d6b0*/  @!P3 ST.E.64 desc[UR6][R8.64], R46 ;  /* 0x0000002e0800b985 */ /* 0x0003e2000c101b06 */
[----:B------:R-:W-:Y:S02]  /*d6c0*/  ISETP.GE.AND P3, PT, R21, UR4, PT ;  /* 0x0000000415007c0c */ /* 0x000fe4000bf66270 */
[C---:B------:R-:W-:Y:S01]  /*d6d0*/  VIADD R17, R3.reuse, 0x68 ;  /* 0x0000006803117836 */ /* 0x040fe20000000000 */
[----:B------:R2:W-:Y:S01]  /*d6e0*/  @!P4 ST.E.64 desc[UR6][R10.64], R50 ;  /* 0x000000320a00c985 */ /* 0x0005e2000c101b06 */
[----:B------:R-:W-:Y:S01]  /*d6f0*/  VIADD R19, R3, 0x70 ;  /* 0x0000007003137836 */ /* 0x000fe20000000000 */
[----:B------:R-:W-:-:S02]  /*d700*/  @!P0 LEA.HI R20, R20, R20, RZ, 0x1 ;  /* 0x0000001414148211 */ /* 0x000fc400078f08ff */
[----:B------:R3:W-:Y:S01]  /*d710*/  @!P5 ST.E.64 desc[UR6][R12.64], R54 ;  /* 0x000000360c00d985 */ /* 0x0007e2000c101b06 */
[----:B------:R-:W-:Y:S02]  /*d720*/  ISETP.GE.AND P5, PT, R17, UR4, PT ;  /* 0x0000000411007c0c */ /* 0x000fe4000bfa6270 */
[----:B------:R-:W-:Y:S01]  /*d730*/  ISETP.GE.AND P4, PT, R19, UR4, PT ;  /* 0x0000000413007c0c */ /* 0x000fe2000bf86270 */
[----:B------:R4:W-:Y:S01]  /*d740*/  @!P6 ST.E.64 desc[UR6][R14.64], R58 ;  /* 0x0000003a0e00e985 */ /* 0x0009e2000c101b06 */
[----:B------:R-:W-:Y:S02]  /*d750*/  ISETP.GE.AND P6, PT, R2, UR4, PT ;  /* 0x0000000402007c0c */ /* 0x000fe4000bfc6270 */
[----:B0-----:R-:W-:Y:S02]  /*d760*/  @!P1 LOP3.LUT R7, R16, 0xfffffffe, RZ, 0xc0, !PT ;  /* 0xfffffffe10079812 */ /* 0x001fe400078ec0ff */
[----:B-1----:R-:W-:Y:S01]  /*d770*/  @!P0 LOP3.LUT R9, R20, 0xfffffffe, RZ, 0xc0, !PT ;  /* 0xfffffffe14098812 */ /* 0x002fe200078ec0ff */
[----:B------:R-:W-:Y:S01]  /*d780*/  VIADD R20, R3, 0x88 ;  /* 0x0000008803147836 */ /* 0x000fe20000000000 */
        /* <DEDUP_REMOVED lines=10> */
[C---:B------:R-:W-:Y:S01]  /*d830*/  IADD3 R16, R3.reuse, 0x80, RZ ;  /* 0x0000008003107810 */ /* 0x040fe20007ffe0ff */
[C---:B------:R-:W-:Y:S01]  /*d840*/  VIADD R0, R3.reuse, 0x90 ;  /* 0x0000009003007836 */ /* 0x040fe20000000000 */
[----:B---3--:R-:W-:Y:S01]  /*d850*/  @!P6 LOP3.LUT R13, R2, 0xfffffffe, RZ, 0xc0, !PT ;  /* 0xfffffffe020de812 */ /* 0x008fe200078ec0ff */
[----:B------:R-:W-:Y:S01]  /*d860*/  VIADD R2, R3, 0x98 ;  /* 0x0000009803027836 */ /* 0x000fe20000000000 */
[----:B------:R-:W-:-:S02]  /*d870*/  @!P5 LOP3.LUT R17, R17, 0xfffffffe, RZ, 0xc0, !PT ;  /* 0xfffffffe1111d812 */ /* 0x000fc400078ec0ff */
[----:B------:R-:W-:Y:S02]  /*d880*/  @!P4 LOP3.LUT R19, R19, 0xfffffffe, RZ, 0xc0, !PT ;  /* 0xfffffffe1313c812 */ /* 0x000fe400078ec0ff */
[----:B----4-:R-:W-:Y:S01]  /*d890*/  @!P3 LOP3.LUT R15, R21, 0xfffffffe, RZ, 0xc0, !PT ;  /* 0xfffffffe150fb812 */ /* 0x010fe200078ec0ff */
        /* <DEDUP_REMOVED lines=13> */
[----:B------:R3:W-:Y:S01]  /*d970*/  @!P4 ST.E.64 desc[UR6][R12.64], R82 ;  /* 0x000000520c00c985 */ /* 0x0007e2000c101b06 */
[----:B------:R-:W-:Y:S02]  /*d980*/  ISETP.GE.AND P4, PT, R17, UR4, PT ;  /* 0x0000000411007c0c */ /* 0x000fe4000bf86270 */
[C---:B------:R-:W-:Y:S01]  /*d990*/  VIADD R19, R3.reuse, 0xa8 ;  /* 0x000000a803137836 */ /* 0x040fe20000000000 */
[----:B------:R4:W-:Y:S01]  /*d9a0*/  @!P3 ST.E.64 desc[UR6][R14.64], R86 ;  /* 0x000000560e00b985 */ /* 0x0009e2000c101b06 */
[C---:B------:R-:W-:Y:S01]  /*d9b0*/  VIADD R21, R3.reuse, 0xb0 ;  /* 0x000000b003157836 */ /* 0x040fe20000000000 */
[----:B------:R-:W-:Y:S01]  /*d9c0*/  ISETP.GE.AND P3, PT, R2, UR4, PT ;  /* 0x0000000402007c0c */ /* 0x000fe2000bf66270 */
[----:B------:R-:W-:Y:S01]  /*d9d0*/  VIADD R3, R3, 0xb8 ;  /* 0x000000b803037836 */ /* 0x000fe20000000000 */
[----:B------:R-:W-:-:S02]  /*d9e0*/  ISETP.GE.AND P5, PT, R19, UR4, PT ;  /* 0x0000000413007c0c */ /* 0x000fc4000bfa6270 */
[----:B------:R-:W-:Y:S02]  /*d9f0*/  ISETP.GE.AND P6, PT, R21, UR4, PT ;  /* 0x0000000415007c0c */ /* 0x000fe4000bfc6270 */
[----:B------:R-:W-:Y:S02]  /*da00*/  @!P1 LEA.HI R20, R20, R20, RZ, 0x1 ;  /* 0x0000001414149211 */ /* 0x000fe400078f08ff */
[----:B0-----:R-:W-:Y:S02]  /*da10*/  @!P0 LOP3.LUT R7, R16, 0xfffffffe, RZ, 0xc0, !PT ;  /* 0xfffffffe10078812 */ /* 0x001fe400078ec0ff */
        /* <DEDUP_REMOVED lines=11> */
[----:B---3--:R-:W-:Y:S02]  /*dad0*/  @!P3 LOP3.LUT R13, R2, 0xfffffffe, RZ, 0xc0, !PT ;  /* 0xfffffffe020db812 */ /* 0x008fe400078ec0ff */
[----:B------:R-:W-:-:S02]  /*dae0*/  @!P4 LOP3.LUT R17, R17, 0xfffffffe, RZ, 0xc0, !PT ;  /* 0xfffffffe1111c812 */ /* 0x000fc400078ec0ff */
[----:B------:R-:W-:Y:S02]  /*daf0*/  ISETP.GE.AND P0, PT, R3, UR4, PT ;  /* 0x0000000403007c0c */ /* 0x000fe4000bf06270 */
[----:B------:R-:W-:Y:S02]  /*db00*/  @!P5 LOP3.LUT R19, R19, 0xfffffffe, RZ, 0xc0, !PT ;  /* 0xfffffffe1313d812 */ /* 0x000fe400078ec0ff */
[----:B----4-:R-:W-:Y:S01]  /*db10*/  @!P6 LOP3.LUT R15, R21, 0xfffffffe, RZ, 0xc0, !PT ;  /* 0xfffffffe150fe812 */ /* 0x010fe200078ec0ff */
[----:B0-----:R-:W-:-:S04]  /*db20*/  @!P2 IMAD.WIDE R6, R11, 0x4, R4 ;  /* 0x000000040b06a825 */ /* 0x001fc800078e0204 */
[--C-:B-1----:R-:W-:Y:S01]  /*db30*/  @!P3 IMAD.WIDE R8, R13, 0x4, R4.reuse ;  /* 0x000000040d08b825 */ /* 0x102fe200078e0204 */
[----:B------:R0:W-:Y:S03]  /*db40*/  @!P2 ST.E.64 desc[UR6][R6.64], R98 ;  /* 0x000000620600a985 */ /* 0x0001e6000c101b06 */
        /* <DEDUP_REMOVED lines=14> */
.L_x_3245:
[----:B------:R-:W0:Y:S02]  /*dc30*/  S2R R0, SR_TID.X ;  /* 0x0000000000007919 */ /* 0x000e240000002100 */
[----:B0-----:R-:W-:-:S04]  /*dc40*/  IADD3 R2, R0, -0x80, RZ ;  /* 0xffffff8000027810 */ /* 0x001fc80007ffe0ff */
[----:B------:R-:W-:-:S13]  /*dc50*/  ISETP.GT.AND P0, PT, R2, 0x7f, PT ;  /* 0x0000007f0200780c */ /* 0x000fda0003f04270 */
[----:B------:R-:W-:Y:S05]  /*dc60*/  @P0 BRA `(.L_x_3222) ;  /* 0x0000004400740947 */ /* 0x000fea0003800000 */
[----:B------:R-:W0:Y:S01]  /*dc70*/  S2R R3, SR_CTAID.X ;  /* 0x0000000000037919 */ /* 0x000e220000002500 */
[----:B------:R-:W1:Y:S01]  /*dc80*/  LDC R6, c[0x0][0xbe8] ;  /* 0x0002fa00ff067b82 */ /* 0x000e620000000800 */
[----:B------:R-:W-:Y:S01]  /*dc90*/  ULDC UR4, c[0x0][0xa88] ;  /* 0x0002a20000047ab9 */ /* 0x000fe20000000800 */
[----:B0-----:R-:W-:Y:S02]  /*dca0*/  IMAD R0, R3, 0x80, R0 ;  /* 0x0000008003007824 */ /* 0x001fe400078e0200 */
[----:B-1----:R-:W-:Y:S02]  /*dcb0*/  IMAD R3, R6, UR4, RZ ;  /* 0x0000000406037c24 */ /* 0x002fe4000f8e02ff */
[----:B------:R-:W-:-:S05]  /*dcc0*/  VIADD R0, R0, 0xffffff80 ;  /* 0xffffff8000007836 */ /* 0x000fca0000000000 */
[----:B------:R-:W-:-:S13]  /*dcd0*/  ISETP.GE.AND P0, PT, R0, R3, PT ;  /* 0x000000030000720c */ /* 0x000fda0003f06270 */
[----:B------:R-:W-:Y:S05]  /*dce0*/  @P0 BRA `(.L_x_3222) ;  /* 0x0000004400540947 */ /* 0x000fea0003800000 */
[----:B------:R-:W-:Y:S01]  /*dcf0*/  ISETP.NE.AND P0, PT, R6, 0x1, PT ;  /* 0x000000010600780c */ /* 0x000fe20003f05270 */
[----:B------:R-:W0:Y:S01]  /*dd00*/  S2UR UR7, SR_CTAID.Z ;  /* 0x00000000000779c3 */ /* 0x000e220000002700 */
[----:B------:R-:W-:Y:S01]  /*dd10*/  R2UR UR11, R18 ;  /* 0x00000000120b72ca */ /* 0x000fe200000e0000 */
[----:B------:R-:W-:Y:S01]  /*dd20*/  ULDC.64 UR8, c[0x0][0xbd0] ;  /* 0x0002f40000087ab9 */ /* 0x000fe20000000a00 */
[----:B------:R-:W-:Y:S01]  /*dd30*/  IMAD.MOV.U32 R5, RZ, RZ, R0 ;  /* 0x000000ffff057224 */ /* 0x000fe200078e0000 */
[----:B------:R-:W-:-:S04]  /*dd40*/  ULDC.64 UR12, c[0x0][0x208] ;  /* 0x00008200000c7ab9 */ /* 0x000fc80000000a00 */
[----:B------:R-:W1:Y:S06]  /*dd50*/  LDC.64 R10, c[0x0][0xbd8] ;  /* 0x0002f600ff0a7b82 */ /* 0x000e6c0000000a00 */
[----:B------:R-:W-:Y:S02]  /*dd60*/  USHF.R.S32.HI UR6, URZ, 0x1f, UR11 ;  /* 0x0000001f3f067899 */ /* 0x000fe4000801140b */
[----:B------:R-:W2:Y:S01]  /*dd70*/  @P0 LDC R7, c[0x0][0xbec] ;  /* 0x0002fb00ff070b82 */ /* 0x000ea20000000800 */
[----:B------:R-:W-:Y:S02]  /*dd80*/  UIMAD.WIDE.U32 UR4, UR11, UR8, URZ ;  /* 0x000000080b0472a5 */ /* 0x000fe4000f8e003f */
[----:B------:R-:W-:-:S04]  /*dd90*/  UIMAD UR6, UR6, UR8, URZ ;  /* 0x00000008060672a4 */ /* 0x000fc8000f8e023f */
[----:B------:R-:W-:Y:S01]  /*dda0*/  UIMAD UR6, UR11, UR9, UR6 ;  /* 0x000000090b0672a4 */ /* 0x000fe2000f8e0206 */
[----:B------:R-:W3:Y:S01]  /*ddb0*/  @P0 LDC R9, c[0x0][0xbf0] ;  /* 0x0002fc00ff090b82 */ /* 0x000ee20000000800 */
[----:B0-----:R-:W-:Y:S01]  /*ddc0*/  USHF.R.S32.HI UR8, URZ, 0x1f, UR7 ;  /* 0x0000001f3f087899 */ /* 0x001fe20008011407 */
[----:B------:R-:W-:Y:S01]  /*ddd0*/  MOV R2, UR4 ;  /* 0x0000000400027c02 */ /* 0x000fe20008000f00 */
[----:B------:R-:W-:Y:S02]  /*dde0*/  UIADD3 UR6, UR5, UR6, URZ ;  /* 0x0000000605067290 */ /* 0x000fe4000fffe03f */
[----:B------:R-:W-:Y:S01]  /*ddf0*/  IMAD.U32 R3, RZ, RZ, UR5 ;  /* 0x00000005ff037e24 */ /* 0x000fe2000f8e00ff */
[----:B------:R-:W-:Y:S02]  /*de00*/  ULDC.64 UR4, c[0x0][0xbe0] ;  /* 0x0002f80000047ab9 */ /* 0x000fe40000000a00 */
[----:B------:R-:W0:Y:S01]  /*de10*/  S2UR UR10, SR_CTAID.Y ;  /* 0x00000000000a79c3 */ /* 0x000e220000002600 */
[----:B------:R-:W-:-:S02]  /*de20*/  IMAD.U32 R3, RZ, RZ, UR6 ;  /* 0x00000006ff037e24 */ /* 0x000fc4000f8e00ff */
[C---:B-1----:R-:W-:Y:S02]  /*de30*/  IMAD R12, R10.reuse, UR8, RZ ;  /* 0x000000080a0c7c24 */ /* 0x042fe4000f8e02ff */
[----:B------:R-:W-:-:S03]  /*de40*/  IMAD.WIDE.U32 R2, R10, UR7, R2 ;  /* 0x000000070a027c25 */ /* 0x000fc6000f8e0002 */
[----:B------:R-:W0:Y:S01]  /*de50*/  LDC R8, c[0x0][0xc50] ;  /* 0x00031400ff087b82 */ /* 0x000e220000000800 */
[----:B--2---:R-:W-:-:S04]  /*de60*/  @P0 IMAD.HI.U32 R4, R0, R7, RZ ;  /* 0x0000000700040227 */ /* 0x004fc800078e00ff */
[----:B------:R-:W-:Y:S02]  /*de70*/  IMAD R7, RZ, RZ, -UR11 ;  /* 0x8000000bff077e24 */ /* 0x000fe4000f8e02ff */
[----:B------:R-:W-:Y:S01]  /*de80*/  IMAD R11, R11, UR7, R12 ;  /* 0x000000070b0b7c24 */ /* 0x000fe2000f8e020c */
[----:B---3--:R-:W-:-:S03]  /*de90*/  @P0 SHF.R.U32.HI R5, RZ, R9, R4 ;  /* 0x00000009ff050219 */ /* 0x008fc60000011604 */
[----:B------:R-:W-:Y:S02]  /*dea0*/  IMAD.IADD R3, R11, 0x1, R3 ;  /* 0x000000010b037824 */ /* 0x000fe400078e0203 */
[----:B0-----:R-:W-:Y:S01]  /*deb0*/  IMAD R9, R8, R7, UR10 ;  /* 0x0000000a08097e24 */ /* 0x001fe2000f8e0207 */
[----:B------:R-:W-:-:S03]  /*dec0*/  IADD3 R7, -R5, RZ, RZ ;  /* 0x000000ff05077210 */ /* 0x000fc60007ffe1ff */
[----:B------:R-:W-:Y:S01]  /*ded0*/  IMAD.WIDE.U32 R2, R9, UR4, R2 ;  /* 0x0000000409027c25 */ /* 0x000fe2000f8e0002 */
[----:B------:R-:W-:-:S03]  /*dee0*/  SHF.R.S32.HI R4, RZ, 0x1f, R9 ;  /* 0x0000001fff047819 */ /* 0x000fc60000011409 */
[----:B------:R-:W-:Y:S01]  /*def0*/  IMAD R7, R6, R7, R0 ;  /* 0x0000000706077224 */ /* 0x000fe200078e0200 */
[----:B------:R-:W-:Y:S01]  /*df00*/  IADD3 R2, P0, R5, R2, RZ ;  /* 0x0000000205027210 */ /* 0x000fe20007f1e0ff */
[----:B------:R-:W-:-:S03]  /*df10*/  IMAD R4, R4, UR4, RZ ;  /* 0x0000000404047c24 */ /* 0x000fc6000f8e02ff */
[----:B------:R-:W-:Y:S01]  /*df20*/  SHF.R.S32.HI R0, RZ, 0x1f, R7 ;  /* 0x0000001fff007819 */ /* 0x000fe20000011407 */
[----:B------:R-:W-:Y:S01]  /*df30*/  IMAD R4, R9, UR5, R4 ;  /* 0x0000000509047c24 */ /* 0x000fe2000f8e0204 */
[----:B------:R-:W-:Y:S01]  /*df40*/  SHF.R.S32.HI R9, RZ, 0x1f, R5 ;  /* 0x0000001fff097819 */ /* 0x000fe20000011405 */
[----:B------:R-:W-:Y:S02]  /*df50*/  ULDC.64 UR4, c[0x0][0xbc8] ;  /* 0x0002f20000047ab9 */ /* 0x000fe40000000a00 */
[----:B------:R-:W-:Y:S01]  /*df60*/  IMAD R0, R0, UR4, RZ ;  /* 0x0000000400007c24 */ /* 0x000fe2000f8e02ff */
[----:B------:R-:W-:-:S03]  /*df70*/  IADD3.X R3, R9, R3, R4, P0, !PT ;  /* 0x0000000309037210 */ /* 0x000fc600007fe404 */
        /* <DEDUP_REMOVED lines=9> */
.L_x_3220:
        /* <DEDUP_REMOVED lines=18> */
.L_x_3248:
[----:B------:R-:W-:Y:S01]  /*e130*/  ULDC UR7, c[0x0][0xc50] ;  /* 0x0003140000077ab9 */ /* 0x000fe20000000800 */
[----:B------:R-:W-:Y:S01]  /*e140*/  UMOV UR36, UR6 ;  /* 0x0000000600247c82 */ /* 0x000fe20008000000 */
[----:B------:R-:W-:-:S11]  /*e150*/  UISETP.NE.AND UP0, UPT, UR7, 0x1, UPT ;  /* 0x000000010700788c */ /* 0x000fd6000bf05270 */
[----:B------:R-:W-:Y:S01]  /*e160*/  @UP0 ULDC UR4, c[0x0][0xc54] ;  /* 0x0003150000040ab9 */ /* 0x000fe20000000800 */
[----:B------:R-:W-:Y:S01]  /*e170*/  @UP0 ULDC UR8, c[0x0][0xc58] ;  /* 0x0003160000080ab9 */ /* 0x000fe20000000800 */
[----:B------:R-:W-:-:S04]  /*e180*/  UIMAD.WIDE.U32 UR4, UR6, UR4, URZ ;  /* 0x00000004060472a5 */ /* 0x000fc8000f8e003f */
[----:B------:R-:W-:-:S12]  /*e190*/  @UP0 USHF.R.U32.HI UR36, URZ, UR8, UR5 ;  /* 0x000000083f240299 */ /* 0x000fd80008011605 */
.L_x_3249:
        /* <DEDUP_REMOVED lines=8> */
[----:B------:R-:W-:Y:S02]  /*e220*/  ULOP3.LUT UR42, UR6, 0xffff, URZ, 0xc0, !UPT ;  /* 0x0000ffff062a7892 */ /* 0x000fe4000f8ec03f */
[----:B------:R-:W-:Y:S01]  /*e230*/  UISETP.NE.U32.AND UP0, UPT, UR4, URZ, UPT ;  /* 0x0000003f0400728c */ /* 0x000fe2000bf05070 */
[----:B------:R-:W-:Y:S02]  /*e240*/  UMOV UR41, URZ ;  /* 0x0000003f00297c82 */ /* 0x000fe40008000000 */
[----:B------:R-:W-:Y:S01]  /*e250*/  ULDC UR4, c[0x0][0x424] ;  /* 0x0001090000047ab9 */ /* 0x000fe20000000800 */
[----:B------:R-:W-:-:S03]  /*e260*/  UISETP.NE.AND.EX UP0, UPT, UR5, URZ, UPT, UP0 ;  /* 0x0000003f0500728c */ /* 0x000fc6000bf05300 */
[----:B------:R-:W-:Y:S01]  /*e270*/  ULDC UR5, c[0x0][0x2f0] ;  /* 0x0000bc0000057ab9 */ /* 0x000fe20000000800 */
[----:B------:R-:W-:-:S04]  /*e280*/  USEL UR4, UR4, 0x1, UP0 ;  /* 0x0000000104047887 */ /* 0x000fc80008000000 */
[----:B------:R-:W-:-:S04]  /*e290*/  UIMAD UR4, UR4, UR5, URZ ;  /* 0x00000005040472a4 */ /* 0x000fc8000f8e023f */
[----:B------:R-:W-:Y:S02]  /*e2a0*/  UISETP.GE.AND UP0, UPT, UR4, 0x1, UPT ;  /* 0x000000010400788c */ /* 0x000fe4000bf06270 */
[----:B------:R-:W-:-:S03]  /*e2b0*/  UIADD3 UR5, UR4, 0x6f, URZ ;  /* 0x0000006f04057890 */ /* 0x000fc6000fffe03f */
[----:B------:R-:W-:Y:S01]  /*e2c0*/  UMOV UR4, URZ ;  /* 0x0000003f00047c82 */ /* 0x000fe20008000000 */
[----:B------:R-:W-:Y:S01]  /*e2d0*/  PLOP3.LUT P0, PT, PT, PT, UP0, 0x80, 0x0 ;  /* 0x000000000000781c */ /* 0x000fe20003f0f008 */
[----:B------:R-:W-:-:S04]  /*e2e0*/  UIMAD.WIDE UR4, UR5, -0x6db6db6d, UR4 ;  /* 0x92492493050478a5 */ /* 0x000fc8000f8e0204 */
[----:B------:R-:W-:-:S04]  /*e2f0*/  USHF.R.U32.HI UR39, URZ, 0x1f, UR5 ;  /* 0x0000001f3f277899 */ /* 0x000fc80008011605 */
[----:B------:R-:W-:-:S04]  /*e300*/  ULEA.HI.SX32 UR39, UR5, UR39, 0x1a ;  /* 0x0000002705277291 */ /* 0x000fc8000f8fd23f */
[----:B------:R-:W-:Y:S08]  /*e310*/  @!P0 BRA `(.L_x_3251) ;  /* 0x0000000000908947 */ /* 0x000ff00003800000 */
[----:B------:R-:W-:Y:S01]  /*e320*/  USHF.R.U32.HI UR6, URZ, 0x10, UR6 ;  /* 0x000000103f067899 */ /* 0x000fe20008011606 */
[----:B------:R-:W-:-:S03]  /*e330*/  UMOV UR4, URZ ;  /* 0x0000003f00047c82 */ /* 0x000fc60008000000 */
[----:B------:R-:W-:-:S11]  /*e340*/  UISETP.NE.AND UP0, UPT, UR6, URZ, UPT ;  /* 0x0000003f0600728c */ /* 0x000fd6000bf05270 */
[----:B------:R-:W-:Y:S02]  /*e350*/  @!UP0 ULDC UR6, c[0x0][0x9f0] ;  /* 0x00027c0000068ab9 */ /* 0x000fe40000000800 */
[----:B------:R-:W-:Y:S01]  /*e360*/  IMAD.U32 R3, RZ, RZ, UR6 ;  /* 0x00000006ff037e24 */ /* 0x000fe2000f8e00ff */
[----:B------:R-:W-:-:S04]  /*e370*/  UIADD3 UR7, UR39, -0x1, UR6 ;  /* 0xffffffff27077890 */ /* 0x000fc8000fffe006 */
[-C--:B------:R-:W-:Y:S02]  /*e380*/  IABS R0, R3.reuse ;  /* 0x0000000300007213 */ /* 0x080fe40000000000 */
[----:B------:R-:W-:Y:S01]  /*e390*/  IABS R4, R3 ;  /* 0x0000000300047213 */ /* 0x000fe20000000000 */
[----:B------:R-:W-:Y:S01]  /*e3a0*/  IMAD.U32 R3, RZ, RZ, UR7 ;  /* 0x00000007ff037e24 */ /* 0x000fe2000f8e00ff */
[----:B------:R-:W-:Y:S01]  /*e3b0*/  R2UR UR11, R0 ;  /* 0x00000000000b72ca */ /* 0x000fe200000e0000 */
[----:B------:R-:W-:Y:S02]  /*e3c0*/  ULOP3.LUT UR7, UR7, UR6, URZ, 0x3c, !UPT ;  /* 0x0000000607077292 */ /* 0x000fe4000f8e3c3f */
[----:B------:R-:W-:-:S10]  /*e3d0*/  IMAD.MOV R4, RZ, RZ, -R4 ;  /* 0x000000ffff047224 */ /* 0x000fd400078e0a04 */
[----:B------:R-:W0:Y:S08]  /*e3e0*/  I2F.RP R0, UR11 ;  /* 0x0000000b00007d06 */ /* 0x000e300008209400 */
[----:B0-----:R-:W0:Y:S02]  /*e3f0*/  MUFU.RCP R0, R0 ;  /* 0x0000000000007308 */ /* 0x001e240000001000 */
[----:B0-----:R-:W-:-:S02]  /*e400*/  IADD3 R2, R0, 0xffffffe, RZ ;  /* 0x0ffffffe00027810 */ /* 0x001fc40007ffe0ff */
[----:B------:R-:W-:Y:S01]  /*e410*/  IABS R0, R3 ;  /* 0x0000000300007213 */ /* 0x000fe20000000000 */
[----:B------:R-:W-:-:S03]  /*e420*/  IMAD.MOV.U32 R3, RZ, RZ, R4 ;  /* 0x000000ffff037224 */ /* 0x000fc600078e0004 */
[----:B------:R-:W0:Y:S01]  /*e430*/  F2I.FTZ.U32.TRUNC.NTZ R2, R2 ;  /* 0x0000000200027305 */ /* 0x000e22000021f000 */
[----:B------:R-:W-:Y:S02]  /*e440*/  R2UR UR9, R0 ;  /* 0x00000000000972ca */ /* 0x000fe400000e0000 */
[----:B------:R-:W-:Y:S02]  /*e450*/  R2UR UR10, R3 ;  /* 0x00000000030a72ca */ /* 0x000fe400000e0000 */
        /* <DEDUP_REMOVED lines=16> */
.L_x_3251:
[----:B------:R-:W-:Y:S01]  /*e560*/  UIMAD UR40, UR42, UR41, URZ ;  /* 0x000000292a2872a4 */ /* 0x000fe2000f8e023f */
[----:B------:R-:W-:-:S05]  /*e570*/  MOV R0, UR39 ;  /* 0x0000002700007c02 */ /* 0x000fca0008000f00 */
[----:B------:R-:W-:-:S05]  /*e580*/  IMAD.U32 R3, RZ, RZ, UR40 ;  /* 0x00000028ff037e24 */ /* 0x000fca000f8e00ff */
[----:B------:R-:W-:Y:S01]  /*e590*/  VIADDMNMX R17, R3, UR41, R0, PT ;  /* 0x0000002903117c46 */ /* 0x000fe2000b800100 */
[----:B------:R-:W-:Y:S02]  /*e5a0*/  IMAD.MOV.U32 R0, RZ, RZ, RZ ;  /* 0x000000ffff007224 */ /* 0x000fe400078e00ff */
[----:B------:R-:W-:Y:S01]  /*e5b0*/  IMAD.MOV.U32 R3, RZ, RZ, 0x1 ;  /* 0x00000001ff037424 */ /* 0x000fe200078e00ff */
        /* <DEDUP_REMOVED lines=26> */
.L_x_3252:
        /* <DEDUP_REMOVED lines=20> */
.L_x_3254:
        /* <DEDUP_REMOVED lines=15> */
.L_x_3253:
        /* <DEDUP_REMOVED lines=21> */
.L_x_3339:
        /* <DEDUP_REMOVED lines=8> */
.L_x_3342:
[----:B------:R-:W-:Y:S05]  /*eb60*/  @!P6 BRA `(.L_x_3256) ;  /* 0x000000040008e947 */ /* 0x000fea0003800000 */
[----:B------:R-:W-:Y:S01]  /*eb70*/  MOV R16, R18 ;  /* 0x0000001200107202 */ /* 0x000fe20000000f00 */
        /* <DEDUP_REMOVED lines=18> */
[----:B------:R-:W-:-:S05]  /*eca0*/  IADD3 R0, -R0, RZ, RZ ;  /* 0x000000ff00007210 */ /* 0x000fca0007ffe1ff */
[----:B------:R-:W-:-:S07]  /*ecb0*/  IMAD R17, R6, R0, R17 ;  /* 0x0000000006117224 */ /* 0x000fce00078e0211 */
.L_x_3258:
[----:B0-----:R-:W-:Y:S01]  /*ecc0*/  IMAD.MOV.U32 R0, RZ, RZ, 0x1 ;  /* 0x00000001ff007424 */ /* 0x001fe200078e00ff */
[----:B------:R-:W1:Y:S04]  /*ecd0*/  S2R R8, SR_TID.X ;  /* 0x0000000000087919 */ /* 0x000e680000002100 */
[----:B------:R-:W-:-:S04]  /*ece0*/  SHF.L.U32 R0, R0, 0x1f, RZ ;  /* 0x0000001f00007819 */ /* 0x000fc800000006ff */
[----:B------:R-:W0:Y:S01]  /*ecf0*/  SYNCS.PHASECHK.TRANS64.TRYWAIT P0, [UR38+0x36840], R0 ;  /* 0x03684000ff0075a7 */ /* 0x000e220008000166 */
[----:B-1----:R-:W-:-:S04]  /*ed00*/  LOP3.LUT R2, R8, 0x7f, RZ, 0xc0, !PT ;  /* 0x0000007f08027812 */ /* 0x002fc800078ec0ff */
[----:B------:R-:W-:Y:S01]  /*ed10*/  ISETP.NE.AND P1, PT, R2, RZ, PT ;  /* 0x000000ff0200720c */ /* 0x000fe20003f25270 */
[----:B0-----:R-:W-:-:S12]  /*ed20*/  @!P0 BRA `(.L_x_3259) ;  /* 0x00000038000c8947 */ /* 0x001fd80003800000 */
.L_x_3343:
[----:B------:R-:W-:Y:S05]  /*ed30*/  @P1 BRA `(.L_x_3260) ;  /* 0x0000000000181947 */ /* 0x000fea0003800000 */
[----:B------:R-:W1:Y:S01]  /*ed40*/  S2R R2, SR_TID.X ;  /* 0x0000000000027919 */ /* 0x000e620000002100 */
[----:B0-----:R-:W-:-:S04]  /*ed50*/  IMAD.MOV.U32 R0, RZ, RZ, 0xa800 ;  /* 0x0000a800ff007424 */ /* 0x001fc800078e00ff */
[----:B------:R2:W-:Y:S01]  /*ed60*/  SYNCS.ARRIVE.TRANS64 RZ, [UR38+0x36830], R0 ;  /* 0x03683000ffff79a7 */ /* 0x0005e20008000026 */
[----:B-1----:R-:W-:-:S13]  /*ed70*/  LOP3.LUT P0, RZ, R2, 0x1f, RZ, 0xc0, !PT ;  /* 0x0000001f02ff7812 */ /* 0x002fda000780c0ff */
[----:B--2---:R-:W-:Y:S05]  /*ed80*/  @!P0 BRA `(.L_x_3260) ;  /* 0x0000000000048947 */ /* 0x004fea0003800000 */
[----:B------:R-:W-:Y:S01]  /*ed90*/  BPT.TRAP 0x1 ;  /* 0x000000040000795c */ /* 0x000fe20000300000 */
.L_x_3260:
        /* <DEDUP_REMOVED lines=27> */
[----:B------:R-:W-:Y:S01]  /*ef50*/  UMOV UR19, UR11 ;  /* 0x0000000b00137c82 */ /* 0x000fe20008000000 */
[----:B------:R1:W-:Y:S01]  /*ef60*/  UTMALDG.4D [UR24], [UR4], desc[UR6] ;  /* 0x00000618040075b4 */ /* 0x0003e20008019000 */
[----:B------:R1:W-:Y:S02]  /*ef70*/  UTMALDG.4D [UR16], [UR4], desc[UR6] ;  /* 0x00000610040075b4 */ /* 0x0003e40008019000 */
[----:B-1----:R-:W-:Y:S01]  /*ef80*/  NOP ;  /* 0x0000000000007918 */ /* 0x002fe20000000000 */
.L_x_3256:
        /* <DEDUP_REMOVED lines=21> */
[----:B01----:R-:W-:Y:S05]  /*f0e0*/  CALL.ABS.NOINC R2 ;  /* 0x0000000002007343 */ /* 0x003fea0003c00000 */
.L_x_3261:
[----:B------:R-:W1:Y:S01]  /*f0f0*/  LDC R6, c[0x0][0x448] ;  /* 0x00011200ff067b82 */ /* 0x000e620000000800 */
[----:B------:R-:W2:Y:S01]  /*f100*/  S2R R14, SR_TID.X ;  /* 0x00000000000e7919 */ /* 0x000ea20000002100 */
[----:B------:R-:W-:Y:S01]  /*f110*/  USHF.R.S32.HI UR6, URZ, 0x1f, UR36 ;  /* 0x0000001f3f067899 */ /* 0x000fe20008011424 */
[----:B------:R-:W-:Y:S01]  /*f120*/  ULDC.64 UR8, c[0x0][0x2d8] ;  /* 0x0000b60000087ab9 */ /* 0x000fe20000000a00 */
[----:B------:R-:W3:Y:S02]  /*f130*/  S2R R15, SR_CTAID.Z ;  /* 0x00000000000f7919 */ /* 0x000ee40000002700 */
[----:B------:R-:W-:Y:S02]  /*f140*/  UIMAD UR6, UR6, UR8, URZ ;  /* 0x00000008060672a4 */ /* 0x000fe4000f8e023f */
[----:B------:R-:W4:Y:S01]  /*f150*/  LDC.64 R2, c[0x0][0x2e0] ;  /* 0x0000b800ff027b82 */ /* 0x000f220000000a00 */
[----:B------:R-:W5:Y:S01]  /*f160*/  S2R R12, SR_CTAID.X ;  /* 0x00000000000c7919 */ /* 0x000f620000002500 */
[----:B------:R-:W-:-:S02]  /*f170*/  UIMAD.WIDE.U32 UR4, UR36, UR8, URZ ;  /* 0x00000008240472a5 */ /* 0x000fc4000f8e003f */
[----:B------:R-:W-:-:S04]  /*f180*/  UIMAD UR6, UR36, UR9, UR6 ;  /* 0x00000009240672a4 */ /* 0x000fc8000f8e0206 */
[----:B------:R-:W-:Y:S01]  /*f190*/  UIADD3 UR5, UR5, UR6, URZ ;  /* 0x0000000605057290 */ /* 0x000fe2000fffe03f */
[----:B-1----:R-:W-:Y:S02]  /*f1a0*/  ISETP.NE.AND P0, PT, R6, 0x1, PT ;  /* 0x000000010600780c */ /* 0x002fe40003f05270 */
[C---:B--2---:R-:W-:Y:S02]  /*f1b0*/  LOP3.LUT R13, R14.reuse, 0x7f, RZ, 0xc0, !PT ;  /* 0x0000007f0e0d7812 */ /* 0x044fe400078ec0ff */
[----:B------:R-:W-:-:S09]  /*f1c0*/  SHF.L.U32 R11, R14, 0x4, RZ ;  /* 0x000000040e0b7819 */ /* 0x000fd200000006ff */
[----:B------:R-:W1:Y:S01]  /*f1d0*/  @P0 LDC R9, c[0x0][0x44c] ;  /* 0x00011300ff090b82 */ /* 0x000e620000000800 */
[----:B------:R-:W-:Y:S02]  /*f1e0*/  SHF.R.U32.HI R8, RZ, 0x3, R13 ;  /* 0x00000003ff087819 */ /* 0x000fe4000001160d */
[----:B---3--:R-:W-:Y:S02]  /*f1f0*/  SHF.R.S32.HI R5, RZ, 0x1f, R15 ;  /* 0x0000001fff057819 */ /* 0x008fe4000001140f */
[----:B0-----:R-:W-:-:S03]  /*f200*/  LOP3.LUT R0, R8, 0x70, R11, 0xf8, !PT ;  /* 0x0000007008007812 */ /* 0x001fc600078ef80b */
[----:B------:R-:W0:Y:S01]  /*f210*/  @P0 LDC R7, c[0x0][0x450] ;  /* 0x00011400ff070b82 */ /* 0x000e220000000800 */
[-C--:B----4-:R-:W-:Y:S02]  /*f220*/  IMAD R4, R5, R2.reuse, RZ ;  /* 0x0000000205047224 */ /* 0x090fe400078e02ff */
[----:B-----5:R-:W-:Y:S02]  /*f230*/  IMAD R0, R12, 0x80, R0 ;  /* 0x000000800c007824 */ /* 0x020fe400078e0200 */
[C---:B------:R-:W-:Y:S02]  /*f240*/  IMAD R5, R15.reuse, R3, R4 ;  /* 0x000000030f057224 */ /* 0x040fe400078e0204 */
[----:B------:R-:W-:Y:S02]  /*f250*/  IMAD.MOV.U32 R4, RZ, RZ, R0 ;  /* 0x000000ffff047224 */ /* 0x000fe400078e0000 */
[----:B------:R-:W-:Y:S01]  /*f260*/  IMAD.WIDE.U32 R2, R15, R2, UR4 ;  /* 0x000000040f027e25 */ /* 0x000fe2000f8e0002 */
[----:B------:R-:W-:-:S03]  /*f270*/  ULDC.64 UR4, c[0x0][0x2d0] ;  /* 0x0000b40000047ab9 */ /* 0x000fc60000000a00 */
[----:B------:R-:W-:Y:S02]  /*f280*/  IMAD.IADD R3, R3, 0x1, R5 ;  /* 0x0000000103037824 */ /* 0x000fe400078e0205 */
[----:B-1----:R-:W-:Y:S01]  /*f290*/  @P0 IMAD.HI.U32 R10, R0, R9, RZ ;  /* 0x00000009000a0227 */ /* 0x002fe200078e00ff */
[----:B------:R-:W-:-:S04]  /*f2a0*/  SHF.L.U32 R9, R13, 0x3, RZ ;  /* 0x000000030d097819 */ /* 0x000fc800000006ff */
[----:B0-----:R-:W-:-:S04]  /*f2b0*/  @P0 SHF.R.U32.HI R4, RZ, R7, R10 ;  /* 0x00000007ff040219 */ /* 0x001fc8000001160a */
[----:B------:R-:W-:Y:S01]  /*f2c0*/  SHF.R.S32.HI R5, RZ, 0x1f, R4 ;  /* 0x0000001fff057819 */ /* 0x000fe20000011404 */
[C---:B------:R-:W-:Y:S01]  /*f2d0*/  IMAD.WIDE.U32 R2, R4.reuse, UR4, R2 ;  /* 0x0000000404027c25 */ /* 0x040fe2000f8e0002 */
[----:B------:R-:W-:-:S03]  /*f2e0*/  IADD3 R7, -R4, RZ, RZ ;  /* 0x000000ff04077210 */ /* 0x000fc60007ffe1ff */
[----:B------:R-:W-:Y:S02]  /*f2f0*/  IMAD R5, R5, UR4, RZ ;  /* 0x0000000405057c24 */ /* 0x000fe4000f8e02ff */
[----:B------:R-:W-:Y:S02]  /*f300*/  IMAD R0, R6, R7, R0 ;  /* 0x0000000706007224 */ /* 0x000fe400078e0200 */
[----:B------:R-:W-:Y:S01]  /*f310*/  IMAD R5, R4, UR5, R5 ;  /* 0x0000000504057c24 */ /* 0x000fe2000f8e0205 */
[----:B------:R-:W-:Y:S02]  /*f320*/  ULDC.64 UR4, c[0x0][0x2c8] ;  /* 0x0000b20000047ab9 */ /* 0x000fe40000000a00 */
[----:B------:R-:W-:Y:S01]  /*f330*/  SHF.R.S32.HI R4, RZ, 0x1f, R0 ;  /* 0x0000001fff047819 */ /* 0x000fe20000011400 */
[----:B------:R-:W-:-:S04]  /*f340*/  IMAD.IADD R3, R3, 0x1, R5 ;  /* 0x0000000103037824 */ /* 0x000fc800078e0205 */
[----:B------:R-:W-:Y:S02]  /*f350*/  IMAD R5, R4, UR4, RZ ;  /* 0x0000000404057c24 */ /* 0x000fe4000f8e02ff */
[----:B------:R-:W-:-:S04]  /*f360*/  IMAD.WIDE.U32 R2, R0, UR4, R2 ;  /* 0x0000000400027c25 */ /* 0x000fc8000f8e0002 */
[----:B------:R-:W-:Y:S01]  /*f370*/  IMAD R5, R0, UR5, R5 ;  /* 0x0000000500057c24 */ /* 0x000fe2000f8e0205 */
[----:B------:R-:W-:Y:S02]  /*f380*/  ULDC.64 UR4, c[0x0][0x280] ;  /* 0x0000a00000047ab9 */ /* 0x000fe40000000a00 */
[----:B------:R-:W-:Y:S01]  /*f390*/  LEA R0, P0, R2, UR4, 0x1 ;  /* 0x0000000402007c11 */ /* 0x000fe2000f8008ff */
[----:B------:R-:W-:Y:S01]  /*f3a0*/  IMAD.IADD R7, R3, 0x1, R5 ;  /* 0x0000000103077824 */ /* 0x000fe200078e0205 */
[----:B------:R-:W-:-:S04]  /*f3b0*/  ULDC UR4, c[0x0][0x2b8] ;  /* 0x0000ae0000047ab9 */ /* 0x000fc80000000800 */
        /* <DEDUP_REMOVED lines=19> */
[----:B------:R-:W-:Y:S01]  /*f4f0*/  SHFL.IDX PT, R4, R7, 0x1, 0x181f ;  /* 0x00381f0007047f89 */ /* 0x000fe200000e0000 */
[----:B0-----:R-:W-:-:S03]  /*f500*/  IMAD R8, R2, 0x80, R8 ;  /* 0x0000008002087824 */ /* 0x001fc600078e0208 */
[----:B------:R-:W0:Y:S02]  /*f510*/  SHFL.IDX PT, R2, R7, RZ, 0x181f ;  /* 0x00181fff07027589 */ /* 0x000e2400000e0000 */
[C---:B------:R-:W-:Y:S02]  /*f520*/  ISETP.GE.AND P3, PT, R8.reuse, R6, PT ;  /* 0x000000060800720c */ /* 0x040fe40003f66270 */
[----:B------:R-:W-:-:S11]  /*f530*/  IADD3 R5, R8, 0x10, RZ ;  /* 0x0000001008057810 */ /* 0x000fd60007ffe0ff */
[----:B------:R-:W-:Y:S01]  /*f540*/  @!P3 LEA R21, R9, UR38, 0x1 ;  /* 0x000000260915bc11 */ /* 0x000fe2000f8e08ff */
[----:B0-----:R-:W-:Y:S02]  /*f550*/  IMAD.MOV.U32 R3, RZ, RZ, R2 ;  /* 0x000000ffff037224 */ /* 0x001fe400078e0002 */
[----:B------:R-:W-:Y:S02]  /*f560*/  IMAD.MOV.U32 R2, RZ, RZ, R14 ;  /* 0x000000ffff027224 */ /* 0x000fe400078e000e */
[----:B------:R-:W0:Y:S02]  /*f570*/  SHFL.IDX PT, R14, R0, 0x1, 0x181f ;  /* 0x00381f00000e7f89 */ /* 0x000e2400000e0000 */
[----:B------:R-:W-:-:S05]  /*f580*/  @!P3 IMAD.WIDE.U32 R2, R10, 0x2, R2 ;  /* 0x000000020a02b825 */ /* 0x000fca00078e0002 */
[----:B------:R-:W-:Y:S04]  /*f590*/  @!P3 LDGSTS.E.BYPASS.LTC128B.128 [R21+0x15400], desc[UR6][R2.64], !P2 ;  /* 0x154000000215bfae */ /* 0x000fe8000d101d46 */
[----:B------:R-:W-:Y:S04]  /*f5a0*/  @!P3 LDGSTS.E.BYPASS.LTC128B.128 [R21+0x19400], desc[UR6][R2.64+0x80], !P0 ;  /* 0x194000800215bfae */ /* 0x000fe8000c101d46 */
[----:B------:R1:W-:Y:S01]  /*f5b0*/  @!P3 LDGSTS.E.BYPASS.LTC128B.128 [R21+0x1d400], desc[UR6][R2.64+0x100], !P1 ;  /* 0x1d4001000215bfae */ /* 0x0003e2000c901d46 */
[----:B------:R-:W-:Y:S01]  /*f5c0*/  ISETP.GE.AND P3, PT, R5, R6, PT ;  /* 0x000000060500720c */ /* 0x000fe20003f66270 */
[----:B------:R-:W-:-:S02]  /*f5d0*/  IMAD.MOV.U32 R5, RZ, RZ, R4 ;  /* 0x000000ffff057224 */ /* 0x000fc400078e0004 */
[----:B0-----:R-:W-:Y:S02]  /*f5e0*/  IMAD.MOV.U32 R4, RZ, RZ, R14 ;  /* 0x000000ffff047224 */ /* 0x001fe400078e000e */
[----:B------:R-:W-:Y:S01]  /*f5f0*/  SHFL.IDX PT, R14, R0, 0x2, 0x181f ;  /* 0x00581f00000e7f89 */ /* 0x000fe200000e0000 */
[----:B-1----:R-:W-:-:S07]  /*f600*/  VIADD R3, R8, 0x20 ;  /* 0x0000002008037836 */ /* 0x002fce0000000000 */
[----:B------:R-:W-:Y:S01]  /*f610*/  @!P3 IMAD.WIDE.U32 R4, R10, 0x2, R4 ;  /* 0x000000020a04b825 */ /* 0x000fe200078e0004 */
[----:B------:R-:W0:Y:S01]  /*f620*/  SHFL.IDX PT, R2, R7, 0x2, 0x181f ;  /* 0x00581f0007027f89 */ /* 0x000e2200000e0000 */
[----:B------:R-:W-:-:S05]  /*f630*/  @!P3 LEA R20, R9, UR38, 0x1 ;  /* 0x000000260914bc11 */ /* 0x000fca000f8e08ff */
[----:B------:R-:W-:Y:S04]  /*f640*/  @!P3 LDGSTS.E.BYPASS.LTC128B.128 [R20+0x15c00], desc[UR6][R4.64], !P2 ;  /* 0x15c000000414bfae */ /* 0x000fe8000d101d46 */
[----:B------:R-:W-:Y:S04]  /*f650*/  @!P3 LDGSTS.E.BYPASS.LTC128B.128 [R20+0x19c00], desc[UR6][R4.64+0x80], !P0 ;  /* 0x19c000800414bfae */ /* 0x000fe8000c101d46 */
[----:B------:R1:W-:Y:S01]  /*f660*/  @!P3 LDGSTS.E.BYPASS.LTC128B.128 [R20+0x1dc00], desc[UR6][R4.64+0x100], !P1 ;  /* 0x1dc001000414bfae */ /* 0x0003e2000c901d46 */
[----:B------:R-:W-:Y:S02]  /*f670*/  ISETP.GE.AND P3, PT, R3, R6, PT ;  /* 0x000000060300720c */ /* 0x000fe40003f66270 */
[----:B0-----:R-:W-:Y:S01]  /*f680*/  MOV R3, R2 ;  /* 0x0000000200037202 */ /* 0x001fe20000000f00 */
[----:B------:R-:W-:Y:S01]  /*f690*/  IMAD.MOV.U32 R2, RZ, RZ, R14 ;  /* 0x000000ffff027224 */ /* 0x000fe200078e000e */
[----:B-1----:R-:W0:Y:S01]  /*f6a0*/  SHFL.IDX PT, R4, R7, 0x3, 0x181f ;  /* 0x00781f0007047f89 */ /* 0x002e2200000e0000 */
[----:B------:R-:W-:-:S08]  /*f6b0*/  VIADD R5, R8, 0x30 ;  /* 0x0000003008057836 */ /* 0x000fd00000000000 */
[----:B------:R-:W-:Y:S01]  /*f6c0*/  @!P3 LEA R21, R9, UR38, 0x1 ;  /* 0x000000260915bc11 */ /* 0x000fe2000f8e08ff */
[----:B------:R-:W-:Y:S01]  /*f6d0*/  @!P3 IMAD.WIDE.U32 R2, R10, 0x2, R2 ;  /* 0x000000020a02b825 */ /* 0x000fe200078e0002 */
[----:B------:R-:W1:Y:S04]  /*f6e0*/  SHFL.IDX PT, R14, R0, 0x3, 0x181f ;  /* 0x00781f00000e7f89 */ /* 0x000e6800000e0000 */
[----:B------:R-:W-:Y:S04]  /*f6f0*/  @!P3 LDGSTS.E.BYPASS.LTC128B.128 [R21+0x16400], desc[UR6][R2.64], !P2 ;  /* 0x164000000215bfae */ /* 0x000fe8000d101d46 */
[----:B------:R-:W-:Y:S04]  /*f700*/  @!P3 LDGSTS.E.BYPASS.LTC128B.128 [R21+0x1a400], desc[UR6][R2.64+0x80], !P0 ;  /* 0x1a4000800215bfae */ /* 0x000fe8000c101d46 */
[----:B------:R2:W-:Y:S01]  /*f710*/  @!P3 LDGSTS.E.BYPASS.LTC128B.128 [R21+0x1e400], desc[UR6][R2.64+0x100], !P1 ;  /* 0x1e4001000215bfae */ /* 0x0005e2000c901d46 */
[----:B------:R-:W-:Y:S01]  /*f720*/  ISETP.GE.AND P3, PT, R5, R6, PT ;  /* 0x000000060500720c */ /* 0x000fe20003f66270 */
[----:B0-----:R-:W-:Y:S01]  /*f730*/  IMAD.MOV.U32 R5, RZ, RZ, R4 ;  /* 0x000000ffff057224 */ /* 0x001fe200078e0004 */
[----:B-1----:R-:W-:Y:S01]  /*f740*/  MOV R4, R14 ;  /* 0x0000000e00047202 */ /* 0x002fe20000000f00 */
[----:B--2---:R-:W0:Y:S10]  /*f750*/  SHFL.IDX PT, R2, R7, 0x4, 0x181f ;  /* 0x00981f0007027f89 */ /* 0x004e3400000e0000 */
[----:B------:R-:W-:Y:S01]  /*f760*/  @!P3 LEA R20, R9, UR38, 0x1 ;  /* 0x000000260914bc11 */ /* 0x000fe2000f8e08ff */
[----:B------:R-:W-:Y:S01]  /*f770*/  VIADD R3, R8, 0x40 ;  /* 0x0000004008037836 */ /* 0x000fe20000000000 */
[----:B------:R-:W1:Y:S01]  /*f780*/  SHFL.IDX PT, R14, R0, 0x4, 0x181f ;  /* 0x00981f00000e7f89 */ /* 0x000e6200000e0000 */
[----:B------:R-:W-:-:S05]  /*f790*/  @!P3 IMAD.WIDE.U32 R4, R10, 0x2, R4 ;  /* 0x000000020a04b825 */ /* 0x000fca00078e0004 */
[----:B------:R-:W-:Y:S04]  /*f7a0*/  @!P3 LDGSTS.E.BYPASS.LTC128B.128 [R20+0x16c00], desc[UR6][R4.64], !P2 ;  /* 0x16c000000414bfae */ /* 0x000fe8000d101d46 */
[----:B------:R-:W-:Y:S04]  /*f7b0*/  @!P3 LDGSTS.E.BYPASS.LTC128B.128 [R20+0x1ac00], desc[UR6][R4.64+0x80], !P0 ;  /* 0x1ac000800414bfae */ /* 0x000fe8000c101d46 */
[----:B------:R2:W-:Y:S01]  /*f7c0*/  @!P3 LDGSTS.E.BYPASS.LTC128B.128 [R20+0x1ec00], desc[UR6][R4.64+0x100], !P1 ;  /* 0x1ec001000414bfae */ /* 0x0005e2000c901d46 */
[----:B------:R-:W-:Y:S01]  /*f7d0*/  ISETP.GE.AND P3, PT, R3, R6, PT ;  /* 0x000000060300720c */ /* 0x000fe20003f66270 */
[----:B0-----:R-:W-:-:S02]  /*f7e0*/  IMAD.MOV.U32 R3, RZ, RZ, R2 ;  /* 0x000000ffff037224 */ /* 0x001fc400078e0002 */
[----:B-1----:R-:W-:Y:S01]  /*f7f0*/  IMAD.MOV.U32 R2, RZ, RZ, R14 ;  /* 0x000000ffff027224 */ /* 0x002fe200078e000e */
[----:B--2---:R-:W0:Y:S01]  /*f800*/  SHFL.IDX PT, R4, R7, 0x5, 0x181f ;  /* 0x00b81f0007047f89 */ /* 0x004e2200000e0000 */
[----:B------:R-:W-:-:S08]  /*f810*/  IADD3 R5, R8, 0x50, RZ ;  /* 0x0000005008057810 */ /* 0x000fd00007ffe0ff */
[----:B------:R-:W-:Y:S01]  /*f820*/  @!P3 IMAD.WIDE.U32 R2, R10, 0x2, R2 ;  /* 0x000000020a02b825 */ /* 0x000fe200078e0002 */
[----:B------:R-:W-:Y:S01]  /*f830*/  @!P3 LEA R21, R9, UR38, 0x1 ;  /* 0x000000260915bc11 */ /* 0x000fe2000f8e08ff */
[----:B------:R-:W1:Y:S04]  /*f840*/  SHFL.IDX PT, R14, R0, 0x5, 0x181f ;  /* 0x00b81f00000e7f89 */ /* 0x000e6800000e0000 */
[----:B------:R-:W-:Y:S04]  /*f850*/  @!P3 LDGSTS.E.BYPASS.LTC128B.128 [R21+0x17400], desc[UR6][R2.64], !P2 ;  /* 0x174000000215bfae */ /* 0x000fe8000d101d46 */
[----:B------:R-:W-:Y:S04]  /*f860*/  @!P3 LDGSTS.E.BYPASS.LTC128B.128 [R21+0x1b400], desc[UR6][R2.64+0x80], !P0 ;  /* 0x1b4000800215bfae */ /* 0x000fe8000c101d46 */
[----:B------:R2:W-:Y:S01]  /*f870*/  @!P3 LDGSTS.E.BYPASS.LTC128B.128 [R21+0x1f400], desc[UR6][R2.64+0x100], !P1 ;  /* 0x1f4001000215bfae */ /* 0x0005e2000c901d46 */
[----:B------:R-:W-:Y:S01]  /*f880*/  ISETP.GE.AND P3, PT, R5, R6, PT ;  /* 0x000000060500720c */ /* 0x000fe20003f66270 */
[----:B0-----:R-:W-:-:S02]  /*f890*/  IMAD.MOV.U32 R5, RZ, RZ, R4 ;  /* 0x000000ffff057224 */ /* 0x001fc400078e0004 */
[----:B-1----:R-:W-:Y:S01]  /*f8a0*/  IMAD.MOV.U32 R4, RZ, RZ, R14 ;  /* 0x000000ffff047224 */ /* 0x002fe200078e000e */
[----:B--2---:R-:W0:Y:S09]  /*f8b0*/  SHFL.IDX PT, R2, R7, 0x6, 0x181f ;  /* 0x00d81f0007027f89 */ /* 0x004e3200000e0000 */
[----:B------:R-:W-:Y:S01]  /*f8c0*/  @!P3 LEA R20, R9, UR38, 0x1 ;  /* 0x000000260914bc11 */ /* 0x000fe2000f8e08ff */
[----:B------:R-:W-:Y:S01]  /*f8d0*/  VIADD R3, R8, 0x60 ;  /* 0x0000006008037836 */ /* 0x000fe20000000000 */
[----:B------:R-:W1:Y:S01]  /*f8e0*/  SHFL.IDX PT, R14, R0, 0x6, 0x181f ;  /* 0x00d81f00000e7f89 */ /* 0x000e6200000e0000 */
[----:B------:R-:W-:-:S05]  /*f8f0*/  @!P3 IMAD.WIDE.U32 R4, R10, 0x2, R4 ;  /* 0x000000020a04b825 */ /* 0x000fca00078e0004 */
[----:B------:R-:W-:Y:S04]  /*f900*/  @!P3 LDGSTS.E.BYPASS.LTC128B.128 [R20+0x17c00], desc[UR6][R4.64], !P2 ;  /* 0x17c000000414bfae */ /* 0x000fe8000d101d46 */
[----:B------:R-:W-:Y:S04]  /*f910*/  @!P3 LDGSTS.E.BYPASS.LTC128B.128 [R20+0x1bc00], desc[UR6][R4.64+0x80], !P0 ;  /* 0x1bc000800414bfae */ /* 0x000fe8000c101d46 */
[----:B------:R2:W-:Y:S01]  /*f920*/  @!P3 LDGSTS.E.BYPASS.LTC128B.128 [R20+0x1fc00], desc[UR6][R4.64+0x100], !P1 ;  /* 0x1fc001000414bfae */ /* 0x0005e2000c901d46 */
[----:B------:R-:W-:Y:S02]  /*f930*/  ISETP.GE.AND P3, PT, R3, R6, PT ;  /* 0x000000060300720c */ /* 0x000fe40003f66270 */
[----:B0-----:R-:W-:Y:S01]  /*f940*/  MOV R3, R2 ;  /* 0x0000000200037202 */ /* 0x001fe20000000f00 */
[----:B-1----:R-:W-:Y:S01]  /*f950*/  IMAD.MOV.U32 R2, RZ, RZ, R14 ;  /* 0x000000ffff027224 */ /* 0x002fe200078e000e */
[----:B--2---:R0:W1:Y:S09]  /*f960*/  SHFL.IDX PT, R4, R7, 0x7, 0x181f ;  /* 0x00f81f0007047f89 */ /* 0x00407200000e0000 */
[----:B------:R-:W-:Y:S01]  /*f970*/  @!P3 IMAD.WIDE.U32 R2, R10, 0x2, R2 ;  /* 0x000000020a02b825 */ /* 0x000fe200078e0002 */
[----:B------:R-:W-:Y:S01]  /*f980*/  @!P3 LEA R21, R9, UR38, 0x1 ;  /* 0x000000260915bc11 */ /* 0x000fe2000f8e08ff */
[----:B------:R0:W2:Y:S04]  /*f990*/  SHFL.IDX PT, R14, R0, 0x7, 0x181f ;  /* 0x00f81f00000e7f89 */ /* 0x0000a800000e0000 */
[----:B------:R0:W-:Y:S04]  /*f9a0*/  @!P3 LDGSTS.E.BYPASS.LTC128B.128 [R21+0x18400], desc[UR6][R2.64], !P2 ;  /* 0x184000000215bfae */ /* 0x0001e8000d101d46 */
[----:B------:R0:W-:Y:S04]  /*f9b0*/  @!P3 LDGSTS.E.BYPASS.LTC128B.128 [R21+0x1c400], desc[UR6][R2.64+0x80], !P0 ;  /* 0x1c4000800215bfae */ /* 0x0001e8000c101d46 */
[----:B------:R0:W-:Y:S02]  /*f9c0*/  @!P3 LDGSTS.E.BYPASS.LTC128B.128 [R21+0x20400], desc[UR6][R2.64+0x100], !P1 ;  /* 0x204001000215bfae */ /* 0x0001e4000c901d46 */
.L_x_3360:
[----:B0-----:R-:W-:Y:S01]  /*f9d0*/  VIADD R3, R8, 0x70 ;  /* 0x0000007008037836 */ /* 0x001fe20000000000 */
[----:B------:R-:W-:Y:S01]  /*f9e0*/  BSSY B0, `(.L_x_3263) ;  /* 0x000000e000007945 */ /* 0x000fe20003800000 */
[----:B--2---:R-:W-:-:S03]  /*f9f0*/  IMAD.MOV.U32 R2, RZ, RZ, R14 ;  /* 0x000000ffff027224 */ /* 0x004fc600078e000e */
[----:B------:R-:W-:Y:S02]  /*fa00*/  ISETP.GE.AND P3, PT, R3, R6, PT ;  /* 0x000000060300720c */ /* 0x000fe40003f66270 */
[----:B-1----:R-:W-:-:S11]  /*fa10*/  MOV R3, R4 ;  /* 0x0000000400037202 */ /* 0x002fd60000000f00 */
        /* <DEDUP_REMOVED lines=9> */
[----:B------:R0:W-:Y:S02]  /*fab0*/  LDGSTS.E.BYPASS.LTC128B.128 [R9+0x20c00], desc[UR4][R10.64+0x100], !P1 ;  /* 0x20c001000a097fae */ /* 0x0001e4000c901d44 */
.L_x_3264:
[----:B------:R-:W-:Y:S05]  /*fac0*/  BSYNC B0 ;  /* 0x0000000000007941 */ /* 0x000fea0003800000 */
.L_x_3263:
        /* <DEDUP_REMOVED lines=12> */
.L_x_3361:
[----:B0-----:R-:W-:Y:S01]  /*fb90*/  IMAD.MOV.U32 R9, RZ, RZ, 0x1 ;  /* 0x00000001ff097424 */ /* 0x001fe200078e00ff */
[----:B------:R-:W-:Y:S01]  /*fba0*/  MOV R8, RZ ;  /* 0x000000ff00087202 */ /* 0x000fe20000000f00 */
[----:B------:R-:W-:Y:S06]  /*fbb0*/  @!P1 BRA `(.L_x_3266) ;  /* 0x0000001c00a89947 */ /* 0x000fec0003800000 */
[----:B------:R-:W-:Y:S01]  /*fbc0*/  UIADD3 UR4, UR42, 0x1, URZ ;  /* 0x000000012a047890 */ /* 0x000fe2000fffe03f */
[----:B-1----:R-:W-:Y:S01]  /*fbd0*/  LOP3.LUT R2, RZ, UR40, RZ, 0x33, !PT ;  /* 0x00000028ff027c12 */ /* 0x002fe2000f8e33ff */
[----:B------:R-:W0:Y:S01]  /*fbe0*/  S2R R4, SR_TID.X ;  /* 0x0000000000047919 */ /* 0x000e220000002100 */
[----:B------:R-:W-:Y:S01]  /*fbf0*/  IMAD.MOV.U32 R9, RZ, RZ, 0x1 ;  /* 0x00000001ff097424 */ /* 0x000fe200078e00ff */
[----:B------:R-:W-:-:S04]  /*fc00*/  UIMAD UR4, UR4, UR41, URZ ;  /* 0x00000029040472a4 */ /* 0x000fc8000f8e023f */
[----:B------:R-:W-:-:S04]  /*fc10*/  UISETP.LT.AND UP0, UPT, UR39, UR4, UPT ;  /* 0x000000042700728c */ /* 0x000fc8000bf01270 */
[----:B------:R-:W-:-:S06]  /*fc20*/  USEL UR4, UR39, UR4, UP0 ;  /* 0x0000000427047287 */ /* 0x000fcc0008000000 */
[----:B------:R-:W-:-:S05]  /*fc30*/  IMAD R3, RZ, RZ, -UR4 ;  /* 0x80000004ff037e24 */ /* 0x000fca000f8e02ff */
[----:B------:R-:W-:-:S04]  /*fc40*/  VIADDMNMX R2, R3, 0x1, R2, !PT ;  /* 0x0000000103027846 */ /* 0x000fc80007800102 */
[----:B------:R-:W-:Y:S02]  /*fc50*/  R2UR UR5, R2 ;  /* 0x00000000020572ca */ /* 0x000fe400000e0000 */
[----:B------:R-:W-:Y:S02]  /*fc60*/  LOP3.LUT R2, RZ, UR4, RZ, 0x33, !PT ;  /* 0x00000004ff027c12 */ /* 0x000fe4000f8e33ff */
[----:B0-----:R-:W-:Y:S02]  /*fc70*/  LOP3.LUT R10, R4, 0x1f, RZ, 0xc0, !PT ;  /* 0x0000001f040a7812 */ /* 0x001fe400078ec0ff */
[----:B------:R-:W-:-:S07]  /*fc80*/  MOV R4, R16 ;  /* 0x0000001000047202 */ /* 0x000fce0000000f00 */
[----:B------:R-:W-:Y:S02]  /*fc90*/  UIADD3 UR6, UR5, -0x2, URZ ;  /* 0xfffffffe05067890 */ /* 0x000fe4000fffe03f */
[----:B------:R-:W-:-:S04]  /*fca0*/  UIADD3 UR5, UR4, UR5, URZ ;  /* 0x0000000504057290 */ /* 0x000fc8000fffe03f */
[----:B------:R-:W-:Y:S02]  /*fcb0*/  ISETP.NE.AND P0, PT, R2, UR6, PT ;  /* 0x0000000602007c0c */ /* 0x000fe4000bf05270 */
[----:B------:R-:W-:-:S05]  /*fcc0*/  IMAD.U32 R12, RZ, RZ, UR5 ;  /* 0x00000005ff0c7e24 */ /* 0x000fca000f8e00ff */
[----:B------:R-:W-:-:S06]  /*fcd0*/  LOP3.LUT R12, R12, 0x1, RZ, 0xc0, !PT ;  /* 0x000000010c0c7812 */ /* 0x000fcc00078ec0ff */
[----:B------:R-:W-:Y:S05]  /*fce0*/  @!P0 BRA `(.L_x_3267) ;  /* 0x0000001000f48947 */ /* 0x000fea0003800000 */
[----:B------:R-:W-:Y:S01]  /*fcf0*/  R2UR UR4, R12 ;  /* 0x000000000c0472ca */ /* 0x000fe200000e0000 */
[----:B------:R-:W-:Y:S01]  /*fd00*/  BSSY B0, `(.L_x_3267) ;  /* 0x000013b000007945 */ /* 0x000fe20003800000 */
[----:B------:R-:W-:Y:S02]  /*fd10*/  IMAD.MOV.U32 R6, RZ, RZ, 0x1 ;  /* 0x00000001ff067424 */ /* 0x000fe400078e00ff */
[----:B------:R-:W-:-:S09]  /*fd20*/  IMAD.MOV.U32 R4, RZ, RZ, R16 ;  /* 0x000000ffff047224 */ /* 0x000fd200078e0010 */
[----:B------:R-:W-:-:S06]  /*fd30*/  UIADD3 UR4, UR5, -UR4, URZ ;  /* 0x8000000405047290 */ /* 0x000fcc000fffe03f */
[----:B------:R-:W-:-:S07]  /*fd40*/  IMAD.U32 R7, RZ, RZ, UR4 ;  /* 0x00000004ff077e24 */ /* 0x000fce000f8e00ff */
.L_x_3302:
[----:B------:R-:W2:Y:S01]  /*fd50*/  LDL R2, [R1] ;  /* 0x0000000001027983 */ /* 0x000ea20000100800 */
[----:B------:R-:W-:Y:S01]  /*fd60*/  IADD3 R7, R7, -0x2, RZ ;  /* 0xfffffffe07077810 */ /* 0x000fe20007ffe0ff */
[----:B------:R-:W-:Y:S03]  /*fd70*/  BSSY B1, `(.L_x_3268) ;  /* 0x0000097000017945 */ /* 0x000fe60003800000 */
        /* <DEDUP_REMOVED lines=21> */
[----:B------:R-:W-:Y:S01]  /*fed0*/  IMAD R9, R9, R5, R0 ;  /* 0x0000000509097224 */ /* 0x000fe200078e0200 */
[----:B------:R-:W-:Y:S02]  /*fee0*/  IADD3 R3, R4, R3, RZ ;  /* 0x0000000304037210 */ /* 0x000fe40007ffe0ff */
[----:B------:R-:W-:-:S04]  /*fef0*/  LEA R4, P0, R2, UR4, 0x2 ;  /* 0x0000000402047c11 */ /* 0x000fc8000f8010ff */
[----:B------:R-:W-:-:S05]  /*ff00*/  LEA.HI.X R5, R2, UR5, R3, 0x2, P0 ;  /* 0x0000000502057c11 */ /* 0x000fca00080f1403 */
[----:B------:R0:W5:Y:S04]  /*ff10*/  LDG.E R4, desc[UR6][R4.64] ;  /* 0x0000000604047981 */ /* 0x000168000c1e1900 */
.L_x_3270:
[----:B------:R-:W1:Y:S01]  /*ff20*/  S2R R2, SR_TID.X ;  /* 0x0000000000027919 */ /* 0x000e620000002100 */
[----:B------:R-:W-:Y:S01]  /*ff30*/  BSSY B2, `(.L_x_3271) ;  /* 0x0000006000027945 */ /* 0x000fe20003800000 */
[----:B-1----:R-:W-:Y:S02]  /*ff40*/  LOP3.LUT R3, R2, 0x7f, RZ, 0xc0, !PT ;  /* 0x0000007f02037812 */ /* 0x002fe400078ec0ff */
[----:B------:R-:W-:Y:S02]  /*ff50*/  SHF.L.U32 R2, R6, 0x1f, RZ ;  /* 0x0000001f06027819 */ /* 0x000fe400000006ff */
[----:B------:R-:W-:Y:S02]  /*ff60*/  ISETP.NE.AND P2, PT, R3, RZ, PT ;  /* 0x000000ff0300720c */ /* 0x000fe40003f45270 */
[----:B------:R-:W1:Y:S02]  /*ff70*/  SYNCS.PHASECHK.TRANS64.TRYWAIT P0, [UR38+0x36848], R2 ;  /* 0x03684802ff0075a7 */ /* 0x000e640008000166 */
[----:B-1----:R-:W-:Y:S09]  /*ff80*/  @!P0 BRA `(.L_x_3272) ;  /* 0x0000003000648947 */ /* 0x002ff20003800000 */
.L_x_3362:
[----:B------:R-:W-:Y:S05]  /*ff90*/  BSYNC B2 ;  /* 0x0000000000027941 */ /* 0x000fea0003800000 */
.L_x_3271:
[----:B------:R-:W-:Y:S04]  /*ffa0*/  BSSY B2, `(.L_x_3273) ;  /* 0x0000007000027945 */ /* 0x000fe80003800000 */
[----:B------:R-:W-:Y:S05]  /*ffb0*/  @P2 BRA `(.L_x_3274) ;  /* 0x0000000000142947 */ /* 0x000fea0003800000 */
[----:B------:R-:W-:Y:S01]  /*ffc0*/  ISETP.NE.AND P0, PT, R10, RZ, PT ;  /* 0x000000ff0a00720c */ /* 0x000fe20003f05270 */
[----:B-1----:R-:W-:-:S04]  /*ffd0*/  IMAD.MOV.U32 R3, RZ, RZ, 0xa800 ;  /* 0x0000a800ff037424 */ /* 0x002fc800078e00ff */
[----:B------:R2:W-:Y:S08]  /*ffe0*/  SYNCS.ARRIVE.TRANS64 RZ, [UR38+0x36838], R3 ;  /* 0x03683803ffff79a7 */ /* 0x0005f00008000026 */
[----:B--2---:R-:W-:Y:S05]  /*fff0*/  @!P0 BRA `(.L_x_3274) ;  /* 0x0000000000048947 */ /* 0x004fea0003800000 */
[----:B------:R-:W-:Y:S01]  /*10000*/  BPT.TRAP 0x1 ;  /* 0x000000040000795c */ /* 0x000fe20000300000 */
.L_x_3274:
[----:B------:R-:W-:Y:S05]  /*10010*/  BSYNC B2 ;  /* 0x0000000000027941 */ /* 0x000fea0003800000 */
.L_x_3273:
        /* <DEDUP_REMOVED lines=11> */
.L_x_3275:
[----:B------:R-:W-:-:S13]  /*100d0*/  @P0 ELECT P3, URZ, PT ;  /* 0x00000000003f082f */ /* 0x000fda0003860000 */
[----:B-----5:R-:W-:Y:S02]  /*100e0*/  @P3 R2UR UR37, R4 ;  /* 0x00000000042532ca */ /* 0x020fe400000e0000 */
        /* <DEDUP_REMOVED lines=11> */
.L_x_3276:
        /* <DEDUP_REMOVED lines=15> */
.L_x_3277:
        /* <DEDUP_REMOVED lines=12> */
.L_x_3363:
[----:B------:R-:W-:Y:S05]  /*10350*/  BSYNC B2 ;  /* 0x0000000000027941 */ /* 0x000fea0003800000 */
.L_x_3278:
        /* <DEDUP_REMOVED lines=9> */
.L_x_3281:
[----:B------:R-:W-:Y:S05]  /*103f0*/  BSYNC B2 ;  /* 0x0000000000027941 */ /* 0x000fea0003800000 */
.L_x_3280:
        /* <DEDUP_REMOVED lines=10> */
.L_x_3282:
        /* <DEDUP_REMOVED lines=13> */
.L_x_3283:
        /* <DEDUP_REMOVED lines=13> */
.L_x_3284:
        /* <DEDUP_REMOVED lines=10> */
.L_x_3269:
[----:B------:R-:W-:Y:S05]  /*106e0*/  BSYNC B1 ;  /* 0x0000000000017941 */ /* 0x000fea0003800000 */
.L_x_3268:
        /* <DEDUP_REMOVED lines=16> */
[----:B------:R-:W-:-:S04]  /*107f0*/  @P0 SHF.R.U32.HI R2, RZ, R3, R5 ;  /* 0x00000003ff020219 */ /* 0x000fc80000011605 */
[----:B------:R-:W-:-:S05]  /*10800*/  IADD3 R3, -R2, RZ, RZ ;  /* 0x000000ff02037210 */ /* 0x000fca0007ffe1ff */
        /* <DEDUP_REMOVED lines=10> */
.L_x_3287:
[----:B------:R-:W1:Y:S01]  /*108b0*/  S2R R2, SR_TID.X ;  /* 0x0000000000027919 */ /* 0x000e620000002100 */
[----:B------:R-:W-:Y:S01]  /*108c0*/  BSSY B2, `(.L_x_3288) ;  /* 0x0000006000027945 */ /* 0x000fe20003800000 */
[----:B-1----:R-:W-:Y:S02]  /*108d0*/  LOP3.LUT R3, R2, 0x7f, RZ, 0xc0, !PT ;  /* 0x0000007f02037812 */ /* 0x002fe400078ec0ff */
[----:B------:R-:W-:Y:S02]  /*108e0*/  SHF.L.U32 R2, R9, 0x1f, RZ ;  /* 0x0000001f09027819 */ /* 0x000fe400000006ff */
[----:B------:R-:W-:Y:S02]  /*108f0*/  ISETP.NE.AND P2, PT, R3, RZ, PT ;  /* 0x000000ff0300720c */ /* 0x000fe40003f45270 */
[----:B------:R-:W1:Y:S02]  /*10900*/  SYNCS.PHASECHK.TRANS64.TRYWAIT P0, [UR38+0x36840], R2 ;  /* 0x03684002ff0075a7 */ /* 0x000e640008000166 */
[----:B-1----:R-:W-:Y:S09]  /*10910*/  @!P0 BRA `(.L_x_3289) ;  /* 0x0000002800308947 */ /* 0x002ff20003800000 */
.L_x_3364:
[----:B------:R-:W-:Y:S05]  /*10920*/  BSYNC B2 ;  /* 0x0000000000027941 */ /* 0x000fea0003800000 */
.L_x_3288:
[----:B------:R-:W-:Y:S04]  /*10930*/  BSSY B2, `(.L_x_3290) ;  /* 0x0000007000027945 */ /* 0x000fe80003800000 */
[----:B------:R-:W-:Y:S05]  /*10940*/  @P2 BRA `(.L_x_3291) ;  /* 0x0000000000142947 */ /* 0x000fea0003800000 */
[----:B------:R-:W-:Y:S01]  /*10950*/  ISETP.NE.AND P0, PT, R10, RZ, PT ;  /* 0x000000ff0a00720c */ /* 0x000fe20003f05270 */
[----:B-1----:R-:W-:-:S04]  /*10960*/  IMAD.MOV.U32 R2, RZ, RZ, 0xa800 ;  /* 0x0000a800ff027424 */ /* 0x002fc800078e00ff */
[----:B------:R2:W-:Y:S08]  /*10970*/  SYNCS.ARRIVE.TRANS64 RZ, [UR38+0x36830], R2 ;  /* 0x03683002ffff79a7 */ /* 0x0005f00008000026 */
[----:B--2---:R-:W-:Y:S05]  /*10980*/  @!P0 BRA `(.L_x_3291) ;  /* 0x0000000000048947 */ /* 0x004fea0003800000 */
[----:B------:R-:W-:Y:S01]  /*10990*/  BPT.TRAP 0x1 ;  /* 0x000000040000795c */ /* 0x000fe20000300000 */
.L_x_3291:
[----:B------:R-:W-:Y:S05]  /*109a0*/  BSYNC B2 ;  /* 0x0000000000027941 */ /* 0x000fea0003800000 */
.L_x_3290:
        /* <DEDUP_REMOVED lines=11> */
.L_x_3292:
        /* <DEDUP_REMOVED lines=14> */
.L_x_3293:
        /* <DEDUP_REMOVED lines=14> */
.L_x_3294:
        /* <DEDUP_REMOVED lines=12> */
.L_x_3365:
[----:B------:R-:W-:Y:S05]  /*10ce0*/  BSYNC B2 ;  /* 0x0000000000027941 */ /* 0x000fea0003800000 */
.L_x_3295:
        /* <DEDUP_REMOVED lines=9> */
.L_x_3298:
[----:B------:R-:W-:Y:S05]  /*10d80*/  BSYNC B2 ;  /* 0x0000000000027941 */ /* 0x000fea0003800000 */
.L_x_3297:
        /* <DEDUP_REMOVED lines=10> */
.L_x_3299:
        /* <DEDUP_REMOVED lines=13> */
.L_x_3300:
        /* <DEDUP_REMOVED lines=13> */
.L_x_3301:
        /* <DEDUP_REMOVED lines=10> */
.L_x_3286:
[----:B------:R-:W-:Y:S05]  /*11070*/  BSYNC B1 ;  /* 0x0000000000017941 */ /* 0x000fea0003800000 */
.L_x_3285:
[----:B------:R-:W-:Y:S01]  /*11080*/  VIADD R0, R0, 0xfffffffe ;  /* 0xfffffffe00007836 */ /* 0x000fe20000000000 */
[----:B------:R-:W-:Y:S01]  /*11090*/  MOV R6, R9 ;  /* 0x0000000900067202 */ /* 0x000fe20000000f00 */
[----:B------:R-:W-:Y:S06]  /*110a0*/  @P1 BRA `(.L_x_3302) ;  /* 0xffffffec00281947 */ /* 0x000fec000383ffff */
[----:B------:R-:W-:Y:S05]  /*110b0*/  BSYNC B0 ;  /* 0x0000000000007941 */ /* 0x000fea0003800000 */
.L_x_3267:
        /* <DEDUP_REMOVED lines=23> */
[----:B------:R-:W-:-:S04]  /*11230*/  ULDC.64 UR4, c[0x0][0x418] ;  /* 0x0001060000047ab9 */ /* 0x000fc80000000a00 */
[----:B------:R-:W-:Y:S02]  /*11240*/  IADD3 R3, R19, R3, RZ ;  /* 0x0000000313037210 */ /* 0x000fe40007ffe0ff */
[----:B------:R-:W-:-:S04]  /*11250*/  LEA R4, P0, R2, UR4, 0x2 ;  /* 0x0000000402047c11 */ /* 0x000fc8000f8010ff */
[----:B------:R-:W-:-:S05]  /*11260*/  LEA.HI.X R5, R2, UR5, R3, 0x2, P0 ;  /* 0x0000000502057c11 */ /* 0x000fca00080f1403 */
[----:B------:R0:W5:Y:S01]  /*11270*/  LDG.E R4, desc[UR6][R4.64] ;  /* 0x0000000604047981 */ /* 0x000162000c1e1900 */
[----:B------:R-:W-:-:S04]  /*11280*/  IMAD.MOV R2, RZ, RZ, -R6 ;  /* 0x000000ffff027224 */ /* 0x000fc800078e0a06 */
[----:B------:R-:W-:-:S07]  /*11290*/  IMAD R0, R7, R2, R0 ;  /* 0x0000000207007224 */ /* 0x000fce00078e0200 */
.L_x_3304:
[----:B------:R-:W1:Y:S01]  /*112a0*/  S2R R2, SR_TID.X ;  /* 0x0000000000027919 */ /* 0x000e620000002100 */
[----:B------:R-:W-:Y:S01]  /*112b0*/  BSSY B1, `(.L_x_3305) ;  /* 0x0000006000017945 */ /* 0x000fe20003800000 */
[----:B-1----:R-:W-:Y:S02]  /*112c0*/  LOP3.LUT R3, R2, 0x7f, RZ, 0xc0, !PT ;  /* 0x0000007f02037812 */ /* 0x002fe400078ec0ff */
[----:B------:R-:W-:Y:S02]  /*112d0*/  SHF.L.U32 R2, R9, 0x1f, RZ ;  /* 0x0000001f09027819 */ /* 0x000fe400000006ff */
[----:B------:R-:W-:Y:S02]  /*112e0*/  ISETP.NE.AND P1, PT, R3, RZ, PT ;  /* 0x000000ff0300720c */ /* 0x000fe40003f25270 */
[----:B------:R-:W1:Y:S02]  /*112f0*/  SYNCS.PHASECHK.TRANS64.TRYWAIT P0, [UR38+0x36848], R2 ;  /* 0x03684802ff0075a7 */ /* 0x000e640008000166 */
[----:B-1----:R-:W-:Y:S09]  /*11300*/  @!P0 BRA `(.L_x_3306) ;  /* 0x0000001c00e48947 */ /* 0x002ff20003800000 */
.L_x_3366:
[----:B------:R-:W-:Y:S05]  /*11310*/  BSYNC B1 ;  /* 0x0000000000017941 */ /* 0x000fea0003800000 */
.L_x_3305:
[----:B------:R-:W-:Y:S04]  /*11320*/  BSSY B1, `(.L_x_3307) ;  /* 0x0000007000017945 */ /* 0x000fe80003800000 */
[----:B------:R-:W-:Y:S05]  /*11330*/  @P1 BRA `(.L_x_3308) ;  /* 0x0000000000141947 */ /* 0x000fea0003800000 */
[----:B------:R-:W-:Y:S01]  /*11340*/  ISETP.NE.AND P0, PT, R10, RZ, PT ;  /* 0x000000ff0a00720c */ /* 0x000fe20003f05270 */
[----:B-1----:R-:W-:-:S04]  /*11350*/  IMAD.MOV.U32 R3, RZ, RZ, 0xa800 ;  /* 0x0000a800ff037424 */ /* 0x002fc800078e00ff */
[----:B------:R2:W-:Y:S08]  /*11360*/  SYNCS.ARRIVE.TRANS64 RZ, [UR38+0x36838], R3 ;  /* 0x03683803ffff79a7 */ /* 0x0005f00008000026 */
[----:B--2---:R-:W-:Y:S05]  /*11370*/  @!P0 BRA `(.L_x_3308) ;  /* 0x0000000000048947 */ /* 0x004fea0003800000 */
[----:B------:R-:W-:Y:S01]  /*11380*/  BPT.TRAP 0x1 ;  /* 0x000000040000795c */ /* 0x000fe20000300000 */
.L_x_3308:
[----:B------:R-:W-:Y:S05]  /*11390*/  BSYNC B1 ;  /* 0x0000000000017941 */ /* 0x000fea0003800000 */
.L_x_3307:
        /* <DEDUP_REMOVED lines=11> */
.L_x_3309:
        /* <DEDUP_REMOVED lines=14> */
.L_x_3310:
        /* <DEDUP_REMOVED lines=14> */
.L_x_3311:
        /* <DEDUP_REMOVED lines=11> */
.L_x_3367:
[----:B------:R-:W-:Y:S05]  /*116c0*/  BSYNC B1 ;  /* 0x0000000000017941 */ /* 0x000fea0003800000 */
.L_x_3312:
        /* <DEDUP_REMOVED lines=9> */
.L_x_3315:
[----:B------:R-:W-:Y:S05]  /*11760*/  BSYNC B1 ;  /* 0x0000000000017941 */ /* 0x000fea0003800000 */
.L_x_3314:
        /* <DEDUP_REMOVED lines=10> */
.L_x_3316:
        /* <DEDUP_REMOVED lines=13> */
.L_x_3317:
        /* <DEDUP_REMOVED lines=13> */
.L_x_3318:
        /* <DEDUP_REMOVED lines=10> */
.L_x_3303:
[----:B------:R-:W-:Y:S05]  /*11a50*/  BSYNC B0 ;  /* 0x0000000000007941 */ /* 0x000fea0003800000 */
.L_x_3266:
        /* <DEDUP_REMOVED lines=12> */
.L_x_3368:
[----:B------:R-:W-:Y:S05]  /*11b20*/  BSYNC B1 ;  /* 0x0000000000017941 */ /* 0x000fea0003800000 */
.L_x_3321:
        /* <DEDUP_REMOVED lines=8> */
.L_x_3324:
[----:B------:R-:W-:Y:S05]  /*11bb0*/  BSYNC B1 ;  /* 0x0000000000017941 */ /* 0x000fea0003800000 */
.L_x_3323:
        /* <DEDUP_REMOVED lines=13> */
.L_x_3325:
        /* <DEDUP_REMOVED lines=13> */
.L_x_3326:
        /* <DEDUP_REMOVED lines=13> */
.L_x_3327:
        /* <DEDUP_REMOVED lines=8> */
.L_x_3320:
[----:B------:R-:W-:Y:S05]  /*11eb0*/  BSYNC B0 ;  /* 0x0000000000007941 */ /* 0x000fea0003800000 */
.L_x_3319:
[----:B-1----:R-:W-:Y:S01]  /*11ec0*/  IADD3 R0, R8, 0x1, RZ ;  /* 0x0000000108007810 */ /* 0x002fe20007ffe0ff */
[----:B------:R-:W-:-:S03]  /*11ed0*/  IMAD.MOV.U32 R3, RZ, RZ, RZ ;  /* 0x000000ffff037224 */ /* 0x000fc600078e00ff */
[----:B------:R-:W-:-:S04]  /*11ee0*/  ISETP.NE.AND P0, PT, R0, 0x2, PT ;  /* 0x000000020000780c */ /* 0x000fc80003f05270 */
[----:B------:R-:W-:Y:S02]  /*11ef0*/  SEL R2, RZ, 0x1, P0 ;  /* 0x00000001ff027807 */ /* 0x000fe40000000000 */
[----:B------:R-:W-:Y:S02]  /*11f00*/  SEL R0, R0, RZ, P0 ;  /* 0x000000ff00007207 */ /* 0x000fe40000000000 */
[----:B------:R-:W-:-:S07]  /*11f10*/  LOP3.LUT R9, R9, R2, RZ, 0x3c, !PT ;  /* 0x0000000209097212 */ /* 0x000fce00078e3cff */
.L_x_3250:
[----:B------:R-:W1:Y:S01]  /*11f20*/  S2R R5, SR_CgaCtaId ;  /* 0x0000000000057919 */ /* 0x000e620000008800 */
[----:B------:R-:W-:Y:S02]  /*11f30*/  MOV R2, 0x400 ;  /* 0x0000040000027802 */ /* 0x000fe40000000f00 */
[----:B------:R-:W-:Y:S02]  /*11f40*/  SHF.L.U32 R3, R3, 0x1f, RZ ;  /* 0x0000001f03037819 */ /* 0x000fe400000006ff */
[----:B-1----:R-:W-:-:S04]  /*11f50*/  LEA R2, R5, R2, 0x18 ;  /* 0x0000000205027211 */ /* 0x002fc800078ec0ff */
[----:B------:R-:W1:Y:S02]  /*11f60*/  SYNCS.PHASECHK.TRANS64.TRYWAIT P0, [R2+URZ+0x36820], R3 ;  /* 0x03682003020075a7 */ /* 0x000e64000800017f */
[----:B-1----:R-:W-:Y:S05]  /*11f70*/  @!P0 BRA `(.L_x_3328) ;  /* 0x00000014000c8947 */ /* 0x002fea0003800000 */
.L_x_3369:
[----:B------:R-:W-:-:S03]  /*11f80*/  UMOV UR4, 0xffffffff ;  /* 0xffffffff00047882 */ /* 0x000fc60000000000 */
[----:B------:R-:W-:Y:S05]  /*11f90*/  BRA.DIV UR4, `(.L_x_3329) ;  /* 0x0000001604187947 */ /* 0x000fea000b800000 */
[----:B-1----:R-:W1:Y:S02]  /*11fa0*/  S2R R3, SR_TID.X ;  /* 0x0000000000037919 */ /* 0x002e640000002100 */
[----:B-1----:R-:W-:-:S04]  /*11fb0*/  SHF.R.U32.HI R3, RZ, 0x5, R3 ;  /* 0x00000005ff037819 */ /* 0x002fc80000011603 */
[----:B------:R-:W-:-:S05]  /*11fc0*/  LOP3.LUT R3, R3, 0x3, RZ, 0xc0, !PT ;  /* 0x0000000303037812 */ /* 0x000fca00078ec0ff */
[----:B------:R1:W2:Y:S02]  /*11fd0*/  SHFL.IDX PT, R14, R3, RZ, 0x1f ;  /* 0x00001fff030e7589 */ /* 0x0002a400000e0000 */
.L_x_3372:
[----:B--2---:R-:W-:-:S13]  /*11fe0*/  ISETP.NE.AND P0, PT, R14, RZ, PT ;  /* 0x000000ff0e00720c */ /* 0x004fda0003f05270 */
[----:B------:R-:W-:Y:S05]  /*11ff0*/  @P0 BRA `(.L_x_3222) ;  /* 0x0000000000900947 */ /* 0x000fea0003800000 */
[----:B------:R-:W-:-:S03]  /*12000*/  UMOV UR4, 0xffffffff ;  /* 0xffffffff00047882 */ /* 0x000fc60000000000 */
[----:B------:R-:W-:Y:S05]  /*12010*/  BRA.DIV UR4, `(.L_x_3330) ;  /* 0x00000016042c7947 */ /* 0x000fea000b800000 */
[----:B------:R-:W-:-:S13]  /*12020*/  ELECT P6, URZ, PT ;  /* 0x00000000003f782f */ /* 0x000fda00038c0000 */
.L_x_3375:
        /* <DEDUP_REMOVED lines=8> */
.L_x_3331:
[----:B------:R-:W-:Y:S01]  /*120b0*/  VIADD R7, R2, 0x36840 ;  /* 0x0003684002077836 */ /* 0x000fe20000000000 */
[----:B------:R-:W-:Y:S01]  /*120c0*/  SHF.L.U32 R5, R9, 0x1f, RZ ;  /* 0x0000001f09057819 */ /* 0x000fe200000006ff */
[----:B------:R-:W-:-:S03]  /*120d0*/  VIADD R3, R0, 0x1 ;  /* 0x0000000100037836 */ /* 0x000fc60000000000 */
[----:B------:R-:W-:Y:S02]  /*120e0*/  LEA R6, R0, R7, 0x3 ;  /* 0x0000000700067211 */ /* 0x000fe400078e18ff */
[C---:B------:R-:W-:Y:S02]  /*120f0*/  ISETP.NE.AND P1, PT, R3.reuse, 0x2, PT ;  /* 0x000000020300780c */ /* 0x040fe40003f25270 */
[----:B------:R-:W1:Y:S02]  /*12100*/  SYNCS.PHASECHK.TRANS64.TRYWAIT P0, [R6+URZ], R5 ;  /* 0x00000005060075a7 */ /* 0x000e64000800017f */
[----:B------:R-:W-:Y:S02]  /*12110*/  SEL R4, RZ, 0x1, P1 ;  /* 0x00000001ff047807 */ /* 0x000fe40000800000 */
[----:B------:R-:W-:Y:S02]  /*12120*/  SEL R8, R3, RZ, P1 ;  /* 0x000000ff03087207 */ /* 0x000fe40000800000 */
[----:B------:R-:W-:-:S03]  /*12130*/  LOP3.LUT R4, R9, R4, RZ, 0x3c, !PT ;  /* 0x0000000409047212 */ /* 0x000fc600078e3cff */
[----:B------:R-:W-:Y:S01]  /*12140*/  IMAD R3, R8, 0x8, R7 ;  /* 0x0000000808037824 */ /* 0x000fe200078e0207 */
[----:B------:R-:W-:Y:S01]  /*12150*/  SHF.L.U32 R4, R4, 0x1f, RZ ;  /* 0x0000001f04047819 */ /* 0x000fe200000006ff */
[----:B-1----:R-:W-:Y:S06]  /*12160*/  @!P0 BRA `(.L_x_3332) ;  /* 0x0000001000f88947 */ /* 0x002fec0003800000 */
.L_x_3376:
[----:B------:R-:W2:Y:S02]  /*12170*/  SYNCS.PHASECHK.TRANS64.TRYWAIT P0, [R3+URZ], R4 ;  /* 0x00000004030075a7 */ /* 0x000ea4000800017f */
[----:B--2---:R-:W-:Y:S05]  /*12180*/  @!P0 BRA `(.L_x_3333) ;  /* 0x0000001400048947 */ /* 0x004fea0003800000 */
.L_x_3377:
[----:B------:R-:W-:Y:S05]  /*12190*/  @!P2 BRA `(.L_x_3334) ;  /* 0x000000000004a947 */ /* 0x000fea0003800000 */
[----:B------:R-:W-:Y:S01]  /*121a0*/  BPT.TRAP 0x1 ;  /* 0x000000040000795c */ /* 0x000fe20000300000 */
.L_x_3334:
[----:B--2---:R-:W-:-:S05]  /*121b0*/  IADD3 R3, R2, 0x36860, RZ ;  /* 0x0003686002037810 */ /* 0x004fca0007ffe0ff */
[----:B------:R-:W-:-:S04]  /*121c0*/  IMAD R0, R0, 0x8, R3 ;  /* 0x0000000800007824 */ /* 0x000fc800078e0203 */
[----:B------:R-:W2:Y:S02]  /*121d0*/  SYNCS.PHASECHK.TRANS64.TRYWAIT P0, [R0+URZ], R5 ;  /* 0x00000005000075a7 */ /* 0x000ea4000800017f */
[----:B--2---:R-:W-:Y:S05]  /*121e0*/  @!P0 BRA `(.L_x_3335) ;  /* 0x0000001400008947 */ /* 0x004fea0003800000 */
.L_x_3378:
[----:B------:R-:W-:-:S07]  /*121f0*/  IMAD R3, R8, 0x8, R3 ;  /* 0x0000000808037824 */ /* 0x000fce00078e0203 */
.L_x_3336:
[----:B---3--:R3:W4:Y:S02]  /*12200*/  SYNCS.PHASECHK.TRANS64.TRYWAIT P0, [R3+URZ], R4 ;  /* 0x00000004030075a7 */ /* 0x008724000800017f */
[----:B----4-:R-:W-:Y:S05]  /*12210*/  @!P0 NANOSLEEP.SYNCS 0x989680 ;  /* 0x009896800000895d */ /* 0x010fea0003900000 */
[----:B------:R-:W4:Y:S02]  /*12220*/  @!P0 SYNCS.PHASECHK.TRANS64 P0, [R3+URZ], R4 ;  /* 0x00000004030085a7 */ /* 0x000f24000800007f */
[----:B----4-:R-:W-:Y:S05]  /*12230*/  @!P0 BRA `(.L_x_3336) ;  /* 0xfffffffc00f08947 */ /* 0x010fea000383ffff */
.L_x_3222:
[----:B------:R-:W-:Y:S05]  /*12240*/  BSYNC B6 ;  /* 0x0000000000067941 */ /* 0x000fea0003800000 */
.L_x_3219:
[----:B------:R-:W-:Y:S05]  /*12250*/  EXIT ;  /* 0x000000000000794d */ /* 0x000fea0003800000 */
.L_x_3226:
[----:B------:R-:W-:-:S13]  /*12260*/  R2UR UR4, R16 ;  /* 0x00000000100472ca */ /* 0x000fda00000e0000 */
[----:B0-----:R-:W-:-:S04]  /*12270*/  MOV R3, UR4 ;  /* 0x0000000400037c02 */ /* 0x001fc80008000f00 */
[----:B------:R0:W1:Y:S03]  /*12280*/  SYNCS.PHASECHK.TRANS64.TRYWAIT P0, [R3+URZ+0x36800], R0 ;  /* 0x03680000030075a7 */ /* 0x000066000800017f */
[----:B-1----:R-:W-:Y:S05]  /*12290*/  @!P0 NANOSLEEP.SYNCS 0x989680 ;  /* 0x009896800000895d */ /* 0x002fea0003900000 */
[----:B------:R-:W1:Y:S02]  /*122a0*/  @!P0 SYNCS.PHASECHK.TRANS64 P0, [R3+URZ+0x36800], R0 ;  /* 0x03680000030085a7 */ /* 0x000e64000800007f */
[----:B-1----:R-:W-:Y:S05]  /*122b0*/  @!P0 BRA `(.L_x_3226) ;  /* 0xfffffffc00e88947 */ /* 0x002fea000383ffff */
[----:B------:R-:W-:Y:S05]  /*122c0*/  BRA `(.L_x_3337) ;  /* 0xfffffef000647947 */ /* 0x000fea000383ffff */
.L_x_3230:
[----:B------:R-:W-:-:S13]  /*122d0*/  R2UR UR4, R16 ;  /* 0x00000000100472ca */ /* 0x000fda00000e0000 */
[----:B0-----:R-:W-:-:S04]  /*122e0*/  IMAD.U32 R3, RZ, RZ, UR4 ;  /* 0x00000004ff037e24 */ /* 0x001fc8000f8e00ff */
[----:B------:R0:W2:Y:S03]  /*122f0*/  SYNCS.PHASECHK.TRANS64.TRYWAIT P2, [R3+URZ+0x36830], R0 ;  /* 0x03683000030075a7 */ /* 0x0000a6000804017f */
[----:B--2---:R-:W-:Y:S05]  /*12300*/  @!P2 NANOSLEEP.SYNCS 0x989680 ;  /* 0x009896800000a95d */ /* 0x004fea0003900000 */
[----:B------:R-:W2:Y:S02]  /*12310*/  @!P2 SYNCS.PHASECHK.TRANS64 P2, [R3+URZ+0x36830], R0 ;  /* 0x036830000300a5a7 */ /* 0x000ea4000804007f */
[----:B--2---:R-:W-:Y:S05]  /*12320*/  @!P2 BRA `(.L_x_3230) ;  /* 0xfffffffc00e8a947 */ /* 0x004fea000383ffff */
[----:B------:R-:W-:Y:S05]  /*12330*/  BRA `(.L_x_3229) ;  /* 0xfffffef000947947 */ /* 0x000fea000383ffff */
.L_x_3235:
[----:B------:R-:W-:-:S13]  /*12340*/  R2UR UR4, R21 ;  /* 0x00000000150472ca */ /* 0x000fda00000e0000 */
[----:B-1----:R-:W-:-:S04]  /*12350*/  IMAD.U32 R13, RZ, RZ, UR4 ;  /* 0x00000004ff0d7e24 */ /* 0x002fc8000f8e00ff */
[----:B------:R1:W2:Y:S03]  /*12360*/  SYNCS.PHASECHK.TRANS64.TRYWAIT P2, [R13+URZ+0x36830], R8 ;  /* 0x036830080d0075a7 */ /* 0x0002a6000804017f */
[----:B--2---:R-:W-:Y:S05]  /*12370*/  @!P2 NANOSLEEP.SYNCS 0x989680 ;  /* 0x009896800000a95d */ /* 0x004fea0003900000 */
[----:B------:R-:W2:Y:S02]  /*12380*/  @!P2 SYNCS.PHASECHK.TRANS64 P2, [R13+URZ+0x36830], R8 ;  /* 0x036830080d00a5a7 */ /* 0x000ea4000804007f */
[----:B--2---:R-:W-:Y:S05]  /*12390*/  @!P2 BRA `(.L_x_3235) ;  /* 0xfffffffc00e8a947 */ /* 0x004fea000383ffff */
[----:B------:R-:W-:Y:S05]  /*123a0*/  BRA `(.L_x_3234) ;  /* 0xffffff4000587947 */ /* 0x000fea000383ffff */
.L_x_3239:
[----:B-1----:R-:W-:-:S04]  /*123b0*/  MOV R9, UR5 ;  /* 0x0000000500097c02 */ /* 0x002fc80008000f00 */
[----:B------:R1:W2:Y:S03]  /*123c0*/  SYNCS.PHASECHK.TRANS64.TRYWAIT P2, [R9+URZ+0x36850], R0 ;  /* 0x03685000090075a7 */ /* 0x0002a6000804017f */
[----:B--2---:R-:W-:Y:S05]  /*123d0*/  @!P2 NANOSLEEP.SYNCS 0x989680 ;  /* 0x009896800000a95d */ /* 0x004fea0003900000 */
[----:B------:R-:W2:Y:S02]  /*123e0*/  @!P2 SYNCS.PHASECHK.TRANS64 P2, [R9+URZ+0x36850], R0 ;  /* 0x036850000900a5a7 */ /* 0x000ea4000804007f */
[----:B--2---:R-:W-:Y:S05]  /*123f0*/  @!P2 BRA `(.L_x_3239) ;  /* 0xfffffffc00eca947 */ /* 0x004fea000383ffff */
[----:B------:R-:W-:Y:S05]  /*12400*/  BRA `(.L_x_3238) ;  /* 0xffffff6c00d87947 */ /* 0x000fea000383ffff */
.L_x_3244:
[----:B-1----:R1:W2:Y:S02]  /*12410*/  SYNCS.PHASECHK.TRANS64.TRYWAIT P0, [R9+URZ+0x36850], R0 ;  /* 0x03685000090075a7 */ /* 0x0022a4000800017f */
[----:B--2---:R-:W-:Y:S05]  /*12420*/  @!P0 NANOSLEEP.SYNCS 0x989680 ;  /* 0x009896800000895d */ /* 0x004fea0003900000 */
[----:B------:R-:W2:Y:S02]  /*12430*/  @!P0 SYNCS.PHASECHK.TRANS64 P0, [R9+URZ+0x36850], R0 ;  /* 0x03685000090085a7 */ /* 0x000ea4000800007f */
[----:B--2---:R-:W-:Y:S05]  /*12440*/  @!P0 BRA `(.L_x_3244) ;  /* 0xfffffffc00f08947 */ /* 0x004fea000383ffff */
[----:B------:R-:W-:Y:S05]  /*12450*/  BRA `(.L_x_3243) ;  /* 0xffffff9000747947 */ /* 0x000fea000383ffff */
.L_x_3255:
[----:B------:R-:W-:Y:S01]  /*12460*/  IMAD.MOV.U32 R13, RZ, RZ, R0 ;  /* 0x000000ffff0d7224 */ /* 0x000fe200078e0000 */
[----:B------:R-:W-:Y:S01]  /*12470*/  MOV R11, 0x1f ;  /* 0x0000001f000b7802 */ /* 0x000fe20000000f00 */
[----:B------:R-:W-:Y:S02]  /*12480*/  IMAD.MOV.U32 R12, RZ, RZ, RZ ;  /* 0x000000ffff0c7224 */ /* 0x000fe400078e00ff */
[----:B------:R-:W-:-:S07]  /*12490*/  IMAD.MOV.U32 R15, RZ, RZ, -0x1 ;  /* 0xffffffffff0f7424 */ /* 0x000fce00078e00ff */
[----:B------:R-:W-:Y:S05]  /*124a0*/  WARPSYNC.COLLECTIVE R15, `(.L_x_3338) ;  /* 0x000000000f087348 */ /* 0x000fea0003c00000 */
[----:B------:R0:W1:Y:S02]  /*124b0*/  SHFL.IDX P6, R14, R13, R12, R11 ;  /* 0x0000000c0d0e7389 */ /* 0x00006400000c000b */
[----:B01----:R-:W-:Y:S01]  /*124c0*/  ENDCOLLECTIVE ;  /* 0x000000000000791b */ /* 0x003fe20003800000 */
.L_x_3338:
[----:B------:R-:W-:Y:S05]  /*124d0*/  BRA `(.L_x_3339) ;  /* 0xffffffc400807947 */ /* 0x000fea000383ffff */
.L_x_3257:
[----:B------:R-:W-:Y:S01]  /*124e0*/  BSSY B0, `(.L_x_3340) ;  /* 0x0000006000007945 */ /* 0x000fe20003800000 */
[----:B------:R-:W-:-:S07]  /*124f0*/  IMAD.MOV.U32 R15, RZ, RZ, -0x1 ;  /* 0xffffffffff0f7424 */ /* 0x000fce00078e00ff */
[----:B0-----:R-:W-:Y:S05]  /*12500*/  WARPSYNC.COLLECTIVE R15, `(.L_x_3341) ;  /* 0x000000000f0c7348 */ /* 0x001fea0003c00000 */
[----:B------:R-:W-:Y:S02]  /*12510*/  ELECT P6, UR62, PT ;  /* 0x00000000003e782f */ /* 0x000fe400038c0000 */
[----:B------:R-:W-:Y:S01]  /*12520*/  MOV R14, UR62 ;  /* 0x0000003e000e7c02 */ /* 0x000fe20008000f00 */
[----:B0-----:R-:W-:Y:S10]  /*12530*/  ENDCOLLECTIVE ;  /* 0x000000000000791b */ /* 0x001ff40003800000 */
.L_x_3341:
[----:B------:R-:W-:Y:S05]  /*12540*/  BSYNC B0 ;  /* 0x0000000000007941 */ /* 0x000fea0003800000 */
.L_x_3340:
[----:B------:R-:W-:Y:S05]  /*12550*/  BRA `(.L_x_3342) ;  /* 0xffffffc400807947 */ /* 0x000fea000383ffff */
.L_x_3259:
[----:B0-----:R-:W-:-:S04]  /*12560*/  MOV R3, UR38 ;  /* 0x0000002600037c02 */ /* 0x001fc80008000f00 */
[----:B------:R0:W1:Y:S03]  /*12570*/  SYNCS.PHASECHK.TRANS64.TRYWAIT P0, [R3+URZ+0x36840], R0 ;  /* 0x03684000030075a7 */ /* 0x000066000800017f */
[----:B-1----:R-:W-:Y:S05]  /*12580*/  @!P0 NANOSLEEP.SYNCS 0x989680 ;  /* 0x009896800000895d */ /* 0x002fea0003900000 */
[----:B------:R-:W1:Y:S02]  /*12590*/  @!P0 SYNCS.PHASECHK.TRANS64 P0, [R3+URZ+0x36840], R0 ;  /* 0x03684000030085a7 */ /* 0x000e64000800007f */
[----:B-1----:R-:W-:Y:S05]  /*125a0*/  @!P0 BRA `(.L_x_3259) ;  /* 0xfffffffc00ec8947 */ /* 0x002fea000383ffff */
[----:B------:R-:W-:Y:S05]  /*125b0*/  BRA `(.L_x_3343) ;  /* 0xffffffc400dc7947 */ /* 0x000fea000383ffff */
.L_x_3262:
        /* <DEDUP_REMOVED lines=9> */
.L_x_3344:
[----:B------:R-:W-:Y:S01]  /*12650*/  IMAD.MOV.U32 R13, RZ, RZ, R0 ;  /* 0x000000ffff0d7224 */ /* 0x000fe200078e0000 */
[----:B------:R-:W-:-:S07]  /*12660*/  MOV R2, R14 ;  /* 0x0000000e00027202 */ /* 0x000fce0000000f00 */
[----:B------:R-:W-:Y:S05]  /*12670*/  WARPSYNC.COLLECTIVE R15, `(.L_x_3345) ;  /* 0x000000000f087348 */ /* 0x000fea0003c00000 */
[----:B------:R0:W1:Y:S02]  /*12680*/  SHFL.IDX P6, R14, R13, R12, R11 ;  /* 0x0000000c0d0e7389 */ /* 0x00006400000c000b */
[----:B01----:R-:W-:Y:S01]  /*12690*/  ENDCOLLECTIVE ;  /* 0x000000000000791b */ /* 0x003fe20003800000 */
.L_x_3345:
[----:B------:R-:W-:Y:S01]  /*126a0*/  ULDC UR4, c[0x0][0x288] ;  /* 0x0000a20000047ab9 */ /* 0x000fe20000000800 */
[----:B------:R-:W-:Y:S01]  /*126b0*/  ULDC.64 UR6, c[0x0][0x208] ;  /* 0x0000820000067ab9 */ /* 0x000fe20000000a00 */
[----:B------:R-:W-:Y:S02]  /*126c0*/  IMAD R6, R6, UR4, RZ ;  /* 0x0000000406067c24 */ /* 0x000fe4000f8e02ff */
[----:B------:R-:W-:-:S03]  /*126d0*/  IMAD.MOV.U32 R3, RZ, RZ, R2 ;  /* 0x000000ffff037224 */ /* 0x000fc600078e0002 */
[----:B------:R-:W-:Y:S01]  /*126e0*/  ISETP.GE.AND P3, PT, R8, R6, PT ;  /* 0x000000060800720c */ /* 0x000fe20003f66270 */
[----:B------:R-:W-:Y:S01]  /*126f0*/  IMAD.MOV.U32 R13, RZ, RZ, R7 ;  /* 0x000000ffff0d7224 */ /* 0x000fe200078e0007 */
[----:B------:R-:W-:-:S11]  /*12700*/  MOV R12, 0x1 ;  /* 0x00000001000c7802 */ /* 0x000fd60000000f00 */
[----:B------:R-:W-:Y:S02]  /*12710*/  @!P3 LEA R21, R9, UR38, 0x1 ;  /* 0x000000260915bc11 */ /* 0x000fe4000f8e08ff */
[----:B------:R-:W-:-:S05]  /*12720*/  MOV R2, R14 ;  /* 0x0000000e00027202 */ /* 0x000fca0000000f00 */
[----:B------:R-:W-:-:S05]  /*12730*/  @!P3 IMAD.WIDE.U32 R2, R10, 0x2, R2 ;  /* 0x000000020a02b825 */ /* 0x000fca00078e0002 */
[----:B------:R-:W-:Y:S01]  /*12740*/  @!PT LDS RZ, [RZ] ;  /* 0x00000000fffff984 */ /* 0x000fe20000000800 */
[----:B------:R-:W-:Y:S01]  /*12750*/  @!PT LDS RZ, [RZ] ;  /* 0x00000000fffff984 */ /* 0x000fe20000000800 */
[----:B------:R-:W-:Y:S01]  /*12760*/  @!PT LDS RZ, [RZ] ;  /* 0x00000000fffff984 */ /* 0x000fe20000000800 */
[----:B------:R0:W-:Y:S04]  /*12770*/  @!P3 LDGSTS.E.BYPASS.LTC128B.128 [R21+0x15400], desc[UR6][R2.64], !P2 ;  /* 0x154000000215bfae */ /* 0x0001e8000d101d46 */
[----:B------:R0:W-:Y:S04]  /*12780*/  @!P3 LDGSTS.E.BYPASS.LTC128B.128 [R21+0x19400], desc[UR6][R2.64+0x80], !P0 ;  /* 0x194000800215bfae */ /* 0x0001e8000c101d46 */
[----:B------:R0:W-:Y:S01]  /*12790*/  @!P3 LDGSTS.E.BYPASS.LTC128B.128 [R21+0x1d400], desc[UR6][R2.64+0x100], !P1 ;  /* 0x1d4001000215bfae */ /* 0x0001e2000c901d46 */
[----:B------:R-:W-:-:S13]  /*127a0*/  ISETP.GE.AND P3, PT, R5, R6, PT ;  /* 0x000000060500720c */ /* 0x000fda0003f66270 */
[----:B0-----:R-:W-:Y:S05]  /*127b0*/  WARPSYNC.COLLECTIVE R15, `(.L_x_3346) ;  /* 0x000000000f087348 */ /* 0x001fea0003c00000 */
[----:B------:R1:W2:Y:S02]  /*127c0*/  SHFL.IDX P6, R14, R13, R12, R11 ;  /* 0x0000000c0d0e7389 */ /* 0x0002a400000c000b */
[----:B012---:R-:W-:Y:S01]  /*127d0*/  ENDCOLLECTIVE ;  /* 0x000000000000791b */ /* 0x007fe20003800000 */
.L_x_3346:
[----:B------:R-:W-:Y:S01]  /*127e0*/  VIADD R3, R8, 0x20 ;  /* 0x0000002008037836 */ /* 0x000fe20000000000 */
[----:B------:R-:W-:Y:S01]  /*127f0*/  @!P3 LEA R20, R9, UR38, 0x1 ;  /* 0x000000260914bc11 */ /* 0x000fe2000f8e08ff */
[----:B------:R-:W-:Y:S02]  /*12800*/  IMAD.MOV.U32 R13, RZ, RZ, R0 ;  /* 0x000000ffff0d7224 */ /* 0x000fe400078e0000 */
[----:B------:R-:W-:-:S07]  /*12810*/  IMAD.MOV.U32 R4, RZ, RZ, R14 ;  /* 0x000000ffff047224 */ /* 0x000fce00078e000e */
[----:B------:R-:W-:Y:S05]  /*12820*/  WARPSYNC.COLLECTIVE R15, `(.L_x_3347) ;  /* 0x000000000f087348 */ /* 0x000fea0003c00000 */
[----:B------:R0:W1:Y:S02]  /*12830*/  SHFL.IDX P6, R14, R13, R12, R11 ;  /* 0x0000000c0d0e7389 */ /* 0x00006400000c000b */
[----:B01----:R-:W-:Y:S01]  /*12840*/  ENDCOLLECTIVE ;  /* 0x000000000000791b */ /* 0x003fe20003800000 */
.L_x_3347:
[----:B------:R-:W-:Y:S01]  /*12850*/  ULDC.64 UR4, c[0x0][0x208] ;  /* 0x0000820000047ab9 */ /* 0x000fe20000000a00 */
[----:B------:R-:W-:Y:S02]  /*12860*/  MOV R5, R4 ;  /* 0x0000000400057202 */ /* 0x000fe40000000f00 */
        /* <DEDUP_REMOVED lines=14> */
.L_x_3348:
[----:B------:R-:W-:Y:S02]  /*12950*/  IADD3 R5, R8, 0x30, RZ ;  /* 0x0000003008057810 */ /* 0x000fe40007ffe0ff */
[----:B------:R-:W-:Y:S02]  /*12960*/  @!P3 LEA R21, R9, UR38, 0x1 ;  /* 0x000000260915bc11 */ /* 0x000fe4000f8e08ff */
[----:B------:R-:W-:Y:S01]  /*12970*/  MOV R13, R0 ;  /* 0x00000000000d7202 */ /* 0x000fe20000000f00 */
[----:B------:R-:W-:-:S07]  /*12980*/  IMAD.MOV.U32 R2, RZ, RZ, R14 ;  /* 0x000000ffff027224 */ /* 0x000fce00078e000e */
[----:B------:R-:W-:Y:S05]  /*12990*/  WARPSYNC.COLLECTIVE R15, `(.L_x_3349) ;  /* 0x000000000f087348 */ /* 0x000fea0003c00000 */
[----:B------:R0:W1:Y:S02]  /*129a0*/  SHFL.IDX P6, R14, R13, R12, R11 ;  /* 0x0000000c0d0e7389 */ /* 0x00006400000c000b */
[----:B01----:R-:W-:Y:S01]  /*129b0*/  ENDCOLLECTIVE ;  /* 0x000000000000791b */ /* 0x003fe20003800000 */
.L_x_3349:
[----:B------:R-:W-:Y:S01]  /*129c0*/  ULDC.64 UR4, c[0x0][0x208] ;  /* 0x0000820000047ab9 */ /* 0x000fe20000000a00 */
[----:B------:R-:W-:Y:S02]  /*129d0*/  IMAD.MOV.U32 R3, RZ, RZ, R2 ;  /* 0x000000ffff037224 */ /* 0x000fe400078e0002 */
        /* <DEDUP_REMOVED lines=14> */
.L_x_3350:
[----:B------:R-:W-:Y:S01]  /*12ac0*/  VIADD R3, R8, 0x40 ;  /* 0x0000004008037836 */ /* 0x000fe20000000000 */
[----:B------:R-:W-:Y:S01]  /*12ad0*/  @!P3 LEA R20, R9, UR38, 0x1 ;  /* 0x000000260914bc11 */ /* 0x000fe2000f8e08ff */
[----:B------:R-:W-:Y:S01]  /*12ae0*/  IMAD.MOV.U32 R13, RZ, RZ, R0 ;  /* 0x000000ffff0d7224 */ /* 0x000fe200078e0000 */
[----:B------:R-:W-:-:S07]  /*12af0*/  MOV R4, R14 ;  /* 0x0000000e00047202 */ /* 0x000fce0000000f00 */
[----:B------:R-:W-:Y:S05]  /*12b00*/  WARPSYNC.COLLECTIVE R15, `(.L_x_3351) ;  /* 0x000000000f087348 */ /* 0x000fea0003c00000 */
[----:B------:R0:W1:Y:S02]  /*12b10*/  SHFL.IDX P6, R14, R13, R12, R11 ;  /* 0x0000000c0d0e7389 */ /* 0x00006400000c000b */
[----:B01----:R-:W-:Y:S01]  /*12b20*/  ENDCOLLECTIVE ;  /* 0x000000000000791b */ /* 0x003fe20003800000 */
.L_x_3351:
[----:B------:R-:W-:Y:S01]  /*12b30*/  ULDC.64 UR4, c[0x0][0x208] ;  /* 0x0000820000047ab9 */ /* 0x000fe20000000a00 */
[----:B------:R-:W-:Y:S02]  /*12b40*/  IMAD.MOV.U32 R5, RZ, RZ, R4 ;  /* 0x000000ffff057224 */ /* 0x000fe400078e0004 */
[----:B------:R-:W-:Y:S01]  /*12b50*/  IMAD.MOV.U32 R13, RZ, RZ, R7 ;  /* 0x000000ffff0d7224 */ /* 0x000fe200078e0007 */
[----:B------:R-:W-:Y:S02]  /*12b60*/  MOV R12, 0x4 ;  /* 0x00000004000c7802 */ /* 0x000fe40000000f00 */
        /* <DEDUP_REMOVED lines=12> */
.L_x_3352:
[----:B------:R-:W-:Y:S01]  /*12c30*/  VIADD R5, R8, 0x50 ;  /* 0x0000005008057836 */ /* 0x000fe20000000000 */
[----:B------:R-:W-:Y:S01]  /*12c40*/  @!P3 LEA R21, R9, UR38, 0x1 ;  /* 0x000000260915bc11 */ /* 0x000fe2000f8e08ff */
[----:B------:R-:W-:Y:S02]  /*12c50*/  IMAD.MOV.U32 R13, RZ, RZ, R0 ;  /* 0x000000ffff0d7224 */ /* 0x000fe400078e0000 */
[----:B------:R-:W-:-:S07]  /*12c60*/  IMAD.MOV.U32 R2, RZ, RZ, R14 ;  /* 0x000000ffff027224 */ /* 0x000fce00078e000e */
[----:B------:R-:W-:Y:S05]  /*12c70*/  WARPSYNC.COLLECTIVE R15, `(.L_x_3353) ;  /* 0x000000000f087348 */ /* 0x000fea0003c00000 */
[----:B------:R0:W1:Y:S02]  /*12c80*/  SHFL.IDX P6, R14, R13, R12, R11 ;  /* 0x0000000c0d0e7389 */ /* 0x00006400000c000b */
[----:B01----:R-:W-:Y:S01]  /*12c90*/  ENDCOLLECTIVE ;  /* 0x000000000000791b */ /* 0x003fe20003800000 */
.L_x_3353:
        /* <DEDUP_REMOVED lines=16> */
.L_x_3354:
[----:B------:R-:W-:Y:S02]  /*12da0*/  IADD3 R3, R8, 0x60, RZ ;  /* 0x0000006008037810 */ /* 0x000fe40007ffe0ff */
[----:B------:R-:W-:Y:S02]  /*12db0*/  @!P3 LEA R20, R9, UR38, 0x1 ;  /* 0x000000260914bc11 */ /* 0x000fe4000f8e08ff */
[----:B------:R-:W-:Y:S01]  /*12dc0*/  MOV R13, R0 ;  /* 0x00000000000d7202 */ /* 0x000fe20000000f00 */
[----:B------:R-:W-:-:S07]  /*12dd0*/  IMAD.MOV.U32 R4, RZ, RZ, R14 ;  /* 0x000000ffff047224 */ /* 0x000fce00078e000e */
[----:B------:R-:W-:Y:S05]  /*12de0*/  WARPSYNC.COLLECTIVE R15, `(.L_x_3355) ;  /* 0x000000000f087348 */ /* 0x000fea0003c00000 */
[----:B------:R0:W1:Y:S02]  /*12df0*/  SHFL.IDX P6, R14, R13, R12, R11 ;  /* 0x0000000c0d0e7389 */ /* 0x00006400000c000b */
[----:B01----:R-:W-:Y:S01]  /*12e00*/  ENDCOLLECTIVE ;  /* 0x000000000000791b */ /* 0x003fe20003800000 */
.L_x_3355:
        /* <DEDUP_REMOVED lines=16> */
.L_x_3356:
[----:B------:R-:W-:Y:S01]  /*12f10*/  @!P3 LEA R21, R9, UR38, 0x1 ;  /* 0x000000260915bc11 */ /* 0x000fe2000f8e08ff */
[----:B------:R-:W-:Y:S01]  /*12f20*/  IMAD.MOV.U32 R13, RZ, RZ, R0 ;  /* 0x000000ffff0d7224 */ /* 0x000fe200078e0000 */
[----:B------:R-:W-:-:S07]  /*12f30*/  MOV R2, R14 ;  /* 0x0000000e00027202 */ /* 0x000fce0000000f00 */
[----:B------:R-:W-:Y:S05]  /*12f40*/  WARPSYNC.COLLECTIVE R15, `(.L_x_3357) ;  /* 0x000000000f087348 */ /* 0x000fea0003c00000 */
[----:B------:R0:W1:Y:S02]  /*12f50*/  SHFL.IDX P6, R14, R13, R12, R11 ;  /* 0x0000000c0d0e7389 */ /* 0x00006400000c000b */
[----:B01----:R-:W-:Y:S01]  /*12f60*/  ENDCOLLECTIVE ;  /* 0x000000000000791b */ /* 0x003fe20003800000 */
.L_x_3357:
[----:B------:R-:W-:Y:S01]  /*12f70*/  ULDC.64 UR4, c[0x0][0x208] ;  /* 0x0000820000047ab9 */ /* 0x000fe20000000a00 */
[----:B------:R-:W-:Y:S02]  /*12f80*/  IMAD.MOV.U32 R3, RZ, RZ, R2 ;  /* 0x000000ffff037224 */ /* 0x000fe400078e0002 */
        /* <DEDUP_REMOVED lines=9> */
[----:B------:R0:W-:Y:S02]  /*13020*/  @!P3 LDGSTS.E.BYPASS.LTC128B.128 [R21+0x20400], desc[UR4][R2.64+0x100], !P1 ;  /* 0x204001000215bfae */ /* 0x0001e4000c901d44 */
[----:B0-----:R-:W-:Y:S05]  /*13030*/  WARPSYNC.COLLECTIVE R15, `(.L_x_3358) ;  /* 0x000000000f087348 */ /* 0x001fea0003c00000 */
[----:B------:R1:W2:Y:S02]  /*13040*/  SHFL.IDX P6, R14, R13, R12, R11 ;  /* 0x0000000c0d0e7389 */ /* 0x0002a400000c000b */
[----:B012---:R-:W-:Y:S01]  /*13050*/  ENDCOLLECTIVE ;  /* 0x000000000000791b */ /* 0x007fe20003800000 */
.L_x_3358:
[----:B------:R-:W-:Y:S01]  /*13060*/  IMAD.MOV.U32 R13, RZ, RZ, R0 ;  /* 0x000000ffff0d7224 */ /* 0x000fe200078e0000 */
[----:B------:R-:W-:-:S07]  /*13070*/  MOV R4, R14 ;  /* 0x0000000e00047202 */ /* 0x000fce0000000f00 */
[----:B------:R-:W-:Y:S05]  /*13080*/  WARPSYNC.COLLECTIVE R15, `(.L_x_3359) ;  /* 0x000000000f087348 */ /* 0x000fea0003c00000 */
[----:B------:R0:W1:Y:S02]  /*13090*/  SHFL.IDX P6, R14, R13, R12, R11 ;  /* 0x0000000c0d0e7389 */ /* 0x00006400000c000b */
[----:B01----:R-:W-:Y:S01]  /*130a0*/  ENDCOLLECTIVE ;  /* 0x000000000000791b */ /* 0x003fe20003800000 */
.L_x_3359:
[----:B------:R-:W-:Y:S05]  /*130b0*/  BRA `(.L_x_3360) ;  /* 0xffffffc800447947 */ /* 0x000fea000383ffff */
.L_x_3265:
[----:B-1----:R-:W-:-:S04]  /*130c0*/  IMAD.U32 R3, RZ, RZ, UR38 ;  /* 0x00000026ff037e24 */ /* 0x002fc8000f8e00ff */
[----:B------:R1:W2:Y:S03]  /*130d0*/  SYNCS.PHASECHK.TRANS64.TRYWAIT P0, [R3+URZ+0x36820], R2 ;  /* 0x03682002030075a7 */ /* 0x0002a6000800017f */
[----:B--2---:R-:W-:Y:S05]  /*130e0*/  @!P0 NANOSLEEP.SYNCS 0x989680 ;  /* 0x009896800000895d */ /* 0x004fea0003900000 */
[----:B------:R-:W2:Y:S02]  /*130f0*/  @!P0 SYNCS.PHASECHK.TRANS64 P0, [R3+URZ+0x36820], R2 ;  /* 0x03682002030085a7 */ /* 0x000ea4000800007f */
[----:B--2---:R-:W-:Y:S05]  /*13100*/  @!P0 BRA `(.L_x_3265) ;  /* 0xfffffffc00ec8947 */ /* 0x004fea000383ffff */
[----:B------:R-:W-:Y:S05]  /*13110*/  BRA `(.L_x_3361) ;  /* 0xffffffc8009c7947 */ /* 0x000fea000383ffff */
.L_x_3272:
[----:B-1----:R-:W-:-:S04]  /*13120*/  MOV R3, UR38 ;  /* 0x0000002600037c02 */ /* 0x002fc80008000f00 */
[----:B------:R1:W2:Y:S03]  /*13130*/  SYNCS.PHASECHK.TRANS64.TRYWAIT P0, [R3+URZ+0x36848], R2 ;  /* 0x03684802030075a7 */ /* 0x0002a6000800017f */
[----:B--2---:R-:W-:Y:S05]  /*13140*/  @!P0 NANOSLEEP.SYNCS 0x989680 ;  /* 0x009896800000895d */ /* 0x004fea0003900000 */
[----:B------:R-:W2:Y:S02]  /*13150*/  @!P0 SYNCS.PHASECHK.TRANS64 P0, [R3+URZ+0x36848], R2 ;  /* 0x03684802030085a7 */ /* 0x000ea4000800007f */
[----:B--2---:R-:W-:Y:S05]  /*13160*/  @!P0 BRA `(.L_x_3272) ;  /* 0xfffffffc00ec8947 */ /* 0x004fea000383ffff */
[----:B------:R-:W-:Y:S05]  /*13170*/  BRA `(.L_x_3362) ;  /* 0xffffffcc00847947 */ /* 0x000fea000383ffff */
.L_x_3279:
[----:B0-----:R-:W-:-:S04]  /*13180*/  IMAD.U32 R3, RZ, RZ, UR38 ;  /* 0x00000026ff037e24 */ /* 0x001fc8000f8e00ff */
[----:B------:R0:W1:Y:S03]  /*13190*/  SYNCS.PHASECHK.TRANS64.TRYWAIT P0, [R3+URZ+0x36860], R2 ;  /* 0x03686002030075a7 */ /* 0x000066000800017f */
[----:B-1----:R-:W-:Y:S05]  /*131a0*/  @!P0 NANOSLEEP.SYNCS 0x989680 ;  /* 0x009896800000895d */ /* 0x002fea0003900000 */
[----:B------:R-:W1:Y:S02]  /*131b0*/  @!P0 SYNCS.PHASECHK.TRANS64 P0, [R3+URZ+0x36860], R2 ;  /* 0x03686002030085a7 */ /* 0x000e64000800007f */
[----:B-1----:R-:W-:Y:S05]  /*131c0*/  @!P0 BRA `(.L_x_3279) ;  /* 0xfffffffc00ec8947 */ /* 0x002fea000383ffff */
[----:B------:R-:W-:Y:S05]  /*131d0*/  BRA `(.L_x_3363) ;  /* 0xffffffd0005c7947 */ /* 0x000fea000383ffff */
.L_x_3289:
[----:B-1----:R-:W-:-:S04]  /*131e0*/  IMAD.U32 R3, RZ, RZ, UR38 ;  /* 0x00000026ff037e24 */ /* 0x002fc8000f8e00ff */
[----:B------:R1:W2:Y:S03]  /*131f0*/  SYNCS.PHASECHK.TRANS64.TRYWAIT P0, [R3+URZ+0x36840], R2 ;  /* 0x03684002030075a7 */ /* 0x0002a6000800017f */
[----:B--2---:R-:W-:Y:S05]  /*13200*/  @!P0 NANOSLEEP.SYNCS 0x989680 ;  /* 0x009896800000895d */ /* 0x004fea0003900000 */
[----:B------:R-:W2:Y:S02]  /*13210*/  @!P0 SYNCS.PHASECHK.TRANS64 P0, [R3+URZ+0x36840], R2 ;  /* 0x03684002030085a7 */ /* 0x000ea4000800007f */
[----:B--2---:R-:W-:Y:S05]  /*13220*/  @!P0 BRA `(.L_x_3289) ;  /* 0xfffffffc00ec8947 */ /* 0x004fea000383ffff */
[----:B------:R-:W-:Y:S05]  /*13230*/  BRA `(.L_x_3364) ;  /* 0xffffffd400b87947 */ /* 0x000fea000383ffff */
.L_x_3296:
[----:B0-----:R-:W-:-:S04]  /*13240*/  MOV R3, UR38 ;  /* 0x0000002600037c02 */ /* 0x001fc80008000f00 */
[----:B------:R0:W1:Y:S03]  /*13250*/  SYNCS.PHASECHK.TRANS64.TRYWAIT P0, [R3+URZ+0x36868], R2 ;  /* 0x03686802030075a7 */ /* 0x000066000800017f */
[----:B-1----:R-:W-:Y:S05]  /*13260*/  @!P0 NANOSLEEP.SYNCS 0x989680 ;  /* 0x009896800000895d */ /* 0x002fea0003900000 */
[----:B------:R-:W1:Y:S02]  /*13270*/  @!P0 SYNCS.PHASECHK.TRANS64 P0, [R3+URZ+0x36868], R2 ;  /* 0x03686802030085a7 */ /* 0x000e64000800007f */
[----:B-1----:R-:W-:Y:S05]  /*13280*/  @!P0 BRA `(.L_x_3296) ;  /* 0xfffffffc00ec8947 */ /* 0x002fea000383ffff */
[----:B------:R-:W-:Y:S05]  /*13290*/  BRA `(.L_x_3365) ;  /* 0xffffffd800907947 */ /* 0x000fea000383ffff */
.L_x_3306:
[----:B-1----:R-:W-:-:S04]  /*132a0*/  IMAD.U32 R3, RZ, RZ, UR38 ;  /* 0x00000026ff037e24 */ /* 0x002fc8000f8e00ff */
[----:B------:R1:W2:Y:S03]  /*132b0*/  SYNCS.PHASECHK.TRANS64.TRYWAIT P0, [R3+URZ+0x36848], R2 ;  /* 0x03684802030075a7 */ /* 0x0002a6000800017f */
[----:B--2---:R-:W-:Y:S05]  /*132c0*/  @!P0 NANOSLEEP.SYNCS 0x989680 ;  /* 0x009896800000895d */ /* 0x004fea0003900000 */
[----:B------:R-:W2:Y:S02]  /*132d0*/  @!P0 SYNCS.PHASECHK.TRANS64 P0, [R3+URZ+0x36848], R2 ;  /* 0x03684802030085a7 */ /* 0x000ea4000800007f */
[----:B--2---:R-:W-:Y:S05]  /*132e0*/  @!P0 BRA `(.L_x_3306) ;  /* 0xfffffffc00ec8947 */ /* 0x004fea000383ffff */
[----:B------:R-:W-:Y:S05]  /*132f0*/  BRA `(.L_x_3366) ;  /* 0xffffffe000047947 */ /* 0x000fea000383ffff */
.L_x_3313:
[----:B0-----:R-:W-:-:S04]  /*13300*/  IMAD.U32 R3, RZ, RZ, UR38 ;  /* 0x00000026ff037e24 */ /* 0x001fc8000f8e00ff */
[----:B------:R0:W1:Y:S03]  /*13310*/  SYNCS.PHASECHK.TRANS64.TRYWAIT P0, [R3+URZ+0x36860], R2 ;  /* 0x03686002030075a7 */ /* 0x000066000800017f */
[----:B-1----:R-:W-:Y:S05]  /*13320*/  @!P0 NANOSLEEP.SYNCS 0x989680 ;  /* 0x009896800000895d */ /* 0x002fea0003900000 */
[----:B------:R-:W1:Y:S02]  /*13330*/  @!P0 SYNCS.PHASECHK.TRANS64 P0, [R3+URZ+0x36860], R2 ;  /* 0x03686002030085a7 */ /* 0x000e64000800007f */
[----:B-1----:R-:W-:Y:S05]  /*13340*/  @!P0 BRA `(.L_x_3313) ;  /* 0xfffffffc00ec8947 */ /* 0x002fea000383ffff */
[----:B------:R-:W-:Y:S05]  /*13350*/  BRA `(.L_x_3367) ;  /* 0xffffffe000d87947 */ /* 0x000fea000383ffff */
.L_x_3322:
[----:B-1----:R1:W2:Y:S02]  /*13360*/  SYNCS.PHASECHK.TRANS64.TRYWAIT P0, [R3+URZ+0x36860], R0 ;  /* 0x03686000030075a7 */ /* 0x0022a4000800017f */
[----:B--2---:R-:W-:Y:S05]  /*13370*/  @!P0 NANOSLEEP.SYNCS 0x989680 ;  /* 0x009896800000895d */ /* 0x004fea0003900000 */
[----:B------:R-:W2:Y:S02]  /*13380*/  @!P0 SYNCS.PHASECHK.TRANS64 P0, [R3+URZ+0x36860], R0 ;  /* 0x03686000030085a7 */ /* 0x000ea4000800007f */
[----:B--2---:R-:W-:Y:S05]  /*13390*/  @!P0 BRA `(.L_x_3322) ;  /* 0xfffffffc00f08947 */ /* 0x004fea000383ffff */
[----:B------:R-:W-:Y:S05]  /*133a0*/  BRA `(.L_x_3368) ;  /* 0xffffffe400dc7947 */ /* 0x000fea000383ffff */
.L_x_3328:
[----:B-1----:R1:W2:Y:S02]  /*133b0*/  SYNCS.PHASECHK.TRANS64.TRYWAIT P0, [R2+URZ+0x36820], R3 ;  /* 0x03682003020075a7 */ /* 0x0022a4000800017f */
[----:B--2---:R-:W-:Y:S05]  /*133c0*/  @!P0 NANOSLEEP.SYNCS 0x989680 ;  /* 0x009896800000895d */ /* 0x004fea0003900000 */
[----:B------:R-:W2:Y:S02]  /*133d0*/  @!P0 SYNCS.PHASECHK.TRANS64 P0, [R2+URZ+0x36820], R3 ;  /* 0x03682003020085a7 */ /* 0x000ea4000800007f */
[----:B--2---:R-:W-:Y:S05]  /*133e0*/  @!P0 BRA `(.L_x_3328) ;  /* 0xfffffffc00f08947 */ /* 0x004fea000383ffff */
[----:B------:R-:W-:Y:S05]  /*133f0*/  BRA `(.L_x_3369) ;  /* 0xffffffe800e07947 */ /* 0x000fea000383ffff */
.L_x_3329:
[----:B------:R-:W2:Y:S01]  /*13400*/  S2R R4, SR_TID.X ;  /* 0x0000000000047919 */ /* 0x000ea20000002100 */
[----:B------:R-:W-:Y:S01]  /*13410*/  BSSY B0, `(.L_x_3370) ;  /* 0x000000a000007945 */ /* 0x000fe20003800000 */
[----:B------:R-:W-:Y:S01]  /*13420*/  IMAD.MOV.U32 R12, RZ, RZ, RZ ;  /* 0x000000ffff0c7224 */ /* 0x000fe200078e00ff */
[----:B------:R-:W-:Y:S01]  /*13430*/  MOV R15, 0xffffffff ;  /* 0xffffffff000f7802 */ /* 0x000fe20000000f00 */
[----:B0-----:R-:W-:Y:S01]  /*13440*/  IMAD.MOV.U32 R11, RZ, RZ, 0x1f ;  /* 0x0000001fff0b7424 */ /* 0x001fe200078e00ff */
[----:B--2---:R-:W-:-:S04]  /*13450*/  SHF.R.U32.HI R4, RZ, 0x5, R4 ;  /* 0x00000005ff047819 */ /* 0x004fc80000011604 */
[----:B------:R-:W-:-:S04]  /*13460*/  LOP3.LUT R4, R4, 0x3, RZ, 0xc0, !PT ;  /* 0x0000000304047812 */ /* 0x000fc800078ec0ff */
[----:B------:R-:W-:-:S07]  /*13470*/  MOV R13, R4 ;  /* 0x00000004000d7202 */ /* 0x000fce0000000f00 */
[----:B-1----:R-:W-:Y:S05]  /*13480*/  WARPSYNC.COLLECTIVE R15, `(.L_x_3371) ;  /* 0x000000000f087348 */ /* 0x002fea0003c00000 */
[----:B------:R0:W2:Y:S02]  /*13490*/  SHFL.IDX P6, R14, R13, R12, R11 ;  /* 0x0000000c0d0e7389 */ /* 0x0000a400000c000b */
[----:B012---:R-:W-:Y:S01]  /*134a0*/  ENDCOLLECTIVE ;  /* 0x000000000000791b */ /* 0x007fe20003800000 */
.L_x_3371:
[----:B------:R-:W-:Y:S05]  /*134b0*/  BSYNC B0 ;  /* 0x0000000000007941 */ /* 0x000fea0003800000 */
.L_x_3370:
[----:B------:R-:W-:Y:S05]  /*134c0*/  BRA `(.L_x_3372) ;  /* 0xffffffe800c47947 */ /* 0x000fea000383ffff */
.L_x_3330:
[----:B------:R-:W-:Y:S01]  /*134d0*/  BSSY B0, `(.L_x_3373) ;  /* 0x0000006000007945 */ /* 0x000fe20003800000 */
[----:B------:R-:W-:-:S07]  /*134e0*/  IMAD.MOV.U32 R15, RZ, RZ, -0x1 ;  /* 0xffffffffff0f7424 */ /* 0x000fce00078e00ff */
[----:B01----:R-:W-:Y:S05]  /*134f0*/  WARPSYNC.COLLECTIVE R15, `(.L_x_3374) ;  /* 0x000000000f0c7348 */ /* 0x003fea0003c00000 */
[----:B------:R-:W-:Y:S02]  /*13500*/  ELECT P6, UR62, PT ;  /* 0x00000000003e782f */ /* 0x000fe400038c0000 */
[----:B------:R-:W-:Y:S01]  /*13510*/  MOV R14, UR62 ;  /* 0x0000003e000e7c02 */ /* 0x000fe20008000f00 */
[----:B01----:R-:W-:Y:S10]  /*13520*/  ENDCOLLECTIVE ;  /* 0x000000000000791b */ /* 0x003ff40003800000 */
.L_x_3374:
[----:B------:R-:W-:Y:S05]  /*13530*/  BSYNC B0 ;  /* 0x0000000000007941 */ /* 0x000fea0003800000 */
.L_x_3373:
[----:B------:R-:W-:Y:S05]  /*13540*/  BRA `(.L_x_3375) ;  /* 0xffffffe800b87947 */ /* 0x000fea000383ffff */
.L_x_3332:
[----:B-1----:R1:W2:Y:S02]  /*13550*/  SYNCS.PHASECHK.TRANS64.TRYWAIT P0, [R6+URZ], R5 ;  /* 0x00000005060075a7 */ /* 0x0022a4000800017f */
[----:B--2---:R-:W-:Y:S05]  /*13560*/  @!P0 NANOSLEEP.SYNCS 0x989680 ;  /* 0x009896800000895d */ /* 0x004fea0003900000 */
[----:B------:R-:W2:Y:S02]  /*13570*/  @!P0 SYNCS.PHASECHK.TRANS64 P0, [R6+URZ], R5 ;  /* 0x00000005060085a7 */ /* 0x000ea4000800007f */
[----:B--2---:R-:W-:Y:S05]  /*13580*/  @!P0 BRA `(.L_x_3332) ;  /* 0xfffffffc00f08947 */ /* 0x004fea000383ffff */
[----:B------:R-:W-:Y:S05]  /*13590*/  BRA `(.L_x_3376) ;  /* 0xffffffe800f47947 */ /* 0x000fea000383ffff */
.L_x_3333:
[----:B--2---:R2:W3:Y:S02]  /*135a0*/  SYNCS.PHASECHK.TRANS64.TRYWAIT P0, [R3+URZ], R4 ;  /* 0x00000004030075a7 */ /* 0x0044e4000800017f */
[----:B---3--:R-:W-:Y:S05]  /*135b0*/  @!P0 NANOSLEEP.SYNCS 0x989680 ;  /* 0x009896800000895d */ /* 0x008fea0003900000 */
[----:B------:R-:W3:Y:S02]  /*135c0*/  @!P0 SYNCS.PHASECHK.TRANS64 P0, [R3+URZ], R4 ;  /* 0x00000004030085a7 */ /* 0x000ee4000800007f */
[----:B---3--:R-:W-:Y:S05]  /*135d0*/  @!P0 BRA `(.L_x_3333) ;  /* 0xfffffffc00f08947 */ /* 0x008fea000383ffff */
[----:B------:R-:W-:Y:S05]  /*135e0*/  BRA `(.L_x_3377) ;  /* 0xffffffe800e87947 */ /* 0x000fea000383ffff */
.L_x_3335:
[----:B--2---:R2:W3:Y:S02]  /*135f0*/  SYNCS.PHASECHK.TRANS64.TRYWAIT P0, [R0+URZ], R5 ;  /* 0x00000005000075a7 */ /* 0x0044e4000800017f */
[----:B---3--:R-:W-:Y:S05]  /*13600*/  @!P0 NANOSLEEP.SYNCS 0x989680 ;  /* 0x009896800000895d */ /* 0x008fea0003900000 */
[----:B------:R-:W3:Y:S02]  /*13610*/  @!P0 SYNCS.PHASECHK.TRANS64 P0, [R0+URZ], R5 ;  /* 0x00000005000085a7 */ /* 0x000ee4000800007f */
[----:B---3--:R-:W-:Y:S05]  /*13620*/  @!P0 BRA `(.L_x_3335) ;  /* 0xfffffffc00f08947 */ /* 0x008fea000383ffff */
[----:B------:R-:W-:Y:S05]  /*13630*/  BRA `(.L_x_3378) ;  /* 0xffffffe800ec7947 */ /* 0x000fea000383ffff */
.L_x_3379:
        /* <DEDUP_REMOVED lines=12> */
.L_x_14848:


//--------------------- .text._ZN7cutlass13device_kernelIN5flash11enable_sm90INS1_16FlashAttnFwdSm90INS1_25CollectiveMainloopFwdSm90ILi2EN4cute5tupleIJNS5_1CILi1EEES8_S8_EEENS6_IJNS7_ILi128EEENS7_ILi112EEENS7_ILi192EEEEEELi192ENS_6half_tEfNS_4arch4Sm90ELb0ELb0ELb1ELb1ELb0ELb0ELb0ELb1ELb1ELb1ELb1ELb0EEENS1_21CollectiveEpilogueFwdINS6_IJSA_SC_SB_EEES9_SE_SG_Li256ELb1ELb1ELb1ELb0EEENS1_36VarlenDynamicPersistentTileSchedulerILi128ELi112ELi256ELi128ELb1ELb1ELb1ELb0ELb1ELb1EEEEEEEEEvNT_6ParamsE --------------------------
	.section	.text._ZN7cutlass13device_kernelIN5flash11enable_sm90INS1_16FlashAttnFwdSm90INS1_25CollectiveMainloopFwdSm90ILi2EN4cute5tupleIJNS5_1CILi1EEES8_S8_EEENS6_IJNS7_ILi128EEENS7_ILi112EEENS7_ILi192EEEEEELi192ENS_6half_tEfNS_4arch4Sm90ELb0ELb0ELb1ELb1ELb0ELb0ELb0ELb1ELb1ELb1ELb1ELb0EEENS1_21CollectiveEpilogueFwdINS6_IJSA_SC_SB_EEES9_SE_SG_Li256ELb1ELb1ELb1ELb0EEENS1_36VarlenDynamicPersistentTileSchedulerILi128ELi112ELi256ELi128ELb1ELb1ELb1ELb0ELb1ELb1EEEEEEEEEvNT_6ParamsE,"ax",@progbits
	.align	128
.text._ZN7cutlass13device_kernelIN5flash11enable_sm90INS1_16FlashAttnFwdSm90INS1_25CollectiveMainloopFwdSm90ILi2EN4cute5tupleIJNS5_1CILi1EEES8_S8_EEENS6_IJNS7_ILi128EEENS7_ILi112EEENS7_ILi192EEEEEELi192ENS_6half_tEfNS_4arch4Sm90ELb0ELb0ELb1ELb1ELb0ELb0ELb0ELb1ELb1ELb1ELb1ELb0EEENS1_21CollectiveEpilogueFwdINS6_IJSA_SC_SB_EEES9_SE_SG_Li256ELb1ELb1ELb1ELb0EEENS1_36VarlenDynamicPersistentTileSchedulerILi128ELi112ELi256ELi128ELb1ELb1ELb1ELb0ELb1ELb1EEEEEEEEEvNT_6ParamsE:
        .type           _ZN7cutlass13device_kernelIN5flash11enable_sm90INS1_16FlashAttnFwdSm90INS1_25CollectiveMainloopFwdSm90ILi2EN4cute5tupleIJNS5_1CILi1EEES8_S8_EEENS6_IJNS7_ILi128EEENS7_ILi112EEENS7_ILi192EEEEEELi192ENS_6half_tEfNS_4arch4Sm90ELb0ELb0ELb1ELb1ELb0ELb0ELb0ELb1ELb1ELb1ELb1ELb0EEENS1_21CollectiveEpilogueFwdINS6_IJSA_SC_SB_EEES9_SE_SG_Li256ELb1ELb1ELb1ELb0EEENS1_36VarlenDynamicPersistentTileSchedulerILi128ELi112ELi256ELi128ELb1ELb1ELb1ELb0ELb1ELb1EEEEEEEEEvNT_6ParamsE,@function
        .size           _ZN7cutlass13device_kernelIN5flash11enable_sm90INS1_16FlashAttnFwdSm90INS1_25CollectiveMainloopFwdSm90ILi2EN4cute5tupleIJNS5_1CILi1EEES8_S8_EEENS6_IJNS7_ILi128EEENS7_ILi112EEENS7_ILi192EEEEEELi192ENS_6half_tEfNS_4arch4Sm90ELb0ELb0ELb1ELb1ELb0ELb0ELb0ELb1ELb1ELb1ELb1ELb0EEENS1_21CollectiveEpilogueFwdINS6_IJSA_SC_SB_EEES9_SE_SG_Li256ELb1ELb1ELb1ELb0EEENS1_36VarlenDynamicPersistentTileSchedulerILi128ELi112ELi256ELi128ELb1ELb1ELb1ELb0ELb1ELb1EEEEEEEEEvNT_6ParamsE,(.L_x_14849 - _ZN7cutlass13device_kernelIN5flash11enable_sm90INS1_16FlashAttnFwdSm90INS1_25CollectiveMainloopFwdSm90ILi2EN4cute5tupleIJNS5_1CILi1EEES8_S8_EEENS6_IJNS7_ILi128EEENS7_ILi112EEENS7_ILi192EEEEEELi192ENS_6half_tEfNS_4arch4Sm90ELb0ELb0ELb1ELb1ELb0ELb0ELb0ELb1ELb1ELb1ELb1ELb0EEENS1_21CollectiveEpilogueFwdINS6_IJSA_SC_SB_EEES9_SE_SG_Li256ELb1ELb1ELb1ELb0EEENS1_36VarlenDynamicPersistentTileSchedulerILi128ELi112ELi256ELi128ELb1ELb1ELb1ELb0ELb1ELb1EEEEEEEEEvNT_6ParamsE)
        .other          _ZN7cutlass13device_kernelIN5flash11enable_sm90INS1_16FlashAttnFwdSm90INS1_25CollectiveMainloopFwdSm90ILi2EN4cute5tupleIJNS5_1CILi1EEES8_S8_EEENS6_IJNS7_ILi128EEENS7_ILi112EEENS7_ILi192EEEEEELi192ENS_6half_tEfNS_4arch4Sm90ELb0ELb0ELb1ELb1ELb0ELb0ELb0ELb1ELb1ELb1ELb1ELb0EEENS1_21CollectiveEpilogueFwdINS6_IJSA_SC_SB_EEES9_SE_SG_Li256ELb1ELb1ELb1ELb0EEENS1_36VarlenDynamicPersistentTileSchedulerILi128ELi112ELi256ELi128ELb1ELb1ELb1ELb0ELb1ELb1EEEEEEEEEvNT_6ParamsE,@"STO_CUDA_ENTRY STV_DEFAULT"
_ZN7cutlass13device_kernelIN5flash11enable_sm90INS1_16FlashAttnFwdSm90INS1_25CollectiveMainloopFwdSm90ILi2EN4cute5tupleIJNS5_1CILi1EEES8_S8_EEENS6_IJNS7_ILi128EEENS7_ILi112EEENS7_ILi192EEEEEELi192ENS_6half_tEfNS_4arch4Sm90ELb0ELb0ELb1ELb1ELb0ELb0ELb0ELb1ELb1ELb1ELb1ELb0EEENS1_21CollectiveEpilogueFwdINS6_IJSA_SC_SB_EEES9_SE_SG_Li256ELb1ELb1ELb1ELb0EEENS1_36VarlenDynamicPersistentTileSchedulerILi128ELi112ELi256ELi128ELb1ELb1ELb1ELb0ELb1ELb1EEEEEEEEEvNT_6ParamsE:
        /* <DEDUP_REMOVED lines=18> */
.L_x_3381:
[----:B------:R-:W-:Y:S05]  /*0120*/  BSYNC B0 ;  /* 0x0000000000007941 */ /* 0x000fea0003800000 */
.L_x_3380:
        /* <DEDUP_REMOVED lines=41> */
.L_x_3382:
        /* <DEDUP_REMOVED lines=22> */
.L_x_3383:
        /* <DEDUP_REMOVED lines=18> */
.L_x_3384:
        /* <DEDUP_REMOVED lines=22> */
.L_x_3385:
        /* <DEDUP_REMOVED lines=22> */
.L_x_3386:
        /* <DEDUP_REMOVED lines=8> */
.L_x_3388:
        /* <DEDUP_REMOVED lines=14> */
[----:B0-----:R-:W2:Y:S01]  /*0a60*/  LDL R2, [R1+0x68] ;  /* 0x0000680001027983 */ /* 0x001ea20000100800 */
[----:B------:R-:W-:Y:S01]  /*0a70*/  R2UR UR5, R9 ;  /* 0x00000000090572ca */ /* 0x000fe200000e0000 */
[----:B------:R-:W-:Y:S01]  /*0a80*/  IMAD.MOV.U32 R232, RZ, RZ, RZ ;  /* 0x000000ffffe87224 */ /* 0x000fe200078e00ff */
[----:B------:R-:W-:Y:S01]  /*0a90*/  R2UR UR6, R10 ;  /* 0x000000000a0672ca */ /* 0x000fe200000e0000 */
[----:B------:R-:W0:Y:S01]  /*0aa0*/  S2R R0, SR_TID.X ;  /* 0x0000000000007919 */ /* 0x000e220000002100 */
[----:B------:R-:W-:Y:S02]  /*0ab0*/  R2UR UR7, R11 ;  /* 0x000000000b0772ca */ /* 0x000fe400000e0000 */
[----:B------:R-:W-:Y:S01]  /*0ac0*/  CS2R R16, SRZ ;  /* 0x0000000000107805 */ /* 0x000fe2000001ff00 */
[----:B0-----:R-:W-:-:S05]  /*0ad0*/  VIADD R12, R0, 0xffffff80 ;  /* 0xffffff80000c7836 */ /* 0x001fca0000000000 */
[----:B------:R-:W-:-:S04]  /*0ae0*/  SHF.R.S32.HI R0, RZ, 0x1f, R12 ;  /* 0x0000001fff007819 */ /* 0x000fc8000001140c */
[CC--:B------:R-:W-:Y:S02]  /*0af0*/  LEA.HI R4, R0.reuse, R12.reuse, RZ, 0x5 ;  /* 0x0000000c00047211 */ /* 0x0c0fe400078f28ff */
[CC--:B------:R-:W-:Y:S02]  /*0b00*/  LEA.HI R3, R0.reuse, R12.reuse, RZ, 0x4 ;  /* 0x0000000c00037211 */ /* 0x0c0fe400078f20ff */
[----:B------:R-:W-:Y:S01]  /*0b10*/  LEA.HI R11, R0, R12, RZ, 0x2 ;  /* 0x0000000c000b7211 */ /* 0x000fe200078f10ff */
[----:B------:R-:W-:Y:S01]  /*0b20*/  IMAD.SHL.U32 R5, R4, 0x20, RZ ;  /* 0x0000002004057824 */ /* 0x000fe200078e00ff */
[----:B------:R-:W-:Y:S02]  /*0b30*/  LOP3.LUT R4, R3, 0x3fffff0, RZ, 0xc0, !PT ;  /* 0x03fffff003047812 */ /* 0x000fe400078ec0ff */
[----:B------:R-:W-:Y:S02]  /*0b40*/  LOP3.LUT R11, R11, 0xfffffffc, RZ, 0xc0, !PT ;  /* 0xfffffffc0b0b7812 */ /* 0x000fe400078ec0ff */
[----:B------:R-:W-:Y:S01]  /*0b50*/  LOP3.LUT R5, R5, 0xfffffc00, RZ, 0xc0, !PT ;  /* 0xfffffc0005057812 */ /* 0x000fe200078ec0ff */
[----:B------:R-:W-:-:S02]  /*0b60*/  IMAD.IADD R4, R12, 0x1, -R4 ;  /* 0x000000010c047824 */ /* 0x000fc400078e0a04 */
[----:B------:R-:W-:Y:S01]  /*0b70*/  IMAD.IADD R11, R12, 0x1, -R11 ;  /* 0x000000010c0b7824 */ /* 0x000fe200078e0a0b */
[----:B--2---:R-:W-:Y:S02]  /*0b80*/  R2UR UR4, R2 ;  /* 0x00000000020472ca */ /* 0x004fe400000e0000 */
[CC--:B------:R-:W-:Y:S02]  /*0b90*/  LEA.HI R2, R0.reuse, R12.reuse, RZ, 0x7 ;  /* 0x0000000c00027211 */ /* 0x0c0fe400078f38ff */
[----:B------:R-:W-:Y:S02]  /*0ba0*/  LEA.HI R0, R0, R12, RZ, 0x3 ;  /* 0x0000000c00007211 */ /* 0x000fe400078f18ff */
[----:B------:R-:W-:Y:S02]  /*0bb0*/  LOP3.LUT R234, R2, 0xffffff80, RZ, 0xc0, !PT ;  /* 0xffffff8002ea7812 */ /* 0x000fe400078ec0ff */
[----:B------:R-:W-:Y:S02]  /*0bc0*/  SHF.R.S32.HI R13, RZ, 0x7, R2 ;  /* 0x00000007ff0d7819 */ /* 0x000fe40000011402 */
[----:B------:R-:W-:Y:S01]  /*0bd0*/  LOP3.LUT R19, R0, 0xfffffff8, RZ, 0xc0, !PT ;  /* 0xfffffff800137812 */ /* 0x000fe200078ec0ff */
[----:B------:R-:W-:Y:S01]  /*0be0*/  IMAD.IADD R234, R12, 0x1, -R234 ;  /* 0x000000010cea7824 */ /* 0x000fe200078e0aea */
[----:B------:R-:W-:Y:S01]  /*0bf0*/  LEA.HI R2, R2, R13, RZ, 0x1 ;  /* 0x0000000d02027211 */ /* 0x000fe200078f08ff */
[----:B------:R-:W-:Y:S01]  /*0c00*/  ULOP3.LUT UR4, UR4, 0x1, URZ, 0xfc, !UPT ;  /* 0x0000000104047892 */ /* 0x000fe2000f8efc3f */
[----:B------:R-:W-:Y:S01]  /*0c10*/  SHF.R.S32.HI R230, RZ, 0x3, R0 ;  /* 0x00000003ffe67819 */ /* 0x000fe20000011400 */
[----:B------:R-:W-:Y:S01]  /*0c20*/  IMAD.IADD R19, R12, 0x1, -R19 ;  /* 0x000000010c137824 */ /* 0x000fe200078e0a13 */
[----:B------:R-:W-:-:S02]  /*0c30*/  SHF.R.S32.HI R7, RZ, 0x1f, R234 ;  /* 0x0000001fff077819 */ /* 0x000fc400000114ea */
[----:B------:R-:W-:Y:S02]  /*0c40*/  LOP3.LUT R2, R2, 0x3fffffe, RZ, 0xc0, !PT ;  /* 0x03fffffe02027812 */ /* 0x000fe400078ec0ff */
[CC--:B------:R-:W-:Y:S02]  /*0c50*/  LEA.HI R8, R7.reuse, R234.reuse, RZ, 0x2 ;  /* 0x000000ea07087211 */ /* 0x0c0fe400078f10ff */
[----:B------:R-:W-:Y:S01]  /*0c60*/  LEA.HI R7, R7, R234, RZ, 0x5 ;  /* 0x000000ea07077211 */ /* 0x000fe200078f28ff */
[----:B------:R-:W-:Y:S01]  /*0c70*/  IMAD.IADD R2, R13, 0x1, -R2 ;  /* 0x000000010d027824 */ /* 0x000fe200078e0a02 */
[--C-:B------:R-:W-:Y:S02]  /*0c80*/  SHF.R.S32.HI R9, RZ, 0x2, R8.reuse ;  /* 0x00000002ff097819 */ /* 0x100fe40000011408 */
[----:B------:R-:W-:Y:S02]  /*0c90*/  SHF.R.S32.HI R6, RZ, 0x1f, R8 ;  /* 0x0000001fff067819 */ /* 0x000fe40000011408 */
[----:B------:R-:W-:-:S02]  /*0ca0*/  SHF.R.S32.HI R7, RZ, 0x5, R7 ;  /* 0x00000005ff077819 */ /* 0x000fc40000011407 */
[----:B------:R-:W-:-:S04]  /*0cb0*/  LEA.HI R6, R6, R9, RZ, 0x3 ;  /* 0x0000000906067211 */ /* 0x000fc800078f18ff */
[----:B------:R-:W-:Y:S01]  /*0cc0*/  LOP3.LUT R10, R6, 0xfffffff8, RZ, 0xc0, !PT ;  /* 0xfffffff8060a7812 */ /* 0x000fe200078ec0ff */
[----:B------:R-:W-:Y:S01]  /*0cd0*/  IMAD R6, R4, 0x40, R5 ;  /* 0x0000004004067824 */ /* 0x000fe200078e0205 */
[----:B------:R-:W-:Y:S02]  /*0ce0*/  SHF.R.S32.HI R4, RZ, 0x4, R3 ;  /* 0x00000004ff047819 */ /* 0x000fe40000011403 */
[----:B------:R-:W-:Y:S01]  /*0cf0*/  LEA.HI R5, R11, R11, RZ, 0x1 ;  /* 0x0000000b0b057211 */ /* 0x000fe200078f08ff */
[----:B------:R-:W-:Y:S01]  /*0d00*/  IMAD.IADD R10, R9, 0x1, -R10 ;  /* 0x00000001090a7824 */ /* 0x000fe200078e0a0a */
[----:B------:R-:W-:-:S03]  /*0d10*/  LEA.HI R3, R3, R4, RZ, 0x1 ;  /* 0x0000000403037211 */ /* 0x000fc600078f08ff */
[----:B------:R-:W-:Y:S01]  /*0d20*/  IMAD R7, R7, 0x10, R10 ;  /* 0x0000001007077824 */ /* 0x000fe200078e020a */
[----:B------:R-:W-:-:S03]  /*0d30*/  LOP3.LUT R3, R3, 0x1ffffffe, RZ, 0xc0, !PT ;  /* 0x1ffffffe03037812 */ /* 0x000fc600078ec0ff */
[----:B------:R-:W-:Y:S02]  /*0d40*/  IMAD R2, R2, 0x40, R7 ;  /* 0x0000004002027824 */ /* 0x000fe400078e0207 */
[----:B------:R-:W-:Y:S01]  /*0d50*/  IMAD.IADD R3, R4, 0x1, -R3 ;  /* 0x0000000104037824 */ /* 0x000fe200078e0a03 */
[----:B------:R-:W-:-:S03]  /*0d60*/  LOP3.LUT R4, R5, 0x1ffffffe, RZ, 0xc0, !PT ;  /* 0x1ffffffe05047812 */ /* 0x000fc600078ec0ff */
[----:B------:R-:W-:Y:S01]  /*0d70*/  IMAD R5, R3, 0x8, R6 ;  /* 0x0000000803057824 */ /* 0x000fe200078e0206 */
[----:B------:R-:W-:Y:S01]  /*0d80*/  LOP3.LUT R3, R8, 0x7ffffffc, RZ, 0xc0, !PT ;  /* 0x7ffffffc08037812 */ /* 0x000fe200078ec0ff */
[----:B------:R-:W-:-:S03]  /*0d90*/  IMAD.IADD R4, R11, 0x1, -R4 ;  /* 0x000000010b047824 */ /* 0x000fc600078e0a04 */
[----:B------:R0:W-:Y:S01]  /*0da0*/  STL [R1+0x5c], R5 ;  /* 0x00005c0501007387 */ /* 0x0001e20000100800 */
[----:B------:R-:W-:-:S03]  /*0db0*/  IMAD.IADD R3, R234, 0x1, -R3 ;  /* 0x00000001ea037824 */ /* 0x000fc600078e0a03 */
[----:B------:R-:W-:Y:S01]  /*0dc0*/  STL [R1+0x54], R2 ;  /* 0x0000540201007387 */ /* 0x000fe20000100800 */
[----:B------:R-:W-:-:S04]  /*0dd0*/  IMAD.SHL.U32 R204, R3, 0x2, RZ ;  /* 0x0000000203cc7824 */ /* 0x000fc800078e00ff */
[C---:B------:R-:W-:Y:S02]  /*0de0*/  VIADD R226, R204.reuse, 0x10 ;  /* 0x00000010cce27836 */ /* 0x040fe40000000000 */
[C---:B------:R-:W-:Y:S02]  /*0df0*/  VIADD R223, R204.reuse, 0x28 ;  /* 0x00000028ccdf7836 */ /* 0x040fe40000000000 */
        /* <DEDUP_REMOVED lines=12> */
[----:B------:R-:W-:Y:S01]  /*0ec0*/  VIADD R227, R204, 0x8 ;  /* 0x00000008cce37836 */ /* 0x000fe20000000000 */
[----:B------:R-:W-:Y:S01]  /*0ed0*/  SHF.R.S32.HI R0, RZ, 0x1f, R208 ;  /* 0x0000001fff007819 */ /* 0x000fe200000114d0 */
[----:B------:R-:W-:Y:S01]  /*0ee0*/  IMAD R0, R4, 0x8, R2 ;  /* 0x0000000804007824 */ /* 0x000fe200078e0202 */
[----:B------:R0:W-:Y:S01]  /*0ef0*/  STL [R1+0x60], R5 ;  /* 0x0000600501007387 */ /* 0x0001e20000100800 */
[C---:B------:R-:W-:Y:S01]  /*0f00*/  VIADD R225, R204.reuse, 0x18 ;  /* 0x00000018cce17836 */ /* 0x040fe20000000000 */
[----:B------:R-:W-:Y:S01]  /*0f10*/  SHF.R.S32.HI R3, RZ, 0x1f, R227 ;  /* 0x0000001fff037819 */ /* 0x000fe200000114e3 */
[C---:B------:R-:W-:Y:S01]  /*0f20*/  VIADD R224, R204.reuse, 0x20 ;  /* 0x00000020cce07836 */ /* 0x040fe20000000000 */
[----:B------:R1:W-:Y:S01]  /*0f30*/  STL [R1+0x58], R0 ;  /* 0x0000580001007387 */ /* 0x0003e20000100800 */
[----:B------:R-:W-:-:S02]  /*0f40*/  VIADD R222, R204, 0x30 ;  /* 0x00000030ccde7836 */ /* 0x000fc40000000000 */
        /* <DEDUP_REMOVED lines=27> */
.L_x_3435:
        /* <DEDUP_REMOVED lines=15> */
[----:B------:R-:W-:Y:S01]  /*11f0*/  USHF.R.S32.HI UR14, URZ, 0x1f, UR4 ;  /* 0x0000001f3f0e7899 */ /* 0x000fe20008011404 */
[----:B------:R-:W-:Y:S01]  /*1200*/  IMAD.U32 R229, RZ, RZ, UR5 ;  /* 0x00000005ffe57e24 */ /* 0x000fe2000f8e00ff */
[----:B------:R-:W-:Y:S02]  /*1210*/  @UP0 ULEA UR8, UP2, UR4, UR8, 0x2 ;  /* 0x0000000804080291 */ /* 0x000fe4000f84103f */
[----:B------:R-:W-:Y:S02]  /*1220*/  IMAD.U32 R231, RZ, RZ, UR4 ;  /* 0x00000004ffe77e24 */ /* 0x000fe4000f8e00ff */
        /* <DEDUP_REMOVED lines=8> */
[----:B------:R-:W-:Y:S02]  /*12b0*/  ULOP3.LUT UR5, UR6, 0xffff, URZ, 0xc0, !UPT ;  /* 0x0000ffff06057892 */ /* 0x000fe4000f8ec03f */
[----:B------:R-:W-:Y:S01]  /*12c0*/  IMAD.U32 R5, RZ, RZ, UR11 ;  /* 0x0000000bff057e24 */ /* 0x000fe2000f8e00ff */
[----:B------:R-:W2:Y:S01]  /*12d0*/  @P0 LDG.E R2, desc[UR12][R2.64] ;  /* 0x0000000c02020981 */ /* 0x000ea2000c1e1900 */
[----:B------:R-:W-:-:S03]  /*12e0*/  ULDC UR4, c[0x0][0x424] ;  /* 0x0001090000047ab9 */ /* 0x000fc60000000800 */
[----:B------:R-:W3:Y:S01]  /*12f0*/  @P1 LDG.E R4, desc[UR12][R4.64] ;  /* 0x0000000c04041981 */ /* 0x000ee2000c1e1900 */
[----:B------:R-:W-:Y:S01]  /*1300*/  UISETP.NE.U32.AND UP0, UPT, UR8, URZ, UPT ;  /* 0x0000003f0800728c */ /* 0x000fe2000bf05070 */
[----:B------:R-:W-:Y:S01]  /*1310*/  IMAD.U32 R228, RZ, RZ, UR5 ;  /* 0x00000005ffe47e24 */ /* 0x000fe2000f8e00ff */
[----:B------:R-:W-:Y:S01]  /*1320*/  ULDC UR5, c[0x0][0x2f0] ;  /* 0x0000bc0000057ab9 */ /* 0x000fe20000000800 */
[----:B------:R-:W-:Y:S01]  /*1330*/  UMOV UR51, URZ ;  /* 0x0000003f00337c82 */ /* 0x000fe20008000000 */
[----:B------:R-:W-:Y:S02]  /*1340*/  UISETP.NE.AND.EX UP0, UPT, UR9, URZ, UPT, UP0 ;  /* 0x0000003f0900728c */ /* 0x000fe4000bf05300 */
[----:B------:R-:W-:Y:S02]  /*1350*/  ULOP3.LUT UR7, UR6, 0xff0000, URZ, 0xc0, !UPT ;  /* 0x00ff000006077892 */ /* 0x000fe4000f8ec03f */
[----:B------:R-:W-:Y:S02]  /*1360*/  USEL UR4, UR4, 0x1, UP0 ;  /* 0x0000000104047887 */ /* 0x000fe40008000000 */
[----:B------:R-:W-:-:S02]  /*1370*/  ULOP3.LUT UR6, UR6, 0xff000000, URZ, 0xc0, !UPT ;  /* 0xff00000006067892 */ /* 0x000fc4000f8ec03f */
[----:B------:R-:W-:Y:S01]  /*1380*/  UIMAD UR4, UR4, UR5, URZ ;  /* 0x00000005040472a4 */ /* 0x000fe2000f8e023f */
[----:B--2---:R-:W-:-:S06]  /*1390*/  @P0 R2UR UR51, R2 ;  /* 0x00000000023302ca */ /* 0x004fcc00000e0000 */
[----:B---3--:R-:W-:Y:S01]  /*13a0*/  @P1 R2UR UR4, R4 ;  /* 0x00000000040412ca */ /* 0x008fe200000e0000 */
[----:B-----5:R-:W-:-:S14]  /*13b0*/  @P1 BRA `(.L_x_3389) ;  /* 0x00000000003c1947 */ /* 0x020fdc0003800000 */
        /* <DEDUP_REMOVED lines=15> */
.L_x_3389:
[----:B------:R-:W-:Y:S02]  /*14b0*/  UIADD3 UR51, -UR51, UR4, URZ ;  /* 0x0000000433337290 */ /* 0x000fe4000fffe13f */
[----:B------:R-:W-:Y:S02]  /*14c0*/  USHF.R.U32.HI UR6, URZ, 0x8, UR6 ;  /* 0x000000083f067899 */ /* 0x000fe40008011606 */
[----:B------:R-:W-:Y:S02]  /*14d0*/  UISETP.GE.AND UP0, UPT, UR51, 0x1, UPT ;  /* 0x000000013300788c */ /* 0x000fe4000bf06270 */
[----:B------:R-:W-:Y:S02]  /*14e0*/  UIADD3 UR5, UR51, 0x6f, URZ ;  /* 0x0000006f33057890 */ /* 0x000fe4000fffe03f */
[----:B------:R-:W-:Y:S02]  /*14f0*/  ULEA.HI UR7, UR7, UR6, URZ, 0x10 ;  /* 0x0000000607077291 */ /* 0x000fe4000f8f803f */
[----:B------:R-:W-:Y:S01]  /*1500*/  PLOP3.LUT P0, PT, PT, PT, UP0, 0x80, 0x0 ;  /* 0x000000000000781c */ /* 0x000fe20003f0f008 */
[----:B------:R-:W-:Y:S01]  /*1510*/  UMOV UR4, URZ ;  /* 0x0000003f00047c82 */ /* 0x000fe20008000000 */
[----:B------:R-:W-:-:S02]  /*1520*/  ULOP3.LUT UR8, UR7, 0xff, URZ, 0xc0, !UPT ;  /* 0x000000ff07087892 */ /* 0x000fc4000f8ec03f */
[----:B------:R-:W-:Y:S02]  /*1530*/  UIMAD.WIDE UR4, UR5, -0x6db6db6d, UR4 ;  /* 0x92492493050478a5 */ /* 0x000fe4000f8e0204 */
[----:B------:R-:W-:Y:S02]  /*1540*/  USHF.R.U32.HI UR7, URZ, 0x10, UR7 ;  /* 0x000000103f077899 */ /* 0x000fe40008011607 */
[----:B------:R-:W-:Y:S01]  /*1550*/  USHF.R.U32.HI UR6, URZ, 0x1f, UR5 ;  /* 0x0000001f3f067899 */ /* 0x000fe20008011605 */
[----:B------:R-:W-:Y:S02]  /*1560*/  IMAD.U32 R23, RZ, RZ, UR8 ;  /* 0x00000008ff177e24 */ /* 0x000fe4000f8e00ff */
        /* <DEDUP_REMOVED lines=41> */
.L_x_3390:
        /* <DEDUP_REMOVED lines=21> */
[----:B------:R-:W-:Y:S02]  /*1950*/  CS2R R92, SRZ ;  /* 0x00000000005c7805 */ /* 0x000fe4000001ff00 */
[----:B------:R-:W-:-:S02]  /*1960*/  CS2R R90, SRZ ;  /* 0x00000000005a7805 */ /* 0x000fc4000001ff00 */
[----:B------:R-:W-:Y:S01]  /*1970*/  R2UR UR50, R0 ;  /* 0x00000000003272ca */ /* 0x000fe200000e0000 */
        /* <DEDUP_REMOVED lines=47> */
[----:B------:R-:W-:-:S05]  /*1c70*/  SHF.R.S32.HI R4, RZ, 0x7, R4 ;  /* 0x00000007ff047819 */ /* 0x000fca0000011404 */
        /* <DEDUP_REMOVED lines=25> */
.L_x_3392:
[----:B------:R-:W2:Y:S01]  /*1e10*/  LDL R2, [R1+0x60] ;  /* 0x0000600001027983 */ /* 0x000ea20000100800 */
[----:B------:R-:W0:Y:S01]  /*1e20*/  S2UR UR5, SR_CgaCtaId ;  /* 0x00000000000579c3 */ /* 0x000e220000008800 */
[----:B------:R-:W-:Y:S01]  /*1e30*/  LEA.HI R0, R232, R232, RZ, 0x1 ;  /* 0x000000e8e8007211 */ /* 0x000fe200078f08ff */
[----:B------:R-:W-:Y:S01]  /*1e40*/  UMOV UR4, 0x400 ;  /* 0x0000040000047882 */ /* 0x000fe20000000000 */
[----:B------:R-:W-:Y:S02]  /*1e50*/  BSSY B0, `(.L_x_3393) ;  /* 0x000000b000007945 */ /* 0x000fe40003800000 */
[----:B------:R-:W-:-:S05]  /*1e60*/  LOP3.LUT R3, R0, 0xfffffffe, RZ, 0xc0, !PT ;  /* 0xfffffffe00037812 */ /* 0x000fca00078ec0ff */
[----:B------:R-:W-:-:S05]  /*1e70*/  IMAD.IADD R3, R232, 0x1, -R3 ;  /* 0x00000001e8037824 */ /* 0x000fca00078e0a03 */
[----:B------:R-:W-:Y:S01]  /*1e80*/  SHF.L.U32 R3, R3, 0x1f, RZ ;  /* 0x0000001f03037819 */ /* 0x000fe200000006ff */
[----:B0-----:R-:W-:Y:S01]  /*1e90*/  ULEA UR4, UR5, UR4, 0x18 ;  /* 0x0000000405047291 */ /* 0x001fe2000f8ec03f */
[----:B--2---:R-:W-:-:S05]  /*1ea0*/  R2UR UR6, R2 ;  /* 0x00000000020672ca */ /* 0x004fca00000e0000 */
[----:B------:R-:W-:-:S04]  /*1eb0*/  IMAD.U32 R2, RZ, RZ, UR4 ;  /* 0x00000004ff027e24 */ /* 0x000fc8000f8e00ff */
[----:B------:R-:W0:Y:S04]  /*1ec0*/  SYNCS.PHASECHK.TRANS64.TRYWAIT P1, [R2+URZ+0x36800], R3 ;  /* 0x03680003020075a7 */ /* 0x000e28000802017f */
[----:B------:R-:W-:-:S05]  /*1ed0*/  IMAD.U32 R0, RZ, RZ, UR6 ;  /* 0x00000006ff007e24 */ /* 0x000fca000f8e00ff */
[----:B------:R-:W-:Y:S01]  /*1ee0*/  ISETP.NE.AND P0, PT, R0, 0x3, PT ;  /* 0x000000030000780c */ /* 0x000fe20003f05270 */
[----:B0-----:R-:W-:-:S12]  /*1ef0*/  @!P1 BRA `(.L_x_3394) ;  /* 0x0000014c00809947 */ /* 0x001fd80003800000 */
.L_x_3562:
[----:B------:R-:W-:Y:S05]  /*1f00*/  BSYNC B0 ;  /* 0x0000000000007941 */ /* 0x000fea0003800000 */
.L_x_3393:
[----:B------:R-:W-:Y:S05]  /*1f10*/  @!P0 BRA `(.L_x_3395) ;  /* 0x0000000000048947 */ /* 0x000fea0003800000 */
[----:B------:R-:W-:Y:S01]  /*1f20*/  BPT.TRAP 0x1 ;  /* 0x000000040000795c */ /* 0x000fe20000300000 */
.L_x_3395:
[----:B------:R-:W-:Y:S01]  /*1f30*/  IMAD R0, R16, 0x8, R2 ;  /* 0x0000000810007824 */ /* 0x000fe200078e0202 */
[----:B0-----:R-:W-:-:S04]  /*1f40*/  SHF.L.U32 R3, R17, 0x1f, RZ ;  /* 0x0000001f11037819 */ /* 0x001fc800000006ff */
[----:B------:R0:W1:Y:S01]  /*1f50*/  SYNCS.PHASECHK.TRANS64.TRYWAIT P2, [R0+URZ+0x36830], R3 ;  /* 0x03683003000075a7 */ /* 0x000062000804017f */
[----:B------:R-:W-:Y:S05]  /*1f60*/  @!P0 BRA `(.L_x_3396) ;  /* 0x0000000000048947 */ /* 0x000fea0003800000 */
[----:B------:R-:W-:Y:S01]  /*1f70*/  BPT.TRAP 0x1 ;  /* 0x000000040000795c */ /* 0x000fe20000300000 */
.L_x_3396:
[----:B------:R-:W2:Y:S01]  /*1f80*/  S2R R4, SR_TID.X ;  /* 0x0000000000047919 */ /* 0x000ea20000002100 */
[----:B------:R-:W-:Y:S01]  /*1f90*/  IMAD.MOV.U32 R119, RZ, RZ, RZ ;  /* 0x000000ffff777224 */ /* 0x000fe200078e00ff */
[----:B--2---:R-:W-:Y:S01]  /*1fa0*/  LOP3.LUT P1, RZ, R4, 0x7f, RZ, 0xc0, !PT ;  /* 0x0000007f04ff7812 */ /* 0x004fe2000782c0ff */
[----:B-1----:R-:W-:-:S12]  /*1fb0*/  @P2 BRA `(.L_x_3397) ;  /* 0x0000000000082947 */ /* 0x002fd80003800000 */
[----:B------:R-:W1:Y:S02]  /*1fc0*/  SYNCS.PHASECHK.TRANS64.TRYWAIT P2, [R0+URZ+0x36830], R3 ;  /* 0x03683003000075a7 */ /* 0x000e64000804017f */
[----:B-1----:R-:W-:Y:S05]  /*1fd0*/  @!P2 BRA `(.L_x_3398) ;  /* 0x0000014c005ca947 */ /* 0x002fea0003800000 */
.L_x_3397:
        /* <DEDUP_REMOVED lines=17> */
[----:B------:R-:W-:Y:S01]  /*20f0*/  UMOV UR16, UR52 ;  /* 0x0000003400107c82 */ /* 0x000fe20008000000 */
[----:B------:R-:W-:Y:S01]  /*2100*/  USHF.R.U32.HI UR4, URZ, 0x4, UR4 ;  /* 0x000000043f047899 */ /* 0x000fe20008011604 */
[----:B------:R-:W-:Y:S01]  /*2110*/  MOV R7, UR52 ;  /* 0x0000003400077c02 */ /* 0x000fe20008000f00 */
[----:B------:R-:W-:Y:S01]  /*2120*/  UMOV UR17, UR53 ;  /* 0x0000003500117c82 */ /* 0x000fe20008000000 */
[----:B------:R-:W-:Y:S01]  /*2130*/  UMOV UR19, 0x40000040 ;  /* 0x4000004000137882 */ /* 0x000fe20000000000 */
[----:B------:R-:W-:Y:S01]  /*2140*/  ULOP3.LUT UR4, UR4, 0x3fff, URZ, 0xc0, !UPT ;  /* 0x00003fff04047892 */ /* 0x000fe2000f8ec03f */
[----:B------:R-:W-:Y:S01]  /*2150*/  P2R R80, PR, RZ, 0x1 ;  /* 0x00000001ff507803 */ /* 0x000fe20000000000 */
[----:B------:R-:W-:Y:S01]  /*2160*/  UMOV UR20, UR52 ;  /* 0x0000003400147c82 */ /* 0x000fe20008000000 */
[----:B------:R-:W-:Y:S01]  /*2170*/  UMOV UR21, UR53 ;  /* 0x0000003500157c82 */ /* 0x000fe20008000000 */
[----:B------:R-:W-:Y:S01]  /*2180*/  ULOP3.LUT UR5, UR4, 0x10000, URZ, 0xfc, !UPT ;  /* 0x0001000004057892 */ /* 0x000fe2000f8efc3f */
[----:B01----:R-:W-:Y:S01]  /*2190*/  @!P1 VIADD R0, R0, 0x36840 ;  /* 0x0003684000009836 */ /* 0x003fe20000000000 */
[----:B------:R-:W-:Y:S01]  /*21a0*/  UMOV UR23, 0x40000040 ;  /* 0x4000004000177882 */ /* 0x000fe20000000000 */
[----:B------:R-:W-:Y:S01]  /*21b0*/  UMOV UR4, UR52 ;  /* 0x0000003400047c82 */ /* 0x000fe20008000000 */
[----:B------:R-:W-:Y:S01]  /*21c0*/  UIMAD UR48, UR48, 0xa80, UR5 ;  /* 0x00000a80303078a4 */ /* 0x000fe2000f8e0205 */
[--C-:B------:R-:W-:Y:S01]  /*21d0*/  IMAD.MOV.U32 R118, RZ, RZ, R119.reuse ;  /* 0x000000ffff767224 */ /* 0x100fe200078e0077 */
[----:B------:R-:W-:Y:S01]  /*21e0*/  UIADD3 UR24, UR49, 0x2, URZ ;  /* 0x0000000231187890 */ /* 0x000fe2000fffe03f */
[----:B------:R-:W-:Y:S01]  /*21f0*/  IMAD.U32 R5, RZ, RZ, UR5 ;  /* 0x00000005ff057e24 */ /* 0x000fe2000f8e00ff */
[----:B------:R-:W-:Y:S01]  /*2200*/  UIADD3 UR6, UR48, 0x80, URZ ;  /* 0x0000008030067890 */ /* 0x000fe2000fffe03f */
[----:B------:R-:W-:Y:S01]  /*2210*/  @!P1 PRMT R0, RZ, 0x654, R0 ;  /* 0x00000654ff009816 */ /* 0x000fe20000000000 */
[----:B------:R-:W-:Y:S01]  /*2220*/  UMOV UR5, UR53 ;  /* 0x0000003500057c82 */ /* 0x000fe20008000000 */
[----:B------:R-:W-:Y:S01]  /*2230*/  UMOV UR54, UR48 ;  /* 0x0000003000367c82 */ /* 0x000fe20008000000 */
[----:B------:R-:W-:Y:S01]  /*2240*/  UIADD3 UR10, UR48, 0x100, URZ ;  /* 0x00000100300a7890 */ /* 0x000fe2000fffe03f */
[----:B------:R-:W-:Y:S01]  /*2250*/  HGMMA.64x16x16.F32 R72, gdesc[UR52], RZ, !UPT, gsb0 ;  /* 0x00200000344879f0 */ /* 0x000fe2000c0008ff */
[----:B------:R-:W-:Y:S01]  /*2260*/  UIADD3 UR14, UR48, 0x180, URZ ;  /* 0x00000180300e7890 */ /* 0x000fe2000fffe03f */
[--C-:B------:R-:W-:Y:S01]  /*2270*/  IMAD.MOV.U32 R117, RZ, RZ, R119.reuse ;  /* 0x000000ffff757224 */ /* 0x100fe200078e0077 */
[----:B------:R-:W-:Y:S01]  /*2280*/  UIADD3 UR18, UR48, 0x200, URZ ;  /* 0x0000020030127890 */ /* 0x000fe2000fffe03f */
[--C-:B------:R-:W-:Y:S01]  /*2290*/  IMAD.MOV.U32 R116, RZ, RZ, R119.reuse ;  /* 0x000000ffff747224 */ /* 0x100fe200078e0077 */
[----:B------:R-:W-:Y:S01]  /*22a0*/  UIADD3 UR22, UR48, 0x280, URZ ;  /* 0x0000028030167890 */ /* 0x000fe2000fffe03f */
[--C-:B------:R-:W-:Y:S01]  /*22b0*/  IMAD.MOV.U32 R115, RZ, RZ, R119.reuse ;  /* 0x000000ffff737224 */ /* 0x100fe200078e0077 */
        /* <DEDUP_REMOVED lines=55> */
[----:B------:R-:W-:Y:S01]  /*2630*/  IMAD.MOV.U32 R81, RZ, RZ, R119 ;  /* 0x000000ffff517224 */ /* 0x000fe200078e0077 */
[----:B------:R-:W-:Y:S02]  /*2640*/  WARPGROUP.DEPBAR.LE gsb0, 0x0 ;  /* 0x00008000000079c5 */ /* 0x000fe40000010000 */
[----:B------:R-:W-:-:S06]  /*2650*/  WARPGROUP.ARRIVE ;  /* 0x00000000000079c5 */ /* 0x000fcc0000000000 */
[----:B------:R-:W-:Y:S01]  /*2660*/  HGMMA.64x16x16.F32 R56, gdesc[UR8], RZ, !UPT, gsb0 ;  /* 0x00200000083879f0 */ /* 0x000fe2000c0008ff */
[----:B------:R-:W-:Y:S02]  /*2670*/  UIADD3 UR8, UR48, 0x2, URZ ;  /* 0x0000000230087890 */ /* 0x000fe4000fffe03f */
[----:B------:R-:W-:Y:S01]  /*2680*/  UIADD3 UR10, UR48, 0x102, URZ ;  /* 0x00000102300a7890 */ /* 0x000fe2000fffe03f */
[----:B------:R-:W-:Y:S01]  /*2690*/  UMOV UR11, 0x40000040 ;  /* 0x40000040000b7882 */ /* 0x000fe20000000000 */
[----:B------:R-:W-:Y:S02]  /*26a0*/  WARPGROUP.DEPBAR.LE gsb0, 0x0 ;  /* 0x00008000000079c5 */ /* 0x000fe40000010000 */
[----:B------:R-:W-:-:S06]  /*26b0*/  WARPGROUP.ARRIVE ;  /* 0x00000000000079c5 */ /* 0x000fcc0000000000 */
[----:B------:R-:W-:Y:S01]  /*26c0*/  HGMMA.64x16x16.F32 R48, gdesc[UR12], RZ, !UPT, gsb0 ;  /* 0x002000000c3079f0 */ /* 0x000fe2000c0008ff */
        /* <DEDUP_REMOVED lines=72> */
[----:B------:R-:W-:-:S07]  /*2b50*/  UIADD3 UR7, UR48, 0x782, URZ ;  /* 0x0000078230077890 */ /* 0x000fce000fffe03f */
[----:B------:R-:W-:Y:S01]  /*2b60*/  UMOV UR54, UR7 ;  /* 0x0000000700367c82 */ /* 0x000fe20008000000 */
        /* <DEDUP_REMOVED lines=367> */
[----:B------:R-:W-:Y:S01]  /*4260*/  R2UR UR13, R3 ;  /* 0x00000000030d72ca */ /* 0x000fe200000e0000 */
[----:B------:R-:W-:Y:S01]  /*4270*/  ULDC UR14, c[0x0][0x988] ;  /* 0x00026200000e7ab9 */ /* 0x000fe20000000800 */
[----:B------:R-:W-:Y:S01]  /*4280*/  R2UR UR12, R4 ;  /* 0x00000000040c72ca */ /* 0x000fe200000e0000 */
        /* <DEDUP_REMOVED lines=39> */
[----:B------:R-:W-:Y:S01]  /*4500*/  UMOV UR47, 0x40000040 ;  /* 0x40000040002f7882 */ /* 0x000fe20000000000 */
[----:B------:R-:W-:Y:S01]  /*4510*/  FMUL.FTZ R75, R75, UR6 ;  /* 0x000000064b4b7c20 */ /* 0x000fe20008410000 */
[----:B------:R-:W-:Y:S01]  /*4520*/  FMUL.FTZ R78, R78, UR6 ;  /* 0x000000064e4e7c20 */ /* 0x000fe20008410000 */
[----:B------:R-:W-:-:S04]  /*4530*/  FMUL.FTZ R79, R79, UR6 ;  /* 0x000000064f4f7c20 */ /* 0x000fc80008410000 */
[----:B------:R-:W-:Y:S08]  /*4540*/  MUFU.TANH R73, R73 ;  /* 0x0000004900497308 */ /* 0x000ff00000002400 */
[----:B------:R-:W-:Y:S08]  /*4550*/  MUFU.TANH R76, R76 ;  /* 0x0000004c004c7308 */ /* 0x000ff00000002400 */
[----:B------:R-:W0:Y:S08]  /*4560*/  MUFU.TANH R3, R74 ;  /* 0x0000004a00037308 */ /* 0x000e300000002400 */
[----:B------:R-:W-:Y:S08]  /*4570*/  MUFU.TANH R77, R77 ;  /* 0x0000004d004d7308 */ /* 0x000ff00000002400 */
[----:B------:R1:W2:Y:S08]  /*4580*/  MUFU.TANH R4, R75 ;  /* 0x0000004b00047308 */ /* 0x0002b00000002400 */
[----:B------:R3:W4:Y:S01]  /*4590*/  MUFU.TANH R6, R78 ;  /* 0x0000004e00067308 */ /* 0x0007220000002400 */
[----:B-1----:R-:W-:Y:S01]  /*45a0*/  IMAD.MOV.U32 R75, RZ, RZ, R119 ;  /* 0x000000ffff4b7224 */ /* 0x002fe200078e0077 */
        /* <DEDUP_REMOVED lines=13> */
[----:B------:R-:W-:Y:S01]  /*4680*/  FMUL.FTZ R70, R70, UR6 ;  /* 0x0000000646467c20 */ /* 0x000fe20008410000 */
[----:B---3--:R-:W-:-:S03]  /*4690*/  IMAD.MOV.U32 R78, RZ, RZ, R119 ;  /* 0x000000ffff4e7224 */ /* 0x008fc600078e0077 */
[----:B------:R-:W-:Y:S08]  /*46a0*/  MUFU.TANH R10, R66 ;  /* 0x00000042000a7308 */ /* 0x000ff00000002400 */
[----:B------:R-:W-:Y:S08]  /*46b0*/  MUFU.TANH R65, R65 ;  /* 0x0000004100417308 */ /* 0x000ff00000002400 */
[----:B------:R-:W-:Y:S08]  /*46c0*/  MUFU.TANH R11, R67 ;  /* 0x00000043000b7308 */ /* 0x000ff00000002400 */
[----:B------:R-:W-:Y:S08]  /*46d0*/  MUFU.TANH R8, R68 ;  /* 0x0000004400087308 */ /* 0x000ff00000002400 */
[----:B------:R1:W3:Y:S08]  /*46e0*/  MUFU.TANH R9, R79 ;  /* 0x0000004f00097308 */ /* 0x0002f00000002400 */
[----:B------:R-:W-:Y:S01]  /*46f0*/  MUFU.TANH R13, R71 ;  /* 0x00000047000d7308 */ /* 0x000fe20000002400 */
[----:B-1----:R-:W-:Y:S01]  /*4700*/  IMAD.MOV.U32 R79, RZ, RZ, R119 ;  /* 0x000000ffff4f7224 */ /* 0x002fe200078e0077 */
        /* <DEDUP_REMOVED lines=10> */
[----:B------:R-:W-:Y:S01]  /*47b0*/  UMOV UR47, 0x40000040 ;  /* 0x40000040002f7882 */ /* 0x000fe20000000000 */
[----:B------:R-:W-:Y:S01]  /*47c0*/  FMUL.FTZ R59, R59, UR6 ;  /* 0x000000063b3b7c20 */ /* 0x000fe20008410000 */
[----:B------:R-:W-:Y:S01]  /*47d0*/  FMUL.FTZ R60, R60, UR6 ;  /* 0x000000063c3c7c20 */ /* 0x000fe20008410000 */
[----:B------:R-:W-:Y:S01]  /*47e0*/  FMUL.FTZ R61, R61, UR6 ;  /* 0x000000063d3d7c20 */ /* 0x000fe20008410000 */
        /* <DEDUP_REMOVED lines=14> */
[----:B------:R-:W-:Y:S01]  /*48d0*/  UIADD3 UR46, UR48, 0x986, URZ ;  /* 0x00000986302e7890 */ /* 0x000fe2000fffe03f */
[----:B------:R-:W-:Y:S01]  /*48e0*/  FMUL.FTZ R55, R55, UR6 ;  /* 0x0000000637377c20 */ /* 0x000fe20008410000 */
[----:B------:R-:W-:Y:S01]  /*48f0*/  UMOV UR47, 0x40000040 ;  /* 0x40000040002f7882 */ /* 0x000fe20000000000 */
[----:B------:R-:W-:Y:S01]  /*4900*/  FMUL.FTZ R52, R52, UR6 ;  /* 0x0000000634347c20 */ /* 0x000fe20008410000 */
[----:B------:R-:W-:Y:S01]  /*4910*/  FMUL.FTZ R54, R54, UR6 ;  /* 0x0000000636367c20 */ /* 0x000fe20008410000 */
[----:B------:R-:W-:Y:S01]  /*4920*/  FMUL.FTZ R53, R53, UR6 ;  /* 0x0000000635357c20 */ /* 0x000fe20008410000 */
[----:B------:R5:W-:Y:S01]  /*4930*/  MUFU.TANH R7, R48 ;  /* 0x0000003000077308 */ /* 0x000be20000002400 */
[----:B-1----:R-:W-:-:S07]  /*4940*/  IMAD.U32 R49, RZ, RZ, UR51 ;  /* 0x00000033ff317e24 */ /* 0x002fce000f8e00ff */
[----:B------:R1:W-:Y:S01]  /*4950*/  MUFU.TANH R66, R51 ;  /* 0x0000003300427308 */ /* 0x0003e20000002400 */
[----:B-----5:R-:W-:-:S07]  /*4960*/  IADD3 R48, R49, 0x70, -R204 ;  /* 0x0000007031307810 */ /* 0x020fce0007ffe8cc */
[----:B------:R-:W-:Y:S01]  /*4970*/  MUFU.TANH R59, R50 ;  /* 0x00000032003b7308 */ /* 0x000fe20000002400 */
[----:B-1----:R-:W-:Y:S01]  /*4980*/  IMAD.U32 R51, RZ, RZ, UR50 ;  /* 0x00000032ff337e24 */ /* 0x002fe2000f8e00ff */
[----:B------:R-:W-:-:S03]  /*4990*/  UIADD3 UR50, UR50, -0x2, URZ ;  /* 0xfffffffe32327890 */ /* 0x000fc6000fffe03f */
[----:B------:R-:W-:Y:S01]  /*49a0*/  IMAD R74, R51, -0x70, R48 ;  /* 0xffffff90334a7824 */ /* 0x000fe200078e0230 */
[----:B------:R-:W-:Y:S02]  /*49b0*/  UISETP.GE.AND UP0, UPT, UR50, UR7, UPT ;  /* 0x000000073200728c */ /* 0x000fe4000bf06270 */
[----:B------:R-:W1:Y:S02]  /*49c0*/  MUFU.TANH R12, R70 ;  /* 0x00000046000c7308 */ /* 0x000e640000002400 */
[C---:B------:R-:W-:Y:S02]  /*49d0*/  ISETP.GT.AND P4, PT, R74.reuse, RZ, PT ;  /* 0x000000ff4a00720c */ /* 0x040fe40003f84270 */
[C---:B------:R-:W-:Y:S02]  /*49e0*/  ISETP.GT.AND P2, PT, R74.reuse, 0x1, PT ;  /* 0x000000014a00780c */ /* 0x040fe40003f44270 */
[C---:B------:R-:W-:Y:S02]  /*49f0*/  ISETP.GT.AND P5, PT, R74.reuse, 0x10, PT ;  /* 0x000000104a00780c */ /* 0x040fe40003fa4270 */
[C---:B------:R-:W-:Y:S01]  /*4a00*/  ISETP.GT.AND P3, PT, R74.reuse, 0x8, PT ;  /* 0x000000084a00780c */ /* 0x040fe20003f64270 */
[----:B------:R-:W5:Y:S01]  /*4a10*/  MUFU.TANH R60, R60 ;  /* 0x0000003c003c7308 */ /* 0x000f620000002400 */
[----:B------:R-:W-:-:S02]  /*4a20*/  ISETP.GT.AND P6, PT, R74, 0x9, PT ;  /* 0x000000094a00780c */ /* 0x000fc40003fc4270 */
[----:B0-----:R-:W-:Y:S02]  /*4a30*/  FSEL R3, R3, -INF , P4 ;  /* 0xff80000003037808 */ /* 0x001fe40002000000 */
[----:B--2---:R-:W-:Y:S02]  /*4a40*/  FSEL R4, R4, -INF , P2 ;  /* 0xff80000004047808 */ /* 0x004fe40001000000 */
[----:B----4-:R-:W-:Y:S01]  /*4a50*/  FSEL R6, R6, -INF , P3 ;  /* 0xff80000006067808 */ /* 0x010fe20001800000 */
[----:B------:R-:W0:Y:S01]  /*4a60*/  MUFU.TANH R61, R61 ;  /* 0x0000003d003d7308 */ /* 0x000e220000002400 */
[----:B---3--:R-:W-:Y:S02]  /*4a70*/  FSEL R9, R9, -INF , P6 ;  /* 0xff80000009097808 */ /* 0x008fe40003000000 */
[----:B------:R-:W-:Y:S01]  /*4a80*/  FSEL R10, R10, -INF , P5 ;  /* 0xff8000000a0a7808 */ /* 0x000fe20002800000 */
[----:B------:R-:W-:Y:S02]  /*4a90*/  WARPGROUP.DEPBAR.LE gsb0, 0x0 ;  /* 0x00008000000079c5 */ /* 0x000fe40000010000 */
[----:B------:R-:W-:Y:S01]  /*4aa0*/  WARPGROUP.ARRIVE ;  /* 0x00000000000079c5 */ /* 0x000fe20000000000 */
[----:B------:R-:W-:Y:S01]  /*4ab0*/  FMUL.FTZ R40, R40, UR6 ;  /* 0x0000000628287c20 */ /* 0x000fe20008410000 */
[----:B------:R-:W-:Y:S01]  /*4ac0*/  FMUL.FTZ R42, R42, UR6 ;  /* 0x000000062a2a7c20 */ /* 0x000fe20008410000 */
[----:B------:R-:W-:Y:S01]  /*4ad0*/  FMUL.FTZ R46, R46, UR6 ;  /* 0x000000062e2e7c20 */ /* 0x000fe20008410000 */
[----:B------:R-:W-:Y:S01]  /*4ae0*/  FMUL.FTZ R49, R47, UR6 ;  /* 0x000000062f317c20 */ /* 0x000fe20008410000 */
[----:B------:R2:W-:Y:S01]  /*4af0*/  MUFU.TANH R62, R40 ;  /* 0x00000028003e7308 */ /* 0x0005e20000002400 */
[----:B------:R-:W-:Y:S01]  /*4b00*/  HGMMA.64x16x16.F32 R32, gdesc[UR44], R32, gsb0 ;  /* 0x002000002c2079f0 */ /* 0x000fe20008000820 */
[----:B------:R-:W-:Y:S01]  /*4b10*/  FSEL R47, R73, -INF , P2 ;  /* 0xff800000492f7808 */ /* 0x000fe20001000000 */
[----:B------:R-:W-:Y:S01]  /*4b20*/  FMUL.FTZ R43, R43, UR6 ;  /* 0x000000062b2b7c20 */ /* 0x000fe20008410000 */
[----:B------:R-:W-:Y:S01]  /*4b30*/  FMUL.FTZ R48, R45, UR6 ;  /* 0x000000062d307c20 */ /* 0x000fe20008410000 */
[----:B------:R-:W-:Y:S01]  /*4b40*/  FSEL R45, R76, -INF , P3 ;  /* 0xff8000004c2d7808 */ /* 0x000fe20001800000 */
[----:B------:R-:W-:Y:S01]  /*4b50*/  FMUL.FTZ R41, R41, UR6 ;  /* 0x0000000629297c20 */ /* 0x000fe20008410000 */
[----:B------:R-:W-:Y:S01]  /*4b60*/  UIADD3 UR46, UR48, 0xa06, URZ ;  /* 0x00000a06302e7890 */ /* 0x000fe2000fffe03f */
[----:B------:R3:W-:Y:S01]  /*4b70*/  MUFU.TANH R67, R42 ;  /* 0x0000002a00437308 */ /* 0x0007e20000002400 */
[----:B--2---:R-:W-:Y:S01]  /*4b80*/  FMUL.FTZ R40, R44, UR6 ;  /* 0x000000062c287c20 */ /* 0x004fe20008410000 */
[----:B------:R-:W-:Y:S01]  /*4b90*/  FSEL R44, R72, -INF , P4 ;  /* 0xff800000482c7808 */ /* 0x000fe20002000000 */
[----:B------:R-:W-:Y:S01]  /*4ba0*/  UMOV UR47, 0x40000040 ;  /* 0x40000040002f7882 */ /* 0x000fe20000000000 */
[C---:B------:R-:W-:Y:S01]  /*4bb0*/  ISETP.GT.AND P4, PT, R74.reuse, 0x11, PT ;  /* 0x000000114a00780c */ /* 0x040fe20003f84270 */
[----:B------:R-:W-:Y:S01]  /*4bc0*/  IMAD.MOV.U32 R76, RZ, RZ, R119 ;  /* 0x000000ffff4c7224 */ /* 0x000fe200078e0077 */
[----:B------:R-:W-:-:S02]  /*4bd0*/  ISETP.GT.AND P2, PT, R74, 0x18, PT ;  /* 0x000000184a00780c */ /* 0x000fc40003f44270 */
[----:B------:R2:W-:Y:S01]  /*4be0*/  MUFU.TANH R68, R43 ;  /* 0x0000002b00447308 */ /* 0x0005e20000002400 */
[----:B---3--:R-:W-:Y:S02]  /*4bf0*/  FSEL R42, R64, -INF , P5 ;  /* 0xff800000402a7808 */ /* 0x008fe40002800000 */
[----:B------:R-:W-:Y:S02]  /*4c00*/  ISETP.GT.AND P3, PT, R74, 0x19, PT ;  /* 0x000000194a00780c */ /* 0x000fe40003f64270 */
[----:B------:R-:W-:Y:S02]  /*4c10*/  FSEL R8, R8, -INF , P2 ;  /* 0xff80000008087808 */ /* 0x000fe40001000000 */
[C---:B------:R-:W-:Y:S01]  /*4c20*/  ISETP.GT.AND P5, PT, R74.reuse, 0x21, PT ;  /* 0x000000214a00780c */ /* 0x040fe20003fa4270 */
[----:B------:R3:W-:Y:S01]  /*4c30*/  MUFU.TANH R64, R46 ;  /* 0x0000002e00407308 */ /* 0x0007e20000002400 */
[----:B--2---:R-:W-:Y:S01]  /*4c40*/  FSEL R43, R77, -INF , P6 ;  /* 0xff8000004d2b7808 */ /* 0x004fe20003000000 */
[----:B------:R-:W-:Y:S01]  /*4c50*/  IMAD.MOV.U32 R77, RZ, RZ, R119 ;  /* 0x000000ffff4d7224 */ /* 0x000fe200078e0077 */
[----:B------:R-:W-:-:S02]  /*4c60*/  ISETP.GT.AND P6, PT, R74, 0x20, PT ;  /* 0x000000204a00780c */ /* 0x000fc40003fc4270 */
[----:B------:R-:W-:Y:S02]  /*4c70*/  FSEL R11, R11, -INF , P4 ;  /* 0xff8000000b0b7808 */ /* 0x000fe40002000000 */
[----:B-1----:R-:W-:Y:S01]  /*4c80*/  FSEL R12, R12, -INF , P2 ;  /* 0xff8000000c0c7808 */ /* 0x002fe20001000000 */
[----:B------:R1:W-:Y:S01]  /*4c90*/  MUFU.TANH R71, R48 ;  /* 0x0000003000477308 */ /* 0x0003e20000002400 */
[----:B---3--:R-:W-:Y:S02]  /*4ca0*/  FMNMX.FTZ R46, R44, R47, !PT ;  /* 0x0000002f2c2e7209 */ /* 0x008fe40007810000 */
[----:B------:R-:W-:Y:S02]  /*4cb0*/  ISETP.GT.AND P2, PT, R74, 0x29, PT ;  /* 0x000000294a00780c */ /* 0x000fe40003f44270 */
[----:B------:R-:W-:Y:S02]  /*4cc0*/  FSEL R13, R13, -INF , P3 ;  /* 0xff8000000d0d7808 */ /* 0x000fe40001800000 */
[----:B------:R-:W-:Y:S01]  /*4cd0*/  FSEL R14, R14, -INF , P6 ;  /* 0xff8000000e0e7808 */ /* 0x000fe20003000000 */
[----:B------:R2:W-:Y:S01]  /*4ce0*/  MUFU.TANH R63, R41 ;  /* 0x00000029003f7308 */ /* 0x0005e20000002400 */
[----:B-1----:R-:W-:-:S02]  /*4cf0*/  FMNMX.FTZ R48, R45, R46, !PT ;  /* 0x0000002e2d307209 */ /* 0x002fc40007810000 */
[----:B------:R-:W-:Y:S02]  /*4d00*/  FSEL R46, R56, -INF , P6 ;  /* 0xff800000382e7808 */ /* 0x000fe40003000000 */
[C---:B------:R-:W-:Y:S02]  /*4d10*/  ISETP.GT.AND P6, PT, R74.reuse, 0x31, PT ;  /* 0x000000314a00780c */ /* 0x040fe40003fc4270 */
[----:B------:R-:W-:Y:S01]  /*4d20*/  FSEL R15, R15, -INF , P5 ;  /* 0xff8000000f0f7808 */ /* 0x000fe20002800000 */
[----:B------:R1:W-:Y:S01]  /*4d30*/  MUFU.TANH R70, R40 ;  /* 0x0000002800467308 */ /* 0x0003e20000002400 */
[----:B--2---:R-:W-:Y:S02]  /*4d40*/  FSEL R41, R65, -INF , P4 ;  /* 0xff80000041297808 */ /* 0x004fe40002000000 */
[----:B------:R-:W-:Y:S01]  /*4d50*/  ISETP.GT.AND P4, PT, R74, 0x28, PT ;  /* 0x000000284a00780c */ /* 0x000fe20003f84270 */
[----:B------:R-:W-:Y:S02]  /*4d60*/  WARPGROUP.DEPBAR.LE gsb0, 0x0 ;  /* 0x00008000000079c5 */ /* 0x000fe40000010000 */
[----:B------:R-:W-:-:S02]  /*4d70*/  WARPGROUP.ARRIVE ;  /* 0x00000000000079c5 */ /* 0x000fc40000000000 */
[----:B------:R2:W-:Y:S01]  /*4d80*/  MUFU.TANH R65, R49 ;  /* 0x0000003100417308 */ /* 0x0005e20000002400 */
[----:B-1----:R-:W-:Y:S01]  /*4d90*/  FSEL R40, R69, -INF , P3 ;  /* 0xff80000045287808 */ /* 0x002fe20001800000 */
[----:B------:R-:W-:Y:S01]  /*4da0*/  FMUL.FTZ R33, R33, UR6 ;  /* 0x0000000621217c20 */ /* 0x000fe20008410000 */
[----:B------:R-:W-:Y:S01]  /*4db0*/  FMUL.FTZ R34, R34, UR6 ;  /* 0x0000000622227c20 */ /* 0x000fe20008410000 */
[----:B------:R-:W-:Y:S01]  /*4dc0*/  ISETP.GT.AND P3, PT, R74, 0x30, PT ;  /* 0x000000304a00780c */ /* 0x000fe20003f64270 */
[----:B------:R-:W-:Y:S01]  /*4dd0*/  HGMMA.64x16x16.F32 R24, gdesc[UR44], R24, gsb0 ;  /* 0x002000002c1879f0 */ /* 0x000fe20008000818 */
[----:B------:R-:W-:Y:S01]  /*4de0*/  FSEL R20, R20, -INF , P4 ;  /* 0xff80000014147808 */ /* 0x000fe20002000000 */
[----:B------:R-:W-:Y:S01]  /*4df0*/  FMUL.FTZ R35, R35, UR6 ;  /* 0x0000000623237c20 */ /* 0x000fe20008410000 */
[----:B------:R1:W-:Y:S01]  /*4e00*/  MUFU.TANH R56, R33 ;  /* 0x0000002100387308 */ /* 0x0003e20000002400 */
[----:B--2---:R-:W-:Y:S01]  /*4e10*/  FMNMX.FTZ R49, R43, R48, !PT ;  /* 0x000000302b317209 */ /* 0x004fe20007810000 */
[----:B------:R-:W-:Y:S01]  /*4e20*/  FMUL.FTZ R32, R32, UR6 ;  /* 0x0000000620207c20 */ /* 0x000fe20008410000 */
[----:B------:R-:W-:Y:S01]  /*4e30*/  FSEL R48, R57, -INF , P5 ;  /* 0xff80000039307808 */ /* 0x000fe20002800000 */
[----:B------:R-:W-:Y:S01]  /*4e40*/  FMUL.FTZ R36, R36, UR6 ;  /* 0x0000000624247c20 */ /* 0x000fe20008410000 */
[----:B------:R-:W-:Y:S01]  /*4e50*/  FMNMX.FTZ R50, R42, R49, !PT ;  /* 0x000000312a327209 */ /* 0x000fe20007810000 */
[----:B------:R-:W-:Y:S01]  /*4e60*/  FMUL.FTZ R39, R39, UR6 ;  /* 0x0000000627277c20 */ /* 0x000fe20008410000 */
[----:B-----5:R-:W-:Y:S01]  /*4e70*/  FSEL R49, R60, -INF , P4 ;  /* 0xff8000003c317808 */ /* 0x020fe20002000000 */
[----:B------:R-:W-:Y:S01]  /*4e80*/  MUFU.TANH R55, R55 ;  /* 0x0000003700377308 */ /* 0x000fe20000002400 */
[----:B------:R-:W-:-:S02]  /*4e90*/  FMNMX.FTZ R51, R41, R50, !PT ;  /* 0x0000003229337209 */ /* 0x000fc40007810000 */
[----:B0-----:R-:W-:Y:S02]  /*4ea0*/  FSEL R50, R61, -INF , P2 ;  /* 0xff8000003d327808 */ /* 0x001fe40001000000 */
[----:B------:R-:W-:Y:S02]  /*4eb0*/  FMNMX.FTZ R51, R8, R51, !PT ;  /* 0x0000003308337209 */ /* 0x000fe40007810000 */
[----:B------:R-:W-:Y:S01]  /*4ec0*/  ISETP.GT.AND P4, PT, R74, 0x39, PT ;  /* 0x000000394a00780c */ /* 0x000fe20003f84270 */
[----:B------:R-:W0:Y:S01]  /*4ed0*/  MUFU.TANH R52, R52 ;  /* 0x0000003400347308 */ /* 0x000e220000002400 */
[----:B------:R-:W-:Y:S02]  /*4ee0*/  FMNMX.FTZ R51, R40, R51, !PT ;  /* 0x0000003328337209 */ /* 0x000fe40007810000 */
[----:B------:R-:W-:Y:S02]  /*4ef0*/  ISETP.GT.AND P5, PT, R74, 0x38, PT ;  /* 0x000000384a00780c */ /* 0x000fe40003fa4270 */
[----:B-1----:R-:W-:-:S02]  /*4f00*/  FMNMX.FTZ R33, R46, R51, !PT ;  /* 0x000000332e217209 */ /* 0x002fc40007810000 */
[----:B------:R-:W-:Y:S01]  /*4f10*/  FSEL R51, R7, -INF , P3 ;  /* 0xff80000007337808 */ /* 0x000fe20001800000 */
[----:B------:R1:W-:Y:S01]  /*4f20*/  MUFU.TANH R72, R34 ;  /* 0x0000002200487308 */ /* 0x0003e20000002400 */
[----:B------:R-:W-:Y:S01]  /*4f30*/  FMUL.FTZ R7, R37, UR6 ;  /* 0x0000000625077c20 */ /* 0x000fe20008410000 */
[----:B------:R-:W-:Y:S02]  /*4f40*/  FSEL R37, R58, -INF , P6 ;  /* 0xff8000003a257808 */ /* 0x000fe40003000000 */
[----:B------:R-:W-:Y:S02]  /*4f50*/  FSEL R21, R21, -INF , P2 ;  /* 0xff80000015157808 */ /* 0x000fe40001000000 */
[----:B------:R-:W-:Y:S02]  /*4f60*/  ISETP.GT.AND P2, PT, R74, 0x40, PT ;  /* 0x000000404a00780c */ /* 0x000fe40003f44270 */
[----:B------:R-:W2:Y:S01]  /*4f70*/  MUFU.TANH R54, R54 ;  /* 0x0000003600367308 */ /* 0x000ea20000002400 */
[----:B-1----:R-:W-:-:S02]  /*4f80*/  FMNMX.FTZ R34, R48, R33, !PT ;  /* 0x0000002130227209 */ /* 0x002fc40007810000 */
[----:B0-----:R-:W-:Y:S02]  /*4f90*/  FSEL R52, R52, -INF , P5 ;  /* 0xff80000034347808 */ /* 0x001fe40002800000 */
[----:B------:R-:W-:Y:S02]  /*4fa0*/  FMNMX.FTZ R57, R49, R34, !PT ;  /* 0x0000002231397209 */ /* 0x000fe40007810000 */
[----:B------:R-:W-:Y:S01]  /*4fb0*/  FSEL R33, R66, -INF , P6 ;  /* 0xff80000042217808 */ /* 0x000fe20003000000 */
[----:B------:R-:W0:Y:S01]  /*4fc0*/  MUFU.TANH R53, R53 ;  /* 0x0000003500357308 */ /* 0x000e220000002400 */
[----:B------:R-:W-:Y:S02]  /*4fd0*/  FMNMX.FTZ R58, R50, R57, !PT ;  /* 0x00000039323a7209 */ /* 0x000fe40007810000 */
[----:B------:R-:W-:Y:S02]  /*4fe0*/  ISETP.GT.AND P6, PT, R74, 0x48, PT ;  /* 0x000000484a00780c */ /* 0x000fe40003fc4270 */
[----:B------:R-:W-:-:S02]  /*4ff0*/  FMNMX.FTZ R58, R51, R58, !PT ;  /* 0x0000003a333a7209 */ /* 0x000fc40007810000 */
[----:B------:R-:W-:Y:S01]  /*5000*/  FSEL R57, R70, -INF , P6 ;  /* 0xff80000046397808 */ /* 0x000fe20003000000 */
[----:B------:R1:W-:Y:S01]  /*5010*/  MUFU.TANH R73, R35 ;  /* 0x0000002300497308 */ /* 0x0003e20000002400 */
[----:B--2---:R-:W-:Y:S01]  /*5020*/  FSEL R34, R54, -INF , P5 ;  /* 0xff80000036227808 */ /* 0x004fe20002800000 */
[----:B------:R-:W-:Y:S01]  /*5030*/  FMUL.FTZ R54, R38, UR6 ;  /* 0x0000000626367c20 */ /* 0x000fe20008410000 */
[----:B------:R-:W-:Y:S01]  /*5040*/  ISETP.GT.AND P5, PT, R74, 0x49, PT ;  /* 0x000000494a00780c */ /* 0x000fe20003fa4270 */
[----:B------:R-:W-:Y:S02]  /*5050*/  WARPGROUP.DEPBAR.LE gsb0, 0x0 ;  /* 0x00008000000079c5 */ /* 0x000fe40000010000 */
[----:B------:R-:W-:Y:S01]  /*5060*/  FMUL.FTZ R26, R26, UR6 ;  /* 0x000000061a1a7c20 */ /* 0x000fe20008410000 */
[----:B------:R-:W-:Y:S01]  /*5070*/  FMUL.FTZ R31, R31, UR6 ;  /* 0x000000061f1f7c20 */ /* 0x000fe20008410000 */
[----:B------:R2:W3:Y:S01]  /*5080*/  MUFU.TANH R69, R32 ;  /* 0x0000002000457308 */ /* 0x0004e20000002400 */
[----:B-1----:R-:W-:Y:S01]  /*5090*/  FSEL R35, R55, -INF , P4 ;  /* 0xff80000037237808 */ /* 0x002fe20002000000 */
[----:B------:R-:W-:Y:S01]  /*50a0*/  FMUL.FTZ R30, R30, UR6 ;  /* 0x000000061e1e7c20 */ /* 0x000fe20008410000 */
[----:B------:R-:W-:Y:S01]  /*50b0*/  FMNMX.FTZ R55, R37, R58, !PT ;  /* 0x0000003a25377209 */ /* 0x000fe20007810000 */
[----:B------:R1:W-:Y:S01]  /*50c0*/  @!P1 SYNCS.ARRIVE.TRANS64.RED.A1T0 RZ, [R0+URZ], RZ ;  /* 0x000000ff00ff99a7 */ /* 0x0003e2000810043f */
[----:B0-----:R-:W-:-:S02]  /*50d0*/  FSEL R38, R53, -INF , P4 ;  /* 0xff80000035267808 */ /* 0x001fc40002000000 */
[----:B------:R-:W-:Y:S01]  /*50e0*/  FMNMX.FTZ R55, R52, R55, !PT ;  /* 0x0000003734377209 */ /* 0x000fe20007810000 */
[----:B------:R0:W4:Y:S01]  /*50f0*/  MUFU.TANH R61, R36 ;  /* 0x00000024003d7308 */ /* 0x0001220000002400 */
[----:B--2---:R-:W-:Y:S01]  /*5100*/  FSEL R32, R59, -INF , P3 ;  /* 0xff8000003b207808 */ /* 0x004fe20001800000 */
[----:B------:R-:W-:Y:S01]  /*5110*/  FMUL.FTZ R59, R24, UR6 ;  /* 0x00000006183b7c20 */ /* 0x000fe20008410000 */
[----:B------:R-:W-:Y:S02]  /*5120*/  ISETP.GT.AND P3, PT, R74, 0x41, PT ;  /* 0x000000414a00780c */ /* 0x000fe40003f64270 */
[----:B------:R-:W-:Y:S02]  /*5130*/  FSEL R53, R62, -INF , P2 ;  /* 0xff8000003e357808 */ /* 0x000fe40001000000 */
[----:B------:R-:W-:Y:S01]  /*5140*/  FMNMX.FTZ R58, R38, R55, !PT ;  /* 0x00000037263a7209 */ /* 0x000fe20007810000 */
[----:B------:R-:W2:Y:S01]  /*5150*/  MUFU.TANH R7, R7 ;  /* 0x0000000700077308 */ /* 0x000ea20000002400 */
[----:B------:R-:W-:Y:S01]  /*5160*/  FSEL R55, R63, -INF , P3 ;  /* 0xff8000003f377808 */ /* 0x000fe20001800000 */
[----:B------:R-:W-:Y:S01]  /*5170*/  FMUL.FTZ R63, R28, UR6 ;  /* 0x000000061c3f7c20 */ /* 0x000fe20008410000 */
[----:B------:R-:W-:-:S02]  /*5180*/  FMNMX.FTZ R58, R53, R58, !PT ;  /* 0x0000003a353a7209 */ /* 0x000fc40007810000 */
[----:B------:R-:W-:Y:S02]  /*5190*/  ISETP.GT.AND P4, PT, R74, 0x50, PT ;  /* 0x000000504a00780c */ /* 0x000fe40003f84270 */
[----:B------:R-:W-:Y:S01]  /*51a0*/  FMNMX.FTZ R60, R55, R58, !PT ;  /* 0x0000003a373c7209 */ /* 0x000fe20007810000 */
[----:B------:R5:W-:Y:S01]  /*51b0*/  MUFU.TANH R66, R54 ;  /* 0x0000003600427308 */ /* 0x000be20000002400 */
[----:B------:R-:W-:Y:S02]  /*51c0*/  FSEL R58, R71, -INF , P5 ;  /* 0xff800000473a7808 */ /* 0x000fe40002800000 */
[----:B------:R-:W-:Y:S02]  /*51d0*/  FMNMX.FTZ R71, R57, R60, !PT ;  /* 0x0000003c39477209 */ /* 0x000fe40007810000 */
[----:B------:R-:W-:Y:S02]  /*51e0*/  FSEL R24, R67, -INF , P2 ;  /* 0xff80000043187808 */ /* 0x000fe40001000000 */
[----:B0-----:R-:W-:Y:S01]  /*51f0*/  FSEL R36, R68, -INF , P3 ;  /* 0xff80000044247808 */ /* 0x001fe20001800000 */
[----:B------:R3:W0:Y:S01]  /*5200*/  MUFU.TANH R67, R59 ;  /* 0x0000003b00437308 */ /* 0x0006220000002400 */
[----:B-----5:R-:W-:Y:S01]  /*5210*/  FMUL.FTZ R54, R25, UR6 ;  /* 0x0000000619367c20 */ /* 0x020fe20008410000 */
[----:B------:R-:W-:-:S02]  /*5220*/  ISETP.GT.AND P3, PT, R74, 0x51, PT ;  /* 0x000000514a00780c */ /* 0x000fc40003f64270 */
[----:B------:R-:W-:Y:S02]  /*5230*/  FMNMX.FTZ R28, R58, R71, !PT ;  /* 0x000000473a1c7209 */ /* 0x000fe40007810000 */
[----:B------:R-:W-:Y:S02]  /*5240*/  ISETP.GT.AND P2, PT, R74, 0x58, PT ;  /* 0x000000584a00780c */ /* 0x000fe40003f44270 */
[----:B------:R5:W1:Y:S01]  /*5250*/  MUFU.TANH R68, R54 ;  /* 0x0000003600447308 */ /* 0x000a620000002400 */
[----:B---3--:R-:W-:Y:S02]  /*5260*/  FSEL R59, R69, -INF , P4 ;  /* 0xff800000453b7808 */ /* 0x008fe40002000000 */
[----:B------:R-:W-:Y:S01]  /*5270*/  FSEL R60, R56, -INF , P3 ;  /* 0xff800000383c7808 */ /* 0x000fe20001800000 */
[----:B------:R-:W-:Y:S01]  /*5280*/  FMUL.FTZ R56, R29, UR6 ;  /* 0x000000061d387c20 */ /* 0x000fe20008410000 */
[----:B------:R-:W-:Y:S02]  /*5290*/  FMNMX.FTZ R71, R59, R28, !PT ;  /* 0x0000001c3b477209 */ /* 0x000fe40007810000 */
[----:B------:R-:W-:Y:S01]  /*52a0*/  FSEL R25, R64, -INF , P6 ;  /* 0xff80000040197808 */ /* 0x000fe20003000000 */
[----:B------:R0:W3:Y:S01]  /*52b0*/  MUFU.TANH R69, R63 ;  /* 0x0000003f00457308 */ /* 0x0000e20000002400 */
[----:B------:R-:W-:-:S02]  /*52c0*/  ISETP.GT.AND P6, PT, R74, 0x59, PT ;  /* 0x000000594a00780c */ /* 0x000fc40003fc4270 */
[----:B----4-:R-:W-:Y:S02]  /*52d0*/  FSEL R61, R61, -INF , P2 ;  /* 0xff8000003d3d7808 */ /* 0x010fe40001000000 */
[----:B-----5:R-:W-:Y:S02]  /*52e0*/  FMNMX.FTZ R54, R60, R71, !PT ;  /* 0x000000473c367209 */ /* 0x020fe40007810000 */
[----:B------:R-:W-:Y:S01]  /*52f0*/  FSEL R28, R65, -INF , P5 ;  /* 0xff800000411c7808 */ /* 0x000fe20002800000 */
[----:B------:R4:W5:Y:S01]  /*5300*/  MUFU.TANH R70, R56 ;  /* 0x0000003800467308 */ /* 0x0009620000002400 */
[----:B--2---:R-:W-:Y:S02]  /*5310*/  FSEL R62, R7, -INF , P6 ;  /* 0xff800000073e7808 */ /* 0x004fe40003000000 */
[----:B------:R-:W-:Y:S02]  /*5320*/  ISETP.GT.AND P5, PT, R74, 0x60, PT ;  /* 0x000000604a00780c */ /* 0x000fe40003fa4270 */
[----:B------:R-:W-:-:S02]  /*5330*/  FMNMX.FTZ R7, R61, R54, !PT ;  /* 0x000000363d077209 */ /* 0x000fc40007810000 */
[----:B------:R-:W-:Y:S01]  /*5340*/  FSEL R29, R72, -INF , P4 ;  /* 0xff800000481d7808 */ /* 0x000fe20002000000 */
[----:B------:R-:W-:Y:S01]  /*5350*/  MUFU.TANH R71, R31 ;  /* 0x0000001f00477308 */ /* 0x000fe20000002400 */
[----:B------:R-:W-:Y:S02]  /*5360*/  ISETP.GT.AND P4, PT, R74, 0x61, PT ;  /* 0x000000614a00780c */ /* 0x000fe40003f84270 */
[----:B0-----:R-:W-:Y:S02]  /*5370*/  FSEL R63, R67, -INF , P5 ;  /* 0xff800000433f7808 */ /* 0x001fe40002800000 */
[----:B------:R-:W-:Y:S02]  /*5380*/  FMNMX.FTZ R72, R62, R7, !PT ;  /* 0x000000073e487209 */ /* 0x000fe40007810000 */
[----:B------:R-:W-:Y:S01]  /*5390*/  FSEL R54, R73, -INF , P3 ;  /* 0xff80000049367808 */ /* 0x000fe20001800000 */
[----:B------:R-:W-:Y:S01]  /*53a0*/  IMAD.MOV.U32 R73, RZ, RZ, R119 ;  /* 0x000000ffff497224 */ /* 0x000fe200078e0077 */
[----:B------:R-:W-:-:S02]  /*53b0*/  ISETP.GT.AND P3, PT, R74, 0x68, PT ;  /* 0x000000684a00780c */ /* 0x000fc40003f64270 */
[----:B-1----:R-:W-:Y:S02]  /*53c0*/  FSEL R64, R68, -INF , P4 ;  /* 0xff80000044407808 */ /* 0x002fe40002000000 */
[----:B------:R-:W-:Y:S02]  /*53d0*/  FMNMX.FTZ R7, R63, R72, !PT ;  /* 0x000000483f077209 */ /* 0x000fe40007810000 */
[----:B----4-:R-:W-:Y:S02]  /*53e0*/  FSEL R56, R66, -INF , P2 ;  /* 0xff80000042387808 */ /* 0x010fe40001000000 */
[----:B------:R-:W-:Y:S01]  /*53f0*/  ISETP.GT.AND P2, PT, R74, 0x69, PT ;  /* 0x000000694a00780c */ /* 0x000fe20003f44270 */
[----:B------:R-:W-:Y:S01]  /*5400*/  IMAD.MOV.U32 R74, RZ, RZ, R119 ;  /* 0x000000ffff4a7224 */ /* 0x000fe200078e0077 */
[----:B---3--:R-:W-:Y:S01]  /*5410*/  FSEL R65, R69, -INF , P3 ;  /* 0xff80000045417808 */ /* 0x008fe20001800000 */
[----:B------:R-:W-:Y:S01]  /*5420*/  FMUL.FTZ R69, R27, UR6 ;  /* 0x000000061b457c20 */ /* 0x000fe20008410000 */
[----:B------:R-:W-:-:S02]  /*5430*/  FMNMX.FTZ R68, R64, R7, !PT ;  /* 0x0000000740447209 */ /* 0x000fc40007810000 */
[----:B-----5:R-:W-:Y:S02]  /*5440*/  FSEL R66, R70, -INF , P2 ;  /* 0xff80000046427808 */ /* 0x020fe40001000000 */
[----:B------:R-:W-:Y:S01]  /*5450*/  FMNMX.FTZ R7, R65, R68, !PT ;  /* 0x0000004441077209 */ /* 0x000fe20007810000 */
[----:B------:R-:W-:Y:S03]  /*5460*/  MUFU.TANH R69, R69 ;  /* 0x0000004500457308 */ /* 0x000fe60000002400 */
[----:B------:R-:W-:-:S05]  /*5470*/  FMNMX.FTZ R68, R66, R7, !PT ;  /* 0x0000000742447209 */ /* 0x000fca0007810000 */
[----:B------:R-:W0:Y:S02]  /*5480*/  SHFL.BFLY PT, R7, R68, 0x2, 0x1f ;  /* 0x0c401f0044077f89 */ /* 0x000e2400000e0000 */
[----:B0-----:R-:W-:Y:S02]  /*5490*/  FMNMX.FTZ R70, R68, R7, !PT ;  /* 0x0000000744467209 */ /* 0x001fe40007810000 */
[----:B------:R-:W0:Y:S03]  /*54a0*/  MUFU.TANH R68, R26 ;  /* 0x0000001a00447308 */ /* 0x000e260000002400 */
[----:B------:R-:W1:Y:S02]  /*54b0*/  SHFL.BFLY PT, R7, R70, 0x1, 0x1f ;  /* 0x0c201f0046077f89 */ /* 0x000e6400000e0000 */
[----:B-1----:R-:W-:-:S03]  /*54c0*/  FMNMX.FTZ R7, R70, R7, !PT ;  /* 0x0000000746077209 */ /* 0x002fc60007810000 */
[----:B------:R0:W1:Y:S01]  /*54d0*/  MUFU.TANH R70, R30 ;  /* 0x0000001e00467308 */ /* 0x0000620000002400 */
[C---:B------:R-:W-:Y:S01]  /*54e0*/  FSETP.NEU.FTZ.AND P0, PT, R7.reuse, -INF , PT ;  /* 0xff8000000700780b */ /* 0x040fe20003f1d000 */
[----:B------:R-:W-:-:S05]  /*54f0*/  FMUL.FTZ R67, R7, UR14 ;  /* 0x0000000e07437c20 */ /* 0x000fca0008410000 */
[----:B------:R-:W-:Y:S02]  /*5500*/  FSEL R72, R67, RZ, P0 ;  /* 0x000000ff43487208 */ /* 0x000fe40000000000 */
[----:B------:R2:W3:Y:S01]  /*5510*/  MUFU.TANH R67, R39 ;  /* 0x0000002700437308 */ /* 0x0004e20000002400 */
[----:B0-----:R-:W-:Y:S01]  /*5520*/  FSEL R30, R68, -INF , P5 ;  /* 0xff800000441e7808 */ /* 0x001fe20002800000 */
[--C-:B------:R-:W-:Y:S02]  /*5530*/  IMAD.MOV.U32 R68, RZ, RZ, R119.reuse ;  /* 0x000000ffff447224 */ /* 0x100fe400078e0077 */
[--C-:B------:R-:W-:Y:S01]  /*5540*/  FFMA.FTZ R198, R8, UR14, -R72.reuse ;  /* 0x0000000e08c67c23 */ /* 0x100fe20008010848 */
[--C-:B------:R-:W-:Y:S01]  /*5550*/  FFMA.FTZ R31, R43, UR14, -R72.reuse ;  /* 0x0000000e2b1f7c23 */ /* 0x100fe20008010848 */
[--C-:B------:R-:W-:Y:S01]  /*5560*/  FFMA.FTZ R202, R45, UR14, -R72.reuse ;  /* 0x0000000e2dca7c23 */ /* 0x100fe20008010848 */
[--C-:B------:R-:W-:Y:S01]  /*5570*/  FFMA.FTZ R27, R47, UR14, -R72.reuse ;  /* 0x0000000e2f1b7c23 */ /* 0x100fe20008010848 */
[--C-:B------:R-:W-:Y:S01]  /*5580*/  FFMA.FTZ R196, R42, UR14, -R72.reuse ;  /* 0x0000000e2ac47c23 */ /* 0x100fe20008010848 */
[----:B-1----:R-:W-:Y:S01]  /*5590*/  FSEL R42, R70, -INF , P3 ;  /* 0xff800000462a7808 */ /* 0x002fe20001800000 */
[--C-:B------:R-:W-:Y:S01]  /*55a0*/  FFMA.FTZ R200, R44, UR14, -R72.reuse ;  /* 0x0000000e2cc87c23 */ /* 0x100fe20008010848 */
[----:B--2---:R-:W-:Y:S01]  /*55b0*/  FMNMX.FTZ R39, R3, R4, !PT ;  /* 0x0000000403277209 */ /* 0x004fe20007810000 */
[----:B------:R-:W-:Y:S01]  /*55c0*/  MUFU.EX2 R202, R202 ;  /* 0x000000ca00ca7308 */ /* 0x000fe20000000800 */
[----:B------:R-:W-:Y:S01]  /*55d0*/  FSEL R44, R71, -INF , P2 ;  /* 0xff800000472c7808 */ /* 0x000fe20001000000 */
        /* <DEDUP_REMOVED lines=14> */
[----:B------:R-:W0:Y:S01]  /*56c0*/  MUFU.EX2 R27, R27 ;  /* 0x0000001b001b7308 */ /* 0x000e220000000800 */
[--C-:B------:R-:W-:Y:S01]  /*56d0*/  FFMA.FTZ R49, R55, UR14, -R72.reuse ;  /* 0x0000000e37317c23 */ /* 0x100fe20008010848 */
[--C-:B------:R-:W-:Y:S01]  /*56e0*/  FFMA.FTZ R186, R57, UR14, -R72.reuse ;  /* 0x0000000e39ba7c23 */ /* 0x100fe20008010848 */
[----:B------:R-:W-:Y:S01]  /*56f0*/  FMNMX.FTZ R26, R12, R39, !PT ;  /* 0x000000270c1a7209 */ /* 0x000fe20007810000 */
[--C-:B------:R-:W-:Y:S01]  /*5700*/  FFMA.FTZ R51, R58, UR14, -R72.reuse ;  /* 0x0000000e3a337c23 */ /* 0x100fe20008010848 */
[--C-:B------:R-:W-:Y:S01]  /*5710*/  FFMA.FTZ R180, R59, UR14, -R72.reuse ;  /* 0x0000000e3bb47c23 */ /* 0x100fe20008010848 */
[--C-:B------:R-:W-:Y:S01]  /*5720*/  FFMA.FTZ R53, R60, UR14, -R72.reuse ;  /* 0x0000000e3c357c23 */ /* 0x100fe20008010848 */
[----:B------:R-:W-:Y:S01]  /*5730*/  FMNMX.FTZ R39, R13, R26, !PT ;  /* 0x0000001a0d277209 */ /* 0x000fe20007810000 */
[----:B------:R-:W1:Y:S01]  /*5740*/  MUFU.EX2 R31, R31 ;  /* 0x0000001f001f7308 */ /* 0x000e620000000800 */
[--C-:B------:R-:W-:Y:S01]  /*5750*/  FFMA.FTZ R55, R62, UR14, -R72.reuse ;  /* 0x0000000e3e377c23 */ /* 0x100fe20008010848 */
[--C-:B------:R-:W-:Y:S01]  /*5760*/  FFMA.FTZ R176, R63, UR14, -R72.reuse ;  /* 0x0000000e3fb07c23 */ /* 0x100fe20008010848 */
[----:B------:R-:W-:Y:S01]  /*5770*/  FMNMX.FTZ R26, R14, R39, !PT ;  /* 0x000000270e1a7209 */ /* 0x000fe20007810000 */
[--C-:B------:R-:W-:Y:S01]  /*5780*/  FFMA.FTZ R39, R41, UR14, -R72.reuse ;  /* 0x0000000e29277c23 */ /* 0x100fe20008010848 */
[--C-:B------:R-:W-:Y:S01]  /*5790*/  FFMA.FTZ R57, R64, UR14, -R72.reuse ;  /* 0x0000000e40397c23 */ /* 0x100fe20008010848 */
[--C-:B------:R-:W-:Y:S01]  /*57a0*/  FFMA.FTZ R178, R65, UR14, -R72.reuse ;  /* 0x0000000e41b27c23 */ /* 0x100fe20008010848 */
[----:B------:R-:W-:Y:S01]  /*57b0*/  FMNMX.FTZ R41, R15, R26, !PT ;  /* 0x0000001a0f297209 */ /* 0x000fe20007810000 */
[----:B------:R-:W2:Y:S01]  /*57c0*/  MUFU.EX2 R196, R196 ;  /* 0x000000c400c47308 */ /* 0x000ea20000000800 */
[----:B------:R-:W-:Y:S01]  /*57d0*/  FFMA.FTZ R59, R66, UR14, -R72 ;  /* 0x0000000e423b7c23 */ /* 0x000fe20008010848 */
[----:B------:R-:W-:Y:S01]  /*57e0*/  ISETP.NE.AND P0, PT, R80, RZ, PT ;  /* 0x000000ff5000720c */ /* 0x000fe20003f05270 */
[--C-:B------:R-:W-:Y:S01]  /*57f0*/  IMAD.MOV.U32 R80, RZ, RZ, R119.reuse ;  /* 0x000000ffff507224 */ /* 0x100fe200078e0077 */
[----:B------:R-:W-:Y:S01]  /*5800*/  FMNMX.FTZ R26, R20, R41, !PT ;  /* 0x00000029141a7209 */ /* 0x000fe20007810000 */
[----:B------:R-:W-:-:S02]  /*5810*/  IMAD.MOV.U32 R71, RZ, RZ, R119 ;  /* 0x000000ffff477224 */ /* 0x000fc400078e0077 */
[--C-:B------:R-:W-:Y:S01]  /*5820*/  IMAD.MOV.U32 R70, RZ, RZ, R119.reuse ;  /* 0x000000ffff467224 */ /* 0x100fe200078e0077 */
[----:B------:R-:W-:Y:S01]  /*5830*/  FMNMX.FTZ R41, R21, R26, !PT ;  /* 0x0000001a15297209 */ /* 0x000fe20007810000 */
[----:B------:R-:W4:Y:S01]  /*5840*/  MUFU.EX2 R39, R39 ;  /* 0x0000002700277308 */ /* 0x000f220000000800 */
[----:B---3--:R-:W-:Y:S01]  /*5850*/  FSEL R26, R67, -INF , P6 ;  /* 0xff800000431a7808 */ /* 0x008fe20003000000 */
[--C-:B------:R-:W-:Y:S01]  /*5860*/  IMAD.MOV.U32 R66, RZ, RZ, R119.reuse ;  /* 0x000000ffff427224 */ /* 0x100fe200078e0077 */
[----:B------:R-:W-:Y:S01]  /*5870*/  FMNMX.FTZ R8, R32, R41, !PT ;  /* 0x0000002920087209 */ /* 0x000fe20007810000 */
[----:B------:R-:W-:Y:S01]  /*5880*/  FFMA.FTZ R41, R40, UR14, -R72 ;  /* 0x0000000e28297c23 */ /* 0x000fe20008010848 */
[----:B------:R-:W-:Y:S01]  /*5890*/  FSEL R40, R69, -INF , P4 ;  /* 0xff80000045287808 */ /* 0x000fe20002000000 */
[--C-:B------:R-:W-:Y:S01]  /*58a0*/  IMAD.MOV.U32 R69, RZ, RZ, R119.reuse ;  /* 0x000000ffff457224 */ /* 0x100fe200078e0077 */
[----:B------:R-:W-:Y:S01]  /*58b0*/  FMNMX.FTZ R43, R33, R8, !PT ;  /* 0x00000008212b7209 */ /* 0x000fe20007810000 */
[----:B------:R-:W3:Y:S01]  /*58c0*/  MUFU.EX2 R198, R198 ;  /* 0x000000c600c67308 */ /* 0x000ee20000000800 */
[----:B------:R-:W-:-:S02]  /*58d0*/  IMAD.MOV.U32 R65, RZ, RZ, R119 ;  /* 0x000000ffff417224 */ /* 0x000fc400078e0077 */
[----:B------:R-:W-:Y:S01]  /*58e0*/  FMNMX.FTZ R8, R34, R43, !PT ;  /* 0x0000002b22087209 */ /* 0x000fe20007810000 */
[--C-:B------:R-:W-:Y:S02]  /*58f0*/  IMAD.MOV.U32 R64, RZ, RZ, R119.reuse ;  /* 0x000000ffff407224 */ /* 0x100fe400078e0077 */
[--C-:B------:R-:W-:Y:S01]  /*5900*/  IMAD.MOV.U32 R63, RZ, RZ, R119.reuse ;  /* 0x000000ffff3f7224 */ /* 0x100fe200078e0077 */
[----:B------:R-:W-:Y:S01]  /*5910*/  FMNMX.FTZ R43, R35, R8, !PT ;  /* 0x00000008232b7209 */ /* 0x000fe20007810000 */
[----:B------:R-:W5:Y:S01]  /*5920*/  MUFU.EX2 R41, R41 ;  /* 0x0000002900297308 */ /* 0x000f620000000800 */
[--C-:B------:R-:W-:Y:S02]  /*5930*/  IMAD.MOV.U32 R62, RZ, RZ, R119.reuse ;  /* 0x000000ffff3e7224 */ /* 0x100fe400078e0077 */
[----:B------:R-:W-:Y:S01]  /*5940*/  FMNMX.FTZ R43, R24, R43, !PT ;  /* 0x0000002b182b7209 */ /* 0x000fe20007810000 */
[--C-:B------:R-:W-:Y:S02]  /*5950*/  IMAD.MOV.U32 R60, RZ, RZ, R119.reuse ;  /* 0x000000ffff3c7224 */ /* 0x100fe400078e0077 */
[--C-:B------:R-:W-:Y:S01]  /*5960*/  IMAD.MOV.U32 R58, RZ, RZ, R119.reuse ;  /* 0x000000ffff3a7224 */ /* 0x100fe200078e0077 */
[----:B------:R-:W-:Y:S01]  /*5970*/  FMNMX.FTZ R8, R36, R43, !PT ;  /* 0x0000002b24087209 */ /* 0x000fe20007810000 */
[----:B------:R-:W-:Y:S01]  /*5980*/  MUFU.EX2 R192, R192 ;  /* 0x000000c000c07308 */ /* 0x000fe20000000800 */
[----:B------:R-:W-:-:S02]  /*5990*/  IMAD.MOV.U32 R52, RZ, RZ, R119 ;  /* 0x000000ffff347224 */ /* 0x000fc400078e0077 */
[----:B------:R-:W-:-:S04]  /*59a0*/  FMNMX.FTZ R45, R25, R8, !PT ;  /* 0x00000008192d7209 */ /* 0x000fc80007810000 */
[----:B------:R-:W-:Y:S01]  /*59b0*/  FMNMX.FTZ R8, R28, R45, !PT ;  /* 0x0000002d1c087209 */ /* 0x000fe20007810000 */
[----:B------:R0:W-:Y:S03]  /*59c0*/  MUFU.EX2 R43, R48 ;  /* 0x00000030002b7308 */ /* 0x0001e60000000800 */
[----:B------:R-:W-:-:S04]  /*59d0*/  FMNMX.FTZ R45, R29, R8, !PT ;  /* 0x000000081d2d7209 */ /* 0x000fc80007810000 */
[----:B------:R-:W-:Y:S01]  /*59e0*/  FMNMX.FTZ R47, R54, R45, !PT ;  /* 0x0000002d362f7209 */ /* 0x000fe20007810000 */
[----:B------:R-:W-:Y:S01]  /*59f0*/  MUFU.EX2 R194, R194 ;  /* 0x000000c200c27308 */ /* 0x000fe20000000800 */
[----:B0-----:R-:W-:Y:S02]  /*5a00*/  IMAD.MOV.U32 R48, RZ, RZ, R119 ;  /* 0x000000ffff307224 */ /* 0x001fe400078e0077 */
        /* <DEDUP_REMOVED lines=9> */
[----:B------:R-:W-:Y:S01]  /*5aa0*/  FFMA.FTZ R47, R38, UR14, -R72 ;  /* 0x0000000e262f7c23 */ /* 0x000fe20008010848 */
[----:B------:R-:W-:Y:S01]  /*5ab0*/  MUFU.EX2 R37, R37 ;  /* 0x0000002500257308 */ /* 0x000fe20000000800 */
[----:B------:R-:W-:Y:S02]  /*5ac0*/  IMAD.MOV.U32 R72, RZ, RZ, R119 ;  /* 0x000000ffff487224 */ /* 0x000fe400078e0077 */
        /* <DEDUP_REMOVED lines=11> */
[----:B------:R-:W-:Y:S01]  /*5b80*/  IMAD.MOV.U32 R67, RZ, RZ, R119 ;  /* 0x000000ffff437224 */ /* 0x000fe200078e0077 */
[C---:B------:R-:W-:Y:S01]  /*5b90*/  FSETP.NEU.FTZ.AND P2, PT, R8.reuse, -INF , PT ;  /* 0xff8000000800780b */ /* 0x040fe20003f5d000 */
[----:B------:R-:W-:-:S05]  /*5ba0*/  FMUL.FTZ R38, R8, UR14 ;  /* 0x0000000e08267c20 */ /* 0x000fca0008410000 */
[----:B------:R-:W-:Y:S01]  /*5bb0*/  MUFU.EX2 R53, R53 ;  /* 0x0000003500357308 */ /* 0x000fe20000000800 */
[----:B------:R-:W-:Y:S02]  /*5bc0*/  FSEL R61, R38, RZ, P2 ;  /* 0x000000ff263d7208 */ /* 0x000fe40001000000 */
[----:B------:R-:W-:-:S03]  /*5bd0*/  PLOP3.LUT P2, PT, PT, PT, UP0, 0x80, 0x0 ;  /* 0x000000000000781c */ /* 0x000fc60003f4f008 */
[--C-:B------:R-:W-:Y:S01]  /*5be0*/  FFMA.FTZ R201, R3, UR14, -R61.reuse ;  /* 0x0000000e03c97c23 */ /* 0x100fe2000801083d */
[--C-:B------:R-:W-:Y:S01]  /*5bf0*/  FFMA.FTZ R38, R4, UR14, -R61.reuse ;  /* 0x0000000e04267c23 */ /* 0x100fe2000801083d */
        /* <DEDUP_REMOVED lines=9> */
[----:B-1----:R-:W-:Y:S01]  /*5c90*/  FADD.FTZ R3, R31, R4 ;  /* 0x000000041f037221 */ /* 0x002fe20000010000 */
[--C-:B------:R-:W-:Y:S01]  /*5ca0*/  FFMA.FTZ R193, R14, UR14, -R61.reuse ;  /* 0x0000000e0ec17c23 */ /* 0x100fe2000801083d */
[----:B------:R-:W-:Y:S01]  /*5cb0*/  FFMA.FTZ R14, R15, UR14, -R61 ;  /* 0x0000000e0f0e7c23 */ /* 0x000fe2000801083d */
[----:B------:R-:W0:Y:S01]  /*5cc0*/  MUFU.EX2 R38, R38 ;  /* 0x0000002600267308 */ /* 0x000e220000000800 */
[----:B--2---:R-:W-:Y:S01]  /*5cd0*/  FADD.FTZ R4, R196, R3 ;  /* 0x00000003c4047221 */ /* 0x004fe20000010000 */
[--C-:B------:R-:W-:Y:S01]  /*5ce0*/  FFMA.FTZ R20, R20, UR14, -R61.reuse ;  /* 0x0000000e14147c23 */ /* 0x100fe2000801083d */
[--C-:B------:R-:W-:Y:S01]  /*5cf0*/  FFMA.FTZ R21, R21, UR14, -R61.reuse ;  /* 0x0000000e15157c23 */ /* 0x100fe2000801083d */
[--C-:B------:R-:W-:Y:S01]  /*5d00*/  FFMA.FTZ R32, R32, UR14, -R61.reuse ;  /* 0x0000000e20207c23 */ /* 0x100fe2000801083d */
[----:B----4-:R-:W-:Y:S01]  /*5d10*/  FADD.FTZ R3, R39, R4 ;  /* 0x0000000427037221 */ /* 0x010fe20000010000 */
[--C-:B------:R-:W-:Y:S01]  /*5d20*/  FFMA.FTZ R36, R36, UR14, -R61.reuse ;  /* 0x0000000e24247c23 */ /* 0x100fe2000801083d */
[----:B------:R-:W-:Y:S01]  /*5d30*/  FFMA.FTZ R33, R33, UR14, -R61 ;  /* 0x0000000e21217c23 */ /* 0x000fe2000801083d */
[----:B------:R-:W1:Y:S01]  /*5d40*/  MUFU.EX2 R203, R203 ;  /* 0x000000cb00cb7308 */ /* 0x000e620000000800 */
[----:B---3--:R-:W-:Y:S01]  /*5d50*/  FADD.FTZ R46, R198, R3 ;  /* 0x00000003c62e7221 */ /* 0x008fe20000010000 */
[--C-:B------:R-:W-:Y:S01]  /*5d60*/  FFMA.FTZ R34, R34, UR14, -R61.reuse ;  /* 0x0000000e22227c23 */ /* 0x100fe2000801083d */
[--C-:B------:R-:W-:Y:S01]  /*5d70*/  FFMA.FTZ R35, R35, UR14, -R61.reuse ;  /* 0x0000000e23237c23 */ /* 0x100fe2000801083d */
[--C-:B------:R-:W-:Y:S01]  /*5d80*/  FFMA.FTZ R24, R24, UR14, -R61.reuse ;  /* 0x0000000e18187c23 */ /* 0x100fe2000801083d */
[----:B-----5:R-:W-:Y:S01]  /*5d90*/  FADD.FTZ R9, R41, R46 ;  /* 0x0000002e29097221 */ /* 0x020fe20000010000 */
[--C-:B------:R-:W-:Y:S01]  /*5da0*/  FFMA.FTZ R25, R25, UR14, -R61.reuse ;  /* 0x0000000e19197c23 */ /* 0x100fe2000801083d */
[----:B------:R-:W-:Y:S01]  /*5db0*/  FFMA.FTZ R28, R28, UR14, -R61 ;  /* 0x0000000e1c1c7c23 */ /* 0x000fe2000801083d */
[----:B------:R-:W2:Y:S01]  /*5dc0*/  MUFU.EX2 R6, R6 ;  /* 0x0000000600067308 */ /* 0x000ea20000000800 */
[----:B0-----:R-:W-:Y:S01]  /*5dd0*/  FADD.FTZ R4, R201, R38 ;  /* 0x00000026c9047221 */ /* 0x001fe20000010000 */
[----:B------:R-:W-:Y:S01]  /*5de0*/  FADD.FTZ R46, R192, R9 ;  /* 0x00000009c02e7221 */ /* 0x000fe20000010000 */
[--C-:B------:R-:W-:Y:S01]  /*5df0*/  FFMA.FTZ R29, R29, UR14, -R61.reuse ;  /* 0x0000000e1d1d7c23 */ /* 0x100fe2000801083d */
[--C-:B------:R-:W-:Y:S01]  /*5e00*/  FFMA.FTZ R54, R54, UR14, -R61.reuse ;  /* 0x0000000e36367c23 */ /* 0x100fe2000801083d */
[--C-:B------:R-:W-:Y:S01]  /*5e10*/  FFMA.FTZ R56, R56, UR14, -R61.reuse ;  /* 0x0000000e38387c23 */ /* 0x100fe2000801083d */
[----:B------:R-:W-:Y:S01]  /*5e20*/  FADD.FTZ R9, R43, R46 ;  /* 0x0000002e2b097221 */ /* 0x000fe20000010000 */
[----:B------:R-:W-:Y:S01]  /*5e30*/  FFMA.FTZ R26, R26, UR14, -R61 ;  /* 0x0000000e1a1a7c23 */ /* 0x000fe2000801083d */
[----:B------:R-:W0:Y:S01]  /*5e40*/  MUFU.EX2 R197, R197 ;  /* 0x000000c500c57308 */ /* 0x000e220000000800 */
[----:B-1----:R-:W-:Y:S01]  /*5e50*/  FADD.FTZ R3, R203, R4 ;  /* 0x00000004cb037221 */ /* 0x002fe20000010000 */
[----:B------:R-:W-:Y:S01]  /*5e60*/  FADD.FTZ R46, R194, R9 ;  /* 0x00000009c22e7221 */ /* 0x000fe20000010000 */
[--C-:B------:R-:W-:Y:S01]  /*5e70*/  FFMA.FTZ R30, R30, UR14, -R61.reuse ;  /* 0x0000000e1e1e7c23 */ /* 0x100fe2000801083d */
[--C-:B------:R-:W-:Y:S01]  /*5e80*/  FFMA.FTZ R40, R40, UR14, -R61.reuse ;  /* 0x0000000e28287c23 */ /* 0x100fe2000801083d */
[--C-:B------:R-:W-:Y:S01]  /*5e90*/  FFMA.FTZ R42, R42, UR14, -R61.reuse ;  /* 0x0000000e2a2a7c23 */ /* 0x100fe2000801083d */
[----:B------:R-:W-:Y:S01]  /*5ea0*/  FADD.FTZ R9, R45, R46 ;  /* 0x0000002e2d097221 */ /* 0x000fe20000010000 */
[----:B------:R-:W-:Y:S01]  /*5eb0*/  FFMA.FTZ R44, R44, UR14, -R61 ;  /* 0x0000000e2c2c7c23 */ /* 0x000fe2000801083d */
[----:B------:R-:W1:Y:S01]  /*5ec0*/  MUFU.EX2 R10, R10 ;  /* 0x0000000a000a7308 */ /* 0x000e620000000800 */
[----:B--2---:R-:W-:Y:S01]  /*5ed0*/  FADD.FTZ R4, R6, R3 ;  /* 0x0000000306047221 */ /* 0x004fe20000010000 */
[----:B------:R-:W-:Y:S01]  /*5ee0*/  F2FP.F16.F32.PACK_AB R200, R27, R200 ;  /* 0x000000c81bc8723e */ /* 0x000fe200000000ff */
[--C-:B------:R-:W-:Y:S01]  /*5ef0*/  IMAD.MOV.U32 R61, RZ, RZ, R119.reuse ;  /* 0x000000ffff3d7224 */ /* 0x100fe200078e0077 */
[----:B------:R-:W-:Y:S01]  /*5f00*/  F2FP.F16.F32.PACK_AB R202, R31, R202 ;  /* 0x000000ca1fca723e */ /* 0x000fe200000000ff */
[--C-:B------:R-:W-:Y:S01]  /*5f10*/  IMAD.MOV.U32 R46, RZ, RZ, R119.reuse ;  /* 0x000000ffff2e7224 */ /* 0x100fe200078e0077 */
[----:B------:R-:W-:Y:S01]  /*5f20*/  F2FP.F16.F32.PACK_AB R196, R39, R196 ;  /* 0x000000c427c4723e */ /* 0x000fe200000000ff */
[--C-:B------:R-:W-:Y:S01]  /*5f30*/  IMAD.MOV.U32 R39, RZ, RZ, R119.reuse ;  /* 0x000000ffff277224 */ /* 0x100fe200078e0077 */
[----:B------:R-:W2:Y:S01]  /*5f40*/  MUFU.EX2 R199, R199 ;  /* 0x000000c700c77308 */ /* 0x000ea20000000800 */
[----:B0-----:R-:W-:Y:S01]  /*5f50*/  FADD.FTZ R3, R197, R4 ;  /* 0x00000004c5037221 */ /* 0x001fe20000010000 */
[----:B------:R-:W-:Y:S01]  /*5f60*/  F2FP.F16.F32.PACK_AB R198, R41, R198 ;  /* 0x000000c629c6723e */ /* 0x000fe200000000ff */
[--C-:B------:R-:W-:Y:S01]  /*5f70*/  IMAD.MOV.U32 R41, RZ, RZ, R119.reuse ;  /* 0x000000ffff297224 */ /* 0x100fe200078e0077 */
[----:B------:R-:W-:Y:S01]  /*5f80*/  F2FP.F16.F32.PACK_AB R192, R43, R192 ;  /* 0x000000c02bc0723e */ /* 0x000fe200000000ff */
[--C-:B------:R-:W-:Y:S01]  /*5f90*/  IMAD.MOV.U32 R43, RZ, RZ, R119.reuse ;  /* 0x000000ffff2b7224 */ /* 0x100fe200078e0077 */
[----:B------:R-:W-:Y:S01]  /*5fa0*/  F2FP.F16.F32.PACK_AB R194, R45, R194 ;  /* 0x000000c22dc2723e */ /* 0x000fe200000000ff */
[----:B------:R-:W-:Y:S01]  /*5fb0*/  IMAD.MOV.U32 R45, RZ, RZ, R119 ;  /* 0x000000ffff2d7224 */ /* 0x000fe200078e0077 */
[----:B------:R-:W0:Y:S01]  /*5fc0*/  MUFU.EX2 R12, R12 ;  /* 0x0000000c000c7308 */ /* 0x000e220000000800 */
[----:B-1----:R-:W-:Y:S01]  /*5fd0*/  FADD.FTZ R4, R10, R3 ;  /* 0x000000030a047221 */ /* 0x002fe20000010000 */
[----:B------:R-:W-:Y:S01]  /*5fe0*/  F2FP.F16.F32.PACK_AB R201, R38, R201 ;  /* 0x000000c926c9723e */ /* 0x000fe200000000ff */
[--C-:B------:R-:W-:Y:S01]  /*5ff0*/  IMAD.MOV.U32 R38, RZ, RZ, R119.reuse ;  /* 0x000000ffff267224 */ /* 0x100fe200078e0077 */
[----:B------:R-:W-:Y:S01]  /*6000*/  F2FP.F16.F32.PACK_AB R203, R6, R203 ;  /* 0x000000cb06cb723e */ /* 0x000fe200000000ff */
[----:B------:R-:W-:Y:S01]  /*6010*/  IMAD.MOV.U32 R6, RZ, RZ, 0x3f800000 ;  /* 0x3f800000ff067424 */ /* 0x000fe200078e00ff */
[----:B------:R-:W-:Y:S01]  /*6020*/  F2FP.F16.F32.PACK_AB R197, R10, R197 ;  /* 0x000000c50ac5723e */ /* 0x000fe200000000ff */
[--C-:B------:R-:W-:Y:S01]  /*6030*/  IMAD.MOV.U32 R31, RZ, RZ, R119.reuse ;  /* 0x000000ffff1f7224 */ /* 0x100fe200078e0077 */
[----:B------:R-:W1:Y:S01]  /*6040*/  MUFU.EX2 R193, R193 ;  /* 0x000000c100c17308 */ /* 0x000e620000000800 */
[----:B--2---:R-:W-:Y:S01]  /*6050*/  FADD.FTZ R3, R199, R4 ;  /* 0x00000004c7037221 */ /* 0x004fe20000010000 */
[----:B------:R-:W-:-:S06]  /*6060*/  IMAD.MOV.U32 R27, RZ, RZ, R119 ;  /* 0x000000ffff1b7224 */ /* 0x000fcc00078e0077 */
        /* <DEDUP_REMOVED lines=8> */
[----:B------:R2:W-:Y:S01]  /*60f0*/  MUFU.EX2 R185, R36 ;  /* 0x0000002400b97308 */ /* 0x0005e20000000800 */
[----:B0-----:R-:W-:-:S07]  /*6100*/  FADD.FTZ R0, R20, R3 ;  /* 0x0000000314007221 */ /* 0x001fce0000010000 */
[----:B------:R-:W0:Y:S01]  /*6110*/  MUFU.EX2 R32, R32 ;  /* 0x0000002000207308 */ /* 0x000e220000000800 */
[----:B--2---:R-:W-:Y:S01]  /*6120*/  FADD.FTZ R36, R188, R9 ;  /* 0x00000009bc247221 */ /* 0x004fe20000010000 */
[----:B-1----:R-:W-:Y:S01]  /*6130*/  FADD.FTZ R3, R21, R0 ;  /* 0x0000000015037221 */ /* 0x002fe20000010000 */
[C---:B------:R-:W-:Y:S02]  /*6140*/  F2FP.F16.F32.PACK_AB R188, R37.reuse, R188 ;  /* 0x000000bc25bc723e */ /* 0x040fe400000000ff */
[----:B------:R-:W-:Y:S01]  /*6150*/  FADD.FTZ R9, R37, R36 ;  /* 0x0000002425097221 */ /* 0x000fe20000010000 */
[----:B------:R-:W-:Y:S01]  /*6160*/  F2FP.F16.F32.PACK_AB R195, R21, R20 ;  /* 0x0000001415c3723e */ /* 0x000fe200000000ff */
[----:B------:R-:W-:Y:S01]  /*6170*/  IMAD.MOV.U32 R37, RZ, RZ, R119 ;  /* 0x000000ffff257224 */ /* 0x000fe200078e0077 */
[----:B------:R-:W1:Y:S01]  /*6180*/  MUFU.EX2 R33, R33 ;  /* 0x0000002100217308 */ /* 0x000e620000000800 */
[----:B------:R-:W-:Y:S01]  /*6190*/  FADD.FTZ R4, R190, R9 ;  /* 0x00000009be047221 */ /* 0x000fe20000010000 */
[----:B------:R-:W-:Y:S01]  /*61a0*/  F2FP.F16.F32.PACK_AB R190, R47, R190 ;  /* 0x000000be2fbe723e */ /* 0x000fe200000000ff */
[----:B------:R-:W-:-:S02]  /*61b0*/  IMAD.MOV.U32 R36, RZ, RZ, R119 ;  /* 0x000000ffff247224 */ /* 0x000fc400078e0077 */
[----:B------:R-:W-:Y:S01]  /*61c0*/  FADD.FTZ R9, R47, R4 ;  /* 0x000000042f097221 */ /* 0x000fe20000010000 */
[----:B------:R-:W-:Y:S02]  /*61d0*/  IMAD.MOV.U32 R47, RZ, RZ, R119 ;  /* 0x000000ffff2f7224 */ /* 0x000fe400078e0077 */
[----:B------:R-:W2:Y:S01]  /*61e0*/  MUFU.EX2 R34, R34 ;  /* 0x0000002200227308 */ /* 0x000ea20000000800 */
[----:B------:R-:W-:Y:S01]  /*61f0*/  FADD.FTZ R4, R184, R9 ;  /* 0x00000009b8047221 */ /* 0x000fe20000010000 */
[----:B0-----:R-:W-:Y:S01]  /*6200*/  FADD.FTZ R0, R32, R3 ;  /* 0x0000000320007221 */ /* 0x001fe20000010000 */
[C---:B------:R-:W-:Y:S02]  /*6210*/  F2FP.F16.F32.PACK_AB R184, R49.reuse, R184 ;  /* 0x000000b831b8723e */ /* 0x040fe400000000ff */
[----:B------:R-:W-:Y:S01]  /*6220*/  FADD.FTZ R9, R49, R4 ;  /* 0x0000000431097221 */ /* 0x000fe20000010000 */
[----:B------:R-:W-:Y:S02]  /*6230*/  IMAD.MOV.U32 R49, RZ, RZ, R119 ;  /* 0x000000ffff317224 */ /* 0x000fe400078e0077 */
[----:B------:R-:W0:Y:S01]  /*6240*/  MUFU.EX2 R35, R35 ;  /* 0x0000002300237308 */ /* 0x000e220000000800 */
[----:B-1----:R-:W-:Y:S01]  /*6250*/  FADD.FTZ R3, R33, R0 ;  /* 0x0000000021037221 */ /* 0x002fe20000010000 */
[----:B------:R-:W-:Y:S01]  /*6260*/  FADD.FTZ R4, R186, R9 ;  /* 0x00000009ba047221 */ /* 0x000fe20000010000 */
[----:B------:R-:W-:-:S02]  /*6270*/  F2FP.F16.F32.PACK_AB R186, R51, R186 ;  /* 0x000000ba33ba723e */ /* 0x000fc400000000ff */
[----:B------:R-:W-:Y:S01]  /*6280*/  F2FP.F16.F32.PACK_AB R189, R33, R32 ;  /* 0x0000002021bd723e */ /* 0x000fe200000000ff */
[----:B------:R-:W-:Y:S01]  /*6290*/  FADD.FTZ R9, R51, R4 ;  /* 0x0000000433097221 */ /* 0x000fe20000010000 */
[----:B------:R-:W-:Y:S01]  /*62a0*/  IMAD.MOV.U32 R51, RZ, RZ, R119 ;  /* 0x000000ffff337224 */ /* 0x000fe200078e0077 */
[----:B------:R-:W1:Y:S01]  /*62b0*/  MUFU.EX2 R24, R24 ;  /* 0x0000001800187308 */ /* 0x000e620000000800 */
[----:B--2---:R-:W-:Y:S01]  /*62c0*/  FADD.FTZ R0, R34, R3 ;  /* 0x0000000322007221 */ /* 0x004fe20000010000 */
[----:B------:R-:W-:Y:S01]  /*62d0*/  FADD.FTZ R4, R180, R9 ;  /* 0x00000009b4047221 */ /* 0x000fe20000010000 */
[----:B------:R-:W-:Y:S01]  /*62e0*/  F2FP.F16.F32.PACK_AB R180, R53, R180 ;  /* 0x000000b435b4723e */ /* 0x000fe200000000ff */
[--C-:B------:R-:W-:Y:S02]  /*62f0*/  IMAD.MOV.U32 R33, RZ, RZ, R119.reuse ;  /* 0x000000ffff217224 */ /* 0x100fe400078e0077 */
[--C-:B------:R-:W-:Y:S02]  /*6300*/  IMAD.MOV.U32 R32, RZ, RZ, R119.reuse ;  /* 0x000000ffff207224 */ /* 0x100fe400078e0077 */
[----:B------:R-:W2:Y:S01]  /*6310*/  MUFU.EX2 R182, R182 ;  /* 0x000000b600b67308 */ /* 0x000ea20000000800 */
[C---:B0-----:R-:W-:Y:S01]  /*6320*/  FADD.FTZ R3, R35.reuse, R0 ;  /* 0x0000000023037221 */ /* 0x041fe20000010000 */
[----:B------:R-:W-:Y:S01]  /*6330*/  F2FP.F16.F32.PACK_AB R191, R35, R34 ;  /* 0x0000002223bf723e */ /* 0x000fe200000000ff */
[----:B------:R-:W-:-:S02]  /*6340*/  IMAD.MOV.U32 R35, RZ, RZ, R119 ;  /* 0x000000ffff237224 */ /* 0x000fc400078e0077 */
[----:B------:R-:W-:-:S03]  /*6350*/  IMAD.MOV.U32 R34, RZ, RZ, R119 ;  /* 0x000000ffff227224 */ /* 0x000fc600078e0077 */
[----:B------:R-:W0:Y:S01]  /*6360*/  MUFU.EX2 R25, R25 ;  /* 0x0000001900197308 */ /* 0x000e220000000800 */
[----:B-1----:R-:W-:Y:S01]  /*6370*/  FADD.FTZ R0, R24, R3 ;  /* 0x0000000318007221 */ /* 0x002fe20000010000 */
[----:B------:R-:W-:Y:S01]  /*6380*/  FADD.FTZ R3, R53, R4 ;  /* 0x0000000435037221 */ /* 0x000fe20000010000 */
[--C-:B------:R-:W-:Y:S02]  /*6390*/  IMAD.MOV.U32 R53, RZ, RZ, R119.reuse ;  /* 0x000000ffff357224 */ /* 0x100fe400078e0077 */
[C---:B------:R-:W-:Y:S01]  /*63a0*/  FADD.FTZ R0, R185.reuse, R0 ;  /* 0x00000000b9007221 */ /* 0x040fe20000010000 */
[----:B------:R-:W-:Y:S01]  /*63b0*/  F2FP.F16.F32.PACK_AB R185, R185, R24 ;  /* 0x00000018b9b9723e */ /* 0x000fe200000000ff */
[----:B------:R-:W-:Y:S01]  /*63c0*/  IMAD.MOV.U32 R24, RZ, RZ, R119 ;  /* 0x000000ffff187224 */ /* 0x000fe200078e0077 */
[----:B------:R-:W1:Y:S01]  /*63d0*/  MUFU.EX2 R28, R28 ;  /* 0x0000001c001c7308 */ /* 0x000e620000000800 */
[----:B--2---:R-:W-:-:S07]  /*63e0*/  FADD.FTZ R4, R182, R3 ;  /* 0x00000003b6047221 */ /* 0x004fce0000010000 */
[----:B------:R-:W2:Y:S01]  /*63f0*/  MUFU.EX2 R29, R29 ;  /* 0x0000001d001d7308 */ /* 0x000ea20000000800 */
[----:B0-----:R-:W-:-:S07]  /*6400*/  FADD.FTZ R3, R25, R0 ;  /* 0x0000000019037221 */ /* 0x001fce0000010000 */
[----:B------:R-:W0:Y:S01]  /*6410*/  MUFU.EX2 R54, R54 ;  /* 0x0000003600367308 */ /* 0x000e220000000800 */
[C---:B-1----:R-:W-:Y:S01]  /*6420*/  FADD.FTZ R0, R28.reuse, R3 ;  /* 0x000000031c007221 */ /* 0x042fe20000010000 */
[----:B------:R-:W-:Y:S01]  /*6430*/  F2FP.F16.F32.PACK_AB R187, R28, R25 ;  /* 0x000000191cbb723e */ /* 0x000fe200000000ff */
[--C-:B------:R-:W-:Y:S02]  /*6440*/  IMAD.MOV.U32 R28, RZ, RZ, R119.reuse ;  /* 0x000000ffff1c7224 */ /* 0x100fe400078e0077 */
[----:B------:R-:W-:-:S03]  /*6450*/  IMAD.MOV.U32 R25, RZ, RZ, R119 ;  /* 0x000000ffff197224 */ /* 0x000fc600078e0077 */
[----:B------:R-:W1:Y:S01]  /*6460*/  MUFU.EX2 R56, R56 ;  /* 0x0000003800387308 */ /* 0x000e620000000800 */
[----:B--2---:R-:W-:-:S07]  /*6470*/  FADD.FTZ R3, R29, R0 ;  /* 0x000000001d037221 */ /* 0x004fce0000010000 */
[----:B------:R2:W3:Y:S01]  /*6480*/  MUFU.EX2 R183, R26 ;  /* 0x0000001a00b77308 */ /* 0x0004e20000000800 */
[C---:B0-----:R-:W-:Y:S01]  /*6490*/  FADD.FTZ R3, R54.reuse, R3 ;  /* 0x0000000336037221 */ /* 0x041fe20000010000 */
[----:B------:R-:W-:Y:S01]  /*64a0*/  F2FP.F16.F32.PACK_AB R181, R54, R29 ;  /* 0x0000001d36b5723e */ /* 0x000fe200000000ff */
[--C-:B------:R-:W-:Y:S02]  /*64b0*/  IMAD.MOV.U32 R54, RZ, RZ, R119.reuse ;  /* 0x000000ffff367224 */ /* 0x100fe400078e0077 */
[----:B------:R-:W-:-:S03]  /*64c0*/  IMAD.MOV.U32 R29, RZ, RZ, R119 ;  /* 0x000000ffff1d7224 */ /* 0x000fc600078e0077 */
[----:B------:R-:W0:Y:S01]  /*64d0*/  MUFU.EX2 R55, R55 ;  /* 0x0000003700377308 */ /* 0x000e220000000800 */
[----:B-1----:R-:W-:Y:S01]  /*64e0*/  FADD.FTZ R0, R56, R3 ;  /* 0x0000000338007221 */ /* 0x002fe20000010000 */
[----:B--2---:R-:W-:-:S06]  /*64f0*/  IMAD.MOV.U32 R26, RZ, RZ, R119 ;  /* 0x000000ffff1a7224 */ /* 0x004fcc00078e0077 */
[----:B------:R-:W1:Y:S01]  /*6500*/  MUFU.EX2 R30, R30 ;  /* 0x0000001e001e7308 */ /* 0x000e620000000800 */
[C---:B---3--:R-:W-:Y:S01]  /*6510*/  FADD.FTZ R3, R183.reuse, R0 ;  /* 0x00000000b7037221 */ /* 0x048fe20000010000 */
[----:B------:R-:W-:Y:S01]  /*6520*/  F2FP.F16.F32.PACK_AB R183, R183, R56 ;  /* 0x00000038b7b7723e */ /* 0x000fe200000000ff */
[----:B------:R-:W-:-:S05]  /*6530*/  IMAD.MOV.U32 R56, RZ, RZ, R119 ;  /* 0x000000ffff387224 */ /* 0x000fca00078e0077 */
[----:B------:R-:W2:Y:S01]  /*6540*/  MUFU.EX2 R176, R176 ;  /* 0x000000b000b07308 */ /* 0x000ea20000000800 */
[C---:B0-----:R-:W-:Y:S01]  /*6550*/  FADD.FTZ R9, R55.reuse, R4 ;  /* 0x0000000437097221 */ /* 0x041fe20000010000 */
[----:B------:R-:W-:Y:S01]  /*6560*/  F2FP.F16.F32.PACK_AB R182, R55, R182 ;  /* 0x000000b637b6723e */ /* 0x000fe200000000ff */
[----:B------:R-:W-:-:S05]  /*6570*/  IMAD.MOV.U32 R55, RZ, RZ, R119 ;  /* 0x000000ffff377224 */ /* 0x000fca00078e0077 */
[----:B------:R0:W3:Y:S01]  /*6580*/  MUFU.EX2 R177, R40 ;  /* 0x0000002800b17308 */ /* 0x0000e20000000800 */
[----:B-1----:R-:W-:-:S07]  /*6590*/  FADD.FTZ R0, R30, R3 ;  /* 0x000000031e007221 */ /* 0x002fce0000010000 */
[----:B------:R-:W1:Y:S01]  /*65a0*/  MUFU.EX2 R57, R57 ;  /* 0x0000003900397308 */ /* 0x000e620000000800 */
[----:B--2---:R-:W-:Y:S01]  /*65b0*/  FADD.FTZ R4, R176, R9 ;  /* 0x00000009b0047221 */ /* 0x004fe20000010000 */
[----:B0-----:R-:W-:-:S06]  /*65c0*/  IMAD.MOV.U32 R40, RZ, RZ, R119 ;  /* 0x000000ffff287224 */ /* 0x001fcc00078e0077 */
[----:B------:R-:W0:Y:S01]  /*65d0*/  MUFU.EX2 R42, R42 ;  /* 0x0000002a002a7308 */ /* 0x000e220000000800 */
[C---:B---3--:R-:W-:Y:S01]  /*65e0*/  FADD.FTZ R3, R177.reuse, R0 ;  /* 0x00000000b1037221 */ /* 0x048fe20000010000 */
[----:B------:R-:W-:Y:S01]  /*65f0*/  F2FP.F16.F32.PACK_AB R177, R177, R30 ;  /* 0x0000001eb1b1723e */ /* 0x000fe200000000ff */
[----:B------:R-:W-:-:S05]  /*6600*/  IMAD.MOV.U32 R30, RZ, RZ, R119 ;  /* 0x000000ffff1e7224 */ /* 0x000fca00078e0077 */
[----:B------:R-:W2:Y:S01]  /*6610*/  MUFU.EX2 R178, R178 ;  /* 0x000000b200b27308 */ /* 0x000ea20000000800 */
[C---:B-1----:R-:W-:Y:S01]  /*6620*/  FADD.FTZ R9, R57.reuse, R4 ;  /* 0x0000000439097221 */ /* 0x042fe20000010000 */
[----:B------:R-:W-:Y:S01]  /*6630*/  F2FP.F16.F32.PACK_AB R176, R57, R176 ;  /* 0x000000b039b0723e */ /* 0x000fe200000000ff */
[----:B------:R-:W-:-:S05]  /*6640*/  IMAD.MOV.U32 R57, RZ, RZ, R119 ;  /* 0x000000ffff397224 */ /* 0x000fca00078e0077 */
[----:B------:R1:W3:Y:S01]  /*6650*/  MUFU.EX2 R179, R44 ;  /* 0x0000002c00b37308 */ /* 0x0002e20000000800 */
[----:B0-----:R-:W-:-:S07]  /*6660*/  FADD.FTZ R0, R42, R3 ;  /* 0x000000032a007221 */ /* 0x001fce0000010000 */
[----:B------:R-:W0:Y:S01]  /*6670*/  MUFU.EX2 R59, R59 ;  /* 0x0000003b003b7308 */ /* 0x000e220000000800 */
[----:B--2---:R-:W-:Y:S01]  /*6680*/  FADD.FTZ R4, R178, R9 ;  /* 0x00000009b2047221 */ /* 0x004fe20000010000 */
[--C-:B-1----:R-:W-:Y:S02]  /*6690*/  IMAD.MOV.U32 R44, RZ, RZ, R119.reuse ;  /* 0x000000ffff2c7224 */ /* 0x102fe400078e0077 */
[C---:B---3--:R-:W-:Y:S01]  /*66a0*/  FADD.FTZ R3, R179.reuse, R0 ;  /* 0x00000000b3037221 */ /* 0x048fe20000010000 */
[----:B------:R-:W-:Y:S01]  /*66b0*/  F2FP.F16.F32.PACK_AB R179, R179, R42 ;  /* 0x0000002ab3b3723e */ /* 0x000fe200000000ff */
[----:B------:R-:W-:Y:S02]  /*66c0*/  IMAD.MOV.U32 R0, RZ, RZ, 0x3f800000 ;  /* 0x3f800000ff007424 */ /* 0x000fe400078e00ff */
[--C-:B------:R-:W-:Y:S02]  /*66d0*/  IMAD.MOV.U32 R42, RZ, RZ, R119.reuse ;  /* 0x000000ffff2a7224 */ /* 0x100fe400078e0077 */
[C---:B0-----:R-:W-:Y:S01]  /*66e0*/  FADD.FTZ R4, R59.reuse, R4 ;  /* 0x000000043b047221 */ /* 0x041fe20000010000 */
[----:B------:R-:W-:Y:S01]  /*66f0*/  F2FP.F16.F32.PACK_AB R178, R59, R178 ;  /* 0x000000b23bb2723e */ /* 0x000fe200000000ff */
        /* <DEDUP_REMOVED lines=56> */
[----:B------:R-:W-:-:S06]  /*6a80*/  ULDC UR6, c[0x0][0x9d8] ;  /* 0x0002760000067ab9 */ /* 0x000fcc0000000800 */
.L_x_3408:
        /* <DEDUP_REMOVED lines=8> */
.L_x_3400:
        /* <DEDUP_REMOVED lines=10> */
.L_x_3401:
[----:B-1----:R-:W-:Y:S05]  /*6bb0*/  @P2 BRA `(.L_x_3402) ;  /* 0x0000000000082947 */ /* 0x002fea0003800000 */
[----:B------:R-:W1:Y:S02]  /*6bc0*/  SYNCS.PHASECHK.TRANS64.TRYWAIT P2, [UR61+0x36830], R7 ;  /* 0x03683007ff0075a7 */ /* 0x000e64000804017d */
[----:B-1----:R-:W-:Y:S05]  /*6bd0*/  @!P2 BRA `(.L_x_3403) ;  /* 0x000001000070a947 */ /* 0x002fea0003800000 */
.L_x_3402:
[----:B------:R-:W-:Y:S01]  /*6be0*/  R2UR UR10, R5 ;  /* 0x00000000050a72ca */ /* 0x000fe200000e0000 */
[----:B------:R-:W-:Y:S01]  /*6bf0*/  WARPGROUP.ARRIVE ;  /* 0x00000000000079c5 */ /* 0x000fe20000000000 */
[----:B------:R-:W-:Y:S01]  /*6c00*/  R2UR UR7, R16 ;  /* 0x00000000100772ca */ /* 0x000fe200000e0000 */
[----:B------:R-:W-:Y:S01]  /*6c10*/  UMOV UR39, 0x40000040 ;  /* 0x4000004000277882 */ /* 0x000fe20000000000 */
[----:B------:R-:W-:Y:S01]  /*6c20*/  MOV R13, UR37 ;  /* 0x00000025000d7c02 */ /* 0x000fe20008000f00 */
[----:B------:R-:W-:Y:S01]  /*6c30*/  UMOV UR37, UR53 ;  /* 0x0000003500257c82 */ /* 0x000fe20008000000 */
[----:B------:R-:W-:Y:S01]  /*6c40*/  MOV R14, UR36 ;  /* 0x00000024000e7c02 */ /* 0x000fe20008000f00 */
[----:B------:R-:W-:Y:S01]  /*6c50*/  UMOV UR36, UR52 ;  /* 0x0000003400247c82 */ /* 0x000fe20008000000 */
[----:B------:R-:W-:Y:S01]  /*6c60*/  MOV R15, UR41 ;  /* 0x00000029000f7c02 */ /* 0x000fe20008000f00 */
[----:B------:R-:W-:Y:S01]  /*6c70*/  UMOV UR41, UR53 ;  /* 0x0000003500297c82 */ /* 0x000fe20008000000 */
[----:B------:R-:W-:Y:S01]  /*6c80*/  MOV R20, UR40 ;  /* 0x0000002800147c02 */ /* 0x000fe20008000f00 */
[----:B------:R-:W-:Y:S01]  /*6c90*/  UMOV UR40, UR52 ;  /* 0x0000003400287c82 */ /* 0x000fe20008000000 */
[----:B------:R-:W-:Y:S01]  /*6ca0*/  UMOV UR43, 0x40000040 ;  /* 0x40000040002b7882 */ /* 0x000fe20000000000 */
[----:B------:R-:W-:Y:S01]  /*6cb0*/  UMOV UR48, UR52 ;  /* 0x0000003400307c82 */ /* 0x000fe20008000000 */
[----:B------:R-:W-:Y:S01]  /*6cc0*/  UMOV UR49, UR53 ;  /* 0x0000003500317c82 */ /* 0x000fe20008000000 */
[----:B------:R-:W-:Y:S01]  /*6cd0*/  UIMAD UR7, UR7, 0xa80, UR10 ;  /* 0x00000a80070778a4 */ /* 0x000fe2000f8e020a */
[----:B01----:R-:W-:Y:S01]  /*6ce0*/  MOV R7, UR45 ;  /* 0x0000002d00077c02 */ /* 0x003fe20008000f00 */
[----:B------:R-:W-:Y:S01]  /*6cf0*/  UMOV UR51, 0x40000040 ;  /* 0x4000004000337882 */ /* 0x000fe20000000000 */
[----:B------:R-:W-:Y:S01]  /*6d00*/  MOV R8, UR44 ;  /* 0x0000002c00087c02 */ /* 0x000fe20008000f00 */
[----:B------:R-:W-:Y:S01]  /*6d10*/  UIADD3 UR11, UR7, 0x80, URZ ;  /* 0x00000080070b7890 */ /* 0x000fe2000fffe03f */
[-C--:B------:R-:W-:Y:S01]  /*6d20*/  FMUL.FTZ R24, R24, R6.reuse ;  /* 0x0000000618187220 */ /* 0x080fe20000410000 */
[----:B------:R-:W-:Y:S01]  /*6d30*/  UIADD3 UR50, UR7, 0x100, URZ ;  /* 0x0000010007327890 */ /* 0x000fe2000fffe03f */
[-C--:B------:R-:W-:Y:S01]  /*6d40*/  FMUL.FTZ R25, R25, R6.reuse ;  /* 0x0000000619197220 */ /* 0x080fe20000410000 */
[----:B------:R-:W-:Y:S01]  /*6d50*/  UMOV UR38, UR7 ;  /* 0x0000000700267c82 */ /* 0x000fe20008000000 */
[----:B------:R-:W-:Y:S01]  /*6d60*/  UIADD3 UR10, UR7, 0x180, URZ ;  /* 0x00000180070a7890 */ /* 0x000fe2000fffe03f */
[----:B------:R-:W-:Y:S01]  /*6d70*/  HGMMA.64x16x16.F32 R168, gdesc[UR36], RZ, !UPT, gsb0 ;  /* 0x0020000024a879f0 */ /* 0x000fe2000c0008ff */
[----:B------:R-:W-:Y:S01]  /*6d80*/  UMOV UR42, UR11 ;  /* 0x0000000b002a7c82 */ /* 0x000fe20008000000 */
[----:B------:R-:W-:Y:S01]  /*6d90*/  UMOV UR44, UR52 ;  /* 0x00000034002c7c82 */ /* 0x000fe20008000000 */
[----:B------:R-:W-:Y:S01]  /*6da0*/  UMOV UR45, UR53 ;  /* 0x00000035002d7c82 */ /* 0x000fe20008000000 */
[----:B------:R-:W-:Y:S01]  /*6db0*/  UMOV UR47, 0x40000040 ;  /* 0x40000040002f7882 */ /* 0x000fe20000000000 */
[----:B------:R-:W-:Y:S01]  /*6dc0*/  UIADD3 UR54, UR7, 0x200, URZ ;  /* 0x0000020007367890 */ /* 0x000fe2000fffe03f */
[----:B------:R-:W-:Y:S01]  /*6dd0*/  R2UR UR37, R13 ;  /* 0x000000000d2572ca */ /* 0x000fe200000e0000 */
[----:B------:R-:W-:Y:S01]  /*6de0*/  UMOV UR46, UR10 ;  /* 0x0000000a002e7c82 */ /* 0x000fe20008000000 */
[----:B------:R-:W-:Y:S01]  /*6df0*/  UMOV UR55, 0x40000040 ;  /* 0x4000004000377882 */ /* 0x000fe20000000000 */
[----:B------:R-:W-:Y:S01]  /*6e00*/  UIADD3 UR58, UR7, 0x280, URZ ;  /* 0x00000280073a7890 */ /* 0x000fe2000fffe03f */
[----:B------:R-:W-:Y:S01]  /*6e10*/  R2UR UR36, R14 ;  /* 0x000000000e2472ca */ /* 0x000fe200000e0000 */
        /* <DEDUP_REMOVED lines=139> */
[----:B------:R-:W-:Y:S03]  /*76d0*/  HGMMA.64x16x16.F32 R128, gdesc[UR56], RZ, !UPT, gsb0 ;  /* 0x00200000388079f0 */ /* 0x000fe6000c0008ff */
        /* <DEDUP_REMOVED lines=451> */
.L_x_3404:
[----:B------:R-:W-:Y:S02]  /*9310*/  R2UR UR7, R2 ;  /* 0x00000000020772ca */ /* 0x000fe400000e0000 */
[----:B------:R-:W-:-:S11]  /*9320*/  SHF.L.U32 R0, R12, 0x1f, RZ ;  /* 0x0000001f0c007819 */ /* 0x000fd600000006ff */
[----:B------:R-:W-:-:S09]  /*9330*/  ULEA UR7, UR60, UR7, 0x3 ;  /* 0x000000073c077291 */ /* 0x000fd2000f8e183f */
[----:B------:R0:W1:Y:S01]  /*9340*/  SYNCS.PHASECHK.TRANS64.TRYWAIT P2, [UR7+0x36850], R0 ;  /* 0x03685000ff0075a7 */ /* 0x0000620008040147 */
[----:B------:R-:W-:Y:S05]  /*9350*/  @!P0 BRA `(.L_x_3405) ;  /* 0x0000000000048947 */ /* 0x000fea0003800000 */
[----:B------:R-:W-:Y:S01]  /*9360*/  BPT.TRAP 0x1 ;  /* 0x000000040000795c */ /* 0x000fe20000300000 */
.L_x_3405:
[----:B-1----:R-:W-:Y:S05]  /*9370*/  @P2 BRA `(.L_x_3406) ;  /* 0x0000000000082947 */ /* 0x002fea0003800000 */
[----:B------:R-:W1:Y:S02]  /*9380*/  SYNCS.PHASECHK.TRANS64.TRYWAIT P2, [UR7+0x36850], R0 ;  /* 0x03685000ff0075a7 */ /* 0x000e640008040147 */
[----:B-1----:R-:W-:Y:S05]  /*9390*/  @!P2 BRA `(.L_x_3407) ;  /* 0x000000d80098a947 */ /* 0x002fea0003800000 */
.L_x_3406:
[----:B------:R-:W-:Y:S01]  /*93a0*/  R2UR UR10, R2 ;  /* 0x00000000020a72ca */ /* 0x000fe200000e0000 */
[----:B------:R-:W-:Y:S01]  /*93b0*/  WARPGROUP.ARRIVE ;  /* 0x00000000000079c5 */ /* 0x000fe20000000000 */
[----:B------:R-:W-:Y:S01]  /*93c0*/  UMOV UR11, 0x40000040 ;  /* 0x40000040000b7882 */ /* 0x000fe20000000000 */
[----:B01----:R-:W-:Y:S01]  /*93d0*/  FMUL.FTZ R0, R168, UR6 ;  /* 0x00000006a8007c20 */ /* 0x003fe20008410000 */
        /* <DEDUP_REMOVED lines=34> */
[----:B------:R-:W-:Y:S01]  /*9600*/  HGMMA.64x192x16.F32 R24, R200, gdesc[UR8].tnspB, R24, gsb0 ;  /* 0x42e00008c8187df0 */ /* 0x000fe20008000818 */
        /* <DEDUP_REMOVED lines=9> */
[----:B------:R-:W-:Y:S01]  /*96a0*/  FMUL.FTZ R128, R128, UR6 ;  /* 0x0000000680807c20 */ /* 0x000fe20008410000 */
        /* <DEDUP_REMOVED lines=20> */
[----:B------:R-:W-:Y:S01]  /*97f0*/  ULDC UR14, c[0x0][0x988] ;  /* 0x00026200000e7ab9 */ /* 0x000fe20000000800 */
[----:B------:R-:W-:Y:S01]  /*9800*/  R2UR UR15, R9 ;  /* 0x00000000090f72ca */ /* 0x000fe200000e0000 */
        /* <DEDUP_REMOVED lines=17> */
[----:B------:R-:W-:Y:S01]  /*9920*/  R2UR UR18, R18 ;  /* 0x00000000121272ca */ /* 0x000fe200000e0000 */
[----:B------:R-:W-:Y:S01]  /*9930*/  VOTEU.ALL UP0, P1 ;  /* 0x00000000003f7886 */ /* 0x000fe20000800000 */
[----:B------:R-:W1:Y:S01]  /*9940*/  MUFU.TANH R156, R156 ;  /* 0x0000009c009c7308 */ /* 0x000e620000002400 */
[----:B--2---:R-:W-:-:S03]  /*9950*/  FMNMX.FTZ R6, R167, R6, !PT ;  /* 0x00000006a7067209 */ /* 0x004fc60007810000 */
[----:B------:R-:W-:Y:S02]  /*9960*/  @!UP0 UIADD3 UR61, UR61, 0x36840, URZ ;  /* 0x000368403d3d8890 */ /* 0x000fe4000fffe03f */
[----:B------:R-:W-:Y:S02]  /*9970*/  @!UP0 UIADD3 UR7, UR7, 0x36860, URZ ;  /* 0x0003686007078890 */ /* 0x000fe4000fffe03f */
[----:B------:R-:W2:Y:S01]  /*9980*/  MUFU.TANH R157, R157 ;  /* 0x0000009d009d7308 */ /* 0x000ea20000002400 */
[----:B0-----:R-:W-:Y:S01]  /*9990*/  FMNMX.FTZ R7, R153, R6, !PT ;  /* 0x0000000699077209 */ /* 0x001fe20007810000 */
[----:B------:R-:W-:Y:S02]  /*99a0*/  @!UP0 UPRMT UR61, URZ, 0x654, UR61 ;  /* 0x000006543f3d8896 */ /* 0x000fe4000800003d */
[----:B------:R-:W-:Y:S02]  /*99b0*/  @!UP0 UPRMT UR7, URZ, 0x654, UR7 ;  /* 0x000006543f078896 */ /* 0x000fe40008000007 */
[----:B------:R-:W-:-:S02]  /*99c0*/  UISETP.GT.AND UP0, UPT, UR15, UR18, UPT ;  /* 0x000000120f00728c */ /* 0x000fc4000bf04270 */
[----:B------:R-:W0:Y:S01]  /*99d0*/  MUFU.TANH R159, R159 ;  /* 0x0000009f009f7308 */ /* 0x000e220000002400 */
[----:B-1----:R-:W-:-:S03]  /*99e0*/  FMNMX.FTZ R6, R156, R7, !PT ;  /* 0x000000079c067209 */ /* 0x002fc60007810000 */
[----:B------:R-:W-:-:S04]  /*99f0*/  PLOP3.LUT P2, PT, PT, PT, UP0, 0x80, 0x0 ;  /* 0x000000000000781c */ /* 0x000fc80003f4f008 */
        /* <DEDUP_REMOVED lines=33> */
[----:B0-----:R-:W-:Y:S01]  /*9c10*/  FMNMX.FTZ R7, R150, R7, !PT ;  /* 0x0000000796077209 */ /* 0x001fe20007810000 */
[----:B------:R-:W-:Y:S02]  /*9c20*/  WARPGROUP.DEPBAR.LE gsb0, 0x0 ;  /* 0x00008000000079c5 */ /* 0x000fe40000010000 */
[----:B------:R-:W-:Y:S02]  /*9c30*/  WARPGROUP.ARRIVE ;  /* 0x00000000000079c5 */ /* 0x000fe40000000000 */
[----:B------:R-:W0:Y:S02]  /*9c40*/  SHFL.BFLY PT, R6, R7, 0x2, 0x1f ;  /* 0x0c401f0007067f89 */ /* 0x000e2400000e0000 */
[----:B------:R-:W3:Y:S02]  /*9c50*/  MUFU.TANH R15, R15 ;  /* 0x0000000f000f7308 */ /* 0x000ee40000002400 */
[----:B------:R-:W-:Y:S01]  /*9c60*/  HGMMA.64x192x16.F32 R24, R196, gdesc[UR8].tnspB, R24, gsb0 ;  /* 0x42e00008c4187df0 */ /* 0x000fe20008000818 */
[----:B------:R-:W-:Y:S01]  /*9c70*/  UIADD3 UR10, UR60, 0x100, URZ ;  /* 0x000001003c0a7890 */ /* 0x000fe2000fffe03f */
[----:B------:R-:W-:-:S04]  /*9c80*/  UMOV UR11, 0x40000040 ;  /* 0x40000040000b7882 */ /* 0x000fc80000000000 */
        /* <DEDUP_REMOVED lines=8> */
[----:B-1----:R-:W-:-:S05]  /*9d10*/  FMNMX.FTZ R7, R7, R6, !PT ;  /* 0x0000000607077209 */ /* 0x002fca0007810000 */
[C---:B------:R-:W-:Y:S01]  /*9d20*/  FMUL.FTZ R9, R7.reuse, UR14 ;  /* 0x0000000e07097c20 */ /* 0x040fe20008410000 */
[----:B------:R-:W-:Y:S01]  /*9d30*/  FADD.FTZ R6, -R7, R11 ;  /* 0x0000000b07067221 */ /* 0x000fe20000010100 */
[----:B------:R-:W1:Y:S02]  /*9d40*/  MUFU.TANH R154, R154 ;  /* 0x0000009a009a7308 */ /* 0x000e640000002400 */
[--C-:B------:R-:W-:Y:S01]  /*9d50*/  FFMA.FTZ R200, R0, UR14, -R9.reuse ;  /* 0x0000000e00c87c23 */ /* 0x100fe20008010809 */
[----:B------:R-:W-:Y:S01]  /*9d60*/  FMNMX.FTZ R0, R12, R10, !PT ;  /* 0x0000000a0c007209 */ /* 0x000fe20007810000 */
[--C-:B------:R-:W-:Y:S01]  /*9d70*/  FFMA.FTZ R169, R8, UR14, -R9.reuse ;  /* 0x0000000e08a97c23 */ /* 0x100fe20008010809 */
[----:B------:R-:W-:Y:S01]  /*9d80*/  FMUL.FTZ R6, R6, UR14 ;  /* 0x0000000e06067c20 */ /* 0x000fe20008410000 */
[--C-:B------:R-:W-:Y:S01]  /*9d90*/  FFMA.FTZ R202, R14, UR14, -R9.reuse ;  /* 0x0000000e0eca7c23 */ /* 0x100fe20008010809 */
[----:B--2---:R-:W-:Y:S01]  /*9da0*/  FMNMX.FTZ R0, R13, R0, !PT ;  /* 0x000000000d007209 */ /* 0x004fe20007810000 */
[----:B------:R-:W2:Y:S01]  /*9db0*/  MUFU.TANH R155, R155 ;  /* 0x0000009b009b7308 */ /* 0x000ea20000002400 */
[--C-:B------:R-:W-:Y:S01]  /*9dc0*/  FFMA.FTZ R170, R20, UR14, -R9.reuse ;  /* 0x0000000e14aa7c23 */ /* 0x100fe20008010809 */
[--C-:B------:R-:W-:Y:S01]  /*9dd0*/  FFMA.FTZ R14, R161, UR14, -R9.reuse ;  /* 0x0000000ea10e7c23 */ /* 0x100fe20008010809 */
[----:B---3--:R-:W-:Y:S01]  /*9de0*/  FMNMX.FTZ R0, R15, R0, !PT ;  /* 0x000000000f007209 */ /* 0x008fe20007810000 */
[--C-:B------:R-:W-:Y:S01]  /*9df0*/  FFMA.FTZ R151, R165, UR14, -R9.reuse ;  /* 0x0000000ea5977c23 */ /* 0x100fe20008010809 */
[--C-:B------:R-:W-:Y:S01]  /*9e00*/  FFMA.FTZ R153, R153, UR14, -R9.reuse ;  /* 0x0000000e99997c23 */ /* 0x100fe20008010809 */
[--C-:B------:R-:W-:Y:S01]  /*9e10*/  FFMA.FTZ R20, R157, UR14, -R9.reuse ;  /* 0x0000000e9d147c23 */ /* 0x100fe20008010809 */
[----:B----4-:R-:W-:Y:S01]  /*9e20*/  FMNMX.FTZ R11, R21, R0, !PT ;  /* 0x00000000150b7209 */ /* 0x010fe20007810000 */
[----:B------:R-:W3:Y:S01]  /*9e30*/  MUFU.TANH R158, R158 ;  /* 0x0000009e009e7308 */ /* 0x000ee20000002400 */
[--C-:B------:R-:W-:Y:S01]  /*9e40*/  FFMA.FTZ R145, R145, UR14, -R9.reuse ;  /* 0x0000000e91917c23 */ /* 0x100fe20008010809 */
[----:B------:R-:W-:Y:S01]  /*9e50*/  FFMA.FTZ R129, R129, UR14, -R9 ;  /* 0x0000000e81817c23 */ /* 0x000fe20008010809 */
[----:B-----5:R-:W-:-:S04]  /*9e60*/  FMNMX.FTZ R11, R160, R11, !PT ;  /* 0x0000000ba00b7209 */ /* 0x020fc80007810000 */
[----:B0-----:R-:W-:Y:S01]  /*9e70*/  FMNMX.FTZ R11, R162, R11, !PT ;  /* 0x0000000ba20b7209 */ /* 0x001fe20007810000 */
[----:B------:R-:W0:Y:S03]  /*9e80*/  MUFU.TANH R144, R144 ;  /* 0x0000009000907308 */ /* 0x000e260000002400 */
[----:B------:R-:W-:-:S04]  /*9e90*/  FMNMX.FTZ R11, R164, R11, !PT ;  /* 0x0000000ba40b7209 */ /* 0x000fc80007810000 */
[----:B------:R-:W-:Y:S01]  /*9ea0*/  FMNMX.FTZ R11, R166, R11, !PT ;  /* 0x0000000ba60b7209 */ /* 0x000fe20007810000 */
[----:B------:R-:W4:Y:S03]  /*9eb0*/  MUFU.TANH R146, R146 ;  /* 0x0000009200927308 */ /* 0x000f260000002400 */
[----:B------:R-:W-:-:S04]  /*9ec0*/  FMNMX.FTZ R11, R152, R11, !PT ;  /* 0x0000000b980b7209 */ /* 0x000fc80007810000 */
[----:B-1----:R-:W-:Y:S01]  /*9ed0*/  FMNMX.FTZ R0, R154, R11, !PT ;  /* 0x0000000b9a007209 */ /* 0x002fe20007810000 */
[----:B------:R-:W1:Y:S03]  /*9ee0*/  MUFU.TANH R147, R147 ;  /* 0x0000009300937308 */ /* 0x000e660000002400 */
[----:B--2---:R-:W-:-:S04]  /*9ef0*/  FMNMX.FTZ R11, R155, R0, !PT ;  /* 0x000000009b0b7209 */ /* 0x004fc80007810000 */
[----:B---3--:R-:W-:Y:S01]  /*9f00*/  FMNMX.FTZ R11, R158, R11, !PT ;  /* 0x0000000b9e0b7209 */ /* 0x008fe20007810000 */
[----:B------:R-:W2:Y:S03]  /*9f10*/  MUFU.TANH R125, R125 ;  /* 0x0000007d007d7308 */ /* 0x000ea60000002400 */
[----:B0-----:R-:W-:-:S04]  /*9f20*/  FMNMX.FTZ R11, R144, R11, !PT ;  /* 0x0000000b900b7209 */ /* 0x001fc80007810000 */
[----:B----4-:R-:W-:Y:S01]  /*9f30*/  FMNMX.FTZ R0, R146, R11, !PT ;  /* 0x0000000b92007209 */ /* 0x010fe20007810000 */
[----:B------:R-:W0:Y:S03]  /*9f40*/  MUFU.TANH R138, R138 ;  /* 0x0000008a008a7308 */ /* 0x000e260000002400 */
[----:B-1----:R-:W-:-:S05]  /*9f50*/  FMNMX.FTZ R0, R147, R0, !PT ;  /* 0x0000000093007209 */ /* 0x002fca0007810000 */
        /* <DEDUP_REMOVED lines=23> */
[----:B------:R-:W-:Y:S01]  /*a0d0*/  WARPGROUP.ARRIVE ;  /* 0x00000000000079c5 */ /* 0x000fe20000000000 */
[----:B-1----:R-:W-:-:S03]  /*a0e0*/  FMNMX.FTZ R0, R126, R11, !PT ;  /* 0x0000000b7e007209 */ /* 0x002fc60007810000 */
[----:B------:R-:W-:Y:S01]  /*a0f0*/  MUFU.EX2 R6, R6 ;  /* 0x0000000600067308 */ /* 0x000fe20000000800 */
[--C-:B------:R-:W-:Y:S01]  /*a100*/  FFMA.FTZ R196, R168, UR14, -R9.reuse ;  /* 0x0000000ea8c47c23 */ /* 0x100fe20008010809 */
[--C-:B------:R-:W-:Y:S01]  /*a110*/  FFMA.FTZ R198, R163, UR14, -R9.reuse ;  /* 0x0000000ea3c67c23 */ /* 0x100fe20008010809 */
[--C-:B------:R-:W-:Y:S01]  /*a120*/  FFMA.FTZ R11, R120, UR14, -R9.reuse ;  /* 0x0000000e780b7c23 */ /* 0x100fe20008010809 */
[----:B------:R-:W-:Y:S01]  /*a130*/  HGMMA.64x192x16.F32 R24, R192, gdesc[UR8].tnspB, R24, gsb0 ;  /* 0x42e00008c0187df0 */ /* 0x000fe20008000818 */
[----:B------:R-:W-:Y:S01]  /*a140*/  UIADD3 UR10, UR60, 0x180, URZ ;  /* 0x000001803c0a7890 */ /* 0x000fe2000fffe03f */
[--C-:B------:R-:W-:Y:S01]  /*a150*/  FFMA.FTZ R120, R121, UR14, -R9.reuse ;  /* 0x0000000e79787c23 */ /* 0x100fe20008010809 */
[----:B------:R-:W-:Y:S01]  /*a160*/  UMOV UR11, 0x40000040 ;  /* 0x40000040000b7882 */ /* 0x000fe20000000000 */
[----:B--2---:R-:W-:Y:S01]  /*a170*/  FMNMX.FTZ R0, R127, R0, !PT ;  /* 0x000000007f007209 */ /* 0x004fe20007810000 */
[----:B------:R-:W-:Y:S01]  /*a180*/  MUFU.EX2 R200, R200 ;  /* 0x000000c800c87308 */ /* 0x000fe20000000800 */
[----:B------:R-:W-:-:S03]  /*a190*/  FFMA.FTZ R121, R124, UR14, -R9 ;  /* 0x0000000e7c797c23 */ /* 0x000fc60008010809 */
        /* <DEDUP_REMOVED lines=12> */
[----:B------:R-:W-:Y:S01]  /*a260*/  FMUL.FTZ R10, R8, UR14 ;  /* 0x0000000e080a7c20 */ /* 0x000fe20008410000 */
[----:B------:R-:W-:Y:S02]  /*a270*/  MUFU.EX2 R153, R153 ;  /* 0x0000009900997308 */ /* 0x000fe40000000800 */
[----:B------:R-:W-:Y:S01]  /*a280*/  FMUL.FTZ R0, R0, UR14 ;  /* 0x0000000e00007c20 */ /* 0x000fe20008410000 */
        /* <DEDUP_REMOVED lines=18> */
[--C-:B------:R-:W-:Y:S01]  /*a3b0*/  FFMA.FTZ R123, R123, UR14, -R10.reuse ;  /* 0x0000000e7b7b7c23 */ /* 0x100fe2000801080a */
[----:B------:R-:W-:-:S02]  /*a3c0*/  FFMA.FTZ R126, R126, UR14, -R10 ;  /* 0x0000000e7e7e7c23 */ /* 0x000fc4000801080a */
[----:B------:R-:W1:Y:S08]  /*a3d0*/  MUFU.EX2 R12, R12 ;  /* 0x0000000c000c7308 */ /* 0x000e700000000800 */
[----:B------:R-:W2:Y:S01]  /*a3e0*/  MUFU.EX2 R203, R203 ;  /* 0x000000cb00cb7308 */ /* 0x000ea20000000800 */
[----:B0-----:R-:W-:-:S07]  /*a3f0*/  FFMA.FTZ R3, R0, R3, R201 ;  /* 0x0000000300037223 */ /* 0x001fce00000100c9 */
[----:B------:R-:W0:Y:S01]  /*a400*/  MUFU.EX2 R13, R13 ;  /* 0x0000000d000d7308 */ /* 0x000e220000000800 */
[----:B-1----:R-:W-:-:S07]  /*a410*/  F2FP.F16.F32.PACK_AB R201, R12, R201 ;  /* 0x000000c90cc9723e */ /* 0x002fce00000000ff */
[----:B------:R-:W1:Y:S08]  /*a420*/  MUFU.EX2 R197, R197 ;  /* 0x000000c500c57308 */ /* 0x000e700000000800 */
[----:B------:R-:W3:Y:S08]  /*a430*/  MUFU.EX2 R15, R15 ;  /* 0x0000000f000f7308 */ /* 0x000ef00000000800 */
[----:B------:R-:W4:Y:S08]  /*a440*/  MUFU.EX2 R199, R199 ;  /* 0x000000c700c77308 */ /* 0x000f300000000800 */
[----:B------:R-:W5:Y:S08]  /*a450*/  MUFU.EX2 R21, R21 ;  /* 0x0000001500157308 */ /* 0x000f700000000800 */
        /* <DEDUP_REMOVED lines=10> */
[--C-:B------:R-:W-:Y:S01]  /*a500*/  FFMA.FTZ R192, R167, UR14, -R9.reuse ;  /* 0x0000000ea7c07c23 */ /* 0x100fe20008010809 */
[--C-:B------:R-:W-:Y:S01]  /*a510*/  FFMA.FTZ R193, R152, UR14, -R10.reuse ;  /* 0x0000000e98c17c23 */ /* 0x100fe2000801080a */
[----:B------:R-:W-:Y:S01]  /*a520*/  FFMA.FTZ R194, R156, UR14, -R9 ;  /* 0x0000000e9cc27c23 */ /* 0x000fe20008010809 */
[----:B------:R-:W-:Y:S01]  /*a530*/  FFMA.FTZ R195, R155, UR14, -R10 ;  /* 0x0000000e9bc37c23 */ /* 0x000fe2000801080a */
[----:B------:R-:W-:Y:S01]  /*a540*/  MUFU.EX2 R135, R135 ;  /* 0x0000008700877308 */ /* 0x000fe20000000800 */
[----:B------:R-:W-:Y:S01]  /*a550*/  HGMMA.64x192x16.F32 R24, R188, gdesc[UR8].tnspB, R24, gsb0 ;  /* 0x42e00008bc187df0 */ /* 0x000fe20008000818 */
[----:B------:R-:W-:Y:S01]  /*a560*/  UIADD3 UR10, UR60, 0x200, URZ ;  /* 0x000002003c0a7890 */ /* 0x000fe2000fffe03f */
[----:B------:R-:W-:-:S05]  /*a570*/  UMOV UR11, 0x40000040 ;  /* 0x40000040000b7882 */ /* 0x000fca0000000000 */
[----:B------:R-:W-:Y:S08]  /*a580*/  MUFU.EX2 R192, R192 ;  /* 0x000000c000c07308 */ /* 0x000ff00000000800 */
[----:B------:R-:W5:Y:S08]  /*a590*/  MUFU.EX2 R193, R193 ;  /* 0x000000c100c17308 */ /* 0x000f700000000800 */
[----:B------:R-:W-:Y:S08]  /*a5a0*/  MUFU.EX2 R194, R194 ;  /* 0x000000c200c27308 */ /* 0x000ff00000000800 */
[----:B------:R-:W5:Y:S08]  /*a5b0*/  MUFU.EX2 R195, R195 ;  /* 0x000000c300c37308 */ /* 0x000f700000000800 */
        /* <DEDUP_REMOVED lines=11> */
[--C-:B------:R-:W-:Y:S01]  /*a670*/  FFMA.FTZ R190, R148, UR14, -R9.reuse ;  /* 0x0000000e94be7c23 */ /* 0x100fe20008010809 */
[----:B------:R-:W-:Y:S01]  /*a680*/  FFMA.FTZ R148, R149, UR14, -R9 ;  /* 0x0000000e95947c23 */ /* 0x000fe20008010809 */
[----:B------:R-:W-:Y:S01]  /*a690*/  HGMMA.64x192x16.F32 R24, R184, gdesc[UR8].tnspB, R24, gsb0 ;  /* 0x42e00008b8187df0 */ /* 0x000fe20008000818 */
[----:B------:R-:W-:Y:S01]  /*a6a0*/  UIADD3 UR10, UR60, 0x280, URZ ;  /* 0x000002803c0a7890 */ /* 0x000fe2000fffe03f */
[----:B------:R-:W-:Y:S01]  /*a6b0*/  MUFU.EX2 R188, R188 ;  /* 0x000000bc00bc7308 */ /* 0x000fe20000000800 */
[----:B------:R-:W-:-:S07]  /*a6c0*/  UMOV UR11, 0x40000040 ;  /* 0x40000040000b7882 */ /* 0x000fce0000000000 */
[----:B------:R-:W-:Y:S08]  /*a6d0*/  MUFU.EX2 R189, R189 ;  /* 0x000000bd00bd7308 */ /* 0x000ff00000000800 */
[----:B------:R-:W-:Y:S08]  /*a6e0*/  MUFU.EX2 R190, R190 ;  /* 0x000000be00be7308 */ /* 0x000ff00000000800 */
[----:B------:R-:W-:Y:S08]  /*a6f0*/  MUFU.EX2 R191, R191 ;  /* 0x000000bf00bf7308 */ /* 0x000ff00000000800 */
[----:B------:R-:W-:Y:S01]  /*a700*/  MUFU.EX2 R148, R148 ;  /* 0x0000009400947308 */ /* 0x000fe20000000800 */
[----:B------:R-:W-:-:S02]  /*a710*/  WARPGROUP.DEPBAR.LE gsb0, 0x0 ;  /* 0x00008000000079c5 */ /* 0x000fc40000010000 */
[----:B------:R-:W-:Y:S01]  /*a720*/  WARPGROUP.ARRIVE ;  /* 0x00000000000079c5 */ /* 0x000fe20000000000 */
[----:B------:R-:W-:Y:S01]  /*a730*/  FFMA.FTZ R185, R138, UR14, -R10 ;  /* 0x0000000e8ab97c23 */ /* 0x000fe2000801080a */
[----:B------:R-:W-:Y:S01]  /*a740*/  FFMA.FTZ R138, R6, R4, R200 ;  /* 0x00000004068a7223 */ /* 0x000fe200000100c8 */
[--C-:B------:R-:W-:Y:S01]  /*a750*/  FFMA.FTZ R184, R136, UR14, -R9.reuse ;  /* 0x0000000e88b87c23 */ /* 0x100fe20008010809 */
[--C-:B------:R-:W-:Y:S01]  /*a760*/  FFMA.FTZ R136, R137, UR14, -R9.reuse ;  /* 0x0000000e89887c23 */ /* 0x100fe20008010809 */
[----:B------:R-:W-:Y:S01]  /*a770*/  FFMA.FTZ R137, R141, UR14, -R9 ;  /* 0x0000000e8d897c23 */ /* 0x000fe20008010809 */
[----:B------:R-:W-:Y:S01]  /*a780*/  HGMMA.64x192x16.F32 R24, R180, gdesc[UR8].tnspB, R24, gsb0 ;  /* 0x42e00008b4187df0 */ /* 0x000fe20008000818 */
[----:B------:R-:W-:Y:S01]  /*a790*/  UIADD3 UR10, UR60, 0x300, URZ ;  /* 0x000003003c0a7890 */ /* 0x000fe2000fffe03f */
[----:B------:R-:W-:Y:S01]  /*a7a0*/  FADD.FTZ R141, R169, R138 ;  /* 0x0000008aa98d7221 */ /* 0x000fe20000010000 */
[----:B------:R-:W-:Y:S01]  /*a7b0*/  UMOV UR11, 0x40000040 ;  /* 0x40000040000b7882 */ /* 0x000fe20000000000 */
[----:B------:R-:W-:Y:S01]  /*a7c0*/  FADD.FTZ R138, R12, R3 ;  /* 0x000000030c8a7221 */ /* 0x000fe20000010000 */
[----:B------:R-:W-:Y:S01]  /*a7d0*/  FFMA.FTZ R186, R140, UR14, -R9 ;  /* 0x0000000e8cba7c23 */ /* 0x000fe20008010809 */
[----:B------:R-:W-:Y:S01]  /*a7e0*/  FADD.FTZ R141, R202, R141 ;  /* 0x0000008dca8d7221 */ /* 0x000fe20000010000 */
[----:B------:R-:W-:Y:S01]  /*a7f0*/  FFMA.FTZ R187, R142, UR14, -R10 ;  /* 0x0000000e8ebb7c23 */ /* 0x000fe2000801080a */
[----:B--2---:R-:W-:Y:S01]  /*a800*/  FADD.FTZ R138, R203, R138 ;  /* 0x0000008acb8a7221 */ /* 0x004fe20000010000 */
[----:B------:R-:W-:Y:S01]  /*a810*/  FFMA.FTZ R4, R143, UR14, -R10 ;  /* 0x0000000e8f047c23 */ /* 0x000fe2000801080a */
[----:B------:R-:W-:Y:S01]  /*a820*/  FADD.FTZ R141, R170, R141 ;  /* 0x0000008daa8d7221 */ /* 0x000fe20000010000 */
[C---:B0-----:R-:W-:Y:S01]  /*a830*/  F2FP.F16.F32.PACK_AB R203, R13.reuse, R203 ;  /* 0x000000cb0dcb723e */ /* 0x041fe200000000ff */
[----:B------:R-:W-:Y:S01]  /*a840*/  FADD.FTZ R138, R13, R138 ;  /* 0x0000008a0d8a7221 */ /* 0x000fe20000010000 */
[----:B------:R-:W-:Y:S01]  /*a850*/  MUFU.EX2 R184, R184 ;  /* 0x000000b800b87308 */ /* 0x000fe20000000800 */
[----:B------:R-:W-:Y:S01]  /*a860*/  FADD.FTZ R141, R196, R141 ;  /* 0x0000008dc48d7221 */ /* 0x000fe20000010000 */
[----:B------:R-:W-:Y:S01]  /*a870*/  F2FP.F16.F32.PACK_AB R196, R14, R196 ;  /* 0x000000c40ec4723e */ /* 0x000fe200000000ff */
[----:B-1----:R-:W-:Y:S01]  /*a880*/  FADD.FTZ R138, R197, R138 ;  /* 0x0000008ac58a7221 */ /* 0x002fe20000010000 */
[----:B------:R-:W-:Y:S01]  /*a890*/  R2UR UR60, R16 ;  /* 0x00000000103c72ca */ /* 0x000fe200000e0000 */
[----:B------:R-:W-:Y:S01]  /*a8a0*/  FADD.FTZ R141, R14, R141 ;  /* 0x0000008d0e8d7221 */ /* 0x000fe20000010000 */
[----:B------:R-:W-:Y:S01]  /*a8b0*/  F2FP.F16.F32.PACK_AB R200, R169, R200 ;  /* 0x000000c8a9c8723e */ /* 0x000fe200000000ff */
[----:B---3--:R-:W-:Y:S01]  /*a8c0*/  FADD.FTZ R138, R15, R138 ;  /* 0x0000008a0f8a7221 */ /* 0x008fe20000010000 */
[----:B------:R-:W-:Y:S01]  /*a8d0*/  MUFU.EX2 R185, R185 ;  /* 0x000000b900b97308 */ /* 0x000fe20000000800 */
[----:B------:R-:W-:Y:S01]  /*a8e0*/  FADD.FTZ R140, R198, R141 ;  /* 0x0000008dc68c7221 */ /* 0x000fe20000010000 */
[----:B------:R-:W-:Y:S01]  /*a8f0*/  F2FP.F16.F32.PACK_AB R202, R170, R202 ;  /* 0x000000caaaca723e */ /* 0x000fe200000000ff */
[----:B----4-:R-:W-:Y:S01]  /*a900*/  FADD.FTZ R138, R199, R138 ;  /* 0x0000008ac78a7221 */ /* 0x010fe20000010000 */
[----:B------:R-:W-:-:S02]  /*a910*/  F2FP.F16.F32.PACK_AB R197, R15, R197 ;  /* 0x000000c50fc5723e */ /* 0x000fc400000000ff */
[----:B------:R-:W-:Y:S01]  /*a920*/  F2FP.F16.F32.PACK_AB R198, R151, R198 ;  /* 0x000000c697c6723e */ /* 0x000fe200000000ff */
[C---:B-----5:R-:W-:Y:S01]  /*a930*/  FADD.FTZ R138, R21.reuse, R138 ;  /* 0x0000008a158a7221 */ /* 0x060fe20000010000 */
[----:B------:R-:W-:Y:S01]  /*a940*/  MUFU.EX2 R136, R136 ;  /* 0x0000008800887308 */ /* 0x000fe20000000800 */
[----:B------:R-:W-:Y:S02]  /*a950*/  F2FP.F16.F32.PACK_AB R199, R21, R199 ;  /* 0x000000c715c7723e */ /* 0x000fe400000000ff */
[----:B------:R-:W-:Y:S01]  /*a960*/  FADD.FTZ R13, R193, R138 ;  /* 0x0000008ac10d7221 */ /* 0x000fe20000010000 */
[----:B------:R-:W-:-:S03]  /*a970*/  F2FP.F16.F32.PACK_AB R193, R124, R193 ;  /* 0x000000c17cc1723e */ /* 0x000fc600000000ff */
[----:B------:R-:W-:Y:S01]  /*a980*/  FADD.FTZ R12, R124, R13 ;  /* 0x0000000d7c0c7221 */ /* 0x000fe20000010000 */
[----:B------:R-:W-:Y:S03]  /*a990*/  MUFU.EX2 R3, R139 ;  /* 0x0000008b00037308 */ /* 0x000fe60000000800 */
[----:B------:R-:W-:-:S05]  /*a9a0*/  FADD.FTZ R13, R195, R12 ;  /* 0x0000000cc30d7221 */ /* 0x000fca0000010000 */
        /* <DEDUP_REMOVED lines=8> */
[--C-:B------:R-:W-:Y:S01]  /*aa30*/  FFMA.FTZ R132, R158, UR14, -R10.reuse ;  /* 0x0000000e9e847c23 */ /* 0x100fe2000801080a */
[--C-:B------:R-:W-:Y:S01]  /*aa40*/  FFMA.FTZ R128, R133, UR14, -R9.reuse ;  /* 0x0000000e85807c23 */ /* 0x100fe20008010809 */
[--C-:B------:R-:W-:Y:S01]  /*aa50*/  FFMA.FTZ R133, R146, UR14, -R10.reuse ;  /* 0x0000000e92857c23 */ /* 0x100fe2000801080a */
[----:B------:R-:W-:Y:S01]  /*aa60*/  HGMMA.64x192x16.F32 R24, R176, gdesc[UR8].tnspB, R24, gsb0 ;  /* 0x42e00008b0187df0 */ /* 0x000fe20008000818 */
[----:B------:R-:W-:Y:S01]  /*aa70*/  FFMA.FTZ R10, R127, UR14, -R10 ;  /* 0x0000000e7f0a7c23 */ /* 0x000fe2000801080a */
[----:B------:R-:W-:Y:S01]  /*aa80*/  FADD.FTZ R127, R151, R140 ;  /* 0x0000008c977f7221 */ /* 0x000fe20000010000 */
[----:B------:R-:W0:Y:S01]  /*aa90*/  MUFU.EX2 R132, R132 ;  /* 0x0000008400847308 */ /* 0x000e220000000800 */
[----:B------:R-:W-:Y:S01]  /*aaa0*/  FFMA.FTZ R9, R150, UR14, -R9 ;  /* 0x0000000e96097c23 */ /* 0x000fe20008010809 */
[----:B------:R-:W-:Y:S01]  /*aab0*/  F2FP.F16.F32.PACK_AB R181, R131, R130 ;  /* 0x0000008283b5723e */ /* 0x000fe200000000ff */
[----:B------:R-:W-:Y:S01]  /*aac0*/  FADD.FTZ R140, R192, R127 ;  /* 0x0000007fc08c7221 */ /* 0x000fe20000010000 */
[----:B------:R-:W-:-:S02]  /*aad0*/  F2FP.F16.F32.PACK_AB R192, R153, R192 ;  /* 0x000000c099c0723e */ /* 0x000fc400000000ff */
[----:B------:R-:W-:Y:S01]  /*aae0*/  F2FP.F16.F32.PACK_AB R183, R135, R134 ;  /* 0x0000008687b7723e */ /* 0x000fe200000000ff */
[----:B------:R-:W-:Y:S01]  /*aaf0*/  FADD.FTZ R127, R153, R140 ;  /* 0x0000008c997f7221 */ /* 0x000fe20000010000 */
[----:B------:R-:W1:Y:S03]  /*ab00*/  MUFU.EX2 R133, R133 ;  /* 0x0000008500857308 */ /* 0x000e660000000800 */
[----:B------:R-:W-:Y:S01]  /*ab10*/  FADD.FTZ R127, R194, R127 ;  /* 0x0000007fc27f7221 */ /* 0x000fe20000010000 */
[----:B------:R-:W-:-:S03]  /*ab20*/  F2FP.F16.F32.PACK_AB R194, R20, R194 ;  /* 0x000000c214c2723e */ /* 0x000fc600000000ff */
[----:B------:R-:W-:Y:S01]  /*ab30*/  FADD.FTZ R127, R20, R127 ;  /* 0x0000007f147f7221 */ /* 0x000fe20000010000 */
[----:B------:R-:W2:Y:S01]  /*ab40*/  MUFU.EX2 R180, R180 ;  /* 0x000000b400b47308 */ /* 0x000ea20000000800 */
[C---:B0-----:R-:W-:Y:S01]  /*ab50*/  FADD.FTZ R12, R132.reuse, R13 ;  /* 0x0000000d840c7221 */ /* 0x041fe20000010000 */
[----:B------:R-:W-:Y:S01]  /*ab60*/  F2FP.F16.F32.PACK_AB R195, R132, R195 ;  /* 0x000000c384c3723e */ /* 0x000fe200000000ff */
[----:B------:R-:W-:Y:S01]  /*ab70*/  FADD.FTZ R14, R188, R127 ;  /* 0x0000007fbc0e7221 */ /* 0x000fe20000010000 */
[----:B------:R-:W-:Y:S01]  /*ab80*/  F2FP.F16.F32.PACK_AB R188, R145, R188 ;  /* 0x000000bc91bc723e */ /* 0x000fe200000000ff */
[----:B------:R-:W-:Y:S02]  /*ab90*/  FADD.FTZ R12, R189, R12 ;  /* 0x0000000cbd0c7221 */ /* 0x000fe40000010000 */
[----:B------:R-:W-:Y:S01]  /*aba0*/  FADD.FTZ R13, R145, R14 ;  /* 0x0000000e910d7221 */ /* 0x000fe20000010000 */
[----:B------:R-:W0:Y:S01]  /*abb0*/  MUFU.EX2 R182, R182 ;  /* 0x000000b600b67308 */ /* 0x000e220000000800 */
[C---:B-1----:R-:W-:Y:S01]  /*abc0*/  FADD.FTZ R12, R133.reuse, R12 ;  /* 0x0000000c850c7221 */ /* 0x042fe20000010000 */
[----:B------:R-:W-:Y:S01]  /*abd0*/  F2FP.F16.F32.PACK_AB R189, R133, R189 ;  /* 0x000000bd85bd723e */ /* 0x000fe200000000ff */
[----:B------:R-:W-:Y:S01]  /*abe0*/  FADD.FTZ R13, R190, R13 ;  /* 0x0000000dbe0d7221 */ /* 0x000fe20000010000 */
[C---:B------:R-:W-:Y:S01]  /*abf0*/  F2FP.F16.F32.PACK_AB R190, R148.reuse, R190 ;  /* 0x000000be94be723e */ /* 0x040fe200000000ff */
[----:B------:R-:W-:Y:S01]  /*ac00*/  FADD.FTZ R12, R191, R12 ;  /* 0x0000000cbf0c7221 */ /* 0x000fe20000010000 */
[C---:B------:R-:W-:Y:S01]  /*ac10*/  F2FP.F16.F32.PACK_AB R191, R125.reuse, R191 ;  /* 0x000000bf7dbf723e */ /* 0x040fe200000000ff */
[----:B------:R-:W-:Y:S01]  /*ac20*/  FADD.FTZ R13, R148, R13 ;  /* 0x0000000d940d7221 */ /* 0x000fe20000010000 */
[----:B------:R-:W1:Y:S01]  /*ac30*/  MUFU.EX2 R128, R128 ;  /* 0x0000008000807308 */ /* 0x000e620000000800 */
[----:B------:R-:W-:-:S02]  /*ac40*/  FADD.FTZ R12, R125, R12 ;  /* 0x0000000c7d0c7221 */ /* 0x000fc40000010000 */
[----:B------:R-:W-:Y:S01]  /*ac50*/  FADD.FTZ R13, R184, R13 ;  /* 0x0000000db80d7221 */ /* 0x000fe20000010000 */
[C---:B------:R-:W-:Y:S01]  /*ac60*/  F2FP.F16.F32.PACK_AB R184, R136.reuse, R184 ;  /* 0x000000b888b8723e */ /* 0x040fe200000000ff */
[----:B------:R-:W-:Y:S01]  /*ac70*/  FADD.FTZ R12, R185, R12 ;  /* 0x0000000cb90c7221 */ /* 0x000fe20000010000 */
[C---:B------:R-:W-:Y:S01]  /*ac80*/  F2FP.F16.F32.PACK_AB R185, R3.reuse, R185 ;  /* 0x000000b903b9723e */ /* 0x040fe200000000ff */
[----:B------:R-:W-:Y:S01]  /*ac90*/  FADD.FTZ R13, R136, R13 ;  /* 0x0000000d880d7221 */ /* 0x000fe20000010000 */
[----:B------:R-:W3:Y:S01]  /*aca0*/  MUFU.EX2 R9, R9 ;  /* 0x0000000900097308 */ /* 0x000ee20000000800 */
[----:B------:R-:W-:Y:S02]  /*acb0*/  FADD.FTZ R12, R3, R12 ;  /* 0x0000000c030c7221 */ /* 0x000fe40000010000 */
[----:B------:R-:W-:Y:S01]  /*acc0*/  FADD.FTZ R14, R186, R13 ;  /* 0x0000000dba0e7221 */ /* 0x000fe20000010000 */
[----:B------:R-:W-:Y:S01]  /*acd0*/  F2FP.F16.F32.PACK_AB R186, R137, R186 ;  /* 0x000000ba89ba723e */ /* 0x000fe200000000ff */
[----:B------:R-:W-:Y:S01]  /*ace0*/  FADD.FTZ R3, R187, R12 ;  /* 0x0000000cbb037221 */ /* 0x000fe20000010000 */
[C---:B------:R-:W-:Y:S01]  /*acf0*/  F2FP.F16.F32.PACK_AB R187, R4.reuse, R187 ;  /* 0x000000bb04bb723e */ /* 0x040fe200000000ff */
[----:B------:R-:W-:Y:S01]  /*ad00*/  FADD.FTZ R13, R137, R14 ;  /* 0x0000000e890d7221 */ /* 0x000fe20000010000 */
[----:B------:R-:W4:Y:S01]  /*ad10*/  MUFU.EX2 R10, R10 ;  /* 0x0000000a000a7308 */ /* 0x000f220000000800 */
[----:B------:R-:W-:-:S02]  /*ad20*/  FADD.FTZ R3, R4, R3 ;  /* 0x0000000304037221 */ /* 0x000fc40000010000 */
[----:B--2---:R-:W-:Y:S01]  /*ad30*/  FADD.FTZ R12, R180, R13 ;  /* 0x0000000db40c7221 */ /* 0x004fe20000010000 */
[C---:B------:R-:W-:Y:S01]  /*ad40*/  F2FP.F16.F32.PACK_AB R180, R129.reuse, R180 ;  /* 0x000000b481b4723e */ /* 0x040fe200000000ff */
[----:B------:R-:W-:Y:S02]  /*ad50*/  FADD.FTZ R4, R130, R3 ;  /* 0x0000000382047221 */ /* 0x000fe40000010000 */
[----:B------:R-:W-:Y:S02]  /*ad60*/  FADD.FTZ R3, R129, R12 ;  /* 0x0000000c81037221 */ /* 0x000fe40000010000 */
[----:B------:R-:W-:Y:S02]  /*ad70*/  FADD.FTZ R13, R131, R4 ;  /* 0x00000004830d7221 */ /* 0x000fe40000010000 */
[----:B0-----:R-:W-:Y:S01]  /*ad80*/  FADD.FTZ R3, R182, R3 ;  /* 0x00000003b6037221 */ /* 0x001fe20000010000 */
[----:B-1----:R-:W-:Y:S01]  /*ad90*/  F2FP.F16.F32.PACK_AB R182, R128, R182 ;  /* 0x000000b680b6723e */ /* 0x002fe200000000ff */
[----:B------:R-:W-:-:S02]  /*ada0*/  FADD.FTZ R4, R134, R13 ;  /* 0x0000000d86047221 */ /* 0x000fc40000010000 */
[----:B------:R-:W-:Y:S02]  /*adb0*/  FADD.FTZ R12, R128, R3 ;  /* 0x00000003800c7221 */ /* 0x000fe40000010000 */
[----:B------:R-:W-:Y:S02]  /*adc0*/  FADD.FTZ R3, R135, R4 ;  /* 0x0000000487037221 */ /* 0x000fe40000010000 */
[----:B------:R-:W-:Y:S01]  /*add0*/  FADD.FTZ R13, R11, R12 ;  /* 0x0000000c0b0d7221 */ /* 0x000fe20000010000 */
[----:B------:R-:W-:Y:S02]  /*ade0*/  IMAD.MOV.U32 R12, RZ, RZ, R17 ;  /* 0x000000ffff0c7224 */ /* 0x000fe400078e0011 */
[----:B------:R-:W-:Y:S01]  /*adf0*/  FADD.FTZ R3, R122, R3 ;  /* 0x000000037a037221 */ /* 0x000fe20000010000 */
[----:B------:R-:W-:-:S03]  /*ae00*/  FADD.FTZ R4, R120, R13 ;  /* 0x0000000d78047221 */ /* 0x000fc60000010000 */
[----:B------:R-:W-:Y:S01]  /*ae10*/  FADD.FTZ R3, R123, R3 ;  /* 0x000000037b037221 */ /* 0x000fe20000010000 */
[----:B------:R-:W-:-:S03]  /*ae20*/  FADD.FTZ R4, R121, R4 ;  /* 0x0000000479047221 */ /* 0x000fc60000010000 */
[----:B------:R-:W-:Y:S01]  /*ae30*/  FADD.FTZ R3, R126, R3 ;  /* 0x000000037e037221 */ /* 0x000fe20000010000 */
[----:B---3--:R-:W-:-:S03]  /*ae40*/  FADD.FTZ R4, R9, R4 ;  /* 0x0000000409047221 */ /* 0x008fc60000010000 */
[----:B----4-:R-:W-:Y:S01]  /*ae50*/  FADD.FTZ R3, R10, R3 ;  /* 0x000000030a037221 */ /* 0x010fe20000010000 */
[----:B------:R-:W-:Y:S02]  /*ae60*/  WARPGROUP.DEPBAR.LE gsb0, 0x0 ;  /* 0x00008000000079c5 */ /* 0x000fe40000010000 */
[----:B------:R-:W-:Y:S01]  /*ae70*/  @!P1 SYNCS.ARRIVE.TRANS64.RED.A1T0 RZ, [UR61], RZ ;  /* 0x000000ffffff99a7 */ /* 0x000fe2000810043d */
[----:B------:R-:W-:Y:S02]  /*ae80*/  F2FP.F16.F32.PACK_AB R178, R9, R121 ;  /* 0x0000007909b2723e */ /* 0x000fe400000000ff */
[----:B------:R-:W-:Y:S01]  /*ae90*/  F2FP.F16.F32.PACK_AB R176, R120, R11 ;  /* 0x0000000b78b0723e */ /* 0x000fe200000000ff */
[----:B------:R-:W-:Y:S01]  /*aea0*/  IMAD.MOV.U32 R11, RZ, RZ, R7 ;  /* 0x000000ffff0b7224 */ /* 0x000fe200078e0007 */
[----:B------:R-:W-:Y:S01]  /*aeb0*/  F2FP.F16.F32.PACK_AB R179, R10, R126 ;  /* 0x0000007e0ab3723e */ /* 0x000fe200000000ff */
[----:B------:R-:W-:Y:S01]  /*aec0*/  IMAD.MOV.U32 R10, RZ, RZ, R8 ;  /* 0x000000ffff0a7224 */ /* 0x000fe200078e0008 */
[----:B------:R-:W-:Y:S01]  /*aed0*/  F2FP.F16.F32.PACK_AB R177, R123, R122 ;  /* 0x0000007a7bb1723e */ /* 0x000fe200000000ff */
[----:B------:R-:W-:Y:S01]  /*aee0*/  @!P1 SYNCS.ARRIVE.TRANS64.RED.A1T0 RZ, [UR7], RZ ;  /* 0x000000ffffff99a7 */ /* 0x000fe20008100407 */
[----:B------:R-:W-:-:S06]  /*aef0*/  UIADD3 UR7, UR15, -0x1, URZ ;  /* 0xffffffff0f077890 */ /* 0x000fcc000fffe03f */
[----:B------:R-:W-:Y:S01]  /*af00*/  IMAD.U32 R9, RZ, RZ, UR7 ;  /* 0x00000007ff097e24 */ /* 0x000fe2000f8e00ff */
[----:B------:R-:W-:Y:S06]  /*af10*/  @P2 BRA `(.L_x_3408) ;  /* 0xffffffb800dc2947 */ /* 0x000fec000383ffff */
.L_x_3399:
        /* <DEDUP_REMOVED lines=99> */
.L_x_3409:
[----:B------:R-:W-:Y:S01]  /*b550*/  IMAD R15, R16, 0x8, R2 ;  /* 0x00000008100f7824 */ /* 0x000fe200078e0202 */
[----:B------:R-:W-:-:S04]  /*b560*/  SHF.L.U32 R0, R17, 0x1f, RZ ;  /* 0x0000001f11007819 */ /* 0x000fc800000006ff */
[----:B------:R0:W1:Y:S01]  /*b570*/  SYNCS.PHASECHK.TRANS64.TRYWAIT P2, [R15+URZ+0x36850], R0 ;  /* 0x036850000f0075a7 */ /* 0x000062000804017f */
[----:B------:R-:W-:Y:S05]  /*b580*/  @!P0 BRA `(.L_x_3410) ;  /* 0x0000000000048947 */ /* 0x000fea0003800000 */
[----:B------:R-:W-:Y:S01]  /*b590*/  BPT.TRAP 0x1 ;  /* 0x000000040000795c */ /* 0x000fe20000300000 */
.L_x_3410:
[----:B-1----:R-:W-:Y:S05]  /*b5a0*/  @P2 BRA `(.L_x_3411) ;  /* 0x0000000000082947 */ /* 0x002fea0003800000 */
[----:B------:R-:W1:Y:S02]  /*b5b0*/  SYNCS.PHASECHK.TRANS64.TRYWAIT P0, [R15+URZ+0x36850], R0 ;  /* 0x036850000f0075a7 */ /* 0x000e64000800017f */
[----:B-1----:R-:W-:Y:S05]  /*b5c0*/  @!P0 BRA `(.L_x_3412) ;  /* 0x000000b800248947 */ /* 0x002fea0003800000 */
.L_x_3411:
[----:B------:R-:W-:Y:S05]  /*b5d0*/  WARPSYNC.ALL ;  /* 0x0000000000007948 */ /* 0x000fea0003800000 */
[----:B------:R-:W-:Y:S01]  /*b5e0*/  VIADD R2, R2, 0x400 ;  /* 0x0000040002027836 */ /* 0x000fe20000000000 */
[----:B------:R-:W-:Y:S01]  /*b5f0*/  WARPGROUP.ARRIVE ;  /* 0x00000000000079c5 */ /* 0x000fe20000000000 */
[----:B------:R-:W-:Y:S01]  /*b600*/  IMAD.MOV.U32 R13, RZ, RZ, 0x40000040 ;  /* 0x40000040ff0d7424 */ /* 0x000fe200078e00ff */
[----:B------:R-:W2:Y:S01]  /*b610*/  SHFL.BFLY PT, R5, R4, 0x2, 0x1f ;  /* 0x0c401f0004057f89 */ /* 0x000ea200000e0000 */
[----:B------:R-:W-:Y:S01]  /*b620*/  IMAD.U32 R6, RZ, RZ, UR14 ;  /* 0x0000000eff067e24 */ /* 0x000fe2000f8e00ff */
[----:B------:R-:W-:Y:S01]  /*b630*/  SHF.R.U32.HI R2, RZ, 0x4, R2 ;  /* 0x00000004ff027819 */ /* 0x000fe20000011602 */
[----:B------:R-:W-:Y:S01]  /*b640*/  IMAD.U32 R14, RZ, RZ, UR14 ;  /* 0x0000000eff0e7e24 */ /* 0x000fe2000f8e00ff */
[----:B01----:R-:W0:Y:S01]  /*b650*/  SHFL.BFLY PT, R0, R3, 0x2, 0x1f ;  /* 0x0c401f0003007f89 */ /* 0x003e2200000e0000 */
[----:B------:R-:W-:Y:S01]  /*b660*/  VIADD R232, R232, 0x1 ;  /* 0x00000001e8e87836 */ /* 0x000fe20000000000 */
[----:B------:R-:W-:-:S04]  /*b670*/  LOP3.LUT R2, R2, 0x3fff, RZ, 0xc0, !PT ;  /* 0x00003fff02027812 */ /* 0x000fc800078ec0ff */
[----:B------:R-:W-:-:S05]  /*b680*/  LOP3.LUT R11, R2, 0x3800000, RZ, 0xfc, !PT ;  /* 0x03800000020b7812 */ /* 0x000fca00078efcff */
[----:B------:R-:W-:Y:S02]  /*b690*/  IMAD R10, R16, 0xa80, R11 ;  /* 0x00000a80100a7824 */ /* 0x000fe400078e020b */
[----:B------:R-:W-:Y:S02]  /*b6a0*/  IMAD.MOV.U32 R11, RZ, RZ, 0x40000040 ;  /* 0x40000040ff0b7424 */ /* 0x000fe400078e00ff */
[C---:B------:R-:W-:Y:S01]  /*b6b0*/  VIADD R12, R10.reuse, 0x80 ;  /* 0x000000800a0c7836 */ /* 0x040fe20000000000 */
[----:B------:R-:W-:Y:S01]  /*b6c0*/  R2UR UR6, R10 ;  /* 0x000000000a0672ca */ /* 0x000fe200000e0000 */
[----:B------:R-:W-:Y:S01]  /*b6d0*/  VIADD R16, R16, 0x1 ;  /* 0x0000000110107836 */ /* 0x000fe20000000000 */
[----:B------:R-:W-:Y:S01]  /*b6e0*/  R2UR UR7, R11 ;  /* 0x000000000b0772ca */ /* 0x000fe200000e0000 */
[----:B------:R-:W-:Y:S02]  /*b6f0*/  IMAD.MOV.U32 R11, RZ, RZ, 0x40000040 ;  /* 0x40000040ff0b7424 */ /* 0x000fe400078e00ff */
[----:B--2---:R-:W-:Y:S01]  /*b700*/  FADD.FTZ R5, R5, R4 ;  /* 0x0000000405057221 */ /* 0x004fe20000010000 */
[----:B------:R-:W-:Y:S01]  /*b710*/  IMAD.MOV.U32 R4, RZ, RZ, RZ ;  /* 0x000000ffff047224 */ /* 0x000fe200078e00ff */
[----:B------:R-:W-:Y:S01]  /*b720*/  ISETP.NE.AND P2, PT, R16, 0x2, PT ;  /* 0x000000021000780c */ /* 0x000fe20003f45270 */
[----:B0-----:R-:W-:Y:S01]  /*b730*/  FADD.FTZ R2, R0, R3 ;  /* 0x0000000300027221 */ /* 0x001fe20000010000 */
[----:B------:R-:W-:Y:S01]  /*b740*/  IMAD.MOV.U32 R3, RZ, RZ, RZ ;  /* 0x000000ffff037224 */ /* 0x000fe200078e00ff */
[----:B------:R-:W0:Y:S01]  /*b750*/  SHFL.BFLY PT, R0, R5, 0x1, 0x1f ;  /* 0x0c201f0005007f89 */ /* 0x000e2200000e0000 */
[----:B------:R-:W-:-:S03]  /*b760*/  SEL R16, R16, RZ, P2 ;  /* 0x000000ff10107207 */ /* 0x000fc60001000000 */
[----:B------:R-:W1:Y:S01]  /*b770*/  SHFL.BFLY PT, R9, R2, 0x1, 0x1f ;  /* 0x0c201f0002097f89 */ /* 0x000e6200000e0000 */
[----:B------:R-:W-:Y:S01]  /*b780*/  HGMMA.64x192x16.F32 R24, R200, gdesc[UR4].tnspB, R24, gsb0 ;  /* 0x42e00004c8187df0 */ /* 0x000fe20008000818 */
[----:B------:R-:W-:Y:S01]  /*b790*/  R2UR UR6, R12 ;  /* 0x000000000c0672ca */ /* 0x000fe200000e0000 */
[----:B------:R-:W-:Y:S01]  /*b7a0*/  VIADD R12, R10, 0x100 ;  /* 0x000001000a0c7836 */ /* 0x000fe20000000000 */
[----:B------:R-:W-:Y:S01]  /*b7b0*/  R2UR UR7, R13 ;  /* 0x000000000d0772ca */ /* 0x000fe200000e0000 */
[----:B------:R-:W-:Y:S01]  /*b7c0*/  IMAD.MOV.U32 R13, RZ, RZ, 0x40000040 ;  /* 0x40000040ff0d7424 */ /* 0x000fe200078e00ff */
[----:B------:R-:W-:Y:S02]  /*b7d0*/  WARPGROUP.DEPBAR.LE gsb0, 0x0 ;  /* 0x00008000000079c5 */ /* 0x000fe40000010000 */
[----:B------:R-:W-:-:S13]  /*b7e0*/  WARPGROUP.ARRIVE ;  /* 0x00000000000079c5 */ /* 0x000fda0000000000 */
        /* <DEDUP_REMOVED lines=16> */
[C---:B------:R-:W-:Y:S01]  /*b8f0*/  VIADD R12, R10.reuse, 0x280 ;  /* 0x000002800a0c7836 */ /* 0x040fe20000000000 */
[----:B------:R-:W-:Y:S01]  /*b900*/  R2UR UR7, R13 ;  /* 0x000000000d0772ca */ /* 0x000fe200000e0000 */
[----:B------:R-:W-:Y:S02]  /*b910*/  IMAD.MOV.U32 R13, RZ, RZ, 0x40000040 ;  /* 0x40000040ff0d7424 */ /* 0x000fe400078e00ff */
[----:B------:R-:W-:Y:S01]  /*b920*/  VIADD R10, R10, 0x300 ;  /* 0x000003000a0a7836 */ /* 0x000fe20000000000 */
[----:B------:R-:W-:Y:S02]  /*b930*/  WARPGROUP.DEPBAR.LE gsb0, 0x0 ;  /* 0x00008000000079c5 */ /* 0x000fe40000010000 */
[----:B------:R-:W-:-:S11]  /*b940*/  WARPGROUP.ARRIVE ;  /* 0x00000000000079c5 */ /* 0x000fd60000000000 */
[----:B------:R-:W-:Y:S01]  /*b950*/  HGMMA.64x192x16.F32 R24, R184, gdesc[UR4].tnspB, R24, gsb0 ;  /* 0x42e00004b8187df0 */ /* 0x000fe20008000818 */
[----:B------:R-:W-:Y:S01]  /*b960*/  R2UR UR6, R12 ;  /* 0x000000000c0672ca */ /* 0x000fe200000e0000 */
[----:B0-----:R-:W-:Y:S01]  /*b970*/  FADD.FTZ R12, R5, R0 ;  /* 0x00000000050c7221 */ /* 0x001fe20000010000 */
[----:B------:R-:W-:Y:S01]  /*b980*/  R2UR UR7, R13 ;  /* 0x000000000d0772ca */ /* 0x000fe200000e0000 */
[----:B-1----:R-:W-:Y:S01]  /*b990*/  FADD.FTZ R13, R2, R9 ;  /* 0x00000009020d7221 */ /* 0x002fe20000010000 */
[----:B------:R-:W-:Y:S01]  /*b9a0*/  SEL R0, RZ, 0x1, P2 ;  /* 0x00000001ff007807 */ /* 0x000fe20001000000 */
[----:B------:R-:W-:Y:S01]  /*b9b0*/  IMAD.MOV.U32 R2, RZ, RZ, -0x800000 ;  /* 0xff800000ff027424 */ /* 0x000fe200078e00ff */
[----:B------:R-:W-:Y:S02]  /*b9c0*/  FSETP.NE.FTZ.AND P0, PT, R12, RZ, PT ;  /* 0x000000ff0c00720b */ /* 0x000fe40003f15000 */
[----:B------:R-:W-:Y:S02]  /*b9d0*/  FSETP.NE.FTZ.AND P3, PT, R13, RZ, PT ;  /* 0x000000ff0d00720b */ /* 0x000fe40003f75000 */
[----:B------:R-:W-:Y:S01]  /*b9e0*/  LOP3.LUT R17, R17, R0, RZ, 0x3c, !PT ;  /* 0x0000000011117212 */ /* 0x000fe200078e3cff */
[----:B------:R-:W-:-:S08]  /*b9f0*/  IMAD.MOV.U32 R0, RZ, RZ, -0x800000 ;  /* 0xff800000ff007424 */ /* 0x000fd000078e00ff */
[----:B------:R-:W0:Y:S01]  /*ba00*/  @P0 MUFU.LG2 R9, R12 ;  /* 0x0000000c00090308 */ /* 0x000e220000000c00 */
[----:B------:R-:W-:Y:S01]  /*ba10*/  @P0 FMUL.FTZ R6, R6, 0.69314718246459960938 ;  /* 0x3f31721806060820 */ /* 0x000fe20000410000 */
[----:B------:R-:W-:-:S06]  /*ba20*/  @P3 FMUL.FTZ R14, R14, 0.69314718246459960938 ;  /* 0x3f3172180e0e3820 */ /* 0x000fcc0000410000 */
[----:B------:R-:W-:Y:S08]  /*ba30*/  @P0 MUFU.RCP R4, R12 ;  /* 0x0000000c00040308 */ /* 0x000ff00000001000 */
[----:B------:R-:W-:Y:S01]  /*ba40*/  @P3 MUFU.RCP R3, R13 ;  /* 0x0000000d00033308 */ /* 0x000fe20000001000 */
[----:B0-----:R-:W-:-:S04]  /*ba50*/  @P0 FMUL.FTZ R9, R9, 0.69314718246459960938 ;  /* 0x3f31721809090820 */ /* 0x001fc80000410000 */
[----:B------:R-:W-:Y:S01]  /*ba60*/  @P0 FFMA.FTZ R0, R6, R7, R9 ;  /* 0x0000000706000223 */ /* 0x000fe20000010009 */
[----:B------:R-:W-:Y:S01]  /*ba70*/  PLOP3.LUT P0, PT, PT, PT, PT, 0x8, 0x0 ;  /* 0x000000000000781c */ /* 0x000fe20003f0e170 */
[----:B------:R-:W-:Y:S02]  /*ba80*/  WARPGROUP.DEPBAR.LE gsb0, 0x0 ;  /* 0x00008000000079c5 */ /* 0x000fe40000010000 */
[----:B------:R-:W-:-:S06]  /*ba90*/  WARPGROUP.ARRIVE ;  /* 0x00000000000079c5 */ /* 0x000fcc0000000000 */
[----:B------:R-:W-:Y:S01]  /*baa0*/  HGMMA.64x192x16.F32 R24, R180, gdesc[UR4].tnspB, R24, gsb0 ;  /* 0x42e00004b4187df0 */ /* 0x000fe20008000818 */
[----:B------:R-:W-:Y:S02]  /*bab0*/  R2UR UR6, R10 ;  /* 0x000000000a0672ca */ /* 0x000fe400000e0000 */
[----:B------:R-:W-:Y:S01]  /*bac0*/  R2UR UR7, R11 ;  /* 0x000000000b0772ca */ /* 0x000fe200000e0000 */
[----:B------:R-:W-:Y:S01]  /*bad0*/  @!P1 VIADD R11, R15, 0x36860 ;  /* 0x000368600f0b9836 */ /* 0x000fe20000000000 */
[----:B------:R-:W0:Y:S04]  /*bae0*/  @P3 MUFU.LG2 R10, R13 ;  /* 0x0000000d000a3308 */ /* 0x000e280000000c00 */
[----:B------:R-:W-:Y:S01]  /*baf0*/  @!P1 PRMT R11, RZ, 0x654, R11 ;  /* 0x00000654ff0b9816 */ /* 0x000fe2000000000b */
[----:B0-----:R-:W-:-:S04]  /*bb00*/  @P3 FMUL.FTZ R5, R10, 0.69314718246459960938 ;  /* 0x3f3172180a053820 */ /* 0x001fc80000410000 */
[----:B------:R-:W-:Y:S01]  /*bb10*/  @P3 FFMA.FTZ R2, R14, R8, R5 ;  /* 0x000000080e023223 */ /* 0x000fe20000010005 */
[----:B------:R-:W-:Y:S02]  /*bb20*/  WARPGROUP.DEPBAR.LE gsb0, 0x0 ;  /* 0x00008000000079c5 */ /* 0x000fe40000010000 */
[----:B------:R-:W-:-:S06]  /*bb30*/  WARPGROUP.ARRIVE ;  /* 0x00000000000079c5 */ /* 0x000fcc0000000000 */
[----:B------:R-:W-:Y:S03]  /*bb40*/  HGMMA.64x192x16.F32 R24, R176, gdesc[UR4].tnspB, R24, gsb0 ;  /* 0x42e00004b0187df0 */ /* 0x000fe60008000818 */
        /* <DEDUP_REMOVED lines=98> */
.L_x_3391:
        /* <DEDUP_REMOVED lines=14> */
[----:B------:R-:W-:Y:S01]  /*c250*/  R2UR UR21, R22 ;  /* 0x00000000161572ca */ /* 0x000fe200000e0000 */
[----:B------:R-:W-:Y:S01]  /*c260*/  ULDC.64 UR14, c[0x0][0xc00] ;  /* 0x00030000000e7ab9 */ /* 0x000fe20000000a00 */
[----:B------:R-:W-:Y:S01]  /*c270*/  R2UR UR18, R231 ;  /* 0x00000000e71272ca */ /* 0x000fe200000e0000 */
[----:B------:R-:W3:Y:S01]  /*c280*/  LDL R138, [R1+0x58] ;  /* 0x00005800018a7983 */ /* 0x000ee20000100800 */
[----:B------:R-:W-:Y:S02]  /*c290*/  R2UR UR17, R233 ;  /* 0x00000000e91172ca */ /* 0x000fe400000e0000 */
[----:B------:R-:W-:Y:S02]  /*c2a0*/  R2UR UR20, R229 ;  /* 0x00000000e51472ca */ /* 0x000fe400000e0000 */
[----:B------:R-:W-:-:S02]  /*c2b0*/  R2UR UR19, R23 ;  /* 0x00000000171372ca */ /* 0x000fc400000e0000 */
[----:B------:R-:W-:Y:S01]  /*c2c0*/  R2UR UR23, R228 ;  /* 0x00000000e41772ca */ /* 0x000fe200000e0000 */
[----:B------:R-:W-:Y:S01]  /*c2d0*/  UMOV UR10, UR8 ;  /* 0x00000008000a7c82 */ /* 0x000fe20008000000 */
[----:B0-----:R-:W-:-:S03]  /*c2e0*/  UMOV UR11, UR4 ;  /* 0x00000004000b7c82 */ /* 0x001fc60008000000 */
[----:B------:R-:W-:Y:S02]  /*c2f0*/  USHF.L.U32 UR4, UR18, 0x2, URZ ;  /* 0x0000000212047899 */ /* 0x000fe4000800063f */
[----:B------:R-:W-:Y:S02]  /*c300*/  USHF.L.U64.HI UR16, UR18, 0x2, UR17 ;  /* 0x0000000212107899 */ /* 0x000fe40008010211 */
[----:B------:R-:W-:-:S04]  /*c310*/  UIADD3 UR9, UP0, UR4, UR14, URZ ;  /* 0x0000000e04097290 */ /* 0x000fc8000ff1e03f */
[----:B------:R-:W-:Y:S01]  /*c320*/  UIADD3.X UR12, UR16, UR15, URZ, UP0, !UPT ;  /* 0x0000000f100c7290 */ /* 0x000fe200087fe43f */
[----:B------:R-:W-:Y:S01]  /*c330*/  ULDC.64 UR24, c[0x0][0x208] ;  /* 0x0000820000187ab9 */ /* 0x000fe20000000a00 */
[----:B------:R-:W-:Y:S01]  /*c340*/  BAR.SYNC.DEFER_BLOCKING 0x1, 0x100 ;  /* 0x0044000000007b1d */ /* 0x000fe20000010000 */
[----:B--2---:R-:W-:-:S03]  /*c350*/  IMAD.WIDE R4, R3, R4, UR10 ;  /* 0x0000000a03047e25 */ /* 0x004fc6000f8e0204 */
[C---:B------:R-:W-:Y:S02]  /*c360*/  LOP3.LUT R3, R4.reuse, 0x380, RZ, 0xc0, !PT ;  /* 0x0000038004037812 */ /* 0x040fe400078ec0ff */
[C---:B------:R-:W-:Y:S02]  /*c370*/  IADD3 R6, P2, R4.reuse, 0x20, RZ ;  /* 0x0000002004067810 */ /* 0x040fe40007f5e0ff */
[C---:B------:R-:W-:Y:S02]  /*c380*/  IADD3 R8, P1, R4.reuse, 0x40, RZ ;  /* 0x0000004004087810 */ /* 0x040fe40007f3e0ff */
[C---:B------:R-:W-:Y:S02]  /*c390*/  IADD3 R133, P6, R4.reuse, 0x60, RZ ;  /* 0x0000006004857810 */ /* 0x040fe40007fde0ff */
[C---:B------:R-:W-:Y:S02]  /*c3a0*/  IADD3 R135, P5, R4.reuse, 0x4000, RZ ;  /* 0x0000400004877810 */ /* 0x040fe40007fbe0ff */
[----:B------:R-:W-:Y:S01]  /*c3b0*/  SHF.R.U64 R3, R3, 0x3, RZ ;  /* 0x0000000303037819 */ /* 0x000fe200000012ff */
[--C-:B------:R-:W-:Y:S01]  /*c3c0*/  IMAD.X R11, RZ, RZ, R5.reuse, P2 ;  /* 0x000000ffff0b7224 */ /* 0x100fe200010e0605 */
[C---:B------:R-:W-:Y:S01]  /*c3d0*/  IADD3 R22, P0, R4.reuse, 0x4020, RZ ;  /* 0x0000402004167810 */ /* 0x040fe20007f1e0ff */
[--C-:B------:R-:W-:Y:S01]  /*c3e0*/  IMAD.X R13, RZ, RZ, R5.reuse, P1 ;  /* 0x000000ffff0d7224 */ /* 0x100fe200008e0605 */
[C---:B------:R-:W-:Y:S01]  /*c3f0*/  IADD3 R137, P4, R4.reuse, 0x4040, RZ ;  /* 0x0000404004897810 */ /* 0x040fe20007f9e0ff */
[--C-:B------:R-:W-:Y:S01]  /*c400*/  IMAD.X R15, RZ, RZ, R5.reuse, P6 ;  /* 0x000000ffff0f7224 */ /* 0x100fe200030e0605 */
[C---:B------:R-:W-:Y:S01]  /*c410*/  IADD3 R86, P3, R4.reuse, 0x4060, RZ ;  /* 0x0000406004567810 */ /* 0x040fe20007f7e0ff */
[----:B------:R-:W-:Y:S01]  /*c420*/  IMAD.X R81, RZ, RZ, R5, P5 ;  /* 0x000000ffff517224 */ /* 0x000fe200028e0605 */
[----:B------:R-:W-:-:S02]  /*c430*/  IADD3 R139, P2, R4, 0x8000, RZ ;  /* 0x00008000048b7810 */ /* 0x000fc40007f5e0ff */
[C---:B------:R-:W-:Y:S02]  /*c440*/  IADD3 R141, P1, R4.reuse, 0x8020, RZ ;  /* 0x00008020048d7810 */ /* 0x040fe40007f3e0ff */
[C---:B------:R-:W-:Y:S02]  /*c450*/  IADD3 R143, P6, R4.reuse, 0x8040, RZ ;  /* 0x00008040048f7810 */ /* 0x040fe40007fde0ff */
[----:B------:R-:W-:Y:S02]  /*c460*/  IADD3 R145, P5, R4, 0x8060, RZ ;  /* 0x0000806004917810 */ /* 0x000fe40007fbe0ff */
[----:B------:R-:W-:Y:S02]  /*c470*/  LOP3.LUT R4, R3, R4, RZ, 0x3c, !PT ;  /* 0x0000000403047212 */ /* 0x000fe400078e3cff */
[----:B------:R-:W-:Y:S02]  /*c480*/  LOP3.LUT R7, R8, 0x380, RZ, 0xc0, !PT ;  /* 0x0000038008077812 */ /* 0x000fe400078ec0ff */
[----:B------:R-:W-:-:S02]  /*c490*/  LOP3.LUT R3, R6, 0x380, RZ, 0xc0, !PT ;  /* 0x0000038006037812 */ /* 0x000fc400078ec0ff */
[----:B------:R-:W-:Y:S02]  /*c4a0*/  SHF.R.U64 R7, R7, 0x3, RZ ;  /* 0x0000000307077819 */ /* 0x000fe400000012ff */
[----:B------:R-:W-:Y:S02]  /*c4b0*/  SHF.R.U64 R3, R3, 0x3, RZ ;  /* 0x0000000303037819 */ /* 0x000fe400000012ff */
[----:B------:R-:W-:Y:S02]  /*c4c0*/  LOP3.LUT R12, R7, R8, RZ, 0x3c, !PT ;  /* 0x00000008070c7212 */ /* 0x000fe400078e3cff */
[----:B------:R-:W-:Y:S02]  /*c4d0*/  LOP3.LUT R10, R3, R6, RZ, 0x3c, !PT ;  /* 0x00000006030a7212 */ /* 0x000fe400078e3cff */
[----:B------:R-:W-:Y:S02]  /*c4e0*/  LOP3.LUT R8, R139, 0x380, RZ, 0xc0, !PT ;  /* 0x000003808b087812 */ /* 0x000fe400078ec0ff */
[----:B------:R-:W-:-:S02]  /*c4f0*/  LOP3.LUT R3, R22, 0x380, RZ, 0xc0, !PT ;  /* 0x0000038016037812 */ /* 0x000fc400078ec0ff */
[----:B------:R-:W-:Y:S02]  /*c500*/  LOP3.LUT R18, R135, 0x380, RZ, 0xc0, !PT ;  /* 0x0000038087127812 */ /* 0x000fe400078ec0ff */
[----:B------:R-:W-:Y:S02]  /*c510*/  SHF.R.U64 R8, R8, 0x3, RZ ;  /* 0x0000000308087819 */ /* 0x000fe400000012ff */
[----:B------:R-:W-:Y:S02]  /*c520*/  LOP3.LUT R14, R133, 0x380, RZ, 0xc0, !PT ;  /* 0x00000380850e7812 */ /* 0x000fe400078ec0ff */
[----:B------:R-:W-:Y:S02]  /*c530*/  SHF.R.U64 R3, R3, 0x3, RZ ;  /* 0x0000000303037819 */ /* 0x000fe400000012ff */
[----:B------:R-:W-:Y:S02]  /*c540*/  SHF.R.U64 R18, R18, 0x3, RZ ;  /* 0x0000000312127819 */ /* 0x000fe400000012ff */
[----:B------:R-:W-:-:S02]  /*c550*/  LOP3.LUT R6, R137, 0x380, RZ, 0xc0, !PT ;  /* 0x0000038089067812 */ /* 0x000fc400078ec0ff */
[----:B------:R-:W-:Y:S02]  /*c560*/  LOP3.LUT R7, R86, 0x380, RZ, 0xc0, !PT ;  /* 0x0000038056077812 */ /* 0x000fe400078ec0ff */
[----:B------:R-:W-:Y:S02]  /*c570*/  LOP3.LUT R126, R8, R139, RZ, 0x3c, !PT ;  /* 0x0000008b087e7212 */ /* 0x000fe400078e3cff */
[----:B------:R-:W-:Y:S02]  /*c580*/  SHF.R.U64 R14, R14, 0x3, RZ ;  /* 0x000000030e0e7819 */ /* 0x000fe400000012ff */
[----:B------:R-:W-:Y:S02]  /*c590*/  LOP3.LUT R82, R3, R22, RZ, 0x3c, !PT ;  /* 0x0000001603527212 */ /* 0x000fe400078e3cff */
[----:B------:R-:W-:Y:S02]  /*c5a0*/  LOP3.LUT R8, R141, 0x380, RZ, 0xc0, !PT ;  /* 0x000003808d087812 */ /* 0x000fe400078ec0ff */
[----:B------:R-:W-:-:S02]  /*c5b0*/  LOP3.LUT R80, R18, R135, RZ, 0x3c, !PT ;  /* 0x0000008712507212 */ /* 0x000fc400078e3cff */
[----:B------:R-:W-:Y:S02]  /*c5c0*/  LOP3.LUT R22, R145, 0x380, RZ, 0xc0, !PT ;  /* 0x0000038091167812 */ /* 0x000fe400078ec0ff */
[----:B------:R-:W-:Y:S02]  /*c5d0*/  SHF.R.U64 R6, R6, 0x3, RZ ;  /* 0x0000000306067819 */ /* 0x000fe400000012ff */
[----:B------:R-:W-:Y:S02]  /*c5e0*/  SHF.R.U64 R7, R7, 0x3, RZ ;  /* 0x0000000307077819 */ /* 0x000fe400000012ff */
[----:B------:R-:W-:Y:S01]  /*c5f0*/  LOP3.LUT R18, R143, 0x380, RZ, 0xc0, !PT ;  /* 0x000003808f127812 */ /* 0x000fe200078ec0ff */
[--C-:B------:R-:W-:Y:S01]  /*c600*/  IMAD.X R83, RZ, RZ, R5.reuse, P0 ;  /* 0x000000ffff537224 */ /* 0x100fe200000e0605 */
[----:B------:R-:W-:Y:S02]  /*c610*/  LOP3.LUT R14, R14, R133, RZ, 0x3c, !PT ;  /* 0x000000850e0e7212 */ /* 0x000fe400078e3cff */
[----:B------:R-:W-:Y:S01]  /*c620*/  SHF.R.U64 R8, R8, 0x3, RZ ;  /* 0x0000000308087819 */ /* 0x000fe200000012ff */
[--C-:B------:R-:W-:Y:S01]  /*c630*/  IMAD.X R85, RZ, RZ, R5.reuse, P4 ;  /* 0x000000ffff557224 */ /* 0x100fe200020e0605 */
[----:B------:R-:W-:Y:S01]  /*c640*/  SHF.R.U64 R22, R22, 0x3, RZ ;  /* 0x0000000316167819 */ /* 0x000fe200000012ff */
[--C-:B------:R-:W-:Y:S01]  /*c650*/  IMAD.X R87, RZ, RZ, R5.reuse, P3 ;  /* 0x000000ffff577224 */ /* 0x100fe200018e0605 */
[----:B------:R-:W-:Y:S01]  /*c660*/  LOP3.LUT R84, R6, R137, RZ, 0x3c, !PT ;  /* 0x0000008906547212 */ /* 0x000fe200078e3cff */
[--C-:B------:R-:W-:Y:S01]  /*c670*/  IMAD.X R127, RZ, RZ, R5.reuse, P2 ;  /* 0x000000ffff7f7224 */ /* 0x100fe200010e0605 */
[----:B------:R-:W-:Y:S01]  /*c680*/  LOP3.LUT R86, R7, R86, RZ, 0x3c, !PT ;  /* 0x0000005607567212 */ /* 0x000fe200078e3cff */
[--C-:B------:R-:W-:Y:S01]  /*c690*/  IMAD.X R129, RZ, RZ, R5.reuse, P1 ;  /* 0x000000ffff817224 */ /* 0x100fe200008e0605 */
[----:B------:R-:W-:Y:S01]  /*c6a0*/  MOV R3, R4 ;  /* 0x0000000400037202 */ /* 0x000fe20000000f00 */
[--C-:B------:R-:W-:Y:S01]  /*c6b0*/  IMAD.X R131, RZ, RZ, R5.reuse, P6 ;  /* 0x000000ffff837224 */ /* 0x100fe200030e0605 */
[----:B------:R-:W-:Y:S01]  /*c6c0*/  SHF.R.U64 R18, R18, 0x3, RZ ;  /* 0x0000000312127819 */ /* 0x000fe200000012ff */
[----:B------:R-:W-:Y:S01]  /*c6d0*/  IMAD.X R9, RZ, RZ, R5, P5 ;  /* 0x000000ffff097224 */ /* 0x000fe200028e0605 */
[----:B------:R-:W-:-:S02]  /*c6e0*/  F2FP.F16.F32.PACK_AB R4, R25, R24 ;  /* 0x000000181904723e */ /* 0x000fc400000000ff */
[----:B------:R-:W-:Y:S02]  /*c6f0*/  F2FP.F16.F32.PACK_AB R5, R27, R26 ;  /* 0x0000001a1b05723e */ /* 0x000fe400000000ff */
[----:B------:R-:W-:Y:S02]  /*c700*/  F2FP.F16.F32.PACK_AB R6, R29, R28 ;  /* 0x0000001c1d06723e */ /* 0x000fe400000000ff */
[----:B------:R-:W-:Y:S02]  /*c710*/  F2FP.F16.F32.PACK_AB R7, R31, R30 ;  /* 0x0000001e1f07723e */ /* 0x000fe400000000ff */
[----:B------:R-:W-:Y:S02]  /*c720*/  LOP3.LUT R128, R8, R141, RZ, 0x3c, !PT ;  /* 0x0000008d08807212 */ /* 0x000fe400078e3cff */
[----:B------:R-:W-:Y:S02]  /*c730*/  MOV R135, R12 ;  /* 0x0000000c00877202 */ /* 0x000fe40000000f00 */
[----:B------:R-:W-:-:S02]  /*c740*/  MOV R134, R14 ;  /* 0x0000000e00867202 */ /* 0x000fc40000000f00 */
[----:B------:R-:W-:Y:S02]  /*c750*/  LOP3.LUT R8, R22, R145, RZ, 0x3c, !PT ;  /* 0x0000009116087212 */ /* 0x000fe400078e3cff */
[----:B------:R-:W-:Y:S02]  /*c760*/  MOV R136, R10 ;  /* 0x0000000a00887202 */ /* 0x000fe40000000f00 */
[----:B------:R-:W-:Y:S02]  /*c770*/  F2FP.F16.F32.PACK_AB R12, R33, R32 ;  /* 0x00000020210c723e */ /* 0x000fe400000000ff */
[----:B------:R-:W-:Y:S02]  /*c780*/  F2FP.F16.F32.PACK_AB R13, R35, R34 ;  /* 0x00000022230d723e */ /* 0x000fe400000000ff */
[----:B------:R-:W-:Y:S02]  /*c790*/  F2FP.F16.F32.PACK_AB R14, R37, R36 ;  /* 0x00000024250e723e */ /* 0x000fe400000000ff */
[----:B------:R-:W-:-:S02]  /*c7a0*/  F2FP.F16.F32.PACK_AB R15, R39, R38 ;  /* 0x00000026270f723e */ /* 0x000fc400000000ff */
[----:B------:R-:W-:Y:S02]  /*c7b0*/  LOP3.LUT R130, R18, R143, RZ, 0x3c, !PT ;  /* 0x0000008f12827212 */ /* 0x000fe400078e3cff */
[----:B------:R-:W-:Y:S02]  /*c7c0*/  MOV R133, R80 ;  /* 0x0000005000857202 */ /* 0x000fe40000000f00 */
[----:B------:R-:W-:Y:S01]  /*c7d0*/  MOV R132, R82 ;  /* 0x0000005200847202 */ /* 0x000fe20000000f00 */
[----:B------:R0:W-:Y:S01]  /*c7e0*/  STSM.16.M88.4 [R3], R4 ;  /* 0x0000000403007844 */ /* 0x0001e20000000200 */
[----:B------:R-:W-:Y:S02]  /*c7f0*/  MOV R22, R84 ;  /* 0x0000005400167202 */ /* 0x000fe40000000f00 */
[----:B------:R-:W-:Y:S02]  /*c800*/  MOV R18, R86 ;  /* 0x0000005600127202 */ /* 0x000fe40000000f00 */
        /* <DEDUP_REMOVED lines=8> */
[----:B------:R1:W-:Y:S01]  /*c890*/  STSM.16.M88.4 [R136], R12 ;  /* 0x0000000c88007844 */ /* 0x0003e20000000200 */
[----:B0-----:R-:W-:Y:S02]  /*c8a0*/  MOV R3, R8 ;  /* 0x0000000800037202 */ /* 0x001fe40000000f00 */
[----:B------:R-:W-:Y:S02]  /*c8b0*/  F2FP.F16.F32.PACK_AB R4, R57, R56 ;  /* 0x000000383904723e */ /* 0x000fe400000000ff */
[----:B------:R-:W-:Y:S02]  /*c8c0*/  F2FP.F16.F32.PACK_AB R5, R59, R58 ;  /* 0x0000003a3b05723e */ /* 0x000fe400000000ff */
[----:B------:R-:W-:Y:S02]  /*c8d0*/  F2FP.F16.F32.PACK_AB R6, R61, R60 ;  /* 0x0000003c3d06723e */ /* 0x000fe400000000ff */
[----:B------:R-:W-:-:S02]  /*c8e0*/  F2FP.F16.F32.PACK_AB R7, R63, R62 ;  /* 0x0000003e3f07723e */ /* 0x000fc400000000ff */
[----:B------:R-:W-:Y:S02]  /*c8f0*/  F2FP.F16.F32.PACK_AB R8, R65, R64 ;  /* 0x000000404108723e */ /* 0x000fe400000000ff */
        /* <DEDUP_REMOVED lines=9> */
[----:B------:R-:W-:Y:S02]  /*c990*/  MOV R126, R126 ;  /* 0x0000007e007e7202 */ /* 0x000fe40000000f00 */
[----:B------:R-:W-:Y:S01]  /*c9a0*/  MOV R128, R128 ;  /* 0x0000008000807202 */ /* 0x000fe20000000f00 */
[----:B------:R2:W-:Y:S01]  /*c9b0*/  STSM.16.M88.4 [R133], R4 ;  /* 0x0000000485007844 */ /* 0x0005e20000000200 */
[----:B------:R-:W-:Y:S02]  /*c9c0*/  MOV R130, R130 ;  /* 0x0000008200827202 */ /* 0x000fe40000000f00 */
[----:B0-----:R-:W-:-:S02]  /*c9d0*/  F2FP.F16.F32.PACK_AB R80, R21, R20 ;  /* 0x000000141550723e */ /* 0x001fc400000000ff */
[----:B------:R-:W-:Y:S02]  /*c9e0*/  F2FP.F16.F32.PACK_AB R81, R123, R122 ;  /* 0x0000007a7b51723e */ /* 0x000fe400000000ff */
[----:B------:R-:W-:Y:S02]  /*c9f0*/  F2FP.F16.F32.PACK_AB R82, R121, R120 ;  /* 0x000000787952723e */ /* 0x000fe400000000ff */
[----:B------:R-:W-:Y:S01]  /*ca00*/  F2FP.F16.F32.PACK_AB R83, R125, R124 ;  /* 0x0000007c7d53723e */ /* 0x000fe200000000ff */
[----:B------:R0:W-:Y:S01]  /*ca10*/  STSM.16.M88.4 [R132], R8 ;  /* 0x0000000884007844 */ /* 0x0001e20000000200 */
[----:B-1----:R-:W-:Y:S02]  /*ca20*/  F2FP.F16.F32.PACK_AB R84, R89, R88 ;  /* 0x000000585954723e */ /* 0x002fe400000000ff */
[----:B------:R-:W-:Y:S02]  /*ca30*/  F2FP.F16.F32.PACK_AB R85, R91, R90 ;  /* 0x0000005a5b55723e */ /* 0x000fe400000000ff */
[----:B------:R-:W-:-:S02]  /*ca40*/  F2FP.F16.F32.PACK_AB R86, R93, R92 ;  /* 0x0000005c5d56723e */ /* 0x000fc400000000ff */
[----:B------:R-:W-:Y:S01]  /*ca50*/  F2FP.F16.F32.PACK_AB R87, R95, R94 ;  /* 0x0000005e5f57723e */ /* 0x000fe200000000ff */
[----:B------:R1:W-:Y:S01]  /*ca60*/  STSM.16.M88.4 [R22], R12 ;  /* 0x0000000c16007844 */ /* 0x0003e20000000200 */
[----:B--2---:R-:W-:Y:S02]  /*ca70*/  F2FP.F16.F32.PACK_AB R4, R97, R96 ;  /* 0x000000606104723e */ /* 0x004fe400000000ff */
[----:B------:R-:W-:Y:S02]  /*ca80*/  F2FP.F16.F32.PACK_AB R5, R99, R98 ;  /* 0x000000626305723e */ /* 0x000fe400000000ff */
[----:B------:R-:W-:Y:S02]  /*ca90*/  F2FP.F16.F32.PACK_AB R6, R101, R100 ;  /* 0x000000646506723e */ /* 0x000fe400000000ff */
[----:B------:R-:W-:Y:S02]  /*caa0*/  F2FP.F16.F32.PACK_AB R7, R103, R102 ;  /* 0x000000666707723e */ /* 0x000fe400000000ff */
        /* <DEDUP_REMOVED lines=9> */
[----:B------:R-:W-:Y:S04]  /*cb40*/  STSM.16.M88.4 [R126], R84 ;  /* 0x000000547e007844 */ /* 0x000fe80000000200 */
[----:B------:R-:W-:Y:S04]  /*cb50*/  STSM.16.M88.4 [R128], R4 ;  /* 0x0000000480007844 */ /* 0x000fe80000000200 */
[----:B------:R-:W-:Y:S04]  /*cb60*/  STSM.16.M88.4 [R130], R8 ;  /* 0x0000000882007844 */ /* 0x000fe80000000200 */
[----:B------:R1:W-:Y:S01]  /*cb70*/  STSM.16.M88.4 [R3], R12 ;  /* 0x0000000c03007844 */ /* 0x0003e20000000200 */
[----:B------:R-:W-:Y:S01]  /*cb80*/  BAR.SYNC.DEFER_BLOCKING 0x1, 0x100 ;  /* 0x0044000000007b1d */ /* 0x000fe20000010000 */
[----:B------:R-:W-:-:S04]  /*cb90*/  ISETP.NE.U32.AND P0, PT, RZ, UR14, PT ;  /* 0x0000000eff007c0c */ /* 0x000fc8000bf05070 */
[----:B------:R-:W-:Y:S01]  /*cba0*/  ISETP.NE.AND.EX P0, PT, RZ, UR15, PT, P0 ;  /* 0x0000000fff007c0c */ /* 0x000fe2000bf05300 */
[----:B0-----:R-:W-:Y:S02]  /*cbb0*/  IMAD.U32 R80, RZ, RZ, UR9 ;  /* 0x00000009ff507e24 */ /* 0x001fe4000f8e00ff */
[----:B------:R-:W-:Y:S01]  /*cbc0*/  IMAD.U32 R81, RZ, RZ, UR12 ;  /* 0x0000000cff517e24 */ /* 0x000fe2000f8e00ff */
[----:B------:R-:W-:Y:S01]  /*cbd0*/  ULDC.64 UR12, c[0x0][0xc08] ;  /* 0x00030200000c7ab9 */ /* 0x000fe20000000a00 */
[----:B-1----:R-:W0:Y:S08]  /*cbe0*/  LDC R3, c[0x0][0xbe8] ;  /* 0x0002fa00ff037b82 */ /* 0x002e300000000800 */
[----:B------:R-:W2:Y:S01]  /*cbf0*/  @P0 LDG.E R22, desc[UR24][R80.64] ;  /* 0x0000001850160981 */ /* 0x000ea2000c1e1900 */
[----:B------:R-:W-:-:S04]  /*cc00*/  UISETP.NE.U32.AND UP0, UPT, UR12, URZ, UPT ;  /* 0x0000003f0c00728c */ /* 0x000fc8000bf05070 */
[----:B------:R-:W-:Y:S01]  /*cc10*/  UISETP.NE.AND.EX UP0, UPT, UR13, URZ, UPT, UP0 ;  /* 0x0000003f0d00728c */ /* 0x000fe2000bf05300 */
[----:B0-----:R-:W-:-:S10]  /*cc20*/  ISETP.NE.AND P1, PT, R3, 0x1, PT ;  /* 0x000000010300780c */ /* 0x001fd40003f25270 */
[----:B------:R-:W-:Y:S01]  /*cc30*/  @UP0 UIADD3 UR12, UP1, UR4, UR12, URZ ;  /* 0x0000000c040c0290 */ /* 0x000fe2000ff3e03f */
[----:B------:R-:W-:Y:S02]  /*cc40*/  PLOP3.LUT P4, PT, PT, PT, UP0, 0x80, 0x0 ;  /* 0x000000000000781c */ /* 0x000fe40003f8f008 */
[----:B------:R-:W-:Y:S01]  /*cc50*/  ULDC UR4, c[0x0][0xa88] ;  /* 0x0002a20000047ab9 */ /* 0x000fe20000000800 */
[----:B------:R-:W-:Y:S01]  /*cc60*/  @UP0 UIADD3.X UR13, UR16, UR13, URZ, UP1, !UPT ;  /* 0x0000000d100d0290 */ /* 0x000fe20008ffe43f */
[----:B------:R-:W-:Y:S01]  /*cc70*/  IMAD.U32 R18, RZ, RZ, UR4 ;  /* 0x00000004ff127e24 */ /* 0x000fe2000f8e00ff */
[----:B------:R-:W-:Y:S01]  /*cc80*/  UISETP.NE.AND UP0, UPT, UR21, URZ, UPT ;  /* 0x0000003f1500728c */ /* 0x000fe2000bf05270 */
[----:B------:R-:W-:Y:S01]  /*cc90*/  ULDC UR4, c[0x0][0xad4] ;  /* 0x0002b50000047ab9 */ /* 0x000fe20000000800 */
[----:B------:R-:W0:Y:S02]  /*cca0*/  @P1 LDC R6, c[0x0][0xbec] ;  /* 0x0002fb00ff061b82 */ /* 0x000e240000000800 */
[----:B------:R-:W-:Y:S01]  /*ccb0*/  USEL UR4, UR21, UR4, UP0 ;  /* 0x0000000415047287 */ /* 0x000fe20008000000 */
[----:B------:R-:W-:-:S03]  /*ccc0*/  UMOV UR22, 0x9b8 ;  /* 0x000009b800167882 */ /* 0x000fc60000000000 */
[----:B------:R-:W-:Y:S02]  /*ccd0*/  UISETP.GT.AND UP1, UPT, UR4, 0x1, UPT ;  /* 0x000000010400788c */ /* 0x000fe4000bf24270 */
[----:B------:R-:W1:Y:S02]  /*cce0*/  @P1 LDC R9, c[0x0][0xbf0] ;  /* 0x0002fc00ff091b82 */ /* 0x000e640000000800 */
[----:B------:R-:W-:Y:S02]  /*ccf0*/  USEL UR22, UR22, 0x978, UP1 ;  /* 0x0000097816167887 */ /* 0x000fe40008800000 */
[----:B------:R-:W-:Y:S01]  /*cd00*/  UISETP.NE.U32.AND UP0, UPT, UR14, URZ, UPT ;  /* 0x0000003f0e00728c */ /* 0x000fe2000bf05070 */
[----:B------:R-:W-:Y:S01]  /*cd10*/  IMAD.U32 R11, RZ, RZ, UR20 ;  /* 0x00000014ff0b7e24 */ /* 0x000fe2000f8e00ff */
[----:B------:R-:W-:Y:S01]  /*cd20*/  UMOV UR4, URZ ;  /* 0x0000003f00047c82 */ /* 0x000fe20008000000 */
[----:B------:R-:W-:Y:S01]  /*cd30*/  IMAD.U32 R4, RZ, RZ, UR12 ;  /* 0x0000000cff047e24 */ /* 0x000fe2000f8e00ff */
[----:B------:R-:W-:Y:S01]  /*cd40*/  UISETP.NE.AND.EX UP0, UPT, UR15, URZ, UPT, UP0 ;  /* 0x0000003f0f00728c */ /* 0x000fe2000bf05300 */
[----:B------:R-:W-:-:S02]  /*cd50*/  IMAD.U32 R5, RZ, RZ, UR13 ;  /* 0x0000000dff057e24 */ /* 0x000fc4000f8e00ff */
[----:B---3--:R-:W-:Y:S01]  /*cd60*/  IMAD R11, R11, 0x80, R138 ;  /* 0x000000800b0b7824 */ /* 0x008fe200078e028a */
[----:B------:R-:W-:Y:S02]  /*cd70*/  USEL UR9, UR18, URZ, !UP0 ;  /* 0x0000003f12097287 */ /* 0x000fe4000c000000 */
[----:B------:R0:W5:Y:S01]  /*cd80*/  @P4 LDG.E R18, desc[UR24][R4.64] ;  /* 0x0000001804124981 */ /* 0x000162000c1e1900 */
[----:B------:R-:W-:Y:S01]  /*cd90*/  USEL UR20, UR19, URZ, UP1 ;  /* 0x0000003f13147287 */ /* 0x000fe20008800000 */
[----:B------:R-:W-:Y:S01]  /*cda0*/  ULDC.64 UR12, c[0x0][UR22+0x218] ;  /* 0x00008600160c7abb */ /* 0x000fe20008000a00 */
[----:B------:R-:W-:Y:S01]  /*cdb0*/  ULDC.64 UR14, c[0x0][UR22+0x220] ;  /* 0x00008800160e7abb */ /* 0x000fe20008000a00 */
[----:B------:R-:W-:Y:S02]  /*cdc0*/  USEL UR21, UR17, URZ, !UP0 ;  /* 0x0000003f11157287 */ /* 0x000fe4000c000000 */
[----:B------:R-:W-:Y:S01]  /*cdd0*/  UIMAD.WIDE.U32 UR18, UR12, UR23, URZ ;  /* 0x000000170c1272a5 */ /* 0x000fe2000f8e003f */
[----:B------:R-:W-:Y:S01]  /*cde0*/  ULDC.64 UR16, c[0x0][UR22+0x228] ;  /* 0x00008a0016107abb */ /* 0x000fe20008000a00 */
[----:B0-----:R-:W-:Y:S01]  /*cdf0*/  @P1 IMAD.HI.U32 R4, R11, R6, RZ ;  /* 0x000000060b041227 */ /* 0x001fe200078e00ff */
[----:B------:R-:W-:-:S02]  /*ce00*/  UIMAD UR15, UR15, UR9, URZ ;  /* 0x000000090f0f72a4 */ /* 0x000fc4000f8e023f */
[----:B------:R-:W-:Y:S01]  /*ce10*/  UIMAD UR23, UR13, UR23, URZ ;  /* 0x000000170d1772a4 */ /* 0x000fe2000f8e023f */
[----:B------:R-:W-:Y:S01]  /*ce20*/  IMAD.MOV.U32 R7, RZ, RZ, R11 ;  /* 0x000000ffff077224 */ /* 0x000fe200078e000b */
[----:B------:R-:W-:Y:S02]  /*ce30*/  UIMAD.WIDE.U32 UR12, UR14, UR9, URZ ;  /* 0x000000090e0c72a5 */ /* 0x000fe4000f8e003f */
[----:B------:R-:W-:Y:S01]  /*ce40*/  UIMAD.WIDE.U32 UR24, UR16, UR20, URZ ;  /* 0x00000014101872a5 */ /* 0x000fe2000f8e003f */
[----:B-1----:R-:W-:Y:S01]  /*ce50*/  @P1 SHF.R.U32.HI R7, RZ, R9, R4 ;  /* 0x00000009ff071219 */ /* 0x002fe20000011604 */
[----:B------:R-:W-:Y:S02]  /*ce60*/  UIMAD UR16, UR17, UR20, URZ ;  /* 0x00000014111072a4 */ /* 0x000fe4000f8e023f */
[----:B------:R-:W-:Y:S02]  /*ce70*/  UIMAD UR15, UR14, UR21, UR15 ;  /* 0x000000150e0f72a4 */ /* 0x000fe4000f8e020f */
[----:B------:R-:W-:Y:S01]  /*ce80*/  UIADD3 UR23, UR19, UR23, URZ ;  /* 0x0000001713177290 */ /* 0x000fe2000fffe03f */
[----:B------:R-:W-:Y:S01]  /*ce90*/  IMAD.MOV R6, RZ, RZ, -R7 ;  /* 0x000000ffff067224 */ /* 0x000fe200078e0a07 */
[----:B------:R-:W-:Y:S01]  /*cea0*/  UIADD3 UR14, UR13, UR15, URZ ;  /* 0x0000000f0d0e7290 */ /* 0x000fe2000fffe03f */
[----:B------:R-:W-:-:S02]  /*ceb0*/  IMAD.U32 R4, RZ, RZ, UR24 ;  /* 0x00000018ff047e24 */ /* 0x000fc4000f8e00ff */
[----:B------:R-:W-:Y:S01]  /*cec0*/  IMAD.U32 R5, RZ, RZ, UR25 ;  /* 0x00000019ff057e24 */ /* 0x000fe2000f8e00ff */
[----:B------:R-:W-:Y:S01]  /*ced0*/  SHF.R.S32.HI R5, RZ, 0x1f, R7 ;  /* 0x0000001fff057819 */ /* 0x000fe20000011407 */
[----:B------:R-:W-:-:S05]  /*cee0*/  IMAD R9, R3, R6, R11 ;  /* 0x0000000603097224 */ /* 0x000fca00078e020b */
[----:B------:R-:W-:Y:S02]  /*cef0*/  SHF.R.S32.HI R6, RZ, 0x1f, R9 ;  /* 0x0000001fff067819 */ /* 0x000fe40000011409 */
[----:B--2---:R-:W-:-:S13]  /*cf00*/  @P0 R2UR UR4, R22 ;  /* 0x00000000160402ca */ /* 0x004fda00000e0000 */
[----:B------:R-:W-:Y:S02]  /*cf10*/  UIADD3 UR18, UP0, UP2, UR12, UR18, UR4 ;  /* 0x000000120c127290 */ /* 0x000fe4000fa1e004 */
[----:B------:R-:W-:Y:S02]  /*cf20*/  UIADD3 UR12, UR25, UR16, URZ ;  /* 0x00000010190c7290 */ /* 0x000fe4000fffe03f */
[----:B------:R-:W-:Y:S02]  /*cf30*/  USHF.R.S32.HI UR16, URZ, 0x1f, UR4 ;  /* 0x0000001f3f107899 */ /* 0x000fe40008011404 */
[----:B------:R-:W-:Y:S02]  /*cf40*/  IADD3 R4, P2, P3, R7, UR18, R4 ;  /* 0x0000001207047c10 */ /* 0x000fe4000fb5e004 */
[----:B------:R-:W-:Y:S01]  /*cf50*/  UIADD3.X UR14, UR14, UR23, UR16, UP0, UP2 ;  /* 0x000000170e0e7290 */ /* 0x000fe200087e4410 */
[----:B------:R-:W-:Y:S01]  /*cf60*/  IMAD.U32 R8, RZ, RZ, UR12 ;  /* 0x0000000cff087e24 */ /* 0x000fe2000f8e00ff */
[----:B------:R-:W-:-:S02]  /*cf70*/  ULDC.64 UR12, c[0x0][UR22+0x210] ;  /* 0x00008400160c7abb */ /* 0x000fc40008000a00 */
[----:B------:R-:W-:Y:S02]  /*cf80*/  IMAD R7, R9, UR13, RZ ;  /* 0x0000000d09077c24 */ /* 0x000fe4000f8e02ff */
        /* <DEDUP_REMOVED lines=9> */
[----:B------:R-:W-:Y:S08]  /*d020*/  @P4 BRA `(.L_x_3415) ;  /* 0x0000000000144947 */ /* 0x000ff00003800000 */
[----:B------:R-:W-:Y:S05]  /*d030*/  @!P0 BRA `(.L_x_3415) ;  /* 0x0000000000108947 */ /* 0x000fea0003800000 */
[----:B------:R-:W-:Y:S02]  /*d040*/  ULDC.64 UR12, c[0x0][0x208] ;  /* 0x00008200000c7ab9 */ /* 0x000fe40000000a00 */
[----:B------:R-:W2:Y:S04]  /*d050*/  LDG.E R5, desc[UR12][R80.64] ;  /* 0x0000000c50057981 */ /* 0x000ea8000c1e1900 */
[----:B-----5:R-:W2:Y:S02]  /*d060*/  LDG.E R18, desc[UR12][R80.64+0x4] ;  /* 0x0000040c50127981 */ /* 0x020ea4000c1e1900 */
[----:B--2---:R-:W-:-:S07]  /*d070*/  IMAD.IADD R18, R18, 0x1, -R5 ;  /* 0x0000000112127824 */ /* 0x004fce00078e0a05 */
.L_x_3415:
[----:B------:R-:W2:Y:S01]  /*d080*/  LDL R9, [R1+0x54] ;  /* 0x0000540001097983 */ /* 0x000ea20000100800 */
[----:B------:R-:W-:Y:S01]  /*d090*/  R2UR UR12, R229 ;  /* 0x00000000e50c72ca */ /* 0x000fe200000e0000 */
[----:B-----5:R-:W-:Y:S01]  /*d0a0*/  IMAD R18, R18, R3, RZ ;  /* 0x0000000312127224 */ /* 0x020fe200078e02ff */
[----:B------:R-:W-:Y:S01]  /*d0b0*/  LOP3.LUT P0, RZ, R234, 0x3, RZ, 0xc0, !PT ;  /* 0x00000003eaff7812 */ /* 0x000fe2000780c0ff */
[----:B------:R-:W-:Y:S04]  /*d0c0*/  SHFL.IDX PT, R4, R8, RZ, 0x1c1f ;  /* 0x001c1fff08047589 */ /* 0x000fe800000e0000 */
[----:B------:R-:W0:Y:S04]  /*d0d0*/  SHFL.IDX PT, R5, R10, RZ, 0x1c1f ;  /* 0x001c1fff0a057589 */ /* 0x000e2800000e0000 */
[----:B------:R-:W-:Y:S02]  /*d0e0*/  SHFL.IDX PT, R6, R8, 0x1, 0x1c1f ;  /* 0x003c1f0008067f89 */ /* 0x000fe400000e0000 */
[----:B------:R-:W-:Y:S01]  /*d0f0*/  IMAD.U32 R13, RZ, RZ, UR12 ;  /* 0x0000000cff0d7e24 */ /* 0x000fe2000f8e00ff */
[----:B------:R-:W-:Y:S01]  /*d100*/  ULDC.64 UR12, c[0x0][0x208] ;  /* 0x00008200000c7ab9 */ /* 0x000fe20000000a00 */
[----:B------:R-:W1:Y:S02]  /*d110*/  SHFL.IDX PT, R7, R10, 0x1, 0x1c1f ;  /* 0x003c1f000a077f89 */ /* 0x000e6400000e0000 */
[----:B--2---:R-:W-:-:S04]  /*d120*/  IMAD R13, R13, 0x80, R9 ;  /* 0x000000800d0d7824 */ /* 0x004fc800078e0209 */
[C---:B------:R-:W-:Y:S01]  /*d130*/  VIADD R9, R13.reuse, 0x8 ;  /* 0x000000080d097836 */ /* 0x040fe20000000000 */
[----:B------:R-:W-:-:S04]  /*d140*/  ISETP.GE.OR P2, PT, R13, R18, P0 ;  /* 0x000000120d00720c */ /* 0x000fc80000746670 */
[----:B------:R-:W-:-:S09]  /*d150*/  ISETP.GE.OR P0, PT, R9, R18, P0 ;  /* 0x000000120900720c */ /* 0x000fd20000706670 */
[----:B0-----:R0:W-:Y:S04]  /*d160*/  @!P2 ST.E desc[UR12][R4.64], R0 ;  /* 0x000000000400a985 */ /* 0x0011e8000c10190c */
[----:B-1----:R0:W-:Y:S01]  /*d170*/  @!P0 ST.E desc[UR12][R6.64], R2 ;  /* 0x0000000206008985 */ /* 0x0021e2000c10190c */
[----:B------:R-:W-:-:S13]  /*d180*/  PLOP3.LUT P0, PT, PT, PT, UP1, 0x80, 0x0 ;  /* 0x000000000000781c */ /* 0x000fda0003f0f018 */
[----:B0-----:R-:W-:Y:S05]  /*d190*/  @P0 BRA `(.L_x_3416) ;  /* 0x0000000c006c0947 */ /* 0x001fea0003800000 */
[----:B------:R-:W-:Y:S01]  /*d1a0*/  IMAD.SHL.U32 R57, R19, 0x8, RZ ;  /* 0x0000000813397824 */ /* 0x000fe200078e00ff */
[----:B------:R-:W0:Y:S01]  /*d1b0*/  @P1 LDC R59, c[0x0][0xbec] ;  /* 0x0002fb00ff3b1b82 */ /* 0x000e220000000800 */
[----:B------:R-:W-:Y:S01]  /*d1c0*/  IMAD.MOV.U32 R5, RZ, RZ, 0x2 ;  /* 0x00000002ff057424 */ /* 0x000fe200078e00ff */
[----:B------:R-:W-:Y:S01]  /*d1d0*/  R2UR UR17, R229 ;  /* 0x00000000e51172ca */ /* 0x000fe200000e0000 */
[----:B------:R-:W-:Y:S01]  /*d1e0*/  IMAD R4, R230, 0x40, R57 ;  /* 0x00000040e6047824 */ /* 0x000fe200078e0239 */
[----:B------:R-:W-:Y:S01]  /*d1f0*/  ULDC.64 UR12, c[0x0][0x208] ;  /* 0x00008200000c7ab9 */ /* 0x000fe20000000a00 */
[----:B------:R-:W-:Y:S01]  /*d200*/  ULDC.64 UR14, c[0x0][0xaa0] ;  /* 0x0002a800000e7ab9 */ /* 0x000fe20000000a00 */
[----:B------:R-:W-:Y:S01]  /*d210*/  R2UR UR18, R228 ;  /* 0x00000000e41272ca */ /* 0x000fe200000e0000 */
[----:B------:R-:W-:Y:S01]  /*d220*/  IMAD.WIDE R4, R4, R5, UR10 ;  /* 0x0000000a04047e25 */ /* 0x000fe2000f8e0205 */
[----:B------:R-:W1:Y:S02]  /*d230*/  @P1 LDC R63, c[0x0][0xbf0] ;  /* 0x0002fc00ff3f1b82 */ /* 0x000e640000000800 */
[----:B------:R-:W-:-:S02]  /*d240*/  IADD3 R9, P4, R4, 0x1000, RZ ;  /* 0x0000100004097810 */ /* 0x000fc40007f9e0ff */
[C---:B------:R-:W-:Y:S02]  /*d250*/  IADD3 R13, P3, R4.reuse, 0x2000, RZ ;  /* 0x00002000040d7810 */ /* 0x040fe40007f7e0ff */
[C---:B------:R-:W-:Y:S02]  /*d260*/  IADD3 R21, P6, R4.reuse, 0x3000, RZ ;  /* 0x0000300004157810 */ /* 0x040fe40007fde0ff */
[C---:B------:R-:W-:Y:S02]  /*d270*/  IADD3 R25, P5, R4.reuse, 0x4000, RZ ;  /* 0x0000400004197810 */ /* 0x040fe40007fbe0ff */
[----:B------:R-:W-:Y:S02]  /*d280*/  IADD3 R29, P2, R4, 0x5000, RZ ;  /* 0x00005000041d7810 */ /* 0x000fe40007f5e0ff */
[----:B------:R-:W-:Y:S02]  /*d290*/  LOP3.LUT R8, R9, 0x380, RZ, 0xc0, !PT ;  /* 0x0000038009087812 */ /* 0x000fe400078ec0ff */
[----:B------:R-:W-:-:S02]  /*d2a0*/  LOP3.LUT R12, R13, 0x380, RZ, 0xc0, !PT ;  /* 0x000003800d0c7812 */ /* 0x000fc400078ec0ff */
[----:B------:R-:W-:Y:S02]  /*d2b0*/  LOP3.LUT R20, R21, 0x380, RZ, 0xc0, !PT ;  /* 0x0000038015147812 */ /* 0x000fe400078ec0ff */
[----:B------:R-:W-:Y:S02]  /*d2c0*/  LOP3.LUT R24, R25, 0x380, RZ, 0xc0, !PT ;  /* 0x0000038019187812 */ /* 0x000fe400078ec0ff */
[----:B------:R-:W-:Y:S02]  /*d2d0*/  LOP3.LUT R28, R29, 0x380, RZ, 0xc0, !PT ;  /* 0x000003801d1c7812 */ /* 0x000fe400078ec0ff */
[----:B------:R-:W-:Y:S02]  /*d2e0*/  SHF.R.U64 R8, R8, 0x3, RZ ;  /* 0x0000000308087819 */ /* 0x000fe400000012ff */
[----:B------:R-:W-:Y:S02]  /*d2f0*/  SHF.R.U64 R12, R12, 0x3, RZ ;  /* 0x000000030c0c7819 */ /* 0x000fe400000012ff */
        /* <DEDUP_REMOVED lines=52> */
[----:B------:R-:W5:Y:S04]  /*d640*/  LD.E.128 R4, desc[UR12][R4.64] ;  /* 0x0000000c04047980 */ /* 0x000f68000c101d00 */
[----:B------:R-:W5:Y:S04]  /*d650*/  LD.E.128 R36, desc[UR12][R36.64] ;  /* 0x0000000c24247980 */ /* 0x000f68000c101d00 */
[----:B------:R-:W5:Y:S04]  /*d660*/  LD.E.128 R40, desc[UR12][R40.64] ;  /* 0x0000000c28287980 */ /* 0x000f68000c101d00 */
[----:B------:R-:W5:Y:S04]  /*d670*/  LD.E.128 R44, desc[UR12][R44.64] ;  /* 0x0000000c2c2c7980 */ /* 0x000f68000c101d00 */
[----:B------:R-:W5:Y:S04]  /*d680*/  LD.E.128 R48, desc[UR12][R48.64] ;  /* 0x0000000c30307980 */ /* 0x000f68000c101d00 */
[----:B------:R-:W5:Y:S01]  /*d690*/  LD.E.128 R52, desc[UR12][R52.64] ;  /* 0x0000000c34347980 */ /* 0x000f62000c101d00 */
[----:B------:R-:W-:-:S02]  /*d6a0*/  UIMAD UR12, UR16, UR14, URZ ;  /* 0x0000000e100c72a4 */ /* 0x000fc4000f8e023f */
[----:B------:R-:W-:Y:S01]  /*d6b0*/  UIMAD.WIDE.U32 UR10, UR4, UR14, URZ ;  /* 0x0000000e040a72a5 */ /* 0x000fe2000f8e003f */
[----:B------:R-:W-:Y:S01]  /*d6c0*/  IMAD R0, R19, 0x20, R230 ;  /* 0x0000002013007824 */ /* 0x000fe200078e02e6 */
[----:B------:R-:W-:Y:S01]  /*d6d0*/  UIMAD UR12, UR4, UR15, UR12 ;  /* 0x0000000f040c72a4 */ /* 0x000fe2000f8e020c */
[----:B------:R-:W-:Y:S01]  /*d6e0*/  IMAD.U32 R61, RZ, RZ, UR17 ;  /* 0x00000011ff3d7e24 */ /* 0x000fe2000f8e00ff */
[----:B------:R-:W-:Y:S01]  /*d6f0*/  USHF.R.S32.HI UR4, URZ, 0x1f, UR9 ;  /* 0x0000001f3f047899 */ /* 0x000fe20008011409 */
[----:B------:R-:W-:Y:S01]  /*d700*/  @!PT LDS RZ, [RZ] ;  /* 0x00000000fffff984 */ /* 0x000fe20000000800 */
[----:B------:R-:W-:Y:S01]  /*d710*/  @!PT LDS RZ, [RZ] ;  /* 0x00000000fffff984 */ /* 0x000fe20000000800 */
[----:B------:R-:W-:Y:S01]  /*d720*/  @!PT LDS RZ, [RZ] ;  /* 0x00000000fffff984 */ /* 0x000fe20000000800 */
[----:B------:R-:W-:Y:S01]  /*d730*/  @!PT LDS RZ, [RZ] ;  /* 0x00000000fffff984 */ /* 0x000fe20000000800 */
[----:B------:R2:W-:Y:S06]  /*d740*/  MEMBAR.ALL.CTA ;  /* 0x0000000000007992 */ /* 0x0005ec0000008000 */
[----:B--2---:R-:W2:Y:S01]  /*d750*/  FENCE.VIEW.ASYNC.S ;  /* 0x00000000000073c6 */ /* 0x004ea20000000000 */
[----:B------:R-:W-:Y:S01]  /*d760*/  UIADD3 UR11, UR11, UR12, URZ ;  /* 0x0000000c0b0b7290 */ /* 0x000fe2000fffe03f */
[----:B------:R-:W-:Y:S01]  /*d770*/  IMAD R56, R61, 0x80, R0 ;  /* 0x000000803d387824 */ /* 0x000fe200078e0200 */
[----:B------:R-:W-:Y:S01]  /*d780*/  ULDC.64 UR14, c[0x0][0xaf0] ;  /* 0x0002bc00000e7ab9 */ /* 0x000fe20000000a00 */
[----:B------:R-:W-:-:S02]  /*d790*/  ULDC.64 UR12, c[0x0][0xae8] ;  /* 0x0002ba00000c7ab9 */ /* 0x000fc40000000a00 */
[----:B------:R-:W-:Y:S01]  /*d7a0*/  UIMAD.WIDE.U32 UR10, UR18, UR12, UR10 ;  /* 0x0000000c120a72a5 */ /* 0x000fe2000f8e000a */
[----:B0-----:R-:W-:Y:S01]  /*d7b0*/  @P1 IMAD.HI.U32 R0, R56, R59, RZ ;  /* 0x0000003b38001227 */ /* 0x001fe200078e00ff */
[----:B------:R-:W-:Y:S02]  /*d7c0*/  UIMAD UR4, UR4, UR14, URZ ;  /* 0x0000000e040472a4 */ /* 0x000fe4000f8e023f */
[----:B------:R-:W-:Y:S01]  /*d7d0*/  UIMAD UR11, UR18, UR13, UR11 ;  /* 0x0000000d120b72a4 */ /* 0x000fe2000f8e020b */
[----:B------:R-:W-:Y:S01]  /*d7e0*/  IMAD.MOV.U32 R61, RZ, RZ, R56 ;  /* 0x000000ffff3d7224 */ /* 0x000fe200078e0038 */
[----:B-1----:R-:W-:Y:S01]  /*d7f0*/  @P1 SHF.R.U32.HI R61, RZ, R63, R0 ;  /* 0x0000003fff3d1219 */ /* 0x002fe20000011600 */
[----:B------:R-:W-:Y:S02]  /*d800*/  UIMAD UR4, UR9, UR15, UR4 ;  /* 0x0000000f090472a4 */ /* 0x000fe4000f8e0204 */
[----:B------:R-:W-:Y:S01]  /*d810*/  UIMAD.WIDE.U32 UR10, UR9, UR14, UR10 ;  /* 0x0000000e090a72a5 */ /* 0x000fe2000f8e000a */
[--C-:B------:R-:W-:Y:S01]  /*d820*/  SHF.R.S32.HI R0, RZ, 0x1f, R61.reuse ;  /* 0x0000001fff007819 */ /* 0x100fe2000001143d */
[----:B------:R-:W-:Y:S01]  /*d830*/  IMAD.MOV R2, RZ, RZ, -R61 ;  /* 0x000000ffff027224 */ /* 0x000fe200078e0a3d */
[----:B------:R-:W-:Y:S01]  /*d840*/  ULDC.64 UR12, c[0x0][0xae0] ;  /* 0x0002b800000c7ab9 */ /* 0x000fe20000000a00 */
[----:B------:R-:W-:-:S02]  /*d850*/  UIADD3 UR4, UR11, UR4, URZ ;  /* 0x000000040b047290 */ /* 0x000fc4000fffe03f */
[----:B------:R-:W-:Y:S02]  /*d860*/  IMAD R0, R0, UR12, RZ ;  /* 0x0000000c00007c24 */ /* 0x000fe4000f8e02ff */
[----:B------:R-:W-:Y:S02]  /*d870*/  IMAD R63, R3, R2, R56 ;  /* 0x00000002033f7224 */ /* 0x000fe400078e0238 */
[----:B------:R-:W-:Y:S02]  /*d880*/  IMAD.U32 R59, RZ, RZ, UR11 ;  /* 0x0000000bff3b7e24 */ /* 0x000fe4000f8e00ff */
[----:B------:R-:W-:Y:S01]  /*d890*/  IMAD.U32 R58, RZ, RZ, UR10 ;  /* 0x0000000aff3a7e24 */ /* 0x000fe2000f8e00ff */
[----:B------:R-:W-:Y:S01]  /*d8a0*/  ULDC.64 UR10, c[0x0][0xad8] ;  /* 0x0002b600000a7ab9 */ /* 0x000fe20000000a00 */
[----:B------:R-:W-:Y:S02]  /*d8b0*/  IMAD.U32 R59, RZ, RZ, UR4 ;  /* 0x00000004ff3b7e24 */ /* 0x000fe4000f8e00ff */
[C---:B------:R-:W-:Y:S01]  /*d8c0*/  IMAD R65, R61.reuse, UR13, R0 ;  /* 0x0000000d3d417c24 */ /* 0x040fe2000f8e0200 */
[----:B------:R-:W-:Y:S01]  /*d8d0*/  SHF.R.S32.HI R0, RZ, 0x1f, R63 ;  /* 0x0000001fff007819 */ /* 0x000fe2000001143f */
[----:B------:R-:W-:-:S04]  /*d8e0*/  IMAD.WIDE.U32 R2, R61, UR12, R58 ;  /* 0x0000000c3d027c25 */ /* 0x000fc8000f8e003a */
[----:B------:R-:W-:Y:S02]  /*d8f0*/  IMAD.U32 R67, RZ, RZ, UR17 ;  /* 0x00000011ff437e24 */ /* 0x000fe4000f8e00ff */
[----:B------:R-:W-:Y:S02]  /*d900*/  IMAD.IADD R3, R3, 0x1, R65 ;  /* 0x0000000103037824 */ /* 0x000fe400078e0241 */
[----:B------:R-:W-:Y:S02]  /*d910*/  IMAD R0, R0, UR10, RZ ;  /* 0x0000000a00007c24 */ /* 0x000fe4000f8e02ff */
[----:B------:R-:W-:Y:S01]  /*d920*/  IMAD R67, R67, 0x80, R230 ;  /* 0x0000008043437824 */ /* 0x000fe200078e02e6 */
[----:B------:R-:W-:Y:S01]  /*d930*/  UIADD3 UR8, UR8, 0x36820, URZ ;  /* 0x0003682008087890 */ /* 0x000fe2000fffe03f */
[C---:B------:R-:W-:Y:S02]  /*d940*/  IMAD R65, R63.reuse, UR11, R0 ;  /* 0x0000000b3f417c24 */ /* 0x040fe4000f8e0200 */
[----:B------:R-:W-:Y:S01]  /*d950*/  IMAD.WIDE.U32 R2, R63, UR10, R2 ;  /* 0x0000000a3f027c25 */ /* 0x000fe2000f8e0002 */
[----:B------:R-:W-:Y:S01]  /*d960*/  ISETP.GE.AND P2, PT, R67, R18, PT ;  /* 0x000000124300720c */ /* 0x000fe20003f46270 */
[----:B------:R-:W-:Y:S01]  /*d970*/  ULDC.64 UR10, c[0x0][0xa80] ;  /* 0x0002a000000a7ab9 */ /* 0x000fe20000000a00 */
[----:B------:R-:W-:Y:S01]  /*d980*/  UPRMT UR8, URZ, 0x654, UR8 ;  /* 0x000006543f087896 */ /* 0x000fe20008000008 */
[----:B------:R-:W-:Y:S01]  /*d990*/  IMAD.IADD R3, R3, 0x1, R65 ;  /* 0x0000000103037824 */ /* 0x000fe200078e0241 */
[----:B------:R-:W-:Y:S01]  /*d9a0*/  LEA R0, P3, R2, UR10, 0x1 ;  /* 0x0000000a02007c11 */ /* 0x000fe2000f8608ff */
[----:B------:R-:W-:-:S03]  /*d9b0*/  VIADD R59, R67, 0x20 ;  /* 0x00000020433b7836 */ /* 0x000fc60000000000 */
[----:B------:R-:W-:Y:S01]  /*d9c0*/  LEA.HI.X R56, R2, UR11, R3, 0x1, P3 ;  /* 0x0000000b02387c11 */ /* 0x000fe200098f0c03 */
[----:B------:R-:W-:Y:S02]  /*d9d0*/  VIADD R61, R67, 0x40 ;  /* 0x00000040433d7836 */ /* 0x000fe40000000000 */
[C---:B------:R-:W-:Y:S01]  /*d9e0*/  VIADD R65, R57.reuse, 0x40 ;  /* 0x0000004039417836 */ /* 0x040fe20000000000 */
[----:B--2---:R-:W-:Y:S01]  /*d9f0*/  SYNCS.ARRIVE.TRANS64.RED.A1T0 RZ, [UR8], RZ ;  /* 0x000000ffffff79a7 */ /* 0x004fe20008100408 */
[----:B------:R-:W-:Y:S01]  /*da00*/  VIADD R69, R57, 0x80 ;  /* 0x0000008039457836 */ /* 0x000fe20000000000 */
[----:B------:R0:W1:Y:S01]  /*da10*/  SHFL.IDX PT, R60, R0, RZ, 0x181f ;  /* 0x00181fff003c7589 */ /* 0x00006200000e0000 */
[----:B------:R-:W-:Y:S03]  /*da20*/  BSSY B1, `(.L_x_3417) ;  /* 0x0000016000017945 */ /* 0x000fe60003800000 */
[----:B------:R0:W2:Y:S01]  /*da30*/  SHFL.IDX PT, R62, R56, RZ, 0x181f ;  /* 0x00181fff383e7589 */ /* 0x0000a200000e0000 */
[----:B------:R-:W-:-:S02]  /*da40*/  ISETP.GE.AND P0, PT, R59, R18, PT ;  /* 0x000000123b00720c */ /* 0x000fc40003f06270 */
[----:B------:R-:W-:Y:S02]  /*da50*/  ISETP.GE.AND P1, PT, R61, R18, PT ;  /* 0x000000123d00720c */ /* 0x000fe40003f26270 */
        /* <DEDUP_REMOVED lines=8> */
[----:B------:R-:W-:-:S09]  /*dae0*/  ISETP.GE.AND P2, PT, R69, UR4, PT ;  /* 0x0000000445007c0c */ /* 0x000fd2000bf46270 */
[-C--:B-1----:R-:W-:Y:S02]  /*daf0*/  @!P4 LEA R2, P6, R57, R60.reuse, 0x1 ;  /* 0x0000003c3902c211 */ /* 0x082fe400078c08ff */
[----:B------:R-:W-:Y:S02]  /*db00*/  @!P3 LEA R58, P5, R65, R60, 0x1 ;  /* 0x0000003c413ab211 */ /* 0x000fe400078a08ff */
[----:B--2---:R-:W-:Y:S02]  /*db10*/  @!P4 LEA.HI.X R3, R57, R62, R63, 0x1, P6 ;  /* 0x0000003e3903c211 */ /* 0x004fe400030f0c3f */
[----:B------:R-:W-:Y:S02]  /*db20*/  @!P2 LEA R60, P6, R69, R60, 0x1 ;  /* 0x0000003c453ca211 */ /* 0x000fe400078c08ff */
[-C--:B------:R-:W-:Y:S01]  /*db30*/  @!P3 LEA.HI.X R59, R65, R62.reuse, R64, 0x1, P5 ;  /* 0x0000003e413bb211 */ /* 0x080fe200028f0c40 */
[----:B-----5:R0:W-:Y:S01]  /*db40*/  @!P4 ST.E.128 desc[UR8][R2.64], R4 ;  /* 0x000000040200c985 */ /* 0x0201e2000c101d08 */
[----:B------:R-:W-:-:S03]  /*db50*/  @!P2 LEA.HI.X R61, R69, R62, R66, 0x1, P6 ;  /* 0x0000003e453da211 */ /* 0x000fc600030f0c42 */
[----:B------:R0:W-:Y:S04]  /*db60*/  @!P3 ST.E.128 desc[UR8][R58.64], R24 ;  /* 0x000000183a00b985 */ /* 0x0001e8000c101d08 */
[----:B------:R0:W-:Y:S02]  /*db70*/  @!P2 ST.E.128 desc[UR8][R60.64], R40 ;  /* 0x000000283c00a985 */ /* 0x0001e4000c101d08 */
.L_x_3418:
[----:B------:R-:W-:Y:S05]  /*db80*/  BSYNC B1 ;  /* 0x0000000000017941 */ /* 0x000fea0003800000 */
.L_x_3417:
        /* <DEDUP_REMOVED lines=8> */
[----:B------:R-:W-:-:S09]  /*dc10*/  ISETP.GE.AND P6, PT, R69, UR4, PT ;  /* 0x0000000445007c0c */ /* 0x000fd2000bfc6270 */
[-C--:B----4-:R-:W-:Y:S02]  /*dc20*/  @!P4 LEA R2, P0, R57, R6.reuse, 0x1 ;  /* 0x000000063902c211 */ /* 0x090fe400078008ff */
[-C--:B------:R-:W-:Y:S02]  /*dc30*/  @!P5 LEA R4, P2, R65, R6.reuse, 0x1 ;  /* 0x000000064104d211 */ /* 0x080fe400078408ff */
[----:B------:R-:W-:Y:S02]  /*dc40*/  @!P6 LEA R6, P3, R69, R6, 0x1 ;  /* 0x000000064506e211 */ /* 0x000fe400078608ff */
[-C--:B---3--:R-:W-:Y:S02]  /*dc50*/  @!P4 LEA.HI.X R3, R57, R24.reuse, R63, 0x1, P0 ;  /* 0x000000183903c211 */ /* 0x088fe400000f0c3f */
[-C--:B------:R-:W-:Y:S02]  /*dc60*/  @!P5 LEA.HI.X R5, R65, R24.reuse, R64, 0x1, P2 ;  /* 0x000000184105d211 */ /* 0x080fe400010f0c40 */
[----:B------:R-:W-:Y:S01]  /*dc70*/  @!P6 LEA.HI.X R7, R69, R24, R66, 0x1, P3 ;  /* 0x000000184507e211 */ /* 0x000fe200018f0c42 */
[----:B------:R3:W-:Y:S04]  /*dc80*/  @!P4 ST.E.128 desc[UR8][R2.64], R8 ;  /* 0x000000080200c985 */ /* 0x0007e8000c101d08 */
[----:B------:R3:W-:Y:S04]  /*dc90*/  @!P5 ST.E.128 desc[UR8][R4.64], R28 ;  /* 0x0000001c0400d985 */ /* 0x0007e8000c101d08 */
[----:B------:R3:W-:Y:S02]  /*dca0*/  @!P6 ST.E.128 desc[UR8][R6.64], R44 ;  /* 0x0000002c0600e985 */ /* 0x0007e4000c101d08 */
.L_x_3420:
[----:B------:R-:W-:Y:S05]  /*dcb0*/  BSYNC B1 ;  /* 0x0000000000017941 */ /* 0x000fea0003800000 */
.L_x_3419:
[----:B---3--:R3:W0:Y:S01]  /*dcc0*/  SHFL.IDX PT, R8, R56, 0x2, 0x181f ;  /* 0x00581f0038087f89 */ /* 0x00862200000e0000 */
[----:B------:R-:W-:Y:S03]  /*dcd0*/  BSSY B1, `(.L_x_3421) ;  /* 0x0000011000017945 */ /* 0x000fe60003800000 */
[----:B----4-:R3:W4:Y:S01]  /*dce0*/  SHFL.IDX PT, R6, R0, 0x2, 0x181f ;  /* 0x00581f0000067f89 */ /* 0x01072200000e0000 */
        /* <DEDUP_REMOVED lines=9> */
[-C--:B0-----:R-:W-:Y:S02]  /*dd80*/  @!P3 LEA.HI.X R3, R57, R8.reuse, R63, 0x1, P0 ;  /* 0x000000083903b211 */ /* 0x081fe400000f0c3f */
[-C--:B------:R-:W-:Y:S02]  /*dd90*/  @!P4 LEA.HI.X R5, R65, R8.reuse, R64, 0x1, P1 ;  /* 0x000000084105c211 */ /* 0x080fe400008f0c40 */
[----:B------:R-:W-:Y:S01]  /*dda0*/  @!P5 LEA.HI.X R7, R69, R8, R66, 0x1, P2 ;  /* 0x000000084507d211 */ /* 0x000fe200010f0c42 */
[----:B------:R0:W-:Y:S04]  /*ddb0*/  @!P3 ST.E.128 desc[UR8][R2.64], R12 ;  /* 0x0000000c0200b985 */ /* 0x0001e8000c101d08 */
[----:B------:R0:W-:Y:S04]  /*ddc0*/  @!P4 ST.E.128 desc[UR8][R4.64], R32 ;  /* 0x000000200400c985 */ /* 0x0001e8000c101d08 */
[----:B------:R0:W-:Y:S02]  /*ddd0*/  @!P5 ST.E.128 desc[UR8][R6.64], R48 ;  /* 0x000000300600d985 */ /* 0x0001e4000c101d08 */
.L_x_3422:
[----:B------:R-:W-:Y:S05]  /*dde0*/  BSYNC B1 ;  /* 0x0000000000017941 */ /* 0x000fea0003800000 */
.L_x_3421:
[----:B0-----:R-:W-:Y:S01]  /*ddf0*/  VIADD R3, R67, 0x60 ;  /* 0x0000006043037836 */ /* 0x001fe20000000000 */
[----:B---3--:R-:W0:Y:S04]  /*de00*/  SHFL.IDX PT, R56, R56, 0x3, 0x181f ;  /* 0x00781f0038387f89 */ /* 0x008e2800000e0000 */
[----:B------:R-:W-:Y:S01]  /*de10*/  ISETP.GE.AND P0, PT, R3, R18, PT ;  /* 0x000000120300720c */ /* 0x000fe20003f06270 */
[----:B------:R-:W3:-:S12]  /*de20*/  SHFL.IDX PT, R0, R0, 0x3, 0x181f ;  /* 0x00781f0000007f89 */ /* 0x000ed800000e0000 */
[----:B------:R-:W-:Y:S05]  /*de30*/  @P0 BRA `(.L_x_3423) ;  /* 0x00000020005c0947 */ /* 0x000fea0003800000 */
[----:B------:R-:W-:Y:S01]  /*de40*/  ULDC UR4, c[0x0][0xac8] ;  /* 0x0002b20000047ab9 */ /* 0x000fe20000000800 */
[----:B------:R-:W-:Y:S01]  /*de50*/  ULDC.64 UR8, c[0x0][0x208] ;  /* 0x0000820000087ab9 */ /* 0x000fe20000000a00 */
[----:B------:R-:W-:Y:S02]  /*de60*/  ISETP.GE.AND P2, PT, R57, UR4, PT ;  /* 0x0000000439007c0c */ /* 0x000fe4000bf46270 */
[----:B------:R-:W-:-:S11]  /*de70*/  ISETP.GE.AND P3, PT, R65, UR4, PT ;  /* 0x0000000441007c0c */ /* 0x000fd6000bf66270 */
[-C--:B---3--:R-:W-:Y:S02]  /*de80*/  @!P2 LEA R2, P0, R57, R0.reuse, 0x1 ;  /* 0x000000003902a211 */ /* 0x088fe400078008ff */
[----:B------:R-:W-:Y:S02]  /*de90*/  @!P3 LEA R4, P1, R65, R0, 0x1 ;  /* 0x000000004104b211 */ /* 0x000fe400078208ff */
[-C--:B0-----:R-:W-:Y:S02]  /*dea0*/  @!P2 LEA.HI.X R3, R57, R56.reuse, R63, 0x1, P0 ;  /* 0x000000383903a211 */ /* 0x081fe400000f0c3f */
[----:B------:R-:W-:Y:S02]  /*deb0*/  ISETP.GE.AND P0, PT, R69, UR4, PT ;  /* 0x0000000445007c0c */ /* 0x000fe4000bf06270 */
[----:B------:R-:W-:Y:S01]  /*dec0*/  @!P3 LEA.HI.X R5, R65, R56, R64, 0x1, P1 ;  /* 0x000000384105b211 */ /* 0x000fe200008f0c40 */
[----:B------:R0:W-:Y:S04]  /*ded0*/  @!P2 ST.E.128 desc[UR8][R2.64], R20 ;  /* 0x000000140200a985 */ /* 0x0001e8000c101d08 */
[----:B------:R0:W-:Y:S06]  /*dee0*/  @!P3 ST.E.128 desc[UR8][R4.64], R36 ;  /* 0x000000240400b985 */ /* 0x0001ec000c101d08 */
[----:B------:R-:W-:Y:S05]  /*def0*/  @P0 BRA `(.L_x_3423) ;  /* 0x00000020002c0947 */ /* 0x000fea0003800000 */
[----:B0-----:R-:W-:Y:S01]  /*df00*/  LEA R2, P0, R69, R0, 0x1 ;  /* 0x0000000045027211 */ /* 0x001fe200078008ff */
[----:B------:R-:W-:-:S03]  /*df10*/  ULDC.64 UR8, c[0x0][0x208] ;  /* 0x0000820000087ab9 */ /* 0x000fc60000000a00 */
[----:B------:R-:W-:-:S05]  /*df20*/  LEA.HI.X R3, R69, R56, R66, 0x1, P0 ;  /* 0x0000003845037211 */ /* 0x000fca00000f0c42 */
[----:B------:R0:W-:Y:S01]  /*df30*/  ST.E.128 desc[UR8][R2.64], R52 ;  /* 0x0000003402007985 */ /* 0x0001e2000c101d08 */
[----:B------:R-:W-:Y:S05]  /*df40*/  BRA `(.L_x_3423) ;  /* 0x0000002000187947 */ /* 0x000fea0003800000 */
.L_x_3416:
[----:B------:R-:W-:Y:S01]  /*df50*/  ULDC.64 UR14, c[0x0][0xb08] ;  /* 0x0002c200000e7ab9 */ /* 0x000fe20000000a00 */
[----:B------:R-:W-:Y:S01]  /*df60*/  R2UR UR18, R228 ;  /* 0x00000000e41272ca */ /* 0x000fe200000e0000 */
[----:B------:R-:W-:Y:S01]  /*df70*/  UIMAD UR12, UR16, UR14, URZ ;  /* 0x0000000e100c72a4 */ /* 0x000fe2000f8e023f */
[----:B------:R-:W0:Y:S01]  /*df80*/  @P1 LDC R0, c[0x0][0xbec] ;  /* 0x0002fb00ff001b82 */ /* 0x000e220000000800 */
[----:B------:R-:W-:Y:S01]  /*df90*/  UIMAD.WIDE.U32 UR10, UR4, UR14, URZ ;  /* 0x0000000e040a72a5 */ /* 0x000fe2000f8e003f */
[----:B------:R-:W-:Y:S01]  /*dfa0*/  R2UR UR17, R23 ;  /* 0x00000000171172ca */ /* 0x000fe200000e0000 */
[----:B------:R-:W-:Y:S01]  /*dfb0*/  UIMAD UR12, UR4, UR15, UR12 ;  /* 0x0000000f040c72a4 */ /* 0x000fe2000f8e020c */
[----:B------:R-:W-:Y:S01]  /*dfc0*/  IMAD.MOV.U32 R5, RZ, RZ, R11 ;  /* 0x000000ffff057224 */ /* 0x000fe200078e000b */
[----:B------:R-:W-:Y:S01]  /*dfd0*/  USHF.R.S32.HI UR4, URZ, 0x1f, UR9 ;  /* 0x0000001f3f047899 */ /* 0x000fe20008011409 */
[----:B------:R-:W-:Y:S01]  /*dfe0*/  ISETP.GE.AND P0, PT, R13, R18, PT ;  /* 0x000000120d00720c */ /* 0x000fe20003f06270 */
[----:B------:R-:W-:Y:S01]  /*dff0*/  UIADD3 UR11, UR11, UR12, URZ ;  /* 0x0000000c0b0b7290 */ /* 0x000fe2000fffe03f */
[----:B------:R-:W1:Y:S01]  /*e000*/  @P1 LDC R7, c[0x0][0xbf0] ;  /* 0x0002fc00ff071b82 */ /* 0x000e620000000800 */
[----:B------:R-:W-:Y:S01]  /*e010*/  UIADD3 UR8, UR8, 0x36820, URZ ;  /* 0x0003682008087890 */ /* 0x000fe2000fffe03f */
[----:B------:R-:W-:Y:S01]  /*e020*/  BSSY B1, `(.L_x_3424) ;  /* 0x000009c000017945 */ /* 0x000fe20003800000 */
[----:B------:R-:W-:Y:S01]  /*e030*/  ULDC.64 UR12, c[0x0][0xb38] ;  /* 0x0002ce00000c7ab9 */ /* 0x000fe20000000a00 */
[----:B------:R-:W-:Y:S01]  /*e040*/  SHF.R.S32.HI R80, RZ, 0x1f, R208 ;  /* 0x0000001fff507819 */ /* 0x000fe200000114d0 */
[----:B------:R-:W-:Y:S01]  /*e050*/  UIMAD.WIDE.U32 UR10, UR18, UR12, UR10 ;  /* 0x0000000c120a72a5 */ /* 0x000fe2000f8e000a */
[----:B------:R-:W-:Y:S01]  /*e060*/  SHF.R.S32.HI R81, RZ, 0x1f, R209 ;  /* 0x0000001fff517819 */ /* 0x000fe200000114d1 */
[----:B------:R-:W-:Y:S01]  /*e070*/  UPRMT UR8, URZ, 0x654, UR8 ;  /* 0x000006543f087896 */ /* 0x000fe20008000008 */
[----:B------:R-:W-:Y:S01]  /*e080*/  SHF.R.S32.HI R82, RZ, 0x1f, R210 ;  /* 0x0000001fff527819 */ /* 0x000fe200000114d2 */
[----:B------:R-:W-:Y:S01]  /*e090*/  UIMAD UR11, UR18, UR13, UR11 ;  /* 0x0000000d120b72a4 */ /* 0x000fe2000f8e020b */
[----:B------:R-:W-:-:S02]  /*e0a0*/  SHF.R.S32.HI R83, RZ, 0x1f, R211 ;  /* 0x0000001fff537819 */ /* 0x000fc400000114d3 */
[----:B------:R-:W-:Y:S01]  /*e0b0*/  ULDC.64 UR12, c[0x0][0xb40] ;  /* 0x0002d000000c7ab9 */ /* 0x000fe20000000a00 */
[----:B------:R-:W-:Y:S01]  /*e0c0*/  SHF.R.S32.HI R84, RZ, 0x1f, R212 ;  /* 0x0000001fff547819 */ /* 0x000fe200000114d4 */
[----:B------:R-:W-:Y:S01]  /*e0d0*/  UIMAD UR4, UR4, UR12, URZ ;  /* 0x0000000c040472a4 */ /* 0x000fe2000f8e023f */
[----:B------:R-:W-:Y:S01]  /*e0e0*/  SHF.R.S32.HI R85, RZ, 0x1f, R213 ;  /* 0x0000001fff557819 */ /* 0x000fe200000114d5 */
[----:B------:R-:W-:Y:S01]  /*e0f0*/  UIMAD.WIDE.U32 UR10, UR9, UR12, UR10 ;  /* 0x0000000c090a72a5 */ /* 0x000fe2000f8e000a */
[----:B0-----:R-:W-:Y:S01]  /*e100*/  @P1 IMAD.HI.U32 R0, R11, R0, RZ ;  /* 0x000000000b001227 */ /* 0x001fe200078e00ff */
[----:B------:R-:W-:Y:S01]  /*e110*/  UIMAD UR4, UR9, UR13, UR4 ;  /* 0x0000000d090472a4 */ /* 0x000fe2000f8e0204 */
[----:B------:R-:W-:Y:S01]  /*e120*/  SYNCS.ARRIVE.TRANS64.RED.A1T0 RZ, [UR8], RZ ;  /* 0x000000ffffff79a7 */ /* 0x000fe20008100408 */
[----:B------:R-:W-:Y:S01]  /*e130*/  SHF.R.S32.HI R86, RZ, 0x1f, R214 ;  /* 0x0000001fff567819 */ /* 0x000fe200000114d6 */
[----:B------:R-:W-:Y:S01]  /*e140*/  ULDC.64 UR12, c[0x0][0xb48] ;  /* 0x0002d200000c7ab9 */ /* 0x000fe20000000a00 */
[----:B------:R-:W-:Y:S01]  /*e150*/  UIADD3 UR11, UR11, UR4, URZ ;  /* 0x000000040b0b7290 */ /* 0x000fe2000fffe03f */
[----:B------:R-:W-:-:S02]  /*e160*/  SHF.R.S32.HI R87, RZ, 0x1f, R215 ;  /* 0x0000001fff577819 */ /* 0x000fc400000114d7 */
[----:B-1----:R-:W-:Y:S01]  /*e170*/  @P1 SHF.R.U32.HI R5, RZ, R7, R0 ;  /* 0x00000007ff051219 */ /* 0x002fe20000011600 */
[----:B------:R-:W-:Y:S01]  /*e180*/  UIMAD.WIDE.U32 UR10, UR17, UR12, UR10 ;  /* 0x0000000c110a72a5 */ /* 0x000fe2000f8e000a */
[----:B------:R-:W-:Y:S02]  /*e190*/  SHF.R.S32.HI R126, RZ, 0x1f, R216 ;  /* 0x0000001fff7e7819 */ /* 0x000fe400000114d8 */
[--C-:B------:R-:W-:Y:S01]  /*e1a0*/  SHF.R.S32.HI R0, RZ, 0x1f, R5.reuse ;  /* 0x0000001fff007819 */ /* 0x100fe20000011405 */
[----:B------:R-:W-:Y:S01]  /*e1b0*/  IMAD.MOV R2, RZ, RZ, -R5 ;  /* 0x000000ffff027224 */ /* 0x000fe200078e0a05 */
[----:B------:R-:W-:Y:S01]  /*e1c0*/  UIMAD UR4, UR17, UR13, UR11 ;  /* 0x0000000d110472a4 */ /* 0x000fe2000f8e020b */
[----:B------:R-:W-:Y:S02]  /*e1d0*/  SHF.R.S32.HI R127, RZ, 0x1f, R217 ;  /* 0x0000001fff7f7819 */ /* 0x000fe400000114d9 */
[----:B------:R-:W-:Y:S01]  /*e1e0*/  ULDC.64 UR12, c[0x0][0xb30] ;  /* 0x0002cc00000c7ab9 */ /* 0x000fe20000000a00 */
[----:B------:R-:W-:Y:S01]  /*e1f0*/  IMAD R7, R3, R2, R11 ;  /* 0x0000000203077224 */ /* 0x000fe200078e020b */
[----:B------:R-:W-:Y:S01]  /*e200*/  SHF.R.S32.HI R128, RZ, 0x1f, R218 ;  /* 0x0000001fff807819 */ /* 0x000fe200000114da */
[----:B------:R-:W-:Y:S01]  /*e210*/  IMAD R0, R0, UR12, RZ ;  /* 0x0000000c00007c24 */ /* 0x000fe2000f8e02ff */
[----:B------:R-:W-:Y:S01]  /*e220*/  SHF.R.S32.HI R129, RZ, 0x1f, R219 ;  /* 0x0000001fff817819 */ /* 0x000fe200000114db */
[----:B------:R-:W-:Y:S01]  /*e230*/  IMAD.U32 R3, RZ, RZ, UR11 ;  /* 0x0000000bff037e24 */ /* 0x000fe2000f8e00ff */
        /* <DEDUP_REMOVED lines=20> */
[----:B------:R-:W-:-:S04]  /*e380*/  LEA R0, P1, R2, UR10, 0x2 ;  /* 0x0000000a02007c11 */ /* 0x000fc8000f8210ff */
[----:B------:R-:W-:Y:S02]  /*e390*/  LEA.HI.X R8, R2, UR11, R3, 0x2, P1 ;  /* 0x0000000b02087c11 */ /* 0x000fe400088f1403 */
[----:B------:R0:W1:Y:S04]  /*e3a0*/  SHFL.IDX PT, R2, R0, RZ, 0x1c1f ;  /* 0x001c1fff00027589 */ /* 0x00006800000e0000 */
[----:B------:R0:W2:Y:S01]  /*e3b0*/  SHFL.IDX PT, R3, R8, RZ, 0x1c1f ;  /* 0x001c1fff08037589 */ /* 0x0000a200000e0000 */
[----:B------:R-:W-:Y:S05]  /*e3c0*/  @P0 BRA `(.L_x_3425) ;  /* 0x0000000400840947 */ /* 0x000fea0003800000 */
[----:B------:R-:W-:Y:S01]  /*e3d0*/  ULDC UR4, c[0x0][0xac8] ;  /* 0x0002b20000047ab9 */ /* 0x000fe20000000800 */
[----:B------:R-:W-:Y:S01]  /*e3e0*/  ULDC.64 UR8, c[0x0][0x208] ;  /* 0x0000820000087ab9 */ /* 0x000fe20000000a00 */
[----:B------:R-:W-:Y:S02]  /*e3f0*/  ISETP.GE.AND P1, PT, R227, UR4, PT ;  /* 0x00000004e3007c0c */ /* 0x000fe4000bf26270 */
[----:B------:R-:W-:Y:S02]  /*e400*/  ISETP.GE.AND P0, PT, R226, UR4, PT ;  /* 0x00000004e2007c0c */ /* 0x000fe4000bf06270 */
[----:B------:R-:W-:Y:S02]  /*e410*/  ISETP.GE.AND P2, PT, R204, UR4, PT ;  /* 0x00000004cc007c0c */ /* 0x000fe4000bf46270 */
[----:B------:R-:W-:Y:S02]  /*e420*/  ISETP.GE.AND P3, PT, R225, UR4, PT ;  /* 0x00000004e1007c0c */ /* 0x000fe4000bf66270 */
[----:B------:R-:W-:-:S05]  /*e430*/  ISETP.GE.AND P4, PT, R224, UR4, PT ;  /* 0x00000004e0007c0c */ /* 0x000fca000bf86270 */
[CC--:B-1----:R-:W-:Y:S02]  /*e440*/  @!P1 LEA R6, P5, R227.reuse, R2.reuse, 0x2 ;  /* 0x00000002e3069211 */ /* 0x0c2fe400078a10ff */
[-C--:B------:R-:W-:Y:S02]  /*e450*/  @!P0 LEA R10, P6, R226, R2.reuse, 0x2 ;  /* 0x00000002e20a8211 */ /* 0x080fe400078c10ff */
[----:B--2---:R-:W-:Y:S01]  /*e460*/  @!P2 IMAD.WIDE R4, R204, 0x4, R2 ;  /* 0x00000004cc04a825 */ /* 0x004fe200078e0202 */
[-C--:B------:R-:W-:Y:S02]  /*e470*/  @!P1 LEA.HI.X R7, R227, R3.reuse, R137, 0x2, P5 ;  /* 0x00000003e3079211 */ /* 0x080fe400028f1489 */
[----:B------:R-:W-:Y:S02]  /*e480*/  @!P0 LEA.HI.X R11, R226, R3, R136, 0x2, P6 ;  /* 0x00000003e20b8211 */ /* 0x000fe400030f1488 */
[----:B------:R-:W-:Y:S01]  /*e490*/  ISETP.GE.AND P5, PT, R223, UR4, PT ;  /* 0x00000004df007c0c */ /* 0x000fe2000bfa6270 */
[----:B------:R1:W-:Y:S01]  /*e4a0*/  @!P2 ST.E.64 desc[UR8][R4.64], R24 ;  /* 0x000000180400a985 */ /* 0x0003e2000c101b08 */
[----:B------:R-:W-:-:S02]  /*e4b0*/  @!P3 LEA R12, P6, R225, R2, 0x2 ;  /* 0x00000002e10cb211 */ /* 0x000fc400078c10ff */
[----:B------:R-:W-:Y:S01]  /*e4c0*/  @!P4 LEA R14, P2, R224, R2, 0x2 ;  /* 0x00000002e00ec211 */ /* 0x000fe200078410ff */
[----:B------:R2:W-:Y:S01]  /*e4d0*/  @!P1 ST.E.64 desc[UR8][R6.64], R28 ;  /* 0x0000001c06009985 */ /* 0x0005e2000c101b08 */
[-C--:B------:R-:W-:Y:S02]  /*e4e0*/  @!P3 LEA.HI.X R13, R225, R3.reuse, R135, 0x2, P6 ;  /* 0x00000003e10db211 */ /* 0x080fe400030f1487 */
[----:B------:R-:W-:Y:S01]  /*e4f0*/  ISETP.GE.AND P1, PT, R221, UR4, PT ;  /* 0x00000004dd007c0c */ /* 0x000fe2000bf26270 */
[----:B------:R3:W-:Y:S01]  /*e500*/  @!P0 ST.E.64 desc[UR8][R10.64], R32 ;  /* 0x000000200a008985 */ /* 0x0007e2000c101b08 */
[----:B------:R-:W-:Y:S02]  /*e510*/  ISETP.GE.AND P0, PT, R222, UR4, PT ;  /* 0x00000004de007c0c */ /* 0x000fe4000bf06270 */
[----:B------:R-:W-:Y:S01]  /*e520*/  @!P4 LEA.HI.X R15, R224, R3, R134, 0x2, P2 ;  /* 0x00000003e00fc211 */ /* 0x000fe200010f1486 */
[----:B------:R4:W-:Y:S01]  /*e530*/  @!P3 ST.E.64 desc[UR8][R12.64], R36 ;  /* 0x000000240c00b985 */ /* 0x0009e2000c101b08 */
[----:B------:R-:W-:-:S02]  /*e540*/  ISETP.GE.AND P2, PT, R220, UR4, PT ;  /* 0x00000004dc007c0c */ /* 0x000fc4000bf46270 */
[----:B------:R-:W-:Y:S01]  /*e550*/  @!P5 LEA R22, P6, R223, R2, 0x2 ;  /* 0x00000002df16d211 */ /* 0x000fe200078c10ff */
[----:B------:R5:W-:Y:S01]  /*e560*/  @!P4 ST.E.64 desc[UR8][R14.64], R40 ;  /* 0x000000280e00c985 */ /* 0x000be2000c101b08 */
[----:B------:R-:W-:Y:S02]  /*e570*/  ISETP.GE.AND P3, PT, R219, UR4, PT ;  /* 0x00000004db007c0c */ /* 0x000fe4000bf66270 */
[----:B------:R-:W-:-:S03]  /*e580*/  @!P5 LEA.HI.X R23, R223, R3, R133, 0x2, P6 ;  /* 0x00000003df17d211 */ /* 0x000fc600030f1485 */
[CC--:B-1----:R-:W-:Y:S02]  /*e590*/  @!P0 LEA R4, P4, R222.reuse, R2.reuse, 0x2 ;  /* 0x00000002de048211 */ /* 0x0c2fe400078810ff */
[----:B------:R1:W-:Y:S01]  /*e5a0*/  @!P5 ST.E.64 desc[UR8][R22.64], R44 ;  /* 0x0000002c1600d985 */ /* 0x0003e2000c101b08 */
[CC--:B--2---:R-:W-:Y:S02]  /*e5b0*/  @!P1 LEA R6, P5, R221.reuse, R2.reuse, 0x2 ;  /* 0x00000002dd069211 */ /* 0x0c4fe400078a10ff */
[-C--:B------:R-:W-:Y:S02]  /*e5c0*/  @!P0 LEA.HI.X R5, R222, R3.reuse, R132, 0x2, P4 ;  /* 0x00000003de058211 */ /* 0x080fe400020f1484 */
[----:B------:R-:W-:Y:S02]  /*e5d0*/  ISETP.GE.AND P4, PT, R218, UR4, PT ;  /* 0x00000004da007c0c */ /* 0x000fe4000bf86270 */
[----:B---3--:R-:W-:Y:S01]  /*e5e0*/  @!P2 LEA R10, P6, R220, R2, 0x2 ;  /* 0x00000002dc0aa211 */ /* 0x008fe200078c10ff */
[----:B------:R-:W-:Y:S01]  /*e5f0*/  @!P0 ST.E.64 desc[UR8][R4.64], R48 ;  /* 0x0000003004008985 */ /* 0x000fe2000c101b08 */
[----:B------:R-:W-:-:S02]  /*e600*/  @!P1 LEA.HI.X R7, R221, R3, R131, 0x2, P5 ;  /* 0x00000003dd079211 */ /* 0x000fc400028f1483 */
[----:B------:R-:W-:Y:S02]  /*e610*/  ISETP.GE.AND P5, PT, R217, UR4, PT ;  /* 0x00000004d9007c0c */ /* 0x000fe4000bfa6270 */
[----:B------:R-:W-:Y:S01]  /*e620*/  @!P2 LEA.HI.X R11, R220, R3, R130, 0x2, P6 ;  /* 0x00000003dc0ba211 */ /* 0x000fe200030f1482 */
[----:B------:R2:W-:Y:S01]  /*e630*/  @!P1 ST.E.64 desc[UR8][R6.64], R52 ;  /* 0x0000003406009985 */ /* 0x0005e2000c101b08 */
[-C--:B----4-:R-:W-:Y:S02]  /*e640*/  @!P3 LEA R12, P6, R219, R2.reuse, 0x2 ;  /* 0x00000002db0cb211 */ /* 0x090fe400078c10ff */
[----:B------:R-:W-:Y:S01]  /*e650*/  ISETP.GE.AND P1, PT, R215, UR4, PT ;  /* 0x00000004d7007c0c */ /* 0x000fe2000bf26270 */
[----:B------:R3:W-:Y:S01]  /*e660*/  @!P2 ST.E.64 desc[UR8][R10.64], R56 ;  /* 0x000000380a00a985 */ /* 0x0007e2000c101b08 */
[----:B------:R-:W-:Y:S02]  /*e670*/  ISETP.GE.AND P2, PT, R216, UR4, PT ;  /* 0x00000004d8007c0c */ /* 0x000fe4000bf46270 */
[----:B-----5:R-:W-:-:S02]  /*e680*/  @!P4 LEA R14, P0, R218, R2, 0x2 ;  /* 0x00000002da0ec211 */ /* 0x020fc400078010ff */
[-C--:B------:R-:W-:Y:S02]  /*e690*/  @!P3 LEA.HI.X R13, R219, R3.reuse, R129, 0x2, P6 ;  /* 0x00000003db0db211 */ /* 0x080fe400030f1481 */
[-C--:B------:R-:W-:Y:S02]  /*e6a0*/  @!P4 LEA.HI.X R15, R218, R3.reuse, R128, 0x2, P0 ;  /* 0x00000003da0fc211 */ /* 0x080fe400000f1480 */
[----:B------:R-:W-:Y:S01]  /*e6b0*/  ISETP.GE.AND P0, PT, R214, UR4, PT ;  /* 0x00000004d6007c0c */ /* 0x000fe2000bf06270 */
[----:B------:R-:W-:Y:S01]  /*e6c0*/  @!P3 ST.E.64 desc[UR8][R12.64], R60 ;  /* 0x0000003c0c00b985 */ /* 0x000fe2000c101b08 */
[-C--:B-1----:R-:W-:Y:S02]  /*e6d0*/  @!P5 LEA R22, P6, R217, R2.reuse, 0x2 ;  /* 0x00000002d916d211 */ /* 0x082fe400078c10ff */
[----:B--2---:R-:W-:Y:S01]  /*e6e0*/  @!P1 LEA R6, P3, R215, R2, 0x2 ;  /* 0x00000002d7069211 */ /* 0x004fe200078610ff */
[----:B------:R1:W-:Y:S01]  /*e6f0*/  @!P4 ST.E.64 desc[UR8][R14.64], R64 ;  /* 0x000000400e00c985 */ /* 0x0003e2000c101b08 */
[----:B------:R-:W-:-:S02]  /*e700*/  @!P5 LEA.HI.X R23, R217, R3, R127, 0x2, P6 ;  /* 0x00000003d917d211 */ /* 0x000fc400030f147f */
[-C--:B------:R-:W-:Y:S02]  /*e710*/  @!P2 LEA R4, P6, R216, R2.reuse, 0x2 ;  /* 0x00000002d804a211 */ /* 0x080fe400078c10ff */
[----:B------:R-:W-:Y:S01]  /*e720*/  ISETP.GE.AND P4, PT, R212, UR4, PT ;  /* 0x00000004d4007c0c */ /* 0x000fe2000bf86270 */
[----:B------:R2:W-:Y:S01]  /*e730*/  @!P5 ST.E.64 desc[UR8][R22.64], R68 ;  /* 0x000000441600d985 */ /* 0x0005e2000c101b08 */
[----:B------:R-:W-:Y:S02]  /*e740*/  ISETP.GE.AND P5, PT, R213, UR4, PT ;  /* 0x00000004d5007c0c */ /* 0x000fe4000bfa6270 */
[-C--:B------:R-:W-:Y:S02]  /*e750*/  @!P2 LEA.HI.X R5, R216, R3.reuse, R126, 0x2, P6 ;  /* 0x00000003d805a211 */ /* 0x080fe400030f147e */
[----:B---3--:R-:W-:Y:S02]  /*e760*/  @!P0 LEA R10, P6, R214, R2, 0x2 ;  /* 0x00000002d60a8211 */ /* 0x008fe400078c10ff */
[----:B------:R-:W-:Y:S01]  /*e770*/  @!P1 LEA.HI.X R7, R215, R3, R87, 0x2, P3 ;  /* 0x00000003d7079211 */ /* 0x000fe200018f1457 */
[----:B------:R3:W-:Y:S01]  /*e780*/  @!P2 ST.E.64 desc[UR8][R4.64], R72 ;  /* 0x000000480400a985 */ /* 0x0007e2000c101b08 */
[----:B------:R-:W-:-:S02]  /*e790*/  ISETP.GE.AND P3, PT, R211, UR4, PT ;  /* 0x00000004d3007c0c */ /* 0x000fc4000bf66270 */
[-C--:B------:R-:W-:Y:S01]  /*e7a0*/  @!P0 LEA.HI.X R11, R214, R3.reuse, R86, 0x2, P6 ;  /* 0x00000003d60b8211 */ /* 0x080fe200030f1456 */
[----:B------:R4:W-:Y:S01]  /*e7b0*/  @!P1 ST.E.64 desc[UR8][R6.64], R76 ;  /* 0x0000004c06009985 */ /* 0x0009e2000c101b08 */
[-C--:B-1----:R-:W-:Y:S02]  /*e7c0*/  @!P4 LEA R14, P2, R212, R2.reuse, 0x2 ;  /* 0x00000002d40ec211 */ /* 0x082fe400078410ff */
[C---:B------:R-:W-:Y:S01]  /*e7d0*/  @!P5 LEA R12, P1, R213.reuse, R2, 0x2 ;  /* 0x00000002d50cd211 */ /* 0x040fe200078210ff */
[----:B------:R1:W-:Y:S01]  /*e7e0*/  @!P0 ST.E.64 desc[UR8][R10.64], R20 ;  /* 0x000000140a008985 */ /* 0x0003e2000c101b08 */
[----:B------:R-:W-:Y:S02]  /*e7f0*/  ISETP.GE.AND P0, PT, R210, UR4, PT ;  /* 0x00000004d2007c0c */ /* 0x000fe4000bf06270 */
[----:B------:R-:W-:Y:S02]  /*e800*/  @!P5 LEA.HI.X R13, R213, R3, R85, 0x2, P1 ;  /* 0x00000003d50dd211 */ /* 0x000fe400008f1455 */
[----:B------:R-:W-:-:S02]  /*e810*/  ISETP.GE.AND P1, PT, R209, UR4, PT ;  /* 0x00000004d1007c0c */ /* 0x000fc4000bf26270 */
[CC--:B--2---:R-:W-:Y:S01]  /*e820*/  @!P3 LEA R22, P6, R211.reuse, R2.reuse, 0x2 ;  /* 0x00000002d316b211 */ /* 0x0c4fe200078c10ff */
[----:B------:R2:W-:Y:S01]  /*e830*/  @!P5 ST.E.64 desc[UR8][R12.64], R120 ;  /* 0x000000780c00d985 */ /* 0x0005e2000c101b08 */
[-C--:B------:R-:W-:Y:S02]  /*e840*/  @!P4 LEA.HI.X R15, R212, R3.reuse, R84, 0x2, P2 ;  /* 0x00000003d40fc211 */ /* 0x080fe400010f1454 */
[----:B------:R-:W-:Y:S02]  /*e850*/  @!P3 LEA.HI.X R23, R211, R3, R83, 0x2, P6 ;  /* 0x00000003d317b211 */ /* 0x000fe400030f1453 */
[----:B------:R-:W-:Y:S01]  /*e860*/  ISETP.GE.AND P2, PT, R206, UR4, PT ;  /* 0x00000004ce007c0c */ /* 0x000fe2000bf46270 */
[----:B------:R5:W-:Y:S01]  /*e870*/  @!P4 ST.E.64 desc[UR8][R14.64], R88 ;  /* 0x000000580e00c985 */ /* 0x000be2000c101b08 */
[----:B------:R-:W-:Y:S02]  /*e880*/  ISETP.GE.AND P4, PT, R208, UR4, PT ;  /* 0x00000004d0007c0c */ /* 0x000fe4000bf86270 */
[----:B---3--:R-:W-:Y:S01]  /*e890*/  @!P0 LEA R4, P5, R210, R2, 0x2 ;  /* 0x00000002d2048211 */ /* 0x008fe200078a10ff */
[----:B------:R3:W-:Y:S01]  /*e8a0*/  @!P3 ST.E.64 desc[UR8][R22.64], R92 ;  /* 0x0000005c1600b985 */ /* 0x0007e2000c101b08 */
[----:B------:R-:W-:-:S02]  /*e8b0*/  ISETP.GE.AND P3, PT, R207, UR4, PT ;  /* 0x00000004cf007c0c */ /* 0x000fc4000bf66270 */
[-C--:B------:R-:W-:Y:S02]  /*e8c0*/  @!P0 LEA.HI.X R5, R210, R3.reuse, R82, 0x2, P5 ;  /* 0x00000003d2058211 */ /* 0x080fe400028f1452 */
[----:B------:R-:W-:Y:S02]  /*e8d0*/  ISETP.GE.AND P5, PT, R205, UR4, PT ;  /* 0x00000004cd007c0c */ /* 0x000fe4000bfa6270 */
[CC--:B----4-:R-:W-:Y:S01]  /*e8e0*/  @!P1 LEA R6, P6, R209.reuse, R2.reuse, 0x2 ;  /* 0x00000002d1069211 */ /* 0x0d0fe200078c10ff */
[----:B------:R3:W-:Y:S02]  /*e8f0*/  @!P0 ST.E.64 desc[UR8][R4.64], R96 ;  /* 0x0000006004008985 */ /* 0x0007e4000c101b08 */
[-C--:B-1----:R-:W-:Y:S02]  /*e900*/  @!P4 LEA R10, P0, R208, R2.reuse, 0x2 ;  /* 0x00000002d00ac211 */ /* 0x082fe400078010ff */
[----:B------:R-:W-:Y:S02]  /*e910*/  @!P1 LEA.HI.X R7, R209, R3, R81, 0x2, P6 ;  /* 0x00000003d1079211 */ /* 0x000fe400030f1451 */
[----:B--2---:R-:W-:-:S02]  /*e920*/  @!P3 LEA R12, P6, R207, R2, 0x2 ;  /* 0x00000002cf0cb211 */ /* 0x004fc400078c10ff */
[-C--:B------:R-:W-:Y:S01]  /*e930*/  @!P4 LEA.HI.X R11, R208, R3.reuse, R80, 0x2, P0 ;  /* 0x00000003d00bc211 */ /* 0x080fe200000f1450 */
[----:B------:R3:W-:Y:S01]  /*e940*/  @!P1 ST.E.64 desc[UR8][R6.64], R100 ;  /* 0x0000006406009985 */ /* 0x0007e2000c101b08 */
[CC--:B-----5:R-:W-:Y:S02]  /*e950*/  @!P2 LEA R14, P1, R206.reuse, R2.reuse, 0x2 ;  /* 0x00000002ce0ea211 */ /* 0x0e0fe400078210ff */
[----:B------:R-:W-:Y:S01]  /*e960*/  @!P5 LEA R2, P0, R205, R2, 0x2 ;  /* 0x00000002cd02d211 */ /* 0x000fe200078010ff */
[----:B------:R3:W-:Y:S01]  /*e970*/  @!P4 ST.E.64 desc[UR8][R10.64], R104 ;  /* 0x000000680a00c985 */ /* 0x0007e2000c101b08 */
[-C--:B------:R-:W-:Y:S02]  /*e980*/  @!P3 LEA.HI.X R13, R207, R3.reuse, R237, 0x2, P6 ;  /* 0x00000003cf0db211 */ /* 0x080fe400030f14ed */
[-C--:B------:R-:W-:Y:S02]  /*e990*/  @!P2 LEA.HI.X R15, R206, R3.reuse, R236, 0x2, P1 ;  /* 0x00000003ce0fa211 */ /* 0x080fe400008f14ec */
[----:B------:R-:W-:Y:S01]  /*e9a0*/  @!P5 LEA.HI.X R3, R205, R3, R235, 0x2, P0 ;  /* 0x00000003cd03d211 */ /* 0x000fe200000f14eb */
[----:B------:R3:W-:Y:S04]  /*e9b0*/  @!P3 ST.E.64 desc[UR8][R12.64], R108 ;  /* 0x0000006c0c00b985 */ /* 0x0007e8000c101b08 */
[----:B------:R3:W-:Y:S04]  /*e9c0*/  @!P2 ST.E.64 desc[UR8][R14.64], R112 ;  /* 0x000000700e00a985 */ /* 0x0007e8000c101b08 */
[----:B------:R3:W-:Y:S02]  /*e9d0*/  @!P5 ST.E.64 desc[UR8][R2.64], R116 ;  /* 0x000000740200d985 */ /* 0x0007e4000c101b08 */
.L_x_3425:
[----:B------:R-:W-:Y:S05]  /*e9e0*/  BSYNC B1 ;  /* 0x0000000000017941 */ /* 0x000fea0003800000 */
.L_x_3424:
[----:B------:R-:W-:Y:S01]  /*e9f0*/  ISETP.GE.AND P0, PT, R9, R18, PT ;  /* 0x000000120900720c */ /* 0x000fe20003f06270 */
[----:B---3--:R3:W4:Y:S04]  /*ea00*/  SHFL.IDX PT, R5, R8, 0x1, 0x1c1f ;  /* 0x003c1f0008057f89 */ /* 0x00872800000e0000 */
[----:B------:R3:W0:Y:S08]  /*ea10*/  SHFL.IDX PT, R4, R0, 0x1, 0x1c1f ;  /* 0x003c1f0000047f89 */ /* 0x00063000000e0000 */
[----:B---3--:R-:W-:Y:S05]  /*ea20*/  @P0 BRA `(.L_x_3423) ;  /* 0x0000001400600947 */ /* 0x008fea0003800000 */
[----:B------:R-:W-:Y:S01]  /*ea30*/  ULDC UR4, c[0x0][0xac8] ;  /* 0x0002b20000047ab9 */ /* 0x000fe20000000800 */
[----:B------:R-:W-:Y:S01]  /*ea40*/  ULDC.64 UR8, c[0x0][0x208] ;  /* 0x0000820000087ab9 */ /* 0x000fe20000000a00 */
[----:B------:R-:W-:Y:S02]  /*ea50*/  ISETP.GE.AND P2, PT, R227, UR4, PT ;  /* 0x00000004e3007c0c */ /* 0x000fe4000bf46270 */
[----:B------:R-:W-:Y:S02]  /*ea60*/  ISETP.GE.AND P1, PT, R204, UR4, PT ;  /* 0x00000004cc007c0c */ /* 0x000fe4000bf26270 */
[----:B------:R-:W-:Y:S02]  /*ea70*/  ISETP.GE.AND P5, PT, R226, UR4, PT ;  /* 0x00000004e2007c0c */ /* 0x000fe4000bfa6270 */
[----:B------:R-:W-:Y:S02]  /*ea80*/  ISETP.GE.AND P4, PT, R225, UR4, PT ;  /* 0x00000004e1007c0c */ /* 0x000fe4000bf86270 */
[----:B------:R-:W-:-:S05]  /*ea90*/  ISETP.GE.AND P3, PT, R224, UR4, PT ;  /* 0x00000004e0007c0c */ /* 0x000fca000bf66270 */
[CC--:B0-----:R-:W-:Y:S02]  /*eaa0*/  @!P2 LEA R6, P0, R227.reuse, R4.reuse, 0x2 ;  /* 0x00000004e306a211 */ /* 0x0c1fe400078010ff */
[----:B-12-4-:R-:W-:Y:S02]  /*eab0*/  @!P1 IMAD.WIDE R2, R204, 0x4, R4 ;  /* 0x00000004cc029825 */ /* 0x016fe400078e0204 */
[----:B------:R-:W-:Y:S02]  /*eac0*/  @!P2 LEA.HI.X R7, R227, R5, R137, 0x2, P0 ;  /* 0x00000005e307a211 */ /* 0x000fe400000f1489 */
[----:B------:R-:W-:Y:S01]  /*ead0*/  ISETP.GE.AND P0, PT, R223, UR4, PT ;  /* 0x00000004df007c0c */ /* 0x000fe2000bf06270 */
[----:B------:R0:W-:Y:S01]  /*eae0*/  @!P1 ST.E.64 desc[UR8][R2.64], R26 ;  /* 0x0000001a02009985 */ /* 0x0001e2000c101b08 */
[-C--:B------:R-:W-:Y:S02]  /*eaf0*/  @!P5 LEA R8, P6, R226, R4.reuse, 0x2 ;  /* 0x00000004e208d211 */ /* 0x080fe400078c10ff */
[----:B------:R-:W-:Y:S01]  /*eb00*/  ISETP.GE.AND P1, PT, R222, UR4, PT ;  /* 0x00000004de007c0c */ /* 0x000fe2000bf26270 */
[----:B------:R1:W-:Y:S01]  /*eb10*/  @!P2 ST.E.64 desc[UR8][R6.64], R30 ;  /* 0x0000001e0600a985 */ /* 0x0003e2000c101b08 */
[----:B------:R-:W-:-:S02]  /*eb20*/  @!P4 LEA R10, P2, R225, R4, 0x2 ;  /* 0x00000004e10ac211 */ /* 0x000fc400078410ff */
[-C--:B------:R-:W-:Y:S02]  /*eb30*/  @!P5 LEA.HI.X R9, R226, R5.reuse, R136, 0x2, P6 ;  /* 0x00000005e209d211 */ /* 0x080fe400030f1488 */
[----:B------:R-:W-:Y:S02]  /*eb40*/  @!P4 LEA.HI.X R11, R225, R5, R135, 0x2, P2 ;  /* 0x00000005e10bc211 */ /* 0x000fe400010f1487 */
[----:B------:R-:W-:Y:S01]  /*eb50*/  ISETP.GE.AND P2, PT, R221, UR4, PT ;  /* 0x00000004dd007c0c */ /* 0x000fe2000bf46270 */
[----:B------:R-:W-:Y:S01]  /*eb60*/  @!P5 ST.E.64 desc[UR8][R8.64], R34 ;  /* 0x000000220800d985 */ /* 0x000fe2000c101b08 */
[----:B------:R-:W-:-:S03]  /*eb70*/  @!P3 LEA R12, P6, R224, R4, 0x2 ;  /* 0x00000004e00cb211 */ /* 0x000fc600078c10ff */
[----:B------:R2:W-:Y:S01]  /*eb80*/  @!P4 ST.E.64 desc[UR8][R10.64], R38 ;  /* 0x000000260a00c985 */ /* 0x0005e2000c101b08 */
[CC--:B0-----:R-:W-:Y:S02]  /*eb90*/  @!P0 LEA R2, P4, R223.reuse, R4.reuse, 0x2 ;  /* 0x00000004df028211 */ /* 0x0c1fe400078810ff */
[-C--:B------:R-:W-:Y:S02]  /*eba0*/  @!P3 LEA.HI.X R13, R224, R5.reuse, R134, 0x2, P6 ;  /* 0x00000005e00db211 */ /* 0x080fe400030f1486 */
[----:B------:R-:W-:Y:S02]  /*ebb0*/  @!P0 LEA.HI.X R3, R223, R5, R133, 0x2, P4 ;  /* 0x00000005df038211 */ /* 0x000fe400020f1485 */
[----:B------:R-:W-:Y:S01]  /*ebc0*/  ISETP.GE.AND P4, PT, R219, UR4, PT ;  /* 0x00000004db007c0c */ /* 0x000fe2000bf86270 */
[----:B------:R0:W-:Y:S01]  /*ebd0*/  @!P3 ST.E.64 desc[UR8][R12.64], R42 ;  /* 0x0000002a0c00b985 */ /* 0x0001e2000c101b08 */
[----:B------:R-:W-:Y:S02]  /*ebe0*/  ISETP.GE.AND P3, PT, R220, UR4, PT ;  /* 0x00000004dc007c0c */ /* 0x000fe4000bf66270 */
[-C--:B-1----:R-:W-:Y:S01]  /*ebf0*/  @!P1 LEA R6, P5, R222, R4.reuse, 0x2 ;  /* 0x00000004de069211 */ /* 0x082fe200078a10ff */
[----:B------:R1:W-:Y:S01]  /*ec00*/  @!P0 ST.E.64 desc[UR8][R2.64], R46 ;  /* 0x0000002e02008985 */ /* 0x0003e2000c101b08 */
[----:B------:R-:W-:-:S02]  /*ec10*/  @!P2 LEA R14, P6, R221, R4, 0x2 ;  /* 0x00000004dd0ea211 */ /* 0x000fc400078c10ff */
[-C--:B------:R-:W-:Y:S02]  /*ec20*/  @!P1 LEA.HI.X R7, R222, R5.reuse, R132, 0x2, P5 ;  /* 0x00000005de079211 */ /* 0x080fe400028f1484 */
[----:B------:R-:W-:Y:S02]  /*ec30*/  ISETP.GE.AND P5, PT, R218, UR4, PT ;  /* 0x00000004da007c0c */ /* 0x000fe4000bfa6270 */
[----:B------:R-:W-:Y:S01]  /*ec40*/  @!P2 LEA.HI.X R15, R221, R5, R131, 0x2, P6 ;  /* 0x00000005dd0fa211 */ /* 0x000fe200030f1483 */
[----:B------:R3:W-:Y:S01]  /*ec50*/  @!P1 ST.E.64 desc[UR8][R6.64], R50 ;  /* 0x0000003206009985 */ /* 0x0007e2000c101b08 */
[-C--:B--2---:R-:W-:Y:S02]  /*ec60*/  @!P4 LEA R10, P0, R219, R4.reuse, 0x2 ;  /* 0x00000004db0ac211 */ /* 0x084fe400078010ff */
[----:B------:R-:W-:Y:S01]  /*ec70*/  @!P3 LEA R8, P6, R220, R4, 0x2 ;  /* 0x00000004dc08b211 */ /* 0x000fe200078c10ff */
[----:B------:R2:W-:Y:S01]  /*ec80*/  @!P2 ST.E.64 desc[UR8][R14.64], R54 ;  /* 0x000000360e00a985 */ /* 0x0005e2000c101b08 */
[----:B------:R-:W-:-:S02]  /*ec90*/  ISETP.GE.AND P2, PT, R217, UR4, PT ;  /* 0x00000004d9007c0c */ /* 0x000fc4000bf46270 */
[----:B------:R-:W-:Y:S02]  /*eca0*/  ISETP.GE.AND P1, PT, R216, UR4, PT ;  /* 0x00000004d8007c0c */ /* 0x000fe4000bf26270 */
[-C--:B------:R-:W-:Y:S02]  /*ecb0*/  @!P4 LEA.HI.X R11, R219, R5.reuse, R129, 0x2, P0 ;  /* 0x00000005db0bc211 */ /* 0x080fe400000f1481 */
[----:B------:R-:W-:Y:S02]  /*ecc0*/  ISETP.GE.AND P0, PT, R215, UR4, PT ;  /* 0x00000004d7007c0c */ /* 0x000fe4000bf06270 */
[----:B------:R-:W-:Y:S02]  /*ecd0*/  @!P3 LEA.HI.X R9, R220, R5, R130, 0x2, P6 ;  /* 0x00000005dc09b211 */ /* 0x000fe400030f1482 */
[----:B0-----:R-:W-:-:S03]  /*ece0*/  @!P5 LEA R12, P6, R218, R4, 0x2 ;  /* 0x00000004da0cd211 */ /* 0x001fc600078c10ff */
[----:B------:R0:W-:Y:S01]  /*ecf0*/  @!P3 ST.E.64 desc[UR8][R8.64], R58 ;  /* 0x0000003a0800b985 */ /* 0x0001e2000c101b08 */
[-C--:B------:R-:W-:Y:S02]  /*ed00*/  @!P5 LEA.HI.X R13, R218, R5.reuse, R128, 0x2, P6 ;  /* 0x00000005da0dd211 */ /* 0x080fe400030f1480 */
[CC--:B-1----:R-:W-:Y:S01]  /*ed10*/  @!P2 LEA R2, P6, R217.reuse, R4.reuse, 0x2 ;  /* 0x00000004d902a211 */ /* 0x0c2fe200078c10ff */
[----:B------:R1:W-:Y:S01]  /*ed20*/  @!P4 ST.E.64 desc[UR8][R10.64], R62 ;  /* 0x0000003e0a00c985 */ /* 0x0003e2000c101b08 */
[-C--:B---3--:R-:W-:Y:S02]  /*ed30*/  @!P1 LEA R6, P3, R216, R4.reuse, 0x2 ;  /* 0x00000004d8069211 */ /* 0x088fe400078610ff */
[----:B------:R-:W-:Y:S01]  /*ed40*/  @!P2 LEA.HI.X R3, R217, R5, R127, 0x2, P6 ;  /* 0x00000005d903a211 */ /* 0x000fe200030f147f */
[----:B------:R3:W-:Y:S01]  /*ed50*/  @!P5 ST.E.64 desc[UR8][R12.64], R66 ;  /* 0x000000420c00d985 */ /* 0x0007e2000c101b08 */
[----:B------:R-:W-:Y:S02]  /*ed60*/  ISETP.GE.AND P5, PT, R214, UR4, PT ;  /* 0x00000004d6007c0c */ /* 0x000fe4000bfa6270 */
[----:B------:R-:W-:Y:S01]  /*ed70*/  ISETP.GE.AND P4, PT, R213, UR4, PT ;  /* 0x00000004d5007c0c */ /* 0x000fe2000bf86270 */
[----:B------:R4:W-:Y:S01]  /*ed80*/  @!P2 ST.E.64 desc[UR8][R2.64], R70 ;  /* 0x000000460200a985 */ /* 0x0009e2000c101b08 */
[----:B--2---:R-:W-:-:S02]  /*ed90*/  @!P0 LEA R14, P6, R215, R4, 0x2 ;  /* 0x00000004d70e8211 */ /* 0x004fc400078c10ff */
[-C--:B------:R-:W-:Y:S02]  /*eda0*/  @!P1 LEA.HI.X R7, R216, R5.reuse, R126, 0x2, P3 ;  /* 0x00000005d8079211 */ /* 0x080fe400018f147e */
[----:B------:R-:W-:Y:S02]  /*edb0*/  @!P0 LEA.HI.X R15, R215, R5, R87, 0x2, P6 ;  /* 0x00000005d70f8211 */ /* 0x000fe400030f1457 */
[----:B------:R-:W-:Y:S01]  /*edc0*/  ISETP.GE.AND P3, PT, R212, UR4, PT ;  /* 0x00000004d4007c0c */ /* 0x000fe2000bf66270 */
[----:B------:R2:W-:Y:S02]  /*edd0*/  @!P1 ST.E.64 desc[UR8][R6.64], R74 ;  /* 0x0000004a06009985 */ /* 0x0005e4000c101b08 */
[----:B0-----:R-:W-:Y:S02]  /*ede0*/  @!P5 LEA R8, P1, R214, R4, 0x2 ;  /* 0x00000004d608d211 */ /* 0x001fe400078210ff */
[----:B------:R-:W-:Y:S01]  /*edf0*/  @!P0 ST.E.64 desc[UR8][R14.64], R78 ;  /* 0x0000004e0e008985 */ /* 0x000fe2000c101b08 */
[----:B------:R-:W-:-:S02]  /*ee00*/  ISETP.GE.AND P0, PT, R211, UR4, PT ;  /* 0x00000004d3007c0c */ /* 0x000fc4000bf06270 */
[CC--:B-1----:R-:W-:Y:S02]  /*ee10*/  @!P4 LEA R10, P2, R213.reuse, R4.reuse, 0x2 ;  /* 0x00000004d50ac211 */ /* 0x0c2fe400078410ff */
[-C--:B------:R-:W-:Y:S02]  /*ee20*/  @!P5 LEA.HI.X R9, R214, R5.reuse, R86, 0x2, P1 ;  /* 0x00000005d609d211 */ /* 0x080fe400008f1456 */
[-C--:B------:R-:W-:Y:S02]  /*ee30*/  @!P4 LEA.HI.X R11, R213, R5.reuse, R85, 0x2, P2 ;  /* 0x00000005d50bc211 */ /* 0x080fe400010f1455 */
[----:B---3--:R-:W-:Y:S01]  /*ee40*/  @!P3 LEA R12, P6, R212, R4, 0x2 ;  /* 0x00000004d40cb211 */ /* 0x008fe200078c10ff */
[----:B------:R0:W-:Y:S01]  /*ee50*/  @!P5 ST.E.64 desc[UR8][R8.64], R122 ;  /* 0x0000007a0800d985 */ /* 0x0001e2000c101b08 */
[----:B------:R-:W-:Y:S02]  /*ee60*/  ISETP.GE.AND P1, PT, R210, UR4, PT ;  /* 0x00000004d2007c0c */ /* 0x000fe4000bf26270 */
[----:B------:R-:W-:Y:S01]  /*ee70*/  @!P3 LEA.HI.X R13, R212, R5, R84, 0x2, P6 ;  /* 0x00000005d40db211 */ /* 0x000fe200030f1454 */
[----:B------:R1:W-:Y:S01]  /*ee80*/  @!P4 ST.E.64 desc[UR8][R10.64], R124 ;  /* 0x0000007c0a00c985 */ /* 0x0003e2000c101b08 */
[----:B------:R-:W-:-:S02]  /*ee90*/  ISETP.GE.AND P4, PT, R209, UR4, PT ;  /* 0x00000004d1007c0c */ /* 0x000fc4000bf86270 */
[CC--:B----4-:R-:W-:Y:S01]  /*eea0*/  @!P0 LEA R2, P5, R211.reuse, R4.reuse, 0x2 ;  /* 0x00000004d3028211 */ /* 0x0d0fe200078a10ff */
[----:B------:R3:W-:Y:S01]  /*eeb0*/  @!P3 ST.E.64 desc[UR8][R12.64], R90 ;  /* 0x0000005a0c00b985 */ /* 0x0007e2000c101b08 */
[----:B------:R-:W-:Y:S02]  /*eec0*/  ISETP.GE.AND P3, PT, R208, UR4, PT ;  /* 0x00000004d0007c0c */ /* 0x000fe4000bf66270 */
[----:B------:R-:W-:Y:S02]  /*eed0*/  @!P0 LEA.HI.X R3, R211, R5, R83, 0x2, P5 ;  /* 0x00000005d3038211 */ /* 0x000fe400028f1453 */
[----:B------:R-:W-:Y:S02]  /*eee0*/  ISETP.GE.AND P5, PT, R206, UR4, PT ;  /* 0x00000004ce007c0c */ /* 0x000fe4000bfa6270 */
[----:B------:R-:W-:Y:S01]  /*eef0*/  ISETP.GE.AND P2, PT, R207, UR4, PT ;  /* 0x00000004cf007c0c */ /* 0x000fe2000bf46270 */
[----:B------:R4:W-:Y:S01]  /*ef00*/  @!P0 ST.E.64 desc[UR8][R2.64], R94 ;  /* 0x0000005e02008985 */ /* 0x0009e2000c101b08 */
[----:B--2---:R-:W-:-:S02]  /*ef10*/  @!P1 LEA R6, P6, R210, R4, 0x2 ;  /* 0x00000004d2069211 */ /* 0x004fc400078c10ff */
[CC--:B0-----:R-:W-:Y:S02]  /*ef20*/  @!P4 LEA R8, P0, R209.reuse, R4.reuse, 0x2 ;  /* 0x00000004d108c211 */ /* 0x0c1fe400078010ff */
[-C--:B------:R-:W-:Y:S02]  /*ef30*/  @!P1 LEA.HI.X R7, R210, R5.reuse, R82, 0x2, P6 ;  /* 0x00000005d2079211 */ /* 0x080fe400030f1452 */
[-C--:B------:R-:W-:Y:S02]  /*ef40*/  @!P4 LEA.HI.X R9, R209, R5.reuse, R81, 0x2, P0 ;  /* 0x00000005d109c211 */ /* 0x080fe400000f1451 */
[-C--:B-1----:R-:W-:Y:S01]  /*ef50*/  @!P3 LEA R10, P6, R208, R4.reuse, 0x2 ;  /* 0x00000004d00ab211 */ /* 0x082fe200078c10ff */
[----:B------:R4:W-:Y:S01]  /*ef60*/  @!P1 ST.E.64 desc[UR8][R6.64], R98 ;  /* 0x0000006206009985 */ /* 0x0009e2000c101b08 */
[CC--:B------:R-:W-:Y:S02]  /*ef70*/  @!P5 LEA R14, P0, R206.reuse, R4.reuse, 0x2 ;  /* 0x00000004ce0ed211 */ /* 0x0c0fe400078010ff */
[----:B---3--:R-:W-:Y:S01]  /*ef80*/  @!P2 LEA R12, P1, R207, R4, 0x2 ;  /* 0x00000004cf0ca211 */ /* 0x008fe200078210ff */
[----:B------:R4:W-:Y:S01]  /*ef90*/  @!P4 ST.E.64 desc[UR8][R8.64], R102 ;  /* 0x000000660800c985 */ /* 0x0009e2000c101b08 */
[----:B------:R-:W-:-:S02]  /*efa0*/  @!P5 LEA.HI.X R15, R206, R5, R236, 0x2, P0 ;  /* 0x00000005ce0fd211 */ /* 0x000fc400000f14ec */
[----:B------:R-:W-:Y:S02]  /*efb0*/  ISETP.GE.AND P0, PT, R205, UR4, PT ;  /* 0x00000004cd007c0c */ /* 0x000fe4000bf06270 */
[-C--:B------:R-:W-:Y:S02]  /*efc0*/  @!P3 LEA.HI.X R11, R208, R5.reuse, R80, 0x2, P6 ;  /* 0x00000005d00bb211 */ /* 0x080fe400030f1450 */
[----:B------:R-:W-:-:S03]  /*efd0*/  @!P2 LEA.HI.X R13, R207, R5, R237, 0x2, P1 ;  /* 0x00000005cf0da211 */ /* 0x000fc600008f14ed */
[----:B------:R4:W-:Y:S04]  /*efe0*/  @!P3 ST.E.64 desc[UR8][R10.64], R106 ;  /* 0x0000006a0a00b985 */ /* 0x0009e8000c101b08 */
[----:B------:R4:W-:Y:S04]  /*eff0*/  @!P2 ST.E.64 desc[UR8][R12.64], R110 ;  /* 0x0000006e0c00a985 */ /* 0x0009e8000c101b08 */
[----:B------:R4:W-:Y:S01]  /*f000*/  @!P5 ST.E.64 desc[UR8][R14.64], R114 ;  /* 0x000000720e00d985 */ /* 0x0009e2000c101b08 */
[----:B------:R-:W-:Y:S05]  /*f010*/  @P0 BRA `(.L_x_3423) ;  /* 0x0000000c00e40947 */ /* 0x000fea0003800000 */
[----:B----4-:R-:W-:Y:S01]  /*f020*/  LEA R2, P0, R205, R4, 0x2 ;  /* 0x00000004cd027211 */ /* 0x010fe200078010ff */
[----:B------:R-:W-:-:S03]  /*f030*/  ULDC.64 UR8, c[0x0][0x208] ;  /* 0x0000820000087ab9 */ /* 0x000fc60000000a00 */
[----:B------:R-:W-:-:S05]  /*f040*/  LEA.HI.X R3, R205, R5, R235, 0x2, P0 ;  /* 0x00000005cd037211 */ /* 0x000fca00000f14eb */
[----:B------:R3:W-:Y:S01]  /*f050*/  ST.E.64 desc[UR8][R2.64], R118 ;  /* 0x0000007602007985 */ /* 0x0007e2000c101b08 */
[----:B------:R-:W-:Y:S05]  /*f060*/  BRA `(.L_x_3423) ;  /* 0x0000000c00d07947 */ /* 0x000fea0003800000 */
.L_x_3414:
[----:B------:R-:W-:Y:S01]  /*f070*/  ULDC.64 UR8, c[0x0][0xc00] ;  /* 0x0003000000087ab9 */ /* 0x000fe20000000a00 */
[----:B------:R-:W-:Y:S01]  /*f080*/  R2UR UR4, R231 ;  /* 0x00000000e70472ca */ /* 0x000fe200000e0000 */
[----:B------:R-:W-:Y:S01]  /*f090*/  UISETP.NE.U32.AND UP0, UPT, UR8, URZ, UPT ;  /* 0x0000003f0800728c */ /* 0x000fe2000bf05070 */
[----:B------:R-:W-:Y:S01]  /*f0a0*/  R2UR UR11, R233 ;  /* 0x00000000e90b72ca */ /* 0x000fe200000e0000 */
        /* <DEDUP_REMOVED lines=9> */
[----:B------:R-:W2:Y:S01]  /*f140*/  @P1 LDG.E R6, desc[UR12][R2.64] ;  /* 0x0000000c02061981 */ /* 0x000ea2000c1e1900 */
[----:B------:R-:W-:Y:S01]  /*f150*/  UISETP.NE.U32.AND UP1, UPT, UR8, URZ, UPT ;  /* 0x0000003f0800728c */ /* 0x000fe2000bf25070 */
[----:B------:R-:W0:Y:S03]  /*f160*/  S2R R7, SR_TID.X ;  /* 0x0000000000077919 */ /* 0x000e260000002100 */
        /* <DEDUP_REMOVED lines=9> */
[----:B------:R-:W-:-:S05]  /*f200*/  IMAD.U32 R5, RZ, RZ, UR9 ;  /* 0x00000009ff057e24 */ /* 0x000fca000f8e00ff */
[----:B------:R1:W5:Y:S01]  /*f210*/  @P2 LDG.E R0, desc[UR12][R4.64] ;  /* 0x0000000c04002981 */ /* 0x000362000c1e1900 */
[----:B0-----:R-:W-:-:S04]  /*f220*/  VIADD R7, R7, 0xffffff80 ;  /* 0xffffff8007077836 */ /* 0x001fc80000000000 */
[----:B------:R-:W-:Y:S02]  /*f230*/  @!UP1 ULDC UR10, c[0x0][0xad4] ;  /* 0x0002b500000a9ab9 */ /* 0x000fe40000000800 */
[----:B------:R-:W-:Y:S01]  /*f240*/  IMAD.U32 R22, RZ, RZ, UR10 ;  /* 0x0000000aff167e24 */ /* 0x000fe2000f8e00ff */
[----:B------:R-:W-:Y:S02]  /*f250*/  ISETP.GT.AND P0, PT, R7, 0x7f, PT ;  /* 0x0000007f0700780c */ /* 0x000fe40003f04270 */
[----:B--2---:R-:W-:-:S13]  /*f260*/  @P1 R2UR UR4, R6 ;  /* 0x00000000060412ca */ /* 0x004fda00000e0000 */
[----:B------:R-:W-:Y:S01]  /*f270*/  USHF.R.S32.HI UR21, URZ, 0x1f, UR4 ;  /* 0x0000001f3f157899 */ /* 0x000fe20008011404 */
[----:B-1----:R-:W-:Y:S11]  /*f280*/  @P2 BRA `(.L_x_3426) ;  /* 0x0000000000142947 */ /* 0x002ff60003800000 */
[----:B------:R-:W-:Y:S05]  /*f290*/  @!P1 BRA `(.L_x_3426) ;  /* 0x0000000000109947 */ /* 0x000fea0003800000 */
[----:B------:R-:W-:Y:S02]  /*f2a0*/  ULDC.64 UR8, c[0x0][0x208] ;  /* 0x0000820000087ab9 */ /* 0x000fe40000000a00 */
[----:B------:R-:W2:Y:S04]  /*f2b0*/  LDG.E R5, desc[UR8][R2.64] ;  /* 0x0000000802057981 */ /* 0x000ea8000c1e1900 */
[----:B-----5:R-:W2:Y:S02]  /*f2c0*/  LDG.E R0, desc[UR8][R2.64+0x4] ;  /* 0x0000040802007981 */ /* 0x020ea4000c1e1900 */
[----:B--2---:R-:W-:-:S07]  /*f2d0*/  IMAD.IADD R0, R0, 0x1, -R5 ;  /* 0x0000000100007824 */ /* 0x004fce00078e0a05 */
.L_x_3426:
[----:B------:R-:W-:Y:S01]  /*f2e0*/  R2UR UR8, R231 ;  /* 0x00000000e70872ca */ /* 0x000fe200000e0000 */
[----:B------:R-:W-:Y:S01]  /*f2f0*/  BSSY B1, `(.L_x_3427) ;  /* 0x0000040000017945 */ /* 0x000fe20003800000 */
[----:B------:R-:W-:-:S11]  /*f300*/  R2UR UR9, R233 ;  /* 0x00000000e90972ca */ /* 0x000fd600000e0000 */
[----:B------:R-:W-:Y:S02]  /*f310*/  USEL UR8, UR8, URZ, !UP0 ;  /* 0x0000003f08087287 */ /* 0x000fe4000c000000 */
[----:B------:R-:W-:Y:S01]  /*f320*/  USEL UR9, UR9, URZ, !UP0 ;  /* 0x0000003f09097287 */ /* 0x000fe2000c000000 */
[----:B------:R-:W-:Y:S11]  /*f330*/  @P0 BRA `(.L_x_3428) ;  /* 0x0000000000ec0947 */ /* 0x000ff60003800000 */
[----:B------:R-:W0:Y:S01]  /*f340*/  S2R R3, SR_TID.X ;  /* 0x0000000000037919 */ /* 0x000e220000002100 */
[----:B------:R-:W1:Y:S01]  /*f350*/  LDC R9, c[0x0][0xbe8] ;  /* 0x0002fa00ff097b82 */ /* 0x000e620000000800 */
[----:B------:R-:W-:-:S13]  /*f360*/  R2UR UR10, R229 ;  /* 0x00000000e50a72ca */ /* 0x000fda00000e0000 */
[----:B------:R-:W-:-:S04]  /*f370*/  IMAD.U32 R2, RZ, RZ, UR10 ;  /* 0x0000000aff027e24 */ /* 0x000fc8000f8e00ff */
[----:B0-----:R-:W-:Y:S02]  /*f380*/  IMAD R2, R2, 0x80, R3 ;  /* 0x0000008002027824 */ /* 0x001fe400078e0203 */
[----:B-1---5:R-:W-:Y:S02]  /*f390*/  IMAD R3, R0, R9, RZ ;  /* 0x0000000900037224 */ /* 0x022fe400078e02ff */
        /* <DEDUP_REMOVED lines=53> */
.L_x_3428:
[----:B------:R-:W-:Y:S05]  /*f6f0*/  BSYNC B1 ;  /* 0x0000000000017941 */ /* 0x000fea0003800000 */
.L_x_3427:
[----:B------:R-:W-:-:S13]  /*f700*/  R2UR UR10, R22 ;  /* 0x00000000160a72ca */ /* 0x000fda00000e0000 */
[----:B------:R-:W-:-:S06]  /*f710*/  UISETP.GT.AND UP0, UPT, UR10, 0x1, UPT ;  /* 0x000000010a00788c */ /* 0x000fcc000bf04270 */
[----:B------:R-:W-:-:S13]  /*f720*/  PLOP3.LUT P0, PT, PT, PT, UP0, 0x80, 0x0 ;  /* 0x000000000000781c */ /* 0x000fda0003f0f008 */
[----:B------:R-:W-:Y:S05]  /*f730*/  @P0 BRA `(.L_x_3423) ;  /* 0x00000008001c0947 */ /* 0x000fea0003800000 */
[----:B------:R-:W1:Y:S01]  /*f740*/  LDC R11, c[0x0][0xbe8] ;  /* 0x0002fa00ff0b7b82 */ /* 0x000e620000000800 */
[----:B------:R-:W-:Y:S01]  /*f750*/  ULDC.64 UR14, c[0x0][0xaa0] ;  /* 0x0002a800000e7ab9 */ /* 0x000fe20000000a00 */
[----:B------:R-:W-:Y:S01]  /*f760*/  R2UR UR16, R229 ;  /* 0x00000000e51072ca */ /* 0x000fe200000e0000 */
[----:B------:R-:W-:Y:S01]  /*f770*/  UIMAD UR12, UR21, UR14, URZ ;  /* 0x0000000e150c72a4 */ /* 0x000fe2000f8e023f */
[----:B------:R-:W-:Y:S01]  /*f780*/  R2UR UR17, R228 ;  /* 0x00000000e41172ca */ /* 0x000fe200000e0000 */
[----:B------:R-:W-:Y:S01]  /*f790*/  UIMAD.WIDE.U32 UR10, UR4, UR14, URZ ;  /* 0x0000000e040a72a5 */ /* 0x000fe2000f8e003f */
[----:B------:R-:W-:Y:S01]  /*f7a0*/  IMAD R2, R19, 0x20, R230 ;  /* 0x0000002013027824 */ /* 0x000fe200078e02e6 */
[----:B------:R-:W-:Y:S01]  /*f7b0*/  UIMAD UR12, UR4, UR15, UR12 ;  /* 0x0000000f040c72a4 */ /* 0x000fe2000f8e020c */
[----:B------:R-:W-:Y:S03]  /*f7c0*/  BSSY B1, `(.L_x_3429) ;  /* 0x0000045000017945 */ /* 0x000fe60003800000 */
[----:B------:R-:W-:-:S03]  /*f7d0*/  UIADD3 UR11, UR11, UR12, URZ ;  /* 0x0000000c0b0b7290 */ /* 0x000fc6000fffe03f */
[----:B------:R-:W-:Y:S01]  /*f7e0*/  ULDC.64 UR12, c[0x0][0xae8] ;  /* 0x0002ba00000c7ab9 */ /* 0x000fe20000000a00 */
[----:B0-----:R-:W-:Y:S02]  /*f7f0*/  IMAD.U32 R5, RZ, RZ, UR16 ;  /* 0x00000010ff057e24 */ /* 0x001fe4000f8e00ff */
[----:B------:R-:W-:Y:S02]  /*f800*/  UIMAD.WIDE.U32 UR10, UR17, UR12, UR10 ;  /* 0x0000000c110a72a5 */ /* 0x000fe4000f8e000a */
[----:B------:R-:W-:Y:S02]  /*f810*/  IMAD R6, R5, 0x80, R2 ;  /* 0x0000008005067824 */ /* 0x000fe400078e0202 */
[----:B------:R-:W-:Y:S02]  /*f820*/  UIMAD UR11, UR17, UR13, UR11 ;  /* 0x0000000d110b72a4 */ /* 0x000fe4000f8e020b */
[----:B------:R-:W-:Y:S01]  /*f830*/  IMAD.MOV.U32 R5, RZ, RZ, R6 ;  /* 0x000000ffff057224 */ /* 0x000fe200078e0006 */
[----:B-1----:R-:W-:Y:S01]  /*f840*/  ISETP.NE.AND P0, PT, R11, 0x1, PT ;  /* 0x000000010b00780c */ /* 0x002fe20003f05270 */
[----:B------:R-:W-:-:S02]  /*f850*/  ULDC.64 UR12, c[0x0][0xaf0] ;  /* 0x0002bc00000c7ab9 */ /* 0x000fc40000000a00 */
[----:B------:R-:W-:-:S04]  /*f860*/  UIMAD UR9, UR9, UR12, URZ ;  /* 0x0000000c090972a4 */ /* 0x000fc8000f8e023f */
[----:B------:R-:W-:Y:S02]  /*f870*/  UIMAD UR4, UR8, UR13, UR9 ;  /* 0x0000000d080472a4 */ /* 0x000fe4000f8e0209 */
[----:B------:R-:W-:-:S03]  /*f880*/  UIMAD.WIDE.U32 UR8, UR8, UR12, UR10 ;  /* 0x0000000c080872a5 */ /* 0x000fc6000f8e000a */
[----:B------:R-:W-:Y:S01]  /*f890*/  ULDC.64 UR10, c[0x0][0xae0] ;  /* 0x0002b800000a7ab9 */ /* 0x000fe20000000a00 */
[----:B------:R-:W0:Y:S01]  /*f8a0*/  @P0 LDC R3, c[0x0][0xbec] ;  /* 0x0002fb00ff030b82 */ /* 0x000e220000000800 */
[----:B------:R-:W-:-:S07]  /*f8b0*/  UIADD3 UR4, UR9, UR4, URZ ;  /* 0x0000000409047290 */ /* 0x000fce000fffe03f */
[----:B------:R-:W1:Y:S01]  /*f8c0*/  @P0 LDC R7, c[0x0][0xbf0] ;  /* 0x0002fc00ff070b82 */ /* 0x000e620000000800 */
[----:B0-----:R-:W-:-:S04]  /*f8d0*/  @P0 IMAD.HI.U32 R2, R6, R3, RZ ;  /* 0x0000000306020227 */ /* 0x001fc800078e00ff */
[----:B------:R-:W-:Y:S02]  /*f8e0*/  IMAD.U32 R3, RZ, RZ, UR9 ;  /* 0x00000009ff037e24 */ /* 0x000fe4000f8e00ff */
[----:B------:R-:W-:Y:S01]  /*f8f0*/  IMAD.U32 R3, RZ, RZ, UR4 ;  /* 0x00000004ff037e24 */ /* 0x000fe2000f8e00ff */
[----:B-1----:R-:W-:-:S04]  /*f900*/  @P0 SHF.R.U32.HI R5, RZ, R7, R2 ;  /* 0x00000007ff050219 */ /* 0x002fc80000011602 */
[--C-:B------:R-:W-:Y:S01]  /*f910*/  SHF.R.S32.HI R2, RZ, 0x1f, R5.reuse ;  /* 0x0000001fff027819 */ /* 0x100fe20000011405 */
[----:B------:R-:W-:-:S04]  /*f920*/  IMAD.MOV R7, RZ, RZ, -R5 ;  /* 0x000000ffff077224 */ /* 0x000fc800078e0a05 */
[----:B------:R-:W-:Y:S02]  /*f930*/  IMAD R4, R2, UR10, RZ ;  /* 0x0000000a02047c24 */ /* 0x000fe4000f8e02ff */
[----:B------:R-:W-:Y:S01]  /*f940*/  IMAD.U32 R2, RZ, RZ, UR8 ;  /* 0x00000008ff027e24 */ /* 0x000fe2000f8e00ff */
[----:B------:R-:W-:Y:S01]  /*f950*/  ULDC.64 UR8, c[0x0][0xad8] ;  /* 0x0002b60000087ab9 */ /* 0x000fe20000000a00 */
[----:B------:R-:W-:Y:S02]  /*f960*/  IMAD R7, R11, R7, R6 ;  /* 0x000000070b077224 */ /* 0x000fe400078e0206 */
[C---:B------:R-:W-:Y:S02]  /*f970*/  IMAD R9, R5.reuse, UR11, R4 ;  /* 0x0000000b05097c24 */ /* 0x040fe4000f8e0204 */
[----:B------:R-:W-:Y:S01]  /*f980*/  IMAD.WIDE.U32 R2, R5, UR10, R2 ;  /* 0x0000000a05027c25 */ /* 0x000fe2000f8e0002 */
[----:B------:R-:W-:-:S03]  /*f990*/  SHF.R.S32.HI R4, RZ, 0x1f, R7 ;  /* 0x0000001fff047819 */ /* 0x000fc60000011407 */
[----:B------:R-:W-:Y:S02]  /*f9a0*/  IMAD.U32 R5, RZ, RZ, UR16 ;  /* 0x00000010ff057e24 */ /* 0x000fe4000f8e00ff */
[----:B------:R-:W-:Y:S02]  /*f9b0*/  IMAD.IADD R3, R3, 0x1, R9 ;  /* 0x0000000103037824 */ /* 0x000fe400078e0209 */
[----:B------:R-:W-:Y:S02]  /*f9c0*/  IMAD R8, R5, 0x80, R230 ;  /* 0x0000008005087824 */ /* 0x000fe400078e02e6 */
[----:B------:R-:W-:Y:S02]  /*f9d0*/  IMAD R6, R4, UR8, RZ ;  /* 0x0000000804067c24 */ /* 0x000fe4000f8e02ff */
[----:B-----5:R-:W-:Y:S02]  /*f9e0*/  IMAD R11, R0, R11, RZ ;  /* 0x0000000b000b7224 */ /* 0x020fe400078e02ff */
[----:B------:R-:W-:-:S02]  /*f9f0*/  VIADD R4, R8, 0x40 ;  /* 0x0000004008047836 */ /* 0x000fc40000000000 */
[C---:B------:R-:W-:Y:S01]  /*fa00*/  IMAD R5, R7.reuse, UR9, R6 ;  /* 0x0000000907057c24 */ /* 0x040fe2000f8e0206 */
[-C--:B------:R-:W-:Y:S01]  /*fa10*/  ISETP.GE.AND P2, PT, R8, R11.reuse, PT ;  /* 0x0000000b0800720c */ /* 0x080fe20003f46270 */
[----:B------:R-:W-:Y:S01]  /*fa20*/  IMAD.WIDE.U32 R2, R7, UR8, R2 ;  /* 0x0000000807027c25 */ /* 0x000fe2000f8e0002 */
[----:B------:R-:W-:Y:S01]  /*fa30*/  ULDC.64 UR8, c[0x0][0xa80] ;  /* 0x0002a00000087ab9 */ /* 0x000fe20000000a00 */
[----:B------:R-:W-:Y:S02]  /*fa40*/  ISETP.GE.AND P1, PT, R4, R11, PT ;  /* 0x0000000b0400720c */ /* 0x000fe40003f26270 */
[----:B------:R-:W-:Y:S01]  /*fa50*/  IMAD.IADD R3, R3, 0x1, R5 ;  /* 0x0000000103037824 */ /* 0x000fe200078e0205 */
[----:B------:R-:W-:Y:S01]  /*fa60*/  LEA R4, P3, R2, UR8, 0x1 ;  /* 0x0000000802047c11 */ /* 0x000fe2000f8608ff */
[----:B------:R-:W-:Y:S02]  /*fa70*/  VIADD R0, R8, 0x20 ;  /* 0x0000002008007836 */ /* 0x000fe40000000000 */
[----:B------:R-:W-:Y:S01]  /*fa80*/  IMAD.SHL.U32 R7, R19, 0x8, RZ ;  /* 0x0000000813077824 */ /* 0x000fe200078e00ff */
[----:B------:R-:W-:-:S02]  /*fa90*/  LEA.HI.X R5, R2, UR9, R3, 0x1, P3 ;  /* 0x0000000902057c11 */ /* 0x000fc400098f0c03 */
[----:B------:R-:W-:Y:S01]  /*faa0*/  ISETP.GE.AND P0, PT, R0, R11, PT ;  /* 0x0000000b0000720c */ /* 0x000fe20003f06270 */
[C---:B------:R-:W-:Y:S01]  /*fab0*/  VIADD R9, R7.reuse, 0x80 ;  /* 0x0000008007097836 */ /* 0x040fe20000000000 */
[----:B------:R0:W1:Y:S01]  /*fac0*/  SHFL.IDX PT, R2, R4, RZ, 0x181f ;  /* 0x00181fff04027589 */ /* 0x00006200000e0000 */
[----:B------:R-:W-:Y:S01]  /*fad0*/  VIADD R13, R7, 0x40 ;  /* 0x00000040070d7836 */ /* 0x000fe20000000000 */
[----:B------:R-:W-:Y:S02]  /*fae0*/  SHF.R.S32.HI R12, RZ, 0x1f, R7 ;  /* 0x0000001fff0c7819 */ /* 0x000fe40000011407 */
[----:B------:R0:W2:Y:S01]  /*faf0*/  SHFL.IDX PT, R0, R5, RZ, 0x181f ;  /* 0x00181fff05007589 */ /* 0x0000a200000e0000 */
[----:B------:R-:W-:Y:S02]  /*fb00*/  SHF.R.S32.HI R6, RZ, 0x1f, R9 ;  /* 0x0000001fff067819 */ /* 0x000fe40000011409 */
[----:B------:R-:W-:Y:S01]  /*fb10*/  SHF.R.S32.HI R10, RZ, 0x1f, R13 ;  /* 0x0000001fff0a7819 */ /* 0x000fe2000001140d */
[----:B------:R-:W-:Y:S06]  /*fb20*/  @P2 BRA `(.L_x_3430) ;  /* 0x0000000000382947 */ /* 0x000fec0003800000 */
        /* <DEDUP_REMOVED lines=10> */
[----:B------:R3:W-:Y:S01]  /*fbd0*/  @!P4 ST.E.128 desc[UR8][R14.64], RZ ;  /* 0x000000ff0e00c985 */ /* 0x0007e2000c101d08 */
[----:B------:R-:W-:-:S03]  /*fbe0*/  @!P2 LEA.HI.X R3, R9, R0, R6, 0x1, P6 ;  /* 0x000000000903a211 */ /* 0x000fc600030f0c06 */
[----:B------:R3:W-:Y:S04]  /*fbf0*/  @!P3 ST.E.128 desc[UR8][R20.64], RZ ;  /* 0x000000ff1400b985 */ /* 0x0007e8000c101d08 */
[----:B------:R3:W-:Y:S02]  /*fc00*/  @!P2 ST.E.128 desc[UR8][R2.64], RZ ;  /* 0x000000ff0200a985 */ /* 0x0007e4000c101d08 */
.L_x_3430:
[----:B------:R-:W-:Y:S05]  /*fc10*/  BSYNC B1 ;  /* 0x0000000000017941 */ /* 0x000fea0003800000 */
.L_x_3429:
        /* <DEDUP_REMOVED lines=8> */
[----:B------:R-:W-:-:S09]  /*fca0*/  ISETP.GE.AND P6, PT, R9, UR4, PT ;  /* 0x0000000409007c0c */ /* 0x000fd2000bfc6270 */
[-C--:B-1----:R-:W-:Y:S02]  /*fcb0*/  @!P4 LEA R14, P0, R7, R2.reuse, 0x1 ;  /* 0x00000002070ec211 */ /* 0x082fe400078008ff */
[-C--:B------:R-:W-:Y:S02]  /*fcc0*/  @!P5 LEA R20, P2, R13, R2.reuse, 0x1 ;  /* 0x000000020d14d211 */ /* 0x080fe400078408ff */
[----:B------:R-:W-:Y:S02]  /*fcd0*/  @!P6 LEA R2, P3, R9, R2, 0x1 ;  /* 0x000000020902e211 */ /* 0x000fe400078608ff */
[-C--:B----4-:R-:W-:Y:S02]  /*fce0*/  @!P4 LEA.HI.X R15, R7, R0.reuse, R12, 0x1, P0 ;  /* 0x00000000070fc211 */ /* 0x090fe400000f0c0c */
[-C--:B------:R-:W-:Y:S02]  /*fcf0*/  @!P5 LEA.HI.X R21, R13, R0.reuse, R10, 0x1, P2 ;  /* 0x000000000d15d211 */ /* 0x080fe400010f0c0a */
[----:B------:R-:W-:Y:S01]  /*fd00*/  @!P6 LEA.HI.X R3, R9, R0, R6, 0x1, P3 ;  /* 0x000000000903e211 */ /* 0x000fe200018f0c06 */
[----:B------:R3:W-:Y:S04]  /*fd10*/  @!P4 ST.E.128 desc[UR8][R14.64], RZ ;  /* 0x000000ff0e00c985 */ /* 0x0007e8000c101d08 */
[----:B------:R3:W-:Y:S04]  /*fd20*/  @!P5 ST.E.128 desc[UR8][R20.64], RZ ;  /* 0x000000ff1400d985 */ /* 0x0007e8000c101d08 */
[----:B------:R3:W-:Y:S02]  /*fd30*/  @!P6 ST.E.128 desc[UR8][R2.64], RZ ;  /* 0x000000ff0200e985 */ /* 0x0007e4000c101d08 */
.L_x_3432:
[----:B------:R-:W-:Y:S05]  /*fd40*/  BSYNC B1 ;  /* 0x0000000000017941 */ /* 0x000fea0003800000 */
.L_x_3431:
        /* <DEDUP_REMOVED lines=12> */
[-C--:B0-----:R-:W-:Y:S02]  /*fe10*/  @!P3 LEA.HI.X R15, R7, R0.reuse, R12, 0x1, P0 ;  /* 0x00000000070fb211 */ /* 0x081fe400000f0c0c */
[-C--:B------:R-:W-:Y:S02]  /*fe20*/  @!P4 LEA.HI.X R21, R13, R0.reuse, R10, 0x1, P1 ;  /* 0x000000000d15c211 */ /* 0x080fe400008f0c0a */
[----:B------:R-:W-:Y:S01]  /*fe30*/  @!P5 LEA.HI.X R3, R9, R0, R6, 0x1, P2 ;  /* 0x000000000903d211 */ /* 0x000fe200010f0c06 */
[----:B------:R3:W-:Y:S04]  /*fe40*/  @!P3 ST.E.128 desc[UR8][R14.64], RZ ;  /* 0x000000ff0e00b985 */ /* 0x0007e8000c101d08 */
[----:B------:R3:W-:Y:S04]  /*fe50*/  @!P4 ST.E.128 desc[UR8][R20.64], RZ ;  /* 0x000000ff1400c985 */ /* 0x0007e8000c101d08 */
[----:B------:R3:W-:Y:S02]  /*fe60*/  @!P5 ST.E.128 desc[UR8][R2.64], RZ ;  /* 0x000000ff0200d985 */ /* 0x0007e4000c101d08 */
.L_x_3434:
[----:B------:R-:W-:Y:S05]  /*fe70*/  BSYNC B1 ;  /* 0x0000000000017941 */ /* 0x000fea0003800000 */
.L_x_3433:
        /* <DEDUP_REMOVED lines=9> */
[----:B------:R-:W-:-:S09]  /*ff10*/  ISETP.GE.AND P5, PT, R9, UR4, PT ;  /* 0x0000000409007c0c */ /* 0x000fd2000bfa6270 */
[-C--:B--2---:R-:W-:Y:S02]  /*ff20*/  @!P3 LEA R14, P0, R7, R2.reuse, 0x1 ;  /* 0x00000002070eb211 */ /* 0x084fe400078008ff */
        /* <DEDUP_REMOVED lines=8> */
.L_x_3423:
[----:B------:R-:W-:Y:S05]  /*ffb0*/  BSYNC B0 ;  /* 0x0000000000007941 */ /* 0x000fea0003800000 */
.L_x_3413:
[----:B------:R-:W-:Y:S02]  /*ffc0*/  ULDC UR4, c[0x0][0xc3c] ;  /* 0x00030f0000047ab9 */ /* 0x000fe40000000800 */
[----:B------:R-:W-:-:S06]  /*ffd0*/  UISETP.GE.AND UP0, UPT, UR7, UR4, UPT ;  /* 0x000000040700728c */ /* 0x000fcc000bf06270 */
[----:B------:R-:W-:-:S13]  /*ffe0*/  PLOP3.LUT P0, PT, PT, PT, UP0, 0x80, 0x0 ;  /* 0x000000000000781c */ /* 0x000fda0003f0f008 */
[----:B------:R-:W-:Y:S05]  /*fff0*/  @!P0 BRA `(.L_x_3435) ;  /* 0xffffff1000408947 */ /* 0x000fea000383ffff */
[----:B------:R-:W-:Y:S05]  /*10000*/  EXIT ;  /* 0x000000000000794d */ /* 0x000fea0003800000 */
.L_x_3387:
        /* <DEDUP_REMOVED lines=18> */
.L_x_3436:
[----:B0-----:R-:W0:Y:S01]  /*10130*/  S2R R0, SR_TID.X ;  /* 0x0000000000007919 */ /* 0x001e220000002100 */
[----:B------:R-:W-:Y:S01]  /*10140*/  ULDC UR4, c[0x0][0xc3c] ;  /* 0x00030f0000047ab9 */ /* 0x000fe20000000800 */
[----:B------:R-:W-:Y:S01]  /*10150*/  ULDC.64 UR6, c[0x0][0x208] ;  /* 0x0000820000067ab9 */ /* 0x000fe20000000a00 */
[----:B------:R-:W-:Y:S01]  /*10160*/  IMAD.MOV.U32 R9, RZ, RZ, RZ ;  /* 0x000000ffff097224 */ /* 0x000fe200078e00ff */
[----:B------:R-:W-:Y:S01]  /*10170*/  ULDC UR5, c[0x0][0xc38] ;  /* 0x00030e0000057ab9 */ /* 0x000fe20000000800 */
[----:B0-----:R-:W-:-:S04]  /*10180*/  LOP3.LUT R0, R0, 0x1f, RZ, 0xc0, !PT ;  /* 0x0000001f00007812 */ /* 0x001fc800078ec0ff */
[----:B------:R-:W-:-:S04]  /*10190*/  ISETP.NE.AND P0, PT, R0, 0x1f, PT ;  /* 0x0000001f0000780c */ /* 0x000fc80003f05270 */
        /* <DEDUP_REMOVED lines=38> */
.L_x_3440:
        /* <DEDUP_REMOVED lines=13> */
[----:B0-----:R-:W-:-:S05]  /*104d0*/  @!P6 IMAD.WIDE R2, R9, 0x4, R2 ;  /* 0x000000040902e825 */ /* 0x001fca00078e0202 */
[----:B------:R1:W2:Y:S02]  /*104e0*/  @!P6 LDG.E R6, desc[UR8][R2.64] ;  /* 0x000000080206e981 */ /* 0x0002a4000c1e1900 */
[----:B-1----:R-:W-:-:S04]  /*104f0*/  @!P6 IMAD.WIDE R2, R9, 0x4, R4 ;  /* 0x000000040902e825 */ /* 0x002fc800078e0204 */
[----:B------:R-:W-:-:S06]  /*10500*/  IMAD.MOV.U32 R9, RZ, RZ, RZ ;  /* 0x000000ffff097224 */ /* 0x000fcc00078e00ff */
        /* <DEDUP_REMOVED lines=22> */
.L_x_3438:
        /* <DEDUP_REMOVED lines=20> */
.L_x_3441:
[----:B-1----:R-:W-:Y:S01]  /*107b0*/  IMAD R11, R12, UR5, R11 ;  /* 0x000000050c0b7c24 */ /* 0x002fe2000f8e020b */
[----:B------:R-:W1:Y:S01]  /*107c0*/  MUFU.RCP R10, R10 ;  /* 0x0000000a000a7308 */ /* 0x000e620000001000 */
[----:B0-----:R-:W-:Y:S02]  /*107d0*/  IMAD R9, R15, R4, RZ ;  /* 0x000000040f097224 */ /* 0x001fe400078e02ff */
[----:B------:R-:W-:Y:S01]  /*107e0*/  IMAD.MOV.U32 R2, RZ, RZ, RZ ;  /* 0x000000ffff027224 */ /* 0x000fe200078e00ff */
[----:B------:R0:W-:Y:S03]  /*107f0*/  STL [R1], R11 ;  /* 0x0000000b01007387 */ /* 0x0001e60000100800 */
[----:B------:R-:W-:Y:S01]  /*10800*/  IMAD.HI.U32 R2, R3, R9, R2 ;  /* 0x0000000903027227 */ /* 0x000fe200078e0002 */
[----:B------:R-:W-:Y:S02]  /*10810*/  IADD3 R9, -R11, UR6, RZ ;  /* 0x000000060b097c10 */ /* 0x000fe4000fffe1ff */
[----:B------:R-:W-:-:S02]  /*10820*/  IABS R3, R6 ;  /* 0x0000000600037213 */ /* 0x000fc40000000000 */
[----:B------:R-:W-:-:S03]  /*10830*/  IABS R13, R9 ;  /* 0x00000009000d7213 */ /* 0x000fc60000000000 */
[----:B------:R-:W-:Y:S02]  /*10840*/  IMAD.MOV R12, RZ, RZ, -R3 ;  /* 0x000000ffff0c7224 */ /* 0x000fe400078e0a03 */
[----:B0-----:R-:W-:-:S04]  /*10850*/  IMAD.HI.U32 R11, R2, R13, RZ ;  /* 0x0000000d020b7227 */ /* 0x001fc800078e00ff */
[----:B-1----:R-:W-:Y:S02]  /*10860*/  VIADD R3, R10, 0xffffffe ;  /* 0x0ffffffe0a037836 */ /* 0x002fe40000000000 */
[----:B------:R-:W-:-:S04]  /*10870*/  IMAD R13, R11, R12, R13 ;  /* 0x0000000c0b0d7224 */ /* 0x000fc800078e020d */
[----:B------:R-:W0:Y:S01]  /*10880*/  F2I.FTZ.U32.TRUNC.NTZ R3, R3 ;  /* 0x0000000300037305 */ /* 0x000e22000021f000 */
[----:B------:R-:W-:-:S13]  /*10890*/  ISETP.GT.U32.AND P1, PT, R4, R13, PT ;  /* 0x0000000d0400720c */ /* 0x000fda0003f24070 */
[----:B------:R-:W-:Y:S02]  /*108a0*/  @!P1 IMAD.IADD R13, R13, 0x1, -R4 ;  /* 0x000000010d0d9824 */ /* 0x000fe400078e0a04 */
[----:B0-----:R-:W-:Y:S02]  /*108b0*/  IMAD.MOV R2, RZ, RZ, -R3 ;  /* 0x000000ffff027224 */ /* 0x001fe400078e0a03 */
[----:B------:R-:W-:Y:S01]  /*108c0*/  @!P1 VIADD R11, R11, 0x1 ;  /* 0x000000010b0b9836 */ /* 0x000fe20000000000 */
[----:B------:R-:W-:Y:S01]  /*108d0*/  ISETP.GE.U32.AND P0, PT, R13, R4, PT ;  /* 0x000000040d00720c */ /* 0x000fe20003f06070 */
[----:B------:R-:W-:Y:S01]  /*108e0*/  IMAD R13, R2, R7, RZ ;  /* 0x00000007020d7224 */ /* 0x000fe200078e02ff */
[----:B------:R-:W-:Y:S01]  /*108f0*/  ISETP.NE.AND P1, PT, R6, RZ, PT ;  /* 0x000000ff0600720c */ /* 0x000fe20003f25270 */
[----:B------:R-:W-:-:S04]  /*10900*/  IMAD.MOV.U32 R2, RZ, RZ, RZ ;  /* 0x000000ffff027224 */ /* 0x000fc800078e00ff */
[----:B------:R-:W-:Y:S01]  /*10910*/  IMAD.HI.U32 R4, R3, R13, R2 ;  /* 0x0000000d03047227 */ /* 0x000fe200078e0002 */
[----:B------:R-:W-:-:S04]  /*10920*/  LOP3.LUT R2, R9, R6, RZ, 0x3c, !PT ;  /* 0x0000000609027212 */ /* 0x000fc800078e3cff */
[----:B------:R-:W-:Y:S01]  /*10930*/  ISETP.GE.AND P2, PT, R2, RZ, PT ;  /* 0x000000ff0200720c */ /* 0x000fe20003f46270 */
[----:B------:R-:W-:Y:S01]  /*10940*/  @P0 VIADD R11, R11, 0x1 ;  /* 0x000000010b0b0836 */ /* 0x000fe20000000000 */
[----:B------:R-:W-:-:S05]  /*10950*/  IABS R2, R8 ;  /* 0x0000000800027213 */ /* 0x000fca0000000000 */
[----:B------:R-:W-:-:S06]  /*10960*/  IMAD.MOV R2, RZ, RZ, -R2 ;  /* 0x000000ffff027224 */ /* 0x000fcc00078e0a02 */
[----:B------:R-:W-:Y:S01]  /*10970*/  @!P2 IMAD.MOV R11, RZ, RZ, -R11 ;  /* 0x000000ffff0ba224 */ /* 0x000fe200078e0a0b */
[----:B------:R-:W-:-:S04]  /*10980*/  @!P1 LOP3.LUT R11, RZ, R6, RZ, 0x33, !PT ;  /* 0x00000006ff0b9212 */ /* 0x000fc800078e33ff */
[-C--:B------:R-:W-:Y:S01]  /*10990*/  IABS R3, R11.reuse ;  /* 0x0000000b00037213 */ /* 0x080fe20000000000 */
[----:B------:R-:W-:-:S04]  /*109a0*/  IMAD R6, R6, R11, RZ ;  /* 0x0000000b06067224 */ /* 0x000fc800078e02ff */
[----:B------:R-:W-:-:S04]  /*109b0*/  IMAD.HI.U32 R4, R4, R3, RZ ;  /* 0x0000000304047227 */ /* 0x000fc800078e00ff */
[----:B------:R-:W-:Y:S02]  /*109c0*/  IMAD R2, R4, R2, R3 ;  /* 0x0000000204027224 */ /* 0x000fe400078e0203 */
[----:B------:R-:W-:-:S03]  /*109d0*/  IMAD.IADD R6, R9, 0x1, -R6 ;  /* 0x0000000109067824 */ /* 0x000fc600078e0a06 */
[----:B------:R-:W-:Y:S02]  /*109e0*/  ISETP.GT.U32.AND P1, PT, R7, R2, PT ;  /* 0x000000020700720c */ /* 0x000fe40003f24070 */
[----:B------:R1:W-:Y:S11]  /*109f0*/  STL [R1+0x4], R6 ;  /* 0x0000040601007387 */ /* 0x0003f60000100800 */
[----:B------:R-:W-:-:S02]  /*10a00*/  @!P1 IMAD.IADD R2, R2, 0x1, -R7 ;  /* 0x0000000102029824 */ /* 0x000fc400078e0a07 */
        /* <DEDUP_REMOVED lines=8> */
[--C-:B------:R-:W-:Y:S02]  /*10a90*/  IMAD.MOV R2, RZ, RZ, -R4.reuse ;  /* 0x000000ffff027224 */ /* 0x100fe400078e0a04 */
[C---:B------:R-:W-:Y:S02]  /*10aa0*/  IMAD R4, R8.reuse, 0x1000000, R4 ;  /* 0x0100000008047824 */ /* 0x040fe400078e0204 */
[----:B------:R-:W-:Y:S02]  /*10ab0*/  IMAD R11, R8, R2, R11 ;  /* 0x00000002080b7224 */ /* 0x000fe400078e020b */
[----:B------:R-:W-:Y:S02]  /*10ac0*/  VIADD R2, R5, UR4 ;  /* 0x0000000405027c36 */ /* 0x000fe40008000000 */
[----:B------:R-:W-:-:S03]  /*10ad0*/  IMAD R3, R11, 0x10000, R4 ;  /* 0x000100000b037824 */ /* 0x000fc600078e0204 */
[----:B------:R1:W-:Y:S04]  /*10ae0*/  STL [R1+0xc], R2 ;  /* 0x00000c0201007387 */ /* 0x0003e80000100800 */
[----:B------:R1:W-:Y:S01]  /*10af0*/  STL [R1+0x8], R3 ;  /* 0x0000080301007387 */ /* 0x0003e20000100800 */
[----:B------:R-:W-:Y:S05]  /*10b00*/  BRA `(.L_x_3442) ;  /* 0x0000000000107947 */ /* 0x000fea0003800000 */
.L_x_3439:
[----:B------:R-:W-:Y:S01]  /*10b10*/  IMAD.U32 R2, RZ, RZ, UR6 ;  /* 0x00000006ff027e24 */ /* 0x000fe2000f8e00ff */
[----:B------:R0:W-:Y:S04]  /*10b20*/  STL [R1+0x4], RZ ;  /* 0x000004ff01007387 */ /* 0x0001e80000100800 */
[----:B------:R0:W-:Y:S04]  /*10b30*/  STL [R1+0x8], RZ ;  /* 0x000008ff01007387 */ /* 0x0001e80000100800 */
[----:B------:R0:W-:Y:S02]  /*10b40*/  STL [R1], R2 ;  /* 0x0000000201007387 */ /* 0x0001e40000100800 */
.L_x_3442:
[----:B------:R-:W2:Y:S04]  /*10b50*/  LDL R4, [R1] ;  /* 0x0000000001047983 */ /* 0x000ea80000100800 */
[----:B------:R-:W2:Y:S04]  /*10b60*/  LDL R5, [R1+0x4] ;  /* 0x0000040001057983 */ /* 0x000ea80000100800 */
[----:B-1----:R-:W2:Y:S04]  /*10b70*/  LDL R6, [R1+0x8] ;  /* 0x0000080001067983 */ /* 0x002ea80000100800 */
[----:B------:R-:W2:Y:S01]  /*10b80*/  LDL R7, [R1+0xc] ;  /* 0x00000c0001077983 */ /* 0x000ea20000100800 */
[----:B------:R-:W-:-:S13]  /*10b90*/  ISETP.NE.AND P0, PT, R0, RZ, PT ;  /* 0x000000ff0000720c */ /* 0x000fda0003f05270 */
[----:B------:R-:W1:Y:S01]  /*10ba0*/  @!P0 S2R R3, SR_CgaCtaId ;  /* 0x0000000000038919 */ /* 0x000e620000008800 */
[----:B------:R-:W-:-:S04]  /*10bb0*/  @!P0 MOV R0, 0x400 ;  /* 0x0000040000008802 */ /* 0x000fc80000000f00 */
[----:B-1----:R-:W-:-:S05]  /*10bc0*/  @!P0 LEA R0, R3, R0, 0x18 ;  /* 0x0000000003008211 */ /* 0x002fca00078ec0ff */
[----:B--2---:R1:W-:Y:S01]  /*10bd0*/  @!P0 STS.128 [R0+0x368d0], R4 ;  /* 0x0368d00400008388 */ /* 0x0043e20000000c00 */
[----:B------:R-:W-:Y:S06]  /*10be0*/  BAR.ARV 0x5, 0x180 ;  /* 0x0146000000007b1d */ /* 0x000fec0000002000 */
.L_x_3437:
        /* <DEDUP_REMOVED lines=8> */
[----:B--2---:R-:W1:Y:S01]  /*10c70*/  S2R R5, SR_TID.X ;  /* 0x0000000000057919 */ /* 0x004e620000002100 */
[----:B------:R-:W2:Y:S01]  /*10c80*/  S2UR UR5, SR_CgaCtaId ;  /* 0x00000000000579c3 */ /* 0x000ea20000008800 */
[----:B------:R-:W-:Y:S01]  /*10c90*/  UMOV UR4, 0x400 ;  /* 0x0000040000047882 */ /* 0x000fe20000000000 */
[----:B------:R-:W-:Y:S01]  /*10ca0*/  BSSY B8, `(.L_x_3443) ;  /* 0x00005c8000087945 */ /* 0x000fe20003800000 */
[----:B------:R-:W-:Y:S01]  /*10cb0*/  IMAD.MOV.U32 R19, RZ, RZ, RZ ;  /* 0x000000ffff137224 */ /* 0x000fe200078e00ff */
[----:B------:R-:W-:Y:S01]  /*10cc0*/  ULDC UR38, c[0x0][0xc] ;  /* 0x0000030000267ab9 */ /* 0x000fe20000000800 */
[----:B------:R-:W-:Y:S01]  /*10cd0*/  ULDC.64 UR36, c[0x0][0x198] ;  /* 0x0000660000247ab9 */ /* 0x000fe20000000a00 */
[----:B--2---:R-:W-:-:S06]  /*10ce0*/  ULEA UR4, UR5, UR4, 0x18 ;  /* 0x0000000405047291 */ /* 0x004fcc000f8ec03f */
[----:B------:R-:W-:Y:S01]  /*10cf0*/  IMAD.U32 R18, RZ, RZ, UR4 ;  /* 0x00000004ff127e24 */ /* 0x000fe2000f8e00ff */
[C---:B-1----:R-:W-:Y:S01]  /*10d00*/  LOP3.LUT R4, R5.reuse, 0x7f, RZ, 0xc0, !PT ;  /* 0x0000007f05047812 */ /* 0x042fe200078ec0ff */
[----:B0-----:R-:W-:-:S05]  /*10d10*/  IMAD.SHL.U32 R0, R5, 0x8, RZ ;  /* 0x0000000805007824 */ /* 0x001fca00078e00ff */
[C---:B------:R-:W-:Y:S02]  /*10d20*/  LOP3.LUT R2, R0.reuse, 0x1f8, RZ, 0xc0, !PT ;  /* 0x000001f800027812 */ /* 0x040fe400078ec0ff */
[----:B------:R-:W-:Y:S02]  /*10d30*/  LOP3.LUT R0, R0, 0x38, RZ, 0xc0, !PT ;  /* 0x0000003800007812 */ /* 0x000fe400078ec0ff */
[----:B------:R-:W-:Y:S01]  /*10d40*/  LOP3.LUT R3, R2, 0x38, R5, 0x78, !PT ;  /* 0x0000003802037812 */ /* 0x000fe200078e7805 */
[----:B------:R-:W-:Y:S01]  /*10d50*/  IMAD.SHL.U32 R2, R4, 0x8, RZ ;  /* 0x0000000804027824 */ /* 0x000fe200078e00ff */
[----:B------:R-:W-:-:S04]  /*10d60*/  SHF.R.U32.HI R4, RZ, 0x3, R4 ;  /* 0x00000003ff047819 */ /* 0x000fc80000011604 */
[----:B------:R-:W-:Y:S01]  /*10d70*/  LOP3.LUT R3, R3, 0x200, R2, 0xf8, !PT ;  /* 0x0000020003037812 */ /* 0x000fe200078ef802 */
[----:B------:R-:W-:-:S04]  /*10d80*/  IMAD.SHL.U32 R2, R5, 0x10, RZ ;  /* 0x0000001005027824 */ /* 0x000fc800078e00ff */
[----:B------:R-:W-:Y:S01]  /*10d90*/  IMAD R3, R3, 0x2, R18 ;  /* 0x0000000203037824 */ /* 0x000fe200078e0212 */
[----:B------:R-:W-:Y:S01]  /*10da0*/  LOP3.LUT R4, R4, 0x70, R2, 0xf8, !PT ;  /* 0x0000007004047812 */ /* 0x000fe200078ef802 */
[----:B------:R-:W-:-:S03]  /*10db0*/  IMAD.MOV.U32 R2, RZ, RZ, 0x1 ;  /* 0x00000001ff027424 */ /* 0x000fc600078e00ff */
[----:B------:R-:W-:Y:S04]  /*10dc0*/  STL [R1+0x24], R3 ;  /* 0x0000240301007387 */ /* 0x000fe80000100800 */
[----:B------:R0:W-:Y:S04]  /*10dd0*/  STL [R1+0x14], R2 ;  /* 0x0000140201007387 */ /* 0x0001e80000100800 */
[----:B------:R1:W-:Y:S01]  /*10de0*/  STL [R1+0x48], RZ ;  /* 0x000048ff01007387 */ /* 0x0003e20000100800 */
[C---:B0-----:R-:W-:Y:S02]  /*10df0*/  LOP3.LUT R2, R0.reuse, 0x40, RZ, 0xfc, !PT ;  /* 0x0000004000027812 */ /* 0x041fe400078efcff */
[----:B-1----:R-:W-:-:S07]  /*10e00*/  LOP3.LUT R0, R0, 0x80, RZ, 0xfc, !PT ;  /* 0x0000008000007812 */ /* 0x002fce00078efcff */
.L_x_3549:
        /* <DEDUP_REMOVED lines=59> */
.L_x_3444:
[----:B------:R-:W0:Y:S01]  /*111c0*/  LDL.LU R3, [R1+0x8] ;  /* 0x0000080001037983 */ /* 0x000e220000300800 */
[----:B------:R-:W-:Y:S02]  /*111d0*/  ULDC.64 UR4, c[0x0][0xa20] ;  /* 0x0002880000047ab9 */ /* 0x000fe40000000a00 */
[----:B------:R-:W-:-:S04]  /*111e0*/  ISETP.NE.U32.AND P1, PT, RZ, UR4, PT ;  /* 0x00000004ff007c0c */ /* 0x000fc8000bf25070 */
[----:B------:R-:W-:Y:S02]  /*111f0*/  ISETP.NE.AND.EX P1, PT, RZ, UR5, PT, P1 ;  /* 0x00000005ff007c0c */ /* 0x000fe4000bf25310 */
[C---:B0-----:R-:W-:Y:S02]  /*11200*/  LOP3.LUT R9, R3.reuse, 0xff000000, RZ, 0xc0, !PT ;  /* 0xff00000003097812 */ /* 0x041fe400078ec0ff */
[C---:B-1----:R-:W-:Y:S02]  /*11210*/  LOP3.LUT R2, R3.reuse, 0xff0000, RZ, 0xc0, !PT ;  /* 0x00ff000003027812 */ /* 0x042fe400078ec0ff */
        /* <DEDUP_REMOVED lines=10> */
[----:B------:R-:W-:-:S05]  /*112c0*/  IADD3.X R7, R10, UR5, RZ, P0, !PT ;  /* 0x000000050a077c10 */ /* 0x000fca00087fe4ff */
[----:B------:R1:W5:Y:S01]  /*112d0*/  LDG.E R6, desc[UR6][R6.64] ;  /* 0x0000000606067981 */ /* 0x000362000c1e1900 */
[----:B------:R-:W-:Y:S05]  /*112e0*/  BRA `(.L_x_3446) ;  /* 0x0000000000147947 */ /* 0x000fea0003800000 */
.L_x_3445:
[----:B------:R-:W-:Y:S05]  /*112f0*/  @!P0 BRA `(.L_x_3446) ;  /* 0x0000000000108947 */ /* 0x000fea0003800000 */
[----:B------:R-:W-:Y:S02]  /*11300*/  ULDC.64 UR4, c[0x0][0x208] ;  /* 0x0000820000047ab9 */ /* 0x000fe40000000a00 */
[----:B------:R-:W2:Y:S04]  /*11310*/  LDG.E R6, desc[UR4][R4.64] ;  /* 0x0000000404067981 */ /* 0x000ea8000c1e1900 */
[----:B------:R-:W2:Y:S02]  /*11320*/  LDG.E R4, desc[UR4][R4.64+0x4] ;  /* 0x0000040404047981 */ /* 0x000ea4000c1e1900 */
[----:B--2---:R-:W-:-:S07]  /*11330*/  IMAD.IADD R6, R4, 0x1, -R6 ;  /* 0x0000000104067824 */ /* 0x004fce00078e0a06 */
.L_x_3446:
[----:B-----5:R-:W-:Y:S01]  /*11340*/  IMAD.IADD R6, R6, 0x1, -R0 ;  /* 0x0000000106067824 */ /* 0x020fe200078e0a00 */
[----:B------:R-:W-:Y:S01]  /*11350*/  LOP3.LUT R10, R9, 0xff, RZ, 0xc0, !PT ;  /* 0x000000ff090a7812 */ /* 0x000fe200078ec0ff */
[----:B0-----:R-:W-:Y:S01]  /*11360*/  IMAD.MOV.U32 R2, RZ, RZ, RZ ;  /* 0x000000ffff027224 */ /* 0x001fe200078e00ff */
[----:B------:R-:W-:Y:S01]  /*11370*/  BSSY B0, `(.L_x_3447) ;  /* 0x000002b000007945 */ /* 0x000fe20003800000 */
[C---:B------:R-:W-:Y:S01]  /*11380*/  VIADD R3, R6.reuse, 0x6f ;  /* 0x0000006f06037836 */ /* 0x040fe20000000000 */
[----:B------:R-:W-:Y:S01]  /*11390*/  ISETP.GE.AND P0, PT, R6, 0x1, PT ;  /* 0x000000010600780c */ /* 0x000fe20003f06270 */
[----:B------:R-:W-:Y:S02]  /*113a0*/  IMAD.MOV.U32 R4, RZ, RZ, RZ ;  /* 0x000000ffff047224 */ /* 0x000fe400078e00ff */
[----:B------:R-:W-:-:S03]  /*113b0*/  IMAD.HI R2, R3, -0x6db6db6d, R2 ;  /* 0x9249249303027827 */ /* 0x000fc600078e0202 */
[----:B------:R0:W-:Y:S01]  /*113c0*/  STL [R1+0x34], R4 ;  /* 0x0000340401007387 */ /* 0x0001e20000100800 */
[----:B------:R-:W-:Y:S01]  /*113d0*/  IMAD.MOV.U32 R11, RZ, RZ, R4 ;  /* 0x000000ffff0b7224 */ /* 0x000fe200078e0004 */
[----:B------:R-:W-:-:S04]  /*113e0*/  SHF.R.U32.HI R0, RZ, 0x1f, R2 ;  /* 0x0000001fff007819 */ /* 0x000fc80000011602 */
[----:B------:R-:W-:-:S05]  /*113f0*/  LEA.HI.SX32 R8, R2, R0, 0x1a ;  /* 0x0000000002087211 */ /* 0x000fca00078fd2ff */
[----:B------:R0:W-:Y:S04]  /*11400*/  STL [R1+0x40], R8 ;  /* 0x0000400801007387 */ /* 0x0001e80000100800 */
[----:B------:R0:W-:Y:S01]  /*11410*/  STL [R1+0x58], R10 ;  /* 0x0000580a01007387 */ /* 0x0001e20000100800 */
[----:B------:R-:W-:Y:S05]  /*11420*/  @!P0 BRA `(.L_x_3448) ;  /* 0x00000000007c8947 */ /* 0x000fea0003800000 */
[----:B------:R-:W-:-:S04]  /*11430*/  SHF.R.U32.HI R0, RZ, 0x10, R9 ;  /* 0x00000010ff007819 */ /* 0x000fc80000011609 */
[----:B------:R-:W-:-:S13]  /*11440*/  ISETP.NE.AND P0, PT, R0, RZ, PT ;  /* 0x000000ff0000720c */ /* 0x000fda0003f05270 */
[----:B------:R-:W0:Y:S02]  /*11450*/  @!P0 LDC R0, c[0x0][0x9f0] ;  /* 0x00027c00ff008b82 */ /* 0x000e240000000800 */
[----:B0-----:R-:W-:-:S04]  /*11460*/  IABS R4, R0 ;  /* 0x0000000000047213 */ /* 0x001fc80000000000 */
[----:B------:R-:W0:Y:S08]  /*11470*/  I2F.RP R2, R4 ;  /* 0x0000000400027306 */ /* 0x000e300000209400 */
[----:B0-----:R-:W0:Y:S02]  /*11480*/  MUFU.RCP R2, R2 ;  /* 0x0000000200027308 */ /* 0x001e240000001000 */
[----:B0-----:R-:W-:-:S06]  /*11490*/  VIADD R2, R2, 0xffffffe ;  /* 0x0ffffffe02027836 */ /* 0x001fcc0000000000 */
[----:B------:R-:W0:Y:S02]  /*114a0*/  F2I.FTZ.U32.TRUNC.NTZ R3, R2 ;  /* 0x0000000200037305 */ /* 0x000e24000021f000 */
[----:B0-----:R-:W-:-:S04]  /*114b0*/  IMAD.MOV R2, RZ, RZ, -R3 ;  /* 0x000000ffff027224 */ /* 0x001fc800078e0a03 */
[----:B------:R-:W-:Y:S02]  /*114c0*/  IMAD R5, R2, R4, RZ ;  /* 0x0000000402057224 */ /* 0x000fe400078e02ff */
[----:B------:R-:W-:-:S04]  /*114d0*/  IMAD.MOV.U32 R2, RZ, RZ, RZ ;  /* 0x000000ffff027224 */ /* 0x000fc800078e00ff */
[----:B-1----:R-:W-:Y:S01]  /*114e0*/  IMAD.HI.U32 R7, R3, R5, R2 ;  /* 0x0000000503077227 */ /* 0x002fe200078e0002 */
        /* <DEDUP_REMOVED lines=19> */
.L_x_3448:
[----:B------:R-:W-:Y:S05]  /*11620*/  BSYNC B0 ;  /* 0x0000000000007941 */ /* 0x000fea0003800000 */
.L_x_3447:
[----:B------:R-:W-:Y:S01]  /*11630*/  IMAD.MOV.U32 R0, RZ, RZ, R11 ;  /* 0x000000ffff007224 */ /* 0x000fe200078e000b */
[----:B------:R-:W-:Y:S03]  /*11640*/  BSSY B7, `(.L_x_3449) ;  /* 0x0000451000077945 */ /* 0x000fe60003800000 */
[----:B------:R-:W-:-:S05]  /*11650*/  IMAD R2, R10, R0, RZ ;  /* 0x000000000a027224 */ /* 0x000fca00078e02ff */
        /* <DEDUP_REMOVED lines=11> */
[----:B------:R-:W4:Y:S01]  /*11710*/  LDC.64 R2, c[0x0][0xc60] ;  /* 0x00031800ff027b82 */ /* 0x000f220000000a00 */
[----:B------:R-:W3:Y:S01]  /*11720*/  FLO.U32 R0, UR4 ;  /* 0x0000000400007d00 */ /* 0x000ee200080e0000 */
[----:B------:R-:W-:Y:S01]  /*11730*/  ULDC.64 UR6, c[0x0][0x208] ;  /* 0x0000820000067ab9 */ /* 0x000fe20000000a00 */
[----:B---3--:R-:W-:-:S06]  /*11740*/  ISETP.EQ.U32.AND P0, PT, R0, R5, PT ;  /* 0x000000050000720c */ /* 0x008fcc0003f02070 */
[----:B------:R-:W4:Y:S07]  /*11750*/  POPC R5, UR4 ;  /* 0x0000000400057d09 */ /* 0x000f2e0008000000 */
[----:B----4-:R-:W3:Y:S01]  /*11760*/  @P0 ATOMG.E.ADD.STRONG.GPU PT, R3, desc[UR6][R2.64], R5 ;  /* 0x00000005020309a8 */ /* 0x010ee200081ee1c6 */
[----:B0-----:R-:W0:Y:S02]  /*11770*/  S2R R4, SR_LTMASK ;  /* 0x0000000000047919 */ /* 0x001e240000003900 */
[----:B0-----:R-:W-:-:S04]  /*11780*/  LOP3.LUT R4, R4, UR4, RZ, 0xc0, !PT ;  /* 0x0000000404047c12 */ /* 0x001fc8000f8ec0ff */
[----:B-1----:R-:W0:Y:S01]  /*11790*/  POPC R7, R4 ;  /* 0x0000000400077309 */ /* 0x002e220000000000 */
[----:B---3--:R-:W0:Y:S02]  /*117a0*/  SHFL.IDX PT, R0, R3, R0, 0x1f ;  /* 0x00001f0003007589 */ /* 0x008e2400000e0000 */
[----:B0-----:R-:W-:-:S05]  /*117b0*/  IADD3 R0, R0, UR38, R7 ;  /* 0x0000002600007c10 */ /* 0x001fca000fffe007 */
[----:B------:R3:W-:Y:S01]  /*117c0*/  STL [R1], R0 ;  /* 0x0000000001007387 */ /* 0x0007e20000100800 */
[----:B------:R-:W-:Y:S05]  /*117d0*/  BRA `(.L_x_3451) ;  /* 0x0000004000dc7947 */ /* 0x000fea0003800000 */
.L_x_3450:
        /* <DEDUP_REMOVED lines=8> */
[----:B0-----:R-:W-:Y:S02]  /*11860*/  IMAD.U32 R4, RZ, RZ, UR6 ;  /* 0x00000006ff047e24 */ /* 0x001fe4000f8e00ff */
[----:B------:R-:W0:Y:S01]  /*11870*/  LDC.64 R2, c[0x4][R2] ;  /* 0x0100000002027b82 */ /* 0x000e220000000a00 */
[----:B------:R-:W-:Y:S02]  /*11880*/  IMAD.U32 R5, RZ, RZ, UR7 ;  /* 0x00000007ff057e24 */ /* 0x000fe4000f8e00ff */
[----:B------:R-:W-:Y:S02]  /*11890*/  IMAD.U32 R6, RZ, RZ, UR8 ;  /* 0x00000008ff067e24 */ /* 0x000fe4000f8e00ff */
[----:B-1----:R-:W-:-:S02]  /*118a0*/  IMAD.U32 R7, RZ, RZ, UR9 ;  /* 0x00000009ff077e24 */ /* 0x002fc4000f8e00ff */
[----:B------:R-:W-:Y:S02]  /*118b0*/  IMAD.U32 R10, RZ, RZ, UR4 ;  /* 0x00000004ff0a7e24 */ /* 0x000fe4000f8e00ff */
[----:B--2---:R-:W-:Y:S02]  /*118c0*/  IMAD.U32 R11, RZ, RZ, UR5 ;  /* 0x00000005ff0b7e24 */ /* 0x004fe4000f8e00ff */
[----:B------:R-:W-:Y:S02]  /*118d0*/  IMAD.MOV.U32 R8, RZ, RZ, 0x70 ;  /* 0x00000070ff087424 */ /* 0x000fe400078e00ff */
[----:B------:R-:W-:Y:S02]  /*118e0*/  IMAD.MOV.U32 R12, RZ, RZ, 0x1 ;  /* 0x00000001ff0c7424 */ /* 0x000fe400078e00ff */
[----:B------:R-:W-:-:S07]  /*118f0*/  IMAD.MOV.U32 R13, RZ, RZ, RZ ;  /* 0x000000ffff0d7224 */ /* 0x000fce00078e00ff */
[----:B------:R-:W-:-:S07]  /*11900*/  LEPC R20, `(.L_x_3453) ;  /* 0x000000001014794e */ /* 0x000fce0000000000 */
[----:B0-----:R-:W-:Y:S05]  /*11910*/  CALL.ABS.NOINC R2 ;  /* 0x0000000002007343 */ /* 0x001fea0003c00000 */
.L_x_3453:
[----:B------:R-:W-:Y:S05]  /*11920*/  BSYNC B6 ;  /* 0x0000000000067941 */ /* 0x000fea0003800000 */
.L_x_3452:
        /* <DEDUP_REMOVED lines=9> */
[----:B0-----:R-:W-:Y:S02]  /*119c0*/  IMAD.U32 R4, RZ, RZ, UR6 ;  /* 0x00000006ff047e24 */ /* 0x001fe4000f8e00ff */
[----:B------:R-:W-:Y:S02]  /*119d0*/  IMAD.U32 R5, RZ, RZ, UR7 ;  /* 0x00000007ff057e24 */ /* 0x000fe4000f8e00ff */
[----:B------:R-:W-:Y:S02]  /*119e0*/  IMAD.U32 R6, RZ, RZ, UR8 ;  /* 0x00000008ff067e24 */ /* 0x000fe4000f8e00ff */
[----:B-1----:R-:W-:-:S02]  /*119f0*/  IMAD.U32 R7, RZ, RZ, UR9 ;  /* 0x00000009ff077e24 */ /* 0x002fc4000f8e00ff */
[----:B------:R-:W-:Y:S02]  /*11a00*/  IMAD.U32 R10, RZ, RZ, UR4 ;  /* 0x00000004ff0a7e24 */ /* 0x000fe4000f8e00ff */
[----:B--2---:R-:W-:Y:S02]  /*11a10*/  IMAD.U32 R11, RZ, RZ, UR5 ;  /* 0x00000005ff0b7e24 */ /* 0x004fe4000f8e00ff */
[----:B------:R-:W-:Y:S02]  /*11a20*/  IMAD.MOV.U32 R8, RZ, RZ, 0x70 ;  /* 0x00000070ff087424 */ /* 0x000fe400078e00ff */
[----:B------:R-:W-:Y:S02]  /*11a30*/  IMAD.MOV.U32 R12, RZ, RZ, 0x1 ;  /* 0x00000001ff0c7424 */ /* 0x000fe400078e00ff */
[----:B---3--:R-:W-:-:S07]  /*11a40*/  IMAD.MOV.U32 R13, RZ, RZ, RZ ;  /* 0x000000ffff0d7224 */ /* 0x008fce00078e00ff */
[----:B------:R-:W-:-:S07]  /*11a50*/  LEPC R20, `(.L_x_3456) ;  /* 0x000000001014794e */ /* 0x000fce0000000000 */
[----:B----4-:R-:W-:Y:S05]  /*11a60*/  CALL.ABS.NOINC R2 ;  /* 0x0000000002007343 */ /* 0x010fea0003c00000 */
.L_x_3456:
        /* <DEDUP_REMOVED lines=16> */
.L_x_3455:
[----:B------:R-:W-:Y:S05]  /*11b70*/  BSYNC B6 ;  /* 0x0000000000067941 */ /* 0x000fea0003800000 */
.L_x_3454:
[----:B0-----:R-:W3:Y:S01]  /*11b80*/  LDL.LU R4, [R1+0x1c] ;  /* 0x00001c0001047983 */ /* 0x001ee20000300800 */
[----:B------:R-:W-:-:S03]  /*11b90*/  ULDC.64 UR4, c[0x0][0x9f8] ;  /* 0x00027e0000047ab9 */ /* 0x000fc60000000a00 */
[----:B-1----:R-:W4:Y:S01]  /*11ba0*/  LDL R7, [R1+0x10] ;  /* 0x0000100001077983 */ /* 0x002f220000100800 */
[----:B------:R-:W-:Y:S01]  /*11bb0*/  ISETP.NE.U32.AND P0, PT, RZ, UR4, PT ;  /* 0x00000004ff007c0c */ /* 0x000fe2000bf05070 */
[----:B------:R-:W-:Y:S02]  /*11bc0*/  ULDC.64 UR6, c[0x0][0x208] ;  /* 0x0000820000067ab9 */ /* 0x000fe40000000a00 */
[----:B------:R-:W5:Y:S01]  /*11bd0*/  LDL R0, [R1+0x38] ;  /* 0x0000380001007983 */ /* 0x000f620000100800 */
[----:B------:R-:W-:-:S13]  /*11be0*/  ISETP.NE.AND.EX P0, PT, RZ, UR5, PT, P0 ;  /* 0x00000005ff007c0c */ /* 0x000fda000bf05300 */
[----:B------:R-:W-:-:S04]  /*11bf0*/  @P0 IADD3 R2, P1, R17, UR4, RZ ;  /* 0x0000000411020c10 */ /* 0x000fc8000ff3e0ff */
[----:B---3--:R-:W-:Y:S01]  /*11c00*/  @P0 IADD3.X R3, R4, UR5, RZ, P1, !PT ;  /* 0x0000000504030c10 */ /* 0x008fe20008ffe4ff */
[----:B------:R-:W-:-:S04]  /*11c10*/  ULDC.64 UR4, c[0x0][0xa08] ;  /* 0x0002820000047ab9 */ /* 0x000fc80000000a00 */
[----:B----4-:R0:W3:Y:S02]  /*11c20*/  @P0 LDG.E R7, desc[UR6][R2.64] ;  /* 0x0000000602070981 */ /* 0x0100e4000c1e1900 */
[----:B0-----:R-:W0:Y:S01]  /*11c30*/  LDC.64 R2, c[0x0][0x418] ;  /* 0x00010600ff027b82 */ /* 0x001e220000000a00 */
[----:B-----5:R-:W-:Y:S01]  /*11c40*/  VIADD R0, R0, 0xffffffff ;  /* 0xffffffff00007836 */ /* 0x020fe20000000000 */
[----:B---3--:R-:W-:Y:S01]  /*11c50*/  SHF.R.S32.HI R8, RZ, 0x1f, R7 ;  /* 0x0000001fff087819 */ /* 0x008fe20000011407 */
        /* <DEDUP_REMOVED lines=11> */
.L_x_3565:
        /* <DEDUP_REMOVED lines=9> */
.L_x_3568:
        /* <DEDUP_REMOVED lines=25> */
.L_x_3460:
[----:B0-----:R-:W4:Y:S01]  /*11f30*/  LDL R2, [R1+0x14] ;  /* 0x0000140001027983 */ /* 0x001f220000100800 */
[----:B---3--:R-:W-:Y:S01]  /*11f40*/  IMAD R0, R19, 0x8, R18 ;  /* 0x0000000813007824 */ /* 0x008fe200078e0212 */
[----:B----4-:R-:W-:-:S04]  /*11f50*/  SHF.L.U32 R2, R2, 0x1f, RZ ;  /* 0x0000001f02027819 */ /* 0x010fc800000006ff */
[----:B------:R-:W0:Y:S02]  /*11f60*/  SYNCS.PHASECHK.TRANS64.TRYWAIT P0, [R0+URZ+0x36840], R2 ;  /* 0x03684002000075a7 */ /* 0x000e24000800017f */
[----:B0-----:R-:W-:Y:S05]  /*11f70*/  @!P0 BRA `(.L_x_3461) ;  /* 0x0000005000208947 */ /* 0x001fea0003800000 */
.L_x_3569:
        /* <DEDUP_REMOVED lines=11> */
.L_x_3462:
        /* <DEDUP_REMOVED lines=12> */
[----:B------:R-:W-:-:S03]  /*120f0*/  UMOV UR16, 0x40 ;  /* 0x0000004000107882 */ /* 0x000fc60000000000 */
[----:B------:R-:W-:Y:S01]  /*12100*/  UIADD3 UR9, UR9, 0x36830, URZ ;  /* 0x0003683009097890 */ /* 0x000fe2000fffe03f */
[----:B------:R-:W-:-:S05]  /*12110*/  P2R R0, PR, RZ, 0x1 ;  /* 0x00000001ff007803 */ /* 0x000fca0000000000 */
[----:B------:R0:W-:Y:S01]  /*12120*/  STL [R1+0x20], R0 ;  /* 0x0000200001007387 */ /* 0x0001e20000100800 */
[----:B------:R-:W-:Y:S02]  /*12130*/  UIADD3 UR14, UR8, 0x21400, URZ ;  /* 0x00021400080e7890 */ /* 0x000fe4000fffe03f */
[----:B------:R-:W-:Y:S02]  /*12140*/  UIADD3 UR15, UR8, 0x24c00, URZ ;  /* 0x00024c00080f7890 */ /* 0x000fe4000fffe03f */
[----:B------:R-:W-:-:S03]  /*12150*/  UIADD3 UR17, UR8, 0x28400, URZ ;  /* 0x0002840008117890 */ /* 0x000fc6000fffe03f */
[----:B------:R-:W-:Y:S01]  /*12160*/  UMOV UR8, UR14 ;  /* 0x0000000e00087c82 */ /* 0x000fe20008000000 */
        /* <DEDUP_REMOVED lines=10> */
[----:B------:R-:W-:Y:S02]  /*12210*/  UMOV UR10, UR14 ;  /* 0x0000000e000a7c82 */ /* 0x000fe40008000000 */
[----:B------:R0:W-:Y:S02]  /*12220*/  UTMALDG.4D [UR8], [UR4], desc[UR6] ;  /* 0x00000608040075b4 */ /* 0x0001e40008019000 */
[----:B0-----:R-:W-:Y:S01]  /*12230*/  NOP ;  /* 0x0000000000007918 */ /* 0x001fe20000000000 */
.L_x_3458:
        /* <DEDUP_REMOVED lines=34> */
[----:B--2---:R-:W-:Y:S02]  /*12460*/  IMAD.U32 R11, RZ, RZ, UR5 ;  /* 0x00000005ff0b7e24 */ /* 0x004fe4000f8e00ff */
[----:B------:R-:W-:Y:S02]  /*12470*/  IMAD.MOV.U32 R8, RZ, RZ, 0x70 ;  /* 0x00000070ff087424 */ /* 0x000fe400078e00ff */
[----:B------:R-:W-:Y:S02]  /*12480*/  IMAD.MOV.U32 R12, RZ, RZ, 0x1 ;  /* 0x00000001ff0c7424 */ /* 0x000fe400078e00ff */
[----:B------:R-:W-:-:S07]  /*12490*/  IMAD.MOV.U32 R13, RZ, RZ, RZ ;  /* 0x000000ffff0d7224 */ /* 0x000fce00078e00ff */
[----:B------:R-:W-:-:S07]  /*124a0*/  LEPC R20, `(.L_x_3464) ;  /* 0x000000001014794e */ /* 0x000fce0000000000 */
[----:B0-----:R-:W-:Y:S05]  /*124b0*/  CALL.ABS.NOINC R2 ;  /* 0x0000000002007343 */ /* 0x001fea0003c00000 */
.L_x_3464:
[----:B------:R-:W-:Y:S05]  /*124c0*/  BSYNC B6 ;  /* 0x0000000000067941 */ /* 0x000fea0003800000 */
.L_x_3463:
[----:B0-----:R-:W3:Y:S01]  /*124d0*/  LDL.LU R0, [R1+0x3c] ;  /* 0x00003c0001007983 */ /* 0x001ee20000300800 */
[----:B------:R-:W0:Y:S01]  /*124e0*/  LDC R8, c[0x0][0x448] ;  /* 0x00011200ff087b82 */ /* 0x000e220000000800 */
[----:B------:R-:W-:Y:S01]  /*124f0*/  ULDC.64 UR4, c[0x0][0x2d8] ;  /* 0x0000b60000047ab9 */ /* 0x000fe20000000a00 */
[----:B------:R-:W-:Y:S01]  /*12500*/  ULDC.64 UR6, c[0x0][0x280] ;  /* 0x0000a00000067ab9 */ /* 0x000fe20000000a00 */
[----:B------:R-:W4:Y:S04]  /*12510*/  LDL.LU R4, [R1+0x30] ;  /* 0x0000300001047983 */ /* 0x000f280000300800 */
[----:B------:R-:W4:Y:S04]  /*12520*/  LDL.LU.64 R2, [R1+0x50] ;  /* 0x0000500001027983 */ /* 0x000f280000300a00 */
[----:B------:R-:W3:Y:S04]  /*12530*/  LDL.LU R6, [R1+0x2c] ;  /* 0x00002c0001067983 */ /* 0x000ee80000300800 */
[----:B------:R-:W3:Y:S01]  /*12540*/  LDL.LU R5, [R1+0x4] ;  /* 0x0000040001057983 */ /* 0x000ee20000300800 */
[----:B0-----:R-:W-:Y:S01]  /*12550*/  ISETP.NE.AND P0, PT, R8, 0x1, PT ;  /* 0x000000010800780c */ /* 0x001fe20003f05270 */
[----:B------:R-:W2:-:S12]  /*12560*/  S2R R9, SR_TID.X ;  /* 0x0000000000097919 */ /* 0x000e980000002100 */
[----:B------:R-:W0:Y:S01]  /*12570*/  @P0 LDC R7, c[0x0][0x450] ;  /* 0x00011400ff070b82 */ /* 0x000e220000000800 */
[----:B--2---:R-:W-:-:S05]  /*12580*/  IMAD.SHL.U32 R11, R9, 0x8, RZ ;  /* 0x00000008090b7824 */ /* 0x004fca00078e00ff */
[----:B------:R-:W-:-:S04]  /*12590*/  LOP3.LUT R11, R11, 0x38, RZ, 0xc0, !PT ;  /* 0x000000380b0b7812 */ /* 0x000fc800078ec0ff */
        /* <DEDUP_REMOVED lines=9> */
[----:B------:R-:W-:Y:S01]  /*12630*/  ULDC.64 UR4, c[0x0][0x2d0] ;  /* 0x0000b40000047ab9 */ /* 0x000fe20000000a00 */
[C---:B-1----:R-:W-:Y:S01]  /*12640*/  LOP3.LUT R6, R4.reuse, 0x7f, RZ, 0xc0, !PT ;  /* 0x0000007f04067812 */ /* 0x042fe200078ec0ff */
[----:B------:R-:W-:-:S03]  /*12650*/  IMAD.SHL.U32 R4, R4, 0x10, RZ ;  /* 0x0000001004047824 */ /* 0x000fc600078e00ff */
[----:B------:R-:W-:-:S04]  /*12660*/  SHF.R.U32.HI R6, RZ, 0x3, R6 ;  /* 0x00000003ff067819 */ /* 0x000fc80000011606 */
[----:B------:R-:W-:Y:S02]  /*12670*/  LOP3.LUT R4, R6, 0x70, R4, 0xf8, !PT ;  /* 0x0000007006047812 */ /* 0x000fe400078ef804 */
[----:B------:R-:W1:Y:S01]  /*12680*/  @P0 LDC R6, c[0x0][0x44c] ;  /* 0x00011300ff060b82 */ /* 0x000e620000000800 */
[----:B------:R-:W-:Y:S02]  /*12690*/  IMAD.SHL.U32 R5, R5, 0x80, RZ ;  /* 0x0000008005057824 */ /* 0x000fe400078e00ff */
[----:B------:R-:W-:-:S03]  /*126a0*/  IMAD.IADD R3, R3, 0x1, R0 ;  /* 0x0000000103037824 */ /* 0x000fc600078e0200 */
[----:B------:R-:W-:-:S05]  /*126b0*/  LOP3.LUT R0, R4, R5, RZ, 0xfc, !PT ;  /* 0x0000000504007212 */ /* 0x000fca00078efcff */
        /* <DEDUP_REMOVED lines=15> */
[----:B------:R-:W-:Y:S02]  /*127b0*/  ISETP.GE.AND P1, PT, R10, UR4, PT ;  /* 0x000000040a007c0c */ /* 0x000fe4000bf26270 */
[----:B------:R0:W5:Y:S01]  /*127c0*/  LDL R10, [R1+0x24] ;  /* 0x00002400010a7983 */ /* 0x0001620000100800 */
[----:B------:R-:W-:Y:S01]  /*127d0*/  IMAD R0, R0, UR5, R4 ;  /* 0x0000000500007c24 */ /* 0x000fe2000f8e0204 */
[----:B------:R-:W-:Y:S02]  /*127e0*/  LOP3.LUT R9, R11, 0x80, RZ, 0xfc, !PT ;  /* 0x000000800b097812 */ /* 0x000fe400078efcff */
[----:B------:R-:W-:Y:S01]  /*127f0*/  LEA R4, P3, R2, UR6, 0x1 ;  /* 0x0000000602047c11 */ /* 0x000fe2000f8608ff */
[----:B------:R-:W-:Y:S01]  /*12800*/  IMAD.IADD R0, R3, 0x1, R0 ;  /* 0x0000000103007824 */ /* 0x000fe200078e0200 */
        /* <DEDUP_REMOVED lines=8> */
[----:B------:R-:W-:-:S05]  /*12890*/  SHF.R.U32.HI R6, RZ, 0x3, R6 ;  /* 0x00000003ff067819 */ /* 0x000fca0000011606 */
[----:B------:R-:W-:Y:S02]  /*128a0*/  IMAD.IADD R0, R6, 0x1, R5 ;  /* 0x0000000106007824 */ /* 0x000fe400078e0205 */
[----:B------:R-:W0:Y:S02]  /*128b0*/  S2R R6, SR_TID.X ;  /* 0x0000000000067919 */ /* 0x000e240000002100 */
[----:B------:R-:W-:Y:S01]  /*128c0*/  VIADD R5, R0, 0x10 ;  /* 0x0000001000057836 */ /* 0x000fe20000000000 */
[----:B------:R-:W-:Y:S01]  /*128d0*/  SHFL.IDX PT, R9, R3, 0x1, 0x181f ;  /* 0x00381f0003097f89 */ /* 0x000fe200000e0000 */
[----:B0-----:R-:W-:-:S03]  /*128e0*/  IMAD.SHL.U32 R11, R6, 0x8, RZ ;  /* 0x00000008060b7824 */ /* 0x001fc600078e00ff */
[----:B------:R-:W-:Y:S02]  /*128f0*/  SHFL.IDX PT, R6, R3, RZ, 0x181f ;  /* 0x00181fff03067589 */ /* 0x000fe400000e0000 */
[----:B------:R-:W-:Y:S01]  /*12900*/  LOP3.LUT R11, R11, 0x38, RZ, 0xc0, !PT ;  /* 0x000000380b0b7812 */ /* 0x000fe200078ec0ff */
[----:B------:R-:W-:Y:S01]  /*12910*/  ULDC.64 UR4, c[0x0][0x208] ;  /* 0x0000820000047ab9 */ /* 0x000fe20000000a00 */
[----:B--2---:R-:W-:Y:S02]  /*12920*/  IMAD R2, R7, R8, RZ ;  /* 0x0000000807027224 */ /* 0x004fe400078e02ff */
[----:B------:R-:W0:Y:S03]  /*12930*/  SHFL.IDX PT, R7, R4, RZ, 0x181f ;  /* 0x00181fff04077589 */ /* 0x000e2600000e0000 */
[-C--:B------:R-:W-:Y:S02]  /*12940*/  ISETP.GE.AND P4, PT, R0, R2.reuse, PT ;  /* 0x000000020000720c */ /* 0x080fe40003f86270 */
[----:B------:R-:W-:-:S02]  /*12950*/  ISETP.GE.AND P3, PT, R5, R2, PT ;  /* 0x000000020500720c */ /* 0x000fc40003f66270 */
[----:B------:R-:W1:Y:S09]  /*12960*/  SHFL.IDX PT, R5, R4, 0x1, 0x181f ;  /* 0x00381f0004057f89 */ /* 0x000e7200000e0000 */
[----:B0-----:R-:W-:-:S05]  /*12970*/  @!P4 LEA R7, P5, R11, R7, 0x1 ;  /* 0x000000070b07c211 */ /* 0x001fca00078a08ff */
[----:B------:R-:W-:-:S05]  /*12980*/  @!P4 IMAD.X R6, RZ, RZ, R6, P5 ;  /* 0x000000ffff06c224 */ /* 0x000fca00028e0606 */
[----:B------:R-:W-:-:S04]  /*12990*/  @!P4 LOP3.LUT R7, R7, R6, RZ, 0x3c, !PT ;  /* 0x000000060707c212 */ /* 0x000fc800078e3cff */
[----:B------:R-:W-:Y:S02]  /*129a0*/  @!P4 LOP3.LUT R6, R7, R6, RZ, 0x3c, !PT ;  /* 0x000000060706c212 */ /* 0x000fe400078e3cff */
[----:B-1----:R-:W-:Y:S02]  /*129b0*/  @!P3 LEA R8, P5, R11, R5, 0x1 ;  /* 0x000000050b08b211 */ /* 0x002fe400078a08ff */
[----:B------:R-:W-:-:S03]  /*129c0*/  @!P4 LOP3.LUT R7, R7, R6, RZ, 0x3c, !PT ;  /* 0x000000060707c212 */ /* 0x000fc600078e3cff */
[----:B------:R-:W-:Y:S02]  /*129d0*/  @!P3 IMAD.X R5, RZ, RZ, R9, P5 ;  /* 0x000000ffff05b224 */ /* 0x000fe400028e0609 */
[----:B-----5:R-:W-:Y:S04]  /*129e0*/  @!P4 LDGSTS.E.BYPASS.LTC128B.128 [R10+0x15400], desc[UR4][R6.64], !P2 ;  /* 0x15400000060acfae */ /* 0x020fe8000d101d44 */
[----:B------:R-:W-:Y:S04]  /*129f0*/  @!P4 LDGSTS.E.BYPASS.LTC128B.128 [R10+0x19400], desc[UR4][R6.64+0x80], !P1 ;  /* 0x19400080060acfae */ /* 0x000fe8000c901d44 */
[----:B------:R0:W-:Y:S02]  /*12a00*/  @!P4 LDGSTS.E.BYPASS.LTC128B.128 [R10+0x1d400], desc[UR4][R6.64+0x100], !P0 ;  /* 0x1d400100060acfae */ /* 0x0001e4000c101d44 */
[----:B0-----:R-:W-:-:S02]  /*12a10*/  @!P3 IMAD.MOV.U32 R6, RZ, RZ, R8 ;  /* 0x000000ffff06b224 */ /* 0x001fc400078e0008 */
[----:B------:R-:W-:Y:S02]  /*12a20*/  @!P3 IMAD.MOV.U32 R7, RZ, RZ, R5 ;  /* 0x000000ffff07b224 */ /* 0x000fe400078e0005 */
[----:B------:R-:W-:-:S03]  /*12a30*/  VIADD R5, R0, 0x20 ;  /* 0x0000002000057836 */ /* 0x000fc60000000000 */
        /* <DEDUP_REMOVED lines=10> */
[----:B------:R-:W-:-:S03]  /*12ae0*/  VIADD R5, R0, 0x30 ;  /* 0x0000003000057836 */ /* 0x000fc60000000000 */
        /* <DEDUP_REMOVED lines=33> */
[----:B------:R-:W-:Y:S02]  /*12d00*/  @!P3 LDGSTS.E.BYPASS.LTC128B.128 [R10+0x17c00], desc[UR4][R6.64], !P2 ;  /* 0x17c00000060abfae */ /* 0x000fe4000d101d44 */
[----:B------:R-:W-:Y:S02]  /*12d10*/  ISETP.GE.AND P4, PT, R5, R2, PT ;  /* 0x000000020500720c */ /* 0x000fe40003f86270 */
[----:B------:R-:W0:Y:S04]  /*12d20*/  SHFL.IDX PT, R5, R4, 0x6, 0x181f ;  /* 0x00d81f0004057f89 */ /* 0x000e2800000e0000 */
[----:B------:R-:W-:Y:S04]  /*12d30*/  @!P3 LDGSTS.E.BYPASS.LTC128B.128 [R10+0x1bc00], desc[UR4][R6.64+0x80], !P1 ;  /* 0x1bc00080060abfae */ /* 0x000fe8000c901d44 */
[----:B------:R1:W-:Y:S04]  /*12d40*/  @!P3 LDGSTS.E.BYPASS.LTC128B.128 [R10+0x1fc00], desc[UR4][R6.64+0x100], !P0 ;  /* 0x1fc00100060abfae */ /* 0x0003e8000c101d44 */
[----:B-1----:R-:W1:Y:S01]  /*12d50*/  SHFL.IDX PT, R6, R3, 0x6, 0x181f ;  /* 0x00d81f0003067f89 */ /* 0x002e6200000e0000 */
[----:B0-----:R-:W-:-:S05]  /*12d60*/  @!P4 LEA R5, P3, R11, R5, 0x1 ;  /* 0x000000050b05c211 */ /* 0x001fca00078608ff */
[----:B-1----:R-:W-:-:S04]  /*12d70*/  @!P4 IMAD.X R6, RZ, RZ, R6, P3 ;  /* 0x000000ffff06c224 */ /* 0x002fc800018e0606 */
[----:B------:R-:W-:Y:S02]  /*12d80*/  @!P4 IMAD.MOV.U32 R7, RZ, RZ, R6 ;  /* 0x000000ffff07c224 */ /* 0x000fe400078e0006 */
[----:B------:R-:W-:Y:S02]  /*12d90*/  @!P4 IMAD.MOV.U32 R6, RZ, RZ, R5 ;  /* 0x000000ffff06c224 */ /* 0x000fe400078e0005 */
[----:B------:R0:W1:Y:S04]  /*12da0*/  SHFL.IDX PT, R5, R3, 0x7, 0x181f ;  /* 0x00f81f0003057f89 */ /* 0x00006800000e0000 */
[----:B------:R0:W-:Y:S04]  /*12db0*/  @!P4 LDGSTS.E.BYPASS.LTC128B.128 [R10+0x18400], desc[UR4][R6.64], !P2 ;  /* 0x18400000060acfae */ /* 0x0001e8000d101d44 */
[----:B------:R0:W-:Y:S04]  /*12dc0*/  @!P4 LDGSTS.E.BYPASS.LTC128B.128 [R10+0x1c400], desc[UR4][R6.64+0x80], !P1 ;  /* 0x1c400080060acfae */ /* 0x0001e8000c901d44 */
[----:B------:R0:W-:Y:S04]  /*12dd0*/  @!P4 LDGSTS.E.BYPASS.LTC128B.128 [R10+0x20400], desc[UR4][R6.64+0x100], !P0 ;  /* 0x20400100060acfae */ /* 0x0001e8000c101d44 */
[----:B------:R0:W2:Y:S02]  /*12de0*/  SHFL.IDX PT, R3, R4, 0x7, 0x181f ;  /* 0x00f81f0004037f89 */ /* 0x0000a400000e0000 */
.L_x_3586:
[----:B------:R-:W-:Y:S01]  /*12df0*/  VIADD R0, R0, 0x70 ;  /* 0x0000007000007836 */ /* 0x000fe20000000000 */
[----:B------:R-:W-:Y:S04]  /*12e00*/  BSSY B0, `(.L_x_3466) ;  /* 0x000000f000007945 */ /* 0x000fe80003800000 */
[----:B------:R-:W-:-:S13]  /*12e10*/  ISETP.GE.AND P3, PT, R0, R2, PT ;  /* 0x000000020000720c */ /* 0x000fda0003f66270 */
[----:B------:R-:W-:Y:S05]  /*12e20*/  @P3 BRA `(.L_x_3467) ;  /* 0x0000000000303947 */ /* 0x000fea0003800000 */
[----:B0-----:R-:W0:Y:S01]  /*12e30*/  S2R R4, SR_TID.X ;  /* 0x0000000000047919 */ /* 0x001e220000002100 */
[----:B------:R-:W-:Y:S01]  /*12e40*/  ULDC.64 UR4, c[0x0][0x208] ;  /* 0x0000820000047ab9 */ /* 0x000fe20000000a00 */
[----:B0-----:R-:W-:-:S05]  /*12e50*/  IMAD.SHL.U32 R4, R4, 0x8, RZ ;  /* 0x0000000804047824 */ /* 0x001fca00078e00ff */
[----:B------:R-:W-:-:S04]  /*12e60*/  LOP3.LUT R4, R4, 0x38, RZ, 0xc0, !PT ;  /* 0x0000003804047812 */ /* 0x000fc800078ec0ff */
[----:B--2---:R-:W-:-:S05]  /*12e70*/  LEA R2, P3, R4, R3, 0x1 ;  /* 0x0000000304027211 */ /* 0x004fca00078608ff */
[----:B-1----:R-:W-:-:S05]  /*12e80*/  IMAD.X R3, RZ, RZ, R5, P3 ;  /* 0x000000ffff037224 */ /* 0x002fca00018e0605 */
[----:B------:R-:W-:Y:S01]  /*12e90*/  @!PT LDS RZ, [RZ] ;  /* 0x00000000fffff984 */ /* 0x000fe20000000800 */
[----:B------:R-:W-:Y:S01]  /*12ea0*/  @!PT LDS RZ, [RZ] ;  /* 0x00000000fffff984 */ /* 0x000fe20000000800 */
[----:B------:R-:W-:Y:S01]  /*12eb0*/  @!PT LDS RZ, [RZ] ;  /* 0x00000000fffff984 */ /* 0x000fe20000000800 */
[----:B------:R3:W-:Y:S04]  /*12ec0*/  LDGSTS.E.BYPASS.LTC128B.128 [R10+0x18c00], desc[UR4][R2.64], !P2 ;  /* 0x18c00000020a7fae */ /* 0x0007e8000d101d44 */
[----:B------:R3:W-:Y:S04]  /*12ed0*/  LDGSTS.E.BYPASS.LTC128B.128 [R10+0x1cc00], desc[UR4][R2.64+0x80], !P1 ;  /* 0x1cc00080020a7fae */ /* 0x0007e8000c901d44 */
[----:B------:R3:W-:Y:S02]  /*12ee0*/  LDGSTS.E.BYPASS.LTC128B.128 [R10+0x20c00], desc[UR4][R2.64+0x100], !P0 ;  /* 0x20c00100020a7fae */ /* 0x0007e4000c101d44 */
.L_x_3467:
[----:B------:R-:W-:Y:S05]  /*12ef0*/  BSYNC B0 ;  /* 0x0000000000007941 */ /* 0x000fea0003800000 */
.L_x_3466:
[----:B------:R-:W-:Y:S01]  /*12f00*/  NOP ;  /* 0x0000000000007918 */ /* 0x000fe20000000000 */
[----:B------:R-:W-:Y:S01]  /*12f10*/  PLOP3.LUT P0, PT, PT, PT, PT, 0x80, 0x0 ;  /* 0x000000000000781c */ /* 0x000fe20003f0f070 */
[----:B0-----:R-:W-:-:S12]  /*12f20*/  VIADD R6, R18, 0x36800 ;  /* 0x0003680012067836 */ /* 0x001fd80000000000 */
.L_x_3468:
        /* <DEDUP_REMOVED lines=18> */
.L_x_3587:
[----:B------:R-:W-:Y:S05]  /*13050*/  BSYNC B0 ;  /* 0x0000000000007941 */ /* 0x000fea0003800000 */
.L_x_3469:
        /* <DEDUP_REMOVED lines=55> */
.L_x_3477:
[----:B------:R-:W-:Y:S01]  /*133d0*/  IMAD R3, R9, 0x8, R18 ;  /* 0x0000000809037824 */ /* 0x000fe200078e0212 */
[----:B------:R-:W-:Y:S01]  /*133e0*/  SHF.L.U32 R2, R13, 0x1f, RZ ;  /* 0x0000001f0d027819 */ /* 0x000fe200000006ff */
[----:B------:R-:W-:Y:S03]  /*133f0*/  BSSY B3, `(.L_x_3478) ;  /* 0x0000003000037945 */ /* 0x000fe60003800000 */
[----:B------:R-:W1:Y:S02]  /*13400*/  SYNCS.PHASECHK.TRANS64.TRYWAIT P0, [R3+URZ+0x36840], R2 ;  /* 0x03684002030075a7 */ /* 0x000e64000800017f */
[----:B-1----:R-:W-:Y:S05]  /*13410*/  @!P0 BRA `(.L_x_3479) ;  /* 0x0000004800288947 */ /* 0x002fea0003800000 */
.L_x_3588:
[----:B------:R-:W-:Y:S05]  /*13420*/  BSYNC B3 ;  /* 0x0000000000037941 */ /* 0x000fea0003800000 */
.L_x_3478:
[----:B------:R-:W2:Y:S01]  /*13430*/  S2R R7, SR_TID.X ;  /* 0x0000000000077919 */ /* 0x000ea20000002100 */
[----:B------:R-:W-:Y:S01]  /*13440*/  BSSY B3, `(.L_x_3480) ;  /* 0x000000b000037945 */ /* 0x000fe20003800000 */
[----:B--2---:R-:W-:-:S04]  /*13450*/  LOP3.LUT R7, R7, 0x7f, RZ, 0xc0, !PT ;  /* 0x0000007f07077812 */ /* 0x004fc800078ec0ff */
[----:B------:R-:W-:-:S13]  /*13460*/  ISETP.NE.AND P1, PT, R7, RZ, PT ;  /* 0x000000ff0700720c */ /* 0x000fda0003f25270 */
[----:B------:R-:W-:Y:S05]  /*13470*/  @P1 BRA `(.L_x_3481) ;  /* 0x00000000001c1947 */ /* 0x000fea0003800000 */
[----:B------:R-:W2:Y:S01]  /*13480*/  S2R R7, SR_TID.X ;  /* 0x0000000000077919 */ /* 0x000ea20000002100 */
[----:B-1----:R-:W-:-:S04]  /*13490*/  IMAD.MOV.U32 R2, RZ, RZ, 0xa800 ;  /* 0x0000a800ff027424 */ /* 0x002fc800078e00ff */
[----:B------:R3:W-:Y:S01]  /*134a0*/  SYNCS.ARRIVE.TRANS64 RZ, [R3+URZ+0x36830], R2 ;  /* 0x0368300203ff79a7 */ /* 0x0007e2000800003f */
[----:B--2---:R-:W-:-:S04]  /*134b0*/  LOP3.LUT R7, R7, 0x1f, RZ, 0xc0, !PT ;  /* 0x0000001f07077812 */ /* 0x004fc800078ec0ff */
[----:B------:R-:W-:-:S13]  /*134c0*/  ISETP.NE.AND P0, PT, R7, RZ, PT ;  /* 0x000000ff0700720c */ /* 0x000fda0003f05270 */
[----:B---3--:R-:W-:Y:S05]  /*134d0*/  @!P0 BRA `(.L_x_3481) ;  /* 0x0000000000048947 */ /* 0x008fea0003800000 */
[----:B------:R-:W-:Y:S01]  /*134e0*/  BPT.TRAP 0x1 ;  /* 0x000000040000795c */ /* 0x000fe20000300000 */
.L_x_3481:
[----:B------:R-:W-:Y:S05]  /*134f0*/  BSYNC B3 ;  /* 0x0000000000037941 */ /* 0x000fea0003800000 */
.L_x_3480:
        /* <DEDUP_REMOVED lines=12> */
.L_x_3482:
        /* <DEDUP_REMOVED lines=16> */
.L_x_3483:
        /* <DEDUP_REMOVED lines=16> */
.L_x_3484:
        /* <DEDUP_REMOVED lines=10> */
[----:B------:R-:W2:Y:S01]  /*13860*/  LDL.LU R7, [R1+0x14] ;  /* 0x0000140001077983 */ /* 0x000ea20000300800 */
[----:B------:R-:W-:Y:S01]  /*13870*/  IMAD R3, R19, 0x8, R6 ;  /* 0x0000000813037824 */ /* 0x000fe200078e0206 */
[----:B------:R-:W-:Y:S01]  /*13880*/  BSSY B3, `(.L_x_3485) ;  /* 0x0000004000037945 */ /* 0x000fe20003800000 */
[----:B--2---:R-:W-:-:S04]  /*13890*/  SHF.L.U32 R2, R7, 0x1f, RZ ;  /* 0x0000001f07027819 */ /* 0x004fc800000006ff */
[----:B------:R-:W1:Y:S02]  /*138a0*/  SYNCS.PHASECHK.TRANS64.TRYWAIT P0, [R3+URZ+0x60], R2 ;  /* 0x00006002030075a7 */ /* 0x000e64000800017f */
[----:B-1----:R-:W-:Y:S05]  /*138b0*/  @!P0 BRA `(.L_x_3486) ;  /* 0x0000004400148947 */ /* 0x002fea0003800000 */
.L_x_3589:
[----:B------:R-:W-:Y:S05]  /*138c0*/  BSYNC B3 ;  /* 0x0000000000037941 */ /* 0x000fea0003800000 */
.L_x_3485:
[----:B------:R-:W-:Y:S01]  /*138d0*/  BSSY B3, `(.L_x_3487) ;  /* 0x000000c000037945 */ /* 0x000fe20003800000 */
[----:B0-----:R-:W-:Y:S02]  /*138e0*/  IMAD.MOV.U32 R10, RZ, RZ, 0x0 ;  /* 0x00000000ff0a7424 */ /* 0x001fe400078e00ff */
[----:B------:R-:W-:Y:S01]  /*138f0*/  IMAD.MOV.U32 R11, RZ, RZ, 0x14f00000 ;  /* 0x14f00000ff0b7424 */ /* 0x000fe200078e00ff */
[----:B------:R-:W-:Y:S06]  /*13900*/  @P1 BRA `(.L_x_3488) ;  /* 0x0000000000201947 */ /* 0x000fec0003800000 */
[----:B------:R-:W0:Y:S01]  /*13910*/  S2R R7, SR_TID.X ;  /* 0x0000000000077919 */ /* 0x000e220000002100 */
[----:B-1----:R-:W-:Y:S02]  /*13920*/  IMAD R2, R19, 0x8, R18 ;  /* 0x0000000813027824 */ /* 0x002fe400078e0212 */
[----:B------:R-:W-:-:S04]  /*13930*/  IMAD.MOV.U32 R3, RZ, RZ, 0xa800 ;  /* 0x0000a800ff037424 */ /* 0x000fc800078e00ff */
[----:B------:R2:W-:Y:S01]  /*13940*/  SYNCS.ARRIVE.TRANS64 RZ, [R2+URZ+0x36850], R3 ;  /* 0x0368500302ff79a7 */ /* 0x0005e2000800003f */
[----:B0-----:R-:W-:-:S04]  /*13950*/  LOP3.LUT R7, R7, 0x1f, RZ, 0xc0, !PT ;  /* 0x0000001f07077812 */ /* 0x001fc800078ec0ff */
[----:B------:R-:W-:-:S13]  /*13960*/  ISETP.NE.AND P0, PT, R7, RZ, PT ;  /* 0x000000ff0700720c */ /* 0x000fda0003f05270 */
[----:B--2---:R-:W-:Y:S05]  /*13970*/  @!P0 BRA `(.L_x_3488) ;  /* 0x0000000000048947 */ /* 0x004fea0003800000 */
[----:B------:R-:W-:Y:S01]  /*13980*/  BPT.TRAP 0x1 ;  /* 0x000000040000795c */ /* 0x000fe20000300000 */
.L_x_3488:
[----:B------:R-:W-:Y:S05]  /*13990*/  BSYNC B3 ;  /* 0x0000000000037941 */ /* 0x000fea0003800000 */
.L_x_3487:
[----:B------:R-:W2:Y:S04]  /*139a0*/  LDL R8, [R1+0x18] ;  /* 0x0000180001087983 */ /* 0x000ea80000100800 */
[----:B------:R-:W2:Y:S01]  /*139b0*/  LDL.LU R7, [R1+0x8] ;  /* 0x0000080001077983 */ /* 0x000ea20000300800 */
[----:B------:R-:W-:Y:S01]  /*139c0*/  R2UR UR10, R14 ;  /* 0x000000000e0a72ca */ /* 0x000fe200000e0000 */
[C-C-:B-1----:R-:W-:Y:S01]  /*139d0*/  IMAD R3, R19.reuse, 0x8, R18.reuse ;  /* 0x0000000813037824 */ /* 0x142fe200078e0212 */
        /* <DEDUP_REMOVED lines=9> */
.L_x_3489:
        /* <DEDUP_REMOVED lines=15> */
.L_x_3490:
        /* <DEDUP_REMOVED lines=15> */
.L_x_3491:
        /* <DEDUP_REMOVED lines=12> */
.L_x_3476:
[----:B------:R-:W-:Y:S05]  /*13d10*/  BSYNC B1 ;  /* 0x0000000000017941 */ /* 0x000fea0003800000 */
.L_x_3475:
[----:B0-----:R-:W2:Y:S01]  /*13d20*/  LDL.LU R0, [R1+0x38] ;  /* 0x0000380001007983 */ /* 0x001ea20000300800 */
[----:B------:R-:W-:-:S03]  /*13d30*/  IMAD.MOV.U32 R19, RZ, RZ, R9 ;  /* 0x000000ffff137224 */ /* 0x000fc600078e0009 */
[----:B------:R0:W-:Y:S02]  /*13d40*/  STL [R1+0x14], R13 ;  /* 0x0000140d01007387 */ /* 0x0001e40000100800 */
[----:B0-2---:R-:W-:-:S07]  /*13d50*/  VIADD R0, R0, 0xfffffffd ;  /* 0xfffffffd00007836 */ /* 0x005fce0000000000 */
.L_x_3474:
[----:B------:R-:W-:Y:S05]  /*13d60*/  BSYNC B2 ;  /* 0x0000000000027941 */ /* 0x000fea0003800000 */
.L_x_3473:
[----:B------:R-:W-:Y:S01]  /*13d70*/  VIADD R12, R12, 0xfffffffe ;  /* 0xfffffffe0c0c7836 */ /* 0x000fe20000000000 */
[----:B------:R-:W-:-:S04]  /*13d80*/  LOP3.LUT R4, RZ, R4, RZ, 0x33, !PT ;  /* 0x00000004ff047212 */ /* 0x000fc800078e33ff */
[----:B------:R-:W-:-:S13]  /*13d90*/  ISETP.NE.AND P0, PT, R12, R4, PT ;  /* 0x000000040c00720c */ /* 0x000fda0003f05270 */
[----:B------:R-:W-:Y:S05]  /*13da0*/  @!P0 BRA `(.L_x_3472) ;  /* 0x0000001400cc8947 */ /* 0x000fea0003800000 */
[----:B------:R-:W-:-:S07]  /*13db0*/  IMAD.MOV.U32 R9, RZ, RZ, R17 ;  /* 0x000000ffff097224 */ /* 0x000fce00078e0011 */
.L_x_3526:
        /* <DEDUP_REMOVED lines=36> */
.L_x_3494:
[----:B------:R-:W-:Y:S01]  /*14000*/  IMAD R3, R4, 0x8, R18 ;  /* 0x0000000804037824 */ /* 0x000fe200078e0212 */
[----:B------:R-:W-:Y:S01]  /*14010*/  SHF.L.U32 R2, R5, 0x1f, RZ ;  /* 0x0000001f05027819 */ /* 0x000fe200000006ff */
[----:B------:R-:W-:Y:S03]  /*14020*/  BSSY B2, `(.L_x_3495) ;  /* 0x0000003000027945 */ /* 0x000fe60003800000 */
[----:B------:R-:W1:Y:S02]  /*14030*/  SYNCS.PHASECHK.TRANS64.TRYWAIT P0, [R3+URZ+0x36840], R2 ;  /* 0x03684002030075a7 */ /* 0x000e64000800017f */
[----:B-1----:R-:W-:Y:S05]  /*14040*/  @!P0 BRA `(.L_x_3496) ;  /* 0x0000003c00448947 */ /* 0x002fea0003800000 */
.L_x_3590:
[----:B------:R-:W-:Y:S05]  /*14050*/  BSYNC B2 ;  /* 0x0000000000027941 */ /* 0x000fea0003800000 */
.L_x_3495:
        /* <DEDUP_REMOVED lines=12> */
.L_x_3498:
[----:B------:R-:W-:Y:S05]  /*14120*/  BSYNC B2 ;  /* 0x0000000000027941 */ /* 0x000fea0003800000 */
.L_x_3497:
        /* <DEDUP_REMOVED lines=12> */
.L_x_3499:
        /* <DEDUP_REMOVED lines=16> */
.L_x_3500:
        /* <DEDUP_REMOVED lines=16> */
.L_x_3501:
        /* <DEDUP_REMOVED lines=16> */
.L_x_3591:
[----:B------:R-:W-:Y:S05]  /*144f0*/  BSYNC B2 ;  /* 0x0000000000027941 */ /* 0x000fea0003800000 */
.L_x_3502:
        /* <DEDUP_REMOVED lines=11> */
.L_x_3505:
[----:B------:R-:W-:Y:S05]  /*145b0*/  BSYNC B2 ;  /* 0x0000000000027941 */ /* 0x000fea0003800000 */
.L_x_3504:
        /* <DEDUP_REMOVED lines=12> */
.L_x_3506:
        /* <DEDUP_REMOVED lines=15> */
.L_x_3507:
        /* <DEDUP_REMOVED lines=15> */
.L_x_3508:
        /* <DEDUP_REMOVED lines=12> */
.L_x_3493:
[----:B------:R-:W-:Y:S05]  /*14920*/  BSYNC B1 ;  /* 0x0000000000017941 */ /* 0x000fea0003800000 */
.L_x_3492:
        /* <DEDUP_REMOVED lines=36> */
.L_x_3511:
[----:B------:R-:W-:Y:S01]  /*14b70*/  IMAD R2, R19, 0x8, R18 ;  /* 0x0000000813027824 */ /* 0x000fe200078e0212 */
[----:B------:R-:W-:Y:S01]  /*14b80*/  SHF.L.U32 R3, R12, 0x1f, RZ ;  /* 0x0000001f0c037819 */ /* 0x000fe200000006ff */
[----:B------:R-:W-:Y:S03]  /*14b90*/  BSSY B2, `(.L_x_3512) ;  /* 0x0000003000027945 */ /* 0x000fe60003800000 */
[----:B------:R-:W2:Y:S02]  /*14ba0*/  SYNCS.PHASECHK.TRANS64.TRYWAIT P0, [R2+URZ+0x36840], R3 ;  /* 0x03684003020075a7 */ /* 0x000ea4000800017f */
[----:B--2---:R-:W-:Y:S05]  /*14bb0*/  @!P0 BRA `(.L_x_3513) ;  /* 0x0000003000908947 */ /* 0x004fea0003800000 */
.L_x_3592:
[----:B------:R-:W-:Y:S05]  /*14bc0*/  BSYNC B2 ;  /* 0x0000000000027941 */ /* 0x000fea0003800000 */
.L_x_3512:
        /* <DEDUP_REMOVED lines=12> */
.L_x_3515:
[----:B------:R-:W-:Y:S05]  /*14c90*/  BSYNC B2 ;  /* 0x0000000000027941 */ /* 0x000fea0003800000 */
.L_x_3514:
        /* <DEDUP_REMOVED lines=13> */
.L_x_3516:
        /* <DEDUP_REMOVED lines=16> */
.L_x_3517:
        /* <DEDUP_REMOVED lines=16> */
.L_x_3518:
        /* <DEDUP_REMOVED lines=15> */
.L_x_3593:
[----:B------:R-:W-:Y:S05]  /*15060*/  BSYNC B2 ;  /* 0x0000000000027941 */ /* 0x000fea0003800000 */
.L_x_3519:
[----:B------:R-:W-:Y:S01]  /*15070*/  BSSY B2, `(.L_x_3521) ;  /* 0x000000b000027945 */ /* 0x000fe20003800000 */
[----:B------:R-:W-:Y:S02]  /*15080*/  IMAD.MOV.U32 R10, RZ, RZ, 0x0 ;  /* 0x00000000ff0a7424 */ /* 0x000fe400078e00ff */
[----:B------:R-:W-:Y:S01]  /*15090*/  IMAD.MOV.U32 R11, RZ, RZ, 0x14f00000 ;  /* 0x14f00000ff0b7424 */ /* 0x000fe200078e00ff */
[----:B------:R-:W-:Y:S06]  /*150a0*/  @P1 BRA `(.L_x_3522) ;  /* 0x00000000001c1947 */ /* 0x000fec0003800000 */
[----:B------:R-:W1:Y:S02]  /*150b0*/  S2R R3, SR_TID.X ;  /* 0x0000000000037919 */ /* 0x000e640000002100 */
[----:B-1----:R-:W-:Y:S01]  /*150c0*/  LOP3.LUT R15, R3, 0x1f, RZ, 0xc0, !PT ;  /* 0x0000001f030f7812 */ /* 0x002fe200078ec0ff */
[----:B------:R-:W-:-:S03]  /*150d0*/  IMAD.MOV.U32 R3, RZ, RZ, 0xa800 ;  /* 0x0000a800ff037424 */ /* 0x000fc600078e00ff */
[----:B------:R-:W-:Y:S01]  /*150e0*/  ISETP.NE.AND P0, PT, R15, RZ, PT ;  /* 0x000000ff0f00720c */ /* 0x000fe20003f05270 */
[----:B------:R1:W-:-:S12]  /*150f0*/  SYNCS.ARRIVE.TRANS64 RZ, [R2+URZ+0x50], R3 ;  /* 0x0000500302ff79a7 */ /* 0x0003d8000800003f */
[----:B-1----:R-:W-:Y:S05]  /*15100*/  @!P0 BRA `(.L_x_3522) ;  /* 0x0000000000048947 */ /* 0x002fea0003800000 */
[----:B------:R-:W-:Y:S01]  /*15110*/  BPT.TRAP 0x1 ;  /* 0x000000040000795c */ /* 0x000fe20000300000 */
.L_x_3522:
[----:B------:R-:W-:Y:S05]  /*15120*/  BSYNC B2 ;  /* 0x0000000000027941 */ /* 0x000fea0003800000 */
.L_x_3521:
        /* <DEDUP_REMOVED lines=12> */
.L_x_3523:
        /* <DEDUP_REMOVED lines=15> */
.L_x_3524:
        /* <DEDUP_REMOVED lines=15> */
.L_x_3525:
        /* <DEDUP_REMOVED lines=12> */
.L_x_3510:
[----:B------:R-:W-:Y:S05]  /*15490*/  BSYNC B1 ;  /* 0x0000000000017941 */ /* 0x000fea0003800000 */
.L_x_3509:
[----:B------:R-:W2:Y:S01]  /*154a0*/  LDL R2, [R1+0x28] ;  /* 0x0000280001027983 */ /* 0x000ea20000100800 */
[----:B------:R-:W-:Y:S01]  /*154b0*/  VIADD R0, R0, 0xfffffffe ;  /* 0xfffffffe00007836 */ /* 0x000fe20000000000 */
[----:B--2---:R-:W-:-:S13]  /*154c0*/  ISETP.GT.AND P0, PT, R7, R2, PT ;  /* 0x000000020700720c */ /* 0x004fda0003f04270 */
[----:B------:R-:W-:Y:S05]  /*154d0*/  @P0 BRA `(.L_x_3526) ;  /* 0xffffffe800380947 */ /* 0x000fea000383ffff */
.L_x_3472:
[----:B------:R-:W-:Y:S05]  /*154e0*/  BSYNC B0 ;  /* 0x0000000000007941 */ /* 0x000fea0003800000 */
.L_x_3471:
        /* <DEDUP_REMOVED lines=19> */
.L_x_3528:
[----:B------:R-:W-:Y:S05]  /*15620*/  BSYNC B0 ;  /* 0x0000000000007941 */ /* 0x000fea0003800000 */
.L_x_3527:
        /* <DEDUP_REMOVED lines=11> */
.L_x_3594:
[----:B------:R-:W-:Y:S05]  /*156e0*/  BSYNC B1 ;  /* 0x0000000000017941 */ /* 0x000fea0003800000 */
.L_x_3531:
        /* <DEDUP_REMOVED lines=9> */
.L_x_3534:
[----:B------:R-:W-:Y:S05]  /*15780*/  BSYNC B1 ;  /* 0x0000000000017941 */ /* 0x000fea0003800000 */
.L_x_3533:
        /* <DEDUP_REMOVED lines=12> */
.L_x_3535:
        /* <DEDUP_REMOVED lines=15> */
.L_x_3536:
        /* <DEDUP_REMOVED lines=15> */
.L_x_3537:
        /* <DEDUP_REMOVED lines=10> */
.L_x_3530:
[----:B------:R-:W-:Y:S05]  /*15ad0*/  BSYNC B0 ;  /* 0x0000000000007941 */ /* 0x000fea0003800000 */
.L_x_3529:
[----:B------:R-:W2:Y:S01]  /*15ae0*/  LDL.LU R4, [R1+0x14] ;  /* 0x0000140001047983 */ /* 0x000ea20000300800 */
[----:B------:R-:W-:-:S05]  /*15af0*/  VIADD R19, R19, 0x1 ;  /* 0x0000000113137836 */ /* 0x000fca0000000000 */
[----:B------:R-:W-:-:S04]  /*15b00*/  ISETP.NE.AND P0, PT, R19, 0x2, PT ;  /* 0x000000021300780c */ /* 0x000fc80003f05270 */
[----:B------:R-:W-:Y:S02]  /*15b10*/  SEL R0, RZ, 0x1, P0 ;  /* 0x00000001ff007807 */ /* 0x000fe40000000000 */
[----:B------:R-:W-:Y:S02]  /*15b20*/  SEL R19, R19, RZ, P0 ;  /* 0x000000ff13137207 */ /* 0x000fe40000000000 */
[----:B--2---:R-:W-:-:S05]  /*15b30*/  LOP3.LUT R4, R4, R0, RZ, 0x3c, !PT ;  /* 0x0000000004047212 */ /* 0x004fca00078e3cff */
[----:B------:R2:W-:Y:S02]  /*15b40*/  STL [R1+0x14], R4 ;  /* 0x0000140401007387 */ /* 0x0005e40000100800 */
.L_x_3451:
[----:B------:R-:W-:Y:S05]  /*15b50*/  BSYNC B7 ;  /* 0x0000000000077941 */ /* 0x000fea0003800000 */
.L_x_3449:
        /* <DEDUP_REMOVED lines=14> */
.L_x_3538:
[----:B------:R-:W3:Y:S01]  /*15c40*/  S2R R0, SR_TID.X ;  /* 0x0000000000007919 */ /* 0x000ee20000002100 */
[----:B------:R-:W-:Y:S01]  /*15c50*/  UMOV UR4, 0xffffffff ;  /* 0xffffffff00047882 */ /* 0x000fe20000000000 */
[----:B---3--:R-:W-:-:S04]  /*15c60*/  LOP3.LUT R16, R0, 0x1f, RZ, 0xc0, !PT ;  /* 0x0000001f00107812 */ /* 0x008fc800078ec0ff */
[----:B------:R-:W-:Y:S01]  /*15c70*/  ISETP.NE.AND P0, PT, R16, 0x1f, PT ;  /* 0x0000001f1000780c */ /* 0x000fe20003f05270 */
[----:B------:R-:W-:-:S12]  /*15c80*/  BRA.DIV UR4, `(.L_x_3540) ;  /* 0x0000002204987947 */ /* 0x000fd8000b800000 */
[----:B------:R-:W0:Y:S01]  /*15c90*/  LDL.LU R3, [R1] ;  /* 0x0000000001037983 */ /* 0x000e220000300800 */
[----:B------:R-:W-:-:S03]  /*15ca0*/  ULDC UR4, c[0x0][0xc3c] ;  /* 0x00030f0000047ab9 */ /* 0x000fc60000000800 */
[----:B-1----:R-:W3:Y:S01]  /*15cb0*/  LDL R5, [R1+0xc] ;  /* 0x00000c0001057983 */ /* 0x002ee20000100800 */
[----:B------:R-:W-:Y:S01]  /*15cc0*/  ULDC.64 UR6, c[0x0][0x208] ;  /* 0x0000820000067ab9 */ /* 0x000fe20000000a00 */
[----:B0-----:R-:W-:Y:S02]  /*15cd0*/  IMAD.MOV.U32 R10, RZ, RZ, R3 ;  /* 0x000000ffff0a7224 */ /* 0x001fe400078e0003 */
[----:B---3--:R-:W-:-:S05]  /*15ce0*/  IMAD.IADD R0, R5, 0x1, R16 ;  /* 0x0000000105007824 */ /* 0x008fca00078e0210 */
[----:B------:R-:W-:-:S13]  /*15cf0*/  ISETP.GE.OR P1, PT, R0, UR4, !P0 ;  /* 0x0000000400007c0c */ /* 0x000fda000c726670 */
[----:B------:R-:W0:Y:S08]  /*15d00*/  @!P1 LDC.64 R2, c[0x0][0xc80] ;  /* 0x00032000ff029b82 */ /* 0x000e300000000a00 */
[----:B--2---:R-:W1:Y:S01]  /*15d10*/  @!P1 LDC.64 R4, c[0x0][0xc78] ;  /* 0x00031e00ff049b82 */ /* 0x004e620000000a00 */
[----:B0-----:R-:W-:-:S05]  /*15d20*/  @!P1 IMAD.WIDE R2, R0, 0x4, R2 ;  /* 0x0000000400029825 */ /* 0x001fca00078e0202 */
[----:B------:R1:W2:Y:S02]  /*15d30*/  @!P1 LDG.E R7, desc[UR6][R2.64] ;  /* 0x0000000602079981 */ /* 0x0002a4000c1e1900 */
[----:B-1----:R-:W-:-:S06]  /*15d40*/  @!P1 IMAD.WIDE R2, R0, 0x4, R4 ;  /* 0x0000000400029825 */ /* 0x002fcc00078e0204 */
[----:B------:R-:W3:Y:S01]  /*15d50*/  @!P1 LDG.E R2, desc[UR6][R2.64] ;  /* 0x0000000602029981 */ /* 0x000ee2000c1e1900 */
        /* <DEDUP_REMOVED lines=29> */
.L_x_3604:
[----:B------:R-:W-:Y:S02]  /*15f30*/  ULDC UR4, c[0x0][0xc38] ;  /* 0x00030e0000047ab9 */ /* 0x000fe40000000800 */
[----:B------:R-:W-:-:S04]  /*15f40*/  IMAD.U32 R3, RZ, RZ, UR4 ;  /* 0x00000004ff037e24 */ /* 0x000fc8000f8e00ff */
[----:B-1----:R-:W-:-:S04]  /*15f50*/  IMAD R9, R9, R3, RZ ;  /* 0x0000000309097224 */ /* 0x002fc800078e02ff */
[----:B------:R-:W-:-:S05]  /*15f60*/  IMAD.IADD R5, R8, 0x1, R9 ;  /* 0x0000000108057824 */ /* 0x000fca00078e0209 */
[----:B------:R-:W-:-:S13]  /*15f70*/  ISETP.GT.AND P6, PT, R5, R0, PT ;  /* 0x000000000500720c */ /* 0x000fda0003fc4270 */
[----:B------:R-:W-:Y:S05]  /*15f80*/  @P6 BRA `(.L_x_3541) ;  /* 0x0000000000b06947 */ /* 0x000fea0003800000 */
.L_x_3544:
        /* <DEDUP_REMOVED lines=38> */
.L_x_3612:
[----:B------:R-:W-:Y:S02]  /*161f0*/  ULDC UR4, c[0x0][0xc38] ;  /* 0x00030e0000047ab9 */ /* 0x000fe40000000800 */
[----:B------:R-:W-:-:S04]  /*16200*/  IMAD.U32 R3, RZ, RZ, UR4 ;  /* 0x00000004ff037e24 */ /* 0x000fc8000f8e00ff */
[----:B-1----:R-:W-:-:S04]  /*16210*/  IMAD R9, R9, R3, RZ ;  /* 0x0000000309097224 */ /* 0x002fc800078e02ff */
[----:B------:R-:W-:-:S05]  /*16220*/  IMAD.IADD R5, R9, 0x1, R5 ;  /* 0x0000000109057824 */ /* 0x000fca00078e0205 */
[----:B------:R-:W-:-:S13]  /*16230*/  ISETP.GT.AND P6, PT, R5, R0, PT ;  /* 0x000000000500720c */ /* 0x000fda0003fc4270 */
[----:B------:R-:W-:Y:S05]  /*16240*/  @!P6 BRA `(.L_x_3544) ;  /* 0xfffffffc0050e947 */ /* 0x000fea000383ffff */
.L_x_3541:
[----:B------:R-:W-:Y:S01]  /*16250*/  IMAD.IADD R9, R5, 0x1, -R9 ;  /* 0x0000000105097824 */ /* 0x000fe200078e0a09 */
[----:B------:R-:W-:-:S03]  /*16260*/  UMOV UR4, 0xffffffff ;  /* 0xffffffff00047882 */ /* 0x000fc60000000000 */
[----:B------:R-:W-:-:S05]  /*16270*/  IMAD R5, R2, R3, R9 ;  /* 0x0000000302057224 */ /* 0x000fca00078e0209 */
[----:B------:R-:W-:Y:S01]  /*16280*/  ISETP.GT.AND P6, PT, R5, R0, PT ;  /* 0x000000000500720c */ /* 0x000fe20003fc4270 */
[----:B------:R-:W-:-:S12]  /*16290*/  BRA.DIV UR4, `(.L_x_3545) ;  /* 0x0000002604507947 */ /* 0x000fd8000b800000 */
[----:B------:R-:W-:-:S04]  /*162a0*/  VOTE.ANY R8, PT, !P6 ;  /* 0x0000000000087806 */ /* 0x000fc800070e0100 */
[----:B------:R-:W1:Y:S02]  /*162b0*/  POPC R5, R8 ;  /* 0x0000000800057309 */ /* 0x000e640000000000 */
[----:B-1----:R1:W2:Y:S04]  /*162c0*/  SHFL.IDX PT, R6, R6, R5, 0x1f ;  /* 0x00001f0506067589 */ /* 0x0022a800000e0000 */
[----:B------:R1:W3:Y:S02]  /*162d0*/  SHFL.IDX PT, R7, R7, R5, 0x1f ;  /* 0x00001f0507077589 */ /* 0x0002e400000e0000 */
.L_x_3617:
[----:B------:R-:W-:-:S13]  /*162e0*/  ISETP.NE.AND P0, PT, R8, RZ, PT ;  /* 0x000000ff0800720c */ /* 0x000fda0003f05270 */
[----:B------:R-:W-:Y:S05]  /*162f0*/  @!P0 BRA `(.L_x_3546) ;  /* 0x0000000000148947 */ /* 0x000fea0003800000 */
[----:B------:R-:W-:Y:S01]  /*16300*/  UMOV UR4, 0xffffffff ;  /* 0xffffffff00047882 */ /* 0x000fe20000000000 */
[----:B------:R-:W-:Y:S02]  /*16310*/  VIADD R12, R5, 0xffffffff ;  /* 0xffffffff050c7836 */ /* 0x000fe40000000000 */
[----:B------:R-:W-:Y:S05]  /*16320*/  BRA.DIV UR4, `(.L_x_3547) ;  /* 0x0000002604887947 */ /* 0x000fea000b800000 */
[----:B0-----:R0:W4:Y:S02]  /*16330*/  SHFL.IDX PT, R2, R2, R12, 0x1f ;  /* 0x00001f0c02027589 */ /* 0x00112400000e0000 */
.L_x_3620:
[----:B----4-:R-:W-:-:S07]  /*16340*/  IMAD.MOV.U32 R4, RZ, RZ, R2 ;  /* 0x000000ffff047224 */ /* 0x010fce00078e0002 */
.L_x_3546:
[----:B------:R-:W4:Y:S01]  /*16350*/  LDL.LU R10, [R1+0xc] ;  /* 0x00000c00010a7983 */ /* 0x000f220000300800 */
[----:B------:R-:W-:Y:S01]  /*16360*/  IMAD R9, R4, R3, R9 ;  /* 0x0000000304097224 */ /* 0x000fe200078e0209 */
[----:B--2---:R-:W-:-:S03]  /*16370*/  IABS R4, R6 ;  /* 0x0000000600047213 */ /* 0x004fc60000000000 */
[----:B------:R-:W-:Y:S01]  /*16380*/  IMAD.IADD R0, R0, 0x1, -R9 ;  /* 0x0000000100007824 */ /* 0x000fe200078e0a09 */
[----:B0-----:R-:W0:Y:S01]  /*16390*/  I2F.RP R2, R4 ;  /* 0x0000000400027306 */ /* 0x001e220000209400 */
[----:B------:R2:W-:Y:S02]  /*163a0*/  STL [R1], R9 ;  /* 0x0000000901007387 */ /* 0x0005e40000100800 */
[----:B--2---:R-:W-:-:S05]  /*163b0*/  IABS R9, R6 ;  /* 0x0000000600097213 */ /* 0x004fca0000000000 */
[----:B0-----:R-:W0:Y:S01]  /*163c0*/  MUFU.RCP R2, R2 ;  /* 0x0000000200027308 */ /* 0x001e220000001000 */
[----:B------:R-:W-:Y:S02]  /*163d0*/  IMAD.MOV R9, RZ, RZ, -R9 ;  /* 0x000000ffff097224 */ /* 0x000fe400078e0a09 */
[----:B0-----:R-:W-:-:S05]  /*163e0*/  VIADD R2, R2, 0xffffffe ;  /* 0x0ffffffe02027836 */ /* 0x001fca0000000000 */
[----:B------:R-:W0:Y:S02]  /*163f0*/  F2I.FTZ.U32.TRUNC.NTZ R3, R2 ;  /* 0x0000000200037305 */ /* 0x000e24000021f000 */
[----:B0-----:R-:W-:-:S04]  /*16400*/  IMAD.MOV R2, RZ, RZ, -R3 ;  /* 0x000000ffff027224 */ /* 0x001fc800078e0a03 */
        /* <DEDUP_REMOVED lines=11> */
[----:B---3--:R-:W-:-:S04]  /*164c0*/  IABS R4, R7 ;  /* 0x0000000700047213 */ /* 0x008fc80000000000 */
        /* <DEDUP_REMOVED lines=35> */
[----:B----4-:R-:W-:-:S05]  /*16700*/  IMAD.IADD R10, R5, 0x1, R10 ;  /* 0x00000001050a7824 */ /* 0x010fca00078e020a */
[----:B------:R0:W-:Y:S04]  /*16710*/  STL [R1+0xc], R10 ;  /* 0x00000c0a01007387 */ /* 0x0001e80000100800 */
[----:B------:R0:W-:Y:S01]  /*16720*/  STL [R1+0x4], R4 ;  /* 0x0000040401007387 */ /* 0x0001e20000100800 */
[----:B------:R-:W-:Y:S05]  /*16730*/  BRA `(.L_x_3548) ;  /* 0x0000000000287947 */ /* 0x000fea0003800000 */
.L_x_3542:
        /* <DEDUP_REMOVED lines=10> */
.L_x_3548:
[----:B-1----:R-:W2:Y:S04]  /*167e0*/  LDL R3, [R1+0x8] ;  /* 0x0000080001037983 */ /* 0x002ea80000100800 */
[----:B------:R-:W3:Y:S04]  /*167f0*/  LDL R2, [R1+0xc] ;  /* 0x00000c0001027983 */ /* 0x000ee80000100800 */
[----:B0-----:R-:W4:Y:S04]  /*16800*/  LDL R4, [R1] ;  /* 0x0000000001047983 */ /* 0x001f280000100800 */
[----:B------:R-:W4:Y:S01]  /*16810*/  LDL R5, [R1+0x4] ;  /* 0x0000040001057983 */ /* 0x000f220000100800 */
[----:B------:R-:W-:Y:S05]  /*16820*/  WARPSYNC.ALL ;  /* 0x0000000000007948 */ /* 0x000fea0003800000 */
[----:B------:R-:W0:Y:S02]  /*16830*/  S2R R0, SR_TID.X ;  /* 0x0000000000007919 */ /* 0x000e240000002100 */
[----:B0-----:R-:W-:Y:S01]  /*16840*/  LOP3.LUT R0, R0, 0x1f, RZ, 0xc0, !PT ;  /* 0x0000001f00007812 */ /* 0x001fe200078ec0ff */
[----:B------:R-:W-:Y:S03]  /*16850*/  BAR.SYNC.DEFER_BLOCKING 0x4, 0x180 ;  /* 0x0106000000007b1d */ /* 0x000fe60000010000 */
[----:B------:R-:W-:-:S13]  /*16860*/  ISETP.NE.AND P0, PT, R0, RZ, PT ;  /* 0x000000ff0000720c */ /* 0x000fda0003f05270 */
[----:B------:R-:W-:Y:S01]  /*16870*/  @!P0 MOV R0, 0x400 ;  /* 0x0000040000008802 */ /* 0x000fe20000000f00 */
[----:B--2---:R-:W-:Y:S02]  /*16880*/  IMAD.MOV.U32 R6, RZ, RZ, R3 ;  /* 0x000000ffff067224 */ /* 0x004fe400078e0003 */
[----:B------:R-:W0:Y:S01]  /*16890*/  @!P0 S2R R3, SR_CgaCtaId ;  /* 0x0000000000038919 */ /* 0x000e220000008800 */
[----:B---3--:R-:W-:Y:S01]  /*168a0*/  IMAD.MOV.U32 R7, RZ, RZ, R2 ;  /* 0x000000ffff077224 */ /* 0x008fe200078e0002 */
[----:B0-----:R-:W-:-:S05]  /*168b0*/  @!P0 LEA R18, R3, R0, 0x18 ;  /* 0x0000000003128211 */ /* 0x001fca00078ec0ff */
[----:B----4-:R0:W-:Y:S01]  /*168c0*/  @!P0 STS.128 [R18+0x368d0], R4 ;  /* 0x0368d00412008388 */ /* 0x0101e20000000c00 */
[----:B------:R-:W-:Y:S06]  /*168d0*/  BAR.ARV 0x5, 0x180 ;  /* 0x0146000000007b1d */ /* 0x000fec0000002000 */
.L_x_3539:
[----:B------:R-:W2:Y:S01]  /*168e0*/  LDL R0, [R1+0xc] ;  /* 0x00000c0001007983 */ /* 0x000ea20000100800 */
[----:B------:R-:W-:Y:S02]  /*168f0*/  ULDC UR4, c[0x0][0xc3c] ;  /* 0x00030f0000047ab9 */ /* 0x000fe40000000800 */
[----:B--2---:R-:W-:-:S13]  /*16900*/  ISETP.GE.AND P0, PT, R0, UR4, PT ;  /* 0x0000000400007c0c */ /* 0x004fda000bf06270 */
[----:B------:R-:W-:Y:S05]  /*16910*/  @!P0 BRA `(.L_x_3549) ;  /* 0xffffffa4003c8947 */ /* 0x000fea000383ffff */
[----:B------:R-:W-:Y:S05]  /*16920*/  BSYNC B8 ;  /* 0x0000000000087941 */ /* 0x000fea0003800000 */
.L_x_3443:
        /* <DEDUP_REMOVED lines=12> */
.L_x_3621:
[----:B------:R-:W-:Y:S05]  /*169f0*/  BSYNC B0 ;  /* 0x0000000000007941 */ /* 0x000fea0003800000 */
.L_x_3550:
[----:B------:R-:W-:-:S03]  /*16a00*/  UMOV UR4, 0xffffffff ;  /* 0xffffffff00047882 */ /* 0x000fc60000000000 */
[----:B------:R-:W-:Y:S05]  /*16a10*/  BRA.DIV UR4, `(.L_x_3552) ;  /* 0x0000002204087947 */ /* 0x000fea000b800000 */
[----:B------:R-:W1:Y:S02]  /*16a20*/  S2R R2, SR_TID.X ;  /* 0x0000000000027919 */ /* 0x000e640000002100 */
[----:B-1----:R-:W-:-:S04]  /*16a30*/  SHF.R.U32.HI R2, RZ, 0x5, R2 ;  /* 0x00000005ff027819 */ /* 0x002fc80000011602 */
[----:B------:R-:W-:-:S05]  /*16a40*/  LOP3.LUT R2, R2, 0x3, RZ, 0xc0, !PT ;  /* 0x0000000302027812 */ /* 0x000fca00078ec0ff */
[----:B------:R1:W2:Y:S02]  /*16a50*/  SHFL.IDX PT, R14, R2, RZ, 0x1f ;  /* 0x00001fff020e7589 */ /* 0x0002a400000e0000 */
.L_x_3624:
[----:B--2---:R-:W-:Y:S01]  /*16a60*/  ISETP.NE.AND P0, PT, R14, RZ, PT ;  /* 0x000000ff0e00720c */ /* 0x004fe20003f05270 */
[----:B------:R-:W-:-:S12]  /*16a70*/  BSSY B0, `(.L_x_3553) ;  /* 0x0000027000007945 */ /* 0x000fd80003800000 */
[----:B------:R-:W-:Y:S05]  /*16a80*/  @P0 BRA `(.L_x_3554) ;  /* 0x0000000000940947 */ /* 0x000fea0003800000 */
[----:B------:R-:W-:-:S03]  /*16a90*/  UMOV UR4, 0xffffffff ;  /* 0xffffffff00047882 */ /* 0x000fc60000000000 */
[----:B------:R-:W-:Y:S05]  /*16aa0*/  BRA.DIV UR4, `(.L_x_3555) ;  /* 0x0000002204187947 */ /* 0x000fea000b800000 */
[----:B------:R-:W-:-:S13]  /*16ab0*/  ELECT P6, URZ, PT ;  /* 0x00000000003f782f */ /* 0x000fda00038c0000 */
.L_x_3627:
        /* <DEDUP_REMOVED lines=8> */
.L_x_3556:
        /* <DEDUP_REMOVED lines=13> */
.L_x_3628:
[----:B------:R-:W1:Y:S02]  /*16c10*/  SYNCS.PHASECHK.TRANS64.TRYWAIT P0, [R7+URZ], R2 ;  /* 0x00000002070075a7 */ /* 0x000e64000800017f */
[----:B-1----:R-:W-:Y:S05]  /*16c20*/  @!P0 BRA `(.L_x_3558) ;  /* 0x0000001c00ec8947 */ /* 0x002fea0003800000 */
.L_x_3629:
[----:B------:R-:W-:Y:S05]  /*16c30*/  @!P2 BRA `(.L_x_3559) ;  /* 0x000000000004a947 */ /* 0x000fea0003800000 */
[----:B------:R-:W-:Y:S01]  /*16c40*/  BPT.TRAP 0x1 ;  /* 0x000000040000795c */ /* 0x000fe20000300000 */
.L_x_3559:
[----:B------:R-:W-:-:S04]  /*16c50*/  VIADD R0, R0, 0x36860 ;  /* 0x0003686000007836 */ /* 0x000fc80000000000 */
[----:B------:R-:W-:-:S04]  /*16c60*/  IMAD R4, R19, 0x8, R0 ;  /* 0x0000000813047824 */ /* 0x000fc800078e0200 */
[----:B------:R-:W2:Y:S02]  /*16c70*/  SYNCS.PHASECHK.TRANS64.TRYWAIT P0, [R4+URZ], R5 ;  /* 0x00000005040075a7 */ /* 0x000ea4000800017f */
[----:B--2---:R-:W-:Y:S05]  /*16c80*/  @!P0 BRA `(.L_x_3560) ;  /* 0x0000001c00e88947 */ /* 0x004fea0003800000 */
.L_x_3630:
[----:B------:R-:W-:-:S07]  /*16c90*/  IMAD R3, R3, 0x8, R0 ;  /* 0x0000000803037824 */ /* 0x000fce00078e0200 */
.L_x_3561:
[----:B---3--:R3:W4:Y:S02]  /*16ca0*/  SYNCS.PHASECHK.TRANS64.TRYWAIT P0, [R3+URZ], R2 ;  /* 0x00000002030075a7 */ /* 0x008724000800017f */
[----:B----4-:R-:W-:Y:S05]  /*16cb0*/  @!P0 NANOSLEEP.SYNCS 0x989680 ;  /* 0x009896800000895d */ /* 0x010fea0003900000 */
[----:B------:R-:W4:Y:S02]  /*16cc0*/  @!P0 SYNCS.PHASECHK.TRANS64 P0, [R3+URZ], R2 ;  /* 0x00000002030085a7 */ /* 0x000f24000800007f */
[----:B----4-:R-:W-:Y:S05]  /*16cd0*/  @!P0 BRA `(.L_x_3561) ;  /* 0xfffffffc00f08947 */ /* 0x010fea000383ffff */
.L_x_3554:
[----:B------:R-:W-:Y:S05]  /*16ce0*/  BSYNC B0 ;  /* 0x0000000000007941 */ /* 0x000fea0003800000 */
.L_x_3553:
[----:B------:R-:W-:Y:S05]  /*16cf0*/  EXIT ;  /* 0x000000000000794d */ /* 0x000fea0003800000 */
.L_x_3394:
[----:B0-----:R0:W1:Y:S02]  /*16d00*/  SYNCS.PHASECHK.TRANS64.TRYWAIT P1, [R2+URZ+0x36800], R3 ;  /* 0x03680003020075a7 */ /* 0x001064000802017f */
[----:B-1----:R-:W-:Y:S05]  /*16d10*/  @!P1 NANOSLEEP.SYNCS 0x989680 ;  /* 0x009896800000995d */ /* 0x002fea0003900000 */
[----:B------:R-:W1:Y:S02]  /*16d20*/  @!P1 SYNCS.PHASECHK.TRANS64 P1, [R2+URZ+0x36800], R3 ;  /* 0x03680003020095a7 */ /* 0x000e64000802007f */
[----:B-1----:R-:W-:Y:S05]  /*16d30*/  @!P1 BRA `(.L_x_3394) ;  /* 0xfffffffc00f09947 */ /* 0x002fea000383ffff */
[----:B------:R-:W-:Y:S05]  /*16d40*/  BRA `(.L_x_3562) ;  /* 0xfffffeb0006c7947 */ /* 0x000fea000383ffff */
.L_x_3398:
[----:B-1----:R1:W2:Y:S02]  /*16d50*/  SYNCS.PHASECHK.TRANS64.TRYWAIT P2, [R0+URZ+0x36830], R3 ;  /* 0x03683003000075a7 */ /* 0x0022a4000804017f */
[----:B--2---:R-:W-:Y:S05]  /*16d60*/  @!P2 NANOSLEEP.SYNCS 0x989680 ;  /* 0x009896800000a95d */ /* 0x004fea0003900000 */
[----:B------:R-:W2:Y:S02]  /*16d70*/  @!P2 SYNCS.PHASECHK.TRANS64 P2, [R0+URZ+0x36830], R3 ;  /* 0x036830030000a5a7 */ /* 0x000ea4000804007f */
[----:B--2---:R-:W-:Y:S05]  /*16d80*/  @!P2 BRA `(.L_x_3398) ;  /* 0xfffffffc00f0a947 */ /* 0x004fea000383ffff */
[----:B------:R-:W-:Y:S05]  /*16d90*/  BRA `(.L_x_3397) ;  /* 0xfffffeb000907947 */ /* 0x000fea000383ffff */
.L_x_3403:
[----:B-1----:R-:W-:-:S04]  /*16da0*/  IMAD.U32 R8, RZ, RZ, UR61 ;  /* 0x0000003dff087e24 */ /* 0x002fc8000f8e00ff */
[----:B------:R1:W2:Y:S03]  /*16db0*/  SYNCS.PHASECHK.TRANS64.TRYWAIT P2, [R8+URZ+0x36830], R7 ;  /* 0x03683007080075a7 */ /* 0x0002a6000804017f */
[----:B--2---:R-:W-:Y:S05]  /*16dc0*/  @!P2 NANOSLEEP.SYNCS 0x989680 ;  /* 0x009896800000a95d */ /* 0x004fea0003900000 */
[----:B------:R-:W2:Y:S02]  /*16dd0*/  @!P2 SYNCS.PHASECHK.TRANS64 P2, [R8+URZ+0x36830], R7 ;  /* 0x036830070800a5a7 */ /* 0x000ea4000804007f */
[----:B--2---:R-:W-:Y:S05]  /*16de0*/  @!P2 BRA `(.L_x_3403) ;  /* 0xfffffffc00eca947 */ /* 0x004fea000383ffff */
[----:B------:R-:W-:Y:S05]  /*16df0*/  BRA `(.L_x_3402) ;  /* 0xfffffefc00787947 */ /* 0x000fea000383ffff */
.L_x_3407:
[----:B-1----:R-:W-:-:S04]  /*16e00*/  IMAD.U32 R6, RZ, RZ, UR7 ;  /* 0x00000007ff067e24 */ /* 0x002fc8000f8e00ff */
[----:B------:R1:W2:Y:S03]  /*16e10*/  SYNCS.PHASECHK.TRANS64.TRYWAIT P2, [R6+URZ+0x36850], R0 ;  /* 0x03685000060075a7 */ /* 0x0002a6000804017f */
[----:B--2---:R-:W-:Y:S05]  /*16e20*/  @!P2 NANOSLEEP.SYNCS 0x989680 ;  /* 0x009896800000a95d */ /* 0x004fea0003900000 */
[----:B------:R-:W2:Y:S02]  /*16e30*/  @!P2 SYNCS.PHASECHK.TRANS64 P2, [R6+URZ+0x36850], R0 ;  /* 0x036850000600a5a7 */ /* 0x000ea4000804007f */
[----:B--2---:R-:W-:Y:S05]  /*16e40*/  @!P2 BRA `(.L_x_3407) ;  /* 0xfffffffc00eca947 */ /* 0x004fea000383ffff */
[----:B------:R-:W-:Y:S05]  /*16e50*/  BRA `(.L_x_3406) ;  /* 0xffffff2400507947 */ /* 0x000fea000383ffff */
.L_x_3412:
[----:B-1----:R1:W2:Y:S02]  /*16e60*/  SYNCS.PHASECHK.TRANS64.TRYWAIT P0, [R15+URZ+0x36850], R0 ;  /* 0x036850000f0075a7 */ /* 0x0022a4000800017f */
[----:B--2---:R-:W-:Y:S05]  /*16e70*/  @!P0 NANOSLEEP.SYNCS 0x989680 ;  /* 0x009896800000895d */ /* 0x004fea0003900000 */
[----:B------:R-:W2:Y:S02]  /*16e80*/  @!P0 SYNCS.PHASECHK.TRANS64 P0, [R15+URZ+0x36850], R0 ;  /* 0x036850000f0085a7 */ /* 0x000ea4000800007f */
[----:B--2---:R-:W-:Y:S05]  /*16e90*/  @!P0 BRA `(.L_x_3412) ;  /* 0xfffffffc00f08947 */ /* 0x004fea000383ffff */
[----:B------:R-:W-:Y:S05]  /*16ea0*/  BRA `(.L_x_3411) ;  /* 0xffffff4400c87947 */ /* 0x000fea000383ffff */
.L_x_3457:
[----:B------:R-:W0:Y:S01]  /*16eb0*/  S2R R4, SR_TID.X ;  /* 0x0000000000047919 */ /* 0x000e220000002100 */
[----:B------:R-:W-:Y:S01]  /*16ec0*/  BSSY B0, `(.L_x_3563) ;  /* 0x000000a000007945 */ /* 0x000fe20003800000 */
[----:B------:R-:W-:Y:S02]  /*16ed0*/  IMAD.MOV.U32 R12, RZ, RZ, RZ ;  /* 0x000000ffff0c7224 */ /* 0x000fe400078e00ff */
[----:B--2---:R-:W-:Y:S02]  /*16ee0*/  IMAD.MOV.U32 R11, RZ, RZ, 0x1f ;  /* 0x0000001fff0b7424 */ /* 0x004fe400078e00ff */
[----:B------:R-:W-:Y:S01]  /*16ef0*/  IMAD.MOV.U32 R15, RZ, RZ, -0x1 ;  /* 0xffffffffff0f7424 */ /* 0x000fe200078e00ff */
[----:B0-----:R-:W-:-:S04]  /*16f00*/  SHF.R.U32.HI R4, RZ, 0x5, R4 ;  /* 0x00000005ff047819 */ /* 0x001fc80000011604 */
[----:B------:R-:W-:-:S05]  /*16f10*/  LOP3.LUT R4, R4, 0x3, RZ, 0xc0, !PT ;  /* 0x0000000304047812 */ /* 0x000fca00078ec0ff */
[----:B------:R-:W-:-:S07]  /*16f20*/  IMAD.MOV.U32 R13, RZ, RZ, R4 ;  /* 0x000000ffff0d7224 */ /* 0x000fce00078e0004 */
[----:B------:R-:W-:Y:S05]  /*16f30*/  WARPSYNC.COLLECTIVE R15, `(.L_x_3564) ;  /* 0x000000000f087348 */ /* 0x000fea0003c00000 */
[----:B------:R0:W1:Y:S02]  /*16f40*/  SHFL.IDX P6, R14, R13, R12, R11 ;  /* 0x0000000c0d0e7389 */ /* 0x00006400000c000b */
[----:B01----:R-:W-:Y:S01]  /*16f50*/  ENDCOLLECTIVE ;  /* 0x000000000000791b */ /* 0x003fe20003800000 */
.L_x_3564:
[----:B------:R-:W-:Y:S05]  /*16f60*/  BSYNC B0 ;  /* 0x0000000000007941 */ /* 0x000fea0003800000 */
.L_x_3563:
[----:B------:R-:W-:Y:S05]  /*16f70*/  BRA `(.L_x_3565) ;  /* 0xffffffac00647947 */ /* 0x000fea000383ffff */
.L_x_3459:
[----:B------:R-:W-:Y:S01]  /*16f80*/  BSSY B0, `(.L_x_3566) ;  /* 0x0000006000007945 */ /* 0x000fe20003800000 */
[----:B------:R-:W-:-:S07]  /*16f90*/  IMAD.MOV.U32 R15, RZ, RZ, -0x1 ;  /* 0xffffffffff0f7424 */ /* 0x000fce00078e00ff */
[----:B--23--:R-:W-:Y:S05]  /*16fa0*/  WARPSYNC.COLLECTIVE R15, `(.L_x_3567) ;  /* 0x000000000f0c7348 */ /* 0x00cfea0003c00000 */
[----:B------:R-:W-:Y:S02]  /*16fb0*/  ELECT P6, UR62, PT ;  /* 0x00000000003e782f */ /* 0x000fe400038c0000 */
[----:B------:R-:W-:Y:S01]  /*16fc0*/  MOV R14, UR62 ;  /* 0x0000003e000e7c02 */ /* 0x000fe20008000f00 */
[----:B--23--:R-:W-:Y:S10]  /*16fd0*/  ENDCOLLECTIVE ;  /* 0x000000000000791b */ /* 0x00cff40003800000 */
.L_x_3567:
[----:B------:R-:W-:Y:S05]  /*16fe0*/  BSYNC B0 ;  /* 0x0000000000007941 */ /* 0x000fea0003800000 */
.L_x_3566:
[----:B------:R-:W-:Y:S05]  /*16ff0*/  BRA `(.L_x_3568) ;  /* 0xffffffac00687947 */ /* 0x000fea000383ffff */
.L_x_3461:
[----:B0-----:R0:W1:Y:S02]  /*17000*/  SYNCS.PHASECHK.TRANS64.TRYWAIT P0, [R0+URZ+0x36840], R2 ;  /* 0x03684002000075a7 */ /* 0x001064000800017f */
[----:B-1----:R-:W-:Y:S05]  /*17010*/  @!P0 NANOSLEEP.SYNCS 0x989680 ;  /* 0x009896800000895d */ /* 0x002fea0003900000 */
[----:B------:R-:W1:Y:S02]  /*17020*/  @!P0 SYNCS.PHASECHK.TRANS64 P0, [R0+URZ+0x36840], R2 ;  /* 0x03684002000085a7 */ /* 0x000e64000800007f */
[----:B-1----:R-:W-:Y:S05]  /*17030*/  @!P0 BRA `(.L_x_3461) ;  /* 0xfffffffc00f08947 */ /* 0x002fea000383ffff */
[----:B------:R-:W-:Y:S05]  /*17040*/  BRA `(.L_x_3569) ;  /* 0xffffffac00cc7947 */ /* 0x000fea000383ffff */
.L_x_3465:
[----:B------:R0:W5:Y:S01]  /*17050*/  LDL.LU R9, [R1+0x44] ;  /* 0x0000440001097983 */ /* 0x0001620000300800 */
[----:B------:R-:W-:Y:S02]  /*17060*/  IMAD.MOV.U32 R13, RZ, RZ, R3 ;  /* 0x000000ffff0d7224 */ /* 0x000fe400078e0003 */
[----:B------:R-:W-:Y:S01]  /*17070*/  IMAD.MOV.U32 R12, RZ, RZ, RZ ;  /* 0x000000ffff0c7224 */ /* 0x000fe200078e00ff */
[----:B------:R-:W1:Y:S01]  /*17080*/  S2R R0, SR_TID.X ;  /* 0x0000000000007919 */ /* 0x000e620000002100 */
[----:B------:R-:W-:Y:S02]  /*17090*/  IMAD.MOV.U32 R11, RZ, RZ, 0x181f ;  /* 0x0000181fff0b7424 */ /* 0x000fe400078e00ff */
[----:B------:R-:W-:-:S07]  /*170a0*/  IMAD.MOV.U32 R15, RZ, RZ, -0x1 ;  /* 0xffffffffff0f7424 */ /* 0x000fce00078e00ff */
[----:B01---5:R-:W-:Y:S05]  /*170b0*/  WARPSYNC.COLLECTIVE R15, `(.L_x_3570) ;  /* 0x000000000f087348 */ /* 0x023fea0003c00000 */
[----:B------:R2:W3:Y:S02]  /*170c0*/  SHFL.IDX P6, R14, R13, R12, R11 ;  /* 0x0000000c0d0e7389 */ /* 0x0004e400000c000b */
[----:B0123-5:R-:W-:Y:S01]  /*170d0*/  ENDCOLLECTIVE ;  /* 0x000000000000791b */ /* 0x02ffe20003800000 */
.L_x_3570:
[----:B------:R-:W-:Y:S02]  /*170e0*/  IMAD.MOV.U32 R13, RZ, RZ, R4 ;  /* 0x000000ffff0d7224 */ /* 0x000fe400078e0004 */
[----:B------:R-:W-:-:S07]  /*170f0*/  IMAD.MOV.U32 R6, RZ, RZ, R14 ;  /* 0x000000ffff067224 */ /* 0x000fce00078e000e */
[----:B------:R-:W-:Y:S05]  /*17100*/  WARPSYNC.COLLECTIVE R15, `(.L_x_3571) ;  /* 0x000000000f087348 */ /* 0x000fea0003c00000 */
[----:B------:R0:W1:Y:S02]  /*17110*/  SHFL.IDX P6, R14, R13, R12, R11 ;  /* 0x0000000c0d0e7389 */ /* 0x00006400000c000b */
[----:B01----:R-:W-:Y:S01]  /*17120*/  ENDCOLLECTIVE ;  /* 0x000000000000791b */ /* 0x003fe20003800000 */
.L_x_3571:
[----:B------:R-:W-:Y:S01]  /*17130*/  ULDC.64 UR4, c[0x0][0x208] ;  /* 0x0000820000047ab9 */ /* 0x000fe20000000a00 */
[----:B------:R-:W-:Y:S02]  /*17140*/  IMAD.MOV.U32 R13, RZ, RZ, R3 ;  /* 0x000000ffff0d7224 */ /* 0x000fe400078e0003 */
[----:B------:R-:W-:Y:S02]  /*17150*/  IMAD.MOV.U32 R12, RZ, RZ, 0x1 ;  /* 0x00000001ff0c7424 */ /* 0x000fe400078e00ff */
[----:B------:R-:W-:Y:S02]  /*17160*/  IMAD.MOV.U32 R7, RZ, RZ, R14 ;  /* 0x000000ffff077224 */ /* 0x000fe400078e000e */
[----:B------:R-:W-:Y:S02]  /*17170*/  IMAD R2, R9, R8, RZ ;  /* 0x0000000809027224 */ /* 0x000fe400078e02ff */
[----:B------:R-:W0:Y:S01]  /*17180*/  S2R R9, SR_TID.X ;  /* 0x0000000000097919 */ /* 0x000e220000002100 */
[----:B------:R-:W-:-:S05]  /*17190*/  IMAD.SHL.U32 R8, R0, 0x8, RZ ;  /* 0x0000000800087824 */ /* 0x000fca00078e00ff */
[----:B------:R-:W-:Y:S02]  /*171a0*/  LOP3.LUT R8, R8, 0x38, RZ, 0xc0, !PT ;  /* 0x0000003808087812 */ /* 0x000fe400078ec0ff */
[----:B0-----:R-:W-:-:S04]  /*171b0*/  LOP3.LUT R9, R9, 0x7f, RZ, 0xc0, !PT ;  /* 0x0000007f09097812 */ /* 0x001fc800078ec0ff */
[----:B------:R-:W-:-:S05]  /*171c0*/  SHF.R.U32.HI R9, RZ, 0x3, R9 ;  /* 0x00000003ff097819 */ /* 0x000fca0000011609 */
[----:B------:R-:W-:-:S04]  /*171d0*/  IMAD.IADD R0, R9, 0x1, R5 ;  /* 0x0000000109007824 */ /* 0x000fc800078e0205 */
[C---:B------:R-:W-:Y:S01]  /*171e0*/  VIADD R5, R0.reuse, 0x10 ;  /* 0x0000001000057836 */ /* 0x040fe20000000000 */
[----:B------:R-:W-:-:S13]  /*171f0*/  ISETP.GE.AND P3, PT, R0, R2, PT ;  /* 0x000000020000720c */ /* 0x000fda0003f66270 */
        /* <DEDUP_REMOVED lines=15> */
.L_x_3572:
[----:B------:R-:W-:Y:S02]  /*172f0*/  IMAD.MOV.U32 R13, RZ, RZ, R4 ;  /* 0x000000ffff0d7224 */ /* 0x000fe400078e0004 */
[----:B------:R-:W-:-:S07]  /*17300*/  IMAD.MOV.U32 R9, RZ, RZ, R14 ;  /* 0x000000ffff097224 */ /* 0x000fce00078e000e */
[----:B------:R-:W-:Y:S05]  /*17310*/  WARPSYNC.COLLECTIVE R15, `(.L_x_3573) ;  /* 0x000000000f087348 */ /* 0x000fea0003c00000 */
[----:B------:R0:W1:Y:S02]  /*17320*/  SHFL.IDX P6, R14, R13, R12, R11 ;  /* 0x0000000c0d0e7389 */ /* 0x00006400000c000b */
[----:B01----:R-:W-:Y:S01]  /*17330*/  ENDCOLLECTIVE ;  /* 0x000000000000791b */ /* 0x003fe20003800000 */
.L_x_3573:
[----:B------:R-:W-:Y:S01]  /*17340*/  ULDC.64 UR4, c[0x0][0x208] ;  /* 0x0000820000047ab9 */ /* 0x000fe20000000a00 */
[----:B------:R-:W-:Y:S02]  /*17350*/  IMAD.MOV.U32 R13, RZ, RZ, R3 ;  /* 0x000000ffff0d7224 */ /* 0x000fe400078e0003 */
[----:B------:R-:W-:Y:S02]  /*17360*/  IMAD.MOV.U32 R12, RZ, RZ, 0x2 ;  /* 0x00000002ff0c7424 */ /* 0x000fe400078e00ff */
[----:B------:R-:W-:-:S05]  /*17370*/  IMAD.MOV.U32 R5, RZ, RZ, R14 ;  /* 0x000000ffff057224 */ /* 0x000fca00078e000e */
[----:B------:R-:W-:-:S05]  /*17380*/  @!P3 LEA R8, P5, R8, R5, 0x1 ;  /* 0x000000050808b211 */ /* 0x000fca00078a08ff */
[----:B------:R-:W-:Y:S02]  /*17390*/  @!P3 IMAD.X R5, RZ, RZ, R9, P5 ;  /* 0x000000ffff05b224 */ /* 0x000fe400028e0609 */
[----:B------:R-:W-:Y:S01]  /*173a0*/  @!P3 IMAD.MOV.U32 R6, RZ, RZ, R8 ;  /* 0x000000ffff06b224 */ /* 0x000fe200078e0008 */
[----:B------:R-:W0:Y:S01]  /*173b0*/  S2R R9, SR_TID.X ;  /* 0x0000000000097919 */ /* 0x000e220000002100 */
[----:B------:R-:W-:Y:S02]  /*173c0*/  @!P3 IMAD.MOV.U32 R7, RZ, RZ, R5 ;  /* 0x000000ffff07b224 */ /* 0x000fe400078e0005 */
[----:B------:R-:W-:-:S03]  /*173d0*/  VIADD R5, R0, 0x20 ;  /* 0x0000002000057836 */ /* 0x000fc60000000000 */
[----:B------:R-:W-:Y:S01]  /*173e0*/  @!PT LDS RZ, [RZ] ;  /* 0x00000000fffff984 */ /* 0x000fe20000000800 */
[----:B------:R-:W-:Y:S01]  /*173f0*/  @!PT LDS RZ, [RZ] ;  /* 0x00000000fffff984 */ /* 0x000fe20000000800 */
[----:B------:R-:W-:Y:S01]  /*17400*/  @!PT LDS RZ, [RZ] ;  /* 0x00000000fffff984 */ /* 0x000fe20000000800 */
[----:B------:R1:W-:Y:S04]  /*17410*/  @!P3 LDGSTS.E.BYPASS.LTC128B.128 [R10+0x15c00], desc[UR4][R6.64], !P2 ;  /* 0x15c00000060abfae */ /* 0x0003e8000d101d44 */
[----:B------:R1:W-:Y:S04]  /*17420*/  @!P3 LDGSTS.E.BYPASS.LTC128B.128 [R10+0x19c00], desc[UR4][R6.64+0x80], !P1 ;  /* 0x19c00080060abfae */ /* 0x0003e8000c901d44 */
[----:B------:R1:W-:Y:S01]  /*17430*/  @!P3 LDGSTS.E.BYPASS.LTC128B.128 [R10+0x1dc00], desc[UR4][R6.64+0x100], !P0 ;  /* 0x1dc00100060abfae */ /* 0x0003e2000c101d44 */
[----:B------:R-:W-:-:S13]  /*17440*/  ISETP.GE.AND P3, PT, R5, R2, PT ;  /* 0x000000020500720c */ /* 0x000fda0003f66270 */
[----:B01----:R-:W-:Y:S05]  /*17450*/  WARPSYNC.COLLECTIVE R15, `(.L_x_3574) ;  /* 0x000000000f087348 */ /* 0x003fea0003c00000 */
[----:B------:R2:W3:Y:S02]  /*17460*/  SHFL.IDX P6, R14, R13, R12, R11 ;  /* 0x0000000c0d0e7389 */ /* 0x0004e400000c000b */
[----:B0123--:R-:W-:Y:S01]  /*17470*/  ENDCOLLECTIVE ;  /* 0x000000000000791b */ /* 0x00ffe20003800000 */
.L_x_3574:
[----:B------:R-:W-:Y:S02]  /*17480*/  IMAD.MOV.U32 R13, RZ, RZ, R4 ;  /* 0x000000ffff0d7224 */ /* 0x000fe400078e0004 */
[----:B------:R-:W-:-:S05]  /*17490*/  IMAD.SHL.U32 R9, R9, 0x8, RZ ;  /* 0x0000000809097824 */ /* 0x000fca00078e00ff */
[----:B------:R-:W-:Y:S01]  /*174a0*/  LOP3.LUT R9, R9, 0x38, RZ, 0xc0, !PT ;  /* 0x0000003809097812 */ /* 0x000fe200078ec0ff */
[----:B------:R-:W-:-:S07]  /*174b0*/  IMAD.MOV.U32 R8, RZ, RZ, R14 ;  /* 0x000000ffff087224 */ /* 0x000fce00078e000e */
[----:B------:R-:W-:Y:S05]  /*174c0*/  WARPSYNC.COLLECTIVE R15, `(.L_x_3575) ;  /* 0x000000000f087348 */ /* 0x000fea0003c00000 */
[----:B------:R0:W1:Y:S02]  /*174d0*/  SHFL.IDX P6, R14, R13, R12, R11 ;  /* 0x0000000c0d0e7389 */ /* 0x00006400000c000b */
[----:B01----:R-:W-:Y:S01]  /*174e0*/  ENDCOLLECTIVE ;  /* 0x000000000000791b */ /* 0x003fe20003800000 */
.L_x_3575:
        /* <DEDUP_REMOVED lines=19> */
.L_x_3576:
[----:B------:R-:W-:Y:S02]  /*17620*/  IMAD.MOV.U32 R13, RZ, RZ, R4 ;  /* 0x000000ffff0d7224 */ /* 0x000fe400078e0004 */
[----:B------:R-:W-:-:S07]  /*17630*/  IMAD.MOV.U32 R6, RZ, RZ, R14 ;  /* 0x000000ffff067224 */ /* 0x000fce00078e000e */
[----:B------:R-:W-:Y:S05]  /*17640*/  WARPSYNC.COLLECTIVE R15, `(.L_x_3577) ;  /* 0x000000000f087348 */ /* 0x000fea0003c00000 */
[----:B------:R0:W1:Y:S02]  /*17650*/  SHFL.IDX P6, R14, R13, R12, R11 ;  /* 0x0000000c0d0e7389 */ /* 0x00006400000c000b */
[----:B01----:R-:W-:Y:S01]  /*17660*/  ENDCOLLECTIVE ;  /* 0x000000000000791b */ /* 0x003fe20003800000 */
.L_x_3577:
        /* <DEDUP_REMOVED lines=19> */
.L_x_3578:
[----:B------:R-:W-:Y:S02]  /*177a0*/  IMAD.MOV.U32 R13, RZ, RZ, R4 ;  /* 0x000000ffff0d7224 */ /* 0x000fe400078e0004 */
[----:B------:R-:W-:-:S07]  /*177b0*/  IMAD.MOV.U32 R6, RZ, RZ, R14 ;  /* 0x000000ffff067224 */ /* 0x000fce00078e000e */
[----:B------:R-:W-:Y:S05]  /*177c0*/  WARPSYNC.COLLECTIVE R15, `(.L_x_3579) ;  /* 0x000000000f087348 */ /* 0x000fea0003c00000 */
[----:B------:R0:W1:Y:S02]  /*177d0*/  SHFL.IDX P6, R14, R13, R12, R11 ;  /* 0x0000000c0d0e7389 */ /* 0x00006400000c000b */
[----:B01----:R-:W-:Y:S01]  /*177e0*/  ENDCOLLECTIVE ;  /* 0x000000000000791b */ /* 0x003fe20003800000 */
.L_x_3579:
        /* <DEDUP_REMOVED lines=19> */
.L_x_3580:
[----:B------:R-:W-:Y:S02]  /*17920*/  IMAD.MOV.U32 R13, RZ, RZ, R4 ;  /* 0x000000ffff0d7224 */ /* 0x000fe400078e0004 */
[----:B------:R-:W-:-:S07]  /*17930*/  IMAD.MOV.U32 R6, RZ, RZ, R14 ;  /* 0x000000ffff067224 */ /* 0x000fce00078e000e */
[----:B------:R-:W-:Y:S05]  /*17940*/  WARPSYNC.COLLECTIVE R15, `(.L_x_3581) ;  /* 0x000000000f087348 */ /* 0x000fea0003c00000 */
[----:B------:R0:W1:Y:S02]  /*17950*/  SHFL.IDX P6, R14, R13, R12, R11 ;  /* 0x0000000c0d0e7389 */ /* 0x00006400000c000b */
[----:B01----:R-:W-:Y:S01]  /*17960*/  ENDCOLLECTIVE ;  /* 0x000000000000791b */ /* 0x003fe20003800000 */
.L_x_3581:
        /* <DEDUP_REMOVED lines=17> */
.L_x_3582:
[----:B------:R-:W-:-:S05]  /*17a80*/  VIADD R7, R0, 0x60 ;  /* 0x0000006000077836 */ /* 0x000fca0000000000 */
[----:B------:R-:W-:Y:S01]  /*17a90*/  ISETP.GE.AND P4, PT, R7, R2, PT ;  /* 0x000000020700720c */ /* 0x000fe20003f86270 */
[----:B------:R-:W-:Y:S02]  /*17aa0*/  IMAD.MOV.U32 R13, RZ, RZ, R4 ;  /* 0x000000ffff0d7224 */ /* 0x000fe400078e0004 */
[----:B------:R-:W-:-:S10]  /*17ab0*/  IMAD.MOV.U32 R6, RZ, RZ, R14 ;  /* 0x000000ffff067224 */ /* 0x000fd400078e000e */
[----:B------:R-:W-:Y:S05]  /*17ac0*/  WARPSYNC.COLLECTIVE R15, `(.L_x_3583) ;  /* 0x000000000f087348 */ /* 0x000fea0003c00000 */
[----:B------:R0:W1:Y:S02]  /*17ad0*/  SHFL.IDX P6, R14, R13, R12, R11 ;  /* 0x0000000c0d0e7389 */ /* 0x00006400000c000b */
[----:B01----:R-:W-:Y:S01]  /*17ae0*/  ENDCOLLECTIVE ;  /* 0x000000000000791b */ /* 0x003fe20003800000 */
.L_x_3583:
        /* <DEDUP_REMOVED lines=17> */
.L_x_3584:
[----:B------:R-:W-:Y:S02]  /*17c00*/  IMAD.MOV.U32 R13, RZ, RZ, R4 ;  /* 0x000000ffff0d7224 */ /* 0x000fe400078e0004 */
[----:B------:R-:W-:-:S07]  /*17c10*/  IMAD.MOV.U32 R5, RZ, RZ, R14 ;  /* 0x000000ffff057224 */ /* 0x000fce00078e000e */
[----:B------:R-:W-:Y:S05]  /*17c20*/  WARPSYNC.COLLECTIVE R15, `(.L_x_3585) ;  /* 0x000000000f087348 */ /* 0x000fea0003c00000 */
[----:B------:R0:W1:Y:S02]  /*17c30*/  SHFL.IDX P6, R14, R13, R12, R11 ;  /* 0x0000000c0d0e7389 */ /* 0x00006400000c000b */
[----:B01----:R-:W-:Y:S01]  /*17c40*/  ENDCOLLECTIVE ;  /* 0x000000000000791b */ /* 0x003fe20003800000 */
.L_x_3585:
[----:B------:R-:W-:Y:S01]  /*17c50*/  IMAD.MOV.U32 R3, RZ, RZ, R14 ;  /* 0x000000ffff037224 */ /* 0x000fe200078e000e */
[----:B------:R-:W-:Y:S06]  /*17c60*/  BRA `(.L_x_3586) ;  /* 0xffffffb000607947 */ /* 0x000fec000383ffff */
.L_x_3470:
[----:B0-----:R0:W3:Y:S02]  /*17c70*/  SYNCS.PHASECHK.TRANS64.TRYWAIT P0, [R18+URZ+0x36820], R0 ;  /* 0x03682000120075a7 */ /* 0x0010e4000800017f */
[----:B---3--:R-:W-:Y:S05]  /*17c80*/  @!P0 NANOSLEEP.SYNCS 0x989680 ;  /* 0x009896800000895d */ /* 0x008fea0003900000 */
[----:B------:R-:W3:Y:S02]  /*17c90*/  @!P0 SYNCS.PHASECHK.TRANS64 P0, [R18+URZ+0x36820], R0 ;  /* 0x03682000120085a7 */ /* 0x000ee4000800007f */
[----:B---3--:R-:W-:Y:S05]  /*17ca0*/  @!P0 BRA `(.L_x_3470) ;  /* 0xfffffffc00f08947 */ /* 0x008fea000383ffff */
[----:B------:R-:W-:Y:S05]  /*17cb0*/  BRA `(.L_x_3587) ;  /* 0xffffffb000e47947 */ /* 0x000fea000383ffff */
.L_x_3479:
[----:B-1----:R1:W2:Y:S02]  /*17cc0*/  SYNCS.PHASECHK.TRANS64.TRYWAIT P0, [R3+URZ+0x36840], R2 ;  /* 0x03684002030075a7 */ /* 0x0022a4000800017f */
[----:B--2---:R-:W-:Y:S05]  /*17cd0*/  @!P0 NANOSLEEP.SYNCS 0x989680 ;  /* 0x009896800000895d */ /* 0x004fea0003900000 */
[----:B------:R-:W2:Y:S02]  /*17ce0*/  @!P0 SYNCS.PHASECHK.TRANS64 P0, [R3+URZ+0x36840], R2 ;  /* 0x03684002030085a7 */ /* 0x000ea4000800007f */
[----:B--2---:R-:W-:Y:S05]  /*17cf0*/  @!P0 BRA `(.L_x_3479) ;  /* 0xfffffffc00f08947 */ /* 0x004fea000383ffff */
[----:B------:R-:W-:Y:S05]  /*17d00*/  BRA `(.L_x_3588) ;  /* 0xffffffb400c47947 */ /* 0x000fea000383ffff */
.L_x_3486:
[----:B-1----:R1:W2:Y:S02]  /*17d10*/  SYNCS.PHASECHK.TRANS64.TRYWAIT P0, [R3+URZ+0x60], R2 ;  /* 0x00006002030075a7 */ /* 0x0022a4000800017f */
[----:B--2---:R-:W-:Y:S05]  /*17d20*/  @!P0 NANOSLEEP.SYNCS 0x989680 ;  /* 0x009896800000895d */ /* 0x004fea0003900000 */
[----:B------:R-:W2:Y:S02]  /*17d30*/  @!P0 SYNCS.PHASECHK.TRANS64 P0, [R3+URZ+0x60], R2 ;  /* 0x00006002030085a7 */ /* 0x000ea4000800007f */
[----:B--2---:R-:W-:Y:S05]  /*17d40*/  @!P0 BRA `(.L_x_3486) ;  /* 0xfffffffc00f08947 */ /* 0x004fea000383ffff */
[----:B------:R-:W-:Y:S05]  /*17d50*/  BRA `(.L_x_3589) ;  /* 0xffffffb800d87947 */ /* 0x000fea000383ffff */
.L_x_3496:
[----:B-1----:R1:W2:Y:S02]  /*17d60*/  SYNCS.PHASECHK.TRANS64.TRYWAIT P0, [R3+URZ+0x36840], R2 ;  /* 0x03684002030075a7 */ /* 0x0022a4000800017f */
[----:B--2---:R-:W-:Y:S05]  /*17d70*/  @!P0 NANOSLEEP.SYNCS 0x989680 ;  /* 0x009896800000895d */ /* 0x004fea0003900000 */
[----:B------:R-:W2:Y:S02]  /*17d80*/  @!P0 SYNCS.PHASECHK.TRANS64 P0, [R3+URZ+0x36840], R2 ;  /* 0x03684002030085a7 */ /* 0x000ea4000800007f */
[----:B--2---:R-:W-:Y:S05]  /*17d90*/  @!P0 BRA `(.L_x_3496) ;  /* 0xfffffffc00f08947 */ /* 0x004fea000383ffff */
[----:B------:R-:W-:Y:S05]  /*17da0*/  BRA `(.L_x_3590) ;  /* 0xffffffc000a87947 */ /* 0x000fea000383ffff */
.L_x_3503:
[----:B0-----:R0:W1:Y:S02]  /*17db0*/  SYNCS.PHASECHK.TRANS64.TRYWAIT P0, [R2+URZ+0x60], R3 ;  /* 0x00006003020075a7 */ /* 0x001064000800017f */
[----:B-1----:R-:W-:Y:S05]  /*17dc0*/  @!P0 NANOSLEEP.SYNCS 0x989680 ;  /* 0x009896800000895d */ /* 0x002fea0003900000 */
[----:B------:R-:W1:Y:S02]  /*17dd0*/  @!P0 SYNCS.PHASECHK.TRANS64 P0, [R2+URZ+0x60], R3 ;  /* 0x00006003020085a7 */ /* 0x000e64000800007f */
[----:B-1----:R-:W-:Y:S05]  /*17de0*/  @!P0 BRA `(.L_x_3503) ;  /* 0xfffffffc00f08947 */ /* 0x002fea000383ffff */
[----:B------:R-:W-:Y:S05]  /*17df0*/  BRA `(.L_x_3591) ;  /* 0xffffffc400bc7947 */ /* 0x000fea000383ffff */
.L_x_3513:
[----:B--2---:R2:W3:Y:S02]  /*17e00*/  SYNCS.PHASECHK.TRANS64.TRYWAIT P0, [R2+URZ+0x36840], R3 ;  /* 0x03684003020075a7 */ /* 0x0044e4000800017f */
[----:B---3--:R-:W-:Y:S05]  /*17e10*/  @!P0 NANOSLEEP.SYNCS 0x989680 ;  /* 0x009896800000895d */ /* 0x008fea0003900000 */
[----:B------:R-:W3:Y:S02]  /*17e20*/  @!P0 SYNCS.PHASECHK.TRANS64 P0, [R2+URZ+0x36840], R3 ;  /* 0x03684003020085a7 */ /* 0x000ee4000800007f */
[----:B---3--:R-:W-:Y:S05]  /*17e30*/  @!P0 BRA `(.L_x_3513) ;  /* 0xfffffffc00f08947 */ /* 0x008fea000383ffff */
[----:B------:R-:W-:Y:S05]  /*17e40*/  BRA `(.L_x_3592) ;  /* 0xffffffcc005c7947 */ /* 0x000fea000383ffff */
.L_x_3520:
[----:B0-----:R0:W1:Y:S02]  /*17e50*/  SYNCS.PHASECHK.TRANS64.TRYWAIT P0, [R2+URZ+0x60], R5 ;  /* 0x00006005020075a7 */ /* 0x001064000800017f */
[----:B-1----:R-:W-:Y:S05]  /*17e60*/  @!P0 NANOSLEEP.SYNCS 0x989680 ;  /* 0x009896800000895d */ /* 0x002fea0003900000 */
[----:B------:R-:W1:Y:S02]  /*17e70*/  @!P0 SYNCS.PHASECHK.TRANS64 P0, [R2+URZ+0x60], R5 ;  /* 0x00006005020085a7 */ /* 0x000e64000800007f */
[----:B-1----:R-:W-:Y:S05]  /*17e80*/  @!P0 BRA `(.L_x_3520) ;  /* 0xfffffffc00f08947 */ /* 0x002fea000383ffff */
[----:B------:R-:W-:Y:S05]  /*17e90*/  BRA `(.L_x_3593) ;  /* 0xffffffd000707947 */ /* 0x000fea000383ffff */
.L_x_3532:
[----:B--2---:R2:W3:Y:S02]  /*17ea0*/  SYNCS.PHASECHK.TRANS64.TRYWAIT P0, [R0+URZ+0x36860], R2 ;  /* 0x03686002000075a7 */ /* 0x0044e4000800017f */
[----:B---3--:R-:W-:Y:S05]  /*17eb0*/  @!P0 NANOSLEEP.SYNCS 0x989680 ;  /* 0x009896800000895d */ /* 0x008fea0003900000 */
[----:B------:R-:W3:Y:S02]  /*17ec0*/  @!P0 SYNCS.PHASECHK.TRANS64 P0, [R0+URZ+0x36860], R2 ;  /* 0x03686002000085a7 */ /* 0x000ee4000800007f */
[----:B---3--:R-:W-:Y:S05]  /*17ed0*/  @!P0 BRA `(.L_x_3532) ;  /* 0xfffffffc00f08947 */ /* 0x008fea000383ffff */
[----:B------:R-:W-:Y:S05]  /*17ee0*/  BRA `(.L_x_3594) ;  /* 0xffffffd400fc7947 */ /* 0x000fea000383ffff */
.L_x_3540:
[----:B------:R-:W3:Y:S01]  /*17ef0*/  LDL R3, [R1] ;  /* 0x0000000001037983 */ /* 0x000ee20000100800 */
[----:B------:R-:W-:Y:S01]  /*17f00*/  BSSY B0, `(.L_x_3595) ;  /* 0x0000008000007945 */ /* 0x000fe20003800000 */
[----:B0-----:R-:W-:Y:S02]  /*17f10*/  IMAD.MOV.U32 R12, RZ, RZ, RZ ;  /* 0x000000ffff0c7224 */ /* 0x001fe400078e00ff */
[----:B--2---:R-:W-:Y:S02]  /*17f20*/  IMAD.MOV.U32 R11, RZ, RZ, 0x1f ;  /* 0x0000001fff0b7424 */ /* 0x004fe400078e00ff */
[----:B------:R-:W-:Y:S02]  /*17f30*/  IMAD.MOV.U32 R15, RZ, RZ, -0x1 ;  /* 0xffffffffff0f7424 */ /* 0x000fe400078e00ff */
[----:B---3--:R-:W-:-:S07]  /*17f40*/  IMAD.MOV.U32 R13, RZ, RZ, R3 ;  /* 0x000000ffff0d7224 */ /* 0x008fce00078e0003 */
[----:B-1----:R-:W-:Y:S05]  /*17f50*/  WARPSYNC.COLLECTIVE R15, `(.L_x_3596) ;  /* 0x000000000f087348 */ /* 0x002fea0003c00000 */
[----:B------:R0:W2:Y:S02]  /*17f60*/  SHFL.IDX P6, R14, R13, R12, R11 ;  /* 0x0000000c0d0e7389 */ /* 0x0000a400000c000b */
[----:B012---:R-:W-:Y:S01]  /*17f70*/  ENDCOLLECTIVE ;  /* 0x000000000000791b */ /* 0x007fe20003800000 */
.L_x_3596:
[----:B------:R-:W-:Y:S05]  /*17f80*/  BSYNC B0 ;  /* 0x0000000000007941 */ /* 0x000fea0003800000 */
.L_x_3595:
        /* <DEDUP_REMOVED lines=9> */
.L_x_3597:
        /* <DEDUP_REMOVED lines=27> */
.L_x_3598:
        /* <DEDUP_REMOVED lines=8> */
.L_x_3599:
        /* <DEDUP_REMOVED lines=8> */
.L_x_3600:
        /* <DEDUP_REMOVED lines=8> */
.L_x_3601:
        /* <DEDUP_REMOVED lines=8> */
.L_x_3602:
        /* <DEDUP_REMOVED lines=9> */
.L_x_3603:
[----:B------:R-:W-:Y:S01]  /*18460*/  IMAD.MOV.U32 R9, RZ, RZ, R14 ;  /* 0x000000ffff097224 */ /* 0x000fe200078e000e */
[----:B------:R-:W-:Y:S06]  /*18470*/  BRA `(.L_x_3604) ;  /* 0xffffffd800ac7947 */ /* 0x000fec000383ffff */
.L_x_3543:
        /* <DEDUP_REMOVED lines=8> */
.L_x_3606:
[----:B------:R-:W-:Y:S05]  /*18500*/  BSYNC B0 ;  /* 0x0000000000007941 */ /* 0x000fea0003800000 */
.L_x_3605:
        /* <DEDUP_REMOVED lines=10> */
.L_x_3607:
        /* <DEDUP_REMOVED lines=8> */
.L_x_3608:
        /* <DEDUP_REMOVED lines=8> */
.L_x_3609:
        /* <DEDUP_REMOVED lines=8> */
.L_x_3610:
        /* <DEDUP_REMOVED lines=9> */
.L_x_3611:
[----:B------:R-:W-:Y:S01]  /*187c0*/  IMAD.MOV.U32 R9, RZ, RZ, R14 ;  /* 0x000000ffff097224 */ /* 0x000fe200078e000e */
[----:B------:R-:W-:Y:S06]  /*187d0*/  BRA `(.L_x_3612) ;  /* 0xffffffd800847947 */ /* 0x000fec000383ffff */
.L_x_3545:
[----:B------:R-:W-:Y:S01]  /*187e0*/  BSSY B0, `(.L_x_3613) ;  /* 0x0000006000007945 */ /* 0x000fe20003800000 */
[----:B------:R-:W-:Y:S01]  /*187f0*/  PLOP3.LUT P6, PT, P6, PT, PT, 0x8, 0x0 ;  /* 0x000000000000781c */ /* 0x000fe200037ce170 */
[----:B------:R-:W-:-:S12]  /*18800*/  IMAD.MOV.U32 R15, RZ, RZ, -0x1 ;  /* 0xffffffffff0f7424 */ /* 0x000fd800078e00ff */
[----:B0-----:R-:W-:Y:S05]  /*18810*/  WARPSYNC.COLLECTIVE R15, `(.L_x_3614) ;  /* 0x000000000f087348 */ /* 0x001fea0003c00000 */
[----:B------:R-:W-:Y:S01]  /*18820*/  VOTE.ANY R14, PT, P6 ;  /* 0x00000000000e7806 */ /* 0x000fe200030e0100 */
[----:B0-----:R-:W-:Y:S06]  /*18830*/  ENDCOLLECTIVE ;  /* 0x000000000000791b */ /* 0x001fec0003800000 */
.L_x_3614:
[----:B------:R-:W-:Y:S05]  /*18840*/  BSYNC B0 ;  /* 0x0000000000007941 */ /* 0x000fea0003800000 */
.L_x_3613:
        /* <DEDUP_REMOVED lines=9> */
.L_x_3615:
[----:B------:R-:W-:Y:S02]  /*188e0*/  IMAD.MOV.U32 R13, RZ, RZ, R7 ;  /* 0x000000ffff0d7224 */ /* 0x000fe400078e0007 */
[----:B------:R-:W-:-:S07]  /*188f0*/  IMAD.MOV.U32 R6, RZ, RZ, R14 ;  /* 0x000000ffff067224 */ /* 0x000fce00078e000e */
[----:B------:R-:W-:Y:S05]  /*18900*/  WARPSYNC.COLLECTIVE R15, `(.L_x_3616) ;  /* 0x000000000f087348 */ /* 0x000fea0003c00000 */
[----:B------:R0:W1:Y:S02]  /*18910*/  SHFL.IDX P6, R14, R13, R12, R11 ;  /* 0x0000000c0d0e7389 */ /* 0x00006400000c000b */
[----:B01----:R-:W-:Y:S01]  /*18920*/  ENDCOLLECTIVE ;  /* 0x000000000000791b */ /* 0x003fe20003800000 */
.L_x_3616:
[----:B------:R-:W-:Y:S01]  /*18930*/  IMAD.MOV.U32 R7, RZ, RZ, R14 ;  /* 0x000000ffff077224 */ /* 0x000fe200078e000e */
[----:B------:R-:W-:Y:S06]  /*18940*/  BRA `(.L_x_3617) ;  /* 0xffffffd800647947 */ /* 0x000fec000383ffff */
.L_x_3547:
[----:B------:R-:W-:Y:S01]  /*18950*/  BSSY B0, `(.L_x_3618) ;  /* 0x0000007000007945 */ /* 0x000fe20003800000 */
[----:B------:R-:W-:Y:S02]  /*18960*/  IMAD.MOV.U32 R13, RZ, RZ, R2 ;  /* 0x000000ffff0d7224 */ /* 0x000fe400078e0002 */
[----:B------:R-:W-:Y:S02]  /*18970*/  IMAD.MOV.U32 R11, RZ, RZ, 0x1f ;  /* 0x0000001fff0b7424 */ /* 0x000fe400078e00ff */
[----:B------:R-:W-:-:S07]  /*18980*/  IMAD.MOV.U32 R15, RZ, RZ, -0x1 ;  /* 0xffffffffff0f7424 */ /* 0x000fce00078e00ff */
[----:B0123--:R-:W-:Y:S05]  /*18990*/  WARPSYNC.COLLECTIVE R15, `(.L_x_3619) ;  /* 0x000000000f087348 */ /* 0x00ffea0003c00000 */
[----:B------:R4:W0:Y:S02]  /*189a0*/  SHFL.IDX P6, R14, R13, R12, R11 ;  /* 0x0000000c0d0e7389 */ /* 0x00082400000c000b */
[----:B01234-:R-:W-:Y:S01]  /*189b0*/  ENDCOLLECTIVE ;  /* 0x000000000000791b */ /* 0x01ffe20003800000 */
.L_x_3619:
[----:B------:R-:W-:Y:S05]  /*189c0*/  BSYNC B0 ;  /* 0x0000000000007941 */ /* 0x000fea0003800000 */
.L_x_3618:
[----:B------:R-:W-:Y:S01]  /*189d0*/  IMAD.MOV.U32 R2, RZ, RZ, R14 ;  /* 0x000000ffff027224 */ /* 0x000fe200078e000e */
[----:B------:R-:W-:Y:S06]  /*189e0*/  BRA `(.L_x_3620) ;  /* 0xffffffd800547947 */ /* 0x000fec000383ffff */
.L_x_3551:
[----:B0-----:R0:W1:Y:S02]  /*189f0*/  SYNCS.PHASECHK.TRANS64.TRYWAIT P0, [R0+URZ+0x36820], R3 ;  /* 0x03682003000075a7 */ /* 0x001064000800017f */
[----:B-1----:R-:W-:Y:S05]  /*18a00*/  @!P0 NANOSLEEP.SYNCS 0x989680 ;  /* 0x009896800000895d */ /* 0x002fea0003900000 */
[----:B------:R-:W1:Y:S02]  /*18a10*/  @!P0 SYNCS.PHASECHK.TRANS64 P0, [R0+URZ+0x36820], R3 ;  /* 0x03682003000085a7 */ /* 0x000e64000800007f */
[----:B-1----:R-:W-:Y:S05]  /*18a20*/  @!P0 BRA `(.L_x_3551) ;  /* 0xfffffffc00f08947 */ /* 0x002fea000383ffff */
[----:B------:R-:W-:Y:S05]  /*18a30*/  BRA `(.L_x_3621) ;  /* 0xffffffdc00ec7947 */ /* 0x000fea000383ffff */
.L_x_3552:
        /* <DEDUP_REMOVED lines=11> */
.L_x_3623:
[----:B------:R-:W-:Y:S05]  /*18af0*/  BSYNC B0 ;  /* 0x0000000000007941 */ /* 0x000fea0003800000 */
.L_x_3622:
[----:B------:R-:W-:Y:S05]  /*18b00*/  BRA `(.L_x_3624) ;  /* 0xffffffdc00d47947 */ /* 0x000fea000383ffff */
.L_x_3555:
[----:B------:R-:W-:Y:S01]  /*18b10*/  BSSY B1, `(.L_x_3625) ;  /* 0x0000006000017945 */ /* 0x000fe20003800000 */
[----:B------:R-:W-:-:S07]  /*18b20*/  IMAD.MOV.U32 R15, RZ, RZ, -0x1 ;  /* 0xffffffffff0f7424 */ /* 0x000fce00078e00ff */
[----:B01----:R-:W-:Y:S05]  /*18b30*/  WARPSYNC.COLLECTIVE R15, `(.L_x_3626) ;  /* 0x000000000f0c7348 */ /* 0x003fea0003c00000 */
[----:B------:R-:W-:Y:S02]  /*18b40*/  ELECT P6, UR62, PT ;  /* 0x00000000003e782f */ /* 0x000fe400038c0000 */
[----:B------:R-:W-:Y:S01]  /*18b50*/  MOV R14, UR62 ;  /* 0x0000003e000e7c02 */ /* 0x000fe20008000f00 */
[----:B01----:R-:W-:Y:S10]  /*18b60*/  ENDCOLLECTIVE ;  /* 0x000000000000791b */ /* 0x003ff40003800000 */
.L_x_3626:
[----:B------:R-:W-:Y:S05]  /*18b70*/  BSYNC B1 ;  /* 0x0000000000017941 */ /* 0x000fea0003800000 */
.L_x_3625:
[----:B------:R-:W-:Y:S05]  /*18b80*/  BRA `(.L_x_3627) ;  /* 0xffffffdc00cc7947 */ /* 0x000fea000383ffff */
.L_x_3557:
[----:B0-----:R0:W1:Y:S02]  /*18b90*/  SYNCS.PHASECHK.TRANS64.TRYWAIT P0, [R6+URZ], R5 ;  /* 0x00000005060075a7 */ /* 0x001064000800017f */
[----:B-1----:R-:W-:Y:S05]  /*18ba0*/  @!P0 NANOSLEEP.SYNCS 0x989680 ;  /* 0x009896800000895d */ /* 0x002fea0003900000 */
[----:B------:R-:W1:Y:S02]  /*18bb0*/  @!P0 SYNCS.PHASECHK.TRANS64 P0, [R6+URZ], R5 ;  /* 0x00000005060085a7 */ /* 0x000e64000800007f */
[----:B-1----:R-:W-:Y:S05]  /*18bc0*/  @!P0 BRA `(.L_x_3557) ;  /* 0xfffffffc00f08947 */ /* 0x002fea000383ffff */
[----:B------:R-:W-:Y:S05]  /*18bd0*/  BRA `(.L_x_3628) ;  /* 0xffffffe0000c7947 */ /* 0x000fea000383ffff */
.L_x_3558:
[----:B-1----:R1:W2:Y:S02]  /*18be0*/  SYNCS.PHASECHK.TRANS64.TRYWAIT P0, [R7+URZ], R2 ;  /* 0x00000002070075a7 */ /* 0x0022a4000800017f */
[----:B--2---:R-:W-:Y:S05]  /*18bf0*/  @!P0 NANOSLEEP.SYNCS 0x989680 ;  /* 0x009896800000895d */ /* 0x004fea0003900000 */
[----:B------:R-:W2:Y:S02]  /*18c00*/  @!P0 SYNCS.PHASECHK.TRANS64 P0, [R7+URZ], R2 ;  /* 0x00000002070085a7 */ /* 0x000ea4000800007f */
[----:B--2---:R-:W-:Y:S05]  /*18c10*/  @!P0 BRA `(.L_x_3558) ;  /* 0xfffffffc00f08947 */ /* 0x004fea000383ffff */
[----:B------:R-:W-:Y:S05]  /*18c20*/  BRA `(.L_x_3629) ;  /* 0xffffffe000007947 */ /* 0x000fea000383ffff */
.L_x_3560:
[----:B--2---:R2:W3:Y:S02]  /*18c30*/  SYNCS.PHASECHK.TRANS64.TRYWAIT P0, [R4+URZ], R5 ;  /* 0x00000005040075a7 */ /* 0x0044e4000800017f */
[----:B---3--:R-:W-:Y:S05]  /*18c40*/  @!P0 NANOSLEEP.SYNCS 0x989680 ;  /* 0x009896800000895d */ /* 0x008fea0003900000 */
[----:B------:R-:W3:Y:S02]  /*18c50*/  @!P0 SYNCS.PHASECHK.TRANS64 P0, [R4+URZ], R5 ;  /* 0x00000005040085a7 */ /* 0x000ee4000800007f */
[----:B---3--:R-:W-:Y:S05]  /*18c60*/  @!P0 BRA `(.L_x_3560) ;  /* 0xfffffffc00f08947 */ /* 0x008fea000383ffff */
[----:B------:R-:W-:Y:S05]  /*18c70*/  BRA `(.L_x_3630) ;  /* 0xffffffe000047947 */ /* 0x000fea000383ffff */
.L_x_3631:
        /* <DEDUP_REMOVED lines=16> */
.L_x_14849:


//--------------------- .text._ZN7cutlass13device_kernelIN5flash11enable_sm90INS1_16FlashAttnFwdSm90INS1_25CollectiveMainloopFwdSm90ILi2EN4cute5tupleIJNS5_1CILi1EEES8_S8_EEENS6_IJNS7_ILi128EEENS7_ILi112EEENS7_ILi192EEEEEELi192ENS_6half_tEfNS_4arch4Sm90ELb0ELb0ELb1ELb1ELb0ELb1ELb0ELb1ELb1ELb1ELb1ELb0EEENS1_21CollectiveEpilogueFwdINS6_IJSA_SC_SB_EEES9_SE_SG_Li256ELb1ELb1ELb1ELb0EEENS1_36VarlenDynamicPersistentTileSchedulerILi128ELi112ELi256ELi128ELb1ELb1ELb1ELb0ELb1ELb1EEEEEEEEEvNT_6ParamsE --------------------------
	.section	.text._ZN7cutlass13device_kernelIN5flash11enable_sm90INS1_16FlashAttnFwdSm90INS1_25CollectiveMainloopFwdSm90ILi2EN4cute5tupleIJNS5_1CILi1EEES8_S8_EEENS6_IJNS7_ILi128EEENS7_ILi112EEENS7_ILi192EEEEEELi192ENS_6half_tEfNS_4arch4Sm90ELb0ELb0ELb1ELb1ELb0ELb1ELb0ELb1ELb1ELb1ELb1ELb0EEENS1_21CollectiveEpilogueFwdINS6_IJSA_SC_SB_EEES9_SE_SG_Li256ELb1ELb1ELb1ELb0EEENS1_36VarlenDynamicPersistentTileSchedulerILi128ELi112ELi256ELi128ELb1ELb1ELb1ELb0ELb1ELb1EEEEEEEEEvNT_6ParamsE,"ax",@progbits
	.align	128
.text._ZN7cutlass13device_kernelIN5flash11enable_sm90INS1_16FlashAttnFwdSm90INS1_25CollectiveMainloopFwdSm90ILi2EN4cute5tupleIJNS5_1CILi1EEES8_S8_EEENS6_IJNS7_ILi128EEENS7_ILi112EEENS7_ILi192EEEEEELi192ENS_6half_tEfNS_4arch4Sm90ELb0ELb0ELb1ELb1ELb0ELb1ELb0ELb1ELb1ELb1ELb1ELb0EEENS1_21CollectiveEpilogueFwdINS6_IJSA_SC_SB_EEES9_SE_SG_Li256ELb1ELb1ELb1ELb0EEENS1_36VarlenDynamicPersistentTileSchedulerILi128ELi112ELi256ELi128ELb1ELb1ELb1ELb0ELb1ELb1EEEEEEEEEvNT_6ParamsE:
        .type           _ZN7cutlass13device_kernelIN5flash11enable_sm90INS1_16FlashAttnFwdSm90INS1_25CollectiveMainloopFwdSm90ILi2EN4cute5tupleIJNS5_1CILi1EEES8_S8_EEENS6_IJNS7_ILi128EEENS7_ILi112EEENS7_ILi192EEEEEELi192ENS_6half_tEfNS_4arch4Sm90ELb0ELb0ELb1ELb1ELb0ELb1ELb0ELb1ELb1ELb1ELb1ELb0EEENS1_21CollectiveEpilogueFwdINS6_IJSA_SC_SB_EEES9_SE_SG_Li256ELb1ELb1ELb1ELb0EEENS1_36VarlenDynamicPersistentTileSchedulerILi128ELi112ELi256ELi128ELb1ELb1ELb1ELb0ELb1ELb1EEEEEEEEEvNT_6ParamsE,@function
        .size           _ZN7cutlass13device_kernelIN5flash11enable_sm90INS1_16FlashAttnFwdSm90INS1_25CollectiveMainloopFwdSm90ILi2EN4cute5tupleIJNS5_1CILi1EEES8_S8_EEENS6_IJNS7_ILi128EEENS7_ILi112EEENS7_ILi192EEEEEELi192ENS_6half_tEfNS_4arch4Sm90ELb0ELb0ELb1ELb1ELb0ELb1ELb0ELb1ELb1ELb1ELb1ELb0EEENS1_21CollectiveEpilogueFwdINS6_IJSA_SC_SB_EEES9_SE_SG_Li256ELb1ELb1ELb1ELb0EEENS1_36VarlenDynamicPersistentTileSchedulerILi128ELi112ELi256ELi128ELb1ELb1ELb1ELb0ELb1ELb1EEEEEEEEEvNT_6ParamsE,(.L_x_14850 - _ZN7cutlass13device_kernelIN5flash11enable_sm90INS1_16FlashAttnFwdSm90INS1_25CollectiveMainloopFwdSm90ILi2EN4cute5tupleIJNS5_1CILi1EEES8_S8_EEENS6_IJNS7_ILi128EEENS7_ILi112EEENS7_ILi192EEEEEELi192ENS_6half_tEfNS_4arch4Sm90ELb0ELb0ELb1ELb1ELb0ELb1ELb0ELb1ELb1ELb1ELb1ELb0EEENS1_21CollectiveEpilogueFwdINS6_IJSA_SC_SB_EEES9_SE_SG_Li256ELb1ELb1ELb1ELb0EEENS1_36VarlenDynamicPersistentTileSchedulerILi128ELi112ELi256ELi128ELb1ELb1ELb1ELb0ELb1ELb1EEEEEEEEEvNT_6ParamsE)
        .other          _ZN7cutlass13device_kernelIN5flash11enable_sm90INS1_16FlashAttnFwdSm90INS1_25CollectiveMainloopFwdSm90ILi2EN4cute5tupleIJNS5_1CILi1EEES8_S8_EEENS6_IJNS7_ILi128EEENS7_ILi112EEENS7_ILi192EEEEEELi192ENS_6half_tEfNS_4arch4Sm90ELb0ELb0ELb1ELb1ELb0ELb1ELb0ELb1ELb1ELb1ELb1ELb0EEENS1_21CollectiveEpilogueFwdINS6_IJSA_SC_SB_EEES9_SE_SG_Li256ELb1ELb1ELb1ELb0EEENS1_36VarlenDynamicPersistentTileSchedulerILi128ELi112ELi256ELi128ELb1ELb1ELb1ELb0ELb1ELb1EEEEEEEEEvNT_6ParamsE,@"STO_CUDA_ENTRY STV_DEFAULT"
_ZN7cutlass13device_kernelIN5flash11enable_sm90INS1_16FlashAttnFwdSm90INS1_25CollectiveMainloopFwdSm90ILi2EN4cute5tupleIJNS5_1CILi1EEES8_S8_EEENS6_IJNS7_ILi128EEENS7_ILi112EEENS7_ILi192EEEEEELi192ENS_6half_tEfNS_4arch4Sm90ELb0ELb0ELb1ELb1ELb0ELb1ELb0ELb1ELb1ELb1ELb1ELb0EEENS1_21CollectiveEpilogueFwdINS6_IJSA_SC_SB_EEES9_SE_SG_Li256ELb1ELb1ELb1ELb0EEENS1_36VarlenDynamicPersistentTileSchedulerILi128ELi112ELi256ELi128ELb1ELb1ELb1ELb0ELb1ELb1EEEEEEEEEvNT_6ParamsE:
        /* <DEDUP_REMOVED lines=24> */
.L_x_3633:
[----:B------:R-:W-:Y:S05]  /*0180*/  BSYNC B0 ;  /* 0x0000000000007941 */ /* 0x000fea0003800000 */
.L_x_3632:
        /* <DEDUP_REMOVED lines=41> */
.L_x_3634:
        /* <DEDUP_REMOVED lines=22> */
.L_x_3635:
        /* <DEDUP_REMOVED lines=18> */
.L_x_3636:
        /* <DEDUP_REMOVED lines=22> */
.L_x_3637:
        /* <DEDUP_REMOVED lines=22> */
.L_x_3638:
[----:B0-----:R-:W-:Y:S01]  /*0960*/  UMOV UR4, 0x1 ;  /* 0x0000000100047882 */ /* 0x001fe20000000000 */
[----:B------:R-:W-:Y:S01]  /*0970*/  PLOP3.LUT P0, PT, PT, PT, UP0, 0x80, 0x0 ;  /* 0x000000000000781c */ /* 0x000fe20003f0f008 */
[----:B------:R-:W-:Y:S01]  /*0980*/  USEL UR4, UR4, 0x2, !UP0 ;  /* 0x0000000204047887 */ /* 0x000fe2000c000000 */
[----:B------:R-:W-:Y:S01]  /*0990*/  NOP ;  /* 0x0000000000007918 */ /* 0x000fe20000000000 */
[----:B------:R-:W-:Y:S01]  /*09a0*/  ULDC.64 UR60, c[0x0][0x208] ;  /* 0x00008200003c7ab9 */ /* 0x000fe20000000a00 */
[----:B------:R-:W-:Y:S03]  /*09b0*/  BSSY B9, `(.L_x_3639) ;  /* 0x00028b7000097945 */ /* 0x000fe60003800000 */
[----:B------:R-:W-:-:S05]  /*09c0*/  IMAD.U32 R2, RZ, RZ, UR4 ;  /* 0x00000004ff027e24 */ /* 0x000fca000f8e00ff */
[----:B------:R0:W-:Y:S01]  /*09d0*/  STL [R1+0x7c], R2 ;  /* 0x00007c0201007387 */ /* 0x0001e20000100800 */
[----:B-12-4-:R-:W-:Y:S06]  /*09e0*/  BAR.SYNC.DEFER_BLOCKING 0x0 ;  /* 0x0000000000007b1d */ /* 0x016fec0000010000 */
[----:B------:R-:W-:Y:S05]  /*09f0*/  @!P0 BRA `(.L_x_3640) ;  /* 0x00000204001c8947 */ /* 0x000fea0003800000 */
.L_x_3641:
        /* <DEDUP_REMOVED lines=9> */
[----:B0-----:R-:W-:Y:S01]  /*0a90*/  IMAD.U32 R2, RZ, RZ, UR4 ;  /* 0x00000004ff027e24 */ /* 0x001fe2000f8e00ff */
[----:B------:R-:W-:-:S04]  /*0aa0*/  ULDC UR4, c[0x0][0xc3c] ;  /* 0x00030f0000047ab9 */ /* 0x000fc80000000800 */
[----:B------:R-:W0:Y:S01]  /*0ab0*/  LDS.128 R148, [R2+0x368d0] ;  /* 0x0368d00002947984 */ /* 0x000e220000000c00 */
[----:B------:R-:W-:Y:S06]  /*0ac0*/  BAR.ARV 0x4, 0x180 ;  /* 0x0106000000007b1d */ /* 0x000fec0000002000 */
[----:B0-----:R-:W-:-:S13]  /*0ad0*/  ISETP.GE.AND P0, PT, R151, UR4, PT ;  /* 0x0000000497007c0c */ /* 0x001fda000bf06270 */
[----:B------:R-:W-:Y:S05]  /*0ae0*/  @P0 BRA `(.L_x_3642) ;  /* 0x00000288008c0947 */ /* 0x000fea0003800000 */
[----:B------:R-:W2:Y:S01]  /*0af0*/  LDL R0, [R1+0x7c] ;  /* 0x00007c0001007983 */ /* 0x000ea20000100800 */
[----:B------:R-:W-:Y:S01]  /*0b00*/  VIADD R6, R6, 0xffffff80 ;  /* 0xffffff8006067836 */ /* 0x000fe20000000000 */
[----:B------:R-:W-:Y:S01]  /*0b10*/  R2UR UR4, R2 ;  /* 0x00000000020472ca */ /* 0x000fe200000e0000 */
[----:B------:R-:W-:Y:S01]  /*0b20*/  IMAD.MOV.U32 R16, RZ, RZ, RZ ;  /* 0x000000ffff107224 */ /* 0x000fe200078e00ff */
[----:B------:R-:W-:Y:S01]  /*0b30*/  MOV R225, RZ ;  /* 0x000000ff00e17202 */ /* 0x000fe20000000f00 */
[----:B------:R-:W-:Y:S01]  /*0b40*/  IMAD.MOV.U32 R204, RZ, RZ, RZ ;  /* 0x000000ffffcc7224 */ /* 0x000fe200078e00ff */
[----:B------:R-:W-:Y:S01]  /*0b50*/  SHF.R.S32.HI R3, RZ, 0x1f, R6 ;  /* 0x0000001fff037819 */ /* 0x000fe20000011406 */
[----:B------:R-:W-:Y:S01]  /*0b60*/  IMAD.MOV.U32 R216, RZ, RZ, RZ ;  /* 0x000000ffffd87224 */ /* 0x000fe200078e00ff */
[----:B------:R-:W-:Y:S02]  /*0b70*/  MOV R215, RZ ;  /* 0x000000ff00d77202 */ /* 0x000fe40000000f00 */
[----:B------:R-:W-:-:S04]  /*0b80*/  LEA.HI R4, R3, R6, RZ, 0x4 ;  /* 0x0000000603047211 */ /* 0x000fc800078f20ff */
[----:B------:R-:W-:Y:S01]  /*0b90*/  SHF.R.S32.HI R7, RZ, 0x4, R4 ;  /* 0x00000004ff077819 */ /* 0x000fe20000011404 */
[----:B------:R-:W-:Y:S01]  /*0ba0*/  UIADD3 UR4, UR4, 0x15400, URZ ;  /* 0x0001540004047890 */ /* 0x000fe2000fffe03f */
[----:B--2---:R-:W-:Y:S02]  /*0bb0*/  R2UR UR5, R0 ;  /* 0x00000000000572ca */ /* 0x004fe400000e0000 */
[----:B------:R-:W-:-:S04]  /*0bc0*/  LEA.HI R0, R3, R6, RZ, 0x7 ;  /* 0x0000000603007211 */ /* 0x000fc800078f38ff */
[----:B------:R-:W-:-:S04]  /*0bd0*/  LOP3.LUT R5, R0, 0xffffff80, RZ, 0xc0, !PT ;  /* 0xffffff8000057812 */ /* 0x000fc800078ec0ff */
[----:B------:R-:W-:Y:S02]  /*0be0*/  IADD3 R15, R6, -R5, RZ ;  /* 0x80000005060f7210 */ /* 0x000fe40007ffe0ff */
[----:B------:R-:W-:Y:S01]  /*0bf0*/  LEA.HI R5, R4, R7, RZ, 0x1 ;  /* 0x0000000704057211 */ /* 0x000fe200078f08ff */
[----:B------:R-:W-:Y:S01]  /*0c00*/  ULOP3.LUT UR5, UR5, 0x1, URZ, 0xfc, !UPT ;  /* 0x0000000105057892 */ /* 0x000fe2000f8efc3f */
[----:B------:R-:W-:Y:S01]  /*0c10*/  SHF.R.S32.HI R10, RZ, 0x1f, R15 ;  /* 0x0000001fff0a7819 */ /* 0x000fe2000001140f */
[----:B------:R-:W-:Y:S03]  /*0c20*/  STL [R1+0x6c], R15 ;  /* 0x00006c0f01007387 */ /* 0x000fe60000100800 */
[CC--:B------:R-:W-:Y:S02]  /*0c30*/  LEA.HI R11, R10.reuse, R15.reuse, RZ, 0x2 ;  /* 0x0000000f0a0b7211 */ /* 0x0c0fe400078f10ff */
[----:B------:R-:W-:-:S02]  /*0c40*/  LEA.HI R10, R10, R15, RZ, 0x5 ;  /* 0x0000000f0a0a7211 */ /* 0x000fc400078f28ff */
[--C-:B------:R-:W-:Y:S02]  /*0c50*/  SHF.R.S32.HI R9, RZ, 0x2, R11.reuse ;  /* 0x00000002ff097819 */ /* 0x100fe4000001140b */
[----:B------:R-:W-:Y:S02]  /*0c60*/  SHF.R.S32.HI R8, RZ, 0x1f, R11 ;  /* 0x0000001fff087819 */ /* 0x000fe4000001140b */
[----:B------:R-:W-:Y:S02]  /*0c70*/  SHF.R.S32.HI R10, RZ, 0x5, R10 ;  /* 0x00000005ff0a7819 */ /* 0x000fe4000001140a */
[----:B------:R-:W-:Y:S02]  /*0c80*/  LEA.HI R12, R8, R9, RZ, 0x3 ;  /* 0x00000009080c7211 */ /* 0x000fe400078f18ff */
[----:B------:R-:W-:Y:S02]  /*0c90*/  LOP3.LUT R8, R5, 0x1ffffffe, RZ, 0xc0, !PT ;  /* 0x1ffffffe05087812 */ /* 0x000fe400078ec0ff */
[----:B------:R-:W-:-:S02]  /*0ca0*/  LOP3.LUT R12, R12, 0xfffffff8, RZ, 0xc0, !PT ;  /* 0xfffffff80c0c7812 */ /* 0x000fc400078ec0ff */
[----:B------:R-:W-:Y:S01]  /*0cb0*/  SHF.R.S32.HI R5, RZ, 0x7, R0 ;  /* 0x00000007ff057819 */ /* 0x000fe20000011400 */
[----:B------:R-:W-:Y:S01]  /*0cc0*/  IMAD.IADD R8, R7, 0x1, -R8 ;  /* 0x0000000107087824 */ /* 0x000fe200078e0a08 */
[-C--:B------:R-:W-:Y:S01]  /*0cd0*/  LEA.HI R7, R3, R6.reuse, RZ, 0x5 ;  /* 0x0000000603077211 */ /* 0x080fe200078f28ff */
[----:B------:R-:W-:Y:S01]  /*0ce0*/  IMAD.IADD R13, R9, 0x1, -R12 ;  /* 0x00000001090d7824 */ /* 0x000fe200078e0a0c */
[----:B------:R-:W-:Y:S02]  /*0cf0*/  LEA.HI R9, R3, R6, RZ, 0x2 ;  /* 0x0000000603097211 */ /* 0x000fe400078f10ff */
[----:B------:R-:W-:Y:S01]  /*0d00*/  LOP3.LUT R3, R4, 0x3fffff0, RZ, 0xc0, !PT ;  /* 0x03fffff004037812 */ /* 0x000fe200078ec0ff */
[----:B------:R-:W-:Y:S01]  /*0d10*/  IMAD R13, R10, 0x10, R13 ;  /* 0x000000100a0d7824 */ /* 0x000fe200078e020d */
[----:B------:R-:W-:Y:S02]  /*0d20*/  LEA.HI R4, R0, R5, RZ, 0x1 ;  /* 0x0000000500047211 */ /* 0x000fe400078f08ff */
[----:B------:R-:W-:Y:S01]  /*0d30*/  SHF.R.S32.HI R0, RZ, 0x5, R7 ;  /* 0x00000005ff007819 */ /* 0x000fe20000011407 */
[----:B------:R-:W-:Y:S01]  /*0d40*/  IMAD.IADD R3, R6, 0x1, -R3 ;  /* 0x0000000106037824 */ /* 0x000fe200078e0a03 */
[----:B------:R-:W-:-:S02]  /*0d50*/  LOP3.LUT R4, R4, 0x3fffffe, RZ, 0xc0, !PT ;  /* 0x03fffffe04047812 */ /* 0x000fc400078ec0ff */
[----:B------:R-:W-:Y:S01]  /*0d60*/  SHF.R.S32.HI R17, RZ, 0x2, R9 ;  /* 0x00000002ff117819 */ /* 0x000fe20000011409 */
[C---:B------:R-:W-:Y:S01]  /*0d70*/  IMAD R3, R0.reuse, 0x10, R3 ;  /* 0x0000001000037824 */ /* 0x040fe200078e0203 */
[----:B------:R-:W-:Y:S01]  /*0d80*/  IADD3 R4, R5, -R4, RZ ;  /* 0x8000000405047210 */ /* 0x000fe20007ffe0ff */
[----:B------:R-:W-:Y:S01]  /*0d90*/  IMAD.SHL.U32 R213, R0, 0x200, RZ ;  /* 0x0000020000d57824 */ /* 0x000fe200078e00ff */
[----:B------:R-:W-:Y:S01]  /*0da0*/  LOP3.LUT R7, R9, 0xfffffffc, RZ, 0xc0, !PT ;  /* 0xfffffffc09077812 */ /* 0x000fe200078ec0ff */
[----:B------:R-:W-:Y:S01]  /*0db0*/  IMAD R8, R3, 0x8, R8 ;  /* 0x0000000803087824 */ /* 0x000fe200078e0208 */
[----:B------:R-:W-:Y:S01]  /*0dc0*/  LOP3.LUT R11, R11, 0x7ffffffc, RZ, 0xc0, !PT ;  /* 0x7ffffffc0b0b7812 */ /* 0x000fe200078ec0ff */
[----:B------:R-:W-:Y:S01]  /*0dd0*/  IMAD R14, R4, 0x40, R13 ;  /* 0x00000040040e7824 */ /* 0x000fe200078e020d */
[----:B------:R-:W-:Y:S01]  /*0de0*/  SHF.R.S32.HI R4, RZ, 0x1f, R9 ;  /* 0x0000001fff047819 */ /* 0x000fe20000011409 */
[----:B------:R-:W-:Y:S01]  /*0df0*/  IMAD.U32 R3, RZ, RZ, UR5 ;  /* 0x00000005ff037e24 */ /* 0x000fe2000f8e00ff */
[----:B------:R-:W-:Y:S01]  /*0e00*/  IADD3 R11, R15, -R11, RZ ;  /* 0x8000000b0f0b7210 */ /* 0x000fe20007ffe0ff */
[----:B------:R-:W-:Y:S01]  /*0e10*/  IMAD.IADD R7, R6, 0x1, -R7 ;  /* 0x0000000106077824 */ /* 0x000fe200078e0a07 */
[----:B------:R-:W-:Y:S01]  /*0e20*/  LEA.HI R4, R4, R17, RZ, 0x3 ;  /* 0x0000001104047211 */ /* 0x000fe200078f18ff */
[----:B------:R-:W-:Y:S01]  /*0e30*/  STL [R1+0x70], R14 ;  /* 0x0000700e01007387 */ /* 0x000fe20000100800 */
[----:B------:R-:W-:-:S02]  /*0e40*/  IMAD.U32 R5, RZ, RZ, UR4 ;  /* 0x00000004ff057e24 */ /* 0x000fc4000f8e00ff */
[----:B------:R-:W-:Y:S01]  /*0e50*/  LOP3.LUT R4, R4, 0xfffffff8, RZ, 0xc0, !PT ;  /* 0xfffffff804047812 */ /* 0x000fe200078ec0ff */
[----:B------:R0:W-:Y:S01]  /*0e60*/  STL [R1+0x14], R3 ;  /* 0x0000140301007387 */ /* 0x0001e20000100800 */
[----:B------:R-:W-:Y:S02]  /*0e70*/  VIADD R226, R17, 0x40 ;  /* 0x0000004011e27836 */ /* 0x000fe40000000000 */
[----:B------:R-:W-:Y:S01]  /*0e80*/  IMAD.SHL.U32 R220, R11, 0x2, RZ ;  /* 0x000000020bdc7824 */ /* 0x000fe200078e00ff */
[----:B------:R1:W-:Y:S01]  /*0e90*/  STL [R1+0x50], R5 ;  /* 0x0000500501007387 */ /* 0x0003e20000100800 */
[----:B------:R-:W-:Y:S01]  /*0ea0*/  IMAD.IADD R4, R17, 0x1, -R4 ;  /* 0x0000000111047824 */ /* 0x000fe200078e0a04 */
[----:B------:R-:W-:Y:S01]  /*0eb0*/  SHF.L.U32 R207, R226, 0x6, RZ ;  /* 0x00000006e2cf7819 */ /* 0x000fe200000006ff */
[C---:B------:R-:W-:Y:S01]  /*0ec0*/  VIADD R20, R220.reuse, 0x8 ;  /* 0x00000008dc147836 */ /* 0x040fe20000000000 */
[----:B------:R-:W-:Y:S01]  /*0ed0*/  IADD3 R9, R220, 0x38, RZ ;  /* 0x00000038dc097810 */ /* 0x000fe20007ffe0ff */
[----:B------:R-:W-:Y:S01]  /*0ee0*/  IMAD.SHL.U32 R4, R4, 0x40, RZ ;  /* 0x0000004004047824 */ /* 0x000fe200078e00ff */
[----:B0-----:R-:W-:Y:S01]  /*0ef0*/  LEA.HI R3, R7, R7, RZ, 0x1 ;  /* 0x0000000707037211 */ /* 0x001fe200078f08ff */
[C---:B------:R-:W-:Y:S01]  /*0f00*/  VIADD R12, R220.reuse, 0x20 ;  /* 0x00000020dc0c7836 */ /* 0x040fe20000000000 */
[----:B------:R-:W-:Y:S01]  /*0f10*/  LOP3.LUT R207, R207, 0x1c0, RZ, 0xc0, !PT ;  /* 0x000001c0cfcf7812 */ /* 0x000fe200078ec0ff */
[----:B------:R-:W-:Y:S01]  /*0f20*/  VIADD R236, R220, 0x68 ;  /* 0x00000068dcec7836 */ /* 0x000fe20000000000 */
[----:B------:R-:W-:Y:S01]  /*0f30*/  LOP3.LUT R0, R3, 0x1ffffffe, RZ, 0xc0, !PT ;  /* 0x1ffffffe03007812 */ /* 0x000fe200078ec0ff */
[C---:B------:R-:W-:Y:S01]  /*0f40*/  IMAD.SHL.U32 R18, R7.reuse, 0x8, RZ ;  /* 0x0000000807127824 */ /* 0x040fe200078e00ff */
[----:B------:R-:W-:Y:S01]  /*0f50*/  LOP3.LUT R211, R4, 0x1c0, RZ, 0xc0, !PT ;  /* 0x000001c004d37812 */ /* 0x000fe200078ec0ff */
[----:B------:R-:W-:Y:S01]  /*0f60*/  IMAD.SHL.U32 R4, R8, 0x8, RZ ;  /* 0x0000000808047824 */ /* 0x000fe200078e00ff */
[----:B------:R-:W-:Y:S01]  /*0f70*/  SHF.R.S32.HI R3, RZ, 0x1f, R226 ;  /* 0x0000001fff037819 */ /* 0x000fe200000114e2 */
[----:B------:R-:W-:Y:S01]  /*0f80*/  IMAD.IADD R0, R7, 0x1, -R0 ;  /* 0x0000000107007824 */ /* 0x000fe200078e0a00 */
[----:B-1----:R-:W-:Y:S01]  /*0f90*/  SHF.R.U32.HI R5, RZ, 0x3, R207 ;  /* 0x00000003ff057819 */ /* 0x002fe200000116cf */
[----:B------:R-:W-:Y:S01]  /*0fa0*/  VIADD R5, R220, 0x50 ;  /* 0x00000050dc057836 */ /* 0x000fe20000000000 */
[----:B------:R0:W-:Y:S01]  /*0fb0*/  STL [R1+0x78], R4 ;  /* 0x0000780401007387 */ /* 0x0001e20000100800 */
[----:B------:R-:W-:Y:S01]  /*0fc0*/  IMAD R0, R0, 0x8, R14 ;  /* 0x0000000800007824 */ /* 0x000fe200078e020e */
[----:B------:R-:W-:Y:S01]  /*0fd0*/  LEA.HI R3, R3, R226, RZ, 0x3 ;  /* 0x000000e203037211 */ /* 0x000fe200078f18ff */
[----:B------:R-:W-:Y:S01]  /*0fe0*/  IMAD.SHL.U32 R22, R7, 0x4, RZ ;  /* 0x0000000407167824 */ /* 0x000fe200078e00ff */
[C---:B------:R-:W-:Y:S01]  /*0ff0*/  IADD3 R237, R220.reuse, 0x60, RZ ;  /* 0x00000060dced7810 */ /* 0x040fe20007ffe0ff */
[C---:B------:R-:W-:Y:S01]  /*1000*/  VIADD R13, R220.reuse, 0x18 ;  /* 0x00000018dc0d7836 */ /* 0x040fe20000000000 */
[----:B------:R1:W-:Y:S01]  /*1010*/  STL [R1+0x74], R0 ;  /* 0x0000740001007387 */ /* 0x0003e20000100800 */
[----:B------:R-:W-:Y:S01]  /*1020*/  IMAD.SHL.U32 R3, R3, 0x40, RZ ;  /* 0x0000004003037824 */ /* 0x000fe200078e00ff */
[C---:B------:R-:W-:Y:S01]  /*1030*/  IADD3 R15, R220.reuse, 0x10, RZ ;  /* 0x00000010dc0f7810 */ /* 0x040fe20007ffe0ff */
[C---:B------:R-:W-:Y:S01]  /*1040*/  VIADD R235, R220.reuse, 0x70 ;  /* 0x00000070dceb7836 */ /* 0x040fe20000000000 */
[C---:B------:R-:W-:Y:S01]  /*1050*/  IADD3 R232, R220.reuse, 0x88, RZ ;  /* 0x00000088dce87810 */ /* 0x040fe20007ffe0ff */
[C---:B0-----:R-:W-:Y:S01]  /*1060*/  VIADD R4, R220.reuse, 0x58 ;  /* 0x00000058dc047836 */ /* 0x041fe20000000000 */
[----:B------:R-:W-:Y:S01]  /*1070*/  LOP3.LUT R214, R3, 0xfffffe00, RZ, 0xc0, !PT ;  /* 0xfffffe0003d67812 */ /* 0x000fe200078ec0ff */
        /* <DEDUP_REMOVED lines=23> */
[----:B------:R-:W-:Y:S01]  /*11f0*/  IADD3 R205, R22, 0x40, RZ ;  /* 0x0000004016cd7810 */ /* 0x000fe20007ffe0ff */
[----:B------:R-:W-:Y:S01]  /*1200*/  VIADD R227, R220, 0xa0 ;  /* 0x000000a0dce37836 */ /* 0x000fe20000000000 */
[----:B------:R-:W-:-:S02]  /*1210*/  SHF.R.U32.HI R212, RZ, 0x3, R211 ;  /* 0x00000003ffd47819 */ /* 0x000fc400000116d3 */
[----:B------:R-:W-:Y:S02]  /*1220*/  SHF.R.S32.HI R15, RZ, 0x1f, R15 ;  /* 0x0000001fff0f7819 */ /* 0x000fe4000001140f */
[----:B------:R-:W-:Y:S02]  /*1230*/  SHF.R.S32.HI R11, RZ, 0x1f, R11 ;  /* 0x0000001fff0b7819 */ /* 0x000fe4000001140b */
[----:B------:R-:W-:Y:S02]  /*1240*/  SHF.R.S32.HI R8, RZ, 0x1f, R10 ;  /* 0x0000001fff087819 */ /* 0x000fe4000001140a */
[----:B------:R-:W-:Y:S02]  /*1250*/  SHF.R.S32.HI R7, RZ, 0x1f, R7 ;  /* 0x0000001fff077819 */ /* 0x000fe40000011407 */
[----:B------:R-:W-:Y:S02]  /*1260*/  SHF.R.S32.HI R6, RZ, 0x1f, R6 ;  /* 0x0000001fff067819 */ /* 0x000fe40000011406 */
[----:B------:R-:W-:-:S02]  /*1270*/  SHF.R.S32.HI R5, RZ, 0x1f, R232 ;  /* 0x0000001fff057819 */ /* 0x000fc400000114e8 */
[----:B------:R-:W-:Y:S02]  /*1280*/  SHF.R.S32.HI R4, RZ, 0x1f, R231 ;  /* 0x0000001fff047819 */ /* 0x000fe400000114e7 */
[----:B-1----:R-:W-:-:S07]  /*1290*/  SHF.R.S32.HI R3, RZ, 0x1f, R230 ;  /* 0x0000001fff037819 */ /* 0x002fce00000114e6 */
.L_x_3854:
[----:B0-----:R-:W0:Y:S01]  /*12a0*/  LDC.64 R222, c[0x0][0xc88] ;  /* 0x00032200ffde7b82 */ /* 0x001e220000000a00 */
[----:B------:R-:W-:Y:S01]  /*12b0*/  ULDC.64 UR4, c[0x0][0xa28] ;  /* 0x00028a0000047ab9 */ /* 0x000fe20000000a00 */
[----:B------:R-:W-:Y:S01]  /*12c0*/  ULDC.64 UR8, c[0x0][0xa18] ;  /* 0x0002860000087ab9 */ /* 0x000fe20000000a00 */
[----:B------:R-:W-:Y:S01]  /*12d0*/  ULDC.64 UR6, c[0x0][0xa08] ;  /* 0x0002820000067ab9 */ /* 0x000fe20000000a00 */
[----:B0-----:R-:W-:-:S06]  /*12e0*/  IMAD.WIDE R222, R151, 0x4, R222 ;  /* 0x0000000497de7825 */ /* 0x001fcc00078e02de */
        /* <DEDUP_REMOVED lines=9> */
[----:B--2---:R-:W-:-:S03]  /*1380*/  SHF.R.S32.HI R0, RZ, 0x1f, R222 ;  /* 0x0000001fff007819 */ /* 0x004fc600000114de */
[C---:B---34-:R-:W-:Y:S02]  /*1390*/  @P2 LEA R4, P3, R222.reuse, UR4, 0x2 ;  /* 0x00000004de042c11 */ /* 0x058fe4000f8610ff */
[C---:B------:R-:W-:Y:S01]  /*13a0*/  SHF.L.U32 R223, R222.reuse, 0x2, RZ ;  /* 0x00000002dedf7819 */ /* 0x040fe200000006ff */
[----:B------:R0:W-:Y:S01]  /*13b0*/  STL [R1+0x68], R0 ;  /* 0x0000680001007387 */ /* 0x0001e20000100800 */
[C-C-:B------:R-:W-:Y:S01]  /*13c0*/  @P2 LEA.HI.X R5, R222.reuse, UR5, R0.reuse, 0x2, P3 ;  /* 0x00000005de052c11 */ /* 0x140fe200098f1400 */
[----:B------:R-:W-:Y:S01]  /*13d0*/  ULDC UR4, c[0x0][0x288] ;  /* 0x0000a20000047ab9 */ /* 0x000fe20000000800 */
[----:B------:R-:W-:Y:S02]  /*13e0*/  SHF.L.U64.HI R224, R222, 0x2, R0 ;  /* 0x00000002dee07819 */ /* 0x000fe40000010200 */
[C---:B------:R-:W-:Y:S01]  /*13f0*/  IADD3 R8, P4, R223.reuse, UR6, RZ ;  /* 0x00000006df087c10 */ /* 0x040fe2000ff9e0ff */
[----:B------:R1:W5:Y:S01]  /*1400*/  @P2 LDG.E R10, desc[UR60][R4.64] ;  /* 0x0000003c040a2981 */ /* 0x000362000c1e1900 */
[----:B------:R-:W-:Y:S01]  /*1410*/  @P1 IADD3 R6, P2, R223, UR8, RZ ;  /* 0x00000008df061c10 */ /* 0x000fe2000ff5e0ff */
[----:B------:R-:W-:Y:S01]  /*1420*/  IMAD.U32 R155, RZ, RZ, UR4 ;  /* 0x00000004ff9b7e24 */ /* 0x000fe2000f8e00ff */
[C---:B------:R-:W-:Y:S01]  /*1430*/  IADD3.X R9, R224.reuse, UR7, RZ, P4, !PT ;  /* 0x00000007e0097c10 */ /* 0x040fe2000a7fe4ff */
[----:B------:R-:W-:Y:S01]  /*1440*/  ULDC.64 UR4, c[0x0][0x418] ;  /* 0x0001060000047ab9 */ /* 0x000fe20000000a00 */
[----:B------:R-:W-:-:S03]  /*1450*/  @P1 IADD3.X R7, R224, UR9, RZ, P2, !PT ;  /* 0x00000009e0071c10 */ /* 0x000fc600097fe4ff */
[----:B------:R1:W5:Y:S01]  /*1460*/  @P0 LDG.E R122, desc[UR60][R8.64] ;  /* 0x0000003c087a0981 */ /* 0x000362000c1e1900 */
[----:B------:R-:W-:Y:S01]  /*1470*/  UISETP.NE.U32.AND UP0, UPT, UR4, URZ, UPT ;  /* 0x0000003f0400728c */ /* 0x000fe2000bf05070 */
[C---:B------:R-:W-:Y:S01]  /*1480*/  LOP3.LUT R3, R150.reuse, 0xff000000, RZ, 0xc0, !PT ;  /* 0xff00000096037812 */ /* 0x040fe200078ec0ff */
[----:B------:R-:W-:Y:S01]  /*1490*/  ULDC.64 UR8, c[0x0][0xa20] ;  /* 0x0002880000087ab9 */ /* 0x000fe20000000a00 */
[----:B------:R1:W5:Y:S01]  /*14a0*/  @P1 LDG.E R155, desc[UR60][R6.64] ;  /* 0x0000003c069b1981 */ /* 0x000362000c1e1900 */
[----:B------:R-:W-:Y:S01]  /*14b0*/  UISETP.NE.AND.EX UP0, UPT, UR5, URZ, UPT, UP0 ;  /* 0x0000003f0500728c */ /* 0x000fe2000bf05300 */
[----:B------:R-:W-:Y:S01]  /*14c0*/  ULDC UR4, c[0x0][0x424] ;  /* 0x0001090000047ab9 */ /* 0x000fe20000000800 */
[----:B------:R-:W-:Y:S02]  /*14d0*/  ISETP.NE.U32.AND P2, PT, RZ, UR8, PT ;  /* 0x00000008ff007c0c */ /* 0x000fe4000bf45070 */
[----:B------:R-:W-:Y:S01]  /*14e0*/  USEL UR4, UR4, 0x1, UP0 ;  /* 0x0000000104047887 */ /* 0x000fe20008000000 */
[----:B------:R-:W-:Y:S01]  /*14f0*/  ULDC UR5, c[0x0][0x2f0] ;  /* 0x0000bc0000057ab9 */ /* 0x000fe20000000800 */
[----:B0-----:R-:W-:-:S02]  /*1500*/  LOP3.LUT R0, R150, 0xff0000, RZ, 0xc0, !PT ;  /* 0x00ff000096007812 */ /* 0x001fc400078ec0ff */
[----:B------:R-:W-:Y:S01]  /*1510*/  UIMAD UR4, UR4, UR5, URZ ;  /* 0x00000005040472a4 */ /* 0x000fe2000f8e023f */
[----:B------:R-:W-:Y:S02]  /*1520*/  SHF.R.U32.HI R3, RZ, 0x8, R3 ;  /* 0x00000008ff037819 */ /* 0x000fe40000011603 */
[----:B------:R-:W-:Y:S01]  /*1530*/  ISETP.NE.AND.EX P2, PT, RZ, UR9, PT, P2 ;  /* 0x00000009ff007c0c */ /* 0x000fe2000bf45320 */
[----:B------:R-:W-:Y:S01]  /*1540*/  ULDC UR5, c[0x0][0x348] ;  /* 0x0000d20000057ab9 */ /* 0x000fe20000000800 */
[----:B------:R-:W-:Y:S01]  /*1550*/  LEA.HI R221, R0, R3, RZ, 0x10 ;  /* 0x0000000300dd7211 */ /* 0x000fe200078f80ff */
[----:B------:R-:W-:Y:S01]  /*1560*/  IMAD.MOV.U32 R228, RZ, RZ, R149 ;  /* 0x000000ffffe47224 */ /* 0x000fe200078e0095 */
[----:B------:R-:W-:Y:S01]  /*1570*/  LOP3.LUT R219, R150, 0xffff, RZ, 0xc0, !PT ;  /* 0x0000ffff96db7812 */ /* 0x000fe200078ec0ff */
[----:B-1----:R-:W-:Y:S08]  /*1580*/  @P1 BRA `(.L_x_3643) ;  /* 0x0000000000241947 */ /* 0x002ff00003800000 */
[----:B------:R-:W-:Y:S02]  /*1590*/  ULDC.64 UR6, c[0x0][0xa00] ;  /* 0x0002800000067ab9 */ /* 0x000fe40000000a00 */
[----:B------:R-:W-:-:S04]  /*15a0*/  ISETP.NE.U32.AND P1, PT, RZ, UR6, PT ;  /* 0x00000006ff007c0c */ /* 0x000fc8000bf25070 */
[----:B------:R-:W-:-:S13]  /*15b0*/  ISETP.NE.AND.EX P1, PT, RZ, UR7, PT, P1 ;  /* 0x00000007ff007c0c */ /* 0x000fda000bf25310 */
[----:B------:R-:W-:Y:S05]  /*15c0*/  @!P1 BRA `(.L_x_3643) ;  /* 0x0000000000149947 */ /* 0x000fea0003800000 */
[----:B------:R-:W0:Y:S02]  /*15d0*/  LDC.64 R4, c[0x0][0xa00] ;  /* 0x00028000ff047b82 */ /* 0x000e240000000a00 */
[----:B0-----:R-:W-:-:S05]  /*15e0*/  IMAD.WIDE R4, R222, 0x4, R4 ;  /* 0x00000004de047825 */ /* 0x001fca00078e0204 */
[----:B-----5:R-:W2:Y:S04]  /*15f0*/  LDG.E R155, desc[UR60][R4.64] ;  /* 0x0000003c049b7981 */ /* 0x020ea8000c1e1900 */
[----:B------:R-:W2:Y:S02]  /*1600*/  LDG.E R0, desc[UR60][R4.64+0x4] ;  /* 0x0000043c04007981 */ /* 0x000ea4000c1e1900 */
[----:B--2---:R-:W-:-:S07]  /*1610*/  IADD3 R155, -R155, R0, RZ ;  /* 0x000000009b9b7210 */ /* 0x004fce0007ffe1ff */
.L_x_3643:
[----:B------:R-:W-:Y:S02]  /*1620*/  IMAD.U32 R24, RZ, RZ, UR5 ;  /* 0x00000005ff187e24 */ /* 0x000fe4000f8e00ff */
[----:B------:R-:W-:Y:S01]  /*1630*/  IMAD.U32 R27, RZ, RZ, UR4 ;  /* 0x00000004ff1b7e24 */ /* 0x000fe2000f8e00ff */
[----:B------:R-:W-:Y:S06]  /*1640*/  @!P2 BRA `(.L_x_3644) ;  /* 0x000000000010a947 */ /* 0x000fec0003800000 */
[----:B------:R-:W-:-:S04]  /*1650*/  IADD3 R4, P0, R223, UR8, RZ ;  /* 0x00000008df047c10 */ /* 0x000fc8000ff1e0ff */
[----:B------:R-:W-:-:S05]  /*1660*/  IADD3.X R5, R224, UR9, RZ, P0, !PT ;  /* 0x00000009e0057c10 */ /* 0x000fca00087fe4ff */
[----:B------:R0:W5:Y:S01]  /*1670*/  LDG.E R27, desc[UR60][R4.64] ;  /* 0x0000003c041b7981 */ /* 0x000162000c1e1900 */
[----:B------:R-:W-:Y:S05]  /*1680*/  BRA `(.L_x_3645) ;  /* 0x0000000000107947 */ /* 0x000fea0003800000 */
.L_x_3644:
[----:B------:R-:W-:Y:S05]  /*1690*/  @!P0 BRA `(.L_x_3645) ;  /* 0x00000000000c8947 */ /* 0x000fea0003800000 */
[----:B------:R-:W2:Y:S04]  /*16a0*/  LDG.E R0, desc[UR60][R8.64] ;  /* 0x0000003c08007981 */ /* 0x000ea8000c1e1900 */
[----:B------:R-:W2:Y:S02]  /*16b0*/  LDG.E R27, desc[UR60][R8.64+0x4] ;  /* 0x0000043c081b7981 */ /* 0x000ea4000c1e1900 */
[----:B--2---:R-:W-:-:S07]  /*16c0*/  IMAD.IADD R27, R27, 0x1, -R0 ;  /* 0x000000011b1b7824 */ /* 0x004fce00078e0a00 */
.L_x_3645:
[----:B------:R-:W-:Y:S01]  /*16d0*/  ULDC.64 UR4, c[0x0][0xa10] ;  /* 0x0002840000047ab9 */ /* 0x000fe20000000a00 */
[----:B------:R-:W2:Y:S01]  /*16e0*/  LDL.LU R26, [R1+0x10] ;  /* 0x00001000011a7983 */ /* 0x000ea20000300800 */
[----:B------:R-:W-:-:S04]  /*16f0*/  ISETP.NE.U32.AND P0, PT, RZ, UR4, PT ;  /* 0x00000004ff007c0c */ /* 0x000fc8000bf05070 */
[----:B------:R-:W-:Y:S01]  /*1700*/  ISETP.NE.AND.EX P0, PT, RZ, UR5, PT, P0 ;  /* 0x00000005ff007c0c */ /* 0x000fe2000bf05300 */
[----:B------:R-:W-:-:S12]  /*1710*/  ULDC.64 UR4, c[0x0][0xa30] ;  /* 0x00028c0000047ab9 */ /* 0x000fd80000000a00 */
[----:B0-----:R-:W0:Y:S02]  /*1720*/  @P0 LDC.64 R4, c[0x0][0xa10] ;  /* 0x00028400ff040b82 */ /* 0x001e240000000a00 */
[----:B0-----:R-:W-:-:S05]  /*1730*/  @P0 IMAD.WIDE R4, R222, 0x4, R4 ;  /* 0x00000004de040825 */ /* 0x001fca00078e0204 */
[----:B------:R-:W3:Y:S04]  /*1740*/  @P0 LDG.E R0, desc[UR60][R4.64] ;  /* 0x0000003c04000981 */ /* 0x000ee8000c1e1900 */
[----:B------:R0:W3:Y:S01]  /*1750*/  @P0 LDG.E R3, desc[UR60][R4.64+0x4] ;  /* 0x0000043c04030981 */ /* 0x0000e2000c1e1900 */
[----:B------:R-:W-:Y:S01]  /*1760*/  ISETP.NE.U32.AND P1, PT, RZ, UR4, PT ;  /* 0x00000004ff007c0c */ /* 0x000fe2000bf25070 */
[----:B-----5:R-:W-:-:S03]  /*1770*/  IMAD.MOV.U32 R148, RZ, RZ, R27 ;  /* 0x000000ffff947224 */ /* 0x020fc600078e001b */
[----:B------:R-:W-:-:S13]  /*1780*/  ISETP.NE.AND.EX P1, PT, RZ, UR5, PT, P1 ;  /* 0x00000005ff007c0c */ /* 0x000fda000bf25310 */
[----:B------:R-:W-:-:S04]  /*1790*/  @P1 IADD3 R6, P2, R223, UR4, RZ ;  /* 0x00000004df061c10 */ /* 0x000fc8000ff5e0ff */
[----:B------:R-:W-:-:S05]  /*17a0*/  @P1 IADD3.X R7, R224, UR5, RZ, P2, !PT ;  /* 0x00000005e0071c10 */ /* 0x000fca00097fe4ff */
[----:B------:R1:W5:Y:S01]  /*17b0*/  @P1 LDG.E R148, desc[UR60][R6.64] ;  /* 0x0000003c06941981 */ /* 0x000362000c1e1900 */
[----:B------:R-:W-:Y:S01]  /*17c0*/  IADD3 R9, R27, -R10, RZ ;  /* 0x8000000a1b097210 */ /* 0x000fe20007ffe0ff */
[----:B0-----:R-:W-:Y:S01]  /*17d0*/  IMAD.MOV.U32 R4, RZ, RZ, RZ ;  /* 0x000000ffff047224 */ /* 0x001fe200078e00ff */
[----:B------:R-:W-:Y:S01]  /*17e0*/  BSSY B0, `(.L_x_3646) ;  /* 0x000002c000007945 */ /* 0x000fe20003800000 */
[----:B------:R-:W-:Y:S02]  /*17f0*/  LOP3.LUT R229, R221, 0xff, RZ, 0xc0, !PT ;  /* 0x000000ffdde57812 */ /* 0x000fe400078ec0ff */
[----:B------:R-:W-:Y:S02]  /*1800*/  SHF.R.U32.HI R221, RZ, 0x10, R221 ;  /* 0x00000010ffdd7819 */ /* 0x000fe400000116dd */
[----:B--2---:R-:W-:Y:S01]  /*1810*/  LOP3.LUT R26, R26, 0xfffffff7, RZ, 0xc0, !PT ;  /* 0xfffffff71a1a7812 */ /* 0x004fe200078ec0ff */
[----:B---3--:R-:W-:Y:S01]  /*1820*/  @P0 IMAD.IADD R24, R3, 0x1, -R0 ;  /* 0x0000000103180824 */ /* 0x008fe200078e0a00 */
[----:B------:R-:W-:-:S03]  /*1830*/  MOV R0, RZ ;  /* 0x000000ff00007202 */ /* 0x000fc60000000f00 */
[----:B------:R-:W-:-:S04]  /*1840*/  IMAD.IADD R156, R9, 0x1, R24 ;  /* 0x00000001099c7824 */ /* 0x000fc800078e0218 */
[C---:B------:R-:W-:Y:S01]  /*1850*/  VIADD R5, R156.reuse, 0x6f ;  /* 0x0000006f9c057836 */ /* 0x040fe20000000000 */
[----:B------:R-:W-:-:S03]  /*1860*/  ISETP.GE.AND P3, PT, R156, 0x1, PT ;  /* 0x000000019c00780c */ /* 0x000fc60003f66270 */
[----:B------:R-:W-:-:S05]  /*1870*/  IMAD.HI R4, R5, -0x6db6db6d, R4 ;  /* 0x9249249305047827 */ /* 0x000fca00078e0204 */
        /* <DEDUP_REMOVED lines=8> */
[-C--:B-1----:R-:W-:Y:S02]  /*1900*/  IABS R6, R11.reuse ;  /* 0x0000000b00067213 */ /* 0x082fe40000000000 */
[----:B------:R-:W-:Y:S02]  /*1910*/  IADD3 R0, R154, -0x1, R11 ;  /* 0xffffffff9a007810 */ /* 0x000fe40007ffe00b */
[----:B------:R-:W0:Y:S01]  /*1920*/  I2F.RP R3, R6 ;  /* 0x0000000600037306 */ /* 0x000e220000209400 */
[-C--:B------:R-:W-:Y:S02]  /*1930*/  IABS R10, R11.reuse ;  /* 0x0000000b000a7213 */ /* 0x080fe40000000000 */
[----:B------:R-:W-:Y:S02]  /*1940*/  IABS R8, R0 ;  /* 0x0000000000087213 */ /* 0x000fe40000000000 */
[----:B------:R-:W-:-:S04]  /*1950*/  LOP3.LUT R0, R0, R11, RZ, 0x3c, !PT ;  /* 0x0000000b00007212 */ /* 0x000fc800078e3cff */
[----:B------:R-:W-:Y:S01]  /*1960*/  ISETP.GE.AND P2, PT, R0, RZ, PT ;  /* 0x000000ff0000720c */ /* 0x000fe20003f46270 */
[----:B0-----:R-:W0:Y:S02]  /*1970*/  MUFU.RCP R3, R3 ;  /* 0x0000000300037308 */ /* 0x001e240000001000 */
[----:B0-----:R-:W-:Y:S02]  /*1980*/  VIADD R4, R3, 0xffffffe ;  /* 0x0ffffffe03047836 */ /* 0x001fe40000000000 */
[----:B------:R-:W-:-:S04]  /*1990*/  IMAD.MOV R3, RZ, RZ, -R10 ;  /* 0x000000ffff037224 */ /* 0x000fc800078e0a0a */
        /* <DEDUP_REMOVED lines=16> */
.L_x_3647:
[----:B------:R-:W-:Y:S05]  /*1aa0*/  BSYNC B0 ;  /* 0x0000000000007941 */ /* 0x000fea0003800000 */
.L_x_3646:
[----:B------:R-:W-:Y:S01]  /*1ab0*/  IMAD R3, R229, R0, RZ ;  /* 0x00000000e5037224 */ /* 0x000fe200078e02ff */
        /* <DEDUP_REMOVED lines=8> */
[----:B------:R-:W-:-:S04]  /*1b40*/  IMAD.WIDE.U32 R134, R134, 0x24924925, RZ ;  /* 0x2492492586867825 */ /* 0x000fc800078e00ff */
[----:B------:R-:W-:-:S04]  /*1b50*/  IMAD.MOV.U32 R134, RZ, RZ, R135 ;  /* 0x000000ffff867224 */ /* 0x000fc800078e0087 */
[----:B------:R-:W-:Y:S02]  /*1b60*/  IMAD.MOV.U32 R25, RZ, RZ, R134 ;  /* 0x000000ffff197224 */ /* 0x000fe400078e0086 */
[----:B------:R-:W-:Y:S01]  /*1b70*/  @P0 IADD3 R5, R4, 0x6f, RZ ;  /* 0x0000006f04050810 */ /* 0x000fe20007ffe0ff */
[----:B------:R-:W-:-:S04]  /*1b80*/  @P0 IMAD.MOV.U32 R4, RZ, RZ, RZ ;  /* 0x000000ffff040224 */ /* 0x000fc800078e00ff */
[----:B------:R-:W-:-:S05]  /*1b90*/  @P0 IMAD.HI R4, R5, -0x6db6db6d, R4 ;  /* 0x9249249305040827 */ /* 0x000fca00078e0204 */
        /* <DEDUP_REMOVED lines=12> */
[----:B------:R0:W2:Y:S01]  /*1c60*/  LDC.64 R14, c[0x4][R0] ;  /* 0x01000000000e7b82 */ /* 0x0000a20000000a00 */
[----:B------:R-:W-:Y:S01]  /*1c70*/  IMAD.U32 R5, RZ, RZ, UR5 ;  /* 0x00000005ff057e24 */ /* 0x000fe2000f8e00ff */
[----:B------:R-:W-:Y:S01]  /*1c80*/  ULDC.64 UR4, c[0x4][0x1c0] ;  /* 0x0100700000047ab9 */ /* 0x000fe20000000a00 */
[----:B------:R-:W-:Y:S01]  /*1c90*/  IMAD.U32 R10, RZ, RZ, UR6 ;  /* 0x00000006ff0a7e24 */ /* 0x000fe2000f8e00ff */
[----:B------:R-:W-:Y:S01]  /*1ca0*/  MOV R11, UR7 ;  /* 0x00000007000b7c02 */ /* 0x000fe20008000f00 */
[----:B-1----:R-:W-:Y:S02]  /*1cb0*/  IMAD.U32 R6, RZ, RZ, UR4 ;  /* 0x00000004ff067e24 */ /* 0x002fe4000f8e00ff */
[----:B------:R-:W-:-:S02]  /*1cc0*/  IMAD.U32 R7, RZ, RZ, UR5 ;  /* 0x00000005ff077e24 */ /* 0x000fc4000f8e00ff */
[----:B------:R-:W-:Y:S02]  /*1cd0*/  IMAD.MOV.U32 R8, RZ, RZ, 0x70 ;  /* 0x00000070ff087424 */ /* 0x000fe400078e00ff */
[----:B------:R-:W-:Y:S02]  /*1ce0*/  IMAD.MOV.U32 R12, RZ, RZ, 0x1 ;  /* 0x00000001ff0c7424 */ /* 0x000fe400078e00ff */
[----:B0-----:R-:W-:-:S07]  /*1cf0*/  IMAD.MOV.U32 R13, RZ, RZ, RZ ;  /* 0x000000ffff0d7224 */ /* 0x001fce00078e00ff */
[----:B------:R-:W-:-:S07]  /*1d00*/  LEPC R20, `(.L_x_3650) ;  /* 0x000000001014794e */ /* 0x000fce0000000000 */
[----:B--2--5:R-:W-:Y:S05]  /*1d10*/  CALL.ABS.NOINC R14 ;  /* 0x000000000e007343 */ /* 0x024fea0003c00000 */
.L_x_3650:
[----:B------:R-:W-:Y:S05]  /*1d20*/  BSYNC B6 ;  /* 0x0000000000067941 */ /* 0x000fea0003800000 */
.L_x_3649:
        /* <DEDUP_REMOVED lines=20> */
.L_x_3652:
[----:B------:R-:W-:Y:S05]  /*1e70*/  BSYNC B6 ;  /* 0x0000000000067941 */ /* 0x000fea0003800000 */
.L_x_3651:
[----:B------:R-:W-:Y:S01]  /*1e80*/  ULDC.64 UR4, c[0x0][0x9f8] ;  /* 0x00027e0000047ab9 */ /* 0x000fe20000000a00 */
[----:B------:R-:W-:Y:S01]  /*1e90*/  MOV R8, R222 ;  /* 0x000000de00087202 */ /* 0x000fe20000000f00 */
[----:B------:R-:W0:Y:S01]  /*1ea0*/  S2R R5, SR_TID.X ;  /* 0x0000000000057919 */ /* 0x000e220000002100 */
[----:B------:R-:W-:Y:S01]  /*1eb0*/  ISETP.NE.U32.AND P0, PT, RZ, UR4, PT ;  /* 0x00000004ff007c0c */ /* 0x000fe2000bf05070 */
[C---:B------:R-:W-:Y:S01]  /*1ec0*/  VIADD R0, R18.reuse, 0x20 ;  /* 0x0000002012007836 */ /* 0x040fe20000000000 */
[----:B------:R-:W2:Y:S01]  /*1ed0*/  LDC.64 R112, c[0x0][0x300] ;  /* 0x0000c000ff707b82 */ /* 0x000ea20000000a00 */
[----:B------:R-:W-:Y:S01]  /*1ee0*/  ULDC UR6, c[0x0][0x2f4] ;  /* 0x0000bd0000067ab9 */ /* 0x000fe20000000800 */
[----:B------:R-:W-:Y:S01]  /*1ef0*/  ISETP.NE.AND.EX P0, PT, RZ, UR5, PT, P0 ;  /* 0x00000005ff007c0c */ /* 0x000fe2000bf05300 */
[C---:B------:R-:W-:Y:S02]  /*1f00*/  VIADD R3, R18.reuse, 0x40 ;  /* 0x0000004012037836 */ /* 0x040fe40000000000 */
[----:B------:R-:W-:-:S02]  /*1f10*/  VIADD R4, R18, 0x60 ;  /* 0x0000006012047836 */ /* 0x000fc40000000000 */
[----:B------:R-:W-:Y:S01]  /*1f20*/  IMAD.IADD R122, R122, 0x1, R27 ;  /* 0x000000017a7a7824 */ /* 0x000fe200078e021b */
[----:B------:R-:W3:Y:S01]  /*1f30*/  LDC.64 R106, c[0x0][0x3f8] ;  /* 0x0000fe00ff6a7b82 */ /* 0x000ee20000000a00 */
[----:B------:R-:W-:Y:S01]  /*1f40*/  SHF.R.S32.HI R19, RZ, 0x1f, R18 ;  /* 0x0000001fff137819 */ /* 0x000fe20000011412 */
[----:B------:R-:W-:Y:S01]  /*1f50*/  ULDC.64 UR8, c[0x0][0xa08] ;  /* 0x0002820000087ab9 */ /* 0x000fe20000000a00 */
[----:B------:R-:W-:-:S04]  /*1f60*/  IMAD.MOV.U32 R20, RZ, RZ, R26 ;  /* 0x000000ffff147224 */ /* 0x000fc800078e001a */
[----:B-1----:R-:W-:Y:S01]  /*1f70*/  @P0 IADD3 R6, P1, R223, UR4, RZ ;  /* 0x00000004df060c10 */ /* 0x002fe2000ff3e0ff */
[----:B------:R-:W1:Y:S03]  /*1f80*/  LDC R127, c[0x0][0x3f4] ;  /* 0x0000fd00ff7f7b82 */ /* 0x000e660000000800 */
[----:B------:R-:W-:Y:S01]  /*1f90*/  @P0 IADD3.X R7, R224, UR5, RZ, P1, !PT ;  /* 0x00000005e0070c10 */ /* 0x000fe20008ffe4ff */
[----:B------:R-:W-:-:S04]  /*1fa0*/  ULDC.64 UR4, c[0x0][0x330] ;  /* 0x0000cc0000047ab9 */ /* 0x000fc80000000a00 */
[----:B------:R4:W2:Y:S01]  /*1fb0*/  @P0 LDG.E R8, desc[UR60][R6.64] ;  /* 0x0000003c06080981 */ /* 0x0008a2000c1e1900 */
[----:B------:R-:W-:Y:S01]  /*1fc0*/  ISETP.GE.AND P1, PT, R0, UR6, PT ;  /* 0x0000000600007c0c */ /* 0x000fe2000bf26270 */
[C---:B------:R-:W-:Y:S01]  /*1fd0*/  IMAD.WIDE.U32 R114, R219.reuse, UR4, R18 ;  /* 0x00000004db727c25 */ /* 0x040fe2000f8e0012 */
[----:B------:R-:W-:Y:S01]  /*1fe0*/  ISETP.GE.AND P0, PT, R18, UR6, PT ;  /* 0x0000000612007c0c */ /* 0x000fe2000bf06270 */
[----:B------:R-:W1:Y:S01]  /*1ff0*/  LDC.64 R100, c[0x0][0x408] ;  /* 0x00010200ff647b82 */ /* 0x000e620000000a00 */
[----:B------:R-:W-:Y:S01]  /*2000*/  SEL R9, RZ, 0xffffffff, P1 ;  /* 0xffffffffff097807 */ /* 0x000fe20000800000 */
[----:B------:R-:W-:Y:S01]  /*2010*/  IMAD R115, R219, UR5, R115 ;  /* 0x00000005db737c24 */ /* 0x000fe2000f8e0273 */
[----:B0-----:R-:W-:Y:S01]  /*2020*/  IADD3 R10, R5, -0x80, RZ ;  /* 0xffffff80050a7810 */ /* 0x001fe20007ffe0ff */
[----:B------:R-:W-:Y:S01]  /*2030*/  ULDC.64 UR4, c[0x0][0x308] ;  /* 0x0000c20000047ab9 */ /* 0x000fe20000000a00 */
[----:B------:R-:W-:Y:S01]  /*2040*/  SEL R5, RZ, 0x1, P0 ;  /* 0x00000001ff057807 */ /* 0x000fe20000000000 */
[----:B----4-:R-:W-:Y:S01]  /*2050*/  IMAD.SHL.U32 R6, R9, 0x2, RZ ;  /* 0x0000000209067824 */ /* 0x010fe200078e00ff */
[----:B------:R-:W-:Y:S01]  /*2060*/  ISETP.GE.AND P0, PT, R3, UR6, PT ;  /* 0x0000000603007c0c */ /* 0x000fe2000bf06270 */
[----:B---3--:R-:W-:Y:S01]  /*2070*/  IMAD.WIDE.U32 R108, R17, R106, R18 ;  /* 0x0000006a116c7225 */ /* 0x008fe200078e0012 */
[----:B------:R-:W-:Y:S01]  /*2080*/  ISETP.GE.AND P1, PT, R4, UR6, PT ;  /* 0x0000000604007c0c */ /* 0x000fe2000bf26270 */
[----:B------:R-:W0:Y:S01]  /*2090*/  S2R R180, SR_TID.X ;  /* 0x0000000000b47919 */ /* 0x000e220000002100 */
[----:B------:R-:W-:Y:S01]  /*20a0*/  SHF.R.S32.HI R9, RZ, 0x1f, R10 ;  /* 0x0000001fff097819 */ /* 0x000fe2000001140a */
[----:B--2---:R-:W-:Y:S01]  /*20b0*/  IMAD.SHL.U32 R140, R112, 0x40, RZ ;  /* 0x00000040708c7824 */ /* 0x004fe200078e00ff */
[----:B------:R-:W-:Y:S01]  /*20c0*/  LOP3.LUT R5, R6, 0x2, R5, 0xe2, !PT ;  /* 0x0000000206057812 */ /* 0x000fe200078ee205 */
[----:B------:R-:W-:Y:S01]  /*20d0*/  IMAD R137, R107, 0x70, RZ ;  /* 0x000000706b897824 */ /* 0x000fe200078e02ff */
[----:B------:R-:W-:-:S02]  /*20e0*/  SEL R6, RZ, 0x4, P0 ;  /* 0x00000004ff067807 */ /* 0x000fc40000000000 */
[----:B------:R-:W-:Y:S02]  /*20f0*/  SEL R7, RZ, 0x8, P1 ;  /* 0x00000008ff077807 */ /* 0x000fe40000800000 */
[----:B------:R-:W-:Y:S02]  /*2100*/  LEA.HI R10, R9, R10, RZ, 0x2 ;  /* 0x0000000a090a7211 */ /* 0x000fe400078f10ff */
[----:B------:R-:W-:Y:S02]  /*2110*/  SHF.R.S32.HI R14, RZ, 0x1f, R122 ;  /* 0x0000001fff0e7819 */ /* 0x000fe4000001147a */
[----:B------:R-:W-:Y:S01]  /*2120*/  LOP3.LUT R29, R7, R5, R6, 0xfe, !PT ;  /* 0x00000005071d7212 */ /* 0x000fe200078efe06 */
[----:B------:R-:W-:Y:S01]  /*2130*/  VIADD R5, R18, 0x80 ;  /* 0x0000008012057836 */ /* 0x000fe20000000000 */
[----:B------:R-:W-:Y:S01]  /*2140*/  SHF.R.S32.HI R12, RZ, 0x1f, R10 ;  /* 0x0000001fff0c7819 */ /* 0x000fe2000001140a */
[-C--:B------:R-:W-:Y:S01]  /*2150*/  IMAD R9, R14, R112.reuse, RZ ;  /* 0x000000700e097224 */ /* 0x080fe200078e02ff */
[----:B------:R-:W-:Y:S01]  /*2160*/  SHF.R.S32.HI R151, RZ, 0x1f, R17 ;  /* 0x0000001fff977819 */ /* 0x000fe20000011411 */
[----:B------:R-:W-:Y:S01]  /*2170*/  IMAD.WIDE.U32 R6, R122, R112, RZ ;  /* 0x000000707a067225 */ /* 0x000fe200078e00ff */
[----:B------:R-:W-:-:S02]  /*2180*/  LEA.HI R12, R12, R17, RZ, 0x3 ;  /* 0x000000110c0c7211 */ /* 0x000fc400078f18ff */
[----:B------:R-:W-:Y:S01]  /*2190*/  ISETP.GE.AND P0, PT, R5, UR6, PT ;  /* 0x0000000605007c0c */ /* 0x000fe2000bf06270 */
[----:B------:R-:W-:Y:S01]  /*21a0*/  IMAD R9, R122, R113, R9 ;  /* 0x000000717a097224 */ /* 0x000fe200078e0209 */
[----:B------:R-:W-:Y:S01]  /*21b0*/  LOP3.LUT R12, R12, 0xfffffff8, RZ, 0xc0, !PT ;  /* 0xfffffff80c0c7812 */ /* 0x000fe200078ec0ff */
[----:B-1----:R-:W-:Y:S01]  /*21c0*/  IMAD.WIDE.U32 R102, R17, R100, R18 ;  /* 0x0000006411667225 */ /* 0x002fe200078e0012 */
[----:B------:R-:W-:Y:S02]  /*21d0*/  SEL R10, RZ, 0x10, P0 ;  /* 0x00000010ff0a7807 */ /* 0x000fe40000000000 */
[----:B------:R-:W-:Y:S01]  /*21e0*/  ISETP.NE.U32.AND P0, PT, RZ, UR8, PT ;  /* 0x00000008ff007c0c */ /* 0x000fe2000bf05070 */
[----:B------:R-:W-:Y:S01]  /*21f0*/  IMAD.IADD R7, R7, 0x1, R9 ;  /* 0x0000000107077824 */ /* 0x000fe200078e0209 */
[----:B------:R-:W-:Y:S01]  /*2200*/  LOP3.LUT R29, R29, R10, RZ, 0xfc, !PT ;  /* 0x0000000a1d1d7212 */ /* 0x000fe200078efcff */
[----:B------:R-:W-:Y:S01]  /*2210*/  IMAD.IADD R135, R17, 0x1, -R12 ;  /* 0x0000000111877824 */ /* 0x000fe200078e0a0c */
[----:B------:R-:W-:Y:S01]  /*2220*/  ISETP.NE.AND.EX P0, PT, RZ, UR9, PT, P0 ;  /* 0x00000009ff007c0c */ /* 0x000fe2000bf05300 */
[----:B------:R-:W-:Y:S01]  /*2230*/  IMAD.WIDE.U32 R116, R219, UR4, R6 ;  /* 0x00000004db747c25 */ /* 0x000fe2000f8e0006 */
[----:B------:R-:W-:-:S02]  /*2240*/  SHF.R.S32.HI R23, RZ, 0x1f, R22 ;  /* 0x0000001fff177819 */ /* 0x000fc40000011416 */
[----:B------:R-:W-:Y:S01]  /*2250*/  LOP3.LUT P1, RZ, R135, 0x4, RZ, 0xc0, !PT ;  /* 0x0000000487ff7812 */ /* 0x000fe2000782c0ff */
[----:B------:R-:W-:Y:S01]  /*2260*/  IMAD R117, R219, UR5, R117 ;  /* 0x00000005db757c24 */ /* 0x000fe2000f8e0275 */
[----:B------:R-:W-:Y:S01]  /*2270*/  ULDC.64 UR4, c[0x0][0x310] ;  /* 0x0000c40000047ab9 */ /* 0x000fe20000000a00 */
[----:B------:R-:W-:Y:S01]  /*2280*/  LOP3.LUT R20, R20, 0xfffffffb, RZ, 0xc0, !PT ;  /* 0xfffffffb14147812 */ /* 0x000fe200078ec0ff */
[----:B------:R-:W-:Y:S01]  /*2290*/  IMAD.WIDE.U32 R110, R17, R106, R22 ;  /* 0x0000006a116e7225 */ /* 0x000fe200078e0016 */
[----:B------:R-:W-:Y:S02]  /*22a0*/  ISETP.GE.AND P2, PT, R3, R127, PT ;  /* 0x0000007f0300720c */ /* 0x000fe40003f46270 */
[----:B------:R-:W-:Y:S01]  /*22b0*/  SHF.R.U32.HI R21, RZ, 0x3, R207 ;  /* 0x00000003ff157819 */ /* 0x000fe200000116cf */
[C---:B------:R-:W-:Y:S01]  /*22c0*/  IMAD.WIDE.U32 R104, R17.reuse, R100, R22 ;  /* 0x0000006411687225 */ /* 0x040fe200078e0016 */
[----:B------:R-:W-:Y:S02]  /*22d0*/  SHF.L.U64.HI R139, R112, 0x6, R113 ;  /* 0x00000006708b7819 */ /* 0x000fe40000010271 */
[----:B------:R-:W-:Y:S01]  /*22e0*/  IADD3 R122, P3, R17, R122, RZ ;  /* 0x0000007a117a7210 */ /* 0x000fe20007f7e0ff */
[----:B------:R-:W-:Y:S01]  /*22f0*/  IMAD R27, R101, 0x70, RZ ;  /* 0x00000070651b7824 */ /* 0x000fe200078e02ff */
[----:B------:R-:W-:-:S02]  /*2300*/  @P1 LOP3.LUT R20, R20, 0x4, RZ, 0xfc, !PT ;  /* 0x0000000414141812 */ /* 0x000fc400078efcff */
[----:B------:R-:W-:Y:S01]  /*2310*/  ISETP.GE.AND P1, PT, R0, R127, PT ;  /* 0x0000007f0000720c */ /* 0x000fe20003f26270 */
[----:B------:R-:W-:Y:S01]  /*2320*/  IMAD.X R123, R14, 0x1, R151, P3 ;  /* 0x000000010e7b7824 */ /* 0x000fe200018e0697 */
[----:B------:R-:W-:Y:S02]  /*2330*/  LOP3.LUT R20, R20, 0xfffffffe, RZ, 0xc0, !PT ;  /* 0xfffffffe14147812 */ /* 0x000fe400078ec0ff */
[----:B------:R-:W-:Y:S02]  /*2340*/  SHF.R.S32.HI R152, RZ, 0x1f, R226 ;  /* 0x0000001fff987819 */ /* 0x000fe400000114e2 */
[----:B------:R-:W-:Y:S02]  /*2350*/  @P2 LOP3.LUT R20, R20, 0x1, RZ, 0xfc, !PT ;  /* 0x0000000114142812 */ /* 0x000fe400078efcff */
[----:B0-----:R-:W-:-:S03]  /*2360*/  LEA.HI R180, R180, 0x8, RZ, 0x19 ;  /* 0x00000008b4b47811 */ /* 0x001fc600078fc8ff */
[----:B------:R0:W-:Y:S01]  /*2370*/  STL [R1+0x10], R20 ;  /* 0x0000101401007387 */ /* 0x0001e20000100800 */
[----:B------:R-:W-:Y:S02]  /*2380*/  SHF.R.S32.HI R6, RZ, 0x1f, R8 ;  /* 0x0000001fff067819 */ /* 0x000fe40000011408 */
[----:B------:R-:W-:Y:S01]  /*2390*/  SEL R39, R8, RZ, !P0 ;  /* 0x000000ff08277207 */ /* 0x000fe20004000000 */
[----:B------:R-:W-:Y:S01]  /*23a0*/  IMAD R8, R151, R106, RZ ;  /* 0x0000006a97087224 */ /* 0x000fe200078e02ff */
[----:B------:R-:W-:-:S03]  /*23b0*/  SEL R6, R6, RZ, !P0 ;  /* 0x000000ff06067207 */ /* 0x000fc60004000000 */
[----:B------:R-:W-:Y:S02]  /*23c0*/  IMAD R11, R17, R107, R8 ;  /* 0x0000006b110b7224 */ /* 0x000fe400078e0208 */
[----:B------:R-:W-:Y:S02]  /*23d0*/  IMAD R10, R6, UR4, RZ ;  /* 0x00000004060a7c24 */ /* 0x000fe4000f8e02ff */
[----:B------:R-:W-:Y:S01]  /*23e0*/  IMAD.WIDE.U32 R116, R39, UR4, R116 ;  /* 0x0000000427747c25 */ /* 0x000fe2000f8e0074 */
[----:B------:R-:W-:-:S03]  /*23f0*/  IADD3 R111, R111, R11, RZ ;  /* 0x0000000b6f6f7210 */ /* 0x000fc60007ffe0ff */
[----:B------:R-:W-:Y:S01]  /*2400*/  IMAD R7, R39, UR5, R10 ;  /* 0x0000000527077c24 */ /* 0x000fe2000f8e020a */
[----:B------:R-:W-:Y:S01]  /*2410*/  ULDC.64 UR4, c[0x0][0x338] ;  /* 0x0000ce0000047ab9 */ /* 0x000fe20000000a00 */
[-C--:B------:R-:W-:Y:S02]  /*2420*/  IMAD R10, R151, R112.reuse, RZ ;  /* 0x00000070970a7224 */ /* 0x080fe400078e02ff */
[----:B------:R-:W-:-:S04]  /*2430*/  IMAD.WIDE.U32 R8, R17, R112, R18 ;  /* 0x0000007011087225 */ /* 0x000fc800078e0012 */
[----:B------:R-:W-:Y:S02]  /*2440*/  IMAD R10, R17, R113, R10 ;  /* 0x00000071110a7224 */ /* 0x000fe400078e020a */
[----:B------:R-:W-:Y:S01]  /*2450*/  IMAD R12, R6, UR4, RZ ;  /* 0x00000004060c7c24 */ /* 0x000fe2000f8e02ff */
[----:B------:R-:W-:Y:S01]  /*2460*/  IADD3 R6, P0, R116, R8, RZ ;  /* 0x0000000874067210 */ /* 0x000fe20007f1e0ff */
[----:B------:R-:W-:Y:S02]  /*2470*/  IMAD.IADD R7, R117, 0x1, R7 ;  /* 0x0000000175077824 */ /* 0x000fe400078e0207 */
[----:B------:R-:W-:Y:S01]  /*2480*/  IMAD.IADD R109, R11, 0x1, R109 ;  /* 0x000000010b6d7824 */ /* 0x000fe200078e026d */
[----:B------:R-:W-:Y:S01]  /*2490*/  SEL R11, R127, RZ, P1 ;  /* 0x000000ff7f0b7207 */ /* 0x000fe20000800000 */
[----:B------:R-:W-:Y:S01]  /*24a0*/  IMAD.WIDE.U32 R114, R39, UR4, R114 ;  /* 0x0000000427727c25 */ /* 0x000fe2000f8e0072 */
[----:B------:R-:W-:Y:S02]  /*24b0*/  IADD3.X R8, R7, R9, R10, P0, !PT ;  /* 0x0000000907087210 */ /* 0x000fe400007fe40a */
[----:B------:R-:W-:Y:S01]  /*24c0*/  ISETP.GE.AND P0, PT, R18, R127, PT ;  /* 0x0000007f1200720c */ /* 0x000fe20003f06270 */
[----:B------:R-:W-:-:S02]  /*24d0*/  IMAD R10, R151, R100, RZ ;  /* 0x00000064970a7224 */ /* 0x000fc400078e02ff */
[----:B------:R-:W-:Y:S01]  /*24e0*/  IMAD.IADD R11, R0, 0x1, R11 ;  /* 0x00000001000b7824 */ /* 0x000fe200078e020b */
[----:B------:R-:W-:Y:S01]  /*24f0*/  SEL R9, R127, RZ, P0 ;  /* 0x000000ff7f097207 */ /* 0x000fe20000000000 */
[----:B------:R-:W-:Y:S01]  /*2500*/  IMAD R13, R17, R101, R10 ;  /* 0x00000065110d7224 */ /* 0x000fe200078e020a */
[----:B------:R-:W-:Y:S01]  /*2510*/  SEL R10, R127, RZ, P2 ;  /* 0x000000ff7f0a7207 */ /* 0x000fe20001000000 */
[----:B------:R-:W-:Y:S01]  /*2520*/  IMAD R39, R39, UR5, R12 ;  /* 0x0000000527277c24 */ /* 0x000fe2000f8e020c */
[----:B------:R-:W-:Y:S01]  /*2530*/  IADD3 R9, R18, R9, RZ ;  /* 0x0000000912097210 */ /* 0x000fe20007ffe0ff */
[----:B------:R-:W-:Y:S01]  /*2540*/  IMAD.IADD R105, R105, 0x1, R13 ;  /* 0x0000000169697824 */ /* 0x000fe200078e020d */
[----:B------:R-:W-:Y:S01]  /*2550*/  SHF.R.S32.HI R12, RZ, 0x1f, R11 ;  /* 0x0000001fff0c7819 */ /* 0x000fe2000001140b */
[----:B------:R-:W-:Y:S02]  /*2560*/  IMAD.IADD R103, R13, 0x1, R103 ;  /* 0x000000010d677824 */ /* 0x000fe400078e0267 */
[----:B------:R-:W-:Y:S01]  /*2570*/  IMAD.IADD R15, R3, 0x1, R10 ;  /* 0x00000001030f7824 */ /* 0x000fe200078e020a */
[----:B------:R-:W-:Y:S01]  /*2580*/  SHF.R.S32.HI R10, RZ, 0x1f, R9 ;  /* 0x0000001fff0a7819 */ /* 0x000fe20000011409 */
[----:B-----5:R-:W-:Y:S01]  /*2590*/  IMAD.WIDE.U32 R104, R148, R100, R104 ;  /* 0x0000006494687225 */ /* 0x020fe200078e0068 */
[----:B------:R-:W-:-:S02]  /*25a0*/  LEA.HI R13, R12, R11, RZ, 0x6 ;  /* 0x0000000b0c0d7211 */ /* 0x000fc400078f30ff */
[----:B------:R-:W-:Y:S01]  /*25b0*/  LEA.HI R28, R12, R11, RZ, 0x3 ;  /* 0x0000000b0c1c7211 */ /* 0x000fe200078f18ff */
[----:B------:R-:W-:Y:S01]  /*25c0*/  IMAD.WIDE.U32 R102, R148, R100, R102 ;  /* 0x0000006494667225 */ /* 0x000fe200078e0066 */
[-C--:B------:R-:W-:Y:S02]  /*25d0*/  LEA.HI R26, R10, R9.reuse, RZ, 0x3 ;  /* 0x000000090a1a7211 */ /* 0x080fe400078f18ff */
[----:B------:R-:W-:Y:S01]  /*25e0*/  SHF.R.S32.HI R13, RZ, 0x6, R13 ;  /* 0x00000006ff0d7819 */ /* 0x000fe2000001140d */
[-C--:B------:R-:W-:Y:S01]  /*25f0*/  IMAD.WIDE.U32 R108, R148, R106.reuse, R108 ;  /* 0x0000006a946c7225 */ /* 0x080fe200078e006c */
[----:B------:R-:W-:Y:S02]  /*2600*/  LEA.HI R9, R10, R9, RZ, 0x6 ;  /* 0x000000090a097211 */ /* 0x000fe400078f30ff */
[----:B0-----:R-:W-:Y:S01]  /*2610*/  SHF.R.S32.HI R20, RZ, 0x1f, R15 ;  /* 0x0000001fff147819 */ /* 0x001fe2000001140f */
[----:B------:R-:W-:Y:S01]  /*2620*/  IMAD R146, R13, 0x1c00, R213 ;  /* 0x00001c000d927824 */ /* 0x000fe200078e02d5 */
[----:B------:R-:W-:Y:S01]  /*2630*/  LOP3.LUT R11, R211, 0x38, R28, 0xf8, !PT ;  /* 0x00000038d30b7812 */ /* 0x000fe200078ef81c */
[----:B------:R-:W-:Y:S01]  /*2640*/  IMAD R143, R13, 0x1c00, R214 ;  /* 0x00001c000d8f7824 */ /* 0x000fe200078e02d6 */
[----:B------:R-:W-:Y:S01]  /*2650*/  SHF.R.S32.HI R10, RZ, 0x6, R9 ;  /* 0x00000006ff0a7819 */ /* 0x000fe20000011409 */
[----:B------:R-:W-:Y:S01]  /*2660*/  IMAD.WIDE.U32 R110, R148, R106, R110 ;  /* 0x0000006a946e7225 */ /* 0x000fe200078e006e */
[----:B------:R-:W-:-:S02]  /*2670*/  LEA.HI R32, R20, R15, RZ, 0x3 ;  /* 0x0000000f14207211 */ /* 0x000fc400078f18ff */
[-C--:B------:R-:W-:Y:S01]  /*2680*/  LOP3.LUT R11, R11, R212.reuse, RZ, 0x3c, !PT ;  /* 0x000000d40b0b7212 */ /* 0x080fe200078e3cff */
[C---:B------:R-:W-:Y:S01]  /*2690*/  IMAD R147, R10.reuse, 0x1c00, R213 ;  /* 0x00001c000a937824 */ /* 0x040fe200078e02d5 */
[----:B------:R-:W-:Y:S01]  /*26a0*/  LOP3.LUT R9, R211, 0x38, R26, 0xf8, !PT ;  /* 0x00000038d3097812 */ /* 0x000fe200078ef81a */
[----:B------:R-:W-:Y:S01]  /*26b0*/  IMAD R145, R10, 0x1c00, R214 ;  /* 0x00001c000a917824 */ /* 0x000fe200078e02d6 */
[----:B------:R-:W-:Y:S01]  /*26c0*/  LEA.HI R15, R20, R15, RZ, 0x6 ;  /* 0x0000000f140f7211 */ /* 0x000fe200078f30ff */
[----:B------:R-:W-:Y:S01]  /*26d0*/  IMAD.SHL.U32 R127, R127, 0x2, RZ ;  /* 0x000000027f7f7824 */ /* 0x000fe200078e00ff */
[----:B------:R-:W-:Y:S01]  /*26e0*/  IADD3 R146, R146, R11, RZ ;  /* 0x0000000b92927210 */ /* 0x000fe20007ffe0ff */
[----:B------:R-:W-:Y:S01]  /*26f0*/  IMAD.IADD R38, R115, 0x1, R39 ;  /* 0x0000000173267824 */ /* 0x000fe200078e0227 */
[----:B------:R-:W-:Y:S02]  /*2700*/  LOP3.LUT R10, R9, R212, RZ, 0x3c, !PT ;  /* 0x000000d4090a7212 */ /* 0x000fe400078e3cff */
[----:B------:R-:W-:-:S02]  /*2710*/  SHF.R.S32.HI R15, RZ, 0x6, R15 ;  /* 0x00000006ff0f7819 */ /* 0x000fc4000001140f */
[----:B------:R-:W-:Y:S01]  /*2720*/  LOP3.LUT R11, R207, 0x38, R32, 0xf8, !PT ;  /* 0x00000038cf0b7812 */ /* 0x000fe200078ef820 */
[----:B------:R-:W-:Y:S01]  /*2730*/  IMAD.IADD R147, R147, 0x1, R10 ;  /* 0x0000000193937824 */ /* 0x000fe200078e020a */
[----:B------:R-:W-:Y:S01]  /*2740*/  LOP3.LUT R9, R211, 0x38, R32, 0xf8, !PT ;  /* 0x00000038d3097812 */ /* 0x000fe200078ef820 */
[----:B------:R-:W-:Y:S01]  /*2750*/  IMAD R142, R15, 0x1c00, R214 ;  /* 0x00001c000f8e7824 */ /* 0x000fe200078e02d6 */
[-C--:B------:R-:W-:Y:S01]  /*2760*/  LOP3.LUT R11, R11, R21.reuse, RZ, 0x3c, !PT ;  /* 0x000000150b0b7212 */ /* 0x080fe200078e3cff */
[----:B------:R-:W-:Y:S01]  /*2770*/  IMAD R144, R15, 0x1c00, R213 ;  /* 0x00001c000f907824 */ /* 0x000fe200078e02d5 */
[----:B------:R-:W-:Y:S02]  /*2780*/  LOP3.LUT R9, R9, R212, RZ, 0x3c, !PT ;  /* 0x000000d409097212 */ /* 0x000fe400078e3cff */
[----:B------:R-:W-:Y:S01]  /*2790*/  SHF.R.S32.HI R13, RZ, 0x1f, R148 ;  /* 0x0000001fff0d7819 */ /* 0x000fe20000011494 */
[----:B------:R-:W-:Y:S01]  /*27a0*/  IMAD.IADD R142, R142, 0x1, R11 ;  /* 0x000000018e8e7824 */ /* 0x000fe200078e020b */
[C---:B------:R-:W-:Y:S01]  /*27b0*/  LOP3.LUT R12, R207.reuse, 0x38, R26, 0xf8, !PT ;  /* 0x00000038cf0c7812 */ /* 0x040fe200078ef81a */
[----:B------:R-:W-:Y:S01]  /*27c0*/  IMAD.IADD R144, R144, 0x1, R9 ;  /* 0x0000000190907824 */ /* 0x000fe200078e0209 */
[----:B------:R-:W-:Y:S01]  /*27d0*/  LOP3.LUT R10, R207, 0x38, R28, 0xf8, !PT ;  /* 0x00000038cf0a7812 */ /* 0x000fe200078ef81c */
[----:B------:R-:W-:Y:S01]  /*27e0*/  VIADD R11, R18, 0xa0 ;  /* 0x000000a0120b7836 */ /* 0x000fe20000000000 */
[-C--:B------:R-:W-:Y:S01]  /*27f0*/  LOP3.LUT R12, R12, R21.reuse, RZ, 0x3c, !PT ;  /* 0x000000150c0c7212 */ /* 0x080fe200078e3cff */
[C---:B------:R-:W-:Y:S01]  /*2800*/  IMAD R9, R13.reuse, R106, RZ ;  /* 0x0000006a0d097224 */ /* 0x040fe200078e02ff */
[----:B------:R-:W-:Y:S01]  /*2810*/  LOP3.LUT R10, R10, R21, RZ, 0x3c, !PT ;  /* 0x000000150a0a7212 */ /* 0x000fe200078e3cff */
[----:B------:R-:W-:Y:S01]  /*2820*/  IMAD R13, R13, R100, RZ ;  /* 0x000000640d0d7224 */ /* 0x000fe200078e02ff */
[----:B------:R-:W-:Y:S01]  /*2830*/  ISETP.GE.AND P2, PT, R11, UR6, PT ;  /* 0x000000060b007c0c */ /* 0x000fe2000bf46270 */
[----:B------:R-:W-:Y:S01]  /*2840*/  IMAD.IADD R145, R145, 0x1, R12 ;  /* 0x0000000191917824 */ /* 0x000fe200078e020c */
[----:B------:R-:W-:Y:S01]  /*2850*/  SHF.L.U64.HI R12, R100, 0x6, R101 ;  /* 0x00000006640c7819 */ /* 0x000fe20000010265 */
[----:B------:R-:W-:Y:S01]  /*2860*/  IMAD R33, R148, R101, R13 ;  /* 0x0000006594217224 */ /* 0x000fe200078e020d */
[----:B------:R-:W-:Y:S01]  /*2870*/  LOP3.LUT R15, R211, 0x18, R18, 0xf8, !PT ;  /* 0x00000018d30f7812 */ /* 0x000fe200078ef812 */
[C---:B------:R-:W-:Y:S01]  /*2880*/  IMAD.SHL.U32 R13, R100.reuse, 0x40, RZ ;  /* 0x00000040640d7824 */ /* 0x040fe200078e00ff */
[----:B------:R-:W-:Y:S01]  /*2890*/  SEL R30, RZ, 0x20, P2 ;  /* 0x00000020ff1e7807 */ /* 0x000fe20001000000 */
[----:B------:R-:W-:Y:S01]  /*28a0*/  IMAD.WIDE.U32 R100, R100, 0x70, RZ ;  /* 0x0000007064647825 */ /* 0x000fe200078e00ff */
[----:B------:R-:W-:-:S02]  /*28b0*/  LOP3.LUT R20, R15, R212, RZ, 0x3c, !PT ;  /* 0x000000d40f147212 */ /* 0x000fc400078e3cff */
[----:B------:R-:W-:Y:S01]  /*28c0*/  SHF.R.S32.HI R120, RZ, 0x3, R26 ;  /* 0x00000003ff787819 */ /* 0x000fe2000001141a */
[----:B------:R-:W-:Y:S01]  /*28d0*/  IMAD R21, R113, 0x70, RZ ;  /* 0x0000007071157824 */ /* 0x000fe200078e02ff */
[----:B------:R-:W-:Y:S01]  /*28e0*/  SHF.R.S32.HI R119, RZ, 0x3, R28 ;  /* 0x00000003ff777819 */ /* 0x000fe2000001141c */
[----:B------:R-:W-:Y:S01]  /*28f0*/  IMAD.WIDE.U32 R112, R112, 0x70, RZ ;  /* 0x0000007070707825 */ /* 0x000fe200078e00ff */
[----:B------:R-:W-:Y:S02]  /*2900*/  LOP3.LUT R37, R29, R30, RZ, 0xfc, !PT ;  /* 0x0000001e1d257212 */ /* 0x000fe400078efcff */
[----:B------:R-:W-:Y:S01]  /*2910*/  LOP3.LUT R26, R26, 0xfffffff8, RZ, 0xc0, !PT ;  /* 0xfffffff81a1a7812 */ /* 0x000fe200078ec0ff */
[----:B------:R-:W-:Y:S01]  /*2920*/  IMAD.IADD R143, R143, 0x1, R10 ;  /* 0x000000018f8f7824 */ /* 0x000fe200078e020a */
[----:B------:R-:W-:Y:S01]  /*2930*/  SHF.L.U32 R10, R106, 0x6, RZ ;  /* 0x000000066a0a7819 */ /* 0x000fe200000006ff */
[----:B------:R-:W-:Y:S01]  /*2940*/  IMAD R31, R148, R107, R9 ;  /* 0x0000006b941f7224 */ /* 0x000fe200078e0209 */
[----:B------:R-:W-:Y:S01]  /*2950*/  SHF.L.U64.HI R9, R106, 0x6, R107 ;  /* 0x000000066a097819 */ /* 0x000fe2000001026b */
[----:B------:R-:W-:Y:S01]  /*2960*/  IMAD.IADD R138, R101, 0x1, R27 ;  /* 0x00000001658a7824 */ /* 0x000fe200078e021b */
[----:B------:R-:W-:Y:S01]  /*2970*/  LOP3.LUT R27, R28, 0xfffffff8, RZ, 0xc0, !PT ;  /* 0xfffffff81c1b7812 */ /* 0x000fe200078ec0ff */
[----:B------:R-:W-:Y:S01]  /*2980*/  IMAD.WIDE.U32 R106, R106, 0x70, RZ ;  /* 0x000000706a6a7825 */ /* 0x000fe200078e00ff */
[----:B------:R-:W-:-:S02]  /*2990*/  LOP3.LUT R28, R32, 0xfffffff8, RZ, 0xc0, !PT ;  /* 0xfffffff8201c7812 */ /* 0x000fc400078ec0ff */
[----:B------:R-:W-:Y:S01]  /*29a0*/  IADD3 R141, R213, R20, RZ ;  /* 0x00000014d58d7210 */ /* 0x000fe20007ffe0ff */
[----:B------:R-:W-:Y:S01]  /*29b0*/  IMAD.IADD R136, R113, 0x1, R21 ;  /* 0x0000000171887824 */ /* 0x000fe200078e0215 */
[----:B------:R-:W-:Y:S01]  /*29c0*/  IADD3 R15, R31, R109, RZ ;  /* 0x0000006d1f0f7210 */ /* 0x000fe20007ffe0ff */
[----:B------:R-:W-:Y:S01]  /*29d0*/  IMAD.IADD R20, R105, 0x1, R33 ;  /* 0x0000000169147824 */ /* 0x000fe200078e0221 */
[----:B------:R-:W-:Y:S01]  /*29e0*/  SHF.R.S32.HI R118, RZ, 0x3, R32 ;  /* 0x00000003ff767819 */ /* 0x000fe20000011420 */
[----:B------:R-:W-:Y:S01]  /*29f0*/  IMAD.IADD R21, R33, 0x1, R103 ;  /* 0x0000000121157824 */ /* 0x000fe200078e0267 */
[----:B------:R-:W-:Y:S01]  /*2a00*/  LOP3.LUT R33, R37, 0x2, RZ, 0xc0, !PT ;  /* 0x0000000225217812 */ /* 0x000fe200078ec0ff */
[----:B------:R-:W-:Y:S01]  /*2a10*/  IMAD.IADD R14, R111, 0x1, R31 ;  /* 0x000000016f0e7824 */ /* 0x000fe200078e021f */
[----:B------:R-:W-:Y:S01]  /*2a20*/  LOP3.LUT R34, R37, 0x4, RZ, 0xc0, !PT ;  /* 0x0000000425227812 */ /* 0x000fe200078ec0ff */
[----:B------:R-:W-:Y:S01]  /*2a30*/  IMAD.IADD R137, R107, 0x1, R137 ;  /* 0x000000016b897824 */ /* 0x000fe200078e0289 */
[----:B------:R-:W-:-:S02]  /*2a40*/  LOP3.LUT R35, R37, 0x8, RZ, 0xc0, !PT ;  /* 0x0000000825237812 */ /* 0x000fc400078ec0ff */
[----:B------:R-:W-:Y:S02]  /*2a50*/  LOP3.LUT R36, R37, 0x10, RZ, 0xc0, !PT ;  /* 0x0000001025247812 */ /* 0x000fe400078ec0ff */
[----:B------:R-:W-:Y:S02]  /*2a60*/  LOP3.LUT R29, R29, 0x1, RZ, 0xc0, !PT ;  /* 0x000000011d1d7812 */ /* 0x000fe400078ec0ff */
[----:B------:R-:W-:Y:S02]  /*2a70*/  SHF.R.S32.HI R30, RZ, 0x1f, R26 ;  /* 0x0000001fff1e7819 */ /* 0x000fe4000001141a */
[----:B------:R-:W-:Y:S02]  /*2a80*/  SHF.R.S32.HI R31, RZ, 0x1f, R27 ;  /* 0x0000001fff1f7819 */ /* 0x000fe4000001141b */
[----:B------:R-:W-:Y:S02]  /*2a90*/  SHF.R.S32.HI R32, RZ, 0x1f, R28 ;  /* 0x0000001fff207819 */ /* 0x000fe4000001141c */
[----:B------:R-:W-:-:S07]  /*2aa0*/  LOP3.LUT R37, R37, 0x20, RZ, 0xc0, !PT ;  /* 0x0000002025257812 */ /* 0x000fce00078ec0ff */
.L_x_3752:
[----:B0-23--:R-:W2:Y:S01]  /*2ab0*/  LDL.LU R41, [R1+0x10] ;  /* 0x0000100001297983 */ /* 0x00dea20000300800 */
[----:B-----5:R-:W-:Y:S01]  /*2ac0*/  VIADD R49, R25, 0xffffffff ;  /* 0xffffffff19317836 */ /* 0x020fe20000000000 */
[----:B------:R-:W0:Y:S01]  /*2ad0*/  LDC.64 R124, c[0x0][0x2e8] ;  /* 0x0000ba00ff7c7b82 */ /* 0x000e220000000a00 */
[----:B------:R-:W-:Y:S01]  /*2ae0*/  LOP3.LUT P4, RZ, R135, 0x4, RZ, 0xc0, !PT ;  /* 0x0000000487ff7812 */ /* 0x000fe2000788c0ff */
[----:B------:R-:W-:Y:S01]  /*2af0*/  IMAD R40, R16, 0x5400, R141 ;  /* 0x0000540010287824 */ /* 0x000fe200078e028d */
[----:B------:R-:W-:Y:S05]  /*2b00*/  YIELD ;  /* 0x0000000000007946 */ /* 0x000fea0003800000 */
[----:B------:R-:W-:Y:S01]  /*2b10*/  SHF.R.S32.HI R50, RZ, 0x1f, R49 ;  /* 0x0000001fff327819 */ /* 0x000fe20000011431 */
[-C--:B------:R-:W-:Y:S01]  /*2b20*/  IMAD R25, R136, R49.reuse, RZ ;  /* 0x0000003188197224 */ /* 0x080fe200078e02ff */
[----:B------:R-:W1:Y:S01]  /*2b30*/  LDC R126, c[0x0][0x3f4] ;  /* 0x0000fd00ff7e7b82 */ /* 0x000e620000000800 */
[----:B------:R-:W-:Y:S01]  /*2b40*/  IMAD.WIDE.U32 R128, R112, R49, RZ ;  /* 0x0000003170807225 */ /* 0x000fe200078e00ff */
[----:B------:R-:W-:Y:S03]  /*2b50*/  BSSY B0, `(.L_x_3653) ;  /* 0x0000760000007945 */ /* 0x000fe60003800000 */
[----:B------:R-:W-:Y:S01]  /*2b60*/  IMAD R39, R50, R112, R25 ;  /* 0x0000007032277224 */ /* 0x000fe200078e0219 */
[----:B------:R-:W-:Y:S01]  /*2b70*/  IADD3 R25, P2, P3, R6, R128, R140 ;  /* 0x0000008006197210 */ /* 0x000fe20007b5e08c */
[----:B------:R-:W-:-:S02]  /*2b80*/  VIADD R96, R40, 0x20 ;  /* 0x0000002028607836 */ /* 0x000fc40000000000 */
[----:B------:R-:W-:Y:S01]  /*2b90*/  @P4 VIADD R96, R40, 0xffffffe0 ;  /* 0xffffffe028604836 */ /* 0x000fe20000000000 */
[----:B------:R-:W-:-:S03]  /*2ba0*/  IADD3 R92, R129, R39, RZ ;  /* 0x00000027815c7210 */ /* 0x000fc60007ffe0ff */
[----:B------:R-:W-:Y:S01]  /*2bb0*/  IMAD R96, R96, 0x2, R121 ;  /* 0x0000000260607824 */ /* 0x000fe200078e0279 */
[----:B------:R-:W-:Y:S02]  /*2bc0*/  IADD3.X R42, R8, R92, R139, P2, P3 ;  /* 0x0000005c082a7210 */ /* 0x000fe400017e648b */
[----:B------:R-:W-:-:S04]  /*2bd0*/  IADD3 R39, P3, R6, R128, RZ ;  /* 0x0000008006277210 */ /* 0x000fc80007f7e0ff */
[-C--:B0-----:R-:W-:Y:S01]  /*2be0*/  LEA R46, P2, R39, R124.reuse, 0x1 ;  /* 0x0000007c272e7211 */ /* 0x081fe200078408ff */
[----:B------:R-:W-:Y:S01]  /*2bf0*/  IMAD.X R48, R92, 0x1, R8, P3 ;  /* 0x000000015c307824 */ /* 0x000fe200018e0608 */
[----:B------:R-:W-:-:S04]  /*2c00*/  LEA R44, P3, R25, R124, 0x1 ;  /* 0x0000007c192c7211 */ /* 0x000fc800078608ff */
[-C--:B------:R-:W-:Y:S02]  /*2c10*/  LEA.HI.X R45, R25, R125.reuse, R42, 0x1, P3 ;  /* 0x0000007d192d7211 */ /* 0x080fe400018f0c2a */
[----:B------:R-:W-:Y:S02]  /*2c20*/  ISETP.GT.AND P3, PT, R49, R134, PT ;  /* 0x000000863100720c */ /* 0x000fe40003f64270 */
[----:B------:R-:W-:Y:S01]  /*2c30*/  LEA.HI.X R47, R39, R125, R48, 0x1, P2 ;  /* 0x0000007d272f7211 */ /* 0x000fe200010f0c30 */
[----:B------:R-:W-:Y:S01]  /*2c40*/  IMAD R39, R40, 0x2, R121 ;  /* 0x0000000228277824 */ /* 0x000fe200078e0279 */
[----:B-1----:R-:W-:Y:S02]  /*2c50*/  ISETP.GE.AND P2, PT, R126, 0x1, PT ;  /* 0x000000017e00780c */ /* 0x002fe40003f46270 */
[----:B------:R-:W-:Y:S02]  /*2c60*/  MOV R25, R49 ;  /* 0x0000003100197202 */ /* 0x000fe40000000f00 */
[----:B--2---:R-:W-:-:S05]  /*2c70*/  LOP3.LUT R41, R41, 0xfffffffd, RZ, 0xc0, !PT ;  /* 0xfffffffd29297812 */ /* 0x004fca00078ec0ff */
[----:B------:R-:W-:-:S05]  /*2c80*/  @P3 LOP3.LUT R41, R41, 0x2, RZ, 0xfc, !PT ;  /* 0x0000000229293812 */ /* 0x000fca00078efcff */
[----:B------:R0:W-:Y:S01]  /*2c90*/  STL [R1+0x10], R41 ;  /* 0x0000102901007387 */ /* 0x0001e20000100800 */
[----:B------:R-:W-:Y:S05]  /*2ca0*/  @!P2 BRA `(.L_x_3654) ;  /* 0x000000700048a947 */ /* 0x000fea0003800000 */
[----:B------:R-:W-:Y:S01]  /*2cb0*/  ULDC.U8 UR4, c[0x0][0x410] ;  /* 0x0001040000047ab9 */ /* 0x000fe20000000000 */
[-C--:B0-----:R-:W-:Y:S01]  /*2cc0*/  IMAD R41, R137, R49.reuse, RZ ;  /* 0x0000003189297224 */ /* 0x081fe200078e02ff */
[----:B------:R-:W-:Y:S01]  /*2cd0*/  ISETP.NE.AND P2, PT, RZ, UR4, PT ;  /* 0x00000004ff007c0c */ /* 0x000fe2000bf45270 */
[-C--:B------:R-:W-:Y:S02]  /*2ce0*/  IMAD R43, R138, R49.reuse, RZ ;  /* 0x000000318a2b7224 */ /* 0x080fe400078e02ff */
[----:B------:R-:W-:Y:S02]  /*2cf0*/  IMAD R97, R25, -0x70, R24 ;  /* 0xffffff9019617824 */ /* 0x000fe400078e0218 */
[C---:B------:R-:W-:Y:S02]  /*2d00*/  IMAD R41, R50.reuse, R106, R41 ;  /* 0x0000006a32297224 */ /* 0x040fe400078e0229 */
[----:B------:R-:W-:Y:S01]  /*2d10*/  IMAD R43, R50, R100, R43 ;  /* 0x00000064322b7224 */ /* 0x000fe200078e022b */
[----:B------:R-:W-:Y:S01]  /*2d20*/  VIMNMX R97, R97, 0x70, PT ;  /* 0x0000007061617848 */ /* 0x000fe20003fe0100 */
[----:B------:R-:W-:-:S04]  /*2d30*/  IMAD.WIDE.U32 R90, R106, R49, RZ ;  /* 0x000000316a5a7225 */ /* 0x000fc800078e00ff */
        /* <DEDUP_REMOVED lines=30> */
[----:B------:R-:W-:Y:S06]  /*2f20*/  @P3 BRA `(.L_x_3657) ;  /* 0x0000000000a03947 */ /* 0x000fec0003800000 */
[----:B------:R-:W-:Y:S01]  /*2f30*/  IADD3 R41, P2, R110, R90, RZ ;  /* 0x0000005a6e297210 */ /* 0x000fe20007f5e0ff */
[----:B------:R-:W-:Y:S01]  /*2f40*/  ULDC.64 UR4, c[0x0][0x3e8] ;  /* 0x0000fa0000047ab9 */ /* 0x000fe20000000a00 */
[----:B------:R-:W-:Y:S02]  /*2f50*/  CS2R R124, SRZ ;  /* 0x00000000007c7805 */ /* 0x000fe4000001ff00 */
[----:B------:R-:W-:Y:S01]  /*2f60*/  CS2R R128, SRZ ;  /* 0x0000000000807805 */ /* 0x000fe2000001ff00 */
[----:B------:R-:W-:Y:S01]  /*2f70*/  IMAD.X R42, R98, 0x1, R14, P2 ;  /* 0x00000001622a7824 */ /* 0x000fe200010e060e */
[----:B------:R-:W-:-:S04]  /*2f80*/  IADD3 R43, P2, R104, R88, RZ ;  /* 0x00000058682b7210 */ /* 0x000fc80007f5e0ff */
[----:B------:R-:W-:Y:S02]  /*2f90*/  IADD3.X R72, R99, R20, RZ, P2, !PT ;  /* 0x0000001463487210 */ /* 0x000fe400017fe4ff */
        /* <DEDUP_REMOVED lines=33> */
.L_x_3657:
[----:B------:R-:W-:Y:S05]  /*31b0*/  BSYNC B1 ;  /* 0x0000000000017941 */ /* 0x000fea0003800000 */
.L_x_3656:
[----:B------:R-:W-:Y:S01]  /*31c0*/  ISETP.GE.AND P4, PT, R226, R97, PT ;  /* 0x00000061e200720c */ /* 0x000fe20003f86270 */
[----:B------:R-:W-:Y:S01]  /*31d0*/  BSSY B1, `(.L_x_3658) ;  /* 0x000002c000017945 */ /* 0x000fe20003800000 */
[----:B-----5:R-:W-:Y:S02]  /*31e0*/  IMAD.MOV.U32 R131, RZ, RZ, R72 ;  /* 0x000000ffff837224 */ /* 0x020fe400078e0048 */
[----:B------:R-:W-:-:S09]  /*31f0*/  IMAD.MOV.U32 R130, RZ, RZ, R73 ;  /* 0x000000ffff827224 */ /* 0x000fd200078e0049 */
[----:B------:R-:W-:Y:S05]  /*3200*/  @P4 BRA `(.L_x_3659) ;  /* 0x0000000000a04947 */ /* 0x000fea0003800000 */
[----:B------:R-:W-:Y:S01]  /*3210*/  IADD3 R90, P2, P5, R110, R90, R10 ;  /* 0x0000005a6e5a7210 */ /* 0x000fe20007d5e00a */
[----:B------:R-:W-:Y:S01]  /*3220*/  ULDC.64 UR4, c[0x0][0x3e8] ;  /* 0x0000fa0000047ab9 */ /* 0x000fe20000000a00 */
[----:B------:R-:W-:Y:S02]  /*3230*/  CS2R R68, SRZ ;  /* 0x0000000000447805 */ /* 0x000fe4000001ff00 */
[----:B------:R-:W-:Y:S02]  /*3240*/  CS2R R70, SRZ ;  /* 0x0000000000467805 */ /* 0x000fe4000001ff00 */
[----:B0-----:R-:W-:Y:S02]  /*3250*/  IADD3.X R41, R14, R98, R9, P2, P5 ;  /* 0x000000620e297210 */ /* 0x001fe400017ea409 */
        /* <DEDUP_REMOVED lines=35> */
.L_x_3659:
[----:B------:R-:W-:Y:S05]  /*3490*/  BSYNC B1 ;  /* 0x0000000000017941 */ /* 0x000fea0003800000 */
.L_x_3658:
[----:B01----:R-:W2:Y:S01]  /*34a0*/  LDL R40, [R1+0x14] ;  /* 0x0000140001287983 */ /* 0x003ea20000100800 */
[----:B------:R-:W-:Y:S01]  /*34b0*/  IMAD.MOV.U32 R42, RZ, RZ, R77 ;  /* 0x000000ffff2a7224 */ /* 0x000fe200078e004d */
[----:B------:R-:W-:Y:S01]  /*34c0*/  MOV R41, R80 ;  /* 0x0000005000297202 */ /* 0x000fe20000000f00 */
[----:B------:R-:W-:Y:S01]  /*34d0*/  IMAD.MOV.U32 R43, RZ, RZ, R76 ;  /* 0x000000ffff2b7224 */ /* 0x000fe200078e004c */
[----:B------:R-:W-:Y:S02]  /*34e0*/  PRMT R161, R131, 0x5410, R130 ;  /* 0x0000541083a17816 */ /* 0x000fe40000000082 */
[----:B------:R-:W-:Y:S01]  /*34f0*/  PRMT R163, R163, 0x5410, R42 ;  /* 0x00005410a3a37816 */ /* 0x000fe2000000002a */
[----:B------:R-:W-:Y:S01]  /*3500*/  IMAD.MOV.U32 R42, RZ, RZ, R92 ;  /* 0x000000ffff2a7224 */ /* 0x000fe200078e005c */
[----:B------:R-:W-:Y:S02]  /*3510*/  PRMT R165, R165, 0x5410, R43 ;  /* 0x00005410a5a57816 */ /* 0x000fe4000000002b */
[----:B------:R-:W-:-:S04]  /*3520*/  MOV R43, R93 ;  /* 0x0000005d002b7202 */ /* 0x000fc80000000f00 */
[----:B------:R-:W-:Y:S01]  /*3530*/  PRMT R169, R42, 0x5410, R43 ;  /* 0x000054102aa97816 */ /* 0x000fe2000000002b */
[----:B------:R-:W-:Y:S02]  /*3540*/  IMAD.MOV.U32 R42, RZ, RZ, R125 ;  /* 0x000000ffff2a7224 */ /* 0x000fe400078e007d */
[----:B------:R-:W-:Y:S01]  /*3550*/  IMAD.MOV.U32 R43, RZ, RZ, R74 ;  /* 0x000000ffff2b7224 */ /* 0x000fe200078e004a */
[----:B--2---:R-:W-:Y:S01]  /*3560*/  R2UR UR4, R40 ;  /* 0x00000000280472ca */ /* 0x004fe200000e0000 */
[----:B------:R-:W-:-:S05]  /*3570*/  IMAD.MOV.U32 R40, RZ, RZ, R81 ;  /* 0x000000ffff287224 */ /* 0x000fca00078e0051 */
[----:B------:R-:W-:Y:S01]  /*3580*/  PRMT R166, R40, 0x5410, R41 ;  /* 0x0000541028a67816 */ /* 0x000fe20000000029 */
[----:B------:R-:W-:Y:S02]  /*3590*/  IMAD.MOV.U32 R40, RZ, RZ, R84 ;  /* 0x000000ffff287224 */ /* 0x000fe400078e0054 */
[----:B------:R-:W-:-:S04]  /*35a0*/  IMAD.MOV.U32 R41, RZ, RZ, R85 ;  /* 0x000000ffff297224 */ /* 0x000fc800078e0055 */
[----:B------:R-:W-:Y:S01]  /*35b0*/  UISETP.NE.AND UP0, UPT, UR4, 0x3, UPT ;  /* 0x000000030400788c */ /* 0x000fe2000bf05270 */
[----:B------:R-:W-:Y:S01]  /*35c0*/  PRMT R168, R40, 0x5410, R41 ;  /* 0x0000541028a87816 */ /* 0x000fe20000000029 */
[----:B------:R-:W-:Y:S02]  /*35d0*/  IMAD.MOV.U32 R41, RZ, RZ, R124 ;  /* 0x000000ffff297224 */ /* 0x000fe400078e007c */
[----:B------:R-:W-:Y:S02]  /*35e0*/  IMAD.MOV.U32 R40, RZ, RZ, R75 ;  /* 0x000000ffff287224 */ /* 0x000fe400078e004b */
[----:B------:R-:W-:Y:S02]  /*35f0*/  PLOP3.LUT P2, PT, PT, PT, UP0, 0x80, 0x0 ;  /* 0x000000000000781c */ /* 0x000fe40003f4f008 */
        /* <DEDUP_REMOVED lines=14> */
[----:B------:R-:W-:Y:S02]  /*36e0*/  IMAD.MOV.U32 R41, RZ, RZ, R129 ;  /* 0x000000ffff297224 */ /* 0x000fe400078e0081 */
[----:B------:R-:W-:-:S03]  /*36f0*/  IMAD.MOV.U32 R42, RZ, RZ, R94 ;  /* 0x000000ffff2a7224 */ /* 0x000fc600078e005e */
[----:B------:R-:W-:Y:S01]  /*3700*/  PRMT R172, R40, 0x5410, R41 ;  /* 0x0000541028ac7816 */ /* 0x000fe20000000029 */
[----:B-----5:R-:W-:Y:S01]  /*3710*/  IMAD.MOV.U32 R40, RZ, RZ, R49 ;  /* 0x000000ffff287224 */ /* 0x020fe200078e0031 */
[----:B------:R-:W-:Y:S02]  /*3720*/  MOV R41, R48 ;  /* 0x0000003000297202 */ /* 0x000fe40000000f00 */
[----:B------:R-:W-:Y:S02]  /*3730*/  PRMT R171, R42, 0x5410, R43 ;  /* 0x000054102aab7816 */ /* 0x000fe4000000002b */
        /* <DEDUP_REMOVED lines=32> */
[----:B------:R-:W-:-:S03]  /*3940*/  IMAD.MOV.U32 R41, RZ, RZ, R71 ;  /* 0x000000ffff297224 */ /* 0x000fc600078e0047 */
[----:B------:R-:W-:Y:S02]  /*3950*/  PRMT R163, R40, 0x7610, R163 ;  /* 0x0000761028a37816 */ /* 0x000fe400000000a3 */
[----:B------:R-:W-:Y:S01]  /*3960*/  PRMT R164, R164, 0x5410, R41 ;  /* 0x00005410a4a47816 */ /* 0x000fe20000000029 */
[----:B------:R-:W-:Y:S06]  /*3970*/  @!P2 BRA `(.L_x_3660) ;  /* 0x000000000004a947 */ /* 0x000fec0003800000 */
[----:B------:R-:W-:Y:S01]  /*3980*/  BPT.TRAP 0x1 ;  /* 0x000000040000795c */ /* 0x000fe20000300000 */
.L_x_3660:
[----:B------:R-:W-:Y:S01]  /*3990*/  IMAD R98, R16, 0x8, R2 ;  /* 0x0000000810627824 */ /* 0x000fe200078e0202 */
[----:B------:R-:W-:Y:S01]  /*39a0*/  SHF.L.U32 R99, R204, 0x1f, RZ ;  /* 0x0000001fcc637819 */ /* 0x000fe200000006ff */
[----:B------:R-:W-:Y:S03]  /*39b0*/  BSSY B1, `(.L_x_3661) ;  /* 0x0000003000017945 */ /* 0x000fe60003800000 */
[----:B------:R-:W0:Y:S02]  /*39c0*/  SYNCS.PHASECHK.TRANS64.TRYWAIT P5, [R98+URZ+0x36890], R99 ;  /* 0x03689063620075a7 */ /* 0x000e2400080a017f */
[----:B0-----:R-:W-:Y:S05]  /*39d0*/  @!P5 BRA `(.L_x_3662) ;  /* 0x0000025800d8d947 */ /* 0x001fea0003800000 */
.L_x_4025:
[----:B------:R-:W-:Y:S05]  /*39e0*/  BSYNC B1 ;  /* 0x0000000000017941 */ /* 0x000fea0003800000 */
.L_x_3661:
        /* <DEDUP_REMOVED lines=9> */
[----:B------:R-:W-:Y:S02]  /*3a80*/  SHF.R.U64 R91, R128, 0x10, R129 ;  /* 0x00000010805b7819 */ /* 0x000fe40000001281 */
[--C-:B------:R-:W-:Y:S02]  /*3a90*/  SHF.R.U64 R88, R124, 0x10, R125.reuse ;  /* 0x000000107c587819 */ /* 0x100fe4000000127d */
[----:B------:R-:W-:Y:S01]  /*3aa0*/  SHF.R.U32.HI R124, RZ, 0x10, R125 ;  /* 0x00000010ff7c7819 */ /* 0x000fe2000001167d */
[----:B------:R-:W-:Y:S01]  /*3ab0*/  HADD2.F32 R91, -RZ, R91.H0_H0 ;  /* 0x2000005bff5b7230 */ /* 0x000fe20000004100 */
[----:B------:R-:W-:Y:S01]  /*3ac0*/  SHF.R.U32.HI R128, RZ, 0x10, R129 ;  /* 0x00000010ff807819 */ /* 0x000fe20000011681 */
[--C-:B--2---:R-:W-:Y:S02]  /*3ad0*/  HADD2.F32 R125, -RZ, R41.reuse.H1_H1 ;  /* 0x30000029ff7d7230 */ /* 0x104fe40000004100 */
[----:B------:R-:W-:Y:S02]  /*3ae0*/  HADD2.F32 R129, -RZ, R41.H0_H0 ;  /* 0x20000029ff817230 */ /* 0x000fe40000004100 */
[----:B------:R-:W-:-:S02]  /*3af0*/  HADD2.F32 R88, -RZ, R88.H0_H0 ;  /* 0x20000058ff587230 */ /* 0x000fc40000004100 */
[-C--:B------:R-:W-:Y:S01]  /*3b00*/  FMUL.FTZ R41, R125, R91.reuse ;  /* 0x0000005b7d297220 */ /* 0x080fe20000410000 */
[----:B------:R-:W-:Y:S02]  /*3b10*/  HADD2.F32 R128, -RZ, R128.H0_H0 ;  /* 0x20000080ff807230 */ /* 0x000fe40000004100 */
[C---:B------:R-:W-:Y:S01]  /*3b20*/  FMUL.FTZ R91, R129.reuse, R91 ;  /* 0x0000005b815b7220 */ /* 0x040fe20000410000 */
[----:B------:R-:W-:Y:S02]  /*3b30*/  HADD2.F32 R124, -RZ, R124.H0_H0 ;  /* 0x2000007cff7c7230 */ /* 0x000fe40000004100 */
[----:B------:R-:W-:Y:S01]  /*3b40*/  FFMA.FTZ R41, R129, R88, -R41 ;  /* 0x0000005881297223 */ /* 0x000fe20000010829 */
[----:B------:R-:W-:Y:S01]  /*3b50*/  MOV R129, R40 ;  /* 0x0000002800817202 */ /* 0x000fe20000000f00 */
[----:B------:R-:W-:Y:S01]  /*3b60*/  FFMA.FTZ R88, R125, R88, R91 ;  /* 0x000000587d587223 */ /* 0x000fe2000001005b */
[--C-:B------:R-:W-:Y:S02]  /*3b70*/  HADD2.F32 R91, -RZ, R43.reuse.H1_H1 ;  /* 0x3000002bff5b7230 */ /* 0x100fe40000004100 */
[----:B------:R-:W-:-:S02]  /*3b80*/  HADD2.F32 R125, -RZ, R43.H0_H0 ;  /* 0x2000002bff7d7230 */ /* 0x000fc40000004100 */
[--C-:B------:R-:W-:Y:S02]  /*3b90*/  HADD2.F32 R40, -RZ, R129.reuse.H1_H1 ;  /* 0x30000081ff287230 */ /* 0x100fe40000004100 */
[----:B------:R-:W-:Y:S01]  /*3ba0*/  FMUL.FTZ R43, R91, R128 ;  /* 0x000000805b2b7220 */ /* 0x000fe20000410000 */
[----:B------:R-:W-:Y:S01]  /*3bb0*/  HADD2.F32 R129, -RZ, R129.H0_H0 ;  /* 0x20000081ff817230 */ /* 0x000fe20000004100 */
[----:B------:R-:W-:Y:S02]  /*3bc0*/  F2FP.F16.F32.PACK_AB R41, R88, R41 ;  /* 0x000000295829723e */ /* 0x000fe400000000ff */
[C---:B------:R-:W-:Y:S01]  /*3bd0*/  FFMA.FTZ R43, R125.reuse, R124, -R43 ;  /* 0x0000007c7d2b7223 */ /* 0x040fe2000001082b */
[----:B------:R-:W-:Y:S01]  /*3be0*/  FMUL.FTZ R125, R125, R128 ;  /* 0x000000807d7d7220 */ /* 0x000fe20000410000 */
[----:B------:R-:W-:-:S03]  /*3bf0*/  HADD2.F32 R128, -RZ, R172.H0_H0 ;  /* 0x200000acff807230 */ /* 0x000fc60000004100 */
        /* <DEDUP_REMOVED lines=17> */
.L_x_3668:
[----:B------:R-:W-:Y:S05]  /*3d10*/  BSYNC B3 ;  /* 0x0000000000037941 */ /* 0x000fea0003800000 */
.L_x_3667:
[----:B--2---:R1:W-:Y:S02]  /*3d20*/  STG.E.128 desc[UR60][R46.64], R40 ;  /* 0x000000282e007986 */ /* 0x0043e4000c101d3c */
.L_x_3666:
[----:B------:R-:W-:Y:S05]  /*3d30*/  BSYNC B2 ;  /* 0x0000000000027941 */ /* 0x000fea0003800000 */
.L_x_3665:
        /* <DEDUP_REMOVED lines=9> */
[----:B------:R-:W-:Y:S01]  /*3dd0*/  SHF.R.U32.HI R92, RZ, 0x10, R93 ;  /* 0x00000010ff5c7819 */ /* 0x000fe2000001165d */
[----:B------:R-:W-:Y:S01]  /*3de0*/  HADD2.F32 R124, -RZ, R171.H1_H1 ;  /* 0x300000abff7c7230 */ /* 0x000fe20000004100 */
[--C-:B------:R-:W-:Y:S01]  /*3df0*/  SHF.R.U64 R93, R94, 0x10, R95.reuse ;  /* 0x000000105e5d7819 */ /* 0x100fe2000000125f */
[----:B------:R-:W-:Y:S01]  /*3e00*/  HADD2.F32 R88, -RZ, R88.H0_H0 ;  /* 0x20000058ff587230 */ /* 0x000fe20000004100 */
[----:B------:R-:W-:Y:S01]  /*3e10*/  SHF.R.U32.HI R94, RZ, 0x10, R95 ;  /* 0x00000010ff5e7819 */ /* 0x000fe2000001165f */
[----:B------:R-:W-:Y:S02]  /*3e20*/  HADD2.F32 R41, -RZ, R91.H1_H1 ;  /* 0x3000005bff297230 */ /* 0x000fe40000004100 */
        /* <DEDUP_REMOVED lines=9> */
[----:B------:R-:W-:-:S04]  /*3ec0*/  IMAD.MOV.U32 R41, RZ, RZ, R43 ;  /* 0x000000ffff297224 */ /* 0x000fc800078e002b */
[----:B------:R-:W-:Y:S01]  /*3ed0*/  F2FP.F16.F32.PACK_AB R93, R93, R95 ;  /* 0x0000005f5d5d723e */ /* 0x000fe200000000ff */
[--C-:B------:R-:W-:Y:S02]  /*3ee0*/  HADD2.F32 R43, -RZ, R41.reuse.H1_H1 ;  /* 0x30000029ff2b7230 */ /* 0x100fe40000004100 */
[----:B------:R-:W-:-:S03]  /*3ef0*/  HADD2.F32 R41, -RZ, R41.H0_H0 ;  /* 0x20000029ff297230 */ /* 0x000fc60000004100 */
[-C--:B------:R-:W-:Y:S02]  /*3f00*/  FMUL.FTZ R88, R43, R94.reuse ;  /* 0x0000005e2b587220 */ /* 0x080fe40000410000 */
[C---:B------:R-:W-:Y:S02]  /*3f10*/  FMUL.FTZ R94, R41.reuse, R94 ;  /* 0x0000005e295e7220 */ /* 0x040fe40000410000 */
[-C--:B------:R-:W-:Y:S01]  /*3f20*/  FFMA.FTZ R41, R41, R92.reuse, -R88 ;  /* 0x0000005c29297223 */ /* 0x080fe20000010858 */
[----:B------:R-:W-:Y:S02]  /*3f30*/  IMAD.MOV.U32 R88, RZ, RZ, R42 ;  /* 0x000000ffff587224 */ /* 0x000fe400078e002a */
[----:B------:R-:W-:Y:S01]  /*3f40*/  FFMA.FTZ R43, R43, R92, R94 ;  /* 0x0000005c2b2b7223 */ /* 0x000fe2000001005e */
[--C-:B------:R-:W-:Y:S02]  /*3f50*/  HADD2.F32 R42, -RZ, R40.reuse.H0_H0 ;  /* 0x20000028ff2a7230 */ /* 0x100fe40000004100 */
[----:B------:R-:W-:-:S02]  /*3f60*/  HADD2.F32 R40, -RZ, R40.H1_H1 ;  /* 0x30000028ff287230 */ /* 0x000fc40000004100 */
[----:B------:R-:W-:Y:S01]  /*3f70*/  HADD2.F32 R92, -RZ, R171.H0_H0 ;  /* 0x200000abff5c7230 */ /* 0x000fe20000004100 */
[----:B------:R-:W-:Y:S01]  /*3f80*/  F2FP.F16.F32.PACK_AB R43, R43, R41 ;  /* 0x000000292b2b723e */ /* 0x000fe200000000ff */
[----:B------:R-:W-:-:S03]  /*3f90*/  IMAD.MOV.U32 R41, RZ, RZ, R93 ;  /* 0x000000ffff297224 */ /* 0x000fc600078e005d */
[-C--:B------:R-:W-:Y:S01]  /*3fa0*/  FMUL.FTZ R94, R40, R92.reuse ;  /* 0x0000005c285e7220 */ /* 0x080fe20000410000 */
[----:B------:R-:W-:-:S03]  /*3fb0*/  FMUL.FTZ R92, R42, R92 ;  /* 0x0000005c2a5c7220 */ /* 0x000fc60000410000 */
[-C--:B------:R-:W-:Y:S01]  /*3fc0*/  FFMA.FTZ R42, R42, R91.reuse, -R94 ;  /* 0x0000005b2a2a7223 */ /* 0x080fe2000001085e */
[----:B------:R-:W-:Y:S01]  /*3fd0*/  FFMA.FTZ R40, R40, R91, R92 ;  /* 0x0000005b28287223 */ /* 0x000fe2000001005c */
[--C-:B------:R-:W-:Y:S02]  /*3fe0*/  HADD2.F32 R92, -RZ, R88.reuse.H0_H0 ;  /* 0x20000058ff5c7230 */ /* 0x100fe40000004100 */
[----:B------:R-:W-:Y:S02]  /*3ff0*/  HADD2.F32 R88, -RZ, R88.H1_H1 ;  /* 0x30000058ff587230 */ /* 0x000fe40000004100 */
[----:B------:R-:W-:Y:S01]  /*4000*/  HADD2.F32 R91, -RZ, R169.H1_H1 ;  /* 0x300000a9ff5b7230 */ /* 0x000fe20000004100 */
[----:B------:R-:W-:Y:S02]  /*4010*/  F2FP.F16.F32.PACK_AB R40, R40, R42 ;  /* 0x0000002a2828723e */ /* 0x000fe400000000ff */
[-C--:B------:R-:W-:Y:S01]  /*4020*/  FMUL.FTZ R94, R88, R124.reuse ;  /* 0x0000007c585e7220 */ /* 0x080fe20000410000 */
[----:B------:R-:W-:-:S03]  /*4030*/  FMUL.FTZ R124, R92, R124 ;  /* 0x0000007c5c7c7220 */ /* 0x000fc60000410000 */
[-C--:B------:R-:W-:Y:S01]  /*4040*/  FFMA.FTZ R94, R92, R91.reuse, -R94 ;  /* 0x0000005b5c5e7223 */ /* 0x080fe2000001085e */
[----:B------:R-:W-:-:S05]  /*4050*/  FFMA.FTZ R124, R88, R91, R124 ;  /* 0x0000005b587c7223 */ /* 0x000fca000001007c */
[----:B------:R-:W-:-:S04]  /*4060*/  F2FP.F16.F32.PACK_AB R94, R124, R94 ;  /* 0x0000005e7c5e723e */ /* 0x000fc800000000ff */
[----:B------:R-:W-:-:S07]  /*4070*/  MOV R42, R94 ;  /* 0x0000005e002a7202 */ /* 0x000fce0000000f00 */
.L_x_3672:
[----:B------:R-:W-:Y:S05]  /*4080*/  BSYNC B3 ;  /* 0x0000000000037941 */ /* 0x000fea0003800000 */
.L_x_3671:
[----:B--2---:R2:W-:Y:S02]  /*4090*/  STG.E.128 desc[UR60][R46.64+0x40], R40 ;  /* 0x000040282e007986 */ /* 0x0045e4000c101d3c */
.L_x_3670:
[----:B------:R-:W-:Y:S05]  /*40a0*/  BSYNC B2 ;  /* 0x0000000000027941 */ /* 0x000fea0003800000 */
.L_x_3669:
        /* <DEDUP_REMOVED lines=22> */
[----:B------:R-:W-:Y:S01]  /*4210*/  IMAD.MOV.U32 R40, RZ, RZ, R43 ;  /* 0x000000ffff287224 */ /* 0x000fe200078e002b */
[----:B------:R-:W-:Y:S01]  /*4220*/  F2FP.F16.F32.PACK_AB R88, R91, R88 ;  /* 0x000000585b58723e */ /* 0x000fe200000000ff */
[----:B------:R-:W-:Y:S02]  /*4230*/  HADD2.F32 R43, -RZ, R86.H0_H0 ;  /* 0x20000056ff2b7230 */ /* 0x000fe40000004100 */
[----:B------:R-:W-:-:S02]  /*4240*/  HADD2.F32 R84, -RZ, R84.H0_H0 ;  /* 0x20000054ff547230 */ /* 0x000fc40000004100 */
        /* <DEDUP_REMOVED lines=8> */
[----:B------:R-:W-:-:S02]  /*42d0*/  HADD2.F32 R42, -RZ, R85.H1_H1 ;  /* 0x30000055ff2a7230 */ /* 0x000fc40000004100 */
[----:B------:R-:W-:Y:S02]  /*42e0*/  HADD2.F32 R43, -RZ, R85.H0_H0 ;  /* 0x20000055ff2b7230 */ /* 0x000fe40000004100 */
[----:B------:R-:W-:Y:S02]  /*42f0*/  HADD2.F32 R85, -RZ, R168.H0_H0 ;  /* 0x200000a8ff557230 */ /* 0x000fe40000004100 */
        /* <DEDUP_REMOVED lines=11> */
[----:B------:R-:W-:Y:S01]  /*43b0*/  FFMA.FTZ R92, R84, R85, R92 ;  /* 0x00000055545c7223 */ /* 0x000fe2000001005c */
[----:B------:R-:W-:Y:S01]  /*43c0*/  F2FP.F16.F32.PACK_AB R84, R41, R40 ;  /* 0x000000282954723e */ /* 0x000fe200000000ff */
[----:B------:R-:W-:Y:S01]  /*43d0*/  IMAD.MOV.U32 R41, RZ, RZ, R88 ;  /* 0x000000ffff297224 */ /* 0x000fe200078e0058 */
[----:B------:R-:W-:Y:S02]  /*43e0*/  MOV R40, R42 ;  /* 0x0000002a00287202 */ /* 0x000fe40000000f00 */
[----:B------:R-:W-:Y:S01]  /*43f0*/  F2FP.F16.F32.PACK_AB R87, R92, R87 ;  /* 0x000000575c57723e */ /* 0x000fe200000000ff */
[----:B------:R-:W-:-:S04]  /*4400*/  IMAD.MOV.U32 R43, RZ, RZ, R84 ;  /* 0x000000ffff2b7224 */ /* 0x000fc800078e0054 */
[----:B------:R-:W-:-:S07]  /*4410*/  IMAD.MOV.U32 R42, RZ, RZ, R87 ;  /* 0x000000ffff2a7224 */ /* 0x000fce00078e0057 */
.L_x_3676:
[----:B------:R-:W-:Y:S05]  /*4420*/  BSYNC B3 ;  /* 0x0000000000037941 */ /* 0x000fea0003800000 */
.L_x_3675:
[----:B--2---:R3:W-:Y:S02]  /*4430*/  STG.E.128 desc[UR60][R46.64+0x80], R40 ;  /* 0x000080282e007986 */ /* 0x0047e4000c101d3c */
.L_x_3674:
[----:B------:R-:W-:Y:S05]  /*4440*/  BSYNC B2 ;  /* 0x0000000000027941 */ /* 0x000fea0003800000 */
.L_x_3673:
[----:B------:R-:W-:Y:S01]  /*4450*/  ISETP.NE.AND P3, PT, R35, RZ, PT ;  /* 0x000000ff2300720c */ /* 0x000fe20003f65270 */
[----:B------:R-:W-:-:S12]  /*4460*/  BSSY B2, `(.L_x_3677) ;  /* 0x0000037000027945 */ /* 0x000fd80003800000 */
[----:B------:R-:W-:Y:S05]  /*4470*/  @!P3 BRA `(.L_x_3678) ;  /* 0x0000000000d4b947 */ /* 0x000fea0003800000 */
[----:B-123--:R1:W2:Y:S01]  /*4480*/  LDS.128 R40, [R96+0x24800] ;  /* 0x0248000060287984 */ /* 0x00e2a20000000c00 */
[----:B------:R-:W-:Y:S01]  /*4490*/  ISETP.GE.AND P3, PT, R208, R126, PT ;  /* 0x0000007ed000720c */ /* 0x000fe20003f66270 */
[----:B------:R-:W-:-:S12]  /*44a0*/  BSSY B3, `(.L_x_3679) ;  /* 0x0000031000037945 */ /* 0x000fd80003800000 */
[----:B-1----:R-:W-:Y:S05]  /*44b0*/  @P3 BRA `(.L_x_3680) ;  /* 0x0000000000bc3947 */ /* 0x002fea0003800000 */
[----:B------:R-:W-:Y:S01]  /*44c0*/  SHF.R.U64 R85, R82, 0x10, R83 ;  /* 0x0000001052557819 */ /* 0x000fe20000001253 */
[----:B--2---:R-:W-:Y:S01]  /*44d0*/  IMAD.MOV.U32 R82, RZ, RZ, R41 ;  /* 0x000000ffff527224 */ /* 0x004fe200078e0029 */
[----:B------:R-:W-:-:S03]  /*44e0*/  SHF.R.U64 R80, R80, 0x10, R81 ;  /* 0x0000001050507819 */ /* 0x000fc60000001251 */
[----:B------:R-:W-:Y:S02]  /*44f0*/  HADD2.F32 R85, -RZ, R85.H0_H0 ;  /* 0x20000055ff557230 */ /* 0x000fe40000004100 */
[--C-:B------:R-:W-:Y:S02]  /*4500*/  HADD2.F32 R41, -RZ, R82.reuse.H1_H1 ;  /* 0x30000052ff297230 */ /* 0x100fe40000004100 */
[----:B------:R-:W-:Y:S02]  /*4510*/  HADD2.F32 R82, -RZ, R82.H0_H0 ;  /* 0x20000052ff527230 */ /* 0x000fe40000004100 */
[----:B------:R-:W-:Y:S02]  /*4520*/  HADD2.F32 R80, -RZ, R80.H0_H0 ;  /* 0x20000050ff507230 */ /* 0x000fe40000004100 */
[-C--:B------:R-:W-:Y:S01]  /*4530*/  FMUL.FTZ R84, R41, R85.reuse ;  /* 0x0000005529547220 */ /* 0x080fe20000410000 */
[----:B------:R-:W-:-:S03]  /*4540*/  FMUL.FTZ R85, R82, R85 ;  /* 0x0000005552557220 */ /* 0x000fc60000410000 */
[-C--:B------:R-:W-:Y:S01]  /*4550*/  FFMA.FTZ R84, R82, R80.reuse, -R84 ;  /* 0x0000005052547223 */ /* 0x080fe20000010854 */
[----:B------:R-:W-:Y:S01]  /*4560*/  FFMA.FTZ R85, R41, R80, R85 ;  /* 0x0000005029557223 */ /* 0x000fe20000010055 */
[----:B------:R-:W-:Y:S02]  /*4570*/  SHF.R.U32.HI R80, RZ, 0x10, R81 ;  /* 0x00000010ff507819 */ /* 0x000fe40000011651 */
[----:B------:R-:W-:Y:S01]  /*4580*/  MOV R81, R43 ;  /* 0x0000002b00517202 */ /* 0x000fe20000000f00 */
[----:B------:R-:W-:Y:S01]  /*4590*/  IMAD.MOV.U32 R43, RZ, RZ, R40 ;  /* 0x000000ffff2b7224 */ /* 0x000fe200078e0028 */
[----:B------:R-:W-:Y:S01]  /*45a0*/  SHF.R.U32.HI R41, RZ, 0x10, R83 ;  /* 0x00000010ff297819 */ /* 0x000fe20000011653 */
[----:B------:R-:W-:Y:S01]  /*45b0*/  HADD2.F32 R80, -RZ, R80.H0_H0 ;  /* 0x20000050ff507230 */ /* 0x000fe20000004100 */
[----:B------:R-:W-:Y:S01]  /*45c0*/  F2FP.F16.F32.PACK_AB R84, R85, R84 ;  /* 0x000000545554723e */ /* 0x000fe200000000ff */
[----:B------:R-:W-:Y:S02]  /*45d0*/  HADD2.F32 R40, -RZ, R81.H1_H1 ;  /* 0x30000051ff287230 */ /* 0x000fe40000004100 */
[----:B------:R-:W-:-:S02]  /*45e0*/  HADD2.F32 R41, -RZ, R41.H0_H0 ;  /* 0x20000029ff297230 */ /* 0x000fc40000004100 */
[----:B------:R-:W-:-:S03]  /*45f0*/  HADD2.F32 R81, -RZ, R81.H0_H0 ;  /* 0x20000051ff517230 */ /* 0x000fc60000004100 */
[CC--:B------:R-:W-:Y:S02]  /*4600*/  FMUL.FTZ R82, R40.reuse, R41.reuse ;  /* 0x0000002928527220 */ /* 0x0c0fe40000410000 */
[C---:B------:R-:W-:Y:S02]  /*4610*/  FMUL.FTZ R83, R81.reuse, R41 ;  /* 0x0000002951537220 */ /* 0x040fe40000410000 */
[-C--:B------:R-:W-:Y:S01]  /*4620*/  FFMA.FTZ R41, R81, R80.reuse, -R82 ;  /* 0x0000005051297223 */ /* 0x080fe20000010852 */
[----:B------:R-:W-:Y:S02]  /*4630*/  HADD2.F32 R81, -RZ, R167.H1_H1 ;  /* 0x300000a7ff517230 */ /* 0x000fe40000004100 */
[----:B------:R-:W-:Y:S01]  /*4640*/  FFMA.FTZ R40, R40, R80, R83 ;  /* 0x0000005028287223 */ /* 0x000fe20000010053 */
[--C-:B------:R-:W-:Y:S02]  /*4650*/  HADD2.F32 R80, -RZ, R43.reuse.H1_H1 ;  /* 0x3000002bff507230 */ /* 0x100fe40000004100 */
[----:B------:R-:W-:-:S02]  /*4660*/  HADD2.F32 R43, -RZ, R43.H0_H0 ;  /* 0x2000002bff2b7230 */ /* 0x000fc40000004100 */
[----:B------:R-:W-:Y:S02]  /*4670*/  HADD2.F32 R82, -RZ, R166.H1_H1 ;  /* 0x300000a6ff527230 */ /* 0x000fe40000004100 */
[-C--:B------:R-:W-:Y:S01]  /*4680*/  FMUL.FTZ R83, R80, R81.reuse ;  /* 0x0000005150537220 */ /* 0x080fe20000410000 */
[----:B------:R-:W-:-:S03]  /*4690*/  FMUL.FTZ R81, R43, R81 ;  /* 0x000000512b517220 */ /* 0x000fc60000410000 */
[-C--:B------:R-:W-:Y:S01]  /*46a0*/  FFMA.FTZ R43, R43, R82.reuse, -R83 ;  /* 0x000000522b2b7223 */ /* 0x080fe20000010853 */
[--C-:B------:R-:W-:Y:S02]  /*46b0*/  HADD2.F32 R83, -RZ, R42.reuse.H0_H0 ;  /* 0x2000002aff537230 */ /* 0x100fe40000004100 */
[----:B------:R-:W-:Y:S01]  /*46c0*/  FFMA.FTZ R80, R80, R82, R81 ;  /* 0x0000005250507223 */ /* 0x000fe20000010051 */
[----:B------:R-:W-:Y:S02]  /*46d0*/  HADD2.F32 R82, -RZ, R167.H0_H0 ;  /* 0x200000a7ff527230 */ /* 0x000fe40000004100 */
[----:B------:R-:W-:Y:S02]  /*46e0*/  HADD2.F32 R81, -RZ, R42.H1_H1 ;  /* 0x3000002aff517230 */ /* 0x000fe40000004100 */
[----:B------:R-:W-:Y:S01]  /*46f0*/  HADD2.F32 R42, -RZ, R166.H0_H0 ;  /* 0x200000a6ff2a7230 */ /* 0x000fe20000004100 */
[----:B------:R-:W-:Y:S02]  /*4700*/  F2FP.F16.F32.PACK_AB R43, R80, R43 ;  /* 0x0000002b502b723e */ /* 0x000fe400000000ff */
[-C--:B------:R-:W-:Y:S01]  /*4710*/  FMUL.FTZ R86, R81, R82.reuse ;  /* 0x0000005251567220 */ /* 0x080fe20000410000 */
[----:B------:R-:W-:-:S03]  /*4720*/  FMUL.FTZ R82, R83, R82 ;  /* 0x0000005253527220 */ /* 0x000fc60000410000 */
[-C--:B------:R-:W-:Y:S01]  /*4730*/  FFMA.FTZ R86, R83, R42.reuse, -R86 ;  /* 0x0000002a53567223 */ /* 0x080fe20000010856 */
[----:B------:R-:W-:Y:S01]  /*4740*/  FFMA.FTZ R82, R81, R42, R82 ;  /* 0x0000002a51527223 */ /* 0x000fe20000010052 */
[----:B------:R-:W-:Y:S01]  /*4750*/  F2FP.F16.F32.PACK_AB R42, R40, R41 ;  /* 0x00000029282a723e */ /* 0x000fe200000000ff */
[----:B------:R-:W-:Y:S02]  /*4760*/  IMAD.MOV.U32 R40, RZ, RZ, R43 ;  /* 0x000000ffff287224 */ /* 0x000fe400078e002b */
[----:B------:R-:W-:Y:S01]  /*4770*/  IMAD.MOV.U32 R41, RZ, RZ, R84 ;  /* 0x000000ffff297224 */ /* 0x000fe200078e0054 */
[----:B------:R-:W-:Y:S01]  /*4780*/  F2FP.F16.F32.PACK_AB R82, R82, R86 ;  /* 0x000000565252723e */ /* 0x000fe200000000ff */
[----:B------:R-:W-:-:S03]  /*4790*/  IMAD.MOV.U32 R43, RZ, RZ, R42 ;  /* 0x000000ffff2b7224 */ /* 0x000fc600078e002a */
[----:B------:R-:W-:-:S07]  /*47a0*/  MOV R42, R82 ;  /* 0x00000052002a7202 */ /* 0x000fce0000000f00 */
.L_x_3680:
[----:B------:R-:W-:Y:S05]  /*47b0*/  BSYNC B3 ;  /* 0x0000000000037941 */ /* 0x000fea0003800000 */
.L_x_3679:
[----:B--2---:R4:W-:Y:S02]  /*47c0*/  STG.E.128 desc[UR60][R46.64+0xc0], R40 ;  /* 0x0000c0282e007986 */ /* 0x0049e4000c101d3c */
.L_x_3678:
[----:B------:R-:W-:Y:S05]  /*47d0*/  BSYNC B2 ;  /* 0x0000000000027941 */ /* 0x000fea0003800000 */
.L_x_3677:
        /* <DEDUP_REMOVED lines=18> */
[C---:B------:R-:W-:Y:S01]  /*4900*/  FMUL.FTZ R77, R80.reuse, R78 ;  /* 0x0000004e504d7220 */ /* 0x040fe20000410000 */
[----:B------:R-:W-:Y:S02]  /*4910*/  HADD2.F32 R76, -RZ, R76.H0_H0 ;  /* 0x2000004cff4c7230 */ /* 0x000fe40000004100 */
[-C--:B------:R-:W-:Y:S01]  /*4920*/  FMUL.FTZ R78, R81, R79.reuse ;  /* 0x0000004f514e7220 */ /* 0x080fe20000410000 */
[----:B------:R-:W-:Y:S02]  /*4930*/  HADD2.F32 R43, -RZ, R43.H0_H0 ;  /* 0x2000002bff2b7230 */ /* 0x000fe40000004100 */
[-C--:B------:R-:W-:Y:S01]  /*4940*/  FFMA.FTZ R77, R41, R76.reuse, -R77 ;  /* 0x0000004c294d7223 */ /* 0x080fe2000001084d */
[----:B------:R-:W-:Y:S02]  /*4950*/  FFMA.FTZ R83, R80, R76, R83 ;  /* 0x0000004c50537223 */ /* 0x000fe40000010053 */
[C---:B------:R-:W-:Y:S01]  /*4960*/  FMUL.FTZ R79, R43.reuse, R79 ;  /* 0x0000004f2b4f7220 */ /* 0x040fe20000410000 */
[----:B------:R-:W-:Y:S01]  /*4970*/  FFMA.FTZ R78, R43, R82, -R78 ;  /* 0x000000522b4e7223 */ /* 0x000fe2000001084e */
[----:B------:R-:W-:-:S02]  /*4980*/  HADD2.F32 R41, -RZ, R165.H1_H1 ;  /* 0x300000a5ff297230 */ /* 0x000fc40000004100 */
[----:B------:R-:W-:Y:S02]  /*4990*/  HADD2.F32 R43, -RZ, R164.H0_H0 ;  /* 0x200000a4ff2b7230 */ /* 0x000fe40000004100 */
[----:B------:R-:W-:Y:S01]  /*49a0*/  FFMA.FTZ R79, R81, R82, R79 ;  /* 0x00000052514f7223 */ /* 0x000fe2000001004f */
[----:B------:R-:W-:Y:S01]  /*49b0*/  HADD2.F32 R80, -RZ, R42.H1_H1 ;  /* 0x3000002aff507230 */ /* 0x000fe20000004100 */
[----:B------:R-:W-:Y:S01]  /*49c0*/  F2FP.F16.F32.PACK_AB R77, R83, R77 ;  /* 0x0000004d534d723e */ /* 0x000fe200000000ff */
[----:B------:R-:W-:Y:S02]  /*49d0*/  HADD2.F32 R165, -RZ, R165.H0_H0 ;  /* 0x200000a5ffa57230 */ /* 0x000fe40000004100 */
[----:B------:R-:W-:Y:S02]  /*49e0*/  HADD2.F32 R76, -RZ, R40.H1_H1 ;  /* 0x30000028ff4c7230 */ /* 0x000fe40000004100 */
[----:B------:R-:W-:Y:S01]  /*49f0*/  FMUL.FTZ R84, R80, R43 ;  /* 0x0000002b50547220 */ /* 0x000fe20000410000 */
[----:B------:R-:W-:Y:S01]  /*4a00*/  HADD2.F32 R42, -RZ, R42.H0_H0 ;  /* 0x2000002aff2a7230 */ /* 0x000fe20000004100 */
[----:B------:R-:W-:Y:S01]  /*4a10*/  F2FP.F16.F32.PACK_AB R78, R79, R78 ;  /* 0x0000004e4f4e723e */ /* 0x000fe200000000ff */
[----:B------:R-:W-:-:S02]  /*4a20*/  HADD2.F32 R40, -RZ, R40.H0_H0 ;  /* 0x20000028ff287230 */ /* 0x000fc40000004100 */
[----:B------:R-:W-:Y:S01]  /*4a30*/  FMUL.FTZ R81, R76, R165 ;  /* 0x000000a54c517220 */ /* 0x000fe20000410000 */
[----:B------:R-:W-:Y:S02]  /*4a40*/  HADD2.F32 R82, -RZ, R163.H1_H1 ;  /* 0x300000a3ff527230 */ /* 0x000fe40000004100 */
[----:B------:R-:W-:Y:S01]  /*4a50*/  FMUL.FTZ R43, R42, R43 ;  /* 0x0000002b2a2b7220 */ /* 0x000fe20000410000 */
[C---:B------:R-:W-:Y:S01]  /*4a60*/  FMUL.FTZ R165, R40.reuse, R165 ;  /* 0x000000a528a57220 */ /* 0x040fe20000410000 */
[-C--:B------:R-:W-:Y:S01]  /*4a70*/  FFMA.FTZ R81, R40, R41.reuse, -R81 ;  /* 0x0000002928517223 */ /* 0x080fe20000010851 */
[-C--:B------:R-:W-:Y:S01]  /*4a80*/  FFMA.FTZ R84, R42, R82.reuse, -R84 ;  /* 0x000000522a547223 */ /* 0x080fe20000010854 */
[----:B------:R-:W-:Y:S01]  /*4a90*/  FFMA.FTZ R43, R80, R82, R43 ;  /* 0x00000052502b7223 */ /* 0x000fe2000001002b */
[----:B------:R-:W-:Y:S01]  /*4aa0*/  FFMA.FTZ R165, R76, R41, R165 ;  /* 0x000000294ca57223 */ /* 0x000fe200000100a5 */
[----:B------:R-:W-:-:S03]  /*4ab0*/  IMAD.MOV.U32 R41, RZ, RZ, R77 ;  /* 0x000000ffff297224 */ /* 0x000fc600078e004d */
[----:B------:R-:W-:Y:S02]  /*4ac0*/  F2FP.F16.F32.PACK_AB R43, R43, R84 ;  /* 0x000000542b2b723e */ /* 0x000fe400000000ff */
[----:B------:R-:W-:-:S03]  /*4ad0*/  F2FP.F16.F32.PACK_AB R81, R165, R81 ;  /* 0x00000051a551723e */ /* 0x000fc600000000ff */
[----:B------:R-:W-:Y:S02]  /*4ae0*/  IMAD.MOV.U32 R42, RZ, RZ, R43 ;  /* 0x000000ffff2a7224 */ /* 0x000fe400078e002b */
[----:B------:R-:W-:Y:S02]  /*4af0*/  IMAD.MOV.U32 R40, RZ, RZ, R81 ;  /* 0x000000ffff287224 */ /* 0x000fe400078e0051 */
[----:B------:R-:W-:-:S07]  /*4b00*/  IMAD.MOV.U32 R43, RZ, RZ, R78 ;  /* 0x000000ffff2b7224 */ /* 0x000fce00078e004e */
.L_x_3684:
[----:B------:R-:W-:Y:S05]  /*4b10*/  BSYNC B3 ;  /* 0x0000000000037941 */ /* 0x000fea0003800000 */
.L_x_3683:
[----:B--2---:R1:W-:Y:S02]  /*4b20*/  STG.E.128 desc[UR60][R46.64+0x100], R40 ;  /* 0x000100282e007986 */ /* 0x0043e4000c101d3c */
.L_x_3682:
[----:B------:R-:W-:Y:S05]  /*4b30*/  BSYNC B2 ;  /* 0x0000000000027941 */ /* 0x000fea0003800000 */
.L_x_3681:
        /* <DEDUP_REMOVED lines=46> */
[----:B------:R-:W-:Y:S02]  /*4e20*/  F2FP.F16.F32.PACK_AB R43, R162, R43 ;  /* 0x0000002ba22b723e */ /* 0x000fe400000000ff */
[----:B------:R-:W-:-:S03]  /*4e30*/  MOV R40, R77 ;  /* 0x0000004d00287202 */ /* 0x000fc60000000f00 */
[----:B------:R-:W-:Y:S02]  /*4e40*/  IMAD.MOV.U32 R42, RZ, RZ, R43 ;  /* 0x000000ffff2a7224 */ /* 0x000fe400078e002b */
[----:B------:R-:W-:-:S07]  /*4e50*/  IMAD.MOV.U32 R43, RZ, RZ, R74 ;  /* 0x000000ffff2b7224 */ /* 0x000fce00078e004a */
.L_x_3686:
[----:B------:R-:W-:Y:S05]  /*4e60*/  BSYNC B2 ;  /* 0x0000000000027941 */ /* 0x000fea0003800000 */
.L_x_3685:
[----:B--2---:R1:W-:Y:S02]  /*4e70*/  STG.E.128 desc[UR60][R46.64+0x140], R40 ;  /* 0x000140282e007986 */ /* 0x0043e4000c101d3c */
.L_x_3664:
[----:B------:R-:W-:Y:S05]  /*4e80*/  BSYNC B1 ;  /* 0x0000000000017941 */ /* 0x000fea0003800000 */
.L_x_3663:
        /* <DEDUP_REMOVED lines=9> */
[----:B------:R-:W-:Y:S01]  /*4f20*/  HADD2.F32 R163, -RZ, R163.H0_H0 ;  /* 0x200000a3ffa37230 */ /* 0x000fe20000004100 */
        /* <DEDUP_REMOVED lines=14> */
[----:B------:R-:W-:Y:S02]  /*5010*/  HADD2.F32 R164, -RZ, R164.H1_H1 ;  /* 0x300000a4ffa47230 */ /* 0x000fe40000004100 */
[-C--:B------:R-:W-:Y:S01]  /*5020*/  FFMA.FTZ R68, R41, R46.reuse, -R68 ;  /* 0x0000002e29447223 */ /* 0x080fe20000010844 */
[----:B------:R-:W-:Y:S01]  /*5030*/  FFMA.FTZ R73, R69, R46, R73 ;  /* 0x0000002e45497223 */ /* 0x000fe20000010049 */
[C---:B------:R-:W-:Y:S01]  /*5040*/  FMUL.FTZ R70, R43.reuse, R70 ;  /* 0x000000462b467220 */ /* 0x040fe20000410000 */
[----:B------:R-:W-:Y:S01]  /*5050*/  FFMA.FTZ R47, R43, R72, -R47 ;  /* 0x000000482b2f7223 */ /* 0x000fe2000001082f */
[----:B------:R-:W-:-:S02]  /*5060*/  HADD2.F32 R43, -RZ, R40.H1_H1 ;  /* 0x30000028ff2b7230 */ /* 0x000fc40000004100 */
[----:B------:R-:W-:Y:S02]  /*5070*/  HADD2.F32 R46, -RZ, R42.H1_H1 ;  /* 0x3000002aff2e7230 */ /* 0x000fe40000004100 */
[----:B------:R-:W-:Y:S01]  /*5080*/  FFMA.FTZ R70, R71, R72, R70 ;  /* 0x0000004847467223 */ /* 0x000fe20000010046 */
[----:B------:R-:W-:Y:S02]  /*5090*/  HADD2.F32 R40, -RZ, R40.H0_H0 ;  /* 0x20000028ff287230 */ /* 0x000fe40000004100 */
[-C--:B------:R-:W-:Y:S01]  /*50a0*/  FMUL.FTZ R69, R43, R163.reuse ;  /* 0x000000a32b457220 */ /* 0x080fe20000410000 */
[----:B------:R-:W-:Y:S02]  /*50b0*/  HADD2.F32 R42, -RZ, R42.H0_H0 ;  /* 0x2000002aff2a7230 */ /* 0x000fe40000004100 */
[----:B------:R-:W-:Y:S01]  /*50c0*/  FMUL.FTZ R71, R46, R164 ;  /* 0x000000a42e477220 */ /* 0x000fe20000410000 */
        /* <DEDUP_REMOVED lines=8> */
[----:B------:R-:W-:Y:S02]  /*5150*/  F2FP.F16.F32.PACK_AB R41, R73, R68 ;  /* 0x000000444929723e */ /* 0x000fe400000000ff */
[----:B------:R-:W-:Y:S02]  /*5160*/  F2FP.F16.F32.PACK_AB R43, R70, R47 ;  /* 0x0000002f462b723e */ /* 0x000fe400000000ff */
[----:B------:R-:W-:Y:S02]  /*5170*/  F2FP.F16.F32.PACK_AB R40, R40, R69 ;  /* 0x000000452828723e */ /* 0x000fe400000000ff */
[----:B------:R-:W-:-:S07]  /*5180*/  F2FP.F16.F32.PACK_AB R42, R164, R71 ;  /* 0x00000047a42a723e */ /* 0x000fce00000000ff */
.L_x_3691:
[----:B------:R-:W-:Y:S05]  /*5190*/  BSYNC B2 ;  /* 0x0000000000027941 */ /* 0x000fea0003800000 */
.L_x_3690:
[----:B--2---:R1:W-:Y:S02]  /*51a0*/  STG.E.128 desc[UR60][R44.64], R40 ;  /* 0x000000282c007986 */ /* 0x0043e4000c101d3c */
.L_x_3689:
[----:B------:R-:W-:Y:S05]  /*51b0*/  BSYNC B1 ;  /* 0x0000000000017941 */ /* 0x000fea0003800000 */
.L_x_3688:
        /* <DEDUP_REMOVED lines=8> */
[--C-:B--2---:R-:W-:Y:S01]  /*5240*/  HADD2.F32 R66, -RZ, R41.reuse.H0_H0 ;  /* 0x20000029ff427230 */ /* 0x104fe20000004100 */
[--C-:B------:R-:W-:Y:S02]  /*5250*/  SHF.R.U64 R47, R64, 0x10, R65.reuse ;  /* 0x00000010402f7819 */ /* 0x100fe40000001241 */
[----:B------:R-:W-:Y:S01]  /*5260*/  SHF.R.U32.HI R64, RZ, 0x10, R65 ;  /* 0x00000010ff407819 */ /* 0x000fe20000011641 */
[----:B------:R-:W-:Y:S01]  /*5270*/  IMAD.MOV.U32 R65, RZ, RZ, R43 ;  /* 0x000000ffff417224 */ /* 0x000fe200078e002b */
[----:B------:R-:W-:Y:S01]  /*5280*/  SHF.R.U32.HI R68, RZ, 0x10, R67 ;  /* 0x00000010ff447819 */ /* 0x000fe20000011643 */
[----:B------:R-:W-:Y:S02]  /*5290*/  HADD2.F32 R67, -RZ, R46.H0_H0 ;  /* 0x2000002eff437230 */ /* 0x000fe40000004100 */
[----:B------:R-:W-:Y:S02]  /*52a0*/  HADD2.F32 R46, -RZ, R41.H1_H1 ;  /* 0x30000029ff2e7230 */ /* 0x000fe40000004100 */
[----:B------:R-:W-:-:S02]  /*52b0*/  HADD2.F32 R43, -RZ, R47.H0_H0 ;  /* 0x2000002fff2b7230 */ /* 0x000fc40000004100 */
[----:B------:R-:W-:Y:S02]  /*52c0*/  HADD2.F32 R68, -RZ, R68.H0_H0 ;  /* 0x20000044ff447230 */ /* 0x000fe40000004100 */
[-C--:B------:R-:W-:Y:S01]  /*52d0*/  FMUL.FTZ R41, R46, R67.reuse ;  /* 0x000000432e297220 */ /* 0x080fe20000410000 */
[--C-:B------:R-:W-:Y:S02]  /*52e0*/  HADD2.F32 R47, -RZ, R65.reuse.H1_H1 ;  /* 0x30000041ff2f7230 */ /* 0x100fe40000004100 */
[C---:B------:R-:W-:Y:S01]  /*52f0*/  FMUL.FTZ R67, R66.reuse, R67 ;  /* 0x0000004342437220 */ /* 0x040fe20000410000 */
[----:B------:R-:W-:Y:S02]  /*5300*/  HADD2.F32 R65, -RZ, R65.H0_H0 ;  /* 0x20000041ff417230 */ /* 0x000fe40000004100 */
[-C--:B------:R-:W-:Y:S01]  /*5310*/  FFMA.FTZ R41, R66, R43.reuse, -R41 ;  /* 0x0000002b42297223 */ /* 0x080fe20000010829 */
[----:B------:R-:W-:Y:S02]  /*5320*/  HADD2.F32 R64, -RZ, R64.H0_H0 ;  /* 0x20000040ff407230 */ /* 0x000fe40000004100 */
[-C--:B------:R-:W-:Y:S01]  /*5330*/  FMUL.FTZ R70, R47, R68.reuse ;  /* 0x000000442f467220 */ /* 0x080fe20000410000 */
        /* <DEDUP_REMOVED lines=9> */
[----:B------:R-:W-:Y:S02]  /*53d0*/  HADD2.F32 R40, -RZ, R40.H0_H0 ;  /* 0x20000028ff287230 */ /* 0x000fe40000004100 */
[----:B------:R-:W-:Y:S01]  /*53e0*/  FMUL.FTZ R69, R66, R67 ;  /* 0x0000004342457220 */ /* 0x000fe20000410000 */
[----:B------:R-:W-:-:S02]  /*53f0*/  HADD2.F32 R42, -RZ, R42.H0_H0 ;  /* 0x2000002aff2a7230 */ /* 0x000fc40000004100 */
[CC--:B------:R-:W-:Y:S01]  /*5400*/  FMUL.FTZ R71, R65.reuse, R160.reuse ;  /* 0x000000a041477220 */ /* 0x0c0fe20000410000 */
[--C-:B------:R-:W-:Y:S02]  /*5410*/  HADD2.F32 R47, -RZ, R158.reuse.H0_H0 ;  /* 0x2000009eff2f7230 */ /* 0x100fe40000004100 */
[----:B------:R-:W-:Y:S01]  /*5420*/  FMUL.FTZ R67, R40, R67 ;  /* 0x0000004328437220 */ /* 0x000fe20000410000 */
[----:B------:R-:W-:Y:S02]  /*5430*/  HADD2.F32 R158, -RZ, R158.H1_H1 ;  /* 0x3000009eff9e7230 */ /* 0x000fe40000004100 */
[----:B------:R-:W-:Y:S01]  /*5440*/  FMUL.FTZ R160, R42, R160 ;  /* 0x000000a02aa07220 */ /* 0x000fe20000410000 */
[----:B------:R-:W-:Y:S01]  /*5450*/  F2FP.F16.F32.PACK_AB R43, R64, R43 ;  /* 0x0000002b402b723e */ /* 0x000fe200000000ff */
[-C--:B------:R-:W-:Y:S01]  /*5460*/  FFMA.FTZ R69, R40, R47.reuse, -R69 ;  /* 0x0000002f28457223 */ /* 0x080fe20000010845 */
[----:B------:R-:W-:Y:S01]  /*5470*/  FFMA.FTZ R66, R66, R47, R67 ;  /* 0x0000002f42427223 */ /* 0x000fe20000010043 */
[-C--:B------:R-:W-:Y:S01]  /*5480*/  FFMA.FTZ R71, R42, R158.reuse, -R71 ;  /* 0x0000009e2a477223 */ /* 0x080fe20000010847 */
[----:B------:R-:W-:-:S03]  /*5490*/  FFMA.FTZ R160, R65, R158, R160 ;  /* 0x0000009e41a07223 */ /* 0x000fc600000100a0 */
[----:B------:R-:W-:Y:S02]  /*54a0*/  F2FP.F16.F32.PACK_AB R40, R66, R69 ;  /* 0x000000454228723e */ /* 0x000fe400000000ff */
[----:B------:R-:W-:-:S07]  /*54b0*/  F2FP.F16.F32.PACK_AB R42, R160, R71 ;  /* 0x00000047a02a723e */ /* 0x000fce00000000ff */
.L_x_3695:
[----:B------:R-:W-:Y:S05]  /*54c0*/  BSYNC B2 ;  /* 0x0000000000027941 */ /* 0x000fea0003800000 */
.L_x_3694:
[----:B--2---:R1:W-:Y:S02]  /*54d0*/  STG.E.128 desc[UR60][R44.64+0x40], R40 ;  /* 0x000040282c007986 */ /* 0x0043e4000c101d3c */
.L_x_3693:
[----:B------:R-:W-:Y:S05]  /*54e0*/  BSYNC B1 ;  /* 0x0000000000017941 */ /* 0x000fea0003800000 */
.L_x_3692:
        /* <DEDUP_REMOVED lines=10> */
[--C-:B------:R-:W-:Y:S01]  /*5590*/  HADD2.F32 R43, -RZ, R41.reuse.H1_H1 ;  /* 0x30000029ff2b7230 */ /* 0x100fe20000004100 */
[----:B------:R-:W-:Y:S02]  /*55a0*/  SHF.R.U32.HI R64, RZ, 0x10, R63 ;  /* 0x00000010ff407819 */ /* 0x000fe4000001163f */
[----:B------:R-:W-:Y:S01]  /*55b0*/  MOV R46, R40 ;  /* 0x00000028002e7202 */ /* 0x000fe20000000f00 */
[----:B------:R-:W-:Y:S01]  /*55c0*/  HADD2.F32 R63, -RZ, R60.H0_H0 ;  /* 0x2000003cff3f7230 */ /* 0x000fe20000004100 */
[----:B------:R-:W-:Y:S01]  /*55d0*/  SHF.R.U32.HI R65, RZ, 0x10, R61 ;  /* 0x00000010ff417819 */ /* 0x000fe2000001163d */
[----:B------:R-:W-:Y:S02]  /*55e0*/  HADD2.F32 R40, -RZ, R41.H0_H0 ;  /* 0x20000029ff287230 */ /* 0x000fe40000004100 */
[----:B------:R-:W-:-:S02]  /*55f0*/  HADD2.F32 R60, -RZ, R47.H1_H1 ;  /* 0x3000002fff3c7230 */ /* 0x000fc40000004100 */
[-C--:B------:R-:W-:Y:S01]  /*5600*/  FMUL.FTZ R41, R43, R63.reuse ;  /* 0x0000003f2b297220 */ /* 0x080fe20000410000 */
[----:B------:R-:W-:Y:S02]  /*5610*/  HADD2.F32 R64, -RZ, R64.H0_H0 ;  /* 0x20000040ff407230 */ /* 0x000fe40000004100 */
[----:B------:R-:W-:Y:S02]  /*5620*/  HADD2.F32 R47, -RZ, R47.H0_H0 ;  /* 0x2000002fff2f7230 */ /* 0x000fe40000004100 */
[----:B------:R-:W-:Y:S02]  /*5630*/  HADD2.F32 R61, -RZ, R66.H0_H0 ;  /* 0x20000042ff3d7230 */ /* 0x000fe40000004100 */
[----:B------:R-:W-:Y:S01]  /*5640*/  FMUL.FTZ R66, R40, R63 ;  /* 0x0000003f28427220 */ /* 0x000fe20000410000 */
[----:B------:R-:W-:Y:S02]  /*5650*/  HADD2.F32 R62, -RZ, R65.H0_H0 ;  /* 0x20000041ff3e7230 */ /* 0x000fe40000004100 */
[-C--:B------:R-:W-:Y:S01]  /*5660*/  FMUL.FTZ R68, R60, R64.reuse ;  /* 0x000000403c447220 */ /* 0x080fe20000410000 */
[----:B------:R-:W-:Y:S01]  /*5670*/  FMUL.FTZ R63, R47, R64 ;  /* 0x000000402f3f7220 */ /* 0x000fe20000410000 */
[-C--:B------:R-:W-:Y:S01]  /*5680*/  FFMA.FTZ R40, R40, R61.reuse, -R41 ;  /* 0x0000003d28287223 */ /* 0x080fe20000010829 */
[----:B------:R-:W-:Y:S01]  /*5690*/  FFMA.FTZ R41, R43, R61, R66 ;  /* 0x0000003d2b297223 */ /* 0x000fe20000010042 */
[-C--:B------:R-:W-:Y:S01]  /*56a0*/  FFMA.FTZ R43, R47, R62.reuse, -R68 ;  /* 0x0000003e2f2b7223 */ /* 0x080fe20000010844 */
[----:B------:R-:W-:Y:S01]  /*56b0*/  FFMA.FTZ R64, R60, R62, R63 ;  /* 0x0000003e3c407223 */ /* 0x000fe2000001003f */
[----:B------:R-:W-:-:S02]  /*56c0*/  HADD2.F32 R62, -RZ, R153.H0_H0 ;  /* 0x20000099ff3e7230 */ /* 0x000fc40000004100 */
[----:B------:R-:W-:Y:S01]  /*56d0*/  HADD2.F32 R153, -RZ, R153.H1_H1 ;  /* 0x30000099ff997230 */ /* 0x000fe20000004100 */
[----:B------:R-:W-:Y:S01]  /*56e0*/  F2FP.F16.F32.PACK_AB R41, R41, R40 ;  /* 0x000000282929723e */ /* 0x000fe200000000ff */
[----:B------:R-:W-:Y:S01]  /*56f0*/  HADD2.F32 R47, -RZ, R46.H1_H1 ;  /* 0x3000002eff2f7230 */ /* 0x000fe20000004100 */
[----:B------:R-:W-:Y:S01]  /*5700*/  F2FP.F16.F32.PACK_AB R43, R64, R43 ;  /* 0x0000002b402b723e */ /* 0x000fe200000000ff */
[----:B------:R-:W-:Y:S02]  /*5710*/  HADD2.F32 R60, -RZ, R42.H1_H1 ;  /* 0x3000002aff3c7230 */ /* 0x000fe40000004100 */
[----:B------:R-:W-:Y:S02]  /*5720*/  HADD2.F32 R46, -RZ, R46.H0_H0 ;  /* 0x2000002eff2e7230 */ /* 0x000fe40000004100 */
[----:B------:R-:W-:Y:S01]  /*5730*/  FMUL.FTZ R65, R47, R62 ;  /* 0x0000003e2f417220 */ /* 0x000fe20000410000 */
[----:B------:R-:W-:Y:S02]  /*5740*/  HADD2.F32 R42, -RZ, R42.H0_H0 ;  /* 0x2000002aff2a7230 */ /* 0x000fe40000004100 */
[----:B------:R-:W-:Y:S01]  /*5750*/  FMUL.FTZ R67, R60, R153 ;  /* 0x000000993c437220 */ /* 0x000fe20000410000 */
[----:B------:R-:W-:-:S02]  /*5760*/  HADD2.F32 R61, -RZ, R150.H0_H0 ;  /* 0x20000096ff3d7230 */ /* 0x000fc40000004100 */
[----:B------:R-:W-:Y:S01]  /*5770*/  FMUL.FTZ R62, R46, R62 ;  /* 0x0000003e2e3e7220 */ /* 0x000fe20000410000 */
        /* <DEDUP_REMOVED lines=8> */
.L_x_3699:
[----:B------:R-:W-:Y:S05]  /*5800*/  BSYNC B2 ;  /* 0x0000000000027941 */ /* 0x000fea0003800000 */
.L_x_3698:
[----:B--2---:R1:W-:Y:S02]  /*5810*/  STG.E.128 desc[UR60][R44.64+0x80], R40 ;  /* 0x000080282c007986 */ /* 0x0043e4000c101d3c */
.L_x_3697:
[----:B------:R-:W-:Y:S05]  /*5820*/  BSYNC B1 ;  /* 0x0000000000017941 */ /* 0x000fea0003800000 */
.L_x_3696:
        /* <DEDUP_REMOVED lines=18> */
[CC--:B------:R-:W-:Y:S01]  /*5950*/  FMUL.FTZ R62, R42.reuse, R57.reuse ;  /* 0x000000392a3e7220 */ /* 0x0c0fe20000410000 */
[C---:B------:R-:W-:Y:S01]  /*5960*/  FMUL.FTZ R57, R41.reuse, R57 ;  /* 0x0000003929397220 */ /* 0x040fe20000410000 */
[----:B------:R-:W-:Y:S02]  /*5970*/  HADD2.F32 R43, -RZ, R43.H0_H0 ;  /* 0x2000002bff2b7230 */ /* 0x000fe40000004100 */
[-C--:B------:R-:W-:Y:S01]  /*5980*/  FFMA.FTZ R62, R41, R56.reuse, -R62 ;  /* 0x00000038293e7223 */ /* 0x080fe2000001083e */
[----:B------:R-:W-:Y:S01]  /*5990*/  FFMA.FTZ R59, R42, R56, R57 ;  /* 0x000000382a3b7223 */ /* 0x000fe20000010039 */
[----:B------:R-:W-:Y:S02]  /*59a0*/  HADD2.F32 R58, -RZ, R61.H0_H0 ;  /* 0x2000003dff3a7230 */ /* 0x000fe40000004100 */
[----:B------:R-:W-:Y:S01]  /*59b0*/  FMUL.FTZ R64, R47, R60 ;  /* 0x0000003c2f407220 */ /* 0x000fe20000410000 */
[----:B------:R-:W-:-:S02]  /*59c0*/  HADD2.F32 R56, -RZ, R133.H0_H0 ;  /* 0x20000085ff387230 */ /* 0x000fc40000004100 */
[C---:B------:R-:W-:Y:S01]  /*59d0*/  FMUL.FTZ R60, R43.reuse, R60 ;  /* 0x0000003c2b3c7220 */ /* 0x040fe20000410000 */
[----:B------:R-:W-:Y:S02]  /*59e0*/  HADD2.F32 R133, -RZ, R133.H1_H1 ;  /* 0x30000085ff857230 */ /* 0x000fe40000004100 */
[-C--:B------:R-:W-:Y:S01]  /*59f0*/  FFMA.FTZ R64, R43, R58.reuse, -R64 ;  /* 0x0000003a2b407223 */ /* 0x080fe20000010840 */
[----:B------:R-:W-:Y:S02]  /*5a00*/  HADD2.F32 R41, -RZ, R40.H1_H1 ;  /* 0x30000028ff297230 */ /* 0x000fe40000004100 */
[----:B------:R-:W-:Y:S01]  /*5a10*/  FFMA.FTZ R63, R47, R58, R60 ;  /* 0x0000003a2f3f7223 */ /* 0x000fe2000001003c */
[----:B------:R-:W-:Y:S02]  /*5a20*/  HADD2.F32 R42, -RZ, R46.H1_H1 ;  /* 0x3000002eff2a7230 */ /* 0x000fe40000004100 */
[----:B------:R-:W-:Y:S02]  /*5a30*/  HADD2.F32 R40, -RZ, R40.H0_H0 ;  /* 0x20000028ff287230 */ /* 0x000fe40000004100 */
[----:B------:R-:W-:Y:S01]  /*5a40*/  FMUL.FTZ R57, R41, R56 ;  /* 0x0000003829397220 */ /* 0x000fe20000410000 */
[----:B------:R-:W-:-:S02]  /*5a50*/  HADD2.F32 R46, -RZ, R46.H0_H0 ;  /* 0x2000002eff2e7230 */ /* 0x000fc40000004100 */
        /* <DEDUP_REMOVED lines=13> */
.L_x_3703:
[----:B------:R-:W-:Y:S05]  /*5b30*/  BSYNC B2 ;  /* 0x0000000000027941 */ /* 0x000fea0003800000 */
.L_x_3702:
[----:B--2---:R1:W-:Y:S02]  /*5b40*/  STG.E.128 desc[UR60][R44.64+0xc0], R40 ;  /* 0x0000c0282c007986 */ /* 0x0043e4000c101d3c */
.L_x_3701:
[----:B------:R-:W-:Y:S05]  /*5b50*/  BSYNC B1 ;  /* 0x0000000000017941 */ /* 0x000fea0003800000 */
.L_x_3700:
        /* <DEDUP_REMOVED lines=48> */
.L_x_3707:
[----:B------:R-:W-:Y:S05]  /*5e60*/  BSYNC B2 ;  /* 0x0000000000027941 */ /* 0x000fea0003800000 */
.L_x_3706:
[----:B--2---:R1:W-:Y:S02]  /*5e70*/  STG.E.128 desc[UR60][R44.64+0x100], R40 ;  /* 0x000100282c007986 */ /* 0x0043e4000c101d3c */
.L_x_3705:
[----:B------:R-:W-:Y:S05]  /*5e80*/  BSYNC B1 ;  /* 0x0000000000017941 */ /* 0x000fea0003800000 */
.L_x_3704:
        /* <DEDUP_REMOVED lines=9> */
[----:B------:R-:W-:Y:S01]  /*5f20*/  HADD2.F32 R42, -RZ, R41.H1_H1 ;  /* 0x30000029ff2a7230 */ /* 0x000fe20000004100 */
[--C-:B------:R-:W-:Y:S01]  /*5f30*/  SHF.R.U64 R49, R50, 0x10, R51.reuse ;  /* 0x0000001032317819 */ /* 0x100fe20000001233 */
[--C-:B------:R-:W-:Y:S01]  /*5f40*/  HADD2.F32 R47, -RZ, R43.reuse.H1_H1 ;  /* 0x3000002bff2f7230 */ /* 0x100fe20000004100 */
[----:B------:R-:W-:Y:S01]  /*5f50*/  SHF.R.U32.HI R52, RZ, 0x10, R51 ;  /* 0x00000010ff347819 */ /* 0x000fe20000011633 */
[----:B------:R-:W-:Y:S02]  /*5f60*/  HADD2.F32 R43, -RZ, R43.H0_H0 ;  /* 0x2000002bff2b7230 */ /* 0x000fe40000004100 */
[----:B------:R-:W-:Y:S02]  /*5f70*/  HADD2.F32 R49, -RZ, R49.H0_H0 ;  /* 0x20000031ff317230 */ /* 0x000fe40000004100 */
[----:B------:R-:W-:-:S02]  /*5f80*/  HADD2.F32 R52, -RZ, R52.H0_H0 ;  /* 0x20000034ff347230 */ /* 0x000fc40000004100 */
[----:B------:R-:W-:Y:S02]  /*5f90*/  HADD2.F32 R41, -RZ, R41.H0_H0 ;  /* 0x20000029ff297230 */ /* 0x000fe40000004100 */
[-C--:B------:R-:W-:Y:S01]  /*5fa0*/  FMUL.FTZ R54, R42, R49.reuse ;  /* 0x000000312a367220 */ /* 0x080fe20000410000 */
[----:B------:R-:W-:Y:S02]  /*5fb0*/  HADD2.F32 R48, -RZ, R48.H0_H0 ;  /* 0x20000030ff307230 */ /* 0x000fe40000004100 */
[-C--:B------:R-:W-:Y:S01]  /*5fc0*/  FMUL.FTZ R56, R47, R52.reuse ;  /* 0x000000342f387220 */ /* 0x080fe20000410000 */
[----:B------:R-:W-:Y:S02]  /*5fd0*/  HADD2.F32 R50, -RZ, R53.H0_H0 ;  /* 0x20000035ff327230 */ /* 0x000fe40000004100 */
[----:B------:R-:W-:Y:S01]  /*5fe0*/  FMUL.FTZ R52, R43, R52 ;  /* 0x000000342b347220 */ /* 0x000fe20000410000 */
[C---:B------:R-:W-:Y:S01]  /*5ff0*/  FMUL.FTZ R49, R41.reuse, R49 ;  /* 0x0000003129317220 */ /* 0x040fe20000410000 */
[----:B------:R-:W-:Y:S01]  /*6000*/  FFMA.FTZ R54, R41, R48, -R54 ;  /* 0x0000003029367223 */ /* 0x000fe20000010836 */
[----:B------:R-:W-:-:S02]  /*6010*/  HADD2.F32 R41, -RZ, R40.H1_H1 ;  /* 0x30000028ff297230 */ /* 0x000fc40000004100 */
[----:B------:R-:W-:Y:S01]  /*6020*/  FFMA.FTZ R55, R47, R50, R52 ;  /* 0x000000322f377223 */ /* 0x000fe20000010034 */
[----:B------:R-:W-:Y:S01]  /*6030*/  FFMA.FTZ R53, R42, R48, R49 ;  /* 0x000000302a357223 */ /* 0x000fe20000010031 */
[----:B------:R-:W-:Y:S02]  /*6040*/  HADD2.F32 R47, -RZ, R90.H0_H0 ;  /* 0x2000005aff2f7230 */ /* 0x000fe40000004100 */
[----:B------:R-:W-:Y:S01]  /*6050*/  FFMA.FTZ R56, R43, R50, -R56 ;  /* 0x000000322b387223 */ /* 0x000fe20000010838 */
[----:B------:R-:W-:Y:S02]  /*6060*/  HADD2.F32 R40, -RZ, R40.H0_H0 ;  /* 0x20000028ff287230 */ /* 0x000fe40000004100 */
[----:B------:R-:W-:Y:S02]  /*6070*/  HADD2.F32 R49, -RZ, R90.H1_H1 ;  /* 0x3000005aff317230 */ /* 0x000fe40000004100 */
[----:B------:R-:W-:Y:S01]  /*6080*/  FMUL.FTZ R51, R41, R47 ;  /* 0x0000002f29337220 */ /* 0x000fe20000410000 */
[----:B------:R-:W-:-:S02]  /*6090*/  HADD2.F32 R42, -RZ, R46.H1_H1 ;  /* 0x3000002eff2a7230 */ /* 0x000fc40000004100 */
[----:B------:R-:W-:Y:S01]  /*60a0*/  FMUL.FTZ R48, R40, R47 ;  /* 0x0000002f28307220 */ /* 0x000fe20000410000 */
[----:B------:R-:W-:Y:S02]  /*60b0*/  HADD2.F32 R46, -RZ, R46.H0_H0 ;  /* 0x2000002eff2e7230 */ /* 0x000fe40000004100 */
[--C-:B------:R-:W-:Y:S02]  /*60c0*/  HADD2.F32 R43, -RZ, R89.reuse.H1_H1 ;  /* 0x30000059ff2b7230 */ /* 0x100fe40000004100 */
[-C--:B------:R-:W-:Y:S01]  /*60d0*/  FMUL.FTZ R47, R42, R49.reuse ;  /* 0x000000312a2f7220 */ /* 0x080fe20000410000 */
[----:B------:R-:W-:Y:S02]  /*60e0*/  HADD2.F32 R89, -RZ, R89.H0_H0 ;  /* 0x20000059ff597230 */ /* 0x000fe40000004100 */
        /* <DEDUP_REMOVED lines=9> */
.L_x_3709:
[----:B------:R-:W-:Y:S05]  /*6180*/  BSYNC B1 ;  /* 0x0000000000017941 */ /* 0x000fea0003800000 */
.L_x_3708:
[----:B--2---:R1:W-:Y:S01]  /*6190*/  STG.E.128 desc[UR60][R44.64+0x140], R40 ;  /* 0x000140282c007986 */ /* 0x0043e2000c101d3c */
[----:B------:R-:W-:Y:S05]  /*61a0*/  BRA `(.L_x_3687) ;  /* 0x0000003c00e87947 */ /* 0x000fea0003800000 */
.L_x_3655:
        /* <DEDUP_REMOVED lines=26> */
[----:B------:R-:W-:Y:S02]  /*6350*/  CS2R R50, SRZ ;  /* 0x0000000000327805 */ /* 0x000fe4000001ff00 */
[----:B------:R-:W-:Y:S02]  /*6360*/  CS2R R48, SRZ ;  /* 0x0000000000307805 */ /* 0x000fe4000001ff00 */
[----:B------:R-:W-:Y:S02]  /*6370*/  IADD3.X R43, R98, R15, RZ, P2, !PT ;  /* 0x0000000f622b7210 */ /* 0x000fe400017fe4ff */
[----:B------:R-:W-:Y:S02]  /*6380*/  CS2R R78, SRZ ;  /* 0x00000000004e7805 */ /* 0x000fe4000001ff00 */
[----:B------:R-:W-:-:S02]  /*6390*/  IADD3 R40, P2, R102, R88, RZ ;  /* 0x0000005866287210 */ /* 0x000fc40007f5e0ff */
[----:B------:R-:W-:-:S03]  /*63a0*/  CS2R R76, SRZ ;  /* 0x00000000004c7805 */ /* 0x000fc6000001ff00 */
[----:B------:R-:W-:Y:S01]  /*63b0*/  IMAD.X R41, R99, 0x1, R21, P2 ;  /* 0x0000000163297824 */ /* 0x000fe200010e0615 */
[----:B------:R-:W-:-:S04]  /*63c0*/  LEA R80, P2, R42, UR4, 0x1 ;  /* 0x000000042a507c11 */ /* 0x000fc8000f8408ff */
[----:B------:R-:W-:Y:S01]  /*63d0*/  LEA.HI.X R81, R42, UR5, R43, 0x1, P2 ;  /* 0x000000052a517c11 */ /* 0x000fe200090f0c2b */
[----:B------:R-:W-:Y:S02]  /*63e0*/  ULDC.64 UR4, c[0x0][0x400] ;  /* 0x0001000000047ab9 */ /* 0x000fe40000000a00 */
[----:B------:R-:W-:-:S04]  /*63f0*/  LEA R84, P2, R40, UR4, 0x1 ;  /* 0x0000000428547c11 */ /* 0x000fc8000f8408ff */
[----:B------:R-:W-:Y:S02]  /*6400*/  LEA.HI.X R85, R40, UR5, R41, 0x1, P2 ;  /* 0x0000000528557c11 */ /* 0x000fe400090f0c29 */
[----:B------:R-:W-:Y:S02]  /*6410*/  ISETP.GE.AND P2, PT, R18, R126, PT ;  /* 0x0000007e1200720c */ /* 0x000fe40003f46270 */
[----:B------:R-:W-:Y:S02]  /*6420*/  CS2R R46, SRZ ;  /* 0x00000000002e7805 */ /* 0x000fe4000001ff00 */
[----:B------:R-:W-:Y:S02]  /*6430*/  CS2R R44, SRZ ;  /* 0x00000000002c7805 */ /* 0x000fe4000001ff00 */
[----:B------:R-:W-:Y:S02]  /*6440*/  CS2R R58, SRZ ;  /* 0x00000000003a7805 */ /* 0x000fe4000001ff00 */
[----:B------:R-:W-:-:S05]  /*6450*/  CS2R R56, SRZ ;  /* 0x0000000000387805 */ /* 0x000fca000001ff00 */
[----:B------:R0:W5:Y:S04]  /*6460*/  @!P2 LDG.E.128 R48, desc[UR60][R80.64] ;  /* 0x0000003c5030a981 */ /* 0x000168000c1e1d00 */
[----:B------:R0:W5:Y:S01]  /*6470*/  @!P2 LDG.E.128 R76, desc[UR60][R84.64] ;  /* 0x0000003c544ca981 */ /* 0x000162000c1e1d00 */
[----:B------:R-:W-:Y:S02]  /*6480*/  ISETP.GE.AND P2, PT, R0, R126, PT ;  /* 0x0000007e0000720c */ /* 0x000fe40003f46270 */
[----:B------:R-:W-:Y:S02]  /*6490*/  CS2R R42, SRZ ;  /* 0x00000000002a7805 */ /* 0x000fe4000001ff00 */
[----:B------:R-:W-:Y:S02]  /*64a0*/  CS2R R40, SRZ ;  /* 0x0000000000287805 */ /* 0x000fe4000001ff00 */
[----:B------:R-:W-:-:S02]  /*64b0*/  CS2R R54, SRZ ;  /* 0x0000000000367805 */ /* 0x000fc4000001ff00 */
[----:B------:R-:W-:-:S05]  /*64c0*/  CS2R R52, SRZ ;  /* 0x0000000000347805 */ /* 0x000fca000001ff00 */
[----:B------:R0:W5:Y:S04]  /*64d0*/  @!P2 LDG.E.128 R44, desc[UR60][R80.64+0x40] ;  /* 0x0000403c502ca981 */ /* 0x000168000c1e1d00 */
[----:B------:R0:W5:Y:S01]  /*64e0*/  @!P2 LDG.E.128 R56, desc[UR60][R84.64+0x40] ;  /* 0x0000403c5438a981 */ /* 0x000162000c1e1d00 */
[----:B------:R-:W-:-:S13]  /*64f0*/  ISETP.GE.AND P2, PT, R3, R126, PT ;  /* 0x0000007e0300720c */ /* 0x000fda0003f46270 */
[----:B------:R0:W5:Y:S04]  /*6500*/  @!P2 LDG.E.128 R40, desc[UR60][R80.64+0x80] ;  /* 0x0000803c5028a981 */ /* 0x000168000c1e1d00 */
[----:B------:R0:W5:Y:S02]  /*6510*/  @!P2 LDG.E.128 R52, desc[UR60][R84.64+0x80] ;  /* 0x0000803c5434a981 */ /* 0x000164000c1e1d00 */
.L_x_3711:
[----:B------:R-:W-:Y:S05]  /*6520*/  BSYNC B1 ;  /* 0x0000000000017941 */ /* 0x000fea0003800000 */
.L_x_3710:
[----:B------:R-:W-:Y:S01]  /*6530*/  ISETP.GE.AND P3, PT, R226, R97, PT ;  /* 0x00000061e200720c */ /* 0x000fe20003f66270 */
[----:B------:R-:W-:Y:S01]  /*6540*/  BSSY B1, `(.L_x_3712) ;  /* 0x0000026000017945 */ /* 0x000fe20003800000 */
[----:B0-----:R-:W-:Y:S02]  /*6550*/  CS2R R80, SRZ ;  /* 0x0000000000507805 */ /* 0x001fe4000001ff00 */
[----:B------:R-:W-:Y:S02]  /*6560*/  CS2R R86, SRZ ;  /* 0x0000000000567805 */ /* 0x000fe4000001ff00 */
[----:B------:R-:W-:Y:S01]  /*6570*/  CS2R R84, SRZ ;  /* 0x0000000000547805 */ /* 0x000fe2000001ff00 */
[----:B-----5:R-:W-:Y:S02]  /*6580*/  IMAD.MOV.U32 R94, RZ, RZ, R42 ;  /* 0x000000ffff5e7224 */ /* 0x020fe400078e002a */
[----:B------:R-:W-:-:S04]  /*6590*/  IMAD.MOV.U32 R93, RZ, RZ, R43 ;  /* 0x000000ffff5d7224 */ /* 0x000fc800078e002b */
[----:B------:R-:W-:Y:S05]  /*65a0*/  @P3 BRA `(.L_x_3713) ;  /* 0x00000000007c3947 */ /* 0x000fea0003800000 */
[----:B------:R-:W-:Y:S01]  /*65b0*/  IADD3 R90, P2, P5, R108, R90, R10 ;  /* 0x0000005a6c5a7210 */ /* 0x000fe20007d5e00a */
[----:B------:R-:W-:Y:S01]  /*65c0*/  ULDC.64 UR4, c[0x0][0x3e8] ;  /* 0x0000fa0000047ab9 */ /* 0x000fe20000000a00 */
[----:B------:R-:W-:Y:S02]  /*65d0*/  CS2R R70, SRZ ;  /* 0x0000000000467805 */ /* 0x000fe4000001ff00 */
[----:B------:R-:W-:Y:S02]  /*65e0*/  CS2R R68, SRZ ;  /* 0x0000000000447805 */ /* 0x000fe4000001ff00 */
[----:B------:R-:W-:Y:S02]  /*65f0*/  IADD3.X R61, R15, R98, R9, P2, P5 ;  /* 0x000000620f3d7210 */ /* 0x000fe400017ea409 */
[----:B------:R-:W-:Y:S02]  /*6600*/  CS2R R86, SRZ ;  /* 0x0000000000567805 */ /* 0x000fe4000001ff00 */
[----:B------:R-:W-:-:S02]  /*6610*/  IADD3 R60, P2, P5, R102, R88, R13 ;  /* 0x00000058663c7210 */ /* 0x000fc40007d5e00d */
[----:B------:R-:W-:Y:S02]  /*6620*/  CS2R R84, SRZ ;  /* 0x0000000000547805 */ /* 0x000fe4000001ff00 */
        /* <DEDUP_REMOVED lines=23> */
.L_x_3713:
[----:B------:R-:W-:Y:S05]  /*67a0*/  BSYNC B1 ;  /* 0x0000000000017941 */ /* 0x000fea0003800000 */
.L_x_3712:
[----:B0-----:R-:W2:Y:S01]  /*67b0*/  LDL R88, [R1+0x14] ;  /* 0x0000140001587983 */ /* 0x001ea20000100800 */
[----:B------:R-:W-:Y:S01]  /*67c0*/  IMAD.MOV.U32 R89, RZ, RZ, R40 ;  /* 0x000000ffff597224 */ /* 0x000fe200078e0028 */
[----:B------:R-:W-:Y:S01]  /*67d0*/  PRMT R178, R93, 0x7610, R178 ;  /* 0x000076105db27816 */ /* 0x000fe200000000b2 */
        /* <DEDUP_REMOVED lines=9> */
[----:B------:R-:W-:-:S03]  /*6870*/  IMAD.MOV.U32 R89, RZ, RZ, R51 ;  /* 0x000000ffff597224 */ /* 0x000fc600078e0033 */
[----:B------:R-:W-:Y:S01]  /*6880*/  PRMT R166, R91, 0x7610, R166 ;  /* 0x000076105ba67816 */ /* 0x000fe200000000a6 */
[----:B------:R-:W-:Y:S01]  /*6890*/  IMAD.MOV.U32 R91, RZ, RZ, R54 ;  /* 0x000000ffff5b7224 */ /* 0x000fe200078e0036 */
[----:B------:R-:W-:Y:S01]  /*68a0*/  PRMT R185, R89, 0x5410, R90 ;  /* 0x0000541059b97816 */ /* 0x000fe2000000005a */
[----:B------:R-:W-:Y:S01]  /*68b0*/  IMAD.MOV.U32 R89, RZ, RZ, R52 ;  /* 0x000000ffff597224 */ /* 0x000fe200078e0034 */
[----:B------:R-:W-:Y:S02]  /*68c0*/  MOV R90, R55 ;  /* 0x00000037005a7202 */ /* 0x000fe40000000f00 */
[----:B------:R-:W-:Y:S01]  /*68d0*/  PRMT R178, R178, 0x5410, R91 ;  /* 0x00005410b2b27816 */ /* 0x000fe2000000005b */
[----:B------:R-:W-:Y:S01]  /*68e0*/  IMAD.MOV.U32 R91, RZ, RZ, R58 ;  /* 0x000000ffff5b7224 */ /* 0x000fe200078e003a */
[----:B------:R-:W-:Y:S01]  /*68f0*/  PRMT R176, R89, 0x5410, R90 ;  /* 0x0000541059b07816 */ /* 0x000fe2000000005a */
[----:B------:R-:W-:Y:S01]  /*6900*/  IMAD.MOV.U32 R89, RZ, RZ, R59 ;  /* 0x000000ffff597224 */ /* 0x000fe200078e003b */
[----:B------:R-:W-:-:S02]  /*6910*/  MOV R90, R56 ;  /* 0x00000038005a7202 */ /* 0x000fc40000000f00 */
[----:B------:R-:W-:Y:S02]  /*6920*/  PRMT R181, R181, 0x5410, R91 ;  /* 0x00005410b5b57816 */ /* 0x000fe4000000005b */
[----:B------:R-:W-:Y:S01]  /*6930*/  PRMT R183, R183, 0x5410, R89 ;  /* 0x00005410b7b77816 */ /* 0x000fe20000000059 */
[----:B------:R-:W-:Y:S01]  /*6940*/  IMAD.MOV.U32 R89, RZ, RZ, R79 ;  /* 0x000000ffff597224 */ /* 0x000fe200078e004f */
[----:B------:R-:W-:-:S04]  /*6950*/  PRMT R182, R182, 0x5410, R90 ;  /* 0x00005410b6b67816 */ /* 0x000fc8000000005a */
[----:B------:R-:W-:Y:S02]  /*6960*/  PRMT R187, R89, 0x7610, R187 ;  /* 0x0000761059bb7816 */ /* 0x000fe400000000bb */
[----:B------:R-:W-:-:S04]  /*6970*/  MOV R89, R77 ;  /* 0x0000004d00597202 */ /* 0x000fc80000000f00 */
[----:B------:R-:W-:Y:S01]  /*6980*/  PRMT R163, R89, 0x7610, R163 ;  /* 0x0000761059a37816 */ /* 0x000fe200000000a3 */
[----:B-----5:R-:W-:Y:S01]  /*6990*/  IMAD.MOV.U32 R89, RZ, RZ, R62 ;  /* 0x000000ffff597224 */ /* 0x020fe200078e003e */
[----:B--2---:R-:W-:Y:S02]  /*69a0*/  R2UR UR4, R88 ;  /* 0x00000000580472ca */ /* 0x004fe400000e0000 */
[----:B------:R-:W-:-:S04]  /*69b0*/  MOV R88, R41 ;  /* 0x0000002900587202 */ /* 0x000fc80000000f00 */
[----:B------:R-:W-:Y:S01]  /*69c0*/  PRMT R179, R88, 0x7610, R179 ;  /* 0x0000761058b37816 */ /* 0x000fe200000000b3 */
[----:B------:R-:W-:-:S05]  /*69d0*/  IMAD.MOV.U32 R88, RZ, RZ, R45 ;  /* 0x000000ffff587224 */ /* 0x000fca00078e002d */
[----:B------:R-:W-:Y:S01]  /*69e0*/  PRMT R184, R88, 0x7610, R184 ;  /* 0x0000761058b87816 */ /* 0x000fe200000000b8 */
[----:B------:R-:W-:Y:S01]  /*69f0*/  UISETP.NE.AND UP0, UPT, UR4, 0x3, UPT ;  /* 0x000000030400788c */ /* 0x000fe2000bf05270 */
[----:B------:R-:W-:-:S04]  /*6a00*/  MOV R88, R50 ;  /* 0x0000003200587202 */ /* 0x000fc80000000f00 */
[----:B------:R-:W-:Y:S01]  /*6a10*/  PRMT R184, R184, 0x5410, R88 ;  /* 0x00005410b8b87816 */ /* 0x000fe20000000058 */
[----:B------:R-:W-:Y:S01]  /*6a20*/  IMAD.MOV.U32 R88, RZ, RZ, R53 ;  /* 0x000000ffff587224 */ /* 0x000fe200078e0035 */
[----:B------:R-:W-:-:S04]  /*6a30*/  PLOP3.LUT P2, PT, PT, PT, UP0, 0x80, 0x0 ;  /* 0x000000000000781c */ /* 0x000fc80003f4f008 */
        /* <DEDUP_REMOVED lines=34> */
[----:B------:R-:W-:Y:S01]  /*6c60*/  PRMT R169, R89, 0x7610, R169 ;  /* 0x0000761059a97816 */ /* 0x000fe200000000a9 */
[----:B------:R-:W-:Y:S01]  /*6c70*/  IMAD.MOV.U32 R89, RZ, RZ, R80 ;  /* 0x000000ffff597224 */ /* 0x000fe200078e0050 */
[----:B------:R-:W-:Y:S02]  /*6c80*/  PRMT R168, R168, 0x5410, R88 ;  /* 0x00005410a8a87816 */ /* 0x000fe40000000058 */
[----:B------:R-:W-:Y:S02]  /*6c90*/  MOV R88, R81 ;  /* 0x0000005100587202 */ /* 0x000fe40000000f00 */
[----:B------:R-:W-:Y:S01]  /*6ca0*/  PRMT R168, R89, 0x7610, R168 ;  /* 0x0000761059a87816 */ /* 0x000fe200000000a8 */
[----:B------:R-:W-:Y:S01]  /*6cb0*/  IMAD.MOV.U32 R89, RZ, RZ, R86 ;  /* 0x000000ffff597224 */ /* 0x000fe200078e0056 */
[----:B------:R-:W-:Y:S01]  /*6cc0*/  PRMT R171, R171, 0x5410, R88 ;  /* 0x00005410abab7816 */ /* 0x000fe20000000058 */
[----:B------:R-:W-:-:S05]  /*6cd0*/  IMAD.MOV.U32 R88, RZ, RZ, R87 ;  /* 0x000000ffff587224 */ /* 0x000fca00078e0057 */
[----:B------:R-:W-:Y:S01]  /*6ce0*/  PRMT R174, R89, 0x5410, R88 ;  /* 0x0000541059ae7816 */ /* 0x000fe20000000058 */
[----:B------:R-:W-:Y:S02]  /*6cf0*/  IMAD.MOV.U32 R89, RZ, RZ, R84 ;  /* 0x000000ffff597224 */ /* 0x000fe400078e0054 */
[----:B------:R-:W-:-:S05]  /*6d00*/  IMAD.MOV.U32 R88, RZ, RZ, R85 ;  /* 0x000000ffff587224 */ /* 0x000fca00078e0055 */
[----:B------:R-:W-:Y:S01]  /*6d10*/  PRMT R175, R89, 0x5410, R88 ;  /* 0x0000541059af7816 */ /* 0x000fe20000000058 */
[----:B------:R-:W-:Y:S06]  /*6d20*/  @!P2 BRA `(.L_x_3714) ;  /* 0x000000000004a947 */ /* 0x000fec0003800000 */
[----:B------:R-:W-:Y:S01]  /*6d30*/  BPT.TRAP 0x1 ;  /* 0x000000040000795c */ /* 0x000fe20000300000 */
.L_x_3714:
[----:B------:R-:W-:Y:S01]  /*6d40*/  IMAD R98, R16, 0x8, R2 ;  /* 0x0000000810627824 */ /* 0x000fe200078e0202 */
[----:B------:R-:W-:Y:S01]  /*6d50*/  SHF.L.U32 R99, R204, 0x1f, RZ ;  /* 0x0000001fcc637819 */ /* 0x000fe200000006ff */
[----:B------:R-:W0:Y:S01]  /*6d60*/  LDC R150, c[0x0][0x2f4] ;  /* 0x0000bd00ff967b82 */ /* 0x000e220000000800 */
[----:B------:R-:W-:Y:S01]  /*6d70*/  BSSY B1, `(.L_x_3715) ;  /* 0x0000004000017945 */ /* 0x000fe20003800000 */
[----:B------:R-:W-:Y:S01]  /*6d80*/  MOV R129, R92 ;  /* 0x0000005c00817202 */ /* 0x000fe20000000f00 */
[----:B------:R-:W1:Y:S02]  /*6d90*/  SYNCS.PHASECHK.TRANS64.TRYWAIT P5, [R98+URZ+0x36890], R99 ;  /* 0x03689063620075a7 */ /* 0x000e6400080a017f */
[----:B-1----:R-:W-:Y:S05]  /*6da0*/  @!P5 BRA `(.L_x_3716) ;  /* 0x0000022400f8d947 */ /* 0x002fea0003800000 */
.L_x_4026:
[----:B------:R-:W-:Y:S05]  /*6db0*/  BSYNC B1 ;  /* 0x0000000000017941 */ /* 0x000fea0003800000 */
.L_x_3715:
[----:B------:R-:W2:Y:S01]  /*6dc0*/  LDC.64 R130, c[0x0][0x300] ;  /* 0x0000c000ff827b82 */ /* 0x000ea20000000a00 */
[----:B------:R-:W-:Y:S01]  /*6dd0*/  BSSY B1, `(.L_x_3717) ;  /* 0x0000185000017945 */ /* 0x000fe20003800000 */
[----:B0-----:R-:W-:-:S03]  /*6de0*/  IMAD.IADD R153, R150, 0x1, -R127 ;  /* 0x0000000196997824 */ /* 0x001fc600078e0a7f */
[----:B------:R-:W-:Y:S05]  /*6df0*/  @P4 BRA `(.L_x_3718) ;  /* 0x0000001800084947 */ /* 0x000fea0003800000 */
[----:B------:R-:W-:Y:S01]  /*6e00*/  ISETP.NE.AND P4, PT, R29, RZ, PT ;  /* 0x000000ff1d00720c */ /* 0x000fe20003f85270 */
[-C--:B--2---:R-:W-:Y:S01]  /*6e10*/  IMAD R157, R151, R130.reuse, RZ ;  /* 0x00000082979d7224 */ /* 0x084fe200078e02ff */
[----:B------:R-:W-:Y:S01]  /*6e20*/  BSSY B2, `(.L_x_3719) ;  /* 0x000007f000027945 */ /* 0x000fe20003800000 */
[----:B------:R-:W-:-:S04]  /*6e30*/  IMAD.WIDE.U32 R132, R17, R130, R128 ;  /* 0x0000008211847225 */ /* 0x000fc800078e0080 */
[----:B------:R-:W-:-:S04]  /*6e40*/  IMAD R157, R17, R131, R157 ;  /* 0x00000083119d7224 */ /* 0x000fc800078e029d */
[----:B------:R-:W-:Y:S02]  /*6e50*/  IMAD.IADD R157, R157, 0x1, R133 ;  /* 0x000000019d9d7824 */ /* 0x000fe400078e0285 */
[----:B------:R-:W-:Y:S05]  /*6e60*/  @!P4 BRA `(.L_x_3720) ;  /* 0x0000000400e8c947 */ /* 0x000fea0003800000 */
[----:B------:R-:W-:Y:S01]  /*6e70*/  SEL R88, R127, R153, !P0 ;  /* 0x000000997f587207 */ /* 0x000fe20004000000 */
[----:B------:R-:W-:Y:S01]  /*6e80*/  BSSY B3, `(.L_x_3721) ;  /* 0x000006c000037945 */ /* 0x000fe20003800000 */
[----:B------:R-:W-:Y:S02]  /*6e90*/  ISETP.GE.AND P4, PT, R18, R126, PT ;  /* 0x0000007e1200720c */ /* 0x000fe40003f86270 */
[----:B------:R-:W-:-:S04]  /*6ea0*/  SHF.R.S32.HI R89, RZ, 0x1f, R88 ;  /* 0x0000001fff597819 */ /* 0x000fc80000011458 */
        /* <DEDUP_REMOVED lines=18> */
[--C-:B------:R-:W-:Y:S01]  /*6fd0*/  SHF.R.U64 R48, R48, 0x10, R49.reuse ;  /* 0x0000001030307819 */ /* 0x100fe20000001231 */
[----:B------:R-:W-:Y:S01]  /*6fe0*/  HADD2.F32 R93, -RZ, R163.H0_H0 ;  /* 0x200000a3ff5d7230 */ /* 0x000fe20000004100 */
[----:B------:R-:W-:Y:S01]  /*6ff0*/  SHF.R.U32.HI R49, RZ, 0x10, R49 ;  /* 0x00000010ff317819 */ /* 0x000fe20000011631 */
[----:B--2---:R-:W-:Y:S01]  /*7000*/  IMAD.MOV.U32 R163, RZ, RZ, R89 ;  /* 0x000000ffffa37224 */ /* 0x004fe200078e0059 */
[----:B------:R-:W-:Y:S01]  /*7010*/  SHF.R.U64 R76, R76, 0x10, R77 ;  /* 0x000000104c4c7819 */ /* 0x000fe2000000124d */
[----:B------:R-:W-:Y:S01]  /*7020*/  HADD2.F32 R165, -RZ, R164.H0_H0 ;  /* 0x200000a4ffa57230 */ /* 0x000fe20000004100 */
[----:B------:R-:W-:Y:S01]  /*7030*/  SHF.R.U64 R50, R50, 0x10, R51 ;  /* 0x0000001032327819 */ /* 0x000fe20000001233 */
[----:B------:R-:W-:Y:S02]  /*7040*/  HADD2.F32 R166, -RZ, R166.H0_H0 ;  /* 0x200000a6ffa67230 */ /* 0x000fe40000004100 */
[----:B------:R-:W-:-:S02]  /*7050*/  HADD2.F32 R167, -RZ, R163.H0_H0 ;  /* 0x200000a3ffa77230 */ /* 0x000fc40000004100 */
[-C--:B------:R-:W-:Y:S01]  /*7060*/  FMUL.FTZ R89, R165, R93.reuse ;  /* 0x0000005da5597220 */ /* 0x080fe20000410000 */
[----:B------:R-:W-:Y:S02]  /*7070*/  HADD2.F32 R76, -RZ, R76.H0_H0 ;  /* 0x2000004cff4c7230 */ /* 0x000fe40000004100 */
[----:B------:R-:W-:Y:S02]  /*7080*/  HADD2.F32 R50, -RZ, R50.H0_H0 ;  /* 0x20000032ff327230 */ /* 0x000fe40000004100 */
[C---:B------:R-:W-:Y:S01]  /*7090*/  FMUL.FTZ R93, R167.reuse, R93 ;  /* 0x0000005da75d7220 */ /* 0x040fe20000410000 */
[----:B------:R-:W-:-:S03]  /*70a0*/  FFMA.FTZ R89, R167, R166, -R89 ;  /* 0x000000a6a7597223 */ /* 0x000fc60000010859 */
[----:B------:R-:W-:Y:S01]  /*70b0*/  FFMA.FTZ R93, R165, R166, R93 ;  /* 0x000000a6a55d7223 */ /* 0x000fe2000001005d */
[----:B------:R-:W-:Y:S01]  /*70c0*/  SHF.R.U32.HI R165, RZ, 0x10, R77 ;  /* 0x00000010ffa57819 */ /* 0x000fe2000001164d */
[----:B------:R-:W-:Y:S02]  /*70d0*/  HADD2.F32 R77, -RZ, R164.H1_H1 ;  /* 0x300000a4ff4d7230 */ /* 0x000fe40000004100 */
[----:B------:R-:W-:Y:S02]  /*70e0*/  HADD2.F32 R164, -RZ, R163.H1_H1 ;  /* 0x300000a3ffa47230 */ /* 0x000fe40000004100 */
[----:B------:R-:W-:Y:S02]  /*70f0*/  HADD2.F32 R165, -RZ, R165.H0_H0 ;  /* 0x200000a5ffa57230 */ /* 0x000fe40000004100 */
[----:B------:R-:W-:Y:S02]  /*7100*/  HADD2.F32 R163, -RZ, R49.H0_H0 ;  /* 0x20000031ffa37230 */ /* 0x000fe40000004100 */
[----:B------:R-:W-:-:S02]  /*7110*/  HADD2.F32 R166, -RZ, R91.H0_H0 ;  /* 0x2000005bffa67230 */ /* 0x000fc40000004100 */
[CC--:B------:R-:W-:Y:S01]  /*7120*/  FMUL.FTZ R49, R77.reuse, R165.reuse ;  /* 0x000000a54d317220 */ /* 0x0c0fe20000410000 */
[C---:B------:R-:W-:Y:S01]  /*7130*/  FMUL.FTZ R165, R164.reuse, R165 ;  /* 0x000000a5a4a57220 */ /* 0x040fe20000410000 */
[----:B------:R-:W-:Y:S02]  /*7140*/  HADD2.F32 R91, -RZ, R91.H1_H1 ;  /* 0x3000005bff5b7230 */ /* 0x000fe40000004100 */
[-C--:B------:R-:W-:Y:S01]  /*7150*/  FFMA.FTZ R49, R164, R163.reuse, -R49 ;  /* 0x000000a3a4317223 */ /* 0x080fe20000010831 */
[----:B------:R-:W-:Y:S01]  /*7160*/  FFMA.FTZ R77, R77, R163, R165 ;  /* 0x000000a34d4d7223 */ /* 0x000fe200000100a5 */
[----:B------:R-:W-:Y:S02]  /*7170*/  HADD2.F32 R163, -RZ, R187.H0_H0 ;  /* 0x200000bbffa37230 */ /* 0x000fe40000004100 */
[----:B------:R-:W-:Y:S01]  /*7180*/  HADD2.F32 R164, -RZ, R95.H0_H0 ;  /* 0x2000005fffa47230 */ /* 0x000fe20000004100 */
[----:B------:R-:W-:Y:S01]  /*7190*/  F2FP.F16.F32.PACK_AB R89, R49, R89 ;  /* 0x000000593159723e */ /* 0x000fe200000000ff */
[----:B------:R-:W-:Y:S01]  /*71a0*/  HADD2.F32 R165, -RZ, R185.H0_H0 ;  /* 0x200000b9ffa57230 */ /* 0x000fe20000004100 */
[----:B------:R-:W-:-:S02]  /*71b0*/  F2FP.F16.F32.PACK_AB R93, R77, R93 ;  /* 0x0000005d4d5d723e */ /* 0x000fc400000000ff */
[-C--:B------:R-:W-:Y:S01]  /*71c0*/  FMUL.FTZ R167, R164, R163.reuse ;  /* 0x000000a3a4a77220 */ /* 0x080fe20000410000 */
[----:B------:R-:W-:-:S03]  /*71d0*/  FMUL.FTZ R163, R166, R163 ;  /* 0x000000a3a6a37220 */ /* 0x000fc60000410000 */
[-C--:B------:R-:W-:Y:S01]  /*71e0*/  FFMA.FTZ R167, R166, R165.reuse, -R167 ;  /* 0x000000a5a6a77223 */ /* 0x080fe200000108a7 */
[----:B------:R-:W-:Y:S01]  /*71f0*/  FFMA.FTZ R163, R164, R165, R163 ;  /* 0x000000a5a4a37223 */ /* 0x000fe200000100a3 */
[----:B------:R-:W-:Y:S01]  /*7200*/  SHF.R.U32.HI R164, RZ, 0x10, R51 ;  /* 0x00000010ffa47819 */ /* 0x000fe20000011633 */
[----:B------:R-:W-:Y:S01]  /*7210*/  HADD2.F32 R166, -RZ, R187.H1_H1 ;  /* 0x300000bbffa67230 */ /* 0x000fe20000004100 */
[--C-:B------:R-:W-:Y:S01]  /*7220*/  SHF.R.U64 R51, R78, 0x10, R79.reuse ;  /* 0x000000104e337819 */ /* 0x100fe2000000124f */
[----:B------:R-:W-:Y:S01]  /*7230*/  HADD2.F32 R78, -RZ, R95.H1_H1 ;  /* 0x3000005fff4e7230 */ /* 0x000fe20000004100 */
[----:B------:R-:W-:Y:S01]  /*7240*/  SHF.R.U32.HI R79, RZ, 0x10, R79 ;  /* 0x00000010ff4f7819 */ /* 0x000fe2000001164f */
[----:B------:R-:W-:Y:S02]  /*7250*/  HADD2.F32 R164, -RZ, R164.H0_H0 ;  /* 0x200000a4ffa47230 */ /* 0x000fe40000004100 */
[----:B------:R-:W-:Y:S02]  /*7260*/  HADD2.F32 R51, -RZ, R51.H0_H0 ;  /* 0x20000033ff337230 */ /* 0x000fe40000004100 */
[----:B------:R-:W-:-:S05]  /*7270*/  HADD2.F32 R79, -RZ, R79.H0_H0 ;  /* 0x2000004fff4f7230 */ /* 0x000fca0000004100 */
        /* <DEDUP_REMOVED lines=11> */
[----:B------:R-:W-:-:S02]  /*7330*/  HADD2.F32 R88, -RZ, R88.H1_H1 ;  /* 0x30000058ff587230 */ /* 0x000fc40000004100 */
[-C--:B------:R-:W-:Y:S01]  /*7340*/  FFMA.FTZ R165, R164, R91.reuse, -R165 ;  /* 0x0000005ba4a57223 */ /* 0x080fe200000108a5 */
[----:B------:R-:W-:Y:S02]  /*7350*/  HADD2.F32 R164, -RZ, R186.H1_H1 ;  /* 0x300000baffa47230 */ /* 0x000fe40000004100 */
[----:B------:R-:W-:Y:S01]  /*7360*/  FFMA.FTZ R166, R78, R91, R166 ;  /* 0x0000005b4ea67223 */ /* 0x000fe200000100a6 */
[----:B------:R-:W-:Y:S02]  /*7370*/  HADD2.F32 R78, -RZ, R48.H0_H0 ;  /* 0x20000030ff4e7230 */ /* 0x000fe40000004100 */
[-C--:B------:R-:W-:Y:S01]  /*7380*/  FMUL.FTZ R48, R92, R76.reuse ;  /* 0x0000004c5c307220 */ /* 0x080fe20000410000 */
[C---:B------:R-:W-:Y:S01]  /*7390*/  FMUL.FTZ R76, R88.reuse, R76 ;  /* 0x0000004c584c7220 */ /* 0x040fe20000410000 */
[----:B------:R-:W-:Y:S01]  /*73a0*/  HADD2.F32 R91, -RZ, R90.H0_H0 ;  /* 0x2000005aff5b7230 */ /* 0x000fe20000004100 */
[----:B------:R-:W-:Y:S01]  /*73b0*/  F2FP.F16.F32.PACK_AB R79, R79, R163 ;  /* 0x000000a34f4f723e */ /* 0x000fe200000000ff */
[-C--:B------:R-:W-:Y:S01]  /*73c0*/  FFMA.FTZ R48, R88, R78.reuse, -R48 ;  /* 0x0000004e58307223 */ /* 0x080fe20000010830 */
[----:B------:R-:W-:Y:S01]  /*73d0*/  FFMA.FTZ R76, R92, R78, R76 ;  /* 0x0000004e5c4c7223 */ /* 0x000fe2000001004c */
[----:B------:R-:W-:-:S02]  /*73e0*/  HADD2.F32 R78, -RZ, R94.H0_H0 ;  /* 0x2000005eff4e7230 */ /* 0x000fc40000004100 */
[----:B------:R-:W-:Y:S01]  /*73f0*/  HADD2.F32 R88, -RZ, R184.H1_H1 ;  /* 0x300000b8ff587230 */ /* 0x000fe20000004100 */
[----:B------:R-:W-:Y:S01]  /*7400*/  F2FP.F16.F32.PACK_AB R48, R48, R165 ;  /* 0x000000a53030723e */ /* 0x000fe200000000ff */
[----:B------:R-:W-:Y:S02]  /*7410*/  HADD2.F32 R94, -RZ, R94.H1_H1 ;  /* 0x3000005eff5e7230 */ /* 0x000fe40000004100 */
[-C--:B------:R-:W-:Y:S01]  /*7420*/  FMUL.FTZ R92, R78, R164.reuse ;  /* 0x000000a44e5c7220 */ /* 0x080fe20000410000 */
[C---:B------:R-:W-:Y:S01]  /*7430*/  FMUL.FTZ R164, R91.reuse, R164 ;  /* 0x000000a45ba47220 */ /* 0x040fe20000410000 */
[----:B------:R-:W-:Y:S01]  /*7440*/  HADD2.F32 R90, -RZ, R90.H1_H1 ;  /* 0x3000005aff5a7230 */ /* 0x000fe20000004100 */
[----:B------:R-:W-:Y:S01]  /*7450*/  F2FP.F16.F32.PACK_AB R76, R76, R166 ;  /* 0x000000a64c4c723e */ /* 0x000fe200000000ff */
[-C--:B------:R-:W-:Y:S01]  /*7460*/  FFMA.FTZ R92, R91, R88.reuse, -R92 ;  /* 0x000000585b5c7223 */ /* 0x080fe2000001085c */
[----:B------:R-:W-:Y:S01]  /*7470*/  FFMA.FTZ R164, R78, R88, R164 ;  /* 0x000000584ea47223 */ /* 0x000fe200000100a4 */
[-C--:B------:R-:W-:Y:S01]  /*7480*/  FMUL.FTZ R78, R94, R51.reuse ;  /* 0x000000335e4e7220 */ /* 0x080fe20000410000 */
[C---:B------:R-:W-:Y:S01]  /*7490*/  FMUL.FTZ R51, R90.reuse, R51 ;  /* 0x000000335a337220 */ /* 0x040fe20000410000 */
[----:B------:R-:W-:Y:S01]  /*74a0*/  IMAD.MOV.U32 R91, RZ, RZ, R95 ;  /* 0x000000ffff5b7224 */ /* 0x000fe200078e005f */
[----:B------:R-:W-:Y:S01]  /*74b0*/  MOV R88, R48 ;  /* 0x0000003000587202 */ /* 0x000fe20000000f00 */
[-C--:B------:R-:W-:Y:S01]  /*74c0*/  FFMA.FTZ R78, R90, R50.reuse, -R78 ;  /* 0x000000325a4e7223 */ /* 0x080fe2000001084e */
[----:B------:R-:W-:Y:S01]  /*74d0*/  FFMA.FTZ R51, R94, R50, R51 ;  /* 0x000000325e337223 */ /* 0x000fe20000010033 */
[----:B------:R-:W-:-:S03]  /*74e0*/  MOV R95, R79 ;  /* 0x0000004f005f7202 */ /* 0x000fc60000000f00 */
[----:B------:R-:W-:Y:S01]  /*74f0*/  F2FP.F16.F32.PACK_AB R78, R78, R92 ;  /* 0x0000005c4e4e723e */ /* 0x000fe200000000ff */
[----:B------:R-:W-:Y:S01]  /*7500*/  IMAD.MOV.U32 R92, RZ, RZ, R76 ;  /* 0x000000ffff5c7224 */ /* 0x000fe200078e004c */
[----:B------:R-:W-:-:S03]  /*7510*/  F2FP.F16.F32.PACK_AB R51, R51, R164 ;  /* 0x000000a43333723e */ /* 0x000fc600000000ff */
[----:B------:R-:W-:Y:S02]  /*7520*/  IMAD.MOV.U32 R90, RZ, RZ, R78 ;  /* 0x000000ffff5a7224 */ /* 0x000fe400078e004e */
[----:B------:R-:W-:-:S07]  /*7530*/  IMAD.MOV.U32 R94, RZ, RZ, R51 ;  /* 0x000000ffff5e7224 */ /* 0x000fce00078e0033 */
.L_x_3722:
[----:B------:R-:W-:Y:S05]  /*7540*/  BSYNC B3 ;  /* 0x0000000000037941 */ /* 0x000fea0003800000 */
.L_x_3721:
[----:B------:R-:W-:-:S13]  /*7550*/  ISETP.GE.AND P4, PT, R162, R150, PT ;  /* 0x00000096a200720c */ /* 0x000fda0003f86270 */
        /* <DEDUP_REMOVED lines=11> */
.L_x_3720:
[----:B------:R-:W-:Y:S05]  /*7610*/  BSYNC B2 ;  /* 0x0000000000027941 */ /* 0x000fea0003800000 */
.L_x_3719:
[----:B------:R-:W-:Y:S01]  /*7620*/  ISETP.NE.AND P4, PT, R33, RZ, PT ;  /* 0x000000ff2100720c */ /* 0x000fe20003f85270 */
[----:B------:R-:W-:-:S12]  /*7630*/  BSSY B2, `(.L_x_3723) ;  /* 0x000007e000027945 */ /* 0x000fd80003800000 */
[----:B------:R-:W-:Y:S05]  /*7640*/  @!P4 BRA `(.L_x_3724) ;  /* 0x0000000400f0c947 */ /* 0x000fea0003800000 */
[----:B--2---:R-:W-:Y:S01]  /*7650*/  SEL R48, R127, R153, !P1 ;  /* 0x000000997f307207 */ /* 0x004fe20004800000 */
        /* <DEDUP_REMOVED lines=20> */
[----:B0-----:R-:W-:Y:S01]  /*77a0*/  MOV R90, R77 ;  /* 0x0000004d005a7202 */ /* 0x001fe20000000f00 */
[----:B--2---:R-:W-:Y:S01]  /*77b0*/  IMAD.MOV.U32 R89, RZ, RZ, R49 ;  /* 0x000000ffff597224 */ /* 0x004fe200078e0031 */
[--C-:B------:R-:W-:Y:S01]  /*77c0*/  SHF.R.U64 R44, R44, 0x10, R45.reuse ;  /* 0x000000102c2c7819 */ /* 0x100fe2000000122d */
[----:B------:R-:W-:Y:S01]  /*77d0*/  HADD2.F32 R91, -RZ, R186.H0_H0 ;  /* 0x200000baff5b7230 */ /* 0x000fe20000004100 */
[----:B------:R-:W-:Y:S01]  /*77e0*/  SHF.R.U32.HI R45, RZ, 0x10, R45 ;  /* 0x00000010ff2d7819 */ /* 0x000fe2000001162d */
[----:B------:R-:W-:Y:S01]  /*77f0*/  HADD2.F32 R49, -RZ, R90.H0_H0 ;  /* 0x2000005aff317230 */ /* 0x000fe20000004100 */
[----:B------:R-:W-:Y:S01]  /*7800*/  SHF.R.U64 R46, R46, 0x10, R47 ;  /* 0x000000102e2e7819 */ /* 0x000fe2000000122f */
[----:B------:R-:W-:Y:S02]  /*7810*/  HADD2.F32 R93, -RZ, R89.H0_H0 ;  /* 0x20000059ff5d7230 */ /* 0x000fe40000004100 */
[----:B------:R-:W-:Y:S02]  /*7820*/  HADD2.F32 R92, -RZ, R184.H0_H0 ;  /* 0x200000b8ff5c7230 */ /* 0x000fe40000004100 */
[----:B------:R-:W-:Y:S01]  /*7830*/  FMUL.FTZ R77, R49, R91 ;  /* 0x0000005b314d7220 */ /* 0x000fe20000410000 */
[----:B------:R-:W-:-:S02]  /*7840*/  HADD2.F32 R90, -RZ, R90.H1_H1 ;  /* 0x3000005aff5a7230 */ /* 0x000fc40000004100 */
        /* <DEDUP_REMOVED lines=77> */
[----:B------:R-:W-:Y:S02]  /*7d20*/  IMAD.MOV.U32 R50, RZ, RZ, R57 ;  /* 0x000000ffff327224 */ /* 0x000fe400078e0039 */
[----:B------:R-:W-:-:S07]  /*7d30*/  IMAD.MOV.U32 R78, RZ, RZ, R47 ;  /* 0x000000ffff4e7224 */ /* 0x000fce00078e002f */
.L_x_3726:
[----:B------:R-:W-:Y:S05]  /*7d40*/  BSYNC B3 ;  /* 0x0000000000037941 */ /* 0x000fea0003800000 */
.L_x_3725:
        /* <DEDUP_REMOVED lines=12> */
.L_x_3724:
[----:B------:R-:W-:Y:S05]  /*7e10*/  BSYNC B2 ;  /* 0x0000000000027941 */ /* 0x000fea0003800000 */
.L_x_3723:
[----:B------:R-:W-:-:S13]  /*7e20*/  ISETP.NE.AND P4, PT, R34, RZ, PT ;  /* 0x000000ff2200720c */ /* 0x000fda0003f85270 */
[----:B------:R-:W-:Y:S05]  /*7e30*/  @!P4 BRA `(.L_x_3718) ;  /* 0x0000000400f8c947 */ /* 0x000fea0003800000 */
[----:B---3--:R-:W3:Y:S01]  /*7e40*/  LDL R44, [R1+0x10] ;  /* 0x00001000012c7983 */ /* 0x008ee20000100800 */
[----:B------:R-:W-:Y:S01]  /*7e50*/  IADD3 R56, P4, P5, R116, R132, R28 ;  /* 0x0000008474387210 */ /* 0x000fe20007d9e01c */
[----:B------:R-:W-:Y:S03]  /*7e60*/  BSSY B2, `(.L_x_3727) ;  /* 0x0000071000027945 */ /* 0x000fe60003800000 */
[----:B------:R-:W-:Y:S02]  /*7e70*/  IADD3.X R57, R7, R157, R32, P4, P5 ;  /* 0x0000009d07397210 */ /* 0x000fe400027ea420 */
[----:B------:R-:W-:Y:S02]  /*7e80*/  ISETP.GE.AND P4, PT, R3, R126, PT ;  /* 0x0000007e0300720c */ /* 0x000fe40003f86270 */
[----:B---3--:R-:W-:-:S04]  /*7e90*/  LOP3.LUT P6, RZ, R44, 0x1, RZ, 0xc0, !PT ;  /* 0x000000012cff7812 */ /* 0x008fc800078cc0ff */
[----:B------:R-:W-:-:S04]  /*7ea0*/  SEL R44, R127, R153, !P6 ;  /* 0x000000997f2c7207 */ /* 0x000fc80007000000 */
[----:B------:R-:W-:-:S04]  /*7eb0*/  SHF.R.S32.HI R45, RZ, 0x1f, R44 ;  /* 0x0000001fff2d7819 */ /* 0x000fc8000001142c */
        /* <DEDUP_REMOVED lines=10> */
[C---:B--2---:R-:W-:Y:S02]  /*7f60*/  IMAD R48, R16.reuse, 0x5400, R44 ;  /* 0x0000540010307824 */ /* 0x044fe400078e022c */
        /* <DEDUP_REMOVED lines=8> */
[--C-:B------:R-:W-:Y:S01]  /*7ff0*/  HADD2.F32 R78, -RZ, R179.reuse.H1_H1 ;  /* 0x300000b3ff4e7230 */ /* 0x100fe20000004100 */
[----:B------:R-:W-:Y:S01]  /*8000*/  SHF.R.U64 R40, R40, 0x10, R41 ;  /* 0x0000001028287819 */ /* 0x000fe20000001229 */
[----:B------:R-:W-:Y:S01]  /*8010*/  HADD2.F32 R77, -RZ, R179.H0_H0 ;  /* 0x200000b3ff4d7230 */ /* 0x000fe20000004100 */
[----:B------:R-:W-:Y:S01]  /*8020*/  SHF.R.U64 R52, R52, 0x10, R53 ;  /* 0x0000001034347819 */ /* 0x000fe20000001235 */
[--C-:B------:R-:W-:Y:S01]  /*8030*/  HADD2.F32 R45, -RZ, R59.reuse.H0_H0 ;  /* 0x2000003bff2d7230 */ /* 0x100fe20000004100 */
[----:B------:R-:W-:Y:S01]  /*8040*/  SHF.R.U64 R54, R54, 0x10, R55 ;  /* 0x0000001036367819 */ /* 0x000fe20000001237 */
[----:B------:R-:W-:Y:S01]  /*8050*/  HADD2.F32 R49, -RZ, R76.H0_H0 ;  /* 0x2000004cff317230 */ /* 0x000fe20000004100 */
[----:B------:R-:W-:Y:S01]  /*8060*/  SHF.R.U64 R42, R42, 0x10, R43 ;  /* 0x000000102a2a7819 */ /* 0x000fe2000000122b */
[----:B------:R-:W-:-:S02]  /*8070*/  HADD2.F32 R59, -RZ, R59.H1_H1 ;  /* 0x3000003bff3b7230 */ /* 0x000fc40000004100 */
[-C--:B------:R-:W-:Y:S01]  /*8080*/  FMUL.FTZ R79, R45, R78.reuse ;  /* 0x0000004e2d4f7220 */ /* 0x080fe20000410000 */
[----:B------:R-:W-:Y:S02]  /*8090*/  HADD2.F32 R52, -RZ, R52.H0_H0 ;  /* 0x20000034ff347230 */ /* 0x000fe40000004100 */
[C---:B------:R-:W-:Y:S01]  /*80a0*/  FMUL.FTZ R78, R49.reuse, R78 ;  /* 0x0000004e314e7220 */ /* 0x040fe20000410000 */
[----:B------:R-:W-:Y:S02]  /*80b0*/  HADD2.F32 R40, -RZ, R40.H0_H0 ;  /* 0x20000028ff287230 */ /* 0x000fe40000004100 */
[-C--:B------:R-:W-:Y:S01]  /*80c0*/  FFMA.FTZ R49, R49, R77.reuse, -R79 ;  /* 0x0000004d31317223 */ /* 0x080fe2000001084f */
[----:B------:R-:W-:Y:S01]  /*80d0*/  SHF.R.U32.HI R79, RZ, 0x10, R53 ;  /* 0x00000010ff4f7819 */ /* 0x000fe20000011635 */
[----:B------:R-:W-:Y:S01]  /*80e0*/  FFMA.FTZ R45, R45, R77, R78 ;  /* 0x0000004d2d2d7223 */ /* 0x000fe2000001004e */
[----:B------:R-:W-:Y:S01]  /*80f0*/  SHF.R.U32.HI R78, RZ, 0x10, R41 ;  /* 0x00000010ff4e7819 */ /* 0x000fe20000011629 */
[----:B------:R-:W-:-:S02]  /*8100*/  HADD2.F32 R77, -RZ, R76.H1_H1 ;  /* 0x3000004cff4d7230 */ /* 0x000fc40000004100 */
[----:B------:R-:W-:Y:S02]  /*8110*/  HADD2.F32 R79, -RZ, R79.H0_H0 ;  /* 0x2000004fff4f7230 */ /* 0x000fe40000004100 */
[----:B------:R-:W-:Y:S02]  /*8120*/  HADD2.F32 R76, -RZ, R78.H0_H0 ;  /* 0x2000004eff4c7230 */ /* 0x000fe40000004100 */
[----:B------:R-:W-:Y:S02]  /*8130*/  IMAD.MOV.U32 R41, RZ, RZ, R51 ;  /* 0x000000ffff297224 */ /* 0x000fe400078e0033 */
[-C--:B------:R-:W-:Y:S01]  /*8140*/  FMUL.FTZ R78, R59, R79.reuse ;  /* 0x0000004f3b4e7220 */ /* 0x080fe20000410000 */
[----:B------:R-:W-:Y:S01]  /*8150*/  FMUL.FTZ R79, R77, R79 ;  /* 0x0000004f4d4f7220 */ /* 0x000fe20000410000 */
[----:B------:R-:W-:Y:S02]  /*8160*/  HADD2.F32 R53, -RZ, R47.H0_H0 ;  /* 0x2000002fff357230 */ /* 0x000fe40000004100 */
[----:B------:R-:W-:-:S02]  /*8170*/  HADD2.F32 R51, -RZ, R41.H0_H0 ;  /* 0x20000029ff337230 */ /* 0x000fc40000004100 */
[-C--:B------:R-:W-:Y:S01]  /*8180*/  FFMA.FTZ R79, R59, R76.reuse, R79 ;  /* 0x0000004c3b4f7223 */ /* 0x080fe2000001004f */
[----:B------:R-:W-:Y:S02]  /*8190*/  HADD2.F32 R59, -RZ, R176.H1_H1 ;  /* 0x300000b0ff3b7230 */ /* 0x000fe40000004100 */
[----:B------:R-:W-:Y:S01]  /*81a0*/  FFMA.FTZ R78, R77, R76, -R78 ;  /* 0x0000004c4d4e7223 */ /* 0x000fe2000001084e */
[----:B------:R-:W-:Y:S02]  /*81b0*/  HADD2.F32 R76, -RZ, R178.H0_H0 ;  /* 0x200000b2ff4c7230 */ /* 0x000fe40000004100 */
[----:B------:R-:W-:Y:S02]  /*81c0*/  HADD2.F32 R41, -RZ, R41.H1_H1 ;  /* 0x30000029ff297230 */ /* 0x000fe40000004100 */
[-C--:B------:R-:W-:Y:S01]  /*81d0*/  FMUL.FTZ R77, R51, R59.reuse ;  /* 0x0000003b334d7220 */ /* 0x080fe20000410000 */
[C---:B------:R-:W-:Y:S01]  /*81e0*/  FMUL.FTZ R59, R53.reuse, R59 ;  /* 0x0000003b353b7220 */ /* 0x040fe20000410000 */
[----:B------:R-:W-:Y:S01]  /*81f0*/  HADD2.F32 R176, -RZ, R176.H0_H0 ;  /* 0x200000b0ffb07230 */ /* 0x000fe20000004100 */
[----:B------:R-:W-:Y:S01]  /*8200*/  F2FP.F16.F32.PACK_AB R49, R78, R49 ;  /* 0x000000314e31723e */ /* 0x000fe200000000ff */
[-C--:B------:R-:W-:Y:S01]  /*8210*/  FFMA.FTZ R77, R53, R76.reuse, -R77 ;  /* 0x0000004c354d7223 */ /* 0x080fe2000001084d */
[----:B------:R-:W-:Y:S01]  /*8220*/  FFMA.FTZ R59, R51, R76, R59 ;  /* 0x0000004c333b7223 */ /* 0x000fe2000001003b */
[----:B------:R-:W-:Y:S01]  /*8230*/  SHF.R.U32.HI R51, RZ, 0x10, R55 ;  /* 0x00000010ff337819 */ /* 0x000fe20000011637 */
[----:B------:R-:W-:Y:S01]  /*8240*/  HADD2.F32 R53, -RZ, R47.H1_H1 ;  /* 0x3000002fff357230 */ /* 0x000fe20000004100 */
[----:B------:R-:W-:Y:S01]  /*8250*/  SHF.R.U32.HI R76, RZ, 0x10, R43 ;  /* 0x00000010ff4c7819 */ /* 0x000fe2000001162b */
[----:B------:R-:W-:Y:S01]  /*8260*/  HADD2.F32 R178, -RZ, R178.H1_H1 ;  /* 0x300000b2ffb27230 */ /* 0x000fe20000004100 */
[----:B------:R-:W-:Y:S01]  /*8270*/  F2FP.F16.F32.PACK_AB R79, R79, R45 ;  /* 0x0000002d4f4f723e */ /* 0x000fe200000000ff */
[----:B------:R-:W-:-:S02]  /*8280*/  HADD2.F32 R51, -RZ, R51.H0_H0 ;  /* 0x20000033ff337230 */ /* 0x000fc40000004100 */
[----:B------:R-:W-:Y:S02]  /*8290*/  HADD2.F32 R47, -RZ, R76.H0_H0 ;  /* 0x2000004cff2f7230 */ /* 0x000fe40000004100 */
[----:B------:R-:W-:Y:S02]  /*82a0*/  HADD2.F32 R54, -RZ, R54.H0_H0 ;  /* 0x20000036ff367230 */ /* 0x000fe40000004100 */
[-C--:B------:R-:W-:Y:S01]  /*82b0*/  FMUL.FTZ R76, R41, R51.reuse ;  /* 0x00000033294c7220 */ /* 0x080fe20000410000 */
[C---:B------:R-:W-:Y:S01]  /*82c0*/  FMUL.FTZ R51, R53.reuse, R51 ;  /* 0x0000003335337220 */ /* 0x040fe20000410000 */
[----:B------:R-:W-:Y:S02]  /*82d0*/  HADD2.F32 R42, -RZ, R42.H0_H0 ;  /* 0x2000002aff2a7230 */ /* 0x000fe40000004100 */
[-C--:B------:R-:W-:Y:S01]  /*82e0*/  FFMA.FTZ R76, R53, R47.reuse, -R76 ;  /* 0x0000002f354c7223 */ /* 0x080fe2000001084c */
[----:B------:R-:W-:Y:S01]  /*82f0*/  FFMA.FTZ R51, R41, R47, R51 ;  /* 0x0000002f29337223 */ /* 0x000fe20000010033 */
[----:B------:R-:W-:-:S02]  /*8300*/  HADD2.F32 R41, -RZ, R48.H0_H0 ;  /* 0x20000030ff297230 */ /* 0x000fc40000004100 */
[----:B------:R-:W-:Y:S01]  /*8310*/  HADD2.F32 R47, -RZ, R44.H0_H0 ;  /* 0x2000002cff2f7230 */ /* 0x000fe20000004100 */
[----:B------:R-:W-:Y:S01]  /*8320*/  F2FP.F16.F32.PACK_AB R76, R76, R77 ;  /* 0x0000004d4c4c723e */ /* 0x000fe200000000ff */
[--C-:B------:R-:W-:Y:S02]  /*8330*/  HADD2.F32 R53, -RZ, R177.reuse.H1_H1 ;  /* 0x300000b1ff357230 */ /* 0x100fe40000004100 */
[-C--:B------:R-:W-:Y:S01]  /*8340*/  FMUL.FTZ R88, R41, R176.reuse ;  /* 0x000000b029587220 */ /* 0x080fe20000410000 */
[----:B------:R-:W-:Y:S02]  /*8350*/  HADD2.F32 R48, -RZ, R48.H1_H1 ;  /* 0x30000030ff307230 */ /* 0x000fe40000004100 */
[C---:B------:R-:W-:Y:S01]  /*8360*/  FMUL.FTZ R176, R47.reuse, R176 ;  /* 0x000000b02fb07220 */ /* 0x040fe20000410000 */
[----:B------:R-:W-:Y:S02]  /*8370*/  HADD2.F32 R44, -RZ, R44.H1_H1 ;  /* 0x3000002cff2c7230 */ /* 0x000fe40000004100 */
[----:B------:R-:W-:Y:S01]  /*8380*/  FFMA.FTZ R88, R47, R53, -R88 ;  /* 0x000000352f587223 */ /* 0x000fe20000010858 */
[----:B------:R-:W-:-:S02]  /*8390*/  HADD2.F32 R177, -RZ, R177.H0_H0 ;  /* 0x200000b1ffb17230 */ /* 0x000fc40000004100 */
[----:B------:R-:W-:Y:S01]  /*83a0*/  FFMA.FTZ R176, R41, R53, R176 ;  /* 0x0000003529b07223 */ /* 0x000fe200000100b0 */
[-C--:B------:R-:W-:Y:S01]  /*83b0*/  FMUL.FTZ R41, R48, R52.reuse ;  /* 0x0000003430297220 */ /* 0x080fe20000410000 */
[C---:B------:R-:W-:Y:S01]  /*83c0*/  FMUL.FTZ R52, R44.reuse, R52 ;  /* 0x000000342c347220 */ /* 0x040fe20000410000 */
[----:B------:R-:W-:Y:S01]  /*83d0*/  IMAD.MOV.U32 R45, RZ, RZ, R49 ;  /* 0x000000ffff2d7224 */ /* 0x000fe200078e0031 */
[----:B------:R-:W-:Y:S01]  /*83e0*/  F2FP.F16.F32.PACK_AB R51, R51, R59 ;  /* 0x0000003b3333723e */ /* 0x000fe200000000ff */
[-C--:B------:R-:W-:Y:S01]  /*83f0*/  FFMA.FTZ R41, R44, R40.reuse, -R41 ;  /* 0x000000282c297223 */ /* 0x080fe20000010829 */
[----:B------:R-:W-:Y:S01]  /*8400*/  FFMA.FTZ R52, R48, R40, R52 ;  /* 0x0000002830347223 */ /* 0x000fe20000010034 */
[----:B------:R-:W-:Y:S01]  /*8410*/  HADD2.F32 R40, -RZ, R50.H0_H0 ;  /* 0x20000032ff287230 */ /* 0x000fe20000004100 */
[----:B------:R-:W-:Y:S01]  /*8420*/  MOV R49, R79 ;  /* 0x0000004f00317202 */ /* 0x000fe20000000f00 */
[----:B------:R-:W-:Y:S01]  /*8430*/  HADD2.F32 R44, -RZ, R46.H0_H0 ;  /* 0x2000002eff2c7230 */ /* 0x000fe20000004100 */
[----:B------:R-:W-:Y:S01]  /*8440*/  F2FP.F16.F32.PACK_AB R41, R41, R88 ;  /* 0x000000582929723e */ /* 0x000fe200000000ff */
[----:B------:R-:W-:-:S02]  /*8450*/  HADD2.F32 R50, -RZ, R50.H1_H1 ;  /* 0x30000032ff327230 */ /* 0x000fc40000004100 */
[-C--:B------:R-:W-:Y:S01]  /*8460*/  FMUL.FTZ R47, R40, R178.reuse ;  /* 0x000000b2282f7220 */ /* 0x080fe20000410000 */
[----:B------:R-:W-:Y:S02]  /*8470*/  HADD2.F32 R46, -RZ, R46.H1_H1 ;  /* 0x3000002eff2e7230 */ /* 0x000fe40000004100 */
[----:B------:R-:W-:Y:S01]  /*8480*/  FMUL.FTZ R178, R44, R178 ;  /* 0x000000b22cb27220 */ /* 0x000fe20000410000 */
[----:B------:R-:W-:Y:S01]  /*8490*/  F2FP.F16.F32.PACK_AB R52, R52, R176 ;  /* 0x000000b03434723e */ /* 0x000fe200000000ff */
[-C--:B------:R-:W-:Y:S01]  /*84a0*/  FFMA.FTZ R47, R44, R177.reuse, -R47 ;  /* 0x000000b12c2f7223 */ /* 0x080fe2000001082f */
[----:B------:R-:W-:Y:S02]  /*84b0*/  IMAD.MOV.U32 R44, RZ, RZ, R41 ;  /* 0x000000ffff2c7224 */ /* 0x000fe400078e0029 */
[----:B------:R-:W-:Y:S01]  /*84c0*/  FFMA.FTZ R178, R40, R177, R178 ;  /* 0x000000b128b27223 */ /* 0x000fe200000100b2 */
[-C--:B------:R-:W-:Y:S01]  /*84d0*/  FMUL.FTZ R40, R50, R54.reuse ;  /* 0x0000003632287220 */ /* 0x080fe20000410000 */
[----:B------:R-:W-:Y:S01]  /*84e0*/  FMUL.FTZ R54, R46, R54 ;  /* 0x000000362e367220 */ /* 0x000fe20000410000 */
[----:B------:R-:W-:-:S02]  /*84f0*/  IMAD.MOV.U32 R48, RZ, RZ, R52 ;  /* 0x000000ffff307224 */ /* 0x000fc400078e0034 */
[-C--:B------:R-:W-:Y:S01]  /*8500*/  FFMA.FTZ R40, R46, R42.reuse, -R40 ;  /* 0x0000002a2e287223 */ /* 0x080fe20000010828 */
[----:B------:R-:W-:-:S04]  /*8510*/  FFMA.FTZ R54, R50, R42, R54 ;  /* 0x0000002a32367223 */ /* 0x000fc80000010036 */
[----:B------:R-:W-:Y:S02]  /*8520*/  F2FP.F16.F32.PACK_AB R47, R40, R47 ;  /* 0x0000002f282f723e */ /* 0x000fe400000000ff */
[----:B------:R-:W-:-:S03]  /*8530*/  F2FP.F16.F32.PACK_AB R54, R54, R178 ;  /* 0x000000b23636723e */ /* 0x000fc600000000ff */
[----:B------:R-:W-:Y:S02]  /*8540*/  IMAD.MOV.U32 R46, RZ, RZ, R47 ;  /* 0x000000ffff2e7224 */ /* 0x000fe400078e002f */
[----:B------:R-:W-:Y:S02]  /*8550*/  IMAD.MOV.U32 R47, RZ, RZ, R76 ;  /* 0x000000ffff2f7224 */ /* 0x000fe400078e004c */
[----:B------:R-:W-:-:S07]  /*8560*/  IMAD.MOV.U32 R50, RZ, RZ, R54 ;  /* 0x000000ffff327224 */ /* 0x000fce00078e0036 */
.L_x_3728:
[----:B------:R-:W-:Y:S05]  /*8570*/  BSYNC B2 ;  /* 0x0000000000027941 */ /* 0x000fea0003800000 */
.L_x_3727:
[----:B------:R-:W-:-:S13]  /*8580*/  ISETP.GE.AND P4, PT, R58, R150, PT ;  /* 0x000000963a00720c */ /* 0x000fda0003f86270 */
[--C-:B------:R-:W-:Y:S02]  /*8590*/  @!P4 SHF.R.S32.HI R40, RZ, 0x1f, R58.reuse ;  /* 0x0000001fff28c819 */ /* 0x100fe4000001143a */
[----:B------:R-:W-:-:S04]  /*85a0*/  @!P4 IADD3 R58, P5, P6, R116, R132, R58 ;  /* 0x00000084743ac210 */ /* 0x000fc80007ebe03a */
[----:B------:R-:W-:Y:S02]  /*85b0*/  @!P4 IADD3.X R157, R7, R157, R40, P5, P6 ;  /* 0x0000009d079dc210 */ /* 0x000fe40002fec428 */
[----:B------:R-:W-:-:S04]  /*85c0*/  LEA R40, P5, R56, R124, 0x1 ;  /* 0x0000007c38287211 */ /* 0x000fc800078a08ff */
[----:B------:R-:W-:Y:S02]  /*85d0*/  LEA.HI.X R41, R56, R125, R57, 0x1, P5 ;  /* 0x0000007d38297211 */ /* 0x000fe400028f0c39 */
[----:B------:R-:W-:-:S03]  /*85e0*/  @!P4 LEA R42, P5, R58, R124, 0x1 ;  /* 0x0000007c3a2ac211 */ /* 0x000fc600078a08ff */
[----:B--2---:R4:W-:Y:S01]  /*85f0*/  STG.E.128 desc[UR60][R40.64], R44 ;  /* 0x0000002c28007986 */ /* 0x0049e2000c101d3c */
[----:B------:R-:W-:-:S05]  /*8600*/  @!P4 LEA.HI.X R43, R58, R125, R157, 0x1, P5 ;  /* 0x0000007d3a2bc211 */ /* 0x000fca00028f0c9d */
[----:B0-----:R4:W-:Y:S04]  /*8610*/  @!P4 STG.E.128 desc[UR60][R42.64], R48 ;  /* 0x000000302a00c986 */ /* 0x0019e8000c101d3c */
.L_x_3718:
[----:B------:R-:W-:Y:S05]  /*8620*/  BSYNC B1 ;  /* 0x0000000000017941 */ /* 0x000fea0003800000 */
.L_x_3717:
[-C--:B--2-4-:R-:W-:Y:S02]  /*8630*/  IMAD R40, R152, R130.reuse, RZ ;  /* 0x0000008298287224 */ /* 0x094fe400078e02ff */
        /* <DEDUP_REMOVED lines=11> */
[----:B---3--:R-:W-:Y:S02]  /*86f0*/  IADD3 R49, P3, P4, R116, R128, R26 ;  /* 0x0000008074317210 */ /* 0x008fe40007c7e01a */
[----:B------:R-:W-:Y:S02]  /*8700*/  LEA.HI R41, R41, R40, RZ, 0x4 ;  /* 0x0000002829297211 */ /* 0x000fe400078f20ff */
[----:B------:R-:W-:-:S02]  /*8710*/  IADD3.X R50, R7, R52, R30, P3, P4 ;  /* 0x0000003407327210 */ /* 0x000fc40001fe841e */
[----:B------:R-:W-:Y:S02]  /*8720*/  LEA.HI.SX32 R48, R41, R120, 0x1c ;  /* 0x0000007829307211 */ /* 0x000fe400078fe2ff */
[----:B------:R-:W-:Y:S02]  /*8730*/  ISETP.GE.AND P3, PT, R18, R126, PT ;  /* 0x0000007e1200720c */ /* 0x000fe40003f66270 */
        /* <DEDUP_REMOVED lines=9> */
[----:B------:R-:W-:Y:S02]  /*87d0*/  IMAD R44, R16, 0x5400, R41 ;  /* 0x00005400102c7824 */ /* 0x000fe400078e0229 */
[--C-:B------:R-:W-:Y:S02]  /*87e0*/  IMAD R40, R40, 0x2, R2.reuse ;  /* 0x0000000228287824 */ /* 0x100fe400078e0202 */
[----:B------:R-:W-:-:S04]  /*87f0*/  IMAD R44, R44, 0x2, R2 ;  /* 0x000000022c2c7824 */ /* 0x000fc800078e0202 */
[----:B------:R-:W0:Y:S04]  /*8800*/  LDS.128 R40, [R40+0x21400] ;  /* 0x0214000028287984 */ /* 0x000e280000000c00 */
[----:B------:R-:W2:Y:S01]  /*8810*/  LDS.128 R44, [R44+0x21400] ;  /* 0x021400002c2c7984 */ /* 0x000ea20000000c00 */
[----:B------:R-:W-:Y:S05]  /*8820*/  @P3 BRA `(.L_x_3732) ;  /* 0x0000000400603947 */ /* 0x000fea0003800000 */
[--C-:B------:R-:W-:Y:S01]  /*8830*/  SHF.R.U64 R51, R68, 0x10, R69.reuse ;  /* 0x0000001044337819 */ /* 0x100fe20000001245 */
[--C-:B--2---:R-:W-:Y:S01]  /*8840*/  HADD2.F32 R58, -RZ, R45.reuse.H0_H0 ;  /* 0x2000002dff3a7230 */ /* 0x104fe20000004100 */
[----:B------:R-:W-:Y:S01]  /*8850*/  SHF.R.U32.HI R68, RZ, 0x10, R69 ;  /* 0x00000010ff447819 */ /* 0x000fe20000011645 */
[----:B------:R-:W-:Y:S01]  /*8860*/  HADD2.F32 R59, -RZ, R45.H1_H1 ;  /* 0x3000002dff3b7230 */ /* 0x000fe20000004100 */
[--C-:B------:R-:W-:Y:S01]  /*8870*/  SHF.R.U64 R53, R84, 0x10, R85.reuse ;  /* 0x0000001054357819 */ /* 0x100fe20000001255 */
[----:B------:R-:W-:Y:S01]  /*8880*/  HADD2.F32 R57, -RZ, R175.H1_H1 ;  /* 0x300000afff397230 */ /* 0x000fe20000004100 */
[----:B------:R-:W-:Y:S01]  /*8890*/  SHF.R.U32.HI R84, RZ, 0x10, R85 ;  /* 0x00000010ff547819 */ /* 0x000fe20000011655 */
[----:B0-----:R-:W-:Y:S01]  /*88a0*/  HADD2.F32 R45, -RZ, R41.H0_H0 ;  /* 0x20000029ff2d7230 */ /* 0x001fe20000004100 */
[--C-:B------:R-:W-:Y:S01]  /*88b0*/  SHF.R.U64 R54, R70, 0x10, R71.reuse ;  /* 0x0000001046367819 */ /* 0x100fe20000001247 */
[----:B------:R-:W-:Y:S01]  /*88c0*/  HADD2.F32 R56, -RZ, R173.H1_H1 ;  /* 0x300000adff387230 */ /* 0x000fe20000004100 */
[----:B------:R-:W-:Y:S01]  /*88d0*/  SHF.R.U32.HI R70, RZ, 0x10, R71 ;  /* 0x00000010ff467819 */ /* 0x000fe20000011647 */
[----:B------:R-:W-:-:S02]  /*88e0*/  HADD2.F32 R69, -RZ, R68.H0_H0 ;  /* 0x20000044ff457230 */ /* 0x000fc40000004100 */
[-C--:B------:R-:W-:Y:S01]  /*88f0*/  FMUL.FTZ R68, R58, R57.reuse ;  /* 0x000000393a447220 */ /* 0x080fe20000410000 */
[----:B------:R-:W-:Y:S02]  /*8900*/  HADD2.F32 R84, -RZ, R84.H0_H0 ;  /* 0x20000054ff547230 */ /* 0x000fe40000004100 */
[C---:B------:R-:W-:Y:S01]  /*8910*/  FMUL.FTZ R71, R45.reuse, R57 ;  /* 0x000000392d477220 */ /* 0x040fe20000410000 */
[--C-:B------:R-:W-:Y:S01]  /*8920*/  SHF.R.U64 R55, R86, 0x10, R87.reuse ;  /* 0x0000001056377819 */ /* 0x100fe20000001257 */
[----:B------:R-:W-:Y:S01]  /*8930*/  HADD2.F32 R41, -RZ, R41.H1_H1 ;  /* 0x30000029ff297230 */ /* 0x000fe20000004100 */
[----:B------:R-:W-:Y:S01]  /*8940*/  SHF.R.U32.HI R86, RZ, 0x10, R87 ;  /* 0x00000010ff567819 */ /* 0x000fe20000011657 */
[-C--:B------:R-:W-:Y:S01]  /*8950*/  FFMA.FTZ R68, R45, R56.reuse, -R68 ;  /* 0x000000382d447223 */ /* 0x080fe20000010844 */
[----:B------:R-:W-:Y:S01]  /*8960*/  FFMA.FTZ R71, R58, R56, R71 ;  /* 0x000000383a477223 */ /* 0x000fe20000010047 */
[----:B------:R-:W-:Y:S01]  /*8970*/  FMUL.FTZ R57, R59, R84 ;  /* 0x000000543b397220 */ /* 0x000fe20000410000 */
[----:B------:R-:W-:-:S02]  /*8980*/  HADD2.F32 R56, -RZ, R47.H0_H0 ;  /* 0x2000002fff387230 */ /* 0x000fc40000004100 */
[C---:B------:R-:W-:Y:S01]  /*8990*/  FMUL.FTZ R84, R41.reuse, R84 ;  /* 0x0000005429547220 */ /* 0x040fe20000410000 */
[----:B------:R-:W-:Y:S02]  /*89a0*/  HADD2.F32 R58, -RZ, R47.H1_H1 ;  /* 0x3000002fff3a7230 */ /* 0x000fe40000004100 */
[-C--:B------:R-:W-:Y:S01]  /*89b0*/  FFMA.FTZ R57, R41, R69.reuse, -R57 ;  /* 0x0000004529397223 */ /* 0x080fe20000010839 */
[----:B------:R-:W-:Y:S02]  /*89c0*/  HADD2.F32 R45, -RZ, R174.H1_H1 ;  /* 0x300000aeff2d7230 */ /* 0x000fe40000004100 */
[----:B------:R-:W-:Y:S01]  /*89d0*/  FFMA.FTZ R84, R59, R69, R84 ;  /* 0x000000453b547223 */ /* 0x000fe20000010054 */
[--C-:B------:R-:W-:Y:S02]  /*89e0*/  HADD2.F32 R47, -RZ, R43.reuse.H0_H0 ;  /* 0x2000002bff2f7230 */ /* 0x100fe40000004100 */
[----:B------:R-:W-:Y:S02]  /*89f0*/  HADD2.F32 R86, -RZ, R86.H0_H0 ;  /* 0x20000056ff567230 */ /* 0x000fe40000004100 */
[----:B------:R-:W-:Y:S01]  /*8a00*/  FMUL.FTZ R59, R56, R45 ;  /* 0x0000002d383b7220 */ /* 0x000fe20000410000 */
[----:B------:R-:W-:-:S02]  /*8a10*/  HADD2.F32 R43, -RZ, R43.H1_H1 ;  /* 0x3000002bff2b7230 */ /* 0x000fc40000004100 */
[----:B------:R-:W-:Y:S01]  /*8a20*/  FMUL.FTZ R69, R47, R45 ;  /* 0x0000002d2f457220 */ /* 0x000fe20000410000 */
[----:B------:R-:W-:Y:S02]  /*8a30*/  HADD2.F32 R70, -RZ, R70.H0_H0 ;  /* 0x20000046ff467230 */ /* 0x000fe40000004100 */
[-C--:B------:R-:W-:Y:S01]  /*8a40*/  FMUL.FTZ R45, R58, R86.reuse ;  /* 0x000000563a2d7220 */ /* 0x080fe20000410000 */
[----:B------:R-:W-:Y:S02]  /*8a50*/  HADD2.F32 R41, -RZ, R172.H1_H1 ;  /* 0x300000acff297230 */ /* 0x000fe40000004100 */
[C---:B------:R-:W-:Y:S01]  /*8a60*/  FMUL.FTZ R86, R43.reuse, R86 ;  /* 0x000000562b567220 */ /* 0x040fe20000410000 */
[----:B------:R-:W-:Y:S02]  /*8a70*/  HADD2.F32 R175, -RZ, R175.H0_H0 ;  /* 0x200000afffaf7230 */ /* 0x000fe40000004100 */
[----:B------:R-:W-:Y:S01]  /*8a80*/  FFMA.FTZ R45, R43, R70, -R45 ;  /* 0x000000462b2d7223 */ /* 0x000fe2000001082d */
[----:B------:R-:W-:-:S02]  /*8a90*/  HADD2.F32 R43, -RZ, R44.H0_H0 ;  /* 0x2000002cff2b7230 */ /* 0x000fc40000004100 */
[-C--:B------:R-:W-:Y:S01]  /*8aa0*/  FFMA.FTZ R59, R47, R41.reuse, -R59 ;  /* 0x000000292f3b7223 */ /* 0x080fe2000001083b */
[----:B------:R-:W-:Y:S02]  /*8ab0*/  HADD2.F32 R53, -RZ, R53.H0_H0 ;  /* 0x20000035ff357230 */ /* 0x000fe40000004100 */
[----:B------:R-:W-:Y:S01]  /*8ac0*/  FFMA.FTZ R69, R56, R41, R69 ;  /* 0x0000002938457223 */ /* 0x000fe20000010045 */
[----:B------:R-:W-:Y:S02]  /*8ad0*/  HADD2.F32 R44, -RZ, R44.H1_H1 ;  /* 0x3000002cff2c7230 */ /* 0x000fe40000004100 */
[----:B------:R-:W-:Y:S01]  /*8ae0*/  FMUL.FTZ R47, R43, R175 ;  /* 0x000000af2b2f7220 */ /* 0x000fe20000410000 */
[----:B------:R-:W-:Y:S02]  /*8af0*/  HADD2.F32 R173, -RZ, R173.H0_H0 ;  /* 0x200000adffad7230 */ /* 0x000fe40000004100 */
[----:B------:R-:W-:Y:S01]  /*8b00*/  FFMA.FTZ R86, R58, R70, R86 ;  /* 0x000000463a567223 */ /* 0x000fe20000010056 */
[----:B------:R-:W-:-:S02]  /*8b10*/  HADD2.F32 R41, -RZ, R40.H0_H0 ;  /* 0x20000028ff297230 */ /* 0x000fc40000004100 */
[----:B------:R-:W-:Y:S01]  /*8b20*/  FMUL.FTZ R56, R44, R53 ;  /* 0x000000352c387220 */ /* 0x000fe20000410000 */
[----:B------:R-:W-:Y:S01]  /*8b30*/  HADD2.F32 R40, -RZ, R40.H1_H1 ;  /* 0x30000028ff287230 */ /* 0x000fe20000004100 */
[----:B------:R-:W-:Y:S01]  /*8b40*/  F2FP.F16.F32.PACK_AB R59, R45, R59 ;  /* 0x0000003b2d3b723e */ /* 0x000fe200000000ff */
[----:B------:R-:W-:Y:S02]  /*8b50*/  HADD2.F32 R51, -RZ, R51.H0_H0 ;  /* 0x20000033ff337230 */ /* 0x000fe40000004100 */
[C---:B------:R-:W-:Y:S01]  /*8b60*/  FMUL.FTZ R175, R41.reuse, R175 ;  /* 0x000000af29af7220 */ /* 0x040fe20000410000 */
[----:B------:R-:W-:Y:S01]  /*8b70*/  FFMA.FTZ R47, R41, R173, -R47 ;  /* 0x000000ad292f7223 */ /* 0x000fe2000001082f */
[----:B------:R-:W-:Y:S02]  /*8b80*/  HADD2.F32 R41, -RZ, R46.H0_H0 ;  /* 0x2000002eff297230 */ /* 0x000fe40000004100 */
[C---:B------:R-:W-:Y:S01]  /*8b90*/  FMUL.FTZ R53, R40.reuse, R53 ;  /* 0x0000003528357220 */ /* 0x040fe20000410000 */
[----:B------:R-:W-:Y:S01]  /*8ba0*/  FFMA.FTZ R56, R40, R51, -R56 ;  /* 0x0000003328387223 */ /* 0x000fe20000010838 */
[----:B------:R-:W-:-:S02]  /*8bb0*/  HADD2.F32 R174, -RZ, R174.H0_H0 ;  /* 0x200000aeffae7230 */ /* 0x000fc40000004100 */
[----:B------:R-:W-:Y:S01]  /*8bc0*/  FFMA.FTZ R175, R43, R173, R175 ;  /* 0x000000ad2baf7223 */ /* 0x000fe200000100af */
[----:B------:R-:W-:Y:S02]  /*8bd0*/  HADD2.F32 R55, -RZ, R55.H0_H0 ;  /* 0x20000037ff377230 */ /* 0x000fe40000004100 */
[----:B------:R-:W-:Y:S01]  /*8be0*/  FFMA.FTZ R53, R44, R51, R53 ;  /* 0x000000332c357223 */ /* 0x000fe20000010035 */
[----:B------:R-:W-:Y:S02]  /*8bf0*/  HADD2.F32 R46, -RZ, R46.H1_H1 ;  /* 0x3000002eff2e7230 */ /* 0x000fe40000004100 */
[----:B------:R-:W-:Y:S01]  /*8c00*/  FMUL.FTZ R43, R41, R174 ;  /* 0x000000ae292b7220 */ /* 0x000fe20000410000 */
[--C-:B------:R-:W-:Y:S01]  /*8c10*/  HADD2.F32 R40, -RZ, R42.reuse.H0_H0 ;  /* 0x2000002aff287230 */ /* 0x100fe20000004100 */
[----:B------:R-:W-:Y:S01]  /*8c20*/  F2FP.F16.F32.PACK_AB R47, R56, R47 ;  /* 0x0000002f382f723e */ /* 0x000fe200000000ff */
[----:B------:R-:W-:Y:S02]  /*8c30*/  HADD2.F32 R42, -RZ, R42.H1_H1 ;  /* 0x3000002aff2a7230 */ /* 0x000fe40000004100 */
[----:B------:R-:W-:Y:S01]  /*8c40*/  FMUL.FTZ R44, R46, R55 ;  /* 0x000000372e2c7220 */ /* 0x000fe20000410000 */
[----:B------:R-:W-:-:S02]  /*8c50*/  HADD2.F32 R172, -RZ, R172.H0_H0 ;  /* 0x200000acffac7230 */ /* 0x000fc40000004100 */
[----:B------:R-:W-:Y:S01]  /*8c60*/  FMUL.FTZ R174, R40, R174 ;  /* 0x000000ae28ae7220 */ /* 0x000fe20000410000 */
[----:B------:R-:W-:Y:S02]  /*8c70*/  HADD2.F32 R54, -RZ, R54.H0_H0 ;  /* 0x20000036ff367230 */ /* 0x000fe40000004100 */
[----:B------:R-:W-:Y:S01]  /*8c80*/  FMUL.FTZ R55, R42, R55 ;  /* 0x000000372a377220 */ /* 0x000fe20000410000 */
[----:B------:R-:W-:Y:S01]  /*8c90*/  F2FP.F16.F32.PACK_AB R71, R84, R71 ;  /* 0x000000475447723e */ /* 0x000fe200000000ff */
[-C--:B------:R-:W-:Y:S01]  /*8ca0*/  FFMA.FTZ R43, R40, R172.reuse, -R43 ;  /* 0x000000ac282b7223 */ /* 0x080fe2000001082b */
[----:B------:R-:W-:Y:S01]  /*8cb0*/  FFMA.FTZ R174, R41, R172, R174 ;  /* 0x000000ac29ae7223 */ /* 0x000fe200000100ae */
[-C--:B------:R-:W-:Y:S01]  /*8cc0*/  FFMA.FTZ R44, R42, R54.reuse, -R44 ;  /* 0x000000362a2c7223 */ /* 0x080fe2000001082c */
[----:B------:R-:W-:Y:S01]  /*8cd0*/  FFMA.FTZ R55, R46, R54, R55 ;  /* 0x000000362e377223 */ /* 0x000fe20000010037 */
[----:B------:R-:W-:Y:S01]  /*8ce0*/  F2FP.F16.F32.PACK_AB R69, R86, R69 ;  /* 0x000000455645723e */ /* 0x000fe200000000ff */
[----:B------:R-:W-:Y:S01]  /*8cf0*/  IMAD.MOV.U32 R40, RZ, RZ, R47 ;  /* 0x000000ffff287224 */ /* 0x000fe200078e002f */
        /* <DEDUP_REMOVED lines=8> */
[----:B------:R-:W-:Y:S01]  /*8d80*/  MOV R41, R57 ;  /* 0x0000003900297202 */ /* 0x000fe20000000f00 */
[----:B------:R-:W-:Y:S01]  /*8d90*/  IMAD.MOV.U32 R43, RZ, RZ, R59 ;  /* 0x000000ffff2b7224 */ /* 0x000fe200078e003b */
[----:B------:R-:W-:-:S07]  /*8da0*/  MOV R46, R55 ;  /* 0x00000037002e7202 */ /* 0x000fce0000000f00 */
.L_x_3732:
[----:B------:R-:W-:Y:S05]  /*8db0*/  BSYNC B2 ;  /* 0x0000000000027941 */ /* 0x000fea0003800000 */
.L_x_3731:
[----:B------:R-:W-:-:S13]  /*8dc0*/  ISETP.GE.AND P3, PT, R48, R150, PT ;  /* 0x000000963000720c */ /* 0x000fda0003f66270 */
[--C-:B------:R-:W-:Y:S02]  /*8dd0*/  @!P3 SHF.R.S32.HI R54, RZ, 0x1f, R48.reuse ;  /* 0x0000001fff36b819 */ /* 0x100fe40000011430 */
[----:B------:R-:W-:-:S04]  /*8de0*/  @!P3 IADD3 R51, P4, P5, R116, R128, R48 ;  /* 0x000000807433b210 */ /* 0x000fc80007d9e030 */
[----:B------:R-:W-:Y:S02]  /*8df0*/  @!P3 IADD3.X R54, R7, R52, R54, P4, P5 ;  /* 0x000000340736b210 */ /* 0x000fe400027ea436 */
[----:B------:R-:W-:-:S04]  /*8e00*/  LEA R48, P4, R49, R124, 0x1 ;  /* 0x0000007c31307211 */ /* 0x000fc800078808ff */
[----:B------:R-:W-:Y:S02]  /*8e10*/  LEA.HI.X R49, R49, R125, R50, 0x1, P4 ;  /* 0x0000007d31317211 */ /* 0x000fe400020f0c32 */
[----:B------:R-:W-:-:S03]  /*8e20*/  @!P3 LEA R50, P4, R51, R124, 0x1 ;  /* 0x0000007c3332b211 */ /* 0x000fc600078808ff */
[----:B0-----:R0:W-:Y:S01]  /*8e30*/  STG.E.128 desc[UR60][R48.64], R40 ;  /* 0x0000002830007986 */ /* 0x0011e2000c101d3c */
[----:B------:R-:W-:-:S05]  /*8e40*/  @!P3 LEA.HI.X R51, R51, R125, R54, 0x1, P4 ;  /* 0x0000007d3333b211 */ /* 0x000fca00020f0c36 */
[----:B--2---:R0:W-:Y:S04]  /*8e50*/  @!P3 STG.E.128 desc[UR60][R50.64], R44 ;  /* 0x0000002c3200b986 */ /* 0x0041e8000c101d3c */
.L_x_3730:
[----:B------:R-:W-:Y:S05]  /*8e60*/  BSYNC B1 ;  /* 0x0000000000017941 */ /* 0x000fea0003800000 */
.L_x_3729:
[----:B------:R-:W-:Y:S01]  /*8e70*/  ISETP.NE.AND P3, PT, R33, RZ, PT ;  /* 0x000000ff2100720c */ /* 0x000fe20003f65270 */
[----:B------:R-:W-:-:S12]  /*8e80*/  BSSY B1, `(.L_x_3733) ;  /* 0x0000077000017945 */ /* 0x000fd80003800000 */
[----:B------:R-:W-:Y:S05]  /*8e90*/  @!P3 BRA `(.L_x_3734) ;  /* 0x0000000400d4b947 */ /* 0x000fea0003800000 */
[----:B0-----:R-:W-:Y:S01]  /*8ea0*/  SEL R40, R127, R153, !P1 ;  /* 0x000000997f287207 */ /* 0x001fe20004800000 */
        /* <DEDUP_REMOVED lines=8> */
[----:B------:R-:W-:Y:S01]  /*8f30*/  SHF.R.S32.HI R41, RZ, 0x1f, R40 ;  /* 0x0000001fff297819 */ /* 0x000fe20000011428 */
[----:B------:R-:W-:-:S03]  /*8f40*/  IMAD.SHL.U32 R51, R40, 0x8, RZ ;  /* 0x0000000828337824 */ /* 0x000fc600078e00ff */
[----:B------:R-:W-:Y:S02]  /*8f50*/  LEA.HI R41, R41, R40, RZ, 0x3 ;  /* 0x0000002829297211 */ /* 0x000fe400078f18ff */
[----:B------:R-:W-:Y:S02]  /*8f60*/  LOP3.LUT R40, R207, 0x38, R51, 0xf8, !PT ;  /* 0x00000038cf287812 */ /* 0x000fe400078ef833 */
[----:B------:R-:W-:Y:S02]  /*8f70*/  SHF.R.S32.HI R41, RZ, 0x3, R41 ;  /* 0x00000003ff297819 */ /* 0x000fe40000011429 */
[----:B------:R-:W-:-:S03]  /*8f80*/  LOP3.LUT R40, R40, R42, RZ, 0x3c, !PT ;  /* 0x0000002a28287212 */ /* 0x000fc600078e3cff */
[----:B------:R-:W-:-:S04]  /*8f90*/  IMAD R41, R41, 0x1c00, R214 ;  /* 0x00001c0029297824 */ /* 0x000fc800078e02d6 */
        /* <DEDUP_REMOVED lines=8> */
[--C-:B------:R-:W-:Y:S01]  /*9020*/  SHF.R.U64 R53, R80, 0x10, R81.reuse ;  /* 0x0000001050357819 */ /* 0x100fe20000001251 */
[----:B------:R-:W-:Y:S01]  /*9030*/  HADD2.F32 R57, -RZ, R171.H1_H1 ;  /* 0x300000abff397230 */ /* 0x000fe20000004100 */
[----:B------:R-:W-:Y:S01]  /*9040*/  SHF.R.U32.HI R80, RZ, 0x10, R81 ;  /* 0x00000010ff507819 */ /* 0x000fe20000011651 */
[--C-:B--2---:R-:W-:Y:S01]  /*9050*/  HADD2.F32 R58, -RZ, R45.reuse.H0_H0 ;  /* 0x2000002dff3a7230 */ /* 0x104fe20000004100 */
[--C-:B------:R-:W-:Y:S01]  /*9060*/  SHF.R.U64 R48, R64, 0x10, R65.reuse ;  /* 0x0000001040307819 */ /* 0x100fe20000001241 */
[----:B------:R-:W-:Y:S01]  /*9070*/  HADD2.F32 R59, -RZ, R45.H1_H1 ;  /* 0x3000002dff3b7230 */ /* 0x000fe20000004100 */
[----:B------:R-:W-:Y:S01]  /*9080*/  SHF.R.U32.HI R64, RZ, 0x10, R65 ;  /* 0x00000010ff407819 */ /* 0x000fe20000011641 */
[--C-:B0-----:R-:W-:Y:S02]  /*9090*/  HADD2.F32 R45, -RZ, R41.reuse.H0_H0 ;  /* 0x20000029ff2d7230 */ /* 0x101fe40000004100 */
[----:B------:R-:W-:Y:S01]  /*90a0*/  FMUL.FTZ R68, R58, R57 ;  /* 0x000000393a447220 */ /* 0x000fe20000410000 */
[----:B------:R-:W-:Y:S01]  /*90b0*/  HADD2.F32 R80, -RZ, R80.H0_H0 ;  /* 0x20000050ff507230 */ /* 0x000fe20000004100 */
[----:B------:R-:W-:Y:S01]  /*90c0*/  SHF.R.U64 R55, R82, 0x10, R83 ;  /* 0x0000001052377819 */ /* 0x000fe20000001253 */
[----:B------:R-:W-:-:S02]  /*90d0*/  HADD2.F32 R41, -RZ, R41.H1_H1 ;  /* 0x30000029ff297230 */ /* 0x000fc40000004100 */
[----:B------:R-:W-:Y:S01]  /*90e0*/  FMUL.FTZ R57, R45, R57 ;  /* 0x000000392d397220 */ /* 0x000fe20000410000 */
[----:B------:R-:W-:Y:S01]  /*90f0*/  HADD2.F32 R56, -RZ, R169.H1_H1 ;  /* 0x300000a9ff387230 */ /* 0x000fe20000004100 */
[----:B------:R-:W-:Y:S01]  /*9100*/  SHF.R.U32.HI R82, RZ, 0x10, R83 ;  /* 0x00000010ff527819 */ /* 0x000fe20000011653 */
[----:B------:R-:W-:Y:S02]  /*9110*/  HADD2.F32 R64, -RZ, R64.H0_H0 ;  /* 0x20000040ff407230 */ /* 0x000fe40000004100 */
[-C--:B------:R-:W-:Y:S01]  /*9120*/  FMUL.FTZ R70, R59, R80.reuse ;  /* 0x000000503b467220 */ /* 0x080fe20000410000 */
[----:B------:R-:W-:Y:S01]  /*9130*/  FMUL.FTZ R80, R41, R80 ;  /* 0x0000005029507220 */ /* 0x000fe20000410000 */
[-C--:B------:R-:W-:Y:S01]  /*9140*/  FFMA.FTZ R68, R45, R56.reuse, -R68 ;  /* 0x000000382d447223 */ /* 0x080fe20000010844 */
[----:B------:R-:W-:Y:S01]  /*9150*/  FFMA.FTZ R57, R58, R56, R57 ;  /* 0x000000383a397223 */ /* 0x000fe20000010039 */
[--C-:B------:R-:W-:Y:S01]  /*9160*/  SHF.R.U64 R54, R66, 0x10, R67.reuse ;  /* 0x0000001042367819 */ /* 0x100fe20000001243 */
[----:B------:R-:W-:Y:S01]  /*9170*/  HADD2.F32 R65, -RZ, R168.H1_H1 ;  /* 0x300000a8ff417230 */ /* 0x000fe20000004100 */
[----:B------:R-:W-:Y:S01]  /*9180*/  SHF.R.U32.HI R66, RZ, 0x10, R67 ;  /* 0x00000010ff427819 */ /* 0x000fe20000011643 */
[----:B------:R-:W-:-:S02]  /*9190*/  HADD2.F32 R56, -RZ, R47.H0_H0 ;  /* 0x2000002fff387230 */ /* 0x000fc40000004100 */
[-C--:B------:R-:W-:Y:S01]  /*91a0*/  FFMA.FTZ R80, R59, R64.reuse, R80 ;  /* 0x000000403b507223 */ /* 0x080fe20000010050 */
[----:B------:R-:W-:Y:S02]  /*91b0*/  HADD2.F32 R58, -RZ, R43.H0_H0 ;  /* 0x2000002bff3a7230 */ /* 0x000fe40000004100 */
[----:B------:R-:W-:Y:S01]  /*91c0*/  FFMA.FTZ R41, R41, R64, -R70 ;  /* 0x0000004029297223 */ /* 0x000fe20000010846 */
[----:B------:R-:W-:Y:S02]  /*91d0*/  HADD2.F32 R47, -RZ, R47.H1_H1 ;  /* 0x3000002fff2f7230 */ /* 0x000fe40000004100 */
[----:B------:R-:W-:Y:S01]  /*91e0*/  HADD2.F32 R82, -RZ, R82.H0_H0 ;  /* 0x20000052ff527230 */ /* 0x000fe20000004100 */
[----:B------:R-:W-:Y:S01]  /*91f0*/  F2FP.F16.F32.PACK_AB R57, R80, R57 ;  /* 0x000000395039723e */ /* 0x000fe200000000ff */
[----:B------:R-:W-:Y:S02]  /*9200*/  HADD2.F32 R59, -RZ, R43.H1_H1 ;  /* 0x3000002bff3b7230 */ /* 0x000fe40000004100 */
[----:B------:R-:W-:Y:S01]  /*9210*/  FMUL.FTZ R43, R56, R65 ;  /* 0x00000041382b7220 */ /* 0x000fe20000410000 */
[----:B------:R-:W-:-:S02]  /*9220*/  HADD2.F32 R45, -RZ, R170.H1_H1 ;  /* 0x300000aaff2d7230 */ /* 0x000fc40000004100 */
[C---:B------:R-:W-:Y:S01]  /*9230*/  FMUL.FTZ R65, R58.reuse, R65 ;  /* 0x000000413a417220 */ /* 0x040fe20000410000 */
[----:B------:R-:W-:Y:S02]  /*9240*/  HADD2.F32 R66, -RZ, R66.H0_H0 ;  /* 0x20000042ff427230 */ /* 0x000fe40000004100 */
[-C--:B------:R-:W-:Y:S01]  /*9250*/  FMUL.FTZ R64, R47, R82.reuse ;  /* 0x000000522f407220 */ /* 0x080fe20000410000 */
[C---:B------:R-:W-:Y:S01]  /*9260*/  FMUL.FTZ R82, R59.reuse, R82 ;  /* 0x000000523b527220 */ /* 0x040fe20000410000 */
[-C--:B------:R-:W-:Y:S01]  /*9270*/  FFMA.FTZ R43, R58, R45.reuse, -R43 ;  /* 0x0000002d3a2b7223 */ /* 0x080fe2000001082b */
[----:B------:R-:W-:Y:S01]  /*9280*/  FFMA.FTZ R45, R56, R45, R65 ;  /* 0x0000002d382d7223 */ /* 0x000fe20000010041 */
[-C--:B------:R-:W-:Y:S01]  /*9290*/  FFMA.FTZ R56, R59, R66.reuse, -R64 ;  /* 0x000000423b387223 */ /* 0x080fe20000010840 */
[----:B------:R-:W-:Y:S02]  /*92a0*/  HADD2.F32 R65, -RZ, R53.H0_H0 ;  /* 0x20000035ff417230 */ /* 0x000fe40000004100 */
[----:B------:R-:W-:Y:S01]  /*92b0*/  FFMA.FTZ R58, R47, R66, R82 ;  /* 0x000000422f3a7223 */ /* 0x000fe20000010052 */
[----:B------:R-:W-:Y:S01]  /*92c0*/  HADD2.F32 R168, -RZ, R168.H0_H0 ;  /* 0x200000a8ffa87230 */ /* 0x000fe20000004100 */
[----:B------:R-:W-:Y:S01]  /*92d0*/  F2FP.F16.F32.PACK_AB R41, R41, R68 ;  /* 0x000000442929723e */ /* 0x000fe200000000ff */
[----:B------:R-:W-:Y:S01]  /*92e0*/  HADD2.F32 R53, -RZ, R44.H0_H0 ;  /* 0x2000002cff357230 */ /* 0x000fe20000004100 */
[----:B------:R-:W-:Y:S01]  /*92f0*/  F2FP.F16.F32.PACK_AB R43, R56, R43 ;  /* 0x0000002b382b723e */ /* 0x000fe200000000ff */
[----:B------:R-:W-:Y:S01]  /*9300*/  HADD2.F32 R59, -RZ, R40.H0_H0 ;  /* 0x20000028ff3b7230 */ /* 0x000fe20000004100 */
[----:B------:R-:W-:Y:S01]  /*9310*/  F2FP.F16.F32.PACK_AB R58, R58, R45 ;  /* 0x0000002d3a3a723e */ /* 0x000fe200000000ff */
[----:B------:R-:W-:-:S02]  /*9320*/  HADD2.F32 R47, -RZ, R44.H1_H1 ;  /* 0x3000002cff2f7230 */ /* 0x000fc40000004100 */
[----:B------:R-:W-:Y:S02]  /*9330*/  HADD2.F32 R64, -RZ, R40.H1_H1 ;  /* 0x30000028ff407230 */ /* 0x000fe40000004100 */
[-C--:B------:R-:W-:Y:S01]  /*9340*/  FMUL.FTZ R40, R53, R168.reuse ;  /* 0x000000a835287220 */ /* 0x080fe20000410000 */
[----:B------:R-:W-:Y:S02]  /*9350*/  HADD2.F32 R170, -RZ, R170.H0_H0 ;  /* 0x200000aaffaa7230 */ /* 0x000fe40000004100 */
[----:B------:R-:W-:Y:S01]  /*9360*/  FMUL.FTZ R44, R59, R168 ;  /* 0x000000a83b2c7220 */ /* 0x000fe20000410000 */
[----:B------:R-:W-:Y:S02]  /*9370*/  HADD2.F32 R48, -RZ, R48.H0_H0 ;  /* 0x20000030ff307230 */ /* 0x000fe40000004100 */
[-C--:B------:R-:W-:Y:S01]  /*9380*/  FMUL.FTZ R67, R47, R65.reuse ;  /* 0x000000412f437220 */ /* 0x080fe20000410000 */
[C---:B------:R-:W-:Y:S01]  /*9390*/  FMUL.FTZ R66, R64.reuse, R65 ;  /* 0x0000004140427220 */ /* 0x040fe20000410000 */
[-C--:B------:R-:W-:Y:S01]  /*93a0*/  FFMA.FTZ R40, R59, R170.reuse, -R40 ;  /* 0x000000aa3b287223 */ /* 0x080fe20000010828 */
[----:B------:R-:W-:Y:S01]  /*93b0*/  FFMA.FTZ R44, R53, R170, R44 ;  /* 0x000000aa352c7223 */ /* 0x000fe2000001002c */
[----:B------:R-:W-:Y:S01]  /*93c0*/  FFMA.FTZ R53, R64, R48, -R67 ;  /* 0x0000003040357223 */ /* 0x000fe20000010843 */
[----:B------:R-:W-:-:S02]  /*93d0*/  HADD2.F32 R59, -RZ, R55.H0_H0 ;  /* 0x20000037ff3b7230 */ /* 0x000fc40000004100 */
[----:B------:R-:W-:Y:S01]  /*93e0*/  FFMA.FTZ R47, R47, R48, R66 ;  /* 0x000000302f2f7223 */ /* 0x000fe20000010042 */
[----:B------:R-:W-:Y:S02]  /*93f0*/  HADD2.F32 R169, -RZ, R169.H0_H0 ;  /* 0x200000a9ffa97230 */ /* 0x000fe40000004100 */
[--C-:B------:R-:W-:Y:S01]  /*9400*/  HADD2.F32 R64, -RZ, R46.reuse.H0_H0 ;  /* 0x2000002eff407230 */ /* 0x100fe20000004100 */
[----:B------:R-:W-:Y:S01]  /*9410*/  F2FP.F16.F32.PACK_AB R40, R53, R40 ;  /* 0x000000283528723e */ /* 0x000fe200000000ff */
[----:B------:R-:W-:Y:S01]  /*9420*/  HADD2.F32 R55, -RZ, R46.H1_H1 ;  /* 0x3000002eff377230 */ /* 0x000fe20000004100 */
[----:B------:R-:W-:Y:S01]  /*9430*/  F2FP.F16.F32.PACK_AB R44, R47, R44 ;  /* 0x0000002c2f2c723e */ /* 0x000fe200000000ff */
[--C-:B------:R-:W-:Y:S02]  /*9440*/  HADD2.F32 R48, -RZ, R42.reuse.H0_H0 ;  /* 0x2000002aff307230 */ /* 0x100fe40000004100 */
[----:B------:R-:W-:Y:S01]  /*9450*/  FMUL.FTZ R65, R64, R169 ;  /* 0x000000a940417220 */ /* 0x000fe20000410000 */
[----:B------:R-:W-:-:S02]  /*9460*/  HADD2.F32 R46, -RZ, R42.H1_H1 ;  /* 0x3000002aff2e7230 */ /* 0x000fc40000004100 */
[C---:B------:R-:W-:Y:S01]  /*9470*/  FMUL.FTZ R67, R55.reuse, R59 ;  /* 0x0000003b37437220 */ /* 0x040fe20000410000 */
[----:B------:R-:W-:Y:S02]  /*9480*/  HADD2.F32 R171, -RZ, R171.H0_H0 ;  /* 0x200000abffab7230 */ /* 0x000fe40000004100 */
[----:B------:R-:W-:Y:S01]  /*9490*/  FMUL.FTZ R169, R48, R169 ;  /* 0x000000a930a97220 */ /* 0x000fe20000410000 */
[----:B------:R-:W-:Y:S02]  /*94a0*/  HADD2.F32 R54, -RZ, R54.H0_H0 ;  /* 0x20000036ff367230 */ /* 0x000fe40000004100 */
[----:B------:R-:W-:Y:S01]  /*94b0*/  FMUL.FTZ R66, R46, R59 ;  /* 0x0000003b2e427220 */ /* 0x000fe20000410000 */
[----:B------:R-:W-:Y:S02]  /*94c0*/  IMAD.MOV.U32 R45, RZ, RZ, R57 ;  /* 0x000000ffff2d7224 */ /* 0x000fe400078e0039 */
[-C--:B------:R-:W-:Y:S01]  /*94d0*/  FFMA.FTZ R42, R48, R171.reuse, -R65 ;  /* 0x000000ab302a7223 */ /* 0x080fe20000010841 */
[----:B------:R-:W-:Y:S01]  /*94e0*/  FFMA.FTZ R169, R64, R171, R169 ;  /* 0x000000ab40a97223 */ /* 0x000fe200000100a9 */
[-C--:B------:R-:W-:Y:S01]  /*94f0*/  FFMA.FTZ R67, R46, R54.reuse, -R67 ;  /* 0x000000362e437223 */ /* 0x080fe20000010843 */
[----:B------:R-:W-:Y:S01]  /*9500*/  FFMA.FTZ R66, R55, R54, R66 ;  /* 0x0000003637427223 */ /* 0x000fe20000010042 */
[----:B------:R-:W-:-:S03]  /*9510*/  IMAD.MOV.U32 R47, RZ, RZ, R58 ;  /* 0x000000ffff2f7224 */ /* 0x000fc600078e003a */
[----:B------:R-:W-:Y:S02]  /*9520*/  F2FP.F16.F32.PACK_AB R42, R67, R42 ;  /* 0x0000002a432a723e */ /* 0x000fe400000000ff */
[----:B------:R-:W-:-:S07]  /*9530*/  F2FP.F16.F32.PACK_AB R46, R66, R169 ;  /* 0x000000a9422e723e */ /* 0x000fce00000000ff */
.L_x_3736:
[----:B------:R-:W-:Y:S05]  /*9540*/  BSYNC B2 ;  /* 0x0000000000027941 */ /* 0x000fea0003800000 */
.L_x_3735:
        /* <DEDUP_REMOVED lines=10> */
.L_x_3734:
[----:B------:R-:W-:Y:S05]  /*95f0*/  BSYNC B1 ;  /* 0x0000000000017941 */ /* 0x000fea0003800000 */
.L_x_3733:
[----:B------:R-:W-:-:S13]  /*9600*/  ISETP.NE.AND P3, PT, R34, RZ, PT ;  /* 0x000000ff2200720c */ /* 0x000fda0003f65270 */
[----:B------:R-:W-:Y:S05]  /*9610*/  @!P3 BRA `(.L_x_3687) ;  /* 0x0000000800ccb947 */ /* 0x000fea0003800000 */
[----:B0---4-:R-:W2:Y:S01]  /*9620*/  LDL R40, [R1+0x10] ;  /* 0x0000100001287983 */ /* 0x011ea20000100800 */
[----:B------:R-:W-:Y:S01]  /*9630*/  SHF.R.U32.HI R42, RZ, 0x3, R207 ;  /* 0x00000003ff2a7819 */ /* 0x000fe200000116cf */
[----:B------:R-:W-:Y:S01]  /*9640*/  BSSY B1, `(.L_x_3737) ;  /* 0x000006e000017945 */ /* 0x000fe20003800000 */
[----:B--2---:R-:W-:Y:S02]  /*9650*/  LOP3.LUT P5, RZ, R40, 0x1, RZ, 0xc0, !PT ;  /* 0x0000000128ff7812 */ /* 0x004fe400078ac0ff */
[----:B------:R-:W-:Y:S02]  /*9660*/  IADD3 R40, P3, P4, R116, R128, R28 ;  /* 0x0000008074287210 */ /* 0x000fe40007c7e01c */
[----:B------:R-:W-:Y:S02]  /*9670*/  SEL R153, R127, R153, !P5 ;  /* 0x000000997f997207 */ /* 0x000fe40006800000 */
[----:B------:R-:W-:Y:S02]  /*9680*/  IADD3.X R41, R7, R52, R32, P3, P4 ;  /* 0x0000003407297210 */ /* 0x000fe40001fe8420 */
[----:B---3--:R-:W-:-:S04]  /*9690*/  LEA R48, P3, R40, R124, 0x1 ;  /* 0x0000007c28307211 */ /* 0x008fc800078608ff */
[----:B------:R-:W-:Y:S02]  /*96a0*/  LEA.HI.X R49, R40, R125, R41, 0x1, P3 ;  /* 0x0000007d28317211 */ /* 0x000fe400018f0c29 */
[----:B------:R-:W-:Y:S02]  /*96b0*/  SHF.R.S32.HI R40, RZ, 0x1f, R153 ;  /* 0x0000001fff287819 */ /* 0x000fe40000011499 */
[----:B------:R-:W-:Y:S02]  /*96c0*/  ISETP.GE.AND P3, PT, R3, R126, PT ;  /* 0x0000007e0300720c */ /* 0x000fe40003f66270 */
[----:B------:R-:W-:-:S04]  /*96d0*/  LEA.HI R153, R40, R153, RZ, 0x4 ;  /* 0x0000009928997211 */ /* 0x000fc800078f20ff */
[----:B------:R-:W-:-:S04]  /*96e0*/  LEA.HI.SX32 R153, R153, R118, 0x1c ;  /* 0x0000007699997211 */ /* 0x000fc800078fe2ff */
[----:B------:R-:W-:Y:S01]  /*96f0*/  SHF.R.S32.HI R40, RZ, 0x1f, R153 ;  /* 0x0000001fff287819 */ /* 0x000fe20000011499 */
[----:B------:R-:W-:-:S03]  /*9700*/  IMAD.SHL.U32 R51, R153, 0x8, RZ ;  /* 0x0000000899337824 */ /* 0x000fc600078e00ff */
[----:B------:R-:W-:-:S04]  /*9710*/  LEA.HI R40, R40, R153, RZ, 0x3 ;  /* 0x0000009928287211 */ /* 0x000fc800078f18ff */
[----:B------:R-:W-:Y:S02]  /*9720*/  SHF.R.S32.HI R41, RZ, 0x3, R40 ;  /* 0x00000003ff297819 */ /* 0x000fe40000011428 */
[----:B------:R-:W-:-:S03]  /*9730*/  LOP3.LUT R40, R207, 0x38, R51, 0xf8, !PT ;  /* 0x00000038cf287812 */ /* 0x000fc600078ef833 */
[----:B------:R-:W-:Y:S01]  /*9740*/  IMAD R41, R41, 0x1c00, R214 ;  /* 0x00001c0029297824 */ /* 0x000fe200078e02d6 */
[----:B------:R-:W-:-:S05]  /*9750*/  LOP3.LUT R40, R40, R42, RZ, 0x3c, !PT ;  /* 0x0000002a28287212 */ /* 0x000fca00078e3cff */
[----:B------:R-:W-:Y:S02]  /*9760*/  IMAD.IADD R43, R41, 0x1, R40 ;  /* 0x00000001292b7824 */ /* 0x000fe400078e0228 */
[C---:B------:R-:W-:Y:S02]  /*9770*/  IMAD R41, R16.reuse, 0x5400, R142 ;  /* 0x0000540010297824 */ /* 0x040fe400078e028e */
[----:B------:R-:W-:-:S03]  /*9780*/  IMAD R43, R16, 0x5400, R43 ;  /* 0x00005400102b7824 */ /* 0x000fc600078e022b */
[----:B------:R-:W-:Y:S01]  /*9790*/  LEA R41, R41, R2, 0x1 ;  /* 0x0000000229297211 */ /* 0x000fe200078e08ff */
[----:B------:R-:W-:-:S05]  /*97a0*/  IMAD R44, R43, 0x2, R2 ;  /* 0x000000022b2c7824 */ /* 0x000fca00078e0202 */
[----:B------:R-:W0:Y:S04]  /*97b0*/  LDS.128 R40, [R41+0x21400] ;  /* 0x0214000029287984 */ /* 0x000e280000000c00 */
[----:B------:R-:W2:Y:S01]  /*97c0*/  LDS.128 R44, [R44+0x21400] ;  /* 0x021400002c2c7984 */ /* 0x000ea20000000c00 */
[----:B------:R-:W-:Y:S05]  /*97d0*/  @P3 BRA `(.L_x_3738) ;  /* 0x0000000400503947 */ /* 0x000fea0003800000 */
[----:B------:R-:W-:Y:S01]  /*97e0*/  SHF.R.U64 R50, R60, 0x10, R61 ;  /* 0x000000103c327819 */ /* 0x000fe2000000123d */
[----:B--2---:R-:W-:Y:S01]  /*97f0*/  IMAD.MOV.U32 R56, RZ, RZ, R45 ;  /* 0x000000ffff387224 */ /* 0x004fe200078e002d */
[----:B------:R-:W-:Y:S01]  /*9800*/  SHF.R.U32.HI R59, RZ, 0x10, R61 ;  /* 0x00000010ff3b7819 */ /* 0x000fe2000001163d */
[----:B------:R-:W-:Y:S01]  /*9810*/  IMAD.MOV.U32 R57, RZ, RZ, R47 ;  /* 0x000000ffff397224 */ /* 0x000fe200078e002f */
[----:B------:R-:W-:Y:S01]  /*9820*/  SHF.R.U32.HI R61, RZ, 0x10, R73 ;  /* 0x00000010ff3d7819 */ /* 0x000fe20000011649 */
[----:B0-----:R-:W-:Y:S01]  /*9830*/  IMAD.MOV.U32 R45, RZ, RZ, R43 ;  /* 0x000000ffff2d7224 */ /* 0x001fe200078e002b */
[--C-:B------:R-:W-:Y:S01]  /*9840*/  SHF.R.U64 R53, R62, 0x10, R63.reuse ;  /* 0x000000103e357819 */ /* 0x100fe2000000123f */
[--C-:B------:R-:W-:Y:S01]  /*9850*/  HADD2.F32 R47, -RZ, R56.reuse.H0_H0 ;  /* 0x20000038ff2f7230 */ /* 0x100fe20000004100 */
[----:B------:R-:W-:Y:S01]  /*9860*/  SHF.R.U32.HI R62, RZ, 0x10, R63 ;  /* 0x00000010ff3e7819 */ /* 0x000fe2000001163f */
[----:B------:R-:W-:Y:S01]  /*9870*/  HADD2.F32 R58, -RZ, R56.H1_H1 ;  /* 0x30000038ff3a7230 */ /* 0x000fe20000004100 */
[--C-:B------:R-:W-:Y:S01]  /*9880*/  SHF.R.U64 R55, R74, 0x10, R75.reuse ;  /* 0x000000104a377819 */ /* 0x100fe2000000124b */
[----:B------:R-:W-:Y:S01]  /*9890*/  HADD2.F32 R61, -RZ, R61.H0_H0 ;  /* 0x2000003dff3d7230 */ /* 0x000fe20000004100 */
[----:B------:R-:W-:Y:S01]  /*98a0*/  SHF.R.U32.HI R74, RZ, 0x10, R75 ;  /* 0x00000010ff4a7819 */ /* 0x000fe2000001164b */
[----:B------:R-:W-:Y:S01]  /*98b0*/  HADD2.F32 R56, -RZ, R41.H1_H1 ;  /* 0x30000029ff387230 */ /* 0x000fe20000004100 */
[----:B------:R-:W-:Y:S01]  /*98c0*/  SHF.R.U64 R54, R72, 0x10, R73 ;  /* 0x0000001048367819 */ /* 0x000fe20000001249 */
[----:B------:R-:W-:-:S02]  /*98d0*/  HADD2.F32 R64, -RZ, R161.H1_H1 ;  /* 0x300000a1ff407230 */ /* 0x000fc40000004100 */
[-C--:B------:R-:W-:Y:S01]  /*98e0*/  FMUL.FTZ R63, R58, R61.reuse ;  /* 0x0000003d3a3f7220 */ /* 0x080fe20000410000 */
[----:B------:R-:W-:Y:S02]  /*98f0*/  HADD2.F32 R43, -RZ, R41.H0_H0 ;  /* 0x20000029ff2b7230 */ /* 0x000fe40000004100 */
[----:B------:R-:W-:Y:S01]  /*9900*/  FMUL.FTZ R61, R56, R61 ;  /* 0x0000003d383d7220 */ /* 0x000fe20000410000 */
[----:B------:R-:W-:Y:S02]  /*9910*/  HADD2.F32 R59, -RZ, R59.H0_H0 ;  /* 0x2000003bff3b7230 */ /* 0x000fe40000004100 */
[-C--:B------:R-:W-:Y:S01]  /*9920*/  FMUL.FTZ R66, R47, R64.reuse ;  /* 0x000000402f427220 */ /* 0x080fe20000410000 */
[----:B------:R-:W-:Y:S02]  /*9930*/  HADD2.F32 R60, -RZ, R159.H1_H1 ;  /* 0x3000009fff3c7230 */ /* 0x000fe40000004100 */
[----:B------:R-:W-:Y:S01]  /*9940*/  FMUL.FTZ R64, R43, R64 ;  /* 0x000000402b407220 */ /* 0x000fe20000410000 */
[----:B------:R-:W-:-:S02]  /*9950*/  HADD2.F32 R74, -RZ, R74.H0_H0 ;  /* 0x2000004aff4a7230 */ /* 0x000fc40000004100 */
[-C--:B------:R-:W-:Y:S01]  /*9960*/  FFMA.FTZ R56, R56, R59.reuse, -R63 ;  /* 0x0000003b38387223 */ /* 0x080fe2000001083f */
[----:B------:R-:W-:Y:S01]  /*9970*/  FFMA.FTZ R58, R58, R59, R61 ;  /* 0x0000003b3a3a7223 */ /* 0x000fe2000001003d */
[-C--:B------:R-:W-:Y:S01]  /*9980*/  FFMA.FTZ R41, R43, R60.reuse, -R66 ;  /* 0x0000003c2b297223 */ /* 0x080fe20000010842 */
[--C-:B------:R-:W-:Y:S02]  /*9990*/  HADD2.F32 R59, -RZ, R57.reuse.H0_H0 ;  /* 0x20000039ff3b7230 */ /* 0x100fe40000004100 */
[----:B------:R-:W-:Y:S01]  /*99a0*/  FFMA.FTZ R43, R47, R60, R64 ;  /* 0x0000003c2f2b7223 */ /* 0x000fe20000010040 */
[----:B------:R-:W-:Y:S02]  /*99b0*/  HADD2.F32 R57, -RZ, R57.H1_H1 ;  /* 0x30000039ff397230 */ /* 0x000fe40000004100 */
[----:B------:R-:W-:Y:S01]  /*99c0*/  HADD2.F32 R60, -RZ, R45.H1_H1 ;  /* 0x3000002dff3c7230 */ /* 0x000fe20000004100 */
[----:B------:R-:W-:Y:S01]  /*99d0*/  F2FP.F16.F32.PACK_AB R41, R56, R41 ;  /* 0x000000293829723e */ /* 0x000fe200000000ff */
[----:B------:R-:W-:-:S02]  /*99e0*/  HADD2.F32 R62, -RZ, R62.H0_H0 ;  /* 0x2000003eff3e7230 */ /* 0x000fc40000004100 */
[CC--:B------:R-:W-:Y:S01]  /*99f0*/  FMUL.FTZ R61, R57.reuse, R74.reuse ;  /* 0x0000004a393d7220 */ /* 0x0c0fe20000410000 */
[----:B------:R-:W-:Y:S02]  /*9a00*/  HADD2.F32 R66, -RZ, R160.H1_H1 ;  /* 0x300000a0ff427230 */ /* 0x000fe40000004100 */
[C---:B------:R-:W-:Y:S01]  /*9a10*/  FMUL.FTZ R74, R60.reuse, R74 ;  /* 0x0000004a3c4a7220 */ /* 0x040fe20000410000 */
[----:B------:R-:W-:Y:S02]  /*9a20*/  HADD2.F32 R47, -RZ, R45.H0_H0 ;  /* 0x2000002dff2f7230 */ /* 0x000fe40000004100 */
[-C--:B------:R-:W-:Y:S01]  /*9a30*/  FFMA.FTZ R60, R60, R62.reuse, -R61 ;  /* 0x0000003e3c3c7223 */ /* 0x080fe2000001083d */
[----:B------:R-:W-:Y:S02]  /*9a40*/  HADD2.F32 R64, -RZ, R158.H1_H1 ;  /* 0x3000009eff407230 */ /* 0x000fe40000004100 */
[----:B------:R-:W-:Y:S01]  /*9a50*/  FFMA.FTZ R62, R57, R62, R74 ;  /* 0x0000003e393e7223 */ /* 0x000fe2000001004a */
[----:B------:R-:W-:Y:S01]  /*9a60*/  FMUL.FTZ R68, R59, R66 ;  /* 0x000000423b447220 */ /* 0x000fe20000410000 */
[----:B------:R-:W-:-:S02]  /*9a70*/  HADD2.F32 R61, -RZ, R54.H0_H0 ;  /* 0x20000036ff3d7230 */ /* 0x000fc40000004100 */
[C---:B------:R-:W-:Y:S01]  /*9a80*/  FMUL.FTZ R66, R47.reuse, R66 ;  /* 0x000000422f427220 */ /* 0x040fe20000410000 */
[----:B------:R-:W-:Y:S02]  /*9a90*/  HADD2.F32 R57, -RZ, R44.H0_H0 ;  /* 0x2000002cff397230 */ /* 0x000fe40000004100 */
[-C--:B------:R-:W-:Y:S01]  /*9aa0*/  FFMA.FTZ R45, R47, R64.reuse, -R68 ;  /* 0x000000402f2d7223 */ /* 0x080fe20000010844 */
[----:B------:R-:W-:Y:S02]  /*9ab0*/  HADD2.F32 R54, -RZ, R40.H0_H0 ;  /* 0x20000028ff367230 */ /* 0x000fe40000004100 */
[----:B------:R-:W-:Y:S01]  /*9ac0*/  FFMA.FTZ R47, R59, R64, R66 ;  /* 0x000000403b2f7223 */ /* 0x000fe20000010042 */
[----:B------:R-:W-:Y:S02]  /*9ad0*/  HADD2.F32 R44, -RZ, R44.H1_H1 ;  /* 0x3000002cff2c7230 */ /* 0x000fe40000004100 */
[----:B------:R-:W-:Y:S01]  /*9ae0*/  HADD2.F32 R161, -RZ, R161.H0_H0 ;  /* 0x200000a1ffa17230 */ /* 0x000fe20000004100 */
[----:B------:R-:W-:Y:S01]  /*9af0*/  F2FP.F16.F32.PACK_AB R60, R60, R45 ;  /* 0x0000002d3c3c723e */ /* 0x000fe200000000ff */
[----:B------:R-:W-:-:S02]  /*9b00*/  HADD2.F32 R40, -RZ, R40.H1_H1 ;  /* 0x30000028ff287230 */ /* 0x000fc40000004100 */
[----:B------:R-:W-:Y:S01]  /*9b10*/  FMUL.FTZ R65, R44, R61 ;  /* 0x0000003d2c417220 */ /* 0x000fe20000410000 */
[----:B------:R-:W-:Y:S02]  /*9b20*/  HADD2.F32 R159, -RZ, R159.H0_H0 ;  /* 0x2000009fff9f7230 */ /* 0x000fe40000004100 */
[----:B------:R-:W-:Y:S01]  /*9b30*/  FMUL.FTZ R63, R57, R161 ;  /* 0x000000a1393f7220 */ /* 0x000fe20000410000 */
[----:B------:R-:W-:Y:S02]  /*9b40*/  HADD2.F32 R59, -RZ, R50.H0_H0 ;  /* 0x20000032ff3b7230 */ /* 0x000fe40000004100 */
[----:B------:R-:W-:Y:S01]  /*9b50*/  FMUL.FTZ R61, R40, R61 ;  /* 0x0000003d283d7220 */ /* 0x000fe20000410000 */
[C---:B------:R-:W-:Y:S01]  /*9b60*/  FMUL.FTZ R50, R54.reuse, R161 ;  /* 0x000000a136327220 */ /* 0x040fe20000410000 */
[----:B------:R-:W-:Y:S01]  /*9b70*/  FFMA.FTZ R63, R54, R159, -R63 ;  /* 0x0000009f363f7223 */ /* 0x000fe2000001083f */
[----:B------:R-:W-:Y:S02]  /*9b80*/  HADD2.F32 R55, -RZ, R55.H0_H0 ;  /* 0x20000037ff377230 */ /* 0x000fe40000004100 */
[-C--:B------:R-:W-:Y:S01]  /*9b90*/  FFMA.FTZ R61, R44, R59.reuse, R61 ;  /* 0x0000003b2c3d7223 */ /* 0x080fe2000001003d */
[----:B------:R-:W-:Y:S01]  /*9ba0*/  FFMA.FTZ R54, R40, R59, -R65 ;  /* 0x0000003b28367223 */ /* 0x000fe20000010841 */
[----:B------:R-:W-:-:S02]  /*9bb0*/  HADD2.F32 R44, -RZ, R46.H0_H0 ;  /* 0x2000002eff2c7230 */ /* 0x000fc40000004100 */
[----:B------:R-:W-:Y:S01]  /*9bc0*/  FFMA.FTZ R50, R57, R159, R50 ;  /* 0x0000009f39327223 */ /* 0x000fe20000010032 */
[----:B------:R-:W-:Y:S01]  /*9bd0*/  HADD2.F32 R59, -RZ, R160.H0_H0 ;  /* 0x200000a0ff3b7230 */ /* 0x000fe20000004100 */
[----:B------:R-:W-:Y:S01]  /*9be0*/  F2FP.F16.F32.PACK_AB R45, R58, R43 ;  /* 0x0000002b3a2d723e */ /* 0x000fe200000000ff */
[----:B------:R-:W-:Y:S01]  /*9bf0*/  HADD2.F32 R40, -RZ, R42.H0_H0 ;  /* 0x2000002aff287230 */ /* 0x000fe20000004100 */
[----:B------:R-:W-:Y:S01]  /*9c00*/  F2FP.F16.F32.PACK_AB R47, R62, R47 ;  /* 0x0000002f3e2f723e */ /* 0x000fe200000000ff */
[----:B------:R-:W-:Y:S02]  /*9c10*/  HADD2.F32 R46, -RZ, R46.H1_H1 ;  /* 0x3000002eff2e7230 */ /* 0x000fe40000004100 */
[-C--:B------:R-:W-:Y:S01]  /*9c20*/  FMUL.FTZ R65, R44, R59.reuse ;  /* 0x0000003b2c417220 */ /* 0x080fe20000410000 */
[----:B------:R-:W-:Y:S02]  /*9c30*/  HADD2.F32 R42, -RZ, R42.H1_H1 ;  /* 0x3000002aff2a7230 */ /* 0x000fe40000004100 */
[----:B------:R-:W-:Y:S01]  /*9c40*/  FMUL.FTZ R59, R40, R59 ;  /* 0x0000003b283b7220 */ /* 0x000fe20000410000 */
[----:B------:R-:W-:-:S02]  /*9c50*/  HADD2.F32 R57, -RZ, R158.H0_H0 ;  /* 0x2000009eff397230 */ /* 0x000fc40000004100 */
[-C--:B------:R-:W-:Y:S01]  /*9c60*/  FMUL.FTZ R67, R46, R55.reuse ;  /* 0x000000372e437220 */ /* 0x080fe20000410000 */
[----:B------:R-:W-:Y:S02]  /*9c70*/  HADD2.F32 R53, -RZ, R53.H0_H0 ;  /* 0x20000035ff357230 */ /* 0x000fe40000004100 */
[----:B------:R-:W-:Y:S01]  /*9c80*/  FMUL.FTZ R55, R42, R55 ;  /* 0x000000372a377220 */ /* 0x000fe20000410000 */
[----:B------:R-:W-:Y:S01]  /*9c90*/  MOV R43, R60 ;  /* 0x0000003c002b7202 */ /* 0x000fe20000000f00 */
[-C--:B------:R-:W-:Y:S01]  /*9ca0*/  FFMA.FTZ R65, R40, R57.reuse, -R65 ;  /* 0x0000003928417223 */ /* 0x080fe20000010841 */
[----:B------:R-:W-:Y:S01]  /*9cb0*/  FFMA.FTZ R59, R44, R57, R59 ;  /* 0x000000392c3b7223 */ /* 0x000fe2000001003b */
[-C--:B------:R-:W-:Y:S01]  /*9cc0*/  FFMA.FTZ R42, R42, R53.reuse, -R67 ;  /* 0x000000352a2a7223 */ /* 0x080fe20000010843 */
[----:B------:R-:W-:Y:S01]  /*9cd0*/  FFMA.FTZ R46, R46, R53, R55 ;  /* 0x000000352e2e7223 */ /* 0x000fe20000010037 */
[----:B------:R-:W-:Y:S02]  /*9ce0*/  F2FP.F16.F32.PACK_AB R40, R54, R63 ;  /* 0x0000003f3628723e */ /* 0x000fe400000000ff */
[----:B------:R-:W-:-:S02]  /*9cf0*/  F2FP.F16.F32.PACK_AB R44, R61, R50 ;  /* 0x000000323d2c723e */ /* 0x000fc400000000ff */
[----:B------:R-:W-:Y:S02]  /*9d00*/  F2FP.F16.F32.PACK_AB R42, R42, R65 ;  /* 0x000000412a2a723e */ /* 0x000fe400000000ff */
[----:B------:R-:W-:-:S07]  /*9d10*/  F2FP.F16.F32.PACK_AB R46, R46, R59 ;  /* 0x0000003b2e2e723e */ /* 0x000fce00000000ff */
.L_x_3738:
[----:B------:R-:W-:Y:S05]  /*9d20*/  BSYNC B1 ;  /* 0x0000000000017941 */ /* 0x000fea0003800000 */
.L_x_3737:
[----:B0-----:R0:W-:Y:S01]  /*9d30*/  STG.E.128 desc[UR60][R48.64], R40 ;  /* 0x0000002830007986 */ /* 0x0011e2000c101d3c */
[----:B------:R-:W-:-:S13]  /*9d40*/  ISETP.GE.AND P3, PT, R51, R150, PT ;  /* 0x000000963300720c */ /* 0x000fda0003f66270 */
[----:B------:R-:W-:Y:S05]  /*9d50*/  @P3 BRA `(.L_x_3687) ;  /* 0x0000000000fc3947 */ /* 0x000fea0003800000 */
[--C-:B0-----:R-:W-:Y:S02]  /*9d60*/  SHF.R.S32.HI R40, RZ, 0x1f, R51.reuse ;  /* 0x0000001fff287819 */ /* 0x101fe40000011433 */
[----:B------:R-:W-:-:S04]  /*9d70*/  IADD3 R51, P3, P4, R116, R128, R51 ;  /* 0x0000008074337210 */ /* 0x000fc80007c7e033 */
[----:B------:R-:W-:Y:S02]  /*9d80*/  IADD3.X R52, R7, R52, R40, P3, P4 ;  /* 0x0000003407347210 */ /* 0x000fe40001fe8428 */
[----:B------:R-:W-:-:S04]  /*9d90*/  LEA R124, P3, R51, R124, 0x1 ;  /* 0x0000007c337c7211 */ /* 0x000fc800078608ff */
[----:B------:R-:W-:-:S05]  /*9da0*/  LEA.HI.X R125, R51, R125, R52, 0x1, P3 ;  /* 0x0000007d337d7211 */ /* 0x000fca00018f0c34 */
[----:B--2---:R0:W-:Y:S01]  /*9db0*/  STG.E.128 desc[UR60][R124.64], R44 ;  /* 0x0000002c7c007986 */ /* 0x0041e2000c101d3c */
[----:B------:R-:W-:Y:S05]  /*9dc0*/  BRA `(.L_x_3687) ;  /* 0x0000000000e07947 */ /* 0x000fea0003800000 */
.L_x_3654:
[----:B------:R-:W2:Y:S02]  /*9dd0*/  LDL R40, [R1+0x14] ;  /* 0x0000140001287983 */ /* 0x000ea40000100800 */
[----:B--2---:R-:W-:-:S13]  /*9de0*/  R2UR UR4, R40 ;  /* 0x00000000280472ca */ /* 0x004fda00000e0000 */
[----:B------:R-:W-:-:S06]  /*9df0*/  UISETP.NE.AND UP0, UPT, UR4, 0x3, UPT ;  /* 0x000000030400788c */ /* 0x000fcc000bf05270 */
[----:B------:R-:W-:-:S13]  /*9e00*/  PLOP3.LUT P2, PT, PT, PT, UP0, 0x80, 0x0 ;  /* 0x000000000000781c */ /* 0x000fda0003f4f008 */
[----:B------:R-:W-:Y:S05]  /*9e10*/  @!P2 BRA `(.L_x_3739) ;  /* 0x000000000004a947 */ /* 0x000fea0003800000 */
[----:B------:R-:W-:Y:S01]  /*9e20*/  BPT.TRAP 0x1 ;  /* 0x000000040000795c */ /* 0x000fe20000300000 */
.L_x_3739:
[----:B------:R-:W-:Y:S01]  /*9e30*/  IMAD R98, R16, 0x8, R2 ;  /* 0x0000000810627824 */ /* 0x000fe200078e0202 */
[----:B------:R-:W-:Y:S01]  /*9e40*/  SHF.L.U32 R99, R204, 0x1f, RZ ;  /* 0x0000001fcc637819 */ /* 0x000fe200000006ff */
[----:B------:R-:W-:Y:S01]  /*9e50*/  IMAD R97, R25, -0x70, R24 ;  /* 0xffffff9019617824 */ /* 0x000fe200078e0218 */
[----:B------:R-:W-:Y:S02]  /*9e60*/  BSSY B1, `(.L_x_3740) ;  /* 0x0000004000017945 */ /* 0x000fe40003800000 */
[----:B------:R-:W1:Y:S02]  /*9e70*/  SYNCS.PHASECHK.TRANS64.TRYWAIT P3, [R98+URZ+0x36890], R99 ;  /* 0x03689063620075a7 */ /* 0x000e64000806017f */
[----:B------:R-:W-:Y:S01]  /*9e80*/  VIMNMX R97, R97, 0x70, PT ;  /* 0x0000007061617848 */ /* 0x000fe20003fe0100 */
[----:B-1----:R-:W-:Y:S06]  /*9e90*/  @!P3 BRA `(.L_x_3741) ;  /* 0x000001f400d0b947 */ /* 0x002fec0003800000 */
.L_x_4027:
[----:B------:R-:W-:Y:S05]  /*9ea0*/  BSYNC B1 ;  /* 0x0000000000017941 */ /* 0x000fea0003800000 */
.L_x_3740:
[----:B------:R-:W-:Y:S01]  /*9eb0*/  ISETP.GE.AND P3, PT, R17, R97, PT ;  /* 0x000000611100720c */ /* 0x000fe20003f66270 */
[----:B------:R-:W-:-:S12]  /*9ec0*/  BSSY B1, `(.L_x_3742) ;  /* 0x0000014000017945 */ /* 0x000fd80003800000 */
[----:B------:R-:W-:Y:S05]  /*9ed0*/  @P3 BRA `(.L_x_3743) ;  /* 0x0000000000483947 */ /* 0x000fea0003800000 */
[----:B------:R-:W-:-:S13]  /*9ee0*/  ISETP.NE.AND P3, PT, R29, RZ, PT ;  /* 0x000000ff1d00720c */ /* 0x000fda0003f65270 */
[----:B0-----:R-:W0:Y:S04]  /*9ef0*/  @P3 LDS.128 R40, [R39+0x21000] ;  /* 0x0210000027283984 */ /* 0x001e280000000c00 */
[----:B0-----:R-:W-:Y:S01]  /*9f00*/  @P3 STG.E.128 desc[UR60][R46.64], R40 ;  /* 0x000000282e003986 */ /* 0x001fe2000c101d3c */
[----:B------:R-:W-:-:S13]  /*9f10*/  ISETP.NE.AND P3, PT, R33, RZ, PT ;  /* 0x000000ff2100720c */ /* 0x000fda0003f65270 */
[----:B------:R-:W0:Y:S04]  /*9f20*/  @P3 LDS.128 R40, [R96+0x21000] ;  /* 0x0210000060283984 */ /* 0x000e280000000c00 */
        /* <DEDUP_REMOVED lines=12> */
[----:B0-----:R2:W-:Y:S02]  /*9ff0*/  @P3 STG.E.128 desc[UR60][R46.64+0x140], R40 ;  /* 0x000140282e003986 */ /* 0x0015e4000c101d3c */
.L_x_3743:
[----:B------:R-:W-:Y:S05]  /*a000*/  BSYNC B1 ;  /* 0x0000000000017941 */ /* 0x000fea0003800000 */
.L_x_3742:
[----:B------:R-:W-:-:S13]  /*a010*/  ISETP.GE.AND P3, PT, R226, R97, PT ;  /* 0x00000061e200720c */ /* 0x000fda0003f66270 */
[----:B------:R-:W-:Y:S05]  /*a020*/  @P3 BRA `(.L_x_3687) ;  /* 0x0000000000483947 */ /* 0x000fea0003800000 */
[----:B------:R-:W-:-:S13]  /*a030*/  ISETP.NE.AND P3, PT, R29, RZ, PT ;  /* 0x000000ff1d00720c */ /* 0x000fda0003f65270 */
[----:B0-2---:R-:W0:Y:S04]  /*a040*/  @P3 LDS.128 R40, [R39+0x23000] ;  /* 0x0230000027283984 */ /* 0x005e280000000c00 */
        /* <DEDUP_REMOVED lines=16> */
.L_x_3687:
[----:B------:R-:W-:Y:S05]  /*a150*/  BSYNC B0 ;  /* 0x0000000000007941 */ /* 0x000fea0003800000 */
.L_x_3653:
        /* <DEDUP_REMOVED lines=17> */
.L_x_3745:
[----:B------:R-:W-:Y:S05]  /*a270*/  BSYNC B0 ;  /* 0x0000000000007941 */ /* 0x000fea0003800000 */
.L_x_3744:
[----:B------:R-:W1:Y:S01]  /*a280*/  SYNCS.PHASECHK.TRANS64.TRYWAIT P2, [R98+URZ+0x368b0], R99 ;  /* 0x0368b063620075a7 */ /* 0x000e62000804017f */
[----:B------:R-:W-:Y:S01]  /*a290*/  ULDC.64 UR6, c[0x0][0x328] ;  /* 0x0000ca0000067ab9 */ /* 0x000fe20000000a00 */
[----:B------:R-:W-:Y:S01]  /*a2a0*/  ULDC.64 UR4, c[0x0][0x318] ;  /* 0x0000c60000047ab9 */ /* 0x000fe20000000a00 */
[----:B------:R-:W-:Y:S01]  /*a2b0*/  IMAD.U32 R41, RZ, RZ, UR6 ;  /* 0x00000006ff297e24 */ /* 0x000fe2000f8e00ff */
[----:B------:R-:W-:Y:S01]  /*a2c0*/  BSSY B0, `(.L_x_3746) ;  /* 0x000000a000007945 */ /* 0x000fe20003800000 */
[----:B0-----:R-:W-:Y:S02]  /*a2d0*/  IMAD.U32 R40, RZ, RZ, UR7 ;  /* 0x00000007ff287e24 */ /* 0x001fe4000f8e00ff */
[----:B------:R-:W-:Y:S01]  /*a2e0*/  IMAD.WIDE R44, R25, 0x70, R122 ;  /* 0x00000070192c7825 */ /* 0x000fe200078e027a */
[----:B------:R0:W-:Y:S04]  /*a2f0*/  STL [R1+0xc], R41 ;  /* 0x00000c2901007387 */ /* 0x0001e80000100800 */
[----:B------:R2:W-:Y:S01]  /*a300*/  STL [R1+0x8], R40 ;  /* 0x0000082801007387 */ /* 0x0005e20000100800 */
[----:B0-----:R-:W-:Y:S01]  /*a310*/  MOV R41, UR4 ;  /* 0x0000000400297c02 */ /* 0x001fe20008000f00 */
[----:B--2---:R-:W-:-:S05]  /*a320*/  IMAD.U32 R40, RZ, RZ, UR5 ;  /* 0x00000005ff287e24 */ /* 0x004fca000f8e00ff */
[----:B------:R0:W-:Y:S04]  /*a330*/  STL [R1], R40 ;  /* 0x0000002801007387 */ /* 0x0001e80000100800 */
[----:B------:R0:W-:Y:S01]  /*a340*/  STL [R1+0x4], R41 ;  /* 0x0000042901007387 */ /* 0x0001e20000100800 */
[----:B-1----:R-:W-:Y:S05]  /*a350*/  @!P2 BRA `(.L_x_3747) ;  /* 0x000001f000b4a947 */ /* 0x002fea0003800000 */
.L_x_4028:
[----:B------:R-:W-:Y:S05]  /*a360*/  BSYNC B0 ;  /* 0x0000000000007941 */ /* 0x000fea0003800000 */
.L_x_3746:
[----:B------:R2:W5:Y:S04]  /*a370*/  LDL R51, [R1+0xc] ;  /* 0x00000c0001337983 */ /* 0x0005680000100800 */
[----:B------:R2:W5:Y:S04]  /*a380*/  LDL R50, [R1+0x8] ;  /* 0x0000080001327983 */ /* 0x0005680000100800 */
[----:B------:R2:W5:Y:S04]  /*a390*/  LDL R49, [R1+0x4] ;  /* 0x0000040001317983 */ /* 0x0005680000100800 */
[----:B------:R2:W5:Y:S01]  /*a3a0*/  LDL R48, [R1] ;  /* 0x0000000001307983 */ /* 0x0005620000100800 */
[----:B------:R-:W-:Y:S01]  /*a3b0*/  ISETP.GE.AND P2, PT, R17, R97, PT ;  /* 0x000000611100720c */ /* 0x000fe20003f46270 */
[----:B------:R-:W-:-:S12]  /*a3c0*/  BSSY B0, `(.L_x_3748) ;  /* 0x0000021000007945 */ /* 0x000fd80003800000 */
[----:B--2---:R-:W-:Y:S05]  /*a3d0*/  @P2 BRA `(.L_x_3749) ;  /* 0x00000000007c2947 */ /* 0x004fea0003800000 */
[----:B-----5:R-:W-:Y:S01]  /*a3e0*/  R2UR UR7, R51 ;  /* 0x00000000330772ca */ /* 0x020fe200000e0000 */
[----:B0-----:R-:W-:Y:S01]  /*a3f0*/  IMAD.MOV.U32 R40, RZ, RZ, R114 ;  /* 0x000000ffff287224 */ /* 0x001fe200078e0072 */
[----:B------:R-:W-:Y:S01]  /*a400*/  R2UR UR4, R50 ;  /* 0x00000000320472ca */ /* 0x000fe200000e0000 */
[----:B------:R-:W-:Y:S01]  /*a410*/  IMAD.MOV.U32 R41, RZ, RZ, R38 ;  /* 0x000000ffff297224 */ /* 0x000fe200078e0026 */
[----:B------:R-:W-:Y:S02]  /*a420*/  R2UR UR6, R49 ;  /* 0x00000000310672ca */ /* 0x000fe400000e0000 */
[----:B------:R-:W-:-:S07]  /*a430*/  R2UR UR5, R48 ;  /* 0x00000000300572ca */ /* 0x000fce00000e0000 */
[----:B------:R-:W-:Y:S02]  /*a440*/  IMAD R43, R45, UR7, RZ ;  /* 0x000000072d2b7c24 */ /* 0x000fe4000f8e02ff */
[----:B------:R-:W-:-:S04]  /*a450*/  IMAD.WIDE.U32 R40, R44, UR7, R40 ;  /* 0x000000072c287c25 */ /* 0x000fc8000f8e0028 */
[----:B------:R-:W-:Y:S01]  /*a460*/  IMAD R43, R44, UR4, R43 ;  /* 0x000000042c2b7c24 */ /* 0x000fe2000f8e022b */
[----:B------:R-:W-:Y:S01]  /*a470*/  LEA R46, P2, R40, UR6, 0x1 ;  /* 0x00000006282e7c11 */ /* 0x000fe2000f8408ff */
[----:B------:R-:W-:Y:S02]  /*a480*/  ULDC UR4, c[0x0][0x2f4] ;  /* 0x0000bd0000047ab9 */ /* 0x000fe40000000800 */
[----:B------:R-:W-:-:S05]  /*a490*/  IMAD.IADD R41, R41, 0x1, R43 ;  /* 0x0000000129297824 */ /* 0x000fca00078e022b */
[----:B------:R-:W-:Y:S02]  /*a4a0*/  LEA.HI.X R47, R40, UR5, R41, 0x1, P2 ;  /* 0x00000005282f7c11 */ /* 0x000fe400090f0c29 */
[----:B------:R-:W-:-:S13]  /*a4b0*/  ISETP.GE.AND P2, PT, R18, UR4, PT ;  /* 0x0000000412007c0c */ /* 0x000fda000bf46270 */
[----:B------:R-:W0:Y:S04]  /*a4c0*/  @!P2 LDS.128 R40, [R39] ;  /* 0x000000002728a984 */ /* 0x000e280000000c00 */
[----:B0-----:R-:W-:Y:S01]  /*a4d0*/  @!P2 STG.E.128 desc[UR60][R46.64], R40 ;  /* 0x000000282e00a986 */ /* 0x001fe2000c101d3c */
[----:B------:R-:W-:-:S13]  /*a4e0*/  ISETP.GE.AND P2, PT, R0, UR4, PT ;  /* 0x0000000400007c0c */ /* 0x000fda000bf46270 */
[----:B------:R-:W0:Y:S04]  /*a4f0*/  @!P2 LDS.128 R40, [R96] ;  /* 0x000000006028a984 */ /* 0x000e280000000c00 */
[----:B0-----:R-:W-:Y:S01]  /*a500*/  @!P2 STG.E.128 desc[UR60][R46.64+0x40], R40 ;  /* 0x000040282e00a986 */ /* 0x001fe2000c101d3c */
[----:B------:R-:W-:-:S13]  /*a510*/  ISETP.GE.AND P2, PT, R3, UR4, PT ;  /* 0x0000000403007c0c */ /* 0x000fda000bf46270 */
[----:B------:R-:W0:Y:S04]  /*a520*/  @!P2 LDS.128 R40, [R39+0x3800] ;  /* 0x003800002728a984 */ /* 0x000e280000000c00 */
        /* <DEDUP_REMOVED lines=9> */
[----:B0-----:R2:W-:Y:S02]  /*a5c0*/  @!P2 STG.E.128 desc[UR60][R46.64+0x140], R40 ;  /* 0x000140282e00a986 */ /* 0x0015e4000c101d3c */
.L_x_3749:
[----:B------:R-:W-:Y:S05]  /*a5d0*/  BSYNC B0 ;  /* 0x0000000000007941 */ /* 0x000fea0003800000 */
.L_x_3748:
[----:B------:R-:W-:Y:S01]  /*a5e0*/  ISETP.GE.AND P2, PT, R226, R97, PT ;  /* 0x00000061e200720c */ /* 0x000fe20003f46270 */
[----:B------:R-:W-:-:S12]  /*a5f0*/  BSSY B0, `(.L_x_3750) ;  /* 0x0000023000007945 */ /* 0x000fd80003800000 */
[----:B------:R-:W-:Y:S05]  /*a600*/  @P2 BRA `(.L_x_3751) ;  /* 0x0000000000842947 */ /* 0x000fea0003800000 */
[----:B-----5:R-:W-:Y:S01]  /*a610*/  R2UR UR7, R51 ;  /* 0x00000000330772ca */ /* 0x020fe200000e0000 */
[----:B0-2---:R-:W-:Y:S01]  /*a620*/  IMAD.MOV.U32 R40, RZ, RZ, R114 ;  /* 0x000000ffff287224 */ /* 0x005fe200078e0072 */
[----:B------:R-:W-:Y:S01]  /*a630*/  R2UR UR4, R50 ;  /* 0x00000000320472ca */ /* 0x000fe200000e0000 */
[----:B------:R-:W-:Y:S01]  /*a640*/  IMAD.MOV.U32 R41, RZ, RZ, R38 ;  /* 0x000000ffff297224 */ /* 0x000fe200078e0026 */
[----:B------:R-:W-:Y:S02]  /*a650*/  IADD3 R43, P2, R44, 0x40, RZ ;  /* 0x000000402c2b7810 */ /* 0x000fe40007f5e0ff */
[----:B------:R-:W-:Y:S02]  /*a660*/  R2UR UR6, R49 ;  /* 0x00000000310672ca */ /* 0x000fe400000e0000 */
[----:B------:R-:W-:Y:S02]  /*a670*/  IADD3.X R44, RZ, R45, RZ, P2, !PT ;  /* 0x0000002dff2c7210 */ /* 0x000fe400017fe4ff */
[----:B------:R-:W-:-:S03]  /*a680*/  R2UR UR5, R48 ;  /* 0x00000000300572ca */ /* 0x000fc600000e0000 */
        /* <DEDUP_REMOVED lines=25> */
.L_x_3751:
[----:B------:R-:W-:Y:S05]  /*a820*/  BSYNC B0 ;  /* 0x0000000000007941 */ /* 0x000fea0003800000 */
.L_x_3750:
[----:B------:R-:W4:Y:S01]  /*a830*/  LDL R39, [R1+0x10] ;  /* 0x0000100001277983 */ /* 0x000f220000100800 */
[----:B-1----:R-:W-:Y:S01]  /*a840*/  @!P3 VIADD R98, R98, 0x368c0 ;  /* 0x000368c06262b836 */ /* 0x002fe20000000000 */
[----:B------:R-:W-:Y:S01]  /*a850*/  IADD3 R16, R16, 0x1, RZ ;  /* 0x0000000110107810 */ /* 0x000fe20007ffe0ff */
[----:B------:R-:W-:Y:S01]  /*a860*/  @!PT LDS RZ, [RZ] ;  /* 0x00000000fffff984 */ /* 0x000fe20000000800 */
[----:B------:R-:W-:Y:S01]  /*a870*/  @!PT LDS RZ, [RZ] ;  /* 0x00000000fffff984 */ /* 0x000fe20000000800 */
[----:B------:R-:W-:Y:S01]  /*a880*/  @!PT LDS RZ, [RZ] ;  /* 0x00000000fffff984 */ /* 0x000fe20000000800 */
[----:B------:R-:W-:Y:S01]  /*a890*/  @!PT LDS RZ, [RZ] ;  /* 0x00000000fffff984 */ /* 0x000fe20000000800 */
[----:B------:R1:W-:Y:S06]  /*a8a0*/  MEMBAR.ALL.CTA ;  /* 0x0000000000007992 */ /* 0x0003ec0000008000 */
[----:B-1----:R-:W1:Y:S02]  /*a8b0*/  FENCE.VIEW.ASYNC.S ;  /* 0x00000000000073c6 */ /* 0x002e640000000000 */
[----:B-1----:R1:W-:Y:S01]  /*a8c0*/  BAR.SYNC.DEFER_BLOCKING R180, 0x80 ;  /* 0x000200b40000751d */ /* 0x0023e20000010000 */
[----:B------:R-:W-:-:S02]  /*a8d0*/  ISETP.NE.AND P2, PT, R16, 0x2, PT ;  /* 0x000000021000780c */ /* 0x000fc40003f45270 */
[----:B------:R-:W-:Y:S02]  /*a8e0*/  @!P3 PRMT R98, RZ, 0x654, R98 ;  /* 0x00000654ff62b816 */ /* 0x000fe40000000062 */
[----:B------:R-:W-:Y:S02]  /*a8f0*/  SEL R16, R16, RZ, P2 ;  /* 0x000000ff10107207 */ /* 0x000fe40001000000 */
[----:B------:R1:W-:Y:S01]  /*a900*/  @!P3 SYNCS.ARRIVE.TRANS64.RED.A1T0 RZ, [R98+URZ], RZ ;  /* 0x000000ff62ffb9a7 */ /* 0x0003e2000810043f */
[----:B----4-:R-:W-:Y:S02]  /*a910*/  LOP3.LUT P4, RZ, R39, 0x2, RZ, 0xc0, !PT ;  /* 0x0000000227ff7812 */ /* 0x010fe4000788c0ff */
[----:B------:R-:W-:Y:S02]  /*a920*/  SEL R39, RZ, 0x1, P2 ;  /* 0x00000001ff277807 */ /* 0x000fe40001000000 */
[----:B------:R-:W-:Y:S02]  /*a930*/  PLOP3.LUT P2, PT, PT, PT, PT, 0x8, 0x0 ;  /* 0x000000000000781c */ /* 0x000fe40003f4e170 */
[----:B------:R-:W-:-:S07]  /*a940*/  LOP3.LUT R204, R204, R39, RZ, 0x3c, !PT ;  /* 0x00000027cccc7212 */ /* 0x000fce00078e3cff */
[----:B-1----:R-:W-:Y:S05]  /*a950*/  @P4 BRA `(.L_x_3752) ;  /* 0xffffff8000544947 */ /* 0x002fea000383ffff */
.L_x_3648:
[----:B------:R-:W-:Y:S01]  /*a960*/  BSSY B0, `(.L_x_3753) ;  /* 0x0000005000007945 */ /* 0x000fe20003800000 */
[----:B------:R-:W-:-:S03]  /*a970*/  IMAD.MOV.U32 R4, RZ, RZ, RZ ;  /* 0x000000ffff047224 */ /* 0x000fc600078e00ff */
[----:B------:R-:W-:Y:S05]  /*a980*/  @P2 BRA `(.L_x_3754) ;  /* 0x0000000000082947 */ /* 0x000fea0003800000 */
[----:B------:R-:W4:Y:S02]  /*a990*/  FENCE.VIEW.ASYNC.G ;  /* 0x00000000000073c6 */ /* 0x000f240000000100 */
[----:B----4-:R-:W-:Y:S06]  /*a9a0*/  BAR.ARV 0xc, 0x180 ;  /* 0x0306000000007b1d */ /* 0x010fec0000002000 */
.L_x_3754:
[----:B------:R-:W-:Y:S05]  /*a9b0*/  BSYNC B0 ;  /* 0x0000000000007941 */ /* 0x000fea0003800000 */
.L_x_3753:
[----:B------:R-:W4:Y:S01]  /*a9c0*/  LDL R0, [R1+0x10] ;  /* 0x0000100001007983 */ /* 0x000f220000100800 */
[----:B------:R-:W-:Y:S01]  /*a9d0*/  BSSY B0, `(.L_x_3755) ;  /* 0x0000020000007945 */ /* 0x000fe20003800000 */
[----:B----4-:R-:W-:-:S13]  /*a9e0*/  LOP3.LUT P0, RZ, R0, 0x8, RZ, 0xc0, !PT ;  /* 0x0000000800ff7812 */ /* 0x010fda000780c0ff */
[----:B------:R-:W-:Y:S05]  /*a9f0*/  @!P0 BRA `(.L_x_3756) ;  /* 0x0000000000748947 */ /* 0x000fea0003800000 */
[----:B------:R-:W-:Y:S01]  /*aa00*/  ISETP.NE.AND P0, PT, R221, RZ, PT ;  /* 0x000000ffdd00720c */ /* 0x000fe20003f05270 */
[----:B------:R-:W-:-:S03]  /*aa10*/  ULDC UR4, c[0x0][0x9f0] ;  /* 0x00027c0000047ab9 */ /* 0x000fc60000000800 */
[----:B------:R-:W-:-:S04]  /*aa20*/  SEL R9, R221, UR4, P0 ;  /* 0x00000004dd097c07 */ /* 0x000fc80008000000 */
[-C--:B-1----:R-:W-:Y:S02]  /*aa30*/  IABS R6, R9.reuse ;  /* 0x0000000900067213 */ /* 0x082fe40000000000 */
[----:B------:R-:W-:Y:S02]  /*aa40*/  IADD3 R0, R154, -0x1, R9 ;  /* 0xffffffff9a007810 */ /* 0x000fe40007ffe009 */
[----:B------:R-:W1:Y:S01]  /*aa50*/  I2F.RP R3, R6 ;  /* 0x0000000600037306 */ /* 0x000e620000209400 */
[-C--:B------:R-:W-:Y:S02]  /*aa60*/  IABS R10, R9.reuse ;  /* 0x00000009000a7213 */ /* 0x080fe40000000000 */
[----:B------:R-:W-:Y:S02]  /*aa70*/  IABS R8, R0 ;  /* 0x0000000000087213 */ /* 0x000fe40000000000 */
[----:B------:R-:W-:-:S04]  /*aa80*/  LOP3.LUT R0, R0, R9, RZ, 0x3c, !PT ;  /* 0x0000000900007212 */ /* 0x000fc800078e3cff */
[----:B------:R-:W-:Y:S01]  /*aa90*/  ISETP.GE.AND P2, PT, R0, RZ, PT ;  /* 0x000000ff0000720c */ /* 0x000fe20003f46270 */
[----:B-1----:R-:W1:Y:S02]  /*aaa0*/  MUFU.RCP R3, R3 ;  /* 0x0000000300037308 */ /* 0x002e640000001000 */
[----:B-1----:R-:W-:Y:S02]  /*aab0*/  VIADD R4, R3, 0xffffffe ;  /* 0x0ffffffe03047836 */ /* 0x002fe40000000000 */
[----:B------:R-:W-:-:S04]  /*aac0*/  IMAD.MOV R3, RZ, RZ, -R10 ;  /* 0x000000ffff037224 */ /* 0x000fc800078e0a0a */
[----:B------:R1:W4:Y:S02]  /*aad0*/  F2I.FTZ.U32.TRUNC.NTZ R5, R4 ;  /* 0x0000000400057305 */ /* 0x000324000021f000 */
[----:B-1----:R-:W-:Y:S01]  /*aae0*/  MOV R4, RZ ;  /* 0x000000ff00047202 */ /* 0x002fe20000000f00 */
[----:B----4-:R-:W-:-:S04]  /*aaf0*/  IMAD.MOV R7, RZ, RZ, -R5 ;  /* 0x000000ffff077224 */ /* 0x010fc800078e0a05 */
        /* <DEDUP_REMOVED lines=9> */
[----:B------:R-:W-:-:S04]  /*ab90*/  @P0 VIADD R5, R5, 0x1 ;  /* 0x0000000105050836 */ /* 0x000fc80000000000 */
[----:B------:R-:W-:-:S05]  /*aba0*/  IMAD.MOV.U32 R4, RZ, RZ, R5 ;  /* 0x000000ffff047224 */ /* 0x000fca00078e0005 */
[----:B------:R-:W-:Y:S02]  /*abb0*/  @!P2 IADD3 R4, -R4, RZ, RZ ;  /* 0x000000ff0404a210 */ /* 0x000fe40007ffe1ff */
[----:B------:R-:W-:-:S07]  /*abc0*/  @!P1 LOP3.LUT R4, RZ, R9, RZ, 0x33, !PT ;  /* 0x00000009ff049212 */ /* 0x000fce00078e33ff */
.L_x_3756:
[----:B------:R-:W-:Y:S05]  /*abd0*/  BSYNC B0 ;  /* 0x0000000000007941 */ /* 0x000fea0003800000 */
.L_x_3755:
[-C--:B------:R-:W-:Y:S01]  /*abe0*/  IMAD R217, R229, R4.reuse, RZ ;  /* 0x00000004e5d97224 */ /* 0x080fe200078e02ff */
[----:B------:R-:W-:Y:S01]  /*abf0*/  PLOP3.LUT P0, PT, PT, PT, PT, 0x80, 0x0 ;  /* 0x000000000000781c */ /* 0x000fe20003f0f070 */
[----:B------:R-:W-:Y:S01]  /*ac00*/  IMAD.MOV.U32 R0, RZ, RZ, RZ ;  /* 0x000000ffff007224 */ /* 0x000fe200078e00ff */
[----:B------:R-:W-:Y:S01]  /*ac10*/  CS2R R118, SRZ ;  /* 0x0000000000767805 */ /* 0x000fe2000001ff00 */
[----:B------:R-:W-:Y:S01]  /*ac20*/  IMAD.MOV.U32 R3, RZ, RZ, RZ ;  /* 0x000000ffff037224 */ /* 0x000fe200078e00ff */
[----:B------:R-:W-:Y:S02]  /*ac30*/  VIADDMNMX R154, R217, R4, R154, PT ;  /* 0x00000004d99a7246 */ /* 0x000fe4000380019a */
[----:B------:R-:W-:Y:S02]  /*ac40*/  CS2R R116, SRZ ;  /* 0x0000000000747805 */ /* 0x000fe4000001ff00 */
[----:B------:R-:W-:Y:S02]  /*ac50*/  CS2R R114, SRZ ;  /* 0x0000000000727805 */ /* 0x000fe4000001ff00 */
[----:B------:R-:W-:-:S02]  /*ac60*/  CS2R R112, SRZ ;  /* 0x0000000000707805 */ /* 0x000fc4000001ff00 */
[----:B------:R-:W-:Y:S02]  /*ac70*/  ISETP.GT.AND P1, PT, R154, R217, PT ;  /* 0x000000d99a00720c */ /* 0x000fe40003f24270 */
        /* <DEDUP_REMOVED lines=30> */
[----:B-----5:R-:W-:Y:S02]  /*ae60*/  CS2R R50, SRZ ;  /* 0x0000000000327805 */ /* 0x020fe4000001ff00 */
[----:B------:R-:W-:Y:S02]  /*ae70*/  CS2R R48, SRZ ;  /* 0x0000000000307805 */ /* 0x000fe4000001ff00 */
[----:B--2---:R-:W-:Y:S02]  /*ae80*/  CS2R R46, SRZ ;  /* 0x00000000002e7805 */ /* 0x004fe4000001ff00 */
[----:B---3--:R-:W-:Y:S02]  /*ae90*/  CS2R R44, SRZ ;  /* 0x00000000002c7805 */ /* 0x008fe4000001ff00 */
[----:B------:R-:W-:-:S02]  /*aea0*/  CS2R R42, SRZ ;  /* 0x00000000002a7805 */ /* 0x000fc4000001ff00 */
[----:B0-----:R-:W-:Y:S02]  /*aeb0*/  CS2R R40, SRZ ;  /* 0x0000000000287805 */ /* 0x001fe4000001ff00 */
[----:B------:R-:W-:Y:S02]  /*aec0*/  CS2R R38, SRZ ;  /* 0x0000000000267805 */ /* 0x000fe4000001ff00 */
[----:B------:R-:W-:Y:S02]  /*aed0*/  CS2R R36, SRZ ;  /* 0x0000000000247805 */ /* 0x000fe4000001ff00 */
[----:B------:R-:W-:Y:S02]  /*aee0*/  CS2R R34, SRZ ;  /* 0x0000000000227805 */ /* 0x000fe4000001ff00 */
[----:B------:R-:W-:Y:S02]  /*aef0*/  CS2R R32, SRZ ;  /* 0x0000000000207805 */ /* 0x000fe4000001ff00 */
[----:B------:R-:W-:-:S02]  /*af00*/  CS2R R30, SRZ ;  /* 0x00000000001e7805 */ /* 0x000fc4000001ff00 */
[----:B------:R-:W-:Y:S02]  /*af10*/  CS2R R28, SRZ ;  /* 0x00000000001c7805 */ /* 0x000fe4000001ff00 */
[----:B-1----:R-:W-:Y:S02]  /*af20*/  CS2R R26, SRZ ;  /* 0x00000000001a7805 */ /* 0x002fe4000001ff00 */
[----:B------:R-:W-:Y:S01]  /*af30*/  CS2R R24, SRZ ;  /* 0x0000000000187805 */ /* 0x000fe2000001ff00 */
[----:B------:R-:W-:Y:S06]  /*af40*/  @!P1 BRA `(.L_x_3757) ;  /* 0x0000012000b09947 */ /* 0x000fec0003800000 */
[----:B------:R-:W2:Y:S01]  /*af50*/  LDL R5, [R1+0x50] ;  /* 0x0000500001057983 */ /* 0x000ea20000100800 */
[----:B------:R-:W0:Y:S02]  /*af60*/  S2R R38, SR_TID.X ;  /* 0x0000000000267919 */ /* 0x000e240000002100 */
[----:B0-----:R-:W-:-:S05]  /*af70*/  VIADD R38, R38, 0xffffff80 ;  /* 0xffffff8026267836 */ /* 0x001fca0000000000 */
[----:B------:R-:W-:-:S04]  /*af80*/  SHF.R.S32.HI R37, RZ, 0x1f, R38 ;  /* 0x0000001fff257819 */ /* 0x000fc80000011426 */
[----:B------:R-:W-:-:S04]  /*af90*/  LEA.HI R0, R37, R38, RZ, 0x7 ;  /* 0x0000002625007211 */ /* 0x000fc800078f38ff */
[----:B------:R-:W-:-:S06]  /*afa0*/  SHF.R.S32.HI R0, RZ, 0x7, R0 ;  /* 0x00000007ff007819 */ /* 0x000fcc0000011400 */
[----:B------:R-:W0:Y:S02]  /*afb0*/  SHFL.IDX PT, R0, R0, RZ, 0x1f ;  /* 0x00001fff00007589 */ /* 0x000e2400000e0000 */
[----:B0-----:R-:W-:-:S04]  /*afc0*/  LEA.HI R3, R0, R0, RZ, 0x1 ;  /* 0x0000000000037211 */ /* 0x001fc800078f08ff */
[----:B------:R-:W-:-:S05]  /*afd0*/  LOP3.LUT R3, R3, 0x1e, RZ, 0xc0, !PT ;  /* 0x0000001e03037812 */ /* 0x000fca00078ec0ff */
[----:B------:R-:W-:Y:S01]  /*afe0*/  IMAD.IADD R3, R0, 0x1, -R3 ;  /* 0x0000000100037824 */ /* 0x000fe200078e0a03 */
[----:B--2---:R-:W-:-:S13]  /*aff0*/  R2UR UR4, R5 ;  /* 0x00000000050472ca */ /* 0x004fda00000e0000 */
[----:B------:R-:W-:Y:S02]  /*b000*/  ULOP3.LUT UP0, URZ, UR4, 0x9f, URZ, 0xc0, !UPT ;  /* 0x0000009f043f7892 */ /* 0x000fe4000f80c03f */
[----:B------:R-:W-:-:S04]  /*b010*/  LEA R3, R3, UR4, 0xd ;  /* 0x0000000403037c11 */ /* 0x000fc8000f8e68ff */
[----:B------:R-:W-:Y:S02]  /*b020*/  SHF.R.U32.HI R3, RZ, 0x4, R3 ;  /* 0x00000004ff037819 */ /* 0x000fe40000011603 */
[----:B------:R-:W-:Y:S02]  /*b030*/  PLOP3.LUT P0, PT, PT, PT, UP0, 0x80, 0x0 ;  /* 0x000000000000781c */ /* 0x000fe40003f0f008 */
[----:B------:R-:W-:-:S11]  /*b040*/  LOP3.LUT R36, R3, 0x3fff, RZ, 0xc0, !PT ;  /* 0x00003fff03247812 */ /* 0x000fd600078ec0ff */
[----:B------:R-:W-:Y:S05]  /*b050*/  @!P0 BRA `(.L_x_3758) ;  /* 0x0000000000408947 */ /* 0x000fea0003800000 */
[----:B------:R-:W-:Y:S01]  /*b060*/  MOV R0, 0x0 ;  /* 0x0000000000007802 */ /* 0x000fe20000000f00 */
[----:B------:R-:W-:Y:S01]  /*b070*/  ULDC.64 UR4, c[0x4][0x1b8] ;  /* 0x01006e0000047ab9 */ /* 0x000fe20000000a00 */
[----:B------:R-:W-:Y:S01]  /*b080*/  ULDC.64 UR6, c[0x4][0x1c0] ;  /* 0x0100700000067ab9 */ /* 0x000fe20000000a00 */
[----:B------:R-:W-:Y:S01]  /*b090*/  MOV R4, UR4 ;  /* 0x0000000400047c02 */ /* 0x000fe20008000f00 */
[----:B------:R0:W1:Y:S01]  /*b0a0*/  LDC.64 R14, c[0x4][R0] ;  /* 0x01000000000e7b82 */ /* 0x0000620000000a00 */
[----:B------:R-:W-:Y:S01]  /*b0b0*/  IMAD.U32 R5, RZ, RZ, UR5 ;  /* 0x00000005ff057e24 */ /* 0x000fe2000f8e00ff */
[----:B------:R-:W-:Y:S01]  /*b0c0*/  ULDC.64 UR4, c[0x4][0xf0] ;  /* 0x01003c0000047ab9 */ /* 0x000fe20000000a00 */
[----:B------:R-:W-:Y:S01]  /*b0d0*/  IMAD.U32 R6, RZ, RZ, UR6 ;  /* 0x00000006ff067e24 */ /* 0x000fe2000f8e00ff */
[----:B------:R-:W-:Y:S01]  /*b0e0*/  MOV R11, UR5 ;  /* 0x00000005000b7c02 */ /* 0x000fe20008000f00 */
[----:B------:R-:W-:Y:S02]  /*b0f0*/  IMAD.U32 R7, RZ, RZ, UR7 ;  /* 0x00000007ff077e24 */ /* 0x000fe4000f8e00ff */
[----:B------:R-:W-:-:S02]  /*b100*/  IMAD.U32 R10, RZ, RZ, UR4 ;  /* 0x00000004ff0a7e24 */ /* 0x000fc4000f8e00ff */
[----:B------:R-:W-:Y:S02]  /*b110*/  IMAD.MOV.U32 R8, RZ, RZ, 0x70 ;  /* 0x00000070ff087424 */ /* 0x000fe400078e00ff */
[----:B------:R-:W-:Y:S02]  /*b120*/  IMAD.MOV.U32 R12, RZ, RZ, 0x1 ;  /* 0x00000001ff0c7424 */ /* 0x000fe400078e00ff */
[----:B0-----:R-:W-:-:S07]  /*b130*/  IMAD.MOV.U32 R13, RZ, RZ, RZ ;  /* 0x000000ffff0d7224 */ /* 0x001fce00078e00ff */
[----:B------:R-:W-:-:S07]  /*b140*/  LEPC R20, `(.L_x_3758) ;  /* 0x000000001014794e */ /* 0x000fce0000000000 */
[----:B-1----:R-:W-:Y:S05]  /*b150*/  CALL.ABS.NOINC R14 ;  /* 0x000000000e007343 */ /* 0x002fea0003c00000 */
.L_x_3758:
[----:B------:R-:W-:Y:S02]  /*b160*/  ULDC UR4, c[0x0][0x3f4] ;  /* 0x0000fd0000047ab9 */ /* 0x000fe40000000800 */
[----:B------:R-:W-:-:S13]  /*b170*/  ISETP.LT.AND P0, PT, RZ, UR4, PT ;  /* 0x00000004ff007c0c */ /* 0x000fda000bf01270 */
[----:B------:R-:W-:Y:S05]  /*b180*/  @P0 BRA `(.L_x_3759) ;  /* 0x00000000003c0947 */ /* 0x000fea0003800000 */
[----:B------:R-:W-:-:S04]  /*b190*/  LEA.HI R0, R225, R225, RZ, 0x1 ;  /* 0x000000e1e1007211 */ /* 0x000fc800078f08ff */
        /* <DEDUP_REMOVED lines=8> */
.L_x_3762:
[----:B-1----:R1:W2:Y:S02]  /*b220*/  SYNCS.PHASECHK.TRANS64.TRYWAIT P0, [R2+URZ+0x36800], R3 ;  /* 0x03680003020075a7 */ /* 0x0022a4000800017f */
[----:B--2---:R-:W-:Y:S05]  /*b230*/  @!P0 NANOSLEEP.SYNCS 0x989680 ;  /* 0x009896800000895d */ /* 0x004fea0003900000 */
[----:B------:R-:W2:Y:S02]  /*b240*/  @!P0 SYNCS.PHASECHK.TRANS64 P0, [R2+URZ+0x36800], R3 ;  /* 0x03680003020085a7 */ /* 0x000ea4000800007f */
[----:B--2---:R-:W-:Y:S05]  /*b250*/  @!P0 BRA `(.L_x_3762) ;  /* 0xfffffffc00f08947 */ /* 0x004fea000383ffff */
.L_x_3761:
[----:B------:R-:W-:Y:S05]  /*b260*/  BSYNC B0 ;  /* 0x0000000000007941 */ /* 0x000fea0003800000 */
.L_x_3760:
[----:B------:R-:W-:Y:S05]  /*b270*/  BRA `(.L_x_3763) ;  /* 0x0000005c00b07947 */ /* 0x000fea0003800000 */
.L_x_3759:
[----:B------:R-:W2:Y:S01]  /*b280*/  LDL R0, [R1+0x50] ;  /* 0x0000500001007983 */ /* 0x000ea20000100800 */
[----:B------:R-:W-:Y:S01]  /*b290*/  ULDC.64 UR6, c[0x0][0x408] ;  /* 0x0001020000067ab9 */ /* 0x000fe20000000a00 */
[----:B------:R-:W-:Y:S02]  /*b2a0*/  ULDC.64 UR4, c[0x0][0x3f8] ;  /* 0x0000fe0000047ab9 */ /* 0x000fe40000000a00 */
[----:B------:R-:W-:Y:S01]  /*b2b0*/  IMAD.WIDE.U32 R4, R148, UR4, RZ ;  /* 0x0000000494047c25 */ /* 0x000fe2000f8e00ff */
[----:B--2---:R-:W-:Y:S02]  /*b2c0*/  R2UR UR8, R0 ;  /* 0x00000000000872ca */ /* 0x004fe400000e0000 */
[----:B------:R-:W-:-:S05]  /*b2d0*/  SHF.R.S32.HI R0, RZ, 0x1f, R148 ;  /* 0x0000001fff007819 */ /* 0x000fca0000011494 */
[C---:B------:R-:W-:Y:S02]  /*b2e0*/  IMAD R7, R0.reuse, UR6, RZ ;  /* 0x0000000600077c24 */ /* 0x040fe4000f8e02ff */
[----:B------:R-:W-:Y:S02]  /*b2f0*/  IMAD R3, R0, UR4, RZ ;  /* 0x0000000400037c24 */ /* 0x000fe4000f8e02ff */
[C---:B------:R-:W-:Y:S02]  /*b300*/  IMAD R27, R148.reuse, UR7, R7 ;  /* 0x00000007941b7c24 */ /* 0x040fe4000f8e0207 */
[----:B------:R-:W-:Y:S01]  /*b310*/  ULOP3.LUT UP0, URZ, UR8, 0x3ff, URZ, 0xc0, !UPT ;  /* 0x000003ff083f7892 */ /* 0x000fe2000f80c03f */
[C---:B------:R-:W-:Y:S01]  /*b320*/  IMAD R3, R148.reuse, UR5, R3 ;  /* 0x0000000594037c24 */ /* 0x040fe2000f8e0203 */
[----:B------:R-:W-:Y:S01]  /*b330*/  ULDC.64 UR4, c[0x0][0x3e8] ;  /* 0x0000fa0000047ab9 */ /* 0x000fe20000000a00 */
[----:B------:R-:W-:Y:S01]  /*b340*/  IMAD.WIDE.U32 R6, R148, UR6, RZ ;  /* 0x0000000694067c25 */ /* 0x000fe2000f8e00ff */
[----:B------:R-:W-:Y:S01]  /*b350*/  ULDC.64 UR6, c[0x0][0x400] ;  /* 0x0001000000067ab9 */ /* 0x000fe20000000a00 */
[----:B------:R-:W-:-:S02]  /*b360*/  LEA R24, P0, R4, UR4, 0x1 ;  /* 0x0000000404187c11 */ /* 0x000fc4000f8008ff */
[----:B------:R-:W-:Y:S01]  /*b370*/  PLOP3.LUT P2, PT, PT, PT, UP0, 0x80, 0x0 ;  /* 0x000000000000781c */ /* 0x000fe20003f4f008 */
[----:B------:R-:W-:Y:S01]  /*b380*/  IMAD.IADD R27, R27, 0x1, R7 ;  /* 0x000000011b1b7824 */ /* 0x000fe200078e0207 */
[C---:B------:R-:W-:Y:S02]  /*b390*/  LEA R26, P1, R6.reuse, UR6, 0x1 ;  /* 0x00000006061a7c11 */ /* 0x040fe4000f8208ff */
[----:B------:R-:W-:Y:S02]  /*b3a0*/  IADD3 R25, R3, R5, RZ ;  /* 0x0000000503197210 */ /* 0x000fe40007ffe0ff */
[----:B------:R-:W-:Y:S02]  /*b3b0*/  LEA.HI.X R27, R6, UR7, R27, 0x1, P1 ;  /* 0x00000007061b7c11 */ /* 0x000fe400088f0c1b */
[----:B------:R-:W-:-:S05]  /*b3c0*/  LEA.HI.X R25, R4, UR5, R25, 0x1, P0 ;  /* 0x0000000504197c11 */ /* 0x000fca00080f0c19 */
[----:B------:R-:W-:Y:S05]  /*b3d0*/  @!P2 BRA `(.L_x_3764) ;  /* 0x000000000040a947 */ /* 0x000fea0003800000 */
[----:B------:R-:W-:Y:S01]  /*b3e0*/  MOV R0, 0x0 ;  /* 0x0000000000007802 */ /* 0x000fe20000000f00 */
[----:B------:R-:W-:Y:S01]  /*b3f0*/  ULDC.64 UR4, c[0x4][0x1b8] ;  /* 0x01006e0000047ab9 */ /* 0x000fe20000000a00 */
[----:B------:R-:W-:Y:S01]  /*b400*/  ULDC.64 UR6, c[0x4][0x1c0] ;  /* 0x0100700000067ab9 */ /* 0x000fe20000000a00 */
[----:B------:R-:W-:Y:S01]  /*b410*/  IMAD.U32 R4, RZ, RZ, UR4 ;  /* 0x00000004ff047e24 */ /* 0x000fe2000f8e00ff */
[----:B------:R0:W1:Y:S01]  /*b420*/  LDC.64 R14, c[0x4][R0] ;  /* 0x01000000000e7b82 */ /* 0x0000620000000a00 */
[----:B------:R-:W-:Y:S01]  /*b430*/  IMAD.U32 R5, RZ, RZ, UR5 ;  /* 0x00000005ff057e24 */ /* 0x000fe2000f8e00ff */
[----:B------:R-:W-:Y:S01]  /*b440*/  ULDC.64 UR4, c[0x4][0xe8] ;  /* 0x01003a0000047ab9 */ /* 0x000fe20000000a00 */
[----:B------:R-:W-:Y:S01]  /*b450*/  IMAD.U32 R6, RZ, RZ, UR6 ;  /* 0x00000006ff067e24 */ /* 0x000fe2000f8e00ff */
[----:B------:R-:W-:Y:S01]  /*b460*/  MOV R7, UR7 ;  /* 0x0000000700077c02 */ /* 0x000fe20008000f00 */
[----:B------:R-:W-:Y:S01]  /*b470*/  IMAD.U32 R10, RZ, RZ, UR4 ;  /* 0x00000004ff0a7e24 */ /* 0x000fe2000f8e00ff */
[----:B------:R-:W-:Y:S01]  /*b480*/  MOV R13, RZ ;  /* 0x000000ff000d7202 */ /* 0x000fe20000000f00 */
[----:B------:R-:W-:-:S02]  /*b490*/  IMAD.U32 R11, RZ, RZ, UR5 ;  /* 0x00000005ff0b7e24 */ /* 0x000fc4000f8e00ff */
[----:B------:R-:W-:Y:S02]  /*b4a0*/  IMAD.MOV.U32 R8, RZ, RZ, 0x70 ;  /* 0x00000070ff087424 */ /* 0x000fe400078e00ff */
[----:B0-----:R-:W-:-:S07]  /*b4b0*/  IMAD.MOV.U32 R12, RZ, RZ, 0x1 ;  /* 0x00000001ff0c7424 */ /* 0x001fce00078e00ff */
[----:B------:R-:W-:-:S07]  /*b4c0*/  LEPC R20, `(.L_x_3764) ;  /* 0x000000001014794e */ /* 0x000fce0000000000 */
[----:B-1----:R-:W-:Y:S05]  /*b4d0*/  CALL.ABS.NOINC R14 ;  /* 0x000000000e007343 */ /* 0x002fea0003c00000 */
.L_x_3764:
[----:B------:R-:W-:Y:S01]  /*b4e0*/  ULDC.U8 UR4, c[0x0][0x410] ;  /* 0x0001040000047ab9 */ /* 0x000fe20000000000 */
[----:B------:R-:W-:Y:S01]  /*b4f0*/  BSSY B0, `(.L_x_3765) ;  /* 0x00005bc000007945 */ /* 0x000fe20003800000 */
[----:B------:R-:W-:Y:S01]  /*b500*/  ISETP.NE.AND P0, PT, RZ, UR4, PT ;  /* 0x00000004ff007c0c */ /* 0x000fe2000bf05270 */
[----:B------:R-:W-:-:S12]  /*b510*/  IMAD R4, R149, 0x80, R17 ;  /* 0x0000008095047824 */ /* 0x000fd800078e0211 */
[----:B------:R-:W-:Y:S05]  /*b520*/  @!P0 BRA `(.L_x_3766) ;  /* 0x0000002800f08947 */ /* 0x000fea0003800000 */
[----:B------:R-:W-:-:S03]  /*b530*/  UMOV UR4, 0xffffffff ;  /* 0xffffffff00047882 */ /* 0x000fc60000000000 */
[----:B------:R-:W-:Y:S05]  /*b540*/  BRA.DIV UR4, `(.L_x_3767) ;  /* 0x000001e2044c7947 */ /* 0x000fea000b800000 */
[----:B------:R0:W1:Y:S04]  /*b550*/  SHFL.IDX PT, R3, R25, RZ, 0x1c1f ;  /* 0x001c1fff19037589 */ /* 0x00006800000e0000 */
[----:B------:R0:W2:Y:S04]  /*b560*/  SHFL.IDX PT, R0, R24, RZ, 0x1c1f ;  /* 0x001c1fff18007589 */ /* 0x0000a800000e0000 */
[----:B------:R0:W3:Y:S04]  /*b570*/  SHFL.IDX PT, R5, R27, RZ, 0x1c1f ;  /* 0x001c1fff1b057589 */ /* 0x0000e800000e0000 */
[----:B------:R0:W4:Y:S02]  /*b580*/  SHFL.IDX PT, R14, R26, RZ, 0x1c1f ;  /* 0x001c1fff1a0e7589 */ /* 0x00012400000e0000 */
.L_x_4034:
[----:B------:R-:W-:Y:S01]  /*b590*/  ULDC UR4, c[0x0][0x448] ;  /* 0x0001120000047ab9 */ /* 0x000fe20000000800 */
[----:B------:R-:W-:Y:S01]  /*b5a0*/  LEA.HI R37, R37, R38, RZ, 0x2 ;  /* 0x0000002625257211 */ /* 0x000fe200078f10ff */
[----:B------:R-:W-:Y:S01]  /*b5b0*/  IMAD R15, R155, UR4, RZ ;  /* 0x000000049b0f7c24 */ /* 0x000fe2000f8e02ff */
[----:B------:R-:W-:Y:S01]  /*b5c0*/  BSSY B1, `(.L_x_3768) ;  /* 0x000005c000017945 */ /* 0x000fe20003800000 */
[----:B------:R-:W-:Y:S02]  /*b5d0*/  CS2R R38, SRZ ;  /* 0x0000000000267805 */ /* 0x000fe4000001ff00 */
[----:B------:R-:W-:Y:S02]  /*b5e0*/  CS2R R12, SRZ ;  /* 0x00000000000c7805 */ /* 0x000fe4000001ff00 */
[----:B------:R-:W-:Y:S02]  /*b5f0*/  CS2R R10, SRZ ;  /* 0x00000000000a7805 */ /* 0x000fe4000001ff00 */
[----:B------:R-:W-:Y:S01]  /*b600*/  ISETP.GE.AND P0, PT, R4, R15, PT ;  /* 0x0000000f0400720c */ /* 0x000fe20003f06270 */
[----:B------:R-:W-:Y:S01]  /*b610*/  IMAD R15, R149, -0x80, R15 ;  /* 0xffffff80950f7824 */ /* 0x000fe200078e020f */
[----:B------:R-:W-:-:S02]  /*b620*/  SHF.R.S32.HI R4, RZ, 0x1f, R37 ;  /* 0x0000001fff047819 */ /* 0x000fc40000011425 */
[----:B------:R-:W-:Y:S02]  /*b630*/  CS2R R40, SRZ ;  /* 0x0000000000287805 */ /* 0x000fe4000001ff00 */
[----:B------:R-:W-:Y:S02]  /*b640*/  CS2R R46, SRZ ;  /* 0x00000000002e7805 */ /* 0x000fe4000001ff00 */
[----:B------:R-:W-:Y:S02]  /*b650*/  CS2R R44, SRZ ;  /* 0x00000000002c7805 */ /* 0x000fe4000001ff00 */
[----:B------:R-:W-:Y:S02]  /*b660*/  LEA.HI R4, R4, R17, RZ, 0x3 ;  /* 0x0000001104047211 */ /* 0x000fe400078f18ff */
[----:B------:R-:W-:Y:S02]  /*b670*/  CS2R R8, SRZ ;  /* 0x0000000000087805 */ /* 0x000fe4000001ff00 */
[----:B------:R-:W-:-:S02]  /*b680*/  CS2R R6, SRZ ;  /* 0x0000000000067805 */ /* 0x000fc4000001ff00 */
[----:B0-----:R-:W-:Y:S02]  /*b690*/  CS2R R26, SRZ ;  /* 0x00000000001a7805 */ /* 0x001fe4000001ff00 */
[----:B------:R-:W-:Y:S02]  /*b6a0*/  LOP3.LUT R4, R4, 0xfffffff8, RZ, 0xc0, !PT ;  /* 0xfffffff804047812 */ /* 0x000fe400078ec0ff */
[----:B------:R-:W-:Y:S02]  /*b6b0*/  CS2R R48, SRZ ;  /* 0x0000000000307805 */ /* 0x000fe4000001ff00 */
[----:B------:R-:W-:Y:S02]  /*b6c0*/  CS2R R50, SRZ ;  /* 0x0000000000327805 */ /* 0x000fe4000001ff00 */
[----:B------:R-:W-:Y:S01]  /*b6d0*/  CS2R R52, SRZ ;  /* 0x0000000000347805 */ /* 0x000fe2000001ff00 */
[----:B------:R-:W-:Y:S01]  /*b6e0*/  IMAD.IADD R37, R17, 0x1, -R4 ;  /* 0x0000000111257824 */ /* 0x000fe200078e0a04 */
[----:B------:R-:W-:Y:S06]  /*b6f0*/  @P0 BRA `(.L_x_3769) ;  /* 0x0000000400200947 */ /* 0x000fec0003800000 */
[----:B------:R-:W-:Y:S01]  /*b700*/  ULDC UR4, c[0x0][0x3f4] ;  /* 0x0000fd0000047ab9 */ /* 0x000fe20000000800 */
[C---:B------:R-:W-:Y:S01]  /*b710*/  IMAD.SHL.U32 R45, R209.reuse, 0x2, RZ ;  /* 0x00000002d12d7824 */ /* 0x040fe200078e00ff */
[----:B------:R-:W-:Y:S01]  /*b720*/  ISETP.GE.AND P3, PT, R209, UR4, PT ;  /* 0x00000004d1007c0c */ /* 0x000fe2000bf66270 */
[C---:B------:R-:W-:Y:S01]  /*b730*/  IMAD.SHL.U32 R35, R206.reuse, 0x2, RZ ;  /* 0x00000002ce237824 */ /* 0x040fe200078e00ff */
[----:B------:R-:W-:Y:S01]  /*b740*/  ISETP.GE.AND P2, PT, R206, UR4, PT ;  /* 0x00000004ce007c0c */ /* 0x000fe2000bf46270 */
[----:B------:R-:W-:Y:S01]  /*b750*/  IMAD.SHL.U32 R21, R205, 0x2, RZ ;  /* 0x00000002cd157824 */ /* 0x000fe200078e00ff */
[----:B------:R-:W-:Y:S02]  /*b760*/  ISETP.GE.AND P1, PT, R208, UR4, PT ;  /* 0x00000004d0007c0c */ /* 0x000fe4000bf26270 */
[----:B------:R-:W-:Y:S02]  /*b770*/  SHF.R.S32.HI R4, RZ, 0x1f, R209 ;  /* 0x0000001fff047819 */ /* 0x000fe400000114d1 */
[----:B------:R-:W-:-:S02]  /*b780*/  SHF.R.S32.HI R7, RZ, 0x1f, R206 ;  /* 0x0000001fff077819 */ /* 0x000fc400000114ce */
[----:B------:R-:W-:Y:S02]  /*b790*/  SHF.L.U64.HI R4, R209, 0x1, R4 ;  /* 0x00000001d1047819 */ /* 0x000fe40000010204 */
[----:B------:R-:W-:Y:S02]  /*b7a0*/  ISETP.GE.AND P0, PT, R205, UR4, PT ;  /* 0x00000004cd007c0c */ /* 0x000fe4000bf06270 */
[----:B--2---:R-:W-:Y:S02]  /*b7b0*/  @!P3 IADD3 R46, P4, R0, R45, RZ ;  /* 0x0000002d002eb210 */ /* 0x004fe40007f9e0ff */
[----:B------:R-:W-:Y:S01]  /*b7c0*/  SHF.L.U64.HI R6, R206, 0x1, R7 ;  /* 0x00000001ce067819 */ /* 0x000fe20000010207 */
[----:B------:R-:W-:Y:S01]  /*b7d0*/  IMAD.SHL.U32 R7, R210, 0x2, RZ ;  /* 0x00000002d2077824 */ /* 0x000fe200078e00ff */
[----:B------:R-:W-:Y:S01]  /*b7e0*/  @!P2 IADD3 R42, P6, R0, R35, RZ ;  /* 0x00000023002aa210 */ /* 0x000fe20007fde0ff */
[----:B-1----:R-:W-:Y:S01]  /*b7f0*/  @!P3 IMAD.X R47, R3, 0x1, R4, P4 ;  /* 0x00000001032fb824 */ /* 0x002fe200020e0604 */
[----:B------:R-:W-:-:S02]  /*b800*/  SHF.R.S32.HI R9, RZ, 0x1f, R208 ;  /* 0x0000001fff097819 */ /* 0x000fc400000114d0 */
[----:B------:R-:W-:Y:S01]  /*b810*/  SHF.L.U32 R31, R208, 0x1, RZ ;  /* 0x00000001d01f7819 */ /* 0x000fe200000006ff */
[----:B------:R-:W-:Y:S01]  /*b820*/  @!P2 IMAD.X R43, R3, 0x1, R6, P6 ;  /* 0x00000001032ba824 */ /* 0x000fe200030e0606 */
[C---:B----4-:R-:W-:Y:S02]  /*b830*/  @!P3 IADD3 R44, P5, R14.reuse, R45, RZ ;  /* 0x0000002d0e2cb210 */ /* 0x050fe40007fbe0ff */
[----:B------:R-:W-:Y:S02]  /*b840*/  @!P2 IADD3 R34, P4, R14, R35, RZ ;  /* 0x000000230e22a210 */ /* 0x000fe40007f9e0ff */
[----:B------:R-:W-:Y:S01]  /*b850*/  SHF.L.U64.HI R8, R208, 0x1, R9 ;  /* 0x00000001d0087819 */ /* 0x000fe20000010209 */
[----:B---3--:R-:W-:Y:S01]  /*b860*/  @!P3 IMAD.X R45, R5, 0x1, R4, P5 ;  /* 0x00000001052db824 */ /* 0x008fe200028e0604 */
[----:B------:R-:W-:Y:S02]  /*b870*/  @!P1 IADD3 R30, P6, R14, R31, RZ ;  /* 0x0000001f0e1e9210 */ /* 0x000fe40007fde0ff */
[----:B------:R-:W-:-:S02]  /*b880*/  SHF.R.S32.HI R10, RZ, 0x1f, R205 ;  /* 0x0000001fff0a7819 */ /* 0x000fc400000114cd */
[C---:B------:R-:W-:Y:S02]  /*b890*/  @!P2 IADD3.X R35, R5.reuse, R6, RZ, P4, !PT ;  /* 0x000000060523a210 */ /* 0x040fe400027fe4ff */
[----:B------:R-:W-:Y:S01]  /*b8a0*/  @!P1 IADD3 R32, P5, R0, R31, RZ ;  /* 0x0000001f00209210 */ /* 0x000fe20007fbe0ff */
[----:B------:R-:W-:Y:S01]  /*b8b0*/  @!P1 IMAD.X R31, R5, 0x1, R8, P6 ;  /* 0x00000001051f9824 */ /* 0x000fe200030e0608 */
[----:B------:R-:W-:Y:S02]  /*b8c0*/  ISETP.GE.AND P4, PT, R210, UR4, PT ;  /* 0x00000004d2007c0c */ /* 0x000fe4000bf86270 */
[----:B------:R-:W-:Y:S01]  /*b8d0*/  SHF.L.U64.HI R10, R205, 0x1, R10 ;  /* 0x00000001cd0a7819 */ /* 0x000fe2000001020a */
[----:B------:R-:W-:Y:S01]  /*b8e0*/  @!P1 IMAD.X R33, R3, 0x1, R8, P5 ;  /* 0x0000000103219824 */ /* 0x000fe200028e0608 */
[----:B------:R-:W-:Y:S02]  /*b8f0*/  @!P0 IADD3 R28, P6, R0, R21, RZ ;  /* 0x00000015001c8210 */ /* 0x000fe40007fde0ff */
[----:B------:R-:W-:-:S02]  /*b900*/  ISETP.GE.AND P5, PT, R22, UR4, PT ;  /* 0x0000000416007c0c */ /* 0x000fc4000bfa6270 */
[----:B------:R-:W-:Y:S01]  /*b910*/  SHF.R.S32.HI R9, RZ, 0x1f, R210 ;  /* 0x0000001fff097819 */ /* 0x000fe200000114d2 */
[----:B------:R-:W-:Y:S01]  /*b920*/  @!P0 IMAD.X R29, R3, 0x1, R10, P6 ;  /* 0x00000001031d8824 */ /* 0x000fe200030e060a */
[----:B------:R-:W-:Y:S02]  /*b930*/  @!P0 IADD3 R20, P6, R14, R21, RZ ;  /* 0x000000150e148210 */ /* 0x000fe40007fde0ff */
[----:B------:R-:W-:Y:S02]  /*b940*/  SHF.L.U64.HI R12, R210, 0x1, R9 ;  /* 0x00000001d20c7819 */ /* 0x000fe40000010209 */
[----:B------:R-:W-:Y:S02]  /*b950*/  CS2R R8, SRZ ;  /* 0x0000000000087805 */ /* 0x000fe4000001ff00 */
[----:B------:R-:W-:Y:S02]  /*b960*/  @!P0 IADD3.X R21, R5, R10, RZ, P6, !PT ;  /* 0x0000000a05158210 */ /* 0x000fe400037fe4ff */
[----:B------:R-:W-:-:S02]  /*b970*/  CS2R R10, SRZ ;  /* 0x00000000000a7805 */ /* 0x000fc4000001ff00 */
[----:B------:R-:W-:Y:S01]  /*b980*/  @!P4 IADD3 R24, P6, R0, R7, RZ ;  /* 0x000000070018c210 */ /* 0x000fe20007fde0ff */
[----:B------:R-:W-:-:S04]  /*b990*/  @!P5 IMAD.MOV.U32 R6, RZ, RZ, R14 ;  /* 0x000000ffff06d224 */ /* 0x000fc800078e000e */
[----:B------:R-:W-:Y:S01]  /*b9a0*/  @!P4 IMAD.X R25, R3, 0x1, R12, P6 ;  /* 0x000000010319c824 */ /* 0x000fe200030e060c */
[----:B------:R-:W-:Y:S01]  /*b9b0*/  @!P4 IADD3 R4, P6, R14, R7, RZ ;  /* 0x000000070e04c210 */ /* 0x000fe20007fde0ff */
[----:B------:R-:W-:Y:S01]  /*b9c0*/  @!P5 IMAD.MOV.U32 R50, RZ, RZ, R0 ;  /* 0x000000ffff32d224 */ /* 0x000fe200078e0000 */
[----:B------:R-:W-:Y:S01]  /*b9d0*/  @!P5 MOV R7, R5 ;  /* 0x000000050007d202 */ /* 0x000fe20000000f00 */
[----:B------:R-:W-:Y:S02]  /*b9e0*/  @!P5 IMAD.MOV.U32 R51, RZ, RZ, R3 ;  /* 0x000000ffff33d224 */ /* 0x000fe400078e0003 */
[----:B------:R-:W-:Y:S01]  /*b9f0*/  @!P4 IMAD.X R5, R5, 0x1, R12, P6 ;  /* 0x000000010505c824 */ /* 0x000fe200030e060c */
[----:B------:R-:W-:Y:S01]  /*ba00*/  CS2R R12, SRZ ;  /* 0x00000000000c7805 */ /* 0x000fe2000001ff00 */
[----:B------:R-:W-:Y:S01]  /*ba10*/  @!P5 IMAD.WIDE R52, R22, 0x2, R6 ;  /* 0x000000021634d825 */ /* 0x000fe200078e0206 */
[----:B------:R-:W-:-:S03]  /*ba20*/  CS2R R6, SRZ ;  /* 0x0000000000067805 */ /* 0x000fc6000001ff00 */
[----:B------:R-:W-:Y:S01]  /*ba30*/  @!P5 IMAD.WIDE R50, R22, 0x2, R50 ;  /* 0x000000021632d825 */ /* 0x000fe200078e0232 */
[----:B------:R0:W5:Y:S01]  /*ba40*/  @!P5 LD.E.64 R10, desc[UR60][R52.64] ;  /* 0x0000003c340ad980 */ /* 0x000162000c101b00 */
[----:B------:R-:W-:Y:S02]  /*ba50*/  CS2R R26, SRZ ;  /* 0x00000000001a7805 */ /* 0x000fe4000001ff00 */
[----:B------:R-:W-:Y:S02]  /*ba60*/  CS2R R38, SRZ ;  /* 0x0000000000267805 */ /* 0x000fe4000001ff00 */
[----:B------:R-:W-:Y:S01]  /*ba70*/  CS2R R48, SRZ ;  /* 0x0000000000307805 */ /* 0x000fe2000001ff00 */
[----:B------:R1:W5:Y:S01]  /*ba80*/  @!P5 LD.E.64 R8, desc[UR60][R50.64] ;  /* 0x0000003c3208d980 */ /* 0x000362000c101b00 */
[----:B------:R-:W-:-:S03]  /*ba90*/  CS2R R40, SRZ ;  /* 0x0000000000287805 */ /* 0x000fc6000001ff00 */
[----:B------:R2:W5:Y:S01]  /*baa0*/  @!P3 LD.E.64 R6, desc[UR60][R46.64] ;  /* 0x0000003c2e06b980 */ /* 0x000562000c101b00 */
[----:B0-----:R-:W-:-:S03]  /*bab0*/  CS2R R52, SRZ ;  /* 0x0000000000347805 */ /* 0x001fc6000001ff00 */
[----:B------:R0:W5:Y:S01]  /*bac0*/  @!P3 LD.E.64 R12, desc[UR60][R44.64] ;  /* 0x0000003c2c0cb980 */ /* 0x000162000c101b00 */
[----:B-1----:R-:W-:-:S03]  /*bad0*/  CS2R R50, SRZ ;  /* 0x0000000000327805 */ /* 0x002fc6000001ff00 */
[----:B------:R1:W5:Y:S01]  /*bae0*/  @!P2 LD.E.64 R26, desc[UR60][R42.64] ;  /* 0x0000003c2a1aa980 */ /* 0x000362000c101b00 */
[----:B--2---:R-:W-:-:S03]  /*baf0*/  CS2R R46, SRZ ;  /* 0x00000000002e7805 */ /* 0x004fc6000001ff00 */
[----:B------:R1:W5:Y:S01]  /*bb00*/  @!P2 LD.E.64 R38, desc[UR60][R34.64] ;  /* 0x0000003c2226a980 */ /* 0x000362000c101b00 */
[----:B0-----:R-:W-:-:S03]  /*bb10*/  CS2R R44, SRZ ;  /* 0x00000000002c7805 */ /* 0x001fc6000001ff00 */
[----:B------:R1:W5:Y:S04]  /*bb20*/  @!P1 LD.E.64 R48, desc[UR60][R32.64] ;  /* 0x0000003c20309980 */ /* 0x000368000c101b00 */
[----:B------:R1:W5:Y:S04]  /*bb30*/  @!P1 LD.E.64 R40, desc[UR60][R30.64] ;  /* 0x0000003c1e289980 */ /* 0x000368000c101b00 */
[----:B------:R1:W5:Y:S04]  /*bb40*/  @!P0 LD.E.64 R50, desc[UR60][R28.64] ;  /* 0x0000003c1c328980 */ /* 0x000368000c101b00 */
[----:B------:R1:W5:Y:S04]  /*bb50*/  @!P0 LD.E.64 R46, desc[UR60][R20.64] ;  /* 0x0000003c142e8980 */ /* 0x000368000c101b00 */
[----:B------:R1:W5:Y:S04]  /*bb60*/  @!P4 LD.E.64 R52, desc[UR60][R24.64] ;  /* 0x0000003c1834c980 */ /* 0x000368000c101b00 */
[----:B------:R1:W5:Y:S02]  /*bb70*/  @!P4 LD.E.64 R44, desc[UR60][R4.64] ;  /* 0x0000003c042cc980 */ /* 0x000364000c101b00 */
.L_x_3769:
[----:B------:R-:W-:Y:S05]  /*bb80*/  BSYNC B1 ;  /* 0x0000000000017941 */ /* 0x000fea0003800000 */
.L_x_3768:
[----:B-1---5:R-:W-:Y:S01]  /*bb90*/  IMAD.MOV.U32 R35, RZ, RZ, R8 ;  /* 0x000000ffff237224 */ /* 0x022fe200078e0008 */
[----:B------:R-:W-:Y:S01]  /*bba0*/  LOP3.LUT R3, R211, 0x18, R18, 0xf8, !PT ;  /* 0x00000018d3037812 */ /* 0x000fe200078ef812 */
[----:B------:R-:W-:Y:S01]  /*bbb0*/  IMAD.MOV.U32 R4, RZ, RZ, R9 ;  /* 0x000000ffff047224 */ /* 0x000fe200078e0009 */
[----:B------:R-:W-:Y:S01]  /*bbc0*/  LOP3.LUT P0, RZ, R37, 0x4, RZ, 0xc0, !PT ;  /* 0x0000000425ff7812 */ /* 0x000fe2000780c0ff */
[----:B------:R-:W-:Y:S01]  /*bbd0*/  IMAD.MOV.U32 R31, RZ, RZ, R6 ;  /* 0x000000ffff1f7224 */ /* 0x000fe200078e0006 */
[----:B--2---:R-:W-:Y:S01]  /*bbe0*/  LOP3.LUT R0, R3, R212, RZ, 0x3c, !PT ;  /* 0x000000d403007212 */ /* 0x004fe200078e3cff */
[----:B----4-:R-:W-:Y:S01]  /*bbf0*/  IMAD.MOV.U32 R14, RZ, RZ, R27 ;  /* 0x000000ffff0e7224 */ /* 0x010fe200078e001b */
[----:B------:R-:W-:Y:S01]  /*bc00*/  PRMT R35, R35, 0x5410, R4 ;  /* 0x0000541023237816 */ /* 0x000fe20000000004 */
[----:B------:R-:W-:Y:S01]  /*bc10*/  IMAD.MOV.U32 R33, RZ, RZ, R12 ;  /* 0x000000ffff217224 */ /* 0x000fe200078e000c */
[----:B------:R-:W-:Y:S01]  /*bc20*/  LEA.HI R4, R225, R225, RZ, 0x1 ;  /* 0x000000e1e1047211 */ /* 0x000fe200078f08ff */
[----:B------:R-:W-:Y:S01]  /*bc30*/  IMAD.MOV.U32 R21, RZ, RZ, R48 ;  /* 0x000000ffff157224 */ /* 0x000fe200078e0030 */
[----:B------:R-:W-:Y:S01]  /*bc40*/  IADD3 R3, R213, R0, RZ ;  /* 0x00000000d5037210 */ /* 0x000fe20007ffe0ff */
[----:B------:R-:W-:Y:S01]  /*bc50*/  IMAD.MOV.U32 R24, RZ, RZ, R49 ;  /* 0x000000ffff187224 */ /* 0x000fe200078e0031 */
[----:B------:R-:W-:Y:S01]  /*bc60*/  LOP3.LUT R4, R4, 0xfffffffe, RZ, 0xc0, !PT ;  /* 0xfffffffe04047812 */ /* 0x000fe200078ec0ff */
[----:B------:R-:W-:Y:S01]  /*bc70*/  IMAD.MOV.U32 R30, RZ, RZ, R51 ;  /* 0x000000ffff1e7224 */ /* 0x000fe200078e0033 */
[----:B---3--:R-:W-:Y:S01]  /*bc80*/  MOV R5, R7 ;  /* 0x0000000700057202 */ /* 0x008fe20000000f00 */
[----:B------:R-:W-:Y:S01]  /*bc90*/  IMAD R3, R3, 0x2, R2 ;  /* 0x0000000203037824 */ /* 0x000fe200078e0202 */
[----:B------:R-:W-:Y:S01]  /*bca0*/  SHF.R.U64 R37, R8, 0x10, R9 ;  /* 0x0000001008257819 */ /* 0x000fe20000001209 */
[----:B------:R-:W-:Y:S01]  /*bcb0*/  IMAD.IADD R4, R225, 0x1, -R4 ;  /* 0x00000001e1047824 */ /* 0x000fe200078e0a04 */
[----:B------:R-:W-:Y:S01]  /*bcc0*/  SHF.R.U64 R57, R10, 0x10, R11 ;  /* 0x000000100a397819 */ /* 0x000fe2000000120b */
[----:B------:R-:W-:Y:S01]  /*bcd0*/  IMAD.MOV.U32 R8, RZ, RZ, R10 ;  /* 0x000000ffff087224 */ /* 0x000fe200078e000a */
[----:B------:R-:W-:Y:S01]  /*bce0*/  PRMT R31, R31, 0x5410, R5 ;  /* 0x000054101f1f7816 */ /* 0x000fe20000000005 */
[C---:B------:R-:W-:Y:S01]  /*bcf0*/  VIADD R10, R3.reuse, 0x15400 ;  /* 0x00015400030a7836 */ /* 0x040fe20000000000 */
[----:B------:R-:W-:Y:S01]  /*bd00*/  SHF.L.U32 R5, R4, 0x1f, RZ ;  /* 0x0000001f04057819 */ /* 0x000fe200000006ff */
[----:B------:R-:W-:Y:S01]  /*bd10*/  VIADD R0, R3, 0x15440 ;  /* 0x0001544003007836 */ /* 0x000fe20000000000 */
[----:B------:R-:W-:Y:S01]  /*bd20*/  MOV R20, R11 ;  /* 0x0000000b00147202 */ /* 0x000fe20000000f00 */
[----:B------:R-:W-:Y:S01]  /*bd30*/  @P0 VIADD R0, R10, 0xffffffc0 ;  /* 0xffffffc00a000836 */ /* 0x000fe20000000000 */
[----:B------:R-:W0:Y:S01]  /*bd40*/  SYNCS.PHASECHK.TRANS64.TRYWAIT P0, [R2+URZ+0x36800], R5 ;  /* 0x03680005020075a7 */ /* 0x000e22000800017f */
[----:B------:R-:W-:Y:S01]  /*bd50*/  SHF.R.U32.HI R28, RZ, 0x10, R9 ;  /* 0x00000010ff1c7819 */ /* 0x000fe20000011609 */
[----:B------:R-:W-:Y:S01]  /*bd60*/  IMAD.MOV.U32 R9, RZ, RZ, R26 ;  /* 0x000000ffff097224 */ /* 0x000fe200078e001a */
[----:B------:R-:W-:Y:S01]  /*bd70*/  SHF.R.U64 R55, R26, 0x10, R27 ;  /* 0x000000101a377819 */ /* 0x000fe2000000121b */
[----:B------:R-:W-:Y:S01]  /*bd80*/  IMAD.MOV.U32 R34, RZ, RZ, R52 ;  /* 0x000000ffff227224 */ /* 0x000fe200078e0034 */
[----:B------:R-:W-:Y:S01]  /*bd90*/  SHF.R.U32.HI R58, RZ, 0x10, R11 ;  /* 0x00000010ff3a7819 */ /* 0x000fe2000001160b */
[----:B------:R-:W-:Y:S01]  /*bda0*/  IMAD.MOV.U32 R43, RZ, RZ, R53 ;  /* 0x000000ffff2b7224 */ /* 0x000fe200078e0035 */
[----:B------:R-:W-:Y:S01]  /*bdb0*/  SHF.R.U64 R59, R12, 0x10, R13 ;  /* 0x000000100c3b7819 */ /* 0x000fe2000000120d */
[----:B------:R-:W-:Y:S01]  /*bdc0*/  IMAD.MOV.U32 R29, RZ, RZ, R38 ;  /* 0x000000ffff1d7224 */ /* 0x000fe200078e0026 */
[--C-:B------:R-:W-:Y:S01]  /*bdd0*/  SHF.R.U64 R32, R6, 0x10, R7.reuse ;  /* 0x0000001006207819 */ /* 0x100fe20000001207 */
[----:B------:R-:W-:Y:S01]  /*bde0*/  IMAD.MOV.U32 R25, RZ, RZ, R40 ;  /* 0x000000ffff197224 */ /* 0x000fe200078e0028 */
[----:B------:R-:W-:Y:S01]  /*bdf0*/  SHF.R.U32.HI R54, RZ, 0x10, R7 ;  /* 0x00000010ff367819 */ /* 0x000fe20000011607 */
[----:B------:R-:W-:Y:S01]  /*be00*/  IMAD.MOV.U32 R11, RZ, RZ, R41 ;  /* 0x000000ffff0b7224 */ /* 0x000fe200078e0029 */
[----:B------:R-:W-:Y:S01]  /*be10*/  MOV R26, R50 ;  /* 0x00000032001a7202 */ /* 0x000fe20000000f00 */
[----:B------:R-:W-:Y:S01]  /*be20*/  IMAD.MOV.U32 R12, RZ, RZ, R46 ;  /* 0x000000ffff0c7224 */ /* 0x000fe200078e002e */
[----:B------:R-:W-:Y:S01]  /*be30*/  SHF.R.U64 R61, R38, 0x10, R39 ;  /* 0x00000010263d7819 */ /* 0x000fe20000001227 */
[----:B------:R-:W-:Y:S01]  /*be40*/  IMAD.MOV.U32 R7, RZ, RZ, R13 ;  /* 0x000000ffff077224 */ /* 0x000fe200078e000d */
[----:B------:R-:W-:Y:S01]  /*be50*/  SHF.R.U64 R63, R40, 0x10, R41 ;  /* 0x00000010283f7819 */ /* 0x000fe20000001229 */
[----:B------:R-:W-:Y:S01]  /*be60*/  IMAD.MOV.U32 R6, RZ, RZ, R39 ;  /* 0x000000ffff067224 */ /* 0x000fe200078e0027 */
[----:B------:R-:W-:Y:S01]  /*be70*/  SHF.R.U32.HI R64, RZ, 0x10, R41 ;  /* 0x00000010ff407819 */ /* 0x000fe20000011629 */
[----:B------:R-:W-:Y:S01]  /*be80*/  IMAD.MOV.U32 R41, RZ, RZ, R44 ;  /* 0x000000ffff297224 */ /* 0x000fe200078e002c */
[----:B------:R-:W-:Y:S01]  /*be90*/  SHF.R.U64 R48, R48, 0x10, R49 ;  /* 0x0000001030307819 */ /* 0x000fe20000001231 */
[----:B------:R-:W-:Y:S01]  /*bea0*/  BSSY B1, `(.L_x_3770) ;  /* 0x0000027000017945 */ /* 0x000fe20003800000 */
[----:B------:R-:W-:-:S02]  /*beb0*/  SHF.R.U64 R50, R50, 0x10, R51 ;  /* 0x0000001032327819 */ /* 0x000fc40000001233 */
[----:B------:R-:W-:Y:S02]  /*bec0*/  SHF.R.U64 R52, R52, 0x10, R53 ;  /* 0x0000001034347819 */ /* 0x000fe40000001235 */
[----:B------:R-:W-:Y:S02]  /*bed0*/  MOV R40, R47 ;  /* 0x0000002f00287202 */ /* 0x000fe40000000f00 */
[----:B------:R-:W-:Y:S02]  /*bee0*/  SHF.R.U64 R46, R46, 0x10, R47 ;  /* 0x000000102e2e7819 */ /* 0x000fe4000000122f */
[----:B------:R-:W-:Y:S02]  /*bef0*/  PRMT R38, R8, 0x5410, R20 ;  /* 0x0000541008267816 */ /* 0x000fe40000000014 */
[----:B------:R-:W-:Y:S02]  /*bf00*/  SHF.R.U32.HI R56, RZ, 0x10, R27 ;  /* 0x00000010ff387819 */ /* 0x000fe4000001161b */
[----:B------:R-:W-:-:S02]  /*bf10*/  SHF.R.U32.HI R49, RZ, 0x10, R49 ;  /* 0x00000010ff317819 */ /* 0x000fc40000011631 */
[----:B------:R-:W-:Y:S02]  /*bf20*/  SHF.R.U32.HI R51, RZ, 0x10, R51 ;  /* 0x00000010ff337819 */ /* 0x000fe40000011633 */
[----:B------:R-:W-:Y:S02]  /*bf30*/  SHF.R.U32.HI R53, RZ, 0x10, R53 ;  /* 0x00000010ff357819 */ /* 0x000fe40000011635 */
[----:B------:R-:W-:Y:S02]  /*bf40*/  SHF.R.U32.HI R60, RZ, 0x10, R13 ;  /* 0x00000010ff3c7819 */ /* 0x000fe4000001160d */
[----:B------:R-:W-:Y:S02]  /*bf50*/  SHF.R.U32.HI R62, RZ, 0x10, R39 ;  /* 0x00000010ff3e7819 */ /* 0x000fe40000011627 */
[----:B------:R-:W-:Y:S02]  /*bf60*/  SHF.R.U32.HI R47, RZ, 0x10, R47 ;  /* 0x00000010ff2f7819 */ /* 0x000fe4000001162f */
[----:B------:R-:W-:-:S02]  /*bf70*/  MOV R42, R45 ;  /* 0x0000002d002a7202 */ /* 0x000fc40000000f00 */
[----:B------:R-:W-:Y:S02]  /*bf80*/  VIMNMX R8, R15, 0x80, PT ;  /* 0x000000800f087848 */ /* 0x000fe40003fe0100 */
[----:B------:R-:W-:Y:S02]  /*bf90*/  PRMT R27, R9, 0x5410, R14 ;  /* 0x00005410091b7816 */ /* 0x000fe4000000000e */
[----:B------:R-:W-:Y:S02]  /*bfa0*/  SHF.R.U64 R44, R44, 0x10, R45 ;  /* 0x000000102c2c7819 */ /* 0x000fe4000000122d */
[----:B------:R-:W-:Y:S02]  /*bfb0*/  PRMT R37, R37, 0x5410, R28 ;  /* 0x0000541025257816 */ /* 0x000fe4000000001c */
[----:B------:R-:W-:Y:S02]  /*bfc0*/  PRMT R21, R21, 0x5410, R24 ;  /* 0x0000541015157816 */ /* 0x000fe40000000018 */
[----:B------:R-:W-:-:S02]  /*bfd0*/  PRMT R13, R26, 0x5410, R30 ;  /* 0x000054101a0d7816 */ /* 0x000fc4000000001e */
[----:B------:R-:W-:Y:S02]  /*bfe0*/  PRMT R9, R34, 0x5410, R43 ;  /* 0x0000541022097816 */ /* 0x000fe4000000002b */
[----:B------:R-:W-:Y:S02]  /*bff0*/  PRMT R25, R25, 0x5410, R11 ;  /* 0x0000541019197816 */ /* 0x000fe4000000000b */
[----:B------:R-:W-:Y:S02]  /*c000*/  SHF.R.U32.HI R45, RZ, 0x10, R45 ;  /* 0x00000010ff2d7819 */ /* 0x000fe4000001162d */
        /* <DEDUP_REMOVED lines=11> */
[----:B------:R-:W-:Y:S02]  /*c0c0*/  ISETP.GE.AND P1, PT, R17, R8, PT ;  /* 0x000000081100720c */ /* 0x000fe40003f26270 */
[----:B------:R-:W-:Y:S02]  /*c0d0*/  PRMT R15, R12, 0x5410, R40 ;  /* 0x000054100c0f7816 */ /* 0x000fe40000000028 */
[----:B------:R-:W-:Y:S02]  /*c0e0*/  PRMT R20, R46, 0x5410, R47 ;  /* 0x000054102e147816 */ /* 0x000fe4000000002f */
[----:B------:R-:W-:Y:S01]  /*c0f0*/  PRMT R11, R41, 0x5410, R42 ;  /* 0x00005410290b7816 */ /* 0x000fe2000000002a */
[----:B0-----:R-:W-:Y:S06]  /*c100*/  @!P0 BRA `(.L_x_3771) ;  /* 0x000001d400cc8947 */ /* 0x001fec0003800000 */
.L_x_4035:
[----:B------:R-:W-:Y:S05]  /*c110*/  BSYNC B1 ;  /* 0x0000000000017941 */ /* 0x000fea0003800000 */
.L_x_3770:
        /* <DEDUP_REMOVED lines=8> */
[-C--:B------:R-:W-:Y:S02]  /*c1a0*/  ISETP.GE.AND P3, PT, R208, R5.reuse, PT ;  /* 0x00000005d000720c */ /* 0x080fe40003f66270 */
[----:B------:R-:W-:-:S02]  /*c1b0*/  ISETP.GE.AND P4, PT, R205, R5, PT ;  /* 0x00000005cd00720c */ /* 0x000fc40003f86270 */
[----:B------:R-:W-:-:S03]  /*c1c0*/  ISETP.GE.AND P5, PT, R210, R5, PT ;  /* 0x00000005d200720c */ /* 0x000fc60003fa6270 */
[----:B------:R-:W-:Y:S10]  /*c1d0*/  @P0 BRA `(.L_x_3775) ;  /* 0x0000000000980947 */ /* 0x000ff40003800000 */
        /* <DEDUP_REMOVED lines=13> */
[C---:B------:R-:W-:Y:S01]  /*c2b0*/  FMUL.FTZ R50, R5.reuse, R46 ;  /* 0x0000002e05327220 */ /* 0x040fe20000410000 */
        /* <DEDUP_REMOVED lines=13> */
[C---:B------:R-:W-:Y:S01]  /*c390*/  FMUL.FTZ R46, R7.reuse, R40 ;  /* 0x00000028072e7220 */ /* 0x040fe20000410000 */
[C---:B------:R-:W-:Y:S01]  /*c3a0*/  FFMA.FTZ R6, R42.reuse, R5, -R47 ;  /* 0x000000052a067223 */ /* 0x040fe2000001082f */
[-C--:B------:R-:W-:Y:S01]  /*c3b0*/  FMUL.FTZ R51, R7, R4.reuse ;  /* 0x0000000407337220 */ /* 0x080fe20000410000 */
        /* <DEDUP_REMOVED lines=8> */
.L_x_3775:
[----:B------:R-:W-:Y:S05]  /*c440*/  BSYNC B2 ;  /* 0x0000000000027941 */ /* 0x000fea0003800000 */
.L_x_3774:
[----:B------:R-:W-:Y:S04]  /*c450*/  BSSY B2, `(.L_x_3776) ;  /* 0x0000028000027945 */ /* 0x000fe80003800000 */
[----:B------:R-:W-:Y:S05]  /*c460*/  @P1 BRA `(.L_x_3777) ;  /* 0x0000000000981947 */ /* 0x000fea0003800000 */
[----:B0-----:R-:W0:Y:S01]  /*c470*/  LDS.128 R4, [R0] ;  /* 0x0000000000047984 */ /* 0x001e220000000c00 */
        /* <DEDUP_REMOVED lines=37> */
.L_x_3777:
[----:B------:R-:W-:Y:S05]  /*c6d0*/  BSYNC B2 ;  /* 0x0000000000027941 */ /* 0x000fea0003800000 */
.L_x_3776:
        /* <DEDUP_REMOVED lines=40> */
.L_x_3779:
[----:B------:R-:W-:Y:S05]  /*c960*/  BSYNC B2 ;  /* 0x0000000000027941 */ /* 0x000fea0003800000 */
.L_x_3778:
[----:B------:R-:W-:Y:S04]  /*c970*/  BSSY B2, `(.L_x_3780) ;  /* 0x0000028000027945 */ /* 0x000fe80003800000 */
        /* <DEDUP_REMOVED lines=39> */
.L_x_3781:
[----:B------:R-:W-:Y:S05]  /*cbf0*/  BSYNC B2 ;  /* 0x0000000000027941 */ /* 0x000fea0003800000 */
.L_x_3780:
[----:B------:R-:W-:Y:S04]  /*cc00*/  BSSY B2, `(.L_x_3782) ;  /* 0x0000028000027945 */ /* 0x000fe80003800000 */
[----:B------:R-:W-:Y:S05]  /*cc10*/  @P4 BRA `(.L_x_3783) ;  /* 0x0000000000984947 */ /* 0x000fea0003800000 */
[----:B0123--:R-:W0:Y:S01]  /*cc20*/  LDS.128 R4, [R3+0x1d400] ;  /* 0x01d4000003047984 */ /* 0x00fe220000000c00 */
        /* <DEDUP_REMOVED lines=37> */
.L_x_3783:
[----:B------:R-:W-:Y:S05]  /*ce80*/  BSYNC B2 ;  /* 0x0000000000027941 */ /* 0x000fea0003800000 */
.L_x_3782:
[----:B------:R-:W-:Y:S05]  /*ce90*/  @P5 BRA `(.L_x_3773) ;  /* 0x0000000000985947 */ /* 0x000fea0003800000 */
[----:B01234-:R-:W0:Y:S01]  /*cea0*/  LDS.128 R4, [R0+0x8000] ;  /* 0x0080000000047984 */ /* 0x01fe220000000c00 */
        /* <DEDUP_REMOVED lines=37> */
.L_x_3773:
[----:B------:R-:W-:Y:S05]  /*d100*/  BSYNC B1 ;  /* 0x0000000000017941 */ /* 0x000fea0003800000 */
.L_x_3772:
[----:B------:R-:W-:-:S13]  /*d110*/  ISETP.GE.AND P0, PT, R226, R8, PT ;  /* 0x00000008e200720c */ /* 0x000fda0003f06270 */
[----:B------:R-:W-:Y:S05]  /*d120*/  @P0 BRA `(.L_x_3784) ;  /* 0x0000003c00e00947 */ /* 0x000fea0003800000 */
[----:B01234-:R-:W0:Y:S01]  /*d130*/  LDC R5, c[0x0][0x3f4] ;  /* 0x0000fd00ff057b82 */ /* 0x01fe220000000800 */
        /* <DEDUP_REMOVED lines=9> */
[--C-:B------:R-:W-:Y:S02]  /*d1d0*/  HADD2.F32 R48, -RZ, R38.reuse.H0_H0 ;  /* 0x20000026ff307230 */ /* 0x100fe40000004100 */
[----:B------:R-:W-:Y:S02]  /*d1e0*/  HADD2.F32 R50, -RZ, R39.H0_H0 ;  /* 0x20000027ff327230 */ /* 0x000fe40000004100 */
[----:B------:R-:W-:Y:S02]  /*d1f0*/  HADD2.F32 R44, -RZ, R35.H0_H0 ;  /* 0x20000023ff2c7230 */ /* 0x000fe40000004100 */
[----:B------:R-:W-:Y:S02]  /*d200*/  HADD2.F32 R46, -RZ, R37.H0_H0 ;  /* 0x20000025ff2e7230 */ /* 0x000fe40000004100 */
[----:B------:R-:W-:Y:S02]  /*d210*/  HADD2.F32 R49, -RZ, R38.H1_H1 ;  /* 0x30000026ff317230 */ /* 0x000fe40000004100 */
[----:B0-----:R-:W-:-:S02]  /*d220*/  HADD2.F32 R8, -RZ, R4.H0_H0 ;  /* 0x20000004ff087230 */ /* 0x001fc40000004100 */
[----:B------:R-:W-:Y:S02]  /*d230*/  HADD2.F32 R4, -RZ, R4.H1_H1 ;  /* 0x30000004ff047230 */ /* 0x000fe40000004100 */
[--C-:B------:R-:W-:Y:S02]  /*d240*/  HADD2.F32 R40, -RZ, R5.reuse.H0_H0 ;  /* 0x20000005ff287230 */ /* 0x100fe40000004100 */
[----:B------:R-:W-:Y:S02]  /*d250*/  HADD2.F32 R5, -RZ, R5.H1_H1 ;  /* 0x30000005ff057230 */ /* 0x000fe40000004100 */
[-C--:B------:R-:W-:Y:S01]  /*d260*/  FMUL.FTZ R43, R48, R4.reuse ;  /* 0x00000004302b7220 */ /* 0x080fe20000410000 */
[----:B------:R-:W-:Y:S01]  /*d270*/  FMUL.FTZ R45, R44, R4 ;  /* 0x000000042c2d7220 */ /* 0x000fe20000410000 */
[----:B------:R-:W-:Y:S02]  /*d280*/  HADD2.F32 R41, -RZ, R6.H0_H0 ;  /* 0x20000006ff297230 */ /* 0x000fe40000004100 */
[-C--:B------:R-:W-:Y:S01]  /*d290*/  FMUL.FTZ R47, R50, R5.reuse ;  /* 0x00000005322f7220 */ /* 0x080fe20000410000 */
[----:B------:R-:W-:Y:S01]  /*d2a0*/  FFMA.FTZ R4, R44, R8, -R43 ;  /* 0x000000082c047223 */ /* 0x000fe2000001082b */
[----:B------:R-:W-:Y:S01]  /*d2b0*/  FMUL.FTZ R43, R46, R5 ;  /* 0x000000052e2b7220 */ /* 0x000fe20000410000 */
[----:B------:R-:W-:-:S02]  /*d2c0*/  HADD2.F32 R42, -RZ, R7.H0_H0 ;  /* 0x20000007ff2a7230 */ /* 0x000fc40000004100 */
[----:B------:R-:W-:Y:S01]  /*d2d0*/  FFMA.FTZ R5, R46, R40, -R47 ;  /* 0x000000282e057223 */ /* 0x000fe2000001082f */
[----:B------:R-:W-:Y:S02]  /*d2e0*/  HADD2.F32 R6, -RZ, R6.H1_H1 ;  /* 0x30000006ff067230 */ /* 0x000fe40000004100 */
[----:B------:R-:W-:Y:S01]  /*d2f0*/  FFMA.FTZ R45, R48, R8, R45 ;  /* 0x00000008302d7223 */ /* 0x000fe2000001002d */
[----:B------:R-:W-:Y:S02]  /*d300*/  HADD2.F32 R7, -RZ, R7.H1_H1 ;  /* 0x30000007ff077230 */ /* 0x000fe40000004100 */
[----:B------:R-:W-:Y:S01]  /*d310*/  FFMA.FTZ R40, R50, R40, R43 ;  /* 0x0000002832287223 */ /* 0x000fe2000001002b */
[----:B------:R-:W-:Y:S02]  /*d320*/  HADD2.F32 R46, -RZ, R39.H1_H1 ;  /* 0x30000027ff2e7230 */ /* 0x000fe40000004100 */
[----:B------:R-:W-:Y:S01]  /*d330*/  FMUL.FTZ R8, R49, R6 ;  /* 0x0000000631087220 */ /* 0x000fe20000410000 */
[----:B------:R-:W-:Y:S01]  /*d340*/  HADD2.F32 R47, -RZ, R35.H1_H1 ;  /* 0x30000023ff2f7230 */ /* 0x000fe20000004100 */
[----:B------:R-:W-:Y:S01]  /*d350*/  F2FP.F16.F32.PACK_AB R4, R45, R4 ;  /* 0x000000042d04723e */ /* 0x000fe200000000ff */
[----:B------:R-:W-:-:S02]  /*d360*/  HADD2.F32 R44, -RZ, R37.H1_H1 ;  /* 0x30000025ff2c7230 */ /* 0x000fc40000004100 */
[----:B------:R-:W-:Y:S01]  /*d370*/  FMUL.FTZ R35, R46, R7 ;  /* 0x000000072e237220 */ /* 0x000fe20000410000 */
[----:B------:R-:W-:Y:S01]  /*d380*/  F2FP.F16.F32.PACK_AB R5, R40, R5 ;  /* 0x000000052805723e */ /* 0x000fe200000000ff */
[C---:B------:R-:W-:Y:S01]  /*d390*/  FMUL.FTZ R38, R47.reuse, R6 ;  /* 0x000000062f267220 */ /* 0x040fe20000410000 */
[----:B------:R-:W-:Y:S01]  /*d3a0*/  FFMA.FTZ R6, R47, R41, -R8 ;  /* 0x000000292f067223 */ /* 0x000fe20000010808 */
[C---:B------:R-:W-:Y:S01]  /*d3b0*/  FMUL.FTZ R37, R44.reuse, R7 ;  /* 0x000000072c257220 */ /* 0x040fe20000410000 */
[-C--:B------:R-:W-:Y:S01]  /*d3c0*/  FFMA.FTZ R7, R44, R42.reuse, -R35 ;  /* 0x0000002a2c077223 */ /* 0x080fe20000010823 */
[----:B------:R-:W-:Y:S02]  /*d3d0*/  FFMA.FTZ R41, R49, R41, R38 ;  /* 0x0000002931297223 */ /* 0x000fe40000010026 */
[----:B------:R-:W-:-:S03]  /*d3e0*/  FFMA.FTZ R42, R46, R42, R37 ;  /* 0x0000002a2e2a7223 */ /* 0x000fc60000010025 */
[----:B------:R-:W-:Y:S02]  /*d3f0*/  F2FP.F16.F32.PACK_AB R6, R41, R6 ;  /* 0x000000062906723e */ /* 0x000fe400000000ff */
[----:B------:R-:W-:-:S05]  /*d400*/  F2FP.F16.F32.PACK_AB R7, R42, R7 ;  /* 0x000000072a07723e */ /* 0x000fca00000000ff */
[----:B------:R0:W-:Y:S02]  /*d410*/  STS.128 [R3+0x17400], R4 ;  /* 0x0174000403007388 */ /* 0x0001e40000000c00 */
.L_x_3786:
[----:B------:R-:W-:Y:S05]  /*d420*/  BSYNC B1 ;  /* 0x0000000000017941 */ /* 0x000fea0003800000 */
.L_x_3785:
        /* <DEDUP_REMOVED lines=28> */
[----:B------:R-:W-:Y:S02]  /*d5f0*/  HADD2.F32 R40, -RZ, R32.H1_H1 ;  /* 0x30000020ff287230 */ /* 0x000fe40000004100 */
[-C--:B------:R-:W-:Y:S01]  /*d600*/  FMUL.FTZ R32, R43, R6.reuse ;  /* 0x000000062b207220 */ /* 0x080fe20000410000 */
[-C--:B------:R-:W-:Y:S01]  /*d610*/  FMUL.FTZ R31, R42, R7.reuse ;  /* 0x000000072a1f7220 */ /* 0x080fe20000410000 */
[C---:B------:R-:W-:Y:S01]  /*d620*/  FMUL.FTZ R34, R39.reuse, R6 ;  /* 0x0000000627227220 */ /* 0x040fe20000410000 */
[C---:B------:R-:W-:Y:S01]  /*d630*/  FMUL.FTZ R33, R40.reuse, R7 ;  /* 0x0000000728217220 */ /* 0x040fe20000410000 */
[-C--:B------:R-:W-:Y:S01]  /*d640*/  FFMA.FTZ R6, R39, R37.reuse, -R32 ;  /* 0x0000002527067223 */ /* 0x080fe20000010820 */
[-C--:B------:R-:W-:Y:S01]  /*d650*/  FFMA.FTZ R7, R40, R38.reuse, -R31 ;  /* 0x0000002628077223 */ /* 0x080fe2000001081f */
[----:B------:R-:W-:Y:S01]  /*d660*/  FFMA.FTZ R37, R43, R37, R34 ;  /* 0x000000252b257223 */ /* 0x000fe20000010022 */
[----:B------:R-:W-:-:S04]  /*d670*/  FFMA.FTZ R38, R42, R38, R33 ;  /* 0x000000262a267223 */ /* 0x000fc80000010021 */
[----:B------:R-:W-:Y:S02]  /*d680*/  F2FP.F16.F32.PACK_AB R6, R37, R6 ;  /* 0x000000062506723e */ /* 0x000fe400000000ff */
[----:B------:R-:W-:-:S05]  /*d690*/  F2FP.F16.F32.PACK_AB R7, R38, R7 ;  /* 0x000000072607723e */ /* 0x000fca00000000ff */
[----:B------:R1:W-:Y:S02]  /*d6a0*/  STS.128 [R0+0x2000], R4 ;  /* 0x0020000400007388 */ /* 0x0003e40000000c00 */
.L_x_3788:
[----:B------:R-:W-:Y:S05]  /*d6b0*/  BSYNC B1 ;  /* 0x0000000000017941 */ /* 0x000fea0003800000 */
.L_x_3787:
        /* <DEDUP_REMOVED lines=40> */
.L_x_3790:
[----:B------:R-:W-:Y:S05]  /*d940*/  BSYNC B1 ;  /* 0x0000000000017941 */ /* 0x000fea0003800000 */
.L_x_3789:
        /* <DEDUP_REMOVED lines=40> */
.L_x_3792:
[----:B------:R-:W-:Y:S05]  /*dbd0*/  BSYNC B1 ;  /* 0x0000000000017941 */ /* 0x000fea0003800000 */
.L_x_3791:
        /* <DEDUP_REMOVED lines=40> */
.L_x_3794:
[----:B------:R-:W-:Y:S05]  /*de60*/  BSYNC B1 ;  /* 0x0000000000017941 */ /* 0x000fea0003800000 */
.L_x_3793:
        /* <DEDUP_REMOVED lines=13> */
[----:B------:R-:W-:Y:S01]  /*df40*/  FMUL.FTZ R15, R28, R5 ;  /* 0x000000051c0f7220 */ /* 0x000fe20000410000 */
[----:B------:R-:W-:Y:S01]  /*df50*/  FFMA.FTZ R4, R21, R3, -R20 ;  /* 0x0000000315047223 */ /* 0x000fe20000010814 */
[----:B------:R-:W-:-:S02]  /*df60*/  HADD2.F32 R14, -RZ, R7.H0_H0 ;  /* 0x20000007ff0e7230 */ /* 0x000fc40000004100 */
[----:B------:R-:W-:Y:S01]  /*df70*/  FFMA.FTZ R3, R25, R3, R24 ;  /* 0x0000000319037223 */ /* 0x000fe20000010018 */
[C---:B------:R-:W-:Y:S01]  /*df80*/  FMUL.FTZ R21, R26.reuse, R5 ;  /* 0x000000051a157220 */ /* 0x040fe20000410000 */
[----:B------:R-:W-:Y:S02]  /*df90*/  HADD2.F32 R6, -RZ, R6.H1_H1 ;  /* 0x30000006ff067230 */ /* 0x000fe40000004100 */
[-C--:B------:R-:W-:Y:S01]  /*dfa0*/  FFMA.FTZ R5, R26, R8.reuse, -R15 ;  /* 0x000000081a057223 */ /* 0x080fe2000001080f */
[----:B------:R-:W-:Y:S02]  /*dfb0*/  HADD2.F32 R7, -RZ, R7.H1_H1 ;  /* 0x30000007ff077230 */ /* 0x000fe40000004100 */
[----:B------:R-:W-:Y:S01]  /*dfc0*/  FFMA.FTZ R8, R28, R8, R21 ;  /* 0x000000081c087223 */ /* 0x000fe20000010015 */
[----:B------:R-:W-:Y:S01]  /*dfd0*/  HADD2.F32 R25, -RZ, R11.H1_H1 ;  /* 0x3000000bff197230 */ /* 0x000fe20000004100 */
[----:B------:R-:W-:Y:S01]  /*dfe0*/  F2FP.F16.F32.PACK_AB R4, R3, R4 ;  /* 0x000000040304723e */ /* 0x000fe200000000ff */
[----:B------:R-:W-:-:S02]  /*dff0*/  HADD2.F32 R24, -RZ, R12.H1_H1 ;  /* 0x3000000cff187230 */ /* 0x000fc40000004100 */
[----:B------:R-:W-:Y:S01]  /*e000*/  HADD2.F32 R15, -RZ, R9.H1_H1 ;  /* 0x30000009ff0f7230 */ /* 0x000fe20000004100 */
[----:B------:R-:W-:Y:S01]  /*e010*/  F2FP.F16.F32.PACK_AB R5, R8, R5 ;  /* 0x000000050805723e */ /* 0x000fe200000000ff */
        /* <DEDUP_REMOVED lines=11> */
[----:B------:R0:W-:Y:S01]  /*e0d0*/  STS.128 [R0+0xa000], R4 ;  /* 0x00a0000400007388 */ /* 0x0001e20000000c00 */
[----:B------:R-:W-:Y:S05]  /*e0e0*/  BRA `(.L_x_3784) ;  /* 0x0000002c00f07947 */ /* 0x000fea0003800000 */
.L_x_3766:
[----:B------:R-:W-:-:S03]  /*e0f0*/  UMOV UR4, 0xffffffff ;  /* 0xffffffff00047882 */ /* 0x000fc60000000000 */
[----:B------:R-:W-:Y:S05]  /*e100*/  BRA.DIV UR4, `(.L_x_3795) ;  /* 0x000001b604e07947 */ /* 0x000fea000b800000 */
[----:B------:R-:W0:Y:S04]  /*e110*/  SHFL.IDX PT, R3, R25, RZ, 0x1c1f ;  /* 0x001c1fff19037589 */ /* 0x000e2800000e0000 */
[----:B------:R-:W1:Y:S04]  /*e120*/  SHFL.IDX PT, R0, R24, RZ, 0x1c1f ;  /* 0x001c1fff18007589 */ /* 0x000e6800000e0000 */
[----:B------:R2:W3:Y:S04]  /*e130*/  SHFL.IDX PT, R5, R27, RZ, 0x1c1f ;  /* 0x001c1fff1b057589 */ /* 0x0004e800000e0000 */
[----:B------:R2:W4:Y:S01]  /*e140*/  SHFL.IDX PT, R14, R26, RZ, 0x1c1f ;  /* 0x001c1fff1a0e7589 */ /* 0x00052200000e0000 */
[----:B0-----:R-:W-:Y:S01]  /*e150*/  MOV R21, R3 ;  /* 0x0000000300157202 */ /* 0x001fe20000000f00 */
[----:B-12---:R-:W-:-:S07]  /*e160*/  IMAD.MOV.U32 R20, RZ, RZ, R0 ;  /* 0x000000ffff147224 */ /* 0x006fce00078e0000 */
.L_x_4041:
[----:B------:R-:W-:Y:S01]  /*e170*/  ULDC UR4, c[0x0][0x448] ;  /* 0x0001120000047ab9 */ /* 0x000fe20000000800 */
[----:B------:R-:W-:Y:S01]  /*e180*/  BSSY B1, `(.L_x_3796) ;  /* 0x000003b000017945 */ /* 0x000fe20003800000 */
[----:B------:R-:W-:Y:S01]  /*e190*/  IMAD R0, R155, UR4, RZ ;  /* 0x000000049b007c24 */ /* 0x000fe2000f8e02ff */
[----:B------:R-:W-:Y:S01]  /*e1a0*/  CS2R R6, SRZ ;  /* 0x0000000000067805 */ /* 0x000fe2000001ff00 */
[----:B----4-:R-:W-:Y:S01]  /*e1b0*/  IMAD.MOV.U32 R40, RZ, RZ, R14 ;  /* 0x000000ffff287224 */ /* 0x010fe200078e000e */
[----:B------:R-:W-:Y:S01]  /*e1c0*/  CS2R R8, SRZ ;  /* 0x0000000000087805 */ /* 0x000fe2000001ff00 */
[----:B---3--:R-:W-:Y:S01]  /*e1d0*/  IMAD.MOV.U32 R41, RZ, RZ, R5 ;  /* 0x000000ffff297224 */ /* 0x008fe200078e0005 */
[----:B------:R-:W-:Y:S01]  /*e1e0*/  ISETP.GE.AND P0, PT, R4, R0, PT ;  /* 0x000000000400720c */ /* 0x000fe20003f06270 */
[----:B------:R-:W-:Y:S01]  /*e1f0*/  IMAD R0, R149, -0x80, R0 ;  /* 0xffffff8095007824 */ /* 0x000fe200078e0200 */
        /* <DEDUP_REMOVED lines=10> */
[----:B------:R-:W-:Y:S06]  /*e2a0*/  @P0 BRA `(.L_x_3797) ;  /* 0x0000000000a00947 */ /* 0x000fec0003800000 */
[C---:B------:R-:W-:Y:S01]  /*e2b0*/  VIADD R3, R18.reuse, 0x20 ;  /* 0x0000002012037836 */ /* 0x040fe20000000000 */
[----:B------:R-:W-:Y:S01]  /*e2c0*/  ULDC UR4, c[0x0][0x3f4] ;  /* 0x0000fd0000047ab9 */ /* 0x000fe20000000800 */
[----:B------:R-:W-:Y:S01]  /*e2d0*/  IADD3 R4, R18, 0x40, RZ ;  /* 0x0000004012047810 */ /* 0x000fe20007ffe0ff */
[----:B------:R-:W-:Y:S01]  /*e2e0*/  IMAD.IADD R5, R22, 0x1, R206 ;  /* 0x0000000116057824 */ /* 0x000fe200078e02ce */
[----:B------:R-:W-:Y:S02]  /*e2f0*/  ISETP.GE.AND P0, PT, R18, UR4, PT ;  /* 0x0000000412007c0c */ /* 0x000fe4000bf06270 */
[----:B------:R-:W-:Y:S02]  /*e300*/  CS2R R24, SRZ ;  /* 0x0000000000187805 */ /* 0x000fe4000001ff00 */
[----:B------:R-:W-:Y:S01]  /*e310*/  ISETP.GE.AND P1, PT, R3, UR4, PT ;  /* 0x0000000403007c0c */ /* 0x000fe2000bf26270 */
[----:B------:R-:W-:Y:S01]  /*e320*/  IMAD.IADD R3, R22, 0x1, R205 ;  /* 0x0000000116037824 */ /* 0x000fe200078e02cd */
[----:B------:R-:W-:-:S02]  /*e330*/  ISETP.GE.AND P2, PT, R4, UR4, PT ;  /* 0x0000000404007c0c */ /* 0x000fc4000bf46270 */
[----:B------:R-:W-:Y:S02]  /*e340*/  CS2R R26, SRZ ;  /* 0x00000000001a7805 */ /* 0x000fe4000001ff00 */
[----:B------:R-:W-:Y:S02]  /*e350*/  SHF.R.S32.HI R6, RZ, 0x1f, R5 ;  /* 0x0000001fff067819 */ /* 0x000fe40000011405 */
[----:B------:R-:W-:Y:S02]  /*e360*/  SHF.R.S32.HI R4, RZ, 0x1f, R3 ;  /* 0x0000001fff047819 */ /* 0x000fe40000011403 */
[----:B------:R-:W-:Y:S02]  /*e370*/  LEA.HI R6, R6, R5, RZ, 0x3 ;  /* 0x0000000506067211 */ /* 0x000fe400078f18ff */
[----:B------:R-:W-:Y:S01]  /*e380*/  LEA.HI R3, R4, R3, RZ, 0x3 ;  /* 0x0000000304037211 */ /* 0x000fe200078f18ff */
[----:B------:R-:W-:Y:S01]  /*e390*/  @!P0 IMAD.WIDE R12, R18, 0x2, R20 ;  /* 0x00000002120c8825 */ /* 0x000fe200078e0214 */
[----:B------:R-:W-:-:S02]  /*e3a0*/  SHF.R.S32.HI R8, RZ, 0x3, R6 ;  /* 0x00000003ff087819 */ /* 0x000fc40000011406 */
[----:B------:R-:W-:Y:S02]  /*e3b0*/  SHF.R.S32.HI R47, RZ, 0x3, R3 ;  /* 0x00000003ff2f7819 */ /* 0x000fe40000011403 */
[----:B------:R-:W-:Y:S01]  /*e3c0*/  CS2R R4, SRZ ;  /* 0x0000000000047805 */ /* 0x000fe2000001ff00 */
[----:B------:R0:W5:Y:S01]  /*e3d0*/  @!P0 LD.E.128 R24, desc[UR60][R12.64] ;  /* 0x0000003c0c188980 */ /* 0x000162000c101d00 */
[----:B------:R-:W-:Y:S01]  /*e3e0*/  @!P1 IMAD.SHL.U32 R3, R8, 0x8, RZ ;  /* 0x0000000808039824 */ /* 0x000fe200078e00ff */
[----:B------:R-:W-:Y:S02]  /*e3f0*/  @!P2 SHF.L.U32 R47, R47, 0x3, RZ ;  /* 0x000000032f2fa819 */ /* 0x000fe400000006ff */
[----:B------:R-:W-:Y:S02]  /*e400*/  CS2R R6, SRZ ;  /* 0x0000000000067805 */ /* 0x000fe4000001ff00 */
[----:B------:R-:W-:Y:S01]  /*e410*/  CS2R R28, SRZ ;  /* 0x00000000001c7805 */ /* 0x000fe2000001ff00 */
[----:B------:R-:W-:Y:S01]  /*e420*/  @!P1 IMAD.WIDE R42, R3, 0x2, R20 ;  /* 0x00000002032a9825 */ /* 0x000fe200078e0214 */
[----:B------:R-:W-:-:S02]  /*e430*/  CS2R R30, SRZ ;  /* 0x00000000001e7805 */ /* 0x000fc4000001ff00 */
[----:B------:R-:W-:Y:S02]  /*e440*/  CS2R R8, SRZ ;  /* 0x0000000000087805 */ /* 0x000fe4000001ff00 */
[----:B------:R-:W-:Y:S01]  /*e450*/  CS2R R10, SRZ ;  /* 0x00000000000a7805 */ /* 0x000fe2000001ff00 */
[----:B------:R-:W-:Y:S01]  /*e460*/  @!P2 IMAD.WIDE R44, R47, 0x2, R20 ;  /* 0x000000022f2ca825 */ /* 0x000fe200078e0214 */
[----:B------:R-:W-:Y:S02]  /*e470*/  CS2R R32, SRZ ;  /* 0x0000000000207805 */ /* 0x000fe4000001ff00 */
[----:B------:R-:W-:Y:S02]  /*e480*/  CS2R R34, SRZ ;  /* 0x0000000000227805 */ /* 0x000fe4000001ff00 */
[----:B0-----:R-:W-:Y:S01]  /*e490*/  CS2R R12, SRZ ;  /* 0x00000000000c7805 */ /* 0x001fe2000001ff00 */
[--C-:B------:R-:W-:Y:S01]  /*e4a0*/  @!P1 IMAD.WIDE R20, R3, 0x2, R40.reuse ;  /* 0x0000000203149825 */ /* 0x100fe200078e0228 */
[----:B------:R-:W-:Y:S01]  /*e4b0*/  CS2R R14, SRZ ;  /* 0x00000000000e7805 */ /* 0x000fe2000001ff00 */
[----:B------:R0:W5:Y:S02]  /*e4c0*/  @!P1 LD.E.128 R28, desc[UR60][R42.64] ;  /* 0x0000003c2a1c9980 */ /* 0x000164000c101d00 */
[----:B------:R-:W-:-:S02]  /*e4d0*/  @!P2 IMAD.WIDE R46, R47, 0x2, R40 ;  /* 0x000000022f2ea825 */ /* 0x000fc400078e0228 */
[----:B------:R0:W5:Y:S02]  /*e4e0*/  @!P1 LD.E.128 R8, desc[UR60][R20.64] ;  /* 0x0000003c14089980 */ /* 0x000164000c101d00 */
[----:B------:R-:W-:Y:S02]  /*e4f0*/  @!P0 IMAD.WIDE R40, R18, 0x2, R40 ;  /* 0x0000000212288825 */ /* 0x000fe400078e0228 */
[----:B------:R0:W5:Y:S04]  /*e500*/  @!P2 LD.E.128 R32, desc[UR60][R44.64] ;  /* 0x0000003c2c20a980 */ /* 0x000168000c101d00 */
[----:B------:R0:W5:Y:S04]  /*e510*/  @!P0 LD.E.128 R4, desc[UR60][R40.64] ;  /* 0x0000003c28048980 */ /* 0x000168000c101d00 */
[----:B------:R0:W5:Y:S02]  /*e520*/  @!P2 LD.E.128 R12, desc[UR60][R46.64] ;  /* 0x0000003c2e0ca980 */ /* 0x000164000c101d00 */
.L_x_3797:
[----:B------:R-:W-:Y:S05]  /*e530*/  BSYNC B1 ;  /* 0x0000000000017941 */ /* 0x000fea0003800000 */
.L_x_3796:
[----:B-----5:R-:W-:Y:S01]  /*e540*/  IMAD.MOV.U32 R3, RZ, RZ, R24 ;  /* 0x000000ffff037224 */ /* 0x020fe200078e0018 */
[----:B------:R-:W-:Y:S01]  /*e550*/  SHF.R.U64 R52, R32, 0x10, R33 ;  /* 0x0000001020347819 */ /* 0x000fe20000001221 */
[----:B------:R-:W-:Y:S01]  /*e560*/  IMAD.MOV.U32 R39, RZ, RZ, R25 ;  /* 0x000000ffff277224 */ /* 0x000fe200078e0019 */
[--C-:B------:R-:W-:Y:S01]  /*e570*/  SHF.R.U32.HI R53, RZ, 0x10, R33.reuse ;  /* 0x00000010ff357819 */ /* 0x100fe20000011621 */
[----:B0-----:R-:W-:Y:S01]  /*e580*/  IMAD.MOV.U32 R43, RZ, RZ, R33 ;  /* 0x000000ffff2b7224 */ /* 0x001fe200078e0021 */
[----:B------:R-:W-:Y:S01]  /*e590*/  MOV R45, R35 ;  /* 0x00000023002d7202 */ /* 0x000fe20000000f00 */
[----:B------:R-:W-:Y:S01]  /*e5a0*/  IMAD.MOV.U32 R33, RZ, RZ, R34 ;  /* 0x000000ffff217224 */ /* 0x000fe200078e0022 */
[--C-:B------:R-:W-:Y:S01]  /*e5b0*/  SHF.R.U64 R34, R34, 0x10, R35.reuse ;  /* 0x0000001022227819 */ /* 0x100fe20000001223 */
[----:B------:R-:W-:Y:S01]  /*e5c0*/  IMAD.MOV.U32 R42, RZ, RZ, R4 ;  /* 0x000000ffff2a7224 */ /* 0x000fe200078e0004 */
[----:B------:R-:W-:Y:S01]  /*e5d0*/  SHF.R.U32.HI R54, RZ, 0x10, R35 ;  /* 0x00000010ff367819 */ /* 0x000fe20000011623 */
[----:B------:R-:W-:Y:S01]  /*e5e0*/  IMAD.MOV.U32 R20, RZ, RZ, R5 ;  /* 0x000000ffff147224 */ /* 0x000fe200078e0005 */
[----:B------:R-:W-:Y:S01]  /*e5f0*/  PRMT R35, R3, 0x5410, R39 ;  /* 0x0000541003237816 */ /* 0x000fe20000000027 */
[----:B------:R-:W-:Y:S01]  /*e600*/  IMAD.MOV.U32 R40, RZ, RZ, R26 ;  /* 0x000000ffff287224 */ /* 0x000fe200078e001a */
[----:B------:R-:W-:Y:S01]  /*e610*/  LEA.HI R3, R225, R225, RZ, 0x1 ;  /* 0x000000e1e1037211 */ /* 0x000fe200078f08ff */
[----:B------:R-:W-:Y:S01]  /*e620*/  IMAD.MOV.U32 R44, RZ, RZ, R6 ;  /* 0x000000ffff2c7224 */ /* 0x000fe200078e0006 */
[----:B------:R-:W-:Y:S01]  /*e630*/  SHF.R.U64 R55, R4, 0x10, R5 ;  /* 0x0000001004377819 */ /* 0x000fe20000001205 */
[----:B------:R-:W-:Y:S01]  /*e640*/  BSSY B1, `(.L_x_3798) ;  /* 0x0000040000017945 */ /* 0x000fe20003800000 */
[----:B------:R-:W-:-:S02]  /*e650*/  LOP3.LUT R4, R3, 0xfffffffe, RZ, 0xc0, !PT ;  /* 0xfffffffe03047812 */ /* 0x000fc400078ec0ff */
[----:B------:R-:W-:Y:S02]  /*e660*/  SHF.R.U32.HI R56, RZ, 0x10, R5 ;  /* 0x00000010ff387819 */ /* 0x000fe40000011605 */
[--C-:B------:R-:W-:Y:S01]  /*e670*/  SHF.R.U64 R41, R24, 0x10, R25.reuse ;  /* 0x0000001018297819 */ /* 0x100fe20000001219 */
[----:B------:R-:W-:Y:S01]  /*e680*/  IMAD.IADD R4, R225, 0x1, -R4 ;  /* 0x00000001e1047824 */ /* 0x000fe200078e0a04 */
[----:B------:R-:W-:Y:S01]  /*e690*/  SHF.R.U32.HI R46, RZ, 0x10, R25 ;  /* 0x00000010ff2e7819 */ /* 0x000fe20000011619 */
[----:B------:R-:W-:Y:S01]  /*e6a0*/  IMAD.MOV.U32 R25, RZ, RZ, R29 ;  /* 0x000000ffff197224 */ /* 0x000fe200078e001d */
[----:B------:R-:W-:Y:S01]  /*e6b0*/  SHF.R.U64 R47, R26, 0x10, R27 ;  /* 0x000000101a2f7819 */ /* 0x000fe2000000121b */
[----:B------:R-:W-:Y:S01]  /*e6c0*/  IMAD.MOV.U32 R26, RZ, RZ, R28 ;  /* 0x000000ffff1a7224 */ /* 0x000fe200078e001c */
[----:B------:R-:W-:Y:S02]  /*e6d0*/  SHF.L.U32 R5, R4, 0x1f, RZ ;  /* 0x0000001f04057819 */ /* 0x000fe400000006ff */
[--C-:B------:R-:W-:Y:S01]  /*e6e0*/  SHF.R.U64 R48, R28, 0x10, R29.reuse ;  /* 0x000000101c307819 */ /* 0x100fe2000000121d */
[----:B------:R-:W-:Y:S01]  /*e6f0*/  IMAD.MOV.U32 R28, RZ, RZ, R30 ;  /* 0x000000ffff1c7224 */ /* 0x000fe200078e001e */
[----:B------:R-:W0:Y:S01]  /*e700*/  SYNCS.PHASECHK.TRANS64.TRYWAIT P0, [R2+URZ+0x36800], R5 ;  /* 0x03680005020075a7 */ /* 0x000e22000800017f */
[----:B------:R-:W-:-:S02]  /*e710*/  SHF.R.U32.HI R49, RZ, 0x10, R29 ;  /* 0x00000010ff317819 */ /* 0x000fc4000001161d */
[----:B------:R-:W-:Y:S02]  /*e720*/  MOV R29, R31 ;  /* 0x0000001f001d7202 */ /* 0x000fe40000000f00 */
[--C-:B------:R-:W-:Y:S01]  /*e730*/  SHF.R.U64 R50, R30, 0x10, R31.reuse ;  /* 0x000000101e327819 */ /* 0x100fe2000000121f */
[----:B------:R-:W-:Y:S01]  /*e740*/  IMAD.MOV.U32 R30, RZ, RZ, R8 ;  /* 0x000000ffff1e7224 */ /* 0x000fe200078e0008 */
[----:B------:R-:W-:Y:S01]  /*e750*/  SHF.R.U32.HI R51, RZ, 0x10, R31 ;  /* 0x00000010ff337819 */ /* 0x000fe2000001161f */
[----:B------:R-:W-:Y:S01]  /*e760*/  IMAD.MOV.U32 R31, RZ, RZ, R32 ;  /* 0x000000ffff1f7224 */ /* 0x000fe200078e0020 */
[----:B------:R-:W-:Y:S01]  /*e770*/  SHF.R.U64 R57, R6, 0x10, R7 ;  /* 0x0000001006397819 */ /* 0x000fe20000001207 */
[----:B------:R-:W-:Y:S01]  /*e780*/  IMAD.MOV.U32 R6, RZ, RZ, R9 ;  /* 0x000000ffff067224 */ /* 0x000fe200078e0009 */
[----:B------:R-:W-:Y:S01]  /*e790*/  MOV R24, R27 ;  /* 0x0000001b00187202 */ /* 0x000fe20000000f00 */
[----:B------:R-:W-:Y:S01]  /*e7a0*/  IMAD.MOV.U32 R32, RZ, RZ, R10 ;  /* 0x000000ffff207224 */ /* 0x000fe200078e000a */
[----:B------:R-:W-:-:S02]  /*e7b0*/  MOV R21, R7 ;  /* 0x0000000700157202 */ /* 0x000fc40000000f00 */
[----:B------:R-:W-:Y:S02]  /*e7c0*/  SHF.R.U32.HI R58, RZ, 0x10, R7 ;  /* 0x00000010ff3a7819 */ /* 0x000fe40000011607 */
[--C-:B------:R-:W-:Y:S01]  /*e7d0*/  SHF.R.U64 R59, R8, 0x10, R9.reuse ;  /* 0x00000010083b7819 */ /* 0x100fe20000001209 */
[----:B------:R-:W-:Y:S01]  /*e7e0*/  IMAD.MOV.U32 R8, RZ, RZ, R12 ;  /* 0x000000ffff087224 */ /* 0x000fe200078e000c */
[----:B------:R-:W-:Y:S01]  /*e7f0*/  SHF.R.U32.HI R60, RZ, 0x10, R9 ;  /* 0x00000010ff3c7819 */ /* 0x000fe20000011609 */
[----:B------:R-:W-:Y:S01]  /*e800*/  IMAD.MOV.U32 R9, RZ, RZ, R13 ;  /* 0x000000ffff097224 */ /* 0x000fe200078e000d */
[----:B------:R-:W-:Y:S01]  /*e810*/  SHF.R.U64 R61, R10, 0x10, R11 ;  /* 0x000000100a3d7819 */ /* 0x000fe2000000120b */
[----:B------:R-:W-:Y:S01]  /*e820*/  IMAD.MOV.U32 R10, RZ, RZ, R14 ;  /* 0x000000ffff0a7224 */ /* 0x000fe200078e000e */
[----:B------:R-:W-:Y:S02]  /*e830*/  SHF.R.U32.HI R27, RZ, 0x10, R27 ;  /* 0x00000010ff1b7819 */ /* 0x000fe4000001161b */
[----:B------:R-:W-:-:S02]  /*e840*/  MOV R7, R11 ;  /* 0x0000000b00077202 */ /* 0x000fc40000000f00 */
[----:B------:R-:W-:Y:S02]  /*e850*/  SHF.R.U32.HI R62, RZ, 0x10, R11 ;  /* 0x00000010ff3e7819 */ /* 0x000fe4000001160b */
[--C-:B------:R-:W-:Y:S02]  /*e860*/  SHF.R.U64 R63, R12, 0x10, R13.reuse ;  /* 0x000000100c3f7819 */ /* 0x100fe4000000120d */
[----:B------:R-:W-:Y:S02]  /*e870*/  SHF.R.U32.HI R64, RZ, 0x10, R13 ;  /* 0x00000010ff407819 */ /* 0x000fe4000001160d */
[----:B------:R-:W-:Y:S02]  /*e880*/  MOV R11, R15 ;  /* 0x0000000f000b7202 */ /* 0x000fe40000000f00 */
[----:B------:R-:W-:Y:S02]  /*e890*/  VIMNMX R0, R0, 0x80, PT ;  /* 0x0000008000007848 */ /* 0x000fe40003fe0100 */
[----:B------:R-:W-:-:S02]  /*e8a0*/  PRMT R39, R41, 0x5410, R46 ;  /* 0x0000541029277816 */ /* 0x000fc4000000002e */
[--C-:B------:R-:W-:Y:S02]  /*e8b0*/  SHF.R.U64 R65, R14, 0x10, R15.reuse ;  /* 0x000000100e417819 */ /* 0x100fe4000000120f */
[----:B------:R-:W-:Y:S02]  /*e8c0*/  SHF.R.U32.HI R66, RZ, 0x10, R15 ;  /* 0x00000010ff427819 */ /* 0x000fe4000001160f */
        /* <DEDUP_REMOVED lines=23> */
.L_x_4042:
[----:B------:R-:W-:Y:S05]  /*ea40*/  BSYNC B1 ;  /* 0x0000000000017941 */ /* 0x000fea0003800000 */
.L_x_3798:
[----:B------:R-:W-:Y:S01]  /*ea50*/  BSSY B1, `(.L_x_3800) ;  /* 0x0000133000017945 */ /* 0x000fe20003800000 */
[----:B------:R-:W-:-:S03]  /*ea60*/  PRMT R24, R65, 0x5410, R66 ;  /* 0x0000541041187816 */ /* 0x000fc60000000042 */
[----:B------:R-:W-:Y:S05]  /*ea70*/  @P1 BRA `(.L_x_3801) ;  /* 0x0000001000c01947 */ /* 0x000fea0003800000 */
[----:B------:R-:W1:Y:S01]  /*ea80*/  LDC R25, c[0x0][0x3f4] ;  /* 0x0000fd00ff197b82 */ /* 0x000e620000000800 */
[C---:B------:R-:W-:Y:S01]  /*ea90*/  VIADD R4, R18.reuse, 0x20 ;  /* 0x0000002012047836 */ /* 0x040fe20000000000 */
[----:B------:R-:W-:Y:S01]  /*eaa0*/  BSSY B2, `(.L_x_3802) ;  /* 0x0000063000027945 */ /* 0x000fe20003800000 */
[C---:B------:R-:W-:Y:S01]  /*eab0*/  VIADD R6, R18.reuse, 0x40 ;  /* 0x0000004012067836 */ /* 0x040fe20000000000 */
[-C--:B-1----:R-:W-:Y:S02]  /*eac0*/  ISETP.GE.AND P0, PT, R18, R25.reuse, PT ;  /* 0x000000191200720c */ /* 0x082fe40003f06270 */
[-C--:B------:R-:W-:Y:S02]  /*ead0*/  ISETP.GE.AND P1, PT, R4, R25.reuse, PT ;  /* 0x000000190400720c */ /* 0x080fe40003f26270 */
[----:B------:R-:W-:-:S09]  /*eae0*/  ISETP.GE.AND P2, PT, R6, R25, PT ;  /* 0x000000190600720c */ /* 0x000fd20003f46270 */
[----:B------:R-:W-:Y:S05]  /*eaf0*/  @P0 BRA `(.L_x_3803) ;  /* 0x0000000400740947 */ /* 0x000fea0003800000 */
[----:B------:R-:W-:Y:S01]  /*eb00*/  LEA.HI R4, R37, R38, RZ, 0x2 ;  /* 0x0000002625047211 */ /* 0x000fe200078f10ff */
[----:B------:R-:W-:Y:S02]  /*eb10*/  HADD2.F32 R57, -RZ, R42.H0_H0 ;  /* 0x2000002aff397230 */ /* 0x000fe40000004100 */
[----:B------:R-:W-:Y:S01]  /*eb20*/  HADD2.F32 R55, -RZ, R35.H0_H0 ;  /* 0x20000023ff377230 */ /* 0x000fe20000004100 */
[----:B0-----:R-:W-:Y:S01]  /*eb30*/  LOP3.LUT R5, R4, 0xfffffffc, RZ, 0xc0, !PT ;  /* 0xfffffffc04057812 */ /* 0x001fe200078ec0ff */
[----:B------:R-:W-:-:S03]  /*eb40*/  HADD2.F32 R59, -RZ, R43.H0_H0 ;  /* 0x2000002bff3b7230 */ /* 0x000fc60000004100 */
[----:B------:R-:W-:Y:S02]  /*eb50*/  IADD3 R6, R38, -R5, RZ ;  /* 0x8000000526067210 */ /* 0x000fe40007ffe0ff */
[----:B------:R-:W-:Y:S02]  /*eb60*/  LOP3.LUT R5, R211, 0x38, R18, 0xf8, !PT ;  /* 0x00000038d3057812 */ /* 0x000fe400078ef812 */
[----:B------:R-:W-:Y:S02]  /*eb70*/  LEA.HI R6, R25, R6, RZ, 0x1d ;  /* 0x0000000619067211 */ /* 0x000fe400078fe8ff */
[----:B------:R-:W-:Y:S02]  /*eb80*/  LOP3.LUT R4, R5, R212, RZ, 0x3c, !PT ;  /* 0x000000d405047212 */ /* 0x000fe400078e3cff */
[----:B------:R-:W-:Y:S01]  /*eb90*/  SHF.R.S32.HI R7, RZ, 0x1f, R6 ;  /* 0x0000001fff077819 */ /* 0x000fe20000011406 */
[----:B------:R-:W-:Y:S02]  /*eba0*/  IMAD.SHL.U32 R8, R6, 0x8, RZ ;  /* 0x0000000806087824 */ /* 0x000fe400078e00ff */
[----:B------:R-:W-:Y:S01]  /*ebb0*/  IMAD.IADD R5, R213, 0x1, R4 ;  /* 0x00000001d5057824 */ /* 0x000fe200078e0204 */
[----:B------:R-:W-:-:S02]  /*ebc0*/  LEA.HI R6, R7, R6, RZ, 0x3 ;  /* 0x0000000607067211 */ /* 0x000fc400078f18ff */
[----:B------:R-:W-:Y:S02]  /*ebd0*/  LOP3.LUT R7, R211, 0x38, R8, 0xf8, !PT ;  /* 0x00000038d3077812 */ /* 0x000fe400078ef808 */
[----:B------:R-:W-:Y:S01]  /*ebe0*/  LEA R34, R5, R2, 0x1 ;  /* 0x0000000205227211 */ /* 0x000fe200078e08ff */
[----:B------:R-:W-:Y:S01]  /*ebf0*/  IMAD.SHL.U32 R6, R6, 0x400, RZ ;  /* 0x0000040006067824 */ /* 0x000fe200078e00ff */
[----:B------:R-:W-:-:S04]  /*ec00*/  LOP3.LUT R9, R7, R212, RZ, 0x3c, !PT ;  /* 0x000000d407097212 */ /* 0x000fc800078e3cff */
[----:B------:R-:W-:Y:S02]  /*ec10*/  LOP3.LUT R8, R6, 0x7fffe000, RZ, 0xc0, !PT ;  /* 0x7fffe00006087812 */ /* 0x000fe400078ec0ff */
[----:B------:R-:W0:Y:S02]  /*ec20*/  LDS.128 R4, [R34+0x15400] ;  /* 0x0154000022047984 */ /* 0x000e240000000c00 */
        /* <DEDUP_REMOVED lines=13> */
[----:B------:R-:W-:Y:S01]  /*ed00*/  FMUL.FTZ R63, R50, R55 ;  /* 0x00000037323f7220 */ /* 0x000fe20000410000 */
[----:B------:R-:W-:Y:S02]  /*ed10*/  HADD2.F32 R50, -RZ, R42.H1_H1 ;  /* 0x3000002aff327230 */ /* 0x000fe40000004100 */
[----:B------:R-:W-:Y:S01]  /*ed20*/  FMUL.FTZ R65, R8, R59 ;  /* 0x0000003b08417220 */ /* 0x000fe20000410000 */
[----:B------:R-:W-:Y:S01]  /*ed30*/  FFMA.FTZ R61, R46, R55, -R61 ;  /* 0x000000372e3d7223 */ /* 0x000fe2000001083d */
[----:B------:R-:W-:-:S02]  /*ed40*/  HADD2.F32 R55, -RZ, R39.H0_H0 ;  /* 0x20000027ff377230 */ /* 0x000fc40000004100 */
[----:B------:R-:W-:Y:S01]  /*ed50*/  FFMA.FTZ R63, R46, R57, R63 ;  /* 0x000000392e3f7223 */ /* 0x000fe2000001003f */
[----:B------:R-:W-:Y:S02]  /*ed60*/  HADD2.F32 R46, -RZ, R35.H1_H1 ;  /* 0x30000023ff2e7230 */ /* 0x000fe40000004100 */
[C---:B------:R-:W-:Y:S01]  /*ed70*/  FMUL.FTZ R58, R51.reuse, R50 ;  /* 0x00000032333a7220 */ /* 0x040fe20000410000 */
[----:B------:R-:W-:Y:S02]  /*ed80*/  HADD2.F32 R9, -RZ, R9.H1_H1 ;  /* 0x30000009ff097230 */ /* 0x000fe40000004100 */
[-C--:B------:R-:W-:Y:S01]  /*ed90*/  FMUL.FTZ R57, R8, R55.reuse ;  /* 0x0000003708397220 */ /* 0x080fe20000410000 */
[C---:B------:R-:W-:Y:S01]  /*eda0*/  FFMA.FTZ R54, R4.reuse, R55, -R65 ;  /* 0x0000003704367223 */ /* 0x040fe20000010841 */
[----:B------:R-:W-:Y:S01]  /*edb0*/  FMUL.FTZ R51, R51, R46 ;  /* 0x0000002e33337220 */ /* 0x000fe20000410000 */
[----:B------:R-:W-:Y:S02]  /*edc0*/  HADD2.F32 R8, -RZ, R43.H1_H1 ;  /* 0x3000002bff087230 */ /* 0x000fe40000004100 */
[----:B------:R-:W-:Y:S01]  /*edd0*/  FFMA.FTZ R56, R4, R59, R57 ;  /* 0x0000003b04387223 */ /* 0x000fe20000010039 */
[----:B------:R-:W-:-:S02]  /*ede0*/  HADD2.F32 R4, -RZ, R39.H1_H1 ;  /* 0x30000027ff047230 */ /* 0x000fc40000004100 */
[C---:B------:R-:W-:Y:S01]  /*edf0*/  FFMA.FTZ R50, R47.reuse, R50, R51 ;  /* 0x000000322f327223 */ /* 0x040fe20000010033 */
[----:B------:R-:W-:Y:S02]  /*ee00*/  HADD2.F32 R52, -RZ, R10.H0_H0 ;  /* 0x2000000aff347230 */ /* 0x000fe40000004100 */
[----:B------:R-:W-:Y:S01]  /*ee10*/  FFMA.FTZ R58, R47, R46, -R58 ;  /* 0x0000002e2f3a7223 */ /* 0x000fe2000001083a */
[----:B------:R-:W-:Y:S02]  /*ee20*/  HADD2.F32 R51, -RZ, R44.H0_H0 ;  /* 0x2000002cff337230 */ /* 0x000fe40000004100 */
[C---:B------:R-:W-:Y:S01]  /*ee30*/  FMUL.FTZ R46, R9.reuse, R8 ;  /* 0x00000008092e7220 */ /* 0x040fe20000410000 */
[----:B------:R-:W-:Y:S02]  /*ee40*/  HADD2.F32 R47, -RZ, R40.H0_H0 ;  /* 0x20000028ff2f7230 */ /* 0x000fe40000004100 */
[----:B------:R-:W-:Y:S01]  /*ee50*/  FMUL.FTZ R60, R9, R4 ;  /* 0x00000004093c7220 */ /* 0x000fe20000410000 */
[----:B------:R-:W-:-:S02]  /*ee60*/  HADD2.F32 R10, -RZ, R10.H1_H1 ;  /* 0x3000000aff0a7230 */ /* 0x000fc40000004100 */
[C---:B------:R-:W-:Y:S01]  /*ee70*/  FMUL.FTZ R65, R52.reuse, R51 ;  /* 0x0000003334417220 */ /* 0x040fe20000410000 */
[----:B------:R-:W-:Y:S02]  /*ee80*/  HADD2.F32 R55, -RZ, R45.H0_H0 ;  /* 0x2000002dff377230 */ /* 0x000fe40000004100 */
[C---:B------:R-:W-:Y:S01]  /*ee90*/  FFMA.FTZ R57, R5.reuse, R4, -R46 ;  /* 0x0000000405397223 */ /* 0x040fe2000001082e */
[----:B------:R-:W-:Y:S02]  /*eea0*/  HADD2.F32 R9, -RZ, R41.H0_H0 ;  /* 0x20000029ff097230 */ /* 0x000fe40000004100 */
[-C--:B------:R-:W-:Y:S01]  /*eeb0*/  FMUL.FTZ R52, R52, R47.reuse ;  /* 0x0000002f34347220 */ /* 0x080fe20000410000 */
[----:B------:R-:W-:Y:S01]  /*eec0*/  FFMA.FTZ R59, R5, R8, R60 ;  /* 0x00000008053b7223 */ /* 0x000fe2000001003c */
[----:B------:R-:W-:Y:S01]  /*eed0*/  FFMA.FTZ R65, R48, R47, -R65 ;  /* 0x0000002f30417223 */ /* 0x000fe20000010841 */
[--C-:B------:R-:W-:Y:S02]  /*eee0*/  HADD2.F32 R53, -RZ, R11.reuse.H0_H0 ;  /* 0x2000000bff357230 */ /* 0x100fe40000004100 */
[C---:B------:R-:W-:Y:S01]  /*eef0*/  FMUL.FTZ R5, R10.reuse, R55 ;  /* 0x000000370a057220 */ /* 0x040fe20000410000 */
[----:B------:R-:W-:Y:S01]  /*ef00*/  FMUL.FTZ R47, R10, R9 ;  /* 0x000000090a2f7220 */ /* 0x000fe20000410000 */
[----:B------:R-:W-:-:S02]  /*ef10*/  HADD2.F32 R11, -RZ, R11.H1_H1 ;  /* 0x3000000bff0b7230 */ /* 0x000fc40000004100 */
[----:B------:R-:W-:Y:S01]  /*ef20*/  FFMA.FTZ R52, R48, R51, R52 ;  /* 0x0000003330347223 */ /* 0x000fe20000010034 */
[----:B------:R-:W-:Y:S02]  /*ef30*/  HADD2.F32 R10, -RZ, R44.H1_H1 ;  /* 0x3000002cff0a7230 */ /* 0x000fe40000004100 */
[C---:B------:R-:W-:Y:S01]  /*ef40*/  FFMA.FTZ R48, R6.reuse, R9, -R5 ;  /* 0x0000000906307223 */ /* 0x040fe20000010805 */
[----:B------:R-:W-:Y:S02]  /*ef50*/  HADD2.F32 R46, -RZ, R45.H1_H1 ;  /* 0x3000002dff2e7230 */ /* 0x000fe40000004100 */
[----:B------:R-:W-:Y:S01]  /*ef60*/  FFMA.FTZ R47, R6, R55, R47 ;  /* 0x00000037062f7223 */ /* 0x000fe2000001002f */
[----:B------:R-:W-:Y:S02]  /*ef70*/  HADD2.F32 R4, -RZ, R40.H1_H1 ;  /* 0x30000028ff047230 */ /* 0x000fe40000004100 */
[----:B------:R-:W-:Y:S01]  /*ef80*/  FMUL.FTZ R6, R53, R10 ;  /* 0x0000000a35067220 */ /* 0x000fe20000410000 */
[----:B------:R-:W-:-:S02]  /*ef90*/  HADD2.F32 R8, -RZ, R41.H1_H1 ;  /* 0x30000029ff087230 */ /* 0x000fc40000004100 */
[----:B------:R-:W-:Y:S01]  /*efa0*/  FMUL.FTZ R60, R11, R46 ;  /* 0x0000002e0b3c7220 */ /* 0x000fe20000410000 */
[--C-:B------:R-:W-:Y:S02]  /*efb0*/  HADD2.F32 R49, -RZ, R7.reuse.H0_H0 ;  /* 0x20000007ff317230 */ /* 0x100fe40000004100 */
[----:B------:R-:W-:Y:S01]  /*efc0*/  FMUL.FTZ R53, R53, R4 ;  /* 0x0000000435357220 */ /* 0x000fe20000410000 */
[----:B------:R-:W-:Y:S02]  /*efd0*/  HADD2.F32 R7, -RZ, R7.H1_H1 ;  /* 0x30000007ff077230 */ /* 0x000fe40000004100 */
[----:B------:R-:W-:Y:S01]  /*efe0*/  FMUL.FTZ R5, R11, R8 ;  /* 0x000000080b057220 */ /* 0x000fe20000410000 */
[----:B------:R-:W-:Y:S01]  /*eff0*/  F2FP.F16.F32.PACK_AB R9, R59, R50 ;  /* 0x000000323b09723e */ /* 0x000fe200000000ff */
        /* <DEDUP_REMOVED lines=10> */
[----:B------:R1:W-:Y:S01]  /*f0a0*/  STS.128 [R34+0x15400], R4 ;  /* 0x0154000422007388 */ /* 0x0003e20000000c00 */
[----:B------:R-:W-:-:S05]  /*f0b0*/  F2FP.F16.F32.PACK_AB R11, R46, R53 ;  /* 0x000000352e0b723e */ /* 0x000fca00000000ff */
[----:B------:R1:W-:Y:S02]  /*f0c0*/  STS.128 [R62+0x15400], R8 ;  /* 0x015400083e007388 */ /* 0x0003e40000000c00 */
.L_x_3803:
[----:B------:R-:W-:Y:S05]  /*f0d0*/  BSYNC B2 ;  /* 0x0000000000027941 */ /* 0x000fea0003800000 */
.L_x_3802:
[----:B------:R-:W-:Y:S04]  /*f0e0*/  BSSY B2, `(.L_x_3804) ;  /* 0x0000065000027945 */ /* 0x000fe80003800000 */
[----:B------:R-:W-:Y:S05]  /*f0f0*/  @P1 BRA `(.L_x_3805) ;  /* 0x00000004008c1947 */ /* 0x000fea0003800000 */
[----:B-1----:R-:W2:Y:S01]  /*f100*/  LDL R4, [R1+0x50] ;  /* 0x0000500001047983 */ /* 0x002ea20000100800 */
[----:B------:R-:W-:Y:S02]  /*f110*/  HADD2.F32 R56, -RZ, R26.H0_H0 ;  /* 0x2000001aff387230 */ /* 0x000fe40000004100 */
[--C-:B------:R-:W-:Y:S02]  /*f120*/  HADD2.F32 R58, -RZ, R30.reuse.H0_H0 ;  /* 0x2000001eff3a7230 */ /* 0x100fe40000004100 */
[----:B------:R-:W-:Y:S02]  /*f130*/  HADD2.F32 R55, -RZ, R31.H0_H0 ;  /* 0x2000001fff377230 */ /* 0x000fe40000004100 */
[----:B------:R-:W-:Y:S01]  /*f140*/  HADD2.F32 R57, -RZ, R30.H1_H1 ;  /* 0x3000001eff397230 */ /* 0x000fe20000004100 */
[----:B--2---:R-:W-:Y:S01]  /*f150*/  R2UR UR4, R4 ;  /* 0x00000000040472ca */ /* 0x004fe200000e0000 */
[----:B------:R-:W-:-:S05]  /*f160*/  IMAD.IADD R4, R22, 0x1, R206 ;  /* 0x0000000116047824 */ /* 0x000fca00078e02ce */
[----:B0-----:R-:W-:-:S04]  /*f170*/  SHF.R.S32.HI R5, RZ, 0x1f, R4 ;  /* 0x0000001fff057819 */ /* 0x001fc80000011404 */
[CC--:B------:R-:W-:Y:S02]  /*f180*/  LEA.HI R6, R5.reuse, R4.reuse, RZ, 0x3 ;  /* 0x0000000405067211 */ /* 0x0c0fe400078f18ff */
[----:B------:R-:W-:Y:S02]  /*f190*/  LEA.HI R5, R5, R4, RZ, 0x6 ;  /* 0x0000000405057211 */ /* 0x000fe400078f30ff */
[--C-:B------:R-:W-:Y:S02]  /*f1a0*/  SHF.R.S32.HI R8, RZ, 0x3, R6.reuse ;  /* 0x00000003ff087819 */ /* 0x100fe40000011406 */
[----:B------:R-:W-:Y:S02]  /*f1b0*/  LOP3.LUT R7, R211, 0x38, R6, 0xf8, !PT ;  /* 0x00000038d3077812 */ /* 0x000fe400078ef806 */
[----:B------:R-:W-:Y:S01]  /*f1c0*/  LEA.HI R4, R25, R8, RZ, 0x1d ;  /* 0x0000000819047211 */ /* 0x000fe200078fe8ff */
[----:B------:R-:W-:Y:S01]  /*f1d0*/  IMAD.SHL.U32 R8, R5, 0x80, RZ ;  /* 0x0000008005087824 */ /* 0x000fe200078e00ff */
[----:B------:R-:W-:-:S02]  /*f1e0*/  LOP3.LUT R7, R7, R212, RZ, 0x3c, !PT ;  /* 0x000000d407077212 */ /* 0x000fc400078e3cff */
[----:B------:R-:W-:Y:S02]  /*f1f0*/  SHF.R.S32.HI R5, RZ, 0x1f, R4 ;  /* 0x0000001fff057819 */ /* 0x000fe40000011404 */
[----:B------:R-:W-:Y:S02]  /*f200*/  SHF.L.U32 R6, R4, 0x3, RZ ;  /* 0x0000000304067819 */ /* 0x000fe400000006ff */
[----:B------:R-:W-:Y:S02]  /*f210*/  LEA.HI R4, R5, R4, RZ, 0x3 ;  /* 0x0000000405047211 */ /* 0x000fe400078f18ff */
[----:B------:R-:W-:Y:S02]  /*f220*/  LOP3.LUT R8, R8, 0xffffe000, RZ, 0xc0, !PT ;  /* 0xffffe00008087812 */ /* 0x000fe400078ec0ff */
[----:B------:R-:W-:Y:S01]  /*f230*/  LOP3.LUT R5, R211, 0x38, R6, 0xf8, !PT ;  /* 0x00000038d3057812 */ /* 0x000fe200078ef806 */
[----:B------:R-:W-:Y:S01]  /*f240*/  IMAD.SHL.U32 R4, R4, 0x400, RZ ;  /* 0x0000040004047824 */ /* 0x000fe200078e00ff */
[----:B------:R-:W-:-:S02]  /*f250*/  IADD3 R7, R7, R8, R213 ;  /* 0x0000000807077210 */ /* 0x000fc40007ffe0d5 */
[----:B------:R-:W-:Y:S02]  /*f260*/  LOP3.LUT R9, R5, R212, RZ, 0x3c, !PT ;  /* 0x000000d405097212 */ /* 0x000fe400078e3cff */
[----:B------:R-:W-:Y:S02]  /*f270*/  LOP3.LUT R8, R4, 0x7fffe000, RZ, 0xc0, !PT ;  /* 0x7fffe00004087812 */ /* 0x000fe400078ec0ff */
[----:B------:R-:W-:Y:S02]  /*f280*/  LEA R34, R7, UR4, 0x1 ;  /* 0x0000000407227c11 */ /* 0x000fe4000f8e08ff */
[----:B------:R-:W-:-:S03]  /*f290*/  IADD3 R9, R9, R8, R213 ;  /* 0x0000000809097210 */ /* 0x000fc60007ffe0d5 */
[----:B------:R-:W0:Y:S02]  /*f2a0*/  LDS.128 R4, [R34] ;  /* 0x0000000022047984 */ /* 0x000e240000000c00 */
[----:B------:R-:W-:-:S05]  /*f2b0*/  IMAD R46, R9, 0x2, R2 ;  /* 0x00000002092e7824 */ /* 0x000fca00078e0202 */
[----:B------:R-:W1:Y:S01]  /*f2c0*/  LDS.128 R8, [R46+0x15400] ;  /* 0x015400002e087984 */ /* 0x000e620000000c00 */
[--C-:B0-----:R-:W-:Y:S02]  /*f2d0*/  HADD2.F32 R47, -RZ, R4.reuse.H0_H0 ;  /* 0x20000004ff2f7230 */ /* 0x101fe40000004100 */
[----:B------:R-:W-:Y:S02]  /*f2e0*/  HADD2.F32 R4, -RZ, R4.H1_H1 ;  /* 0x30000004ff047230 */ /* 0x000fe40000004100 */
[--C-:B------:R-:W-:Y:S02]  /*f2f0*/  HADD2.F32 R48, -RZ, R5.reuse.H0_H0 ;  /* 0x20000005ff307230 */ /* 0x100fe40000004100 */
[----:B------:R-:W-:Y:S02]  /*f300*/  HADD2.F32 R5, -RZ, R5.H1_H1 ;  /* 0x30000005ff057230 */ /* 0x000fe40000004100 */
[--C-:B-1----:R-:W-:Y:S02]  /*f310*/  HADD2.F32 R51, -RZ, R8.reuse.H0_H0 ;  /* 0x20000008ff337230 */ /* 0x102fe40000004100 */
[----:B------:R-:W-:-:S02]  /*f320*/  HADD2.F32 R8, -RZ, R8.H1_H1 ;  /* 0x30000008ff087230 */ /* 0x000fc40000004100 */
[----:B------:R-:W-:Y:S02]  /*f330*/  HADD2.F32 R52, -RZ, R9.H0_H0 ;  /* 0x20000009ff347230 */ /* 0x000fe40000004100 */
[C---:B------:R-:W-:Y:S01]  /*f340*/  FMUL.FTZ R60, R51.reuse, R58 ;  /* 0x0000003a333c7220 */ /* 0x040fe20000410000 */
[-C--:B------:R-:W-:Y:S01]  /*f350*/  FMUL.FTZ R62, R51, R56.reuse ;  /* 0x00000038333e7220 */ /* 0x080fe20000410000 */
[----:B------:R-:W-:Y:S02]  /*f360*/  HADD2.F32 R51, -RZ, R27.H0_H0 ;  /* 0x2000001bff337230 */ /* 0x000fe40000004100 */
[C---:B------:R-:W-:Y:S01]  /*f370*/  FMUL.FTZ R59, R8.reuse, R55 ;  /* 0x00000037083b7220 */ /* 0x040fe20000410000 */
[C---:B------:R-:W-:Y:S01]  /*f380*/  FFMA.FTZ R60, R47.reuse, R56, -R60 ;  /* 0x000000382f3c7223 */ /* 0x040fe2000001083c */
[----:B------:R-:W-:Y:S01]  /*f390*/  FFMA.FTZ R62, R47, R58, R62 ;  /* 0x0000003a2f3e7223 */ /* 0x000fe2000001003e */
[----:B------:R-:W-:Y:S02]  /*f3a0*/  HADD2.F32 R47, -RZ, R26.H1_H1 ;  /* 0x3000001aff2f7230 */ /* 0x000fe40000004100 */
[-C--:B------:R-:W-:Y:S01]  /*f3b0*/  FMUL.FTZ R61, R8, R51.reuse ;  /* 0x00000033083d7220 */ /* 0x080fe20000410000 */
[----:B------:R-:W-:Y:S01]  /*f3c0*/  FFMA.FTZ R59, R4, R51, -R59 ;  /* 0x00000033043b7223 */ /* 0x000fe2000001083b */
[----:B------:R-:W-:Y:S01]  /*f3d0*/  FMUL.FTZ R51, R52, R57 ;  /* 0x0000003934337220 */ /* 0x000fe20000410000 */
[----:B------:R-:W-:-:S02]  /*f3e0*/  HADD2.F32 R9, -RZ, R9.H1_H1 ;  /* 0x30000009ff097230 */ /* 0x000fc40000004100 */
[----:B------:R-:W-:Y:S01]  /*f3f0*/  FMUL.FTZ R52, R52, R47 ;  /* 0x0000002f34347220 */ /* 0x000fe20000410000 */
[----:B------:R-:W-:Y:S02]  /*f400*/  HADD2.F32 R56, -RZ, R31.H1_H1 ;  /* 0x3000001fff387230 */ /* 0x000fe40000004100 */
[----:B------:R-:W-:Y:S01]  /*f410*/  FFMA.FTZ R61, R4, R55, R61 ;  /* 0x00000037043d7223 */ /* 0x000fe2000001003d */
[----:B------:R-:W-:Y:S02]  /*f420*/  HADD2.F32 R4, -RZ, R27.H1_H1 ;  /* 0x3000001bff047230 */ /* 0x000fe40000004100 */
[C---:B------:R-:W-:Y:S01]  /*f430*/  FFMA.FTZ R51, R48.reuse, R47, -R51 ;  /* 0x0000002f30337223 */ /* 0x040fe20000010833 */
[----:B------:R-:W-:Y:S01]  /*f440*/  FFMA.FTZ R52, R48, R57, R52 ;  /* 0x0000003930347223 */ /* 0x000fe20000010034 */
[----:B------:R-:W-:Y:S02]  /*f450*/  HADD2.F32 R53, -RZ, R10.H0_H0 ;  /* 0x2000000aff357230 */ /* 0x000fe40000004100 */
[----:B------:R-:W-:Y:S01]  /*f460*/  FMUL.FTZ R58, R9, R56 ;  /* 0x00000038093a7220 */ /* 0x000fe20000410000 */
[----:B------:R-:W-:-:S02]  /*f470*/  HADD2.F32 R8, -RZ, R28.H0_H0 ;  /* 0x2000001cff087230 */ /* 0x000fc40000004100 */
[-C--:B------:R-:W-:Y:S01]  /*f480*/  FMUL.FTZ R64, R9, R4.reuse ;  /* 0x0000000409407220 */ /* 0x080fe20000410000 */
[----:B------:R-:W-:Y:S02]  /*f490*/  HADD2.F32 R48, -RZ, R32.H0_H0 ;  /* 0x20000020ff307230 */ /* 0x000fe40000004100 */
[----:B------:R-:W-:Y:S01]  /*f4a0*/  FFMA.FTZ R58, R5, R4, -R58 ;  /* 0x00000004053a7223 */ /* 0x000fe2000001083a */
[----:B------:R-:W-:Y:S02]  /*f4b0*/  HADD2.F32 R10, -RZ, R10.H1_H1 ;  /* 0x3000000aff0a7230 */ /* 0x000fe40000004100 */
[C---:B------:R-:W-:Y:S01]  /*f4c0*/  FMUL.FTZ R57, R53.reuse, R8 ;  /* 0x0000000835397220 */ /* 0x040fe20000410000 */
[----:B------:R-:W-:Y:S02]  /*f4d0*/  HADD2.F32 R47, -RZ, R33.H0_H0 ;  /* 0x20000021ff2f7230 */ /* 0x000fe40000004100 */
[----:B------:R-:W-:Y:S01]  /*f4e0*/  FMUL.FTZ R4, R53, R48 ;  /* 0x0000003035047220 */ /* 0x000fe20000410000 */
[----:B------:R-:W-:-:S02]  /*f4f0*/  HADD2.F32 R49, -RZ, R6.H0_H0 ;  /* 0x20000006ff317230 */ /* 0x000fc40000004100 */
[----:B------:R-:W-:Y:S01]  /*f500*/  FFMA.FTZ R53, R5, R56, R64 ;  /* 0x0000003805357223 */ /* 0x000fe20000010040 */
[----:B------:R-:W-:Y:S02]  /*f510*/  HADD2.F32 R9, -RZ, R29.H0_H0 ;  /* 0x2000001dff097230 */ /* 0x000fe40000004100 */
[C---:B------:R-:W-:Y:S01]  /*f520*/  FMUL.FTZ R5, R10.reuse, R47 ;  /* 0x0000002f0a057220 */ /* 0x040fe20000410000 */
[----:B------:R-:W-:Y:S02]  /*f530*/  HADD2.F32 R6, -RZ, R6.H1_H1 ;  /* 0x30000006ff067230 */ /* 0x000fe40000004100 */
[C---:B------:R-:W-:Y:S01]  /*f540*/  FFMA.FTZ R55, R49.reuse, R8, -R4 ;  /* 0x0000000831377223 */ /* 0x040fe20000010804 */
[----:B------:R-:W-:Y:S01]  /*f550*/  FFMA.FTZ R57, R49, R48, R57 ;  /* 0x0000003031397223 */ /* 0x000fe20000010039 */
[-C--:B------:R-:W-:Y:S01]  /*f560*/  FMUL.FTZ R49, R10, R9.reuse ;  /* 0x000000090a317220 */ /* 0x080fe20000410000 */
[----:B------:R-:W-:Y:S02]  /*f570*/  HADD2.F32 R54, -RZ, R11.H0_H0 ;  /* 0x2000000bff367230 */ /* 0x000fe40000004100 */
[----:B------:R-:W-:Y:S01]  /*f580*/  FFMA.FTZ R10, R6, R9, -R5 ;  /* 0x00000009060a7223 */ /* 0x000fe20000010805 */
[----:B------:R-:W-:-:S02]  /*f590*/  HADD2.F32 R9, -RZ, R32.H1_H1 ;  /* 0x30000020ff097230 */ /* 0x000fc40000004100 */
[----:B------:R-:W-:Y:S01]  /*f5a0*/  FFMA.FTZ R48, R6, R47, R49 ;  /* 0x0000002f06307223 */ /* 0x000fe20000010031 */
[----:B------:R-:W-:Y:S02]  /*f5b0*/  HADD2.F32 R5, -RZ, R28.H1_H1 ;  /* 0x3000001cff057230 */ /* 0x000fe40000004100 */
[----:B------:R-:W-:Y:S02]  /*f5c0*/  HADD2.F32 R11, -RZ, R11.H1_H1 ;  /* 0x3000000bff0b7230 */ /* 0x000fe40000004100 */
[C---:B------:R-:W-:Y:S01]  /*f5d0*/  FMUL.FTZ R47, R54.reuse, R9 ;  /* 0x00000009362f7220 */ /* 0x040fe20000410000 */
[----:B------:R-:W-:Y:S02]  /*f5e0*/  HADD2.F32 R8, -RZ, R33.H1_H1 ;  /* 0x30000021ff087230 */ /* 0x000fe40000004100 */
[----:B------:R-:W-:Y:S01]  /*f5f0*/  FMUL.FTZ R54, R54, R5 ;  /* 0x0000000536367220 */ /* 0x000fe20000410000 */
[----:B------:R-:W-:Y:S02]  /*f600*/  HADD2.F32 R4, -RZ, R29.H1_H1 ;  /* 0x3000001dff047230 */ /* 0x000fe40000004100 */
[----:B------:R-:W-:-:S02]  /*f610*/  HADD2.F32 R50, -RZ, R7.H0_H0 ;  /* 0x20000007ff327230 */ /* 0x000fc40000004100 */
[C---:B------:R-:W-:Y:S01]  /*f620*/  FMUL.FTZ R6, R11.reuse, R8 ;  /* 0x000000080b067220 */ /* 0x040fe20000410000 */
[----:B------:R-:W-:Y:S02]  /*f630*/  HADD2.F32 R7, -RZ, R7.H1_H1 ;  /* 0x30000007ff077230 */ /* 0x000fe40000004100 */
[-C--:B------:R-:W-:Y:S01]  /*f640*/  FMUL.FTZ R49, R11, R4.reuse ;  /* 0x000000040b317220 */ /* 0x080fe20000410000 */
        /* <DEDUP_REMOVED lines=14> */
.L_x_3805:
[----:B------:R-:W-:Y:S05]  /*f730*/  BSYNC B2 ;  /* 0x0000000000027941 */ /* 0x000fea0003800000 */
.L_x_3804:
[----:B------:R-:W-:Y:S05]  /*f740*/  @P2 BRA `(.L_x_3801) ;  /* 0x00000004008c2947 */ /* 0x000fea0003800000 */
[----:B-12---:R-:W2:Y:S01]  /*f750*/  LDL R4, [R1+0x50] ;  /* 0x0000500001047983 */ /* 0x006ea20000100800 */
[----:B------:R-:W-:Y:S02]  /*f760*/  HADD2.F32 R57, -RZ, R15.H0_H0 ;  /* 0x2000000fff397230 */ /* 0x000fe40000004100 */
[----:B------:R-:W-:Y:S02]  /*f770*/  HADD2.F32 R55, -RZ, R3.H0_H0 ;  /* 0x20000003ff377230 */ /* 0x000fe40000004100 */
[----:B------:R-:W-:Y:S01]  /*f780*/  HADD2.F32 R59, -RZ, R20.H0_H0 ;  /* 0x20000014ff3b7230 */ /* 0x000fe20000004100 */
[----:B--2---:R-:W-:Y:S01]  /*f790*/  R2UR UR4, R4 ;  /* 0x00000000040472ca */ /* 0x004fe200000e0000 */
[----:B------:R-:W-:-:S05]  /*f7a0*/  IMAD.IADD R4, R22, 0x1, R205 ;  /* 0x0000000116047824 */ /* 0x000fca00078e02cd */
[----:B0-----:R-:W-:-:S04]  /*f7b0*/  SHF.R.S32.HI R5, RZ, 0x1f, R4 ;  /* 0x0000001fff057819 */ /* 0x001fc80000011404 */
[CC--:B------:R-:W-:Y:S02]  /*f7c0*/  LEA.HI R6, R5.reuse, R4.reuse, RZ, 0x3 ;  /* 0x0000000405067211 */ /* 0x0c0fe400078f18ff */
[----:B------:R-:W-:Y:S02]  /*f7d0*/  LEA.HI R4, R5, R4, RZ, 0x6 ;  /* 0x0000000405047211 */ /* 0x000fe400078f30ff */
[--C-:B------:R-:W-:Y:S02]  /*f7e0*/  SHF.R.S32.HI R8, RZ, 0x3, R6.reuse ;  /* 0x00000003ff087819 */ /* 0x100fe40000011406 */
[----:B------:R-:W-:Y:S02]  /*f7f0*/  LOP3.LUT R5, R211, 0x38, R6, 0xf8, !PT ;  /* 0x00000038d3057812 */ /* 0x000fe400078ef806 */
[----:B------:R-:W-:Y:S02]  /*f800*/  LEA.HI R25, R25, R8, RZ, 0x1d ;  /* 0x0000000819197211 */ /* 0x000fe400078fe8ff */
[----:B------:R-:W-:-:S02]  /*f810*/  SHF.L.U32 R4, R4, 0x7, RZ ;  /* 0x0000000704047819 */ /* 0x000fc400000006ff */
[----:B------:R-:W-:Y:S02]  /*f820*/  SHF.R.S32.HI R6, RZ, 0x1f, R25 ;  /* 0x0000001fff067819 */ /* 0x000fe40000011419 */
[----:B------:R-:W-:Y:S01]  /*f830*/  LOP3.LUT R8, R4, 0xffffe000, RZ, 0xc0, !PT ;  /* 0xffffe00004087812 */ /* 0x000fe200078ec0ff */
[----:B------:R-:W-:Y:S01]  /*f840*/  IMAD.SHL.U32 R4, R25, 0x8, RZ ;  /* 0x0000000819047824 */ /* 0x000fe200078e00ff */
[----:B------:R-:W-:Y:S02]  /*f850*/  LEA.HI R6, R6, R25, RZ, 0x3 ;  /* 0x0000001906067211 */ /* 0x000fe400078f18ff */
[----:B------:R-:W-:-:S03]  /*f860*/  LOP3.LUT R5, R5, R212, RZ, 0x3c, !PT ;  /* 0x000000d405057212 */ /* 0x000fc600078e3cff */
[----:B------:R-:W-:Y:S01]  /*f870*/  IMAD.SHL.U32 R6, R6, 0x400, RZ ;  /* 0x0000040006067824 */ /* 0x000fe200078e00ff */
[--C-:B------:R-:W-:Y:S02]  /*f880*/  IADD3 R8, R5, R8, R213.reuse ;  /* 0x0000000805087210 */ /* 0x100fe40007ffe0d5 */
[----:B------:R-:W-:Y:S02]  /*f890*/  LOP3.LUT R5, R211, 0x38, R4, 0xf8, !PT ;  /* 0x00000038d3057812 */ /* 0x000fe400078ef804 */
[----:B------:R-:W-:Y:S02]  /*f8a0*/  LEA R25, R8, UR4, 0x1 ;  /* 0x0000000408197c11 */ /* 0x000fe4000f8e08ff */
[----:B------:R-:W-:Y:S02]  /*f8b0*/  LOP3.LUT R9, R5, R212, RZ, 0x3c, !PT ;  /* 0x000000d405097212 */ /* 0x000fe400078e3cff */
[----:B------:R-:W-:Y:S02]  /*f8c0*/  LOP3.LUT R8, R6, 0x7fffe000, RZ, 0xc0, !PT ;  /* 0x7fffe00006087812 */ /* 0x000fe400078ec0ff */
[----:B------:R-:W0:Y:S02]  /*f8d0*/  LDS.128 R4, [R25] ;  /* 0x0000000019047984 */ /* 0x000e240000000c00 */
        /* <DEDUP_REMOVED lines=29> */
[--C-:B------:R-:W-:Y:S02]  /*fab0*/  HADD2.F32 R52, -RZ, R10.reuse.H0_H0 ;  /* 0x2000000aff347230 */ /* 0x100fe40000004100 */
        /* <DEDUP_REMOVED lines=44> */
.L_x_3801:
[----:B------:R-:W-:Y:S05]  /*fd80*/  BSYNC B1 ;  /* 0x0000000000017941 */ /* 0x000fea0003800000 */
.L_x_3800:
[----:B------:R-:W-:-:S13]  /*fd90*/  ISETP.GE.AND P0, PT, R226, R0, PT ;  /* 0x00000000e200720c */ /* 0x000fda0003f06270 */
[----:B------:R-:W-:Y:S05]  /*fda0*/  @P0 BRA `(.L_x_3784) ;  /* 0x0000001000c00947 */ /* 0x000fea0003800000 */
[----:B------:R4:W5:Y:S01]  /*fdb0*/  LDL R59, [R1+0x50] ;  /* 0x00005000013b7983 */ /* 0x0009620000100800 */
[----:B---3--:R-:W3:Y:S01]  /*fdc0*/  LDC R25, c[0x0][0x3f4] ;  /* 0x0000fd00ff197b82 */ /* 0x008ee20000000800 */
[C---:B-12---:R-:W-:Y:S01]  /*fdd0*/  VIADD R4, R18.reuse, 0x40 ;  /* 0x0000004012047836 */ /* 0x046fe20000000000 */
[C---:B------:R-:W-:Y:S01]  /*fde0*/  IADD3 R0, R18.reuse, 0x20, RZ ;  /* 0x0000002012007810 */ /* 0x040fe20007ffe0ff */
[----:B------:R-:W-:Y:S01]  /*fdf0*/  BSSY B1, `(.L_x_3806) ;  /* 0x0000063000017945 */ /* 0x000fe20003800000 */
[----:B------:R-:W-:Y:S02]  /*fe00*/  SHF.R.U32.HI R57, RZ, 0x3, R207 ;  /* 0x00000003ff397819 */ /* 0x000fe400000116cf */
[-C--:B---3--:R-:W-:Y:S02]  /*fe10*/  ISETP.GE.AND P0, PT, R18, R25.reuse, PT ;  /* 0x000000191200720c */ /* 0x088fe40003f06270 */
[-C--:B------:R-:W-:Y:S02]  /*fe20*/  ISETP.GE.AND P1, PT, R0, R25.reuse, PT ;  /* 0x000000190000720c */ /* 0x080fe40003f26270 */
[----:B------:R-:W-:-:S09]  /*fe30*/  ISETP.GE.AND P2, PT, R4, R25, PT ;  /* 0x000000190400720c */ /* 0x000fd20003f46270 */
[----:B----4-:R-:W-:Y:S05]  /*fe40*/  @P0 BRA `(.L_x_3807) ;  /* 0x0000000400740947 */ /* 0x010fea0003800000 */
[----:B------:R-:W-:Y:S01]  /*fe50*/  LEA.HI R37, R37, R38, RZ, 0x2 ;  /* 0x0000002625257211 */ /* 0x000fe200078f10ff */
[--C-:B------:R-:W-:Y:S01]  /*fe60*/  HADD2.F32 R55, -RZ, R42.reuse.H0_H0 ;  /* 0x2000002aff377230 */ /* 0x100fe20000004100 */
[----:B-----5:R-:W-:Y:S01]  /*fe70*/  R2UR UR4, R59 ;  /* 0x000000003b0472ca */ /* 0x020fe200000e0000 */
[----:B------:R-:W-:Y:S01]  /*fe80*/  HADD2.F32 R53, -RZ, R35.H0_H0 ;  /* 0x20000023ff357230 */ /* 0x000fe20000004100 */
[----:B------:R-:W-:Y:S01]  /*fe90*/  LOP3.LUT R37, R37, 0xfffffffc, RZ, 0xc0, !PT ;  /* 0xfffffffc25257812 */ /* 0x000fe200078ec0ff */
[----:B------:R-:W-:Y:S01]  /*fea0*/  HADD2.F32 R56, -RZ, R43.H0_H0 ;  /* 0x2000002bff387230 */ /* 0x000fe20000004100 */
[----:B------:R-:W-:Y:S01]  /*feb0*/  LOP3.LUT R7, R207, 0x38, R18, 0xf8, !PT ;  /* 0x00000038cf077812 */ /* 0x000fe200078ef812 */
[----:B------:R-:W-:Y:S02]  /*fec0*/  HADD2.F32 R54, -RZ, R39.H0_H0 ;  /* 0x20000027ff367230 */ /* 0x000fe40000004100 */
[----:B------:R-:W-:Y:S02]  /*fed0*/  IMAD.IADD R0, R38, 0x1, -R37 ;  /* 0x0000000126007824 */ /* 0x000fe400078e0a25 */
[----:B------:R-:W-:-:S02]  /*fee0*/  HADD2.F32 R58, -RZ, R42.H1_H1 ;  /* 0x3000002aff3a7230 */ /* 0x000fc40000004100 */
[----:B------:R-:W-:Y:S01]  /*fef0*/  HADD2.F32 R42, -RZ, R35.H1_H1 ;  /* 0x30000023ff2a7230 */ /* 0x000fe20000004100 */
[----:B------:R-:W-:Y:S01]  /*ff00*/  LEA.HI R0, R25, R0, RZ, 0x1d ;  /* 0x0000000019007211 */ /* 0x000fe200078fe8ff */
[----:B------:R-:W-:-:S03]  /*ff10*/  HADD2.F32 R39, -RZ, R39.H1_H1 ;  /* 0x30000027ff277230 */ /* 0x000fc60000004100 */
[----:B0-----:R-:W-:Y:S01]  /*ff20*/  SHF.R.S32.HI R5, RZ, 0x1f, R0 ;  /* 0x0000001fff057819 */ /* 0x001fe20000011400 */
[----:B------:R-:W-:-:S03]  /*ff30*/  IMAD.SHL.U32 R4, R0, 0x8, RZ ;  /* 0x0000000800047824 */ /* 0x000fc600078e00ff */
[----:B------:R-:W-:Y:S02]  /*ff40*/  LEA.HI R5, R5, R0, RZ, 0x3 ;  /* 0x0000000005057211 */ /* 0x000fe400078f18ff */
[----:B------:R-:W-:Y:S02]  /*ff50*/  LOP3.LUT R4, R207, 0x38, R4, 0xf8, !PT ;  /* 0x00000038cf047812 */ /* 0x000fe400078ef804 */
[----:B------:R-:W-:Y:S02]  /*ff60*/  SHF.L.U32 R5, R5, 0xa, RZ ;  /* 0x0000000a05057819 */ /* 0x000fe400000006ff */
[----:B------:R-:W-:Y:S02]  /*ff70*/  LOP3.LUT R9, R4, R57, RZ, 0x3c, !PT ;  /* 0x0000003904097212 */ /* 0x000fe400078e3cff */
[----:B------:R-:W-:Y:S02]  /*ff80*/  LOP3.LUT R8, R5, 0x7fffe000, RZ, 0xc0, !PT ;  /* 0x7fffe00005087812 */ /* 0x000fe400078ec0ff */
[----:B------:R-:W-:-:S02]  /*ff90*/  LOP3.LUT R0, R214, R7, R57, 0xf6, !PT ;  /* 0x00000007d6007212 */ /* 0x000fc400078ef639 */
[----:B------:R-:W-:Y:S02]  /*ffa0*/  IADD3 R9, R9, R8, R214 ;  /* 0x0000000809097210 */ /* 0x000fe40007ffe0d6 */
[----:B------:R-:W-:-:S03]  /*ffb0*/  LEA R0, R0, UR4, 0x1 ;  /* 0x0000000400007c11 */ /* 0x000fc6000f8e08ff */
[----:B------:R-:W-:Y:S02]  /*ffc0*/  IMAD R34, R9, 0x2, R2 ;  /* 0x0000000209227824 */ /* 0x000fe400078e0202 */
[----:B------:R-:W0:Y:S04]  /*ffd0*/  LDS.128 R4, [R0] ;  /* 0x0000000000047984 */ /* 0x000e280000000c00 */
[----:B------:R-:W1:Y:S01]  /*ffe0*/  LDS.128 R8, [R34+0x15400] ;  /* 0x0154000022087984 */ /* 0x000e620000000c00 */
[--C-:B0-----:R-:W-:Y:S02]  /*fff0*/  HADD2.F32 R37, -RZ, R4.reuse.H0_H0 ;  /* 0x20000004ff257230 */ /* 0x101fe40000004100 */
[----:B------:R-:W-:Y:S02]  /*10000*/  HADD2.F32 R4, -RZ, R4.H1_H1 ;  /* 0x30000004ff047230 */ /* 0x000fe40000004100 */
[----:B-1----:R-:W-:-:S02]  /*10010*/  HADD2.F32 R48, -RZ, R8.H0_H0 ;  /* 0x20000008ff307230 */ /* 0x002fc40000004100 */
[----:B------:R-:W-:Y:S02]  /*10020*/  HADD2.F32 R8, -RZ, R8.H1_H1 ;  /* 0x30000008ff087230 */ /* 0x000fe40000004100 */
[--C-:B------:R-:W-:Y:S02]  /*10030*/  HADD2.F32 R49, -RZ, R9.reuse.H0_H0 ;  /* 0x20000009ff317230 */ /* 0x100fe40000004100 */
[-C--:B------:R-:W-:Y:S01]  /*10040*/  FMUL.FTZ R52, R55, R48.reuse ;  /* 0x0000003037347220 */ /* 0x080fe20000410000 */
[C---:B------:R-:W-:Y:S01]  /*10050*/  FMUL.FTZ R48, R53.reuse, R48 ;  /* 0x0000003035307220 */ /* 0x040fe20000410000 */
[----:B------:R-:W-:Y:S02]  /*10060*/  HADD2.F32 R9, -RZ, R9.H1_H1 ;  /* 0x30000009ff097230 */ /* 0x000fe40000004100 */
[-C--:B------:R-:W-:Y:S01]  /*10070*/  FMUL.FTZ R35, R54, R8.reuse ;  /* 0x0000000836237220 */ /* 0x080fe20000410000 */
[-C--:B------:R-:W-:Y:S01]  /*10080*/  FFMA.FTZ R52, R53, R37.reuse, -R52 ;  /* 0x0000002535347223 */ /* 0x080fe20000010834 */
[----:B------:R-:W-:Y:S01]  /*10090*/  FFMA.FTZ R48, R55, R37, R48 ;  /* 0x0000002537307223 */ /* 0x000fe20000010030 */
[----:B------:R-:W-:Y:S01]  /*100a0*/  FMUL.FTZ R53, R56, R8 ;  /* 0x0000000838357220 */ /* 0x000fe20000410000 */
[----:B------:R-:W-:-:S02]  /*100b0*/  HADD2.F32 R55, -RZ, R43.H1_H1 ;  /* 0x3000002bff377230 */ /* 0x000fc40000004100 */
[-C--:B------:R-:W-:Y:S01]  /*100c0*/  FMUL.FTZ R37, R58, R49.reuse ;  /* 0x000000313a257220 */ /* 0x080fe20000410000 */
[--C-:B------:R-:W-:Y:S02]  /*100d0*/  HADD2.F32 R38, -RZ, R5.reuse.H0_H0 ;  /* 0x20000005ff267230 */ /* 0x100fe40000004100 */
[----:B------:R-:W-:Y:S01]  /*100e0*/  FMUL.FTZ R49, R42, R49 ;  /* 0x000000312a317220 */ /* 0x000fe20000410000 */
[----:B------:R-:W-:Y:S02]  /*100f0*/  HADD2.F32 R5, -RZ, R5.H1_H1 ;  /* 0x30000005ff057230 */ /* 0x000fe40000004100 */
[-C--:B------:R-:W-:Y:S01]  /*10100*/  FFMA.FTZ R53, R54, R4.reuse, -R53 ;  /* 0x0000000436357223 */ /* 0x080fe20000010835 */
[----:B------:R-:W-:Y:S01]  /*10110*/  FFMA.FTZ R35, R56, R4, R35 ;  /* 0x0000000438237223 */ /* 0x000fe20000010023 */
[----:B------:R-:W-:Y:S02]  /*10120*/  HADD2.F32 R50, -RZ, R10.H0_H0 ;  /* 0x2000000aff327230 */ /* 0x000fe40000004100 */
[----:B------:R-:W-:Y:S01]  /*10130*/  FMUL.FTZ R4, R55, R9 ;  /* 0x0000000937047220 */ /* 0x000fe20000410000 */
[----:B------:R-:W-:-:S02]  /*10140*/  HADD2.F32 R56, -RZ, R44.H0_H0 ;  /* 0x2000002cff387230 */ /* 0x000fc40000004100 */
[-C--:B------:R-:W-:Y:S01]  /*10150*/  FFMA.FTZ R49, R58, R38.reuse, R49 ;  /* 0x000000263a317223 */ /* 0x080fe20000010031 */
[----:B------:R-:W-:Y:S02]  /*10160*/  HADD2.F32 R10, -RZ, R10.H1_H1 ;  /* 0x3000000aff0a7230 */ /* 0x000fe40000004100 */
[C---:B------:R-:W-:Y:S01]  /*10170*/  FMUL.FTZ R8, R39.reuse, R9 ;  /* 0x0000000927087220 */ /* 0x040fe20000410000 */
[----:B------:R-:W-:Y:S02]  /*10180*/  HADD2.F32 R58, -RZ, R45.H0_H0 ;  /* 0x2000002dff3a7230 */ /* 0x000fe40000004100 */
[----:B------:R-:W-:Y:S01]  /*10190*/  FFMA.FTZ R37, R42, R38, -R37 ;  /* 0x000000262a257223 */ /* 0x000fe20000010825 */
[----:B------:R-:W-:Y:S02]  /*101a0*/  HADD2.F32 R46, -RZ, R6.H0_H0 ;  /* 0x20000006ff2e7230 */ /* 0x000fe40000004100 */
[----:B------:R-:W-:Y:S01]  /*101b0*/  FFMA.FTZ R38, R39, R5, -R4 ;  /* 0x0000000527267223 */ /* 0x000fe20000010804 */
[----:B------:R-:W-:-:S02]  /*101c0*/  HADD2.F32 R54, -RZ, R40.H0_H0 ;  /* 0x20000028ff367230 */ /* 0x000fc40000004100 */
[----:B------:R-:W-:Y:S01]  /*101d0*/  FMUL.FTZ R9, R56, R50 ;  /* 0x0000003238097220 */ /* 0x000fe20000410000 */
[----:B------:R-:W-:Y:S02]  /*101e0*/  HADD2.F32 R4, -RZ, R41.H0_H0 ;  /* 0x20000029ff047230 */ /* 0x000fe40000004100 */
[----:B------:R-:W-:Y:S01]  /*101f0*/  FFMA.FTZ R42, R55, R5, R8 ;  /* 0x00000005372a7223 */ /* 0x000fe20000010008 */
[----:B------:R-:W-:Y:S02]  /*10200*/  HADD2.F32 R6, -RZ, R6.H1_H1 ;  /* 0x30000006ff067230 */ /* 0x000fe40000004100 */
[----:B------:R-:W-:Y:S01]  /*10210*/  FMUL.FTZ R5, R58, R10 ;  /* 0x0000000a3a057220 */ /* 0x000fe20000410000 */
[----:B------:R-:W-:Y:S01]  /*10220*/  FFMA.FTZ R39, R54, R46, -R9 ;  /* 0x0000002e36277223 */ /* 0x000fe20000010809 */
[--C-:B------:R-:W-:Y:S02]  /*10230*/  HADD2.F32 R51, -RZ, R11.reuse.H0_H0 ;  /* 0x2000000bff337230 */ /* 0x100fe40000004100 */
[----:B------:R-:W-:Y:S01]  /*10240*/  FMUL.FTZ R9, R4, R10 ;  /* 0x0000000a04097220 */ /* 0x000fe20000410000 */
[----:B------:R-:W-:-:S02]  /*10250*/  HADD2.F32 R11, -RZ, R11.H1_H1 ;  /* 0x3000000bff0b7230 */ /* 0x000fc40000004100 */
[----:B------:R-:W-:Y:S01]  /*10260*/  FFMA.FTZ R10, R4, R6, -R5 ;  /* 0x00000006040a7223 */ /* 0x000fe20000010805 */
[----:B------:R-:W-:Y:S02]  /*10270*/  HADD2.F32 R55, -RZ, R44.H1_H1 ;  /* 0x3000002cff377230 */ /* 0x000fe40000004100 */
[----:B------:R-:W-:Y:S01]  /*10280*/  FMUL.FTZ R43, R54, R50 ;  /* 0x00000032362b7220 */ /* 0x000fe20000410000 */
[----:B------:R-:W-:Y:S02]  /*10290*/  HADD2.F32 R45, -RZ, R45.H1_H1 ;  /* 0x3000002dff2d7230 */ /* 0x000fe40000004100 */
[----:B------:R-:W-:Y:S02]  /*102a0*/  HADD2.F32 R5, -RZ, R40.H1_H1 ;  /* 0x30000028ff057230 */ /* 0x000fe40000004100 */
[----:B------:R-:W-:Y:S01]  /*102b0*/  FFMA.FTZ R43, R56, R46, R43 ;  /* 0x0000002e382b7223 */ /* 0x000fe2000001002b */
[----:B------:R-:W-:Y:S02]  /*102c0*/  HADD2.F32 R41, -RZ, R41.H1_H1 ;  /* 0x30000029ff297230 */ /* 0x000fe40000004100 */
[----:B------:R-:W-:Y:S01]  /*102d0*/  FFMA.FTZ R40, R58, R6, R9 ;  /* 0x000000063a287223 */ /* 0x000fe20000010009 */
[----:B------:R-:W-:-:S02]  /*102e0*/  HADD2.F32 R47, -RZ, R7.H0_H0 ;  /* 0x20000007ff2f7230 */ /* 0x000fc40000004100 */
        /* <DEDUP_REMOVED lines=19> */
.L_x_3807:
[----:B------:R-:W-:Y:S05]  /*10420*/  BSYNC B1 ;  /* 0x0000000000017941 */ /* 0x000fea0003800000 */
.L_x_3806:
[----:B------:R-:W-:Y:S04]  /*10430*/  BSSY B1, `(.L_x_3808) ;  /* 0x0000064000017945 */ /* 0x000fe80003800000 */
[----:B------:R-:W-:Y:S05]  /*10440*/  @P1 BRA `(.L_x_3809) ;  /* 0x0000000400881947 */ /* 0x000fea0003800000 */
[----:B-1----:R-:W-:Y:S01]  /*10450*/  IMAD.IADD R0, R22, 0x1, R206 ;  /* 0x0000000116007824 */ /* 0x002fe200078e02ce */
[----:B-----5:R-:W-:Y:S01]  /*10460*/  R2UR UR4, R59 ;  /* 0x000000003b0472ca */ /* 0x020fe200000e0000 */
[----:B------:R-:W-:Y:S02]  /*10470*/  HADD2.F32 R46, -RZ, R30.H0_H0 ;  /* 0x2000001eff2e7230 */ /* 0x000fe40000004100 */
[----:B------:R-:W-:Y:S01]  /*10480*/  HADD2.F32 R44, -RZ, R26.H0_H0 ;  /* 0x2000001aff2c7230 */ /* 0x000fe20000004100 */
[----:B0-----:R-:W-:Y:S01]  /*10490*/  SHF.R.S32.HI R5, RZ, 0x1f, R0 ;  /* 0x0000001fff057819 */ /* 0x001fe20000011400 */
[----:B------:R-:W-:Y:S02]  /*104a0*/  HADD2.F32 R48, -RZ, R31.H0_H0 ;  /* 0x2000001fff307230 */ /* 0x000fe40000004100 */
[----:B------:R-:W-:Y:S01]  /*104b0*/  HADD2.F32 R51, -RZ, R30.H1_H1 ;  /* 0x3000001eff337230 */ /* 0x000fe20000004100 */
[CC--:B------:R-:W-:Y:S01]  /*104c0*/  LEA.HI R4, R5.reuse, R0.reuse, RZ, 0x3 ;  /* 0x0000000005047211 */ /* 0x0c0fe200078f18ff */
[----:B------:R-:W-:Y:S01]  /*104d0*/  HADD2.F32 R49, -RZ, R26.H1_H1 ;  /* 0x3000001aff317230 */ /* 0x000fe20000004100 */
[----:B------:R-:W-:-:S02]  /*104e0*/  LEA.HI R5, R5, R0, RZ, 0x6 ;  /* 0x0000000005057211 */ /* 0x000fc400078f30ff */
[--C-:B------:R-:W-:Y:S02]  /*104f0*/  SHF.R.S32.HI R6, RZ, 0x3, R4.reuse ;  /* 0x00000003ff067819 */ /* 0x100fe40000011404 */
[----:B------:R-:W-:Y:S02]  /*10500*/  LOP3.LUT R4, R207, 0x38, R4, 0xf8, !PT ;  /* 0x00000038cf047812 */ /* 0x000fe400078ef804 */
[----:B------:R-:W-:Y:S01]  /*10510*/  LEA.HI R0, R25, R6, RZ, 0x1d ;  /* 0x0000000619007211 */ /* 0x000fe200078fe8ff */
[----:B------:R-:W-:-:S03]  /*10520*/  IMAD.SHL.U32 R6, R5, 0x80, RZ ;  /* 0x0000008005067824 */ /* 0x000fc600078e00ff */
[----:B------:R-:W-:Y:S02]  /*10530*/  SHF.R.S32.HI R5, RZ, 0x1f, R0 ;  /* 0x0000001fff057819 */ /* 0x000fe40000011400 */
[----:B------:R-:W-:Y:S02]  /*10540*/  LOP3.LUT R7, R6, 0xffffe000, RZ, 0xc0, !PT ;  /* 0xffffe00006077812 */ /* 0x000fe400078ec0ff */
[----:B------:R-:W-:Y:S02]  /*10550*/  LOP3.LUT R6, R4, R57, RZ, 0x3c, !PT ;  /* 0x0000003904067212 */ /* 0x000fe400078e3cff */
[----:B------:R-:W-:Y:S02]  /*10560*/  LEA.HI R5, R5, R0, RZ, 0x3 ;  /* 0x0000000005057211 */ /* 0x000fe400078f18ff */
[----:B------:R-:W-:Y:S02]  /*10570*/  SHF.L.U32 R4, R0, 0x3, RZ ;  /* 0x0000000300047819 */ /* 0x000fe400000006ff */
[----:B------:R-:W-:Y:S01]  /*10580*/  IADD3 R6, R6, R7, R214 ;  /* 0x0000000706067210 */ /* 0x000fe20007ffe0d6 */
[----:B------:R-:W-:Y:S01]  /*10590*/  IMAD.SHL.U32 R5, R5, 0x400, RZ ;  /* 0x0000040005057824 */ /* 0x000fe200078e00ff */
[----:B------:R-:W-:-:S02]  /*105a0*/  LOP3.LUT R0, R207, 0x38, R4, 0xf8, !PT ;  /* 0x00000038cf007812 */ /* 0x000fc400078ef804 */
        /* <DEDUP_REMOVED lines=17> */
[----:B------:R-:W-:Y:S01]  /*106c0*/  FMUL.FTZ R39, R44, R39 ;  /* 0x000000272c277220 */ /* 0x000fe20000410000 */
[----:B------:R-:W-:Y:S01]  /*106d0*/  FMUL.FTZ R45, R48, R8 ;  /* 0x00000008302d7220 */ /* 0x000fe20000410000 */
[----:B------:R-:W-:Y:S02]  /*106e0*/  HADD2.F32 R9, -RZ, R9.H1_H1 ;  /* 0x30000009ff097230 */ /* 0x000fe40000004100 */
[----:B------:R-:W-:Y:S01]  /*106f0*/  FFMA.FTZ R43, R44, R34, -R43 ;  /* 0x000000222c2b7223 */ /* 0x000fe2000001082b */
[----:B------:R-:W-:-:S02]  /*10700*/  HADD2.F32 R44, -RZ, R27.H0_H0 ;  /* 0x2000001bff2c7230 */ /* 0x000fc40000004100 */
[-C--:B------:R-:W-:Y:S01]  /*10710*/  FMUL.FTZ R30, R51, R40.reuse ;  /* 0x00000028331e7220 */ /* 0x080fe20000410000 */
[C---:B------:R-:W-:Y:S01]  /*10720*/  FMUL.FTZ R40, R49.reuse, R40 ;  /* 0x0000002831287220 */ /* 0x040fe20000410000 */
[----:B------:R-:W-:Y:S02]  /*10730*/  HADD2.F32 R27, -RZ, R27.H1_H1 ;  /* 0x3000001bff1b7230 */ /* 0x000fe40000004100 */
[----:B------:R-:W-:Y:S01]  /*10740*/  FFMA.FTZ R39, R46, R34, R39 ;  /* 0x000000222e277223 */ /* 0x000fe20000010027 */
[C---:B------:R-:W-:Y:S01]  /*10750*/  FMUL.FTZ R47, R44.reuse, R8 ;  /* 0x000000082c2f7220 */ /* 0x040fe20000410000 */
[-C--:B------:R-:W-:Y:S01]  /*10760*/  FFMA.FTZ R8, R44, R4.reuse, -R45 ;  /* 0x000000042c087223 */ /* 0x080fe2000001082d */
[----:B------:R-:W-:Y:S02]  /*10770*/  HADD2.F32 R45, -RZ, R31.H1_H1 ;  /* 0x3000001fff2d7230 */ /* 0x000fe40000004100 */
[-C--:B------:R-:W-:Y:S01]  /*10780*/  FFMA.FTZ R30, R49, R35.reuse, -R30 ;  /* 0x00000023311e7223 */ /* 0x080fe2000001081e */
[----:B------:R-:W-:Y:S01]  /*10790*/  FFMA.FTZ R26, R48, R4, R47 ;  /* 0x00000004301a7223 */ /* 0x000fe2000001002f */
[----:B------:R-:W-:Y:S01]  /*107a0*/  FFMA.FTZ R40, R51, R35, R40 ;  /* 0x0000002333287223 */ /* 0x000fe20000010028 */
[----:B------:R-:W-:-:S02]  /*107b0*/  HADD2.F32 R41, -RZ, R10.H0_H0 ;  /* 0x2000000aff297230 */ /* 0x000fc40000004100 */
[-C--:B------:R-:W-:Y:S01]  /*107c0*/  FMUL.FTZ R4, R45, R9.reuse ;  /* 0x000000092d047220 */ /* 0x080fe20000410000 */
[----:B------:R-:W-:Y:S02]  /*107d0*/  HADD2.F32 R31, -RZ, R28.H0_H0 ;  /* 0x2000001cff1f7230 */ /* 0x000fe40000004100 */
[C---:B------:R-:W-:Y:S01]  /*107e0*/  FMUL.FTZ R34, R27.reuse, R9 ;  /* 0x000000091b227220 */ /* 0x040fe20000410000 */
[----:B------:R-:W-:Y:S02]  /*107f0*/  HADD2.F32 R35, -RZ, R32.H0_H0 ;  /* 0x20000020ff237230 */ /* 0x000fe40000004100 */
[----:B------:R-:W-:Y:S01]  /*10800*/  FFMA.FTZ R9, R27, R5, -R4 ;  /* 0x000000051b097223 */ /* 0x000fe20000010804 */
[----:B------:R-:W-:Y:S02]  /*10810*/  HADD2.F32 R10, -RZ, R10.H1_H1 ;  /* 0x3000000aff0a7230 */ /* 0x000fe40000004100 */
[----:B------:R-:W-:Y:S01]  /*10820*/  FMUL.FTZ R44, R31, R41 ;  /* 0x000000291f2c7220 */ /* 0x000fe20000410000 */
[----:B------:R-:W-:-:S02]  /*10830*/  HADD2.F32 R48, -RZ, R33.H0_H0 ;  /* 0x20000021ff307230 */ /* 0x000fc40000004100 */
[----:B------:R-:W-:Y:S01]  /*10840*/  FMUL.FTZ R4, R35, R41 ;  /* 0x0000002923047220 */ /* 0x000fe20000410000 */
[----:B------:R-:W-:Y:S02]  /*10850*/  HADD2.F32 R46, -RZ, R29.H0_H0 ;  /* 0x2000001dff2e7230 */ /* 0x000fe40000004100 */
[----:B------:R-:W-:Y:S01]  /*10860*/  FFMA.FTZ R27, R45, R5, R34 ;  /* 0x000000052d1b7223 */ /* 0x000fe20000010022 */
[--C-:B------:R-:W-:Y:S02]  /*10870*/  HADD2.F32 R42, -RZ, R11.reuse.H0_H0 ;  /* 0x2000000bff2a7230 */ /* 0x100fe40000004100 */
[-C--:B------:R-:W-:Y:S01]  /*10880*/  FMUL.FTZ R5, R48, R10.reuse ;  /* 0x0000000a30057220 */ /* 0x080fe20000410000 */
[-C--:B------:R-:W-:Y:S01]  /*10890*/  FFMA.FTZ R31, R31, R37.reuse, -R4 ;  /* 0x000000251f1f7223 */ /* 0x080fe20000010804 */
[----:B------:R-:W-:Y:S01]  /*108a0*/  FFMA.FTZ R44, R35, R37, R44 ;  /* 0x00000025232c7223 */ /* 0x000fe2000001002c */
[----:B------:R-:W-:Y:S02]  /*108b0*/  HADD2.F32 R32, -RZ, R32.H1_H1 ;  /* 0x30000020ff207230 */ /* 0x000fe40000004100 */
[----:B------:R-:W-:Y:S01]  /*108c0*/  FMUL.FTZ R35, R46, R10 ;  /* 0x0000000a2e237220 */ /* 0x000fe20000410000 */
[----:B------:R-:W-:-:S02]  /*108d0*/  HADD2.F32 R11, -RZ, R11.H1_H1 ;  /* 0x3000000bff0b7230 */ /* 0x000fc40000004100 */
[----:B------:R-:W-:Y:S01]  /*108e0*/  FFMA.FTZ R10, R46, R6, -R5 ;  /* 0x000000062e0a7223 */ /* 0x000fe20000010805 */
[----:B------:R-:W-:Y:S02]  /*108f0*/  HADD2.F32 R28, -RZ, R28.H1_H1 ;  /* 0x3000001cff1c7230 */ /* 0x000fe40000004100 */
[----:B------:R-:W-:Y:S01]  /*10900*/  FMUL.FTZ R5, R32, R42 ;  /* 0x0000002a20057220 */ /* 0x000fe20000410000 */
[----:B------:R-:W-:Y:S02]  /*10910*/  HADD2.F32 R37, -RZ, R33.H1_H1 ;  /* 0x30000021ff257230 */ /* 0x000fe40000004100 */
[----:B------:R-:W-:Y:S01]  /*10920*/  FFMA.FTZ R35, R48, R6, R35 ;  /* 0x0000000630237223 */ /* 0x000fe20000010023 */
[----:B------:R-:W-:Y:S02]  /*10930*/  HADD2.F32 R33, -RZ, R29.H1_H1 ;  /* 0x3000001dff217230 */ /* 0x000fe40000004100 */
[----:B------:R-:W-:Y:S01]  /*10940*/  FMUL.FTZ R29, R28, R42 ;  /* 0x0000002a1c1d7220 */ /* 0x000fe20000410000 */
[----:B------:R-:W-:-:S02]  /*10950*/  HADD2.F32 R38, -RZ, R7.H0_H0 ;  /* 0x20000007ff267230 */ /* 0x000fc40000004100 */
[-C--:B------:R-:W-:Y:S01]  /*10960*/  FMUL.FTZ R4, R37, R11.reuse ;  /* 0x0000000b25047220 */ /* 0x080fe20000410000 */
[----:B------:R-:W-:Y:S02]  /*10970*/  HADD2.F32 R7, -RZ, R7.H1_H1 ;  /* 0x30000007ff077230 */ /* 0x000fe40000004100 */
[C---:B------:R-:W-:Y:S01]  /*10980*/  FMUL.FTZ R6, R33.reuse, R11 ;  /* 0x0000000b21067220 */ /* 0x040fe20000410000 */
[-C--:B------:R-:W-:Y:S01]  /*10990*/  FFMA.FTZ R11, R28, R38.reuse, -R5 ;  /* 0x000000261c0b7223 */ /* 0x080fe20000010805 */
[----:B------:R-:W-:Y:S01]  /*109a0*/  FFMA.FTZ R29, R32, R38, R29 ;  /* 0x00000026201d7223 */ /* 0x000fe2000001001d */
[-C--:B------:R-:W-:Y:S01]  /*109b0*/  FFMA.FTZ R28, R33, R7.reuse, -R4 ;  /* 0x00000007211c7223 */ /* 0x080fe20000010804 */
        /* <DEDUP_REMOVED lines=11> */
.L_x_3809:
[----:B------:R-:W-:Y:S05]  /*10a70*/  BSYNC B1 ;  /* 0x0000000000017941 */ /* 0x000fea0003800000 */
.L_x_3808:
[----:B------:R-:W-:Y:S05]  /*10a80*/  @P2 BRA `(.L_x_3784) ;  /* 0x0000000400882947 */ /* 0x000fea0003800000 */
[----:B-12---:R-:W-:Y:S01]  /*10a90*/  IMAD.IADD R0, R22, 0x1, R205 ;  /* 0x0000000116007824 */ /* 0x006fe200078e02cd */
[----:B-----5:R-:W-:Y:S01]  /*10aa0*/  R2UR UR4, R59 ;  /* 0x000000003b0472ca */ /* 0x020fe200000e0000 */
[----:B------:R-:W-:Y:S02]  /*10ab0*/  HADD2.F32 R33, -RZ, R3.H0_H0 ;  /* 0x20000003ff217230 */ /* 0x000fe40000004100 */
[--C-:B------:R-:W-:Y:S01]  /*10ac0*/  HADD2.F32 R35, -RZ, R15.reuse.H0_H0 ;  /* 0x2000000fff237230 */ /* 0x100fe20000004100 */
[----:B0-----:R-:W-:Y:S01]  /*10ad0*/  SHF.R.S32.HI R5, RZ, 0x1f, R0 ;  /* 0x0000001fff057819 */ /* 0x001fe20000011400 */
[----:B------:R-:W-:Y:S02]  /*10ae0*/  HADD2.F32 R44, -RZ, R20.H0_H0 ;  /* 0x20000014ff2c7230 */ /* 0x000fe40000004100 */
[----:B------:R-:W-:Y:S01]  /*10af0*/  HADD2.F32 R40, -RZ, R12.H0_H0 ;  /* 0x2000000cff287230 */ /* 0x000fe20000004100 */
[CC--:B------:R-:W-:Y:S01]  /*10b00*/  LEA.HI R4, R5.reuse, R0.reuse, RZ, 0x3 ;  /* 0x0000000005047211 */ /* 0x0c0fe200078f18ff */
[----:B------:R-:W-:Y:S01]  /*10b10*/  HADD2.F32 R46, -RZ, R15.H1_H1 ;  /* 0x3000000fff2e7230 */ /* 0x000fe20000004100 */
[----:B------:R-:W-:Y:S01]  /*10b20*/  LEA.HI R0, R5, R0, RZ, 0x6 ;  /* 0x0000000005007211 */ /* 0x000fe200078f30ff */
[----:B------:R-:W-:Y:S01]  /*10b30*/  HADD2.F32 R42, -RZ, R3.H1_H1 ;  /* 0x30000003ff2a7230 */ /* 0x000fe20000004100 */
[----:B------:R-:W-:Y:S01]  /*10b40*/  SHF.R.S32.HI R6, RZ, 0x3, R4 ;  /* 0x00000003ff067819 */ /* 0x000fe20000011404 */
[----:B------:R-:W-:Y:S01]  /*10b50*/  HADD2.F32 R37, -RZ, R20.H1_H1 ;  /* 0x30000014ff257230 */ /* 0x000fe20000004100 */
[----:B------:R-:W-:Y:S01]  /*10b60*/  SHF.L.U32 R0, R0, 0x7, RZ ;  /* 0x0000000700007819 */ /* 0x000fe200000006ff */
[----:B------:R-:W-:Y:S01]  /*10b70*/  HADD2.F32 R39, -RZ, R21.H0_H0 ;  /* 0x20000015ff277230 */ /* 0x000fe20000004100 */
[----:B------:R-:W-:-:S02]  /*10b80*/  LEA.HI R25, R25, R6, RZ, 0x1d ;  /* 0x0000000619197211 */ /* 0x000fc400078fe8ff */
[----:B------:R-:W-:Y:S02]  /*10b90*/  LOP3.LUT R6, R207, 0x38, R4, 0xf8, !PT ;  /* 0x00000038cf067812 */ /* 0x000fe400078ef804 */
[----:B------:R-:W-:Y:S02]  /*10ba0*/  SHF.R.S32.HI R4, RZ, 0x1f, R25 ;  /* 0x0000001fff047819 */ /* 0x000fe40000011419 */
[----:B------:R-:W-:Y:S01]  /*10bb0*/  LOP3.LUT R5, R0, 0xffffe000, RZ, 0xc0, !PT ;  /* 0xffffe00000057812 */ /* 0x000fe200078ec0ff */
[----:B------:R-:W-:Y:S01]  /*10bc0*/  IMAD.SHL.U32 R0, R25, 0x8, RZ ;  /* 0x0000000819007824 */ /* 0x000fe200078e00ff */
[----:B------:R-:W-:Y:S02]  /*10bd0*/  LEA.HI R4, R4, R25, RZ, 0x3 ;  /* 0x0000001904047211 */ /* 0x000fe400078f18ff */
[----:B------:R-:W-:Y:S02]  /*10be0*/  LOP3.LUT R6, R6, R57, RZ, 0x3c, !PT ;  /* 0x0000003906067212 */ /* 0x000fe400078e3cff */
        /* <DEDUP_REMOVED lines=24> */
[----:B------:R-:W-:Y:S01]  /*10d70*/  FMUL.FTZ R25, R46, R30 ;  /* 0x0000001e2e197220 */ /* 0x000fe20000410000 */
[----:B------:R-:W-:-:S02]  /*10d80*/  HADD2.F32 R33, -RZ, R12.H1_H1 ;  /* 0x3000000cff217230 */ /* 0x000fc40000004100 */
[----:B------:R-:W-:Y:S01]  /*10d90*/  FFMA.FTZ R15, R40, R4, -R15 ;  /* 0x00000004280f7223 */ /* 0x000fe2000001080f */
[--C-:B------:R-:W-:Y:S02]  /*10da0*/  HADD2.F32 R31, -RZ, R10.reuse.H0_H0 ;  /* 0x2000000aff1f7230 */ /* 0x100fe40000004100 */
[----:B------:R-:W-:Y:S01]  /*10db0*/  FMUL.FTZ R29, R42, R30 ;  /* 0x0000001e2a1d7220 */ /* 0x000fe20000410000 */
[----:B------:R-:W-:Y:S01]  /*10dc0*/  FFMA.FTZ R3, R44, R4, R3 ;  /* 0x000000042c037223 */ /* 0x000fe20000010003 */
[----:B------:R-:W-:Y:S01]  /*10dd0*/  FFMA.FTZ R25, R42, R26, -R25 ;  /* 0x0000001a2a197223 */ /* 0x000fe20000010819 */
[----:B------:R-:W-:Y:S02]  /*10de0*/  HADD2.F32 R10, -RZ, R10.H1_H1 ;  /* 0x3000000aff0a7230 */ /* 0x000fe40000004100 */
[-C--:B------:R-:W-:Y:S01]  /*10df0*/  FMUL.FTZ R4, R37, R9.reuse ;  /* 0x0000000925047220 */ /* 0x080fe20000410000 */
[----:B------:R-:W-:Y:S02]  /*10e00*/  HADD2.F32 R35, -RZ, R13.H0_H0 ;  /* 0x2000000dff237230 */ /* 0x000fe40000004100 */
[----:B------:R-:W-:Y:S01]  /*10e10*/  FMUL.FTZ R8, R33, R9 ;  /* 0x0000000921087220 */ /* 0x000fe20000410000 */
[----:B------:R-:W-:-:S02]  /*10e20*/  HADD2.F32 R42, -RZ, R24.H0_H0 ;  /* 0x20000018ff2a7230 */ /* 0x000fc40000004100 */
[-C--:B------:R-:W-:Y:S01]  /*10e30*/  FFMA.FTZ R12, R33, R5.reuse, -R4 ;  /* 0x00000005210c7223 */ /* 0x080fe20000010804 */
[----:B------:R-:W-:Y:S02]  /*10e40*/  HADD2.F32 R40, -RZ, R14.H0_H0 ;  /* 0x2000000eff287230 */ /* 0x000fe40000004100 */
[----:B------:R-:W-:Y:S01]  /*10e50*/  FFMA.FTZ R20, R37, R5, R8 ;  /* 0x0000000525147223 */ /* 0x000fe20000010008 */
[--C-:B------:R-:W-:Y:S02]  /*10e60*/  HADD2.F32 R27, -RZ, R6.reuse.H0_H0 ;  /* 0x20000006ff1b7230 */ /* 0x100fe40000004100 */
[-C--:B------:R-:W-:Y:S01]  /*10e70*/  FMUL.FTZ R4, R39, R31.reuse ;  /* 0x0000001f27047220 */ /* 0x080fe20000410000 */
[----:B------:R-:W-:Y:S02]  /*10e80*/  HADD2.F32 R6, -RZ, R6.H1_H1 ;  /* 0x30000006ff067230 */ /* 0x000fe40000004100 */
[----:B------:R-:W-:Y:S01]  /*10e90*/  FMUL.FTZ R30, R35, R31 ;  /* 0x0000001f231e7220 */ /* 0x000fe20000410000 */
[----:B------:R-:W-:-:S02]  /*10ea0*/  HADD2.F32 R32, -RZ, R11.H0_H0 ;  /* 0x2000000bff207230 */ /* 0x000fc40000004100 */
[-C--:B------:R-:W-:Y:S01]  /*10eb0*/  FMUL.FTZ R5, R42, R10.reuse ;  /* 0x0000000a2a057220 */ /* 0x080fe20000410000 */
        /* <DEDUP_REMOVED lines=18> */
[-C--:B------:R-:W-:Y:S01]  /*10fe0*/  FFMA.FTZ R14, R21, R7.reuse, -R4 ;  /* 0x00000007150e7223 */ /* 0x080fe20000010804 */
        /* <DEDUP_REMOVED lines=12> */
.L_x_3784:
[----:B------:R-:W-:Y:S05]  /*110b0*/  BSYNC B0 ;  /* 0x0000000000007941 */ /* 0x000fea0003800000 */
.L_x_3765:
        /* <DEDUP_REMOVED lines=8> */
.L_x_3763:
[----:B0-23--:R-:W2:Y:S02]  /*11140*/  LDL R0, [R1+0x14] ;  /* 0x0000140001007983 */ /* 0x00dea40000100800 */
[----:B--2---:R-:W-:-:S13]  /*11150*/  R2UR UR4, R0 ;  /* 0x00000000000472ca */ /* 0x004fda00000e0000 */
[----:B------:R-:W-:-:S04]  /*11160*/  MOV R0, UR4 ;  /* 0x0000000400007c02 */ /* 0x000fc80008000f00 */
[----:B------:R-:W-:-:S13]  /*11170*/  ISETP.NE.AND P0, PT, R0, 0x3, PT ;  /* 0x000000030000780c */ /* 0x000fda0003f05270 */
[----:B------:R-:W-:Y:S05]  /*11180*/  @!P0 BRA `(.L_x_3810) ;  /* 0x0000000000048947 */ /* 0x000fea0003800000 */
[----:B------:R-:W-:Y:S01]  /*11190*/  BPT.TRAP 0x1 ;  /* 0x000000040000795c */ /* 0x000fe20000300000 */
.L_x_3810:
[----:B------:R-:W-:Y:S01]  /*111a0*/  IMAD R0, R215, 0x8, R2 ;  /* 0x00000008d7007824 */ /* 0x000fe200078e0202 */
[----:B-1--4-:R-:W-:-:S04]  /*111b0*/  SHF.L.U32 R3, R216, 0x1f, RZ ;  /* 0x0000001fd8037819 */ /* 0x012fc800000006ff */
[----:B------:R0:W1:Y:S01]  /*111c0*/  SYNCS.PHASECHK.TRANS64.TRYWAIT P2, [R0+URZ+0x36830], R3 ;  /* 0x03683003000075a7 */ /* 0x000062000804017f */
[----:B------:R-:W-:Y:S05]  /*111d0*/  @!P0 BRA `(.L_x_3811) ;  /* 0x0000000000048947 */ /* 0x000fea0003800000 */
[----:B------:R-:W-:Y:S01]  /*111e0*/  BPT.TRAP 0x1 ;  /* 0x000000040000795c */ /* 0x000fe20000300000 */
.L_x_3811:
[----:B------:R-:W2:Y:S01]  /*111f0*/  S2R R4, SR_TID.X ;  /* 0x0000000000047919 */ /* 0x000ea20000002100 */
[----:B------:R-:W-:Y:S01]  /*11200*/  IMAD.MOV.U32 R119, RZ, RZ, RZ ;  /* 0x000000ffff777224 */ /* 0x000fe200078e00ff */
[----:B--2---:R-:W-:-:S04]  /*11210*/  LOP3.LUT R4, R4, 0x7f, RZ, 0xc0, !PT ;  /* 0x0000007f04047812 */ /* 0x004fc800078ec0ff */
[----:B------:R-:W-:Y:S01]  /*11220*/  ISETP.NE.AND P1, PT, R4, RZ, PT ;  /* 0x000000ff0400720c */ /* 0x000fe20003f25270 */
[----:B-1----:R-:W-:-:S12]  /*11230*/  @P2 BRA `(.L_x_3812) ;  /* 0x0000000000082947 */ /* 0x002fd80003800000 */
[----:B------:R-:W1:Y:S02]  /*11240*/  SYNCS.PHASECHK.TRANS64.TRYWAIT P2, [R0+URZ+0x36830], R3 ;  /* 0x03683003000075a7 */ /* 0x000e64000804017f */
[----:B-1----:R-:W-:Y:S05]  /*11250*/  @!P2 BRA `(.L_x_3813) ;  /* 0x000001880018a947 */ /* 0x002fea0003800000 */
.L_x_3812:
[----:B------:R-:W-:Y:S05]  /*11260*/  WARPSYNC.ALL ;  /* 0x0000000000007948 */ /* 0x000fea0003800000 */
[----:B------:R-:W-:Y:S01]  /*11270*/  VIADD R4, R2, 0x21400 ;  /* 0x0002140002047836 */ /* 0x000fe20000000000 */
[----:B------:R-:W-:Y:S01]  /*11280*/  R2UR UR24, R36 ;  /* 0x00000000241872ca */ /* 0x000fe200000e0000 */
[----:B------:R-:W-:Y:S01]  /*11290*/  WARPGROUP.ARRIVE ;  /* 0x00000000000079c5 */ /* 0x000fe20000000000 */
[----:B------:R-:W-:Y:S01]  /*112a0*/  MOV R5, 0x40000040 ;  /* 0x4000004000057802 */ /* 0x000fe20000000f00 */
[----:B------:R-:W-:Y:S01]  /*112b0*/  UMOV UR5, 0x40000040 ;  /* 0x4000004000057882 */ /* 0x000fe20000000000 */
[----:B------:R-:W-:Y:S01]  /*112c0*/  SHF.R.U32.HI R4, RZ, 0x4, R4 ;  /* 0x00000004ff047819 */ /* 0x000fe20000011604 */
[----:B------:R-:W-:Y:S01]  /*112d0*/  IMAD.MOV.U32 R7, RZ, RZ, 0x40000040 ;  /* 0x40000040ff077424 */ /* 0x000fe200078e00ff */
[----:B------:R-:W-:Y:S01]  /*112e0*/  R2UR UR7, R5 ;  /* 0x00000000050772ca */ /* 0x000fe200000e0000 */
[----:B------:R-:W-:Y:S01]  /*112f0*/  UMOV UR27, UR5 ;  /* 0x00000005001b7c82 */ /* 0x000fe20008000000 */
[----:B------:R-:W-:Y:S01]  /*11300*/  LOP3.LUT R4, R4, 0x3fff, RZ, 0xc0, !PT ;  /* 0x00003fff04047812 */ /* 0x000fe200078ec0ff */
[----:B------:R-:W-:Y:S01]  /*11310*/  UMOV UR17, UR27 ;  /* 0x0000001b00117c82 */ /* 0x000fe20008000000 */
[----:B------:R-:W-:Y:S01]  /*11320*/  R2UR UR19, R7 ;  /* 0x00000000071372ca */ /* 0x000fe200000e0000 */
[----:B------:R-:W-:Y:S01]  /*11330*/  UMOV UR21, UR27 ;  /* 0x0000001b00157c82 */ /* 0x000fe20008000000 */
[----:B------:R-:W-:Y:S01]  /*11340*/  LOP3.LUT R218, R4, 0x10000, RZ, 0xfc, !PT ;  /* 0x0001000004da7812 */ /* 0x000fe200078efcff */
[----:B------:R-:W-:Y:S01]  /*11350*/  ULOP3.LUT UR24, UR24, 0x10000, URZ, 0xfc, !UPT ;  /* 0x0001000018187892 */ /* 0x000fe2000f8efc3f */
[----:B------:R-:W-:Y:S01]  /*11360*/  MOV R9, 0x40000040 ;  /* 0x4000004000097802 */ /* 0x000fe20000000f00 */
[----:B------:R-:W-:Y:S01]  /*11370*/  IMAD.MOV.U32 R7, RZ, RZ, 0x40000040 ;  /* 0x40000040ff077424 */ /* 0x000fe200078e00ff */
[----:B------:R-:W-:Y:S01]  /*11380*/  UMOV UR9, UR27 ;  /* 0x0000001b00097c82 */ /* 0x000fe20008000000 */
[----:B------:R-:W-:Y:S01]  /*11390*/  IMAD R4, R215, 0xa80, R218 ;  /* 0x00000a80d7047824 */ /* 0x000fe200078e02da */
[----:B------:R-:W-:Y:S01]  /*113a0*/  R2UR UR23, R9 ;  /* 0x00000000091772ca */ /* 0x000fe200000e0000 */
[----:B------:R-:W-:Y:S01]  /*113b0*/  IMAD.U32 R13, RZ, RZ, UR5 ;  /* 0x00000005ff0d7e24 */ /* 0x000fe2000f8e00ff */
[----:B------:R-:W-:Y:S01]  /*113c0*/  UMOV UR4, UR24 ;  /* 0x0000001800047c82 */ /* 0x000fe20008000000 */
[C---:B------:R-:W-:Y:S01]  /*113d0*/  VIADD R6, R4.reuse, 0x80 ;  /* 0x0000008004067836 */ /* 0x040fe20000000000 */
[C---:B------:R-:W-:Y:S01]  /*113e0*/  R2UR UR6, R4.reuse ;  /* 0x00000000040672ca */ /* 0x040fe200000e0000 */
[----:B------:R-:W-:Y:S01]  /*113f0*/  UMOV UR26, UR4 ;  /* 0x00000004001a7c82 */ /* 0x000fe20008000000 */
[----:B------:R-:W-:Y:S01]  /*11400*/  IADD3 R8, R4, 0x100, RZ ;  /* 0x0000010004087810 */ /* 0x000fe20007ffe0ff */
[----:B------:R-:W-:Y:S01]  /*11410*/  UMOV UR16, UR26 ;  /* 0x0000001a00107c82 */ /* 0x000fe20008000000 */
[----:B------:R-:W-:Y:S01]  /*11420*/  R2UR UR18, R6 ;  /* 0x00000000061272ca */ /* 0x000fe200000e0000 */
[----:B------:R-:W-:Y:S01]  /*11430*/  UMOV UR20, UR26 ;  /* 0x0000001a00147c82 */ /* 0x000fe20008000000 */
[----:B------:R-:W-:Y:S01]  /*11440*/  R2UR UR22, R8 ;  /* 0x00000000081672ca */ /* 0x000fe200000e0000 */
[C---:B------:R-:W-:Y:S01]  /*11450*/  VIADD R6, R4.reuse, 0x180 ;  /* 0x0000018004067836 */ /* 0x040fe20000000000 */
[----:B------:R-:W-:Y:S01]  /*11460*/  UMOV UR8, UR26 ;  /* 0x0000001a00087c82 */ /* 0x000fe20008000000 */
[----:B------:R-:W-:Y:S01]  /*11470*/  IMAD.U32 R12, RZ, RZ, UR4 ;  /* 0x00000004ff0c7e24 */ /* 0x000fe2000f8e00ff */
[----:B------:R-:W-:Y:S01]  /*11480*/  MOV R9, 0x40000040 ;  /* 0x4000004000097802 */ /* 0x000fe20000000f00 */
[----:B------:R-:W-:Y:S01]  /*11490*/  VIADD R10, R4, 0x200 ;  /* 0x00000200040a7836 */ /* 0x000fe20000000000 */
[----:B------:R-:W-:Y:S01]  /*114a0*/  UMOV UR12, UR26 ;  /* 0x0000001a000c7c82 */ /* 0x000fe20008000000 */
[----:B------:R-:W-:Y:S01]  /*114b0*/  HGMMA.64x16x16.F32 R72, gdesc[UR4], RZ, !UPT, gsb0 ;  /* 0x00200000044879f0 */ /* 0x000fe2000c0008ff */
[----:B------:R-:W-:Y:S01]  /*114c0*/  R2UR UR6, R6 ;  /* 0x00000000060672ca */ /* 0x000fe200000e0000 */
[----:B------:R-:W-:Y:S01]  /*114d0*/  UMOV UR4, UR26 ;  /* 0x0000001a00047c82 */ /* 0x000fe20008000000 */
[----:B------:R-:W-:Y:S01]  /*114e0*/  R2UR UR7, R7 ;  /* 0x00000000070772ca */ /* 0x000fe200000e0000 */
[----:B------:R-:W-:Y:S01]  /*114f0*/  UMOV UR5, UR27 ;  /* 0x0000001b00057c82 */ /* 0x000fe20008000000 */
[----:B------:R-:W-:Y:S01]  /*11500*/  IMAD.MOV.U32 R11, RZ, RZ, 0x40000040 ;  /* 0x40000040ff0b7424 */ /* 0x000fe200078e00ff */
[----:B------:R-:W-:Y:S01]  /*11510*/  R2UR UR10, R10 ;  /* 0x000000000a0a72ca */ /* 0x000fe200000e0000 */
[C---:B------:R-:W-:Y:S01]  /*11520*/  VIADD R8, R4.reuse, 0x280 ;  /* 0x0000028004087836 */ /* 0x040fe20000000000 */
[----:B------:R-:W-:Y:S01]  /*11530*/  R2UR UR15, R9 ;  /* 0x00000000090f72ca */ /* 0x000fe200000e0000 */
[----:B------:R-:W-:Y:S01]  /*11540*/  UMOV UR13, UR27 ;  /* 0x0000001b000d7c82 */ /* 0x000fe20008000000 */
[----:B------:R-:W-:Y:S01]  /*11550*/  R2UR UR11, R11 ;  /* 0x000000000b0b72ca */ /* 0x000fe200000e0000 */
[----:B------:R-:W-:Y:S01]  /*11560*/  VIADD R6, R4, 0x300 ;  /* 0x0000030004067836 */ /* 0x000fe20000000000 */
[----:B------:R-:W-:Y:S01]  /*11570*/  R2UR UR14, R8 ;  /* 0x00000000080e72ca */ /* 0x000fe200000e0000 */
[----:B------:R-:W-:Y:S01]  /*11580*/  IMAD.MOV.U32 R7, RZ, RZ, 0x40000040 ;  /* 0x40000040ff077424 */ /* 0x000fe200078e00ff */
[----:B------:R-:W-:Y:S01]  /*11590*/  MOV R9, 0x40000040 ;  /* 0x4000004000097802 */ /* 0x000fe20000000f00 */
[C---:B------:R-:W-:Y:S01]  /*115a0*/  VIADD R8, R4.reuse, 0x2 ;  /* 0x0000000204087836 */ /* 0x040fe20000000000 */
[----:B------:R-:W-:Y:S01]  /*115b0*/  UMOV UR29, 0x40000040 ;  /* 0x40000040001d7882 */ /* 0x000fe20000000000 */
[----:B------:R-:W-:Y:S01]  /*115c0*/  IADD3 R10, R4, 0x102, RZ ;  /* 0x00000102040a7810 */ /* 0x000fe20007ffe0ff */
[----:B------:R2:W-:Y:S01]  /*115d0*/  STL.64 [R1+0x48], R12 ;  /* 0x0000480c01007387 */ /* 0x0005e20000100a00 */
[----:B------:R-:W-:Y:S01]  /*115e0*/  R2UR UR31, R9 ;  /* 0x00000000091f72ca */ /* 0x000fe200000e0000 */
[----:B------:R-:W-:Y:S01]  /*115f0*/  IMAD.MOV.U32 R9, RZ, RZ, 0x40000040 ;  /* 0x40000040ff097424 */ /* 0x000fe200078e00ff */
[----:B------:R-:W-:Y:S01]  /*11600*/  R2UR UR30, R8 ;  /* 0x00000000081e72ca */ /* 0x000fe200000e0000 */
[----:B------:R-:W-:Y:S01]  /*11610*/  VIADD R8, R4, 0x182 ;  /* 0x0000018204087836 */ /* 0x000fe20000000000 */
[----:B------:R-:W-:Y:S01]  /*11620*/  MOV R11, 0x40000040 ;  /* 0x40000040000b7802 */ /* 0x000fe20000000f00 */
[----:B------:R-:W-:Y:S01]  /*11630*/  UIADD3 UR52, UR24, 0x406, URZ ;  /* 0x0000040618347890 */ /* 0x000fe2000fffe03f */
[----:B01----:R-:W-:Y:S01]  /*11640*/  P2R R3, PR, RZ, 0x1 ;  /* 0x00000001ff037803 */ /* 0x003fe20000000000 */
[----:B------:R-:W-:Y:S01]  /*11650*/  UMOV UR53, 0x40000040 ;  /* 0x4000004000357882 */ /* 0x000fe20000000000 */
[----:B------:R-:W-:Y:S01]  /*11660*/  UIADD3 UR48, UR24, 0x800, URZ ;  /* 0x0000080018307890 */ /* 0x000fe2000fffe03f */
[----:B------:R-:W-:Y:S01]  /*11670*/  BSSY B0, `(.L_x_3814) ;  /* 0x0000a94000007945 */ /* 0x000fe20003800000 */
[----:B------:R-:W-:Y:S01]  /*11680*/  UMOV UR49, 0x40000040 ;  /* 0x4000004000317882 */ /* 0x000fe20000000000 */
[----:B--2---:R-:W-:Y:S01]  /*11690*/  IMAD.U32 R13, RZ, RZ, UR29 ;  /* 0x0000001dff0d7e24 */ /* 0x004fe2000f8e00ff */
[----:B------:R-:W-:Y:S01]  /*116a0*/  UIADD3 UR44, UR24, 0x802, URZ ;  /* 0x00000802182c7890 */ /* 0x000fe2000fffe03f */
[--C-:B------:R-:W-:Y:S01]  /*116b0*/  IMAD.MOV.U32 R118, RZ, RZ, R119.reuse ;  /* 0x000000ffff767224 */ /* 0x100fe200078e0077 */
[----:B------:R-:W-:Y:S01]  /*116c0*/  UMOV UR45, 0x40000040 ;  /* 0x40000040002d7882 */ /* 0x000fe20000000000 */
[----:B------:R-:W-:Y:S01]  /*116d0*/  UIADD3 UR40, UR24, 0x804, URZ ;  /* 0x0000080418287890 */ /* 0x000fe2000fffe03f */
[--C-:B------:R-:W-:Y:S01]  /*116e0*/  IMAD.MOV.U32 R117, RZ, RZ, R119.reuse ;  /* 0x000000ffff757224 */ /* 0x100fe200078e0077 */
[----:B------:R-:W-:Y:S01]  /*116f0*/  UMOV UR41, 0x40000040 ;  /* 0x4000004000297882 */ /* 0x000fe20000000000 */
[----:B------:R-:W-:Y:S01]  /*11700*/  UIADD3 UR36, UR24, 0x806, URZ ;  /* 0x0000080618247890 */ /* 0x000fe2000fffe03f */
[----:B------:R-:W-:Y:S01]  /*11710*/  MOV R116, R119 ;  /* 0x0000007700747202 */ /* 0x000fe20000000f00 */
[----:B------:R-:W-:Y:S01]  /*11720*/  UMOV UR37, 0x40000040 ;  /* 0x4000004000257882 */ /* 0x000fe20000000000 */
        /* <DEDUP_REMOVED lines=12> */
[----:B------:R-:W-:Y:S01]  /*117f0*/  R2UR UR18, R6 ;  /* 0x00000000061272ca */ /* 0x000fe200000e0000 */
[----:B------:R-:W-:Y:S01]  /*11800*/  UMOV UR16, UR26 ;  /* 0x0000001a00107c82 */ /* 0x000fe20008000000 */
[----:B------:R-:W-:Y:S01]  /*11810*/  R2UR UR19, R7 ;  /* 0x00000000071372ca */ /* 0x000fe200000e0000 */
[----:B------:R-:W-:Y:S01]  /*11820*/  UMOV UR17, UR27 ;  /* 0x0000001b00117c82 */ /* 0x000fe20008000000 */
[----:B------:R-:W-:Y:S01]  /*11830*/  VIADD R6, R4, 0x82 ;  /* 0x0000008204067836 */ /* 0x000fe20000000000 */
[----:B------:R-:W-:Y:S01]  /*11840*/  UMOV UR27, UR29 ;  /* 0x0000001d001b7c82 */ /* 0x000fe20008000000 */
[----:B------:R-:W-:-:S02]  /*11850*/  IMAD.MOV.U32 R7, RZ, RZ, 0x40000040 ;  /* 0x40000040ff077424 */ /* 0x000fc400078e00ff */
        /* <DEDUP_REMOVED lines=10> */
[----:B-----5:R-:W-:-:S06]  /*11900*/  WARPGROUP.ARRIVE ;  /* 0x00000000000079c5 */ /* 0x020fcc0000000000 */
[----:B------:R-:W-:Y:S01]  /*11910*/  HGMMA.64x16x16.F32 R56, gdesc[UR20], RZ, !UPT, gsb0 ;  /* 0x00200000143879f0 */ /* 0x000fe2000c0008ff */
[----:B------:R-:W-:Y:S01]  /*11920*/  R2UR UR22, R10 ;  /* 0x000000000a1672ca */ /* 0x000fe200000e0000 */
[----:B------:R-:W-:Y:S01]  /*11930*/  UMOV UR21, UR27 ;  /* 0x0000001b00157c82 */ /* 0x000fe20008000000 */
[----:B------:R-:W-:Y:S01]  /*11940*/  R2UR UR23, R11 ;  /* 0x000000000b1772ca */ /* 0x000fe200000e0000 */
[----:B------:R-:W-:Y:S01]  /*11950*/  VIADD R10, R4, 0x282 ;  /* 0x00000282040a7836 */ /* 0x000fe20000000000 */
[----:B------:R-:W-:Y:S01]  /*11960*/  MOV R11, 0x40000040 ;  /* 0x40000040000b7802 */ /* 0x000fe20000000f00 */
[----:B------:R-:W-:Y:S02]  /*11970*/  WARPGROUP.DEPBAR.LE gsb0, 0x0 ;  /* 0x00008000000079c5 */ /* 0x000fe40000010000 */
[----:B------:R-:W-:-:S06]  /*11980*/  WARPGROUP.ARRIVE ;  /* 0x00000000000079c5 */ /* 0x000fcc0000000000 */
[----:B------:R-:W-:Y:S01]  /*11990*/  HGMMA.64x16x16.F32 R48, gdesc[UR4], RZ, !UPT, gsb0 ;  /* 0x00200000043079f0 */ /* 0x000fe2000c0008ff */
[----:B------:R-:W-:Y:S01]  /*119a0*/  UIADD3 UR4, UR24, 0x2, URZ ;  /* 0x0000000218047890 */ /* 0x000fe2000fffe03f */
[----:B------:R-:W-:Y:S01]  /*119b0*/  R2UR UR6, R8 ;  /* 0x00000000080672ca */ /* 0x000fe200000e0000 */
[----:B------:R-:W-:Y:S01]  /*119c0*/  UMOV UR5, UR27 ;  /* 0x0000001b00057c82 */ /* 0x000fe20008000000 */
[----:B------:R-:W-:Y:S01]  /*119d0*/  R2UR UR7, R9 ;  /* 0x00000000090772ca */ /* 0x000fe200000e0000 */
[----:B------:R-:W-:Y:S01]  /*119e0*/  VIADD R8, R4, 0x4 ;  /* 0x0000000404087836 */ /* 0x000fe20000000000 */
[----:B------:R-:W-:Y:S02]  /*119f0*/  MOV R9, 0x40000040 ;  /* 0x4000004000097802 */ /* 0x000fe40000000f00 */
[----:B------:R-:W-:Y:S02]  /*11a00*/  UMOV UR28, UR4 ;  /* 0x00000004001c7c82 */ /* 0x000fe40008000000 */
[----:B------:R-:W-:Y:S01]  /*11a10*/  UMOV UR26, UR28 ;  /* 0x0000001c001a7c82 */ /* 0x000fe20008000000 */
[----:B------:R-:W-:Y:S01]  /*11a20*/  IMAD.U32 R12, RZ, RZ, UR28 ;  /* 0x0000001cff0c7e24 */ /* 0x000fe2000f8e00ff */
[----:B------:R-:W-:Y:S01]  /*11a30*/  UMOV UR20, UR26 ;  /* 0x0000001a00147c82 */ /* 0x000fe20008000000 */
[----:B------:R-:W-:-:S03]  /*11a40*/  UMOV UR4, UR26 ;  /* 0x0000001a00047c82 */ /* 0x000fc60008000000 */
[----:B------:R0:W-:Y:S01]  /*11a50*/  STL.64 [R1+0x40], R12 ;  /* 0x0000400c01007387 */ /* 0x0001e20000100a00 */
        /* <DEDUP_REMOVED lines=12> */
[----:B------:R-:W-:Y:S02]  /*11b20*/  IADD3 R10, R4, 0x104, RZ ;  /* 0x00000104040a7810 */ /* 0x000fe40007ffe0ff */
        /* <DEDUP_REMOVED lines=31> */
[----:B------:R-:W-:Y:S01]  /*11d20*/  UMOV UR27, UR29 ;  /* 0x0000001d001b7c82 */ /* 0x000fe20008000000 */
[----:B------:R-:W-:Y:S01]  /*11d30*/  IMAD.MOV.U32 R7, RZ, RZ, 0x40000040 ;  /* 0x40000040ff077424 */ /* 0x000fe200078e00ff */
[----:B------:R-:W-:Y:S02]  /*11d40*/  WARPGROUP.DEPBAR.LE gsb0, 0x0 ;  /* 0x00008000000079c5 */ /* 0x000fe40000010000 */
[----:B------:R-:W-:-:S06]  /*11d50*/  WARPGROUP.ARRIVE ;  /* 0x00000000000079c5 */ /* 0x000fcc0000000000 */
[----:B------:R-:W-:Y:S01]  /*11d60*/  HGMMA.64x16x16.F32 R56, gdesc[UR20], R56, gsb0 ;  /* 0x00200000143879f0 */ /* 0x000fe20008000838 */
[----:B------:R-:W-:Y:S01]  /*11d70*/  R2UR UR22, R10 ;  /* 0x000000000a1672ca */ /* 0x000fe200000e0000 */
[----:B------:R-:W-:Y:S01]  /*11d80*/  UMOV UR21, UR27 ;  /* 0x0000001b00157c82 */ /* 0x000fe20008000000 */
[----:B------:R-:W-:Y:S01]  /*11d90*/  R2UR UR23, R11 ;  /* 0x000000000b1772ca */ /* 0x000fe200000e0000 */
[----:B------:R-:W-:Y:S01]  /*11da0*/  VIADD R10, R4, 0x284 ;  /* 0x00000284040a7836 */ /* 0x000fe20000000000 */
[----:B------:R-:W-:Y:S01]  /*11db0*/  MOV R11, 0x40000040 ;  /* 0x40000040000b7802 */ /* 0x000fe20000000f00 */
[----:B------:R-:W-:Y:S02]  /*11dc0*/  WARPGROUP.DEPBAR.LE gsb0, 0x0 ;  /* 0x00008000000079c5 */ /* 0x000fe40000010000 */
[----:B------:R-:W-:-:S06]  /*11dd0*/  WARPGROUP.ARRIVE ;  /* 0x00000000000079c5 */ /* 0x000fcc0000000000 */
[----:B------:R-:W-:Y:S01]  /*11de0*/  HGMMA.64x16x16.F32 R48, gdesc[UR4], R48, gsb0 ;  /* 0x00200000043079f0 */ /* 0x000fe20008000830 */
        /* <DEDUP_REMOVED lines=14> */
[----:B------:R-:W-:Y:S01]  /*11ed0*/  HGMMA.64x16x16.F32 R40, gdesc[UR8], R40, gsb0 ;  /* 0x00200000082879f0 */ /* 0x000fe20008000828 */
        /* <DEDUP_REMOVED lines=269> */
[----:B------:R-:W-:Y:S01]  /*12fb0*/  R2UR UR54, R8 ;  /* 0x00000000083672ca */ /* 0x000fe200000e0000 */
[----:B------:R-:W-:Y:S01]  /*12fc0*/  UMOV UR20, UR26 ;  /* 0x0000001a00147c82 */ /* 0x000fe20008000000 */
[----:B------:R-:W-:Y:S01]  /*12fd0*/  UMOV UR4, UR26 ;  /* 0x0000001a00047c82 */ /* 0x000fe20008000000 */
[----:B------:R-:W-:Y:S01]  /*12fe0*/  R2UR UR55, R9 ;  /* 0x00000000093772ca */ /* 0x000fe200000e0000 */
[----:B------:R-:W-:Y:S01]  /*12ff0*/  IMAD.U32 R12, RZ, RZ, UR28 ;  /* 0x0000001cff0c7e24 */ /* 0x000fe2000f8e00ff */
[----:B------:R-:W-:-:S02]  /*13000*/  IADD3 R8, R4, 0x506, RZ ;  /* 0x0000050604087810 */ /* 0x000fc40007ffe0ff */
[----:B------:R-:W-:Y:S02]  /*13010*/  MOV R9, 0x40000040 ;  /* 0x4000004000097802 */ /* 0x000fe40000000f00 */
        /* <DEDUP_REMOVED lines=86> */
[----:B------:R-:W-:Y:S02]  /*13580*/  R2UR UR11, R11 ;  /* 0x000000000b0b72ca */ /* 0x000fe400000e0000 */
[----:B------:R-:W-:Y:S02]  /*13590*/  IADD3 R10, R4, 0x800, RZ ;  /* 0x00000800040a7810 */ /* 0x000fe40007ffe0ff */
[----:B------:R-:W-:Y:S01]  /*135a0*/  MOV R11, 0x40000040 ;  /* 0x40000040000b7802 */ /* 0x000fe20000000f00 */
        /* <DEDUP_REMOVED lines=27> */
[----:B------:R-:W-:Y:S02]  /*13760*/  R2UR UR47, R9 ;  /* 0x00000000092f72ca */ /* 0x000fe400000e0000 */
[----:B------:R-:W-:Y:S02]  /*13770*/  IADD3 R8, R4, 0x882, RZ ;  /* 0x0000088204087810 */ /* 0x000fe40007ffe0ff */
[----:B------:R-:W-:Y:S01]  /*13780*/  MOV R9, 0x40000040 ;  /* 0x4000004000097802 */ /* 0x000fe20000000f00 */
        /* <DEDUP_REMOVED lines=164> */
[----:B------:R-:W-:Y:S02]  /*141d0*/  ULDC UR8, c[0x0][0x9d8] ;  /* 0x0002760000087ab9 */ /* 0x000fe40000000800 */
        /* <DEDUP_REMOVED lines=20> */
[----:B------:R-:W-:Y:S03]  /*14320*/  HGMMA.64x16x16.F32 R72, gdesc[UR36], R72, gsb0 ;  /* 0x00200000244879f0 */ /* 0x000fe60008000848 */
[----:B------:R-:W-:Y:S02]  /*14330*/  WARPGROUP.DEPBAR.LE gsb0, 0x0 ;  /* 0x00008000000079c5 */ /* 0x000fe40000010000 */
[----:B------:R-:W-:Y:S01]  /*14340*/  WARPGROUP.ARRIVE ;  /* 0x00000000000079c5 */ /* 0x000fe20000000000 */
[----:B------:R-:W-:Y:S01]  /*14350*/  FMUL.FTZ R9, R72, UR8 ;  /* 0x0000000848097c20 */ /* 0x000fe20008410000 */
[----:B------:R-:W-:Y:S01]  /*14360*/  FMUL.FTZ R10, R73, UR8 ;  /* 0x00000008490a7c20 */ /* 0x000fe20008410000 */
[----:B------:R-:W-:Y:S01]  /*14370*/  FMUL.FTZ R8, R74, UR8 ;  /* 0x000000084a087c20 */ /* 0x000fe20008410000 */
[----:B------:R-:W-:Y:S01]  /*14380*/  FMUL.FTZ R11, R76, UR8 ;  /* 0x000000084c0b7c20 */ /* 0x000fe20008410000 */
[----:B0-----:R-:W-:Y:S01]  /*14390*/  FMUL.FTZ R12, R75, UR8 ;  /* 0x000000084b0c7c20 */ /* 0x001fe20008410000 */
[----:B------:R-:W-:Y:S01]  /*143a0*/  HGMMA.64x16x16.F32 R64, gdesc[UR4], R64, gsb0 ;  /* 0x00200000044079f0 */ /* 0x000fe20008000840 */
[----:B------:R-:W-:Y:S01]  /*143b0*/  R2UR UR6, R6 ;  /* 0x00000000060672ca */ /* 0x000fe200000e0000 */
[----:B------:R-:W-:Y:S01]  /*143c0*/  UMOV UR4, UR36 ;  /* 0x0000002400047c82 */ /* 0x000fe20008000000 */
[----:B------:R-:W-:Y:S01]  /*143d0*/  R2UR UR7, R7 ;  /* 0x00000000070772ca */ /* 0x000fe200000e0000 */
[----:B------:R-:W-:Y:S01]  /*143e0*/  UMOV UR5, UR37 ;  /* 0x0000002500057c82 */ /* 0x000fe20008000000 */
[----:B------:R-:W-:Y:S01]  /*143f0*/  VIADD R6, R4, 0x886 ;  /* 0x0000088604067836 */ /* 0x000fe20000000000 */
[----:B------:R-:W0:Y:S01]  /*14400*/  MUFU.TANH R9, R9 ;  /* 0x0000000900097308 */ /* 0x000e220000002400 */
[----:B------:R-:W-:-:S02]  /*14410*/  IMAD.MOV.U32 R7, RZ, RZ, 0x40000040 ;  /* 0x40000040ff077424 */ /* 0x000fc400078e00ff */
[----:B------:R-:W-:Y:S01]  /*14420*/  FMUL.FTZ R13, R77, UR8 ;  /* 0x000000084d0d7c20 */ /* 0x000fe20008410000 */
[----:B------:R-:W-:Y:S01]  /*14430*/  FMUL.FTZ R20, R78, UR8 ;  /* 0x000000084e147c20 */ /* 0x000fe20008410000 */
[----:B------:R-:W-:Y:S01]  /*14440*/  FMUL.FTZ R14, R79, UR8 ;  /* 0x000000084f0e7c20 */ /* 0x000fe20008410000 */
[----:B------:R-:W-:Y:S02]  /*14450*/  IMAD.MOV.U32 R79, RZ, RZ, R119 ;  /* 0x000000ffff4f7224 */ /* 0x000fe400078e0077 */
        /* <DEDUP_REMOVED lines=13> */
[----:B------:R-:W-:Y:S01]  /*14530*/  R2UR UR6, R6 ;  /* 0x00000000060672ca */ /* 0x000fe200000e0000 */
[----:B------:R-:W-:Y:S01]  /*14540*/  UMOV UR4, UR36 ;  /* 0x0000002400047c82 */ /* 0x000fe20008000000 */
[----:B------:R-:W-:Y:S01]  /*14550*/  R2UR UR7, R7 ;  /* 0x00000000070772ca */ /* 0x000fe200000e0000 */
[----:B------:R-:W-:Y:S01]  /*14560*/  UMOV UR5, UR37 ;  /* 0x0000002500057c82 */ /* 0x000fe20008000000 */
[----:B------:R-:W-:Y:S01]  /*14570*/  VIADD R6, R4, 0x906 ;  /* 0x0000090604067836 */ /* 0x000fe20000000000 */
[----:B------:R-:W-:Y:S01]  /*14580*/  MOV R7, 0x40000040 ;  /* 0x4000004000077802 */ /* 0x000fe20000000f00 */
[----:B------:R-:W4:Y:S01]  /*14590*/  MUFU.TANH R15, R15 ;  /* 0x0000000f000f7308 */ /* 0x000f220000002400 */
[----:B------:R-:W-:Y:S01]  /*145a0*/  FMUL.FTZ R66, R67, UR8 ;  /* 0x0000000843427c20 */ /* 0x000fe20008410000 */
[----:B------:R-:W-:Y:S01]  /*145b0*/  FMUL.FTZ R65, R69, UR8 ;  /* 0x0000000845417c20 */ /* 0x000fe20008410000 */
[----:B------:R-:W-:Y:S01]  /*145c0*/  FMUL.FTZ R70, R70, UR8 ;  /* 0x0000000846467c20 */ /* 0x000fe20008410000 */
[----:B------:R-:W-:-:S04]  /*145d0*/  FMUL.FTZ R71, R71, UR8 ;  /* 0x0000000847477c20 */ /* 0x000fc80008410000 */
[----:B------:R-:W4:Y:S08]  /*145e0*/  MUFU.TANH R21, R21 ;  /* 0x0000001500157308 */ /* 0x000f300000002400 */
[----:B------:R-:W4:Y:S08]  /*145f0*/  MUFU.TANH R20, R20 ;  /* 0x0000001400147308 */ /* 0x000f300000002400 */
[----:B------:R-:W4:Y:S08]  /*14600*/  MUFU.TANH R64, R64 ;  /* 0x0000004000407308 */ /* 0x000f300000002400 */
[----:B------:R-:W4:Y:S08]  /*14610*/  MUFU.TANH R14, R14 ;  /* 0x0000000e000e7308 */ /* 0x000f300000002400 */
[----:B------:R-:W4:Y:S01]  /*14620*/  MUFU.TANH R65, R65 ;  /* 0x0000004100417308 */ /* 0x000f220000002400 */
[----:B------:R-:W-:-:S02]  /*14630*/  WARPGROUP.DEPBAR.LE gsb0, 0x0 ;  /* 0x00008000000079c5 */ /* 0x000fc40000010000 */
[----:B------:R-:W-:Y:S01]  /*14640*/  WARPGROUP.ARRIVE ;  /* 0x00000000000079c5 */ /* 0x000fe20000000000 */
[----:B0-----:R-:W-:Y:S01]  /*14650*/  FMUL.FTZ R5, R59, UR8 ;  /* 0x000000083b057c20 */ /* 0x001fe20008410000 */
        /* <DEDUP_REMOVED lines=9> */
[----:B------:R-:W-:-:S02]  /*146f0*/  VIADD R6, R4, 0x986 ;  /* 0x0000098604067836 */ /* 0x000fc40000000000 */
[----:B------:R-:W-:Y:S01]  /*14700*/  FMUL.FTZ R69, R60, UR8 ;  /* 0x000000083c457c20 */ /* 0x000fe20008410000 */
[----:B------:R-:W-:Y:S01]  /*14710*/  IMAD.MOV.U32 R7, RZ, RZ, 0x40000040 ;  /* 0x40000040ff077424 */ /* 0x000fe200078e00ff */
[----:B------:R-:W-:Y:S01]  /*14720*/  MUFU.TANH R73, R58 ;  /* 0x0000003a00497308 */ /* 0x000fe20000002400 */
[----:B------:R-:W-:Y:S02]  /*14730*/  VIADD R4, R4, 0xa06 ;  /* 0x00000a0604047836 */ /* 0x000fe40000000000 */
[----:B------:R-:W-:Y:S01]  /*14740*/  FMUL.FTZ R62, R62, UR8 ;  /* 0x000000083e3e7c20 */ /* 0x000fe20008410000 */
[----:B------:R-:W-:Y:S01]  /*14750*/  FMUL.FTZ R59, R61, UR8 ;  /* 0x000000083d3b7c20 */ /* 0x000fe20008410000 */
[----:B------:R-:W-:-:S03]  /*14760*/  FMUL.FTZ R63, R63, UR8 ;  /* 0x000000083f3f7c20 */ /* 0x000fc60008410000 */
[----:B------:R-:W4:Y:S08]  /*14770*/  MUFU.TANH R67, R67 ;  /* 0x0000004300437308 */ /* 0x000f300000002400 */
[----:B------:R-:W4:Y:S08]  /*14780*/  MUFU.TANH R66, R66 ;  /* 0x0000004200427308 */ /* 0x000f300000002400 */
[----:B------:R-:W4:Y:S08]  /*14790*/  MUFU.TANH R57, R57 ;  /* 0x0000003900397308 */ /* 0x000f300000002400 */
[----:B------:R-:W-:Y:S08]  /*147a0*/  MUFU.TANH R61, R62 ;  /* 0x0000003e003d7308 */ /* 0x000ff00000002400 */
[----:B------:R-:W4:Y:S01]  /*147b0*/  MUFU.TANH R70, R70 ;  /* 0x0000004600467308 */ /* 0x000f220000002400 */
[----:B------:R-:W-:-:S02]  /*147c0*/  WARPGROUP.DEPBAR.LE gsb0, 0x0 ;  /* 0x00008000000079c5 */ /* 0x000fc40000010000 */
[----:B------:R-:W-:Y:S01]  /*147d0*/  WARPGROUP.ARRIVE ;  /* 0x00000000000079c5 */ /* 0x000fe20000000000 */
[----:B0-----:R-:W-:Y:S01]  /*147e0*/  FMUL.FTZ R5, R50, UR8 ;  /* 0x0000000832057c20 */ /* 0x001fe20008410000 */
[----:B------:R-:W-:-:S03]  /*147f0*/  FMUL.FTZ R54, R54, UR8 ;  /* 0x0000000836367c20 */ /* 0x000fc60008410000 */
[----:B------:R-:W0:Y:S01]  /*14800*/  MUFU.TANH R69, R69 ;  /* 0x0000004500457308 */ /* 0x000e220000002400 */
[----:B------:R-:W-:Y:S01]  /*14810*/  FMUL.FTZ R48, R48, UR8 ;  /* 0x0000000830307c20 */ /* 0x000fe20008410000 */
[----:B------:R-:W-:Y:S01]  /*14820*/  FMUL.FTZ R49, R49, UR8 ;  /* 0x0000000831317c20 */ /* 0x000fe20008410000 */
[----:B------:R-:W-:Y:S01]  /*14830*/  HGMMA.64x16x16.F32 R40, gdesc[UR4], R40, gsb0 ;  /* 0x00200000042879f0 */ /* 0x000fe20008000828 */
[----:B------:R-:W-:Y:S01]  /*14840*/  R2UR UR6, R6 ;  /* 0x00000000060672ca */ /* 0x000fe200000e0000 */
[----:B------:R-:W-:Y:S01]  /*14850*/  UMOV UR4, UR36 ;  /* 0x0000002400047c82 */ /* 0x000fe20008000000 */
[----:B------:R-:W-:Y:S01]  /*14860*/  R2UR UR7, R7 ;  /* 0x00000000070772ca */ /* 0x000fe200000e0000 */
[----:B------:R-:W-:Y:S01]  /*14870*/  UMOV UR5, UR37 ;  /* 0x0000002500057c82 */ /* 0x000fe20008000000 */
[----:B------:R1:W-:Y:S01]  /*14880*/  MUFU.TANH R75, R5 ;  /* 0x00000005004b7308 */ /* 0x0003e20000002400 */
[----:B------:R-:W-:Y:S01]  /*14890*/  FMUL.FTZ R52, R52, UR8 ;  /* 0x0000000834347c20 */ /* 0x000fe20008410000 */
[----:B------:R-:W-:Y:S01]  /*148a0*/  FMUL.FTZ R50, R51, UR8 ;  /* 0x0000000833327c20 */ /* 0x000fe20008410000 */
[----:B------:R-:W-:Y:S01]  /*148b0*/  FMUL.FTZ R51, R53, UR8 ;  /* 0x0000000835337c20 */ /* 0x000fe20008410000 */
[----:B------:R-:W-:-:S04]  /*148c0*/  FMUL.FTZ R55, R55, UR8 ;  /* 0x0000000837377c20 */ /* 0x000fc80008410000 */
[----:B------:R2:W-:Y:S01]  /*148d0*/  MUFU.TANH R77, R54 ;  /* 0x00000036004d7308 */ /* 0x0005e20000002400 */
[----:B-1----:R-:W-:-:S05]  /*148e0*/  IADD3 R5, R156, 0x70, -R220 ;  /* 0x000000709c057810 */ /* 0x002fca0007ffe8dc */
[----:B------:R-:W-:Y:S01]  /*148f0*/  IMAD R6, R154, -0x70, R5 ;  /* 0xffffff909a067824 */ /* 0x000fe200078e0205 */
[----:B------:R-:W-:Y:S01]  /*14900*/  MOV R5, 0x40000040 ;  /* 0x4000004000057802 */ /* 0x000fe20000000f00 */
[----:B------:R-:W1:Y:S03]  /*14910*/  MUFU.TANH R71, R71 ;  /* 0x0000004700477308 */ /* 0x000e660000002400 */
[C---:B------:R-:W-:Y:S02]  /*14920*/  ISETP.GT.AND P4, PT, R6.reuse, RZ, PT ;  /* 0x000000ff0600720c */ /* 0x040fe40003f84270 */
[C---:B------:R-:W-:Y:S02]  /*14930*/  ISETP.GT.AND P2, PT, R6.reuse, 0x1, PT ;  /* 0x000000010600780c */ /* 0x040fe40003f44270 */
[----:B------:R-:W-:Y:S01]  /*14940*/  ISETP.GT.AND P3, PT, R6, 0x8, PT ;  /* 0x000000080600780c */ /* 0x000fe20003f64270 */
[----:B------:R-:W1:Y:S01]  /*14950*/  MUFU.TANH R59, R59 ;  /* 0x0000003b003b7308 */ /* 0x000e620000002400 */
[----:B--2---:R-:W-:-:S02]  /*14960*/  FSEL R54, R9, -INF , P4 ;  /* 0xff80000009367808 */ /* 0x004fc40002000000 */
[----:B------:R-:W-:Y:S02]  /*14970*/  FSEL R9, R10, -INF , P2 ;  /* 0xff8000000a097808 */ /* 0x000fe40001000000 */
[----:B------:R-:W-:Y:S02]  /*14980*/  FSEL R56, R11, -INF , P3 ;  /* 0xff8000000b387808 */ /* 0x000fe40001800000 */
[----:B------:R-:W-:Y:S01]  /*14990*/  ISETP.GT.AND P6, PT, R6, 0x9, PT ;  /* 0x000000090600780c */ /* 0x000fe20003fc4270 */
[----:B------:R-:W2:Y:S01]  /*149a0*/  MUFU.TANH R48, R48 ;  /* 0x0000003000307308 */ /* 0x000ea20000002400 */
[----:B------:R-:W-:Y:S02]  /*149b0*/  FMNMX.FTZ R11, R54, R9, !PT ;  /* 0x00000009360b7209 */ /* 0x000fe40007810000 */
[----:B------:R-:W-:Y:S02]  /*149c0*/  ISETP.GT.AND P5, PT, R6, 0x10, PT ;  /* 0x000000100600780c */ /* 0x000fe40003fa4270 */
[----:B---3--:R-:W-:-:S02]  /*149d0*/  FSEL R58, R13, -INF , P6 ;  /* 0xff8000000d3a7808 */ /* 0x008fc40003000000 */
[----:B------:R-:W-:Y:S01]  /*149e0*/  FMNMX.FTZ R11, R56, R11, !PT ;  /* 0x0000000b380b7209 */ /* 0x000fe20007810000 */
[----:B------:R-:W3:Y:S01]  /*149f0*/  MUFU.TANH R49, R49 ;  /* 0x0000003100317308 */ /* 0x000ee20000002400 */
[----:B----4-:R-:W-:Y:S02]  /*14a00*/  FSEL R8, R8, -INF , P4 ;  /* 0xff80000008087808 */ /* 0x010fe40002000000 */
[----:B------:R-:W-:Y:S02]  /*14a10*/  ISETP.GT.AND P4, PT, R6, 0x11, PT ;  /* 0x000000110600780c */ /* 0x000fe40003f84270 */
[----:B------:R-:W-:Y:S01]  /*14a20*/  FSEL R60, R15, -INF , P5 ;  /* 0xff8000000f3c7808 */ /* 0x000fe20002800000 */
[----:B------:R-:W-:Y:S02]  /*14a30*/  WARPGROUP.DEPBAR.LE gsb0, 0x0 ;  /* 0x00008000000079c5 */ /* 0x000fe40000010000 */
[----:B------:R-:W-:Y:S01]  /*14a40*/  WARPGROUP.ARRIVE ;  /* 0x00000000000079c5 */ /* 0x000fe20000000000 */
[----:B------:R-:W-:Y:S01]  /*14a50*/  FMNMX.FTZ R11, R58, R11, !PT ;  /* 0x0000000b3a0b7209 */ /* 0x000fe20007810000 */
[----:B------:R-:W-:Y:S01]  /*14a60*/  FMUL.FTZ R53, R40, UR8 ;  /* 0x0000000828357c20 */ /* 0x000fe20008410000 */
[----:B------:R-:W-:Y:S01]  /*14a70*/  FSEL R7, R12, -INF , P2 ;  /* 0xff8000000c077808 */ /* 0x000fe20001000000 */
[----:B------:R-:W-:Y:S01]  /*14a80*/  FMUL.FTZ R42, R42, UR8 ;  /* 0x000000082a2a7c20 */ /* 0x000fe20008410000 */
[----:B------:R-:W-:Y:S01]  /*14a90*/  ISETP.GT.AND P2, PT, R6, 0x18, PT ;  /* 0x000000180600780c */ /* 0x000fe20003f44270 */
[----:B------:R-:W-:Y:S01]  /*14aa0*/  HGMMA.64x16x16.F32 R32, gdesc[UR4], R32, gsb0 ;  /* 0x00200000042079f0 */ /* 0x000fe20008000820 */
[----:B------:R-:W-:Y:S01]  /*14ab0*/  R2UR UR6, R4 ;  /* 0x00000000040672ca */ /* 0x000fe200000e0000 */
[----:B------:R-:W-:Y:S01]  /*14ac0*/  UMOV UR4, UR36 ;  /* 0x0000002400047c82 */ /* 0x000fe20008000000 */
[----:B------:R-:W-:Y:S01]  /*14ad0*/  R2UR UR7, R5 ;  /* 0x00000000050772ca */ /* 0x000fe200000e0000 */
[----:B------:R-:W-:Y:S01]  /*14ae0*/  UMOV UR5, UR37 ;  /* 0x0000002500057c82 */ /* 0x000fe20008000000 */
[----:B------:R-:W-:Y:S01]  /*14af0*/  FSEL R62, R21, -INF , P4 ;  /* 0xff800000153e7808 */ /* 0x000fe20002000000 */
[----:B------:R-:W4:Y:S01]  /*14b00*/  MUFU.TANH R52, R52 ;  /* 0x0000003400347308 */ /* 0x000f220000002400 */
[----:B------:R-:W-:Y:S01]  /*14b10*/  FMNMX.FTZ R13, R60, R11, !PT ;  /* 0x0000000b3c0d7209 */ /* 0x000fe20007810000 */
[----:B------:R-:W-:Y:S01]  /*14b20*/  FMUL.FTZ R41, R41, UR8 ;  /* 0x0000000829297c20 */ /* 0x000fe20008410000 */
[----:B------:R-:W-:Y:S01]  /*14b30*/  FSEL R10, R20, -INF , P3 ;  /* 0xff800000140a7808 */ /* 0x000fe20001800000 */
[----:B------:R-:W-:Y:S01]  /*14b40*/  FMUL.FTZ R44, R44, UR8 ;  /* 0x000000082c2c7c20 */ /* 0x000fe20008410000 */
[----:B------:R-:W-:Y:S01]  /*14b50*/  ISETP.GT.AND P3, PT, R6, 0x19, PT ;  /* 0x000000190600780c */ /* 0x000fe20003f64270 */
[----:B------:R-:W-:Y:S01]  /*14b60*/  FMUL.FTZ R45, R45, UR8 ;  /* 0x000000082d2d7c20 */ /* 0x000fe20008410000 */
[----:B------:R-:W-:Y:S01]  /*14b70*/  FSEL R64, R64, -INF , P2 ;  /* 0xff80000040407808 */ /* 0x000fe20001000000 */
[----:B------:R-:W-:Y:S01]  /*14b80*/  MUFU.TANH R63, R63 ;  /* 0x0000003f003f7308 */ /* 0x000fe20000002400 */
[----:B------:R-:W-:Y:S01]  /*14b90*/  FMNMX.FTZ R13, R62, R13, !PT ;  /* 0x0000000d3e0d7209 */ /* 0x000fe20007810000 */
[----:B------:R-:W-:Y:S01]  /*14ba0*/  FMUL.FTZ R46, R46, UR8 ;  /* 0x000000082e2e7c20 */ /* 0x000fe20008410000 */
[----:B------:R-:W-:Y:S01]  /*14bb0*/  FSEL R12, R14, -INF , P6 ;  /* 0xff8000000e0c7808 */ /* 0x000fe20003000000 */
[----:B------:R-:W-:Y:S01]  /*14bc0*/  FMUL.FTZ R43, R43, UR8 ;  /* 0x000000082b2b7c20 */ /* 0x000fe20008410000 */
[----:B------:R-:W-:Y:S01]  /*14bd0*/  ISETP.GT.AND P6, PT, R6, 0x20, PT ;  /* 0x000000200600780c */ /* 0x000fe20003fc4270 */
[----:B------:R-:W-:Y:S01]  /*14be0*/  FMUL.FTZ R47, R47, UR8 ;  /* 0x000000082f2f7c20 */ /* 0x000fe20008410000 */
[----:B------:R-:W-:Y:S01]  /*14bf0*/  FSEL R68, R65, -INF , P3 ;  /* 0xff80000041447808 */ /* 0x000fe20001800000 */
[----:B------:R1:W-:Y:S01]  /*14c00*/  MUFU.TANH R78, R42 ;  /* 0x0000002a004e7308 */ /* 0x0003e20000002400 */
[----:B------:R-:W-:Y:S01]  /*14c10*/  FMNMX.FTZ R13, R64, R13, !PT ;  /* 0x0000000d400d7209 */ /* 0x000fe20007810000 */
[----:B------:R-:W-:Y:S01]  /*14c20*/  IMAD.MOV.U32 R65, RZ, RZ, R119 ;  /* 0x000000ffff417224 */ /* 0x000fe200078e0077 */
[----:B------:R-:W-:-:S02]  /*14c30*/  FSEL R14, R72, -INF , P5 ;  /* 0xff800000480e7808 */ /* 0x000fc40002800000 */
[----:B------:R-:W-:Y:S02]  /*14c40*/  ISETP.GT.AND P5, PT, R6, 0x21, PT ;  /* 0x000000210600780c */ /* 0x000fe40003fa4270 */
[----:B------:R-:W-:Y:S01]  /*14c50*/  FSEL R72, R67, -INF , P6 ;  /* 0xff80000043487808 */ /* 0x000fe20003000000 */
[----:B------:R-:W4:Y:S01]  /*14c60*/  MUFU.TANH R51, R51 ;  /* 0x0000003300337308 */ /* 0x000f220000002400 */
[----:B------:R-:W-:Y:S01]  /*14c70*/  FMNMX.FTZ R13, R68, R13, !PT ;  /* 0x0000000d440d7209 */ /* 0x000fe20007810000 */
[--C-:B------:R-:W-:Y:S01]  /*14c80*/  IMAD.MOV.U32 R67, RZ, RZ, R119.reuse ;  /* 0x000000ffff437224 */ /* 0x100fe200078e0077 */
[----:B------:R-:W-:Y:S02]  /*14c90*/  FSEL R20, R66, -INF , P4 ;  /* 0xff80000042147808 */ /* 0x000fe40002000000 */
[----:B------:R-:W-:Y:S02]  /*14ca0*/  ISETP.GT.AND P4, PT, R6, 0x28, PT ;  /* 0x000000280600780c */ /* 0x000fe40003f84270 */
[----:B------:R-:W-:Y:S01]  /*14cb0*/  FSEL R76, R57, -INF , P5 ;  /* 0xff800000394c7808 */ /* 0x000fe20002800000 */
[----:B------:R-:W4:Y:S01]  /*14cc0*/  MUFU.TANH R53, R53 ;  /* 0x0000003500357308 */ /* 0x000f220000002400 */
[----:B------:R-:W-:Y:S01]  /*14cd0*/  FMNMX.FTZ R15, R72, R13, !PT ;  /* 0x0000000d480f7209 */ /* 0x000fe20007810000 */
[----:B------:R-:W-:Y:S01]  /*14ce0*/  IMAD.MOV.U32 R57, RZ, RZ, R119 ;  /* 0x000000ffff397224 */ /* 0x000fe200078e0077 */
[----:B------:R-:W-:-:S02]  /*14cf0*/  FSEL R40, R70, -INF , P2 ;  /* 0xff80000046287808 */ /* 0x000fc40001000000 */
[----:B------:R-:W-:Y:S02]  /*14d00*/  ISETP.GT.AND P2, PT, R6, 0x29, PT ;  /* 0x000000290600780c */ /* 0x000fe40003f44270 */
[----:B0-----:R-:W-:Y:S01]  /*14d10*/  FSEL R80, R69, -INF , P4 ;  /* 0xff80000045507808 */ /* 0x001fe20002000000 */
[----:B------:R-:W0:Y:S01]  /*14d20*/  MUFU.TANH R50, R50 ;  /* 0x0000003200327308 */ /* 0x000e220000002400 */
[----:B------:R-:W-:Y:S01]  /*14d30*/  FMNMX.FTZ R15, R76, R15, !PT ;  /* 0x0000000f4c0f7209 */ /* 0x000fe20007810000 */
[--C-:B------:R-:W-:Y:S01]  /*14d40*/  IMAD.MOV.U32 R69, RZ, RZ, R119.reuse ;  /* 0x000000ffff457224 */ /* 0x100fe200078e0077 */
[----:B-1----:R-:W-:Y:S01]  /*14d50*/  FSEL R42, R71, -INF , P3 ;  /* 0xff800000472a7808 */ /* 0x002fe20001800000 */
[--C-:B------:R-:W-:Y:S01]  /*14d60*/  IMAD.MOV.U32 R71, RZ, RZ, R119.reuse ;  /* 0x000000ffff477224 */ /* 0x100fe200078e0077 */
[----:B------:R-:W-:Y:S01]  /*14d70*/  ISETP.GT.AND P3, PT, R6, 0x30, PT ;  /* 0x000000300600780c */ /* 0x000fe20003f64270 */
[----:B------:R-:W-:Y:S02]  /*14d80*/  WARPGROUP.DEPBAR.LE gsb0, 0x0 ;  /* 0x00008000000079c5 */ /* 0x000fe40000010000 */
[----:B------:R-:W-:Y:S01]  /*14d90*/  WARPGROUP.ARRIVE ;  /* 0x00000000000079c5 */ /* 0x000fe20000000000 */
[----:B------:R-:W-:Y:S01]  /*14da0*/  FSEL R82, R59, -INF , P2 ;  /* 0xff8000003b527808 */ /* 0x000fe20001000000 */
[----:B------:R-:W-:Y:S01]  /*14db0*/  FMUL.FTZ R5, R32, UR8 ;  /* 0x0000000820057c20 */ /* 0x000fe20008410000 */
[----:B------:R-:W-:Y:S01]  /*14dc0*/  FMNMX.FTZ R15, R80, R15, !PT ;  /* 0x0000000f500f7209 */ /* 0x000fe20007810000 */
[----:B------:R1:W-:Y:S01]  /*14dd0*/  MUFU.TANH R96, R44 ;  /* 0x0000002c00607308 */ /* 0x0003e20000002400 */
[----:B------:R-:W-:Y:S01]  /*14de0*/  FSEL R32, R73, -INF , P6 ;  /* 0xff80000049207808 */ /* 0x000fe20003000000 */
[----:B------:R-:W-:Y:S01]  /*14df0*/  HGMMA.64x16x16.F32 R24, gdesc[UR4], R24, gsb0 ;  /* 0x00200000041879f0 */ /* 0x000fe20008000818 */
[----:B------:R-:W-:Y:S01]  /*14e00*/  ISETP.GT.AND P6, PT, R6, 0x31, PT ;  /* 0x000000310600780c */ /* 0x000fe20003fc4270 */
[----:B------:R-:W-:Y:S01]  /*14e10*/  FMUL.FTZ R11, R34, UR8 ;  /* 0x00000008220b7c20 */ /* 0x000fe20008410000 */
[----:B--2---:R-:W-:Y:S01]  /*14e20*/  FSEL R84, R48, -INF , P3 ;  /* 0xff80000030547808 */ /* 0x004fe20001800000 */
[----:B------:R-:W-:Y:S01]  /*14e30*/  FMUL.FTZ R33, R33, UR8 ;  /* 0x0000000821217c20 */ /* 0x000fe20008410000 */
[----:B------:R-:W-:Y:S01]  /*14e40*/  FMNMX.FTZ R15, R82, R15, !PT ;  /* 0x0000000f520f7209 */ /* 0x000fe20007810000 */
[----:B------:R-:W2:Y:S01]  /*14e50*/  MUFU.TANH R41, R41 ;  /* 0x0000002900297308 */ /* 0x000ea20000002400 */
[----:B-1----:R-:W-:Y:S01]  /*14e60*/  FSEL R44, R74, -INF , P5 ;  /* 0xff8000004a2c7808 */ /* 0x002fe20002800000 */
[----:B------:R-:W-:Y:S01]  /*14e70*/  FMUL.FTZ R13, R36, UR8 ;  /* 0x00000008240d7c20 */ /* 0x000fe20008410000 */
[----:B------:R-:W-:Y:S01]  /*14e80*/  ISETP.GT.AND P5, PT, R6, 0x38, PT ;  /* 0x000000380600780c */ /* 0x000fe20003fa4270 */
[----:B------:R-:W-:Y:S01]  /*14e90*/  FMUL.FTZ R37, R37, UR8 ;  /* 0x0000000825257c20 */ /* 0x000fe20008410000 */
[----:B---3--:R-:W-:Y:S01]  /*14ea0*/  FSEL R86, R49, -INF , P6 ;  /* 0xff80000031567808 */ /* 0x008fe20003000000 */
[----:B------:R-:W-:Y:S01]  /*14eb0*/  FMUL.FTZ R35, R35, UR8 ;  /* 0x0000000823237c20 */ /* 0x000fe20008410000 */
[----:B------:R-:W-:Y:S01]  /*14ec0*/  FMNMX.FTZ R21, R84, R15, !PT ;  /* 0x0000000f54157209 */ /* 0x000fe20007810000 */
[----:B------:R-:W1:Y:S01]  /*14ed0*/  MUFU.TANH R55, R55 ;  /* 0x0000003700377308 */ /* 0x000e620000002400 */
[----:B------:R-:W-:Y:S01]  /*14ee0*/  FSEL R34, R61, -INF , P4 ;  /* 0xff8000003d227808 */ /* 0x000fe20002000000 */
[----:B------:R-:W-:Y:S01]  /*14ef0*/  FMUL.FTZ R15, R38, UR8 ;  /* 0x00000008260f7c20 */ /* 0x000fe20008410000 */
[----:B------:R-:W-:Y:S01]  /*14f00*/  ISETP.GT.AND P4, PT, R6, 0x39, PT ;  /* 0x000000390600780c */ /* 0x000fe20003f84270 */
[----:B------:R-:W-:Y:S01]  /*14f10*/  ULDC UR4, c[0x0][0x988] ;  /* 0x0002620000047ab9 */ /* 0x000fe20000000800 */
[----:B----4-:R-:W-:Y:S01]  /*14f20*/  FSEL R88, R52, -INF , P5 ;  /* 0xff80000034587808 */ /* 0x010fe20002800000 */
[----:B------:R-:W-:Y:S01]  /*14f30*/  FMUL.FTZ R39, R39, UR8 ;  /* 0x0000000827277c20 */ /* 0x000fe20008410000 */
[----:B------:R-:W-:Y:S01]  /*14f40*/  FMNMX.FTZ R21, R86, R21, !PT ;  /* 0x0000001556157209 */ /* 0x000fe20007810000 */
[----:B------:R3:W-:Y:S01]  /*14f50*/  MUFU.TANH R4, R46 ;  /* 0x0000002e00047308 */ /* 0x0007e20000002400 */
[----:B------:R-:W-:Y:S01]  /*14f60*/  FSEL R90, R51, -INF , P4 ;  /* 0xff800000335a7808 */ /* 0x000fe20002000000 */
[--C-:B------:R-:W-:Y:S01]  /*14f70*/  IMAD.MOV.U32 R73, RZ, RZ, R119.reuse ;  /* 0x000000ffff497224 */ /* 0x100fe200078e0077 */
[----:B------:R-:W-:Y:S01]  /*14f80*/  FMNMX.FTZ R49, R88, R21, !PT ;  /* 0x0000001558317209 */ /* 0x000fe20007810000 */
[--C-:B------:R-:W-:Y:S01]  /*14f90*/  IMAD.MOV.U32 R61, RZ, RZ, R119.reuse ;  /* 0x000000ffff3d7224 */ /* 0x100fe200078e0077 */
[----:B------:R-:W-:Y:S01]  /*14fa0*/  FSEL R36, R75, -INF , P3 ;  /* 0xff8000004b247808 */ /* 0x000fe20001800000 */
[--C-:B------:R-:W-:Y:S01]  /*14fb0*/  IMAD.MOV.U32 R75, RZ, RZ, R119.reuse ;  /* 0x000000ffff4b7224 */ /* 0x100fe200078e0077 */
[C---:B------:R-:W-:Y:S01]  /*14fc0*/  ISETP.GT.AND P3, PT, R6.reuse, 0x41, PT ;  /* 0x000000410600780c */ /* 0x040fe20003f64270 */
[----:B------:R-:W4:Y:S01]  /*14fd0*/  MUFU.TANH R45, R45 ;  /* 0x0000002d002d7308 */ /* 0x000f220000002400 */
[----:B---3--:R-:W-:Y:S01]  /*14fe0*/  FSEL R46, R63, -INF , P2 ;  /* 0xff8000003f2e7808 */ /* 0x008fe20001000000 */
[--C-:B------:R-:W-:Y:S01]  /*14ff0*/  IMAD.MOV.U32 R63, RZ, RZ, R119.reuse ;  /* 0x000000ffff3f7224 */ /* 0x100fe200078e0077 */
[----:B------:R-:W-:Y:S01]  /*15000*/  ISETP.GT.AND P2, PT, R6, 0x40, PT ;  /* 0x000000400600780c */ /* 0x000fe20003f44270 */
[--C-:B------:R-:W-:Y:S01]  /*15010*/  IMAD.MOV.U32 R59, RZ, RZ, R119.reuse ;  /* 0x000000ffff3b7224 */ /* 0x100fe200078e0077 */
[----:B------:R-:W-:Y:S01]  /*15020*/  FMNMX.FTZ R49, R90, R49, !PT ;  /* 0x000000315a317209 */ /* 0x000fe20007810000 */
[--C-:B------:R-:W-:Y:S01]  /*15030*/  IMAD.MOV.U32 R51, RZ, RZ, R119.reuse ;  /* 0x000000ffff337224 */ /* 0x100fe200078e0077 */
[----:B------:R-:W-:Y:S01]  /*15040*/  FSEL R92, R53, -INF , P2 ;  /* 0xff800000355c7808 */ /* 0x000fe20001000000 */
[----:B------:R-:W3:Y:S01]  /*15050*/  MUFU.TANH R43, R43 ;  /* 0x0000002b002b7308 */ /* 0x000ee20000002400 */
[----:B0-----:R-:W-:Y:S01]  /*15060*/  FSEL R48, R50, -INF , P6 ;  /* 0xff80000032307808 */ /* 0x001fe20003000000 */
[----:B------:R-:W-:Y:S01]  /*15070*/  IMAD.MOV.U32 R53, RZ, RZ, R119 ;  /* 0x000000ffff357224 */ /* 0x000fe200078e0077 */
[----:B------:R-:W-:-:S02]  /*15080*/  ISETP.GT.AND P6, PT, R6, 0x48, PT ;  /* 0x000000480600780c */ /* 0x000fc40003fc4270 */
[----:B--2---:R-:W-:Y:S02]  /*15090*/  FSEL R94, R41, -INF , P3 ;  /* 0xff800000295e7808 */ /* 0x004fe40001800000 */
[----:B------:R-:W-:Y:S01]  /*150a0*/  FMNMX.FTZ R49, R92, R49, !PT ;  /* 0x000000315c317209 */ /* 0x000fe20007810000 */
[----:B------:R-:W0:Y:S01]  /*150b0*/  MUFU.TANH R5, R5 ;  /* 0x0000000500057308 */ /* 0x000e220000002400 */
[----:B------:R-:W-:Y:S01]  /*150c0*/  FSEL R50, R77, -INF , P5 ;  /* 0xff8000004d327808 */ /* 0x000fe20002800000 */
[--C-:B------:R-:W-:Y:S01]  /*150d0*/  IMAD.MOV.U32 R77, RZ, RZ, R119.reuse ;  /* 0x000000ffff4d7224 */ /* 0x100fe200078e0077 */
[----:B------:R-:W-:Y:S02]  /*150e0*/  ISETP.GT.AND P5, PT, R6, 0x49, PT ;  /* 0x000000490600780c */ /* 0x000fe40003fa4270 */
[----:B------:R-:W-:Y:S01]  /*150f0*/  FSEL R96, R96, -INF , P6 ;  /* 0xff80000060607808 */ /* 0x000fe20003000000 */
[----:B------:R-:W-:Y:S02]  /*15100*/  WARPGROUP.DEPBAR.LE gsb0, 0x0 ;  /* 0x00008000000079c5 */ /* 0x000fe40000010000 */
[----:B------:R-:W2:Y:S01]  /*15110*/  MUFU.TANH R33, R33 ;  /* 0x0000002100217308 */ /* 0x000ea20000002400 */
[----:B------:R-:W-:Y:S01]  /*15120*/  FMNMX.FTZ R49, R94, R49, !PT ;  /* 0x000000315e317209 */ /* 0x000fe20007810000 */
[----:B------:R-:W-:Y:S01]  /*15130*/  FMUL.FTZ R21, R24, UR8 ;  /* 0x0000000818157c20 */ /* 0x000fe20008410000 */
[----:B-1----:R-:W-:Y:S01]  /*15140*/  FSEL R38, R55, -INF , P4 ;  /* 0xff80000037267808 */ /* 0x002fe20002000000 */
[----:B------:R-:W-:Y:S01]  /*15150*/  FMUL.FTZ R25, R25, UR8 ;  /* 0x0000000819197c20 */ /* 0x000fe20008410000 */
[----:B------:R-:W-:Y:S01]  /*15160*/  ISETP.GT.AND P4, PT, R6, 0x50, PT ;  /* 0x000000500600780c */ /* 0x000fe20003f84270 */
[----:B------:R-:W-:Y:S01]  /*15170*/  FMUL.FTZ R41, R28, UR8 ;  /* 0x000000081c297c20 */ /* 0x000fe20008410000 */
[----:B----4-:R-:W-:Y:S01]  /*15180*/  FSEL R98, R45, -INF , P5 ;  /* 0xff8000002d627808 */ /* 0x010fe20002800000 */
[----:B------:R-:W1:Y:S01]  /*15190*/  MUFU.TANH R13, R13 ;  /* 0x0000000d000d7308 */ /* 0x000e620000002400 */
[----:B------:R-:W-:Y:S01]  /*151a0*/  FMNMX.FTZ R49, R96, R49, !PT ;  /* 0x0000003160317209 */ /* 0x000fe20007810000 */
[----:B------:R-:W-:Y:S01]  /*151b0*/  FMUL.FTZ R29, R29, UR8 ;  /* 0x000000081d1d7c20 */ /* 0x000fe20008410000 */
[----:B---3--:R-:W-:Y:S01]  /*151c0*/  FSEL R52, R43, -INF , P3 ;  /* 0xff8000002b347808 */ /* 0x008fe20001800000 */
[----:B------:R-:W-:Y:S01]  /*151d0*/  FMUL.FTZ R26, R26, UR8 ;  /* 0x000000081a1a7c20 */ /* 0x000fe20008410000 */
[----:B------:R-:W-:Y:S01]  /*151e0*/  ISETP.GT.AND P3, PT, R6, 0x51, PT ;  /* 0x000000510600780c */ /* 0x000fe20003f64270 */
[----:B------:R-:W-:Y:S01]  /*151f0*/  FMUL.FTZ R27, R27, UR8 ;  /* 0x000000081b1b7c20 */ /* 0x000fe20008410000 */
[----:B0-----:R-:W-:Y:S01]  /*15200*/  FSEL R100, R5, -INF , P4 ;  /* 0xff80000005647808 */ /* 0x001fe20002000000 */
[----:B------:R-:W0:Y:S01]  /*15210*/  MUFU.TANH R47, R47 ;  /* 0x0000002f002f7308 */ /* 0x000e220000002400 */
[----:B------:R-:W-:Y:S01]  /*15220*/  FMNMX.FTZ R49, R98, R49, !PT ;  /* 0x0000003162317209 */ /* 0x000fe20007810000 */
[----:B------:R-:W-:Y:S01]  /*15230*/  IMAD.U32 R5, RZ, RZ, UR4 ;  /* 0x00000004ff057e24 */ /* 0x000fe2000f8e00ff */
[----:B------:R-:W-:Y:S01]  /*15240*/  FSEL R24, R78, -INF , P2 ;  /* 0xff8000004e187808 */ /* 0x000fe20001000000 */
[----:B------:R-:W-:Y:S01]  /*15250*/  FMUL.FTZ R30, R30, UR8 ;  /* 0x000000081e1e7c20 */ /* 0x000fe20008410000 */
[----:B------:R-:W-:Y:S01]  /*15260*/  ISETP.GT.AND P2, PT, R6, 0x58, PT ;  /* 0x000000580600780c */ /* 0x000fe20003f44270 */
[----:B------:R-:W-:Y:S01]  /*15270*/  FMUL.FTZ R31, R31, UR8 ;  /* 0x000000081f1f7c20 */ /* 0x000fe20008410000 */
[----:B--2---:R-:W-:Y:S01]  /*15280*/  FSEL R102, R33, -INF , P3 ;  /* 0xff80000021667808 */ /* 0x004fe20001800000 */
[----:B------:R-:W2:Y:S01]  /*15290*/  MUFU.TANH R37, R37 ;  /* 0x0000002500257308 */ /* 0x000ea20000002400 */
[----:B------:R-:W-:Y:S01]  /*152a0*/  FMNMX.FTZ R49, R100, R49, !PT ;  /* 0x0000003164317209 */ /* 0x000fe20007810000 */
[----:B------:R-:W-:Y:S01]  /*152b0*/  IMAD.MOV.U32 R55, RZ, RZ, R119 ;  /* 0x000000ffff377224 */ /* 0x000fe200078e0077 */
[----:B------:R-:W-:-:S02]  /*152c0*/  FSEL R28, R4, -INF , P6 ;  /* 0xff800000041c7808 */ /* 0x000fc40003000000 */
[----:B------:R-:W-:Y:S02]  /*152d0*/  ISETP.GT.AND P6, PT, R6, 0x59, PT ;  /* 0x000000590600780c */ /* 0x000fe40003fc4270 */
[----:B-1----:R-:W-:Y:S01]  /*152e0*/  FSEL R104, R13, -INF , P2 ;  /* 0xff8000000d687808 */ /* 0x002fe20001000000 */
[----:B------:R-:W1:Y:S01]  /*152f0*/  MUFU.TANH R11, R11 ;  /* 0x0000000b000b7308 */ /* 0x000e620000002400 */
[----:B------:R-:W-:Y:S02]  /*15300*/  FMNMX.FTZ R49, R102, R49, !PT ;  /* 0x0000003166317209 */ /* 0x000fe40007810000 */
[----:B0-----:R-:W-:Y:S01]  /*15310*/  FSEL R66, R47, -INF , P5 ;  /* 0xff8000002f427808 */ /* 0x001fe20002800000 */
[----:B------:R-:W-:Y:S01]  /*15320*/  IMAD.MOV.U32 R47, RZ, RZ, R119 ;  /* 0x000000ffff2f7224 */ /* 0x000fe200078e0077 */
[----:B------:R-:W-:Y:S02]  /*15330*/  ISETP.GT.AND P5, PT, R6, 0x60, PT ;  /* 0x000000600600780c */ /* 0x000fe40003fa4270 */
[----:B------:R-:W-:Y:S01]  /*15340*/  FMNMX.FTZ R49, R104, R49, !PT ;  /* 0x0000003168317209 */ /* 0x000fe20007810000 */
[----:B------:R-:W0:Y:S01]  /*15350*/  MUFU.TANH R21, R21 ;  /* 0x0000001500157308 */ /* 0x000e220000002400 */
[----:B--2---:R-:W-:-:S04]  /*15360*/  FSEL R106, R37, -INF , P6 ;  /* 0xff800000256a7808 */ /* 0x004fc80003000000 */
[----:B------:R-:W-:-:S03]  /*15370*/  FMNMX.FTZ R49, R106, R49, !PT ;  /* 0x000000316a317209 */ /* 0x000fc60007810000 */
[----:B------:R-:W2:Y:S01]  /*15380*/  MUFU.TANH R35, R35 ;  /* 0x0000002300237308 */ /* 0x000ea20000002400 */
[----:B-1----:R-:W-:Y:S02]  /*15390*/  FSEL R70, R11, -INF , P4 ;  /* 0xff8000000b467808 */ /* 0x002fe40002000000 */
[----:B------:R-:W-:-:S05]  /*153a0*/  ISETP.GT.AND P4, PT, R6, 0x61, PT ;  /* 0x000000610600780c */ /* 0x000fca0003f84270 */
[----:B------:R-:W1:Y:S01]  /*153b0*/  MUFU.TANH R25, R25 ;  /* 0x0000001900197308 */ /* 0x000e620000002400 */
[----:B0-----:R-:W-:-:S04]  /*153c0*/  FSEL R108, R21, -INF , P5 ;  /* 0xff800000156c7808 */ /* 0x001fc80002800000 */
[----:B------:R-:W-:-:S03]  /*153d0*/  FMNMX.FTZ R49, R108, R49, !PT ;  /* 0x000000316c317209 */ /* 0x000fc60007810000 */
[----:B------:R-:W0:Y:S01]  /*153e0*/  MUFU.TANH R15, R15 ;  /* 0x0000000f000f7308 */ /* 0x000e220000002400 */
[----:B--2---:R-:W-:Y:S02]  /*153f0*/  FSEL R74, R35, -INF , P3 ;  /* 0xff800000234a7808 */ /* 0x004fe40001800000 */
[----:B------:R-:W-:-:S05]  /*15400*/  ISETP.GT.AND P3, PT, R6, 0x68, PT ;  /* 0x000000680600780c */ /* 0x000fca0003f64270 */
[----:B------:R-:W2:Y:S01]  /*15410*/  MUFU.TANH R41, R41 ;  /* 0x0000002900297308 */ /* 0x000ea20000002400 */
[----:B-1----:R-:W-:-:S04]  /*15420*/  FSEL R110, R25, -INF , P4 ;  /* 0xff800000196e7808 */ /* 0x002fc80002000000 */
[----:B------:R-:W-:-:S03]  /*15430*/  FMNMX.FTZ R49, R110, R49, !PT ;  /* 0x000000316e317209 */ /* 0x000fc60007810000 */
[----:B------:R-:W1:Y:S01]  /*15440*/  MUFU.TANH R29, R29 ;  /* 0x0000001d001d7308 */ /* 0x000e620000002400 */
[----:B0-----:R-:W-:Y:S02]  /*15450*/  FSEL R78, R15, -INF , P2 ;  /* 0xff8000000f4e7808 */ /* 0x001fe40001000000 */
[----:B------:R-:W-:-:S05]  /*15460*/  ISETP.GT.AND P2, PT, R6, 0x69, PT ;  /* 0x000000690600780c */ /* 0x000fca0003f44270 */
[----:B------:R-:W0:Y:S01]  /*15470*/  MUFU.TANH R39, R39 ;  /* 0x0000002700277308 */ /* 0x000e220000002400 */
[----:B--2---:R-:W-:-:S04]  /*15480*/  FSEL R112, R41, -INF , P3 ;  /* 0xff80000029707808 */ /* 0x004fc80001800000 */
[----:B------:R-:W-:-:S03]  /*15490*/  FMNMX.FTZ R49, R112, R49, !PT ;  /* 0x0000003170317209 */ /* 0x000fc60007810000 */
[----:B------:R0:W2:Y:S01]  /*154a0*/  MUFU.TANH R6, R26 ;  /* 0x0000001a00067308 */ /* 0x0000a20000002400 */
[----:B-1----:R-:W-:-:S04]  /*154b0*/  FSEL R114, R29, -INF , P2 ;  /* 0xff8000001d727808 */ /* 0x002fc80001000000 */
[----:B------:R-:W-:-:S03]  /*154c0*/  FMNMX.FTZ R49, R114, R49, !PT ;  /* 0x0000003172317209 */ /* 0x000fc60007810000 */
[----:B------:R-:W1:Y:S01]  /*154d0*/  MUFU.TANH R27, R27 ;  /* 0x0000001b001b7308 */ /* 0x000e620000002400 */
[----:B0-----:R-:W-:Y:S01]  /*154e0*/  FSEL R26, R39, -INF , P6 ;  /* 0xff800000271a7808 */ /* 0x001fe20003000000 */
[----:B------:R-:W0:Y:S06]  /*154f0*/  SHFL.BFLY PT, R4, R49, 0x2, 0x1f ;  /* 0x0c401f0031047f89 */ /* 0x000e2c00000e0000 */
[----:B------:R2:W3:Y:S08]  /*15500*/  MUFU.TANH R29, R30 ;  /* 0x0000001e001d7308 */ /* 0x0004f00000002400 */
[----:B------:R-:W4:Y:S01]  /*15510*/  MUFU.TANH R31, R31 ;  /* 0x0000001f001f7308 */ /* 0x000f220000002400 */
[----:B--2---:R-:W-:-:S02]  /*15520*/  FSEL R30, R6, -INF , P5 ;  /* 0xff800000061e7808 */ /* 0x004fc40002800000 */
[----:B0-----:R-:W-:Y:S01]  /*15530*/  FMNMX.FTZ R13, R49, R4, !PT ;  /* 0x00000004310d7209 */ /* 0x001fe20007810000 */
[----:B------:R-:W-:-:S04]  /*15540*/  IMAD.MOV.U32 R49, RZ, RZ, R119 ;  /* 0x000000ffff317224 */ /* 0x000fc800078e0077 */
[----:B------:R-:W0:Y:S02]  /*15550*/  SHFL.BFLY PT, R4, R13, 0x1, 0x1f ;  /* 0x0c201f000d047f89 */ /* 0x000e2400000e0000 */
[----:B0-----:R-:W-:-:S04]  /*15560*/  FMNMX.FTZ R4, R13, R4, !PT ;  /* 0x000000040d047209 */ /* 0x001fc80007810000 */
[C---:B------:R-:W-:Y:S01]  /*15570*/  FSETP.NEU.FTZ.AND P0, PT, R4.reuse, -INF , PT ;  /* 0xff8000000400780b */ /* 0x040fe20003f1d000 */
[----:B------:R-:W-:-:S05]  /*15580*/  FMUL.FTZ R11, R4, R5 ;  /* 0x00000005040b7220 */ /* 0x000fca0000410000 */
[----:B------:R-:W-:Y:S02]  /*15590*/  FSEL R11, R11, RZ, P0 ;  /* 0x000000ff0b0b7208 */ /* 0x000fe40000000000 */
[----:B------:R-:W-:-:S03]  /*155a0*/  ISETP.NE.AND P0, PT, R3, RZ, PT ;  /* 0x000000ff0300720c */ /* 0x000fc60003f05270 */
[--C-:B------:R-:W-:Y:S01]  /*155b0*/  FFMA.FTZ R3, R9, R5, -R11.reuse ;  /* 0x0000000509037223 */ /* 0x100fe2000001080b */
[----:B------:R-:W-:Y:S01]  /*155c0*/  FMNMX.FTZ R9, R8, R7, !PT ;  /* 0x0000000708097209 */ /* 0x000fe20007810000 */
[-CC-:B------:R-:W-:Y:S01]  /*155d0*/  FFMA.FTZ R200, R54, R5.reuse, -R11.reuse ;  /* 0x0000000536c87223 */ /* 0x180fe2000001080b */
[----:B-1----:R-:W-:Y:S01]  /*155e0*/  FSEL R54, R27, -INF , P4 ;  /* 0xff8000001b367808 */ /* 0x002fe20002000000 */
[--C-:B------:R-:W-:Y:S01]  /*155f0*/  FFMA.FTZ R202, R56, R5, -R11.reuse ;  /* 0x0000000538ca7223 */ /* 0x100fe2000001080b */
[----:B------:R-:W-:Y:S01]  /*15600*/  FMNMX.FTZ R9, R10, R9, !PT ;  /* 0x000000090a097209 */ /* 0x000fe20007810000 */
[--C-:B------:R-:W-:Y:S01]  /*15610*/  FFMA.FTZ R58, R58, R5, -R11.reuse ;  /* 0x000000053a3a7223 */ /* 0x100fe2000001080b */
[----:B---3--:R-:W-:Y:S01]  /*15620*/  FSEL R56, R29, -INF , P3 ;  /* 0xff8000001d387808 */ /* 0x008fe20001800000 */
        /* <DEDUP_REMOVED lines=8> */
[----:B------:R-:W0:Y:S01]  /*156b0*/  MUFU.EX2 R3, R3 ;  /* 0x0000000300037308 */ /* 0x000e220000000800 */
[----:B------:R-:W-:Y:S01]  /*156c0*/  FMNMX.FTZ R13, R20, R9, !PT ;  /* 0x00000009140d7209 */ /* 0x000fe20007810000 */
[-CC-:B------:R-:W-:Y:S01]  /*156d0*/  FFMA.FTZ R76, R76, R5.reuse, -R11.reuse ;  /* 0x000000054c4c7223 */ /* 0x180fe2000001080b */
[-CC-:B------:R-:W-:Y:S01]  /*156e0*/  FFMA.FTZ R194, R80, R5.reuse, -R11.reuse ;  /* 0x0000000550c27223 */ /* 0x180fe2000001080b */
        /* <DEDUP_REMOVED lines=11> */
[--C-:B------:R-:W-:Y:S01]  /*157a0*/  FFMA.FTZ R180, R100, R5, -R11.reuse ;  /* 0x0000000564b47223 */ /* 0x100fe2000001080b */
[----:B------:R-:W1:Y:S01]  /*157b0*/  MUFU.EX2 R202, R202 ;  /* 0x000000ca00ca7308 */ /* 0x000e620000000800 */
[----:B------:R-:W-:Y:S01]  /*157c0*/  FMNMX.FTZ R15, R44, R13, !PT ;  /* 0x0000000d2c0f7209 */ /* 0x000fe20007810000 */
[-CC-:B------:R-:W-:Y:S01]  /*157d0*/  FFMA.FTZ R182, R104, R5.reuse, -R11.reuse ;  /* 0x0000000568b67223 */ /* 0x180fe2000001080b */
[----:B----4-:R-:W-:Y:S01]  /*157e0*/  FSEL R58, R31, -INF , P2 ;  /* 0xff8000001f3a7808 */ /* 0x010fe20001000000 */
[--C-:B------:R-:W-:Y:S01]  /*157f0*/  FFMA.FTZ R31, R94, R5, -R11.reuse ;  /* 0x000000055e1f7223 */ /* 0x100fe2000001080b */
[----:B------:R-:W-:Y:S01]  /*15800*/  FMNMX.FTZ R15, R34, R15, !PT ;  /* 0x0000000f220f7209 */ /* 0x000fe20007810000 */
[-CC-:B------:R-:W-:Y:S01]  /*15810*/  FFMA.FTZ R37, R106, R5.reuse, -R11.reuse ;  /* 0x000000056a257223 */ /* 0x180fe2000001080b */
[--C-:B------:R-:W-:Y:S01]  /*15820*/  FFMA.FTZ R176, R108, R5, -R11.reuse ;  /* 0x000000056cb07223 */ /* 0x100fe2000001080b */
[----:B------:R-:W2:Y:S01]  /*15830*/  MUFU.EX2 R196, R196 ;  /* 0x000000c400c47308 */ /* 0x000ea20000000800 */
[----:B------:R-:W-:Y:S01]  /*15840*/  FMNMX.FTZ R15, R46, R15, !PT ;  /* 0x0000000f2e0f7209 */ /* 0x000fe20007810000 */
[-CC-:B------:R-:W-:Y:S01]  /*15850*/  FFMA.FTZ R110, R110, R5.reuse, -R11.reuse ;  /* 0x000000056e6e7223 */ /* 0x180fe2000001080b */
[----:B------:R-:W-:Y:S01]  /*15860*/  FFMA.FTZ R178, R112, R5, -R11 ;  /* 0x0000000570b27223 */ /* 0x000fe2000001080b */
[----:B------:R-:W-:Y:S01]  /*15870*/  MOV R112, R119 ;  /* 0x0000007700707202 */ /* 0x000fe20000000f00 */
[--C-:B------:R-:W-:Y:S01]  /*15880*/  IMAD.MOV.U32 R106, RZ, RZ, R119.reuse ;  /* 0x000000ffff6a7224 */ /* 0x100fe200078e0077 */
[----:B------:R-:W-:Y:S01]  /*15890*/  FMNMX.FTZ R15, R36, R15, !PT ;  /* 0x0000000f240f7209 */ /* 0x000fe20007810000 */
[--C-:B------:R-:W-:Y:S01]  /*158a0*/  IMAD.MOV.U32 R94, RZ, RZ, R119.reuse ;  /* 0x000000ffff5e7224 */ /* 0x100fe200078e0077 */
[----:B------:R3:W4:Y:S01]  /*158b0*/  MUFU.EX2 R13, R62 ;  /* 0x0000003e000d7308 */ /* 0x0007220000000800 */
[----:B------:R-:W-:Y:S01]  /*158c0*/  MOV R108, R119 ;  /* 0x00000077006c7202 */ /* 0x000fe20000000f00 */
[--C-:B------:R-:W-:Y:S01]  /*158d0*/  IMAD.MOV.U32 R90, RZ, RZ, R119.reuse ;  /* 0x000000ffff5a7224 */ /* 0x100fe200078e0077 */
[----:B------:R-:W-:Y:S01]  /*158e0*/  FMNMX.FTZ R21, R48, R15, !PT ;  /* 0x0000000f30157209 */ /* 0x000fe20007810000 */
[----:B------:R-:W-:Y:S01]  /*158f0*/  IMAD.MOV.U32 R86, RZ, RZ, R119 ;  /* 0x000000ffff567224 */ /* 0x000fe200078e0077 */
[----:B------:R-:W-:-:S02]  /*15900*/  MOV R104, R119 ;  /* 0x0000007700687202 */ /* 0x000fc40000000f00 */
[----:B------:R-:W-:Y:S01]  /*15910*/  FMNMX.FTZ R21, R50, R21, !PT ;  /* 0x0000001532157209 */ /* 0x000fe20007810000 */
[----:B------:R-:W4:Y:S01]  /*15920*/  MUFU.EX2 R198, R198 ;  /* 0x000000c600c67308 */ /* 0x000f220000000800 */
[----:B------:R-:W-:Y:S01]  /*15930*/  MOV R100, R119 ;  /* 0x0000007700647202 */ /* 0x000fe20000000f00 */
[----:B---3--:R-:W-:Y:S01]  /*15940*/  IMAD.MOV.U32 R62, RZ, RZ, R119 ;  /* 0x000000ffff3e7224 */ /* 0x008fe200078e0077 */
[----:B------:R-:W-:Y:S02]  /*15950*/  FMNMX.FTZ R21, R38, R21, !PT ;  /* 0x0000001526157209 */ /* 0x000fe40007810000 */
[----:B------:R-:W-:Y:S02]  /*15960*/  MOV R96, R119 ;  /* 0x0000007700607202 */ /* 0x000fe40000000f00 */
[----:B------:R-:W-:Y:S01]  /*15970*/  FMNMX.FTZ R21, R24, R21, !PT ;  /* 0x0000001518157209 */ /* 0x000fe20007810000 */
[----:B------:R3:W4:Y:S01]  /*15980*/  MUFU.EX2 R15, R68 ;  /* 0x00000044000f7308 */ /* 0x0007220000000800 */
[----:B------:R-:W-:-:S02]  /*15990*/  MOV R92, R119 ;  /* 0x00000077005c7202 */ /* 0x000fc40000000f00 */
[----:B------:R-:W-:Y:S02]  /*159a0*/  FMNMX.FTZ R25, R52, R21, !PT ;  /* 0x0000001534197209 */ /* 0x000fe40007810000 */
[----:B------:R-:W-:Y:S02]  /*159b0*/  MOV R88, R119 ;  /* 0x0000007700587202 */ /* 0x000fe40000000f00 */
[----:B------:R-:W-:Y:S01]  /*159c0*/  FMNMX.FTZ R25, R28, R25, !PT ;  /* 0x000000191c197209 */ /* 0x000fe20007810000 */
[----:B------:R-:W-:Y:S01]  /*159d0*/  MUFU.EX2 R192, R192 ;  /* 0x000000c000c07308 */ /* 0x000fe20000000800 */
[----:B------:R-:W-:Y:S02]  /*159e0*/  MOV R84, R119 ;  /* 0x0000007700547202 */ /* 0x000fe40000000f00 */
[----:B------:R-:W-:Y:S02]  /*159f0*/  FMNMX.FTZ R25, R66, R25, !PT ;  /* 0x0000001942197209 */ /* 0x000fe40007810000 */
[----:B------:R-:W-:-:S02]  /*15a00*/  MOV R80, R119 ;  /* 0x0000007700507202 */ /* 0x000fc40000000f00 */
[----:B------:R-:W-:Y:S01]  /*15a10*/  FMNMX.FTZ R25, R70, R25, !PT ;  /* 0x0000001946197209 */ /* 0x000fe20007810000 */
[----:B------:R0:W-:Y:S01]  /*15a20*/  MUFU.EX2 R21, R76 ;  /* 0x0000004c00157308 */ /* 0x0001e20000000800 */
[----:B------:R-:W-:Y:S02]  /*15a30*/  MOV R72, R119 ;  /* 0x0000007700487202 */ /* 0x000fe40000000f00 */
[----:B------:R-:W-:Y:S02]  /*15a40*/  FMNMX.FTZ R33, R74, R25, !PT ;  /* 0x000000194a217209 */ /* 0x000fe40007810000 */
[----:B---3--:R-:W-:Y:S02]  /*15a50*/  MOV R68, R119 ;  /* 0x0000007700447202 */ /* 0x008fe40000000f00 */
[----:B------:R-:W-:Y:S01]  /*15a60*/  FMNMX.FTZ R33, R78, R33, !PT ;  /* 0x000000214e217209 */ /* 0x000fe20007810000 */
[----:B------:R-:W-:Y:S01]  /*15a70*/  MUFU.EX2 R194, R194 ;  /* 0x000000c200c27308 */ /* 0x000fe20000000800 */
[----:B0-----:R-:W-:-:S02]  /*15a80*/  MOV R76, R119 ;  /* 0x00000077004c7202 */ /* 0x001fc40000000f00 */
[----:B------:R-:W-:Y:S02]  /*15a90*/  FMNMX.FTZ R33, R26, R33, !PT ;  /* 0x000000211a217209 */ /* 0x000fe40007810000 */
[----:B------:R-:W-:Y:S02]  /*15aa0*/  MOV R64, R119 ;  /* 0x0000007700407202 */ /* 0x000fe40000000f00 */
[----:B------:R-:W-:Y:S01]  /*15ab0*/  FMNMX.FTZ R33, R30, R33, !PT ;  /* 0x000000211e217209 */ /* 0x000fe20007810000 */
[----:B------:R0:W-:Y:S01]  /*15ac0*/  MUFU.EX2 R25, R82 ;  /* 0x0000005200197308 */ /* 0x0001e20000000800 */
[----:B------:R-:W-:Y:S02]  /*15ad0*/  MOV R60, R119 ;  /* 0x00000077003c7202 */ /* 0x000fe40000000f00 */
[----:B------:R-:W-:-:S04]  /*15ae0*/  FMNMX.FTZ R33, R54, R33, !PT ;  /* 0x0000002136217209 */ /* 0x000fc80007810000 */
[----:B------:R-:W-:Y:S01]  /*15af0*/  FMNMX.FTZ R33, R56, R33, !PT ;  /* 0x0000002138217209 */ /* 0x000fe20007810000 */
[----:B------:R-:W-:Y:S01]  /*15b00*/  MUFU.EX2 R188, R188 ;  /* 0x000000bc00bc7308 */ /* 0x000fe20000000800 */
[----:B0-----:R-:W-:Y:S02]  /*15b10*/  IMAD.MOV.U32 R82, RZ, RZ, R119 ;  /* 0x000000ffff527224 */ /* 0x001fe400078e0077 */
[----:B------:R-:W-:Y:S01]  /*15b20*/  FMNMX.FTZ R6, R58, R33, !PT ;  /* 0x000000213a067209 */ /* 0x000fe20007810000 */
[----:B------:R-:W-:Y:S01]  /*15b30*/  FFMA.FTZ R33, R98, R5, -R11 ;  /* 0x0000000562217223 */ /* 0x000fe2000001080b */
[----:B------:R-:W-:-:S03]  /*15b40*/  IMAD.MOV.U32 R98, RZ, RZ, R119 ;  /* 0x000000ffff627224 */ /* 0x000fc600078e0077 */
[----:B------:R-:W0:Y:S01]  /*15b50*/  SHFL.BFLY PT, R35, R6, 0x2, 0x1f ;  /* 0x0c401f0006237f89 */ /* 0x000e2200000e0000 */
[----:B------:R-:W-:Y:S08]  /*15b60*/  MUFU.EX2 R27, R27 ;  /* 0x0000001b001b7308 */ /* 0x000ff00000000800 */
[----:B------:R-:W-:Y:S08]  /*15b70*/  MUFU.EX2 R190, R190 ;  /* 0x000000be00be7308 */ /* 0x000ff00000000800 */
[----:B------:R-:W-:Y:S01]  /*15b80*/  MUFU.EX2 R29, R29 ;  /* 0x0000001d001d7308 */ /* 0x000fe20000000800 */
[----:B0-----:R-:W-:-:S07]  /*15b90*/  FMNMX.FTZ R39, R6, R35, !PT ;  /* 0x0000002306277209 */ /* 0x001fce0007810000 */
[----:B------:R-:W-:Y:S01]  /*15ba0*/  MUFU.EX2 R184, R184 ;  /* 0x000000b800b87308 */ /* 0x000fe20000000800 */
[-CC-:B------:R-:W-:Y:S01]  /*15bb0*/  FFMA.FTZ R35, R102, R5.reuse, -R11.reuse ;  /* 0x0000000566237223 */ /* 0x180fe2000001080b */
[----:B------:R-:W-:Y:S01]  /*15bc0*/  FFMA.FTZ R11, R114, R5, -R11 ;  /* 0x00000005720b7223 */ /* 0x000fe2000001080b */
[--C-:B------:R-:W-:Y:S01]  /*15bd0*/  IMAD.MOV.U32 R114, RZ, RZ, R119.reuse ;  /* 0x000000ffff727224 */ /* 0x100fe200078e0077 */
[----:B------:R-:W0:Y:S01]  /*15be0*/  SHFL.BFLY PT, R6, R39, 0x1, 0x1f ;  /* 0x0c201f0027067f89 */ /* 0x000e2200000e0000 */
[----:B------:R-:W-:-:S03]  /*15bf0*/  IMAD.MOV.U32 R102, RZ, RZ, R119 ;  /* 0x000000ffff667224 */ /* 0x000fc600078e0077 */
        /* <DEDUP_REMOVED lines=8> */
[----:B------:R-:W-:Y:S01]  /*15c80*/  MUFU.EX2 R35, R35 ;  /* 0x0000002300237308 */ /* 0x000fe20000000800 */
[-CC-:B------:R-:W-:Y:S01]  /*15c90*/  FFMA.FTZ R201, R8, R5.reuse, -R41.reuse ;  /* 0x0000000508c97223 */ /* 0x180fe20000010829 */
[-CC-:B------:R-:W-:Y:S01]  /*15ca0*/  FFMA.FTZ R8, R7, R5.reuse, -R41.reuse ;  /* 0x0000000507087223 */ /* 0x180fe20000010829 */
[-C--:B------:R-:W-:Y:S01]  /*15cb0*/  FFMA.FTZ R203, R10, R5.reuse, -R41 ;  /* 0x000000050acb7223 */ /* 0x080fe20000010829 */
[----:B------:R-:W-:Y:S01]  /*15cc0*/  FADD.FTZ R7, R200, R3 ;  /* 0x00000003c8077221 */ /* 0x000fe20000010000 */
[-CC-:B------:R-:W-:Y:S01]  /*15cd0*/  FFMA.FTZ R10, R12, R5.reuse, -R41.reuse ;  /* 0x000000050c0a7223 */ /* 0x180fe20000010829 */
[-CC-:B------:R-:W-:Y:S01]  /*15ce0*/  FFMA.FTZ R12, R20, R5.reuse, -R41.reuse ;  /* 0x00000005140c7223 */ /* 0x180fe20000010829 */
[-C--:B------:R-:W-:Y:S01]  /*15cf0*/  FFMA.FTZ R197, R14, R5.reuse, -R41 ;  /* 0x000000050ec57223 */ /* 0x080fe20000010829 */
[----:B------:R-:W-:Y:S01]  /*15d00*/  MUFU.EX2 R201, R201 ;  /* 0x000000c900c97308 */ /* 0x000fe20000000800 */
[----:B-1----:R-:W-:Y:S01]  /*15d10*/  FADD.FTZ R20, R202, R7 ;  /* 0x00000007ca147221 */ /* 0x002fe20000010000 */
[-CC-:B------:R-:W-:Y:S01]  /*15d20*/  FFMA.FTZ R199, R40, R5.reuse, -R41.reuse ;  /* 0x0000000528c77223 */ /* 0x180fe20000010829 */
[-CC-:B------:R-:W-:Y:S01]  /*15d30*/  FFMA.FTZ R14, R42, R5.reuse, -R41.reuse ;  /* 0x000000052a0e7223 */ /* 0x180fe20000010829 */
[-CC-:B------:R-:W-:Y:S01]  /*15d40*/  FFMA.FTZ R193, R32, R5.reuse, -R41.reuse ;  /* 0x0000000520c17223 */ /* 0x180fe20000010829 */
[----:B------:R-:W-:Y:S01]  /*15d50*/  FADD.FTZ R7, R9, R20 ;  /* 0x0000001409077221 */ /* 0x000fe20000010000 */
[-CC-:B------:R-:W-:Y:S01]  /*15d60*/  FFMA.FTZ R32, R44, R5.reuse, -R41.reuse ;  /* 0x000000052c207223 */ /* 0x180fe20000010829 */
[-C--:B------:R-:W-:Y:S01]  /*15d70*/  FFMA.FTZ R195, R34, R5.reuse, -R41 ;  /* 0x0000000522c37223 */ /* 0x080fe20000010829 */
[----:B------:R-:W0:Y:S01]  /*15d80*/  MUFU.EX2 R8, R8 ;  /* 0x0000000800087308 */ /* 0x000e220000000800 */
[----:B--2---:R-:W-:Y:S01]  /*15d90*/  FADD.FTZ R20, R196, R7 ;  /* 0x00000007c4147221 */ /* 0x004fe20000010000 */
[-CC-:B------:R-:W-:Y:S01]  /*15da0*/  FFMA.FTZ R34, R46, R5.reuse, -R41.reuse ;  /* 0x000000052e227223 */ /* 0x180fe20000010829 */
[-CC-:B------:R-:W-:Y:S01]  /*15db0*/  FFMA.FTZ R187, R28, R5.reuse, -R41.reuse ;  /* 0x000000051cbb7223 */ /* 0x180fe20000010829 */
[-CC-:B------:R-:W-:Y:S01]  /*15dc0*/  FFMA.FTZ R189, R36, R5.reuse, -R41.reuse ;  /* 0x0000000524bd7223 */ /* 0x180fe20000010829 */
[----:B----4-:R-:W-:Y:S01]  /*15dd0*/  FADD.FTZ R7, R13, R20 ;  /* 0x000000140d077221 */ /* 0x010fe20000010000 */
[-CC-:B------:R-:W-:Y:S01]  /*15de0*/  FFMA.FTZ R36, R48, R5.reuse, -R41.reuse ;  /* 0x0000000530247223 */ /* 0x180fe20000010829 */
[-C--:B------:R-:W-:Y:S01]  /*15df0*/  FFMA.FTZ R191, R50, R5.reuse, -R41 ;  /* 0x0000000532bf7223 */ /* 0x080fe20000010829 */
[----:B------:R-:W1:Y:S01]  /*15e00*/  MUFU.EX2 R203, R203 ;  /* 0x000000cb00cb7308 */ /* 0x000e620000000800 */
[----:B------:R-:W-:Y:S01]  /*15e10*/  FADD.FTZ R40, R198, R7 ;  /* 0x00000007c6287221 */ /* 0x000fe20000010000 */
[-CC-:B------:R-:W-:Y:S01]  /*15e20*/  FFMA.FTZ R38, R38, R5.reuse, -R41.reuse ;  /* 0x0000000526267223 */ /* 0x180fe20000010829 */
[-CC-:B------:R-:W-:Y:S01]  /*15e30*/  FFMA.FTZ R185, R24, R5.reuse, -R41.reuse ;  /* 0x0000000518b97223 */ /* 0x180fe20000010829 */
[-CC-:B------:R-:W-:Y:S01]  /*15e40*/  FFMA.FTZ R24, R52, R5.reuse, -R41.reuse ;  /* 0x0000000534187223 */ /* 0x180fe20000010829 */
[----:B------:R-:W-:Y:S01]  /*15e50*/  FADD.FTZ R43, R15, R40 ;  /* 0x000000280f2b7221 */ /* 0x000fe20000010000 */
[-C--:B------:R-:W-:Y:S01]  /*15e60*/  FFMA.FTZ R66, R66, R5.reuse, -R41 ;  /* 0x0000000542427223 */ /* 0x080fe20000010829 */
[----:B------:R-:W-:Y:S01]  /*15e70*/  F2FP.F16.F32.PACK_AB R200, R3, R200 ;  /* 0x000000c803c8723e */ /* 0x000fe200000000ff */
[----:B------:R-:W2:Y:S01]  /*15e80*/  MUFU.EX2 R10, R10 ;  /* 0x0000000a000a7308 */ /* 0x000ea20000000800 */
[----:B0-----:R-:W-:Y:S01]  /*15e90*/  FADD.FTZ R20, R201, R8 ;  /* 0x00000008c9147221 */ /* 0x001fe20000010000 */
[----:B------:R-:W-:Y:S01]  /*15ea0*/  FADD.FTZ R40, R192, R43 ;  /* 0x0000002bc0287221 */ /* 0x000fe20000010000 */
[-CC-:B------:R-:W-:Y:S01]  /*15eb0*/  FFMA.FTZ R70, R70, R5.reuse, -R41.reuse ;  /* 0x0000000546467223 */ /* 0x180fe20000010829 */
[-CC-:B------:R-:W-:Y:S01]  /*15ec0*/  FFMA.FTZ R74, R74, R5.reuse, -R41.reuse ;  /* 0x000000054a4a7223 */ /* 0x180fe20000010829 */
[-CC-:B------:R-:W-:Y:S01]  /*15ed0*/  FFMA.FTZ R78, R78, R5.reuse, -R41.reuse ;  /* 0x000000054e4e7223 */ /* 0x180fe20000010829 */
[----:B------:R-:W-:Y:S01]  /*15ee0*/  FADD.FTZ R43, R21, R40 ;  /* 0x00000028152b7221 */ /* 0x000fe20000010000 */
[-C--:B------:R-:W-:Y:S01]  /*15ef0*/  FFMA.FTZ R26, R26, R5.reuse, -R41 ;  /* 0x000000051a1a7223 */ /* 0x080fe20000010829 */
[----:B------:R-:W0:Y:S01]  /*15f00*/  MUFU.EX2 R197, R197 ;  /* 0x000000c500c57308 */ /* 0x000e220000000800 */
[----:B-1----:R-:W-:Y:S01]  /*15f10*/  FADD.FTZ R7, R203, R20 ;  /* 0x00000014cb077221 */ /* 0x002fe20000010000 */
[----:B------:R-:W-:Y:S01]  /*15f20*/  FADD.FTZ R28, R194, R43 ;  /* 0x0000002bc21c7221 */ /* 0x000fe20000010000 */
[-CC-:B------:R-:W-:Y:S01]  /*15f30*/  FFMA.FTZ R30, R30, R5.reuse, -R41.reuse ;  /* 0x000000051e1e7223 */ /* 0x180fe20000010829 */
[-CC-:B------:R-:W-:Y:S01]  /*15f40*/  FFMA.FTZ R54, R54, R5.reuse, -R41.reuse ;  /* 0x0000000536367223 */ /* 0x180fe20000010829 */
[-CC-:B------:R-:W-:Y:S01]  /*15f50*/  FFMA.FTZ R56, R56, R5.reuse, -R41.reuse ;  /* 0x0000000538387223 */ /* 0x180fe20000010829 */
[----:B------:R-:W-:Y:S01]  /*15f60*/  FADD.FTZ R45, R25, R28 ;  /* 0x0000001c192d7221 */ /* 0x000fe20000010000 */
[----:B------:R-:W-:Y:S01]  /*15f70*/  FFMA.FTZ R41, R58, R5, -R41 ;  /* 0x000000053a297223 */ /* 0x000fe20000010829 */
[----:B------:R-:W1:Y:S01]  /*15f80*/  MUFU.EX2 R12, R12 ;  /* 0x0000000c000c7308 */ /* 0x000e620000000800 */
[----:B--2---:R-:W-:Y:S01]  /*15f90*/  FADD.FTZ R20, R10, R7 ;  /* 0x000000070a147221 */ /* 0x004fe20000010000 */
[----:B------:R-:W-:Y:S01]  /*15fa0*/  FADD.FTZ R28, R188, R45 ;  /* 0x0000002dbc1c7221 */ /* 0x000fe20000010000 */
[----:B------:R-:W-:Y:S01]  /*15fb0*/  F2FP.F16.F32.PACK_AB R201, R8, R201 ;  /* 0x000000c908c9723e */ /* 0x000fe200000000ff */
[----:B------:R-:W-:Y:S01]  /*15fc0*/  IMAD.MOV.U32 R58, RZ, RZ, R119 ;  /* 0x000000ffff3a7224 */ /* 0x000fe200078e0077 */
[----:B------:R-:W-:Y:S01]  /*15fd0*/  F2FP.F16.F32.PACK_AB R196, R13, R196 ;  /* 0x000000c40dc4723e */ /* 0x000fe200000000ff */
[----:B------:R-:W-:Y:S01]  /*15fe0*/  FADD.FTZ R45, R27, R28 ;  /* 0x0000001c1b2d7221 */ /* 0x000fe20000010000 */
[----:B------:R-:W-:Y:S01]  /*15ff0*/  F2FP.F16.F32.PACK_AB R194, R25, R194 ;  /* 0x000000c219c2723e */ /* 0x000fe200000000ff */
[----:B------:R-:W2:Y:S01]  /*16000*/  MUFU.EX2 R199, R199 ;  /* 0x000000c700c77308 */ /* 0x000ea20000000800 */
[----:B0-----:R-:W-:Y:S01]  /*16010*/  FADD.FTZ R7, R197, R20 ;  /* 0x00000014c5077221 */ /* 0x001fe20000010000 */
[----:B------:R-:W-:Y:S01]  /*16020*/  FADD.FTZ R28, R190, R45 ;  /* 0x0000002dbe1c7221 */ /* 0x000fe20000010000 */
[----:B------:R-:W-:Y:S01]  /*16030*/  F2FP.F16.F32.PACK_AB R188, R27, R188 ;  /* 0x000000bc1bbc723e */ /* 0x000fe200000000ff */
[--C-:B------:R-:W-:Y:S01]  /*16040*/  IMAD.MOV.U32 R50, RZ, RZ, R119.reuse ;  /* 0x000000ffff327224 */ /* 0x100fe200078e0077 */
[----:B------:R-:W-:Y:S01]  /*16050*/  F2FP.F16.F32.PACK_AB R190, R29, R190 ;  /* 0x000000be1dbe723e */ /* 0x000fe200000000ff */
[----:B------:R-:W-:Y:S01]  /*16060*/  IMAD.MOV.U32 R46, RZ, RZ, R119 ;  /* 0x000000ffff2e7224 */ /* 0x000fe200078e0077 */
[----:B------:R-:W-:Y:S01]  /*16070*/  F2FP.F16.F32.PACK_AB R202, R9, R202 ;  /* 0x000000ca09ca723e */ /* 0x000fe200000000ff */
[----:B------:R-:W0:Y:S01]  /*16080*/  MUFU.EX2 R14, R14 ;  /* 0x0000000e000e7308 */ /* 0x000e220000000800 */
[----:B-1----:R-:W-:Y:S01]  /*16090*/  FADD.FTZ R20, R12, R7 ;  /* 0x000000070c147221 */ /* 0x002fe20000010000 */
[----:B------:R-:W-:Y:S01]  /*160a0*/  @!P1 VIADD R7, R0, 0x36840 ;  /* 0x0003684000079836 */ /* 0x000fe20000000000 */
[----:B------:R-:W-:Y:S01]  /*160b0*/  F2FP.F16.F32.PACK_AB R198, R15, R198 ;  /* 0x000000c60fc6723e */ /* 0x000fe200000000ff */
[--C-:B------:R-:W-:Y:S01]  /*160c0*/  IMAD.MOV.U32 R45, RZ, RZ, R119.reuse ;  /* 0x000000ffff2d7224 */ /* 0x100fe200078e0077 */
[----:B------:R-:W-:Y:S01]  /*160d0*/  F2FP.F16.F32.PACK_AB R192, R21, R192 ;  /* 0x000000c015c0723e */ /* 0x000fe200000000ff */
[----:B------:R-:W-:Y:S01]  /*160e0*/  IMAD.MOV.U32 R42, RZ, RZ, R119 ;  /* 0x000000ffff2a7224 */ /* 0x000fe200078e0077 */
[----:B------:R-:W-:Y:S01]  /*160f0*/  @!P1 PRMT R7, RZ, 0x654, R7 ;  /* 0x00000654ff079816 */ /* 0x000fe20000000007 */
[----:B------:R-:W1:Y:S01]  /*16100*/  MUFU.EX2 R193, R193 ;  /* 0x000000c100c17308 */ /* 0x000e620000000800 */
[----:B--2---:R-:W-:Y:S01]  /*16110*/  FADD.FTZ R43, R199, R20 ;  /* 0x00000014c72b7221 */ /* 0x004fe20000010000 */
[----:B------:R-:W-:Y:S01]  /*16120*/  F2FP.F16.F32.PACK_AB R203, R10, R203 ;  /* 0x000000cb0acb723e */ /* 0x000fe200000000ff */
[----:B------:R2:W-:Y:S01]  /*16130*/  @!P1 SYNCS.ARRIVE.TRANS64.RED.A1T0 RZ, [R7+URZ], RZ ;  /* 0x000000ff07ff99a7 */ /* 0x0005e2000810043f */
[----:B------:R-:W-:Y:S01]  /*16140*/  F2FP.F16.F32.PACK_AB R197, R12, R197 ;  /* 0x000000c50cc5723e */ /* 0x000fe200000000ff */
[--C-:B------:R-:W-:Y:S01]  /*16150*/  IMAD.MOV.U32 R27, RZ, RZ, R119.reuse ;  /* 0x000000ffff1b7224 */ /* 0x100fe200078e0077 */
[----:B------:R-:W-:Y:S01]  /*16160*/  MOV R52, R119 ;  /* 0x0000007700347202 */ /* 0x000fe20000000f00 */
[----:B------:R-:W-:Y:S01]  /*16170*/  IMAD.MOV.U32 R25, RZ, RZ, R119 ;  /* 0x000000ffff197224 */ /* 0x000fe200078e0077 */
[----:B------:R-:W3:Y:S01]  /*16180*/  MUFU.EX2 R32, R32 ;  /* 0x0000002000207308 */ /* 0x000ee20000000800 */
[C---:B0-----:R-:W-:Y:S01]  /*16190*/  FADD.FTZ R20, R14.reuse, R43 ;  /* 0x0000002b0e147221 */ /* 0x041fe20000010000 */
[----:B------:R-:W-:-:S02]  /*161a0*/  F2FP.F16.F32.PACK_AB R199, R14, R199 ;  /* 0x000000c70ec7723e */ /* 0x000fc400000000ff */
[-C--:B------:R-:W-:Y:S02]  /*161b0*/  MOV R48, R119.reuse ;  /* 0x0000007700307202 */ /* 0x080fe40000000f00 */
[-C--:B------:R-:W-:Y:S02]  /*161c0*/  MOV R44, R119.reuse ;  /* 0x00000077002c7202 */ /* 0x080fe40000000f00 */
[----:B------:R-:W2:Y:S01]  /*161d0*/  MUFU.EX2 R195, R195 ;  /* 0x000000c300c37308 */ /* 0x000ea20000000800 */
[----:B-1----:R-:W-:Y:S01]  /*161e0*/  FADD.FTZ R43, R193, R20 ;  /* 0x00000014c12b7221 */ /* 0x002fe20000010000 */
[----:B------:R-:W-:-:S06]  /*161f0*/  MOV R40, R119 ;  /* 0x0000007700287202 */ /* 0x000fcc0000000f00 */
[----:B------:R-:W0:Y:S01]  /*16200*/  MUFU.EX2 R34, R34 ;  /* 0x0000002200227308 */ /* 0x000e220000000800 */
[C---:B---3--:R-:W-:Y:S01]  /*16210*/  FADD.FTZ R20, R32.reuse, R43 ;  /* 0x0000002b20147221 */ /* 0x048fe20000010000 */
[----:B------:R-:W-:Y:S01]  /*16220*/  FADD.FTZ R43, R29, R28 ;  /* 0x0000001c1d2b7221 */ /* 0x000fe20000010000 */
[----:B------:R-:W-:Y:S01]  /*16230*/  F2FP.F16.F32.PACK_AB R193, R32, R193 ;  /* 0x000000c120c1723e */ /* 0x000fe200000000ff */
[----:B------:R-:W-:Y:S01]  /*16240*/  IMAD.MOV.U32 R29, RZ, RZ, R119 ;  /* 0x000000ffff1d7224 */ /* 0x000fe200078e0077 */
[----:B------:R-:W-:Y:S01]  /*16250*/  MOV R32, R119 ;  /* 0x0000007700207202 */ /* 0x000fe20000000f00 */
[----:B------:R-:W-:Y:S01]  /*16260*/  FADD.FTZ R28, R184, R43 ;  /* 0x0000002bb81c7221 */ /* 0x000fe20000010000 */
[----:B------:R-:W-:Y:S01]  /*16270*/  F2FP.F16.F32.PACK_AB R184, R31, R184 ;  /* 0x000000b81fb8723e */ /* 0x000fe200000000ff */
[----:B------:R-:W1:Y:S01]  /*16280*/  MUFU.EX2 R189, R189 ;  /* 0x000000bd00bd7308 */ /* 0x000e620000000800 */
[----:B--2---:R-:W-:Y:S01]  /*16290*/  FADD.FTZ R7, R195, R20 ;  /* 0x00000014c3077221 */ /* 0x004fe20000010000 */
[----:B------:R-:W-:Y:S01]  /*162a0*/  FADD.FTZ R43, R31, R28 ;  /* 0x0000001c1f2b7221 */ /* 0x000fe20000010000 */
[----:B------:R-:W-:-:S03]  /*162b0*/  IMAD.MOV.U32 R31, RZ, RZ, R119 ;  /* 0x000000ffff1f7224 */ /* 0x000fc600078e0077 */
[----:B------:R-:W-:Y:S01]  /*162c0*/  FADD.FTZ R28, R186, R43 ;  /* 0x0000002bba1c7221 */ /* 0x000fe20000010000 */
[----:B------:R-:W-:Y:S01]  /*162d0*/  F2FP.F16.F32.PACK_AB R186, R33, R186 ;  /* 0x000000ba21ba723e */ /* 0x000fe200000000ff */
[----:B------:R-:W2:Y:S01]  /*162e0*/  MUFU.EX2 R36, R36 ;  /* 0x0000002400247308 */ /* 0x000ea20000000800 */
[C---:B0-----:R-:W-:Y:S01]  /*162f0*/  FADD.FTZ R20, R34.reuse, R7 ;  /* 0x0000000722147221 */ /* 0x041fe20000010000 */
[----:B------:R-:W-:Y:S01]  /*16300*/  F2FP.F16.F32.PACK_AB R195, R34, R195 ;  /* 0x000000c322c3723e */ /* 0x000fe200000000ff */
[--C-:B------:R-:W-:Y:S02]  /*16310*/  IMAD.MOV.U32 R43, RZ, RZ, R119.reuse ;  /* 0x000000ffff2b7224 */ /* 0x100fe400078e0077 */
[----:B------:R-:W-:-:S03]  /*16320*/  IMAD.MOV.U32 R34, RZ, RZ, R119 ;  /* 0x000000ffff227224 */ /* 0x000fc600078e0077 */
[----:B------:R-:W0:Y:S01]  /*16330*/  MUFU.EX2 R191, R191 ;  /* 0x000000bf00bf7308 */ /* 0x000e220000000800 */
[----:B-1----:R-:W-:-:S07]  /*16340*/  FADD.FTZ R7, R189, R20 ;  /* 0x00000014bd077221 */ /* 0x002fce0000010000 */
[----:B------:R-:W1:Y:S01]  /*16350*/  MUFU.EX2 R38, R38 ;  /* 0x0000002600267308 */ /* 0x000e620000000800 */
[C---:B--2---:R-:W-:Y:S01]  /*16360*/  FADD.FTZ R20, R36.reuse, R7 ;  /* 0x0000000724147221 */ /* 0x044fe20000010000 */
[----:B------:R-:W-:Y:S01]  /*16370*/  FADD.FTZ R7, R33, R28 ;  /* 0x0000001c21077221 */ /* 0x000fe20000010000 */
[----:B------:R-:W-:Y:S01]  /*16380*/  F2FP.F16.F32.PACK_AB R189, R36, R189 ;  /* 0x000000bd24bd723e */ /* 0x000fe200000000ff */
[----:B------:R-:W-:Y:S01]  /*16390*/  IMAD.MOV.U32 R33, RZ, RZ, R119 ;  /* 0x000000ffff217224 */ /* 0x000fe200078e0077 */
[----:B------:R-:W-:Y:S01]  /*163a0*/  MOV R36, R119 ;  /* 0x0000007700247202 */ /* 0x000fe20000000f00 */
[----:B------:R-:W-:Y:S01]  /*163b0*/  FADD.FTZ R28, R180, R7 ;  /* 0x00000007b41c7221 */ /* 0x000fe20000010000 */
[----:B------:R-:W-:Y:S01]  /*163c0*/  F2FP.F16.F32.PACK_AB R180, R35, R180 ;  /* 0x000000b423b4723e */ /* 0x000fe200000000ff */
[----:B------:R-:W2:Y:S01]  /*163d0*/  MUFU.EX2 R185, R185 ;  /* 0x000000b900b97308 */ /* 0x000ea20000000800 */
[----:B0-----:R-:W-:Y:S01]  /*163e0*/  FADD.FTZ R3, R191, R20 ;  /* 0x00000014bf037221 */ /* 0x001fe20000010000 */
[----:B------:R-:W-:Y:S01]  /*163f0*/  FADD.FTZ R7, R35, R28 ;  /* 0x0000001c23077221 */ /* 0x000fe20000010000 */
[----:B------:R-:W-:-:S05]  /*16400*/  IMAD.MOV.U32 R35, RZ, RZ, R119 ;  /* 0x000000ffff237224 */ /* 0x000fca00078e0077 */
        /* <DEDUP_REMOVED lines=8> */
[----:B------:R-:W-:Y:S02]  /*16490*/  F2FP.F16.F32.PACK_AB R185, R24, R185 ;  /* 0x000000b918b9723e */ /* 0x000fe400000000ff */
[----:B------:R-:W-:-:S04]  /*164a0*/  MOV R24, R119 ;  /* 0x0000007700187202 */ /* 0x000fc80000000f00 */
[----:B------:R-:W0:Y:S01]  /*164b0*/  MUFU.EX2 R37, R37 ;  /* 0x0000002500257308 */ /* 0x000e220000000800 */
[----:B-1----:R-:W-:-:S07]  /*164c0*/  FADD.FTZ R28, R182, R7 ;  /* 0x00000007b61c7221 */ /* 0x002fce0000010000 */
[----:B------:R1:W3:Y:S01]  /*164d0*/  MUFU.EX2 R0, R66 ;  /* 0x0000004200007308 */ /* 0x0002e20000000800 */
[----:B--2---:R-:W-:-:S07]  /*164e0*/  FADD.FTZ R3, R187, R20 ;  /* 0x00000014bb037221 */ /* 0x004fce0000010000 */
[----:B------:R-:W-:Y:S01]  /*164f0*/  MUFU.EX2 R176, R176 ;  /* 0x000000b000b07308 */ /* 0x000fe20000000800 */
[C---:B0-----:R-:W-:Y:S01]  /*16500*/  FADD.FTZ R7, R37.reuse, R28 ;  /* 0x0000001c25077221 */ /* 0x041fe20000010000 */
[----:B------:R-:W-:Y:S01]  /*16510*/  F2FP.F16.F32.PACK_AB R182, R37, R182 ;  /* 0x000000b625b6723e */ /* 0x000fe200000000ff */
[--C-:B-1----:R-:W-:Y:S01]  /*16520*/  IMAD.MOV.U32 R66, RZ, RZ, R119.reuse ;  /* 0x000000ffff427224 */ /* 0x102fe200078e0077 */
[----:B------:R-:W-:Y:S01]  /*16530*/  MOV R28, R119 ;  /* 0x00000077001c7202 */ /* 0x000fe20000000f00 */
[----:B------:R-:W-:-:S03]  /*16540*/  IMAD.MOV.U32 R37, RZ, RZ, R119 ;  /* 0x000000ffff257224 */ /* 0x000fc600078e0077 */
[----:B------:R-:W0:Y:S01]  /*16550*/  MUFU.EX2 R70, R70 ;  /* 0x0000004600467308 */ /* 0x000e220000000800 */
[C---:B---3--:R-:W-:Y:S01]  /*16560*/  FADD.FTZ R3, R0.reuse, R3 ;  /* 0x0000000300037221 */ /* 0x048fe20000010000 */
[----:B------:R-:W-:-:S06]  /*16570*/  F2FP.F16.F32.PACK_AB R187, R0, R187 ;  /* 0x000000bb00bb723e */ /* 0x000fcc00000000ff */
[----:B------:R1:W-:Y:S08]  /*16580*/  MUFU.EX2 R39, R110 ;  /* 0x0000006e00277308 */ /* 0x0003f00000000800 */
[----:B------:R2:W3:Y:S01]  /*16590*/  MUFU.EX2 R181, R74 ;  /* 0x0000004a00b57308 */ /* 0x0004e20000000800 */
[----:B0-----:R-:W-:Y:S01]  /*165a0*/  FADD.FTZ R20, R70, R3 ;  /* 0x0000000346147221 */ /* 0x001fe20000010000 */
[----:B-1----:R-:W-:-:S06]  /*165b0*/  IMAD.MOV.U32 R110, RZ, RZ, R119 ;  /* 0x000000ffff6e7224 */ /* 0x002fcc00078e0077 */
[----:B------:R-:W-:Y:S01]  /*165c0*/  MUFU.EX2 R178, R178 ;  /* 0x000000b200b27308 */ /* 0x000fe20000000800 */
[----:B--2---:R-:W-:-:S07]  /*165d0*/  IMAD.MOV.U32 R74, RZ, RZ, R119 ;  /* 0x000000ffff4a7224 */ /* 0x004fce00078e0077 */
[----:B------:R-:W0:Y:S01]  /*165e0*/  MUFU.EX2 R78, R78 ;  /* 0x0000004e004e7308 */ /* 0x000e220000000800 */
[C---:B---3--:R-:W-:Y:S01]  /*165f0*/  FADD.FTZ R3, R181.reuse, R20 ;  /* 0x00000014b5037221 */ /* 0x048fe20000010000 */
[----:B------:R-:W-:Y:S01]  /*16600*/  F2FP.F16.F32.PACK_AB R181, R181, R70 ;  /* 0x00000046b5b5723e */ /* 0x000fe200000000ff */
[----:B------:R-:W-:-:S05]  /*16610*/  IMAD.MOV.U32 R70, RZ, RZ, R119 ;  /* 0x000000ffff467224 */ /* 0x000fca00078e0077 */
[----:B------:R1:W2:Y:S08]  /*16620*/  MUFU.EX2 R183, R26 ;  /* 0x0000001a00b77308 */ /* 0x0002b00000000800 */
[----:B------:R-:W3:Y:S01]  /*16630*/  MUFU.EX2 R30, R30 ;  /* 0x0000001e001e7308 */ /* 0x000ee20000000800 */
[----:B-1----:R-:W-:Y:S01]  /*16640*/  FADD.FTZ R26, R176, R7 ;  /* 0x00000007b01a7221 */ /* 0x002fe20000010000 */
[----:B------:R-:W-:-:S03]  /*16650*/  F2FP.F16.F32.PACK_AB R176, R39, R176 ;  /* 0x000000b027b0723e */ /* 0x000fc600000000ff */
[----:B------:R-:W-:Y:S01]  /*16660*/  FADD.FTZ R7, R39, R26 ;  /* 0x0000001a27077221 */ /* 0x000fe20000010000 */
[----:B0-----:R-:W-:Y:S01]  /*16670*/  FADD.FTZ R26, R78, R3 ;  /* 0x000000034e1a7221 */ /* 0x001fe20000010000 */
[----:B------:R-:W-:Y:S01]  /*16680*/  IMAD.MOV.U32 R39, RZ, RZ, R119 ;  /* 0x000000ffff277224 */ /* 0x000fe200078e0077 */
[----:B------:R0:W1:Y:S01]  /*16690*/  MUFU.EX2 R177, R54 ;  /* 0x0000003600b17308 */ /* 0x0000620000000800 */
[----:B------:R-:W-:Y:S01]  /*166a0*/  FADD.FTZ R20, R178, R7 ;  /* 0x00000007b2147221 */ /* 0x000fe20000010000 */
[----:B------:R-:W-:Y:S02]  /*166b0*/  VIADD R7, R154, 0xfffffffe ;  /* 0xfffffffe9a077836 */ /* 0x000fe40000000000 */
[C---:B--2---:R-:W-:Y:S01]  /*166c0*/  FADD.FTZ R3, R183.reuse, R26 ;  /* 0x0000001ab7037221 */ /* 0x044fe20000010000 */
[----:B------:R-:W-:Y:S01]  /*166d0*/  F2FP.F16.F32.PACK_AB R183, R183, R78 ;  /* 0x0000004eb7b7723e */ /* 0x000fe200000000ff */
[----:B------:R-:W-:Y:S01]  /*166e0*/  IMAD.MOV.U32 R78, RZ, RZ, R119 ;  /* 0x000000ffff4e7224 */ /* 0x000fe200078e0077 */
[----:B------:R-:W-:Y:S01]  /*166f0*/  ISETP.GE.AND P2, PT, R7, R217, PT ;  /* 0x000000d90700720c */ /* 0x000fe20003f46270 */
[----:B------:R-:W2:Y:S01]  /*16700*/  MUFU.EX2 R56, R56 ;  /* 0x0000003800387308 */ /* 0x000ea20000000800 */
[----:B---3--:R-:W-:Y:S01]  /*16710*/  FADD.FTZ R8, R30, R3 ;  /* 0x000000031e087221 */ /* 0x008fe20000010000 */
[----:B0-----:R-:W-:-:S02]  /*16720*/  IMAD.MOV.U32 R54, RZ, RZ, R119 ;  /* 0x000000ffff367224 */ /* 0x001fc400078e0077 */
[----:B------:R-:W-:-:S04]  /*16730*/  IMAD.MOV.U32 R26, RZ, RZ, R119 ;  /* 0x000000ffff1a7224 */ /* 0x000fc800078e0077 */
[----:B------:R-:W0:Y:S01]  /*16740*/  MUFU.EX2 R41, R41 ;  /* 0x0000002900297308 */ /* 0x000e220000000800 */
[C---:B-1----:R-:W-:Y:S01]  /*16750*/  FADD.FTZ R3, R177.reuse, R8 ;  /* 0x00000008b1037221 */ /* 0x042fe20000010000 */
[----:B------:R-:W-:Y:S01]  /*16760*/  F2FP.F16.F32.PACK_AB R177, R177, R30 ;  /* 0x0000001eb1b1723e */ /* 0x000fe200000000ff */
[----:B------:R-:W-:-:S05]  /*16770*/  IMAD.MOV.U32 R30, RZ, RZ, R119 ;  /* 0x000000ffff1e7224 */ /* 0x000fca00078e0077 */
[----:B------:R-:W1:Y:S01]  /*16780*/  MUFU.EX2 R11, R11 ;  /* 0x0000000b000b7308 */ /* 0x000e620000000800 */
[----:B--2---:R-:W-:Y:S01]  /*16790*/  FADD.FTZ R0, R56, R3 ;  /* 0x0000000338007221 */ /* 0x004fe20000010000 */
[----:B------:R-:W-:-:S03]  /*167a0*/  IMAD.MOV.U32 R3, RZ, RZ, 0x3f800000 ;  /* 0x3f800000ff037424 */ /* 0x000fc600078e00ff */
[C---:B0-----:R-:W-:Y:S01]  /*167b0*/  FADD.FTZ R13, R41.reuse, R0 ;  /* 0x00000000290d7221 */ /* 0x041fe20000010000 */
[----:B------:R-:W-:Y:S01]  /*167c0*/  F2FP.F16.F32.PACK_AB R179, R41, R56 ;  /* 0x0000003829b3723e */ /* 0x000fe200000000ff */
[----:B------:R-:W-:Y:S01]  /*167d0*/  IMAD.MOV.U32 R41, RZ, RZ, R119 ;  /* 0x000000ffff297224 */ /* 0x000fe200078e0077 */
[----:B------:R-:W-:Y:S02]  /*167e0*/  MOV R0, 0x3f800000 ;  /* 0x3f80000000007802 */ /* 0x000fe40000000f00 */
[----:B------:R-:W-:Y:S01]  /*167f0*/  MOV R56, R119 ;  /* 0x0000007700387202 */ /* 0x000fe20000000f00 */
[C---:B-1----:R-:W-:Y:S01]  /*16800*/  FADD.FTZ R20, R11.reuse, R20 ;  /* 0x000000140b147221 */ /* 0x042fe20000010000 */
[----:B------:R-:W-:Y:S01]  /*16810*/  F2FP.F16.F32.PACK_AB R178, R11, R178 ;  /* 0x000000b20bb2723e */ /* 0x000fe200000000ff */
[----:B------:R-:W-:Y:S06]  /*16820*/  @!P2 BRA `(.L_x_3815) ;  /* 0x0000005400e0a947 */ /* 0x000fec0003800000 */
[----:B------:R-:W-:Y:S01]  /*16830*/  IMAD.MOV.U32 R8, RZ, RZ, R6 ;  /* 0x000000ffff087224 */ /* 0x000fe200078e0006 */
[----:B------:R-:W-:Y:S01]  /*16840*/  MOV R11, R215 ;  /* 0x000000d7000b7202 */ /* 0x000fe20000000f00 */
[----:B------:R-:W-:Y:S01]  /*16850*/  IMAD.MOV.U32 R9, RZ, RZ, R4 ;  /* 0x000000ffff097224 */ /* 0x000fe200078e0004 */
[----:B------:R-:W-:Y:S01]  /*16860*/  CS2R R118, SRZ ;  /* 0x0000000000767805 */ /* 0x000fe2000001ff00 */
[----:B------:R-:W-:Y:S01]  /*16870*/  IMAD.MOV.U32 R10, RZ, RZ, R216 ;  /* 0x000000ffff0a7224 */ /* 0x000fe200078e00d8 */
[----:B------:R-:W-:Y:S01]  /*16880*/  CS2R R114, SRZ ;  /* 0x0000000000727805 */ /* 0x000fe2000001ff00 */
[----:B------:R-:W-:Y:S01]  /*16890*/  IMAD.MOV.U32 R0, RZ, RZ, 0x3f800000 ;  /* 0x3f800000ff007424 */ /* 0x000fe200078e00ff */
        /* <DEDUP_REMOVED lines=45> */
[----:B------:R-:W-:-:S07]  /*16b70*/  CS2R R24, SRZ ;  /* 0x0000000000187805 */ /* 0x000fce000001ff00 */
.L_x_3826:
[----:B------:R-:W-:-:S05]  /*16b80*/  VIADD R4, R11, 0x1 ;  /* 0x000000010b047836 */ /* 0x000fca0000000000 */
[----:B------:R-:W-:-:S04]  /*16b90*/  ISETP.NE.AND P2, PT, R4, 0x2, PT ;  /* 0x000000020400780c */ /* 0x000fc80003f45270 */
[----:B------:R-:W-:Y:S02]  /*16ba0*/  SEL R5, RZ, 0x1, P2 ;  /* 0x00000001ff057807 */ /* 0x000fe40001000000 */
[----:B------:R-:W-:Y:S02]  /*16bb0*/  SEL R215, R4, RZ, P2 ;  /* 0x000000ff04d77207 */ /* 0x000fe40001000000 */
[----:B------:R-:W-:Y:S01]  /*16bc0*/  LOP3.LUT R216, R10, R5, RZ, 0x3c, !PT ;  /* 0x000000050ad87212 */ /* 0x000fe200078e3cff */
[----:B------:R-:W-:Y:S06]  /*16bd0*/  @!P0 BRA `(.L_x_3816) ;  /* 0x0000000000048947 */ /* 0x000fec0003800000 */
[----:B------:R-:W-:Y:S01]  /*16be0*/  BPT.TRAP 0x1 ;  /* 0x000000040000795c */ /* 0x000fe20000300000 */
.L_x_3816:
[----:B------:R-:W-:Y:S01]  /*16bf0*/  IMAD R12, R215, 0x8, R2 ;  /* 0x00000008d70c7824 */ /* 0x000fe200078e0202 */
[----:B------:R-:W-:-:S04]  /*16c00*/  SHF.L.U32 R5, R216, 0x1f, RZ ;  /* 0x0000001fd8057819 */ /* 0x000fc800000006ff */
[----:B------:R0:W1:Y:S01]  /*16c10*/  SYNCS.PHASECHK.TRANS64.TRYWAIT P2, [R12+URZ+0x36830], R5 ;  /* 0x036830050c0075a7 */ /* 0x000062000804017f */
[----:B------:R-:W-:Y:S05]  /*16c20*/  @!P0 BRA `(.L_x_3817) ;  /* 0x0000000000048947 */ /* 0x000fea0003800000 */
[----:B------:R-:W-:Y:S01]  /*16c30*/  BPT.TRAP 0x1 ;  /* 0x000000040000795c */ /* 0x000fe20000300000 */
.L_x_3817:
[----:B------:R-:W-:Y:S01]  /*16c40*/  IMAD R4, R215, 0xa80, R218 ;  /* 0x00000a80d7047824 */ /* 0x000fe200078e02da */
[----:B------:R-:W-:Y:S03]  /*16c50*/  BSSY B1, `(.L_x_3818) ;  /* 0x0000006000017945 */ /* 0x000fe60003800000 */
[C---:B------:R-:W-:Y:S01]  /*16c60*/  VIADD R21, R4.reuse, 0x100 ;  /* 0x0000010004157836 */ /* 0x040fe20000000000 */
[----:B------:R-:W-:Y:S01]  /*16c70*/  IADD3 R120, R4, 0x80, RZ ;  /* 0x0000008004787810 */ /* 0x000fe20007ffe0ff */
[----:B-1----:R-:W-:Y:S06]  /*16c80*/  @P2 BRA `(.L_x_3819) ;  /* 0x0000000000082947 */ /* 0x002fec0003800000 */
[----:B------:R-:W1:Y:S02]  /*16c90*/  SYNCS.PHASECHK.TRANS64.TRYWAIT P2, [R12+URZ+0x36830], R5 ;  /* 0x036830050c0075a7 */ /* 0x000e64000804017f */
[----:B-1----:R-:W-:Y:S05]  /*16ca0*/  @!P2 BRA `(.L_x_3820) ;  /* 0x0000012c0098a947 */ /* 0x002fea0003800000 */
.L_x_3819:
[----:B------:R-:W-:Y:S05]  /*16cb0*/  BSYNC B1 ;  /* 0x0000000000017941 */ /* 0x000fea0003800000 */
.L_x_3818:
[----:B------:R-:W2:Y:S04]  /*16cc0*/  LDL.64 R14, [R1+0x40] ;  /* 0x00004000010e7983 */ /* 0x000ea80000100a00 */
[----:B------:R-:W3:Y:S01]  /*16cd0*/  LDL.64 R124, [R1+0x48] ;  /* 0x00004800017c7983 */ /* 0x000ee20000100a00 */
[----:B------:R-:W-:Y:S01]  /*16ce0*/  WARPGROUP.ARRIVE ;  /* 0x00000000000079c5 */ /* 0x000fe20000000000 */
[----:B------:R-:W-:Y:S02]  /*16cf0*/  MOV R121, 0x40000040 ;  /* 0x4000004000797802 */ /* 0x000fe40000000f00 */
[----:B------:R-:W-:Y:S02]  /*16d00*/  R2UR UR6, R120 ;  /* 0x00000000780672ca */ /* 0x000fe400000e0000 */
[C---:B------:R-:W-:Y:S01]  /*16d10*/  R2UR UR7, R121.reuse ;  /* 0x00000000790772ca */ /* 0x040fe200000e0000 */
[----:B------:R-:W-:Y:S01]  /*16d20*/  IMAD.MOV.U32 R120, RZ, RZ, R21 ;  /* 0x000000ffff787224 */ /* 0x000fe200078e0015 */
[----:B------:R-:W-:-:S04]  /*16d30*/  R2UR UR19, R121 ;  /* 0x00000000791372ca */ /* 0x000fc800000e0000 */
[----:B------:R-:W-:Y:S01]  /*16d40*/  R2UR UR18, R120 ;  /* 0x00000000781272ca */ /* 0x000fe200000e0000 */
[----:B------:R-:W-:Y:S01]  /*16d50*/  VIADD R120, R4, 0x200 ;  /* 0x0000020004787836 */ /* 0x000fe20000000000 */
[----:B------:R-:W-:-:S04]  /*16d60*/  R2UR UR15, R121 ;  /* 0x00000000790f72ca */ /* 0x000fc800000e0000 */
[----:B------:R-:W-:Y:S02]  /*16d70*/  R2UR UR14, R120 ;  /* 0x00000000780e72ca */ /* 0x000fe400000e0000 */
[----:B--2---:R-:W-:Y:S01]  /*16d80*/  R2UR UR42, R14 ;  /* 0x000000000e2a72ca */ /* 0x004fe200000e0000 */
[----:B------:R-:W-:Y:S01]  /*16d90*/  IMAD.MOV.U32 R14, RZ, RZ, R4 ;  /* 0x000000ffff0e7224 */ /* 0x000fe200078e0004 */
[----:B------:R-:W-:Y:S01]  /*16da0*/  R2UR UR43, R15 ;  /* 0x000000000f2b72ca */ /* 0x000fe200000e0000 */
[----:B------:R-:W-:Y:S01]  /*16db0*/  IMAD.MOV.U32 R15, RZ, RZ, 0x40000040 ;  /* 0x40000040ff0f7424 */ /* 0x000fe200078e00ff */
[----:B---3--:R-:W-:Y:S02]  /*16dc0*/  R2UR UR28, R124 ;  /* 0x000000007c1c72ca */ /* 0x008fe400000e0000 */
[----:B------:R-:W-:Y:S02]  /*16dd0*/  R2UR UR29, R125 ;  /* 0x000000007d1d72ca */ /* 0x000fe400000e0000 */
[----:B------:R-:W-:-:S02]  /*16de0*/  R2UR UR26, R14 ;  /* 0x000000000e1a72ca */ /* 0x000fc400000e0000 */
[----:B------:R-:W-:-:S07]  /*16df0*/  R2UR UR27, R15 ;  /* 0x000000000f1b72ca */ /* 0x000fce00000e0000 */
[----:B------:R-:W-:Y:S02]  /*16e00*/  UMOV UR24, UR28 ;  /* 0x0000001c00187c82 */ /* 0x000fe40008000000 */
[----:B------:R-:W-:-:S04]  /*16e10*/  UMOV UR25, UR29 ;  /* 0x0000001d00197c82 */ /* 0x000fc80008000000 */
        /* <DEDUP_REMOVED lines=19> */
[----:B------:R-:W-:Y:S01]  /*16f50*/  UMOV UR12, UR28 ;  /* 0x0000001c000c7c82 */ /* 0x000fe20008000000 */
[----:B------:R-:W-:Y:S01]  /*16f60*/  UMOV UR13, UR29 ;  /* 0x0000001d000d7c82 */ /* 0x000fe20008000000 */
[----:B------:R-:W-:Y:S01]  /*16f70*/  IMAD.MOV.U32 R123, RZ, RZ, 0x40000040 ;  /* 0x40000040ff7b7424 */ /* 0x000fe200078e00ff */
[----:B------:R-:W-:Y:S02]  /*16f80*/  WARPGROUP.DEPBAR.LE gsb0, 0x0 ;  /* 0x00008000000079c5 */ /* 0x000fe40000010000 */
[----:B------:R-:W-:-:S06]  /*16f90*/  WARPGROUP.ARRIVE ;  /* 0x00000000000079c5 */ /* 0x000fcc0000000000 */
[----:B------:R-:W-:Y:S01]  /*16fa0*/  HGMMA.64x16x16.F32 R136, gdesc[UR12], RZ, !UPT, gsb0 ;  /* 0x002000000c8879f0 */ /* 0x000fe2000c0008ff */
[----:B------:R-:W-:Y:S02]  /*16fb0*/  IADD3 R122, R4, 0x280, RZ ;  /* 0x00000280047a7810 */ /* 0x000fe40007ffe0ff */
[----:B------:R-:W-:Y:S02]  /*16fc0*/  R2UR UR11, R123 ;  /* 0x000000007b0b72ca */ /* 0x000fe400000e0000 */
[----:B------:R-:W-:Y:S01]  /*16fd0*/  R2UR UR10, R122 ;  /* 0x000000007a0a72ca */ /* 0x000fe200000e0000 */
[----:B------:R-:W-:Y:S01]  /*16fe0*/  UMOV UR8, UR28 ;  /* 0x0000001c00087c82 */ /* 0x000fe20008000000 */
[----:B------:R-:W-:Y:S01]  /*16ff0*/  UMOV UR9, UR29 ;  /* 0x0000001d00097c82 */ /* 0x000fe20008000000 */
[----:B------:R-:W-:Y:S02]  /*17000*/  VIADD R120, R4, 0x2 ;  /* 0x0000000204787836 */ /* 0x000fe40000000000 */
[----:B------:R-:W-:Y:S01]  /*17010*/  IMAD.MOV.U32 R121, RZ, RZ, 0x40000040 ;  /* 0x40000040ff797424 */ /* 0x000fe200078e00ff */
[----:B------:R-:W-:-:S02]  /*17020*/  WARPGROUP.DEPBAR.LE gsb0, 0x0 ;  /* 0x00008000000079c5 */ /* 0x000fc40000010000 */
[----:B------:R-:W-:-:S06]  /*17030*/  WARPGROUP.ARRIVE ;  /* 0x00000000000079c5 */ /* 0x000fcc0000000000 */
[----:B------:R-:W-:Y:S01]  /*17040*/  HGMMA.64x16x16.F32 R128, gdesc[UR8], RZ, !UPT, gsb0 ;  /* 0x00200000088079f0 */ /* 0x000fe2000c0008ff */
[----:B------:R-:W-:Y:S01]  /*17050*/  R2UR UR34, R120 ;  /* 0x00000000782272ca */ /* 0x000fe200000e0000 */
[C---:B------:R-:W-:Y:S01]  /*17060*/  VIADD R14, R4.reuse, 0x300 ;  /* 0x00000300040e7836 */ /* 0x040fe20000000000 */
[----:B------:R-:W-:Y:S01]  /*17070*/  R2UR UR35, R121 ;  /* 0x00000000792372ca */ /* 0x000fe200000e0000 */
[C---:B------:R-:W-:Y:S02]  /*17080*/  VIADD R120, R4.reuse, 0x102 ;  /* 0x0000010204787836 */ /* 0x040fe40000000000 */
[----:B------:R-:W-:Y:S02]  /*17090*/  VIADD R122, R4, 0x182 ;  /* 0x00000182047a7836 */ /* 0x000fe40000000000 */
[----:B------:R-:W-:Y:S02]  /*170a0*/  IMAD.MOV.U32 R121, RZ, RZ, 0x40000040 ;  /* 0x40000040ff797424 */ /* 0x000fe400078e00ff */
[----:B------:R-:W-:Y:S01]  /*170b0*/  IMAD.MOV.U32 R123, RZ, RZ, 0x40000040 ;  /* 0x40000040ff7b7424 */ /* 0x000fe200078e00ff */
[----:B------:R-:W-:-:S02]  /*170c0*/  R2UR UR58, R14 ;  /* 0x000000000e3a72ca */ /* 0x000fc400000e0000 */
[----:B------:R-:W-:Y:S02]  /*170d0*/  R2UR UR59, R15 ;  /* 0x000000000f3b72ca */ /* 0x000fe400000e0000 */
[----:B------:R-:W-:Y:S02]  /*170e0*/  R2UR UR30, R120 ;  /* 0x00000000781e72ca */ /* 0x000fe400000e0000 */
[----:B------:R-:W-:Y:S02]  /*170f0*/  R2UR UR31, R121 ;  /* 0x00000000791f72ca */ /* 0x000fe400000e0000 */
[----:B------:R-:W-:Y:S01]  /*17100*/  R2UR UR26, R122 ;  /* 0x000000007a1a72ca */ /* 0x000fe200000e0000 */
[C---:B------:R-:W-:Y:S01]  /*17110*/  VIADD R122, R4.reuse, 0x302 ;  /* 0x00000302047a7836 */ /* 0x040fe20000000000 */
[----:B------:R-:W-:Y:S01]  /*17120*/  R2UR UR27, R123 ;  /* 0x000000007b1b72ca */ /* 0x000fe200000e0000 */
[----:B------:R-:W-:Y:S01]  /*17130*/  IMAD.MOV.U32 R123, RZ, RZ, 0x40000040 ;  /* 0x40000040ff7b7424 */ /* 0x000fe200078e00ff */
[----:B------:R-:W-:-:S02]  /*17140*/  IADD3 R120, R4, 0x282, RZ ;  /* 0x0000028204787810 */ /* 0x000fc40007ffe0ff */
[----:B------:R-:W-:Y:S02]  /*17150*/  MOV R121, 0x40000040 ;  /* 0x4000004000797802 */ /* 0x000fe40000000f00 */
[----:B------:R-:W-:Y:S02]  /*17160*/  R2UR UR18, R120 ;  /* 0x00000000781272ca */ /* 0x000fe400000e0000 */
[----:B------:R-:W-:Y:S02]  /*17170*/  R2UR UR19, R121 ;  /* 0x00000000791372ca */ /* 0x000fe400000e0000 */
[----:B------:R-:W-:Y:S02]  /*17180*/  R2UR UR46, R122 ;  /* 0x000000007a2e72ca */ /* 0x000fe400000e0000 */
[----:B------:R-:W-:Y:S01]  /*17190*/  R2UR UR47, R123 ;  /* 0x000000007b2f72ca */ /* 0x000fe200000e0000 */
[----:B------:R-:W-:Y:S01]  /*171a0*/  UMOV UR56, UR28 ;  /* 0x0000001c00387c82 */ /* 0x000fe20008000000 */
[----:B------:R-:W-:Y:S01]  /*171b0*/  UMOV UR57, UR29 ;  /* 0x0000001d00397c82 */ /* 0x000fe20008000000 */
[----:B------:R-:W-:-:S02]  /*171c0*/  WARPGROUP.DEPBAR.LE gsb0, 0x0 ;  /* 0x00008000000079c5 */ /* 0x000fc40000010000 */
[----:B------:R-:W-:-:S06]  /*171d0*/  WARPGROUP.ARRIVE ;  /* 0x00000000000079c5 */ /* 0x000fcc0000000000 */
[----:B------:R-:W-:Y:S01]  /*171e0*/  HGMMA.64x16x16.F32 R120, gdesc[UR56], RZ, !UPT, gsb0 ;  /* 0x00200000387879f0 */ /* 0x000fe2000c0008ff */
[----:B------:R-:W-:Y:S01]  /*171f0*/  UMOV UR32, UR42 ;  /* 0x0000002a00207c82 */ /* 0x000fe20008000000 */
[----:B------:R-:W-:Y:S01]  /*17200*/  UMOV UR33, UR43 ;  /* 0x0000002b00217c82 */ /* 0x000fe20008000000 */
[----:B------:R-:W-:Y:S01]  /*17210*/  IADD3 R14, R4, 0x82, RZ ;  /* 0x00000082040e7810 */ /* 0x000fe20007ffe0ff */
[----:B------:R-:W-:Y:S02]  /*17220*/  WARPGROUP.DEPBAR.LE gsb0, 0x0 ;  /* 0x00008000000079c5 */ /* 0x000fe40000010000 */
[----:B------:R-:W-:-:S06]  /*17230*/  WARPGROUP.ARRIVE ;  /* 0x00000000000079c5 */ /* 0x000fcc0000000000 */
[----:B------:R-:W-:Y:S01]  /*17240*/  HGMMA.64x16x16.F32 R168, gdesc[UR32], R168, gsb0 ;  /* 0x0020000020a879f0 */ /* 0x000fe200080008a8 */
[----:B------:R-:W-:Y:S02]  /*17250*/  MOV R15, 0x40000040 ;  /* 0x40000040000f7802 */ /* 0x000fe40000000f00 */
[----:B------:R-:W-:Y:S02]  /*17260*/  R2UR UR6, R14 ;  /* 0x000000000e0672ca */ /* 0x000fe400000e0000 */
[----:B------:R-:W-:Y:S01]  /*17270*/  R2UR UR7, R15 ;  /* 0x000000000f0772ca */ /* 0x000fe200000e0000 */
[----:B------:R-:W-:Y:S01]  /*17280*/  UMOV UR4, UR42 ;  /* 0x0000002a00047c82 */ /* 0x000fe20008000000 */
[----:B------:R-:W-:Y:S01]  /*17290*/  UMOV UR5, UR43 ;  /* 0x0000002b00057c82 */ /* 0x000fe20008000000 */
[----:B------:R-:W-:Y:S02]  /*172a0*/  WARPGROUP.DEPBAR.LE gsb0, 0x0 ;  /* 0x00008000000079c5 */ /* 0x000fe40000010000 */
[----:B------:R-:W-:-:S08]  /*172b0*/  WARPGROUP.ARRIVE ;  /* 0x00000000000079c5 */ /* 0x000fd00000000000 */
[----:B------:R-:W-:Y:S01]  /*172c0*/  HGMMA.64x16x16.F32 R160, gdesc[UR4], R160, gsb0 ;  /* 0x0020000004a079f0 */ /* 0x000fe200080008a0 */
[----:B------:R2:W-:Y:S04]  /*172d0*/  STL.64 [R1+0x80], R8 ;  /* 0x0000800801007387 */ /* 0x0005e80000100a00 */
[----:B--2---:R-:W2:Y:S01]  /*172e0*/  LDL.64 R8, [R1+0x38] ;  /* 0x0000380001087983 */ /* 0x004ea20000100a00 */
        /* <DEDUP_REMOVED lines=19> */
[----:B------:R-:W-:Y:S01]  /*17420*/  UMOV UR16, UR42 ;  /* 0x0000002a00107c82 */ /* 0x000fe20008000000 */
[----:B------:R-:W-:Y:S01]  /*17430*/  UMOV UR17, UR43 ;  /* 0x0000002b00117c82 */ /* 0x000fe20008000000 */
[----:B------:R-:W-:Y:S02]  /*17440*/  WARPGROUP.DEPBAR.LE gsb0, 0x0 ;  /* 0x00008000000079c5 */ /* 0x000fe40000010000 */
[----:B------:R-:W-:-:S06]  /*17450*/  WARPGROUP.ARRIVE ;  /* 0x00000000000079c5 */ /* 0x000fcc0000000000 */
[----:B------:R-:W-:Y:S01]  /*17460*/  HGMMA.64x16x16.F32 R128, gdesc[UR16], R128, gsb0 ;  /* 0x00200000108079f0 */ /* 0x000fe20008000880 */
[----:B------:R-:W-:Y:S01]  /*17470*/  MOV R6, UR45 ;  /* 0x0000002d00067c02 */ /* 0x000fe20008000f00 */
[----:B------:R-:W-:Y:S01]  /*17480*/  UMOV UR45, UR43 ;  /* 0x0000002b002d7c82 */ /* 0x000fe20008000000 */
[----:B01----:R-:W-:Y:S01]  /*17490*/  MOV R5, UR44 ;  /* 0x0000002c00057c02 */ /* 0x003fe20008000f00 */
[----:B------:R-:W-:Y:S01]  /*174a0*/  UMOV UR44, UR42 ;  /* 0x0000002a002c7c82 */ /* 0x000fe20008000000 */
[----:B------:R-:W-:Y:S02]  /*174b0*/  WARPGROUP.DEPBAR.LE gsb0, 0x0 ;  /* 0x00008000000079c5 */ /* 0x000fe40000010000 */
[----:B------:R-:W-:-:S06]  /*174c0*/  WARPGROUP.ARRIVE ;  /* 0x00000000000079c5 */ /* 0x000fcc0000000000 */
[----:B------:R-:W-:Y:S01]  /*174d0*/  HGMMA.64x16x16.F32 R120, gdesc[UR44], R120, gsb0 ;  /* 0x002000002c7879f0 */ /* 0x000fe20008000878 */
[----:B------:R-:W-:Y:S02]  /*174e0*/  VIADD R14, R4, 0x4 ;  /* 0x00000004040e7836 */ /* 0x000fe40000000000 */
[----:B------:R-:W-:-:S03]  /*174f0*/  IMAD.MOV.U32 R15, RZ, RZ, 0x40000040 ;  /* 0x40000040ff0f7424 */ /* 0x000fc600078e00ff */
[----:B------:R-:W-:Y:S02]  /*17500*/  R2UR UR14, R14 ;  /* 0x000000000e0e72ca */ /* 0x000fe400000e0000 */
[----:B------:R-:W-:Y:S02]  /*17510*/  R2UR UR15, R15 ;  /* 0x000000000f0f72ca */ /* 0x000fe400000e0000 */
[----:B--2---:R-:W-:Y:S02]  /*17520*/  R2UR UR38, R8 ;  /* 0x00000000082672ca */ /* 0x004fe400000e0000 */
[----:B------:R-:W-:Y:S01]  /*17530*/  R2UR UR39, R9 ;  /* 0x00000000092772ca */ /* 0x000fe200000e0000 */
[----:B------:R-:W-:Y:S02]  /*17540*/  WARPGROUP.DEPBAR.LE gsb0, 0x0 ;  /* 0x00008000000079c5 */ /* 0x000fe40000010000 */
[----:B------:R-:W-:-:S08]  /*17550*/  WARPGROUP.ARRIVE ;  /* 0x00000000000079c5 */ /* 0x000fd00000000000 */
[----:B------:R-:W-:Y:S02]  /*17560*/  UMOV UR12, UR38 ;  /* 0x00000026000c7c82 */ /* 0x000fe40008000000 */
[----:B------:R-:W-:Y:S01]  /*17570*/  UMOV UR13, UR39 ;  /* 0x00000027000d7c82 */ /* 0x000fe20008000000 */
[----:B------:R-:W-:Y:S01]  /*17580*/  VIADD R14, R4, 0x84 ;  /* 0x00000084040e7836 */ /* 0x000fe20000000000 */
[----:B------:R-:W-:Y:S01]  /*17590*/  MOV R15, 0x40000040 ;  /* 0x40000040000f7802 */ /* 0x000fe20000000f00 */
[----:B------:R-:W-:Y:S01]  /*175a0*/  UMOV UR8, UR38 ;  /* 0x0000002600087c82 */ /* 0x000fe20008000000 */
[----:B------:R-:W-:Y:S01]  /*175b0*/  HGMMA.64x16x16.F32 R168, gdesc[UR12], R168, gsb0 ;  /* 0x002000000ca879f0 */ /* 0x000fe200080008a8 */
[----:B------:R-:W2:Y:S01]  /*175c0*/  LDL.64 R8, [R1+0x30] ;  /* 0x0000300001087983 */ /* 0x000ea20000100a00 */
[----:B------:R-:W-:Y:S02]  /*175d0*/  R2UR UR10, R14 ;  /* 0x000000000e0a72ca */ /* 0x000fe400000e0000 */
[----:B------:R-:W-:Y:S01]  /*175e0*/  R2UR UR11, R15 ;  /* 0x000000000f0b72ca */ /* 0x000fe200000e0000 */
[----:B------:R-:W-:Y:S01]  /*175f0*/  UMOV UR9, UR39 ;  /* 0x0000002700097c82 */ /* 0x000fe20008000000 */
[----:B------:R-:W-:-:S02]  /*17600*/  WARPGROUP.DEPBAR.LE gsb0, 0x0 ;  /* 0x00008000000079c5 */ /* 0x000fc40000010000 */
[----:B------:R-:W-:-:S09]  /*17610*/  WARPGROUP.ARRIVE ;  /* 0x00000000000079c5 */ /* 0x000fd20000000000 */
        /* <DEDUP_REMOVED lines=165> */
[----:B------:R-:W-:-:S09]  /*18070*/  UMOV UR17, UR39 ;  /* 0x0000002700117c82 */ /* 0x000fd20008000000 */
        /* <DEDUP_REMOVED lines=85> */
[----:B------:R-:W-:Y:S01]  /*185d0*/  UMOV UR28, UR52 ;  /* 0x00000034001c7c82 */ /* 0x000fe20008000000 */
[----:B------:R-:W-:Y:S01]  /*185e0*/  R2UR UR23, R15 ;  /* 0x000000000f1772ca */ /* 0x000fe200000e0000 */
[----:B------:R-:W-:Y:S01]  /*185f0*/  UMOV UR29, UR53 ;  /* 0x00000035001d7c82 */ /* 0x000fe20008000000 */
[----:B------:R-:W-:Y:S01]  /*18600*/  UMOV UR24, UR52 ;  /* 0x0000003400187c82 */ /* 0x000fe20008000000 */
[----:B------:R-:W-:Y:S01]  /*18610*/  UMOV UR25, UR53 ;  /* 0x0000003500197c82 */ /* 0x000fe20008000000 */
[----:B------:R-:W-:Y:S01]  /*18620*/  R2UR UR45, R6 ;  /* 0x00000000062d72ca */ /* 0x000fe200000e0000 */
[----:B------:R0:W5:Y:S02]  /*18630*/  LDL.LU.64 R8, [R1+0x80] ;  /* 0x0000800001087983 */ /* 0x0001640000300a00 */
[----:B------:R-:W-:-:S02]  /*18640*/  UMOV UR20, UR38 ;  /* 0x0000002600147c82 */ /* 0x000fc40008000000 */
        /* <DEDUP_REMOVED lines=178> */
[----:B------:R-:W-:Y:S02]  /*19170*/  R2UR UR44, R5 ;  /* 0x00000000052c72ca */ /* 0x000fe400000e0000 */
[----:B------:R-:W-:Y:S02]  /*19180*/  R2UR UR18, R14 ;  /* 0x000000000e1272ca */ /* 0x000fe400000e0000 */
[----:B------:R-:W-:Y:S01]  /*19190*/  R2UR UR19, R15 ;  /* 0x000000000f1372ca */ /* 0x000fe200000e0000 */
[----:B------:R-:W-:-:S08]  /*191a0*/  UMOV UR17, UR45 ;  /* 0x0000002d00117c82 */ /* 0x000fd00008000000 */
        /* <DEDUP_REMOVED lines=275> */
[----:B0-----:R-:W-:Y:S06]  /*1a2e0*/  @!P0 BRA `(.L_x_3821) ;  /* 0x0000000000048947 */ /* 0x001fec0003800000 */
[----:B------:R-:W-:Y:S01]  /*1a2f0*/  BPT.TRAP 0x1 ;  /* 0x000000040000795c */ /* 0x000fe20000300000 */
.L_x_3821:
[----:B------:R-:W-:Y:S01]  /*1a300*/  SHF.L.U32 R0, R10, 0x1f, RZ ;  /* 0x0000001f0a007819 */ /* 0x000fe200000006ff */
[----:B------:R-:W-:-:S04]  /*1a310*/  IMAD R14, R11, 0x8, R2 ;  /* 0x000000080b0e7824 */ /* 0x000fc800078e0202 */
[----:B------:R0:W1:Y:S01]  /*1a320*/  SYNCS.PHASECHK.TRANS64.TRYWAIT P2, [R14+URZ+0x36850], R0 ;  /* 0x036850000e0075a7 */ /* 0x000062000804017f */
[----:B------:R-:W-:Y:S05]  /*1a330*/  @!P0 BRA `(.L_x_3822) ;  /* 0x0000000000048947 */ /* 0x000fea0003800000 */
[----:B------:R-:W-:Y:S01]  /*1a340*/  BPT.TRAP 0x1 ;  /* 0x000000040000795c */ /* 0x000fe20000300000 */
.L_x_3822:
[----:B------:R-:W-:Y:S04]  /*1a350*/  BSSY B1, `(.L_x_3823) ;  /* 0x0000004000017945 */ /* 0x000fe80003800000 */
[----:B-1----:R-:W-:Y:S05]  /*1a360*/  @P2 BRA `(.L_x_3824) ;  /* 0x0000000000082947 */ /* 0x002fea0003800000 */
[----:B------:R-:W1:Y:S02]  /*1a370*/  SYNCS.PHASECHK.TRANS64.TRYWAIT P2, [R14+URZ+0x36850], R0 ;  /* 0x036850000e0075a7 */ /* 0x000e64000804017f */
[----:B-1----:R-:W-:Y:S05]  /*1a380*/  @!P2 BRA `(.L_x_3825) ;  /* 0x000000f400f4a947 */ /* 0x002fea0003800000 */
.L_x_3824:
[----:B------:R-:W-:Y:S05]  /*1a390*/  BSYNC B1 ;  /* 0x0000000000017941 */ /* 0x000fea0003800000 */
.L_x_3823:
[----:B01----:R-:W-:Y:S01]  /*1a3a0*/  VIADD R0, R2, 0x400 ;  /* 0x0000040002007836 */ /* 0x003fe20000000000 */
[----:B------:R-:W-:Y:S01]  /*1a3b0*/  WARPGROUP.ARRIVE ;  /* 0x00000000000079c5 */ /* 0x000fe20000000000 */
[----:B------:R-:W-:Y:S01]  /*1a3c0*/  IMAD.MOV.U32 R5, RZ, RZ, 0x40000040 ;  /* 0x40000040ff057424 */ /* 0x000fe200078e00ff */
[----:B------:R-:W-:Y:S01]  /*1a3d0*/  ULDC UR5, c[0x0][0x9d8] ;  /* 0x0002760000057ab9 */ /* 0x000fe20000000800 */
[----:B------:R-:W-:Y:S01]  /*1a3e0*/  ULDC UR4, c[0x0][0x988] ;  /* 0x0002620000047ab9 */ /* 0x000fe20000000800 */
[----:B------:R-:W-:Y:S01]  /*1a3f0*/  SHF.R.U32.HI R0, RZ, 0x4, R0 ;  /* 0x00000004ff007819 */ /* 0x000fe20000011600 */
[----:B------:R-:W-:Y:S01]  /*1a400*/  FMUL.FTZ R6, R169, UR5 ;  /* 0x00000005a9067c20 */ /* 0x000fe20008410000 */
[----:B------:R-:W-:Y:S01]  /*1a410*/  FMUL.FTZ R169, R173, UR5 ;  /* 0x00000005ada97c20 */ /* 0x000fe20008410000 */
        /* <DEDUP_REMOVED lines=12> */
[----:B------:R-:W-:Y:S02]  /*1a4e0*/  IMAD.MOV.U32 R11, RZ, RZ, 0x40000040 ;  /* 0x40000040ff0b7424 */ /* 0x000fe400078e00ff */
[----:B------:R-:W-:Y:S01]  /*1a4f0*/  FMUL.FTZ R168, R172, UR5 ;  /* 0x00000005aca87c20 */ /* 0x000fe20008410000 */
[----:B------:R-:W-:Y:S01]  /*1a500*/  MUFU.TANH R169, R169 ;  /* 0x000000a900a97308 */ /* 0x000fe20000002400 */
[----:B------:R-:W-:Y:S01]  /*1a510*/  R2UR UR6, R10 ;  /* 0x000000000a0672ca */ /* 0x000fe200000e0000 */
[----:B------:R-:W-:Y:S01]  /*1a520*/  FMUL.FTZ R163, R166, UR5 ;  /* 0x00000005a6a37c20 */ /* 0x000fe20008410000 */
[----:B------:R-:W-:Y:S01]  /*1a530*/  R2UR UR7, R11 ;  /* 0x000000000b0772ca */ /* 0x000fe200000e0000 */
[----:B------:R-:W-:Y:S01]  /*1a540*/  FMUL.FTZ R166, R167, UR5 ;  /* 0x00000005a7a67c20 */ /* 0x000fe20008410000 */
[----:B------:R-:W-:Y:S01]  /*1a550*/  IADD3 R4, R10, 0x80, RZ ;  /* 0x000000800a047810 */ /* 0x000fe20007ffe0ff */
[----:B------:R-:W-:Y:S01]  /*1a560*/  FMUL.FTZ R167, R152, UR5 ;  /* 0x0000000598a77c20 */ /* 0x000fe20008410000 */
[----:B------:R-:W-:Y:S01]  /*1a570*/  FMUL.FTZ R153, R153, UR5 ;  /* 0x0000000599997c20 */ /* 0x000fe20008410000 */
        /* <DEDUP_REMOVED lines=8> */
[----:B------:R-:W-:Y:S01]  /*1a600*/  HGMMA.64x192x16.F32 R24, R200, gdesc[UR4].tnspB, R24, gsb0 ;  /* 0x42e00004c8187df0 */ /* 0x000fe20008000818 */
[----:B------:R-:W-:Y:S01]  /*1a610*/  R2UR UR6, R4 ;  /* 0x00000000040672ca */ /* 0x000fe200000e0000 */
[----:B------:R-:W-:Y:S01]  /*1a620*/  VIADD R4, R10, 0x100 ;  /* 0x000001000a047836 */ /* 0x000fe20000000000 */
[----:B------:R-:W-:Y:S01]  /*1a630*/  R2UR UR7, R5 ;  /* 0x00000000050772ca */ /* 0x000fe200000e0000 */
[----:B------:R-:W-:Y:S01]  /*1a640*/  IMAD.MOV.U32 R5, RZ, RZ, 0x40000040 ;  /* 0x40000040ff057424 */ /* 0x000fe200078e00ff */
[----:B------:R-:W1:Y:S01]  /*1a650*/  MUFU.TANH R168, R168 ;  /* 0x000000a800a87308 */ /* 0x000e620000002400 */
[----:B------:R-:W-:Y:S01]  /*1a660*/  FMUL.FTZ R172, R145, UR5 ;  /* 0x0000000591ac7c20 */ /* 0x000fe20008410000 */
[----:B------:R-:W-:Y:S01]  /*1a670*/  FMUL.FTZ R145, R147, UR5 ;  /* 0x0000000593917c20 */ /* 0x000fe20008410000 */
[----:B------:R-:W-:Y:S01]  /*1a680*/  FMUL.FTZ R147, R148, UR5 ;  /* 0x0000000594937c20 */ /* 0x000fe20008410000 */
[----:B0----5:R-:W-:Y:S01]  /*1a690*/  FMNMX.FTZ R3, R0, R9, !PT ;  /* 0x0000000900037209 */ /* 0x021fe20007810000 */
[----:B------:R-:W-:Y:S01]  /*1a6a0*/  FMUL.FTZ R148, R149, UR5 ;  /* 0x0000000595947c20 */ /* 0x000fe20008410000 */
[----:B------:R-:W-:Y:S01]  /*1a6b0*/  FMUL.FTZ R136, R136, UR5 ;  /* 0x0000000588887c20 */ /* 0x000fe20008410000 */
[----:B------:R-:W-:Y:S01]  /*1a6c0*/  FMUL.FTZ R137, R137, UR5 ;  /* 0x0000000589897c20 */ /* 0x000fe20008410000 */
[----:B------:R-:W0:Y:S01]  /*1a6d0*/  MUFU.TANH R171, R171 ;  /* 0x000000ab00ab7308 */ /* 0x000e220000002400 */
[----:B------:R-:W-:Y:S01]  /*1a6e0*/  FMNMX.FTZ R3, R6, R3, !PT ;  /* 0x0000000306037209 */ /* 0x000fe20007810000 */
[----:B------:R-:W-:Y:S01]  /*1a6f0*/  FMUL.FTZ R140, R140, UR5 ;  /* 0x000000058c8c7c20 */ /* 0x000fe20008410000 */
        /* <DEDUP_REMOVED lines=10> */
[----:B------:R-:W-:Y:S01]  /*1a7a0*/  FMNMX.FTZ R3, R169, R3, !PT ;  /* 0x00000003a9037209 */ /* 0x000fe20007810000 */
[----:B------:R-:W-:Y:S01]  /*1a7b0*/  FMUL.FTZ R150, R121, UR5 ;  /* 0x0000000579967c20 */ /* 0x000fe20008410000 */
[----:B------:R-:W-:Y:S01]  /*1a7c0*/  FMUL.FTZ R124, R124, UR5 ;  /* 0x000000057c7c7c20 */ /* 0x000fe20008410000 */
[----:B------:R-:W1:Y:S01]  /*1a7d0*/  MUFU.TANH R164, R164 ;  /* 0x000000a400a47308 */ /* 0x000e620000002400 */
[----:B0-----:R-:W-:Y:S01]  /*1a7e0*/  FMNMX.FTZ R3, R171, R3, !PT ;  /* 0x00000003ab037209 */ /* 0x001fe20007810000 */
[----:B------:R-:W-:Y:S01]  /*1a7f0*/  FMUL.FTZ R173, R125, UR5 ;  /* 0x000000057dad7c20 */ /* 0x000fe20008410000 */
[----:B------:R-:W-:Y:S01]  /*1a800*/  FMUL.FTZ R11, R170, UR5 ;  /* 0x00000005aa0b7c20 */ /* 0x000fe20008410000 */
[----:B------:R-:W-:Y:S01]  /*1a810*/  FMUL.FTZ R21, R174, UR5 ;  /* 0x00000005ae157c20 */ /* 0x000fe20008410000 */
[----:B------:R-:W-:Y:S01]  /*1a820*/  FMUL.FTZ R170, R175, UR5 ;  /* 0x00000005afaa7c20 */ /* 0x000fe20008410000 */
[----:B------:R-:W-:Y:S01]  /*1a830*/  FMUL.FTZ R125, R151, UR5 ;  /* 0x00000005977d7c20 */ /* 0x000fe20008410000 */
[----:B------:R-:W-:Y:S01]  /*1a840*/  IMAD.MOV.U32 R121, RZ, RZ, 0x40000040 ;  /* 0x40000040ff797424 */ /* 0x000fe200078e00ff */
[----:B------:R-:W0:Y:S01]  /*1a850*/  MUFU.TANH R165, R165 ;  /* 0x000000a500a57308 */ /* 0x000e220000002400 */
[----:B--2---:R-:W-:Y:S01]  /*1a860*/  FMNMX.FTZ R3, R161, R3, !PT ;  /* 0x00000003a1037209 */ /* 0x004fe20007810000 */
[----:B------:R-:W-:Y:S01]  /*1a870*/  FMUL.FTZ R138, R138, UR5 ;  /* 0x000000058a8a7c20 */ /* 0x000fe20008410000 */
[----:B------:R-:W-:Y:S01]  /*1a880*/  IADD3 R120, R10, 0x280, RZ ;  /* 0x000002800a787810 */ /* 0x000fe20007ffe0ff */
        /* <DEDUP_REMOVED lines=13> */
[----:B0-----:R-:W-:Y:S01]  /*1a960*/  FMNMX.FTZ R3, R165, R3, !PT ;  /* 0x00000003a5037209 */ /* 0x001fe20007810000 */
[----:B------:R-:W-:Y:S01]  /*1a970*/  FMUL.FTZ R127, R127, UR5 ;  /* 0x000000057f7f7c20 */ /* 0x000fe20008410000 */
[----:B------:R-:W-:Y:S01]  /*1a980*/  @!P1 VIADD R12, R12, 0x36840 ;  /* 0x000368400c0c9836 */ /* 0x000fe20000000000 */
[----:B------:R-:W-:Y:S01]  /*1a990*/  ISETP.GT.AND P2, PT, R7, R217, PT ;  /* 0x000000d90700720c */ /* 0x000fe20003f44270 */
[----:B------:R-:W-:-:S02]  /*1a9a0*/  @!P1 VIADD R14, R14, 0x36860 ;  /* 0x000368600e0e9836 */ /* 0x000fc40000000000 */
[----:B------:R-:W-:Y:S01]  /*1a9b0*/  VIADD R7, R7, 0xffffffff ;  /* 0xffffffff07077836 */ /* 0x000fe20000000000 */
[----:B------:R-:W0:Y:S01]  /*1a9c0*/  MUFU.TANH R156, R156 ;  /* 0x0000009c009c7308 */ /* 0x000e220000002400 */
[----:B--2---:R-:W-:Y:S02]  /*1a9d0*/  FMNMX.FTZ R3, R167, R3, !PT ;  /* 0x00000003a7037209 */ /* 0x004fe40007810000 */
[----:B------:R-:W-:Y:S02]  /*1a9e0*/  @!P1 PRMT R12, RZ, 0x654, R12 ;  /* 0x00000654ff0c9816 */ /* 0x000fe4000000000c */
[----:B------:R-:W-:-:S03]  /*1a9f0*/  @!P1 PRMT R14, RZ, 0x654, R14 ;  /* 0x00000654ff0e9816 */ /* 0x000fc6000000000e */
[----:B------:R-:W2:Y:S01]  /*1aa00*/  MUFU.TANH R157, R157 ;  /* 0x0000009d009d7308 */ /* 0x000ea20000002400 */
[----:B-1----:R-:W-:-:S07]  /*1aa10*/  FMNMX.FTZ R3, R153, R3, !PT ;  /* 0x0000000399037209 */ /* 0x002fce0007810000 */
[----:B------:R-:W1:Y:S01]  /*1aa20*/  MUFU.TANH R159, R159 ;  /* 0x0000009f009f7308 */ /* 0x000e620000002400 */
[----:B0-----:R-:W-:-:S07]  /*1aa30*/  FMNMX.FTZ R3, R156, R3, !PT ;  /* 0x000000039c037209 */ /* 0x001fce0007810000 */
[----:B------:R-:W0:Y:S01]  /*1aa40*/  MUFU.TANH R172, R172 ;  /* 0x000000ac00ac7308 */ /* 0x000e220000002400 */
[----:B--2---:R-:W-:-:S07]  /*1aa50*/  FMNMX.FTZ R3, R157, R3, !PT ;  /* 0x000000039d037209 */ /* 0x004fce0007810000 */
        /* <DEDUP_REMOVED lines=29> */
[----:B------:R-:W-:Y:S02]  /*1ac30*/  WARPGROUP.DEPBAR.LE gsb0, 0x0 ;  /* 0x00008000000079c5 */ /* 0x000fe40000010000 */
[----:B------:R-:W-:Y:S01]  /*1ac40*/  WARPGROUP.ARRIVE ;  /* 0x00000000000079c5 */ /* 0x000fe20000000000 */
[----:B--2---:R-:W-:-:S04]  /*1ac50*/  FMNMX.FTZ R3, R124, R3, !PT ;  /* 0x000000037c037209 */ /* 0x004fc80007810000 */
[----:B------:R-:W2:Y:S01]  /*1ac60*/  MUFU.TANH R15, R15 ;  /* 0x0000000f000f7308 */ /* 0x000ea20000002400 */
[----:B------:R-:W-:Y:S01]  /*1ac70*/  HGMMA.64x192x16.F32 R24, R196, gdesc[UR4].tnspB, R24, gsb0 ;  /* 0x42e00004c4187df0 */ /* 0x000fe20008000818 */
[----:B------:R-:W-:Y:S02]  /*1ac80*/  R2UR UR6, R4 ;  /* 0x00000000040672ca */ /* 0x000fe400000e0000 */
[----:B------:R-:W-:Y:S01]  /*1ac90*/  R2UR UR7, R5 ;  /* 0x00000000050772ca */ /* 0x000fe200000e0000 */
[----:B------:R-:W-:Y:S01]  /*1aca0*/  IMAD.MOV.U32 R5, RZ, RZ, 0x40000040 ;  /* 0x40000040ff057424 */ /* 0x000fe200078e00ff */
[----:B------:R-:W-:Y:S02]  /*1acb0*/  IADD3 R4, R10, 0x180, RZ ;  /* 0x000001800a047810 */ /* 0x000fe40007ffe0ff */
[----:B------:R-:W3:Y:S08]  /*1acc0*/  MUFU.TANH R21, R21 ;  /* 0x0000001500157308 */ /* 0x000ef00000002400 */
[----:B------:R-:W4:Y:S08]  /*1acd0*/  MUFU.TANH R170, R170 ;  /* 0x000000aa00aa7308 */ /* 0x000f300000002400 */
[----:B------:R-:W4:Y:S08]  /*1ace0*/  MUFU.TANH R160, R160 ;  /* 0x000000a000a07308 */ /* 0x000f300000002400 */
[----:B------:R-:W4:Y:S08]  /*1acf0*/  MUFU.TANH R162, R162 ;  /* 0x000000a200a27308 */ /* 0x000f300000002400 */
[----:B------:R-:W4:Y:S08]  /*1ad00*/  MUFU.TANH R163, R163 ;  /* 0x000000a300a37308 */ /* 0x000f300000002400 */
[----:B------:R-:W4:Y:S08]  /*1ad10*/  MUFU.TANH R166, R166 ;  /* 0x000000a600a67308 */ /* 0x000f300000002400 */
        /* <DEDUP_REMOVED lines=30> */
[----:B------:R-:W-:Y:S02]  /*1af00*/  R2UR UR6, R4 ;  /* 0x00000000040672ca */ /* 0x000fe400000e0000 */
[----:B------:R-:W-:Y:S01]  /*1af10*/  R2UR UR7, R5 ;  /* 0x00000000050772ca */ /* 0x000fe200000e0000 */
[----:B------:R-:W-:Y:S01]  /*1af20*/  IMAD.U32 R5, RZ, RZ, UR4 ;  /* 0x00000004ff057e24 */ /* 0x000fe2000f8e00ff */
[----:B-1----:R-:W-:-:S05]  /*1af30*/  FMNMX.FTZ R4, R173, R3, !PT ;  /* 0x00000003ad047209 */ /* 0x002fca0007810000 */
[----:B------:R-:W1:Y:S02]  /*1af40*/  SHFL.BFLY PT, R3, R4, 0x2, 0x1f ;  /* 0x0c401f0004037f89 */ /* 0x000e6400000e0000 */
[----:B-1----:R-:W-:-:S05]  /*1af50*/  FMNMX.FTZ R4, R4, R3, !PT ;  /* 0x0000000304047209 */ /* 0x002fca0007810000 */
[----:B------:R-:W1:Y:S02]  /*1af60*/  SHFL.BFLY PT, R3, R4, 0x1, 0x1f ;  /* 0x0c201f0004037f89 */ /* 0x000e6400000e0000 */
[----:B-1----:R-:W-:-:S05]  /*1af70*/  FMNMX.FTZ R4, R4, R3, !PT ;  /* 0x0000000304047209 */ /* 0x002fca0007810000 */
[C---:B------:R-:W-:Y:S01]  /*1af80*/  FMUL.FTZ R174, R4.reuse, R5 ;  /* 0x0000000504ae7220 */ /* 0x040fe20000410000 */
[----:B------:R-:W-:-:S03]  /*1af90*/  FADD.FTZ R3, -R4, R9 ;  /* 0x0000000904037221 */ /* 0x000fc60000010100 */
[-CC-:B------:R-:W-:Y:S01]  /*1afa0*/  FFMA.FTZ R200, R0, R5.reuse, -R174.reuse ;  /* 0x0000000500c87223 */ /* 0x180fe200000108ae */
[----:B0-----:R-:W-:Y:S01]  /*1afb0*/  FMNMX.FTZ R0, R11, R8, !PT ;  /* 0x000000080b007209 */ /* 0x001fe20007810000 */
[-CC-:B------:R-:W-:Y:S01]  /*1afc0*/  FFMA.FTZ R175, R6, R5.reuse, -R174.reuse ;  /* 0x0000000506af7223 */ /* 0x180fe200000108ae */
[-C--:B------:R-:W-:Y:S01]  /*1afd0*/  FMUL.FTZ R3, R3, R5.reuse ;  /* 0x0000000503037220 */ /* 0x080fe20000410000 */
[-CC-:B------:R-:W-:Y:S01]  /*1afe0*/  FFMA.FTZ R202, R168, R5.reuse, -R174.reuse ;  /* 0x00000005a8ca7223 */ /* 0x180fe200000108ae */
[----:B--2---:R-:W-:Y:S01]  /*1aff0*/  FMNMX.FTZ R0, R15, R0, !PT ;  /* 0x000000000f007209 */ /* 0x004fe20007810000 */
[----:B------:R-:W-:Y:S01]  /*1b000*/  MUFU.EX2 R200, R200 ;  /* 0x000000c800c87308 */ /* 0x000fe20000000800 */
[-CC-:B------:R-:W-:Y:S01]  /*1b010*/  FFMA.FTZ R168, R169, R5.reuse, -R174.reuse ;  /* 0x00000005a9a87223 */ /* 0x180fe200000108ae */
[-CC-:B------:R-:W-:Y:S01]  /*1b020*/  FFMA.FTZ R196, R171, R5.reuse, -R174.reuse ;  /* 0x00000005abc47223 */ /* 0x180fe200000108ae */
[----:B---3--:R-:W-:Y:S01]  /*1b030*/  FMNMX.FTZ R0, R21, R0, !PT ;  /* 0x0000000015007209 */ /* 0x008fe20007810000 */
[-CC-:B------:R-:W-:Y:S01]  /*1b040*/  FFMA.FTZ R198, R164, R5.reuse, -R174.reuse ;  /* 0x00000005a4c67223 */ /* 0x180fe200000108ae */
[-CC-:B------:R-:W-:Y:S01]  /*1b050*/  FFMA.FTZ R192, R167, R5.reuse, -R174.reuse ;  /* 0x00000005a7c07223 */ /* 0x180fe200000108ae */
[-CC-:B------:R-:W-:Y:S01]  /*1b060*/  FFMA.FTZ R164, R153, R5.reuse, -R174.reuse ;  /* 0x0000000599a47223 */ /* 0x180fe200000108ae */
[----:B----4-:R-:W-:Y:S01]  /*1b070*/  FMNMX.FTZ R0, R170, R0, !PT ;  /* 0x00000000aa007209 */ /* 0x010fe20007810000 */
[----:B------:R-:W0:Y:S01]  /*1b080*/  MUFU.EX2 R3, R3 ;  /* 0x0000000300037308 */ /* 0x000e220000000800 */
[-CC-:B------:R-:W-:Y:S01]  /*1b090*/  FFMA.FTZ R194, R156, R5.reuse, -R174.reuse ;  /* 0x000000059cc27223 */ /* 0x180fe200000108ae */
[-CC-:B------:R-:W-:Y:S01]  /*1b0a0*/  FFMA.FTZ R151, R157, R5.reuse, -R174.reuse ;  /* 0x000000059d977223 */ /* 0x180fe200000108ae */
[----:B------:R-:W-:Y:S01]  /*1b0b0*/  FMNMX.FTZ R0, R160, R0, !PT ;  /* 0x00000000a0007209 */ /* 0x000fe20007810000 */
[-CC-:B------:R-:W-:Y:S01]  /*1b0c0*/  FFMA.FTZ R153, R172, R5.reuse, -R174.reuse ;  /* 0x00000005ac997223 */ /* 0x180fe200000108ae */
[-CC-:B------:R-:W-:Y:S01]  /*1b0d0*/  FFMA.FTZ R9, R149, R5.reuse, -R174.reuse ;  /* 0x0000000595097223 */ /* 0x180fe200000108ae */
[-CC-:B------:R-:W-:Y:S01]  /*1b0e0*/  FFMA.FTZ R124, R124, R5.reuse, -R174.reuse ;  /* 0x000000057c7c7223 */ /* 0x180fe200000108ae */
[----:B------:R-:W-:Y:S01]  /*1b0f0*/  FMNMX.FTZ R0, R162, R0, !PT ;  /* 0x00000000a2007209 */ /* 0x000fe20007810000 */
[----:B------:R-:W1:Y:S01]  /*1b100*/  MUFU.EX2 R175, R175 ;  /* 0x000000af00af7308 */ /* 0x000e620000000800 */
[----:B------:R-:W-:-:S02]  /*1b110*/  FFMA.FTZ R173, R173, R5, -R174 ;  /* 0x00000005adad7223 */ /* 0x000fc400000108ae */
[----:B------:R-:W-:-:S04]  /*1b120*/  FMNMX.FTZ R0, R163, R0, !PT ;  /* 0x00000000a3007209 */ /* 0x000fc80007810000 */
[----:B------:R-:W-:Y:S01]  /*1b130*/  FMNMX.FTZ R0, R166, R0, !PT ;  /* 0x00000000a6007209 */ /* 0x000fe20007810000 */
[----:B------:R-:W2:Y:S01]  /*1b140*/  MUFU.EX2 R202, R202 ;  /* 0x000000ca00ca7308 */ /* 0x000ea20000000800 */
[----:B0-----:R-:W-:Y:S02]  /*1b150*/  FFMA.FTZ R20, R3, R20, R200 ;  /* 0x0000001403147223 */ /* 0x001fe400000100c8 */
[----:B------:R-:W-:-:S04]  /*1b160*/  FMNMX.FTZ R0, R152, R0, !PT ;  /* 0x0000000098007209 */ /* 0x000fc80007810000 */
[----:B------:R-:W-:Y:S01]  /*1b170*/  FMNMX.FTZ R0, R154, R0, !PT ;  /* 0x000000009a007209 */ /* 0x000fe20007810000 */
[----:B------:R-:W0:Y:S01]  /*1b180*/  MUFU.EX2 R168, R168 ;  /* 0x000000a800a87308 */ /* 0x000e220000000800 */
[C---:B-1----:R-:W-:Y:S01]  /*1b190*/  FADD.FTZ R20, R175.reuse, R20 ;  /* 0x00000014af147221 */ /* 0x042fe20000010000 */
[----:B------:R-:W-:Y:S02]  /*1b1a0*/  F2FP.F16.F32.PACK_AB R200, R175, R200 ;  /* 0x000000c8afc8723e */ /* 0x000fe400000000ff */
[----:B------:R-:W-:-:S04]  /*1b1b0*/  FMNMX.FTZ R0, R155, R0, !PT ;  /* 0x000000009b007209 */ /* 0x000fc80007810000 */
[----:B------:R-:W-:Y:S01]  /*1b1c0*/  FMNMX.FTZ R0, R158, R0, !PT ;  /* 0x000000009e007209 */ /* 0x000fe20007810000 */
[----:B------:R-:W1:Y:S01]  /*1b1d0*/  MUFU.EX2 R196, R196 ;  /* 0x000000c400c47308 */ /* 0x000e620000000800 */
[----:B--2---:R-:W-:Y:S02]  /*1b1e0*/  FADD.FTZ R20, R202, R20 ;  /* 0x00000014ca147221 */ /* 0x004fe40000010000 */
[----:B------:R-:W-:-:S04]  /*1b1f0*/  FMNMX.FTZ R0, R144, R0, !PT ;  /* 0x0000000090007209 */ /* 0x000fc80007810000 */
[----:B------:R-:W-:Y:S01]  /*1b200*/  FMNMX.FTZ R0, R145, R0, !PT ;  /* 0x0000000091007209 */ /* 0x000fe20007810000 */
[----:B------:R-:W-:Y:S01]  /*1b210*/  MUFU.EX2 R198, R198 ;  /* 0x000000c600c67308 */ /* 0x000fe20000000800 */
[C---:B0-----:R-:W-:Y:S01]  /*1b220*/  FADD.FTZ R20, R168.reuse, R20 ;  /* 0x00000014a8147221 */ /* 0x041fe20000010000 */
[----:B------:R-:W-:Y:S02]  /*1b230*/  F2FP.F16.F32.PACK_AB R202, R168, R202 ;  /* 0x000000caa8ca723e */ /* 0x000fe400000000ff */
[----:B------:R-:W-:-:S04]  /*1b240*/  FMNMX.FTZ R0, R146, R0, !PT ;  /* 0x0000000092007209 */ /* 0x000fc80007810000 */
[----:B------:R-:W-:Y:S01]  /*1b250*/  FMNMX.FTZ R0, R125, R0, !PT ;  /* 0x000000007d007209 */ /* 0x000fe20007810000 */
[----:B------:R-:W-:Y:S01]  /*1b260*/  MUFU.EX2 R192, R192 ;  /* 0x000000c000c07308 */ /* 0x000fe20000000800 */
[----:B-1----:R-:W-:Y:S02]  /*1b270*/  FADD.FTZ R20, R196, R20 ;  /* 0x00000014c4147221 */ /* 0x002fe40000010000 */
        /* <DEDUP_REMOVED lines=15> */
[----:B------:R-:W-:-:S05]  /*1b370*/  FMNMX.FTZ R0, R126, R0, !PT ;  /* 0x000000007e007209 */ /* 0x000fca0007810000 */
[----:B------:R-:W-:Y:S01]  /*1b380*/  MUFU.EX2 R124, R124 ;  /* 0x0000007c007c7308 */ /* 0x000fe20000000800 */
[----:B------:R-:W-:Y:S02]  /*1b390*/  WARPGROUP.DEPBAR.LE gsb0, 0x0 ;  /* 0x00008000000079c5 */ /* 0x000fe40000010000 */
[----:B------:R-:W-:Y:S01]  /*1b3a0*/  WARPGROUP.ARRIVE ;  /* 0x00000000000079c5 */ /* 0x000fe20000000000 */
[-CC-:B------:R-:W-:Y:S01]  /*1b3b0*/  FFMA.FTZ R190, R147, R5.reuse, -R174.reuse ;  /* 0x0000000593be7223 */ /* 0x180fe200000108ae */
[----:B------:R-:W-:-:S04]  /*1b3c0*/  FFMA.FTZ R188, R159, R5, -R174 ;  /* 0x000000059fbc7223 */ /* 0x000fc800000108ae */
[----:B------:R-:W-:Y:S01]  /*1b3d0*/  HGMMA.64x192x16.F32 R24, R184, gdesc[UR4].tnspB, R24, gsb0 ;  /* 0x42e00004b8187df0 */ /* 0x000fe20008000818 */
[----:B------:R-:W-:Y:S01]  /*1b3e0*/  R2UR UR6, R120 ;  /* 0x00000000780672ca */ /* 0x000fe200000e0000 */
[----:B------:R-:W-:Y:S01]  /*1b3f0*/  MUFU.EX2 R188, R188 ;  /* 0x000000bc00bc7308 */ /* 0x000fe20000000800 */
[----:B------:R-:W-:Y:S01]  /*1b400*/  R2UR UR7, R121 ;  /* 0x00000000790772ca */ /* 0x000fe200000e0000 */
[----:B------:R-:W-:-:S06]  /*1b410*/  FFMA.FTZ R121, R148, R5, -R174 ;  /* 0x0000000594797223 */ /* 0x000fcc00000108ae */
[----:B------:R0:W1:Y:S08]  /*1b420*/  MUFU.TANH R120, R127 ;  /* 0x0000007f00787308 */ /* 0x0000700000002400 */
[----:B------:R-:W-:Y:S01]  /*1b430*/  MUFU.EX2 R190, R190 ;  /* 0x000000be00be7308 */ /* 0x000fe20000000800 */
[-CC-:B0-----:R-:W-:Y:S01]  /*1b440*/  FFMA.FTZ R127, R161, R5.reuse, -R174.reuse ;  /* 0x00000005a17f7223 */ /* 0x181fe200000108ae */
[----:B------:R-:W-:-:S06]  /*1b450*/  FFMA.FTZ R161, R165, R5, -R174 ;  /* 0x00000005a5a17223 */ /* 0x000fcc00000108ae */
[----:B------:R-:W0:Y:S01]  /*1b460*/  MUFU.EX2 R127, R127 ;  /* 0x0000007f007f7308 */ /* 0x000e220000000800 */
[----:B-1----:R-:W-:-:S05]  /*1b470*/  FMNMX.FTZ R0, R120, R0, !PT ;  /* 0x0000000078007209 */ /* 0x002fca0007810000 */
[----:B------:R-:W1:Y:S02]  /*1b480*/  SHFL.BFLY PT, R6, R0, 0x2, 0x1f ;  /* 0x0c401f0000067f89 */ /* 0x000e6400000e0000 */
[----:B------:R-:W2:Y:S08]  /*1b490*/  MUFU.EX2 R161, R161 ;  /* 0x000000a100a17308 */ /* 0x000eb00000000800 */
[----:B------:R-:W3:Y:S01]  /*1b4a0*/  MUFU.EX2 R121, R121 ;  /* 0x0000007900797308 */ /* 0x000ee20000000800 */
[C---:B0-----:R-:W-:Y:S01]  /*1b4b0*/  FADD.FTZ R20, R127.reuse, R20 ;  /* 0x000000147f147221 */ /* 0x041fe20000010000 */
[----:B------:R-:W-:-:S03]  /*1b4c0*/  F2FP.F16.F32.PACK_AB R196, R127, R196 ;  /* 0x000000c47fc4723e */ /* 0x000fc600000000ff */
[----:B------:R-:W-:-:S04]  /*1b4d0*/  FADD.FTZ R20, R198, R20 ;  /* 0x00000014c6147221 */ /* 0x000fc80000010000 */
[C---:B--2---:R-:W-:Y:S01]  /*1b4e0*/  FADD.FTZ R20, R161.reuse, R20 ;  /* 0x00000014a1147221 */ /* 0x044fe20000010000 */
[----:B------:R-:W-:-:S03]  /*1b4f0*/  F2FP.F16.F32.PACK_AB R198, R161, R198 ;  /* 0x000000c6a1c6723e */ /* 0x000fc600000000ff */
[----:B------:R-:W-:Y:S01]  /*1b500*/  FADD.FTZ R20, R192, R20 ;  /* 0x00000014c0147221 */ /* 0x000fe20000010000 */
[----:B-1----:R-:W-:Y:S02]  /*1b510*/  FMNMX.FTZ R0, R0, R6, !PT ;  /* 0x0000000600007209 */ /* 0x002fe40007810000 */
[C---:B------:R-:W-:Y:S01]  /*1b520*/  F2FP.F16.F32.PACK_AB R192, R164.reuse, R192 ;  /* 0x000000c0a4c0723e */ /* 0x040fe200000000ff */
[----:B------:R-:W-:Y:S02]  /*1b530*/  FADD.FTZ R20, R164, R20 ;  /* 0x00000014a4147221 */ /* 0x000fe40000010000 */
[----:B------:R-:W0:Y:S02]  /*1b540*/  SHFL.BFLY PT, R6, R0, 0x1, 0x1f ;  /* 0x0c201f0000067f89 */ /* 0x000e2400000e0000 */
[----:B------:R-:W-:Y:S01]  /*1b550*/  FADD.FTZ R20, R194, R20 ;  /* 0x00000014c2147221 */ /* 0x000fe20000010000 */
[----:B------:R-:W-:-:S03]  /*1b560*/  F2FP.F16.F32.PACK_AB R194, R151, R194 ;  /* 0x000000c297c2723e */ /* 0x000fc600000000ff */
[----:B------:R-:W-:-:S04]  /*1b570*/  FADD.FTZ R20, R151, R20 ;  /* 0x0000001497147221 */ /* 0x000fc80000010000 */
[----:B------:R-:W-:Y:S01]  /*1b580*/  FADD.FTZ R20, R188, R20 ;  /* 0x00000014bc147221 */ /* 0x000fe20000010000 */
[----:B------:R-:W-:-:S03]  /*1b590*/  F2FP.F16.F32.PACK_AB R188, R153, R188 ;  /* 0x000000bc99bc723e */ /* 0x000fc600000000ff */
[----:B------:R-:W-:-:S04]  /*1b5a0*/  FADD.FTZ R20, R153, R20 ;  /* 0x0000001499147221 */ /* 0x000fc80000010000 */
[----:B------:R-:W-:Y:S01]  /*1b5b0*/  FADD.FTZ R20, R190, R20 ;  /* 0x00000014be147221 */ /* 0x000fe20000010000 */
[----:B---3--:R-:W-:-:S03]  /*1b5c0*/  F2FP.F16.F32.PACK_AB R190, R121, R190 ;  /* 0x000000be79be723e */ /* 0x008fc600000000ff */
[----:B------:R-:W-:Y:S01]  /*1b5d0*/  FADD.FTZ R20, R121, R20 ;  /* 0x0000001479147221 */ /* 0x000fe20000010000 */
[----:B0-----:R-:W-:-:S05]  /*1b5e0*/  FMNMX.FTZ R6, R0, R6, !PT ;  /* 0x0000000600067209 */ /* 0x001fca0007810000 */
[----:B------:R-:W-:Y:S02]  /*1b5f0*/  FADD.FTZ R0, -R6, R8 ;  /* 0x0000000806007221 */ /* 0x000fe40000010100 */
[----:B------:R-:W-:Y:S02]  /*1b600*/  MUFU.EX2 R8, R173 ;  /* 0x000000ad00087308 */ /* 0x000fe40000000800 */
[----:B------:R-:W-:-:S06]  /*1b610*/  FMUL.FTZ R0, R0, R5 ;  /* 0x0000000500007220 */ /* 0x000fcc0000410000 */
[----:B------:R-:W-:Y:S01]  /*1b620*/  MUFU.EX2 R0, R0 ;  /* 0x0000000000007308 */ /* 0x000fe20000000800 */
[----:B------:R-:W-:Y:S02]  /*1b630*/  WARPGROUP.DEPBAR.LE gsb0, 0x0 ;  /* 0x00008000000079c5 */ /* 0x000fe40000010000 */
[----:B------:R-:W-:Y:S01]  /*1b640*/  WARPGROUP.ARRIVE ;  /* 0x00000000000079c5 */ /* 0x000fe20000000000 */
[-CC-:B------:R-:W-:Y:S01]  /*1b650*/  FFMA.FTZ R186, R140, R5.reuse, -R174.reuse ;  /* 0x000000058cba7223 */ /* 0x180fe200000108ae */
[-C--:B------:R-:W-:Y:S01]  /*1b660*/  FMUL.FTZ R140, R6, R5.reuse ;  /* 0x00000005068c7220 */ /* 0x080fe20000410000 */
[-CC-:B------:R-:W-:Y:S01]  /*1b670*/  FFMA.FTZ R184, R136, R5.reuse, -R174.reuse ;  /* 0x0000000588b87223 */ /* 0x180fe200000108ae */
[-CC-:B------:R-:W-:Y:S01]  /*1b680*/  FFMA.FTZ R136, R137, R5.reuse, -R174.reuse ;  /* 0x0000000589887223 */ /* 0x180fe200000108ae */
[-C--:B------:R-:W-:Y:S01]  /*1b690*/  FFMA.FTZ R137, R141, R5.reuse, -R174 ;  /* 0x000000058d897223 */ /* 0x080fe200000108ae */
[----:B------:R-:W-:Y:S01]  /*1b6a0*/  HGMMA.64x192x16.F32 R24, R180, gdesc[UR4].tnspB, R24, gsb0 ;  /* 0x42e00004b4187df0 */ /* 0x000fe20008000818 */
[-CC-:B------:R-:W-:Y:S01]  /*1b6b0*/  FFMA.FTZ R201, R11, R5.reuse, -R140.reuse ;  /* 0x000000050bc97223 */ /* 0x180fe2000001088c */
[----:B------:R-:W-:Y:S01]  /*1b6c0*/  MOV R11, 0x40000040 ;  /* 0x40000040000b7802 */ /* 0x000fe20000000f00 */
[-CC-:B------:R-:W-:Y:S01]  /*1b6d0*/  FFMA.FTZ R15, R15, R5.reuse, -R140.reuse ;  /* 0x000000050f0f7223 */ /* 0x180fe2000001088c */
[----:B------:R-:W-:Y:S01]  /*1b6e0*/  R2UR UR6, R10 ;  /* 0x000000000a0672ca */ /* 0x000fe200000e0000 */
[-CC-:B------:R-:W-:Y:S01]  /*1b6f0*/  FFMA.FTZ R203, R21, R5.reuse, -R140.reuse ;  /* 0x0000000515cb7223 */ /* 0x180fe2000001088c */
[----:B------:R-:W-:Y:S01]  /*1b700*/  R2UR UR7, R11 ;  /* 0x000000000b0772ca */ /* 0x000fe200000e0000 */
        /* <DEDUP_REMOVED lines=15> */
[--C-:B------:R-:W-:Y:S01]  /*1b800*/  FFMA.FTZ R187, R142, R5, -R140.reuse ;  /* 0x000000058ebb7223 */ /* 0x100fe2000001088c */
[----:B------:R-:W2:Y:S01]  /*1b810*/  MUFU.EX2 R203, R203 ;  /* 0x000000cb00cb7308 */ /* 0x000ea20000000800 */
[----:B0-----:R-:W-:Y:S01]  /*1b820*/  FFMA.FTZ R13, R0, R13, R201 ;  /* 0x0000000d000d7223 */ /* 0x001fe200000100c9 */
[-CC-:B------:R-:W-:Y:S01]  /*1b830*/  FFMA.FTZ R135, R135, R5.reuse, -R140.reuse ;  /* 0x0000000587877223 */ /* 0x180fe2000001088c */
[-CC-:B------:R-:W-:Y:S01]  /*1b840*/  FFMA.FTZ R122, R122, R5.reuse, -R140.reuse ;  /* 0x000000057a7a7223 */ /* 0x180fe2000001088c */
[-CC-:B------:R-:W-:Y:S01]  /*1b850*/  FFMA.FTZ R123, R123, R5.reuse, -R140.reuse ;  /* 0x000000057b7b7223 */ /* 0x180fe2000001088c */
[-CC-:B------:R-:W-:Y:S01]  /*1b860*/  FFMA.FTZ R126, R126, R5.reuse, -R140.reuse ;  /* 0x000000057e7e7223 */ /* 0x180fe2000001088c */
[----:B------:R-:W-:-:S02]  /*1b870*/  FFMA.FTZ R120, R120, R5, -R140 ;  /* 0x0000000578787223 */ /* 0x000fc4000001088c */
[----:B------:R-:W0:Y:S01]  /*1b880*/  MUFU.EX2 R147, R147 ;  /* 0x0000009300937308 */ /* 0x000e220000000800 */
[C---:B-1----:R-:W-:Y:S01]  /*1b890*/  FADD.FTZ R13, R15.reuse, R13 ;  /* 0x0000000d0f0d7221 */ /* 0x042fe20000010000 */
[----:B------:R-:W-:-:S06]  /*1b8a0*/  F2FP.F16.F32.PACK_AB R201, R15, R201 ;  /* 0x000000c90fc9723e */ /* 0x000fcc00000000ff */
[----:B------:R-:W-:Y:S01]  /*1b8b0*/  MUFU.EX2 R197, R197 ;  /* 0x000000c500c57308 */ /* 0x000fe20000000800 */
[----:B--2---:R-:W-:-:S07]  /*1b8c0*/  FADD.FTZ R13, R203, R13 ;  /* 0x0000000dcb0d7221 */ /* 0x004fce0000010000 */
        /* <DEDUP_REMOVED lines=14> */
[----:B0-----:R-:W-:-:S07]  /*1b9b0*/  FADD.FTZ R20, R184, R20 ;  /* 0x00000014b8147221 */ /* 0x001fce0000010000 */
[----:B------:R-:W0:Y:S08]  /*1b9c0*/  MUFU.EX2 R186, R186 ;  /* 0x000000ba00ba7308 */ /* 0x000e300000000800 */
[----:B------:R-:W-:Y:S01]  /*1b9d0*/  MUFU.EX2 R187, R187 ;  /* 0x000000bb00bb7308 */ /* 0x000fe20000000800 */
[C---:B-1----:R-:W-:Y:S01]  /*1b9e0*/  FADD.FTZ R20, R136.reuse, R20 ;  /* 0x0000001488147221 */ /* 0x042fe20000010000 */
[----:B------:R-:W-:-:S06]  /*1b9f0*/  F2FP.F16.F32.PACK_AB R184, R136, R184 ;  /* 0x000000b888b8723e */ /* 0x000fcc00000000ff */
[----:B------:R-:W1:Y:S01]  /*1ba00*/  MUFU.EX2 R137, R137 ;  /* 0x0000008900897308 */ /* 0x000e620000000800 */
[----:B0-----:R-:W-:-:S07]  /*1ba10*/  FADD.FTZ R20, R186, R20 ;  /* 0x00000014ba147221 */ /* 0x001fce0000010000 */
[----:B------:R-:W-:Y:S08]  /*1ba20*/  MUFU.EX2 R135, R135 ;  /* 0x0000008700877308 */ /* 0x000ff00000000800 */
[----:B------:R-:W-:Y:S01]  /*1ba30*/  MUFU.EX2 R122, R122 ;  /* 0x0000007a007a7308 */ /* 0x000fe20000000800 */
[C---:B-1----:R-:W-:Y:S01]  /*1ba40*/  FADD.FTZ R20, R137.reuse, R20 ;  /* 0x0000001489147221 */ /* 0x042fe20000010000 */
[----:B------:R-:W-:-:S06]  /*1ba50*/  F2FP.F16.F32.PACK_AB R186, R137, R186 ;  /* 0x000000ba89ba723e */ /* 0x000fcc00000000ff */
[----:B------:R-:W-:Y:S08]  /*1ba60*/  MUFU.EX2 R123, R123 ;  /* 0x0000007b007b7308 */ /* 0x000ff00000000800 */
[----:B------:R-:W-:Y:S01]  /*1ba70*/  MUFU.EX2 R126, R126 ;  /* 0x0000007e007e7308 */ /* 0x000fe20000000800 */
[----:B------:R-:W-:Y:S02]  /*1ba80*/  WARPGROUP.DEPBAR.LE gsb0, 0x0 ;  /* 0x00008000000079c5 */ /* 0x000fe40000010000 */
[----:B------:R-:W-:Y:S01]  /*1ba90*/  WARPGROUP.ARRIVE ;  /* 0x00000000000079c5 */ /* 0x000fe20000000000 */
[-CC-:B------:R-:W-:Y:S01]  /*1baa0*/  FFMA.FTZ R180, R128, R5.reuse, -R174.reuse ;  /* 0x0000000580b47223 */ /* 0x180fe200000108ae */
[-CC-:B------:R-:W-:Y:S01]  /*1bab0*/  FFMA.FTZ R128, R129, R5.reuse, -R174.reuse ;  /* 0x0000000581807223 */ /* 0x180fe200000108ae */
[-C--:B------:R-:W-:Y:S01]  /*1bac0*/  FFMA.FTZ R129, R133, R5.reuse, -R174 ;  /* 0x0000000585817223 */ /* 0x080fe200000108ae */
[-CC-:B------:R-:W-:Y:S01]  /*1bad0*/  FFMA.FTZ R133, R162, R5.reuse, -R140.reuse ;  /* 0x00000005a2857223 */ /* 0x180fe2000001088c */
[-C--:B------:R-:W-:Y:S01]  /*1bae0*/  FFMA.FTZ R181, R130, R5.reuse, -R140 ;  /* 0x0000000582b57223 */ /* 0x080fe2000001088c */
[----:B------:R-:W-:Y:S01]  /*1baf0*/  HGMMA.64x192x16.F32 R24, R176, gdesc[UR4].tnspB, R24, gsb0 ;  /* 0x42e00004b0187df0 */ /* 0x000fe20008000818 */
[----:B------:R-:W0:Y:S01]  /*1bb00*/  MUFU.EX2 R180, R180 ;  /* 0x000000b400b47308 */ /* 0x000e220000000800 */
[-C--:B------:R-:W-:Y:S01]  /*1bb10*/  FFMA.FTZ R182, R132, R5.reuse, -R174 ;  /* 0x0000000584b67223 */ /* 0x080fe200000108ae */
[-C--:B------:R-:W-:Y:S01]  /*1bb20*/  FFMA.FTZ R183, R134, R5.reuse, -R140 ;  /* 0x0000000586b77223 */ /* 0x080fe2000001088c */
[----:B------:R-:W-:-:S05]  /*1bb30*/  FFMA.FTZ R132, R150, R5, -R174 ;  /* 0x0000000596847223 */ /* 0x000fca00000108ae */
[----:B------:R-:W-:Y:S08]  /*1bb40*/  MUFU.EX2 R133, R133 ;  /* 0x0000008500857308 */ /* 0x000ff00000000800 */
[----:B------:R-:W-:Y:S01]  /*1bb50*/  MUFU.EX2 R181, R181 ;  /* 0x000000b500b57308 */ /* 0x000fe20000000800 */
[----:B0-----:R-:W-:-:S07]  /*1bb60*/  FADD.FTZ R20, R180, R20 ;  /* 0x00000014b4147221 */ /* 0x001fce0000010000 */
[----:B------:R-:W0:Y:S08]  /*1bb70*/  MUFU.EX2 R128, R128 ;  /* 0x0000008000807308 */ /* 0x000e300000000800 */
[----:B------:R-:W1:Y:S08]  /*1bb80*/  MUFU.EX2 R182, R182 ;  /* 0x000000b600b67308 */ /* 0x000e700000000800 */
[----:B------:R-:W-:Y:S01]  /*1bb90*/  MUFU.EX2 R183, R183 ;  /* 0x000000b700b77308 */ /* 0x000fe20000000800 */
[C---:B0-----:R-:W-:Y:S01]  /*1bba0*/  FADD.FTZ R20, R128.reuse, R20 ;  /* 0x0000001480147221 */ /* 0x041fe20000010000 */
[----:B------:R-:W-:-:S06]  /*1bbb0*/  F2FP.F16.F32.PACK_AB R180, R128, R180 ;  /* 0x000000b480b4723e */ /* 0x000fcc00000000ff */
[----:B------:R-:W0:Y:S01]  /*1bbc0*/  MUFU.EX2 R129, R129 ;  /* 0x0000008100817308 */ /* 0x000e220000000800 */
[----:B-1----:R-:W-:-:S07]  /*1bbd0*/  FADD.FTZ R20, R182, R20 ;  /* 0x00000014b6147221 */ /* 0x002fce0000010000 */
[----:B------:R-:W1:Y:S08]  /*1bbe0*/  MUFU.EX2 R132, R132 ;  /* 0x0000008400847308 */ /* 0x000e700000000800 */
[----:B------:R-:W2:Y:S01]  /*1bbf0*/  MUFU.EX2 R120, R120 ;  /* 0x0000007800787308 */ /* 0x000ea20000000800 */
[C---:B0-----:R-:W-:Y:S01]  /*1bc00*/  FADD.FTZ R20, R129.reuse, R20 ;  /* 0x0000001481147221 */ /* 0x041fe20000010000 */
[----:B------:R-:W-:-:S03]  /*1bc10*/  F2FP.F16.F32.PACK_AB R182, R129, R182 ;  /* 0x000000b681b6723e */ /* 0x000fc600000000ff */
[----:B------:R-:W-:-:S04]  /*1bc20*/  FADD.FTZ R20, R9, R20 ;  /* 0x0000001409147221 */ /* 0x000fc80000010000 */
[----:B-1----:R-:W-:-:S04]  /*1bc30*/  FADD.FTZ R20, R132, R20 ;  /* 0x0000001484147221 */ /* 0x002fc80000010000 */
[----:B------:R-:W-:-:S04]  /*1bc40*/  FADD.FTZ R20, R124, R20 ;  /* 0x000000147c147221 */ /* 0x000fc80000010000 */
[----:B------:R-:W-:Y:S01]  /*1bc50*/  FADD.FTZ R20, R8, R20 ;  /* 0x0000001408147221 */ /* 0x000fe20000010000 */
[----:B------:R-:W-:Y:S02]  /*1bc60*/  WARPGROUP.DEPBAR.LE gsb0, 0x0 ;  /* 0x00008000000079c5 */ /* 0x000fe40000010000 */
[----:B------:R0:W-:Y:S01]  /*1bc70*/  @!P1 SYNCS.ARRIVE.TRANS64.RED.A1T0 RZ, [R12+URZ], RZ ;  /* 0x000000ff0cff99a7 */ /* 0x0001e2000810043f */
[----:B------:R-:W-:Y:S01]  /*1bc80*/  F2FP.F16.F32.PACK_AB R176, R132, R9 ;  /* 0x0000000984b0723e */ /* 0x000fe200000000ff */
[----:B------:R-:W-:Y:S01]  /*1bc90*/  IMAD.MOV.U32 R9, RZ, RZ, R4 ;  /* 0x000000ffff097224 */ /* 0x000fe200078e0004 */
[----:B------:R-:W-:Y:S01]  /*1bca0*/  F2FP.F16.F32.PACK_AB R178, R8, R124 ;  /* 0x0000007c08b2723e */ /* 0x000fe200000000ff */
[----:B------:R-:W-:Y:S01]  /*1bcb0*/  IMAD.MOV.U32 R8, RZ, RZ, R6 ;  /* 0x000000ffff087224 */ /* 0x000fe200078e0006 */
[----:B------:R-:W-:Y:S02]  /*1bcc0*/  F2FP.F16.F32.PACK_AB R177, R123, R122 ;  /* 0x0000007a7bb1723e */ /* 0x000fe400000000ff */
[----:B--2---:R-:W-:Y:S01]  /*1bcd0*/  F2FP.F16.F32.PACK_AB R179, R120, R126 ;  /* 0x0000007e78b3723e */ /* 0x004fe200000000ff */
[----:B------:R1:W-:Y:S01]  /*1bce0*/  @!P1 SYNCS.ARRIVE.TRANS64.RED.A1T0 RZ, [R14+URZ], RZ ;  /* 0x000000ff0eff99a7 */ /* 0x0003e2000810043f */
[----:B0-----:R-:W-:-:S06]  /*1bcf0*/  FFMA.FTZ R12, R139, R5, -R140 ;  /* 0x000000058b0c7223 */ /* 0x001fcc000001088c */
[----:B------:R-:W0:Y:S01]  /*1bd00*/  MUFU.EX2 R12, R12 ;  /* 0x0000000c000c7308 */ /* 0x000e220000000800 */
[----:B-1----:R-:W-:Y:S01]  /*1bd10*/  FADD.FTZ R14, R147, R13 ;  /* 0x0000000d930e7221 */ /* 0x002fe20000010000 */
[----:B------:R-:W-:-:S03]  /*1bd20*/  FFMA.FTZ R13, R143, R5, -R140 ;  /* 0x000000058f0d7223 */ /* 0x000fc6000001088c */
[----:B------:R-:W-:Y:S01]  /*1bd30*/  FADD.FTZ R14, R197, R14 ;  /* 0x0000000ec50e7221 */ /* 0x000fe20000010000 */
[C---:B------:R-:W-:Y:S02]  /*1bd40*/  F2FP.F16.F32.PACK_AB R197, R133.reuse, R197 ;  /* 0x000000c585c5723e */ /* 0x040fe400000000ff */
[----:B------:R-:W1:Y:S01]  /*1bd50*/  MUFU.EX2 R13, R13 ;  /* 0x0000000d000d7308 */ /* 0x000e620000000800 */
[----:B------:R-:W-:Y:S01]  /*1bd60*/  FADD.FTZ R125, R133, R14 ;  /* 0x0000000e857d7221 */ /* 0x000fe20000010000 */
[----:B------:R-:W-:-:S03]  /*1bd70*/  FFMA.FTZ R14, R131, R5, -R140 ;  /* 0x00000005830e7223 */ /* 0x000fc6000001088c */
[----:B------:R-:W-:Y:S01]  /*1bd80*/  FADD.FTZ R125, R199, R125 ;  /* 0x0000007dc77d7221 */ /* 0x000fe20000010000 */
[C---:B------:R-:W-:Y:S02]  /*1bd90*/  F2FP.F16.F32.PACK_AB R199, R148.reuse, R199 ;  /* 0x000000c794c7723e */ /* 0x040fe400000000ff */
[----:B------:R-:W2:Y:S01]  /*1bda0*/  MUFU.EX2 R14, R14 ;  /* 0x0000000e000e7308 */ /* 0x000ea20000000800 */
[----:B------:R-:W-:-:S04]  /*1bdb0*/  FADD.FTZ R125, R148, R125 ;  /* 0x0000007d947d7221 */ /* 0x000fc80000010000 */
[----:B------:R-:W-:Y:S01]  /*1bdc0*/  FADD.FTZ R125, R193, R125 ;  /* 0x0000007dc17d7221 */ /* 0x000fe20000010000 */
[----:B------:R-:W-:-:S03]  /*1bdd0*/  F2FP.F16.F32.PACK_AB R193, R21, R193 ;  /* 0x000000c115c1723e */ /* 0x000fc600000000ff */
[----:B------:R-:W-:-:S04]  /*1bde0*/  FADD.FTZ R125, R21, R125 ;  /* 0x0000007d157d7221 */ /* 0x000fc80000010000 */
[----:B------:R-:W-:Y:S01]  /*1bdf0*/  FADD.FTZ R125, R195, R125 ;  /* 0x0000007dc37d7221 */ /* 0x000fe20000010000 */
[----:B------:R-:W-:-:S03]  /*1be00*/  F2FP.F16.F32.PACK_AB R195, R141, R195 ;  /* 0x000000c38dc3723e */ /* 0x000fc600000000ff */
[----:B------:R-:W-:-:S04]  /*1be10*/  FADD.FTZ R125, R141, R125 ;  /* 0x0000007d8d7d7221 */ /* 0x000fc80000010000 */
[----:B------:R-:W-:Y:S01]  /*1be20*/  FADD.FTZ R125, R189, R125 ;  /* 0x0000007dbd7d7221 */ /* 0x000fe20000010000 */
[----:B------:R-:W-:-:S03]  /*1be30*/  F2FP.F16.F32.PACK_AB R189, R10, R189 ;  /* 0x000000bd0abd723e */ /* 0x000fc600000000ff */
[----:B------:R-:W-:Y:S01]  /*1be40*/  FADD.FTZ R125, R10, R125 ;  /* 0x0000007d0a7d7221 */ /* 0x000fe20000010000 */
[----:B------:R-:W-:-:S03]  /*1be50*/  MOV R10, R216 ;  /* 0x000000d8000a7202 */ /* 0x000fc60000000f00 */
[----:B------:R-:W-:Y:S01]  /*1be60*/  FADD.FTZ R125, R191, R125 ;  /* 0x0000007dbf7d7221 */ /* 0x000fe20000010000 */
[----:B------:R-:W-:-:S03]  /*1be70*/  F2FP.F16.F32.PACK_AB R191, R11, R191 ;  /* 0x000000bf0bbf723e */ /* 0x000fc600000000ff */
[----:B------:R-:W-:Y:S01]  /*1be80*/  FADD.FTZ R125, R11, R125 ;  /* 0x0000007d0b7d7221 */ /* 0x000fe20000010000 */
[----:B------:R-:W-:-:S03]  /*1be90*/  IMAD.MOV.U32 R11, RZ, RZ, R215 ;  /* 0x000000ffff0b7224 */ /* 0x000fc600078e00d7 */
[----:B------:R-:W-:Y:S01]  /*1bea0*/  FADD.FTZ R125, R185, R125 ;  /* 0x0000007db97d7221 */ /* 0x000fe20000010000 */
[----:B0-----:R-:W-:-:S03]  /*1beb0*/  F2FP.F16.F32.PACK_AB R185, R12, R185 ;  /* 0x000000b90cb9723e */ /* 0x001fc600000000ff */
[----:B------:R-:W-:-:S04]  /*1bec0*/  FADD.FTZ R125, R12, R125 ;  /* 0x0000007d0c7d7221 */ /* 0x000fc80000010000 */
[----:B------:R-:W-:Y:S01]  /*1bed0*/  FADD.FTZ R125, R187, R125 ;  /* 0x0000007dbb7d7221 */ /* 0x000fe20000010000 */
[----:B-1----:R-:W-:-:S03]  /*1bee0*/  F2FP.F16.F32.PACK_AB R187, R13, R187 ;  /* 0x000000bb0dbb723e */ /* 0x002fc600000000ff */
[----:B------:R-:W-:-:S04]  /*1bef0*/  FADD.FTZ R125, R13, R125 ;  /* 0x0000007d0d7d7221 */ /* 0x000fc80000010000 */
[----:B------:R-:W-:Y:S01]  /*1bf00*/  FADD.FTZ R125, R181, R125 ;  /* 0x0000007db57d7221 */ /* 0x000fe20000010000 */
[----:B--2---:R-:W-:-:S03]  /*1bf10*/  F2FP.F16.F32.PACK_AB R181, R14, R181 ;  /* 0x000000b50eb5723e */ /* 0x004fc600000000ff */
[----:B------:R-:W-:-:S04]  /*1bf20*/  FADD.FTZ R125, R14, R125 ;  /* 0x0000007d0e7d7221 */ /* 0x000fc80000010000 */
[----:B------:R-:W-:Y:S01]  /*1bf30*/  FADD.FTZ R125, R183, R125 ;  /* 0x0000007db77d7221 */ /* 0x000fe20000010000 */
[----:B------:R-:W-:-:S03]  /*1bf40*/  F2FP.F16.F32.PACK_AB R183, R135, R183 ;  /* 0x000000b787b7723e */ /* 0x000fc600000000ff */
[----:B------:R-:W-:-:S04]  /*1bf50*/  FADD.FTZ R125, R135, R125 ;  /* 0x0000007d877d7221 */ /* 0x000fc80000010000 */
[----:B------:R-:W-:-:S04]  /*1bf60*/  FADD.FTZ R125, R122, R125 ;  /* 0x0000007d7a7d7221 */ /* 0x000fc80000010000 */
[----:B------:R-:W-:-:S04]  /*1bf70*/  FADD.FTZ R125, R123, R125 ;  /* 0x0000007d7b7d7221 */ /* 0x000fc80000010000 */
[----:B------:R-:W-:-:S04]  /*1bf80*/  FADD.FTZ R125, R126, R125 ;  /* 0x0000007d7e7d7221 */ /* 0x000fc80000010000 */
[----:B------:R-:W-:Y:S01]  /*1bf90*/  FADD.FTZ R13, R120, R125 ;  /* 0x0000007d780d7221 */ /* 0x000fe20000010000 */
[----:B------:R-:W-:Y:S06]  /*1bfa0*/  @P2 BRA `(.L_x_3826) ;  /* 0xffffffa800f42947 */ /* 0x000fec000383ffff */
.L_x_3815:
[----:B------:R-:W-:Y:S05]  /*1bfb0*/  BSYNC B0 ;  /* 0x0000000000007941 */ /* 0x000fea0003800000 */
.L_x_3814:
        /* <DEDUP_REMOVED lines=99> */
.L_x_3827:
[----:B------:R-:W-:Y:S02]  /*1c5f0*/  LEA R0, R215, R2, 0x3 ;  /* 0x00000002d7007211 */ /* 0x000fe400078e18ff */
[----:B------:R-:W-:-:S04]  /*1c600*/  SHF.L.U32 R3, R216, 0x1f, RZ ;  /* 0x0000001fd8037819 */ /* 0x000fc800000006ff */
[----:B------:R0:W1:Y:S01]  /*1c610*/  SYNCS.PHASECHK.TRANS64.TRYWAIT P2, [R0+URZ+0x36850], R3 ;  /* 0x03685003000075a7 */ /* 0x000062000804017f */
[----:B------:R-:W-:Y:S05]  /*1c620*/  @!P0 BRA `(.L_x_3828) ;  /* 0x0000000000048947 */ /* 0x000fea0003800000 */
[----:B------:R-:W-:Y:S01]  /*1c630*/  BPT.TRAP 0x1 ;  /* 0x000000040000795c */ /* 0x000fe20000300000 */
.L_x_3828:
[----:B------:R-:W-:Y:S01]  /*1c640*/  VIADD R2, R2, 0x400 ;  /* 0x0000040002027836 */ /* 0x000fe20000000000 */
[----:B------:R-:W-:Y:S04]  /*1c650*/  BSSY B0, `(.L_x_3829) ;  /* 0x0000008000007945 */ /* 0x000fe80003800000 */
[----:B------:R-:W-:-:S04]  /*1c660*/  SHF.R.U32.HI R2, RZ, 0x4, R2 ;  /* 0x00000004ff027819 */ /* 0x000fc80000011602 */
[----:B------:R-:W-:-:S04]  /*1c670*/  LOP3.LUT R2, R2, 0x3fff, RZ, 0xc0, !PT ;  /* 0x00003fff02027812 */ /* 0x000fc800078ec0ff */
[----:B------:R-:W-:-:S05]  /*1c680*/  LOP3.LUT R2, R2, 0x3800000, RZ, 0xfc, !PT ;  /* 0x0380000002027812 */ /* 0x000fca00078efcff */
[----:B------:R-:W-:Y:S01]  /*1c690*/  IMAD R7, R215, 0xa80, R2 ;  /* 0x00000a80d7077824 */ /* 0x000fe200078e0202 */
[----:B-1----:R-:W-:Y:S06]  /*1c6a0*/  @P2 BRA `(.L_x_3830) ;  /* 0x0000000000082947 */ /* 0x002fec0003800000 */
[----:B------:R-:W1:Y:S02]  /*1c6b0*/  SYNCS.PHASECHK.TRANS64.TRYWAIT P0, [R0+URZ+0x36850], R3 ;  /* 0x03685003000075a7 */ /* 0x000e64000800017f */
[----:B-1----:R-:W-:Y:S05]  /*1c6c0*/  @!P0 BRA `(.L_x_3831) ;  /* 0x000000d400388947 */ /* 0x002fea0003800000 */
.L_x_3830:
[----:B------:R-:W-:Y:S05]  /*1c6d0*/  BSYNC B0 ;  /* 0x0000000000007941 */ /* 0x000fea0003800000 */
.L_x_3829:
[----:B------:R-:W-:Y:S01]  /*1c6e0*/  IMAD.MOV.U32 R2, RZ, RZ, R7 ;  /* 0x000000ffff027224 */ /* 0x000fe200078e0007 */
[----:B------:R-:W-:Y:S01]  /*1c6f0*/  WARPGROUP.ARRIVE ;  /* 0x00000000000079c5 */ /* 0x000fe20000000000 */
[----:B01----:R-:W-:Y:S01]  /*1c700*/  IMAD.MOV.U32 R3, RZ, RZ, 0x40000040 ;  /* 0x40000040ff037424 */ /* 0x003fe200078e00ff */
[----:B------:R-:W-:Y:S01]  /*1c710*/  IADD3 R215, R215, 0x1, RZ ;  /* 0x00000001d7d77810 */ /* 0x000fe20007ffe0ff */
[----:B------:R-:W-:Y:S01]  /*1c720*/  VIADD R225, R225, 0x1 ;  /* 0x00000001e1e17836 */ /* 0x000fe20000000000 */
[----:B------:R-:W-:Y:S02]  /*1c730*/  R2UR UR6, R2 ;  /* 0x00000000020672ca */ /* 0x000fe400000e0000 */
[----:B------:R-:W-:Y:S01]  /*1c740*/  R2UR UR7, R3 ;  /* 0x00000000030772ca */ /* 0x000fe200000e0000 */
[----:B------:R-:W-:Y:S01]  /*1c750*/  IMAD.MOV.U32 R3, RZ, RZ, 0x40000040 ;  /* 0x40000040ff037424 */ /* 0x000fe200078e00ff */
[----:B------:R-:W-:Y:S02]  /*1c760*/  IADD3 R2, R7, 0x80, RZ ;  /* 0x0000008007027810 */ /* 0x000fe40007ffe0ff */
[----:B------:R-:W-:-:S04]  /*1c770*/  ISETP.NE.AND P2, PT, R215, 0x2, PT ;  /* 0x00000002d700780c */ /* 0x000fc80003f45270 */
[----:B------:R-:W-:-:S05]  /*1c780*/  SEL R215, R215, RZ, P2 ;  /* 0x000000ffd7d77207 */ /* 0x000fca0001000000 */
        /* <DEDUP_REMOVED lines=8> */
[----:B------:R-:W-:Y:S02]  /*1c810*/  R2UR UR6, R2 ;  /* 0x00000000020672ca */ /* 0x000fe400000e0000 */
[----:B------:R-:W-:Y:S01]  /*1c820*/  R2UR UR7, R3 ;  /* 0x00000000030772ca */ /* 0x000fe200000e0000 */
[----:B------:R-:W-:Y:S01]  /*1c830*/  IMAD.MOV.U32 R3, RZ, RZ, 0x40000040 ;  /* 0x40000040ff037424 */ /* 0x000fe200078e00ff */
[----:B------:R-:W-:Y:S01]  /*1c840*/  IADD3 R2, R7, 0x180, RZ ;  /* 0x0000018007027810 */ /* 0x000fe20007ffe0ff */
[----:B------:R-:W-:Y:S02]  /*1c850*/  WARPGROUP.DEPBAR.LE gsb0, 0x0 ;  /* 0x00008000000079c5 */ /* 0x000fe40000010000 */
[----:B------:R-:W-:-:S12]  /*1c860*/  WARPGROUP.ARRIVE ;  /* 0x00000000000079c5 */ /* 0x000fd80000000000 */
        /* <DEDUP_REMOVED lines=24> */
[----:B------:R-:W0:Y:S04]  /*1c9f0*/  SHFL.BFLY PT, R2, R13, 0x2, 0x1f ;  /* 0x0c401f000d027f89 */ /* 0x000e2800000e0000 */
[----:B------:R-:W1:Y:S01]  /*1ca00*/  SHFL.BFLY PT, R3, R20, 0x2, 0x1f ;  /* 0x0c401f0014037f89 */ /* 0x000e6200000e0000 */
[----:B0-----:R-:W-:Y:S01]  /*1ca10*/  FADD.FTZ R8, R2, R13 ;  /* 0x0000000d02087221 */ /* 0x001fe20000010000 */
[----:B-1----:R-:W-:-:S04]  /*1ca20*/  FADD.FTZ R3, R3, R20 ;  /* 0x0000001403037221 */ /* 0x002fc80000010000 */
[----:B------:R-:W0:Y:S04]  /*1ca30*/  SHFL.BFLY PT, R7, R8, 0x1, 0x1f ;  /* 0x0c201f0008077f89 */ /* 0x000e2800000e0000 */
[----:B------:R-:W1:Y:S01]  /*1ca40*/  SHFL.BFLY PT, R2, R3, 0x1, 0x1f ;  /* 0x0c201f0003027f89 */ /* 0x000e6200000e0000 */
[----:B0-----:R-:W-:Y:S01]  /*1ca50*/  FADD.FTZ R14, R8, R7 ;  /* 0x00000007080e7221 */ /* 0x001fe20000010000 */
[----:B------:R-:W-:Y:S02]  /*1ca60*/  @!P1 VIADD R8, R0, 0x36860 ;  /* 0x0003686000089836 */ /* 0x000fe40000000000 */
[----:B------:R-:W-:Y:S02]  /*1ca70*/  IMAD.MOV.U32 R7, RZ, RZ, RZ ;  /* 0x000000ffff077224 */ /* 0x000fe400078e00ff */
[----:B-1----:R-:W-:Y:S01]  /*1ca80*/  FADD.FTZ R12, R3, R2 ;  /* 0x00000002030c7221 */ /* 0x002fe20000010000 */
[----:B------:R-:W-:Y:S01]  /*1ca90*/  FSETP.NE.FTZ.AND P3, PT, R14, RZ, PT ;  /* 0x000000ff0e00720b */ /* 0x000fe20003f75000 */
[----:B------:R-:W-:Y:S01]  /*1caa0*/  IMAD.MOV.U32 R0, RZ, RZ, -0x800000 ;  /* 0xff800000ff007424 */ /* 0x000fe200078e00ff */
[----:B------:R-:W-:-:S02]  /*1cab0*/  @!P1 PRMT R8, RZ, 0x654, R8 ;  /* 0x00000654ff089816 */ /* 0x000fc40000000008 */
[----:B------:R-:W-:Y:S02]  /*1cac0*/  FSETP.NE.FTZ.AND P0, PT, R12, RZ, PT ;  /* 0x000000ff0c00720b */ /* 0x000fe40003f15000 */
[----:B------:R-:W-:Y:S02]  /*1cad0*/  MOV R2, RZ ;  /* 0x000000ff00027202 */ /* 0x000fe40000000f00 */
[----:B------:R-:W-:-:S04]  /*1cae0*/  SEL R3, RZ, 0x1, P2 ;  /* 0x00000001ff037807 */ /* 0x000fc80001000000 */
[----:B------:R-:W-:Y:S01]  /*1caf0*/  LOP3.LUT R216, R216, R3, RZ, 0x3c, !PT ;  /* 0x00000003d8d87212 */ /* 0x000fe200078e3cff */
[----:B------:R-:W0:Y:S01]  /*1cb00*/  @P3 MUFU.LG2 R11, R14 ;  /* 0x0000000e000b3308 */ /* 0x000e220000000c00 */
[C---:B------:R-:W-:Y:S01]  /*1cb10*/  @P3 FMUL.FTZ R20, R5.reuse, 0.69314718246459960938 ;  /* 0x3f31721805143820 */ /* 0x040fe20000410000 */
[----:B------:R-:W-:Y:S02]  /*1cb20*/  IMAD.MOV.U32 R3, RZ, RZ, -0x800000 ;  /* 0xff800000ff037424 */ /* 0x000fe400078e00ff */
[----:B------:R-:W-:-:S04]  /*1cb30*/  @P0 FMUL.FTZ R9, R5, 0.69314718246459960938 ;  /* 0x3f31721805090820 */ /* 0x000fc80000410000 */
[----:B------:R-:W1:Y:S08]  /*1cb40*/  @P0 MUFU.LG2 R10, R12 ;  /* 0x0000000c000a0308 */ /* 0x000e700000000c00 */
[----:B------:R-:W2:Y:S01]  /*1cb50*/  @P0 MUFU.RCP R7, R12 ;  /* 0x0000000c00070308 */ /* 0x000ea20000001000 */
[----:B0-----:R-:W-:-:S04]  /*1cb60*/  @P3 FMUL.FTZ R11, R11, 0.69314718246459960938 ;  /* 0x3f3172180b0b3820 */ /* 0x001fc80000410000 */
[----:B------:R-:W-:-:S03]  /*1cb70*/  @P3 FFMA.FTZ R0, R20, R6, R11 ;  /* 0x0000000614003223 */ /* 0x000fc6000001000b */
[----:B------:R-:W0:Y:S01]  /*1cb80*/  @P3 MUFU.RCP R2, R14 ;  /* 0x0000000e00023308 */ /* 0x000e220000001000 */
[----:B-1----:R-:W-:-:S04]  /*1cb90*/  @P0 FMUL.FTZ R10, R10, 0.69314718246459960938 ;  /* 0x3f3172180a0a0820 */ /* 0x002fc80000410000 */
[----:B------:R-:W-:Y:S01]  /*1cba0*/  @P0 FFMA.FTZ R3, R9, R4, R10 ;  /* 0x0000000409030223 */ /* 0x000fe2000001000a */
[----:B------:R-:W-:Y:S01]  /*1cbb0*/  PLOP3.LUT P0, PT, PT, PT, PT, 0x8, 0x0 ;  /* 0x000000000000781c */ /* 0x000fe20003f0e170 */
[----:B------:R-:W-:Y:S02]  /*1cbc0*/  WARPGROUP.DEPBAR.LE gsb0, 0x0 ;  /* 0x00008000000079c5 */ /* 0x000fe40000010000 */
[----:B------:R-:W-:-:S06]  /*1cbd0*/  WARPGROUP.ARRIVE ;  /* 0x00000000000079c5 */ /* 0x000fcc0000000000 */
        /* <DEDUP_REMOVED lines=99> */
.L_x_3757:
        /* <DEDUP_REMOVED lines=10> */
[----:B------:R-:W-:Y:S01]  /*1d2b0*/  ULDC.64 UR6, c[0x0][0xc00] ;  /* 0x0003000000067ab9 */ /* 0x000fe20000000a00 */
[----:B------:R-:W-:Y:S01]  /*1d2c0*/  ULDC.64 UR4, c[0x0][0xc08] ;  /* 0x0003020000047ab9 */ /* 0x000fe20000000a00 */
[----:B------:R-:W3:Y:S01]  /*1d2d0*/  S2R R5, SR_SWINHI ;  /* 0x0000000000057919 */ /* 0x000ee20000002f00 */
[----:B------:R-:W4:Y:S04]  /*1d2e0*/  LDL.LU R142, [R1+0x68] ;  /* 0x00006800018e7983 */ /* 0x000f280000300800 */
[----:B------:R-:W4:Y:S01]  /*1d2f0*/  LDL R141, [R1+0x74] ;  /* 0x00007400018d7983 */ /* 0x000f220000100800 */
[----:B------:R-:W-:Y:S02]  /*1d300*/  MOV R134, R2 ;  /* 0x0000000200867202 */ /* 0x000fe40000000f00 */
[----:B---3--:R-:W-:Y:S01]  /*1d310*/  MOV R135, R5 ;  /* 0x0000000500877202 */ /* 0x008fe20000000f00 */
[----:B------:R-:W-:Y:S02]  /*1d320*/  BAR.SYNC.DEFER_BLOCKING 0x1, 0x100 ;  /* 0x0044000000007b1d */ /* 0x000fe40000010000 */
[----:B--2---:R-:W-:-:S03]  /*1d330*/  IMAD.WIDE R4, R4, 0x2, R134 ;  /* 0x0000000204047825 */ /* 0x004fc600078e0286 */
[C---:B------:R-:W-:Y:S02]  /*1d340*/  IADD3 R12, P1, R4.reuse, 0x40, RZ ;  /* 0x00000040040c7810 */ /* 0x040fe40007f3e0ff */
[C---:B------:R-:W-:Y:S02]  /*1d350*/  IADD3 R14, P6, R4.reuse, 0x60, RZ ;  /* 0x00000060040e7810 */ /* 0x040fe40007fde0ff */
[----:B------:R-:W-:Y:S02]  /*1d360*/  IADD3 R80, P5, R4, 0x4000, RZ ;  /* 0x0000400004507810 */ /* 0x000fe40007fbe0ff */
[----:B------:R-:W-:Y:S02]  /*1d370*/  LOP3.LUT R95, R12, 0x380, RZ, 0xc0, !PT ;  /* 0x000003800c5f7812 */ /* 0x000fe400078ec0ff */
[----:B------:R-:W-:Y:S02]  /*1d380*/  LOP3.LUT R82, R14, 0x380, RZ, 0xc0, !PT ;  /* 0x000003800e527812 */ /* 0x000fe400078ec0ff */
[----:B------:R-:W-:-:S02]  /*1d390*/  IADD3 R10, P2, R4, 0x20, RZ ;  /* 0x00000020040a7810 */ /* 0x000fc40007f5e0ff */
[----:B------:R-:W-:Y:S02]  /*1d3a0*/  LOP3.LUT R88, R80, 0x380, RZ, 0xc0, !PT ;  /* 0x0000038050587812 */ /* 0x000fe400078ec0ff */
[----:B------:R-:W-:Y:S02]  /*1d3b0*/  SHF.R.U64 R95, R95, 0x3, RZ ;  /* 0x000000035f5f7819 */ /* 0x000fe400000012ff */
[----:B------:R-:W-:Y:S02]  /*1d3c0*/  IADD3 R6, P0, R4, 0x4020, RZ ;  /* 0x0000402004067810 */ /* 0x000fe40007f1e0ff */
[----:B------:R-:W-:Y:S02]  /*1d3d0*/  SHF.R.U64 R82, R82, 0x3, RZ ;  /* 0x0000000352527819 */ /* 0x000fe400000012ff */
[----:B------:R-:W-:Y:S02]  /*1d3e0*/  IADD3 R86, P3, R4, 0x4060, RZ ;  /* 0x0000406004567810 */ /* 0x000fe40007f7e0ff */
[----:B------:R-:W-:-:S02]  /*1d3f0*/  IADD3.X R11, RZ, R5, RZ, P2, !PT ;  /* 0x00000005ff0b7210 */ /* 0x000fc400017fe4ff */
[----:B------:R-:W-:Y:S02]  /*1d400*/  SHF.R.U64 R88, R88, 0x3, RZ ;  /* 0x0000000358587819 */ /* 0x000fe400000012ff */
[C---:B------:R-:W-:Y:S02]  /*1d410*/  LOP3.LUT R9, R4.reuse, 0x380, RZ, 0xc0, !PT ;  /* 0x0000038004097812 */ /* 0x040fe400078ec0ff */
[----:B------:R-:W-:Y:S02]  /*1d420*/  IADD3 R7, P2, R4, 0x8000, RZ ;  /* 0x0000800004077810 */ /* 0x000fe40007f5e0ff */
[----:B------:R-:W-:Y:S02]  /*1d430*/  LOP3.LUT R12, R95, R12, RZ, 0x3c, !PT ;  /* 0x0000000c5f0c7212 */ /* 0x000fe400078e3cff */
[----:B------:R-:W-:Y:S02]  /*1d440*/  LOP3.LUT R14, R82, R14, RZ, 0x3c, !PT ;  /* 0x0000000e520e7212 */ /* 0x000fe400078e3cff */
[----:B------:R-:W-:-:S02]  /*1d450*/  LOP3.LUT R95, R6, 0x380, RZ, 0xc0, !PT ;  /* 0x00000380065f7812 */ /* 0x000fc400078ec0ff */
[----:B------:R-:W-:Y:S02]  /*1d460*/  LOP3.LUT R82, R86, 0x380, RZ, 0xc0, !PT ;  /* 0x0000038056527812 */ /* 0x000fe400078ec0ff */
[----:B------:R-:W-:Y:S01]  /*1d470*/  LOP3.LUT R80, R88, R80, RZ, 0x3c, !PT ;  /* 0x0000005058507212 */ /* 0x000fe200078e3cff */
[--C-:B------:R-:W-:Y:S01]  /*1d480*/  IMAD.X R13, RZ, RZ, R5.reuse, P1 ;  /* 0x000000ffff0d7224 */ /* 0x100fe200008e0605 */
[----:B------:R-:W-:Y:S02]  /*1d490*/  SHF.R.U64 R9, R9, 0x3, RZ ;  /* 0x0000000309097819 */ /* 0x000fe400000012ff */
[----:B------:R-:W-:Y:S01]  /*1d4a0*/  LOP3.LUT R88, R7, 0x380, RZ, 0xc0, !PT ;  /* 0x0000038007587812 */ /* 0x000fe200078ec0ff */
[--C-:B------:R-:W-:Y:S01]  /*1d4b0*/  IMAD.X R15, RZ, RZ, R5.reuse, P6 ;  /* 0x000000ffff0f7224 */ /* 0x100fe200030e0605 */
[----:B------:R-:W-:Y:S01]  /*1d4c0*/  IADD3 R84, P4, R4, 0x4040, RZ ;  /* 0x0000404004547810 */ /* 0x000fe20007f9e0ff */
[----:B------:R-:W-:Y:S01]  /*1d4d0*/  IMAD.X R81, RZ, RZ, R5, P5 ;  /* 0x000000ffff517224 */ /* 0x000fe200028e0605 */
[----:B------:R-:W-:-:S02]  /*1d4e0*/  SHF.R.U64 R95, R95, 0x3, RZ ;  /* 0x000000035f5f7819 */ /* 0x000fc400000012ff */
[----:B------:R-:W-:Y:S02]  /*1d4f0*/  IADD3 R8, P1, R4, 0x8020, RZ ;  /* 0x0000802004087810 */ /* 0x000fe40007f3e0ff */
[----:B------:R-:W-:Y:S02]  /*1d500*/  SHF.R.U64 R139, R82, 0x3, RZ ;  /* 0x00000003528b7819 */ /* 0x000fe400000012ff */
[C---:B------:R-:W-:Y:S02]  /*1d510*/  IADD3 R92, P6, R4.reuse, 0x8040, RZ ;  /* 0x00008040045c7810 */ /* 0x040fe40007fde0ff */
[----:B------:R-:W-:Y:S02]  /*1d520*/  IADD3 R94, P5, R4, 0x8060, RZ ;  /* 0x00008060045e7810 */ /* 0x000fe40007fbe0ff */
[----:B------:R-:W-:Y:S02]  /*1d530*/  LOP3.LUT R4, R9, R4, RZ, 0x3c, !PT ;  /* 0x0000000409047212 */ /* 0x000fe400078e3cff */
[----:B------:R-:W-:-:S02]  /*1d540*/  LOP3.LUT R90, R10, 0x380, RZ, 0xc0, !PT ;  /* 0x000003800a5a7812 */ /* 0x000fc400078ec0ff */
[----:B------:R-:W-:Y:S02]  /*1d550*/  SHF.R.U64 R88, R88, 0x3, RZ ;  /* 0x0000000358587819 */ /* 0x000fe400000012ff */
[----:B------:R-:W-:Y:S02]  /*1d560*/  LOP3.LUT R137, R84, 0x380, RZ, 0xc0, !PT ;  /* 0x0000038054897812 */ /* 0x000fe400078ec0ff */
[----:B------:R-:W-:Y:S02]  /*1d570*/  LOP3.LUT R82, R95, R6, RZ, 0x3c, !PT ;  /* 0x000000065f527212 */ /* 0x000fe400078e3cff */
[----:B------:R-:W-:Y:S02]  /*1d580*/  LOP3.LUT R86, R139, R86, RZ, 0x3c, !PT ;  /* 0x000000568b567212 */ /* 0x000fe400078e3cff */
[----:B------:R-:W-:Y:S01]  /*1d590*/  LOP3.LUT R95, R8, 0x380, RZ, 0xc0, !PT ;  /* 0x00000380085f7812 */ /* 0x000fe200078ec0ff */
[--C-:B------:R-:W-:Y:S01]  /*1d5a0*/  IMAD.X R85, RZ, RZ, R5.reuse, P4 ;  /* 0x000000ffff557224 */ /* 0x100fe200020e0605 */
[----:B------:R-:W-:Y:S01]  /*1d5b0*/  LOP3.LUT R139, R94, 0x380, RZ, 0xc0, !PT ;  /* 0x000003805e8b7812 */ /* 0x000fe200078ec0ff */
[--C-:B------:R-:W-:Y:S01]  /*1d5c0*/  IMAD.X R87, RZ, RZ, R5.reuse, P3 ;  /* 0x000000ffff577224 */ /* 0x100fe200018e0605 */
[-C--:B------:R-:W-:Y:S01]  /*1d5d0*/  IADD3.X R83, RZ, R5.reuse, RZ, P0, !PT ;  /* 0x00000005ff537210 */ /* 0x080fe200007fe4ff */
[--C-:B------:R-:W-:Y:S01]  /*1d5e0*/  IMAD.X R89, RZ, RZ, R5.reuse, P2 ;  /* 0x000000ffff597224 */ /* 0x100fe200010e0605 */
[----:B------:R-:W-:Y:S01]  /*1d5f0*/  IADD3.X R91, RZ, R5, RZ, P1, !PT ;  /* 0x00000005ff5b7210 */ /* 0x000fe20000ffe4ff */
[--C-:B------:R-:W-:Y:S01]  /*1d600*/  IMAD.X R93, RZ, RZ, R5.reuse, P6 ;  /* 0x000000ffff5d7224 */ /* 0x100fe200030e0605 */
[----:B------:R-:W-:Y:S01]  /*1d610*/  SHF.R.U64 R90, R90, 0x3, RZ ;  /* 0x000000035a5a7819 */ /* 0x000fe200000012ff */
[----:B------:R-:W-:Y:S01]  /*1d620*/  IMAD.X R9, RZ, RZ, R5, P5 ;  /* 0x000000ffff097224 */ /* 0x000fe200028e0605 */
[----:B------:R-:W-:-:S02]  /*1d630*/  LOP3.LUT R88, R88, R7, RZ, 0x3c, !PT ;  /* 0x0000000758587212 */ /* 0x000fc400078e3cff */
[----:B------:R-:W-:Y:S02]  /*1d640*/  MOV R138, R4 ;  /* 0x00000004008a7202 */ /* 0x000fe40000000f00 */
[----:B------:R-:W-:Y:S02]  /*1d650*/  SHF.R.U64 R137, R137, 0x3, RZ ;  /* 0x0000000389897819 */ /* 0x000fe400000012ff */
[----:B------:R-:W-:Y:S02]  /*1d660*/  F2FP.F16.F32.PACK_AB R4, R25, R24 ;  /* 0x000000181904723e */ /* 0x000fe400000000ff */
[----:B------:R-:W-:Y:S02]  /*1d670*/  F2FP.F16.F32.PACK_AB R5, R27, R26 ;  /* 0x0000001a1b05723e */ /* 0x000fe400000000ff */
[----:B------:R-:W-:Y:S02]  /*1d680*/  F2FP.F16.F32.PACK_AB R6, R29, R28 ;  /* 0x0000001c1d06723e */ /* 0x000fe400000000ff */
[----:B------:R-:W-:-:S02]  /*1d690*/  F2FP.F16.F32.PACK_AB R7, R31, R30 ;  /* 0x0000001e1f07723e */ /* 0x000fc400000000ff */
[----:B------:R-:W-:Y:S02]  /*1d6a0*/  SHF.R.U64 R95, R95, 0x3, RZ ;  /* 0x000000035f5f7819 */ /* 0x000fe400000012ff */
[----:B------:R-:W-:Y:S02]  /*1d6b0*/  SHF.R.U64 R139, R139, 0x3, RZ ;  /* 0x000000038b8b7819 */ /* 0x000fe400000012ff */
[----:B------:R-:W-:Y:S01]  /*1d6c0*/  LOP3.LUT R10, R90, R10, RZ, 0x3c, !PT ;  /* 0x0000000a5a0a7212 */ /* 0x000fe200078e3cff */
[----:B------:R2:W-:Y:S01]  /*1d6d0*/  STSM.16.M88.4 [R138], R4 ;  /* 0x000000048a007844 */ /* 0x0005e20000000200 */
[----:B------:R-:W-:Y:S02]  /*1d6e0*/  LOP3.LUT R84, R137, R84, RZ, 0x3c, !PT ;  /* 0x0000005489547212 */ /* 0x000fe400078e3cff */
[----:B------:R-:W-:Y:S02]  /*1d6f0*/  LOP3.LUT R90, R95, R8, RZ, 0x3c, !PT ;  /* 0x000000085f5a7212 */ /* 0x000fe400078e3cff */
[----:B------:R-:W-:-:S02]  /*1d700*/  LOP3.LUT R8, R139, R94, RZ, 0x3c, !PT ;  /* 0x0000005e8b087212 */ /* 0x000fc400078e3cff */
[----:B------:R-:W-:Y:S02]  /*1d710*/  MOV R10, R10 ;  /* 0x0000000a000a7202 */ /* 0x000fe40000000f00 */
[----:B------:R-:W-:Y:S02]  /*1d720*/  MOV R94, R80 ;  /* 0x00000050005e7202 */ /* 0x000fe40000000f00 */
[----:B------:R-:W-:Y:S02]  /*1d730*/  MOV R95, R82 ;  /* 0x00000052005f7202 */ /* 0x000fe40000000f00 */
[----:B------:R-:W-:Y:S02]  /*1d740*/  MOV R139, R84 ;  /* 0x00000054008b7202 */ /* 0x000fe40000000f00 */
[----:B--2---:R-:W-:Y:S02]  /*1d750*/  MOV R4, R12 ;  /* 0x0000000c00047202 */ /* 0x004fe40000000f00 */
[----:B------:R-:W-:-:S02]  /*1d760*/  MOV R5, R14 ;  /* 0x0000000e00057202 */ /* 0x000fc40000000f00 */
[----:B------:R-:W-:Y:S02]  /*1d770*/  F2FP.F16.F32.PACK_AB R12, R33, R32 ;  /* 0x00000020210c723e */ /* 0x000fe400000000ff */
[----:B------:R-:W-:Y:S02]  /*1d780*/  F2FP.F16.F32.PACK_AB R13, R35, R34 ;  /* 0x00000022230d723e */ /* 0x000fe400000000ff */
[----:B------:R-:W-:Y:S02]  /*1d790*/  F2FP.F16.F32.PACK_AB R14, R37, R36 ;  /* 0x00000024250e723e */ /* 0x000fe400000000ff */
[----:B------:R-:W-:Y:S02]  /*1d7a0*/  F2FP.F16.F32.PACK_AB R15, R39, R38 ;  /* 0x00000026270f723e */ /* 0x000fe400000000ff */
        /* <DEDUP_REMOVED lines=10> */
[----:B------:R-:W-:-:S03]  /*1d850*/  LOP3.LUT R137, R92, 0x380, RZ, 0xc0, !PT ;  /* 0x000003805c897812 */ /* 0x000fc600078ec0ff */
[----:B------:R3:W-:Y:S01]  /*1d860*/  STSM.16.M88.4 [R4], R80 ;  /* 0x0000005004007844 */ /* 0x0007e20000000200 */
[----:B------:R-:W-:Y:S02]  /*1d870*/  MOV R138, R8 ;  /* 0x00000008008a7202 */ /* 0x000fe40000000f00 */
[----:B------:R-:W-:Y:S01]  /*1d880*/  F2FP.F16.F32.PACK_AB R6, R61, R60 ;  /* 0x0000003c3d06723e */ /* 0x000fe200000000ff */
[----:B------:R0:W-:Y:S01]  /*1d890*/  STSM.16.M88.4 [R5], R84 ;  /* 0x0000005405007844 */ /* 0x0001e20000000200 */
[----:B------:R-:W-:Y:S02]  /*1d8a0*/  F2FP.F16.F32.PACK_AB R7, R63, R62 ;  /* 0x0000003e3f07723e */ /* 0x000fe400000000ff */
[----:B------:R-:W-:Y:S02]  /*1d8b0*/  F2FP.F16.F32.PACK_AB R8, R65, R64 ;  /* 0x000000404108723e */ /* 0x000fe400000000ff */
[----:B------:R-:W-:Y:S02]  /*1d8c0*/  F2FP.F16.F32.PACK_AB R9, R67, R66 ;  /* 0x000000424309723e */ /* 0x000fe400000000ff */
[----:B------:R-:W-:-:S02]  /*1d8d0*/  F2FP.F16.F32.PACK_AB R11, R71, R70 ;  /* 0x00000046470b723e */ /* 0x000fc400000000ff */
[----:B--2---:R-:W-:Y:S02]  /*1d8e0*/  F2FP.F16.F32.PACK_AB R10, R69, R68 ;  /* 0x00000044450a723e */ /* 0x004fe400000000ff */
[----:B---3--:R-:W-:Y:S02]  /*1d8f0*/  F2FP.F16.F32.PACK_AB R4, R57, R56 ;  /* 0x000000383904723e */ /* 0x008fe400000000ff */
[----:B------:R-:W-:Y:S02]  /*1d900*/  SHF.R.U64 R137, R137, 0x3, RZ ;  /* 0x0000000389897819 */ /* 0x000fe400000012ff */
[----:B0-----:R-:W-:Y:S02]  /*1d910*/  F2FP.F16.F32.PACK_AB R5, R59, R58 ;  /* 0x0000003a3b05723e */ /* 0x001fe400000000ff */
[----:B------:R-:W-:Y:S02]  /*1d920*/  F2FP.F16.F32.PACK_AB R12, R73, R72 ;  /* 0x00000048490c723e */ /* 0x000fe400000000ff */
[----:B------:R-:W-:-:S02]  /*1d930*/  F2FP.F16.F32.PACK_AB R13, R75, R74 ;  /* 0x0000004a4b0d723e */ /* 0x000fc400000000ff */
[----:B------:R-:W-:Y:S02]  /*1d940*/  F2FP.F16.F32.PACK_AB R14, R77, R76 ;  /* 0x0000004c4d0e723e */ /* 0x000fe400000000ff */
[----:B------:R-:W-:Y:S02]  /*1d950*/  F2FP.F16.F32.PACK_AB R15, R79, R78 ;  /* 0x0000004e4f0f723e */ /* 0x000fe400000000ff */
[----:B------:R-:W-:Y:S02]  /*1d960*/  F2FP.F16.F32.PACK_AB R80, R21, R20 ;  /* 0x000000141550723e */ /* 0x000fe400000000ff */
[----:B------:R-:W-:Y:S02]  /*1d970*/  F2FP.F16.F32.PACK_AB R81, R127, R126 ;  /* 0x0000007e7f51723e */ /* 0x000fe400000000ff */
[----:B------:R-:W-:Y:S02]  /*1d980*/  F2FP.F16.F32.PACK_AB R82, R121, R120 ;  /* 0x000000787952723e */ /* 0x000fe400000000ff */
[----:B------:R-:W-:Y:S01]  /*1d990*/  F2FP.F16.F32.PACK_AB R83, R129, R128 ;  /* 0x000000808153723e */ /* 0x000fe200000000ff */
[----:B------:R-:W-:Y:S01]  /*1d9a0*/  STSM.16.M88.4 [R94], R4 ;  /* 0x000000045e007844 */ /* 0x000fe20000000200 */
[----:B------:R-:W-:-:S02]  /*1d9b0*/  MOV R88, R88 ;  /* 0x0000005800587202 */ /* 0x000fc40000000f00 */
[----:B------:R-:W-:Y:S02]  /*1d9c0*/  F2FP.F16.F32.PACK_AB R84, R123, R122 ;  /* 0x0000007a7b54723e */ /* 0x000fe400000000ff */
[----:B------:R-:W-:Y:S02]  /*1d9d0*/  F2FP.F16.F32.PACK_AB R85, R131, R130 ;  /* 0x000000828355723e */ /* 0x000fe400000000ff */
[----:B------:R-:W-:Y:S02]  /*1d9e0*/  F2FP.F16.F32.PACK_AB R86, R125, R124 ;  /* 0x0000007c7d56723e */ /* 0x000fe400000000ff */
[----:B------:R-:W-:Y:S01]  /*1d9f0*/  F2FP.F16.F32.PACK_AB R87, R133, R132 ;  /* 0x000000848557723e */ /* 0x000fe200000000ff */
[----:B------:R-:W-:Y:S01]  /*1da00*/  STSM.16.M88.4 [R95], R8 ;  /* 0x000000085f007844 */ /* 0x000fe20000000200 */
[----:B------:R-:W-:-:S03]  /*1da10*/  LOP3.LUT R92, R137, R92, RZ, 0x3c, !PT ;  /* 0x0000005c895c7212 */ /* 0x000fc600078e3cff */
[----:B------:R0:W-:Y:S01]  /*1da20*/  STSM.16.M88.4 [R139], R12 ;  /* 0x0000000c8b007844 */ /* 0x0001e20000000200 */
[----:B------:R-:W-:-:S03]  /*1da30*/  MOV R136, R90 ;  /* 0x0000005a00887202 */ /* 0x000fc60000000f00 */
[----:B------:R-:W-:Y:S01]  /*1da40*/  STSM.16.M88.4 [R140], R80 ;  /* 0x000000508c007844 */ /* 0x000fe20000000200 */
[----:B------:R-:W-:Y:S02]  /*1da50*/  MOV R137, R92 ;  /* 0x0000005c00897202 */ /* 0x000fe40000000f00 */
[----:B------:R-:W-:Y:S01]  /*1da60*/  F2FP.F16.F32.PACK_AB R89, R99, R98 ;  /* 0x000000626359723e */ /* 0x000fe200000000ff */
[----:B------:R2:W-:Y:S01]  /*1da70*/  STSM.16.M88.4 [R88], R84 ;  /* 0x0000005458007844 */ /* 0x0005e20000000200 */
[----:B------:R-:W-:Y:S02]  /*1da80*/  F2FP.F16.F32.PACK_AB R90, R101, R100 ;  /* 0x00000064655a723e */ /* 0x000fe400000000ff */
[----:B------:R-:W-:Y:S02]  /*1da90*/  F2FP.F16.F32.PACK_AB R91, R103, R102 ;  /* 0x00000066675b723e */ /* 0x000fe400000000ff */
[----:B------:R-:W-:Y:S02]  /*1daa0*/  F2FP.F16.F32.PACK_AB R92, R105, R104 ;  /* 0x00000068695c723e */ /* 0x000fe400000000ff */
[----:B------:R-:W-:Y:S01]  /*1dab0*/  F2FP.F16.F32.PACK_AB R93, R107, R106 ;  /* 0x0000006a6b5d723e */ /* 0x000fe200000000ff */
[----:B0-----:R-:W0:Y:S01]  /*1dac0*/  LDC.64 R14, c[0x0][0xba8] ;  /* 0x0002ea00ff0e7b82 */ /* 0x001e220000000a00 */
[----:B------:R-:W-:-:S02]  /*1dad0*/  F2FP.F16.F32.PACK_AB R94, R109, R108 ;  /* 0x0000006c6d5e723e */ /* 0x000fc400000000ff */
[----:B------:R-:W-:Y:S02]  /*1dae0*/  F2FP.F16.F32.PACK_AB R95, R111, R110 ;  /* 0x0000006e6f5f723e */ /* 0x000fe400000000ff */
[----:B------:R-:W-:Y:S02]  /*1daf0*/  F2FP.F16.F32.PACK_AB R4, R113, R112 ;  /* 0x000000707104723e */ /* 0x000fe400000000ff */
[----:B--2---:R-:W-:Y:S02]  /*1db00*/  F2FP.F16.F32.PACK_AB R88, R97, R96 ;  /* 0x000000606158723e */ /* 0x004fe400000000ff */
[----:B------:R-:W-:Y:S02]  /*1db10*/  F2FP.F16.F32.PACK_AB R5, R115, R114 ;  /* 0x000000727305723e */ /* 0x000fe400000000ff */
[----:B------:R-:W-:Y:S02]  /*1db20*/  F2FP.F16.F32.PACK_AB R6, R117, R116 ;  /* 0x000000747506723e */ /* 0x000fe400000000ff */
[----:B------:R-:W-:Y:S01]  /*1db30*/  F2FP.F16.F32.PACK_AB R7, R119, R118 ;  /* 0x000000767707723e */ /* 0x000fe200000000ff */
[----:B------:R-:W-:Y:S01]  /*1db40*/  STSM.16.M88.4 [R136], R88 ;  /* 0x0000005888007844 */ /* 0x000fe20000000200 */
[----:B------:R-:W-:-:S02]  /*1db50*/  ISETP.NE.U32.AND P0, PT, RZ, UR6, PT ;  /* 0x00000006ff007c0c */ /* 0x000fc4000bf05070 */
[----:B------:R-:W-:Y:S01]  /*1db60*/  IADD3 R8, P1, R223, UR6, RZ ;  /* 0x00000006df087c10 */ /* 0x000fe2000ff3e0ff */
[----:B------:R-:W-:Y:S01]  /*1db70*/  STSM.16.M88.4 [R137], R92 ;  /* 0x0000005c89007844 */ /* 0x000fe20000000200 */
[----:B------:R-:W-:Y:S01]  /*1db80*/  IMAD.MOV.U32 R80, RZ, RZ, RZ ;  /* 0x000000ffff507224 */ /* 0x000fe200078e00ff */
[----:B------:R-:W2:Y:S02]  /*1db90*/  LDC R83, c[0x0][0xbe8] ;  /* 0x0002fa00ff537b82 */ /* 0x000ea40000000800 */
[----:B------:R3:W-:Y:S06]  /*1dba0*/  STSM.16.M88.4 [R138], R4 ;  /* 0x000000048a007844 */ /* 0x0007ec0000000200 */
[----:B------:R-:W-:Y:S01]  /*1dbb0*/  BAR.SYNC.DEFER_BLOCKING 0x1, 0x100 ;  /* 0x0044000000007b1d */ /* 0x000fe20000010000 */
[----:B------:R-:W-:-:S02]  /*1dbc0*/  ISETP.NE.AND.EX P0, PT, RZ, UR7, PT, P0 ;  /* 0x00000007ff007c0c */ /* 0x000fc4000bf05300 */
[----:B------:R-:W-:-:S11]  /*1dbd0*/  IADD3.X R9, R224, UR7, RZ, P1, !PT ;  /* 0x00000007e0097c10 */ /* 0x000fd60008ffe4ff */
[----:B------:R-:W4:Y:S01]  /*1dbe0*/  @P0 LDG.E R80, desc[UR60][R8.64] ;  /* 0x0000003c08500981 */ /* 0x000f22000c1e1900 */
[----:B------:R-:W-:-:S04]  /*1dbf0*/  ISETP.NE.U32.AND P1, PT, RZ, UR4, PT ;  /* 0x00000004ff007c0c */ /* 0x000fc8000bf25070 */
[----:B------:R-:W-:Y:S01]  /*1dc00*/  ISETP.NE.AND.EX P1, PT, RZ, UR5, PT, P1 ;  /* 0x00000005ff007c0c */ /* 0x000fe2000bf25310 */
[----:B------:R-:W-:-:S12]  /*1dc10*/  IMAD.MOV.U32 R86, RZ, RZ, 0x9b8 ;  /* 0x000009b8ff567424 */ /* 0x000fd800078e00ff */
[----:B---3--:R-:W-:Y:S01]  /*1dc20*/  @P1 IADD3 R4, P2, R223, UR4, RZ ;  /* 0x00000004df041c10 */ /* 0x008fe2000ff5e0ff */
[----:B------:R-:W-:-:S03]  /*1dc30*/  ULDC UR4, c[0x0][0xa88] ;  /* 0x0002a20000047ab9 */ /* 0x000fc60000000800 */
[----:B------:R-:W-:Y:S02]  /*1dc40*/  @P1 IADD3.X R5, R224, UR5, RZ, P2, !PT ;  /* 0x00000005e0051c10 */ /* 0x000fe400097fe4ff */
[C---:B------:R-:W-:Y:S02]  /*1dc50*/  ISETP.NE.AND P2, PT, R221.reuse, RZ, PT ;  /* 0x000000ffdd00720c */ /* 0x040fe40003f45270 */
[----:B------:R-:W-:Y:S01]  /*1dc60*/  MOV R82, UR4 ;  /* 0x0000000400527c02 */ /* 0x000fe20008000f00 */
[----:B------:R-:W-:Y:S02]  /*1dc70*/  ULDC UR4, c[0x0][0xad4] ;  /* 0x0002b50000047ab9 */ /* 0x000fe40000000800 */
[----:B------:R-:W-:Y:S02]  /*1dc80*/  SEL R221, R221, UR4, P2 ;  /* 0x00000004dddd7c07 */ /* 0x000fe40009000000 */
[----:B--2---:R-:W-:Y:S01]  /*1dc90*/  ISETP.NE.AND P4, PT, R83, 0x1, PT ;  /* 0x000000015300780c */ /* 0x004fe20003f85270 */
[----:B------:R2:W5:Y:S01]  /*1dca0*/  @P1 LDG.E R82, desc[UR60][R4.64] ;  /* 0x0000003c04521981 */ /* 0x000562000c1e1900 */
[----:B------:R-:W-:-:S04]  /*1dcb0*/  ISETP.GT.AND P3, PT, R221, 0x1, PT ;  /* 0x00000001dd00780c */ /* 0x000fc80003f64270 */
[----:B------:R-:W-:-:S04]  /*1dcc0*/  SEL R86, R86, 0x978, P3 ;  /* 0x0000097856567807 */ /* 0x000fc80001800000 */
[----:B------:R-:W3:Y:S08]  /*1dcd0*/  LDC.64 R6, c[0x0][R86+0x220] ;  /* 0x0000880056067b82 */ /* 0x000ef00000000a00 */
[----:B------:R-:W1:Y:S08]  /*1dce0*/  LDC.64 R10, c[0x0][R86+0x218] ;  /* 0x00008600560a7b82 */ /* 0x000e700000000a00 */
[----:B------:R-:W1:Y:S01]  /*1dcf0*/  LDC.64 R12, c[0x0][R86+0x228] ;  /* 0x00008a00560c7b82 */ /* 0x000e620000000a00 */
[----:B------:R-:W-:-:S07]  /*1dd00*/  ISETP.NE.U32.AND P2, PT, RZ, UR6, PT ;  /* 0x00000006ff007c0c */ /* 0x000fce000bf45070 */
[----:B--2---:R-:W2:Y:S01]  /*1dd10*/  LDC.64 R4, c[0x0][R86+0x210] ;  /* 0x0000840056047b82 */ /* 0x004ea20000000a00 */
[----:B------:R-:W-:-:S07]  /*1dd20*/  ISETP.NE.AND.EX P2, PT, RZ, UR7, PT, P2 ;  /* 0x00000007ff007c0c */ /* 0x000fce000bf45320 */
[----:B------:R-:W2:Y:S01]  /*1dd30*/  @P4 LDC R89, c[0x0][0xbec] ;  /* 0x0002fb00ff594b82 */ /* 0x000ea20000000800 */
[----:B------:R-:W-:-:S07]  /*1dd40*/  SEL R222, R222, RZ, !P2 ;  /* 0x000000ffdede7207 */ /* 0x000fce0005000000 */
[----:B------:R-:W2:Y:S01]  /*1dd50*/  @P4 LDC R91, c[0x0][0xbf0] ;  /* 0x0002fc00ff5b4b82 */ /* 0x000ea20000000800 */
[----:B----4-:R-:W-:Y:S01]  /*1dd60*/  SEL R81, R142, RZ, !P2 ;  /* 0x000000ff8e517207 */ /* 0x010fe20005000000 */
[----:B---3--:R-:W-:-:S06]  /*1dd70*/  IMAD R7, R7, R222, RZ ;  /* 0x000000de07077224 */ /* 0x008fcc00078e02ff */
[----:B0-----:R-:W0:Y:S01]  /*1dd80*/  @!P3 LDC R14, c[0x0][0xb50] ;  /* 0x0002d400ff0ebb82 */ /* 0x001e220000000800 */
[C---:B------:R-:W-:Y:S02]  /*1dd90*/  IMAD R87, R6.reuse, R81, R7 ;  /* 0x0000005106577224 */ /* 0x040fe400078e0207 */
[----:B------:R-:W-:-:S05]  /*1dda0*/  IMAD.WIDE.U32 R6, R6, R222, RZ ;  /* 0x000000de06067225 */ /* 0x000fca00078e00ff */
[----:B------:R-:W3:Y:S01]  /*1ddb0*/  @!P3 LDC R15, c[0x0][0xb54] ;  /* 0x0002d500ff0fbb82 */ /* 0x000ee20000000800 */
[-C--:B-1----:R-:W-:Y:S02]  /*1ddc0*/  IMAD R81, R11, R219.reuse, RZ ;  /* 0x000000db0b517224 */ /* 0x082fe400078e02ff */
[----:B------:R-:W-:-:S04]  /*1ddd0*/  IMAD.WIDE.U32 R10, R10, R219, RZ ;  /* 0x000000db0a0a7225 */ /* 0x000fc800078e00ff */
[----:B------:R-:W-:Y:S01]  /*1dde0*/  IMAD R84, R228, 0x80, R141 ;  /* 0x00000080e4547824 */ /* 0x000fe200078e028d */
[----:B------:R-:W-:Y:S01]  /*1ddf0*/  SEL R85, R229, RZ, P3 ;  /* 0x000000ffe5557207 */ /* 0x000fe20001800000 */
[----:B------:R-:W-:Y:S01]  /*1de00*/  IMAD.IADD R88, R11, 0x1, R81 ;  /* 0x000000010b587824 */ /* 0x000fe200078e0251 */
[----:B------:R-:W-:Y:S01]  /*1de10*/  IADD3 R11, R7, R87, RZ ;  /* 0x00000057070b7210 */ /* 0x000fe20007ffe0ff */
[----:B------:R-:W-:Y:S02]  /*1de20*/  IMAD.MOV.U32 R7, RZ, RZ, R84 ;  /* 0x000000ffff077224 */ /* 0x000fe400078e0054 */
[-C--:B------:R-:W-:Y:S02]  /*1de30*/  IMAD R87, R13, R85.reuse, RZ ;  /* 0x000000550d577224 */ /* 0x080fe400078e02ff */
[----:B------:R-:W-:-:S04]  /*1de40*/  IMAD.WIDE.U32 R12, R12, R85, RZ ;  /* 0x000000550c0c7225 */ /* 0x000fc800078e00ff */
[----:B------:R-:W-:Y:S01]  /*1de50*/  IMAD.IADD R87, R13, 0x1, R87 ;  /* 0x000000010d577824 */ /* 0x000fe200078e0257 */
[--C-:B------:R-:W-:Y:S01]  /*1de60*/  IADD3 R10, P2, P5, R6, R10, R80.reuse ;  /* 0x0000000a060a7210 */ /* 0x100fe20007d5e050 */
[----:B--2---:R-:W-:Y:S01]  /*1de70*/  @P4 IMAD.HI.U32 R6, R84, R89, RZ ;  /* 0x0000005954064227 */ /* 0x004fe200078e00ff */
[----:B------:R-:W-:-:S04]  /*1de80*/  SHF.R.S32.HI R81, RZ, 0x1f, R80 ;  /* 0x0000001fff517819 */ /* 0x000fc80000011450 */
[----:B------:R-:W-:Y:S02]  /*1de90*/  @P4 SHF.R.U32.HI R7, RZ, R91, R6 ;  /* 0x0000005bff074219 */ /* 0x000fe40000011606 */
[----:B------:R-:W-:-:S03]  /*1dea0*/  IADD3.X R11, R11, R88, R81, P2, P5 ;  /* 0x000000580b0b7210 */ /* 0x000fc600017ea451 */
[--C-:B------:R-:W-:Y:S01]  /*1deb0*/  IMAD.MOV R85, RZ, RZ, -R7.reuse ;  /* 0x000000ffff557224 */ /* 0x100fe200078e0a07 */
[----:B------:R-:W-:Y:S02]  /*1dec0*/  IADD3 R12, P2, P5, R7, R10, R12 ;  /* 0x0000000a070c7210 */ /* 0x000fe40007d5e00c */
[----:B------:R-:W-:Y:S01]  /*1ded0*/  SHF.R.S32.HI R6, RZ, 0x1f, R7 ;  /* 0x0000001fff067819 */ /* 0x000fe20000011407 */
[----:B------:R-:W-:-:S03]  /*1dee0*/  IMAD R7, R83, R85, R84 ;  /* 0x0000005553077224 */ /* 0x000fc600078e0254 */
[----:B------:R-:W-:Y:S01]  /*1def0*/  IADD3.X R13, R6, R11, R87, P2, P5 ;  /* 0x0000000b060d7210 */ /* 0x000fe200017ea457 */
[-C--:B------:R-:W-:Y:S01]  /*1df00*/  IMAD R5, R5, R7.reuse, RZ ;  /* 0x0000000705057224 */ /* 0x080fe200078e02ff */
[----:B------:R-:W-:Y:S01]  /*1df10*/  SHF.R.S32.HI R11, RZ, 0x1f, R7 ;  /* 0x0000001fff0b7819 */ /* 0x000fe20000011407 */
[----:B------:R-:W-:-:S04]  /*1df20*/  IMAD.WIDE.U32 R12, R4, R7, R12 ;  /* 0x00000007040c7225 */ /* 0x000fc800078e000c */
[----:B------:R-:W-:Y:S01]  /*1df30*/  IMAD R5, R4, R11, R5 ;  /* 0x0000000b04057224 */ /* 0x000fe200078e0205 */
[----:B0-----:R-:W-:-:S04]  /*1df40*/  LEA R14, P2, R12, R14, 0x2 ;  /* 0x0000000e0c0e7211 */ /* 0x001fc800078410ff */
[----:B------:R-:W-:-:S04]  /*1df50*/  IADD3 R4, R13, R5, RZ ;  /* 0x000000050d047210 */ /* 0x000fc80007ffe0ff */
[----:B---3--:R-:W-:Y:S01]  /*1df60*/  LEA.HI.X R15, R12, R15, R4, 0x2, P2 ;  /* 0x0000000f0c0f7211 */ /* 0x008fe200010f1404 */
[----:B------:R-:W-:Y:S06]  /*1df70*/  @P1 BRA `(.L_x_3834) ;  /* 0x0000000000101947 */ /* 0x000fec0003800000 */
[----:B------:R-:W-:Y:S05]  /*1df80*/  @!P0 BRA `(.L_x_3834) ;  /* 0x00000000000c8947 */ /* 0x000fea0003800000 */
[----:B------:R-:W2:Y:S04]  /*1df90*/  LDG.E R5, desc[UR60][R8.64] ;  /* 0x0000003c08057981 */ /* 0x000ea8000c1e1900 */
[----:B-----5:R-:W2:Y:S02]  /*1dfa0*/  LDG.E R82, desc[UR60][R8.64+0x4] ;  /* 0x0000043c08527981 */ /* 0x020ea4000c1e1900 */
[----:B--2---:R-:W-:-:S07]  /*1dfb0*/  IMAD.IADD R82, R82, 0x1, -R5 ;  /* 0x0000000152527824 */ /* 0x004fce00078e0a05 */
.L_x_3834:
[----:B------:R-:W2:Y:S04]  /*1dfc0*/  LDL R9, [R1+0x70] ;  /* 0x0000700001097983 */ /* 0x000ea80000100800 */
[----:B------:R-:W3:Y:S01]  /*1dfd0*/  LDL R8, [R1+0x6c] ;  /* 0x00006c0001087983 */ /* 0x000ee20000100800 */
[----:B-----5:R-:W-:-:S03]  /*1dfe0*/  IMAD R82, R82, R83, RZ ;  /* 0x0000005352527224 */ /* 0x020fc600078e02ff */
[----:B------:R-:W-:Y:S04]  /*1dff0*/  SHFL.IDX PT, R4, R14, RZ, 0x1c1f ;  /* 0x001c1fff0e047589 */ /* 0x000fe800000e0000 */
[----:B------:R-:W0:Y:S04]  /*1e000*/  SHFL.IDX PT, R5, R15, RZ, 0x1c1f ;  /* 0x001c1fff0f057589 */ /* 0x000e2800000e0000 */
[----:B------:R-:W-:Y:S04]  /*1e010*/  SHFL.IDX PT, R6, R14, 0x1, 0x1c1f ;  /* 0x003c1f000e067f89 */ /* 0x000fe800000e0000 */
[----:B------:R-:W1:Y:S01]  /*1e020*/  SHFL.IDX PT, R7, R15, 0x1, 0x1c1f ;  /* 0x003c1f000f077f89 */ /* 0x000e6200000e0000 */
[----:B--2---:R-:W-:Y:S01]  /*1e030*/  IMAD R9, R228, 0x80, R9 ;  /* 0x00000080e4097824 */ /* 0x004fe200078e0209 */
[----:B---3--:R-:W-:-:S03]  /*1e040*/  LOP3.LUT P0, RZ, R8, 0x3, RZ, 0xc0, !PT ;  /* 0x0000000308ff7812 */ /* 0x008fc6000780c0ff */
[C---:B------:R-:W-:Y:S01]  /*1e050*/  VIADD R12, R9.reuse, 0x8 ;  /* 0x00000008090c7836 */ /* 0x040fe20000000000 */
[----:B------:R-:W-:-:S04]  /*1e060*/  ISETP.GE.OR P1, PT, R9, R82, P0 ;  /* 0x000000520900720c */ /* 0x000fc80000726670 */
[----:B------:R-:W-:-:S09]  /*1e070*/  ISETP.GE.OR P0, PT, R12, R82, P0 ;  /* 0x000000520c00720c */ /* 0x000fd20000706670 */
[----:B0-----:R0:W-:Y:S04]  /*1e080*/  @!P1 ST.E desc[UR60][R4.64], R3 ;  /* 0x0000000304009985 */ /* 0x0011e8000c10193c */
[----:B-1----:R0:W-:Y:S01]  /*1e090*/  @!P0 ST.E desc[UR60][R6.64], R0 ;  /* 0x0000000006008985 */ /* 0x0021e2000c10193c */
[----:B------:R-:W-:Y:S05]  /*1e0a0*/  @P3 BRA `(.L_x_3835) ;  /* 0x0000000c00503947 */ /* 0x000fea0003800000 */
[----:B0-----:R-:W0:Y:S01]  /*1e0b0*/  S2R R0, SR_TID.X ;  /* 0x0000000000007919 */ /* 0x001e220000002100 */
[----:B------:R-:W1:Y:S01]  /*1e0c0*/  @P4 LDC R65, c[0x0][0xbec] ;  /* 0x0002fb00ff414b82 */ /* 0x000e620000000800 */
[----:B------:R-:W-:Y:S02]  /*1e0d0*/  ULDC.64 UR4, c[0x0][0xaa0] ;  /* 0x0002a80000047ab9 */ /* 0x000fe40000000a00 */
[----:B------:R-:W-:-:S05]  /*1e0e0*/  IMAD R81, R81, UR4, RZ ;  /* 0x0000000451517c24 */ /* 0x000fca000f8e02ff */
[----:B------:R-:W2:Y:S01]  /*1e0f0*/  @P4 LDC R67, c[0x0][0xbf0] ;  /* 0x0002fc00ff434b82 */ /* 0x000ea20000000800 */
[----:B0-----:R-:W-:-:S04]  /*1e100*/  IADD3 R0, R0, -0x80, RZ ;  /* 0xffffff8000007810 */ /* 0x001fc80007ffe0ff */
[----:B------:R-:W-:-:S04]  /*1e110*/  SHF.R.S32.HI R3, RZ, 0x1f, R0 ;  /* 0x0000001fff037819 */ /* 0x000fc80000011400 */
[----:B------:R-:W-:-:S04]  /*1e120*/  LEA.HI R3, R3, R0, RZ, 0x3 ;  /* 0x0000000003037211 */ /* 0x000fc800078f18ff */
[----:B------:R-:W-:Y:S02]  /*1e130*/  LOP3.LUT R5, R3, 0xfffffff8, RZ, 0xc0, !PT ;  /* 0xfffffff803057812 */ /* 0x000fe400078ec0ff */
[----:B------:R-:W-:-:S03]  /*1e140*/  SHF.R.S32.HI R3, RZ, 0x3, R3 ;  /* 0x00000003ff037819 */ /* 0x000fc60000011403 */
[----:B------:R-:W-:-:S04]  /*1e150*/  IMAD.IADD R20, R0, 0x1, -R5 ;  /* 0x0000000100147824 */ /* 0x000fc800078e0a05 */
[----:B------:R-:W-:-:S04]  /*1e160*/  IMAD.SHL.U32 R0, R20, 0x8, RZ ;  /* 0x0000000814007824 */ /* 0x000fc800078e00ff */
[----:B------:R-:W-:Y:S02]  /*1e170*/  IMAD R5, R3, 0x40, R0 ;  /* 0x0000004003057824 */ /* 0x000fe400078e0200 */
[----:B------:R-:W-:Y:S02]  /*1e180*/  IMAD R21, R80, UR5, R81 ;  /* 0x0000000550157c24 */ /* 0x000fe4000f8e0251 */
[----:B------:R-:W-:-:S04]  /*1e190*/  IMAD.WIDE R134, R5, 0x2, R134 ;  /* 0x0000000205867825 */ /* 0x000fc800078e0286 */
[----:B------:R-:W-:Y:S01]  /*1e1a0*/  IMAD.WIDE.U32 R80, R80, UR4, RZ ;  /* 0x0000000450507c25 */ /* 0x000fe2000f8e00ff */
[----:B------:R-:W-:Y:S01]  /*1e1b0*/  LEA R61, R20, R3, 0x5 ;  /* 0x00000003143d7211 */ /* 0x000fe200078e28ff */
[----:B------:R-:W-:Y:S01]  /*1e1c0*/  ULDC.64 UR4, c[0x0][0xae8] ;  /* 0x0002ba0000047ab9 */ /* 0x000fe20000000a00 */
[C---:B------:R-:W-:Y:S01]  /*1e1d0*/  IADD3 R9, P3, R134.reuse, 0x1000, RZ ;  /* 0x0000100086097810 */ /* 0x040fe20007f7e0ff */
[----:B------:R-:W-:Y:S01]  /*1e1e0*/  IMAD.IADD R81, R81, 0x1, R21 ;  /* 0x0000000151517824 */ /* 0x000fe200078e0215 */
[C---:B------:R-:W-:Y:S02]  /*1e1f0*/  IADD3 R13, P2, R134.reuse, 0x2000, RZ ;  /* 0x00002000860d7810 */ /* 0x040fe40007f5e0ff */
[C---:B------:R-:W-:Y:S02]  /*1e200*/  IADD3 R25, P6, R134.reuse, 0x3000, RZ ;  /* 0x0000300086197810 */ /* 0x040fe40007fde0ff */
[C---:B------:R-:W-:Y:S02]  /*1e210*/  IADD3 R29, P5, R134.reuse, 0x4000, RZ ;  /* 0x00004000861d7810 */ /* 0x040fe40007fbe0ff */
[----:B------:R-:W-:Y:S01]  /*1e220*/  IADD3 R33, P1, R134, 0x5000, RZ ;  /* 0x0000500086217810 */ /* 0x000fe20007f3e0ff */
[----:B------:R-:W-:Y:S01]  /*1e230*/  IMAD.WIDE.U32 R20, R219, UR4, R80 ;  /* 0x00000004db147c25 */ /* 0x000fe2000f8e0050 */
[----:B------:R-:W-:-:S02]  /*1e240*/  LOP3.LUT R8, R9, 0x380, RZ, 0xc0, !PT ;  /* 0x0000038009087812 */ /* 0x000fc400078ec0ff */
[----:B------:R-:W-:Y:S01]  /*1e250*/  LOP3.LUT R12, R13, 0x380, RZ, 0xc0, !PT ;  /* 0x000003800d0c7812 */ /* 0x000fe200078ec0ff */
[----:B------:R-:W-:Y:S01]  /*1e260*/  IMAD R62, R228, 0x80, R61 ;  /* 0x00000080e43e7824 */ /* 0x000fe200078e023d */
[----:B------:R-:W-:Y:S02]  /*1e270*/  LOP3.LUT R24, R25, 0x380, RZ, 0xc0, !PT ;  /* 0x0000038019187812 */ /* 0x000fe400078ec0ff */
[----:B------:R-:W-:Y:S02]  /*1e280*/  LOP3.LUT R28, R29, 0x380, RZ, 0xc0, !PT ;  /* 0x000003801d1c7812 */ /* 0x000fe400078ec0ff */
[----:B------:R-:W-:Y:S02]  /*1e290*/  LOP3.LUT R32, R33, 0x380, RZ, 0xc0, !PT ;  /* 0x0000038021207812 */ /* 0x000fe400078ec0ff */
[----:B------:R-:W-:Y:S01]  /*1e2a0*/  SHF.R.S32.HI R63, RZ, 0x1f, R222 ;  /* 0x0000001fff3f7819 */ /* 0x000fe200000114de */
[----:B------:R-:W-:Y:S01]  /*1e2b0*/  IMAD R21, R219, UR5, R21 ;  /* 0x00000005db157c24 */ /* 0x000fe2000f8e0215 */
[----:B------:R-:W-:Y:S01]  /*1e2c0*/  SHF.R.U64 R8, R8, 0x3, RZ ;  /* 0x0000000308087819 */ /* 0x000fe200000012ff */
[----:B------:R-:W-:Y:S01]  /*1e2d0*/  ULDC.64 UR4, c[0x0][0xaf0] ;  /* 0x0002bc0000047ab9 */ /* 0x000fe20000000a00 */
[----:B------:R-:W-:Y:S01]  /*1e2e0*/  SHF.R.U64 R12, R12, 0x3, RZ ;  /* 0x000000030c0c7819 */ /* 0x000fe200000012ff */
[----:B-1----:R-:W-:Y:S01]  /*1e2f0*/  @P4 IMAD.HI.U32 R60, R62, R65, RZ ;  /* 0x000000413e3c4227 */ /* 0x002fe200078e00ff */
[----:B------:R-:W-:-:S02]  /*1e300*/  SHF.R.U64 R24, R24, 0x3, RZ ;  /* 0x0000000318187819 */ /* 0x000fc400000012ff */
[----:B------:R-:W-:Y:S01]  /*1e310*/  SHF.R.U64 R28, R28, 0x3, RZ ;  /* 0x000000031c1c7819 */ /* 0x000fe200000012ff */
[----:B------:R-:W-:Y:S01]  /*1e320*/  IMAD R63, R63, UR4, RZ ;  /* 0x000000043f3f7c24 */ /* 0x000fe2000f8e02ff */
[----:B------:R-:W-:Y:S01]  /*1e330*/  SHF.R.U64 R32, R32, 0x3, RZ ;  /* 0x0000000320207819 */ /* 0x000fe200000012ff */
[----:B------:R-:W-:Y:S01]  /*1e340*/  IMAD.MOV.U32 R61, RZ, RZ, R62 ;  /* 0x000000ffff3d7224 */ /* 0x000fe200078e003e */
        /* <DEDUP_REMOVED lines=8> */
[----:B------:R-:W-:Y:S01]  /*1e3d0*/  IMAD R63, R222, UR5, R63 ;  /* 0x00000005de3f7c24 */ /* 0x000fe2000f8e023f */
[----:B------:R-:W-:-:S02]  /*1e3e0*/  IADD3.X R9, RZ, R135, RZ, P3, !PT ;  /* 0x00000087ff097210 */ /* 0x000fc40001ffe4ff */
[----:B--2---:R-:W-:Y:S01]  /*1e3f0*/  @P4 SHF.R.U32.HI R61, RZ, R67, R60 ;  /* 0x00000043ff3d4219 */ /* 0x004fe2000001163c */
[----:B------:R-:W-:Y:S01]  /*1e400*/  IMAD.WIDE.U32 R222, R222, UR4, R20 ;  /* 0x00000004dede7c25 */ /* 0x000fe2000f8e0014 */
[C---:B------:R-:W-:Y:S01]  /*1e410*/  IADD3 R37, P0, R134.reuse, 0x6000, RZ ;  /* 0x0000600086257810 */ /* 0x040fe20007f1e0ff */
[----:B------:R-:W-:Y:S01]  /*1e420*/  ULDC.64 UR4, c[0x0][0xae0] ;  /* 0x0002b80000047ab9 */ /* 0x000fe20000000a00 */
[C---:B------:R-:W-:Y:S01]  /*1e430*/  IADD3 R41, P3, R134.reuse, 0x7000, RZ ;  /* 0x0000700086297810 */ /* 0x040fe20007f7e0ff */
[----:B------:R-:W5:Y:S01]  /*1e440*/  LD.E.128 R12, desc[UR60][R12.64] ;  /* 0x0000003c0c0c7980 */ /* 0x000f62000c101d00 */
[C---:B------:R-:W-:Y:S02]  /*1e450*/  IADD3 R45, P2, R134.reuse, 0x8000, RZ ;  /* 0x00008000862d7810 */ /* 0x040fe40007f5e0ff */
[C---:B------:R-:W-:Y:S01]  /*1e460*/  IADD3 R49, P6, R134.reuse, 0x9000, RZ ;  /* 0x0000900086317810 */ /* 0x040fe20007fde0ff */
[----:B------:R-:W5:Y:S01]  /*1e470*/  LD.E.128 R24, desc[UR60][R24.64] ;  /* 0x0000003c18187980 */ /* 0x000f62000c101d00 */
[----:B------:R-:W-:-:S02]  /*1e480*/  IADD3 R53, P5, R134, 0xa000, RZ ;  /* 0x0000a00086357810 */ /* 0x000fc40007fbe0ff */
[----:B------:R-:W-:Y:S01]  /*1e490*/  IADD3.X R33, RZ, R135, RZ, P1, !PT ;  /* 0x00000087ff217210 */ /* 0x000fe20000ffe4ff */
[----:B------:R-:W5:Y:S01]  /*1e4a0*/  LD.E.128 R8, desc[UR60][R8.64] ;  /* 0x0000003c08087980 */ /* 0x000f62000c101d00 */
[----:B------:R-:W-:Y:S01]  /*1e4b0*/  IADD3 R5, P1, R134, 0xb000, RZ ;  /* 0x0000b00086057810 */ /* 0x000fe20007f3e0ff */
[--C-:B------:R-:W-:Y:S01]  /*1e4c0*/  IMAD.MOV R60, RZ, RZ, -R61.reuse ;  /* 0x000000ffff3c7224 */ /* 0x100fe200078e0a3d */
[----:B------:R-:W-:Y:S01]  /*1e4d0*/  SHF.R.S32.HI R20, RZ, 0x1f, R61 ;  /* 0x0000001fff147819 */ /* 0x000fe2000001143d */
[----:B------:R-:W5:Y:S01]  /*1e4e0*/  LD.E.128 R28, desc[UR60][R28.64] ;  /* 0x0000003c1c1c7980 */ /* 0x000f62000c101d00 */
[----:B------:R-:W-:Y:S01]  /*1e4f0*/  LOP3.LUT R36, R37, 0x380, RZ, 0xc0, !PT ;  /* 0x0000038025247812 */ /* 0x000fe200078ec0ff */
[----:B------:R-:W-:Y:S01]  /*1e500*/  IMAD.X R57, RZ, RZ, R135, P1 ;  /* 0x000000ffff397224 */ /* 0x000fe200008e0687 */
[----:B------:R-:W-:Y:S01]  /*1e510*/  LOP3.LUT R40, R41, 0x380, RZ, 0xc0, !PT ;  /* 0x0000038029287812 */ /* 0x000fe200078ec0ff */
[----:B------:R-:W5:Y:S01]  /*1e520*/  LD.E.128 R32, desc[UR60][R32.64] ;  /* 0x0000003c20207980 */ /* 0x000f62000c101d00 */
[----:B------:R-:W-:-:S02]  /*1e530*/  LOP3.LUT R44, R45, 0x380, RZ, 0xc0, !PT ;  /* 0x000003802d2c7812 */ /* 0x000fc400078ec0ff */
[----:B------:R-:W-:Y:S02]  /*1e540*/  LOP3.LUT R48, R49, 0x380, RZ, 0xc0, !PT ;  /* 0x0000038031307812 */ /* 0x000fe400078ec0ff */
[----:B------:R-:W-:Y:S02]  /*1e550*/  LOP3.LUT R52, R53, 0x380, RZ, 0xc0, !PT ;  /* 0x0000038035347812 */ /* 0x000fe400078ec0ff */
[----:B------:R-:W-:Y:S02]  /*1e560*/  LOP3.LUT R4, R5, 0x380, RZ, 0xc0, !PT ;  /* 0x0000038005047812 */ /* 0x000fe400078ec0ff */
[----:B------:R-:W-:Y:S02]  /*1e570*/  LOP3.LUT R7, R134, 0x380, RZ, 0xc0, !PT ;  /* 0x0000038086077812 */ /* 0x000fe400078ec0ff */
[----:B------:R-:W-:Y:S01]  /*1e580*/  IADD3 R223, R223, R63, RZ ;  /* 0x0000003fdfdf7210 */ /* 0x000fe20007ffe0ff */
[----:B------:R-:W-:Y:S01]  /*1e590*/  IMAD R20, R20, UR4, RZ ;  /* 0x0000000414147c24 */ /* 0x000fe2000f8e02ff */
[----:B------:R-:W-:Y:S01]  /*1e5a0*/  SHF.R.U64 R36, R36, 0x3, RZ ;  /* 0x0000000324247819 */ /* 0x000fe200000012ff */
[----:B------:R-:W-:Y:S01]  /*1e5b0*/  IMAD R21, R83, R60, R62 ;  /* 0x0000003c53157224 */ /* 0x000fe200078e023e */
[----:B------:R-:W-:-:S02]  /*1e5c0*/  SHF.R.U64 R40, R40, 0x3, RZ ;  /* 0x0000000328287819 */ /* 0x000fc400000012ff */
[----:B------:R-:W-:Y:S02]  /*1e5d0*/  SHF.R.U64 R44, R44, 0x3, RZ ;  /* 0x000000032c2c7819 */ /* 0x000fe400000012ff */
[----:B------:R-:W-:Y:S02]  /*1e5e0*/  SHF.R.U64 R48, R48, 0x3, RZ ;  /* 0x0000000330307819 */ /* 0x000fe400000012ff */
[----:B------:R-:W-:Y:S02]  /*1e5f0*/  SHF.R.U64 R52, R52, 0x3, RZ ;  /* 0x0000000334347819 */ /* 0x000fe400000012ff */
[----:B------:R-:W-:Y:S01]  /*1e600*/  SHF.R.U64 R4, R4, 0x3, RZ ;  /* 0x0000000304047819 */ /* 0x000fe200000012ff */
[----:B------:R-:W-:Y:S01]  /*1e610*/  IMAD.WIDE.U32 R222, R61, UR4, R222 ;  /* 0x000000043dde7c25 */ /* 0x000fe2000f8e00de */
[----:B------:R-:W-:Y:S02]  /*1e620*/  SHF.R.U64 R7, R7, 0x3, RZ ;  /* 0x0000000307077819 */ /* 0x000fe400000012ff */
[----:B------:R-:W-:Y:S01]  /*1e630*/  LOP3.LUT R36, R36, R37, RZ, 0x3c, !PT ;  /* 0x0000002524247212 */ /* 0x000fe200078e3cff */
[----:B------:R-:W-:Y:S01]  /*1e640*/  IMAD R61, R61, UR5, R20 ;  /* 0x000000053d3d7c24 */ /* 0x000fe2000f8e0214 */
        /* <DEDUP_REMOVED lines=9> */
[----:B------:R-:W-:Y:S01]  /*1e6e0*/  ULDC.64 UR4, c[0x0][0xad8] ;  /* 0x0002b60000047ab9 */ /* 0x000fe20000000a00 */
[----:B------:R-:W-:Y:S01]  /*1e6f0*/  LOP3.LUT R56, R4, R5, RZ, 0x3c, !PT ;  /* 0x0000000504387212 */ /* 0x000fe200078e3cff */
[----:B------:R-:W5:Y:S01]  /*1e700*/  LD.E.128 R36, desc[UR60][R36.64] ;  /* 0x0000003c24247980 */ /* 0x000f62000c101d00 */
[----:B------:R-:W-:-:S02]  /*1e710*/  SHF.R.S32.HI R20, RZ, 0x1f, R21 ;  /* 0x0000001fff147819 */ /* 0x000fc40000011415 */
[----:B------:R-:W-:Y:S01]  /*1e720*/  LOP3.LUT R134, R7, R134, RZ, 0x3c, !PT ;  /* 0x0000008607867212 */ /* 0x000fe200078e3cff */
[----:B------:R-:W5:Y:S01]  /*1e730*/  LD.E.128 R40, desc[UR60][R40.64] ;  /* 0x0000003c28287980 */ /* 0x000f62000c101d00 */
[----:B------:R-:W-:Y:S02]  /*1e740*/  IMAD.IADD R223, R223, 0x1, R61 ;  /* 0x00000001dfdf7824 */ /* 0x000fe400078e023d */
[----:B------:R-:W-:Y:S01]  /*1e750*/  IMAD R20, R20, UR4, RZ ;  /* 0x0000000414147c24 */ /* 0x000fe2000f8e02ff */
[----:B------:R0:W5:Y:S01]  /*1e760*/  LD.E.128 R4, desc[UR60][R134.64] ;  /* 0x0000003c86047980 */ /* 0x000162000c101d00 */
[----:B------:R-:W-:-:S03]  /*1e770*/  IMAD R67, R228, 0x80, R3 ;  /* 0x00000080e4437824 */ /* 0x000fc600078e0203 */
[----:B------:R-:W5:Y:S01]  /*1e780*/  LD.E.128 R44, desc[UR60][R44.64] ;  /* 0x0000003c2c2c7980 */ /* 0x000f62000c101d00 */
[----:B------:R-:W-:-:S03]  /*1e790*/  IMAD R3, R21, UR5, R20 ;  /* 0x0000000515037c24 */ /* 0x000fc6000f8e0214 */
[----:B------:R-:W5:Y:S04]  /*1e7a0*/  LD.E.128 R48, desc[UR60][R48.64] ;  /* 0x0000003c30307980 */ /* 0x000f68000c101d00 */
[----:B------:R-:W5:Y:S04]  /*1e7b0*/  LD.E.128 R52, desc[UR60][R52.64] ;  /* 0x0000003c34347980 */ /* 0x000f68000c101d00 */
[----:B------:R-:W5:Y:S01]  /*1e7c0*/  LD.E.128 R56, desc[UR60][R56.64] ;  /* 0x0000003c38387980 */ /* 0x000f62000c101d00 */
[----:B------:R-:W-:Y:S01]  /*1e7d0*/  IMAD.WIDE.U32 R20, R21, UR4, R222 ;  /* 0x0000000415147c25 */ /* 0x000fe2000f8e00de */
[----:B------:R-:W-:Y:S01]  /*1e7e0*/  ULDC.64 UR4, c[0x0][0xa80] ;  /* 0x0002a00000047ab9 */ /* 0x000fe20000000a00 */
[----:B------:R-:W-:Y:S01]  /*1e7f0*/  @!PT LDS RZ, [RZ] ;  /* 0x00000000fffff984 */ /* 0x000fe20000000800 */
[----:B------:R-:W-:Y:S01]  /*1e800*/  @!PT LDS RZ, [RZ] ;  /* 0x00000000fffff984 */ /* 0x000fe20000000800 */
[----:B------:R-:W-:Y:S01]  /*1e810*/  @!PT LDS RZ, [RZ] ;  /* 0x00000000fffff984 */ /* 0x000fe20000000800 */
[----:B------:R-:W-:Y:S01]  /*1e820*/  @!PT LDS RZ, [RZ] ;  /* 0x00000000fffff984 */ /* 0x000fe20000000800 */
[----:B------:R1:W-:Y:S06]  /*1e830*/  MEMBAR.ALL.CTA ;  /* 0x0000000000007992 */ /* 0x0003ec0000008000 */
[----:B-1----:R-:W1:Y:S01]  /*1e840*/  FENCE.VIEW.ASYNC.S ;  /* 0x00000000000073c6 */ /* 0x002e620000000000 */
[----:B------:R-:W-:Y:S01]  /*1e850*/  IMAD.IADD R21, R21, 0x1, R3 ;  /* 0x0000000115157824 */ /* 0x000fe200078e0203 */
[----:B------:R-:W-:Y:S01]  /*1e860*/  LEA R64, P2, R20, UR4, 0x1 ;  /* 0x0000000414407c11 */ /* 0x000fe2000f8408ff */
[----:B------:R-:W-:-:S03]  /*1e870*/  VIADD R3, R2, 0x36820 ;  /* 0x0003682002037836 */ /* 0x000fc60000000000 */
[----:B------:R-:W-:Y:S02]  /*1e880*/  LEA.HI.X R65, R20, UR5, R21, 0x1, P2 ;  /* 0x0000000514417c11 */ /* 0x000fe400090f0c15 */
[CC--:B------:R-:W-:Y:S02]  /*1e890*/  ISETP.GE.AND P2, PT, R67.reuse, R82.reuse, PT ;  /* 0x000000524300720c */ /* 0x0c0fe40003f46270 */
[C---:B------:R-:W-:Y:S02]  /*1e8a0*/  IADD3 R63, R67.reuse, 0x40, RZ ;  /* 0x00000040433f7810 */ /* 0x040fe40007ffe0ff */
[----:B------:R-:W-:Y:S01]  /*1e8b0*/  PRMT R3, RZ, 0x654, R3 ;  /* 0x00000654ff037816 */ /* 0x000fe20000000003 */
[----:B------:R-:W-:Y:S01]  /*1e8c0*/  VIADD R61, R67, 0x20 ;  /* 0x00000020433d7836 */ /* 0x000fe20000000000 */
[-C--:B------:R-:W-:Y:S01]  /*1e8d0*/  ISETP.GE.AND P0, PT, R63, R82.reuse, PT ;  /* 0x000000523f00720c */ /* 0x080fe20003f06270 */
[C---:B------:R-:W-:Y:S01]  /*1e8e0*/  VIADD R66, R0.reuse, 0x80 ;  /* 0x0000008000427836 */ /* 0x040fe20000000000 */
[----:B------:R-:W-:Y:S01]  /*1e8f0*/  IADD3 R70, R0, 0x40, RZ ;  /* 0x0000004000467810 */ /* 0x000fe20007ffe0ff */
[----:B-1----:R0:W1:Y:S01]  /*1e900*/  SHFL.IDX PT, R63, R64, RZ, 0x181f ;  /* 0x00181fff403f7589 */ /* 0x00206200000e0000 */
[----:B------:R-:W-:Y:S01]  /*1e910*/  BSSY B1, `(.L_x_3836) ;  /* 0x0000015000017945 */ /* 0x000fe20003800000 */
[----:B------:R-:W-:Y:S01]  /*1e920*/  ISETP.GE.AND P1, PT, R61, R82, PT ;  /* 0x000000523d00720c */ /* 0x000fe20003f26270 */
[----:B------:R2:W-:Y:S01]  /*1e930*/  SYNCS.ARRIVE.TRANS64.RED.A1T0 RZ, [R3+URZ], RZ ;  /* 0x000000ff03ff79a7 */ /* 0x0005e2000810043f */
[----:B------:R-:W-:-:S02]  /*1e940*/  SHF.R.S32.HI R68, RZ, 0x1f, R0 ;  /* 0x0000001fff447819 */ /* 0x000fc40000011400 */
[----:B------:R-:W-:Y:S02]  /*1e950*/  SHF.R.S32.HI R69, RZ, 0x1f, R70 ;  /* 0x0000001fff457819 */ /* 0x000fe40000011446 */
[----:B------:R-:W-:Y:S01]  /*1e960*/  SHF.R.S32.HI R71, RZ, 0x1f, R66 ;  /* 0x0000001fff477819 */ /* 0x000fe20000011442 */
[----:B--2---:R0:W2:Y:S01]  /*1e970*/  SHFL.IDX PT, R3, R65, RZ, 0x181f ;  /* 0x00181fff41037589 */ /* 0x0040a200000e0000 */
[----:B------:R-:W-:Y:S05]  /*1e980*/  @P2 BRA `(.L_x_3837) ;  /* 0x0000000000342947 */ /* 0x000fea0003800000 */
[----:B------:R-:W-:Y:S02]  /*1e990*/  ULDC UR4, c[0x0][0xac8] ;  /* 0x0002b20000047ab9 */ /* 0x000fe40000000800 */
        /* <DEDUP_REMOVED lines=12> */
.L_x_3837:
[----:B------:R-:W-:Y:S05]  /*1ea60*/  BSYNC B1 ;  /* 0x0000000000017941 */ /* 0x000fea0003800000 */
.L_x_3836:
[----:B--2---:R2:W4:Y:S01]  /*1ea70*/  SHFL.IDX PT, R3, R65, 0x1, 0x181f ;  /* 0x00381f0041037f89 */ /* 0x00452200000e0000 */
[----:B------:R-:W-:Y:S03]  /*1ea80*/  BSSY B1, `(.L_x_3838) ;  /* 0x0000010000017945 */ /* 0x000fe60003800000 */
[----:B---3--:R2:W3:Y:S01]  /*1ea90*/  SHFL.IDX PT, R21, R64, 0x1, 0x181f ;  /* 0x00381f0040157f89 */ /* 0x0084e200000e0000 */
[----:B------:R-:W-:Y:S05]  /*1eaa0*/  @P1 BRA `(.L_x_3839) ;  /* 0x0000000000341947 */ /* 0x000fea0003800000 */
[----:B------:R-:W-:Y:S02]  /*1eab0*/  ULDC UR4, c[0x0][0xac8] ;  /* 0x0002b20000047ab9 */ /* 0x000fe40000000800 */
[----:B------:R-:W-:Y:S02]  /*1eac0*/  ISETP.GE.AND P4, PT, R0, UR4, PT ;  /* 0x0000000400007c0c */ /* 0x000fe4000bf86270 */
[----:B------:R-:W-:Y:S02]  /*1ead0*/  ISETP.GE.AND P5, PT, R70, UR4, PT ;  /* 0x0000000446007c0c */ /* 0x000fe4000bfa6270 */
[----:B------:R-:W-:-:S09]  /*1eae0*/  ISETP.GE.AND P6, PT, R66, UR4, PT ;  /* 0x0000000442007c0c */ /* 0x000fd2000bfc6270 */
[-C--:B---3-5:R-:W-:Y:S02]  /*1eaf0*/  @!P4 LEA R4, P1, R0, R21.reuse, 0x1 ;  /* 0x000000150004c211 */ /* 0x0a8fe400078208ff */
[-C--:B------:R-:W-:Y:S02]  /*1eb00*/  @!P5 LEA R6, P2, R70, R21.reuse, 0x1 ;  /* 0x000000154606d211 */ /* 0x080fe400078408ff */
[----:B------:R-:W-:Y:S02]  /*1eb10*/  @!P6 LEA R20, P3, R66, R21, 0x1 ;  /* 0x000000154214e211 */ /* 0x000fe400078608ff */
[-C--:B----4-:R-:W-:Y:S02]  /*1eb20*/  @!P4 LEA.HI.X R5, R0, R3.reuse, R68, 0x1, P1 ;  /* 0x000000030005c211 */ /* 0x090fe400008f0c44 */
[-C--:B------:R-:W-:Y:S02]  /*1eb30*/  @!P5 LEA.HI.X R7, R70, R3.reuse, R69, 0x1, P2 ;  /* 0x000000034607d211 */ /* 0x080fe400010f0c45 */
[----:B------:R-:W-:Y:S01]  /*1eb40*/  @!P6 LEA.HI.X R21, R66, R3, R71, 0x1, P3 ;  /* 0x000000034215e211 */ /* 0x000fe200018f0c47 */
[----:B------:R3:W-:Y:S04]  /*1eb50*/  @!P4 ST.E.128 desc[UR60][R4.64], R8 ;  /* 0x000000080400c985 */ /* 0x0007e8000c101d3c */
[----:B------:R3:W-:Y:S04]  /*1eb60*/  @!P5 ST.E.128 desc[UR60][R6.64], R32 ;  /* 0x000000200600d985 */ /* 0x0007e8000c101d3c */
[----:B------:R3:W-:Y:S02]  /*1eb70*/  @!P6 ST.E.128 desc[UR60][R20.64], R48 ;  /* 0x000000301400e985 */ /* 0x0007e4000c101d3c */
.L_x_3839:
[----:B------:R-:W-:Y:S05]  /*1eb80*/  BSYNC B1 ;  /* 0x0000000000017941 */ /* 0x000fea0003800000 */
.L_x_3838:
[----:B----4-:R4:W0:Y:S01]  /*1eb90*/  SHFL.IDX PT, R3, R65, 0x2, 0x181f ;  /* 0x00581f0041037f89 */ /* 0x01082200000e0000 */
[----:B------:R-:W-:Y:S03]  /*1eba0*/  BSSY B1, `(.L_x_3840) ;  /* 0x0000010000017945 */ /* 0x000fe60003800000 */
[----:B---3-5:R4:W3:Y:S01]  /*1ebb0*/  SHFL.IDX PT, R9, R64, 0x2, 0x181f ;  /* 0x00581f0040097f89 */ /* 0x0288e200000e0000 */
[----:B------:R-:W-:Y:S05]  /*1ebc0*/  @P0 BRA `(.L_x_3841) ;  /* 0x0000000000340947 */ /* 0x000fea0003800000 */
[----:B------:R-:W-:Y:S02]  /*1ebd0*/  ULDC UR4, c[0x0][0xac8] ;  /* 0x0002b20000047ab9 */ /* 0x000fe40000000800 */
[----:B------:R-:W-:Y:S02]  /*1ebe0*/  ISETP.GE.AND P3, PT, R0, UR4, PT ;  /* 0x0000000400007c0c */ /* 0x000fe4000bf66270 */
[----:B------:R-:W-:Y:S02]  /*1ebf0*/  ISETP.GE.AND P4, PT, R70, UR4, PT ;  /* 0x0000000446007c0c */ /* 0x000fe4000bf86270 */
[----:B------:R-:W-:-:S09]  /*1ec00*/  ISETP.GE.AND P5, PT, R66, UR4, PT ;  /* 0x0000000442007c0c */ /* 0x000fd2000bfa6270 */
[-C--:B---3--:R-:W-:Y:S02]  /*1ec10*/  @!P3 LEA R4, P0, R0, R9.reuse, 0x1 ;  /* 0x000000090004b211 */ /* 0x088fe400078008ff */
        /* <DEDUP_REMOVED lines=8> */
.L_x_3841:
[----:B------:R-:W-:Y:S05]  /*1eca0*/  BSYNC B1 ;  /* 0x0000000000017941 */ /* 0x000fea0003800000 */
.L_x_3840:
[----:B0-----:R-:W-:Y:S01]  /*1ecb0*/  VIADD R3, R67, 0x60 ;  /* 0x0000006043037836 */ /* 0x001fe20000000000 */
[----:B--2-4-:R-:W4:Y:S04]  /*1ecc0*/  SHFL.IDX PT, R65, R65, 0x3, 0x181f ;  /* 0x00781f0041417f89 */ /* 0x014f2800000e0000 */
[----:B------:R-:W-:Y:S01]  /*1ecd0*/  ISETP.GE.AND P0, PT, R3, R82, PT ;  /* 0x000000520300720c */ /* 0x000fe20003f06270 */
[----:B---3--:R3:W0:-:S12]  /*1ece0*/  SHFL.IDX PT, R9, R64, 0x3, 0x181f ;  /* 0x00781f0040097f89 */ /* 0x00861800000e0000 */
[----:B---3--:R-:W-:Y:S05]  /*1ecf0*/  @P0 BRA `(.L_x_3842) ;  /* 0x0000002000480947 */ /* 0x008fea0003800000 */
[----:B------:R-:W-:Y:S02]  /*1ed00*/  ULDC UR4, c[0x0][0xac8] ;  /* 0x0002b20000047ab9 */ /* 0x000fe40000000800 */
[----:B------:R-:W-:Y:S02]  /*1ed10*/  ISETP.GE.AND P2, PT, R0, UR4, PT ;  /* 0x0000000400007c0c */ /* 0x000fe4000bf46270 */
[----:B------:R-:W-:-:S11]  /*1ed20*/  ISETP.GE.AND P3, PT, R70, UR4, PT ;  /* 0x0000000446007c0c */ /* 0x000fd6000bf66270 */
[-C--:B0-----:R-:W-:Y:S02]  /*1ed30*/  @!P2 LEA R4, P0, R0, R9.reuse, 0x1 ;  /* 0x000000090004a211 */ /* 0x081fe400078008ff */
[----:B------:R-:W-:Y:S02]  /*1ed40*/  @!P3 LEA R6, P1, R70, R9, 0x1 ;  /* 0x000000094606b211 */ /* 0x000fe400078208ff */
[-C--:B----4-:R-:W-:Y:S02]  /*1ed50*/  @!P2 LEA.HI.X R5, R0, R65.reuse, R68, 0x1, P0 ;  /* 0x000000410005a211 */ /* 0x090fe400000f0c44 */
[----:B------:R-:W-:Y:S02]  /*1ed60*/  @!P3 LEA.HI.X R7, R70, R65, R69, 0x1, P1 ;  /* 0x000000414607b211 */ /* 0x000fe400008f0c45 */
[----:B------:R-:W-:Y:S01]  /*1ed70*/  ISETP.GE.AND P0, PT, R66, UR4, PT ;  /* 0x0000000442007c0c */ /* 0x000fe2000bf06270 */
[----:B------:R3:W-:Y:S04]  /*1ed80*/  @!P2 ST.E.128 desc[UR60][R4.64], R24 ;  /* 0x000000180400a985 */ /* 0x0007e8000c101d3c */
[----:B------:R3:W-:Y:S08]  /*1ed90*/  @!P3 ST.E.128 desc[UR60][R6.64], R40 ;  /* 0x000000280600b985 */ /* 0x0007f0000c101d3c */
[----:B------:R-:W-:Y:S05]  /*1eda0*/  @P0 BRA `(.L_x_3842) ;  /* 0x00000020001c0947 */ /* 0x000fea0003800000 */
[----:B---3--:R-:W-:-:S04]  /*1edb0*/  LEA R4, P0, R66, R9, 0x1 ;  /* 0x0000000942047211 */ /* 0x008fc800078008ff */
[----:B------:R-:W-:-:S05]  /*1edc0*/  LEA.HI.X R5, R66, R65, R71, 0x1, P0 ;  /* 0x0000004142057211 */ /* 0x000fca00000f0c47 */
[----:B------:R0:W-:Y:S01]  /*1edd0*/  ST.E.128 desc[UR60][R4.64], R56 ;  /* 0x0000003804007985 */ /* 0x0001e2000c101d3c */
[----:B------:R-:W-:Y:S05]  /*1ede0*/  BRA `(.L_x_3842) ;  /* 0x00000020000c7947 */ /* 0x000fea0003800000 */
.L_x_3835:
[----:B------:R-:W1:Y:S01]  /*1edf0*/  @P4 LDC R11, c[0x0][0xbec] ;  /* 0x0002fb00ff0b4b82 */ /* 0x000e620000000800 */
[----:B------:R-:W-:Y:S01]  /*1ee00*/  ULDC.64 UR4, c[0x0][0xb08] ;  /* 0x0002c20000047ab9 */ /* 0x000fe20000000a00 */
[----:B0-----:R-:W-:Y:S01]  /*1ee10*/  SHF.R.S32.HI R3, RZ, 0x1f, R222 ;  /* 0x0000001fff037819 */ /* 0x001fe200000114de */
[----:B------:R-:W-:Y:S01]  /*1ee20*/  IMAD R81, R81, UR4, RZ ;  /* 0x0000000451517c24 */ /* 0x000fe2000f8e02ff */
[----:B------:R-:W-:Y:S01]  /*1ee30*/  ULDC.64 UR6, c[0x0][0xb30] ;  /* 0x0002cc0000067ab9 */ /* 0x000fe20000000a00 */
[C---:B------:R-:W-:Y:S01]  /*1ee40*/  IMAD.WIDE.U32 R4, R80.reuse, UR4, RZ ;  /* 0x0000000450047c25 */ /* 0x040fe2000f8e00ff */
[----:B------:R-:W-:Y:S01]  /*1ee50*/  ISETP.GE.AND P0, PT, R9, R82, PT ;  /* 0x000000520900720c */ /* 0x000fe20003f06270 */
[----:B------:R-:W-:Y:S01]  /*1ee60*/  BSSY B1, `(.L_x_3843) ;  /* 0x00000b8000017945 */ /* 0x000fe20003800000 */
[----:B------:R-:W0:Y:S01]  /*1ee70*/  @P4 LDC R0, c[0x0][0xbf0] ;  /* 0x0002fc00ff004b82 */ /* 0x000e220000000800 */
[----:B------:R-:W-:Y:S01]  /*1ee80*/  IMAD R81, R80, UR5, R81 ;  /* 0x0000000550517c24 */ /* 0x000fe2000f8e0251 */
[----:B------:R-:W-:Y:S01]  /*1ee90*/  ULDC.64 UR4, c[0x0][0xb38] ;  /* 0x0002ce0000047ab9 */ /* 0x000fe20000000a00 */
[C---:B------:R-:W-:Y:S01]  /*1eea0*/  VIADD R94, R220.reuse, 0x58 ;  /* 0x00000058dc5e7836 */ /* 0x040fe20000000000 */
[C---:B------:R-:W-:Y:S01]  /*1eeb0*/  IADD3 R134, R220.reuse, 0x50, RZ ;  /* 0x00000050dc867810 */ /* 0x040fe20007ffe0ff */
[----:B------:R-:W-:Y:S01]  /*1eec0*/  IMAD.IADD R5, R5, 0x1, R81 ;  /* 0x0000000105057824 */ /* 0x000fe200078e0251 */
[C---:B------:R-:W-:Y:S01]  /*1eed0*/  IADD3 R138, R220.reuse, 0x40, RZ ;  /* 0x00000040dc8a7810 */ /* 0x040fe20007ffe0ff */
[C---:B------:R-:W-:Y:S01]  /*1eee0*/  VIADD R136, R220.reuse, 0x48 ;  /* 0x00000048dc887836 */ /* 0x040fe20000000000 */
[C---:B------:R-:W-:Y:S01]  /*1eef0*/  IADD3 R142, R220.reuse, 0x30, RZ ;  /* 0x00000030dc8e7810 */ /* 0x040fe20007ffe0ff */
[----:B------:R-:W-:Y:S01]  /*1ef00*/  IMAD.WIDE.U32 R4, R219, UR4, R4 ;  /* 0x00000004db047c25 */ /* 0x000fe2000f8e0004 */
[----:B------:R-:W-:-:S02]  /*1ef10*/  IADD3 R146, R220, 0x20, RZ ;  /* 0x00000020dc927810 */ /* 0x000fc40007ffe0ff */
[C---:B------:R-:W-:Y:S01]  /*1ef20*/  IADD3 R153, R220.reuse, 0x10, RZ ;  /* 0x00000010dc997810 */ /* 0x040fe20007ffe0ff */
[----:B------:R-:W-:Y:S01]  /*1ef30*/  IMAD R5, R219, UR5, R5 ;  /* 0x00000005db057c24 */ /* 0x000fe2000f8e0205 */
[----:B------:R-:W-:Y:S01]  /*1ef40*/  ULDC.64 UR4, c[0x0][0xb40] ;  /* 0x0002d00000047ab9 */ /* 0x000fe20000000a00 */
[----:B------:R-:W-:Y:S01]  /*1ef50*/  VIADD R140, R220, 0x38 ;  /* 0x00000038dc8c7836 */ /* 0x000fe20000000000 */
[----:B------:R-:W-:Y:S01]  /*1ef60*/  SHF.R.S32.HI R85, RZ, 0x1f, R230 ;  /* 0x0000001fff557819 */ /* 0x000fe200000114e6 */
[----:B------:R-:W-:Y:S01]  /*1ef70*/  IMAD R3, R3, UR4, RZ ;  /* 0x0000000403037c24 */ /* 0x000fe2000f8e02ff */
[----:B------:R-:W-:Y:S01]  /*1ef80*/  SHF.R.S32.HI R86, RZ, 0x1f, R231 ;  /* 0x0000001fff567819 */ /* 0x000fe200000114e7 */
[----:B-1----:R-:W-:Y:S01]  /*1ef90*/  @P4 IMAD.HI.U32 R11, R84, R11, RZ ;  /* 0x0000000b540b4227 */ /* 0x002fe200078e00ff */
[----:B------:R-:W-:Y:S02]  /*1efa0*/  SHF.R.S32.HI R87, RZ, 0x1f, R232 ;  /* 0x0000001fff577819 */ /* 0x000fe400000114e8 */
[----:B------:R-:W-:Y:S01]  /*1efb0*/  SHF.R.S32.HI R88, RZ, 0x1f, R233 ;  /* 0x0000001fff587819 */ /* 0x000fe200000114e9 */
[C---:B------:R-:W-:Y:S01]  /*1efc0*/  IMAD R7, R222.reuse, UR5, R3 ;  /* 0x00000005de077c24 */ /* 0x040fe2000f8e0203 */
[----:B------:R-:W-:Y:S01]  /*1efd0*/  SHF.R.S32.HI R89, RZ, 0x1f, R234 ;  /* 0x0000001fff597819 */ /* 0x000fe200000114ea */
[----:B------:R-:W-:Y:S01]  /*1efe0*/  IMAD.WIDE.U32 R4, R222, UR4, R4 ;  /* 0x00000004de047c25 */ /* 0x000fe2000f8e0004 */
[----:B------:R-:W-:Y:S01]  /*1eff0*/  ULDC.64 UR4, c[0x0][0xb48] ;  /* 0x0002d20000047ab9 */ /* 0x000fe20000000a00 */
[----:B------:R-:W-:-:S02]  /*1f000*/  SHF.R.S32.HI R90, RZ, 0x1f, R235 ;  /* 0x0000001fff5a7819 */ /* 0x000fc400000114eb */
[----:B------:R-:W-:Y:S01]  /*1f010*/  IMAD.MOV.U32 R3, RZ, RZ, R84 ;  /* 0x000000ffff037224 */ /* 0x000fe200078e0054 */
[----:B0-----:R-:W-:Y:S01]  /*1f020*/  @P4 SHF.R.U32.HI R3, RZ, R0, R11 ;  /* 0x00000000ff034219 */ /* 0x001fe2000001160b */
[C---:B------:R-:W-:Y:S01]  /*1f030*/  VIADD R144, R220.reuse, 0x28 ;  /* 0x00000028dc907836 */ /* 0x040fe20000000000 */
[----:B------:R-:W-:Y:S01]  /*1f040*/  IADD3 R5, R5, R7, RZ ;  /* 0x0000000705057210 */ /* 0x000fe20007ffe0ff */
[----:B------:R-:W-:Y:S01]  /*1f050*/  VIADD R148, R220, 0x18 ;  /* 0x00000018dc947836 */ /* 0x000fe20000000000 */
[--C-:B------:R-:W-:Y:S01]  /*1f060*/  SHF.R.S32.HI R0, RZ, 0x1f, R3.reuse ;  /* 0x0000001fff007819 */ /* 0x100fe20000011403 */
[----:B------:R-:W-:Y:S01]  /*1f070*/  IMAD.MOV R6, RZ, RZ, -R3 ;  /* 0x000000ffff067224 */ /* 0x000fe200078e0a03 */
[----:B------:R-:W-:Y:S01]  /*1f080*/  SHF.R.S32.HI R91, RZ, 0x1f, R236 ;  /* 0x0000001fff5b7819 */ /* 0x000fe200000114ec */
[----:B------:R-:W-:Y:S01]  /*1f090*/  IMAD.WIDE.U32 R4, R229, UR4, R4 ;  /* 0x00000004e5047c25 */ /* 0x000fe2000f8e0004 */
[----:B------:R-:W-:Y:S02]  /*1f0a0*/  SHF.R.S32.HI R92, RZ, 0x1f, R237 ;  /* 0x0000001fff5c7819 */ /* 0x000fe400000114ed */
[----:B------:R-:W-:Y:S01]  /*1f0b0*/  SHF.R.S32.HI R94, RZ, 0x1f, R94 ;  /* 0x0000001fff5e7819 */ /* 0x000fe2000001145e */
[----:B------:R-:W-:Y:S01]  /*1f0c0*/  IMAD R83, R83, R6, R84 ;  /* 0x0000000653537224 */ /* 0x000fe200078e0254 */
[----:B------:R-:W-:Y:S01]  /*1f0d0*/  SHF.R.S32.HI R134, RZ, 0x1f, R134 ;  /* 0x0000001fff867819 */ /* 0x000fe20000011486 */
[----:B------:R-:W-:Y:S01]  /*1f0e0*/  IMAD R0, R0, UR6, RZ ;  /* 0x0000000600007c24 */ /* 0x000fe2000f8e02ff */
[----:B------:R-:W-:Y:S01]  /*1f0f0*/  SHF.R.S32.HI R136, RZ, 0x1f, R136 ;  /* 0x0000001fff887819 */ /* 0x000fe20000011488 */
[----:B------:R-:W-:Y:S01]  /*1f100*/  IMAD R5, R229, UR5, R5 ;  /* 0x00000005e5057c24 */ /* 0x000fe2000f8e0205 */
[----:B------:R-:W-:Y:S01]  /*1f110*/  ULDC.64 UR4, c[0x0][0xb28] ;  /* 0x0002ca0000047ab9 */ /* 0x000fe20000000a00 */
        /* <DEDUP_REMOVED lines=14> */
[----:B------:R-:W-:Y:S01]  /*1f200*/  VIADD R6, R2, 0x36820 ;  /* 0x0003682002067836 */ /* 0x000fe20000000000 */
[----:B------:R-:W-:Y:S01]  /*1f210*/  IADD3 R3, R5, R3, RZ ;  /* 0x0000000305037210 */ /* 0x000fe20007ffe0ff */
[----:B------:R-:W-:Y:S01]  /*1f220*/  VIADD R155, R220, 0x8 ;  /* 0x00000008dc9b7836 */ /* 0x000fe20000000000 */
[----:B------:R-:W-:Y:S01]  /*1f230*/  LEA R0, P1, R4, UR4, 0x2 ;  /* 0x0000000404007c11 */ /* 0x000fe2000f8210ff */
[C---:B------:R-:W-:Y:S01]  /*1f240*/  VIADD R93, R220.reuse, 0x58 ;  /* 0x00000058dc5d7836 */ /* 0x040fe20000000000 */
[----:B------:R-:W-:Y:S01]  /*1f250*/  PRMT R6, RZ, 0x654, R6 ;  /* 0x00000654ff067816 */ /* 0x000fe20000000006 */
[----:B------:R-:W-:Y:S01]  /*1f260*/  VIADD R95, R220, 0x50 ;  /* 0x00000050dc5f7836 */ /* 0x000fe20000000000 */
[----:B------:R-:W-:Y:S01]  /*1f270*/  LEA.HI.X R3, R4, UR5, R3, 0x2, P1 ;  /* 0x0000000504037c11 */ /* 0x000fe200088f1403 */
[C---:B------:R-:W-:Y:S01]  /*1f280*/  VIADD R135, R220.reuse, 0x48 ;  /* 0x00000048dc877836 */ /* 0x040fe20000000000 */
[----:B------:R0:W-:Y:S01]  /*1f290*/  SYNCS.ARRIVE.TRANS64.RED.A1T0 RZ, [R6+URZ], RZ ;  /* 0x000000ff06ff79a7 */ /* 0x0001e2000810043f */
[----:B------:R0:W1:Y:S01]  /*1f2a0*/  SHFL.IDX PT, R4, R0, RZ, 0x1c1f ;  /* 0x001c1fff00047589 */ /* 0x00006200000e0000 */
[C---:B------:R-:W-:Y:S01]  /*1f2b0*/  VIADD R137, R220.reuse, 0x40 ;  /* 0x00000040dc897836 */ /* 0x040fe20000000000 */
[----:B------:R-:W-:Y:S01]  /*1f2c0*/  SHF.R.S32.HI R153, RZ, 0x1f, R153 ;  /* 0x0000001fff997819 */ /* 0x000fe20000011499 */
[C---:B------:R-:W-:Y:S01]  /*1f2d0*/  VIADD R139, R220.reuse, 0x38 ;  /* 0x00000038dc8b7836 */ /* 0x040fe20000000000 */
[----:B------:R0:W2:Y:S01]  /*1f2e0*/  SHFL.IDX PT, R5, R3, RZ, 0x1c1f ;  /* 0x001c1fff03057589 */ /* 0x0000a200000e0000 */
[C---:B------:R-:W-:Y:S01]  /*1f2f0*/  VIADD R141, R220.reuse, 0x30 ;  /* 0x00000030dc8d7836 */ /* 0x040fe20000000000 */
[----:B------:R-:W-:Y:S01]  /*1f300*/  SHF.R.S32.HI R155, RZ, 0x1f, R155 ;  /* 0x0000001fff9b7819 */ /* 0x000fe2000001149b */
[----:B------:R-:W-:-:S02]  /*1f310*/  VIADD R143, R220, 0x28 ;  /* 0x00000028dc8f7836 */ /* 0x000fc40000000000 */
[C---:B------:R-:W-:Y:S02]  /*1f320*/  VIADD R145, R220.reuse, 0x20 ;  /* 0x00000020dc917836 */ /* 0x040fe40000000000 */
[C---:B------:R-:W-:Y:S02]  /*1f330*/  VIADD R147, R220.reuse, 0x18 ;  /* 0x00000018dc937836 */ /* 0x040fe40000000000 */
[C---:B------:R-:W-:Y:S02]  /*1f340*/  VIADD R152, R220.reuse, 0x10 ;  /* 0x00000010dc987836 */ /* 0x040fe40000000000 */
[----:B------:R-:W-:Y:S01]  /*1f350*/  VIADD R154, R220, 0x8 ;  /* 0x00000008dc9a7836 */ /* 0x000fe20000000000 */
[----:B0-----:R-:W-:Y:S06]  /*1f360*/  @P0 BRA `(.L_x_3844) ;  /* 0x00000004009c0947 */ /* 0x001fec0003800000 */
[----:B------:R-:W-:Y:S01]  /*1f370*/  ULDC UR4, c[0x0][0xac8] ;  /* 0x0002b20000047ab9 */ /* 0x000fe20000000800 */
[C---:B------:R-:W-:Y:S01]  /*1f380*/  VIADD R13, R220.reuse, 0xa8 ;  /* 0x000000a8dc0d7836 */ /* 0x040fe20000000000 */
[----:B------:R-:W-:Y:S02]  /*1f390*/  ISETP.GE.AND P0, PT, R220, UR4, PT ;  /* 0x00000004dc007c0c */ /* 0x000fe4000bf06270 */
[----:B------:R-:W-:Y:S02]  /*1f3a0*/  ISETP.GE.AND P5, PT, R154, UR4, PT ;  /* 0x000000049a007c0c */ /* 0x000fe4000bfa6270 */
[----:B------:R-:W-:Y:S02]  /*1f3b0*/  ISETP.GE.AND P4, PT, R152, UR4, PT ;  /* 0x0000000498007c0c */ /* 0x000fe4000bf86270 */
[----:B------:R-:W-:-:S07]  /*1f3c0*/  ISETP.GE.AND P3, PT, R147, UR4, PT ;  /* 0x0000000493007c0c */ /* 0x000fce000bf66270 */
[----:B-12---:R-:W-:-:S04]  /*1f3d0*/  @!P0 IMAD.WIDE R6, R220, 0x4, R4 ;  /* 0x00000004dc068825 */ /* 0x006fc800078e0204 */
[CC--:B------:R-:W-:Y:S01]  /*1f3e0*/  @!P4 LEA R8, P2, R152.reuse, R4.reuse, 0x2 ;  /* 0x000000049808c211 */ /* 0x0c0fe200078410ff */
[----:B------:R0:W-:Y:S01]  /*1f3f0*/  @!P0 ST.E.64 desc[UR60][R6.64], R24 ;  /* 0x0000001806008985 */ /* 0x0001e2000c101b3c */
[----:B------:R-:W-:Y:S02]  /*1f400*/  ISETP.GE.AND P0, PT, R145, UR4, PT ;  /* 0x0000000491007c0c */ /* 0x000fe4000bf06270 */
[----:B------:R-:W-:Y:S02]  /*1f410*/  @!P3 LEA R10, P6, R147, R4, 0x2 ;  /* 0x00000004930ab211 */ /* 0x000fe400078c10ff */
[-C--:B------:R-:W-:Y:S02]  /*1f420*/  @!P4 LEA.HI.X R9, R152, R5.reuse, R153, 0x2, P2 ;  /* 0x000000059809c211 */ /* 0x080fe400010f1499 */
[----:B------:R-:W-:Y:S02]  /*1f430*/  ISETP.GE.AND P2, PT, R141, UR4, PT ;  /* 0x000000048d007c0c */ /* 0x000fe4000bf46270 */
[----:B------:R-:W-:-:S02]  /*1f440*/  @!P3 LEA.HI.X R11, R147, R5, R148, 0x2, P6 ;  /* 0x00000005930bb211 */ /* 0x000fc400030f1494 */
[----:B0-----:R-:W-:Y:S02]  /*1f450*/  @!P5 LEA R6, P1, R154, R4, 0x2 ;  /* 0x000000049a06d211 */ /* 0x001fe400078210ff */
[----:B------:R-:W-:Y:S02]  /*1f460*/  IADD3 R25, R220, 0xb0, RZ ;  /* 0x000000b0dc197810 */ /* 0x000fe40007ffe0ff */
[----:B------:R-:W-:Y:S02]  /*1f470*/  @!P5 LEA.HI.X R7, R154, R5, R155, 0x2, P1 ;  /* 0x000000059a07d211 */ /* 0x000fe400008f149b */
[----:B------:R-:W-:Y:S02]  /*1f480*/  ISETP.GE.AND P1, PT, R143, UR4, PT ;  /* 0x000000048f007c0c */ /* 0x000fe4000bf26270 */
[----:B------:R-:W-:Y:S01]  /*1f490*/  SHF.R.S32.HI R24, RZ, 0x1f, R227 ;  /* 0x0000001fff187819 */ /* 0x000fe200000114e3 */
[----:B------:R0:W-:Y:S04]  /*1f4a0*/  @!P5 ST.E.64 desc[UR60][R6.64], R28 ;  /* 0x0000001c0600d985 */ /* 0x0001e8000c101b3c */
[----:B------:R1:W-:Y:S01]  /*1f4b0*/  @!P4 ST.E.64 desc[UR60][R8.64], R32 ;  /* 0x000000200800c985 */ /* 0x0003e2000c101b3c */
[----:B------:R-:W-:-:S03]  /*1f4c0*/  ISETP.GE.AND P4, PT, R137, UR4, PT ;  /* 0x0000000489007c0c */ /* 0x000fc6000bf86270 */
[----:B------:R2:W-:Y:S01]  /*1f4d0*/  @!P3 ST.E.64 desc[UR60][R10.64], R36 ;  /* 0x000000240a00b985 */ /* 0x0005e2000c101b3c */
[----:B------:R-:W-:Y:S02]  /*1f4e0*/  ISETP.GE.AND P3, PT, R139, UR4, PT ;  /* 0x000000048b007c0c */ /* 0x000fe4000bf66270 */
[-C--:B0-----:R-:W-:Y:S01]  /*1f4f0*/  @!P0 LEA R6, P6, R145, R4.reuse, 0x2 ;  /* 0x0000000491068211 */ /* 0x081fe200078c10ff */
[----:B------:R-:W-:Y:S01]  /*1f500*/  VIADD R29, R220, 0xb8 ;  /* 0x000000b8dc1d7836 */ /* 0x000fe20000000000 */
        /* <DEDUP_REMOVED lines=35> */
[CC--:B0-----:R-:W-:Y:S02]  /*1f740*/  @!P5 LEA R6, P6, R236.reuse, R4.reuse, 0x2 ;  /* 0x00000004ec06d211 */ /* 0x0c1fe400078c10ff */
[C---:B-1----:R-:W-:Y:S02]  /*1f750*/  @!P4 LEA R8, P2, R235.reuse, R4, 0x2 ;  /* 0x00000004eb08c211 */ /* 0x042fe400078410ff */
[-C--:B------:R-:W-:Y:S02]  /*1f760*/  @!P5 LEA.HI.X R7, R236, R5.reuse, R91, 0x2, P6 ;  /* 0x00000005ec07d211 */ /* 0x080fe400030f145b */
[----:B------:R-:W-:-:S03]  /*1f770*/  @!P4 LEA.HI.X R9, R235, R5, R90, 0x2, P2 ;  /* 0x00000005eb09c211 */ /* 0x000fc600010f145a */
        /* <DEDUP_REMOVED lines=13> */
[----:B------:R-:W-:-:S02]  /*1f850*/  @!P4 LEA R20, P5, R231, R4, 0x2 ;  /* 0x00000004e714c211 */ /* 0x000fc400078a10ff */
[CC--:B------:R-:W-:Y:S01]  /*1f860*/  @!P3 LEA R14, P6, R230.reuse, R4.reuse, 0x2 ;  /* 0x00000004e60eb211 */ /* 0x0c0fe200078c10ff */
[----:B------:R1:W-:Y:S01]  /*1f870*/  @!P1 ST.E.64 desc[UR60][R8.64], R124 ;  /* 0x0000007c08009985 */ /* 0x0003e2000c101b3c */
[----:B------:R-:W-:Y:S02]  /*1f880*/  ISETP.GE.AND P1, PT, R13, UR4, PT ;  /* 0x000000040d007c0c */ /* 0x000fe4000bf26270 */
[----:B------:R-:W-:Y:S02]  /*1f890*/  ISETP.GE.AND P0, PT, R25, UR4, PT ;  /* 0x0000000419007c0c */ /* 0x000fe4000bf06270 */
[-C--:B------:R-:W-:Y:S02]  /*1f8a0*/  @!P4 LEA.HI.X R21, R231, R5.reuse, R86, 0x2, P5 ;  /* 0x00000005e715c211 */ /* 0x080fe400028f1456 */
[----:B------:R-:W-:Y:S02]  /*1f8b0*/  @!P3 LEA.HI.X R15, R230, R5, R85, 0x2, P6 ;  /* 0x00000005e60fb211 */ /* 0x000fe400030f1455 */
[----:B--2---:R-:W-:Y:S01]  /*1f8c0*/  @!P2 LEA R10, P5, R227, R4, 0x2 ;  /* 0x00000004e30aa211 */ /* 0x004fe200078a10ff */
[----:B------:R3:W-:Y:S01]  /*1f8d0*/  @!P4 ST.E.64 desc[UR60][R20.64], R96 ;  /* 0x000000601400c985 */ /* 0x0007e2000c101b3c */
[----:B------:R-:W-:-:S02]  /*1f8e0*/  ISETP.GE.AND P6, PT, R29, UR4, PT ;  /* 0x000000041d007c0c */ /* 0x000fc4000bfc6270 */
[-C--:B------:R-:W-:Y:S01]  /*1f8f0*/  @!P2 LEA.HI.X R11, R227, R5.reuse, R24, 0x2, P5 ;  /* 0x00000005e30ba211 */ /* 0x080fe200028f1418 */
[----:B------:R3:W-:Y:S01]  /*1f900*/  @!P3 ST.E.64 desc[UR60][R14.64], R100 ;  /* 0x000000640e00b985 */ /* 0x0007e2000c101b3c */
[----:B0-----:R-:W-:Y:S02]  /*1f910*/  SHF.R.S32.HI R6, RZ, 0x1f, R13 ;  /* 0x0000001fff067819 */ /* 0x001fe4000001140d */
[CC--:B-1----:R-:W-:Y:S01]  /*1f920*/  @!P1 LEA R8, P5, R13.reuse, R4.reuse, 0x2 ;  /* 0x000000040d089211 */ /* 0x0c2fe200078a10ff */
[----:B------:R3:W-:Y:S01]  /*1f930*/  @!P2 ST.E.64 desc[UR60][R10.64], R104 ;  /* 0x000000680a00a985 */ /* 0x0007e2000c101b3c */
[----:B------:R-:W-:Y:S02]  /*1f940*/  SHF.R.S32.HI R7, RZ, 0x1f, R25 ;  /* 0x0000001fff077819 */ /* 0x000fe40000011419 */
[----:B------:R-:W-:Y:S02]  /*1f950*/  @!P1 LEA.HI.X R9, R13, R5, R6, 0x2, P5 ;  /* 0x000000050d099211 */ /* 0x000fe400028f1406 */
[----:B------:R-:W-:-:S02]  /*1f960*/  @!P0 LEA R6, P5, R25, R4, 0x2 ;  /* 0x0000000419068211 */ /* 0x000fc400078a10ff */
[----:B------:R-:W-:Y:S01]  /*1f970*/  SHF.R.S32.HI R13, RZ, 0x1f, R29 ;  /* 0x0000001fff0d7819 */ /* 0x000fe2000001141d */
[----:B------:R3:W-:Y:S01]  /*1f980*/  @!P1 ST.E.64 desc[UR60][R8.64], R108 ;  /* 0x0000006c08009985 */ /* 0x0007e2000c101b3c */
[----:B------:R-:W-:Y:S02]  /*1f990*/  @!P0 LEA.HI.X R7, R25, R5, R7, 0x2, P5 ;  /* 0x0000000519078211 */ /* 0x000fe400028f1407 */
[----:B------:R-:W-:-:S03]  /*1f9a0*/  @!P6 LEA R4, P5, R29, R4, 0x2 ;  /* 0x000000041d04e211 */ /* 0x000fc600078a10ff */
[----:B------:R3:W-:Y:S01]  /*1f9b0*/  @!P0 ST.E.64 desc[UR60][R6.64], R112 ;  /* 0x0000007006008985 */ /* 0x0007e2000c101b3c */
[----:B------:R-:W-:-:S05]  /*1f9c0*/  @!P6 LEA.HI.X R5, R29, R5, R13, 0x2, P5 ;  /* 0x000000051d05e211 */ /* 0x000fca00028f140d */
[----:B------:R3:W-:Y:S04]  /*1f9d0*/  @!P6 ST.E.64 desc[UR60][R4.64], R116 ;  /* 0x000000740400e985 */ /* 0x0007e8000c101b3c */
.L_x_3844:
[----:B------:R-:W-:Y:S05]  /*1f9e0*/  BSYNC B1 ;  /* 0x0000000000017941 */ /* 0x000fea0003800000 */
.L_x_3843:
[----:B------:R-:W-:Y:S01]  /*1f9f0*/  ISETP.GE.AND P0, PT, R12, R82, PT ;  /* 0x000000520c00720c */ /* 0x000fe20003f06270 */
[----:B--23--:R0:W2:Y:S04]  /*1fa00*/  SHFL.IDX PT, R5, R3, 0x1, 0x1c1f ;  /* 0x003c1f0003057f89 */ /* 0x00c0a800000e0000 */
[----:B-1----:R0:W1:Y:S08]  /*1fa10*/  SHFL.IDX PT, R4, R0, 0x1, 0x1c1f ;  /* 0x003c1f0000047f89 */ /* 0x00207000000e0000 */
[----:B0-----:R-:W-:Y:S05]  /*1fa20*/  @P0 BRA `(.L_x_3842) ;  /* 0x0000001000fc0947 */ /* 0x001fea0003800000 */
[----:B------:R-:W-:Y:S01]  /*1fa30*/  ULDC UR4, c[0x0][0xac8] ;  /* 0x0002b20000047ab9 */ /* 0x000fe20000000800 */
[----:B------:R-:W-:Y:S01]  /*1fa40*/  VIADD R25, R220, 0xa8 ;  /* 0x000000a8dc197836 */ /* 0x000fe20000000000 */
[----:B------:R-:W-:Y:S01]  /*1fa50*/  ISETP.GE.AND P4, PT, R154, UR4, PT ;  /* 0x000000049a007c0c */ /* 0x000fe2000bf86270 */
[----:B------:R-:W-:Y:S01]  /*1fa60*/  VIADD R3, R220, 0xb0 ;  /* 0x000000b0dc037836 */ /* 0x000fe20000000000 */
[----:B------:R-:W-:Y:S02]  /*1fa70*/  ISETP.GE.AND P3, PT, R152, UR4, PT ;  /* 0x0000000498007c0c */ /* 0x000fe4000bf66270 */
[----:B------:R-:W-:Y:S02]  /*1fa80*/  ISETP.GE.AND P5, PT, R220, UR4, PT ;  /* 0x00000004dc007c0c */ /* 0x000fe4000bfa6270 */
[----:B------:R-:W-:Y:S02]  /*1fa90*/  ISETP.GE.AND P1, PT, R145, UR4, PT ;  /* 0x0000000491007c0c */ /* 0x000fe4000bf26270 */
[----:B------:R-:W-:-:S02]  /*1faa0*/  ISETP.GE.AND P0, PT, R147, UR4, PT ;  /* 0x0000000493007c0c */ /* 0x000fc4000bf06270 */
[----:B------:R-:W-:-:S03]  /*1fab0*/  SHF.R.S32.HI R0, RZ, 0x1f, R25 ;  /* 0x0000001fff007819 */ /* 0x000fc60000011419 */
[-C--:B-1----:R-:W-:Y:S02]  /*1fac0*/  @!P4 LEA R8, P2, R154, R4.reuse, 0x2 ;  /* 0x000000049a08c211 */ /* 0x082fe400078410ff */
[-C--:B------:R-:W-:Y:S02]  /*1fad0*/  @!P3 LEA R10, P6, R152, R4.reuse, 0x2 ;  /* 0x00000004980ab211 */ /* 0x080fe400078c10ff */
[----:B--2---:R-:W-:Y:S01]  /*1fae0*/  @!P5 IMAD.WIDE R6, R220, 0x4, R4 ;  /* 0x00000004dc06d825 */ /* 0x004fe200078e0204 */
[-C--:B------:R-:W-:Y:S02]  /*1faf0*/  @!P4 LEA.HI.X R9, R154, R5.reuse, R155, 0x2, P2 ;  /* 0x000000059a09c211 */ /* 0x080fe400010f149b */
[----:B------:R-:W-:Y:S02]  /*1fb00*/  ISETP.GE.AND P2, PT, R143, UR4, PT ;  /* 0x000000048f007c0c */ /* 0x000fe4000bf46270 */
[----:B------:R-:W-:Y:S01]  /*1fb10*/  @!P3 LEA.HI.X R11, R152, R5, R153, 0x2, P6 ;  /* 0x00000005980bb211 */ /* 0x000fe200030f1499 */
[----:B------:R0:W-:Y:S01]  /*1fb20*/  @!P5 ST.E.64 desc[UR60][R6.64], R26 ;  /* 0x0000001a0600d985 */ /* 0x0001e2000c101b3c */
[----:B------:R-:W-:-:S02]  /*1fb30*/  @!P1 LEA R14, P5, R145, R4, 0x2 ;  /* 0x00000004910e9211 */ /* 0x000fc400078a10ff */
[----:B------:R-:W-:Y:S01]  /*1fb40*/  @!P0 LEA R12, P6, R147, R4, 0x2 ;  /* 0x00000004930c8211 */ /* 0x000fe200078c10ff */
[----:B------:R1:W-:Y:S01]  /*1fb50*/  @!P4 ST.E.64 desc[UR60][R8.64], R30 ;  /* 0x0000001e0800c985 */ /* 0x0003e2000c101b3c */
[----:B------:R-:W-:Y:S02]  /*1fb60*/  ISETP.GE.AND P4, PT, R139, UR4, PT ;  /* 0x000000048b007c0c */ /* 0x000fe4000bf86270 */
[-C--:B------:R-:W-:Y:S01]  /*1fb70*/  @!P1 LEA.HI.X R15, R145, R5.reuse, R146, 0x2, P5 ;  /* 0x00000005910f9211 */ /* 0x080fe200028f1492 */
[----:B------:R2:W-:Y:S01]  /*1fb80*/  @!P3 ST.E.64 desc[UR60][R10.64], R34 ;  /* 0x000000220a00b985 */ /* 0x0005e2000c101b3c */
[----:B------:R-:W-:Y:S02]  /*1fb90*/  ISETP.GE.AND P3, PT, R141, UR4, PT ;  /* 0x000000048d007c0c */ /* 0x000fe4000bf66270 */
[----:B------:R-:W-:Y:S02]  /*1fba0*/  ISETP.GE.AND P5, PT, R137, UR4, PT ;  /* 0x0000000489007c0c */ /* 0x000fe4000bfa6270 */
[----:B------:R-:W-:-:S02]  /*1fbb0*/  @!P0 LEA.HI.X R13, R147, R5, R148, 0x2, P6 ;  /* 0x00000005930d8211 */ /* 0x000fc400030f1494 */
[----:B------:R-:W-:-:S03]  /*1fbc0*/  @!P2 LEA R20, P6, R143, R4, 0x2 ;  /* 0x000000048f14a211 */ /* 0x000fc600078c10ff */
[----:B------:R-:W-:Y:S01]  /*1fbd0*/  @!P0 ST.E.64 desc[UR60][R12.64], R38 ;  /* 0x000000260c008985 */ /* 0x000fe2000c101b3c */
[-C--:B------:R-:W-:Y:S02]  /*1fbe0*/  @!P2 LEA.HI.X R21, R143, R5.reuse, R144, 0x2, P6 ;  /* 0x000000058f15a211 */ /* 0x080fe400030f1490 */
[----:B------:R-:W-:Y:S01]  /*1fbf0*/  ISETP.GE.AND P0, PT, R135, UR4, PT ;  /* 0x0000000487007c0c */ /* 0x000fe2000bf06270 */
[----:B------:R3:W-:Y:S01]  /*1fc00*/  @!P1 ST.E.64 desc[UR60][R14.64], R42 ;  /* 0x0000002a0e009985 */ /* 0x0007e2000c101b3c */
[-C--:B0-----:R-:W-:Y:S02]  /*1fc10*/  @!P3 LEA R6, P6, R141, R4.reuse, 0x2 ;  /* 0x000000048d06b211 */ /* 0x081fe400078c10ff */
[----:B------:R-:W-:Y:S01]  /*1fc20*/  ISETP.GE.AND P1, PT, R95, UR4, PT ;  /* 0x000000045f007c0c */ /* 0x000fe2000bf26270 */
[----:B------:R0:W-:Y:S01]  /*1fc30*/  @!P2 ST.E.64 desc[UR60][R20.64], R46 ;  /* 0x0000002e1400a985 */ /* 0x0001e2000c101b3c */
[----:B-1----:R-:W-:Y:S02]  /*1fc40*/  @!P4 LEA R8, P2, R139, R4, 0x2 ;  /* 0x000000048b08c211 */ /* 0x002fe400078410ff */
[----:B------:R-:W-:-:S02]  /*1fc50*/  @!P3 LEA.HI.X R7, R141, R5, R142, 0x2, P6 ;  /* 0x000000058d07b211 */ /* 0x000fc400030f148e */
[-C--:B--2---:R-:W-:Y:S02]  /*1fc60*/  @!P5 LEA R10, P6, R137, R4.reuse, 0x2 ;  /* 0x00000004890ad211 */ /* 0x084fe400078c10ff */
[-C--:B------:R-:W-:Y:S01]  /*1fc70*/  @!P4 LEA.HI.X R9, R139, R5.reuse, R140, 0x2, P2 ;  /* 0x000000058b09c211 */ /* 0x080fe200010f148c */
[----:B------:R1:W-:Y:S01]  /*1fc80*/  @!P3 ST.E.64 desc[UR60][R6.64], R50 ;  /* 0x000000320600b985 */ /* 0x0003e2000c101b3c */
[----:B------:R-:W-:Y:S02]  /*1fc90*/  @!P5 LEA.HI.X R11, R137, R5, R138, 0x2, P6 ;  /* 0x00000005890bd211 */ /* 0x000fe400030f148a */
[----:B------:R-:W-:Y:S01]  /*1fca0*/  ISETP.GE.AND P2, PT, R93, UR4, PT ;  /* 0x000000045d007c0c */ /* 0x000fe2000bf46270 */
[----:B------:R2:W-:Y:S01]  /*1fcb0*/  @!P4 ST.E.64 desc[UR60][R8.64], R54 ;  /* 0x000000360800c985 */ /* 0x0005e2000c101b3c */
[----:B------:R-:W-:Y:S02]  /*1fcc0*/  ISETP.GE.AND P3, PT, R237, UR4, PT ;  /* 0x00000004ed007c0c */ /* 0x000fe4000bf66270 */
[-C--:B---3--:R-:W-:Y:S01]  /*1fcd0*/  @!P1 LEA R14, P4, R95, R4.reuse, 0x2 ;  /* 0x000000045f0e9211 */ /* 0x088fe200078810ff */
[----:B------:R3:W-:Y:S01]  /*1fce0*/  @!P5 ST.E.64 desc[UR60][R10.64], R58 ;  /* 0x0000003a0a00d985 */ /* 0x0007e2000c101b3c */
[----:B------:R-:W-:-:S02]  /*1fcf0*/  @!P0 LEA R12, P5, R135, R4, 0x2 ;  /* 0x00000004870c8211 */ /* 0x000fc400078a10ff */
[-C--:B------:R-:W-:Y:S02]  /*1fd00*/  @!P1 LEA.HI.X R15, R95, R5.reuse, R134, 0x2, P4 ;  /* 0x000000055f0f9211 */ /* 0x080fe400020f1486 */
[-C--:B------:R-:W-:Y:S02]  /*1fd10*/  @!P0 LEA.HI.X R13, R135, R5.reuse, R136, 0x2, P5 ;  /* 0x00000005870d8211 */ /* 0x080fe400028f1488 */
[----:B------:R-:W-:Y:S02]  /*1fd20*/  ISETP.GE.AND P5, PT, R236, UR4, PT ;  /* 0x00000004ec007c0c */ /* 0x000fe4000bfa6270 */
[----:B0-----:R-:W-:Y:S01]  /*1fd30*/  @!P2 LEA R20, P6, R93, R4, 0x2 ;  /* 0x000000045d14a211 */ /* 0x001fe200078c10ff */
[----:B------:R0:W-:Y:S01]  /*1fd40*/  @!P0 ST.E.64 desc[UR60][R12.64], R62 ;  /* 0x0000003e0c008985 */ /* 0x0001e2000c101b3c */
[----:B------:R-:W-:Y:S02]  /*1fd50*/  ISETP.GE.AND P4, PT, R235, UR4, PT ;  /* 0x00000004eb007c0c */ /* 0x000fe4000bf86270 */
[----:B------:R-:W-:Y:S01]  /*1fd60*/  @!P2 LEA.HI.X R21, R93, R5, R94, 0x2, P6 ;  /* 0x000000055d15a211 */ /* 0x000fe200030f145e */
[----:B------:R4:W-:Y:S01]  /*1fd70*/  @!P1 ST.E.64 desc[UR60][R14.64], R66 ;  /* 0x000000420e009985 */ /* 0x0009e2000c101b3c */
[----:B------:R-:W-:-:S02]  /*1fd80*/  ISETP.GE.AND P1, PT, R234, UR4, PT ;  /* 0x00000004ea007c0c */ /* 0x000fc4000bf26270 */
[-C--:B-1----:R-:W-:Y:S01]  /*1fd90*/  @!P3 LEA R6, P6, R237, R4.reuse, 0x2 ;  /* 0x00000004ed06b211 */ /* 0x082fe200078c10ff */
[----:B------:R1:W-:Y:S01]  /*1fda0*/  @!P2 ST.E.64 desc[UR60][R20.64], R70 ;  /* 0x000000461400a985 */ /* 0x0003e2000c101b3c */
[----:B------:R-:W-:Y:S02]  /*1fdb0*/  ISETP.GE.AND P2, PT, R233, UR4, PT ;  /* 0x00000004e9007c0c */ /* 0x000fe4000bf46270 */
[CC--:B--2---:R-:W-:Y:S02]  /*1fdc0*/  @!P5 LEA R8, P0, R236.reuse, R4.reuse, 0x2 ;  /* 0x00000004ec08d211 */ /* 0x0c4fe400078010ff */
[-C--:B------:R-:W-:Y:S02]  /*1fdd0*/  @!P3 LEA.HI.X R7, R237, R5.reuse, R92, 0x2, P6 ;  /* 0x00000005ed07b211 */ /* 0x080fe400030f145c */
[----:B------:R-:W-:Y:S02]  /*1fde0*/  @!P5 LEA.HI.X R9, R236, R5, R91, 0x2, P0 ;  /* 0x00000005ec09d211 */ /* 0x000fe400000f145b */
[----:B------:R-:W-:Y:S01]  /*1fdf0*/  ISETP.GE.AND P0, PT, R232, UR4, PT ;  /* 0x00000004e8007c0c */ /* 0x000fe2000bf06270 */
[----:B------:R2:W-:Y:S01]  /*1fe00*/  @!P3 ST.E.64 desc[UR60][R6.64], R74 ;  /* 0x0000004a0600b985 */ /* 0x0005e2000c101b3c */
[----:B---3--:R-:W-:-:S02]  /*1fe10*/  @!P4 LEA R10, P6, R235, R4, 0x2 ;  /* 0x00000004eb0ac211 */ /* 0x008fc400078c10ff */
[CC--:B0-----:R-:W-:Y:S01]  /*1fe20*/  @!P1 LEA R12, P3, R234.reuse, R4.reuse, 0x2 ;  /* 0x00000004ea0c9211 */ /* 0x0c1fe200078610ff */
[----:B------:R0:W-:Y:S01]  /*1fe30*/  @!P5 ST.E.64 desc[UR60][R8.64], R78 ;  /* 0x0000004e0800d985 */ /* 0x0001e2000c101b3c */
[-C--:B------:R-:W-:Y:S02]  /*1fe40*/  @!P4 LEA.HI.X R11, R235, R5.reuse, R90, 0x2, P6 ;  /* 0x00000005eb0bc211 */ /* 0x080fe400030f145a */
[----:B------:R-:W-:Y:S02]  /*1fe50*/  @!P1 LEA.HI.X R13, R234, R5, R89, 0x2, P3 ;  /* 0x00000005ea0d9211 */ /* 0x000fe400018f1459 */
[-C--:B----4-:R-:W-:Y:S01]  /*1fe60*/  @!P2 LEA R14, P6, R233, R4.reuse, 0x2 ;  /* 0x00000004e90ea211 */ /* 0x090fe200078c10ff */
[----:B------:R3:W-:Y:S01]  /*1fe70*/  @!P4 ST.E.64 desc[UR60][R10.64], R126 ;  /* 0x0000007e0a00c985 */ /* 0x0007e2000c101b3c */
[----:B------:R-:W-:Y:S02]  /*1fe80*/  ISETP.GE.AND P3, PT, R231, UR4, PT ;  /* 0x00000004e7007c0c */ /* 0x000fe4000bf66270 */
[----:B------:R-:W-:Y:S01]  /*1fe90*/  ISETP.GE.AND P4, PT, R25, UR4, PT ;  /* 0x0000000419007c0c */ /* 0x000fe2000bf86270 */
[----:B------:R4:W-:Y:S01]  /*1fea0*/  @!P1 ST.E.64 desc[UR60][R12.64], R128 ;  /* 0x000000800c009985 */ /* 0x0009e2000c101b3c */
[----:B-1----:R-:W-:-:S02]  /*1feb0*/  @!P0 LEA R20, P5, R232, R4, 0x2 ;  /* 0x00000004e8148211 */ /* 0x002fc400078a10ff */
[-C--:B------:R-:W-:Y:S02]  /*1fec0*/  @!P2 LEA.HI.X R15, R233, R5.reuse, R88, 0x2, P6 ;  /* 0x00000005e90fa211 */ /* 0x080fe400030f1458 */
[----:B------:R-:W-:Y:S02]  /*1fed0*/  ISETP.GE.AND P1, PT, R230, UR4, PT ;  /* 0x00000004e6007c0c */ /* 0x000fe4000bf26270 */
[----:B------:R-:W-:Y:S01]  /*1fee0*/  @!P0 LEA.HI.X R21, R232, R5, R87, 0x2, P5 ;  /* 0x00000005e8158211 */ /* 0x000fe200028f1457 */
[----:B------:R1:W-:Y:S01]  /*1fef0*/  @!P2 ST.E.64 desc[UR60][R14.64], R130 ;  /* 0x000000820e00a985 */ /* 0x0003e2000c101b3c */
[----:B------:R-:W-:Y:S02]  /*1ff00*/  ISETP.GE.AND P5, PT, R227, UR4, PT ;  /* 0x00000004e3007c0c */ /* 0x000fe4000bfa6270 */
[----:B------:R-:W-:Y:S01]  /*1ff10*/  ISETP.GE.AND P2, PT, R3, UR4, PT ;  /* 0x0000000403007c0c */ /* 0x000fe2000bf46270 */
[----:B------:R1:W-:Y:S01]  /*1ff20*/  @!P0 ST.E.64 desc[UR60][R20.64], R132 ;  /* 0x0000008414008985 */ /* 0x0003e2000c101b3c */
[----:B--2---:R-:W-:-:S02]  /*1ff30*/  @!P3 LEA R6, P6, R231, R4, 0x2 ;  /* 0x00000004e706b211 */ /* 0x004fc400078c10ff */
[-C--:B------:R-:W-:Y:S02]  /*1ff40*/  @!P4 LEA R24, P0, R25, R4.reuse, 0x2 ;  /* 0x000000041918c211 */ /* 0x080fe400078010ff */
[-C--:B------:R-:W-:Y:S02]  /*1ff50*/  @!P3 LEA.HI.X R7, R231, R5.reuse, R86, 0x2, P6 ;  /* 0x00000005e707b211 */ /* 0x080fe400030f1456 */
[-C--:B0-----:R-:W-:Y:S02]  /*1ff60*/  @!P1 LEA R8, P6, R230, R4.reuse, 0x2 ;  /* 0x00000004e6089211 */ /* 0x081fe400078c10ff */
[----:B------:R-:W-:Y:S01]  /*1ff70*/  @!P4 LEA.HI.X R25, R25, R5, R0, 0x2, P0 ;  /* 0x000000051919c211 */ /* 0x000fe200000f1400 */
[----:B------:R1:W-:Y:S01]  /*1ff80*/  @!P3 ST.E.64 desc[UR60][R6.64], R98 ;  /* 0x000000620600b985 */ /* 0x0003e2000c101b3c */
[----:B---3--:R-:W-:Y:S02]  /*1ff90*/  SHF.R.S32.HI R11, RZ, 0x1f, R227 ;  /* 0x0000001fff0b7819 */ /* 0x008fe400000114e3 */
[----:B------:R-:W-:-:S02]  /*1ffa0*/  @!P5 LEA R10, P0, R227, R4, 0x2 ;  /* 0x00000004e30ad211 */ /* 0x000fc400078010ff */
[-C--:B------:R-:W-:Y:S02]  /*1ffb0*/  @!P1 LEA.HI.X R9, R230, R5.reuse, R85, 0x2, P6 ;  /* 0x00000005e6099211 */ /* 0x080fe400030f1455 */
[----:B------:R-:W-:Y:S02]  /*1ffc0*/  SHF.R.S32.HI R0, RZ, 0x1f, R3 ;  /* 0x0000001fff007819 */ /* 0x000fe40000011403 */
[----:B----4-:R-:W-:Y:S01]  /*1ffd0*/  @!P2 LEA R12, P6, R3, R4, 0x2 ;  /* 0x00000004030ca211 */ /* 0x010fe200078c10ff */
[----:B------:R1:W-:Y:S01]  /*1ffe0*/  @!P1 ST.E.64 desc[UR60][R8.64], R102 ;  /* 0x0000006608009985 */ /* 0x0003e2000c101b3c */
[-C--:B------:R-:W-:Y:S02]  /*1fff0*/  @!P5 LEA.HI.X R11, R227, R5.reuse, R11, 0x2, P0 ;  /* 0x00000005e30bd211 */ /* 0x080fe400000f140b */
[----:B------:R-:W-:Y:S02]  /*20000*/  @!P2 LEA.HI.X R13, R3, R5, R0, 0x2, P6 ;  /* 0x00000005030da211 */ /* 0x000fe400030f1400 */
[----:B------:R-:W-:Y:S01]  /*20010*/  IADD3 R3, R220, 0xb8, RZ ;  /* 0x000000b8dc037810 */ /* 0x000fe20007ffe0ff */
[----:B------:R1:W-:Y:S03]  /*20020*/  @!P5 ST.E.64 desc[UR60][R10.64], R106 ;  /* 0x0000006a0a00d985 */ /* 0x0003e6000c101b3c */
[----:B------:R-:W-:Y:S01]  /*20030*/  ISETP.GE.AND P0, PT, R3, UR4, PT ;  /* 0x0000000403007c0c */ /* 0x000fe2000bf06270 */
[----:B------:R1:W-:Y:S04]  /*20040*/  @!P4 ST.E.64 desc[UR60][R24.64], R110 ;  /* 0x0000006e1800c985 */ /* 0x0003e8000c101b3c */
[----:B------:R1:W-:Y:S08]  /*20050*/  @!P2 ST.E.64 desc[UR60][R12.64], R114 ;  /* 0x000000720c00a985 */ /* 0x0003f0000c101b3c */
[----:B------:R-:W-:Y:S05]  /*20060*/  @P0 BRA `(.L_x_3842) ;  /* 0x0000000c006c0947 */ /* 0x000fea0003800000 */
[----:B------:R-:W-:Y:S02]  /*20070*/  LEA R4, P0, R3, R4, 0x2 ;  /* 0x0000000403047211 */ /* 0x000fe400078010ff */
[----:B------:R-:W-:-:S04]  /*20080*/  SHF.R.S32.HI R0, RZ, 0x1f, R3 ;  /* 0x0000001fff007819 */ /* 0x000fc80000011403 */
[----:B------:R-:W-:-:S05]  /*20090*/  LEA.HI.X R5, R3, R5, R0, 0x2, P0 ;  /* 0x0000000503057211 */ /* 0x000fca00000f1400 */
[----:B------:R0:W-:Y:S01]  /*200a0*/  ST.E.64 desc[UR60][R4.64], R118 ;  /* 0x0000007604007985 */ /* 0x0001e2000c101b3c */
[----:B------:R-:W-:Y:S05]  /*200b0*/  BRA `(.L_x_3842) ;  /* 0x0000000c00587947 */ /* 0x000fea0003800000 */
.L_x_3833:
[----:B------:R-:W-:Y:S01]  /*200c0*/  ULDC.64 UR6, c[0x0][0xc08] ;  /* 0x0003020000067ab9 */ /* 0x000fe20000000a00 */
[----:B------:R-:W-:Y:S01]  /*200d0*/  ULDC.64 UR4, c[0x0][0xc00] ;  /* 0x0003000000047ab9 */ /* 0x000fe20000000a00 */
[----:B------:R-:W-:Y:S01]  /*200e0*/  ISETP.NE.U32.AND P1, PT, RZ, UR6, PT ;  /* 0x00000006ff007c0c */ /* 0x000fe2000bf25070 */
[----:B------:R-:W-:Y:S01]  /*200f0*/  IMAD.MOV.U32 R3, RZ, RZ, RZ ;  /* 0x000000ffff037224 */ /* 0x000fe200078e00ff */
[----:B------:R-:W-:Y:S02]  /*20100*/  ISETP.NE.U32.AND P0, PT, RZ, UR4, PT ;  /* 0x00000004ff007c0c */ /* 0x000fe4000bf05070 */
[----:B------:R-:W-:Y:S02]  /*20110*/  ISETP.NE.AND.EX P1, PT, RZ, UR7, PT, P1 ;  /* 0x00000007ff007c0c */ /* 0x000fe4000bf25310 */
[----:B------:R-:W-:Y:S02]  /*20120*/  IADD3 R4, P2, R223, UR4, RZ ;  /* 0x00000004df047c10 */ /* 0x000fe4000ff5e0ff */
[----:B------:R-:W-:-:S02]  /*20130*/  ISETP.NE.AND.EX P0, PT, RZ, UR5, PT, P0 ;  /* 0x00000005ff007c0c */ /* 0x000fc4000bf05300 */
[----:B------:R-:W-:Y:S01]  /*20140*/  IADD3.X R5, R224, UR5, RZ, P2, !PT ;  /* 0x00000005e0057c10 */ /* 0x000fe200097fe4ff */
[----:B------:R-:W-:Y:S02]  /*20150*/  ULDC UR4, c[0x0][0xa88] ;  /* 0x0002a20000047ab9 */ /* 0x000fe40000000800 */
[----:B------:R-:W-:-:S04]  /*20160*/  IMAD.U32 R0, RZ, RZ, UR4 ;  /* 0x00000004ff007e24 */ /* 0x000fc8000f8e00ff */
[----:B------:R-:W-:-:S04]  /*20170*/  @P1 IADD3 R6, P2, R223, UR6, RZ ;  /* 0x00000006df061c10 */ /* 0x000fc8000ff5e0ff */
[----:B------:R-:W-:Y:S01]  /*20180*/  @P1 IADD3.X R7, R224, UR7, RZ, P2, !PT ;  /* 0x00000007e0071c10 */ /* 0x000fe200097fe4ff */
[----:B------:R2:W5:Y:S04]  /*20190*/  @P0 LDG.E R3, desc[UR60][R4.64] ;  /* 0x0000003c04030981 */ /* 0x000568000c1e1900 */
[----:B------:R2:W5:Y:S01]  /*201a0*/  @P1 LDG.E R0, desc[UR60][R6.64] ;  /* 0x0000003c06001981 */ /* 0x000562000c1e1900 */
[----:B------:R-:W-:Y:S01]  /*201b0*/  ISETP.NE.AND P2, PT, R221, RZ, PT ;  /* 0x000000ffdd00720c */ /* 0x000fe20003f45270 */
[----:B------:R-:W3:-:S12]  /*201c0*/  S2R R9, SR_TID.X ;  /* 0x0000000000097919 */ /* 0x000ed80000002100 */
[----:B------:R-:W4:Y:S01]  /*201d0*/  @!P2 LDC R221, c[0x0][0xad4] ;  /* 0x0002b500ffddab82 */ /* 0x000f220000000800 */
[----:B---3--:R-:W-:Y:S01]  /*201e0*/  VIADD R8, R9, 0xffffff80 ;  /* 0xffffff8009087836 */ /* 0x008fe20000000000 */
[----:B----4-:R-:W-:-:S04]  /*201f0*/  ISETP.GT.AND P2, PT, R221, 0x1, PT ;  /* 0x00000001dd00780c */ /* 0x010fc80003f44270 */
[----:B------:R-:W-:Y:S01]  /*20200*/  ISETP.GT.AND P3, PT, R8, 0x7f, PT ;  /* 0x0000007f0800780c */ /* 0x000fe20003f64270 */
[----:B--2---:R-:W-:-:S12]  /*20210*/  @P1 BRA `(.L_x_3845) ;  /* 0x0000000000101947 */ /* 0x004fd80003800000 */
[----:B------:R-:W-:Y:S05]  /*20220*/  @!P0 BRA `(.L_x_3845) ;  /* 0x00000000000c8947 */ /* 0x000fea0003800000 */
[----:B------:R-:W2:Y:S04]  /*20230*/  LDG.E R7, desc[UR60][R4.64] ;  /* 0x0000003c04077981 */ /* 0x000ea8000c1e1900 */
[----:B-----5:R-:W2:Y:S02]  /*20240*/  LDG.E R0, desc[UR60][R4.64+0x4] ;  /* 0x0000043c04007981 */ /* 0x020ea4000c1e1900 */
[----:B--2---:R-:W-:-:S07]  /*20250*/  IADD3 R0, -R7, R0, RZ ;  /* 0x0000000007007210 */ /* 0x004fce0007ffe1ff */
.L_x_3845:
[----:B------:R-:W2:Y:S01]  /*20260*/  LDL.LU R4, [R1+0x68] ;  /* 0x0000680001047983 */ /* 0x000ea20000300800 */
[----:B------:R-:W-:Y:S01]  /*20270*/  BSSY B1, `(.L_x_3846) ;  /* 0x0000036000017945 */ /* 0x000fe20003800000 */
[----:B------:R-:W-:Y:S02]  /*20280*/  SEL R27, R222, RZ, !P0 ;  /* 0x000000ffde1b7207 */ /* 0x000fe40004000000 */
[----:B-----5:R-:W-:Y:S02]  /*20290*/  SHF.R.S32.HI R26, RZ, 0x1f, R3 ;  /* 0x0000001fff1a7819 */ /* 0x020fe40000011403 */
[----:B--2---:R-:W-:Y:S01]  /*202a0*/  SEL R28, R4, RZ, !P0 ;  /* 0x000000ff041c7207 */ /* 0x004fe20004000000 */
[----:B------:R-:W-:Y:S06]  /*202b0*/  @P3 BRA `(.L_x_3847) ;  /* 0x0000000000c43947 */ /* 0x000fec0003800000 */
[----:B------:R-:W2:Y:S01]  /*202c0*/  LDC R31, c[0x0][0xbe8] ;  /* 0x0002fa00ff1f7b82 */ /* 0x000ea20000000800 */
[----:B------:R-:W-:-:S04]  /*202d0*/  IMAD R4, R228, 0x80, R9 ;  /* 0x00000080e4047824 */ /* 0x000fc800078e0209 */
[----:B------:R-:W-:Y:S02]  /*202e0*/  VIADD R29, R4, 0xffffff80 ;  /* 0xffffff80041d7836 */ /* 0x000fe40000000000 */
[----:B--2---:R-:W-:-:S05]  /*202f0*/  IMAD R5, R0, R31, RZ ;  /* 0x0000001f00057224 */ /* 0x004fca00078e02ff */
[----:B------:R-:W-:-:S13]  /*20300*/  ISETP.GE.AND P0, PT, R29, R5, PT ;  /* 0x000000051d00720c */ /* 0x000fda0003f06270 */
[----:B------:R-:W-:Y:S05]  /*20310*/  @P0 BRA `(.L_x_3847) ;  /* 0x0000000000ac0947 */ /* 0x000fea0003800000 */
[----:B------:R-:W-:Y:S01]  /*20320*/  IMAD.MOV.U32 R24, RZ, RZ, 0x9b8 ;  /* 0x000009b8ff187424 */ /* 0x000fe200078e00ff */
[----:B------:R-:W-:Y:S01]  /*20330*/  ISETP.GT.AND P0, PT, R221, 0x1, PT ;  /* 0x00000001dd00780c */ /* 0x000fe20003f04270 */
[----:B------:R-:W2:Y:S01]  /*20340*/  LDC.64 R4, c[0x0][0xba8] ;  /* 0x0002ea00ff047b82 */ /* 0x000ea20000000a00 */
[----:B------:R-:W-:Y:S02]  /*20350*/  ISETP.NE.AND P1, PT, R31, 0x1, PT ;  /* 0x000000011f00780c */ /* 0x000fe40003f25270 */
[----:B------:R-:W-:Y:S02]  /*20360*/  SEL R24, R24, 0x978, P0 ;  /* 0x0000097818187807 */ /* 0x000fe40000000000 */
[----:B------:R-:W-:Y:S02]  /*20370*/  SEL R229, R229, RZ, P0 ;  /* 0x000000ffe5e57207 */ /* 0x000fe40000000000 */
[----:B------:R-:W-:Y:S01]  /*20380*/  MOV R21, R29 ;  /* 0x0000001d00157202 */ /* 0x000fe20000000f00 */
[----:B------:R-:W3:Y:S08]  /*20390*/  LDC.64 R10, c[0x0][R24+0x220] ;  /* 0x00008800180a7b82 */ /* 0x000ef00000000a00 */
[----:B------:R-:W4:Y:S08]  /*203a0*/  LDC.64 R8, c[0x0][R24+0x218] ;  /* 0x0000860018087b82 */ /* 0x000f300000000a00 */
[----:B------:R-:W5:Y:S08]  /*203b0*/  LDC.64 R12, c[0x0][R24+0x228] ;  /* 0x00008a00180c7b82 */ /* 0x000f700000000a00 */
[----:B------:R-:W0:Y:S08]  /*203c0*/  LDC.64 R6, c[0x0][R24+0x210] ;  /* 0x0000840018067b82 */ /* 0x000e300000000a00 */
[----:B------:R-:W1:Y:S08]  /*203d0*/  @P1 LDC R20, c[0x0][0xbec] ;  /* 0x0002fb00ff141b82 */ /* 0x000e700000000800 */
[----:B------:R-:W5:Y:S01]  /*203e0*/  @P1 LDC R33, c[0x0][0xbf0] ;  /* 0x0002fc00ff211b82 */ /* 0x000f620000000800 */
[----:B---3--:R-:W-:-:S07]  /*203f0*/  IMAD R11, R11, R27, RZ ;  /* 0x0000001b0b0b7224 */ /* 0x008fce00078e02ff */
[----:B--2---:R-:W2:Y:S01]  /*20400*/  @!P0 LDC R4, c[0x0][0xb50] ;  /* 0x0002d400ff048b82 */ /* 0x004ea20000000800 */
[----:B------:R-:W-:-:S04]  /*20410*/  IMAD.WIDE.U32 R14, R10, R27, RZ ;  /* 0x0000001b0a0e7225 */ /* 0x000fc800078e00ff */
[----:B------:R-:W-:Y:S02]  /*20420*/  IMAD R11, R10, R28, R11 ;  /* 0x0000001c0a0b7224 */ /* 0x000fe400078e020b */
[----:B-1----:R-:W-:Y:S01]  /*20430*/  @P1 IMAD.HI.U32 R20, R29, R20, RZ ;  /* 0x000000141d141227 */ /* 0x002fe200078e00ff */
[----:B------:R-:W1:Y:S03]  /*20440*/  @!P0 LDC R5, c[0x0][0xb54] ;  /* 0x0002d500ff058b82 */ /* 0x000e660000000800 */
[-C--:B----4-:R-:W-:Y:S02]  /*20450*/  IMAD R25, R9, R219.reuse, RZ ;  /* 0x000000db09197224 */ /* 0x090fe400078e02ff */
[----:B------:R-:W-:Y:S01]  /*20460*/  IMAD.WIDE.U32 R8, R8, R219, RZ ;  /* 0x000000db08087225 */ /* 0x000fe200078e00ff */
[----:B-----5:R-:W-:-:S03]  /*20470*/  @P1 SHF.R.U32.HI R21, RZ, R33, R20 ;  /* 0x00000021ff151219 */ /* 0x020fc60000011614 */
[----:B------:R-:W-:Y:S01]  /*20480*/  IMAD.IADD R25, R9, 0x1, R25 ;  /* 0x0000000109197824 */ /* 0x000fe200078e0219 */
[----:B------:R-:W-:Y:S01]  /*20490*/  IADD3 R10, P1, P3, R14, R8, R3 ;  /* 0x000000080e0a7210 */ /* 0x000fe20007b3e003 */
[----:B------:R-:W-:Y:S02]  /*204a0*/  IMAD.IADD R15, R15, 0x1, R11 ;  /* 0x000000010f0f7824 */ /* 0x000fe400078e020b */
[----:B------:R-:W-:-:S03]  /*204b0*/  IMAD.WIDE.U32 R8, R12, R229, RZ ;  /* 0x000000e50c087225 */ /* 0x000fc600078e00ff */
[----:B------:R-:W-:Y:S01]  /*204c0*/  IADD3.X R12, R15, R25, R26, P1, P3 ;  /* 0x000000190f0c7210 */ /* 0x000fe20000fe641a */
[----:B------:R-:W-:Y:S01]  /*204d0*/  IMAD R13, R13, R229, RZ ;  /* 0x000000e50d0d7224 */ /* 0x000fe200078e02ff */
[----:B------:R-:W-:Y:S01]  /*204e0*/  IADD3 R8, P0, P1, R21, R10, R8 ;  /* 0x0000000a15087210 */ /* 0x000fe2000791e008 */
[--C-:B------:R-:W-:Y:S01]  /*204f0*/  IMAD.MOV R14, RZ, RZ, -R21.reuse ;  /* 0x000000ffff0e7224 */ /* 0x100fe200078e0a15 */
[----:B------:R-:W-:Y:S02]  /*20500*/  SHF.R.S32.HI R21, RZ, 0x1f, R21 ;  /* 0x0000001fff157819 */ /* 0x000fe40000011415 */
[----:B------:R-:W-:Y:S01]  /*20510*/  IADD3 R13, R9, R13, RZ ;  /* 0x0000000d090d7210 */ /* 0x000fe20007ffe0ff */
[----:B------:R-:W-:-:S03]  /*20520*/  IMAD R11, R31, R14, R29 ;  /* 0x0000000e1f0b7224 */ /* 0x000fc600078e021d */
[----:B------:R-:W-:Y:S01]  /*20530*/  IADD3.X R9, R21, R12, R13, P0, P1 ;  /* 0x0000000c15097210 */ /* 0x000fe200007e240d */
[----:B0-----:R-:W-:Y:S01]  /*20540*/  IMAD R7, R7, R11, RZ ;  /* 0x0000000b07077224 */ /* 0x001fe200078e02ff */
[----:B------:R-:W-:-:S05]  /*20550*/  SHF.R.S32.HI R13, RZ, 0x1f, R11 ;  /* 0x0000001fff0d7819 */ /* 0x000fca000001140b */
[C---:B------:R-:W-:Y:S02]  /*20560*/  IMAD R13, R6.reuse, R13, R7 ;  /* 0x0000000d060d7224 */ /* 0x040fe400078e0207 */
[----:B------:R-:W-:-:S04]  /*20570*/  IMAD.WIDE.U32 R6, R6, R11, R8 ;  /* 0x0000000b06067225 */ /* 0x000fc800078e0008 */
[----:B------:R-:W-:Y:S01]  /*20580*/  IMAD.IADD R7, R7, 0x1, R13 ;  /* 0x0000000107077824 */ /* 0x000fe200078e020d */
[----:B--2---:R-:W-:-:S04]  /*20590*/  LEA R4, P0, R6, R4, 0x2 ;  /* 0x0000000406047211 */ /* 0x004fc800078010ff */
[----:B-1----:R-:W-:Y:S01]  /*205a0*/  LEA.HI.X R5, R6, R5, R7, 0x2, P0 ;  /* 0x0000000506057211 */ /* 0x002fe200000f1407 */
[----:B------:R-:W-:-:S05]  /*205b0*/  IMAD.MOV.U32 R7, RZ, RZ, -0x800000 ;  /* 0xff800000ff077424 */ /* 0x000fca00078e00ff */
[----:B------:R2:W-:Y:S03]  /*205c0*/  STG.E desc[UR60][R4.64], R7 ;  /* 0x0000000704007986 */ /* 0x0005e6000c10193c */
.L_x_3847:
[----:B------:R-:W-:Y:S05]  /*205d0*/  BSYNC B1 ;  /* 0x0000000000017941 */ /* 0x000fea0003800000 */
.L_x_3846:
[----:B------:R-:W-:Y:S05]  /*205e0*/  @P2 BRA `(.L_x_3842) ;  /* 0x00000008000c2947 */ /* 0x000fea0003800000 */
[----:B--2---:R-:W2:Y:S01]  /*205f0*/  S2R R4, SR_TID.X ;  /* 0x0000000000047919 */ /* 0x004ea20000002100 */
[----:B------:R-:W3:Y:S01]  /*20600*/  LDC R11, c[0x0][0xbe8] ;  /* 0x0002fa00ff0b7b82 */ /* 0x000ee20000000800 */
[----:B------:R-:W-:Y:S01]  /*20610*/  ULDC.64 UR4, c[0x0][0xaa0] ;  /* 0x0002a80000047ab9 */ /* 0x000fe20000000a00 */
[----:B------:R-:W-:Y:S01]  /*20620*/  BSSY B1, `(.L_x_3848) ;  /* 0x0000049000017945 */ /* 0x000fe20003800000 */
[----:B---3--:R-:W-:Y:S01]  /*20630*/  ISETP.NE.AND P0, PT, R11, 0x1, PT ;  /* 0x000000010b00780c */ /* 0x008fe20003f05270 */
[----:B--2---:R-:W-:Y:S02]  /*20640*/  VIADD R6, R4, 0xffffff80 ;  /* 0xffffff8004067836 */ /* 0x004fe40000000000 */
[----:B------:R-:W-:-:S03]  /*20650*/  IMAD R4, R26, UR4, RZ ;  /* 0x000000041a047c24 */ /* 0x000fc6000f8e02ff */
[----:B------:R-:W-:-:S07]  /*20660*/  SHF.R.S32.HI R5, RZ, 0x1f, R6 ;  /* 0x0000001fff057819 */ /* 0x000fce0000011406 */
[----:B------:R-:W2:Y:S01]  /*20670*/  @P0 LDC R9, c[0x0][0xbec] ;  /* 0x0002fb00ff090b82 */ /* 0x000ea20000000800 */
[----:B------:R-:W-:Y:S01]  /*20680*/  IMAD R7, R3, UR5, R4 ;  /* 0x0000000503077c24 */ /* 0x000fe2000f8e0204 */
[----:B------:R-:W-:Y:S01]  /*20690*/  LEA.HI R8, R5, R6, RZ, 0x3 ;  /* 0x0000000605087211 */ /* 0x000fe200078f18ff */
[----:B------:R-:W-:Y:S01]  /*206a0*/  IMAD.WIDE.U32 R4, R3, UR4, RZ ;  /* 0x0000000403047c25 */ /* 0x000fe2000f8e00ff */
[----:B------:R-:W-:Y:S02]  /*206b0*/  ULDC.64 UR4, c[0x0][0xae8] ;  /* 0x0002ba0000047ab9 */ /* 0x000fe40000000a00 */
[----:B------:R-:W-:Y:S02]  /*206c0*/  LOP3.LUT R3, R8, 0xfffffff8, RZ, 0xc0, !PT ;  /* 0xfffffff808037812 */ /* 0x000fe400078ec0ff */
[----:B------:R-:W3:Y:S01]  /*206d0*/  @P0 LDC R13, c[0x0][0xbf0] ;  /* 0x0002fc00ff0d0b82 */ /* 0x000ee20000000800 */
[----:B------:R-:W-:Y:S02]  /*206e0*/  SHF.R.S32.HI R15, RZ, 0x3, R8 ;  /* 0x00000003ff0f7819 */ /* 0x000fe40000011408 */
[----:B------:R-:W-:Y:S01]  /*206f0*/  IADD3 R5, R5, R7, RZ ;  /* 0x0000000705057210 */ /* 0x000fe20007ffe0ff */
[----:B------:R-:W-:-:S04]  /*20700*/  IMAD.IADD R10, R6, 0x1, -R3 ;  /* 0x00000001060a7824 */ /* 0x000fc800078e0a03 */
[----:B------:R-:W-:Y:S02]  /*20710*/  IMAD R3, R10, 0x20, R15 ;  /* 0x000000200a037824 */ /* 0x000fe400078e020f */
[----:B------:R-:W-:-:S04]  /*20720*/  IMAD.WIDE.U32 R4, R219, UR4, R4 ;  /* 0x00000004db047c25 */ /* 0x000fc8000f8e0004 */
[----:B------:R-:W-:Y:S02]  /*20730*/  IMAD R8, R228, 0x80, R3 ;  /* 0x00000080e4087824 */ /* 0x000fe400078e0203 */
[----:B------:R-:W-:Y:S01]  /*20740*/  IMAD R5, R219, UR5, R5 ;  /* 0x00000005db057c24 */ /* 0x000fe2000f8e0205 */
[----:B------:R-:W-:Y:S01]  /*20750*/  ULDC.64 UR4, c[0x0][0xaf0] ;  /* 0x0002bc0000047ab9 */ /* 0x000fe20000000a00 */
[----:B--2---:R-:W-:Y:S01]  /*20760*/  @P0 IMAD.HI.U32 R6, R8, R9, RZ ;  /* 0x0000000908060227 */ /* 0x004fe200078e00ff */
[----:B------:R-:W-:-:S03]  /*20770*/  MOV R3, R8 ;  /* 0x0000000800037202 */ /* 0x000fc60000000f00 */
[----:B------:R-:W-:Y:S02]  /*20780*/  IMAD R7, R28, UR4, RZ ;  /* 0x000000041c077c24 */ /* 0x000fe4000f8e02ff */
[----:B------:R-:W-:Y:S01]  /*20790*/  IMAD.WIDE.U32 R4, R27, UR4, R4 ;  /* 0x000000041b047c25 */ /* 0x000fe2000f8e0004 */
[----:B---3--:R-:W-:-:S03]  /*207a0*/  @P0 SHF.R.U32.HI R3, RZ, R13, R6 ;  /* 0x0000000dff030219 */ /* 0x008fc60000011606 */
[----:B------:R-:W-:Y:S01]  /*207b0*/  IMAD R7, R27, UR5, R7 ;  /* 0x000000051b077c24 */ /* 0x000fe2000f8e0207 */
[----:B------:R-:W-:Y:S01]  /*207c0*/  SHF.R.S32.HI R6, RZ, 0x1f, R3 ;  /* 0x0000001fff067819 */ /* 0x000fe20000011403 */
[----:B------:R-:W-:Y:S02]  /*207d0*/  ULDC.64 UR4, c[0x0][0xae0] ;  /* 0x0002b80000047ab9 */ /* 0x000fe40000000a00 */
[----:B------:R-:W-:Y:S02]  /*207e0*/  IMAD.IADD R5, R5, 0x1, R7 ;  /* 0x0000000105057824 */ /* 0x000fe400078e0207 */
[----:B------:R-:W-:Y:S02]  /*207f0*/  IMAD.MOV R7, RZ, RZ, -R3 ;  /* 0x000000ffff077224 */ /* 0x000fe400078e0a03 */
[----:B------:R-:W-:Y:S02]  /*20800*/  IMAD R6, R6, UR4, RZ ;  /* 0x0000000406067c24 */ /* 0x000fe4000f8e02ff */
[----:B------:R-:W-:Y:S01]  /*20810*/  IMAD R7, R11, R7, R8 ;  /* 0x000000070b077224 */ /* 0x000fe200078e0208 */
[----:B------:R-:W-:Y:S01]  /*20820*/  LEA R8, R228, R15, 0x7 ;  /* 0x0000000fe4087211 */ /* 0x000fe200078e38ff */
[----:B------:R-:W-:-:S04]  /*20830*/  IMAD.WIDE.U32 R4, R3, UR4, R4 ;  /* 0x0000000403047c25 */ /* 0x000fc8000f8e0004 */
[----:B------:R-:W-:Y:S01]  /*20840*/  IMAD R9, R3, UR5, R6 ;  /* 0x0000000503097c24 */ /* 0x000fe2000f8e0206 */
[----:B------:R-:W-:Y:S01]  /*20850*/  SHF.R.S32.HI R3, RZ, 0x1f, R7 ;  /* 0x0000001fff037819 */ /* 0x000fe20000011407 */
[----:B------:R-:W-:Y:S01]  /*20860*/  ULDC.64 UR4, c[0x0][0xad8] ;  /* 0x0002b60000047ab9 */ /* 0x000fe20000000a00 */
[----:B------:R-:W-:Y:S02]  /*20870*/  IMAD R11, R0, R11, RZ ;  /* 0x0000000b000b7224 */ /* 0x000fe400078e02ff */
[----:B------:R-:W-:Y:S02]  /*20880*/  IMAD.IADD R5, R5, 0x1, R9 ;  /* 0x0000000105057824 */ /* 0x000fe400078e0209 */
[----:B------:R-:W-:Y:S01]  /*20890*/  IMAD R6, R3, UR4, RZ ;  /* 0x0000000403067c24 */ /* 0x000fe2000f8e02ff */
[C---:B------:R-:W-:Y:S01]  /*208a0*/  ISETP.GE.AND P2, PT, R8.reuse, R11, PT ;  /* 0x0000000b0800720c */ /* 0x040fe20003f46270 */
[----:B------:R-:W-:Y:S02]  /*208b0*/  VIADD R3, R8, 0x40 ;  /* 0x0000004008037836 */ /* 0x000fe40000000000 */
[----:B------:R-:W-:-:S02]  /*208c0*/  IMAD R9, R7, UR5, R6 ;  /* 0x0000000507097c24 */ /* 0x000fc4000f8e0206 */
[----:B------:R-:W-:Y:S01]  /*208d0*/  IMAD.WIDE.U32 R4, R7, UR4, R4 ;  /* 0x0000000407047c25 */ /* 0x000fe2000f8e0004 */
[----:B------:R-:W-:Y:S01]  /*208e0*/  ULDC.64 UR4, c[0x0][0xa80] ;  /* 0x0002a00000047ab9 */ /* 0x000fe20000000a00 */
[----:B------:R-:W-:Y:S02]  /*208f0*/  ISETP.GE.AND P1, PT, R3, R11, PT ;  /* 0x0000000b0300720c */ /* 0x000fe40003f26270 */
[----:B------:R-:W-:Y:S01]  /*20900*/  VIADD R0, R8, 0x20 ;  /* 0x0000002008007836 */ /* 0x000fe20000000000 */
[----:B------:R-:W-:Y:S01]  /*20910*/  IADD3 R3, R5, R9, RZ ;  /* 0x0000000905037210 */ /* 0x000fe20007ffe0ff */
[----:B------:R-:W-:Y:S01]  /*20920*/  IMAD.SHL.U32 R7, R10, 0x8, RZ ;  /* 0x000000080a077824 */ /* 0x000fe200078e00ff */
[----:B------:R-:W-:Y:S02]  /*20930*/  LEA R6, P3, R4, UR4, 0x1 ;  /* 0x0000000404067c11 */ /* 0x000fe4000f8608ff */
[----:B------:R-:W-:Y:S01]  /*20940*/  ISETP.GE.AND P0, PT, R0, R11, PT ;  /* 0x0000000b0000720c */ /* 0x000fe20003f06270 */
[C---:B------:R-:W-:Y:S01]  /*20950*/  VIADD R9, R7.reuse, 0x40 ;  /* 0x0000004007097836 */ /* 0x040fe20000000000 */
[----:B------:R-:W-:Y:S01]  /*20960*/  LEA.HI.X R3, R4, UR5, R3, 0x1, P3 ;  /* 0x0000000504037c11 */ /* 0x000fe200098f0c03 */
[----:B------:R-:W-:Y:S01]  /*20970*/  VIADD R13, R7, 0x80 ;  /* 0x00000080070d7836 */ /* 0x000fe20000000000 */
[----:B------:R2:W3:Y:S01]  /*20980*/  SHFL.IDX PT, R4, R6, RZ, 0x181f ;  /* 0x00181fff06047589 */ /* 0x0004e200000e0000 */
[----:B------:R-:W-:-:S02]  /*20990*/  SHF.R.S32.HI R14, RZ, 0x1f, R7 ;  /* 0x0000001fff0e7819 */ /* 0x000fc40000011407 */
[----:B------:R-:W-:Y:S01]  /*209a0*/  SHF.R.S32.HI R10, RZ, 0x1f, R9 ;  /* 0x0000001fff0a7819 */ /* 0x000fe20000011409 */
[----:B------:R2:W4:Y:S01]  /*209b0*/  SHFL.IDX PT, R0, R3, RZ, 0x181f ;  /* 0x00181fff03007589 */ /* 0x00052200000e0000 */
[----:B------:R-:W-:Y:S01]  /*209c0*/  SHF.R.S32.HI R12, RZ, 0x1f, R13 ;  /* 0x0000001fff0c7819 */ /* 0x000fe2000001140d */
[----:B------:R-:W-:Y:S06]  /*209d0*/  @P2 BRA `(.L_x_3849) ;  /* 0x0000000000342947 */ /* 0x000fec0003800000 */
[----:B------:R-:W-:Y:S02]  /*209e0*/  ULDC UR4, c[0x0][0xac8] ;  /* 0x0002b20000047ab9 */ /* 0x000fe40000000800 */
[----:B------:R-:W-:Y:S02]  /*209f0*/  ISETP.GE.AND P4, PT, R7, UR4, PT ;  /* 0x0000000407007c0c */ /* 0x000fe4000bf86270 */
[----:B------:R-:W-:Y:S02]  /*20a00*/  ISETP.GE.AND P3, PT, R9, UR4, PT ;  /* 0x0000000409007c0c */ /* 0x000fe4000bf66270 */
[----:B------:R-:W-:-:S09]  /*20a10*/  ISETP.GE.AND P2, PT, R13, UR4, PT ;  /* 0x000000040d007c0c */ /* 0x000fd2000bf46270 */
[-C--:B---3--:R-:W-:Y:S02]  /*20a20*/  @!P4 LEA R20, P6, R7, R4.reuse, 0x1 ;  /* 0x000000040714c211 */ /* 0x088fe400078c08ff */
[----:B------:R-:W-:Y:S02]  /*20a30*/  @!P3 LEA R24, P5, R9, R4, 0x1 ;  /* 0x000000040918b211 */ /* 0x000fe400078a08ff */
[----:B----4-:R-:W-:Y:S02]  /*20a40*/  @!P4 LEA.HI.X R21, R7, R0, R14, 0x1, P6 ;  /* 0x000000000715c211 */ /* 0x010fe400030f0c0e */
[----:B------:R-:W-:Y:S02]  /*20a50*/  @!P2 LEA R4, P6, R13, R4, 0x1 ;  /* 0x000000040d04a211 */ /* 0x000fe400078c08ff */
[-C--:B------:R-:W-:Y:S01]  /*20a60*/  @!P3 LEA.HI.X R25, R9, R0.reuse, R10, 0x1, P5 ;  /* 0x000000000919b211 */ /* 0x080fe200028f0c0a */
[----:B------:R3:W-:Y:S01]  /*20a70*/  @!P4 ST.E.128 desc[UR60][R20.64], RZ ;  /* 0x000000ff1400c985 */ /* 0x0007e2000c101d3c */
[----:B------:R-:W-:-:S03]  /*20a80*/  @!P2 LEA.HI.X R5, R13, R0, R12, 0x1, P6 ;  /* 0x000000000d05a211 */ /* 0x000fc600030f0c0c */
[----:B------:R3:W-:Y:S04]  /*20a90*/  @!P3 ST.E.128 desc[UR60][R24.64], RZ ;  /* 0x000000ff1800b985 */ /* 0x0007e8000c101d3c */
[----:B------:R3:W-:Y:S02]  /*20aa0*/  @!P2 ST.E.128 desc[UR60][R4.64], RZ ;  /* 0x000000ff0400a985 */ /* 0x0007e4000c101d3c */
.L_x_3849:
[----:B------:R-:W-:Y:S05]  /*20ab0*/  BSYNC B1 ;  /* 0x0000000000017941 */ /* 0x000fea0003800000 */
.L_x_3848:
[----:B----4-:R4:W0:Y:S01]  /*20ac0*/  SHFL.IDX PT, R0, R3, 0x1, 0x181f ;  /* 0x00381f0003007f89 */ /* 0x01082200000e0000 */
[----:B------:R-:W-:Y:S03]  /*20ad0*/  BSSY B1, `(.L_x_3850) ;  /* 0x0000010000017945 */ /* 0x000fe60003800000 */
[----:B---3--:R4:W3:Y:S01]  /*20ae0*/  SHFL.IDX PT, R4, R6, 0x1, 0x181f ;  /* 0x00381f0006047f89 */ /* 0x0088e200000e0000 */
        /* <DEDUP_REMOVED lines=14> */
.L_x_3851:
[----:B------:R-:W-:Y:S05]  /*20bd0*/  BSYNC B1 ;  /* 0x0000000000017941 */ /* 0x000fea0003800000 */
.L_x_3850:
[----:B0-----:R0:W0:Y:S01]  /*20be0*/  SHFL.IDX PT, R0, R3, 0x2, 0x181f ;  /* 0x00581f0003007f89 */ /* 0x00102200000e0000 */
[----:B------:R-:W-:Y:S03]  /*20bf0*/  BSSY B1, `(.L_x_3852) ;  /* 0x0000010000017945 */ /* 0x000fe60003800000 */
[----:B---3--:R3:W0:Y:S01]  /*20c00*/  SHFL.IDX PT, R4, R6, 0x2, 0x181f ;  /* 0x00581f0006047f89 */ /* 0x00862200000e0000 */
[----:B------:R-:W-:Y:S05]  /*20c10*/  @P1 BRA `(.L_x_3853) ;  /* 0x0000000000341947 */ /* 0x000fea0003800000 */
[----:B------:R-:W-:Y:S02]  /*20c20*/  ULDC UR4, c[0x0][0xac8] ;  /* 0x0002b20000047ab9 */ /* 0x000fe40000000800 */
[----:B------:R-:W-:Y:S02]  /*20c30*/  ISETP.GE.AND P3, PT, R7, UR4, PT ;  /* 0x0000000407007c0c */ /* 0x000fe4000bf66270 */
[----:B------:R-:W-:Y:S02]  /*20c40*/  ISETP.GE.AND P4, PT, R9, UR4, PT ;  /* 0x0000000409007c0c */ /* 0x000fe4000bf86270 */
[----:B------:R-:W-:-:S09]  /*20c50*/  ISETP.GE.AND P5, PT, R13, UR4, PT ;  /* 0x000000040d007c0c */ /* 0x000fd2000bfa6270 */
[-C--:B0-----:R-:W-:Y:S02]  /*20c60*/  @!P3 LEA R20, P0, R7, R4.reuse, 0x1 ;  /* 0x000000040714b211 */ /* 0x081fe400078008ff */
[-C--:B------:R-:W-:Y:S02]  /*20c70*/  @!P4 LEA R24, P1, R9, R4.reuse, 0x1 ;  /* 0x000000040918c211 */ /* 0x080fe400078208ff */
[----:B------:R-:W-:Y:S02]  /*20c80*/  @!P5 LEA R4, P2, R13, R4, 0x1 ;  /* 0x000000040d04d211 */ /* 0x000fe400078408ff */
[-C--:B------:R-:W-:Y:S02]  /*20c90*/  @!P3 LEA.HI.X R21, R7, R0.reuse, R14, 0x1, P0 ;  /* 0x000000000715b211 */ /* 0x080fe400000f0c0e */
[-C--:B------:R-:W-:Y:S02]  /*20ca0*/  @!P4 LEA.HI.X R25, R9, R0.reuse, R10, 0x1, P1 ;  /* 0x000000000919c211 */ /* 0x080fe400008f0c0a */
[----:B------:R-:W-:Y:S01]  /*20cb0*/  @!P5 LEA.HI.X R5, R13, R0, R12, 0x1, P2 ;  /* 0x000000000d05d211 */ /* 0x000fe200010f0c0c */
[----:B------:R0:W-:Y:S04]  /*20cc0*/  @!P3 ST.E.128 desc[UR60][R20.64], RZ ;  /* 0x000000ff1400b985 */ /* 0x0001e8000c101d3c */
[----:B------:R0:W-:Y:S04]  /*20cd0*/  @!P4 ST.E.128 desc[UR60][R24.64], RZ ;  /* 0x000000ff1800c985 */ /* 0x0001e8000c101d3c */
[----:B------:R0:W-:Y:S02]  /*20ce0*/  @!P5 ST.E.128 desc[UR60][R4.64], RZ ;  /* 0x000000ff0400d985 */ /* 0x0001e4000c101d3c */
.L_x_3853:
[----:B------:R-:W-:Y:S05]  /*20cf0*/  BSYNC B1 ;  /* 0x0000000000017941 */ /* 0x000fea0003800000 */
.L_x_3852:
[----:B0-----:R-:W-:Y:S01]  /*20d00*/  VIADD R0, R8, 0x60 ;  /* 0x0000006008007836 */ /* 0x001fe20000000000 */
[----:B--2-4-:R-:W0:Y:S04]  /*20d10*/  SHFL.IDX PT, R3, R3, 0x3, 0x181f ;  /* 0x00781f0003037f89 */ /* 0x014e2800000e0000 */
[----:B------:R-:W-:Y:S01]  /*20d20*/  ISETP.GE.AND P0, PT, R0, R11, PT ;  /* 0x0000000b0000720c */ /* 0x000fe20003f06270 */
[----:B------:R2:W4:-:S12]  /*20d30*/  SHFL.IDX PT, R4, R6, 0x3, 0x181f ;  /* 0x00781f0006047f89 */ /* 0x00051800000e0000 */
[----:B--2---:R-:W-:Y:S05]  /*20d40*/  @P0 BRA `(.L_x_3842) ;  /* 0x0000000000340947 */ /* 0x004fea0003800000 */
[----:B------:R-:W-:Y:S02]  /*20d50*/  ULDC UR4, c[0x0][0xac8] ;  /* 0x0002b20000047ab9 */ /* 0x000fe40000000800 */
[----:B------:R-:W-:Y:S02]  /*20d60*/  ISETP.GE.AND P3, PT, R7, UR4, PT ;  /* 0x0000000407007c0c */ /* 0x000fe4000bf66270 */
[----:B------:R-:W-:Y:S02]  /*20d70*/  ISETP.GE.AND P4, PT, R9, UR4, PT ;  /* 0x0000000409007c0c */ /* 0x000fe4000bf86270 */
[----:B------:R-:W-:-:S09]  /*20d80*/  ISETP.GE.AND P5, PT, R13, UR4, PT ;  /* 0x000000040d007c0c */ /* 0x000fd2000bfa6270 */
[-C--:B---34-:R-:W-:Y:S02]  /*20d90*/  @!P3 LEA R6, P0, R7, R4.reuse, 0x1 ;  /* 0x000000040706b211 */ /* 0x098fe400078008ff */
        /* <DEDUP_REMOVED lines=8> */
.L_x_3842:
[----:B------:R-:W-:Y:S05]  /*20e20*/  BSYNC B0 ;  /* 0x0000000000007941 */ /* 0x000fea0003800000 */
.L_x_3832:
[----:B------:R-:W-:Y:S02]  /*20e30*/  ULDC UR4, c[0x0][0xc3c] ;  /* 0x00030f0000047ab9 */ /* 0x000fe40000000800 */
[----:B-1----:R-:W-:-:S13]  /*20e40*/  ISETP.GE.AND P0, PT, R151, UR4, PT ;  /* 0x0000000497007c0c */ /* 0x002fda000bf06270 */
[----:B------:R-:W-:Y:S05]  /*20e50*/  @!P0 BRA `(.L_x_3854) ;  /* 0xfffffe0400108947 */ /* 0x000fea000383ffff */
[----:B------:R-:W-:Y:S05]  /*20e60*/  BRA `(.L_x_3642) ;  /* 0x0000008400ac7947 */ /* 0x000fea0003800000 */
.L_x_3640:
[----:B------:R-:W-:-:S08]  /*20e70*/  NOP ;  /* 0x0000000000007918 */ /* 0x000fd00000000000 */
[----:B0-----:R-:W0:-:S00]  /*20e80*/  USETMAXREG.DEALLOC.CTAPOOL 0x18 ;  /* 0x00000018000079c8 */ /* 0x001e0000080e0500 */
[----:B0-----:R-:W2:Y:S01]  /*20e90*/  LDL.LU R2, [R1+0x10] ;  /* 0x0000100001027983 */ /* 0x001ea20000300800 */
[----:B------:R-:W-:Y:S02]  /*20ea0*/  LOP3.LUT R0, R0, 0x3, RZ, 0xc0, !PT ;  /* 0x0000000300007812 */ /* 0x000fe400078ec0ff */
[----:B------:R-:W-:-:S04]  /*20eb0*/  MOV R7, RZ ;  /* 0x000000ff00077202 */ /* 0x000fc80000000f00 */
        /* <DEDUP_REMOVED lines=15> */
.L_x_3855:
[----:B------:R-:W-:Y:S01]  /*20fb0*/  LOP3.LUT R0, R6, 0x1f, RZ, 0xc0, !PT ;  /* 0x0000001f06007812 */ /* 0x000fe200078ec0ff */
[----:B------:R-:W-:Y:S01]  /*20fc0*/  ULDC UR4, c[0x0][0xc3c] ;  /* 0x00030f0000047ab9 */ /* 0x000fe20000000800 */
[----:B------:R-:W-:Y:S01]  /*20fd0*/  IMAD.MOV.U32 R10, RZ, RZ, RZ ;  /* 0x000000ffff0a7224 */ /* 0x000fe200078e00ff */
[----:B------:R-:W1:Y:S01]  /*20fe0*/  S2UR UR6, SR_CTAID.X ;  /* 0x00000000000679c3 */ /* 0x000e620000002500 */
[----:B------:R-:W-:Y:S01]  /*20ff0*/  ISETP.NE.AND P0, PT, R0, 0x1f, PT ;  /* 0x0000001f0000780c */ /* 0x000fe20003f05270 */
[----:B------:R-:W-:-:S03]  /*21000*/  ULDC UR5, c[0x0][0xc38] ;  /* 0x00030e0000057ab9 */ /* 0x000fc60000000800 */
[----:B------:R-:W-:-:S13]  /*21010*/  ISETP.GE.OR P1, PT, R0, UR4, !P0 ;  /* 0x0000000400007c0c */ /* 0x000fda000c726670 */
[----:B0-----:R-:W0:Y:S08]  /*21020*/  @!P1 LDC.64 R2, c[0x0][0xc80] ;  /* 0x00032000ff029b82 */ /* 0x001e300000000a00 */
[----:B------:R-:W2:Y:S01]  /*21030*/  @!P1 LDC.64 R4, c[0x0][0xc78] ;  /* 0x00031e00ff049b82 */ /* 0x000ea20000000a00 */
[----:B0-----:R-:W-:-:S05]  /*21040*/  @!P1 IMAD.WIDE.U32 R2, R0, 0x4, R2 ;  /* 0x0000000400029825 */ /* 0x001fca00078e0002 */
[----:B------:R2:W3:Y:S02]  /*21050*/  @!P1 LDG.E R7, desc[UR60][R2.64] ;  /* 0x0000003c02079981 */ /* 0x0004e4000c1e1900 */
[----:B--2---:R-:W-:-:S05]  /*21060*/  @!P1 IMAD.WIDE.U32 R2, R0, 0x4, R4 ;  /* 0x0000000400029825 */ /* 0x004fca00078e0004 */
[----:B------:R-:W3:Y:S01]  /*21070*/  @!P1 LDG.E R10, desc[UR60][R2.64] ;  /* 0x0000003c020a9981 */ /* 0x000ee2000c1e1900 */
[C---:B------:R-:W-:Y:S01]  /*21080*/  ISETP.NE.AND P1, PT, R0.reuse, RZ, PT ;  /* 0x000000ff0000720c */ /* 0x040fe20003f25270 */
[----:B------:R-:W-:Y:S01]  /*21090*/  UMOV UR4, URZ ;  /* 0x0000003f00047c82 */ /* 0x000fe20008000000 */
[C---:B------:R-:W-:Y:S02]  /*210a0*/  ISETP.GE.U32.AND P2, PT, R0.reuse, 0x2, PT ;  /* 0x000000020000780c */ /* 0x040fe40003f46070 */
[C---:B------:R-:W-:Y:S02]  /*210b0*/  ISETP.GE.U32.AND P3, PT, R0.reuse, 0x4, PT ;  /* 0x000000040000780c */ /* 0x040fe40003f66070 */
[C---:B------:R-:W-:Y:S02]  /*210c0*/  ISETP.GE.U32.AND P4, PT, R0.reuse, 0x8, PT ;  /* 0x000000080000780c */ /* 0x040fe40003f86070 */
[----:B------:R-:W-:Y:S01]  /*210d0*/  ISETP.GE.U32.AND P5, PT, R0, 0x10, PT ;  /* 0x000000100000780c */ /* 0x000fe20003fa6070 */
[----:B---3--:R-:W-:-:S05]  /*210e0*/  IMAD R4, R7, R10, RZ ;  /* 0x0000000a07047224 */ /* 0x008fca00078e02ff */
        /* <DEDUP_REMOVED lines=17> */
[----:B------:R-:W-:Y:S01]  /*21200*/  IMAD.MOV.U32 R11, RZ, RZ, R8 ;  /* 0x000000ffff0b7224 */ /* 0x000fe200078e0008 */
[----:B-1----:R-:W-:-:S13]  /*21210*/  ISETP.GT.AND P6, PT, R8, UR6, PT ;  /* 0x0000000608007c0c */ /* 0x002fda000bfc4270 */
[----:B------:R-:W-:Y:S05]  /*21220*/  @P6 BRA `(.L_x_3857) ;  /* 0x0000000000a46947 */ /* 0x000fea0003800000 */
[----:B------:R-:W-:Y:S01]  /*21230*/  MOV R8, R11 ;  /* 0x0000000b00087202 */ /* 0x000fe20000000f00 */
[----:B------:R-:W-:Y:S01]  /*21240*/  UMOV UR4, URZ ;  /* 0x0000003f00047c82 */ /* 0x000fe20008000000 */
[----:B------:R-:W-:-:S05]  /*21250*/  ULDC UR5, c[0x0][0xc38] ;  /* 0x00030e0000057ab9 */ /* 0x000fca0000000800 */
.L_x_3859:
[----:B------:R-:W0:Y:S01]  /*21260*/  LDC R2, c[0x0][0xc3c] ;  /* 0x00030f00ff027b82 */ /* 0x000e220000000800 */
[----:B------:R-:W-:Y:S01]  /*21270*/  ULDC UR7, c[0x0][0xc3c] ;  /* 0x00030f0000077ab9 */ /* 0x000fe20000000800 */
[----:B------:R-:W-:Y:S01]  /*21280*/  UIADD3 UR4, UR4, 0x1f, URZ ;  /* 0x0000001f04047890 */ /* 0x000fe2000fffe03f */
[----:B------:R-:W-:-:S05]  /*21290*/  IMAD.U32 R3, RZ, RZ, UR7 ;  /* 0x00000007ff037e24 */ /* 0x000fca000f8e00ff */
[----:B------:R1:W-:Y:S01]  /*212a0*/  STL [R1+0xc], R3 ;  /* 0x00000c0301007387 */ /* 0x0003e20000100800 */
[----:B0-----:R-:W-:-:S13]  /*212b0*/  ISETP.LE.AND P6, PT, R2, UR4, PT ;  /* 0x0000000402007c0c */ /* 0x001fda000bfc3270 */
[----:B-1----:R-:W-:Y:S05]  /*212c0*/  @P6 BRA `(.L_x_3858) ;  /* 0x0000000400a46947 */ /* 0x002fea0003800000 */
[----:B------:R-:W-:Y:S02]  /*212d0*/  VIADD R9, R0, UR4 ;  /* 0x0000000400097c36 */ /* 0x000fe40008000000 */
[----:B------:R-:W-:-:S03]  /*212e0*/  IMAD.MOV.U32 R7, RZ, RZ, RZ ;  /* 0x000000ffff077224 */ /* 0x000fc600078e00ff */
[----:B------:R-:W-:-:S13]  /*212f0*/  ISETP.GE.OR P6, PT, R9, R2, !P0 ;  /* 0x000000020900720c */ /* 0x000fda00047c6670 */
[----:B------:R-:W0:Y:S08]  /*21300*/  @!P6 LDC.64 R2, c[0x0][0xc80] ;  /* 0x00032000ff02eb82 */ /* 0x000e300000000a00 */
[----:B------:R-:W1:Y:S01]  /*21310*/  @!P6 LDC.64 R4, c[0x0][0xc78] ;  /* 0x00031e00ff04eb82 */ /* 0x000e620000000a00 */
[----:B------:R-:W-:Y:S01]  /*21320*/  MOV R10, RZ ;  /* 0x000000ff000a7202 */ /* 0x000fe20000000f00 */
        /* <DEDUP_REMOVED lines=25> */
.L_x_3857:
        /* <DEDUP_REMOVED lines=14> */
[----:B0-----:R-:W-:-:S06]  /*215a0*/  IADD3 R3, R13, 0xffffffe, RZ ;  /* 0x0ffffffe0d037810 */ /* 0x001fcc0007ffe0ff */
[----:B------:R-:W0:Y:S02]  /*215b0*/  F2I.FTZ.U32.TRUNC.NTZ R3, R3 ;  /* 0x0000000300037305 */ /* 0x000e24000021f000 */
[----:B0-----:R-:W-:Y:S01]  /*215c0*/  IMAD.MOV R16, RZ, RZ, -R3 ;  /* 0x000000ffff107224 */ /* 0x001fe200078e0a03 */
[----:B------:R-:W-:Y:S06]  /*215d0*/  @!P0 BRA `(.L_x_3860) ;  /* 0x0000000000088947 */ /* 0x000fec0003800000 */
[----:B------:R-:W-:-:S05]  /*215e0*/  VIADD R13, R4, 0xffffffff ;  /* 0xffffffff040d7836 */ /* 0x000fca0000000000 */
[----:B------:R0:W1:Y:S02]  /*215f0*/  SHFL.IDX PT, R14, R2, R13, 0x1f ;  /* 0x00001f0d020e7589 */ /* 0x00006400000e0000 */
.L_x_3860:
[----:B-1----:R-:W-:Y:S01]  /*21600*/  IMAD R10, R14, UR5, R11 ;  /* 0x000000050e0a7c24 */ /* 0x002fe2000f8e020b */
[----:B0-----:R-:W-:Y:S01]  /*21610*/  MOV R2, RZ ;  /* 0x000000ff00027202 */ /* 0x001fe20000000f00 */
[----:B------:R-:W-:Y:S01]  /*21620*/  IMAD R11, R16, R5, RZ ;  /* 0x00000005100b7224 */ /* 0x000fe200078e02ff */
[----:B------:R-:W0:Y:S02]  /*21630*/  MUFU.RCP R12, R12 ;  /* 0x0000000c000c7308 */ /* 0x000e240000001000 */
[----:B------:R1:W-:Y:S01]  /*21640*/  STL [R1], R10 ;  /* 0x0000000a01007387 */ /* 0x0003e20000100800 */
[----:B------:R-:W-:Y:S01]  /*21650*/  IMAD.HI.U32 R2, R3, R11, R2 ;  /* 0x0000000b03027227 */ /* 0x000fe200078e0002 */
[----:B------:R-:W-:-:S05]  /*21660*/  IABS R11, R7 ;  /* 0x00000007000b7213 */ /* 0x000fca0000000000 */
[----:B------:R-:W-:Y:S01]  /*21670*/  IMAD.MOV R14, RZ, RZ, -R11 ;  /* 0x000000ffff0e7224 */ /* 0x000fe200078e0a0b */
[----:B-1----:R-:W-:-:S04]  /*21680*/  IADD3 R10, -R10, UR6, RZ ;  /* 0x000000060a0a7c10 */ /* 0x002fc8000fffe1ff */
[----:B------:R-:W-:-:S05]  /*21690*/  IABS R3, R10 ;  /* 0x0000000a00037213 */ /* 0x000fca0000000000 */
[----:B------:R-:W-:-:S04]  /*216a0*/  IMAD.HI.U32 R11, R2, R3, RZ ;  /* 0x00000003020b7227 */ /* 0x000fc800078e00ff */
[----:B------:R-:W-:Y:S02]  /*216b0*/  IMAD R2, R11, R14, R3 ;  /* 0x0000000e0b027224 */ /* 0x000fe400078e0203 */
[----:B0-----:R-:W-:-:S03]  /*216c0*/  VIADD R3, R12, 0xffffffe ;  /* 0x0ffffffe0c037836 */ /* 0x001fc60000000000 */
[----:B------:R-:W-:-:S03]  /*216d0*/  ISETP.GT.U32.AND P1, PT, R5, R2, PT ;  /* 0x000000020500720c */ /* 0x000fc60003f24070 */
[----:B------:R-:W0:Y:S10]  /*216e0*/  F2I.FTZ.U32.TRUNC.NTZ R3, R3 ;  /* 0x0000000300037305 */ /* 0x000e34000021f000 */
[----:B------:R-:W-:-:S02]  /*216f0*/  @!P1 IMAD.IADD R2, R2, 0x1, -R5 ;  /* 0x0000000102029824 */ /* 0x000fc400078e0a05 */
[----:B------:R-:W-:Y:S01]  /*21700*/  @!P1 VIADD R11, R11, 0x1 ;  /* 0x000000010b0b9836 */ /* 0x000fe20000000000 */
[----:B------:R-:W-:Y:S02]  /*21710*/  ISETP.NE.AND P1, PT, R7, RZ, PT ;  /* 0x000000ff0700720c */ /* 0x000fe40003f25270 */
[----:B------:R-:W-:Y:S01]  /*21720*/  ISETP.GE.U32.AND P0, PT, R2, R5, PT ;  /* 0x000000050200720c */ /* 0x000fe20003f06070 */
[----:B------:R-:W-:Y:S01]  /*21730*/  IMAD.MOV.U32 R2, RZ, RZ, RZ ;  /* 0x000000ffff027224 */ /* 0x000fe200078e00ff */
[----:B0-----:R-:W-:-:S05]  /*21740*/  IADD3 R5, RZ, -R3, RZ ;  /* 0x80000003ff057210 */ /* 0x001fca0007ffe0ff */
[----:B------:R-:W-:-:S04]  /*21750*/  IMAD R5, R5, R8, RZ ;  /* 0x0000000805057224 */ /* 0x000fc800078e02ff */
[----:B------:R-:W-:Y:S01]  /*21760*/  IMAD.HI.U32 R5, R3, R5, R2 ;  /* 0x0000000503057227 */ /* 0x000fe200078e0002 */
[----:B------:R-:W-:Y:S02]  /*21770*/  LOP3.LUT R2, R10, R7, RZ, 0x3c, !PT ;  /* 0x000000070a027212 */ /* 0x000fe400078e3cff */
[----:B------:R-:W-:Y:S01]  /*21780*/  IABS R3, R9 ;  /* 0x0000000900037213 */ /* 0x000fe20000000000 */
[----:B------:R-:W-:Y:S01]  /*21790*/  @P0 VIADD R11, R11, 0x1 ;  /* 0x000000010b0b0836 */ /* 0x000fe20000000000 */
[----:B------:R-:W-:-:S03]  /*217a0*/  ISETP.GE.AND P2, PT, R2, RZ, PT ;  /* 0x000000ff0200720c */ /* 0x000fc60003f46270 */
[----:B------:R-:W-:-:S10]  /*217b0*/  IMAD.MOV R3, RZ, RZ, -R3 ;  /* 0x000000ffff037224 */ /* 0x000fd400078e0a03 */
[----:B------:R-:W-:Y:S02]  /*217c0*/  @!P2 IADD3 R11, -R11, RZ, RZ ;  /* 0x000000ff0b0ba210 */ /* 0x000fe40007ffe1ff */
        /* <DEDUP_REMOVED lines=12> */
[----:B------:R-:W-:-:S05]  /*21890*/  @P0 IADD3 R5, R5, 0x1, RZ ;  /* 0x0000000105050810 */ /* 0x000fca0007ffe0ff */
[----:B------:R-:W-:Y:S01]  /*218a0*/  @!P2 IMAD.MOV R5, RZ, RZ, -R5 ;  /* 0x000000ffff05a224 */ /* 0x000fe200078e0a05 */
[----:B------:R-:W-:-:S05]  /*218b0*/  @!P1 LOP3.LUT R5, RZ, R9, RZ, 0x33, !PT ;  /* 0x00000009ff059212 */ /* 0x000fca00078e33ff */
[----:B------:R-:W-:-:S04]  /*218c0*/  IMAD.MOV R2, RZ, RZ, -R5 ;  /* 0x000000ffff027224 */ /* 0x000fc800078e0a05 */
[C---:B------:R-:W-:Y:S02]  /*218d0*/  IMAD R11, R9.reuse, R2, R11 ;  /* 0x00000002090b7224 */ /* 0x040fe400078e020b */
[----:B------:R-:W-:Y:S01]  /*218e0*/  IMAD R2, R9, 0x1000000, R5 ;  /* 0x0100000009027824 */ /* 0x000fe200078e0205 */
[----:B------:R-:W-:-:S03]  /*218f0*/  IADD3 R5, R10, -R7, RZ ;  /* 0x800000070a057210 */ /* 0x000fc60007ffe0ff */
[----:B------:R-:W-:Y:S02]  /*21900*/  IMAD R3, R11, 0x10000, R2 ;  /* 0x000100000b037824 */ /* 0x000fe400078e0202 */
[----:B------:R-:W-:Y:S01]  /*21910*/  VIADD R2, R4, UR4 ;  /* 0x0000000404027c36 */ /* 0x000fe20008000000 */
[----:B------:R1:W-:Y:S04]  /*21920*/  STL [R1+0x4], R5 ;  /* 0x0000040501007387 */ /* 0x0003e80000100800 */
[----:B------:R1:W-:Y:S04]  /*21930*/  STL [R1+0xc], R2 ;  /* 0x00000c0201007387 */ /* 0x0003e80000100800 */
[----:B------:R1:W-:Y:S01]  /*21940*/  STL [R1+0x8], R3 ;  /* 0x0000080301007387 */ /* 0x0003e20000100800 */
[----:B------:R-:W-:Y:S05]  /*21950*/  BRA `(.L_x_3861) ;  /* 0x0000000000107947 */ /* 0x000fea0003800000 */
.L_x_3858:
[----:B------:R-:W-:Y:S01]  /*21960*/  IMAD.U32 R2, RZ, RZ, UR6 ;  /* 0x00000006ff027e24 */ /* 0x000fe2000f8e00ff */
[----:B------:R0:W-:Y:S04]  /*21970*/  STL [R1+0x4], RZ ;  /* 0x000004ff01007387 */ /* 0x0001e80000100800 */
[----:B------:R0:W-:Y:S04]  /*21980*/  STL [R1+0x8], RZ ;  /* 0x000008ff01007387 */ /* 0x0001e80000100800 */
[----:B------:R0:W-:Y:S02]  /*21990*/  STL [R1], R2 ;  /* 0x0000000201007387 */ /* 0x0001e40000100800 */
.L_x_3861:
        /* <DEDUP_REMOVED lines=10> */
.L_x_3856:
[----:B--2---:R-:W2:Y:S01]  /*21a40*/  LDL R0, [R1+0xc] ;  /* 0x00000c0001007983 */ /* 0x004ea20000100800 */
[----:B------:R-:W-:Y:S01]  /*21a50*/  ULDC UR4, c[0x0][0xc3c] ;  /* 0x00030f0000047ab9 */ /* 0x000fe20000000800 */
[----:B------:R-:W-:Y:S01]  /*21a60*/  IMAD.MOV.U32 R19, RZ, RZ, RZ ;  /* 0x000000ffff137224 */ /* 0x000fe200078e00ff */
[----:B--2---:R-:W-:Y:S02]  /*21a70*/  ISETP.GE.AND P0, PT, R0, UR4, PT ;  /* 0x0000000400007c0c */ /* 0x004fe4000bf06270 */
[----:B------:R-:W-:-:S05]  /*21a80*/  MOV R0, 0x1 ;  /* 0x0000000100007802 */ /* 0x000fca0000000f00 */
[----:B------:R2:W-:Y:S04]  /*21a90*/  STL [R1+0x18], R0 ;  /* 0x0000180001007387 */ /* 0x0005e80000100800 */
[----:B------:R2:W-:Y:S02]  /*21aa0*/  STL [R1+0x64], RZ ;  /* 0x000064ff01007387 */ /* 0x0005e40000100800 */
[----:B------:R-:W-:Y:S05]  /*21ab0*/  @P0 BRA `(.L_x_3862) ;  /* 0x0000007400b00947 */ /* 0x000fea0003800000 */
[----:B--2---:R-:W2:Y:S04]  /*21ac0*/  LDL R0, [R1+0x7c] ;  /* 0x00007c0001007983 */ /* 0x004ea80000100800 */
[----:B------:R-:W3:Y:S01]  /*21ad0*/  LDL.LU R4, [R1+0x10] ;  /* 0x0000100001047983 */ /* 0x000ee20000300800 */
[----:B------:R-:W4:Y:S01]  /*21ae0*/  S2UR UR5, SR_CgaCtaId ;  /* 0x00000000000579c3 */ /* 0x000f220000008800 */
[----:B------:R-:W-:Y:S01]  /*21af0*/  LOP3.LUT R5, R6, 0x7f, RZ, 0xc0, !PT ;  /* 0x0000007f06057812 */ /* 0x000fe200078ec0ff */
[----:B------:R-:W-:Y:S01]  /*21b00*/  UMOV UR4, 0x400 ;  /* 0x0000040000047882 */ /* 0x000fe20000000000 */
[----:B------:R-:W-:Y:S01]  /*21b10*/  BSSY B8, `(.L_x_3862) ;  /* 0x0000766000087945 */ /* 0x000fe20003800000 */
[----:B------:R-:W-:Y:S01]  /*21b20*/  MOV R19, RZ ;  /* 0x000000ff00137202 */ /* 0x000fe20000000f00 */
[----:B------:R-:W-:Y:S01]  /*21b30*/  ULDC.64 UR36, c[0x0][0x198] ;  /* 0x0000660000247ab9 */ /* 0x000fe20000000a00 */
[C---:B------:R-:W-:Y:S01]  /*21b40*/  ISETP.NE.AND P1, PT, R5.reuse, RZ, PT ;  /* 0x000000ff0500720c */ /* 0x040fe20003f25270 */
[----:B0-----:R-:W-:Y:S01]  /*21b50*/  IMAD.SHL.U32 R2, R5, 0x8, RZ ;  /* 0x0000000805027824 */ /* 0x001fe200078e00ff */
[----:B------:R-:W-:Y:S01]  /*21b60*/  ULDC UR39, c[0x0][0xc] ;  /* 0x0000030000277ab9 */ /* 0x000fe20000000800 */
        /* <DEDUP_REMOVED lines=11> */
[----:B------:R-:W-:-:S02]  /*21c20*/  LOP3.LUT P0, R2, R6, 0x1f, RZ, 0xc0, !PT ;  /* 0x0000001f06027812 */ /* 0x000fc4000780c0ff */
[----:B------:R-:W-:Y:S02]  /*21c30*/  SHF.L.U32 R6, R6, 0x4, RZ ;  /* 0x0000000406067819 */ /* 0x000fe400000006ff */
[----:B------:R-:W-:Y:S01]  /*21c40*/  LOP3.LUT R0, R0, 0x38, RZ, 0xc0, !PT ;  /* 0x0000003800007812 */ /* 0x000fe200078ec0ff */
[----:B------:R0:W-:Y:S08]  /*21c50*/  STL [R1+0x2c], R2 ;  /* 0x00002c0201007387 */ /* 0x0001f00000100800 */
[----:B------:R-:W-:-:S02]  /*21c60*/  @P0 LOP3.LUT R4, R4, 0x1, RZ, 0xfc, !PT ;  /* 0x0000000104040812 */ /* 0x000fc400078efcff */
[----:B------:R-:W-:Y:S02]  /*21c70*/  ISETP.NE.OR P0, PT, R5, RZ, !P0 ;  /* 0x000000ff0500720c */ /* 0x000fe40004705670 */
[----:B0-----:R-:W-:Y:S02]  /*21c80*/  SHF.R.U32.HI R2, RZ, 0x3, R5 ;  /* 0x00000003ff027819 */ /* 0x001fe40000011605 */
[----:B------:R-:W-:Y:S02]  /*21c90*/  LOP3.LUT R4, R4, 0xfffffff7, RZ, 0xc0, !PT ;  /* 0xfffffff704047812 */ /* 0x000fe400078ec0ff */
[----:B------:R-:W-:Y:S01]  /*21ca0*/  LOP3.LUT R5, R2, 0x70, R6, 0xf8, !PT ;  /* 0x0000007002057812 */ /* 0x000fe200078ef806 */
[----:B------:R-:W-:Y:S02]  /*21cb0*/  IMAD R2, R3, 0x2, R18 ;  /* 0x0000000203027824 */ /* 0x000fe400078e0212 */
[----:B------:R-:W-:-:S03]  /*21cc0*/  IMAD.MOV.U32 R3, RZ, RZ, 0x1 ;  /* 0x00000001ff037424 */ /* 0x000fc600078e00ff */
[----:B------:R0:W-:Y:S01]  /*21cd0*/  STL [R1+0x30], R2 ;  /* 0x0000300201007387 */ /* 0x0001e20000100800 */
[----:B------:R-:W-:-:S03]  /*21ce0*/  @P0 LOP3.LUT R4, R4, 0x8, RZ, 0xfc, !PT ;  /* 0x0000000804040812 */ /* 0x000fc600078efcff */
[----:B------:R-:W-:Y:S04]  /*21cf0*/  STL [R1+0x64], RZ ;  /* 0x000064ff01007387 */ /* 0x000fe80000100800 */
[----:B------:R-:W-:Y:S01]  /*21d00*/  STL [R1+0x10], R4 ;  /* 0x0000100401007387 */ /* 0x000fe20000100800 */
[----:B0-----:R-:W-:-:S05]  /*21d10*/  IMAD.MOV.U32 R2, RZ, RZ, 0x1 ;  /* 0x00000001ff027424 */ /* 0x001fca00078e00ff */
[----:B------:R0:W-:Y:S04]  /*21d20*/  STL [R1+0x24], R2 ;  /* 0x0000240201007387 */ /* 0x0001e80000100800 */
[----:B------:R2:W-:Y:S04]  /*21d30*/  STL [R1+0x20], RZ ;  /* 0x000020ff01007387 */ /* 0x0005e80000100800 */
[----:B------:R2:W-:Y:S01]  /*21d40*/  STL [R1+0x18], R3 ;  /* 0x0000180301007387 */ /* 0x0005e20000100800 */
[C---:B0-----:R-:W-:Y:S02]  /*21d50*/  LOP3.LUT R2, R0.reuse, 0x40, RZ, 0xfc, !PT ;  /* 0x0000004000027812 */ /* 0x041fe400078efcff */
[----:B------:R-:W-:-:S07]  /*21d60*/  LOP3.LUT R0, R0, 0x80, RZ, 0xfc, !PT ;  /* 0x0000008000007812 */ /* 0x000fce00078efcff */
.L_x_4014:
[----:B------:R-:W3:Y:S01]  /*21d70*/  LDL R0, [R1+0xc] ;  /* 0x00000c0001007983 */ /* 0x000ee20000100800 */
[----:B--2---:R-:W3:Y:S01]  /*21d80*/  LDC.64 R2, c[0x0][0xc88] ;  /* 0x00032200ff027b82 */ /* 0x004ee20000000a00 */
[----:B------:R-:W-:Y:S05]  /*21d90*/  YIELD ;  /* 0x0000000000007946 */ /* 0x000fea0003800000 */
[----:B------:R-:W-:Y:S01]  /*21da0*/  ULDC.64 UR4, c[0x0][0xa28] ;  /* 0x00028a0000047ab9 */ /* 0x000fe20000000a00 */
[----:B------:R-:W-:Y:S01]  /*21db0*/  ULDC.64 UR10, c[0x0][0xa18] ;  /* 0x00028600000a7ab9 */ /* 0x000fe20000000a00 */
[----:B------:R-:W-:Y:S01]  /*21dc0*/  ISETP.NE.U32.AND P0, PT, RZ, UR4, PT ;  /* 0x00000004ff007c0c */ /* 0x000fe2000bf05070 */
[----:B------:R-:W-:Y:S01]  /*21dd0*/  ULDC.64 UR6, c[0x0][0xa08] ;  /* 0x0002820000067ab9 */ /* 0x000fe20000000a00 */
[----:B---3--:R-:W-:Y:S01]  /*21de0*/  IMAD.WIDE R2, R0, 0x4, R2 ;  /* 0x0000000400027825 */ /* 0x008fe200078e0202 */
[----:B------:R-:W-:Y:S01]  /*21df0*/  MOV R12, RZ ;  /* 0x000000ff000c7202 */ /* 0x000fe20000000f00 */
[----:B------:R-:W-:-:S03]  /*21e00*/  ULDC.64 UR8, c[0x0][0xa10] ;  /* 0x0002840000087ab9 */ /* 0x000fc60000000a00 */
[----:B------:R-:W2:Y:S01]  /*21e10*/  LDG.E R15, desc[UR60][R2.64] ;  /* 0x0000003c020f7981 */ /* 0x000ea2000c1e1900 */
[----:B------:R-:W-:Y:S01]  /*21e20*/  ISETP.NE.AND.EX P0, PT, RZ, UR5, PT, P0 ;  /* 0x00000005ff007c0c */ /* 0x000fe2000bf05300 */
[----:B------:R-:W-:Y:S01]  /*21e30*/  IMAD.MOV.U32 R0, RZ, RZ, RZ ;  /* 0x000000ffff007224 */ /* 0x000fe200078e00ff */
[----:B------:R-:W-:-:S04]  /*21e40*/  ISETP.NE.U32.AND P3, PT, RZ, UR10, PT ;  /* 0x0000000aff007c0c */ /* 0x000fc8000bf65070 */
[----:B------:R-:W-:Y:S02]  /*21e50*/  ISETP.NE.AND.EX P3, PT, RZ, UR11, PT, P3 ;  /* 0x0000000bff007c0c */ /* 0x000fe4000bf65330 */
[----:B012---:R-:W-:Y:S01]  /*21e60*/  SHF.R.S32.HI R4, RZ, 0x1f, R15 ;  /* 0x0000001fff047819 */ /* 0x007fe2000001140f */
[----:B------:R-:W-:-:S04]  /*21e70*/  IMAD.SHL.U32 R14, R15, 0x4, RZ ;  /* 0x000000040f0e7824 */ /* 0x000fc800078e00ff */
[C---:B------:R-:W-:Y:S01]  /*21e80*/  @P0 LEA R2, P1, R15.reuse, UR4, 0x2 ;  /* 0x000000040f020c11 */ /* 0x040fe2000f8210ff */
[----:B------:R-:W-:Y:S01]  /*21e90*/  STL [R1+0x38], R15 ;  /* 0x0000380f01007387 */ /* 0x000fe20000100800 */
[C-C-:B------:R-:W-:Y:S02]  /*21ea0*/  SHF.L.U64.HI R13, R15.reuse, 0x2, R4.reuse ;  /* 0x000000020f0d7819 */ /* 0x140fe40000010204 */
[----:B------:R-:W-:Y:S01]  /*21eb0*/  @P0 LEA.HI.X R3, R15, UR5, R4, 0x2, P1 ;  /* 0x000000050f030c11 */ /* 0x000fe200088f1404 */
[----:B------:R-:W-:Y:S01]  /*21ec0*/  ULDC.64 UR4, c[0x0][0xa00] ;  /* 0x0002800000047ab9 */ /* 0x000fe20000000a00 */
[C---:B-1----:R-:W-:Y:S01]  /*21ed0*/  @P3 IADD3 R8, P1, R14.reuse, UR10, RZ ;  /* 0x0000000a0e083c10 */ /* 0x042fe2000ff3e0ff */
        /* <DEDUP_REMOVED lines=33> */
[----:B0-----:R-:W-:Y:S02]  /*220f0*/  IMAD.U32 R9, RZ, RZ, UR5 ;  /* 0x00000005ff097e24 */ /* 0x001fe4000f8e00ff */
[----:B------:R-:W-:Y:S01]  /*22100*/  IMAD.U32 R8, RZ, RZ, UR4 ;  /* 0x00000004ff087e24 */ /* 0x000fe2000f8e00ff */
[----:B--2---:R0:W-:Y:S01]  /*22110*/  STL [R1+0x5c], R12 ;  /* 0x00005c0c01007387 */ /* 0x0041e20000100800 */
[----:B------:R-:W-:Y:S05]  /*22120*/  @P3 BRA `(.L_x_3863) ;  /* 0x0000000000143947 */ /* 0x000fea0003800000 */
[----:B------:R-:W-:Y:S05]  /*22130*/  @!P1 BRA `(.L_x_3863) ;  /* 0x0000000000109947 */ /* 0x000fea0003800000 */
[----:B0-----:R-:W2:Y:S04]  /*22140*/  LDG.E R12, desc[UR60][R2.64] ;  /* 0x0000003c020c7981 */ /* 0x001ea8000c1e1900 */
[----:B------:R-:W2:Y:S02]  /*22150*/  LDG.E R2, desc[UR60][R2.64+0x4] ;  /* 0x0000043c02027981 */ /* 0x000ea4000c1e1900 */
[----:B--2---:R-:W-:-:S05]  /*22160*/  IADD3 R2, -R12, R2, RZ ;  /* 0x000000020c027210 */ /* 0x004fca0007ffe1ff */
[----:B------:R1:W-:Y:S02]  /*22170*/  STL [R1+0x5c], R2 ;  /* 0x00005c0201007387 */ /* 0x0003e40000100800 */
.L_x_3863:
[----:B------:R-:W2:Y:S01]  /*22180*/  LDL.LU R3, [R1+0x8] ;  /* 0x0000080001037983 */ /* 0x000ea20000300800 */
[----:B0-----:R-:W-:Y:S01]  /*22190*/  IMAD.MOV.U32 R12, RZ, RZ, R15 ;  /* 0x000000ffff0c7224 */ /* 0x001fe200078e000f */
        /* <DEDUP_REMOVED lines=12> */
[----:B0-----:R-:W-:-:S04]  /*22260*/  IADD3 R2, P1, R14, UR4, RZ ;  /* 0x000000040e027c10 */ /* 0x001fc8000ff3e0ff */
[----:B------:R-:W-:-:S05]  /*22270*/  IADD3.X R3, R13, UR5, RZ, P1, !PT ;  /* 0x000000050d037c10 */ /* 0x000fca0008ffe4ff */
[----:B------:R0:W5:Y:S01]  /*22280*/  LDG.E R8, desc[UR60][R2.64] ;  /* 0x0000003c02087981 */ /* 0x000162000c1e1900 */
[----:B------:R-:W-:Y:S05]  /*22290*/  BRA `(.L_x_3865) ;  /* 0x0000000000107947 */ /* 0x000fea0003800000 */
.L_x_3864:
[----:B------:R-:W-:Y:S05]  /*222a0*/  @!P2 BRA `(.L_x_3865) ;  /* 0x00000000000ca947 */ /* 0x000fea0003800000 */
[----:B------:R-:W2:Y:S04]  /*222b0*/  LDG.E R8, desc[UR60][R6.64] ;  /* 0x0000003c06087981 */ /* 0x000ea8000c1e1900 */
[----:B------:R-:W2:Y:S02]  /*222c0*/  LDG.E R6, desc[UR60][R6.64+0x4] ;  /* 0x0000043c06067981 */ /* 0x000ea4000c1e1900 */
[----:B--2---:R-:W-:-:S07]  /*222d0*/  IMAD.IADD R8, R6, 0x1, -R8 ;  /* 0x0000000106087824 */ /* 0x004fce00078e0a08 */
.L_x_3865:
[----:B-----5:R-:W-:Y:S01]  /*222e0*/  IADD3 R6, -R0, R8, RZ ;  /* 0x0000000800067210 */ /* 0x020fe20007ffe1ff */
[----:B------:R-:W2:Y:S04]  /*222f0*/  LDL.LU R7, [R1+0x10] ;  /* 0x0000100001077983 */ /* 0x000ea80000300800 */
[----:B------:R-:W3:Y:S04]  /*22300*/  @P0 LDG.E R0, desc[UR60][R4.64] ;  /* 0x0000003c04000981 */ /* 0x000ee8000c1e1900 */
[----:B------:R-:W3:Y:S01]  /*22310*/  @P0 LDG.E R4, desc[UR60][R4.64+0x4] ;  /* 0x0000043c04040981 */ /* 0x000ee2000c1e1900 */
[----:B0-----:R-:W-:Y:S01]  /*22320*/  MOV R2, RZ ;  /* 0x000000ff00027202 */ /* 0x001fe20000000f00 */
[----:B------:R-:W-:Y:S01]  /*22330*/  BSSY B0, `(.L_x_3866) ;  /* 0x000002e000007945 */ /* 0x000fe20003800000 */
[----:B------:R-:W-:-:S02]  /*22340*/  LOP3.LUT R13, R17, 0xff, RZ, 0xc0, !PT ;  /* 0x000000ff110d7812 */ /* 0x000fc400078ec0ff */
[----:B------:R-:W-:Y:S02]  /*22350*/  SHF.R.U32.HI R17, RZ, 0x10, R17 ;  /* 0x00000010ff117819 */ /* 0x000fe40000011611 */
[----:B--2---:R-:W-:Y:S01]  /*22360*/  LOP3.LUT R7, R7, 0xfffffffb, RZ, 0xc0, !PT ;  /* 0xfffffffb07077812 */ /* 0x004fe200078ec0ff */
[----:B---3--:R-:W-:-:S04]  /*22370*/  @P0 IMAD.IADD R9, R4, 0x1, -R0 ;  /* 0x0000000104090824 */ /* 0x008fc800078e0a00 */
[----:B------:R-:W-:-:S04]  /*22380*/  IMAD.IADD R0, R6, 0x1, R9 ;  /* 0x0000000106007824 */ /* 0x000fc800078e0209 */
[C---:B------:R-:W-:Y:S01]  /*22390*/  VIADD R3, R0.reuse, 0x6f ;  /* 0x0000006f00037836 */ /* 0x040fe20000000000 */
[----:B------:R-:W-:-:S03]  /*223a0*/  ISETP.GE.AND P1, PT, R0, 0x1, PT ;  /* 0x000000010000780c */ /* 0x000fc60003f26270 */
[----:B------:R-:W-:-:S05]  /*223b0*/  IMAD.HI R2, R3, -0x6db6db6d, R2 ;  /* 0x9249249303027827 */ /* 0x000fca00078e0202 */
[----:B------:R-:W-:-:S04]  /*223c0*/  SHF.R.U32.HI R0, RZ, 0x1f, R2 ;  /* 0x0000001fff007819 */ /* 0x000fc80000011602 */
[----:B------:R-:W-:Y:S01]  /*223d0*/  LEA.HI.SX32 R11, R2, R0, 0x1a ;  /* 0x00000000020b7211 */ /* 0x000fe200078fd2ff */
[----:B------:R-:W-:Y:S01]  /*223e0*/  IMAD.MOV.U32 R0, RZ, RZ, RZ ;  /* 0x000000ffff007224 */ /* 0x000fe200078e00ff */
[----:B------:R-:W-:-:S05]  /*223f0*/  @P1 LOP3.LUT R7, R7, 0x4, RZ, 0xfc, !PT ;  /* 0x0000000407071812 */ /* 0x000fca00078efcff */
[----:B------:R0:W-:Y:S04]  /*22400*/  STL [R1+0x10], R7 ;  /* 0x0000100701007387 */ /* 0x0001e80000100800 */
[----:B------:R0:W-:Y:S04]  /*22410*/  STL [R1+0x40], R11 ;  /* 0x0000400b01007387 */ /* 0x0001e80000100800 */
[----:B------:R0:W-:Y:S01]  /*22420*/  STL [R1+0x60], R13 ;  /* 0x0000600d01007387 */ /* 0x0001e20000100800 */
[----:B------:R-:W-:Y:S05]  /*22430*/  @!P1 BRA `(.L_x_3867) ;  /* 0x0000000000749947 */ /* 0x000fea0003800000 */
[----:B------:R-:W-:Y:S01]  /*22440*/  ISETP.NE.AND P1, PT, R17, RZ, PT ;  /* 0x000000ff1100720c */ /* 0x000fe20003f25270 */
[----:B------:R-:W-:-:S03]  /*22450*/  ULDC UR4, c[0x0][0x9f0] ;  /* 0x00027c0000047ab9 */ /* 0x000fc60000000800 */
[----:B------:R-:W-:-:S04]  /*22460*/  SEL R2, R17, UR4, P1 ;  /* 0x0000000411027c07 */ /* 0x000fc80008800000 */
[----:B------:R-:W-:-:S04]  /*22470*/  IABS R3, R2 ;  /* 0x0000000200037213 */ /* 0x000fc80000000000 */
[----:B------:R-:W1:Y:S08]  /*22480*/  I2F.RP R4, R3 ;  /* 0x0000000300047306 */ /* 0x000e700000209400 */
[----:B-1----:R-:W1:Y:S02]  /*22490*/  MUFU.RCP R4, R4 ;  /* 0x0000000400047308 */ /* 0x002e640000001000 */
[----:B-1----:R-:W-:-:S06]  /*224a0*/  VIADD R4, R4, 0xffffffe ;  /* 0x0ffffffe04047836 */ /* 0x002fcc0000000000 */
[----:B------:R1:W2:Y:S02]  /*224b0*/  F2I.FTZ.U32.TRUNC.NTZ R5, R4 ;  /* 0x0000000400057305 */ /* 0x0002a4000021f000 */
[----:B-1----:R-:W-:Y:S01]  /*224c0*/  MOV R4, RZ ;  /* 0x000000ff00047202 */ /* 0x002fe20000000f00 */
[----:B--2---:R-:W-:-:S04]  /*224d0*/  IMAD.MOV R0, RZ, RZ, -R5 ;  /* 0x000000ffff007224 */ /* 0x004fc800078e0a05 */
[----:B------:R-:W-:-:S04]  /*224e0*/  IMAD R0, R0, R3, RZ ;  /* 0x0000000300007224 */ /* 0x000fc800078e02ff */
[----:B------:R-:W-:Y:S01]  /*224f0*/  IMAD.HI.U32 R8, R5, R0, R4 ;  /* 0x0000000005087227 */ /* 0x000fe200078e0004 */
[----:B------:R-:W-:Y:S02]  /*22500*/  IABS R0, R2 ;  /* 0x0000000200007213 */ /* 0x000fe40000000000 */
[----:B------:R-:W-:-:S03]  /*22510*/  IADD3 R5, R2, -0x1, R11 ;  /* 0xffffffff02057810 */ /* 0x000fc60007ffe00b */
[----:B------:R-:W-:Y:S01]  /*22520*/  IMAD.MOV R0, RZ, RZ, -R0 ;  /* 0x000000ffff007224 */ /* 0x000fe200078e0a00 */
[----:B------:R-:W-:Y:S02]  /*22530*/  IABS R4, R5 ;  /* 0x0000000500047213 */ /* 0x000fe40000000000 */
[----:B------:R-:W-:Y:S01]  /*22540*/  LOP3.LUT R5, R5, R2, RZ, 0x3c, !PT ;  /* 0x0000000205057212 */ /* 0x000fe200078e3cff */
[----:B0-----:R-:W-:Y:S02]  /*22550*/  IMAD.MOV.U32 R7, RZ, RZ, R0 ;  /* 0x000000ffff077224 */ /* 0x001fe400078e0000 */
[----:B------:R-:W-:-:S04]  /*22560*/  IMAD.HI.U32 R0, R8, R4, RZ ;  /* 0x0000000408007227 */ /* 0x000fc800078e00ff */
[----:B------:R-:W-:-:S05]  /*22570*/  IMAD R4, R0, R7, R4 ;  /* 0x0000000700047224 */ /* 0x000fca00078e0204 */
[----:B------:R-:W-:-:S13]  /*22580*/  ISETP.GT.U32.AND P1, PT, R3, R4, PT ;  /* 0x000000040300720c */ /* 0x000fda0003f24070 */
[----:B------:R-:W-:Y:S01]  /*22590*/  @!P1 IMAD.IADD R4, R4, 0x1, -R3 ;  /* 0x0000000104049824 */ /* 0x000fe200078e0a03 */
[----:B------:R-:W-:-:S04]  /*225a0*/  @!P1 IADD3 R0, R0, 0x1, RZ ;  /* 0x0000000100009810 */ /* 0x000fc80007ffe0ff */
[----:B------:R-:W-:-:S13]  /*225b0*/  ISETP.GE.U32.AND P1, PT, R4, R3, PT ;  /* 0x000000030400720c */ /* 0x000fda0003f26070 */
[----:B------:R-:W-:Y:S01]  /*225c0*/  @P1 VIADD R0, R0, 0x1 ;  /* 0x0000000100001836 */ /* 0x000fe20000000000 */
[----:B------:R-:W-:-:S13]  /*225d0*/  ISETP.GE.AND P1, PT, R5, RZ, PT ;  /* 0x000000ff0500720c */ /* 0x000fda0003f26270 */
[----:B------:R-:W-:Y:S01]  /*225e0*/  @!P1 IMAD.MOV R0, RZ, RZ, -R0 ;  /* 0x000000ffff009224 */ /* 0x000fe200078e0a00 */
[----:B------:R-:W-:-:S13]  /*225f0*/  ISETP.NE.AND P1, PT, R2, RZ, PT ;  /* 0x000000ff0200720c */ /* 0x000fda0003f25270 */
[----:B------:R-:W-:-:S07]  /*22600*/  @!P1 LOP3.LUT R0, RZ, R2, RZ, 0x33, !PT ;  /* 0x00000002ff009212 */ /* 0x000fce00078e33ff */
.L_x_3867:
[----:B------:R-:W-:Y:S05]  /*22610*/  BSYNC B0 ;  /* 0x0000000000007941 */ /* 0x000fea0003800000 */
.L_x_3866:
[-C--:B------:R-:W-:Y:S01]  /*22620*/  IMAD R2, R13, R0.reuse, RZ ;  /* 0x000000000d027224 */ /* 0x080fe200078e02ff */
[----:B------:R-:W-:Y:S01]  /*22630*/  BSSY B0, `(.L_x_3868) ;  /* 0x000015d000007945 */ /* 0x000fe20003800000 */
[----:B------:R-:W-:Y:S02]  /*22640*/  PLOP3.LUT P5, PT, PT, PT, PT, 0x80, 0x0 ;  /* 0x000000000000781c */ /* 0x000fe40003faf070 */
[C---:B------:R-:W-:Y:S01]  /*22650*/  IMAD R3, R2.reuse, 0x70, -R6 ;  /* 0x0000007002037824 */ /* 0x040fe200078e0a06 */
[----:B------:R-:W-:-:S05]  /*22660*/  VIADDMNMX R0, R2, R0, R11, PT ;  /* 0x0000000002007246 */ /* 0x000fca000380010b */
[----:B------:R-:W-:Y:S01]  /*22670*/  IMAD R2, R0, 0x70, -R6 ;  /* 0x0000007000027824 */ /* 0x000fe200078e0a06 */
[----:B------:R-:W-:-:S04]  /*22680*/  VIMNMX R0, RZ, R3, !PT ;  /* 0x00000003ff007248 */ /* 0x000fc80007fe0100 */
[----:B------:R-:W-:Y:S02]  /*22690*/  VIMNMX R2, R2, R9, PT ;  /* 0x0000000902027248 */ /* 0x000fe40003fe0100 */
[----:B------:R-:W-:Y:S02]  /*226a0*/  SHF.R.U32.HI R4, RZ, 0x4, R0 ;  /* 0x00000004ff047819 */ /* 0x000fe40000011600 */
[----:B------:R-:W-:-:S03]  /*226b0*/  ISETP.GT.AND P1, PT, R2, R0, PT ;  /* 0x000000000200720c */ /* 0x000fc60003f24270 */
[----:B------:R-:W-:-:S05]  /*226c0*/  IMAD.WIDE.U32 R4, R4, 0x24924925, RZ ;  /* 0x2492492504047825 */ /* 0x000fca00078e00ff */
[----:B------:R-:W-:-:S05]  /*226d0*/  MOV R9, R5 ;  /* 0x0000000500097202 */ /* 0x000fca0000000f00 */
[----:B------:R-:W-:Y:S02]  /*226e0*/  @P1 VIADD R3, R2, 0x6f ;  /* 0x0000006f02031836 */ /* 0x000fe40000000000 */
[----:B------:R-:W-:Y:S02]  /*226f0*/  @P1 IMAD.MOV.U32 R2, RZ, RZ, RZ ;  /* 0x000000ffff021224 */ /* 0x000fe400078e00ff */
[----:B0-----:R-:W-:Y:S02]  /*22700*/  IMAD.MOV.U32 R7, RZ, RZ, R9 ;  /* 0x000000ffff077224 */ /* 0x001fe400078e0009 */
[----:B------:R-:W-:-:S05]  /*22710*/  @P1 IMAD.HI R2, R3, -0x6db6db6d, R2 ;  /* 0x9249249303021827 */ /* 0x000fca00078e0202 */
        /* <DEDUP_REMOVED lines=11> */
.L_x_4045:
[----:B-1----:R-:W-:Y:S02]  /*227d0*/  ISETP.NE.AND P0, PT, R14, RZ, PT ;  /* 0x000000ff0e00720c */ /* 0x002fe40003f05270 */
[----:B------:R-:W-:-:S11]  /*227e0*/  PLOP3.LUT P2, PT, PT, PT, PT, 0x8, 0x0 ;  /* 0x000000000000781c */ /* 0x000fd60003f4e170 */
[----:B------:R-:W-:Y:S05]  /*227f0*/  @P0 BRA `(.L_x_3871) ;  /* 0x00000000000c0947 */ /* 0x000fea0003800000 */
[----:B------:R-:W-:-:S03]  /*22800*/  UMOV UR4, 0xffffffff ;  /* 0xffffffff00047882 */ /* 0x000fc60000000000 */
[----:B------:R-:W-:Y:S05]  /*22810*/  BRA.DIV UR4, `(.L_x_3872) ;  /* 0x00000076042c7947 */ /* 0x000fea000b800000 */
[----:B------:R-:W-:-:S13]  /*22820*/  ELECT P2, URZ, PT ;  /* 0x00000000003f782f */ /* 0x000fda0003840000 */
.L_x_3871:
[----:B0-----:R-:W2:Y:S01]  /*22830*/  LDL R2, [R1+0x64] ;  /* 0x0000640001027983 */ /* 0x001ea20000100800 */
[----:B------:R-:W-:Y:S01]  /*22840*/  BSSY B1, `(.L_x_3873) ;  /* 0x0000008000017945 */ /* 0x000fe20003800000 */
[----:B--2---:R-:W-:-:S05]  /*22850*/  VIADD R2, R2, 0x1 ;  /* 0x0000000102027836 */ /* 0x004fca0000000000 */
[----:B------:R-:W-:-:S04]  /*22860*/  LEA.HI R3, R2, R2, RZ, 0x1 ;  /* 0x0000000202037211 */ /* 0x000fc800078f08ff */
[----:B------:R-:W-:-:S04]  /*22870*/  LOP3.LUT R3, R3, 0xfffffffe, RZ, 0xc0, !PT ;  /* 0xfffffffe03037812 */ /* 0x000fc800078ec0ff */
[----:B------:R-:W-:-:S04]  /*22880*/  IADD3 R2, R2, -R3, RZ ;  /* 0x8000000302027210 */ /* 0x000fc80007ffe0ff */
[----:B------:R-:W-:-:S04]  /*22890*/  SHF.L.U32 R2, R2, 0x1f, RZ ;  /* 0x0000001f02027819 */ /* 0x000fc800000006ff */
[----:B------:R-:W0:Y:S02]  /*228a0*/  SYNCS.PHASECHK.TRANS64.TRYWAIT P0, [R18+URZ+0x36820], R2 ;  /* 0x03682002120075a7 */ /* 0x000e24000800017f */
[----:B0-----:R-:W-:Y:S05]  /*228b0*/  @!P0 BRA `(.L_x_3874) ;  /* 0x0000007400288947 */ /* 0x001fea0003800000 */
.L_x_4048:
[----:B------:R-:W-:Y:S05]  /*228c0*/  BSYNC B1 ;  /* 0x0000000000017941 */ /* 0x000fea0003800000 */
.L_x_3873:
        /* <DEDUP_REMOVED lines=12> */
.L_x_4049:
[----:B------:R-:W-:Y:S05]  /*22990*/  BSYNC B2 ;  /* 0x0000000000027941 */ /* 0x000fea0003800000 */
.L_x_3877:
        /* <DEDUP_REMOVED lines=8> */
.L_x_3880:
[----:B------:R-:W-:Y:S05]  /*22a20*/  BSYNC B2 ;  /* 0x0000000000027941 */ /* 0x000fea0003800000 */
.L_x_3879:
[----:B0-2---:R-:W2:Y:S01]  /*22a30*/  LDL R2, [R1+0x20] ;  /* 0x0000200001027983 */ /* 0x005ea20000100800 */
[----:B------:R-:W-:Y:S01]  /*22a40*/  MOV R11, RZ ;  /* 0x000000ff000b7202 */ /* 0x000fe20000000f00 */
[----:B------:R-:W-:Y:S01]  /*22a50*/  IMAD R3, R7, 0x70, R10 ;  /* 0x0000007007037824 */ /* 0x000fe200078e020a */
[----:B------:R-:W-:Y:S01]  /*22a60*/  UIADD3 UR4, UP0, UR36, 0x570, URZ ;  /* 0x0000057024047890 */ /* 0x000fe2000ff1e03f */
[----:B------:R-:W-:Y:S01]  /*22a70*/  PLOP3.LUT P0, PT, PT, PT, PT, 0x80, 0x0 ;  /* 0x000000000000781c */ /* 0x000fe20003f0f070 */
[----:B------:R-:W-:Y:S01]  /*22a80*/  UMOV UR6, 0x0 ;  /* 0x0000000000067882 */ /* 0x000fe20000000000 */
[----:B------:R-:W-:Y:S01]  /*22a90*/  R2UR UR10, R11 ;  /* 0x000000000b0a72ca */ /* 0x000fe200000e0000 */
[----:B------:R-:W-:Y:S01]  /*22aa0*/  VIADD R3, R3, 0xffffff90 ;  /* 0xffffff9003037836 */ /* 0x000fe20000000000 */
[----:B------:R-:W-:Y:S01]  /*22ab0*/  UMOV UR7, 0x12f00000 ;  /* 0x12f0000000077882 */ /* 0x000fe20000000000 */
[----:B------:R-:W-:Y:S01]  /*22ac0*/  UIADD3.X UR5, URZ, UR37, URZ, UP0, !UPT ;  /* 0x000000253f057290 */ /* 0x000fe200087fe43f */
[----:B--2---:R-:W-:-:S02]  /*22ad0*/  IMAD R6, R2, 0xa800, R18 ;  /* 0x0000a80002067824 */ /* 0x004fc400078e0212 */
[----:B------:R-:W-:Y:S02]  /*22ae0*/  VIADD R2, R5, 0x36890 ;  /* 0x0003689005027836 */ /* 0x000fe40000000000 */
[----:B------:R-:W-:-:S07]  /*22af0*/  VIADD R4, R6, 0x21400 ;  /* 0x0002140006047836 */ /* 0x000fce0000000000 */
.L_x_3881:
        /* <DEDUP_REMOVED lines=16> */
.L_x_3882:
        /* <DEDUP_REMOVED lines=16> */
.L_x_3883:
        /* <DEDUP_REMOVED lines=13> */
.L_x_4050:
[----:B------:R-:W-:Y:S05]  /*22dd0*/  BSYNC B2 ;  /* 0x0000000000027941 */ /* 0x000fea0003800000 */
.L_x_3884:
        /* <DEDUP_REMOVED lines=10> */
.L_x_3887:
[----:B------:R-:W-:Y:S05]  /*22e80*/  BSYNC B2 ;  /* 0x0000000000027941 */ /* 0x000fea0003800000 */
.L_x_3886:
        /* <DEDUP_REMOVED lines=8> */
.L_x_3888:
        /* <DEDUP_REMOVED lines=13> */
[----:B------:R-:W-:Y:S02]  /*22fe0*/  PLOP3.LUT P0, PT, PT, PT, PT, 0x80, 0x0 ;  /* 0x000000000000781c */ /* 0x000fe40003f0f070 */
[----:B------:R-:W-:-:S11]  /*22ff0*/  IADD3 R2, R6, 0x3c00, RZ ;  /* 0x00003c0006027810 */ /* 0x000fd60007ffe0ff */
.L_x_3889:
        /* <DEDUP_REMOVED lines=15> */
.L_x_3890:
        /* <DEDUP_REMOVED lines=10> */
.L_x_3876:
[----:B------:R-:W-:Y:S05]  /*23190*/  BSYNC B1 ;  /* 0x0000000000017941 */ /* 0x000fea0003800000 */
.L_x_3875:
[----:B0-----:R-:W2:Y:S04]  /*231a0*/  LDL.LU R2, [R1+0x20] ;  /* 0x0000200001027983 */ /* 0x001ea80000300800 */
        /* <DEDUP_REMOVED lines=12> */
.L_x_3907:
        /* <DEDUP_REMOVED lines=10> */
.L_x_4051:
[----:B------:R-:W-:Y:S05]  /*23310*/  BSYNC B2 ;  /* 0x0000000000027941 */ /* 0x000fea0003800000 */
.L_x_3893:
        /* <DEDUP_REMOVED lines=11> */
.L_x_3896:
[----:B------:R-:W-:Y:S05]  /*233d0*/  BSYNC B2 ;  /* 0x0000000000027941 */ /* 0x000fea0003800000 */
.L_x_3895:
        /* <DEDUP_REMOVED lines=12> */
.L_x_3897:
        /* <DEDUP_REMOVED lines=16> */
.L_x_3898:
        /* <DEDUP_REMOVED lines=16> */
.L_x_3899:
        /* <DEDUP_REMOVED lines=13> */
.L_x_4052:
[----:B------:R-:W-:Y:S05]  /*23770*/  BSYNC B2 ;  /* 0x0000000000027941 */ /* 0x000fea0003800000 */
.L_x_3900:
        /* <DEDUP_REMOVED lines=10> */
.L_x_3903:
[----:B------:R-:W-:Y:S05]  /*23820*/  BSYNC B2 ;  /* 0x0000000000027941 */ /* 0x000fea0003800000 */
.L_x_3902:
[----:B------:R-:W-:Y:S01]  /*23830*/  R2UR UR10, R11 ;  /* 0x000000000b0a72ca */ /* 0x000fe200000e0000 */
[----:B------:R-:W-:Y:S01]  /*23840*/  UIADD3 UR4, UP0, UR36, 0x670, URZ ;  /* 0x0000067024047890 */ /* 0x000fe2000ff1e03f */
[----:B------:R-:W-:Y:S01]  /*23850*/  R2UR UR6, R12 ;  /* 0x000000000c0672ca */ /* 0x000fe200000e0000 */
[----:B--2---:R-:W-:Y:S01]  /*23860*/  VIADD R2, R4, 0x400 ;  /* 0x0000040004027836 */ /* 0x004fe20000000000 */
[----:B------:R-:W-:Y:S01]  /*23870*/  R2UR UR7, R13 ;  /* 0x000000000d0772ca */ /* 0x000fe200000e0000 */
[----:B------:R-:W-:Y:S01]  /*23880*/  UIADD3.X UR5, URZ, UR37, URZ, UP0, !UPT ;  /* 0x000000253f057290 */ /* 0x000fe200087fe43f */
[----:B01----:R-:W-:Y:S02]  /*23890*/  IADD3 R6, R6, 0x368b0, RZ ;  /* 0x000368b006067810 */ /* 0x003fe40007ffe0ff */
[----:B------:R-:W-:-:S13]  /*238a0*/  PLOP3.LUT P0, PT, PT, PT, PT, 0x80, 0x0 ;  /* 0x000000000000781c */ /* 0x000fda0003f0f070 */
.L_x_3904:
        /* <DEDUP_REMOVED lines=15> */
.L_x_3905:
        /* <DEDUP_REMOVED lines=15> */
.L_x_3906:
        /* <DEDUP_REMOVED lines=10> */
.L_x_3892:
[----:B------:R-:W-:Y:S05]  /*23b30*/  BSYNC B1 ;  /* 0x0000000000017941 */ /* 0x000fea0003800000 */
.L_x_3891:
        /* <DEDUP_REMOVED lines=12> */
.L_x_3869:
[----:B------:R-:W-:Y:S05]  /*23c00*/  BSYNC B0 ;  /* 0x0000000000007941 */ /* 0x000fea0003800000 */
.L_x_3868:
        /* <DEDUP_REMOVED lines=20> */
[----:B-----5:R-:W-:-:S03]  /*23d50*/  IADD3 R4, R8, -0x1, R17 ;  /* 0xffffffff08047810 */ /* 0x020fc60007ffe011 */
        /* <DEDUP_REMOVED lines=16> */
.L_x_3909:
[----:B------:R-:W-:Y:S05]  /*23e60*/  BSYNC B0 ;  /* 0x0000000000007941 */ /* 0x000fea0003800000 */
.L_x_3908:
        /* <DEDUP_REMOVED lines=14> */
[----:B------:R-:W-:Y:S02]  /*23f50*/  VOTEU.ANY UR4, UPT, PT ;  /* 0x0000000000047886 */ /* 0x000fe400038e0100 */
[----:B------:R-:W0:Y:S08]  /*23f60*/  FLO.U32 R0, UR4 ;  /* 0x0000000400007d00 */ /* 0x000e3000080e0000 */
[----:B------:R-:W1:Y:S01]  /*23f70*/  POPC R4, UR4 ;  /* 0x0000000400047d09 */ /* 0x000e620008000000 */
[----:B0-----:R-:W-:-:S02]  /*23f80*/  ISETP.EQ.U32.AND P0, PT, R0, R3, PT ;  /* 0x000000030000720c */ /* 0x001fc40003f02070 */
[----:B------:R-:W1:Y:S11]  /*23f90*/  LDC.64 R2, c[0x0][0xc60] ;  /* 0x00031800ff027b82 */ /* 0x000e760000000a00 */
        /* <DEDUP_REMOVED lines=8> */
.L_x_3911:
        /* <DEDUP_REMOVED lines=20> */
.L_x_3914:
[----:B------:R-:W-:Y:S05]  /*24160*/  BSYNC B6 ;  /* 0x0000000000067941 */ /* 0x000fea0003800000 */
.L_x_3913:
        /* <DEDUP_REMOVED lines=20> */
.L_x_3917:
        /* <DEDUP_REMOVED lines=15> */
.L_x_3916:
[----:B------:R-:W-:Y:S05]  /*243a0*/  BSYNC B6 ;  /* 0x0000000000067941 */ /* 0x000fea0003800000 */
.L_x_3915:
[----:B------:R-:W2:Y:S01]  /*243b0*/  LDL.LU R2, [R1+0x28] ;  /* 0x0000280001027983 */ /* 0x000ea20000300800 */
[----:B------:R-:W-:-:S03]  /*243c0*/  ULDC.64 UR4, c[0x0][0x9f8] ;  /* 0x00027e0000047ab9 */ /* 0x000fc60000000a00 */
[----:B------:R-:W3:Y:S04]  /*243d0*/  LDL.LU R0, [R1+0x3c] ;  /* 0x00003c0001007983 */ /* 0x000ee80000300800 */
[----:B------:R-:W4:Y:S01]  /*243e0*/  LDL R7, [R1+0x14] ;  /* 0x0000140001077983 */ /* 0x000f220000100800 */
[----:B------:R-:W-:-:S03]  /*243f0*/  ISETP.NE.U32.AND P0, PT, RZ, UR4, PT ;  /* 0x00000004ff007c0c */ /* 0x000fc6000bf05070 */
[----:B------:R-:W5:Y:S01]  /*24400*/  LDL R17, [R1+0x48] ;  /* 0x0000480001117983 */ /* 0x000f620000100800 */
[----:B------:R-:W-:-:S13]  /*24410*/  ISETP.NE.AND.EX P0, PT, RZ, UR5, PT, P0 ;  /* 0x00000005ff007c0c */ /* 0x000fda000bf05300 */
[----:B--2---:R-:W-:-:S04]  /*24420*/  @P0 IADD3 R2, P1, R2, UR4, RZ ;  /* 0x0000000402020c10 */ /* 0x004fc8000ff3e0ff */
[----:B---3--:R-:W-:Y:S01]  /*24430*/  @P0 IADD3.X R3, R0, UR5, RZ, P1, !PT ;  /* 0x0000000500030c10 */ /* 0x008fe20008ffe4ff */
[----:B------:R-:W-:-:S04]  /*24440*/  ULDC.64 UR4, c[0x0][0xa08] ;  /* 0x0002820000047ab9 */ /* 0x000fc80000000a00 */
[----:B----4-:R0:W2:Y:S02]  /*24450*/  @P0 LDG.E R7, desc[UR60][R2.64] ;  /* 0x0000003c02070981 */ /* 0x0100a4000c1e1900 */
[----:B0-----:R-:W0:Y:S01]  /*24460*/  LDC.64 R2, c[0x0][0x418] ;  /* 0x00010600ff027b82 */ /* 0x001e220000000a00 */
[----:B-----5:R-:W-:Y:S02]  /*24470*/  IADD3 R0, R17, -0x1, RZ ;  /* 0xffffffff11007810 */ /* 0x020fe40007ffe0ff */
        /* <DEDUP_REMOVED lines=12> */
.L_x_4055:
        /* <DEDUP_REMOVED lines=11> */
.L_x_4058:
[----:B------:R-:W-:Y:S05]  /*245f0*/  @!P6 BRA `(.L_x_3919) ;  /* 0x000000040020e947 */ /* 0x000fea0003800000 */
[----:B------:R-:W-:-:S04]  /*24600*/  ISETP.NE.U32.AND P0, PT, R2, RZ, PT ;  /* 0x000000ff0200720c */ /* 0x000fc80003f05070 */
[----:B------:R-:W-:-:S13]  /*24610*/  ISETP.NE.AND.EX P0, PT, R3, RZ, PT, P0 ;  /* 0x000000ff0300720c */ /* 0x000fda0003f05300 */
[----:B------:R-:W-:Y:S05]  /*24620*/  @!P0 BRA `(.L_x_3921) ;  /* 0x0000000000508947 */ /* 0x000fea0003800000 */
[----:B------:R-:W1:Y:S01]  /*24630*/  LDC R6, c[0x0][0x43c] ;  /* 0x00010f00ff067b82 */ /* 0x000e620000000800 */
[----:B------:R-:W-:Y:S01]  /*24640*/  IMAD.MOV.U32 R9, RZ, RZ, R0 ;  /* 0x000000ffff097224 */ /* 0x000fe200078e0000 */
        /* <DEDUP_REMOVED lines=18> */
.L_x_3921:
[----:B-1----:R-:W2:Y:S01]  /*24770*/  LDL R2, [R1+0x18] ;  /* 0x0000180001027983 */ /* 0x002ea20000100800 */
[----:B0-----:R-:W-:Y:S01]  /*24780*/  IMAD R0, R19, 0x8, R18 ;  /* 0x0000000813007824 */ /* 0x001fe200078e0212 */
[----:B--2---:R-:W-:-:S04]  /*24790*/  SHF.L.U32 R2, R2, 0x1f, RZ ;  /* 0x0000001f02027819 */ /* 0x004fc800000006ff */
[----:B------:R-:W0:Y:S02]  /*247a0*/  SYNCS.PHASECHK.TRANS64.TRYWAIT P0, [R0+URZ+0x36840], R2 ;  /* 0x03684002000075a7 */ /* 0x000e24000800017f */
[----:B0-----:R-:W-:Y:S05]  /*247b0*/  @!P0 BRA `(.L_x_3922) ;  /* 0x0000005800208947 */ /* 0x001fea0003800000 */
.L_x_4059:
        /* <DEDUP_REMOVED lines=10> */
.L_x_3923:
        /* <DEDUP_REMOVED lines=18> */
[----:B------:R-:W-:-:S03]  /*24980*/  UIADD3 UR16, UR8, 0x28400, URZ ;  /* 0x0002840008107890 */ /* 0x000fc6000fffe03f */
[----:B------:R-:W-:Y:S01]  /*24990*/  UMOV UR8, UR14 ;  /* 0x0000000e00087c82 */ /* 0x000fe20008000000 */
[----:B------:R-:W-:Y:S01]  /*249a0*/  UMOV UR14, 0x80 ;  /* 0x00000080000e7882 */ /* 0x000fe20000000000 */
[----:B------:R1:W-:Y:S01]  /*249b0*/  STL [R1+0x10], R3 ;  /* 0x0000100301007387 */ /* 0x0003e20000100800 */
[----:B--2---:R-:W-:Y:S02]  /*249c0*/  R2UR UR11, R4 ;  /* 0x00000000040b72ca */ /* 0x004fe400000e0000 */
[----:B---3--:R-:W-:-:S13]  /*249d0*/  R2UR UR5, R2 ;  /* 0x00000000020572ca */ /* 0x008fda00000e0000 */
[----:B------:R-:W-:Y:S02]  /*249e0*/  UIMAD UR11, UR11, 0x70, UR5 ;  /* 0x000000700b0b78a4 */ /* 0x000fe4000f8e0205 */
[----:B------:R-:W-:-:S09]  /*249f0*/  UIADD3.X UR5, URZ, UR37, URZ, UP0, !UPT ;  /* 0x000000253f057290 */ /* 0x000fd200087fe43f */
[----:B------:R0:W-:Y:S02]  /*24a00*/  UTMALDG.4D [UR8], [UR4], desc[UR6] ;  /* 0x00000608040075b4 */ /* 0x0001e40008019000 */
[----:B0-----:R-:W-:Y:S01]  /*24a10*/  UMOV UR8, UR15 ;  /* 0x0000000f00087c82 */ /* 0x001fe20008000000 */
[----:B------:R-:W-:Y:S02]  /*24a20*/  UMOV UR10, UR17 ;  /* 0x00000011000a7c82 */ /* 0x000fe40008000000 */
[----:B------:R0:W-:Y:S02]  /*24a30*/  UTMALDG.4D [UR8], [UR4], desc[UR6] ;  /* 0x00000608040075b4 */ /* 0x0001e40008019000 */
[----:B0-----:R-:W-:Y:S01]  /*24a40*/  UMOV UR8, UR16 ;  /* 0x0000001000087c82 */ /* 0x001fe20008000000 */
[----:B------:R-:W-:Y:S02]  /*24a50*/  UMOV UR10, UR14 ;  /* 0x0000000e000a7c82 */ /* 0x000fe40008000000 */
[----:B------:R1:W-:Y:S02]  /*24a60*/  UTMALDG.4D [UR8], [UR4], desc[UR6] ;  /* 0x00000608040075b4 */ /* 0x0003e40008019000 */
[----:B-1----:R-:W-:Y:S01]  /*24a70*/  NOP ;  /* 0x0000000000007918 */ /* 0x002fe20000000000 */
.L_x_3919:
[----:B------:R-:W2:Y:S04]  /*24a80*/  LDL.LU R3, [R1+0x4c] ;  /* 0x00004c0001037983 */ /* 0x000ea80000300800 */
[----:B------:R-:W3:Y:S04]  /*24a90*/  LDL.LU R5, [R1+0x38] ;  /* 0x0000380001057983 */ /* 0x000ee80000300800 */
[----:B0-----:R-:W4:Y:S01]  /*24aa0*/  LDL.LU R4, [R1+0x58] ;  /* 0x0000580001047983 */ /* 0x001f220000300800 */
[----:B------:R-:W-:Y:S05]  /*24ab0*/  WARPSYNC.ALL ;  /* 0x0000000000007948 */ /* 0x000fea0003800000 */
[----:B------:R-:W-:Y:S01]  /*24ac0*/  ULDC.64 UR6, c[0x0][0xa00] ;  /* 0x0002800000067ab9 */ /* 0x000fe20000000a00 */
[----:B------:R-:W-:Y:S01]  /*24ad0*/  ULDC.64 UR4, c[0x0][0x298] ;  /* 0x0000a60000047ab9 */ /* 0x000fe20000000a00 */
[----:B------:R-:W-:Y:S01]  /*24ae0*/  BAR.SYNC.DEFER_BLOCKING 0x8, 0x180 ;  /* 0x0206000000007b1d */ /* 0x000fe20000010000 */
[----:B------:R-:W-:-:S02]  /*24af0*/  ISETP.NE.U32.AND P0, PT, RZ, UR6, PT ;  /* 0x00000006ff007c0c */ /* 0x000fc4000bf05070 */
[----:B------:R-:W-:Y:S02]  /*24b00*/  IADD3 R2, R18, 0x15400, RZ ;  /* 0x0001540012027810 */ /* 0x000fe40007ffe0ff */
        /* <DEDUP_REMOVED lines=31> */
.L_x_3925:
[----:B------:R-:W-:Y:S05]  /*24d00*/  BSYNC B6 ;  /* 0x0000000000067941 */ /* 0x000fea0003800000 */
.L_x_3924:
        /* <DEDUP_REMOVED lines=8> */
[----:B---3--:R-:W-:Y:S02]  /*24d90*/  IMAD.MOV.U32 R3, RZ, RZ, R5 ;  /* 0x000000ffff037224 */ /* 0x008fe400078e0005 */
        /* <DEDUP_REMOVED lines=10> */
[----:B------:R-:W2:Y:S03]  /*24e40*/  S2R R4, SR_TID.X ;  /* 0x0000000000047919 */ /* 0x000ea60000002100 */
[----:B------:R-:W-:Y:S02]  /*24e50*/  IADD3 R3, R3, R0, RZ ;  /* 0x0000000003037210 */ /* 0x000fe40007ffe0ff */
[----:B-1----:R-:W-:Y:S01]  /*24e60*/  SHF.L.U32 R10, R10, 0x3, RZ ;  /* 0x000000030a0a7819 */ /* 0x002fe200000006ff */
[----:B-----5:R-:W-:-:S03]  /*24e70*/  IMAD.SHL.U32 R9, R9, 0x8, RZ ;  /* 0x0000000809097824 */ /* 0x020fc600078e00ff */
[----:B------:R-:W-:-:S04]  /*24e80*/  LOP3.LUT R10, R10, 0x38, RZ, 0xc0, !PT ;  /* 0x000000380a0a7812 */ /* 0x000fc800078ec0ff */
[----:B------:R-:W-:Y:S02]  /*24e90*/  LOP3.LUT R11, R10, 0x40, RZ, 0xfc, !PT ;  /* 0x000000400a0b7812 */ /* 0x000fe400078efcff */
[----:B------:R-:W-:Y:S02]  /*24ea0*/  LOP3.LUT R9, R9, 0x38, RZ, 0xc0, !PT ;  /* 0x0000003809097812 */ /* 0x000fe400078ec0ff */
[----:B--2---:R-:W-:Y:S02]  /*24eb0*/  LOP3.LUT R4, R4, 0x7f, RZ, 0xc0, !PT ;  /* 0x0000007f04047812 */ /* 0x004fe400078ec0ff */
[----:B------:R-:W-:Y:S02]  /*24ec0*/  LOP3.LUT R10, R10, 0x80, RZ, 0xfc, !PT ;  /* 0x000000800a0a7812 */ /* 0x000fe400078efcff */
[----:B------:R-:W-:Y:S02]  /*24ed0*/  SHF.R.U32.HI R6, RZ, 0x3, R4 ;  /* 0x00000003ff067819 */ /* 0x000fe40000011604 */
[----:B------:R-:W1:Y:S02]  /*24ee0*/  S2R R4, SR_TID.X ;  /* 0x0000000000047919 */ /* 0x000e640000002100 */
[----:B-1----:R-:W-:-:S05]  /*24ef0*/  IMAD.SHL.U32 R4, R4, 0x10, RZ ;  /* 0x0000001004047824 */ /* 0x002fca00078e00ff */
[----:B------:R-:W-:Y:S02]  /*24f00*/  LOP3.LUT R4, R6, 0x70, R4, 0xf8, !PT ;  /* 0x0000007006047812 */ /* 0x000fe400078ef804 */
[----:B------:R-:W1:Y:S01]  /*24f10*/  @P0 LDC R6, c[0x0][0x44c] ;  /* 0x00011300ff060b82 */ /* 0x000e620000000800 */
[----:B---3--:R-:W-:-:S05]  /*24f20*/  IMAD.SHL.U32 R5, R5, 0x80, RZ ;  /* 0x0000008005057824 */ /* 0x008fca00078e00ff */
[----:B------:R-:W-:-:S05]  /*24f30*/  LOP3.LUT R4, R4, R5, RZ, 0xfc, !PT ;  /* 0x0000000504047212 */ /* 0x000fca00078efcff */
[----:B-1----:R-:W-:-:S04]  /*24f40*/  @P0 IMAD.HI.U32 R6, R4, R6, RZ ;  /* 0x0000000604060227 */ /* 0x002fc800078e00ff */
[----:B------:R-:W-:Y:S01]  /*24f50*/  IMAD.MOV.U32 R0, RZ, RZ, R4 ;  /* 0x000000ffff007224 */ /* 0x000fe200078e0004 */
        /* <DEDUP_REMOVED lines=29> */
[----:B------:R-:W-:-:S04]  /*25130*/  IMAD.IADD R0, R11, 0x1, R5 ;  /* 0x000000010b007824 */ /* 0x000fc800078e0205 */
        /* <DEDUP_REMOVED lines=10> */
[----:B---3--:R-:W-:Y:S04]  /*251e0*/  @!P2 LDGSTS.E.BYPASS.LTC128B.128 [R10+0x15400], desc[UR60][R6.64], !P3 ;  /* 0x15400000060aafae */ /* 0x008fe8000d901d7c */
[----:B------:R-:W-:Y:S04]  /*251f0*/  @!P2 LDGSTS.E.BYPASS.LTC128B.128 [R10+0x19400], desc[UR60][R6.64+0x80], !P0 ;  /* 0x19400080060aafae */ /* 0x000fe8000c101d7c */
[----:B------:R0:W-:Y:S01]  /*25200*/  @!P2 LDGSTS.E.BYPASS.LTC128B.128 [R10+0x1d400], desc[UR60][R6.64+0x100], !P1 ;  /* 0x1d400100060aafae */ /* 0x0001e2000c901d7c */
[----:B------:R-:W-:-:S03]  /*25210*/  ISETP.GE.AND P2, PT, R5, R2, PT ;  /* 0x000000020500720c */ /* 0x000fc60003f46270 */
[----:B------:R-:W1:Y:S04]  /*25220*/  SHFL.IDX PT, R5, R4, 0x1, 0x181f ;  /* 0x00381f0004057f89 */ /* 0x000e6800000e0000 */
[----:B0-----:R-:W0:Y:S06]  /*25230*/  SHFL.IDX PT, R6, R3, 0x1, 0x181f ;  /* 0x00381f0003067f89 */ /* 0x001e2c00000e0000 */
[----:B-1----:R-:W-:-:S04]  /*25240*/  @!P2 LEA R5, P4, R9, R5, 0x1 ;  /* 0x000000050905a211 */ /* 0x002fc800078808ff */
[----:B0-----:R-:W-:-:S05]  /*25250*/  @!P2 IADD3.X R6, RZ, R6, RZ, P4, !PT ;  /* 0x00000006ff06a210 */ /* 0x001fca00027fe4ff */
        /* <DEDUP_REMOVED lines=57> */
[----:B------:R0:W1:Y:S04]  /*255f0*/  SHFL.IDX PT, R5, R3, 0x7, 0x181f ;  /* 0x00f81f0003057f89 */ /* 0x00006800000e0000 */
[----:B------:R0:W-:Y:S04]  /*25600*/  @!P2 LDGSTS.E.BYPASS.LTC128B.128 [R10+0x18400], desc[UR60][R6.64], !P3 ;  /* 0x18400000060aafae */ /* 0x0001e8000d901d7c */
[----:B------:R0:W-:Y:S04]  /*25610*/  @!P2 LDGSTS.E.BYPASS.LTC128B.128 [R10+0x1c400], desc[UR60][R6.64+0x80], !P0 ;  /* 0x1c400080060aafae */ /* 0x0001e8000c101d7c */
[----:B------:R0:W-:Y:S04]  /*25620*/  @!P2 LDGSTS.E.BYPASS.LTC128B.128 [R10+0x20400], desc[UR60][R6.64+0x100], !P1 ;  /* 0x20400100060aafae */ /* 0x0001e8000c901d7c */
[----:B------:R0:W2:Y:S02]  /*25630*/  SHFL.IDX PT, R3, R4, 0x7, 0x181f ;  /* 0x00f81f0004037f89 */ /* 0x0000a400000e0000 */
.L_x_4076:
[----:B------:R-:W-:Y:S01]  /*25640*/  VIADD R0, R0, 0x70 ;  /* 0x0000007000007836 */ /* 0x000fe20000000000 */
[----:B------:R-:W-:Y:S04]  /*25650*/  BSSY B0, `(.L_x_3927) ;  /* 0x000000c000007945 */ /* 0x000fe80003800000 */
[----:B------:R-:W-:-:S13]  /*25660*/  ISETP.GE.AND P2, PT, R0, R2, PT ;  /* 0x000000020000720c */ /* 0x000fda0003f46270 */
[----:B------:R-:W-:Y:S05]  /*25670*/  @P2 BRA `(.L_x_3928) ;  /* 0x0000000000242947 */ /* 0x000fea0003800000 */
[----:B0-----:R-:W4:Y:S01]  /*25680*/  LDL R4, [R1+0x30] ;  /* 0x0000300001047983 */ /* 0x001f220000100800 */
[----:B--2---:R-:W-:-:S04]  /*25690*/  LEA R2, P2, R9, R3, 0x1 ;  /* 0x0000000309027211 */ /* 0x004fc800078408ff */
[----:B-1----:R-:W-:-:S05]  /*256a0*/  IADD3.X R3, RZ, R5, RZ, P2, !PT ;  /* 0x00000005ff037210 */ /* 0x002fca00017fe4ff */
[----:B------:R-:W-:Y:S01]  /*256b0*/  @!PT LDS RZ, [RZ] ;  /* 0x00000000fffff984 */ /* 0x000fe20000000800 */
[----:B------:R-:W-:Y:S01]  /*256c0*/  @!PT LDS RZ, [RZ] ;  /* 0x00000000fffff984 */ /* 0x000fe20000000800 */
[----:B------:R-:W-:Y:S01]  /*256d0*/  @!PT LDS RZ, [RZ] ;  /* 0x00000000fffff984 */ /* 0x000fe20000000800 */
[----:B----4-:R4:W-:Y:S04]  /*256e0*/  LDGSTS.E.BYPASS.LTC128B.128 [R4+0x18c00], desc[UR60][R2.64], !P3 ;  /* 0x18c0000002047fae */ /* 0x0109e8000d901d7c */
[----:B------:R4:W-:Y:S04]  /*256f0*/  LDGSTS.E.BYPASS.LTC128B.128 [R4+0x1cc00], desc[UR60][R2.64+0x80], !P0 ;  /* 0x1cc0008002047fae */ /* 0x0009e8000c101d7c */
[----:B------:R4:W-:Y:S02]  /*25700*/  LDGSTS.E.BYPASS.LTC128B.128 [R4+0x20c00], desc[UR60][R2.64+0x100], !P1 ;  /* 0x20c0010002047fae */ /* 0x0009e4000c901d7c */
.L_x_3928:
[----:B------:R-:W-:Y:S05]  /*25710*/  BSYNC B0 ;  /* 0x0000000000007941 */ /* 0x000fea0003800000 */
.L_x_3927:
[----:B------:R-:W-:Y:S01]  /*25720*/  NOP ;  /* 0x0000000000007918 */ /* 0x000fe20000000000 */
[----:B------:R-:W-:-:S13]  /*25730*/  PLOP3.LUT P0, PT, PT, PT, PT, 0x80, 0x0 ;  /* 0x000000000000781c */ /* 0x000fda0003f0f070 */
.L_x_3929:
[----:B------:R-:W-:Y:S02]  /*25740*/  PLOP3.LUT P1, PT, P1, P0, PT, 0xa2, 0x0 ;  /* 0x000000000000781c */ /* 0x000fe40000f21472 */
[----:B------:R-:W-:-:S08]  /*25750*/  @P0 R2UR P1, UR4, R18 ;  /* 0x00000000120402ca */ /* 0x000fd00000020000 */
[----:B------:R-:W-:-:S05]  /*25760*/  @P0 PLOP3.LUT P0, PT, P1, PT, PT, 0x80, 0x0 ;  /* 0x000000000000081c */ /* 0x000fca0000f0f070 */
[----:B------:R-:W-:Y:S01]  /*25770*/  @!P1 SYNCS.ARRIVE.TRANS64.RED.A0T1 RZ, [UR4+0x36800], RZ ;  /* 0x036800ffffff99a7 */ /* 0x000fe20008200404 */
[----:B------:R-:W-:Y:S07]  /*25780*/  @!P1 ARRIVES.LDGSTSBAR.64.TRANSCNT [UR4+0x36800] ;  /* 0x03680000ff0099b0 */ /* 0x000fee0008000a84 */
[----:B------:R-:W-:Y:S05]  /*25790*/  @P0 BRA.U.ANY `(.L_x_3929) ;  /* 0xfffffffd00e80947 */ /* 0x000fea000393ffff */
[----:B----4-:R-:W4:Y:S02]  /*257a0*/  LDL.LU R2, [R1+0x64] ;  /* 0x0000640001027983 */ /* 0x010f240000300800 */
[----:B----4-:R-:W-:-:S05]  /*257b0*/  VIADD R2, R2, 0x1 ;  /* 0x0000000102027836 */ /* 0x010fca0000000000 */
        /* <DEDUP_REMOVED lines=8> */
[----:B------:R-:W5:Y:S03]  /*25840*/  SYNCS.PHASECHK.TRANS64.TRYWAIT P0, [R18+URZ+0x36820], R0 ;  /* 0x03682000120075a7 */ /* 0x000f66000800017f */
[----:B----45:R-:W-:Y:S05]  /*25850*/  @!P0 BRA `(.L_x_3931) ;  /* 0x0000005000f08947 */ /* 0x030fea0003800000 */
.L_x_4077:
[----:B------:R-:W-:Y:S05]  /*25860*/  BSYNC B0 ;  /* 0x0000000000007941 */ /* 0x000fea0003800000 */
.L_x_3930:
[----:B0-2---:R-:W4:Y:S04]  /*25870*/  LDL R3, [R1+0x48] ;  /* 0x0000480001037983 */ /* 0x005f280000100800 */
[----:B------:R-:W2:Y:S01]  /*25880*/  LDL R2, [R1+0x34] ;  /* 0x0000340001027983 */ /* 0x000ea20000100800 */
[----:B------:R-:W-:Y:S01]  /*25890*/  BSSY B0, `(.L_x_3932) ;  /* 0x0000249000007945 */ /* 0x000fe20003800000 */
[----:B----4-:R-:W-:-:S05]  /*258a0*/  VIADD R0, R3, 0xfffffffe ;  /* 0xfffffffe03007836 */ /* 0x010fca0000000000 */
[----:B--2---:R-:W-:-:S13]  /*258b0*/  ISETP.GE.AND P0, PT, R0, R2, PT ;  /* 0x000000020000720c */ /* 0x004fda0003f06270 */
[----:B------:R-:W-:Y:S05]  /*258c0*/  @!P0 BRA `(.L_x_3933) ;  /* 0x0000002400148947 */ /* 0x000fea0003800000 */
[----:B-1----:R-:W3:Y:S04]  /*258d0*/  LDL.LU R5, [R1+0x60] ;  /* 0x0000600001057983 */ /* 0x002ee80000300800 */
[----:B------:R-:W2:Y:S04]  /*258e0*/  LDL.LU R4, [R1+0x44] ;  /* 0x0000440001047983 */ /* 0x000ea80000300800 */
[----:B------:R-:W4:Y:S01]  /*258f0*/  LDL.LU R3, [R1+0x40] ;  /* 0x0000400001037983 */ /* 0x000f220000300800 */
[----:B------:R-:W-:Y:S01]  /*25900*/  LOP3.LUT R2, RZ, R2, RZ, 0x33, !PT ;  /* 0x00000002ff027212 */ /* 0x000fe200078e33ff */
[----:B------:R-:W-:Y:S01]  /*25910*/  BSSY B2, `(.L_x_3934) ;  /* 0x00000c6000027945 */ /* 0x000fe20003800000 */
[----:B---3--:R-:W-:-:S05]  /*25920*/  IADD3 R6, R5, 0x1, RZ ;  /* 0x0000000105067810 */ /* 0x008fca0007ffe0ff */
[----:B--2---:R-:W-:-:S05]  /*25930*/  IMAD R6, R6, R4, RZ ;  /* 0x0000000406067224 */ /* 0x004fca00078e02ff */
        /* <DEDUP_REMOVED lines=41> */
.L_x_3938:
[----:B------:R-:W-:Y:S01]  /*25bd0*/  LEA R3, R8, R18, 0x3 ;  /* 0x0000001208037211 */ /* 0x000fe200078e18ff */
[----:B------:R-:W-:Y:S01]  /*25be0*/  BSSY B3, `(.L_x_3939) ;  /* 0x0000004000037945 */ /* 0x000fe20003800000 */
[----:B------:R-:W-:-:S04]  /*25bf0*/  SHF.L.U32 R2, R10, 0x1f, RZ ;  /* 0x0000001f0a027819 */ /* 0x000fc800000006ff */
[----:B------:R-:W1:Y:S02]  /*25c00*/  SYNCS.PHASECHK.TRANS64.TRYWAIT P0, [R3+URZ+0x36840], R2 ;  /* 0x03684002030075a7 */ /* 0x000e64000800017f */
[----:B-1----:R-:W-:Y:S05]  /*25c10*/  @!P0 BRA `(.L_x_3940) ;  /* 0x0000005000148947 */ /* 0x002fea0003800000 */
.L_x_4078:
[----:B------:R-:W-:Y:S05]  /*25c20*/  BSYNC B3 ;  /* 0x0000000000037941 */ /* 0x000fea0003800000 */
.L_x_3939:
        /* <DEDUP_REMOVED lines=11> */
.L_x_3942:
[----:B------:R-:W-:Y:S05]  /*25ce0*/  BSYNC B3 ;  /* 0x0000000000037941 */ /* 0x000fea0003800000 */
.L_x_3941:
        /* <DEDUP_REMOVED lines=8> */
[----:B------:R-:W-:Y:S01]  /*25d70*/  IADD3 R5, R7, 0x21400, RZ ;  /* 0x0002140007057810 */ /* 0x000fe20007ffe0ff */
[----:B------:R-:W-:Y:S01]  /*25d80*/  UMOV UR6, 0x0 ;  /* 0x0000000000067882 */ /* 0x000fe20000000000 */
[----:B------:R-:W-:Y:S01]  /*25d90*/  UMOV UR7, 0x14f00000 ;  /* 0x14f0000000077882 */ /* 0x000fe20000000000 */
[----:B--2---:R-:W-:-:S10]  /*25da0*/  IMAD R2, R0, 0x70, R2 ;  /* 0x0000007000027824 */ /* 0x004fd400078e0202 */
.L_x_3943:
        /* <DEDUP_REMOVED lines=16> */
.L_x_3944:
        /* <DEDUP_REMOVED lines=16> */
.L_x_3945:
        /* <DEDUP_REMOVED lines=16> */
.L_x_4079:
[----:B------:R-:W-:Y:S05]  /*260b0*/  BSYNC B3 ;  /* 0x0000000000037941 */ /* 0x000fea0003800000 */
.L_x_3946:
        /* <DEDUP_REMOVED lines=10> */
.L_x_3948:
[----:B------:R-:W2:Y:S01]  /*26160*/  LDL R3, [R1+0x10] ;  /* 0x0000100001037983 */ /* 0x000ea20000100800 */
[----:B------:R-:W-:Y:S01]  /*26170*/  BSSY B3, `(.L_x_3949) ;  /* 0x0000004000037945 */ /* 0x000fe20003800000 */
[----:B--2---:R-:W-:-:S13]  /*26180*/  LOP3.LUT P0, RZ, R3, 0x8, RZ, 0xc0, !PT ;  /* 0x0000000803ff7812 */ /* 0x004fda000780c0ff */
[----:B------:R-:W-:Y:S05]  /*26190*/  @P0 BRA `(.L_x_3950) ;  /* 0x0000000000040947 */ /* 0x000fea0003800000 */
[----:B------:R-:W-:Y:S01]  /*261a0*/  BPT.TRAP 0x1 ;  /* 0x000000040000795c */ /* 0x000fe20000300000 */
.L_x_3950:
[----:B------:R-:W-:Y:S05]  /*261b0*/  BSYNC B3 ;  /* 0x0000000000037941 */ /* 0x000fea0003800000 */
.L_x_3949:
        /* <DEDUP_REMOVED lines=12> */
.L_x_3951:
        /* <DEDUP_REMOVED lines=15> */
.L_x_3952:
        /* <DEDUP_REMOVED lines=15> */
.L_x_3953:
        /* <DEDUP_REMOVED lines=12> */
.L_x_3937:
[----:B------:R-:W-:Y:S05]  /*26520*/  BSYNC B1 ;  /* 0x0000000000017941 */ /* 0x000fea0003800000 */
.L_x_3936:
[----:B0-----:R-:W2:Y:S01]  /*26530*/  LDL.LU R0, [R1+0x48] ;  /* 0x0000480001007983 */ /* 0x001ea20000300800 */
[----:B------:R-:W-:-:S03]  /*26540*/  IMAD.MOV.U32 R19, RZ, RZ, R8 ;  /* 0x000000ffff137224 */ /* 0x000fc600078e0008 */
[----:B------:R0:W-:Y:S02]  /*26550*/  STL [R1+0x18], R10 ;  /* 0x0000180a01007387 */ /* 0x0001e40000100800 */
[----:B0-2---:R-:W-:-:S07]  /*26560*/  IADD3 R0, R0, -0x3, RZ ;  /* 0xfffffffd00007810 */ /* 0x005fce0007ffe0ff */
.L_x_3935:
[----:B------:R-:W-:Y:S05]  /*26570*/  BSYNC B2 ;  /* 0x0000000000027941 */ /* 0x000fea0003800000 */
.L_x_3934:
[----:B------:R-:W-:Y:S01]  /*26580*/  VIADD R9, R9, 0xfffffffe ;  /* 0xfffffffe09097836 */ /* 0x000fe20000000000 */
[----:B------:R-:W-:-:S04]  /*26590*/  LOP3.LUT R6, RZ, R6, RZ, 0x33, !PT ;  /* 0x00000006ff067212 */ /* 0x000fc800078e33ff */
[----:B------:R-:W-:-:S13]  /*265a0*/  ISETP.NE.AND P0, PT, R9, R6, PT ;  /* 0x000000060900720c */ /* 0x000fda0003f05270 */
[----:B------:R-:W-:Y:S05]  /*265b0*/  @!P0 BRA `(.L_x_3933) ;  /* 0x0000001400d88947 */ /* 0x000fea0003800000 */
[----:B------:R-:W-:-:S07]  /*265c0*/  IMAD.MOV.U32 R9, RZ, RZ, R17 ;  /* 0x000000ffff097224 */ /* 0x000fce00078e0011 */
.L_x_3990:
        /* <DEDUP_REMOVED lines=30> */
[----:B------:R-:W-:-:S05]  /*267b0*/  IMAD.WIDE.U32 R2, R8, UR6, R2 ;  /* 0x0000000608027c25 */ /* 0x000fca000f8e0002 */
[----:B------:R-:W-:Y:S02]  /*267c0*/  IADD3 R3, R7, R3, RZ ;  /* 0x0000000307037210 */ /* 0x000fe40007ffe0ff */
[----:B------:R-:W-:-:S04]  /*267d0*/  LEA R8, P0, R2, UR4, 0x2 ;  /* 0x0000000402087c11 */ /* 0x000fc8000f8010ff */
[----:B------:R-:W-:-:S06]  /*267e0*/  LEA.HI.X R9, R2, UR5, R3, 0x2, P0 ;  /* 0x0000000502097c11 */ /* 0x000fcc00080f1403 */
[----:B------:R0:W5:Y:S03]  /*267f0*/  LDG.E R9, desc[UR60][R8.64] ;  /* 0x0000003c08097981 */ /* 0x000166000c1e1900 */
.L_x_3956:
[----:B------:R-:W-:Y:S01]  /*26800*/  IMAD R3, R4, 0x8, R18 ;  /* 0x0000000804037824 */ /* 0x000fe200078e0212 */
[----:B------:R-:W-:Y:S01]  /*26810*/  SHF.L.U32 R2, R5, 0x1f, RZ ;  /* 0x0000001f05027819 */ /* 0x000fe200000006ff */
[----:B------:R-:W-:Y:S03]  /*26820*/  BSSY B2, `(.L_x_3957) ;  /* 0x0000003000027945 */ /* 0x000fe60003800000 */
[----:B------:R-:W1:Y:S02]  /*26830*/  SYNCS.PHASECHK.TRANS64.TRYWAIT P0, [R3+URZ+0x36840], R2 ;  /* 0x03684002030075a7 */ /* 0x000e64000800017f */
[----:B-1----:R-:W-:Y:S05]  /*26840*/  @!P0 BRA `(.L_x_3958) ;  /* 0x0000004400308947 */ /* 0x002fea0003800000 */
.L_x_4080:
[----:B------:R-:W-:Y:S05]  /*26850*/  BSYNC B2 ;  /* 0x0000000000027941 */ /* 0x000fea0003800000 */
.L_x_3957:
        /* <DEDUP_REMOVED lines=11> */
.L_x_3960:
[----:B------:R-:W-:Y:S05]  /*26910*/  BSYNC B2 ;  /* 0x0000000000027941 */ /* 0x000fea0003800000 */
.L_x_3959:
        /* <DEDUP_REMOVED lines=12> */
.L_x_3961:
        /* <DEDUP_REMOVED lines=16> */
.L_x_3962:
        /* <DEDUP_REMOVED lines=16> */
.L_x_3963:
        /* <DEDUP_REMOVED lines=16> */
.L_x_4081:
[----:B------:R-:W-:Y:S05]  /*26ce0*/  BSYNC B2 ;  /* 0x0000000000027941 */ /* 0x000fea0003800000 */
.L_x_3964:
        /* <DEDUP_REMOVED lines=10> */
.L_x_3966:
[----:B------:R-:W2:Y:S01]  /*26d90*/  LDL R3, [R1+0x10] ;  /* 0x0000100001037983 */ /* 0x000ea20000100800 */
[----:B------:R-:W-:Y:S01]  /*26da0*/  BSSY B2, `(.L_x_3967) ;  /* 0x0000004000027945 */ /* 0x000fe20003800000 */
[----:B--2---:R-:W-:-:S13]  /*26db0*/  LOP3.LUT P0, RZ, R3, 0x8, RZ, 0xc0, !PT ;  /* 0x0000000803ff7812 */ /* 0x004fda000780c0ff */
[----:B------:R-:W-:Y:S05]  /*26dc0*/  @P0 BRA `(.L_x_3968) ;  /* 0x0000000000040947 */ /* 0x000fea0003800000 */
[----:B------:R-:W-:Y:S01]  /*26dd0*/  BPT.TRAP 0x1 ;  /* 0x000000040000795c */ /* 0x000fe20000300000 */
.L_x_3968:
[----:B------:R-:W-:Y:S05]  /*26de0*/  BSYNC B2 ;  /* 0x0000000000027941 */ /* 0x000fea0003800000 */
.L_x_3967:
        /* <DEDUP_REMOVED lines=12> */
.L_x_3969:
        /* <DEDUP_REMOVED lines=15> */
.L_x_3970:
        /* <DEDUP_REMOVED lines=15> */
.L_x_3971:
        /* <DEDUP_REMOVED lines=12> */
.L_x_3955:
[----:B------:R-:W-:Y:S05]  /*27150*/  BSYNC B1 ;  /* 0x0000000000017941 */ /* 0x000fea0003800000 */
.L_x_3954:
        /* <DEDUP_REMOVED lines=35> */
.L_x_3974:
[----:B------:R-:W-:Y:S01]  /*27390*/  IMAD R3, R19, 0x8, R18 ;  /* 0x0000000813037824 */ /* 0x000fe200078e0212 */
[----:B------:R-:W-:Y:S01]  /*273a0*/  SHF.L.U32 R2, R10, 0x1f, RZ ;  /* 0x0000001f0a027819 */ /* 0x000fe200000006ff */
[----:B------:R-:W-:Y:S03]  /*273b0*/  BSSY B2, `(.L_x_3975) ;  /* 0x0000003000027945 */ /* 0x000fe60003800000 */
[----:B------:R-:W2:Y:S02]  /*273c0*/  SYNCS.PHASECHK.TRANS64.TRYWAIT P0, [R3+URZ+0x36840], R2 ;  /* 0x03684002030075a7 */ /* 0x000ea4000800017f */
[----:B--2---:R-:W-:Y:S05]  /*273d0*/  @!P0 BRA `(.L_x_3976) ;  /* 0x0000003800748947 */ /* 0x004fea0003800000 */
.L_x_4082:
[----:B------:R-:W-:Y:S05]  /*273e0*/  BSYNC B2 ;  /* 0x0000000000027941 */ /* 0x000fea0003800000 */
.L_x_3975:
[----:B-1----:R-:W1:Y:S01]  /*273f0*/  S2R R8, SR_TID.X ;  /* 0x0000000000087919 */ /* 0x002e620000002100 */
[----:B------:R-:W-:Y:S01]  /*27400*/  BSSY B2, `(.L_x_3977) ;  /* 0x000000a000027945 */ /* 0x000fe20003800000 */
[----:B-1----:R-:W-:-:S04]  /*27410*/  LOP3.LUT R8, R8, 0x7f, RZ, 0xc0, !PT ;  /* 0x0000007f08087812 */ /* 0x002fc800078ec0ff */
[----:B------:R-:W-:-:S13]  /*27420*/  ISETP.NE.AND P0, PT, R8, RZ, PT ;  /* 0x000000ff0800720c */ /* 0x000fda0003f05270 */
[----:B------:R-:W-:Y:S05]  /*27430*/  @P0 BRA `(.L_x_3978) ;  /* 0x0000000000180947 */ /* 0x000fea0003800000 */
[----:B------:R-:W3:Y:S01]  /*27440*/  LDL R8, [R1+0x10] ;  /* 0x0000100001087983 */ /* 0x000ee20000100800 */
[----:B--2---:R-:W-:-:S04]  /*27450*/  MOV R2, 0xa800 ;  /* 0x0000a80000027802 */ /* 0x004fc80000000f00 */
[----:B------:R1:W-:Y:S01]  /*27460*/  SYNCS.ARRIVE.TRANS64 RZ, [R3+URZ+0x36830], R2 ;  /* 0x0368300203ff79a7 */ /* 0x0003e2000800003f */
[----:B---3--:R-:W-:-:S13]  /*27470*/  LOP3.LUT P1, RZ, R8, 0x1, RZ, 0xc0, !PT ;  /* 0x0000000108ff7812 */ /* 0x008fda000782c0ff */
[----:B-1----:R-:W-:Y:S05]  /*27480*/  @!P1 BRA `(.L_x_3978) ;  /* 0x0000000000049947 */ /* 0x002fea0003800000 */
[----:B------:R-:W-:Y:S01]  /*27490*/  BPT.TRAP 0x1 ;  /* 0x000000040000795c */ /* 0x000fe20000300000 */
.L_x_3978:
[----:B------:R-:W-:Y:S05]  /*274a0*/  BSYNC B2 ;  /* 0x0000000000027941 */ /* 0x000fea0003800000 */
.L_x_3977:
[----:B--2---:R-:W2:Y:S01]  /*274b0*/  LDL R2, [R1+0x1c] ;  /* 0x00001c0001027983 */ /* 0x004ea20000100800 */
[----:B------:R-:W-:Y:S01]  /*274c0*/  IMAD.MOV.U32 R11, RZ, RZ, RZ ;  /* 0x000000ffff0b7224 */ /* 0x000fe200078e00ff */
[----:B------:R-:W-:Y:S01]  /*274d0*/  UIADD3 UR4, UP0, UR36, 0x370, URZ ;  /* 0x0000037024047890 */ /* 0x000fe2000ff1e03f */
[----:B------:R-:W-:Y:S01]  /*274e0*/  IMAD R8, R19, 0xa800, R18 ;  /* 0x0000a80013087824 */ /* 0x000fe200078e0212 */
        /* <DEDUP_REMOVED lines=8> */
.L_x_3979:
        /* <DEDUP_REMOVED lines=16> */
.L_x_3980:
        /* <DEDUP_REMOVED lines=16> */
.L_x_3981:
        /* <DEDUP_REMOVED lines=11> */
[----:B------:R-:W-:Y:S01]  /*27820*/  BSSY B2, `(.L_x_3982) ;  /* 0x0000004000027945 */ /* 0x000fe20003800000 */
[----:B------:R-:W-:-:S04]  /*27830*/  LEA R2, R4, R18, 0x3 ;  /* 0x0000001204027211 */ /* 0x000fc800078e18ff */
[----:B------:R-:W0:Y:S02]  /*27840*/  SYNCS.PHASECHK.TRANS64.TRYWAIT P0, [R2+URZ+0x36860], R5 ;  /* 0x03686005020075a7 */ /* 0x000e24000800017f */
[----:B0-----:R-:W-:Y:S05]  /*27850*/  @!P0 BRA `(.L_x_3983) ;  /* 0x0000003400688947 */ /* 0x001fea0003800000 */
.L_x_4083:
[----:B------:R-:W-:Y:S05]  /*27860*/  BSYNC B2 ;  /* 0x0000000000027941 */ /* 0x000fea0003800000 */
.L_x_3982:
        /* <DEDUP_REMOVED lines=10> */
.L_x_3984:
[----:B------:R-:W2:Y:S01]  /*27910*/  LDL R3, [R1+0x10] ;  /* 0x0000100001037983 */ /* 0x000ea20000100800 */
[----:B------:R-:W-:Y:S01]  /*27920*/  BSSY B2, `(.L_x_3985) ;  /* 0x0000004000027945 */ /* 0x000fe20003800000 */
[----:B--2---:R-:W-:-:S13]  /*27930*/  LOP3.LUT P0, RZ, R3, 0x8, RZ, 0xc0, !PT ;  /* 0x0000000803ff7812 */ /* 0x004fda000780c0ff */
[----:B------:R-:W-:Y:S05]  /*27940*/  @P0 BRA `(.L_x_3986) ;  /* 0x0000000000040947 */ /* 0x000fea0003800000 */
[----:B------:R-:W-:Y:S01]  /*27950*/  BPT.TRAP 0x1 ;  /* 0x000000040000795c */ /* 0x000fe20000300000 */
.L_x_3986:
[----:B------:R-:W-:Y:S05]  /*27960*/  BSYNC B2 ;  /* 0x0000000000027941 */ /* 0x000fea0003800000 */
.L_x_3985:
        /* <DEDUP_REMOVED lines=12> */
.L_x_3987:
        /* <DEDUP_REMOVED lines=15> */
.L_x_3988:
        /* <DEDUP_REMOVED lines=15> */
.L_x_3989:
        /* <DEDUP_REMOVED lines=12> */
.L_x_3973:
[----:B------:R-:W-:Y:S05]  /*27cd0*/  BSYNC B1 ;  /* 0x0000000000017941 */ /* 0x000fea0003800000 */
.L_x_3972:
[----:B------:R-:W2:Y:S01]  /*27ce0*/  LDL R2, [R1+0x34] ;  /* 0x0000340001027983 */ /* 0x000ea20000100800 */
[----:B------:R-:W-:Y:S01]  /*27cf0*/  VIADD R0, R0, 0xfffffffe ;  /* 0xfffffffe00007836 */ /* 0x000fe20000000000 */
[----:B--2---:R-:W-:-:S13]  /*27d00*/  ISETP.GT.AND P0, PT, R6, R2, PT ;  /* 0x000000020600720c */ /* 0x004fda0003f04270 */
[----:B------:R-:W-:Y:S05]  /*27d10*/  @P0 BRA `(.L_x_3990) ;  /* 0xffffffe8002c0947 */ /* 0x000fea000383ffff */
.L_x_3933:
[----:B------:R-:W-:Y:S05]  /*27d20*/  BSYNC B0 ;  /* 0x0000000000007941 */ /* 0x000fea0003800000 */
.L_x_3932:
        /* <DEDUP_REMOVED lines=8> */
[----:B------:R-:W2:Y:S02]  /*27db0*/  FLO.U32 R0, UR4 ;  /* 0x0000000400007d00 */ /* 0x000ea400080e0000 */
        /* <DEDUP_REMOVED lines=9> */
.L_x_3992:
[----:B------:R-:W-:Y:S05]  /*27e50*/  BSYNC B0 ;  /* 0x0000000000007941 */ /* 0x000fea0003800000 */
.L_x_3991:
[----:B--2---:R-:W2:Y:S01]  /*27e60*/  LDL R0, [R1+0x10] ;  /* 0x0000100001007983 */ /* 0x004ea20000100800 */
[----:B------:R-:W-:Y:S01]  /*27e70*/  BSSY B0, `(.L_x_3993) ;  /* 0x000004e000007945 */ /* 0x000fe20003800000 */
[----:B--2---:R-:W-:-:S13]  /*27e80*/  LOP3.LUT P0, RZ, R0, 0x4, RZ, 0xc0, !PT ;  /* 0x0000000400ff7812 */ /* 0x004fda000780c0ff */
[----:B------:R-:W-:Y:S05]  /*27e90*/  @!P0 BRA `(.L_x_3994) ;  /* 0x00000004002c8947 */ /* 0x000fea0003800000 */
[----:B------:R-:W2:Y:S01]  /*27ea0*/  LDL R2, [R1+0x18] ;  /* 0x0000180001027983 */ /* 0x000ea20000100800 */
[----:B------:R-:W-:Y:S01]  /*27eb0*/  LEA R0, R19, R18, 0x3 ;  /* 0x0000001213007211 */ /* 0x000fe200078e18ff */
[----:B------:R-:W-:Y:S01]  /*27ec0*/  BSSY B1, `(.L_x_3995) ;  /* 0x0000004000017945 */ /* 0x000fe20003800000 */
[----:B--2---:R-:W-:-:S04]  /*27ed0*/  SHF.L.U32 R2, R2, 0x1f, RZ ;  /* 0x0000001f02027819 */ /* 0x004fc800000006ff */
[----:B------:R-:W2:Y:S02]  /*27ee0*/  SYNCS.PHASECHK.TRANS64.TRYWAIT P0, [R0+URZ+0x36860], R2 ;  /* 0x03686002000075a7 */ /* 0x000ea4000800017f */
[----:B--2---:R-:W-:Y:S05]  /*27ef0*/  @!P0 BRA `(.L_x_3996) ;  /* 0x0000002c00d48947 */ /* 0x004fea0003800000 */
.L_x_4084:
[----:B------:R-:W-:Y:S05]  /*27f00*/  BSYNC B1 ;  /* 0x0000000000017941 */ /* 0x000fea0003800000 */
.L_x_3995:
[----:B------:R-:W4:Y:S01]  /*27f10*/  S2R R3, SR_TID.X ;  /* 0x0000000000037919 */ /* 0x000f220000002100 */
[----:B------:R-:W-:-:S04]  /*27f20*/  UPRMT UR4, UR38, 0x9910, URZ ;  /* 0x0000991026047896 */ /* 0x000fc8000800003f */
[----:B------:R-:W-:Y:S01]  /*27f30*/  UISETP.NE.AND UP0, UPT, UR4, 0x2, UPT ;  /* 0x000000020400788c */ /* 0x000fe2000bf05270 */
[----:B----4-:R-:W-:-:S04]  /*27f40*/  LOP3.LUT R3, R3, 0x7f, RZ, 0xc0, !PT ;  /* 0x0000007f03037812 */ /* 0x010fc800078ec0ff */
[----:B------:R-:W-:-:S13]  /*27f50*/  ISETP.NE.AND P0, PT, R3, RZ, PT ;  /* 0x000000ff0300720c */ /* 0x000fda0003f05270 */
[----:B--2---:R-:W-:-:S04]  /*27f60*/  @!P0 IMAD.MOV.U32 R2, RZ, RZ, 0xa800 ;  /* 0x0000a800ff028424 */ /* 0x004fc800078e00ff */
[----:B------:R2:W-:Y:S01]  /*27f70*/  @!P0 SYNCS.ARRIVE.TRANS64 RZ, [R0+URZ+0x36850], R2 ;  /* 0x0368500200ff89a7 */ /* 0x0005e2000800003f */
[----:B------:R-:W-:-:S13]  /*27f80*/  PLOP3.LUT P0, PT, PT, PT, UP0, 0x80, 0x0 ;  /* 0x000000000000781c */ /* 0x000fda0003f0f008 */
[----:B--2---:R-:W-:Y:S05]  /*27f90*/  @P0 BRA `(.L_x_3997) ;  /* 0x0000000000040947 */ /* 0x004fea0003800000 */
[----:B------:R-:W-:Y:S01]  /*27fa0*/  BPT.TRAP 0x1 ;  /* 0x000000040000795c */ /* 0x000fe20000300000 */
.L_x_3997:
[----:B------:R-:W2:Y:S01]  /*27fb0*/  LDL R2, [R1+0x10] ;  /* 0x0000100001027983 */ /* 0x000ea20000100800 */
[----:B------:R-:W-:Y:S01]  /*27fc0*/  BSSY B1, `(.L_x_3998) ;  /* 0x0000004000017945 */ /* 0x000fe20003800000 */
[----:B--2---:R-:W-:-:S13]  /*27fd0*/  LOP3.LUT P0, RZ, R2, 0x8, RZ, 0xc0, !PT ;  /* 0x0000000802ff7812 */ /* 0x004fda000780c0ff */
[----:B------:R-:W-:Y:S05]  /*27fe0*/  @P0 BRA `(.L_x_3999) ;  /* 0x0000000000040947 */ /* 0x000fea0003800000 */
[----:B------:R-:W-:Y:S01]  /*27ff0*/  BPT.TRAP 0x1 ;  /* 0x000000040000795c */ /* 0x000fe20000300000 */
.L_x_3999:
[----:B------:R-:W-:Y:S05]  /*28000*/  BSYNC B1 ;  /* 0x0000000000017941 */ /* 0x000fea0003800000 */
.L_x_3998:
        /* <DEDUP_REMOVED lines=12> */
.L_x_4000:
        /* <DEDUP_REMOVED lines=15> */
.L_x_4001:
        /* <DEDUP_REMOVED lines=15> */
.L_x_4002:
        /* <DEDUP_REMOVED lines=10> */
.L_x_3994:
[----:B------:R-:W-:Y:S05]  /*28350*/  BSYNC B0 ;  /* 0x0000000000007941 */ /* 0x000fea0003800000 */
.L_x_3993:
[----:B------:R-:W2:Y:S01]  /*28360*/  LDL.LU R4, [R1+0x18] ;  /* 0x0000180001047983 */ /* 0x000ea20000300800 */
[----:B------:R-:W-:-:S05]  /*28370*/  VIADD R19, R19, 0x1 ;  /* 0x0000000113137836 */ /* 0x000fca0000000000 */
[----:B------:R-:W-:-:S04]  /*28380*/  ISETP.NE.AND P0, PT, R19, 0x2, PT ;  /* 0x000000021300780c */ /* 0x000fc80003f05270 */
[----:B------:R-:W-:Y:S02]  /*28390*/  SEL R0, RZ, 0x1, P0 ;  /* 0x00000001ff007807 */ /* 0x000fe40000000000 */
[----:B------:R-:W-:Y:S02]  /*283a0*/  SEL R19, R19, RZ, P0 ;  /* 0x000000ff13137207 */ /* 0x000fe40000000000 */
[----:B--2---:R-:W-:-:S05]  /*283b0*/  LOP3.LUT R4, R4, R0, RZ, 0x3c, !PT ;  /* 0x0000000004047212 */ /* 0x004fca00078e3cff */
[----:B------:R2:W-:Y:S02]  /*283c0*/  STL [R1+0x18], R4 ;  /* 0x0000180401007387 */ /* 0x0005e40000100800 */
.L_x_3912:
[----:B------:R-:W-:Y:S05]  /*283d0*/  BSYNC B7 ;  /* 0x0000000000077941 */ /* 0x000fea0003800000 */
.L_x_3910:
[----:B------:R-:W5:Y:S02]  /*283e0*/  LDL R9, [R1+0x10] ;  /* 0x0000100001097983 */ /* 0x000f640000100800 */
[----:B-----5:R-:W-:-:S13]  /*283f0*/  LOP3.LUT P0, RZ, R9, 0x10, RZ, 0xc0, !PT ;  /* 0x0000001009ff7812 */ /* 0x020fda000780c0ff */
[----:B------:R-:W-:Y:S05]  /*28400*/  @!P0 BRA `(.L_x_4003) ;  /* 0x00000000002c8947 */ /* 0x000fea0003800000 */
[----:B------:R-:W-:Y:S05]  /*28410*/  WARPSYNC.ALL ;  /* 0x0000000000007948 */ /* 0x000fea0003800000 */
[----:B------:R-:W5:Y:S08]  /*28420*/  S2UR UR5, SR_CgaCtaId ;  /* 0x00000000000579c3 */ /* 0x000f700000008800 */
[----:B------:R-:W-:Y:S06]  /*28430*/  BAR.SYNC.DEFER_BLOCKING 0x5, 0x180 ;  /* 0x0146000000007b1d */ /* 0x000fec0000010000 */
[----:B------:R-:W-:-:S02]  /*28440*/  UMOV UR4, 0x400 ;  /* 0x0000040000047882 */ /* 0x000fc40000000000 */
[----:B-----5:R-:W-:-:S06]  /*28450*/  ULEA UR4, UR5, UR4, 0x18 ;  /* 0x0000000405047291 */ /* 0x020fcc000f8ec03f */
[----:B------:R-:W-:-:S05]  /*28460*/  IMAD.U32 R18, RZ, RZ, UR4 ;  /* 0x00000004ff127e24 */ /* 0x000fca000f8e00ff */
[----:B-123--:R-:W1:Y:S04]  /*28470*/  LDS.128 R4, [R18+0x368d0] ;  /* 0x0368d00012047984 */ /* 0x00ee680000000c00 */
[----:B-1----:R1:W-:Y:S04]  /*28480*/  STL.64 [R1], R4 ;  /* 0x0000000401007387 */ /* 0x0023e80000100a00 */
[----:B------:R1:W-:Y:S01]  /*28490*/  STL.64 [R1+0x8], R6 ;  /* 0x0000080601007387 */ /* 0x0003e20000100a00 */
[----:B------:R-:W-:Y:S06]  /*284a0*/  BAR.ARV 0x4, 0x180 ;  /* 0x0106000000007b1d */ /* 0x000fec0000002000 */
[----:B------:R-:W-:Y:S05]  /*284b0*/  BRA `(.L_x_4004) ;  /* 0x0000000c001c7947 */ /* 0x000fea0003800000 */
.L_x_4003:
[----:B------:R-:W5:Y:S01]  /*284c0*/  LDL R17, [R1+0x2c] ;  /* 0x00002c0001117983 */ /* 0x000f620000100800 */
[----:B------:R-:W-:Y:S01]  /*284d0*/  UMOV UR4, 0xffffffff ;  /* 0xffffffff00047882 */ /* 0x000fe20000000000 */
[----:B-----5:R-:W-:Y:S02]  /*284e0*/  ISETP.NE.AND P5, PT, R17, 0x1f, PT ;  /* 0x0000001f1100780c */ /* 0x020fe40003fa5270 */
[----:B------:R-:W-:Y:S11]  /*284f0*/  BRA.DIV UR4, `(.L_x_4005) ;  /* 0x0000002a04687947 */ /* 0x000ff6000b800000 */
[----:B------:R-:W4:Y:S01]  /*28500*/  LDL R3, [R1+0xc] ;  /* 0x00000c0001037983 */ /* 0x000f220000100800 */
[----:B------:R-:W-:-:S03]  /*28510*/  ULDC UR4, c[0x0][0xc3c] ;  /* 0x00030f0000047ab9 */ /* 0x000fc60000000800 */
[----:B------:R-:W5:Y:S01]  /*28520*/  LDL.LU R2, [R1] ;  /* 0x0000000001027983 */ /* 0x000f620000300800 */
[----:B------:R-:W-:Y:S02]  /*28530*/  LOP3.LUT P4, RZ, R9, 0x1, RZ, 0xc0, !PT ;  /* 0x0000000109ff7812 */ /* 0x000fe4000788c0ff */
[----:B----4-:R-:W-:-:S04]  /*28540*/  IADD3 R0, R3, R17, RZ ;  /* 0x0000001103007210 */ /* 0x010fc80007ffe0ff */
[----:B------:R-:W-:Y:S01]  /*28550*/  ISETP.GE.OR P0, PT, R0, UR4, !P5 ;  /* 0x0000000400007c0c */ /* 0x000fe2000ef06670 */
[----:B-----5:R-:W-:-:S12]  /*28560*/  IMAD.MOV.U32 R9, RZ, RZ, R2 ;  /* 0x000000ffff097224 */ /* 0x020fd800078e0002 */
[----:B------:R-:W4:Y:S08]  /*28570*/  @!P0 LDC.64 R2, c[0x0][0xc80] ;  /* 0x00032000ff028b82 */ /* 0x000f300000000a00 */
[----:B-1-3--:R-:W1:Y:S01]  /*28580*/  @!P0 LDC.64 R6, c[0x0][0xc78] ;  /* 0x00031e00ff068b82 */ /* 0x00ae620000000a00 */
[----:B----4-:R-:W-:-:S05]  /*28590*/  @!P0 IMAD.WIDE R2, R0, 0x4, R2 ;  /* 0x0000000400028825 */ /* 0x010fca00078e0202 */
[----:B------:R1:W3:Y:S02]  /*285a0*/  @!P0 LDG.E R8, desc[UR60][R2.64] ;  /* 0x0000003c02088981 */ /* 0x0002e4000c1e1900 */
[----:B-1----:R-:W-:-:S06]  /*285b0*/  @!P0 IMAD.WIDE R2, R0, 0x4, R6 ;  /* 0x0000000400028825 */ /* 0x002fcc00078e0206 */
[----:B------:R-:W4:Y:S01]  /*285c0*/  @!P0 LDG.E R2, desc[UR60][R2.64] ;  /* 0x0000003c02028981 */ /* 0x000f22000c1e1900 */
[----:B--2---:R-:W-:Y:S01]  /*285d0*/  IMAD.MOV.U32 R4, RZ, RZ, RZ ;  /* 0x000000ffff047224 */ /* 0x004fe200078e00ff */
[----:B------:R-:W-:Y:S01]  /*285e0*/  MOV R6, RZ ;  /* 0x000000ff00067202 */ /* 0x000fe20000000f00 */
[----:B0-----:R-:W-:Y:S01]  /*285f0*/  IMAD.MOV.U32 R10, RZ, RZ, RZ ;  /* 0x000000ffff0a7224 */ /* 0x001fe200078e00ff */
        /* <DEDUP_REMOVED lines=24> */
[----:B------:R0:W1:Y:S02]  /*28780*/  SHFL.IDX PT, R16, R7, 0x1f, 0x1f ;  /* 0x03e01f0007107f89 */ /* 0x00006400000e0000 */
.L_x_4094:
[----:B------:R-:W-:Y:S02]  /*28790*/  ULDC UR4, c[0x0][0xc38] ;  /* 0x00030e0000047ab9 */ /* 0x000fe40000000800 */
[----:B------:R-:W-:-:S05]  /*287a0*/  MOV R2, UR4 ;  /* 0x0000000400027c02 */ /* 0x000fca0008000f00 */
[----:B-1----:R-:W-:-:S04]  /*287b0*/  IMAD R16, R16, R2, RZ ;  /* 0x0000000210107224 */ /* 0x002fc800078e02ff */
[----:B------:R-:W-:-:S05]  /*287c0*/  IMAD.IADD R0, R0, 0x1, R16 ;  /* 0x0000000100007824 */ /* 0x000fca00078e0210 */
[----:B------:R-:W-:-:S13]  /*287d0*/  ISETP.GT.AND P4, PT, R0, R5, PT ;  /* 0x000000050000720c */ /* 0x000fda0003f84270 */
[----:B------:R-:W-:Y:S05]  /*287e0*/  @P4 BRA `(.L_x_4006) ;  /* 0x0000000000b04947 */ /* 0x000fea0003800000 */
.L_x_4009:
[----:B------:R-:W2:Y:S01]  /*287f0*/  LDL.LU R3, [R1+0xc] ;  /* 0x00000c0001037983 */ /* 0x000ea20000300800 */
[----:B------:R-:W1:Y:S01]  /*28800*/  LDC R2, c[0x0][0xc3c] ;  /* 0x00030f00ff027b82 */ /* 0x000e620000000800 */
[----:B--2---:R-:W-:-:S05]  /*28810*/  VIADD R3, R3, 0x1f ;  /* 0x0000001f03037836 */ /* 0x004fca0000000000 */
[----:B-1----:R-:W-:-:S13]  /*28820*/  ISETP.GE.AND P4, PT, R3, R2, PT ;  /* 0x000000020300720c */ /* 0x002fda0003f86270 */
[----:B------:R-:W-:Y:S05]  /*28830*/  @P4 BRA `(.L_x_4007) ;  /* 0x0000000400d84947 */ /* 0x000fea0003800000 */
[----:B------:R-:W2:Y:S04]  /*28840*/  LDL R4, [R1+0x2c] ;  /* 0x00002c0001047983 */ /* 0x000ea80000100800 */
        /* <DEDUP_REMOVED lines=30> */
[----:B0-----:R-:W-:-:S05]  /*28a30*/  IMAD.IADD R7, R2, 0x1, R3 ;  /* 0x0000000102077824 */ /* 0x001fca00078e0203 */
[----:B------:R0:W1:Y:S02]  /*28a40*/  SHFL.IDX PT, R16, R7, 0x1f, 0x1f ;  /* 0x03e01f0007107f89 */ /* 0x00006400000e0000 */
.L_x_4102:
[----:B------:R-:W-:Y:S02]  /*28a50*/  ULDC UR4, c[0x0][0xc38] ;  /* 0x00030e0000047ab9 */ /* 0x000fe40000000800 */
[----:B------:R-:W-:-:S04]  /*28a60*/  IMAD.U32 R2, RZ, RZ, UR4 ;  /* 0x00000004ff027e24 */ /* 0x000fc8000f8e00ff */
[----:B-1----:R-:W-:-:S05]  /*28a70*/  IMAD R16, R16, R2, RZ ;  /* 0x0000000210107224 */ /* 0x002fca00078e02ff */
[----:B------:R-:W-:-:S04]  /*28a80*/  IADD3 R0, R16, R0, RZ ;  /* 0x0000000010007210 */ /* 0x000fc80007ffe0ff */
[----:B------:R-:W-:-:S13]  /*28a90*/  ISETP.GT.AND P4, PT, R0, R5, PT ;  /* 0x000000050000720c */ /* 0x000fda0003f84270 */
[----:B------:R-:W-:Y:S05]  /*28aa0*/  @!P4 BRA `(.L_x_4009) ;  /* 0xfffffffc0050c947 */ /* 0x000fea000383ffff */
.L_x_4006:
        /* <DEDUP_REMOVED lines=9> */
.L_x_4107:
[----:B------:R-:W-:-:S13]  /*28b40*/  ISETP.NE.AND P0, PT, R3, RZ, PT ;  /* 0x000000ff0300720c */ /* 0x000fda0003f05270 */
[----:B------:R-:W-:Y:S05]  /*28b50*/  @!P0 BRA `(.L_x_4011) ;  /* 0x0000000000148947 */ /* 0x000fea0003800000 */
[----:B------:R-:W-:Y:S01]  /*28b60*/  UMOV UR4, 0xffffffff ;  /* 0xffffffff00047882 */ /* 0x000fe20000000000 */
[----:B------:R-:W-:Y:S02]  /*28b70*/  VIADD R12, R0, 0xffffffff ;  /* 0xffffffff000c7836 */ /* 0x000fe40000000000 */
[----:B------:R-:W-:Y:S05]  /*28b80*/  BRA.DIV UR4, `(.L_x_4012) ;  /* 0x0000002e045c7947 */ /* 0x000fea000b800000 */
[----:B0-----:R0:W4:Y:S02]  /*28b90*/  SHFL.IDX PT, R7, R7, R12, 0x1f ;  /* 0x00001f0c07077589 */ /* 0x00112400000e0000 */
.L_x_4110:
[----:B----4-:R-:W-:-:S07]  /*28ba0*/  IMAD.MOV.U32 R10, RZ, RZ, R7 ;  /* 0x000000ffff0a7224 */ /* 0x010fce00078e0007 */
.L_x_4011:
[----:B------:R-:W4:Y:S01]  /*28bb0*/  LDL.LU R11, [R1+0xc] ;  /* 0x00000c00010b7983 */ /* 0x000f220000300800 */
[----:B--2---:R-:W-:Y:S01]  /*28bc0*/  IABS R3, R4 ;  /* 0x0000000400037213 */ /* 0x004fe20000000000 */
[----:B------:R-:W-:Y:S02]  /*28bd0*/  IMAD R2, R10, R2, R16 ;  /* 0x000000020a027224 */ /* 0x000fe400078e0210 */
[----:B------:R-:W-:Y:S01]  /*28be0*/  IMAD.MOV.U32 R8, RZ, RZ, RZ ;  /* 0x000000ffff087224 */ /* 0x000fe200078e00ff */
[----:B0-----:R-:W0:Y:S01]  /*28bf0*/  I2F.RP R7, R3 ;  /* 0x0000000300077306 */ /* 0x001e220000209400 */
[----:B------:R-:W-:Y:S01]  /*28c00*/  IMAD.IADD R5, R5, 0x1, -R2 ;  /* 0x0000000105057824 */ /* 0x000fe200078e0a02 */
[----:B------:R2:W-:Y:S04]  /*28c10*/  STL [R1], R2 ;  /* 0x0000000201007387 */ /* 0x0005e80000100800 */
[----:B--2---:R-:W-:-:S02]  /*28c20*/  IABS R2, R5 ;  /* 0x0000000500027213 */ /* 0x004fc40000000000 */
[----:B0-----:R-:W0:Y:S02]  /*28c30*/  MUFU.RCP R7, R7 ;  /* 0x0000000700077308 */ /* 0x001e240000001000 */
[----:B0-----:R-:W-:-:S06]  /*28c40*/  IADD3 R7, R7, 0xffffffe, RZ ;  /* 0x0ffffffe07077810 */ /* 0x001fcc0007ffe0ff */
[----:B------:R-:W0:Y:S02]  /*28c50*/  F2I.FTZ.U32.TRUNC.NTZ R9, R7 ;  /* 0x0000000700097305 */ /* 0x000e24000021f000 */
[----:B0-----:R-:W-:-:S04]  /*28c60*/  IMAD.MOV R7, RZ, RZ, -R9 ;  /* 0x000000ffff077224 */ /* 0x001fc800078e0a09 */
[----:B------:R-:W-:-:S04]  /*28c70*/  IMAD R7, R7, R3, RZ ;  /* 0x0000000307077224 */ /* 0x000fc800078e02ff */
[----:B------:R-:W-:Y:S01]  /*28c80*/  IMAD.HI.U32 R7, R9, R7, R8 ;  /* 0x0000000709077227 */ /* 0x000fe200078e0008 */
[----:B------:R-:W-:-:S04]  /*28c90*/  IABS R8, R4 ;  /* 0x0000000400087213 */ /* 0x000fc80000000000 */
[----:B------:R-:W-:Y:S01]  /*28ca0*/  IADD3 R8, RZ, -R8, RZ ;  /* 0x80000008ff087210 */ /* 0x000fe20007ffe0ff */
[----:B------:R-:W-:-:S04]  /*28cb0*/  IMAD.HI.U32 R7, R7, R2, RZ ;  /* 0x0000000207077227 */ /* 0x000fc800078e00ff */
[----:B------:R-:W-:Y:S01]  /*28cc0*/  IMAD R2, R7, R8, R2 ;  /* 0x0000000807027224 */ /* 0x000fe200078e0202 */
[----:B---3--:R-:W-:-:S04]  /*28cd0*/  IABS R8, R6 ;  /* 0x0000000600087213 */ /* 0x008fc80000000000 */
[----:B------:R-:W-:-:S13]  /*28ce0*/  ISETP.GT.U32.AND P2, PT, R3, R2, PT ;  /* 0x000000020300720c */ /* 0x000fda0003f44070 */
[----:B------:R-:W-:Y:S02]  /*28cf0*/  @!P2 IMAD.IADD R2, R2, 0x1, -R3 ;  /* 0x000000010202a824 */ /* 0x000fe400078e0a03 */
[----:B------:R-:W-:Y:S01]  /*28d00*/  @!P2 VIADD R7, R7, 0x1 ;  /* 0x000000010707a836 */ /* 0x000fe20000000000 */
[----:B------:R-:W-:Y:S02]  /*28d10*/  ISETP.NE.AND P2, PT, R4, RZ, PT ;  /* 0x000000ff0400720c */ /* 0x000fe40003f45270 */
[----:B------:R-:W-:Y:S02]  /*28d20*/  ISETP.GE.U32.AND P0, PT, R2, R3, PT ;  /* 0x000000030200720c */ /* 0x000fe40003f06070 */
[----:B------:R-:W0:Y:S11]  /*28d30*/  I2F.RP R2, R8 ;  /* 0x0000000800027306 */ /* 0x000e360000209400 */
[----:B------:R-:W-:Y:S01]  /*28d40*/  @P0 VIADD R7, R7, 0x1 ;  /* 0x0000000107070836 */ /* 0x000fe20000000000 */
[----:B0-----:R-:W0:Y:S02]  /*28d50*/  MUFU.RCP R2, R2 ;  /* 0x0000000200027308 */ /* 0x001e240000001000 */
[----:B0-----:R-:W-:-:S06]  /*28d60*/  VIADD R2, R2, 0xffffffe ;  /* 0x0ffffffe02027836 */ /* 0x001fcc0000000000 */
[----:B------:R-:W0:Y:S02]  /*28d70*/  F2I.FTZ.U32.TRUNC.NTZ R3, R2 ;  /* 0x0000000200037305 */ /* 0x000e24000021f000 */
[----:B0-----:R-:W-:-:S04]  /*28d80*/  IMAD.MOV R2, RZ, RZ, -R3 ;  /* 0x000000ffff027224 */ /* 0x001fc800078e0a03 */
[----:B------:R-:W-:Y:S01]  /*28d90*/  IMAD R9, R2, R8, RZ ;  /* 0x0000000802097224 */ /* 0x000fe200078e02ff */
[----:B------:R-:W-:-:S05]  /*28da0*/  MOV R2, RZ ;  /* 0x000000ff00027202 */ /* 0x000fca0000000f00 */
        /* <DEDUP_REMOVED lines=9> */
[----:B------:R-:W-:Y:S01]  /*28e40*/  IMAD.HI.U32 R2, R2, R3, RZ ;  /* 0x0000000302027227 */ /* 0x000fe200078e00ff */
[----:B------:R-:W-:-:S03]  /*28e50*/  IADD3 R4, R5, -R4, RZ ;  /* 0x8000000405047210 */ /* 0x000fc60007ffe0ff */
        /* <DEDUP_REMOVED lines=11> */
[--C-:B------:R-:W-:Y:S02]  /*28f10*/  IMAD.MOV R3, RZ, RZ, -R2.reuse ;  /* 0x000000ffff037224 */ /* 0x100fe400078e0a02 */
[C---:B------:R-:W-:Y:S02]  /*28f20*/  IMAD R2, R6.reuse, 0x1000000, R2 ;  /* 0x0100000006027824 */ /* 0x040fe400078e0202 */
[----:B------:R-:W-:Y:S02]  /*28f30*/  IMAD R3, R6, R3, R7 ;  /* 0x0000000306037224 */ /* 0x000fe400078e0207 */
[----:B----4-:R-:W-:Y:S02]  /*28f40*/  IMAD.IADD R11, R0, 0x1, R11 ;  /* 0x00000001000b7824 */ /* 0x010fe400078e020b */
[----:B-1----:R-:W-:-:S05]  /*28f50*/  IMAD R0, R3, 0x10000, R2 ;  /* 0x0001000003007824 */ /* 0x002fca00078e0202 */
[----:B------:R2:W-:Y:S04]  /*28f60*/  STL [R1+0x8], R0 ;  /* 0x0000080001007387 */ /* 0x0005e80000100800 */
[----:B------:R2:W-:Y:S04]  /*28f70*/  STL [R1+0xc], R11 ;  /* 0x00000c0b01007387 */ /* 0x0005e80000100800 */
[----:B------:R2:W-:Y:S01]  /*28f80*/  STL [R1+0x4], R4 ;  /* 0x0000040401007387 */ /* 0x0005e20000100800 */
[----:B------:R-:W-:Y:S05]  /*28f90*/  BRA `(.L_x_4013) ;  /* 0x0000000000287947 */ /* 0x000fea0003800000 */
.L_x_4007:
        /* <DEDUP_REMOVED lines=10> */
.L_x_4013:
        /* <DEDUP_REMOVED lines=15> */
.L_x_4004:
[----:B----4-:R-:W2:Y:S01]  /*29130*/  LDL R0, [R1+0xc] ;  /* 0x00000c0001007983 */ /* 0x010ea20000100800 */
[----:B------:R-:W-:Y:S02]  /*29140*/  ULDC UR4, c[0x0][0xc3c] ;  /* 0x00030f0000047ab9 */ /* 0x000fe40000000800 */
[----:B--2---:R-:W-:-:S13]  /*29150*/  ISETP.GE.AND P0, PT, R0, UR4, PT ;  /* 0x0000000400007c0c */ /* 0x004fda000bf06270 */
[----:B------:R-:W-:Y:S05]  /*29160*/  @!P0 BRA `(.L_x_4014) ;  /* 0xffffff8c00008947 */ /* 0x000fea000383ffff */
[----:B------:R-:W-:Y:S05]  /*29170*/  BSYNC B8 ;  /* 0x0000000000087941 */ /* 0x000fea0003800000 */
.L_x_3862:
[----:B--2---:R-:W2:Y:S01]  /*29180*/  LDL.LU R0, [R1+0x64] ;  /* 0x0000640001007983 */ /* 0x004ea20000300800 */
[----:B------:R-:W-:Y:S01]  /*29190*/  BSSY B0, `(.L_x_4015) ;  /* 0x000000b000007945 */ /* 0x000fe20003800000 */
[----:B01----:R-:W0:Y:S01]  /*291a0*/  S2R R5, SR_CgaCtaId ;  /* 0x0000000000057919 */ /* 0x003e220000008800 */
[----:B--2---:R-:W-:-:S05]  /*291b0*/  VIADD R0, R0, 0x1 ;  /* 0x0000000100007836 */ /* 0x004fca0000000000 */
[----:B------:R-:W-:-:S04]  /*291c0*/  LEA.HI R2, R0, R0, RZ, 0x1 ;  /* 0x0000000000027211 */ /* 0x000fc800078f08ff */
[----:B------:R-:W-:-:S04]  /*291d0*/  LOP3.LUT R3, R2, 0xfffffffe, RZ, 0xc0, !PT ;  /* 0xfffffffe02037812 */ /* 0x000fc800078ec0ff */
[----:B------:R-:W-:Y:S02]  /*291e0*/  IADD3 R3, R0, -R3, RZ ;  /* 0x8000000300037210 */ /* 0x000fe40007ffe0ff */
[----:B------:R-:W-:Y:S02]  /*291f0*/  MOV R0, 0x400 ;  /* 0x0000040000007802 */ /* 0x000fe40000000f00 */
[----:B------:R-:W-:Y:S02]  /*29200*/  SHF.L.U32 R3, R3, 0x1f, RZ ;  /* 0x0000001f03037819 */ /* 0x000fe400000006ff */
[----:B0-----:R-:W-:-:S04]  /*29210*/  LEA R0, R5, R0, 0x18 ;  /* 0x0000000005007211 */ /* 0x001fc800078ec0ff */
[----:B------:R-:W0:Y:S02]  /*29220*/  SYNCS.PHASECHK.TRANS64.TRYWAIT P0, [R0+URZ+0x36820], R3 ;  /* 0x03682003000075a7 */ /* 0x000e24000800017f */
[----:B0-----:R-:W-:Y:S05]  /*29230*/  @!P0 BRA `(.L_x_4016) ;  /* 0x0000002400d88947 */ /* 0x001fea0003800000 */
.L_x_4111:
[----:B------:R-:W-:Y:S05]  /*29240*/  BSYNC B0 ;  /* 0x0000000000007941 */ /* 0x000fea0003800000 */
.L_x_4015:
[----:B------:R-:W-:-:S03]  /*29250*/  UMOV UR4, 0xffffffff ;  /* 0xffffffff00047882 */ /* 0x000fc60000000000 */
[----:B------:R-:W-:Y:S05]  /*29260*/  BRA.DIV UR4, `(.L_x_4017) ;  /* 0x0000002604e07947 */ /* 0x000fea000b800000 */
[----:B------:R-:W1:Y:S02]  /*29270*/  S2R R2, SR_TID.X ;  /* 0x0000000000027919 */ /* 0x000e640000002100 */
[----:B-1----:R-:W-:-:S04]  /*29280*/  SHF.R.U32.HI R2, RZ, 0x5, R2 ;  /* 0x00000005ff027819 */ /* 0x002fc80000011602 */
[----:B------:R-:W-:-:S05]  /*29290*/  LOP3.LUT R2, R2, 0x3, RZ, 0xc0, !PT ;  /* 0x0000000302027812 */ /* 0x000fca00078ec0ff */
[----:B------:R1:W2:Y:S02]  /*292a0*/  SHFL.IDX PT, R14, R2, RZ, 0x1f ;  /* 0x00001fff020e7589 */ /* 0x0002a400000e0000 */
.L_x_4114:
[----:B--2---:R-:W-:-:S13]  /*292b0*/  ISETP.NE.AND P0, PT, R14, RZ, PT ;  /* 0x000000ff0e00720c */ /* 0x004fda0003f05270 */
[----:B------:R-:W-:Y:S05]  /*292c0*/  @P0 BRA `(.L_x_3642) ;  /* 0x0000000000940947 */ /* 0x000fea0003800000 */
[----:B------:R-:W-:-:S03]  /*292d0*/  UMOV UR4, 0xffffffff ;  /* 0xffffffff00047882 */ /* 0x000fc60000000000 */
[----:B------:R-:W-:Y:S05]  /*292e0*/  BRA.DIV UR4, `(.L_x_4018) ;  /* 0x0000002604f47947 */ /* 0x000fea000b800000 */
[----:B------:R-:W-:-:S13]  /*292f0*/  ELECT P6, URZ, PT ;  /* 0x00000000003f782f */ /* 0x000fda00038c0000 */
.L_x_4117:
        /* <DEDUP_REMOVED lines=8> */
.L_x_4019:
[----:B------:R-:W2:Y:S01]  /*29380*/  LDL.LU R7, [R1+0x18] ;  /* 0x0000180001077983 */ /* 0x000ea20000300800 */
[----:B------:R-:W-:Y:S01]  /*29390*/  VIADD R2, R0, 0x36840 ;  /* 0x0003684000027836 */ /* 0x000fe20000000000 */
[----:B0-----:R-:W-:-:S03]  /*293a0*/  IADD3 R3, R19, 0x1, RZ ;  /* 0x0000000113037810 */ /* 0x001fc60007ffe0ff */
[----:B------:R-:W-:Y:S01]  /*293b0*/  IMAD R6, R19, 0x8, R2 ;  /* 0x0000000813067824 */ /* 0x000fe200078e0202 */
        /* <DEDUP_REMOVED lines=9> */
.L_x_4118:
[----:B------:R-:W1:Y:S02]  /*29450*/  SYNCS.PHASECHK.TRANS64.TRYWAIT P0, [R7+URZ], R2 ;  /* 0x00000002070075a7 */ /* 0x000e64000800017f */
[----:B-1----:R-:W-:Y:S05]  /*29460*/  @!P0 BRA `(.L_x_4021) ;  /* 0x0000002400c88947 */ /* 0x002fea0003800000 */
.L_x_4119:
[----:B------:R-:W-:Y:S05]  /*29470*/  @!P2 BRA `(.L_x_4022) ;  /* 0x000000000004a947 */ /* 0x000fea0003800000 */
[----:B------:R-:W-:Y:S01]  /*29480*/  BPT.TRAP 0x1 ;  /* 0x000000040000795c */ /* 0x000fe20000300000 */
.L_x_4022:
[----:B------:R-:W-:-:S04]  /*29490*/  VIADD R0, R0, 0x36860 ;  /* 0x0003686000007836 */ /* 0x000fc80000000000 */
[----:B------:R-:W-:-:S04]  /*294a0*/  IMAD R4, R19, 0x8, R0 ;  /* 0x0000000813047824 */ /* 0x000fc800078e0200 */
[----:B------:R-:W2:Y:S02]  /*294b0*/  SYNCS.PHASECHK.TRANS64.TRYWAIT P0, [R4+URZ], R5 ;  /* 0x00000005040075a7 */ /* 0x000ea4000800017f */
[----:B--2---:R-:W-:Y:S05]  /*294c0*/  @!P0 BRA `(.L_x_4023) ;  /* 0x0000002400c48947 */ /* 0x004fea0003800000 */
.L_x_4120:
[----:B------:R-:W-:-:S07]  /*294d0*/  LEA R3, R3, R0, 0x3 ;  /* 0x0000000003037211 */ /* 0x000fce00078e18ff */
.L_x_4024:
[----:B---3--:R3:W4:Y:S02]  /*294e0*/  SYNCS.PHASECHK.TRANS64.TRYWAIT P0, [R3+URZ], R2 ;  /* 0x00000002030075a7 */ /* 0x008724000800017f */
[----:B----4-:R-:W-:Y:S05]  /*294f0*/  @!P0 NANOSLEEP.SYNCS 0x989680 ;  /* 0x009896800000895d */ /* 0x010fea0003900000 */
[----:B------:R-:W4:Y:S02]  /*29500*/  @!P0 SYNCS.PHASECHK.TRANS64 P0, [R3+URZ], R2 ;  /* 0x00000002030085a7 */ /* 0x000f24000800007f */
[----:B----4-:R-:W-:Y:S05]  /*29510*/  @!P0 BRA `(.L_x_4024) ;  /* 0xfffffffc00f08947 */ /* 0x010fea000383ffff */
.L_x_3642:
[----:B------:R-:W-:Y:S05]  /*29520*/  BSYNC B9 ;  /* 0x0000000000097941 */ /* 0x000fea0003800000 */
.L_x_3639:
[----:B------:R-:W-:Y:S05]  /*29530*/  EXIT ;  /* 0x000000000000794d */ /* 0x000fea0003800000 */
.L_x_3662:
[----:B0-----:R0:W1:Y:S02]  /*29540*/  SYNCS.PHASECHK.TRANS64.TRYWAIT P5, [R98+URZ+0x36890], R99 ;  /* 0x03689063620075a7 */ /* 0x00106400080a017f */
[----:B-1----:R-:W-:Y:S05]  /*29550*/  @!P5 NANOSLEEP.SYNCS 0x989680 ;  /* 0x009896800000d95d */ /* 0x002fea0003900000 */
[----:B------:R-:W1:Y:S02]  /*29560*/  @!P5 SYNCS.PHASECHK.TRANS64 P5, [R98+URZ+0x36890], R99 ;  /* 0x036890636200d5a7 */ /* 0x000e6400080a007f */
[----:B-1----:R-:W-:Y:S05]  /*29570*/  @!P5 BRA `(.L_x_3662) ;  /* 0xfffffffc00f0d947 */ /* 0x002fea000383ffff */
[----:B------:R-:W-:Y:S05]  /*29580*/  BRA `(.L_x_4025) ;  /* 0xfffffda400147947 */ /* 0x000fea000383ffff */
.L_x_3716:
[----:B-1----:R1:W2:Y:S02]  /*29590*/  SYNCS.PHASECHK.TRANS64.TRYWAIT P5, [R98+URZ+0x36890], R99 ;  /* 0x03689063620075a7 */ /* 0x0022a400080a017f */
[----:B--2---:R-:W-:Y:S05]  /*295a0*/  @!P5 NANOSLEEP.SYNCS 0x989680 ;  /* 0x009896800000d95d */ /* 0x004fea0003900000 */
[----:B------:R-:W2:Y:S02]  /*295b0*/  @!P5 SYNCS.PHASECHK.TRANS64 P5, [R98+URZ+0x36890], R99 ;  /* 0x036890636200d5a7 */ /* 0x000ea400080a007f */
[----:B--2---:R-:W-:Y:S05]  /*295c0*/  @!P5 BRA `(.L_x_3716) ;  /* 0xfffffffc00f0d947 */ /* 0x004fea000383ffff */
[----:B------:R-:W-:Y:S05]  /*295d0*/  BRA `(.L_x_4026) ;  /* 0xfffffdd400f47947 */ /* 0x000fea000383ffff */
.L_x_3741:
[----:B-1----:R1:W2:Y:S02]  /*295e0*/  SYNCS.PHASECHK.TRANS64.TRYWAIT P3, [R98+URZ+0x36890], R99 ;  /* 0x03689063620075a7 */ /* 0x0022a4000806017f */
[----:B--2---:R-:W-:Y:S05]  /*295f0*/  @!P3 NANOSLEEP.SYNCS 0x989680 ;  /* 0x009896800000b95d */ /* 0x004fea0003900000 */
[----:B------:R-:W2:Y:S02]  /*29600*/  @!P3 SYNCS.PHASECHK.TRANS64 P3, [R98+URZ+0x36890], R99 ;  /* 0x036890636200b5a7 */ /* 0x000ea4000806007f */
[----:B--2---:R-:W-:Y:S05]  /*29610*/  @!P3 BRA `(.L_x_3741) ;  /* 0xfffffffc00f0b947 */ /* 0x004fea000383ffff */
[----:B------:R-:W-:Y:S05]  /*29620*/  BRA `(.L_x_4027) ;  /* 0xfffffe08001c7947 */ /* 0x000fea000383ffff */
.L_x_3747:
[----:B-1----:R1:W2:Y:S02]  /*29630*/  SYNCS.PHASECHK.TRANS64.TRYWAIT P2, [R98+URZ+0x368b0], R99 ;  /* 0x0368b063620075a7 */ /* 0x0022a4000804017f */
[----:B--2---:R-:W-:Y:S05]  /*29640*/  @!P2 NANOSLEEP.SYNCS 0x989680 ;  /* 0x009896800000a95d */ /* 0x004fea0003900000 */
[----:B------:R-:W2:Y:S02]  /*29650*/  @!P2 SYNCS.PHASECHK.TRANS64 P2, [R98+URZ+0x368b0], R99 ;  /* 0x0368b0636200a5a7 */ /* 0x000ea4000804007f */
[----:B--2---:R-:W-:Y:S05]  /*29660*/  @!P2 BRA `(.L_x_3747) ;  /* 0xfffffffc00f0a947 */ /* 0x004fea000383ffff */
[----:B------:R-:W-:Y:S05]  /*29670*/  BRA `(.L_x_4028) ;  /* 0xfffffe0c00387947 */ /* 0x000fea000383ffff */
.L_x_3767:
[----:B------:R-:W-:Y:S01]  /*29680*/  BSSY B1, `(.L_x_4029) ;  /* 0x0000008000017945 */ /* 0x000fe20003800000 */
[----:B------:R-:W-:Y:S01]  /*29690*/  IMAD.MOV.U32 R13, RZ, RZ, R25 ;  /* 0x000000ffff0d7224 */ /* 0x000fe200078e0019 */
[----:B------:R-:W-:Y:S01]  /*296a0*/  MOV R15, 0xffffffff ;  /* 0xffffffff000f7802 */ /* 0x000fe20000000f00 */
[----:B------:R-:W-:Y:S02]  /*296b0*/  IMAD.MOV.U32 R12, RZ, RZ, RZ ;  /* 0x000000ffff0c7224 */ /* 0x000fe400078e00ff */
[----:B------:R-:W-:-:S07]  /*296c0*/  IMAD.MOV.U32 R11, RZ, RZ, 0x1c1f ;  /* 0x00001c1fff0b7424 */ /* 0x000fce00078e00ff */
[----:B------:R-:W-:Y:S05]  /*296d0*/  WARPSYNC.COLLECTIVE R15, `(.L_x_4030) ;  /* 0x000000000f087348 */ /* 0x000fea0003c00000 */
[----:B------:R0:W1:Y:S02]  /*296e0*/  SHFL.IDX P6, R14, R13, R12, R11 ;  /* 0x0000000c0d0e7389 */ /* 0x00006400000c000b */
[----:B01----:R-:W-:Y:S01]  /*296f0*/  ENDCOLLECTIVE ;  /* 0x000000000000791b */ /* 0x003fe20003800000 */
.L_x_4030:
[----:B------:R-:W-:Y:S05]  /*29700*/  BSYNC B1 ;  /* 0x0000000000017941 */ /* 0x000fea0003800000 */
.L_x_4029:
        /* <DEDUP_REMOVED lines=8> */
.L_x_4031:
[----:B------:R-:W-:Y:S02]  /*29790*/  IMAD.MOV.U32 R13, RZ, RZ, R27 ;  /* 0x000000ffff0d7224 */ /* 0x000fe400078e001b */
[----:B------:R-:W-:-:S07]  /*297a0*/  IMAD.MOV.U32 R0, RZ, RZ, R14 ;  /* 0x000000ffff007224 */ /* 0x000fce00078e000e */
[----:B------:R-:W-:Y:S05]  /*297b0*/  WARPSYNC.COLLECTIVE R15, `(.L_x_4032) ;  /* 0x000000000f087348 */ /* 0x000fea0003c00000 */
[----:B------:R0:W1:Y:S02]  /*297c0*/  SHFL.IDX P6, R14, R13, R12, R11 ;  /* 0x0000000c0d0e7389 */ /* 0x00006400000c000b */
[----:B01----:R-:W-:Y:S01]  /*297d0*/  ENDCOLLECTIVE ;  /* 0x000000000000791b */ /* 0x003fe20003800000 */
.L_x_4032:
[----:B------:R-:W-:Y:S01]  /*297e0*/  IMAD.MOV.U32 R13, RZ, RZ, R26 ;  /* 0x000000ffff0d7224 */ /* 0x000fe200078e001a */
[----:B------:R-:W-:-:S07]  /*297f0*/  MOV R5, R14 ;  /* 0x0000000e00057202 */ /* 0x000fce0000000f00 */
[----:B------:R-:W-:Y:S05]  /*29800*/  WARPSYNC.COLLECTIVE R15, `(.L_x_4033) ;  /* 0x000000000f087348 */ /* 0x000fea0003c00000 */
[----:B------:R0:W1:Y:S02]  /*29810*/  SHFL.IDX P6, R14, R13, R12, R11 ;  /* 0x0000000c0d0e7389 */ /* 0x00006400000c000b */
[----:B01----:R-:W-:Y:S01]  /*29820*/  ENDCOLLECTIVE ;  /* 0x000000000000791b */ /* 0x003fe20003800000 */
.L_x_4033:
[----:B------:R-:W-:Y:S05]  /*29830*/  BRA `(.L_x_4034) ;  /* 0xfffffe1c00547947 */ /* 0x000fea000383ffff */
.L_x_3771:
[----:B0-----:R0:W1:Y:S02]  /*29840*/  SYNCS.PHASECHK.TRANS64.TRYWAIT P0, [R2+URZ+0x36800], R5 ;  /* 0x03680005020075a7 */ /* 0x001064000800017f */
[----:B-1----:R-:W-:Y:S05]  /*29850*/  @!P0 NANOSLEEP.SYNCS 0x989680 ;  /* 0x009896800000895d */ /* 0x002fea0003900000 */
[----:B------:R-:W1:Y:S02]  /*29860*/  @!P0 SYNCS.PHASECHK.TRANS64 P0, [R2+URZ+0x36800], R5 ;  /* 0x03680005020085a7 */ /* 0x000e64000800007f */
[----:B-1----:R-:W-:Y:S05]  /*29870*/  @!P0 BRA `(.L_x_3771) ;  /* 0xfffffffc00f08947 */ /* 0x002fea000383ffff */
[----:B------:R-:W-:Y:S05]  /*29880*/  BRA `(.L_x_4035) ;  /* 0xfffffe2800207947 */ /* 0x000fea000383ffff */
.L_x_3795:
        /* <DEDUP_REMOVED lines=8> */
.L_x_4037:
[----:B------:R-:W-:Y:S05]  /*29910*/  BSYNC B1 ;  /* 0x0000000000017941 */ /* 0x000fea0003800000 */
.L_x_4036:
        /* <DEDUP_REMOVED lines=8> */
.L_x_4038:
[----:B------:R-:W-:Y:S02]  /*299a0*/  MOV R21, R3 ;  /* 0x0000000300157202 */ /* 0x000fe40000000f00 */
[----:B------:R-:W-:Y:S01]  /*299b0*/  MOV R13, R27 ;  /* 0x0000001b000d7202 */ /* 0x000fe20000000f00 */
[----:B------:R-:W-:-:S07]  /*299c0*/  IMAD.MOV.U32 R0, RZ, RZ, R14 ;  /* 0x000000ffff007224 */ /* 0x000fce00078e000e */
[----:B------:R-:W-:Y:S05]  /*299d0*/  WARPSYNC.COLLECTIVE R15, `(.L_x_4039) ;  /* 0x000000000f087348 */ /* 0x000fea0003c00000 */
[----:B------:R0:W1:Y:S02]  /*299e0*/  SHFL.IDX P6, R14, R13, R12, R11 ;  /* 0x0000000c0d0e7389 */ /* 0x00006400000c000b */
[----:B01----:R-:W-:Y:S01]  /*299f0*/  ENDCOLLECTIVE ;  /* 0x000000000000791b */ /* 0x003fe20003800000 */
.L_x_4039:
[----:B------:R-:W-:Y:S02]  /*29a00*/  IMAD.MOV.U32 R20, RZ, RZ, R0 ;  /* 0x000000ffff147224 */ /* 0x000fe400078e0000 */
[----:B------:R-:W-:Y:S02]  /*29a10*/  IMAD.MOV.U32 R13, RZ, RZ, R26 ;  /* 0x000000ffff0d7224 */ /* 0x000fe400078e001a */
[----:B------:R-:W-:-:S07]  /*29a20*/  IMAD.MOV.U32 R5, RZ, RZ, R14 ;  /* 0x000000ffff057224 */ /* 0x000fce00078e000e */
[----:B------:R-:W-:Y:S05]  /*29a30*/  WARPSYNC.COLLECTIVE R15, `(.L_x_4040) ;  /* 0x000000000f087348 */ /* 0x000fea0003c00000 */
[----:B------:R0:W1:Y:S02]  /*29a40*/  SHFL.IDX P6, R14, R13, R12, R11 ;  /* 0x0000000c0d0e7389 */ /* 0x00006400000c000b */
[----:B01----:R-:W-:Y:S01]  /*29a50*/  ENDCOLLECTIVE ;  /* 0x000000000000791b */ /* 0x003fe20003800000 */
.L_x_4040:
[----:B------:R-:W-:Y:S05]  /*29a60*/  BRA `(.L_x_4041) ;  /* 0xfffffe4400c07947 */ /* 0x000fea000383ffff */
.L_x_3799:
[----:B0-----:R0:W1:Y:S02]  /*29a70*/  SYNCS.PHASECHK.TRANS64.TRYWAIT P0, [R2+URZ+0x36800], R5 ;  /* 0x03680005020075a7 */ /* 0x001064000800017f */
[----:B-1----:R-:W-:Y:S05]  /*29a80*/  @!P0 NANOSLEEP.SYNCS 0x989680 ;  /* 0x009896800000895d */ /* 0x002fea0003900000 */
[----:B------:R-:W1:Y:S02]  /*29a90*/  @!P0 SYNCS.PHASECHK.TRANS64 P0, [R2+URZ+0x36800], R5 ;  /* 0x03680005020085a7 */ /* 0x000e64000800007f */
[----:B-1----:R-:W-:Y:S05]  /*29aa0*/  @!P0 BRA `(.L_x_3799) ;  /* 0xfffffffc00f08947 */ /* 0x002fea000383ffff */
[----:B------:R-:W-:Y:S05]  /*29ab0*/  BRA `(.L_x_4042) ;  /* 0xfffffe4c00e07947 */ /* 0x000fea000383ffff */
.L_x_3813:
[----:B-1----:R1:W2:Y:S02]  /*29ac0*/  SYNCS.PHASECHK.TRANS64.TRYWAIT P2, [R0+URZ+0x36830], R3 ;  /* 0x03683003000075a7 */ /* 0x0022a4000804017f */
[----:B--2---:R-:W-:Y:S05]  /*29ad0*/  @!P2 NANOSLEEP.SYNCS 0x989680 ;  /* 0x009896800000a95d */ /* 0x004fea0003900000 */
[----:B------:R-:W2:Y:S02]  /*29ae0*/  @!P2 SYNCS.PHASECHK.TRANS64 P2, [R0+URZ+0x36830], R3 ;  /* 0x036830030000a5a7 */ /* 0x000ea4000804007f */
[----:B--2---:R-:W-:Y:S05]  /*29af0*/  @!P2 BRA `(.L_x_3813) ;  /* 0xfffffffc00f0a947 */ /* 0x004fea000383ffff */
[----:B------:R-:W-:Y:S05]  /*29b00*/  BRA `(.L_x_3812) ;  /* 0xfffffe7400d47947 */ /* 0x000fea000383ffff */
.L_x_3820:
[----:B-1----:R1:W2:Y:S02]  /*29b10*/  SYNCS.PHASECHK.TRANS64.TRYWAIT P2, [R12+URZ+0x36830], R5 ;  /* 0x036830050c0075a7 */ /* 0x0022a4000804017f */
[----:B--2---:R-:W-:Y:S05]  /*29b20*/  @!P2 NANOSLEEP.SYNCS 0x989680 ;  /* 0x009896800000a95d */ /* 0x004fea0003900000 */
[----:B------:R-:W2:Y:S02]  /*29b30*/  @!P2 SYNCS.PHASECHK.TRANS64 P2, [R12+URZ+0x36830], R5 ;  /* 0x036830050c00a5a7 */ /* 0x000ea4000804007f */
[----:B--2---:R-:W-:Y:S05]  /*29b40*/  @!P2 BRA `(.L_x_3820) ;  /* 0xfffffffc00f0a947 */ /* 0x004fea000383ffff */
[----:B------:R-:W-:Y:S05]  /*29b50*/  BRA `(.L_x_3819) ;  /* 0xfffffed000547947 */ /* 0x000fea000383ffff */
.L_x_3825:
[----:B-1----:R1:W2:Y:S02]  /*29b60*/  SYNCS.PHASECHK.TRANS64.TRYWAIT P2, [R14+URZ+0x36850], R0 ;  /* 0x036850000e0075a7 */ /* 0x0022a4000804017f */
[----:B--2---:R-:W-:Y:S05]  /*29b70*/  @!P2 NANOSLEEP.SYNCS 0x989680 ;  /* 0x009896800000a95d */ /* 0x004fea0003900000 */
[----:B------:R-:W2:Y:S02]  /*29b80*/  @!P2 SYNCS.PHASECHK.TRANS64 P2, [R14+URZ+0x36850], R0 ;  /* 0x036850000e00a5a7 */ /* 0x000ea4000804007f */
[----:B--2---:R-:W-:Y:S05]  /*29b90*/  @!P2 BRA `(.L_x_3825) ;  /* 0xfffffffc00f0a947 */ /* 0x004fea000383ffff */
[----:B------:R-:W-:Y:S05]  /*29ba0*/  BRA `(.L_x_3824) ;  /* 0xffffff0400f87947 */ /* 0x000fea000383ffff */
.L_x_3831:
[----:B-1----:R1:W2:Y:S02]  /*29bb0*/  SYNCS.PHASECHK.TRANS64.TRYWAIT P0, [R0+URZ+0x36850], R3 ;  /* 0x03685003000075a7 */ /* 0x0022a4000800017f */
[----:B--2---:R-:W-:Y:S05]  /*29bc0*/  @!P0 NANOSLEEP.SYNCS 0x989680 ;  /* 0x009896800000895d */ /* 0x004fea0003900000 */
[----:B------:R-:W2:Y:S02]  /*29bd0*/  @!P0 SYNCS.PHASECHK.TRANS64 P0, [R0+URZ+0x36850], R3 ;  /* 0x03685003000085a7 */ /* 0x000ea4000800007f */
[----:B--2---:R-:W-:Y:S05]  /*29be0*/  @!P0 BRA `(.L_x_3831) ;  /* 0xfffffffc00f08947 */ /* 0x004fea000383ffff */
[----:B------:R-:W-:Y:S05]  /*29bf0*/  BRA `(.L_x_3830) ;  /* 0xffffff2800b47947 */ /* 0x000fea000383ffff */
.L_x_3870:
[----:B------:R-:W0:Y:S01]  /*29c00*/  S2R R8, SR_TID.X ;  /* 0x0000000000087919 */ /* 0x000e220000002100 */
[----:B------:R-:W-:Y:S01]  /*29c10*/  BSSY B1, `(.L_x_4043) ;  /* 0x000000a000017945 */ /* 0x000fe20003800000 */
[----:B------:R-:W-:Y:S01]  /*29c20*/  IMAD.MOV.U32 R12, RZ, RZ, RZ ;  /* 0x000000ffff0c7224 */ /* 0x000fe200078e00ff */
[----:B------:R-:W-:Y:S01]  /*29c30*/  MOV R15, 0xffffffff ;  /* 0xffffffff000f7802 */ /* 0x000fe20000000f00 */
[----:B------:R-:W-:Y:S01]  /*29c40*/  IMAD.MOV.U32 R11, RZ, RZ, 0x1f ;  /* 0x0000001fff0b7424 */ /* 0x000fe200078e00ff */
[----:B0-----:R-:W-:-:S04]  /*29c50*/  SHF.R.U32.HI R8, RZ, 0x5, R8 ;  /* 0x00000005ff087819 */ /* 0x001fc80000011608 */
[----:B------:R-:W-:-:S05]  /*29c60*/  LOP3.LUT R8, R8, 0x3, RZ, 0xc0, !PT ;  /* 0x0000000308087812 */ /* 0x000fca00078ec0ff */
[----:B------:R-:W-:-:S07]  /*29c70*/  IMAD.MOV.U32 R13, RZ, RZ, R8 ;  /* 0x000000ffff0d7224 */ /* 0x000fce00078e0008 */
[----:B------:R-:W-:Y:S05]  /*29c80*/  WARPSYNC.COLLECTIVE R15, `(.L_x_4044) ;  /* 0x000000000f087348 */ /* 0x000fea0003c00000 */
[----:B------:R0:W1:Y:S02]  /*29c90*/  SHFL.IDX P6, R14, R13, R12, R11 ;  /* 0x0000000c0d0e7389 */ /* 0x00006400000c000b */
[----:B01----:R-:W-:Y:S01]  /*29ca0*/  ENDCOLLECTIVE ;  /* 0x000000000000791b */ /* 0x003fe20003800000 */
.L_x_4044:
[----:B------:R-:W-:Y:S05]  /*29cb0*/  BSYNC B1 ;  /* 0x0000000000017941 */ /* 0x000fea0003800000 */
.L_x_4043:
[----:B------:R-:W-:Y:S05]  /*29cc0*/  BRA `(.L_x_4045) ;  /* 0xffffff8800c07947 */ /* 0x000fea000383ffff */
.L_x_3872:
[----:B------:R-:W-:Y:S01]  /*29cd0*/  BSSY B1, `(.L_x_4046) ;  /* 0x0000006000017945 */ /* 0x000fe20003800000 */
[----:B------:R-:W-:-:S07]  /*29ce0*/  IMAD.MOV.U32 R15, RZ, RZ, -0x1 ;  /* 0xffffffffff0f7424 */ /* 0x000fce00078e00ff */
[----:B0-----:R-:W-:Y:S05]  /*29cf0*/  WARPSYNC.COLLECTIVE R15, `(.L_x_4047) ;  /* 0x000000000f0c7348 */ /* 0x001fea0003c00000 */
[----:B------:R-:W-:Y:S02]  /*29d00*/  ELECT P6, UR62, PT ;  /* 0x00000000003e782f */ /* 0x000fe400038c0000 */
[----:B------:R-:W-:Y:S01]  /*29d10*/  MOV R14, UR62 ;  /* 0x0000003e000e7c02 */ /* 0x000fe20008000f00 */
[----:B0-----:R-:W-:Y:S10]  /*29d20*/  ENDCOLLECTIVE ;  /* 0x000000000000791b */ /* 0x001ff40003800000 */
.L_x_4047:
[----:B------:R-:W-:Y:S05]  /*29d30*/  BSYNC B1 ;  /* 0x0000000000017941 */ /* 0x000fea0003800000 */
.L_x_4046:
[----:B------:R-:W-:Y:S01]  /*29d40*/  PLOP3.LUT P2, PT, P6, PT, PT, 0x80, 0x0 ;  /* 0x000000000000781c */ /* 0x000fe2000374f070 */
[----:B------:R-:W-:-:S12]  /*29d50*/  BRA `(.L_x_3871) ;  /* 0xffffff8800b47947 */ /* 0x000fd8000383ffff */
.L_x_3874:
[----:B0-----:R0:W1:Y:S02]  /*29d60*/  SYNCS.PHASECHK.TRANS64.TRYWAIT P0, [R18+URZ+0x36820], R2 ;  /* 0x03682002120075a7 */ /* 0x001064000800017f */
[----:B-1----:R-:W-:Y:S05]  /*29d70*/  @!P0 NANOSLEEP.SYNCS 0x989680 ;  /* 0x009896800000895d */ /* 0x002fea0003900000 */
[----:B------:R-:W1:Y:S02]  /*29d80*/  @!P0 SYNCS.PHASECHK.TRANS64 P0, [R18+URZ+0x36820], R2 ;  /* 0x03682002120085a7 */ /* 0x000e64000800007f */
[----:B-1----:R-:W-:Y:S05]  /*29d90*/  @!P0 BRA `(.L_x_3874) ;  /* 0xfffffffc00f08947 */ /* 0x002fea000383ffff */
[----:B------:R-:W-:Y:S05]  /*29da0*/  BRA `(.L_x_4048) ;  /* 0xffffff8800c47947 */ /* 0x000fea000383ffff */
.L_x_3878:
[----:B-1----:R1:W2:Y:S02]  /*29db0*/  SYNCS.PHASECHK.TRANS64.TRYWAIT P0, [R5+URZ+0x368a0], R8 ;  /* 0x0368a008050075a7 */ /* 0x0022a4000800017f */
[----:B--2---:R-:W-:Y:S05]  /*29dc0*/  @!P0 NANOSLEEP.SYNCS 0x989680 ;  /* 0x009896800000895d */ /* 0x004fea0003900000 */
[----:B------:R-:W2:Y:S02]  /*29dd0*/  @!P0 SYNCS.PHASECHK.TRANS64 P0, [R5+URZ+0x368a0], R8 ;  /* 0x0368a008050085a7 */ /* 0x000ea4000800007f */
[----:B--2---:R-:W-:Y:S05]  /*29de0*/  @!P0 BRA `(.L_x_3878) ;  /* 0xfffffffc00f08947 */ /* 0x004fea000383ffff */
[----:B------:R-:W-:Y:S05]  /*29df0*/  BRA `(.L_x_4049) ;  /* 0xffffff8800e47947 */ /* 0x000fea000383ffff */
.L_x_3885:
[----:B0-----:R0:W2:Y:S02]  /*29e00*/  SYNCS.PHASECHK.TRANS64.TRYWAIT P0, [R5+URZ+0x368c0], R8 ;  /* 0x0368c008050075a7 */ /* 0x0010a4000800017f */
[----:B--2---:R-:W-:Y:S05]  /*29e10*/  @!P0 NANOSLEEP.SYNCS 0x989680 ;  /* 0x009896800000895d */ /* 0x004fea0003900000 */
[----:B------:R-:W2:Y:S02]  /*29e20*/  @!P0 SYNCS.PHASECHK.TRANS64 P0, [R5+URZ+0x368c0], R8 ;  /* 0x0368c008050085a7 */ /* 0x000ea4000800007f */
[----:B--2---:R-:W-:Y:S05]  /*29e30*/  @!P0 BRA `(.L_x_3885) ;  /* 0xfffffffc00f08947 */ /* 0x004fea000383ffff */
[----:B------:R-:W-:Y:S05]  /*29e40*/  BRA `(.L_x_4050) ;  /* 0xffffff8c00e07947 */ /* 0x000fea000383ffff */
.L_x_3894:
[----:B0-----:R0:W1:Y:S02]  /*29e50*/  SYNCS.PHASECHK.TRANS64.TRYWAIT P0, [R6+URZ+0x368a0], R5 ;  /* 0x0368a005060075a7 */ /* 0x001064000800017f */
[----:B-1----:R-:W-:Y:S05]  /*29e60*/  @!P0 NANOSLEEP.SYNCS 0x989680 ;  /* 0x009896800000895d */ /* 0x002fea0003900000 */
[----:B------:R-:W1:Y:S02]  /*29e70*/  @!P0 SYNCS.PHASECHK.TRANS64 P0, [R6+URZ+0x368a0], R5 ;  /* 0x0368a005060085a7 */ /* 0x000e64000800007f */
[----:B-1----:R-:W-:Y:S05]  /*29e80*/  @!P0 BRA `(.L_x_3894) ;  /* 0xfffffffc00f08947 */ /* 0x002fea000383ffff */
[----:B------:R-:W-:Y:S05]  /*29e90*/  BRA `(.L_x_4051) ;  /* 0xffffff94001c7947 */ /* 0x000fea000383ffff */
.L_x_3901:
[----:B-1----:R1:W2:Y:S02]  /*29ea0*/  SYNCS.PHASECHK.TRANS64.TRYWAIT P0, [R6+URZ+0x368c0], R5 ;  /* 0x0368c005060075a7 */ /* 0x0022a4000800017f */
[----:B--2---:R-:W-:Y:S05]  /*29eb0*/  @!P0 NANOSLEEP.SYNCS 0x989680 ;  /* 0x009896800000895d */ /* 0x004fea0003900000 */
[----:B------:R-:W2:Y:S02]  /*29ec0*/  @!P0 SYNCS.PHASECHK.TRANS64 P0, [R6+URZ+0x368c0], R5 ;  /* 0x0368c005060085a7 */ /* 0x000ea4000800007f */
[----:B--2---:R-:W-:Y:S05]  /*29ed0*/  @!P0 BRA `(.L_x_3901) ;  /* 0xfffffffc00f08947 */ /* 0x004fea000383ffff */
[----:B------:R-:W-:Y:S05]  /*29ee0*/  BRA `(.L_x_4052) ;  /* 0xffffff9800207947 */ /* 0x000fea000383ffff */
.L_x_3918:
        /* <DEDUP_REMOVED lines=11> */
.L_x_4054:
[----:B------:R-:W-:Y:S05]  /*29fa0*/  BSYNC B0 ;  /* 0x0000000000007941 */ /* 0x000fea0003800000 */
.L_x_4053:
[----:B------:R-:W-:Y:S05]  /*29fb0*/  BRA `(.L_x_4055) ;  /* 0xffffffa400607947 */ /* 0x000fea000383ffff */
.L_x_3920:
[----:B------:R-:W-:Y:S01]  /*29fc0*/  BSSY B0, `(.L_x_4056) ;  /* 0x0000006000007945 */ /* 0x000fe20003800000 */
[----:B------:R-:W-:-:S07]  /*29fd0*/  IMAD.MOV.U32 R15, RZ, RZ, -0x1 ;  /* 0xffffffffff0f7424 */ /* 0x000fce00078e00ff */
[----:B0-----:R-:W-:Y:S05]  /*29fe0*/  WARPSYNC.COLLECTIVE R15, `(.L_x_4057) ;  /* 0x000000000f0c7348 */ /* 0x001fea0003c00000 */
[----:B------:R-:W-:Y:S02]  /*29ff0*/  ELECT P6, UR62, PT ;  /* 0x00000000003e782f */ /* 0x000fe400038c0000 */
[----:B------:R-:W-:Y:S01]  /*2a000*/  MOV R14, UR62 ;  /* 0x0000003e000e7c02 */ /* 0x000fe20008000f00 */
[----:B0-----:R-:W-:Y:S10]  /*2a010*/  ENDCOLLECTIVE ;  /* 0x000000000000791b */ /* 0x001ff40003800000 */
.L_x_4057:
[----:B------:R-:W-:Y:S05]  /*2a020*/  BSYNC B0 ;  /* 0x0000000000007941 */ /* 0x000fea0003800000 */
.L_x_4056:
[----:B------:R-:W-:Y:S05]  /*2a030*/  BRA `(.L_x_4058) ;  /* 0xffffffa4006c7947 */ /* 0x000fea000383ffff */
.L_x_3922:
[----:B0-----:R0:W1:Y:S02]  /*2a040*/  SYNCS.PHASECHK.TRANS64.TRYWAIT P0, [R0+URZ+0x36840], R2 ;  /* 0x03684002000075a7 */ /* 0x001064000800017f */
[----:B-1----:R-:W-:Y:S05]  /*2a050*/  @!P0 NANOSLEEP.SYNCS 0x989680 ;  /* 0x009896800000895d */ /* 0x002fea0003900000 */
[----:B------:R-:W1:Y:S02]  /*2a060*/  @!P0 SYNCS.PHASECHK.TRANS64 P0, [R0+URZ+0x36840], R2 ;  /* 0x03684002000085a7 */ /* 0x000e64000800007f */
[----:B-1----:R-:W-:Y:S05]  /*2a070*/  @!P0 BRA `(.L_x_3922) ;  /* 0xfffffffc00f08947 */ /* 0x002fea000383ffff */
[----:B------:R-:W-:Y:S05]  /*2a080*/  BRA `(.L_x_4059) ;  /* 0xffffffa400cc7947 */ /* 0x000fea000383ffff */
.L_x_3926:
[----:B------:R0:W5:Y:S01]  /*2a090*/  LDL.LU R10, [R1+0x5c] ;  /* 0x00005c00010a7983 */ /* 0x0001620000300800 */
[----:B------:R-:W-:Y:S01]  /*2a0a0*/  IMAD.MOV.U32 R13, RZ, RZ, R3 ;  /* 0x000000ffff0d7224 */ /* 0x000fe200078e0003 */
[----:B------:R-:W-:Y:S01]  /*2a0b0*/  MOV R12, RZ ;  /* 0x000000ff000c7202 */ /* 0x000fe20000000f00 */
[----:B------:R-:W-:Y:S01]  /*2a0c0*/  IMAD.MOV.U32 R11, RZ, RZ, 0x181f ;  /* 0x0000181fff0b7424 */ /* 0x000fe200078e00ff */
[----:B------:R-:W1:Y:S01]  /*2a0d0*/  S2R R7, SR_TID.X ;  /* 0x0000000000077919 */ /* 0x000e620000002100 */
[----:B------:R-:W-:-:S07]  /*2a0e0*/  IMAD.MOV.U32 R15, RZ, RZ, -0x1 ;  /* 0xffffffffff0f7424 */ /* 0x000fce00078e00ff */
[----:B01---5:R-:W-:Y:S05]  /*2a0f0*/  WARPSYNC.COLLECTIVE R15, `(.L_x_4060) ;  /* 0x000000000f087348 */ /* 0x023fea0003c00000 */
[----:B------:R2:W3:Y:S02]  /*2a100*/  SHFL.IDX P6, R14, R13, R12, R11 ;  /* 0x0000000c0d0e7389 */ /* 0x0004e400000c000b */
[----:B0123-5:R-:W-:Y:S01]  /*2a110*/  ENDCOLLECTIVE ;  /* 0x000000000000791b */ /* 0x02ffe20003800000 */
.L_x_4060:
[----:B------:R-:W-:Y:S01]  /*2a120*/  MOV R13, R4 ;  /* 0x00000004000d7202 */ /* 0x000fe20000000f00 */
[----:B------:R-:W-:-:S07]  /*2a130*/  IMAD.MOV.U32 R6, RZ, RZ, R14 ;  /* 0x000000ffff067224 */ /* 0x000fce00078e000e */
[----:B------:R-:W-:Y:S05]  /*2a140*/  WARPSYNC.COLLECTIVE R15, `(.L_x_4061) ;  /* 0x000000000f087348 */ /* 0x000fea0003c00000 */
[----:B------:R0:W1:Y:S02]  /*2a150*/  SHFL.IDX P6, R14, R13, R12, R11 ;  /* 0x0000000c0d0e7389 */ /* 0x00006400000c000b */
[----:B01----:R-:W-:Y:S01]  /*2a160*/  ENDCOLLECTIVE ;  /* 0x000000000000791b */ /* 0x003fe20003800000 */
.L_x_4061:
[----:B------:R-:W-:-:S04]  /*2a170*/  LOP3.LUT R7, R7, 0x7f, RZ, 0xc0, !PT ;  /* 0x0000007f07077812 */ /* 0x000fc800078ec0ff */
[----:B------:R-:W-:Y:S01]  /*2a180*/  SHF.R.U32.HI R0, RZ, 0x3, R7 ;  /* 0x00000003ff007819 */ /* 0x000fe20000011607 */
[----:B------:R-:W-:Y:S02]  /*2a190*/  IMAD R2, R10, R8, RZ ;  /* 0x000000080a027224 */ /* 0x000fe400078e02ff */
[----:B------:R0:W5:Y:S02]  /*2a1a0*/  LDL R10, [R1+0x30] ;  /* 0x00003000010a7983 */ /* 0x0001640000100800 */
[----:B------:R-:W-:Y:S02]  /*2a1b0*/  IMAD.IADD R0, R0, 0x1, R5 ;  /* 0x0000000100007824 */ /* 0x000fe400078e0205 */
[----:B------:R-:W-:Y:S02]  /*2a1c0*/  IMAD.MOV.U32 R7, RZ, RZ, R14 ;  /* 0x000000ffff077224 */ /* 0x000fe400078e000e */
[----:B------:R-:W-:Y:S01]  /*2a1d0*/  IMAD.MOV.U32 R13, RZ, RZ, R3 ;  /* 0x000000ffff0d7224 */ /* 0x000fe200078e0003 */
[C---:B------:R-:W-:Y:S01]  /*2a1e0*/  ISETP.GE.AND P2, PT, R0.reuse, R2, PT ;  /* 0x000000020000720c */ /* 0x040fe20003f46270 */
[----:B------:R-:W-:Y:S01]  /*2a1f0*/  IMAD.MOV.U32 R12, RZ, RZ, 0x1 ;  /* 0x00000001ff0c7424 */ /* 0x000fe200078e00ff */
[----:B0-----:R-:W-:-:S11]  /*2a200*/  IADD3 R5, R0, 0x10, RZ ;  /* 0x0000001000057810 */ /* 0x001fd60007ffe0ff */
[----:B-----5:R-:W-:Y:S05]  /*2a210*/  WARPSYNC.COLLECTIVE R15, `(.L_x_4062) ;  /* 0x000000000f087348 */ /* 0x020fea0003c00000 */
[----:B------:R0:W1:Y:S02]  /*2a220*/  SHFL.IDX P6, R14, R13, R12, R11 ;  /* 0x0000000c0d0e7389 */ /* 0x00006400000c000b */
[----:B01---5:R-:W-:Y:S01]  /*2a230*/  ENDCOLLECTIVE ;  /* 0x000000000000791b */ /* 0x023fe20003800000 */
.L_x_4062:
[----:B------:R-:W-:-:S05]  /*2a240*/  @!P2 LEA R7, P4, R9, R7, 0x1 ;  /* 0x000000070907a211 */ /* 0x000fca00078808ff */
[----:B------:R-:W-:Y:S01]  /*2a250*/  @!P2 IMAD.X R6, RZ, RZ, R6, P4 ;  /* 0x000000ffff06a224 */ /* 0x000fe200020e0606 */
[----:B------:R-:W-:-:S04]  /*2a260*/  MOV R13, R4 ;  /* 0x00000004000d7202 */ /* 0x000fc80000000f00 */
[----:B------:R-:W-:-:S04]  /*2a270*/  @!P2 LOP3.LUT R7, R7, R6, RZ, 0x3c, !PT ;  /* 0x000000060707a212 */ /* 0x000fc800078e3cff */
[----:B------:R-:W-:-:S04]  /*2a280*/  @!P2 LOP3.LUT R6, R7, R6, RZ, 0x3c, !PT ;  /* 0x000000060706a212 */ /* 0x000fc800078e3cff */
[----:B------:R-:W-:-:S05]  /*2a290*/  @!P2 LOP3.LUT R7, R7, R6, RZ, 0x3c, !PT ;  /* 0x000000060707a212 */ /* 0x000fca00078e3cff */
[----:B------:R-:W-:Y:S01]  /*2a2a0*/  @!PT LDS RZ, [RZ] ;  /* 0x00000000fffff984 */ /* 0x000fe20000000800 */
[----:B------:R-:W-:Y:S01]  /*2a2b0*/  @!PT LDS RZ, [RZ] ;  /* 0x00000000fffff984 */ /* 0x000fe20000000800 */
[----:B------:R-:W-:Y:S01]  /*2a2c0*/  @!PT LDS RZ, [RZ] ;  /* 0x00000000fffff984 */ /* 0x000fe20000000800 */
[----:B------:R-:W-:Y:S04]  /*2a2d0*/  @!P2 LDGSTS.E.BYPASS.LTC128B.128 [R10+0x15400], desc[UR60][R6.64], !P3 ;  /* 0x15400000060aafae */ /* 0x000fe8000d901d7c */
[----:B------:R-:W-:Y:S04]  /*2a2e0*/  @!P2 LDGSTS.E.BYPASS.LTC128B.128 [R10+0x19400], desc[UR60][R6.64+0x80], !P0 ;  /* 0x19400080060aafae */ /* 0x000fe8000c101d7c */
[----:B------:R0:W-:Y:S01]  /*2a2f0*/  @!P2 LDGSTS.E.BYPASS.LTC128B.128 [R10+0x1d400], desc[UR60][R6.64+0x100], !P1 ;  /* 0x1d400100060aafae */ /* 0x0001e2000c901d7c */
[----:B------:R-:W-:Y:S01]  /*2a300*/  ISETP.GE.AND P2, PT, R5, R2, PT ;  /* 0x000000020500720c */ /* 0x000fe20003f46270 */
[----:B0-----:R-:W-:-:S12]  /*2a310*/  IMAD.MOV.U32 R6, RZ, RZ, R14 ;  /* 0x000000ffff067224 */ /* 0x001fd800078e000e */
[----:B------:R-:W-:Y:S05]  /*2a320*/  WARPSYNC.COLLECTIVE R15, `(.L_x_4063) ;  /* 0x000000000f087348 */ /* 0x000fea0003c00000 */
[----:B------:R0:W1:Y:S02]  /*2a330*/  SHFL.IDX P6, R14, R13, R12, R11 ;  /* 0x0000000c0d0e7389 */ /* 0x00006400000c000b */
[----:B01----:R-:W-:Y:S01]  /*2a340*/  ENDCOLLECTIVE ;  /* 0x000000000000791b */ /* 0x003fe20003800000 */
.L_x_4063:
[----:B------:R-:W-:Y:S02]  /*2a350*/  IMAD.MOV.U32 R13, RZ, RZ, R3 ;  /* 0x000000ffff0d7224 */ /* 0x000fe400078e0003 */
[----:B------:R-:W-:Y:S02]  /*2a360*/  IMAD.MOV.U32 R12, RZ, RZ, 0x2 ;  /* 0x00000002ff0c7424 */ /* 0x000fe400078e00ff */
[----:B------:R-:W-:-:S07]  /*2a370*/  IMAD.MOV.U32 R5, RZ, RZ, R14 ;  /* 0x000000ffff057224 */ /* 0x000fce00078e000e */
[----:B------:R-:W-:Y:S05]  /*2a380*/  WARPSYNC.COLLECTIVE R15, `(.L_x_4064) ;  /* 0x000000000f087348 */ /* 0x000fea0003c00000 */
[----:B------:R0:W1:Y:S02]  /*2a390*/  SHFL.IDX P6, R14, R13, R12, R11 ;  /* 0x0000000c0d0e7389 */ /* 0x00006400000c000b */
[----:B01----:R-:W-:Y:S01]  /*2a3a0*/  ENDCOLLECTIVE ;  /* 0x000000000000791b */ /* 0x003fe20003800000 */
.L_x_4064:
[----:B------:R-:W-:-:S05]  /*2a3b0*/  @!P2 LEA R5, P4, R9, R5, 0x1 ;  /* 0x000000050905a211 */ /* 0x000fca00078808ff */
[----:B------:R-:W-:-:S04]  /*2a3c0*/  @!P2 IMAD.X R6, RZ, RZ, R6, P4 ;  /* 0x000000ffff06a224 */ /* 0x000fc800020e0606 */
[----:B------:R-:W-:Y:S01]  /*2a3d0*/  @!P2 IMAD.MOV.U32 R7, RZ, RZ, R6 ;  /* 0x000000ffff07a224 */ /* 0x000fe200078e0006 */
[----:B------:R-:W-:Y:S01]  /*2a3e0*/  @!P2 MOV R6, R5 ;  /* 0x000000050006a202 */ /* 0x000fe20000000f00 */
[----:B------:R-:W-:Y:S02]  /*2a3f0*/  IMAD.MOV.U32 R13, RZ, RZ, R4 ;  /* 0x000000ffff0d7224 */ /* 0x000fe400078e0004 */
[----:B------:R-:W-:Y:S02]  /*2a400*/  VIADD R5, R0, 0x20 ;  /* 0x0000002000057836 */ /* 0x000fe40000000000 */
[----:B------:R-:W-:Y:S01]  /*2a410*/  @!PT LDS RZ, [RZ] ;  /* 0x00000000fffff984 */ /* 0x000fe20000000800 */
[----:B------:R-:W-:Y:S01]  /*2a420*/  @!PT LDS RZ, [RZ] ;  /* 0x00000000fffff984 */ /* 0x000fe20000000800 */
[----:B------:R-:W-:Y:S01]  /*2a430*/  @!PT LDS RZ, [RZ] ;  /* 0x00000000fffff984 */ /* 0x000fe20000000800 */
[----:B------:R-:W-:Y:S04]  /*2a440*/  @!P2 LDGSTS.E.BYPASS.LTC128B.128 [R10+0x15c00], desc[UR60][R6.64], !P3 ;  /* 0x15c00000060aafae */ /* 0x000fe8000d901d7c */
[----:B------:R-:W-:Y:S04]  /*2a450*/  @!P2 LDGSTS.E.BYPASS.LTC128B.128 [R10+0x19c00], desc[UR60][R6.64+0x80], !P0 ;  /* 0x19c00080060aafae */ /* 0x000fe8000c101d7c */
[----:B------:R0:W-:Y:S01]  /*2a460*/  @!P2 LDGSTS.E.BYPASS.LTC128B.128 [R10+0x1dc00], desc[UR60][R6.64+0x100], !P1 ;  /* 0x1dc00100060aafae */ /* 0x0001e2000c901d7c */
[----:B------:R-:W-:-:S02]  /*2a470*/  ISETP.GE.AND P2, PT, R5, R2, PT ;  /* 0x000000020500720c */ /* 0x000fc40003f46270 */
[----:B0-----:R-:W-:-:S11]  /*2a480*/  MOV R6, R14 ;  /* 0x0000000e00067202 */ /* 0x001fd60000000f00 */
[----:B------:R-:W-:Y:S05]  /*2a490*/  WARPSYNC.COLLECTIVE R15, `(.L_x_4065) ;  /* 0x000000000f087348 */ /* 0x000fea0003c00000 */
[----:B------:R0:W1:Y:S02]  /*2a4a0*/  SHFL.IDX P6, R14, R13, R12, R11 ;  /* 0x0000000c0d0e7389 */ /* 0x00006400000c000b */
[----:B01----:R-:W-:Y:S01]  /*2a4b0*/  ENDCOLLECTIVE ;  /* 0x000000000000791b */ /* 0x003fe20003800000 */
.L_x_4065:
[----:B------:R-:W-:Y:S01]  /*2a4c0*/  IMAD.MOV.U32 R13, RZ, RZ, R3 ;  /* 0x000000ffff0d7224 */ /* 0x000fe200078e0003 */
[----:B------:R-:W-:Y:S01]  /*2a4d0*/  MOV R12, 0x3 ;  /* 0x00000003000c7802 */ /* 0x000fe20000000f00 */
[----:B------:R-:W-:-:S07]  /*2a4e0*/  IMAD.MOV.U32 R5, RZ, RZ, R14 ;  /* 0x000000ffff057224 */ /* 0x000fce00078e000e */
[----:B------:R-:W-:Y:S05]  /*2a4f0*/  WARPSYNC.COLLECTIVE R15, `(.L_x_4066) ;  /* 0x000000000f087348 */ /* 0x000fea0003c00000 */
[----:B------:R0:W1:Y:S02]  /*2a500*/  SHFL.IDX P6, R14, R13, R12, R11 ;  /* 0x0000000c0d0e7389 */ /* 0x00006400000c000b */
[----:B01----:R-:W-:Y:S01]  /*2a510*/  ENDCOLLECTIVE ;  /* 0x000000000000791b */ /* 0x003fe20003800000 */
.L_x_4066:
[----:B------:R-:W-:-:S05]  /*2a520*/  @!P2 LEA R5, P4, R9, R5, 0x1 ;  /* 0x000000050905a211 */ /* 0x000fca00078808ff */
[----:B------:R-:W-:-:S05]  /*2a530*/  @!P2 IMAD.X R6, RZ, RZ, R6, P4 ;  /* 0x000000ffff06a224 */ /* 0x000fca00020e0606 */
[----:B------:R-:W-:Y:S01]  /*2a540*/  @!P2 MOV R7, R6 ;  /* 0x000000060007a202 */ /* 0x000fe20000000f00 */
[----:B------:R-:W-:Y:S02]  /*2a550*/  @!P2 IMAD.MOV.U32 R6, RZ, RZ, R5 ;  /* 0x000000ffff06a224 */ /* 0x000fe400078e0005 */
[----:B------:R-:W-:Y:S02]  /*2a560*/  IMAD.MOV.U32 R13, RZ, RZ, R4 ;  /* 0x000000ffff0d7224 */ /* 0x000fe400078e0004 */
[----:B------:R-:W-:Y:S01]  /*2a570*/  VIADD R5, R0, 0x30 ;  /* 0x0000003000057836 */ /* 0x000fe20000000000 */
        /* <DEDUP_REMOVED lines=11> */
.L_x_4067:
[----:B------:R-:W-:Y:S01]  /*2a630*/  MOV R13, R3 ;  /* 0x00000003000d7202 */ /* 0x000fe20000000f00 */
[----:B------:R-:W-:Y:S02]  /*2a640*/  IMAD.MOV.U32 R12, RZ, RZ, 0x4 ;  /* 0x00000004ff0c7424 */ /* 0x000fe400078e00ff */
[----:B------:R-:W-:-:S07]  /*2a650*/  IMAD.MOV.U32 R5, RZ, RZ, R14 ;  /* 0x000000ffff057224 */ /* 0x000fce00078e000e */
[----:B------:R-:W-:Y:S05]  /*2a660*/  WARPSYNC.COLLECTIVE R15, `(.L_x_4068) ;  /* 0x000000000f087348 */ /* 0x000fea0003c00000 */
[----:B------:R0:W1:Y:S02]  /*2a670*/  SHFL.IDX P6, R14, R13, R12, R11 ;  /* 0x0000000c0d0e7389 */ /* 0x00006400000c000b */
[----:B01----:R-:W-:Y:S01]  /*2a680*/  ENDCOLLECTIVE ;  /* 0x000000000000791b */ /* 0x003fe20003800000 */
.L_x_4068:
[----:B------:R-:W-:-:S04]  /*2a690*/  @!P2 LEA R5, P4, R9, R5, 0x1 ;  /* 0x000000050905a211 */ /* 0x000fc800078808ff */
[----:B------:R-:W-:-:S05]  /*2a6a0*/  @!P2 IADD3.X R6, RZ, R6, RZ, P4, !PT ;  /* 0x00000006ff06a210 */ /* 0x000fca00027fe4ff */
[----:B------:R-:W-:Y:S02]  /*2a6b0*/  @!P2 IMAD.MOV.U32 R7, RZ, RZ, R6 ;  /* 0x000000ffff07a224 */ /* 0x000fe400078e0006 */
        /* <DEDUP_REMOVED lines=14> */
.L_x_4069:
[----:B------:R-:W-:Y:S02]  /*2a7a0*/  IMAD.MOV.U32 R13, RZ, RZ, R3 ;  /* 0x000000ffff0d7224 */ /* 0x000fe400078e0003 */
[----:B------:R-:W-:Y:S01]  /*2a7b0*/  IMAD.MOV.U32 R12, RZ, RZ, 0x5 ;  /* 0x00000005ff0c7424 */ /* 0x000fe200078e00ff */
[----:B------:R-:W-:-:S07]  /*2a7c0*/  MOV R5, R14 ;  /* 0x0000000e00057202 */ /* 0x000fce0000000f00 */
[----:B------:R-:W-:Y:S05]  /*2a7d0*/  WARPSYNC.COLLECTIVE R15, `(.L_x_4070) ;  /* 0x000000000f087348 */ /* 0x000fea0003c00000 */
[----:B------:R0:W1:Y:S02]  /*2a7e0*/  SHFL.IDX P6, R14, R13, R12, R11 ;  /* 0x0000000c0d0e7389 */ /* 0x00006400000c000b */
[----:B01----:R-:W-:Y:S01]  /*2a7f0*/  ENDCOLLECTIVE ;  /* 0x000000000000791b */ /* 0x003fe20003800000 */
.L_x_4070:
[----:B------:R-:W-:-:S05]  /*2a800*/  @!P2 LEA R5, P4, R9, R5, 0x1 ;  /* 0x000000050905a211 */ /* 0x000fca00078808ff */
[----:B------:R-:W-:-:S04]  /*2a810*/  @!P2 IMAD.X R6, RZ, RZ, R6, P4 ;  /* 0x000000ffff06a224 */ /* 0x000fc800020e0606 */
[----:B------:R-:W-:Y:S02]  /*2a820*/  @!P2 IMAD.MOV.U32 R7, RZ, RZ, R6 ;  /* 0x000000ffff07a224 */ /* 0x000fe400078e0006 */
[----:B------:R-:W-:Y:S01]  /*2a830*/  @!P2 IMAD.MOV.U32 R6, RZ, RZ, R5 ;  /* 0x000000ffff06a224 */ /* 0x000fe200078e0005 */
[----:B------:R-:W-:Y:S02]  /*2a840*/  MOV R13, R4 ;  /* 0x00000004000d7202 */ /* 0x000fe40000000f00 */
[----:B------:R-:W-:Y:S02]  /*2a850*/  IADD3 R5, R0, 0x50, RZ ;  /* 0x0000005000057810 */ /* 0x000fe40007ffe0ff */
        /* <DEDUP_REMOVED lines=11> */
.L_x_4071:
[----:B------:R-:W-:Y:S02]  /*2a910*/  IMAD.MOV.U32 R13, RZ, RZ, R3 ;  /* 0x000000ffff0d7224 */ /* 0x000fe400078e0003 */
[----:B------:R-:W-:Y:S02]  /*2a920*/  IMAD.MOV.U32 R12, RZ, RZ, 0x6 ;  /* 0x00000006ff0c7424 */ /* 0x000fe400078e00ff */
[----:B------:R-:W-:-:S07]  /*2a930*/  IMAD.MOV.U32 R5, RZ, RZ, R14 ;  /* 0x000000ffff057224 */ /* 0x000fce00078e000e */
[----:B------:R-:W-:Y:S05]  /*2a940*/  WARPSYNC.COLLECTIVE R15, `(.L_x_4072) ;  /* 0x000000000f087348 */ /* 0x000fea0003c00000 */
[----:B------:R0:W1:Y:S02]  /*2a950*/  SHFL.IDX P6, R14, R13, R12, R11 ;  /* 0x0000000c0d0e7389 */ /* 0x00006400000c000b */
[----:B01----:R-:W-:Y:S01]  /*2a960*/  ENDCOLLECTIVE ;  /* 0x000000000000791b */ /* 0x003fe20003800000 */
.L_x_4072:
        /* <DEDUP_REMOVED lines=17> */
.L_x_4073:
[----:B------:R-:W-:Y:S02]  /*2aa80*/  IMAD.MOV.U32 R13, RZ, RZ, R3 ;  /* 0x000000ffff0d7224 */ /* 0x000fe400078e0003 */
[----:B------:R-:W-:Y:S02]  /*2aa90*/  IMAD.MOV.U32 R12, RZ, RZ, 0x7 ;  /* 0x00000007ff0c7424 */ /* 0x000fe400078e00ff */
[----:B------:R-:W-:-:S07]  /*2aaa0*/  IMAD.MOV.U32 R5, RZ, RZ, R14 ;  /* 0x000000ffff057224 */ /* 0x000fce00078e000e */
[----:B------:R-:W-:Y:S05]  /*2aab0*/  WARPSYNC.COLLECTIVE R15, `(.L_x_4074) ;  /* 0x000000000f087348 */ /* 0x000fea0003c00000 */
[----:B------:R0:W1:Y:S02]  /*2aac0*/  SHFL.IDX P6, R14, R13, R12, R11 ;  /* 0x0000000c0d0e7389 */ /* 0x00006400000c000b */
[----:B01----:R-:W-:Y:S01]  /*2aad0*/  ENDCOLLECTIVE ;  /* 0x000000000000791b */ /* 0x003fe20003800000 */
.L_x_4074:
[----:B------:R-:W-:-:S05]  /*2aae0*/  @!P2 LEA R5, P4, R9, R5, 0x1 ;  /* 0x000000050905a211 */ /* 0x000fca00078808ff */
[----:B------:R-:W-:-:S05]  /*2aaf0*/  @!P2 IMAD.X R6, RZ, RZ, R6, P4 ;  /* 0x000000ffff06a224 */ /* 0x000fca00020e0606 */
[----:B------:R-:W-:Y:S01]  /*2ab00*/  @!P2 MOV R7, R6 ;  /* 0x000000060007a202 */ /* 0x000fe20000000f00 */
[----:B------:R-:W-:Y:S02]  /*2ab10*/  IMAD.MOV.U32 R13, RZ, RZ, R4 ;  /* 0x000000ffff0d7224 */ /* 0x000fe400078e0004 */
[----:B------:R-:W-:-:S05]  /*2ab20*/  @!P2 IMAD.MOV.U32 R6, RZ, RZ, R5 ;  /* 0x000000ffff06a224 */ /* 0x000fca00078e0005 */
[----:B------:R-:W-:Y:S01]  /*2ab30*/  @!PT LDS RZ, [RZ] ;  /* 0x00000000fffff984 */ /* 0x000fe20000000800 */
[----:B------:R-:W-:Y:S01]  /*2ab40*/  @!PT LDS RZ, [RZ] ;  /* 0x00000000fffff984 */ /* 0x000fe20000000800 */
[----:B------:R-:W-:Y:S01]  /*2ab50*/  @!PT LDS RZ, [RZ] ;  /* 0x00000000fffff984 */ /* 0x000fe20000000800 */
[----:B------:R0:W-:Y:S01]  /*2ab60*/  @!P2 LDGSTS.E.BYPASS.LTC128B.128 [R10+0x18400], desc[UR60][R6.64], !P3 ;  /* 0x18400000060aafae */ /* 0x0001e2000d901d7c */
[----:B------:R-:W-:-:S03]  /*2ab70*/  MOV R5, R14 ;  /* 0x0000000e00057202 */ /* 0x000fc60000000f00 */
[----:B------:R0:W-:Y:S04]  /*2ab80*/  @!P2 LDGSTS.E.BYPASS.LTC128B.128 [R10+0x1c400], desc[UR60][R6.64+0x80], !P0 ;  /* 0x1c400080060aafae */ /* 0x0001e8000c101d7c */
[----:B0-----:R-:W-:Y:S05]  /*2ab90*/  WARPSYNC.COLLECTIVE R15, `(.L_x_4075) ;  /* 0x000000000f087348 */ /* 0x001fea0003c00000 */
[----:B------:R1:W2:Y:S02]  /*2aba0*/  SHFL.IDX P6, R14, R13, R12, R11 ;  /* 0x0000000c0d0e7389 */ /* 0x0002a400000c000b */
[----:B012---:R-:W-:Y:S01]  /*2abb0*/  ENDCOLLECTIVE ;  /* 0x000000000000791b */ /* 0x007fe20003800000 */
.L_x_4075:
[----:B------:R-:W-:Y:S01]  /*2abc0*/  @!PT LDS RZ, [RZ] ;  /* 0x00000000fffff984 */ /* 0x000fe20000000800 */
[----:B------:R-:W-:Y:S01]  /*2abd0*/  @!PT LDS RZ, [RZ] ;  /* 0x00000000fffff984 */ /* 0x000fe20000000800 */
[----:B------:R-:W-:Y:S01]  /*2abe0*/  @!PT LDS RZ, [RZ] ;  /* 0x00000000fffff984 */ /* 0x000fe20000000800 */
[----:B------:R3:W-:Y:S01]  /*2abf0*/  @!P2 LDGSTS.E.BYPASS.LTC128B.128 [R10+0x20400], desc[UR60][R6.64+0x100], !P1 ;  /* 0x20400100060aafae */ /* 0x0007e2000c901d7c */
[----:B------:R-:W-:Y:S01]  /*2ac00*/  IMAD.MOV.U32 R3, RZ, RZ, R14 ;  /* 0x000000ffff037224 */ /* 0x000fe200078e000e */
[----:B------:R-:W-:Y:S06]  /*2ac10*/  BRA `(.L_x_4076) ;  /* 0xffffffa800887947 */ /* 0x000fec000383ffff */
.L_x_3931:
[----:B----4-:R4:W0:Y:S02]  /*2ac20*/  SYNCS.PHASECHK.TRANS64.TRYWAIT P0, [R18+URZ+0x36820], R0 ;  /* 0x03682000120075a7 */ /* 0x010824000800017f */
[----:B0-----:R-:W-:Y:S05]  /*2ac30*/  @!P0 NANOSLEEP.SYNCS 0x989680 ;  /* 0x009896800000895d */ /* 0x001fea0003900000 */
[----:B------:R-:W0:Y:S02]  /*2ac40*/  @!P0 SYNCS.PHASECHK.TRANS64 P0, [R18+URZ+0x36820], R0 ;  /* 0x03682000120085a7 */ /* 0x000e24000800007f */
[----:B0-----:R-:W-:Y:S05]  /*2ac50*/  @!P0 BRA `(.L_x_3931) ;  /* 0xfffffffc00f08947 */ /* 0x001fea000383ffff */
[----:B------:R-:W-:Y:S05]  /*2ac60*/  BRA `(.L_x_4077) ;  /* 0xffffffa800fc7947 */ /* 0x000fea000383ffff */
.L_x_3940:
[----:B-1----:R1:W2:Y:S02]  /*2ac70*/  SYNCS.PHASECHK.TRANS64.TRYWAIT P0, [R3+URZ+0x36840], R2 ;  /* 0x03684002030075a7 */ /* 0x0022a4000800017f */
[----:B--2---:R-:W-:Y:S05]  /*2ac80*/  @!P0 NANOSLEEP.SYNCS 0x989680 ;  /* 0x009896800000895d */ /* 0x004fea0003900000 */
[----:B------:R-:W2:Y:S02]  /*2ac90*/  @!P0 SYNCS.PHASECHK.TRANS64 P0, [R3+URZ+0x36840], R2 ;  /* 0x03684002030085a7 */ /* 0x000ea4000800007f */
[----:B--2---:R-:W-:Y:S05]  /*2aca0*/  @!P0 BRA `(.L_x_3940) ;  /* 0xfffffffc00f08947 */ /* 0x004fea000383ffff */
[----:B------:R-:W-:Y:S05]  /*2acb0*/  BRA `(.L_x_4078) ;  /* 0xffffffac00d87947 */ /* 0x000fea000383ffff */
.L_x_3947:
[----:B0-----:R0:W1:Y:S02]  /*2acc0*/  SYNCS.PHASECHK.TRANS64.TRYWAIT P0, [R2+URZ+0x36860], R3 ;  /* 0x03686003020075a7 */ /* 0x001064000800017f */
[----:B-1----:R-:W-:Y:S05]  /*2acd0*/  @!P0 NANOSLEEP.SYNCS 0x989680 ;  /* 0x009896800000895d */ /* 0x002fea0003900000 */
[----:B------:R-:W1:Y:S02]  /*2ace0*/  @!P0 SYNCS.PHASECHK.TRANS64 P0, [R2+URZ+0x36860], R3 ;  /* 0x03686003020085a7 */ /* 0x000e64000800007f */
[----:B-1----:R-:W-:Y:S05]  /*2acf0*/  @!P0 BRA `(.L_x_3947) ;  /* 0xfffffffc00f08947 */ /* 0x002fea000383ffff */
[----:B------:R-:W-:Y:S05]  /*2ad00*/  BRA `(.L_x_4079) ;  /* 0xffffffb000e87947 */ /* 0x000fea000383ffff */
.L_x_3958:
[----:B-1----:R1:W2:Y:S02]  /*2ad10*/  SYNCS.PHASECHK.TRANS64.TRYWAIT P0, [R3+URZ+0x36840], R2 ;  /* 0x03684002030075a7 */ /* 0x0022a4000800017f */
[----:B--2---:R-:W-:Y:S05]  /*2ad20*/  @!P0 NANOSLEEP.SYNCS 0x989680 ;  /* 0x009896800000895d */ /* 0x004fea0003900000 */
[----:B------:R-:W2:Y:S02]  /*2ad30*/  @!P0 SYNCS.PHASECHK.TRANS64 P0, [R3+URZ+0x36840], R2 ;  /* 0x03684002030085a7 */ /* 0x000ea4000800007f */
[----:B--2---:R-:W-:Y:S05]  /*2ad40*/  @!P0 BRA `(.L_x_3958) ;  /* 0xfffffffc00f08947 */ /* 0x004fea000383ffff */
[----:B------:R-:W-:Y:S05]  /*2ad50*/  BRA `(.L_x_4080) ;  /* 0xffffffb800bc7947 */ /* 0x000fea000383ffff */
.L_x_3965:
[----:B0-----:R0:W1:Y:S02]  /*2ad60*/  SYNCS.PHASECHK.TRANS64.TRYWAIT P0, [R2+URZ+0x36860], R3 ;  /* 0x03686003020075a7 */ /* 0x001064000800017f */
[----:B-1----:R-:W-:Y:S05]  /*2ad70*/  @!P0 NANOSLEEP.SYNCS 0x989680 ;  /* 0x009896800000895d */ /* 0x002fea0003900000 */
[----:B------:R-:W1:Y:S02]  /*2ad80*/  @!P0 SYNCS.PHASECHK.TRANS64 P0, [R2+URZ+0x36860], R3 ;  /* 0x03686003020085a7 */ /* 0x000e64000800007f */
[----:B-1----:R-:W-:Y:S05]  /*2ad90*/  @!P0 BRA `(.L_x_3965) ;  /* 0xfffffffc00f08947 */ /* 0x002fea000383ffff */
[----:B------:R-:W-:Y:S05]  /*2ada0*/  BRA `(.L_x_4081) ;  /* 0xffffffbc00cc7947 */ /* 0x000fea000383ffff */
.L_x_3976:
[----:B--2---:R2:W3:Y:S02]  /*2adb0*/  SYNCS.PHASECHK.TRANS64.TRYWAIT P0, [R3+URZ+0x36840], R2 ;  /* 0x03684002030075a7 */ /* 0x0044e4000800017f */
[----:B---3--:R-:W-:Y:S05]  /*2adc0*/  @!P0 NANOSLEEP.SYNCS 0x989680 ;  /* 0x009896800000895d */ /* 0x008fea0003900000 */
[----:B------:R-:W3:Y:S02]  /*2add0*/  @!P0 SYNCS.PHASECHK.TRANS64 P0, [R3+URZ+0x36840], R2 ;  /* 0x03684002030085a7 */ /* 0x000ee4000800007f */
[----:B---3--:R-:W-:Y:S05]  /*2ade0*/  @!P0 BRA `(.L_x_3976) ;  /* 0xfffffffc00f08947 */ /* 0x008fea000383ffff */
[----:B------:R-:W-:Y:S05]  /*2adf0*/  BRA `(.L_x_4082) ;  /* 0xffffffc400787947 */ /* 0x000fea000383ffff */
.L_x_3983:
[----:B0-----:R0:W1:Y:S02]  /*2ae00*/  SYNCS.PHASECHK.TRANS64.TRYWAIT P0, [R2+URZ+0x36860], R5 ;  /* 0x03686005020075a7 */ /* 0x001064000800017f */
[----:B-1----:R-:W-:Y:S05]  /*2ae10*/  @!P0 NANOSLEEP.SYNCS 0x989680 ;  /* 0x009896800000895d */ /* 0x002fea0003900000 */
[----:B------:R-:W1:Y:S02]  /*2ae20*/  @!P0 SYNCS.PHASECHK.TRANS64 P0, [R2+URZ+0x36860], R5 ;  /* 0x03686005020085a7 */ /* 0x000e64000800007f */
[----:B-1----:R-:W-:Y:S05]  /*2ae30*/  @!P0 BRA `(.L_x_3983) ;  /* 0xfffffffc00f08947 */ /* 0x002fea000383ffff */
[----:B------:R-:W-:Y:S05]  /*2ae40*/  BRA `(.L_x_4083) ;  /* 0xffffffc800847947 */ /* 0x000fea000383ffff */
.L_x_3996:
[----:B--2---:R2:W4:Y:S02]  /*2ae50*/  SYNCS.PHASECHK.TRANS64.TRYWAIT P0, [R0+URZ+0x36860], R2 ;  /* 0x03686002000075a7 */ /* 0x004524000800017f */
[----:B----4-:R-:W-:Y:S05]  /*2ae60*/  @!P0 NANOSLEEP.SYNCS 0x989680 ;  /* 0x009896800000895d */ /* 0x010fea0003900000 */
[----:B------:R-:W4:Y:S02]  /*2ae70*/  @!P0 SYNCS.PHASECHK.TRANS64 P0, [R0+URZ+0x36860], R2 ;  /* 0x03686002000085a7 */ /* 0x000f24000800007f */
[----:B----4-:R-:W-:Y:S05]  /*2ae80*/  @!P0 BRA `(.L_x_3996) ;  /* 0xfffffffc00f08947 */ /* 0x010fea000383ffff */
[----:B------:R-:W-:Y:S05]  /*2ae90*/  BRA `(.L_x_4084) ;  /* 0xffffffd000187947 */ /* 0x000fea000383ffff */
.L_x_4005:
[----:B----4-:R-:W4:Y:S01]  /*2aea0*/  LDL R0, [R1] ;  /* 0x0000000001007983 */ /* 0x010f220000100800 */
[----:B------:R-:W-:Y:S01]  /*2aeb0*/  BSSY B0, `(.L_x_4085) ;  /* 0x0000008000007945 */ /* 0x000fe20003800000 */
[----:B------:R-:W-:Y:S01]  /*2aec0*/  MOV R12, RZ ;  /* 0x000000ff000c7202 */ /* 0x000fe20000000f00 */
[----:B------:R-:W-:Y:S02]  /*2aed0*/  IMAD.MOV.U32 R11, RZ, RZ, 0x1f ;  /* 0x0000001fff0b7424 */ /* 0x000fe400078e00ff */
[----:B------:R-:W-:Y:S02]  /*2aee0*/  IMAD.MOV.U32 R15, RZ, RZ, -0x1 ;  /* 0xffffffffff0f7424 */ /* 0x000fe400078e00ff */
[----:B----4-:R-:W-:-:S07]  /*2aef0*/  IMAD.MOV.U32 R13, RZ, RZ, R0 ;  /* 0x000000ffff0d7224 */ /* 0x010fce00078e0000 */
[----:B0123--:R-:W-:Y:S05]  /*2af00*/  WARPSYNC.COLLECTIVE R15, `(.L_x_4086) ;  /* 0x000000000f087348 */ /* 0x00ffea0003c00000 */
[----:B------:R4:W0:Y:S02]  /*2af10*/  SHFL.IDX P6, R14, R13, R12, R11 ;  /* 0x0000000c0d0e7389 */ /* 0x00082400000c000b */
[----:B01234-:R-:W-:Y:S01]  /*2af20*/  ENDCOLLECTIVE ;  /* 0x000000000000791b */ /* 0x01ffe20003800000 */
.L_x_4086:
[----:B------:R-:W-:Y:S05]  /*2af30*/  BSYNC B0 ;  /* 0x0000000000007941 */ /* 0x000fea0003800000 */
.L_x_4085:
        /* <DEDUP_REMOVED lines=10> */
.L_x_4087:
[----:B------:R-:W-:Y:S01]  /*2afe0*/  ULDC UR4, c[0x0][0xc3c] ;  /* 0x00030f0000047ab9 */ /* 0x000fe20000000800 */
[----:B------:R-:W-:Y:S01]  /*2aff0*/  IMAD.IADD R4, R2, 0x1, R17 ;  /* 0x0000000102047824 */ /* 0x000fe200078e0211 */
[----:B------:R-:W-:Y:S02]  /*2b000*/  CS2R R10, SRZ ;  /* 0x00000000000a7805 */ /* 0x000fe4000001ff00 */
[----:B------:R-:W-:Y:S02]  /*2b010*/  MOV R0, R14 ;  /* 0x0000000e00007202 */ /* 0x000fe40000000f00 */
        /* <DEDUP_REMOVED lines=19> */
.L_x_4088:
[----:B------:R-:W-:Y:S02]  /*2b150*/  IMAD.MOV.U32 R12, RZ, RZ, 0x2 ;  /* 0x00000002ff0c7424 */ /* 0x000fe400078e00ff */
[----:B------:R-:W-:-:S05]  /*2b160*/  IMAD.MOV.U32 R3, RZ, RZ, R14 ;  /* 0x000000ffff037224 */ /* 0x000fca00078e000e */
[----:B------:R-:W-:Y:S02]  /*2b170*/  SEL R3, R3, RZ, P1 ;  /* 0x000000ff03037207 */ /* 0x000fe40000800000 */
[----:B------:R-:W-:Y:S02]  /*2b180*/  ISETP.GE.U32.AND P1, PT, R17, 0x4, PT ;  /* 0x000000041100780c */ /* 0x000fe40003f26070 */
[----:B------:R-:W-:-:S05]  /*2b190*/  IADD3 R2, R2, R3, RZ ;  /* 0x0000000302027210 */ /* 0x000fca0007ffe0ff */
[----:B------:R-:W-:-:S07]  /*2b1a0*/  IMAD.MOV.U32 R13, RZ, RZ, R2 ;  /* 0x000000ffff0d7224 */ /* 0x000fce00078e0002 */
[----:B------:R-:W-:Y:S05]  /*2b1b0*/  WARPSYNC.COLLECTIVE R15, `(.L_x_4089) ;  /* 0x000000000f087348 */ /* 0x000fea0003c00000 */
[----:B------:R0:W1:Y:S02]  /*2b1c0*/  SHFL.UP P6, R14, R13, R12, R11 ;  /* 0x0400000c0d0e7389 */ /* 0x00006400000c000b */
[----:B01----:R-:W-:Y:S01]  /*2b1d0*/  ENDCOLLECTIVE ;  /* 0x000000000000791b */ /* 0x003fe20003800000 */
.L_x_4089:
        /* <DEDUP_REMOVED lines=8> */
.L_x_4090:
        /* <DEDUP_REMOVED lines=8> */
.L_x_4091:
        /* <DEDUP_REMOVED lines=8> */
.L_x_4092:
[----:B------:R-:W-:Y:S02]  /*2b360*/  IMAD.MOV.U32 R12, RZ, RZ, 0x1f ;  /* 0x0000001fff0c7424 */ /* 0x000fe400078e00ff */
[----:B------:R-:W-:Y:S02]  /*2b370*/  IMAD.MOV.U32 R11, RZ, RZ, 0x1f ;  /* 0x0000001fff0b7424 */ /* 0x000fe400078e00ff */
[----:B------:R-:W-:-:S05]  /*2b380*/  IMAD.MOV.U32 R3, RZ, RZ, R14 ;  /* 0x000000ffff037224 */ /* 0x000fca00078e000e */
[----:B------:R-:W-:-:S04]  /*2b390*/  SEL R3, R3, RZ, P3 ;  /* 0x000000ff03037207 */ /* 0x000fc80001800000 */
[----:B------:R-:W-:-:S05]  /*2b3a0*/  IADD3 R7, R2, R3, RZ ;  /* 0x0000000302077210 */ /* 0x000fca0007ffe0ff */
[----:B------:R-:W-:-:S07]  /*2b3b0*/  IMAD.MOV.U32 R13, RZ, RZ, R7 ;  /* 0x000000ffff0d7224 */ /* 0x000fce00078e0007 */
[----:B------:R-:W-:Y:S05]  /*2b3c0*/  WARPSYNC.COLLECTIVE R15, `(.L_x_4093) ;  /* 0x000000000f087348 */ /* 0x000fea0003c00000 */
[----:B------:R0:W1:Y:S02]  /*2b3d0*/  SHFL.IDX P6, R14, R13, R12, R11 ;  /* 0x0000000c0d0e7389 */ /* 0x00006400000c000b */
[----:B01----:R-:W-:Y:S01]  /*2b3e0*/  ENDCOLLECTIVE ;  /* 0x000000000000791b */ /* 0x003fe20003800000 */
.L_x_4093:
[----:B------:R-:W-:Y:S01]  /*2b3f0*/  MOV R16, R14 ;  /* 0x0000000e00107202 */ /* 0x000fe20000000f00 */
[----:B------:R-:W-:Y:S06]  /*2b400*/  BRA `(.L_x_4094) ;  /* 0xffffffd000e07947 */ /* 0x000fec000383ffff */
.L_x_4008:
[----:B------:R-:W-:Y:S01]  /*2b410*/  BSSY B0, `(.L_x_4095) ;  /* 0x0000008000007945 */ /* 0x000fe20003800000 */
[----:B------:R-:W-:Y:S01]  /*2b420*/  IMAD.MOV.U32 R13, RZ, RZ, R2 ;  /* 0x000000ffff0d7224 */ /* 0x000fe200078e0002 */
[----:B------:R-:W-:Y:S01]  /*2b430*/  MOV R15, 0xffffffff ;  /* 0xffffffff000f7802 */ /* 0x000fe20000000f00 */
[----:B------:R-:W-:Y:S02]  /*2b440*/  IMAD.MOV.U32 R12, RZ, RZ, 0x1 ;  /* 0x00000001ff0c7424 */ /* 0x000fe400078e00ff */
[----:B------:R-:W-:-:S07]  /*2b450*/  IMAD.MOV.U32 R11, RZ, RZ, RZ ;  /* 0x000000ffff0b7224 */ /* 0x000fce00078e00ff */
[----:B0-----:R-:W-:Y:S05]  /*2b460*/  WARPSYNC.COLLECTIVE R15, `(.L_x_4096) ;  /* 0x000000000f087348 */ /* 0x001fea0003c00000 */
[----:B------:R1:W2:Y:S02]  /*2b470*/  SHFL.UP P6, R14, R13, R12, R11 ;  /* 0x0400000c0d0e7389 */ /* 0x0002a400000c000b */
[----:B012---:R-:W-:Y:S01]  /*2b480*/  ENDCOLLECTIVE ;  /* 0x000000000000791b */ /* 0x007fe20003800000 */
.L_x_4096:
[----:B------:R-:W-:Y:S05]  /*2b490*/  BSYNC B0 ;  /* 0x0000000000007941 */ /* 0x000fea0003800000 */
.L_x_4095:
[----:B------:R-:W2:Y:S01]  /*2b4a0*/  LDL R7, [R1+0x10] ;  /* 0x0000100001077983 */ /* 0x000ea20000100800 */
[----:B------:R-:W-:Y:S01]  /*2b4b0*/  IMAD.MOV.U32 R3, RZ, RZ, R14 ;  /* 0x000000ffff037224 */ /* 0x000fe200078e000e */
[----:B------:R-:W-:Y:S01]  /*2b4c0*/  MOV R12, 0x2 ;  /* 0x00000002000c7802 */ /* 0x000fe20000000f00 */
[----:B------:R-:W-:Y:S02]  /*2b4d0*/  IMAD.MOV.U32 R11, RZ, RZ, RZ ;  /* 0x000000ffff0b7224 */ /* 0x000fe400078e00ff */
[----:B------:R-:W-:Y:S01]  /*2b4e0*/  IMAD.MOV.U32 R15, RZ, RZ, -0x1 ;  /* 0xffffffffff0f7424 */ /* 0x000fe200078e00ff */
[----:B--2---:R-:W-:-:S04]  /*2b4f0*/  LOP3.LUT P4, RZ, R7, 0x1, RZ, 0xc0, !PT ;  /* 0x0000000107ff7812 */ /* 0x004fc8000788c0ff */
[----:B------:R-:W-:-:S05]  /*2b500*/  SEL R3, R3, RZ, P4 ;  /* 0x000000ff03037207 */ /* 0x000fca0002000000 */
[----:B------:R-:W-:-:S04]  /*2b510*/  IMAD.IADD R2, R2, 0x1, R3 ;  /* 0x0000000102027824 */ /* 0x000fc800078e0203 */
[----:B------:R-:W-:-:S07]  /*2b520*/  IMAD.MOV.U32 R13, RZ, RZ, R2 ;  /* 0x000000ffff0d7224 */ /* 0x000fce00078e0002 */
[----:B------:R-:W-:Y:S05]  /*2b530*/  WARPSYNC.COLLECTIVE R15, `(.L_x_4097) ;  /* 0x000000000f087348 */ /* 0x000fea0003c00000 */
[----:B------:R0:W1:Y:S02]  /*2b540*/  SHFL.UP P6, R14, R13, R12, R11 ;  /* 0x0400000c0d0e7389 */ /* 0x00006400000c000b */
[----:B01----:R-:W-:Y:S01]  /*2b550*/  ENDCOLLECTIVE ;  /* 0x000000000000791b */ /* 0x003fe20003800000 */
.L_x_4097:
        /* <DEDUP_REMOVED lines=8> */
.L_x_4098:
        /* <DEDUP_REMOVED lines=8> */
.L_x_4099:
        /* <DEDUP_REMOVED lines=8> */
.L_x_4100:
        /* <DEDUP_REMOVED lines=9> */
.L_x_4101:
[----:B------:R-:W-:Y:S01]  /*2b770*/  MOV R16, R14 ;  /* 0x0000000e00107202 */ /* 0x000fe20000000f00 */
[----:B------:R-:W-:Y:S06]  /*2b780*/  BRA `(.L_x_4102) ;  /* 0xffffffd000b07947 */ /* 0x000fec000383ffff */
.L_x_4010:
[----:B------:R-:W-:Y:S01]  /*2b790*/  BSSY B0, `(.L_x_4103) ;  /* 0x0000006000007945 */ /* 0x000fe20003800000 */
[----:B------:R-:W-:Y:S01]  /*2b7a0*/  PLOP3.LUT P6, PT, P6, PT, PT, 0x8, 0x0 ;  /* 0x000000000000781c */ /* 0x000fe200037ce170 */
[----:B------:R-:W-:-:S12]  /*2b7b0*/  IMAD.MOV.U32 R15, RZ, RZ, -0x1 ;  /* 0xffffffffff0f7424 */ /* 0x000fd800078e00ff */
[----:B0-----:R-:W-:Y:S05]  /*2b7c0*/  WARPSYNC.COLLECTIVE R15, `(.L_x_4104) ;  /* 0x000000000f087348 */ /* 0x001fea0003c00000 */
[----:B------:R-:W-:Y:S01]  /*2b7d0*/  VOTE.ANY R14, PT, P6 ;  /* 0x00000000000e7806 */ /* 0x000fe200030e0100 */
[----:B0-----:R-:W-:Y:S06]  /*2b7e0*/  ENDCOLLECTIVE ;  /* 0x000000000000791b */ /* 0x001fec0003800000 */
.L_x_4104:
[----:B------:R-:W-:Y:S05]  /*2b7f0*/  BSYNC B0 ;  /* 0x0000000000007941 */ /* 0x000fea0003800000 */
.L_x_4103:
[----:B------:R-:W-:Y:S02]  /*2b800*/  IMAD.MOV.U32 R3, RZ, RZ, R14 ;  /* 0x000000ffff037224 */ /* 0x000fe400078e000e */
[----:B------:R-:W-:Y:S02]  /*2b810*/  IMAD.MOV.U32 R13, RZ, RZ, R4 ;  /* 0x000000ffff0d7224 */ /* 0x000fe400078e0004 */
[----:B------:R-:W0:Y:S01]  /*2b820*/  POPC R0, R3 ;  /* 0x0000000300007309 */ /* 0x000e220000000000 */
[----:B------:R-:W-:Y:S02]  /*2b830*/  IMAD.MOV.U32 R11, RZ, RZ, 0x1f ;  /* 0x0000001fff0b7424 */ /* 0x000fe400078e00ff */
[----:B------:R-:W-:Y:S01]  /*2b840*/  IMAD.MOV.U32 R15, RZ, RZ, -0x1 ;  /* 0xffffffffff0f7424 */ /* 0x000fe200078e00ff */
[----:B0-----:R-:W-:-:S07]  /*2b850*/  MOV R12, R0 ;  /* 0x00000000000c7202 */ /* 0x001fce0000000f00 */
[----:B------:R-:W-:Y:S05]  /*2b860*/  WARPSYNC.COLLECTIVE R15, `(.L_x_4105) ;  /* 0x000000000f087348 */ /* 0x000fea0003c00000 */
[----:B------:R0:W1:Y:S02]  /*2b870*/  SHFL.IDX P6, R14, R13, R12, R11 ;  /* 0x0000000c0d0e7389 */ /* 0x00006400000c000b */
[----:B01----:R-:W-:Y:S01]  /*2b880*/  ENDCOLLECTIVE ;  /* 0x000000000000791b */ /* 0x003fe20003800000 */
.L_x_4105:
[----:B------:R-:W-:Y:S01]  /*2b890*/  MOV R13, R6 ;  /* 0x00000006000d7202 */ /* 0x000fe20000000f00 */
[----:B------:R-:W-:-:S07]  /*2b8a0*/  IMAD.MOV.U32 R4, RZ, RZ, R14 ;  /* 0x000000ffff047224 */ /* 0x000fce00078e000e */
[----:B------:R-:W-:Y:S05]  /*2b8b0*/  WARPSYNC.COLLECTIVE R15, `(.L_x_4106) ;  /* 0x000000000f087348 */ /* 0x000fea0003c00000 */
[----:B------:R0:W1:Y:S02]  /*2b8c0*/  SHFL.IDX P6, R14, R13, R12, R11 ;  /* 0x0000000c0d0e7389 */ /* 0x00006400000c000b */
[----:B01----:R-:W-:Y:S01]  /*2b8d0*/  ENDCOLLECTIVE ;  /* 0x000000000000791b */ /* 0x003fe20003800000 */
.L_x_4106:
[----:B------:R-:W-:Y:S01]  /*2b8e0*/  IMAD.MOV.U32 R6, RZ, RZ, R14 ;  /* 0x000000ffff067224 */ /* 0x000fe200078e000e */
[----:B------:R-:W-:Y:S06]  /*2b8f0*/  BRA `(.L_x_4107) ;  /* 0xffffffd000907947 */ /* 0x000fec000383ffff */
.L_x_4012:
[----:B------:R-:W-:Y:S01]  /*2b900*/  BSSY B0, `(.L_x_4108) ;  /* 0x0000007000007945 */ /* 0x000fe20003800000 */
[----:B------:R-:W-:Y:S01]  /*2b910*/  IMAD.MOV.U32 R13, RZ, RZ, R7 ;  /* 0x000000ffff0d7224 */ /* 0x000fe200078e0007 */
[----:B------:R-:W-:Y:S01]  /*2b920*/  MOV R15, 0xffffffff ;  /* 0xffffffff000f7802 */ /* 0x000fe20000000f00 */
[----:B------:R-:W-:-:S07]  /*2b930*/  IMAD.MOV.U32 R11, RZ, RZ, 0x1f ;  /* 0x0000001fff0b7424 */ /* 0x000fce00078e00ff */
[----:B0123--:R-:W-:Y:S05]  /*2b940*/  WARPSYNC.COLLECTIVE R15, `(.L_x_4109) ;  /* 0x000000000f087348 */ /* 0x00ffea0003c00000 */
[----:B------:R4:W0:Y:S02]  /*2b950*/  SHFL.IDX P6, R14, R13, R12, R11 ;  /* 0x0000000c0d0e7389 */ /* 0x00082400000c000b */
[----:B01234-:R-:W-:Y:S01]  /*2b960*/  ENDCOLLECTIVE ;  /* 0x000000000000791b */ /* 0x01ffe20003800000 */
.L_x_4109:
[----:B------:R-:W-:Y:S05]  /*2b970*/  BSYNC B0 ;  /* 0x0000000000007941 */ /* 0x000fea0003800000 */
.L_x_4108:
[----:B------:R-:W-:Y:S01]  /*2b980*/  IMAD.MOV.U32 R7, RZ, RZ, R14 ;  /* 0x000000ffff077224 */ /* 0x000fe200078e000e */
[----:B------:R-:W-:Y:S06]  /*2b990*/  BRA `(.L_x_4110) ;  /* 0xffffffd000807947 */ /* 0x000fec000383ffff */
.L_x_4016:
[----:B0-----:R0:W1:Y:S02]  /*2b9a0*/  SYNCS.PHASECHK.TRANS64.TRYWAIT P0, [R0+URZ+0x36820], R3 ;  /* 0x03682003000075a7 */ /* 0x001064000800017f */
[----:B-1----:R-:W-:Y:S05]  /*2b9b0*/  @!P0 NANOSLEEP.SYNCS 0x989680 ;  /* 0x009896800000895d */ /* 0x002fea0003900000 */
[----:B------:R-:W1:Y:S02]  /*2b9c0*/  @!P0 SYNCS.PHASECHK.TRANS64 P0, [R0+URZ+0x36820], R3 ;  /* 0x03682003000085a7 */ /* 0x000e64000800007f */
[----:B-1----:R-:W-:Y:S05]  /*2b9d0*/  @!P0 BRA `(.L_x_4016) ;  /* 0xfffffffc00f08947 */ /* 0x002fea000383ffff */
[----:B------:R-:W-:Y:S05]  /*2b9e0*/  BRA `(.L_x_4111) ;  /* 0xffffffd800147947 */ /* 0x000fea000383ffff */
.L_x_4017:
        /* <DEDUP_REMOVED lines=11> */
.L_x_4113:
[----:B------:R-:W-:Y:S05]  /*2baa0*/  BSYNC B0 ;  /* 0x0000000000007941 */ /* 0x000fea0003800000 */
.L_x_4112:
[----:B------:R-:W-:Y:S05]  /*2bab0*/  BRA `(.L_x_4114) ;  /* 0xffffffd400fc7947 */ /* 0x000fea000383ffff */
.L_x_4018:
[----:B------:R-:W-:Y:S01]  /*2bac0*/  BSSY B0, `(.L_x_4115) ;  /* 0x0000006000007945 */ /* 0x000fe20003800000 */
[----:B------:R-:W-:-:S07]  /*2bad0*/  IMAD.MOV.U32 R15, RZ, RZ, -0x1 ;  /* 0xffffffffff0f7424 */ /* 0x000fce00078e00ff */
[----:B01----:R-:W-:Y:S05]  /*2bae0*/  WARPSYNC.COLLECTIVE R15, `(.L_x_4116) ;  /* 0x000000000f0c7348 */ /* 0x003fea0003c00000 */
[----:B------:R-:W-:Y:S02]  /*2baf0*/  ELECT P6, UR62, PT ;  /* 0x00000000003e782f */ /* 0x000fe400038c0000 */
[----:B------:R-:W-:Y:S01]  /*2bb00*/  MOV R14, UR62 ;  /* 0x0000003e000e7c02 */ /* 0x000fe20008000f00 */
[----:B01----:R-:W-:Y:S10]  /*2bb10*/  ENDCOLLECTIVE ;  /* 0x000000000000791b */ /* 0x003ff40003800000 */
.L_x_4116:
[----:B------:R-:W-:Y:S05]  /*2bb20*/  BSYNC B0 ;  /* 0x0000000000007941 */ /* 0x000fea0003800000 */
.L_x_4115:
[----:B------:R-:W-:Y:S05]  /*2bb30*/  BRA `(.L_x_4117) ;  /* 0xffffffd400f07947 */ /* 0x000fea000383ffff */
.L_x_4020:
[----:B0-----:R0:W1:Y:S02]  /*2bb40*/  SYNCS.PHASECHK.TRANS64.TRYWAIT P0, [R6+URZ], R5 ;  /* 0x00000005060075a7 */ /* 0x001064000800017f */
[----:B-1----:R-:W-:Y:S05]  /*2bb50*/  @!P0 NANOSLEEP.SYNCS 0x989680 ;  /* 0x009896800000895d */ /* 0x002fea0003900000 */
[----:B------:R-:W1:Y:S02]  /*2bb60*/  @!P0 SYNCS.PHASECHK.TRANS64 P0, [R6+URZ], R5 ;  /* 0x00000005060085a7 */ /* 0x000e64000800007f */
[----:B-1----:R-:W-:Y:S05]  /*2bb70*/  @!P0 BRA `(.L_x_4020) ;  /* 0xfffffffc00f08947 */ /* 0x002fea000383ffff */
[----:B------:R-:W-:Y:S05]  /*2bb80*/  BRA `(.L_x_4118) ;  /* 0xffffffd800307947 */ /* 0x000fea000383ffff */
.L_x_4021:
[----:B-1----:R1:W2:Y:S02]  /*2bb90*/  SYNCS.PHASECHK.TRANS64.TRYWAIT P0, [R7+URZ], R2 ;  /* 0x00000002070075a7 */ /* 0x0022a4000800017f */
[----:B--2---:R-:W-:Y:S05]  /*2bba0*/  @!P0 NANOSLEEP.SYNCS 0x989680 ;  /* 0x009896800000895d */ /* 0x004fea0003900000 */
[----:B------:R-:W2:Y:S02]  /*2bbb0*/  @!P0 SYNCS.PHASECHK.TRANS64 P0, [R7+URZ], R2 ;  /* 0x00000002070085a7 */ /* 0x000ea4000800007f */
[----:B--2---:R-:W-:Y:S05]  /*2bbc0*/  @!P0 BRA `(.L_x_4021) ;  /* 0xfffffffc00f08947 */ /* 0x004fea000383ffff */
[----:B------:R-:W-:Y:S05]  /*2bbd0*/  BRA `(.L_x_4119) ;  /* 0xffffffd800247947 */ /* 0x000fea000383ffff */
.L_x_4023:
[----:B--2---:R2:W3:Y:S02]  /*2bbe0*/  SYNCS.PHASECHK.TRANS64.TRYWAIT P0, [R4+URZ], R5 ;  /* 0x00000005040075a7 */ /* 0x0044e4000800017f */
[----:B---3--:R-:W-:Y:S05]  /*2bbf0*/  @!P0 NANOSLEEP.SYNCS 0x989680 ;  /* 0x009896800000895d */ /* 0x008fea0003900000 */
[----:B------:R-:W3:Y:S02]  /*2bc00*/  @!P0 SYNCS.PHASECHK.TRANS64 P0, [R4+URZ], R5 ;  /* 0x00000005040085a7 */ /* 0x000ee4000800007f */
[----:B---3--:R-:W-:Y:S05]  /*2bc10*/  @!P0 BRA `(.L_x_4023) ;  /* 0xfffffffc00f08947 */ /* 0x008fea000383ffff */
[----:B------:R-:W-:Y:S05]  /*2bc20*/  BRA `(.L_x_4120) ;  /* 0xffffffd800287947 */ /* 0x000fea000383ffff */
.L_x_4121:
        /* <DEDUP_REMOVED lines=13> */
.L_x_14850:


//--------------------- .text._ZN7cutlass13device_kernelIN5flash11enable_sm90INS1_16FlashAttnFwdSm90INS1_25CollectiveMainloopFwdSm90ILi2EN4cute5tupleIJNS5_1CILi1EEES8_S8_EEENS6_IJNS7_ILi128EEENS7_ILi96EEENS7_ILi192EEEEEELi192ENS_6half_tEfNS_4arch4Sm90ELb0ELb1ELb1ELb0ELb0ELb0ELb0ELb1ELb1ELb1ELb1ELb0EEENS1_21CollectiveEpilogueFwdINS6_IJSA_SC_SB_EEES9_SE_SG_Li256ELb0ELb1ELb1ELb0EEENS1_19SingleTileSchedulerILb0ELb1ELb1ELi128EEEEEEEEEvNT_6ParamsE --------------------------
	.section	.text._ZN7cutlass13device_kernelIN5flash11enable_sm90INS1_16FlashAttnFwdSm90INS1_25CollectiveMainloopFwdSm90ILi2EN4cute5tupleIJNS5_1CILi1EEES8_S8_EEENS6_IJNS7_ILi128EEENS7_ILi96EEENS7_ILi192EEEEEELi192ENS_6half_tEfNS_4arch4Sm90ELb0ELb1ELb1ELb0ELb0ELb0ELb0ELb1ELb1ELb1ELb1ELb0EEENS1_21CollectiveEpilogueFwdINS6_IJSA_SC_SB_EEES9_SE_SG_Li256ELb0ELb1ELb1ELb0EEENS1_19SingleTileSchedulerILb0ELb1ELb1ELi128EEEEEEEEEvNT_6ParamsE,"ax",@progbits
	.align	128
.text._ZN7cutlass13device_kernelIN5flash11enable_sm90INS1_16FlashAttnFwdSm90INS1_25CollectiveMainloopFwdSm90ILi2EN4cute5tupleIJNS5_1CILi1EEES8_S8_EEENS6_IJNS7_ILi128EEENS7_ILi96EEENS7_ILi192EEEEEELi192ENS_6half_tEfNS_4arch4Sm90ELb0ELb1ELb1ELb0ELb0ELb0ELb0ELb1ELb1ELb1ELb1ELb0EEENS1_21CollectiveEpilogueFwdINS6_IJSA_SC_SB_EEES9_SE_SG_Li256ELb0ELb1ELb1ELb0EEENS1_19SingleTileSchedulerILb0ELb1ELb1ELi128EEEEEEEEEvNT_6ParamsE:
        .type           _ZN7cutlass13device_kernelIN5flash11enable_sm90INS1_16FlashAttnFwdSm90INS1_25CollectiveMainloopFwdSm90ILi2EN4cute5tupleIJNS5_1CILi1EEES8_S8_EEENS6_IJNS7_ILi128EEENS7_ILi96EEENS7_ILi192EEEEEELi192ENS_6half_tEfNS_4arch4Sm90ELb0ELb1ELb1ELb0ELb0ELb0ELb0ELb1ELb1ELb1ELb1ELb0EEENS1_21CollectiveEpilogueFwdINS6_IJSA_SC_SB_EEES9_SE_SG_Li256ELb0ELb1ELb1ELb0EEENS1_19SingleTileSchedulerILb0ELb1ELb1ELi128EEEEEEEEEvNT_6ParamsE,@function
        .size           _ZN7cutlass13device_kernelIN5flash11enable_sm90INS1_16FlashAttnFwdSm90INS1_25CollectiveMainloopFwdSm90ILi2EN4cute5tupleIJNS5_1CILi1EEES8_S8_EEENS6_IJNS7_ILi128EEENS7_ILi96EEENS7_ILi192EEEEEELi192ENS_6half_tEfNS_4arch4Sm90ELb0ELb1ELb1ELb0ELb0ELb0ELb0ELb1ELb1ELb1ELb1ELb0EEENS1_21CollectiveEpilogueFwdINS6_IJSA_SC_SB_EEES9_SE_SG_Li256ELb0ELb1ELb1ELb0EEENS1_19SingleTileSchedulerILb0ELb1ELb1ELi128EEEEEEEEEvNT_6ParamsE,(.L_x_14851 - _ZN7cutlass13device_kernelIN5flash11enable_sm90INS1_16FlashAttnFwdSm90INS1_25CollectiveMainloopFwdSm90ILi2EN4cute5tupleIJNS5_1CILi1EEES8_S8_EEENS6_IJNS7_ILi128EEENS7_ILi96EEENS7_ILi192EEEEEELi192ENS_6half_tEfNS_4arch4Sm90ELb0ELb1ELb1ELb0ELb0ELb0ELb0ELb1ELb1ELb1ELb1ELb0EEENS1_21CollectiveEpilogueFwdINS6_IJSA_SC_SB_EEES9_SE_SG_Li256ELb0ELb1ELb1ELb0EEENS1_19SingleTileSchedulerILb0ELb1ELb1ELi128EEEEEEEEEvNT_6ParamsE)
        .other          _ZN7cutlass13device_kernelIN5flash11enable_sm90INS1_16FlashAttnFwdSm90INS1_25CollectiveMainloopFwdSm90ILi2EN4cute5tupleIJNS5_1CILi1EEES8_S8_EEENS6_IJNS7_ILi128EEENS7_ILi96EEENS7_ILi192EEEEEELi192ENS_6half_tEfNS_4arch4Sm90ELb0ELb1ELb1ELb0ELb0ELb0ELb0ELb1ELb1ELb1ELb1ELb0EEENS1_21CollectiveEpilogueFwdINS6_IJSA_SC_SB_EEES9_SE_SG_Li256ELb0ELb1ELb1ELb0EEENS1_19SingleTileSchedulerILb0ELb1ELb1ELi128EEEEEEEEEvNT_6ParamsE,@"STO_CUDA_ENTRY STV_DEFAULT"
_ZN7cutlass13device_kernelIN5flash11enable_sm90INS1_16FlashAttnFwdSm90INS1_25CollectiveMainloopFwdSm90ILi2EN4cute5tupleIJNS5_1CILi1EEES8_S8_EEENS6_IJNS7_ILi128EEENS7_ILi96EEENS7_ILi192EEEEEELi192ENS_6half_tEfNS_4arch4Sm90ELb0ELb1ELb1ELb0ELb0ELb0ELb0ELb1ELb1ELb1ELb1ELb0EEENS1_21CollectiveEpilogueFwdINS6_IJSA_SC_SB_EEES9_SE_SG_Li256ELb0ELb1ELb1ELb0EEENS1_19SingleTileSchedulerILb0ELb1ELb1ELi128EEEEEEEEEvNT_6ParamsE:
        /* <DEDUP_REMOVED lines=18> */
.L_x_4123:
[----:B------:R-:W-:Y:S05]  /*0120*/  BSYNC B0 ;  /* 0x0000000000007941 */ /* 0x000fea0003800000 */
.L_x_4122:
        /* <DEDUP_REMOVED lines=41> */
.L_x_4124:
        /* <DEDUP_REMOVED lines=22> */
.L_x_4125:
        /* <DEDUP_REMOVED lines=18> */
.L_x_4126:
        /* <DEDUP_REMOVED lines=22> */
.L_x_4127:
        /* <DEDUP_REMOVED lines=22> */
.L_x_4128:
        /* <DEDUP_REMOVED lines=9> */
.L_x_4131:
        /* <DEDUP_REMOVED lines=19> */
[----:B0-----:R-:W0:Y:S01]  /*0ac0*/  LDC.64 R2, c[0x0][0x418] ;  /* 0x00010600ff027b82 */ /* 0x001e220000000a00 */
[----:B------:R-:W-:Y:S01]  /*0ad0*/  ULDC UR4, c[0x0][0x448] ;  /* 0x0001120000047ab9 */ /* 0x000fe20000000800 */
[----:B------:R-:W1:Y:S01]  /*0ae0*/  S2R R0, SR_TID.X ;  /* 0x0000000000007919 */ /* 0x000e620000002100 */
[----:B------:R-:W-:-:S03]  /*0af0*/  UISETP.NE.AND UP0, UPT, UR4, 0x1, UPT ;  /* 0x000000010400788c */ /* 0x000fc6000bf05270 */
[----:B------:R-:W-:Y:S02]  /*0b00*/  ULDC.64 UR4, c[0x0][0x9e0] ;  /* 0x0002780000047ab9 */ /* 0x000fe40000000a00 */
[----:B------:R-:W2:Y:S01]  /*0b10*/  LDC R22, c[0x0][0x288] ;  /* 0x0000a200ff167b82 */ /* 0x000ea20000000800 */
[----:B------:R-:W-:-:S05]  /*0b20*/  UISETP.GE.AND UP1, UPT, UR5, 0x1, UPT ;  /* 0x000000010500788c */ /* 0x000fca000bf26270 */
[----:B------:R-:W-:Y:S01]  /*0b30*/  @UP0 ULDC UR9, c[0x0][0x44c] ;  /* 0x0001130000090ab9 */ /* 0x000fe20000000800 */
[----:B------:R-:W-:Y:S01]  /*0b40*/  @UP0 ULDC UR11, c[0x0][0x450] ;  /* 0x00011400000b0ab9 */ /* 0x000fe20000000800 */
[----:B------:R-:W3:Y:S01]  /*0b50*/  LDC R16, c[0x0][0x424] ;  /* 0x00010900ff107b82 */ /* 0x000ee20000000800 */
[----:B------:R-:W-:-:S07]  /*0b60*/  PLOP3.LUT P1, PT, PT, PT, UP1, 0x80, 0x0 ;  /* 0x000000000000781c */ /* 0x000fce0003f2f018 */
[----:B------:R-:W4:Y:S01]  /*0b70*/  LDC R5, c[0x0][0x2f0] ;  /* 0x0000bc00ff057b82 */ /* 0x000f220000000800 */
[----:B0-----:R-:W-:-:S04]  /*0b80*/  ISETP.NE.U32.AND P0, PT, R2, RZ, PT ;  /* 0x000000ff0200720c */ /* 0x001fc80003f05070 */
[----:B------:R-:W-:-:S03]  /*0b90*/  ISETP.NE.AND.EX P0, PT, R3, RZ, PT, P0 ;  /* 0x000000ff0300720c */ /* 0x000fc60003f05300 */
[----:B------:R-:W0:Y:S01]  /*0ba0*/  S2UR UR38, SR_CTAID.X ;  /* 0x00000000002679c3 */ /* 0x000e220000002500 */
[----:B--2---:R-:W-:Y:S01]  /*0bb0*/  IADD3 R3, -R22, 0x1, RZ ;  /* 0x0000000116037810 */ /* 0x004fe20007ffe1ff */
[----:B-1----:R-:W-:Y:S01]  /*0bc0*/  VIADD R120, R0, 0xffffff80 ;  /* 0xffffff8000787836 */ /* 0x002fe20000000000 */
[----:B---3--:R-:W-:-:S05]  /*0bd0*/  SEL R16, R16, 0x1, P0 ;  /* 0x0000000110107807 */ /* 0x008fca0000000000 */
[CC--:B----4-:R-:W-:Y:S02]  /*0be0*/  IMAD R3, R16.reuse, R5.reuse, R3 ;  /* 0x0000000510037224 */ /* 0x0d0fe400078e0203 */
[----:B------:R-:W-:-:S03]  /*0bf0*/  IMAD R18, R16, R5, RZ ;  /* 0x0000000510127224 */ /* 0x000fc600078e02ff */
[----:B------:R-:W-:Y:S01]  /*0c00*/  R2UR UR10, R3 ;  /* 0x00000000030a72ca */ /* 0x000fe200000e0000 */
[----:B0-----:R-:W-:-:S04]  /*0c10*/  USHF.L.U32 UR38, UR38, 0x7, URZ ;  /* 0x0000000726267899 */ /* 0x001fc8000800063f */
[----:B------:R-:W-:Y:S02]  /*0c20*/  @UP0 UIADD3 UR8, UR38, 0x7f, URZ ;  /* 0x0000007f26080890 */ /* 0x000fe4000fffe03f */
[----:B------:R-:W-:Y:S02]  /*0c30*/  UIADD3 UR7, UR38, 0x7f, URZ ;  /* 0x0000007f26077890 */ /* 0x000fe4000fffe03f */
[----:B------:R-:W-:-:S04]  /*0c40*/  UIMAD.WIDE.U32 UR8, UR8, UR9, URZ ;  /* 0x00000009080872a5 */ /* 0x000fc8000f8e003f */
[----:B------:R-:W-:-:S04]  /*0c50*/  @UP0 USHF.R.U32.HI UR7, URZ, UR11, UR9 ;  /* 0x0000000b3f070299 */ /* 0x000fc80008011609 */
[----:B------:R-:W-:-:S04]  /*0c60*/  UIADD3 UR7, UR10, UR7, URZ ;  /* 0x000000070a077290 */ /* 0x000fc8000fffe03f */
[----:B------:R-:W-:-:S06]  /*0c70*/  UIADD3 UR4, UR7, UR4, URZ ;  /* 0x0000000407047290 */ /* 0x000fcc000fffe03f */
[----:B------:R-:W-:Y:S01]  /*0c80*/  IMAD.U32 R0, RZ, RZ, UR4 ;  /* 0x00000004ff007e24 */ /* 0x000fe2000f8e00ff */
[----:B------:R-:W-:Y:S06]  /*0c90*/  @!P1 BRA `(.L_x_4133) ;  /* 0x0000000000409947 */ /* 0x000fec0003800000 */
        /* <DEDUP_REMOVED lines=10> */
.L_x_4134:
[----:B------:R-:W-:-:S11]  /*0d40*/  UISETP.NE.AND UP1, UPT, UR5, 0x1, UPT ;  /* 0x000000010500788c */ /* 0x000fd6000bf25270 */
[----:B------:R-:W-:Y:S02]  /*0d50*/  @UP1 ULDC.64 UR10, c[0x0][0x9e8] ;  /* 0x00027a00000a1ab9 */ /* 0x000fe40000000a00 */
[----:B------:R-:W-:-:S04]  /*0d60*/  UIMAD.WIDE.U32 UR8, UR4, UR10, URZ ;  /* 0x0000000a040872a5 */ /* 0x000fc8000f8e003f */
[----:B------:R-:W-:-:S12]  /*0d70*/  @UP1 USHF.R.U32.HI UR4, URZ, UR11, UR9 ;  /* 0x0000000b3f041299 */ /* 0x000fd80008011609 */
.L_x_4135:
[----:B------:R-:W-:-:S06]  /*0d80*/  UIMAD UR4, UR4, UR5, UR5 ;  /* 0x00000005040472a4 */ /* 0x000fcc000f8e0205 */
[----:B------:R-:W-:-:S07]  /*0d90*/  VIMNMX R0, R0, UR4, PT ;  /* 0x0000000400007c48 */ /* 0x000fce000bfe0100 */
.L_x_4133:
[-C--:B------:R-:W-:Y:S01]  /*0da0*/  IMAD R22, R16, R5.reuse, -R22 ;  /* 0x0000000510167224 */ /* 0x080fe200078e0a16 */
[----:B------:R-:W-:Y:S01]  /*0db0*/  @UP0 ULDC UR8, c[0x0][0x44c] ;  /* 0x0001130000080ab9 */ /* 0x000fe20000000800 */
[----:B------:R-:W-:Y:S01]  /*0dc0*/  VIADD R2, R0, 0x5f ;  /* 0x0000005f00027836 */ /* 0x000fe20000000000 */
[----:B------:R-:W-:Y:S01]  /*0dd0*/  UIMAD.WIDE.U32 UR8, UR38, UR8, URZ ;  /* 0x00000008260872a5 */ /* 0x000fe2000f8e003f */
[----:B------:R-:W-:Y:S01]  /*0de0*/  IMAD R0, R16, R5, 0x5f ;  /* 0x0000005f10007424 */ /* 0x000fe200078e0205 */
[----:B------:R-:W-:Y:S01]  /*0df0*/  R2UR UR7, R22 ;  /* 0x00000000160772ca */ /* 0x000fe200000e0000 */
[----:B------:R-:W-:Y:S01]  /*0e00*/  @UP0 ULDC UR10, c[0x0][0x450] ;  /* 0x00011400000a0ab9 */ /* 0x000fe20000000800 */
[----:B------:R-:W-:Y:S01]  /*0e10*/  IMAD.HI R2, R2, 0x2aaaaaab, RZ ;  /* 0x2aaaaaab02027827 */ /* 0x000fe200078e02ff */
[----:B------:R-:W-:Y:S01]  /*0e20*/  UMOV UR4, UR38 ;  /* 0x0000002600047c82 */ /* 0x000fe20008000000 */
[----:B------:R-:W-:Y:S02]  /*0e30*/  @UP0 USHF.R.U32.HI UR4, URZ, UR10, UR9 ;  /* 0x0000000a3f040299 */ /* 0x000fe40008011609 */
[----:B------:R-:W-:Y:S01]  /*0e40*/  IMAD.HI R0, R0, 0x2aaaaaab, RZ ;  /* 0x2aaaaaab00007827 */ /* 0x000fe200078e02ff */
[----:B------:R-:W-:-:S04]  /*0e50*/  SHF.R.U32.HI R5, RZ, 0x1f, R2 ;  /* 0x0000001fff057819 */ /* 0x000fc80000011602 */
[----:B------:R-:W-:Y:S02]  /*0e60*/  SHF.R.U32.HI R3, RZ, 0x1f, R0 ;  /* 0x0000001fff037819 */ /* 0x000fe40000011600 */
[----:B------:R-:W-:Y:S01]  /*0e70*/  UIADD3 UR4, UR7, UR4, URZ ;  /* 0x0000000407047290 */ /* 0x000fe2000fffe03f */
[----:B------:R-:W-:Y:S02]  /*0e80*/  LEA.HI.SX32 R2, R2, R5, 0x1c ;  /* 0x0000000502027211 */ /* 0x000fe400078fe2ff */
[----:B------:R-:W-:Y:S01]  /*0e90*/  ULDC UR7, c[0x0][0x9dc] ;  /* 0x0002770000077ab9 */ /* 0x000fe20000000800 */
[----:B------:R-:W-:Y:S01]  /*0ea0*/  LEA.HI.SX32 R3, R0, R3, 0x1c ;  /* 0x0000000300037211 */ /* 0x000fe200078fe2ff */
[----:B------:R-:W-:-:S03]  /*0eb0*/  UIADD3 UR7, UR4, -UR7, URZ ;  /* 0x8000000704077290 */ /* 0x000fc6000fffe03f */
[----:B------:R-:W-:Y:S01]  /*0ec0*/  VIMNMX R23, R3, R2, PT ;  /* 0x0000000203177248 */ /* 0x000fe20003fe0100 */
[----:B------:R-:W-:Y:S08]  /*0ed0*/  @!P1 BRA `(.L_x_4136) ;  /* 0x0000000000449947 */ /* 0x000ff00003800000 */
        /* <DEDUP_REMOVED lines=10> */
.L_x_4137:
[----:B------:R-:W-:-:S11]  /*0f80*/  UISETP.NE.AND UP0, UPT, UR5, 0x1, UPT ;  /* 0x000000010500788c */ /* 0x000fd6000bf05270 */
[----:B------:R-:W-:Y:S02]  /*0f90*/  @UP0 ULDC.64 UR10, c[0x0][0x9e8] ;  /* 0x00027a00000a0ab9 */ /* 0x000fe40000000a00 */
[----:B------:R-:W-:-:S04]  /*0fa0*/  UIMAD.WIDE.U32 UR8, UR4, UR10, URZ ;  /* 0x0000000a040872a5 */ /* 0x000fc8000f8e003f */
[----:B------:R-:W-:-:S12]  /*0fb0*/  @UP0 USHF.R.U32.HI UR4, URZ, UR11, UR9 ;  /* 0x0000000b3f040299 */ /* 0x000fd80008011609 */
.L_x_4138:
[----:B------:R-:W-:-:S04]  /*0fc0*/  UIMAD UR4, UR4, UR5, URZ ;  /* 0x00000005040472a4 */ /* 0x000fc8000f8e023f */
[----:B------:R-:W-:-:S04]  /*0fd0*/  UISETP.LT.AND UP0, UPT, UR7, UR4, UPT ;  /* 0x000000040700728c */ /* 0x000fc8000bf01270 */
[----:B------:R-:W-:-:S12]  /*0fe0*/  USEL UR7, UR7, UR4, !UP0 ;  /* 0x0000000407077287 */ /* 0x000fd8000c000000 */
.L_x_4136:
[----:B------:R-:W-:Y:S02]  /*0ff0*/  UIMAD.WIDE UR4, UR7, 0x2aaaaaab, URZ ;  /* 0x2aaaaaab070478a5 */ /* 0x000fe4000f8e023f */
[----:B------:R-:W-:Y:S02]  /*1000*/  USHF.R.U32.HI UR11, URZ, 0x10, UR6 ;  /* 0x000000103f0b7899 */ /* 0x000fe40008011606 */
[----:B------:R-:W-:Y:S02]  /*1010*/  USHF.R.U32.HI UR4, URZ, 0x1f, UR5 ;  /* 0x0000001f3f047899 */ /* 0x000fe40008011605 */
[----:B------:R-:W-:Y:S02]  /*1020*/  ULOP3.LUT UR7, UR6, 0xffff, URZ, 0xc0, !UPT ;  /* 0x0000ffff06077892 */ /* 0x000fe4000f8ec03f */
[----:B------:R-:W-:-:S04]  /*1030*/  ULEA.HI.SX32 UR4, UR5, UR4, 0x1c ;  /* 0x0000000405047291 */ /* 0x000fc8000f8fe23f */
[----:B------:R-:W-:-:S04]  /*1040*/  UISETP.LT.AND UP0, UPT, URZ, UR4, UPT ;  /* 0x000000043f00728c */ /* 0x000fc8000bf01270 */
[----:B------:R-:W-:Y:S02]  /*1050*/  USEL UR10, URZ, UR4, !UP0 ;  /* 0x000000043f0a7287 */ /* 0x000fe4000c000000 */
[----:B------:R-:W-:Y:S01]  /*1060*/  UISETP.NE.AND UP0, UPT, UR11, URZ, UPT ;  /* 0x0000003f0b00728c */ /* 0x000fe2000bf05270 */
[----:B------:R-:W-:-:S03]  /*1070*/  UMOV UR4, URZ ;  /* 0x0000003f00047c82 */ /* 0x000fc60008000000 */
[----:B------:R-:W-:-:S07]  /*1080*/  ISETP.GT.AND P0, PT, R23, UR10, PT ;  /* 0x0000000a17007c0c */ /* 0x000fce000bf04270 */
[----:B------:R-:W-:-:S06]  /*1090*/  @!UP0 ULDC UR11, c[0x0][0x9f0] ;  /* 0x00027c00000b8ab9 */ /* 0x000fcc0000000800 */
[----:B------:R-:W-:Y:S05]  /*10a0*/  @!P0 BRA `(.L_x_4139) ;  /* 0x00000000008c8947 */ /* 0x000fea0003800000 */
[----:B------:R-:W-:Y:S01]  /*10b0*/  IMAD.U32 R4, RZ, RZ, UR11 ;  /* 0x0000000bff047e24 */ /* 0x000fe2000f8e00ff */
[----:B------:R-:W-:-:S04]  /*10c0*/  UMOV UR4, URZ ;  /* 0x0000003f00047c82 */ /* 0x000fc80008000000 */
[----:B------:R-:W-:-:S04]  /*10d0*/  IABS R0, R4 ;  /* 0x0000000400007213 */ /* 0x000fc80000000000 */
[----:B------:R-:W-:Y:S02]  /*10e0*/  R2UR UR12, R0 ;  /* 0x00000000000c72ca */ /* 0x000fe400000e0000 */
[----:B------:R-:W-:Y:S02]  /*10f0*/  IADD3 R0, R4, -0x1, R23 ;  /* 0xffffffff04007810 */ /* 0x000fe40007ffe017 */
[----:B------:R-:W-:Y:S02]  /*1100*/  IABS R4, R4 ;  /* 0x0000000400047213 */ /* 0x000fe40000000000 */
[----:B------:R-:W-:-:S03]  /*1110*/  R2UR UR6, R0 ;  /* 0x00000000000672ca */ /* 0x000fc600000e0000 */
[----:B------:R-:W-:-:S04]  /*1120*/  IMAD.MOV R4, RZ, RZ, -R4 ;  /* 0x000000ffff047224 */ /* 0x000fc800078e0a04 */
[----:B------:R-:W0:Y:S06]  /*1130*/  I2F.RP R2, UR12 ;  /* 0x0000000c00027d06 */ /* 0x000e2c0008209400 */
[----:B------:R-:W-:-:S06]  /*1140*/  UIADD3 UR6, -UR10, UR6, URZ ;  /* 0x000000060a067290 */ /* 0x000fcc000fffe13f */
[----:B------:R-:W-:Y:S01]  /*1150*/  IMAD.U32 R0, RZ, RZ, UR6 ;  /* 0x00000006ff007e24 */ /* 0x000fe2000f8e00ff */
[----:B------:R-:W-:Y:S01]  /*1160*/  ULOP3.LUT UR6, UR6, UR11, URZ, 0x3c, !UPT ;  /* 0x0000000b06067292 */ /* 0x000fe2000f8e3c3f */
[----:B0-----:R-:W0:Y:S03]  /*1170*/  MUFU.RCP R2, R2 ;  /* 0x0000000200027308 */ /* 0x001e260000001000 */
[----:B------:R-:W-:-:S04]  /*1180*/  IABS R0, R0 ;  /* 0x0000000000007213 */ /* 0x000fc80000000000 */
[----:B------:R-:W-:Y:S01]  /*1190*/  R2UR UR9, R0 ;  /* 0x00000000000972ca */ /* 0x000fe200000e0000 */
[----:B------:R-:W-:Y:S02]  /*11a0*/  IMAD.MOV.U32 R0, RZ, RZ, R4 ;  /* 0x000000ffff007224 */ /* 0x000fe400078e0004 */
[----:B0-----:R-:W-:-:S06]  /*11b0*/  VIADD R3, R2, 0xffffffe ;  /* 0x0ffffffe02037836 */ /* 0x001fcc0000000000 */
        /* <DEDUP_REMOVED lines=18> */
.L_x_4139:
[----:B------:R-:W-:Y:S02]  /*12e0*/  UIMAD UR5, UR7, UR4, UR10 ;  /* 0x00000004070572a4 */ /* 0x000fe4000f8e020a */
[----:B------:R-:W-:Y:S01]  /*12f0*/  IMAD.U32 R2, RZ, RZ, UR4 ;  /* 0x00000004ff027e24 */ /* 0x000fe2000f8e00ff */
[----:B------:R-:W-:Y:S01]  /*1300*/  PLOP3.LUT P0, PT, PT, PT, PT, 0x80, 0x0 ;  /* 0x000000000000781c */ /* 0x000fe20003f0f070 */
[----:B------:R-:W-:Y:S01]  /*1310*/  IMAD.MOV.U32 R0, RZ, RZ, RZ ;  /* 0x000000ffff007224 */ /* 0x000fe200078e00ff */
[----:B------:R-:W-:Y:S02]  /*1320*/  CS2R R118, SRZ ;  /* 0x0000000000767805 */ /* 0x000fe4000001ff00 */
[----:B------:R-:W-:Y:S02]  /*1330*/  CS2R R116, SRZ ;  /* 0x0000000000747805 */ /* 0x000fe4000001ff00 */
[----:B------:R-:W-:Y:S01]  /*1340*/  VIADDMNMX R23, R2, UR5, R23, PT ;  /* 0x0000000502177c46 */ /* 0x000fe2000b800117 */
[----:B------:R-:W-:Y:S01]  /*1350*/  IMAD.U32 R17, RZ, RZ, UR5 ;  /* 0x00000005ff117e24 */ /* 0x000fe2000f8e00ff */
[----:B------:R-:W-:Y:S01]  /*1360*/  CS2R R114, SRZ ;  /* 0x0000000000727805 */ /* 0x000fe2000001ff00 */
[----:B------:R-:W-:Y:S01]  /*1370*/  IMAD.MOV.U32 R2, RZ, RZ, RZ ;  /* 0x000000ffff027224 */ /* 0x000fe200078e00ff */
        /* <DEDUP_REMOVED lines=54> */
[----:B------:R-:W-:-:S04]  /*16e0*/  UIADD3 UR6, UR58, 0x12400, URZ ;  /* 0x000124003a067890 */ /* 0x000fc8000fffe03f */
        /* <DEDUP_REMOVED lines=26> */
.L_x_4141:
[----:B------:R-:W-:-:S04]  /*1890*/  SHF.L.U32 R0, RZ, 0x1f, RZ ;  /* 0x0000001fff007819 */ /* 0x000fc800000006ff */
[----:B------:R-:W0:Y:S02]  /*18a0*/  SYNCS.PHASECHK.TRANS64.TRYWAIT P0, [UR58+0x30800], R0 ;  /* 0x03080000ff0075a7 */ /* 0x000e24000800017a */
[----:B0-----:R-:W-:Y:S05]  /*18b0*/  @!P0 BRA `(.L_x_4142) ;  /* 0x0000013c00888947 */ /* 0x001fea0003800000 */
.L_x_4309:
[----:B------:R-:W2:Y:S02]  /*18c0*/  LDL R2, [R1+0x8] ;  /* 0x0000080001027983 */ /* 0x000ea40000100800 */
[----:B--2---:R-:W-:-:S13]  /*18d0*/  R2UR UR4, R2 ;  /* 0x00000000020472ca */ /* 0x004fda00000e0000 */
[----:B------:R-:W-:-:S06]  /*18e0*/  ULOP3.LUT UR4, UR4, 0x1, URZ, 0xfc, !UPT ;  /* 0x0000000104047892 */ /* 0x000fcc000f8efc3f */
[----:B------:R-:W-:-:S05]  /*18f0*/  IMAD.U32 R2, RZ, RZ, UR4 ;  /* 0x00000004ff027e24 */ /* 0x000fca000f8e00ff */
[----:B------:R-:W-:-:S13]  /*1900*/  ISETP.NE.AND P0, PT, R2, 0x3, PT ;  /* 0x000000030200780c */ /* 0x000fda0003f05270 */
[----:B------:R-:W-:Y:S05]  /*1910*/  @!P0 BRA `(.L_x_4143) ;  /* 0x0000000000048947 */ /* 0x000fea0003800000 */
[----:B------:R-:W-:Y:S01]  /*1920*/  BPT.TRAP 0x1 ;  /* 0x000000040000795c */ /* 0x000fe20000300000 */
.L_x_4143:
[----:B------:R1:W2:Y:S01]  /*1930*/  SYNCS.PHASECHK.TRANS64.TRYWAIT P2, [UR58+0x30830], R0 ;  /* 0x03083000ff0075a7 */ /* 0x0002a2000804017a */
[----:B------:R-:W-:Y:S05]  /*1940*/  @!P0 BRA `(.L_x_4144) ;  /* 0x0000000000048947 */ /* 0x000fea0003800000 */
[----:B------:R-:W-:Y:S01]  /*1950*/  BPT.TRAP 0x1 ;  /* 0x000000040000795c */ /* 0x000fe20000300000 */
.L_x_4144:
[----:B------:R-:W3:Y:S01]  /*1960*/  S2R R2, SR_TID.X ;  /* 0x0000000000027919 */ /* 0x000ee20000002100 */
[----:B------:R-:W-:-:S05]  /*1970*/  IMAD.U32 R6, RZ, RZ, UR36 ;  /* 0x00000024ff067e24 */ /* 0x000fca000f8e00ff */
[----:B------:R-:W-:Y:S02]  /*1980*/  LOP3.LUT R6, R6, 0x10000, RZ, 0xfc, !PT ;  /* 0x0001000006067812 */ /* 0x000fe400078efcff */
[----:B---3--:R-:W-:-:S04]  /*1990*/  LOP3.LUT R2, R2, 0x7f, RZ, 0xc0, !PT ;  /* 0x0000007f02027812 */ /* 0x008fc800078ec0ff */
[----:B------:R-:W-:Y:S01]  /*19a0*/  ISETP.NE.AND P1, PT, R2, RZ, PT ;  /* 0x000000ff0200720c */ /* 0x000fe20003f25270 */
[----:B--2---:R-:W-:-:S12]  /*19b0*/  @P2 BRA `(.L_x_4145) ;  /* 0x0000000000082947 */ /* 0x004fd80003800000 */
[----:B------:R-:W2:Y:S02]  /*19c0*/  SYNCS.PHASECHK.TRANS64.TRYWAIT P2, [UR58+0x30830], R0 ;  /* 0x03083000ff0075a7 */ /* 0x000ea4000804017a */
[----:B--2---:R-:W-:Y:S05]  /*19d0*/  @!P2 BRA `(.L_x_4146) ;  /* 0x0000013c0058a947 */ /* 0x004fea0003800000 */
.L_x_4145:
[----:B------:R-:W-:Y:S05]  /*19e0*/  WARPSYNC.ALL ;  /* 0x0000000000007948 */ /* 0x000fea0003800000 */
[----:B------:R-:W-:Y:S01]  /*19f0*/  IMAD.MOV.U32 R7, RZ, RZ, 0x40000040 ;  /* 0x40000040ff077424 */ /* 0x000fe200078e00ff */
[----:B------:R-:W-:Y:S01]  /*1a00*/  UIADD3 UR4, UR58, 0x1e400, URZ ;  /* 0x0001e4003a047890 */ /* 0x000fe2000fffe03f */
[----:B------:R-:W-:Y:S01]  /*1a10*/  R2UR UR8, R6 ;  /* 0x00000000060872ca */ /* 0x000fe200000e0000 */
[----:B------:R-:W-:Y:S02]  /*1a20*/  WARPGROUP.ARRIVE ;  /* 0x00000000000079c5 */ /* 0x000fe40000000000 */
[----:B------:R-:W-:Y:S01]  /*1a30*/  R2UR UR9, R7 ;  /* 0x00000000070972ca */ /* 0x000fe200000e0000 */
[----:B------:R-:W-:Y:S01]  /*1a40*/  USHF.R.U32.HI UR4, URZ, 0x4, UR4 ;  /* 0x000000043f047899 */ /* 0x000fe20008011604 */
[----:B------:R-:W-:Y:S01]  /*1a50*/  LOP3.LUT R9, R72, 0xffffff80, RZ, 0xc0, !PT ;  /* 0xffffff8048097812 */ /* 0x000fe200078ec0ff */
[----:B------:R-:W-:Y:S01]  /*1a60*/  UMOV UR11, 0x40000040 ;  /* 0x40000040000b7882 */ /* 0x000fe20000000000 */
[----:B------:R-:W-:Y:S01]  /*1a70*/  UMOV UR7, 0x40000040 ;  /* 0x4000004000077882 */ /* 0x000fe20000000000 */
[----:B------:R-:W-:Y:S01]  /*1a80*/  ULOP3.LUT UR4, UR4, 0x3fff, URZ, 0xc0, !UPT ;  /* 0x00003fff04047892 */ /* 0x000fe2000f8ec03f */
[----:B------:R-:W-:Y:S01]  /*1a90*/  LEA.HI R73, R73, R120, RZ, 0x2 ;  /* 0x0000007849497211 */ /* 0x000fe200078f10ff */
[----:B------:R-:W-:Y:S01]  /*1aa0*/  UMOV UR13, 0x40000040 ;  /* 0x40000040000d7882 */ /* 0x000fe20000000000 */
[----:B------:R-:W-:Y:S01]  /*1ab0*/  UMOV UR15, 0x40000040 ;  /* 0x40000040000f7882 */ /* 0x000fe20000000000 */
[----:B------:R-:W-:Y:S01]  /*1ac0*/  ULOP3.LUT UR60, UR4, 0x10000, URZ, 0xfc, !UPT ;  /* 0x00010000043c7892 */ /* 0x000fe2000f8efc3f */
[----:B------:R-:W-:Y:S01]  /*1ad0*/  IMAD.IADD R10, R120, 0x1, -R9 ;  /* 0x00000001780a7824 */ /* 0x000fe200078e0a09 */
[----:B------:R-:W-:Y:S01]  /*1ae0*/  UMOV UR17, 0x40000040 ;  /* 0x4000004000117882 */ /* 0x000fe20000000000 */
[----:B------:R-:W-:Y:S01]  /*1af0*/  UMOV UR19, 0x40000040 ;  /* 0x4000004000137882 */ /* 0x000fe20000000000 */
[----:B------:R-:W-:Y:S01]  /*1b00*/  UIADD3 UR6, UR60, 0x2, URZ ;  /* 0x000000023c067890 */ /* 0x000fe2000fffe03f */
[----:B------:R-:W-:Y:S01]  /*1b10*/  LOP3.LUT R73, R73, 0xfffffffc, RZ, 0xc0, !PT ;  /* 0xfffffffc49497812 */ /* 0x000fe200078ec0ff */
[----:B------:R-:W-:Y:S01]  /*1b20*/  UIADD3 UR14, UR60, 0x4, URZ ;  /* 0x000000043c0e7890 */ /* 0x000fe2000fffe03f */
[----:B------:R-:W-:Y:S01]  /*1b30*/  SHF.R.S32.HI R9, RZ, 0x1f, R10 ;  /* 0x0000001fff097819 */ /* 0x000fe2000001140a */
[----:B------:R-:W-:Y:S01]  /*1b40*/  UMOV UR10, UR60 ;  /* 0x0000003c000a7c82 */ /* 0x000fe20008000000 */
[----:B------:R-:W-:Y:S01]  /*1b50*/  UIADD3 UR18, UR60, 0x6, URZ ;  /* 0x000000063c127890 */ /* 0x000fe2000fffe03f */
[----:B------:R-:W-:Y:S01]  /*1b60*/  HGMMA.64x96x16.F32 R24, gdesc[UR8], RZ, !UPT, gsb0 ;  /* 0x01600000081879f0 */ /* 0x000fe2000c0008ff */
[----:B------:R-:W-:Y:S01]  /*1b70*/  R2UR UR10, R6 ;  /* 0x00000000060a72ca */ /* 0x000fe200000e0000 */
[----:B------:R-:W-:Y:S01]  /*1b80*/  UMOV UR9, 0x40000040 ;  /* 0x4000004000097882 */ /* 0x000fe20000000000 */
[----:B------:R-:W-:Y:S01]  /*1b90*/  UIADD3 UR22, UR60, 0x300, URZ ;  /* 0x000003003c167890 */ /* 0x000fe2000fffe03f */
[CC--:B------:R-:W-:Y:S01]  /*1ba0*/  LEA.HI R11, R9.reuse, R10.reuse, RZ, 0x2 ;  /* 0x0000000a090b7211 */ /* 0x0c0fe200078f10ff */
[----:B------:R-:W-:Y:S01]  /*1bb0*/  UMOV UR5, UR9 ;  /* 0x0000000900057c82 */ /* 0x000fe20008000000 */
[----:B------:R-:W-:Y:S01]  /*1bc0*/  UMOV UR21, 0x40000040 ;  /* 0x4000004000157882 */ /* 0x000fe20000000000 */
[----:B------:R-:W-:Y:S01]  /*1bd0*/  UMOV UR23, 0x40000040 ;  /* 0x4000004000177882 */ /* 0x000fe20000000000 */
[----:B------:R-:W-:Y:S01]  /*1be0*/  UIADD3 UR26, UR60, 0x302, URZ ;  /* 0x000003023c1a7890 */ /* 0x000fe2000fffe03f */
[----:B------:R-:W-:Y:S01]  /*1bf0*/  LEA.HI R13, R9, R10, RZ, 0x5 ;  /* 0x0000000a090d7211 */ /* 0x000fe200078f28ff */
[----:B------:R-:W-:Y:S01]  /*1c00*/  UMOV UR25, 0x40000040 ;  /* 0x4000004000197882 */ /* 0x000fe20000000000 */
[----:B------:R-:W-:Y:S01]  /*1c10*/  UMOV UR27, 0x40000040 ;  /* 0x40000040001b7882 */ /* 0x000fe20000000000 */
[----:B------:R-:W-:Y:S01]  /*1c20*/  UIADD3 UR30, UR60, 0x304, URZ ;  /* 0x000003043c1e7890 */ /* 0x000fe2000fffe03f */
[--C-:B------:R-:W-:Y:S01]  /*1c30*/  SHF.R.S32.HI R9, RZ, 0x2, R11.reuse ;  /* 0x00000002ff097819 */ /* 0x100fe2000001140b */
[----:B------:R-:W-:Y:S01]  /*1c40*/  UIADD3 UR8, UR10, 0x2, URZ ;  /* 0x000000020a087890 */ /* 0x000fe2000fffe03f */
[----:B------:R-:W-:Y:S01]  /*1c50*/  SHF.R.S32.HI R20, RZ, 0x1f, R11 ;  /* 0x0000001fff147819 */ /* 0x000fe2000001140b */
[----:B------:R-:W-:Y:S01]  /*1c60*/  UIADD3 UR12, UR10, 0x4, URZ ;  /* 0x000000040a0c7890 */ /* 0x000fe2000fffe03f */
[----:B------:R-:W-:Y:S01]  /*1c70*/  IMAD.IADD R73, R120, 0x1, -R73 ;  /* 0x0000000178497824 */ /* 0x000fe200078e0a49 */
[----:B------:R-:W-:Y:S01]  /*1c80*/  UIADD3 UR16, UR10, 0x6, URZ ;  /* 0x000000060a107890 */ /* 0x000fe2000fffe03f */
[----:B------:R-:W-:Y:S01]  /*1c90*/  SHF.R.S32.HI R13, RZ, 0x5, R13 ;  /* 0x00000005ff0d7819 */ /* 0x000fe2000001140d */
[----:B------:R-:W-:Y:S01]  /*1ca0*/  UIADD3 UR20, UR10, 0x400, URZ ;  /* 0x000004000a147890 */ /* 0x000fe2000fffe03f */
[----:B------:R-:W-:Y:S01]  /*1cb0*/  LEA.HI R20, R20, R9, RZ, 0x3 ;  /* 0x0000000914147211 */ /* 0x000fe200078f18ff */
[----:B------:R-:W-:Y:S01]  /*1cc0*/  UMOV UR4, UR8 ;  /* 0x0000000800047c82 */ /* 0x000fe20008000000 */
[----:B------:R-:W-:Y:S01]  /*1cd0*/  UIADD3 UR24, UR10, 0x402, URZ ;  /* 0x000004020a187890 */ /* 0x000fe2000fffe03f */
[----:B------:R-:W-:Y:S01]  /*1ce0*/  LEA.HI R15, R74, R74, RZ, 0x1 ;  /* 0x0000004a4a0f7211 */ /* 0x000fe200078f08ff */
[----:B------:R-:W-:Y:S01]  /*1cf0*/  UIADD3 UR28, UR10, 0x404, URZ ;  /* 0x000004040a1c7890 */ /* 0x000fe2000fffe03f */
[----:B------:R-:W-:Y:S01]  /*1d00*/  LEA R13, R13, UR38, 0x4 ;  /* 0x000000260d0d7c11 */ /* 0x000fe2000f8e20ff */
[----:B------:R-:W-:Y:S01]  /*1d10*/  UMOV UR29, 0x40000040 ;  /* 0x40000040001d7882 */ /* 0x000fe20000000000 */
[----:B------:R-:W-:Y:S01]  /*1d20*/  UMOV UR31, 0x40000040 ;  /* 0x40000040001f7882 */ /* 0x000fe20000000000 */
[----:B------:R-:W-:Y:S01]  /*1d30*/  UIADD3 UR32, UR10, 0x406, URZ ;  /* 0x000004060a207890 */ /* 0x000fe2000fffe03f */
[----:B------:R-:W-:Y:S01]  /*1d40*/  LOP3.LUT R20, R20, 0xfffffff8, RZ, 0xc0, !PT ;  /* 0xfffffff814147812 */ /* 0x000fe200078ec0ff */
[----:B------:R-:W-:Y:S01]  /*1d50*/  UIADD3 UR34, UR60, 0x306, URZ ;  /* 0x000003063c227890 */ /* 0x000fe2000fffe03f */
[----:B------:R-:W-:Y:S01]  /*1d60*/  LOP3.LUT R15, R15, 0x3fffffe, RZ, 0xc0, !PT ;  /* 0x03fffffe0f0f7812 */ /* 0x000fe200078ec0ff */
[----:B------:R-:W-:Y:S01]  /*1d70*/  UMOV UR33, 0x40000040 ;  /* 0x4000004000217882 */ /* 0x000fe20000000000 */
[----:B------:R-:W-:Y:S01]  /*1d80*/  UMOV UR35, 0x40000040 ;  /* 0x4000004000237882 */ /* 0x000fe20000000000 */
[----:B------:R-:W-:Y:S01]  /*1d90*/  UIADD3 UR36, UR10, 0x800, URZ ;  /* 0x000008000a247890 */ /* 0x000fe2000fffe03f */
[----:B------:R-:W-:Y:S01]  /*1da0*/  LEA.HI R21, R73, R73, RZ, 0x1 ;  /* 0x0000004949157211 */ /* 0x000fe200078f08ff */
[----:B------:R-:W-:Y:S01]  /*1db0*/  UMOV UR37, 0x40000040 ;  /* 0x4000004000257882 */ /* 0x000fe20000000000 */
[----:B------:R-:W-:Y:S01]  /*1dc0*/  UIADD3 UR40, UR10, 0x802, URZ ;  /* 0x000008020a287890 */ /* 0x000fe2000fffe03f */
[----:B------:R-:W-:Y:S01]  /*1dd0*/  IMAD.IADD R15, R74, 0x1, -R15 ;  /* 0x000000014a0f7824 */ /* 0x000fe200078e0a0f */
[----:B------:R-:W-:Y:S01]  /*1de0*/  UMOV UR41, 0x40000040 ;  /* 0x4000004000297882 */ /* 0x000fe20000000000 */
[----:B------:R-:W-:Y:S01]  /*1df0*/  UIADD3 UR44, UR10, 0x804, URZ ;  /* 0x000008040a2c7890 */ /* 0x000fe2000fffe03f */
[----:B------:R-:W-:Y:S01]  /*1e00*/  UMOV UR45, 0x40000040 ;  /* 0x40000040002d7882 */ /* 0x000fe20000000000 */
[----:B------:R-:W-:Y:S01]  /*1e10*/  UIADD3 UR48, UR10, 0x806, URZ ;  /* 0x000008060a307890 */ /* 0x000fe2000fffe03f */
[----:B------:R-:W-:-:S02]  /*1e20*/  UMOV UR49, 0x40000040 ;  /* 0x4000004000317882 */ /* 0x000fc40000000000 */
[----:B------:R-:W-:Y:S01]  /*1e30*/  ULDC UR10, c[0x0][0x288] ;  /* 0x0000a200000a7ab9 */ /* 0x000fe20000000800 */
[----:B------:R-:W-:Y:S02]  /*1e40*/  WARPGROUP.DEPBAR.LE gsb0, 0x0 ;  /* 0x00008000000079c5 */ /* 0x000fe40000010000 */
[----:B------:R-:W-:-:S06]  /*1e50*/  WARPGROUP.ARRIVE ;  /* 0x00000000000079c5 */ /* 0x000fcc0000000000 */
[----:B------:R-:W-:Y:S01]  /*1e60*/  HGMMA.64x96x16.F32 R24, gdesc[UR4], R24, gsb0 ;  /* 0x01600000041879f0 */ /* 0x000fe20008000818 */
[----:B------:R-:W-:Y:S01]  /*1e70*/  UIADD3 UR6, UR60, 0x600, URZ ;  /* 0x000006003c067890 */ /* 0x000fe2000fffe03f */
[----:B------:R-:W-:Y:S01]  /*1e80*/  UMOV UR4, UR36 ;  /* 0x0000002400047c82 */ /* 0x000fe20008000000 */
[----:B------:R-:W-:Y:S01]  /*1e90*/  UMOV UR5, UR37 ;  /* 0x0000002500057c82 */ /* 0x000fe20008000000 */
[----:B------:R-:W-:Y:S01]  /*1ea0*/  UMOV UR7, 0x40000040 ;  /* 0x4000004000077882 */ /* 0x000fe20000000000 */
[----:B------:R-:W-:Y:S02]  /*1eb0*/  WARPGROUP.DEPBAR.LE gsb0, 0x0 ;  /* 0x00008000000079c5 */ /* 0x000fe40000010000 */
[----:B------:R-:W-:-:S06]  /*1ec0*/  WARPGROUP.ARRIVE ;  /* 0x00000000000079c5 */ /* 0x000fcc0000000000 */
[----:B------:R-:W-:Y:S03]  /*1ed0*/  HGMMA.64x96x16.F32 R24, gdesc[UR12], R24, gsb0 ;  /* 0x016000000c1879f0 */ /* 0x000fe60008000818 */
        /* <DEDUP_REMOVED lines=39> */
[----:B------:R-:W-:Y:S01]  /*2150*/  ULDC UR5, c[0x0][0x448] ;  /* 0x0001120000057ab9 */ /* 0x000fe20000000800 */
[----:B------:R-:W-:Y:S01]  /*2160*/  ULDC UR4, c[0x0][0x9d8] ;  /* 0x0002760000047ab9 */ /* 0x000fe20000000800 */
[----:B------:R-:W-:Y:S01]  /*2170*/  UISETP.NE.AND UP0, UPT, UR5, 0x1, UPT ;  /* 0x000000010500788c */ /* 0x000fe2000bf05270 */
[----:B------:R-:W-:Y:S02]  /*2180*/  ULDC UR6, c[0x0][0x9dc] ;  /* 0x0002770000067ab9 */ /* 0x000fe40000000800 */
[----:B------:R-:W-:-:S03]  /*2190*/  ULOP3.LUT UR39, URZ, UR6, URZ, 0x33, !UPT ;  /* 0x000000063f277292 */ /* 0x000fc6000f8e333f */
[----:B------:R-:W-:Y:S02]  /*21a0*/  PLOP3.LUT P2, PT, PT, PT, UP0, 0x80, 0x0 ;  /* 0x000000000000781c */ /* 0x000fe40003f4f008 */
[----:B------:R-:W-:-:S03]  /*21b0*/  PLOP3.LUT P3, PT, PT, PT, UP0, 0x80, 0x0 ;  /* 0x000000000000781c */ /* 0x000fc60003f6f008 */
[----:B------:R-:W-:Y:S01]  /*21c0*/  @UP0 ULDC UR5, c[0x0][0x44c] ;  /* 0x0001130000050ab9 */ /* 0x000fe20000000800 */
[----:B------:R-:W-:Y:S02]  /*21d0*/  WARPGROUP.DEPBAR.LE gsb0, 0x0 ;  /* 0x00008000000079c5 */ /* 0x000fe40000010000 */
[----:B------:R-:W-:Y:S01]  /*21e0*/  FMUL.FTZ R4, R24, UR4 ;  /* 0x0000000418047c20 */ /* 0x000fe20008410000 */
[----:B------:R-:W-:Y:S01]  /*21f0*/  IADD3 R24, R13, R9, -R20 ;  /* 0x000000090d187210 */ /* 0x000fe20007ffe814 */
[----:B------:R-:W-:Y:S01]  /*2200*/  FMUL.FTZ R2, R63, UR4 ;  /* 0x000000043f027c20 */ /* 0x000fe20008410000 */
[----:B------:R-:W-:Y:S01]  /*2210*/  LOP3.LUT R20, R21, 0x1ffffffe, RZ, 0xc0, !PT ;  /* 0x1ffffffe15147812 */ /* 0x000fe200078ec0ff */
[----:B------:R-:W-:Y:S02]  /*2220*/  IMAD.U32 R21, RZ, RZ, UR58 ;  /* 0x0000003aff157e24 */ /* 0x000fe4000f8e00ff */
[----:B------:R-:W-:Y:S01]  /*2230*/  FMUL.FTZ R25, R25, UR4 ;  /* 0x0000000419197c20 */ /* 0x000fe20008410000 */
[----:B------:R-:W-:-:S02]  /*2240*/  IMAD R24, R15, 0x40, R24 ;  /* 0x000000400f187824 */ /* 0x000fc400078e0218 */
[----:B01----:R-:W-:Y:S01]  /*2250*/  FMUL.FTZ R0, R26, UR4 ;  /* 0x000000041a007c20 */ /* 0x003fe20008410000 */
[----:B------:R-:W-:Y:S02]  /*2260*/  IMAD.IADD R9, R73, 0x1, -R20 ;  /* 0x0000000149097824 */ /* 0x000fe400078e0a14 */
[----:B------:R-:W-:Y:S01]  /*2270*/  FMUL.FTZ R3, R27, UR4 ;  /* 0x000000041b037c20 */ /* 0x000fe20008410000 */
[----:B------:R-:W-:Y:S01]  /*2280*/  FMUL.FTZ R28, R28, UR4 ;  /* 0x000000041c1c7c20 */ /* 0x000fe20008410000 */
[----:B------:R-:W-:Y:S01]  /*2290*/  FMUL.FTZ R29, R29, UR4 ;  /* 0x000000041d1d7c20 */ /* 0x000fe20008410000 */
[----:B------:R-:W-:Y:S02]  /*22a0*/  IMAD R9, R9, 0x8, R24 ;  /* 0x0000000809097824 */ /* 0x000fe400078e0218 */
[----:B------:R-:W-:Y:S01]  /*22b0*/  FMUL.FTZ R5, R30, UR4 ;  /* 0x000000041e057c20 */ /* 0x000fe20008410000 */
[----:B------:R-:W-:Y:S01]  /*22c0*/  FMUL.FTZ R8, R31, UR4 ;  /* 0x000000041f087c20 */ /* 0x000fe20008410000 */
[----:B------:R-:W-:Y:S01]  /*22d0*/  FMUL.FTZ R32, R32, UR4 ;  /* 0x0000000420207c20 */ /* 0x000fe20008410000 */
[----:B------:R-:W-:Y:S01]  /*22e0*/  @P2 IMAD.HI.U32 R15, R9, UR5, RZ ;  /* 0x00000005090f2c27 */ /* 0x000fe2000f8e00ff */
[----:B------:R-:W-:-:S03]  /*22f0*/  @UP0 ULDC UR5, c[0x0][0x450] ;  /* 0x0001140000050ab9 */ /* 0x000fc60000000800 */
[----:B------:R-:W-:Y:S01]  /*2300*/  FMUL.FTZ R33, R33, UR4 ;  /* 0x0000000421217c20 */ /* 0x000fe20008410000 */
[----:B------:R-:W-:Y:S01]  /*2310*/  FMUL.FTZ R12, R34, UR4 ;  /* 0x00000004220c7c20 */ /* 0x000fe20008410000 */
[----:B------:R-:W-:Y:S01]  /*2320*/  IMAD.MOV.U32 R20, RZ, RZ, R9 ;  /* 0x000000ffff147224 */ /* 0x000fe200078e0009 */
[----:B------:R-:W-:Y:S01]  /*2330*/  @P3 SHF.R.U32.HI R20, RZ, UR5, R15 ;  /* 0x00000005ff143c19 */ /* 0x000fe2000801160f */
        /* <DEDUP_REMOVED lines=33> */
[----:B------:R-:W-:Y:S01]  /*2550*/  LOP3.LUT R15, R11, 0x7ffffffc, RZ, 0xc0, !PT ;  /* 0x7ffffffc0b0f7812 */ /* 0x000fe200078ec0ff */
[----:B------:R-:W-:Y:S01]  /*2560*/  FMUL.FTZ R69, R69, UR4 ;  /* 0x0000000445457c20 */ /* 0x000fe20008410000 */
[----:B------:R-:W0:Y:S01]  /*2570*/  SHFL.IDX PT, R63, R20, RZ, 0x1c1f ;  /* 0x001c1fff143f7589 */ /* 0x000e2200000e0000 */
[----:B------:R-:W-:Y:S01]  /*2580*/  FMUL.FTZ R70, R70, UR4 ;  /* 0x0000000446467c20 */ /* 0x000fe20008410000 */
[----:B------:R-:W-:Y:S01]  /*2590*/  FMUL.FTZ R71, R71, UR4 ;  /* 0x0000000447477c20 */ /* 0x000fe20008410000 */
[----:B------:R-:W-:Y:S01]  /*25a0*/  @!P1 VIADD R11, R21, 0x30840 ;  /* 0x00030840150b9836 */ /* 0x000fe20000000000 */
[----:B------:R-:W-:Y:S01]  /*25b0*/  ULDC.64 UR4, c[0x0][0x9e0] ;  /* 0x0002780000047ab9 */ /* 0x000fe20000000a00 */
[----:B------:R-:W-:Y:S01]  /*25c0*/  IMAD.MOV.U32 R24, RZ, RZ, -0x60 ;  /* 0xffffffa0ff187424 */ /* 0x000fe200078e00ff */
[----:B------:R-:W-:Y:S01]  /*25d0*/  UISETP.GE.AND UP1, UPT, UR5, 0x1, UPT ;  /* 0x000000010500788c */ /* 0x000fe2000bf26270 */
[----:B------:R-:W-:Y:S01]  /*25e0*/  IMAD.IADD R10, R10, 0x1, -R15 ;  /* 0x000000010a0a7824 */ /* 0x000fe200078e0a0f */
[----:B------:R-:W-:Y:S01]  /*25f0*/  @!P1 PRMT R11, RZ, 0x654, R11 ;  /* 0x00000654ff0b9816 */ /* 0x000fe2000000000b */
[----:B------:R-:W-:Y:S01]  /*2600*/  IMAD R21, R23, R24, 0x61 ;  /* 0x0000006117157424 */ /* 0x000fe200078e0218 */
[----:B------:R1:W2:Y:S02]  /*2610*/  MUFU.TANH R75, R25 ;  /* 0x00000019004b7308 */ /* 0x0002a40000002400 */
[----:B------:R-:W-:Y:S01]  /*2620*/  PLOP3.LUT P2, PT, PT, PT, UP1, 0x40, 0x0 ;  /* 0x000000000000781c */ /* 0x000fe20003f4e818 */
[----:B------:R3:W-:Y:S05]  /*2630*/  @!P1 SYNCS.ARRIVE.TRANS64.RED.A1T0 RZ, [R11+URZ], RZ ;  /* 0x000000ff0bff99a7 */ /* 0x0007ea000810043f */
[----:B------:R-:W4:Y:S01]  /*2640*/  MUFU.TANH R4, R4 ;  /* 0x0000000400047308 */ /* 0x000f220000002400 */
[----:B-1----:R-:W-:-:S02]  /*2650*/  IMAD R25, R10, -0x2, R21 ;  /* 0xfffffffe0a197824 */ /* 0x002fc400078e0215 */
[----:B---3--:R-:W-:-:S03]  /*2660*/  IMAD R11, R23, -0x60, R18 ;  /* 0xffffffa0170b7824 */ /* 0x008fc600078e0212 */
[----:B------:R-:W-:Y:S01]  /*2670*/  IADD3 R24, R25, -UR10, R18 ;  /* 0x8000000a19187c10 */ /* 0x000fe2000fffe012 */
[----:B------:R-:W-:Y:S01]  /*2680*/  VIADD R15, R11, 0x60 ;  /* 0x000000600b0f7836 */ /* 0x000fe20000000000 */
[----:B------:R-:W1:Y:S01]  /*2690*/  MUFU.TANH R0, R0 ;  /* 0x0000000000007308 */ /* 0x000e620000002400 */
[----:B------:R-:W-:Y:S02]  /*26a0*/  IMAD.U32 R11, RZ, RZ, UR39 ;  /* 0x00000027ff0b7e24 */ /* 0x000fe4000f8e00ff */
[----:B------:R-:W-:Y:S02]  /*26b0*/  IMAD R26, R10, -0x2, R15 ;  /* 0xfffffffe0a1a7824 */ /* 0x000fe400078e020f */
[C---:B------:R-:W-:Y:S02]  /*26c0*/  VIADD R27, R24.reuse, UR4 ;  /* 0x00000004181b7c36 */ /* 0x040fe40008000000 */
[----:B------:R-:W-:Y:S01]  /*26d0*/  VIADD R31, R24, UR39 ;  /* 0x00000027181f7c36 */ /* 0x000fe20008000000 */
[----:B------:R-:W3:Y:S01]  /*26e0*/  MUFU.TANH R3, R3 ;  /* 0x0000000300037308 */ /* 0x000ee20000002400 */
[----:B------:R-:W-:Y:S01]  /*26f0*/  VIADD R25, R25, 0xffffffff ;  /* 0xffffffff19197836 */ /* 0x000fe20000000000 */
[----:B0-----:R-:W-:-:S06]  /*2700*/  VIADDMNMX R15, R63, R27, R26, PT ;  /* 0x0000001b3f0f7246 */ /* 0x001fcc000380011a */
        /* <DEDUP_REMOVED lines=44> */
[----:B-----5:R-:W-:-:S02]  /*29d0*/  VIADD R39, R21, 0xffffffff ;  /* 0xffffffff15277836 */ /* 0x020fc40000000000 */
[----:B------:R-:W-:Y:S01]  /*29e0*/  IMAD.IADD R21, R31, 0x1, R63 ;  /* 0x000000011f157824 */ /* 0x000fe200078e023f */
[----:B-1234-:R-:W-:Y:S06]  /*29f0*/  @P2 BRA `(.L_x_4147) ;  /* 0x0000000000542947 */ /* 0x01efec0003800000 */
[----:B------:R-:W-:Y:S01]  /*2a00*/  IADD3 R24, R18, -UR10, R63 ;  /* 0x8000000a12187c10 */ /* 0x000fe2000fffe03f */
[----:B------:R-:W-:Y:S03]  /*2a10*/  BSSY B0, `(.L_x_4148) ;  /* 0x0000010000007945 */ /* 0x000fe60003800000 */
        /* <DEDUP_REMOVED lines=10> */
.L_x_4149:
[----:B------:R-:W-:-:S06]  /*2ac0*/  UISETP.NE.AND UP2, UPT, UR5, 0x1, UPT ;  /* 0x000000010500788c */ /* 0x000fcc000bf45270 */
[----:B------:R-:W-:-:S05]  /*2ad0*/  PLOP3.LUT P2, PT, PT, PT, UP2, 0x80, 0x0 ;  /* 0x000000000000781c */ /* 0x000fca0003f4f028 */
[----:B------:R-:W-:-:S08]  /*2ae0*/  @UP2 ULDC.64 UR6, c[0x0][0x9e8] ;  /* 0x00027a0000062ab9 */ /* 0x000fd00000000a00 */
[----:B------:R-:W-:-:S05]  /*2af0*/  @P2 IMAD.HI.U32 R63, R24, UR6, RZ ;  /* 0x00000006183f2c27 */ /* 0x000fca000f8e00ff */
[----:B------:R-:W-:-:S07]  /*2b00*/  @P2 SHF.R.U32.HI R24, RZ, UR7, R63 ;  /* 0x00000007ff182c19 */ /* 0x000fce000801163f */
.L_x_4150:
[----:B------:R-:W-:Y:S05]  /*2b10*/  BSYNC B0 ;  /* 0x0000000000007941 */ /* 0x000fea0003800000 */
.L_x_4148:
[----:B------:R-:W-:-:S05]  /*2b20*/  IMAD R24, R24, UR5, R25 ;  /* 0x0000000518187c24 */ /* 0x000fca000f8e0219 */
[----:B------:R-:W-:Y:S02]  /*2b30*/  VIMNMX R21, R21, R24, !PT ;  /* 0x0000001815157248 */ /* 0x000fe40007fe0100 */
[----:B------:R-:W-:-:S07]  /*2b40*/  VIADDMNMX R15, R24, UR5, R15, PT ;  /* 0x00000005180f7c46 */ /* 0x000fce000b80010f */
.L_x_4147:
[C---:B------:R-:W-:Y:S02]  /*2b50*/  ISETP.GE.AND P2, PT, R39.reuse, 0x2, PT ;  /* 0x000000022700780c */ /* 0x040fe40003f46270 */
[----:B------:R-:W-:Y:S02]  /*2b60*/  ISETP.GE.AND P6, PT, R39, 0xa, PT ;  /* 0x0000000a2700780c */ /* 0x000fe40003fc6270 */
[----:B------:R-:W-:Y:S02]  /*2b70*/  ISETP.GT.AND P4, PT, R21, 0x1, !P2 ;  /* 0x000000011500780c */ /* 0x000fe40005784270 */
[----:B------:R-:W-:Y:S02]  /*2b80*/  ISETP.GE.AND P3, PT, R39, 0x9, PT ;  /* 0x000000092700780c */ /* 0x000fe40003f66270 */
[----:B------:R-:W-:Y:S02]  /*2b90*/  ISETP.LT.OR P4, PT, R15, 0x2, P4 ;  /* 0x000000020f00780c */ /* 0x000fe40002781670 */
[----:B------:R-:W-:-:S02]  /*2ba0*/  P2R R63, PR, RZ, 0x40 ;  /* 0x00000040ff3f7803 */ /* 0x000fc40000000000 */
[----:B------:R-:W-:Y:S02]  /*2bb0*/  FSEL R66, R75, -INF , !P4 ;  /* 0xff8000004b427808 */ /* 0x000fe40006000000 */
[C---:B------:R-:W-:Y:S02]  /*2bc0*/  ISETP.GT.AND P4, PT, R21.reuse, 0x9, !P6 ;  /* 0x000000091500780c */ /* 0x040fe40007784270 */
[----:B------:R-:W-:Y:S02]  /*2bd0*/  ISETP.GT.AND P5, PT, R21, 0x8, !P3 ;  /* 0x000000081500780c */ /* 0x000fe40005fa4270 */
        /* <DEDUP_REMOVED lines=102> */
[----:B------:R-:W-:Y:S01]  /*3240*/  ISETP.GE.AND P6, PT, R39, 0x5a, PT ;  /* 0x0000005a2700780c */ /* 0x000fe20003fc6270 */
[----:B------:R-:W0:Y:S03]  /*3250*/  SHFL.IDX PT, R4, R20, 0x1, 0x1c1f ;  /* 0x003c1f0014047f89 */ /* 0x000e2600000e0000 */
[----:B------:R-:W-:Y:S02]  /*3260*/  P2R R65, PR, RZ, 0x40 ;  /* 0x00000040ff417803 */ /* 0x000fe40000000000 */
[----:B------:R-:W-:-:S04]  /*3270*/  ISETP.GT.AND P6, PT, R21, 0x59, !P6 ;  /* 0x000000591500780c */ /* 0x000fc800077c4270 */
[----:B------:R-:W-:-:S04]  /*3280*/  ISETP.LT.OR P6, PT, R15, 0x5a, P6 ;  /* 0x0000005a0f00780c */ /* 0x000fc800037c1670 */
[----:B------:R-:W-:Y:S02]  /*3290*/  FSEL R92, R69, -INF , !P6 ;  /* 0xff800000455c7808 */ /* 0x000fe40007000000 */
[----:B------:R-:W-:Y:S02]  /*32a0*/  PLOP3.LUT P6, PT, PT, PT, UP1, 0x40, 0x0 ;  /* 0x000000000000781c */ /* 0x000fe40003fce818 */
[----:B0-----:R-:W-:Y:S01]  /*32b0*/  VIADDMNMX R15, R4, R27, R26, PT ;  /* 0x0000001b040f7246 */ /* 0x001fe2000380011a */
[----:B------:R-:W-:-:S10]  /*32c0*/  IMAD.IADD R21, R31, 0x1, R4 ;  /* 0x000000011f157824 */ /* 0x000fd400078e0204 */
[----:B------:R-:W-:Y:S05]  /*32d0*/  @P6 BRA `(.L_x_4151) ;  /* 0x00000000005c6947 */ /* 0x000fea0003800000 */
        /* <DEDUP_REMOVED lines=13> */
.L_x_4153:
[----:B------:R-:W-:-:S06]  /*33b0*/  UISETP.NE.AND UP2, UPT, UR5, 0x1, UPT ;  /* 0x000000010500788c */ /* 0x000fcc000bf45270 */
[----:B------:R-:W-:-:S05]  /*33c0*/  PLOP3.LUT P6, PT, PT, PT, UP2, 0x80, 0x0 ;  /* 0x000000000000781c */ /* 0x000fca0003fcf028 */
[----:B------:R-:W-:-:S08]  /*33d0*/  @UP2 ULDC.64 UR6, c[0x0][0x9e8] ;  /* 0x00027a0000062ab9 */ /* 0x000fd00000000a00 */
[----:B------:R-:W-:Y:S01]  /*33e0*/  @P6 IMAD.HI.U32 R20, R4, UR6, RZ ;  /* 0x0000000604146c27 */ /* 0x000fe2000f8e00ff */
[----:B------:R-:W-:-:S13]  /*33f0*/  PLOP3.LUT P6, PT, PT, PT, UP2, 0x80, 0x0 ;  /* 0x000000000000781c */ /* 0x000fda0003fcf028 */
[----:B------:R-:W-:-:S07]  /*3400*/  @P6 SHF.R.U32.HI R4, RZ, UR7, R20 ;  /* 0x00000007ff046c19 */ /* 0x000fce0008011614 */
.L_x_4154:
[----:B------:R-:W-:Y:S05]  /*3410*/  BSYNC B0 ;  /* 0x0000000000007941 */ /* 0x000fea0003800000 */
.L_x_4152:
[----:B------:R-:W-:-:S05]  /*3420*/  IMAD R4, R4, UR5, R25 ;  /* 0x0000000504047c24 */ /* 0x000fca000f8e0219 */
[----:B------:R-:W-:Y:S02]  /*3430*/  VIMNMX R21, R21, R4, !PT ;  /* 0x0000000415157248 */ /* 0x000fe40007fe0100 */
[----:B------:R-:W-:-:S07]  /*3440*/  VIADDMNMX R15, R4, UR5, R15, PT ;  /* 0x00000005040f7c46 */ /* 0x000fce000b80010f */
.L_x_4151:
[C---:B------:R-:W-:Y:S01]  /*3450*/  ISETP.GT.AND P2, PT, R21.reuse, 0x1, !P2 ;  /* 0x000000011500780c */ /* 0x040fe20005744270 */
[----:B------:R-:W-:Y:S01]  /*3460*/  ULDC UR6, c[0x0][0x988] ;  /* 0x0002620000067ab9 */ /* 0x000fe20000000800 */
[----:B------:R-:W-:Y:S01]  /*3470*/  ISETP.GT.AND P3, PT, R21, 0x8, !P3 ;  /* 0x000000081500780c */ /* 0x000fe20005f64270 */
[----:B------:R-:W-:Y:S01]  /*3480*/  @UP0 ULDC UR14, c[0x0][0x450] ;  /* 0x00011400000e0ab9 */ /* 0x000fe20000000800 */
[C---:B------:R-:W-:Y:S02]  /*3490*/  ISETP.LT.OR P2, PT, R15.reuse, 0x2, P2 ;  /* 0x000000020f00780c */ /* 0x040fe40001741670 */
[----:B------:R-:W-:Y:S02]  /*34a0*/  ISETP.LT.OR P3, PT, R15, 0x9, P3 ;  /* 0x000000090f00780c */ /* 0x000fe40001f61670 */
[----:B------:R-:W-:Y:S02]  /*34b0*/  FSEL R20, R3, -INF , !P2 ;  /* 0xff80000003147808 */ /* 0x000fe40005000000 */
[----:B------:R-:W-:-:S02]  /*34c0*/  ISETP.NE.AND P2, PT, R63, RZ, PT ;  /* 0x000000ff3f00720c */ /* 0x000fc40003f45270 */
[----:B------:R-:W-:Y:S02]  /*34d0*/  FSEL R25, R5, -INF , !P3 ;  /* 0xff80000005197808 */ /* 0x000fe40005800000 */
[----:B------:R-:W-:Y:S02]  /*34e0*/  ISETP.GT.AND P2, PT, R21, 0x9, !P2 ;  /* 0x000000091500780c */ /* 0x000fe40005744270 */
[----:B------:R-:W-:Y:S02]  /*34f0*/  ISETP.NE.AND P3, PT, R33, RZ, PT ;  /* 0x000000ff2100720c */ /* 0x000fe40003f65270 */
[----:B------:R-:W-:Y:S02]  /*3500*/  ISETP.LT.OR P2, PT, R15, 0xa, P2 ;  /* 0x0000000a0f00780c */ /* 0x000fe40001741670 */
[----:B------:R-:W-:Y:S02]  /*3510*/  ISETP.NE.AND P6, PT, R71, RZ, PT ;  /* 0x000000ff4700720c */ /* 0x000fe40003fc5270 */
[----:B------:R-:W-:-:S02]  /*3520*/  FSEL R27, R8, -INF , !P2 ;  /* 0xff800000081b7808 */ /* 0x000fc40005000000 */
[----:B------:R-:W-:Y:S02]  /*3530*/  ISETP.NE.AND P2, PT, R29, RZ, PT ;  /* 0x000000ff1d00720c */ /* 0x000fe40003f45270 */
[C---:B------:R-:W-:Y:S02]  /*3540*/  ISETP.GT.AND P4, PT, R21.reuse, 0x51, !P4 ;  /* 0x000000511500780c */ /* 0x040fe40006784270 */
[C---:B------:R-:W-:Y:S02]  /*3550*/  ISETP.GT.AND P2, PT, R21.reuse, 0x10, !P2 ;  /* 0x000000101500780c */ /* 0x040fe40005744270 */
[----:B------:R-:W-:Y:S02]  /*3560*/  ISETP.GT.AND P5, PT, R21, 0x58, !P5 ;  /* 0x000000581500780c */ /* 0x000fe40006fa4270 */
[C---:B------:R-:W-:Y:S02]  /*3570*/  ISETP.LT.OR P2, PT, R15.reuse, 0x11, P2 ;  /* 0x000000110f00780c */ /* 0x040fe40001741670 */
[----:B------:R-:W-:-:S02]  /*3580*/  ISETP.LT.OR P4, PT, R15, 0x52, P4 ;  /* 0x000000520f00780c */ /* 0x000fc40002781670 */
[----:B------:R-:W-:Y:S01]  /*3590*/  FSEL R29, R12, -INF , !P2 ;  /* 0xff8000000c1d7808 */ /* 0x000fe20005000000 */
[----:B------:R-:W-:Y:S01]  /*35a0*/  IMAD.U32 R12, RZ, RZ, UR6 ;  /* 0x00000006ff0c7e24 */ /* 0x000fe2000f8e00ff */
[----:B------:R-:W-:Y:S01]  /*35b0*/  ISETP.NE.AND P2, PT, R67, RZ, PT ;  /* 0x000000ff4300720c */ /* 0x000fe20003f45270 */
[----:B------:R-:W-:Y:S01]  /*35c0*/  @UP0 ULDC UR6, c[0x0][0x44c] ;  /* 0x0001130000060ab9 */ /* 0x000fe20000000800 */
[----:B------:R-:W-:Y:S01]  /*35d0*/  ISETP.LT.OR P5, PT, R15, 0x59, P5 ;  /* 0x000000590f00780c */ /* 0x000fe20002fa1670 */
[----:B------:R-:W-:Y:S01]  /*35e0*/  UIMAD.WIDE.U32 UR6, UR38, UR6, URZ ;  /* 0x00000006260672a5 */ /* 0x000fe2000f8e003f */
[----:B------:R-:W-:Y:S02]  /*35f0*/  ISETP.GT.AND P2, PT, R21, 0x11, !P2 ;  /* 0x000000111500780c */ /* 0x000fe40005744270 */
[----:B------:R-:W-:Y:S01]  /*3600*/  R2UR UR11, R22 ;  /* 0x00000000160b72ca */ /* 0x000fe200000e0000 */
[----:B------:R-:W-:Y:S01]  /*3610*/  @UP0 USHF.R.U32.HI UR38, URZ, UR14, UR7 ;  /* 0x0000000e3f260299 */ /* 0x000fe20008011607 */
[----:B------:R-:W-:-:S04]  /*3620*/  ISETP.LT.OR P2, PT, R15, 0x12, P2 ;  /* 0x000000120f00780c */ /* 0x000fc80001741670 */
[----:B------:R-:W-:Y:S02]  /*3630*/  FSEL R31, R14, -INF , !P2 ;  /* 0xff8000000e1f7808 */ /* 0x000fe40005000000 */
[----:B------:R-:W-:Y:S02]  /*3640*/  ISETP.GT.AND P2, PT, R21, 0x18, !P3 ;  /* 0x000000181500780c */ /* 0x000fe40005f44270 */
[----:B------:R-:W-:Y:S02]  /*3650*/  ISETP.NE.AND P3, PT, R83, RZ, PT ;  /* 0x000000ff5300720c */ /* 0x000fe40003f65270 */
[----:B------:R-:W-:Y:S01]  /*3660*/  ISETP.LT.OR P2, PT, R15, 0x19, P2 ;  /* 0x000000190f00780c */ /* 0x000fe20001741670 */
[----:B------:R-:W-:-:S03]  /*3670*/  UIADD3 UR38, UR11, UR38, URZ ;  /* 0x000000260b267290 */ /* 0x000fc6000fffe03f */
[----:B------:R-:W-:Y:S01]  /*3680*/  FSEL R33, R38, -INF , !P2 ;  /* 0xff80000026217808 */ /* 0x000fe20005000000 */
[----:B------:R-:W-:Y:S01]  /*3690*/  UIADD3 UR4, UR38, UR4, URZ ;  /* 0x0000000426047290 */ /* 0x000fe2000fffe03f */
[----:B------:R-:W-:Y:S02]  /*36a0*/  ISETP.GT.AND P2, PT, R21, 0x19, !P6 ;  /* 0x000000191500780c */ /* 0x000fe40007744270 */
[----:B------:R-:W-:Y:S02]  /*36b0*/  ISETP.NE.AND P6, PT, R37, RZ, PT ;  /* 0x000000ff2500720c */ /* 0x000fe40003fc5270 */
[----:B------:R-:W-:-:S04]  /*36c0*/  ISETP.LT.OR P2, PT, R15, 0x1a, P2 ;  /* 0x0000001a0f00780c */ /* 0x000fc80001741670 */
[----:B------:R-:W-:Y:S02]  /*36d0*/  FSEL R35, R35, -INF , !P2 ;  /* 0xff80000023237808 */ /* 0x000fe40005000000 */
[----:B------:R-:W-:-:S04]  /*36e0*/  ISETP.NE.AND P2, PT, R73, RZ, PT ;  /* 0x000000ff4900720c */ /* 0x000fc80003f45270 */
[----:B------:R-:W-:-:S04]  /*36f0*/  ISETP.GT.AND P2, PT, R21, 0x20, !P2 ;  /* 0x000000201500780c */ /* 0x000fc80005744270 */
        /* <DEDUP_REMOVED lines=34> */
[----:B------:R-:W-:Y:S02]  /*3920*/  ISETP.GT.AND P2, PT, R21, 0x41, !P3 ;  /* 0x000000411500780c */ /* 0x000fe40005f44270 */
[----:B------:R-:W-:Y:S02]  /*3930*/  ISETP.NE.AND P3, PT, R61, RZ, PT ;  /* 0x000000ff3d00720c */ /* 0x000fe40003f65270 */
[----:B------:R-:W-:Y:S02]  /*3940*/  ISETP.LT.OR P2, PT, R15, 0x42, P2 ;  /* 0x000000420f00780c */ /* 0x000fe40001741670 */
[----:B------:R-:W-:Y:S02]  /*3950*/  ISETP.GT.AND P3, PT, R21, 0x50, !P3 ;  /* 0x000000501500780c */ /* 0x000fe40005f64270 */
[----:B------:R-:W-:-:S02]  /*3960*/  FSEL R55, R59, -INF , !P2 ;  /* 0xff8000003b377808 */ /* 0x000fc40005000000 */
[----:B------:R-:W-:Y:S02]  /*3970*/  ISETP.GT.AND P2, PT, R21, RZ, !P6 ;  /* 0x000000ff1500720c */ /* 0x000fe40007744270 */
[----:B------:R-:W-:Y:S02]  /*3980*/  ISETP.NE.AND P6, PT, R57, RZ, PT ;  /* 0x000000ff3900720c */ /* 0x000fe40003fc5270 */
[C---:B------:R-:W-:Y:S02]  /*3990*/  ISETP.LT.OR P2, PT, R15.reuse, 0x1, P2 ;  /* 0x000000010f00780c */ /* 0x040fe40001741670 */
[----:B------:R-:W-:Y:S02]  /*39a0*/  ISETP.LT.OR P3, PT, R15, 0x51, P3 ;  /* 0x000000510f00780c */ /* 0x000fe40001f61670 */
[----:B------:R-:W-:Y:S02]  /*39b0*/  FSEL R5, R0, -INF , !P2 ;  /* 0xff80000000057808 */ /* 0x000fe40005000000 */
[----:B------:R-:W-:-:S02]  /*39c0*/  FMNMX.FTZ R0, R24, R66, !PT ;  /* 0x0000004218007209 */ /* 0x000fc40007810000 */
[----:B------:R-:W-:Y:S02]  /*39d0*/  FSEL R13, R13, -INF , !P3 ;  /* 0xff8000000d0d7808 */ /* 0x000fe40005800000 */
[----:B------:R-:W-:Y:S02]  /*39e0*/  FMNMX.FTZ R0, R28, R0, !PT ;  /* 0x000000001c007209 */ /* 0x000fe40007810000 */
[----:B------:R-:W-:Y:S02]  /*39f0*/  FSEL R59, R30, -INF , !P4 ;  /* 0xff8000001e3b7808 */ /* 0x000fe40006000000 */
        /* <DEDUP_REMOVED lines=22> */
[----:B0-----:R-:W-:Y:S02]  /*3b60*/  FMNMX.FTZ R3, R0, R3, !PT ;  /* 0x0000000300037209 */ /* 0x001fe40007810000 */
[----:B------:R-:W-:-:S03]  /*3b70*/  FMNMX.FTZ R0, R5, R20, !PT ;  /* 0x0000001405007209 */ /* 0x000fc60007810000 */
[----:B------:R-:W0:Y:S01]  /*3b80*/  SHFL.BFLY PT, R4, R3, 0x1, 0x1f ;  /* 0x0c201f0003047f89 */ /* 0x000e2200000e0000 */
[----:B------:R-:W-:-:S04]  /*3b90*/  FMNMX.FTZ R0, R25, R0, !PT ;  /* 0x0000000019007209 */ /* 0x000fc80007810000 */
        /* <DEDUP_REMOVED lines=13> */
[----:B------:R-:W-:Y:S01]  /*3c70*/  ISETP.GT.AND P2, PT, R21, 0x48, !P6 ;  /* 0x000000481500780c */ /* 0x000fe20007744270 */
[--C-:B------:R-:W-:Y:S01]  /*3c80*/  FFMA.FTZ R3, R24, R12, -R63.reuse ;  /* 0x0000000c18037223 */ /* 0x100fe2000001083f */
[----:B------:R-:W-:Y:S01]  /*3c90*/  FMNMX.FTZ R0, R45, R0, !PT ;  /* 0x000000002d007209 */ /* 0x000fe20007810000 */
[--C-:B------:R-:W-:Y:S01]  /*3ca0*/  FFMA.FTZ R8, R66, R12, -R63.reuse ;  /* 0x0000000c42087223 */ /* 0x100fe2000001083f */
[----:B------:R-:W-:Y:S01]  /*3cb0*/  ISETP.LT.OR P2, PT, R15, 0x49, P2 ;  /* 0x000000490f00780c */ /* 0x000fe20001741670 */
[----:B------:R0:W-:Y:S01]  /*3cc0*/  MUFU.EX2 R188, R3 ;  /* 0x0000000300bc7308 */ /* 0x0001e20000000800 */
[----:B------:R-:W-:Y:S01]  /*3cd0*/  FMNMX.FTZ R0, R47, R0, !PT ;  /* 0x000000002f007209 */ /* 0x000fe20007810000 */
[-CC-:B------:R-:W-:Y:S01]  /*3ce0*/  FFMA.FTZ R14, R28, R12.reuse, -R63.reuse ;  /* 0x0000000c1c0e7223 */ /* 0x180fe2000001083f */
[----:B------:R-:W-:Y:S01]  /*3cf0*/  FSEL R57, R62, -INF , !P2 ;  /* 0xff8000003e397808 */ /* 0x000fe20005000000 */
[--C-:B------:R-:W-:Y:S01]  /*3d00*/  FFMA.FTZ R24, R72, R12, -R63.reuse ;  /* 0x0000000c48187223 */ /* 0x100fe2000001083f */
[----:B------:R-:W-:Y:S01]  /*3d10*/  FMNMX.FTZ R0, R49, R0, !PT ;  /* 0x0000000031007209 */ /* 0x000fe20007810000 */
[--C-:B------:R-:W-:Y:S01]  /*3d20*/  FFMA.FTZ R26, R36, R12, -R63.reuse ;  /* 0x0000000c241a7223 */ /* 0x100fe2000001083f */
[----:B------:R-:W-:Y:S01]  /*3d30*/  ISETP.NE.AND P2, PT, R85, RZ, PT ;  /* 0x000000ff5500720c */ /* 0x000fe20003f45270 */
[----:B------:R-:W-:Y:S01]  /*3d40*/  MUFU.EX2 R14, R14 ;  /* 0x0000000e000e7308 */ /* 0x000fe20000000800 */
[----:B------:R-:W-:Y:S01]  /*3d50*/  FMNMX.FTZ R0, R51, R0, !PT ;  /* 0x0000000033007209 */ /* 0x000fe20007810000 */
[-CC-:B0-----:R-:W-:Y:S01]  /*3d60*/  FFMA.FTZ R3, R32, R12.reuse, -R63.reuse ;  /* 0x0000000c20037223 */ /* 0x181fe2000001083f */
[----:B------:R-:W-:Y:S01]  /*3d70*/  ISETP.GT.AND P2, PT, R21, 0x49, !P2 ;  /* 0x000000491500780c */ /* 0x000fe20005744270 */
[--C-:B------:R-:W-:Y:S01]  /*3d80*/  FFMA.FTZ R36, R90, R12, -R63.reuse ;  /* 0x0000000c5a247223 */ /* 0x100fe2000001083f */
[----:B------:R-:W-:Y:S01]  /*3d90*/  FMNMX.FTZ R0, R53, R0, !PT ;  /* 0x0000000035007209 */ /* 0x000fe20007810000 */
[-CC-:B------:R-:W-:Y:S01]  /*3da0*/  FFMA.FTZ R28, R48, R12.reuse, -R63.reuse ;  /* 0x0000000c301c7223 */ /* 0x180fe2000001083f */
[----:B------:R-:W-:Y:S01]  /*3db0*/  ISETP.NE.AND P6, PT, R65, RZ, PT ;  /* 0x000000ff4100720c */ /* 0x000fe20003fc5270 */
[----:B------:R0:W-:Y:S01]  /*3dc0*/  MUFU.EX2 R184, R3 ;  /* 0x0000000300b87308 */ /* 0x0001e20000000800 */
[----:B------:R-:W-:Y:S01]  /*3dd0*/  ISETP.LT.OR P2, PT, R15, 0x4a, P2 ;  /* 0x0000004a0f00780c */ /* 0x000fe20001741670 */
[--C-:B------:R-:W-:Y:S01]  /*3de0*/  FFMA.FTZ R30, R52, R12, -R63.reuse ;  /* 0x0000000c341e7223 */ /* 0x100fe2000001083f */
[----:B------:R-:W-:Y:S01]  /*3df0*/  FMNMX.FTZ R0, R55, R0, !PT ;  /* 0x0000000037007209 */ /* 0x000fe20007810000 */
[----:B------:R-:W-:Y:S01]  /*3e00*/  FFMA.FTZ R32, R84, R12, -R63 ;  /* 0x0000000c54207223 */ /* 0x000fe2000001083f */
[----:B------:R-:W-:-:S02]  /*3e10*/  ISETP.GT.AND P6, PT, R21, 0x59, !P6 ;  /* 0x000000591500780c */ /* 0x000fc400077c4270 */
[----:B------:R-:W-:Y:S01]  /*3e20*/  FSEL R21, R2, -INF , !P2 ;  /* 0xff80000002157808 */ /* 0x000fe20005000000 */
[--C-:B------:R-:W-:Y:S01]  /*3e30*/  FFMA.FTZ R2, R40, R12, -R63.reuse ;  /* 0x0000000c28027223 */ /* 0x100fe2000001083f */
[----:B------:R-:W-:Y:S01]  /*3e40*/  FMNMX.FTZ R0, R57, R0, !PT ;  /* 0x0000000039007209 */ /* 0x000fe20007810000 */
[----:B0-----:R-:W-:Y:S01]  /*3e50*/  FFMA.FTZ R3, R76, R12, -R63 ;  /* 0x0000000c4c037223 */ /* 0x001fe2000001083f */
[----:B------:R-:W-:Y:S01]  /*3e60*/  ISETP.LT.OR P6, PT, R15, 0x5a, P6 ;  /* 0x0000005a0f00780c */ /* 0x000fe200037c1670 */
[----:B------:R0:W-:Y:S01]  /*3e70*/  MUFU.EX2 R180, R2 ;  /* 0x0000000200b47308 */ /* 0x0001e20000000800 */
[----:B------:R-:W-:Y:S02]  /*3e80*/  FMNMX.FTZ R0, R21, R0, !PT ;  /* 0x0000000015007209 */ /* 0x000fe40007810000 */
[----:B------:R-:W-:Y:S02]  /*3e90*/  FSEL R15, R70, -INF , !P5 ;  /* 0xff800000460f7808 */ /* 0x000fe40006800000 */
[----:B------:R-:W-:-:S02]  /*3ea0*/  FMNMX.FTZ R0, R13, R0, !PT ;  /* 0x000000000d007209 */ /* 0x000fc40007810000 */
[----:B------:R-:W-:Y:S01]  /*3eb0*/  FSEL R61, R34, -INF , !P6 ;  /* 0xff800000223d7808 */ /* 0x000fe20007000000 */
[----:B------:R1:W-:Y:S01]  /*3ec0*/  MUFU.EX2 R71, R3 ;  /* 0x0000000300477308 */ /* 0x0003e20000000800 */
[----:B------:R-:W-:Y:S01]  /*3ed0*/  FMNMX.FTZ R0, R59, R0, !PT ;  /* 0x000000003b007209 */ /* 0x000fe20007810000 */
[-CC-:B0-----:R-:W-:Y:S01]  /*3ee0*/  FFMA.FTZ R2, R44, R12.reuse, -R63.reuse ;  /* 0x0000000c2c027223 */ /* 0x181fe2000001083f */
[----:B------:R-:W-:Y:S02]  /*3ef0*/  FFMA.FTZ R34, R56, R12, -R63 ;  /* 0x0000000c38227223 */ /* 0x000fe4000001083f */
[----:B------:R-:W-:-:S03]  /*3f00*/  FMNMX.FTZ R0, R15, R0, !PT ;  /* 0x000000000f007209 */ /* 0x000fc60007810000 */
[----:B------:R-:W-:Y:S01]  /*3f10*/  MUFU.EX2 R182, R2 ;  /* 0x0000000200b67308 */ /* 0x000fe20000000800 */
[----:B------:R-:W-:-:S05]  /*3f20*/  FMNMX.FTZ R0, R61, R0, !PT ;  /* 0x000000003d007209 */ /* 0x000fca0007810000 */
[----:B-1----:R-:W0:Y:S02]  /*3f30*/  SHFL.BFLY PT, R3, R0, 0x2, 0x1f ;  /* 0x0c401f0000037f89 */ /* 0x002e2400000e0000 */
[----:B------:R1:W-:Y:S08]  /*3f40*/  MUFU.EX2 R65, R8 ;  /* 0x0000000800417308 */ /* 0x0003f00000000800 */
[----:B------:R2:W3:Y:S01]  /*3f50*/  MUFU.EX2 R67, R24 ;  /* 0x0000001800437308 */ /* 0x0004e20000000800 */
[----:B-1----:R-:W-:-:S07]  /*3f60*/  FFMA.FTZ R8, R74, R12, -R63 ;  /* 0x0000000c4a087223 */ /* 0x002fce000001083f */
[----:B------:R1:W4:Y:S01]  /*3f70*/  MUFU.EX2 R69, R8 ;  /* 0x0000000800457308 */ /* 0x0003220000000800 */
[-CC-:B--2---:R-:W-:Y:S01]  /*3f80*/  FFMA.FTZ R24, R80, R12.reuse, -R63.reuse ;  /* 0x0000000c50187223 */ /* 0x184fe2000001083f */
[----:B0-----:R-:W-:Y:S01]  /*3f90*/  FMNMX.FTZ R2, R0, R3, !PT ;  /* 0x0000000300027209 */ /* 0x001fe20007810000 */
[----:B------:R-:W-:-:S05]  /*3fa0*/  FFMA.FTZ R0, R86, R12, -R63 ;  /* 0x0000000c56007223 */ /* 0x000fca000001083f */
[----:B------:R0:W-:Y:S01]  /*3fb0*/  MUFU.EX2 R75, R24 ;  /* 0x00000018004b7308 */ /* 0x0001e20000000800 */
[--C-:B-1----:R-:W-:Y:S01]  /*3fc0*/  FFMA.FTZ R8, R78, R12, -R63.reuse ;  /* 0x0000000c4e087223 */ /* 0x102fe2000001083f */
[----:B---3--:R-:W-:Y:S01]  /*3fd0*/  F2FP.F16.F32.PACK_AB R190, R67, R14 ;  /* 0x0000000e43be723e */ /* 0x008fe200000000ff */
[----:B------:R-:W1:Y:S05]  /*3fe0*/  SHFL.BFLY PT, R3, R2, 0x1, 0x1f ;  /* 0x0c201f0002037f89 */ /* 0x000e6a00000e0000 */
[----:B------:R2:W-:Y:S01]  /*3ff0*/  MUFU.EX2 R81, R0 ;  /* 0x0000000000517308 */ /* 0x0005e20000000800 */
[----:B0-----:R-:W-:-:S07]  /*4000*/  FFMA.FTZ R24, R88, R12, -R63 ;  /* 0x0000000c58187223 */ /* 0x001fce000001083f */
[----:B------:R-:W-:Y:S08]  /*4010*/  MUFU.EX2 R83, R24 ;  /* 0x0000001800537308 */ /* 0x000ff00000000800 */
[----:B------:R-:W0:Y:S01]  /*4020*/  MUFU.EX2 R26, R26 ;  /* 0x0000001a001a7308 */ /* 0x000e220000000800 */
[----:B-1----:R-:W-:Y:S01]  /*4030*/  FMNMX.FTZ R3, R2, R3, !PT ;  /* 0x0000000302037209 */ /* 0x002fe20007810000 */
[----:B------:R-:W-:-:S03]  /*4040*/  FFMA.FTZ R2, R68, R12, -R63 ;  /* 0x0000000c44027223 */ /* 0x000fc6000001083f */
[C---:B------:R-:W-:Y:S01]  /*4050*/  FSETP.NEU.FTZ.AND P2, PT, R3.reuse, -INF , PT ;  /* 0xff8000000300780b */ /* 0x040fe20003f5d000 */
[----:B--2---:R-:W-:Y:S02]  /*4060*/  FMUL.FTZ R0, R3, R12 ;  /* 0x0000000c03007220 */ /* 0x004fe40000410000 */
[----:B------:R1:W-:Y:S03]  /*4070*/  MUFU.EX2 R73, R8 ;  /* 0x0000000800497308 */ /* 0x0003e60000000800 */
[----:B------:R-:W-:Y:S02]  /*4080*/  FSEL R0, R0, RZ, P2 ;  /* 0x000000ff00007208 */ /* 0x000fe40001000000 */
[----:B------:R-:W-:-:S03]  /*4090*/  PLOP3.LUT P2, PT, PT, PT, UP1, 0x40, 0x0 ;  /* 0x000000000000781c */ /* 0x000fc60003f4e818 */
        /* <DEDUP_REMOVED lines=9> */
[-C--:B-1----:R-:W-:Y:S01]  /*4130*/  FFMA.FTZ R8, R82, R12.reuse, -R63 ;  /* 0x0000000c52087223 */ /* 0x082fe2000001083f */
        /* <DEDUP_REMOVED lines=10> */
[-CC-:B------:R-:W-:Y:S01]  /*41e0*/  FFMA.FTZ R51, R51, R12.reuse, -R0.reuse ;  /* 0x0000000c33337223 */ /* 0x180fe20000010800 */
[----:B------:R-:W-:Y:S01]  /*41f0*/  FADD.FTZ R44, R14, R27 ;  /* 0x0000001b0e2c7221 */ /* 0x000fe20000010000 */
        /* <DEDUP_REMOVED lines=11> */
[----:B----4-:R-:W-:Y:S01]  /*42b0*/  FADD.FTZ R27, R69, R44 ;  /* 0x0000002c451b7221 */ /* 0x010fe20000010000 */
[----:B------:R-:W-:Y:S01]  /*42c0*/  FFMA.FTZ R61, R61, R12, -R0 ;  /* 0x0000000c3d3d7223 */ /* 0x000fe20000010800 */
[----:B0-----:R-:W-:-:S02]  /*42d0*/  F2FP.F16.F32.PACK_AB R186, R71, R26 ;  /* 0x0000001a47ba723e */ /* 0x001fc400000000ff */
[----:B------:R-:W-:Y:S01]  /*42e0*/  FADD.FTZ R46, R26, R27 ;  /* 0x0000001b1a2e7221 */ /* 0x000fe20000010000 */
[----:B------:R-:W-:Y:S02]  /*42f0*/  F2FP.F16.F32.PACK_AB R188, R65, R188 ;  /* 0x000000bc41bc723e */ /* 0x000fe400000000ff */
[----:B------:R-:W0:Y:S01]  /*4300*/  MUFU.EX2 R29, R29 ;  /* 0x0000001d001d7308 */ /* 0x000e220000000800 */
[----:B------:R-:W-:Y:S01]  /*4310*/  FADD.FTZ R27, R71, R46 ;  /* 0x0000002e471b7221 */ /* 0x000fe20000010000 */
[----:B-1----:R-:W-:Y:S01]  /*4320*/  FADD.FTZ R46, R5, R20 ;  /* 0x00000014052e7221 */ /* 0x002fe20000010000 */
[----:B------:R-:W-:Y:S02]  /*4330*/  F2FP.F16.F32.PACK_AB R189, R20, R5 ;  /* 0x0000000514bd723e */ /* 0x000fe400000000ff */
[----:B------:R-:W-:Y:S01]  /*4340*/  FADD.FTZ R48, R180, R27 ;  /* 0x0000001bb4307221 */ /* 0x000fe20000010000 */
[----:B------:R-:W-:Y:S02]  /*4350*/  F2FP.F16.F32.PACK_AB R184, R69, R184 ;  /* 0x000000b845b8723e */ /* 0x000fe400000000ff */
[----:B------:R1:W3:Y:S01]  /*4360*/  MUFU.EX2 R36, R31 ;  /* 0x0000001f00247308 */ /* 0x0002e20000000800 */
[----:B--2---:R-:W-:Y:S01]  /*4370*/  FADD.FTZ R27, R25, R46 ;  /* 0x0000002e191b7221 */ /* 0x004fe20000010000 */
[----:B------:R-:W-:-:S02]  /*4380*/  F2FP.F16.F32.PACK_AB R180, R73, R180 ;  /* 0x000000b449b4723e */ /* 0x000fc400000000ff */
[C---:B------:R-:W-:Y:S01]  /*4390*/  F2FP.F16.F32.PACK_AB R191, R24.reuse, R25 ;  /* 0x0000001918bf723e */ /* 0x040fe200000000ff */
[----:B------:R-:W-:-:S03]  /*43a0*/  FADD.FTZ R46, R24, R27 ;  /* 0x0000001b182e7221 */ /* 0x000fc60000010000 */
[----:B------:R-:W2:Y:S01]  /*43b0*/  MUFU.EX2 R28, R28 ;  /* 0x0000001c001c7308 */ /* 0x000ea20000000800 */
[----:B-1----:R-:W-:Y:S01]  /*43c0*/  FADD.FTZ R31, R73, R48 ;  /* 0x00000030491f7221 */ /* 0x002fe20000010000 */
[----:B0-----:R-:W-:-:S03]  /*43d0*/  FADD.FTZ R27, R29, R46 ;  /* 0x0000002e1d1b7221 */ /* 0x001fc60000010000 */
[----:B------:R-:W-:Y:S01]  /*43e0*/  FADD.FTZ R48, R182, R31 ;  /* 0x0000001fb6307221 */ /* 0x000fe20000010000 */
[C---:B------:R-:W-:Y:S02]  /*43f0*/  F2FP.F16.F32.PACK_AB R182, R75.reuse, R182 ;  /* 0x000000b64bb6723e */ /* 0x040fe400000000ff */
[----:B------:R-:W0:Y:S01]  /*4400*/  MUFU.EX2 R33, R33 ;  /* 0x0000002100217308 */ /* 0x000e220000000800 */
[----:B------:R-:W-:Y:S01]  /*4410*/  FADD.FTZ R31, R75, R48 ;  /* 0x000000304b1f7221 */ /* 0x000fe20000010000 */
[C---:B---3--:R-:W-:Y:S01]  /*4420*/  FADD.FTZ R46, R36.reuse, R27 ;  /* 0x0000001b242e7221 */ /* 0x048fe20000010000 */
[----:B------:R-:W-:-:S05]  /*4430*/  F2FP.F16.F32.PACK_AB R185, R36, R29 ;  /* 0x0000001d24b9723e */ /* 0x000fca00000000ff */
[----:B------:R1:W3:Y:S01]  /*4440*/  MUFU.EX2 R77, R8 ;  /* 0x00000008004d7308 */ /* 0x0002e20000000800 */
[----:B--2---:R-:W-:-:S07]  /*4450*/  FADD.FTZ R48, R28, R31 ;  /* 0x0000001f1c307221 */ /* 0x004fce0000010000 */
[----:B------:R-:W2:Y:S01]  /*4460*/  MUFU.EX2 R38, R35 ;  /* 0x0000002300267308 */ /* 0x000ea20000000800 */
[----:B-1----:R-:W-:Y:S01]  /*4470*/  FFMA.FTZ R8, R60, R12, -R63 ;  /* 0x0000000c3c087223 */ /* 0x002fe2000001083f */
[----:B0-----:R-:W-:-:S06]  /*4480*/  FADD.FTZ R27, R33, R46 ;  /* 0x0000002e211b7221 */ /* 0x001fcc0000010000 */
[----:B------:R-:W0:Y:S01]  /*4490*/  MUFU.EX2 R30, R30 ;  /* 0x0000001e001e7308 */ /* 0x000e220000000800 */
[C---:B---3--:R-:W-:Y:S01]  /*44a0*/  FADD.FTZ R31, R77.reuse, R48 ;  /* 0x000000304d1f7221 */ /* 0x048fe20000010000 */
[----:B------:R-:W-:-:S06]  /*44b0*/  F2FP.F16.F32.PACK_AB R176, R77, R28 ;  /* 0x0000001c4db0723e */ /* 0x000fcc00000000ff */
[----:B------:R-:W1:Y:S01]  /*44c0*/  MUFU.EX2 R37, R37 ;  /* 0x0000002500257308 */ /* 0x000e620000000800 */
[C---:B--2---:R-:W-:Y:S01]  /*44d0*/  FADD.FTZ R48, R38.reuse, R27 ;  /* 0x0000001b26307221 */ /* 0x044fe20000010000 */
[----:B------:R-:W-:-:S06]  /*44e0*/  F2FP.F16.F32.PACK_AB R187, R38, R33 ;  /* 0x0000002126bb723e */ /* 0x000fcc00000000ff */
[----:B------:R2:W3:Y:S01]  /*44f0*/  MUFU.EX2 R79, R32 ;  /* 0x00000020004f7308 */ /* 0x0004e20000000800 */
[----:B0-----:R-:W-:-:S07]  /*4500*/  FADD.FTZ R50, R30, R31 ;  /* 0x0000001f1e327221 */ /* 0x001fce0000010000 */
[----:B------:R-:W0:Y:S01]  /*4510*/  MUFU.EX2 R40, R39 ;  /* 0x0000002700287308 */ /* 0x000e220000000800 */
[-CC-:B--2---:R-:W-:Y:S01]  /*4520*/  FFMA.FTZ R32, R64, R12.reuse, -R63.reuse ;  /* 0x0000000c40207223 */ /* 0x184fe2000001083f */
[----:B-1----:R-:W-:Y:S01]  /*4530*/  FADD.FTZ R27, R37, R48 ;  /* 0x00000030251b7221 */ /* 0x002fe20000010000 */
[----:B------:R-:W-:-:S05]  /*4540*/  FFMA.FTZ R63, R92, R12, -R63 ;  /* 0x0000000c5c3f7223 */ /* 0x000fca000001083f */
[----:B------:R-:W1:Y:S01]  /*4550*/  MUFU.EX2 R34, R34 ;  /* 0x0000002200227308 */ /* 0x000e620000000800 */
[C---:B---3--:R-:W-:Y:S01]  /*4560*/  FADD.FTZ R31, R79.reuse, R50 ;  /* 0x000000324f1f7221 */ /* 0x048fe20000010000 */
[----:B------:R-:W-:-:S06]  /*4570*/  F2FP.F16.F32.PACK_AB R178, R79, R30 ;  /* 0x0000001e4fb2723e */ /* 0x000fcc00000000ff */
[----:B------:R-:W2:Y:S01]  /*4580*/  MUFU.EX2 R41, R41 ;  /* 0x0000002900297308 */ /* 0x000ea20000000800 */
[C---:B0-----:R-:W-:Y:S01]  /*4590*/  FADD.FTZ R0, R40.reuse, R27 ;  /* 0x0000001b28007221 */ /* 0x041fe20000010000 */
[----:B------:R-:W-:-:S06]  /*45a0*/  F2FP.F16.F32.PACK_AB R181, R40, R37 ;  /* 0x0000002528b5723e */ /* 0x000fcc00000000ff */
[----:B------:R-:W0:Y:S01]  /*45b0*/  MUFU.EX2 R42, R43 ;  /* 0x0000002b002a7308 */ /* 0x000e220000000800 */
[----:B-1----:R-:W-:Y:S01]  /*45c0*/  FADD.FTZ R48, R34, R31 ;  /* 0x0000001f22307221 */ /* 0x002fe20000010000 */
[----:B------:R-:W-:-:S03]  /*45d0*/  F2FP.F16.F32.PACK_AB R172, R81, R34 ;  /* 0x0000002251ac723e */ /* 0x000fc600000000ff */
[----:B------:R-:W-:-:S03]  /*45e0*/  FADD.FTZ R31, R81, R48 ;  /* 0x00000030511f7221 */ /* 0x000fc60000010000 */
[----:B------:R-:W1:Y:S01]  /*45f0*/  MUFU.EX2 R8, R8 ;  /* 0x0000000800087308 */ /* 0x000e620000000800 */
[----:B--2---:R-:W-:-:S07]  /*4600*/  FADD.FTZ R27, R41, R0 ;  /* 0x00000000291b7221 */ /* 0x004fce0000010000 */
        /* <DEDUP_REMOVED lines=9> */
[----:B------:R-:W-:Y:S01]  /*46a0*/  MUFU.EX2 R49, R49 ;  /* 0x0000003100317308 */ /* 0x000fe20000000800 */
[C---:B0-----:R-:W-:Y:S01]  /*46b0*/  FADD.FTZ R14, R44.reuse, R27 ;  /* 0x0000001b2c0e7221 */ /* 0x041fe20000010000 */
[----:B------:R-:W-:-:S06]  /*46c0*/  F2FP.F16.F32.PACK_AB R177, R44, R45 ;  /* 0x0000002d2cb1723e */ /* 0x000fcc00000000ff */
[----:B------:R-:W0:Y:S01]  /*46d0*/  MUFU.EX2 R22, R51 ;  /* 0x0000003300167308 */ /* 0x000e220000000800 */
[----:B-1----:R-:W-:Y:S01]  /*46e0*/  FADD.FTZ R26, R32, R31 ;  /* 0x0000001f201a7221 */ /* 0x002fe20000010000 */
[----:B------:R-:W-:-:S03]  /*46f0*/  F2FP.F16.F32.PACK_AB R168, R85, R32 ;  /* 0x0000002055a8723e */ /* 0x000fc600000000ff */
[----:B------:R-:W-:-:S03]  /*4700*/  FADD.FTZ R27, R85, R26 ;  /* 0x0000001a551b7221 */ /* 0x000fc60000010000 */
[----:B------:R-:W-:Y:S08]  /*4710*/  MUFU.EX2 R53, R53 ;  /* 0x0000003500357308 */ /* 0x000ff00000000800 */
[----:B------:R-:W1:Y:S01]  /*4720*/  MUFU.EX2 R2, R2 ;  /* 0x0000000200027308 */ /* 0x000e620000000800 */
[----:B0-----:R-:W-:-:S07]  /*4730*/  F2FP.F16.F32.PACK_AB R179, R22, R49 ;  /* 0x0000003116b3723e */ /* 0x001fce00000000ff */
[----:B------:R-:W0:Y:S08]  /*4740*/  MUFU.EX2 R63, R63 ;  /* 0x0000003f003f7308 */ /* 0x000e300000000800 */
[----:B------:R-:W2:Y:S01]  /*4750*/  MUFU.EX2 R46, R55 ;  /* 0x00000037002e7308 */ /* 0x000ea20000000800 */
[----:B-1----:R-:W-:-:S07]  /*4760*/  FADD.FTZ R8, R2, R27 ;  /* 0x0000001b02087221 */ /* 0x002fce0000010000 */
[----:B------:R-:W-:Y:S01]  /*4770*/  MUFU.EX2 R57, R57 ;  /* 0x0000003900397308 */ /* 0x000fe20000000800 */
[C---:B0-----:R-:W-:Y:S01]  /*4780*/  F2FP.F16.F32.PACK_AB R170, R63.reuse, R2 ;  /* 0x000000023faa723e */ /* 0x041fe200000000ff */
[----:B------:R-:W-:-:S06]  /*4790*/  FADD.FTZ R8, R63, R8 ;  /* 0x000000083f087221 */ /* 0x000fcc0000010000 */
[----:B------:R0:W1:Y:S01]  /*47a0*/  MUFU.EX2 R0, R21 ;  /* 0x0000001500007308 */ /* 0x0000620000000800 */
[----:B--2---:R-:W-:-:S07]  /*47b0*/  F2FP.F16.F32.PACK_AB R173, R46, R53 ;  /* 0x000000352ead723e */ /* 0x004fce00000000ff */
[----:B------:R-:W2:Y:S01]  /*47c0*/  MUFU.EX2 R13, R13 ;  /* 0x0000000d000d7308 */ /* 0x000ea20000000800 */
[----:B0-----:R-:W-:-:S04]  /*47d0*/  FADD.FTZ R21, R49, R14 ;  /* 0x0000000e31157221 */ /* 0x001fc80000010000 */
[----:B------:R-:W-:-:S03]  /*47e0*/  FADD.FTZ R26, R22, R21 ;  /* 0x00000015161a7221 */ /* 0x000fc60000010000 */
[----:B------:R-:W0:Y:S01]  /*47f0*/  MUFU.EX2 R14, R59 ;  /* 0x0000003b000e7308 */ /* 0x000e220000000800 */
[----:B------:R-:W-:Y:S01]  /*4800*/  FADD.FTZ R21, R53, R26 ;  /* 0x0000001a35157221 */ /* 0x000fe20000010000 */
[----:B-1----:R-:W-:-:S03]  /*4810*/  F2FP.F16.F32.PACK_AB R175, R0, R57 ;  /* 0x0000003900af723e */ /* 0x002fc600000000ff */
[----:B------:R-:W-:-:S03]  /*4820*/  FADD.FTZ R2, R46, R21 ;  /* 0x000000152e027221 */ /* 0x000fc60000010000 */
[----:B------:R-:W1:Y:S01]  /*4830*/  MUFU.EX2 R15, R15 ;  /* 0x0000000f000f7308 */ /* 0x000e620000000800 */
[----:B------:R-:W-:-:S04]  /*4840*/  FADD.FTZ R5, R57, R2 ;  /* 0x0000000239057221 */ /* 0x000fc80000010000 */
[----:B------:R-:W-:-:S03]  /*4850*/  FADD.FTZ R20, R0, R5 ;  /* 0x0000000500147221 */ /* 0x000fc60000010000 */
[----:B------:R-:W3:Y:S01]  /*4860*/  MUFU.EX2 R2, R61 ;  /* 0x0000003d00027308 */ /* 0x000ee20000000800 */
[----:B--2---:R-:W-:Y:S01]  /*4870*/  FADD.FTZ R5, R13, R20 ;  /* 0x000000140d057221 */ /* 0x004fe20000010000 */
[C---:B0-----:R-:W-:Y:S01]  /*4880*/  F2FP.F16.F32.PACK_AB R169, R14.reuse, R13 ;  /* 0x0000000d0ea9723e */ /* 0x041fe200000000ff */
[----:B------:R-:W-:Y:S02]  /*4890*/  VIADD R13, R23, 0xfffffffe ;  /* 0xfffffffe170d7836 */ /* 0x000fe40000000000 */
[----:B------:R-:W-:-:S04]  /*48a0*/  FADD.FTZ R20, R14, R5 ;  /* 0x000000050e147221 */ /* 0x000fc80000010000 */
[----:B-1----:R-:W-:-:S04]  /*48b0*/  FADD.FTZ R5, R15, R20 ;  /* 0x000000140f057221 */ /* 0x002fc80000010000 */
[C---:B---3--:R-:W-:Y:S01]  /*48c0*/  FADD.FTZ R5, R2.reuse, R5 ;  /* 0x0000000502057221 */ /* 0x048fe20000010000 */
        /* <DEDUP_REMOVED lines=12> */
.L_x_4156:
[----:B------:R-:W-:-:S11]  /*4990*/  UISETP.NE.AND UP2, UPT, UR5, 0x1, UPT ;  /* 0x000000010500788c */ /* 0x000fd6000bf45270 */
[----:B------:R-:W-:Y:S02]  /*49a0*/  @UP2 ULDC.64 UR14, c[0x0][0x9e8] ;  /* 0x00027a00000e2ab9 */ /* 0x000fe40000000a00 */
[----:B------:R-:W-:-:S04]  /*49b0*/  UIMAD.WIDE.U32 UR6, UR11, UR14, URZ ;  /* 0x0000000e0b0672a5 */ /* 0x000fc8000f8e003f */
[----:B------:R-:W-:-:S12]  /*49c0*/  @UP2 USHF.R.U32.HI UR11, URZ, UR15, UR7 ;  /* 0x0000000f3f0b2299 */ /* 0x000fd80008011607 */
.L_x_4157:
[----:B------:R-:W-:-:S04]  /*49d0*/  UIMAD UR5, UR11, UR5, UR5 ;  /* 0x000000050b0572a4 */ /* 0x000fc8000f8e0205 */
[----:B------:R-:W-:-:S04]  /*49e0*/  UISETP.LT.AND UP2, UPT, UR4, UR5, UPT ;  /* 0x000000050400728c */ /* 0x000fc8000bf41270 */
[----:B------:R-:W-:-:S12]  /*49f0*/  USEL UR4, UR4, UR5, UP2 ;  /* 0x0000000504047287 */ /* 0x000fd80009000000 */
.L_x_4155:
[----:B------:R-:W-:Y:S01]  /*4a00*/  R2UR UR6, R17 ;  /* 0x00000000110672ca */ /* 0x000fe200000e0000 */
[----:B------:R-:W-:Y:S01]  /*4a10*/  UIMAD.WIDE UR4, UR4, 0x2aaaaaab, URZ ;  /* 0x2aaaaaab040478a5 */ /* 0x000fe2000f8e023f */
[----:B------:R-:W-:Y:S01]  /*4a20*/  IMAD.MOV.U32 R2, RZ, RZ, 0x3f800000 ;  /* 0x3f800000ff027424 */ /* 0x000fe200078e00ff */
[----:B------:R-:W-:Y:S01]  /*4a30*/  UMOV UR7, URZ ;  /* 0x0000003f00077c82 */ /* 0x000fe20008000000 */
[----:B------:R-:W-:Y:S01]  /*4a40*/  IMAD.MOV.U32 R0, RZ, RZ, 0x3f800000 ;  /* 0x3f800000ff007424 */ /* 0x000fe200078e00ff */
[----:B------:R-:W-:Y:S01]  /*4a50*/  USHF.R.U32.HI UR4, URZ, 0x1f, UR5 ;  /* 0x0000001f3f047899 */ /* 0x000fe20008011605 */
[----:B------:R-:W-:Y:S02]  /*4a60*/  CS2R R118, SRZ ;  /* 0x0000000000767805 */ /* 0x000fe4000001ff00 */
[----:B------:R-:W-:Y:S02]  /*4a70*/  CS2R R116, SRZ ;  /* 0x0000000000747805 */ /* 0x000fe4000001ff00 */
[----:B------:R-:W-:Y:S01]  /*4a80*/  CS2R R114, SRZ ;  /* 0x0000000000727805 */ /* 0x000fe2000001ff00 */
[----:B------:R-:W-:Y:S01]  /*4a90*/  ULEA.HI.SX32 UR4, UR5, UR4, 0x1c ;  /* 0x0000000405047291 */ /* 0x000fe2000f8fe23f */
        /* <DEDUP_REMOVED lines=9> */
[----:B------:R-:W-:Y:S01]  /*4b30*/  CS2R R98, SRZ ;  /* 0x0000000000627805 */ /* 0x000fe2000001ff00 */
[----:B------:R-:W-:Y:S01]  /*4b40*/  UMOV UR4, URZ ;  /* 0x0000003f00047c82 */ /* 0x000fe20008000000 */
[----:B------:R-:W-:Y:S02]  /*4b50*/  CS2R R96, SRZ ;  /* 0x0000000000607805 */ /* 0x000fe4000001ff00 */
[----:B------:R-:W-:Y:S02]  /*4b60*/  CS2R R94, SRZ ;  /* 0x00000000005e7805 */ /* 0x000fe4000001ff00 */
[----:B------:R-:W-:Y:S02]  /*4b70*/  ISETP.GE.AND P2, PT, R13, UR57, PT ;  /* 0x000000390d007c0c */ /* 0x000fe4000bf46270 */
        /* <DEDUP_REMOVED lines=36> */
[----:B------:R-:W-:Y:S01]  /*4dc0*/  IMAD.MOV.U32 R2, RZ, RZ, 0x3f800000 ;  /* 0x3f800000ff027424 */ /* 0x000fe200078e00ff */
[----:B------:R-:W-:Y:S01]  /*4dd0*/  UMOV UR6, URZ ;  /* 0x0000003f00067c82 */ /* 0x000fe20008000000 */
[----:B------:R-:W-:Y:S01]  /*4de0*/  IMAD.MOV.U32 R119, RZ, RZ, RZ ;  /* 0x000000ffff777224 */ /* 0x000fe200078e00ff */
[----:B------:R-:W-:Y:S01]  /*4df0*/  UMOV UR5, URZ ;  /* 0x0000003f00057c82 */ /* 0x000fe20008000000 */
[----:B------:R-:W-:Y:S01]  /*4e00*/  ULDC UR56, c[0x0][0x9e4] ;  /* 0x0002790000387ab9 */ /* 0x000fe20000000800 */
[----:B------:R-:W-:-:S05]  /*4e10*/  ULDC UR59, c[0x0][0x9d8] ;  /* 0x00027600003b7ab9 */ /* 0x000fca0000000800 */
.L_x_4175:
[----:B------:R-:W-:-:S04]  /*4e20*/  UIADD3 UR4, UR5, 0x1, URZ ;  /* 0x0000000105047890 */ /* 0x000fc8000fffe03f */
[----:B------:R-:W-:-:S04]  /*4e30*/  UISETP.NE.AND UP2, UPT, UR4, 0x2, UPT ;  /* 0x000000020400788c */ /* 0x000fc8000bf45270 */
[----:B------:R-:W-:Y:S02]  /*4e40*/  USEL UR7, URZ, 0x1, UP2 ;  /* 0x000000013f077887 */ /* 0x000fe40009000000 */
[----:B------:R-:W-:Y:S02]  /*4e50*/  USEL UR4, UR4, URZ, UP2 ;  /* 0x0000003f04047287 */ /* 0x000fe40009000000 */
[----:B------:R-:W-:Y:S01]  /*4e60*/  ULOP3.LUT UR7, UR6, UR7, URZ, 0x3c, !UPT ;  /* 0x0000000706077292 */ /* 0x000fe2000f8e3c3f */
[----:B------:R-:W-:Y:S11]  /*4e70*/  @!P0 BRA `(.L_x_4159) ;  /* 0x0000000000048947 */ /* 0x000ff60003800000 */
[----:B------:R-:W-:Y:S01]  /*4e80*/  BPT.TRAP 0x1 ;  /* 0x000000040000795c */ /* 0x000fe20000300000 */
.L_x_4159:
[----:B------:R-:W-:Y:S01]  /*4e90*/  ULEA UR61, UR4, UR58, 0x3 ;  /* 0x0000003a043d7291 */ /* 0x000fe2000f8e183f */
[----:B------:R-:W-:-:S05]  /*4ea0*/  IMAD.U32 R12, RZ, RZ, UR7 ;  /* 0x00000007ff0c7e24 */ /* 0x000fca000f8e00ff */
[----:B------:R-:W-:-:S04]  /*4eb0*/  SHF.L.U32 R12, R12, 0x1f, RZ ;  /* 0x0000001f0c0c7819 */ /* 0x000fc800000006ff */
[----:B------:R0:W1:Y:S01]  /*4ec0*/  SYNCS.PHASECHK.TRANS64.TRYWAIT P2, [UR61+0x30830], R12 ;  /* 0x0308300cff0075a7 */ /* 0x000062000804017d */
[----:B------:R-:W-:Y:S05]  /*4ed0*/  @!P0 BRA `(.L_x_4160) ;  /* 0x0000000000048947 */ /* 0x000fea0003800000 */
[----:B------:R-:W-:Y:S01]  /*4ee0*/  BPT.TRAP 0x1 ;  /* 0x000000040000795c */ /* 0x000fe20000300000 */
.L_x_4160:
[----:B-1----:R-:W-:Y:S05]  /*4ef0*/  @P2 BRA `(.L_x_4161) ;  /* 0x0000000000082947 */ /* 0x002fea0003800000 */
[----:B------:R-:W1:Y:S02]  /*4f00*/  SYNCS.PHASECHK.TRANS64.TRYWAIT P2, [UR61+0x30830], R12 ;  /* 0x0308300cff0075a7 */ /* 0x000e64000804017d */
[----:B-1----:R-:W-:Y:S05]  /*4f10*/  @!P2 BRA `(.L_x_4162) ;  /* 0x000001080020a947 */ /* 0x002fea0003800000 */
.L_x_4161:
[----:B------:R-:W-:Y:S01]  /*4f20*/  R2UR UR52, R6 ;  /* 0x00000000063472ca */ /* 0x000fe200000e0000 */
[----:B------:R-:W-:Y:S01]  /*4f30*/  UIMAD UR50, UR4, 0x900, UR60 ;  /* 0x00000900043278a4 */ /* 0x000fe2000f8e023c */
[----:B------:R-:W-:Y:S01]  /*4f40*/  R2UR UR53, R7 ;  /* 0x00000000073572ca */ /* 0x000fe200000e0000 */
[----:B------:R-:W-:Y:S01]  /*4f50*/  WARPGROUP.ARRIVE ;  /* 0x00000000000079c5 */ /* 0x000fe20000000000 */
[----:B------:R-:W-:Y:S01]  /*4f60*/  UMOV UR55, 0x40000040 ;  /* 0x4000004000377882 */ /* 0x000fe20000000000 */
[----:B------:R-:W-:Y:S01]  /*4f70*/  UIADD3 UR10, UR50, 0x2, URZ ;  /* 0x00000002320a7890 */ /* 0x000fe2000fffe03f */
[-C--:B------:R-:W-:Y:S01]  /*4f80*/  FMUL.FTZ R24, R24, R0.reuse ;  /* 0x0000000018187220 */ /* 0x080fe20000410000 */
        /* <DEDUP_REMOVED lines=8> */
[----:B------:R-:W-:Y:S01]  /*5010*/  HGMMA.64x96x16.F32 R120, gdesc[UR52], RZ, !UPT, gsb0 ;  /* 0x01600000347879f0 */ /* 0x000fe2000c0008ff */
        /* <DEDUP_REMOVED lines=108> */
[----:B------:R-:W-:Y:S01]  /*56e0*/  HGMMA.64x96x16.F32 R120, gdesc[UR8], R120, gsb0 ;  /* 0x01600000087879f0 */ /* 0x000fe20008000878 */
[-C--:B------:R-:W-:Y:S01]  /*56f0*/  FMUL.FTZ R115, R115, R2.reuse ;  /* 0x0000000273737220 */ /* 0x080fe20000410000 */
[-C--:B------:R-:W-:Y:S01]  /*5700*/  FMUL.FTZ R118, R118, R2.reuse ;  /* 0x0000000276767220 */ /* 0x080fe20000410000 */
[----:B------:R-:W-:Y:S01]  /*5710*/  FMUL.FTZ R119, R119, R2 ;  /* 0x0000000277777220 */ /* 0x000fe20000410000 */
[----:B------:R-:W-:-:S02]  /*5720*/  WARPGROUP.DEPBAR.LE gsb0, 0x0 ;  /* 0x00008000000079c5 */ /* 0x000fc40000010000 */
        /* <DEDUP_REMOVED lines=30> */
[----:B------:R-:W-:Y:S05]  /*5910*/  @!P0 BRA `(.L_x_4163) ;  /* 0x0000000000048947 */ /* 0x000fea0003800000 */
[----:B------:R-:W-:Y:S01]  /*5920*/  BPT.TRAP 0x1 ;  /* 0x000000040000795c */ /* 0x000fe20000300000 */
.L_x_4163:
[----:B------:R-:W-:Y:S01]  /*5930*/  ULEA UR14, UR5, UR58, 0x3 ;  /* 0x0000003a050e7291 */ /* 0x000fe2000f8e183f */
[----:B------:R-:W-:-:S05]  /*5940*/  IMAD.U32 R0, RZ, RZ, UR6 ;  /* 0x00000006ff007e24 */ /* 0x000fca000f8e00ff */
[----:B------:R-:W-:-:S04]  /*5950*/  SHF.L.U32 R0, R0, 0x1f, RZ ;  /* 0x0000001f00007819 */ /* 0x000fc800000006ff */
[----:B------:R2:W3:Y:S01]  /*5960*/  SYNCS.PHASECHK.TRANS64.TRYWAIT P2, [UR14+0x30850], R0 ;  /* 0x03085000ff0075a7 */ /* 0x0004e2000804014e */
[----:B------:R-:W-:Y:S05]  /*5970*/  @!P0 BRA `(.L_x_4164) ;  /* 0x0000000000048947 */ /* 0x000fea0003800000 */
[----:B------:R-:W-:Y:S01]  /*5980*/  BPT.TRAP 0x1 ;  /* 0x000000040000795c */ /* 0x000fe20000300000 */
.L_x_4164:
[----:B---3--:R-:W-:Y:S05]  /*5990*/  @P2 BRA `(.L_x_4165) ;  /* 0x0000000000082947 */ /* 0x008fea0003800000 */
[----:B------:R-:W3:Y:S02]  /*59a0*/  SYNCS.PHASECHK.TRANS64.TRYWAIT P2, [UR14+0x30850], R0 ;  /* 0x03085000ff0075a7 */ /* 0x000ee4000804014e */
[----:B---3--:R-:W-:Y:S05]  /*59b0*/  @!P2 BRA `(.L_x_4166) ;  /* 0x000000fc0090a947 */ /* 0x008fea0003800000 */
.L_x_4165:
[----:B------:R-:W-:Y:S01]  /*59c0*/  UIADD3 UR6, UR58, 0x400, URZ ;  /* 0x000004003a067890 */ /* 0x000fe2000fffe03f */
[----:B------:R-:W-:Y:S01]  /*59d0*/  WARPGROUP.ARRIVE ;  /* 0x00000000000079c5 */ /* 0x000fe20000000000 */
[----:B------:R-:W-:Y:S01]  /*59e0*/  UMOV UR11, 0x40000040 ;  /* 0x40000040000b7882 */ /* 0x000fe20000000000 */
[----:B------:R-:W-:Y:S01]  /*59f0*/  PLOP3.LUT P2, PT, PT, PT, UP0, 0x80, 0x0 ;  /* 0x000000000000781c */ /* 0x000fe20003f4f008 */
[----:B------:R-:W-:Y:S01]  /*5a00*/  USHF.R.U32.HI UR6, URZ, 0x4, UR6 ;  /* 0x000000043f067899 */ /* 0x000fe20008011606 */
[----:B------:R-:W-:Y:S01]  /*5a10*/  PLOP3.LUT P3, PT, PT, PT, UP0, 0x80, 0x0 ;  /* 0x000000000000781c */ /* 0x000fe20003f6f008 */
[----:B------:R-:W-:Y:S01]  /*5a20*/  FMUL.FTZ R2, R123, UR59 ;  /* 0x0000003b7b027c20 */ /* 0x000fe20008410000 */
[----:B------:R-:W-:Y:S01]  /*5a30*/  FMUL.FTZ R123, R142, UR59 ;  /* 0x0000003b8e7b7c20 */ /* 0x000fe20008410000 */
[----:B------:R-:W-:Y:S01]  /*5a40*/  ULOP3.LUT UR6, UR6, 0x3fff, URZ, 0xc0, !UPT ;  /* 0x00003fff06067892 */ /* 0x000fe2000f8ec03f */
[----:B01----:R-:W-:Y:S01]  /*5a50*/  FMUL.FTZ R12, R120, UR59 ;  /* 0x0000003b780c7c20 */ /* 0x003fe20008410000 */
[----:B------:R-:W-:Y:S01]  /*5a60*/  FMUL.FTZ R120, R121, UR59 ;  /* 0x0000003b79787c20 */ /* 0x000fe20008410000 */
[----:B------:R-:W-:Y:S01]  /*5a70*/  FMUL.FTZ R121, R138, UR59 ;  /* 0x0000003b8a797c20 */ /* 0x000fe20008410000 */
[----:B------:R-:W-:Y:S01]  /*5a80*/  ULOP3.LUT UR6, UR6, 0x3000000, URZ, 0xfc, !UPT ;  /* 0x0300000006067892 */ /* 0x000fe2000f8efc3f */
[----:B------:R-:W-:Y:S01]  /*5a90*/  FMUL.FTZ R138, R154, UR59 ;  /* 0x0000003b9a8a7c20 */ /* 0x000fe20008410000 */
[----:B------:R-:W-:-:S02]  /*5aa0*/  IMAD.MOV.U32 R154, RZ, RZ, R9 ;  /* 0x000000ffff9a7224 */ /* 0x000fc400078e0009 */
[----:B------:R-:W-:Y:S01]  /*5ab0*/  FMUL.FTZ R15, R127, UR59 ;  /* 0x0000003b7f0f7c20 */ /* 0x000fe20008410000 */
[----:B------:R-:W-:Y:S01]  /*5ac0*/  UIMAD UR5, UR5, 0x900, UR6 ;  /* 0x00000900050578a4 */ /* 0x000fe2000f8e0206 */
[----:B------:R-:W-:Y:S01]  /*5ad0*/  FMUL.FTZ R20, R130, UR59 ;  /* 0x0000003b82147c20 */ /* 0x000fe20008410000 */
[----:B--2---:R-:W-:Y:S01]  /*5ae0*/  FMUL.FTZ R0, R122, UR59 ;  /* 0x0000003b7a007c20 */ /* 0x004fe20008410000 */
[----:B------:R-:W-:Y:S01]  /*5af0*/  FMUL.FTZ R21, R131, UR59 ;  /* 0x0000003b83157c20 */ /* 0x000fe20008410000 */
[----:B------:R-:W-:Y:S01]  /*5b00*/  FMUL.FTZ R130, R132, UR59 ;  /* 0x0000003b84827c20 */ /* 0x000fe20008410000 */
[----:B------:R-:W-:Y:S01]  /*5b10*/  FMUL.FTZ R127, R147, UR59 ;  /* 0x0000003b937f7c20 */ /* 0x000fe20008410000 */
[----:B------:R-:W-:Y:S01]  /*5b20*/  FMUL.FTZ R131, R133, UR59 ;  /* 0x0000003b85837c20 */ /* 0x000fe20008410000 */
[----:B------:R-:W-:Y:S01]  /*5b30*/  UMOV UR10, UR5 ;  /* 0x00000005000a7c82 */ /* 0x000fe20008000000 */
[----:B------:R-:W-:Y:S01]  /*5b40*/  FMUL.FTZ R22, R134, UR59 ;  /* 0x0000003b86167c20 */ /* 0x000fe20008410000 */
[----:B------:R-:W-:Y:S01]  /*5b50*/  HGMMA.64x192x16.F32 R24, R188, gdesc[UR8].tnspB, R24, gsb0 ;  /* 0x42e00008bc187df0 */ /* 0x000fe20008000818 */
        /* <DEDUP_REMOVED lines=25> */
[----:B------:R-:W-:Y:S01]  /*5cf0*/  R2UR UR15, R11 ;  /* 0x000000000b0f72ca */ /* 0x000fe200000e0000 */
[----:B------:R-:W-:Y:S01]  /*5d00*/  FMUL.FTZ R161, R161, UR59 ;  /* 0x0000003ba1a17c20 */ /* 0x000fe20008410000 */
[----:B------:R-:W-:Y:S01]  /*5d10*/  FMUL.FTZ R165, R165, UR59 ;  /* 0x0000003ba5a57c20 */ /* 0x000fe20008410000 */
[----:B------:R-:W-:Y:S01]  /*5d20*/  ULDC UR19, c[0x0][0x2f0] ;  /* 0x0000bc0000137ab9 */ /* 0x000fe20000000800 */
[----:B------:R-:W0:Y:S01]  /*5d30*/  MUFU.TANH R12, R12 ;  /* 0x0000000c000c7308 */ /* 0x000e220000002400 */
[----:B------:R-:W-:Y:S01]  /*5d40*/  ULDC UR18, c[0x0][0x288] ;  /* 0x0000a20000127ab9 */ /* 0x000fe20000000800 */
[----:B------:R-:W-:-:S06]  /*5d50*/  FMUL.FTZ R166, R166, UR59 ;  /* 0x0000003ba6a67c20 */ /* 0x000fcc0008410000 */
        /* <DEDUP_REMOVED lines=22> */
[----:B------:R-:W-:-:S05]  /*5ec0*/  WARPGROUP.ARRIVE ;  /* 0x00000000000079c5 */ /* 0x000fca0000000000 */
[----:B------:R-:W0:Y:S01]  /*5ed0*/  MUFU.TANH R126, R126 ;  /* 0x0000007e007e7308 */ /* 0x000e220000002400 */
[----:B------:R-:W-:Y:S01]  /*5ee0*/  HGMMA.64x192x16.F32 R24, R184, gdesc[UR8].tnspB, R24, gsb0 ;  /* 0x42e00008b8187df0 */ /* 0x000fe20008000818 */
[----:B------:R-:W-:Y:S01]  /*5ef0*/  UIADD3 UR10, UR5, 0x100, URZ ;  /* 0x00000100050a7890 */ /* 0x000fe2000fffe03f */
[----:B------:R-:W-:-:S05]  /*5f00*/  UMOV UR11, 0x40000040 ;  /* 0x40000040000b7882 */ /* 0x000fca0000000000 */
        /* <DEDUP_REMOVED lines=26> */
[----:B------:R-:W-:Y:S01]  /*60b0*/  WARPGROUP.ARRIVE ;  /* 0x00000000000079c5 */ /* 0x000fe20000000000 */
[----:B------:R-:W-:-:S04]  /*60c0*/  IMAD R176, R13, -0x60, RZ ;  /* 0xffffffa00db07824 */ /* 0x000fc800078e02ff */
[----:B------:R-:W-:-:S10]  /*60d0*/  VIADD R147, R176, 0x1 ;  /* 0x00000001b0937836 */ /* 0x000fd40000000000 */
[----:B------:R-:W-:Y:S01]  /*60e0*/  HGMMA.64x192x16.F32 R24, R172, gdesc[UR8].tnspB, R24, gsb0 ;  /* 0x42e00008ac187df0 */ /* 0x000fe20008000818 */
[----:B------:R-:W-:Y:S01]  /*60f0*/  UIADD3 UR10, UR5, 0x280, URZ ;  /* 0x00000280050a7890 */ /* 0x000fe2000fffe03f */
[----:B------:R-:W-:Y:S02]  /*6100*/  UMOV UR11, 0x40000040 ;  /* 0x40000040000b7882 */ /* 0x000fe40000000000 */
[----:B------:R-:W-:Y:S01]  /*6110*/  @UP0 ULDC UR5, c[0x0][0x44c] ;  /* 0x0001130000050ab9 */ /* 0x000fe20000000800 */
[----:B------:R-:W-:Y:S02]  /*6120*/  IMAD R147, R10, -0x2, R147 ;  /* 0xfffffffe0a937824 */ /* 0x000fe400078e0293 */
[----:B------:R-:W-:Y:S01]  /*6130*/  @P2 IMAD.HI.U32 R142, R9, UR5, RZ ;  /* 0x00000005098e2c27 */ /* 0x000fe2000f8e00ff */
[----:B------:R-:W-:Y:S01]  /*6140*/  @UP0 ULDC UR5, c[0x0][0x450] ;  /* 0x0001140000050ab9 */ /* 0x000fe20000000800 */
[----:B------:R-:W-:Y:S02]  /*6150*/  PLOP3.LUT P2, PT, PT, PT, UP1, 0x40, 0x0 ;  /* 0x000000000000781c */ /* 0x000fe40003f4e818 */
[----:B------:R-:W-:Y:S01]  /*6160*/  IMAD R146, R16, UR19, R147 ;  /* 0x0000001310927c24 */ /* 0x000fe2000f8e0293 */
[----:B------:R-:W-:Y:S01]  /*6170*/  @P3 SHF.R.U32.HI R154, RZ, UR5, R142 ;  /* 0x00000005ff9a3c19 */ /* 0x000fe2000801168e */
[----:B------:R-:W-:-:S04]  /*6180*/  IMAD.U32 R142, RZ, RZ, UR61 ;  /* 0x0000003dff8e7e24 */ /* 0x000fc8000f8e00ff */
[----:B------:R-:W-:Y:S01]  /*6190*/  @!P1 VIADD R142, R142, 0x30840 ;  /* 0x000308408e8e9836 */ /* 0x000fe20000000000 */
[----:B------:R-:W-:Y:S02]  /*61a0*/  WARPGROUP.DEPBAR.LE gsb0, 0x0 ;  /* 0x00008000000079c5 */ /* 0x000fe40000010000 */
[----:B------:R-:W-:Y:S01]  /*61b0*/  WARPGROUP.ARRIVE ;  /* 0x00000000000079c5 */ /* 0x000fe20000000000 */
[----:B------:R-:W-:Y:S01]  /*61c0*/  FMUL.FTZ R175, R145, UR59 ;  /* 0x0000003b91af7c20 */ /* 0x000fe20008410000 */
[----:B------:R-:W-:Y:S01]  /*61d0*/  @!P1 PRMT R145, RZ, 0x654, R142 ;  /* 0x00000654ff919816 */ /* 0x000fe2000000008e */
[----:B------:R-:W-:Y:S01]  /*61e0*/  FMUL.FTZ R172, R124, UR59 ;  /* 0x0000003b7cac7c20 */ /* 0x000fe20008410000 */
[----:B------:R-:W-:Y:S01]  /*61f0*/  FMUL.FTZ R124, R143, UR59 ;  /* 0x0000003b8f7c7c20 */ /* 0x000fe20008410000 */
[----:B------:R-:W-:Y:S01]  /*6200*/  FMUL.FTZ R174, R144, UR59 ;  /* 0x0000003b90ae7c20 */ /* 0x000fe20008410000 */
[----:B------:R-:W-:Y:S01]  /*6210*/  HGMMA.64x192x16.F32 R24, R168, gdesc[UR8].tnspB, R24, gsb0 ;  /* 0x42e00008a8187df0 */ /* 0x000fe20008000818 */
[----:B------:R-:W-:Y:S01]  /*6220*/  FMUL.FTZ R143, R158, UR59 ;  /* 0x0000003b9e8f7c20 */ /* 0x000fe20008410000 */
[----:B------:R-:W-:Y:S01]  /*6230*/  FMUL.FTZ R144, R159, UR59 ;  /* 0x0000003b9f907c20 */ /* 0x000fe20008410000 */
[----:B------:R-:W0:Y:S01]  /*6240*/  MUFU.TANH R172, R172 ;  /* 0x000000ac00ac7308 */ /* 0x000e220000002400 */
[----:B------:R-:W-:Y:S01]  /*6250*/  UMOV UR10, UR18 ;  /* 0x00000012000a7c82 */ /* 0x000fe20008000000 */
[----:B------:R-:W-:Y:S01]  /*6260*/  ULDC UR18, c[0x0][0x9e0] ;  /* 0x0002780000127ab9 */ /* 0x000fe20000000800 */
[----:B------:R-:W-:-:S04]  /*6270*/  VIADD R146, R146, -UR10 ;  /* 0x8000000a92927c36 */ /* 0x000fc80008000000 */
[C---:B------:R-:W-:Y:S01]  /*6280*/  VIADD R177, R146.reuse, UR18 ;  /* 0x0000001292b17c36 */ /* 0x040fe20008000000 */
[----:B------:R-:W0:Y:S01]  /*6290*/  MUFU.TANH R124, R124 ;  /* 0x0000007c007c7308 */ /* 0x000e220000002400 */
[----:B------:R-:W-:-:S07]  /*62a0*/  VIADD R178, R146, UR15 ;  /* 0x0000000f92b27c36 */ /* 0x000fce0008000000 */
[----:B------:R-:W0:Y:S08]  /*62b0*/  MUFU.TANH R174, R174 ;  /* 0x000000ae00ae7308 */ /* 0x000e300000002400 */
[----:B------:R-:W0:Y:S08]  /*62c0*/  MUFU.TANH R175, R175 ;  /* 0x000000af00af7308 */ /* 0x000e300000002400 */
[----:B------:R-:W0:Y:S08]  /*62d0*/  MUFU.TANH R143, R143 ;  /* 0x0000008f008f7308 */ /* 0x000e300000002400 */
[----:B------:R-:W0:Y:S08]  /*62e0*/  MUFU.TANH R144, R144 ;  /* 0x0000009000907308 */ /* 0x000e300000002400 */
[----:B------:R5:W0:Y:S02]  /*62f0*/  MUFU.TANH R142, R166 ;  /* 0x000000a6008e7308 */ /* 0x000a240000002400 */
[----:B-----5:R-:W-:Y:S01]  /*6300*/  VIADD R166, R147, 0xffffffff ;  /* 0xffffffff93a67836 */ /* 0x020fe20000000000 */
[----:B------:R-:W-:-:S02]  /*6310*/  WARPGROUP.DEPBAR.LE gsb0, 0x0 ;  /* 0x00008000000079c5 */ /* 0x000fc40000010000 */
[----:B------:R-:W-:Y:S01]  /*6320*/  FMUL.FTZ R168, R149, UR59 ;  /* 0x0000003b95a87c20 */ /* 0x000fe20008410000 */
[----:B------:R5:W-:Y:S01]  /*6330*/  @!P1 SYNCS.ARRIVE.TRANS64.RED.A1T0 RZ, [R145+URZ], RZ ;  /* 0x000000ff91ff99a7 */ /* 0x000be2000810043f */
[----:B------:R-:W1:Y:S01]  /*6340*/  SHFL.IDX PT, R149, R154, RZ, 0x1c1f ;  /* 0x001c1fff9a957589 */ /* 0x000e6200000e0000 */
[----:B------:R0:W0:Y:S01]  /*6350*/  MUFU.TANH R170, R161 ;  /* 0x000000a100aa7308 */ /* 0x0000220000002400 */
[----:B-----5:R-:W-:-:S07]  /*6360*/  FMUL.FTZ R145, R167, UR59 ;  /* 0x0000003ba7917c20 */ /* 0x020fce0008410000 */
[----:B------:R-:W0:Y:S08]  /*6370*/  MUFU.TANH R168, R168 ;  /* 0x000000a800a87308 */ /* 0x000e300000002400 */
[----:B------:R-:W0:Y:S01]  /*6380*/  MUFU.TANH R145, R145 ;  /* 0x0000009100917308 */ /* 0x000e220000002400 */
[--C-:B-1----:R-:W-:Y:S02]  /*6390*/  IMAD.IADD R156, R177, 0x1, R149.reuse ;  /* 0x00000001b19c7824 */ /* 0x102fe400078e0295 */
[----:B------:R-:W-:Y:S01]  /*63a0*/  IMAD.IADD R158, R178, 0x1, R149 ;  /* 0x00000001b29e7824 */ /* 0x000fe200078e0295 */
[----:B--234-:R-:W-:Y:S06]  /*63b0*/  @P2 BRA `(.L_x_4167) ;  /* 0x00000000005c2947 */ /* 0x01cfec0003800000 */
[----:B------:R-:W-:Y:S01]  /*63c0*/  ULDC UR5, c[0x0][0x2f0] ;  /* 0x0000bc0000057ab9 */ /* 0x000fe20000000800 */
[----:B------:R-:W-:Y:S01]  /*63d0*/  BSSY B0, `(.L_x_4168) ;  /* 0x0000012000007945 */ /* 0x000fe20003800000 */
[----:B------:R-:W-:-:S04]  /*63e0*/  IMAD R146, R16, UR5, R149 ;  /* 0x0000000510927c24 */ /* 0x000fc8000f8e0295 */
[----:B------:R-:W-:-:S05]  /*63f0*/  VIADD R149, R146, -UR10 ;  /* 0x8000000a92957c36 */ /* 0x000fca0008000000 */
        /* <DEDUP_REMOVED lines=10> */
.L_x_4169:
[----:B------:R-:W-:-:S05]  /*64a0*/  IMAD.U32 R153, RZ, RZ, UR56 ;  /* 0x00000038ff997e24 */ /* 0x000fca000f8e00ff */
[----:B------:R-:W-:-:S13]  /*64b0*/  ISETP.NE.AND P2, PT, R153, 0x1, PT ;  /* 0x000000019900780c */ /* 0x000fda0003f45270 */
[----:B------:R-:W1:Y:S02]  /*64c0*/  @P2 LDC.64 R146, c[0x0][0x9e8] ;  /* 0x00027a00ff922b82 */ /* 0x000e640000000a00 */
[----:B-1----:R-:W-:-:S05]  /*64d0*/  @P2 IMAD.HI.U32 R146, R149, R146, RZ ;  /* 0x0000009295922227 */ /* 0x002fca00078e00ff */
[----:B------:R-:W-:-:S07]  /*64e0*/  @P2 SHF.R.U32.HI R149, RZ, R147, R146 ;  /* 0x00000093ff952219 */ /* 0x000fce0000011692 */
.L_x_4170:
[----:B------:R-:W-:Y:S05]  /*64f0*/  BSYNC B0 ;  /* 0x0000000000007941 */ /* 0x000fea0003800000 */
.L_x_4168:
[----:B------:R-:W-:-:S05]  /*6500*/  IMAD R149, R149, R153, R166 ;  /* 0x0000009995957224 */ /* 0x000fca00078e02a6 */
[----:B------:R-:W-:Y:S02]  /*6510*/  VIADDMNMX R156, R149, R153, R156, PT ;  /* 0x00000099959c7246 */ /* 0x000fe4000380019c */
[----:B------:R-:W-:-:S07]  /*6520*/  VIMNMX R158, R158, R149, !PT ;  /* 0x000000959e9e7248 */ /* 0x000fce0007fe0100 */
.L_x_4167:
        /* <DEDUP_REMOVED lines=11> */
[----:B------:R-:W-:-:S02]  /*65e0*/  FSEL R199, R125, -INF , !P4 ;  /* 0xff8000007dc77808 */ /* 0x000fc40006000000 */
[----:B------:R-:W-:Y:S02]  /*65f0*/  ISETP.LT.OR P5, PT, R156, 0x9, P5 ;  /* 0x000000099c00780c */ /* 0x000fe40002fa1670 */
[----:B------:R-:W-:Y:S02]  /*6600*/  ISETP.GT.AND P4, PT, R158, 0x10, !P6 ;  /* 0x000000109e00780c */ /* 0x000fe40007784270 */
[----:B0-----:R-:W-:Y:S02]  /*6610*/  FSEL R201, R172, -INF , !P5 ;  /* 0xff800000acc97808 */ /* 0x001fe40006800000 */
        /* <DEDUP_REMOVED lines=48> */
[----:B------:R-:W-:Y:S01]  /*6920*/  ISETP.GT.AND P4, PT, R158, 0x38, !P5 ;  /* 0x000000389e00780c */ /* 0x000fe20006f84270 */
[----:B------:R-:W0:Y:S01]  /*6930*/  SHFL.IDX PT, R175, R154, 0x1, 0x1c1f ;  /* 0x003c1f009aaf7f89 */ /* 0x000e2200000e0000 */
        /* <DEDUP_REMOVED lines=11> */
[----:B------:R-:W-:Y:S01]  /*69f0*/  ISETP.LT.OR P4, PT, R156, 0x41, P4 ;  /* 0x000000419c00780c */ /* 0x000fe20002781670 */
[--C-:B0-----:R-:W-:Y:S01]  /*6a00*/  IMAD.IADD R120, R177, 0x1, R175.reuse ;  /* 0x00000001b1787824 */ /* 0x101fe200078e02af */
[----:B------:R-:W-:Y:S01]  /*6a10*/  ISETP.GE.AND P5, PT, R176, 0x42, PT ;  /* 0x00000042b000780c */ /* 0x000fe20003fa6270 */
[----:B------:R-:W-:Y:S01]  /*6a20*/  IMAD.IADD R128, R178, 0x1, R175 ;  /* 0x00000001b2807824 */ /* 0x000fe200078e02af */
        /* <DEDUP_REMOVED lines=36> */
[----:B------:R-:W-:-:S04]  /*6c70*/  ISETP.GT.AND P6, PT, R158, 0x59, !P6 ;  /* 0x000000599e00780c */ /* 0x000fc800077c4270 */
[----:B------:R-:W-:-:S04]  /*6c80*/  ISETP.LT.OR P6, PT, R156, 0x5a, P6 ;  /* 0x0000005a9c00780c */ /* 0x000fc800037c1670 */
[----:B------:R-:W-:Y:S02]  /*6c90*/  FSEL R131, R162, -INF , !P6 ;  /* 0xff800000a2837808 */ /* 0x000fe40007000000 */
[----:B------:R-:W-:-:S13]  /*6ca0*/  PLOP3.LUT P6, PT, PT, PT, UP1, 0x40, 0x0 ;  /* 0x000000000000781c */ /* 0x000fda0003fce818 */
[----:B------:R-:W-:Y:S05]  /*6cb0*/  @P6 BRA `(.L_x_4171) ;  /* 0x00000000005c6947 */ /* 0x000fea0003800000 */
        /* <DEDUP_REMOVED lines=14> */
.L_x_4173:
[----:B------:R-:W-:-:S05]  /*6da0*/  IMAD.U32 R12, RZ, RZ, UR56 ;  /* 0x00000038ff0c7e24 */ /* 0x000fca000f8e00ff */
[----:B------:R-:W-:-:S13]  /*6db0*/  ISETP.NE.AND P6, PT, R12, 0x1, PT ;  /* 0x000000010c00780c */ /* 0x000fda0003fc5270 */
[----:B------:R-:W0:Y:S02]  /*6dc0*/  @P6 LDC.64 R174, c[0x0][0x9e8] ;  /* 0x00027a00ffae6b82 */ /* 0x000e240000000a00 */
[----:B0-----:R-:W-:-:S05]  /*6dd0*/  @P6 IMAD.HI.U32 R174, R177, R174, RZ ;  /* 0x000000aeb1ae6227 */ /* 0x001fca00078e00ff */
[----:B------:R-:W-:-:S07]  /*6de0*/  @P6 SHF.R.U32.HI R177, RZ, R175, R174 ;  /* 0x000000afffb16219 */ /* 0x000fce00000116ae */
.L_x_4174:
[----:B------:R-:W-:Y:S05]  /*6df0*/  BSYNC B0 ;  /* 0x0000000000007941 */ /* 0x000fea0003800000 */
.L_x_4172:
[----:B------:R-:W-:-:S05]  /*6e00*/  IMAD R177, R177, R12, R166 ;  /* 0x0000000cb1b17224 */ /* 0x000fca00078e02a6 */
[----:B------:R-:W-:Y:S02]  /*6e10*/  VIADDMNMX R120, R177, R12, R120, PT ;  /* 0x0000000cb1787246 */ /* 0x000fe40003800178 */
[----:B------:R-:W-:-:S07]  /*6e20*/  VIMNMX R128, R128, R177, !PT ;  /* 0x000000b180807248 */ /* 0x000fce0007fe0100 */
.L_x_4171:
[C---:B------:R-:W-:Y:S01]  /*6e30*/  ISETP.GT.AND P2, PT, R128.reuse, 0x1, !P2 ;  /* 0x000000018000780c */ /* 0x040fe20005744270 */
[----:B------:R-:W0:Y:S01]  /*6e40*/  LDC R12, c[0x0][0x988] ;  /* 0x00026200ff0c7b82 */ /* 0x000e220000000800 */
[----:B------:R-:W-:Y:S01]  /*6e50*/  ISETP.GT.AND P3, PT, R128, 0x8, !P3 ;  /* 0x000000088000780c */ /* 0x000fe20005f64270 */
[----:B------:R-:W-:Y:S01]  /*6e60*/  UMOV UR6, UR7 ;  /* 0x0000000700067c82 */ /* 0x000fe20008000000 */
[C---:B------:R-:W-:Y:S01]  /*6e70*/  ISETP.LT.OR P2, PT, R120.reuse, 0x2, P2 ;  /* 0x000000027800780c */ /* 0x040fe20001741670 */
[----:B------:R-:W-:Y:S01]  /*6e80*/  UMOV UR5, UR4 ;  /* 0x0000000400057c82 */ /* 0x000fe20008000000 */
        /* <DEDUP_REMOVED lines=24> */
[----:B------:R-:W-:Y:S02]  /*7010*/  FMNMX.FTZ R2, R173, R2, !PT ;  /* 0x00000002ad027209 */ /* 0x000fe40007810000 */
[----:B------:R-:W-:Y:S02]  /*7020*/  ISETP.GT.AND P2, PT, R128, 0x18, !P2 ;  /* 0x000000188000780c */ /* 0x000fe40005744270 */
[----:B------:R-:W-:-:S02]  /*7030*/  FMNMX.FTZ R2, R167, R2, !PT ;  /* 0x00000002a7027209 */ /* 0x000fc40007810000 */
[----:B------:R-:W-:Y:S02]  /*7040*/  ISETP.LT.OR P2, PT, R120, 0x19, P2 ;  /* 0x000000197800780c */ /* 0x000fe40001741670 */
[----:B------:R-:W-:Y:S02]  /*7050*/  FMNMX.FTZ R2, R171, R2, !PT ;  /* 0x00000002ab027209 */ /* 0x000fe40007810000 */
[----:B------:R-:W-:Y:S02]  /*7060*/  FSEL R177, R22, -INF , !P2 ;  /* 0xff80000016b17808 */ /* 0x000fe40005000000 */
[----:B------:R-:W-:Y:S02]  /*7070*/  ISETP.GT.AND P2, PT, R128, 0x19, !P3 ;  /* 0x000000198000780c */ /* 0x000fe40005f44270 */
[----:B------:R-:W-:Y:S02]  /*7080*/  ISETP.NE.AND P3, PT, R185, RZ, PT ;  /* 0x000000ffb900720c */ /* 0x000fe40003f65270 */
[----:B------:R-:W-:-:S02]  /*7090*/  ISETP.LT.OR P2, PT, R120, 0x1a, P2 ;  /* 0x0000001a7800780c */ /* 0x000fc40001741670 */
[----:B------:R-:W-:Y:S02]  /*70a0*/  FMNMX.FTZ R2, R165, R2, !PT ;  /* 0x00000002a5027209 */ /* 0x000fe40007810000 */
[----:B------:R-:W-:Y:S02]  /*70b0*/  FSEL R187, R23, -INF , !P2 ;  /* 0xff80000017bb7808 */ /* 0x000fe40005000000 */
        /* <DEDUP_REMOVED lines=19> */
[----:B------:R-:W-:Y:S02]  /*71f0*/  ISETP.NE.AND P2, PT, R186, RZ, PT ;  /* 0x000000ffba00720c */ /* 0x000fe40003f45270 */
[----:B------:R-:W-:Y:S02]  /*7200*/  FMNMX.FTZ R2, R141, R2, !PT ;  /* 0x000000028d027209 */ /* 0x000fe40007810000 */
        /* <DEDUP_REMOVED lines=12> */
[----:B------:R-:W-:Y:S01]  /*72d0*/  ISETP.NE.AND P2, PT, R190, RZ, PT ;  /* 0x000000ffbe00720c */ /* 0x000fe20003f45270 */
[----:B------:R-:W1:Y:S01]  /*72e0*/  SHFL.BFLY PT, R15, R14, 0x2, 0x1f ;  /* 0x0c401f000e0f7f89 */ /* 0x000e6200000e0000 */
[----:B------:R-:W-:-:S02]  /*72f0*/  ISETP.NE.AND P6, PT, R152, RZ, PT ;  /* 0x000000ff9800720c */ /* 0x000fc40003fc5270 */
[C---:B------:R-:W-:Y:S02]  /*7300*/  ISETP.GT.AND P2, PT, R128.reuse, 0x31, !P2 ;  /* 0x000000318000780c */ /* 0x040fe40005744270 */
[----:B------:R-:W-:Y:S02]  /*7310*/  ISETP.GT.AND P4, PT, R128, 0x51, !P4 ;  /* 0x000000518000780c */ /* 0x000fe40006784270 */
[----:B------:R-:W-:Y:S02]  /*7320*/  ISETP.LT.OR P2, PT, R120, 0x32, P2 ;  /* 0x000000327800780c */ /* 0x000fe40001741670 */
[----:B------:R-:W-:Y:S02]  /*7330*/  ISETP.GT.AND P5, PT, R128, 0x58, !P5 ;  /* 0x000000588000780c */ /* 0x000fe40006fa4270 */
[----:B------:R-:W-:Y:S02]  /*7340*/  FSEL R127, R127, -INF , !P2 ;  /* 0xff8000007f7f7808 */ /* 0x000fe40005000000 */
[----:B------:R-:W-:-:S02]  /*7350*/  ISETP.NE.AND P2, PT, R192, RZ, PT ;  /* 0x000000ffc000720c */ /* 0x000fc40003f45270 */
[----:B------:R-:W-:Y:S02]  /*7360*/  ISETP.LT.OR P4, PT, R120, 0x52, P4 ;  /* 0x000000527800780c */ /* 0x000fe40002781670 */
[----:B------:R-:W-:Y:S02]  /*7370*/  ISETP.GT.AND P2, PT, R128, 0x38, !P2 ;  /* 0x000000388000780c */ /* 0x000fe40005744270 */
[C---:B------:R-:W-:Y:S02]  /*7380*/  ISETP.LT.OR P5, PT, R120.reuse, 0x59, P5 ;  /* 0x000000597800780c */ /* 0x040fe40002fa1670 */
[----:B------:R-:W-:Y:S02]  /*7390*/  ISETP.LT.OR P2, PT, R120, 0x39, P2 ;  /* 0x000000397800780c */ /* 0x000fe40001741670 */
[----:B-1----:R-:W-:Y:S02]  /*73a0*/  FMNMX.FTZ R20, R14, R15, !PT ;  /* 0x0000000f0e147209 */ /* 0x002fe40007810000 */
[----:B------:R-:W-:-:S02]  /*73b0*/  FSEL R21, R132, -INF , !P2 ;  /* 0xff80000084157808 */ /* 0x000fc40005000000 */
[----:B------:R-:W-:Y:S01]  /*73c0*/  ISETP.NE.AND P2, PT, R148, RZ, PT ;  /* 0x000000ff9400720c */ /* 0x000fe20003f45270 */
[----:B------:R-:W1:Y:S03]  /*73d0*/  SHFL.BFLY PT, R15, R20, 0x1, 0x1f ;  /* 0x0c201f00140f7f89 */ /* 0x000e6600000e0000 */
[----:B------:R-:W-:-:S04]  /*73e0*/  ISETP.GT.AND P2, PT, R128, 0x39, !P2 ;  /* 0x000000398000780c */ /* 0x000fc80005744270 */
[----:B------:R-:W-:-:S04]  /*73f0*/  ISETP.LT.OR P2, PT, R120, 0x3a, P2 ;  /* 0x0000003a7800780c */ /* 0x000fc80001741670 */
[----:B------:R-:W-:Y:S02]  /*7400*/  FSEL R133, R133, -INF , !P2 ;  /* 0xff80000085857808 */ /* 0x000fe40005000000 */
[----:B------:R-:W-:-:S04]  /*7410*/  ISETP.NE.AND P2, PT, R168, RZ, PT ;  /* 0x000000ffa800720c */ /* 0x000fc80003f45270 */
[----:B------:R-:W-:-:S04]  /*7420*/  ISETP.GT.AND P2, PT, R128, 0x40, !P2 ;  /* 0x000000408000780c */ /* 0x000fc80005744270 */
[----:B------:R-:W-:Y:S02]  /*7430*/  ISETP.LT.OR P2, PT, R120, 0x41, P2 ;  /* 0x000000417800780c */ /* 0x000fe40001741670 */
[----:B-1----:R-:W-:Y:S02]  /*7440*/  FMNMX.FTZ R15, R20, R15, !PT ;  /* 0x0000000f140f7209 */ /* 0x002fe40007810000 */
        /* <DEDUP_REMOVED lines=10> */
[----:B------:R-:W-:Y:S02]  /*74f0*/  ISETP.GT.AND P2, PT, R128, 0x49, !P6 ;  /* 0x000000498000780c */ /* 0x000fe40007744270 */
[----:B------:R-:W-:Y:S02]  /*7500*/  ISETP.NE.AND P6, PT, R140, RZ, PT ;  /* 0x000000ff8c00720c */ /* 0x000fe40003fc5270 */
[C---:B------:R-:W-:Y:S02]  /*7510*/  ISETP.LT.OR P2, PT, R120.reuse, 0x4a, P2 ;  /* 0x0000004a7800780c */ /* 0x040fe40001741670 */
[----:B------:R-:W-:Y:S02]  /*7520*/  ISETP.LT.OR P3, PT, R120, 0x51, P3 ;  /* 0x000000517800780c */ /* 0x000fe40001f61670 */
[----:B------:R-:W-:Y:S02]  /*7530*/  FSEL R197, R144, -INF , !P2 ;  /* 0xff80000090c57808 */ /* 0x000fe40005000000 */
[----:B------:R-:W-:-:S02]  /*7540*/  ISETP.GT.AND P2, PT, R128, RZ, !P6 ;  /* 0x000000ff8000720c */ /* 0x000fc40007744270 */
[----:B------:R-:W-:Y:S02]  /*7550*/  ISETP.NE.AND P6, PT, R134, RZ, PT ;  /* 0x000000ff8600720c */ /* 0x000fe40003fc5270 */
[----:B------:R-:W-:Y:S02]  /*7560*/  ISETP.LT.OR P2, PT, R120, 0x1, P2 ;  /* 0x000000017800780c */ /* 0x000fe40001741670 */
[----:B------:R-:W-:Y:S02]  /*7570*/  ISETP.GT.AND P6, PT, R128, 0x59, !P6 ;  /* 0x000000598000780c */ /* 0x000fe400077c4270 */
[----:B------:R-:W-:Y:S01]  /*7580*/  FSEL R2, R0, -INF , !P2 ;  /* 0xff80000000027808 */ /* 0x000fe20005000000 */
[C---:B0-----:R-:W-:Y:S01]  /*7590*/  FMUL.FTZ R0, R15.reuse, R12 ;  /* 0x0000000c0f007220 */ /* 0x041fe20000410000 */
[----:B------:R-:W-:Y:S02]  /*75a0*/  FSETP.NEU.FTZ.AND P2, PT, R15, -INF , PT ;  /* 0xff8000000f00780b */ /* 0x000fe40003f5d000 */
[----:B------:R-:W-:-:S02]  /*75b0*/  FMNMX.FTZ R14, R2, R3, !PT ;  /* 0x00000003020e7209 */ /* 0x000fc40007810000 */
[----:B------:R-:W-:Y:S02]  /*75c0*/  FSEL R0, R0, RZ, P2 ;  /* 0x000000ff00007208 */ /* 0x000fe40001000000 */
[----:B------:R-:W-:Y:S02]  /*75d0*/  FMNMX.FTZ R14, R193, R14, !PT ;  /* 0x0000000ec10e7209 */ /* 0x000fe40007810000 */
[----:B------:R-:W-:Y:S01]  /*75e0*/  ISETP.LT.OR P6, PT, R120, 0x5a, P6 ;  /* 0x0000005a7800780c */ /* 0x000fe200037c1670 */
[--C-:B------:R-:W-:Y:S01]  /*75f0*/  FFMA.FTZ R180, R171, R12, -R0.reuse ;  /* 0x0000000cabb47223 */ /* 0x100fe20000010800 */
[----:B------:R-:W-:Y:S01]  /*7600*/  FMNMX.FTZ R14, R175, R14, !PT ;  /* 0x0000000eaf0e7209 */ /* 0x000fe20007810000 */
[-CC-:B------:R-:W-:Y:S01]  /*7610*/  FFMA.FTZ R20, R165, R12.reuse, -R0.reuse ;  /* 0x0000000ca5147223 */ /* 0x180fe20000010800 */
[----:B------:R-:W-:Y:S01]  /*7620*/  FSEL R171, R136, -INF , !P3 ;  /* 0xff80000088ab7808 */ /* 0x000fe20005800000 */
        /* <DEDUP_REMOVED lines=15> */
[----:B------:R-:W-:Y:S01]  /*7720*/  FSEL R135, R15, RZ, P2 ;  /* 0x000000ff0f877208 */ /* 0x000fe20001000000 */
[--C-:B------:R-:W-:Y:S01]  /*7730*/  FFMA.FTZ R174, R141, R12, -R0.reuse ;  /* 0x0000000c8dae7223 */ /* 0x100fe20000010800 */
[----:B------:R-:W-:Y:S01]  /*7740*/  FMNMX.FTZ R14, R187, R14, !PT ;  /* 0x0000000ebb0e7209 */ /* 0x000fe20007810000 */
[-CC-:B------:R-:W-:Y:S01]  /*7750*/  FFMA.FTZ R205, R205, R12.reuse, -R0.reuse ;  /* 0x0000000ccdcd7223 */ /* 0x180fe20000010800 */
[----:B------:R-:W-:Y:S01]  /*7760*/  FFMA.FTZ R188, R203, R12, -R0 ;  /* 0x0000000ccbbc7223 */ /* 0x000fe20000010800 */
[----:B------:R-:W-:Y:S01]  /*7770*/  FADD.FTZ R135, -R135, R4 ;  /* 0x0000000487877221 */ /* 0x000fe20000010100 */
[----:B------:R-:W-:Y:S01]  /*7780*/  FMNMX.FTZ R14, R121, R14, !PT ;  /* 0x0000000e790e7209 */ /* 0x000fe20007810000 */
[-CC-:B------:R-:W-:Y:S01]  /*7790*/  FFMA.FTZ R190, R201, R12.reuse, -R0.reuse ;  /* 0x0000000cc9be7223 */ /* 0x180fe20000010800 */
        /* <DEDUP_REMOVED lines=12> */
[-C--:B------:R-:W-:Y:S01]  /*7860*/  FFMA.FTZ R131, R131, R12.reuse, -R0 ;  /* 0x0000000c83837223 */ /* 0x080fe20000010800 */
[----:B------:R-:W-:Y:S01]  /*7870*/  FMUL.FTZ R0, R135, R12 ;  /* 0x0000000c87007220 */ /* 0x000fe20000410000 */
[----:B------:R-:W-:Y:S01]  /*7880*/  FMNMX.FTZ R14, R23, R14, !PT ;  /* 0x0000000e170e7209 */ /* 0x000fe20007810000 */
[----:B------:R-:W-:Y:S03]  /*7890*/  MUFU.EX2 R205, R205 ;  /* 0x000000cd00cd7308 */ /* 0x000fe60000000800 */
[----:B------:R-:W-:-:S04]  /*78a0*/  FMNMX.FTZ R14, R127, R14, !PT ;  /* 0x0000000e7f0e7209 */ /* 0x000fc80007810000 */
[----:B------:R-:W-:Y:S01]  /*78b0*/  FMNMX.FTZ R14, R21, R14, !PT ;  /* 0x0000000e150e7209 */ /* 0x000fe20007810000 */
[----:B------:R-:W0:Y:S03]  /*78c0*/  MUFU.EX2 R0, R0 ;  /* 0x0000000000007308 */ /* 0x000e260000000800 */
[----:B------:R-:W-:-:S04]  /*78d0*/  FMNMX.FTZ R14, R133, R14, !PT ;  /* 0x0000000e850e7209 */ /* 0x000fc80007810000 */
[----:B------:R-:W-:Y:S01]  /*78e0*/  FMNMX.FTZ R14, R181, R14, !PT ;  /* 0x0000000eb50e7209 */ /* 0x000fe20007810000 */
[----:B------:R-:W1:Y:S03]  /*78f0*/  MUFU.EX2 R188, R188 ;  /* 0x000000bc00bc7308 */ /* 0x000e660000000800 */
[----:B------:R-:W-:-:S04]  /*7900*/  FMNMX.FTZ R14, R139, R14, !PT ;  /* 0x0000000e8b0e7209 */ /* 0x000fc80007810000 */
[----:B------:R-:W-:Y:S01]  /*7910*/  FMNMX.FTZ R14, R143, R14, !PT ;  /* 0x0000000e8f0e7209 */ /* 0x000fe20007810000 */
[----:B------:R-:W2:Y:S03]  /*7920*/  MUFU.EX2 R190, R190 ;  /* 0x000000be00be7308 */ /* 0x000ea60000000800 */
[----:B------:R-:W-:-:S04]  /*7930*/  FMNMX.FTZ R14, R197, R14, !PT ;  /* 0x0000000ec50e7209 */ /* 0x000fc80007810000 */
[----:B------:R-:W-:Y:S01]  /*7940*/  FMNMX.FTZ R14, R171, R14, !PT ;  /* 0x0000000eab0e7209 */ /* 0x000fe20007810000 */
[----:B------:R-:W3:Y:S03]  /*7950*/  MUFU.EX2 R199, R199 ;  /* 0x000000c700c77308 */ /* 0x000ee60000000800 */
[----:B------:R-:W-:-:S04]  /*7960*/  FMNMX.FTZ R14, R165, R14, !PT ;  /* 0x0000000ea50e7209 */ /* 0x000fc80007810000 */
[----:B------:R-:W-:Y:S01]  /*7970*/  FMNMX.FTZ R14, R173, R14, !PT ;  /* 0x0000000ead0e7209 */ /* 0x000fe20007810000 */
[----:B------:R-:W4:Y:S03]  /*7980*/  MUFU.EX2 R184, R184 ;  /* 0x000000b800b87308 */ /* 0x000f260000000800 */
[----:B------:R-:W-:-:S05]  /*7990*/  FMNMX.FTZ R14, R163, R14, !PT ;  /* 0x0000000ea30e7209 */ /* 0x000fca0007810000 */
[----:B------:R-:W5:Y:S01]  /*79a0*/  SHFL.BFLY PT, R157, R14, 0x2, 0x1f ;  /* 0x0c401f000e9d7f89 */ /* 0x000f6200000e0000 */
[----:B------:R-:W4:Y:S08]  /*79b0*/  MUFU.EX2 R169, R169 ;  /* 0x000000a900a97308 */ /* 0x000f300000000800 */
[----:B------:R-:W4:Y:S08]  /*79c0*/  MUFU.EX2 R186, R186 ;  /* 0x000000ba00ba7308 */ /* 0x000f300000000800 */
[----:B------:R2:W-:Y:S01]  /*79d0*/  MUFU.EX2 R137, R20 ;  /* 0x0000001400897308 */ /* 0x0005e20000000800 */
[----:B-----5:R-:W-:-:S07]  /*79e0*/  FMNMX.FTZ R157, R14, R157, !PT ;  /* 0x0000009d0e9d7209 */ /* 0x020fce0007810000 */
[----:B------:R-:W-:Y:S01]  /*79f0*/  MUFU.EX2 R167, R167 ;  /* 0x000000a700a77308 */ /* 0x000fe20000000800 */
[----:B------:R-:W5:Y:S07]  /*7a00*/  SHFL.BFLY PT, R14, R157, 0x1, 0x1f ;  /* 0x0c201f009d0e7f89 */ /* 0x000f6e00000e0000 */
[----:B------:R-:W-:Y:S08]  /*7a10*/  MUFU.EX2 R180, R180 ;  /* 0x000000b400b47308 */ /* 0x000ff00000000800 */
[----:B------:R-:W-:Y:S08]  /*7a20*/  MUFU.EX2 R182, R182 ;  /* 0x000000b600b67308 */ /* 0x000ff00000000800 */
[----:B------:R-:W-:Y:S01]  /*7a30*/  MUFU.EX2 R145, R145 ;  /* 0x0000009100917308 */ /* 0x000fe20000000800 */
[----:B-----5:R-:W-:-:S04]  /*7a40*/  FMNMX.FTZ R125, R157, R14, !PT ;  /* 0x0000000e9d7d7209 */ /* 0x020fc80007810000 */
[C---:B------:R-:W-:Y:S01]  /*7a50*/  FSETP.NEU.FTZ.AND P2, PT, R125.reuse, -INF , PT ;  /* 0xff8000007d00780b */ /* 0x040fe20003f5d000 */
[----:B------:R-:W-:Y:S02]  /*7a60*/  FMUL.FTZ R124, R125, R12 ;  /* 0x0000000c7d7c7220 */ /* 0x000fe40000410000 */
[----:B------:R-:W-:Y:S03]  /*7a70*/  MUFU.EX2 R176, R176 ;  /* 0x000000b000b07308 */ /* 0x000fe60000000800 */
[----:B------:R-:W-:-:S05]  /*7a80*/  FSEL R124, R124, RZ, P2 ;  /* 0x000000ff7c7c7208 */ /* 0x000fca0001000000 */
[----:B------:R-:W-:Y:S01]  /*7a90*/  MUFU.EX2 R149, R149 ;  /* 0x0000009500957308 */ /* 0x000fe20000000800 */
[-CC-:B------:R-:W-:Y:S01]  /*7aa0*/  FFMA.FTZ R135, R2, R12.reuse, -R124.reuse ;  /* 0x0000000c02877223 */ /* 0x180fe2000001087c */
[----:B------:R-:W-:Y:S01]  /*7ab0*/  FSEL R2, R125, RZ, P2 ;  /* 0x000000ff7d027208 */ /* 0x000fe20001000000 */
[-CC-:B------:R-:W-:Y:S01]  /*7ac0*/  FFMA.FTZ R4, R193, R12.reuse, -R124.reuse ;  /* 0x0000000cc1047223 */ /* 0x180fe2000001087c */
[--C-:B------:R-:W-:Y:S01]  /*7ad0*/  FFMA.FTZ R122, R123, R12, -R124.reuse ;  /* 0x0000000c7b7a7223 */ /* 0x100fe2000001087c */
[----:B0-----:R-:W-:Y:S01]  /*7ae0*/  FFMA.FTZ R123, R0, R8, R205 ;  /* 0x00000008007b7223 */ /* 0x001fe200000100cd */
[-CC-:B------:R-:W-:Y:S01]  /*7af0*/  FFMA.FTZ R14, R175, R12.reuse, -R124.reuse ;  /* 0x0000000caf0e7223 */ /* 0x180fe2000001087c */
[----:B------:R-:W-:Y:S01]  /*7b00*/  FADD.FTZ R3, -R2, R3 ;  /* 0x0000000302037221 */ /* 0x000fe20000010100 */
[----:B------:R-:W-:Y:S01]  /*7b10*/  MUFU.EX2 R135, R135 ;  /* 0x0000008700877308 */ /* 0x000fe20000000800 */
[----:B-1----:R-:W-:Y:S01]  /*7b20*/  FADD.FTZ R123, R188, R123 ;  /* 0x0000007bbc7b7221 */ /* 0x002fe20000010000 */
[-CC-:B------:R-:W-:Y:S01]  /*7b30*/  FFMA.FTZ R191, R191, R12.reuse, -R124.reuse ;  /* 0x0000000cbfbf7223 */ /* 0x180fe2000001087c */
[-C--:B------:R-:W-:Y:S01]  /*7b40*/  FMUL.FTZ R3, R3, R12.reuse ;  /* 0x0000000c03037220 */ /* 0x080fe20000410000 */
[-CC-:B--2---:R-:W-:Y:S01]  /*7b50*/  FFMA.FTZ R20, R179, R12.reuse, -R124.reuse ;  /* 0x0000000cb3147223 */ /* 0x184fe2000001087c */
[----:B------:R-:W-:Y:S01]  /*7b60*/  FADD.FTZ R8, R190, R123 ;  /* 0x0000007bbe087221 */ /* 0x000fe20000010000 */
[-CC-:B------:R-:W-:Y:S01]  /*7b70*/  FFMA.FTZ R22, R177, R12.reuse, -R124.reuse ;  /* 0x0000000cb1167223 */ /* 0x180fe2000001087c */
[-C--:B------:R-:W-:Y:S01]  /*7b80*/  FFMA.FTZ R177, R23, R12.reuse, -R124 ;  /* 0x0000000c17b17223 */ /* 0x080fe2000001087c */
[----:B------:R0:W1:Y:S01]  /*7b90*/  MUFU.EX2 R2, R3 ;  /* 0x0000000300027308 */ /* 0x0000620000000800 */
[----:B---3--:R-:W-:Y:S01]  /*7ba0*/  FADD.FTZ R23, R199, R8 ;  /* 0x00000008c7177221 */ /* 0x008fe20000010000 */
[-CC-:B------:R-:W-:Y:S01]  /*7bb0*/  FFMA.FTZ R151, R189, R12.reuse, -R124.reuse ;  /* 0x0000000cbd977223 */ /* 0x180fe2000001087c */
[-CC-:B------:R-:W-:Y:S01]  /*7bc0*/  FFMA.FTZ R187, R187, R12.reuse, -R124.reuse ;  /* 0x0000000cbbbb7223 */ /* 0x180fe2000001087c */
[-CC-:B------:R-:W-:Y:S01]  /*7bd0*/  FFMA.FTZ R120, R121, R12.reuse, -R124.reuse ;  /* 0x0000000c79787223 */ /* 0x180fe2000001087c */
[----:B----4-:R-:W-:Y:S01]  /*7be0*/  FADD.FTZ R8, R184, R23 ;  /* 0x00000017b8087221 */ /* 0x010fe20000010000 */
[-CC-:B------:R-:W-:Y:S01]  /*7bf0*/  FFMA.FTZ R121, R185, R12.reuse, -R124.reuse ;  /* 0x0000000cb9797223 */ /* 0x180fe2000001087c */
[-C--:B------:R-:W-:Y:S01]  /*7c00*/  FFMA.FTZ R183, R183, R12.reuse, -R124 ;  /* 0x0000000cb7b77223 */ /* 0x080fe2000001087c */
[----:B------:R-:W2:Y:S01]  /*7c10*/  MUFU.EX2 R4, R4 ;  /* 0x0000000400047308 */ /* 0x000ea20000000800 */
[----:B0-----:R-:W-:Y:S01]  /*7c20*/  FADD.FTZ R3, R169, R8 ;  /* 0x00000008a9037221 */ /* 0x001fe20000010000 */
[-CC-:B------:R-:W-:Y:S01]  /*7c30*/  FFMA.FTZ R126, R127, R12.reuse, -R124.reuse ;  /* 0x0000000c7f7e7223 */ /* 0x180fe2000001087c */
[-CC-:B------:R-:W-:Y:S01]  /*7c40*/  FFMA.FTZ R179, R21, R12.reuse, -R124.reuse ;  /* 0x0000000c15b37223 */ /* 0x180fe2000001087c */
[-CC-:B------:R-:W-:Y:S01]  /*7c50*/  FFMA.FTZ R133, R133, R12.reuse, -R124.reuse ;  /* 0x0000000c85857223 */ /* 0x180fe2000001087c */
[----:B------:R-:W-:Y:S01]  /*7c60*/  FADD.FTZ R128, R186, R3 ;  /* 0x00000003ba807221 */ /* 0x000fe20000010000 */
[-CC-:B------:R-:W-:Y:S01]  /*7c70*/  FFMA.FTZ R181, R181, R12.reuse, -R124.reuse ;  /* 0x0000000cb5b57223 */ /* 0x180fe2000001087c */
[-CC-:B------:R-:W-:Y:S01]  /*7c80*/  FFMA.FTZ R139, R139, R12.reuse, -R124.reuse ;  /* 0x0000000c8b8b7223 */ /* 0x180fe2000001087c */
[----:B------:R-:W0:Y:S01]  /*7c90*/  MUFU.EX2 R14, R14 ;  /* 0x0000000e000e7308 */ /* 0x000e220000000800 */
[----:B-1----:R-:W-:Y:S01]  /*7ca0*/  FFMA.FTZ R5, R2, R5, R135 ;  /* 0x0000000502057223 */ /* 0x002fe20000010087 */
[-CC-:B------:R-:W-:Y:S01]  /*7cb0*/  FFMA.FTZ R143, R143, R12.reuse, -R124.reuse ;  /* 0x0000000c8f8f7223 */ /* 0x180fe2000001087c */
[-CC-:B------:R-:W-:Y:S01]  /*7cc0*/  FFMA.FTZ R197, R197, R12.reuse, -R124.reuse ;  /* 0x0000000cc5c57223 */ /* 0x180fe2000001087c */
[-CC-:B------:R-:W-:Y:S01]  /*7cd0*/  FFMA.FTZ R171, R171, R12.reuse, -R124.reuse ;  /* 0x0000000cabab7223 */ /* 0x180fe2000001087c */
[-CC-:B------:R-:W-:Y:S01]  /*7ce0*/  FFMA.FTZ R165, R165, R12.reuse, -R124.reuse ;  /* 0x0000000ca5a57223 */ /* 0x180fe2000001087c */
[-CC-:B------:R-:W-:Y:S01]  /*7cf0*/  FFMA.FTZ R173, R173, R12.reuse, -R124.reuse ;  /* 0x0000000cadad7223 */ /* 0x180fe2000001087c */
[----:B------:R-:W-:Y:S01]  /*7d00*/  FFMA.FTZ R124, R163, R12, -R124 ;  /* 0x0000000ca37c7223 */ /* 0x000fe2000001087c */
[----:B------:R-:W1:Y:S01]  /*7d10*/  MUFU.EX2 R191, R191 ;  /* 0x000000bf00bf7308 */ /* 0x000e620000000800 */
[C---:B--2---:R-:W-:Y:S01]  /*7d20*/  FADD.FTZ R5, R4.reuse, R5 ;  /* 0x0000000504057221 */ /* 0x044fe20000010000 */
[----:B------:R-:W-:Y:S01]  /*7d30*/  IMAD.U32 R21, RZ, RZ, UR14 ;  /* 0x0000000eff157e24 */ /* 0x000fe2000f8e00ff */
[C---:B------:R-:W-:Y:S01]  /*7d40*/  ISETP.GT.AND P2, PT, R13.reuse, UR57, PT ;  /* 0x000000390d007c0c */ /* 0x040fe2000bf44270 */
[----:B------:R-:W-:Y:S01]  /*7d50*/  VIADD R13, R13, 0xffffffff ;  /* 0xffffffff0d0d7836 */ /* 0x000fe20000000000 */
[----:B------:R-:W-:Y:S01]  /*7d60*/  F2FP.F16.F32.PACK_AB R184, R169, R184 ;  /* 0x000000b8a9b8723e */ /* 0x000fe200000000ff */
[----:B------:R-:W-:Y:S01]  /*7d70*/  @!P1 VIADD R21, R21, 0x30860 ;  /* 0x0003086015159836 */ /* 0x000fe20000000000 */
[----:B------:R-:W-:Y:S01]  /*7d80*/  F2FP.F16.F32.PACK_AB R189, R4, R135 ;  /* 0x0000008704bd723e */ /* 0x000fe200000000ff */
[----:B------:R-:W2:Y:S01]  /*7d90*/  MUFU.EX2 R20, R20 ;  /* 0x0000001400147308 */ /* 0x000ea20000000800 */
[----:B0-----:R-:W-:Y:S01]  /*7da0*/  FADD.FTZ R8, R14, R5 ;  /* 0x000000050e087221 */ /* 0x001fe20000010000 */
[----:B------:R-:W-:Y:S01]  /*7db0*/  FADD.FTZ R5, R167, R128 ;  /* 0x00000080a7057221 */ /* 0x000fe20000010000 */
[----:B------:R-:W-:Y:S01]  /*7dc0*/  @!P1 PRMT R21, RZ, 0x654, R21 ;  /* 0x00000654ff159816 */ /* 0x000fe20000000015 */
[----:B------:R-:W-:Y:S01]  /*7dd0*/  IMAD.MOV.U32 R4, RZ, RZ, R15 ;  /* 0x000000ffff047224 */ /* 0x000fe200078e000f */
[----:B------:R-:W-:Y:S01]  /*7de0*/  F2FP.F16.F32.PACK_AB R188, R188, R205 ;  /* 0x000000cdbcbc723e */ /* 0x000fe200000000ff */
[----:B------:R-:W-:Y:S01]  /*7df0*/  FADD.FTZ R128, R180, R5 ;  /* 0x00000005b4807221 */ /* 0x000fe20000010000 */
[----:B------:R0:W-:Y:S01]  /*7e00*/  @!P1 SYNCS.ARRIVE.TRANS64.RED.A1T0 RZ, [R21+URZ], RZ ;  /* 0x000000ff15ff99a7 */ /* 0x0001e2000810043f */
[----:B------:R-:W3:Y:S01]  /*7e10*/  MUFU.EX2 R151, R151 ;  /* 0x0000009700977308 */ /* 0x000ee20000000800 */
[----:B-1----:R-:W-:Y:S01]  /*7e20*/  FADD.FTZ R3, R191, R8 ;  /* 0x00000008bf037221 */ /* 0x002fe20000010000 */
[----:B------:R-:W-:Y:S01]  /*7e30*/  FADD.FTZ R5, R137, R128 ;  /* 0x0000008089057221 */ /* 0x000fe20000010000 */
[----:B------:R-:W-:-:S02]  /*7e40*/  F2FP.F16.F32.PACK_AB R190, R199, R190 ;  /* 0x000000bec7be723e */ /* 0x000fc400000000ff */
[----:B------:R-:W-:Y:S01]  /*7e50*/  F2FP.F16.F32.PACK_AB R186, R167, R186 ;  /* 0x000000baa7ba723e */ /* 0x000fe200000000ff */
[----:B------:R-:W-:Y:S01]  /*7e60*/  FADD.FTZ R128, R182, R5 ;  /* 0x00000005b6807221 */ /* 0x000fe20000010000 */
[----:B------:R-:W-:Y:S01]  /*7e70*/  F2FP.F16.F32.PACK_AB R180, R137, R180 ;  /* 0x000000b489b4723e */ /* 0x000fe200000000ff */
[----:B------:R-:W1:Y:S01]  /*7e80*/  MUFU.EX2 R22, R22 ;  /* 0x0000001600167308 */ /* 0x000e620000000800 */
[----:B--2---:R-:W-:Y:S01]  /*7e90*/  FADD.FTZ R8, R20, R3 ;  /* 0x0000000314087221 */ /* 0x004fe20000010000 */
[C---:B------:R-:W-:Y:S01]  /*7ea0*/  FADD.FTZ R5, R145.reuse, R128 ;  /* 0x0000008091057221 */ /* 0x040fe20000010000 */
[----:B------:R-:W-:Y:S02]  /*7eb0*/  F2FP.F16.F32.PACK_AB R182, R145, R182 ;  /* 0x000000b691b6723e */ /* 0x000fe400000000ff */
[----:B------:R-:W-:Y:S01]  /*7ec0*/  F2FP.F16.F32.PACK_AB R191, R191, R14 ;  /* 0x0000000ebfbf723e */ /* 0x000fe200000000ff */
[----:B------:R-:W-:Y:S01]  /*7ed0*/  FADD.FTZ R128, R176, R5 ;  /* 0x00000005b0807221 */ /* 0x000fe20000010000 */
[----:B------:R-:W-:Y:S01]  /*7ee0*/  F2FP.F16.F32.PACK_AB R176, R149, R176 ;  /* 0x000000b095b0723e */ /* 0x000fe200000000ff */
[----:B------:R-:W2:Y:S01]  /*7ef0*/  MUFU.EX2 R187, R187 ;  /* 0x000000bb00bb7308 */ /* 0x000ea20000000800 */
[----:B---3--:R-:W-:Y:S01]  /*7f00*/  FADD.FTZ R3, R151, R8 ;  /* 0x0000000897037221 */ /* 0x008fe20000010000 */
[----:B------:R-:W-:Y:S01]  /*7f10*/  FADD.FTZ R5, R149, R128 ;  /* 0x0000008095057221 */ /* 0x000fe20000010000 */
[----:B------:R-:W-:-:S05]  /*7f20*/  F2FP.F16.F32.PACK_AB R185, R151, R20 ;  /* 0x0000001497b9723e */ /* 0x000fca00000000ff */
[----:B------:R-:W3:Y:S01]  /*7f30*/  MUFU.EX2 R120, R120 ;  /* 0x0000007800787308 */ /* 0x000ee20000000800 */
[----:B-1----:R-:W-:-:S07]  /*7f40*/  FADD.FTZ R8, R22, R3 ;  /* 0x0000000316087221 */ /* 0x002fce0000010000 */
[----:B------:R-:W1:Y:S01]  /*7f50*/  MUFU.EX2 R121, R121 ;  /* 0x0000007900797308 */ /* 0x000e620000000800 */
[C---:B--2---:R-:W-:Y:S01]  /*7f60*/  FADD.FTZ R3, R187.reuse, R8 ;  /* 0x00000008bb037221 */ /* 0x044fe20000010000 */
[----:B------:R-:W-:-:S06]  /*7f70*/  F2FP.F16.F32.PACK_AB R187, R187, R22 ;  /* 0x00000016bbbb723e */ /* 0x000fcc00000000ff */
[----:B------:R-:W2:Y:S01]  /*7f80*/  MUFU.EX2 R178, R178 ;  /* 0x000000b200b27308 */ /* 0x000ea20000000800 */
[----:B---3--:R-:W-:-:S07]  /*7f90*/  FADD.FTZ R8, R120, R3 ;  /* 0x0000000378087221 */ /* 0x008fce0000010000 */
[----:B------:R-:W3:Y:S01]  /*7fa0*/  MUFU.EX2 R122, R122 ;  /* 0x0000007a007a7308 */ /* 0x000ee20000000800 */
[----:B-1----:R-:W-:-:S07]  /*7fb0*/  FADD.FTZ R3, R121, R8 ;  /* 0x0000000879037221 */ /* 0x002fce0000010000 */
[----:B------:R-:W1:Y:S01]  /*7fc0*/  MUFU.EX2 R153, R153 ;  /* 0x0000009900997308 */ /* 0x000e620000000800 */
[----:B--2---:R-:W-:-:S07]  /*7fd0*/  FADD.FTZ R128, R178, R5 ;  /* 0x00000005b2807221 */ /* 0x004fce0000010000 */
[----:B------:R-:W2:Y:S01]  /*7fe0*/  MUFU.EX2 R183, R183 ;  /* 0x000000b700b77308 */ /* 0x000ea20000000800 */
[----:B---3--:R-:W-:-:S07]  /*7ff0*/  FADD.FTZ R8, R122, R3 ;  /* 0x000000037a087221 */ /* 0x008fce0000010000 */
[----:B------:R-:W3:Y:S01]  /*8000*/  MUFU.EX2 R172, R172 ;  /* 0x000000ac00ac7308 */ /* 0x000ee20000000800 */
[C---:B-1----:R-:W-:Y:S01]  /*8010*/  FADD.FTZ R3, R153.reuse, R128 ;  /* 0x0000008099037221 */ /* 0x042fe20000010000 */
[----:B------:R-:W-:-:S06]  /*8020*/  F2FP.F16.F32.PACK_AB R178, R153, R178 ;  /* 0x000000b299b2723e */ /* 0x000fcc00000000ff */
        /* <DEDUP_REMOVED lines=8> */
[C---:B--2---:R-:W-:Y:S01]  /*80b0*/  FADD.FTZ R5, R147.reuse, R128 ;  /* 0x0000008093057221 */ /* 0x044fe20000010000 */
[----:B------:R-:W-:-:S06]  /*80c0*/  F2FP.F16.F32.PACK_AB R172, R147, R172 ;  /* 0x000000ac93ac723e */ /* 0x000fcc00000000ff */
[----:B------:R-:W2:Y:S01]  /*80d0*/  MUFU.EX2 R179, R179 ;  /* 0x000000b300b37308 */ /* 0x000ea20000000800 */
[C---:B---3--:R-:W-:Y:S01]  /*80e0*/  FADD.FTZ R8, R126.reuse, R3 ;  /* 0x000000037e087221 */ /* 0x048fe20000010000 */
[----:B------:R-:W-:-:S06]  /*80f0*/  F2FP.F16.F32.PACK_AB R177, R126, R177 ;  /* 0x000000b17eb1723e */ /* 0x000fcc00000000ff */
[----:B------:R-:W3:Y:S01]  /*8100*/  MUFU.EX2 R141, R141 ;  /* 0x0000008d008d7308 */ /* 0x000ee20000000800 */
[----:B-1----:R-:W-:-:S07]  /*8110*/  FADD.FTZ R128, R174, R5 ;  /* 0x00000005ae807221 */ /* 0x002fce0000010000 */
[----:B------:R-:W1:Y:S01]  /*8120*/  MUFU.EX2 R133, R133 ;  /* 0x0000008500857308 */ /* 0x000e620000000800 */
[----:B--2---:R-:W-:-:S07]  /*8130*/  FADD.FTZ R8, R179, R8 ;  /* 0x00000008b3087221 */ /* 0x004fce0000010000 */
[----:B------:R-:W2:Y:S01]  /*8140*/  MUFU.EX2 R168, R168 ;  /* 0x000000a800a87308 */ /* 0x000ea20000000800 */
[C---:B---3--:R-:W-:Y:S01]  /*8150*/  FADD.FTZ R3, R141.reuse, R128 ;  /* 0x000000808d037221 */ /* 0x048fe20000010000 */
[----:B------:R-:W-:-:S06]  /*8160*/  F2FP.F16.F32.PACK_AB R174, R141, R174 ;  /* 0x000000ae8dae723e */ /* 0x000fcc00000000ff */
[----:B------:R3:W4:Y:S01]  /*8170*/  MUFU.EX2 R23, R181 ;  /* 0x000000b500177308 */ /* 0x0007220000000800 */
[C---:B-1----:R-:W-:Y:S01]  /*8180*/  FADD.FTZ R8, R133.reuse, R8 ;  /* 0x0000000885087221 */ /* 0x042fe20000010000 */
[----:B------:R-:W-:-:S06]  /*8190*/  F2FP.F16.F32.PACK_AB R179, R133, R179 ;  /* 0x000000b385b3723e */ /* 0x000fcc00000000ff */
[----:B------:R-:W1:Y:S01]  /*81a0*/  MUFU.EX2 R129, R129 ;  /* 0x0000008100817308 */ /* 0x000e620000000800 */
[----:B--2---:R-:W-:Y:S01]  /*81b0*/  FADD.FTZ R128, R168, R3 ;  /* 0x00000003a8807221 */ /* 0x004fe20000010000 */
[----:B---3--:R-:W-:-:S06]  /*81c0*/  F2FP.F16.F32.PACK_AB R181, R121, R120 ;  /* 0x0000007879b5723e */ /* 0x008fcc00000000ff */
[----:B------:R-:W2:Y:S01]  /*81d0*/  MUFU.EX2 R139, R139 ;  /* 0x0000008b008b7308 */ /* 0x000ea20000000800 */
[----:B----4-:R-:W-:-:S07]  /*81e0*/  FADD.FTZ R8, R23, R8 ;  /* 0x0000000817087221 */ /* 0x010fce0000010000 */
[----:B------:R-:W3:Y:S01]  /*81f0*/  MUFU.EX2 R170, R170 ;  /* 0x000000aa00aa7308 */ /* 0x000ee20000000800 */
[C---:B-1----:R-:W-:Y:S01]  /*8200*/  FADD.FTZ R3, R129.reuse, R128 ;  /* 0x0000008081037221 */ /* 0x042fe20000010000 */
[----:B------:R-:W-:-:S06]  /*8210*/  F2FP.F16.F32.PACK_AB R168, R129, R168 ;  /* 0x000000a881a8723e */ /* 0x000fcc00000000ff */
[----:B------:R-:W1:Y:S01]  /*8220*/  MUFU.EX2 R143, R143 ;  /* 0x0000008f008f7308 */ /* 0x000e620000000800 */
[----:B--2---:R-:W-:-:S07]  /*8230*/  FADD.FTZ R8, R139, R8 ;  /* 0x000000088b087221 */ /* 0x004fce0000010000 */
[----:B------:R-:W2:Y:S01]  /*8240*/  MUFU.EX2 R130, R197 ;  /* 0x000000c500827308 */ /* 0x000ea20000000800 */
[----:B---3--:R-:W-:-:S07]  /*8250*/  FADD.FTZ R128, R170, R3 ;  /* 0x00000003aa807221 */ /* 0x008fce0000010000 */
[----:B------:R-:W3:Y:S01]  /*8260*/  MUFU.EX2 R132, R171 ;  /* 0x000000ab00847308 */ /* 0x000ee20000000800 */
[----:B-1----:R-:W-:-:S07]  /*8270*/  FADD.FTZ R3, R143, R8 ;  /* 0x000000088f037221 */ /* 0x002fce0000010000 */
[----:B------:R-:W1:Y:S01]  /*8280*/  MUFU.EX2 R165, R165 ;  /* 0x000000a500a57308 */ /* 0x000e620000000800 */
[C---:B--2---:R-:W-:Y:S01]  /*8290*/  FADD.FTZ R3, R130.reuse, R3 ;  /* 0x0000000382037221 */ /* 0x044fe20000010000 */
[----:B------:R-:W-:-:S06]  /*82a0*/  F2FP.F16.F32.PACK_AB R175, R130, R143 ;  /* 0x0000008f82af723e */ /* 0x000fcc00000000ff */
[----:B------:R2:W4:Y:S01]  /*82b0*/  MUFU.EX2 R134, R173 ;  /* 0x000000ad00867308 */ /* 0x0005220000000800 */
[----:B---3--:R-:W-:-:S07]  /*82c0*/  FADD.FTZ R3, R132, R3 ;  /* 0x0000000384037221 */ /* 0x008fce0000010000 */
[----:B------:R-:W3:Y:S01]  /*82d0*/  MUFU.EX2 R124, R124 ;  /* 0x0000007c007c7308 */ /* 0x000ee20000000800 */
[----:B-1----:R-:W-:Y:S01]  /*82e0*/  FADD.FTZ R3, R165, R3 ;  /* 0x00000003a5037221 */ /* 0x002fe20000010000 */
[----:B--2---:R-:W-:Y:S02]  /*82f0*/  F2FP.F16.F32.PACK_AB R173, R139, R23 ;  /* 0x000000178bad723e */ /* 0x004fe400000000ff */
[----:B------:R-:W-:-:S04]  /*8300*/  F2FP.F16.F32.PACK_AB R169, R165, R132 ;  /* 0x00000084a5a9723e */ /* 0x000fc800000000ff */
[----:B------:R-:W1:Y:S01]  /*8310*/  MUFU.EX2 R131, R131 ;  /* 0x0000008300837308 */ /* 0x000e620000000800 */
[----:B----4-:R-:W-:-:S04]  /*8320*/  FADD.FTZ R3, R134, R3 ;  /* 0x0000000386037221 */ /* 0x010fc80000010000 */
[C---:B---3--:R-:W-:Y:S01]  /*8330*/  FADD.FTZ R5, R124.reuse, R3 ;  /* 0x000000037c057221 */ /* 0x048fe20000010000 */
[----:B------:R-:W-:Y:S01]  /*8340*/  F2FP.F16.F32.PACK_AB R171, R124, R134 ;  /* 0x000000867cab723e */ /* 0x000fe200000000ff */
[----:B------:R-:W-:Y:S02]  /*8350*/  IMAD.MOV.U32 R3, RZ, RZ, R125 ;  /* 0x000000ffff037224 */ /* 0x000fe400078e007d */
[C---:B-1----:R-:W-:Y:S01]  /*8360*/  FADD.FTZ R8, R131.reuse, R128 ;  /* 0x0000008083087221 */ /* 0x042fe20000010000 */
[----:B------:R-:W-:Y:S01]  /*8370*/  F2FP.F16.F32.PACK_AB R170, R131, R170 ;  /* 0x000000aa83aa723e */ /* 0x000fe200000000ff */
[----:B0-----:R-:W-:Y:S06]  /*8380*/  @P2 BRA `(.L_x_4175) ;  /* 0xffffffc800a42947 */ /* 0x001fec000383ffff */
[----:B------:R-:W-:Y:S02]  /*8390*/  IMAD.MOV.U32 R3, RZ, RZ, R125 ;  /* 0x000000ffff037224 */ /* 0x000fe400078e007d */
[----:B------:R-:W-:-:S07]  /*83a0*/  IMAD.MOV.U32 R4, RZ, RZ, R15 ;  /* 0x000000ffff047224 */ /* 0x000fce00078e000f */
.L_x_4158:
[----:B------:R-:W0:Y:S01]  /*83b0*/  LDC R15, c[0x0][0x2f0] ;  /* 0x0000bc00ff0f7b82 */ /* 0x000e220000000800 */
[----:B------:R-:W-:Y:S01]  /*83c0*/  UIADD3 UR10, -UR10, 0x1, URZ ;  /* 0x000000010a0a7890 */ /* 0x000fe2000fffe13f */
[----:B------:R-:W-:Y:S01]  /*83d0*/  ULDC UR6, c[0x0][0x448] ;  /* 0x0001120000067ab9 */ /* 0x000fe20000000800 */
[----:B------:R-:W-:Y:S01]  /*83e0*/  ULDC UR14, c[0x0][0x9e4] ;  /* 0x00027900000e7ab9 */ /* 0x000fe20000000800 */
[----:B------:R-:W-:Y:S02]  /*83f0*/  UISETP.NE.AND UP0, UPT, UR6, 0x1, UPT ;  /* 0x000000010600788c */ /* 0x000fe4000bf05270 */
[----:B------:R-:W-:Y:S02]  /*8400*/  UISETP.GE.AND UP1, UPT, UR14, 0x1, UPT ;  /* 0x000000010e00788c */ /* 0x000fe4000bf26270 */
[----:B------:R-:W1:Y:S04]  /*8410*/  S2UR UR5, SR_CTAID.X ;  /* 0x00000000000579c3 */ /* 0x000e680000002500 */
[----:B------:R-:W-:-:S03]  /*8420*/  PLOP3.LUT P2, PT, PT, PT, UP1, 0x40, 0x0 ;  /* 0x000000000000781c */ /* 0x000fc60003f4e818 */
[----:B------:R-:W-:Y:S01]  /*8430*/  @UP0 ULDC UR15, c[0x0][0x450] ;  /* 0x00011400000f0ab9 */ /* 0x000fe20000000800 */
[----:B0-----:R-:W-:Y:S01]  /*8440*/  IMAD R15, R16, R15, UR10 ;  /* 0x0000000a100f7e24 */ /* 0x001fe2000f8e020f */
[----:B------:R-:W-:-:S04]  /*8450*/  @UP0 ULDC UR10, c[0x0][0x44c] ;  /* 0x00011300000a0ab9 */ /* 0x000fc80000000800 */
[----:B------:R-:W-:Y:S01]  /*8460*/  R2UR UR6, R15 ;  /* 0x000000000f0672ca */ /* 0x000fe200000e0000 */
[----:B-1----:R-:W-:-:S04]  /*8470*/  ULEA UR5, UR5, 0x7f, 0x7 ;  /* 0x0000007f05057891 */ /* 0x002fc8000f8e383f */
[----:B------:R-:W-:-:S04]  /*8480*/  UIMAD.WIDE.U32 UR10, UR5, UR10, URZ ;  /* 0x0000000a050a72a5 */ /* 0x000fc8000f8e003f */
[----:B------:R-:W-:-:S04]  /*8490*/  @UP0 USHF.R.U32.HI UR5, URZ, UR15, UR11 ;  /* 0x0000000f3f050299 */ /* 0x000fc8000801160b */
[----:B------:R-:W-:-:S03]  /*84a0*/  UIADD3 UR5, UR6, UR5, URZ ;  /* 0x0000000506057290 */ /* 0x000fc6000fffe03f */
[----:B------:R-:W-:Y:S02]  /*84b0*/  ULDC UR6, c[0x0][0x9dc] ;  /* 0x0002770000067ab9 */ /* 0x000fe40000000800 */
[----:B------:R-:W-:Y:S01]  /*84c0*/  UIADD3 UR6, UR5, -UR6, URZ ;  /* 0x8000000605067290 */ /* 0x000fe2000fffe03f */
[----:B------:R-:W-:Y:S11]  /*84d0*/  @P2 BRA `(.L_x_4176) ;  /* 0x0000000000442947 */ /* 0x000ff60003800000 */
        /* <DEDUP_REMOVED lines=10> */
.L_x_4177:
[----:B------:R-:W-:-:S11]  /*8580*/  UISETP.NE.AND UP2, UPT, UR14, 0x1, UPT ;  /* 0x000000010e00788c */ /* 0x000fd6000bf45270 */
[----:B------:R-:W-:Y:S02]  /*8590*/  @UP2 ULDC.64 UR18, c[0x0][0x9e8] ;  /* 0x00027a0000122ab9 */ /* 0x000fe40000000a00 */
[----:B------:R-:W-:-:S04]  /*85a0*/  UIMAD.WIDE.U32 UR10, UR5, UR18, URZ ;  /* 0x00000012050a72a5 */ /* 0x000fc8000f8e003f */
[----:B------:R-:W-:-:S12]  /*85b0*/  @UP2 USHF.R.U32.HI UR5, URZ, UR19, UR11 ;  /* 0x000000133f052299 */ /* 0x000fd8000801160b */
.L_x_4178:
[----:B------:R-:W-:-:S04]  /*85c0*/  UIMAD UR5, UR5, UR14, URZ ;  /* 0x0000000e050572a4 */ /* 0x000fc8000f8e023f */
[----:B------:R-:W-:-:S04]  /*85d0*/  UISETP.LT.AND UP2, UPT, UR6, UR5, UPT ;  /* 0x000000050600728c */ /* 0x000fc8000bf41270 */
[----:B------:R-:W-:-:S12]  /*85e0*/  USEL UR6, UR6, UR5, !UP2 ;  /* 0x0000000506067287 */ /* 0x000fd8000d000000 */
.L_x_4176:
[----:B------:R-:W-:Y:S01]  /*85f0*/  UIADD3 UR10, UR6, 0x5f, URZ ;  /* 0x0000005f060a7890 */ /* 0x000fe2000fffe03f */
[----:B------:R-:W-:-:S03]  /*8600*/  R2UR UR14, R17 ;  /* 0x00000000110e72ca */ /* 0x000fc600000e0000 */
[----:B------:R-:W-:-:S04]  /*8610*/  UIMAD.WIDE UR10, UR10, 0x2aaaaaab, URZ ;  /* 0x2aaaaaab0a0a78a5 */ /* 0x000fc8000f8e023f */
[----:B------:R-:W-:-:S04]  /*8620*/  USHF.R.U32.HI UR5, URZ, 0x1f, UR11 ;  /* 0x0000001f3f057899 */ /* 0x000fc8000801160b */
[----:B------:R-:W-:-:S04]  /*8630*/  ULEA.HI.SX32 UR5, UR11, UR5, 0x1c ;  /* 0x000000050b057291 */ /* 0x000fc8000f8fe23f */
        /* <DEDUP_REMOVED lines=9> */
.L_x_4188:
[----:B------:R-:W-:-:S04]  /*86d0*/  UIADD3 UR4, UR56, 0x1, URZ ;  /* 0x0000000138047890 */ /* 0x000fc8000fffe03f */
[----:B------:R-:W-:-:S04]  /*86e0*/  UISETP.NE.AND UP2, UPT, UR4, 0x2, UPT ;  /* 0x000000020400788c */ /* 0x000fc8000bf45270 */
[----:B------:R-:W-:Y:S02]  /*86f0*/  USEL UR7, URZ, 0x1, UP2 ;  /* 0x000000013f077887 */ /* 0x000fe40009000000 */
[----:B------:R-:W-:Y:S02]  /*8700*/  USEL UR4, UR4, URZ, UP2 ;  /* 0x0000003f04047287 */ /* 0x000fe40009000000 */
[----:B------:R-:W-:Y:S01]  /*8710*/  ULOP3.LUT UR7, UR59, UR7, URZ, 0x3c, !UPT ;  /* 0x000000073b077292 */ /* 0x000fe2000f8e3c3f */
[----:B------:R-:W-:Y:S11]  /*8720*/  @!P0 BRA `(.L_x_4180) ;  /* 0x0000000000048947 */ /* 0x000ff60003800000 */
[----:B------:R-:W-:Y:S01]  /*8730*/  BPT.TRAP 0x1 ;  /* 0x000000040000795c */ /* 0x000fe20000300000 */
.L_x_4180:
[----:B------:R-:W-:Y:S01]  /*8740*/  ULEA UR57, UR4, UR58, 0x3 ;  /* 0x0000003a04397291 */ /* 0x000fe2000f8e183f */
[----:B------:R-:W-:-:S05]  /*8750*/  IMAD.U32 R3, RZ, RZ, UR7 ;  /* 0x00000007ff037e24 */ /* 0x000fca000f8e00ff */
[----:B------:R-:W-:-:S04]  /*8760*/  SHF.L.U32 R3, R3, 0x1f, RZ ;  /* 0x0000001f03037819 */ /* 0x000fc800000006ff */
[----:B------:R0:W1:Y:S01]  /*8770*/  SYNCS.PHASECHK.TRANS64.TRYWAIT P2, [UR57+0x30830], R3 ;  /* 0x03083003ff0075a7 */ /* 0x0000620008040179 */
[----:B------:R-:W-:Y:S05]  /*8780*/  @!P0 BRA `(.L_x_4181) ;  /* 0x0000000000048947 */ /* 0x000fea0003800000 */
[----:B------:R-:W-:Y:S01]  /*8790*/  BPT.TRAP 0x1 ;  /* 0x000000040000795c */ /* 0x000fe20000300000 */
.L_x_4181:
[----:B-1----:R-:W-:Y:S05]  /*87a0*/  @P2 BRA `(.L_x_4182) ;  /* 0x0000000000082947 */ /* 0x002fea0003800000 */
[----:B------:R-:W1:Y:S02]  /*87b0*/  SYNCS.PHASECHK.TRANS64.TRYWAIT P2, [UR57+0x30830], R3 ;  /* 0x03083003ff0075a7 */ /* 0x000e640008040179 */
[----:B-1----:R-:W-:Y:S05]  /*87c0*/  @!P2 BRA `(.L_x_4183) ;  /* 0x000000d00024a947 */ /* 0x002fea0003800000 */
.L_x_4182:
        /* <DEDUP_REMOVED lines=161> */
.L_x_4184:
[----:B------:R-:W-:Y:S01]  /*91e0*/  ULEA UR14, UR56, UR58, 0x3 ;  /* 0x0000003a380e7291 */ /* 0x000fe2000f8e183f */
[----:B------:R-:W-:-:S05]  /*91f0*/  IMAD.U32 R0, RZ, RZ, UR59 ;  /* 0x0000003bff007e24 */ /* 0x000fca000f8e00ff */
[----:B------:R-:W-:-:S04]  /*9200*/  SHF.L.U32 R0, R0, 0x1f, RZ ;  /* 0x0000001f00007819 */ /* 0x000fc800000006ff */
[----:B------:R2:W3:Y:S01]  /*9210*/  SYNCS.PHASECHK.TRANS64.TRYWAIT P2, [UR14+0x30850], R0 ;  /* 0x03085000ff0075a7 */ /* 0x0004e2000804014e */
[----:B------:R-:W-:Y:S05]  /*9220*/  @!P0 BRA `(.L_x_4185) ;  /* 0x0000000000048947 */ /* 0x000fea0003800000 */
[----:B------:R-:W-:Y:S01]  /*9230*/  BPT.TRAP 0x1 ;  /* 0x000000040000795c */ /* 0x000fe20000300000 */
.L_x_4185:
[----:B---3--:R-:W-:Y:S05]  /*9240*/  @P2 BRA `(.L_x_4186) ;  /* 0x0000000000082947 */ /* 0x008fea0003800000 */
[----:B------:R-:W3:Y:S02]  /*9250*/  SYNCS.PHASECHK.TRANS64.TRYWAIT P2, [UR14+0x30850], R0 ;  /* 0x03085000ff0075a7 */ /* 0x000ee4000804014e */
[----:B---3--:R-:W-:Y:S05]  /*9260*/  @!P2 BRA `(.L_x_4187) ;  /* 0x000000c40094a947 */ /* 0x008fea0003800000 */
.L_x_4186:
[----:B------:R-:W-:Y:S01]  /*9270*/  UIADD3 UR6, UR58, 0x400, URZ ;  /* 0x000004003a067890 */ /* 0x000fe2000fffe03f */
[----:B------:R-:W-:Y:S01]  /*9280*/  WARPGROUP.ARRIVE ;  /* 0x00000000000079c5 */ /* 0x000fe20000000000 */
[----:B------:R-:W-:Y:S01]  /*9290*/  UMOV UR11, 0x40000040 ;  /* 0x40000040000b7882 */ /* 0x000fe20000000000 */
[----:B------:R-:W-:Y:S01]  /*92a0*/  FMUL.FTZ R2, R120, UR5 ;  /* 0x0000000578027c20 */ /* 0x000fe20008410000 */
[----:B------:R-:W-:Y:S01]  /*92b0*/  USHF.R.U32.HI UR6, URZ, 0x4, UR6 ;  /* 0x000000043f067899 */ /* 0x000fe20008011606 */
[----:B01----:R-:W-:Y:S01]  /*92c0*/  FMUL.FTZ R3, R121, UR5 ;  /* 0x0000000579037c20 */ /* 0x003fe20008410000 */
[----:B------:R-:W-:Y:S01]  /*92d0*/  FMUL.FTZ R195, R132, UR5 ;  /* 0x0000000584c37c20 */ /* 0x000fe20008410000 */
[----:B------:R-:W-:Y:S01]  /*92e0*/  FMUL.FTZ R197, R133, UR5 ;  /* 0x0000000585c57c20 */ /* 0x000fe20008410000 */
[----:B------:R-:W-:Y:S01]  /*92f0*/  ULOP3.LUT UR6, UR6, 0x3fff, URZ, 0xc0, !UPT ;  /* 0x00003fff06067892 */ /* 0x000fe2000f8ec03f */
[----:B------:R-:W2:Y:S01]  /*9300*/  MUFU.TANH R2, R2 ;  /* 0x0000000200027308 */ /* 0x000ea20000002400 */
[----:B------:R-:W-:Y:S01]  /*9310*/  FMUL.FTZ R199, R136, UR5 ;  /* 0x0000000588c77c20 */ /* 0x000fe20008410000 */
[----:B------:R-:W-:Y:S01]  /*9320*/  FMUL.FTZ R137, R137, UR5 ;  /* 0x0000000589897c20 */ /* 0x000fe20008410000 */
[----:B------:R-:W-:Y:S01]  /*9330*/  ULOP3.LUT UR6, UR6, 0x3000000, URZ, 0xfc, !UPT ;  /* 0x0300000006067892 */ /* 0x000fe2000f8efc3f */
[----:B------:R-:W-:Y:S01]  /*9340*/  FMUL.FTZ R133, R139, UR5 ;  /* 0x000000058b857c20 */ /* 0x000fe20008410000 */
[----:B------:R-:W-:Y:S01]  /*9350*/  FMUL.FTZ R139, R140, UR5 ;  /* 0x000000058c8b7c20 */ /* 0x000fe20008410000 */
[----:B------:R-:W-:Y:S01]  /*9360*/  FMUL.FTZ R141, R141, UR5 ;  /* 0x000000058d8d7c20 */ /* 0x000fe20008410000 */
[----:B------:R-:W-:Y:S01]  /*9370*/  UIMAD UR6, UR56, 0x900, UR6 ;  /* 0x00000900380678a4 */ /* 0x000fe2000f8e0206 */
[----:B------:R-:W0:Y:S01]  /*9380*/  MUFU.TANH R3, R3 ;  /* 0x0000000300037308 */ /* 0x000e220000002400 */
[----:B------:R-:W-:Y:S01]  /*9390*/  FMUL.FTZ R201, R144, UR5 ;  /* 0x0000000590c97c20 */ /* 0x000fe20008410000 */
        /* <DEDUP_REMOVED lines=8> */
[----:B--2---:R-:W-:Y:S01]  /*9420*/  FMNMX.FTZ R0, R2, R193, !PT ;  /* 0x000000c102007209 */ /* 0x004fe20007810000 */
[----:B------:R-:W-:Y:S01]  /*9430*/  UMOV UR11, 0x40000040 ;  /* 0x40000040000b7882 */ /* 0x000fe20000000000 */
[----:B------:R-:W-:Y:S01]  /*9440*/  MUFU.TANH R195, R195 ;  /* 0x000000c300c37308 */ /* 0x000fe20000002400 */
[----:B------:R-:W-:Y:S01]  /*9450*/  FMUL.FTZ R23, R126, UR5 ;  /* 0x000000057e177c20 */ /* 0x000fe20008410000 */
[----:B------:R-:W-:Y:S01]  /*9460*/  FMUL.FTZ R203, R156, UR5 ;  /* 0x000000059ccb7c20 */ /* 0x000fe20008410000 */
[----:B------:R-:W-:Y:S01]  /*9470*/  FMUL.FTZ R121, R127, UR5 ;  /* 0x000000057f797c20 */ /* 0x000fe20008410000 */
[----:B------:R-:W-:Y:S01]  /*9480*/  FMUL.FTZ R157, R157, UR5 ;  /* 0x000000059d9d7c20 */ /* 0x000fe20008410000 */
[----:B0-----:R-:W-:Y:S01]  /*9490*/  FMNMX.FTZ R0, R3, R0, !PT ;  /* 0x0000000003007209 */ /* 0x001fe20007810000 */
        /* <DEDUP_REMOVED lines=17> */
[----:B------:R-:W0:Y:S01]  /*95b0*/  LDC R12, c[0x0][0x988] ;  /* 0x00026200ff0c7b82 */ /* 0x000e220000000800 */
[----:B------:R-:W-:Y:S01]  /*95c0*/  MUFU.TANH R137, R137 ;  /* 0x0000008900897308 */ /* 0x000fe20000002400 */
[----:B------:R-:W-:Y:S01]  /*95d0*/  FMUL.FTZ R167, R167, UR5 ;  /* 0x00000005a7a77c20 */ /* 0x000fe20008410000 */
[C---:B------:R-:W-:Y:S01]  /*95e0*/  ISETP.GT.AND P2, PT, R13.reuse, UR61, PT ;  /* 0x0000003d0d007c0c */ /* 0x040fe2000bf44270 */
[----:B------:R-:W-:Y:S01]  /*95f0*/  UMOV UR59, UR7 ;  /* 0x00000007003b7c82 */ /* 0x000fe20008000000 */
[----:B------:R-:W-:Y:S01]  /*9600*/  UMOV UR56, UR4 ;  /* 0x0000000400387c82 */ /* 0x000fe20008000000 */
[----:B------:R-:W-:-:S03]  /*9610*/  VIADD R13, R13, 0xffffffff ;  /* 0xffffffff0d0d7836 */ /* 0x000fc60000000000 */
[----:B------:R-:W-:Y:S08]  /*9620*/  MUFU.TANH R139, R139 ;  /* 0x0000008b008b7308 */ /* 0x000ff00000002400 */
[----:B------:R-:W-:Y:S08]  /*9630*/  MUFU.TANH R141, R141 ;  /* 0x0000008d008d7308 */ /* 0x000ff00000002400 */
[----:B------:R-:W-:Y:S08]  /*9640*/  MUFU.TANH R201, R201 ;  /* 0x000000c900c97308 */ /* 0x000ff00000002400 */
[----:B------:R-:W-:Y:S08]  /*9650*/  MUFU.TANH R145, R145 ;  /* 0x0000009100917308 */ /* 0x000ff00000002400 */
[----:B------:R-:W-:Y:S08]  /*9660*/  MUFU.TANH R149, R149 ;  /* 0x0000009500957308 */ /* 0x000ff00000002400 */
[----:B------:R-:W1:Y:S08]  /*9670*/  MUFU.TANH R15, R15 ;  /* 0x0000000f000f7308 */ /* 0x000e700000002400 */
[----:B------:R-:W2:Y:S08]  /*9680*/  MUFU.TANH R21, R21 ;  /* 0x0000001500157308 */ /* 0x000eb00000002400 */
[----:B------:R-:W-:Y:S01]  /*9690*/  MUFU.TANH R153, R153 ;  /* 0x0000009900997308 */ /* 0x000fe20000002400 */
[----:B-1----:R-:W-:-:S07]  /*96a0*/  FMNMX.FTZ R22, R15, R14, !PT ;  /* 0x0000000e0f167209 */ /* 0x002fce0007810000 */
[----:B------:R-:W1:Y:S01]  /*96b0*/  MUFU.TANH R23, R23 ;  /* 0x0000001700177308 */ /* 0x000e620000002400 */
[----:B--2---:R-:W-:-:S07]  /*96c0*/  FMNMX.FTZ R22, R21, R22, !PT ;  /* 0x0000001615167209 */ /* 0x004fce0007810000 */
[----:B------:R-:W-:Y:S08]  /*96d0*/  MUFU.TANH R203, R203 ;  /* 0x000000cb00cb7308 */ /* 0x000ff00000002400 */
[----:B------:R-:W2:Y:S01]  /*96e0*/  MUFU.TANH R121, R121 ;  /* 0x0000007900797308 */ /* 0x000ea20000002400 */
[----:B-1----:R-:W-:-:S07]  /*96f0*/  FMNMX.FTZ R22, R23, R22, !PT ;  /* 0x0000001617167209 */ /* 0x002fce0007810000 */
[----:B------:R-:W-:Y:S08]  /*9700*/  MUFU.TANH R157, R157 ;  /* 0x0000009d009d7308 */ /* 0x000ff00000002400 */
[----:B------:R-:W1:Y:S01]  /*9710*/  MUFU.TANH R123, R123 ;  /* 0x0000007b007b7308 */ /* 0x000e620000002400 */
[----:B--2---:R-:W-:-:S07]  /*9720*/  FMNMX.FTZ R22, R121, R22, !PT ;  /* 0x0000001679167209 */ /* 0x004fce0007810000 */
[----:B------:R-:W-:Y:S08]  /*9730*/  MUFU.TANH R205, R205 ;  /* 0x000000cd00cd7308 */ /* 0x000ff00000002400 */
[----:B------:R-:W-:Y:S01]  /*9740*/  MUFU.TANH R161, R161 ;  /* 0x000000a100a17308 */ /* 0x000fe20000002400 */
[----:B-1----:R-:W-:-:S07]  /*9750*/  FMNMX.FTZ R22, R123, R22, !PT ;  /* 0x000000167b167209 */ /* 0x002fce0007810000 */
        /* <DEDUP_REMOVED lines=36> */
[----:B------:R-:W-:-:S07]  /*99a0*/  UMOV UR11, 0x40000040 ;  /* 0x40000040000b7882 */ /* 0x000fce0000000000 */
[----:B------:R-:W2:Y:S08]  /*99b0*/  MUFU.TANH R187, R187 ;  /* 0x000000bb00bb7308 */ /* 0x000eb00000002400 */
[----:B------:R-:W3:Y:S01]  /*99c0*/  MUFU.TANH R125, R125 ;  /* 0x0000007d007d7308 */ /* 0x000ee20000002400 */
[----:B-1----:R-:W-:-:S07]  /*99d0*/  FMNMX.FTZ R0, R185, R0, !PT ;  /* 0x00000000b9007209 */ /* 0x002fce0007810000 */
[----:B------:R-:W1:Y:S01]  /*99e0*/  MUFU.TANH R131, R131 ;  /* 0x0000008300837308 */ /* 0x000e620000002400 */
        /* <DEDUP_REMOVED lines=27> */
[----:B------:R-:W-:-:S04]  /*9ba0*/  FMUL.FTZ R183, R152, UR5 ;  /* 0x0000000598b77c20 */ /* 0x000fc80008410000 */
[----:B------:R-:W-:Y:S01]  /*9bb0*/  HGMMA.64x192x16.F32 R24, R176, gdesc[UR8].tnspB, R24, gsb0 ;  /* 0x42e00008b0187df0 */ /* 0x000fe20008000818 */
[----:B------:R-:W-:Y:S01]  /*9bc0*/  UIADD3 UR10, UR6, 0x200, URZ ;  /* 0x00000200060a7890 */ /* 0x000fe2000fffe03f */
[----:B------:R-:W1:Y:S01]  /*9bd0*/  MUFU.TANH R181, R181 ;  /* 0x000000b500b57308 */ /* 0x000e620000002400 */
[----:B------:R-:W-:Y:S01]  /*9be0*/  UMOV UR11, 0x40000040 ;  /* 0x40000040000b7882 */ /* 0x000fe20000000000 */
[----:B------:R-:W-:-:S06]  /*9bf0*/  UIADD3 UR6, UR6, 0x280, URZ ;  /* 0x0000028006067890 */ /* 0x000fcc000fffe03f */
[----:B------:R-:W2:Y:S01]  /*9c00*/  MUFU.TANH R183, R183 ;  /* 0x000000b700b77308 */ /* 0x000ea20000002400 */
[----:B-1----:R-:W-:-:S04]  /*9c10*/  FMNMX.FTZ R0, R181, R0, !PT ;  /* 0x00000000b5007209 */ /* 0x002fc80007810000 */
[----:B------:R-:W-:-:S04]  /*9c20*/  FMNMX.FTZ R0, R149, R0, !PT ;  /* 0x0000000095007209 */ /* 0x000fc80007810000 */
[----:B--2---:R-:W-:-:S04]  /*9c30*/  FMNMX.FTZ R0, R183, R0, !PT ;  /* 0x00000000b7007209 */ /* 0x004fc80007810000 */
[----:B------:R-:W-:-:S04]  /*9c40*/  FMNMX.FTZ R0, R153, R0, !PT ;  /* 0x0000000099007209 */ /* 0x000fc80007810000 */
[----:B------:R-:W-:-:S04]  /*9c50*/  FMNMX.FTZ R0, R203, R0, !PT ;  /* 0x00000000cb007209 */ /* 0x000fc80007810000 */
[----:B------:R-:W-:-:S04]  /*9c60*/  FMNMX.FTZ R0, R157, R0, !PT ;  /* 0x000000009d007209 */ /* 0x000fc80007810000 */
[----:B------:R-:W-:-:S04]  /*9c70*/  FMNMX.FTZ R0, R205, R0, !PT ;  /* 0x00000000cd007209 */ /* 0x000fc80007810000 */
[----:B------:R-:W-:-:S04]  /*9c80*/  FMNMX.FTZ R0, R161, R0, !PT ;  /* 0x00000000a1007209 */ /* 0x000fc80007810000 */
[----:B------:R-:W-:-:S04]  /*9c90*/  FMNMX.FTZ R0, R209, R0, !PT ;  /* 0x00000000d1007209 */ /* 0x000fc80007810000 */
[----:B------:R-:W-:-:S05]  /*9ca0*/  FMNMX.FTZ R0, R165, R0, !PT ;  /* 0x00000000a5007209 */ /* 0x000fca0007810000 */
[----:B------:R-:W1:Y:S02]  /*9cb0*/  SHFL.BFLY PT, R215, R0, 0x2, 0x1f ;  /* 0x0c401f0000d77f89 */ /* 0x000e6400000e0000 */
[----:B-1----:R-:W-:Y:S01]  /*9cc0*/  FMNMX.FTZ R0, R0, R215, !PT ;  /* 0x000000d700007209 */ /* 0x002fe20007810000 */
[----:B------:R-:W-:-:S04]  /*9cd0*/  FMUL.FTZ R215, R166, UR5 ;  /* 0x00000005a6d77c20 */ /* 0x000fc80008410000 */
[----:B------:R-:W1:Y:S02]  /*9ce0*/  SHFL.BFLY PT, R217, R0, 0x1, 0x1f ;  /* 0x0c201f0000d97f89 */ /* 0x000e6400000e0000 */
[----:B------:R-:W-:Y:S01]  /*9cf0*/  MUFU.TANH R215, R215 ;  /* 0x000000d700d77308 */ /* 0x000fe20000002400 */
[----:B-1----:R-:W-:-:S05]  /*9d00*/  FMNMX.FTZ R4, R0, R217, !PT ;  /* 0x000000d900047209 */ /* 0x002fca0007810000 */
[C---:B0-----:R-:W-:Y:S01]  /*9d10*/  FMUL.FTZ R20, R4.reuse, R12 ;  /* 0x0000000c04147220 */ /* 0x041fe20000410000 */
[----:B------:R-:W-:-:S03]  /*9d20*/  FADD.FTZ R193, -R4, R193 ;  /* 0x000000c104c17221 */ /* 0x000fc60000010100 */
[-CC-:B------:R-:W-:Y:S01]  /*9d30*/  FFMA.FTZ R188, R3, R12.reuse, -R20.reuse ;  /* 0x0000000c03bc7223 */ /* 0x180fe20000010814 */
[-C--:B------:R-:W-:Y:S01]  /*9d40*/  FMUL.FTZ R0, R193, R12.reuse ;  /* 0x0000000cc1007220 */ /* 0x080fe20000410000 */
        /* <DEDUP_REMOVED lines=29> */
[----:B------:R-:W-:Y:S01]  /*9f20*/  FMUL.FTZ R179, R162, UR5 ;  /* 0x00000005a2b37c20 */ /* 0x000fe20008410000 */
[-CC-:B------:R-:W-:Y:S01]  /*9f30*/  FFMA.FTZ R176, R201, R12.reuse, -R20.reuse ;  /* 0x0000000cc9b07223 */ /* 0x180fe20000010814 */
[----:B------:R-:W-:Y:S01]  /*9f40*/  FFMA.FTZ R178, R181, R12, -R20 ;  /* 0x0000000cb5b27223 */ /* 0x000fe20000010814 */
[----:B------:R-:W-:Y:S01]  /*9f50*/  MUFU.EX2 R195, R195 ;  /* 0x000000c300c37308 */ /* 0x000fe20000000800 */
[----:B------:R-:W-:Y:S01]  /*9f60*/  HGMMA.64x192x16.F32 R24, R172, gdesc[UR8].tnspB, R24, gsb0 ;  /* 0x42e00008ac187df0 */ /* 0x000fe20008000818 */
[----:B------:R-:W-:Y:S01]  /*9f70*/  UMOV UR10, UR6 ;  /* 0x00000006000a7c82 */ /* 0x000fe20008000000 */
[----:B------:R-:W-:-:S05]  /*9f80*/  UMOV UR11, 0x40000040 ;  /* 0x40000040000b7882 */ /* 0x000fca0000000000 */
[----:B------:R-:W0:Y:S08]  /*9f90*/  MUFU.TANH R177, R177 ;  /* 0x000000b100b17308 */ /* 0x000e300000002400 */
[----:B------:R-:W1:Y:S08]  /*9fa0*/  MUFU.TANH R179, R179 ;  /* 0x000000b300b37308 */ /* 0x000e700000002400 */
[----:B------:R-:W-:Y:S01]  /*9fb0*/  MUFU.EX2 R180, R180 ;  /* 0x000000b400b47308 */ /* 0x000fe20000000800 */
[----:B0-----:R-:W-:-:S04]  /*9fc0*/  FMNMX.FTZ R22, R177, R22, !PT ;  /* 0x00000016b1167209 */ /* 0x001fc80007810000 */
[----:B------:R-:W-:-:S03]  /*9fd0*/  FMNMX.FTZ R22, R159, R22, !PT ;  /* 0x000000169f167209 */ /* 0x000fc60007810000 */
[----:B------:R-:W-:Y:S01]  /*9fe0*/  MUFU.EX2 R137, R137 ;  /* 0x0000008900897308 */ /* 0x000fe20000000800 */
[----:B-1----:R-:W-:-:S04]  /*9ff0*/  FMNMX.FTZ R22, R179, R22, !PT ;  /* 0x00000016b3167209 */ /* 0x002fc80007810000 */
[----:B------:R-:W-:-:S03]  /*a000*/  FMNMX.FTZ R22, R163, R22, !PT ;  /* 0x00000016a3167209 */ /* 0x000fc60007810000 */
[----:B------:R-:W-:Y:S01]  /*a010*/  MUFU.EX2 R182, R182 ;  /* 0x000000b600b67308 */ /* 0x000fe20000000800 */
[----:B------:R-:W-:-:S04]  /*a020*/  FMNMX.FTZ R22, R215, R22, !PT ;  /* 0x00000016d7167209 */ /* 0x000fc80007810000 */
[----:B------:R-:W-:-:S03]  /*a030*/  FMNMX.FTZ R22, R167, R22, !PT ;  /* 0x00000016a7167209 */ /* 0x000fc60007810000 */
[----:B------:R-:W-:Y:S02]  /*a040*/  MUFU.EX2 R139, R139 ;  /* 0x0000008b008b7308 */ /* 0x000fe40000000800 */
[----:B------:R-:W0:Y:S06]  /*a050*/  SHFL.BFLY PT, R3, R22, 0x2, 0x1f ;  /* 0x0c401f0016037f89 */ /* 0x000e2c00000e0000 */
[----:B------:R-:W-:Y:S08]  /*a060*/  MUFU.EX2 R176, R176 ;  /* 0x000000b000b07308 */ /* 0x000ff00000000800 */
[----:B------:R-:W-:Y:S08]  /*a070*/  MUFU.EX2 R141, R141 ;  /* 0x0000008d008d7308 */ /* 0x000ff00000000800 */
[----:B------:R-:W-:Y:S01]  /*a080*/  MUFU.EX2 R178, R178 ;  /* 0x000000b200b27308 */ /* 0x000fe20000000800 */
[----:B0-----:R-:W-:Y:S01]  /*a090*/  FMNMX.FTZ R2, R22, R3, !PT ;  /* 0x0000000316027209 */ /* 0x001fe20007810000 */
[----:B------:R-:W-:-:S04]  /*a0a0*/  FFMA.FTZ R22, R205, R12, -R20 ;  /* 0x0000000ccd167223 */ /* 0x000fc80000010814 */
[----:B------:R-:W0:Y:S02]  /*a0b0*/  SHFL.BFLY PT, R3, R2, 0x1, 0x1f ;  /* 0x0c201f0002037f89 */ /* 0x000e2400000e0000 */
[----:B------:R-:W-:Y:S08]  /*a0c0*/  MUFU.EX2 R145, R145 ;  /* 0x0000009100917308 */ /* 0x000ff00000000800 */
[----:B------:R-:W-:Y:S08]  /*a0d0*/  MUFU.EX2 R149, R149 ;  /* 0x0000009500957308 */ /* 0x000ff00000000800 */
[----:B------:R-:W-:Y:S01]  /*a0e0*/  MUFU.EX2 R153, R153 ;  /* 0x0000009900997308 */ /* 0x000fe20000000800 */
[----:B0-----:R-:W-:-:S07]  /*a0f0*/  FMNMX.FTZ R3, R2, R3, !PT ;  /* 0x0000000302037209 */ /* 0x001fce0007810000 */
[----:B------:R-:W-:Y:S01]  /*a100*/  MUFU.EX2 R22, R22 ;  /* 0x0000001600167308 */ /* 0x000fe20000000800 */
[----:B------:R-:W-:Y:S01]  /*a110*/  FADD.FTZ R165, -R3, R14 ;  /* 0x0000000e03a57221 */ /* 0x000fe20000010100 */
[----:B------:R-:W-:-:S03]  /*a120*/  IMAD.U32 R14, RZ, RZ, UR57 ;  /* 0x00000039ff0e7e24 */ /* 0x000fc6000f8e00ff */
[----:B------:R-:W-:Y:S01]  /*a130*/  FMUL.FTZ R165, R165, R12 ;  /* 0x0000000ca5a57220 */ /* 0x000fe20000410000 */
[----:B------:R-:W-:Y:S02]  /*a140*/  @!P1 VIADD R14, R14, 0x30840 ;  /* 0x000308400e0e9836 */ /* 0x000fe40000000000 */
[----:B------:R-:W-:Y:S03]  /*a150*/  MUFU.EX2 R157, R157 ;  /* 0x0000009d009d7308 */ /* 0x000fe60000000800 */
[----:B------:R-:W-:-:S05]  /*a160*/  @!P1 PRMT R14, RZ, 0x654, R14 ;  /* 0x00000654ff0e9816 */ /* 0x000fca000000000e */
[----:B------:R-:W-:Y:S08]  /*a170*/  MUFU.EX2 R2, R165 ;  /* 0x000000a500027308 */ /* 0x000ff00000000800 */
[----:B------:R-:W-:Y:S08]  /*a180*/  MUFU.EX2 R120, R120 ;  /* 0x0000007800787308 */ /* 0x000ff00000000800 */
[----:B------:R-:W-:Y:S01]  /*a190*/  MUFU.EX2 R161, R161 ;  /* 0x000000a100a17308 */ /* 0x000fe20000000800 */
[----:B------:R-:W-:-:S02]  /*a1a0*/  WARPGROUP.DEPBAR.LE gsb0, 0x0 ;  /* 0x00008000000079c5 */ /* 0x000fc40000010000 */
[----:B------:R-:W-:Y:S01]  /*a1b0*/  WARPGROUP.ARRIVE ;  /* 0x00000000000079c5 */ /* 0x000fe20000000000 */
[-CC-:B------:R-:W-:Y:S01]  /*a1c0*/  FFMA.FTZ R172, R183, R12.reuse, -R20.reuse ;  /* 0x0000000cb7ac7223 */ /* 0x180fe20000010814 */
[-C--:B------:R-:W-:Y:S01]  /*a1d0*/  FFMA.FTZ R174, R203, R12.reuse, -R20 ;  /* 0x0000000ccbae7223 */ /* 0x080fe20000010814 */
[----:B------:R-:W-:-:S03]  /*a1e0*/  FMUL.FTZ R20, R3, R12 ;  /* 0x0000000c03147220 */ /* 0x000fc60000410000 */
[----:B------:R-:W-:Y:S01]  /*a1f0*/  HGMMA.64x192x16.F32 R24, R168, gdesc[UR8].tnspB, R24, gsb0 ;  /* 0x42e00008a8187df0 */ /* 0x000fe20008000818 */
[-CC-:B------:R-:W-:Y:S01]  /*a200*/  FFMA.FTZ R189, R15, R12.reuse, -R20.reuse ;  /* 0x0000000c0fbd7223 */ /* 0x180fe20000010814 */
[-CC-:B------:R-:W-:Y:S01]  /*a210*/  FFMA.FTZ R21, R21, R12.reuse, -R20.reuse ;  /* 0x0000000c15157223 */ /* 0x180fe20000010814 */
[-CC-:B------:R-:W-:Y:S01]  /*a220*/  FFMA.FTZ R23, R23, R12.reuse, -R20.reuse ;  /* 0x0000000c17177223 */ /* 0x180fe20000010814 */
[-CC-:B------:R-:W-:Y:S01]  /*a230*/  FFMA.FTZ R121, R121, R12.reuse, -R20.reuse ;  /* 0x0000000c79797223 */ /* 0x180fe20000010814 */
[----:B------:R-:W-:Y:S01]  /*a240*/  IMAD.U32 R15, RZ, RZ, UR14 ;  /* 0x0000000eff0f7e24 */ /* 0x000fe2000f8e00ff */
        /* <DEDUP_REMOVED lines=22> */
[----:B------:R-:W-:-:S02]  /*a3b0*/  FFMA.FTZ R20, R167, R12, -R20 ;  /* 0x0000000ca7147223 */ /* 0x000fc40000010814 */
[----:B------:R-:W2:Y:S01]  /*a3c0*/  MUFU.EX2 R121, R121 ;  /* 0x0000007900797308 */ /* 0x000ea20000000800 */
[----:B0-----:R-:W-:Y:S01]  /*a3d0*/  FFMA.FTZ R5, R2, R5, R189 ;  /* 0x0000000502057223 */ /* 0x001fe200000100bd */
[----:B------:R-:W-:-:S03]  /*a3e0*/  F2FP.F16.F32.PACK_AB R189, R122, R189 ;  /* 0x000000bd7abd723e */ /* 0x000fc600000000ff */
        /* <DEDUP_REMOVED lines=8> */
[----:B------:R-:W-:Y:S01]  /*a470*/  MUFU.EX2 R129, R129 ;  /* 0x0000008100817308 */ /* 0x000fe20000000800 */
[----:B-1----:R-:W-:-:S07]  /*a480*/  FADD.FTZ R5, R125, R5 ;  /* 0x000000057d057221 */ /* 0x002fce0000010000 */
[----:B------:R-:W-:Y:S01]  /*a490*/  MUFU.EX2 R181, R181 ;  /* 0x000000b500b57308 */ /* 0x000fe20000000800 */
[----:B--2---:R-:W-:-:S07]  /*a4a0*/  FADD.FTZ R5, R128, R5 ;  /* 0x0000000580057221 */ /* 0x004fce0000010000 */
[----:B------:R-:W-:Y:S08]  /*a4b0*/  MUFU.EX2 R133, R133 ;  /* 0x0000008500857308 */ /* 0x000ff00000000800 */
[----:B------:R-:W-:Y:S08]  /*a4c0*/  MUFU.EX2 R135, R135 ;  /* 0x0000008700877308 */ /* 0x000ff00000000800 */
[----:B------:R-:W0:Y:S08]  /*a4d0*/  MUFU.EX2 R143, R143 ;  /* 0x0000008f008f7308 */ /* 0x000e300000000800 */
[----:B------:R-:W-:Y:S08]  /*a4e0*/  MUFU.EX2 R207, R207 ;  /* 0x000000cf00cf7308 */ /* 0x000ff00000000800 */
[----:B------:R-:W1:Y:S01]  /*a4f0*/  MUFU.EX2 R147, R147 ;  /* 0x0000009300937308 */ /* 0x000e620000000800 */
[----:B0-----:R-:W-:-:S07]  /*a500*/  F2FP.F16.F32.PACK_AB R183, R143, R135 ;  /* 0x000000878fb7723e */ /* 0x001fce00000000ff */
[----:B------:R-:W-:Y:S08]  /*a510*/  MUFU.EX2 R211, R211 ;  /* 0x000000d300d37308 */ /* 0x000ff00000000800 */
[----:B------:R-:W0:Y:S08]  /*a520*/  MUFU.EX2 R151, R151 ;  /* 0x0000009700977308 */ /* 0x000e300000000800 */
[----:B------:R-:W2:Y:S08]  /*a530*/  MUFU.EX2 R172, R172 ;  /* 0x000000ac00ac7308 */ /* 0x000eb00000000800 */
[----:B------:R-:W3:Y:S08]  /*a540*/  MUFU.EX2 R173, R213 ;  /* 0x000000d500ad7308 */ /* 0x000ef00000000800 */
[----:B------:R-:W4:Y:S08]  /*a550*/  MUFU.EX2 R155, R155 ;  /* 0x0000009b009b7308 */ /* 0x000f300000000800 */
[----:B------:R-:W5:Y:S08]  /*a560*/  MUFU.EX2 R174, R174 ;  /* 0x000000ae00ae7308 */ /* 0x000f700000000800 */
[----:B------:R1:W5:Y:S08]  /*a570*/  MUFU.EX2 R175, R177 ;  /* 0x000000b100af7308 */ /* 0x0003700000000800 */
[----:B------:R-:W5:Y:S01]  /*a580*/  MUFU.EX2 R159, R159 ;  /* 0x0000009f009f7308 */ /* 0x000f620000000800 */
[----:B-1----:R-:W-:-:S07]  /*a590*/  F2FP.F16.F32.PACK_AB R177, R147, R207 ;  /* 0x000000cf93b1723e */ /* 0x002fce00000000ff */
[----:B------:R-:W-:Y:S08]  /*a5a0*/  MUFU.EX2 R163, R163 ;  /* 0x000000a300a37308 */ /* 0x000ff00000000800 */
[----:B------:R-:W-:Y:S01]  /*a5b0*/  MUFU.EX2 R20, R20 ;  /* 0x0000001400147308 */ /* 0x000fe20000000800 */
[----:B------:R-:W-:Y:S02]  /*a5c0*/  WARPGROUP.DEPBAR.LE gsb0, 0x0 ;  /* 0x00008000000079c5 */ /* 0x000fe40000010000 */
[----:B------:R1:W-:Y:S05]  /*a5d0*/  @!P1 SYNCS.ARRIVE.TRANS64.RED.A1T0 RZ, [R14+URZ], RZ ;  /* 0x000000ff0eff99a7 */ /* 0x0003ea000810043f */
[----:B------:R0:W5:Y:S01]  /*a5e0*/  MUFU.EX2 R169, R179 ;  /* 0x000000b300a97308 */ /* 0x0001620000000800 */
[----:B------:R-:W-:-:S02]  /*a5f0*/  F2FP.F16.F32.PACK_AB R168, R157, R22 ;  /* 0x000000169da8723e */ /* 0x000fc400000000ff */
[----:B------:R-:W-:Y:S01]  /*a600*/  F2FP.F16.F32.PACK_AB R170, R161, R120 ;  /* 0x00000078a1aa723e */ /* 0x000fe200000000ff */
[----:B-1----:R-:W-:Y:S02]  /*a610*/  @!P1 VIADD R14, R15, 0x30860 ;  /* 0x000308600f0e9836 */ /* 0x002fe40000000000 */
[----:B------:R-:W-:Y:S02]  /*a620*/  FFMA.FTZ R15, R0, R8, R193 ;  /* 0x00000008000f7223 */ /* 0x000fe400000100c1 */
[----:B------:R-:W1:Y:S01]  /*a630*/  MUFU.EX2 R171, R215 ;  /* 0x000000d700ab7308 */ /* 0x000e620000000800 */
[----:B0-----:R-:W-:Y:S01]  /*a640*/  F2FP.F16.F32.PACK_AB R179, R151, R211 ;  /* 0x000000d397b3723e */ /* 0x001fe200000000ff */
[C---:B------:R-:W-:Y:S01]  /*a650*/  FADD.FTZ R15, R188.reuse, R15 ;  /* 0x0000000fbc0f7221 */ /* 0x040fe20000010000 */
[----:B------:R-:W-:Y:S02]  /*a660*/  @!P1 PRMT R14, RZ, 0x654, R14 ;  /* 0x00000654ff0e9816 */ /* 0x000fe4000000000e */
[----:B------:R-:W-:Y:S01]  /*a670*/  F2FP.F16.F32.PACK_AB R188, R188, R193 ;  /* 0x000000c1bcbc723e */ /* 0x000fe200000000ff */
[----:B------:R-:W-:Y:S01]  /*a680*/  FADD.FTZ R8, R190, R15 ;  /* 0x0000000fbe087221 */ /* 0x000fe20000010000 */
[----:B------:R0:W-:Y:S01]  /*a690*/  @!P1 SYNCS.ARRIVE.TRANS64.RED.A1T0 RZ, [R14+URZ], RZ ;  /* 0x000000ff0eff99a7 */ /* 0x0001e2000810043f */
[----:B------:R-:W-:Y:S01]  /*a6a0*/  F2FP.F16.F32.PACK_AB R190, R185, R190 ;  /* 0x000000beb9be723e */ /* 0x000fe200000000ff */
[----:B------:R-:W-:-:S02]  /*a6b0*/  IMAD.MOV.U32 R193, RZ, RZ, R4 ;  /* 0x000000ffffc17224 */ /* 0x000fc400078e0004 */
[----:B------:R-:W-:Y:S01]  /*a6c0*/  FADD.FTZ R15, R185, R8 ;  /* 0x00000008b90f7221 */ /* 0x000fe20000010000 */
[----:B------:R-:W-:-:S03]  /*a6d0*/  F2FP.F16.F32.PACK_AB R185, R125, R126 ;  /* 0x0000007e7db9723e */ /* 0x000fc600000000ff */
[----:B------:R-:W-:Y:S01]  /*a6e0*/  FADD.FTZ R8, R184, R15 ;  /* 0x0000000fb8087221 */ /* 0x000fe20000010000 */
[----:B------:R-:W-:-:S03]  /*a6f0*/  F2FP.F16.F32.PACK_AB R184, R187, R184 ;  /* 0x000000b8bbb8723e */ /* 0x000fc600000000ff */
[----:B------:R-:W-:Y:S01]  /*a700*/  FADD.FTZ R15, R187, R8 ;  /* 0x00000008bb0f7221 */ /* 0x000fe20000010000 */
[----:B------:R-:W-:-:S03]  /*a710*/  F2FP.F16.F32.PACK_AB R187, R129, R128 ;  /* 0x0000008081bb723e */ /* 0x000fc600000000ff */
[----:B------:R-:W-:Y:S01]  /*a720*/  FADD.FTZ R8, R186, R15 ;  /* 0x0000000fba087221 */ /* 0x000fe20000010000 */
[----:B------:R-:W-:-:S03]  /*a730*/  F2FP.F16.F32.PACK_AB R186, R195, R186 ;  /* 0x000000bac3ba723e */ /* 0x000fc600000000ff */
[----:B------:R-:W-:Y:S01]  /*a740*/  FADD.FTZ R15, R195, R8 ;  /* 0x00000008c30f7221 */ /* 0x000fe20000010000 */
[----:B------:R-:W-:-:S03]  /*a750*/  FADD.FTZ R8, R129, R5 ;  /* 0x0000000581087221 */ /* 0x000fc60000010000 */
[----:B0-----:R-:W-:Y:S01]  /*a760*/  FADD.FTZ R14, R180, R15 ;  /* 0x0000000fb40e7221 */ /* 0x001fe20000010000 */
[----:B------:R-:W-:Y:S01]  /*a770*/  FADD.FTZ R8, R181, R8 ;  /* 0x00000008b5087221 */ /* 0x000fe20000010000 */
        /* <DEDUP_REMOVED lines=10> */
[----:B------:R-:W-:Y:S01]  /*a820*/  FADD.FTZ R8, R207, R8 ;  /* 0x00000008cf087221 */ /* 0x000fe20000010000 */
[C---:B------:R-:W-:Y:S02]  /*a830*/  F2FP.F16.F32.PACK_AB R176, R141.reuse, R176 ;  /* 0x000000b08db0723e */ /* 0x040fe400000000ff */
[----:B------:R-:W-:Y:S01]  /*a840*/  FADD.FTZ R5, R141, R14 ;  /* 0x0000000e8d057221 */ /* 0x000fe20000010000 */
[----:B------:R-:W-:-:S03]  /*a850*/  FADD.FTZ R8, R147, R8 ;  /* 0x0000000893087221 */ /* 0x000fc60000010000 */
[----:B------:R-:W-:Y:S01]  /*a860*/  FADD.FTZ R14, R178, R5 ;  /* 0x00000005b20e7221 */ /* 0x000fe20000010000 */
[----:B------:R-:W-:Y:S01]  /*a870*/  FADD.FTZ R8, R211, R8 ;  /* 0x00000008d3087221 */ /* 0x000fe20000010000 */
[C---:B------:R-:W-:Y:S02]  /*a880*/  F2FP.F16.F32.PACK_AB R178, R145.reuse, R178 ;  /* 0x000000b291b2723e */ /* 0x040fe400000000ff */
[----:B------:R-:W-:Y:S01]  /*a890*/  FADD.FTZ R5, R145, R14 ;  /* 0x0000000e91057221 */ /* 0x000fe20000010000 */
[----:B------:R-:W-:-:S03]  /*a8a0*/  FADD.FTZ R8, R151, R8 ;  /* 0x0000000897087221 */ /* 0x000fc60000010000 */
[----:B--2---:R-:W-:Y:S01]  /*a8b0*/  FADD.FTZ R14, R172, R5 ;  /* 0x00000005ac0e7221 */ /* 0x004fe20000010000 */
[----:B---3--:R-:W-:Y:S01]  /*a8c0*/  FADD.FTZ R8, R173, R8 ;  /* 0x00000008ad087221 */ /* 0x008fe20000010000 */
[C---:B------:R-:W-:Y:S02]  /*a8d0*/  F2FP.F16.F32.PACK_AB R172, R149.reuse, R172 ;  /* 0x000000ac95ac723e */ /* 0x040fe400000000ff */
[----:B------:R-:W-:Y:S01]  /*a8e0*/  FADD.FTZ R5, R149, R14 ;  /* 0x0000000e95057221 */ /* 0x000fe20000010000 */
[C---:B----4-:R-:W-:Y:S01]  /*a8f0*/  FADD.FTZ R8, R155.reuse, R8 ;  /* 0x000000089b087221 */ /* 0x050fe20000010000 */
[----:B------:R-:W-:Y:S02]  /*a900*/  F2FP.F16.F32.PACK_AB R173, R155, R173 ;  /* 0x000000ad9bad723e */ /* 0x000fe400000000ff */
[----:B-----5:R-:W-:Y:S01]  /*a910*/  FADD.FTZ R14, R174, R5 ;  /* 0x00000005ae0e7221 */ /* 0x020fe20000010000 */
[----:B------:R-:W-:Y:S01]  /*a920*/  FADD.FTZ R8, R175, R8 ;  /* 0x00000008af087221 */ /* 0x000fe20000010000 */
[----:B------:R-:W-:-:S02]  /*a930*/  F2FP.F16.F32.PACK_AB R174, R153, R174 ;  /* 0x000000ae99ae723e */ /* 0x000fc400000000ff */
[----:B------:R-:W-:Y:S01]  /*a940*/  FADD.FTZ R5, R153, R14 ;  /* 0x0000000e99057221 */ /* 0x000fe20000010000 */
[C---:B------:R-:W-:Y:S01]  /*a950*/  FADD.FTZ R8, R159.reuse, R8 ;  /* 0x000000089f087221 */ /* 0x040fe20000010000 */
[----:B------:R-:W-:Y:S02]  /*a960*/  F2FP.F16.F32.PACK_AB R175, R159, R175 ;  /* 0x000000af9faf723e */ /* 0x000fe400000000ff */
[----:B------:R-:W-:Y:S01]  /*a970*/  FADD.FTZ R14, R22, R5 ;  /* 0x00000005160e7221 */ /* 0x000fe20000010000 */
[----:B------:R-:W-:Y:S01]  /*a980*/  FADD.FTZ R8, R169, R8 ;  /* 0x00000008a9087221 */ /* 0x000fe20000010000 */
[----:B------:R-:W-:Y:S02]  /*a990*/  F2FP.F16.F32.PACK_AB R169, R163, R169 ;  /* 0x000000a9a3a9723e */ /* 0x000fe400000000ff */
[----:B------:R-:W-:Y:S01]  /*a9a0*/  FADD.FTZ R5, R157, R14 ;  /* 0x0000000e9d057221 */ /* 0x000fe20000010000 */
[----:B------:R-:W-:-:S03]  /*a9b0*/  FADD.FTZ R8, R163, R8 ;  /* 0x00000008a3087221 */ /* 0x000fc60000010000 */
[----:B------:R-:W-:Y:S01]  /*a9c0*/  FADD.FTZ R14, R120, R5 ;  /* 0x00000005780e7221 */ /* 0x000fe20000010000 */
[----:B-1----:R-:W-:Y:S01]  /*a9d0*/  FADD.FTZ R5, R171, R8 ;  /* 0x00000008ab057221 */ /* 0x002fe20000010000 */
[C---:B------:R-:W-:Y:S02]  /*a9e0*/  F2FP.F16.F32.PACK_AB R171, R20.reuse, R171 ;  /* 0x000000ab14ab723e */ /* 0x040fe400000000ff */
[----:B------:R-:W-:Y:S01]  /*a9f0*/  FADD.FTZ R8, R161, R14 ;  /* 0x0000000ea1087221 */ /* 0x000fe20000010000 */
[----:B------:R-:W-:Y:S01]  /*aa00*/  FADD.FTZ R5, R20, R5 ;  /* 0x0000000514057221 */ /* 0x000fe20000010000 */
[----:B------:R-:W-:Y:S01]  /*aa10*/  IMAD.MOV.U32 R14, RZ, RZ, R3 ;  /* 0x000000ffff0e7224 */ /* 0x000fe200078e0003 */
[----:B------:R-:W-:Y:S06]  /*aa20*/  @P2 BRA `(.L_x_4188) ;  /* 0xffffffdc00282947 */ /* 0x000fec000383ffff */
.L_x_4179:
        /* <DEDUP_REMOVED lines=9> */
.L_x_4206:
[----:B------:R-:W-:-:S04]  /*aac0*/  UIADD3 UR4, UR56, 0x1, URZ ;  /* 0x0000000138047890 */ /* 0x000fc8000fffe03f */
[----:B------:R-:W-:-:S04]  /*aad0*/  UISETP.NE.AND UP2, UPT, UR4, 0x2, UPT ;  /* 0x000000020400788c */ /* 0x000fc8000bf45270 */
[----:B------:R-:W-:Y:S02]  /*aae0*/  USEL UR7, URZ, 0x1, UP2 ;  /* 0x000000013f077887 */ /* 0x000fe40009000000 */
[----:B------:R-:W-:Y:S02]  /*aaf0*/  USEL UR4, UR4, URZ, UP2 ;  /* 0x0000003f04047287 */ /* 0x000fe40009000000 */
[----:B------:R-:W-:Y:S01]  /*ab00*/  ULOP3.LUT UR7, UR59, UR7, URZ, 0x3c, !UPT ;  /* 0x000000073b077292 */ /* 0x000fe2000f8e3c3f */
[----:B------:R-:W-:Y:S11]  /*ab10*/  @!P0 BRA `(.L_x_4190) ;  /* 0x0000000000048947 */ /* 0x000ff60003800000 */
[----:B------:R-:W-:Y:S01]  /*ab20*/  BPT.TRAP 0x1 ;  /* 0x000000040000795c */ /* 0x000fe20000300000 */
.L_x_4190:
[----:B------:R-:W-:Y:S01]  /*ab30*/  ULEA UR57, UR4, UR58, 0x3 ;  /* 0x0000003a04397291 */ /* 0x000fe2000f8e183f */
[----:B------:R-:W-:-:S05]  /*ab40*/  IMAD.U32 R3, RZ, RZ, UR7 ;  /* 0x00000007ff037e24 */ /* 0x000fca000f8e00ff */
[----:B------:R-:W-:-:S04]  /*ab50*/  SHF.L.U32 R3, R3, 0x1f, RZ ;  /* 0x0000001f03037819 */ /* 0x000fc800000006ff */
[----:B------:R0:W1:Y:S01]  /*ab60*/  SYNCS.PHASECHK.TRANS64.TRYWAIT P2, [UR57+0x30830], R3 ;  /* 0x03083003ff0075a7 */ /* 0x0000620008040179 */
[----:B------:R-:W-:Y:S05]  /*ab70*/  @!P0 BRA `(.L_x_4191) ;  /* 0x0000000000048947 */ /* 0x000fea0003800000 */
[----:B------:R-:W-:Y:S01]  /*ab80*/  BPT.TRAP 0x1 ;  /* 0x000000040000795c */ /* 0x000fe20000300000 */
.L_x_4191:
[----:B-1----:R-:W-:Y:S05]  /*ab90*/  @P2 BRA `(.L_x_4192) ;  /* 0x0000000000082947 */ /* 0x002fea0003800000 */
[----:B------:R-:W1:Y:S02]  /*aba0*/  SYNCS.PHASECHK.TRANS64.TRYWAIT P2, [UR57+0x30830], R3 ;  /* 0x03083003ff0075a7 */ /* 0x000e640008040179 */
[----:B-1----:R-:W-:Y:S05]  /*abb0*/  @!P2 BRA `(.L_x_4193) ;  /* 0x000000ac0058a947 */ /* 0x002fea0003800000 */
.L_x_4192:
        /* <DEDUP_REMOVED lines=161> */
.L_x_4194:
[----:B------:R-:W-:Y:S01]  /*b5d0*/  ULEA UR14, UR56, UR58, 0x3 ;  /* 0x0000003a380e7291 */ /* 0x000fe2000f8e183f */
[----:B------:R-:W-:-:S05]  /*b5e0*/  IMAD.U32 R0, RZ, RZ, UR59 ;  /* 0x0000003bff007e24 */ /* 0x000fca000f8e00ff */
[----:B------:R-:W-:-:S04]  /*b5f0*/  SHF.L.U32 R0, R0, 0x1f, RZ ;  /* 0x0000001f00007819 */ /* 0x000fc800000006ff */
[----:B------:R2:W3:Y:S01]  /*b600*/  SYNCS.PHASECHK.TRANS64.TRYWAIT P2, [UR14+0x30850], R0 ;  /* 0x03085000ff0075a7 */ /* 0x0004e2000804014e */
[----:B------:R-:W-:Y:S05]  /*b610*/  @!P0 BRA `(.L_x_4195) ;  /* 0x0000000000048947 */ /* 0x000fea0003800000 */
[----:B------:R-:W-:Y:S01]  /*b620*/  BPT.TRAP 0x1 ;  /* 0x000000040000795c */ /* 0x000fe20000300000 */
.L_x_4195:
[----:B---3--:R-:W-:Y:S05]  /*b630*/  @P2 BRA `(.L_x_4196) ;  /* 0x0000000000082947 */ /* 0x008fea0003800000 */
[----:B------:R-:W3:Y:S02]  /*b640*/  SYNCS.PHASECHK.TRANS64.TRYWAIT P2, [UR14+0x30850], R0 ;  /* 0x03085000ff0075a7 */ /* 0x000ee4000804014e */
[----:B---3--:R-:W-:Y:S05]  /*b650*/  @!P2 BRA `(.L_x_4197) ;  /* 0x000000a000c8a947 */ /* 0x008fea0003800000 */
.L_x_4196:
        /* <DEDUP_REMOVED lines=18> */
[----:B------:R-:W-:Y:S01]  /*b780*/  FMUL.FTZ R133, R151, UR5 ;  /* 0x0000000597857c20 */ /* 0x000fe20008410000 */
[----:B------:R-:W-:Y:S01]  /*b790*/  FMUL.FTZ R20, R130, UR5 ;  /* 0x0000000582147c20 */ /* 0x000fe20008410000 */
[----:B------:R-:W-:Y:S01]  /*b7a0*/  FMUL.FTZ R130, R132, UR5 ;  /* 0x0000000584827c20 */ /* 0x000fe20008410000 */
[----:B------:R-:W-:Y:S01]  /*b7b0*/  FMUL.FTZ R22, R134, UR5 ;  /* 0x0000000586167c20 */ /* 0x000fe20008410000 */
[----:B--2---:R-:W-:Y:S01]  /*b7c0*/  FMUL.FTZ R0, R122, UR5 ;  /* 0x000000057a007c20 */ /* 0x004fe20008410000 */
        /* <DEDUP_REMOVED lines=32> */
[----:B------:R-:W-:Y:S01]  /*b9d0*/  FMUL.FTZ R166, R166, UR5 ;  /* 0x00000005a6a67c20 */ /* 0x000fe20008410000 */
[----:B------:R-:W0:Y:S01]  /*b9e0*/  MUFU.TANH R3, R3 ;  /* 0x0000000300037308 */ /* 0x000e220000002400 */
[----:B------:R-:W-:Y:S01]  /*b9f0*/  ULDC UR19, c[0x0][0x288] ;  /* 0x0000a20000137ab9 */ /* 0x000fe20000000800 */
[----:B------:R-:W-:-:S06]  /*ba00*/  ULDC UR18, c[0x0][0x9e0] ;  /* 0x0002780000127ab9 */ /* 0x000fcc0000000800 */
        /* <DEDUP_REMOVED lines=42> */
[----:B------:R0:W0:Y:S01]  /*bcb0*/  MUFU.TANH R162, R165 ;  /* 0x000000a500a27308 */ /* 0x0000220000002400 */
        /* <DEDUP_REMOVED lines=12> */
[----:B------:R-:W-:-:S14]  /*bd80*/  FMUL.FTZ R176, R145, UR5 ;  /* 0x0000000591b07c20 */ /* 0x000fdc0008410000 */
[----:B------:R-:W-:Y:S01]  /*bd90*/  HGMMA.64x192x16.F32 R24, R172, gdesc[UR8].tnspB, R24, gsb0 ;  /* 0x42e00008ac187df0 */ /* 0x000fe20008000818 */
[----:B------:R-:W-:Y:S01]  /*bda0*/  UIADD3 UR10, UR6, 0x280, URZ ;  /* 0x00000280060a7890 */ /* 0x000fe2000fffe03f */
[----:B------:R-:W0:Y:S01]  /*bdb0*/  MUFU.TANH R176, R176 ;  /* 0x000000b000b07308 */ /* 0x000e220000002400 */
[----:B------:R-:W-:Y:S01]  /*bdc0*/  UMOV UR11, 0x40000040 ;  /* 0x40000040000b7882 */ /* 0x000fe20000000000 */
[----:B------:R-:W-:Y:S02]  /*bdd0*/  @UP0 ULDC UR6, c[0x0][0x44c] ;  /* 0x0001130000060ab9 */ /* 0x000fe40000000800 */
[----:B------:R-:W-:Y:S01]  /*bde0*/  @P2 IMAD.HI.U32 R142, R9, UR6, RZ ;  /* 0x00000006098e2c27 */ /* 0x000fe2000f8e00ff */
[----:B------:R-:W-:Y:S01]  /*bdf0*/  @UP0 ULDC UR6, c[0x0][0x450] ;  /* 0x0001140000060ab9 */ /* 0x000fe20000000800 */
[----:B------:R-:W-:-:S03]  /*be00*/  PLOP3.LUT P2, PT, PT, PT, UP1, 0x40, 0x0 ;  /* 0x000000000000781c */ /* 0x000fc60003f4e818 */
[----:B------:R-:W-:Y:S01]  /*be10*/  @P3 SHF.R.U32.HI R154, RZ, UR6, R142 ;  /* 0x00000006ff9a3c19 */ /* 0x000fe2000801168e */
[----:B------:R-:W-:-:S04]  /*be20*/  IMAD.U32 R142, RZ, RZ, UR57 ;  /* 0x00000039ff8e7e24 */ /* 0x000fc8000f8e00ff */
[----:B------:R-:W-:Y:S01]  /*be30*/  @!P1 VIADD R142, R142, 0x30840 ;  /* 0x000308408e8e9836 */ /* 0x000fe20000000000 */
[----:B------:R-:W5:Y:S04]  /*be40*/  SHFL.IDX PT, R151, R154, RZ, 0x1c1f ;  /* 0x001c1fff9a977589 */ /* 0x000f6800000e0000 */
[----:B------:R-:W-:Y:S02]  /*be50*/  @!P1 PRMT R145, RZ, 0x654, R142 ;  /* 0x00000654ff919816 */ /* 0x000fe4000000008e */
[----:B------:R0:W0:Y:S01]  /*be60*/  MUFU.TANH R142, R166 ;  /* 0x000000a6008e7308 */ /* 0x0000220000002400 */
[----:B------:R-:W-:Y:S02]  /*be70*/  WARPGROUP.DEPBAR.LE gsb0, 0x0 ;  /* 0x00008000000079c5 */ /* 0x000fe40000010000 */
[----:B------:R-:W-:Y:S01]  /*be80*/  WARPGROUP.ARRIVE ;  /* 0x00000000000079c5 */ /* 0x000fe20000000000 */
[----:B------:R-:W-:Y:S01]  /*be90*/  FMUL.FTZ R172, R124, UR5 ;  /* 0x000000057cac7c20 */ /* 0x000fe20008410000 */
[----:B------:R-:W-:Y:S01]  /*bea0*/  FMUL.FTZ R124, R143, UR5 ;  /* 0x000000058f7c7c20 */ /* 0x000fe20008410000 */
[----:B------:R-:W-:Y:S01]  /*beb0*/  FMUL.FTZ R174, R144, UR5 ;  /* 0x0000000590ae7c20 */ /* 0x000fe20008410000 */
[----:B------:R-:W-:Y:S01]  /*bec0*/  FMUL.FTZ R143, R158, UR5 ;  /* 0x000000059e8f7c20 */ /* 0x000fe20008410000 */
[----:B------:R-:W-:Y:S01]  /*bed0*/  FMUL.FTZ R144, R159, UR5 ;  /* 0x000000059f907c20 */ /* 0x000fe20008410000 */
[----:B------:R-:W-:Y:S01]  /*bee0*/  HGMMA.64x192x16.F32 R24, R168, gdesc[UR8].tnspB, R24, gsb0 ;  /* 0x42e00008a8187df0 */ /* 0x000fe20008000818 */
[----:B------:R-:W0:Y:S08]  /*bef0*/  MUFU.TANH R172, R172 ;  /* 0x000000ac00ac7308 */ /* 0x000e300000002400 */
[----:B------:R-:W0:Y:S08]  /*bf00*/  MUFU.TANH R124, R124 ;  /* 0x0000007c007c7308 */ /* 0x000e300000002400 */
[----:B------:R-:W0:Y:S08]  /*bf10*/  MUFU.TANH R174, R174 ;  /* 0x000000ae00ae7308 */ /* 0x000e300000002400 */
[----:B------:R-:W0:Y:S08]  /*bf20*/  MUFU.TANH R143, R143 ;  /* 0x0000008f008f7308 */ /* 0x000e300000002400 */
[----:B------:R-:W0:Y:S01]  /*bf30*/  MUFU.TANH R144, R144 ;  /* 0x0000009000907308 */ /* 0x000e220000002400 */
[----:B------:R-:W-:-:S02]  /*bf40*/  WARPGROUP.DEPBAR.LE gsb0, 0x0 ;  /* 0x00008000000079c5 */ /* 0x000fc40000010000 */
[----:B------:R-:W-:Y:S01]  /*bf50*/  IMAD R170, R13, -0x60, RZ ;  /* 0xffffffa00daa7824 */ /* 0x000fe200078e02ff */
[----:B------:R1:W-:Y:S04]  /*bf60*/  @!P1 SYNCS.ARRIVE.TRANS64.RED.A1T0 RZ, [R145+URZ], RZ ;  /* 0x000000ff91ff99a7 */ /* 0x0003e8000810043f */
[----:B------:R0:W0:Y:S01]  /*bf70*/  MUFU.TANH R168, R161 ;  /* 0x000000a100a87308 */ /* 0x0000220000002400 */
[----:B------:R-:W-:-:S04]  /*bf80*/  VIADD R147, R170, 0x1 ;  /* 0x00000001aa937836 */ /* 0x000fc80000000000 */
[----:B------:R-:W-:Y:S02]  /*bf90*/  IMAD R147, R10, -0x2, R147 ;  /* 0xfffffffe0a937824 */ /* 0x000fe400078e0293 */
[----:B-1----:R-:W-:Y:S02]  /*bfa0*/  FMUL.FTZ R145, R167, UR5 ;  /* 0x00000005a7917c20 */ /* 0x002fe40008410000 */
[C---:B------:R-:W-:Y:S01]  /*bfb0*/  VIADD R180, R147.reuse, 0xffffffff ;  /* 0xffffffff93b47836 */ /* 0x040fe20000000000 */
[----:B------:R-:W-:-:S03]  /*bfc0*/  IADD3 R146, R147, -UR19, R18 ;  /* 0x8000001393927c10 */ /* 0x000fc6000fffe012 */
[----:B------:R-:W1:Y:S02]  /*bfd0*/  MUFU.TANH R145, R145 ;  /* 0x0000009100917308 */ /* 0x000e640000002400 */
[C---:B------:R-:W-:Y:S02]  /*bfe0*/  VIADD R177, R146.reuse, UR18 ;  /* 0x0000001292b17c36 */ /* 0x040fe40008000000 */
[----:B------:R-:W-:Y:S02]  /*bff0*/  VIADD R178, R146, UR15 ;  /* 0x0000000f92b27c36 */ /* 0x000fe40008000000 */
[--C-:B-----5:R-:W-:Y:S02]  /*c000*/  IMAD.IADD R156, R177, 0x1, R151.reuse ;  /* 0x00000001b19c7824 */ /* 0x120fe400078e0297 */
[----:B------:R-:W-:Y:S01]  /*c010*/  IMAD.IADD R158, R178, 0x1, R151 ;  /* 0x00000001b29e7824 */ /* 0x000fe200078e0297 */
[----:B0-234-:R-:W-:Y:S06]  /*c020*/  @P2 BRA `(.L_x_4198) ;  /* 0x0000000000602947 */ /* 0x01dfec0003800000 */
[----:B------:R-:W-:Y:S01]  /*c030*/  ULDC UR10, c[0x0][0x2f0] ;  /* 0x0000bc00000a7ab9 */ /* 0x000fe20000000800 */
[----:B------:R-:W-:Y:S01]  /*c040*/  ULDC UR6, c[0x0][0x288] ;  /* 0x0000a20000067ab9 */ /* 0x000fe20000000800 */
[----:B------:R-:W-:Y:S01]  /*c050*/  IMAD R146, R16, UR10, R151 ;  /* 0x0000000a10927c24 */ /* 0x000fe2000f8e0297 */
[----:B------:R-:W-:Y:S03]  /*c060*/  BSSY B0, `(.L_x_4199) ;  /* 0x0000011000007945 */ /* 0x000fe60003800000 */
        /* <DEDUP_REMOVED lines=11> */
.L_x_4200:
[----:B------:R-:W-:-:S05]  /*c120*/  IMAD.U32 R155, RZ, RZ, UR61 ;  /* 0x0000003dff9b7e24 */ /* 0x000fca000f8e00ff */
[----:B------:R-:W-:-:S13]  /*c130*/  ISETP.NE.AND P2, PT, R155, 0x1, PT ;  /* 0x000000019b00780c */ /* 0x000fda0003f45270 */
[----:B------:R-:W0:Y:S02]  /*c140*/  @P2 LDC.64 R146, c[0x0][0x9e8] ;  /* 0x00027a00ff922b82 */ /* 0x000e240000000a00 */
[----:B0-----:R-:W-:-:S05]  /*c150*/  @P2 IMAD.HI.U32 R146, R151, R146, RZ ;  /* 0x0000009297922227 */ /* 0x001fca00078e00ff */
[----:B------:R-:W-:-:S07]  /*c160*/  @P2 SHF.R.U32.HI R151, RZ, R147, R146 ;  /* 0x00000093ff972219 */ /* 0x000fce0000011692 */
.L_x_4201:
[----:B------:R-:W-:Y:S05]  /*c170*/  BSYNC B0 ;  /* 0x0000000000007941 */ /* 0x000fea0003800000 */
.L_x_4199:
[----:B------:R-:W-:-:S05]  /*c180*/  IMAD R151, R151, R155, R180 ;  /* 0x0000009b97977224 */ /* 0x000fca00078e02b4 */
[----:B------:R-:W-:Y:S02]  /*c190*/  VIADDMNMX R156, R151, R155, R156, PT ;  /* 0x0000009b979c7246 */ /* 0x000fe4000380019c */
[----:B------:R-:W-:-:S07]  /*c1a0*/  VIMNMX R158, R158, R151, !PT ;  /* 0x000000979e9e7248 */ /* 0x000fce0007fe0100 */
.L_x_4198:
[C---:B------:R-:W-:Y:S01]  /*c1b0*/  ISETP.GE.AND P2, PT, R170.reuse, 0x2, PT ;  /* 0x00000002aa00780c */ /* 0x040fe20003f46270 */
[----:B------:R-:W0:Y:S01]  /*c1c0*/  SHFL.IDX PT, R179, R154, 0x1, 0x1c1f ;  /* 0x003c1f009ab37f89 */ /* 0x000e2200000e0000 */
        /* <DEDUP_REMOVED lines=11> */
[----:B------:R-:W-:Y:S01]  /*c280*/  ISETP.LT.OR P5, PT, R156, 0x9, P5 ;  /* 0x000000099c00780c */ /* 0x000fe20002fa1670 */
[----:B0-----:R-:W-:Y:S01]  /*c290*/  IMAD.IADD R120, R178, 0x1, R179 ;  /* 0x00000001b2787824 */ /* 0x001fe200078e02b3 */
        /* <DEDUP_REMOVED lines=97> */
[----:B------:R-:W-:Y:S01]  /*c8b0*/  FSEL R207, R3, -INF , !P6 ;  /* 0xff80000003cf7808 */ /* 0x000fe20007000000 */
[----:B------:R-:W-:Y:S01]  /*c8c0*/  IMAD.IADD R3, R177, 0x1, R179 ;  /* 0x00000001b1037824 */ /* 0x000fe200078e02b3 */
        /* <DEDUP_REMOVED lines=22> */
.L_x_4204:
[----:B------:R-:W-:-:S05]  /*ca30*/  IMAD.U32 R128, RZ, RZ, UR61 ;  /* 0x0000003dff807e24 */ /* 0x000fca000f8e00ff */
[----:B------:R-:W-:-:S13]  /*ca40*/  ISETP.NE.AND P6, PT, R128, 0x1, PT ;  /* 0x000000018000780c */ /* 0x000fda0003fc5270 */
[----:B------:R-:W0:Y:S02]  /*ca50*/  @P6 LDC.64 R176, c[0x0][0x9e8] ;  /* 0x00027a00ffb06b82 */ /* 0x000e240000000a00 */
[----:B0-----:R-:W-:-:S05]  /*ca60*/  @P6 IMAD.HI.U32 R176, R179, R176, RZ ;  /* 0x000000b0b3b06227 */ /* 0x001fca00078e00ff */
[----:B------:R-:W-:-:S07]  /*ca70*/  @P6 SHF.R.U32.HI R179, RZ, R177, R176 ;  /* 0x000000b1ffb36219 */ /* 0x000fce00000116b0 */
.L_x_4205:
[----:B------:R-:W-:Y:S05]  /*ca80*/  BSYNC B0 ;  /* 0x0000000000007941 */ /* 0x000fea0003800000 */
.L_x_4203:
[----:B------:R-:W-:-:S05]  /*ca90*/  IMAD R179, R179, R128, R180 ;  /* 0x00000080b3b37224 */ /* 0x000fca00078e02b4 */
[----:B------:R-:W-:Y:S02]  /*caa0*/  VIADDMNMX R3, R179, R128, R3, PT ;  /* 0x00000080b3037246 */ /* 0x000fe40003800103 */
[----:B------:R-:W-:-:S07]  /*cab0*/  VIMNMX R120, R120, R179, !PT ;  /* 0x000000b378787248 */ /* 0x000fce0007fe0100 */
.L_x_4202:
[C---:B------:R-:W-:Y:S01]  /*cac0*/  ISETP.GT.AND P2, PT, R120.reuse, 0x1, !P2 ;  /* 0x000000017800780c */ /* 0x040fe20005744270 */
[----:B------:R-:W-:Y:S01]  /*cad0*/  UMOV UR59, UR7 ;  /* 0x00000007003b7c82 */ /* 0x000fe20008000000 */
[----:B------:R-:W-:Y:S01]  /*cae0*/  ISETP.GT.AND P3, PT, R120, 0x8, !P3 ;  /* 0x000000087800780c */ /* 0x000fe20005f64270 */
[----:B------:R-:W-:Y:S01]  /*caf0*/  UMOV UR56, UR4 ;  /* 0x0000000400387c82 */ /* 0x000fe20008000000 */
        /* <DEDUP_REMOVED lines=10> */
[----:B------:R-:W-:Y:S01]  /*cba0*/  ISETP.NE.AND P2, PT, R166, RZ, PT ;  /* 0x000000ffa600720c */ /* 0x000fe20003f45270 */
[----:B------:R-:W0:Y:S01]  /*cbb0*/  LDC R12, c[0x0][0x988] ;  /* 0x00026200ff0c7b82 */ /* 0x000e220000000800 */
        /* <DEDUP_REMOVED lines=59> */
[----:B------:R-:W2:Y:S01]  /*cf70*/  SHFL.BFLY PT, R209, R20, 0x2, 0x1f ;  /* 0x0c401f0014d17f89 */ /* 0x000ea200000e0000 */
[----:B------:R-:W-:-:S02]  /*cf80*/  ISETP.NE.AND P6, PT, R152, RZ, PT ;  /* 0x000000ff9800720c */ /* 0x000fc40003fc5270 */
[C---:B------:R-:W-:Y:S02]  /*cf90*/  ISETP.GT.AND P2, PT, R120.reuse, 0x31, !P2 ;  /* 0x000000317800780c */ /* 0x040fe40005744270 */
[C---:B------:R-:W-:Y:S02]  /*cfa0*/  ISETP.GT.AND P4, PT, R120.reuse, 0x51, !P4 ;  /* 0x000000517800780c */ /* 0x040fe40006784270 */
[----:B------:R-:W-:Y:S02]  /*cfb0*/  ISETP.LT.OR P2, PT, R3, 0x32, P2 ;  /* 0x000000320300780c */ /* 0x000fe40001741670 */
[----:B------:R-:W-:Y:S02]  /*cfc0*/  ISETP.GT.AND P5, PT, R120, 0x58, !P5 ;  /* 0x000000587800780c */ /* 0x000fe40006fa4270 */
[----:B------:R-:W-:Y:S02]  /*cfd0*/  FSEL R127, R127, -INF , !P2 ;  /* 0xff8000007f7f7808 */ /* 0x000fe40005000000 */
[----:B------:R-:W-:-:S02]  /*cfe0*/  ISETP.NE.AND P2, PT, R188, RZ, PT ;  /* 0x000000ffbc00720c */ /* 0x000fc40003f45270 */
[C---:B------:R-:W-:Y:S02]  /*cff0*/  ISETP.LT.OR P4, PT, R3.reuse, 0x52, P4 ;  /* 0x000000520300780c */ /* 0x040fe40002781670 */
[----:B------:R-:W-:Y:S02]  /*d000*/  ISETP.GT.AND P2, PT, R120, 0x38, !P2 ;  /* 0x000000387800780c */ /* 0x000fe40005744270 */
[C---:B------:R-:W-:Y:S02]  /*d010*/  ISETP.LT.OR P5, PT, R3.reuse, 0x59, P5 ;  /* 0x000000590300780c */ /* 0x040fe40002fa1670 */
[----:B------:R-:W-:Y:S02]  /*d020*/  ISETP.LT.OR P2, PT, R3, 0x39, P2 ;  /* 0x000000390300780c */ /* 0x000fe40001741670 */
[----:B------:R-:W-:Y:S02]  /*d030*/  FSEL R137, R137, -INF , !P4 ;  /* 0xff80000089897808 */ /* 0x000fe40006000000 */
[----:B------:R-:W-:-:S02]  /*d040*/  FSEL R21, R132, -INF , !P2 ;  /* 0xff80000084157808 */ /* 0x000fc40005000000 */
[----:B------:R-:W-:Y:S02]  /*d050*/  ISETP.NE.AND P2, PT, R148, RZ, PT ;  /* 0x000000ff9400720c */ /* 0x000fe40003f45270 */
[----:B--2---:R-:W-:Y:S02]  /*d060*/  FMNMX.FTZ R209, R20, R209, !PT ;  /* 0x000000d114d17209 */ /* 0x004fe40007810000 */
[----:B------:R-:W-:Y:S02]  /*d070*/  ISETP.GT.AND P2, PT, R120, 0x39, !P2 ;  /* 0x000000397800780c */ /* 0x000fe40005744270 */
[----:B------:R-:W-:Y:S01]  /*d080*/  R2UR UR6, R17 ;  /* 0x00000000110672ca */ /* 0x000fe200000e0000 */
[----:B------:R-:W2:Y:S01]  /*d090*/  SHFL.BFLY PT, R4, R209, 0x1, 0x1f ;  /* 0x0c201f00d1047f89 */ /* 0x000ea200000e0000 */
[----:B------:R-:W-:-:S04]  /*d0a0*/  ISETP.LT.OR P2, PT, R3, 0x3a, P2 ;  /* 0x0000003a0300780c */ /* 0x000fc80001741670 */
[----:B------:R-:W-:Y:S02]  /*d0b0*/  FSEL R133, R133, -INF , !P2 ;  /* 0xff80000085857808 */ /* 0x000fe40005000000 */
[----:B------:R-:W-:-:S04]  /*d0c0*/  ISETP.NE.AND P2, PT, R190, RZ, PT ;  /* 0x000000ffbe00720c */ /* 0x000fc80003f45270 */
[----:B------:R-:W-:-:S04]  /*d0d0*/  ISETP.GT.AND P2, PT, R120, 0x40, !P2 ;  /* 0x000000407800780c */ /* 0x000fc80005744270 */
[----:B------:R-:W-:-:S04]  /*d0e0*/  ISETP.LT.OR P2, PT, R3, 0x41, P2 ;  /* 0x000000410300780c */ /* 0x000fc80001741670 */
[----:B------:R-:W-:Y:S02]  /*d0f0*/  FSEL R183, R138, -INF , !P2 ;  /* 0xff8000008ab77808 */ /* 0x000fe40005000000 */
[----:B------:R-:W-:Y:S02]  /*d100*/  ISETP.NE.AND P2, PT, R150, RZ, PT ;  /* 0x000000ff9600720c */ /* 0x000fe40003f45270 */
[----:B--2---:R-:W-:Y:S02]  /*d110*/  FMNMX.FTZ R4, R209, R4, !PT ;  /* 0x00000004d1047209 */ /* 0x004fe40007810000 */
        /* <DEDUP_REMOVED lines=35> */
[----:B-1----:R-:W-:Y:S01]  /*d350*/  FSEL R165, R145, -INF , !P6 ;  /* 0xff80000091a57808 */ /* 0x002fe20007000000 */
        /* <DEDUP_REMOVED lines=26> */
[-C--:B------:R-:W-:Y:S01]  /*d500*/  FFMA.FTZ R125, R131, R12.reuse, -R0 ;  /* 0x0000000c837d7223 */ /* 0x080fe20000010800 */
[----:B------:R-:W-:Y:S01]  /*d510*/  FMUL.FTZ R0, R141, R12 ;  /* 0x0000000c8d007220 */ /* 0x000fe20000410000 */
[----:B------:R-:W-:Y:S01]  /*d520*/  MUFU.EX2 R207, R207 ;  /* 0x000000cf00cf7308 */ /* 0x000fe20000000800 */
[----:B------:R-:W-:-:S04]  /*d530*/  FMNMX.FTZ R20, R23, R20, !PT ;  /* 0x0000001417147209 */ /* 0x000fc80007810000 */
[----:B------:R-:W-:-:S03]  /*d540*/  FMNMX.FTZ R20, R127, R20, !PT ;  /* 0x000000147f147209 */ /* 0x000fc60007810000 */
[----:B------:R-:W0:Y:S01]  /*d550*/  MUFU.EX2 R0, R0 ;  /* 0x0000000000007308 */ /* 0x000e220000000800 */
[----:B------:R-:W-:-:S04]  /*d560*/  FMNMX.FTZ R20, R21, R20, !PT ;  /* 0x0000001415147209 */ /* 0x000fc80007810000 */
[----:B------:R-:W-:-:S03]  /*d570*/  FMNMX.FTZ R20, R133, R20, !PT ;  /* 0x0000001485147209 */ /* 0x000fc60007810000 */
[----:B------:R-:W1:Y:S01]  /*d580*/  MUFU.EX2 R188, R188 ;  /* 0x000000bc00bc7308 */ /* 0x000e620000000800 */
[----:B------:R-:W-:-:S04]  /*d590*/  FMNMX.FTZ R20, R183, R20, !PT ;  /* 0x00000014b7147209 */ /* 0x000fc80007810000 */
[----:B------:R-:W-:-:S03]  /*d5a0*/  FMNMX.FTZ R20, R139, R20, !PT ;  /* 0x000000148b147209 */ /* 0x000fc60007810000 */
[----:B------:R-:W2:Y:S01]  /*d5b0*/  MUFU.EX2 R190, R190 ;  /* 0x000000be00be7308 */ /* 0x000ea20000000800 */
[----:B------:R-:W-:-:S04]  /*d5c0*/  FMNMX.FTZ R20, R143, R20, !PT ;  /* 0x000000148f147209 */ /* 0x000fc80007810000 */
[----:B------:R-:W-:-:S03]  /*d5d0*/  FMNMX.FTZ R20, R199, R20, !PT ;  /* 0x00000014c7147209 */ /* 0x000fc60007810000 */
[----:B------:R-:W3:Y:S01]  /*d5e0*/  MUFU.EX2 R201, R201 ;  /* 0x000000c900c97308 */ /* 0x000ee20000000800 */
[----:B------:R-:W-:-:S04]  /*d5f0*/  FMNMX.FTZ R20, R171, R20, !PT ;  /* 0x00000014ab147209 */ /* 0x000fc80007810000 */
[----:B------:R-:W-:-:S03]  /*d600*/  FMNMX.FTZ R20, R137, R20, !PT ;  /* 0x0000001489147209 */ /* 0x000fc60007810000 */
[----:B------:R-:W4:Y:S01]  /*d610*/  MUFU.EX2 R184, R184 ;  /* 0x000000b800b87308 */ /* 0x000f220000000800 */
[----:B------:R-:W-:-:S04]  /*d620*/  FMNMX.FTZ R20, R167, R20, !PT ;  /* 0x00000014a7147209 */ /* 0x000fc80007810000 */
[----:B------:R-:W-:-:S03]  /*d630*/  FMNMX.FTZ R20, R165, R20, !PT ;  /* 0x00000014a5147209 */ /* 0x000fc60007810000 */
[----:B------:R-:W5:Y:S02]  /*d640*/  MUFU.EX2 R169, R169 ;  /* 0x000000a900a97308 */ /* 0x000f640000000800 */
[----:B------:R-:W0:Y:S06]  /*d650*/  SHFL.BFLY PT, R3, R20, 0x2, 0x1f ;  /* 0x0c401f0014037f89 */ /* 0x000e2c00000e0000 */
        /* <DEDUP_REMOVED lines=10> */
[C---:B------:R-:W-:Y:S01]  /*d700*/  FSETP.NEU.FTZ.AND P2, PT, R3.reuse, -INF , PT ;  /* 0xff8000000300780b */ /* 0x040fe20003f5d000 */
[----:B------:R-:W-:-:S06]  /*d710*/  FMUL.FTZ R126, R3, R12 ;  /* 0x0000000c037e7220 */ /* 0x000fcc0000410000 */
[----:B------:R-:W-:Y:S01]  /*d720*/  MUFU.EX2 R151, R151 ;  /* 0x0000009700977308 */ /* 0x000fe20000000800 */
[----:B------:R-:W-:-:S05]  /*d730*/  FSEL R126, R126, RZ, P2 ;  /* 0x000000ff7e7e7208 */ /* 0x000fca0001000000 */
[-CC-:B------:R-:W-:Y:S01]  /*d740*/  FFMA.FTZ R131, R2, R12.reuse, -R126.reuse ;  /* 0x0000000c02837223 */ /* 0x180fe2000001087e */
[----:B------:R-:W-:Y:S01]  /*d750*/  FSEL R2, R3, RZ, P2 ;  /* 0x000000ff03027208 */ /* 0x000fe20001000000 */
[-CC-:B------:R-:W-:Y:S01]  /*d760*/  FFMA.FTZ R22, R181, R12.reuse, -R126.reuse ;  /* 0x0000000cb5167223 */ /* 0x180fe2000001087e */
[-CC-:B------:R-:W-:Y:S01]  /*d770*/  FFMA.FTZ R14, R195, R12.reuse, -R126.reuse ;  /* 0x0000000cc30e7223 */ /* 0x180fe2000001087e */
[-CC-:B------:R-:W-:Y:S01]  /*d780*/  FFMA.FTZ R181, R121, R12.reuse, -R126.reuse ;  /* 0x0000000c79b57223 */ /* 0x180fe2000001087e */
[--C-:B------:R-:W-:Y:S01]  /*d790*/  FFMA.FTZ R121, R123, R12, -R126.reuse ;  /* 0x0000000c7b797223 */ /* 0x100fe2000001087e */
[----:B------:R-:W-:Y:S01]  /*d7a0*/  FADD.FTZ R15, -R2, R15 ;  /* 0x0000000f020f7221 */ /* 0x000fe20000010100 */
[----:B------:R-:W-:Y:S01]  /*d7b0*/  MUFU.EX2 R131, R131 ;  /* 0x0000008300837308 */ /* 0x000fe20000000800 */
[----:B------:R-:W-:Y:S01]  /*d7c0*/  FFMA.FTZ R123, R0, R8, R207 ;  /* 0x00000008007b7223 */ /* 0x000fe200000100cf */
[-CC-:B------:R-:W-:Y:S01]  /*d7d0*/  FFMA.FTZ R20, R177, R12.reuse, -R126.reuse ;  /* 0x0000000cb1147223 */ /* 0x180fe2000001087e */
[-C--:B------:R-:W-:Y:S01]  /*d7e0*/  FMUL.FTZ R15, R15, R12.reuse ;  /* 0x0000000c0f0f7220 */ /* 0x080fe20000410000 */
[-CC-:B------:R-:W-:Y:S01]  /*d7f0*/  FFMA.FTZ R141, R193, R12.reuse, -R126.reuse ;  /* 0x0000000cc18d7223 */ /* 0x180fe2000001087e */
[----:B-1----:R-:W-:Y:S01]  /*d800*/  FADD.FTZ R123, R188, R123 ;  /* 0x0000007bbc7b7221 */ /* 0x002fe20000010000 */
[-CC-:B------:R-:W-:Y:S01]  /*d810*/  FFMA.FTZ R177, R23, R12.reuse, -R126.reuse ;  /* 0x0000000c17b17223 */ /* 0x180fe2000001087e */
[-CC-:B------:R-:W-:Y:S01]  /*d820*/  FFMA.FTZ R153, R191, R12.reuse, -R126.reuse ;  /* 0x0000000cbf997223 */ /* 0x180fe2000001087e */
[----:B------:R5:W0:Y:S01]  /*d830*/  MUFU.EX2 R2, R15 ;  /* 0x0000000f00027308 */ /* 0x000a220000000800 */
[----:B--2---:R-:W-:Y:S01]  /*d840*/  FADD.FTZ R8, R190, R123 ;  /* 0x0000007bbe087221 */ /* 0x004fe20000010000 */
[-CC-:B------:R-:W-:Y:S01]  /*d850*/  FFMA.FTZ R120, R179, R12.reuse, -R126.reuse ;  /* 0x0000000cb3787223 */ /* 0x180fe2000001087e */
[-CC-:B------:R-:W-:Y:S01]  /*d860*/  FFMA.FTZ R157, R189, R12.reuse, -R126.reuse ;  /* 0x0000000cbd9d7223 */ /* 0x180fe2000001087e */
[-C--:B------:R-:W-:Y:S01]  /*d870*/  FFMA.FTZ R122, R187, R12.reuse, -R126 ;  /* 0x0000000cbb7a7223 */ /* 0x080fe2000001087e */
[----:B---3--:R-:W-:Y:S01]  /*d880*/  FADD.FTZ R23, R201, R8 ;  /* 0x00000008c9177221 */ /* 0x008fe20000010000 */
[-CC-:B------:R-:W-:Y:S01]  /*d890*/  FFMA.FTZ R124, R185, R12.reuse, -R126.reuse ;  /* 0x0000000cb97c7223 */ /* 0x180fe2000001087e */
[-CC-:B------:R-:W-:Y:S01]  /*d8a0*/  FFMA.FTZ R128, R127, R12.reuse, -R126.reuse ;  /* 0x0000000c7f807223 */ /* 0x180fe2000001087e */
[----:B------:R-:W1:Y:S01]  /*d8b0*/  MUFU.EX2 R14, R14 ;  /* 0x0000000e000e7308 */ /* 0x000e620000000800 */
[----:B----4-:R-:W-:Y:S01]  /*d8c0*/  FADD.FTZ R8, R184, R23 ;  /* 0x00000017b8087221 */ /* 0x010fe20000010000 */
[-CC-:B------:R-:W-:Y:S01]  /*d8d0*/  FFMA.FTZ R179, R21, R12.reuse, -R126.reuse ;  /* 0x0000000c15b37223 */ /* 0x180fe2000001087e */
[-CC-:B------:R-:W-:Y:S01]  /*d8e0*/  FFMA.FTZ R133, R133, R12.reuse, -R126.reuse ;  /* 0x0000000c85857223 */ /* 0x180fe2000001087e */
[-C--:B------:R-:W-:Y:S01]  /*d8f0*/  FFMA.FTZ R183, R183, R12.reuse, -R126 ;  /* 0x0000000cb7b77223 */ /* 0x080fe2000001087e */
[----:B-----5:R-:W-:Y:S01]  /*d900*/  FADD.FTZ R15, R169, R8 ;  /* 0x00000008a90f7221 */ /* 0x020fe20000010000 */
[-CC-:B------:R-:W-:Y:S01]  /*d910*/  FFMA.FTZ R139, R139, R12.reuse, -R126.reuse ;  /* 0x0000000c8b8b7223 */ /* 0x180fe2000001087e */
[-CC-:B------:R-:W-:Y:S01]  /*d920*/  FFMA.FTZ R143, R143, R12.reuse, -R126.reuse ;  /* 0x0000000c8f8f7223 */ /* 0x180fe2000001087e */
[----:B------:R-:W2:Y:S01]  /*d930*/  MUFU.EX2 R20, R20 ;  /* 0x0000001400147308 */ /* 0x000ea20000000800 */
[----:B0-----:R-:W-:Y:S01]  /*d940*/  FFMA.FTZ R5, R2, R5, R131 ;  /* 0x0000000502057223 */ /* 0x001fe20000010083 */
[----:B------:R-:W-:Y:S01]  /*d950*/  FADD.FTZ R130, R186, R15 ;  /* 0x0000000fba827221 */ /* 0x000fe20000010000 */
[-CC-:B------:R-:W-:Y:S01]  /*d960*/  FFMA.FTZ R199, R199, R12.reuse, -R126.reuse ;  /* 0x0000000cc7c77223 */ /* 0x180fe2000001087e */
[-CC-:B------:R-:W-:Y:S01]  /*d970*/  FFMA.FTZ R171, R171, R12.reuse, -R126.reuse ;  /* 0x0000000cabab7223 */ /* 0x180fe2000001087e */
[-C--:B------:R-:W-:Y:S01]  /*d980*/  FFMA.FTZ R137, R137, R12.reuse, -R126 ;  /* 0x0000000c89897223 */ /* 0x080fe2000001087e */
[----:B------:R-:W-:Y:S01]  /*d990*/  FADD.FTZ R15, R173, R130 ;  /* 0x00000082ad0f7221 */ /* 0x000fe20000010000 */
[-CC-:B------:R-:W-:Y:S01]  /*d9a0*/  FFMA.FTZ R167, R167, R12.reuse, -R126.reuse ;  /* 0x0000000ca7a77223 */ /* 0x180fe2000001087e */
[----:B------:R-:W0:Y:S01]  /*d9b0*/  MUFU.EX2 R141, R141 ;  /* 0x0000008d008d7308 */ /* 0x000e220000000800 */
[----:B-1----:R-:W-:Y:S01]  /*d9c0*/  FADD.FTZ R5, R14, R5 ;  /* 0x000000050e057221 */ /* 0x002fe20000010000 */
[----:B------:R-:W-:Y:S01]  /*d9d0*/  FADD.FTZ R130, R180, R15 ;  /* 0x0000000fb4827221 */ /* 0x000fe20000010000 */
[----:B------:R-:W-:Y:S01]  /*d9e0*/  FFMA.FTZ R126, R165, R12, -R126 ;  /* 0x0000000ca57e7223 */ /* 0x000fe2000001087e */
[----:B------:R-:W-:Y:S01]  /*d9f0*/  IMAD.U32 R21, RZ, RZ, UR14 ;  /* 0x0000000eff157e24 */ /* 0x000fe2000f8e00ff */
[----:B------:R-:W-:Y:S01]  /*da00*/  ISETP.GT.AND P2, PT, R13, UR6, PT ;  /* 0x000000060d007c0c */ /* 0x000fe2000bf44270 */
[----:B------:R-:W-:Y:S01]  /*da10*/  FADD.FTZ R15, R135, R130 ;  /* 0x00000082870f7221 */ /* 0x000fe20000010000 */
[----:B------:R-:W-:Y:S01]  /*da20*/  F2FP.F16.F32.PACK_AB R184, R169, R184 ;  /* 0x000000b8a9b8723e */ /* 0x000fe200000000ff */
[----:B------:R-:W1:Y:S01]  /*da30*/  MUFU.EX2 R22, R22 ;  /* 0x0000001600167308 */ /* 0x000e620000000800 */
[----:B--2---:R-:W-:Y:S01]  /*da40*/  FADD.FTZ R8, R20, R5 ;  /* 0x0000000514087221 */ /* 0x004fe20000010000 */
[----:B------:R-:W-:Y:S01]  /*da50*/  FADD.FTZ R130, R182, R15 ;  /* 0x0000000fb6827221 */ /* 0x000fe20000010000 */
[----:B------:R-:W-:Y:S01]  /*da60*/  @!P1 VIADD R21, R21, 0x30860 ;  /* 0x0003086015159836 */ /* 0x000fe20000000000 */
[----:B------:R-:W-:Y:S01]  /*da70*/  F2FP.F16.F32.PACK_AB R186, R173, R186 ;  /* 0x000000baadba723e */ /* 0x000fe200000000ff */
[----:B------:R-:W-:Y:S01]  /*da80*/  VIADD R13, R13, 0xffffffff ;  /* 0xffffffff0d0d7836 */ /* 0x000fe20000000000 */
[----:B------:R-:W-:Y:S01]  /*da90*/  F2FP.F16.F32.PACK_AB R189, R14, R131 ;  /* 0x000000830ebd723e */ /* 0x000fe200000000ff */
[----:B------:R-:W-:Y:S01]  /*daa0*/  IMAD.MOV.U32 R14, RZ, RZ, R4 ;  /* 0x000000ffff0e7224 */ /* 0x000fe200078e0004 */
[----:B------:R-:W2:Y:S01]  /*dab0*/  MUFU.EX2 R153, R153 ;  /* 0x0000009900997308 */ /* 0x000ea20000000800 */
[----:B0-----:R-:W-:Y:S01]  /*dac0*/  FADD.FTZ R5, R141, R8 ;  /* 0x000000088d057221 */ /* 0x001fe20000010000 */
[----:B------:R-:W-:-:S02]  /*dad0*/  @!P1 PRMT R21, RZ, 0x654, R21 ;  /* 0x00000654ff159816 */ /* 0x000fc40000000015 */
[----:B------:R-:W-:Y:S02]  /*dae0*/  F2FP.F16.F32.PACK_AB R188, R188, R207 ;  /* 0x000000cfbcbc723e */ /* 0x000fe400000000ff */
[----:B------:R0:W-:Y:S01]  /*daf0*/  @!P1 SYNCS.ARRIVE.TRANS64.RED.A1T0 RZ, [R21+URZ], RZ ;  /* 0x000000ff15ff99a7 */ /* 0x0001e2000810043f */
[----:B------:R-:W-:Y:S01]  /*db00*/  F2FP.F16.F32.PACK_AB R190, R201, R190 ;  /* 0x000000bec9be723e */ /* 0x000fe200000000ff */
[----:B------:R-:W3:Y:S01]  /*db10*/  MUFU.EX2 R120, R120 ;  /* 0x0000007800787308 */ /* 0x000ee20000000800 */
[----:B-1----:R-:W-:Y:S01]  /*db20*/  FADD.FTZ R8, R22, R5 ;  /* 0x0000000516087221 */ /* 0x002fe20000010000 */
[----:B------:R-:W-:Y:S02]  /*db30*/  F2FP.F16.F32.PACK_AB R180, R135, R180 ;  /* 0x000000b487b4723e */ /* 0x000fe400000000ff */
[----:B------:R-:W-:Y:S02]  /*db40*/  F2FP.F16.F32.PACK_AB R182, R145, R182 ;  /* 0x000000b691b6723e */ /* 0x000fe400000000ff */
[----:B------:R-:W-:-:S02]  /*db50*/  F2FP.F16.F32.PACK_AB R191, R141, R20 ;  /* 0x000000148dbf723e */ /* 0x000fc400000000ff */
[----:B------:R-:W1:Y:S01]  /*db60*/  MUFU.EX2 R157, R157 ;  /* 0x0000009d009d7308 */ /* 0x000e620000000800 */
[C---:B--2---:R-:W-:Y:S01]  /*db70*/  FADD.FTZ R5, R153.reuse, R8 ;  /* 0x0000000899057221 */ /* 0x044fe20000010000 */
[----:B------:R-:W-:-:S06]  /*db80*/  F2FP.F16.F32.PACK_AB R185, R153, R22 ;  /* 0x0000001699b9723e */ /* 0x000fcc00000000ff */
[----:B------:R-:W2:Y:S01]  /*db90*/  MUFU.EX2 R181, R181 ;  /* 0x000000b500b57308 */ /* 0x000ea20000000800 */
[----:B---3--:R-:W-:Y:S01]  /*dba0*/  FADD.FTZ R8, R120, R5 ;  /* 0x0000000578087221 */ /* 0x008fe20000010000 */
[----:B------:R-:W-:-:S04]  /*dbb0*/  FADD.FTZ R5, R145, R130 ;  /* 0x0000008291057221 */ /* 0x000fc80000010000 */
[----:B------:R-:W-:Y:S01]  /*dbc0*/  FADD.FTZ R130, R176, R5 ;  /* 0x00000005b0827221 */ /* 0x000fe20000010000 */
[----:B------:R-:W-:Y:S01]  /*dbd0*/  F2FP.F16.F32.PACK_AB R176, R151, R176 ;  /* 0x000000b097b0723e */ /* 0x000fe200000000ff */
[----:B------:R-:W3:Y:S01]  /*dbe0*/  MUFU.EX2 R122, R122 ;  /* 0x0000007a007a7308 */ /* 0x000ee20000000800 */
[----:B-1----:R-:W-:Y:S01]  /*dbf0*/  FADD.FTZ R8, R157, R8 ;  /* 0x000000089d087221 */ /* 0x002fe20000010000 */
[----:B------:R-:W-:Y:S01]  /*dc00*/  FADD.FTZ R15, R151, R130 ;  /* 0x00000082970f7221 */ /* 0x000fe20000010000 */
[----:B------:R-:W-:-:S05]  /*dc10*/  F2FP.F16.F32.PACK_AB R187, R157, R120 ;  /* 0x000000789dbb723e */ /* 0x000fca00000000ff */
[----:B------:R-:W1:Y:S01]  /*dc20*/  MUFU.EX2 R178, R178 ;  /* 0x000000b200b27308 */ /* 0x000e620000000800 */
[----:B--2---:R-:W-:-:S07]  /*dc30*/  FADD.FTZ R5, R181, R8 ;  /* 0x00000008b5057221 */ /* 0x004fce0000010000 */
        /* <DEDUP_REMOVED lines=23> */
[----:B---3--:R-:W-:Y:S01]  /*ddb0*/  FADD.FTZ R130, R174, R15 ;  /* 0x0000000fae827221 */ /* 0x008fe20000010000 */
[----:B------:R-:W-:-:S06]  /*ddc0*/  IMAD.MOV.U32 R15, RZ, RZ, R3 ;  /* 0x000000ffff0f7224 */ /* 0x000fcc00078e0003 */
[----:B------:R-:W3:Y:S01]  /*ddd0*/  MUFU.EX2 R133, R133 ;  /* 0x0000008500857308 */ /* 0x000ee20000000800 */
[----:B-1----:R-:W-:-:S07]  /*dde0*/  FADD.FTZ R8, R179, R8 ;  /* 0x00000008b3087221 */ /* 0x002fce0000010000 */
[----:B------:R-:W1:Y:S01]  /*ddf0*/  MUFU.EX2 R168, R168 ;  /* 0x000000a800a87308 */ /* 0x000e620000000800 */
[C---:B--2---:R-:W-:Y:S01]  /*de00*/  FADD.FTZ R5, R147.reuse, R130 ;  /* 0x0000008293057221 */ /* 0x044fe20000010000 */
[----:B------:R-:W-:-:S06]  /*de10*/  F2FP.F16.F32.PACK_AB R174, R147, R174 ;  /* 0x000000ae93ae723e */ /* 0x000fcc00000000ff */
[----:B------:R2:W4:Y:S01]  /*de20*/  MUFU.EX2 R23, R183 ;  /* 0x000000b700177308 */ /* 0x0005220000000800 */
[C---:B---3--:R-:W-:Y:S01]  /*de30*/  FADD.FTZ R8, R133.reuse, R8 ;  /* 0x0000000885087221 */ /* 0x048fe20000010000 */
[----:B------:R-:W-:-:S06]  /*de40*/  F2FP.F16.F32.PACK_AB R179, R133, R179 ;  /* 0x000000b385b3723e */ /* 0x000fcc00000000ff */
[----:B------:R-:W3:Y:S01]  /*de50*/  MUFU.EX2 R129, R129 ;  /* 0x0000008100817308 */ /* 0x000ee20000000800 */
[----:B-1----:R-:W-:Y:S01]  /*de60*/  FADD.FTZ R130, R168, R5 ;  /* 0x00000005a8827221 */ /* 0x002fe20000010000 */
[----:B--2---:R-:W-:-:S06]  /*de70*/  F2FP.F16.F32.PACK_AB R183, R124, R121 ;  /* 0x000000797cb7723e */ /* 0x004fcc00000000ff */
[----:B------:R-:W1:Y:S01]  /*de80*/  MUFU.EX2 R139, R139 ;  /* 0x0000008b008b7308 */ /* 0x000e620000000800 */
[----:B----4-:R-:W-:-:S07]  /*de90*/  FADD.FTZ R8, R23, R8 ;  /* 0x0000000817087221 */ /* 0x010fce0000010000 */
[----:B------:R-:W2:Y:S01]  /*dea0*/  MUFU.EX2 R170, R170 ;  /* 0x000000aa00aa7308 */ /* 0x000ea20000000800 */
[C---:B---3--:R-:W-:Y:S01]  /*deb0*/  FADD.FTZ R5, R129.reuse, R130 ;  /* 0x0000008281057221 */ /* 0x048fe20000010000 */
[----:B------:R-:W-:-:S06]  /*dec0*/  F2FP.F16.F32.PACK_AB R168, R129, R168 ;  /* 0x000000a881a8723e */ /* 0x000fcc00000000ff */
        /* <DEDUP_REMOVED lines=16> */
[----:B-1----:R-:W-:Y:S01]  /*dfd0*/  FADD.FTZ R5, R136, R5 ;  /* 0x0000000588057221 */ /* 0x002fe20000010000 */
[C---:B--2---:R-:W-:Y:S01]  /*dfe0*/  FADD.FTZ R8, R125.reuse, R130 ;  /* 0x000000827d087221 */ /* 0x044fe20000010000 */
[----:B------:R-:W-:Y:S02]  /*dff0*/  F2FP.F16.F32.PACK_AB R170, R125, R170 ;  /* 0x000000aa7daa723e */ /* 0x000fe400000000ff */
[C---:B---3--:R-:W-:Y:S01]  /*e000*/  FADD.FTZ R5, R126.reuse, R5 ;  /* 0x000000057e057221 */ /* 0x048fe20000010000 */
[----:B------:R-:W-:Y:S01]  /*e010*/  F2FP.F16.F32.PACK_AB R171, R126, R136 ;  /* 0x000000887eab723e */ /* 0x000fe200000000ff */
[----:B0-----:R-:W-:Y:S06]  /*e020*/  @P2 BRA `(.L_x_4206) ;  /* 0xffffffc800a42947 */ /* 0x001fec000383ffff */
.L_x_4189:
        /* <DEDUP_REMOVED lines=99> */
.L_x_4207:
[----:B------:R-:W-:Y:S01]  /*e660*/  ULEA UR5, UR4, UR58, 0x3 ;  /* 0x0000003a04057291 */ /* 0x000fe2000f8e183f */
[----:B------:R-:W-:-:S05]  /*e670*/  IMAD.U32 R0, RZ, RZ, UR7 ;  /* 0x00000007ff007e24 */ /* 0x000fca000f8e00ff */
[----:B------:R-:W-:-:S04]  /*e680*/  SHF.L.U32 R0, R0, 0x1f, RZ ;  /* 0x0000001f00007819 */ /* 0x000fc800000006ff */
[----:B------:R0:W1:Y:S01]  /*e690*/  SYNCS.PHASECHK.TRANS64.TRYWAIT P2, [UR5+0x30850], R0 ;  /* 0x03085000ff0075a7 */ /* 0x0000620008040145 */
[----:B------:R-:W-:Y:S05]  /*e6a0*/  @!P0 BRA `(.L_x_4208) ;  /* 0x0000000000048947 */ /* 0x000fea0003800000 */
[----:B------:R-:W-:Y:S01]  /*e6b0*/  BPT.TRAP 0x1 ;  /* 0x000000040000795c */ /* 0x000fe20000300000 */
.L_x_4208:
[----:B-1----:R-:W-:Y:S05]  /*e6c0*/  @P2 BRA `(.L_x_4209) ;  /* 0x0000000000082947 */ /* 0x002fea0003800000 */
[----:B------:R-:W1:Y:S02]  /*e6d0*/  SYNCS.PHASECHK.TRANS64.TRYWAIT P0, [UR5+0x30850], R0 ;  /* 0x03085000ff0075a7 */ /* 0x000e640008000145 */
[----:B-1----:R-:W-:Y:S05]  /*e6e0*/  @!P0 BRA `(.L_x_4210) ;  /* 0x0000007000bc8947 */ /* 0x002fea0003800000 */
.L_x_4209:
[----:B------:R-:W-:Y:S01]  /*e6f0*/  UIADD3 UR58, UR58, 0x400, URZ ;  /* 0x000004003a3a7890 */ /* 0x000fe2000fffe03f */
[----:B------:R-:W-:Y:S01]  /*e700*/  WARPGROUP.ARRIVE ;  /* 0x00000000000079c5 */ /* 0x000fe20000000000 */
[----:B------:R-:W-:Y:S01]  /*e710*/  UMOV UR7, 0x40000040 ;  /* 0x4000004000077882 */ /* 0x000fe20000000000 */
[----:B-1----:R-:W1:Y:S01]  /*e720*/  SHFL.BFLY PT, R7, R8, 0x2, 0x1f ;  /* 0x0c401f0008077f89 */ /* 0x002e6200000e0000 */
[----:B------:R-:W-:Y:S01]  /*e730*/  USHF.R.U32.HI UR58, URZ, 0x4, UR58 ;  /* 0x000000043f3a7899 */ /* 0x000fe2000801163a */
[----:B------:R-:W-:Y:S02]  /*e740*/  IMAD.U32 R11, RZ, RZ, UR5 ;  /* 0x00000005ff0b7e24 */ /* 0x000fe4000f8e00ff */
[----:B0-----:R-:W0:Y:S01]  /*e750*/  SHFL.BFLY PT, R0, R5, 0x2, 0x1f ;  /* 0x0c401f0005007f89 */ /* 0x001e2200000e0000 */
[----:B------:R-:W-:Y:S01]  /*e760*/  ULOP3.LUT UR58, UR58, 0x3fff, URZ, 0xc0, !UPT ;  /* 0x00003fff3a3a7892 */ /* 0x000fe2000f8ec03f */
[----:B------:R-:W-:Y:S02]  /*e770*/  @!P1 VIADD R11, R11, 0x30860 ;  /* 0x000308600b0b9836 */ /* 0x000fe40000000000 */
[----:B------:R-:W-:Y:S01]  /*e780*/  IMAD.MOV.U32 R2, RZ, RZ, -0x800000 ;  /* 0xff800000ff027424 */ /* 0x000fe200078e00ff */
[----:B------:R-:W-:-:S02]  /*e790*/  ULOP3.LUT UR58, UR58, 0x3000000, URZ, 0xfc, !UPT ;  /* 0x030000003a3a7892 */ /* 0x000fc4000f8efc3f */
[----:B------:R-:W-:Y:S02]  /*e7a0*/  @!P1 PRMT R11, RZ, 0x654, R11 ;  /* 0x00000654ff0b9816 */ /* 0x000fe4000000000b */
[----:B------:R-:W-:-:S07]  /*e7b0*/  UIMAD UR4, UR4, 0x900, UR58 ;  /* 0x00000900040478a4 */ /* 0x000fce000f8e023a */
[----:B------:R-:W-:Y:S02]  /*e7c0*/  UMOV UR6, UR4 ;  /* 0x0000000400067c82 */ /* 0x000fe40008000000 */
[----:B------:R-:W-:Y:S01]  /*e7d0*/  HGMMA.64x192x16.F32 R24, R188, gdesc[UR4].tnspB, R24, gsb0 ;  /* 0x42e00004bc187df0 */ /* 0x000fe20008000818 */
[----:B------:R-:W-:Y:S01]  /*e7e0*/  UIADD3 UR6, UR4, 0x80, URZ ;  /* 0x0000008004067890 */ /* 0x000fe2000fffe03f */
[----:B-1----:R-:W-:Y:S01]  /*e7f0*/  FADD.FTZ R7, R7, R8 ;  /* 0x0000000807077221 */ /* 0x002fe20000010000 */
[----:B------:R-:W-:Y:S01]  /*e800*/  UMOV UR7, 0x40000040 ;  /* 0x4000004000077882 */ /* 0x000fe20000000000 */
[----:B------:R-:W-:Y:S02]  /*e810*/  IMAD.MOV.U32 R8, RZ, RZ, RZ ;  /* 0x000000ffff087224 */ /* 0x000fe400078e00ff */
[----:B0-----:R-:W-:Y:S01]  /*e820*/  FADD.FTZ R6, R0, R5 ;  /* 0x0000000500067221 */ /* 0x001fe20000010000 */
[----:B------:R-:W-:Y:S01]  /*e830*/  IMAD.MOV.U32 R5, RZ, RZ, RZ ;  /* 0x000000ffff057224 */ /* 0x000fe200078e00ff */
[----:B------:R-:W0:Y:S04]  /*e840*/  SHFL.BFLY PT, R0, R7, 0x1, 0x1f ;  /* 0x0c201f0007007f89 */ /* 0x000e2800000e0000 */
[----:B------:R-:W1:Y:S01]  /*e850*/  SHFL.BFLY PT, R9, R6, 0x1, 0x1f ;  /* 0x0c201f0006097f89 */ /* 0x000e6200000e0000 */
[----:B0-----:R-:W-:Y:S01]  /*e860*/  FADD.FTZ R13, R7, R0 ;  /* 0x00000000070d7221 */ /* 0x001fe20000010000 */
[----:B------:R-:W-:-:S02]  /*e870*/  IMAD.MOV.U32 R0, RZ, RZ, -0x800000 ;  /* 0xff800000ff007424 */ /* 0x000fc400078e00ff */
[----:B-1----:R-:W-:Y:S02]  /*e880*/  FADD.FTZ R14, R6, R9 ;  /* 0x00000009060e7221 */ /* 0x002fe40000010000 */
[----:B------:R-:W-:-:S03]  /*e890*/  FSETP.NE.FTZ.AND P0, PT, R13, RZ, PT ;  /* 0x000000ff0d00720b */ /* 0x000fc60003f15000 */
[----:B------:R-:W-:-:S10]  /*e8a0*/  FSETP.NE.FTZ.AND P2, PT, R14, RZ, PT ;  /* 0x000000ff0e00720b */ /* 0x000fd40003f55000 */
[----:B------:R-:W0:Y:S01]  /*e8b0*/  @P0 MUFU.LG2 R9, R13 ;  /* 0x0000000d00090308 */ /* 0x000e220000000c00 */
[C---:B------:R-:W-:Y:S02]  /*e8c0*/  @P0 FMUL.FTZ R7, R12.reuse, 0.69314718246459960938 ;  /* 0x3f3172180c070820 */ /* 0x040fe40000410000 */
[----:B------:R-:W-:-:S05]  /*e8d0*/  @P2 FMUL.FTZ R15, R12, 0.69314718246459960938 ;  /* 0x3f3172180c0f2820 */ /* 0x000fca0000410000 */
        /* <DEDUP_REMOVED lines=130> */
.L_x_4140:
        /* <DEDUP_REMOVED lines=20> */
[----:B---3--:R-:W-:Y:S01]  /*f240*/  USHF.R.S32.HI UR10, URZ, 0x1f, UR12 ;  /* 0x0000001f3f0a7899 */ /* 0x008fe2000801140c */
[----:B------:R-:W-:-:S03]  /*f250*/  ULDC.64 UR8, c[0x0][0xb38] ;  /* 0x0002ce0000087ab9 */ /* 0x000fc60000000a00 */
[----:B------:R-:W-:Y:S01]  /*f260*/  SHF.R.S32.HI R3, RZ, 0x1f, R4 ;  /* 0x0000001fff037819 */ /* 0x000fe20000011404 */
[----:B------:R-:W-:Y:S01]  /*f270*/  UIMAD UR7, UR7, UR8, URZ ;  /* 0x00000008070772a4 */ /* 0x000fe2000f8e023f */
[----:B------:R-:W0:Y:S02]  /*f280*/  LDC.64 R14, c[0x0][0xb40] ;  /* 0x0002d000ff0e7b82 */ /* 0x000e240000000a00 */
[CC--:B------:R-:W-:Y:S02]  /*f290*/  LEA.HI R5, R3.reuse, R4.reuse, RZ, 0x7 ;  /* 0x0000000403057211 */ /* 0x0c0fe400078f38ff */
[----:B------:R-:W-:Y:S02]  /*f2a0*/  LEA.HI R10, R3, R4, RZ, 0x2 ;  /* 0x00000004030a7211 */ /* 0x000fe400078f10ff */
[C---:B------:R-:W-:Y:S02]  /*f2b0*/  LOP3.LUT R7, R5.reuse, 0xffffff80, RZ, 0xc0, !PT ;  /* 0xffffff8005077812 */ /* 0x040fe400078ec0ff */
[----:B------:R-:W-:Y:S01]  /*f2c0*/  SHF.R.S32.HI R6, RZ, 0x7, R5 ;  /* 0x00000007ff067819 */ /* 0x000fe20000011405 */
[----:B------:R-:W1:Y:S02]  /*f2d0*/  @P0 LDC R13, c[0x0][0xbf0] ;  /* 0x0002fc00ff0d0b82 */ /* 0x000e640000000800 */
[----:B------:R-:W-:Y:S01]  /*f2e0*/  IMAD.IADD R20, R4, 0x1, -R7 ;  /* 0x0000000104147824 */ /* 0x000fe200078e0a07 */
[----:B------:R-:W-:-:S02]  /*f2f0*/  LEA.HI R3, R5, R6, RZ, 0x1 ;  /* 0x0000000605037211 */ /* 0x000fc400078f08ff */
[----:B------:R-:W-:Y:S02]  /*f300*/  LOP3.LUT R5, R10, 0xfffffffc, RZ, 0xc0, !PT ;  /* 0xfffffffc0a057812 */ /* 0x000fe400078ec0ff */
[----:B------:R-:W-:Y:S01]  /*f310*/  SHF.R.S32.HI R7, RZ, 0x1f, R20 ;  /* 0x0000001fff077819 */ /* 0x000fe20000011414 */
[----:B------:R-:W3:Y:S01]  /*f320*/  LDC.64 R10, c[0x0][0xbd8] ;  /* 0x0002f600ff0a7b82 */ /* 0x000ee20000000a00 */
[----:B------:R-:W-:Y:S01]  /*f330*/  LOP3.LUT R3, R3, 0x3fffffe, RZ, 0xc0, !PT ;  /* 0x03fffffe03037812 */ /* 0x000fe200078ec0ff */
[----:B------:R-:W-:Y:S01]  /*f340*/  IMAD.IADD R5, R4, 0x1, -R5 ;  /* 0x0000000104057824 */ /* 0x000fe200078e0a05 */
[----:B------:R-:W-:Y:S01]  /*f350*/  LEA.HI R22, R7, R20, RZ, 0x2 ;  /* 0x0000001407167211 */ /* 0x000fe200078f10ff */
[----:B----4-:R-:W-:Y:S01]  /*f360*/  IMAD R21, R21, R18, UR11 ;  /* 0x0000000b15157e24 */ /* 0x010fe2000f8e0212 */
[----:B------:R-:W-:Y:S01]  /*f370*/  LEA.HI R7, R7, R20, RZ, 0x5 ;  /* 0x0000001407077211 */ /* 0x000fe200078f28ff */
[----:B------:R-:W-:Y:S01]  /*f380*/  IMAD.IADD R3, R6, 0x1, -R3 ;  /* 0x0000000106037824 */ /* 0x000fe200078e0a03 */
[--C-:B------:R-:W-:Y:S01]  /*f390*/  SHF.R.S32.HI R8, RZ, 0x2, R22.reuse ;  /* 0x00000002ff087819 */ /* 0x100fe20000011416 */
[----:B------:R-:W4:Y:S01]  /*f3a0*/  @P0 LDC R23, c[0x0][0xbec] ;  /* 0x0002fb00ff170b82 */ /* 0x000f220000000800 */
[----:B------:R-:W-:-:S02]  /*f3b0*/  SHF.R.S32.HI R9, RZ, 0x1f, R22 ;  /* 0x0000001fff097819 */ /* 0x000fc40000011416 */
[----:B------:R-:W-:Y:S02]  /*f3c0*/  LEA.HI R6, R5, R5, RZ, 0x1 ;  /* 0x0000000505067211 */ /* 0x000fe400078f08ff */
[----:B------:R-:W-:Y:S02]  /*f3d0*/  LEA.HI R9, R9, R8, RZ, 0x3 ;  /* 0x0000000809097211 */ /* 0x000fe400078f18ff */
[----:B------:R-:W-:Y:S01]  /*f3e0*/  LOP3.LUT R6, R6, 0x1ffffffe, RZ, 0xc0, !PT ;  /* 0x1ffffffe06067812 */ /* 0x000fe200078ec0ff */
[----:B------:R-:W5:Y:S01]  /*f3f0*/  @P0 LDC R120, c[0x0][0xbf0] ;  /* 0x0002fc00ff780b82 */ /* 0x000f620000000800 */
[----:B------:R-:W-:Y:S02]  /*f400*/  LOP3.LUT R9, R9, 0xfffffff8, RZ, 0xc0, !PT ;  /* 0xfffffff809097812 */ /* 0x000fe400078ec0ff */
[----:B------:R-:W-:Y:S01]  /*f410*/  SHF.R.S32.HI R7, RZ, 0x5, R7 ;  /* 0x00000005ff077819 */ /* 0x000fe20000011407 */
[----:B------:R-:W-:Y:S02]  /*f420*/  IMAD.IADD R12, R5, 0x1, -R6 ;  /* 0x00000001050c7824 */ /* 0x000fe400078e0a06 */
[----:B------:R-:W-:-:S02]  /*f430*/  IMAD.IADD R4, R8, 0x1, -R9 ;  /* 0x0000000108047824 */ /* 0x000fc400078e0a09 */
[----:B------:R-:W0:Y:S01]  /*f440*/  @P0 LDC R9, c[0x0][0xbec] ;  /* 0x0002fb00ff090b82 */ /* 0x000e220000000800 */
[----:B------:R-:W-:Y:S02]  /*f450*/  IMAD.U32 R5, RZ, RZ, UR5 ;  /* 0x00000005ff057e24 */ /* 0x000fe4000f8e00ff */
[----:B------:R-:W-:Y:S02]  /*f460*/  IMAD R6, R7, 0x10, R4 ;  /* 0x0000001007067824 */ /* 0x000fe400078e0204 */
[----:B---3--:R-:W-:Y:S02]  /*f470*/  IMAD R8, R10, UR10, RZ ;  /* 0x0000000a0a087c24 */ /* 0x008fe4000f8e02ff */
[----:B------:R-:W-:Y:S02]  /*f480*/  IMAD R3, R3, 0x40, R6 ;  /* 0x0000004003037824 */ /* 0x000fe400078e0206 */
[----:B------:R-:W-:Y:S01]  /*f490*/  IMAD.U32 R4, RZ, RZ, UR4 ;  /* 0x00000004ff047e24 */ /* 0x000fe2000f8e00ff */
[----:B------:R-:W-:Y:S01]  /*f4a0*/  UIMAD.WIDE.U32 UR4, UR13, UR8, URZ ;  /* 0x000000080d0472a5 */ /* 0x000fe2000f8e003f */
[----:B------:R-:W-:Y:S01]  /*f4b0*/  IMAD.U32 R5, RZ, RZ, UR6 ;  /* 0x00000006ff057e24 */ /* 0x000fe2000f8e00ff */
[----:B------:R-:W-:Y:S01]  /*f4c0*/  UIMAD UR6, UR13, UR9, UR7 ;  /* 0x000000090d0672a4 */ /* 0x000fe2000f8e0207 */
[----:B------:R-:W-:-:S02]  /*f4d0*/  IMAD R6, R12, 0x8, R3 ;  /* 0x000000080c067824 */ /* 0x000fc400078e0203 */
[----:B------:R-:W-:Y:S01]  /*f4e0*/  IMAD R11, R11, UR12, R8 ;  /* 0x0000000c0b0b7c24 */ /* 0x000fe2000f8e0208 */
[----:B------:R-:W-:Y:S01]  /*f4f0*/  UIADD3 UR6, UR5, UR6, URZ ;  /* 0x0000000605067290 */ /* 0x000fe2000fffe03f */
[----:B--2---:R-:W-:Y:S01]  /*f500*/  IMAD R8, R16, 0x80, R6 ;  /* 0x0000008010087824 */ /* 0x004fe200078e0206 */
[----:B------:R-:W-:Y:S01]  /*f510*/  ULDC.64 UR8, c[0x0][0xb28] ;  /* 0x0002ca0000087ab9 */ /* 0x000fe20000000a00 */
[----:B------:R-:W-:-:S04]  /*f520*/  IMAD.WIDE.U32 R4, R10, UR12, R4 ;  /* 0x0000000c0a047c25 */ /* 0x000fc8000f8e0004 */
[----:B------:R-:W-:Y:S02]  /*f530*/  IMAD.U32 R7, RZ, RZ, UR5 ;  /* 0x00000005ff077e24 */ /* 0x000fe4000f8e00ff */
[----:B0-----:R-:W-:-:S04]  /*f540*/  @P0 IMAD.HI.U32 R10, R8, R9, RZ ;  /* 0x00000009080a0227 */ /* 0x001fc800078e00ff */
[C---:B------:R-:W-:Y:S02]  /*f550*/  IMAD R12, R14.reuse, UR10, RZ ;  /* 0x0000000a0e0c7c24 */ /* 0x040fe4000f8e02ff */
[----:B------:R-:W-:Y:S01]  /*f560*/  IMAD.U32 R6, RZ, RZ, UR4 ;  /* 0x00000004ff067e24 */ /* 0x000fe2000f8e00ff */
[----:B------:R-:W-:Y:S01]  /*f570*/  ULDC.64 UR4, c[0x0][0xbe0] ;  /* 0x0002f80000047ab9 */ /* 0x000fe20000000a00 */
[----:B------:R-:W-:Y:S01]  /*f580*/  IMAD.U32 R7, RZ, RZ, UR6 ;  /* 0x00000006ff077e24 */ /* 0x000fe2000f8e00ff */
[----:B------:R-:W-:Y:S01]  /*f590*/  ULDC.64 UR6, c[0x0][0xb48] ;  /* 0x0002d20000067ab9 */ /* 0x000fe20000000a00 */
[----:B------:R-:W-:Y:S01]  /*f5a0*/  IMAD.MOV.U32 R9, RZ, RZ, R8 ;  /* 0x000000ffff097224 */ /* 0x000fe200078e0008 */
[----:B-1----:R-:W-:Y:S01]  /*f5b0*/  @P0 SHF.R.U32.HI R9, RZ, R13, R10 ;  /* 0x0000000dff090219 */ /* 0x002fe2000001160a */
[----:B------:R-:W-:Y:S01]  /*f5c0*/  IMAD R13, R15, UR12, R12 ;  /* 0x0000000c0f0d7c24 */ /* 0x000fe2000f8e020c */
[----:B------:R-:W-:Y:S01]  /*f5d0*/  SHF.R.S32.HI R12, RZ, 0x1f, R21 ;  /* 0x0000001fff0c7819 */ /* 0x000fe20000011415 */
[----:B------:R-:W-:-:S04]  /*f5e0*/  IMAD.WIDE.U32 R6, R14, UR12, R6 ;  /* 0x0000000c0e067c25 */ /* 0x000fc8000f8e0006 */
[----:B------:R-:W-:Y:S02]  /*f5f0*/  IMAD.IADD R5, R5, 0x1, R11 ;  /* 0x0000000105057824 */ /* 0x000fe400078e020b */
[----:B----4-:R-:W-:-:S04]  /*f600*/  @P0 IMAD.HI.U32 R23, R8, R23, RZ ;  /* 0x0000001708170227 */ /* 0x010fc800078e00ff */
[----:B------:R-:W-:Y:S02]  /*f610*/  IMAD.IADD R7, R7, 0x1, R13 ;  /* 0x0000000107077824 */ /* 0x000fe400078e020d */
[----:B------:R-:W-:Y:S02]  /*f620*/  IMAD R13, R12, UR6, RZ ;  /* 0x000000060c0d7c24 */ /* 0x000fe4000f8e02ff */
[----:B------:R-:W-:-:S04]  /*f630*/  IMAD.WIDE.U32 R4, R21, UR4, R4 ;  /* 0x0000000415047c25 */ /* 0x000fc8000f8e0004 */
[----:B------:R-:W-:Y:S01]  /*f640*/  IMAD.MOV.U32 R11, RZ, RZ, R8 ;  /* 0x000000ffff0b7224 */ /* 0x000fe200078e0008 */
[----:B-----5:R-:W-:Y:S01]  /*f650*/  @P0 SHF.R.U32.HI R11, RZ, R120, R23 ;  /* 0x00000078ff0b0219 */ /* 0x020fe20000011617 */
[----:B------:R-:W-:Y:S01]  /*f660*/  IMAD R10, R12, UR4, RZ ;  /* 0x000000040c0a7c24 */ /* 0x000fe2000f8e02ff */
[----:B------:R-:W-:Y:S01]  /*f670*/  IADD3 R4, P0, R9, R4, RZ ;  /* 0x0000000409047210 */ /* 0x000fe20007f1e0ff */
[C---:B------:R-:W-:Y:S01]  /*f680*/  IMAD R15, R21.reuse, UR7, R13 ;  /* 0x00000007150f7c24 */ /* 0x040fe2000f8e020d */
[--C-:B------:R-:W-:Y:S01]  /*f690*/  SHF.R.S32.HI R13, RZ, 0x1f, R9.reuse ;  /* 0x0000001fff0d7819 */ /* 0x100fe20000011409 */
[----:B------:R-:W-:Y:S02]  /*f6a0*/  IMAD.MOV R9, RZ, RZ, -R9 ;  /* 0x000000ffff097224 */ /* 0x000fe400078e0a09 */
[----:B------:R-:W-:Y:S01]  /*f6b0*/  IMAD R12, R21, UR5, R10 ;  /* 0x00000005150c7c24 */ /* 0x000fe2000f8e020a */
[--C-:B------:R-:W-:Y:S01]  /*f6c0*/  SHF.R.S32.HI R10, RZ, 0x1f, R11.reuse ;  /* 0x0000001fff0a7819 */ /* 0x100fe2000001140b */
[----:B------:R-:W-:Y:S01]  /*f6d0*/  IMAD.MOV R14, RZ, RZ, -R11 ;  /* 0x000000ffff0e7224 */ /* 0x000fe200078e0a0b */
[----:B------:R-:W-:Y:S01]  /*f6e0*/  ULDC.64 UR4, c[0x0][0xb30] ;  /* 0x0002cc0000047ab9 */ /* 0x000fe20000000a00 */
[----:B------:R-:W-:Y:S01]  /*f6f0*/  IMAD R9, R17, R9, R8 ;  /* 0x0000000911097224 */ /* 0x000fe200078e0208 */
[----:B------:R-:W-:Y:S01]  /*f700*/  IADD3.X R5, R13, R5, R12, P0, !PT ;  /* 0x000000050d057210 */ /* 0x000fe200007fe40c */
[----:B------:R-:W-:Y:S01]  /*f710*/  IMAD.WIDE.U32 R6, R21, UR6, R6 ;  /* 0x0000000615067c25 */ /* 0x000fe2000f8e0006 */
[----:B------:R-:W-:-:S03]  /*f720*/  ULDC.64 UR6, c[0x0][0xbc8] ;  /* 0x0002f20000067ab9 */ /* 0x000fc60000000a00 */
        /* <DEDUP_REMOVED lines=36> */
[----:B------:R1:W2:Y:S01]  /*f970*/  SHFL.IDX PT, R11, R13, 0x1, 0x1c1f ;  /* 0x003c1f000d0b7f89 */ /* 0x0002a200000e0000 */
[----:B------:R-:W-:Y:S01]  /*f980*/  ISETP.GE.AND P2, PT, R3, R18, PT ;  /* 0x000000120300720c */ /* 0x000fe20003f46270 */
[----:B------:R-:W-:Y:S02]  /*f990*/  UPRMT UR4, URZ, 0x654, UR4 ;  /* 0x000006543f047896 */ /* 0x000fe40008000004 */
[----:B------:R3:W4:Y:S01]  /*f9a0*/  SHFL.IDX PT, R4, R6, RZ, 0x1c1f ;  /* 0x001c1fff06047589 */ /* 0x00072200000e0000 */
[----:B-1----:R-:W-:-:S03]  /*f9b0*/  LOP3.LUT R13, R22, 0x7ffffffc, RZ, 0xc0, !PT ;  /* 0x7ffffffc160d7812 */ /* 0x002fc600078ec0ff */
[----:B------:R3:W1:Y:S03]  /*f9c0*/  SHFL.IDX PT, R5, R7, RZ, 0x1c1f ;  /* 0x001c1fff07057589 */ /* 0x00066600000e0000 */
[----:B------:R-:W-:Y:S01]  /*f9d0*/  SYNCS.ARRIVE.TRANS64.RED.A1T0 RZ, [UR4], RZ ;  /* 0x000000ffffff79a7 */ /* 0x000fe20008100404 */
[----:B------:R-:W-:-:S04]  /*f9e0*/  IMAD.IADD R13, R20, 0x1, -R13 ;  /* 0x00000001140d7824 */ /* 0x000fc800078e0a0d */
[----:B------:R-:W-:Y:S01]  /*f9f0*/  IMAD.SHL.U32 R3, R13, 0x2, RZ ;  /* 0x000000020d037824 */ /* 0x000fe200078e00ff */
[----:B0-----:R3:W-:Y:S04]  /*fa00*/  @!P1 ST.E desc[UR14][R8.64], R2 ;  /* 0x0000000208009985 */ /* 0x0017e8000c10190e */
[----:B--2---:R3:W-:Y:S01]  /*fa10*/  @!P0 ST.E desc[UR14][R10.64], R0 ;  /* 0x000000000a008985 */ /* 0x0047e2000c10190e */
[----:B------:R-:W-:Y:S05]  /*fa20*/  @P2 BRA `(.L_x_4213) ;  /* 0x00000008003c2947 */ /* 0x000fea0003800000 */
[C---:B---3--:R-:W-:Y:S01]  /*fa30*/  VIADD R0, R3.reuse, 0x8 ;  /* 0x0000000803007836 */ /* 0x048fe20000000000 */
        /* <DEDUP_REMOVED lines=9> */
[----:B------:R-:W-:Y:S01]  /*fad0*/  VIADD R16, R3, 0x38 ;  /* 0x0000003803107836 */ /* 0x000fe20000000000 */
[----:B------:R-:W-:Y:S01]  /*fae0*/  ISETP.GE.AND P6, PT, R15, UR4, PT ;  /* 0x000000040f007c0c */ /* 0x000fe2000bfc6270 */
[----:B------:R-:W-:-:S02]  /*faf0*/  VIADD R17, R3, 0x40 ;  /* 0x0000004003117836 */ /* 0x000fc40000000000 */
[C---:B------:R-:W-:Y:S01]  /*fb00*/  VIADD R20, R3.reuse, 0x48 ;  /* 0x0000004803147836 */ /* 0x040fe20000000000 */
[----:B------:R-:W-:Y:S01]  /*fb10*/  ISETP.GE.AND P3, PT, R16, UR4, PT ;  /* 0x0000000410007c0c */ /* 0x000fe2000bf66270 */
[C-C-:B-1--4-:R-:W-:Y:S02]  /*fb20*/  @!P0 IMAD.WIDE R8, R3.reuse, 0x4, R4.reuse ;  /* 0x0000000403088825 */ /* 0x152fe400078e0204 */
        /* <DEDUP_REMOVED lines=17> */
[C---:B------:R-:W-:Y:S01]  /*fc40*/  VIADD R22, R3.reuse, 0x50 ;  /* 0x0000005003167836 */ /* 0x040fe20000000000 */
[----:B0-----:R-:W-:Y:S01]  /*fc50*/  @!P5 LOP3.LUT R9, R14, 0xfffffffe, RZ, 0xc0, !PT ;  /* 0xfffffffe0e09d812 */ /* 0x001fe200078ec0ff */
[----:B------:R-:W-:Y:S01]  /*fc60*/  VIADD R24, R3, 0x58 ;  /* 0x0000005803187836 */ /* 0x000fe20000000000 */
[----:B------:R-:W-:-:S02]  /*fc70*/  @!P0 LEA.HI R0, R0, R0, RZ, 0x1 ;  /* 0x0000000000008211 */ /* 0x000fc400078f08ff */
[----:B------:R-:W-:Y:S01]  /*fc80*/  @!P4 LEA.HI R2, R2, R2, RZ, 0x1 ;  /* 0x000000020202c211 */ /* 0x000fe200078f08ff */
[--C-:B------:R-:W-:Y:S01]  /*fc90*/  @!P5 IMAD.WIDE R8, R9, 0x4, R4.reuse ;  /* 0x000000040908d825 */ /* 0x100fe200078e0204 */
[----:B------:R-:W-:Y:S02]  /*fca0*/  @!P3 LEA.HI R16, R16, R16, RZ, 0x1 ;  /* 0x000000101010b211 */ /* 0x000fe400078f08ff */
[----:B-1----:R-:W-:Y:S02]  /*fcb0*/  @!P6 LOP3.LUT R11, R15, 0xfffffffe, RZ, 0xc0, !PT ;  /* 0xfffffffe0f0be812 */ /* 0x002fe400078ec0ff */
[----:B------:R-:W-:Y:S01]  /*fcc0*/  @!P1 LEA.HI R20, R20, R20, RZ, 0x1 ;  /* 0x0000001414149211 */ /* 0x000fe200078f08ff */
[----:B------:R0:W-:Y:S01]  /*fcd0*/  @!P5 ST.E.64 desc[UR6][R8.64], R36 ;  /* 0x000000240800d985 */ /* 0x0001e2000c101b06 */
[----:B--2---:R-:W-:Y:S01]  /*fce0*/  @!P2 LEA.HI R12, R17, R17, RZ, 0x1 ;  /* 0x00000011110ca211 */ /* 0x004fe200078f08ff */
[----:B------:R-:W-:Y:S01]  /*fcf0*/  @!P6 IMAD.WIDE R10, R11, 0x4, R4 ;  /* 0x000000040b0ae825 */ /* 0x000fe200078e0204 */
[----:B------:R-:W-:-:S02]  /*fd00*/  @!P0 LOP3.LUT R13, R0, 0xfffffffe, RZ, 0xc0, !PT ;  /* 0xfffffffe000d8812 */ /* 0x000fc400078ec0ff */
[----:B------:R-:W-:Y:S01]  /*fd10*/  @!P4 LOP3.LUT R15, R2, 0xfffffffe, RZ, 0xc0, !PT ;  /* 0xfffffffe020fc812 */ /* 0x000fe200078ec0ff */
[C---:B------:R-:W-:Y:S01]  /*fd20*/  VIADD R0, R3.reuse, 0x60 ;  /* 0x0000006003007836 */ /* 0x040fe20000000000 */
[----:B------:R-:W-:Y:S01]  /*fd30*/  @!P3 LOP3.LUT R17, R16, 0xfffffffe, RZ, 0xc0, !PT ;  /* 0xfffffffe1011b812 */ /* 0x000fe200078ec0ff */
[----:B------:R1:W-:Y:S01]  /*fd40*/  @!P6 ST.E.64 desc[UR6][R10.64], R40 ;  /* 0x000000280a00e985 */ /* 0x0003e2000c101b06 */
[----:B------:R-:W-:Y:S01]  /*fd50*/  @!P2 LOP3.LUT R21, R12, 0xfffffffe, RZ, 0xc0, !PT ;  /* 0xfffffffe0c15a812 */ /* 0x000fe200078ec0ff */
[C---:B------:R-:W-:Y:S01]  /*fd60*/  VIADD R2, R3.reuse, 0x68 ;  /* 0x0000006803027836 */ /* 0x040fe20000000000 */
[----:B------:R-:W-:Y:S01]  /*fd70*/  @!P1 LOP3.LUT R25, R20, 0xfffffffe, RZ, 0xc0, !PT ;  /* 0xfffffffe14199812 */ /* 0x000fe200078ec0ff */
[----:B------:R-:W-:Y:S01]  /*fd80*/  VIADD R20, R3, 0x70 ;  /* 0x0000007003147836 */ /* 0x000fe20000000000 */
[----:B------:R-:W-:Y:S01]  /*fd90*/  ISETP.GE.AND P5, PT, R22, UR4, PT ;  /* 0x0000000416007c0c */ /* 0x000fe2000bfa6270 */
[----:B0-----:R-:W-:Y:S01]  /*fda0*/  @!P0 IMAD.WIDE R8, R13, 0x4, R4 ;  /* 0x000000040d088825 */ /* 0x001fe200078e0204 */
[----:B------:R-:W-:-:S03]  /*fdb0*/  ISETP.GE.AND P6, PT, R24, UR4, PT ;  /* 0x0000000418007c0c */ /* 0x000fc6000bfc6270 */
[--C-:B------:R-:W-:Y:S01]  /*fdc0*/  @!P3 IMAD.WIDE R12, R17, 0x4, R4.reuse ;  /* 0x00000004110cb825 */ /* 0x100fe200078e0204 */
[----:B------:R0:W-:Y:S01]  /*fdd0*/  @!P0 ST.E.64 desc[UR6][R8.64], R44 ;  /* 0x0000002c08008985 */ /* 0x0001e2000c101b06 */
[----:B------:R-:W-:Y:S02]  /*fde0*/  ISETP.GE.AND P0, PT, R0, UR4, PT ;  /* 0x0000000400007c0c */ /* 0x000fe4000bf06270 */
        /* <DEDUP_REMOVED lines=9> */
[----:B------:R-:W-:Y:S01]  /*fe80*/  VIADD R25, R3, 0x80 ;  /* 0x0000008003197836 */ /* 0x000fe20000000000 */
[----:B------:R-:W-:-:S02]  /*fe90*/  ISETP.GE.AND P2, PT, R20, UR4, PT ;  /* 0x0000000414007c0c */ /* 0x000fc4000bf46270 */
[----:B------:R4:W-:Y:S01]  /*fea0*/  @!P1 ST.E.64 desc[UR6][R16.64], R60 ;  /* 0x0000003c10009985 */ /* 0x0009e2000c101b06 */
[----:B------:R-:W-:Y:S02]  /*feb0*/  ISETP.GE.AND P1, PT, R2, UR4, PT ;  /* 0x0000000402007c0c */ /* 0x000fe4000bf26270 */
[----:B------:R-:W-:Y:S02]  /*fec0*/  ISETP.GE.AND P3, PT, R21, UR4, PT ;  /* 0x0000000415007c0c */ /* 0x000fe4000bf66270 */
[----:B------:R-:W-:Y:S02]  /*fed0*/  ISETP.GE.AND P4, PT, R25, UR4, PT ;  /* 0x0000000419007c0c */ /* 0x000fe4000bf86270 */
[----:B0-----:R-:W-:Y:S02]  /*fee0*/  @!P5 LOP3.LUT R9, R22, 0xfffffffe, RZ, 0xc0, !PT ;  /* 0xfffffffe1609d812 */ /* 0x001fe400078ec0ff */
[----:B------:R-:W-:Y:S02]  /*fef0*/  @!P0 LEA.HI R0, R0, R0, RZ, 0x1 ;  /* 0x0000000000008211 */ /* 0x000fe400078f08ff */
[----:B-1----:R-:W-:Y:S01]  /*ff00*/  @!P6 LOP3.LUT R11, R24, 0xfffffffe, RZ, 0xc0, !PT ;  /* 0xfffffffe180be812 */ /* 0x002fe200078ec0ff */
[----:B------:R-:W-:Y:S01]  /*ff10*/  @!P5 IMAD.WIDE R8, R9, 0x4, R4 ;  /* 0x000000040908d825 */ /* 0x000fe200078e0204 */
[----:B--2---:R-:W-:-:S02]  /*ff20*/  @!P0 LOP3.LUT R13, R0, 0xfffffffe, RZ, 0xc0, !PT ;  /* 0xfffffffe000d8812 */ /* 0x004fc400078ec0ff */
[----:B------:R-:W-:Y:S01]  /*ff30*/  @!P1 LEA.HI R2, R2, R2, RZ, 0x1 ;  /* 0x0000000202029211 */ /* 0x000fe200078f08ff */
[--C-:B------:R-:W-:Y:S01]  /*ff40*/  @!P6 IMAD.WIDE R10, R11, 0x4, R4.reuse ;  /* 0x000000040b0ae825 */ /* 0x100fe200078e0204 */
[----:B------:R-:W-:Y:S01]  /*ff50*/  @!P2 LEA.HI R20, R20, R20, RZ, 0x1 ;  /* 0x000000141414a211 */ /* 0x000fe200078f08ff */
[----:B------:R0:W-:Y:S01]  /*ff60*/  @!P5 ST.E.64 desc[UR6][R8.64], R64 ;  /* 0x000000400800d985 */ /* 0x0001e2000c101b06 */
[----:B---3--:R-:W-:Y:S01]  /*ff70*/  @!P1 LOP3.LUT R15, R2, 0xfffffffe, RZ, 0xc0, !PT ;  /* 0xfffffffe020f9812 */ /* 0x008fe200078ec0ff */
[--C-:B------:R-:W-:Y:S01]  /*ff80*/  @!P0 IMAD.WIDE R12, R13, 0x4, R4.reuse ;  /* 0x000000040d0c8825 */ /* 0x100fe200078e0204 */
[----:B------:R-:W-:Y:S01]  /*ff90*/  @!P3 LEA.HI R21, R21, R21, RZ, 0x1 ;  /* 0x000000151515b211 */ /* 0x000fe200078f08ff */
[----:B------:R1:W-:Y:S01]  /*ffa0*/  @!P6 ST.E.64 desc[UR6][R10.64], R68 ;  /* 0x000000440a00e985 */ /* 0x0003e2000c101b06 */
[----:B------:R-:W-:Y:S01]  /*ffb0*/  @!P4 LEA.HI R25, R25, R25, RZ, 0x1 ;  /* 0x000000191919c211 */ /* 0x000fe200078f08ff */
[----:B------:R-:W-:Y:S01]  /*ffc0*/  VIADD R0, R3, 0x88 ;  /* 0x0000008803007836 */ /* 0x000fe20000000000 */
[----:B----4-:R-:W-:Y:S01]  /*ffd0*/  @!P2 LOP3.LUT R17, R20, 0xfffffffe, RZ, 0xc0, !PT ;  /* 0xfffffffe1411a812 */ /* 0x010fe200078ec0ff */
[----:B------:R2:W-:Y:S01]  /*ffe0*/  @!P0 ST.E.64 desc[UR6][R12.64], R72 ;  /* 0x000000480c008985 */ /* 0x0005e2000c101b06 */
[----:B------:R-:W-:Y:S01]  /*fff0*/  @!P3 LOP3.LUT R21, R21, 0xfffffffe, RZ, 0xc0, !PT ;  /* 0xfffffffe1515b812 */ /* 0x000fe200078ec0ff */
[----:B------:R-:W-:Y:S01]  /*10000*/  VIADD R2, R3, 0x90 ;  /* 0x0000009003027836 */ /* 0x000fe20000000000 */
[----:B------:R-:W-:Y:S01]  /*10010*/  @!P4 LOP3.LUT R25, R25, 0xfffffffe, RZ, 0xc0, !PT ;  /* 0xfffffffe1919c812 */ /* 0x000fe200078ec0ff */
[----:B------:R-:W-:Y:S01]  /*10020*/  VIADD R20, R3, 0x98 ;  /* 0x0000009803147836 */ /* 0x000fe20000000000 */
        /* <DEDUP_REMOVED lines=14> */
[----:B------:R-:W-:Y:S01]  /*10110*/  @!P1 LEA.HI R2, R2, R2, RZ, 0x1 ;  /* 0x0000000202029211 */ /* 0x000fe200078f08ff */
[----:B0-----:R-:W-:Y:S01]  /*10120*/  VIADD R9, R3, 0xb8 ;  /* 0x000000b803097836 */ /* 0x001fe20000000000 */
[----:B------:R-:W-:Y:S01]  /*10130*/  ISETP.GE.AND P3, PT, R21, UR4, PT ;  /* 0x0000000415007c0c */ /* 0x000fe2000bf66270 */
[----:B------:R-:W-:Y:S01]  /*10140*/  VIADD R13, R3, 0xb0 ;  /* 0x000000b0030d7836 */ /* 0x000fe20000000000 */
[----:B------:R-:W-:Y:S02]  /*10150*/  ISETP.GE.AND P4, PT, R12, UR4, PT ;  /* 0x000000040c007c0c */ /* 0x000fe4000bf86270 */
[----:B------:R-:W-:Y:S02]  /*10160*/  ISETP.GE.AND P6, PT, R9, UR4, PT ;  /* 0x0000000409007c0c */ /* 0x000fe4000bfc6270 */
[----:B------:R-:W-:-:S02]  /*10170*/  ISETP.GE.AND P5, PT, R13, UR4, PT ;  /* 0x000000040d007c0c */ /* 0x000fc4000bfa6270 */
[----:B------:R-:W-:Y:S02]  /*10180*/  @!P2 LEA.HI R20, R20, R20, RZ, 0x1 ;  /* 0x000000141414a211 */ /* 0x000fe400078f08ff */
[----:B-1----:R-:W-:-:S03]  /*10190*/  @!P1 LOP3.LUT R11, R2, 0xfffffffe, RZ, 0xc0, !PT ;  /* 0xfffffffe020b9812 */ /* 0x002fc600078ec0ff */
[----:B------:R-:W-:Y:S02]  /*101a0*/  @!P3 LEA.HI R21, R21, R21, RZ, 0x1 ;  /* 0x000000151515b211 */ /* 0x000fe400078f08ff */
[----:B------:R-:W-:Y:S02]  /*101b0*/  @!P4 LEA.HI R12, R12, R12, RZ, 0x1 ;  /* 0x0000000c0c0cc211 */ /* 0x000fe400078f08ff */
[----:B------:R-:W-:Y:S02]  /*101c0*/  @!P6 LEA.HI R10, R9, R9, RZ, 0x1 ;  /* 0x00000009090ae211 */ /* 0x000fe400078f08ff */
[----:B------:R-:W-:Y:S02]  /*101d0*/  @!P5 LEA.HI R8, R13, R13, RZ, 0x1 ;  /* 0x0000000d0d08d211 */ /* 0x000fe400078f08ff */
[----:B------:R-:W-:Y:S02]  /*101e0*/  @!P0 LOP3.LUT R9, R0, 0xfffffffe, RZ, 0xc0, !PT ;  /* 0xfffffffe00098812 */ /* 0x000fe400078ec0ff */
[----:B------:R-:W-:-:S02]  /*101f0*/  @!P2 LOP3.LUT R13, R20, 0xfffffffe, RZ, 0xc0, !PT ;  /* 0xfffffffe140da812 */ /* 0x000fc400078ec0ff */
[----:B---3--:R-:W-:Y:S02]  /*10200*/  @!P3 LOP3.LUT R15, R21, 0xfffffffe, RZ, 0xc0, !PT ;  /* 0xfffffffe150fb812 */ /* 0x008fe400078ec0ff */
[----:B----4-:R-:W-:Y:S01]  /*10210*/  @!P4 LOP3.LUT R17, R12, 0xfffffffe, RZ, 0xc0, !PT ;  /* 0xfffffffe0c11c812 */ /* 0x010fe200078ec0ff */
        /* <DEDUP_REMOVED lines=16> */
.L_x_4213:
[----:B------:R-:W-:Y:S05]  /*10320*/  BSYNC B0 ;  /* 0x0000000000007941 */ /* 0x000fea0003800000 */
.L_x_4212:
[----:B------:R-:W-:Y:S01]  /*10330*/  ISETP.GE.AND P0, PT, R23, R18, PT ;  /* 0x000000121700720c */ /* 0x000fe20003f06270 */
[----:B01----:R2:W0:Y:S04]  /*10340*/  SHFL.IDX PT, R5, R7, 0x1, 0x1c1f ;  /* 0x003c1f0007057f89 */ /* 0x00342800000e0000 */
[----:B----4-:R2:W4:Y:S08]  /*10350*/  SHFL.IDX PT, R4, R6, 0x1, 0x1c1f ;  /* 0x003c1f0006047f89 */ /* 0x01053000000e0000 */
[----:B--2---:R-:W-:Y:S05]  /*10360*/  @P0 BRA `(.L_x_4132) ;  /* 0x0000005000d40947 */ /* 0x004fea0003800000 */
        /* <DEDUP_REMOVED lines=10> */
[----:B------:R-:W-:-:S02]  /*10410*/  VIADD R12, R3, 0x30 ;  /* 0x00000030030c7836 */ /* 0x000fc40000000000 */
[C---:B------:R-:W-:Y:S02]  /*10420*/  VIADD R13, R3.reuse, 0x38 ;  /* 0x00000038030d7836 */ /* 0x040fe40000000000 */
[C---:B------:R-:W-:Y:S01]  /*10430*/  VIADD R14, R3.reuse, 0x40 ;  /* 0x00000040030e7836 */ /* 0x040fe20000000000 */
[----:B------:R-:W-:Y:S01]  /*10440*/  ISETP.GE.AND P4, PT, R12, UR4, PT ;  /* 0x000000040c007c0c */ /* 0x000fe2000bf86270 */
[--C-:B0---4-:R-:W-:Y:S01]  /*10450*/  @!P2 IMAD.WIDE R6, R3, 0x4, R4.reuse ;  /* 0x000000040306a825 */ /* 0x111fe200078e0204 */
[----:B------:R-:W-:Y:S02]  /*10460*/  ISETP.GE.AND P5, PT, R13, UR4, PT ;  /* 0x000000040d007c0c */ /* 0x000fe4000bfa6270 */
[----:B------:R-:W-:Y:S01]  /*10470*/  @!P3 LEA.HI R0, R0, R0, RZ, 0x1 ;  /* 0x000000000000b211 */ /* 0x000fe200078f08ff */
[C---:B------:R-:W-:Y:S01]  /*10480*/  VIADD R16, R3.reuse, 0x48 ;  /* 0x0000004803107836 */ /* 0x040fe20000000000 */
[----:B------:R0:W-:Y:S01]  /*10490*/  @!P2 ST.E.64 desc[UR6][R6.64], R26 ;  /* 0x0000001a0600a985 */ /* 0x0001e2000c101b06 */
[----:B------:R-:W-:Y:S01]  /*104a0*/  ISETP.GE.AND P6, PT, R14, UR4, PT ;  /* 0x000000040e007c0c */ /* 0x000fe2000bfc6270 */
[C---:B------:R-:W-:Y:S01]  /*104b0*/  VIADD R18, R3.reuse, 0x50 ;  /* 0x0000005003127836 */ /* 0x040fe20000000000 */
[----:B------:R-:W-:Y:S01]  /*104c0*/  @!P3 LOP3.LUT R9, R0, 0xfffffffe, RZ, 0xc0, !PT ;  /* 0xfffffffe0009b812 */ /* 0x000fe200078ec0ff */
[C---:B------:R-:W-:Y:S01]  /*104d0*/  VIADD R0, R3.reuse, 0x20 ;  /* 0x0000002003007836 */ /* 0x040fe20000000000 */
[----:B------:R-:W-:Y:S01]  /*104e0*/  @!P0 LEA.HI R2, R2, R2, RZ, 0x1 ;  /* 0x0000000202028211 */ /* 0x000fe200078f08ff */
[----:B------:R-:W-:Y:S01]  /*104f0*/  VIADD R20, R3, 0x70 ;  /* 0x0000007003147836 */ /* 0x000fe20000000000 */
[----:B------:R-:W-:Y:S01]  /*10500*/  @!P1 LEA.HI R10, R10, R10, RZ, 0x1 ;  /* 0x0000000a0a0a9211 */ /* 0x000fe200078f08ff */
[----:B------:R-:W-:Y:S01]  /*10510*/  @!P3 IMAD.WIDE R8, R9, 0x4, R4 ;  /* 0x000000040908b825 */ /* 0x000fe200078e0204 */
[----:B------:R-:W-:-:S02]  /*10520*/  ISETP.GE.AND P2, PT, R0, UR4, PT ;  /* 0x0000000400007c0c */ /* 0x000fc4000bf46270 */
[----:B------:R-:W-:Y:S02]  /*10530*/  @!P4 LEA.HI R12, R12, R12, RZ, 0x1 ;  /* 0x0000000c0c0cc211 */ /* 0x000fe400078f08ff */
[----:B------:R1:W-:Y:S01]  /*10540*/  @!P3 ST.E.64 desc[UR6][R8.64], R30 ;  /* 0x0000001e0800b985 */ /* 0x0003e2000c101b06 */
[----:B------:R-:W-:Y:S02]  /*10550*/  ISETP.GE.AND P3, PT, R11, UR4, PT ;  /* 0x000000040b007c0c */ /* 0x000fe4000bf66270 */
[----:B0-----:R-:W-:Y:S02]  /*10560*/  @!P0 LOP3.LUT R7, R2, 0xfffffffe, RZ, 0xc0, !PT ;  /* 0xfffffffe02078812 */ /* 0x001fe400078ec0ff */
[----:B------:R-:W-:Y:S02]  /*10570*/  @!P6 LEA.HI R14, R14, R14, RZ, 0x1 ;  /* 0x0000000e0e0ee211 */ /* 0x000fe400078f08ff */
[----:B------:R-:W-:Y:S01]  /*10580*/  @!P4 LOP3.LUT R15, R12, 0xfffffffe, RZ, 0xc0, !PT ;  /* 0xfffffffe0c0fc812 */ /* 0x000fe200078ec0ff */
[----:B------:R-:W-:Y:S01]  /*10590*/  @!P0 IMAD.WIDE R6, R7, 0x4, R4 ;  /* 0x0000000407068825 */ /* 0x000fe200078e0204 */
[----:B------:R-:W-:-:S02]  /*105a0*/  @!P2 LEA.HI R0, R0, R0, RZ, 0x1 ;  /* 0x000000000000a211 */ /* 0x000fc400078f08ff */
[----:B------:R-:W-:Y:S02]  /*105b0*/  @!P6 LOP3.LUT R21, R14, 0xfffffffe, RZ, 0xc0, !PT ;  /* 0xfffffffe0e15e812 */ /* 0x000fe400078ec0ff */
[----:B------:R0:W-:Y:S01]  /*105c0*/  @!P0 ST.E.64 desc[UR6][R6.64], R34 ;  /* 0x0000002206008985 */ /* 0x0001e2000c101b06 */
[----:B-1----:R-:W-:Y:S02]  /*105d0*/  @!P1 LOP3.LUT R9, R10, 0xfffffffe, RZ, 0xc0, !PT ;  /* 0xfffffffe0a099812 */ /* 0x002fe400078ec0ff */
[----:B------:R-:W-:Y:S02]  /*105e0*/  @!P3 LEA.HI R2, R11, R11, RZ, 0x1 ;  /* 0x0000000b0b02b211 */ /* 0x000fe400078f08ff */
[----:B------:R-:W-:Y:S01]  /*105f0*/  @!P5 LEA.HI R10, R13, R13, RZ, 0x1 ;  /* 0x0000000d0d0ad211 */ /* 0x000fe200078f08ff */
[--C-:B------:R-:W-:Y:S01]  /*10600*/  @!P1 IMAD.WIDE R8, R9, 0x4, R4.reuse ;  /* 0x0000000409089825 */ /* 0x100fe200078e0204 */
[----:B------:R-:W-:Y:S02]  /*10610*/  @!P2 LOP3.LUT R11, R0, 0xfffffffe, RZ, 0xc0, !PT ;  /* 0xfffffffe000ba812 */ /* 0x000fe400078ec0ff */
[----:B------:R-:W-:Y:S01]  /*10620*/  @!P3 LOP3.LUT R13, R2, 0xfffffffe, RZ, 0xc0, !PT ;  /* 0xfffffffe020db812 */ /* 0x000fe200078ec0ff */
[----:B------:R-:W-:Y:S01]  /*10630*/  VIADD R0, R3, 0x58 ;  /* 0x0000005803007836 */ /* 0x000fe20000000000 */
[----:B------:R-:W-:Y:S01]  /*10640*/  @!P5 LOP3.LUT R17, R10, 0xfffffffe, RZ, 0xc0, !PT ;  /* 0xfffffffe0a11d812 */ /* 0x000fe200078ec0ff */
[----:B------:R1:W-:Y:S01]  /*10650*/  @!P1 ST.E.64 desc[UR6][R8.64], R38 ;  /* 0x0000002608009985 */ /* 0x0003e2000c101b06 */
[----:B------:R-:W-:Y:S01]  /*10660*/  ISETP.GE.AND P1, PT, R16, UR4, PT ;  /* 0x0000000410007c0c */ /* 0x000fe2000bf26270 */
[----:B0-----:R-:W-:Y:S01]  /*10670*/  @!P2 IMAD.WIDE R6, R11, 0x4, R4 ;  /* 0x000000040b06a825 */ /* 0x001fe200078e0204 */
[----:B------:R-:W-:-:S03]  /*10680*/  ISETP.GE.AND P0, PT, R18, UR4, PT ;  /* 0x0000000412007c0c */ /* 0x000fc6000bf06270 */
[--C-:B------:R-:W-:Y:S01]  /*10690*/  @!P4 IMAD.WIDE R10, R15, 0x4, R4.reuse ;  /* 0x000000040f0ac825 */ /* 0x100fe200078e0204 */
[----:B------:R0:W-:Y:S01]  /*106a0*/  @!P2 ST.E.64 desc[UR6][R6.64], R42 ;  /* 0x0000002a0600a985 */ /* 0x0001e2000c101b06 */
[----:B------:R-:W-:Y:S02]  /*106b0*/  ISETP.GE.AND P2, PT, R0, UR4, PT ;  /* 0x0000000400007c0c */ /* 0x000fe4000bf46270 */
[----:B------:R-:W-:-:S04]  /*106c0*/  @!P6 IMAD.WIDE R14, R21, 0x4, R4 ;  /* 0x00000004150ee825 */ /* 0x000fc800078e0204 */
[--C-:B-1----:R-:W-:Y:S01]  /*106d0*/  @!P3 IMAD.WIDE R8, R13, 0x4, R4.reuse ;  /* 0x000000040d08b825 */ /* 0x102fe200078e0204 */
[----:B------:R-:W-:Y:S02]  /*106e0*/  @!P1 LEA.HI R16, R16, R16, RZ, 0x1 ;  /* 0x0000001010109211 */ /* 0x000fe400078f08ff */
[----:B------:R-:W-:Y:S01]  /*106f0*/  @!P0 LEA.HI R18, R18, R18, RZ, 0x1 ;  /* 0x0000001212128211 */ /* 0x000fe200078f08ff */
[--C-:B------:R-:W-:Y:S01]  /*10700*/  @!P5 IMAD.WIDE R12, R17, 0x4, R4.reuse ;  /* 0x00000004110cd825 */ /* 0x100fe200078e0204 */
[----:B------:R1:W-:Y:S01]  /*10710*/  @!P3 ST.E.64 desc[UR6][R8.64], R46 ;  /* 0x0000002e0800b985 */ /* 0x0003e2000c101b06 */
[----:B0-----:R-:W-:Y:S02]  /*10720*/  @!P1 LOP3.LUT R7, R16, 0xfffffffe, RZ, 0xc0, !PT ;  /* 0xfffffffe10079812 */ /* 0x001fe400078ec0ff */
[C---:B------:R-:W-:Y:S01]  /*10730*/  VIADD R2, R3.reuse, 0x60 ;  /* 0x0000006003027836 */ /* 0x040fe20000000000 */
[----:B------:R0:W-:Y:S01]  /*10740*/  @!P4 ST.E.64 desc[UR6][R10.64], R50 ;  /* 0x000000320a00c985 */ /* 0x0001e2000c101b06 */
[C---:B------:R-:W-:Y:S01]  /*10750*/  VIADD R17, R3.reuse, 0x68 ;  /* 0x0000006803117836 */ /* 0x040fe20000000000 */
[----:B------:R-:W-:Y:S01]  /*10760*/  ISETP.GE.AND P4, PT, R20, UR4, PT ;  /* 0x0000000414007c0c */ /* 0x000fe2000bf86270 */
[----:B------:R-:W-:Y:S01]  /*10770*/  VIADD R21, R3, 0x78 ;  /* 0x0000007803157836 */ /* 0x000fe20000000000 */
[----:B------:R-:W-:Y:S01]  /*10780*/  @!P5 ST.E.64 desc[UR6][R12.64], R54 ;  /* 0x000000360c00d985 */ /* 0x000fe2000c101b06 */
[----:B------:R-:W-:Y:S01]  /*10790*/  @!P2 LEA.HI R0, R0, R0, RZ, 0x1 ;  /* 0x000000000000a211 */ /* 0x000fe200078f08ff */
[----:B------:R-:W-:Y:S01]  /*107a0*/  @!P1 IMAD.WIDE R6, R7, 0x4, R4 ;  /* 0x0000000407069825 */ /* 0x000fe200078e0204 */
[----:B------:R-:W-:Y:S01]  /*107b0*/  ISETP.GE.AND P5, PT, R17, UR4, PT ;  /* 0x0000000411007c0c */ /* 0x000fe2000bfa6270 */
[----:B------:R-:W-:Y:S01]  /*107c0*/  @!P6 ST.E.64 desc[UR6][R14.64], R58 ;  /* 0x0000003a0e00e985 */ /* 0x000fe2000c101b06 */
[----:B------:R-:W-:Y:S01]  /*107d0*/  ISETP.GE.AND P6, PT, R2, UR4, PT ;  /* 0x0000000402007c0c */ /* 0x000fe2000bfc6270 */
[----:B------:R-:W-:Y:S01]  /*107e0*/  VIADD R16, R3, 0x80 ;  /* 0x0000008003107836 */ /* 0x000fe20000000000 */
[----:B------:R-:W-:Y:S01]  /*107f0*/  ISETP.GE.AND P3, PT, R21, UR4, PT ;  /* 0x0000000415007c0c */ /* 0x000fe2000bf66270 */
[----:B------:R2:W-:Y:S01]  /*10800*/  @!P1 ST.E.64 desc[UR6][R6.64], R62 ;  /* 0x0000003e06009985 */ /* 0x0005e2000c101b06 */
[----:B-1----:R-:W-:Y:S01]  /*10810*/  @!P0 LOP3.LUT R9, R18, 0xfffffffe, RZ, 0xc0, !PT ;  /* 0xfffffffe12098812 */ /* 0x002fe200078ec0ff */
[----:B------:R-:W-:Y:S01]  /*10820*/  VIADD R18, R3, 0x88 ;  /* 0x0000008803127836 */ /* 0x000fe20000000000 */
[----:B------:R-:W-:-:S02]  /*10830*/  @!P4 LEA.HI R20, R20, R20, RZ, 0x1 ;  /* 0x000000141414c211 */ /* 0x000fc400078f08ff */
[----:B0-----:R-:W-:Y:S01]  /*10840*/  @!P2 LOP3.LUT R11, R0, 0xfffffffe, RZ, 0xc0, !PT ;  /* 0xfffffffe000ba812 */ /* 0x001fe200078ec0ff */
[--C-:B------:R-:W-:Y:S01]  /*10850*/  @!P0 IMAD.WIDE R8, R9, 0x4, R4.reuse ;  /* 0x0000000409088825 */ /* 0x100fe200078e0204 */
[----:B------:R-:W-:Y:S02]  /*10860*/  ISETP.GE.AND P1, PT, R18, UR4, PT ;  /* 0x0000000412007c0c */ /* 0x000fe4000bf26270 */
[----:B------:R-:W-:Y:S01]  /*10870*/  @!P5 LEA.HI R17, R17, R17, RZ, 0x1 ;  /* 0x000000111111d211 */ /* 0x000fe200078f08ff */
[----:B------:R-:W-:Y:S01]  /*10880*/  VIADD R0, R3, 0x90 ;  /* 0x0000009003007836 */ /* 0x000fe20000000000 */
[----:B------:R-:W-:Y:S01]  /*10890*/  @!P6 LEA.HI R2, R2, R2, RZ, 0x1 ;  /* 0x000000020202e211 */ /* 0x000fe200078f08ff */
[----:B------:R0:W-:Y:S01]  /*108a0*/  @!P0 ST.E.64 desc[UR6][R8.64], R66 ;  /* 0x0000004208008985 */ /* 0x0001e2000c101b06 */
[----:B------:R-:W-:Y:S01]  /*108b0*/  @!P3 LEA.HI R21, R21, R21, RZ, 0x1 ;  /* 0x000000151515b211 */ /* 0x000fe200078f08ff */
[----:B--2---:R-:W-:Y:S01]  /*108c0*/  @!P2 IMAD.WIDE R6, R11, 0x4, R4 ;  /* 0x000000040b06a825 */ /* 0x004fe200078e0204 */
[----:B------:R-:W-:-:S02]  /*108d0*/  @!P6 LOP3.LUT R13, R2, 0xfffffffe, RZ, 0xc0, !PT ;  /* 0xfffffffe020de812 */ /* 0x000fc400078ec0ff */
[----:B------:R-:W-:Y:S01]  /*108e0*/  @!P5 LOP3.LUT R17, R17, 0xfffffffe, RZ, 0xc0, !PT ;  /* 0xfffffffe1111d812 */ /* 0x000fe200078ec0ff */
[----:B------:R-:W-:Y:S01]  /*108f0*/  VIADD R2, R3, 0x98 ;  /* 0x0000009803027836 */ /* 0x000fe20000000000 */
[----:B------:R-:W-:Y:S01]  /*10900*/  @!P4 LOP3.LUT R15, R20, 0xfffffffe, RZ, 0xc0, !PT ;  /* 0xfffffffe140fc812 */ /* 0x000fe200078ec0ff */
[----:B------:R1:W-:Y:S01]  /*10910*/  @!P2 ST.E.64 desc[UR6][R6.64], R70 ;  /* 0x000000460600a985 */ /* 0x0003e2000c101b06 */
[----:B------:R-:W-:Y:S01]  /*10920*/  @!P3 LOP3.LUT R21, R21, 0xfffffffe, RZ, 0xc0, !PT ;  /* 0xfffffffe1515b812 */ /* 0x000fe200078ec0ff */
[--C-:B------:R-:W-:Y:S01]  /*10930*/  @!P5 IMAD.WIDE R10, R17, 0x4, R4.reuse ;  /* 0x00000004110ad825 */ /* 0x100fe200078e0204 */
[----:B------:R-:W-:Y:S02]  /*10940*/  ISETP.GE.AND P0, PT, R16, UR4, PT ;  /* 0x0000000410007c0c */ /* 0x000fe4000bf06270 */
[----:B------:R-:W-:Y:S01]  /*10950*/  ISETP.GE.AND P2, PT, R0, UR4, PT ;  /* 0x0000000400007c0c */ /* 0x000fe2000bf46270 */
[----:B0-----:R-:W-:Y:S01]  /*10960*/  @!P6 IMAD.WIDE R8, R13, 0x4, R4 ;  /* 0x000000040d08e825 */ /* 0x001fe200078e0204 */
[----:B------:R-:W-:-:S03]  /*10970*/  @!P1 LEA.HI R18, R18, R18, RZ, 0x1 ;  /* 0x0000001212129211 */ /* 0x000fc600078f08ff */
[--C-:B------:R-:W-:Y:S01]  /*10980*/  @!P4 IMAD.WIDE R12, R15, 0x4, R4.reuse ;  /* 0x000000040f0cc825 */ /* 0x100fe200078e0204 */
[----:B------:R0:W-:Y:S03]  /*10990*/  @!P6 ST.E.64 desc[UR6][R8.64], R74 ;  /* 0x0000004a0800e985 */ /* 0x0001e6000c101b06 */
[--C-:B------:R-:W-:Y:S01]  /*109a0*/  @!P3 IMAD.WIDE R14, R21, 0x4, R4.reuse ;  /* 0x00000004150eb825 */ /* 0x100fe200078e0204 */
[----:B------:R2:W-:Y:S01]  /*109b0*/  @!P5 ST.E.64 desc[UR6][R10.64], R78 ;  /* 0x0000004e0a00d985 */ /* 0x0005e2000c101b06 */
[----:B------:R-:W-:Y:S02]  /*109c0*/  @!P0 LEA.HI R16, R16, R16, RZ, 0x1 ;  /* 0x0000001010108211 */ /* 0x000fe400078f08ff */
[C---:B------:R-:W-:Y:S01]  /*109d0*/  VIADD R17, R3.reuse, 0xa0 ;  /* 0x000000a003117836 */ /* 0x040fe20000000000 */
[----:B------:R3:W-:Y:S01]  /*109e0*/  @!P4 ST.E.64 desc[UR6][R12.64], R82 ;  /* 0x000000520c00c985 */ /* 0x0007e2000c101b06 */
[C---:B------:R-:W-:Y:S01]  /*109f0*/  VIADD R20, R3.reuse, 0xa8 ;  /* 0x000000a803147836 */ /* 0x040fe20000000000 */
[----:B-1----:R-:W-:Y:S01]  /*10a00*/  @!P0 LOP3.LUT R7, R16, 0xfffffffe, RZ, 0xc0, !PT ;  /* 0xfffffffe10078812 */ /* 0x002fe200078ec0ff */
[C---:B------:R-:W-:Y:S01]  /*10a10*/  VIADD R21, R3.reuse, 0xb0 ;  /* 0x000000b003157836 */ /* 0x040fe20000000000 */
[----:B------:R-:W-:Y:S01]  /*10a20*/  @!P3 ST.E.64 desc[UR6][R14.64], R86 ;  /* 0x000000560e00b985 */ /* 0x000fe2000c101b06 */
[----:B------:R-:W-:Y:S01]  /*10a30*/  ISETP.GE.AND P3, PT, R2, UR4, PT ;  /* 0x0000000402007c0c */ /* 0x000fe2000bf66270 */
[----:B------:R-:W-:Y:S01]  /*10a40*/  VIADD R3, R3, 0xb8 ;  /* 0x000000b803037836 */ /* 0x000fe20000000000 */
[----:B------:R-:W-:Y:S01]  /*10a50*/  ISETP.GE.AND P4, PT, R17, UR4, PT ;  /* 0x0000000411007c0c */ /* 0x000fe2000bf86270 */
[----:B------:R-:W-:Y:S01]  /*10a60*/  @!P0 IMAD.WIDE R6, R7, 0x4, R4 ;  /* 0x0000000407068825 */ /* 0x000fe200078e0204 */
[----:B------:R-:W-:-:S02]  /*10a70*/  ISETP.GE.AND P5, PT, R20, UR4, PT ;  /* 0x0000000414007c0c */ /* 0x000fc4000bfa6270 */
[----:B------:R-:W-:Y:S02]  /*10a80*/  ISETP.GE.AND P6, PT, R21, UR4, PT ;  /* 0x0000000415007c0c */ /* 0x000fe4000bfc6270 */
[----:B0-----:R-:W-:Y:S01]  /*10a90*/  @!P1 LOP3.LUT R9, R18, 0xfffffffe, RZ, 0xc0, !PT ;  /* 0xfffffffe12099812 */ /* 0x001fe200078ec0ff */
[----:B------:R0:W-:Y:S01]  /*10aa0*/  @!P0 ST.E.64 desc[UR6][R6.64], R90 ;  /* 0x0000005a06008985 */ /* 0x0001e2000c101b06 */
[----:B------:R-:W-:Y:S02]  /*10ab0*/  @!P2 LEA.HI R0, R0, R0, RZ, 0x1 ;  /* 0x000000000000a211 */ /* 0x000fe400078f08ff */
[----:B------:R-:W-:Y:S01]  /*10ac0*/  ISETP.GE.AND P0, PT, R3, UR4, PT ;  /* 0x0000000403007c0c */ /* 0x000fe2000bf06270 */
[----:B------:R-:W-:Y:S01]  /*10ad0*/  @!P1 IMAD.WIDE R8, R9, 0x4, R4 ;  /* 0x0000000409089825 */ /* 0x000fe200078e0204 */
[----:B------:R-:W-:Y:S02]  /*10ae0*/  @!P3 LEA.HI R2, R2, R2, RZ, 0x1 ;  /* 0x000000020202b211 */ /* 0x000fe400078f08ff */
[----:B------:R-:W-:-:S02]  /*10af0*/  @!P4 LEA.HI R17, R17, R17, RZ, 0x1 ;  /* 0x000000111111c211 */ /* 0x000fc400078f08ff */
[----:B------:R-:W-:Y:S01]  /*10b00*/  @!P5 LEA.HI R20, R20, R20, RZ, 0x1 ;  /* 0x000000141414d211 */ /* 0x000fe200078f08ff */
[----:B------:R1:W-:Y:S01]  /*10b10*/  @!P1 ST.E.64 desc[UR6][R8.64], R94 ;  /* 0x0000005e08009985 */ /* 0x0003e2000c101b06 */
[----:B------:R-:W-:Y:S02]  /*10b20*/  @!P6 LEA.HI R21, R21, R21, RZ, 0x1 ;  /* 0x000000151515e211 */ /* 0x000fe400078f08ff */
[----:B--2---:R-:W-:Y:S02]  /*10b30*/  @!P2 LOP3.LUT R11, R0, 0xfffffffe, RZ, 0xc0, !PT ;  /* 0xfffffffe000ba812 */ /* 0x004fe400078ec0ff */
[----:B---3--:R-:W-:Y:S02]  /*10b40*/  @!P3 LOP3.LUT R13, R2, 0xfffffffe, RZ, 0xc0, !PT ;  /* 0xfffffffe020db812 */ /* 0x008fe400078ec0ff */
[----:B------:R-:W-:Y:S01]  /*10b50*/  @!P4 LOP3.LUT R17, R17, 0xfffffffe, RZ, 0xc0, !PT ;  /* 0xfffffffe1111c812 */ /* 0x000fe200078ec0ff */
[----:B0-----:R-:W-:Y:S01]  /*10b60*/  @!P2 IMAD.WIDE R6, R11, 0x4, R4 ;  /* 0x000000040b06a825 */ /* 0x001fe200078e0204 */
[----:B------:R-:W-:-:S02]  /*10b70*/  @!P5 LOP3.LUT R15, R20, 0xfffffffe, RZ, 0xc0, !PT ;  /* 0xfffffffe140fd812 */ /* 0x000fc400078ec0ff */
[----:B------:R-:W-:Y:S01]  /*10b80*/  @!P6 LOP3.LUT R21, R21, 0xfffffffe, RZ, 0xc0, !PT ;  /* 0xfffffffe1515e812 */ /* 0x000fe200078ec0ff */
[--C-:B------:R-:W-:Y:S01]  /*10b90*/  @!P4 IMAD.WIDE R10, R17, 0x4, R4.reuse ;  /* 0x00000004110ac825 */ /* 0x100fe200078e0204 */
[----:B------:R2:W-:Y:S03]  /*10ba0*/  @!P2 ST.E.64 desc[UR6][R6.64], R98 ;  /* 0x000000620600a985 */ /* 0x0005e6000c101b06 */
        /* <DEDUP_REMOVED lines=14> */
.L_x_4211:
        /* <DEDUP_REMOVED lines=26> */
[----:B------:R-:W-:Y:S01]  /*10e30*/  IMAD.U32 R3, RZ, RZ, UR5 ;  /* 0x00000005ff037e24 */ /* 0x000fe2000f8e00ff */
[----:B------:R-:W-:Y:S01]  /*10e40*/  UIADD3 UR6, UR5, UR6, URZ ;  /* 0x0000000605067290 */ /* 0x000fe2000fffe03f */
[----:B------:R-:W-:Y:S02]  /*10e50*/  IMAD.U32 R2, RZ, RZ, UR4 ;  /* 0x00000004ff027e24 */ /* 0x000fe4000f8e00ff */
        /* <DEDUP_REMOVED lines=11> */
[----:B0-----:R-:W-:Y:S02]  /*10f10*/  IMAD R9, R8, R7, UR10 ;  /* 0x0000000a08097e24 */ /* 0x001fe4000f8e0207 */
[----:B------:R-:W-:Y:S02]  /*10f20*/  IMAD.MOV R7, RZ, RZ, -R5 ;  /* 0x000000ffff077224 */ /* 0x000fe400078e0a05 */
        /* <DEDUP_REMOVED lines=20> */
.L_x_4130:
        /* <DEDUP_REMOVED lines=18> */
.L_x_4214:
[----:B------:R-:W-:Y:S01]  /*11190*/  ULDC UR7, c[0x0][0xc50] ;  /* 0x0003140000077ab9 */ /* 0x000fe20000000800 */
[----:B------:R-:W-:Y:S01]  /*111a0*/  UMOV UR36, UR6 ;  /* 0x0000000600247c82 */ /* 0x000fe20008000000 */
[----:B------:R-:W-:-:S11]  /*111b0*/  UISETP.NE.AND UP0, UPT, UR7, 0x1, UPT ;  /* 0x000000010700788c */ /* 0x000fd6000bf05270 */
[----:B------:R-:W-:Y:S01]  /*111c0*/  @UP0 ULDC UR4, c[0x0][0xc54] ;  /* 0x0003150000040ab9 */ /* 0x000fe20000000800 */
[----:B------:R-:W-:Y:S01]  /*111d0*/  @UP0 ULDC UR8, c[0x0][0xc58] ;  /* 0x0003160000080ab9 */ /* 0x000fe20000000800 */
[----:B------:R-:W-:-:S04]  /*111e0*/  UIMAD.WIDE.U32 UR4, UR6, UR4, URZ ;  /* 0x00000004060472a5 */ /* 0x000fc8000f8e003f */
[----:B------:R-:W-:-:S12]  /*111f0*/  @UP0 USHF.R.U32.HI UR36, URZ, UR8, UR5 ;  /* 0x000000083f240299 */ /* 0x000fd80008011605 */
.L_x_4215:
[----:B------:R-:W-:Y:S01]  /*11200*/  ISETP.GE.AND P0, PT, R19, RZ, PT ;  /* 0x000000ff1300720c */ /* 0x000fe20003f06270 */
[----:B------:R-:W-:Y:S01]  /*11210*/  UIADD3 UR44, -UR36, URZ, URZ ;  /* 0x0000003f242c7290 */ /* 0x000fe2000fffe13f */
[----:B------:R-:W-:Y:S02]  /*11220*/  IMAD.MOV.U32 R10, RZ, RZ, 0x1 ;  /* 0x00000001ff0a7424 */ /* 0x000fe400078e00ff */
[----:B------:R-:W-:Y:S01]  /*11230*/  IMAD.MOV.U32 R0, RZ, RZ, RZ ;  /* 0x000000ffff007224 */ /* 0x000fe200078e00ff */
[----:B------:R-:W-:Y:S01]  /*11240*/  UIMAD UR44, UR7, UR44, UR6 ;  /* 0x0000002c072c72a4 */ /* 0x000fe2000f8e0206 */
[----:B------:R-:W-:-:S07]  /*11250*/  IMAD.MOV.U32 R3, RZ, RZ, 0x1 ;  /* 0x00000001ff037424 */ /* 0x000fce00078e00ff */
[----:B------:R-:W-:Y:S05]  /*11260*/  @!P0 BRA `(.L_x_4216) ;  /* 0x00000040004c8947 */ /* 0x000fea0003800000 */
[----:B------:R-:W0:Y:S01]  /*11270*/  S2UR UR45, SR_CTAID.X ;  /* 0x00000000002d79c3 */ /* 0x000e220000002500 */
[----:B------:R-:W-:Y:S01]  /*11280*/  ULDC UR6, c[0x0][0x448] ;  /* 0x0001120000067ab9 */ /* 0x000fe20000000800 */
[----:B------:R-:W-:Y:S01]  /*11290*/  ULDC.64 UR4, c[0x0][0x418] ;  /* 0x0001060000047ab9 */ /* 0x000fe20000000a00 */
[----:B------:R-:W-:Y:S02]  /*112a0*/  UISETP.NE.AND UP1, UPT, UR6, 0x1, UPT ;  /* 0x000000010600788c */ /* 0x000fe4000bf25270 */
[----:B------:R-:W-:Y:S01]  /*112b0*/  UISETP.NE.U32.AND UP0, UPT, UR4, URZ, UPT ;  /* 0x0000003f0400728c */ /* 0x000fe2000bf05070 */
[----:B------:R-:W-:Y:S02]  /*112c0*/  ULDC UR11, c[0x0][0x288] ;  /* 0x0000a200000b7ab9 */ /* 0x000fe40000000800 */
[----:B------:R-:W-:Y:S01]  /*112d0*/  ULDC UR4, c[0x0][0x424] ;  /* 0x0001090000047ab9 */ /* 0x000fe20000000800 */
[----:B------:R-:W-:Y:S01]  /*112e0*/  UISETP.NE.AND.EX UP0, UPT, UR5, URZ, UPT, UP0 ;  /* 0x0000003f0500728c */ /* 0x000fe2000bf05300 */
[----:B------:R-:W-:Y:S01]  /*112f0*/  ULDC UR12, c[0x0][0x2f0] ;  /* 0x0000bc00000c7ab9 */ /* 0x000fe20000000800 */
[----:B------:R-:W-:-:S02]  /*11300*/  UIADD3 UR6, -UR11, 0x1, URZ ;  /* 0x000000010b067890 */ /* 0x000fc4000fffe13f */
[----:B------:R-:W-:Y:S01]  /*11310*/  USEL UR10, UR4, 0x1, UP0 ;  /* 0x00000001040a7887 */ /* 0x000fe20008000000 */
[----:B------:R-:W-:Y:S02]  /*11320*/  @UP1 ULDC UR13, c[0x0][0x450] ;  /* 0x00011400000d1ab9 */ /* 0x000fe40000000800 */
[----:B------:R-:W-:Y:S01]  /*11330*/  @UP1 ULDC UR4, c[0x0][0x44c] ;  /* 0x0001130000041ab9 */ /* 0x000fe20000000800 */
[----:B------:R-:W-:Y:S02]  /*11340*/  UIMAD UR7, UR10, UR12, 0x5f ;  /* 0x0000005f0a0774a4 */ /* 0x000fe4000f8e020c */
[----:B------:R-:W-:Y:S02]  /*11350*/  UIMAD UR9, UR10, UR12, UR6 ;  /* 0x0000000c0a0972a4 */ /* 0x000fe4000f8e0206 */
[----:B------:R-:W-:Y:S02]  /*11360*/  UIMAD.WIDE UR6, UR7, 0x2aaaaaab, URZ ;  /* 0x2aaaaaab070678a5 */ /* 0x000fe4000f8e023f */
[----:B0-----:R-:W-:-:S02]  /*11370*/  USHF.L.U32 UR45, UR45, 0x7, URZ ;  /* 0x000000072d2d7899 */ /* 0x001fc4000800063f */
[----:B------:R-:W-:Y:S02]  /*11380*/  USHF.R.U32.HI UR43, URZ, 0x1f, UR7 ;  /* 0x0000001f3f2b7899 */ /* 0x000fe40008011607 */
[----:B------:R-:W-:Y:S02]  /*11390*/  UIADD3 UR8, UR45, 0x7f, URZ ;  /* 0x0000007f2d087890 */ /* 0x000fe4000fffe03f */
[----:B------:R-:W-:Y:S02]  /*113a0*/  ULEA.HI.SX32 UR43, UR7, UR43, 0x1c ;  /* 0x0000002b072b7291 */ /* 0x000fe4000f8fe23f */
[----:B------:R-:W-:-:S04]  /*113b0*/  UIMAD.WIDE.U32 UR4, UR8, UR4, URZ ;  /* 0x00000004080472a5 */ /* 0x000fc8000f8e003f */
[----:B------:R-:W-:-:S03]  /*113c0*/  @UP1 USHF.R.U32.HI UR8, URZ, UR13, UR5 ;  /* 0x0000000d3f081299 */ /* 0x000fc60008011605 */
[----:B------:R-:W-:Y:S01]  /*113d0*/  ULDC.64 UR4, c[0x0][0x9e0] ;  /* 0x0002780000047ab9 */ /* 0x000fe20000000a00 */
[----:B------:R-:W-:Y:S02]  /*113e0*/  UIADD3 UR9, UR9, UR8, URZ ;  /* 0x0000000809097290 */ /* 0x000fe4000fffe03f */
[----:B------:R-:W-:Y:S02]  /*113f0*/  UISETP.GE.AND UP0, UPT, UR5, 0x1, UPT ;  /* 0x000000010500788c */ /* 0x000fe4000bf06270 */
[----:B------:R-:W-:-:S04]  /*11400*/  UIADD3 UR4, UR9, UR4, URZ ;  /* 0x0000000409047290 */ /* 0x000fc8000fffe03f */
[----:B------:R-:W-:-:S13]  /*11410*/  PLOP3.LUT P1, PT, PT, PT, UP0, 0x80, 0x0 ;  /* 0x000000000000781c */ /* 0x000fda0003f2f008 */
[----:B------:R-:W-:Y:S05]  /*11420*/  @!P1 BRA `(.L_x_4217) ;  /* 0x0000000000449947 */ /* 0x000fea0003800000 */
        /* <DEDUP_REMOVED lines=10> */
.L_x_4218:
[----:B------:R-:W-:-:S11]  /*114d0*/  UISETP.NE.AND UP0, UPT, UR5, 0x1, UPT ;  /* 0x000000010500788c */ /* 0x000fd6000bf05270 */
[----:B------:R-:W-:Y:S02]  /*114e0*/  @UP0 ULDC.64 UR14, c[0x0][0x9e8] ;  /* 0x00027a00000e0ab9 */ /* 0x000fe40000000a00 */
[----:B------:R-:W-:-:S04]  /*114f0*/  UIMAD.WIDE.U32 UR6, UR8, UR14, URZ ;  /* 0x0000000e080672a5 */ /* 0x000fc8000f8e003f */
[----:B------:R-:W-:-:S12]  /*11500*/  @UP0 USHF.R.U32.HI UR8, URZ, UR15, UR7 ;  /* 0x0000000f3f080299 */ /* 0x000fd80008011607 */
.L_x_4219:
[----:B------:R-:W-:-:S04]  /*11510*/  UIMAD UR8, UR8, UR5, UR5 ;  /* 0x00000005080872a4 */ /* 0x000fc8000f8e0205 */
[----:B------:R-:W-:-:S04]  /*11520*/  UISETP.LT.AND UP0, UPT, UR4, UR8, UPT ;  /* 0x000000080400728c */ /* 0x000fc8000bf01270 */
[----:B------:R-:W-:-:S12]  /*11530*/  USEL UR4, UR4, UR8, UP0 ;  /* 0x0000000804047287 */ /* 0x000fd80008000000 */
.L_x_4217:
[----:B------:R-:W-:Y:S01]  /*11540*/  UIADD3 UR6, UR4, 0x5f, URZ ;  /* 0x0000005f04067890 */ /* 0x000fe2000fffe03f */
[----:B------:R-:W-:Y:S01]  /*11550*/  @UP1 ULDC UR8, c[0x0][0x44c] ;  /* 0x0001130000081ab9 */ /* 0x000fe20000000800 */
[----:B------:R-:W-:Y:S02]  /*11560*/  @UP1 ULDC UR13, c[0x0][0x450] ;  /* 0x00011400000d1ab9 */ /* 0x000fe40000000800 */
[----:B------:R-:W-:Y:S02]  /*11570*/  UIMAD.WIDE UR6, UR6, 0x2aaaaaab, URZ ;  /* 0x2aaaaaab060678a5 */ /* 0x000fe4000f8e023f */
[----:B------:R-:W-:Y:S02]  /*11580*/  UIMAD.WIDE.U32 UR8, UR45, UR8, URZ ;  /* 0x000000082d0872a5 */ /* 0x000fe4000f8e003f */
[----:B------:R-:W-:Y:S01]  /*11590*/  USHF.R.U32.HI UR42, URZ, 0x1f, UR7 ;  /* 0x0000001f3f2a7899 */ /* 0x000fe20008011607 */
[----:B------:R-:W-:Y:S01]  /*115a0*/  UMOV UR4, UR45 ;  /* 0x0000002d00047c82 */ /* 0x000fe20008000000 */
[----:B------:R-:W-:-:S02]  /*115b0*/  UIMAD UR10, UR10, UR12, -UR11 ;  /* 0x0000000c0a0a72a4 */ /* 0x000fc4000f8e0a0b */
[----:B------:R-:W-:Y:S02]  /*115c0*/  @UP1 USHF.R.U32.HI UR4, URZ, UR13, UR9 ;  /* 0x0000000d3f041299 */ /* 0x000fe40008011609 */
[----:B------:R-:W-:Y:S02]  /*115d0*/  ULEA.HI.SX32 UR42, UR7, UR42, 0x1c ;  /* 0x0000002a072a7291 */ /* 0x000fe4000f8fe23f */
[----:B------:R-:W-:Y:S02]  /*115e0*/  UIADD3 UR4, UR10, UR4, URZ ;  /* 0x000000040a047290 */ /* 0x000fe4000fffe03f */
[----:B------:R-:W-:Y:S01]  /*115f0*/  UISETP.LT.AND UP0, UPT, UR43, UR42, UPT ;  /* 0x0000002a2b00728c */ /* 0x000fe2000bf01270 */
[----:B------:R-:W-:Y:S02]  /*11600*/  ULDC UR8, c[0x0][0x9dc] ;  /* 0x0002770000087ab9 */ /* 0x000fe40000000800 */
[----:B------:R-:W-:Y:S02]  /*11610*/  UIADD3 UR8, UR4, -UR8, URZ ;  /* 0x8000000804087290 */ /* 0x000fe4000fffe03f */
[----:B------:R-:W-:Y:S01]  /*11620*/  USEL UR12, UR43, UR42, UP0 ;  /* 0x0000002a2b0c7287 */ /* 0x000fe20008000000 */
        /* <DEDUP_REMOVED lines=11> */
.L_x_4221:
[----:B------:R-:W-:-:S11]  /*116e0*/  UISETP.NE.AND UP0, UPT, UR5, 0x1, UPT ;  /* 0x000000010500788c */ /* 0x000fd6000bf05270 */
[----:B------:R-:W-:Y:S02]  /*116f0*/  @UP0 ULDC.64 UR10, c[0x0][0x9e8] ;  /* 0x00027a00000a0ab9 */ /* 0x000fe40000000a00 */
[----:B------:R-:W-:-:S04]  /*11700*/  UIMAD.WIDE.U32 UR6, UR4, UR10, URZ ;  /* 0x0000000a040672a5 */ /* 0x000fc8000f8e003f */
[----:B------:R-:W-:-:S12]  /*11710*/  @UP0 USHF.R.U32.HI UR4, URZ, UR11, UR7 ;  /* 0x0000000b3f040299 */ /* 0x000fd80008011607 */
.L_x_4222:
[----:B------:R-:W-:-:S04]  /*11720*/  UIMAD UR4, UR4, UR5, URZ ;  /* 0x00000005040472a4 */ /* 0x000fc8000f8e023f */
[----:B------:R-:W-:-:S04]  /*11730*/  UISETP.LT.AND UP0, UPT, UR8, UR4, UPT ;  /* 0x000000040800728c */ /* 0x000fc8000bf01270 */
[----:B------:R-:W-:-:S12]  /*11740*/  USEL UR8, UR8, UR4, !UP0 ;  /* 0x0000000408087287 */ /* 0x000fd8000c000000 */
.L_x_4220:
[----:B------:R-:W-:Y:S02]  /*11750*/  UIMAD.WIDE UR4, UR8, 0x2aaaaaab, URZ ;  /* 0x2aaaaaab080478a5 */ /* 0x000fe4000f8e023f */
[----:B------:R-:W-:Y:S02]  /*11760*/  USHF.R.U32.HI UR10, URZ, 0x10, UR44 ;  /* 0x000000103f0a7899 */ /* 0x000fe4000801162c */
[----:B------:R-:W-:Y:S02]  /*11770*/  USHF.R.U32.HI UR4, URZ, 0x1f, UR5 ;  /* 0x0000001f3f047899 */ /* 0x000fe40008011605 */
[----:B------:R-:W-:Y:S02]  /*11780*/  ULOP3.LUT UR44, UR44, 0xffff, URZ, 0xc0, !UPT ;  /* 0x0000ffff2c2c7892 */ /* 0x000fe4000f8ec03f */
[----:B------:R-:W-:Y:S01]  /*11790*/  ULEA.HI.SX32 UR4, UR5, UR4, 0x1c ;  /* 0x0000000405047291 */ /* 0x000fe2000f8fe23f */
        /* <DEDUP_REMOVED lines=40> */
.L_x_4223:
[----:B------:R-:W-:Y:S01]  /*11a20*/  UIMAD UR39, UR44, UR41, UR40 ;  /* 0x000000292c2772a4 */ /* 0x000fe2000f8e0228 */
[----:B------:R-:W-:Y:S02]  /*11a30*/  IMAD.U32 R0, RZ, RZ, UR12 ;  /* 0x0000000cff007e24 */ /* 0x000fe4000f8e00ff */
[----:B------:R-:W-:-:S03]  /*11a40*/  IMAD.MOV.U32 R10, RZ, RZ, 0x1 ;  /* 0x00000001ff0a7424 */ /* 0x000fc600078e00ff */
        /* <DEDUP_REMOVED lines=30> */
.L_x_4224:
        /* <DEDUP_REMOVED lines=20> */
.L_x_4226:
        /* <DEDUP_REMOVED lines=15> */
.L_x_4225:
[----:B------:R-:W0:Y:S01]  /*11e60*/  LDC.64 R2, c[0x0][0x9f8] ;  /* 0x00027e00ff027b82 */ /* 0x000e220000000a00 */
[----:B------:R-:W-:-:S07]  /*11e70*/  ULDC.64 UR4, c[0x0][0x208] ;  /* 0x0000820000047ab9 */ /* 0x000fce0000000a00 */
[----:B------:R-:W1:Y:S01]  /*11e80*/  LDC.64 R4, c[0x0][0x418] ;  /* 0x00010600ff047b82 */ /* 0x000e620000000a00 */
[----:B0-----:R-:W-:-:S04]  /*11e90*/  ISETP.NE.U32.AND P0, PT, R2, RZ, PT ;  /* 0x000000ff0200720c */ /* 0x001fc80003f05070 */
[----:B------:R-:W-:-:S13]  /*11ea0*/  ISETP.NE.AND.EX P0, PT, R3, RZ, PT, P0 ;  /* 0x000000ff0300720c */ /* 0x000fda0003f05300 */
[----:B------:R-:W0:Y:S02]  /*11eb0*/  @P0 LDC.64 R2, c[0x0][0x9f8] ;  /* 0x00027e00ff020b82 */ /* 0x000e240000000a00 */
[----:B0-----:R-:W-:-:S05]  /*11ec0*/  @P0 IMAD.WIDE R2, R19, 0x4, R2 ;  /* 0x0000000413020825 */ /* 0x001fca00078e0202 */
[----:B------:R-:W2:Y:S01]  /*11ed0*/  @P0 LDG.E R19, desc[UR4][R2.64] ;  /* 0x0000000402130981 */ /* 0x000ea2000c1e1900 */
[----:B-1----:R-:W-:Y:S01]  /*11ee0*/  ISETP.NE.U32.AND P0, PT, R4, RZ, PT ;  /* 0x000000ff0400720c */ /* 0x002fe20003f05070 */
[----:B------:R-:W-:Y:S01]  /*11ef0*/  UMOV UR4, 0xffffffff ;  /* 0xffffffff00047882 */ /* 0x000fe20000000000 */
[----:B------:R-:W-:Y:S01]  /*11f00*/  LOP3.LUT R17, R17, 0xfffffffe, RZ, 0xc0, !PT ;  /* 0xfffffffe11117812 */ /* 0x000fe200078ec0ff */
[----:B------:R-:W0:Y:S01]  /*11f10*/  S2R R0, SR_TID.X ;  /* 0x0000000000007919 */ /* 0x000e220000002100 */
[----:B------:R-:W-:Y:S01]  /*11f20*/  ISETP.NE.AND.EX P1, PT, R5, RZ, PT, P0 ;  /* 0x000000ff0500720c */ /* 0x000fe20003f25300 */
[----:B------:R-:W-:-:S12]  /*11f30*/  VIADD R18, R18, 0xffffffff ;  /* 0xffffffff12127836 */ /* 0x000fd80000000000 */
[----:B------:R-:W-:Y:S02]  /*11f40*/  @P1 LOP3.LUT R17, R17, 0x1, RZ, 0xfc, !PT ;  /* 0x0000000111111812 */ /* 0x000fe400078efcff */
[----:B0-----:R-:W-:-:S04]  /*11f50*/  SHF.R.U32.HI R0, RZ, 0x5, R0 ;  /* 0x00000005ff007819 */ /* 0x001fc80000011600 */
[----:B------:R-:W-:Y:S02]  /*11f60*/  LOP3.LUT R0, R0, 0x3, RZ, 0xc0, !PT ;  /* 0x0000000300007812 */ /* 0x000fe400078ec0ff */
[----:B--2---:R-:W-:Y:S02]  /*11f70*/  SHF.R.S32.HI R7, RZ, 0x1f, R19 ;  /* 0x0000001fff077819 */ /* 0x004fe40000011413 */
[----:B------:R-:W-:-:S03]  /*11f80*/  SEL R16, R19, RZ, !P1 ;  /* 0x000000ff13107207 */ /* 0x000fc60004800000 */
[----:B------:R0:W-:Y:S01]  /*11f90*/  STL [R1], R7 ;  /* 0x0000000701007387 */ /* 0x0001e20000100800 */
[----:B------:R-:W-:Y:S05]  /*11fa0*/  BRA.DIV UR4, `(.L_x_4227) ;  /* 0x0000003a04a47947 */ /* 0x000fea000b800000 */
[----:B------:R1:W2:Y:S02]  /*11fb0*/  SHFL.IDX PT, R14, R0, RZ, 0x1f ;  /* 0x00001fff000e7589 */ /* 0x0002a400000e0000 */
.L_x_4311:
[----:B--2---:R-:W-:Y:S02]  /*11fc0*/  ISETP.NE.AND P0, PT, R14, RZ, PT ;  /* 0x000000ff0e00720c */ /* 0x004fe40003f05270 */
[----:B------:R-:W-:Y:S02]  /*11fd0*/  PLOP3.LUT P2, PT, PT, PT, PT, 0x8, 0x0 ;  /* 0x000000000000781c */ /* 0x000fe40003f4e170 */
[----:B------:R-:W-:-:S11]  /*11fe0*/  LOP3.LUT R17, R17, 0xfffffffd, RZ, 0xc0, !PT ;  /* 0xfffffffd11117812 */ /* 0x000fd600078ec0ff */
[----:B------:R-:W-:Y:S01]  /*11ff0*/  @P2 LOP3.LUT R17, R17, 0x2, RZ, 0xfc, !PT ;  /* 0x0000000211112812 */ /* 0x000fe200078efcff */
[----:B------:R-:W-:Y:S06]  /*12000*/  @P0 BRA `(.L_x_4228) ;  /* 0x0000000400180947 */ /* 0x000fec0003800000 */
[----:B------:R-:W-:-:S03]  /*12010*/  UMOV UR4, 0xffffffff ;  /* 0xffffffff00047882 */ /* 0x000fc60000000000 */
[----:B------:R-:W-:Y:S05]  /*12020*/  BRA.DIV UR4, `(.L_x_4229) ;  /* 0x0000003a04a47947 */ /* 0x000fea000b800000 */
[----:B------:R-:W-:-:S13]  /*12030*/  ELECT P6, URZ, PT ;  /* 0x00000000003f782f */ /* 0x000fda00038c0000 */
.L_x_4314:
[----:B------:R-:W-:Y:S05]  /*12040*/  @!P6 BRA `(.L_x_4228) ;  /* 0x000000040008e947 */ /* 0x000fea0003800000 */
[----:B------:R-:W-:Y:S01]  /*12050*/  IMAD.MOV.U32 R16, RZ, RZ, R19 ;  /* 0x000000ffff107224 */ /* 0x000fe200078e0013 */
[----:B------:R-:W-:Y:S06]  /*12060*/  @!P1 BRA `(.L_x_4230) ;  /* 0x00000000004c9947 */ /* 0x000fec0003800000 */
[----:B------:R-:W2:Y:S01]  /*12070*/  LDC R6, c[0x0][0x43c] ;  /* 0x00010f00ff067b82 */ /* 0x000ea20000000800 */
[----:B-1----:R-:W-:Y:S01]  /*12080*/  IMAD.MOV.U32 R0, RZ, RZ, R18 ;  /* 0x000000ffff007224 */ /* 0x002fe200078e0012 */
[----:B------:R-:W-:Y:S01]  /*12090*/  ULDC.64 UR4, c[0x0][0x428] ;  /* 0x00010a0000047ab9 */ /* 0x000fe20000000a00 */
[----:B------:R-:W-:Y:S01]  /*120a0*/  ULDC.64 UR6, c[0x0][0x208] ;  /* 0x0000820000067ab9 */ /* 0x000fe20000000a00 */
[----:B------:R-:W-:-:S04]  /*120b0*/  IMAD R8, R7, UR4, RZ ;  /* 0x0000000407087c24 */ /* 0x000fc8000f8e02ff */
[----:B0-----:R-:W-:Y:S01]  /*120c0*/  IMAD R7, R19, UR5, R8 ;  /* 0x0000000513077c24 */ /* 0x001fe2000f8e0208 */
[----:B--2---:R-:W-:-:S13]  /*120d0*/  ISETP.NE.AND P0, PT, R6, 0x1, PT ;  /* 0x000000010600780c */ /* 0x004fda0003f05270 */
        /* <DEDUP_REMOVED lines=12> */
.L_x_4230:
[----:B-1----:R-:W-:Y:S01]  /*121a0*/  IMAD.MOV.U32 R0, RZ, RZ, 0x1 ;  /* 0x00000001ff007424 */ /* 0x002fe200078e00ff */
[----:B------:R-:W1:Y:S04]  /*121b0*/  S2R R9, SR_TID.X ;  /* 0x0000000000097919 */ /* 0x000e680000002100 */
[----:B------:R-:W-:-:S04]  /*121c0*/  SHF.L.U32 R0, R0, 0x1f, RZ ;  /* 0x0000001f00007819 */ /* 0x000fc800000006ff */
[----:B------:R-:W3:Y:S01]  /*121d0*/  SYNCS.PHASECHK.TRANS64.TRYWAIT P0, [UR38+0x30840], R0 ;  /* 0x03084000ff0075a7 */ /* 0x000ee20008000166 */
[----:B-1----:R-:W-:-:S04]  /*121e0*/  LOP3.LUT R2, R9, 0x7f, RZ, 0xc0, !PT ;  /* 0x0000007f09027812 */ /* 0x002fc800078ec0ff */
[----:B------:R-:W-:Y:S01]  /*121f0*/  ISETP.NE.AND P1, PT, R2, RZ, PT ;  /* 0x000000ff0200720c */ /* 0x000fe20003f25270 */
[----:B---3--:R-:W-:-:S12]  /*12200*/  @!P0 BRA `(.L_x_4231) ;  /* 0x00000038004c8947 */ /* 0x008fd80003800000 */
.L_x_4315:
[----:B------:R-:W-:Y:S05]  /*12210*/  @P1 BRA `(.L_x_4232) ;  /* 0x0000000000181947 */ /* 0x000fea0003800000 */
[----:B------:R-:W3:Y:S01]  /*12220*/  S2R R2, SR_TID.X ;  /* 0x0000000000027919 */ /* 0x000ee20000002100 */
[----:B-1----:R-:W-:-:S04]  /*12230*/  IMAD.MOV.U32 R0, RZ, RZ, 0x9000 ;  /* 0x00009000ff007424 */ /* 0x002fc800078e00ff */
[----:B------:R4:W-:Y:S01]  /*12240*/  SYNCS.ARRIVE.TRANS64 RZ, [UR38+0x30830], R0 ;  /* 0x03083000ffff79a7 */ /* 0x0009e20008000026 */
[----:B---3--:R-:W-:-:S13]  /*12250*/  LOP3.LUT P0, RZ, R2, 0x1f, RZ, 0xc0, !PT ;  /* 0x0000001f02ff7812 */ /* 0x008fda000780c0ff */
[----:B----4-:R-:W-:Y:S05]  /*12260*/  @!P0 BRA `(.L_x_4232) ;  /* 0x0000000000048947 */ /* 0x010fea0003800000 */
[----:B------:R-:W-:Y:S01]  /*12270*/  BPT.TRAP 0x1 ;  /* 0x000000040000795c */ /* 0x000fe20000300000 */
.L_x_4232:
[----:B------:R-:W-:Y:S01]  /*12280*/  R2UR UR11, R18 ;  /* 0x00000000120b72ca */ /* 0x000fe200000e0000 */
[----:B------:R-:W-:Y:S01]  /*12290*/  ULDC.64 UR4, c[0x0][0x198] ;  /* 0x0000660000047ab9 */ /* 0x000fe20000000a00 */
[----:B-----5:R-:W-:Y:S01]  /*122a0*/  R2UR UR13, R16 ;  /* 0x00000000100d72ca */ /* 0x020fe200000e0000 */
[----:B------:R-:W-:Y:S01]  /*122b0*/  UIADD3 UR4, UP0, UR4, 0x370, URZ ;  /* 0x0000037004047890 */ /* 0x000fe2000ff1e03f */
[----:B------:R-:W-:Y:S01]  /*122c0*/  PLOP3.LUT P0, PT, PT, PT, PT, 0x80, 0x0 ;  /* 0x000000000000781c */ /* 0x000fe20003f0f070 */
[----:B------:R-:W-:Y:S01]  /*122d0*/  UIADD3 UR8, UR38, 0x1e400, URZ ;  /* 0x0001e40026087890 */ /* 0x000fe2000fffe03f */
[----:B------:R-:W-:Y:S01]  /*122e0*/  LOP3.LUT R17, R17, 0xfffffffd, RZ, 0xc0, !PT ;  /* 0xfffffffd11117812 */ /* 0x000fe200078ec0ff */
[----:B------:R-:W-:Y:S02]  /*122f0*/  UIADD3 UR9, UR38, 0x30830, URZ ;  /* 0x0003083026097890 */ /* 0x000fe4000fffe03f */
[----:B------:R-:W-:Y:S02]  /*12300*/  UIADD3.X UR5, URZ, UR5, URZ, UP0, !UPT ;  /* 0x000000053f057290 */ /* 0x000fe400087fe43f */
[----:B------:R-:W-:-:S02]  /*12310*/  UIADD3 UR24, UR38, 0x21400, URZ ;  /* 0x0002140026187890 */ /* 0x000fc4000fffe03f */
[----:B------:R-:W-:Y:S02]  /*12320*/  UIMAD UR11, UR11, 0x60, URZ ;  /* 0x000000600b0b78a4 */ /* 0x000fe4000f8e023f */
        /* <DEDUP_REMOVED lines=16> */
[----:B------:R-:W-:Y:S01]  /*12430*/  @P0 LOP3.LUT R17, R17, 0x2, RZ, 0xfc, !PT ;  /* 0x0000000211110812 */ /* 0x000fe200078efcff */
[----:B------:R3:W-:Y:S01]  /*12440*/  UTMALDG.4D [UR24], [UR4], desc[UR6] ;  /* 0x00000618040075b4 */ /* 0x0007e20008019000 */
[----:B------:R3:W-:Y:S02]  /*12450*/  UTMALDG.4D [UR16], [UR4], desc[UR6] ;  /* 0x00000610040075b4 */ /* 0x0007e40008019000 */
[----:B---3--:R-:W-:-:S03]  /*12460*/  NOP ;  /* 0x0000000000007918 */ /* 0x008fc60000000000 */
.L_x_4228:
        /* <DEDUP_REMOVED lines=10> */
[----:B--2---:R-:W-:Y:S02]  /*12510*/  IMAD.U32 R4, RZ, RZ, UR6 ;  /* 0x00000006ff047e24 */ /* 0x004fe4000f8e00ff */
[----:B-1----:R-:W1:Y:S01]  /*12520*/  LDC.64 R2, c[0x4][R2] ;  /* 0x0100000002027b82 */ /* 0x002e620000000a00 */
[----:B------:R-:W-:Y:S02]  /*12530*/  IMAD.U32 R5, RZ, RZ, UR7 ;  /* 0x00000007ff057e24 */ /* 0x000fe4000f8e00ff */
[----:B------:R-:W-:Y:S02]  /*12540*/  IMAD.U32 R6, RZ, RZ, UR8 ;  /* 0x00000008ff067e24 */ /* 0x000fe4000f8e00ff */
[----:B0-----:R-:W-:-:S02]  /*12550*/  IMAD.U32 R7, RZ, RZ, UR9 ;  /* 0x00000009ff077e24 */ /* 0x001fc4000f8e00ff */
[----:B------:R-:W-:Y:S02]  /*12560*/  IMAD.U32 R10, RZ, RZ, UR4 ;  /* 0x00000004ff0a7e24 */ /* 0x000fe4000f8e00ff */
[----:B------:R-:W-:Y:S02]  /*12570*/  IMAD.U32 R11, RZ, RZ, UR5 ;  /* 0x00000005ff0b7e24 */ /* 0x000fe4000f8e00ff */
[----:B------:R-:W-:Y:S02]  /*12580*/  IMAD.MOV.U32 R8, RZ, RZ, 0x70 ;  /* 0x00000070ff087424 */ /* 0x000fe400078e00ff */
[----:B------:R-:W-:Y:S02]  /*12590*/  IMAD.MOV.U32 R12, RZ, RZ, 0x1 ;  /* 0x00000001ff0c7424 */ /* 0x000fe400078e00ff */
[----:B------:R-:W-:-:S07]  /*125a0*/  IMAD.MOV.U32 R13, RZ, RZ, RZ ;  /* 0x000000ffff0d7224 */ /* 0x000fce00078e00ff */
[----:B------:R-:W-:-:S07]  /*125b0*/  LEPC R20, `(.L_x_4233) ;  /* 0x000000001014794e */ /* 0x000fce0000000000 */
[----:B-1----:R-:W-:Y:S05]  /*125c0*/  CALL.ABS.NOINC R2 ;  /* 0x0000000002007343 */ /* 0x002fea0003c00000 */
.L_x_4233:
[----:B0-----:R-:W0:Y:S01]  /*125d0*/  LDC R7, c[0x0][0x448] ;  /* 0x00011200ff077b82 */ /* 0x001e220000000800 */
[----:B------:R-:W3:Y:S01]  /*125e0*/  S2R R13, SR_TID.X ;  /* 0x00000000000d7919 */ /* 0x000ee20000002100 */
[----:B------:R-:W-:Y:S01]  /*125f0*/  USHF.R.S32.HI UR4, URZ, 0x1f, UR36 ;  /* 0x0000001f3f047899 */ /* 0x000fe20008011424 */
[----:B------:R-:W-:Y:S01]  /*12600*/  ULDC.64 UR8, c[0x0][0x2d8] ;  /* 0x0000b60000087ab9 */ /* 0x000fe20000000a00 */
[----:B------:R-:W4:Y:S02]  /*12610*/  S2R R8, SR_CTAID.Z ;  /* 0x0000000000087919 */ /* 0x000f240000002700 */
[----:B------:R-:W-:Y:S02]  /*12620*/  UIMAD UR6, UR4, UR8, URZ ;  /* 0x00000008040672a4 */ /* 0x000fe4000f8e023f */
[----:B------:R-:W-:Y:S02]  /*12630*/  UIMAD.WIDE.U32 UR4, UR36, UR8, URZ ;  /* 0x00000008240472a5 */ /* 0x000fe4000f8e003f */
[----:B------:R-:W-:-:S04]  /*12640*/  UIMAD UR6, UR36, UR9, UR6 ;  /* 0x00000009240672a4 */ /* 0x000fc8000f8e0206 */
[----:B------:R-:W-:Y:S01]  /*12650*/  UIADD3 UR5, UR5, UR6, URZ ;  /* 0x0000000605057290 */ /* 0x000fe2000fffe03f */
[----:B0-----:R-:W-:Y:S02]  /*12660*/  ISETP.NE.AND P0, PT, R7, 0x1, PT ;  /* 0x000000010700780c */ /* 0x001fe40003f05270 */
[C---:B---3--:R-:W-:Y:S01]  /*12670*/  LOP3.LUT R12, R13.reuse, 0x7f, RZ, 0xc0, !PT ;  /* 0x0000007f0d0c7812 */ /* 0x048fe200078ec0ff */
[----:B-1----:R-:W-:-:S10]  /*12680*/  IMAD.SHL.U32 R3, R13, 0x10, RZ ;  /* 0x000000100d037824 */ /* 0x002fd400078e00ff */
[----:B--2---:R-:W0:Y:S01]  /*12690*/  @P0 LDC R5, c[0x0][0x44c] ;  /* 0x00011300ff050b82 */ /* 0x004e220000000800 */
[----:B------:R-:W-:-:S04]  /*126a0*/  SHF.R.U32.HI R6, RZ, 0x3, R12 ;  /* 0x00000003ff067819 */ /* 0x000fc8000001160c */
[----:B------:R-:W-:-:S03]  /*126b0*/  LOP3.LUT R0, R6, 0x70, R3, 0xf8, !PT ;  /* 0x0000007006007812 */ /* 0x000fc600078ef803 */
[----:B------:R-:W1:Y:S02]  /*126c0*/  @P0 LDC R4, c[0x0][0x450] ;  /* 0x00011400ff040b82 */ /* 0x000e640000000800 */
[----:B------:R-:W-:-:S04]  /*126d0*/  VIADD R0, R0, UR45 ;  /* 0x0000002d00007c36 */ /* 0x000fc80008000000 */
[----:B------:R-:W-:Y:S02]  /*126e0*/  IMAD.MOV.U32 R9, RZ, RZ, R0 ;  /* 0x000000ffff097224 */ /* 0x000fe400078e0000 */
[----:B------:R-:W2:Y:S01]  /*126f0*/  LDC.64 R2, c[0x0][0x2e0] ;  /* 0x0000b800ff027b82 */ /* 0x000ea20000000a00 */
[----:B0-----:R-:W-:-:S05]  /*12700*/  @P0 IMAD.HI.U32 R5, R0, R5, RZ ;  /* 0x0000000500050227 */ /* 0x001fca00078e00ff */
[----:B-1----:R-:W-:Y:S02]  /*12710*/  @P0 SHF.R.U32.HI R9, RZ, R4, R5 ;  /* 0x00000004ff090219 */ /* 0x002fe40000011605 */
[----:B----4-:R-:W-:-:S05]  /*12720*/  SHF.R.S32.HI R5, RZ, 0x1f, R8 ;  /* 0x0000001fff057819 */ /* 0x010fca0000011408 */
        /* <DEDUP_REMOVED lines=12> */
[----:B------:R-:W-:-:S02]  /*127f0*/  ULDC.64 UR4, c[0x0][0x2c8] ;  /* 0x0000b20000047ab9 */ /* 0x000fc40000000a00 */
[----:B------:R-:W-:Y:S02]  /*12800*/  IMAD.IADD R3, R3, 0x1, R11 ;  /* 0x0000000103037824 */ /* 0x000fe400078e020b */
[----:B------:R-:W-:Y:S02]  /*12810*/  IMAD R0, R0, UR4, RZ ;  /* 0x0000000400007c24 */ /* 0x000fe4000f8e02ff */
[----:B------:R-:W-:-:S04]  /*12820*/  IMAD.WIDE.U32 R2, R5, UR4, R2 ;  /* 0x0000000405027c25 */ /* 0x000fc8000f8e0002 */
[----:B------:R-:W-:Y:S01]  /*12830*/  IMAD R9, R5, UR5, R0 ;  /* 0x0000000505097c24 */ /* 0x000fe2000f8e0200 */
[----:B------:R-:W-:Y:S02]  /*12840*/  ULDC.64 UR4, c[0x0][0x280] ;  /* 0x0000a00000047ab9 */ /* 0x000fe40000000a00 */
[----:B------:R-:W-:Y:S01]  /*12850*/  LEA R0, P0, R2, UR4, 0x1 ;  /* 0x0000000402007c11 */ /* 0x000fe2000f8008ff */
[----:B------:R-:W-:Y:S01]  /*12860*/  IMAD.IADD R3, R3, 0x1, R9 ;  /* 0x0000000103037824 */ /* 0x000fe200078e0209 */
[----:B------:R-:W-:Y:S01]  /*12870*/  ULDC UR4, c[0x0][0x2b8] ;  /* 0x0000ae0000047ab9 */ /* 0x000fe20000000800 */
[----:B------:R-:W-:-:S03]  /*12880*/  IMAD.SHL.U32 R9, R12, 0x8, RZ ;  /* 0x000000080c097824 */ /* 0x000fc600078e00ff */
        /* <DEDUP_REMOVED lines=21> */
[----:B------:R-:W2:Y:S02]  /*129e0*/  SHFL.IDX PT, R4, R8, 0x1, 0x181f ;  /* 0x00381f0008047f89 */ /* 0x000ea400000e0000 */
[----:B------:R-:W-:-:S13]  /*129f0*/  ISETP.GE.AND P3, PT, R6, R7, PT ;  /* 0x000000070600720c */ /* 0x000fda0003f66270 */
[----:B------:R-:W-:Y:S01]  /*12a00*/  @!P3 LEA R21, R9, UR38, 0x1 ;  /* 0x000000260915bc11 */ /* 0x000fe2000f8e08ff */
[----:B0-----:R-:W-:Y:S02]  /*12a10*/  IMAD.MOV.U32 R3, RZ, RZ, R2 ;  /* 0x000000ffff037224 */ /* 0x001fe400078e0002 */
[----:B-1----:R-:W-:Y:S02]  /*12a20*/  IMAD.MOV.U32 R2, RZ, RZ, R14 ;  /* 0x000000ffff027224 */ /* 0x002fe400078e000e */
[----:B------:R-:W0:Y:S02]  /*12a30*/  SHFL.IDX PT, R14, R0, 0x1, 0x181f ;  /* 0x00381f00000e7f89 */ /* 0x000e2400000e0000 */
[----:B------:R-:W-:-:S04]  /*12a40*/  @!P3 IMAD.WIDE.U32 R2, R10, 0x2, R2 ;  /* 0x000000020a02b825 */ /* 0x000fc800078e0002 */
[----:B--2---:R-:W-:Y:S01]  /*12a50*/  IMAD.MOV.U32 R5, RZ, RZ, R4 ;  /* 0x000000ffff057224 */ /* 0x004fe200078e0004 */
[----:B------:R-:W-:Y:S04]  /*12a60*/  @!P3 LDGSTS.E.BYPASS.LTC128B.128 [R21+0x12400], desc[UR6][R2.64], !P2 ;  /* 0x124000000215bfae */ /* 0x000fe8000d101d46 */
[----:B------:R-:W-:Y:S04]  /*12a70*/  @!P3 LDGSTS.E.BYPASS.LTC128B.128 [R21+0x16400], desc[UR6][R2.64+0x80], !P0 ;  /* 0x164000800215bfae */ /* 0x000fe8000c101d46 */
[----:B------:R1:W-:Y:S01]  /*12a80*/  @!P3 LDGSTS.E.BYPASS.LTC128B.128 [R21+0x1a400], desc[UR6][R2.64+0x100], !P1 ;  /* 0x1a4001000215bfae */ /* 0x0003e2000c901d46 */
[----:B------:R-:W-:Y:S01]  /*12a90*/  ISETP.GE.AND P3, PT, R12, R7, PT ;  /* 0x000000070c00720c */ /* 0x000fe20003f66270 */
[----:B------:R-:W-:-:S02]  /*12aa0*/  VIADD R12, R6, 0x20 ;  /* 0x00000020060c7836 */ /* 0x000fc40000000000 */
[----:B0-----:R-:W-:Y:S02]  /*12ab0*/  IMAD.MOV.U32 R4, RZ, RZ, R14 ;  /* 0x000000ffff047224 */ /* 0x001fe400078e000e */
[----:B------:R-:W-:Y:S08]  /*12ac0*/  SHFL.IDX PT, R14, R0, 0x2, 0x181f ;  /* 0x00581f00000e7f89 */ /* 0x000ff000000e0000 */
[----:B------:R-:W-:Y:S01]  /*12ad0*/  @!P3 IMAD.WIDE.U32 R4, R10, 0x2, R4 ;  /* 0x000000020a04b825 */ /* 0x000fe200078e0004 */
[----:B-1----:R-:W0:Y:S01]  /*12ae0*/  SHFL.IDX PT, R2, R8, 0x2, 0x181f ;  /* 0x00581f0008027f89 */ /* 0x002e2200000e0000 */
[----:B------:R-:W-:-:S05]  /*12af0*/  @!P3 LEA R20, R9, UR38, 0x1 ;  /* 0x000000260914bc11 */ /* 0x000fca000f8e08ff */
[----:B------:R-:W-:Y:S04]  /*12b00*/  @!P3 LDGSTS.E.BYPASS.LTC128B.128 [R20+0x12c00], desc[UR6][R4.64], !P2 ;  /* 0x12c000000414bfae */ /* 0x000fe8000d101d46 */
[----:B------:R-:W-:Y:S04]  /*12b10*/  @!P3 LDGSTS.E.BYPASS.LTC128B.128 [R20+0x16c00], desc[UR6][R4.64+0x80], !P0 ;  /* 0x16c000800414bfae */ /* 0x000fe8000c101d46 */
[----:B------:R1:W-:Y:S01]  /*12b20*/  @!P3 LDGSTS.E.BYPASS.LTC128B.128 [R20+0x1ac00], desc[UR6][R4.64+0x100], !P1 ;  /* 0x1ac001000414bfae */ /* 0x0003e2000c901d46 */
[----:B------:R-:W-:Y:S01]  /*12b30*/  ISETP.GE.AND P3, PT, R12, R7, PT ;  /* 0x000000070c00720c */ /* 0x000fe20003f66270 */
[----:B------:R-:W-:-:S02]  /*12b40*/  VIADD R12, R6, 0x30 ;  /* 0x00000030060c7836 */ /* 0x000fc40000000000 */
[----:B0-----:R-:W-:Y:S02]  /*12b50*/  IMAD.MOV.U32 R3, RZ, RZ, R2 ;  /* 0x000000ffff037224 */ /* 0x001fe400078e0002 */
[----:B------:R-:W-:Y:S01]  /*12b60*/  IMAD.MOV.U32 R2, RZ, RZ, R14 ;  /* 0x000000ffff027224 */ /* 0x000fe200078e000e */
[----:B-1----:R-:W0:Y:S07]  /*12b70*/  SHFL.IDX PT, R4, R8, 0x3, 0x181f ;  /* 0x00781f0008047f89 */ /* 0x002e2e00000e0000 */
[----:B------:R-:W-:Y:S01]  /*12b80*/  @!P3 LEA R21, R9, UR38, 0x1 ;  /* 0x000000260915bc11 */ /* 0x000fe2000f8e08ff */
[----:B------:R-:W-:Y:S01]  /*12b90*/  @!P3 IMAD.WIDE.U32 R2, R10, 0x2, R2 ;  /* 0x000000020a02b825 */ /* 0x000fe200078e0002 */
[----:B------:R-:W1:Y:S04]  /*12ba0*/  SHFL.IDX PT, R14, R0, 0x3, 0x181f ;  /* 0x00781f00000e7f89 */ /* 0x000e6800000e0000 */
[----:B------:R-:W-:Y:S04]  /*12bb0*/  @!P3 LDGSTS.E.BYPASS.LTC128B.128 [R21+0x13400], desc[UR6][R2.64], !P2 ;  /* 0x134000000215bfae */ /* 0x000fe8000d101d46 */
[----:B------:R-:W-:Y:S04]  /*12bc0*/  @!P3 LDGSTS.E.BYPASS.LTC128B.128 [R21+0x17400], desc[UR6][R2.64+0x80], !P0 ;  /* 0x174000800215bfae */ /* 0x000fe8000c101d46 */
[----:B------:R2:W-:Y:S01]  /*12bd0*/  @!P3 LDGSTS.E.BYPASS.LTC128B.128 [R21+0x1b400], desc[UR6][R2.64+0x100], !P1 ;  /* 0x1b4001000215bfae */ /* 0x0005e2000c901d46 */
[----:B------:R-:W-:Y:S01]  /*12be0*/  ISETP.GE.AND P3, PT, R12, R7, PT ;  /* 0x000000070c00720c */ /* 0x000fe20003f66270 */
[----:B------:R-:W-:-:S02]  /*12bf0*/  VIADD R12, R6, 0x40 ;  /* 0x00000040060c7836 */ /* 0x000fc40000000000 */
[----:B0-----:R-:W-:Y:S02]  /*12c00*/  IMAD.MOV.U32 R5, RZ, RZ, R4 ;  /* 0x000000ffff057224 */ /* 0x001fe400078e0004 */
[----:B-1----:R-:W-:Y:S01]  /*12c10*/  IMAD.MOV.U32 R4, RZ, RZ, R14 ;  /* 0x000000ffff047224 */ /* 0x002fe200078e000e */
[----:B--2---:R-:W0:Y:S07]  /*12c20*/  SHFL.IDX PT, R2, R8, 0x4, 0x181f ;  /* 0x00981f0008027f89 */ /* 0x004e2e00000e0000 */
        /* <DEDUP_REMOVED lines=29> */
[----:B0-----:R-:W-:-:S02]  /*12e00*/  IMAD.MOV.U32 R3, RZ, RZ, R2 ;  /* 0x000000ffff037224 */ /* 0x001fc400078e0002 */
[----:B-1----:R-:W-:Y:S01]  /*12e10*/  IMAD.MOV.U32 R2, RZ, RZ, R14 ;  /* 0x000000ffff027224 */ /* 0x002fe200078e000e */
[----:B--2---:R0:W1:Y:S09]  /*12e20*/  SHFL.IDX PT, R4, R8, 0x7, 0x181f ;  /* 0x00f81f0008047f89 */ /* 0x00407200000e0000 */
[----:B------:R-:W-:Y:S01]  /*12e30*/  @!P3 LEA R21, R9, UR38, 0x1 ;  /* 0x000000260915bc11 */ /* 0x000fe2000f8e08ff */
[----:B------:R-:W-:Y:S01]  /*12e40*/  @!P3 IMAD.WIDE.U32 R2, R10, 0x2, R2 ;  /* 0x000000020a02b825 */ /* 0x000fe200078e0002 */
[----:B------:R0:W2:Y:S04]  /*12e50*/  SHFL.IDX PT, R14, R0, 0x7, 0x181f ;  /* 0x00f81f00000e7f89 */ /* 0x0000a800000e0000 */
[----:B------:R0:W-:Y:S04]  /*12e60*/  @!P3 LDGSTS.E.BYPASS.LTC128B.128 [R21+0x15400], desc[UR6][R2.64], !P2 ;  /* 0x154000000215bfae */ /* 0x0001e8000d101d46 */
[----:B------:R0:W-:Y:S04]  /*12e70*/  @!P3 LDGSTS.E.BYPASS.LTC128B.128 [R21+0x19400], desc[UR6][R2.64+0x80], !P0 ;  /* 0x194000800215bfae */ /* 0x0001e8000c101d46 */
[----:B------:R0:W-:Y:S02]  /*12e80*/  @!P3 LDGSTS.E.BYPASS.LTC128B.128 [R21+0x1d400], desc[UR6][R2.64+0x100], !P1 ;  /* 0x1d4001000215bfae */ /* 0x0001e4000c901d46 */
.L_x_4332:
[----:B------:R-:W-:Y:S01]  /*12e90*/  VIADD R6, R6, 0x70 ;  /* 0x0000007006067836 */ /* 0x000fe20000000000 */
[----:B------:R-:W-:Y:S01]  /*12ea0*/  BSSY B0, `(.L_x_4235) ;  /* 0x000000e000007945 */ /* 0x000fe20003800000 */
[----:B0-2---:R-:W-:Y:S02]  /*12eb0*/  IMAD.MOV.U32 R2, RZ, RZ, R14 ;  /* 0x000000ffff027224 */ /* 0x005fe400078e000e */
[----:B-1----:R-:W-:Y:S01]  /*12ec0*/  IMAD.MOV.U32 R3, RZ, RZ, R4 ;  /* 0x000000ffff037224 */ /* 0x002fe200078e0004 */
[----:B------:R-:W-:-:S13]  /*12ed0*/  ISETP.GE.AND P3, PT, R6, R7, PT ;  /* 0x000000070600720c */ /* 0x000fda0003f66270 */
        /* <DEDUP_REMOVED lines=10> */
.L_x_4236:
[----:B------:R-:W-:Y:S05]  /*12f80*/  BSYNC B0 ;  /* 0x0000000000007941 */ /* 0x000fea0003800000 */
.L_x_4235:
        /* <DEDUP_REMOVED lines=12> */
.L_x_4333:
[----:B0-----:R-:W-:Y:S02]  /*13050*/  IMAD.MOV.U32 R10, RZ, RZ, 0x1 ;  /* 0x00000001ff0a7424 */ /* 0x001fe400078e00ff */
[----:B-1----:R-:W-:Y:S01]  /*13060*/  IMAD.MOV.U32 R0, RZ, RZ, RZ ;  /* 0x000000ffff007224 */ /* 0x002fe200078e00ff */
[----:B------:R-:W-:Y:S06]  /*13070*/  @!P1 BRA `(.L_x_4238) ;  /* 0x0000001c009c9947 */ /* 0x000fec0003800000 */
[----:B------:R-:W-:Y:S01]  /*13080*/  UIADD3 UR4, UR44, 0x1, URZ ;  /* 0x000000012c047890 */ /* 0x000fe2000fffe03f */
[----:B------:R-:W0:Y:S01]  /*13090*/  S2R R4, SR_TID.X ;  /* 0x0000000000047919 */ /* 0x000e220000002100 */
[----:B------:R-:W-:Y:S01]  /*130a0*/  ULOP3.LUT UR5, URZ, UR42, URZ, 0x33, !UPT ;  /* 0x0000002a3f057292 */ /* 0x000fe2000f8e333f */
[----:B------:R-:W-:Y:S01]  /*130b0*/  IMAD.MOV.U32 R10, RZ, RZ, 0x1 ;  /* 0x00000001ff0a7424 */ /* 0x000fe200078e00ff */
[----:B------:R-:W-:-:S04]  /*130c0*/  UIMAD UR4, UR4, UR41, URZ ;  /* 0x00000029040472a4 */ /* 0x000fc8000f8e023f */
[----:B------:R-:W-:Y:S01]  /*130d0*/  IMAD.U32 R3, RZ, RZ, UR5 ;  /* 0x00000005ff037e24 */ /* 0x000fe2000f8e00ff */
        /* <DEDUP_REMOVED lines=10> */
[----:B0-----:R-:W-:Y:S01]  /*13180*/  LOP3.LUT R9, R4, 0x1f, RZ, 0xc0, !PT ;  /* 0x0000001f04097812 */ /* 0x001fe200078ec0ff */
[----:B------:R-:W-:Y:S02]  /*13190*/  IMAD.MOV.U32 R4, RZ, RZ, R16 ;  /* 0x000000ffff047224 */ /* 0x000fe400078e0010 */
[----:B------:R-:W-:-:S05]  /*131a0*/  IMAD.IADD R2, R3, 0x1, R2 ;  /* 0x0000000103027824 */ /* 0x000fca00078e0202 */
[----:B------:R-:W-:Y:S01]  /*131b0*/  LOP3.LUT R11, R2, 0x1, RZ, 0xc0, !PT ;  /* 0x00000001020b7812 */ /* 0x000fe200078ec0ff */
[----:B------:R-:W-:Y:S06]  /*131c0*/  @!P0 BRA `(.L_x_4239) ;  /* 0x0000001000e48947 */ /* 0x000fec0003800000 */
[----:B------:R-:W-:Y:S01]  /*131d0*/  BSSY B0, `(.L_x_4239) ;  /* 0x0000138000007945 */ /* 0x000fe20003800000 */
[----:B------:R-:W-:Y:S02]  /*131e0*/  IMAD.IADD R7, R2, 0x1, -R11 ;  /* 0x0000000102077824 */ /* 0x000fe400078e0a0b */
[----:B------:R-:W-:Y:S02]  /*131f0*/  IMAD.MOV.U32 R8, RZ, RZ, 0x1 ;  /* 0x00000001ff087424 */ /* 0x000fe400078e00ff */
[----:B------:R-:W-:-:S07]  /*13200*/  IMAD.MOV.U32 R4, RZ, RZ, R16 ;  /* 0x000000ffff047224 */ /* 0x000fce00078e0010 */
.L_x_4274:
[----:B------:R-:W-:Y:S01]  /*13210*/  LOP3.LUT P0, RZ, R17, 0x2, RZ, 0xc0, !PT ;  /* 0x0000000211ff7812 */ /* 0x000fe2000780c0ff */
[----:B------:R-:W-:Y:S01]  /*13220*/  VIADD R7, R7, 0xfffffffe ;  /* 0xfffffffe07077836 */ /* 0x000fe20000000000 */
[----:B------:R-:W-:Y:S04]  /*13230*/  BSSY B1, `(.L_x_4240) ;  /* 0x0000096000017945 */ /* 0x000fe80003800000 */
[----:B------:R-:W-:-:S07]  /*13240*/  ISETP.NE.AND P1, PT, R7, RZ, PT ;  /* 0x000000ff0700720c */ /* 0x000fce0003f25270 */
[----:B------:R-:W-:Y:S06]  /*13250*/  @!P0 BRA `(.L_x_4241) ;  /* 0x00000008004c8947 */ /* 0x000fec0003800000 */
[----:B------:R-:W-:Y:S01]  /*13260*/  LOP3.LUT P0, RZ, R17, 0x1, RZ, 0xc0, !PT ;  /* 0x0000000111ff7812 */ /* 0x000fe2000780c0ff */
[----:B------:R-:W-:-:S12]  /*13270*/  IMAD.MOV.U32 R10, RZ, RZ, R6 ;  /* 0x000000ffff0a7224 */ /* 0x000fd800078e0006 */
[----:B------:R-:W-:Y:S05]  /*13280*/  @!P0 BRA `(.L_x_4242) ;  /* 0x0000000000508947 */ /* 0x000fea0003800000 */
[----:B------:R-:W2:Y:S01]  /*13290*/  LDL R5, [R1] ;  /* 0x0000000001057983 */ /* 0x000ea20000100800 */
        /* <DEDUP_REMOVED lines=8> */
[--C-:B------:R-:W-:Y:S01]  /*13320*/  SHF.R.S32.HI R3, RZ, 0x1f, R2.reuse ;  /* 0x0000001fff037819 */ /* 0x100fe20000011402 */
[----:B--2---:R-:W-:Y:S02]  /*13330*/  IMAD R4, R5, UR4, RZ ;  /* 0x0000000405047c24 */ /* 0x004fe4000f8e02ff */
[----:B------:R-:W-:Y:S02]  /*13340*/  IMAD.MOV R5, RZ, RZ, -R2 ;  /* 0x000000ffff057224 */ /* 0x000fe400078e0a02 */
[C---:B------:R-:W-:Y:S02]  /*13350*/  IMAD R4, R19.reuse, UR5, R4 ;  /* 0x0000000513047c24 */ /* 0x040fe4000f8e0204 */
[----:B------:R-:W-:Y:S01]  /*13360*/  IMAD.WIDE.U32 R2, R19, UR4, R2 ;  /* 0x0000000413027c25 */ /* 0x000fe2000f8e0002 */
[----:B------:R-:W-:-:S03]  /*13370*/  ULDC.64 UR4, c[0x0][0x418] ;  /* 0x0001060000047ab9 */ /* 0x000fc60000000a00 */
[----:B------:R-:W-:Y:S01]  /*13380*/  IMAD.IADD R3, R4, 0x1, R3 ;  /* 0x0000000104037824 */ /* 0x000fe200078e0203 */
[----:B------:R-:W-:Y:S01]  /*13390*/  LEA R4, P0, R2, UR4, 0x2 ;  /* 0x0000000402047c11 */ /* 0x000fe2000f8010ff */
[----:B------:R-:W-:-:S03]  /*133a0*/  IMAD R10, R10, R5, R6 ;  /* 0x000000050a0a7224 */ /* 0x000fc600078e0206 */
[----:B------:R-:W-:-:S05]  /*133b0*/  LEA.HI.X R5, R2, UR5, R3, 0x2, P0 ;  /* 0x0000000502057c11 */ /* 0x000fca00080f1403 */
[----:B------:R0:W5:Y:S04]  /*133c0*/  LDG.E R4, desc[UR6][R4.64] ;  /* 0x0000000604047981 */ /* 0x000168000c1e1900 */
.L_x_4242:
[----:B------:R-:W1:Y:S01]  /*133d0*/  S2R R2, SR_TID.X ;  /* 0x0000000000027919 */ /* 0x000e620000002100 */
[----:B------:R-:W-:Y:S01]  /*133e0*/  BSSY B2, `(.L_x_4243) ;  /* 0x0000006000027945 */ /* 0x000fe20003800000 */
[----:B-1----:R-:W-:Y:S02]  /*133f0*/  LOP3.LUT R3, R2, 0x7f, RZ, 0xc0, !PT ;  /* 0x0000007f02037812 */ /* 0x002fe400078ec0ff */
[----:B------:R-:W-:Y:S02]  /*13400*/  SHF.L.U32 R2, R8, 0x1f, RZ ;  /* 0x0000001f08027819 */ /* 0x000fe400000006ff */
[----:B------:R-:W-:Y:S02]  /*13410*/  ISETP.NE.AND P2, PT, R3, RZ, PT ;  /* 0x000000ff0300720c */ /* 0x000fe40003f45270 */
[----:B------:R-:W1:Y:S02]  /*13420*/  SYNCS.PHASECHK.TRANS64.TRYWAIT P0, [UR38+0x30848], R2 ;  /* 0x03084802ff0075a7 */ /* 0x000e640008000166 */
[----:B-1----:R-:W-:Y:S09]  /*13430*/  @!P0 BRA `(.L_x_4244) ;  /* 0x0000003000b08947 */ /* 0x002ff20003800000 */
.L_x_4334:
[----:B------:R-:W-:Y:S05]  /*13440*/  BSYNC B2 ;  /* 0x0000000000027941 */ /* 0x000fea0003800000 */
.L_x_4243:
[----:B------:R-:W-:Y:S04]  /*13450*/  BSSY B2, `(.L_x_4245) ;  /* 0x0000007000027945 */ /* 0x000fe80003800000 */
[----:B------:R-:W-:Y:S05]  /*13460*/  @P2 BRA `(.L_x_4246) ;  /* 0x0000000000142947 */ /* 0x000fea0003800000 */
[----:B------:R-:W-:Y:S01]  /*13470*/  ISETP.NE.AND P0, PT, R9, RZ, PT ;  /* 0x000000ff0900720c */ /* 0x000fe20003f05270 */
[----:B-1----:R-:W-:-:S04]  /*13480*/  IMAD.MOV.U32 R3, RZ, RZ, 0x9000 ;  /* 0x00009000ff037424 */ /* 0x002fc800078e00ff */
[----:B------:R2:W-:Y:S08]  /*13490*/  SYNCS.ARRIVE.TRANS64 RZ, [UR38+0x30838], R3 ;  /* 0x03083803ffff79a7 */ /* 0x0005f00008000026 */
[----:B--2---:R-:W-:Y:S05]  /*134a0*/  @!P0 BRA `(.L_x_4246) ;  /* 0x0000000000048947 */ /* 0x004fea0003800000 */
[----:B------:R-:W-:Y:S01]  /*134b0*/  BPT.TRAP 0x1 ;  /* 0x000000040000795c */ /* 0x000fe20000300000 */
.L_x_4246:
[----:B------:R-:W-:Y:S05]  /*134c0*/  BSYNC B2 ;  /* 0x0000000000027941 */ /* 0x000fea0003800000 */
.L_x_4245:
        /* <DEDUP_REMOVED lines=11> */
.L_x_4247:
        /* <DEDUP_REMOVED lines=13> */
.L_x_4248:
        /* <DEDUP_REMOVED lines=15> */
.L_x_4249:
        /* <DEDUP_REMOVED lines=12> */
.L_x_4335:
[----:B------:R-:W-:Y:S05]  /*13800*/  BSYNC B2 ;  /* 0x0000000000027941 */ /* 0x000fea0003800000 */
.L_x_4250:
        /* <DEDUP_REMOVED lines=9> */
.L_x_4253:
[----:B------:R-:W-:Y:S05]  /*138a0*/  BSYNC B2 ;  /* 0x0000000000027941 */ /* 0x000fea0003800000 */
.L_x_4252:
        /* <DEDUP_REMOVED lines=10> */
.L_x_4254:
        /* <DEDUP_REMOVED lines=13> */
.L_x_4255:
        /* <DEDUP_REMOVED lines=13> */
.L_x_4256:
        /* <DEDUP_REMOVED lines=10> */
.L_x_4241:
[----:B------:R-:W-:Y:S05]  /*13b90*/  BSYNC B1 ;  /* 0x0000000000017941 */ /* 0x000fea0003800000 */
.L_x_4240:
[----:B------:R-:W-:Y:S01]  /*13ba0*/  LOP3.LUT P0, RZ, R17, 0x2, RZ, 0xc0, !PT ;  /* 0x0000000211ff7812 */ /* 0x000fe2000780c0ff */
[----:B------:R-:W-:Y:S01]  /*13bb0*/  BSSY B1, `(.L_x_4257) ;  /* 0x0000096000017945 */ /* 0x000fe20003800000 */
[----:B------:R-:W-:-:S11]  /*13bc0*/  LOP3.LUT R10, R8, 0x1, RZ, 0x3c, !PT ;  /* 0x00000001080a7812 */ /* 0x000fd600078e3cff */
[----:B------:R-:W-:Y:S05]  /*13bd0*/  @!P0 BRA `(.L_x_4258) ;  /* 0x00000008004c8947 */ /* 0x000fea0003800000 */
[----:B------:R-:W-:Y:S01]  /*13be0*/  LOP3.LUT P0, RZ, R17, 0x1, RZ, 0xc0, !PT ;  /* 0x0000000111ff7812 */ /* 0x000fe2000780c0ff */
[----:B------:R-:W-:-:S12]  /*13bf0*/  VIADD R12, R6, 0xffffffff ;  /* 0xffffffff060c7836 */ /* 0x000fd80000000000 */
        /* <DEDUP_REMOVED lines=12> */
[----:B------:R-:W-:-:S03]  /*13cc0*/  SHF.R.S32.HI R3, RZ, 0x1f, R2 ;  /* 0x0000001fff037819 */ /* 0x000fc60000011402 */
[----:B------:R-:W-:-:S04]  /*13cd0*/  IMAD.WIDE.U32 R2, R19, UR4, R2 ;  /* 0x0000000413027c25 */ /* 0x000fc8000f8e0002 */
[----:B--2---:R-:W-:-:S04]  /*13ce0*/  IMAD R4, R13, UR4, RZ ;  /* 0x000000040d047c24 */ /* 0x004fc8000f8e02ff */
[----:B------:R-:W-:Y:S01]  /*13cf0*/  IMAD R4, R19, UR5, R4 ;  /* 0x0000000513047c24 */ /* 0x000fe2000f8e0204 */
[----:B------:R-:W-:-:S03]  /*13d00*/  ULDC.64 UR4, c[0x0][0x418] ;  /* 0x0001060000047ab9 */ /* 0x000fc60000000a00 */
[----:B------:R-:W-:Y:S01]  /*13d10*/  IMAD.IADD R3, R4, 0x1, R3 ;  /* 0x0000000104037824 */ /* 0x000fe200078e0203 */
[----:B------:R-:W-:-:S04]  /*13d20*/  LEA R4, P0, R2, UR4, 0x2 ;  /* 0x0000000402047c11 */ /* 0x000fc8000f8010ff */
[----:B------:R-:W-:-:S05]  /*13d30*/  LEA.HI.X R5, R2, UR5, R3, 0x2, P0 ;  /* 0x0000000502057c11 */ /* 0x000fca00080f1403 */
[----:B------:R0:W5:Y:S04]  /*13d40*/  LDG.E R4, desc[UR6][R4.64] ;  /* 0x0000000604047981 */ /* 0x000168000c1e1900 */
.L_x_4259:
[----:B------:R-:W1:Y:S01]  /*13d50*/  S2R R2, SR_TID.X ;  /* 0x0000000000027919 */ /* 0x000e620000002100 */
[----:B------:R-:W-:Y:S01]  /*13d60*/  BSSY B2, `(.L_x_4260) ;  /* 0x0000006000027945 */ /* 0x000fe20003800000 */
[----:B-1----:R-:W-:Y:S02]  /*13d70*/  LOP3.LUT R3, R2, 0x7f, RZ, 0xc0, !PT ;  /* 0x0000007f02037812 */ /* 0x002fe400078ec0ff */
[----:B------:R-:W-:Y:S02]  /*13d80*/  SHF.L.U32 R2, R10, 0x1f, RZ ;  /* 0x0000001f0a027819 */ /* 0x000fe400000006ff */
[----:B------:R-:W-:Y:S02]  /*13d90*/  ISETP.NE.AND P2, PT, R3, RZ, PT ;  /* 0x000000ff0300720c */ /* 0x000fe40003f45270 */
[----:B------:R-:W1:Y:S02]  /*13da0*/  SYNCS.PHASECHK.TRANS64.TRYWAIT P0, [UR38+0x30840], R2 ;  /* 0x03084002ff0075a7 */ /* 0x000e640008000166 */
[----:B-1----:R-:W-:Y:S09]  /*13db0*/  @!P0 BRA `(.L_x_4261) ;  /* 0x0000002800808947 */ /* 0x002ff20003800000 */
.L_x_4336:
[----:B------:R-:W-:Y:S05]  /*13dc0*/  BSYNC B2 ;  /* 0x0000000000027941 */ /* 0x000fea0003800000 */
.L_x_4260:
[----:B------:R-:W-:Y:S04]  /*13dd0*/  BSSY B2, `(.L_x_4262) ;  /* 0x0000007000027945 */ /* 0x000fe80003800000 */
[----:B------:R-:W-:Y:S05]  /*13de0*/  @P2 BRA `(.L_x_4263) ;  /* 0x0000000000142947 */ /* 0x000fea0003800000 */
[----:B------:R-:W-:Y:S01]  /*13df0*/  ISETP.NE.AND P0, PT, R9, RZ, PT ;  /* 0x000000ff0900720c */ /* 0x000fe20003f05270 */
[----:B-1----:R-:W-:-:S04]  /*13e00*/  IMAD.MOV.U32 R2, RZ, RZ, 0x9000 ;  /* 0x00009000ff027424 */ /* 0x002fc800078e00ff */
[----:B------:R2:W-:Y:S08]  /*13e10*/  SYNCS.ARRIVE.TRANS64 RZ, [UR38+0x30830], R2 ;  /* 0x03083002ffff79a7 */ /* 0x0005f00008000026 */
[----:B--2---:R-:W-:Y:S05]  /*13e20*/  @!P0 BRA `(.L_x_4263) ;  /* 0x0000000000048947 */ /* 0x004fea0003800000 */
[----:B------:R-:W-:Y:S01]  /*13e30*/  BPT.TRAP 0x1 ;  /* 0x000000040000795c */ /* 0x000fe20000300000 */
.L_x_4263:
[----:B------:R-:W-:Y:S05]  /*13e40*/  BSYNC B2 ;  /* 0x0000000000027941 */ /* 0x000fea0003800000 */
.L_x_4262:
        /* <DEDUP_REMOVED lines=11> */
.L_x_4264:
        /* <DEDUP_REMOVED lines=14> */
.L_x_4265:
        /* <DEDUP_REMOVED lines=14> */
.L_x_4266:
        /* <DEDUP_REMOVED lines=12> */
.L_x_4337:
[----:B------:R-:W-:Y:S05]  /*14180*/  BSYNC B2 ;  /* 0x0000000000027941 */ /* 0x000fea0003800000 */
.L_x_4267:
        /* <DEDUP_REMOVED lines=9> */
.L_x_4270:
[----:B------:R-:W-:Y:S05]  /*14220*/  BSYNC B2 ;  /* 0x0000000000027941 */ /* 0x000fea0003800000 */
.L_x_4269:
        /* <DEDUP_REMOVED lines=10> */
.L_x_4271:
        /* <DEDUP_REMOVED lines=13> */
.L_x_4272:
        /* <DEDUP_REMOVED lines=13> */
.L_x_4273:
        /* <DEDUP_REMOVED lines=10> */
.L_x_4258:
[----:B------:R-:W-:Y:S05]  /*14510*/  BSYNC B1 ;  /* 0x0000000000017941 */ /* 0x000fea0003800000 */
.L_x_4257:
[----:B------:R-:W-:Y:S02]  /*14520*/  VIADD R6, R6, 0xfffffffe ;  /* 0xfffffffe06067836 */ /* 0x000fe40000000000 */
[----:B------:R-:W-:Y:S01]  /*14530*/  IMAD.MOV.U32 R8, RZ, RZ, R10 ;  /* 0x000000ffff087224 */ /* 0x000fe200078e000a */
[----:B------:R-:W-:Y:S06]  /*14540*/  @P1 BRA `(.L_x_4274) ;  /* 0xffffffec00301947 */ /* 0x000fec000383ffff */
[----:B------:R-:W-:Y:S05]  /*14550*/  BSYNC B0 ;  /* 0x0000000000007941 */ /* 0x000fea0003800000 */
.L_x_4239:
[----:B------:R-:W-:Y:S01]  /*14560*/  ISETP.NE.AND P0, PT, R11, RZ, PT ;  /* 0x000000ff0b00720c */ /* 0x000fe20003f05270 */
[----:B------:R-:W-:-:S12]  /*14570*/  BSSY B0, `(.L_x_4238) ;  /* 0x0000097000007945 */ /* 0x000fd80003800000 */
[----:B------:R-:W-:Y:S05]  /*14580*/  @!P0 BRA `(.L_x_4275) ;  /* 0x0000000800548947 */ /* 0x000fea0003800000 */
[----:B------:R-:W-:Y:S01]  /*14590*/  LOP3.LUT P1, RZ, R17, 0x2, RZ, 0xc0, !PT ;  /* 0x0000000211ff7812 */ /* 0x000fe2000782c0ff */
[----:B------:R-:W-:-:S12]  /*145a0*/  IMAD.MOV.U32 R0, RZ, RZ, 0x1 ;  /* 0x00000001ff007424 */ /* 0x000fd800078e00ff */
[----:B------:R-:W-:Y:S05]  /*145b0*/  @!P1 BRA `(.L_x_4275) ;  /* 0x0000000800489947 */ /* 0x000fea0003800000 */
[----:B------:R-:W-:-:S13]  /*145c0*/  LOP3.LUT P1, RZ, R17, 0x1, RZ, 0xc0, !PT ;  /* 0x0000000111ff7812 */ /* 0x000fda000782c0ff */
[----:B------:R-:W-:Y:S05]  /*145d0*/  @!P1 BRA `(.L_x_4276) ;  /* 0x0000000000549947 */ /* 0x000fea0003800000 */
[----:B------:R-:W2:Y:S01]  /*145e0*/  LDL.LU R5, [R1] ;  /* 0x0000000001057983 */ /* 0x000ea20000300800 */
[----:B------:R-:W0:Y:S01]  /*145f0*/  LDC R8, c[0x0][0x43c] ;  /* 0x00010f00ff087b82 */ /* 0x000e220000000800 */
[----:B------:R-:W-:Y:S01]  /*14600*/  IMAD.MOV.U32 R7, RZ, RZ, R6 ;  /* 0x000000ffff077224 */ /* 0x000fe200078e0006 */
[----:B------:R-:W-:Y:S01]  /*14610*/  ULDC.64 UR4, c[0x0][0x428] ;  /* 0x00010a0000047ab9 */ /* 0x000fe20000000a00 */
[----:B------:R-:W-:Y:S01]  /*14620*/  ULDC.64 UR6, c[0x0][0x208] ;  /* 0x0000820000067ab9 */ /* 0x000fe20000000a00 */
[----:B0-----:R-:W-:-:S13]  /*14630*/  ISETP.NE.AND P0, PT, R8, 0x1, PT ;  /* 0x000000010800780c */ /* 0x001fda0003f05270 */
[----:B------:R-:W0:Y:S02]  /*14640*/  @P0 LDC.64 R2, c[0x0][0x440] ;  /* 0x00011000ff020b82 */ /* 0x000e240000000a00 */
[----:B0-----:R-:W-:-:S05]  /*14650*/  @P0 IMAD.HI.U32 R2, R6, R2, RZ ;  /* 0x0000000206020227 */ /* 0x001fca00078e00ff */
[----:B------:R-:W-:-:S04]  /*14660*/  @P0 SHF.R.U32.HI R7, RZ, R3, R2 ;  /* 0x00000003ff070219 */ /* 0x000fc80000011602 */
[----:B------:R-:W-:Y:S01]  /*14670*/  SHF.R.S32.HI R3, RZ, 0x1f, R7 ;  /* 0x0000001fff037819 */ /* 0x000fe20000011407 */
[----:B--2---:R-:W-:-:S04]  /*14680*/  IMAD R2, R5, UR4, RZ ;  /* 0x0000000405027c24 */ /* 0x004fc8000f8e02ff */
[----:B------:R-:W-:Y:S02]  /*14690*/  IMAD R5, R19, UR5, R2 ;  /* 0x0000000513057c24 */ /* 0x000fe4000f8e0202 */
        /* <DEDUP_REMOVED lines=9> */
.L_x_4276:
[----:B------:R-:W1:Y:S01]  /*14730*/  S2R R2, SR_TID.X ;  /* 0x0000000000027919 */ /* 0x000e620000002100 */
[----:B------:R-:W-:Y:S01]  /*14740*/  BSSY B1, `(.L_x_4277) ;  /* 0x0000006000017945 */ /* 0x000fe20003800000 */
[----:B-1----:R-:W-:Y:S02]  /*14750*/  LOP3.LUT R3, R2, 0x7f, RZ, 0xc0, !PT ;  /* 0x0000007f02037812 */ /* 0x002fe400078ec0ff */
[----:B------:R-:W-:Y:S02]  /*14760*/  SHF.L.U32 R2, R10, 0x1f, RZ ;  /* 0x0000001f0a027819 */ /* 0x000fe400000006ff */
[----:B------:R-:W-:Y:S02]  /*14770*/  ISETP.NE.AND P1, PT, R3, RZ, PT ;  /* 0x000000ff0300720c */ /* 0x000fe40003f25270 */
[----:B------:R-:W1:Y:S02]  /*14780*/  SYNCS.PHASECHK.TRANS64.TRYWAIT P0, [UR38+0x30848], R2 ;  /* 0x03084802ff0075a7 */ /* 0x000e640008000166 */
[----:B-1----:R-:W-:Y:S09]  /*14790*/  @!P0 BRA `(.L_x_4278) ;  /* 0x0000002000388947 */ /* 0x002ff20003800000 */
.L_x_4338:
[----:B------:R-:W-:Y:S05]  /*147a0*/  BSYNC B1 ;  /* 0x0000000000017941 */ /* 0x000fea0003800000 */
.L_x_4277:
[----:B------:R-:W-:Y:S04]  /*147b0*/  BSSY B1, `(.L_x_4279) ;  /* 0x0000007000017945 */ /* 0x000fe80003800000 */
[----:B------:R-:W-:Y:S05]  /*147c0*/  @P1 BRA `(.L_x_4280) ;  /* 0x0000000000141947 */ /* 0x000fea0003800000 */
[----:B------:R-:W-:Y:S01]  /*147d0*/  ISETP.NE.AND P0, PT, R9, RZ, PT ;  /* 0x000000ff0900720c */ /* 0x000fe20003f05270 */
[----:B-1----:R-:W-:-:S04]  /*147e0*/  IMAD.MOV.U32 R3, RZ, RZ, 0x9000 ;  /* 0x00009000ff037424 */ /* 0x002fc800078e00ff */
[----:B------:R2:W-:Y:S08]  /*147f0*/  SYNCS.ARRIVE.TRANS64 RZ, [UR38+0x30838], R3 ;  /* 0x03083803ffff79a7 */ /* 0x0005f00008000026 */
[----:B--2---:R-:W-:Y:S05]  /*14800*/  @!P0 BRA `(.L_x_4280) ;  /* 0x0000000000048947 */ /* 0x004fea0003800000 */
[----:B------:R-:W-:Y:S01]  /*14810*/  BPT.TRAP 0x1 ;  /* 0x000000040000795c */ /* 0x000fe20000300000 */
.L_x_4280:
[----:B------:R-:W-:Y:S05]  /*14820*/  BSYNC B1 ;  /* 0x0000000000017941 */ /* 0x000fea0003800000 */
.L_x_4279:
        /* <DEDUP_REMOVED lines=11> */
.L_x_4281:
        /* <DEDUP_REMOVED lines=14> */
.L_x_4282:
        /* <DEDUP_REMOVED lines=14> */
.L_x_4283:
        /* <DEDUP_REMOVED lines=11> */
.L_x_4339:
[----:B------:R-:W-:Y:S05]  /*14b50*/  BSYNC B1 ;  /* 0x0000000000017941 */ /* 0x000fea0003800000 */
.L_x_4284:
        /* <DEDUP_REMOVED lines=9> */
.L_x_4287:
[----:B------:R-:W-:Y:S05]  /*14bf0*/  BSYNC B1 ;  /* 0x0000000000017941 */ /* 0x000fea0003800000 */
.L_x_4286:
        /* <DEDUP_REMOVED lines=10> */
.L_x_4288:
        /* <DEDUP_REMOVED lines=13> */
.L_x_4289:
        /* <DEDUP_REMOVED lines=13> */
.L_x_4290:
        /* <DEDUP_REMOVED lines=10> */
.L_x_4275:
[----:B------:R-:W-:Y:S05]  /*14ee0*/  BSYNC B0 ;  /* 0x0000000000007941 */ /* 0x000fea0003800000 */
.L_x_4238:
[----:B------:R-:W-:Y:S01]  /*14ef0*/  LOP3.LUT P0, RZ, R17, 0x2, RZ, 0xc0, !PT ;  /* 0x0000000211ff7812 */ /* 0x000fe2000780c0ff */
[----:B------:R-:W-:-:S12]  /*14f00*/  BSSY B0, `(.L_x_4291) ;  /* 0x0000043000007945 */ /* 0x000fd80003800000 */
[----:B------:R-:W-:Y:S05]  /*14f10*/  @!P0 BRA `(.L_x_4292) ;  /* 0x0000000400048947 */ /* 0x000fea0003800000 */
[----:B------:R-:W0:Y:S01]  /*14f20*/  S2R R2, SR_TID.X ;  /* 0x0000000000027919 */ /* 0x000e220000002100 */
[----:B------:R-:W-:Y:S01]  /*14f30*/  LEA R3, R0, UR38, 0x3 ;  /* 0x0000002600037c11 */ /* 0x000fe2000f8e18ff */
[----:B------:R-:W-:Y:S01]  /*14f40*/  BSSY B1, `(.L_x_4293) ;  /* 0x0000006000017945 */ /* 0x000fe20003800000 */
[----:B0-----:R-:W-:Y:S02]  /*14f50*/  LOP3.LUT R4, R2, 0x7f, RZ, 0xc0, !PT ;  /* 0x0000007f02047812 */ /* 0x001fe400078ec0ff */
[----:B------:R-:W-:Y:S02]  /*14f60*/  SHF.L.U32 R2, R10, 0x1f, RZ ;  /* 0x0000001f0a027819 */ /* 0x000fe400000006ff */
[----:B------:R-:W-:Y:S02]  /*14f70*/  ISETP.NE.AND P1, PT, R4, RZ, PT ;  /* 0x000000ff0400720c */ /* 0x000fe40003f25270 */
[----:B------:R-:W0:Y:S02]  /*14f80*/  SYNCS.PHASECHK.TRANS64.TRYWAIT P0, [R3+URZ+0x30860], R2 ;  /* 0x03086002030075a7 */ /* 0x000e24000800017f */
[----:B0-----:R-:W-:Y:S09]  /*14f90*/  @!P0 BRA `(.L_x_4294) ;  /* 0x0000001800688947 */ /* 0x001ff20003800000 */
.L_x_4340:
[----:B------:R-:W-:Y:S05]  /*14fa0*/  BSYNC B1 ;  /* 0x0000000000017941 */ /* 0x000fea0003800000 */
.L_x_4293:
        /* <DEDUP_REMOVED lines=8> */
.L_x_4296:
[----:B------:R-:W-:Y:S05]  /*15030*/  BSYNC B1 ;  /* 0x0000000000017941 */ /* 0x000fea0003800000 */
.L_x_4295:
        /* <DEDUP_REMOVED lines=13> */
.L_x_4297:
        /* <DEDUP_REMOVED lines=13> */
.L_x_4298:
        /* <DEDUP_REMOVED lines=13> */
.L_x_4299:
        /* <DEDUP_REMOVED lines=8> */
.L_x_4292:
[----:B------:R-:W-:Y:S05]  /*15330*/  BSYNC B0 ;  /* 0x0000000000007941 */ /* 0x000fea0003800000 */
.L_x_4291:
[----:B------:R-:W-:-:S05]  /*15340*/  VIADD R0, R0, 0x1 ;  /* 0x0000000100007836 */ /* 0x000fca0000000000 */
[----:B------:R-:W-:-:S04]  /*15350*/  ISETP.NE.AND P0, PT, R0, 0x2, PT ;  /* 0x000000020000780c */ /* 0x000fc80003f05270 */
[----:B0-----:R-:W-:Y:S02]  /*15360*/  SEL R3, RZ, 0x1, P0 ;  /* 0x00000001ff037807 */ /* 0x001fe40000000000 */
[----:B------:R-:W-:Y:S02]  /*15370*/  SEL R0, R0, RZ, P0 ;  /* 0x000000ff00007207 */ /* 0x000fe40000000000 */
[----:B------:R-:W-:Y:S01]  /*15380*/  LOP3.LUT R10, R10, R3, RZ, 0x3c, !PT ;  /* 0x000000030a0a7212 */ /* 0x000fe200078e3cff */
[----:B------:R-:W-:-:S07]  /*15390*/  IMAD.MOV.U32 R3, RZ, RZ, RZ ;  /* 0x000000ffff037224 */ /* 0x000fce00078e00ff */
.L_x_4216:
[----:B------:R-:W0:Y:S01]  /*153a0*/  S2R R5, SR_CgaCtaId ;  /* 0x0000000000057919 */ /* 0x000e220000008800 */
[----:B------:R-:W-:Y:S02]  /*153b0*/  MOV R2, 0x400 ;  /* 0x0000040000027802 */ /* 0x000fe40000000f00 */
[----:B------:R-:W-:Y:S02]  /*153c0*/  SHF.L.U32 R3, R3, 0x1f, RZ ;  /* 0x0000001f03037819 */ /* 0x000fe400000006ff */
[----:B0-----:R-:W-:-:S04]  /*153d0*/  LEA R2, R5, R2, 0x18 ;  /* 0x0000000205027211 */ /* 0x001fc800078ec0ff */
[----:B------:R-:W0:Y:S02]  /*153e0*/  SYNCS.PHASECHK.TRANS64.TRYWAIT P0, [R2+URZ+0x30820], R3 ;  /* 0x03082003020075a7 */ /* 0x000e24000800017f */
[----:B0-----:R-:W-:Y:S05]  /*153f0*/  @!P0 BRA `(.L_x_4300) ;  /* 0x0000001400648947 */ /* 0x001fea0003800000 */
.L_x_4341:
[----:B------:R-:W-:-:S03]  /*15400*/  UMOV UR4, 0xffffffff ;  /* 0xffffffff00047882 */ /* 0x000fc60000000000 */
[----:B------:R-:W-:Y:S05]  /*15410*/  BRA.DIV UR4, `(.L_x_4301) ;  /* 0x0000001604707947 */ /* 0x000fea000b800000 */
[----:B0-----:R-:W0:Y:S02]  /*15420*/  S2R R3, SR_TID.X ;  /* 0x0000000000037919 */ /* 0x001e240000002100 */
[----:B0-----:R-:W-:-:S04]  /*15430*/  SHF.R.U32.HI R3, RZ, 0x5, R3 ;  /* 0x00000005ff037819 */ /* 0x001fc80000011603 */
[----:B------:R-:W-:-:S05]  /*15440*/  LOP3.LUT R3, R3, 0x3, RZ, 0xc0, !PT ;  /* 0x0000000303037812 */ /* 0x000fca00078ec0ff */
[----:B------:R0:W1:Y:S02]  /*15450*/  SHFL.IDX PT, R14, R3, RZ, 0x1f ;  /* 0x00001fff030e7589 */ /* 0x00006400000e0000 */
.L_x_4344:
[----:B-1----:R-:W-:-:S13]  /*15460*/  ISETP.NE.AND P0, PT, R14, RZ, PT ;  /* 0x000000ff0e00720c */ /* 0x002fda0003f05270 */
[----:B------:R-:W-:Y:S05]  /*15470*/  @P0 BRA `(.L_x_4132) ;  /* 0x0000000000900947 */ /* 0x000fea0003800000 */
[----:B------:R-:W-:-:S03]  /*15480*/  UMOV UR4, 0xffffffff ;  /* 0xffffffff00047882 */ /* 0x000fc60000000000 */
[----:B------:R-:W-:Y:S05]  /*15490*/  BRA.DIV UR4, `(.L_x_4302) ;  /* 0x0000001604847947 */ /* 0x000fea000b800000 */
[----:B------:R-:W-:-:S13]  /*154a0*/  ELECT P6, URZ, PT ;  /* 0x00000000003f782f */ /* 0x000fda00038c0000 */
.L_x_4347:
[----:B------:R-:W-:Y:S05]  /*154b0*/  @!P6 BRA `(.L_x_4132) ;  /* 0x000000000080e947 */ /* 0x000fea0003800000 */
[----:B0-----:R-:W2:Y:S02]  /*154c0*/  LDL R3, [R1+0x8] ;  /* 0x0000080001037983 */ /* 0x001ea40000100800 */
[----:B--2---:R-:W-:-:S13]  /*154d0*/  R2UR UR4, R3 ;  /* 0x00000000030472ca */ /* 0x004fda00000e0000 */
[----:B------:R-:W-:-:S06]  /*154e0*/  ULOP3.LUT UR4, UR4, 0x2, URZ, 0xfc, !UPT ;  /* 0x0000000204047892 */ /* 0x000fcc000f8efc3f */
[----:B------:R-:W-:-:S05]  /*154f0*/  IMAD.U32 R3, RZ, RZ, UR4 ;  /* 0x00000004ff037e24 */ /* 0x000fca000f8e00ff */
[----:B------:R-:W-:-:S13]  /*15500*/  ISETP.NE.AND P2, PT, R3, 0x3, PT ;  /* 0x000000030300780c */ /* 0x000fda0003f45270 */
[----:B------:R-:W-:Y:S05]  /*15510*/  @!P2 BRA `(.L_x_4303) ;  /* 0x000000000004a947 */ /* 0x000fea0003800000 */
[----:B------:R-:W-:Y:S01]  /*15520*/  BPT.TRAP 0x1 ;  /* 0x000000040000795c */ /* 0x000fe20000300000 */
.L_x_4303:
        /* <DEDUP_REMOVED lines=12> */
.L_x_4348:
[----:B------:R-:W1:Y:S02]  /*155f0*/  SYNCS.PHASECHK.TRANS64.TRYWAIT P0, [R8+URZ], R5 ;  /* 0x00000005080075a7 */ /* 0x000e64000800017f */
[----:B-1----:R-:W-:Y:S05]  /*15600*/  @!P0 BRA `(.L_x_4305) ;  /* 0x00000014005c8947 */ /* 0x002fea0003800000 */
.L_x_4349:
[----:B------:R-:W-:Y:S05]  /*15610*/  @!P2 BRA `(.L_x_4306) ;  /* 0x000000000004a947 */ /* 0x000fea0003800000 */
[----:B------:R-:W-:Y:S01]  /*15620*/  BPT.TRAP 0x1 ;  /* 0x000000040000795c */ /* 0x000fe20000300000 */
.L_x_4306:
[----:B------:R-:W-:-:S04]  /*15630*/  VIADD R3, R2, 0x30860 ;  /* 0x0003086002037836 */ /* 0x000fc80000000000 */
[----:B0-----:R-:W-:-:S04]  /*15640*/  IMAD R7, R0, 0x8, R3 ;  /* 0x0000000800077824 */ /* 0x001fc800078e0203 */
[----:B------:R-:W0:Y:S02]  /*15650*/  SYNCS.PHASECHK.TRANS64.TRYWAIT P0, [R7+URZ], R4 ;  /* 0x00000004070075a7 */ /* 0x000e24000800017f */
[----:B0-----:R-:W-:Y:S05]  /*15660*/  @!P0 BRA `(.L_x_4307) ;  /* 0x0000001400588947 */ /* 0x001fea0003800000 */
.L_x_4350:
[----:B------:R-:W-:-:S07]  /*15670*/  IMAD R6, R6, 0x8, R3 ;  /* 0x0000000806067824 */ /* 0x000fce00078e0203 */
.L_x_4308:
[----:B--2---:R2:W3:Y:S02]  /*15680*/  SYNCS.PHASECHK.TRANS64.TRYWAIT P0, [R6+URZ], R5 ;  /* 0x00000005060075a7 */ /* 0x0044e4000800017f */
[----:B---3--:R-:W-:Y:S05]  /*15690*/  @!P0 NANOSLEEP.SYNCS 0x989680 ;  /* 0x009896800000895d */ /* 0x008fea0003900000 */
[----:B------:R-:W3:Y:S02]  /*156a0*/  @!P0 SYNCS.PHASECHK.TRANS64 P0, [R6+URZ], R5 ;  /* 0x00000005060085a7 */ /* 0x000ee4000800007f */
[----:B---3--:R-:W-:Y:S05]  /*156b0*/  @!P0 BRA `(.L_x_4308) ;  /* 0xfffffffc00f08947 */ /* 0x008fea000383ffff */
.L_x_4132:
[----:B------:R-:W-:Y:S05]  /*156c0*/  BSYNC B6 ;  /* 0x0000000000067941 */ /* 0x000fea0003800000 */
.L_x_4129:
[----:B------:R-:W-:Y:S05]  /*156d0*/  EXIT ;  /* 0x000000000000794d */ /* 0x000fea0003800000 */
.L_x_4142:
[----:B0-----:R-:W-:-:S04]  /*156e0*/  IMAD.U32 R3, RZ, RZ, UR58 ;  /* 0x0000003aff037e24 */ /* 0x001fc8000f8e00ff */
[----:B------:R0:W1:Y:S03]  /*156f0*/  SYNCS.PHASECHK.TRANS64.TRYWAIT P0, [R3+URZ+0x30800], R0 ;  /* 0x03080000030075a7 */ /* 0x000066000800017f */
[----:B-1----:R-:W-:Y:S05]  /*15700*/  @!P0 NANOSLEEP.SYNCS 0x989680 ;  /* 0x009896800000895d */ /* 0x002fea0003900000 */
[----:B------:R-:W1:Y:S02]  /*15710*/  @!P0 SYNCS.PHASECHK.TRANS64 P0, [R3+URZ+0x30800], R0 ;  /* 0x03080000030085a7 */ /* 0x000e64000800007f */
[----:B-1----:R-:W-:Y:S05]  /*15720*/  @!P0 BRA `(.L_x_4142) ;  /* 0xfffffffc00ec8947 */ /* 0x002fea000383ffff */
[----:B------:R-:W-:Y:S05]  /*15730*/  BRA `(.L_x_4309) ;  /* 0xfffffec000607947 */ /* 0x000fea000383ffff */
.L_x_4146:
[----:B0-----:R-:W-:-:S04]  /*15740*/  IMAD.U32 R3, RZ, RZ, UR58 ;  /* 0x0000003aff037e24 */ /* 0x001fc8000f8e00ff */
[----:B------:R0:W2:Y:S03]  /*15750*/  SYNCS.PHASECHK.TRANS64.TRYWAIT P2, [R3+URZ+0x30830], R0 ;  /* 0x03083000030075a7 */ /* 0x0000a6000804017f */
[----:B--2---:R-:W-:Y:S05]  /*15760*/  @!P2 NANOSLEEP.SYNCS 0x989680 ;  /* 0x009896800000a95d */ /* 0x004fea0003900000 */
[----:B------:R-:W2:Y:S02]  /*15770*/  @!P2 SYNCS.PHASECHK.TRANS64 P2, [R3+URZ+0x30830], R0 ;  /* 0x030830000300a5a7 */ /* 0x000ea4000804007f */
[----:B--2---:R-:W-:Y:S05]  /*15780*/  @!P2 BRA `(.L_x_4146) ;  /* 0xfffffffc00eca947 */ /* 0x004fea000383ffff */
[----:B------:R-:W-:Y:S05]  /*15790*/  BRA `(.L_x_4145) ;  /* 0xfffffec000907947 */ /* 0x000fea000383ffff */
.L_x_4162:
[----:B-1----:R-:W-:-:S04]  /*157a0*/  IMAD.U32 R15, RZ, RZ, UR61 ;  /* 0x0000003dff0f7e24 */ /* 0x002fc8000f8e00ff */
[----:B------:R1:W2:Y:S03]  /*157b0*/  SYNCS.PHASECHK.TRANS64.TRYWAIT P2, [R15+URZ+0x30830], R12 ;  /* 0x0308300c0f0075a7 */ /* 0x0002a6000804017f */
[----:B--2---:R-:W-:Y:S05]  /*157c0*/  @!P2 NANOSLEEP.SYNCS 0x989680 ;  /* 0x009896800000a95d */ /* 0x004fea0003900000 */
[----:B------:R-:W2:Y:S02]  /*157d0*/  @!P2 SYNCS.PHASECHK.TRANS64 P2, [R15+URZ+0x30830], R12 ;  /* 0x0308300c0f00a5a7 */ /* 0x000ea4000804007f */
[----:B--2---:R-:W-:Y:S05]  /*157e0*/  @!P2 BRA `(.L_x_4162) ;  /* 0xfffffffc00eca947 */ /* 0x004fea000383ffff */
[----:B------:R-:W-:Y:S05]  /*157f0*/  BRA `(.L_x_4161) ;  /* 0xfffffef400c87947 */ /* 0x000fea000383ffff */
.L_x_4166:
[----:B-1----:R-:W-:-:S04]  /*15800*/  IMAD.U32 R15, RZ, RZ, UR14 ;  /* 0x0000000eff0f7e24 */ /* 0x002fc8000f8e00ff */
[----:B------:R1:W3:Y:S03]  /*15810*/  SYNCS.PHASECHK.TRANS64.TRYWAIT P2, [R15+URZ+0x30850], R0 ;  /* 0x030850000f0075a7 */ /* 0x0002e6000804017f */
[----:B---3--:R-:W-:Y:S05]  /*15820*/  @!P2 NANOSLEEP.SYNCS 0x989680 ;  /* 0x009896800000a95d */ /* 0x008fea0003900000 */
[----:B------:R-:W3:Y:S02]  /*15830*/  @!P2 SYNCS.PHASECHK.TRANS64 P2, [R15+URZ+0x30850], R0 ;  /* 0x030850000f00a5a7 */ /* 0x000ee4000804007f */
[----:B---3--:R-:W-:Y:S05]  /*15840*/  @!P2 BRA `(.L_x_4166) ;  /* 0xfffffffc00eca947 */ /* 0x008fea000383ffff */
[----:B------:R-:W-:Y:S05]  /*15850*/  BRA `(.L_x_4165) ;  /* 0xffffff0000587947 */ /* 0x000fea000383ffff */
.L_x_4183:
[----:B-1----:R-:W-:-:S04]  /*15860*/  IMAD.U32 R4, RZ, RZ, UR57 ;  /* 0x00000039ff047e24 */ /* 0x002fc8000f8e00ff */
[----:B------:R1:W2:Y:S03]  /*15870*/  SYNCS.PHASECHK.TRANS64.TRYWAIT P2, [R4+URZ+0x30830], R3 ;  /* 0x03083003040075a7 */ /* 0x0002a6000804017f */
[----:B--2---:R-:W-:Y:S05]  /*15880*/  @!P2 NANOSLEEP.SYNCS 0x989680 ;  /* 0x009896800000a95d */ /* 0x004fea0003900000 */
[----:B------:R-:W2:Y:S02]  /*15890*/  @!P2 SYNCS.PHASECHK.TRANS64 P2, [R4+URZ+0x30830], R3 ;  /* 0x030830030400a5a7 */ /* 0x000ea4000804007f */
[----:B--2---:R-:W-:Y:S05]  /*158a0*/  @!P2 BRA `(.L_x_4183) ;  /* 0xfffffffc00eca947 */ /* 0x004fea000383ffff */
[----:B------:R-:W-:Y:S05]  /*158b0*/  BRA `(.L_x_4182) ;  /* 0xffffff2c00c47947 */ /* 0x000fea000383ffff */
.L_x_4187:
[----:B01----:R-:W-:-:S04]  /*158c0*/  IMAD.U32 R3, RZ, RZ, UR14 ;  /* 0x0000000eff037e24 */ /* 0x003fc8000f8e00ff */
[----:B------:R0:W1:Y:S03]  /*158d0*/  SYNCS.PHASECHK.TRANS64.TRYWAIT P2, [R3+URZ+0x30850], R0 ;  /* 0x03085000030075a7 */ /* 0x000066000804017f */
[----:B-1----:R-:W-:Y:S05]  /*158e0*/  @!P2 NANOSLEEP.SYNCS 0x989680 ;  /* 0x009896800000a95d */ /* 0x002fea0003900000 */
[----:B------:R-:W1:Y:S02]  /*158f0*/  @!P2 SYNCS.PHASECHK.TRANS64 P2, [R3+URZ+0x30850], R0 ;  /* 0x030850000300a5a7 */ /* 0x000e64000804007f */
[----:B-1----:R-:W-:Y:S05]  /*15900*/  @!P2 BRA `(.L_x_4187) ;  /* 0xfffffffc00eca947 */ /* 0x002fea000383ffff */
[----:B------:R-:W-:Y:S05]  /*15910*/  BRA `(.L_x_4186) ;  /* 0xffffff3800547947 */ /* 0x000fea000383ffff */
.L_x_4193:
[----:B-1----:R-:W-:-:S04]  /*15920*/  IMAD.U32 R4, RZ, RZ, UR57 ;  /* 0x00000039ff047e24 */ /* 0x002fc8000f8e00ff */
[----:B------:R1:W2:Y:S03]  /*15930*/  SYNCS.PHASECHK.TRANS64.TRYWAIT P2, [R4+URZ+0x30830], R3 ;  /* 0x03083003040075a7 */ /* 0x0002a6000804017f */
[----:B--2---:R-:W-:Y:S05]  /*15940*/  @!P2 NANOSLEEP.SYNCS 0x989680 ;  /* 0x009896800000a95d */ /* 0x004fea0003900000 */
[----:B------:R-:W2:Y:S02]  /*15950*/  @!P2 SYNCS.PHASECHK.TRANS64 P2, [R4+URZ+0x30830], R3 ;  /* 0x030830030400a5a7 */ /* 0x000ea4000804007f */
[----:B--2---:R-:W-:Y:S05]  /*15960*/  @!P2 BRA `(.L_x_4193) ;  /* 0xfffffffc00eca947 */ /* 0x004fea000383ffff */
[----:B------:R-:W-:Y:S05]  /*15970*/  BRA `(.L_x_4192) ;  /* 0xffffff5000907947 */ /* 0x000fea000383ffff */
.L_x_4197:
[----:B01----:R-:W-:-:S04]  /*15980*/  IMAD.U32 R3, RZ, RZ, UR14 ;  /* 0x0000000eff037e24 */ /* 0x003fc8000f8e00ff */
[----:B------:R0:W1:Y:S03]  /*15990*/  SYNCS.PHASECHK.TRANS64.TRYWAIT P2, [R3+URZ+0x30850], R0 ;  /* 0x03085000030075a7 */ /* 0x000066000804017f */
[----:B-1----:R-:W-:Y:S05]  /*159a0*/  @!P2 NANOSLEEP.SYNCS 0x989680 ;  /* 0x009896800000a95d */ /* 0x002fea0003900000 */
[----:B------:R-:W1:Y:S02]  /*159b0*/  @!P2 SYNCS.PHASECHK.TRANS64 P2, [R3+URZ+0x30850], R0 ;  /* 0x030850000300a5a7 */ /* 0x000e64000804007f */
[----:B-1----:R-:W-:Y:S05]  /*159c0*/  @!P2 BRA `(.L_x_4197) ;  /* 0xfffffffc00eca947 */ /* 0x002fea000383ffff */
[----:B------:R-:W-:Y:S05]  /*159d0*/  BRA `(.L_x_4196) ;  /* 0xffffff5c00207947 */ /* 0x000fea000383ffff */
.L_x_4210:
[----:B-1----:R-:W-:-:S04]  /*159e0*/  IMAD.U32 R7, RZ, RZ, UR5 ;  /* 0x00000005ff077e24 */ /* 0x002fc8000f8e00ff */
[----:B------:R1:W2:Y:S03]  /*159f0*/  SYNCS.PHASECHK.TRANS64.TRYWAIT P0, [R7+URZ+0x30850], R0 ;  /* 0x03085000070075a7 */ /* 0x0002a6000800017f */
[----:B--2---:R-:W-:Y:S05]  /*15a00*/  @!P0 NANOSLEEP.SYNCS 0x989680 ;  /* 0x009896800000895d */ /* 0x004fea0003900000 */
[----:B------:R-:W2:Y:S02]  /*15a10*/  @!P0 SYNCS.PHASECHK.TRANS64 P0, [R7+URZ+0x30850], R0 ;  /* 0x03085000070085a7 */ /* 0x000ea4000800007f */
[----:B--2---:R-:W-:Y:S05]  /*15a20*/  @!P0 BRA `(.L_x_4210) ;  /* 0xfffffffc00ec8947 */ /* 0x004fea000383ffff */
[----:B------:R-:W-:Y:S05]  /*15a30*/  BRA `(.L_x_4209) ;  /* 0xffffff8c002c7947 */ /* 0x000fea000383ffff */
.L_x_4227:
[----:B------:R-:W-:Y:S02]  /*15a40*/  IMAD.MOV.U32 R13, RZ, RZ, R0 ;  /* 0x000000ffff0d7224 */ /* 0x000fe400078e0000 */
[----:B------:R-:W-:Y:S02]  /*15a50*/  IMAD.MOV.U32 R12, RZ, RZ, RZ ;  /* 0x000000ffff0c7224 */ /* 0x000fe400078e00ff */
[----:B------:R-:W-:Y:S02]  /*15a60*/  IMAD.MOV.U32 R11, RZ, RZ, 0x1f ;  /* 0x0000001fff0b7424 */ /* 0x000fe400078e00ff */
[----:B------:R-:W-:-:S07]  /*15a70*/  IMAD.MOV.U32 R15, RZ, RZ, -0x1 ;  /* 0xffffffffff0f7424 */ /* 0x000fce00078e00ff */
[----:B0-----:R-:W-:Y:S05]  /*15a80*/  WARPSYNC.COLLECTIVE R15, `(.L_x_4310) ;  /* 0x000000000f087348 */ /* 0x001fea0003c00000 */
[----:B------:R1:W2:Y:S02]  /*15a90*/  SHFL.IDX P6, R14, R13, R12, R11 ;  /* 0x0000000c0d0e7389 */ /* 0x0002a400000c000b */
[----:B012---:R-:W-:Y:S01]  /*15aa0*/  ENDCOLLECTIVE ;  /* 0x000000000000791b */ /* 0x007fe20003800000 */
.L_x_4310:
[----:B------:R-:W-:Y:S05]  /*15ab0*/  BRA `(.L_x_4311) ;  /* 0xffffffc400407947 */ /* 0x000fea000383ffff */
.L_x_4229:
[----:B------:R-:W-:Y:S01]  /*15ac0*/  BSSY B0, `(.L_x_4312) ;  /* 0x0000006000007945 */ /* 0x000fe20003800000 */
[----:B------:R-:W-:-:S07]  /*15ad0*/  IMAD.MOV.U32 R15, RZ, RZ, -0x1 ;  /* 0xffffffffff0f7424 */ /* 0x000fce00078e00ff */
[----:B01----:R-:W-:Y:S05]  /*15ae0*/  WARPSYNC.COLLECTIVE R15, `(.L_x_4313) ;  /* 0x000000000f0c7348 */ /* 0x003fea0003c00000 */
[----:B------:R-:W-:Y:S02]  /*15af0*/  ELECT P6, UR62, PT ;  /* 0x00000000003e782f */ /* 0x000fe400038c0000 */
[----:B------:R-:W-:Y:S01]  /*15b00*/  MOV R14, UR62 ;  /* 0x0000003e000e7c02 */ /* 0x000fe20008000f00 */
[----:B01----:R-:W-:Y:S10]  /*15b10*/  ENDCOLLECTIVE ;  /* 0x000000000000791b */ /* 0x003ff40003800000 */
.L_x_4313:
[----:B------:R-:W-:Y:S05]  /*15b20*/  BSYNC B0 ;  /* 0x0000000000007941 */ /* 0x000fea0003800000 */
.L_x_4312:
[----:B------:R-:W-:Y:S05]  /*15b30*/  BRA `(.L_x_4314) ;  /* 0xffffffc400407947 */ /* 0x000fea000383ffff */
.L_x_4231:
[----:B-1----:R-:W-:-:S04]  /*15b40*/  IMAD.U32 R3, RZ, RZ, UR38 ;  /* 0x00000026ff037e24 */ /* 0x002fc8000f8e00ff */
[----:B------:R1:W3:Y:S03]  /*15b50*/  SYNCS.PHASECHK.TRANS64.TRYWAIT P0, [R3+URZ+0x30840], R0 ;  /* 0x03084000030075a7 */ /* 0x0002e6000800017f */
[----:B---3--:R-:W-:Y:S05]  /*15b60*/  @!P0 NANOSLEEP.SYNCS 0x989680 ;  /* 0x009896800000895d */ /* 0x008fea0003900000 */
[----:B------:R-:W3:Y:S02]  /*15b70*/  @!P0 SYNCS.PHASECHK.TRANS64 P0, [R3+URZ+0x30840], R0 ;  /* 0x03084000030085a7 */ /* 0x000ee4000800007f */
[----:B---3--:R-:W-:Y:S05]  /*15b80*/  @!P0 BRA `(.L_x_4231) ;  /* 0xfffffffc00ec8947 */ /* 0x008fea000383ffff */
[----:B------:R-:W-:Y:S05]  /*15b90*/  BRA `(.L_x_4315) ;  /* 0xffffffc4009c7947 */ /* 0x000fea000383ffff */
.L_x_4234:
[----:B------:R-:W-:Y:S02]  /*15ba0*/  IMAD.MOV.U32 R13, RZ, RZ, R8 ;  /* 0x000000ffff0d7224 */ /* 0x000fe400078e0008 */
[----:B------:R-:W-:Y:S02]  /*15bb0*/  IMAD.MOV.U32 R12, RZ, RZ, RZ ;  /* 0x000000ffff0c7224 */ /* 0x000fe400078e00ff */
[----:B------:R-:W-:Y:S02]  /*15bc0*/  IMAD.MOV.U32 R11, RZ, RZ, 0x181f ;  /* 0x0000181fff0b7424 */ /* 0x000fe400078e00ff */
[----:B------:R-:W-:Y:S02]  /*15bd0*/  IMAD.MOV.U32 R15, RZ, RZ, -0x1 ;  /* 0xffffffffff0f7424 */ /* 0x000fe400078e00ff */
[----:B------:R-:W-:-:S07]  /*15be0*/  VIADD R6, R6, UR45 ;  /* 0x0000002d06067c36 */ /* 0x000fce0008000000 */
[----:B------:R-:W-:Y:S05]  /*15bf0*/  WARPSYNC.COLLECTIVE R15, `(.L_x_4316) ;  /* 0x000000000f087348 */ /* 0x000fea0003c00000 */
[----:B------:R0:W1:Y:S02]  /*15c00*/  SHFL.IDX P6, R14, R13, R12, R11 ;  /* 0x0000000c0d0e7389 */ /* 0x00006400000c000b */
[----:B01----:R-:W-:Y:S01]  /*15c10*/  ENDCOLLECTIVE ;  /* 0x000000000000791b */ /* 0x003fe20003800000 */
.L_x_4316:
[----:B------:R-:W-:Y:S02]  /*15c20*/  VIADD R4, R6, 0x10 ;  /* 0x0000001006047836 */ /* 0x000fe40000000000 */
[----:B------:R-:W-:Y:S02]  /*15c30*/  IMAD.MOV.U32 R13, RZ, RZ, R0 ;  /* 0x000000ffff0d7224 */ /* 0x000fe400078e0000 */
[----:B------:R-:W-:-:S07]  /*15c40*/  IMAD.MOV.U32 R2, RZ, RZ, R14 ;  /* 0x000000ffff027224 */ /* 0x000fce00078e000e */
[----:B------:R-:W-:Y:S05]  /*15c50*/  WARPSYNC.COLLECTIVE R15, `(.L_x_4317) ;  /* 0x000000000f087348 */ /* 0x000fea0003c00000 */
[----:B------:R0:W1:Y:S02]  /*15c60*/  SHFL.IDX P6, R14, R13, R12, R11 ;  /* 0x0000000c0d0e7389 */ /* 0x00006400000c000b */
[----:B01----:R-:W-:Y:S01]  /*15c70*/  ENDCOLLECTIVE ;  /* 0x000000000000791b */ /* 0x003fe20003800000 */
.L_x_4317:
[----:B------:R-:W-:Y:S01]  /*15c80*/  ULDC UR4, c[0x0][0x288] ;  /* 0x0000a20000047ab9 */ /* 0x000fe20000000800 */
[----:B------:R-:W-:Y:S01]  /*15c90*/  IMAD.MOV.U32 R3, RZ, RZ, R2 ;  /* 0x000000ffff037224 */ /* 0x000fe200078e0002 */
[----:B------:R-:W-:Y:S01]  /*15ca0*/  ULDC.64 UR6, c[0x0][0x208] ;  /* 0x0000820000067ab9 */ /* 0x000fe20000000a00 */
[----:B------:R-:W-:-:S05]  /*15cb0*/  IMAD R7, R7, UR4, RZ ;  /* 0x0000000407077c24 */ /* 0x000fca000f8e02ff */
        /* <DEDUP_REMOVED lines=16> */
.L_x_4318:
[----:B------:R-:W-:Y:S01]  /*15dc0*/  VIADD R2, R6, 0x20 ;  /* 0x0000002006027836 */ /* 0x000fe20000000000 */
[----:B------:R-:W-:Y:S01]  /*15dd0*/  @!P3 LEA R20, R9, UR38, 0x1 ;  /* 0x000000260914bc11 */ /* 0x000fe2000f8e08ff */
[----:B------:R-:W-:Y:S02]  /*15de0*/  IMAD.MOV.U32 R13, RZ, RZ, R0 ;  /* 0x000000ffff0d7224 */ /* 0x000fe400078e0000 */
[----:B------:R-:W-:-:S07]  /*15df0*/  IMAD.MOV.U32 R4, RZ, RZ, R14 ;  /* 0x000000ffff047224 */ /* 0x000fce00078e000e */
[----:B------:R-:W-:Y:S05]  /*15e00*/  WARPSYNC.COLLECTIVE R15, `(.L_x_4319) ;  /* 0x000000000f087348 */ /* 0x000fea0003c00000 */
[----:B------:R0:W1:Y:S02]  /*15e10*/  SHFL.IDX P6, R14, R13, R12, R11 ;  /* 0x0000000c0d0e7389 */ /* 0x00006400000c000b */
[----:B01----:R-:W-:Y:S01]  /*15e20*/  ENDCOLLECTIVE ;  /* 0x000000000000791b */ /* 0x003fe20003800000 */
.L_x_4319:
        /* <DEDUP_REMOVED lines=16> */
.L_x_4320:
[----:B------:R-:W-:Y:S01]  /*15f30*/  VIADD R4, R6, 0x30 ;  /* 0x0000003006047836 */ /* 0x000fe20000000000 */
[----:B------:R-:W-:Y:S01]  /*15f40*/  @!P3 LEA R21, R9, UR38, 0x1 ;  /* 0x000000260915bc11 */ /* 0x000fe2000f8e08ff */
[----:B------:R-:W-:Y:S02]  /*15f50*/  IMAD.MOV.U32 R13, RZ, RZ, R0 ;  /* 0x000000ffff0d7224 */ /* 0x000fe400078e0000 */
[----:B------:R-:W-:-:S07]  /*15f60*/  IMAD.MOV.U32 R2, RZ, RZ, R14 ;  /* 0x000000ffff027224 */ /* 0x000fce00078e000e */
[----:B------:R-:W-:Y:S05]  /*15f70*/  WARPSYNC.COLLECTIVE R15, `(.L_x_4321) ;  /* 0x000000000f087348 */ /* 0x000fea0003c00000 */
[----:B------:R0:W1:Y:S02]  /*15f80*/  SHFL.IDX P6, R14, R13, R12, R11 ;  /* 0x0000000c0d0e7389 */ /* 0x00006400000c000b */
[----:B01----:R-:W-:Y:S01]  /*15f90*/  ENDCOLLECTIVE ;  /* 0x000000000000791b */ /* 0x003fe20003800000 */
.L_x_4321:
        /* <DEDUP_REMOVED lines=16> */
.L_x_4322:
[----:B------:R-:W-:Y:S01]  /*160a0*/  VIADD R2, R6, 0x40 ;  /* 0x0000004006027836 */ /* 0x000fe20000000000 */
[----:B------:R-:W-:Y:S01]  /*160b0*/  @!P3 LEA R20, R9, UR38, 0x1 ;  /* 0x000000260914bc11 */ /* 0x000fe2000f8e08ff */
[----:B------:R-:W-:Y:S02]  /*160c0*/  IMAD.MOV.U32 R13, RZ, RZ, R0 ;  /* 0x000000ffff0d7224 */ /* 0x000fe400078e0000 */
[----:B------:R-:W-:-:S07]  /*160d0*/  IMAD.MOV.U32 R4, RZ, RZ, R14 ;  /* 0x000000ffff047224 */ /* 0x000fce00078e000e */
[----:B------:R-:W-:Y:S05]  /*160e0*/  WARPSYNC.COLLECTIVE R15, `(.L_x_4323) ;  /* 0x000000000f087348 */ /* 0x000fea0003c00000 */
[----:B------:R0:W1:Y:S02]  /*160f0*/  SHFL.IDX P6, R14, R13, R12, R11 ;  /* 0x0000000c0d0e7389 */ /* 0x00006400000c000b */
[----:B01----:R-:W-:Y:S01]  /*16100*/  ENDCOLLECTIVE ;  /* 0x000000000000791b */ /* 0x003fe20003800000 */
.L_x_4323:
        /* <DEDUP_REMOVED lines=16> */
.L_x_4324:
[----:B------:R-:W-:Y:S01]  /*16210*/  VIADD R4, R6, 0x50 ;  /* 0x0000005006047836 */ /* 0x000fe20000000000 */
[----:B------:R-:W-:Y:S01]  /*16220*/  @!P3 LEA R21, R9, UR38, 0x1 ;  /* 0x000000260915bc11 */ /* 0x000fe2000f8e08ff */
[----:B------:R-:W-:Y:S02]  /*16230*/  IMAD.MOV.U32 R13, RZ, RZ, R0 ;  /* 0x000000ffff0d7224 */ /* 0x000fe400078e0000 */
[----:B------:R-:W-:-:S07]  /*16240*/  IMAD.MOV.U32 R2, RZ, RZ, R14 ;  /* 0x000000ffff027224 */ /* 0x000fce00078e000e */
[----:B------:R-:W-:Y:S05]  /*16250*/  WARPSYNC.COLLECTIVE R15, `(.L_x_4325) ;  /* 0x000000000f087348 */ /* 0x000fea0003c00000 */
[----:B------:R0:W1:Y:S02]  /*16260*/  SHFL.IDX P6, R14, R13, R12, R11 ;  /* 0x0000000c0d0e7389 */ /* 0x00006400000c000b */
[----:B01----:R-:W-:Y:S01]  /*16270*/  ENDCOLLECTIVE ;  /* 0x000000000000791b */ /* 0x003fe20003800000 */
.L_x_4325:
        /* <DEDUP_REMOVED lines=16> */
.L_x_4326:
[----:B------:R-:W-:Y:S01]  /*16380*/  VIADD R2, R6, 0x60 ;  /* 0x0000006006027836 */ /* 0x000fe20000000000 */
[----:B------:R-:W-:Y:S01]  /*16390*/  @!P3 LEA R20, R9, UR38, 0x1 ;  /* 0x000000260914bc11 */ /* 0x000fe2000f8e08ff */
[----:B------:R-:W-:Y:S02]  /*163a0*/  IMAD.MOV.U32 R13, RZ, RZ, R0 ;  /* 0x000000ffff0d7224 */ /* 0x000fe400078e0000 */
[----:B------:R-:W-:-:S07]  /*163b0*/  IMAD.MOV.U32 R4, RZ, RZ, R14 ;  /* 0x000000ffff047224 */ /* 0x000fce00078e000e */
[----:B------:R-:W-:Y:S05]  /*163c0*/  WARPSYNC.COLLECTIVE R15, `(.L_x_4327) ;  /* 0x000000000f087348 */ /* 0x000fea0003c00000 */
[----:B------:R0:W1:Y:S02]  /*163d0*/  SHFL.IDX P6, R14, R13, R12, R11 ;  /* 0x0000000c0d0e7389 */ /* 0x00006400000c000b */
[----:B01----:R-:W-:Y:S01]  /*163e0*/  ENDCOLLECTIVE ;  /* 0x000000000000791b */ /* 0x003fe20003800000 */
.L_x_4327:
        /* <DEDUP_REMOVED lines=16> */
.L_x_4328:
[----:B------:R-:W-:Y:S01]  /*164f0*/  @!P3 LEA R21, R9, UR38, 0x1 ;  /* 0x000000260915bc11 */ /* 0x000fe2000f8e08ff */
[----:B------:R-:W-:Y:S02]  /*16500*/  IMAD.MOV.U32 R13, RZ, RZ, R0 ;  /* 0x000000ffff0d7224 */ /* 0x000fe400078e0000 */
[----:B------:R-:W-:-:S07]  /*16510*/  IMAD.MOV.U32 R2, RZ, RZ, R14 ;  /* 0x000000ffff027224 */ /* 0x000fce00078e000e */
[----:B------:R-:W-:Y:S05]  /*16520*/  WARPSYNC.COLLECTIVE R15, `(.L_x_4329) ;  /* 0x000000000f087348 */ /* 0x000fea0003c00000 */
[----:B------:R0:W1:Y:S02]  /*16530*/  SHFL.IDX P6, R14, R13, R12, R11 ;  /* 0x0000000c0d0e7389 */ /* 0x00006400000c000b */
[----:B01----:R-:W-:Y:S01]  /*16540*/  ENDCOLLECTIVE ;  /* 0x000000000000791b */ /* 0x003fe20003800000 */
.L_x_4329:
        /* <DEDUP_REMOVED lines=15> */
.L_x_4330:
[----:B------:R-:W-:Y:S02]  /*16640*/  IMAD.MOV.U32 R13, RZ, RZ, R0 ;  /* 0x000000ffff0d7224 */ /* 0x000fe400078e0000 */
[----:B------:R-:W-:-:S07]  /*16650*/  IMAD.MOV.U32 R4, RZ, RZ, R14 ;  /* 0x000000ffff047224 */ /* 0x000fce00078e000e */
[----:B------:R-:W-:Y:S05]  /*16660*/  WARPSYNC.COLLECTIVE R15, `(.L_x_4331) ;  /* 0x000000000f087348 */ /* 0x000fea0003c00000 */
[----:B------:R0:W1:Y:S02]  /*16670*/  SHFL.IDX P6, R14, R13, R12, R11 ;  /* 0x0000000c0d0e7389 */ /* 0x00006400000c000b */
[----:B01----:R-:W-:Y:S01]  /*16680*/  ENDCOLLECTIVE ;  /* 0x000000000000791b */ /* 0x003fe20003800000 */
.L_x_4331:
[----:B------:R-:W-:Y:S05]  /*16690*/  BRA `(.L_x_4332) ;  /* 0xffffffc400fc7947 */ /* 0x000fea000383ffff */
.L_x_4237:
[----:B-1----:R-:W-:-:S04]  /*166a0*/  IMAD.U32 R3, RZ, RZ, UR38 ;  /* 0x00000026ff037e24 */ /* 0x002fc8000f8e00ff */
[----:B------:R1:W2:Y:S03]  /*166b0*/  SYNCS.PHASECHK.TRANS64.TRYWAIT P0, [R3+URZ+0x30820], R0 ;  /* 0x03082000030075a7 */ /* 0x0002a6000800017f */
[----:B--2---:R-:W-:Y:S05]  /*166c0*/  @!P0 NANOSLEEP.SYNCS 0x989680 ;  /* 0x009896800000895d */ /* 0x004fea0003900000 */
[----:B------:R-:W2:Y:S02]  /*166d0*/  @!P0 SYNCS.PHASECHK.TRANS64 P0, [R3+URZ+0x30820], R0 ;  /* 0x03082000030085a7 */ /* 0x000ea4000800007f */
[----:B--2---:R-:W-:Y:S05]  /*166e0*/  @!P0 BRA `(.L_x_4237) ;  /* 0xfffffffc00ec8947 */ /* 0x004fea000383ffff */
[----:B------:R-:W-:Y:S05]  /*166f0*/  BRA `(.L_x_4333) ;  /* 0xffffffc800547947 */ /* 0x000fea000383ffff */
.L_x_4244:
[----:B-1----:R-:W-:-:S04]  /*16700*/  IMAD.U32 R3, RZ, RZ, UR38 ;  /* 0x00000026ff037e24 */ /* 0x002fc8000f8e00ff */
[----:B------:R1:W2:Y:S03]  /*16710*/  SYNCS.PHASECHK.TRANS64.TRYWAIT P0, [R3+URZ+0x30848], R2 ;  /* 0x03084802030075a7 */ /* 0x0002a6000800017f */
[----:B--2---:R-:W-:Y:S05]  /*16720*/  @!P0 NANOSLEEP.SYNCS 0x989680 ;  /* 0x009896800000895d */ /* 0x004fea0003900000 */
[----:B------:R-:W2:Y:S02]  /*16730*/  @!P0 SYNCS.PHASECHK.TRANS64 P0, [R3+URZ+0x30848], R2 ;  /* 0x03084802030085a7 */ /* 0x000ea4000800007f */
[----:B--2---:R-:W-:Y:S05]  /*16740*/  @!P0 BRA `(.L_x_4244) ;  /* 0xfffffffc00ec8947 */ /* 0x004fea000383ffff */
[----:B------:R-:W-:Y:S05]  /*16750*/  BRA `(.L_x_4334) ;  /* 0xffffffcc00387947 */ /* 0x000fea000383ffff */
.L_x_4251:
[----:B0-----:R-:W-:-:S04]  /*16760*/  IMAD.U32 R3, RZ, RZ, UR38 ;  /* 0x00000026ff037e24 */ /* 0x001fc8000f8e00ff */
[----:B------:R0:W1:Y:S03]  /*16770*/  SYNCS.PHASECHK.TRANS64.TRYWAIT P0, [R3+URZ+0x30860], R2 ;  /* 0x03086002030075a7 */ /* 0x000066000800017f */
[----:B-1----:R-:W-:Y:S05]  /*16780*/  @!P0 NANOSLEEP.SYNCS 0x989680 ;  /* 0x009896800000895d */ /* 0x002fea0003900000 */
[----:B------:R-:W1:Y:S02]  /*16790*/  @!P0 SYNCS.PHASECHK.TRANS64 P0, [R3+URZ+0x30860], R2 ;  /* 0x03086002030085a7 */ /* 0x000e64000800007f */
[----:B-1----:R-:W-:Y:S05]  /*167a0*/  @!P0 BRA `(.L_x_4251) ;  /* 0xfffffffc00ec8947 */ /* 0x002fea000383ffff */
[----:B------:R-:W-:Y:S05]  /*167b0*/  BRA `(.L_x_4335) ;  /* 0xffffffd000107947 */ /* 0x000fea000383ffff */
.L_x_4261:
[----:B-1----:R-:W-:-:S04]  /*167c0*/  IMAD.U32 R3, RZ, RZ, UR38 ;  /* 0x00000026ff037e24 */ /* 0x002fc8000f8e00ff */
[----:B------:R1:W2:Y:S03]  /*167d0*/  SYNCS.PHASECHK.TRANS64.TRYWAIT P0, [R3+URZ+0x30840], R2 ;  /* 0x03084002030075a7 */ /* 0x0002a6000800017f */
[----:B--2---:R-:W-:Y:S05]  /*167e0*/  @!P0 NANOSLEEP.SYNCS 0x989680 ;  /* 0x009896800000895d */ /* 0x004fea0003900000 */
[----:B------:R-:W2:Y:S02]  /*167f0*/  @!P0 SYNCS.PHASECHK.TRANS64 P0, [R3+URZ+0x30840], R2 ;  /* 0x03084002030085a7 */ /* 0x000ea4000800007f */
[----:B--2---:R-:W-:Y:S05]  /*16800*/  @!P0 BRA `(.L_x_4261) ;  /* 0xfffffffc00ec8947 */ /* 0x004fea000383ffff */
[----:B------:R-:W-:Y:S05]  /*16810*/  BRA `(.L_x_4336) ;  /* 0xffffffd400687947 */ /* 0x000fea000383ffff */
.L_x_4268:
[----:B0-----:R-:W-:-:S04]  /*16820*/  IMAD.U32 R3, RZ, RZ, UR38 ;  /* 0x00000026ff037e24 */ /* 0x001fc8000f8e00ff */
[----:B------:R0:W1:Y:S03]  /*16830*/  SYNCS.PHASECHK.TRANS64.TRYWAIT P0, [R3+URZ+0x30868], R2 ;  /* 0x03086802030075a7 */ /* 0x000066000800017f */
[----:B-1----:R-:W-:Y:S05]  /*16840*/  @!P0 NANOSLEEP.SYNCS 0x989680 ;  /* 0x009896800000895d */ /* 0x002fea0003900000 */
[----:B------:R-:W1:Y:S02]  /*16850*/  @!P0 SYNCS.PHASECHK.TRANS64 P0, [R3+URZ+0x30868], R2 ;  /* 0x03086802030085a7 */ /* 0x000e64000800007f */
[----:B-1----:R-:W-:Y:S05]  /*16860*/  @!P0 BRA `(.L_x_4268) ;  /* 0xfffffffc00ec8947 */ /* 0x002fea000383ffff */
[----:B------:R-:W-:Y:S05]  /*16870*/  BRA `(.L_x_4337) ;  /* 0xffffffd800407947 */ /* 0x000fea000383ffff */
.L_x_4278:
[----:B-1----:R-:W-:-:S04]  /*16880*/  IMAD.U32 R3, RZ, RZ, UR38 ;  /* 0x00000026ff037e24 */ /* 0x002fc8000f8e00ff */
[----:B------:R1:W2:Y:S03]  /*16890*/  SYNCS.PHASECHK.TRANS64.TRYWAIT P0, [R3+URZ+0x30848], R2 ;  /* 0x03084802030075a7 */ /* 0x0002a6000800017f */
[----:B--2---:R-:W-:Y:S05]  /*168a0*/  @!P0 NANOSLEEP.SYNCS 0x989680 ;  /* 0x009896800000895d */ /* 0x004fea0003900000 */
[----:B------:R-:W2:Y:S02]  /*168b0*/  @!P0 SYNCS.PHASECHK.TRANS64 P0, [R3+URZ+0x30848], R2 ;  /* 0x03084802030085a7 */ /* 0x000ea4000800007f */
[----:B--2---:R-:W-:Y:S05]  /*168c0*/  @!P0 BRA `(.L_x_4278) ;  /* 0xfffffffc00ec8947 */ /* 0x004fea000383ffff */
[----:B------:R-:W-:Y:S05]  /*168d0*/  BRA `(.L_x_4338) ;  /* 0xffffffdc00b07947 */ /* 0x000fea000383ffff */
.L_x_4285:
[----:B0-----:R-:W-:-:S04]  /*168e0*/  IMAD.U32 R3, RZ, RZ, UR38 ;  /* 0x00000026ff037e24 */ /* 0x001fc8000f8e00ff */
[----:B------:R0:W1:Y:S03]  /*168f0*/  SYNCS.PHASECHK.TRANS64.TRYWAIT P0, [R3+URZ+0x30860], R2 ;  /* 0x03086002030075a7 */ /* 0x000066000800017f */
[----:B-1----:R-:W-:Y:S05]  /*16900*/  @!P0 NANOSLEEP.SYNCS 0x989680 ;  /* 0x009896800000895d */ /* 0x002fea0003900000 */
[----:B------:R-:W1:Y:S02]  /*16910*/  @!P0 SYNCS.PHASECHK.TRANS64 P0, [R3+URZ+0x30860], R2 ;  /* 0x03086002030085a7 */ /* 0x000e64000800007f */
[----:B-1----:R-:W-:Y:S05]  /*16920*/  @!P0 BRA `(.L_x_4285) ;  /* 0xfffffffc00ec8947 */ /* 0x002fea000383ffff */
[----:B------:R-:W-:Y:S05]  /*16930*/  BRA `(.L_x_4339) ;  /* 0xffffffe000847947 */ /* 0x000fea000383ffff */
.L_x_4294:
[----:B0-----:R0:W1:Y:S02]  /*16940*/  SYNCS.PHASECHK.TRANS64.TRYWAIT P0, [R3+URZ+0x30860], R2 ;  /* 0x03086002030075a7 */ /* 0x001064000800017f */
[----:B-1----:R-:W-:Y:S05]  /*16950*/  @!P0 NANOSLEEP.SYNCS 0x989680 ;  /* 0x009896800000895d */ /* 0x002fea0003900000 */
[----:B------:R-:W1:Y:S02]  /*16960*/  @!P0 SYNCS.PHASECHK.TRANS64 P0, [R3+URZ+0x30860], R2 ;  /* 0x03086002030085a7 */ /* 0x000e64000800007f */
[----:B-1----:R-:W-:Y:S05]  /*16970*/  @!P0 BRA `(.L_x_4294) ;  /* 0xfffffffc00f08947 */ /* 0x002fea000383ffff */
[----:B------:R-:W-:Y:S05]  /*16980*/  BRA `(.L_x_4340) ;  /* 0xffffffe400847947 */ /* 0x000fea000383ffff */
.L_x_4300:
[----:B0-----:R0:W1:Y:S02]  /*16990*/  SYNCS.PHASECHK.TRANS64.TRYWAIT P0, [R2+URZ+0x30820], R3 ;  /* 0x03082003020075a7 */ /* 0x001064000800017f */
[----:B-1----:R-:W-:Y:S05]  /*169a0*/  @!P0 NANOSLEEP.SYNCS 0x989680 ;  /* 0x009896800000895d */ /* 0x002fea0003900000 */
[----:B------:R-:W1:Y:S02]  /*169b0*/  @!P0 SYNCS.PHASECHK.TRANS64 P0, [R2+URZ+0x30820], R3 ;  /* 0x03082003020085a7 */ /* 0x000e64000800007f */
[----:B-1----:R-:W-:Y:S05]  /*169c0*/  @!P0 BRA `(.L_x_4300) ;  /* 0xfffffffc00f08947 */ /* 0x002fea000383ffff */
[----:B------:R-:W-:Y:S05]  /*169d0*/  BRA `(.L_x_4341) ;  /* 0xffffffe800887947 */ /* 0x000fea000383ffff */
.L_x_4301:
        /* <DEDUP_REMOVED lines=11> */
.L_x_4343:
[----:B------:R-:W-:Y:S05]  /*16a90*/  BSYNC B0 ;  /* 0x0000000000007941 */ /* 0x000fea0003800000 */
.L_x_4342:
[----:B------:R-:W-:Y:S05]  /*16aa0*/  BRA `(.L_x_4344) ;  /* 0xffffffe8006c7947 */ /* 0x000fea000383ffff */
.L_x_4302:
[----:B------:R-:W-:Y:S01]  /*16ab0*/  BSSY B0, `(.L_x_4345) ;  /* 0x0000006000007945 */ /* 0x000fe20003800000 */
[----:B------:R-:W-:-:S07]  /*16ac0*/  IMAD.MOV.U32 R15, RZ, RZ, -0x1 ;  /* 0xffffffffff0f7424 */ /* 0x000fce00078e00ff */
[----:B0-----:R-:W-:Y:S05]  /*16ad0*/  WARPSYNC.COLLECTIVE R15, `(.L_x_4346) ;  /* 0x000000000f0c7348 */ /* 0x001fea0003c00000 */
[----:B------:R-:W-:Y:S02]  /*16ae0*/  ELECT P6, UR62, PT ;  /* 0x00000000003e782f */ /* 0x000fe400038c0000 */
[----:B------:R-:W-:Y:S01]  /*16af0*/  MOV R14, UR62 ;  /* 0x0000003e000e7c02 */ /* 0x000fe20008000f00 */
[----:B0-----:R-:W-:Y:S10]  /*16b00*/  ENDCOLLECTIVE ;  /* 0x000000000000791b */ /* 0x001ff40003800000 */
.L_x_4346:
[----:B------:R-:W-:Y:S05]  /*16b10*/  BSYNC B0 ;  /* 0x0000000000007941 */ /* 0x000fea0003800000 */
.L_x_4345:
[----:B------:R-:W-:Y:S05]  /*16b20*/  BRA `(.L_x_4347) ;  /* 0xffffffe800607947 */ /* 0x000fea000383ffff */
.L_x_4304:
[----:B0-----:R0:W1:Y:S02]  /*16b30*/  SYNCS.PHASECHK.TRANS64.TRYWAIT P0, [R7+URZ], R4 ;  /* 0x00000004070075a7 */ /* 0x001064000800017f */
[----:B-1----:R-:W-:Y:S05]  /*16b40*/  @!P0 NANOSLEEP.SYNCS 0x989680 ;  /* 0x009896800000895d */ /* 0x002fea0003900000 */
[----:B------:R-:W1:Y:S02]  /*16b50*/  @!P0 SYNCS.PHASECHK.TRANS64 P0, [R7+URZ], R4 ;  /* 0x00000004070085a7 */ /* 0x000e64000800007f */
[----:B-1----:R-:W-:Y:S05]  /*16b60*/  @!P0 BRA `(.L_x_4304) ;  /* 0xfffffffc00f08947 */ /* 0x002fea000383ffff */
[----:B------:R-:W-:Y:S05]  /*16b70*/  BRA `(.L_x_4348) ;  /* 0xffffffe8009c7947 */ /* 0x000fea000383ffff */
.L_x_4305:
[----:B-1----:R1:W2:Y:S02]  /*16b80*/  SYNCS.PHASECHK.TRANS64.TRYWAIT P0, [R8+URZ], R5 ;  /* 0x00000005080075a7 */ /* 0x0022a4000800017f */
[----:B--2---:R-:W-:Y:S05]  /*16b90*/  @!P0 NANOSLEEP.SYNCS 0x989680 ;  /* 0x009896800000895d */ /* 0x004fea0003900000 */
[----:B------:R-:W2:Y:S02]  /*16ba0*/  @!P0 SYNCS.PHASECHK.TRANS64 P0, [R8+URZ], R5 ;  /* 0x00000005080085a7 */ /* 0x000ea4000800007f */
[----:B--2---:R-:W-:Y:S05]  /*16bb0*/  @!P0 BRA `(.L_x_4305) ;  /* 0xfffffffc00f08947 */ /* 0x004fea000383ffff */
[----:B------:R-:W-:Y:S05]  /*16bc0*/  BRA `(.L_x_4349) ;  /* 0xffffffe800907947 */ /* 0x000fea000383ffff */
.L_x_4307:
[----:B0-----:R0:W2:Y:S02]  /*16bd0*/  SYNCS.PHASECHK.TRANS64.TRYWAIT P0, [R7+URZ], R4 ;  /* 0x00000004070075a7 */ /* 0x0010a4000800017f */
[----:B--2---:R-:W-:Y:S05]  /*16be0*/  @!P0 NANOSLEEP.SYNCS 0x989680 ;  /* 0x009896800000895d */ /* 0x004fea0003900000 */
[----:B------:R-:W2:Y:S02]  /*16bf0*/  @!P0 SYNCS.PHASECHK.TRANS64 P0, [R7+URZ], R4 ;  /* 0x00000004070085a7 */ /* 0x000ea4000800007f */
[----:B--2---:R-:W-:Y:S05]  /*16c00*/  @!P0 BRA `(.L_x_4307) ;  /* 0xfffffffc00f08947 */ /* 0x004fea000383ffff */
[----:B------:R-:W-:Y:S05]  /*16c10*/  BRA `(.L_x_4350) ;  /* 0xffffffe800947947 */ /* 0x000fea000383ffff */
.L_x_4351:
        /* <DEDUP_REMOVED lines=14> */
.L_x_14851:


//--------------------- .text._ZN7cutlass13device_kernelIN5flash11enable_sm90INS1_16FlashAttnFwdSm90INS1_25CollectiveMainloopFwdSm90ILi2EN4cute5tupleIJNS5_1CILi1EEES8_S8_EEENS6_IJNS7_ILi128EEENS7_ILi96EEENS7_ILi192EEEEEELi192ENS_6half_tEfNS_4arch4Sm90ELb0ELb1ELb1ELb1ELb0ELb0ELb0ELb1ELb1ELb1ELb1ELb0EEENS1_21CollectiveEpilogueFwdINS6_IJSA_SC_SB_EEES9_SE_SG_Li256ELb1ELb1ELb1ELb0EEENS1_36VarlenDynamicPersistentTileSchedulerILi128ELi96ELi256ELi128ELb1ELb1ELb1ELb1ELb0ELb1EEEEEEEEEvNT_6ParamsE --------------------------
	.section	.text._ZN7cutlass13device_kernelIN5flash11enable_sm90INS1_16FlashAttnFwdSm90INS1_25CollectiveMainloopFwdSm90ILi2EN4cute5tupleIJNS5_1CILi1EEES8_S8_EEENS6_IJNS7_ILi128EEENS7_ILi96EEENS7_ILi192EEEEEELi192ENS_6half_tEfNS_4arch4Sm90ELb0ELb1ELb1ELb1ELb0ELb0ELb0ELb1ELb1ELb1ELb1ELb0EEENS1_21CollectiveEpilogueFwdINS6_IJSA_SC_SB_EEES9_SE_SG_Li256ELb1ELb1ELb1ELb0EEENS1_36VarlenDynamicPersistentTileSchedulerILi128ELi96ELi256ELi128ELb1ELb1ELb1ELb1ELb0ELb1EEEEEEEEEvNT_6ParamsE,"ax",@progbits
	.align	128
.text._ZN7cutlass13device_kernelIN5flash11enable_sm90INS1_16FlashAttnFwdSm90INS1_25CollectiveMainloopFwdSm90ILi2EN4cute5tupleIJNS5_1CILi1EEES8_S8_EEENS6_IJNS7_ILi128EEENS7_ILi96EEENS7_ILi192EEEEEELi192ENS_6half_tEfNS_4arch4Sm90ELb0ELb1ELb1ELb1ELb0ELb0ELb0ELb1ELb1ELb1ELb1ELb0EEENS1_21CollectiveEpilogueFwdINS6_IJSA_SC_SB_EEES9_SE_SG_Li256ELb1ELb1ELb1ELb0EEENS1_36VarlenDynamicPersistentTileSchedulerILi128ELi96ELi256ELi128ELb1ELb1ELb1ELb1ELb0ELb1EEEEEEEEEvNT_6ParamsE:
        .type           _ZN7cutlass13device_kernelIN5flash11enable_sm90INS1_16FlashAttnFwdSm90INS1_25CollectiveMainloopFwdSm90ILi2EN4cute5tupleIJNS5_1CILi1EEES8_S8_EEENS6_IJNS7_ILi128EEENS7_ILi96EEENS7_ILi192EEEEEELi192ENS_6half_tEfNS_4arch4Sm90ELb0ELb1ELb1ELb1ELb0ELb0ELb0ELb1ELb1ELb1ELb1ELb0EEENS1_21CollectiveEpilogueFwdINS6_IJSA_SC_SB_EEES9_SE_SG_Li256ELb1ELb1ELb1ELb0EEENS1_36VarlenDynamicPersistentTileSchedulerILi128ELi96ELi256ELi128ELb1ELb1ELb1ELb1ELb0ELb1EEEEEEEEEvNT_6ParamsE,@function
        .size           _ZN7cutlass13device_kernelIN5flash11enable_sm90INS1_16FlashAttnFwdSm90INS1_25CollectiveMainloopFwdSm90ILi2EN4cute5tupleIJNS5_1CILi1EEES8_S8_EEENS6_IJNS7_ILi128EEENS7_ILi96EEENS7_ILi192EEEEEELi192ENS_6half_tEfNS_4arch4Sm90ELb0ELb1ELb1ELb1ELb0ELb0ELb0ELb1ELb1ELb1ELb1ELb0EEENS1_21CollectiveEpilogueFwdINS6_IJSA_SC_SB_EEES9_SE_SG_Li256ELb1ELb1ELb1ELb0EEENS1_36VarlenDynamicPersistentTileSchedulerILi128ELi96ELi256ELi128ELb1ELb1ELb1ELb1ELb0ELb1EEEEEEEEEvNT_6ParamsE,(.L_x_14852 - _ZN7cutlass13device_kernelIN5flash11enable_sm90INS1_16FlashAttnFwdSm90INS1_25CollectiveMainloopFwdSm90ILi2EN4cute5tupleIJNS5_1CILi1EEES8_S8_EEENS6_IJNS7_ILi128EEENS7_ILi96EEENS7_ILi192EEEEEELi192ENS_6half_tEfNS_4arch4Sm90ELb0ELb1ELb1ELb1ELb0ELb0ELb0ELb1ELb1ELb1ELb1ELb0EEENS1_21CollectiveEpilogueFwdINS6_IJSA_SC_SB_EEES9_SE_SG_Li256ELb1ELb1ELb1ELb0EEENS1_36VarlenDynamicPersistentTileSchedulerILi128ELi96ELi256ELi128ELb1ELb1ELb1ELb1ELb0ELb1EEEEEEEEEvNT_6ParamsE)
        .other          _ZN7cutlass13device_kernelIN5flash11enable_sm90INS1_16FlashAttnFwdSm90INS1_25CollectiveMainloopFwdSm90ILi2EN4cute5tupleIJNS5_1CILi1EEES8_S8_EEENS6_IJNS7_ILi128EEENS7_ILi96EEENS7_ILi192EEEEEELi192ENS_6half_tEfNS_4arch4Sm90ELb0ELb1ELb1ELb1ELb0ELb0ELb0ELb1ELb1ELb1ELb1ELb0EEENS1_21CollectiveEpilogueFwdINS6_IJSA_SC_SB_EEES9_SE_SG_Li256ELb1ELb1ELb1ELb0EEENS1_36VarlenDynamicPersistentTileSchedulerILi128ELi96ELi256ELi128ELb1ELb1ELb1ELb1ELb0ELb1EEEEEEEEEvNT_6ParamsE,@"STO_CUDA_ENTRY STV_DEFAULT"
_ZN7cutlass13device_kernelIN5flash11enable_sm90INS1_16FlashAttnFwdSm90INS1_25CollectiveMainloopFwdSm90ILi2EN4cute5tupleIJNS5_1CILi1EEES8_S8_EEENS6_IJNS7_ILi128EEENS7_ILi96EEENS7_ILi192EEEEEELi192ENS_6half_tEfNS_4arch4Sm90ELb0ELb1ELb1ELb1ELb0ELb0ELb0ELb1ELb1ELb1ELb1ELb0EEENS1_21CollectiveEpilogueFwdINS6_IJSA_SC_SB_EEES9_SE_SG_Li256ELb1ELb1ELb1ELb0EEENS1_36VarlenDynamicPersistentTileSchedulerILi128ELi96ELi256ELi128ELb1ELb1ELb1ELb1ELb0ELb1EEEEEEEEEvNT_6ParamsE:
        /* <DEDUP_REMOVED lines=18> */
.L_x_4353:
[----:B------:R-:W-:Y:S05]  /*0120*/  BSYNC B0 ;  /* 0x0000000000007941 */ /* 0x000fea0003800000 */
.L_x_4352:
        /* <DEDUP_REMOVED lines=41> */
.L_x_4354:
        /* <DEDUP_REMOVED lines=22> */
.L_x_4355:
        /* <DEDUP_REMOVED lines=18> */
.L_x_4356:
        /* <DEDUP_REMOVED lines=22> */
.L_x_4357:
        /* <DEDUP_REMOVED lines=22> */
.L_x_4358:
        /* <DEDUP_REMOVED lines=8> */
.L_x_4360:
        /* <DEDUP_REMOVED lines=20> */
[----:B------:R-:W-:Y:S02]  /*0ac0*/  R2UR UR6, R11 ;  /* 0x000000000b0672ca */ /* 0x000fe400000e0000 */
[----:B--2---:R-:W-:Y:S02]  /*0ad0*/  R2UR UR4, R0 ;  /* 0x00000000000472ca */ /* 0x004fe400000e0000 */
[----:B------:R-:W-:-:S04]  /*0ae0*/  SHF.R.S32.HI R0, RZ, 0x1f, R12 ;  /* 0x0000001fff007819 */ /* 0x000fc8000001140c */
[CC--:B------:R-:W-:Y:S02]  /*0af0*/  LEA.HI R4, R0.reuse, R12.reuse, RZ, 0x5 ;  /* 0x0000000c00047211 */ /* 0x0c0fe400078f28ff */
[CC--:B------:R-:W-:Y:S02]  /*0b00*/  LEA.HI R3, R0.reuse, R12.reuse, RZ, 0x4 ;  /* 0x0000000c00037211 */ /* 0x0c0fe400078f20ff */
[----:B0-----:R-:W-:Y:S01]  /*0b10*/  LEA.HI R2, R0, R12, RZ, 0x7 ;  /* 0x0000000c00027211 */ /* 0x001fe200078f38ff */
[----:B------:R-:W-:Y:S01]  /*0b20*/  IMAD.SHL.U32 R5, R4, 0x20, RZ ;  /* 0x0000002004057824 */ /* 0x000fe200078e00ff */
[----:B------:R-:W-:Y:S01]  /*0b30*/  LOP3.LUT R4, R3, 0x3fffff0, RZ, 0xc0, !PT ;  /* 0x03fffff003047812 */ /* 0x000fe200078ec0ff */
[----:B------:R-:W-:Y:S01]  /*0b40*/  ULOP3.LUT UR4, UR4, 0x1, URZ, 0xfc, !UPT ;  /* 0x0000000104047892 */ /* 0x000fe2000f8efc3f */
[----:B------:R-:W-:Y:S02]  /*0b50*/  SHF.R.S32.HI R6, RZ, 0x4, R3 ;  /* 0x00000004ff067819 */ /* 0x000fe40000011403 */
[----:B------:R-:W-:Y:S01]  /*0b60*/  LOP3.LUT R224, R2, 0xffffff80, RZ, 0xc0, !PT ;  /* 0xffffff8002e07812 */ /* 0x000fe200078ec0ff */
[----:B------:R-:W-:Y:S01]  /*0b70*/  IMAD.IADD R4, R12, 0x1, -R4 ;  /* 0x000000010c047824 */ /* 0x000fe200078e0a04 */
[----:B------:R-:W-:-:S02]  /*0b80*/  LOP3.LUT R5, R5, 0xfffffc00, RZ, 0xc0, !PT ;  /* 0xfffffc0005057812 */ /* 0x000fc400078ec0ff */
[----:B------:R-:W-:Y:S01]  /*0b90*/  LEA.HI R3, R3, R6, RZ, 0x1 ;  /* 0x0000000603037211 */ /* 0x000fe200078f08ff */
[----:B------:R-:W-:Y:S02]  /*0ba0*/  IMAD.IADD R224, R12, 0x1, -R224 ;  /* 0x000000010ce07824 */ /* 0x000fe400078e0ae0 */
[----:B------:R-:W-:Y:S01]  /*0bb0*/  IMAD R4, R4, 0x40, R5 ;  /* 0x0000004004047824 */ /* 0x000fe200078e0205 */
[----:B------:R-:W-:Y:S02]  /*0bc0*/  LOP3.LUT R3, R3, 0x1ffffffe, RZ, 0xc0, !PT ;  /* 0x1ffffffe03037812 */ /* 0x000fe400078ec0ff */
[----:B------:R-:W-:Y:S02]  /*0bd0*/  LEA.HI R5, R0, R12, RZ, 0x2 ;  /* 0x0000000c00057211 */ /* 0x000fe400078f10ff */
[----:B------:R-:W-:Y:S01]  /*0be0*/  SHF.R.S32.HI R7, RZ, 0x1f, R224 ;  /* 0x0000001fff077819 */ /* 0x000fe200000114e0 */
[----:B------:R-:W-:Y:S01]  /*0bf0*/  IMAD.IADD R3, R6, 0x1, -R3 ;  /* 0x0000000106037824 */ /* 0x000fe200078e0a03 */
[----:B------:R-:W-:-:S02]  /*0c00*/  LOP3.LUT R5, R5, 0xfffffffc, RZ, 0xc0, !PT ;  /* 0xfffffffc05057812 */ /* 0x000fc400078ec0ff */
[-C--:B------:R-:W-:Y:S01]  /*0c10*/  LEA.HI R8, R7, R224.reuse, RZ, 0x2 ;  /* 0x000000e007087211 */ /* 0x080fe200078f10ff */
[----:B------:R-:W-:Y:S01]  /*0c20*/  IMAD R3, R3, 0x8, R4 ;  /* 0x0000000803037824 */ /* 0x000fe200078e0204 */
[----:B------:R-:W-:Y:S01]  /*0c30*/  SHF.R.S32.HI R6, RZ, 0x7, R2 ;  /* 0x00000007ff067819 */ /* 0x000fe20000011402 */
[----:B------:R-:W-:Y:S01]  /*0c40*/  IMAD.IADD R5, R12, 0x1, -R5 ;  /* 0x000000010c057824 */ /* 0x000fe200078e0a05 */
[--C-:B------:R-:W-:Y:S02]  /*0c50*/  SHF.R.S32.HI R9, RZ, 0x2, R8.reuse ;  /* 0x00000002ff097819 */ /* 0x100fe40000011408 */
[----:B------:R-:W-:Y:S01]  /*0c60*/  SHF.R.S32.HI R10, RZ, 0x1f, R8 ;  /* 0x0000001fff0a7819 */ /* 0x000fe20000011408 */
[----:B------:R0:W-:Y:S01]  /*0c70*/  STL [R1+0x30], R3 ;  /* 0x0000300301007387 */ /* 0x0001e20000100800 */
[----:B------:R-:W-:Y:S02]  /*0c80*/  LEA.HI R7, R7, R224, RZ, 0x5 ;  /* 0x000000e007077211 */ /* 0x000fe400078f28ff */
[----:B------:R-:W-:-:S02]  /*0c90*/  LEA.HI R10, R10, R9, RZ, 0x3 ;  /* 0x000000090a0a7211 */ /* 0x000fc400078f18ff */
[----:B------:R-:W-:Y:S02]  /*0ca0*/  LEA.HI R2, R2, R6, RZ, 0x1 ;  /* 0x0000000602027211 */ /* 0x000fe400078f08ff */
[----:B------:R-:W-:Y:S02]  /*0cb0*/  LOP3.LUT R10, R10, 0xfffffff8, RZ, 0xc0, !PT ;  /* 0xfffffff80a0a7812 */ /* 0x000fe400078ec0ff */
[----:B------:R-:W-:Y:S02]  /*0cc0*/  SHF.R.S32.HI R7, RZ, 0x5, R7 ;  /* 0x00000005ff077819 */ /* 0x000fe40000011407 */
[----:B0-----:R-:W-:Y:S01]  /*0cd0*/  LEA.HI R3, R5, R5, RZ, 0x1 ;  /* 0x0000000505037211 */ /* 0x001fe200078f08ff */
[----:B------:R-:W-:Y:S01]  /*0ce0*/  IMAD.IADD R10, R9, 0x1, -R10 ;  /* 0x00000001090a7824 */ /* 0x000fe200078e0a0a */
[----:B------:R-:W-:Y:S02]  /*0cf0*/  LOP3.LUT R2, R2, 0x3fffffe, RZ, 0xc0, !PT ;  /* 0x03fffffe02027812 */ /* 0x000fe400078ec0ff */
[----:B------:R-:W-:Y:S01]  /*0d00*/  LOP3.LUT R4, R3, 0x1ffffffe, RZ, 0xc0, !PT ;  /* 0x1ffffffe03047812 */ /* 0x000fe200078ec0ff */
[----:B------:R-:W-:Y:S01]  /*0d10*/  IMAD R7, R7, 0x10, R10 ;  /* 0x0000001007077824 */ /* 0x000fe200078e020a */
[----:B------:R-:W-:Y:S01]  /*0d20*/  LOP3.LUT R3, R8, 0x7ffffffc, RZ, 0xc0, !PT ;  /* 0x7ffffffc08037812 */ /* 0x000fe200078ec0ff */
[----:B------:R-:W-:Y:S01]  /*0d30*/  IMAD.IADD R2, R6, 0x1, -R2 ;  /* 0x0000000106027824 */ /* 0x000fe200078e0a02 */
[----:B------:R-:W-:Y:S01]  /*0d40*/  LEA.HI R0, R0, R12, RZ, 0x3 ;  /* 0x0000000c00007211 */ /* 0x000fe200078f18ff */
[----:B------:R-:W-:-:S02]  /*0d50*/  IMAD.IADD R4, R5, 0x1, -R4 ;  /* 0x0000000105047824 */ /* 0x000fc400078e0a04 */
[----:B------:R-:W-:Y:S01]  /*0d60*/  IMAD.IADD R3, R224, 0x1, -R3 ;  /* 0x00000001e0037824 */ /* 0x000fe200078e0a03 */
[----:B------:R-:W-:Y:S01]  /*0d70*/  LOP3.LUT R194, R0, 0xfffffff8, RZ, 0xc0, !PT ;  /* 0xfffffff800c27812 */ /* 0x000fe200078ec0ff */
[----:B------:R-:W-:Y:S01]  /*0d80*/  IMAD R2, R2, 0x40, R7 ;  /* 0x0000004002027824 */ /* 0x000fe200078e0207 */
[----:B------:R-:W-:Y:S01]  /*0d90*/  SHF.R.S32.HI R221, RZ, 0x3, R0 ;  /* 0x00000003ffdd7819 */ /* 0x000fe20000011400 */
[----:B------:R-:W-:Y:S02]  /*0da0*/  IMAD.SHL.U32 R19, R3, 0x2, RZ ;  /* 0x0000000203137824 */ /* 0x000fe400078e00ff */
[----:B------:R-:W-:Y:S01]  /*0db0*/  IMAD.IADD R194, R12, 0x1, -R194 ;  /* 0x000000010cc27824 */ /* 0x000fe200078e0ac2 */
[----:B------:R-:W-:Y:S01]  /*0dc0*/  STL [R1+0x2c], R2 ;  /* 0x00002c0201007387 */ /* 0x000fe20000100800 */
[----:B------:R-:W-:Y:S01]  /*0dd0*/  IMAD.U32 R3, RZ, RZ, UR4 ;  /* 0x00000004ff037e24 */ /* 0x000fe2000f8e00ff */
[----:B------:R-:W-:Y:S01]  /*0de0*/  UMOV UR4, URZ ;  /* 0x0000003f00047c82 */ /* 0x000fe20008000000 */
        /* <DEDUP_REMOVED lines=44> */
[----:B------:R-:W-:Y:S01]  /*10b0*/  IMAD.SHL.U32 R22, R194, 0x8, RZ ;  /* 0x00000008c2167824 */ /* 0x000fe200078e00ff */
[----:B------:R-:W-:Y:S01]  /*10c0*/  SHF.R.S32.HI R227, RZ, 0x1f, R200 ;  /* 0x0000001fffe37819 */ /* 0x000fe200000114c8 */
[----:B------:R-:W-:Y:S01]  /*10d0*/  IMAD.U32 R223, RZ, RZ, UR4 ;  /* 0x00000004ffdf7e24 */ /* 0x000fe2000f8e00ff */
[----:B------:R-:W-:Y:S01]  /*10e0*/  SHF.R.S32.HI R226, RZ, 0x1f, R199 ;  /* 0x0000001fffe27819 */ /* 0x000fe200000114c7 */
[----:B------:R-:W-:Y:S01]  /*10f0*/  VIADD R193, R22, 0x80 ;  /* 0x0000008016c17836 */ /* 0x000fe20000000000 */
[----:B------:R-:W-:Y:S01]  /*1100*/  SHF.R.S32.HI R225, RZ, 0x1f, R198 ;  /* 0x0000001fffe17819 */ /* 0x000fe200000114c6 */
[----:B------:R-:W-:-:S07]  /*1110*/  IMAD R23, R4, 0x8, R2 ;  /* 0x0000000804177824 */ /* 0x000fce00078e0202 */
.L_x_4464:
[----:B------:R-:W-:Y:S01]  /*1120*/  ULDC.64 UR8, c[0x0][0xa28] ;  /* 0x00028a0000087ab9 */ /* 0x000fe20000000a00 */
[----:B0---4-:R-:W0:Y:S01]  /*1130*/  LDC.64 R8, c[0x0][0x418] ;  /* 0x00010600ff087b82 */ /* 0x011e220000000a00 */
[----:B------:R-:W-:Y:S01]  /*1140*/  UISETP.NE.U32.AND UP0, UPT, UR8, URZ, UPT ;  /* 0x0000003f0800728c */ /* 0x000fe2000bf05070 */
[----:B-1----:R-:W-:Y:S01]  /*1150*/  IMAD.MOV.U32 R7, RZ, RZ, RZ ;  /* 0x000000ffff077224 */ /* 0x002fe200078e00ff */
[----:B------:R-:W-:Y:S02]  /*1160*/  ULDC.64 UR12, c[0x0][0x208] ;  /* 0x00008200000c7ab9 */ /* 0x000fe40000000a00 */
[----:B------:R-:W-:-:S03]  /*1170*/  UISETP.NE.AND.EX UP0, UPT, UR9, URZ, UPT, UP0 ;  /* 0x0000003f0900728c */ /* 0x000fc6000bf05300 */
[----:B------:R-:W-:Y:S01]  /*1180*/  ULDC.64 UR8, c[0x0][0xa18] ;  /* 0x0002860000087ab9 */ /* 0x000fe20000000a00 */
[----:B------:R-:W1:Y:S01]  /*1190*/  LDC R17, c[0x0][0x288] ;  /* 0x0000a200ff117b82 */ /* 0x000e620000000800 */
[----:B------:R-:W-:Y:S01]  /*11a0*/  UISETP.NE.U32.AND UP1, UPT, UR8, URZ, UPT ;  /* 0x0000003f0800728c */ /* 0x000fe2000bf25070 */
[----:B------:R-:W-:-:S03]  /*11b0*/  PLOP3.LUT P0, PT, PT, PT, UP0, 0x80, 0x0 ;  /* 0x000000000000781c */ /* 0x000fc60003f0f008 */
[----:B------:R-:W-:-:S03]  /*11c0*/  UISETP.NE.AND.EX UP1, UPT, UR9, URZ, UPT, UP1 ;  /* 0x0000003f0900728c */ /* 0x000fc6000bf25310 */
[----:B------:R-:W-:Y:S01]  /*11d0*/  @UP0 ULDC.64 UR8, c[0x0][0xa28] ;  /* 0x00028a0000080ab9 */ /* 0x000fe20000000a00 */
[----:B--23--:R-:W2:Y:S01]  /*11e0*/  LDC R0, c[0x0][0x424] ;  /* 0x00010900ff007b82 */ /* 0x00cea20000000800 */
[----:B------:R-:W-:Y:S01]  /*11f0*/  @UP0 UIMAD.WIDE UR8, UR6, 0x4, UR8 ;  /* 0x00000004060808a5 */ /* 0x000fe2000f8e0208 */
[----:B------:R-:W-:-:S05]  /*1200*/  PLOP3.LUT P2, PT, PT, PT, UP1, 0x80, 0x0 ;  /* 0x000000000000781c */ /* 0x000fca0003f4f018 */
[----:B------:R-:W-:Y:S01]  /*1210*/  @UP1 ULDC.64 UR10, c[0x0][0xa18] ;  /* 0x00028600000a1ab9 */ /* 0x000fe20000000a00 */
[----:B------:R-:W-:Y:S01]  /*1220*/  IMAD.U32 R2, RZ, RZ, UR8 ;  /* 0x00000008ff027e24 */ /* 0x000fe2000f8e00ff */
[----:B------:R-:W3:Y:S01]  /*1230*/  LDC R11, c[0x0][0x2f0] ;  /* 0x0000bc00ff0b7b82 */ /* 0x000ee20000000800 */
[----:B------:R-:W-:Y:S01]  /*1240*/  IMAD.U32 R3, RZ, RZ, UR9 ;  /* 0x00000009ff037e24 */ /* 0x000fe2000f8e00ff */
[----:B------:R-:W-:Y:S02]  /*1250*/  @UP1 UIMAD.WIDE UR8, UR6, 0x4, UR10 ;  /* 0x00000004060818a5 */ /* 0x000fe4000f8e020a */
[----:B------:R-:W-:Y:S02]  /*1260*/  ULOP3.LUT UR4, UR7, 0xff000000, URZ, 0xc0, !UPT ;  /* 0xff00000007047892 */ /* 0x000fe4000f8ec03f */
[----:B------:R4:W5:Y:S01]  /*1270*/  @P0 LDG.E R7, desc[UR12][R2.64] ;  /* 0x0000000c02070981 */ /* 0x000962000c1e1900 */
[----:B------:R-:W-:Y:S01]  /*1280*/  ULDC.64 UR10, c[0x0][0xa20] ;  /* 0x00028800000a7ab9 */ /* 0x000fe20000000a00 */
[----:B------:R-:W-:Y:S01]  /*1290*/  IMAD.U32 R4, RZ, RZ, UR8 ;  /* 0x00000008ff047e24 */ /* 0x000fe2000f8e00ff */
[----:B------:R-:W-:Y:S01]  /*12a0*/  ULOP3.LUT UR8, UR7, 0xff0000, URZ, 0xc0, !UPT ;  /* 0x00ff000007087892 */ /* 0x000fe2000f8ec03f */
[----:B------:R-:W-:Y:S01]  /*12b0*/  IMAD.U32 R5, RZ, RZ, UR9 ;  /* 0x00000009ff057e24 */ /* 0x000fe2000f8e00ff */
[----:B------:R-:W-:Y:S01]  /*12c0*/  USHF.R.U32.HI UR4, URZ, 0x8, UR4 ;  /* 0x000000083f047899 */ /* 0x000fe20008011604 */
[----:B0-----:R-:W-:-:S03]  /*12d0*/  ISETP.NE.U32.AND P0, PT, R8, RZ, PT ;  /* 0x000000ff0800720c */ /* 0x001fc60003f05070 */
[----:B------:R-:W-:Y:S01]  /*12e0*/  ULEA.HI UR8, UR8, UR4, URZ, 0x10 ;  /* 0x0000000408087291 */ /* 0x000fe2000f8f803f */
[----:B------:R-:W-:Y:S01]  /*12f0*/  ISETP.NE.U32.AND P1, PT, RZ, UR10, PT ;  /* 0x0000000aff007c0c */ /* 0x000fe2000bf25070 */
[----:B------:R-:W-:Y:S01]  /*1300*/  ULOP3.LUT UR4, UR7, 0xffff, URZ, 0xc0, !UPT ;  /* 0x0000ffff07047892 */ /* 0x000fe2000f8ec03f */
[----:B------:R-:W-:Y:S01]  /*1310*/  ISETP.NE.AND.EX P0, PT, R9, RZ, PT, P0 ;  /* 0x000000ff0900720c */ /* 0x000fe20003f05300 */
[----:B-1----:R4:W5:Y:S01]  /*1320*/  @P2 LDG.E R17, desc[UR12][R4.64] ;  /* 0x0000000c04112981 */ /* 0x002962000c1e1900 */
[----:B------:R-:W-:Y:S02]  /*1330*/  ISETP.NE.AND.EX P1, PT, RZ, UR11, PT, P1 ;  /* 0x0000000bff007c0c */ /* 0x000fe4000bf25310 */
[----:B--2---:R-:W-:Y:S01]  /*1340*/  SEL R0, R0, 0x1, P0 ;  /* 0x0000000100007807 */ /* 0x004fe20000000000 */
[----:B------:R-:W-:Y:S01]  /*1350*/  IMAD.U32 R197, RZ, RZ, UR4 ;  /* 0x00000004ffc57e24 */ /* 0x000fe2000f8e00ff */
[----:B----4-:R-:W-:Y:S09]  /*1360*/  @P2 BRA `(.L_x_4361) ;  /* 0x0000000000302947 */ /* 0x010ff20003800000 */
        /* <DEDUP_REMOVED lines=9> */
[----:B-----5:R-:W2:Y:S04]  /*1400*/  LDG.E R17, desc[UR12][R2.64] ;  /* 0x0000000c02117981 */ /* 0x020ea8000c1e1900 */
[----:B------:R-:W2:Y:S02]  /*1410*/  LDG.E R4, desc[UR12][R2.64+0x4] ;  /* 0x0000040c02047981 */ /* 0x000ea4000c1e1900 */
[----:B--2---:R-:W-:-:S07]  /*1420*/  IMAD.IADD R17, R4, 0x1, -R17 ;  /* 0x0000000104117824 */ /* 0x004fce00078e0a11 */
.L_x_4361:
[----:B---3--:R-:W-:Y:S02]  /*1430*/  IMAD R16, R0, R11, RZ ;  /* 0x0000000b00107224 */ /* 0x008fe400078e02ff */
[----:B------:R-:W-:Y:S01]  /*1440*/  IMAD.U32 R222, RZ, RZ, UR6 ;  /* 0x00000006ffde7e24 */ /* 0x000fe2000f8e00ff */
[----:B------:R-:W-:Y:S06]  /*1450*/  @!P1 BRA `(.L_x_4362) ;  /* 0x00000000001c9947 */ /* 0x000fec0003800000 */
[----:B------:R-:W-:Y:S01]  /*1460*/  ULDC.64 UR10, c[0x0][0xa20] ;  /* 0x00028800000a7ab9 */ /* 0x000fe20000000a00 */
[----:B------:R-:W-:Y:S01]  /*1470*/  ULDC.64 UR12, c[0x0][0x208] ;  /* 0x00008200000c7ab9 */ /* 0x000fe20000000a00 */
[----:B------:R-:W-:-:S06]  /*1480*/  UIMAD.WIDE UR6, UR6, 0x4, UR10 ;  /* 0x00000004060678a5 */ /* 0x000fcc000f8e020a */
[----:B------:R-:W-:Y:S02]  /*1490*/  IMAD.U32 R2, RZ, RZ, UR6 ;  /* 0x00000006ff027e24 */ /* 0x000fe4000f8e00ff */
[----:B------:R-:W-:-:S05]  /*14a0*/  IMAD.U32 R3, RZ, RZ, UR7 ;  /* 0x00000007ff037e24 */ /* 0x000fca000f8e00ff */
[----:B------:R0:W5:Y:S01]  /*14b0*/  LDG.E R16, desc[UR12][R2.64] ;  /* 0x0000000c02107981 */ /* 0x000162000c1e1900 */
[----:B------:R-:W-:Y:S05]  /*14c0*/  BRA `(.L_x_4363) ;  /* 0x0000000000307947 */ /* 0x000fea0003800000 */
.L_x_4362:
        /* <DEDUP_REMOVED lines=10> */
[----:B------:R-:W2:Y:S02]  /*1570*/  LDG.E R5, desc[UR12][R2.64+0x4] ;  /* 0x0000040c02057981 */ /* 0x000ea4000c1e1900 */
[----:B--2---:R-:W-:-:S07]  /*1580*/  IMAD.IADD R16, R5, 0x1, -R16 ;  /* 0x0000000105107824 */ /* 0x004fce00078e0a10 */
.L_x_4363:
[----:B------:R-:W-:Y:S01]  /*1590*/  ULDC UR4, c[0x0][0x448] ;  /* 0x0001120000047ab9 */ /* 0x000fe20000000800 */
[----:B-----5:R-:W-:Y:S01]  /*15a0*/  IMAD.IADD R16, R16, 0x1, -R7 ;  /* 0x0000000110107824 */ /* 0x020fe200078e0a07 */
[----:B------:R-:W-:Y:S02]  /*15b0*/  UISETP.NE.AND UP0, UPT, UR4, 0x1, UPT ;  /* 0x000000010400788c */ /* 0x000fe4000bf05270 */
[----:B------:R-:W-:Y:S02]  /*15c0*/  USHF.L.U32 UR60, UR5, 0x7, URZ ;  /* 0x00000007053c7899 */ /* 0x000fe4000800063f */
[----:B------:R-:W-:Y:S01]  /*15d0*/  IADD3 R0, R16, 0x1, -R17 ;  /* 0x0000000110007810 */ /* 0x000fe20007ffe811 */
[----:B------:R-:W-:Y:S01]  /*15e0*/  ULDC.64 UR4, c[0x0][0x9e0] ;  /* 0x0002780000047ab9 */ /* 0x000fe20000000a00 */
[----:B------:R-:W-:Y:S02]  /*15f0*/  UIADD3 UR9, UR60, 0x7f, URZ ;  /* 0x0000007f3c097890 */ /* 0x000fe4000fffe03f */
[----:B------:R-:W-:Y:S01]  /*1600*/  R2UR UR10, R0 ;  /* 0x00000000000a72ca */ /* 0x000fe200000e0000 */
[----:B------:R-:W-:-:S02]  /*1610*/  UISETP.GE.AND UP1, UPT, UR5, 0x1, UPT ;  /* 0x000000010500788c */ /* 0x000fc4000bf26270 */
[----:B------:R-:W-:Y:S01]  /*1620*/  @UP0 ULDC UR6, c[0x0][0x44c] ;  /* 0x0001130000060ab9 */ /* 0x000fe20000000800 */
[----:B------:R-:W-:Y:S01]  /*1630*/  @UP0 ULDC UR11, c[0x0][0x450] ;  /* 0x00011400000b0ab9 */ /* 0x000fe20000000800 */
[----:B------:R-:W-:Y:S02]  /*1640*/  UIMAD.WIDE.U32 UR6, UR9, UR6, URZ ;  /* 0x00000006090672a5 */ /* 0x000fe4000f8e003f */
[----:B------:R-:W-:Y:S02]  /*1650*/  PLOP3.LUT P1, PT, PT, PT, UP1, 0x80, 0x0 ;  /* 0x000000000000781c */ /* 0x000fe40003f2f018 */
        /* <DEDUP_REMOVED lines=15> */
.L_x_4365:
[----:B------:R-:W-:-:S11]  /*1750*/  UISETP.NE.AND UP1, UPT, UR5, 0x1, UPT ;  /* 0x000000010500788c */ /* 0x000fd6000bf25270 */
[----:B------:R-:W-:Y:S02]  /*1760*/  @UP1 ULDC.64 UR10, c[0x0][0x9e8] ;  /* 0x00027a00000a1ab9 */ /* 0x000fe40000000a00 */
[----:B------:R-:W-:-:S04]  /*1770*/  UIMAD.WIDE.U32 UR6, UR4, UR10, URZ ;  /* 0x0000000a040672a5 */ /* 0x000fc8000f8e003f */
[----:B------:R-:W-:-:S12]  /*1780*/  @UP1 USHF.R.U32.HI UR4, URZ, UR11, UR7 ;  /* 0x0000000b3f041299 */ /* 0x000fd80008011607 */
.L_x_4366:
[----:B------:R-:W-:-:S06]  /*1790*/  UIMAD UR4, UR4, UR5, UR5 ;  /* 0x00000005040472a4 */ /* 0x000fcc000f8e0205 */
[----:B------:R-:W-:-:S07]  /*17a0*/  VIMNMX R0, R0, UR4, PT ;  /* 0x0000000400007c48 */ /* 0x000fce000bfe0100 */
.L_x_4364:
[----:B------:R-:W-:Y:S01]  /*17b0*/  IMAD.IADD R81, R16, 0x1, -R17 ;  /* 0x0000000110517824 */ /* 0x000fe200078e0a11 */
[----:B------:R-:W-:Y:S01]  /*17c0*/  @UP0 ULDC UR6, c[0x0][0x44c] ;  /* 0x0001130000060ab9 */ /* 0x000fe20000000800 */
[----:B0-----:R-:W-:Y:S01]  /*17d0*/  VIADD R2, R0, 0x5f ;  /* 0x0000005f00027836 */ /* 0x001fe20000000000 */
[----:B------:R-:W-:Y:S01]  /*17e0*/  UIMAD.WIDE.U32 UR6, UR60, UR6, URZ ;  /* 0x000000063c0672a5 */ /* 0x000fe2000f8e003f */
[----:B------:R-:W-:Y:S01]  /*17f0*/  VIADD R0, R16, 0x5f ;  /* 0x0000005f10007836 */ /* 0x000fe20000000000 */
        /* <DEDUP_REMOVED lines=25> */
.L_x_4368:
[----:B------:R-:W-:-:S11]  /*1990*/  UISETP.NE.AND UP0, UPT, UR5, 0x1, UPT ;  /* 0x000000010500788c */ /* 0x000fd6000bf05270 */
[----:B------:R-:W-:Y:S02]  /*19a0*/  @UP0 ULDC.64 UR10, c[0x0][0x9e8] ;  /* 0x00027a00000a0ab9 */ /* 0x000fe40000000a00 */
[----:B------:R-:W-:-:S04]  /*19b0*/  UIMAD.WIDE.U32 UR6, UR4, UR10, URZ ;  /* 0x0000000a040672a5 */ /* 0x000fc8000f8e003f */
[----:B------:R-:W-:-:S12]  /*19c0*/  @UP0 USHF.R.U32.HI UR4, URZ, UR11, UR7 ;  /* 0x0000000b3f040299 */ /* 0x000fd80008011607 */
.L_x_4369:
[----:B------:R-:W-:-:S04]  /*19d0*/  UIMAD UR4, UR4, UR5, URZ ;  /* 0x00000005040472a4 */ /* 0x000fc8000f8e023f */
[----:B------:R-:W-:-:S04]  /*19e0*/  UISETP.LT.AND UP0, UPT, UR9, UR4, UPT ;  /* 0x000000040900728c */ /* 0x000fc8000bf01270 */
[----:B------:R-:W-:-:S12]  /*19f0*/  USEL UR9, UR9, UR4, !UP0 ;  /* 0x0000000409097287 */ /* 0x000fd8000c000000 */
.L_x_4367:
[----:B------:R-:W-:Y:S02]  /*1a00*/  UIMAD.WIDE UR4, UR9, 0x2aaaaaab, URZ ;  /* 0x2aaaaaab090478a5 */ /* 0x000fe4000f8e023f */
[----:B------:R-:W-:Y:S02]  /*1a10*/  ULOP3.LUT UR6, UR8, 0xff, URZ, 0xc0, !UPT ;  /* 0x000000ff08067892 */ /* 0x000fe4000f8ec03f */
[----:B------:R-:W-:-:S04]  /*1a20*/  USHF.R.U32.HI UR4, URZ, 0x1f, UR5 ;  /* 0x0000001f3f047899 */ /* 0x000fc80008011605 */
[----:B------:R-:W-:Y:S01]  /*1a30*/  ULEA.HI.SX32 UR4, UR5, UR4, 0x1c ;  /* 0x0000000405047291 */ /* 0x000fe2000f8fe23f */
[----:B------:R-:W-:Y:S01]  /*1a40*/  IMAD.U32 R196, RZ, RZ, UR6 ;  /* 0x00000006ffc47e24 */ /* 0x000fe2000f8e00ff */
[----:B------:R-:W-:Y:S02]  /*1a50*/  USHF.R.U32.HI UR5, URZ, 0x10, UR8 ;  /* 0x000000103f057899 */ /* 0x000fe40008011608 */
[----:B------:R-:W-:-:S04]  /*1a60*/  UISETP.LT.AND UP0, UPT, URZ, UR4, UPT ;  /* 0x000000043f00728c */ /* 0x000fc8000bf01270 */
[----:B------:R-:W-:Y:S01]  /*1a70*/  USEL UR9, URZ, UR4, !UP0 ;  /* 0x000000043f097287 */ /* 0x000fe2000c000000 */
[----:B------:R-:W-:Y:S02]  /*1a80*/  IMAD.U32 R195, RZ, RZ, UR5 ;  /* 0x00000005ffc37e24 */ /* 0x000fe4000f8e00ff */
[----:B------:R-:W-:-:S03]  /*1a90*/  UMOV UR4, URZ ;  /* 0x0000003f00047c82 */ /* 0x000fc60008000000 */
[----:B------:R-:W-:-:S13]  /*1aa0*/  ISETP.GT.AND P0, PT, R80, UR9, PT ;  /* 0x0000000950007c0c */ /* 0x000fda000bf04270 */
[----:B------:R-:W-:Y:S05]  /*1ab0*/  @!P0 BRA `(.L_x_4370) ;  /* 0x00000000009c8947 */ /* 0x000fea0003800000 */
[----:B------:R-:W-:Y:S01]  /*1ac0*/  R2UR UR5, R195 ;  /* 0x00000000c30572ca */ /* 0x000fe200000e0000 */
[----:B------:R-:W-:-:S12]  /*1ad0*/  ULDC UR4, c[0x0][0x9f0] ;  /* 0x00027c0000047ab9 */ /* 0x000fd80000000800 */
[----:B------:R-:W-:-:S04]  /*1ae0*/  UISETP.NE.AND UP0, UPT, UR5, URZ, UPT ;  /* 0x0000003f0500728c */ /* 0x000fc8000bf05270 */
[----:B------:R-:W-:-:S03]  /*1af0*/  USEL UR10, UR5, UR4, UP0 ;  /* 0x00000004050a7287 */ /* 0x000fc60008000000 */
[----:B------:R-:W-:-:S03]  /*1b00*/  UMOV UR4, URZ ;  /* 0x0000003f00047c82 */ /* 0x000fc60008000000 */
[----:B------:R-:W-:-:S05]  /*1b10*/  IMAD.U32 R5, RZ, RZ, UR10 ;  /* 0x0000000aff057e24 */ /* 0x000fca000f8e00ff */
        /* <DEDUP_REMOVED lines=33> */
.L_x_4370:
[----:B------:R-:W-:Y:S01]  /*1d30*/  R2UR UR5, R196 ;  /* 0x00000000c40572ca */ /* 0x000fe200000e0000 */
[----:B------:R-:W-:Y:S01]  /*1d40*/  IMAD.U32 R3, RZ, RZ, UR4 ;  /* 0x00000004ff037e24 */ /* 0x000fe2000f8e00ff */
[----:B------:R-:W-:Y:S01]  /*1d50*/  PLOP3.LUT P0, PT, PT, PT, PT, 0x80, 0x0 ;  /* 0x000000000000781c */ /* 0x000fe20003f0f070 */
[----:B------:R-:W-:Y:S01]  /*1d60*/  IMAD.MOV.U32 R4, RZ, RZ, RZ ;  /* 0x000000ffff047224 */ /* 0x000fe200078e00ff */
        /* <DEDUP_REMOVED lines=9> */
[----:B------:R-:W-:Y:S01]  /*1e00*/  UIMAD UR5, UR5, UR4, UR9 ;  /* 0x00000004050572a4 */ /* 0x000fe2000f8e0209 */
        /* <DEDUP_REMOVED lines=9> */
[----:B------:R-:W-:Y:S02]  /*1ea0*/  ISETP.GT.AND P1, PT, R80, UR5, PT ;  /* 0x0000000550007c0c */ /* 0x000fe4000bf24270 */
        /* <DEDUP_REMOVED lines=70> */
.L_x_4372:
        /* <DEDUP_REMOVED lines=12> */
.L_x_4603:
[----:B------:R-:W-:Y:S05]  /*23d0*/  @!P0 BRA `(.L_x_4374) ;  /* 0x0000000000048947 */ /* 0x000fea0003800000 */
[----:B------:R-:W-:Y:S01]  /*23e0*/  BPT.TRAP 0x1 ;  /* 0x000000040000795c */ /* 0x000fe20000300000 */
.L_x_4374:
[----:B------:R-:W-:Y:S02]  /*23f0*/  IMAD.U32 R7, RZ, RZ, UR37 ;  /* 0x00000025ff077e24 */ /* 0x000fe4000f8e00ff */
[----:B0-----:R-:W-:-:S03]  /*2400*/  IMAD.U32 R0, RZ, RZ, UR36 ;  /* 0x00000024ff007e24 */ /* 0x001fc6000f8e00ff */
[----:B------:R-:W-:Y:S02]  /*2410*/  LEA R7, R7, UR38, 0x3 ;  /* 0x0000002607077c11 */ /* 0x000fe4000f8e18ff */
[----:B------:R-:W-:-:S04]  /*2420*/  SHF.L.U32 R0, R0, 0x1f, RZ ;  /* 0x0000001f00007819 */ /* 0x000fc800000006ff */
[----:B------:R0:W1:Y:S01]  /*2430*/  SYNCS.PHASECHK.TRANS64.TRYWAIT P2, [R7+URZ+0x30830], R0 ;  /* 0x03083000070075a7 */ /* 0x000062000804017f */
[----:B------:R-:W-:Y:S05]  /*2440*/  @!P0 BRA `(.L_x_4375) ;  /* 0x0000000000048947 */ /* 0x000fea0003800000 */
[----:B------:R-:W-:Y:S01]  /*2450*/  BPT.TRAP 0x1 ;  /* 0x000000040000795c */ /* 0x000fe20000300000 */
.L_x_4375:
[----:B------:R-:W2:Y:S02]  /*2460*/  S2R R2, SR_TID.X ;  /* 0x0000000000027919 */ /* 0x000ea40000002100 */
[----:B--2---:R-:W-:-:S04]  /*2470*/  LOP3.LUT R2, R2, 0x7f, RZ, 0xc0, !PT ;  /* 0x0000007f02027812 */ /* 0x004fc800078ec0ff */
[----:B------:R-:W-:Y:S01]  /*2480*/  ISETP.NE.AND P1, PT, R2, RZ, PT ;  /* 0x000000ff0200720c */ /* 0x000fe20003f25270 */
[----:B-1----:R-:W-:-:S12]  /*2490*/  @P2 BRA `(.L_x_4376) ;  /* 0x0000000000082947 */ /* 0x002fd80003800000 */
[----:B------:R-:W1:Y:S02]  /*24a0*/  SYNCS.PHASECHK.TRANS64.TRYWAIT P2, [R7+URZ+0x30830], R0 ;  /* 0x03083000070075a7 */ /* 0x000e64000804017f */
[----:B-1----:R-:W-:Y:S05]  /*24b0*/  @!P2 BRA `(.L_x_4377) ;  /* 0x0000018c00f0a947 */ /* 0x002fea0003800000 */
.L_x_4376:
        /* <DEDUP_REMOVED lines=13> */
[----:B------:R-:W-:-:S02]  /*2590*/  ULOP3.LUT UR61, UR4, 0x10000, URZ, 0xfc, !UPT ;  /* 0x00010000043d7892 */ /* 0x000fc4000f8efc3f */
[----:B------:R-:W-:Y:S02]  /*25a0*/  ULOP3.LUT UR4, UR39, 0x10000, URZ, 0xfc, !UPT ;  /* 0x0001000027047892 */ /* 0x000fe4000f8efc3f */
[----:B------:R-:W-:Y:S02]  /*25b0*/  UIMAD UR5, UR37, 0x900, UR61 ;  /* 0x00000900250578a4 */ /* 0x000fe4000f8e023d */
[----:B------:R-:W-:Y:S02]  /*25c0*/  UIADD3 UR56, UR4, 0x2, URZ ;  /* 0x0000000204387890 */ /* 0x000fe4000fffe03f */
[----:B------:R-:W-:Y:S01]  /*25d0*/  UIADD3 UR58, UR5, 0x2, URZ ;  /* 0x00000002053a7890 */ /* 0x000fe2000fffe03f */
[----:B------:R-:W-:Y:S02]  /*25e0*/  UMOV UR8, UR4 ;  /* 0x0000000400087c82 */ /* 0x000fe40008000000 */
[----:B------:R-:W-:Y:S01]  /*25f0*/  UMOV UR10, UR5 ;  /* 0x00000005000a7c82 */ /* 0x000fe20008000000 */
[----:B------:R-:W-:Y:S01]  /*2600*/  UIADD3 UR52, UR4, 0x4, URZ ;  /* 0x0000000404347890 */ /* 0x000fe2000fffe03f */
[----:B------:R-:W-:Y:S01]  /*2610*/  HGMMA.64x96x16.F32 R24, gdesc[UR8], RZ, !UPT, gsb0 ;  /* 0x01600000081879f0 */ /* 0x000fe2000c0008ff */
[----:B------:R-:W-:Y:S01]  /*2620*/  UIADD3 UR54, UR5, 0x4, URZ ;  /* 0x0000000405367890 */ /* 0x000fe2000fffe03f */
[----:B------:R-:W-:Y:S01]  /*2630*/  IMAD.U32 R4, RZ, RZ, UR8 ;  /* 0x00000008ff047e24 */ /* 0x000fe2000f8e00ff */
        /* <DEDUP_REMOVED lines=43> */
[----:B------:R-:W-:Y:S01]  /*28f0*/  @UP0 ULDC UR5, c[0x0][0x450] ;  /* 0x0001140000050ab9 */ /* 0x000fe20000000800 */
[----:B------:R-:W-:Y:S02]  /*2900*/  WARPGROUP.DEPBAR.LE gsb0, 0x0 ;  /* 0x00008000000079c5 */ /* 0x000fe40000010000 */
[----:B------:R-:W-:-:S06]  /*2910*/  WARPGROUP.ARRIVE ;  /* 0x00000000000079c5 */ /* 0x000fcc0000000000 */
[----:B------:R-:W-:Y:S03]  /*2920*/  HGMMA.64x96x16.F32 R24, gdesc[UR56], R24, gsb0 ;  /* 0x01600000381879f0 */ /* 0x000fe60008000818 */
[----:B------:R-:W-:Y:S02]  /*2930*/  WARPGROUP.DEPBAR.LE gsb0, 0x0 ;  /* 0x00008000000079c5 */ /* 0x000fe40000010000 */
[----:B------:R-:W-:-:S06]  /*2940*/  WARPGROUP.ARRIVE ;  /* 0x00000000000079c5 */ /* 0x000fcc0000000000 */
[----:B------:R-:W-:Y:S01]  /*2950*/  HGMMA.64x96x16.F32 R24, gdesc[UR52], R24, gsb0 ;  /* 0x01600000341879f0 */ /* 0x000fe20008000818 */
[----:B------:R-:W-:Y:S02]  /*2960*/  ULDC UR54, c[0x0][0x9dc] ;  /* 0x0002770000367ab9 */ /* 0x000fe40000000800 */
[----:B------:R-:W-:Y:S01]  /*2970*/  ULOP3.LUT UR54, URZ, UR54, URZ, 0x33, !UPT ;  /* 0x000000363f367292 */ /* 0x000fe2000f8e333f */
        /* <DEDUP_REMOVED lines=28> */
[----:B------:R-:W-:Y:S01]  /*2b40*/  FMUL.FTZ R15, R34, UR4 ;  /* 0x00000004220f7c20 */ /* 0x000fe20008410000 */
[----:B------:R-:W-:Y:S01]  /*2b50*/  FMUL.FTZ R25, R25, UR4 ;  /* 0x0000000419197c20 */ /* 0x000fe20008410000 */
[----:B------:R-:W-:Y:S01]  /*2b60*/  FMUL.FTZ R37, R37, UR4 ;  /* 0x0000000425257c20 */ /* 0x000fe20008410000 */
[----:B------:R-:W-:Y:S02]  /*2b70*/  IMAD.MOV.U32 R34, RZ, RZ, R2 ;  /* 0x000000ffff227224 */ /* 0x000fe400078e0002 */
[----:B------:R-:W-:Y:S01]  /*2b80*/  FMUL.FTZ R28, R28, UR4 ;  /* 0x000000041c1c7c20 */ /* 0x000fe20008410000 */
[----:B------:R-:W-:Y:S01]  /*2b90*/  FMUL.FTZ R29, R29, UR4 ;  /* 0x000000041d1d7c20 */ /* 0x000fe20008410000 */
[----:B------:R-:W-:Y:S01]  /*2ba0*/  FMUL.FTZ R32, R32, UR4 ;  /* 0x0000000420207c20 */ /* 0x000fe20008410000 */
[----:B------:R-:W-:Y:S01]  /*2bb0*/  FMUL.FTZ R33, R33, UR4 ;  /* 0x0000000421217c20 */ /* 0x000fe20008410000 */
[----:B------:R-:W-:Y:S01]  /*2bc0*/  FMUL.FTZ R36, R36, UR4 ;  /* 0x0000000424247c20 */ /* 0x000fe20008410000 */
[----:B------:R-:W-:Y:S01]  /*2bd0*/  FMUL.FTZ R40, R40, UR4 ;  /* 0x0000000428287c20 */ /* 0x000fe20008410000 */
[----:B------:R-:W-:Y:S01]  /*2be0*/  @P3 SHF.R.U32.HI R34, RZ, UR5, R6 ;  /* 0x00000005ff223c19 */ /* 0x000fe20008011606 */
[----:B------:R2:W3:Y:S01]  /*2bf0*/  MUFU.TANH R9, R25 ;  /* 0x0000001900097308 */ /* 0x0004e20000002400 */
[----:B01----:R-:W-:Y:S01]  /*2c00*/  FMUL.FTZ R0, R26, UR4 ;  /* 0x000000041a007c20 */ /* 0x003fe20008410000 */
[----:B------:R-:W-:Y:S01]  /*2c10*/  FMUL.FTZ R3, R24, UR4 ;  /* 0x0000000418037c20 */ /* 0x000fe20008410000 */
[----:B------:R-:W-:Y:S01]  /*2c20*/  FMUL.FTZ R12, R27, UR4 ;  /* 0x000000041b0c7c20 */ /* 0x000fe20008410000 */
[----:B------:R-:W-:Y:S01]  /*2c30*/  FMUL.FTZ R13, R30, UR4 ;  /* 0x000000041e0d7c20 */ /* 0x000fe20008410000 */
[----:B------:R-:W-:Y:S01]  /*2c40*/  FMUL.FTZ R14, R31, UR4 ;  /* 0x000000041f0e7c20 */ /* 0x000fe20008410000 */
[----:B------:R-:W-:Y:S01]  /*2c50*/  FMUL.FTZ R20, R35, UR4 ;  /* 0x0000000423147c20 */ /* 0x000fe20008410000 */
[----:B------:R-:W-:Y:S01]  /*2c60*/  FMUL.FTZ R21, R38, UR4 ;  /* 0x0000000426157c20 */ /* 0x000fe20008410000 */
[----:B------:R0:W1:Y:S01]  /*2c70*/  MUFU.TANH R10, R28 ;  /* 0x0000001c000a7308 */ /* 0x0000620000002400 */
[----:B--2---:R-:W-:Y:S01]  /*2c80*/  FMUL.FTZ R25, R42, UR4 ;  /* 0x000000042a197c20 */ /* 0x004fe20008410000 */
[----:B------:R-:W-:Y:S01]  /*2c90*/  FMUL.FTZ R26, R43, UR4 ;  /* 0x000000042b1a7c20 */ /* 0x000fe20008410000 */
[----:B------:R-:W-:Y:S01]  /*2ca0*/  FMUL.FTZ R24, R39, UR4 ;  /* 0x0000000427187c20 */ /* 0x000fe20008410000 */
[----:B------:R-:W-:Y:S01]  /*2cb0*/  FMUL.FTZ R41, R41, UR4 ;  /* 0x0000000429297c20 */ /* 0x000fe20008410000 */
[----:B------:R-:W-:Y:S01]  /*2cc0*/  FMUL.FTZ R44, R44, UR4 ;  /* 0x000000042c2c7c20 */ /* 0x000fe20008410000 */
[----:B------:R-:W-:Y:S01]  /*2cd0*/  FMUL.FTZ R45, R45, UR4 ;  /* 0x000000042d2d7c20 */ /* 0x000fe20008410000 */
[----:B------:R-:W-:Y:S01]  /*2ce0*/  FMUL.FTZ R27, R46, UR4 ;  /* 0x000000042e1b7c20 */ /* 0x000fe20008410000 */
[----:B------:R2:W4:Y:S01]  /*2cf0*/  MUFU.TANH R72, R29 ;  /* 0x0000001d00487308 */ /* 0x0005220000002400 */
[----:B0-----:R-:W-:Y:S01]  /*2d00*/  FMUL.FTZ R28, R47, UR4 ;  /* 0x000000042f1c7c20 */ /* 0x001fe20008410000 */
        /* <DEDUP_REMOVED lines=14> */
[----:B------:R2:W1:Y:S01]  /*2df0*/  MUFU.TANH R74, R33 ;  /* 0x00000021004a7308 */ /* 0x0004620000002400 */
[----:B0-----:R-:W-:Y:S01]  /*2e00*/  FMUL.FTZ R32, R55, UR4 ;  /* 0x0000000437207c20 */ /* 0x001fe20008410000 */
[----:B------:R-:W-:Y:S01]  /*2e10*/  FMUL.FTZ R64, R64, UR4 ;  /* 0x0000000440407c20 */ /* 0x000fe20008410000 */
[----:B------:R-:W-:Y:S01]  /*2e20*/  FMUL.FTZ R65, R65, UR4 ;  /* 0x0000000441417c20 */ /* 0x000fe20008410000 */
[----:B------:R-:W-:Y:S01]  /*2e30*/  FMUL.FTZ R38, R67, UR4 ;  /* 0x0000000443267c20 */ /* 0x000fe20008410000 */
[----:B------:R-:W-:Y:S01]  /*2e40*/  FMUL.FTZ R68, R68, UR4 ;  /* 0x0000000444447c20 */ /* 0x000fe20008410000 */
[----:B------:R-:W-:-:S02]  /*2e50*/  @!P1 VIADD R2, R7, 0x30840 ;  /* 0x0003084007029836 */ /* 0x000fc40000000000 */
[----:B------:R-:W-:Y:S01]  /*2e60*/  FMUL.FTZ R69, R69, UR4 ;  /* 0x0000000445457c20 */ /* 0x000fe20008410000 */
[----:B------:R0:W1:Y:S01]  /*2e70*/  MUFU.TANH R75, R36 ;  /* 0x00000024004b7308 */ /* 0x0000620000002400 */
[----:B--2---:R-:W-:Y:S01]  /*2e80*/  FMUL.FTZ R33, R58, UR4 ;  /* 0x000000043a217c20 */ /* 0x004fe20008410000 */
[----:B------:R-:W-:Y:S01]  /*2e90*/  FMUL.FTZ R43, R70, UR4 ;  /* 0x00000004462b7c20 */ /* 0x000fe20008410000 */
[----:B------:R-:W-:Y:S01]  /*2ea0*/  FMUL.FTZ R42, R71, UR4 ;  /* 0x00000004472a7c20 */ /* 0x000fe20008410000 */
[----:B------:R-:W-:Y:S01]  /*2eb0*/  IMAD.MOV.U32 R7, RZ, RZ, -0x60 ;  /* 0xffffffa0ff077424 */ /* 0x000fe200078e00ff */
[----:B------:R-:W-:-:S03]  /*2ec0*/  @!P1 PRMT R2, RZ, 0x654, R2 ;  /* 0x00000654ff029816 */ /* 0x000fc60000000002 */
[----:B------:R2:W1:Y:S01]  /*2ed0*/  MUFU.TANH R76, R37 ;  /* 0x00000025004c7308 */ /* 0x0004620000002400 */
[----:B0-----:R-:W-:Y:S01]  /*2ee0*/  FMUL.FTZ R36, R63, UR4 ;  /* 0x000000043f247c20 */ /* 0x001fe20008410000 */
[----:B------:R-:W-:Y:S01]  /*2ef0*/  IMAD R6, R80, R7, 0x61 ;  /* 0x0000006150067424 */ /* 0x000fe200078e0207 */
[----:B------:R0:W-:Y:S04]  /*2f00*/  @!P1 SYNCS.ARRIVE.TRANS64.RED.A1T0 RZ, [R2+URZ], RZ ;  /* 0x000000ff02ff99a7 */ /* 0x0001e8000810043f */
[----:B------:R-:W-:Y:S01]  /*2f10*/  IADD3 R8, R16, R6, -R19 ;  /* 0x0000000610087210 */ /* 0x000fe20007ffe813 */
[----:B------:R5:W1:Y:S01]  /*2f20*/  MUFU.TANH R77, R40 ;  /* 0x00000028004d7308 */ /* 0x000a620000002400 */
[----:B--2---:R-:W2:Y:S01]  /*2f30*/  SHFL.IDX PT, R37, R34, RZ, 0x1c1f ;  /* 0x001c1fff22257589 */ /* 0x004ea200000e0000 */
[----:B0-----:R-:W-:-:S02]  /*2f40*/  IMAD R2, R80, -0x60, R16 ;  /* 0xffffffa050027824 */ /* 0x001fc400078e0210 */
[----:B------:R-:W-:-:S04]  /*2f50*/  IMAD.IADD R8, R8, 0x1, -R17 ;  /* 0x0000000108087824 */ /* 0x000fc800078e0a11 */
[----:B------:R-:W0:Y:S01]  /*2f60*/  MUFU.TANH R3, R3 ;  /* 0x0000000300037308 */ /* 0x000e220000002400 */
[----:B-----5:R-:W-:Y:S01]  /*2f70*/  FMUL.FTZ R40, R66, UR4 ;  /* 0x0000000442287c20 */ /* 0x020fe20008410000 */
[----:B------:R-:W-:Y:S01]  /*2f80*/  ULDC.64 UR4, c[0x0][0x9e0] ;  /* 0x0002780000047ab9 */ /* 0x000fe20000000a00 */
[----:B------:R-:W-:Y:S01]  /*2f90*/  IADD3 R58, -R19, 0x60, R2 ;  /* 0x00000060133a7810 */ /* 0x000fe20007ffe102 */
[----:B------:R-:W-:Y:S01]  /*2fa0*/  UISETP.GE.AND UP1, UPT, UR5, 0x1, UPT ;  /* 0x000000010500788c */ /* 0x000fe2000bf26270 */
[----:B------:R-:W-:Y:S02]  /*2fb0*/  VIADD R63, R8, UR4 ;  /* 0x00000004083f7c36 */ /* 0x000fe40008000000 */
[----:B------:R-:W-:Y:S01]  /*2fc0*/  VIADD R66, R6, 0xffffffff ;  /* 0xffffffff06427836 */ /* 0x000fe20000000000 */
[----:B------:R-:W0:Y:S01]  /*2fd0*/  MUFU.TANH R0, R0 ;  /* 0x0000000000007308 */ /* 0x000e220000002400 */
[----:B------:R-:W-:Y:S01]  /*2fe0*/  VIADD R62, R8, UR54 ;  /* 0x00000036083e7c36 */ /* 0x000fe20008000000 */
[----:B------:R-:W-:Y:S01]  /*2ff0*/  PLOP3.LUT P2, PT, PT, PT, UP1, 0x40, 0x0 ;  /* 0x000000000000781c */ /* 0x000fe20003f4e818 */
[----:B------:R-:W-:-:S05]  /*3000*/  IMAD.IADD R67, R66, 0x1, -R19 ;  /* 0x0000000142437824 */ /* 0x000fca00078e0a13 */
[----:B------:R-:W0:Y:S01]  /*3010*/  MUFU.TANH R12, R12 ;  /* 0x0000000c000c7308 */ /* 0x000e220000002400 */
[----:B--2---:R-:W-:Y:S01]  /*3020*/  VIADDMNMX R11, R37, R63, R58, PT ;  /* 0x0000003f250b7246 */ /* 0x004fe2000380013a */
[----:B------:R-:W-:-:S06]  /*3030*/  IMAD.IADD R55, R62, 0x1, R37 ;  /* 0x000000013e377824 */ /* 0x000fcc00078e0225 */
[----:B------:R-:W2:Y:S08]  /*3040*/  MUFU.TANH R13, R13 ;  /* 0x0000000d000d7308 */ /* 0x000eb00000002400 */
[----:B------:R-:W0:Y:S08]  /*3050*/  MUFU.TANH R14, R14 ;  /* 0x0000000e000e7308 */ /* 0x000e300000002400 */
[----:B------:R-:W0:Y:S08]  /*3060*/  MUFU.TANH R15, R15 ;  /* 0x0000000f000f7308 */ /* 0x000e300000002400 */
[----:B------:R-:W0:Y:S08]  /*3070*/  MUFU.TANH R20, R20 ;  /* 0x0000001400147308 */ /* 0x000e300000002400 */
[----:B------:R-:W0:Y:S08]  /*3080*/  MUFU.TANH R21, R21 ;  /* 0x0000001500157308 */ /* 0x000e300000002400 */
[----:B------:R-:W0:Y:S08]  /*3090*/  MUFU.TANH R24, R24 ;  /* 0x0000001800187308 */ /* 0x000e300000002400 */
[----:B------:R0:W0:Y:S08]  /*30a0*/  MUFU.TANH R78, R41 ;  /* 0x00000029004e7308 */ /* 0x0000300000002400 */
        /* <DEDUP_REMOVED lines=10> */
[----:B------:R0:W0:Y:S08]  /*3150*/  MUFU.TANH R46, R52 ;  /* 0x00000034002e7308 */ /* 0x0000300000002400 */
        /* <DEDUP_REMOVED lines=19> */
[----:B-1234-:R-:W-:Y:S05]  /*3290*/  @P2 BRA `(.L_x_4378) ;  /* 0x0000000000542947 */ /* 0x01efea0003800000 */
[----:B------:R-:W-:Y:S01]  /*32a0*/  IADD3 R2, -R17, R16, R37 ;  /* 0x0000001011027210 */ /* 0x000fe20007ffe125 */
        /* <DEDUP_REMOVED lines=11> */
.L_x_4380:
[----:B------:R-:W-:-:S06]  /*3360*/  UISETP.NE.AND UP2, UPT, UR5, 0x1, UPT ;  /* 0x000000010500788c */ /* 0x000fcc000bf45270 */
[----:B------:R-:W-:-:S05]  /*3370*/  PLOP3.LUT P2, PT, PT, PT, UP2, 0x80, 0x0 ;  /* 0x000000000000781c */ /* 0x000fca0003f4f028 */
[----:B------:R-:W-:-:S08]  /*3380*/  @UP2 ULDC.64 UR6, c[0x0][0x9e8] ;  /* 0x00027a0000062ab9 */ /* 0x000fd00000000a00 */
[----:B------:R-:W-:-:S05]  /*3390*/  @P2 IMAD.HI.U32 R6, R2, UR6, RZ ;  /* 0x0000000602062c27 */ /* 0x000fca000f8e00ff */
[----:B------:R-:W-:-:S07]  /*33a0*/  @P2 SHF.R.U32.HI R2, RZ, UR7, R6 ;  /* 0x00000007ff022c19 */ /* 0x000fce0008011606 */
.L_x_4381:
[----:B------:R-:W-:Y:S05]  /*33b0*/  BSYNC B0 ;  /* 0x0000000000007941 */ /* 0x000fea0003800000 */
.L_x_4379:
[----:B------:R-:W-:-:S05]  /*33c0*/  IMAD R2, R2, UR5, R67 ;  /* 0x0000000502027c24 */ /* 0x000fca000f8e0243 */
[----:B------:R-:W-:Y:S02]  /*33d0*/  VIMNMX R55, R55, R2, !PT ;  /* 0x0000000237377248 */ /* 0x000fe40007fe0100 */
[----:B------:R-:W-:-:S07]  /*33e0*/  VIADDMNMX R11, R2, UR5, R11, PT ;  /* 0x00000005020b7c46 */ /* 0x000fce000b80010b */
.L_x_4378:
[C---:B------:R-:W-:Y:S02]  /*33f0*/  ISETP.GE.AND P2, PT, R66.reuse, 0x2, PT ;  /* 0x000000024200780c */ /* 0x040fe40003f46270 */
[C---:B------:R-:W-:Y:S02]  /*3400*/  ISETP.GE.AND P6, PT, R66.reuse, 0xa, PT ;  /* 0x0000000a4200780c */ /* 0x040fe40003fc6270 */
        /* <DEDUP_REMOVED lines=25> */
[----:B0-----:R-:W-:Y:S02]  /*35a0*/  FSEL R53, R75, -INF , !P4 ;  /* 0xff8000004b357808 */ /* 0x001fe40006000000 */
        /* <DEDUP_REMOVED lines=106> */
.L_x_4384:
[----:B------:R-:W-:-:S06]  /*3c50*/  UISETP.NE.AND UP2, UPT, UR5, 0x1, UPT ;  /* 0x000000010500788c */ /* 0x000fcc000bf45270 */
[----:B------:R-:W-:-:S05]  /*3c60*/  PLOP3.LUT P6, PT, PT, PT, UP2, 0x80, 0x0 ;  /* 0x000000000000781c */ /* 0x000fca0003fcf028 */
[----:B------:R-:W-:-:S08]  /*3c70*/  @UP2 ULDC.64 UR6, c[0x0][0x9e8] ;  /* 0x00027a0000062ab9 */ /* 0x000fd00000000a00 */
[----:B------:R-:W-:Y:S01]  /*3c80*/  @P6 IMAD.HI.U32 R34, R3, UR6, RZ ;  /* 0x0000000603226c27 */ /* 0x000fe2000f8e00ff */
[----:B------:R-:W-:-:S13]  /*3c90*/  PLOP3.LUT P6, PT, PT, PT, UP2, 0x80, 0x0 ;  /* 0x000000000000781c */ /* 0x000fda0003fcf028 */
[----:B------:R-:W-:-:S07]  /*3ca0*/  @P6 SHF.R.U32.HI R3, RZ, UR7, R34 ;  /* 0x00000007ff036c19 */ /* 0x000fce0008011622 */
.L_x_4385:
[----:B------:R-:W-:Y:S05]  /*3cb0*/  BSYNC B0 ;  /* 0x0000000000007941 */ /* 0x000fea0003800000 */
.L_x_4383:
[----:B------:R-:W-:-:S05]  /*3cc0*/  IMAD R3, R3, UR5, R67 ;  /* 0x0000000503037c24 */ /* 0x000fca000f8e0243 */
[----:B------:R-:W-:Y:S02]  /*3cd0*/  VIMNMX R56, R56, R3, !PT ;  /* 0x0000000338387248 */ /* 0x000fe40007fe0100 */
[----:B------:R-:W-:-:S07]  /*3ce0*/  VIADDMNMX R55, R3, UR5, R55, PT ;  /* 0x0000000503377c46 */ /* 0x000fce000b800137 */
.L_x_4382:
[C---:B------:R-:W-:Y:S01]  /*3cf0*/  ISETP.GT.AND P2, PT, R56.reuse, 0x1, !P2 ;  /* 0x000000013800780c */ /* 0x040fe20005744270 */
[----:B------:R-:W-:Y:S01]  /*3d00*/  ULDC UR10, c[0x0][0x988] ;  /* 0x00026200000a7ab9 */ /* 0x000fe20000000800 */
[----:B------:R-:W-:Y:S01]  /*3d10*/  ISETP.GT.AND P3, PT, R56, 0x8, !P3 ;  /* 0x000000083800780c */ /* 0x000fe20005f64270 */
[----:B------:R-:W-:Y:S01]  /*3d20*/  @UP0 ULDC UR6, c[0x0][0x44c] ;  /* 0x0001130000060ab9 */ /* 0x000fe20000000800 */
[C---:B------:R-:W-:Y:S01]  /*3d30*/  ISETP.LT.OR P2, PT, R55.reuse, 0x2, P2 ;  /* 0x000000023700780c */ /* 0x040fe20001741670 */
[----:B------:R-:W-:Y:S01]  /*3d40*/  UIMAD.WIDE.U32 UR6, UR60, UR6, URZ ;  /* 0x000000063c0672a5 */ /* 0x000fe2000f8e003f */
[----:B------:R-:W-:Y:S01]  /*3d50*/  ISETP.LT.OR P3, PT, R55, 0x9, P3 ;  /* 0x000000093700780c */ /* 0x000fe20001f61670 */
[----:B------:R-:W-:Y:S01]  /*3d60*/  @UP0 ULDC UR15, c[0x0][0x450] ;  /* 0x00011400000f0ab9 */ /* 0x000fe20000000800 */
[----:B------:R-:W-:Y:S01]  /*3d70*/  FSEL R12, R12, -INF , !P2 ;  /* 0xff8000000c0c7808 */ /* 0x000fe20005000000 */
[----:B------:R-:W-:Y:S01]  /*3d80*/  UMOV UR11, UR60 ;  /* 0x0000003c000b7c82 */ /* 0x000fe20008000000 */
[----:B------:R-:W-:Y:S01]  /*3d90*/  ISETP.NE.AND P2, PT, R70, RZ, PT ;  /* 0x000000ff4600720c */ /* 0x000fe20003f45270 */
[----:B------:R-:W-:Y:S01]  /*3da0*/  @UP0 USHF.R.U32.HI UR11, URZ, UR15, UR7 ;  /* 0x0000000f3f0b0299 */ /* 0x000fe20008011607 */
[----:B------:R-:W-:-:S02]  /*3db0*/  FSEL R13, R13, -INF , !P3 ;  /* 0xff8000000d0d7808 */ /* 0x000fc40005800000 */
[----:B------:R-:W-:Y:S02]  /*3dc0*/  ISETP.GT.AND P2, PT, R56, 0x9, !P2 ;  /* 0x000000093800780c */ /* 0x000fe40005744270 */
[----:B------:R-:W-:Y:S02]  /*3dd0*/  ISETP.NE.AND P3, PT, R74, RZ, PT ;  /* 0x000000ff4a00720c */ /* 0x000fe40003f65270 */
[----:B------:R-:W-:Y:S02]  /*3de0*/  ISETP.LT.OR P2, PT, R55, 0xa, P2 ;  /* 0x0000000a3700780c */ /* 0x000fe40001741670 */
[----:B------:R-:W-:Y:S02]  /*3df0*/  ISETP.NE.AND P6, PT, R75, RZ, PT ;  /* 0x000000ff4b00720c */ /* 0x000fe40003fc5270 */
[----:B------:R-:W-:Y:S02]  /*3e00*/  FSEL R14, R14, -INF , !P2 ;  /* 0xff8000000e0e7808 */ /* 0x000fe40005000000 */
[----:B------:R-:W-:-:S02]  /*3e10*/  ISETP.NE.AND P2, PT, R72, RZ, PT ;  /* 0x000000ff4800720c */ /* 0x000fc40003f45270 */
[C---:B------:R-:W-:Y:S02]  /*3e20*/  ISETP.GT.AND P4, PT, R56.reuse, 0x51, !P4 ;  /* 0x000000513800780c */ /* 0x040fe40006784270 */
[C---:B------:R-:W-:Y:S02]  /*3e30*/  ISETP.GT.AND P2, PT, R56.reuse, 0x10, !P2 ;  /* 0x000000103800780c */ /* 0x040fe40005744270 */
[----:B------:R-:W-:Y:S02]  /*3e40*/  ISETP.GT.AND P5, PT, R56, 0x58, !P5 ;  /* 0x000000583800780c */ /* 0x000fe40006fa4270 */
[C---:B------:R-:W-:Y:S02]  /*3e50*/  ISETP.LT.OR P2, PT, R55.reuse, 0x11, P2 ;  /* 0x000000113700780c */ /* 0x040fe40001741670 */
[----:B------:R-:W-:Y:S02]  /*3e60*/  ISETP.LT.OR P4, PT, R55, 0x52, P4 ;  /* 0x000000523700780c */ /* 0x000fe40002781670 */
[----:B------:R-:W-:-:S02]  /*3e70*/  FSEL R15, R15, -INF , !P2 ;  /* 0xff8000000f0f7808 */ /* 0x000fc40005000000 */
[----:B------:R-:W-:Y:S02]  /*3e80*/  ISETP.NE.AND P2, PT, R73, RZ, PT ;  /* 0x000000ff4900720c */ /* 0x000fe40003f45270 */
[C---:B------:R-:W-:Y:S02]  /*3e90*/  ISETP.LT.OR P5, PT, R55.reuse, 0x59, P5 ;  /* 0x000000593700780c */ /* 0x040fe40002fa1670 */
[----:B------:R-:W-:Y:S02]  /*3ea0*/  ISETP.GT.AND P2, PT, R56, 0x11, !P2 ;  /* 0x000000113800780c */ /* 0x000fe40005744270 */
[----:B------:R-:W-:Y:S02]  /*3eb0*/  FSEL R38, R38, -INF , !P4 ;  /* 0xff80000026267808 */ /* 0x000fe40006000000 */
[----:B------:R-:W-:Y:S02]  /*3ec0*/  ISETP.LT.OR P2, PT, R55, 0x12, P2 ;  /* 0x000000123700780c */ /* 0x000fe40001741670 */
[----:B------:R-:W-:-:S02]  /*3ed0*/  FSEL R43, R43, -INF , !P5 ;  /* 0xff8000002b2b7808 */ /* 0x000fc40006800000 */
[----:B------:R-:W-:Y:S02]  /*3ee0*/  FSEL R20, R20, -INF , !P2 ;  /* 0xff80000014147808 */ /* 0x000fe40005000000 */
[----:B------:R-:W-:Y:S02]  /*3ef0*/  ISETP.GT.AND P2, PT, R56, 0x18, !P3 ;  /* 0x000000183800780c */ /* 0x000fe40005f44270 */
[----:B------:R-:W-:Y:S02]  /*3f00*/  ISETP.NE.AND P3, PT, R88, RZ, PT ;  /* 0x000000ff5800720c */ /* 0x000fe40003f65270 */
[----:B------:R-:W-:Y:S02]  /*3f10*/  ISETP.LT.OR P2, PT, R55, 0x19, P2 ;  /* 0x000000193700780c */ /* 0x000fe40001741670 */
[----:B------:R-:W-:Y:S02]  /*3f20*/  R2UR UR14, R81 ;  /* 0x00000000510e72ca */ /* 0x000fe400000e0000 */
[----:B------:R-:W-:-:S02]  /*3f30*/  FSEL R21, R21, -INF , !P2 ;  /* 0xff80000015157808 */ /* 0x000fc40005000000 */
[----:B------:R-:W-:Y:S02]  /*3f40*/  ISETP.GT.AND P2, PT, R56, 0x19, !P6 ;  /* 0x000000193800780c */ /* 0x000fe40007744270 */
[----:B------:R-:W-:Y:S02]  /*3f50*/  ISETP.NE.AND P6, PT, R57, RZ, PT ;  /* 0x000000ff3900720c */ /* 0x000fe40003fc5270 */
[----:B------:R-:W-:-:S04]  /*3f60*/  ISETP.LT.OR P2, PT, R55, 0x1a, P2 ;  /* 0x0000001a3700780c */ /* 0x000fc80001741670 */
[----:B------:R-:W-:Y:S01]  /*3f70*/  FSEL R24, R24, -INF , !P2 ;  /* 0xff80000018187808 */ /* 0x000fe20005000000 */
[----:B------:R-:W-:Y:S01]  /*3f80*/  UIADD3 UR6, UR14, UR11, URZ ;  /* 0x0000000b0e067290 */ /* 0x000fe2000fffe03f */
[----:B------:R-:W-:-:S03]  /*3f90*/  ISETP.NE.AND P2, PT, R76, RZ, PT ;  /* 0x000000ff4c00720c */ /* 0x000fc60003f45270 */
[----:B------:R-:W-:Y:S01]  /*3fa0*/  UIADD3 UR4, UR6, UR4, URZ ;  /* 0x0000000406047290 */ /* 0x000fe2000fffe03f */
        /* <DEDUP_REMOVED lines=35> */
[C---:B------:R-:W-:Y:S02]  /*41e0*/  ISETP.GT.AND P2, PT, R56.reuse, 0x41, !P3 ;  /* 0x000000413800780c */ /* 0x040fe40005f44270 */
        /* <DEDUP_REMOVED lines=36> */
[----:B------:R-:W0:Y:S02]  /*4430*/  SHFL.BFLY PT, R0, R59, 0x1, 0x1f ;  /* 0x0c201f003b007f89 */ /* 0x000e2400000e0000 */
[----:B0-----:R-:W-:-:S04]  /*4440*/  FMNMX.FTZ R3, R59, R0, !PT ;  /* 0x000000003b037209 */ /* 0x001fc80007810000 */
[C---:B------:R-:W-:Y:S01]  /*4450*/  FSETP.NEU.FTZ.AND P2, PT, R3.reuse, -INF , PT ;  /* 0xff8000000300780b */ /* 0x040fe20003f5d000 */
[----:B------:R-:W-:-:S05]  /*4460*/  FMUL.FTZ R0, R3, UR10 ;  /* 0x0000000a03007c20 */ /* 0x000fca0008410000 */
[----:B------:R-:W-:Y:S02]  /*4470*/  FSEL R60, R0, RZ, P2 ;  /* 0x000000ff003c7208 */ /* 0x000fe40001000000 */
[----:B------:R-:W-:Y:S02]  /*4480*/  ISETP.GT.AND P2, PT, R56, 0x48, !P6 ;  /* 0x000000483800780c */ /* 0x000fe40007744270 */
[----:B------:R-:W-:Y:S01]  /*4490*/  ISETP.NE.AND P6, PT, R64, RZ, PT ;  /* 0x000000ff4000720c */ /* 0x000fe20003fc5270 */
[--C-:B------:R-:W-:Y:S01]  /*44a0*/  FFMA.FTZ R184, R54, UR10, -R60.reuse ;  /* 0x0000000a36b87c23 */ /* 0x100fe2000801083c */
[----:B------:R-:W-:Y:S01]  /*44b0*/  ISETP.LT.OR P2, PT, R55, 0x49, P2 ;  /* 0x000000493700780c */ /* 0x000fe20001741670 */
[--C-:B------:R-:W-:Y:S01]  /*44c0*/  FFMA.FTZ R186, R53, UR10, -R60.reuse ;  /* 0x0000000a35ba7c23 */ /* 0x100fe2000801083c */
[----:B------:R-:W-:Y:S01]  /*44d0*/  ISETP.GT.AND P6, PT, R56, 0x59, !P6 ;  /* 0x000000593800780c */ /* 0x000fe200077c4270 */
[--C-:B------:R-:W-:Y:S01]  /*44e0*/  FFMA.FTZ R180, R52, UR10, -R60.reuse ;  /* 0x0000000a34b47c23 */ /* 0x100fe2000801083c */
[----:B------:R-:W-:Y:S01]  /*44f0*/  FSEL R0, R35, -INF , !P2 ;  /* 0xff80000023007808 */ /* 0x000fe20005000000 */
[--C-:B------:R-:W-:Y:S01]  /*4500*/  FFMA.FTZ R188, R61, UR10, -R60.reuse ;  /* 0x0000000a3dbc7c23 */ /* 0x100fe2000801083c */
[----:B------:R-:W-:Y:S01]  /*4510*/  FMNMX.FTZ R35, R13, R58, !PT ;  /* 0x0000003a0d237209 */ /* 0x000fe20007810000 */
[--C-:B------:R-:W-:Y:S01]  /*4520*/  FFMA.FTZ R190, R83, UR10, -R60.reuse ;  /* 0x0000000a53be7c23 */ /* 0x100fe2000801083c */
[----:B------:R-:W-:Y:S01]  /*4530*/  ISETP.NE.AND P2, PT, R90, RZ, PT ;  /* 0x000000ff5a00720c */ /* 0x000fe20003f45270 */
[--C-:B------:R-:W-:Y:S01]  /*4540*/  FFMA.FTZ R37, R37, UR10, -R60.reuse ;  /* 0x0000000a25257c23 */ /* 0x100fe2000801083c */
[----:B------:R-:W-:Y:S01]  /*4550*/  FMNMX.FTZ R58, R14, R35, !PT ;  /* 0x000000230e3a7209 */ /* 0x000fe20007810000 */
[--C-:B------:R-:W-:Y:S01]  /*4560*/  FFMA.FTZ R35, R71, UR10, -R60.reuse ;  /* 0x0000000a47237c23 */ /* 0x100fe2000801083c */
[----:B------:R-:W-:Y:S01]  /*4570*/  ISETP.GT.AND P2, PT, R56, 0x49, !P2 ;  /* 0x000000493800780c */ /* 0x000fe20005744270 */
[----:B------:R-:W-:Y:S01]  /*4580*/  MUFU.EX2 R188, R188 ;  /* 0x000000bc00bc7308 */ /* 0x000fe20000000800 */
[----:B------:R-:W-:Y:S01]  /*4590*/  FMNMX.FTZ R59, R15, R58, !PT ;  /* 0x0000003a0f3b7209 */ /* 0x000fe20007810000 */
[--C-:B------:R-:W-:Y:S01]  /*45a0*/  FFMA.FTZ R49, R49, UR10, -R60.reuse ;  /* 0x0000000a31317c23 */ /* 0x100fe2000801083c */
[----:B------:R-:W-:Y:S01]  /*45b0*/  ISETP.LT.OR P2, PT, R55, 0x4a, P2 ;  /* 0x0000004a3700780c */ /* 0x000fe20001741670 */
[--C-:B------:R-:W-:Y:S01]  /*45c0*/  FFMA.FTZ R10, R10, UR10, -R60.reuse ;  /* 0x0000000a0a0a7c23 */ /* 0x100fe2000801083c */
[----:B------:R-:W-:Y:S01]  /*45d0*/  FMNMX.FTZ R58, R20, R59, !PT ;  /* 0x0000003b143a7209 */ /* 0x000fe20007810000 */
[--C-:B------:R-:W-:Y:S01]  /*45e0*/  FFMA.FTZ R39, R39, UR10, -R60.reuse ;  /* 0x0000000a27277c23 */ /* 0x100fe2000801083c */
[----:B------:R-:W-:Y:S01]  /*45f0*/  FSEL R36, R36, -INF , !P2 ;  /* 0xff80000024247808 */ /* 0x000fe20005000000 */
[----:B------:R-:W0:Y:S01]  /*4600*/  MUFU.EX2 R35, R35 ;  /* 0x0000002300237308 */ /* 0x000e220000000800 */
[----:B------:R-:W-:Y:S01]  /*4610*/  FMNMX.FTZ R59, R21, R58, !PT ;  /* 0x0000003a153b7209 */ /* 0x000fe20007810000 */
[--C-:B------:R-:W-:Y:S01]  /*4620*/  FFMA.FTZ R9, R9, UR10, -R60.reuse ;  /* 0x0000000a09097c23 */ /* 0x100fe2000801083c */
[----:B------:R-:W-:Y:S01]  /*4630*/  ISETP.LT.OR P6, PT, R55, 0x5a, P6 ;  /* 0x0000005a3700780c */ /* 0x000fe200037c1670 */
[--C-:B------:R-:W-:Y:S01]  /*4640*/  FFMA.FTZ R41, R41, UR10, -R60.reuse ;  /* 0x0000000a29297c23 */ /* 0x100fe2000801083c */
[----:B------:R-:W-:Y:S01]  /*4650*/  FMNMX.FTZ R58, R24, R59, !PT ;  /* 0x0000003b183a7209 */ /* 0x000fe20007810000 */
[--C-:B------:R-:W-:Y:S01]  /*4660*/  FFMA.FTZ R48, R48, UR10, -R60.reuse ;  /* 0x0000000a30307c23 */ /* 0x100fe2000801083c */
[----:B------:R-:W-:Y:S01]  /*4670*/  FSEL R42, R42, -INF , !P6 ;  /* 0xff8000002a2a7808 */ /* 0x000fe20007000000 */
        /* <DEDUP_REMOVED lines=11> */
[----:B------:R-:W-:-:S02]  /*4730*/  FFMA.FTZ R11, R11, UR10, -R60 ;  /* 0x0000000a0b0b7c23 */ /* 0x000fc4000801083c */
[----:B------:R-:W-:-:S03]  /*4740*/  FMNMX.FTZ R54, R28, R59, !PT ;  /* 0x0000003b1c367209 */ /* 0x000fc60007810000 */
[----:B------:R-:W-:Y:S01]  /*4750*/  MUFU.EX2 R182, R49 ;  /* 0x0000003100b67308 */ /* 0x000fe20000000800 */
[----:B------:R-:W-:-:S04]  /*4760*/  FMNMX.FTZ R59, R29, R54, !PT ;  /* 0x000000361d3b7209 */ /* 0x000fc80007810000 */
[----:B------:R-:W-:-:S03]  /*4770*/  FMNMX.FTZ R54, R30, R59, !PT ;  /* 0x0000003b1e367209 */ /* 0x000fc60007810000 */
[----:B------:R-:W-:Y:S01]  /*4780*/  MUFU.EX2 R184, R184 ;  /* 0x000000b800b87308 */ /* 0x000fe20000000800 */
[----:B------:R-:W-:-:S04]  /*4790*/  FMNMX.FTZ R53, R31, R54, !PT ;  /* 0x000000361f357209 */ /* 0x000fc80007810000 */
[----:B------:R-:W-:-:S03]  /*47a0*/  FMNMX.FTZ R54, R32, R53, !PT ;  /* 0x0000003520367209 */ /* 0x000fc60007810000 */
[----:B------:R1:W-:Y:S01]  /*47b0*/  MUFU.EX2 R49, R10 ;  /* 0x0000000a00317308 */ /* 0x0003e20000000800 */
[----:B------:R-:W-:Y:S01]  /*47c0*/  FMNMX.FTZ R53, R33, R54, !PT ;  /* 0x0000003621357209 */ /* 0x000fe20007810000 */
[----:B------:R-:W-:-:S03]  /*47d0*/  FFMA.FTZ R54, R51, UR10, -R60 ;  /* 0x0000000a33367c23 */ /* 0x000fc6000801083c */
[----:B------:R-:W-:-:S03]  /*47e0*/  FMNMX.FTZ R53, R34, R53, !PT ;  /* 0x0000003522357209 */ /* 0x000fc60007810000 */
[----:B------:R-:W-:Y:S01]  /*47f0*/  MUFU.EX2 R39, R39 ;  /* 0x0000002700277308 */ /* 0x000fe20000000800 */
[----:B------:R-:W-:-:S04]  /*4800*/  FMNMX.FTZ R53, R0, R53, !PT ;  /* 0x0000003500357209 */ /* 0x000fc80007810000 */
[----:B------:R-:W-:-:S03]  /*4810*/  FMNMX.FTZ R53, R36, R53, !PT ;  /* 0x0000003524357209 */ /* 0x000fc60007810000 */
[----:B------:R-:W-:Y:S01]  /*4820*/  MUFU.EX2 R174, R9 ;  /* 0x0000000900ae7308 */ /* 0x000fe20000000800 */
[----:B------:R-:W-:-:S04]  /*4830*/  FMNMX.FTZ R53, R40, R53, !PT ;  /* 0x0000003528357209 */ /* 0x000fc80007810000 */
[----:B------:R-:W-:Y:S01]  /*4840*/  FMNMX.FTZ R52, R38, R53, !PT ;  /* 0x0000003526347209 */ /* 0x000fe20007810000 */
[--C-:B------:R-:W-:Y:S02]  /*4850*/  FFMA.FTZ R53, R50, UR10, -R60.reuse ;  /* 0x0000000a32357c23 */ /* 0x100fe4000801083c */
[----:B------:R-:W-:Y:S01]  /*4860*/  MUFU.EX2 R186, R186 ;  /* 0x000000ba00ba7308 */ /* 0x000fe20000000800 */
[----:B------:R-:W-:Y:S01]  /*4870*/  FMNMX.FTZ R51, R43, R52, !PT ;  /* 0x000000342b337209 */ /* 0x000fe20007810000 */
[----:B------:R-:W-:-:S03]  /*4880*/  FFMA.FTZ R52, R45, UR10, -R60 ;  /* 0x0000000a2d347c23 */ /* 0x000fc6000801083c */
[----:B------:R-:W-:-:S03]  /*4890*/  FMNMX.FTZ R51, R42, R51, !PT ;  /* 0x000000332a337209 */ /* 0x000fc60007810000 */
[----:B------:R-:W-:Y:S02]  /*48a0*/  MUFU.EX2 R41, R41 ;  /* 0x0000002900297308 */ /* 0x000fe40000000800 */
[----:B------:R-:W2:Y:S06]  /*48b0*/  SHFL.BFLY PT, R50, R51, 0x2, 0x1f ;  /* 0x0c401f0033327f89 */ /* 0x000eac00000e0000 */
[----:B------:R-:W-:Y:S08]  /*48c0*/  MUFU.EX2 R180, R180 ;  /* 0x000000b400b47308 */ /* 0x000ff00000000800 */
[----:B------:R-:W-:Y:S08]  /*48d0*/  MUFU.EX2 R55, R54 ;  /* 0x0000003600377308 */ /* 0x000ff00000000800 */
[----:B------:R-:W-:Y:S01]  /*48e0*/  MUFU.EX2 R53, R53 ;  /* 0x0000003500357308 */ /* 0x000fe20000000800 */
[----:B--2---:R-:W-:Y:S01]  /*48f0*/  FMNMX.FTZ R50, R51, R50, !PT ;  /* 0x0000003233327209 */ /* 0x004fe20007810000 */
[----:B------:R-:W-:-:S04]  /*4900*/  FFMA.FTZ R51, R2, UR10, -R60 ;  /* 0x0000000a02337c23 */ /* 0x000fc8000801083c */
[----:B------:R-:W2:Y:S02]  /*4910*/  SHFL.BFLY PT, R45, R50, 0x1, 0x1f ;  /* 0x0c201f00322d7f89 */ /* 0x000ea400000e0000 */
[----:B------:R-:W-:Y:S08]  /*4920*/  MUFU.EX2 R48, R48 ;  /* 0x0000003000307308 */ /* 0x000ff00000000800 */
[----:B------:R-:W3:Y:S08]  /*4930*/  MUFU.EX2 R47, R47 ;  /* 0x0000002f002f7308 */ /* 0x000ef00000000800 */
[----:B------:R-:W-:Y:S01]  /*4940*/  MUFU.EX2 R46, R46 ;  /* 0x0000002e002e7308 */ /* 0x000fe20000000800 */
[----:B--2---:R-:W-:Y:S01]  /*4950*/  FMNMX.FTZ R2, R50, R45, !PT ;  /* 0x0000002d32027209 */ /* 0x004fe20007810000 */
[----:B0-----:R-:W-:-:S06]  /*4960*/  FADD.FTZ R45, R188, R35 ;  /* 0x00000023bc2d7221 */ /* 0x001fcc0000010000 */
[----:B------:R-:W-:Y:S01]  /*4970*/  MUFU.EX2 R59, R52 ;  /* 0x00000034003b7308 */ /* 0x000fe20000000800 */
[----:B------:R-:W-:Y:S01]  /*4980*/  F2FP.F16.F32.PACK_AB R188, R35, R188 ;  /* 0x000000bc23bc723e */ /* 0x000fe200000000ff */
[C---:B-1----:R-:W-:Y:S01]  /*4990*/  FMUL.FTZ R10, R2.reuse, UR10 ;  /* 0x0000000a020a7c20 */ /* 0x042fe20008410000 */
[----:B------:R-:W-:Y:S02]  /*49a0*/  FSETP.NEU.FTZ.AND P2, PT, R2, -INF , PT ;  /* 0xff8000000200780b */ /* 0x000fe40003f5d000 */
[----:B---3--:R-:W-:Y:S02]  /*49b0*/  F2FP.F16.F32.PACK_AB R176, R47, R48 ;  /* 0x000000302fb0723e */ /* 0x008fe400000000ff */
[----:B------:R-:W-:Y:S01]  /*49c0*/  FSEL R9, R10, RZ, P2 ;  /* 0x000000ff0a097208 */ /* 0x000fe20001000000 */
[----:B------:R-:W-:Y:S01]  /*49d0*/  FADD.FTZ R10, R190, R45 ;  /* 0x0000002dbe0a7221 */ /* 0x000fe20000010000 */
[----:B------:R-:W-:Y:S01]  /*49e0*/  MUFU.EX2 R44, R44 ;  /* 0x0000002c002c7308 */ /* 0x000fe20000000800 */
[----:B------:R-:W-:-:S02]  /*49f0*/  F2FP.F16.F32.PACK_AB R190, R37, R190 ;  /* 0x000000be25be723e */ /* 0x000fc400000000ff */
[--C-:B------:R-:W-:Y:S01]  /*4a00*/  FFMA.FTZ R57, R57, UR10, -R9.reuse ;  /* 0x0000000a39397c23 */ /* 0x100fe20008010809 */
[--C-:B------:R-:W-:Y:S01]  /*4a10*/  FFMA.FTZ R12, R12, UR10, -R9.reuse ;  /* 0x0000000a0c0c7c23 */ /* 0x100fe20008010809 */
[----:B------:R-:W-:Y:S01]  /*4a20*/  FADD.FTZ R45, R37, R10 ;  /* 0x0000000a252d7221 */ /* 0x000fe20000010000 */
        /* <DEDUP_REMOVED lines=18> */
[----:B------:R-:W-:Y:S01]  /*4b50*/  FFMA.FTZ R31, R31, UR10, -R9 ;  /* 0x0000000a1f1f7c23 */ /* 0x000fe20008010809 */
[----:B------:R-:W1:Y:S01]  /*4b60*/  MUFU.EX2 R13, R13 ;  /* 0x0000000d000d7308 */ /* 0x000e620000000800 */
[----:B------:R-:W-:Y:S01]  /*4b70*/  FADD.FTZ R50, R180, R45 ;  /* 0x0000002db4327221 */ /* 0x000fe20000010000 */
[--C-:B------:R-:W-:Y:S01]  /*4b80*/  FFMA.FTZ R32, R32, UR10, -R9.reuse ;  /* 0x0000000a20207c23 */ /* 0x100fe20008010809 */
[--C-:B------:R-:W-:Y:S01]  /*4b90*/  FFMA.FTZ R33, R33, UR10, -R9.reuse ;  /* 0x0000000a21217c23 */ /* 0x100fe20008010809 */
[--C-:B------:R-:W-:Y:S01]  /*4ba0*/  FFMA.FTZ R34, R34, UR10, -R9.reuse ;  /* 0x0000000a22227c23 */ /* 0x100fe20008010809 */
[----:B------:R-:W-:Y:S01]  /*4bb0*/  FADD.FTZ R50, R55, R50 ;  /* 0x0000003237327221 */ /* 0x000fe20000010000 */
[--C-:B------:R-:W-:Y:S01]  /*4bc0*/  FFMA.FTZ R0, R0, UR10, -R9.reuse ;  /* 0x0000000a00007c23 */ /* 0x100fe20008010809 */
[--C-:B------:R-:W-:Y:S01]  /*4bd0*/  FFMA.FTZ R36, R36, UR10, -R9.reuse ;  /* 0x0000000a24247c23 */ /* 0x100fe20008010809 */
[----:B------:R-:W2:Y:S01]  /*4be0*/  MUFU.EX2 R14, R14 ;  /* 0x0000000e000e7308 */ /* 0x000ea20000000800 */
[----:B0-----:R-:W-:Y:S01]  /*4bf0*/  FADD.FTZ R10, R57, R12 ;  /* 0x0000000c390a7221 */ /* 0x001fe20000010000 */
[----:B------:R-:W-:Y:S01]  /*4c00*/  FADD.FTZ R61, R53, R50 ;  /* 0x00000032353d7221 */ /* 0x000fe20000010000 */
[--C-:B------:R-:W-:Y:S01]  /*4c10*/  FFMA.FTZ R40, R40, UR10, -R9.reuse ;  /* 0x0000000a28287c23 */ /* 0x100fe20008010809 */
[--C-:B------:R-:W-:Y:S01]  /*4c20*/  FFMA.FTZ R38, R38, UR10, -R9.reuse ;  /* 0x0000000a26267c23 */ /* 0x100fe20008010809 */
[----:B------:R-:W-:Y:S01]  /*4c30*/  FFMA.FTZ R43, R43, UR10, -R9 ;  /* 0x0000000a2b2b7c23 */ /* 0x000fe20008010809 */
[----:B------:R-:W-:Y:S01]  /*4c40*/  FADD.FTZ R61, R182, R61 ;  /* 0x0000003db63d7221 */ /* 0x000fe20000010000 */
[----:B------:R-:W-:Y:S01]  /*4c50*/  FFMA.FTZ R9, R42, UR10, -R9 ;  /* 0x0000000a2a097c23 */ /* 0x000fe20008010809 */
[----:B------:R-:W0:Y:S01]  /*4c60*/  MUFU.EX2 R15, R15 ;  /* 0x0000000f000f7308 */ /* 0x000e220000000800 */
[----:B-1----:R-:W-:Y:S01]  /*4c70*/  FADD.FTZ R45, R13, R10 ;  /* 0x0000000a0d2d7221 */ /* 0x002fe20000010000 */
[----:B------:R-:W-:Y:S01]  /*4c80*/  FADD.FTZ R50, R48, R61 ;  /* 0x0000003d30327221 */ /* 0x000fe20000010000 */
[----:B------:R-:W-:-:S02]  /*4c90*/  PLOP3.LUT P2, PT, PT, PT, UP1, 0x40, 0x0 ;  /* 0x000000000000781c */ /* 0x000fc40003f4e818 */
[----:B------:R-:W-:Y:S01]  /*4ca0*/  F2FP.F16.F32.PACK_AB R184, R39, R184 ;  /* 0x000000b827b8723e */ /* 0x000fe200000000ff */
[----:B------:R-:W-:Y:S01]  /*4cb0*/  FADD.FTZ R61, R47, R50 ;  /* 0x000000322f3d7221 */ /* 0x000fe20000010000 */
[----:B------:R-:W-:Y:S01]  /*4cc0*/  F2FP.F16.F32.PACK_AB R186, R41, R186 ;  /* 0x000000ba29ba723e */ /* 0x000fe200000000ff */
[----:B------:R-:W1:Y:S01]  /*4cd0*/  MUFU.EX2 R20, R20 ;  /* 0x0000001400147308 */ /* 0x000e620000000800 */
[----:B--2---:R-:W-:Y:S01]  /*4ce0*/  FADD.FTZ R10, R14, R45 ;  /* 0x0000002d0e0a7221 */ /* 0x004fe20000010000 */
[----:B------:R-:W-:Y:S01]  /*4cf0*/  FADD.FTZ R50, R46, R61 ;  /* 0x0000003d2e327221 */ /* 0x000fe20000010000 */
[----:B------:R-:W-:Y:S02]  /*4d00*/  F2FP.F16.F32.PACK_AB R180, R55, R180 ;  /* 0x000000b437b4723e */ /* 0x000fe400000000ff */
[----:B------:R-:W-:Y:S02]  /*4d10*/  F2FP.F16.F32.PACK_AB R182, R182, R53 ;  /* 0x00000035b6b6723e */ /* 0x000fe400000000ff */
[----:B------:R-:W-:Y:S01]  /*4d20*/  F2FP.F16.F32.PACK_AB R178, R59, R46 ;  /* 0x0000002e3bb2723e */ /* 0x000fe200000000ff */
[----:B------:R-:W2:Y:S01]  /*4d30*/  MUFU.EX2 R21, R21 ;  /* 0x0000001500157308 */ /* 0x000ea20000000800 */
[----:B0-----:R-:W-:Y:S01]  /*4d40*/  FADD.FTZ R45, R15, R10 ;  /* 0x0000000a0f2d7221 */ /* 0x001fe20000010000 */
[----:B------:R-:W-:-:S02]  /*4d50*/  F2FP.F16.F32.PACK_AB R172, R49, R44 ;  /* 0x0000002c31ac723e */ /* 0x000fc400000000ff */
[----:B------:R-:W-:Y:S02]  /*4d60*/  F2FP.F16.F32.PACK_AB R189, R12, R57 ;  /* 0x000000390cbd723e */ /* 0x000fe400000000ff */
[----:B------:R-:W-:Y:S02]  /*4d70*/  F2FP.F16.F32.PACK_AB R191, R14, R13 ;  /* 0x0000000d0ebf723e */ /* 0x000fe400000000ff */
[----:B------:R-:W0:Y:S01]  /*4d80*/  MUFU.EX2 R24, R24 ;  /* 0x0000001800187308 */ /* 0x000e220000000800 */
[C---:B-1----:R-:W-:Y:S01]  /*4d90*/  FADD.FTZ R10, R20.reuse, R45 ;  /* 0x0000002d140a7221 */ /* 0x042fe20000010000 */
[----:B------:R-:W-:-:S06]  /*4da0*/  F2FP.F16.F32.PACK_AB R185, R20, R15 ;  /* 0x0000000f14b9723e */ /* 0x000fcc00000000ff */
[----:B------:R-:W1:Y:S01]  /*4db0*/  MUFU.EX2 R25, R25 ;  /* 0x0000001900197308 */ /* 0x000e620000000800 */
[----:B--2---:R-:W-:-:S07]  /*4dc0*/  FADD.FTZ R45, R21, R10 ;  /* 0x0000000a152d7221 */ /* 0x004fce0000010000 */
[----:B------:R-:W2:Y:S01]  /*4dd0*/  MUFU.EX2 R26, R26 ;  /* 0x0000001a001a7308 */ /* 0x000ea20000000800 */
[C---:B0-----:R-:W-:Y:S01]  /*4de0*/  FADD.FTZ R10, R24.reuse, R45 ;  /* 0x0000002d180a7221 */ /* 0x041fe20000010000 */
[----:B------:R-:W-:Y:S01]  /*4df0*/  FADD.FTZ R45, R59, R50 ;  /* 0x000000323b2d7221 */ /* 0x000fe20000010000 */
[----:B------:R-:W-:-:S03]  /*4e00*/  F2FP.F16.F32.PACK_AB R187, R24, R21 ;  /* 0x0000001518bb723e */ /* 0x000fc600000000ff */
[----:B------:R-:W-:Y:S02]  /*4e10*/  FADD.FTZ R42, R44, R45 ;  /* 0x0000002d2c2a7221 */ /* 0x000fe40000010000 */
[----:B------:R-:W0:Y:S01]  /*4e20*/  MUFU.EX2 R27, R27 ;  /* 0x0000001b001b7308 */ /* 0x000e220000000800 */
[----:B-1----:R-:W-:Y:S01]  /*4e30*/  FADD.FTZ R35, R25, R10 ;  /* 0x0000000a19237221 */ /* 0x002fe20000010000 */
[----:B------:R-:W-:-:S06]  /*4e40*/  FADD.FTZ R42, R49, R42 ;  /* 0x0000002a312a7221 */ /* 0x000fcc0000010000 */
[----:B------:R-:W1:Y:S01]  /*4e50*/  MUFU.EX2 R7, R7 ;  /* 0x0000000700077308 */ /* 0x000e620000000800 */
[C---:B--2---:R-:W-:Y:S01]  /*4e60*/  FADD.FTZ R10, R26.reuse, R35 ;  /* 0x000000231a0a7221 */ /* 0x044fe20000010000 */
[----:B------:R-:W-:-:S06]  /*4e70*/  F2FP.F16.F32.PACK_AB R181, R26, R25 ;  /* 0x000000191ab5723e */ /* 0x000fcc00000000ff */
[----:B------:R-:W2:Y:S01]  /*4e80*/  MUFU.EX2 R28, R28 ;  /* 0x0000001c001c7308 */ /* 0x000ea20000000800 */
[----:B0-----:R-:W-:-:S07]  /*4e90*/  FADD.FTZ R35, R27, R10 ;  /* 0x0000000a1b237221 */ /* 0x001fce0000010000 */
[----:B------:R-:W0:Y:S01]  /*4ea0*/  MUFU.EX2 R29, R29 ;  /* 0x0000001d001d7308 */ /* 0x000e220000000800 */
[----:B-1----:R-:W-:-:S04]  /*4eb0*/  FADD.FTZ R37, R7, R42 ;  /* 0x0000002a07257221 */ /* 0x002fc80000010000 */
[C---:B------:R-:W-:Y:S01]  /*4ec0*/  FADD.FTZ R42, R174.reuse, R37 ;  /* 0x00000025ae2a7221 */ /* 0x040fe20000010000 */
[----:B------:R-:W-:Y:S02]  /*4ed0*/  F2FP.F16.F32.PACK_AB R174, R174, R7 ;  /* 0x00000007aeae723e */ /* 0x000fe400000000ff */
        /* <DEDUP_REMOVED lines=35> */
[----:B------:R2:W0:Y:S01]  /*5110*/  MUFU.EX2 R8, R9 ;  /* 0x0000000900087308 */ /* 0x0004220000000800 */
[C---:B-1----:R-:W-:Y:S01]  /*5120*/  FADD.FTZ R6, R169.reuse, R6 ;  /* 0x00000006a9067221 */ /* 0x042fe20000010000 */
[----:B------:R-:W-:-:S03]  /*5130*/  F2FP.F16.F32.PACK_AB R169, R169, R40 ;  /* 0x00000028a9a9723e */ /* 0x000fc600000000ff */
[----:B--2---:R-:W-:-:S04]  /*5140*/  FADD.FTZ R9, R43, R6 ;  /* 0x000000062b097221 */ /* 0x004fc80000010000 */
[C---:B0-----:R-:W-:Y:S01]  /*5150*/  FADD.FTZ R6, R8.reuse, R9 ;  /* 0x0000000908067221 */ /* 0x041fe20000010000 */
[----:B------:R-:W-:Y:S01]  /*5160*/  F2FP.F16.F32.PACK_AB R171, R8, R43 ;  /* 0x0000002b08ab723e */ /* 0x000fe200000000ff */
[----:B------:R-:W-:Y:S01]  /*5170*/  VIADD R8, R80, 0xfffffffe ;  /* 0xfffffffe50087836 */ /* 0x000fe20000000000 */
        /* <DEDUP_REMOVED lines=11> */
.L_x_4387:
[----:B------:R-:W-:-:S11]  /*5230*/  UISETP.NE.AND UP2, UPT, UR5, 0x1, UPT ;  /* 0x000000010500788c */ /* 0x000fd6000bf45270 */
[----:B------:R-:W-:Y:S02]  /*5240*/  @UP2 ULDC.64 UR6, c[0x0][0x9e8] ;  /* 0x00027a0000062ab9 */ /* 0x000fe40000000a00 */
[----:B------:R-:W-:-:S04]  /*5250*/  UIMAD.WIDE.U32 UR14, UR11, UR6, URZ ;  /* 0x000000060b0e72a5 */ /* 0x000fc8000f8e003f */
[----:B------:R-:W-:-:S12]  /*5260*/  @UP2 USHF.R.U32.HI UR11, URZ, UR7, UR15 ;  /* 0x000000073f0b2299 */ /* 0x000fd8000801160f */
.L_x_4388:
[----:B------:R-:W-:-:S04]  /*5270*/  UIMAD UR5, UR11, UR5, UR5 ;  /* 0x000000050b0572a4 */ /* 0x000fc8000f8e0205 */
[----:B------:R-:W-:-:S04]  /*5280*/  UISETP.LT.AND UP2, UPT, UR4, UR5, UPT ;  /* 0x000000050400728c */ /* 0x000fc8000bf41270 */
[----:B------:R-:W-:-:S12]  /*5290*/  USEL UR4, UR4, UR5, UP2 ;  /* 0x0000000504047287 */ /* 0x000fd80009000000 */
.L_x_4386:
[----:B------:R-:W-:Y:S01]  /*52a0*/  R2UR UR6, R192 ;  /* 0x00000000c00672ca */ /* 0x000fe200000e0000 */
[----:B------:R-:W-:Y:S01]  /*52b0*/  UIMAD.WIDE UR4, UR4, 0x2aaaaaab, URZ ;  /* 0x2aaaaaab040478a5 */ /* 0x000fe2000f8e023f */
[----:B------:R-:W-:Y:S01]  /*52c0*/  IMAD.MOV.U32 R0, RZ, RZ, 0x3f800000 ;  /* 0x3f800000ff007424 */ /* 0x000fe200078e00ff */
[----:B------:R-:W-:Y:S01]  /*52d0*/  CS2R R118, SRZ ;  /* 0x0000000000767805 */ /* 0x000fe2000001ff00 */
        /* <DEDUP_REMOVED lines=54> */
[----:B------:R-:W-:Y:S01]  /*5640*/  IMAD.MOV.U32 R0, RZ, RZ, 0x3f800000 ;  /* 0x3f800000ff007424 */ /* 0x000fe200078e00ff */
[----:B------:R-:W-:Y:S01]  /*5650*/  ULDC UR51, c[0x0][0x9e4] ;  /* 0x0002790000337ab9 */ /* 0x000fe20000000800 */
[----:B------:R-:W-:Y:S01]  /*5660*/  IMAD.MOV.U32 R119, RZ, RZ, RZ ;  /* 0x000000ffff777224 */ /* 0x000fe200078e00ff */
[----:B------:R-:W-:Y:S01]  /*5670*/  ULDC UR4, c[0x0][0x9d8] ;  /* 0x0002760000047ab9 */ /* 0x000fe20000000800 */
[----:B------:R-:W-:Y:S01]  /*5680*/  ULDC UR55, c[0x0][0x988] ;  /* 0x0002620000377ab9 */ /* 0x000fe20000000800 */
[----:B------:R-:W-:-:S05]  /*5690*/  ULDC UR58, c[0x0][0x9e0] ;  /* 0x00027800003a7ab9 */ /* 0x000fca0000000800 */
.L_x_4406:
[----:B------:R-:W-:-:S04]  /*56a0*/  UIADD3 UR5, UR37, 0x1, URZ ;  /* 0x0000000125057890 */ /* 0x000fc8000fffe03f */
[----:B------:R-:W-:-:S04]  /*56b0*/  UISETP.NE.AND UP2, UPT, UR5, 0x2, UPT ;  /* 0x000000020500788c */ /* 0x000fc8000bf45270 */
[----:B------:R-:W-:Y:S02]  /*56c0*/  USEL UR39, URZ, 0x1, UP2 ;  /* 0x000000013f277887 */ /* 0x000fe40009000000 */
[----:B------:R-:W-:Y:S02]  /*56d0*/  USEL UR5, UR5, URZ, UP2 ;  /* 0x0000003f05057287 */ /* 0x000fe40009000000 */
[----:B------:R-:W-:Y:S01]  /*56e0*/  ULOP3.LUT UR39, UR36, UR39, URZ, 0x3c, !UPT ;  /* 0x0000002724277292 */ /* 0x000fe2000f8e3c3f */
[----:B------:R-:W-:Y:S11]  /*56f0*/  @!P0 BRA `(.L_x_4390) ;  /* 0x0000000000048947 */ /* 0x000ff60003800000 */
[----:B------:R-:W-:Y:S01]  /*5700*/  BPT.TRAP 0x1 ;  /* 0x000000040000795c */ /* 0x000fe20000300000 */
.L_x_4390:
[----:B------:R-:W-:Y:S01]  /*5710*/  ULEA UR7, UR5, UR38, 0x3 ;  /* 0x0000002605077291 */ /* 0x000fe2000f8e183f */
[----:B------:R-:W-:-:S05]  /*5720*/  IMAD.U32 R9, RZ, RZ, UR39 ;  /* 0x00000027ff097e24 */ /* 0x000fca000f8e00ff */
[----:B------:R-:W-:-:S04]  /*5730*/  SHF.L.U32 R9, R9, 0x1f, RZ ;  /* 0x0000001f09097819 */ /* 0x000fc800000006ff */
[----:B------:R0:W1:Y:S01]  /*5740*/  SYNCS.PHASECHK.TRANS64.TRYWAIT P2, [UR7+0x30830], R9 ;  /* 0x03083009ff0075a7 */ /* 0x0000620008040147 */
[----:B------:R-:W-:Y:S05]  /*5750*/  @!P0 BRA `(.L_x_4391) ;  /* 0x0000000000048947 */ /* 0x000fea0003800000 */
[----:B------:R-:W-:Y:S01]  /*5760*/  BPT.TRAP 0x1 ;  /* 0x000000040000795c */ /* 0x000fe20000300000 */
.L_x_4391:
[-C--:B------:R-:W-:Y:S01]  /*5770*/  FMUL.FTZ R24, R24, R12.reuse ;  /* 0x0000000c18187220 */ /* 0x080fe20000410000 */
[----:B------:R-:W-:Y:S01]  /*5780*/  FMUL.FTZ R25, R25, R12 ;  /* 0x0000000c19197220 */ /* 0x000fe20000410000 */
[----:B-1----:R-:W-:Y:S06]  /*5790*/  @P2 BRA `(.L_x_4392) ;  /* 0x0000000000082947 */ /* 0x002fec0003800000 */
[----:B------:R-:W1:Y:S02]  /*57a0*/  SYNCS.PHASECHK.TRANS64.TRYWAIT P2, [UR7+0x30830], R9 ;  /* 0x03083009ff0075a7 */ /* 0x000e640008040147 */
[----:B-1----:R-:W-:Y:S05]  /*57b0*/  @!P2 BRA `(.L_x_4393) ;  /* 0x0000015c0044a947 */ /* 0x002fea0003800000 */
.L_x_4392:
        /* <DEDUP_REMOVED lines=122> */
[----:B------:R-:W-:Y:S02]  /*5f60*/  FMUL.FTZ R119, R119, R0 ;  /* 0x0000000077777220 */ /* 0x000fe40000410000 */
[----:B------:R-:W-:Y:S01]  /*5f70*/  HGMMA.64x96x16.F32 R120, gdesc[UR44], R120, gsb0 ;  /* 0x016000002c7879f0 */ /* 0x000fe20008000878 */
[----:B------:R-:W-:Y:S01]  /*5f80*/  UIADD3 UR46, UR6, 0x4, URZ ;  /* 0x00000004062e7890 */ /* 0x000fe2000fffe03f */
[----:B------:R-:W-:Y:S01]  /*5f90*/  UMOV UR44, UR52 ;  /* 0x00000034002c7c82 */ /* 0x000fe20008000000 */
[----:B------:R-:W-:Y:S01]  /*5fa0*/  UMOV UR45, UR53 ;  /* 0x00000035002d7c82 */ /* 0x000fe20008000000 */
[----:B------:R-:W-:Y:S01]  /*5fb0*/  UMOV UR47, 0x40000040 ;  /* 0x40000040002f7882 */ /* 0x000fe20000000000 */
[----:B------:R-:W-:-:S02]  /*5fc0*/  WARPGROUP.DEPBAR.LE gsb0, 0x0 ;  /* 0x00008000000079c5 */ /* 0x000fc40000010000 */
        /* <DEDUP_REMOVED lines=36> */
.L_x_4394:
[----:B------:R-:W-:Y:S01]  /*6210*/  ULEA UR6, UR37, UR38, 0x3 ;  /* 0x0000002625067291 */ /* 0x000fe2000f8e183f */
[----:B------:R-:W-:-:S05]  /*6220*/  IMAD.U32 R0, RZ, RZ, UR36 ;  /* 0x00000024ff007e24 */ /* 0x000fca000f8e00ff */
[----:B------:R-:W-:-:S04]  /*6230*/  SHF.L.U32 R0, R0, 0x1f, RZ ;  /* 0x0000001f00007819 */ /* 0x000fc800000006ff */
[----:B------:R2:W3:Y:S01]  /*6240*/  SYNCS.PHASECHK.TRANS64.TRYWAIT P2, [UR6+0x30850], R0 ;  /* 0x03085000ff0075a7 */ /* 0x0004e20008040146 */
[----:B------:R-:W-:Y:S05]  /*6250*/  @!P0 BRA `(.L_x_4395) ;  /* 0x0000000000048947 */ /* 0x000fea0003800000 */
[----:B------:R-:W-:Y:S01]  /*6260*/  BPT.TRAP 0x1 ;  /* 0x000000040000795c */ /* 0x000fe20000300000 */
.L_x_4395:
[----:B---3--:R-:W-:Y:S05]  /*6270*/  @P2 BRA `(.L_x_4396) ;  /* 0x0000000000082947 */ /* 0x008fea0003800000 */
[----:B------:R-:W3:Y:S02]  /*6280*/  SYNCS.PHASECHK.TRANS64.TRYWAIT P2, [UR6+0x30850], R0 ;  /* 0x03085000ff0075a7 */ /* 0x000ee40008040146 */
[----:B---3--:R-:W-:Y:S05]  /*6290*/  @!P2 BRA `(.L_x_4397) ;  /* 0x0000015000a4a947 */ /* 0x008fea0003800000 */
.L_x_4396:
        /* <DEDUP_REMOVED lines=9> */
[----:B------:R-:W-:Y:S01]  /*6330*/  PLOP3.LUT P3, PT, PT, PT, UP0, 0x80, 0x0 ;  /* 0x000000000000781c */ /* 0x000fe20003f6f008 */
[----:B------:R-:W-:Y:S01]  /*6340*/  FMUL.FTZ R138, R144, UR4 ;  /* 0x00000004908a7c20 */ /* 0x000fe20008410000 */
[----:B------:R-:W-:Y:S01]  /*6350*/  FMUL.FTZ R144, R154, UR4 ;  /* 0x000000049a907c20 */ /* 0x000fe20008410000 */
[----:B------:R-:W-:Y:S01]  /*6360*/  ULOP3.LUT UR10, UR10, 0x3000000, URZ, 0xfc, !UPT ;  /* 0x030000000a0a7892 */ /* 0x000fe2000f8efc3f */
[----:B------:R-:W-:Y:S01]  /*6370*/  FMUL.FTZ R154, R160, UR4 ;  /* 0x00000004a09a7c20 */ /* 0x000fe20008410000 */
[----:B------:R-:W-:-:S02]  /*6380*/  VIADD R160, R23, UR60 ;  /* 0x0000003c17a07c36 */ /* 0x000fc40008000000 */
[----:B------:R-:W-:Y:S01]  /*6390*/  FMUL.FTZ R12, R120, UR4 ;  /* 0x00000004780c7c20 */ /* 0x000fe20008410000 */
[----:B------:R-:W-:Y:S01]  /*63a0*/  UIMAD UR14, UR37, 0x900, UR10 ;  /* 0x00000900250e78a4 */ /* 0x000fe2000f8e020a */
[----:B-1----:R-:W-:Y:S01]  /*63b0*/  FMUL.FTZ R9, R123, UR4 ;  /* 0x000000047b097c20 */ /* 0x002fe20008410000 */
        /* <DEDUP_REMOVED lines=43> */
[----:B------:R-:W-:-:S02]  /*6670*/  IMAD R162, R8, -0x60, RZ ;  /* 0xffffffa008a27824 */ /* 0x000fc400078e02ff */
[----:B------:R-:W-:Y:S01]  /*6680*/  FMUL.FTZ R158, R167, UR4 ;  /* 0x00000004a79e7c20 */ /* 0x000fe20008410000 */
[----:B------:R-:W0:Y:S01]  /*6690*/  MUFU.TANH R12, R12 ;  /* 0x0000000c000c7308 */ /* 0x000e220000002400 */
[----:B------:R-:W-:-:S07]  /*66a0*/  IMAD.IADD R157, R162, 0x1, -R19 ;  /* 0x00000001a29d7824 */ /* 0x000fce00078e0a13 */
        /* <DEDUP_REMOVED lines=70> */
[----:B------:R-:W-:Y:S02]  /*6b10*/  @UP0 ULDC UR10, c[0x0][0x44c] ;  /* 0x00011300000a0ab9 */ /* 0x000fe40000000800 */
[----:B------:R-:W-:Y:S01]  /*6b20*/  @P2 IMAD.HI.U32 R10, R160, UR10, RZ ;  /* 0x0000000aa00a2c27 */ /* 0x000fe2000f8e00ff */
[----:B------:R-:W-:Y:S01]  /*6b30*/  @UP0 ULDC UR10, c[0x0][0x450] ;  /* 0x00011400000a0ab9 */ /* 0x000fe20000000800 */
[----:B------:R-:W-:-:S03]  /*6b40*/  PLOP3.LUT P2, PT, PT, PT, UP1, 0x40, 0x0 ;  /* 0x000000000000781c */ /* 0x000fc60003f4e818 */
[----:B------:R-:W-:Y:S01]  /*6b50*/  @P3 SHF.R.U32.HI R160, RZ, UR10, R10 ;  /* 0x0000000affa03c19 */ /* 0x000fe2000801160a */
[----:B------:R-:W-:-:S04]  /*6b60*/  IMAD.U32 R10, RZ, RZ, UR7 ;  /* 0x00000007ff0a7e24 */ /* 0x000fc8000f8e00ff */
[----:B------:R-:W5:Y:S01]  /*6b70*/  SHFL.IDX PT, R11, R160, RZ, 0x1c1f ;  /* 0x001c1fffa00b7589 */ /* 0x000f6200000e0000 */
[----:B------:R-:W-:-:S05]  /*6b80*/  @!P1 VIADD R10, R10, 0x30840 ;  /* 0x000308400a0a9836 */ /* 0x000fca0000000000 */
[----:B------:R-:W-:Y:S01]  /*6b90*/  @!P1 PRMT R10, RZ, 0x654, R10 ;  /* 0x00000654ff0a9816 */ /* 0x000fe2000000000a */
[----:B------:R-:W-:-:S03]  /*6ba0*/  WARPGROUP.DEPBAR.LE gsb0, 0x0 ;  /* 0x00008000000079c5 */ /* 0x000fc60000010000 */
[----:B------:R1:W-:Y:S02]  /*6bb0*/  @!P1 SYNCS.ARRIVE.TRANS64.RED.A1T0 RZ, [R10+URZ], RZ ;  /* 0x000000ff0aff99a7 */ /* 0x0003e4000810043f */
[----:B-1----:R-:W-:-:S04]  /*6bc0*/  IADD3 R10, -R19, 0x1, R162 ;  /* 0x00000001130a7810 */ /* 0x002fc80007ffe1a2 */
[----:B------:R-:W-:-:S05]  /*6bd0*/  IADD3 R10, -R17, R10, R16 ;  /* 0x0000000a110a7210 */ /* 0x000fca0007ffe110 */
[C---:B------:R-:W-:Y:S02]  /*6be0*/  VIADD R166, R10.reuse, UR58 ;  /* 0x0000003a0aa67c36 */ /* 0x040fe40008000000 */
[----:B------:R-:W-:Y:S02]  /*6bf0*/  VIADD R165, R10, UR54 ;  /* 0x000000360aa57c36 */ /* 0x000fe40008000000 */
[--C-:B-----5:R-:W-:Y:S02]  /*6c00*/  IMAD.IADD R164, R166, 0x1, R11.reuse ;  /* 0x00000001a6a47824 */ /* 0x120fe400078e020b */
[----:B------:R-:W-:Y:S01]  /*6c10*/  IMAD.IADD R163, R165, 0x1, R11 ;  /* 0x00000001a5a37824 */ /* 0x000fe200078e020b */
[----:B0-234-:R-:W-:Y:S06]  /*6c20*/  @P2 BRA `(.L_x_4398) ;  /* 0x0000000000542947 */ /* 0x01dfec0003800000 */
[----:B------:R-:W-:Y:S01]  /*6c30*/  IADD3 R167, -R17, R16, R11 ;  /* 0x0000001011a77210 */ /* 0x000fe20007ffe10b */
[----:B------:R-:W-:Y:S03]  /*6c40*/  BSSY B0, `(.L_x_4399) ;  /* 0x0000010000007945 */ /* 0x000fe60003800000 */
        /* <DEDUP_REMOVED lines=10> */
.L_x_4400:
[----:B------:R-:W-:-:S05]  /*6cf0*/  IMAD.U32 R168, RZ, RZ, UR51 ;  /* 0x00000033ffa87e24 */ /* 0x000fca000f8e00ff */
[----:B------:R-:W-:-:S13]  /*6d00*/  ISETP.NE.AND P2, PT, R168, 0x1, PT ;  /* 0x00000001a800780c */ /* 0x000fda0003f45270 */
[----:B------:R-:W0:Y:S02]  /*6d10*/  @P2 LDC.64 R10, c[0x0][0x9e8] ;  /* 0x00027a00ff0a2b82 */ /* 0x000e240000000a00 */
[----:B0-----:R-:W-:-:S05]  /*6d20*/  @P2 IMAD.HI.U32 R10, R167, R10, RZ ;  /* 0x0000000aa70a2227 */ /* 0x001fca00078e00ff */
[----:B------:R-:W-:-:S07]  /*6d30*/  @P2 SHF.R.U32.HI R167, RZ, R11, R10 ;  /* 0x0000000bffa72219 */ /* 0x000fce000001160a */
.L_x_4401:
[----:B------:R-:W-:Y:S05]  /*6d40*/  BSYNC B0 ;  /* 0x0000000000007941 */ /* 0x000fea0003800000 */
.L_x_4399:
[----:B------:R-:W-:-:S05]  /*6d50*/  IMAD R167, R167, R168, R157 ;  /* 0x000000a8a7a77224 */ /* 0x000fca00078e029d */
[----:B------:R-:W-:Y:S02]  /*6d60*/  VIADDMNMX R164, R167, R168, R164, PT ;  /* 0x000000a8a7a47246 */ /* 0x000fe400038001a4 */
[----:B------:R-:W-:-:S07]  /*6d70*/  VIMNMX R163, R163, R167, !PT ;  /* 0x000000a7a3a37248 */ /* 0x000fce0007fe0100 */
.L_x_4398:
[C---:B------:R-:W-:Y:S01]  /*6d80*/  ISETP.GE.AND P2, PT, R162.reuse, 0x2, PT ;  /* 0x00000002a200780c */ /* 0x040fe20003f46270 */
[----:B------:R-:W0:Y:S01]  /*6d90*/  SHFL.IDX PT, R160, R160, 0x1, 0x1c1f ;  /* 0x003c1f00a0a07f89 */ /* 0x000e2200000e0000 */
[C---:B------:R-:W-:Y:S02]  /*6da0*/  ISETP.GE.AND P6, PT, R162.reuse, 0xa, PT ;  /* 0x0000000aa200780c */ /* 0x040fe40003fc6270 */
[----:B------:R-:W-:Y:S02]  /*6db0*/  ISETP.GT.AND P4, PT, R163, 0x1, !P2 ;  /* 0x00000001a300780c */ /* 0x000fe40005784270 */
[----:B------:R-:W-:Y:S02]  /*6dc0*/  ISETP.GE.AND P3, PT, R162, 0x9, PT ;  /* 0x00000009a200780c */ /* 0x000fe40003f66270 */
[----:B------:R-:W-:Y:S02]  /*6dd0*/  ISETP.LT.OR P4, PT, R164, 0x2, P4 ;  /* 0x00000002a400780c */ /* 0x000fe40002781670 */
[----:B------:R-:W-:-:S02]  /*6de0*/  LOP3.LUT R18, R18, 0xfffffffb, RZ, 0xc0, !PT ;  /* 0xfffffffb12127812 */ /* 0x000fc400078ec0ff */
[----:B------:R-:W-:Y:S02]  /*6df0*/  FSEL R13, R13, -INF , !P4 ;  /* 0xff8000000d0d7808 */ /* 0x000fe40006000000 */
[C---:B------:R-:W-:Y:S02]  /*6e00*/  ISETP.GT.AND P5, PT, R163.reuse, 0x8, !P3 ;  /* 0x00000008a300780c */ /* 0x040fe40005fa4270 */
[----:B------:R-:W-:Y:S02]  /*6e10*/  @P6 LOP3.LUT R18, R18, 0x4, RZ, 0xfc, !PT ;  /* 0x0000000412126812 */ /* 0x000fe400078efcff */
[----:B------:R-:W-:Y:S02]  /*6e20*/  ISETP.GT.AND P4, PT, R163, 0x9, !P6 ;  /* 0x00000009a300780c */ /* 0x000fe40007784270 */
[----:B------:R-:W-:Y:S02]  /*6e30*/  ISETP.GE.AND P6, PT, R162, 0x11, PT ;  /* 0x00000011a200780c */ /* 0x000fe40003fc6270 */
[----:B------:R-:W-:-:S02]  /*6e40*/  ISETP.LT.OR P5, PT, R164, 0x9, P5 ;  /* 0x00000009a400780c */ /* 0x000fc40002fa1670 */
[----:B------:R-:W-:Y:S01]  /*6e50*/  ISETP.LT.OR P4, PT, R164, 0xa, P4 ;  /* 0x0000000aa400780c */ /* 0x000fe20002781670 */
[--C-:B0-----:R-:W-:Y:S01]  /*6e60*/  IMAD.IADD R166, R166, 0x1, R160.reuse ;  /* 0x00000001a6a67824 */ /* 0x101fe200078e02a0 */
[----:B------:R-:W-:Y:S01]  /*6e70*/  FSEL R20, R20, -INF , !P5 ;  /* 0xff80000014147808 */ /* 0x000fe20006800000 */
[----:B------:R-:W-:Y:S01]  /*6e80*/  IMAD.IADD R165, R165, 0x1, R160 ;  /* 0x00000001a5a57824 */ /* 0x000fe200078e02a0 */
[----:B------:R-:W-:Y:S02]  /*6e90*/  ISETP.GE.AND P5, PT, R162, 0x12, PT ;  /* 0x00000012a200780c */ /* 0x000fe40003fa6270 */
[----:B------:R-:W-:Y:S02]  /*6ea0*/  LOP3.LUT R18, R18, 0xfffffff7, RZ, 0xc0, !PT ;  /* 0xfffffff712127812 */ /* 0x000fe400078ec0ff */
[----:B------:R-:W-:Y:S02]  /*6eb0*/  FSEL R21, R21, -INF , !P4 ;  /* 0xff80000015157808 */ /* 0x000fe40006000000 */
[----:B------:R-:W-:-:S02]  /*6ec0*/  ISETP.GT.AND P4, PT, R163, 0x10, !P6 ;  /* 0x00000010a300780c */ /* 0x000fc40007784270 */
[----:B------:R-:W-:Y:S02]  /*6ed0*/  @P6 LOP3.LUT R18, R18, 0x8, RZ, 0xfc, !PT ;  /* 0x0000000812126812 */ /* 0x000fe400078efcff */
[----:B------:R-:W-:Y:S02]  /*6ee0*/  ISETP.LT.OR P4, PT, R164, 0x11, P4 ;  /* 0x00000011a400780c */ /* 0x000fe40002781670 */
[----:B------:R-:W-:Y:S02]  /*6ef0*/  LOP3.LUT R18, R18, 0xfff7ffff, RZ, 0xc0, !PT ;  /* 0xfff7ffff12127812 */ /* 0x000fe400078ec0ff */
[----:B------:R-:W-:Y:S02]  /*6f00*/  FSEL R122, R122, -INF , !P4 ;  /* 0xff8000007a7a7808 */ /* 0x000fe40006000000 */
[----:B------:R-:W-:Y:S02]  /*6f10*/  @P5 LOP3.LUT R18, R18, 0x80000, RZ, 0xfc, !PT ;  /* 0x0008000012125812 */ /* 0x000fe400078efcff */
[----:B------:R-:W-:-:S02]  /*6f20*/  ISETP.GT.AND P4, PT, R163, 0x11, !P5 ;  /* 0x00000011a300780c */ /* 0x000fc40006f84270 */
[----:B------:R-:W-:Y:S02]  /*6f30*/  ISETP.GE.AND P5, PT, R162, 0x19, PT ;  /* 0x00000019a200780c */ /* 0x000fe40003fa6270 */
[----:B------:R-:W-:Y:S02]  /*6f40*/  ISETP.LT.OR P4, PT, R164, 0x12, P4 ;  /* 0x00000012a400780c */ /* 0x000fe40002781670 */
[----:B------:R-:W-:Y:S02]  /*6f50*/  LOP3.LUT R18, R18, 0xfffbffff, RZ, 0xc0, !PT ;  /* 0xfffbffff12127812 */ /* 0x000fe400078ec0ff */
[----:B------:R-:W-:Y:S02]  /*6f60*/  FSEL R123, R123, -INF , !P4 ;  /* 0xff8000007b7b7808 */ /* 0x000fe40006000000 */
[----:B------:R-:W-:-:S04]  /*6f70*/  ISETP.GT.AND P4, PT, R163, 0x18, !P5 ;  /* 0x00000018a300780c */ /* 0x000fc80006f84270 */
[----:B------:R-:W-:Y:S02]  /*6f80*/  ISETP.LT.OR P4, PT, R164, 0x19, P4 ;  /* 0x00000019a400780c */ /* 0x000fe40002781670 */
[----:B------:R-:W-:Y:S02]  /*6f90*/  @P5 LOP3.LUT R18, R18, 0x40000, RZ, 0xfc, !PT ;  /* 0x0004000012125812 */ /* 0x000fe400078efcff */
[----:B------:R-:W-:Y:S02]  /*6fa0*/  ISETP.GE.AND P5, PT, R162, 0x1a, PT ;  /* 0x0000001aa200780c */ /* 0x000fe40003fa6270 */
[----:B------:R-:W-:Y:S02]  /*6fb0*/  LOP3.LUT R18, R18, 0xfffdffff, RZ, 0xc0, !PT ;  /* 0xfffdffff12127812 */ /* 0x000fe400078ec0ff */
[----:B------:R-:W-:Y:S02]  /*6fc0*/  FSEL R126, R126, -INF , !P4 ;  /* 0xff8000007e7e7808 */ /* 0x000fe40006000000 */
[----:B------:R-:W-:-:S04]  /*6fd0*/  ISETP.GT.AND P4, PT, R163, 0x19, !P5 ;  /* 0x00000019a300780c */ /* 0x000fc80006f84270 */
[----:B------:R-:W-:-:S03]  /*6fe0*/  ISETP.LT.OR P4, PT, R164, 0x1a, P4 ;  /* 0x0000001aa400780c */ /* 0x000fc60002781670 */
        /* <DEDUP_REMOVED lines=68> */
[----:B------:R-:W-:Y:S02]  /*7430*/  FSEL R150, R150, -INF , !P4 ;  /* 0xff80000096967808 */ /* 0x000fe40006000000 */
[----:B------:R-:W-:Y:S02]  /*7440*/  LOP3.LUT R18, R18, 0xffffffdf, RZ, 0xc0, !PT ;  /* 0xffffffdf12127812 */ /* 0x000fe400078ec0ff */
[----:B------:R-:W-:-:S04]  /*7450*/  ISETP.GT.AND P4, PT, R163, 0x49, !P5 ;  /* 0x00000049a300780c */ /* 0x000fc80006f84270 */
[----:B------:R-:W-:-:S03]  /*7460*/  ISETP.LT.OR P4, PT, R164, 0x4a, P4 ;  /* 0x0000004aa400780c */ /* 0x000fc60002781670 */
[----:B------:R-:W-:Y:S02]  /*7470*/  @P5 LOP3.LUT R18, R18, 0x20, RZ, 0xfc, !PT ;  /* 0x0000002012125812 */ /* 0x000fe400078efcff */
[----:B------:R-:W-:Y:S02]  /*7480*/  ISETP.GE.AND P5, PT, R162, 0x51, PT ;  /* 0x00000051a200780c */ /* 0x000fe40003fa6270 */
[----:B------:R-:W-:Y:S02]  /*7490*/  FSEL R151, R151, -INF , !P4 ;  /* 0xff80000097977808 */ /* 0x000fe40006000000 */
[----:B------:R-:W-:Y:S02]  /*74a0*/  ISETP.GT.AND P4, PT, R163, 0x50, !P5 ;  /* 0x00000050a300780c */ /* 0x000fe40006f84270 */
[----:B------:R-:W-:Y:S02]  /*74b0*/  LOP3.LUT R18, R18, 0xffffffef, RZ, 0xc0, !PT ;  /* 0xffffffef12127812 */ /* 0x000fe400078ec0ff */
[----:B------:R-:W-:-:S04]  /*74c0*/  ISETP.LT.OR P4, PT, R164, 0x51, P4 ;  /* 0x00000051a400780c */ /* 0x000fc80002781670 */
[----:B------:R-:W-:Y:S02]  /*74d0*/  FSEL R154, R154, -INF , !P4 ;  /* 0xff8000009a9a7808 */ /* 0x000fe40006000000 */
[----:B------:R-:W-:Y:S02]  /*74e0*/  ISETP.GE.AND P4, PT, R162, 0x52, PT ;  /* 0x00000052a200780c */ /* 0x000fe40003f86270 */
[----:B------:R-:W-:Y:S02]  /*74f0*/  @P5 LOP3.LUT R18, R18, 0x10, RZ, 0xfc, !PT ;  /* 0x0000001012125812 */ /* 0x000fe400078efcff */
[----:B------:R-:W-:Y:S02]  /*7500*/  ISETP.GT.AND P5, PT, R163, 0x51, !P4 ;  /* 0x00000051a300780c */ /* 0x000fe400067a4270 */
[----:B------:R-:W-:Y:S02]  /*7510*/  LOP3.LUT R18, R18, 0xfffffffd, RZ, 0xc0, !PT ;  /* 0xfffffffd12127812 */ /* 0x000fe400078ec0ff */
[----:B------:R-:W-:-:S04]  /*7520*/  ISETP.LT.OR P5, PT, R164, 0x52, P5 ;  /* 0x00000052a400780c */ /* 0x000fc80002fa1670 */
[----:B------:R-:W-:Y:S02]  /*7530*/  FSEL R155, R155, -INF , !P5 ;  /* 0xff8000009b9b7808 */ /* 0x000fe40006800000 */
[----:B------:R-:W-:-:S04]  /*7540*/  ISETP.GE.AND P5, PT, R162, 0x59, PT ;  /* 0x00000059a200780c */ /* 0x000fc80003fa6270 */
[----:B------:R-:W-:-:S04]  /*7550*/  ISETP.GT.AND P6, PT, R163, 0x58, !P5 ;  /* 0x00000058a300780c */ /* 0x000fc80006fc4270 */
[----:B------:R-:W-:-:S04]  /*7560*/  ISETP.LT.OR P6, PT, R164, 0x59, P6 ;  /* 0x00000059a400780c */ /* 0x000fc800037c1670 */
[----:B------:R-:W-:Y:S02]  /*7570*/  FSEL R159, R159, -INF , !P6 ;  /* 0xff8000009f9f7808 */ /* 0x000fe40007000000 */
[----:B------:R-:W-:-:S13]  /*7580*/  ISETP.GE.AND P6, PT, R162, 0x1, PT ;  /* 0x00000001a200780c */ /* 0x000fda0003fc6270 */
[----:B------:R-:W-:Y:S02]  /*7590*/  @P6 LOP3.LUT R18, R18, 0x2, RZ, 0xfc, !PT ;  /* 0x0000000212126812 */ /* 0x000fe400078efcff */
[----:B------:R-:W-:Y:S02]  /*75a0*/  ISETP.GT.AND P6, PT, R163, RZ, !P6 ;  /* 0x000000ffa300720c */ /* 0x000fe400077c4270 */
[----:B------:R-:W-:Y:S02]  /*75b0*/  LOP3.LUT R18, R18, 0xfffffffe, RZ, 0xc0, !PT ;  /* 0xfffffffe12127812 */ /* 0x000fe400078ec0ff */
[----:B------:R-:W-:-:S04]  /*75c0*/  ISETP.LT.OR P6, PT, R164, 0x1, P6 ;  /* 0x00000001a400780c */ /* 0x000fc800037c1670 */
[----:B------:R-:W-:Y:S02]  /*75d0*/  FSEL R12, R12, -INF , !P6 ;  /* 0xff8000000c0c7808 */ /* 0x000fe40007000000 */
[----:B------:R-:W-:-:S13]  /*75e0*/  ISETP.GE.AND P6, PT, R162, 0x5a, PT ;  /* 0x0000005aa200780c */ /* 0x000fda0003fc6270 */
[----:B------:R-:W-:Y:S02]  /*75f0*/  @P6 LOP3.LUT R18, R18, 0x1, RZ, 0xfc, !PT ;  /* 0x0000000112126812 */ /* 0x000fe400078efcff */
[----:B------:R-:W-:-:S04]  /*7600*/  ISETP.GT.AND P6, PT, R163, 0x59, !P6 ;  /* 0x00000059a300780c */ /* 0x000fc800077c4270 */
[----:B------:R-:W-:-:S04]  /*7610*/  ISETP.LT.OR P6, PT, R164, 0x5a, P6 ;  /* 0x0000005aa400780c */ /* 0x000fc800037c1670 */
[----:B------:R-:W-:Y:S02]  /*7620*/  FSEL R161, R161, -INF , !P6 ;  /* 0xff800000a1a17808 */ /* 0x000fe40007000000 */
[----:B------:R-:W-:-:S13]  /*7630*/  PLOP3.LUT P6, PT, PT, PT, UP1, 0x40, 0x0 ;  /* 0x000000000000781c */ /* 0x000fda0003fce818 */
[----:B------:R-:W-:Y:S05]  /*7640*/  @P6 BRA `(.L_x_4402) ;  /* 0x0000000000546947 */ /* 0x000fea0003800000 */
        /* <DEDUP_REMOVED lines=12> */
.L_x_4404:
[----:B------:R-:W-:-:S05]  /*7710*/  IMAD.U32 R162, RZ, RZ, UR51 ;  /* 0x00000033ffa27e24 */ /* 0x000fca000f8e00ff */
[----:B------:R-:W-:-:S13]  /*7720*/  ISETP.NE.AND P6, PT, R162, 0x1, PT ;  /* 0x00000001a200780c */ /* 0x000fda0003fc5270 */
[----:B------:R-:W0:Y:S02]  /*7730*/  @P6 LDC.64 R10, c[0x0][0x9e8] ;  /* 0x00027a00ff0a6b82 */ /* 0x000e240000000a00 */
[----:B0-----:R-:W-:-:S05]  /*7740*/  @P6 IMAD.HI.U32 R10, R160, R10, RZ ;  /* 0x0000000aa00a6227 */ /* 0x001fca00078e00ff */
[----:B------:R-:W-:-:S07]  /*7750*/  @P6 SHF.R.U32.HI R160, RZ, R11, R10 ;  /* 0x0000000bffa06219 */ /* 0x000fce000001160a */
.L_x_4405:
[----:B------:R-:W-:Y:S05]  /*7760*/  BSYNC B0 ;  /* 0x0000000000007941 */ /* 0x000fea0003800000 */
.L_x_4403:
[----:B------:R-:W-:-:S05]  /*7770*/  IMAD R157, R160, R162, R157 ;  /* 0x000000a2a09d7224 */ /* 0x000fca00078e029d */
[----:B------:R-:W-:Y:S02]  /*7780*/  VIADDMNMX R166, R157, R162, R166, PT ;  /* 0x000000a29da67246 */ /* 0x000fe400038001a6 */
[----:B------:R-:W-:-:S07]  /*7790*/  VIMNMX R165, R165, R157, !PT ;  /* 0x0000009da5a57248 */ /* 0x000fce0007fe0100 */
.L_x_4402:
[----:B------:R-:W-:Y:S01]  /*77a0*/  ISETP.GT.AND P2, PT, R165, 0x1, !P2 ;  /* 0x00000001a500780c */ /* 0x000fe20005744270 */
[----:B------:R-:W-:Y:S01]  /*77b0*/  UMOV UR10, UR55 ;  /* 0x00000037000a7c82 */ /* 0x000fe20008000000 */
[----:B------:R-:W-:Y:S01]  /*77c0*/  FMNMX.FTZ R160, R12, R3, !PT ;  /* 0x000000030ca07209 */ /* 0x000fe20007810000 */
[----:B------:R-:W-:Y:S01]  /*77d0*/  UMOV UR36, UR39 ;  /* 0x0000002700247c82 */ /* 0x000fe20008000000 */
[----:B------:R-:W-:Y:S01]  /*77e0*/  ISETP.LT.OR P2, PT, R166, 0x2, P2 ;  /* 0x00000002a600780c */ /* 0x000fe20001741670 */
[----:B------:R-:W-:Y:S01]  /*77f0*/  UMOV UR37, UR5 ;  /* 0x0000000500257c82 */ /* 0x000fe20008000000 */
[C---:B------:R-:W-:Y:S02]  /*7800*/  LOP3.LUT P6, RZ, R18.reuse, 0x10000, RZ, 0xc0, !PT ;  /* 0x0001000012ff7812 */ /* 0x040fe400078cc0ff */
[----:B------:R-:W-:Y:S02]  /*7810*/  FSEL R10, R9, -INF , !P2 ;  /* 0xff800000090a7808 */ /* 0x000fe40005000000 */
[----:B------:R-:W-:-:S02]  /*7820*/  LOP3.LUT P2, RZ, R18, 0x4, RZ, 0xc0, !PT ;  /* 0x0000000412ff7812 */ /* 0x000fc4000784c0ff */
[C---:B------:R-:W-:Y:S02]  /*7830*/  ISETP.GT.AND P3, PT, R165.reuse, 0x8, !P3 ;  /* 0x00000008a500780c */ /* 0x040fe40005f64270 */
[----:B------:R-:W-:Y:S02]  /*7840*/  ISETP.GT.AND P2, PT, R165, 0x9, !P2 ;  /* 0x00000009a500780c */ /* 0x000fe40005744270 */
[----:B------:R-:W-:Y:S02]  /*7850*/  FMNMX.FTZ R9, R13, R160, !PT ;  /* 0x000000a00d097209 */ /* 0x000fe40007810000 */
[C---:B------:R-:W-:Y:S02]  /*7860*/  ISETP.LT.OR P2, PT, R166.reuse, 0xa, P2 ;  /* 0x0000000aa600780c */ /* 0x040fe40001741670 */
[----:B------:R-:W-:Y:S02]  /*7870*/  ISETP.LT.OR P3, PT, R166, 0x9, P3 ;  /* 0x00000009a600780c */ /* 0x000fe40001f61670 */
[----:B------:R-:W-:-:S02]  /*7880*/  FSEL R15, R15, -INF , !P2 ;  /* 0xff8000000f0f7808 */ /* 0x000fc40005000000 */
[----:B------:R-:W-:Y:S02]  /*7890*/  LOP3.LUT P2, RZ, R18, 0x8, RZ, 0xc0, !PT ;  /* 0x0000000812ff7812 */ /* 0x000fe4000784c0ff */
[----:B------:R-:W-:Y:S02]  /*78a0*/  FMNMX.FTZ R160, R20, R9, !PT ;  /* 0x0000000914a07209 */ /* 0x000fe40007810000 */
[----:B------:R-:W-:Y:S02]  /*78b0*/  ISETP.GT.AND P2, PT, R165, 0x10, !P2 ;  /* 0x00000010a500780c */ /* 0x000fe40005744270 */
[----:B------:R-:W-:Y:S02]  /*78c0*/  FSEL R14, R14, -INF , !P3 ;  /* 0xff8000000e0e7808 */ /* 0x000fe40005800000 */
[----:B------:R-:W-:Y:S02]  /*78d0*/  ISETP.LT.OR P2, PT, R166, 0x11, P2 ;  /* 0x00000011a600780c */ /* 0x000fe40001741670 */
[----:B------:R-:W-:-:S02]  /*78e0*/  LOP3.LUT P3, RZ, R18, 0x8000, RZ, 0xc0, !PT ;  /* 0x0000800012ff7812 */ /* 0x000fc4000786c0ff */
[----:B------:R-:W-:Y:S02]  /*78f0*/  FSEL R120, R120, -INF , !P2 ;  /* 0xff80000078787808 */ /* 0x000fe40005000000 */
[----:B------:R-:W-:Y:S02]  /*7900*/  LOP3.LUT P2, RZ, R18, 0x80000, RZ, 0xc0, !PT ;  /* 0x0008000012ff7812 */ /* 0x000fe4000784c0ff */
[----:B------:R-:W-:Y:S02]  /*7910*/  FMNMX.FTZ R9, R21, R160, !PT ;  /* 0x000000a015097209 */ /* 0x000fe40007810000 */
[----:B------:R-:W-:Y:S02]  /*7920*/  ISETP.GT.AND P2, PT, R165, 0x11, !P2 ;  /* 0x00000011a500780c */ /* 0x000fe40005744270 */
[----:B------:R-:W-:Y:S02]  /*7930*/  FMNMX.FTZ R160, R122, R9, !PT ;  /* 0x000000097aa07209 */ /* 0x000fe40007810000 */
[----:B------:R-:W-:-:S02]  /*7940*/  ISETP.LT.OR P2, PT, R166, 0x12, P2 ;  /* 0x00000012a600780c */ /* 0x000fc40001741670 */
[----:B------:R-:W-:Y:S02]  /*7950*/  FMNMX.FTZ R9, R123, R160, !PT ;  /* 0x000000a07b097209 */ /* 0x000fe40007810000 */
[----:B------:R-:W-:Y:S02]  /*7960*/  FSEL R121, R121, -INF , !P2 ;  /* 0xff80000079797808 */ /* 0x000fe40005000000 */
[----:B------:R-:W-:Y:S02]  /*7970*/  LOP3.LUT P2, RZ, R18, 0x40000, RZ, 0xc0, !PT ;  /* 0x0004000012ff7812 */ /* 0x000fe4000784c0ff */
[----:B------:R-:W-:Y:S02]  /*7980*/  FMNMX.FTZ R160, R126, R9, !PT ;  /* 0x000000097ea07209 */ /* 0x000fe40007810000 */
[----:B------:R-:W-:Y:S02]  /*7990*/  ISETP.GT.AND P2, PT, R165, 0x18, !P2 ;  /* 0x00000018a500780c */ /* 0x000fe40005744270 */
[----:B------:R-:W-:-:S02]  /*79a0*/  FMNMX.FTZ R9, R127, R160, !PT ;  /* 0x000000a07f097209 */ /* 0x000fc40007810000 */
[----:B------:R-:W-:Y:S02]  /*79b0*/  ISETP.LT.OR P2, PT, R166, 0x19, P2 ;  /* 0x00000019a600780c */ /* 0x000fe40001741670 */
[----:B------:R-:W-:Y:S02]  /*79c0*/  FMNMX.FTZ R160, R130, R9, !PT ;  /* 0x0000000982a07209 */ /* 0x000fe40007810000 */
[----:B------:R-:W-:Y:S02]  /*79d0*/  FSEL R124, R124, -INF , !P2 ;  /* 0xff8000007c7c7808 */ /* 0x000fe40005000000 */
[----:B------:R-:W-:Y:S02]  /*79e0*/  LOP3.LUT P2, RZ, R18, 0x20000, RZ, 0xc0, !PT ;  /* 0x0002000012ff7812 */ /* 0x000fe4000784c0ff */
[----:B------:R-:W-:Y:S02]  /*79f0*/  FMNMX.FTZ R9, R131, R160, !PT ;  /* 0x000000a083097209 */ /* 0x000fe40007810000 */
[----:B------:R-:W-:-:S02]  /*7a00*/  ISETP.GT.AND P2, PT, R165, 0x19, !P2 ;  /* 0x00000019a500780c */ /* 0x000fc40005744270 */
[----:B------:R-:W-:Y:S02]  /*7a10*/  FMNMX.FTZ R160, R134, R9, !PT ;  /* 0x0000000986a07209 */ /* 0x000fe40007810000 */
[----:B------:R-:W-:Y:S02]  /*7a20*/  ISETP.LT.OR P2, PT, R166, 0x1a, P2 ;  /* 0x0000001aa600780c */ /* 0x000fe40001741670 */
[----:B------:R-:W-:Y:S02]  /*7a30*/  FMNMX.FTZ R9, R135, R160, !PT ;  /* 0x000000a087097209 */ /* 0x000fe40007810000 */
[----:B------:R-:W-:Y:S02]  /*7a40*/  FSEL R125, R125, -INF , !P2 ;  /* 0xff8000007d7d7808 */ /* 0x000fe40005000000 */
[----:B------:R-:W-:Y:S02]  /*7a50*/  ISETP.GT.AND P2, PT, R165, 0x20, !P6 ;  /* 0x00000020a500780c */ /* 0x000fe40007744270 */
[----:B------:R-:W-:-:S02]  /*7a60*/  FMNMX.FTZ R160, R138, R9, !PT ;  /* 0x000000098aa07209 */ /* 0x000fc40007810000 */
[----:B------:R-:W-:Y:S02]  /*7a70*/  ISETP.LT.OR P2, PT, R166, 0x21, P2 ;  /* 0x00000021a600780c */ /* 0x000fe40001741670 */
[----:B------:R-:W-:Y:S02]  /*7a80*/  FMNMX.FTZ R9, R139, R160, !PT ;  /* 0x000000a08b097209 */ /* 0x000fe40007810000 */
[----:B------:R-:W-:Y:S02]  /*7a90*/  FSEL R128, R128, -INF , !P2 ;  /* 0xff80000080807808 */ /* 0x000fe40005000000 */
        /* <DEDUP_REMOVED lines=19> */
[----:B------:R-:W-:Y:S02]  /*7bd0*/  LOP3.LUT P2, RZ, R18, 0x1000, RZ, 0xc0, !PT ;  /* 0x0000100012ff7812 */ /* 0x000fe4000784c0ff */
[----:B------:R-:W-:-:S02]  /*7be0*/  FMNMX.FTZ R160, R159, R160, !PT ;  /* 0x000000a09fa07209 */ /* 0x000fc40007810000 */
[----:B------:R-:W-:Y:S02]  /*7bf0*/  ISETP.GT.AND P2, PT, R165, 0x30, !P2 ;  /* 0x00000030a500780c */ /* 0x000fe40005744270 */
[----:B------:R-:W-:Y:S02]  /*7c00*/  FMNMX.FTZ R160, R161, R160, !PT ;  /* 0x000000a0a1a07209 */ /* 0x000fe40007810000 */
[----:B------:R-:W-:Y:S02]  /*7c10*/  ISETP.LT.OR P2, PT, R166, 0x31, P2 ;  /* 0x00000031a600780c */ /* 0x000fe40001741670 */
[----:B------:R-:W-:Y:S01]  /*7c20*/  LOP3.LUT P6, RZ, R18, 0x40, RZ, 0xc0, !PT ;  /* 0x0000004012ff7812 */ /* 0x000fe200078cc0ff */
[----:B------:R-:W0:Y:S01]  /*7c30*/  SHFL.BFLY PT, R9, R160, 0x2, 0x1f ;  /* 0x0c401f00a0097f89 */ /* 0x000e2200000e0000 */
[----:B------:R-:W-:Y:S02]  /*7c40*/  FSEL R136, R136, -INF , !P2 ;  /* 0xff80000088887808 */ /* 0x000fe40005000000 */
[----:B------:R-:W-:-:S02]  /*7c50*/  LOP3.LUT P2, RZ, R18, 0x800, RZ, 0xc0, !PT ;  /* 0x0000080012ff7812 */ /* 0x000fc4000784c0ff */
[----:B------:R-:W-:Y:S02]  /*7c60*/  LOP3.LUT P3, RZ, R18, 0x20, RZ, 0xc0, !PT ;  /* 0x0000002012ff7812 */ /* 0x000fe4000786c0ff */
[C---:B------:R-:W-:Y:S02]  /*7c70*/  ISETP.GT.AND P2, PT, R165.reuse, 0x31, !P2 ;  /* 0x00000031a500780c */ /* 0x040fe40005744270 */
[C---:B------:R-:W-:Y:S02]  /*7c80*/  ISETP.GT.AND P4, PT, R165.reuse, 0x51, !P4 ;  /* 0x00000051a500780c */ /* 0x040fe40006784270 */
[----:B------:R-:W-:Y:S02]  /*7c90*/  ISETP.LT.OR P2, PT, R166, 0x32, P2 ;  /* 0x00000032a600780c */ /* 0x000fe40001741670 */
[----:B------:R-:W-:Y:S02]  /*7ca0*/  ISETP.GT.AND P5, PT, R165, 0x58, !P5 ;  /* 0x00000058a500780c */ /* 0x000fe40006fa4270 */
[----:B------:R-:W-:-:S02]  /*7cb0*/  FSEL R137, R137, -INF , !P2 ;  /* 0xff80000089897808 */ /* 0x000fc40005000000 */
[----:B------:R-:W-:Y:S02]  /*7cc0*/  LOP3.LUT P2, RZ, R18, 0x400, RZ, 0xc0, !PT ;  /* 0x0000040012ff7812 */ /* 0x000fe4000784c0ff */
[C---:B------:R-:W-:Y:S02]  /*7cd0*/  ISETP.LT.OR P4, PT, R166.reuse, 0x52, P4 ;  /* 0x00000052a600780c */ /* 0x040fe40002781670 */
[----:B------:R-:W-:Y:S02]  /*7ce0*/  ISETP.GT.AND P2, PT, R165, 0x38, !P2 ;  /* 0x00000038a500780c */ /* 0x000fe40005744270 */
[C---:B------:R-:W-:Y:S02]  /*7cf0*/  ISETP.LT.OR P5, PT, R166.reuse, 0x59, P5 ;  /* 0x00000059a600780c */ /* 0x040fe40002fa1670 */
[----:B------:R-:W-:Y:S02]  /*7d00*/  ISETP.LT.OR P2, PT, R166, 0x39, P2 ;  /* 0x00000039a600780c */ /* 0x000fe40001741670 */
[----:B0-----:R-:W-:-:S02]  /*7d10*/  FMNMX.FTZ R11, R160, R9, !PT ;  /* 0x00000009a00b7209 */ /* 0x001fc40007810000 */
[----:B------:R-:W-:Y:S02]  /*7d20*/  FSEL R141, R141, -INF , !P2 ;  /* 0xff8000008d8d7808 */ /* 0x000fe40005000000 */
[----:B------:R-:W-:Y:S01]  /*7d30*/  LOP3.LUT P2, RZ, R18, 0x200, RZ, 0xc0, !PT ;  /* 0x0000020012ff7812 */ /* 0x000fe2000784c0ff */
[----:B------:R-:W0:Y:S01]  /*7d40*/  SHFL.BFLY PT, R162, R11, 0x1, 0x1f ;  /* 0x0c201f000ba27f89 */ /* 0x000e2200000e0000 */
[----:B------:R-:W-:Y:S02]  /*7d50*/  FSEL R153, R153, -INF , !P4 ;  /* 0xff80000099997808 */ /* 0x000fe40006000000 */
[----:B------:R-:W-:Y:S02]  /*7d60*/  ISETP.GT.AND P2, PT, R165, 0x39, !P2 ;  /* 0x00000039a500780c */ /* 0x000fe40005744270 */
[----:B------:R-:W-:Y:S02]  /*7d70*/  FSEL R156, R156, -INF , !P5 ;  /* 0xff8000009c9c7808 */ /* 0x000fe40006800000 */
[----:B------:R-:W-:-:S04]  /*7d80*/  ISETP.LT.OR P2, PT, R166, 0x3a, P2 ;  /* 0x0000003aa600780c */ /* 0x000fc80001741670 */
[----:B------:R-:W-:Y:S02]  /*7d90*/  FSEL R142, R142, -INF , !P2 ;  /* 0xff8000008e8e7808 */ /* 0x000fe40005000000 */
[----:B------:R-:W-:-:S04]  /*7da0*/  LOP3.LUT P2, RZ, R18, 0x100, RZ, 0xc0, !PT ;  /* 0x0000010012ff7812 */ /* 0x000fc8000784c0ff */
[----:B------:R-:W-:-:S04]  /*7db0*/  ISETP.GT.AND P2, PT, R165, 0x40, !P2 ;  /* 0x00000040a500780c */ /* 0x000fc80005744270 */
[----:B------:R-:W-:Y:S02]  /*7dc0*/  ISETP.LT.OR P2, PT, R166, 0x41, P2 ;  /* 0x00000041a600780c */ /* 0x000fe40001741670 */
[----:B0-----:R-:W-:Y:S02]  /*7dd0*/  FMNMX.FTZ R9, R11, R162, !PT ;  /* 0x000000a20b097209 */ /* 0x001fe40007810000 */
[----:B------:R-:W-:Y:S02]  /*7de0*/  FSEL R144, R144, -INF , !P2 ;  /* 0xff80000090907808 */ /* 0x000fe40005000000 */
[----:B------:R-:W-:Y:S01]  /*7df0*/  LOP3.LUT P2, RZ, R18, 0x80, RZ, 0xc0, !PT ;  /* 0x0000008012ff7812 */ /* 0x000fe2000784c0ff */
[----:B------:R-:W-:-:S03]  /*7e00*/  FMUL.FTZ R157, R9, UR10 ;  /* 0x0000000a099d7c20 */ /* 0x000fc60008410000 */
[----:B------:R-:W-:-:S04]  /*7e10*/  ISETP.GT.AND P2, PT, R165, 0x41, !P2 ;  /* 0x00000041a500780c */ /* 0x000fc80005744270 */
[----:B------:R-:W-:-:S04]  /*7e20*/  ISETP.LT.OR P2, PT, R166, 0x42, P2 ;  /* 0x00000042a600780c */ /* 0x000fc80001741670 */
[----:B------:R-:W-:Y:S02]  /*7e30*/  FSEL R145, R145, -INF , !P2 ;  /* 0xff80000091917808 */ /* 0x000fe40005000000 */
[----:B------:R-:W-:Y:S02]  /*7e40*/  ISETP.GT.AND P2, PT, R165, 0x48, !P6 ;  /* 0x00000048a500780c */ /* 0x000fe40007744270 */
[----:B------:R-:W-:Y:S02]  /*7e50*/  LOP3.LUT P6, RZ, R18, 0x2, RZ, 0xc0, !PT ;  /* 0x0000000212ff7812 */ /* 0x000fe400078cc0ff */
[----:B------:R-:W-:-:S04]  /*7e60*/  ISETP.LT.OR P2, PT, R166, 0x49, P2 ;  /* 0x00000049a600780c */ /* 0x000fc80001741670 */
[----:B------:R-:W-:Y:S02]  /*7e70*/  FSEL R148, R148, -INF , !P2 ;  /* 0xff80000094947808 */ /* 0x000fe40005000000 */
[C---:B------:R-:W-:Y:S02]  /*7e80*/  ISETP.GT.AND P2, PT, R165.reuse, 0x49, !P3 ;  /* 0x00000049a500780c */ /* 0x040fe40005f44270 */
[----:B------:R-:W-:Y:S02]  /*7e90*/  LOP3.LUT P3, RZ, R18, 0x10, RZ, 0xc0, !PT ;  /* 0x0000001012ff7812 */ /* 0x000fe4000786c0ff */
[----:B------:R-:W-:Y:S02]  /*7ea0*/  ISETP.LT.OR P2, PT, R166, 0x4a, P2 ;  /* 0x0000004aa600780c */ /* 0x000fe40001741670 */
[----:B------:R-:W-:Y:S02]  /*7eb0*/  ISETP.GT.AND P3, PT, R165, 0x50, !P3 ;  /* 0x00000050a500780c */ /* 0x000fe40005f64270 */
[----:B------:R-:W-:-:S02]  /*7ec0*/  FSEL R149, R149, -INF , !P2 ;  /* 0xff80000095957808 */ /* 0x000fc40005000000 */
[----:B------:R-:W-:Y:S02]  /*7ed0*/  ISETP.GT.AND P2, PT, R165, RZ, !P6 ;  /* 0x000000ffa500720c */ /* 0x000fe40007744270 */
[C---:B------:R-:W-:Y:S02]  /*7ee0*/  ISETP.LT.OR P3, PT, R166.reuse, 0x51, P3 ;  /* 0x00000051a600780c */ /* 0x040fe40001f61670 */
[----:B------:R-:W-:Y:S02]  /*7ef0*/  ISETP.LT.OR P2, PT, R166, 0x1, P2 ;  /* 0x00000001a600780c */ /* 0x000fe40001741670 */
[----:B------:R-:W-:Y:S02]  /*7f00*/  LOP3.LUT P6, RZ, R18, 0x1, RZ, 0xc0, !PT ;  /* 0x0000000112ff7812 */ /* 0x000fe400078cc0ff */
[----:B------:R-:W-:Y:S02]  /*7f10*/  FSEL R0, R0, -INF , !P2 ;  /* 0xff80000000007808 */ /* 0x000fe40005000000 */
[----:B------:R-:W-:-:S02]  /*7f20*/  FSETP.NEU.FTZ.AND P2, PT, R9, -INF , PT ;  /* 0xff8000000900780b */ /* 0x000fc40003f5d000 */
[----:B------:R-:W-:Y:S02]  /*7f30*/  FMNMX.FTZ R11, R0, R2, !PT ;  /* 0x00000002000b7209 */ /* 0x000fe40007810000 */
[----:B------:R-:W-:Y:S02]  /*7f40*/  FSEL R157, R157, RZ, P2 ;  /* 0x000000ff9d9d7208 */ /* 0x000fe40001000000 */
[----:B------:R-:W-:Y:S02]  /*7f50*/  FSEL R152, R152, -INF , !P3 ;  /* 0xff80000098987808 */ /* 0x000fe40005800000 */
[----:B------:R-:W-:Y:S01]  /*7f60*/  ISETP.GT.AND P6, PT, R165, 0x59, !P6 ;  /* 0x00000059a500780c */ /* 0x000fe200077c4270 */
[--C-:B------:R-:W-:Y:S01]  /*7f70*/  FFMA.FTZ R160, R13, UR10, -R157.reuse ;  /* 0x0000000a0da07c23 */ /* 0x100fe2000801089d */
[----:B------:R-:W-:Y:S01]  /*7f80*/  FMNMX.FTZ R13, R10, R11, !PT ;  /* 0x0000000b0a0d7209 */ /* 0x000fe20007810000 */
[--C-:B------:R-:W-:Y:S01]  /*7f90*/  FFMA.FTZ R188, R12, UR10, -R157.reuse ;  /* 0x0000000a0cbc7c23 */ /* 0x100fe2000801089d */
[--C-:B------:R-:W-:Y:S01]  /*7fa0*/  FFMA.FTZ R190, R20, UR10, -R157.reuse ;  /* 0x0000000a14be7c23 */ /* 0x100fe2000801089d */
[--C-:B------:R-:W-:Y:S01]  /*7fb0*/  FFMA.FTZ R20, R123, UR10, -R157.reuse ;  /* 0x0000000a7b147c23 */ /* 0x100fe2000801089d */
[----:B------:R-:W-:Y:S01]  /*7fc0*/  FMNMX.FTZ R12, R14, R13, !PT ;  /* 0x0000000d0e0c7209 */ /* 0x000fe20007810000 */
[--C-:B------:R-:W-:Y:S01]  /*7fd0*/  FFMA.FTZ R186, R126, UR10, -R157.reuse ;  /* 0x0000000a7eba7c23 */ /* 0x100fe2000801089d */
[----:B------:R-:W-:Y:S01]  /*7fe0*/  ISETP.LT.OR P6, PT, R166, 0x5a, P6 ;  /* 0x0000005aa600780c */ /* 0x000fe200037c1670 */
[--C-:B------:R-:W-:Y:S01]  /*7ff0*/  FFMA.FTZ R126, R135, UR10, -R157.reuse ;  /* 0x0000000a877e7c23 */ /* 0x100fe2000801089d */
[----:B------:R-:W-:Y:S01]  /*8000*/  FMNMX.FTZ R13, R15, R12, !PT ;  /* 0x0000000c0f0d7209 */ /* 0x000fe20007810000 */
[--C-:B------:R-:W-:Y:S01]  /*8010*/  FFMA.FTZ R184, R122, UR10, -R157.reuse ;  /* 0x0000000a7ab87c23 */ /* 0x100fe2000801089d */
[----:B------:R-:W-:Y:S01]  /*8020*/  FSEL R158, R158, -INF , !P6 ;  /* 0xff8000009e9e7808 */ /* 0x000fe20007000000 */
[--C-:B------:R-:W-:Y:S01]  /*8030*/  FFMA.FTZ R176, R138, UR10, -R157.reuse ;  /* 0x0000000a8ab07c23 */ /* 0x100fe2000801089d */
[----:B------:R-:W-:Y:S01]  /*8040*/  FMNMX.FTZ R12, R120, R13, !PT ;  /* 0x0000000d780c7209 */ /* 0x000fe20007810000 */
[--C-:B------:R-:W-:Y:S01]  /*8050*/  FFMA.FTZ R13, R21, UR10, -R157.reuse ;  /* 0x0000000a150d7c23 */ /* 0x100fe2000801089d */
[----:B------:R-:W-:Y:S01]  /*8060*/  MUFU.EX2 R188, R188 ;  /* 0x000000bc00bc7308 */ /* 0x000fe20000000800 */
[--C-:B------:R-:W-:Y:S01]  /*8070*/  FFMA.FTZ R180, R130, UR10, -R157.reuse ;  /* 0x0000000a82b47c23 */ /* 0x100fe2000801089d */
[----:B------:R-:W-:Y:S01]  /*8080*/  FMNMX.FTZ R21, R121, R12, !PT ;  /* 0x0000000c79157209 */ /* 0x000fe20007810000 */
[--C-:B------:R-:W-:Y:S01]  /*8090*/  FFMA.FTZ R182, R134, UR10, -R157.reuse ;  /* 0x0000000a86b67c23 */ /* 0x100fe2000801089d */
[--C-:B------:R-:W-:Y:S01]  /*80a0*/  FFMA.FTZ R178, R140, UR10, -R157.reuse ;  /* 0x0000000a8cb27c23 */ /* 0x100fe2000801089d */
        /* <DEDUP_REMOVED lines=8> */
[----:B------:R-:W-:Y:S01]  /*8130*/  FFMA.FTZ R170, R159, UR10, -R157 ;  /* 0x0000000a9faa7c23 */ /* 0x000fe2000801089d */
[----:B------:R-:W-:-:S02]  /*8140*/  FMNMX.FTZ R12, R128, R21, !PT ;  /* 0x00000015800c7209 */ /* 0x000fc40007810000 */
[----:B------:R-:W-:Y:S02]  /*8150*/  MUFU.EX2 R190, R190 ;  /* 0x000000be00be7308 */ /* 0x000fe40000000800 */
[----:B------:R-:W-:-:S04]  /*8160*/  FMNMX.FTZ R21, R129, R12, !PT ;  /* 0x0000000c81157209 */ /* 0x000fc80007810000 */
[----:B------:R-:W-:Y:S02]  /*8170*/  FMNMX.FTZ R12, R132, R21, !PT ;  /* 0x00000015840c7209 */ /* 0x000fe40007810000 */
[----:B------:R-:W-:Y:S02]  /*8180*/  MUFU.EX2 R13, R13 ;  /* 0x0000000d000d7308 */ /* 0x000fe40000000800 */
[----:B------:R-:W-:-:S04]  /*8190*/  FMNMX.FTZ R21, R133, R12, !PT ;  /* 0x0000000c85157209 */ /* 0x000fc80007810000 */
[----:B------:R-:W-:Y:S01]  /*81a0*/  FMNMX.FTZ R12, R136, R21, !PT ;  /* 0x00000015880c7209 */ /* 0x000fe20007810000 */
[----:B------:R-:W-:Y:S01]  /*81b0*/  FFMA.FTZ R21, R127, UR10, -R157 ;  /* 0x0000000a7f157c23 */ /* 0x000fe2000801089d */
[----:B------:R-:W-:Y:S02]  /*81c0*/  MUFU.EX2 R184, R184 ;  /* 0x000000b800b87308 */ /* 0x000fe40000000800 */
[----:B------:R-:W-:-:S04]  /*81d0*/  FMNMX.FTZ R12, R137, R12, !PT ;  /* 0x0000000c890c7209 */ /* 0x000fc80007810000 */
[----:B------:R-:W-:Y:S02]  /*81e0*/  FMNMX.FTZ R123, R141, R12, !PT ;  /* 0x0000000c8d7b7209 */ /* 0x000fe40007810000 */
[----:B------:R-:W-:Y:S02]  /*81f0*/  MUFU.EX2 R20, R20 ;  /* 0x0000001400147308 */ /* 0x000fe40000000800 */
[----:B------:R-:W-:-:S04]  /*8200*/  FMNMX.FTZ R123, R142, R123, !PT ;  /* 0x0000007b8e7b7209 */ /* 0x000fc80007810000 */
[----:B------:R-:W-:Y:S01]  /*8210*/  FMNMX.FTZ R12, R144, R123, !PT ;  /* 0x0000007b900c7209 */ /* 0x000fe20007810000 */
[--C-:B------:R-:W-:Y:S01]  /*8220*/  FFMA.FTZ R123, R131, UR10, -R157.reuse ;  /* 0x0000000a837b7c23 */ /* 0x100fe2000801089d */
[----:B------:R-:W-:Y:S01]  /*8230*/  MUFU.EX2 R186, R186 ;  /* 0x000000ba00ba7308 */ /* 0x000fe20000000800 */
[----:B------:R-:W-:Y:S01]  /*8240*/  FFMA.FTZ R131, R147, UR10, -R157 ;  /* 0x0000000a93837c23 */ /* 0x000fe2000801089d */
[----:B------:R-:W-:-:S04]  /*8250*/  FMNMX.FTZ R127, R145, R12, !PT ;  /* 0x0000000c917f7209 */ /* 0x000fc80007810000 */
[----:B------:R-:W-:Y:S02]  /*8260*/  FMNMX.FTZ R12, R148, R127, !PT ;  /* 0x0000007f940c7209 */ /* 0x000fe40007810000 */
[----:B------:R-:W-:Y:S02]  /*8270*/  MUFU.EX2 R21, R21 ;  /* 0x0000001500157308 */ /* 0x000fe40000000800 */
[----:B------:R-:W-:-:S04]  /*8280*/  FMNMX.FTZ R127, R149, R12, !PT ;  /* 0x0000000c957f7209 */ /* 0x000fc80007810000 */
[----:B------:R-:W-:Y:S02]  /*8290*/  FMNMX.FTZ R12, R152, R127, !PT ;  /* 0x0000007f980c7209 */ /* 0x000fe40007810000 */
[----:B------:R-:W-:Y:S02]  /*82a0*/  MUFU.EX2 R180, R180 ;  /* 0x000000b400b47308 */ /* 0x000fe40000000800 */
[----:B------:R-:W-:-:S04]  /*82b0*/  FMNMX.FTZ R127, R153, R12, !PT ;  /* 0x0000000c997f7209 */ /* 0x000fc80007810000 */
[----:B------:R-:W-:Y:S02]  /*82c0*/  FMNMX.FTZ R127, R156, R127, !PT ;  /* 0x0000007f9c7f7209 */ /* 0x000fe40007810000 */
[----:B------:R-:W-:Y:S02]  /*82d0*/  MUFU.EX2 R123, R123 ;  /* 0x0000007b007b7308 */ /* 0x000fe40000000800 */
[----:B------:R-:W-:Y:S01]  /*82e0*/  FMNMX.FTZ R12, R158, R127, !PT ;  /* 0x0000007f9e0c7209 */ /* 0x000fe20007810000 */
[----:B------:R-:W-:-:S04]  /*82f0*/  FFMA.FTZ R127, R139, UR10, -R157 ;  /* 0x0000000a8b7f7c23 */ /* 0x000fc8000801089d */
[----:B------:R-:W0:Y:S01]  /*8300*/  SHFL.BFLY PT, R135, R12, 0x2, 0x1f ;  /* 0x0c401f000c877f89 */ /* 0x000e2200000e0000 */
[----:B------:R-:W-:Y:S08]  /*8310*/  MUFU.EX2 R182, R182 ;  /* 0x000000b600b67308 */ /* 0x000ff00000000800 */
[----:B------:R-:W-:Y:S08]  /*8320*/  MUFU.EX2 R126, R126 ;  /* 0x0000007e007e7308 */ /* 0x000ff00000000800 */
[----:B------:R-:W-:Y:S01]  /*8330*/  MUFU.EX2 R176, R176 ;  /* 0x000000b000b07308 */ /* 0x000fe20000000800 */
[----:B0-----:R-:W-:-:S07]  /*8340*/  FMNMX.FTZ R122, R12, R135, !PT ;  /* 0x000000870c7a7209 */ /* 0x001fce0007810000 */
[----:B------:R-:W-:Y:S01]  /*8350*/  MUFU.EX2 R127, R127 ;  /* 0x0000007f007f7308 */ /* 0x000fe20000000800 */
[----:B------:R-:W-:Y:S01]  /*8360*/  FSEL R12, R9, RZ, P2 ;  /* 0x000000ff090c7208 */ /* 0x000fe20001000000 */
[--C-:B------:R-:W-:Y:S01]  /*8370*/  FFMA.FTZ R135, R155, UR10, -R157.reuse ;  /* 0x0000000a9b877c23 */ /* 0x100fe2000801089d */
[----:B------:R-:W-:Y:S01]  /*8380*/  FFMA.FTZ R157, R161, UR10, -R157 ;  /* 0x0000000aa19d7c23 */ /* 0x000fe2000801089d */
[----:B------:R-:W0:Y:S02]  /*8390*/  SHFL.BFLY PT, R139, R122, 0x1, 0x1f ;  /* 0x0c201f007a8b7f89 */ /* 0x000e2400000e0000 */
[----:B------:R-:W-:Y:S02]  /*83a0*/  FADD.FTZ R12, -R12, R3 ;  /* 0x000000030c0c7221 */ /* 0x000fe40000010100 */
[----:B------:R-:W-:Y:S02]  /*83b0*/  MUFU.EX2 R178, R178 ;  /* 0x000000b200b27308 */ /* 0x000fe40000000800 */
[----:B------:R-:W-:-:S06]  /*83c0*/  FMUL.FTZ R12, R12, UR10 ;  /* 0x0000000a0c0c7c20 */ /* 0x000fcc0008410000 */
[----:B------:R-:W1:Y:S08]  /*83d0*/  MUFU.EX2 R12, R12 ;  /* 0x0000000c000c7308 */ /* 0x000e700000000800 */
        /* <DEDUP_REMOVED lines=8> */
[--C-:B------:R-:W-:Y:S01]  /*8460*/  FFMA.FTZ R120, R125, UR10, -R138.reuse ;  /* 0x0000000a7d787c23 */ /* 0x100fe2000801088a */
[----:B------:R-:W-:Y:S01]  /*8470*/  FSEL R125, R122, RZ, P2 ;  /* 0x000000ff7a7d7208 */ /* 0x000fe20001000000 */
[--C-:B------:R-:W-:Y:S01]  /*8480*/  FFMA.FTZ R189, R0, UR10, -R138.reuse ;  /* 0x0000000a00bd7c23 */ /* 0x100fe2000801088a */
[--C-:B------:R-:W-:Y:S01]  /*8490*/  FFMA.FTZ R187, R124, UR10, -R138.reuse ;  /* 0x0000000a7cbb7c23 */ /* 0x100fe2000801088a */
[----:B------:R-:W-:Y:S01]  /*84a0*/  FFMA.FTZ R10, R10, UR10, -R138 ;  /* 0x0000000a0a0a7c23 */ /* 0x000fe2000801088a */
[----:B-1----:R-:W-:Y:S01]  /*84b0*/  FFMA.FTZ R124, R12, R7, R188 ;  /* 0x000000070c7c7223 */ /* 0x002fe200000100bc */
[----:B------:R-:W-:Y:S01]  /*84c0*/  FADD.FTZ R125, -R125, R2 ;  /* 0x000000027d7d7221 */ /* 0x000fe20000010100 */
[----:B------:R-:W-:Y:S01]  /*84d0*/  FFMA.FTZ R191, R14, UR10, -R138 ;  /* 0x0000000a0ebf7c23 */ /* 0x000fe2000801088a */
[----:B------:R-:W-:Y:S01]  /*84e0*/  MUFU.EX2 R189, R189 ;  /* 0x000000bd00bd7308 */ /* 0x000fe20000000800 */
[----:B------:R-:W-:Y:S01]  /*84f0*/  FADD.FTZ R7, R11, R124 ;  /* 0x0000007c0b077221 */ /* 0x000fe20000010000 */
[----:B------:R-:W-:Y:S01]  /*8500*/  FMUL.FTZ R125, R125, UR10 ;  /* 0x0000000a7d7d7c20 */ /* 0x000fe20008410000 */
        /* <DEDUP_REMOVED lines=17> */
[----:B------:R-:W-:Y:S01]  /*8620*/  F2FP.F16.F32.PACK_AB R184, R20, R184 ;  /* 0x000000b814b8723e */ /* 0x000fe200000000ff */
[----:B------:R-:W-:Y:S01]  /*8630*/  FADD.FTZ R132, R186, R129 ;  /* 0x00000081ba847221 */ /* 0x000fe20000010000 */
[----:B------:R-:W-:Y:S01]  /*8640*/  F2FP.F16.F32.PACK_AB R188, R11, R188 ;  /* 0x000000bc0bbc723e */ /* 0x000fe200000000ff */
[----:B------:R-:W-:Y:S01]  /*8650*/  FFMA.FTZ R169, R152, UR10, -R138 ;  /* 0x0000000a98a97c23 */ /* 0x000fe2000801088a */
[----:B------:R-:W2:Y:S01]  /*8660*/  MUFU.EX2 R191, R191 ;  /* 0x000000bf00bf7308 */ /* 0x000ea20000000800 */
[----:B0-----:R-:W-:Y:S01]  /*8670*/  FFMA.FTZ R7, R0, R6, R189 ;  /* 0x0000000600077223 */ /* 0x001fe200000100bd */
[----:B------:R-:W-:Y:S01]  /*8680*/  FADD.FTZ R125, R21, R132 ;  /* 0x00000084157d7221 */ /* 0x000fe20000010000 */
[--C-:B------:R-:W-:Y:S01]  /*8690*/  FFMA.FTZ R6, R142, UR10, -R138.reuse ;  /* 0x0000000a8e067c23 */ /* 0x100fe2000801088a */
[--C-:B------:R-:W-:Y:S01]  /*86a0*/  FFMA.FTZ R153, R153, UR10, -R138.reuse ;  /* 0x0000000a99997c23 */ /* 0x100fe2000801088a */
[----:B------:R-:W-:Y:S01]  /*86b0*/  FFMA.FTZ R156, R156, UR10, -R138 ;  /* 0x0000000a9c9c7c23 */ /* 0x000fe2000801088a */
[----:B------:R-:W-:Y:S01]  /*86c0*/  FADD.FTZ R132, R180, R125 ;  /* 0x0000007db4847221 */ /* 0x000fe20000010000 */
[----:B------:R-:W-:Y:S01]  /*86d0*/  IMAD.U32 R125, RZ, RZ, UR6 ;  /* 0x00000006ff7d7e24 */ /* 0x000fe2000f8e00ff */
[----:B------:R-:W0:Y:S01]  /*86e0*/  MUFU.EX2 R14, R14 ;  /* 0x0000000e000e7308 */ /* 0x000e220000000800 */
[C---:B-1----:R-:W-:Y:S01]  /*86f0*/  FADD.FTZ R128, R10.reuse, R7 ;  /* 0x000000070a807221 */ /* 0x042fe20000010000 */
[----:B------:R-:W-:Y:S01]  /*8700*/  F2FP.F16.F32.PACK_AB R189, R10, R189 ;  /* 0x000000bd0abd723e */ /* 0x000fe200000000ff */
[----:B------:R-:W-:Y:S01]  /*8710*/  @!P1 VIADD R125, R125, 0x30860 ;  /* 0x000308607d7d9836 */ /* 0x000fe20000000000 */
[C---:B------:R-:W-:Y:S01]  /*8720*/  ISETP.GT.AND P2, PT, R8.reuse, UR50, PT ;  /* 0x0000003208007c0c */ /* 0x040fe2000bf44270 */
[----:B------:R-:W-:Y:S01]  /*8730*/  VIADD R8, R8, 0xffffffff ;  /* 0xffffffff08087836 */ /* 0x000fe20000000000 */
[----:B------:R-:W-:-:S02]  /*8740*/  F2FP.F16.F32.PACK_AB R190, R13, R190 ;  /* 0x000000be0dbe723e */ /* 0x000fc400000000ff */
[----:B------:R-:W1:Y:S01]  /*8750*/  MUFU.EX2 R185, R185 ;  /* 0x000000b900b97308 */ /* 0x000e620000000800 */
[----:B--2---:R-:W-:Y:S01]  /*8760*/  FADD.FTZ R7, R191, R128 ;  /* 0x00000080bf077221 */ /* 0x004fe20000010000 */
[----:B------:R-:W-:Y:S02]  /*8770*/  F2FP.F16.F32.PACK_AB R186, R21, R186 ;  /* 0x000000ba15ba723e */ /* 0x000fe400000000ff */
[----:B------:R-:W-:-:S04]  /*8780*/  F2FP.F16.F32.PACK_AB R180, R123, R180 ;  /* 0x000000b47bb4723e */ /* 0x000fc800000000ff */
[----:B------:R-:W2:Y:S01]  /*8790*/  MUFU.EX2 R15, R15 ;  /* 0x0000000f000f7308 */ /* 0x000ea20000000800 */
[C---:B0-----:R-:W-:Y:S01]  /*87a0*/  FADD.FTZ R128, R14.reuse, R7 ;  /* 0x000000070e807221 */ /* 0x041fe20000010000 */
[----:B------:R-:W-:Y:S01]  /*87b0*/  FADD.FTZ R7, R123, R132 ;  /* 0x000000847b077221 */ /* 0x000fe20000010000 */
[----:B------:R-:W-:Y:S01]  /*87c0*/  @!P1 PRMT R132, RZ, 0x654, R125 ;  /* 0x00000654ff849816 */ /* 0x000fe2000000007d */
[----:B------:R-:W-:Y:S01]  /*87d0*/  FFMA.FTZ R125, R145, UR10, -R138 ;  /* 0x0000000a917d7c23 */ /* 0x000fe2000801088a */
[----:B------:R-:W-:Y:S01]  /*87e0*/  F2FP.F16.F32.PACK_AB R191, R14, R191 ;  /* 0x000000bf0ebf723e */ /* 0x000fe200000000ff */
[----:B------:R-:W-:Y:S01]  /*87f0*/  FADD.FTZ R129, R182, R7 ;  /* 0x00000007b6817221 */ /* 0x000fe20000010000 */
[----:B------:R0:W-:Y:S01]  /*8800*/  @!P1 SYNCS.ARRIVE.TRANS64.RED.A1T0 RZ, [R132+URZ], RZ ;  /* 0x000000ff84ff99a7 */ /* 0x0001e2000810043f */
[----:B------:R-:W3:Y:S01]  /*8810*/  MUFU.EX2 R187, R187 ;  /* 0x000000bb00bb7308 */ /* 0x000ee20000000800 */
[----:B-1----:R-:W-:Y:S01]  /*8820*/  FADD.FTZ R128, R185, R128 ;  /* 0x00000080b9807221 */ /* 0x002fe20000010000 */
[C---:B------:R-:W-:Y:S01]  /*8830*/  FADD.FTZ R129, R126.reuse, R129 ;  /* 0x000000817e817221 */ /* 0x040fe20000010000 */
[----:B------:R-:W-:-:S03]  /*8840*/  F2FP.F16.F32.PACK_AB R182, R126, R182 ;  /* 0x000000b67eb6723e */ /* 0x000fc600000000ff */
[----:B------:R-:W-:Y:S01]  /*8850*/  FADD.FTZ R136, R176, R129 ;  /* 0x00000081b0887221 */ /* 0x000fe20000010000 */
[----:B------:R-:W-:Y:S01]  /*8860*/  F2FP.F16.F32.PACK_AB R176, R127, R176 ;  /* 0x000000b07fb0723e */ /* 0x000fe200000000ff */
[----:B------:R-:W0:Y:S01]  /*8870*/  MUFU.EX2 R120, R120 ;  /* 0x0000007800787308 */ /* 0x000e220000000800 */
[C---:B--2---:R-:W-:Y:S01]  /*8880*/  FADD.FTZ R128, R15.reuse, R128 ;  /* 0x000000800f807221 */ /* 0x044fe20000010000 */
[----:B------:R-:W-:-:S06]  /*8890*/  F2FP.F16.F32.PACK_AB R185, R15, R185 ;  /* 0x000000b90fb9723e */ /* 0x000fcc00000000ff */
[----:B------:R-:W1:Y:S01]  /*88a0*/  MUFU.EX2 R181, R181 ;  /* 0x000000b500b57308 */ /* 0x000e620000000800 */
[----:B---3--:R-:W-:Y:S01]  /*88b0*/  FADD.FTZ R7, R187, R128 ;  /* 0x00000080bb077221 */ /* 0x008fe20000010000 */
[--C-:B------:R-:W-:Y:S01]  /*88c0*/  FFMA.FTZ R128, R149, UR10, -R138.reuse ;  /* 0x0000000a95807c23 */ /* 0x100fe2000801088a */
[----:B------:R-:W-:-:S05]  /*88d0*/  FFMA.FTZ R138, R158, UR10, -R138 ;  /* 0x0000000a9e8a7c23 */ /* 0x000fca000801088a */
[----:B------:R-:W2:Y:S01]  /*88e0*/  MUFU.EX2 R121, R121 ;  /* 0x0000007900797308 */ /* 0x000ea20000000800 */
[C---:B0-----:R-:W-:Y:S01]  /*88f0*/  FADD.FTZ R132, R120.reuse, R7 ;  /* 0x0000000778847221 */ /* 0x041fe20000010000 */
[----:B------:R-:W-:Y:S01]  /*8900*/  FADD.FTZ R7, R127, R136 ;  /* 0x000000887f077221 */ /* 0x000fe20000010000 */
[----:B------:R-:W-:-:S03]  /*8910*/  F2FP.F16.F32.PACK_AB R187, R120, R187 ;  /* 0x000000bb78bb723e */ /* 0x000fc600000000ff */
[----:B------:R-:W-:Y:S01]  /*8920*/  FADD.FTZ R129, R178, R7 ;  /* 0x00000007b2817221 */ /* 0x000fe20000010000 */
[C---:B------:R-:W-:Y:S01]  /*8930*/  F2FP.F16.F32.PACK_AB R178, R130.reuse, R178 ;  /* 0x000000b282b2723e */ /* 0x040fe200000000ff */
[----:B------:R-:W0:Y:S01]  /*8940*/  MUFU.EX2 R183, R183 ;  /* 0x000000b700b77308 */ /* 0x000e220000000800 */
[----:B-1----:R-:W-:Y:S01]  /*8950*/  FADD.FTZ R132, R181, R132 ;  /* 0x00000084b5847221 */ /* 0x002fe20000010000 */
[----:B------:R-:W-:-:S04]  /*8960*/  FADD.FTZ R129, R130, R129 ;  /* 0x0000008182817221 */ /* 0x000fc80000010000 */
[----:B------:R-:W-:Y:S01]  /*8970*/  FADD.FTZ R136, R172, R129 ;  /* 0x00000081ac887221 */ /* 0x000fe20000010000 */
[----:B------:R-:W-:Y:S01]  /*8980*/  F2FP.F16.F32.PACK_AB R172, R131, R172 ;  /* 0x000000ac83ac723e */ /* 0x000fe200000000ff */
[----:B------:R-:W1:Y:S01]  /*8990*/  MUFU.EX2 R2, R133 ;  /* 0x0000008500027308 */ /* 0x000e620000000800 */
[----:B--2---:R-:W-:Y:S01]  /*89a0*/  FADD.FTZ R132, R121, R132 ;  /* 0x0000008479847221 */ /* 0x004fe20000010000 */
[----:B------:R-:W-:Y:S01]  /*89b0*/  FADD.FTZ R11, R131, R136 ;  /* 0x00000088830b7221 */ /* 0x000fe20000010000 */
[----:B------:R-:W-:-:S05]  /*89c0*/  F2FP.F16.F32.PACK_AB R181, R121, R181 ;  /* 0x000000b579b5723e */ /* 0x000fca00000000ff */
[----:B------:R-:W2:Y:S01]  /*89d0*/  MUFU.EX2 R177, R177 ;  /* 0x000000b100b17308 */ /* 0x000ea20000000800 */
[----:B0-----:R-:W-:-:S07]  /*89e0*/  FADD.FTZ R7, R183, R132 ;  /* 0x00000084b7077221 */ /* 0x001fce0000010000 */
        /* <DEDUP_REMOVED lines=42> */
[C---:B--2---:R-:W-:Y:S01]  /*8c90*/  FADD.FTZ R3, R20.reuse, R3 ;  /* 0x0000000314037221 */ /* 0x044fe20000010000 */
[----:B------:R-:W-:-:S03]  /*8ca0*/  F2FP.F16.F32.PACK_AB R169, R20, R169 ;  /* 0x000000a914a9723e */ /* 0x000fc600000000ff */
[----:B0-----:R-:W-:-:S04]  /*8cb0*/  FADD.FTZ R3, R156, R3 ;  /* 0x000000039c037221 */ /* 0x001fc80000010000 */
[C---:B-1----:R-:W-:Y:S01]  /*8cc0*/  FADD.FTZ R6, R138.reuse, R3 ;  /* 0x000000038a067221 */ /* 0x042fe20000010000 */
[----:B------:R-:W-:Y:S01]  /*8cd0*/  F2FP.F16.F32.PACK_AB R171, R138, R156 ;  /* 0x0000009c8aab723e */ /* 0x000fe200000000ff */
[----:B------:R-:W-:Y:S01]  /*8ce0*/  IMAD.MOV.U32 R3, RZ, RZ, R9 ;  /* 0x000000ffff037224 */ /* 0x000fe200078e0009 */
[----:B------:R-:W-:Y:S06]  /*8cf0*/  @P2 BRA `(.L_x_4406) ;  /* 0xffffffc800682947 */ /* 0x000fec000383ffff */
[----:B------:R-:W-:Y:S01]  /*8d00*/  IMAD.MOV.U32 R2, RZ, RZ, R122 ;  /* 0x000000ffff027224 */ /* 0x000fe200078e007a */
[----:B------:R-:W-:Y:S01]  /*8d10*/  UMOV UR37, UR5 ;  /* 0x0000000500257c82 */ /* 0x000fe20008000000 */
[----:B------:R-:W-:Y:S01]  /*8d20*/  IMAD.MOV.U32 R3, RZ, RZ, R9 ;  /* 0x000000ffff037224 */ /* 0x000fe200078e0009 */
[----:B------:R-:W-:-:S06]  /*8d30*/  UMOV UR36, UR39 ;  /* 0x0000002700247c82 */ /* 0x000fcc0008000000 */
.L_x_4389:
[----:B------:R-:W-:Y:S01]  /*8d40*/  ULDC UR4, c[0x0][0x448] ;  /* 0x0001120000047ab9 */ /* 0x000fe20000000800 */
[----:B------:R-:W-:Y:S01]  /*8d50*/  IADD3 R9, R16, 0x1, -R17 ;  /* 0x0000000110097810 */ /* 0x000fe20007ffe811 */
[----:B------:R-:W-:Y:S01]  /*8d60*/  UISETP.NE.AND UP0, UPT, UR4, 0x1, UPT ;  /* 0x000000010400788c */ /* 0x000fe2000bf05270 */
[----:B------:R-:W-:Y:S02]  /*8d70*/  ULDC UR11, c[0x0][0x9e4] ;  /* 0x00027900000b7ab9 */ /* 0x000fe40000000800 */
[----:B------:R-:W-:Y:S01]  /*8d80*/  R2UR UR7, R9 ;  /* 0x00000000090772ca */ /* 0x000fe200000e0000 */
[----:B------:R-:W-:Y:S02]  /*8d90*/  UISETP.GE.AND UP1, UPT, UR11, 0x1, UPT ;  /* 0x000000010b00788c */ /* 0x000fe4000bf26270 */
[----:B------:R-:W-:Y:S01]  /*8da0*/  UIADD3 UR6, UR60, 0x7f, URZ ;  /* 0x0000007f3c067890 */ /* 0x000fe2000fffe03f */
[----:B------:R-:W-:-:S03]  /*8db0*/  ULDC UR15, c[0x0][0x9dc] ;  /* 0x00027700000f7ab9 */ /* 0x000fc60000000800 */
[----:B------:R-:W-:Y:S01]  /*8dc0*/  PLOP3.LUT P2, PT, PT, PT, UP1, 0x40, 0x0 ;  /* 0x000000000000781c */ /* 0x000fe20003f4e818 */
[----:B------:R-:W-:Y:S01]  /*8dd0*/  @UP0 ULDC UR4, c[0x0][0x44c] ;  /* 0x0001130000040ab9 */ /* 0x000fe20000000800 */
[----:B------:R-:W-:Y:S01]  /*8de0*/  @UP0 ULDC UR14, c[0x0][0x450] ;  /* 0x00011400000e0ab9 */ /* 0x000fe20000000800 */
[----:B------:R-:W-:-:S04]  /*8df0*/  UIMAD.WIDE.U32 UR4, UR6, UR4, URZ ;  /* 0x00000004060472a5 */ /* 0x000fc8000f8e003f */
[----:B------:R-:W-:-:S04]  /*8e00*/  @UP0 USHF.R.U32.HI UR6, URZ, UR14, UR5 ;  /* 0x0000000e3f060299 */ /* 0x000fc80008011605 */
[----:B------:R-:W-:-:S04]  /*8e10*/  UIADD3 UR6, UR7, UR6, URZ ;  /* 0x0000000607067290 */ /* 0x000fc8000fffe03f */
[----:B------:R-:W-:Y:S01]  /*8e20*/  UIADD3 UR15, UR6, -UR15, URZ ;  /* 0x8000000f060f7290 */ /* 0x000fe2000fffe03f */
[----:B------:R-:W-:Y:S11]  /*8e30*/  @P2 BRA `(.L_x_4407) ;  /* 0x0000000000482947 */ /* 0x000ff60003800000 */
        /* <DEDUP_REMOVED lines=11> */
.L_x_4408:
[----:B------:R-:W-:-:S11]  /*8ef0*/  UISETP.NE.AND UP2, UPT, UR11, 0x1, UPT ;  /* 0x000000010b00788c */ /* 0x000fd6000bf45270 */
[----:B------:R-:W-:Y:S02]  /*8f00*/  @UP2 ULDC.64 UR4, c[0x0][0x9e8] ;  /* 0x00027a0000042ab9 */ /* 0x000fe40000000a00 */
[----:B------:R-:W-:-:S04]  /*8f10*/  UIMAD.WIDE.U32 UR6, UR14, UR4, URZ ;  /* 0x000000040e0672a5 */ /* 0x000fc8000f8e003f */
[----:B------:R-:W-:-:S12]  /*8f20*/  @UP2 USHF.R.U32.HI UR14, URZ, UR5, UR7 ;  /* 0x000000053f0e2299 */ /* 0x000fd80008011607 */
.L_x_4409:
[----:B------:R-:W-:-:S04]  /*8f30*/  UIMAD UR11, UR14, UR11, URZ ;  /* 0x0000000b0e0b72a4 */ /* 0x000fc8000f8e023f */
[----:B------:R-:W-:-:S04]  /*8f40*/  UISETP.LT.AND UP2, UPT, UR15, UR11, UPT ;  /* 0x0000000b0f00728c */ /* 0x000fc8000bf41270 */
[----:B------:R-:W-:-:S12]  /*8f50*/  USEL UR15, UR15, UR11, !UP2 ;  /* 0x0000000b0f0f7287 */ /* 0x000fd8000d000000 */
.L_x_4407:
        /* <DEDUP_REMOVED lines=15> */
.L_x_4419:
[----:B------:R-:W-:-:S04]  /*9050*/  UIADD3 UR37, UR4, 0x1, URZ ;  /* 0x0000000104257890 */ /* 0x000fc8000fffe03f */
[----:B------:R-:W-:-:S04]  /*9060*/  UISETP.NE.AND UP2, UPT, UR37, 0x2, UPT ;  /* 0x000000022500788c */ /* 0x000fc8000bf45270 */
[----:B------:R-:W-:Y:S02]  /*9070*/  USEL UR36, URZ, 0x1, UP2 ;  /* 0x000000013f247887 */ /* 0x000fe40009000000 */
[----:B------:R-:W-:Y:S02]  /*9080*/  USEL UR37, UR37, URZ, UP2 ;  /* 0x0000003f25257287 */ /* 0x000fe40009000000 */
[----:B------:R-:W-:Y:S01]  /*9090*/  ULOP3.LUT UR36, UR7, UR36, URZ, 0x3c, !UPT ;  /* 0x0000002407247292 */ /* 0x000fe2000f8e3c3f */
[----:B------:R-:W-:Y:S11]  /*90a0*/  @!P0 BRA `(.L_x_4411) ;  /* 0x0000000000048947 */ /* 0x000ff60003800000 */
[----:B------:R-:W-:Y:S01]  /*90b0*/  BPT.TRAP 0x1 ;  /* 0x000000040000795c */ /* 0x000fe20000300000 */
.L_x_4411:
[----:B------:R-:W-:Y:S01]  /*90c0*/  ULEA UR6, UR37, UR38, 0x3 ;  /* 0x0000002625067291 */ /* 0x000fe2000f8e183f */
[----:B------:R-:W-:-:S05]  /*90d0*/  IMAD.U32 R2, RZ, RZ, UR36 ;  /* 0x00000024ff027e24 */ /* 0x000fca000f8e00ff */
[----:B------:R-:W-:-:S04]  /*90e0*/  SHF.L.U32 R2, R2, 0x1f, RZ ;  /* 0x0000001f02027819 */ /* 0x000fc800000006ff */
[----:B------:R0:W1:Y:S01]  /*90f0*/  SYNCS.PHASECHK.TRANS64.TRYWAIT P2, [UR6+0x30830], R2 ;  /* 0x03083002ff0075a7 */ /* 0x0000620008040146 */
[----:B------:R-:W-:Y:S05]  /*9100*/  @!P0 BRA `(.L_x_4412) ;  /* 0x0000000000048947 */ /* 0x000fea0003800000 */
[----:B------:R-:W-:Y:S01]  /*9110*/  BPT.TRAP 0x1 ;  /* 0x000000040000795c */ /* 0x000fe20000300000 */
.L_x_4412:
[-C--:B------:R-:W-:Y:S01]  /*9120*/  FMUL.FTZ R24, R24, R12.reuse ;  /* 0x0000000c18187220 */ /* 0x080fe20000410000 */
[----:B------:R-:W-:Y:S01]  /*9130*/  FMUL.FTZ R25, R25, R12 ;  /* 0x0000000c19197220 */ /* 0x000fe20000410000 */
[----:B-1----:R-:W-:Y:S06]  /*9140*/  @P2 BRA `(.L_x_4413) ;  /* 0x0000000000082947 */ /* 0x002fec0003800000 */
[----:B------:R-:W1:Y:S02]  /*9150*/  SYNCS.PHASECHK.TRANS64.TRYWAIT P2, [UR6+0x30830], R2 ;  /* 0x03083002ff0075a7 */ /* 0x000e640008040146 */
[----:B-1----:R-:W-:Y:S05]  /*9160*/  @!P2 BRA `(.L_x_4414) ;  /* 0x000001240008a947 */ /* 0x002fea0003800000 */
.L_x_4413:
        /* <DEDUP_REMOVED lines=165> */
.L_x_4415:
[----:B------:R-:W-:Y:S01]  /*9bc0*/  ULEA UR11, UR4, UR38, 0x3 ;  /* 0x00000026040b7291 */ /* 0x000fe2000f8e183f */
[----:B------:R-:W-:-:S05]  /*9bd0*/  IMAD.U32 R0, RZ, RZ, UR7 ;  /* 0x00000007ff007e24 */ /* 0x000fca000f8e00ff */
[----:B------:R-:W-:-:S04]  /*9be0*/  SHF.L.U32 R0, R0, 0x1f, RZ ;  /* 0x0000001f00007819 */ /* 0x000fc800000006ff */
[----:B------:R2:W3:Y:S01]  /*9bf0*/  SYNCS.PHASECHK.TRANS64.TRYWAIT P2, [UR11+0x30850], R0 ;  /* 0x03085000ff0075a7 */ /* 0x0004e2000804014b */
[----:B------:R-:W-:Y:S05]  /*9c00*/  @!P0 BRA `(.L_x_4416) ;  /* 0x0000000000048947 */ /* 0x000fea0003800000 */
[----:B------:R-:W-:Y:S01]  /*9c10*/  BPT.TRAP 0x1 ;  /* 0x000000040000795c */ /* 0x000fe20000300000 */
.L_x_4416:
[----:B---3--:R-:W-:Y:S05]  /*9c20*/  @P2 BRA `(.L_x_4417) ;  /* 0x0000000000082947 */ /* 0x008fea0003800000 */
[----:B------:R-:W3:Y:S02]  /*9c30*/  SYNCS.PHASECHK.TRANS64.TRYWAIT P2, [UR11+0x30850], R0 ;  /* 0x03085000ff0075a7 */ /* 0x000ee4000804014b */
[----:B---3--:R-:W-:Y:S05]  /*9c40*/  @!P2 BRA `(.L_x_4418) ;  /* 0x000001180068a947 */ /* 0x008fea0003800000 */
.L_x_4417:
        /* <DEDUP_REMOVED lines=16> */
[----:B------:R-:W-:Y:S01]  /*9d50*/  UIMAD UR4, UR4, 0x900, UR6 ;  /* 0x00000900040478a4 */ /* 0x000fe2000f8e0206 */
        /* <DEDUP_REMOVED lines=39> */
[----:B------:R-:W-:Y:S01]  /*9fd0*/  UMOV UR10, UR50 ;  /* 0x00000032000a7c82 */ /* 0x000fe20008000000 */
        /* <DEDUP_REMOVED lines=58> */
[----:B------:R-:W0:Y:S01]  /*a380*/  MUFU.TANH R20, R20 ;  /* 0x0000001400147308 */ /* 0x000e220000002400 */
[----:B-1----:R-:W-:Y:S01]  /*a390*/  FMNMX.FTZ R161, R13, R160, !PT ;  /* 0x000000a00da17209 */ /* 0x002fe20007810000 */
[----:B------:R-:W-:Y:S02]  /*a3a0*/  WARPGROUP.DEPBAR.LE gsb0, 0x0 ;  /* 0x00008000000079c5 */ /* 0x000fe40000010000 */
[----:B------:R-:W-:-:S04]  /*a3b0*/  WARPGROUP.ARRIVE ;  /* 0x00000000000079c5 */ /* 0x000fc80000000000 */
[----:B------:R-:W1:Y:S01]  /*a3c0*/  MUFU.TANH R120, R120 ;  /* 0x0000007800787308 */ /* 0x000e620000002400 */
[----:B---3--:R-:W-:Y:S01]  /*a3d0*/  FMNMX.FTZ R161, R14, R161, !PT ;  /* 0x000000a10ea17209 */ /* 0x008fe20007810000 */
[----:B------:R-:W-:Y:S01]  /*a3e0*/  HGMMA.64x192x16.F32 R24, R184, gdesc[UR4].tnspB, R24, gsb0 ;  /* 0x42e00004b8187df0 */ /* 0x000fe20008000818 */
[----:B------:R-:W-:Y:S01]  /*a3f0*/  UIADD3 UR6, UR4, 0x100, URZ ;  /* 0x0000010004067890 */ /* 0x000fe2000fffe03f */
[----:B--2---:R-:W-:Y:S01]  /*a400*/  FMNMX.FTZ R12, R3, R12, !PT ;  /* 0x0000000c030c7209 */ /* 0x004fe20007810000 */
[----:B------:R-:W-:-:S03]  /*a410*/  UMOV UR7, 0x40000040 ;  /* 0x4000004000077882 */ /* 0x000fc60000000000 */
[----:B------:R-:W2:Y:S01]  /*a420*/  MUFU.TANH R123, R123 ;  /* 0x0000007b007b7308 */ /* 0x000ea20000002400 */
[----:B0-----:R-:W-:Y:S01]  /*a430*/  FMNMX.FTZ R161, R20, R161, !PT ;  /* 0x000000a114a17209 */ /* 0x001fe20007810000 */
[----:B------:R-:W0:Y:S06]  /*a440*/  SHFL.BFLY PT, R3, R12, 0x1, 0x1f ;  /* 0x0c201f000c037f89 */ /* 0x000e2c00000e0000 */
[----:B------:R-:W3:Y:S08]  /*a450*/  MUFU.TANH R124, R124 ;  /* 0x0000007c007c7308 */ /* 0x000ef00000002400 */
[----:B------:R-:W4:Y:S08]  /*a460*/  MUFU.TANH R127, R127 ;  /* 0x0000007f007f7308 */ /* 0x000f300000002400 */
[----:B------:R-:W5:Y:S01]  /*a470*/  MUFU.TANH R129, R129 ;  /* 0x0000008100817308 */ /* 0x000f620000002400 */
[----:B0-----:R-:W-:-:S05]  /*a480*/  FMNMX.FTZ R3, R12, R3, !PT ;  /* 0x000000030c037209 */ /* 0x001fca0007810000 */
[----:B------:R-:W-:Y:S02]  /*a490*/  FADD.FTZ R9, -R3, R9 ;  /* 0x0000000903097221 */ /* 0x000fe40000010100 */
[----:B------:R-:W0:Y:S02]  /*a4a0*/  MUFU.TANH R131, R131 ;  /* 0x0000008300837308 */ /* 0x000e240000002400 */
[----:B------:R-:W-:Y:S01]  /*a4b0*/  FMUL.FTZ R12, R9, UR10 ;  /* 0x0000000a090c7c20 */ /* 0x000fe20008410000 */
[----:B------:R-:W-:-:S04]  /*a4c0*/  FMUL.FTZ R9, R3, UR10 ;  /* 0x0000000a03097c20 */ /* 0x000fc80008410000 */
[--C-:B------:R-:W-:Y:S01]  /*a4d0*/  FFMA.FTZ R188, R0, UR10, -R9.reuse ;  /* 0x0000000a00bc7c23 */ /* 0x100fe20008010809 */
[----:B-1----:R-:W-:Y:S01]  /*a4e0*/  FMNMX.FTZ R0, R120, R161, !PT ;  /* 0x000000a178007209 */ /* 0x002fe20007810000 */
[--C-:B------:R-:W-:Y:S01]  /*a4f0*/  FFMA.FTZ R190, R15, UR10, -R9.reuse ;  /* 0x0000000a0fbe7c23 */ /* 0x100fe20008010809 */
[----:B------:R-:W1:Y:S01]  /*a500*/  MUFU.TANH R132, R132 ;  /* 0x0000008400847308 */ /* 0x000e620000002400 */
[--C-:B------:R-:W-:Y:S01]  /*a510*/  FFMA.FTZ R161, R21, UR10, -R9.reuse ;  /* 0x0000000a15a17c23 */ /* 0x100fe20008010809 */
[----:B--2---:R-:W-:Y:S01]  /*a520*/  FMNMX.FTZ R15, R123, R0, !PT ;  /* 0x000000007b0f7209 */ /* 0x004fe20007810000 */
[--C-:B------:R-:W-:Y:S01]  /*a530*/  FFMA.FTZ R160, R2, UR10, -R9.reuse ;  /* 0x0000000a02a07c23 */ /* 0x100fe20008010809 */
[--C-:B------:R-:W-:Y:S01]  /*a540*/  FFMA.FTZ R134, R134, UR10, -R9.reuse ;  /* 0x0000000a86867c23 */ /* 0x100fe20008010809 */
[----:B------:R-:W-:Y:S01]  /*a550*/  FFMA.FTZ R149, R149, UR10, -R9 ;  /* 0x0000000a95957c23 */ /* 0x000fe20008010809 */
[----:B---3--:R-:W-:Y:S02]  /*a560*/  FMNMX.FTZ R0, R124, R15, !PT ;  /* 0x0000000f7c007209 */ /* 0x008fe40007810000 */
[----:B------:R-:W2:Y:S02]  /*a570*/  MUFU.TANH R143, R143 ;  /* 0x0000008f008f7308 */ /* 0x000ea40000002400 */
[----:B----4-:R-:W-:-:S04]  /*a580*/  FMNMX.FTZ R0, R127, R0, !PT ;  /* 0x000000007f007209 */ /* 0x010fc80007810000 */
[----:B-----5:R-:W-:Y:S02]  /*a590*/  FMNMX.FTZ R0, R129, R0, !PT ;  /* 0x0000000081007209 */ /* 0x020fe40007810000 */
[----:B------:R-:W3:Y:S02]  /*a5a0*/  MUFU.TANH R146, R146 ;  /* 0x0000009200927308 */ /* 0x000ee40000002400 */
[----:B0-----:R-:W-:-:S04]  /*a5b0*/  FMNMX.FTZ R15, R131, R0, !PT ;  /* 0x00000000830f7209 */ /* 0x001fc80007810000 */
[----:B-1----:R-:W-:Y:S01]  /*a5c0*/  FMNMX.FTZ R0, R132, R15, !PT ;  /* 0x0000000f84007209 */ /* 0x002fe20007810000 */
[--C-:B------:R-:W-:Y:S01]  /*a5d0*/  FFMA.FTZ R15, R122, UR10, -R9.reuse ;  /* 0x0000000a7a0f7c23 */ /* 0x100fe20008010809 */
[----:B------:R-:W0:Y:S01]  /*a5e0*/  MUFU.TANH R147, R147 ;  /* 0x0000009300937308 */ /* 0x000e220000002400 */
[----:B------:R-:W-:Y:S01]  /*a5f0*/  FFMA.FTZ R122, R144, UR10, -R9 ;  /* 0x0000000a907a7c23 */ /* 0x000fe20008010809 */
[----:B--2---:R-:W-:-:S06]  /*a600*/  FMNMX.FTZ R21, R143, R0, !PT ;  /* 0x000000008f157209 */ /* 0x004fcc0007810000 */
[----:B------:R-:W1:Y:S01]  /*a610*/  MUFU.TANH R150, R150 ;  /* 0x0000009600967308 */ /* 0x000e620000002400 */
[----:B---3--:R-:W-:-:S07]  /*a620*/  FMNMX.FTZ R0, R146, R21, !PT ;  /* 0x0000001592007209 */ /* 0x008fce0007810000 */
[----:B------:R-:W-:Y:S01]  /*a630*/  MUFU.TANH R151, R151 ;  /* 0x0000009700977308 */ /* 0x000fe20000002400 */
[----:B0-----:R-:W-:-:S07]  /*a640*/  FMNMX.FTZ R21, R147, R0, !PT ;  /* 0x0000000093157209 */ /* 0x001fce0007810000 */
[----:B------:R-:W-:Y:S01]  /*a650*/  MUFU.TANH R152, R152 ;  /* 0x0000009800987308 */ /* 0x000fe20000002400 */
[----:B-1----:R-:W-:Y:S01]  /*a660*/  FMNMX.FTZ R0, R150, R21, !PT ;  /* 0x0000001596007209 */ /* 0x002fe20007810000 */
[--C-:B------:R-:W-:Y:S01]  /*a670*/  FFMA.FTZ R21, R126, UR10, -R9.reuse ;  /* 0x0000000a7e157c23 */ /* 0x100fe20008010809 */
[----:B------:R-:W-:-:S05]  /*a680*/  FFMA.FTZ R126, R138, UR10, -R9 ;  /* 0x0000000a8a7e7c23 */ /* 0x000fca0008010809 */
[----:B------:R-:W-:Y:S08]  /*a690*/  MUFU.TANH R153, R153 ;  /* 0x0000009900997308 */ /* 0x000ff00000002400 */
[----:B------:R-:W-:Y:S08]  /*a6a0*/  MUFU.TANH R154, R154 ;  /* 0x0000009a009a7308 */ /* 0x000ff00000002400 */
[----:B------:R-:W-:Y:S08]  /*a6b0*/  MUFU.TANH R155, R155 ;  /* 0x0000009b009b7308 */ /* 0x000ff00000002400 */
[----:B------:R-:W-:Y:S08]  /*a6c0*/  MUFU.TANH R156, R156 ;  /* 0x0000009c009c7308 */ /* 0x000ff00000002400 */
[----:B------:R-:W-:Y:S08]  /*a6d0*/  MUFU.TANH R157, R157 ;  /* 0x0000009d009d7308 */ /* 0x000ff00000002400 */
[----:B------:R-:W-:Y:S08]  /*a6e0*/  MUFU.TANH R158, R158 ;  /* 0x0000009e009e7308 */ /* 0x000ff00000002400 */
[----:B------:R-:W-:Y:S08]  /*a6f0*/  MUFU.TANH R159, R159 ;  /* 0x0000009f009f7308 */ /* 0x000ff00000002400 */
[----:B------:R-:W-:Y:S08]  /*a700*/  MUFU.EX2 R12, R12 ;  /* 0x0000000c000c7308 */ /* 0x000ff00000000800 */
[----:B------:R-:W0:Y:S08]  /*a710*/  MUFU.EX2 R188, R188 ;  /* 0x000000bc00bc7308 */ /* 0x000e300000000800 */
[----:B------:R-:W1:Y:S08]  /*a720*/  MUFU.EX2 R160, R160 ;  /* 0x000000a000a07308 */ /* 0x000e700000000800 */
[----:B------:R-:W2:Y:S01]  /*a730*/  MUFU.EX2 R190, R190 ;  /* 0x000000be00be7308 */ /* 0x000ea20000000800 */
[----:B0-----:R-:W-:-:S07]  /*a740*/  FFMA.FTZ R7, R12, R7, R188 ;  /* 0x000000070c077223 */ /* 0x001fce00000100bc */
[----:B------:R-:W0:Y:S01]  /*a750*/  MUFU.EX2 R161, R161 ;  /* 0x000000a100a17308 */ /* 0x000e220000000800 */
[C---:B-1----:R-:W-:Y:S01]  /*a760*/  FADD.FTZ R7, R160.reuse, R7 ;  /* 0x00000007a0077221 */ /* 0x042fe20000010000 */
[----:B------:R-:W-:-:S06]  /*a770*/  F2FP.F16.F32.PACK_AB R188, R160, R188 ;  /* 0x000000bca0bc723e */ /* 0x000fcc00000000ff */
[----:B------:R-:W-:Y:S01]  /*a780*/  MUFU.EX2 R15, R15 ;  /* 0x0000000f000f7308 */ /* 0x000fe20000000800 */
[----:B------:R-:W-:Y:S02]  /*a790*/  WARPGROUP.DEPBAR.LE gsb0, 0x0 ;  /* 0x00008000000079c5 */ /* 0x000fe40000010000 */
[----:B------:R-:W-:Y:S01]  /*a7a0*/  WARPGROUP.ARRIVE ;  /* 0x00000000000079c5 */ /* 0x000fe20000000000 */
[--C-:B------:R-:W-:Y:S01]  /*a7b0*/  FFMA.FTZ R184, R121, UR10, -R9.reuse ;  /* 0x0000000a79b87c23 */ /* 0x100fe20008010809 */
[----:B------:R-:W-:Y:S01]  /*a7c0*/  FMNMX.FTZ R121, R151, R0, !PT ;  /* 0x0000000097797209 */ /* 0x000fe20007810000 */
[----:B------:R-:W-:Y:S02]  /*a7d0*/  FFMA.FTZ R186, R125, UR10, -R9 ;  /* 0x0000000a7dba7c23 */ /* 0x000fe40008010809 */
[----:B------:R-:W-:Y:S01]  /*a7e0*/  MUFU.EX2 R21, R21 ;  /* 0x0000001500157308 */ /* 0x000fe20000000800 */
[----:B------:R-:W-:Y:S01]  /*a7f0*/  HGMMA.64x192x16.F32 R24, R180, gdesc[UR4].tnspB, R24, gsb0 ;  /* 0x42e00004b4187df0 */ /* 0x000fe20008000818 */
[----:B------:R-:W-:Y:S01]  /*a800*/  UIADD3 UR6, UR4, 0x180, URZ ;  /* 0x0000018004067890 */ /* 0x000fe2000fffe03f */
[----:B------:R-:W-:Y:S01]  /*a810*/  FMNMX.FTZ R0, R152, R121, !PT ;  /* 0x0000007998007209 */ /* 0x000fe20007810000 */
[----:B------:R-:W-:-:S03]  /*a820*/  UMOV UR7, 0x40000040 ;  /* 0x4000004000077882 */ /* 0x000fc60000000000 */
[----:B------:R-:W-:Y:S01]  /*a830*/  FMNMX.FTZ R121, R153, R0, !PT ;  /* 0x0000000099797209 */ /* 0x000fe20007810000 */
[----:B------:R-:W-:Y:S03]  /*a840*/  MUFU.EX2 R184, R184 ;  /* 0x000000b800b87308 */ /* 0x000fe60000000800 */
[----:B------:R-:W-:Y:S01]  /*a850*/  FMNMX.FTZ R0, R154, R121, !PT ;  /* 0x000000799a007209 */ /* 0x000fe20007810000 */
[--C-:B------:R-:W-:Y:S01]  /*a860*/  FFMA.FTZ R121, R130, UR10, -R9.reuse ;  /* 0x0000000a82797c23 */ /* 0x100fe20008010809 */
[----:B------:R-:W-:Y:S02]  /*a870*/  FFMA.FTZ R130, R145, UR10, -R9 ;  /* 0x0000000a91827c23 */ /* 0x000fe40008010809 */
[----:B------:R-:W-:Y:S01]  /*a880*/  FMNMX.FTZ R125, R155, R0, !PT ;  /* 0x000000009b7d7209 */ /* 0x000fe20007810000 */
[----:B------:R-:W-:Y:S03]  /*a890*/  MUFU.EX2 R186, R186 ;  /* 0x000000ba00ba7308 */ /* 0x000fe60000000800 */
[----:B------:R-:W-:-:S04]  /*a8a0*/  FMNMX.FTZ R0, R156, R125, !PT ;  /* 0x0000007d9c007209 */ /* 0x000fc80007810000 */
[----:B------:R-:W-:Y:S01]  /*a8b0*/  FMNMX.FTZ R125, R157, R0, !PT ;  /* 0x000000009d7d7209 */ /* 0x000fe20007810000 */
[----:B------:R-:W-:Y:S03]  /*a8c0*/  MUFU.EX2 R121, R121 ;  /* 0x0000007900797308 */ /* 0x000fe60000000800 */
[----:B------:R-:W-:Y:S01]  /*a8d0*/  FMNMX.FTZ R0, R158, R125, !PT ;  /* 0x0000007d9e007209 */ /* 0x000fe20007810000 */
[----:B------:R-:W-:-:S03]  /*a8e0*/  FFMA.FTZ R125, R136, UR10, -R9 ;  /* 0x0000000a887d7c23 */ /* 0x000fc60008010809 */
[----:B------:R-:W-:Y:S01]  /*a8f0*/  FMNMX.FTZ R0, R159, R0, !PT ;  /* 0x000000009f007209 */ /* 0x000fe20007810000 */
        /* <DEDUP_REMOVED lines=10> */
[----:B------:R-:W-:Y:S01]  /*a9a0*/  FFMA.FTZ R128, R142, UR10, -R9 ;  /* 0x0000000a8e807c23 */ /* 0x000fe20008010809 */
[----:B--2---:R-:W-:Y:S01]  /*a9b0*/  FADD.FTZ R142, R190, R7 ;  /* 0x00000007be8e7221 */ /* 0x004fe20000010000 */
[----:B------:R-:W-:Y:S01]  /*a9c0*/  HGMMA.64x192x16.F32 R24, R176, gdesc[UR4].tnspB, R24, gsb0 ;  /* 0x42e00004b0187df0 */ /* 0x000fe20008000818 */
[----:B------:R-:W-:Y:S01]  /*a9d0*/  UIADD3 UR6, UR4, 0x200, URZ ;  /* 0x0000020004067890 */ /* 0x000fe2000fffe03f */
[----:B------:R-:W-:Y:S01]  /*a9e0*/  MUFU.EX2 R182, R182 ;  /* 0x000000b600b67308 */ /* 0x000fe20000000800 */
[----:B------:R-:W-:Y:S01]  /*a9f0*/  UMOV UR7, 0x40000040 ;  /* 0x4000004000077882 */ /* 0x000fe20000000000 */
[----:B0-----:R-:W-:-:S06]  /*aa00*/  F2FP.F16.F32.PACK_AB R190, R161, R190 ;  /* 0x000000bea1be723e */ /* 0x001fcc00000000ff */
[----:B------:R-:W-:Y:S08]  /*aa10*/  MUFU.EX2 R180, R180 ;  /* 0x000000b400b47308 */ /* 0x000ff00000000800 */
[----:B------:R-:W-:Y:S08]  /*aa20*/  MUFU.EX2 R133, R133 ;  /* 0x0000008500857308 */ /* 0x000ff00000000800 */
[----:B------:R-:W-:Y:S01]  /*aa30*/  MUFU.EX2 R128, R128 ;  /* 0x0000008000807308 */ /* 0x000fe20000000800 */
[----:B------:R-:W-:-:S02]  /*aa40*/  WARPGROUP.DEPBAR.LE gsb0, 0x0 ;  /* 0x00008000000079c5 */ /* 0x000fc40000010000 */
[----:B------:R-:W-:Y:S01]  /*aa50*/  WARPGROUP.ARRIVE ;  /* 0x00000000000079c5 */ /* 0x000fe20000000000 */
[--C-:B------:R-:W-:Y:S01]  /*aa60*/  FFMA.FTZ R176, R135, UR10, -R9.reuse ;  /* 0x0000000a87b07c23 */ /* 0x100fe20008010809 */
[----:B------:R-:W-:Y:S01]  /*aa70*/  FFMA.FTZ R178, R137, UR10, -R9 ;  /* 0x0000000a89b27c23 */ /* 0x000fe20008010809 */
[----:B------:R-:W0:Y:S03]  /*aa80*/  SHFL.BFLY PT, R135, R0, 0x2, 0x1f ;  /* 0x0c401f0000877f89 */ /* 0x000e2600000e0000 */
[----:B------:R-:W-:Y:S01]  /*aa90*/  HGMMA.64x192x16.F32 R24, R172, gdesc[UR4].tnspB, R24, gsb0 ;  /* 0x42e00004ac187df0 */ /* 0x000fe20008000818 */
[----:B------:R-:W-:Y:S01]  /*aaa0*/  UIADD3 UR6, UR4, 0x280, URZ ;  /* 0x0000028004067890 */ /* 0x000fe2000fffe03f */
[----:B------:R-:W-:Y:S01]  /*aab0*/  MUFU.EX2 R176, R176 ;  /* 0x000000b000b07308 */ /* 0x000fe20000000800 */
[----:B------:R-:W-:Y:S01]  /*aac0*/  UMOV UR7, 0x40000040 ;  /* 0x4000004000077882 */ /* 0x000fe20000000000 */
[----:B------:R-:W-:-:S06]  /*aad0*/  UMOV UR4, UR37 ;  /* 0x0000002500047c82 */ /* 0x000fcc0008000000 */
[----:B------:R-:W-:Y:S01]  /*aae0*/  MUFU.EX2 R178, R178 ;  /* 0x000000b200b27308 */ /* 0x000fe20000000800 */
[----:B0-----:R-:W-:-:S05]  /*aaf0*/  FMNMX.FTZ R135, R0, R135, !PT ;  /* 0x0000008700877209 */ /* 0x001fca0007810000 */
[----:B------:R-:W0:Y:S02]  /*ab00*/  SHFL.BFLY PT, R2, R135, 0x1, 0x1f ;  /* 0x0c201f0087027f89 */ /* 0x000e2400000e0000 */
[----:B0-----:R-:W-:Y:S02]  /*ab10*/  FMNMX.FTZ R2, R135, R2, !PT ;  /* 0x0000000287027209 */ /* 0x001fe40007810000 */
[----:B------:R-:W-:Y:S03]  /*ab20*/  MUFU.EX2 R135, R149 ;  /* 0x0000009500877308 */ /* 0x000fe60000000800 */
[C---:B------:R-:W-:Y:S01]  /*ab30*/  FADD.FTZ R0, -R2.reuse, R10 ;  /* 0x0000000a02007221 */ /* 0x040fe20000010100 */
[----:B------:R-:W-:-:S03]  /*ab40*/  FMUL.FTZ R10, R2, UR10 ;  /* 0x0000000a020a7c20 */ /* 0x000fc60008410000 */
[----:B------:R-:W-:Y:S01]  /*ab50*/  FMUL.FTZ R0, R0, UR10 ;  /* 0x0000000a00007c20 */ /* 0x000fe20008410000 */
[--C-:B------:R-:W-:Y:S01]  /*ab60*/  FFMA.FTZ R189, R11, UR10, -R10.reuse ;  /* 0x0000000a0bbd7c23 */ /* 0x100fe2000801080a */
[----:B------:R-:W-:Y:S02]  /*ab70*/  IMAD.U32 R11, RZ, RZ, UR37 ;  /* 0x00000025ff0b7e24 */ /* 0x000fe4000f8e00ff */
[--C-:B------:R-:W-:Y:S01]  /*ab80*/  FFMA.FTZ R136, R13, UR10, -R10.reuse ;  /* 0x0000000a0d887c23 */ /* 0x100fe2000801080a */
        /* <DEDUP_REMOVED lines=10> */
[----:B------:R-:W-:Y:S01]  /*ac30*/  MUFU.EX2 R189, R189 ;  /* 0x000000bd00bd7308 */ /* 0x000fe20000000800 */
[--C-:B------:R-:W-:Y:S01]  /*ac40*/  FFMA.FTZ R120, R131, UR10, -R10.reuse ;  /* 0x0000000a83787c23 */ /* 0x100fe2000801080a */
[--C-:B------:R-:W-:Y:S01]  /*ac50*/  FFMA.FTZ R183, R132, UR10, -R10.reuse ;  /* 0x0000000a84b77c23 */ /* 0x100fe2000801080a */
[----:B------:R-:W-:Y:S01]  /*ac60*/  @!P1 PRMT R11, RZ, 0x654, R11 ;  /* 0x00000654ff0b9816 */ /* 0x000fe2000000000b */
        /* <DEDUP_REMOVED lines=9> */
[----:B------:R-:W-:Y:S01]  /*ad00*/  FFMA.FTZ R158, R158, UR10, -R10 ;  /* 0x0000000a9e9e7c23 */ /* 0x000fe2000801080a */
[----:B------:R-:W-:-:S02]  /*ad10*/  IMAD.U32 R13, RZ, RZ, UR11 ;  /* 0x0000000bff0d7e24 */ /* 0x000fc4000f8e00ff */
[----:B------:R-:W-:Y:S02]  /*ad20*/  MUFU.EX2 R191, R191 ;  /* 0x000000bf00bf7308 */ /* 0x000fe40000000800 */
[----:B------:R-:W-:-:S05]  /*ad30*/  @!P1 VIADD R13, R13, 0x30860 ;  /* 0x000308600d0d9836 */ /* 0x000fca0000000000 */
[----:B------:R-:W-:Y:S01]  /*ad40*/  @!P1 PRMT R13, RZ, 0x654, R13 ;  /* 0x00000654ff0d9816 */ /* 0x000fe2000000000d */
        /* <DEDUP_REMOVED lines=13> */
[----:B------:R-:W0:Y:S01]  /*ae20*/  MUFU.EX2 R155, R155 ;  /* 0x0000009b009b7308 */ /* 0x000e220000000800 */
[----:B------:R-:W-:-:S02]  /*ae30*/  WARPGROUP.DEPBAR.LE gsb0, 0x0 ;  /* 0x00008000000079c5 */ /* 0x000fc40000010000 */
[----:B------:R-:W-:Y:S01]  /*ae40*/  WARPGROUP.ARRIVE ;  /* 0x00000000000079c5 */ /* 0x000fe20000000000 */
[--C-:B------:R-:W-:Y:S01]  /*ae50*/  FFMA.FTZ R172, R139, UR10, -R9.reuse ;  /* 0x0000000a8bac7c23 */ /* 0x100fe20008010809 */
[----:B------:R-:W-:Y:S01]  /*ae60*/  FFMA.FTZ R173, R152, UR10, -R10 ;  /* 0x0000000a98ad7c23 */ /* 0x000fe2000801080a */
[--C-:B------:R-:W-:Y:S02]  /*ae70*/  FFMA.FTZ R174, R141, UR10, -R9.reuse ;  /* 0x0000000a8dae7c23 */ /* 0x100fe40008010809 */
[----:B------:R-:W-:Y:S01]  /*ae80*/  MUFU.EX2 R156, R156 ;  /* 0x0000009c009c7308 */ /* 0x000fe20000000800 */
[----:B------:R-:W-:Y:S01]  /*ae90*/  FFMA.FTZ R9, R148, UR10, -R9 ;  /* 0x0000000a94097c23 */ /* 0x000fe20008010809 */
[----:B------:R-:W-:Y:S01]  /*aea0*/  HGMMA.64x192x16.F32 R24, R168, gdesc[UR4].tnspB, R24, gsb0 ;  /* 0x42e00004a8187df0 */ /* 0x000fe20008000818 */
[----:B------:R-:W-:Y:S01]  /*aeb0*/  UMOV UR7, UR36 ;  /* 0x0000002400077c82 */ /* 0x000fe20008000000 */
[----:B0-----:R-:W-:-:S04]  /*aec0*/  F2FP.F16.F32.PACK_AB R175, R155, R154 ;  /* 0x0000009a9baf723e */ /* 0x001fc800000000ff */
[----:B------:R-:W-:Y:S08]  /*aed0*/  MUFU.EX2 R172, R172 ;  /* 0x000000ac00ac7308 */ /* 0x000ff00000000800 */
[----:B------:R-:W-:Y:S08]  /*aee0*/  MUFU.EX2 R173, R173 ;  /* 0x000000ad00ad7308 */ /* 0x000ff00000000800 */
[----:B------:R-:W-:Y:S08]  /*aef0*/  MUFU.EX2 R174, R174 ;  /* 0x000000ae00ae7308 */ /* 0x000ff00000000800 */
[----:B------:R-:W-:Y:S08]  /*af00*/  MUFU.EX2 R157, R157 ;  /* 0x0000009d009d7308 */ /* 0x000ff00000000800 */
[----:B------:R-:W-:Y:S08]  /*af10*/  MUFU.EX2 R158, R158 ;  /* 0x0000009e009e7308 */ /* 0x000ff00000000800 */
[----:B------:R-:W0:Y:S01]  /*af20*/  MUFU.EX2 R9, R9 ;  /* 0x0000000900097308 */ /* 0x000e220000000800 */
[----:B------:R-:W-:-:S02]  /*af30*/  WARPGROUP.DEPBAR.LE gsb0, 0x0 ;  /* 0x00008000000079c5 */ /* 0x000fc40000010000 */
[----:B------:R1:W-:Y:S01]  /*af40*/  @!P1 SYNCS.ARRIVE.TRANS64.RED.A1T0 RZ, [R11+URZ], RZ ;  /* 0x000000ff0bff99a7 */ /* 0x0003e2000810043f */
[----:B0-----:R-:W-:Y:S02]  /*af50*/  F2FP.F16.F32.PACK_AB R170, R9, R135 ;  /* 0x0000008709aa723e */ /* 0x001fe400000000ff */
[----:B------:R-:W-:Y:S02]  /*af60*/  F2FP.F16.F32.PACK_AB R168, R130, R122 ;  /* 0x0000007a82a8723e */ /* 0x000fe400000000ff */
[----:B------:R-:W-:Y:S01]  /*af70*/  F2FP.F16.F32.PACK_AB R169, R157, R156 ;  /* 0x0000009c9da9723e */ /* 0x000fe200000000ff */
[----:B-1----:R-:W-:Y:S01]  /*af80*/  FFMA.FTZ R11, R0, R6, R189 ;  /* 0x00000006000b7223 */ /* 0x002fe200000100bd */
[----:B------:R-:W-:Y:S01]  /*af90*/  FFMA.FTZ R6, R151, UR10, -R10 ;  /* 0x0000000a97067c23 */ /* 0x000fe2000801080a */
[----:B------:R0:W-:Y:S01]  /*afa0*/  @!P1 SYNCS.ARRIVE.TRANS64.RED.A1T0 RZ, [R13+URZ], RZ ;  /* 0x000000ff0dff99a7 */ /* 0x0001e2000810043f */
[C---:B------:R-:W-:Y:S01]  /*afb0*/  F2FP.F16.F32.PACK_AB R189, R136.reuse, R189 ;  /* 0x000000bd88bd723e */ /* 0x040fe200000000ff */
[----:B------:R-:W-:Y:S01]  /*afc0*/  FADD.FTZ R140, R136, R11 ;  /* 0x0000000b888c7221 */ /* 0x000fe20000010000 */
[----:B------:R-:W-:-:S02]  /*afd0*/  FADD.FTZ R11, R161, R142 ;  /* 0x0000008ea10b7221 */ /* 0x000fc40000010000 */
[----:B------:R-:W1:Y:S01]  /*afe0*/  MUFU.EX2 R6, R6 ;  /* 0x0000000600067308 */ /* 0x000e620000000800 */
[----:B------:R-:W-:Y:S01]  /*aff0*/  FADD.FTZ R7, R191, R140 ;  /* 0x0000008cbf077221 */ /* 0x000fe20000010000 */
[----:B------:R-:W-:Y:S01]  /*b000*/  FADD.FTZ R144, R184, R11 ;  /* 0x0000000bb8907221 */ /* 0x000fe20000010000 */
[C---:B------:R-:W-:Y:S01]  /*b010*/  F2FP.F16.F32.PACK_AB R191, R14.reuse, R191 ;  /* 0x000000bf0ebf723e */ /* 0x040fe200000000ff */
[----:B------:R-:W-:Y:S01]  /*b020*/  FFMA.FTZ R140, R153, UR10, -R10 ;  /* 0x0000000a998c7c23 */ /* 0x000fe2000801080a */
[----:B------:R-:W-:Y:S01]  /*b030*/  FADD.FTZ R142, R14, R7 ;  /* 0x000000070e8e7221 */ /* 0x000fe20000010000 */
[----:B------:R-:W-:Y:S01]  /*b040*/  FADD.FTZ R11, R15, R144 ;  /* 0x000000900f0b7221 */ /* 0x000fe20000010000 */
[----:B------:R-:W-:Y:S01]  /*b050*/  FFMA.FTZ R10, R159, UR10, -R10 ;  /* 0x0000000a9f0a7c23 */ /* 0x000fe2000801080a */
[----:B------:R-:W-:Y:S01]  /*b060*/  F2FP.F16.F32.PACK_AB R184, R15, R184 ;  /* 0x000000b80fb8723e */ /* 0x000fe200000000ff */
[----:B------:R-:W-:Y:S01]  /*b070*/  FADD.FTZ R7, R185, R142 ;  /* 0x0000008eb9077221 */ /* 0x000fe20000010000 */
[----:B------:R-:W-:Y:S01]  /*b080*/  FADD.FTZ R144, R186, R11 ;  /* 0x0000000bba907221 */ /* 0x000fe20000010000 */
[C---:B------:R-:W-:Y:S01]  /*b090*/  F2FP.F16.F32.PACK_AB R185, R20.reuse, R185 ;  /* 0x000000b914b9723e */ /* 0x040fe200000000ff */
[----:B------:R-:W2:Y:S01]  /*b0a0*/  MUFU.EX2 R140, R140 ;  /* 0x0000008c008c7308 */ /* 0x000ea20000000800 */
[----:B------:R-:W-:Y:S01]  /*b0b0*/  FADD.FTZ R142, R20, R7 ;  /* 0x00000007148e7221 */ /* 0x000fe20000010000 */
[C---:B------:R-:W-:Y:S01]  /*b0c0*/  FADD.FTZ R11, R21.reuse, R144 ;  /* 0x00000090150b7221 */ /* 0x040fe20000010000 */
[----:B------:R-:W-:-:S02]  /*b0d0*/  F2FP.F16.F32.PACK_AB R186, R21, R186 ;  /* 0x000000ba15ba723e */ /* 0x000fc400000000ff */
[----:B------:R-:W-:Y:S01]  /*b0e0*/  FADD.FTZ R7, R187, R142 ;  /* 0x0000008ebb077221 */ /* 0x000fe20000010000 */
[----:B------:R-:W-:Y:S01]  /*b0f0*/  FADD.FTZ R144, R180, R11 ;  /* 0x0000000bb4907221 */ /* 0x000fe20000010000 */
[C---:B------:R-:W-:Y:S01]  /*b100*/  F2FP.F16.F32.PACK_AB R187, R124.reuse, R187 ;  /* 0x000000bb7cbb723e */ /* 0x040fe200000000ff */
[----:B------:R3:W4:Y:S01]  /*b110*/  MUFU.EX2 R171, R10 ;  /* 0x0000000a00ab7308 */ /* 0x0007220000000800 */
        /* <DEDUP_REMOVED lines=13> */
[C---:B------:R-:W-:Y:S01]  /*b1f0*/  FADD.FTZ R11, R125.reuse, R20 ;  /* 0x000000147d0b7221 */ /* 0x040fe20000010000 */
[----:B------:R-:W-:-:S02]  /*b200*/  F2FP.F16.F32.PACK_AB R176, R125, R176 ;  /* 0x000000b07db0723e */ /* 0x000fc400000000ff */
[----:B------:R-:W-:Y:S01]  /*b210*/  FADD.FTZ R7, R177, R14 ;  /* 0x0000000eb1077221 */ /* 0x000fe20000010000 */
[----:B------:R-:W-:Y:S01]  /*b220*/  FADD.FTZ R11, R178, R11 ;  /* 0x0000000bb20b7221 */ /* 0x000fe20000010000 */
[C---:B------:R-:W-:Y:S02]  /*b230*/  F2FP.F16.F32.PACK_AB R177, R138.reuse, R177 ;  /* 0x000000b18ab1723e */ /* 0x040fe400000000ff */
[----:B------:R-:W-:Y:S01]  /*b240*/  FADD.FTZ R14, R138, R7 ;  /* 0x000000078a0e7221 */ /* 0x000fe20000010000 */
[C---:B------:R-:W-:Y:S01]  /*b250*/  FADD.FTZ R11, R126.reuse, R11 ;  /* 0x0000000b7e0b7221 */ /* 0x040fe20000010000 */
[----:B------:R-:W-:Y:S02]  /*b260*/  F2FP.F16.F32.PACK_AB R178, R126, R178 ;  /* 0x000000b27eb2723e */ /* 0x000fe400000000ff */
[----:B------:R-:W-:Y:S01]  /*b270*/  FADD.FTZ R7, R179, R14 ;  /* 0x0000000eb3077221 */ /* 0x000fe20000010000 */
[----:B------:R-:W-:Y:S01]  /*b280*/  FADD.FTZ R20, R172, R11 ;  /* 0x0000000bac147221 */ /* 0x000fe20000010000 */
[----:B-1----:R-:W-:-:S02]  /*b290*/  F2FP.F16.F32.PACK_AB R179, R6, R179 ;  /* 0x000000b306b3723e */ /* 0x002fc400000000ff */
[----:B------:R-:W-:Y:S01]  /*b2a0*/  FADD.FTZ R14, R6, R7 ;  /* 0x00000007060e7221 */ /* 0x000fe20000010000 */
[C---:B------:R-:W-:Y:S01]  /*b2b0*/  FADD.FTZ R11, R133.reuse, R20 ;  /* 0x00000014850b7221 */ /* 0x040fe20000010000 */
[----:B------:R-:W-:Y:S02]  /*b2c0*/  F2FP.F16.F32.PACK_AB R172, R133, R172 ;  /* 0x000000ac85ac723e */ /* 0x000fe400000000ff */
[----:B------:R-:W-:Y:S01]  /*b2d0*/  FADD.FTZ R7, R173, R14 ;  /* 0x0000000ead077221 */ /* 0x000fe20000010000 */
[----:B------:R-:W-:Y:S01]  /*b2e0*/  FADD.FTZ R11, R174, R11 ;  /* 0x0000000bae0b7221 */ /* 0x000fe20000010000 */
[C---:B--2---:R-:W-:Y:S02]  /*b2f0*/  F2FP.F16.F32.PACK_AB R173, R140.reuse, R173 ;  /* 0x000000ad8cad723e */ /* 0x044fe400000000ff */
[----:B------:R-:W-:Y:S01]  /*b300*/  FADD.FTZ R7, R140, R7 ;  /* 0x000000078c077221 */ /* 0x000fe20000010000 */
[C---:B------:R-:W-:Y:S01]  /*b310*/  FADD.FTZ R11, R128.reuse, R11 ;  /* 0x0000000b800b7221 */ /* 0x040fe20000010000 */
[----:B------:R-:W-:-:S02]  /*b320*/  F2FP.F16.F32.PACK_AB R174, R128, R174 ;  /* 0x000000ae80ae723e */ /* 0x000fc400000000ff */
[----:B------:R-:W-:Y:S01]  /*b330*/  FADD.FTZ R6, R154, R7 ;  /* 0x000000079a067221 */ /* 0x000fe20000010000 */
[----:B------:R-:W-:-:S03]  /*b340*/  FADD.FTZ R11, R122, R11 ;  /* 0x0000000b7a0b7221 */ /* 0x000fc60000010000 */
[----:B------:R-:W-:Y:S01]  /*b350*/  FADD.FTZ R7, R155, R6 ;  /* 0x000000069b077221 */ /* 0x000fe20000010000 */
[----:B------:R-:W-:-:S03]  /*b360*/  FADD.FTZ R6, R130, R11 ;  /* 0x0000000b82067221 */ /* 0x000fc60000010000 */
[----:B------:R-:W-:Y:S01]  /*b370*/  FADD.FTZ R7, R156, R7 ;  /* 0x000000079c077221 */ /* 0x000fe20000010000 */
[----:B------:R-:W-:-:S03]  /*b380*/  FADD.FTZ R6, R135, R6 ;  /* 0x0000000687067221 */ /* 0x000fc60000010000 */
[----:B------:R-:W-:-:S04]  /*b390*/  FADD.FTZ R7, R157, R7 ;  /* 0x000000079d077221 */ /* 0x000fc80000010000 */
[----:B---3--:R-:W-:Y:S01]  /*b3a0*/  FADD.FTZ R10, R158, R7 ;  /* 0x000000079e0a7221 */ /* 0x008fe20000010000 */
[----:B------:R-:W-:Y:S01]  /*b3b0*/  FADD.FTZ R7, R9, R6 ;  /* 0x0000000609077221 */ /* 0x000fe20000010000 */
[----:B------:R-:W-:Y:S02]  /*b3c0*/  IMAD.MOV.U32 R9, RZ, RZ, R3 ;  /* 0x000000ffff097224 */ /* 0x000fe400078e0003 */
[C---:B----4-:R-:W-:Y:S01]  /*b3d0*/  FADD.FTZ R6, R171.reuse, R10 ;  /* 0x0000000aab067221 */ /* 0x050fe20000010000 */
[----:B------:R-:W-:Y:S01]  /*b3e0*/  F2FP.F16.F32.PACK_AB R171, R171, R158 ;  /* 0x0000009eabab723e */ /* 0x000fe200000000ff */
[----:B------:R-:W-:Y:S01]  /*b3f0*/  IMAD.MOV.U32 R10, RZ, RZ, R2 ;  /* 0x000000ffff0a7224 */ /* 0x000fe200078e0002 */
[----:B0-----:R-:W-:Y:S06]  /*b400*/  @P2 BRA `(.L_x_4419) ;  /* 0xffffffdc00102947 */ /* 0x001fec000383ffff */
.L_x_4410:
        /* <DEDUP_REMOVED lines=8> */
[----:B------:R-:W-:Y:S01]  /*b490*/  ULDC UR5, c[0x0][0x9d8] ;  /* 0x0002760000057ab9 */ /* 0x000fe20000000800 */
[----:B------:R-:W-:Y:S01]  /*b4a0*/  ULDC UR50, c[0x0][0x988] ;  /* 0x0002620000327ab9 */ /* 0x000fe20000000800 */
[----:B------:R-:W-:-:S05]  /*b4b0*/  ULDC UR51, c[0x0][0x9e0] ;  /* 0x0002780000337ab9 */ /* 0x000fca0000000800 */
.L_x_4437:
[----:B------:R-:W-:-:S04]  /*b4c0*/  UIADD3 UR37, UR4, 0x1, URZ ;  /* 0x0000000104257890 */ /* 0x000fc8000fffe03f */
[----:B------:R-:W-:-:S04]  /*b4d0*/  UISETP.NE.AND UP2, UPT, UR37, 0x2, UPT ;  /* 0x000000022500788c */ /* 0x000fc8000bf45270 */
[----:B------:R-:W-:Y:S02]  /*b4e0*/  USEL UR36, URZ, 0x1, UP2 ;  /* 0x000000013f247887 */ /* 0x000fe40009000000 */
[----:B------:R-:W-:Y:S02]  /*b4f0*/  USEL UR37, UR37, URZ, UP2 ;  /* 0x0000003f25257287 */ /* 0x000fe40009000000 */
[----:B------:R-:W-:Y:S01]  /*b500*/  ULOP3.LUT UR36, UR7, UR36, URZ, 0x3c, !UPT ;  /* 0x0000002407247292 */ /* 0x000fe2000f8e3c3f */
[----:B------:R-:W-:Y:S11]  /*b510*/  @!P0 BRA `(.L_x_4421) ;  /* 0x0000000000048947 */ /* 0x000ff60003800000 */
[----:B------:R-:W-:Y:S01]  /*b520*/  BPT.TRAP 0x1 ;  /* 0x000000040000795c */ /* 0x000fe20000300000 */
.L_x_4421:
[----:B------:R-:W-:Y:S01]  /*b530*/  ULEA UR6, UR37, UR38, 0x3 ;  /* 0x0000002625067291 */ /* 0x000fe2000f8e183f */
[----:B------:R-:W-:-:S05]  /*b540*/  IMAD.U32 R2, RZ, RZ, UR36 ;  /* 0x00000024ff027e24 */ /* 0x000fca000f8e00ff */
[----:B------:R-:W-:-:S04]  /*b550*/  SHF.L.U32 R2, R2, 0x1f, RZ ;  /* 0x0000001f02027819 */ /* 0x000fc800000006ff */
[----:B------:R0:W1:Y:S01]  /*b560*/  SYNCS.PHASECHK.TRANS64.TRYWAIT P2, [UR6+0x30830], R2 ;  /* 0x03083002ff0075a7 */ /* 0x0000620008040146 */
[----:B------:R-:W-:Y:S05]  /*b570*/  @!P0 BRA `(.L_x_4422) ;  /* 0x0000000000048947 */ /* 0x000fea0003800000 */
[----:B------:R-:W-:Y:S01]  /*b580*/  BPT.TRAP 0x1 ;  /* 0x000000040000795c */ /* 0x000fe20000300000 */
.L_x_4422:
[-C--:B------:R-:W-:Y:S01]  /*b590*/  FMUL.FTZ R24, R24, R12.reuse ;  /* 0x0000000c18187220 */ /* 0x080fe20000410000 */
[----:B------:R-:W-:Y:S01]  /*b5a0*/  FMUL.FTZ R25, R25, R12 ;  /* 0x0000000c19197220 */ /* 0x000fe20000410000 */
[----:B-1----:R-:W-:Y:S06]  /*b5b0*/  @P2 BRA `(.L_x_4423) ;  /* 0x0000000000082947 */ /* 0x002fec0003800000 */
[----:B------:R-:W1:Y:S02]  /*b5c0*/  SYNCS.PHASECHK.TRANS64.TRYWAIT P2, [UR6+0x30830], R2 ;  /* 0x03083002ff0075a7 */ /* 0x000e640008040146 */
[----:B-1----:R-:W-:Y:S05]  /*b5d0*/  @!P2 BRA `(.L_x_4424) ;  /* 0x00000100001ca947 */ /* 0x002fea0003800000 */
.L_x_4423:
        /* <DEDUP_REMOVED lines=165> */
.L_x_4425:
[----:B------:R-:W-:Y:S01]  /*c030*/  ULEA UR11, UR4, UR38, 0x3 ;  /* 0x00000026040b7291 */ /* 0x000fe2000f8e183f */
[----:B------:R-:W-:-:S05]  /*c040*/  IMAD.U32 R0, RZ, RZ, UR7 ;  /* 0x00000007ff007e24 */ /* 0x000fca000f8e00ff */
[----:B------:R-:W-:-:S04]  /*c050*/  SHF.L.U32 R0, R0, 0x1f, RZ ;  /* 0x0000001f00007819 */ /* 0x000fc800000006ff */
[----:B------:R2:W3:Y:S01]  /*c060*/  SYNCS.PHASECHK.TRANS64.TRYWAIT P2, [UR11+0x30850], R0 ;  /* 0x03085000ff0075a7 */ /* 0x0004e2000804014b */
[----:B------:R-:W-:Y:S05]  /*c070*/  @!P0 BRA `(.L_x_4426) ;  /* 0x0000000000048947 */ /* 0x000fea0003800000 */
[----:B------:R-:W-:Y:S01]  /*c080*/  BPT.TRAP 0x1 ;  /* 0x000000040000795c */ /* 0x000fe20000300000 */
.L_x_4426:
[----:B---3--:R-:W-:Y:S05]  /*c090*/  @P2 BRA `(.L_x_4427) ;  /* 0x0000000000082947 */ /* 0x008fea0003800000 */
[----:B------:R-:W3:Y:S02]  /*c0a0*/  SYNCS.PHASECHK.TRANS64.TRYWAIT P2, [UR11+0x30850], R0 ;  /* 0x03085000ff0075a7 */ /* 0x000ee4000804014b */
[----:B---3--:R-:W-:Y:S05]  /*c0b0*/  @!P2 BRA `(.L_x_4428) ;  /* 0x000000f4007ca947 */ /* 0x008fea0003800000 */
.L_x_4427:
        /* <DEDUP_REMOVED lines=17> */
[----:B-1----:R-:W-:Y:S02]  /*c1d0*/  IMAD.U32 R3, RZ, RZ, UR37 ;  /* 0x00000025ff037e24 */ /* 0x002fe4000f8e00ff */
        /* <DEDUP_REMOVED lines=114> */
[----:B------:R-:W-:Y:S02]  /*c900*/  UMOV UR7, 0x40000040 ;  /* 0x4000004000077882 */ /* 0x000fe40000000000 */
[----:B------:R-:W-:Y:S02]  /*c910*/  @UP0 ULDC UR4, c[0x0][0x44c] ;  /* 0x0001130000040ab9 */ /* 0x000fe40000000800 */
[----:B------:R-:W-:Y:S01]  /*c920*/  @P2 IMAD.HI.U32 R2, R160, UR4, RZ ;  /* 0x00000004a0022c27 */ /* 0x000fe2000f8e00ff */
[----:B------:R-:W-:Y:S01]  /*c930*/  @UP0 ULDC UR4, c[0x0][0x450] ;  /* 0x0001140000040ab9 */ /* 0x000fe20000000800 */
[----:B------:R-:W-:-:S03]  /*c940*/  PLOP3.LUT P2, PT, PT, PT, UP1, 0x40, 0x0 ;  /* 0x000000000000781c */ /* 0x000fc60003f4e818 */
[----:B------:R-:W-:Y:S02]  /*c950*/  @P3 SHF.R.U32.HI R160, RZ, UR4, R2 ;  /* 0x00000004ffa03c19 */ /* 0x000fe40008011602 */
[----:B------:R-:W-:-:S03]  /*c960*/  @!P1 LEA R2, R3, UR38, 0x3 ;  /* 0x0000002603029c11 */ /* 0x000fc6000f8e18ff */
[----:B------:R-:W5:Y:S02]  /*c970*/  SHFL.IDX PT, R3, R160, RZ, 0x1c1f ;  /* 0x001c1fffa0037589 */ /* 0x000f6400000e0000 */
[----:B------:R-:W-:-:S05]  /*c980*/  @!P1 VIADD R2, R2, 0x30840 ;  /* 0x0003084002029836 */ /* 0x000fca0000000000 */
[----:B------:R-:W-:Y:S01]  /*c990*/  @!P1 PRMT R2, RZ, 0x654, R2 ;  /* 0x00000654ff029816 */ /* 0x000fe20000000002 */
[----:B------:R-:W-:Y:S02]  /*c9a0*/  WARPGROUP.DEPBAR.LE gsb0, 0x0 ;  /* 0x00008000000079c5 */ /* 0x000fe40000010000 */
[----:B------:R-:W-:-:S06]  /*c9b0*/  WARPGROUP.ARRIVE ;  /* 0x00000000000079c5 */ /* 0x000fcc0000000000 */
[----:B------:R-:W-:Y:S03]  /*c9c0*/  HGMMA.64x192x16.F32 R24, R168, gdesc[UR4].tnspB, R24, gsb0 ;  /* 0x42e00004a8187df0 */ /* 0x000fe60008000818 */
[----:B------:R-:W-:Y:S02]  /*c9d0*/  WARPGROUP.DEPBAR.LE gsb0, 0x0 ;  /* 0x00008000000079c5 */ /* 0x000fe40000010000 */
        /* <DEDUP_REMOVED lines=20> */
.L_x_4431:
[----:B------:R-:W-:-:S05]  /*cb20*/  IMAD.U32 R168, RZ, RZ, UR39 ;  /* 0x00000027ffa87e24 */ /* 0x000fca000f8e00ff */
[----:B------:R-:W-:-:S13]  /*cb30*/  ISETP.NE.AND P2, PT, R168, 0x1, PT ;  /* 0x00000001a800780c */ /* 0x000fda0003f45270 */
[----:B------:R-:W0:Y:S02]  /*cb40*/  @P2 LDC.64 R2, c[0x0][0x9e8] ;  /* 0x00027a00ff022b82 */ /* 0x000e240000000a00 */
[----:B0-----:R-:W-:-:S05]  /*cb50*/  @P2 IMAD.HI.U32 R2, R167, R2, RZ ;  /* 0x00000002a7022227 */ /* 0x001fca00078e00ff */
[----:B------:R-:W-:-:S07]  /*cb60*/  @P2 SHF.R.U32.HI R167, RZ, R3, R2 ;  /* 0x00000003ffa72219 */ /* 0x000fce0000011602 */
.L_x_4432:
[----:B------:R-:W-:Y:S05]  /*cb70*/  BSYNC B0 ;  /* 0x0000000000007941 */ /* 0x000fea0003800000 */
.L_x_4430:
[----:B------:R-:W-:-:S05]  /*cb80*/  IMAD R167, R167, R168, R158 ;  /* 0x000000a8a7a77224 */ /* 0x000fca00078e029e */
[----:B------:R-:W-:Y:S02]  /*cb90*/  VIADDMNMX R164, R167, R168, R164, PT ;  /* 0x000000a8a7a47246 */ /* 0x000fe400038001a4 */
[----:B------:R-:W-:-:S07]  /*cba0*/  VIMNMX R163, R163, R167, !PT ;  /* 0x000000a7a3a37248 */ /* 0x000fce0007fe0100 */
.L_x_4429:
        /* <DEDUP_REMOVED lines=153> */
.L_x_4435:
[----:B------:R-:W-:-:S05]  /*d540*/  IMAD.U32 R167, RZ, RZ, UR39 ;  /* 0x00000027ffa77e24 */ /* 0x000fca000f8e00ff */
[----:B------:R-:W-:-:S13]  /*d550*/  ISETP.NE.AND P6, PT, R167, 0x1, PT ;  /* 0x00000001a700780c */ /* 0x000fda0003fc5270 */
[----:B------:R-:W0:Y:S02]  /*d560*/  @P6 LDC.64 R2, c[0x0][0x9e8] ;  /* 0x00027a00ff026b82 */ /* 0x000e240000000a00 */
[----:B0-----:R-:W-:-:S05]  /*d570*/  @P6 IMAD.HI.U32 R2, R163, R2, RZ ;  /* 0x00000002a3026227 */ /* 0x001fca00078e00ff */
[----:B------:R-:W-:-:S07]  /*d580*/  @P6 SHF.R.U32.HI R163, RZ, R3, R2 ;  /* 0x00000003ffa36219 */ /* 0x000fce0000011602 */
.L_x_4436:
[----:B------:R-:W-:Y:S05]  /*d590*/  BSYNC B0 ;  /* 0x0000000000007941 */ /* 0x000fea0003800000 */
.L_x_4434:
[----:B------:R-:W-:-:S05]  /*d5a0*/  IMAD R158, R163, R167, R158 ;  /* 0x000000a7a39e7224 */ /* 0x000fca00078e029e */
[----:B------:R-:W-:Y:S02]  /*d5b0*/  VIADDMNMX R166, R158, R167, R166, PT ;  /* 0x000000a79ea67246 */ /* 0x000fe400038001a6 */
[----:B------:R-:W-:-:S07]  /*d5c0*/  VIMNMX R165, R165, R158, !PT ;  /* 0x0000009ea5a57248 */ /* 0x000fce0007fe0100 */
.L_x_4433:
[----:B------:R-:W-:Y:S01]  /*d5d0*/  ISETP.GT.AND P2, PT, R165, 0x1, !P2 ;  /* 0x00000001a500780c */ /* 0x000fe20005744270 */
[----:B------:R-:W-:Y:S01]  /*d5e0*/  UMOV UR10, UR50 ;  /* 0x00000032000a7c82 */ /* 0x000fe20008000000 */
[----:B------:R-:W-:Y:S01]  /*d5f0*/  FMNMX.FTZ R2, R12, R10, !PT ;  /* 0x0000000a0c027209 */ /* 0x000fe20007810000 */
[----:B------:R-:W-:Y:S01]  /*d600*/  UMOV UR7, UR36 ;  /* 0x0000002400077c82 */ /* 0x000fe20008000000 */
[----:B------:R-:W-:Y:S02]  /*d610*/  ISETP.LT.OR P2, PT, R166, 0x2, P2 ;  /* 0x00000002a600780c */ /* 0x000fe40001741670 */
        /* <DEDUP_REMOVED lines=88> */
[----:B------:R-:W-:-:S02]  /*dba0*/  ISETP.LT.OR P2, PT, R166, 0x3a, P2 ;  /* 0x0000003aa600780c */ /* 0x000fc40001741670 */
[----:B------:R-:W-:Y:S02]  /*dbb0*/  R2UR UR4, R192 ;  /* 0x00000000c00472ca */ /* 0x000fe400000e0000 */
        /* <DEDUP_REMOVED lines=26> */
[----:B------:R-:W-:Y:S02]  /*dd60*/  FSEL R151, R151, -INF , !P3 ;  /* 0xff80000097977808 */ /* 0x000fe40005800000 */
[----:B------:R-:W-:Y:S02]  /*dd70*/  FSEL R2, R2, RZ, P2 ;  /* 0x000000ff02027208 */ /* 0x000fe40001000000 */
[----:B------:R-:W-:-:S03]  /*dd80*/  ISETP.GT.AND P6, PT, R165, 0x59, !P6 ;  /* 0x00000059a500780c */ /* 0x000fc600077c4270 */
        /* <DEDUP_REMOVED lines=27> */
[----:B------:R-:W-:Y:S01]  /*df40*/  FSEL R143, R3, RZ, P2 ;  /* 0x000000ff038f7208 */ /* 0x000fe20001000000 */
[----:B------:R-:W-:Y:S01]  /*df50*/  FFMA.FTZ R161, R161, UR10, -R2 ;  /* 0x0000000aa1a17c23 */ /* 0x000fe20008010802 */
[----:B------:R-:W-:Y:S01]  /*df60*/  FMNMX.FTZ R21, R125, R12, !PT ;  /* 0x0000000c7d157209 */ /* 0x000fe20007810000 */
[----:B------:R-:W-:Y:S02]  /*df70*/  MUFU.EX2 R188, R188 ;  /* 0x000000bc00bc7308 */ /* 0x000fe40000000800 */
[----:B------:R-:W-:Y:S01]  /*df80*/  FADD.FTZ R143, -R143, R10 ;  /* 0x0000000a8f8f7221 */ /* 0x000fe20000010100 */
[----:B------:R-:W-:Y:S01]  /*df90*/  FMNMX.FTZ R12, R128, R21, !PT ;  /* 0x00000015800c7209 */ /* 0x000fe20007810000 */
[----:B------:R-:W-:-:S02]  /*dfa0*/  FFMA.FTZ R21, R123, UR10, -R2 ;  /* 0x0000000a7b157c23 */ /* 0x000fc40008010802 */
[----:B------:R-:W-:Y:S01]  /*dfb0*/  FMUL.FTZ R143, R143, UR10 ;  /* 0x0000000a8f8f7c20 */ /* 0x000fe20008410000 */
        /* <DEDUP_REMOVED lines=11> */
[----:B------:R-:W-:Y:S01]  /*e070*/  FMNMX.FTZ R12, R144, R123, !PT ;  /* 0x0000007b900c7209 */ /* 0x000fe20007810000 */
[--C-:B------:R-:W-:Y:S01]  /*e080*/  FFMA.FTZ R123, R131, UR10, -R2.reuse ;  /* 0x0000000a837b7c23 */ /* 0x100fe20008010802 */
[--C-:B------:R-:W-:Y:S02]  /*e090*/  FFMA.FTZ R131, R147, UR10, -R2.reuse ;  /* 0x0000000a93837c23 */ /* 0x100fe40008010802 */
[----:B------:R-:W-:Y:S01]  /*e0a0*/  FMNMX.FTZ R127, R145, R12, !PT ;  /* 0x0000000c917f7209 */ /* 0x000fe20007810000 */
[----:B------:R-:W-:Y:S03]  /*e0b0*/  MUFU.EX2 R21, R21 ;  /* 0x0000001500157308 */ /* 0x000fe60000000800 */
[----:B------:R-:W-:Y:S01]  /*e0c0*/  FMNMX.FTZ R12, R148, R127, !PT ;  /* 0x0000007f940c7209 */ /* 0x000fe20007810000 */
[----:B------:R-:W-:-:S03]  /*e0d0*/  FFMA.FTZ R127, R139, UR10, -R2 ;  /* 0x0000000a8b7f7c23 */ /* 0x000fc60008010802 */
        /* <DEDUP_REMOVED lines=12> */
[----:B0-----:R-:W-:Y:S01]  /*e1a0*/  FMNMX.FTZ R138, R12, R135, !PT ;  /* 0x000000870c8a7209 */ /* 0x001fe20007810000 */
[----:B------:R-:W-:-:S06]  /*e1b0*/  FFMA.FTZ R135, R156, UR10, -R2 ;  /* 0x0000000a9c877c23 */ /* 0x000fcc0008010802 */
[----:B------:R-:W0:Y:S01]  /*e1c0*/  MUFU.EX2 R12, R143 ;  /* 0x0000008f000c7308 */ /* 0x000e220000000800 */
[----:B------:R-:W1:Y:S07]  /*e1d0*/  SHFL.BFLY PT, R139, R138, 0x1, 0x1f ;  /* 0x0c201f008a8b7f89 */ /* 0x000e6e00000e0000 */
[----:B------:R-:W-:Y:S08]  /*e1e0*/  MUFU.EX2 R176, R176 ;  /* 0x000000b000b07308 */ /* 0x000ff00000000800 */
[----:B------:R-:W-:Y:S08]  /*e1f0*/  MUFU.EX2 R127, R127 ;  /* 0x0000007f007f7308 */ /* 0x000ff00000000800 */
[----:B------:R-:W-:Y:S01]  /*e200*/  MUFU.EX2 R178, R178 ;  /* 0x000000b200b27308 */ /* 0x000fe20000000800 */
[----:B-1----:R-:W-:-:S04]  /*e210*/  FMNMX.FTZ R2, R138, R139, !PT ;  /* 0x0000008b8a027209 */ /* 0x002fc80007810000 */
[C---:B------:R-:W-:Y:S01]  /*e220*/  FSETP.NEU.FTZ.AND P2, PT, R2.reuse, -INF , PT ;  /* 0xff8000000200780b */ /* 0x040fe20003f5d000 */
[----:B------:R-:W-:Y:S02]  /*e230*/  FMUL.FTZ R138, R2, UR10 ;  /* 0x0000000a028a7c20 */ /* 0x000fe40008410000 */
[----:B------:R-:W-:Y:S03]  /*e240*/  MUFU.EX2 R130, R130 ;  /* 0x0000008200827308 */ /* 0x000fe60000000800 */
[----:B------:R-:W-:-:S05]  /*e250*/  FSEL R138, R138, RZ, P2 ;  /* 0x000000ff8a8a7208 */ /* 0x000fca0001000000 */
[--C-:B------:R-:W-:Y:S01]  /*e260*/  FFMA.FTZ R189, R0, UR10, -R138.reuse ;  /* 0x0000000a00bd7c23 */ /* 0x100fe2000801088a */
[----:B------:R-:W-:Y:S01]  /*e270*/  FSEL R0, R2, RZ, P2 ;  /* 0x000000ff02007208 */ /* 0x000fe20001000000 */
[--C-:B------:R-:W-:Y:S01]  /*e280*/  FFMA.FTZ R187, R124, UR10, -R138.reuse ;  /* 0x0000000a7cbb7c23 */ /* 0x100fe2000801088a */
[----:B------:R-:W-:Y:S01]  /*e290*/  FFMA.FTZ R11, R11, UR10, -R138 ;  /* 0x0000000a0b0b7c23 */ /* 0x000fe2000801088a */
[----:B0-----:R-:W-:Y:S01]  /*e2a0*/  FFMA.FTZ R124, R12, R7, R188 ;  /* 0x000000070c7c7223 */ /* 0x001fe200000100bc */
[----:B------:R-:W-:Y:S01]  /*e2b0*/  FFMA.FTZ R191, R14, UR10, -R138 ;  /* 0x0000000a0ebf7c23 */ /* 0x000fe2000801088a */
[----:B------:R-:W-:Y:S01]  /*e2c0*/  FADD.FTZ R0, -R0, R9 ;  /* 0x0000000900007221 */ /* 0x000fe20000010100 */
[----:B------:R-:W-:Y:S01]  /*e2d0*/  MUFU.EX2 R189, R189 ;  /* 0x000000bd00bd7308 */ /* 0x000fe20000000800 */
[----:B------:R-:W-:Y:S01]  /*e2e0*/  FADD.FTZ R7, R13, R124 ;  /* 0x0000007c0d077221 */ /* 0x000fe20000010000 */
[--C-:B------:R-:W-:Y:S01]  /*e2f0*/  FFMA.FTZ R14, R15, UR10, -R138.reuse ;  /* 0x0000000a0f0e7c23 */ /* 0x100fe2000801088a */
[----:B------:R-:W-:Y:S01]  /*e300*/  FMUL.FTZ R0, R0, UR10 ;  /* 0x0000000a00007c20 */ /* 0x000fe20008410000 */
[--C-:B------:R-:W-:Y:S01]  /*e310*/  FFMA.FTZ R185, R120, UR10, -R138.reuse ;  /* 0x0000000a78b97c23 */ /* 0x100fe2000801088a */
[----:B------:R-:W-:Y:S01]  /*e320*/  FADD.FTZ R7, R190, R7 ;  /* 0x00000007be077221 */ /* 0x000fe20000010000 */
[--C-:B------:R-:W-:Y:S01]  /*e330*/  FFMA.FTZ R181, R128, UR10, -R138.reuse ;  /* 0x0000000a80b57c23 */ /* 0x100fe2000801088a */
[--C-:B------:R-:W-:Y:S01]  /*e340*/  FFMA.FTZ R15, R121, UR10, -R138.reuse ;  /* 0x0000000a790f7c23 */ /* 0x100fe2000801088a */
        /* <DEDUP_REMOVED lines=15> */
[----:B------:R-:W-:Y:S01]  /*e440*/  F2FP.F16.F32.PACK_AB R188, R13, R188 ;  /* 0x000000bc0dbc723e */ /* 0x000fe200000000ff */
[----:B------:R-:W1:Y:S01]  /*e450*/  MUFU.EX2 R191, R191 ;  /* 0x000000bf00bf7308 */ /* 0x000e620000000800 */
[----:B------:R-:W-:Y:S01]  /*e460*/  FADD.FTZ R125, R122, R125 ;  /* 0x0000007d7a7d7221 */ /* 0x000fe20000010000 */
[----:B------:R-:W-:Y:S01]  /*e470*/  F2FP.F16.F32.PACK_AB R190, R20, R190 ;  /* 0x000000be14be723e */ /* 0x000fe200000000ff */
[----:B------:R-:W-:Y:S01]  /*e480*/  FFMA.FTZ R169, R151, UR10, -R138 ;  /* 0x0000000a97a97c23 */ /* 0x000fe2000801088a */
[----:B------:R-:W-:Y:S01]  /*e490*/  F2FP.F16.F32.PACK_AB R186, R122, R186 ;  /* 0x000000ba7aba723e */ /* 0x000fe200000000ff */
[----:B------:R-:W-:Y:S01]  /*e4a0*/  FADD.FTZ R132, R180, R125 ;  /* 0x0000007db4847221 */ /* 0x000fe20000010000 */
[----:B------:R-:W-:-:S02]  /*e4b0*/  IMAD.U32 R125, RZ, RZ, UR11 ;  /* 0x0000000bff7d7e24 */ /* 0x000fc4000f8e00ff */
[--C-:B------:R-:W-:Y:S01]  /*e4c0*/  FFMA.FTZ R153, R153, UR10, -R138.reuse ;  /* 0x0000000a99997c23 */ /* 0x100fe2000801088a */
[----:B------:R-:W2:Y:S01]  /*e4d0*/  MUFU.EX2 R14, R14 ;  /* 0x0000000e000e7308 */ /* 0x000ea20000000800 */
[----:B0-----:R-:W-:Y:S01]  /*e4e0*/  FFMA.FTZ R6, R0, R6, R189 ;  /* 0x0000000600067223 */ /* 0x001fe200000100bd */
[----:B------:R-:W-:Y:S02]  /*e4f0*/  @!P1 VIADD R125, R125, 0x30860 ;  /* 0x000308607d7d9836 */ /* 0x000fe40000000000 */
[----:B------:R-:W-:Y:S01]  /*e500*/  FFMA.FTZ R155, R155, UR10, -R138 ;  /* 0x0000000a9b9b7c23 */ /* 0x000fe2000801088a */
[----:B------:R-:W-:Y:S01]  /*e510*/  ISETP.GT.AND P2, PT, R8, UR4, PT ;  /* 0x0000000408007c0c */ /* 0x000fe2000bf44270 */
[C---:B------:R-:W-:Y:S01]  /*e520*/  FADD.FTZ R128, R11.reuse, R6 ;  /* 0x000000060b807221 */ /* 0x040fe20000010000 */
[----:B------:R-:W-:Y:S01]  /*e530*/  FFMA.FTZ R6, R142, UR10, -R138 ;  /* 0x0000000a8e067c23 */ /* 0x000fe2000801088a */
[----:B------:R-:W-:Y:S01]  /*e540*/  F2FP.F16.F32.PACK_AB R189, R11, R189 ;  /* 0x000000bd0bbd723e */ /* 0x000fe200000000ff */
[----:B------:R-:W0:Y:S01]  /*e550*/  MUFU.EX2 R185, R185 ;  /* 0x000000b900b97308 */ /* 0x000e220000000800 */
[----:B-1----:R-:W-:Y:S01]  /*e560*/  FADD.FTZ R7, R191, R128 ;  /* 0x00000080bf077221 */ /* 0x002fe20000010000 */
[----:B------:R-:W-:Y:S01]  /*e570*/  UMOV UR4, UR37 ;  /* 0x0000002500047c82 */ /* 0x000fe20008000000 */
[----:B------:R-:W-:Y:S01]  /*e580*/  F2FP.F16.F32.PACK_AB R184, R21, R184 ;  /* 0x000000b815b8723e */ /* 0x000fe200000000ff */
[----:B------:R-:W-:Y:S01]  /*e590*/  VIADD R8, R8, 0xffffffff ;  /* 0xffffffff08087836 */ /* 0x000fe20000000000 */
[----:B------:R-:W-:-:S03]  /*e5a0*/  F2FP.F16.F32.PACK_AB R180, R123, R180 ;  /* 0x000000b47bb4723e */ /* 0x000fc600000000ff */
[----:B------:R-:W1:Y:S01]  /*e5b0*/  MUFU.EX2 R15, R15 ;  /* 0x0000000f000f7308 */ /* 0x000e620000000800 */
[C---:B--2---:R-:W-:Y:S01]  /*e5c0*/  FADD.FTZ R128, R14.reuse, R7 ;  /* 0x000000070e807221 */ /* 0x044fe20000010000 */
[----:B------:R-:W-:Y:S01]  /*e5d0*/  FADD.FTZ R7, R123, R132 ;  /* 0x000000847b077221 */ /* 0x000fe20000010000 */
[----:B------:R-:W-:Y:S01]  /*e5e0*/  @!P1 PRMT R132, RZ, 0x654, R125 ;  /* 0x00000654ff849816 */ /* 0x000fe2000000007d */
[----:B------:R-:W-:Y:S01]  /*e5f0*/  FFMA.FTZ R125, R145, UR10, -R138 ;  /* 0x0000000a917d7c23 */ /* 0x000fe2000801088a */
[----:B------:R-:W-:Y:S01]  /*e600*/  F2FP.F16.F32.PACK_AB R191, R14, R191 ;  /* 0x000000bf0ebf723e */ /* 0x000fe200000000ff */
[----:B------:R-:W-:Y:S01]  /*e610*/  FADD.FTZ R129, R182, R7 ;  /* 0x00000007b6817221 */ /* 0x000fe20000010000 */
[----:B------:R2:W-:Y:S01]  /*e620*/  @!P1 SYNCS.ARRIVE.TRANS64.RED.A1T0 RZ, [R132+URZ], RZ ;  /* 0x000000ff84ff99a7 */ /* 0x0005e2000810043f */
[----:B------:R-:W3:Y:S01]  /*e630*/  MUFU.EX2 R187, R187 ;  /* 0x000000bb00bb7308 */ /* 0x000ee20000000800 */
[----:B0-----:R-:W-:Y:S01]  /*e640*/  FADD.FTZ R128, R185, R128 ;  /* 0x00000080b9807221 */ /* 0x001fe20000010000 */
[C---:B------:R-:W-:Y:S01]  /*e650*/  FADD.FTZ R129, R126.reuse, R129 ;  /* 0x000000817e817221 */ /* 0x040fe20000010000 */
[----:B------:R-:W-:-:S03]  /*e660*/  F2FP.F16.F32.PACK_AB R182, R126, R182 ;  /* 0x000000b67eb6723e */ /* 0x000fc600000000ff */
[----:B------:R-:W-:Y:S01]  /*e670*/  FADD.FTZ R136, R176, R129 ;  /* 0x00000081b0887221 */ /* 0x000fe20000010000 */
[----:B------:R-:W-:Y:S01]  /*e680*/  F2FP.F16.F32.PACK_AB R176, R127, R176 ;  /* 0x000000b07fb0723e */ /* 0x000fe200000000ff */
[----:B------:R-:W2:Y:S01]  /*e690*/  MUFU.EX2 R120, R120 ;  /* 0x0000007800787308 */ /* 0x000ea20000000800 */
[C---:B-1----:R-:W-:Y:S01]  /*e6a0*/  FADD.FTZ R128, R15.reuse, R128 ;  /* 0x000000800f807221 */ /* 0x042fe20000010000 */
[----:B------:R-:W-:-:S06]  /*e6b0*/  F2FP.F16.F32.PACK_AB R185, R15, R185 ;  /* 0x000000b90fb9723e */ /* 0x000fcc00000000ff */
[----:B------:R-:W0:Y:S01]  /*e6c0*/  MUFU.EX2 R181, R181 ;  /* 0x000000b500b57308 */ /* 0x000e220000000800 */
[----:B---3--:R-:W-:Y:S01]  /*e6d0*/  FADD.FTZ R7, R187, R128 ;  /* 0x00000080bb077221 */ /* 0x008fe20000010000 */
[--C-:B------:R-:W-:Y:S01]  /*e6e0*/  FFMA.FTZ R128, R149, UR10, -R138.reuse ;  /* 0x0000000a95807c23 */ /* 0x100fe2000801088a */
[----:B------:R-:W-:-:S05]  /*e6f0*/  FFMA.FTZ R138, R157, UR10, -R138 ;  /* 0x0000000a9d8a7c23 */ /* 0x000fca000801088a */
[----:B------:R-:W1:Y:S01]  /*e700*/  MUFU.EX2 R121, R121 ;  /* 0x0000007900797308 */ /* 0x000e620000000800 */
[C---:B--2---:R-:W-:Y:S01]  /*e710*/  FADD.FTZ R132, R120.reuse, R7 ;  /* 0x0000000778847221 */ /* 0x044fe20000010000 */
[----:B------:R-:W-:Y:S01]  /*e720*/  FADD.FTZ R7, R127, R136 ;  /* 0x000000887f077221 */ /* 0x000fe20000010000 */
[----:B------:R-:W-:-:S03]  /*e730*/  F2FP.F16.F32.PACK_AB R187, R120, R187 ;  /* 0x000000bb78bb723e */ /* 0x000fc600000000ff */
[----:B------:R-:W-:Y:S01]  /*e740*/  FADD.FTZ R7, R178, R7 ;  /* 0x00000007b2077221 */ /* 0x000fe20000010000 */
[C---:B------:R-:W-:Y:S01]  /*e750*/  F2FP.F16.F32.PACK_AB R178, R130.reuse, R178 ;  /* 0x000000b282b2723e */ /* 0x040fe200000000ff */
[----:B------:R-:W2:Y:S01]  /*e760*/  MUFU.EX2 R183, R183 ;  /* 0x000000b700b77308 */ /* 0x000ea20000000800 */
[----:B0-----:R-:W-:Y:S01]  /*e770*/  FADD.FTZ R132, R181, R132 ;  /* 0x00000084b5847221 */ /* 0x001fe20000010000 */
[----:B------:R-:W-:-:S06]  /*e780*/  FADD.FTZ R7, R130, R7 ;  /* 0x0000000782077221 */ /* 0x000fcc0000010000 */
[----:B------:R-:W0:Y:S01]  /*e790*/  MUFU.EX2 R9, R133 ;  /* 0x0000008500097308 */ /* 0x000e220000000800 */
[C---:B-1----:R-:W-:Y:S01]  /*e7a0*/  FADD.FTZ R132, R121.reuse, R132 ;  /* 0x0000008479847221 */ /* 0x042fe20000010000 */
[----:B------:R-:W-:-:S06]  /*e7b0*/  F2FP.F16.F32.PACK_AB R181, R121, R181 ;  /* 0x000000b579b5723e */ /* 0x000fcc00000000ff */
[----:B------:R-:W1:Y:S01]  /*e7c0*/  MUFU.EX2 R172, R172 ;  /* 0x000000ac00ac7308 */ /* 0x000e620000000800 */
[----:B--2---:R-:W-:-:S07]  /*e7d0*/  FADD.FTZ R132, R183, R132 ;  /* 0x00000084b7847221 */ /* 0x004fce0000010000 */
[----:B------:R-:W2:Y:S01]  /*e7e0*/  MUFU.EX2 R177, R177 ;  /* 0x000000b100b17308 */ /* 0x000ea20000000800 */
[C---:B0-----:R-:W-:Y:S01]  /*e7f0*/  FADD.FTZ R132, R9.reuse, R132 ;  /* 0x0000008409847221 */ /* 0x041fe20000010000 */
[----:B------:R-:W-:Y:S01]  /*e800*/  F2FP.F16.F32.PACK_AB R183, R9, R183 ;  /* 0x000000b709b7723e */ /* 0x000fe200000000ff */
[----:B------:R-:W-:-:S05]  /*e810*/  IMAD.MOV.U32 R9, RZ, RZ, R2 ;  /* 0x000000ffff097224 */ /* 0x000fca00078e0002 */
        /* <DEDUP_REMOVED lines=44> */
[----:B------:R-:W-:-:S03]  /*eae0*/  F2FP.F16.F32.PACK_AB R169, R20, R169 ;  /* 0x000000a914a9723e */ /* 0x000fc600000000ff */
[----:B-1----:R-:W-:-:S04]  /*eaf0*/  FADD.FTZ R10, R155, R10 ;  /* 0x0000000a9b0a7221 */ /* 0x002fc80000010000 */
[C---:B--2---:R-:W-:Y:S01]  /*eb00*/  FADD.FTZ R6, R138.reuse, R10 ;  /* 0x0000000a8a067221 */ /* 0x044fe20000010000 */
[----:B------:R-:W-:Y:S01]  /*eb10*/  F2FP.F16.F32.PACK_AB R171, R138, R155 ;  /* 0x0000009b8aab723e */ /* 0x000fe200000000ff */
[----:B------:R-:W-:Y:S01]  /*eb20*/  IMAD.MOV.U32 R10, RZ, RZ, R3 ;  /* 0x000000ffff0a7224 */ /* 0x000fe200078e0003 */
[----:B------:R-:W-:Y:S06]  /*eb30*/  @P2 BRA `(.L_x_4437) ;  /* 0xffffffc800602947 */ /* 0x000fec000383ffff */
.L_x_4420:
        /* <DEDUP_REMOVED lines=99> */
.L_x_4438:
[----:B------:R-:W-:Y:S01]  /*f170*/  ULEA UR5, UR37, UR38, 0x3 ;  /* 0x0000002625057291 */ /* 0x000fe2000f8e183f */
[----:B------:R-:W-:-:S05]  /*f180*/  IMAD.U32 R0, RZ, RZ, UR36 ;  /* 0x00000024ff007e24 */ /* 0x000fca000f8e00ff */
[----:B------:R-:W-:-:S04]  /*f190*/  SHF.L.U32 R0, R0, 0x1f, RZ ;  /* 0x0000001f00007819 */ /* 0x000fc800000006ff */
[----:B------:R0:W1:Y:S01]  /*f1a0*/  SYNCS.PHASECHK.TRANS64.TRYWAIT P2, [UR5+0x30850], R0 ;  /* 0x03085000ff0075a7 */ /* 0x0000620008040145 */
[----:B------:R-:W-:Y:S05]  /*f1b0*/  @!P0 BRA `(.L_x_4439) ;  /* 0x0000000000048947 */ /* 0x000fea0003800000 */
[----:B------:R-:W-:Y:S01]  /*f1c0*/  BPT.TRAP 0x1 ;  /* 0x000000040000795c */ /* 0x000fe20000300000 */
.L_x_4439:
[----:B-1----:R-:W-:Y:S05]  /*f1d0*/  @P2 BRA `(.L_x_4440) ;  /* 0x0000000000082947 */ /* 0x002fea0003800000 */
[----:B------:R-:W1:Y:S02]  /*f1e0*/  SYNCS.PHASECHK.TRANS64.TRYWAIT P0, [UR5+0x30850], R0 ;  /* 0x03085000ff0075a7 */ /* 0x000e640008000145 */
[----:B-1----:R-:W-:Y:S05]  /*f1f0*/  @!P0 BRA `(.L_x_4441) ;  /* 0x000000c400448947 */ /* 0x002fea0003800000 */
.L_x_4440:
        /* <DEDUP_REMOVED lines=14> */
[----:B------:R-:W-:Y:S02]  /*f2e0*/  UIMAD UR4, UR37, 0x900, UR4 ;  /* 0x00000900250478a4 */ /* 0x000fe4000f8e0204 */
[----:B------:R-:W-:Y:S02]  /*f2f0*/  UIADD3 UR37, UR37, 0x1, URZ ;  /* 0x0000000125257890 */ /* 0x000fe4000fffe03f */
[----:B------:R-:W-:Y:S02]  /*f300*/  UIADD3 UR8, UR8, 0x1, URZ ;  /* 0x0000000108087890 */ /* 0x000fe4000fffe03f */
[----:B------:R-:W-:Y:S01]  /*f310*/  UISETP.NE.AND UP0, UPT, UR37, 0x2, UPT ;  /* 0x000000022500788c */ /* 0x000fe2000bf05270 */
[----:B------:R-:W-:Y:S02]  /*f320*/  UMOV UR6, UR4 ;  /* 0x0000000400067c82 */ /* 0x000fe40008000000 */
[----:B------:R-:W-:Y:S01]  /*f330*/  HGMMA.64x192x16.F32 R24, R188, gdesc[UR4].tnspB, R24, gsb0 ;  /* 0x42e00004bc187df0 */ /* 0x000fe20008000818 */
[----:B------:R-:W-:Y:S01]  /*f340*/  UIADD3 UR6, UR4, 0x80, URZ ;  /* 0x0000008004067890 */ /* 0x000fe2000fffe03f */
[----:B0-----:R-:W-:Y:S01]  /*f350*/  FADD.FTZ R0, R0, R7 ;  /* 0x0000000700007221 */ /* 0x001fe20000010000 */
[----:B------:R-:W-:Y:S01]  /*f360*/  UMOV UR7, 0x40000040 ;  /* 0x4000004000077882 */ /* 0x000fe20000000000 */
[----:B------:R-:W-:-:S02]  /*f370*/  IMAD.U32 R223, RZ, RZ, UR8 ;  /* 0x00000008ffdf7e24 */ /* 0x000fc4000f8e00ff */
[----:B-1----:R-:W-:Y:S01]  /*f380*/  FADD.FTZ R4, R5, R6 ;  /* 0x0000000605047221 */ /* 0x002fe20000010000 */
[----:B------:R-:W-:Y:S01]  /*f390*/  IMAD.U32 R6, RZ, RZ, UR10 ;  /* 0x0000000aff067e24 */ /* 0x000fe2000f8e00ff */
[----:B------:R-:W0:Y:S01]  /*f3a0*/  SHFL.BFLY PT, R5, R0, 0x1, 0x1f ;  /* 0x0c201f0000057f89 */ /* 0x000e2200000e0000 */
[----:B------:R-:W-:-:S03]  /*f3b0*/  USEL UR37, UR37, URZ, UP0 ;  /* 0x0000003f25257287 */ /* 0x000fc60008000000 */
        /* <DEDUP_REMOVED lines=40> */
[----:B------:R-:W-:-:S04]  /*f640*/  USEL UR4, URZ, 0x1, UP0 ;  /* 0x000000013f047887 */ /* 0x000fc80008000000 */
[----:B------:R-:W-:Y:S01]  /*f650*/  ULOP3.LUT UR36, UR36, UR4, URZ, 0x3c, !UPT ;  /* 0x0000000424247292 */ /* 0x000fe2000f8e3c3f */
[----:B------:R-:W-:Y:S02]  /*f660*/  WARPGROUP.DEPBAR.LE gsb0, 0x0 ;  /* 0x00008000000079c5 */ /* 0x000fe40000010000 */
[----:B------:R-:W-:-:S10]  /*f670*/  WARPGROUP.ARRIVE ;  /* 0x00000000000079c5 */ /* 0x000fd40000000000 */
        /* <DEDUP_REMOVED lines=99> */
.L_x_4371:
        /* <DEDUP_REMOVED lines=16> */
[----:B------:R-:W-:Y:S01]  /*fdb0*/  ULDC.64 UR12, c[0x0][0xc00] ;  /* 0x00030000000c7ab9 */ /* 0x000fe20000000a00 */
[----:B------:R-:W-:Y:S01]  /*fdc0*/  ULDC.64 UR18, c[0x0][0x208] ;  /* 0x0000820000127ab9 */ /* 0x000fe20000000a00 */
[----:B------:R-:W-:Y:S02]  /*fdd0*/  R2UR UR17, R195 ;  /* 0x00000000c31172ca */ /* 0x000fe400000e0000 */
[----:B------:R-:W-:Y:S02]  /*fde0*/  R2UR UR16, R196 ;  /* 0x00000000c41072ca */ /* 0x000fe400000e0000 */
[----:B------:R-:W-:-:S05]  /*fdf0*/  R2UR UR23, R197 ;  /* 0x00000000c51772ca */ /* 0x000fca00000e0000 */
[----:B------:R-:W-:Y:S01]  /*fe00*/  UIMAD.WIDE UR12, UR9, 0x4, UR12 ;  /* 0x00000004090c78a5 */ /* 0x000fe2000f8e020c */
[----:B------:R-:W-:Y:S01]  /*fe10*/  UMOV UR10, UR8 ;  /* 0x00000008000a7c82 */ /* 0x000fe20008000000 */
[----:B0-----:R-:W-:Y:S01]  /*fe20*/  UMOV UR11, UR4 ;  /* 0x00000004000b7c82 */ /* 0x001fe20008000000 */
[----:B------:R-:W-:Y:S01]  /*fe30*/  BAR.SYNC.DEFER_BLOCKING 0x1, 0x100 ;  /* 0x0044000000007b1d */ /* 0x000fe20000010000 */
[----:B--2---:R-:W-:-:S03]  /*fe40*/  IMAD.WIDE R8, R5, R8, UR10 ;  /* 0x0000000a05087e25 */ /* 0x004fc6000f8e0208 */
[C---:B------:R-:W-:Y:S02]  /*fe50*/  IADD3 R12, P1, R8.reuse, 0x40, RZ ;  /* 0x00000040080c7810 */ /* 0x040fe40007f3e0ff */
[C---:B------:R-:W-:Y:S02]  /*fe60*/  LOP3.LUT R5, R8.reuse, 0x380, RZ, 0xc0, !PT ;  /* 0x0000038008057812 */ /* 0x040fe400078ec0ff */
[C---:B------:R-:W-:Y:S01]  /*fe70*/  IADD3 R10, P2, R8.reuse, 0x20, RZ ;  /* 0x00000020080a7810 */ /* 0x040fe20007f5e0ff */
[--C-:B------:R-:W-:Y:S01]  /*fe80*/  IMAD.X R81, RZ, RZ, R9.reuse, P1 ;  /* 0x000000ffff517224 */ /* 0x100fe200008e0609 */
[C---:B------:R-:W-:Y:S02]  /*fe90*/  IADD3 R131, P6, R8.reuse, 0x60, RZ ;  /* 0x0000006008837810 */ /* 0x040fe40007fde0ff */
[----:B------:R-:W-:Y:S01]  /*fea0*/  IADD3 R133, P5, R8, 0x4000, RZ ;  /* 0x0000400008857810 */ /* 0x000fe20007fbe0ff */
[--C-:B------:R-:W-:Y:S01]  /*feb0*/  IMAD.X R17, RZ, RZ, R9.reuse, P2 ;  /* 0x000000ffff117224 */ /* 0x100fe200010e0609 */
[----:B------:R-:W-:Y:S01]  /*fec0*/  LOP3.LUT R11, R12, 0x380, RZ, 0xc0, !PT ;  /* 0x000003800c0b7812 */ /* 0x000fe200078ec0ff */
[--C-:B------:R-:W-:Y:S01]  /*fed0*/  IMAD.X R83, RZ, RZ, R9.reuse, P6 ;  /* 0x000000ffff537224 */ /* 0x100fe200030e0609 */
[----:B------:R-:W-:Y:S01]  /*fee0*/  SHF.R.U64 R5, R5, 0x3, RZ ;  /* 0x0000000305057819 */ /* 0x000fe200000012ff */
[----:B------:R-:W-:Y:S01]  /*fef0*/  IMAD.X R85, RZ, RZ, R9, P5 ;  /* 0x000000ffff557224 */ /* 0x000fe200028e0609 */
[----:B------:R-:W-:-:S02]  /*ff00*/  SHF.R.U64 R11, R11, 0x3, RZ ;  /* 0x000000030b0b7819 */ /* 0x000fc400000012ff */
[C---:B------:R-:W-:Y:S02]  /*ff10*/  IADD3 R86, P0, R8.reuse, 0x4020, RZ ;  /* 0x0000402008567810 */ /* 0x040fe40007f1e0ff */
[C---:B------:R-:W-:Y:S02]  /*ff20*/  IADD3 R135, P4, R8.reuse, 0x4040, RZ ;  /* 0x0000404008877810 */ /* 0x040fe40007f9e0ff */
[C---:B------:R-:W-:Y:S01]  /*ff30*/  IADD3 R90, P3, R8.reuse, 0x4060, RZ ;  /* 0x00004060085a7810 */ /* 0x040fe20007f7e0ff */
[--C-:B------:R-:W-:Y:S01]  /*ff40*/  IMAD.X R87, RZ, RZ, R9.reuse, P0 ;  /* 0x000000ffff577224 */ /* 0x100fe200000e0609 */
[C---:B------:R-:W-:Y:S01]  /*ff50*/  IADD3 R137, P2, R8.reuse, 0x8000, RZ ;  /* 0x0000800008897810 */ /* 0x040fe20007f5e0ff */
[--C-:B------:R-:W-:Y:S01]  /*ff60*/  IMAD.X R89, RZ, RZ, R9.reuse, P4 ;  /* 0x000000ffff597224 */ /* 0x100fe200020e0609 */
[C---:B------:R-:W-:Y:S01]  /*ff70*/  IADD3 R139, P1, R8.reuse, 0x8020, RZ ;  /* 0x00008020088b7810 */ /* 0x040fe20007f3e0ff */
[--C-:B------:R-:W-:Y:S01]  /*ff80*/  IMAD.X R91, RZ, RZ, R9.reuse, P3 ;  /* 0x000000ffff5b7224 */ /* 0x100fe200018e0609 */
[C---:B------:R-:W-:Y:S01]  /*ff90*/  IADD3 R141, P6, R8.reuse, 0x8040, RZ ;  /* 0x00008040088d7810 */ /* 0x040fe20007fde0ff */
[--C-:B------:R-:W-:Y:S01]  /*ffa0*/  IMAD.X R93, RZ, RZ, R9.reuse, P2 ;  /* 0x000000ffff5d7224 */ /* 0x100fe200010e0609 */
[----:B------:R-:W-:Y:S01]  /*ffb0*/  IADD3 R143, P5, R8, 0x8060, RZ ;  /* 0x00008060088f7810 */ /* 0x000fe20007fbe0ff */
[--C-:B------:R-:W-:Y:S01]  /*ffc0*/  IMAD.X R95, RZ, RZ, R9.reuse, P1 ;  /* 0x000000ffff5f7224 */ /* 0x100fe200008e0609 */
[----:B------:R-:W-:Y:S01]  /*ffd0*/  LOP3.LUT R8, R5, R8, RZ, 0x3c, !PT ;  /* 0x0000000805087212 */ /* 0x000fe200078e3cff */
[--C-:B------:R-:W-:Y:S01]  /*ffe0*/  IMAD.X R13, RZ, RZ, R9.reuse, P6 ;  /* 0x000000ffff0d7224 */ /* 0x100fe200030e0609 */
[----:B------:R-:W-:Y:S01]  /*fff0*/  LOP3.LUT R5, R10, 0x380, RZ, 0xc0, !PT ;  /* 0x000003800a057812 */ /* 0x000fe200078ec0ff */
[----:B------:R-:W-:Y:S01]  /*10000*/  IMAD.X R15, RZ, RZ, R9, P5 ;  /* 0x000000ffff0f7224 */ /* 0x000fe200028e0609 */
[----:B------:R-:W-:-:S02]  /*10010*/  LOP3.LUT R80, R11, R12, RZ, 0x3c, !PT ;  /* 0x0000000c0b507212 */ /* 0x000fc400078e3cff */
[----:B------:R-:W-:Y:S02]  /*10020*/  LOP3.LUT R12, R137, 0x380, RZ, 0xc0, !PT ;  /* 0x00000380890c7812 */ /* 0x000fe400078ec0ff */
[----:B------:R-:W-:Y:S02]  /*10030*/  LOP3.LUT R14, R131, 0x380, RZ, 0xc0, !PT ;  /* 0x00000380830e7812 */ /* 0x000fe400078ec0ff */
[----:B------:R-:W-:Y:S02]  /*10040*/  SHF.R.U64 R5, R5, 0x3, RZ ;  /* 0x0000000305057819 */ /* 0x000fe400000012ff */
[----:B------:R-:W-:Y:S02]  /*10050*/  SHF.R.U64 R12, R12, 0x3, RZ ;  /* 0x000000030c0c7819 */ /* 0x000fe400000012ff */
[----:B------:R-:W-:Y:S02]  /*10060*/  SHF.R.U64 R14, R14, 0x3, RZ ;  /* 0x000000030e0e7819 */ /* 0x000fe400000012ff */
[----:B------:R-:W-:-:S02]  /*10070*/  LOP3.LUT R16, R5, R10, RZ, 0x3c, !PT ;  /* 0x0000000a05107212 */ /* 0x000fc400078e3cff */
[----:B------:R-:W-:Y:S02]  /*10080*/  LOP3.LUT R84, R133, 0x380, RZ, 0xc0, !PT ;  /* 0x0000038085547812 */ /* 0x000fe400078ec0ff */
[----:B------:R-:W-:Y:S02]  /*10090*/  LOP3.LUT R5, R86, 0x380, RZ, 0xc0, !PT ;  /* 0x0000038056057812 */ /* 0x000fe400078ec0ff */
[----:B------:R-:W-:Y:S02]  /*100a0*/  LOP3.LUT R10, R135, 0x380, RZ, 0xc0, !PT ;  /* 0x00000380870a7812 */ /* 0x000fe400078ec0ff */
[----:B------:R-:W-:Y:S02]  /*100b0*/  LOP3.LUT R11, R90, 0x380, RZ, 0xc0, !PT ;  /* 0x000003805a0b7812 */ /* 0x000fe400078ec0ff */
[----:B------:R-:W-:Y:S02]  /*100c0*/  LOP3.LUT R92, R12, R137, RZ, 0x3c, !PT ;  /* 0x000000890c5c7212 */ /* 0x000fe400078e3cff */
[----:B------:R-:W-:-:S02]  /*100d0*/  LOP3.LUT R82, R14, R131, RZ, 0x3c, !PT ;  /* 0x000000830e527212 */ /* 0x000fc400078e3cff */
[----:B------:R-:W-:Y:S02]  /*100e0*/  LOP3.LUT R12, R139, 0x380, RZ, 0xc0, !PT ;  /* 0x000003808b0c7812 */ /* 0x000fe400078ec0ff */
[----:B------:R-:W-:Y:S02]  /*100f0*/  LOP3.LUT R14, R141, 0x380, RZ, 0xc0, !PT ;  /* 0x000003808d0e7812 */ /* 0x000fe400078ec0ff */
[----:B------:R-:W-:Y:S02]  /*10100*/  SHF.R.U64 R84, R84, 0x3, RZ ;  /* 0x0000000354547819 */ /* 0x000fe400000012ff */
[----:B------:R-:W-:Y:S02]  /*10110*/  SHF.R.U64 R5, R5, 0x3, RZ ;  /* 0x0000000305057819 */ /* 0x000fe400000012ff */
[----:B------:R-:W-:Y:S02]  /*10120*/  LOP3.LUT R130, R143, 0x380, RZ, 0xc0, !PT ;  /* 0x000003808f827812 */ /* 0x000fe400078ec0ff */
[----:B------:R-:W-:-:S02]  /*10130*/  SHF.R.U64 R10, R10, 0x3, RZ ;  /* 0x000000030a0a7819 */ /* 0x000fc400000012ff */
[----:B------:R-:W-:Y:S02]  /*10140*/  SHF.R.U64 R11, R11, 0x3, RZ ;  /* 0x000000030b0b7819 */ /* 0x000fe400000012ff */
[----:B------:R-:W-:Y:S02]  /*10150*/  SHF.R.U64 R12, R12, 0x3, RZ ;  /* 0x000000030c0c7819 */ /* 0x000fe400000012ff */
[----:B------:R-:W-:Y:S02]  /*10160*/  SHF.R.U64 R14, R14, 0x3, RZ ;  /* 0x000000030e0e7819 */ /* 0x000fe400000012ff */
[----:B------:R-:W-:Y:S02]  /*10170*/  LOP3.LUT R84, R84, R133, RZ, 0x3c, !PT ;  /* 0x0000008554547212 */ /* 0x000fe400078e3cff */
[----:B------:R-:W-:Y:S02]  /*10180*/  LOP3.LUT R86, R5, R86, RZ, 0x3c, !PT ;  /* 0x0000005605567212 */ /* 0x000fe400078e3cff */
[----:B------:R-:W-:-:S02]  /*10190*/  SHF.R.U64 R130, R130, 0x3, RZ ;  /* 0x0000000382827819 */ /* 0x000fc400000012ff */
[----:B------:R-:W-:Y:S02]  /*101a0*/  LOP3.LUT R88, R10, R135, RZ, 0x3c, !PT ;  /* 0x000000870a587212 */ /* 0x000fe400078e3cff */
[----:B------:R-:W-:Y:S02]  /*101b0*/  LOP3.LUT R90, R11, R90, RZ, 0x3c, !PT ;  /* 0x0000005a0b5a7212 */ /* 0x000fe400078e3cff */
[----:B------:R-:W-:Y:S02]  /*101c0*/  MOV R5, R8 ;  /* 0x0000000800057202 */ /* 0x000fe40000000f00 */
[----:B------:R-:W-:Y:S02]  /*101d0*/  F2FP.F16.F32.PACK_AB R8, R25, R24 ;  /* 0x000000181908723e */ /* 0x000fe400000000ff */
[----:B------:R-:W-:Y:S02]  /*101e0*/  F2FP.F16.F32.PACK_AB R9, R27, R26 ;  /* 0x0000001a1b09723e */ /* 0x000fe400000000ff */
[----:B------:R-:W-:-:S02]  /*101f0*/  F2FP.F16.F32.PACK_AB R10, R29, R28 ;  /* 0x0000001c1d0a723e */ /* 0x000fc400000000ff */
[----:B------:R-:W-:Y:S02]  /*10200*/  F2FP.F16.F32.PACK_AB R11, R31, R30 ;  /* 0x0000001e1f0b723e */ /* 0x000fe400000000ff */
[----:B------:R-:W-:Y:S02]  /*10210*/  LOP3.LUT R94, R12, R139, RZ, 0x3c, !PT ;  /* 0x0000008b0c5e7212 */ /* 0x000fe400078e3cff */
[----:B------:R-:W-:Y:S01]  /*10220*/  LOP3.LUT R12, R14, R141, RZ, 0x3c, !PT ;  /* 0x0000008d0e0c7212 */ /* 0x000fe200078e3cff */
[----:B------:R0:W-:Y:S01]  /*10230*/  STSM.16.M88.4 [R5], R8 ;  /* 0x0000000805007844 */ /* 0x0001e20000000200 */
[----:B------:R-:W-:Y:S02]  /*10240*/  LOP3.LUT R14, R130, R143, RZ, 0x3c, !PT ;  /* 0x0000008f820e7212 */ /* 0x000fe400078e3cff */
[----:B------:R-:W-:Y:S02]  /*10250*/  MOV R137, R16 ;  /* 0x0000001000897202 */ /* 0x000fe40000000f00 */
[----:B------:R-:W-:-:S02]  /*10260*/  MOV R134, R84 ;  /* 0x0000005400867202 */ /* 0x000fc40000000f00 */
[----:B------:R-:W-:Y:S02]  /*10270*/  MOV R133, R86 ;  /* 0x0000005600857202 */ /* 0x000fe40000000f00 */
[----:B------:R-:W-:Y:S02]  /*10280*/  MOV R17, R88 ;  /* 0x0000005800117202 */ /* 0x000fe40000000f00 */
[----:B------:R-:W-:Y:S02]  /*10290*/  MOV R16, R90 ;  /* 0x0000005a00107202 */ /* 0x000fe40000000f00 */
[----:B------:R-:W-:Y:S02]  /*102a0*/  F2FP.F16.F32.PACK_AB R84, R33, R32 ;  /* 0x000000202154723e */ /* 0x000fe400000000ff */
[----:B------:R-:W-:Y:S02]  /*102b0*/  F2FP.F16.F32.PACK_AB R85, R35, R34 ;  /* 0x000000222355723e */ /* 0x000fe400000000ff */
[----:B------:R-:W-:-:S02]  /*102c0*/  F2FP.F16.F32.PACK_AB R86, R37, R36 ;  /* 0x000000242556723e */ /* 0x000fc400000000ff */
[----:B------:R-:W-:Y:S02]  /*102d0*/  F2FP.F16.F32.PACK_AB R87, R39, R38 ;  /* 0x000000262757723e */ /* 0x000fe400000000ff */
[----:B------:R-:W-:Y:S02]  /*102e0*/  MOV R136, R80 ;  /* 0x0000005000887202 */ /* 0x000fe40000000f00 */
[----:B------:R-:W-:Y:S01]  /*102f0*/  F2FP.F16.F32.PACK_AB R88, R41, R40 ;  /* 0x000000282958723e */ /* 0x000fe200000000ff */
[----:B------:R1:W-:Y:S01]  /*10300*/  STSM.16.M88.4 [R137], R84 ;  /* 0x0000005489007844 */ /* 0x0003e20000000200 */
[----:B------:R-:W-:Y:S02]  /*10310*/  F2FP.F16.F32.PACK_AB R89, R43, R42 ;  /* 0x0000002a2b59723e */ /* 0x000fe400000000ff */
[----:B------:R-:W-:Y:S02]  /*10320*/  F2FP.F16.F32.PACK_AB R90, R45, R44 ;  /* 0x0000002c2d5a723e */ /* 0x000fe400000000ff */
[----:B------:R-:W-:-:S02]  /*10330*/  F2FP.F16.F32.PACK_AB R91, R47, R46 ;  /* 0x0000002e2f5b723e */ /* 0x000fc400000000ff */
[----:B------:R-:W-:Y:S02]  /*10340*/  MOV R135, R82 ;  /* 0x0000005200877202 */ /* 0x000fe40000000f00 */
[----:B------:R-:W-:Y:S01]  /*10350*/  MOV R130, R12 ;  /* 0x0000000c00827202 */ /* 0x000fe20000000f00 */
[----:B------:R2:W-:Y:S01]  /*10360*/  STSM.16.M88.4 [R136], R88 ;  /* 0x0000005888007844 */ /* 0x0005e20000000200 */
[----:B0-----:R-:W-:Y:S02]  /*10370*/  MOV R5, R14 ;  /* 0x0000000e00057202 */ /* 0x001fe40000000f00 */
[----:B------:R-:W-:Y:S02]  /*10380*/  F2FP.F16.F32.PACK_AB R8, R49, R48 ;  /* 0x000000303108723e */ /* 0x000fe400000000ff */
[----:B------:R-:W-:Y:S02]  /*10390*/  F2FP.F16.F32.PACK_AB R9, R51, R50 ;  /* 0x000000323309723e */ /* 0x000fe400000000ff */
[----:B------:R-:W-:-:S02]  /*103a0*/  F2FP.F16.F32.PACK_AB R10, R53, R52 ;  /* 0x00000034350a723e */ /* 0x000fc400000000ff */
[----:B------:R-:W-:Y:S02]  /*103b0*/  F2FP.F16.F32.PACK_AB R11, R55, R54 ;  /* 0x00000036370b723e */ /* 0x000fe400000000ff */
[----:B------:R-:W-:Y:S02]  /*103c0*/  F2FP.F16.F32.PACK_AB R12, R57, R56 ;  /* 0x00000038390c723e */ /* 0x000fe400000000ff */
[----:B------:R-:W-:Y:S01]  /*103d0*/  F2FP.F16.F32.PACK_AB R13, R59, R58 ;  /* 0x0000003a3b0d723e */ /* 0x000fe200000000ff */
[----:B------:R-:W-:Y:S01]  /*103e0*/  STSM.16.M88.4 [R135], R8 ;  /* 0x0000000887007844 */ /* 0x000fe20000000200 */
[----:B------:R-:W-:Y:S02]  /*103f0*/  F2FP.F16.F32.PACK_AB R14, R61, R60 ;  /* 0x0000003c3d0e723e */ /* 0x000fe400000000ff */
[----:B------:R-:W-:Y:S02]  /*10400*/  F2FP.F16.F32.PACK_AB R15, R63, R62 ;  /* 0x0000003e3f0f723e */ /* 0x000fe400000000ff */
[----:B------:R-:W-:-:S02]  /*10410*/  F2FP.F16.F32.PACK_AB R80, R65, R64 ;  /* 0x000000404150723e */ /* 0x000fc400000000ff */
[----:B------:R-:W-:Y:S01]  /*10420*/  F2FP.F16.F32.PACK_AB R81, R67, R66 ;  /* 0x000000424351723e */ /* 0x000fe200000000ff */
[----:B------:R-:W-:Y:S01]  /*10430*/  STSM.16.M88.4 [R134], R12 ;  /* 0x0000000c86007844 */ /* 0x000fe20000000200 */
        /* <DEDUP_REMOVED lines=8> */
[----:B------:R-:W-:Y:S01]  /*104c0*/  MOV R131, R94 ;  /* 0x0000005e00837202 */ /* 0x000fe20000000f00 */
[----:B------:R0:W-:Y:S01]  /*104d0*/  STSM.16.M88.4 [R17], R84 ;  /* 0x0000005411007844 */ /* 0x0001e20000000200 */
[----:B--2---:R-:W-:Y:S02]  /*104e0*/  F2FP.F16.F32.PACK_AB R88, R3, R2 ;  /* 0x000000020358723e */ /* 0x004fe400000000ff */
[----:B------:R-:W-:Y:S02]  /*104f0*/  F2FP.F16.F32.PACK_AB R89, R123, R122 ;  /* 0x0000007a7b59723e */ /* 0x000fe400000000ff */
[----:B------:R-:W-:-:S02]  /*10500*/  F2FP.F16.F32.PACK_AB R90, R7, R6 ;  /* 0x00000006075a723e */ /* 0x000fc400000000ff */
[----:B------:R-:W-:Y:S02]  /*10510*/  F2FP.F16.F32.PACK_AB R91, R125, R124 ;  /* 0x0000007c7d5b723e */ /* 0x000fe400000000ff */
[----:B------:R-:W-:Y:S02]  /*10520*/  F2FP.F16.F32.PACK_AB R92, R21, R20 ;  /* 0x00000014155c723e */ /* 0x000fe400000000ff */
[----:B------:R-:W-:Y:S01]  /*10530*/  F2FP.F16.F32.PACK_AB R93, R127, R126 ;  /* 0x0000007e7f5d723e */ /* 0x000fe200000000ff */
[----:B------:R1:W-:Y:S01]  /*10540*/  STSM.16.M88.4 [R16], R88 ;  /* 0x0000005810007844 */ /* 0x0003e20000000200 */
[----:B------:R-:W-:Y:S02]  /*10550*/  F2FP.F16.F32.PACK_AB R94, R121, R120 ;  /* 0x00000078795e723e */ /* 0x000fe400000000ff */
[----:B------:R-:W-:Y:S01]  /*10560*/  F2FP.F16.F32.PACK_AB R95, R129, R128 ;  /* 0x00000080815f723e */ /* 0x000fe200000000ff */
[----:B0-----:R-:W-:Y:S01]  /*10570*/  IMAD.U32 R17, RZ, RZ, UR13 ;  /* 0x0000000dff117e24 */ /* 0x001fe2000f8e00ff */
[----:B------:R-:W-:Y:S01]  /*10580*/  F2FP.F16.F32.PACK_AB R8, R97, R96 ;  /* 0x000000606108723e */ /* 0x000fe200000000ff */
[----:B------:R-:W0:Y:S01]  /*10590*/  LDC.64 R86, c[0x0][0xc08] ;  /* 0x00030200ff567b82 */ /* 0x000e220000000a00 */
[----:B------:R-:W-:Y:S01]  /*105a0*/  F2FP.F16.F32.PACK_AB R9, R99, R98 ;  /* 0x000000626309723e */ /* 0x000fe200000000ff */
[----:B------:R-:W-:Y:S01]  /*105b0*/  STSM.16.M88.4 [R132], R92 ;  /* 0x0000005c84007844 */ /* 0x000fe20000000200 */
[----:B------:R-:W-:-:S02]  /*105c0*/  F2FP.F16.F32.PACK_AB R10, R101, R100 ;  /* 0x00000064650a723e */ /* 0x000fc400000000ff */
[----:B------:R-:W-:Y:S02]  /*105d0*/  F2FP.F16.F32.PACK_AB R11, R103, R102 ;  /* 0x00000066670b723e */ /* 0x000fe400000000ff */
[----:B------:R-:W-:Y:S02]  /*105e0*/  F2FP.F16.F32.PACK_AB R12, R105, R104 ;  /* 0x00000068690c723e */ /* 0x000fe400000000ff */
[----:B------:R-:W-:Y:S01]  /*105f0*/  F2FP.F16.F32.PACK_AB R13, R107, R106 ;  /* 0x0000006a6b0d723e */ /* 0x000fe200000000ff */
[----:B------:R-:W-:Y:S01]  /*10600*/  STSM.16.M88.4 [R131], R8 ;  /* 0x0000000883007844 */ /* 0x000fe20000000200 */
[----:B------:R-:W-:Y:S01]  /*10610*/  F2FP.F16.F32.PACK_AB R14, R109, R108 ;  /* 0x0000006c6d0e723e */ /* 0x000fe200000000ff */
[----:B-1----:R-:W-:Y:S01]  /*10620*/  IMAD.U32 R16, RZ, RZ, UR12 ;  /* 0x0000000cff107e24 */ /* 0x002fe2000f8e00ff */
[----:B------:R-:W-:Y:S02]  /*10630*/  F2FP.F16.F32.PACK_AB R15, R111, R110 ;  /* 0x0000006e6f0f723e */ /* 0x000fe400000000ff */
[----:B------:R-:W-:-:S02]  /*10640*/  F2FP.F16.F32.PACK_AB R80, R113, R112 ;  /* 0x000000707150723e */ /* 0x000fc400000000ff */
[----:B------:R-:W-:Y:S01]  /*10650*/  F2FP.F16.F32.PACK_AB R81, R115, R114 ;  /* 0x000000727351723e */ /* 0x000fe200000000ff */
[----:B------:R-:W-:Y:S01]  /*10660*/  STSM.16.M88.4 [R130], R12 ;  /* 0x0000000c82007844 */ /* 0x000fe20000000200 */
[----:B------:R-:W-:Y:S02]  /*10670*/  F2FP.F16.F32.PACK_AB R82, R117, R116 ;  /* 0x000000747552723e */ /* 0x000fe400000000ff */
[----:B------:R-:W-:Y:S02]  /*10680*/  F2FP.F16.F32.PACK_AB R83, R119, R118 ;  /* 0x000000767753723e */ /* 0x000fe400000000ff */
[----:B------:R-:W-:-:S03]  /*10690*/  ISETP.NE.U32.AND P0, PT, RZ, UR14, PT ;  /* 0x0000000eff007c0c */ /* 0x000fc6000bf05070 */
[----:B------:R1:W-:Y:S01]  /*106a0*/  STSM.16.M88.4 [R5], R80 ;  /* 0x0000005005007844 */ /* 0x0003e20000000200 */
[----:B------:R-:W-:Y:S01]  /*106b0*/  BAR.SYNC.DEFER_BLOCKING 0x1, 0x100 ;  /* 0x0044000000007b1d */ /* 0x000fe20000010000 */
[----:B------:R-:W-:Y:S02]  /*106c0*/  ISETP.NE.AND.EX P0, PT, RZ, UR15, PT, P0 ;  /* 0x0000000fff007c0c */ /* 0x000fe4000bf05300 */
[----:B0-----:R-:W-:-:S05]  /*106d0*/  ISETP.NE.U32.AND P1, PT, R86, RZ, PT ;  /* 0x000000ff5600720c */ /* 0x001fca0003f25070 */
[----:B-1----:R-:W0:Y:S06]  /*106e0*/  LDC R80, c[0x0][0xbe8] ;  /* 0x0002fa00ff507b82 */ /* 0x002e2c0000000800 */
[----:B------:R-:W2:Y:S01]  /*106f0*/  @P0 LDG.E R84, desc[UR18][R16.64] ;  /* 0x0000001210540981 */ /* 0x000ea2000c1e1900 */
[----:B------:R-:W-:Y:S01]  /*10700*/  R2UR UR4, R87 ;  /* 0x00000000570472ca */ /* 0x000fe200000e0000 */
[----:B------:R-:W-:-:S12]  /*10710*/  VOTEU.ANY UP0, P1 ;  /* 0x00000000003f7886 */ /* 0x000fd80000800100 */
[----:B------:R-:W-:Y:S01]  /*10720*/  UISETP.NE.AND.EX UP0, UPT, UR4, URZ, UPT, UP0 ;  /* 0x0000003f0400728c */ /* 0x000fe2000bf05300 */
[----:B0-----:R-:W-:Y:S02]  /*10730*/  ISETP.NE.AND P1, PT, R80, 0x1, PT ;  /* 0x000000015000780c */ /* 0x001fe40003f25270 */
[----:B------:R-:W-:Y:S02]  /*10740*/  ULDC UR4, c[0x0][0xa88] ;  /* 0x0002a20000047ab9 */ /* 0x000fe40000000800 */
[----:B------:R-:W-:Y:S01]  /*10750*/  IMAD.U32 R5, RZ, RZ, UR4 ;  /* 0x00000004ff057e24 */ /* 0x000fe2000f8e00ff */
[----:B------:R-:W-:Y:S01]  /*10760*/  PLOP3.LUT P4, PT, PT, PT, UP0, 0x80, 0x0 ;  /* 0x000000000000781c */ /* 0x000fe20003f8f008 */
[----:B------:R-:W-:-:S04]  /*10770*/  ULDC UR4, c[0x0][0xad4] ;  /* 0x0002b50000047ab9 */ /* 0x000fc80000000800 */
[----:B------:R-:W-:Y:S02]  /*10780*/  @UP0 ULDC.64 UR12, c[0x0][0xc08] ;  /* 0x00030200000c0ab9 */ /* 0x000fe40000000a00 */
[----:B------:R-:W-:Y:S01]  /*10790*/  @UP0 UIMAD.WIDE UR12, UR9, 0x4, UR12 ;  /* 0x00000004090c08a5 */ /* 0x000fe2000f8e020c */
[----:B------:R-:W0:Y:S01]  /*107a0*/  @P1 LDC R10, c[0x0][0xbec] ;  /* 0x0002fb00ff0a1b82 */ /* 0x000e220000000800 */
[----:B------:R-:W-:-:S04]  /*107b0*/  UISETP.NE.AND UP0, UPT, UR17, URZ, UPT ;  /* 0x0000003f1100728c */ /* 0x000fc8000bf05270 */
[----:B------:R-:W-:Y:S01]  /*107c0*/  USEL UR4, UR17, UR4, UP0 ;  /* 0x0000000411047287 */ /* 0x000fe20008000000 */
[----:B------:R-:W-:Y:S02]  /*107d0*/  IMAD.U32 R8, RZ, RZ, UR12 ;  /* 0x0000000cff087e24 */ /* 0x000fe4000f8e00ff */
[----:B------:R-:W1:Y:S01]  /*107e0*/  @P1 LDC R13, c[0x0][0xbf0] ;  /* 0x0002fc00ff0d1b82 */ /* 0x000e620000000800 */
[----:B------:R-:W-:Y:S01]  /*107f0*/  UISETP.GT.AND UP1, UPT, UR4, 0x1, UPT ;  /* 0x000000010400788c */ /* 0x000fe2000bf24270 */
[----:B------:R-:W-:Y:S01]  /*10800*/  IMAD.U32 R9, RZ, RZ, UR13 ;  /* 0x0000000dff097e24 */ /* 0x000fe2000f8e00ff */
[----:B------:R-:W-:Y:S02]  /*10810*/  UMOV UR22, 0x9b8 ;  /* 0x000009b800167882 */ /* 0x000fe40000000000 */
[----:B------:R-:W-:Y:S02]  /*10820*/  USEL UR22, UR22, 0x978, UP1 ;  /* 0x0000097816167887 */ /* 0x000fe40008800000 */
[----:B------:R-:W-:Y:S01]  /*10830*/  UISETP.NE.U32.AND UP0, UPT, UR14, URZ, UPT ;  /* 0x0000003f0e00728c */ /* 0x000fe2000bf05070 */
[----:B------:R-:W-:Y:S01]  /*10840*/  VIADD R15, R23, UR60 ;  /* 0x0000003c170f7c36 */ /* 0x000fe20008000000 */
[----:B------:R-:W-:Y:S01]  /*10850*/  USHF.R.S32.HI UR12, URZ, 0x1f, UR9 ;  /* 0x0000001f3f0c7899 */ /* 0x000fe20008011409 */
[----:B------:R0:W5:Y:S01]  /*10860*/  @P4 LDG.E R5, desc[UR18][R8.64] ;  /* 0x0000001208054981 */ /* 0x000162000c1e1900 */
[----:B------:R-:W-:Y:S01]  /*10870*/  UMOV UR4, URZ ;  /* 0x0000003f00047c82 */ /* 0x000fe20008000000 */
[----:B------:R-:W-:Y:S01]  /*10880*/  UISETP.NE.AND.EX UP0, UPT, UR15, URZ, UPT, UP0 ;  /* 0x0000003f0f00728c */ /* 0x000fe2000bf05300 */
[----:B------:R-:W-:Y:S01]  /*10890*/  IMAD.MOV.U32 R11, RZ, RZ, R15 ;  /* 0x000000ffff0b7224 */ /* 0x000fe200078e000f */
[----:B------:R-:W-:-:S02]  /*108a0*/  USEL UR20, UR16, URZ, UP1 ;  /* 0x0000003f10147287 */ /* 0x000fc40008800000 */
[----:B------:R-:W-:Y:S02]  /*108b0*/  USEL UR9, UR9, URZ, !UP0 ;  /* 0x0000003f09097287 */ /* 0x000fe4000c000000 */
[----:B------:R-:W-:Y:S01]  /*108c0*/  USEL UR21, UR12, URZ, !UP0 ;  /* 0x0000003f0c157287 */ /* 0x000fe2000c000000 */
[----:B------:R-:W-:Y:S02]  /*108d0*/  ULDC.64 UR16, c[0x0][UR22+0x220] ;  /* 0x0000880016107abb */ /* 0x000fe40008000a00 */
[----:B------:R-:W-:Y:S01]  /*108e0*/  ULDC.64 UR12, c[0x0][UR22+0x218] ;  /* 0x00008600160c7abb */ /* 0x000fe20008000a00 */
[----:B------:R-:W-:Y:S01]  /*108f0*/  ULDC.64 UR18, c[0x0][UR22+0x228] ;  /* 0x00008a0016127abb */ /* 0x000fe20008000a00 */
[----:B------:R-:W-:Y:S01]  /*10900*/  UIMAD.WIDE.U32 UR14, UR12, UR23, URZ ;  /* 0x000000170c0e72a5 */ /* 0x000fe2000f8e003f */
[----:B0-----:R-:W-:Y:S01]  /*10910*/  @P1 IMAD.HI.U32 R8, R15, R10, RZ ;  /* 0x0000000a0f081227 */ /* 0x001fe200078e00ff */
[----:B------:R-:W-:Y:S02]  /*10920*/  UIMAD UR23, UR13, UR23, URZ ;  /* 0x000000170d1772a4 */ /* 0x000fe4000f8e023f */
[----:B------:R-:W-:-:S02]  /*10930*/  UIMAD UR17, UR17, UR9, URZ ;  /* 0x00000009111172a4 */ /* 0x000fc4000f8e023f */
[----:B------:R-:W-:Y:S01]  /*10940*/  UIMAD.WIDE.U32 UR24, UR18, UR20, URZ ;  /* 0x00000014121872a5 */ /* 0x000fe2000f8e003f */
[----:B-1----:R-:W-:Y:S01]  /*10950*/  @P1 SHF.R.U32.HI R11, RZ, R13, R8 ;  /* 0x0000000dff0b1219 */ /* 0x002fe20000011608 */
[----:B------:R-:W-:Y:S02]  /*10960*/  UIMAD.WIDE.U32 UR12, UR16, UR9, URZ ;  /* 0x00000009100c72a5 */ /* 0x000fe4000f8e003f */
[----:B------:R-:W-:Y:S02]  /*10970*/  UIMAD UR18, UR19, UR20, URZ ;  /* 0x00000014131272a4 */ /* 0x000fe4000f8e023f */
[----:B------:R-:W-:Y:S01]  /*10980*/  UIMAD UR17, UR16, UR21, UR17 ;  /* 0x00000015101172a4 */ /* 0x000fe2000f8e0211 */
[----:B------:R-:W-:Y:S01]  /*10990*/  IMAD.U32 R8, RZ, RZ, UR24 ;  /* 0x00000018ff087e24 */ /* 0x000fe2000f8e00ff */
[----:B------:R-:W-:Y:S01]  /*109a0*/  UIADD3 UR18, UR25, UR18, URZ ;  /* 0x0000001219127290 */ /* 0x000fe2000fffe03f */
[----:B------:R-:W-:Y:S01]  /*109b0*/  IMAD.MOV R13, RZ, RZ, -R11 ;  /* 0x000000ffff0d7224 */ /* 0x000fe200078e0a0b */
[----:B------:R-:W-:Y:S01]  /*109c0*/  UIADD3 UR23, UR15, UR23, URZ ;  /* 0x000000170f177290 */ /* 0x000fe2000fffe03f */
[----:B------:R-:W-:Y:S01]  /*109d0*/  IMAD.U32 R9, RZ, RZ, UR25 ;  /* 0x00000019ff097e24 */ /* 0x000fe2000f8e00ff */
[----:B------:R-:W-:Y:S01]  /*109e0*/  UIADD3 UR17, UR13, UR17, URZ ;  /* 0x000000110d117290 */ /* 0x000fe2000fffe03f */
[----:B------:R-:W-:Y:S01]  /*109f0*/  IMAD R13, R80, R13, R15 ;  /* 0x0000000d500d7224 */ /* 0x000fe200078e020f */
[----:B------:R-:W-:Y:S01]  /*10a00*/  SHF.R.S32.HI R9, RZ, 0x1f, R11 ;  /* 0x0000001fff097819 */ /* 0x000fe2000001140b */
[----:B------:R-:W-:-:S03]  /*10a10*/  IMAD.U32 R12, RZ, RZ, UR18 ;  /* 0x00000012ff0c7e24 */ /* 0x000fc6000f8e00ff */
[----:B------:R-:W-:Y:S02]  /*10a20*/  SHF.R.S32.HI R10, RZ, 0x1f, R13 ;  /* 0x0000001fff0a7819 */ /* 0x000fe4000001140d */
[----:B--2---:R-:W-:-:S13]  /*10a30*/  @P0 R2UR UR4, R84 ;  /* 0x00000000540402ca */ /* 0x004fda00000e0000 */
[----:B------:R-:W-:Y:S02]  /*10a40*/  UIADD3 UR14, UP0, UP2, UR12, UR14, UR4 ;  /* 0x0000000e0c0e7290 */ /* 0x000fe4000fa1e004 */
[----:B------:R-:W-:Y:S01]  /*10a50*/  USHF.R.S32.HI UR16, URZ, 0x1f, UR4 ;  /* 0x0000001f3f107899 */ /* 0x000fe20008011404 */
[----:B------:R-:W-:-:S03]  /*10a60*/  ULDC.64 UR12, c[0x0][UR22+0x210] ;  /* 0x00008400160c7abb */ /* 0x000fc60008000a00 */
[----:B------:R-:W-:Y:S01]  /*10a70*/  IADD3 R8, P2, P3, R11, UR14, R8 ;  /* 0x0000000e0b087c10 */ /* 0x000fe2000fb5e008 */
[----:B------:R-:W-:Y:S01]  /*10a80*/  UIADD3.X UR14, UR17, UR23, UR16, UP0, UP2 ;  /* 0x00000017110e7290 */ /* 0x000fe200087e4410 */
[----:B------:R-:W-:-:S04]  /*10a90*/  IMAD R11, R13, UR13, RZ ;  /* 0x0000000d0d0b7c24 */ /* 0x000fc8000f8e02ff */
[----:B------:R-:W-:Y:S01]  /*10aa0*/  IMAD R11, R10, UR12, R11 ;  /* 0x0000000c0a0b7c24 */ /* 0x000fe2000f8e020b */
[----:B------:R-:W-:Y:S01]  /*10ab0*/  IADD3.X R9, R9, UR14, R12, P2, P3 ;  /* 0x0000000e09097c10 */ /* 0x000fe200097e640c */
[----:B------:R-:W-:Y:S01]  /*10ac0*/  ULDC.64 UR14, c[0x0][0xba8] ;  /* 0x0002ea00000e7ab9 */ /* 0x000fe20000000a00 */
        /* <DEDUP_REMOVED lines=12> */
.L_x_4444:
[----:B------:R-:W2:Y:S01]  /*10b90*/  LDL R13, [R1+0x2c] ;  /* 0x00002c00010d7983 */ /* 0x000ea20000100800 */
[----:B-----5:R-:W-:Y:S01]  /*10ba0*/  IMAD R16, R5, R80, RZ ;  /* 0x0000005005107224 */ /* 0x020fe200078e02ff */
        /* <DEDUP_REMOVED lines=8> */
[----:B------:R-:W-:-:S04]  /*10c30*/  ISETP.GE.OR P2, PT, R17, R16, P0 ;  /* 0x000000101100720c */ /* 0x000fc80000746670 */
[----:B------:R-:W-:-:S09]  /*10c40*/  ISETP.GE.OR P0, PT, R13, R16, P0 ;  /* 0x000000100d00720c */ /* 0x000fd20000706670 */
[----:B0-----:R0:W-:Y:S04]  /*10c50*/  @!P2 ST.E desc[UR12][R8.64], R0 ;  /* 0x000000000800a985 */ /* 0x0011e8000c10190c */
[----:B-1----:R0:W-:Y:S01]  /*10c60*/  @!P0 ST.E desc[UR12][R10.64], R4 ;  /* 0x000000040a008985 */ /* 0x0021e2000c10190c */
[----:B------:R-:W-:-:S13]  /*10c70*/  PLOP3.LUT P0, PT, PT, PT, UP1, 0x80, 0x0 ;  /* 0x000000000000781c */ /* 0x000fda0003f0f018 */
[----:B0-----:R-:W-:Y:S05]  /*10c80*/  @P0 BRA `(.L_x_4445) ;  /* 0x0000000c00580947 */ /* 0x001fea0003800000 */
[----:B------:R-:W-:Y:S01]  /*10c90*/  IMAD R2, R221, 0x40, R22 ;  /* 0x00000040dd027824 */ /* 0x000fe200078e0216 */
[----:B------:R-:W-:Y:S01]  /*10ca0*/  ULDC.64 UR12, c[0x0][0x208] ;  /* 0x00008200000c7ab9 */ /* 0x000fe20000000a00 */
[----:B------:R-:W-:Y:S01]  /*10cb0*/  IMAD.MOV.U32 R3, RZ, RZ, 0x2 ;  /* 0x00000002ff037424 */ /* 0x000fe200078e00ff */
[----:B------:R-:W-:Y:S01]  /*10cc0*/  ULDC.64 UR14, c[0x0][0xaa0] ;  /* 0x0002a800000e7ab9 */ /* 0x000fe20000000a00 */
[----:B------:R-:W0:Y:S01]  /*10cd0*/  @P1 LDC R21, c[0x0][0xbf0] ;  /* 0x0002fc00ff151b82 */ /* 0x000e220000000800 */
[----:B------:R-:W-:Y:S01]  /*10ce0*/  R2UR UR17, R197 ;  /* 0x00000000c51172ca */ /* 0x000fe200000e0000 */
[----:B------:R-:W-:-:S03]  /*10cf0*/  IMAD.WIDE R2, R2, R3, UR10 ;  /* 0x0000000a02027e25 */ /* 0x000fc6000f8e0203 */
[C---:B------:R-:W-:Y:S02]  /*10d00*/  IADD3 R9, P4, R2.reuse, 0x1000, RZ ;  /* 0x0000100002097810 */ /* 0x040fe40007f9e0ff */
[C---:B------:R-:W-:Y:S02]  /*10d10*/  IADD3 R13, P3, R2.reuse, 0x2000, RZ ;  /* 0x00002000020d7810 */ /* 0x040fe40007f7e0ff */
[C---:B------:R-:W-:Y:S02]  /*10d20*/  IADD3 R25, P6, R2.reuse, 0x3000, RZ ;  /* 0x0000300002197810 */ /* 0x040fe40007fde0ff */
[C---:B------:R-:W-:Y:S02]  /*10d30*/  IADD3 R29, P5, R2.reuse, 0x4000, RZ ;  /* 0x00004000021d7810 */ /* 0x040fe40007fbe0ff */
[----:B------:R-:W-:Y:S02]  /*10d40*/  IADD3 R33, P2, R2, 0x5000, RZ ;  /* 0x0000500002217810 */ /* 0x000fe40007f5e0ff */
        /* <DEDUP_REMOVED lines=28> */
[C---:B------:R-:W-:Y:S02]  /*10f10*/  LOP3.LUT R7, R2.reuse, 0x380, RZ, 0xc0, !PT ;  /* 0x0000038002077812 */ /* 0x040fe400078ec0ff */
[----:B------:R-:W-:Y:S01]  /*10f20*/  IADD3 R5, P2, R2, 0xb000, RZ ;  /* 0x0000b00002057810 */ /* 0x000fe20007f5e0ff */
[----:B------:R-:W5:Y:S01]  /*10f30*/  LD.E.128 R28, desc[UR12][R28.64] ;  /* 0x0000000c1c1c7980 */ /* 0x000f62000c101d00 */
[----:B------:R-:W-:-:S02]  /*10f40*/  LOP3.LUT R36, R37, 0x380, RZ, 0xc0, !PT ;  /* 0x0000038025247812 */ /* 0x000fc400078ec0ff */
[----:B------:R-:W-:Y:S01]  /*10f50*/  LOP3.LUT R40, R41, 0x380, RZ, 0xc0, !PT ;  /* 0x0000038029287812 */ /* 0x000fe200078ec0ff */
[----:B------:R-:W-:Y:S01]  /*10f60*/  IMAD.X R57, RZ, RZ, R3, P2 ;  /* 0x000000ffff397224 */ /* 0x000fe200010e0603 */
[----:B------:R-:W-:Y:S01]  /*10f70*/  LOP3.LUT R44, R45, 0x380, RZ, 0xc0, !PT ;  /* 0x000003802d2c7812 */ /* 0x000fe200078ec0ff */
[----:B------:R-:W5:Y:S01]  /*10f80*/  LD.E.128 R32, desc[UR12][R32.64] ;  /* 0x0000000c20207980 */ /* 0x000f62000c101d00 */
[----:B------:R-:W-:Y:S02]  /*10f90*/  LOP3.LUT R48, R49, 0x380, RZ, 0xc0, !PT ;  /* 0x0000038031307812 */ /* 0x000fe400078ec0ff */
[----:B------:R-:W-:Y:S02]  /*10fa0*/  LOP3.LUT R52, R53, 0x380, RZ, 0xc0, !PT ;  /* 0x0000038035347812 */ /* 0x000fe400078ec0ff */
[----:B------:R-:W-:Y:S02]  /*10fb0*/  SHF.R.U64 R7, R7, 0x3, RZ ;  /* 0x0000000307077819 */ /* 0x000fe400000012ff */
[----:B------:R-:W-:-:S02]  /*10fc0*/  LOP3.LUT R0, R5, 0x380, RZ, 0xc0, !PT ;  /* 0x0000038005007812 */ /* 0x000fc400078ec0ff */
[----:B------:R-:W-:Y:S02]  /*10fd0*/  SHF.R.U64 R36, R36, 0x3, RZ ;  /* 0x0000000324247819 */ /* 0x000fe400000012ff */
[----:B------:R-:W-:Y:S02]  /*10fe0*/  SHF.R.U64 R40, R40, 0x3, RZ ;  /* 0x0000000328287819 */ /* 0x000fe400000012ff */
[----:B------:R-:W-:Y:S02]  /*10ff0*/  SHF.R.U64 R44, R44, 0x3, RZ ;  /* 0x000000032c2c7819 */ /* 0x000fe400000012ff */
[----:B------:R-:W-:Y:S02]  /*11000*/  SHF.R.U64 R48, R48, 0x3, RZ ;  /* 0x0000000330307819 */ /* 0x000fe400000012ff */
[----:B------:R-:W-:Y:S02]  /*11010*/  SHF.R.U64 R52, R52, 0x3, RZ ;  /* 0x0000000334347819 */ /* 0x000fe400000012ff */
[----:B------:R-:W-:-:S02]  /*11020*/  LOP3.LUT R2, R7, R2, RZ, 0x3c, !PT ;  /* 0x0000000207027212 */ /* 0x000fc400078e3cff */
        /* <DEDUP_REMOVED lines=12> */
[----:B------:R-:W5:Y:S04]  /*110f0*/  LD.E.128 R36, desc[UR12][R36.64] ;  /* 0x0000000c24247980 */ /* 0x000f68000c101d00 */
[----:B------:R1:W5:Y:S04]  /*11100*/  LD.E.128 R4, desc[UR12][R2.64] ;  /* 0x0000000c02047980 */ /* 0x000368000c101d00 */
[----:B------:R-:W5:Y:S04]  /*11110*/  LD.E.128 R40, desc[UR12][R40.64] ;  /* 0x0000000c28287980 */ /* 0x000f68000c101d00 */
[----:B------:R-:W5:Y:S01]  /*11120*/  LD.E.128 R44, desc[UR12][R44.64] ;  /* 0x0000000c2c2c7980 */ /* 0x000f62000c101d00 */
[----:B-1----:R-:W1:Y:S03]  /*11130*/  @P1 LDC R3, c[0x0][0xbec] ;  /* 0x0002fb00ff031b82 */ /* 0x002e660000000800 */
[----:B------:R-:W5:Y:S04]  /*11140*/  LD.E.128 R48, desc[UR12][R48.64] ;  /* 0x0000000c30307980 */ /* 0x000f68000c101d00 */
[----:B------:R-:W5:Y:S04]  /*11150*/  LD.E.128 R52, desc[UR12][R52.64] ;  /* 0x0000000c34347980 */ /* 0x000f68000c101d00 */
[----:B------:R-:W5:Y:S01]  /*11160*/  LD.E.128 R56, desc[UR12][R56.64] ;  /* 0x0000000c38387980 */ /* 0x000f62000c101d00 */
[----:B------:R-:W-:-:S02]  /*11170*/  UIMAD UR12, UR16, UR14, URZ ;  /* 0x0000000e100c72a4 */ /* 0x000fc4000f8e023f */
[----:B------:R-:W-:Y:S01]  /*11180*/  UIMAD.WIDE.U32 UR10, UR4, UR14, URZ ;  /* 0x0000000e040a72a5 */ /* 0x000fe2000f8e003f */
[----:B------:R-:W-:Y:S01]  /*11190*/  IMAD R0, R194, 0x20, R221 ;  /* 0x00000020c2007824 */ /* 0x000fe200078e02dd */
[----:B------:R-:W-:Y:S01]  /*111a0*/  UIMAD UR12, UR4, UR15, UR12 ;  /* 0x0000000f040c72a4 */ /* 0x000fe2000f8e020c */
[----:B------:R-:W-:Y:S01]  /*111b0*/  @!PT LDS RZ, [RZ] ;  /* 0x00000000fffff984 */ /* 0x000fe20000000800 */
[----:B------:R-:W-:Y:S01]  /*111c0*/  @!PT LDS RZ, [RZ] ;  /* 0x00000000fffff984 */ /* 0x000fe20000000800 */
[----:B------:R-:W-:Y:S01]  /*111d0*/  @!PT LDS RZ, [RZ] ;  /* 0x00000000fffff984 */ /* 0x000fe20000000800 */
[----:B------:R-:W-:Y:S01]  /*111e0*/  @!PT LDS RZ, [RZ] ;  /* 0x00000000fffff984 */ /* 0x000fe20000000800 */
[----:B------:R2:W-:Y:S06]  /*111f0*/  MEMBAR.ALL.CTA ;  /* 0x0000000000007992 */ /* 0x0005ec0000008000 */
[----:B--2---:R-:W2:Y:S01]  /*11200*/  FENCE.VIEW.ASYNC.S ;  /* 0x00000000000073c6 */ /* 0x004ea20000000000 */
[----:B------:R-:W-:-:S03]  /*11210*/  UIADD3 UR11, UR11, UR12, URZ ;  /* 0x0000000c0b0b7290 */ /* 0x000fc6000fffe03f */
[----:B------:R-:W-:Y:S01]  /*11220*/  ULDC.64 UR12, c[0x0][0xae8] ;  /* 0x0002ba00000c7ab9 */ /* 0x000fe20000000a00 */
[----:B------:R-:W-:Y:S01]  /*11230*/  VIADD R20, R0, UR60 ;  /* 0x0000003c00147c36 */ /* 0x000fe20008000000 */
[----:B------:R-:W-:Y:S02]  /*11240*/  UIMAD.WIDE.U32 UR10, UR17, UR12, UR10 ;  /* 0x0000000c110a72a5 */ /* 0x000fe4000f8e000a */
[----:B------:R-:W-:Y:S01]  /*11250*/  USHF.R.S32.HI UR4, URZ, 0x1f, UR9 ;  /* 0x0000001f3f047899 */ /* 0x000fe20008011409 */
[----:B-1----:R-:W-:Y:S01]  /*11260*/  @P1 IMAD.HI.U32 R0, R20, R3, RZ ;  /* 0x0000000314001227 */ /* 0x002fe200078e00ff */
[----:B------:R-:W-:-:S03]  /*11270*/  UIMAD UR11, UR17, UR13, UR11 ;  /* 0x0000000d110b72a4 */ /* 0x000fc6000f8e020b */
[----:B------:R-:W-:Y:S02]  /*11280*/  ULDC.64 UR12, c[0x0][0xaf0] ;  /* 0x0002bc00000c7ab9 */ /* 0x000fe40000000a00 */
[----:B------:R-:W-:Y:S01]  /*11290*/  UIMAD UR4, UR4, UR12, URZ ;  /* 0x0000000c040472a4 */ /* 0x000fe2000f8e023f */
[----:B------:R-:W-:Y:S01]  /*112a0*/  IMAD.MOV.U32 R17, RZ, RZ, R20 ;  /* 0x000000ffff117224 */ /* 0x000fe200078e0014 */
[----:B0-----:R-:W-:Y:S01]  /*112b0*/  @P1 SHF.R.U32.HI R17, RZ, R21, R0 ;  /* 0x00000015ff111219 */ /* 0x001fe20000011600 */
[----:B------:R-:W-:Y:S02]  /*112c0*/  UIMAD.WIDE.U32 UR10, UR9, UR12, UR10 ;  /* 0x0000000c090a72a5 */ /* 0x000fe4000f8e000a */
[----:B------:R-:W-:Y:S01]  /*112d0*/  UIMAD UR4, UR9, UR13, UR4 ;  /* 0x0000000d090472a4 */ /* 0x000fe2000f8e0204 */
[--C-:B------:R-:W-:Y:S01]  /*112e0*/  SHF.R.S32.HI R0, RZ, 0x1f, R17.reuse ;  /* 0x0000001fff007819 */ /* 0x100fe20000011411 */
[----:B------:R-:W-:Y:S01]  /*112f0*/  IMAD.MOV R21, RZ, RZ, -R17 ;  /* 0x000000ffff157224 */ /* 0x000fe200078e0a11 */
[----:B------:R-:W-:Y:S01]  /*11300*/  ULDC.64 UR12, c[0x0][0xae0] ;  /* 0x0002b800000c7ab9 */ /* 0x000fe20000000a00 */
[----:B------:R-:W-:-:S02]  /*11310*/  UIADD3 UR4, UR11, UR4, URZ ;  /* 0x000000040b047290 */ /* 0x000fc4000fffe03f */
[----:B------:R-:W-:Y:S02]  /*11320*/  IMAD.U32 R3, RZ, RZ, UR11 ;  /* 0x0000000bff037e24 */ /* 0x000fe4000f8e00ff */
[----:B------:R-:W-:Y:S02]  /*11330*/  IMAD R0, R0, UR12, RZ ;  /* 0x0000000c00007c24 */ /* 0x000fe4000f8e02ff */
[----:B------:R-:W-:Y:S02]  /*11340*/  IMAD R21, R80, R21, R20 ;  /* 0x0000001550157224 */ /* 0x000fe400078e0214 */
[----:B------:R-:W-:Y:S01]  /*11350*/  IMAD.U32 R2, RZ, RZ, UR10 ;  /* 0x0000000aff027e24 */ /* 0x000fe2000f8e00ff */
[----:B------:R-:W-:Y:S01]  /*11360*/  ULDC.64 UR10, c[0x0][0xad8] ;  /* 0x0002b600000a7ab9 */ /* 0x000fe20000000a00 */
[----:B------:R-:W-:Y:S02]  /*11370*/  IMAD.U32 R3, RZ, RZ, UR4 ;  /* 0x00000004ff037e24 */ /* 0x000fe4000f8e00ff */
[C---:B------:R-:W-:Y:S01]  /*11380*/  IMAD R61, R17.reuse, UR13, R0 ;  /* 0x0000000d113d7c24 */ /* 0x040fe2000f8e0200 */
[----:B------:R-:W-:Y:S01]  /*11390*/  SHF.R.S32.HI R0, RZ, 0x1f, R21 ;  /* 0x0000001fff007819 */ /* 0x000fe20000011415 */
[----:B------:R-:W-:-:S04]  /*113a0*/  IMAD.WIDE.U32 R2, R17, UR12, R2 ;  /* 0x0000000c11027c25 */ /* 0x000fc8000f8e0002 */
[----:B------:R-:W-:Y:S02]  /*113b0*/  VIADD R63, R221, UR60 ;  /* 0x0000003cdd3f7c36 */ /* 0x000fe40008000000 */
[----:B------:R-:W-:Y:S02]  /*113c0*/  IMAD.IADD R3, R3, 0x1, R61 ;  /* 0x0000000103037824 */ /* 0x000fe400078e023d */
[----:B------:R-:W-:Y:S02]  /*113d0*/  IMAD R0, R0, UR10, RZ ;  /* 0x0000000a00007c24 */ /* 0x000fe4000f8e02ff */
[----:B------:R-:W-:Y:S01]  /*113e0*/  VIADD R17, R63, 0x20 ;  /* 0x000000203f117836 */ /* 0x000fe20000000000 */
[----:B------:R-:W-:Y:S01]  /*113f0*/  UIADD3 UR8, UR8, 0x30820, URZ ;  /* 0x0003082008087890 */ /* 0x000fe2000fffe03f */
[C---:B------:R-:W-:Y:S02]  /*11400*/  IMAD R61, R21.reuse, UR11, R0 ;  /* 0x0000000b153d7c24 */ /* 0x040fe4000f8e0200 */
[----:B------:R-:W-:Y:S01]  /*11410*/  IMAD.WIDE.U32 R2, R21, UR10, R2 ;  /* 0x0000000a15027c25 */ /* 0x000fe2000f8e0002 */
[-C--:B------:R-:W-:Y:S01]  /*11420*/  ISETP.GE.AND P1, PT, R17, R16.reuse, PT ;  /* 0x000000101100720c */ /* 0x080fe20003f26270 */
[----:B------:R-:W-:Y:S01]  /*11430*/  ULDC.64 UR10, c[0x0][0xa80] ;  /* 0x0002a000000a7ab9 */ /* 0x000fe20000000a00 */
[C---:B------:R-:W-:Y:S01]  /*11440*/  ISETP.GE.AND P2, PT, R63.reuse, R16, PT ;  /* 0x000000103f00720c */ /* 0x040fe20003f46270 */
[----:B------:R-:W-:Y:S01]  /*11450*/  VIADD R17, R63, 0x40 ;  /* 0x000000403f117836 */ /* 0x000fe20000000000 */
[----:B------:R-:W-:Y:S01]  /*11460*/  UPRMT UR8, URZ, 0x654, UR8 ;  /* 0x000006543f087896 */ /* 0x000fe20008000008 */
[----:B------:R-:W-:Y:S01]  /*11470*/  IMAD.IADD R3, R3, 0x1, R61 ;  /* 0x0000000103037824 */ /* 0x000fe200078e023d */
[----:B------:R-:W-:-:S02]  /*11480*/  LEA R0, P3, R2, UR10, 0x1 ;  /* 0x0000000a02007c11 */ /* 0x000fc4000f8608ff */
[----:B------:R-:W-:Y:S02]  /*11490*/  ISETP.GE.AND P0, PT, R17, R16, PT ;  /* 0x000000101100720c */ /* 0x000fe40003f06270 */
[----:B------:R-:W-:Y:S01]  /*114a0*/  LEA.HI.X R17, R2, UR11, R3, 0x1, P3 ;  /* 0x0000000b02117c11 */ /* 0x000fe200098f0c03 */
[----:B------:R-:W-:Y:S01]  /*114b0*/  VIADD R64, R22, 0x40 ;  /* 0x0000004016407836 */ /* 0x000fe20000000000 */
[----:B--2---:R0:W1:Y:S01]  /*114c0*/  SHFL.IDX PT, R60, R0, RZ, 0x181f ;  /* 0x00181fff003c7589 */ /* 0x00406200000e0000 */
[----:B------:R-:W-:Y:S01]  /*114d0*/  SYNCS.ARRIVE.TRANS64.RED.A1T0 RZ, [UR8], RZ ;  /* 0x000000ffffff79a7 */ /* 0x000fe20008100408 */
[----:B------:R-:W-:Y:S02]  /*114e0*/  BSSY B1, `(.L_x_4446) ;  /* 0x0000014000017945 */ /* 0x000fe40003800000 */
        /* <DEDUP_REMOVED lines=11> */
[-C--:B------:R-:W-:Y:S02]  /*115a0*/  @!P3 LEA R20, P5, R64, R60.reuse, 0x1 ;  /* 0x0000003c4014b211 */ /* 0x080fe400078a08ff */
[-C--:B--2---:R-:W-:Y:S02]  /*115b0*/  @!P4 LEA.HI.X R3, R22, R61.reuse, R62, 0x1, P6 ;  /* 0x0000003d1603c211 */ /* 0x084fe400030f0c3e */
[C---:B------:R-:W-:Y:S02]  /*115c0*/  @!P2 LEA R60, P6, R193.reuse, R60, 0x1 ;  /* 0x0000003cc13ca211 */ /* 0x040fe400078c08ff */
[-C--:B------:R-:W-:Y:S01]  /*115d0*/  @!P3 LEA.HI.X R21, R64, R61.reuse, R65, 0x1, P5 ;  /* 0x0000003d4015b211 */ /* 0x080fe200028f0c41 */
[----:B-----5:R3:W-:Y:S01]  /*115e0*/  @!P4 ST.E.128 desc[UR8][R2.64], R4 ;  /* 0x000000040200c985 */ /* 0x0207e2000c101d08 */
[----:B------:R-:W-:-:S03]  /*115f0*/  @!P2 LEA.HI.X R61, R193, R61, R66, 0x1, P6 ;  /* 0x0000003dc13da211 */ /* 0x000fc600030f0c42 */
[----:B------:R3:W-:Y:S04]  /*11600*/  @!P3 ST.E.128 desc[UR8][R20.64], R28 ;  /* 0x0000001c1400b985 */ /* 0x0007e8000c101d08 */
[----:B------:R3:W-:Y:S02]  /*11610*/  @!P2 ST.E.128 desc[UR8][R60.64], R44 ;  /* 0x0000002c3c00a985 */ /* 0x0007e4000c101d08 */
.L_x_4447:
[----:B------:R-:W-:Y:S05]  /*11620*/  BSYNC B1 ;  /* 0x0000000000017941 */ /* 0x000fea0003800000 */
.L_x_4446:
        /* <DEDUP_REMOVED lines=8> */
[----:B------:R-:W-:-:S09]  /*116b0*/  ISETP.GE.AND P6, PT, R193, UR4, PT ;  /* 0x00000004c1007c0c */ /* 0x000fd2000bfc6270 */
[-C--:B0-----:R-:W-:Y:S02]  /*116c0*/  @!P4 LEA R2, P1, R22, R6.reuse, 0x1 ;  /* 0x000000061602c211 */ /* 0x081fe400078208ff */
[-C--:B------:R-:W-:Y:S02]  /*116d0*/  @!P5 LEA R4, P2, R64, R6.reuse, 0x1 ;  /* 0x000000064004d211 */ /* 0x080fe400078408ff */
[C---:B------:R-:W-:Y:S02]  /*116e0*/  @!P6 LEA R6, P3, R193.reuse, R6, 0x1 ;  /* 0x00000006c106e211 */ /* 0x040fe400078608ff */
[-C--:B----4-:R-:W-:Y:S02]  /*116f0*/  @!P4 LEA.HI.X R3, R22, R7.reuse, R62, 0x1, P1 ;  /* 0x000000071603c211 */ /* 0x090fe400008f0c3e */
[-C--:B------:R-:W-:Y:S02]  /*11700*/  @!P5 LEA.HI.X R5, R64, R7.reuse, R65, 0x1, P2 ;  /* 0x000000074005d211 */ /* 0x080fe400010f0c41 */
[----:B------:R-:W-:Y:S01]  /*11710*/  @!P6 LEA.HI.X R7, R193, R7, R66, 0x1, P3 ;  /* 0x00000007c107e211 */ /* 0x000fe200018f0c42 */
[----:B------:R0:W-:Y:S04]  /*11720*/  @!P4 ST.E.128 desc[UR8][R2.64], R8 ;  /* 0x000000080200c985 */ /* 0x0001e8000c101d08 */
[----:B------:R0:W-:Y:S04]  /*11730*/  @!P5 ST.E.128 desc[UR8][R4.64], R32 ;  /* 0x000000200400d985 */ /* 0x0001e8000c101d08 */
[----:B------:R0:W-:Y:S02]  /*11740*/  @!P6 ST.E.128 desc[UR8][R6.64], R48 ;  /* 0x000000300600e985 */ /* 0x0001e4000c101d08 */
.L_x_4449:
[----:B------:R-:W-:Y:S05]  /*11750*/  BSYNC B1 ;  /* 0x0000000000017941 */ /* 0x000fea0003800000 */
.L_x_4448:
        /* <DEDUP_REMOVED lines=18> */
.L_x_4451:
[----:B------:R-:W-:Y:S05]  /*11880*/  BSYNC B1 ;  /* 0x0000000000017941 */ /* 0x000fea0003800000 */
.L_x_4450:
        /* <DEDUP_REMOVED lines=22> */
.L_x_4445:
        /* <DEDUP_REMOVED lines=39> */
[----:B------:R-:W-:Y:S02]  /*11c60*/  UIMAD UR4, UR17, UR13, UR11 ;  /* 0x0000000d110472a4 */ /* 0x000fe4000f8e020b */
[----:B------:R-:W-:Y:S01]  /*11c70*/  IMAD.U32 R5, RZ, RZ, UR11 ;  /* 0x0000000bff057e24 */ /* 0x000fe2000f8e00ff */
[----:B------:R-:W-:Y:S01]  /*11c80*/  SHF.R.S32.HI R95, RZ, 0x1f, R220 ;  /* 0x0000001fff5f7819 */ /* 0x000fe200000114dc */
[----:B------:R-:W-:Y:S01]  /*11c90*/  ULDC.64 UR12, c[0x0][0xb30] ;  /* 0x0002cc00000c7ab9 */ /* 0x000fe20000000a00 */
[----:B------:R-:W-:-:S02]  /*11ca0*/  IMAD R11, R80, R11, R15 ;  /* 0x0000000b500b7224 */ /* 0x000fc400078e020f */
[----:B------:R-:W-:Y:S02]  /*11cb0*/  IMAD R0, R0, UR12, RZ ;  /* 0x0000000c00007c24 */ /* 0x000fe4000f8e02ff */
[----:B------:R-:W-:Y:S01]  /*11cc0*/  IMAD.U32 R4, RZ, RZ, UR10 ;  /* 0x0000000aff047e24 */ /* 0x000fe2000f8e00ff */
[----:B------:R-:W-:Y:S01]  /*11cd0*/  ULDC.64 UR10, c[0x0][0xb28] ;  /* 0x0002ca00000a7ab9 */ /* 0x000fe20000000a00 */
[----:B------:R-:W-:Y:S02]  /*11ce0*/  IMAD.U32 R5, RZ, RZ, UR4 ;  /* 0x00000004ff057e24 */ /* 0x000fe4000f8e00ff */
[C---:B------:R-:W-:Y:S01]  /*11cf0*/  IMAD R15, R9.reuse, UR13, R0 ;  /* 0x0000000d090f7c24 */ /* 0x040fe2000f8e0200 */
[----:B------:R-:W-:Y:S01]  /*11d00*/  SHF.R.S32.HI R0, RZ, 0x1f, R11 ;  /* 0x0000001fff007819 */ /* 0x000fe2000001140b */
[----:B------:R-:W-:-:S04]  /*11d10*/  IMAD.WIDE.U32 R4, R9, UR12, R4 ;  /* 0x0000000c09047c25 */ /* 0x000fc8000f8e0004 */
[----:B------:R-:W-:Y:S02]  /*11d20*/  IMAD R0, R0, UR10, RZ ;  /* 0x0000000a00007c24 */ /* 0x000fe4000f8e02ff */
[----:B------:R-:W-:Y:S02]  /*11d30*/  IMAD.IADD R5, R5, 0x1, R15 ;  /* 0x0000000105057824 */ /* 0x000fe400078e020f */
[C---:B------:R-:W-:Y:S02]  /*11d40*/  IMAD R9, R11.reuse, UR11, R0 ;  /* 0x0000000b0b097c24 */ /* 0x040fe4000f8e0200 */
[----:B------:R-:W-:Y:S01]  /*11d50*/  IMAD.WIDE.U32 R4, R11, UR10, R4 ;  /* 0x0000000a0b047c25 */ /* 0x000fe2000f8e0004 */
[----:B------:R-:W-:-:S03]  /*11d60*/  ULDC.64 UR10, c[0x0][0xb00] ;  /* 0x0002c000000a7ab9 */ /* 0x000fc60000000a00 */
        /* <DEDUP_REMOVED lines=28> */
[----:B------:R-:W-:Y:S01]  /*11f30*/  @!P3 ST.E.64 desc[UR8][R80.64], R36 ;  /* 0x000000245000b985 */ /* 0x000fe2000c101b08 */
[----:B------:R-:W-:-:S02]  /*11f40*/  ISETP.GE.AND P2, PT, R213, UR4, PT ;  /* 0x00000004d5007c0c */ /* 0x000fc4000bf46270 */
[----:B------:R-:W-:Y:S01]  /*11f50*/  @!P5 LEA R84, P6, R216, R4, 0x2 ;  /* 0x00000004d854d211 */ /* 0x000fe200078c10ff */
[----:B------:R-:W-:Y:S01]  /*11f60*/  @!P4 ST.E.64 desc[UR8][R82.64], R40 ;  /* 0x000000285200c985 */ /* 0x000fe2000c101b08 */
[----:B------:R-:W-:Y:S02]  /*11f70*/  ISETP.GE.AND P3, PT, R212, UR4, PT ;  /* 0x00000004d4007c0c */ /* 0x000fe4000bf66270 */
[----:B------:R-:W-:-:S03]  /*11f80*/  @!P5 LEA.HI.X R85, R216, R5, R91, 0x2, P6 ;  /* 0x00000005d855d211 */ /* 0x000fc600030f145b */
[CC--:B-1----:R-:W-:Y:S02]  /*11f90*/  @!P0 LEA R8, P4, R215.reuse, R4.reuse, 0x2 ;  /* 0x00000004d7088211 */ /* 0x0c2fe400078810ff */
[----:B------:R-:W-:Y:S01]  /*11fa0*/  @!P5 ST.E.64 desc[UR8][R84.64], R44 ;  /* 0x0000002c5400d985 */ /* 0x000fe2000c101b08 */
        /* <DEDUP_REMOVED lines=9> */
[-C--:B------:R-:W-:Y:S02]  /*12040*/  @!P3 LEA R24, P6, R212, R4.reuse, 0x2 ;  /* 0x00000004d418b211 */ /* 0x080fe400078c10ff */
[----:B------:R-:W-:Y:S01]  /*12050*/  ISETP.GE.AND P1, PT, R208, UR4, PT ;  /* 0x00000004d0007c0c */ /* 0x000fe2000bf26270 */
[----:B------:R2:W-:Y:S01]  /*12060*/  @!P2 ST.E.64 desc[UR8][R14.64], R56 ;  /* 0x000000380e00a985 */ /* 0x0005e2000c101b08 */
[----:B------:R-:W-:Y:S02]  /*12070*/  ISETP.GE.AND P2, PT, R209, UR4, PT ;  /* 0x00000004d1007c0c */ /* 0x000fe4000bf46270 */
[----:B------:R-:W-:-:S02]  /*12080*/  @!P4 LEA R28, P0, R211, R4, 0x2 ;  /* 0x00000004d31cc211 */ /* 0x000fc400078010ff */
[-C--:B------:R-:W-:Y:S02]  /*12090*/  @!P3 LEA.HI.X R25, R212, R5.reuse, R87, 0x2, P6 ;  /* 0x00000005d419b211 */ /* 0x080fe400030f1457 */
[-C--:B------:R-:W-:Y:S02]  /*120a0*/  @!P4 LEA.HI.X R29, R211, R5.reuse, R86, 0x2, P0 ;  /* 0x00000005d31dc211 */ /* 0x080fe400000f1456 */
[----:B------:R-:W-:Y:S01]  /*120b0*/  ISETP.GE.AND P0, PT, R207, UR4, PT ;  /* 0x00000004cf007c0c */ /* 0x000fe2000bf06270 */
[----:B------:R-:W-:Y:S01]  /*120c0*/  @!P3 ST.E.64 desc[UR8][R24.64], R60 ;  /* 0x0000003c1800b985 */ /* 0x000fe2000c101b08 */
[-C--:B------:R-:W-:Y:S02]  /*120d0*/  @!P5 LEA R32, P6, R210, R4.reuse, 0x2 ;  /* 0x00000004d220d211 */ /* 0x080fe400078c10ff */
[----:B-1----:R-:W-:Y:S01]  /*120e0*/  @!P1 LEA R10, P3, R208, R4, 0x2 ;  /* 0x00000004d00a9211 */ /* 0x002fe200078610ff */
[----:B------:R1:W-:Y:S01]  /*120f0*/  @!P4 ST.E.64 desc[UR8][R28.64], R64 ;  /* 0x000000401c00c985 */ /* 0x0003e2000c101b08 */
[----:B------:R-:W-:-:S02]  /*12100*/  @!P5 LEA.HI.X R33, R210, R5, R237, 0x2, P6 ;  /* 0x00000005d221d211 */ /* 0x000fc400030f14ed */
[-C--:B------:R-:W-:Y:S02]  /*12110*/  @!P2 LEA R8, P6, R209, R4.reuse, 0x2 ;  /* 0x00000004d108a211 */ /* 0x080fe400078c10ff */
[----:B------:R-:W-:Y:S01]  /*12120*/  ISETP.GE.AND P4, PT, R205, UR4, PT ;  /* 0x00000004cd007c0c */ /* 0x000fe2000bf86270 */
[----:B------:R3:W-:Y:S01]  /*12130*/  @!P5 ST.E.64 desc[UR8][R32.64], R68 ;  /* 0x000000442000d985 */ /* 0x0007e2000c101b08 */
[----:B------:R-:W-:Y:S02]  /*12140*/  ISETP.GE.AND P5, PT, R206, UR4, PT ;  /* 0x00000004ce007c0c */ /* 0x000fe4000bfa6270 */
[-C--:B------:R-:W-:Y:S02]  /*12150*/  @!P2 LEA.HI.X R9, R209, R5.reuse, R236, 0x2, P6 ;  /* 0x00000005d109a211 */ /* 0x080fe400030f14ec */
[----:B--2---:R-:W-:Y:S02]  /*12160*/  @!P0 LEA R14, P6, R207, R4, 0x2 ;  /* 0x00000004cf0e8211 */ /* 0x004fe400078c10ff */
[----:B------:R-:W-:Y:S01]  /*12170*/  @!P1 LEA.HI.X R11, R208, R5, R235, 0x2, P3 ;  /* 0x00000005d00b9211 */ /* 0x000fe200018f14eb */
[----:B------:R-:W-:Y:S01]  /*12180*/  @!P2 ST.E.64 desc[UR8][R8.64], R72 ;  /* 0x000000480800a985 */ /* 0x000fe2000c101b08 */
[----:B------:R-:W-:-:S02]  /*12190*/  ISETP.GE.AND P3, PT, R204, UR4, PT ;  /* 0x00000004cc007c0c */ /* 0x000fc4000bf66270 */
[-C--:B------:R-:W-:Y:S01]  /*121a0*/  @!P0 LEA.HI.X R15, R207, R5.reuse, R234, 0x2, P6 ;  /* 0x00000005cf0f8211 */ /* 0x080fe200030f14ea */
[----:B------:R-:W-:Y:S01]  /*121b0*/  @!P1 ST.E.64 desc[UR8][R10.64], R76 ;  /* 0x0000004c0a009985 */ /* 0x000fe2000c101b08 */
[-C--:B-1----:R-:W-:Y:S02]  /*121c0*/  @!P4 LEA R28, P2, R205, R4.reuse, 0x2 ;  /* 0x00000004cd1cc211 */ /* 0x082fe400078410ff */
[C---:B------:R-:W-:Y:S01]  /*121d0*/  @!P5 LEA R24, P1, R206.reuse, R4, 0x2 ;  /* 0x00000004ce18d211 */ /* 0x040fe200078210ff */
[----:B------:R1:W-:Y:S01]  /*121e0*/  @!P0 ST.E.64 desc[UR8][R14.64], R2 ;  /* 0x000000020e008985 */ /* 0x0003e2000c101b08 */
[----:B------:R-:W-:Y:S02]  /*121f0*/  ISETP.GE.AND P0, PT, R203, UR4, PT ;  /* 0x00000004cb007c0c */ /* 0x000fe4000bf06270 */
[----:B------:R-:W-:Y:S02]  /*12200*/  @!P5 LEA.HI.X R25, R206, R5, R233, 0x2, P1 ;  /* 0x00000005ce19d211 */ /* 0x000fe400008f14e9 */
[----:B------:R-:W-:-:S02]  /*12210*/  ISETP.GE.AND P1, PT, R202, UR4, PT ;  /* 0x00000004ca007c0c */ /* 0x000fc4000bf26270 */
[CC--:B---3--:R-:W-:Y:S01]  /*12220*/  @!P3 LEA R32, P6, R204.reuse, R4.reuse, 0x2 ;  /* 0x00000004cc20b211 */ /* 0x0c8fe200078c10ff */
[----:B------:R2:W-:Y:S01]  /*12230*/  @!P5 ST.E.64 desc[UR8][R24.64], R6 ;  /* 0x000000061800d985 */ /* 0x0005e2000c101b08 */
[-C--:B------:R-:W-:Y:S02]  /*12240*/  @!P4 LEA.HI.X R29, R205, R5.reuse, R232, 0x2, P2 ;  /* 0x00000005cd1dc211 */ /* 0x080fe400010f14e8 */
[----:B------:R-:W-:Y:S02]  /*12250*/  @!P3 LEA.HI.X R33, R204, R5, R231, 0x2, P6 ;  /* 0x00000005cc21b211 */ /* 0x000fe400030f14e7 */
[----:B------:R-:W-:Y:S01]  /*12260*/  ISETP.GE.AND P2, PT, R199, UR4, PT ;  /* 0x00000004c7007c0c */ /* 0x000fe2000bf46270 */
[----:B------:R3:W-:Y:S01]  /*12270*/  @!P4 ST.E.64 desc[UR8][R28.64], R20 ;  /* 0x000000141c00c985 */ /* 0x0007e2000c101b08 */
[----:B------:R-:W-:Y:S02]  /*12280*/  ISETP.GE.AND P4, PT, R201, UR4, PT ;  /* 0x00000004c9007c0c */ /* 0x000fe4000bf86270 */
[----:B-1----:R-:W-:Y:S01]  /*12290*/  @!P0 LEA R2, P5, R203, R4, 0x2 ;  /* 0x00000004cb028211 */ /* 0x002fe200078a10ff */
[----:B------:R3:W-:Y:S01]  /*122a0*/  @!P3 ST.E.64 desc[UR8][R32.64], R120 ;  /* 0x000000782000b985 */ /* 0x0007e2000c101b08 */
[----:B------:R-:W-:-:S02]  /*122b0*/  ISETP.GE.AND P3, PT, R200, UR4, PT ;  /* 0x00000004c8007c0c */ /* 0x000fc4000bf66270 */
[-C--:B------:R-:W-:Y:S02]  /*122c0*/  @!P0 LEA.HI.X R3, R203, R5.reuse, R230, 0x2, P5 ;  /* 0x00000005cb038211 */ /* 0x080fe400028f14e6 */
[----:B------:R-:W-:Y:S02]  /*122d0*/  ISETP.GE.AND P5, PT, R198, UR4, PT ;  /* 0x00000004c6007c0c */ /* 0x000fe4000bfa6270 */
[CC--:B------:R-:W-:Y:S01]  /*122e0*/  @!P1 LEA R8, P6, R202.reuse, R4.reuse, 0x2 ;  /* 0x00000004ca089211 */ /* 0x0c0fe200078c10ff */
[----:B------:R3:W-:Y:S02]  /*122f0*/  @!P0 ST.E.64 desc[UR8][R2.64], R96 ;  /* 0x0000006002008985 */ /* 0x0007e4000c101b08 */
[-C--:B--2---:R-:W-:Y:S02]  /*12300*/  @!P4 LEA R6, P0, R201, R4.reuse, 0x2 ;  /* 0x00000004c906c211 */ /* 0x084fe400078010ff */
[----:B------:R-:W-:Y:S02]  /*12310*/  @!P1 LEA.HI.X R9, R202, R5, R229, 0x2, P6 ;  /* 0x00000005ca099211 */ /* 0x000fe400030f14e5 */
[----:B------:R-:W-:-:S02]  /*12320*/  @!P3 LEA R10, P6, R200, R4, 0x2 ;  /* 0x00000004c80ab211 */ /* 0x000fc400078c10ff */
[-C--:B------:R-:W-:Y:S01]  /*12330*/  @!P4 LEA.HI.X R7, R201, R5.reuse, R228, 0x2, P0 ;  /* 0x00000005c907c211 */ /* 0x080fe200000f14e4 */
[----:B------:R3:W-:Y:S01]  /*12340*/  @!P1 ST.E.64 desc[UR8][R8.64], R100 ;  /* 0x0000006408009985 */ /* 0x0007e2000c101b08 */
[CC--:B------:R-:W-:Y:S02]  /*12350*/  @!P2 LEA R14, P1, R199.reuse, R4.reuse, 0x2 ;  /* 0x00000004c70ea211 */ /* 0x0c0fe400078210ff */
        /* <DEDUP_REMOVED lines=8> */
.L_x_4454:
[----:B------:R-:W-:Y:S05]  /*123e0*/  BSYNC B1 ;  /* 0x0000000000017941 */ /* 0x000fea0003800000 */
.L_x_4453:
[----:B------:R-:W-:Y:S01]  /*123f0*/  ISETP.GE.AND P0, PT, R13, R16, PT ;  /* 0x000000100d00720c */ /* 0x000fe20003f06270 */
[----:B--23--:R2:W3:Y:S04]  /*12400*/  SHFL.IDX PT, R5, R12, 0x1, 0x1c1f ;  /* 0x003c1f000c057f89 */ /* 0x00c4e800000e0000 */
[----:B-1----:R2:W1:Y:S08]  /*12410*/  SHFL.IDX PT, R4, R0, 0x1, 0x1c1f ;  /* 0x003c1f0000047f89 */ /* 0x00247000000e0000 */
[----:B--2---:R-:W-:Y:S05]  /*12420*/  @P0 BRA `(.L_x_4452) ;  /* 0x0000001400600947 */ /* 0x004fea0003800000 */
        /* <DEDUP_REMOVED lines=8> */
[----:B---3--:R-:W-:Y:S02]  /*124b0*/  @!P1 IMAD.WIDE R2, R19, 0x4, R4 ;  /* 0x0000000413029825 */ /* 0x008fe400078e0204 */
        /* <DEDUP_REMOVED lines=11> */
[----:B0-----:R-:W-:-:S03]  /*12570*/  @!P3 LEA R12, P6, R217, R4, 0x2 ;  /* 0x00000004d90cb211 */ /* 0x001fc600078c10ff */
[----:B------:R0:W-:Y:S01]  /*12580*/  @!P4 ST.E.64 desc[UR8][R10.64], R38 ;  /* 0x000000260a00c985 */ /* 0x0001e2000c101b08 */
[CC--:B-1----:R-:W-:Y:S02]  /*12590*/  @!P0 LEA R2, P4, R216.reuse, R4.reuse, 0x2 ;  /* 0x00000004d8028211 */ /* 0x0c2fe400078810ff */
[-C--:B------:R-:W-:Y:S02]  /*125a0*/  @!P3 LEA.HI.X R13, R217, R5.reuse, R92, 0x2, P6 ;  /* 0x00000005d90db211 */ /* 0x080fe400030f145c */
[----:B------:R-:W-:Y:S02]  /*125b0*/  @!P0 LEA.HI.X R3, R216, R5, R91, 0x2, P4 ;  /* 0x00000005d8038211 */ /* 0x000fe400020f145b */
[----:B------:R-:W-:Y:S01]  /*125c0*/  ISETP.GE.AND P4, PT, R212, UR4, PT ;  /* 0x00000004d4007c0c */ /* 0x000fe2000bf86270 */
[----:B------:R1:W-:Y:S01]  /*125d0*/  @!P3 ST.E.64 desc[UR8][R12.64], R42 ;  /* 0x0000002a0c00b985 */ /* 0x0003e2000c101b08 */
[----:B------:R-:W-:Y:S02]  /*125e0*/  ISETP.GE.AND P3, PT, R213, UR4, PT ;  /* 0x00000004d5007c0c */ /* 0x000fe4000bf66270 */
[-C--:B--2---:R-:W-:Y:S01]  /*125f0*/  @!P1 LEA R6, P5, R215, R4.reuse, 0x2 ;  /* 0x00000004d7069211 */ /* 0x084fe200078a10ff */
[----:B------:R2:W-:Y:S01]  /*12600*/  @!P0 ST.E.64 desc[UR8][R2.64], R46 ;  /* 0x0000002e02008985 */ /* 0x0005e2000c101b08 */
[----:B------:R-:W-:-:S02]  /*12610*/  @!P2 LEA R14, P6, R214, R4, 0x2 ;  /* 0x00000004d60ea211 */ /* 0x000fc400078c10ff */
[-C--:B------:R-:W-:Y:S02]  /*12620*/  @!P1 LEA.HI.X R7, R215, R5.reuse, R90, 0x2, P5 ;  /* 0x00000005d7079211 */ /* 0x080fe400028f145a */
[----:B------:R-:W-:Y:S02]  /*12630*/  ISETP.GE.AND P5, PT, R211, UR4, PT ;  /* 0x00000004d3007c0c */ /* 0x000fe4000bfa6270 */
[----:B------:R-:W-:Y:S01]  /*12640*/  @!P2 LEA.HI.X R15, R214, R5, R89, 0x2, P6 ;  /* 0x00000005d60fa211 */ /* 0x000fe200030f1459 */
[----:B------:R3:W-:Y:S01]  /*12650*/  @!P1 ST.E.64 desc[UR8][R6.64], R50 ;  /* 0x0000003206009985 */ /* 0x0007e2000c101b08 */
[-C--:B0-----:R-:W-:Y:S02]  /*12660*/  @!P4 LEA R10, P0, R212, R4.reuse, 0x2 ;  /* 0x00000004d40ac211 */ /* 0x081fe400078010ff */
[----:B------:R-:W-:Y:S01]  /*12670*/  @!P3 LEA R8, P6, R213, R4, 0x2 ;  /* 0x00000004d508b211 */ /* 0x000fe200078c10ff */
[----:B------:R0:W-:Y:S01]  /*12680*/  @!P2 ST.E.64 desc[UR8][R14.64], R54 ;  /* 0x000000360e00a985 */ /* 0x0001e2000c101b08 */
[----:B------:R-:W-:-:S02]  /*12690*/  ISETP.GE.AND P2, PT, R210, UR4, PT ;  /* 0x00000004d2007c0c */ /* 0x000fc4000bf46270 */
[----:B------:R-:W-:Y:S02]  /*126a0*/  ISETP.GE.AND P1, PT, R209, UR4, PT ;  /* 0x00000004d1007c0c */ /* 0x000fe4000bf26270 */
[-C--:B------:R-:W-:Y:S02]  /*126b0*/  @!P4 LEA.HI.X R11, R212, R5.reuse, R87, 0x2, P0 ;  /* 0x00000005d40bc211 */ /* 0x080fe400000f1457 */
[----:B------:R-:W-:Y:S02]  /*126c0*/  ISETP.GE.AND P0, PT, R208, UR4, PT ;  /* 0x00000004d0007c0c */ /* 0x000fe4000bf06270 */
[----:B------:R-:W-:Y:S02]  /*126d0*/  @!P3 LEA.HI.X R9, R213, R5, R88, 0x2, P6 ;  /* 0x00000005d509b211 */ /* 0x000fe400030f1458 */
[----:B-1----:R-:W-:-:S03]  /*126e0*/  @!P5 LEA R12, P6, R211, R4, 0x2 ;  /* 0x00000004d30cd211 */ /* 0x002fc600078c10ff */
[----:B------:R1:W-:Y:S01]  /*126f0*/  @!P3 ST.E.64 desc[UR8][R8.64], R58 ;  /* 0x0000003a0800b985 */ /* 0x0003e2000c101b08 */
[-C--:B------:R-:W-:Y:S02]  /*12700*/  @!P5 LEA.HI.X R13, R211, R5.reuse, R86, 0x2, P6 ;  /* 0x00000005d30dd211 */ /* 0x080fe400030f1456 */
[CC--:B--2---:R-:W-:Y:S01]  /*12710*/  @!P2 LEA R2, P6, R210.reuse, R4.reuse, 0x2 ;  /* 0x00000004d202a211 */ /* 0x0c4fe200078c10ff */
[----:B------:R2:W-:Y:S01]  /*12720*/  @!P4 ST.E.64 desc[UR8][R10.64], R62 ;  /* 0x0000003e0a00c985 */ /* 0x0005e2000c101b08 */
[-C--:B---3--:R-:W-:Y:S02]  /*12730*/  @!P1 LEA R6, P3, R209, R4.reuse, 0x2 ;  /* 0x00000004d1069211 */ /* 0x088fe400078610ff */
[----:B------:R-:W-:Y:S01]  /*12740*/  @!P2 LEA.HI.X R3, R210, R5, R237, 0x2, P6 ;  /* 0x00000005d203a211 */ /* 0x000fe200030f14ed */
[----:B------:R3:W-:Y:S01]  /*12750*/  @!P5 ST.E.64 desc[UR8][R12.64], R66 ;  /* 0x000000420c00d985 */ /* 0x0007e2000c101b08 */
[----:B------:R-:W-:Y:S02]  /*12760*/  ISETP.GE.AND P5, PT, R207, UR4, PT ;  /* 0x00000004cf007c0c */ /* 0x000fe4000bfa6270 */
[----:B------:R-:W-:Y:S01]  /*12770*/  ISETP.GE.AND P4, PT, R206, UR4, PT ;  /* 0x00000004ce007c0c */ /* 0x000fe2000bf86270 */
[----:B------:R4:W-:Y:S01]  /*12780*/  @!P2 ST.E.64 desc[UR8][R2.64], R70 ;  /* 0x000000460200a985 */ /* 0x0009e2000c101b08 */
[----:B0-----:R-:W-:-:S02]  /*12790*/  @!P0 LEA R14, P6, R208, R4, 0x2 ;  /* 0x00000004d00e8211 */ /* 0x001fc400078c10ff */
[-C--:B------:R-:W-:Y:S02]  /*127a0*/  @!P1 LEA.HI.X R7, R209, R5.reuse, R236, 0x2, P3 ;  /* 0x00000005d1079211 */ /* 0x080fe400018f14ec */
[----:B------:R-:W-:Y:S02]  /*127b0*/  @!P0 LEA.HI.X R15, R208, R5, R235, 0x2, P6 ;  /* 0x00000005d00f8211 */ /* 0x000fe400030f14eb */
[----:B------:R-:W-:Y:S01]  /*127c0*/  ISETP.GE.AND P3, PT, R205, UR4, PT ;  /* 0x00000004cd007c0c */ /* 0x000fe2000bf66270 */
[----:B------:R0:W-:Y:S02]  /*127d0*/  @!P1 ST.E.64 desc[UR8][R6.64], R74 ;  /* 0x0000004a06009985 */ /* 0x0001e4000c101b08 */
[----:B-1----:R-:W-:Y:S02]  /*127e0*/  @!P5 LEA R8, P1, R207, R4, 0x2 ;  /* 0x00000004cf08d211 */ /* 0x002fe400078210ff */
[----:B------:R-:W-:Y:S01]  /*127f0*/  @!P0 ST.E.64 desc[UR8][R14.64], R78 ;  /* 0x0000004e0e008985 */ /* 0x000fe2000c101b08 */
[----:B------:R-:W-:-:S02]  /*12800*/  ISETP.GE.AND P0, PT, R204, UR4, PT ;  /* 0x00000004cc007c0c */ /* 0x000fc4000bf06270 */
[CC--:B--2---:R-:W-:Y:S02]  /*12810*/  @!P4 LEA R10, P2, R206.reuse, R4.reuse, 0x2 ;  /* 0x00000004ce0ac211 */ /* 0x0c4fe400078410ff */
        /* <DEDUP_REMOVED lines=15> */
[----:B0-----:R-:W-:-:S02]  /*12910*/  @!P1 LEA R6, P6, R203, R4, 0x2 ;  /* 0x00000004cb069211 */ /* 0x001fc400078c10ff */
[CC--:B-1----:R-:W-:Y:S02]  /*12920*/  @!P4 LEA R8, P0, R202.reuse, R4.reuse, 0x2 ;  /* 0x00000004ca08c211 */ /* 0x0c2fe400078010ff */
[-C--:B------:R-:W-:Y:S02]  /*12930*/  @!P1 LEA.HI.X R7, R203, R5.reuse, R230, 0x2, P6 ;  /* 0x00000005cb079211 */ /* 0x080fe400030f14e6 */
[-C--:B------:R-:W-:Y:S02]  /*12940*/  @!P4 LEA.HI.X R9, R202, R5.reuse, R229, 0x2, P0 ;  /* 0x00000005ca09c211 */ /* 0x080fe400000f14e5 */
[-C--:B--2---:R-:W-:Y:S01]  /*12950*/  @!P3 LEA R10, P6, R201, R4.reuse, 0x2 ;  /* 0x00000004c90ab211 */ /* 0x084fe200078c10ff */
        /* <DEDUP_REMOVED lines=17> */
.L_x_4443:
[----:B------:R-:W0:Y:S01]  /*12a70*/  LDC.64 R2, c[0x0][0xc00] ;  /* 0x00030000ff027b82 */ /* 0x000e220000000a00 */
[----:B------:R-:W-:Y:S01]  /*12a80*/  R2UR UR11, R222 ;  /* 0x00000000de0b72ca */ /* 0x000fe200000e0000 */
[----:B------:R-:W-:Y:S01]  /*12a90*/  ULDC.64 UR8, c[0x0][0xc00] ;  /* 0x0003000000087ab9 */ /* 0x000fe20000000a00 */
[----:B------:R-:W-:Y:S01]  /*12aa0*/  R2UR UR10, R195 ;  /* 0x00000000c30a72ca */ /* 0x000fe200000e0000 */
[----:B------:R-:W-:Y:S01]  /*12ab0*/  IMAD.MOV.U32 R7, RZ, RZ, RZ ;  /* 0x000000ffff077224 */ /* 0x000fe200078e00ff */
[----:B------:R-:W-:-:S03]  /*12ac0*/  ULDC.64 UR12, c[0x0][0x208] ;  /* 0x00008200000c7ab9 */ /* 0x000fc60000000a00 */
[----:B------:R-:W1:Y:S06]  /*12ad0*/  LDC.64 R4, c[0x0][0xc08] ;  /* 0x00030200ff047b82 */ /* 0x000e6c0000000a00 */
[----:B------:R-:W-:Y:S01]  /*12ae0*/  UIMAD.WIDE UR8, UR11, 0x4, UR8 ;  /* 0x000000040b0878a5 */ /* 0x000fe2000f8e0208 */
[----:B0-----:R-:W-:-:S05]  /*12af0*/  ISETP.NE.U32.AND P0, PT, R2, RZ, PT ;  /* 0x000000ff0200720c */ /* 0x001fca0003f05070 */
[----:B------:R-:W-:Y:S01]  /*12b00*/  IMAD.U32 R2, RZ, RZ, UR8 ;  /* 0x00000008ff027e24 */ /* 0x000fe2000f8e00ff */
[----:B------:R-:W-:Y:S01]  /*12b10*/  R2UR UR4, R3 ;  /* 0x00000000030472ca */ /* 0x000fe200000e0000 */
[----:B------:R-:W-:Y:S01]  /*12b20*/  IMAD.U32 R3, RZ, RZ, UR9 ;  /* 0x00000009ff037e24 */ /* 0x000fe2000f8e00ff */
[----:B-1----:R-:W-:-:S05]  /*12b30*/  ISETP.NE.U32.AND P1, PT, R4, RZ, PT ;  /* 0x000000ff0400720c */ /* 0x002fca0003f25070 */
[----:B------:R-:W-:-:S06]  /*12b40*/  VOTEU.ANY UP0, P0 ;  /* 0x00000000003f7886 */ /* 0x000fcc0000000100 */
[----:B------:R-:W-:Y:S01]  /*12b50*/  UISETP.NE.AND.EX UP0, UPT, UR4, URZ, UPT, UP0 ;  /* 0x0000003f0400728c */ /* 0x000fe2000bf05300 */
[----:B------:R-:W-:Y:S01]  /*12b60*/  R2UR UR4, R5 ;  /* 0x00000000050472ca */ /* 0x000fe200000e0000 */
[----:B------:R-:W-:-:S04]  /*12b70*/  VOTEU.ANY UP1, P1 ;  /* 0x00000000003f7886 */ /* 0x000fc80000820100 */
[----:B------:R-:W-:-:S08]  /*12b80*/  PLOP3.LUT P0, PT, PT, PT, UP0, 0x80, 0x0 ;  /* 0x000000000000781c */ /* 0x000fd00003f0f008 */
[----:B------:R-:W-:-:S06]  /*12b90*/  UISETP.NE.AND.EX UP1, UPT, UR4, URZ, UPT, UP1 ;  /* 0x0000003f0400728c */ /* 0x000fcc000bf25310 */
[----:B------:R-:W-:Y:S01]  /*12ba0*/  PLOP3.LUT P1, PT, PT, PT, UP1, 0x80, 0x0 ;  /* 0x000000000000781c */ /* 0x000fe20003f2f018 */
[----:B------:R0:W5:Y:S01]  /*12bb0*/  @P0 LDG.E R7, desc[UR12][R2.64] ;  /* 0x0000000c02070981 */ /* 0x000162000c1e1900 */
[----:B------:R-:W-:Y:S02]  /*12bc0*/  ULDC UR4, c[0x0][0xa88] ;  /* 0x0002a20000047ab9 */ /* 0x000fe40000000800 */
[----:B------:R-:W-:Y:S01]  /*12bd0*/  IMAD.U32 R0, RZ, RZ, UR4 ;  /* 0x00000004ff007e24 */ /* 0x000fe2000f8e00ff */
[----:B------:R-:W-:Y:S02]  /*12be0*/  @UP1 ULDC.64 UR8, c[0x0][0xc08] ;  /* 0x0003020000081ab9 */ /* 0x000fe40000000a00 */
[----:B------:R-:W-:Y:S02]  /*12bf0*/  @UP1 UIMAD.WIDE UR8, UR11, 0x4, UR8 ;  /* 0x000000040b0818a5 */ /* 0x000fe4000f8e0208 */
[----:B------:R-:W-:-:S04]  /*12c00*/  UISETP.NE.AND UP1, UPT, UR10, URZ, UPT ;  /* 0x0000003f0a00728c */ /* 0x000fc8000bf25270 */
[----:B------:R-:W-:Y:S02]  /*12c10*/  IMAD.U32 R4, RZ, RZ, UR8 ;  /* 0x00000008ff047e24 */ /* 0x000fe4000f8e00ff */
[----:B------:R-:W-:-:S05]  /*12c20*/  IMAD.U32 R5, RZ, RZ, UR9 ;  /* 0x00000009ff057e24 */ /* 0x000fca000f8e00ff */
[----:B------:R-:W-:Y:S01]  /*12c30*/  @!UP1 ULDC UR10, c[0x0][0xad4] ;  /* 0x0002b500000a9ab9 */ /* 0x000fe20000000800 */
[----:B------:R0:W5:Y:S01]  /*12c40*/  @P1 LDG.E R0, desc[UR12][R4.64] ;  /* 0x0000000c04001981 */ /* 0x000162000c1e1900 */
[----:B------:R-:W-:Y:S01]  /*12c50*/  IMAD.U32 R195, RZ, RZ, UR10 ;  /* 0x0000000affc37e24 */ /* 0x000fe2000f8e00ff */
[----:B------:R-:W-:Y:S06]  /*12c60*/  @P1 BRA `(.L_x_4455) ;  /* 0x0000000000141947 */ /* 0x000fec0003800000 */
[----:B------:R-:W-:Y:S05]  /*12c70*/  @!P0 BRA `(.L_x_4455) ;  /* 0x0000000000108947 */ /* 0x000fea0003800000 */
[----:B------:R-:W-:Y:S02]  /*12c80*/  ULDC.64 UR8, c[0x0][0x208] ;  /* 0x0000820000087ab9 */ /* 0x000fe40000000a00 */
[----:B0-----:R-:W2:Y:S04]  /*12c90*/  LDG.E R5, desc[UR8][R2.64] ;  /* 0x0000000802057981 */ /* 0x001ea8000c1e1900 */
[----:B-----5:R-:W2:Y:S02]  /*12ca0*/  LDG.E R0, desc[UR8][R2.64+0x4] ;  /* 0x0000040802007981 */ /* 0x020ea4000c1e1900 */
[----:B--2---:R-:W-:-:S07]  /*12cb0*/  IMAD.IADD R0, R0, 0x1, -R5 ;  /* 0x0000000100007824 */ /* 0x004fce00078e0a05 */
.L_x_4455:
[----:B0-----:R-:W0:Y:S01]  /*12cc0*/  S2R R2, SR_TID.X ;  /* 0x0000000000027919 */ /* 0x001e220000002100 */
[----:B------:R-:W-:Y:S01]  /*12cd0*/  R2UR UR4, R222 ;  /* 0x00000000de0472ca */ /* 0x000fe200000e0000 */
[----:B------:R-:W-:Y:S01]  /*12ce0*/  BSSY B1, `(.L_x_4456) ;  /* 0x0000043000017945 */ /* 0x000fe20003800000 */
[----:B-----5:R-:W-:-:S11]  /*12cf0*/  R2UR UR20, R7 ;  /* 0x00000000071472ca */ /* 0x020fd600000e0000 */
[----:B------:R-:W-:Y:S02]  /*12d00*/  USHF.R.S32.HI UR8, URZ, 0x1f, UR4 ;  /* 0x0000001f3f087899 */ /* 0x000fe40008011404 */
[----:B------:R-:W-:Y:S02]  /*12d10*/  USEL UR4, UR4, URZ, !UP0 ;  /* 0x0000003f04047287 */ /* 0x000fe4000c000000 */
[----:B------:R-:W-:Y:S02]  /*12d20*/  USEL UR8, UR8, URZ, !UP0 ;  /* 0x0000003f08087287 */ /* 0x000fe4000c000000 */
[----:B------:R-:W-:Y:S01]  /*12d30*/  USHF.R.S32.HI UR20, URZ, 0x1f, UR20 ;  /* 0x0000001f3f147899 */ /* 0x000fe20008011414 */
[----:B0-----:R-:W-:-:S05]  /*12d40*/  VIADD R2, R2, 0xffffff80 ;  /* 0xffffff8002027836 */ /* 0x001fca0000000000 */
[----:B------:R-:W-:-:S13]  /*12d50*/  ISETP.GT.AND P0, PT, R2, 0x7f, PT ;  /* 0x0000007f0200780c */ /* 0x000fda0003f04270 */
[----:B------:R-:W-:Y:S05]  /*12d60*/  @P0 BRA `(.L_x_4457) ;  /* 0x0000000000e80947 */ /* 0x000fea0003800000 */
[----:B------:R-:W0:Y:S01]  /*12d70*/  S2R R6, SR_TID.X ;  /* 0x0000000000067919 */ /* 0x000e220000002100 */
[----:B------:R-:W1:Y:S01]  /*12d80*/  LDC R9, c[0x0][0xbe8] ;  /* 0x0002fa00ff097b82 */ /* 0x000e620000000800 */
[----:B------:R-:W-:Y:S02]  /*12d90*/  IMAD.U32 R3, RZ, RZ, UR60 ;  /* 0x0000003cff037e24 */ /* 0x000fe4000f8e00ff */
[----:B-1----:R-:W-:-:S03]  /*12da0*/  IMAD R2, R0, R9, RZ ;  /* 0x0000000900027224 */ /* 0x002fc600078e02ff */
        /* <DEDUP_REMOVED lines=17> */
[----:B------:R-:W-:Y:S02]  /*12ec0*/  UIMAD.WIDE.U32 UR16, UR10, UR19, URZ ;  /* 0x000000130a1072a5 */ /* 0x000fe4000f8e003f */
[----:B------:R-:W-:Y:S01]  /*12ed0*/  UIMAD UR19, UR11, UR19, URZ ;  /* 0x000000130b1372a4 */ /* 0x000fe2000f8e023f */
[----:B0-----:R-:W-:Y:S01]  /*12ee0*/  @P0 IMAD.HI.U32 R5, R6, R5, RZ ;  /* 0x0000000506050227 */ /* 0x001fe200078e00ff */
[----:B------:R-:W-:Y:S02]  /*12ef0*/  UIMAD UR13, UR13, UR4, URZ ;  /* 0x000000040d0d72a4 */ /* 0x000fe4000f8e023f */
[----:B------:R-:W-:Y:S01]  /*12f00*/  UIMAD.WIDE.U32 UR10, UR12, UR4, URZ ;  /* 0x000000040c0a72a5 */ /* 0x000fe2000f8e003f */
[----:B------:R-:W-:Y:S01]  /*12f10*/  IMAD.U32 R2, RZ, RZ, UR16 ;  /* 0x00000010ff027e24 */ /* 0x000fe2000f8e00ff */
[----:B------:R-:W-:-:S02]  /*12f20*/  UIADD3 UR19, UR17, UR19, URZ ;  /* 0x0000001311137290 */ /* 0x000fc4000fffe03f */
[----:B------:R-:W-:Y:S01]  /*12f30*/  IMAD.U32 R3, RZ, RZ, UR17 ;  /* 0x00000011ff037e24 */ /* 0x000fe2000f8e00ff */
[----:B------:R-:W-:Y:S01]  /*12f40*/  UIMAD UR13, UR12, UR8, UR13 ;  /* 0x000000080c0d72a4 */ /* 0x000fe2000f8e020d */
[----:B-1----:R-:W-:Y:S01]  /*12f50*/  @P0 SHF.R.U32.HI R4, RZ, R8, R5 ;  /* 0x00000008ff040219 */ /* 0x002fe20000011605 */
[----:B------:R-:W-:Y:S01]  /*12f60*/  ULDC.64 UR14, c[0x0][UR18+0x228] ;  /* 0x00008a00120e7abb */ /* 0x000fe20008000a00 */
[----:B------:R-:W-:Y:S01]  /*12f70*/  IADD3 R3, P0, P1, R2, UR10, R7 ;  /* 0x0000000a02037c10 */ /* 0x000fe2000f91e007 */
[----:B------:R-:W-:Y:S01]  /*12f80*/  UIADD3 UR13, UR11, UR13, URZ ;  /* 0x0000000d0b0d7290 */ /* 0x000fe2000fffe03f */
[----:B------:R-:W-:Y:S01]  /*12f90*/  IMAD.U32 R2, RZ, RZ, UR20 ;  /* 0x00000014ff027e24 */ /* 0x000fe2000f8e00ff */
[----:B------:R-:W-:Y:S01]  /*12fa0*/  UIMAD.WIDE.U32 UR16, UR14, UR9, URZ ;  /* 0x000000090e1072a5 */ /* 0x000fe2000f8e003f */
[----:B------:R-:W-:Y:S01]  /*12fb0*/  IMAD.MOV R5, RZ, RZ, -R4 ;  /* 0x000000ffff057224 */ /* 0x000fe200078e0a04 */
[----:B------:R-:W-:Y:S01]  /*12fc0*/  UIMAD UR9, UR15, UR9, URZ ;  /* 0x000000090f0972a4 */ /* 0x000fe2000f8e023f */
[----:B------:R-:W-:Y:S01]  /*12fd0*/  IMAD.U32 R11, RZ, RZ, UR19 ;  /* 0x00000013ff0b7e24 */ /* 0x000fe2000f8e00ff */
[----:B------:R-:W-:Y:S01]  /*12fe0*/  ULDC.64 UR10, c[0x0][UR18+0x210] ;  /* 0x00008400120a7abb */ /* 0x000fe20008000a00 */
[----:B------:R-:W-:Y:S01]  /*12ff0*/  IMAD R5, R9, R5, R6 ;  /* 0x0000000509057224 */ /* 0x000fe200078e0206 */
[----:B------:R-:W-:-:S02]  /*13000*/  UIADD3 UR9, UR17, UR9, URZ ;  /* 0x0000000911097290 */ /* 0x000fc4000fffe03f */
[----:B------:R-:W-:Y:S01]  /*13010*/  IADD3.X R6, R11, UR13, R2, P0, P1 ;  /* 0x0000000d0b067c10 */ /* 0x000fe200087e2402 */
[----:B------:R-:W-:Y:S01]  /*13020*/  IMAD R9, R5, UR11, RZ ;  /* 0x0000000b05097c24 */ /* 0x000fe2000f8e02ff */
[----:B------:R-:W-:Y:S01]  /*13030*/  IADD3 R2, P0, P1, R4, UR16, R3 ;  /* 0x0000001004027c10 */ /* 0x000fe2000f91e003 */
[----:B------:R-:W-:Y:S01]  /*13040*/  ULDC.64 UR12, c[0x0][0xba8] ;  /* 0x0002ea00000c7ab9 */ /* 0x000fe20000000a00 */
[----:B------:R-:W-:Y:S01]  /*13050*/  SHF.R.S32.HI R3, RZ, 0x1f, R4 ;  /* 0x0000001fff037819 */ /* 0x000fe20000011404 */
[----:B------:R-:W-:Y:S01]  /*13060*/  @!UP0 ULDC UR12, c[0x0][0xb50] ;  /* 0x0002d400000c8ab9 */ /* 0x000fe20000000800 */
[----:B------:R-:W-:Y:S01]  /*13070*/  SHF.R.S32.HI R4, RZ, 0x1f, R5 ;  /* 0x0000001fff047819 */ /* 0x000fe20000011405 */
[----:B------:R-:W-:Y:S01]  /*13080*/  @!UP0 ULDC UR13, c[0x0][0xb54] ;  /* 0x0002d500000d8ab9 */ /* 0x000fe20000000800 */
[----:B------:R-:W-:-:S03]  /*13090*/  IADD3.X R3, R3, UR9, R6, P0, P1 ;  /* 0x0000000903037c10 */ /* 0x000fc600087e2406 */
[----:B------:R-:W-:Y:S02]  /*130a0*/  IMAD R9, R4, UR10, R9 ;  /* 0x0000000a04097c24 */ /* 0x000fe4000f8e0209 */
[----:B------:R-:W-:-:S04]  /*130b0*/  IMAD.WIDE.U32 R2, R5, UR10, R2 ;  /* 0x0000000a05027c25 */ /* 0x000fc8000f8e0002 */
[----:B------:R-:W-:Y:S01]  /*130c0*/  IMAD.IADD R3, R3, 0x1, R9 ;  /* 0x0000000103037824 */ /* 0x000fe200078e0209 */
[----:B------:R-:W-:-:S04]  /*130d0*/  LEA R4, P0, R2, UR12, 0x2 ;  /* 0x0000000c02047c11 */ /* 0x000fc8000f8010ff */
[----:B------:R-:W-:Y:S01]  /*130e0*/  LEA.HI.X R5, R2, UR13, R3, 0x2, P0 ;  /* 0x0000000d02057c11 */ /* 0x000fe200080f1403 */
[----:B------:R-:W-:-:S05]  /*130f0*/  IMAD.MOV.U32 R3, RZ, RZ, -0x800000 ;  /* 0xff800000ff037424 */ /* 0x000fca00078e00ff */
[----:B------:R0:W-:Y:S03]  /*13100*/  STG.E desc[UR22][R4.64], R3 ;  /* 0x0000000304007986 */ /* 0x0001e6000c101916 */
.L_x_4457:
[----:B------:R-:W-:Y:S05]  /*13110*/  BSYNC B1 ;  /* 0x0000000000017941 */ /* 0x000fea0003800000 */
.L_x_4456:
[----:B------:R-:W-:-:S13]  /*13120*/  R2UR UR9, R195 ;  /* 0x00000000c30972ca */ /* 0x000fda00000e0000 */
[----:B------:R-:W-:-:S06]  /*13130*/  UISETP.GT.AND UP0, UPT, UR9, 0x1, UPT ;  /* 0x000000010900788c */ /* 0x000fcc000bf04270 */
[----:B------:R-:W-:-:S13]  /*13140*/  PLOP3.LUT P0, PT, PT, PT, UP0, 0x80, 0x0 ;  /* 0x000000000000781c */ /* 0x000fda0003f0f008 */
[----:B------:R-:W-:Y:S05]  /*13150*/  @P0 BRA `(.L_x_4452) ;  /* 0x0000000800140947 */ /* 0x000fea0003800000 */
[----:B------:R-:W1:Y:S01]  /*13160*/  LDC R11, c[0x0][0xbe8] ;  /* 0x0002fa00ff0b7b82 */ /* 0x000e620000000800 */
[C---:B------:R-:W-:Y:S01]  /*13170*/  R2UR UR10, R7.reuse ;  /* 0x00000000070a72ca */ /* 0x040fe200000e0000 */
[----:B------:R-:W-:Y:S01]  /*13180*/  ULDC.64 UR12, c[0x0][0xaa0] ;  /* 0x0002a800000c7ab9 */ /* 0x000fe20000000a00 */
[----:B------:R-:W-:Y:S01]  /*13190*/  R2UR UR14, R7 ;  /* 0x00000000070e72ca */ /* 0x000fe200000e0000 */
[----:B------:R-:W-:Y:S01]  /*131a0*/  UIMAD UR9, UR20, UR12, URZ ;  /* 0x0000000c140972a4 */ /* 0x000fe2000f8e023f */
[----:B------:R-:W-:Y:S01]  /*131b0*/  R2UR UR15, R197 ;  /* 0x00000000c50f72ca */ /* 0x000fe200000e0000 */
[----:B------:R-:W-:Y:S01]  /*131c0*/  IMAD R2, R194, 0x20, R221 ;  /* 0x00000020c2027824 */ /* 0x000fe200078e02dd */
[----:B------:R-:W-:Y:S01]  /*131d0*/  BSSY B1, `(.L_x_4458) ;  /* 0x0000044000017945 */ /* 0x000fe20003800000 */
[----:B------:R-:W-:Y:S02]  /*131e0*/  SHF.R.S32.HI R8, RZ, 0x1f, R193 ;  /* 0x0000001fff087819 */ /* 0x000fe400000114c1 */
[----:B------:R-:W-:-:S04]  /*131f0*/  VIADD R6, R2, UR60 ;  /* 0x0000003c02067c36 */ /* 0x000fc80008000000 */
[----:B------:R-:W-:Y:S01]  /*13200*/  UIMAD.WIDE.U32 UR10, UR10, UR12, URZ ;  /* 0x0000000c0a0a72a5 */ /* 0x000fe2000f8e003f */
[----:B0-----:R-:W-:Y:S01]  /*13210*/  IMAD.MOV.U32 R5, RZ, RZ, R6 ;  /* 0x000000ffff057224 */ /* 0x001fe200078e0006 */
[----:B------:R-:W-:-:S03]  /*13220*/  UIMAD UR9, UR14, UR13, UR9 ;  /* 0x0000000d0e0972a4 */ /* 0x000fc6000f8e0209 */
[----:B------:R-:W-:Y:S01]  /*13230*/  ULDC.64 UR12, c[0x0][0xae8] ;  /* 0x0002ba00000c7ab9 */ /* 0x000fe20000000a00 */
[----:B------:R-:W-:Y:S01]  /*13240*/  UIADD3 UR11, UR11, UR9, URZ ;  /* 0x000000090b0b7290 */ /* 0x000fe2000fffe03f */
[----:B-1----:R-:W-:-:S03]  /*13250*/  ISETP.NE.AND P0, PT, R11, 0x1, PT ;  /* 0x000000010b00780c */ /* 0x002fc60003f05270 */
[----:B------:R-:W-:-:S04]  /*13260*/  UIMAD.WIDE.U32 UR10, UR15, UR12, UR10 ;  /* 0x0000000c0f0a72a5 */ /* 0x000fc8000f8e000a */
[----:B------:R-:W-:-:S03]  /*13270*/  UIMAD UR9, UR15, UR13, UR11 ;  /* 0x0000000d0f0972a4 */ /* 0x000fc6000f8e020b */
[----:B------:R-:W-:Y:S02]  /*13280*/  ULDC.64 UR12, c[0x0][0xaf0] ;  /* 0x0002bc00000c7ab9 */ /* 0x000fe40000000a00 */
[----:B------:R-:W-:Y:S01]  /*13290*/  UIMAD UR8, UR8, UR12, URZ ;  /* 0x0000000c080872a4 */ /* 0x000fe2000f8e023f */
[----:B------:R-:W0:Y:S03]  /*132a0*/  @P0 LDC R3, c[0x0][0xbec] ;  /* 0x0002fb00ff030b82 */ /* 0x000e260000000800 */
[----:B------:R-:W-:-:S03]  /*132b0*/  UIMAD UR11, UR4, UR13, UR8 ;  /* 0x0000000d040b72a4 */ /* 0x000fc6000f8e0208 */
[----:B------:R-:W-:Y:S02]  /*132c0*/  UMOV UR8, UR10 ;  /* 0x0000000a00087c82 */ /* 0x000fe40008000000 */
[----:B------:R-:W-:Y:S01]  /*132d0*/  UIMAD.WIDE.U32 UR8, UR4, UR12, UR8 ;  /* 0x0000000c040872a5 */ /* 0x000fe2000f8e0008 */
[----:B------:R-:W1:Y:S03]  /*132e0*/  @P0 LDC R7, c[0x0][0xbf0] ;  /* 0x0002fc00ff070b82 */ /* 0x000e660000000800 */
[----:B------:R-:W-:-:S03]  /*132f0*/  UIADD3 UR4, UR9, UR11, URZ ;  /* 0x0000000b09047290 */ /* 0x000fc6000fffe03f */
[----:B------:R-:W-:Y:S01]  /*13300*/  ULDC.64 UR10, c[0x0][0xae0] ;  /* 0x0002b800000a7ab9 */ /* 0x000fe20000000a00 */
[----:B0-----:R-:W-:-:S04]  /*13310*/  @P0 IMAD.HI.U32 R2, R6, R3, RZ ;  /* 0x0000000306020227 */ /* 0x001fc800078e00ff */
[----:B------:R-:W-:Y:S02]  /*13320*/  IMAD.U32 R3, RZ, RZ, UR9 ;  /* 0x00000009ff037e24 */ /* 0x000fe4000f8e00ff */
[----:B------:R-:W-:Y:S01]  /*13330*/  IMAD.U32 R3, RZ, RZ, UR4 ;  /* 0x00000004ff037e24 */ /* 0x000fe2000f8e00ff */
[----:B-1----:R-:W-:-:S04]  /*13340*/  @P0 SHF.R.U32.HI R5, RZ, R7, R2 ;  /* 0x00000007ff050219 */ /* 0x002fc80000011602 */
[--C-:B------:R-:W-:Y:S01]  /*13350*/  SHF.R.S32.HI R2, RZ, 0x1f, R5.reuse ;  /* 0x0000001fff027819 */ /* 0x100fe20000011405 */
[----:B------:R-:W-:-:S04]  /*13360*/  IMAD.MOV R7, RZ, RZ, -R5 ;  /* 0x000000ffff077224 */ /* 0x000fc800078e0a05 */
[----:B------:R-:W-:Y:S02]  /*13370*/  IMAD R4, R2, UR10, RZ ;  /* 0x0000000a02047c24 */ /* 0x000fe4000f8e02ff */
[----:B------:R-:W-:Y:S02]  /*13380*/  IMAD R7, R11, R7, R6 ;  /* 0x000000070b077224 */ /* 0x000fe400078e0206 */
[----:B------:R-:W-:Y:S01]  /*13390*/  IMAD.U32 R2, RZ, RZ, UR8 ;  /* 0x00000008ff027e24 */ /* 0x000fe2000f8e00ff */
[----:B------:R-:W-:Y:S01]  /*133a0*/  ULDC.64 UR8, c[0x0][0xad8] ;  /* 0x0002b60000087ab9 */ /* 0x000fe20000000a00 */
[C---:B------:R-:W-:Y:S01]  /*133b0*/  IMAD R9, R5.reuse, UR11, R4 ;  /* 0x0000000b05097c24 */ /* 0x040fe2000f8e0204 */
[----:B------:R-:W-:Y:S01]  /*133c0*/  SHF.R.S32.HI R4, RZ, 0x1f, R7 ;  /* 0x0000001fff047819 */ /* 0x000fe20000011407 */
[----:B------:R-:W-:-:S04]  /*133d0*/  IMAD.WIDE.U32 R2, R5, UR10, R2 ;  /* 0x0000000a05027c25 */ /* 0x000fc8000f8e0002 */
[----:B------:R-:W-:Y:S01]  /*133e0*/  IMAD.IADD R3, R3, 0x1, R9 ;  /* 0x0000000103037824 */ /* 0x000fe200078e0209 */
[----:B------:R-:W-:Y:S01]  /*133f0*/  SHF.R.S32.HI R9, RZ, 0x1f, R22 ;  /* 0x0000001fff097819 */ /* 0x000fe20000011416 */
[----:B------:R-:W-:Y:S02]  /*13400*/  IMAD R4, R4, UR8, RZ ;  /* 0x0000000804047c24 */ /* 0x000fe4000f8e02ff */
[----:B------:R-:W-:Y:S02]  /*13410*/  VIADD R6, R221, UR60 ;  /* 0x0000003cdd067c36 */ /* 0x000fe40008000000 */
[----:B------:R-:W-:Y:S02]  /*13420*/  IMAD R11, R0, R11, RZ ;  /* 0x0000000b000b7224 */ /* 0x000fe400078e02ff */
[C---:B------:R-:W-:Y:S02]  /*13430*/  IMAD R5, R7.reuse, UR9, R4 ;  /* 0x0000000907057c24 */ /* 0x040fe4000f8e0204 */
[----:B------:R-:W-:Y:S01]  /*13440*/  IMAD.WIDE.U32 R2, R7, UR8, R2 ;  /* 0x0000000807027c25 */ /* 0x000fe2000f8e0002 */
[----:B------:R-:W-:Y:S01]  /*13450*/  ISETP.GE.AND P2, PT, R6, R11, PT ;  /* 0x0000000b0600720c */ /* 0x000fe20003f46270 */
[----:B------:R-:W-:-:S02]  /*13460*/  ULDC.64 UR8, c[0x0][0xa80] ;  /* 0x0002a00000087ab9 */ /* 0x000fc40000000a00 */
[----:B------:R-:W-:Y:S01]  /*13470*/  VIADD R0, R6, 0x20 ;  /* 0x0000002006007836 */ /* 0x000fe20000000000 */
[----:B------:R-:W-:Y:S01]  /*13480*/  LEA R4, P3, R2, UR8, 0x1 ;  /* 0x0000000802047c11 */ /* 0x000fe2000f8608ff */
[----:B------:R-:W-:Y:S02]  /*13490*/  IMAD.IADD R3, R3, 0x1, R5 ;  /* 0x0000000103037824 */ /* 0x000fe400078e0205 */
[----:B------:R-:W-:Y:S01]  /*134a0*/  VIADD R7, R22, 0x40 ;  /* 0x0000004016077836 */ /* 0x000fe20000000000 */
[----:B------:R-:W-:Y:S01]  /*134b0*/  ISETP.GE.AND P1, PT, R0, R11, PT ;  /* 0x0000000b0000720c */ /* 0x000fe20003f26270 */
[----:B------:R-:W-:Y:S01]  /*134c0*/  VIADD R0, R6, 0x40 ;  /* 0x0000004006007836 */ /* 0x000fe20000000000 */
[----:B------:R-:W-:Y:S02]  /*134d0*/  LEA.HI.X R5, R2, UR9, R3, 0x1, P3 ;  /* 0x0000000902057c11 */ /* 0x000fe400098f0c03 */
[----:B------:R0:W1:Y:S01]  /*134e0*/  SHFL.IDX PT, R2, R4, RZ, 0x181f ;  /* 0x00181fff04027589 */ /* 0x00006200000e0000 */
[----:B------:R-:W-:-:S02]  /*134f0*/  SHF.R.S32.HI R10, RZ, 0x1f, R7 ;  /* 0x0000001fff0a7819 */ /* 0x000fc40000011407 */
[----:B------:R-:W-:Y:S02]  /*13500*/  ISETP.GE.AND P0, PT, R0, R11, PT ;  /* 0x0000000b0000720c */ /* 0x000fe40003f06270 */
[----:B------:R0:W2:Y:S01]  /*13510*/  SHFL.IDX PT, R0, R5, RZ, 0x181f ;  /* 0x00181fff05007589 */ /* 0x0000a200000e0000 */
[----:B------:R-:W-:Y:S10]  /*13520*/  @P2 BRA `(.L_x_4459) ;  /* 0x0000000000382947 */ /* 0x000ff40003800000 */
[----:B------:R-:W-:Y:S01]  /*13530*/  ULDC UR4, c[0x0][0xac8] ;  /* 0x0002b20000047ab9 */ /* 0x000fe20000000800 */
[----:B------:R-:W-:Y:S01]  /*13540*/  ULDC.64 UR8, c[0x0][0x208] ;  /* 0x0000820000087ab9 */ /* 0x000fe20000000a00 */
[----:B------:R-:W-:Y:S02]  /*13550*/  ISETP.GE.AND P4, PT, R22, UR4, PT ;  /* 0x0000000416007c0c */ /* 0x000fe4000bf86270 */
[----:B------:R-:W-:Y:S02]  /*13560*/  ISETP.GE.AND P3, PT, R7, UR4, PT ;  /* 0x0000000407007c0c */ /* 0x000fe4000bf66270 */
[----:B------:R-:W-:-:S09]  /*13570*/  ISETP.GE.AND P2, PT, R193, UR4, PT ;  /* 0x00000004c1007c0c */ /* 0x000fd2000bf46270 */
[CC--:B-1----:R-:W-:Y:S02]  /*13580*/  @!P4 LEA R12, P6, R22.reuse, R2.reuse, 0x1 ;  /* 0x00000002160cc211 */ /* 0x0c2fe400078c08ff */
        /* <DEDUP_REMOVED lines=8> */
.L_x_4459:
[----:B------:R-:W-:Y:S05]  /*13610*/  BSYNC B1 ;  /* 0x0000000000017941 */ /* 0x000fea0003800000 */
.L_x_4458:
        /* <DEDUP_REMOVED lines=9> */
[CC--:B-1----:R-:W-:Y:S02]  /*136b0*/  @!P4 LEA R12, P1, R22.reuse, R2.reuse, 0x1 ;  /* 0x00000002160cc211 */ /* 0x0c2fe400078208ff */
        /* <DEDUP_REMOVED lines=8> */
.L_x_4461:
[----:B------:R-:W-:Y:S05]  /*13740*/  BSYNC B1 ;  /* 0x0000000000017941 */ /* 0x000fea0003800000 */
.L_x_4460:
        /* <DEDUP_REMOVED lines=18> */
.L_x_4463:
[----:B------:R-:W-:Y:S05]  /*13870*/  BSYNC B1 ;  /* 0x0000000000017941 */ /* 0x000fea0003800000 */
.L_x_4462:
        /* <DEDUP_REMOVED lines=9> */
[----:B------:R-:W-:-:S09]  /*13910*/  ISETP.GE.AND P5, PT, R193, UR4, PT ;  /* 0x00000004c1007c0c */ /* 0x000fd2000bfa6270 */
[CC--:B---3--:R-:W-:Y:S02]  /*13920*/  @!P3 LEA R12, P0, R22.reuse, R2.reuse, 0x1 ;  /* 0x00000002160cb211 */ /* 0x0c8fe400078008ff */
[-C--:B------:R-:W-:Y:S02]  /*13930*/  @!P4 LEA R6, P1, R7, R2.reuse, 0x1 ;  /* 0x000000020706c211 */ /* 0x080fe400078208ff */
[----:B------:R-:W-:Y:S02]  /*13940*/  @!P5 LEA R2, P2, R193, R2, 0x1 ;  /* 0x00000002c102d211 */ /* 0x000fe400078408ff */
[-C--:B--2---:R-:W-:Y:S02]  /*13950*/  @!P3 LEA.HI.X R13, R22, R5.reuse, R9, 0x1, P0 ;  /* 0x00000005160db211 */ /* 0x084fe400000f0c09 */
[-C--:B------:R-:W-:Y:S02]  /*13960*/  @!P4 LEA.HI.X R7, R7, R5.reuse, R10, 0x1, P1 ;  /* 0x000000050707c211 */ /* 0x080fe400008f0c0a */
[----:B------:R-:W-:Y:S01]  /*13970*/  @!P5 LEA.HI.X R3, R193, R5, R8, 0x1, P2 ;  /* 0x00000005c103d211 */ /* 0x000fe200010f0c08 */
[----:B------:R1:W-:Y:S04]  /*13980*/  @!P3 ST.E.128 desc[UR8][R12.64], RZ ;  /* 0x000000ff0c00b985 */ /* 0x0003e8000c101d08 */
[----:B------:R1:W-:Y:S04]  /*13990*/  @!P4 ST.E.128 desc[UR8][R6.64], RZ ;  /* 0x000000ff0600c985 */ /* 0x0003e8000c101d08 */
[----:B------:R1:W-:Y:S02]  /*139a0*/  @!P5 ST.E.128 desc[UR8][R2.64], RZ ;  /* 0x000000ff0200d985 */ /* 0x0003e4000c101d08 */
.L_x_4452:
[----:B------:R-:W-:Y:S05]  /*139b0*/  BSYNC B0 ;  /* 0x0000000000007941 */ /* 0x000fea0003800000 */
.L_x_4442:
[----:B------:R-:W-:Y:S02]  /*139c0*/  ULDC UR4, c[0x0][0xc3c] ;  /* 0x00030f0000047ab9 */ /* 0x000fe40000000800 */
[----:B------:R-:W-:-:S06]  /*139d0*/  UISETP.GE.AND UP0, UPT, UR6, UR4, UPT ;  /* 0x000000040600728c */ /* 0x000fcc000bf06270 */
[----:B------:R-:W-:-:S13]  /*139e0*/  PLOP3.LUT P0, PT, PT, PT, UP0, 0x80, 0x0 ;  /* 0x000000000000781c */ /* 0x000fda0003f0f008 */
[----:B------:R-:W-:Y:S05]  /*139f0*/  @!P0 BRA `(.L_x_4464) ;  /* 0xfffffed400c88947 */ /* 0x000fea000383ffff */
[----:B------:R-:W-:Y:S05]  /*13a00*/  EXIT ;  /* 0x000000000000794d */ /* 0x000fea0003800000 */
.L_x_4359:
        /* <DEDUP_REMOVED lines=18> */
.L_x_4465:
        /* <DEDUP_REMOVED lines=44> */
.L_x_4469:
        /* <DEDUP_REMOVED lines=40> */
.L_x_4467:
        /* <DEDUP_REMOVED lines=12> */
.L_x_4470:
        /* <DEDUP_REMOVED lines=63> */
.L_x_4471:
        /* <DEDUP_REMOVED lines=62> */
.L_x_4472:
[----:B01----:R-:W-:-:S05]  /*14900*/  LOP3.LUT R3, RZ, R2, RZ, 0x33, !PT ;  /* 0x00000002ff037212 */ /* 0x003fca00078e33ff */
[----:B------:R-:W-:-:S05]  /*14910*/  IMAD.IADD R2, R4, 0x1, R3 ;  /* 0x0000000104027824 */ /* 0x000fca00078e0203 */
[----:B------:R1:W-:Y:S01]  /*14920*/  STL [R1+0x4], R2 ;  /* 0x0000040201007387 */ /* 0x0003e20000100800 */
[----:B------:R-:W-:Y:S05]  /*14930*/  BRA `(.L_x_4473) ;  /* 0x0000000000107947 */ /* 0x000fea0003800000 */
.L_x_4468:
[----:B------:R-:W-:Y:S01]  /*14940*/  IMAD.U32 R2, RZ, RZ, UR6 ;  /* 0x00000006ff027e24 */ /* 0x000fe2000f8e00ff */
[----:B------:R0:W-:Y:S04]  /*14950*/  STL [R1+0x4], RZ ;  /* 0x000004ff01007387 */ /* 0x0001e80000100800 */
[----:B------:R0:W-:Y:S04]  /*14960*/  STL [R1+0x8], RZ ;  /* 0x000008ff01007387 */ /* 0x0001e80000100800 */
[----:B------:R0:W-:Y:S02]  /*14970*/  STL [R1], R2 ;  /* 0x0000000201007387 */ /* 0x0001e40000100800 */
.L_x_4473:
        /* <DEDUP_REMOVED lines=10> */
.L_x_4466:
        /* <DEDUP_REMOVED lines=8> */
[----:B------:R-:W2:Y:S01]  /*14aa0*/  S2UR UR5, SR_CgaCtaId ;  /* 0x00000000000579c3 */ /* 0x000ea20000008800 */
[C---:B----4-:R-:W-:Y:S01]  /*14ab0*/  IMAD.SHL.U32 R0, R6.reuse, 0x8, RZ ;  /* 0x0000000806007824 */ /* 0x050fe200078e00ff */
[----:B------:R-:W-:Y:S01]  /*14ac0*/  LOP3.LUT R4, R6, 0x7f, RZ, 0xc0, !PT ;  /* 0x0000007f06047812 */ /* 0x000fe200078ec0ff */
[----:B------:R-:W-:Y:S01]  /*14ad0*/  UMOV UR4, 0x400 ;  /* 0x0000040000047882 */ /* 0x000fe20000000000 */
[----:B------:R-:W-:Y:S01]  /*14ae0*/  BSSY B8, `(.L_x_4474) ;  /* 0x0000654000087945 */ /* 0x000fe20003800000 */
[----:B------:R-:W-:Y:S01]  /*14af0*/  ULDC UR38, c[0x0][0xc] ;  /* 0x0000030000267ab9 */ /* 0x000fe20000000800 */
[----:B------:R-:W-:Y:S01]  /*14b00*/  LOP3.LUT R3, R0, 0x1f8, RZ, 0xc0, !PT ;  /* 0x000001f800037812 */ /* 0x000fe200078ec0ff */
[----:B01----:R-:W-:Y:S01]  /*14b10*/  IMAD.SHL.U32 R2, R4, 0x8, RZ ;  /* 0x0000000804027824 */ /* 0x003fe200078e00ff */
[----:B------:R-:W-:Y:S01]  /*14b20*/  LOP3.LUT R0, R0, 0x38, RZ, 0xc0, !PT ;  /* 0x0000003800007812 */ /* 0x000fe200078ec0ff */
[----:B------:R-:W-:Y:S01]  /*14b30*/  ULDC.64 UR36, c[0x0][0x198] ;  /* 0x0000660000247ab9 */ /* 0x000fe20000000a00 */
[----:B------:R-:W-:Y:S01]  /*14b40*/  LOP3.LUT R3, R3, 0x38, R6, 0x78, !PT ;  /* 0x0000003803037812 */ /* 0x000fe200078e7806 */
[----:B------:R-:W-:-:S03]  /*14b50*/  IMAD.SHL.U32 R6, R6, 0x10, RZ ;  /* 0x0000001006067824 */ /* 0x000fc600078e00ff */
[----:B------:R-:W-:Y:S02]  /*14b60*/  LOP3.LUT R2, R3, 0x200, R2, 0xf8, !PT ;  /* 0x0000020003027812 */ /* 0x000fe400078ef802 */
[----:B------:R-:W-:-:S04]  /*14b70*/  SHF.R.U32.HI R3, RZ, 0x3, R4 ;  /* 0x00000003ff037819 */ /* 0x000fc80000011604 */
[----:B------:R-:W-:Y:S01]  /*14b80*/  LOP3.LUT R4, R3, 0x70, R6, 0xf8, !PT ;  /* 0x0000007003047812 */ /* 0x000fe200078ef806 */
[----:B--2---:R-:W-:-:S06]  /*14b90*/  ULEA UR4, UR5, UR4, 0x18 ;  /* 0x0000000405047291 */ /* 0x004fcc000f8ec03f */
[----:B------:R-:W-:-:S04]  /*14ba0*/  IMAD.U32 R19, RZ, RZ, UR4 ;  /* 0x00000004ff137e24 */ /* 0x000fc8000f8e00ff */
[----:B------:R-:W-:Y:S02]  /*14bb0*/  IMAD R3, R2, 0x2, R19 ;  /* 0x0000000202037824 */ /* 0x000fe400078e0213 */
[----:B------:R-:W-:-:S03]  /*14bc0*/  IMAD.MOV.U32 R2, RZ, RZ, 0x1 ;  /* 0x00000001ff027424 */ /* 0x000fc600078e00ff */
[----:B------:R-:W-:Y:S04]  /*14bd0*/  STL [R1+0x20], R3 ;  /* 0x0000200301007387 */ /* 0x000fe80000100800 */
[----:B------:R-:W-:Y:S04]  /*14be0*/  STL [R1+0x50], RZ ;  /* 0x000050ff01007387 */ /* 0x000fe80000100800 */
[----:B------:R0:W-:Y:S04]  /*14bf0*/  STL [R1+0x14], R2 ;  /* 0x0000140201007387 */ /* 0x0001e80000100800 */
[----:B------:R1:W-:Y:S01]  /*14c00*/  STL [R1+0x10], RZ ;  /* 0x000010ff01007387 */ /* 0x0003e20000100800 */
[----:B0-----:R-:W-:-:S02]  /*14c10*/  LOP3.LUT R2, R0, 0x40, RZ, 0xfc, !PT ;  /* 0x0000004000027812 */ /* 0x001fc400078efcff */
[----:B-1----:R-:W-:-:S07]  /*14c20*/  LOP3.LUT R0, R0, 0x80, RZ, 0xfc, !PT ;  /* 0x0000008000007812 */ /* 0x002fce00078efcff */
.L_x_4590:
[----:B--23--:R-:W2:Y:S01]  /*14c30*/  LDL R9, [R1+0xc] ;  /* 0x00000c0001097983 */ /* 0x00cea20000100800 */
        /* <DEDUP_REMOVED lines=48> */
.L_x_4475:
        /* <DEDUP_REMOVED lines=17> */
.L_x_4476:
[----:B------:R-:W-:Y:S05]  /*15050*/  @!P1 BRA `(.L_x_4477) ;  /* 0x0000000000109947 */ /* 0x000fea0003800000 */
[----:B------:R-:W-:Y:S02]  /*15060*/  ULDC.64 UR4, c[0x0][0x208] ;  /* 0x0000820000047ab9 */ /* 0x000fe40000000a00 */
[----:B------:R-:W3:Y:S04]  /*15070*/  LDG.E R6, desc[UR4][R2.64] ;  /* 0x0000000402067981 */ /* 0x000ee8000c1e1900 */
[----:B------:R-:W3:Y:S02]  /*15080*/  LDG.E R2, desc[UR4][R2.64+0x4] ;  /* 0x0000040402027981 */ /* 0x000ee4000c1e1900 */
[----:B---3--:R-:W-:-:S07]  /*15090*/  IMAD.IADD R6, R2, 0x1, -R6 ;  /* 0x0000000102067824 */ /* 0x008fce00078e0a06 */
.L_x_4477:
        /* <DEDUP_REMOVED lines=12> */
[----:B------:R-:W-:-:S04]  /*15160*/  VIADD R2, R0, 0x5f ;  /* 0x0000005f00027836 */ /* 0x000fc80000000000 */
[----:B------:R-:W-:-:S05]  /*15170*/  IMAD.HI R2, R2, 0x2aaaaaab, RZ ;  /* 0x2aaaaaab02027827 */ /* 0x000fca00078e02ff */
[----:B------:R-:W-:-:S04]  /*15180*/  SHF.R.U32.HI R3, RZ, 0x1f, R2 ;  /* 0x0000001fff037819 */ /* 0x000fc80000011602 */
[----:B------:R-:W-:Y:S02]  /*15190*/  LEA.HI.SX32 R9, R2, R3, 0x1c ;  /* 0x0000000302097211 */ /* 0x000fe400078fe2ff */
[----:B------:R-:W-:-:S03]  /*151a0*/  IADD3 R2, R0, 0x1, -R10 ;  /* 0x0000000100027810 */ /* 0x000fc60007ffe80a */
[----:B------:R2:W-:Y:S02]  /*151b0*/  STL [R1+0x58], R9 ;  /* 0x0000580901007387 */ /* 0x0005e40000100800 */
[----:B------:R-:W-:Y:S02]  /*151c0*/  IMAD.IADD R6, R2, 0x1, R6 ;  /* 0x0000000102067824 */ /* 0x000fe400078e0206 */
[----:B------:R-:W3:Y:S02]  /*151d0*/  LDC.64 R2, c[0x0][0x9e0] ;  /* 0x00027800ff027b82 */ /* 0x000ee40000000a00 */
        /* <DEDUP_REMOVED lines=14> */
.L_x_4480:
[----:B------:R-:W-:-:S13]  /*152c0*/  ISETP.NE.AND P0, PT, R3, 0x1, PT ;  /* 0x000000010300780c */ /* 0x000fda0003f05270 */
[----:B------:R-:W2:Y:S02]  /*152d0*/  @P0 LDC.64 R4, c[0x0][0x9e8] ;  /* 0x00027a00ff040b82 */ /* 0x000ea40000000a00 */
[----:B--2---:R-:W-:-:S05]  /*152e0*/  @P0 IMAD.HI.U32 R4, R8, R4, RZ ;  /* 0x0000000408040227 */ /* 0x004fca00078e00ff */
[----:B------:R-:W-:-:S07]  /*152f0*/  @P0 SHF.R.U32.HI R8, RZ, R5, R4 ;  /* 0x00000005ff080219 */ /* 0x000fce0000011604 */
.L_x_4481:
[----:B------:R-:W-:Y:S05]  /*15300*/  BSYNC B0 ;  /* 0x0000000000007941 */ /* 0x000fea0003800000 */
.L_x_4479:
[----:B------:R-:W-:-:S05]  /*15310*/  IMAD R8, R8, R3, R3 ;  /* 0x0000000308087224 */ /* 0x000fca00078e0203 */
[----:B------:R-:W-:-:S07]  /*15320*/  VIMNMX R2, R2, R8, PT ;  /* 0x0000000802027248 */ /* 0x000fce0003fe0100 */
.L_x_4478:
[----:B------:R-:W2:Y:S01]  /*15330*/  @P1 LDC R4, c[0x0][0x44c] ;  /* 0x00011300ff041b82 */ /* 0x000ea20000000800 */
[----:B------:R-:W-:Y:S01]  /*15340*/  VIADD R2, R2, 0x5f ;  /* 0x0000005f02027836 */ /* 0x000fe20000000000 */
[----:B------:R-:W-:Y:S01]  /*15350*/  ULDC UR4, c[0x0][0x9dc] ;  /* 0x0002770000047ab9 */ /* 0x000fe20000000800 */
[----:B------:R-:W-:Y:S02]  /*15360*/  IMAD.MOV.U32 R5, RZ, RZ, R11 ;  /* 0x000000ffff057224 */ /* 0x000fe400078e000b */
[----:B------:R-:W-:-:S03]  /*15370*/  IMAD.HI R2, R2, 0x2aaaaaab, RZ ;  /* 0x2aaaaaab02027827 */ /* 0x000fc600078e02ff */
[----:B------:R-:W3:Y:S01]  /*15380*/  @P1 LDC R6, c[0x0][0x450] ;  /* 0x00011400ff061b82 */ /* 0x000ee20000000800 */
[----:B--2---:R-:W-:-:S05]  /*15390*/  @P1 IMAD.HI.U32 R4, R11, R4, RZ ;  /* 0x000000040b041227 */ /* 0x004fca00078e00ff */
[----:B---3--:R-:W-:-:S04]  /*153a0*/  @P1 SHF.R.U32.HI R5, RZ, R6, R4 ;  /* 0x00000006ff051219 */ /* 0x008fc80000011604 */
[----:B------:R-:W-:Y:S02]  /*153b0*/  IADD3 R6, R5, R0, -R10 ;  /* 0x0000000005067210 */ /* 0x000fe40007ffe80a */
[----:B------:R-:W-:-:S04]  /*153c0*/  SHF.R.U32.HI R0, RZ, 0x1f, R2 ;  /* 0x0000001fff007819 */ /* 0x000fc80000011602 */
[----:B------:R-:W-:Y:S01]  /*153d0*/  LEA.HI.SX32 R4, R2, R0, 0x1c ;  /* 0x0000000002047211 */ /* 0x000fe200078fe2ff */
[----:B------:R-:W-:-:S03]  /*153e0*/  VIADD R2, R6, -UR4 ;  /* 0x8000000406027c36 */ /* 0x000fc60008000000 */
        /* <DEDUP_REMOVED lines=13> */
.L_x_4484:
[----:B------:R-:W-:-:S13]  /*154c0*/  ISETP.NE.AND P0, PT, R3, 0x1, PT ;  /* 0x000000010300780c */ /* 0x000fda0003f05270 */
[----:B--2---:R-:W2:Y:S02]  /*154d0*/  @P0 LDC.64 R4, c[0x0][0x9e8] ;  /* 0x00027a00ff040b82 */ /* 0x004ea40000000a00 */
[----:B--2---:R-:W-:-:S05]  /*154e0*/  @P0 IMAD.HI.U32 R4, R6, R4, RZ ;  /* 0x0000000406040227 */ /* 0x004fca00078e00ff */
[----:B------:R-:W-:-:S07]  /*154f0*/  @P0 SHF.R.U32.HI R6, RZ, R5, R4 ;  /* 0x00000005ff060219 */ /* 0x000fce0000011604 */
.L_x_4485:
[----:B------:R-:W-:Y:S05]  /*15500*/  BSYNC B0 ;  /* 0x0000000000007941 */ /* 0x000fea0003800000 */
.L_x_4483:
[----:B------:R-:W-:-:S05]  /*15510*/  IMAD R3, R6, R3, RZ ;  /* 0x0000000306037224 */ /* 0x000fca00078e02ff */
[----:B------:R-:W-:-:S07]  /*15520*/  VIMNMX R2, R2, R3, !PT ;  /* 0x0000000302027248 */ /* 0x000fce0007fe0100 */
.L_x_4482:
[----:B------:R-:W-:Y:S01]  /*15530*/  IMAD.HI R2, R2, 0x2aaaaaab, RZ ;  /* 0x2aaaaaab02027827 */ /* 0x000fe200078e02ff */
[----:B--2---:R-:W-:Y:S01]  /*15540*/  SHF.R.U32.HI R4, RZ, 0x10, R7 ;  /* 0x00000010ff047819 */ /* 0x004fe20000011607 */
[----:B------:R-:W-:Y:S01]  /*15550*/  BSSY B0, `(.L_x_4486) ;  /* 0x000002a000007945 */ /* 0x000fe20003800000 */
[----:B------:R-:W-:Y:S01]  /*15560*/  LOP3.LUT R8, R7, 0xff, RZ, 0xc0, !PT ;  /* 0x000000ff07087812 */ /* 0x000fe200078ec0ff */
[----:B------:R-:W-:Y:S01]  /*15570*/  IMAD.MOV.U32 R5, RZ, RZ, RZ ;  /* 0x000000ffff057224 */ /* 0x000fe200078e00ff */
[----:B------:R-:W-:Y:S02]  /*15580*/  SHF.R.U32.HI R3, RZ, 0x1f, R2 ;  /* 0x0000001fff037819 */ /* 0x000fe40000011602 */
[----:B------:R-:W-:Y:S01]  /*15590*/  ISETP.NE.AND P0, PT, R4, RZ, PT ;  /* 0x000000ff0400720c */ /* 0x000fe20003f05270 */
[----:B01----:R-:W-:Y:S01]  /*155a0*/  IMAD.MOV.U32 R10, RZ, RZ, R5 ;  /* 0x000000ffff0a7224 */ /* 0x003fe200078e0005 */
[----:B------:R-:W-:-:S04]  /*155b0*/  LEA.HI.SX32 R3, R2, R3, 0x1c ;  /* 0x0000000302037211 */ /* 0x000fc800078fe2ff */
        /* <DEDUP_REMOVED lines=35> */
.L_x_4487:
[----:B------:R-:W-:Y:S05]  /*157f0*/  BSYNC B0 ;  /* 0x0000000000007941 */ /* 0x000fea0003800000 */
.L_x_4486:
        /* <DEDUP_REMOVED lines=12> */
[----:B0-----:R-:W0:Y:S01]  /*158c0*/  S2R R5, SR_LANEID ;  /* 0x0000000000057919 */ /* 0x001e220000000000 */
[----:B------:R-:W-:Y:S01]  /*158d0*/  VOTEU.ANY UR4, UPT, PT ;  /* 0x0000000000047886 */ /* 0x000fe200038e0100 */
[----:B------:R-:W3:Y:S01]  /*158e0*/  LDC.64 R2, c[0x0][0xc60] ;  /* 0x00031800ff027b82 */ /* 0x000ee20000000a00 */
[----:B------:R-:W0:Y:S01]  /*158f0*/  FLO.U32 R0, UR4 ;  /* 0x0000000400007d00 */ /* 0x000e2200080e0000 */
[----:B------:R-:W-:Y:S01]  /*15900*/  ULDC.64 UR6, c[0x0][0x208] ;  /* 0x0000820000067ab9 */ /* 0x000fe20000000a00 */
[----:B0-----:R-:W-:-:S06]  /*15910*/  ISETP.EQ.U32.AND P0, PT, R0, R5, PT ;  /* 0x000000050000720c */ /* 0x001fcc0003f02070 */
[----:B------:R-:W3:Y:S07]  /*15920*/  POPC R5, UR4 ;  /* 0x0000000400057d09 */ /* 0x000eee0008000000 */
[----:B---3--:R-:W3:Y:S01]  /*15930*/  @P0 ATOMG.E.ADD.STRONG.GPU PT, R3, desc[UR6][R2.64], R5 ;  /* 0x00000005020309a8 */ /* 0x008ee200081ee1c6 */
[----:B-1----:R-:W0:Y:S02]  /*15940*/  S2R R4, SR_LTMASK ;  /* 0x0000000000047919 */ /* 0x002e240000003900 */
[----:B0-----:R-:W-:-:S04]  /*15950*/  LOP3.LUT R4, R4, UR4, RZ, 0xc0, !PT ;  /* 0x0000000404047c12 */ /* 0x001fc8000f8ec0ff */
[----:B------:R-:W0:Y:S01]  /*15960*/  POPC R7, R4 ;  /* 0x0000000400077309 */ /* 0x000e220000000000 */
[----:B---3--:R-:W0:Y:S02]  /*15970*/  SHFL.IDX PT, R0, R3, R0, 0x1f ;  /* 0x00001f0003007589 */ /* 0x008e2400000e0000 */
[----:B0-----:R-:W-:-:S05]  /*15980*/  IADD3 R0, R0, UR38, R7 ;  /* 0x0000002600007c10 */ /* 0x001fca000fffe007 */
[----:B------:R3:W-:Y:S01]  /*15990*/  STL [R1], R0 ;  /* 0x0000000001007387 */ /* 0x0007e20000100800 */
[----:B------:R-:W-:Y:S05]  /*159a0*/  BRA `(.L_x_4490) ;  /* 0x0000004400187947 */ /* 0x000fea0003800000 */
.L_x_4489:
        /* <DEDUP_REMOVED lines=20> */
.L_x_4492:
[----:B------:R-:W-:Y:S05]  /*15af0*/  BSYNC B6 ;  /* 0x0000000000067941 */ /* 0x000fea0003800000 */
.L_x_4491:
        /* <DEDUP_REMOVED lines=20> */
.L_x_4495:
        /* <DEDUP_REMOVED lines=15> */
.L_x_4494:
[----:B------:R-:W-:Y:S05]  /*15d30*/  BSYNC B6 ;  /* 0x0000000000067941 */ /* 0x000fea0003800000 */
.L_x_4493:
        /* <DEDUP_REMOVED lines=25> */
.L_x_4606:
        /* <DEDUP_REMOVED lines=9> */
.L_x_4609:
        /* <DEDUP_REMOVED lines=10> */
[----:B-1----:R-:W1:Y:S02]  /*16000*/  @P0 LDC.64 R4, c[0x0][0x440] ;  /* 0x00011000ff040b82 */ /* 0x002e640000000a00 */
        /* <DEDUP_REMOVED lines=14> */
.L_x_4499:
[----:B------:R-:W4:Y:S04]  /*160f0*/  LDL R0, [R1+0x10] ;  /* 0x0000100001007983 */ /* 0x000f280000100800 */
[----:B---3--:R-:W3:Y:S01]  /*16100*/  LDL R2, [R1+0x14] ;  /* 0x0000140001027983 */ /* 0x008ee20000100800 */
[----:B----4-:R-:W-:Y:S01]  /*16110*/  IMAD R0, R0, 0x8, R19 ;  /* 0x0000000800007824 */ /* 0x010fe200078e0213 */
[----:B---3--:R-:W-:-:S04]  /*16120*/  SHF.L.U32 R2, R2, 0x1f, RZ ;  /* 0x0000001f02027819 */ /* 0x008fc800000006ff */
[----:B------:R-:W3:Y:S02]  /*16130*/  SYNCS.PHASECHK.TRANS64.TRYWAIT P0, [R0+URZ+0x30840], R2 ;  /* 0x03084002000075a7 */ /* 0x000ee4000800017f */
[----:B---3--:R-:W-:Y:S05]  /*16140*/  @!P0 BRA `(.L_x_4500) ;  /* 0x0000005400dc8947 */ /* 0x008fea0003800000 */
.L_x_4610:
[----:B------:R-:W4:Y:S02]  /*16150*/  S2R R3, SR_TID.X ;  /* 0x0000000000037919 */ /* 0x000f240000002100 */
[----:B----4-:R-:W-:-:S04]  /*16160*/  LOP3.LUT R3, R3, 0x7f, RZ, 0xc0, !PT ;  /* 0x0000007f03037812 */ /* 0x010fc800078ec0ff */
[----:B------:R-:W-:-:S13]  /*16170*/  ISETP.NE.AND P0, PT, R3, RZ, PT ;  /* 0x000000ff0300720c */ /* 0x000fda0003f05270 */
[----:B------:R-:W-:Y:S05]  /*16180*/  @P0 BRA `(.L_x_4501) ;  /* 0x00000000001c0947 */ /* 0x000fea0003800000 */
[----:B------:R-:W4:Y:S01]  /*16190*/  S2R R3, SR_TID.X ;  /* 0x0000000000037919 */ /* 0x000f220000002100 */
[----:B---3--:R-:W-:-:S04]  /*161a0*/  IMAD.MOV.U32 R2, RZ, RZ, 0x9000 ;  /* 0x00009000ff027424 */ /* 0x008fc800078e00ff */
[----:B------:R3:W-:Y:S01]  /*161b0*/  SYNCS.ARRIVE.TRANS64 RZ, [R0+URZ+0x30830], R2 ;  /* 0x0308300200ff79a7 */ /* 0x0007e2000800003f */
[----:B----4-:R-:W-:-:S04]  /*161c0*/  LOP3.LUT R3, R3, 0x1f, RZ, 0xc0, !PT ;  /* 0x0000001f03037812 */ /* 0x010fc800078ec0ff */
[----:B------:R-:W-:-:S13]  /*161d0*/  ISETP.NE.AND P0, PT, R3, RZ, PT ;  /* 0x000000ff0300720c */ /* 0x000fda0003f05270 */
[----:B---3--:R-:W-:Y:S05]  /*161e0*/  @!P0 BRA `(.L_x_4501) ;  /* 0x0000000000048947 */ /* 0x008fea0003800000 */
[----:B------:R-:W-:Y:S01]  /*161f0*/  BPT.TRAP 0x1 ;  /* 0x000000040000795c */ /* 0x000fe20000300000 */
.L_x_4501:
[----:B-1----:R-:W4:Y:S04]  /*16200*/  LDL R4, [R1+0x10] ;  /* 0x0000100001047983 */ /* 0x002f280000100800 */
[----:B------:R-:W2:Y:S04]  /*16210*/  LDL R3, [R1+0x4] ;  /* 0x0000040001037983 */ /* 0x000ea80000100800 */
[----:B---3--:R-:W3:Y:S01]  /*16220*/  LDL R2, [R1+0x18] ;  /* 0x0000180001027983 */ /* 0x008ee20000100800 */
[----:B------:R-:W-:Y:S01]  /*16230*/  R2UR UR9, R0 ;  /* 0x00000000000972ca */ /* 0x000fe200000e0000 */
[----:B------:R-:W-:Y:S01]  /*16240*/  UIADD3 UR4, UP0, UR36, 0x370, URZ ;  /* 0x0000037024047890 */ /* 0x000fe2000ff1e03f */
[----:B------:R-:W-:Y:S01]  /*16250*/  R2UR UR12, R16 ;  /* 0x00000000100c72ca */ /* 0x000fe200000e0000 */
[----:B------:R-:W-:Y:S01]  /*16260*/  UMOV UR10, URZ ;  /* 0x0000003f000a7c82 */ /* 0x000fe20008000000 */
[----:B-----5:R-:W-:Y:S01]  /*16270*/  R2UR UR13, R17 ;  /* 0x00000000110d72ca */ /* 0x020fe200000e0000 */
[----:B------:R-:W-:Y:S01]  /*16280*/  UMOV UR6, 0x0 ;  /* 0x0000000000067882 */ /* 0x000fe20000000000 */
[----:B------:R-:W-:Y:S01]  /*16290*/  UMOV UR7, 0x14f00000 ;  /* 0x14f0000000077882 */ /* 0x000fe20000000000 */
[----:B------:R-:W-:Y:S01]  /*162a0*/  UMOV UR16, 0x40 ;  /* 0x0000004000107882 */ /* 0x000fe20000000000 */
[----:B------:R-:W-:-:S02]  /*162b0*/  PLOP3.LUT P0, PT, PT, PT, PT, 0x80, 0x0 ;  /* 0x000000000000781c */ /* 0x000fc40003f0f070 */
[----:B------:R-:W-:-:S03]  /*162c0*/  LOP3.LUT R18, R18, 0xfffffffe, RZ, 0xc0, !PT ;  /* 0xfffffffe12127812 */ /* 0x000fc600078ec0ff */
[----:B------:R-:W-:-:S08]  /*162d0*/  UIADD3 UR9, UR9, 0x30830, URZ ;  /* 0x0003083009097890 */ /* 0x000fd0000fffe03f */
[----:B------:R-:W-:Y:S01]  /*162e0*/  @P0 LOP3.LUT R18, R18, 0x1, RZ, 0xfc, !PT ;  /* 0x0000000112120812 */ /* 0x000fe200078efcff */
[----:B----4-:R-:W-:Y:S01]  /*162f0*/  IMAD R0, R4, 0x9000, R19 ;  /* 0x0000900004007824 */ /* 0x010fe200078e0213 */
[----:B--2---:R-:W-:-:S04]  /*16300*/  R2UR UR11, R3 ;  /* 0x00000000030b72ca */ /* 0x004fc800000e0000 */
[----:B------:R-:W-:Y:S02]  /*16310*/  R2UR UR8, R0 ;  /* 0x00000000000872ca */ /* 0x000fe400000e0000 */
[----:B---3--:R-:W-:-:S11]  /*16320*/  R2UR UR5, R2 ;  /* 0x00000000020572ca */ /* 0x008fd600000e0000 */
[----:B------:R-:W-:Y:S02]  /*16330*/  UIADD3 UR14, UR8, 0x1e400, URZ ;  /* 0x0001e400080e7890 */ /* 0x000fe4000fffe03f */
[----:B------:R-:W-:Y:S02]  /*16340*/  UIMAD UR11, UR11, 0x60, UR5 ;  /* 0x000000600b0b78a4 */ /* 0x000fe4000f8e0205 */
[----:B------:R-:W-:Y:S02]  /*16350*/  UIADD3.X UR5, URZ, UR37, URZ, UP0, !UPT ;  /* 0x000000253f057290 */ /* 0x000fe400087fe43f */
[----:B------:R-:W-:Y:S02]  /*16360*/  UIADD3 UR15, UR8, 0x21400, URZ ;  /* 0x00021400080f7890 */ /* 0x000fe4000fffe03f */
[----:B------:R-:W-:-:S03]  /*16370*/  UIADD3 UR17, UR8, 0x24400, URZ ;  /* 0x0002440008117890 */ /* 0x000fc6000fffe03f */
[----:B------:R-:W-:Y:S01]  /*16380*/  UMOV UR8, UR14 ;  /* 0x0000000e00087c82 */ /* 0x000fe20008000000 */
[----:B------:R-:W-:Y:S01]  /*16390*/  UMOV UR14, 0x80 ;  /* 0x00000080000e7882 */ /* 0x000fe20000000000 */
[----:B------:R1:W-:Y:S02]  /*163a0*/  UTMALDG.4D [UR8], [UR4], desc[UR6] ;  /* 0x00000608040075b4 */ /* 0x0003e40008019000 */
[----:B-1----:R-:W-:Y:S01]  /*163b0*/  UMOV UR8, UR15 ;  /* 0x0000000f00087c82 */ /* 0x002fe20008000000 */
[----:B------:R-:W-:Y:S02]  /*163c0*/  UMOV UR10, UR16 ;  /* 0x00000010000a7c82 */ /* 0x000fe40008000000 */
[----:B------:R1:W-:Y:S02]  /*163d0*/  UTMALDG.4D [UR8], [UR4], desc[UR6] ;  /* 0x00000608040075b4 */ /* 0x0003e40008019000 */
[----:B-1----:R-:W-:Y:S01]  /*163e0*/  UMOV UR8, UR17 ;  /* 0x0000001100087c82 */ /* 0x002fe20008000000 */
[----:B------:R-:W-:-:S02]  /*163f0*/  UMOV UR10, UR14 ;  /* 0x0000000e000a7c82 */ /* 0x000fc40008000000 */
[----:B------:R3:W-:Y:S02]  /*16400*/  UTMALDG.4D [UR8], [UR4], desc[UR6] ;  /* 0x00000608040075b4 */ /* 0x0007e40008019000 */
[----:B---3--:R-:W-:Y:S01]  /*16410*/  NOP ;  /* 0x0000000000007918 */ /* 0x008fe20000000000 */
.L_x_4497:
[----:B------:R-:W3:Y:S01]  /*16420*/  LDL.LU R3, [R1+0x30] ;  /* 0x0000300001037983 */ /* 0x000ee20000300800 */
[----:B------:R-:W-:Y:S05]  /*16430*/  WARPSYNC.ALL ;  /* 0x0000000000007948 */ /* 0x000fea0003800000 */
[----:B------:R-:W-:Y:S01]  /*16440*/  ULDC.64 UR4, c[0x0][0x298] ;  /* 0x0000a60000047ab9 */ /* 0x000fe20000000a00 */
[----:B------:R-:W-:Y:S01]  /*16450*/  BSSY B6, `(.L_x_4502) ;  /* 0x000001c000067945 */ /* 0x000fe20003800000 */
[----:B------:R-:W-:Y:S01]  /*16460*/  BAR.SYNC.DEFER_BLOCKING 0x8, 0x180 ;  /* 0x0206000000007b1d */ /* 0x000fe20000010000 */
[----:B---3--:R-:W-:Y:S01]  /*16470*/  SHF.R.S32.HI R0, RZ, 0x1f, R3 ;  /* 0x0000001fff007819 */ /* 0x008fe20000011403 */
[----:B-1----:R-:W-:-:S04]  /*16480*/  IMAD.WIDE.U32 R4, R3, UR4, RZ ;  /* 0x0000000403047c25 */ /* 0x002fc8000f8e00ff */
        /* <DEDUP_REMOVED lines=24> */
.L_x_4503:
[----:B------:R-:W-:Y:S05]  /*16610*/  BSYNC B6 ;  /* 0x0000000000067941 */ /* 0x000fea0003800000 */
.L_x_4502:
[----:B-1----:R-:W3:Y:S01]  /*16620*/  LDL.LU R0, [R1+0x30] ;  /* 0x0000300001007983 */ /* 0x002ee20000300800 */
[----:B------:R-:W-:Y:S01]  /*16630*/  ULDC.64 UR6, c[0x0][0xa00] ;  /* 0x0002800000067ab9 */ /* 0x000fe20000000a00 */
[----:B0-----:R-:W0:Y:S01]  /*16640*/  LDC R7, c[0x0][0x448] ;  /* 0x00011200ff077b82 */ /* 0x001e220000000800 */
[----:B------:R-:W-:Y:S01]  /*16650*/  ULDC.64 UR4, c[0x0][0x2d8] ;  /* 0x0000b60000047ab9 */ /* 0x000fe20000000a00 */
[----:B------:R-:W3:Y:S04]  /*16660*/  LDL.LU.64 R2, [R1+0x48] ;  /* 0x0000480001027983 */ /* 0x000ee80000300a00 */
[----:B------:R-:W4:Y:S04]  /*16670*/  LDL R5, [R1+0xc] ;  /* 0x00000c0001057983 */ /* 0x000f280000100800 */
[----:B------:R-:W4:Y:S01]  /*16680*/  LDL R9, [R1+0x28] ;  /* 0x0000280001097983 */ /* 0x000f220000100800 */
[----:B------:R-:W-:-:S04]  /*16690*/  ISETP.NE.U32.AND P0, PT, RZ, UR6, PT ;  /* 0x00000006ff007c0c */ /* 0x000fc8000bf05070 */
[----:B------:R-:W-:Y:S01]  /*166a0*/  ISETP.NE.AND.EX P0, PT, RZ, UR7, PT, P0 ;  /* 0x00000007ff007c0c */ /* 0x000fe2000bf05300 */
[----:B------:R-:W1:Y:S01]  /*166b0*/  S2R R8, SR_TID.X ;  /* 0x0000000000087919 */ /* 0x000e620000002100 */
[----:B------:R-:W-:Y:S01]  /*166c0*/  ULDC.64 UR6, c[0x0][0x280] ;  /* 0x0000a00000067ab9 */ /* 0x000fe20000000a00 */
[----:B--2---:R-:W2:Y:S01]  /*166d0*/  S2R R10, SR_TID.X ;  /* 0x00000000000a7919 */ /* 0x004ea20000002100 */
[----:B-1----:R-:W-:Y:S02]  /*166e0*/  IMAD.SHL.U32 R8, R8, 0x10, RZ ;  /* 0x0000001008087824 */ /* 0x002fe400078e00ff */
[----:B--2---:R-:W-:-:S05]  /*166f0*/  IMAD.SHL.U32 R10, R10, 0x8, RZ ;  /* 0x000000080a0a7824 */ /* 0x004fca00078e00ff */
[----:B------:R-:W-:-:S04]  /*16700*/  LOP3.LUT R10, R10, 0x38, RZ, 0xc0, !PT ;  /* 0x000000380a0a7812 */ /* 0x000fc800078ec0ff */
[C---:B------:R-:W-:Y:S02]  /*16710*/  LOP3.LUT R11, R10.reuse, 0x40, RZ, 0xfc, !PT ;  /* 0x000000400a0b7812 */ /* 0x040fe400078efcff */
[----:B------:R-:W-:Y:S01]  /*16720*/  LOP3.LUT R10, R10, 0x80, RZ, 0xfc, !PT ;  /* 0x000000800a0a7812 */ /* 0x000fe200078efcff */
        /* <DEDUP_REMOVED lines=18> */
[----:B------:R-:W-:Y:S02]  /*16850*/  IMAD.IADD R4, R8, 0x1, R9 ;  /* 0x0000000108047824 */ /* 0x000fe400078e0209 */
        /* <DEDUP_REMOVED lines=18> */
[----:B------:R-:W1:Y:S01]  /*16980*/  S2R R8, SR_TID.X ;  /* 0x0000000000087919 */ /* 0x000e620000002100 */
[----:B------:R-:W-:Y:S01]  /*16990*/  IMAD R0, R4, UR5, R0 ;  /* 0x0000000504007c24 */ /* 0x000fe2000f8e0200 */
[----:B------:R-:W-:-:S03]  /*169a0*/  LEA R4, P3, R2, UR6, 0x1 ;  /* 0x0000000602047c11 */ /* 0x000fc6000f8608ff */
[----:B------:R-:W-:Y:S01]  /*169b0*/  IMAD.IADD R0, R3, 0x1, R0 ;  /* 0x0000000103007824 */ /* 0x000fe200078e0200 */
[----:B------:R-:W-:-:S04]  /*169c0*/  ISETP.GE.AND P1, PT, R11, UR4, PT ;  /* 0x000000040b007c0c */ /* 0x000fc8000bf26270 */
[----:B------:R-:W-:Y:S01]  /*169d0*/  LEA.HI.X R3, R2, UR7, R0, 0x1, P3 ;  /* 0x0000000702037c11 */ /* 0x000fe200098f0c00 */
[----:B-1----:R-:W-:-:S05]  /*169e0*/  IMAD.SHL.U32 R8, R8, 0x8, RZ ;  /* 0x0000000808087824 */ /* 0x002fca00078e00ff */
[----:B------:R-:W-:-:S04]  /*169f0*/  LOP3.LUT R8, R8, 0x38, RZ, 0xc0, !PT ;  /* 0x0000003808087812 */ /* 0x000fc800078ec0ff */
[----:B------:R-:W-:Y:S01]  /*16a00*/  ISETP.GE.AND P2, PT, R8, UR4, PT ;  /* 0x0000000408007c0c */ /* 0x000fe2000bf46270 */
[----:B------:R-:W-:-:S03]  /*16a10*/  UMOV UR4, 0xffffffff ;  /* 0xffffffff00047882 */ /* 0x000fc60000000000 */
[----:B0-----:R-:W-:Y:S09]  /*16a20*/  BRA.DIV UR4, `(.L_x_4504) ;  /* 0x0000004e04b87947 */ /* 0x001ff2000b800000 */
[----:B------:R-:W0:Y:S01]  /*16a30*/  S2R R6, SR_TID.X ;  /* 0x0000000000067919 */ /* 0x000e220000002100 */
[----:B------:R-:W2:Y:S01]  /*16a40*/  LDL.LU R9, [R1+0x28] ;  /* 0x0000280001097983 */ /* 0x000ea20000300800 */
[----:B0-----:R-:W-:-:S04]  /*16a50*/  LOP3.LUT R6, R6, 0x7f, RZ, 0xc0, !PT ;  /* 0x0000007f06067812 */ /* 0x001fc800078ec0ff */
[----:B------:R-:W-:Y:S02]  /*16a60*/  SHF.R.U32.HI R8, RZ, 0x3, R6 ;  /* 0x00000003ff087819 */ /* 0x000fe40000011606 */
[----:B------:R-:W3:Y:S01]  /*16a70*/  LDL.LU R6, [R1+0x2c] ;  /* 0x00002c0001067983 */ /* 0x000ee20000300800 */
[----:B------:R-:W0:Y:S01]  /*16a80*/  S2R R11, SR_TID.X ;  /* 0x00000000000b7919 */ /* 0x000e220000002100 */
[----:B------:R-:W-:Y:S01]  /*16a90*/  ULDC.64 UR4, c[0x0][0x208] ;  /* 0x0000820000047ab9 */ /* 0x000fe20000000a00 */
[----:B0-----:R-:W-:-:S05]  /*16aa0*/  IMAD.SHL.U32 R11, R11, 0x8, RZ ;  /* 0x000000080b0b7824 */ /* 0x001fca00078e00ff */
[----:B------:R-:W-:Y:S01]  /*16ab0*/  LOP3.LUT R11, R11, 0x38, RZ, 0xc0, !PT ;  /* 0x000000380b0b7812 */ /* 0x000fe200078ec0ff */
[----:B--2---:R-:W-:-:S04]  /*16ac0*/  IMAD.IADD R0, R8, 0x1, R9 ;  /* 0x0000000108007824 */ /* 0x004fc800078e0209 */
[----:B------:R-:W-:Y:S01]  /*16ad0*/  VIADD R5, R0, 0x10 ;  /* 0x0000001000057836 */ /* 0x000fe20000000000 */
[----:B------:R-:W-:Y:S01]  /*16ae0*/  SHFL.IDX PT, R9, R3, 0x1, 0x181f ;  /* 0x00381f0003097f89 */ /* 0x000fe200000e0000 */
[----:B---3--:R-:W-:-:S03]  /*16af0*/  IMAD R2, R6, R7, RZ ;  /* 0x0000000706027224 */ /* 0x008fc600078e02ff */
[----:B------:R-:W0:Y:S04]  /*16b00*/  SHFL.IDX PT, R7, R4, RZ, 0x181f ;  /* 0x00181fff04077589 */ /* 0x000e2800000e0000 */
[----:B------:R-:W1:Y:S01]  /*16b10*/  SHFL.IDX PT, R6, R3, RZ, 0x181f ;  /* 0x00181fff03067589 */ /* 0x000e6200000e0000 */
[-C--:B------:R-:W-:Y:S02]  /*16b20*/  ISETP.GE.AND P4, PT, R0, R2.reuse, PT ;  /* 0x000000020000720c */ /* 0x080fe40003f86270 */
[----:B------:R-:W-:Y:S02]  /*16b30*/  ISETP.GE.AND P3, PT, R5, R2, PT ;  /* 0x000000020500720c */ /* 0x000fe40003f66270 */
[----:B------:R-:W2:Y:S09]  /*16b40*/  SHFL.IDX PT, R5, R4, 0x1, 0x181f ;  /* 0x00381f0004057f89 */ /* 0x000eb200000e0000 */
[----:B0-----:R-:W-:-:S05]  /*16b50*/  @!P4 LEA R7, P5, R11, R7, 0x1 ;  /* 0x000000070b07c211 */ /* 0x001fca00078a08ff */
[----:B-1----:R-:W-:-:S05]  /*16b60*/  @!P4 IMAD.X R6, RZ, RZ, R6, P5 ;  /* 0x000000ffff06c224 */ /* 0x002fca00028e0606 */
[----:B------:R-:W-:-:S04]  /*16b70*/  @!P4 LOP3.LUT R7, R7, R6, RZ, 0x3c, !PT ;  /* 0x000000060707c212 */ /* 0x000fc800078e3cff */
[----:B------:R-:W-:Y:S02]  /*16b80*/  @!P4 LOP3.LUT R6, R7, R6, RZ, 0x3c, !PT ;  /* 0x000000060706c212 */ /* 0x000fe400078e3cff */
[----:B--2---:R-:W-:Y:S02]  /*16b90*/  @!P3 LEA R8, P5, R11, R5, 0x1 ;  /* 0x000000050b08b211 */ /* 0x004fe400078a08ff */
        /* <DEDUP_REMOVED lines=67> */
.L_x_4627:
        /* <DEDUP_REMOVED lines=16> */
.L_x_4506:
[----:B------:R-:W-:Y:S05]  /*170d0*/  BSYNC B0 ;  /* 0x0000000000007941 */ /* 0x000fea0003800000 */
.L_x_4505:
[----:B------:R-:W-:Y:S01]  /*170e0*/  NOP ;  /* 0x0000000000007918 */ /* 0x000fe20000000000 */
[----:B------:R-:W-:Y:S01]  /*170f0*/  PLOP3.LUT P0, PT, PT, PT, PT, 0x80, 0x0 ;  /* 0x000000000000781c */ /* 0x000fe20003f0f070 */
[----:B------:R-:W-:-:S12]  /*17100*/  VIADD R11, R19, 0x30800 ;  /* 0x00030800130b7836 */ /* 0x000fd80000000000 */
.L_x_4507:
        /* <DEDUP_REMOVED lines=18> */
.L_x_4628:
[----:B------:R-:W-:Y:S05]  /*17230*/  BSYNC B0 ;  /* 0x0000000000007941 */ /* 0x000fea0003800000 */
.L_x_4508:
[----:B------:R-:W3:Y:S04]  /*17240*/  LDL R2, [R1+0x3c] ;  /* 0x00003c0001027983 */ /* 0x000ee80000100800 */
[----:B0-----:R-:W4:Y:S01]  /*17250*/  LDL R4, [R1+0x24] ;  /* 0x0000240001047983 */ /* 0x001f220000100800 */
[----:B------:R-:W-:Y:S01]  /*17260*/  BSSY B0, `(.L_x_4510) ;  /* 0x0000251000007945 */ /* 0x000fe20003800000 */
[----:B---3--:R-:W-:-:S05]  /*17270*/  VIADD R0, R2, 0xfffffffe ;  /* 0xfffffffe02007836 */ /* 0x008fca0000000000 */
[----:B----4-:R-:W-:-:S13]  /*17280*/  ISETP.GE.AND P0, PT, R0, R4, PT ;  /* 0x000000040000720c */ /* 0x010fda0003f06270 */
        /* <DEDUP_REMOVED lines=56> */
.L_x_4516:
[----:B------:R-:W-:Y:S01]  /*17610*/  IMAD R3, R8, 0x8, R19 ;  /* 0x0000000808037824 */ /* 0x000fe200078e0213 */
[----:B------:R-:W-:Y:S01]  /*17620*/  SHF.L.U32 R2, R9, 0x1f, RZ ;  /* 0x0000001f09027819 */ /* 0x000fe200000006ff */
[----:B------:R-:W-:Y:S03]  /*17630*/  BSSY B3, `(.L_x_4517) ;  /* 0x0000003000037945 */ /* 0x000fe60003800000 */
[----:B------:R-:W1:Y:S02]  /*17640*/  SYNCS.PHASECHK.TRANS64.TRYWAIT P0, [R3+URZ+0x30840], R2 ;  /* 0x03084002030075a7 */ /* 0x000e64000800017f */
[----:B-1----:R-:W-:Y:S05]  /*17650*/  @!P0 BRA `(.L_x_4518) ;  /* 0x0000004c00bc8947 */ /* 0x002fea0003800000 */
.L_x_4629:
[----:B------:R-:W-:Y:S05]  /*17660*/  BSYNC B3 ;  /* 0x0000000000037941 */ /* 0x000fea0003800000 */
.L_x_4517:
        /* <DEDUP_REMOVED lines=12> */
.L_x_4520:
[----:B------:R-:W-:Y:S05]  /*17730*/  BSYNC B3 ;  /* 0x0000000000037941 */ /* 0x000fea0003800000 */
.L_x_4519:
        /* <DEDUP_REMOVED lines=12> */
.L_x_4521:
        /* <DEDUP_REMOVED lines=16> */
.L_x_4522:
        /* <DEDUP_REMOVED lines=16> */
.L_x_4523:
        /* <DEDUP_REMOVED lines=17> */
.L_x_4630:
[----:B------:R-:W-:Y:S05]  /*17b10*/  BSYNC B3 ;  /* 0x0000000000037941 */ /* 0x000fea0003800000 */
.L_x_4524:
[----:B------:R-:W-:Y:S01]  /*17b20*/  BSSY B3, `(.L_x_4526) ;  /* 0x000000d000037945 */ /* 0x000fe20003800000 */
[----:B------:R-:W-:Y:S02]  /*17b30*/  IMAD.MOV.U32 R12, RZ, RZ, 0x0 ;  /* 0x00000000ff0c7424 */ /* 0x000fe400078e00ff */
[----:B------:R-:W-:Y:S01]  /*17b40*/  IMAD.MOV.U32 R13, RZ, RZ, 0x14f00000 ;  /* 0x14f00000ff0d7424 */ /* 0x000fe200078e00ff */
[----:B------:R-:W-:Y:S06]  /*17b50*/  @P1 BRA `(.L_x_4527) ;  /* 0x0000000000241947 */ /* 0x000fec0003800000 */
[----:B------:R-:W2:Y:S01]  /*17b60*/  LDL R6, [R1+0x10] ;  /* 0x0000100001067983 */ /* 0x000ea20000100800 */
[----:B0-----:R-:W-:Y:S01]  /*17b70*/  IMAD.MOV.U32 R3, RZ, RZ, 0x9000 ;  /* 0x00009000ff037424 */ /* 0x001fe200078e00ff */
[----:B------:R-:W0:Y:S02]  /*17b80*/  S2R R4, SR_TID.X ;  /* 0x0000000000047919 */ /* 0x000e240000002100 */
[----:B0-----:R-:W-:-:S04]  /*17b90*/  LOP3.LUT R4, R4, 0x1f, RZ, 0xc0, !PT ;  /* 0x0000001f04047812 */ /* 0x001fc800078ec0ff */
[----:B------:R-:W-:Y:S01]  /*17ba0*/  ISETP.NE.AND P0, PT, R4, RZ, PT ;  /* 0x000000ff0400720c */ /* 0x000fe20003f05270 */
[----:B--2---:R-:W-:-:S04]  /*17bb0*/  IMAD R2, R6, 0x8, R19 ;  /* 0x0000000806027824 */ /* 0x004fc800078e0213 */
[----:B------:R1:W-:Y:S08]  /*17bc0*/  SYNCS.ARRIVE.TRANS64 RZ, [R2+URZ+0x30850], R3 ;  /* 0x0308500302ff79a7 */ /* 0x0003f0000800003f */
[----:B------:R-:W-:Y:S05]  /*17bd0*/  @!P0 BRA `(.L_x_4527) ;  /* 0x0000000000048947 */ /* 0x000fea0003800000 */
[----:B------:R-:W-:Y:S01]  /*17be0*/  BPT.TRAP 0x1 ;  /* 0x000000040000795c */ /* 0x000fe20000300000 */
.L_x_4527:
[----:B------:R-:W-:Y:S05]  /*17bf0*/  BSYNC B3 ;  /* 0x0000000000037941 */ /* 0x000fea0003800000 */
.L_x_4526:
[----:B01----:R-:W2:Y:S04]  /*17c00*/  LDL.LU R2, [R1+0x10] ;  /* 0x0000100001027983 */ /* 0x003ea80000300800 */
[----:B------:R-:W3:Y:S04]  /*17c10*/  LDL R6, [R1+0x18] ;  /* 0x0000180001067983 */ /* 0x000ee80000100800 */
[----:B------:R-:W3:Y:S01]  /*17c20*/  LDL.LU R4, [R1+0x4] ;  /* 0x0000040001047983 */ /* 0x000ee20000300800 */
[----:B------:R-:W-:Y:S01]  /*17c30*/  R2UR UR10, R14 ;  /* 0x000000000e0a72ca */ /* 0x000fe200000e0000 */
[----:B------:R-:W-:Y:S01]  /*17c40*/  UIADD3 UR4, UP0, UR36, 0x470, URZ ;  /* 0x0000047024047890 */ /* 0x000fe2000ff1e03f */
[----:B------:R-:W-:-:S02]  /*17c50*/  R2UR UR6, R12 ;  /* 0x000000000c0672ca */ /* 0x000fc400000e0000 */
[----:B------:R-:W-:Y:S01]  /*17c60*/  R2UR UR7, R13 ;  /* 0x000000000d0772ca */ /* 0x000fe200000e0000 */
[----:B------:R-:W-:Y:S01]  /*17c70*/  UIADD3.X UR5, URZ, UR37, URZ, UP0, !UPT ;  /* 0x000000253f057290 */ /* 0x000fe200087fe43f */
[----:B------:R-:W-:Y:S01]  /*17c80*/  PLOP3.LUT P0, PT, PT, PT, PT, 0x80, 0x0 ;  /* 0x000000000000781c */ /* 0x000fe20003f0f070 */
[C-C-:B--2---:R-:W-:Y:S02]  /*17c90*/  IMAD R3, R2.reuse, 0x8, R19.reuse ;  /* 0x0000000802037824 */ /* 0x144fe400078e0213 */
[----:B------:R-:W-:Y:S02]  /*17ca0*/  IMAD R2, R2, 0x9000, R19 ;  /* 0x0000900002027824 */ /* 0x000fe400078e0213 */
[----:B------:R-:W-:Y:S02]  /*17cb0*/  VIADD R3, R3, 0x30850 ;  /* 0x0003085003037836 */ /* 0x000fe40000000000 */
[----:B---3--:R-:W-:Y:S02]  /*17cc0*/  IMAD R4, R4, 0x60, R6 ;  /* 0x0000006004047824 */ /* 0x008fe400078e0206 */
[----:B------:R-:W-:-:S07]  /*17cd0*/  VIADD R6, R2, 0x400 ;  /* 0x0000040002067836 */ /* 0x000fce0000000000 */
.L_x_4528:
        /* <DEDUP_REMOVED lines=15> */
.L_x_4529:
        /* <DEDUP_REMOVED lines=15> */
.L_x_4530:
        /* <DEDUP_REMOVED lines=12> */
.L_x_4515:
[----:B------:R-:W-:Y:S05]  /*17f80*/  BSYNC B1 ;  /* 0x0000000000017941 */ /* 0x000fea0003800000 */
.L_x_4514:
[----:B0-----:R-:W2:Y:S04]  /*17f90*/  LDL.LU R0, [R1+0x3c] ;  /* 0x00003c0001007983 */ /* 0x001ea80000300800 */
[----:B------:R0:W-:Y:S04]  /*17fa0*/  STL [R1+0x10], R8 ;  /* 0x0000100801007387 */ /* 0x0001e80000100800 */
[----:B------:R0:W-:Y:S02]  /*17fb0*/  STL [R1+0x14], R9 ;  /* 0x0000140901007387 */ /* 0x0001e40000100800 */
[----:B0-2---:R-:W-:-:S07]  /*17fc0*/  VIADD R0, R0, 0xfffffffd ;  /* 0xfffffffd00007836 */ /* 0x005fce0000000000 */
.L_x_4513:
[----:B------:R-:W-:Y:S05]  /*17fd0*/  BSYNC B2 ;  /* 0x0000000000027941 */ /* 0x000fea0003800000 */
.L_x_4512:
[----:B------:R-:W-:-:S05]  /*17fe0*/  VIADD R10, R10, 0xfffffffe ;  /* 0xfffffffe0a0a7836 */ /* 0x000fca0000000000 */
[----:B------:R-:W-:-:S13]  /*17ff0*/  ISETP.NE.AND P0, PT, R10, R7, PT ;  /* 0x000000070a00720c */ /* 0x000fda0003f05270 */
[----:B------:R-:W-:Y:S05]  /*18000*/  @!P0 BRA `(.L_x_4511) ;  /* 0x0000001400d88947 */ /* 0x000fea0003800000 */
[----:B------:R-:W-:-:S07]  /*18010*/  IMAD.MOV.U32 R9, RZ, RZ, R17 ;  /* 0x000000ffff097224 */ /* 0x000fce00078e0011 */
.L_x_4565:
[----:B--2---:R-:W2:Y:S04]  /*18020*/  LDL R3, [R1+0x10] ;  /* 0x0000100001037983 */ /* 0x004ea80000100800 */
        /* <DEDUP_REMOVED lines=35> */
.L_x_4533:
[----:B------:R-:W-:Y:S01]  /*18260*/  IMAD R3, R4, 0x8, R19 ;  /* 0x0000000804037824 */ /* 0x000fe200078e0213 */
[----:B------:R-:W-:Y:S01]  /*18270*/  SHF.L.U32 R2, R5, 0x1f, RZ ;  /* 0x0000001f05027819 */ /* 0x000fe200000006ff */
[----:B------:R-:W-:Y:S03]  /*18280*/  BSSY B2, `(.L_x_4534) ;  /* 0x0000003000027945 */ /* 0x000fe60003800000 */
[----:B------:R-:W1:Y:S02]  /*18290*/  SYNCS.PHASECHK.TRANS64.TRYWAIT P0, [R3+URZ+0x30840], R2 ;  /* 0x03084002030075a7 */ /* 0x000e64000800017f */
[----:B-1----:R-:W-:Y:S05]  /*182a0*/  @!P0 BRA `(.L_x_4535) ;  /* 0x0000004000d08947 */ /* 0x002fea0003800000 */
.L_x_4631:
[----:B------:R-:W-:Y:S05]  /*182b0*/  BSYNC B2 ;  /* 0x0000000000027941 */ /* 0x000fea0003800000 */
.L_x_4534:
        /* <DEDUP_REMOVED lines=12> */
.L_x_4537:
[----:B------:R-:W-:Y:S05]  /*18380*/  BSYNC B2 ;  /* 0x0000000000027941 */ /* 0x000fea0003800000 */
.L_x_4536:
        /* <DEDUP_REMOVED lines=12> */
.L_x_4538:
        /* <DEDUP_REMOVED lines=16> */
.L_x_4539:
        /* <DEDUP_REMOVED lines=16> */
.L_x_4540:
        /* <DEDUP_REMOVED lines=17> */
.L_x_4632:
[----:B------:R-:W-:Y:S05]  /*18760*/  BSYNC B2 ;  /* 0x0000000000027941 */ /* 0x000fea0003800000 */
.L_x_4541:
        /* <DEDUP_REMOVED lines=11> */
.L_x_4544:
[----:B------:R-:W-:Y:S05]  /*18820*/  BSYNC B2 ;  /* 0x0000000000027941 */ /* 0x000fea0003800000 */
.L_x_4543:
[----:B0-----:R-:W2:Y:S04]  /*18830*/  LDL.LU R3, [R1+0x10] ;  /* 0x0000100001037983 */ /* 0x001ea80000300800 */
[----:B------:R-:W3:Y:S04]  /*18840*/  LDL R7, [R1+0x18] ;  /* 0x0000180001077983 */ /* 0x000ee80000100800 */
[----:B------:R-:W3:Y:S01]  /*18850*/  LDL.LU R6, [R1+0x4] ;  /* 0x0000040001067983 */ /* 0x000ee20000300800 */
[----:B------:R-:W-:Y:S01]  /*18860*/  R2UR UR10, R10 ;  /* 0x000000000a0a72ca */ /* 0x000fe200000e0000 */
[----:B------:R-:W-:Y:S01]  /*18870*/  UIADD3 UR4, UP0, UR36, 0x470, URZ ;  /* 0x0000047024047890 */ /* 0x000fe2000ff1e03f */
[----:B------:R-:W-:Y:S01]  /*18880*/  R2UR UR6, R12 ;  /* 0x000000000c0672ca */ /* 0x000fe200000e0000 */
[----:B------:R-:W-:Y:S01]  /*18890*/  VIADD R2, R2, 0x50 ;  /* 0x0000005002027836 */ /* 0x000fe20000000000 */
[----:B------:R-:W-:Y:S01]  /*188a0*/  R2UR UR7, R13 ;  /* 0x000000000d0772ca */ /* 0x000fe200000e0000 */
[----:B------:R-:W-:Y:S01]  /*188b0*/  UIADD3.X UR5, URZ, UR37, URZ, UP0, !UPT ;  /* 0x000000253f057290 */ /* 0x000fe200087fe43f */
[----:B------:R-:W-:Y:S01]  /*188c0*/  PLOP3.LUT P0, PT, PT, PT, PT, 0x80, 0x0 ;  /* 0x000000000000781c */ /* 0x000fe20003f0f070 */
[----:B--2---:R-:W-:-:S02]  /*188d0*/  IMAD R3, R3, 0x9000, R19 ;  /* 0x0000900003037824 */ /* 0x004fc400078e0213 */
[----:B---3--:R-:W-:Y:S02]  /*188e0*/  IMAD R6, R6, 0x60, R7 ;  /* 0x0000006006067824 */ /* 0x008fe400078e0207 */
[----:B------:R-:W-:-:S08]  /*188f0*/  VIADD R7, R3, 0x400 ;  /* 0x0000040003077836 */ /* 0x000fd00000000000 */
.L_x_4545:
        /* <DEDUP_REMOVED lines=15> */
.L_x_4546:
        /* <DEDUP_REMOVED lines=15> */
.L_x_4547:
        /* <DEDUP_REMOVED lines=12> */
.L_x_4532:
[----:B------:R-:W-:Y:S05]  /*18ba0*/  BSYNC B1 ;  /* 0x0000000000017941 */ /* 0x000fea0003800000 */
.L_x_4531:
[----:B------:R-:W-:Y:S01]  /*18bb0*/  VIADD R3, R4, 0x1 ;  /* 0x0000000104037836 */ /* 0x000fe20000000000 */
[----:B------:R-:W-:Y:S01]  /*18bc0*/  LOP3.LUT P1, RZ, R18, 0x1, RZ, 0xc0, !PT ;  /* 0x0000000112ff7812 */ /* 0x000fe2000782c0ff */
[----:B------:R-:W-:Y:S01]  /*18bd0*/  BSSY B1, `(.L_x_4548) ;  /* 0x00000b5000017945 */ /* 0x000fe20003800000 */
[----:B------:R-:W-:Y:S02]  /*18be0*/  VIADD R6, R0, 0xffffffff ;  /* 0xffffffff00067836 */ /* 0x000fe40000000000 */
        /* <DEDUP_REMOVED lines=13> */
[----:B0-----:R-:W0:Y:S01]  /*18cc0*/  LDC R8, c[0x0][0x43c] ;  /* 0x00010f00ff087b82 */ /* 0x001e220000000800 */
        /* <DEDUP_REMOVED lines=18> */
.L_x_4550:
[----:B------:R-:W-:Y:S01]  /*18df0*/  IMAD R2, R12, 0x8, R19 ;  /* 0x000000080c027824 */ /* 0x000fe200078e0213 */
[----:B------:R-:W-:Y:S01]  /*18e00*/  SHF.L.U32 R3, R10, 0x1f, RZ ;  /* 0x0000001f0a037819 */ /* 0x000fe200000006ff */
[----:B------:R-:W-:Y:S03]  /*18e10*/  BSSY B2, `(.L_x_4551) ;  /* 0x0000003000027945 */ /* 0x000fe60003800000 */
[----:B------:R-:W3:Y:S02]  /*18e20*/  SYNCS.PHASECHK.TRANS64.TRYWAIT P0, [R2+URZ+0x30840], R3 ;  /* 0x03084003020075a7 */ /* 0x000ee4000800017f */
[----:B---3--:R-:W-:Y:S05]  /*18e30*/  @!P0 BRA `(.L_x_4552) ;  /* 0x0000003800148947 */ /* 0x008fea0003800000 */
.L_x_4633:
[----:B------:R-:W-:Y:S05]  /*18e40*/  BSYNC B2 ;  /* 0x0000000000027941 */ /* 0x000fea0003800000 */
.L_x_4551:
[----:B0-2---:R-:W0:Y:S01]  /*18e50*/  S2R R8, SR_TID.X ;  /* 0x0000000000087919 */ /* 0x005e220000002100 */
[----:B------:R-:W-:Y:S01]  /*18e60*/  BSSY B2, `(.L_x_4553) ;  /* 0x000000b000027945 */ /* 0x000fe20003800000 */
[----:B0-----:R-:W-:-:S04]  /*18e70*/  LOP3.LUT R8, R8, 0x7f, RZ, 0xc0, !PT ;  /* 0x0000007f08087812 */ /* 0x001fc800078ec0ff */
[----:B------:R-:W-:-:S13]  /*18e80*/  ISETP.NE.AND P1, PT, R8, RZ, PT ;  /* 0x000000ff0800720c */ /* 0x000fda0003f25270 */
[----:B------:R-:W-:Y:S05]  /*18e90*/  @P1 BRA `(.L_x_4554) ;  /* 0x00000000001c1947 */ /* 0x000fea0003800000 */
[----:B------:R-:W0:Y:S01]  /*18ea0*/  S2R R8, SR_TID.X ;  /* 0x0000000000087919 */ /* 0x000e220000002100 */
[----:B---3--:R-:W-:-:S04]  /*18eb0*/  IMAD.MOV.U32 R3, RZ, RZ, 0x9000 ;  /* 0x00009000ff037424 */ /* 0x008fc800078e00ff */
[----:B------:R2:W-:Y:S01]  /*18ec0*/  SYNCS.ARRIVE.TRANS64 RZ, [R2+URZ+0x30830], R3 ;  /* 0x0308300302ff79a7 */ /* 0x0005e2000800003f */
[----:B0-----:R-:W-:-:S04]  /*18ed0*/  LOP3.LUT R8, R8, 0x1f, RZ, 0xc0, !PT ;  /* 0x0000001f08087812 */ /* 0x001fc800078ec0ff */
[----:B------:R-:W-:-:S13]  /*18ee0*/  ISETP.NE.AND P0, PT, R8, RZ, PT ;  /* 0x000000ff0800720c */ /* 0x000fda0003f05270 */
[----:B--2---:R-:W-:Y:S05]  /*18ef0*/  @!P0 BRA `(.L_x_4554) ;  /* 0x0000000000048947 */ /* 0x004fea0003800000 */
[----:B------:R-:W-:Y:S01]  /*18f00*/  BPT.TRAP 0x1 ;  /* 0x000000040000795c */ /* 0x000fe20000300000 */
.L_x_4554:
[----:B------:R-:W-:Y:S05]  /*18f10*/  BSYNC B2 ;  /* 0x0000000000027941 */ /* 0x000fea0003800000 */
.L_x_4553:
[----:B------:R-:W2:Y:S04]  /*18f20*/  LDL R8, [R1+0x10] ;  /* 0x0000100001087983 */ /* 0x000ea80000100800 */
[----:B---3--:R-:W3:Y:S01]  /*18f30*/  LDL R2, [R1+0x18] ;  /* 0x0000180001027983 */ /* 0x008ee20000100800 */
[----:B------:R-:W-:Y:S01]  /*18f40*/  IMAD.MOV.U32 R14, RZ, RZ, RZ ;  /* 0x000000ffff0e7224 */ /* 0x000fe200078e00ff */
[----:B------:R-:W-:Y:S01]  /*18f50*/  UIADD3 UR4, UP0, UR36, 0x370, URZ ;  /* 0x0000037024047890 */ /* 0x000fe2000ff1e03f */
[----:B------:R-:W-:Y:S01]  /*18f60*/  PLOP3.LUT P0, PT, PT, PT, PT, 0x80, 0x0 ;  /* 0x000000000000781c */ /* 0x000fe20003f0f070 */
[----:B------:R-:W-:Y:S01]  /*18f70*/  UMOV UR6, 0x0 ;  /* 0x0000000000067882 */ /* 0x000fe20000000000 */
[----:B------:R-:W-:Y:S01]  /*18f80*/  UMOV UR7, 0x14f00000 ;  /* 0x14f0000000077882 */ /* 0x000fe20000000000 */
[----:B------:R-:W-:Y:S01]  /*18f90*/  R2UR UR10, R14 ;  /* 0x000000000e0a72ca */ /* 0x000fe200000e0000 */
[----:B------:R-:W-:Y:S01]  /*18fa0*/  UIADD3.X UR5, URZ, UR37, URZ, UP0, !UPT ;  /* 0x000000253f057290 */ /* 0x000fe200087fe43f */
[----:B--2---:R-:W-:-:S02]  /*18fb0*/  IMAD R3, R8, 0x8, R11 ;  /* 0x0000000808037824 */ /* 0x004fc400078e020b */
[----:B------:R-:W-:Y:S02]  /*18fc0*/  IMAD R8, R8, 0x9000, R19 ;  /* 0x0000900008087824 */ /* 0x000fe400078e0213 */
[----:B------:R-:W-:Y:S02]  /*18fd0*/  VIADD R3, R3, 0x30 ;  /* 0x0000003003037836 */ /* 0x000fe40000000000 */
[----:B---3--:R-:W-:Y:S02]  /*18fe0*/  IMAD R2, R7, 0x60, R2 ;  /* 0x0000006007027824 */ /* 0x008fe400078e0202 */
[----:B-1----:R-:W-:-:S07]  /*18ff0*/  VIADD R10, R8, 0x1e400 ;  /* 0x0001e400080a7836 */ /* 0x002fce0000000000 */
.L_x_4555:
        /* <DEDUP_REMOVED lines=16> */
.L_x_4556:
        /* <DEDUP_REMOVED lines=16> */
.L_x_4557:
        /* <DEDUP_REMOVED lines=15> */
.L_x_4634:
[----:B------:R-:W-:Y:S05]  /*192f0*/  BSYNC B2 ;  /* 0x0000000000027941 */ /* 0x000fea0003800000 */
.L_x_4558:
[----:B------:R-:W-:Y:S01]  /*19300*/  BSSY B2, `(.L_x_4560) ;  /* 0x000000b000027945 */ /* 0x000fe20003800000 */
[----:B------:R-:W-:Y:S02]  /*19310*/  IMAD.MOV.U32 R12, RZ, RZ, 0x0 ;  /* 0x00000000ff0c7424 */ /* 0x000fe400078e00ff */
[----:B------:R-:W-:Y:S01]  /*19320*/  IMAD.MOV.U32 R13, RZ, RZ, 0x14f00000 ;  /* 0x14f00000ff0d7424 */ /* 0x000fe200078e00ff */
[----:B------:R-:W-:Y:S06]  /*19330*/  @P1 BRA `(.L_x_4561) ;  /* 0x00000000001c1947 */ /* 0x000fec0003800000 */
[----:B------:R-:W1:Y:S01]  /*19340*/  S2R R8, SR_TID.X ;  /* 0x0000000000087919 */ /* 0x000e620000002100 */
[----:B------:R-:W-:-:S04]  /*19350*/  IMAD.MOV.U32 R3, RZ, RZ, 0x9000 ;  /* 0x00009000ff037424 */ /* 0x000fc800078e00ff */
[----:B------:R2:W-:Y:S01]  /*19360*/  SYNCS.ARRIVE.TRANS64 RZ, [R2+URZ+0x50], R3 ;  /* 0x0000500302ff79a7 */ /* 0x0005e2000800003f */
[----:B-1----:R-:W-:-:S04]  /*19370*/  LOP3.LUT R8, R8, 0x1f, RZ, 0xc0, !PT ;  /* 0x0000001f08087812 */ /* 0x002fc800078ec0ff */
[----:B------:R-:W-:-:S13]  /*19380*/  ISETP.NE.AND P0, PT, R8, RZ, PT ;  /* 0x000000ff0800720c */ /* 0x000fda0003f05270 */
[----:B--2---:R-:W-:Y:S05]  /*19390*/  @!P0 BRA `(.L_x_4561) ;  /* 0x0000000000048947 */ /* 0x004fea0003800000 */
[----:B------:R-:W-:Y:S01]  /*193a0*/  BPT.TRAP 0x1 ;  /* 0x000000040000795c */ /* 0x000fe20000300000 */
.L_x_4561:
[----:B------:R-:W-:Y:S05]  /*193b0*/  BSYNC B2 ;  /* 0x0000000000027941 */ /* 0x000fea0003800000 */
.L_x_4560:
        /* <DEDUP_REMOVED lines=12> */
.L_x_4562:
        /* <DEDUP_REMOVED lines=15> */
.L_x_4563:
        /* <DEDUP_REMOVED lines=15> */
.L_x_4564:
        /* <DEDUP_REMOVED lines=12> */
.L_x_4549:
[----:B------:R-:W-:Y:S05]  /*19720*/  BSYNC B1 ;  /* 0x0000000000017941 */ /* 0x000fea0003800000 */
.L_x_4548:
[----:B------:R-:W3:Y:S01]  /*19730*/  LDL R2, [R1+0x24] ;  /* 0x0000240001027983 */ /* 0x000ee20000100800 */
[----:B------:R-:W-:Y:S01]  /*19740*/  VIADD R0, R0, 0xfffffffe ;  /* 0xfffffffe00007836 */ /* 0x000fe20000000000 */
[----:B---3--:R-:W-:-:S13]  /*19750*/  ISETP.GT.AND P0, PT, R6, R2, PT ;  /* 0x000000020600720c */ /* 0x008fda0003f04270 */
[----:B------:R-:W-:Y:S05]  /*19760*/  @P0 BRA `(.L_x_4565) ;  /* 0xffffffe8002c0947 */ /* 0x000fea000383ffff */
.L_x_4511:
[----:B------:R-:W-:Y:S05]  /*19770*/  BSYNC B0 ;  /* 0x0000000000007941 */ /* 0x000fea0003800000 */
.L_x_4510:
        /* <DEDUP_REMOVED lines=19> */
.L_x_4567:
[----:B------:R-:W-:Y:S05]  /*198b0*/  BSYNC B0 ;  /* 0x0000000000007941 */ /* 0x000fea0003800000 */
.L_x_4566:
[----:B------:R-:W-:Y:S01]  /*198c0*/  LOP3.LUT P0, RZ, R18, 0x1, RZ, 0xc0, !PT ;  /* 0x0000000112ff7812 */ /* 0x000fe2000780c0ff */
[----:B------:R-:W-:-:S12]  /*198d0*/  BSSY B0, `(.L_x_4568) ;  /* 0x000004a000007945 */ /* 0x000fd80003800000 */
[----:B------:R-:W-:Y:S05]  /*198e0*/  @!P0 BRA `(.L_x_4569) ;  /* 0x0000000400208947 */ /* 0x000fea0003800000 */
[----:B--2---:R-:W2:Y:S04]  /*198f0*/  LDL R0, [R1+0x10] ;  /* 0x0000100001007983 */ /* 0x004ea80000100800 */
[----:B------:R-:W3:Y:S01]  /*19900*/  LDL R2, [R1+0x14] ;  /* 0x0000140001027983 */ /* 0x000ee20000100800 */
[----:B------:R-:W-:Y:S01]  /*19910*/  BSSY B1, `(.L_x_4570) ;  /* 0x0000006000017945 */ /* 0x000fe20003800000 */
[----:B------:R-:W-:Y:S01]  /*19920*/  ISETP.NE.AND P1, PT, R3, RZ, PT ;  /* 0x000000ff0300720c */ /* 0x000fe20003f25270 */
[----:B--2---:R-:W-:Y:S01]  /*19930*/  IMAD R0, R0, 0x8, R19 ;  /* 0x0000000800007824 */ /* 0x004fe200078e0213 */
[----:B---3--:R-:W-:-:S04]  /*19940*/  SHF.L.U32 R2, R2, 0x1f, RZ ;  /* 0x0000001f02027819 */ /* 0x008fc800000006ff */
[----:B------:R-:W2:Y:S02]  /*19950*/  SYNCS.PHASECHK.TRANS64.TRYWAIT P0, [R0+URZ+0x30860], R2 ;  /* 0x03086002000075a7 */ /* 0x000ea4000800017f */
[----:B--2---:R-:W-:Y:S05]  /*19960*/  @!P0 BRA `(.L_x_4571) ;  /* 0x0000002c00708947 */ /* 0x004fea0003800000 */
.L_x_4635:
[----:B------:R-:W-:Y:S05]  /*19970*/  BSYNC B1 ;  /* 0x0000000000017941 */ /* 0x000fea0003800000 */
.L_x_4570:
        /* <DEDUP_REMOVED lines=9> */
.L_x_4573:
[----:B------:R-:W-:Y:S05]  /*19a10*/  BSYNC B1 ;  /* 0x0000000000017941 */ /* 0x000fea0003800000 */
.L_x_4572:
[----:B------:R-:W3:Y:S04]  /*19a20*/  LDL.LU R4, [R1+0x18] ;  /* 0x0000180001047983 */ /* 0x000ee80000300800 */
[----:B------:R-:W3:Y:S04]  /*19a30*/  LDL.LU R3, [R1+0x4] ;  /* 0x0000040001037983 */ /* 0x000ee80000300800 */
[----:B--2---:R-:W2:Y:S01]  /*19a40*/  LDL R2, [R1+0x10] ;  /* 0x0000100001027983 */ /* 0x004ea20000100800 */
        /* <DEDUP_REMOVED lines=8> */
[----:B--2---:R-:W-:-:S04]  /*19ad0*/  IMAD R2, R2, 0x9000, R19 ;  /* 0x0000900002027824 */ /* 0x004fc800078e0213 */
[----:B------:R-:W-:-:S07]  /*19ae0*/  VIADD R4, R2, 0x400 ;  /* 0x0000040002047836 */ /* 0x000fce0000000000 */
.L_x_4574:
        /* <DEDUP_REMOVED lines=15> */
.L_x_4575:
        /* <DEDUP_REMOVED lines=15> */
.L_x_4576:
        /* <DEDUP_REMOVED lines=9> */
[----:B---3--:R-:W-:Y:S05]  /*19d60*/  @P0 BRA.U.ANY `(.L_x_4576) ;  /* 0xfffffffd00d80947 */ /* 0x008fea000393ffff */
.L_x_4569:
[----:B------:R-:W-:Y:S05]  /*19d70*/  BSYNC B0 ;  /* 0x0000000000007941 */ /* 0x000fea0003800000 */
.L_x_4568:
[----:B-1----:R-:W2:Y:S04]  /*19d80*/  LDL.LU R5, [R1+0x10] ;  /* 0x0000100001057983 */ /* 0x002ea80000300800 */
[----:B------:R-:W3:Y:S01]  /*19d90*/  LDL.LU R4, [R1+0x14] ;  /* 0x0000140001047983 */ /* 0x000ee20000300800 */
[----:B--2---:R-:W-:-:S05]  /*19da0*/  VIADD R0, R5, 0x1 ;  /* 0x0000000105007836 */ /* 0x004fca0000000000 */
[----:B------:R-:W-:-:S04]  /*19db0*/  ISETP.NE.AND P0, PT, R0, 0x2, PT ;  /* 0x000000020000780c */ /* 0x000fc80003f05270 */
[----:B------:R-:W-:Y:S02]  /*19dc0*/  SEL R2, RZ, 0x1, P0 ;  /* 0x00000001ff027807 */ /* 0x000fe40000000000 */
[----:B------:R-:W-:Y:S02]  /*19dd0*/  SEL R0, R0, RZ, P0 ;  /* 0x000000ff00007207 */ /* 0x000fe40000000000 */
[----:B---3--:R-:W-:-:S03]  /*19de0*/  LOP3.LUT R4, R4, R2, RZ, 0x3c, !PT ;  /* 0x0000000204047212 */ /* 0x008fc600078e3cff */
[----:B------:R1:W-:Y:S04]  /*19df0*/  STL [R1+0x10], R0 ;  /* 0x0000100001007387 */ /* 0x0003e80000100800 */
[----:B------:R1:W-:Y:S02]  /*19e00*/  STL [R1+0x14], R4 ;  /* 0x0000140401007387 */ /* 0x0003e40000100800 */
.L_x_4490:
[----:B------:R-:W-:Y:S05]  /*19e10*/  BSYNC B7 ;  /* 0x0000000000077941 */ /* 0x000fea0003800000 */
.L_x_4488:
        /* <DEDUP_REMOVED lines=8> */
[----:B01----:R-:W0:Y:S04]  /*19ea0*/  LDS.128 R4, [R19+0x308d0] ;  /* 0x0308d00013047984 */ /* 0x003e280000000c00 */
[----:B0-----:R0:W-:Y:S04]  /*19eb0*/  STL.64 [R1], R4 ;  /* 0x0000000401007387 */ /* 0x0011e80000100a00 */
[----:B------:R0:W-:Y:S01]  /*19ec0*/  STL.64 [R1+0x8], R6 ;  /* 0x0000080601007387 */ /* 0x0001e20000100a00 */
[----:B------:R-:W-:Y:S06]  /*19ed0*/  BAR.ARV 0x4, 0x180 ;  /* 0x0106000000007b1d */ /* 0x000fec0000002000 */
[----:B------:R-:W-:Y:S05]  /*19ee0*/  BRA `(.L_x_4578) ;  /* 0x00000010003c7947 */ /* 0x000fea0003800000 */
.L_x_4577:
[----:B------:R-:W4:Y:S01]  /*19ef0*/  S2R R16, SR_TID.X ;  /* 0x0000000000107919 */ /* 0x000f220000002100 */
[----:B------:R-:W-:Y:S01]  /*19f00*/  UMOV UR4, 0xffffffff ;  /* 0xffffffff00047882 */ /* 0x000fe20000000000 */
[----:B----4-:R-:W-:-:S04]  /*19f10*/  LOP3.LUT R16, R16, 0x1f, RZ, 0xc0, !PT ;  /* 0x0000001f10107812 */ /* 0x010fc800078ec0ff */
        /* <DEDUP_REMOVED lines=10> */
[----:B------:R-:W1:Y:S01]  /*19fc0*/  @!P1 LDC.64 R4, c[0x0][0xc78] ;  /* 0x00031e00ff049b82 */ /* 0x000e620000000a00 */
[----:B0-----:R-:W-:-:S05]  /*19fd0*/  @!P1 IMAD.WIDE R2, R0, 0x4, R2 ;  /* 0x0000000400029825 */ /* 0x001fca00078e0202 */
[----:B------:R1:W3:Y:S02]  /*19fe0*/  @!P1 LDG.E R6, desc[UR6][R2.64] ;  /* 0x0000000602069981 */ /* 0x0002e4000c1e1900 */
[----:B-1----:R-:W-:-:S06]  /*19ff0*/  @!P1 IMAD.WIDE R2, R0, 0x4, R4 ;  /* 0x0000000400029825 */ /* 0x002fcc00078e0204 */
[----:B------:R-:W4:Y:S01]  /*1a000*/  @!P1 LDG.E R2, desc[UR6][R2.64] ;  /* 0x0000000602029981 */ /* 0x000f22000c1e1900 */
[----:B------:R-:W-:Y:S01]  /*1a010*/  IMAD.MOV.U32 R5, RZ, RZ, RZ ;  /* 0x000000ffff057224 */ /* 0x000fe200078e00ff */
[C---:B------:R-:W-:Y:S02]  /*1a020*/  ISETP.GE.U32.AND P2, PT, R16.reuse, 0x2, PT ;  /* 0x000000021000780c */ /* 0x040fe40003f46070 */
[C---:B------:R-:W-:Y:S01]  /*1a030*/  ISETP.GE.U32.AND P3, PT, R16.reuse, 0x4, PT ;  /* 0x000000041000780c */ /* 0x040fe20003f66070 */
[----:B------:R-:W-:Y:S01]  /*1a040*/  SHFL.IDX PT, R0, R8, RZ, 0x1f ;  /* 0x00001fff08007589 */ /* 0x000fe200000e0000 */
[C---:B------:R-:W-:Y:S02]  /*1a050*/  ISETP.GE.U32.AND P4, PT, R16.reuse, 0x8, PT ;  /* 0x000000081000780c */ /* 0x040fe40003f86070 */
[----:B------:R-:W-:Y:S01]  /*1a060*/  ISETP.GE.U32.AND P5, PT, R16, 0x10, PT ;  /* 0x000000101000780c */ /* 0x000fe20003fa6070 */
[----:B---3--:R-:W-:Y:S01]  /*1a070*/  @!P1 IMAD.MOV.U32 R5, RZ, RZ, R6 ;  /* 0x000000ffff059224 */ /* 0x008fe200078e0006 */
[----:B------:R-:W-:-:S02]  /*1a080*/  CS2R R6, SRZ ;  /* 0x0000000000067805 */ /* 0x000fc4000001ff00 */
[----:B----4-:R-:W-:Y:S01]  /*1a090*/  @!P1 IMAD.MOV.U32 R7, RZ, RZ, R2 ;  /* 0x000000ffff079224 */ /* 0x010fe200078e0002 */
[----:B------:R-:W-:-:S03]  /*1a0a0*/  ISETP.NE.AND P1, PT, R16, RZ, PT ;  /* 0x000000ff1000720c */ /* 0x000fc60003f25270 */
[----:B------:R-:W-:-:S05]  /*1a0b0*/  IMAD R2, R7, R5, RZ ;  /* 0x0000000507027224 */ /* 0x000fca00078e02ff */
[----:B------:R-:W0:Y:S02]  /*1a0c0*/  SHFL.UP PT, R3, R2, 0x1, RZ ;  /* 0x0420000002037989 */ /* 0x000e2400000e00ff */
[----:B0-----:R-:W-:-:S05]  /*1a0d0*/  SEL R9, R3, RZ, P1 ;  /* 0x000000ff03097207 */ /* 0x001fca0000800000 */
[----:B------:R-:W-:Y:S02]  /*1a0e0*/  IMAD.IADD R2, R2, 0x1, R9 ;  /* 0x0000000102027824 */ /* 0x000fe400078e0209 */
[----:B------:R-:W-:Y:S04]  /*1a0f0*/  SHFL.IDX PT, R9, R8, 0x1, 0x1f ;  /* 0x00201f0008097f89 */ /* 0x000fe800000e0000 */
        /* <DEDUP_REMOVED lines=12> */
[----:B--2---:R0:W1:Y:S02]  /*1a1c0*/  SHFL.IDX PT, R10, R2, 0x1f, 0x1f ;  /* 0x03e01f00020a7f89 */ /* 0x00406400000e0000 */
.L_x_4645:
[----:B------:R-:W-:Y:S02]  /*1a1d0*/  ULDC UR4, c[0x0][0xc38] ;  /* 0x00030e0000047ab9 */ /* 0x000fe40000000800 */
[----:B------:R-:W-:-:S04]  /*1a1e0*/  IMAD.U32 R8, RZ, RZ, UR4 ;  /* 0x00000004ff087e24 */ /* 0x000fc8000f8e00ff */
[----:B-1----:R-:W-:-:S04]  /*1a1f0*/  IMAD R10, R10, R8, RZ ;  /* 0x000000080a0a7224 */ /* 0x002fc800078e02ff */
[----:B------:R-:W-:-:S05]  /*1a200*/  IMAD.IADD R4, R9, 0x1, R10 ;  /* 0x0000000109047824 */ /* 0x000fca00078e020a */
[----:B------:R-:W-:-:S13]  /*1a210*/  ISETP.GT.AND P6, PT, R4, R0, PT ;  /* 0x000000000400720c */ /* 0x000fda0003fc4270 */
[----:B------:R-:W-:Y:S05]  /*1a220*/  @P6 BRA `(.L_x_4580) ;  /* 0x0000000000b06947 */ /* 0x000fea0003800000 */
.L_x_4583:
        /* <DEDUP_REMOVED lines=38> */
.L_x_4653:
[----:B------:R-:W-:Y:S02]  /*1a490*/  ULDC UR4, c[0x0][0xc38] ;  /* 0x00030e0000047ab9 */ /* 0x000fe40000000800 */
[----:B------:R-:W-:-:S04]  /*1a4a0*/  IMAD.U32 R8, RZ, RZ, UR4 ;  /* 0x00000004ff087e24 */ /* 0x000fc8000f8e00ff */
[----:B-1----:R-:W-:-:S04]  /*1a4b0*/  IMAD R10, R10, R8, RZ ;  /* 0x000000080a0a7224 */ /* 0x002fc800078e02ff */
[----:B------:R-:W-:-:S05]  /*1a4c0*/  IMAD.IADD R4, R10, 0x1, R4 ;  /* 0x000000010a047824 */ /* 0x000fca00078e0204 */
[----:B------:R-:W-:-:S13]  /*1a4d0*/  ISETP.GT.AND P6, PT, R4, R0, PT ;  /* 0x000000000400720c */ /* 0x000fda0003fc4270 */
[----:B------:R-:W-:Y:S05]  /*1a4e0*/  @!P6 BRA `(.L_x_4583) ;  /* 0xfffffffc0050e947 */ /* 0x000fea000383ffff */
.L_x_4580:
        /* <DEDUP_REMOVED lines=12> */
.L_x_4658:
[----:B------:R-:W-:-:S13]  /*1a5b0*/  ISETP.NE.AND P0, PT, R3, RZ, PT ;  /* 0x000000ff0300720c */ /* 0x000fda0003f05270 */
[----:B------:R-:W-:Y:S05]  /*1a5c0*/  @!P0 BRA `(.L_x_4585) ;  /* 0x0000000000148947 */ /* 0x000fea0003800000 */
[----:B------:R-:W-:Y:S01]  /*1a5d0*/  UMOV UR4, 0xffffffff ;  /* 0xffffffff00047882 */ /* 0x000fe20000000000 */
[----:B---3--:R-:W-:Y:S02]  /*1a5e0*/  VIADD R9, R9, 0xffffffff ;  /* 0xffffffff09097836 */ /* 0x008fe40000000000 */
[----:B------:R-:W-:Y:S05]  /*1a5f0*/  BRA.DIV UR4, `(.L_x_4586) ;  /* 0x0000002e04007947 */ /* 0x000fea000b800000 */
[----:B0-----:R0:W1:Y:S02]  /*1a600*/  SHFL.IDX PT, R2, R2, R9, 0x1f ;  /* 0x00001f0902027589 */ /* 0x00106400000e0000 */
.L_x_4661:
[----:B-1----:R-:W-:-:S07]  /*1a610*/  IMAD.MOV.U32 R6, RZ, RZ, R2 ;  /* 0x000000ffff067224 */ /* 0x002fce00078e0002 */
.L_x_4585:
[----:B0-----:R-:W-:Y:S01]  /*1a620*/  IMAD R2, R6, R8, R10 ;  /* 0x0000000806027224 */ /* 0x001fe200078e020a */
[----:B------:R-:W-:-:S03]  /*1a630*/  ISETP.NE.AND P0, PT, R7, 0x1, PT ;  /* 0x000000010700780c */ /* 0x000fc60003f05270 */
[----:B------:R-:W-:Y:S01]  /*1a640*/  IMAD.IADD R0, R0, 0x1, -R2 ;  /* 0x0000000100007824 */ /* 0x000fe200078e0a02 */
[----:B------:R0:W-:Y:S09]  /*1a650*/  STL [R1], R2 ;  /* 0x0000000201007387 */ /* 0x0001f20000100800 */
[----:B------:R-:W-:Y:S05]  /*1a660*/  @!P0 BRA `(.L_x_4587) ;  /* 0x0000000000e48947 */ /* 0x000fea0003800000 */
[----:B---3--:R-:W-:-:S04]  /*1a670*/  IABS R5, R4 ;  /* 0x0000000400057213 */ /* 0x008fc80000000000 */
        /* <DEDUP_REMOVED lines=56> */
.L_x_4587:
[----:B---3--:R-:W2:Y:S01]  /*1aa00*/  LDL R5, [R1+0xc] ;  /* 0x00000c0001057983 */ /* 0x008ea20000100800 */
        /* <DEDUP_REMOVED lines=33> */
[----:B------:R-:W-:Y:S02]  /*1ac20*/  VIADDMNMX R6, R3, R8, R6, PT ;  /* 0x0000000803067246 */ /* 0x000fe40003800106 */
[----:B------:R-:W-:Y:S02]  /*1ac30*/  IADD3 R7, R7, 0x1000000, R0 ;  /* 0x0100000007077810 */ /* 0x000fe40007ffe000 */
        /* <DEDUP_REMOVED lines=28> */
.L_x_4588:
[----:B-1----:R-:W-:-:S05]  /*1ae00*/  LOP3.LUT R3, RZ, R0, RZ, 0x33, !PT ;  /* 0x00000000ff037212 */ /* 0x002fca00078e33ff */
[----:B------:R-:W-:-:S05]  /*1ae10*/  IMAD.IADD R0, R4, 0x1, R3 ;  /* 0x0000000104007824 */ /* 0x000fca00078e0203 */
[----:B------:R2:W-:Y:S01]  /*1ae20*/  STL [R1+0x4], R0 ;  /* 0x0000040001007387 */ /* 0x0005e20000100800 */
[----:B------:R-:W-:Y:S05]  /*1ae30*/  BRA `(.L_x_4589) ;  /* 0x0000000000287947 */ /* 0x000fea0003800000 */
.L_x_4581:
        /* <DEDUP_REMOVED lines=10> */
.L_x_4589:
[----:B-1----:R-:W3:Y:S04]  /*1aee0*/  LDL R3, [R1+0x8] ;  /* 0x0000080001037983 */ /* 0x002ee80000100800 */
[----:B0-----:R-:W4:Y:S04]  /*1aef0*/  LDL R2, [R1+0xc] ;  /* 0x00000c0001027983 */ /* 0x001f280000100800 */
[----:B------:R-:W5:Y:S04]  /*1af00*/  LDL R5, [R1+0x4] ;  /* 0x0000040001057983 */ /* 0x000f680000100800 */
[----:B------:R-:W5:Y:S01]  /*1af10*/  LDL R4, [R1] ;  /* 0x0000000001047983 */ /* 0x000f620000100800 */
[----:B--2---:R-:W0:Y:S01]  /*1af20*/  S2R R0, SR_TID.X ;  /* 0x0000000000007919 */ /* 0x004e220000002100 */
[----:B------:R-:W-:Y:S05]  /*1af30*/  WARPSYNC.ALL ;  /* 0x0000000000007948 */ /* 0x000fea0003800000 */
[----:B0-----:R-:W-:Y:S01]  /*1af40*/  LOP3.LUT R0, R0, 0x1f, RZ, 0xc0, !PT ;  /* 0x0000001f00007812 */ /* 0x001fe200078ec0ff */
[----:B------:R-:W-:Y:S03]  /*1af50*/  BAR.SYNC.DEFER_BLOCKING 0x4, 0x180 ;  /* 0x0106000000007b1d */ /* 0x000fe60000010000 */
[----:B------:R-:W-:-:S13]  /*1af60*/  ISETP.NE.AND P0, PT, R0, RZ, PT ;  /* 0x000000ff0000720c */ /* 0x000fda0003f05270 */
[----:B------:R-:W-:Y:S01]  /*1af70*/  @!P0 MOV R0, 0x400 ;  /* 0x0000040000008802 */ /* 0x000fe20000000f00 */
[----:B---3--:R-:W-:Y:S02]  /*1af80*/  IMAD.MOV.U32 R6, RZ, RZ, R3 ;  /* 0x000000ffff067224 */ /* 0x008fe400078e0003 */
[----:B------:R-:W0:Y:S01]  /*1af90*/  @!P0 S2R R3, SR_CgaCtaId ;  /* 0x0000000000038919 */ /* 0x000e220000008800 */
[----:B----4-:R-:W-:Y:S01]  /*1afa0*/  IMAD.MOV.U32 R7, RZ, RZ, R2 ;  /* 0x000000ffff077224 */ /* 0x010fe200078e0002 */
[----:B0-----:R-:W-:-:S05]  /*1afb0*/  @!P0 LEA R19, R3, R0, 0x18 ;  /* 0x0000000003138211 */ /* 0x001fca00078ec0ff */
[----:B-----5:R1:W-:Y:S01]  /*1afc0*/  @!P0 STS.128 [R19+0x308d0], R4 ;  /* 0x0308d00413008388 */ /* 0x0203e20000000c00 */
[----:B------:R-:W-:Y:S06]  /*1afd0*/  BAR.ARV 0x5, 0x180 ;  /* 0x0146000000007b1d */ /* 0x000fec0000002000 */
.L_x_4578:
[----:B---3--:R-:W3:Y:S01]  /*1afe0*/  LDL R0, [R1+0xc] ;  /* 0x00000c0001007983 */ /* 0x008ee20000100800 */
[----:B------:R-:W-:Y:S02]  /*1aff0*/  ULDC UR4, c[0x0][0xc3c] ;  /* 0x00030f0000047ab9 */ /* 0x000fe40000000800 */
[----:B---3--:R-:W-:-:S13]  /*1b000*/  ISETP.GE.AND P0, PT, R0, UR4, PT ;  /* 0x0000000400007c0c */ /* 0x008fda000bf06270 */
[----:B------:R-:W-:Y:S05]  /*1b010*/  @!P0 BRA `(.L_x_4590) ;  /* 0xffffff9c00048947 */ /* 0x000fea000383ffff */
[----:B------:R-:W-:Y:S05]  /*1b020*/  BSYNC B8 ;  /* 0x0000000000087941 */ /* 0x000fea0003800000 */
.L_x_4474:
[----:B----4-:R-:W4:Y:S01]  /*1b030*/  LDL.LU R0, [R1+0x50] ;  /* 0x0000500001007983 */ /* 0x010f220000300800 */
[----:B------:R-:W-:Y:S01]  /*1b040*/  BSSY B0, `(.L_x_4591) ;  /* 0x000000b000007945 */ /* 0x000fe20003800000 */
[----:B01----:R-:W0:Y:S01]  /*1b050*/  S2R R5, SR_CgaCtaId ;  /* 0x0000000000057919 */ /* 0x003e220000008800 */
[----:B----4-:R-:W-:-:S05]  /*1b060*/  VIADD R0, R0, 0x1 ;  /* 0x0000000100007836 */ /* 0x010fca0000000000 */
        /* <DEDUP_REMOVED lines=8> */
.L_x_4662:
[----:B------:R-:W-:Y:S05]  /*1b0f0*/  BSYNC B0 ;  /* 0x0000000000007941 */ /* 0x000fea0003800000 */
.L_x_4591:
[----:B------:R-:W-:-:S03]  /*1b100*/  UMOV UR4, 0xffffffff ;  /* 0xffffffff00047882 */ /* 0x000fc60000000000 */
[----:B------:R-:W-:Y:S05]  /*1b110*/  BRA.DIV UR4, `(.L_x_4593) ;  /* 0x0000002204787947 */ /* 0x000fea000b800000 */
[----:B------:R-:W1:Y:S02]  /*1b120*/  S2R R2, SR_TID.X ;  /* 0x0000000000027919 */ /* 0x000e640000002100 */
[----:B-1----:R-:W-:-:S04]  /*1b130*/  SHF.R.U32.HI R2, RZ, 0x5, R2 ;  /* 0x00000005ff027819 */ /* 0x002fc80000011602 */
[----:B------:R-:W-:-:S05]  /*1b140*/  LOP3.LUT R2, R2, 0x3, RZ, 0xc0, !PT ;  /* 0x0000000302027812 */ /* 0x000fca00078ec0ff */
[----:B------:R1:W4:Y:S02]  /*1b150*/  SHFL.IDX PT, R14, R2, RZ, 0x1f ;  /* 0x00001fff020e7589 */ /* 0x00032400000e0000 */
.L_x_4665:
[----:B----4-:R-:W-:Y:S01]  /*1b160*/  ISETP.NE.AND P0, PT, R14, RZ, PT ;  /* 0x000000ff0e00720c */ /* 0x010fe20003f05270 */
[----:B------:R-:W-:-:S12]  /*1b170*/  BSSY B0, `(.L_x_4594) ;  /* 0x0000029000007945 */ /* 0x000fd80003800000 */
[----:B------:R-:W-:Y:S05]  /*1b180*/  @P0 BRA `(.L_x_4595) ;  /* 0x00000000009c0947 */ /* 0x000fea0003800000 */
[----:B------:R-:W-:-:S03]  /*1b190*/  UMOV UR4, 0xffffffff ;  /* 0xffffffff00047882 */ /* 0x000fc60000000000 */
[----:B------:R-:W-:Y:S05]  /*1b1a0*/  BRA.DIV UR4, `(.L_x_4596) ;  /* 0x0000002204887947 */ /* 0x000fea000b800000 */
[----:B------:R-:W-:-:S13]  /*1b1b0*/  ELECT P6, URZ, PT ;  /* 0x00000000003f782f */ /* 0x000fda00038c0000 */
.L_x_4668:
[----:B------:R-:W-:Y:S05]  /*1b1c0*/  @!P6 BRA `(.L_x_4595) ;  /* 0x00000000008ce947 */ /* 0x000fea0003800000 */
[----:B-1----:R-:W4:Y:S02]  /*1b1d0*/  LDL R2, [R1+0x5c] ;  /* 0x00005c0001027983 */ /* 0x002f240000100800 */
[----:B----4-:R-:W-:-:S13]  /*1b1e0*/  R2UR UR4, R2 ;  /* 0x00000000020472ca */ /* 0x010fda00000e0000 */
[----:B------:R-:W-:-:S06]  /*1b1f0*/  ULOP3.LUT UR4, UR4, 0x2, URZ, 0xfc, !UPT ;  /* 0x0000000204047892 */ /* 0x000fcc000f8efc3f */
[----:B------:R-:W-:-:S05]  /*1b200*/  IMAD.U32 R2, RZ, RZ, UR4 ;  /* 0x00000004ff027e24 */ /* 0x000fca000f8e00ff */
[----:B------:R-:W-:-:S13]  /*1b210*/  ISETP.NE.AND P2, PT, R2, 0x3, PT ;  /* 0x000000030200780c */ /* 0x000fda0003f45270 */
[----:B------:R-:W-:Y:S05]  /*1b220*/  @!P2 BRA `(.L_x_4597) ;  /* 0x000000000004a947 */ /* 0x000fea0003800000 */
[----:B------:R-:W-:Y:S01]  /*1b230*/  BPT.TRAP 0x1 ;  /* 0x000000040000795c */ /* 0x000fe20000300000 */
.L_x_4597:
[----:B0-----:R-:W4:Y:S04]  /*1b240*/  LDL R3, [R1+0x10] ;  /* 0x0000100001037983 */ /* 0x001f280000100800 */
[----:B------:R-:W5:Y:S01]  /*1b250*/  LDL.LU R7, [R1+0x14] ;  /* 0x0000140001077983 */ /* 0x000f620000300800 */
[----:B------:R-:W-:-:S04]  /*1b260*/  VIADD R2, R0, 0x30840 ;  /* 0x0003084000027836 */ /* 0x000fc80000000000 */
[C---:B----4-:R-:W-:Y:S02]  /*1b270*/  IMAD R6, R3.reuse, 0x8, R2 ;  /* 0x0000000803067824 */ /* 0x050fe400078e0202 */
[----:B------:R-:W-:Y:S01]  /*1b280*/  VIADD R3, R3, 0x1 ;  /* 0x0000000103037836 */ /* 0x000fe20000000000 */
[----:B-----5:R-:W-:-:S04]  /*1b290*/  SHF.L.U32 R5, R7, 0x1f, RZ ;  /* 0x0000001f07057819 */ /* 0x020fc800000006ff */
        /* <DEDUP_REMOVED lines=8> */
.L_x_4669:
[----:B------:R-:W1:Y:S02]  /*1b320*/  SYNCS.PHASECHK.TRANS64.TRYWAIT P0, [R7+URZ], R2 ;  /* 0x00000002070075a7 */ /* 0x000e64000800017f */
[----:B-1----:R-:W-:Y:S05]  /*1b330*/  @!P0 BRA `(.L_x_4599) ;  /* 0x0000002000588947 */ /* 0x002fea0003800000 */
.L_x_4670:
[----:B------:R-:W-:Y:S05]  /*1b340*/  @!P2 BRA `(.L_x_4600) ;  /* 0x000000000004a947 */ /* 0x000fea0003800000 */
[----:B------:R-:W-:Y:S01]  /*1b350*/  BPT.TRAP 0x1 ;  /* 0x000000040000795c */ /* 0x000fe20000300000 */
.L_x_4600:
[----:B------:R-:W4:Y:S01]  /*1b360*/  LDL.LU R4, [R1+0x10] ;  /* 0x0000100001047983 */ /* 0x000f220000300800 */
[----:B------:R-:W-:-:S04]  /*1b370*/  VIADD R0, R0, 0x30860 ;  /* 0x0003086000007836 */ /* 0x000fc80000000000 */
[----:B----4-:R-:W-:-:S04]  /*1b380*/  IMAD R4, R4, 0x8, R0 ;  /* 0x0000000804047824 */ /* 0x010fc800078e0200 */
[----:B------:R-:W4:Y:S02]  /*1b390*/  SYNCS.PHASECHK.TRANS64.TRYWAIT P0, [R4+URZ], R5 ;  /* 0x00000005040075a7 */ /* 0x000f24000800017f */
[----:B----4-:R-:W-:Y:S05]  /*1b3a0*/  @!P0 BRA `(.L_x_4601) ;  /* 0x0000002000508947 */ /* 0x010fea0003800000 */
.L_x_4671:
[----:B------:R-:W-:-:S07]  /*1b3b0*/  IMAD R3, R3, 0x8, R0 ;  /* 0x0000000803037824 */ /* 0x000fce00078e0200 */
.L_x_4602:
[----:B------:R0:W0:Y:S02]  /*1b3c0*/  SYNCS.PHASECHK.TRANS64.TRYWAIT P0, [R3+URZ], R2 ;  /* 0x00000002030075a7 */ /* 0x000024000800017f */
[----:B0-----:R-:W-:Y:S05]  /*1b3d0*/  @!P0 NANOSLEEP.SYNCS 0x989680 ;  /* 0x009896800000895d */ /* 0x001fea0003900000 */
[----:B------:R-:W0:Y:S02]  /*1b3e0*/  @!P0 SYNCS.PHASECHK.TRANS64 P0, [R3+URZ], R2 ;  /* 0x00000002030085a7 */ /* 0x000e24000800007f */
[----:B0-----:R-:W-:Y:S05]  /*1b3f0*/  @!P0 BRA `(.L_x_4602) ;  /* 0xfffffffc00f08947 */ /* 0x001fea000383ffff */
.L_x_4595:
[----:B------:R-:W-:Y:S05]  /*1b400*/  BSYNC B0 ;  /* 0x0000000000007941 */ /* 0x000fea0003800000 */
.L_x_4594:
[----:B------:R-:W-:Y:S05]  /*1b410*/  EXIT ;  /* 0x000000000000794d */ /* 0x000fea0003800000 */
.L_x_4373:
[----:B0-----:R-:W-:-:S04]  /*1b420*/  IMAD.U32 R3, RZ, RZ, UR38 ;  /* 0x00000026ff037e24 */ /* 0x001fc8000f8e00ff */
[----:B------:R0:W1:Y:S03]  /*1b430*/  SYNCS.PHASECHK.TRANS64.TRYWAIT P1, [R3+URZ+0x30800], R0 ;  /* 0x03080000030075a7 */ /* 0x000066000802017f */
[----:B-1----:R-:W-:Y:S05]  /*1b440*/  @!P1 NANOSLEEP.SYNCS 0x989680 ;  /* 0x009896800000995d */ /* 0x002fea0003900000 */
[----:B------:R-:W1:Y:S02]  /*1b450*/  @!P1 SYNCS.PHASECHK.TRANS64 P1, [R3+URZ+0x30800], R0 ;  /* 0x03080000030095a7 */ /* 0x000e64000802007f */
[----:B-1----:R-:W-:Y:S05]  /*1b460*/  @!P1 BRA `(.L_x_4373) ;  /* 0xfffffffc00ec9947 */ /* 0x002fea000383ffff */
[----:B------:R-:W-:Y:S05]  /*1b470*/  BRA `(.L_x_4603) ;  /* 0xfffffe6c00d47947 */ /* 0x000fea000383ffff */
.L_x_4377:
[----:B-1----:R1:W2:Y:S02]  /*1b480*/  SYNCS.PHASECHK.TRANS64.TRYWAIT P2, [R7+URZ+0x30830], R0 ;  /* 0x03083000070075a7 */ /* 0x0022a4000804017f */
[----:B--2---:R-:W-:Y:S05]  /*1b490*/  @!P2 NANOSLEEP.SYNCS 0x989680 ;  /* 0x009896800000a95d */ /* 0x004fea0003900000 */
[----:B------:R-:W2:Y:S02]  /*1b4a0*/  @!P2 SYNCS.PHASECHK.TRANS64 P2, [R7+URZ+0x30830], R0 ;  /* 0x030830000700a5a7 */ /* 0x000ea4000804007f */
[----:B--2---:R-:W-:Y:S05]  /*1b4b0*/  @!P2 BRA `(.L_x_4377) ;  /* 0xfffffffc00f0a947 */ /* 0x004fea000383ffff */
[----:B------:R-:W-:Y:S05]  /*1b4c0*/  BRA `(.L_x_4376) ;  /* 0xfffffe6c00fc7947 */ /* 0x000fea000383ffff */
.L_x_4393:
[----:B-1----:R-:W-:-:S04]  /*1b4d0*/  IMAD.U32 R10, RZ, RZ, UR7 ;  /* 0x00000007ff0a7e24 */ /* 0x002fc8000f8e00ff */
[----:B------:R1:W2:Y:S03]  /*1b4e0*/  SYNCS.PHASECHK.TRANS64.TRYWAIT P2, [R10+URZ+0x30830], R9 ;  /* 0x030830090a0075a7 */ /* 0x0002a6000804017f */
[----:B--2---:R-:W-:Y:S05]  /*1b4f0*/  @!P2 NANOSLEEP.SYNCS 0x989680 ;  /* 0x009896800000a95d */ /* 0x004fea0003900000 */
[----:B------:R-:W2:Y:S02]  /*1b500*/  @!P2 SYNCS.PHASECHK.TRANS64 P2, [R10+URZ+0x30830], R9 ;  /* 0x030830090a00a5a7 */ /* 0x000ea4000804007f */
[----:B--2---:R-:W-:Y:S05]  /*1b510*/  @!P2 BRA `(.L_x_4393) ;  /* 0xfffffffc00eca947 */ /* 0x004fea000383ffff */
[----:B------:R-:W-:Y:S05]  /*1b520*/  BRA `(.L_x_4392) ;  /* 0xfffffea000a47947 */ /* 0x000fea000383ffff */
.L_x_4397:
[----:B01----:R-:W-:-:S04]  /*1b530*/  IMAD.U32 R9, RZ, RZ, UR6 ;  /* 0x00000006ff097e24 */ /* 0x003fc8000f8e00ff */
[----:B------:R0:W1:Y:S03]  /*1b540*/  SYNCS.PHASECHK.TRANS64.TRYWAIT P2, [R9+URZ+0x30850], R0 ;  /* 0x03085000090075a7 */ /* 0x000066000804017f */
[----:B-1----:R-:W-:Y:S05]  /*1b550*/  @!P2 NANOSLEEP.SYNCS 0x989680 ;  /* 0x009896800000a95d */ /* 0x002fea0003900000 */
[----:B------:R-:W1:Y:S02]  /*1b560*/  @!P2 SYNCS.PHASECHK.TRANS64 P2, [R9+URZ+0x30850], R0 ;  /* 0x030850000900a5a7 */ /* 0x000e64000804007f */
[----:B-1----:R-:W-:Y:S05]  /*1b570*/  @!P2 BRA `(.L_x_4397) ;  /* 0xfffffffc00eca947 */ /* 0x002fea000383ffff */
[----:B------:R-:W-:Y:S05]  /*1b580*/  BRA `(.L_x_4396) ;  /* 0xfffffeac00447947 */ /* 0x000fea000383ffff */
.L_x_4414:
[----:B-1----:R-:W-:-:S04]  /*1b590*/  IMAD.U32 R3, RZ, RZ, UR6 ;  /* 0x00000006ff037e24 */ /* 0x002fc8000f8e00ff */
[----:B------:R1:W2:Y:S03]  /*1b5a0*/  SYNCS.PHASECHK.TRANS64.TRYWAIT P2, [R3+URZ+0x30830], R2 ;  /* 0x03083002030075a7 */ /* 0x0002a6000804017f */
[----:B--2---:R-:W-:Y:S05]  /*1b5b0*/  @!P2 NANOSLEEP.SYNCS 0x989680 ;  /* 0x009896800000a95d */ /* 0x004fea0003900000 */
[----:B------:R-:W2:Y:S02]  /*1b5c0*/  @!P2 SYNCS.PHASECHK.TRANS64 P2, [R3+URZ+0x30830], R2 ;  /* 0x030830020300a5a7 */ /* 0x000ea4000804007f */
[----:B--2---:R-:W-:Y:S05]  /*1b5d0*/  @!P2 BRA `(.L_x_4414) ;  /* 0xfffffffc00eca947 */ /* 0x004fea000383ffff */
[----:B------:R-:W-:Y:S05]  /*1b5e0*/  BRA `(.L_x_4413) ;  /* 0xfffffed800e07947 */ /* 0x000fea000383ffff */
.L_x_4418:
[----:B01----:R-:W-:-:S04]  /*1b5f0*/  IMAD.U32 R2, RZ, RZ, UR11 ;  /* 0x0000000bff027e24 */ /* 0x003fc8000f8e00ff */
[----:B------:R0:W1:Y:S03]  /*1b600*/  SYNCS.PHASECHK.TRANS64.TRYWAIT P2, [R2+URZ+0x30850], R0 ;  /* 0x03085000020075a7 */ /* 0x000066000804017f */
[----:B-1----:R-:W-:Y:S05]  /*1b610*/  @!P2 NANOSLEEP.SYNCS 0x989680 ;  /* 0x009896800000a95d */ /* 0x002fea0003900000 */
[----:B------:R-:W1:Y:S02]  /*1b620*/  @!P2 SYNCS.PHASECHK.TRANS64 P2, [R2+URZ+0x30850], R0 ;  /* 0x030850000200a5a7 */ /* 0x000e64000804007f */
[----:B-1----:R-:W-:Y:S05]  /*1b630*/  @!P2 BRA `(.L_x_4418) ;  /* 0xfffffffc00eca947 */ /* 0x002fea000383ffff */
[----:B------:R-:W-:Y:S05]  /*1b640*/  BRA `(.L_x_4417) ;  /* 0xfffffee400807947 */ /* 0x000fea000383ffff */
.L_x_4424:
[----:B-1----:R-:W-:-:S04]  /*1b650*/  IMAD.U32 R3, RZ, RZ, UR6 ;  /* 0x00000006ff037e24 */ /* 0x002fc8000f8e00ff */
[----:B------:R1:W2:Y:S03]  /*1b660*/  SYNCS.PHASECHK.TRANS64.TRYWAIT P2, [R3+URZ+0x30830], R2 ;  /* 0x03083002030075a7 */ /* 0x0002a6000804017f */
[----:B--2---:R-:W-:Y:S05]  /*1b670*/  @!P2 NANOSLEEP.SYNCS 0x989680 ;  /* 0x009896800000a95d */ /* 0x004fea0003900000 */
[----:B------:R-:W2:Y:S02]  /*1b680*/  @!P2 SYNCS.PHASECHK.TRANS64 P2, [R3+URZ+0x30830], R2 ;  /* 0x030830020300a5a7 */ /* 0x000ea4000804007f */
[----:B--2---:R-:W-:Y:S05]  /*1b690*/  @!P2 BRA `(.L_x_4424) ;  /* 0xfffffffc00eca947 */ /* 0x004fea000383ffff */
[----:B------:R-:W-:Y:S05]  /*1b6a0*/  BRA `(.L_x_4423) ;  /* 0xfffffefc00cc7947 */ /* 0x000fea000383ffff */
.L_x_4428:
[----:B01----:R-:W-:-:S04]  /*1b6b0*/  IMAD.U32 R2, RZ, RZ, UR11 ;  /* 0x0000000bff027e24 */ /* 0x003fc8000f8e00ff */
[----:B------:R0:W1:Y:S03]  /*1b6c0*/  SYNCS.PHASECHK.TRANS64.TRYWAIT P2, [R2+URZ+0x30850], R0 ;  /* 0x03085000020075a7 */ /* 0x000066000804017f */
[----:B-1----:R-:W-:Y:S05]  /*1b6d0*/  @!P2 NANOSLEEP.SYNCS 0x989680 ;  /* 0x009896800000a95d */ /* 0x002fea0003900000 */
[----:B------:R-:W1:Y:S02]  /*1b6e0*/  @!P2 SYNCS.PHASECHK.TRANS64 P2, [R2+URZ+0x30850], R0 ;  /* 0x030850000200a5a7 */ /* 0x000e64000804007f */
[----:B-1----:R-:W-:Y:S05]  /*1b6f0*/  @!P2 BRA `(.L_x_4428) ;  /* 0xfffffffc00eca947 */ /* 0x002fea000383ffff */
[----:B------:R-:W-:Y:S05]  /*1b700*/  BRA `(.L_x_4427) ;  /* 0xffffff08006c7947 */ /* 0x000fea000383ffff */
.L_x_4441:
[----:B-1----:R-:W-:-:S04]  /*1b710*/  IMAD.U32 R5, RZ, RZ, UR5 ;  /* 0x00000005ff057e24 */ /* 0x002fc8000f8e00ff */
[----:B------:R1:W2:Y:S03]  /*1b720*/  SYNCS.PHASECHK.TRANS64.TRYWAIT P0, [R5+URZ+0x30850], R0 ;  /* 0x03085000050075a7 */ /* 0x0002a6000800017f */
[----:B--2---:R-:W-:Y:S05]  /*1b730*/  @!P0 NANOSLEEP.SYNCS 0x989680 ;  /* 0x009896800000895d */ /* 0x004fea0003900000 */
[----:B------:R-:W2:Y:S02]  /*1b740*/  @!P0 SYNCS.PHASECHK.TRANS64 P0, [R5+URZ+0x30850], R0 ;  /* 0x03085000050085a7 */ /* 0x000ea4000800007f */
[----:B--2---:R-:W-:Y:S05]  /*1b750*/  @!P0 BRA `(.L_x_4441) ;  /* 0xfffffffc00ec8947 */ /* 0x004fea000383ffff */
[----:B------:R-:W-:Y:S05]  /*1b760*/  BRA `(.L_x_4440) ;  /* 0xffffff3800a47947 */ /* 0x000fea000383ffff */
.L_x_4496:
        /* <DEDUP_REMOVED lines=11> */
.L_x_4605:
[----:B------:R-:W-:Y:S05]  /*1b820*/  BSYNC B0 ;  /* 0x0000000000007941 */ /* 0x000fea0003800000 */
.L_x_4604:
[----:B------:R-:W-:Y:S05]  /*1b830*/  BRA `(.L_x_4606) ;  /* 0xffffffa400a47947 */ /* 0x000fea000383ffff */
.L_x_4498:
[----:B------:R-:W-:Y:S01]  /*1b840*/  BSSY B0, `(.L_x_4607) ;  /* 0x0000006000007945 */ /* 0x000fe20003800000 */
[----:B------:R-:W-:-:S07]  /*1b850*/  IMAD.MOV.U32 R15, RZ, RZ, -0x1 ;  /* 0xffffffffff0f7424 */ /* 0x000fce00078e00ff */
[----:B012---:R-:W-:Y:S05]  /*1b860*/  WARPSYNC.COLLECTIVE R15, `(.L_x_4608) ;  /* 0x000000000f0c7348 */ /* 0x007fea0003c00000 */
[----:B------:R-:W-:Y:S02]  /*1b870*/  ELECT P6, UR62, PT ;  /* 0x00000000003e782f */ /* 0x000fe400038c0000 */
[----:B------:R-:W-:Y:S01]  /*1b880*/  MOV R14, UR62 ;  /* 0x0000003e000e7c02 */ /* 0x000fe20008000f00 */
[----:B012---:R-:W-:Y:S10]  /*1b890*/  ENDCOLLECTIVE ;  /* 0x000000000000791b */ /* 0x007ff40003800000 */
.L_x_4608:
[----:B------:R-:W-:Y:S05]  /*1b8a0*/  BSYNC B0 ;  /* 0x0000000000007941 */ /* 0x000fea0003800000 */
.L_x_4607:
[----:B------:R-:W-:Y:S05]  /*1b8b0*/  BRA `(.L_x_4609) ;  /* 0xffffffa400a87947 */ /* 0x000fea000383ffff */
.L_x_4500:
[----:B---3--:R3:W4:Y:S02]  /*1b8c0*/  SYNCS.PHASECHK.TRANS64.TRYWAIT P0, [R0+URZ+0x30840], R2 ;  /* 0x03084002000075a7 */ /* 0x008724000800017f */
[----:B----4-:R-:W-:Y:S05]  /*1b8d0*/  @!P0 NANOSLEEP.SYNCS 0x989680 ;  /* 0x009896800000895d */ /* 0x010fea0003900000 */
[----:B------:R-:W4:Y:S02]  /*1b8e0*/  @!P0 SYNCS.PHASECHK.TRANS64 P0, [R0+URZ+0x30840], R2 ;  /* 0x03084002000085a7 */ /* 0x000f24000800007f */
[----:B----4-:R-:W-:Y:S05]  /*1b8f0*/  @!P0 BRA `(.L_x_4500) ;  /* 0xfffffffc00f08947 */ /* 0x010fea000383ffff */
[----:B------:R-:W-:Y:S05]  /*1b900*/  BRA `(.L_x_4610) ;  /* 0xffffffa800107947 */ /* 0x000fea000383ffff */
.L_x_4504:
        /* <DEDUP_REMOVED lines=15> */
.L_x_4611:
[----:B------:R-:W-:Y:S02]  /*1ba00*/  IMAD.MOV.U32 R13, RZ, RZ, R4 ;  /* 0x000000ffff0d7224 */ /* 0x000fe400078e0004 */
[----:B------:R-:W-:-:S07]  /*1ba10*/  IMAD.MOV.U32 R6, RZ, RZ, R14 ;  /* 0x000000ffff067224 */ /* 0x000fce00078e000e */
[----:B------:R-:W-:Y:S05]  /*1ba20*/  WARPSYNC.COLLECTIVE R15, `(.L_x_4612) ;  /* 0x000000000f087348 */ /* 0x000fea0003c00000 */
[----:B------:R0:W1:Y:S02]  /*1ba30*/  SHFL.IDX P6, R14, R13, R12, R11 ;  /* 0x0000000c0d0e7389 */ /* 0x00006400000c000b */
[----:B01----:R-:W-:Y:S01]  /*1ba40*/  ENDCOLLECTIVE ;  /* 0x000000000000791b */ /* 0x003fe20003800000 */
.L_x_4612:
        /* <DEDUP_REMOVED lines=19> */
.L_x_4613:
[----:B------:R-:W-:Y:S02]  /*1bb80*/  IMAD.MOV.U32 R13, RZ, RZ, R4 ;  /* 0x000000ffff0d7224 */ /* 0x000fe400078e0004 */
[----:B------:R-:W-:-:S07]  /*1bb90*/  IMAD.MOV.U32 R9, RZ, RZ, R14 ;  /* 0x000000ffff097224 */ /* 0x000fce00078e000e */
[----:B------:R-:W-:Y:S05]  /*1bba0*/  WARPSYNC.COLLECTIVE R15, `(.L_x_4614) ;  /* 0x000000000f087348 */ /* 0x000fea0003c00000 */
[----:B------:R0:W1:Y:S02]  /*1bbb0*/  SHFL.IDX P6, R14, R13, R12, R11 ;  /* 0x0000000c0d0e7389 */ /* 0x00006400000c000b */
[----:B01----:R-:W-:Y:S01]  /*1bbc0*/  ENDCOLLECTIVE ;  /* 0x000000000000791b */ /* 0x003fe20003800000 */
.L_x_4614:
        /* <DEDUP_REMOVED lines=20> */
.L_x_4615:
[----:B------:R-:W-:Y:S02]  /*1bd10*/  IMAD.MOV.U32 R13, RZ, RZ, R4 ;  /* 0x000000ffff0d7224 */ /* 0x000fe400078e0004 */
[----:B------:R-:W-:-:S05]  /*1bd20*/  IMAD.SHL.U32 R9, R9, 0x8, RZ ;  /* 0x0000000809097824 */ /* 0x000fca00078e00ff */
[----:B------:R-:W-:Y:S01]  /*1bd30*/  LOP3.LUT R9, R9, 0x38, RZ, 0xc0, !PT ;  /* 0x0000003809097812 */ /* 0x000fe200078ec0ff */
[----:B------:R-:W-:-:S07]  /*1bd40*/  IMAD.MOV.U32 R8, RZ, RZ, R14 ;  /* 0x000000ffff087224 */ /* 0x000fce00078e000e */
[----:B------:R-:W-:Y:S05]  /*1bd50*/  WARPSYNC.COLLECTIVE R15, `(.L_x_4616) ;  /* 0x000000000f087348 */ /* 0x000fea0003c00000 */
[----:B------:R0:W1:Y:S02]  /*1bd60*/  SHFL.IDX P6, R14, R13, R12, R11 ;  /* 0x0000000c0d0e7389 */ /* 0x00006400000c000b */
[----:B01----:R-:W-:Y:S01]  /*1bd70*/  ENDCOLLECTIVE ;  /* 0x000000000000791b */ /* 0x003fe20003800000 */
.L_x_4616:
        /* <DEDUP_REMOVED lines=19> */
.L_x_4617:
[----:B------:R-:W-:Y:S02]  /*1beb0*/  IMAD.MOV.U32 R13, RZ, RZ, R4 ;  /* 0x000000ffff0d7224 */ /* 0x000fe400078e0004 */
[----:B------:R-:W-:-:S07]  /*1bec0*/  IMAD.MOV.U32 R6, RZ, RZ, R14 ;  /* 0x000000ffff067224 */ /* 0x000fce00078e000e */
[----:B------:R-:W-:Y:S05]  /*1bed0*/  WARPSYNC.COLLECTIVE R15, `(.L_x_4618) ;  /* 0x000000000f087348 */ /* 0x000fea0003c00000 */
[----:B------:R0:W1:Y:S02]  /*1bee0*/  SHFL.IDX P6, R14, R13, R12, R11 ;  /* 0x0000000c0d0e7389 */ /* 0x00006400000c000b */
[----:B01----:R-:W-:Y:S01]  /*1bef0*/  ENDCOLLECTIVE ;  /* 0x000000000000791b */ /* 0x003fe20003800000 */
.L_x_4618:
        /* <DEDUP_REMOVED lines=19> */
.L_x_4619:
[----:B------:R-:W-:Y:S02]  /*1c030*/  IMAD.MOV.U32 R13, RZ, RZ, R4 ;  /* 0x000000ffff0d7224 */ /* 0x000fe400078e0004 */
[----:B------:R-:W-:-:S07]  /*1c040*/  IMAD.MOV.U32 R6, RZ, RZ, R14 ;  /* 0x000000ffff067224 */ /* 0x000fce00078e000e */
[----:B------:R-:W-:Y:S05]  /*1c050*/  WARPSYNC.COLLECTIVE R15, `(.L_x_4620) ;  /* 0x000000000f087348 */ /* 0x000fea0003c00000 */
[----:B------:R0:W1:Y:S02]  /*1c060*/  SHFL.IDX P6, R14, R13, R12, R11 ;  /* 0x0000000c0d0e7389 */ /* 0x00006400000c000b */
[----:B01----:R-:W-:Y:S01]  /*1c070*/  ENDCOLLECTIVE ;  /* 0x000000000000791b */ /* 0x003fe20003800000 */
.L_x_4620:
        /* <DEDUP_REMOVED lines=19> */
.L_x_4621:
[----:B------:R-:W-:Y:S02]  /*1c1b0*/  IMAD.MOV.U32 R13, RZ, RZ, R4 ;  /* 0x000000ffff0d7224 */ /* 0x000fe400078e0004 */
[----:B------:R-:W-:-:S07]  /*1c1c0*/  IMAD.MOV.U32 R6, RZ, RZ, R14 ;  /* 0x000000ffff067224 */ /* 0x000fce00078e000e */
[----:B------:R-:W-:Y:S05]  /*1c1d0*/  WARPSYNC.COLLECTIVE R15, `(.L_x_4622) ;  /* 0x000000000f087348 */ /* 0x000fea0003c00000 */
[----:B------:R0:W1:Y:S02]  /*1c1e0*/  SHFL.IDX P6, R14, R13, R12, R11 ;  /* 0x0000000c0d0e7389 */ /* 0x00006400000c000b */
[----:B01----:R-:W-:Y:S01]  /*1c1f0*/  ENDCOLLECTIVE ;  /* 0x000000000000791b */ /* 0x003fe20003800000 */
.L_x_4622:
        /* <DEDUP_REMOVED lines=17> */
.L_x_4623:
[----:B------:R-:W-:-:S05]  /*1c310*/  VIADD R7, R0, 0x60 ;  /* 0x0000006000077836 */ /* 0x000fca0000000000 */
[----:B------:R-:W-:Y:S01]  /*1c320*/  ISETP.GE.AND P4, PT, R7, R2, PT ;  /* 0x000000020700720c */ /* 0x000fe20003f86270 */
[----:B------:R-:W-:Y:S02]  /*1c330*/  IMAD.MOV.U32 R13, RZ, RZ, R4 ;  /* 0x000000ffff0d7224 */ /* 0x000fe400078e0004 */
[----:B------:R-:W-:-:S10]  /*1c340*/  IMAD.MOV.U32 R6, RZ, RZ, R14 ;  /* 0x000000ffff067224 */ /* 0x000fd400078e000e */
[----:B------:R-:W-:Y:S05]  /*1c350*/  WARPSYNC.COLLECTIVE R15, `(.L_x_4624) ;  /* 0x000000000f087348 */ /* 0x000fea0003c00000 */
[----:B------:R0:W1:Y:S02]  /*1c360*/  SHFL.IDX P6, R14, R13, R12, R11 ;  /* 0x0000000c0d0e7389 */ /* 0x00006400000c000b */
[----:B01----:R-:W-:Y:S01]  /*1c370*/  ENDCOLLECTIVE ;  /* 0x000000000000791b */ /* 0x003fe20003800000 */
.L_x_4624:
        /* <DEDUP_REMOVED lines=17> */
.L_x_4625:
[----:B------:R-:W-:Y:S02]  /*1c490*/  IMAD.MOV.U32 R13, RZ, RZ, R4 ;  /* 0x000000ffff0d7224 */ /* 0x000fe400078e0004 */
[----:B------:R-:W-:-:S07]  /*1c4a0*/  IMAD.MOV.U32 R5, RZ, RZ, R14 ;  /* 0x000000ffff057224 */ /* 0x000fce00078e000e */
[----:B------:R-:W-:Y:S05]  /*1c4b0*/  WARPSYNC.COLLECTIVE R15, `(.L_x_4626) ;  /* 0x000000000f087348 */ /* 0x000fea0003c00000 */
[----:B------:R0:W1:Y:S02]  /*1c4c0*/  SHFL.IDX P6, R14, R13, R12, R11 ;  /* 0x0000000c0d0e7389 */ /* 0x00006400000c000b */
[----:B01----:R-:W-:Y:S01]  /*1c4d0*/  ENDCOLLECTIVE ;  /* 0x000000000000791b */ /* 0x003fe20003800000 */
.L_x_4626:
[----:B------:R-:W-:Y:S01]  /*1c4e0*/  IMAD.MOV.U32 R3, RZ, RZ, R14 ;  /* 0x000000ffff037224 */ /* 0x000fe200078e000e */
[----:B------:R-:W-:Y:S06]  /*1c4f0*/  BRA `(.L_x_4627) ;  /* 0xffffffa800b47947 */ /* 0x000fec000383ffff */
.L_x_4509:
[----:B---3--:R3:W4:Y:S02]  /*1c500*/  SYNCS.PHASECHK.TRANS64.TRYWAIT P0, [R19+URZ+0x30820], R0 ;  /* 0x03082000130075a7 */ /* 0x008724000800017f */
[----:B----4-:R-:W-:Y:S05]  /*1c510*/  @!P0 NANOSLEEP.SYNCS 0x989680 ;  /* 0x009896800000895d */ /* 0x010fea0003900000 */
[----:B------:R-:W4:Y:S02]  /*1c520*/  @!P0 SYNCS.PHASECHK.TRANS64 P0, [R19+URZ+0x30820], R0 ;  /* 0x03082000130085a7 */ /* 0x000f24000800007f */
[----:B----4-:R-:W-:Y:S05]  /*1c530*/  @!P0 BRA `(.L_x_4509) ;  /* 0xfffffffc00f08947 */ /* 0x010fea000383ffff */
[----:B------:R-:W-:Y:S05]  /*1c540*/  BRA `(.L_x_4628) ;  /* 0xffffffac00387947 */ /* 0x000fea000383ffff */
.L_x_4518:
[----:B-1----:R1:W2:Y:S02]  /*1c550*/  SYNCS.PHASECHK.TRANS64.TRYWAIT P0, [R3+URZ+0x30840], R2 ;  /* 0x03084002030075a7 */ /* 0x0022a4000800017f */
[----:B--2---:R-:W-:Y:S05]  /*1c560*/  @!P0 NANOSLEEP.SYNCS 0x989680 ;  /* 0x009896800000895d */ /* 0x004fea0003900000 */
[----:B------:R-:W2:Y:S02]  /*1c570*/  @!P0 SYNCS.PHASECHK.TRANS64 P0, [R3+URZ+0x30840], R2 ;  /* 0x03084002030085a7 */ /* 0x000ea4000800007f */
[----:B--2---:R-:W-:Y:S05]  /*1c580*/  @!P0 BRA `(.L_x_4518) ;  /* 0xfffffffc00f08947 */ /* 0x004fea000383ffff */
[----:B------:R-:W-:Y:S05]  /*1c590*/  BRA `(.L_x_4629) ;  /* 0xffffffb000307947 */ /* 0x000fea000383ffff */
.L_x_4525:
[----:B0-----:R0:W1:Y:S02]  /*1c5a0*/  SYNCS.PHASECHK.TRANS64.TRYWAIT P0, [R3+URZ+0x60], R2 ;  /* 0x00006002030075a7 */ /* 0x001064000800017f */
[----:B-1----:R-:W-:Y:S05]  /*1c5b0*/  @!P0 NANOSLEEP.SYNCS 0x989680 ;  /* 0x009896800000895d */ /* 0x002fea0003900000 */
[----:B------:R-:W1:Y:S02]  /*1c5c0*/  @!P0 SYNCS.PHASECHK.TRANS64 P0, [R3+URZ+0x60], R2 ;  /* 0x00006002030085a7 */ /* 0x000e64000800007f */
[----:B-1----:R-:W-:Y:S05]  /*1c5d0*/  @!P0 BRA `(.L_x_4525) ;  /* 0xfffffffc00f08947 */ /* 0x002fea000383ffff */
[----:B------:R-:W-:Y:S05]  /*1c5e0*/  BRA `(.L_x_4630) ;  /* 0xffffffb400487947 */ /* 0x000fea000383ffff */
.L_x_4535:
[----:B-1----:R1:W2:Y:S02]  /*1c5f0*/  SYNCS.PHASECHK.TRANS64.TRYWAIT P0, [R3+URZ+0x30840], R2 ;  /* 0x03084002030075a7 */ /* 0x0022a4000800017f */
[----:B--2---:R-:W-:Y:S05]  /*1c600*/  @!P0 NANOSLEEP.SYNCS 0x989680 ;  /* 0x009896800000895d */ /* 0x004fea0003900000 */
[----:B------:R-:W2:Y:S02]  /*1c610*/  @!P0 SYNCS.PHASECHK.TRANS64 P0, [R3+URZ+0x30840], R2 ;  /* 0x03084002030085a7 */ /* 0x000ea4000800007f */
[----:B--2---:R-:W-:Y:S05]  /*1c620*/  @!P0 BRA `(.L_x_4535) ;  /* 0xfffffffc00f08947 */ /* 0x004fea000383ffff */
[----:B------:R-:W-:Y:S05]  /*1c630*/  BRA `(.L_x_4631) ;  /* 0xffffffbc001c7947 */ /* 0x000fea000383ffff */
.L_x_4542:
[----:B0-----:R0:W1:Y:S02]  /*1c640*/  SYNCS.PHASECHK.TRANS64.TRYWAIT P0, [R2+URZ+0x60], R3 ;  /* 0x00006003020075a7 */ /* 0x001064000800017f */
[----:B-1----:R-:W-:Y:S05]  /*1c650*/  @!P0 NANOSLEEP.SYNCS 0x989680 ;  /* 0x009896800000895d */ /* 0x002fea0003900000 */
[----:B------:R-:W1:Y:S02]  /*1c660*/  @!P0 SYNCS.PHASECHK.TRANS64 P0, [R2+URZ+0x60], R3 ;  /* 0x00006003020085a7 */ /* 0x000e64000800007f */
[----:B-1----:R-:W-:Y:S05]  /*1c670*/  @!P0 BRA `(.L_x_4542) ;  /* 0xfffffffc00f08947 */ /* 0x002fea000383ffff */
[----:B------:R-:W-:Y:S05]  /*1c680*/  BRA `(.L_x_4632) ;  /* 0xffffffc000347947 */ /* 0x000fea000383ffff */
.L_x_4552:
[----:B---3--:R3:W4:Y:S02]  /*1c690*/  SYNCS.PHASECHK.TRANS64.TRYWAIT P0, [R2+URZ+0x30840], R3 ;  /* 0x03084003020075a7 */ /* 0x008724000800017f */
[----:B----4-:R-:W-:Y:S05]  /*1c6a0*/  @!P0 NANOSLEEP.SYNCS 0x989680 ;  /* 0x009896800000895d */ /* 0x010fea0003900000 */
[----:B------:R-:W4:Y:S02]  /*1c6b0*/  @!P0 SYNCS.PHASECHK.TRANS64 P0, [R2+URZ+0x30840], R3 ;  /* 0x03084003020085a7 */ /* 0x000f24000800007f */
[----:B----4-:R-:W-:Y:S05]  /*1c6c0*/  @!P0 BRA `(.L_x_4552) ;  /* 0xfffffffc00f08947 */ /* 0x010fea000383ffff */
[----:B------:R-:W-:Y:S05]  /*1c6d0*/  BRA `(.L_x_4633) ;  /* 0xffffffc400d87947 */ /* 0x000fea000383ffff */
.L_x_4559:
[----:B0-----:R0:W1:Y:S02]  /*1c6e0*/  SYNCS.PHASECHK.TRANS64.TRYWAIT P0, [R2+URZ+0x60], R5 ;  /* 0x00006005020075a7 */ /* 0x001064000800017f */
[----:B-1----:R-:W-:Y:S05]  /*1c6f0*/  @!P0 NANOSLEEP.SYNCS 0x989680 ;  /* 0x009896800000895d */ /* 0x002fea0003900000 */
[----:B------:R-:W1:Y:S02]  /*1c700*/  @!P0 SYNCS.PHASECHK.TRANS64 P0, [R2+URZ+0x60], R5 ;  /* 0x00006005020085a7 */ /* 0x000e64000800007f */
[----:B-1----:R-:W-:Y:S05]  /*1c710*/  @!P0 BRA `(.L_x_4559) ;  /* 0xfffffffc00f08947 */ /* 0x002fea000383ffff */
[----:B------:R-:W-:Y:S05]  /*1c720*/  BRA `(.L_x_4634) ;  /* 0xffffffc800f07947 */ /* 0x000fea000383ffff */
.L_x_4571:
[----:B--2---:R2:W3:Y:S02]  /*1c730*/  SYNCS.PHASECHK.TRANS64.TRYWAIT P0, [R0+URZ+0x30860], R2 ;  /* 0x03086002000075a7 */ /* 0x0044e4000800017f */
[----:B---3--:R-:W-:Y:S05]  /*1c740*/  @!P0 NANOSLEEP.SYNCS 0x989680 ;  /* 0x009896800000895d */ /* 0x008fea0003900000 */
[----:B------:R-:W3:Y:S02]  /*1c750*/  @!P0 SYNCS.PHASECHK.TRANS64 P0, [R0+URZ+0x30860], R2 ;  /* 0x03086002000085a7 */ /* 0x000ee4000800007f */
[----:B---3--:R-:W-:Y:S05]  /*1c760*/  @!P0 BRA `(.L_x_4571) ;  /* 0xfffffffc00f08947 */ /* 0x008fea000383ffff */
[----:B------:R-:W-:Y:S05]  /*1c770*/  BRA `(.L_x_4635) ;  /* 0xffffffd0007c7947 */ /* 0x000fea000383ffff */
.L_x_4579:
[----:B------:R-:W4:Y:S01]  /*1c780*/  LDL R3, [R1] ;  /* 0x0000000001037983 */ /* 0x000f220000100800 */
[----:B------:R-:W-:Y:S01]  /*1c790*/  BSSY B0, `(.L_x_4636) ;  /* 0x0000008000007945 */ /* 0x000fe20003800000 */
[----:B------:R-:W-:Y:S02]  /*1c7a0*/  IMAD.MOV.U32 R12, RZ, RZ, RZ ;  /* 0x000000ffff0c7224 */ /* 0x000fe400078e00ff */
[----:B------:R-:W-:Y:S02]  /*1c7b0*/  IMAD.MOV.U32 R11, RZ, RZ, 0x1f ;  /* 0x0000001fff0b7424 */ /* 0x000fe400078e00ff */
[----:B------:R-:W-:Y:S02]  /*1c7c0*/  IMAD.MOV.U32 R15, RZ, RZ, -0x1 ;  /* 0xffffffffff0f7424 */ /* 0x000fe400078e00ff */
[----:B----4-:R-:W-:-:S07]  /*1c7d0*/  IMAD.MOV.U32 R13, RZ, RZ, R3 ;  /* 0x000000ffff0d7224 */ /* 0x010fce00078e0003 */
[----:B0123--:R-:W-:Y:S05]  /*1c7e0*/  WARPSYNC.COLLECTIVE R15, `(.L_x_4637) ;  /* 0x000000000f087348 */ /* 0x00ffea0003c00000 */
[----:B------:R4:W0:Y:S02]  /*1c7f0*/  SHFL.IDX P6, R14, R13, R12, R11 ;  /* 0x0000000c0d0e7389 */ /* 0x00082400000c000b */
[----:B01234-:R-:W-:Y:S01]  /*1c800*/  ENDCOLLECTIVE ;  /* 0x000000000000791b */ /* 0x01ffe20003800000 */
.L_x_4637:
[----:B------:R-:W-:Y:S05]  /*1c810*/  BSYNC B0 ;  /* 0x0000000000007941 */ /* 0x000fea0003800000 */
.L_x_4636:
        /* <DEDUP_REMOVED lines=9> */
.L_x_4638:
        /* <DEDUP_REMOVED lines=26> */
.L_x_4639:
        /* <DEDUP_REMOVED lines=8> */
.L_x_4640:
        /* <DEDUP_REMOVED lines=8> */
.L_x_4641:
        /* <DEDUP_REMOVED lines=8> */
.L_x_4642:
        /* <DEDUP_REMOVED lines=8> */
.L_x_4643:
        /* <DEDUP_REMOVED lines=9> */
.L_x_4644:
[----:B------:R-:W-:Y:S01]  /*1cce0*/  IMAD.MOV.U32 R10, RZ, RZ, R14 ;  /* 0x000000ffff0a7224 */ /* 0x000fe200078e000e */
[----:B------:R-:W-:Y:S06]  /*1ccf0*/  BRA `(.L_x_4645) ;  /* 0xffffffd400347947 */ /* 0x000fec000383ffff */
.L_x_4582:
        /* <DEDUP_REMOVED lines=8> */
.L_x_4647:
[----:B------:R-:W-:Y:S05]  /*1cd80*/  BSYNC B0 ;  /* 0x0000000000007941 */ /* 0x000fea0003800000 */
.L_x_4646:
        /* <DEDUP_REMOVED lines=10> */
.L_x_4648:
        /* <DEDUP_REMOVED lines=8> */
.L_x_4649:
        /* <DEDUP_REMOVED lines=8> */
.L_x_4650:
        /* <DEDUP_REMOVED lines=8> */
.L_x_4651:
        /* <DEDUP_REMOVED lines=9> */
.L_x_4652:
[----:B------:R-:W-:Y:S01]  /*1d040*/  IMAD.MOV.U32 R10, RZ, RZ, R14 ;  /* 0x000000ffff0a7224 */ /* 0x000fe200078e000e */
[----:B------:R-:W-:Y:S06]  /*1d050*/  BRA `(.L_x_4653) ;  /* 0xffffffd4000c7947 */ /* 0x000fec000383ffff */
.L_x_4584:
[----:B------:R-:W-:Y:S01]  /*1d060*/  BSSY B0, `(.L_x_4654) ;  /* 0x0000006000007945 */ /* 0x000fe20003800000 */
[----:B------:R-:W-:Y:S01]  /*1d070*/  PLOP3.LUT P6, PT, P6, PT, PT, 0x8, 0x0 ;  /* 0x000000000000781c */ /* 0x000fe200037ce170 */
[----:B------:R-:W-:-:S12]  /*1d080*/  IMAD.MOV.U32 R15, RZ, RZ, -0x1 ;  /* 0xffffffffff0f7424 */ /* 0x000fd800078e00ff */
[----:B0-----:R-:W-:Y:S05]  /*1d090*/  WARPSYNC.COLLECTIVE R15, `(.L_x_4655) ;  /* 0x000000000f087348 */ /* 0x001fea0003c00000 */
[----:B------:R-:W-:Y:S01]  /*1d0a0*/  VOTE.ANY R14, PT, P6 ;  /* 0x00000000000e7806 */ /* 0x000fe200030e0100 */
[----:B0-----:R-:W-:Y:S06]  /*1d0b0*/  ENDCOLLECTIVE ;  /* 0x000000000000791b */ /* 0x001fec0003800000 */
.L_x_4655:
[----:B------:R-:W-:Y:S05]  /*1d0c0*/  BSYNC B0 ;  /* 0x0000000000007941 */ /* 0x000fea0003800000 */
.L_x_4654:
        /* <DEDUP_REMOVED lines=10> */
.L_x_4656:
[----:B------:R-:W-:Y:S02]  /*1d170*/  IMAD.MOV.U32 R13, RZ, RZ, R7 ;  /* 0x000000ffff0d7224 */ /* 0x000fe400078e0007 */
[----:B------:R-:W-:-:S07]  /*1d180*/  IMAD.MOV.U32 R4, RZ, RZ, R14 ;  /* 0x000000ffff047224 */ /* 0x000fce00078e000e */
[----:B------:R-:W-:Y:S05]  /*1d190*/  WARPSYNC.COLLECTIVE R15, `(.L_x_4657) ;  /* 0x000000000f087348 */ /* 0x000fea0003c00000 */
[----:B------:R0:W1:Y:S02]  /*1d1a0*/  SHFL.IDX P6, R14, R13, R12, R11 ;  /* 0x0000000c0d0e7389 */ /* 0x00006400000c000b */
[----:B01----:R-:W-:Y:S01]  /*1d1b0*/  ENDCOLLECTIVE ;  /* 0x000000000000791b */ /* 0x003fe20003800000 */
.L_x_4657:
[----:B------:R-:W-:Y:S02]  /*1d1c0*/  IMAD.MOV.U32 R7, RZ, RZ, R14 ;  /* 0x000000ffff077224 */ /* 0x000fe400078e000e */
[----:B------:R-:W-:-:S05]  /*1d1d0*/  IMAD.IADD R5, R9, 0x1, R16 ;  /* 0x0000000109057824 */ /* 0x000fca00078e0210 */
[----:B------:R0:W-:Y:S01]  /*1d1e0*/  STL [R1+0xc], R5 ;  /* 0x00000c0501007387 */ /* 0x0001e20000100800 */
[----:B------:R-:W-:Y:S05]  /*1d1f0*/  BRA `(.L_x_4658) ;  /* 0xffffffd000ec7947 */ /* 0x000fea000383ffff */
.L_x_4586:
[----:B------:R-:W-:Y:S01]  /*1d200*/  BSSY B0, `(.L_x_4659) ;  /* 0x0000008000007945 */ /* 0x000fe20003800000 */
[----:B------:R-:W-:Y:S02]  /*1d210*/  IMAD.MOV.U32 R13, RZ, RZ, R2 ;  /* 0x000000ffff0d7224 */ /* 0x000fe400078e0002 */
[----:B------:R-:W-:Y:S02]  /*1d220*/  IMAD.MOV.U32 R12, RZ, RZ, R9 ;  /* 0x000000ffff0c7224 */ /* 0x000fe400078e0009 */
[----:B------:R-:W-:Y:S02]  /*1d230*/  IMAD.MOV.U32 R11, RZ, RZ, 0x1f ;  /* 0x0000001fff0b7424 */ /* 0x000fe400078e00ff */
[----:B------:R-:W-:-:S07]  /*1d240*/  IMAD.MOV.U32 R15, RZ, RZ, -0x1 ;  /* 0xffffffffff0f7424 */ /* 0x000fce00078e00ff */
[----:B0-----:R-:W-:Y:S05]  /*1d250*/  WARPSYNC.COLLECTIVE R15, `(.L_x_4660) ;  /* 0x000000000f087348 */ /* 0x001fea0003c00000 */
[----:B------:R1:W2:Y:S02]  /*1d260*/  SHFL.IDX P6, R14, R13, R12, R11 ;  /* 0x0000000c0d0e7389 */ /* 0x0002a400000c000b */
[----:B012---:R-:W-:Y:S01]  /*1d270*/  ENDCOLLECTIVE ;  /* 0x000000000000791b */ /* 0x007fe20003800000 */
.L_x_4660:
[----:B------:R-:W-:Y:S05]  /*1d280*/  BSYNC B0 ;  /* 0x0000000000007941 */ /* 0x000fea0003800000 */
.L_x_4659:
[----:B------:R-:W-:Y:S01]  /*1d290*/  IMAD.MOV.U32 R2, RZ, RZ, R14 ;  /* 0x000000ffff027224 */ /* 0x000fe200078e000e */
[----:B------:R-:W-:Y:S06]  /*1d2a0*/  BRA `(.L_x_4661) ;  /* 0xffffffd000d87947 */ /* 0x000fec000383ffff */
.L_x_4592:
[----:B0-----:R0:W1:Y:S02]  /*1d2b0*/  SYNCS.PHASECHK.TRANS64.TRYWAIT P0, [R0+URZ+0x30820], R3 ;  /* 0x03082003000075a7 */ /* 0x001064000800017f */
[----:B-1----:R-:W-:Y:S05]  /*1d2c0*/  @!P0 NANOSLEEP.SYNCS 0x989680 ;  /* 0x009896800000895d */ /* 0x002fea0003900000 */
[----:B------:R-:W1:Y:S02]  /*1d2d0*/  @!P0 SYNCS.PHASECHK.TRANS64 P0, [R0+URZ+0x30820], R3 ;  /* 0x03082003000085a7 */ /* 0x000e64000800007f */
[----:B-1----:R-:W-:Y:S05]  /*1d2e0*/  @!P0 BRA `(.L_x_4592) ;  /* 0xfffffffc00f08947 */ /* 0x002fea000383ffff */
[----:B------:R-:W-:Y:S05]  /*1d2f0*/  BRA `(.L_x_4662) ;  /* 0xffffffdc007c7947 */ /* 0x000fea000383ffff */
.L_x_4593:
        /* <DEDUP_REMOVED lines=8> */
[----:B0-2---:R-:W-:Y:S05]  /*1d380*/  WARPSYNC.COLLECTIVE R15, `(.L_x_4664) ;  /* 0x000000000f087348 */ /* 0x005fea0003c00000 */
[----:B------:R1:W3:Y:S02]  /*1d390*/  SHFL.IDX P6, R14, R13, R12, R11 ;  /* 0x0000000c0d0e7389 */ /* 0x0002e400000c000b */
[----:B0123--:R-:W-:Y:S01]  /*1d3a0*/  ENDCOLLECTIVE ;  /* 0x000000000000791b */ /* 0x00ffe20003800000 */
.L_x_4664:
[----:B------:R-:W-:Y:S05]  /*1d3b0*/  BSYNC B0 ;  /* 0x0000000000007941 */ /* 0x000fea0003800000 */
.L_x_4663:
[----:B------:R-:W-:Y:S05]  /*1d3c0*/  BRA `(.L_x_4665) ;  /* 0xffffffdc00647947 */ /* 0x000fea000383ffff */
.L_x_4596:
[----:B------:R-:W-:Y:S01]  /*1d3d0*/  BSSY B1, `(.L_x_4666) ;  /* 0x0000006000017945 */ /* 0x000fe20003800000 */
[----:B------:R-:W-:-:S07]  /*1d3e0*/  IMAD.MOV.U32 R15, RZ, RZ, -0x1 ;  /* 0xffffffffff0f7424 */ /* 0x000fce00078e00ff */
[----:B0123--:R-:W-:Y:S05]  /*1d3f0*/  WARPSYNC.COLLECTIVE R15, `(.L_x_4667) ;  /* 0x000000000f0c7348 */ /* 0x00ffea0003c00000 */
[----:B------:R-:W-:Y:S02]  /*1d400*/  ELECT P6, UR62, PT ;  /* 0x00000000003e782f */ /* 0x000fe400038c0000 */
[----:B------:R-:W-:Y:S01]  /*1d410*/  MOV R14, UR62 ;  /* 0x0000003e000e7c02 */ /* 0x000fe20008000f00 */
[----:B0123--:R-:W-:Y:S10]  /*1d420*/  ENDCOLLECTIVE ;  /* 0x000000000000791b */ /* 0x00fff40003800000 */
.L_x_4667:
[----:B------:R-:W-:Y:S05]  /*1d430*/  BSYNC B1 ;  /* 0x0000000000017941 */ /* 0x000fea0003800000 */
.L_x_4666:
[----:B------:R-:W-:Y:S05]  /*1d440*/  BRA `(.L_x_4668) ;  /* 0xffffffdc005c7947 */ /* 0x000fea000383ffff */
.L_x_4598:
[----:B0-----:R0:W1:Y:S02]  /*1d450*/  SYNCS.PHASECHK.TRANS64.TRYWAIT P0, [R6+URZ], R5 ;  /* 0x00000005060075a7 */ /* 0x001064000800017f */
[----:B-1----:R-:W-:Y:S05]  /*1d460*/  @!P0 NANOSLEEP.SYNCS 0x989680 ;  /* 0x009896800000895d */ /* 0x002fea0003900000 */
[----:B------:R-:W1:Y:S02]  /*1d470*/  @!P0 SYNCS.PHASECHK.TRANS64 P0, [R6+URZ], R5 ;  /* 0x00000005060085a7 */ /* 0x000e64000800007f */
[----:B-1----:R-:W-:Y:S05]  /*1d480*/  @!P0 BRA `(.L_x_4598) ;  /* 0xfffffffc00f08947 */ /* 0x002fea000383ffff */
[----:B------:R-:W-:Y:S05]  /*1d490*/  BRA `(.L_x_4669) ;  /* 0xffffffdc00a07947 */ /* 0x000fea000383ffff */
.L_x_4599:
[----:B-1----:R1:W4:Y:S02]  /*1d4a0*/  SYNCS.PHASECHK.TRANS64.TRYWAIT P0, [R7+URZ], R2 ;  /* 0x00000002070075a7 */ /* 0x002324000800017f */
[----:B----4-:R-:W-:Y:S05]  /*1d4b0*/  @!P0 NANOSLEEP.SYNCS 0x989680 ;  /* 0x009896800000895d */ /* 0x010fea0003900000 */
[----:B------:R-:W4:Y:S02]  /*1d4c0*/  @!P0 SYNCS.PHASECHK.TRANS64 P0, [R7+URZ], R2 ;  /* 0x00000002070085a7 */ /* 0x000f24000800007f */
[----:B----4-:R-:W-:Y:S05]  /*1d4d0*/  @!P0 BRA `(.L_x_4599) ;  /* 0xfffffffc00f08947 */ /* 0x010fea000383ffff */
[----:B------:R-:W-:Y:S05]  /*1d4e0*/  BRA `(.L_x_4670) ;  /* 0xffffffdc00947947 */ /* 0x000fea000383ffff */
.L_x_4601:
[----:B----4-:R4:W0:Y:S02]  /*1d4f0*/  SYNCS.PHASECHK.TRANS64.TRYWAIT P0, [R4+URZ], R5 ;  /* 0x00000005040075a7 */ /* 0x010824000800017f */
[----:B0-----:R-:W-:Y:S05]  /*1d500*/  @!P0 NANOSLEEP.SYNCS 0x989680 ;  /* 0x009896800000895d */ /* 0x001fea0003900000 */
[----:B------:R-:W0:Y:S02]  /*1d510*/  @!P0 SYNCS.PHASECHK.TRANS64 P0, [R4+URZ], R5 ;  /* 0x00000005040085a7 */ /* 0x000e24000800007f */
[----:B0-----:R-:W-:Y:S05]  /*1d520*/  @!P0 BRA `(.L_x_4601) ;  /* 0xfffffffc00f08947 */ /* 0x001fea000383ffff */
[----:B------:R-:W-:Y:S05]  /*1d530*/  BRA `(.L_x_4671) ;  /* 0xffffffdc009c7947 */ /* 0x000fea000383ffff */
.L_x_4672:
        /* <DEDUP_REMOVED lines=12> */
.L_x_14852:


//--------------------- .text._ZN7cutlass13device_kernelIN5flash11enable_sm90INS1_16FlashAttnFwdSm90INS1_25CollectiveMainloopFwdSm90ILi2EN4cute5tupleIJNS5_1CILi1EEES8_S8_EEENS6_IJNS7_ILi128EEENS7_ILi96EEENS7_ILi192EEEEEELi192ENS_6half_tEfNS_4arch4Sm90ELb0ELb1ELb1ELb1ELb0ELb1ELb0ELb1ELb1ELb1ELb1ELb0EEENS1_21CollectiveEpilogueFwdINS6_IJSA_SC_SB_EEES9_SE_SG_Li256ELb1ELb1ELb1ELb0EEENS1_36VarlenDynamicPersistentTileSchedulerILi128ELi96ELi256ELi128ELb1ELb1ELb1ELb1ELb0ELb1EEEEEEEEEvNT_6ParamsE --------------------------
	.section	.text._ZN7cutlass13device_kernelIN5flash11enable_sm90INS1_16FlashAttnFwdSm90INS1_25CollectiveMainloopFwdSm90ILi2EN4cute5tupleIJNS5_1CILi1EEES8_S8_EEENS6_IJNS7_ILi128EEENS7_ILi96EEENS7_ILi192EEEEEELi192ENS_6half_tEfNS_4arch4Sm90ELb0ELb1ELb1ELb1ELb0ELb1ELb0ELb1ELb1ELb1ELb1ELb0EEENS1_21CollectiveEpilogueFwdINS6_IJSA_SC_SB_EEES9_SE_SG_Li256ELb1ELb1ELb1ELb0EEENS1_36VarlenDynamicPersistentTileSchedulerILi128ELi96ELi256ELi128ELb1ELb1ELb1ELb1ELb0ELb1EEEEEEEEEvNT_6ParamsE,"ax",@progbits
	.align	128
.text._ZN7cutlass13device_kernelIN5flash11enable_sm90INS1_16FlashAttnFwdSm90INS1_25CollectiveMainloopFwdSm90ILi2EN4cute5tupleIJNS5_1CILi1EEES8_S8_EEENS6_IJNS7_ILi128EEENS7_ILi96EEENS7_ILi192EEEEEELi192ENS_6half_tEfNS_4arch4Sm90ELb0ELb1ELb1ELb1ELb0ELb1ELb0ELb1ELb1ELb1ELb1ELb0EEENS1_21CollectiveEpilogueFwdINS6_IJSA_SC_SB_EEES9_SE_SG_Li256ELb1ELb1ELb1ELb0EEENS1_36VarlenDynamicPersistentTileSchedulerILi128ELi96ELi256ELi128ELb1ELb1ELb1ELb1ELb0ELb1EEEEEEEEEvNT_6ParamsE:
        .type           _ZN7cutlass13device_kernelIN5flash11enable_sm90INS1_16FlashAttnFwdSm90INS1_25CollectiveMainloopFwdSm90ILi2EN4cute5tupleIJNS5_1CILi1EEES8_S8_EEENS6_IJNS7_ILi128EEENS7_ILi96EEENS7_ILi192EEEEEELi192ENS_6half_tEfNS_4arch4Sm90ELb0ELb1ELb1ELb1ELb0ELb1ELb0ELb1ELb1ELb1ELb1ELb0EEENS1_21CollectiveEpilogueFwdINS6_IJSA_SC_SB_EEES9_SE_SG_Li256ELb1ELb1ELb1ELb0EEENS1_36VarlenDynamicPersistentTileSchedulerILi128ELi96ELi256ELi128ELb1ELb1ELb1ELb1ELb0ELb1EEEEEEEEEvNT_6ParamsE,@function
        .size           _ZN7cutlass13device_kernelIN5flash11enable_sm90INS1_16FlashAttnFwdSm90INS1_25CollectiveMainloopFwdSm90ILi2EN4cute5tupleIJNS5_1CILi1EEES8_S8_EEENS6_IJNS7_ILi128EEENS7_ILi96EEENS7_ILi192EEEEEELi192ENS_6half_tEfNS_4arch4Sm90ELb0ELb1ELb1ELb1ELb0ELb1ELb0ELb1ELb1ELb1ELb1ELb0EEENS1_21CollectiveEpilogueFwdINS6_IJSA_SC_SB_EEES9_SE_SG_Li256ELb1ELb1ELb1ELb0EEENS1_36VarlenDynamicPersistentTileSchedulerILi128ELi96ELi256ELi128ELb1ELb1ELb1ELb1ELb0ELb1EEEEEEEEEvNT_6ParamsE,(.L_x_14853 - _ZN7cutlass13device_kernelIN5flash11enable_sm90INS1_16FlashAttnFwdSm90INS1_25CollectiveMainloopFwdSm90ILi2EN4cute5tupleIJNS5_1CILi1EEES8_S8_EEENS6_IJNS7_ILi128EEENS7_ILi96EEENS7_ILi192EEEEEELi192ENS_6half_tEfNS_4arch4Sm90ELb0ELb1ELb1ELb1ELb0ELb1ELb0ELb1ELb1ELb1ELb1ELb0EEENS1_21CollectiveEpilogueFwdINS6_IJSA_SC_SB_EEES9_SE_SG_Li256ELb1ELb1ELb1ELb0EEENS1_36VarlenDynamicPersistentTileSchedulerILi128ELi96ELi256ELi128ELb1ELb1ELb1ELb1ELb0ELb1EEEEEEEEEvNT_6ParamsE)
        .other          _ZN7cutlass13device_kernelIN5flash11enable_sm90INS1_16FlashAttnFwdSm90INS1_25CollectiveMainloopFwdSm90ILi2EN4cute5tupleIJNS5_1CILi1EEES8_S8_EEENS6_IJNS7_ILi128EEENS7_ILi96EEENS7_ILi192EEEEEELi192ENS_6half_tEfNS_4arch4Sm90ELb0ELb1ELb1ELb1ELb0ELb1ELb0ELb1ELb1ELb1ELb1ELb0EEENS1_21CollectiveEpilogueFwdINS6_IJSA_SC_SB_EEES9_SE_SG_Li256ELb1ELb1ELb1ELb0EEENS1_36VarlenDynamicPersistentTileSchedulerILi128ELi96ELi256ELi128ELb1ELb1ELb1ELb1ELb0ELb1EEEEEEEEEvNT_6ParamsE,@"STO_CUDA_ENTRY STV_DEFAULT"
_ZN7cutlass13device_kernelIN5flash11enable_sm90INS1_16FlashAttnFwdSm90INS1_25CollectiveMainloopFwdSm90ILi2EN4cute5tupleIJNS5_1CILi1EEES8_S8_EEENS6_IJNS7_ILi128EEENS7_ILi96EEENS7_ILi192EEEEEELi192ENS_6half_tEfNS_4arch4Sm90ELb0ELb1ELb1ELb1ELb0ELb1ELb0ELb1ELb1ELb1ELb1ELb0EEENS1_21CollectiveEpilogueFwdINS6_IJSA_SC_SB_EEES9_SE_SG_Li256ELb1ELb1ELb1ELb0EEENS1_36VarlenDynamicPersistentTileSchedulerILi128ELi96ELi256ELi128ELb1ELb1ELb1ELb1ELb0ELb1EEEEEEEEEvNT_6ParamsE:
        /* <DEDUP_REMOVED lines=24> */
.L_x_4674:
[----:B------:R-:W-:Y:S05]  /*0180*/  BSYNC B0 ;  /* 0x0000000000007941 */ /* 0x000fea0003800000 */
.L_x_4673:
        /* <DEDUP_REMOVED lines=41> */
.L_x_4675:
        /* <DEDUP_REMOVED lines=22> */
.L_x_4676:
        /* <DEDUP_REMOVED lines=18> */
.L_x_4677:
        /* <DEDUP_REMOVED lines=22> */
.L_x_4678:
        /* <DEDUP_REMOVED lines=22> */
.L_x_4679:
        /* <DEDUP_REMOVED lines=10> */
.L_x_4682:
        /* <DEDUP_REMOVED lines=19> */
[----:B------:R-:W-:Y:S01]  /*0b30*/  CS2R R16, SRZ ;  /* 0x0000000000107805 */ /* 0x000fe2000001ff00 */
[----:B------:R-:W-:Y:S01]  /*0b40*/  IMAD.MOV.U32 R200, RZ, RZ, RZ ;  /* 0x000000ffffc87224 */ /* 0x000fe200078e00ff */
[----:B------:R-:W-:Y:S02]  /*0b50*/  SHF.R.S32.HI R3, RZ, 0x1f, R6 ;  /* 0x0000001fff037819 */ /* 0x000fe40000011406 */
[----:B------:R-:W-:Y:S02]  /*0b60*/  MOV R19, RZ ;  /* 0x000000ff00137202 */ /* 0x000fe40000000f00 */
[----:B------:R-:W-:-:S04]  /*0b70*/  LEA.HI R4, R3, R6, RZ, 0x4 ;  /* 0x0000000603047211 */ /* 0x000fc800078f20ff */
[----:B------:R-:W-:Y:S01]  /*0b80*/  SHF.R.S32.HI R7, RZ, 0x4, R4 ;  /* 0x00000004ff077819 */ /* 0x000fe20000011404 */
[----:B------:R-:W-:Y:S01]  /*0b90*/  UIADD3 UR4, UR4, 0x12400, URZ ;  /* 0x0001240004047890 */ /* 0x000fe2000fffe03f */
[----:B--2---:R-:W-:Y:S02]  /*0ba0*/  R2UR UR5, R0 ;  /* 0x00000000000572ca */ /* 0x004fe400000e0000 */
[----:B------:R-:W-:-:S04]  /*0bb0*/  LEA.HI R0, R3, R6, RZ, 0x7 ;  /* 0x0000000603007211 */ /* 0x000fc800078f38ff */
[----:B------:R-:W-:-:S05]  /*0bc0*/  LOP3.LUT R5, R0, 0xffffff80, RZ, 0xc0, !PT ;  /* 0xffffff8000057812 */ /* 0x000fca00078ec0ff */
[----:B------:R-:W-:Y:S01]  /*0bd0*/  IMAD.IADD R15, R6, 0x1, -R5 ;  /* 0x00000001060f7824 */ /* 0x000fe200078e0a05 */
[----:B------:R-:W-:Y:S01]  /*0be0*/  LEA.HI R5, R4, R7, RZ, 0x1 ;  /* 0x0000000704057211 */ /* 0x000fe200078f08ff */
[----:B------:R-:W-:-:S03]  /*0bf0*/  ULOP3.LUT UR5, UR5, 0x1, URZ, 0xfc, !UPT ;  /* 0x0000000105057892 */ /* 0x000fc6000f8efc3f */
[----:B------:R-:W-:Y:S01]  /*0c00*/  SHF.R.S32.HI R10, RZ, 0x1f, R15 ;  /* 0x0000001fff0a7819 */ /* 0x000fe2000001140f */
[----:B------:R-:W-:Y:S03]  /*0c10*/  STL [R1+0x50], R15 ;  /* 0x0000500f01007387 */ /* 0x000fe60000100800 */
[CC--:B------:R-:W-:Y:S02]  /*0c20*/  LEA.HI R11, R10.reuse, R15.reuse, RZ, 0x2 ;  /* 0x0000000f0a0b7211 */ /* 0x0c0fe400078f10ff */
[----:B------:R-:W-:Y:S02]  /*0c30*/  LEA.HI R10, R10, R15, RZ, 0x5 ;  /* 0x0000000f0a0a7211 */ /* 0x000fe400078f28ff */
[--C-:B------:R-:W-:Y:S02]  /*0c40*/  SHF.R.S32.HI R9, RZ, 0x2, R11.reuse ;  /* 0x00000002ff097819 */ /* 0x100fe4000001140b */
[----:B------:R-:W-:-:S02]  /*0c50*/  SHF.R.S32.HI R8, RZ, 0x1f, R11 ;  /* 0x0000001fff087819 */ /* 0x000fc4000001140b */
[----:B------:R-:W-:Y:S02]  /*0c60*/  SHF.R.S32.HI R10, RZ, 0x5, R10 ;  /* 0x00000005ff0a7819 */ /* 0x000fe4000001140a */
[----:B------:R-:W-:Y:S02]  /*0c70*/  LEA.HI R12, R8, R9, RZ, 0x3 ;  /* 0x00000009080c7211 */ /* 0x000fe400078f18ff */
[----:B------:R-:W-:Y:S02]  /*0c80*/  LOP3.LUT R8, R5, 0x1ffffffe, RZ, 0xc0, !PT ;  /* 0x1ffffffe05087812 */ /* 0x000fe400078ec0ff */
[----:B------:R-:W-:Y:S02]  /*0c90*/  LOP3.LUT R12, R12, 0xfffffff8, RZ, 0xc0, !PT ;  /* 0xfffffff80c0c7812 */ /* 0x000fe400078ec0ff */
[----:B------:R-:W-:Y:S01]  /*0ca0*/  SHF.R.S32.HI R5, RZ, 0x7, R0 ;  /* 0x00000007ff057819 */ /* 0x000fe20000011400 */
[----:B------:R-:W-:Y:S01]  /*0cb0*/  IMAD.IADD R8, R7, 0x1, -R8 ;  /* 0x0000000107087824 */ /* 0x000fe200078e0a08 */
[----:B------:R-:W-:Y:S01]  /*0cc0*/  LEA.HI R7, R3, R6, RZ, 0x5 ;  /* 0x0000000603077211 */ /* 0x000fe200078f28ff */
[----:B------:R-:W-:Y:S01]  /*0cd0*/  IMAD.IADD R13, R9, 0x1, -R12 ;  /* 0x00000001090d7824 */ /* 0x000fe200078e0a0c */
[----:B------:R-:W-:-:S02]  /*0ce0*/  LEA.HI R0, R0, R5, RZ, 0x1 ;  /* 0x0000000500007211 */ /* 0x000fc400078f08ff */
[----:B------:R-:W-:Y:S01]  /*0cf0*/  LEA.HI R9, R3, R6, RZ, 0x2 ;  /* 0x0000000603097211 */ /* 0x000fe200078f10ff */
[----:B------:R-:W-:Y:S01]  /*0d00*/  IMAD R13, R10, 0x10, R13 ;  /* 0x000000100a0d7824 */ /* 0x000fe200078e020d */
[----:B------:R-:W-:Y:S02]  /*0d10*/  LOP3.LUT R3, R4, 0x3fffff0, RZ, 0xc0, !PT ;  /* 0x03fffff004037812 */ /* 0x000fe400078ec0ff */
[----:B------:R-:W-:Y:S02]  /*0d20*/  LOP3.LUT R4, R0, 0x3fffffe, RZ, 0xc0, !PT ;  /* 0x03fffffe00047812 */ /* 0x000fe400078ec0ff */
[----:B------:R-:W-:Y:S01]  /*0d30*/  SHF.R.S32.HI R0, RZ, 0x5, R7 ;  /* 0x00000005ff007819 */ /* 0x000fe20000011407 */
[----:B------:R-:W-:Y:S01]  /*0d40*/  IMAD.IADD R3, R6, 0x1, -R3 ;  /* 0x0000000106037824 */ /* 0x000fe200078e0a03 */
[----:B------:R-:W-:Y:S02]  /*0d50*/  IADD3 R4, R5, -R4, RZ ;  /* 0x8000000405047210 */ /* 0x000fe40007ffe0ff */
[----:B------:R-:W-:Y:S01]  /*0d60*/  SHF.R.S32.HI R194, RZ, 0x2, R9 ;  /* 0x00000002ffc27819 */ /* 0x000fe20000011409 */
[----:B------:R-:W-:Y:S01]  /*0d70*/  IMAD R3, R0, 0x10, R3 ;  /* 0x0000001000037824 */ /* 0x000fe200078e0203 */
[----:B------:R-:W-:Y:S01]  /*0d80*/  LOP3.LUT R221, R9, 0xfffffffc, RZ, 0xc0, !PT ;  /* 0xfffffffc09dd7812 */ /* 0x000fe200078ec0ff */
[----:B------:R-:W-:Y:S01]  /*0d90*/  IMAD R14, R4, 0x40, R13 ;  /* 0x00000040040e7824 */ /* 0x000fe200078e020d */
[----:B------:R-:W-:Y:S01]  /*0da0*/  SHF.R.S32.HI R9, RZ, 0x1f, R9 ;  /* 0x0000001fff097819 */ /* 0x000fe20000011409 */
[----:B------:R-:W-:Y:S01]  /*0db0*/  IMAD R8, R3, 0x8, R8 ;  /* 0x0000000803087824 */ /* 0x000fe200078e0208 */
[----:B------:R-:W-:Y:S01]  /*0dc0*/  LOP3.LUT R11, R11, 0x7ffffffc, RZ, 0xc0, !PT ;  /* 0x7ffffffc0b0b7812 */ /* 0x000fe200078ec0ff */
[----:B------:R-:W-:Y:S01]  /*0dd0*/  IMAD.U32 R3, RZ, RZ, UR5 ;  /* 0x00000005ff037e24 */ /* 0x000fe2000f8e00ff */
[----:B------:R-:W-:Y:S01]  /*0de0*/  STL [R1+0x64], R14 ;  /* 0x0000640e01007387 */ /* 0x000fe20000100800 */
[----:B------:R-:W-:Y:S01]  /*0df0*/  VIADD R218, R194, 0x40 ;  /* 0x00000040c2da7836 */ /* 0x000fe20000000000 */
[----:B------:R-:W-:Y:S01]  /*0e00*/  LEA.HI R9, R9, R194, RZ, 0x3 ;  /* 0x000000c209097211 */ /* 0x000fe200078f18ff */
[----:B------:R-:W-:Y:S01]  /*0e10*/  IMAD.IADD R221, R6, 0x1, -R221 ;  /* 0x0000000106dd7824 */ /* 0x000fe200078e0add */
[----:B------:R0:W-:Y:S01]  /*0e20*/  STL [R1+0x3c], R3 ;  /* 0x00003c0301007387 */ /* 0x0001e20000100800 */
[----:B------:R-:W-:Y:S01]  /*0e30*/  IMAD.SHL.U32 R205, R218, 0x40, RZ ;  /* 0x00000040dacd7824 */ /* 0x000fe200078e00ff */
[----:B------:R-:W-:Y:S01]  /*0e40*/  LOP3.LUT R9, R9, 0xfffffff8, RZ, 0xc0, !PT ;  /* 0xfffffff809097812 */ /* 0x000fe200078ec0ff */
[----:B------:R-:W-:-:S02]  /*0e50*/  IMAD.IADD R11, R15, 0x1, -R11 ;  /* 0x000000010f0b7824 */ /* 0x000fc400078e0a0b */
[----:B------:R-:W-:Y:S01]  /*0e60*/  IMAD.SHL.U32 R209, R0, 0x200, RZ ;  /* 0x0000020000d17824 */ /* 0x000fe200078e00ff */
[----:B------:R-:W-:Y:S01]  /*0e70*/  LOP3.LUT R205, R205, 0x1c0, RZ, 0xc0, !PT ;  /* 0x000001c0cdcd7812 */ /* 0x000fe200078ec0ff */
[----:B------:R-:W-:Y:S01]  /*0e80*/  IMAD.SHL.U32 R199, R11, 0x2, RZ ;  /* 0x000000020bc77824 */ /* 0x000fe200078e00ff */
[----:B------:R-:W-:Y:S01]  /*0e90*/  LEA.HI R0, R221, R221, RZ, 0x1 ;  /* 0x000000dddd007211 */ /* 0x000fe200078f08ff */
[----:B------:R-:W-:Y:S01]  /*0ea0*/  IMAD.IADD R9, R194, 0x1, -R9 ;  /* 0x00000001c2097824 */ /* 0x000fe200078e0a09 */
[----:B------:R-:W-:Y:S01]  /*0eb0*/  SHF.R.U32.HI R4, RZ, 0x3, R205 ;  /* 0x00000003ff047819 */ /* 0x000fe200000116cd */
[----:B0-----:R-:W-:Y:S01]  /*0ec0*/  IMAD.U32 R3, RZ, RZ, UR4 ;  /* 0x00000004ff037e24 */ /* 0x001fe2000f8e00ff */
[----:B------:R-:W-:Y:S01]  /*0ed0*/  LOP3.LUT R0, R0, 0x1ffffffe, RZ, 0xc0, !PT ;  /* 0x1ffffffe00007812 */ /* 0x000fe200078ec0ff */
[----:B------:R-:W-:Y:S01]  /*0ee0*/  IMAD.SHL.U32 R4, R8, 0x8, RZ ;  /* 0x0000000808047824 */ /* 0x000fe200078e00ff */
[C---:B------:R-:W-:Y:S01]  /*0ef0*/  IADD3 R233, R199.reuse, 0x38, RZ ;  /* 0x00000038c7e97810 */ /* 0x040fe20007ffe0ff */
[C---:B------:R-:W-:Y:S01]  /*0f00*/  VIADD R5, R199.reuse, 0x8 ;  /* 0x00000008c7057836 */ /* 0x040fe20000000000 */
[----:B------:R0:W-:Y:S01]  /*0f10*/  STL [R1+0x40], R3 ;  /* 0x0000400301007387 */ /* 0x0001e20000100800 */
[C---:B------:R-:W-:Y:S01]  /*0f20*/  VIADD R237, R199.reuse, 0x18 ;  /* 0x00000018c7ed7836 */ /* 0x040fe20000000000 */
[----:B------:R-:W-:Y:S01]  /*0f30*/  IADD3 R224, R199, 0x80, RZ ;  /* 0x00000080c7e07810 */ /* 0x000fe20007ffe0ff */
[----:B------:R-:W-:Y:S01]  /*0f40*/  IMAD.SHL.U32 R192, R221, 0x4, RZ ;  /* 0x00000004ddc07824 */ /* 0x000fe200078e00ff */
[----:B------:R1:W-:Y:S01]  /*0f50*/  STL [R1+0x68], R4 ;  /* 0x0000680401007387 */ /* 0x0003e20000100800 */
[----:B------:R-:W-:Y:S01]  /*0f60*/  IMAD.SHL.U32 R9, R9, 0x40, RZ ;  /* 0x0000004009097824 */ /* 0x000fe200078e00ff */
[----:B------:R-:W-:Y:S01]  /*0f70*/  SHF.R.S32.HI R5, RZ, 0x1f, R5 ;  /* 0x0000001fff057819 */ /* 0x000fe20000011405 */
[C---:B------:R-:W-:Y:S01]  /*0f80*/  VIADD R236, R199.reuse, 0x20 ;  /* 0x00000020c7ec7836 */ /* 0x040fe20000000000 */
[C---:B------:R-:W-:Y:S01]  /*0f90*/  IADD3 R201, R192.reuse, 0x40, RZ ;  /* 0x00000040c0c97810 */ /* 0x040fe20007ffe0ff */
[C---:B------:R-:W-:Y:S01]  /*0fa0*/  VIADD R235, R199.reuse, 0x28 ;  /* 0x00000028c7eb7836 */ /* 0x040fe20000000000 */
[----:B0-----:R-:W-:Y:S01]  /*0fb0*/  SHF.R.S32.HI R3, RZ, 0x1f, R218 ;  /* 0x0000001fff037819 */ /* 0x001fe200000114da */
[----:B------:R-:W-:Y:S01]  /*0fc0*/  VIADD R234, R199, 0x30 ;  /* 0x00000030c7ea7836 */ /* 0x000fe20000000000 */
[----:B------:R-:W-:Y:S01]  /*0fd0*/  LOP3.LUT R207, R9, 0x1c0, RZ, 0xc0, !PT ;  /* 0x000001c009cf7812 */ /* 0x000fe200078ec0ff */
[----:B------:R-:W-:Y:S01]  /*0fe0*/  VIADD R232, R199, 0x40 ;  /* 0x00000040c7e87836 */ /* 0x000fe20000000000 */
[----:B------:R-:W-:Y:S01]  /*0ff0*/  LEA.HI R3, R3, R218, RZ, 0x3 ;  /* 0x000000da03037211 */ /* 0x000fe200078f18ff */
[C---:B-1----:R-:W-:Y:S01]  /*1000*/  VIADD R4, R199.reuse, 0x10 ;  /* 0x00000010c7047836 */ /* 0x042fe20000000000 */
[----:B------:R-:W-:Y:S01]  /*1010*/  SHF.R.S32.HI R5, RZ, 0x1f, R236 ;  /* 0x0000001fff057819 */ /* 0x000fe200000114ec */
[----:B------:R-:W-:Y:S01]  /*1020*/  VIADD R231, R199, 0x48 ;  /* 0x00000048c7e77836 */ /* 0x000fe20000000000 */
[----:B------:R-:W-:Y:S01]  /*1030*/  SHF.R.S32.HI R5, RZ, 0x1f, R233 ;  /* 0x0000001fff057819 */ /* 0x000fe200000114e9 */
[----:B------:R-:W-:Y:S01]  /*1040*/  IMAD.SHL.U32 R3, R3, 0x40, RZ ;  /* 0x0000004003037824 */ /* 0x000fe200078e00ff */
[----:B------:R-:W-:Y:S01]  /*1050*/  SHF.R.S32.HI R4, RZ, 0x1f, R4 ;  /* 0x0000001fff047819 */ /* 0x000fe20000011404 */
[C---:B------:R-:W-:Y:S01]  /*1060*/  VIADD R230, R199.reuse, 0x50 ;  /* 0x00000050c7e67836 */ /* 0x040fe20000000000 */
[----:B------:R-:W-:Y:S01]  /*1070*/  SHF.R.S32.HI R4, RZ, 0x1f, R235 ;  /* 0x0000001fff047819 */ /* 0x000fe200000114eb */
[----:B------:R-:W-:Y:S01]  /*1080*/  VIADD R229, R199, 0x58 ;  /* 0x00000058c7e57836 */ /* 0x000fe20000000000 */
        /* <DEDUP_REMOVED lines=15> */
[C---:B------:R-:W-:Y:S01]  /*1180*/  IMAD.IADD R0, R221.reuse, 0x1, -R0 ;  /* 0x00000001dd007824 */ /* 0x040fe200078e0a00 */
[----:B------:R-:W-:Y:S01]  /*1190*/  SHF.R.S32.HI R5, RZ, 0x1f, R227 ;  /* 0x0000001fff057819 */ /* 0x000fe200000114e3 */
[----:B------:R-:W-:Y:S01]  /*11a0*/  IMAD.SHL.U32 R22, R221, 0x8, RZ ;  /* 0x00000008dd167824 */ /* 0x000fe200078e00ff */
[----:B------:R-:W-:Y:S01]  /*11b0*/  SHF.R.S32.HI R4, RZ, 0x1f, R226 ;  /* 0x0000001fff047819 */ /* 0x000fe200000114e2 */
[C---:B------:R-:W-:Y:S01]  /*11c0*/  VIADD R204, R192.reuse, 0x10 ;  /* 0x00000010c0cc7836 */ /* 0x040fe20000000000 */
[----:B------:R-:W-:Y:S01]  /*11d0*/  SHF.R.S32.HI R3, RZ, 0x1f, R225 ;  /* 0x0000001fff037819 */ /* 0x000fe200000114e1 */
[C---:B------:R-:W-:Y:S01]  /*11e0*/  VIADD R203, R192.reuse, 0x30 ;  /* 0x00000030c0cb7836 */ /* 0x040fe20000000000 */
[C---:B------:R-:W-:Y:S01]  /*11f0*/  IADD3 R198, R192.reuse, R201, RZ ;  /* 0x000000c9c0c67210 */ /* 0x040fe20007ffe0ff */
[C---:B------:R-:W-:Y:S01]  /*1200*/  VIADD R206, R192.reuse, 0x50 ;  /* 0x00000050c0ce7836 */ /* 0x040fe20000000000 */
[----:B------:R-:W-:Y:S01]  /*1210*/  SHF.R.U32.HI R208, RZ, 0x3, R207 ;  /* 0x00000003ffd07819 */ /* 0x000fe200000116cf */
[----:B------:R-:W-:Y:S01]  /*1220*/  IMAD.IADD R197, R192, 0x1, R202 ;  /* 0x00000001c0c57824 */ /* 0x000fe200078e02ca */
[----:B------:R-:W-:Y:S01]  /*1230*/  SHF.R.S32.HI R5, RZ, 0x1f, R224 ;  /* 0x0000001fff057819 */ /* 0x000fe200000114e0 */
[----:B------:R-:W-:Y:S01]  /*1240*/  VIADD R219, R199, 0x98 ;  /* 0x00000098c7db7836 */ /* 0x000fe20000000000 */
[----:B------:R-:W-:Y:S01]  /*1250*/  SHF.R.S32.HI R4, RZ, 0x1f, R223 ;  /* 0x0000001fff047819 */ /* 0x000fe200000114df */
[----:B------:R-:W-:Y:S01]  /*1260*/  IMAD R213, R0, 0x8, R14 ;  /* 0x0000000800d57824 */ /* 0x000fe200078e020e */
[----:B------:R-:W-:-:S07]  /*1270*/  SHF.R.S32.HI R3, RZ, 0x1f, R222 ;  /* 0x0000001fff037819 */ /* 0x000fce00000114de */
.L_x_4977:
[----:B------:R-:W-:Y:S01]  /*1280*/  ULDC.64 UR4, c[0x0][0xa28] ;  /* 0x00028a0000047ab9 */ /* 0x000fe20000000a00 */
[----:B0-234-:R-:W0:Y:S01]  /*1290*/  LDC.64 R6, c[0x0][0xa08] ;  /* 0x00028200ff067b82 */ /* 0x01de220000000a00 */
[----:B------:R-:W-:Y:S01]  /*12a0*/  ISETP.NE.U32.AND P0, PT, RZ, UR4, PT ;  /* 0x00000004ff007c0c */ /* 0x000fe2000bf05070 */
[----:B------:R-:W-:Y:S01]  /*12b0*/  IMAD.MOV.U32 R12, RZ, RZ, RZ ;  /* 0x000000ffff0c7224 */ /* 0x000fe200078e00ff */
        /* <DEDUP_REMOVED lines=9> */
[----:B------:R-:W-:Y:S01]  /*1350*/  ISETP.NE.AND.EX P3, PT, RZ, UR5, PT, P3 ;  /* 0x00000005ff007c0c */ /* 0x000fe2000bf65330 */
[----:B0-----:R-:W-:-:S06]  /*1360*/  IMAD.WIDE R10, R59, 0x4, R6 ;  /* 0x000000043b0a7825 */ /* 0x001fcc00078e0206 */
[----:B------:R-:W0:Y:S01]  /*1370*/  @P1 LDC.64 R8, c[0x0][0xa18] ;  /* 0x00028600ff081b82 */ /* 0x000e220000000a00 */
[----:B------:R-:W-:Y:S02]  /*1380*/  ULDC UR4, c[0x0][0x288] ;  /* 0x0000a20000047ab9 */ /* 0x000fe40000000800 */
[----:B------:R-:W-:Y:S01]  /*1390*/  IMAD.U32 R195, RZ, RZ, UR4 ;  /* 0x00000004ffc37e24 */ /* 0x000fe2000f8e00ff */
[----:B------:R-:W-:Y:S02]  /*13a0*/  ULDC.64 UR4, c[0x0][0x418] ;  /* 0x0001060000047ab9 */ /* 0x000fe40000000a00 */
[----:B------:R2:W5:Y:S01]  /*13b0*/  @P3 LDG.E R123, desc[UR46][R10.64] ;  /* 0x0000002e0a7b3981 */ /* 0x000562000c1e1900 */
[----:B-1----:R-:W-:-:S05]  /*13c0*/  @P0 IMAD.WIDE R4, R59, 0x4, R4 ;  /* 0x000000043b040825 */ /* 0x002fca00078e0204 */
[----:B------:R2:W5:Y:S01]  /*13d0*/  @P0 LDG.E R12, desc[UR46][R4.64] ;  /* 0x0000002e040c0981 */ /* 0x000562000c1e1900 */
[----:B0-----:R-:W-:-:S05]  /*13e0*/  @P1 IMAD.WIDE R6, R59, 0x4, R8 ;  /* 0x000000043b061825 */ /* 0x001fca00078e0208 */
[----:B------:R2:W5:Y:S01]  /*13f0*/  @P1 LDG.E R195, desc[UR46][R6.64] ;  /* 0x0000002e06c31981 */ /* 0x000562000c1e1900 */
[----:B------:R-:W-:Y:S01]  /*1400*/  UISETP.NE.U32.AND UP0, UPT, UR4, URZ, UPT ;  /* 0x0000003f0400728c */ /* 0x000fe2000bf05070 */
[----:B------:R-:W-:Y:S01]  /*1410*/  ISETP.NE.U32.AND P2, PT, RZ, UR6, PT ;  /* 0x00000006ff007c0c */ /* 0x000fe2000bf45070 */
[----:B------:R-:W-:Y:S01]  /*1420*/  ULDC UR6, c[0x0][0x2f0] ;  /* 0x0000bc0000067ab9 */ /* 0x000fe20000000800 */
[----:B------:R-:W-:Y:S01]  /*1430*/  ULDC UR4, c[0x0][0x424] ;  /* 0x0001090000047ab9 */ /* 0x000fe20000000800 */
[----:B------:R-:W-:Y:S01]  /*1440*/  UISETP.NE.AND.EX UP0, UPT, UR5, URZ, UPT, UP0 ;  /* 0x0000003f0500728c */ /* 0x000fe2000bf05300 */
[----:B------:R-:W-:-:S03]  /*1450*/  LOP3.LUT R3, R58, 0xff000000, RZ, 0xc0, !PT ;  /* 0xff0000003a037812 */ /* 0x000fc600078ec0ff */
[----:B------:R-:W-:Y:S01]  /*1460*/  USEL UR4, UR4, 0x1, UP0 ;  /* 0x0000000104047887 */ /* 0x000fe20008000000 */
[----:B------:R-:W-:Y:S01]  /*1470*/  ISETP.NE.AND.EX P2, PT, RZ, UR7, PT, P2 ;  /* 0x00000007ff007c0c */ /* 0x000fe2000bf45320 */
[----:B------:R-:W-:Y:S01]  /*1480*/  ULDC UR7, c[0x0][0x348] ;  /* 0x0000d20000077ab9 */ /* 0x000fe20000000800 */
[C---:B------:R-:W-:Y:S01]  /*1490*/  LOP3.LUT R0, R58.reuse, 0xff0000, RZ, 0xc0, !PT ;  /* 0x00ff00003a007812 */ /* 0x040fe200078ec0ff */
[----:B------:R-:W-:Y:S01]  /*14a0*/  UIMAD UR6, UR4, UR6, URZ ;  /* 0x00000006040672a4 */ /* 0x000fe2000f8e023f */
[----:B------:R-:W-:Y:S01]  /*14b0*/  SHF.R.U32.HI R3, RZ, 0x8, R3 ;  /* 0x00000008ff037819 */ /* 0x000fe20000011603 */
[----:B------:R-:W-:Y:S01]  /*14c0*/  IMAD.MOV.U32 R216, RZ, RZ, R59 ;  /* 0x000000ffffd87224 */ /* 0x000fe200078e003b */
[----:B------:R-:W-:Y:S02]  /*14d0*/  LOP3.LUT R214, R58, 0xffff, RZ, 0xc0, !PT ;  /* 0x0000ffff3ad67812 */ /* 0x000fe400078ec0ff */
[----:B------:R-:W-:Y:S01]  /*14e0*/  LEA.HI R215, R0, R3, RZ, 0x10 ;  /* 0x0000000300d77211 */ /* 0x000fe200078f80ff */
[----:B--2---:R-:W-:Y:S06]  /*14f0*/  @P1 BRA `(.L_x_4684) ;  /* 0x0000000000241947 */ /* 0x004fec0003800000 */
        /* <DEDUP_REMOVED lines=9> */
.L_x_4684:
[----:B------:R-:W-:Y:S02]  /*1590*/  IMAD.U32 R24, RZ, RZ, UR7 ;  /* 0x00000007ff187e24 */ /* 0x000fe4000f8e00ff */
[----:B------:R-:W-:Y:S01]  /*15a0*/  IMAD.U32 R26, RZ, RZ, UR6 ;  /* 0x00000006ff1a7e24 */ /* 0x000fe2000f8e00ff */
[----:B------:R-:W-:Y:S06]  /*15b0*/  @!P2 BRA `(.L_x_4685) ;  /* 0x000000000010a947 */ /* 0x000fec0003800000 */
[----:B------:R-:W0:Y:S02]  /*15c0*/  LDC.64 R4, c[0x0][0xa20] ;  /* 0x00028800ff047b82 */ /* 0x000e240000000a00 */
[----:B0-----:R-:W-:-:S05]  /*15d0*/  IMAD.WIDE R4, R59, 0x4, R4 ;  /* 0x000000043b047825 */ /* 0x001fca00078e0204 */
[----:B------:R0:W5:Y:S01]  /*15e0*/  LDG.E R26, desc[UR46][R4.64] ;  /* 0x0000002e041a7981 */ /* 0x000162000c1e1900 */
[----:B------:R-:W-:Y:S05]  /*15f0*/  BRA `(.L_x_4686) ;  /* 0x0000000000107947 */ /* 0x000fea0003800000 */
.L_x_4685:
[----:B------:R-:W-:Y:S05]  /*1600*/  @!P3 BRA `(.L_x_4686) ;  /* 0x00000000000cb947 */ /* 0x000fea0003800000 */
[----:B------:R-:W2:Y:S04]  /*1610*/  LDG.E R3, desc[UR46][R10.64] ;  /* 0x0000002e0a037981 */ /* 0x000ea8000c1e1900 */
[----:B------:R-:W2:Y:S02]  /*1620*/  LDG.E R26, desc[UR46][R10.64+0x4] ;  /* 0x0000042e0a1a7981 */ /* 0x000ea4000c1e1900 */
[----:B--2---:R-:W-:-:S07]  /*1630*/  IMAD.IADD R26, R26, 0x1, -R3 ;  /* 0x000000011a1a7824 */ /* 0x004fce00078e0a03 */
.L_x_4686:
[----:B------:R-:W-:Y:S01]  /*1640*/  ULDC.64 UR4, c[0x0][0xa10] ;  /* 0x0002840000047ab9 */ /* 0x000fe20000000a00 */
[----:B0-----:R-:W0:Y:S01]  /*1650*/  LDC R4, c[0x0][0x448] ;  /* 0x00011200ff047b82 */ /* 0x001e220000000800 */
[----:B------:R-:W-:-:S04]  /*1660*/  ISETP.NE.U32.AND P0, PT, RZ, UR4, PT ;  /* 0x00000004ff007c0c */ /* 0x000fc8000bf05070 */
[----:B------:R-:W-:Y:S01]  /*1670*/  ISETP.NE.AND.EX P0, PT, RZ, UR5, PT, P0 ;  /* 0x00000005ff007c0c */ /* 0x000fe2000bf05300 */
[----:B------:R-:W-:Y:S02]  /*1680*/  ULDC.64 UR4, c[0x0][0xa30] ;  /* 0x00028c0000047ab9 */ /* 0x000fe40000000a00 */
[----:B------:R-:W-:-:S04]  /*1690*/  ISETP.NE.U32.AND P1, PT, RZ, UR4, PT ;  /* 0x00000004ff007c0c */ /* 0x000fc8000bf25070 */
[----:B------:R-:W-:-:S06]  /*16a0*/  ISETP.NE.AND.EX P1, PT, RZ, UR5, PT, P1 ;  /* 0x00000005ff007c0c */ /* 0x000fcc000bf25310 */
[----:B------:R-:W1:Y:S08]  /*16b0*/  @P0 LDC.64 R6, c[0x0][0xa10] ;  /* 0x00028400ff060b82 */ /* 0x000e700000000a00 */
[----:B------:R-:W2:Y:S01]  /*16c0*/  @P1 LDC.64 R8, c[0x0][0xa30] ;  /* 0x00028c00ff081b82 */ /* 0x000ea20000000a00 */
[----:B-1----:R-:W-:-:S05]  /*16d0*/  @P0 IMAD.WIDE R6, R59, 0x4, R6 ;  /* 0x000000043b060825 */ /* 0x002fca00078e0206 */
[----:B------:R-:W3:Y:S04]  /*16e0*/  @P0 LDG.E R0, desc[UR46][R6.64] ;  /* 0x0000002e06000981 */ /* 0x000ee8000c1e1900 */
[----:B------:R-:W3:Y:S01]  /*16f0*/  @P0 LDG.E R3, desc[UR46][R6.64+0x4] ;  /* 0x0000042e06030981 */ /* 0x000ee2000c1e1900 */
[----:B-----5:R-:W-:Y:S02]  /*1700*/  IMAD.MOV.U32 R147, RZ, RZ, R26 ;  /* 0x000000ffff937224 */ /* 0x020fe400078e001a */
[----:B--2---:R-:W-:-:S05]  /*1710*/  @P1 IMAD.WIDE R8, R59, 0x4, R8 ;  /* 0x000000043b081825 */ /* 0x004fca00078e0208 */
[----:B------:R1:W5:Y:S01]  /*1720*/  @P1 LDG.E R147, desc[UR46][R8.64] ;  /* 0x0000002e08931981 */ /* 0x000362000c1e1900 */
[----:B0-----:R-:W-:Y:S01]  /*1730*/  ISETP.NE.AND P1, PT, R4, 0x1, PT ;  /* 0x000000010400780c */ /* 0x001fe20003f25270 */
[----:B------:R-:W-:Y:S01]  /*1740*/  IMAD.SHL.U32 R211, R57, 0x80, RZ ;  /* 0x0000008039d37824 */ /* 0x000fe200078e00ff */
[----:B------:R-:W0:Y:S01]  /*1750*/  LDC.64 R4, c[0x0][0x9e0] ;  /* 0x00027800ff047b82 */ /* 0x000e220000000a00 */
[----:B------:R-:W-:-:S10]  /*1760*/  IMAD.IADD R11, R26, 0x1, -R12 ;  /* 0x000000011a0b7824 */ /* 0x000fd400078e0a0c */
[----:B------:R-:W2:Y:S08]  /*1770*/  @P1 LDC R10, c[0x0][0x44c] ;  /* 0x00011300ff0a1b82 */ /* 0x000eb00000000800 */
[----:B------:R-:W4:Y:S01]  /*1780*/  @P1 LDC R14, c[0x0][0x450] ;  /* 0x00011400ff0e1b82 */ /* 0x000f220000000800 */
[----:B0-----:R-:W-:Y:S01]  /*1790*/  ISETP.GE.AND P2, PT, R5, 0x1, PT ;  /* 0x000000010500780c */ /* 0x001fe20003f46270 */
[----:B---3--:R-:W-:-:S02]  /*17a0*/  @P0 IMAD.IADD R24, R3, 0x1, -R0 ;  /* 0x0000000103180824 */ /* 0x008fc400078e0a00 */
[----:B------:R-:W-:-:S03]  /*17b0*/  VIADD R3, R211, 0x7f ;  /* 0x0000007fd3037836 */ /* 0x000fc60000000000 */
[----:B------:R-:W-:Y:S01]  /*17c0*/  IADD3 R196, R11, R24, RZ ;  /* 0x000000180bc47210 */ /* 0x000fe20007ffe0ff */
[----:B--2---:R-:W-:-:S04]  /*17d0*/  @P1 IMAD.HI.U32 R7, R3, R10, RZ ;  /* 0x0000000a03071227 */ /* 0x004fc800078e00ff */
[----:B------:R-:W-:Y:S02]  /*17e0*/  VIADD R0, R196, 0x5f ;  /* 0x0000005fc4007836 */ /* 0x000fe40000000000 */
[----:B------:R-:W-:Y:S01]  /*17f0*/  IMAD.MOV.U32 R6, RZ, RZ, R3 ;  /* 0x000000ffff067224 */ /* 0x000fe200078e0003 */
[----:B----4-:R-:W-:Y:S01]  /*1800*/  @P1 SHF.R.U32.HI R6, RZ, R14, R7 ;  /* 0x0000000eff061219 */ /* 0x010fe20000011607 */
[----:B------:R-:W-:Y:S01]  /*1810*/  IMAD.HI R0, R0, 0x2aaaaaab, RZ ;  /* 0x2aaaaaab00007827 */ /* 0x000fe200078e02ff */
[----:B------:R-:W-:-:S04]  /*1820*/  IADD3 R7, R196, 0x1, -R195 ;  /* 0x00000001c4077810 */ /* 0x000fc80007ffe8c3 */
[----:B------:R-:W-:Y:S01]  /*1830*/  SHF.R.U32.HI R3, RZ, 0x1f, R0 ;  /* 0x0000001fff037819 */ /* 0x000fe20000011600 */
[----:B-1----:R-:W-:-:S03]  /*1840*/  IMAD.IADD R9, R7, 0x1, R6 ;  /* 0x0000000107097824 */ /* 0x002fc600078e0206 */
[----:B------:R-:W-:Y:S01]  /*1850*/  LEA.HI.SX32 R152, R0, R3, 0x1c ;  /* 0x0000000300987211 */ /* 0x000fe200078fe2ff */
[----:B------:R-:W-:Y:S01]  /*1860*/  IMAD.IADD R4, R9, 0x1, R4 ;  /* 0x0000000109047824 */ /* 0x000fe200078e0204 */
        /* <DEDUP_REMOVED lines=12> */
.L_x_4689:
[----:B------:R-:W-:-:S13]  /*1930*/  ISETP.NE.AND P0, PT, R5, 0x1, PT ;  /* 0x000000010500780c */ /* 0x000fda0003f05270 */
[----:B------:R-:W0:Y:S02]  /*1940*/  @P0 LDC.64 R6, c[0x0][0x9e8] ;  /* 0x00027a00ff060b82 */ /* 0x000e240000000a00 */
[----:B0-----:R-:W-:-:S05]  /*1950*/  @P0 IMAD.HI.U32 R6, R0, R6, RZ ;  /* 0x0000000600060227 */ /* 0x001fca00078e00ff */
[----:B------:R-:W-:-:S07]  /*1960*/  @P0 SHF.R.U32.HI R0, RZ, R7, R6 ;  /* 0x00000007ff000219 */ /* 0x000fce0000011606 */
.L_x_4690:
[----:B------:R-:W-:Y:S05]  /*1970*/  BSYNC B0 ;  /* 0x0000000000007941 */ /* 0x000fea0003800000 */
.L_x_4688:
[----:B------:R-:W-:-:S05]  /*1980*/  IMAD R3, R0, R5, R5 ;  /* 0x0000000500037224 */ /* 0x000fca00078e0205 */
[----:B------:R-:W-:-:S07]  /*1990*/  VIMNMX R4, R4, R3, PT ;  /* 0x0000000304047248 */ /* 0x000fce0003fe0100 */
.L_x_4687:
[----:B------:R-:W0:Y:S01]  /*19a0*/  @P1 LDC R6, c[0x0][0x44c] ;  /* 0x00011300ff061b82 */ /* 0x000e220000000800 */
[----:B------:R-:W-:Y:S01]  /*19b0*/  VIADD R4, R4, 0x5f ;  /* 0x0000005f04047836 */ /* 0x000fe20000000000 */
[----:B------:R-:W-:Y:S01]  /*19c0*/  IADD3 R151, R196, -R195, RZ ;  /* 0x800000c3c4977210 */ /* 0x000fe20007ffe0ff */
[----:B------:R-:W-:Y:S01]  /*19d0*/  IMAD.MOV.U32 R0, RZ, RZ, R211 ;  /* 0x000000ffff007224 */ /* 0x000fe200078e00d3 */
[----:B------:R-:W-:Y:S01]  /*19e0*/  ULDC UR4, c[0x0][0x9dc] ;  /* 0x0002770000047ab9 */ /* 0x000fe20000000800 */
[----:B------:R-:W-:-:S03]  /*19f0*/  IMAD.HI R4, R4, 0x2aaaaaab, RZ ;  /* 0x2aaaaaab04047827 */ /* 0x000fc600078e02ff */
[----:B------:R-:W1:Y:S02]  /*1a00*/  @P1 LDC R7, c[0x0][0x450] ;  /* 0x00011400ff071b82 */ /* 0x000e640000000800 */
[----:B------:R-:W-:-:S04]  /*1a10*/  SHF.R.U32.HI R3, RZ, 0x1f, R4 ;  /* 0x0000001fff037819 */ /* 0x000fc80000011604 */
[----:B------:R-:W-:-:S04]  /*1a20*/  LEA.HI.SX32 R3, R4, R3, 0x1c ;  /* 0x0000000304037211 */ /* 0x000fc800078fe2ff */
        /* <DEDUP_REMOVED lines=16> */
.L_x_4693:
[----:B------:R-:W-:-:S13]  /*1b30*/  ISETP.NE.AND P0, PT, R5, 0x1, PT ;  /* 0x000000010500780c */ /* 0x000fda0003f05270 */
[----:B------:R-:W0:Y:S02]  /*1b40*/  @P0 LDC.64 R6, c[0x0][0x9e8] ;  /* 0x00027a00ff060b82 */ /* 0x000e240000000a00 */
[----:B0-----:R-:W-:-:S05]  /*1b50*/  @P0 IMAD.HI.U32 R4, R0, R6, RZ ;  /* 0x0000000600040227 */ /* 0x001fca00078e00ff */
[----:B------:R-:W-:-:S07]  /*1b60*/  @P0 SHF.R.U32.HI R0, RZ, R7, R4 ;  /* 0x00000007ff000219 */ /* 0x000fce0000011604 */
.L_x_4694:
[----:B------:R-:W-:Y:S05]  /*1b70*/  BSYNC B0 ;  /* 0x0000000000007941 */ /* 0x000fea0003800000 */
.L_x_4692:
[----:B------:R-:W-:-:S05]  /*1b80*/  IMAD R0, R0, R5, RZ ;  /* 0x0000000500007224 */ /* 0x000fca00078e02ff */
[----:B------:R-:W-:-:S07]  /*1b90*/  VIMNMX R3, R3, R0, !PT ;  /* 0x0000000003037248 */ /* 0x000fce0007fe0100 */
.L_x_4691:
[----:B------:R-:W-:Y:S01]  /*1ba0*/  IMAD.HI R3, R3, 0x2aaaaaab, RZ ;  /* 0x2aaaaaab03037827 */ /* 0x000fe200078e02ff */
[----:B------:R-:W-:Y:S01]  /*1bb0*/  BSSY B0, `(.L_x_4695) ;  /* 0x0000028000007945 */ /* 0x000fe20003800000 */
[----:B------:R-:W-:Y:S02]  /*1bc0*/  LOP3.LUT R220, R215, 0xff, RZ, 0xc0, !PT ;  /* 0x000000ffd7dc7812 */ /* 0x000fe400078ec0ff */
[----:B------:R-:W-:Y:S02]  /*1bd0*/  SHF.R.U32.HI R215, RZ, 0x10, R215 ;  /* 0x00000010ffd77819 */ /* 0x000fe400000116d7 */
[----:B------:R-:W-:-:S04]  /*1be0*/  SHF.R.U32.HI R0, RZ, 0x1f, R3 ;  /* 0x0000001fff007819 */ /* 0x000fc80000011603 */
[----:B------:R-:W-:Y:S01]  /*1bf0*/  LEA.HI.SX32 R0, R3, R0, 0x1c ;  /* 0x0000000003007211 */ /* 0x000fe200078fe2ff */
[----:B------:R-:W-:-:S03]  /*1c00*/  IMAD.MOV.U32 R3, RZ, RZ, RZ ;  /* 0x000000ffff037224 */ /* 0x000fc600078e00ff */
[----:B------:R-:W-:-:S04]  /*1c10*/  VIMNMX R9, RZ, R0, !PT ;  /* 0x00000000ff097248 */ /* 0x000fc80007fe0100 */
[----:B------:R-:W-:-:S13]  /*1c20*/  ISETP.GT.AND P0, PT, R8, R9, PT ;  /* 0x000000090800720c */ /* 0x000fda0003f04270 */
[----:B------:R-:W-:Y:S05]  /*1c30*/  @!P0 BRA `(.L_x_4696) ;  /* 0x00000000007c8947 */ /* 0x000fea0003800000 */
        /* <DEDUP_REMOVED lines=28> */
[----:B------:R-:W-:-:S04]  /*1e00*/  IMAD.MOV.U32 R3, RZ, RZ, R5 ;  /* 0x000000ffff037224 */ /* 0x000fc800078e0005 */
[----:B------:R-:W-:Y:S01]  /*1e10*/  @!P2 IMAD.MOV R3, RZ, RZ, -R3 ;  /* 0x000000ffff03a224 */ /* 0x000fe200078e0a03 */
[----:B------:R-:W-:-:S07]  /*1e20*/  @!P1 LOP3.LUT R3, RZ, R13, RZ, 0x33, !PT ;  /* 0x0000000dff039212 */ /* 0x000fce00078e33ff */
.L_x_4696:
[----:B------:R-:W-:Y:S05]  /*1e30*/  BSYNC B0 ;  /* 0x0000000000007941 */ /* 0x000fea0003800000 */
.L_x_4695:
[----:B------:R-:W-:Y:S01]  /*1e40*/  IMAD R0, R220, R3, R9 ;  /* 0x00000003dc007224 */ /* 0x000fe200078e0209 */
        /* <DEDUP_REMOVED lines=35> */
[----:B-1---5:R-:W-:Y:S05]  /*2080*/  CALL.ABS.NOINC R14 ;  /* 0x000000000e007343 */ /* 0x022fea0003c00000 */
.L_x_4699:
[----:B------:R-:W-:Y:S05]  /*2090*/  BSYNC B6 ;  /* 0x0000000000067941 */ /* 0x000fea0003800000 */
.L_x_4698:
        /* <DEDUP_REMOVED lines=19> */
[----:B-1---5:R-:W-:Y:S05]  /*21d0*/  CALL.ABS.NOINC R14 ;  /* 0x000000000e007343 */ /* 0x022fea0003c00000 */
.L_x_4701:
[----:B------:R-:W-:Y:S05]  /*21e0*/  BSYNC B6 ;  /* 0x0000000000067941 */ /* 0x000fea0003800000 */
.L_x_4700:
[----:B------:R-:W-:Y:S01]  /*21f0*/  ULDC.64 UR4, c[0x0][0x9f8] ;  /* 0x00027e0000047ab9 */ /* 0x000fe20000000a00 */
[----:B------:R-:W0:Y:S01]  /*2200*/  S2R R3, SR_TID.X ;  /* 0x0000000000037919 */ /* 0x000e220000002100 */
[----:B------:R-:W-:Y:S01]  /*2210*/  ISETP.NE.U32.AND P0, PT, RZ, UR4, PT ;  /* 0x00000004ff007c0c */ /* 0x000fe2000bf05070 */
[----:B------:R-:W-:Y:S01]  /*2220*/  ULDC UR8, c[0x0][0x2f4] ;  /* 0x0000bd0000087ab9 */ /* 0x000fe20000000800 */
[----:B------:R-:W1:Y:S01]  /*2230*/  LDC.64 R102, c[0x0][0x300] ;  /* 0x0000c000ff667b82 */ /* 0x000e620000000a00 */
[----:B------:R-:W-:Y:S01]  /*2240*/  VIADD R0, R22, 0x60 ;  /* 0x0000006016007836 */ /* 0x000fe20000000000 */
[----:B------:R-:W-:Y:S01]  /*2250*/  ISETP.NE.AND.EX P0, PT, RZ, UR5, PT, P0 ;  /* 0x00000005ff007c0c */ /* 0x000fe2000bf05300 */
[----:B------:R-:W-:Y:S01]  /*2260*/  IMAD.IADD R123, R123, 0x1, R26 ;  /* 0x000000017b7b7824 */ /* 0x000fe200078e021a */
[----:B------:R-:W-:Y:S01]  /*2270*/  ISETP.GE.AND P1, PT, R197, UR8, PT ;  /* 0x00000008c5007c0c */ /* 0x000fe2000bf26270 */
[----:B------:R-:W-:Y:S01]  /*2280*/  ULDC.64 UR4, c[0x0][0x330] ;  /* 0x0000cc0000047ab9 */ /* 0x000fe20000000a00 */
[----:B------:R-:W-:Y:S01]  /*2290*/  SHF.R.S32.HI R23, RZ, 0x1f, R22 ;  /* 0x0000001fff177819 */ /* 0x000fe20000011416 */
[----:B------:R-:W-:Y:S01]  /*22a0*/  ULDC.64 UR6, c[0x0][0x308] ;  /* 0x0000c20000067ab9 */ /* 0x000fe20000000a00 */
[----:B------:R-:W2:Y:S08]  /*22b0*/  LDC.64 R96, c[0x0][0x3f8] ;  /* 0x0000fe00ff607b82 */ /* 0x000eb00000000a00 */
[----:B------:R-:W3:Y:S01]  /*22c0*/  @P0 LDC.64 R4, c[0x0][0x9f8] ;  /* 0x00027e00ff040b82 */ /* 0x000ee20000000a00 */
[----:B------:R-:W-:-:S07]  /*22d0*/  SHF.R.S32.HI R149, RZ, 0x1f, R194 ;  /* 0x0000001fff957819 */ /* 0x000fce00000114c2 */
[----:B------:R-:W4:Y:S08]  /*22e0*/  LDC.64 R90, c[0x0][0x408] ;  /* 0x00010200ff5a7b82 */ /* 0x000f300000000a00 */
[----:B------:R-:W1:Y:S01]  /*22f0*/  LDC R125, c[0x0][0x3f4] ;  /* 0x0000fd00ff7d7b82 */ /* 0x000e620000000800 */
[----:B---3--:R-:W-:-:S05]  /*2300*/  @P0 IMAD.WIDE R4, R59, 0x4, R4 ;  /* 0x000000043b040825 */ /* 0x008fca00078e0204 */
[----:B------:R3:W2:Y:S01]  /*2310*/  @P0 LDG.E R59, desc[UR46][R4.64] ;  /* 0x0000002e043b0981 */ /* 0x0006a2000c1e1900 */
[----:B------:R-:W-:Y:S01]  /*2320*/  SEL R6, RZ, 0xffffffff, P1 ;  /* 0xffffffffff067807 */ /* 0x000fe20000800000 */
[----:B0-----:R-:W-:Y:S01]  /*2330*/  VIADD R7, R3, 0xffffff80 ;  /* 0xffffff8003077836 */ /* 0x001fe20000000000 */
[----:B------:R-:W-:Y:S01]  /*2340*/  ISETP.GE.AND P0, PT, R22, UR8, PT ;  /* 0x0000000816007c0c */ /* 0x000fe2000bf06270 */
[----:B------:R-:W-:Y:S01]  /*2350*/  IMAD.WIDE.U32 R104, R214, UR4, R22 ;  /* 0x00000004d6687c25 */ /* 0x000fe2000f8e0016 */
[----:B------:R-:W-:Y:S01]  /*2360*/  ISETP.GE.AND P1, PT, R0, UR8, PT ;  /* 0x0000000800007c0c */ /* 0x000fe2000bf26270 */
[----:B------:R-:W0:Y:S01]  /*2370*/  S2R R176, SR_TID.X ;  /* 0x0000000000b07919 */ /* 0x000e220000002100 */
[----:B------:R-:W-:Y:S01]  /*2380*/  SEL R3, RZ, 0x1, P0 ;  /* 0x00000001ff037807 */ /* 0x000fe20000000000 */
[----:B------:R-:W-:Y:S01]  /*2390*/  IMAD R105, R214, UR5, R105 ;  /* 0x00000005d6697c24 */ /* 0x000fe2000f8e0269 */
[----:B------:R-:W-:Y:S01]  /*23a0*/  ISETP.GE.AND P0, PT, R198, UR8, PT ;  /* 0x00000008c6007c0c */ /* 0x000fe2000bf06270 */
[----:B---3--:R-:W-:Y:S01]  /*23b0*/  IMAD.SHL.U32 R4, R6, 0x2, RZ ;  /* 0x0000000206047824 */ /* 0x008fe200078e00ff */
[----:B------:R-:W-:Y:S01]  /*23c0*/  SEL R5, RZ, 0x8, P1 ;  /* 0x00000008ff057807 */ /* 0x000fe20000800000 */
[----:B------:R-:W-:Y:S01]  /*23d0*/  ULDC.64 UR4, c[0x0][0xa08] ;  /* 0x0002820000047ab9 */ /* 0x000fe20000000a00 */
[----:B------:R-:W-:Y:S01]  /*23e0*/  SHF.R.S32.HI R6, RZ, 0x1f, R7 ;  /* 0x0000001fff067819 */ /* 0x000fe20000011407 */
[----:B----4-:R-:W-:Y:S01]  /*23f0*/  IMAD.WIDE.U32 R92, R194, R90, R22 ;  /* 0x0000005ac25c7225 */ /* 0x010fe200078e0016 */
[----:B------:R-:W-:-:S02]  /*2400*/  LOP3.LUT R3, R4, 0x2, R3, 0xe2, !PT ;  /* 0x0000000204037812 */ /* 0x000fc400078ee203 */
[----:B------:R-:W-:Y:S01]  /*2410*/  SEL R4, RZ, 0x4, P0 ;  /* 0x00000004ff047807 */ /* 0x000fe20000000000 */
[----:B--2---:R-:W-:Y:S01]  /*2420*/  IMAD.WIDE.U32 R98, R194, R96, R22 ;  /* 0x00000060c2627225 */ /* 0x004fe200078e0016 */
[----:B------:R-:W-:Y:S02]  /*2430*/  SHF.R.S32.HI R8, RZ, 0x1f, R123 ;  /* 0x0000001fff087819 */ /* 0x000fe4000001147b */
[----:B------:R-:W-:Y:S01]  /*2440*/  LOP3.LUT R14, R5, R3, R4, 0xfe, !PT ;  /* 0x00000003050e7212 */ /* 0x000fe200078efe04 */
[----:B------:R-:W-:Y:S01]  /*2450*/  VIADD R3, R22, 0x80 ;  /* 0x0000008016037836 */ /* 0x000fe20000000000 */
[----:B------:R-:W-:Y:S01]  /*2460*/  LEA.HI R7, R6, R7, RZ, 0x2 ;  /* 0x0000000706077211 */ /* 0x000fe200078f10ff */
[-C--:B-1----:R-:W-:Y:S01]  /*2470*/  IMAD R6, R8, R102.reuse, RZ ;  /* 0x0000006608067224 */ /* 0x082fe200078e02ff */
[----:B------:R-:W-:Y:S01]  /*2480*/  LOP3.LUT R18, R18, 0xfffffffb, RZ, 0xc0, !PT ;  /* 0xfffffffb12127812 */ /* 0x000fe200078ec0ff */
[----:B------:R-:W-:Y:S01]  /*2490*/  IMAD.WIDE.U32 R4, R123, R102, RZ ;  /* 0x000000667b047225 */ /* 0x000fe200078e00ff */
[----:B------:R-:W-:-:S02]  /*24a0*/  ISETP.GE.AND P0, PT, R3, UR8, PT ;  /* 0x0000000803007c0c */ /* 0x000fc4000bf06270 */
[----:B------:R-:W-:Y:S01]  /*24b0*/  SHF.R.S32.HI R11, RZ, 0x1f, R7 ;  /* 0x0000001fff0b7819 */ /* 0x000fe20000011407 */
[----:B------:R-:W-:Y:S01]  /*24c0*/  IMAD R9, R123, R103, R6 ;  /* 0x000000677b097224 */ /* 0x000fe200078e0206 */
[----:B------:R-:W-:Y:S01]  /*24d0*/  SEL R7, RZ, 0x10, P0 ;  /* 0x00000010ff077807 */ /* 0x000fe20000000000 */
[----:B------:R-:W-:Y:S01]  /*24e0*/  IMAD.SHL.U32 R138, R102, 0x40, RZ ;  /* 0x00000040668a7824 */ /* 0x000fe200078e00ff */
[----:B------:R-:W-:Y:S01]  /*24f0*/  ISETP.NE.U32.AND P0, PT, RZ, UR4, PT ;  /* 0x00000004ff007c0c */ /* 0x000fe2000bf05070 */
[----:B------:R-:W-:Y:S01]  /*2500*/  IMAD.IADD R5, R5, 0x1, R9 ;  /* 0x0000000105057824 */ /* 0x000fe200078e0209 */
[----:B------:R-:W-:Y:S01]  /*2510*/  LEA.HI R11, R11, R194, RZ, 0x3 ;  /* 0x000000c20b0b7211 */ /* 0x000fe200078f18ff */
[----:B------:R-:W-:Y:S01]  /*2520*/  IMAD.SHL.U32 R110, R90, 0x40, RZ ;  /* 0x000000405a6e7824 */ /* 0x000fe200078e00ff */
[----:B------:R-:W-:Y:S01]  /*2530*/  ISETP.NE.AND.EX P0, PT, RZ, UR5, PT, P0 ;  /* 0x00000005ff007c0c */ /* 0x000fe2000bf05300 */
[----:B------:R-:W-:Y:S01]  /*2540*/  IMAD.WIDE.U32 R4, R214, UR6, R4 ;  /* 0x00000006d6047c25 */ /* 0x000fe2000f8e0004 */
[----:B------:R-:W-:Y:S01]  /*2550*/  LOP3.LUT R11, R11, 0xfffffff8, RZ, 0xc0, !PT ;  /* 0xfffffff80b0b7812 */ /* 0x000fe200078ec0ff */
[----:B------:R-:W-:Y:S01]  /*2560*/  ULDC.64 UR4, c[0x0][0x310] ;  /* 0x0000c40000047ab9 */ /* 0x000fe20000000a00 */
[----:B------:R-:W-:Y:S01]  /*2570*/  LOP3.LUT R14, R14, R7, RZ, 0xfc, !PT ;  /* 0x000000070e0e7212 */ /* 0x000fe200078efcff */
[----:B------:R-:W-:Y:S01]  /*2580*/  IMAD R5, R214, UR7, R5 ;  /* 0x00000007d6057c24 */ /* 0x000fe2000f8e0205 */
[--C-:B------:R-:W-:Y:S01]  /*2590*/  SHF.R.S32.HI R193, RZ, 0x1f, R192.reuse ;  /* 0x0000001fffc17819 */ /* 0x100fe200000114c0 */
[----:B------:R-:W-:Y:S01]  /*25a0*/  IMAD.IADD R133, R194, 0x1, -R11 ;  /* 0x00000001c2857824 */ /* 0x000fe200078e0a0b */
[----:B------:R-:W-:Y:S01]  /*25b0*/  ISETP.GE.AND P2, PT, R198, R125, PT ;  /* 0x0000007dc600720c */ /* 0x000fe20003f46270 */
[----:B------:R-:W-:Y:S01]  /*25c0*/  IMAD R135, R97, 0x60, RZ ;  /* 0x0000006061877824 */ /* 0x000fe200078e02ff */
[----:B------:R-:W-:Y:S01]  /*25d0*/  SHF.R.U32.HI R21, RZ, 0x3, R205 ;  /* 0x00000003ff157819 */ /* 0x000fe200000116cd */
[----:B------:R-:W-:Y:S01]  /*25e0*/  IMAD.WIDE.U32 R94, R194, R90, R192 ;  /* 0x0000005ac25e7225 */ /* 0x000fe200078e00c0 */
[----:B------:R-:W-:-:S02]  /*25f0*/  LOP3.LUT P1, RZ, R133, 0x4, RZ, 0xc0, !PT ;  /* 0x0000000485ff7812 */ /* 0x000fc4000782c0ff */
[----:B------:R-:W-:Y:S01]  /*2600*/  SHF.L.U64.HI R137, R102, 0x6, R103 ;  /* 0x0000000666897819 */ /* 0x000fe20000010267 */
[----:B------:R-:W-:Y:S01]  /*2610*/  IMAD.WIDE.U32 R100, R194, R96, R192 ;  /* 0x00000060c2647225 */ /* 0x000fe200078e00c0 */
[----:B------:R-:W-:Y:S02]  /*2620*/  SHF.L.U64.HI R109, R90, 0x6, R91 ;  /* 0x000000065a6d7819 */ /* 0x000fe4000001025b */
[----:B------:R-:W-:Y:S01]  /*2630*/  IADD3 R122, P3, R194, R123, RZ ;  /* 0x0000007bc27a7210 */ /* 0x000fe20007f7e0ff */
[C---:B------:R-:W-:Y:S01]  /*2640*/  IMAD.SHL.U32 R112, R96.reuse, 0x40, RZ ;  /* 0x0000004060707824 */ /* 0x040fe200078e00ff */
[----:B------:R-:W-:Y:S02]  /*2650*/  SHF.L.U64.HI R111, R96, 0x6, R97 ;  /* 0x00000006606f7819 */ /* 0x000fe40000010261 */
[----:B------:R-:W-:Y:S02]  /*2660*/  IADD3.X R123, R8, R149, RZ, P3, !PT ;  /* 0x00000095087b7210 */ /* 0x000fe40001ffe4ff */
[----:B------:R-:W-:-:S02]  /*2670*/  SHF.R.S32.HI R150, RZ, 0x1f, R218 ;  /* 0x0000001fff967819 */ /* 0x000fc400000114da */
[----:B------:R-:W-:Y:S02]  /*2680*/  @P1 LOP3.LUT R18, R18, 0x4, RZ, 0xfc, !PT ;  /* 0x0000000412121812 */ /* 0x000fe400078efcff */
[----:B------:R-:W-:Y:S02]  /*2690*/  ISETP.GE.AND P1, PT, R197, R125, PT ;  /* 0x0000007dc500720c */ /* 0x000fe40003f26270 */
[----:B------:R-:W-:Y:S02]  /*26a0*/  LOP3.LUT R18, R18, 0xfffffffe, RZ, 0xc0, !PT ;  /* 0xfffffffe12127812 */ /* 0x000fe400078ec0ff */
[----:B0-----:R-:W-:Y:S02]  /*26b0*/  LEA.HI R176, R176, 0x8, RZ, 0x19 ;  /* 0x00000008b0b07811 */ /* 0x001fe400078fc8ff */
[----:B------:R-:W-:Y:S02]  /*26c0*/  @P2 LOP3.LUT R18, R18, 0x1, RZ, 0xfc, !PT ;  /* 0x0000000112122812 */ /* 0x000fe400078efcff */
[----:B------:R-:W-:-:S02]  /*26d0*/  SHF.R.S32.HI R6, RZ, 0x1f, R59 ;  /* 0x0000001fff067819 */ /* 0x000fc4000001143b */
[----:B------:R-:W-:Y:S02]  /*26e0*/  SEL R29, R59, RZ, !P0 ;  /* 0x000000ff3b1d7207 */ /* 0x000fe40004000000 */
[----:B------:R-:W-:Y:S01]  /*26f0*/  SEL R9, R6, RZ, !P0 ;  /* 0x000000ff06097207 */ /* 0x000fe20004000000 */
[----:B------:R-:W-:Y:S02]  /*2700*/  IMAD R6, R149, R96, RZ ;  /* 0x0000006095067224 */ /* 0x000fe400078e02ff */
[----:B------:R-:W-:-:S04]  /*2710*/  IMAD.WIDE.U32 R106, R29, UR4, R4 ;  /* 0x000000041d6a7c25 */ /* 0x000fc8000f8e0004 */
[----:B------:R-:W-:Y:S02]  /*2720*/  IMAD R10, R9, UR4, RZ ;  /* 0x00000004090a7c24 */ /* 0x000fe4000f8e02ff */
[C---:B------:R-:W-:Y:S02]  /*2730*/  IMAD R11, R194.reuse, R97, R6 ;  /* 0x00000061c20b7224 */ /* 0x040fe400078e0206 */
[----:B------:R-:W-:Y:S01]  /*2740*/  IMAD R13, R29, UR5, R10 ;  /* 0x000000051d0d7c24 */ /* 0x000fe2000f8e020a */
[----:B------:R-:W-:Y:S01]  /*2750*/  ULDC.64 UR4, c[0x0][0x338] ;  /* 0x0000ce0000047ab9 */ /* 0x000fe20000000a00 */
[-C--:B------:R-:W-:Y:S02]  /*2760*/  IMAD R4, R149, R102.reuse, RZ ;  /* 0x0000006695047224 */ /* 0x080fe400078e02ff */
[----:B------:R-:W-:-:S04]  /*2770*/  IMAD.WIDE.U32 R6, R194, R102, R22 ;  /* 0x00000066c2067225 */ /* 0x000fc800078e0016 */
[----:B------:R-:W-:Y:S01]  /*2780*/  IMAD R15, R194, R103, R4 ;  /* 0x00000067c20f7224 */ /* 0x000fe200078e0204 */
[----:B------:R-:W-:Y:S01]  /*2790*/  IADD3 R4, R107, R13, RZ ;  /* 0x0000000d6b047210 */ /* 0x000fe20007ffe0ff */
[----:B------:R-:W-:Y:S01]  /*27a0*/  IMAD R10, R9, UR4, RZ ;  /* 0x00000004090a7c24 */ /* 0x000fe2000f8e02ff */
[----:B------:R-:W-:Y:S01]  /*27b0*/  IADD3 R5, P0, R106, R6, RZ ;  /* 0x000000066a057210 */ /* 0x000fe20007f1e0ff */
[----:B------:R-:W-:-:S03]  /*27c0*/  IMAD.WIDE.U32 R104, R29, UR4, R104 ;  /* 0x000000041d687c25 */ /* 0x000fc6000f8e0068 */
[----:B------:R-:W-:Y:S01]  /*27d0*/  IADD3.X R6, R4, R7, R15, P0, !PT ;  /* 0x0000000704067210 */ /* 0x000fe200007fe40f */
[----:B------:R-:W-:Y:S01]  /*27e0*/  IMAD R7, R149, R90, RZ ;  /* 0x0000005a95077224 */ /* 0x000fe200078e02ff */
[----:B------:R-:W-:Y:S01]  /*27f0*/  ISETP.GE.AND P0, PT, R22, R125, PT ;  /* 0x0000007d1600720c */ /* 0x000fe20003f06270 */
[----:B------:R-:W-:Y:S01]  /*2800*/  IMAD R29, R29, UR5, R10 ;  /* 0x000000051d1d7c24 */ /* 0x000fe2000f8e020a */
[C---:B------:R-:W-:Y:S01]  /*2810*/  SEL R10, R125.reuse, RZ, P1 ;  /* 0x000000ff7d0a7207 */ /* 0x040fe20000800000 */
[----:B------:R-:W-:Y:S01]  /*2820*/  IMAD R9, R194, R91, R7 ;  /* 0x0000005bc2097224 */ /* 0x000fe200078e0207 */
[----:B------:R-:W-:Y:S01]  /*2830*/  SEL R7, R125, RZ, P0 ;  /* 0x000000ff7d077207 */ /* 0x000fe20000000000 */
[----:B------:R-:W-:Y:S02]  /*2840*/  IMAD.IADD R101, R101, 0x1, R11 ;  /* 0x0000000165657824 */ /* 0x000fe400078e020b */
[----:B------:R-:W-:Y:S02]  /*2850*/  IMAD.IADD R95, R95, 0x1, R9 ;  /* 0x000000015f5f7824 */ /* 0x000fe400078e0209 */
[----:B------:R-:W-:-:S02]  /*2860*/  IMAD.IADD R7, R22, 0x1, R7 ;  /* 0x0000000116077824 */ /* 0x000fc400078e0207 */
[----:B------:R-:W-:Y:S02]  /*2870*/  IMAD.IADD R93, R9, 0x1, R93 ;  /* 0x00000001095d7824 */ /* 0x000fe400078e025d */
[----:B------:R-:W-:Y:S01]  /*2880*/  IMAD.IADD R9, R197, 0x1, R10 ;  /* 0x00000001c5097824 */ /* 0x000fe200078e020a */
[----:B------:R-:W-:Y:S01]  /*2890*/  SHF.R.S32.HI R10, RZ, 0x1f, R7 ;  /* 0x0000001fff0a7819 */ /* 0x000fe20000011407 */
[----:B------:R-:W-:Y:S01]  /*28a0*/  IMAD.IADD R99, R11, 0x1, R99 ;  /* 0x000000010b637824 */ /* 0x000fe200078e0263 */
[----:B------:R-:W-:Y:S01]  /*28b0*/  SEL R11, R125, RZ, P2 ;  /* 0x000000ff7d0b7207 */ /* 0x000fe20001000000 */
[CC--:B-----5:R-:W-:Y:S01]  /*28c0*/  IMAD.WIDE.U32 R94, R147.reuse, R90.reuse, R94 ;  /* 0x0000005a935e7225 */ /* 0x0e0fe200078e005e */
[----:B------:R-:W-:Y:S02]  /*28d0*/  SHF.R.S32.HI R20, RZ, 0x1f, R9 ;  /* 0x0000001fff147819 */ /* 0x000fe40000011409 */
[-C--:B------:R-:W-:Y:S01]  /*28e0*/  LEA.HI R12, R10, R7.reuse, RZ, 0x3 ;  /* 0x000000070a0c7211 */ /* 0x080fe200078f18ff */
[----:B------:R-:W-:Y:S01]  /*28f0*/  IMAD.IADD R15, R198, 0x1, R11 ;  /* 0x00000001c60f7824 */ /* 0x000fe200078e020b */
[----:B------:R-:W-:Y:S01]  /*2900*/  LEA.HI R7, R10, R7, RZ, 0x6 ;  /* 0x000000070a077211 */ /* 0x000fe200078f30ff */
[----:B------:R-:W-:Y:S01]  /*2910*/  IMAD.WIDE.U32 R92, R147, R90, R92 ;  /* 0x0000005a935c7225 */ /* 0x000fe200078e005c */
[----:B------:R-:W-:-:S02]  /*2920*/  LEA.HI R10, R20, R9, RZ, 0x6 ;  /* 0x00000009140a7211 */ /* 0x000fc400078f30ff */
[----:B------:R-:W-:Y:S01]  /*2930*/  LEA.HI R20, R20, R9, RZ, 0x3 ;  /* 0x0000000914147211 */ /* 0x000fe200078f18ff */
[-C--:B------:R-:W-:Y:S01]  /*2940*/  IMAD.WIDE.U32 R100, R147, R96.reuse, R100 ;  /* 0x0000006093647225 */ /* 0x080fe200078e0064 */
[----:B------:R-:W-:Y:S02]  /*2950*/  SHF.R.S32.HI R9, RZ, 0x6, R7 ;  /* 0x00000006ff097819 */ /* 0x000fe40000011407 */
[----:B------:R-:W-:Y:S01]  /*2960*/  LOP3.LUT R7, R207, 0x38, R12, 0xf8, !PT ;  /* 0x00000038cf077812 */ /* 0x000fe200078ef80c */
[----:B------:R-:W-:Y:S01]  /*2970*/  IMAD.WIDE.U32 R98, R147, R96, R98 ;  /* 0x0000006093627225 */ /* 0x000fe200078e0062 */
[----:B------:R-:W-:Y:S02]  /*2980*/  SHF.R.S32.HI R28, RZ, 0x1f, R15 ;  /* 0x0000001fff1c7819 */ /* 0x000fe4000001140f */
[----:B------:R-:W-:Y:S01]  /*2990*/  SHF.R.S32.HI R10, RZ, 0x6, R10 ;  /* 0x00000006ff0a7819 */ /* 0x000fe2000001140a */
[--C-:B------:R-:W-:Y:S01]  /*29a0*/  IMAD R146, R9, 0x1800, R209.reuse ;  /* 0x0000180009927824 */ /* 0x100fe200078e02d1 */
[-C--:B------:R-:W-:Y:S01]  /*29b0*/  LOP3.LUT R7, R7, R208.reuse, RZ, 0x3c, !PT ;  /* 0x000000d007077212 */ /* 0x080fe200078e3cff */
[----:B------:R-:W-:Y:S01]  /*29c0*/  IMAD R143, R9, 0x1800, R210 ;  /* 0x00001800098f7824 */ /* 0x000fe200078e02d2 */
[-C--:B------:R-:W-:Y:S01]  /*29d0*/  LEA.HI R30, R28, R15.reuse, RZ, 0x3 ;  /* 0x0000000f1c1e7211 */ /* 0x080fe200078f18ff */
[----:B------:R-:W-:Y:S01]  /*29e0*/  IMAD R144, R10, 0x1800, R209 ;  /* 0x000018000a907824 */ /* 0x000fe200078e02d1 */
[----:B------:R-:W-:Y:S01]  /*29f0*/  LOP3.LUT R11, R207, 0x38, R20, 0xf8, !PT ;  /* 0x00000038cf0b7812 */ /* 0x000fe200078ef814 */
[----:B------:R-:W-:Y:S01]  /*2a00*/  IMAD.IADD R146, R146, 0x1, R7 ;  /* 0x0000000192927824 */ /* 0x000fe200078e0207 */
[----:B------:R-:W-:Y:S01]  /*2a10*/  LEA.HI R15, R28, R15, RZ, 0x6 ;  /* 0x0000000f1c0f7211 */ /* 0x000fe200078f30ff */
[----:B------:R-:W-:Y:S01]  /*2a20*/  IMAD R141, R10, 0x1800, R210 ;  /* 0x000018000a8d7824 */ /* 0x000fe200078e02d2 */
[----:B------:R-:W-:Y:S01]  /*2a30*/  LOP3.LUT R9, R205, 0x38, R20, 0xf8, !PT ;  /* 0x00000038cd097812 */ /* 0x000fe200078ef814 */
[----:B------:R-:W-:Y:S01]  /*2a40*/  IMAD.SHL.U32 R125, R125, 0x2, RZ ;  /* 0x000000027d7d7824 */ /* 0x000fe200078e00ff */
[----:B------:R-:W-:-:S02]  /*2a50*/  LOP3.LUT R11, R11, R208, RZ, 0x3c, !PT ;  /* 0x000000d00b0b7212 */ /* 0x000fc400078e3cff */
[----:B------:R-:W-:Y:S02]  /*2a60*/  SHF.R.S32.HI R15, RZ, 0x6, R15 ;  /* 0x00000006ff0f7819 */ /* 0x000fe4000001140f */
[----:B------:R-:W-:Y:S02]  /*2a70*/  LOP3.LUT R7, R207, 0x38, R30, 0xf8, !PT ;  /* 0x00000038cf077812 */ /* 0x000fe400078ef81e */
[----:B------:R-:W-:Y:S01]  /*2a80*/  LOP3.LUT R10, R9, R21, RZ, 0x3c, !PT ;  /* 0x00000015090a7212 */ /* 0x000fe200078e3cff */
[C---:B------:R-:W-:Y:S01]  /*2a90*/  IMAD R142, R15.reuse, 0x1800, R209 ;  /* 0x000018000f8e7824 */ /* 0x040fe200078e02d1 */
[----:B------:R-:W-:Y:S01]  /*2aa0*/  SHF.R.S32.HI R9, RZ, 0x1f, R147 ;  /* 0x0000001fff097819 */ /* 0x000fe20000011493 */
[----:B------:R-:W-:Y:S01]  /*2ab0*/  IMAD R140, R15, 0x1800, R210 ;  /* 0x000018000f8c7824 */ /* 0x000fe200078e02d2 */
[----:B------:R-:W-:Y:S01]  /*2ac0*/  IADD3 R144, R144, R11, RZ ;  /* 0x0000000b90907210 */ /* 0x000fe20007ffe0ff */
[----:B------:R-:W-:Y:S01]  /*2ad0*/  IMAD.IADD R141, R141, 0x1, R10 ;  /* 0x000000018d8d7824 */ /* 0x000fe200078e020a */
[----:B------:R-:W-:Y:S01]  /*2ae0*/  LOP3.LUT R7, R7, R208, RZ, 0x3c, !PT ;  /* 0x000000d007077212 */ /* 0x000fe200078e3cff */
[----:B------:R-:W-:Y:S01]  /*2af0*/  IMAD R10, R9, R96, RZ ;  /* 0x00000060090a7224 */ /* 0x000fe200078e02ff */
[----:B------:R-:W-:-:S02]  /*2b00*/  LOP3.LUT R13, R205, 0x38, R12, 0xf8, !PT ;  /* 0x00000038cd0d7812 */ /* 0x000fc400078ef80c */
[----:B------:R-:W-:Y:S01]  /*2b10*/  LOP3.LUT R11, R205, 0x38, R30, 0xf8, !PT ;  /* 0x00000038cd0b7812 */ /* 0x000fe200078ef81e */
[----:B------:R-:W-:Y:S01]  /*2b20*/  IMAD.IADD R142, R142, 0x1, R7 ;  /* 0x000000018e8e7824 */ /* 0x000fe200078e0207 */
[-C--:B------:R-:W-:Y:S01]  /*2b30*/  LOP3.LUT R26, R13, R21.reuse, RZ, 0x3c, !PT ;  /* 0x000000150d1a7212 */ /* 0x080fe200078e3cff */
[----:B------:R-:W-:Y:S01]  /*2b40*/  VIADD R7, R22, 0xa0 ;  /* 0x000000a016077836 */ /* 0x000fe20000000000 */
[----:B------:R-:W-:Y:S01]  /*2b50*/  LOP3.LUT R11, R11, R21, RZ, 0x3c, !PT ;  /* 0x000000150b0b7212 */ /* 0x000fe200078e3cff */
[----:B------:R-:W-:Y:S01]  /*2b60*/  IMAD R21, R147, R97, R10 ;  /* 0x0000006193157224 */ /* 0x000fe200078e020a */
[----:B------:R-:W-:Y:S01]  /*2b70*/  SHF.R.S32.HI R120, RZ, 0x3, R12 ;  /* 0x00000003ff787819 */ /* 0x000fe2000001140c */
[----:B------:R-:W-:Y:S01]  /*2b80*/  IMAD R10, R9, R90, RZ ;  /* 0x0000005a090a7224 */ /* 0x000fe200078e02ff */
[----:B------:R-:W-:Y:S01]  /*2b90*/  LOP3.LUT R9, R207, 0x18, R22, 0xf8, !PT ;  /* 0x00000018cf097812 */ /* 0x000fe200078ef816 */
[----:B------:R-:W-:Y:S01]  /*2ba0*/  IMAD.IADD R140, R140, 0x1, R11 ;  /* 0x000000018c8c7824 */ /* 0x000fe200078e020b */
[----:B------:R-:W-:Y:S01]  /*2bb0*/  ISETP.GE.AND P2, PT, R7, UR8, PT ;  /* 0x0000000807007c0c */ /* 0x000fe2000bf46270 */
[----:B------:R-:W-:Y:S01]  /*2bc0*/  IMAD R27, R147, R91, R10 ;  /* 0x0000005b931b7224 */ /* 0x000fe200078e020a */
[----:B------:R-:W-:Y:S01]  /*2bd0*/  LOP3.LUT R10, R9, R208, RZ, 0x3c, !PT ;  /* 0x000000d0090a7212 */ /* 0x000fe200078e3cff */
[----:B------:R-:W-:Y:S01]  /*2be0*/  IMAD R11, R103, 0x60, RZ ;  /* 0x00000060670b7824 */ /* 0x000fe200078e02ff */
[----:B------:R-:W-:Y:S01]  /*2bf0*/  SEL R15, RZ, 0x20, P2 ;  /* 0x00000020ff0f7807 */ /* 0x000fe20001000000 */
[----:B------:R-:W-:Y:S01]  /*2c00*/  IMAD.WIDE.U32 R102, R102, 0x60, RZ ;  /* 0x0000006066667825 */ /* 0x000fe200078e00ff */
[----:B------:R-:W-:-:S02]  /*2c10*/  SHF.R.S32.HI R119, RZ, 0x3, R20 ;  /* 0x00000003ff777819 */ /* 0x000fc40000011414 */
[----:B------:R-:W-:Y:S01]  /*2c20*/  SHF.R.S32.HI R118, RZ, 0x3, R30 ;  /* 0x00000003ff767819 */ /* 0x000fe2000001141e */
[----:B------:R-:W-:Y:S01]  /*2c30*/  IMAD R13, R91, 0x60, RZ ;  /* 0x000000605b0d7824 */ /* 0x000fe200078e02ff */
[----:B------:R-:W-:Y:S01]  /*2c40*/  IADD3 R28, R105, R29, RZ ;  /* 0x0000001d691c7210 */ /* 0x000fe20007ffe0ff */
[----:B------:R-:W-:-:S04]  /*2c50*/  IMAD.WIDE.U32 R90, R90, 0x60, RZ ;  /* 0x000000605a5a7825 */ /* 0x000fc800078e00ff */
[----:B------:R-:W-:Y:S02]  /*2c60*/  IMAD.IADD R139, R209, 0x1, R10 ;  /* 0x00000001d18b7824 */ /* 0x000fe400078e020a */
[----:B------:R-:W-:Y:S01]  /*2c70*/  IMAD.IADD R134, R103, 0x1, R11 ;  /* 0x0000000167867824 */ /* 0x000fe200078e020b */
[----:B------:R-:W-:Y:S01]  /*2c80*/  LOP3.LUT R11, R12, 0xfffffff8, RZ, 0xc0, !PT ;  /* 0xfffffff80c0b7812 */ /* 0x000fe200078ec0ff */
[----:B------:R-:W-:Y:S01]  /*2c90*/  IMAD.IADD R9, R95, 0x1, R27 ;  /* 0x000000015f097824 */ /* 0x000fe200078e021b */
[----:B------:R-:W-:Y:S01]  /*2ca0*/  LOP3.LUT R12, R20, 0xfffffff8, RZ, 0xc0, !PT ;  /* 0xfffffff8140c7812 */ /* 0x000fe200078ec0ff */
[----:B------:R-:W-:Y:S01]  /*2cb0*/  IMAD.IADD R10, R27, 0x1, R93 ;  /* 0x000000011b0a7824 */ /* 0x000fe200078e025d */
[----:B------:R-:W-:Y:S01]  /*2cc0*/  LOP3.LUT R27, R14, R15, RZ, 0xfc, !PT ;  /* 0x0000000f0e1b7212 */ /* 0x000fe200078efcff */
[----:B------:R-:W-:Y:S01]  /*2cd0*/  IMAD.IADD R136, R91, 0x1, R13 ;  /* 0x000000015b887824 */ /* 0x000fe200078e020d */
[----:B------:R-:W-:Y:S01]  /*2ce0*/  LOP3.LUT R13, R30, 0xfffffff8, RZ, 0xc0, !PT ;  /* 0xfffffff81e0d7812 */ /* 0x000fe200078ec0ff */
[----:B------:R-:W-:Y:S01]  /*2cf0*/  IMAD.WIDE.U32 R96, R96, 0x60, RZ ;  /* 0x0000006060607825 */ /* 0x000fe200078e00ff */
[----:B------:R-:W-:-:S02]  /*2d00*/  LOP3.LUT R15, R27, 0x2, RZ, 0xc0, !PT ;  /* 0x000000021b0f7812 */ /* 0x000fc400078ec0ff */
[----:B------:R-:W-:Y:S01]  /*2d10*/  LOP3.LUT R20, R27, 0x4, RZ, 0xc0, !PT ;  /* 0x000000041b147812 */ /* 0x000fe200078ec0ff */
[----:B------:R-:W-:Y:S01]  /*2d20*/  IMAD.IADD R143, R143, 0x1, R26 ;  /* 0x000000018f8f7824 */ /* 0x000fe200078e021a */
[----:B------:R-:W-:Y:S01]  /*2d30*/  LOP3.LUT R26, R27, 0x10, RZ, 0xc0, !PT ;  /* 0x000000101b1a7812 */ /* 0x000fe200078ec0ff */
[----:B------:R-:W-:Y:S01]  /*2d40*/  IMAD.IADD R108, R101, 0x1, R21 ;  /* 0x00000001656c7824 */ /* 0x000fe200078e0215 */
[----:B------:R-:W-:Y:S01]  /*2d50*/  LOP3.LUT R14, R14, 0x1, RZ, 0xc0, !PT ;  /* 0x000000010e0e7812 */ /* 0x000fe200078ec0ff */
[----:B------:R-:W-:Y:S01]  /*2d60*/  IMAD.IADD R8, R21, 0x1, R99 ;  /* 0x0000000115087824 */ /* 0x000fe200078e0263 */
[----:B------:R-:W-:Y:S01]  /*2d70*/  LOP3.LUT R21, R27, 0x8, RZ, 0xc0, !PT ;  /* 0x000000081b157812 */ /* 0x000fe200078ec0ff */
[----:B------:R-:W-:Y:S01]  /*2d80*/  IMAD.IADD R135, R97, 0x1, R135 ;  /* 0x0000000161877824 */ /* 0x000fe200078e0287 */
[----:B------:R-:W-:Y:S02]  /*2d90*/  SHF.R.S32.HI R117, RZ, 0x1f, R11 ;  /* 0x0000001fff757819 */ /* 0x000fe4000001140b */
[----:B------:R-:W-:-:S02]  /*2da0*/  SHF.R.S32.HI R116, RZ, 0x1f, R12 ;  /* 0x0000001fff747819 */ /* 0x000fc4000001140c */
[----:B------:R-:W-:Y:S02]  /*2db0*/  SHF.R.S32.HI R113, RZ, 0x1f, R13 ;  /* 0x0000001fff717819 */ /* 0x000fe4000001140d */
[----:B------:R-:W-:-:S07]  /*2dc0*/  LOP3.LUT R27, R27, 0x20, RZ, 0xc0, !PT ;  /* 0x000000201b1b7812 */ /* 0x000fce00078ec0ff */
.L_x_4801:
[----:B0-----:R-:W0:Y:S01]  /*2dd0*/  LDC.64 R114, c[0x0][0x2e8] ;  /* 0x0000ba00ff727b82 */ /* 0x001e220000000a00 */
[----:B------:R-:W-:Y:S01]  /*2de0*/  VIADD R41, R25, 0xffffffff ;  /* 0xffffffff19297836 */ /* 0x000fe20000000000 */
[----:B------:R-:W-:Y:S01]  /*2df0*/  LOP3.LUT P5, RZ, R133, 0x4, RZ, 0xc0, !PT ;  /* 0x0000000485ff7812 */ /* 0x000fe200078ac0ff */
[----:B------:R-:W-:Y:S01]  /*2e00*/  IMAD R30, R16, 0x4800, R139 ;  /* 0x00004800101e7824 */ /* 0x000fe200078e028b */
[----:B------:R-:W-:Y:S01]  /*2e10*/  LOP3.LUT R18, R18, 0xfffffffd, RZ, 0xc0, !PT ;  /* 0xfffffffd12127812 */ /* 0x000fe200078ec0ff */
[-C--:B------:R-:W-:Y:S01]  /*2e20*/  IMAD R25, R134, R41.reuse, RZ ;  /* 0x0000002986197224 */ /* 0x080fe200078e02ff */
[----:B------:R-:W-:Y:S01]  /*2e30*/  SHF.R.S32.HI R40, RZ, 0x1f, R41 ;  /* 0x0000001fff287819 */ /* 0x000fe20000011429 */
[----:B------:R-:W-:Y:S01]  /*2e40*/  IMAD.WIDE.U32 R126, R102, R41, RZ ;  /* 0x00000029667e7225 */ /* 0x000fe200078e00ff */
[----:B------:R-:W1:Y:S01]  /*2e50*/  LDC R124, c[0x0][0x3f4] ;  /* 0x0000fd00ff7c7b82 */ /* 0x000e620000000800 */
[----:B------:R-:W-:Y:S05]  /*2e60*/  YIELD ;  /* 0x0000000000007946 */ /* 0x000fea0003800000 */
[----:B------:R-:W-:Y:S01]  /*2e70*/  IMAD R25, R40, R102, R25 ;  /* 0x0000006628197224 */ /* 0x000fe200078e0219 */
[-C--:B------:R-:W-:Y:S01]  /*2e80*/  IADD3 R29, P4, R5, R126.reuse, RZ ;  /* 0x0000007e051d7210 */ /* 0x080fe20007f9e0ff */
[----:B------:R-:W-:Y:S02]  /*2e90*/  BSSY B0, `(.L_x_4702) ;  /* 0x000075a000007945 */ /* 0x000fe40003800000 */
[----:B------:R-:W-:Y:S01]  /*2ea0*/  IMAD.IADD R84, R127, 0x1, R25 ;  /* 0x000000017f547824 */ /* 0x000fe200078e0219 */
[----:B------:R-:W-:-:S03]  /*2eb0*/  IADD3 R25, P2, P3, R5, R126, R138 ;  /* 0x0000007e05197210 */ /* 0x000fc60007b5e08a */
[----:B--23--:R-:W-:Y:S01]  /*2ec0*/  IMAD.X R32, R84, 0x1, R6, P4 ;  /* 0x0000000154207824 */ /* 0x00cfe200020e0606 */
[----:B------:R-:W-:Y:S02]  /*2ed0*/  IADD3.X R34, R6, R84, R137, P2, P3 ;  /* 0x0000005406227210 */ /* 0x000fe400017e6489 */
[----:B0-----:R-:W-:Y:S02]  /*2ee0*/  LEA R36, P2, R25, R114, 0x1 ;  /* 0x0000007219247211 */ /* 0x001fe400078408ff */
[----:B------:R-:W-:Y:S02]  /*2ef0*/  ISETP.GT.AND P3, PT, R41, R132, PT ;  /* 0x000000842900720c */ /* 0x000fe40003f64270 */
[----:B------:R-:W-:Y:S01]  /*2f00*/  LEA.HI.X R37, R25, R115, R34, 0x1, P2 ;  /* 0x0000007319257211 */ /* 0x000fe200010f0c22 */
[----:B------:R-:W-:Y:S01]  /*2f10*/  IMAD.MOV.U32 R25, RZ, RZ, R41 ;  /* 0x000000ffff197224 */ /* 0x000fe200078e0029 */
[----:B------:R-:W-:Y:S02]  /*2f20*/  LEA R38, P4, R29, R114, 0x1 ;  /* 0x000000721d267211 */ /* 0x000fe400078808ff */
[----:B-1----:R-:W-:-:S02]  /*2f30*/  ISETP.GE.AND P2, PT, R124, 0x1, PT ;  /* 0x000000017c00780c */ /* 0x002fc40003f46270 */
[----:B------:R-:W-:Y:S01]  /*2f40*/  LEA.HI.X R39, R29, R115, R32, 0x1, P4 ;  /* 0x000000731d277211 */ /* 0x000fe200020f0c20 */
[C---:B------:R-:W-:Y:S02]  /*2f50*/  VIADD R32, R30.reuse, 0x20 ;  /* 0x000000201e207836 */ /* 0x040fe40000000000 */
[C---:B------:R-:W-:Y:S02]  /*2f60*/  @P5 VIADD R32, R30.reuse, 0xffffffe0 ;  /* 0xffffffe01e205836 */ /* 0x040fe40000000000 */
[--C-:B------:R-:W-:Y:S01]  /*2f70*/  IMAD R29, R30, 0x2, R121.reuse ;  /* 0x000000021e1d7824 */ /* 0x100fe200078e0279 */
[----:B------:R-:W-:Y:S01]  /*2f80*/  @P3 LOP3.LUT R18, R18, 0x2, RZ, 0xfc, !PT ;  /* 0x0000000212123812 */ /* 0x000fe200078efcff */
[----:B------:R-:W-:-:S04]  /*2f90*/  IMAD R30, R32, 0x2, R121 ;  /* 0x00000002201e7824 */ /* 0x000fc800078e0279 */
[----:B------:R-:W-:Y:S05]  /*2fa0*/  @!P2 BRA `(.L_x_4703) ;  /* 0x000000700040a947 */ /* 0x000fea0003800000 */
[----:B------:R-:W-:Y:S01]  /*2fb0*/  ULDC.U8 UR4, c[0x0][0x410] ;  /* 0x0001040000047ab9 */ /* 0x000fe20000000000 */
[-C--:B------:R-:W-:Y:S01]  /*2fc0*/  IMAD R31, R135, R41.reuse, RZ ;  /* 0x00000029871f7224 */ /* 0x080fe200078e02ff */
[----:B------:R-:W-:Y:S01]  /*2fd0*/  ISETP.NE.AND P2, PT, RZ, UR4, PT ;  /* 0x00000004ff007c0c */ /* 0x000fe2000bf45270 */
[-C--:B------:R-:W-:Y:S02]  /*2fe0*/  IMAD R35, R136, R41.reuse, RZ ;  /* 0x0000002988237224 */ /* 0x080fe400078e02ff */
        /* <DEDUP_REMOVED lines=25> */
[----:B------:R-:W-:Y:S01]  /*3180*/  IADD3 R33, P2, R100, R82, RZ ;  /* 0x0000005264217210 */ /* 0x000fe20007f5e0ff */
[----:B------:R-:W-:Y:S01]  /*3190*/  ULDC.64 UR4, c[0x0][0x3e8] ;  /* 0x0000fa0000047ab9 */ /* 0x000fe20000000a00 */
[----:B------:R-:W-:Y:S02]  /*31a0*/  CS2R R114, SRZ ;  /* 0x0000000000727805 */ /* 0x000fe4000001ff00 */
[----:B------:R-:W-:Y:S01]  /*31b0*/  CS2R R126, SRZ ;  /* 0x00000000007e7805 */ /* 0x000fe2000001ff00 */
[----:B------:R-:W-:Y:S01]  /*31c0*/  IMAD.X R34, R88, 0x1, R108, P2 ;  /* 0x0000000158227824 */ /* 0x000fe200010e066c */
[----:B------:R-:W-:-:S04]  /*31d0*/  LEA R32, P2, R33, UR4, 0x1 ;  /* 0x0000000421207c11 */ /* 0x000fc8000f8408ff */
[----:B------:R-:W-:Y:S01]  /*31e0*/  LEA.HI.X R33, R33, UR5, R34, 0x1, P2 ;  /* 0x0000000521217c11 */ /* 0x000fe200090f0c22 */
[----:B------:R-:W-:Y:S01]  /*31f0*/  ULDC.64 UR4, c[0x0][0x400] ;  /* 0x0001000000047ab9 */ /* 0x000fe20000000a00 */
[----:B------:R-:W-:-:S05]  /*3200*/  IADD3 R35, P2, R94, R80, RZ ;  /* 0x000000505e237210 */ /* 0x000fca0007f5e0ff */
[----:B------:R-:W-:Y:S01]  /*3210*/  IMAD.X R42, R89, 0x1, R9, P2 ;  /* 0x00000001592a7824 */ /* 0x000fe200010e0609 */
        /* <DEDUP_REMOVED lines=30> */
.L_x_4706:
[----:B------:R-:W-:Y:S05]  /*3400*/  BSYNC B1 ;  /* 0x0000000000017941 */ /* 0x000fea0003800000 */
.L_x_4705:
        /* <DEDUP_REMOVED lines=12> */
[----:B-----5:R-:W-:Y:S01]  /*34d0*/  IMAD.MOV.U32 R129, RZ, RZ, R64 ;  /* 0x000000ffff817224 */ /* 0x020fe200078e0040 */
[----:B------:R-:W-:Y:S01]  /*34e0*/  CS2R R62, SRZ ;  /* 0x00000000003e7805 */ /* 0x000fe2000001ff00 */
[----:B------:R-:W-:Y:S01]  /*34f0*/  IMAD.MOV.U32 R128, RZ, RZ, R65 ;  /* 0x000000ffff807224 */ /* 0x000fe200078e0041 */
[----:B------:R-:W-:Y:S06]  /*3500*/  @P4 BRA `(.L_x_4708) ;  /* 0x0000000000a04947 */ /* 0x000fec0003800000 */
        /* <DEDUP_REMOVED lines=40> */
.L_x_4708:
[----:B------:R-:W-:Y:S05]  /*3790*/  BSYNC B1 ;  /* 0x0000000000017941 */ /* 0x000fea0003800000 */
.L_x_4707:
[----:B01----:R-:W2:Y:S01]  /*37a0*/  LDL R32, [R1+0x3c] ;  /* 0x00003c0001207983 */ /* 0x003ea20000100800 */
[----:B------:R-:W-:Y:S01]  /*37b0*/  IMAD.MOV.U32 R33, RZ, RZ, R69 ;  /* 0x000000ffff217224 */ /* 0x000fe200078e0045 */
[----:B------:R-:W-:Y:S01]  /*37c0*/  MOV R35, R73 ;  /* 0x0000004900237202 */ /* 0x000fe20000000f00 */
[----:B------:R-:W-:Y:S01]  /*37d0*/  IMAD.MOV.U32 R34, RZ, RZ, R72 ;  /* 0x000000ffff227224 */ /* 0x000fe200078e0048 */
[----:B------:R-:W-:Y:S02]  /*37e0*/  PRMT R157, R129, 0x5410, R128 ;  /* 0x00005410819d7816 */ /* 0x000fe40000000080 */
[----:B------:R-:W-:Y:S01]  /*37f0*/  PRMT R159, R159, 0x5410, R33 ;  /* 0x000054109f9f7816 */ /* 0x000fe20000000021 */
[----:B------:R-:W-:Y:S01]  /*3800*/  IMAD.MOV.U32 R33, RZ, RZ, R76 ;  /* 0x000000ffff217224 */ /* 0x000fe200078e004c */
[----:B------:R-:W-:Y:S01]  /*3810*/  PRMT R162, R35, 0x5410, R34 ;  /* 0x0000541023a27816 */ /* 0x000fe20000000022 */
[----:B------:R-:W-:Y:S02]  /*3820*/  IMAD.MOV.U32 R34, RZ, RZ, R77 ;  /* 0x000000ffff227224 */ /* 0x000fe400078e004d */
[----:B------:R-:W-:-:S03]  /*3830*/  IMAD.MOV.U32 R35, RZ, RZ, R84 ;  /* 0x000000ffff237224 */ /* 0x000fc600078e0054 */
[----:B------:R-:W-:Y:S01]  /*3840*/  PRMT R164, R33, 0x5410, R34 ;  /* 0x0000541021a47816 */ /* 0x000fe20000000022 */
[----:B------:R-:W-:Y:S02]  /*3850*/  IMAD.MOV.U32 R33, RZ, RZ, R114 ;  /* 0x000000ffff217224 */ /* 0x000fe400078e0072 */
[----:B------:R-:W-:-:S03]  /*3860*/  IMAD.MOV.U32 R34, RZ, RZ, R115 ;  /* 0x000000ffff227224 */ /* 0x000fc600078e0073 */
[----:B------:R-:W-:Y:S01]  /*3870*/  PRMT R153, R33, 0x7610, R153 ;  /* 0x0000761021997816 */ /* 0x000fe20000000099 */
[----:B------:R-:W-:Y:S01]  /*3880*/  IMAD.MOV.U32 R33, RZ, RZ, R74 ;  /* 0x000000ffff217224 */ /* 0x000fe200078e004a */
[----:B------:R-:W-:Y:S01]  /*3890*/  PRMT R166, R34, 0x7610, R166 ;  /* 0x0000761022a67816 */ /* 0x000fe200000000a6 */
[----:B------:R-:W-:-:S05]  /*38a0*/  IMAD.MOV.U32 R34, RZ, RZ, R71 ;  /* 0x000000ffff227224 */ /* 0x000fca00078e0047 */
[----:B------:R-:W-:Y:S01]  /*38b0*/  PRMT R160, R34, 0x7610, R160 ;  /* 0x0000761022a07816 */ /* 0x000fe200000000a0 */
[----:B------:R-:W-:Y:S01]  /*38c0*/  IMAD.MOV.U32 R34, RZ, RZ, R86 ;  /* 0x000000ffff227224 */ /* 0x000fe200078e0056 */
[----:B--2---:R-:W-:Y:S01]  /*38d0*/  R2UR UR4, R32 ;  /* 0x00000000200472ca */ /* 0x004fe200000e0000 */
[----:B------:R-:W-:-:S05]  /*38e0*/  IMAD.MOV.U32 R32, RZ, RZ, R68 ;  /* 0x000000ffff207224 */ /* 0x000fca00078e0044 */
[----:B------:R-:W-:Y:S01]  /*38f0*/  PRMT R161, R161, 0x5410, R32 ;  /* 0x00005410a1a17816 */ /* 0x000fe20000000020 */
[----:B------:R-:W-:-:S05]  /*3900*/  IMAD.MOV.U32 R32, RZ, RZ, R85 ;  /* 0x000000ffff207224 */ /* 0x000fca00078e0055 */
[----:B------:R-:W-:Y:S01]  /*3910*/  PRMT R165, R35, 0x5410, R32 ;  /* 0x0000541023a57816 */ /* 0x000fe20000000020 */
[----:B------:R-:W-:Y:S01]  /*3920*/  IMAD.MOV.U32 R35, RZ, RZ, R66 ;  /* 0x000000ffff237224 */ /* 0x000fe200078e0042 */
[----:B------:R-:W-:Y:S01]  /*3930*/  UISETP.NE.AND UP0, UPT, UR4, 0x3, UPT ;  /* 0x000000030400788c */ /* 0x000fe2000bf05270 */
[----:B------:R-:W-:-:S05]  /*3940*/  IMAD.MOV.U32 R32, RZ, RZ, R67 ;  /* 0x000000ffff207224 */ /* 0x000fca00078e0043 */
[----:B------:R-:W-:Y:S01]  /*3950*/  PRMT R158, R35, 0x5410, R32 ;  /* 0x00005410239e7816 */ /* 0x000fe20000000020 */
[----:B------:R-:W-:Y:S01]  /*3960*/  IMAD.MOV.U32 R32, RZ, RZ, R75 ;  /* 0x000000ffff207224 */ /* 0x000fe200078e004b */
[----:B------:R-:W-:Y:S02]  /*3970*/  MOV R35, R70 ;  /* 0x0000004600237202 */ /* 0x000fe40000000f00 */
[----:B------:R-:W-:Y:S02]  /*3980*/  PLOP3.LUT P2, PT, PT, PT, UP0, 0x80, 0x0 ;  /* 0x000000000000781c */ /* 0x000fe40003f4f008 */
[----:B------:R-:W-:Y:S01]  /*3990*/  PRMT R161, R35, 0x7610, R161 ;  /* 0x0000761023a17816 */ /* 0x000fe200000000a1 */
[----:B------:R-:W-:Y:S01]  /*39a0*/  IMAD.MOV.U32 R35, RZ, RZ, R87 ;  /* 0x000000ffff237224 */ /* 0x000fe200078e0057 */
[----:B------:R-:W-:Y:S01]  /*39b0*/  PRMT R163, R32, 0x5410, R33 ;  /* 0x0000541020a37816 */ /* 0x000fe20000000021 */
[----:B------:R-:W-:Y:S02]  /*39c0*/  IMAD.MOV.U32 R32, RZ, RZ, R78 ;  /* 0x000000ffff207224 */ /* 0x000fe400078e004e */
[----:B------:R-:W-:Y:S01]  /*39d0*/  IMAD.MOV.U32 R33, RZ, RZ, R79 ;  /* 0x000000ffff217224 */ /* 0x000fe200078e004f */
[----:B------:R-:W-:Y:S01]  /*39e0*/  PRMT R168, R35, 0x7610, R168 ;  /* 0x0000761023a87816 */ /* 0x000fe200000000a8 */
[----:B-----5:R-:W-:Y:S01]  /*39f0*/  IMAD.MOV.U32 R35, RZ, RZ, R40 ;  /* 0x000000ffff237224 */ /* 0x020fe200078e0028 */
        /* <DEDUP_REMOVED lines=40> */
[----:B------:R-:W-:Y:S02]  /*3c80*/  PRMT R159, R32, 0x7610, R159 ;  /* 0x00007610209f7816 */ /* 0x000fe4000000009f */
[----:B------:R-:W-:Y:S01]  /*3c90*/  PRMT R160, R160, 0x5410, R33 ;  /* 0x00005410a0a07816 */ /* 0x000fe20000000021 */
[----:B------:R-:W-:Y:S06]  /*3ca0*/  @!P2 BRA `(.L_x_4709) ;  /* 0x000000000004a947 */ /* 0x000fec0003800000 */
[----:B------:R-:W-:Y:S01]  /*3cb0*/  BPT.TRAP 0x1 ;  /* 0x000000040000795c */ /* 0x000fe20000300000 */
.L_x_4709:
[----:B------:R-:W-:Y:S01]  /*3cc0*/  IMAD R88, R16, 0x8, R2 ;  /* 0x0000000810587824 */ /* 0x000fe200078e0202 */
[----:B------:R-:W-:Y:S01]  /*3cd0*/  SHF.L.U32 R89, R200, 0x1f, RZ ;  /* 0x0000001fc8597819 */ /* 0x000fe200000006ff */
[----:B------:R-:W-:Y:S03]  /*3ce0*/  BSSY B1, `(.L_x_4710) ;  /* 0x0000003000017945 */ /* 0x000fe60003800000 */
[----:B------:R-:W0:Y:S02]  /*3cf0*/  SYNCS.PHASECHK.TRANS64.TRYWAIT P5, [R88+URZ+0x30890], R89 ;  /* 0x03089059580075a7 */ /* 0x000e2400080a017f */
[----:B0-----:R-:W-:Y:S05]  /*3d00*/  @!P5 BRA `(.L_x_4711) ;  /* 0x000002a000d0d947 */ /* 0x001fea0003800000 */
.L_x_5168:
[----:B------:R-:W-:Y:S05]  /*3d10*/  BSYNC B1 ;  /* 0x0000000000017941 */ /* 0x000fea0003800000 */
.L_x_4710:
        /* <DEDUP_REMOVED lines=9> */
[--C-:B------:R-:W-:Y:S01]  /*3db0*/  SHF.R.U64 R130, R114, 0x10, R115.reuse ;  /* 0x0000001072827819 */ /* 0x100fe20000001273 */
[--C-:B--2---:R-:W-:Y:S01]  /*3dc0*/  HADD2.F32 R148, -RZ, R33.reuse.H0_H0 ;  /* 0x20000021ff947230 */ /* 0x104fe20000004100 */
[----:B------:R-:W-:Y:S02]  /*3dd0*/  SHF.R.U32.HI R114, RZ, 0x10, R115 ;  /* 0x00000010ff727819 */ /* 0x000fe40000011673 */
[--C-:B------:R-:W-:Y:S01]  /*3de0*/  SHF.R.U64 R115, R126, 0x10, R127.reuse ;  /* 0x000000107e737819 */ /* 0x100fe2000000127f */
[----:B------:R-:W-:Y:S01]  /*3df0*/  HADD2.F32 R130, -RZ, R130.H0_H0 ;  /* 0x20000082ff827230 */ /* 0x000fe20000004100 */
[----:B------:R-:W-:Y:S01]  /*3e00*/  SHF.R.U32.HI R126, RZ, 0x10, R127 ;  /* 0x00000010ff7e7819 */ /* 0x000fe2000001167f */
[----:B------:R-:W-:Y:S02]  /*3e10*/  HADD2.F32 R127, -RZ, R33.H1_H1 ;  /* 0x30000021ff7f7230 */ /* 0x000fe40000004100 */
[----:B------:R-:W-:Y:S02]  /*3e20*/  HADD2.F32 R115, -RZ, R115.H0_H0 ;  /* 0x20000073ff737230 */ /* 0x000fe40000004100 */
[----:B------:R-:W-:-:S03]  /*3e30*/  HADD2.F32 R114, -RZ, R114.H0_H0 ;  /* 0x20000072ff727230 */ /* 0x000fc60000004100 */
[-C--:B------:R-:W-:Y:S01]  /*3e40*/  FMUL.FTZ R33, R127, R115.reuse ;  /* 0x000000737f217220 */ /* 0x080fe20000410000 */
[----:B------:R-:W-:-:S03]  /*3e50*/  FMUL.FTZ R115, R148, R115 ;  /* 0x0000007394737220 */ /* 0x000fc60000410000 */
[-C--:B------:R-:W-:Y:S01]  /*3e60*/  FFMA.FTZ R33, R148, R130.reuse, -R33 ;  /* 0x0000008294217223 */ /* 0x080fe20000010821 */
[----:B------:R-:W-:Y:S01]  /*3e70*/  FFMA.FTZ R115, R127, R130, R115 ;  /* 0x000000827f737223 */ /* 0x000fe20000010073 */
[----:B------:R-:W-:Y:S02]  /*3e80*/  HADD2.F32 R127, -RZ, R126.H0_H0 ;  /* 0x2000007eff7f7230 */ /* 0x000fe40000004100 */
[--C-:B------:R-:W-:Y:S02]  /*3e90*/  HADD2.F32 R126, -RZ, R35.reuse.H1_H1 ;  /* 0x30000023ff7e7230 */ /* 0x100fe40000004100 */
[----:B------:R-:W-:Y:S01]  /*3ea0*/  HADD2.F32 R130, -RZ, R35.H0_H0 ;  /* 0x20000023ff827230 */ /* 0x000fe20000004100 */
[----:B------:R-:W-:Y:S02]  /*3eb0*/  F2FP.F16.F32.PACK_AB R33, R115, R33 ;  /* 0x000000217321723e */ /* 0x000fe400000000ff */
[-C--:B------:R-:W-:Y:S02]  /*3ec0*/  FMUL.FTZ R35, R126, R127.reuse ;  /* 0x0000007f7e237220 */ /* 0x080fe40000410000 */
[----:B------:R-:W-:-:S02]  /*3ed0*/  FMUL.FTZ R127, R130, R127 ;  /* 0x0000007f827f7220 */ /* 0x000fc40000410000 */
[-C--:B------:R-:W-:Y:S01]  /*3ee0*/  FFMA.FTZ R35, R130, R114.reuse, -R35 ;  /* 0x0000007282237223 */ /* 0x080fe20000010823 */
[--C-:B------:R-:W-:Y:S02]  /*3ef0*/  HADD2.F32 R130, -RZ, R153.reuse.H1_H1 ;  /* 0x30000099ff827230 */ /* 0x100fe40000004100 */
[----:B------:R-:W-:Y:S01]  /*3f00*/  FFMA.FTZ R114, R126, R114, R127 ;  /* 0x000000727e727223 */ /* 0x000fe2000001007f */
[----:B------:R-:W-:Y:S02]  /*3f10*/  IMAD.MOV.U32 R126, RZ, RZ, R34 ;  /* 0x000000ffff7e7224 */ /* 0x000fe400078e0022 */
[--C-:B------:R-:W-:Y:S02]  /*3f20*/  HADD2.F32 R34, -RZ, R32.reuse.H0_H0 ;  /* 0x20000020ff227230 */ /* 0x100fe40000004100 */
[----:B------:R-:W-:Y:S01]  /*3f30*/  HADD2.F32 R32, -RZ, R32.H1_H1 ;  /* 0x30000020ff207230 */ /* 0x000fe20000004100 */
[----:B------:R-:W-:Y:S01]  /*3f40*/  F2FP.F16.F32.PACK_AB R35, R114, R35 ;  /* 0x000000237223723e */ /* 0x000fe200000000ff */
[----:B------:R-:W-:-:S02]  /*3f50*/  HADD2.F32 R127, -RZ, R153.H0_H0 ;  /* 0x20000099ff7f7230 */ /* 0x000fc40000004100 */
[----:B------:R-:W-:Y:S02]  /*3f60*/  HADD2.F32 R153, -RZ, R168.H1_H1 ;  /* 0x300000a8ff997230 */ /* 0x000fe40000004100 */
[-C--:B------:R-:W-:Y:S01]  /*3f70*/  FMUL.FTZ R148, R32, R130.reuse ;  /* 0x0000008220947220 */ /* 0x080fe20000410000 */
[----:B------:R-:W-:-:S03]  /*3f80*/  FMUL.FTZ R130, R34, R130 ;  /* 0x0000008222827220 */ /* 0x000fc60000410000 */
[-C--:B------:R-:W-:Y:S01]  /*3f90*/  FFMA.FTZ R34, R34, R127.reuse, -R148 ;  /* 0x0000007f22227223 */ /* 0x080fe20000010894 */
[----:B------:R-:W-:Y:S01]  /*3fa0*/  FFMA.FTZ R32, R32, R127, R130 ;  /* 0x0000007f20207223 */ /* 0x000fe20000010082 */
[--C-:B------:R-:W-:Y:S02]  /*3fb0*/  HADD2.F32 R130, -RZ, R126.reuse.H0_H0 ;  /* 0x2000007eff827230 */ /* 0x100fe40000004100 */
[----:B------:R-:W-:Y:S02]  /*3fc0*/  HADD2.F32 R126, -RZ, R126.H1_H1 ;  /* 0x3000007eff7e7230 */ /* 0x000fe40000004100 */
[----:B------:R-:W-:Y:S01]  /*3fd0*/  HADD2.F32 R127, -RZ, R166.H0_H0 ;  /* 0x200000a6ff7f7230 */ /* 0x000fe20000004100 */
[----:B------:R-:W-:Y:S02]  /*3fe0*/  F2FP.F16.F32.PACK_AB R32, R32, R34 ;  /* 0x000000222020723e */ /* 0x000fe400000000ff */
[-C--:B------:R-:W-:Y:S01]  /*3ff0*/  FMUL.FTZ R148, R126, R153.reuse ;  /* 0x000000997e947220 */ /* 0x080fe20000410000 */
[----:B------:R-:W-:-:S03]  /*4000*/  FMUL.FTZ R153, R130, R153 ;  /* 0x0000009982997220 */ /* 0x000fc60000410000 */
[-C--:B------:R-:W-:Y:S01]  /*4010*/  FFMA.FTZ R148, R130, R127.reuse, -R148 ;  /* 0x0000007f82947223 */ /* 0x080fe20000010894 */
[----:B------:R-:W-:-:S05]  /*4020*/  FFMA.FTZ R153, R126, R127, R153 ;  /* 0x0000007f7e997223 */ /* 0x000fca0000010099 */
[----:B------:R-:W-:-:S05]  /*4030*/  F2FP.F16.F32.PACK_AB R148, R153, R148 ;  /* 0x000000949994723e */ /* 0x000fca00000000ff */
[----:B------:R-:W-:-:S07]  /*4040*/  IMAD.MOV.U32 R34, RZ, RZ, R148 ;  /* 0x000000ffff227224 */ /* 0x000fce00078e0094 */
.L_x_4717:
[----:B------:R-:W-:Y:S05]  /*4050*/  BSYNC B3 ;  /* 0x0000000000037941 */ /* 0x000fea0003800000 */
.L_x_4716:
[----:B--2---:R1:W-:Y:S02]  /*4060*/  STG.E.128 desc[UR46][R38.64], R32 ;  /* 0x0000002026007986 */ /* 0x0043e4000c101d2e */
.L_x_4715:
[----:B------:R-:W-:Y:S05]  /*4070*/  BSYNC B2 ;  /* 0x0000000000027941 */ /* 0x000fea0003800000 */
.L_x_4714:
        /* <DEDUP_REMOVED lines=9> */
[----:B------:R-:W-:Y:S01]  /*4110*/  SHF.R.U64 R84, R84, 0x10, R85 ;  /* 0x0000001054547819 */ /* 0x000fe20000001255 */
[----:B------:R-:W-:Y:S02]  /*4120*/  HADD2.F32 R126, -RZ, R168.H0_H0 ;  /* 0x200000a8ff7e7230 */ /* 0x000fe40000004100 */
        /* <DEDUP_REMOVED lines=20> */
[----:B------:R-:W-:Y:S02]  /*4270*/  HADD2.F32 R86, -RZ, R167.H1_H1 ;  /* 0x300000a7ff567230 */ /* 0x000fe40000004100 */
        /* <DEDUP_REMOVED lines=23> */
.L_x_4721:
[----:B------:R-:W-:Y:S05]  /*43f0*/  BSYNC B3 ;  /* 0x0000000000037941 */ /* 0x000fea0003800000 */
.L_x_4720:
[----:B--2---:R2:W-:Y:S02]  /*4400*/  STG.E.128 desc[UR46][R38.64+0x40], R32 ;  /* 0x0000402026007986 */ /* 0x0045e4000c101d2e */
.L_x_4719:
[----:B------:R-:W-:Y:S05]  /*4410*/  BSYNC B2 ;  /* 0x0000000000027941 */ /* 0x000fea0003800000 */
.L_x_4718:
        /* <DEDUP_REMOVED lines=55> */
.L_x_4725:
[----:B------:R-:W-:Y:S05]  /*4790*/  BSYNC B3 ;  /* 0x0000000000037941 */ /* 0x000fea0003800000 */
.L_x_4724:
[----:B--2---:R3:W-:Y:S02]  /*47a0*/  STG.E.128 desc[UR46][R38.64+0x80], R32 ;  /* 0x0000802026007986 */ /* 0x0047e4000c101d2e */
.L_x_4723:
[----:B------:R-:W-:Y:S05]  /*47b0*/  BSYNC B2 ;  /* 0x0000000000027941 */ /* 0x000fea0003800000 */
.L_x_4722:
        /* <DEDUP_REMOVED lines=8> */
[----:B--2---:R-:W-:Y:S01]  /*4840*/  HADD2.F32 R77, -RZ, R35.H0_H0 ;  /* 0x20000023ff4d7230 */ /* 0x004fe20000004100 */
[----:B------:R-:W-:Y:S02]  /*4850*/  SHF.R.U64 R74, R74, 0x10, R75 ;  /* 0x000000104a4a7819 */ /* 0x000fe4000000124b */
[----:B------:R-:W-:Y:S01]  /*4860*/  SHF.R.U32.HI R72, RZ, 0x10, R73 ;  /* 0x00000010ff487819 */ /* 0x000fe20000011649 */
[----:B------:R-:W-:Y:S01]  /*4870*/  IMAD.MOV.U32 R73, RZ, RZ, R33 ;  /* 0x000000ffff497224 */ /* 0x000fe200078e0021 */
[----:B------:R-:W-:Y:S01]  /*4880*/  SHF.R.U32.HI R75, RZ, 0x10, R75 ;  /* 0x00000010ff4b7819 */ /* 0x000fe2000001164b */
[----:B------:R-:W-:Y:S02]  /*4890*/  IMAD.MOV.U32 R33, RZ, RZ, R34 ;  /* 0x000000ffff217224 */ /* 0x000fe400078e0022 */
[----:B------:R-:W-:Y:S02]  /*48a0*/  HADD2.F32 R79, -RZ, R74.H0_H0 ;  /* 0x2000004aff4f7230 */ /* 0x000fe40000004100 */
[----:B------:R-:W-:-:S02]  /*48b0*/  HADD2.F32 R34, -RZ, R75.H0_H0 ;  /* 0x2000004bff227230 */ /* 0x000fc40000004100 */
[--C-:B------:R-:W-:Y:S02]  /*48c0*/  HADD2.F32 R75, -RZ, R73.reuse.H1_H1 ;  /* 0x30000049ff4b7230 */ /* 0x100fe40000004100 */
[----:B------:R-:W-:Y:S02]  /*48d0*/  HADD2.F32 R78, -RZ, R73.H0_H0 ;  /* 0x20000049ff4e7230 */ /* 0x000fe40000004100 */
        /* <DEDUP_REMOVED lines=10> */
[----:B------:R-:W-:Y:S02]  /*4980*/  HADD2.F32 R75, -RZ, R163.H1_H1 ;  /* 0x300000a3ff4b7230 */ /* 0x000fe40000004100 */
[----:B------:R-:W-:Y:S01]  /*4990*/  FFMA.FTZ R74, R74, R73, R79 ;  /* 0x000000494a4a7223 */ /* 0x000fe2000001004f */
[--C-:B------:R-:W-:Y:S01]  /*49a0*/  HADD2.F32 R77, -RZ, R32.reuse.H1_H1 ;  /* 0x30000020ff4d7230 */ /* 0x100fe20000004100 */
[----:B------:R-:W-:Y:S01]  /*49b0*/  F2FP.F16.F32.PACK_AB R34, R35, R34 ;  /* 0x000000222322723e */ /* 0x000fe200000000ff */
[----:B------:R-:W-:-:S02]  /*49c0*/  HADD2.F32 R78, -RZ, R32.H0_H0 ;  /* 0x20000020ff4e7230 */ /* 0x000fc40000004100 */
[----:B------:R-:W-:Y:S01]  /*49d0*/  HADD2.F32 R73, -RZ, R163.H0_H0 ;  /* 0x200000a3ff497230 */ /* 0x000fe20000004100 */
[----:B------:R-:W-:Y:S01]  /*49e0*/  F2FP.F16.F32.PACK_AB R72, R74, R72 ;  /* 0x000000484a48723e */ /* 0x000fe200000000ff */
[--C-:B------:R-:W-:Y:S02]  /*49f0*/  HADD2.F32 R32, -RZ, R33.reuse.H1_H1 ;  /* 0x30000021ff207230 */ /* 0x100fe40000004100 */
[-C--:B------:R-:W-:Y:S01]  /*4a00*/  FMUL.FTZ R85, R78, R75.reuse ;  /* 0x0000004b4e557220 */ /* 0x080fe20000410000 */
[----:B------:R-:W-:Y:S02]  /*4a10*/  HADD2.F32 R84, -RZ, R33.H0_H0 ;  /* 0x20000021ff547230 */ /* 0x000fe40000004100 */
[----:B------:R-:W-:Y:S01]  /*4a20*/  FMUL.FTZ R33, R77, R75 ;  /* 0x0000004b4d217220 */ /* 0x000fe20000410000 */
[--C-:B------:R-:W-:Y:S02]  /*4a30*/  HADD2.F32 R76, -RZ, R162.reuse.H1_H1 ;  /* 0x300000a2ff4c7230 */ /* 0x100fe40000004100 */
[----:B------:R-:W-:Y:S01]  /*4a40*/  FMUL.FTZ R75, R32, R73 ;  /* 0x00000049204b7220 */ /* 0x000fe20000410000 */
[----:B------:R-:W-:-:S02]  /*4a50*/  HADD2.F32 R79, -RZ, R162.H0_H0 ;  /* 0x200000a2ff4f7230 */ /* 0x000fc40000004100 */
[----:B------:R-:W-:Y:S01]  /*4a60*/  FMUL.FTZ R73, R84, R73 ;  /* 0x0000004954497220 */ /* 0x000fe20000410000 */
[----:B------:R-:W-:Y:S02]  /*4a70*/  IMAD.MOV.U32 R35, RZ, RZ, R72 ;  /* 0x000000ffff237224 */ /* 0x000fe400078e0048 */
[-C--:B------:R-:W-:Y:S01]  /*4a80*/  FFMA.FTZ R33, R78, R76.reuse, -R33 ;  /* 0x0000004c4e217223 */ /* 0x080fe20000010821 */
[----:B------:R-:W-:Y:S01]  /*4a90*/  FFMA.FTZ R85, R77, R76, R85 ;  /* 0x0000004c4d557223 */ /* 0x000fe20000010055 */
[-C--:B------:R-:W-:Y:S01]  /*4aa0*/  FFMA.FTZ R75, R84, R79.reuse, -R75 ;  /* 0x0000004f544b7223 */ /* 0x080fe2000001084b */
[----:B------:R-:W-:-:S03]  /*4ab0*/  FFMA.FTZ R73, R32, R79, R73 ;  /* 0x0000004f20497223 */ /* 0x000fc60000010049 */
[----:B------:R-:W-:Y:S02]  /*4ac0*/  F2FP.F16.F32.PACK_AB R33, R85, R33 ;  /* 0x000000215521723e */ /* 0x000fe400000000ff */
[----:B------:R-:W-:-:S03]  /*4ad0*/  F2FP.F16.F32.PACK_AB R73, R73, R75 ;  /* 0x0000004b4949723e */ /* 0x000fc600000000ff */
[----:B------:R-:W-:Y:S02]  /*4ae0*/  IMAD.MOV.U32 R32, RZ, RZ, R33 ;  /* 0x000000ffff207224 */ /* 0x000fe400078e0021 */
[----:B------:R-:W-:Y:S01]  /*4af0*/  IMAD.MOV.U32 R33, RZ, RZ, R34 ;  /* 0x000000ffff217224 */ /* 0x000fe200078e0022 */
[----:B------:R-:W-:-:S07]  /*4b00*/  MOV R34, R73 ;  /* 0x0000004900227202 */ /* 0x000fce0000000f00 */
.L_x_4729:
[----:B------:R-:W-:Y:S05]  /*4b10*/  BSYNC B3 ;  /* 0x0000000000037941 */ /* 0x000fea0003800000 */
.L_x_4728:
[----:B--2---:R4:W-:Y:S02]  /*4b20*/  STG.E.128 desc[UR46][R38.64+0xc0], R32 ;  /* 0x0000c02026007986 */ /* 0x0049e4000c101d2e */
.L_x_4727:
[----:B------:R-:W-:Y:S05]  /*4b30*/  BSYNC B2 ;  /* 0x0000000000027941 */ /* 0x000fea0003800000 */
.L_x_4726:
        /* <DEDUP_REMOVED lines=51> */
.L_x_4733:
[----:B------:R-:W-:Y:S05]  /*4e70*/  BSYNC B3 ;  /* 0x0000000000037941 */ /* 0x000fea0003800000 */
.L_x_4732:
[----:B--2---:R1:W-:Y:S02]  /*4e80*/  STG.E.128 desc[UR46][R38.64+0x100], R32 ;  /* 0x0001002026007986 */ /* 0x0043e4000c101d2e */
.L_x_4731:
[----:B------:R-:W-:Y:S05]  /*4e90*/  BSYNC B2 ;  /* 0x0000000000027941 */ /* 0x000fea0003800000 */
.L_x_4730:
        /* <DEDUP_REMOVED lines=26> */
[----:B------:R-:W-:-:S02]  /*5040*/  HADD2.F32 R35, -RZ, R158.H0_H0 ;  /* 0x2000009eff237230 */ /* 0x000fc40000004100 */
[----:B------:R-:W-:Y:S02]  /*5050*/  HADD2.F32 R32, -RZ, R32.H0_H0 ;  /* 0x20000020ff207230 */ /* 0x000fe40000004100 */
[----:B------:R-:W-:Y:S01]  /*5060*/  FFMA.FTZ R67, R69, R70, R67 ;  /* 0x0000004645437223 */ /* 0x000fe20000010043 */
        /* <DEDUP_REMOVED lines=9> */
[----:B------:R-:W-:Y:S01]  /*5100*/  FMUL.FTZ R158, R34, R158 ;  /* 0x0000009e229e7220 */ /* 0x000fe20000410000 */
[-C--:B------:R-:W-:Y:S01]  /*5110*/  FFMA.FTZ R69, R32, R33.reuse, -R69 ;  /* 0x0000002120457223 */ /* 0x080fe20000010845 */
[----:B------:R-:W-:Y:S01]  /*5120*/  FFMA.FTZ R70, R64, R33, R70 ;  /* 0x0000002140467223 */ /* 0x000fe20000010046 */
[-C--:B------:R-:W-:Y:S01]  /*5130*/  FFMA.FTZ R35, R34, R157.reuse, -R35 ;  /* 0x0000009d22237223 */ /* 0x080fe20000010823 */
[----:B------:R-:W-:Y:S01]  /*5140*/  FFMA.FTZ R158, R68, R157, R158 ;  /* 0x0000009d449e7223 */ /* 0x000fe2000001009e */
[----:B------:R-:W-:Y:S02]  /*5150*/  F2FP.F16.F32.PACK_AB R33, R71, R65 ;  /* 0x000000414721723e */ /* 0x000fe400000000ff */
[----:B------:R-:W-:-:S02]  /*5160*/  F2FP.F16.F32.PACK_AB R32, R70, R69 ;  /* 0x000000454620723e */ /* 0x000fc400000000ff */
[----:B------:R-:W-:Y:S01]  /*5170*/  F2FP.F16.F32.PACK_AB R34, R158, R35 ;  /* 0x000000239e22723e */ /* 0x000fe200000000ff */
[----:B------:R-:W-:-:S07]  /*5180*/  IMAD.MOV.U32 R35, RZ, RZ, R66 ;  /* 0x000000ffff237224 */ /* 0x000fce00078e0042 */
.L_x_4735:
[----:B------:R-:W-:Y:S05]  /*5190*/  BSYNC B2 ;  /* 0x0000000000027941 */ /* 0x000fea0003800000 */
.L_x_4734:
[----:B--2---:R1:W-:Y:S02]  /*51a0*/  STG.E.128 desc[UR46][R38.64+0x140], R32 ;  /* 0x0001402026007986 */ /* 0x0043e4000c101d2e */
.L_x_4713:
[----:B------:R-:W-:Y:S05]  /*51b0*/  BSYNC B1 ;  /* 0x0000000000017941 */ /* 0x000fea0003800000 */
.L_x_4712:
        /* <DEDUP_REMOVED lines=9> */
[----:B--2---:R-:W-:Y:S01]  /*5250*/  HADD2.F32 R62, -RZ, R33.H0_H0 ;  /* 0x20000021ff3e7230 */ /* 0x004fe20000004100 */
[--C-:B------:R-:W-:Y:S01]  /*5260*/  SHF.R.U64 R39, R60, 0x10, R61.reuse ;  /* 0x000000103c277819 */ /* 0x100fe2000000123d */
[----:B------:R-:W-:Y:S01]  /*5270*/  HADD2.F32 R159, -RZ, R159.H0_H0 ;  /* 0x2000009fff9f7230 */ /* 0x000fe20000004100 */
        /* <DEDUP_REMOVED lines=22> */
[--C-:B------:R-:W-:Y:S02]  /*53e0*/  HADD2.F32 R32, -RZ, R34.reuse.H1_H1 ;  /* 0x30000022ff207230 */ /* 0x100fe40000004100 */
[----:B------:R-:W-:Y:S02]  /*53f0*/  HADD2.F32 R34, -RZ, R34.H0_H0 ;  /* 0x20000022ff227230 */ /* 0x000fe40000004100 */
[----:B------:R-:W-:Y:S01]  /*5400*/  FMUL.FTZ R63, R64, R159 ;  /* 0x0000009f403f7220 */ /* 0x000fe20000410000 */
[----:B------:R-:W-:-:S02]  /*5410*/  HADD2.F32 R39, -RZ, R155.H0_H0 ;  /* 0x2000009bff277230 */ /* 0x000fc40000004100 */
[----:B------:R-:W-:Y:S01]  /*5420*/  FMUL.FTZ R159, R62, R159 ;  /* 0x0000009f3e9f7220 */ /* 0x000fe20000410000 */
[----:B------:R-:W-:Y:S02]  /*5430*/  HADD2.F32 R155, -RZ, R155.H1_H1 ;  /* 0x3000009bff9b7230 */ /* 0x000fe40000004100 */
[-C--:B------:R-:W-:Y:S01]  /*5440*/  FMUL.FTZ R65, R32, R61.reuse ;  /* 0x0000003d20417220 */ /* 0x080fe20000410000 */
[----:B------:R-:W-:Y:S01]  /*5450*/  FMUL.FTZ R61, R34, R61 ;  /* 0x0000003d223d7220 */ /* 0x000fe20000410000 */
[-C--:B------:R-:W-:Y:S01]  /*5460*/  FFMA.FTZ R63, R62, R39.reuse, -R63 ;  /* 0x000000273e3f7223 */ /* 0x080fe2000001083f */
[----:B------:R-:W-:Y:S01]  /*5470*/  FFMA.FTZ R64, R64, R39, R159 ;  /* 0x0000002740407223 */ /* 0x000fe2000001009f */
[-C--:B------:R-:W-:Y:S01]  /*5480*/  FFMA.FTZ R65, R34, R155.reuse, -R65 ;  /* 0x0000009b22417223 */ /* 0x080fe20000010841 */
[----:B------:R-:W-:Y:S01]  /*5490*/  FFMA.FTZ R32, R32, R155, R61 ;  /* 0x0000009b20207223 */ /* 0x000fe2000001003d */
[----:B------:R-:W-:Y:S02]  /*54a0*/  F2FP.F16.F32.PACK_AB R35, R60, R35 ;  /* 0x000000233c23723e */ /* 0x000fe400000000ff */
[----:B------:R-:W-:-:S02]  /*54b0*/  F2FP.F16.F32.PACK_AB R64, R64, R63 ;  /* 0x0000003f4040723e */ /* 0x000fc400000000ff */
[----:B------:R-:W-:Y:S02]  /*54c0*/  F2FP.F16.F32.PACK_AB R34, R32, R65 ;  /* 0x000000412022723e */ /* 0x000fe400000000ff */
[----:B------:R-:W-:-:S07]  /*54d0*/  MOV R32, R64 ;  /* 0x0000004000207202 */ /* 0x000fce0000000f00 */
.L_x_4740:
[----:B------:R-:W-:Y:S05]  /*54e0*/  BSYNC B2 ;  /* 0x0000000000027941 */ /* 0x000fea0003800000 */
.L_x_4739:
[----:B--2---:R1:W-:Y:S02]  /*54f0*/  STG.E.128 desc[UR46][R36.64], R32 ;  /* 0x0000002024007986 */ /* 0x0043e4000c101d2e */
.L_x_4738:
[----:B------:R-:W-:Y:S05]  /*5500*/  BSYNC B1 ;  /* 0x0000000000017941 */ /* 0x000fea0003800000 */
.L_x_4737:
        /* <DEDUP_REMOVED lines=10> */
[----:B------:R-:W-:Y:S01]  /*55b0*/  IMAD.MOV.U32 R38, RZ, RZ, R32 ;  /* 0x000000ffff267224 */ /* 0x000fe200078e0020 */
[----:B------:R-:W-:Y:S01]  /*55c0*/  SHF.R.U32.HI R60, RZ, 0x10, R59 ;  /* 0x00000010ff3c7819 */ /* 0x000fe2000001163b */
[--C-:B------:R-:W-:Y:S01]  /*55d0*/  HADD2.F32 R35, -RZ, R33.reuse.H1_H1 ;  /* 0x30000021ff237230 */ /* 0x100fe20000004100 */
[----:B------:R-:W-:Y:S01]  /*55e0*/  SHF.R.U32.HI R61, RZ, 0x10, R57 ;  /* 0x00000010ff3d7819 */ /* 0x000fe20000011639 */
[----:B------:R-:W-:Y:S02]  /*55f0*/  HADD2.F32 R59, -RZ, R56.H0_H0 ;  /* 0x20000038ff3b7230 */ /* 0x000fe40000004100 */
        /* <DEDUP_REMOVED lines=34> */
.L_x_4744:
[----:B------:R-:W-:Y:S05]  /*5820*/  BSYNC B2 ;  /* 0x0000000000027941 */ /* 0x000fea0003800000 */
.L_x_4743:
[----:B--2---:R1:W-:Y:S02]  /*5830*/  STG.E.128 desc[UR46][R36.64+0x40], R32 ;  /* 0x0000402024007986 */ /* 0x0043e4000c101d2e */
.L_x_4742:
[----:B------:R-:W-:Y:S05]  /*5840*/  BSYNC B1 ;  /* 0x0000000000017941 */ /* 0x000fea0003800000 */
.L_x_4741:
        /* <DEDUP_REMOVED lines=28> */
[--C-:B------:R-:W-:Y:S02]  /*5a10*/  HADD2.F32 R39, -RZ, R145.reuse.H0_H0 ;  /* 0x20000091ff277230 */ /* 0x100fe40000004100 */
[----:B------:R-:W-:Y:S01]  /*5a20*/  FFMA.FTZ R60, R35, R54, -R60 ;  /* 0x00000036233c7223 */ /* 0x000fe2000001083c */
[----:B------:R-:W-:Y:S02]  /*5a30*/  HADD2.F32 R32, -RZ, R32.H0_H0 ;  /* 0x20000020ff207230 */ /* 0x000fe40000004100 */
[----:B------:R-:W-:Y:S02]  /*5a40*/  HADD2.F32 R145, -RZ, R145.H1_H1 ;  /* 0x30000091ff917230 */ /* 0x000fe40000004100 */
[----:B------:R-:W-:Y:S01]  /*5a50*/  FMUL.FTZ R53, R33, R39 ;  /* 0x0000002721357220 */ /* 0x000fe20000410000 */
[----:B------:R-:W-:-:S02]  /*5a60*/  HADD2.F32 R34, -RZ, R38.H1_H1 ;  /* 0x30000026ff227230 */ /* 0x000fc40000004100 */
[----:B------:R-:W-:Y:S01]  /*5a70*/  FMUL.FTZ R52, R32, R39 ;  /* 0x0000002720347220 */ /* 0x000fe20000410000 */
[----:B------:R-:W-:Y:S02]  /*5a80*/  HADD2.F32 R38, -RZ, R38.H0_H0 ;  /* 0x20000026ff267230 */ /* 0x000fe40000004100 */
        /* <DEDUP_REMOVED lines=12> */
.L_x_4748:
[----:B------:R-:W-:Y:S05]  /*5b50*/  BSYNC B2 ;  /* 0x0000000000027941 */ /* 0x000fea0003800000 */
.L_x_4747:
[----:B--2---:R1:W-:Y:S02]  /*5b60*/  STG.E.128 desc[UR46][R36.64+0x80], R32 ;  /* 0x0000802024007986 */ /* 0x0043e4000c101d2e */
.L_x_4746:
[----:B------:R-:W-:Y:S05]  /*5b70*/  BSYNC B1 ;  /* 0x0000000000017941 */ /* 0x000fea0003800000 */
.L_x_4745:
        /* <DEDUP_REMOVED lines=48> */
.L_x_4752:
[----:B------:R-:W-:Y:S05]  /*5e80*/  BSYNC B2 ;  /* 0x0000000000027941 */ /* 0x000fea0003800000 */
.L_x_4751:
[----:B--2---:R1:W-:Y:S02]  /*5e90*/  STG.E.128 desc[UR46][R36.64+0xc0], R32 ;  /* 0x0000c02024007986 */ /* 0x0043e4000c101d2e */
.L_x_4750:
[----:B------:R-:W-:Y:S05]  /*5ea0*/  BSYNC B1 ;  /* 0x0000000000017941 */ /* 0x000fea0003800000 */
.L_x_4749:
        /* <DEDUP_REMOVED lines=36> */
[--C-:B------:R-:W-:Y:S02]  /*60f0*/  HADD2.F32 R35, -RZ, R82.reuse.H1_H1 ;  /* 0x30000052ff237230 */ /* 0x100fe40000004100 */
[----:B------:R-:W-:Y:S01]  /*6100*/  FMUL.FTZ R44, R32, R44 ;  /* 0x0000002c202c7220 */ /* 0x000fe20000410000 */
        /* <DEDUP_REMOVED lines=10> */
.L_x_4756:
[----:B------:R-:W-:Y:S05]  /*61b0*/  BSYNC B2 ;  /* 0x0000000000027941 */ /* 0x000fea0003800000 */
.L_x_4755:
[----:B--2---:R1:W-:Y:S02]  /*61c0*/  STG.E.128 desc[UR46][R36.64+0x100], R32 ;  /* 0x0001002024007986 */ /* 0x0043e4000c101d2e */
.L_x_4754:
[----:B------:R-:W-:Y:S05]  /*61d0*/  BSYNC B1 ;  /* 0x0000000000017941 */ /* 0x000fea0003800000 */
.L_x_4753:
        /* <DEDUP_REMOVED lines=47> */
.L_x_4758:
[----:B------:R-:W-:Y:S05]  /*64d0*/  BSYNC B1 ;  /* 0x0000000000017941 */ /* 0x000fea0003800000 */
.L_x_4757:
[----:B--2---:R1:W-:Y:S01]  /*64e0*/  STG.E.128 desc[UR46][R36.64+0x140], R32 ;  /* 0x0001402024007986 */ /* 0x0043e2000c101d2e */
[----:B------:R-:W-:Y:S05]  /*64f0*/  BRA `(.L_x_4736) ;  /* 0x0000003c00cc7947 */ /* 0x000fea0003800000 */
.L_x_4704:
        /* <DEDUP_REMOVED lines=19> */
[----:B------:R-:W-:Y:S02]  /*6630*/  CS2R R40, SRZ ;  /* 0x0000000000287805 */ /* 0x000fe4000001ff00 */
[----:B------:R-:W-:Y:S01]  /*6640*/  CS2R R54, SRZ ;  /* 0x0000000000367805 */ /* 0x000fe2000001ff00 */
[----:B------:R-:W-:Y:S01]  /*6650*/  IMAD.X R33, R88, 0x1, R8, P2 ;  /* 0x0000000158217824 */ /* 0x000fe200010e0608 */
[----:B------:R-:W-:Y:S02]  /*6660*/  LEA R56, P2, R32, UR4, 0x1 ;  /* 0x0000000420387c11 */ /* 0x000fe4000f8408ff */
[----:B------:R-:W-:-:S02]  /*6670*/  CS2R R52, SRZ ;  /* 0x0000000000347805 */ /* 0x000fc4000001ff00 */
[----:B------:R-:W-:Y:S01]  /*6680*/  LEA.HI.X R57, R32, UR5, R33, 0x1, P2 ;  /* 0x0000000520397c11 */ /* 0x000fe200090f0c21 */
[----:B------:R-:W-:Y:S01]  /*6690*/  ULDC.64 UR4, c[0x0][0x400] ;  /* 0x0001000000047ab9 */ /* 0x000fe20000000a00 */
[----:B------:R-:W-:-:S04]  /*66a0*/  IADD3 R32, P2, R92, R80, RZ ;  /* 0x000000505c207210 */ /* 0x000fc80007f5e0ff */
[----:B------:R-:W-:Y:S02]  /*66b0*/  IADD3.X R33, R89, R10, RZ, P2, !PT ;  /* 0x0000000a59217210 */ /* 0x000fe400017fe4ff */
        /* <DEDUP_REMOVED lines=19> */
.L_x_4760:
[----:B------:R-:W-:Y:S05]  /*67f0*/  BSYNC B1 ;  /* 0x0000000000017941 */ /* 0x000fea0003800000 */
.L_x_4759:
[----:B------:R-:W-:Y:S01]  /*6800*/  ISETP.GE.AND P3, PT, R218, R31, PT ;  /* 0x0000001fda00720c */ /* 0x000fe20003f66270 */
[----:B------:R-:W-:Y:S01]  /*6810*/  BSSY B1, `(.L_x_4761) ;  /* 0x000002e000017945 */ /* 0x000fe20003800000 */
[----:B0-----:R-:W-:Y:S02]  /*6820*/  CS2R R56, SRZ ;  /* 0x0000000000387805 */ /* 0x001fe4000001ff00 */
        /* <DEDUP_REMOVED lines=44> */
.L_x_4762:
[----:B------:R-:W-:Y:S05]  /*6af0*/  BSYNC B1 ;  /* 0x0000000000017941 */ /* 0x000fea0003800000 */
.L_x_4761:
[----:B0-----:R-:W2:Y:S01]  /*6b00*/  LDL R80, [R1+0x3c] ;  /* 0x00003c0001507983 */ /* 0x001ea20000100800 */
[----:B------:R-:W-:Y:S01]  /*6b10*/  IMAD.MOV.U32 R81, RZ, RZ, R33 ;  /* 0x000000ffff517224 */ /* 0x000fe200078e0021 */
[----:B------:R-:W-:Y:S01]  /*6b20*/  MOV R83, R37 ;  /* 0x0000002500537202 */ /* 0x000fe20000000f00 */
[----:B------:R-:W-:Y:S01]  /*6b30*/  IMAD.MOV.U32 R82, RZ, RZ, R36 ;  /* 0x000000ffff527224 */ /* 0x000fe200078e0024 */
[----:B------:R-:W-:Y:S02]  /*6b40*/  PRMT R174, R85, 0x7610, R174 ;  /* 0x0000761055ae7816 */ /* 0x000fe400000000ae */
        /* <DEDUP_REMOVED lines=11> */
[----:B------:R-:W-:Y:S02]  /*6c00*/  IMAD.MOV.U32 R82, RZ, RZ, R47 ;  /* 0x000000ffff527224 */ /* 0x000fe400078e002f */
[----:B------:R-:W-:-:S03]  /*6c10*/  IMAD.MOV.U32 R81, RZ, RZ, R44 ;  /* 0x000000ffff517224 */ /* 0x000fc600078e002c */
        /* <DEDUP_REMOVED lines=8> */
[----:B------:R-:W-:-:S05]  /*6ca0*/  IMAD.MOV.U32 R81, RZ, RZ, R55 ;  /* 0x000000ffff517224 */ /* 0x000fca00078e0037 */
[----:B------:R-:W-:Y:S01]  /*6cb0*/  PRMT R183, R81, 0x5410, R82 ;  /* 0x0000541051b77816 */ /* 0x000fe20000000052 */
[----:B-----5:R-:W-:Y:S02]  /*6cc0*/  IMAD.MOV.U32 R81, RZ, RZ, R56 ;  /* 0x000000ffff517224 */ /* 0x020fe400078e0038 */
[----:B------:R-:W-:Y:S01]  /*6cd0*/  IMAD.MOV.U32 R82, RZ, RZ, R59 ;  /* 0x000000ffff527224 */ /* 0x000fe200078e003b */
[----:B--2---:R-:W-:Y:S01]  /*6ce0*/  R2UR UR4, R80 ;  /* 0x00000000500472ca */ /* 0x004fe200000e0000 */
[----:B------:R-:W-:-:S05]  /*6cf0*/  IMAD.MOV.U32 R80, RZ, RZ, R32 ;  /* 0x000000ffff507224 */ /* 0x000fca00078e0020 */
[----:B------:R-:W-:Y:S01]  /*6d00*/  PRMT R172, R86, 0x5410, R80 ;  /* 0x0000541056ac7816 */ /* 0x000fe20000000050 */
[----:B------:R-:W-:-:S05]  /*6d10*/  IMAD.MOV.U32 R80, RZ, RZ, R38 ;  /* 0x000000ffff507224 */ /* 0x000fca00078e0026 */
[----:B------:R-:W-:Y:S01]  /*6d20*/  PRMT R177, R80, 0x7610, R177 ;  /* 0x0000761050b17816 */ /* 0x000fe200000000b1 */
[----:B------:R-:W-:Y:S01]  /*6d30*/  IMAD.MOV.U32 R80, RZ, RZ, R42 ;  /* 0x000000ffff507224 */ /* 0x000fe200078e002a */
[----:B------:R-:W-:Y:S02]  /*6d40*/  UISETP.NE.AND UP0, UPT, UR4, 0x3, UPT ;  /* 0x000000030400788c */ /* 0x000fe4000bf05270 */
[----:B------:R-:W-:Y:S02]  /*6d50*/  PRMT R177, R177, 0x5410, R83 ;  /* 0x00005410b1b17816 */ /* 0x000fe40000000053 */
[----:B------:R-:W-:Y:S02]  /*6d60*/  PRMT R180, R180, 0x5410, R80 ;  /* 0x00005410b4b47816 */ /* 0x000fe40000000050 */
[----:B------:R-:W-:Y:S02]  /*6d70*/  MOV R80, R45 ;  /* 0x0000002d00507202 */ /* 0x000fe40000000f00 */
[----:B------:R-:W-:-:S02]  /*6d80*/  PLOP3.LUT P2, PT, PT, PT, UP0, 0x80, 0x0 ;  /* 0x000000000000781c */ /* 0x000fc40003f4f008 */
        /* <DEDUP_REMOVED lines=9> */
[----:B------:R-:W-:-:S04]  /*6e20*/  PRMT R154, R83, 0x5410, R82 ;  /* 0x00005410539a7816 */ /* 0x000fc80000000052 */
        /* <DEDUP_REMOVED lines=31> */
[----:B------:R-:W-:Y:S06]  /*7020*/  @!P2 BRA `(.L_x_4763) ;  /* 0x000000000004a947 */ /* 0x000fec0003800000 */
[----:B------:R-:W-:Y:S01]  /*7030*/  BPT.TRAP 0x1 ;  /* 0x000000040000795c */ /* 0x000fe20000300000 */
.L_x_4763:
[----:B------:R-:W-:Y:S01]  /*7040*/  IMAD R88, R16, 0x8, R2 ;  /* 0x0000000810587824 */ /* 0x000fe200078e0202 */
[----:B------:R-:W-:Y:S01]  /*7050*/  SHF.L.U32 R89, R200, 0x1f, RZ ;  /* 0x0000001fc8597819 */ /* 0x000fe200000006ff */
[----:B------:R-:W0:Y:S01]  /*7060*/  LDC R145, c[0x0][0x2f4] ;  /* 0x0000bd00ff917b82 */ /* 0x000e220000000800 */
[----:B------:R-:W-:Y:S01]  /*7070*/  BSSY B1, `(.L_x_4764) ;  /* 0x0000005000017945 */ /* 0x000fe20003800000 */
[----:B------:R-:W-:Y:S01]  /*7080*/  IMAD.MOV.U32 R127, RZ, RZ, R84 ;  /* 0x000000ffff7f7224 */ /* 0x000fe200078e0054 */
[----:B------:R-:W1:Y:S05]  /*7090*/  SYNCS.PHASECHK.TRANS64.TRYWAIT P5, [R88+URZ+0x30890], R89 ;  /* 0x03089059580075a7 */ /* 0x000e6a00080a017f */
[----:B------:R-:W2:Y:S01]  /*70a0*/  LDC.64 R128, c[0x0][0x300] ;  /* 0x0000c000ff807b82 */ /* 0x000ea20000000a00 */
[----:B-1----:R-:W-:Y:S05]  /*70b0*/  @!P5 BRA `(.L_x_4765) ;  /* 0x0000026c00f8d947 */ /* 0x002fea0003800000 */
.L_x_5169:
[----:B------:R-:W-:Y:S05]  /*70c0*/  BSYNC B1 ;  /* 0x0000000000017941 */ /* 0x000fea0003800000 */
.L_x_4764:
        /* <DEDUP_REMOVED lines=25> */
[----:B------:R-:W-:-:S03]  /*7260*/  IMAD R80, R16, 0x4800, R146 ;  /* 0x0000480010507824 */ /* 0x000fc600078e0292 */
[----:B------:R-:W-:Y:S01]  /*7270*/  LEA R84, R84, R2, 0x1 ;  /* 0x0000000254547211 */ /* 0x000fe200078e08ff */
[----:B------:R-:W-:-:S05]  /*7280*/  IMAD R80, R80, 0x2, R2 ;  /* 0x0000000250507824 */ /* 0x000fca00078e0202 */
        /* <DEDUP_REMOVED lines=12> */
[CC--:B------:R-:W-:Y:S01]  /*7350*/  FMUL.FTZ R85, R81.reuse, R162.reuse ;  /* 0x000000a251557220 */ /* 0x0c0fe20000410000 */
        /* <DEDUP_REMOVED lines=14> */
[----:B------:R-:W-:Y:S02]  /*7440*/  HADD2.F32 R163, -RZ, R181.H0_H0 ;  /* 0x200000b5ffa37230 */ /* 0x000fe40000004100 */
[----:B------:R-:W-:Y:S01]  /*7450*/  FFMA.FTZ R41, R52, R41, R165 ;  /* 0x0000002934297223 */ /* 0x000fe200000100a5 */
[----:B------:R-:W-:Y:S02]  /*7460*/  IMAD.MOV.U32 R52, RZ, RZ, R83 ;  /* 0x000000ffff347224 */ /* 0x000fe400078e0053 */
[----:B------:R-:W-:Y:S01]  /*7470*/  HADD2.F32 R165, -RZ, R183.H0_H0 ;  /* 0x200000b7ffa57230 */ /* 0x000fe20000004100 */
[----:B------:R-:W-:Y:S01]  /*7480*/  F2FP.F16.F32.PACK_AB R53, R53, R85 ;  /* 0x000000553535723e */ /* 0x000fe200000000ff */
[----:B------:R-:W-:Y:S01]  /*7490*/  HADD2.F32 R83, -RZ, R87.H0_H0 ;  /* 0x20000057ff537230 */ /* 0x000fe20000004100 */
[----:B------:R-:W-:Y:S01]  /*74a0*/  F2FP.F16.F32.PACK_AB R41, R41, R81 ;  /* 0x000000512929723e */ /* 0x000fe200000000ff */
[----:B------:R-:W-:-:S02]  /*74b0*/  HADD2.F32 R164, -RZ, R52.H0_H0 ;  /* 0x20000034ffa47230 */ /* 0x000fc40000004100 */
[----:B------:R-:W-:Y:S02]  /*74c0*/  HADD2.F32 R52, -RZ, R52.H1_H1 ;  /* 0x30000034ff347230 */ /* 0x000fe40000004100 */
        /* <DEDUP_REMOVED lines=8> */
[--C-:B------:R-:W-:Y:S01]  /*7550*/  SHF.R.U64 R43, R54, 0x10, R55.reuse ;  /* 0x00000010362b7819 */ /* 0x100fe20000001237 */
[----:B------:R-:W-:Y:S01]  /*7560*/  HADD2.F32 R54, -RZ, R87.H1_H1 ;  /* 0x30000057ff367230 */ /* 0x000fe20000004100 */
[----:B------:R-:W-:Y:S01]  /*7570*/  SHF.R.U32.HI R55, RZ, 0x10, R55 ;  /* 0x00000010ff377819 */ /* 0x000fe20000011637 */
[----:B------:R-:W-:Y:S02]  /*7580*/  HADD2.F32 R87, -RZ, R83.H0_H0 ;  /* 0x20000053ff577230 */ /* 0x000fe40000004100 */
[----:B------:R-:W-:Y:S02]  /*7590*/  HADD2.F32 R43, -RZ, R43.H0_H0 ;  /* 0x2000002bff2b7230 */ /* 0x000fe40000004100 */
[----:B------:R-:W-:-:S05]  /*75a0*/  HADD2.F32 R55, -RZ, R55.H0_H0 ;  /* 0x20000037ff377230 */ /* 0x000fca0000004100 */
[----:B------:R-:W-:-:S04]  /*75b0*/  FMUL.FTZ R83, R54, R55 ;  /* 0x0000003736537220 */ /* 0x000fc80000410000 */
[C---:B------:R-:W-:Y:S01]  /*75c0*/  FFMA.FTZ R83, R52.reuse, R87, -R83 ;  /* 0x0000005734537223 */ /* 0x040fe20000010853 */
[----:B------:R-:W-:Y:S01]  /*75d0*/  FMUL.FTZ R52, R52, R55 ;  /* 0x0000003734347220 */ /* 0x000fe20000410000 */
[----:B------:R-:W-:-:S03]  /*75e0*/  HADD2.F32 R55, -RZ, R181.H1_H1 ;  /* 0x300000b5ff377230 */ /* 0x000fc60000004100 */
[----:B------:R-:W-:Y:S01]  /*75f0*/  FFMA.FTZ R52, R54, R87, R52 ;  /* 0x0000005736347223 */ /* 0x000fe20000010034 */
[----:B------:R-:W-:Y:S01]  /*7600*/  HADD2.F32 R54, -RZ, R84.H0_H0 ;  /* 0x20000054ff367230 */ /* 0x000fe20000004100 */
[----:B------:R-:W-:Y:S01]  /*7610*/  F2FP.F16.F32.PACK_AB R83, R83, R166 ;  /* 0x000000a65353723e */ /* 0x000fe200000000ff */
[--C-:B------:R-:W-:Y:S02]  /*7620*/  HADD2.F32 R87, -RZ, R80.reuse.H0_H0 ;  /* 0x20000050ff577230 */ /* 0x100fe40000004100 */
[----:B------:R-:W-:Y:S02]  /*7630*/  HADD2.F32 R80, -RZ, R80.H1_H1 ;  /* 0x30000050ff507230 */ /* 0x000fe40000004100 */
[-C--:B------:R-:W-:Y:S01]  /*7640*/  FMUL.FTZ R163, R54, R165.reuse ;  /* 0x000000a536a37220 */ /* 0x080fe20000410000 */
[----:B------:R-:W-:Y:S01]  /*7650*/  F2FP.F16.F32.PACK_AB R52, R52, R164 ;  /* 0x000000a43434723e */ /* 0x000fe200000000ff */
[C---:B------:R-:W-:Y:S02]  /*7660*/  FMUL.FTZ R165, R87.reuse, R165 ;  /* 0x000000a557a57220 */ /* 0x040fe40000410000 */
[----:B------:R-:W-:-:S02]  /*7670*/  FFMA.FTZ R163, R87, R55, -R163 ;  /* 0x0000003757a37223 */ /* 0x000fc400000108a3 */
[----:B------:R-:W-:Y:S01]  /*7680*/  FFMA.FTZ R165, R54, R55, R165 ;  /* 0x0000003736a57223 */ /* 0x000fe200000100a5 */
[----:B------:R-:W-:Y:S02]  /*7690*/  HADD2.F32 R54, -RZ, R84.H1_H1 ;  /* 0x30000054ff367230 */ /* 0x000fe40000004100 */
[----:B------:R-:W-:Y:S02]  /*76a0*/  HADD2.F32 R55, -RZ, R40.H0_H0 ;  /* 0x20000028ff377230 */ /* 0x000fe40000004100 */
[--C-:B------:R-:W-:Y:S02]  /*76b0*/  HADD2.F32 R84, -RZ, R82.reuse.H0_H0 ;  /* 0x20000052ff547230 */ /* 0x100fe40000004100 */
[-C--:B------:R-:W-:Y:S01]  /*76c0*/  FMUL.FTZ R40, R54, R162.reuse ;  /* 0x000000a236287220 */ /* 0x080fe20000410000 */
[C---:B------:R-:W-:Y:S01]  /*76d0*/  FMUL.FTZ R162, R80.reuse, R162 ;  /* 0x000000a250a27220 */ /* 0x040fe20000410000 */
[----:B------:R-:W-:Y:S02]  /*76e0*/  HADD2.F32 R82, -RZ, R82.H1_H1 ;  /* 0x30000052ff527230 */ /* 0x000fe40000004100 */
[-C--:B------:R-:W-:Y:S01]  /*76f0*/  FFMA.FTZ R40, R80, R55.reuse, -R40 ;  /* 0x0000003750287223 */ /* 0x080fe20000010828 */
[----:B------:R-:W-:Y:S01]  /*7700*/  FFMA.FTZ R54, R54, R55, R162 ;  /* 0x0000003736367223 */ /* 0x000fe200000100a2 */
[----:B------:R-:W-:-:S02]  /*7710*/  HADD2.F32 R162, -RZ, R182.H1_H1 ;  /* 0x300000b6ffa27230 */ /* 0x000fc40000004100 */
[----:B------:R-:W-:Y:S01]  /*7720*/  HADD2.F32 R55, -RZ, R86.H0_H0 ;  /* 0x20000056ff377230 */ /* 0x000fe20000004100 */
[----:B------:R-:W-:Y:S01]  /*7730*/  F2FP.F16.F32.PACK_AB R40, R40, R163 ;  /* 0x000000a32828723e */ /* 0x000fe200000000ff */
[----:B------:R-:W-:Y:S01]  /*7740*/  HADD2.F32 R80, -RZ, R180.H1_H1 ;  /* 0x300000b4ff507230 */ /* 0x000fe20000004100 */
[----:B------:R-:W-:Y:S01]  /*7750*/  F2FP.F16.F32.PACK_AB R54, R54, R165 ;  /* 0x000000a53636723e */ /* 0x000fe200000000ff */
[----:B------:R-:W-:Y:S02]  /*7760*/  HADD2.F32 R86, -RZ, R86.H1_H1 ;  /* 0x30000056ff567230 */ /* 0x000fe40000004100 */
[-C--:B------:R-:W-:Y:S01]  /*7770*/  FMUL.FTZ R87, R55, R162.reuse ;  /* 0x000000a237577220 */ /* 0x080fe20000410000 */
[----:B------:R-:W-:-:S03]  /*7780*/  FMUL.FTZ R162, R84, R162 ;  /* 0x000000a254a27220 */ /* 0x000fc60000410000 */
[-C--:B------:R-:W-:Y:S01]  /*7790*/  FFMA.FTZ R87, R84, R80.reuse, -R87 ;  /* 0x0000005054577223 */ /* 0x080fe20000010857 */
        /* <DEDUP_REMOVED lines=9> */
[----:B------:R-:W-:Y:S02]  /*7830*/  F2FP.F16.F32.PACK_AB R43, R43, R162 ;  /* 0x000000a22b2b723e */ /* 0x000fe400000000ff */
[----:B------:R-:W-:-:S03]  /*7840*/  MOV R82, R55 ;  /* 0x0000003700527202 */ /* 0x000fc60000000f00 */
[----:B------:R-:W-:-:S07]  /*7850*/  IMAD.MOV.U32 R86, RZ, RZ, R43 ;  /* 0x000000ffff567224 */ /* 0x000fce00078e002b */
.L_x_4771:
[----:B------:R-:W-:Y:S05]  /*7860*/  BSYNC B3 ;  /* 0x0000000000037941 */ /* 0x000fea0003800000 */
.L_x_4770:
        /* <DEDUP_REMOVED lines=12> */
.L_x_4769:
[----:B------:R-:W-:Y:S05]  /*7930*/  BSYNC B2 ;  /* 0x0000000000027941 */ /* 0x000fea0003800000 */
.L_x_4768:
        /* <DEDUP_REMOVED lines=27> */
[--C-:B------:R-:W-:Y:S01]  /*7af0*/  SHF.R.U64 R36, R36, 0x10, R37.reuse ;  /* 0x0000001024247819 */ /* 0x100fe20000001225 */
[----:B------:R-:W-:Y:S01]  /*7b00*/  HADD2.F32 R84, -RZ, R180.H0_H0 ;  /* 0x200000b4ff547230 */ /* 0x000fe20000004100 */
[----:B------:R-:W-:Y:S01]  /*7b10*/  SHF.R.U32.HI R37, RZ, 0x10, R37 ;  /* 0x00000010ff257819 */ /* 0x000fe20000011625 */
[--C-:B------:R-:W-:Y:S01]  /*7b20*/  HADD2.F32 R41, -RZ, R82.reuse.H0_H0 ;  /* 0x20000052ff297230 */ /* 0x100fe20000004100 */
[----:B------:R-:W-:Y:S01]  /*7b30*/  SHF.R.U64 R38, R38, 0x10, R39 ;  /* 0x0000001026267819 */ /* 0x000fe20000001227 */
[----:B------:R-:W-:Y:S02]  /*7b40*/  HADD2.F32 R85, -RZ, R81.H0_H0 ;  /* 0x20000051ff557230 */ /* 0x000fe40000004100 */
[----:B------:R-:W-:-:S02]  /*7b50*/  HADD2.F32 R82, -RZ, R82.H1_H1 ;  /* 0x30000052ff527230 */ /* 0x000fc40000004100 */
[-C--:B------:R-:W-:Y:S01]  /*7b60*/  FMUL.FTZ R53, R41, R83.reuse ;  /* 0x0000005329357220 */ /* 0x080fe20000410000 */
[----:B------:R-:W-:Y:S02]  /*7b70*/  HADD2.F32 R37, -RZ, R37.H0_H0 ;  /* 0x20000025ff257230 */ /* 0x000fe40000004100 */
[C---:B------:R-:W-:Y:S01]  /*7b80*/  FMUL.FTZ R83, R85.reuse, R83 ;  /* 0x0000005355537220 */ /* 0x040fe20000410000 */
[----:B------:R-:W-:Y:S02]  /*7b90*/  HADD2.F32 R38, -RZ, R38.H0_H0 ;  /* 0x20000026ff267230 */ /* 0x000fe40000004100 */
[-C--:B------:R-:W-:Y:S01]  /*7ba0*/  FFMA.FTZ R53, R85, R84.reuse, -R53 ;  /* 0x0000005455357223 */ /* 0x080fe20000010835 */
        /* <DEDUP_REMOVED lines=47> */
[----:B------:R-:W-:Y:S01]  /*7ea0*/  HADD2.F32 R50, -RZ, R40.H1_H1 ;  /* 0x30000028ff327230 */ /* 0x000fe20000004100 */
[----:B------:R-:W-:Y:S01]  /*7eb0*/  MOV R55, R83 ;  /* 0x0000005300377202 */ /* 0x000fe20000000f00 */
        /* <DEDUP_REMOVED lines=10> */
[----:B------:R-:W-:Y:S02]  /*7f60*/  F2FP.F16.F32.PACK_AB R36, R36, R82 ;  /* 0x000000522424723e */ /* 0x000fe400000000ff */
        /* <DEDUP_REMOVED lines=15> */
.L_x_4775:
[----:B------:R-:W-:Y:S05]  /*8060*/  BSYNC B3 ;  /* 0x0000000000037941 */ /* 0x000fea0003800000 */
.L_x_4774:
        /* <DEDUP_REMOVED lines=12> */
.L_x_4773:
[----:B------:R-:W-:Y:S05]  /*8130*/  BSYNC B2 ;  /* 0x0000000000027941 */ /* 0x000fea0003800000 */
.L_x_4772:
[----:B------:R-:W-:-:S13]  /*8140*/  ISETP.NE.AND P4, PT, R20, RZ, PT ;  /* 0x000000ff1400720c */ /* 0x000fda0003f85270 */
[----:B------:R-:W-:Y:S05]  /*8150*/  @!P4 BRA `(.L_x_4767) ;  /* 0x0000000400f8c947 */ /* 0x000fea0003800000 */
[----:B------:R-:W-:Y:S01]  /*8160*/  LOP3.LUT P6, RZ, R18, 0x1, RZ, 0xc0, !PT ;  /* 0x0000000112ff7812 */ /* 0x000fe200078cc0ff */
[----:B------:R-:W-:Y:S01]  /*8170*/  BSSY B2, `(.L_x_4776) ;  /* 0x0000072000027945 */ /* 0x000fe20003800000 */
[----:B------:R-:W-:Y:S02]  /*8180*/  IADD3 R48, P4, P5, R106, R130, R13 ;  /* 0x000000826a307210 */ /* 0x000fe40007d9e00d */
[----:B---3--:R-:W-:Y:S02]  /*8190*/  SEL R36, R125, R148, !P6 ;  /* 0x000000947d247207 */ /* 0x008fe40007000000 */
[----:B------:R-:W-:Y:S02]  /*81a0*/  IADD3.X R49, R4, R153, R113, P4, P5 ;  /* 0x0000009904317210 */ /* 0x000fe400027ea471 */
[----:B------:R-:W-:Y:S02]  /*81b0*/  SHF.R.S32.HI R37, RZ, 0x1f, R36 ;  /* 0x0000001fff257819 */ /* 0x000fe40000011424 */
[----:B------:R-:W-:-:S02]  /*81c0*/  ISETP.GE.AND P4, PT, R198, R124, PT ;  /* 0x0000007cc600720c */ /* 0x000fc40003f86270 */
        /* <DEDUP_REMOVED lines=11> */
[----:B--2---:R-:W-:Y:S02]  /*8280*/  IMAD R40, R16, 0x4800, R37 ;  /* 0x0000480010287824 */ /* 0x004fe400078e0225 */
[--C-:B------:R-:W-:Y:S02]  /*8290*/  IMAD R36, R36, 0x2, R2.reuse ;  /* 0x0000000224247824 */ /* 0x100fe400078e0202 */
[----:B------:R-:W-:-:S04]  /*82a0*/  IMAD R40, R40, 0x2, R2 ;  /* 0x0000000228287824 */ /* 0x000fc800078e0202 */
[----:B------:R-:W0:Y:S04]  /*82b0*/  LDS.128 R36, [R36+0x1e400] ;  /* 0x01e4000024247984 */ /* 0x000e280000000c00 */
[----:B------:R-:W2:Y:S01]  /*82c0*/  LDS.128 R40, [R40+0x1e400] ;  /* 0x01e4000028287984 */ /* 0x000ea20000000c00 */
[----:B------:R-:W-:Y:S05]  /*82d0*/  @P4 BRA `(.L_x_4777) ;  /* 0x00000004006c4947 */ /* 0x000fea0003800000 */
[----:B--2---:R-:W-:Y:S01]  /*82e0*/  IMAD.MOV.U32 R53, RZ, RZ, R41 ;  /* 0x000000ffff357224 */ /* 0x004fe200078e0029 */
[----:B------:R-:W-:Y:S01]  /*82f0*/  SHF.R.U64 R44, R44, 0x10, R45 ;  /* 0x000000102c2c7819 */ /* 0x000fe2000000122d */
[----:B0-----:R-:W-:Y:S01]  /*8300*/  IMAD.MOV.U32 R41, RZ, RZ, R37 ;  /* 0x000000ffff297224 */ /* 0x001fe200078e0025 */
[----:B------:R-:W-:Y:S01]  /*8310*/  SHF.R.U64 R32, R32, 0x10, R33 ;  /* 0x0000001020207819 */ /* 0x000fe20000001221 */
[----:B------:R-:W-:Y:S01]  /*8320*/  HADD2.F32 R54, -RZ, R175.H1_H1 ;  /* 0x300000afff367230 */ /* 0x000fe20000004100 */
[----:B------:R-:W-:Y:S01]  /*8330*/  SHF.R.U64 R46, R46, 0x10, R47 ;  /* 0x000000102e2e7819 */ /* 0x000fe2000000122f */
[----:B------:R-:W-:Y:S01]  /*8340*/  HADD2.F32 R51, -RZ, R53.H0_H0 ;  /* 0x20000035ff337230 */ /* 0x000fe20000004100 */
[----:B------:R-:W-:Y:S01]  /*8350*/  SHF.R.U64 R34, R34, 0x10, R35 ;  /* 0x0000001022227819 */ /* 0x000fe20000001223 */
[----:B------:R-:W-:Y:S02]  /*8360*/  HADD2.F32 R52, -RZ, R41.H0_H0 ;  /* 0x20000029ff347230 */ /* 0x000fe40000004100 */
[----:B------:R-:W-:-:S02]  /*8370*/  HADD2.F32 R37, -RZ, R175.H0_H0 ;  /* 0x200000afff257230 */ /* 0x000fc40000004100 */
[CC--:B------:R-:W-:Y:S01]  /*8380*/  FMUL.FTZ R55, R51.reuse, R54.reuse ;  /* 0x0000003633377220 */ /* 0x0c0fe20000410000 */
[----:B------:R-:W-:Y:S02]  /*8390*/  HADD2.F32 R41, -RZ, R41.H1_H1 ;  /* 0x30000029ff297230 */ /* 0x000fe40000004100 */
[C---:B------:R-:W-:Y:S01]  /*83a0*/  FMUL.FTZ R54, R52.reuse, R54 ;  /* 0x0000003634367220 */ /* 0x040fe20000410000 */
[----:B------:R-:W-:Y:S02]  /*83b0*/  HADD2.F32 R80, -RZ, R174.H1_H1 ;  /* 0x300000aeff507230 */ /* 0x000fe40000004100 */
[-C--:B------:R-:W-:Y:S01]  /*83c0*/  FFMA.FTZ R52, R52, R37.reuse, -R55 ;  /* 0x0000002534347223 */ /* 0x080fe20000010837 */
[----:B------:R-:W-:Y:S02]  /*83d0*/  HADD2.F32 R44, -RZ, R44.H0_H0 ;  /* 0x2000002cff2c7230 */ /* 0x000fe40000004100 */
[----:B------:R-:W-:Y:S01]  /*83e0*/  FFMA.FTZ R51, R51, R37, R54 ;  /* 0x0000002533337223 */ /* 0x000fe20000010036 */
[----:B------:R-:W-:Y:S01]  /*83f0*/  SHF.R.U32.HI R54, RZ, 0x10, R45 ;  /* 0x00000010ff367819 */ /* 0x000fe2000001162d */
[----:B------:R-:W-:Y:S01]  /*8400*/  HADD2.F32 R37, -RZ, R53.H1_H1 ;  /* 0x30000035ff257230 */ /* 0x000fe20000004100 */
[----:B------:R-:W-:Y:S01]  /*8410*/  SHF.R.U32.HI R53, RZ, 0x10, R33 ;  /* 0x00000010ff357819 */ /* 0x000fe20000011621 */
[----:B------:R-:W-:-:S02]  /*8420*/  HADD2.F32 R45, -RZ, R36.H0_H0 ;  /* 0x20000024ff2d7230 */ /* 0x000fc40000004100 */
[----:B------:R-:W-:Y:S02]  /*8430*/  HADD2.F32 R54, -RZ, R54.H0_H0 ;  /* 0x20000036ff367230 */ /* 0x000fe40000004100 */
[----:B------:R-:W-:Y:S02]  /*8440*/  HADD2.F32 R53, -RZ, R53.H0_H0 ;  /* 0x20000035ff357230 */ /* 0x000fe40000004100 */
[----:B------:R-:W-:Y:S02]  /*8450*/  HADD2.F32 R36, -RZ, R36.H1_H1 ;  /* 0x30000024ff247230 */ /* 0x000fe40000004100 */
[-C--:B------:R-:W-:Y:S01]  /*8460*/  FMUL.FTZ R55, R37, R54.reuse ;  /* 0x0000003625377220 */ /* 0x080fe20000410000 */
[C---:B------:R-:W-:Y:S01]  /*8470*/  FMUL.FTZ R54, R41.reuse, R54 ;  /* 0x0000003629367220 */ /* 0x040fe20000410000 */
[----:B------:R-:W-:Y:S02]  /*8480*/  HADD2.F32 R32, -RZ, R32.H0_H0 ;  /* 0x20000020ff207230 */ /* 0x000fe40000004100 */
[-C--:B------:R-:W-:Y:S01]  /*8490*/  FFMA.FTZ R41, R41, R53.reuse, -R55 ;  /* 0x0000003529297223 */ /* 0x080fe20000010837 */
[----:B------:R-:W-:Y:S01]  /*84a0*/  FFMA.FTZ R37, R37, R53, R54 ;  /* 0x0000003525257223 */ /* 0x000fe20000010036 */
[----:B------:R-:W-:-:S02]  /*84b0*/  IMAD.MOV.U32 R53, RZ, RZ, R43 ;  /* 0x000000ffff357224 */ /* 0x000fc400078e002b */
[----:B------:R-:W-:Y:S01]  /*84c0*/  HADD2.F32 R43, -RZ, R39.H0_H0 ;  /* 0x20000027ff2b7230 */ /* 0x000fe20000004100 */
[----:B------:R-:W-:Y:S01]  /*84d0*/  F2FP.F16.F32.PACK_AB R41, R41, R52 ;  /* 0x000000342929723e */ /* 0x000fe200000000ff */
[----:B------:R-:W-:Y:S01]  /*84e0*/  HADD2.F32 R55, -RZ, R174.H0_H0 ;  /* 0x200000aeff377230 */ /* 0x000fe20000004100 */
[----:B------:R-:W-:Y:S01]  /*84f0*/  F2FP.F16.F32.PACK_AB R51, R37, R51 ;  /* 0x000000332533723e */ /* 0x000fe200000000ff */
[--C-:B------:R-:W-:Y:S02]  /*8500*/  HADD2.F32 R54, -RZ, R53.reuse.H0_H0 ;  /* 0x20000035ff367230 */ /* 0x100fe40000004100 */
[----:B------:R-:W-:Y:S02]  /*8510*/  HADD2.F32 R53, -RZ, R53.H1_H1 ;  /* 0x30000035ff357230 */ /* 0x000fe40000004100 */
[----:B------:R-:W-:Y:S02]  /*8520*/  HADD2.F32 R39, -RZ, R39.H1_H1 ;  /* 0x30000027ff277230 */ /* 0x000fe40000004100 */
[-C--:B------:R-:W-:Y:S01]  /*8530*/  FMUL.FTZ R81, R54, R80.reuse ;  /* 0x0000005036517220 */ /* 0x080fe20000410000 */
[----:B------:R-:W-:Y:S01]  /*8540*/  FMUL.FTZ R80, R43, R80 ;  /* 0x000000502b507220 */ /* 0x000fe20000410000 */
[----:B------:R-:W-:-:S02]  /*8550*/  HADD2.F32 R46, -RZ, R46.H0_H0 ;  /* 0x2000002eff2e7230 */ /* 0x000fc40000004100 */
[-C--:B------:R-:W-:Y:S01]  /*8560*/  FFMA.FTZ R43, R43, R55.reuse, -R81 ;  /* 0x000000372b2b7223 */ /* 0x080fe20000010851 */
[----:B------:R-:W-:Y:S01]  /*8570*/  FFMA.FTZ R80, R54, R55, R80 ;  /* 0x0000003736507223 */ /* 0x000fe20000010050 */
[----:B------:R-:W-:Y:S01]  /*8580*/  SHF.R.U32.HI R54, RZ, 0x10, R47 ;  /* 0x00000010ff367819 */ /* 0x000fe2000001162f */
[----:B------:R-:W-:Y:S01]  /*8590*/  HADD2.F32 R34, -RZ, R34.H0_H0 ;  /* 0x20000022ff227230 */ /* 0x000fe20000004100 */
[----:B------:R-:W-:Y:S01]  /*85a0*/  SHF.R.U32.HI R55, RZ, 0x10, R35 ;  /* 0x00000010ff377819 */ /* 0x000fe20000011623 */
[----:B------:R-:W-:Y:S02]  /*85b0*/  IMAD.MOV.U32 R37, RZ, RZ, R41 ;  /* 0x000000ffff257224 */ /* 0x000fe400078e0029 */
[----:B------:R-:W-:Y:S02]  /*85c0*/  HADD2.F32 R54, -RZ, R54.H0_H0 ;  /* 0x20000036ff367230 */ /* 0x000fe40000004100 */
[----:B------:R-:W-:Y:S02]  /*85d0*/  HADD2.F32 R55, -RZ, R55.H0_H0 ;  /* 0x20000037ff377230 */ /* 0x000fe40000004100 */
[----:B------:R-:W-:-:S02]  /*85e0*/  IMAD.MOV.U32 R41, RZ, RZ, R51 ;  /* 0x000000ffff297224 */ /* 0x000fc400078e0033 */
[-C--:B------:R-:W-:Y:S01]  /*85f0*/  FMUL.FTZ R81, R53, R54.reuse ;  /* 0x0000003635517220 */ /* 0x080fe20000410000 */
[----:B------:R-:W-:-:S03]  /*8600*/  FMUL.FTZ R54, R39, R54 ;  /* 0x0000003627367220 */ /* 0x000fc60000410000 */
[-C--:B------:R-:W-:Y:S01]  /*8610*/  FFMA.FTZ R81, R39, R55.reuse, -R81 ;  /* 0x0000003727517223 */ /* 0x080fe20000010851 */
[--C-:B------:R-:W-:Y:S02]  /*8620*/  HADD2.F32 R39, -RZ, R40.reuse.H0_H0 ;  /* 0x20000028ff277230 */ /* 0x100fe40000004100 */
[----:B------:R-:W-:Y:S01]  /*8630*/  FFMA.FTZ R54, R53, R55, R54 ;  /* 0x0000003735367223 */ /* 0x000fe20000010036 */
[----:B------:R-:W-:Y:S02]  /*8640*/  HADD2.F32 R40, -RZ, R40.H1_H1 ;  /* 0x30000028ff287230 */ /* 0x000fe40000004100 */
[--C-:B------:R-:W-:Y:S01]  /*8650*/  HADD2.F32 R53, -RZ, R173.reuse.H1_H1 ;  /* 0x300000adff357230 */ /* 0x100fe20000004100 */
[----:B------:R-:W-:Y:S01]  /*8660*/  F2FP.F16.F32.PACK_AB R43, R81, R43 ;  /* 0x0000002b512b723e */ /* 0x000fe200000000ff */
[----:B------:R-:W-:Y:S02]  /*8670*/  HADD2.F32 R55, -RZ, R172.H1_H1 ;  /* 0x300000acff377230 */ /* 0x000fe40000004100 */
[-C--:B------:R-:W-:Y:S01]  /*8680*/  FMUL.FTZ R33, R40, R44.reuse ;  /* 0x0000002c28217220 */ /* 0x080fe20000410000 */
[C---:B------:R-:W-:Y:S01]  /*8690*/  FMUL.FTZ R44, R36.reuse, R44 ;  /* 0x0000002c242c7220 */ /* 0x040fe20000410000 */
[-C--:B------:R-:W-:Y:S01]  /*86a0*/  FMUL.FTZ R82, R39, R53.reuse ;  /* 0x0000003527527220 */ /* 0x080fe20000410000 */
[----:B------:R-:W-:Y:S01]  /*86b0*/  FMUL.FTZ R53, R45, R53 ;  /* 0x000000352d357220 */ /* 0x000fe20000410000 */
[-C--:B------:R-:W-:Y:S01]  /*86c0*/  FFMA.FTZ R33, R36, R32.reuse, -R33 ;  /* 0x0000002024217223 */ /* 0x080fe20000010821 */
[----:B------:R-:W-:Y:S01]  /*86d0*/  FFMA.FTZ R44, R40, R32, R44 ;  /* 0x00000020282c7223 */ /* 0x000fe2000001002c */
[----:B------:R-:W-:-:S02]  /*86e0*/  HADD2.F32 R173, -RZ, R173.H0_H0 ;  /* 0x200000adffad7230 */ /* 0x000fc40000004100 */
[-C--:B------:R-:W-:Y:S01]  /*86f0*/  FFMA.FTZ R53, R39, R55.reuse, R53 ;  /* 0x0000003727357223 */ /* 0x080fe20000010035 */
[----:B------:R-:W-:Y:S02]  /*8700*/  HADD2.F32 R32, -RZ, R42.H0_H0 ;  /* 0x2000002aff207230 */ /* 0x000fe40000004100 */
[----:B------:R-:W-:Y:S01]  /*8710*/  FFMA.FTZ R82, R45, R55, -R82 ;  /* 0x000000372d527223 */ /* 0x000fe20000010852 */
[----:B------:R-:W-:Y:S01]  /*8720*/  HADD2.F32 R36, -RZ, R38.H0_H0 ;  /* 0x20000026ff247230 */ /* 0x000fe20000004100 */
[----:B------:R-:W-:Y:S01]  /*8730*/  F2FP.F16.F32.PACK_AB R54, R54, R80 ;  /* 0x000000503636723e */ /* 0x000fe200000000ff */
[----:B------:R-:W-:Y:S02]  /*8740*/  HADD2.F32 R172, -RZ, R172.H0_H0 ;  /* 0x200000acffac7230 */ /* 0x000fe40000004100 */
[-C--:B------:R-:W-:Y:S01]  /*8750*/  FMUL.FTZ R39, R32, R173.reuse ;  /* 0x000000ad20277220 */ /* 0x080fe20000410000 */
[----:B------:R-:W-:Y:S02]  /*8760*/  HADD2.F32 R42, -RZ, R42.H1_H1 ;  /* 0x3000002aff2a7230 */ /* 0x000fe40000004100 */
[----:B------:R-:W-:Y:S01]  /*8770*/  FMUL.FTZ R173, R36, R173 ;  /* 0x000000ad24ad7220 */ /* 0x000fe20000410000 */
[----:B------:R-:W-:-:S02]  /*8780*/  HADD2.F32 R38, -RZ, R38.H1_H1 ;  /* 0x30000026ff267230 */ /* 0x000fc40000004100 */
[-C--:B------:R-:W-:Y:S01]  /*8790*/  FFMA.FTZ R39, R36, R172.reuse, -R39 ;  /* 0x000000ac24277223 */ /* 0x080fe20000010827 */
[----:B------:R-:W-:Y:S01]  /*87a0*/  F2FP.F16.F32.PACK_AB R44, R44, R53 ;  /* 0x000000352c2c723e */ /* 0x000fe200000000ff */
[----:B------:R-:W-:Y:S01]  /*87b0*/  FFMA.FTZ R173, R32, R172, R173 ;  /* 0x000000ac20ad7223 */ /* 0x000fe200000100ad */
[-C--:B------:R-:W-:Y:S01]  /*87c0*/  FMUL.FTZ R32, R42, R46.reuse ;  /* 0x0000002e2a207220 */ /* 0x080fe20000410000 */
[C---:B------:R-:W-:Y:S01]  /*87d0*/  FMUL.FTZ R46, R38.reuse, R46 ;  /* 0x0000002e262e7220 */ /* 0x040fe20000410000 */
[----:B------:R-:W-:Y:S01]  /*87e0*/  F2FP.F16.F32.PACK_AB R33, R33, R82 ;  /* 0x000000522121723e */ /* 0x000fe200000000ff */
[----:B------:R-:W-:Y:S02]  /*87f0*/  IMAD.MOV.U32 R40, RZ, RZ, R44 ;  /* 0x000000ffff287224 */ /* 0x000fe400078e002c */
[-C--:B------:R-:W-:Y:S01]  /*8800*/  FFMA.FTZ R32, R38, R34.reuse, -R32 ;  /* 0x0000002226207223 */ /* 0x080fe20000010820 */
[----:B------:R-:W-:Y:S01]  /*8810*/  FFMA.FTZ R46, R42, R34, R46 ;  /* 0x000000222a2e7223 */ /* 0x000fe2000001002e */
[----:B------:R-:W-:-:S03]  /*8820*/  MOV R36, R33 ;  /* 0x0000002100247202 */ /* 0x000fc60000000f00 */
[----:B------:R-:W-:Y:S02]  /*8830*/  F2FP.F16.F32.PACK_AB R39, R32, R39 ;  /* 0x000000272027723e */ /* 0x000fe400000000ff */
[----:B------:R-:W-:-:S03]  /*8840*/  F2FP.F16.F32.PACK_AB R46, R46, R173 ;  /* 0x000000ad2e2e723e */ /* 0x000fc600000000ff */
[----:B------:R-:W-:Y:S02]  /*8850*/  IMAD.MOV.U32 R38, RZ, RZ, R39 ;  /* 0x000000ffff267224 */ /* 0x000fe400078e0027 */
[----:B------:R-:W-:Y:S02]  /*8860*/  IMAD.MOV.U32 R39, RZ, RZ, R43 ;  /* 0x000000ffff277224 */ /* 0x000fe400078e002b */
[----:B------:R-:W-:Y:S02]  /*8870*/  IMAD.MOV.U32 R42, RZ, RZ, R46 ;  /* 0x000000ffff2a7224 */ /* 0x000fe400078e002e */
[----:B------:R-:W-:-:S07]  /*8880*/  IMAD.MOV.U32 R43, RZ, RZ, R54 ;  /* 0x000000ffff2b7224 */ /* 0x000fce00078e0036 */
.L_x_4777:
[----:B------:R-:W-:Y:S05]  /*8890*/  BSYNC B2 ;  /* 0x0000000000027941 */ /* 0x000fea0003800000 */
.L_x_4776:
        /* <DEDUP_REMOVED lines=10> */
.L_x_4767:
[----:B------:R-:W-:Y:S05]  /*8940*/  BSYNC B1 ;  /* 0x0000000000017941 */ /* 0x000fea0003800000 */
.L_x_4766:
[-C--:B0-2---:R-:W-:Y:S02]  /*8950*/  IMAD R32, R150, R128.reuse, RZ ;  /* 0x0000008096207224 */ /* 0x085fe400078e02ff */
[----:B------:R-:W-:-:S04]  /*8960*/  IMAD.WIDE.U32 R126, R218, R128, R126 ;  /* 0x00000080da7e7225 */ /* 0x000fc800078e007e */
[----:B------:R-:W-:Y:S01]  /*8970*/  IMAD R129, R218, R129, R32 ;  /* 0x00000081da817224 */ /* 0x000fe200078e0220 */
[----:B------:R-:W-:Y:S06]  /*8980*/  @P3 BRA `(.L_x_4736) ;  /* 0x0000001800a83947 */ /* 0x000fec0003800000 */
[----:B------:R-:W-:Y:S01]  /*8990*/  ISETP.NE.AND P3, PT, R14, RZ, PT ;  /* 0x000000ff0e00720c */ /* 0x000fe20003f65270 */
[----:B------:R-:W-:Y:S01]  /*89a0*/  BSSY B1, `(.L_x_4778) ;  /* 0x0000079000017945 */ /* 0x000fe20003800000 */
[----:B------:R-:W-:-:S11]  /*89b0*/  IADD3 R44, R127, R129, RZ ;  /* 0x000000817f2c7210 */ /* 0x000fd60007ffe0ff */
[----:B------:R-:W-:Y:S05]  /*89c0*/  @!P3 BRA `(.L_x_4779) ;  /* 0x0000000400d8b947 */ /* 0x000fea0003800000 */
[----:B------:R-:W-:Y:S01]  /*89d0*/  SEL R32, R125, R148, !P0 ;  /* 0x000000947d207207 */ /* 0x000fe20004000000 */
[----:B------:R-:W-:Y:S01]  /*89e0*/  BSSY B2, `(.L_x_4780) ;  /* 0x0000072000027945 */ /* 0x000fe20003800000 */
[----:B---3--:R-:W-:Y:S02]  /*89f0*/  IADD3 R36, P3, P4, R106, R126, R11 ;  /* 0x0000007e6a247210 */ /* 0x008fe40007c7e00b */
[----:B------:R-:W-:Y:S02]  /*8a00*/  SHF.R.S32.HI R33, RZ, 0x1f, R32 ;  /* 0x0000001fff217819 */ /* 0x000fe40000011420 */
[----:B------:R-:W-:Y:S02]  /*8a10*/  IADD3.X R37, R4, R44, R117, P3, P4 ;  /* 0x0000002c04257210 */ /* 0x000fe40001fe8475 */
[----:B------:R-:W-:Y:S02]  /*8a20*/  LEA.HI R33, R33, R32, RZ, 0x4 ;  /* 0x0000002021217211 */ /* 0x000fe400078f20ff */
[----:B------:R-:W-:-:S02]  /*8a30*/  SHF.R.U32.HI R38, RZ, 0x3, R205 ;  /* 0x00000003ff267819 */ /* 0x000fc400000116cd */
[----:B------:R-:W-:-:S05]  /*8a40*/  LEA.HI.SX32 R32, R33, R120, 0x1c ;  /* 0x0000007821207211 */ /* 0x000fca00078fe2ff */
[----:B------:R-:W-:-:S05]  /*8a50*/  IMAD.SHL.U32 R33, R32, 0x8, RZ ;  /* 0x0000000820217824 */ /* 0x000fca00078e00ff */
[----:B------:R-:W-:-:S13]  /*8a60*/  ISETP.GE.AND P3, PT, R33, R145, PT ;  /* 0x000000912100720c */ /* 0x000fda0003f66270 */
[--C-:B------:R-:W-:Y:S02]  /*8a70*/  @!P3 SHF.R.S32.HI R35, RZ, 0x1f, R33.reuse ;  /* 0x0000001fff23b819 */ /* 0x100fe40000011421 */
[--C-:B------:R-:W-:Y:S02]  /*8a80*/  @!P3 IADD3 R34, P4, P5, R106, R126, R33.reuse ;  /* 0x0000007e6a22b210 */ /* 0x100fe40007d9e021 */
[----:B------:R-:W-:Y:S02]  /*8a90*/  LOP3.LUT R33, R205, 0x38, R33, 0xf8, !PT ;  /* 0x00000038cd217812 */ /* 0x000fe400078ef821 */
[----:B------:R-:W-:Y:S02]  /*8aa0*/  @!P3 IADD3.X R35, R4, R44, R35, P4, P5 ;  /* 0x0000002c0423b210 */ /* 0x000fe400027ea423 */
[----:B------:R-:W-:Y:S02]  /*8ab0*/  LEA R40, P4, R36, R114, 0x1 ;  /* 0x0000007224287211 */ /* 0x000fe400078808ff */
[----:B------:R-:W-:-:S02]  /*8ac0*/  LOP3.LUT R33, R33, R38, RZ, 0x3c, !PT ;  /* 0x0000002621217212 */ /* 0x000fc400078e3cff */
[----:B------:R-:W-:Y:S02]  /*8ad0*/  LEA.HI.X R41, R36, R115, R37, 0x1, P4 ;  /* 0x0000007324297211 */ /* 0x000fe400020f0c25 */
[----:B------:R-:W-:-:S04]  /*8ae0*/  @!P3 LEA R42, P4, R34, R114, 0x1 ;  /* 0x00000072222ab211 */ /* 0x000fc800078808ff */
[----:B------:R-:W-:Y:S02]  /*8af0*/  @!P3 LEA.HI.X R43, R34, R115, R35, 0x1, P4 ;  /* 0x00000073222bb211 */ /* 0x000fe400020f0c23 */
[----:B------:R-:W-:Y:S02]  /*8b00*/  SHF.R.S32.HI R35, RZ, 0x1f, R32 ;  /* 0x0000001fff237819 */ /* 0x000fe40000011420 */
[----:B------:R-:W-:Y:S02]  /*8b10*/  ISETP.GE.AND P4, PT, R22, R124, PT ;  /* 0x0000007c1600720c */ /* 0x000fe40003f86270 */
[----:B------:R-:W-:-:S04]  /*8b20*/  LEA.HI R35, R35, R32, RZ, 0x3 ;  /* 0x0000002023237211 */ /* 0x000fc800078f18ff */
[----:B------:R-:W-:-:S05]  /*8b30*/  SHF.R.S32.HI R35, RZ, 0x3, R35 ;  /* 0x00000003ff237819 */ /* 0x000fca0000011423 */
[----:B------:R-:W-:-:S04]  /*8b40*/  IMAD R32, R35, 0x1800, R210 ;  /* 0x0000180023207824 */ /* 0x000fc800078e02d2 */
        /* <DEDUP_REMOVED lines=16> */
[----:B------:R-:W-:Y:S01]  /*8c50*/  SHF.R.U64 R48, R78, 0x10, R79 ;  /* 0x000000104e307819 */ /* 0x000fe2000000124f */
[----:B------:R-:W-:Y:S02]  /*8c60*/  HADD2.F32 R49, -RZ, R169.H1_H1 ;  /* 0x300000a9ff317230 */ /* 0x000fe40000004100 */
[----:B------:R-:W-:Y:S01]  /*8c70*/  FMUL.FTZ R53, R51, R50 ;  /* 0x0000003233357220 */ /* 0x000fe20000410000 */
[----:B------:R-:W-:-:S02]  /*8c80*/  HADD2.F32 R76, -RZ, R76.H0_H0 ;  /* 0x2000004cff4c7230 */ /* 0x000fc40000004100 */
[C---:B------:R-:W-:Y:S01]  /*8c90*/  FMUL.FTZ R54, R37.reuse, R50 ;  /* 0x0000003225367220 */ /* 0x040fe20000410000 */
[----:B------:R-:W-:Y:S01]  /*8ca0*/  HADD2.F32 R33, -RZ, R33.H1_H1 ;  /* 0x30000021ff217230 */ /* 0x000fe20000004100 */
[----:B------:R-:W-:Y:S01]  /*8cb0*/  SHF.R.U32.HI R78, RZ, 0x10, R79 ;  /* 0x00000010ff4e7819 */ /* 0x000fe2000001164f */
[-C--:B------:R-:W-:Y:S01]  /*8cc0*/  FFMA.FTZ R53, R37, R49.reuse, -R53 ;  /* 0x0000003125357223 */ /* 0x080fe20000010835 */
[----:B------:R-:W-:Y:S01]  /*8cd0*/  FFMA.FTZ R54, R51, R49, R54 ;  /* 0x0000003133367223 */ /* 0x000fe20000010036 */
[--C-:B------:R-:W-:Y:S01]  /*8ce0*/  SHF.R.U64 R47, R66, 0x10, R67.reuse ;  /* 0x00000010422f7819 */ /* 0x100fe20000001243 */
[----:B------:R-:W-:Y:S02]  /*8cf0*/  HADD2.F32 R64, -RZ, R64.H0_H0 ;  /* 0x20000040ff407230 */ /* 0x000fe40000004100 */
[----:B------:R-:W-:Y:S01]  /*8d00*/  FMUL.FTZ R50, R52, R76 ;  /* 0x0000004c34327220 */ /* 0x000fe20000410000 */
[--C-:B------:R-:W-:Y:S01]  /*8d10*/  HADD2.F32 R49, -RZ, R39.reuse.H0_H0 ;  /* 0x20000027ff317230 */ /* 0x100fe20000004100 */
[----:B------:R-:W-:Y:S01]  /*8d20*/  SHF.R.U32.HI R66, RZ, 0x10, R67 ;  /* 0x00000010ff427819 */ /* 0x000fe20000011643 */
[----:B------:R-:W-:-:S02]  /*8d30*/  HADD2.F32 R51, -RZ, R39.H1_H1 ;  /* 0x30000027ff337230 */ /* 0x000fc40000004100 */
[C---:B------:R-:W-:Y:S01]  /*8d40*/  FMUL.FTZ R76, R33.reuse, R76 ;  /* 0x0000004c214c7220 */ /* 0x040fe20000410000 */
[----:B------:R-:W-:Y:S02]  /*8d50*/  HADD2.F32 R37, -RZ, R170.H1_H1 ;  /* 0x300000aaff257230 */ /* 0x000fe40000004100 */
[-C--:B------:R-:W-:Y:S01]  /*8d60*/  FFMA.FTZ R50, R33, R64.reuse, -R50 ;  /* 0x0000004021327223 */ /* 0x080fe20000010832 */
[--C-:B------:R-:W-:Y:S02]  /*8d70*/  HADD2.F32 R39, -RZ, R35.reuse.H0_H0 ;  /* 0x20000023ff277230 */ /* 0x100fe40000004100 */
[----:B------:R-:W-:Y:S01]  /*8d80*/  FFMA.FTZ R76, R52, R64, R76 ;  /* 0x00000040344c7223 */ /* 0x000fe2000001004c */
        /* <DEDUP_REMOVED lines=25> */
[C---:B------:R-:W-:Y:S01]  /*8f20*/  FMUL.FTZ R46, R32.reuse, R46 ;  /* 0x0000002e202e7220 */ /* 0x040fe20000410000 */
[----:B------:R-:W-:Y:S02]  /*8f30*/  HADD2.F32 R33, -RZ, R38.H0_H0 ;  /* 0x20000026ff217230 */ /* 0x000fe40000004100 */
[----:B------:R-:W-:Y:S01]  /*8f40*/  FFMA.FTZ R49, R32, R45, -R49 ;  /* 0x0000002d20317223 */ /* 0x000fe20000010831 */
[----:B------:R-:W-:-:S02]  /*8f50*/  HADD2.F32 R170, -RZ, R170.H0_H0 ;  /* 0x200000aaffaa7230 */ /* 0x000fc40000004100 */
[----:B------:R-:W-:Y:S01]  /*8f60*/  FFMA.FTZ R171, R35, R169, R171 ;  /* 0x000000a923ab7223 */ /* 0x000fe200000100ab */
[----:B------:R-:W-:Y:S02]  /*8f70*/  HADD2.F32 R48, -RZ, R48.H0_H0 ;  /* 0x20000030ff307230 */ /* 0x000fe40000004100 */
[----:B------:R-:W-:Y:S01]  /*8f80*/  FFMA.FTZ R46, R36, R45, R46 ;  /* 0x0000002d242e7223 */ /* 0x000fe2000001002e */
[----:B------:R-:W-:Y:S02]  /*8f90*/  HADD2.F32 R32, -RZ, R34.H0_H0 ;  /* 0x20000022ff207230 */ /* 0x000fe40000004100 */
[-C--:B------:R-:W-:Y:S01]  /*8fa0*/  FMUL.FTZ R35, R33, R170.reuse ;  /* 0x000000aa21237220 */ /* 0x080fe20000410000 */
[----:B------:R-:W-:Y:S01]  /*8fb0*/  HADD2.F32 R38, -RZ, R38.H1_H1 ;  /* 0x30000026ff267230 */ /* 0x000fe20000004100 */
[----:B------:R-:W-:Y:S01]  /*8fc0*/  F2FP.F16.F32.PACK_AB R55, R78, R55 ;  /* 0x000000374e37723e */ /* 0x000fe200000000ff */
[----:B------:R-:W-:Y:S02]  /*8fd0*/  HADD2.F32 R34, -RZ, R34.H1_H1 ;  /* 0x30000022ff227230 */ /* 0x000fe40000004100 */
[----:B------:R-:W-:Y:S01]  /*8fe0*/  FMUL.FTZ R170, R32, R170 ;  /* 0x000000aa20aa7220 */ /* 0x000fe20000410000 */
[----:B------:R-:W-:-:S02]  /*8ff0*/  HADD2.F32 R168, -RZ, R168.H0_H0 ;  /* 0x200000a8ffa87230 */ /* 0x000fc40000004100 */
[-C--:B------:R-:W-:Y:S01]  /*9000*/  FMUL.FTZ R36, R38, R48.reuse ;  /* 0x0000003026247220 */ /* 0x080fe20000410000 */
        /* <DEDUP_REMOVED lines=9> */
[----:B------:R-:W-:-:S02]  /*90a0*/  F2FP.F16.F32.PACK_AB R33, R50, R53 ;  /* 0x000000353221723e */ /* 0x000fc400000000ff */
[----:B------:R-:W-:Y:S01]  /*90b0*/  F2FP.F16.F32.PACK_AB R34, R36, R35 ;  /* 0x000000232422723e */ /* 0x000fe200000000ff */
[----:B------:R-:W-:Y:S01]  /*90c0*/  IMAD.MOV.U32 R36, RZ, RZ, R46 ;  /* 0x000000ffff247224 */ /* 0x000fe200078e002e */
[----:B------:R-:W-:Y:S01]  /*90d0*/  F2FP.F16.F32.PACK_AB R37, R76, R54 ;  /* 0x000000364c25723e */ /* 0x000fe200000000ff */
[----:B------:R-:W-:Y:S01]  /*90e0*/  IMAD.MOV.U32 R35, RZ, RZ, R52 ;  /* 0x000000ffff237224 */ /* 0x000fe200078e0034 */
[----:B------:R-:W-:-:S07]  /*90f0*/  F2FP.F16.F32.PACK_AB R38, R47, R170 ;  /* 0x000000aa2f26723e */ /* 0x000fce00000000ff */
.L_x_4781:
[----:B------:R-:W-:Y:S05]  /*9100*/  BSYNC B2 ;  /* 0x0000000000027941 */ /* 0x000fea0003800000 */
.L_x_4780:
[----:B0-----:R0:W-:Y:S04]  /*9110*/  STG.E.128 desc[UR46][R40.64], R32 ;  /* 0x0000002028007986 */ /* 0x0011e8000c101d2e */
[----:B--2---:R0:W-:Y:S02]  /*9120*/  @!P3 STG.E.128 desc[UR46][R42.64], R36 ;  /* 0x000000242a00b986 */ /* 0x0041e4000c101d2e */
.L_x_4779:
[----:B------:R-:W-:Y:S05]  /*9130*/  BSYNC B1 ;  /* 0x0000000000017941 */ /* 0x000fea0003800000 */
.L_x_4778:
[----:B------:R-:W-:Y:S01]  /*9140*/  ISETP.NE.AND P3, PT, R15, RZ, PT ;  /* 0x000000ff0f00720c */ /* 0x000fe20003f65270 */
[----:B------:R-:W-:-:S12]  /*9150*/  BSSY B1, `(.L_x_4782) ;  /* 0x0000078000017945 */ /* 0x000fd80003800000 */
[----:B------:R-:W-:Y:S05]  /*9160*/  @!P3 BRA `(.L_x_4783) ;  /* 0x0000000400d8b947 */ /* 0x000fea0003800000 */
[----:B0-----:R-:W-:Y:S01]  /*9170*/  SEL R32, R125, R148, !P1 ;  /* 0x000000947d207207 */ /* 0x001fe20004800000 */
[----:B------:R-:W-:Y:S01]  /*9180*/  BSSY B2, `(.L_x_4784) ;  /* 0x0000072000027945 */ /* 0x000fe20003800000 */
[----:B------:R-:W-:Y:S02]  /*9190*/  IADD3 R34, P3, P4, R106, R126, R12 ;  /* 0x0000007e6a227210 */ /* 0x000fe40007c7e00c */
[----:B------:R-:W-:Y:S02]  /*91a0*/  SHF.R.S32.HI R33, RZ, 0x1f, R32 ;  /* 0x0000001fff217819 */ /* 0x000fe40000011420 */
[----:B------:R-:W-:Y:S02]  /*91b0*/  IADD3.X R35, R4, R44, R116, P3, P4 ;  /* 0x0000002c04237210 */ /* 0x000fe40001fe8474 */
[----:B------:R-:W-:Y:S02]  /*91c0*/  LEA.HI R32, R33, R32, RZ, 0x4 ;  /* 0x0000002021207211 */ /* 0x000fe400078f20ff */
[----:B---3--:R-:W-:-:S02]  /*91d0*/  SHF.R.U32.HI R38, RZ, 0x3, R205 ;  /* 0x00000003ff267819 */ /* 0x008fc400000116cd */
[----:B------:R-:W-:-:S04]  /*91e0*/  LEA.HI.SX32 R36, R32, R119, 0x1c ;  /* 0x0000007720247211 */ /* 0x000fc800078fe2ff */
[----:B------:R-:W-:-:S04]  /*91f0*/  SHF.L.U32 R37, R36, 0x3, RZ ;  /* 0x0000000324257819 */ /* 0x000fc800000006ff */
[----:B------:R-:W-:-:S13]  /*9200*/  ISETP.GE.AND P3, PT, R37, R145, PT ;  /* 0x000000912500720c */ /* 0x000fda0003f66270 */
[--C-:B------:R-:W-:Y:S02]  /*9210*/  @!P3 SHF.R.S32.HI R33, RZ, 0x1f, R37.reuse ;  /* 0x0000001fff21b819 */ /* 0x100fe40000011425 */
[----:B------:R-:W-:-:S04]  /*9220*/  @!P3 IADD3 R32, P4, P5, R106, R126, R37 ;  /* 0x0000007e6a20b210 */ /* 0x000fc80007d9e025 */
[----:B------:R-:W-:Y:S02]  /*9230*/  @!P3 IADD3.X R33, R4, R44, R33, P4, P5 ;  /* 0x0000002c0421b210 */ /* 0x000fe400027ea421 */
[----:B------:R-:W-:-:S04]  /*9240*/  LEA R40, P4, R34, R114, 0x1 ;  /* 0x0000007222287211 */ /* 0x000fc800078808ff */
[----:B------:R-:W-:Y:S02]  /*9250*/  LEA.HI.X R41, R34, R115, R35, 0x1, P4 ;  /* 0x0000007322297211 */ /* 0x000fe400020f0c23 */
[----:B------:R-:W-:-:S04]  /*9260*/  @!P3 LEA R42, P4, R32, R114, 0x1 ;  /* 0x00000072202ab211 */ /* 0x000fc800078808ff */
[----:B------:R-:W-:Y:S02]  /*9270*/  @!P3 LEA.HI.X R43, R32, R115, R33, 0x1, P4 ;  /* 0x00000073202bb211 */ /* 0x000fe400020f0c21 */
[----:B------:R-:W-:Y:S02]  /*9280*/  SHF.R.S32.HI R33, RZ, 0x1f, R36 ;  /* 0x0000001fff217819 */ /* 0x000fe40000011424 */
[----:B------:R-:W-:Y:S02]  /*9290*/  LOP3.LUT R32, R205, 0x38, R37, 0xf8, !PT ;  /* 0x00000038cd207812 */ /* 0x000fe400078ef825 */
[----:B------:R-:W-:Y:S02]  /*92a0*/  LEA.HI R33, R33, R36, RZ, 0x3 ;  /* 0x0000002421217211 */ /* 0x000fe400078f18ff */
[----:B------:R-:W-:Y:S02]  /*92b0*/  LOP3.LUT R32, R32, R38, RZ, 0x3c, !PT ;  /* 0x0000002620207212 */ /* 0x000fe400078e3cff */
[----:B------:R-:W-:-:S02]  /*92c0*/  SHF.R.S32.HI R33, RZ, 0x3, R33 ;  /* 0x00000003ff217819 */ /* 0x000fc40000011421 */
[----:B------:R-:W-:-:S03]  /*92d0*/  ISETP.GE.AND P4, PT, R197, R124, PT ;  /* 0x0000007cc500720c */ /* 0x000fc60003f86270 */
        /* <DEDUP_REMOVED lines=9> */
[----:B------:R-:W-:Y:S01]  /*9370*/  SHF.R.U64 R46, R72, 0x10, R73 ;  /* 0x00000010482e7819 */ /* 0x000fe20000001249 */
[----:B--2---:R-:W-:Y:S01]  /*9380*/  IMAD.MOV.U32 R52, RZ, RZ, R37 ;  /* 0x000000ffff347224 */ /* 0x004fe200078e0025 */
[----:B------:R-:W-:Y:S01]  /*9390*/  SHF.R.U32.HI R72, RZ, 0x10, R73 ;  /* 0x00000010ff487819 */ /* 0x000fe20000011649 */
[----:B------:R-:W-:Y:S01]  /*93a0*/  HADD2.F32 R51, -RZ, R167.H1_H1 ;  /* 0x300000a7ff337230 */ /* 0x000fe20000004100 */
[--C-:B------:R-:W-:Y:S01]  /*93b0*/  SHF.R.U64 R45, R60, 0x10, R61.reuse ;  /* 0x000000103c2d7819 */ /* 0x100fe2000000123d */
[--C-:B0-----:R-:W-:Y:S01]  /*93c0*/  HADD2.F32 R49, -RZ, R33.reuse.H1_H1 ;  /* 0x30000021ff317230 */ /* 0x101fe20000004100 */
[----:B------:R-:W-:Y:S01]  /*93d0*/  SHF.R.U32.HI R60, RZ, 0x10, R61 ;  /* 0x00000010ff3c7819 */ /* 0x000fe2000001163d */
[--C-:B------:R-:W-:Y:S01]  /*93e0*/  HADD2.F32 R54, -RZ, R52.reuse.H0_H0 ;  /* 0x20000034ff367230 */ /* 0x100fe20000004100 */
[--C-:B------:R-:W-:Y:S01]  /*93f0*/  SHF.R.U64 R48, R74, 0x10, R75.reuse ;  /* 0x000000104a307819 */ /* 0x100fe2000000124b */
[----:B------:R-:W-:Y:S01]  /*9400*/  HADD2.F32 R52, -RZ, R52.H1_H1 ;  /* 0x30000034ff347230 */ /* 0x000fe20000004100 */
[----:B------:R-:W-:Y:S01]  /*9410*/  SHF.R.U32.HI R74, RZ, 0x10, R75 ;  /* 0x00000010ff4a7819 */ /* 0x000fe2000001164b */
[----:B------:R-:W-:Y:S01]  /*9420*/  HADD2.F32 R72, -RZ, R72.H0_H0 ;  /* 0x20000048ff487230 */ /* 0x000fe20000004100 */
[----:B------:R-:W-:Y:S01]  /*9430*/  SHF.R.U64 R47, R62, 0x10, R63 ;  /* 0x000000103e2f7819 */ /* 0x000fe2000000123f */
[----:B------:R-:W-:-:S02]  /*9440*/  HADD2.F32 R50, -RZ, R33.H0_H0 ;  /* 0x20000021ff327230 */ /* 0x000fc40000004100 */
[-C--:B------:R-:W-:Y:S01]  /*9450*/  FMUL.FTZ R33, R54, R51.reuse ;  /* 0x0000003336217220 */ /* 0x080fe20000410000 */
[----:B------:R-:W-:Y:S02]  /*9460*/  IMAD.MOV.U32 R37, RZ, RZ, R35 ;  /* 0x000000ffff257224 */ /* 0x000fe400078e0023 */
[-C--:B------:R-:W-:Y:S01]  /*9470*/  FMUL.FTZ R64, R52, R72.reuse ;  /* 0x0000004834407220 */ /* 0x080fe20000410000 */
[----:B------:R-:W-:Y:S02]  /*9480*/  HADD2.F32 R35, -RZ, R159.H1_H1 ;  /* 0x3000009fff237230 */ /* 0x000fe40000004100 */
[----:B------:R-:W-:Y:S01]  /*9490*/  FMUL.FTZ R53, R49, R72 ;  /* 0x0000004831357220 */ /* 0x000fe20000410000 */
[----:B------:R-:W-:Y:S02]  /*94a0*/  HADD2.F32 R60, -RZ, R60.H0_H0 ;  /* 0x2000003cff3c7230 */ /* 0x000fe40000004100 */
[C---:B------:R-:W-:Y:S01]  /*94b0*/  FMUL.FTZ R51, R50.reuse, R51 ;  /* 0x0000003332337220 */ /* 0x040fe20000410000 */
[----:B------:R-:W-:Y:S01]  /*94c0*/  SHF.R.U32.HI R62, RZ, 0x10, R63 ;  /* 0x00000010ff3e7819 */ /* 0x000fe2000001163f */
[----:B------:R-:W-:Y:S01]  /*94d0*/  FFMA.FTZ R33, R50, R35, -R33 ;  /* 0x0000002332217223 */ /* 0x000fe20000010821 */
[----:B------:R-:W-:-:S02]  /*94e0*/  HADD2.F32 R66, -RZ, R160.H1_H1 ;  /* 0x300000a0ff427230 */ /* 0x000fc40000004100 */
[-C--:B------:R-:W-:Y:S01]  /*94f0*/  FFMA.FTZ R50, R49, R60.reuse, -R64 ;  /* 0x0000003c31327223 */ /* 0x080fe20000010840 */
[----:B------:R-:W-:Y:S01]  /*9500*/  FFMA.FTZ R52, R52, R60, R53 ;  /* 0x0000003c34347223 */ /* 0x000fe20000010035 */
[----:B------:R-:W-:Y:S01]  /*9510*/  FFMA.FTZ R35, R54, R35, R51 ;  /* 0x0000002336237223 */ /* 0x000fe20000010033 */
[--C-:B------:R-:W-:Y:S02]  /*9520*/  HADD2.F32 R60, -RZ, R39.reuse.H1_H1 ;  /* 0x30000027ff3c7230 */ /* 0x100fe40000004100 */
[----:B------:R-:W-:Y:S01]  /*9530*/  HADD2.F32 R53, -RZ, R74.H0_H0 ;  /* 0x2000004aff357230 */ /* 0x000fe20000004100 */
[----:B------:R-:W-:Y:S01]  /*9540*/  F2FP.F16.F32.PACK_AB R33, R50, R33 ;  /* 0x000000213221723e */ /* 0x000fe200000000ff */
[----:B------:R-:W-:Y:S02]  /*9550*/  HADD2.F32 R49, -RZ, R39.H0_H0 ;  /* 0x20000027ff317230 */ /* 0x000fe40000004100 */
[--C-:B------:R-:W-:Y:S02]  /*9560*/  HADD2.F32 R54, -RZ, R37.reuse.H1_H1 ;  /* 0x30000025ff367230 */ /* 0x100fe40000004100 */
[----:B------:R-:W-:Y:S01]  /*9570*/  FMUL.FTZ R55, R60, R53 ;  /* 0x000000353c377220 */ /* 0x000fe20000410000 */
[----:B------:R-:W-:-:S02]  /*9580*/  HADD2.F32 R39, -RZ, R37.H0_H0 ;  /* 0x20000025ff277230 */ /* 0x000fc40000004100 */
[----:B------:R-:W-:Y:S02]  /*9590*/  HADD2.F32 R64, -RZ, R158.H1_H1 ;  /* 0x3000009eff407230 */ /* 0x000fe40000004100 */
[C---:B------:R-:W-:Y:S01]  /*95a0*/  FMUL.FTZ R53, R54.reuse, R53 ;  /* 0x0000003536357220 */ /* 0x040fe20000410000 */
[----:B------:R-:W-:Y:S02]  /*95b0*/  HADD2.F32 R51, -RZ, R62.H0_H0 ;  /* 0x2000003eff337230 */ /* 0x000fe40000004100 */
[-C--:B------:R-:W-:Y:S01]  /*95c0*/  FMUL.FTZ R62, R49, R66.reuse ;  /* 0x00000042313e7220 */ /* 0x080fe20000410000 */
[C---:B------:R-:W-:Y:S01]  /*95d0*/  FMUL.FTZ R66, R39.reuse, R66 ;  /* 0x0000004227427220 */ /* 0x040fe20000410000 */
[----:B------:R-:W-:Y:S02]  /*95e0*/  HADD2.F32 R167, -RZ, R167.H0_H0 ;  /* 0x200000a7ffa77230 */ /* 0x000fe40000004100 */
[-C--:B------:R-:W-:Y:S01]  /*95f0*/  FFMA.FTZ R37, R39, R64.reuse, -R62 ;  /* 0x0000004027257223 */ /* 0x080fe2000001083e */
[-C--:B------:R-:W-:Y:S01]  /*9600*/  FFMA.FTZ R54, R54, R51.reuse, -R55 ;  /* 0x0000003336367223 */ /* 0x080fe20000010837 */
[----:B------:R-:W-:Y:S01]  /*9610*/  FFMA.FTZ R60, R60, R51, R53 ;  /* 0x000000333c3c7223 */ /* 0x000fe20000010035 */
[----:B------:R-:W-:Y:S01]  /*9620*/  FFMA.FTZ R39, R49, R64, R66 ;  /* 0x0000004031277223 */ /* 0x000fe20000010042 */
[----:B------:R-:W-:-:S02]  /*9630*/  HADD2.F32 R51, -RZ, R36.H0_H0 ;  /* 0x20000024ff337230 */ /* 0x000fc40000004100 */
[----:B------:R-:W-:Y:S01]  /*9640*/  HADD2.F32 R64, -RZ, R46.H0_H0 ;  /* 0x2000002eff407230 */ /* 0x000fe20000004100 */
[----:B------:R-:W-:Y:S01]  /*9650*/  F2FP.F16.F32.PACK_AB R54, R54, R37 ;  /* 0x000000253636723e */ /* 0x000fe200000000ff */
[----:B------:R-:W-:Y:S01]  /*9660*/  HADD2.F32 R53, -RZ, R36.H1_H1 ;  /* 0x30000024ff357230 */ /* 0x000fe20000004100 */
[----:B------:R-:W-:Y:S01]  /*9670*/  F2FP.F16.F32.PACK_AB R37, R52, R35 ;  /* 0x000000233425723e */ /* 0x000fe200000000ff */
[--C-:B------:R-:W-:Y:S01]  /*9680*/  HADD2.F32 R49, -RZ, R32.reuse.H1_H1 ;  /* 0x30000020ff317230 */ /* 0x100fe20000004100 */
[----:B------:R-:W-:Y:S01]  /*9690*/  F2FP.F16.F32.PACK_AB R39, R60, R39 ;  /* 0x000000273c27723e */ /* 0x000fe200000000ff */
[----:B------:R-:W-:Y:S02]  /*96a0*/  HADD2.F32 R159, -RZ, R159.H0_H0 ;  /* 0x2000009fff9f7230 */ /* 0x000fe40000004100 */
[-C--:B------:R-:W-:Y:S01]  /*96b0*/  FMUL.FTZ R66, R53, R64.reuse ;  /* 0x0000004035427220 */ /* 0x080fe20000410000 */
[----:B------:R-:W-:Y:S02]  /*96c0*/  HADD2.F32 R46, -RZ, R32.H0_H0 ;  /* 0x20000020ff2e7230 */ /* 0x000fe40000004100 */
[----:B------:R-:W-:Y:S01]  /*96d0*/  FMUL.FTZ R64, R49, R64 ;  /* 0x0000004031407220 */ /* 0x000fe20000410000 */
[----:B------:R-:W-:-:S02]  /*96e0*/  HADD2.F32 R62, -RZ, R45.H0_H0 ;  /* 0x2000002dff3e7230 */ /* 0x000fc40000004100 */
[-C--:B------:R-:W-:Y:S01]  /*96f0*/  FMUL.FTZ R45, R51, R167.reuse ;  /* 0x000000a7332d7220 */ /* 0x080fe20000410000 */
[----:B------:R-:W-:Y:S02]  /*9700*/  HADD2.F32 R55, -RZ, R48.H0_H0 ;  /* 0x20000030ff377230 */ /* 0x000fe40000004100 */
[C---:B------:R-:W-:Y:S01]  /*9710*/  FMUL.FTZ R36, R46.reuse, R167 ;  /* 0x000000a72e247220 */ /* 0x040fe20000410000 */
[----:B------:R-:W-:Y:S02]  /*9720*/  HADD2.F32 R48, -RZ, R38.H0_H0 ;  /* 0x20000026ff307230 */ /* 0x000fe40000004100 */
[-C--:B------:R-:W-:Y:S01]  /*9730*/  FFMA.FTZ R32, R46, R159.reuse, -R45 ;  /* 0x0000009f2e207223 */ /* 0x080fe2000001082d */
[-C--:B------:R-:W-:Y:S01]  /*9740*/  FFMA.FTZ R45, R49, R62.reuse, -R66 ;  /* 0x0000003e312d7223 */ /* 0x080fe20000010842 */
[----:B------:R-:W-:Y:S01]  /*9750*/  FFMA.FTZ R49, R53, R62, R64 ;  /* 0x0000003e35317223 */ /* 0x000fe20000010040 */
[----:B------:R-:W-:Y:S02]  /*9760*/  HADD2.F32 R53, -RZ, R160.H0_H0 ;  /* 0x200000a0ff357230 */ /* 0x000fe40000004100 */
[----:B------:R-:W-:Y:S01]  /*9770*/  FFMA.FTZ R36, R51, R159, R36 ;  /* 0x0000009f33247223 */ /* 0x000fe20000010024 */
[----:B------:R-:W-:Y:S01]  /*9780*/  HADD2.F32 R46, -RZ, R34.H0_H0 ;  /* 0x20000022ff2e7230 */ /* 0x000fe20000004100 */
[----:B------:R-:W-:Y:S01]  /*9790*/  F2FP.F16.F32.PACK_AB R32, R45, R32 ;  /* 0x000000202d20723e */ /* 0x000fe200000000ff */
[----:B------:R-:W-:-:S02]  /*97a0*/  HADD2.F32 R38, -RZ, R38.H1_H1 ;  /* 0x30000026ff267230 */ /* 0x000fc40000004100 */
[-C--:B------:R-:W-:Y:S01]  /*97b0*/  FMUL.FTZ R61, R48, R53.reuse ;  /* 0x00000035303d7220 */ /* 0x080fe20000410000 */
[----:B------:R-:W-:Y:S02]  /*97c0*/  HADD2.F32 R34, -RZ, R34.H1_H1 ;  /* 0x30000022ff227230 */ /* 0x000fe40000004100 */
[----:B------:R-:W-:Y:S01]  /*97d0*/  FMUL.FTZ R53, R46, R53 ;  /* 0x000000352e357220 */ /* 0x000fe20000410000 */
[----:B------:R-:W-:Y:S02]  /*97e0*/  HADD2.F32 R51, -RZ, R158.H0_H0 ;  /* 0x2000009eff337230 */ /* 0x000fe40000004100 */
        /* <DEDUP_REMOVED lines=8> */
[----:B------:R-:W-:-:S03]  /*9870*/  IMAD.MOV.U32 R35, RZ, RZ, R54 ;  /* 0x000000ffff237224 */ /* 0x000fc600078e0036 */
[----:B------:R-:W-:Y:S02]  /*9880*/  F2FP.F16.F32.PACK_AB R34, R34, R61 ;  /* 0x0000003d2222723e */ /* 0x000fe400000000ff */
[----:B------:R-:W-:-:S07]  /*9890*/  F2FP.F16.F32.PACK_AB R38, R38, R53 ;  /* 0x000000352626723e */ /* 0x000fce00000000ff */
.L_x_4785:
[----:B------:R-:W-:Y:S05]  /*98a0*/  BSYNC B2 ;  /* 0x0000000000027941 */ /* 0x000fea0003800000 */
.L_x_4784:
[----:B0-----:R4:W-:Y:S04]  /*98b0*/  STG.E.128 desc[UR46][R40.64], R32 ;  /* 0x0000002028007986 */ /* 0x0019e8000c101d2e */
[----:B--2---:R4:W-:Y:S02]  /*98c0*/  @!P3 STG.E.128 desc[UR46][R42.64], R36 ;  /* 0x000000242a00b986 */ /* 0x0049e4000c101d2e */
.L_x_4783:
[----:B------:R-:W-:Y:S05]  /*98d0*/  BSYNC B1 ;  /* 0x0000000000017941 */ /* 0x000fea0003800000 */
.L_x_4782:
[----:B------:R-:W-:-:S13]  /*98e0*/  ISETP.NE.AND P3, PT, R20, RZ, PT ;  /* 0x000000ff1400720c */ /* 0x000fda0003f65270 */
[----:B------:R-:W-:Y:S05]  /*98f0*/  @!P3 BRA `(.L_x_4736) ;  /* 0x0000000800ccb947 */ /* 0x000fea0003800000 */
[----:B------:R-:W-:Y:S01]  /*9900*/  LOP3.LUT P5, RZ, R18, 0x1, RZ, 0xc0, !PT ;  /* 0x0000000112ff7812 */ /* 0x000fe200078ac0ff */
[----:B------:R-:W-:Y:S01]  /*9910*/  BSSY B1, `(.L_x_4786) ;  /* 0x000006f000017945 */ /* 0x000fe20003800000 */
[----:B0---4-:R-:W-:Y:S02]  /*9920*/  SHF.R.U32.HI R35, RZ, 0x3, R205 ;  /* 0x00000003ff237819 */ /* 0x011fe400000116cd */
[----:B------:R-:W-:Y:S02]  /*9930*/  SEL R148, R125, R148, !P5 ;  /* 0x000000947d947207 */ /* 0x000fe40006800000 */
[----:B------:R-:W-:Y:S02]  /*9940*/  IADD3 R34, P3, P4, R106, R126, R13 ;  /* 0x0000007e6a227210 */ /* 0x000fe40007c7e00d */
[----:B------:R-:W-:Y:S02]  /*9950*/  SHF.R.S32.HI R33, RZ, 0x1f, R148 ;  /* 0x0000001fff217819 */ /* 0x000fe40000011494 */
[----:B---3--:R-:W-:-:S02]  /*9960*/  IADD3.X R37, R4, R44, R113, P3, P4 ;  /* 0x0000002c04257210 */ /* 0x008fc40001fe8471 */
[----:B------:R-:W-:Y:S02]  /*9970*/  LEA.HI R33, R33, R148, RZ, 0x4 ;  /* 0x0000009421217211 */ /* 0x000fe400078f20ff */
[C---:B------:R-:W-:Y:S02]  /*9980*/  LEA R40, P3, R34.reuse, R114, 0x1 ;  /* 0x0000007222287211 */ /* 0x040fe400078608ff */
[----:B------:R-:W-:Y:S02]  /*9990*/  LEA.HI.SX32 R33, R33, R118, 0x1c ;  /* 0x0000007621217211 */ /* 0x000fe400078fe2ff */
[----:B------:R-:W-:Y:S02]  /*99a0*/  LEA.HI.X R41, R34, R115, R37, 0x1, P3 ;  /* 0x0000007322297211 */ /* 0x000fe400018f0c25 */
[----:B------:R-:W-:Y:S01]  /*99b0*/  SHF.R.S32.HI R32, RZ, 0x1f, R33 ;  /* 0x0000001fff207819 */ /* 0x000fe20000011421 */
[----:B------:R-:W-:Y:S01]  /*99c0*/  IMAD.SHL.U32 R42, R33, 0x8, RZ ;  /* 0x00000008212a7824 */ /* 0x000fe200078e00ff */
[----:B------:R-:W-:-:S02]  /*99d0*/  ISETP.GE.AND P3, PT, R198, R124, PT ;  /* 0x0000007cc600720c */ /* 0x000fc40003f66270 */
[----:B------:R-:W-:-:S04]  /*99e0*/  LEA.HI R32, R32, R33, RZ, 0x3 ;  /* 0x0000002120207211 */ /* 0x000fc800078f18ff */
[----:B------:R-:W-:Y:S02]  /*99f0*/  SHF.R.S32.HI R33, RZ, 0x3, R32 ;  /* 0x00000003ff217819 */ /* 0x000fe40000011420 */
[----:B------:R-:W-:-:S03]  /*9a00*/  LOP3.LUT R32, R205, 0x38, R42, 0xf8, !PT ;  /* 0x00000038cd207812 */ /* 0x000fc600078ef82a */
[----:B------:R-:W-:Y:S01]  /*9a10*/  IMAD R33, R33, 0x1800, R210 ;  /* 0x0000180021217824 */ /* 0x000fe200078e02d2 */
[----:B------:R-:W-:-:S04]  /*9a20*/  LOP3.LUT R32, R32, R35, RZ, 0x3c, !PT ;  /* 0x0000002320207212 */ /* 0x000fc800078e3cff */
[----:B------:R-:W-:Y:S01]  /*9a30*/  IADD3 R35, R33, R32, RZ ;  /* 0x0000002021237210 */ /* 0x000fe20007ffe0ff */
[----:B------:R-:W-:-:S04]  /*9a40*/  IMAD R33, R16, 0x4800, R140 ;  /* 0x0000480010217824 */ /* 0x000fc800078e028c */
[----:B------:R-:W-:Y:S02]  /*9a50*/  IMAD R35, R16, 0x4800, R35 ;  /* 0x0000480010237824 */ /* 0x000fe400078e0223 */
[--C-:B------:R-:W-:Y:S02]  /*9a60*/  IMAD R33, R33, 0x2, R2.reuse ;  /* 0x0000000221217824 */ /* 0x100fe400078e0202 */
[----:B------:R-:W-:-:S04]  /*9a70*/  IMAD R36, R35, 0x2, R2 ;  /* 0x0000000223247824 */ /* 0x000fc800078e0202 */
[----:B------:R-:W0:Y:S04]  /*9a80*/  LDS.128 R32, [R33+0x1e400] ;  /* 0x01e4000021207984 */ /* 0x000e280000000c00 */
[----:B------:R-:W2:Y:S01]  /*9a90*/  LDS.128 R36, [R36+0x1e400] ;  /* 0x01e4000024247984 */ /* 0x000ea20000000c00 */
[----:B------:R-:W-:Y:S05]  /*9aa0*/  @P3 BRA `(.L_x_4787) ;  /* 0x0000000400543947 */ /* 0x000fea0003800000 */
[----:B--2---:R-:W-:Y:S01]  /*9ab0*/  IMAD.MOV.U32 R48, RZ, RZ, R37 ;  /* 0x000000ffff307224 */ /* 0x004fe200078e0025 */
[----:B------:R-:W-:Y:S01]  /*9ac0*/  SHF.R.U32.HI R53, RZ, 0x10, R69 ;  /* 0x00000010ff357819 */ /* 0x000fe20000011645 */
[----:B------:R-:W-:Y:S01]  /*9ad0*/  IMAD.MOV.U32 R50, RZ, RZ, R39 ;  /* 0x000000ffff327224 */ /* 0x000fe200078e0027 */
[--C-:B------:R-:W-:Y:S01]  /*9ae0*/  SHF.R.U32.HI R51, RZ, 0x10, R57.reuse ;  /* 0x00000010ff337819 */ /* 0x100fe20000011639 */
[----:B------:R-:W-:Y:S01]  /*9af0*/  IMAD.MOV.U32 R49, RZ, RZ, R36 ;  /* 0x000000ffff317224 */ /* 0x000fe200078e0024 */
[----:B------:R-:W-:Y:S01]  /*9b00*/  SHF.R.U64 R43, R56, 0x10, R57 ;  /* 0x00000010382b7819 */ /* 0x000fe20000001239 */
[--C-:B------:R-:W-:Y:S01]  /*9b10*/  HADD2.F32 R39, -RZ, R48.reuse.H0_H0 ;  /* 0x20000030ff277230 */ /* 0x100fe20000004100 */
[----:B------:R-:W-:Y:S01]  /*9b20*/  SHF.R.U64 R46, R70, 0x10, R71 ;  /* 0x00000010462e7819 */ /* 0x000fe20000001247 */
[----:B0-----:R-:W-:Y:S01]  /*9b30*/  IMAD.MOV.U32 R37, RZ, RZ, R35 ;  /* 0x000000ffff257224 */ /* 0x001fe200078e0023 */
[----:B------:R-:W-:Y:S01]  /*9b40*/  SHF.R.U32.HI R70, RZ, 0x10, R71 ;  /* 0x00000010ff467819 */ /* 0x000fe20000011647 */
[----:B------:R-:W-:Y:S01]  /*9b50*/  HADD2.F32 R54, -RZ, R157.H1_H1 ;  /* 0x3000009dff367230 */ /* 0x000fe20000004100 */
[--C-:B------:R-:W-:Y:S01]  /*9b60*/  SHF.R.U64 R45, R58, 0x10, R59.reuse ;  /* 0x000000103a2d7819 */ /* 0x100fe2000000123b */
[----:B------:R-:W-:Y:S01]  /*9b70*/  HADD2.F32 R48, -RZ, R48.H1_H1 ;  /* 0x30000030ff307230 */ /* 0x000fe20000004100 */
[----:B------:R-:W-:Y:S01]  /*9b80*/  SHF.R.U32.HI R58, RZ, 0x10, R59 ;  /* 0x00000010ff3a7819 */ /* 0x000fe2000001163b */
[----:B------:R-:W-:-:S02]  /*9b90*/  HADD2.F32 R53, -RZ, R53.H0_H0 ;  /* 0x20000035ff357230 */ /* 0x000fc40000004100 */
[-C--:B------:R-:W-:Y:S01]  /*9ba0*/  FMUL.FTZ R56, R39, R54.reuse ;  /* 0x0000003627387220 */ /* 0x080fe20000410000 */
[--C-:B------:R-:W-:Y:S01]  /*9bb0*/  HADD2.F32 R35, -RZ, R33.reuse.H0_H0 ;  /* 0x20000021ff237230 */ /* 0x100fe20000004100 */
[----:B------:R-:W-:Y:S01]  /*9bc0*/  SHF.R.U64 R47, R68, 0x10, R69 ;  /* 0x00000010442f7819 */ /* 0x000fe20000001245 */
[----:B------:R-:W-:Y:S02]  /*9bd0*/  HADD2.F32 R36, -RZ, R33.H1_H1 ;  /* 0x30000021ff247230 */ /* 0x000fe40000004100 */
[-C--:B------:R-:W-:Y:S01]  /*9be0*/  FMUL.FTZ R55, R48, R53.reuse ;  /* 0x0000003530377220 */ /* 0x080fe20000410000 */
[----:B------:R-:W-:Y:S02]  /*9bf0*/  HADD2.F32 R52, -RZ, R155.H1_H1 ;  /* 0x3000009bff347230 */ /* 0x000fe40000004100 */
[----:B------:R-:W-:Y:S01]  /*9c00*/  FMUL.FTZ R54, R35, R54 ;  /* 0x0000003623367220 */ /* 0x000fe20000410000 */
[----:B------:R-:W-:Y:S02]  /*9c10*/  HADD2.F32 R51, -RZ, R51.H0_H0 ;  /* 0x20000033ff337230 */ /* 0x000fe40000004100 */
[----:B------:R-:W-:Y:S01]  /*9c20*/  FMUL.FTZ R53, R36, R53 ;  /* 0x0000003524357220 */ /* 0x000fe20000410000 */
[----:B------:R-:W-:-:S02]  /*9c30*/  HADD2.F32 R43, -RZ, R43.H0_H0 ;  /* 0x2000002bff2b7230 */ /* 0x000fc40000004100 */
[-C--:B------:R-:W-:Y:S01]  /*9c40*/  FFMA.FTZ R33, R35, R52.reuse, -R56 ;  /* 0x0000003423217223 */ /* 0x080fe20000010838 */
[----:B------:R-:W-:Y:S01]  /*9c50*/  FFMA.FTZ R35, R39, R52, R54 ;  /* 0x0000003427237223 */ /* 0x000fe20000010036 */
[-C--:B------:R-:W-:Y:S01]  /*9c60*/  FFMA.FTZ R36, R36, R51.reuse, -R55 ;  /* 0x0000003324247223 */ /* 0x080fe20000010837 */
[----:B------:R-:W-:Y:S01]  /*9c70*/  FFMA.FTZ R48, R48, R51, R53 ;  /* 0x0000003330307223 */ /* 0x000fe20000010035 */
[--C-:B------:R-:W-:Y:S02]  /*9c80*/  HADD2.F32 R51, -RZ, R50.reuse.H0_H0 ;  /* 0x20000032ff337230 */ /* 0x100fe40000004100 */
[----:B------:R-:W-:Y:S01]  /*9c90*/  HADD2.F32 R52, -RZ, R50.H1_H1 ;  /* 0x30000032ff347230 */ /* 0x000fe20000004100 */
[----:B------:R-:W-:Y:S01]  /*9ca0*/  F2FP.F16.F32.PACK_AB R33, R36, R33 ;  /* 0x000000212421723e */ /* 0x000fe200000000ff */
[----:B------:R-:W-:Y:S02]  /*9cb0*/  HADD2.F32 R55, -RZ, R70.H0_H0 ;  /* 0x20000046ff377230 */ /* 0x000fe40000004100 */
[----:B------:R-:W-:-:S02]  /*9cc0*/  HADD2.F32 R56, -RZ, R156.H1_H1 ;  /* 0x3000009cff387230 */ /* 0x000fc40000004100 */
[--C-:B------:R-:W-:Y:S02]  /*9cd0*/  HADD2.F32 R50, -RZ, R37.reuse.H1_H1 ;  /* 0x30000025ff327230 */ /* 0x100fe40000004100 */
[-C--:B------:R-:W-:Y:S01]  /*9ce0*/  FMUL.FTZ R57, R52, R55.reuse ;  /* 0x0000003734397220 */ /* 0x080fe20000410000 */
[----:B------:R-:W-:Y:S02]  /*9cf0*/  HADD2.F32 R39, -RZ, R37.H0_H0 ;  /* 0x20000025ff277230 */ /* 0x000fe40000004100 */
[----:B------:R-:W-:Y:S02]  /*9d00*/  HADD2.F32 R54, -RZ, R154.H1_H1 ;  /* 0x3000009aff367230 */ /* 0x000fe40000004100 */
[----:B------:R-:W-:Y:S01]  /*9d10*/  FMUL.FTZ R55, R50, R55 ;  /* 0x0000003732377220 */ /* 0x000fe20000410000 */
[----:B------:R-:W-:Y:S02]  /*9d20*/  HADD2.F32 R53, -RZ, R58.H0_H0 ;  /* 0x2000003aff357230 */ /* 0x000fe40000004100 */
[-C--:B------:R-:W-:Y:S01]  /*9d30*/  FMUL.FTZ R58, R51, R56.reuse ;  /* 0x00000038333a7220 */ /* 0x080fe20000410000 */
[----:B------:R-:W-:Y:S01]  /*9d40*/  FMUL.FTZ R56, R39, R56 ;  /* 0x0000003827387220 */ /* 0x000fe20000410000 */
[----:B------:R-:W-:-:S02]  /*9d50*/  HADD2.F32 R156, -RZ, R156.H0_H0 ;  /* 0x2000009cff9c7230 */ /* 0x000fc40000004100 */
[-C--:B------:R-:W-:Y:S01]  /*9d60*/  FFMA.FTZ R37, R39, R54.reuse, -R58 ;  /* 0x0000003627257223 */ /* 0x080fe2000001083a */
[-C--:B------:R-:W-:Y:S01]  /*9d70*/  FFMA.FTZ R50, R50, R53.reuse, -R57 ;  /* 0x0000003532327223 */ /* 0x080fe20000010839 */
[----:B------:R-:W-:Y:S01]  /*9d80*/  FFMA.FTZ R52, R52, R53, R55 ;  /* 0x0000003534347223 */ /* 0x000fe20000010037 */
[----:B------:R-:W-:Y:S01]  /*9d90*/  FFMA.FTZ R39, R51, R54, R56 ;  /* 0x0000003633277223 */ /* 0x000fe20000010038 */
[----:B------:R-:W-:Y:S02]  /*9da0*/  HADD2.F32 R53, -RZ, R47.H0_H0 ;  /* 0x2000002fff357230 */ /* 0x000fe40000004100 */
[--C-:B------:R-:W-:Y:S01]  /*9db0*/  HADD2.F32 R51, -RZ, R49.reuse.H0_H0 ;  /* 0x20000031ff337230 */ /* 0x100fe20000004100 */
[----:B------:R-:W-:Y:S01]  /*9dc0*/  F2FP.F16.F32.PACK_AB R50, R50, R37 ;  /* 0x000000253232723e */ /* 0x000fe200000000ff */
[--C-:B------:R-:W-:Y:S01]  /*9dd0*/  HADD2.F32 R47, -RZ, R32.reuse.H0_H0 ;  /* 0x20000020ff2f7230 */ /* 0x100fe20000004100 */
[----:B------:R-:W-:Y:S01]  /*9de0*/  F2FP.F16.F32.PACK_AB R37, R48, R35 ;  /* 0x000000233025723e */ /* 0x000fe200000000ff */
[----:B------:R-:W-:Y:S01]  /*9df0*/  HADD2.F32 R49, -RZ, R49.H1_H1 ;  /* 0x30000031ff317230 */ /* 0x000fe20000004100 */
[----:B------:R-:W-:Y:S01]  /*9e00*/  F2FP.F16.F32.PACK_AB R39, R52, R39 ;  /* 0x000000273427723e */ /* 0x000fe200000000ff */
[----:B------:R-:W-:-:S02]  /*9e10*/  HADD2.F32 R32, -RZ, R32.H1_H1 ;  /* 0x30000020ff207230 */ /* 0x000fc40000004100 */
[----:B------:R-:W-:Y:S02]  /*9e20*/  HADD2.F32 R56, -RZ, R157.H0_H0 ;  /* 0x2000009dff387230 */ /* 0x000fe40000004100 */
[-C--:B------:R-:W-:Y:S01]  /*9e30*/  FMUL.FTZ R55, R49, R53.reuse ;  /* 0x0000003531377220 */ /* 0x080fe20000410000 */
[----:B------:R-:W-:Y:S02]  /*9e40*/  HADD2.F32 R54, -RZ, R155.H0_H0 ;  /* 0x2000009bff367230 */ /* 0x000fe40000004100 */
[C---:B------:R-:W-:Y:S01]  /*9e50*/  FMUL.FTZ R60, R32.reuse, R53 ;  /* 0x00000035203c7220 */ /* 0x040fe20000410000 */
[----:B------:R-:W-:Y:S02]  /*9e60*/  HADD2.F32 R154, -RZ, R154.H0_H0 ;  /* 0x2000009aff9a7230 */ /* 0x000fe40000004100 */
[-C--:B------:R-:W-:Y:S01]  /*9e70*/  FMUL.FTZ R58, R51, R56.reuse ;  /* 0x00000038333a7220 */ /* 0x080fe20000410000 */
[-C--:B------:R-:W-:Y:S01]  /*9e80*/  FFMA.FTZ R55, R32, R43.reuse, -R55 ;  /* 0x0000002b20377223 */ /* 0x080fe20000010837 */
[----:B------:R-:W-:Y:S01]  /*9e90*/  FFMA.FTZ R49, R49, R43, R60 ;  /* 0x0000002b31317223 */ /* 0x000fe2000001003c */
[C---:B------:R-:W-:Y:S01]  /*9ea0*/  FMUL.FTZ R56, R47.reuse, R56 ;  /* 0x000000382f387220 */ /* 0x040fe20000410000 */
[----:B------:R-:W-:Y:S01]  /*9eb0*/  FFMA.FTZ R58, R47, R54, -R58 ;  /* 0x000000362f3a7223 */ /* 0x000fe2000001083a */
[----:B------:R-:W-:-:S02]  /*9ec0*/  HADD2.F32 R43, -RZ, R38.H0_H0 ;  /* 0x20000026ff2b7230 */ /* 0x000fc40000004100 */
[----:B------:R-:W-:Y:S02]  /*9ed0*/  HADD2.F32 R47, -RZ, R46.H0_H0 ;  /* 0x2000002eff2f7230 */ /* 0x000fe40000004100 */
[----:B------:R-:W-:Y:S01]  /*9ee0*/  FFMA.FTZ R56, R51, R54, R56 ;  /* 0x0000003633387223 */ /* 0x000fe20000010038 */
[----:B------:R-:W-:Y:S02]  /*9ef0*/  HADD2.F32 R32, -RZ, R34.H0_H0 ;  /* 0x20000022ff207230 */ /* 0x000fe40000004100 */
[-C--:B------:R-:W-:Y:S01]  /*9f00*/  FMUL.FTZ R51, R43, R156.reuse ;  /* 0x0000009c2b337220 */ /* 0x080fe20000410000 */
[----:B------:R-:W-:Y:S02]  /*9f10*/  HADD2.F32 R38, -RZ, R38.H1_H1 ;  /* 0x30000026ff267230 */ /* 0x000fe40000004100 */
[----:B------:R-:W-:Y:S02]  /*9f20*/  HADD2.F32 R34, -RZ, R34.H1_H1 ;  /* 0x30000022ff227230 */ /* 0x000fe40000004100 */
[----:B------:R-:W-:Y:S01]  /*9f30*/  FMUL.FTZ R156, R32, R156 ;  /* 0x0000009c209c7220 */ /* 0x000fe20000410000 */
[----:B------:R-:W-:-:S02]  /*9f40*/  HADD2.F32 R45, -RZ, R45.H0_H0 ;  /* 0x2000002dff2d7230 */ /* 0x000fc40000004100 */
[-C--:B------:R-:W-:Y:S01]  /*9f50*/  FMUL.FTZ R53, R38, R47.reuse ;  /* 0x0000002f26357220 */ /* 0x080fe20000410000 */
[-C--:B------:R-:W-:Y:S01]  /*9f60*/  FFMA.FTZ R51, R32, R154.reuse, -R51 ;  /* 0x0000009a20337223 */ /* 0x080fe20000010833 */
[C---:B------:R-:W-:Y:S01]  /*9f70*/  FMUL.FTZ R47, R34.reuse, R47 ;  /* 0x0000002f222f7220 */ /* 0x040fe20000410000 */
[----:B------:R-:W-:Y:S01]  /*9f80*/  FFMA.FTZ R156, R43, R154, R156 ;  /* 0x0000009a2b9c7223 */ /* 0x000fe2000001009c */
[-C--:B------:R-:W-:Y:S01]  /*9f90*/  FFMA.FTZ R34, R34, R45.reuse, -R53 ;  /* 0x0000002d22227223 */ /* 0x080fe20000010835 */
[----:B------:R-:W-:Y:S01]  /*9fa0*/  F2FP.F16.F32.PACK_AB R32, R55, R58 ;  /* 0x0000003a3720723e */ /* 0x000fe200000000ff */
[----:B------:R-:W-:Y:S01]  /*9fb0*/  FFMA.FTZ R47, R38, R45, R47 ;  /* 0x0000002d262f7223 */ /* 0x000fe2000001002f */
[----:B------:R-:W-:Y:S01]  /*9fc0*/  F2FP.F16.F32.PACK_AB R36, R49, R56 ;  /* 0x000000383124723e */ /* 0x000fe200000000ff */
[----:B------:R-:W-:Y:S01]  /*9fd0*/  IMAD.MOV.U32 R35, RZ, RZ, R50 ;  /* 0x000000ffff237224 */ /* 0x000fe200078e0032 */
[----:B------:R-:W-:Y:S02]  /*9fe0*/  F2FP.F16.F32.PACK_AB R34, R34, R51 ;  /* 0x000000332222723e */ /* 0x000fe400000000ff */
[----:B------:R-:W-:-:S07]  /*9ff0*/  F2FP.F16.F32.PACK_AB R38, R47, R156 ;  /* 0x0000009c2f26723e */ /* 0x000fce00000000ff */
.L_x_4787:
[----:B------:R-:W-:Y:S05]  /*a000*/  BSYNC B1 ;  /* 0x0000000000017941 */ /* 0x000fea0003800000 */
.L_x_4786:
        /* <DEDUP_REMOVED lines=10> */
.L_x_4703:
[----:B------:R-:W2:Y:S02]  /*a0b0*/  LDL R32, [R1+0x3c] ;  /* 0x00003c0001207983 */ /* 0x000ea40000100800 */
[----:B--2---:R-:W-:-:S13]  /*a0c0*/  R2UR UR4, R32 ;  /* 0x00000000200472ca */ /* 0x004fda00000e0000 */
[----:B------:R-:W-:-:S06]  /*a0d0*/  UISETP.NE.AND UP0, UPT, UR4, 0x3, UPT ;  /* 0x000000030400788c */ /* 0x000fcc000bf05270 */
[----:B------:R-:W-:-:S13]  /*a0e0*/  PLOP3.LUT P2, PT, PT, PT, UP0, 0x80, 0x0 ;  /* 0x000000000000781c */ /* 0x000fda0003f4f008 */
[----:B------:R-:W-:Y:S05]  /*a0f0*/  @!P2 BRA `(.L_x_4788) ;  /* 0x000000000004a947 */ /* 0x000fea0003800000 */
[----:B------:R-:W-:Y:S01]  /*a100*/  BPT.TRAP 0x1 ;  /* 0x000000040000795c */ /* 0x000fe20000300000 */
.L_x_4788:
[----:B------:R-:W-:Y:S01]  /*a110*/  LEA R88, R16, R2, 0x3 ;  /* 0x0000000210587211 */ /* 0x000fe200078e18ff */
[----:B------:R-:W-:Y:S01]  /*a120*/  IMAD R31, R25, -0x60, R24 ;  /* 0xffffffa0191f7824 */ /* 0x000fe200078e0218 */
[----:B------:R-:W-:Y:S01]  /*a130*/  SHF.L.U32 R89, R200, 0x1f, RZ ;  /* 0x0000001fc8597819 */ /* 0x000fe200000006ff */
[----:B------:R-:W-:Y:S03]  /*a140*/  BSSY B1, `(.L_x_4789) ;  /* 0x0000004000017945 */ /* 0x000fe60003800000 */
[----:B------:R-:W0:Y:S01]  /*a150*/  SYNCS.PHASECHK.TRANS64.TRYWAIT P3, [R88+URZ+0x30890], R89 ;  /* 0x03089059580075a7 */ /* 0x000e22000806017f */
[----:B------:R-:W-:Y:S01]  /*a160*/  VIMNMX R31, R31, 0x60, PT ;  /* 0x000000601f1f7848 */ /* 0x000fe20003fe0100 */
[----:B0-----:R-:W-:Y:S06]  /*a170*/  @!P3 BRA `(.L_x_4790) ;  /* 0x0000023c00dcb947 */ /* 0x001fec0003800000 */
.L_x_5170:
[----:B------:R-:W-:Y:S05]  /*a180*/  BSYNC B1 ;  /* 0x0000000000017941 */ /* 0x000fea0003800000 */
.L_x_4789:
[----:B------:R-:W-:Y:S01]  /*a190*/  ISETP.GE.AND P3, PT, R194, R31, PT ;  /* 0x0000001fc200720c */ /* 0x000fe20003f66270 */
[----:B------:R-:W-:-:S12]  /*a1a0*/  BSSY B1, `(.L_x_4791) ;  /* 0x0000014000017945 */ /* 0x000fd80003800000 */
[----:B------:R-:W-:Y:S05]  /*a1b0*/  @P3 BRA `(.L_x_4792) ;  /* 0x0000000000483947 */ /* 0x000fea0003800000 */
[----:B------:R-:W-:-:S13]  /*a1c0*/  ISETP.NE.AND P3, PT, R14, RZ, PT ;  /* 0x000000ff0e00720c */ /* 0x000fda0003f65270 */
[----:B------:R-:W1:Y:S04]  /*a1d0*/  @P3 LDS.128 R32, [R29+0x1e000] ;  /* 0x01e000001d203984 */ /* 0x000e680000000c00 */
[----:B-1----:R-:W-:Y:S01]  /*a1e0*/  @P3 STG.E.128 desc[UR46][R38.64], R32 ;  /* 0x0000002026003986 */ /* 0x002fe2000c101d2e */
        /* <DEDUP_REMOVED lines=14> */
[----:B-1----:R1:W-:Y:S02]  /*a2d0*/  @P3 STG.E.128 desc[UR46][R38.64+0x140], R32 ;  /* 0x0001402026003986 */ /* 0x0023e4000c101d2e */
.L_x_4792:
[----:B------:R-:W-:Y:S05]  /*a2e0*/  BSYNC B1 ;  /* 0x0000000000017941 */ /* 0x000fea0003800000 */
.L_x_4791:
[----:B------:R-:W-:-:S13]  /*a2f0*/  ISETP.GE.AND P3, PT, R218, R31, PT ;  /* 0x0000001fda00720c */ /* 0x000fda0003f66270 */
[----:B------:R-:W-:Y:S05]  /*a300*/  @P3 BRA `(.L_x_4736) ;  /* 0x0000000000483947 */ /* 0x000fea0003800000 */
[----:B------:R-:W-:-:S13]  /*a310*/  ISETP.NE.AND P3, PT, R14, RZ, PT ;  /* 0x000000ff0e00720c */ /* 0x000fda0003f65270 */
[----:B-1----:R-:W1:Y:S04]  /*a320*/  @P3 LDS.128 R32, [R29+0x20000] ;  /* 0x020000001d203984 */ /* 0x002e680000000c00 */
        /* <DEDUP_REMOVED lines=16> */
.L_x_4736:
[----:B------:R-:W-:Y:S05]  /*a430*/  BSYNC B0 ;  /* 0x0000000000007941 */ /* 0x000fea0003800000 */
.L_x_4702:
        /* <DEDUP_REMOVED lines=17> */
.L_x_4794:
[----:B------:R-:W-:Y:S05]  /*a550*/  BSYNC B0 ;  /* 0x0000000000007941 */ /* 0x000fea0003800000 */
.L_x_4793:
[----:B------:R-:W1:Y:S01]  /*a560*/  SYNCS.PHASECHK.TRANS64.TRYWAIT P2, [R88+URZ+0x308b0], R89 ;  /* 0x0308b059580075a7 */ /* 0x000e62000804017f */
[----:B------:R-:W-:Y:S01]  /*a570*/  ULDC.64 UR44, c[0x0][0x328] ;  /* 0x0000ca00002c7ab9 */ /* 0x000fe20000000a00 */
[----:B------:R-:W-:Y:S01]  /*a580*/  ULDC.64 UR60, c[0x0][0x318] ;  /* 0x0000c600003c7ab9 */ /* 0x000fe20000000a00 */
[----:B------:R-:W-:Y:S04]  /*a590*/  BSSY B0, `(.L_x_4795) ;  /* 0x0000002000007945 */ /* 0x000fe80003800000 */
[----:B-1----:R-:W-:Y:S05]  /*a5a0*/  @!P2 BRA `(.L_x_4796) ;  /* 0x0000023800e4a947 */ /* 0x002fea0003800000 */
.L_x_5171:
[----:B------:R-:W-:Y:S05]  /*a5b0*/  BSYNC B0 ;  /* 0x0000000000007941 */ /* 0x000fea0003800000 */
.L_x_4795:
[----:B------:R-:W-:Y:S01]  /*a5c0*/  ISETP.GE.AND P2, PT, R194, R31, PT ;  /* 0x0000001fc200720c */ /* 0x000fe20003f46270 */
[----:B------:R-:W-:Y:S01]  /*a5d0*/  BSSY B0, `(.L_x_4797) ;  /* 0x000001e000007945 */ /* 0x000fe20003800000 */
[----:B------:R-:W-:-:S11]  /*a5e0*/  IMAD.WIDE R36, R25, 0x60, R122 ;  /* 0x0000006019247825 */ /* 0x000fd600078e027a */
[----:B------:R-:W-:Y:S05]  /*a5f0*/  @P2 BRA `(.L_x_4798) ;  /* 0x00000000006c2947 */ /* 0x000fea0003800000 */
[----:B------:R-:W-:Y:S01]  /*a600*/  IMAD R35, R37, UR44, RZ ;  /* 0x0000002c25237c24 */ /* 0x000fe2000f8e02ff */
[----:B------:R-:W-:Y:S01]  /*a610*/  ULDC UR4, c[0x0][0x2f4] ;  /* 0x0000bd0000047ab9 */ /* 0x000fe20000000800 */
[----:B0-----:R-:W-:Y:S02]  /*a620*/  IMAD.MOV.U32 R32, RZ, RZ, R104 ;  /* 0x000000ffff207224 */ /* 0x001fe400078e0068 */
[----:B------:R-:W-:Y:S02]  /*a630*/  IMAD.MOV.U32 R33, RZ, RZ, R28 ;  /* 0x000000ffff217224 */ /* 0x000fe400078e001c */
[C---:B------:R-:W-:Y:S02]  /*a640*/  IMAD R35, R36.reuse, UR45, R35 ;  /* 0x0000002d24237c24 */ /* 0x040fe4000f8e0223 */
[----:B------:R-:W-:-:S04]  /*a650*/  IMAD.WIDE.U32 R32, R36, UR44, R32 ;  /* 0x0000002c24207c25 */ /* 0x000fc8000f8e0020 */
[----:B------:R-:W-:Y:S01]  /*a660*/  IMAD.IADD R33, R33, 0x1, R35 ;  /* 0x0000000121217824 */ /* 0x000fe200078e0223 */
[----:B------:R-:W-:-:S04]  /*a670*/  LEA R38, P2, R32, UR60, 0x1 ;  /* 0x0000003c20267c11 */ /* 0x000fc8000f8408ff */
        /* <DEDUP_REMOVED lines=19> */
.L_x_4798:
[----:B------:R-:W-:Y:S05]  /*a7b0*/  BSYNC B0 ;  /* 0x0000000000007941 */ /* 0x000fea0003800000 */
.L_x_4797:
[----:B------:R-:W-:Y:S01]  /*a7c0*/  ISETP.GE.AND P2, PT, R218, R31, PT ;  /* 0x0000001fda00720c */ /* 0x000fe20003f46270 */
[----:B------:R-:W-:-:S12]  /*a7d0*/  BSSY B0, `(.L_x_4799) ;  /* 0x000001f000007945 */ /* 0x000fd80003800000 */
[----:B------:R-:W-:Y:S05]  /*a7e0*/  @P2 BRA `(.L_x_4800) ;  /* 0x0000000000742947 */ /* 0x000fea0003800000 */
[----:B------:R-:W-:Y:S01]  /*a7f0*/  IADD3 R31, P2, R36, 0x40, RZ ;  /* 0x00000040241f7810 */ /* 0x000fe20007f5e0ff */
[----:B0-2---:R-:W-:Y:S01]  /*a800*/  IMAD.MOV.U32 R32, RZ, RZ, R104 ;  /* 0x000000ffff207224 */ /* 0x005fe200078e0068 */
[----:B------:R-:W-:Y:S01]  /*a810*/  ULDC UR4, c[0x0][0x2f4] ;  /* 0x0000bd0000047ab9 */ /* 0x000fe20000000800 */
[----:B------:R-:W-:Y:S02]  /*a820*/  IMAD.MOV.U32 R33, RZ, RZ, R28 ;  /* 0x000000ffff217224 */ /* 0x000fe400078e001c */
[----:B------:R-:W-:Y:S02]  /*a830*/  IMAD.X R36, RZ, RZ, R37, P2 ;  /* 0x000000ffff247224 */ /* 0x000fe400010e0625 */
[----:B------:R-:W-:-:S04]  /*a840*/  IMAD.WIDE.U32 R32, R31, UR44, R32 ;  /* 0x0000002c1f207c25 */ /* 0x000fc8000f8e0020 */
[----:B------:R-:W-:-:S04]  /*a850*/  IMAD R36, R36, UR44, RZ ;  /* 0x0000002c24247c24 */ /* 0x000fc8000f8e02ff */
[----:B------:R-:W-:Y:S01]  /*a860*/  IMAD R31, R31, UR45, R36 ;  /* 0x0000002d1f1f7c24 */ /* 0x000fe2000f8e0224 */
[----:B------:R-:W-:-:S04]  /*a870*/  LEA R36, P2, R32, UR60, 0x1 ;  /* 0x0000003c20247c11 */ /* 0x000fc8000f8408ff */
[----:B------:R-:W-:-:S04]  /*a880*/  IADD3 R31, R33, R31, RZ ;  /* 0x0000001f211f7210 */ /* 0x000fc80007ffe0ff */
        /* <DEDUP_REMOVED lines=19> */
.L_x_4800:
[----:B------:R-:W-:Y:S05]  /*a9c0*/  BSYNC B0 ;  /* 0x0000000000007941 */ /* 0x000fea0003800000 */
.L_x_4799:
[----:B------:R-:W-:Y:S01]  /*a9d0*/  @!PT LDS RZ, [RZ] ;  /* 0x00000000fffff984 */ /* 0x000fe20000000800 */
[----:B------:R-:W-:Y:S01]  /*a9e0*/  @!PT LDS RZ, [RZ] ;  /* 0x00000000fffff984 */ /* 0x000fe20000000800 */
[----:B------:R-:W-:Y:S01]  /*a9f0*/  @!PT LDS RZ, [RZ] ;  /* 0x00000000fffff984 */ /* 0x000fe20000000800 */
[----:B------:R-:W-:Y:S01]  /*aa00*/  @!PT LDS RZ, [RZ] ;  /* 0x00000000fffff984 */ /* 0x000fe20000000800 */
[----:B------:R4:W-:Y:S06]  /*aa10*/  MEMBAR.ALL.CTA ;  /* 0x0000000000007992 */ /* 0x0009ec0000008000 */
[----:B----4-:R-:W4:Y:S01]  /*aa20*/  FENCE.VIEW.ASYNC.S ;  /* 0x00000000000073c6 */ /* 0x010f220000000000 */
[----:B-1----:R-:W-:Y:S01]  /*aa30*/  @!P3 VIADD R88, R88, 0x308c0 ;  /* 0x000308c05858b836 */ /* 0x002fe20000000000 */
[----:B----4-:R1:W-:Y:S01]  /*aa40*/  BAR.SYNC.DEFER_BLOCKING R176, 0x80 ;  /* 0x000200b00000751d */ /* 0x0103e20000010000 */
[----:B------:R-:W-:Y:S01]  /*aa50*/  LOP3.LUT P4, RZ, R18, 0x2, RZ, 0xc0, !PT ;  /* 0x0000000212ff7812 */ /* 0x000fe2000788c0ff */
[----:B------:R-:W-:-:S02]  /*aa60*/  VIADD R16, R16, 0x1 ;  /* 0x0000000110107836 */ /* 0x000fc40000000000 */
[----:B------:R-:W-:Y:S02]  /*aa70*/  @!P3 PRMT R88, RZ, 0x654, R88 ;  /* 0x00000654ff58b816 */ /* 0x000fe40000000058 */
[----:B------:R-:W-:Y:S02]  /*aa80*/  PLOP3.LUT P2, PT, PT, PT, PT, 0x8, 0x0 ;  /* 0x000000000000781c */ /* 0x000fe40003f4e170 */
[----:B------:R1:W-:Y:S01]  /*aa90*/  @!P3 SYNCS.ARRIVE.TRANS64.RED.A1T0 RZ, [R88+URZ], RZ ;  /* 0x000000ff58ffb9a7 */ /* 0x0003e2000810043f */
[----:B------:R-:W-:-:S04]  /*aaa0*/  ISETP.NE.AND P3, PT, R16, 0x2, PT ;  /* 0x000000021000780c */ /* 0x000fc80003f65270 */
[----:B------:R-:W-:Y:S02]  /*aab0*/  SEL R29, RZ, 0x1, P3 ;  /* 0x00000001ff1d7807 */ /* 0x000fe40001800000 */
[----:B------:R-:W-:Y:S02]  /*aac0*/  SEL R16, R16, RZ, P3 ;  /* 0x000000ff10107207 */ /* 0x000fe40001800000 */
[----:B------:R-:W-:Y:S01]  /*aad0*/  LOP3.LUT R200, R200, R29, RZ, 0x3c, !PT ;  /* 0x0000001dc8c87212 */ /* 0x000fe200078e3cff */
[----:B-1----:R-:W-:Y:S06]  /*aae0*/  @P4 BRA `(.L_x_4801) ;  /* 0xffffff8000b84947 */ /* 0x002fec000383ffff */
.L_x_4697:
[----:B------:R-:W1:Y:S01]  /*aaf0*/  LDC R0, c[0x0][0x448] ;  /* 0x00011200ff007b82 */ /* 0x000e620000000800 */
[----:B------:R-:W-:Y:S01]  /*ab00*/  IADD3 R7, R196, 0x1, -R195 ;  /* 0x00000001c4077810 */ /* 0x000fe20007ffe8c3 */
[----:B------:R-:W-:Y:S06]  /*ab10*/  BSSY B0, `(.L_x_4802) ;  /* 0x000000d000007945 */ /* 0x000fec0003800000 */
[----:B------:R-:W4:Y:S01]  /*ab20*/  LDC.64 R4, c[0x0][0x9e0] ;  /* 0x00027800ff047b82 */ /* 0x000f220000000a00 */
[----:B-1----:R-:W-:Y:S01]  /*ab30*/  ISETP.NE.AND P1, PT, R0, 0x1, PT ;  /* 0x000000010000780c */ /* 0x002fe20003f25270 */
[----:B------:R-:W-:Y:S01]  /*ab40*/  VIADD R0, R211, 0x7f ;  /* 0x0000007fd3007836 */ /* 0x000fe20000000000 */
[----:B----4-:R-:W-:-:S11]  /*ab50*/  ISETP.GE.AND P3, PT, R5, 0x1, PT ;  /* 0x000000010500780c */ /* 0x010fd60003f66270 */
[----:B------:R-:W1:Y:S08]  /*ab60*/  @P1 LDC R3, c[0x0][0x44c] ;  /* 0x00011300ff031b82 */ /* 0x000e700000000800 */
[----:B------:R-:W4:Y:S01]  /*ab70*/  @P1 LDC R6, c[0x0][0x450] ;  /* 0x00011400ff061b82 */ /* 0x000f220000000800 */
[----:B-1----:R-:W-:-:S05]  /*ab80*/  @P1 IMAD.HI.U32 R3, R0, R3, RZ ;  /* 0x0000000300031227 */ /* 0x002fca00078e00ff */
[----:B----4-:R-:W-:-:S05]  /*ab90*/  @P1 SHF.R.U32.HI R0, RZ, R6, R3 ;  /* 0x00000006ff001219 */ /* 0x010fca0000011603 */
[----:B------:R-:W-:Y:S01]  /*aba0*/  IMAD.IADD R3, R7, 0x1, R0 ;  /* 0x0000000107037824 */ /* 0x000fe200078e0200 */
[----:B------:R-:W-:Y:S06]  /*abb0*/  @P2 BRA `(.L_x_4803) ;  /* 0x0000000000082947 */ /* 0x000fec0003800000 */
[----:B------:R-:W1:Y:S02]  /*abc0*/  FENCE.VIEW.ASYNC.G ;  /* 0x00000000000073c6 */ /* 0x000e640000000100 */
[----:B-1----:R-:W-:Y:S06]  /*abd0*/  BAR.ARV 0xc, 0x180 ;  /* 0x0306000000007b1d */ /* 0x002fec0000002000 */
.L_x_4803:
[----:B------:R-:W-:Y:S05]  /*abe0*/  BSYNC B0 ;  /* 0x0000000000007941 */ /* 0x000fea0003800000 */
.L_x_4802:
        /* <DEDUP_REMOVED lines=13> */
.L_x_4806:
[----:B------:R-:W-:-:S13]  /*acc0*/  ISETP.NE.AND P0, PT, R5, 0x1, PT ;  /* 0x000000010500780c */ /* 0x000fda0003f05270 */
[----:B------:R-:W1:Y:S02]  /*acd0*/  @P0 LDC.64 R6, c[0x0][0x9e8] ;  /* 0x00027a00ff060b82 */ /* 0x000e640000000a00 */
[----:B-1----:R-:W-:-:S05]  /*ace0*/  @P0 IMAD.HI.U32 R6, R0, R6, RZ ;  /* 0x0000000600060227 */ /* 0x002fca00078e00ff */
[----:B------:R-:W-:-:S07]  /*acf0*/  @P0 SHF.R.U32.HI R0, RZ, R7, R6 ;  /* 0x00000007ff000219 */ /* 0x000fce0000011606 */
.L_x_4807:
[----:B------:R-:W-:Y:S05]  /*ad00*/  BSYNC B0 ;  /* 0x0000000000007941 */ /* 0x000fea0003800000 */
.L_x_4805:
[----:B------:R-:W-:-:S05]  /*ad10*/  IMAD R3, R0, R5, R5 ;  /* 0x0000000500037224 */ /* 0x000fca00078e0205 */
[----:B------:R-:W-:-:S07]  /*ad20*/  VIMNMX R4, R4, R3, PT ;  /* 0x0000000304047248 */ /* 0x000fce0003fe0100 */
.L_x_4804:
[----:B------:R-:W1:Y:S01]  /*ad30*/  @P1 LDC R0, c[0x0][0x44c] ;  /* 0x00011300ff001b82 */ /* 0x000e620000000800 */
[----:B------:R-:W-:Y:S01]  /*ad40*/  IADD3 R4, R4, 0x5f, RZ ;  /* 0x0000005f04047810 */ /* 0x000fe20007ffe0ff */
[----:B------:R-:W-:-:S04]  /*ad50*/  ULDC UR4, c[0x0][0x9dc] ;  /* 0x0002770000047ab9 */ /* 0x000fc80000000800 */
[----:B------:R-:W-:Y:S02]  /*ad60*/  IMAD.HI R4, R4, 0x2aaaaaab, RZ ;  /* 0x2aaaaaab04047827 */ /* 0x000fe400078e02ff */
[----:B------:R-:W4:Y:S03]  /*ad70*/  @P1 LDC R7, c[0x0][0x450] ;  /* 0x00011400ff071b82 */ /* 0x000f260000000800 */
[----:B------:R-:W-:-:S04]  /*ad80*/  SHF.R.U32.HI R3, RZ, 0x1f, R4 ;  /* 0x0000001fff037819 */ /* 0x000fc80000011604 */
[----:B------:R-:W-:-:S04]  /*ad90*/  LEA.HI.SX32 R3, R4, R3, 0x1c ;  /* 0x0000000304037211 */ /* 0x000fc800078fe2ff */
[----:B------:R-:W-:Y:S01]  /*ada0*/  VIMNMX R72, R152, R3, PT ;  /* 0x0000000398487248 */ /* 0x000fe20003fe0100 */
[----:B-1----:R-:W-:-:S04]  /*adb0*/  @P1 IMAD.HI.U32 R6, R211, R0, RZ ;  /* 0x00000000d3061227 */ /* 0x002fc800078e00ff */
[----:B------:R-:W-:Y:S01]  /*adc0*/  IMAD.MOV.U32 R0, RZ, RZ, R211 ;  /* 0x000000ffff007224 */ /* 0x000fe200078e00d3 */
[----:B----4-:R-:W-:-:S05]  /*add0*/  @P1 SHF.R.U32.HI R0, RZ, R7, R6 ;  /* 0x00000007ff001219 */ /* 0x010fca0000011606 */
        /* <DEDUP_REMOVED lines=13> */
.L_x_4810:
[----:B------:R-:W-:-:S13]  /*aeb0*/  ISETP.NE.AND P0, PT, R5, 0x1, PT ;  /* 0x000000010500780c */ /* 0x000fda0003f05270 */
[----:B------:R-:W1:Y:S02]  /*aec0*/  @P0 LDC.64 R6, c[0x0][0x9e8] ;  /* 0x00027a00ff060b82 */ /* 0x000e640000000a00 */
[----:B-1----:R-:W-:-:S05]  /*aed0*/  @P0 IMAD.HI.U32 R4, R0, R6, RZ ;  /* 0x0000000600040227 */ /* 0x002fca00078e00ff */
[----:B------:R-:W-:-:S07]  /*aee0*/  @P0 SHF.R.U32.HI R0, RZ, R7, R4 ;  /* 0x00000007ff000219 */ /* 0x000fce0000011604 */
.L_x_4811:
[----:B------:R-:W-:Y:S05]  /*aef0*/  BSYNC B0 ;  /* 0x0000000000007941 */ /* 0x000fea0003800000 */
.L_x_4809:
[----:B------:R-:W-:-:S05]  /*af00*/  IMAD R0, R0, R5, RZ ;  /* 0x0000000500007224 */ /* 0x000fca00078e02ff */
[----:B------:R-:W-:-:S07]  /*af10*/  VIMNMX R3, R3, R0, !PT ;  /* 0x0000000003037248 */ /* 0x000fce0007fe0100 */
.L_x_4808:
[----:B------:R-:W-:Y:S01]  /*af20*/  IMAD.HI R3, R3, 0x2aaaaaab, RZ ;  /* 0x2aaaaaab03037827 */ /* 0x000fe200078e02ff */
[----:B------:R-:W-:Y:S04]  /*af30*/  BSSY B0, `(.L_x_4812) ;  /* 0x0000026000007945 */ /* 0x000fe80003800000 */
        /* <DEDUP_REMOVED lines=11> */
[----:B------:R-:W1:Y:S01]  /*aff0*/  I2F.RP R3, R6 ;  /* 0x0000000600037306 */ /* 0x000e620000209400 */
[----:B------:R-:W-:Y:S02]  /*b000*/  IABS R10, R11 ;  /* 0x0000000b000a7213 */ /* 0x000fe40000000000 */
[----:B------:R-:W-:-:S05]  /*b010*/  IMAD.IADD R0, R0, 0x1, -R9 ;  /* 0x0000000100007824 */ /* 0x000fca00078e0a09 */
[----:B------:R-:W-:Y:S02]  /*b020*/  IABS R8, R0 ;  /* 0x0000000000087213 */ /* 0x000fe40000000000 */
[----:B------:R-:W-:-:S04]  /*b030*/  LOP3.LUT R0, R0, R11, RZ, 0x3c, !PT ;  /* 0x0000000b00007212 */ /* 0x000fc800078e3cff */
[----:B------:R-:W-:Y:S01]  /*b040*/  ISETP.GE.AND P2, PT, R0, RZ, PT ;  /* 0x000000ff0000720c */ /* 0x000fe20003f46270 */
[----:B-1----:R-:W1:Y:S02]  /*b050*/  MUFU.RCP R3, R3 ;  /* 0x0000000300037308 */ /* 0x002e640000001000 */
[----:B-1----:R-:W-:Y:S01]  /*b060*/  VIADD R4, R3, 0xffffffe ;  /* 0x0ffffffe03047836 */ /* 0x002fe20000000000 */
[----:B------:R-:W-:-:S05]  /*b070*/  IADD3 R3, RZ, -R10, RZ ;  /* 0x8000000aff037210 */ /* 0x000fca0007ffe0ff */
[----:B------:R1:W4:Y:S02]  /*b080*/  F2I.FTZ.U32.TRUNC.NTZ R5, R4 ;  /* 0x0000000400057305 */ /* 0x000324000021f000 */
[----:B-1----:R-:W-:Y:S02]  /*b090*/  IMAD.MOV.U32 R4, RZ, RZ, RZ ;  /* 0x000000ffff047224 */ /* 0x002fe400078e00ff */
[----:B----4-:R-:W-:-:S04]  /*b0a0*/  IMAD.MOV R7, RZ, RZ, -R5 ;  /* 0x000000ffff077224 */ /* 0x010fc800078e0a05 */
        /* <DEDUP_REMOVED lines=14> */
.L_x_4813:
[----:B------:R-:W-:Y:S05]  /*b190*/  BSYNC B0 ;  /* 0x0000000000007941 */ /* 0x000fea0003800000 */
.L_x_4812:
[-C--:B------:R-:W-:Y:S01]  /*b1a0*/  IMAD R212, R220, R3.reuse, R9 ;  /* 0x00000003dcd47224 */ /* 0x080fe200078e0209 */
[----:B------:R-:W-:Y:S02]  /*b1b0*/  PLOP3.LUT P0, PT, PT, PT, PT, 0x80, 0x0 ;  /* 0x000000000000781c */ /* 0x000fe40003f0f070 */
[----:B------:R-:W-:Y:S02]  /*b1c0*/  CS2R R4, SRZ ;  /* 0x0000000000047805 */ /* 0x000fe4000001ff00 */
        /* <DEDUP_REMOVED lines=42> */
[----:B--2---:R-:W-:Y:S02]  /*b470*/  CS2R R38, SRZ ;  /* 0x0000000000267805 */ /* 0x004fe4000001ff00 */
[----:B---3--:R-:W-:Y:S02]  /*b480*/  CS2R R36, SRZ ;  /* 0x0000000000247805 */ /* 0x008fe4000001ff00 */
[----:B------:R-:W-:Y:S02]  /*b490*/  CS2R R34, SRZ ;  /* 0x0000000000227805 */ /* 0x000fe4000001ff00 */
[----:B0-----:R-:W-:-:S02]  /*b4a0*/  CS2R R32, SRZ ;  /* 0x0000000000207805 */ /* 0x001fc4000001ff00 */
[----:B------:R-:W-:Y:S02]  /*b4b0*/  CS2R R30, SRZ ;  /* 0x00000000001e7805 */ /* 0x000fe4000001ff00 */
[----:B------:R-:W-:Y:S02]  /*b4c0*/  CS2R R28, SRZ ;  /* 0x00000000001c7805 */ /* 0x000fe4000001ff00 */
[----:B------:R-:W-:Y:S02]  /*b4d0*/  CS2R R26, SRZ ;  /* 0x00000000001a7805 */ /* 0x000fe4000001ff00 */
[----:B------:R-:W-:Y:S01]  /*b4e0*/  CS2R R24, SRZ ;  /* 0x0000000000187805 */ /* 0x000fe2000001ff00 */
[----:B------:R-:W-:Y:S06]  /*b4f0*/  @!P1 BRA `(.L_x_4814) ;  /* 0x00000158006c9947 */ /* 0x000fec0003800000 */
[----:B------:R-:W2:Y:S01]  /*b500*/  LDL R0, [R1+0x40] ;  /* 0x0000400001007983 */ /* 0x000ea20000100800 */
[----:B------:R-:W0:Y:S02]  /*b510*/  S2R R40, SR_TID.X ;  /* 0x0000000000287919 */ /* 0x000e240000002100 */
[----:B0-----:R-:W-:-:S04]  /*b520*/  IADD3 R40, R40, -0x80, RZ ;  /* 0xffffff8028287810 */ /* 0x001fc80007ffe0ff */
[----:B------:R-:W-:Y:S02]  /*b530*/  SHF.R.S32.HI R41, RZ, 0x1f, R40 ;  /* 0x0000001fff297819 */ /* 0x000fe40000011428 */
[----:B--2---:R-:W-:Y:S02]  /*b540*/  R2UR UR4, R0 ;  /* 0x00000000000472ca */ /* 0x004fe400000e0000 */
[----:B------:R-:W-:-:S04]  /*b550*/  LEA.HI R0, R41, R40, RZ, 0x7 ;  /* 0x0000002829007211 */ /* 0x000fc800078f38ff */
[----:B------:R-:W-:-:S06]  /*b560*/  SHF.R.S32.HI R0, RZ, 0x7, R0 ;  /* 0x00000007ff007819 */ /* 0x000fcc0000011400 */
[----:B------:R-:W0:Y:S01]  /*b570*/  SHFL.IDX PT, R0, R0, RZ, 0x1f ;  /* 0x00001fff00007589 */ /* 0x000e2200000e0000 */
[----:B------:R-:W-:-:S06]  /*b580*/  ULOP3.LUT UP0, URZ, UR4, 0x1bf, URZ, 0xc0, !UPT ;  /* 0x000001bf043f7892 */ /* 0x000fcc000f80c03f */
[----:B------:R-:W-:Y:S02]  /*b590*/  PLOP3.LUT P0, PT, PT, PT, UP0, 0x80, 0x0 ;  /* 0x000000000000781c */ /* 0x000fe40003f0f008 */
        /* <DEDUP_REMOVED lines=22> */
[----:B-1---5:R-:W-:Y:S05]  /*b700*/  CALL.ABS.NOINC R14 ;  /* 0x000000000e007343 */ /* 0x022fea0003c00000 */
.L_x_4815:
        /* <DEDUP_REMOVED lines=12> */
.L_x_4819:
[----:B-1----:R1:W2:Y:S02]  /*b7d0*/  SYNCS.PHASECHK.TRANS64.TRYWAIT P0, [R2+URZ+0x30800], R3 ;  /* 0x03080003020075a7 */ /* 0x0022a4000800017f */
[----:B--2---:R-:W-:Y:S05]  /*b7e0*/  @!P0 NANOSLEEP.SYNCS 0x989680 ;  /* 0x009896800000895d */ /* 0x004fea0003900000 */
[----:B------:R-:W2:Y:S02]  /*b7f0*/  @!P0 SYNCS.PHASECHK.TRANS64 P0, [R2+URZ+0x30800], R3 ;  /* 0x03080003020085a7 */ /* 0x000ea4000800007f */
[----:B--2---:R-:W-:Y:S05]  /*b800*/  @!P0 BRA `(.L_x_4819) ;  /* 0xfffffffc00f08947 */ /* 0x004fea000383ffff */
.L_x_4818:
[----:B------:R-:W-:Y:S05]  /*b810*/  BSYNC B0 ;  /* 0x0000000000007941 */ /* 0x000fea0003800000 */
.L_x_4817:
[----:B------:R-:W-:Y:S05]  /*b820*/  BRA `(.L_x_4820) ;  /* 0x0000006c00bc7947 */ /* 0x000fea0003800000 */
.L_x_4816:
[----:B------:R-:W2:Y:S01]  /*b830*/  LDL R0, [R1+0x40] ;  /* 0x0000400001007983 */ /* 0x000ea20000100800 */
[----:B------:R-:W-:Y:S02]  /*b840*/  ULDC.64 UR6, c[0x0][0x408] ;  /* 0x0001020000067ab9 */ /* 0x000fe40000000a00 */
[----:B-----5:R-:W-:Y:S01]  /*b850*/  IMAD.WIDE.U32 R24, R147, UR6, RZ ;  /* 0x0000000693187c25 */ /* 0x020fe2000f8e00ff */
[----:B--2---:R-:W-:Y:S02]  /*b860*/  R2UR UR4, R0 ;  /* 0x00000000000472ca */ /* 0x004fe400000e0000 */
[----:B------:R-:W-:-:S11]  /*b870*/  SHF.R.S32.HI R0, RZ, 0x1f, R147 ;  /* 0x0000001fff007819 */ /* 0x000fd60000011493 */
[----:B------:R-:W-:-:S03]  /*b880*/  ULOP3.LUT UP0, URZ, UR4, 0x3ff, URZ, 0xc0, !UPT ;  /* 0x000003ff043f7892 */ /* 0x000fc6000f80c03f */
[----:B------:R-:W-:Y:S02]  /*b890*/  ULDC.64 UR4, c[0x0][0x3f8] ;  /* 0x0000fe0000047ab9 */ /* 0x000fe40000000a00 */
[C---:B------:R-:W-:Y:S01]  /*b8a0*/  IMAD R4, R0.reuse, UR4, RZ ;  /* 0x0000000400047c24 */ /* 0x040fe2000f8e02ff */
[----:B------:R-:W-:Y:S01]  /*b8b0*/  PLOP3.LUT P0, PT, PT, PT, UP0, 0x80, 0x0 ;  /* 0x000000000000781c */ /* 0x000fe20003f0f008 */
[----:B------:R-:W-:Y:S02]  /*b8c0*/  IMAD R0, R0, UR6, RZ ;  /* 0x0000000600007c24 */ /* 0x000fe4000f8e02ff */
[----:B------:R-:W-:-:S04]  /*b8d0*/  IMAD.WIDE.U32 R26, R147, UR4, RZ ;  /* 0x00000004931a7c25 */ /* 0x000fc8000f8e00ff */
[C---:B------:R-:W-:Y:S02]  /*b8e0*/  IMAD R29, R147.reuse, UR5, R4 ;  /* 0x00000005931d7c24 */ /* 0x040fe4000f8e0204 */
[----:B------:R-:W-:Y:S02]  /*b8f0*/  IMAD R31, R147, UR7, R0 ;  /* 0x00000007931f7c24 */ /* 0x000fe4000f8e0200 */
[----:B------:R-:W-:Y:S02]  /*b900*/  IMAD.IADD R29, R29, 0x1, R27 ;  /* 0x000000011d1d7824 */ /* 0x000fe400078e021b */
[----:B------:R-:W-:Y:S01]  /*b910*/  IMAD.IADD R31, R31, 0x1, R25 ;  /* 0x000000011f1f7824 */ /* 0x000fe200078e0219 */
        /* <DEDUP_REMOVED lines=17> */
.L_x_4821:
[----:B------:R-:W-:Y:S01]  /*ba30*/  ULDC.U8 UR4, c[0x0][0x410] ;  /* 0x0001040000047ab9 */ /* 0x000fe20000000000 */
[----:B------:R-:W-:Y:S01]  /*ba40*/  BSSY B0, `(.L_x_4822) ;  /* 0x00006c5000007945 */ /* 0x000fe20003800000 */
[----:B------:R-:W-:Y:S01]  /*ba50*/  ISETP.NE.AND P0, PT, RZ, UR4, PT ;  /* 0x00000004ff007c0c */ /* 0x000fe2000bf05270 */
[----:B------:R-:W-:-:S12]  /*ba60*/  IMAD.IADD R64, R194, 0x1, R211 ;  /* 0x00000001c2407824 */ /* 0x000fd800078e02d3 */
[----:B------:R-:W-:Y:S05]  /*ba70*/  @!P0 BRA `(.L_x_4823) ;  /* 0x0000003400788947 */ /* 0x000fea0003800000 */
[----:B------:R-:W0:Y:S01]  /*ba80*/  LDC R10, c[0x0][0x448] ;  /* 0x00011200ff0a7b82 */ /* 0x000e220000000800 */
[----:B------:R-:W-:Y:S01]  /*ba90*/  LEA R3, R221, R64, 0x6 ;  /* 0x00000040dd037211 */ /* 0x000fe200078e30ff */
[----:B------:R-:W-:Y:S01]  /*baa0*/  ULDC.64 UR4, c[0x0][0x3f8] ;  /* 0x0000fe0000047ab9 */ /* 0x000fe20000000a00 */
[----:B------:R-:W-:Y:S01]  /*bab0*/  ULDC.64 UR6, c[0x0][0x408] ;  /* 0x0001020000067ab9 */ /* 0x000fe20000000a00 */
[----:B------:R-:W-:Y:S01]  /*bac0*/  IMAD.MOV.U32 R4, RZ, RZ, R26 ;  /* 0x000000ffff047224 */ /* 0x000fe200078e001a */
[----:B------:R-:W-:Y:S01]  /*bad0*/  SHF.R.S32.HI R70, RZ, 0x1f, R203 ;  /* 0x0000001fff467819 */ /* 0x000fe200000114cb */
[----:B------:R-:W-:Y:S01]  /*bae0*/  IMAD.MOV.U32 R6, RZ, RZ, R24 ;  /* 0x000000ffff067224 */ /* 0x000fe200078e0018 */
[----:B------:R-:W-:Y:S01]  /*baf0*/  SHF.R.S32.HI R66, RZ, 0x1f, R201 ;  /* 0x0000001fff427819 */ /* 0x000fe200000114c9 */
[----:B------:R-:W-:Y:S01]  /*bb00*/  IMAD.MOV.U32 R7, RZ, RZ, R31 ;  /* 0x000000ffff077224 */ /* 0x000fe200078e001f */
[----:B------:R-:W-:Y:S02]  /*bb10*/  SHF.R.S32.HI R73, RZ, 0x1f, R206 ;  /* 0x0000001fff497819 */ /* 0x000fe400000114ce */
[----:B------:R-:W-:-:S02]  /*bb20*/  SHF.R.S32.HI R65, RZ, 0x1f, R202 ;  /* 0x0000001fff417819 */ /* 0x000fc400000114ca */
[----:B------:R-:W-:Y:S02]  /*bb30*/  SHF.R.S32.HI R67, RZ, 0x1f, R204 ;  /* 0x0000001fff437819 */ /* 0x000fe400000114cc */
[----:B0-----:R-:W-:-:S13]  /*bb40*/  ISETP.NE.AND P0, PT, R10, 0x1, PT ;  /* 0x000000010a00780c */ /* 0x001fda0003f05270 */
[----:B------:R-:W0:Y:S08]  /*bb50*/  @P0 LDC R0, c[0x0][0x44c] ;  /* 0x00011300ff000b82 */ /* 0x000e300000000800 */
[----:B------:R-:W1:Y:S01]  /*bb60*/  @P0 LDC R5, c[0x0][0x450] ;  /* 0x00011400ff050b82 */ /* 0x000e620000000800 */
[----:B0-----:R-:W-:-:S05]  /*bb70*/  @P0 IMAD.HI.U32 R0, R3, R0, RZ ;  /* 0x0000000003000227 */ /* 0x001fca00078e00ff */
[----:B-1----:R-:W-:Y:S01]  /*bb80*/  @P0 SHF.R.U32.HI R3, RZ, R5, R0 ;  /* 0x00000005ff030219 */ /* 0x002fe20000011600 */
[----:B------:R-:W-:-:S03]  /*bb90*/  IMAD.MOV.U32 R5, RZ, RZ, R29 ;  /* 0x000000ffff057224 */ /* 0x000fc600078e001d */
[----:B------:R-:W-:Y:S01]  /*bba0*/  SHF.R.S32.HI R0, RZ, 0x1f, R3 ;  /* 0x0000001fff007819 */ /* 0x000fe20000011403 */
[----:B------:R-:W-:-:S04]  /*bbb0*/  IMAD.WIDE.U32 R4, R3, UR4, R4 ;  /* 0x0000000403047c25 */ /* 0x000fc8000f8e0004 */
[C---:B------:R-:W-:Y:S02]  /*bbc0*/  IMAD R8, R0.reuse, UR4, RZ ;  /* 0x0000000400087c24 */ /* 0x040fe4000f8e02ff */
[----:B------:R-:W-:Y:S02]  /*bbd0*/  IMAD R0, R0, UR6, RZ ;  /* 0x0000000600007c24 */ /* 0x000fe4000f8e02ff */
[C---:B------:R-:W-:Y:S01]  /*bbe0*/  IMAD R9, R3.reuse, UR5, R8 ;  /* 0x0000000503097c24 */ /* 0x040fe2000f8e0208 */
[----:B------:R-:W-:Y:S01]  /*bbf0*/  ULDC.64 UR4, c[0x0][0x3e8] ;  /* 0x0000fa0000047ab9 */ /* 0x000fe20000000a00 */
[----:B------:R-:W-:-:S04]  /*bc00*/  IMAD.WIDE.U32 R6, R3, UR6, R6 ;  /* 0x0000000603067c25 */ /* 0x000fc8000f8e0006 */
        /* <DEDUP_REMOVED lines=14> */
.L_x_5177:
        /* <DEDUP_REMOVED lines=16> */
[----:B------:R-:W-:Y:S01]  /*bdf0*/  ULDC UR4, c[0x0][0x3f4] ;  /* 0x0000fd0000047ab9 */ /* 0x000fe20000000800 */
[----:B------:R-:W-:Y:S02]  /*be00*/  CS2R R60, SRZ ;  /* 0x00000000003c7805 */ /* 0x000fe4000001ff00 */
[----:B------:R-:W-:Y:S02]  /*be10*/  ISETP.GE.AND P3, PT, R204, UR4, PT ;  /* 0x00000004cc007c0c */ /* 0x000fe4000bf66270 */
[----:B------:R-:W-:Y:S02]  /*be20*/  CS2R R58, SRZ ;  /* 0x00000000003a7805 */ /* 0x000fe4000001ff00 */
[----:B------:R-:W-:Y:S02]  /*be30*/  ISETP.GE.AND P2, PT, R202, UR4, PT ;  /* 0x00000004ca007c0c */ /* 0x000fe4000bf46270 */
[----:B------:R-:W-:Y:S02]  /*be40*/  ISETP.GE.AND P1, PT, R203, UR4, PT ;  /* 0x00000004cb007c0c */ /* 0x000fe4000bf26270 */
[----:B------:R-:W-:-:S02]  /*be50*/  ISETP.GE.AND P0, PT, R201, UR4, PT ;  /* 0x00000004c9007c0c */ /* 0x000fc4000bf06270 */
[----:B------:R-:W-:-:S03]  /*be60*/  ISETP.GE.AND P4, PT, R192, UR4, PT ;  /* 0x00000004c0007c0c */ /* 0x000fc6000bf86270 */
[C---:B------:R-:W-:Y:S01]  /*be70*/  @!P3 IMAD.SHL.U32 R31, R204.reuse, 0x2, RZ ;  /* 0x00000002cc1fb824 */ /* 0x040fe200078e00ff */
[----:B------:R-:W-:-:S03]  /*be80*/  @!P3 SHF.L.U64.HI R4, R204, 0x1, R67 ;  /* 0x00000001cc04b819 */ /* 0x000fc60000010243 */
[----:B------:R-:W-:Y:S02]  /*be90*/  @!P2 SHF.L.U32 R27, R202, 0x1, RZ ;  /* 0x00000001ca1ba819 */ /* 0x000fe400000006ff */
[----:B------:R-:W-:Y:S01]  /*bea0*/  @!P1 IMAD.SHL.U32 R21, R203, 0x2, RZ ;  /* 0x00000002cb159824 */ /* 0x000fe200078e00ff */
[-C--:B--2---:R-:W-:Y:S01]  /*beb0*/  @!P3 IADD3 R32, P6, R6, R31.reuse, RZ ;  /* 0x0000001f0620b210 */ /* 0x084fe20007fde0ff */
[C---:B------:R-:W-:Y:S01]  /*bec0*/  @!P0 IMAD.SHL.U32 R11, R201.reuse, 0x2, RZ ;  /* 0x00000002c90b8824 */ /* 0x040fe200078e00ff */
[----:B----4-:R-:W-:Y:S01]  /*bed0*/  @!P3 IADD3 R30, P5, R14, R31, RZ ;  /* 0x0000001f0e1eb210 */ /* 0x010fe20007fbe0ff */
[----:B-1----:R-:W-:Y:S01]  /*bee0*/  @!P4 IMAD.WIDE R34, R192, 0x2, R6 ;  /* 0x00000002c022c825 */ /* 0x002fe200078e0206 */
[----:B------:R-:W-:Y:S02]  /*bef0*/  @!P2 SHF.L.U64.HI R8, R202, 0x1, R65 ;  /* 0x00000001ca08a819 */ /* 0x000fe40000010241 */
[----:B------:R-:W-:Y:S01]  /*bf00*/  @!P0 SHF.L.U64.HI R38, R201, 0x1, R66 ;  /* 0x00000001c9268819 */ /* 0x000fe20000010242 */
[--C-:B------:R-:W-:Y:S01]  /*bf10*/  @!P3 IMAD.X R33, R7, 0x1, R4.reuse, P6 ;  /* 0x000000010721b824 */ /* 0x100fe200030e0604 */
[-C--:B------:R-:W-:Y:S01]  /*bf20*/  @!P2 IADD3 R28, P6, R6, R27.reuse, RZ ;  /* 0x0000001b061ca210 */ /* 0x080fe20007fde0ff */
[----:B---3--:R-:W-:Y:S01]  /*bf30*/  @!P3 IMAD.X R31, R9, 0x1, R4, P5 ;  /* 0x00000001091fb824 */ /* 0x008fe200028e0604 */
[----:B------:R-:W-:Y:S01]  /*bf40*/  @!P2 IADD3 R26, P5, R14, R27, RZ ;  /* 0x0000001b0e1aa210 */ /* 0x000fe20007fbe0ff */
[----:B------:R-:W5:Y:S01]  /*bf50*/  @!P4 LD.E.64 R60, desc[UR46][R34.64] ;  /* 0x0000002e223cc980 */ /* 0x000f62000c101b00 */
[----:B------:R-:W-:Y:S01]  /*bf60*/  @!P1 SHF.L.U64.HI R4, R203, 0x1, R70 ;  /* 0x00000001cb049819 */ /* 0x000fe20000010246 */
[--C-:B------:R-:W-:Y:S01]  /*bf70*/  @!P2 IMAD.X R29, R7, 0x1, R8.reuse, P6 ;  /* 0x00000001071da824 */ /* 0x100fe200030e0608 */
[----:B------:R-:W-:Y:S01]  /*bf80*/  @!P1 IADD3 R24, P6, R6, R21, RZ ;  /* 0x0000001506189210 */ /* 0x000fe20007fde0ff */
[----:B------:R-:W-:Y:S01]  /*bf90*/  @!P2 IMAD.X R27, R9, 0x1, R8, P5 ;  /* 0x00000001091ba824 */ /* 0x000fe200028e0608 */
[----:B------:R-:W-:Y:S01]  /*bfa0*/  ISETP.GE.AND P5, PT, R206, UR4, PT ;  /* 0x00000004ce007c0c */ /* 0x000fe2000bfa6270 */
[----:B------:R-:W-:-:S02]  /*bfb0*/  @!P4 IMAD.MOV.U32 R8, RZ, RZ, R14 ;  /* 0x000000ffff08c224 */ /* 0x000fc400078e000e */
[----:B------:R-:W-:Y:S01]  /*bfc0*/  @!P1 IMAD.X R25, R7, 0x1, R4, P6 ;  /* 0x0000000107199824 */ /* 0x000fe200030e0604 */
[----:B------:R-:W-:Y:S01]  /*bfd0*/  @!P1 IADD3 R20, P6, R14, R21, RZ ;  /* 0x000000150e149210 */ /* 0x000fe20007fde0ff */
[----:B------:R-:W-:-:S03]  /*bfe0*/  @!P4 IMAD.WIDE R36, R192, 0x2, R8 ;  /* 0x00000002c024c825 */ /* 0x000fc600078e0208 */
[----:B------:R-:W-:Y:S02]  /*bff0*/  @!P1 IADD3.X R21, R9, R4, RZ, P6, !PT ;  /* 0x0000000409159210 */ /* 0x000fe400037fe4ff */
[-C--:B------:R-:W-:Y:S01]  /*c000*/  @!P0 IADD3 R12, P6, R6, R11.reuse, RZ ;  /* 0x0000000b060c8210 */ /* 0x080fe20007fde0ff */
[----:B------:R1:W5:Y:S02]  /*c010*/  @!P4 LD.E.64 R58, desc[UR46][R36.64] ;  /* 0x0000002e243ac980 */ /* 0x000364000c101b00 */
[----:B------:R-:W-:Y:S02]  /*c020*/  @!P5 IMAD.SHL.U32 R15, R206, 0x2, RZ ;  /* 0x00000002ce0fd824 */ /* 0x000fe400078e00ff */
[----:B------:R-:W-:Y:S01]  /*c030*/  @!P0 IMAD.X R13, R7, 0x1, R38, P6 ;  /* 0x00000001070d8824 */ /* 0x000fe200030e0626 */
[----:B------:R-:W-:Y:S02]  /*c040*/  @!P0 IADD3 R10, P6, R14, R11, RZ ;  /* 0x0000000b0e0a8210 */ /* 0x000fe40007fde0ff */
[----:B------:R-:W-:-:S02]  /*c050*/  @!P5 SHF.L.U64.HI R4, R206, 0x1, R73 ;  /* 0x00000001ce04d819 */ /* 0x000fc40000010249 */
[-C--:B------:R-:W-:Y:S01]  /*c060*/  @!P5 IADD3 R6, P4, R6, R15.reuse, RZ ;  /* 0x0000000f0606d210 */ /* 0x080fe20007f9e0ff */
[----:B------:R-:W-:Y:S01]  /*c070*/  @!P0 IMAD.X R11, R9, 0x1, R38, P6 ;  /* 0x00000001090b8824 */ /* 0x000fe200030e0626 */
[----:B------:R-:W-:Y:S02]  /*c080*/  @!P5 IADD3 R14, P6, R14, R15, RZ ;  /* 0x0000000f0e0ed210 */ /* 0x000fe40007fde0ff */
        /* <DEDUP_REMOVED lines=9> */
[----:B------:R-:W-:Y:S01]  /*c120*/  CS2R R38, SRZ ;  /* 0x0000000000267805 */ /* 0x000fe2000001ff00 */
[--C-:B------:R-:W-:Y:S01]  /*c130*/  @!P5 IMAD.X R7, R7, 0x1, R4.reuse, P4 ;  /* 0x000000010707d824 */ /* 0x100fe200020e0604 */
[----:B------:R1:W5:Y:S01]  /*c140*/  @!P3 LD.E.64 R56, desc[UR46][R32.64] ;  /* 0x0000002e2038b980 */ /* 0x000362000c101b00 */
[----:B------:R-:W-:-:S03]  /*c150*/  @!P5 IMAD.X R15, R9, 0x1, R4, P6 ;  /* 0x00000001090fd824 */ /* 0x000fc600030e0604 */
[----:B------:R1:W5:Y:S04]  /*c160*/  @!P3 LD.E.64 R54, desc[UR46][R30.64] ;  /* 0x0000002e1e36b980 */ /* 0x000368000c101b00 */
[----:B------:R1:W5:Y:S04]  /*c170*/  @!P2 LD.E.64 R52, desc[UR46][R28.64] ;  /* 0x0000002e1c34a980 */ /* 0x000368000c101b00 */
[----:B------:R1:W5:Y:S04]  /*c180*/  @!P2 LD.E.64 R50, desc[UR46][R26.64] ;  /* 0x0000002e1a32a980 */ /* 0x000368000c101b00 */
[----:B------:R1:W5:Y:S04]  /*c190*/  @!P1 LD.E.64 R48, desc[UR46][R24.64] ;  /* 0x0000002e18309980 */ /* 0x000368000c101b00 */
[----:B------:R1:W5:Y:S04]  /*c1a0*/  @!P1 LD.E.64 R46, desc[UR46][R20.64] ;  /* 0x0000002e142e9980 */ /* 0x000368000c101b00 */
[----:B------:R1:W5:Y:S04]  /*c1b0*/  @!P0 LD.E.64 R44, desc[UR46][R12.64] ;  /* 0x0000002e0c2c8980 */ /* 0x000368000c101b00 */
[----:B------:R1:W5:Y:S04]  /*c1c0*/  @!P0 LD.E.64 R42, desc[UR46][R10.64] ;  /* 0x0000002e0a2a8980 */ /* 0x000368000c101b00 */
[----:B------:R1:W5:Y:S04]  /*c1d0*/  @!P5 LD.E.64 R36, desc[UR46][R6.64] ;  /* 0x0000002e0624d980 */ /* 0x000368000c101b00 */
[----:B------:R1:W5:Y:S02]  /*c1e0*/  @!P5 LD.E.64 R38, desc[UR46][R14.64] ;  /* 0x0000002e0e26d980 */ /* 0x000364000c101b00 */
.L_x_4826:
[----:B------:R-:W-:Y:S05]  /*c1f0*/  BSYNC B1 ;  /* 0x0000000000017941 */ /* 0x000fea0003800000 */
.L_x_4825:
[----:B-----5:R-:W-:Y:S01]  /*c200*/  IMAD.MOV.U32 R4, RZ, RZ, R38 ;  /* 0x000000ffff047224 */ /* 0x020fe200078e0026 */
[----:B-12---:R-:W-:Y:S01]  /*c210*/  MOV R6, R39 ;  /* 0x0000002700067202 */ /* 0x006fe20000000f00 */
[----:B------:R-:W-:Y:S01]  /*c220*/  IMAD.MOV.U32 R7, RZ, RZ, R42 ;  /* 0x000000ffff077224 */ /* 0x000fe200078e002a */
[----:B------:R-:W-:Y:S01]  /*c230*/  UMOV UR4, 0xffffffff ;  /* 0xffffffff00047882 */ /* 0x000fe20000000000 */
[----:B------:R-:W-:Y:S01]  /*c240*/  IMAD.MOV.U32 R8, RZ, RZ, R43 ;  /* 0x000000ffff087224 */ /* 0x000fe200078e002b */
[----:B------:R-:W-:Y:S01]  /*c250*/  PRMT R79, R6, 0x5410, R4 ;  /* 0x00005410064f7816 */ /* 0x000fe20000000004 */
[----:B------:R-:W-:Y:S01]  /*c260*/  IMAD.MOV.U32 R4, RZ, RZ, R46 ;  /* 0x000000ffff047224 */ /* 0x000fe200078e002e */
[----:B------:R-:W-:Y:S01]  /*c270*/  CS2R R30, SRZ ;  /* 0x00000000001e7805 */ /* 0x000fe2000001ff00 */
        /* <DEDUP_REMOVED lines=21> */
[----:B------:R-:W-:Y:S01]  /*c3d0*/  PRMT R88, R6, 0x7610, R88 ;  /* 0x0000761006587816 */ /* 0x000fe20000000058 */
[----:B------:R-:W-:Y:S01]  /*c3e0*/  IMAD.MOV.U32 R8, RZ, RZ, R49 ;  /* 0x000000ffff087224 */ /* 0x000fe200078e0031 */
[----:B------:R-:W-:-:S04]  /*c3f0*/  MOV R6, R53 ;  /* 0x0000003500067202 */ /* 0x000fc80000000f00 */
        /* <DEDUP_REMOVED lines=9> */
[----:B0-----:R-:W0:Y:S04]  /*c490*/  SHFL.IDX PT, R5, R5, 0x1, 0x1c1f ;  /* 0x003c1f0005057f89 */ /* 0x001e2800000e0000 */
[----:B------:R1:W2:Y:S04]  /*c4a0*/  SHFL.IDX PT, R4, R3, 0x1, 0x1c1f ;  /* 0x003c1f0003047f89 */ /* 0x0002a800000e0000 */
[----:B------:R-:W0:Y:S04]  /*c4b0*/  SHFL.IDX PT, R63, R63, 0x1, 0x1c1f ;  /* 0x003c1f003f3f7f89 */ /* 0x000e2800000e0000 */
[----:B------:R1:W0:Y:S02]  /*c4c0*/  SHFL.IDX PT, R62, R0, 0x1, 0x1c1f ;  /* 0x003c1f00003e7f89 */ /* 0x00022400000e0000 */
.L_x_5183:
[----:B------:R-:W-:Y:S01]  /*c4d0*/  LEA.HI R40, R41, R40, RZ, 0x2 ;  /* 0x0000002829287211 */ /* 0x000fe200078f10ff */
[----:B------:R-:W-:Y:S01]  /*c4e0*/  VIADD R64, R64, 0x40 ;  /* 0x0000004040407836 */ /* 0x000fe20000000000 */
[----:B------:R-:W-:Y:S01]  /*c4f0*/  BSSY B1, `(.L_x_4828) ;  /* 0x0000056000017945 */ /* 0x000fe20003800000 */
[----:B------:R-:W-:Y:S02]  /*c500*/  CS2R R32, SRZ ;  /* 0x0000000000207805 */ /* 0x000fe4000001ff00 */
[----:B-1----:R-:W-:Y:S02]  /*c510*/  SHF.R.S32.HI R3, RZ, 0x1f, R40 ;  /* 0x0000001fff037819 */ /* 0x002fe40000011428 */
[----:B------:R-:W-:Y:S02]  /*c520*/  CS2R R26, SRZ ;  /* 0x00000000001a7805 */ /* 0x000fe4000001ff00 */
[----:B------:R-:W-:Y:S02]  /*c530*/  ISETP.GE.AND P1, PT, R64, R69, PT ;  /* 0x000000454000720c */ /* 0x000fe40003f26270 */
[----:B------:R-:W-:-:S02]  /*c540*/  CS2R R20, SRZ ;  /* 0x0000000000147805 */ /* 0x000fc4000001ff00 */
[----:B------:R-:W-:Y:S02]  /*c550*/  LEA.HI R3, R3, R194, RZ, 0x3 ;  /* 0x000000c203037211 */ /* 0x000fe400078f18ff */
[----:B------:R-:W-:Y:S02]  /*c560*/  CS2R R12, SRZ ;  /* 0x00000000000c7805 */ /* 0x000fe4000001ff00 */
[----:B---3--:R-:W-:Y:S02]  /*c570*/  CS2R R8, SRZ ;  /* 0x0000000000087805 */ /* 0x008fe4000001ff00 */
[----:B------:R-:W-:Y:S02]  /*c580*/  CS2R R40, SRZ ;  /* 0x0000000000287805 */ /* 0x000fe4000001ff00 */
[----:B------:R-:W-:Y:S02]  /*c590*/  LOP3.LUT R3, R3, 0xfffffff8, RZ, 0xc0, !PT ;  /* 0xfffffff803037812 */ /* 0x000fe400078ec0ff */
[----:B------:R-:W-:-:S02]  /*c5a0*/  CS2R R34, SRZ ;  /* 0x0000000000227805 */ /* 0x000fc4000001ff00 */
[----:B------:R-:W-:Y:S02]  /*c5b0*/  CS2R R28, SRZ ;  /* 0x00000000001c7805 */ /* 0x000fe4000001ff00 */
[----:B------:R-:W-:Y:S02]  /*c5c0*/  CS2R R24, SRZ ;  /* 0x0000000000187805 */ /* 0x000fe4000001ff00 */
[----:B------:R-:W-:Y:S02]  /*c5d0*/  IADD3 R0, R194, -R3, RZ ;  /* 0x80000003c2007210 */ /* 0x000fe40007ffe0ff */
[----:B----4-:R-:W-:Y:S02]  /*c5e0*/  CS2R R14, SRZ ;  /* 0x00000000000e7805 */ /* 0x010fe4000001ff00 */
[----:B------:R-:W-:Y:S02]  /*c5f0*/  LOP3.LUT R3, R207, 0x18, R22, 0xf8, !PT ;  /* 0x00000018cf037812 */ /* 0x000fe400078ef816 */
[----:B------:R-:W-:-:S02]  /*c600*/  CS2R R10, SRZ ;  /* 0x00000000000a7805 */ /* 0x000fc4000001ff00 */
[----:B------:R-:W-:Y:S02]  /*c610*/  LOP3.LUT P0, RZ, R0, 0x4, RZ, 0xc0, !PT ;  /* 0x0000000400ff7812 */ /* 0x000fe4000780c0ff */
[----:B------:R-:W-:-:S05]  /*c620*/  LOP3.LUT R0, R3, R208, RZ, 0x3c, !PT ;  /* 0x000000d003007212 */ /* 0x000fca00078e3cff */
[----:B------:R-:W-:-:S04]  /*c630*/  IMAD.IADD R3, R209, 0x1, R0 ;  /* 0x00000001d1037824 */ /* 0x000fc800078e0200 */
[----:B------:R-:W-:Y:S01]  /*c640*/  IMAD R3, R3, 0x2, R2 ;  /* 0x0000000203037824 */ /* 0x000fe200078e0202 */
[----:B------:R-:W-:Y:S06]  /*c650*/  @P1 BRA `(.L_x_4829) ;  /* 0x0000000000fc1947 */ /* 0x000fec0003800000 */
[----:B------:R-:W-:Y:S01]  /*c660*/  ULDC UR4, c[0x0][0x3f4] ;  /* 0x0000fd0000047ab9 */ /* 0x000fe20000000800 */
[----:B------:R-:W-:Y:S02]  /*c670*/  CS2R R40, SRZ ;  /* 0x0000000000287805 */ /* 0x000fe4000001ff00 */
[----:B------:R-:W-:Y:S02]  /*c680*/  ISETP.GE.AND P4, PT, R204, UR4, PT ;  /* 0x00000004cc007c0c */ /* 0x000fe4000bf86270 */
[----:B------:R-:W-:Y:S02]  /*c690*/  CS2R R30, SRZ ;  /* 0x00000000001e7805 */ /* 0x000fe4000001ff00 */
[----:B------:R-:W-:Y:S02]  /*c6a0*/  ISETP.GE.AND P3, PT, R202, UR4, PT ;  /* 0x00000004ca007c0c */ /* 0x000fe4000bf66270 */
[----:B------:R-:W-:Y:S02]  /*c6b0*/  ISETP.GE.AND P2, PT, R203, UR4, PT ;  /* 0x00000004cb007c0c */ /* 0x000fe4000bf46270 */
[----:B------:R-:W-:-:S05]  /*c6c0*/  ISETP.GE.AND P1, PT, R201, UR4, PT ;  /* 0x00000004c9007c0c */ /* 0x000fca000bf26270 */
[C---:B------:R-:W-:Y:S01]  /*c6d0*/  @!P4 IMAD.SHL.U32 R9, R204.reuse, 0x2, RZ ;  /* 0x00000002cc09c824 */ /* 0x040fe200078e00ff */
[----:B------:R-:W-:-:S03]  /*c6e0*/  @!P4 SHF.L.U64.HI R0, R204, 0x1, R67 ;  /* 0x00000001cc00c819 */ /* 0x000fc60000010243 */
[C---:B------:R-:W-:Y:S01]  /*c6f0*/  @!P3 IMAD.SHL.U32 R75, R202.reuse, 0x2, RZ ;  /* 0x00000002ca4bb824 */ /* 0x040fe200078e00ff */
[----:B------:R-:W-:Y:S01]  /*c700*/  @!P3 SHF.L.U64.HI R6, R202, 0x1, R65 ;  /* 0x00000001ca06b819 */ /* 0x000fe20000010241 */
[----:B------:R-:W-:Y:S01]  /*c710*/  @!P2 IMAD.SHL.U32 R67, R203, 0x2, RZ ;  /* 0x00000002cb43a824 */ /* 0x000fe200078e00ff */
[-C--:B--2---:R-:W-:Y:S01]  /*c720*/  @!P4 IADD3 R10, P5, R4, R9.reuse, RZ ;  /* 0x00000009040ac210 */ /* 0x084fe20007fbe0ff */
[----:B------:R-:W-:Y:S01]  /*c730*/  @!P1 IMAD.SHL.U32 R7, R201, 0x2, RZ ;  /* 0x00000002c9079824 */ /* 0x000fe200078e00ff */
[----:B------:R-:W-:Y:S02]  /*c740*/  @!P2 SHF.L.U64.HI R12, R203, 0x1, R70 ;  /* 0x00000001cb0ca819 */ /* 0x000fe40000010246 */
[----:B0-----:R-:W-:Y:S01]  /*c750*/  @!P4 IADD3 R8, P6, R62, R9, RZ ;  /* 0x000000093e08c210 */ /* 0x001fe20007fde0ff */
[----:B------:R-:W-:Y:S01]  /*c760*/  @!P4 IMAD.X R11, R5, 0x1, R0, P5 ;  /* 0x00000001050bc824 */ /* 0x000fe200028e0600 */
[----:B------:R-:W-:Y:S02]  /*c770*/  @!P3 IADD3 R76, P5, R4, R75, RZ ;  /* 0x0000004b044cb210 */ /* 0x000fe40007fbe0ff */
[----:B------:R-:W-:Y:S01]  /*c780*/  @!P1 SHF.L.U64.HI R14, R201, 0x1, R66 ;  /* 0x00000001c90e9819 */ /* 0x000fe20000010242 */
[----:B------:R-:W-:Y:S01]  /*c790*/  @!P4 IMAD.X R9, R63, 0x1, R0, P6 ;  /* 0x000000013f09c824 */ /* 0x000fe200030e0600 */
[----:B------:R-:W-:-:S02]  /*c7a0*/  @!P3 IADD3.X R77, R5, R6, RZ, P5, !PT ;  /* 0x00000006054db210 */ /* 0x000fc40002ffe4ff */
[----:B------:R-:W-:Y:S02]  /*c7b0*/  @!P2 IADD3 R70, P5, R4, R67, RZ ;  /* 0x000000430446a210 */ /* 0x000fe40007fbe0ff */
[----:B------:R-:W-:-:S03]  /*c7c0*/  @!P3 IADD3 R74, P6, R62, R75, RZ ;  /* 0x0000004b3e4ab210 */ /* 0x000fc60007fde0ff */
[----:B------:R-:W-:Y:S01]  /*c7d0*/  @!P2 IMAD.X R71, R5, 0x1, R12, P5 ;  /* 0x000000010547a824 */ /* 0x000fe200028e060c */
[----:B------:R-:W-:Y:S01]  /*c7e0*/  @!P1 IADD3 R64, P5, R4, R7, RZ ;  /* 0x0000000704409210 */ /* 0x000fe20007fbe0ff */
[----:B------:R-:W-:Y:S01]  /*c7f0*/  @!P3 IMAD.X R75, R63, 0x1, R6, P6 ;  /* 0x000000013f4bb824 */ /* 0x000fe200030e0606 */
[----:B------:R-:W-:-:S03]  /*c800*/  @!P2 IADD3 R66, P6, R62, R67, RZ ;  /* 0x000000433e42a210 */ /* 0x000fc60007fde0ff */
[----:B------:R-:W-:Y:S01]  /*c810*/  @!P1 IMAD.X R65, R5, 0x1, R14, P5 ;  /* 0x0000000105419824 */ /* 0x000fe200028e060e */
[----:B------:R-:W-:Y:S01]  /*c820*/  @!P1 IADD3 R6, P5, R62, R7, RZ ;  /* 0x000000073e069210 */ /* 0x000fe20007fbe0ff */
[----:B------:R-:W-:Y:S01]  /*c830*/  @!P2 IMAD.X R67, R63, 0x1, R12, P6 ;  /* 0x000000013f43a824 */ /* 0x000fe200030e060c */
[----:B------:R-:W-:-:S03]  /*c840*/  ISETP.GE.AND P6, PT, R192, UR4, PT ;  /* 0x00000004c0007c0c */ /* 0x000fc6000bfc6270 */
[----:B------:R-:W-:Y:S01]  /*c850*/  @!P1 IMAD.X R7, R63, 0x1, R14, P5 ;  /* 0x000000013f079824 */ /* 0x000fe200028e060e */
[----:B------:R-:W-:Y:S02]  /*c860*/  ISETP.GE.AND P5, PT, R206, UR4, PT ;  /* 0x00000004ce007c0c */ /* 0x000fe4000bfa6270 */
[----:B------:R-:W-:Y:S02]  /*c870*/  CS2R R34, SRZ ;  /* 0x0000000000227805 */ /* 0x000fe4000001ff00 */
[----:B------:R-:W-:Y:S02]  /*c880*/  CS2R R32, SRZ ;  /* 0x0000000000207805 */ /* 0x000fe4000001ff00 */
[----:B------:R-:W-:Y:S02]  /*c890*/  CS2R R28, SRZ ;  /* 0x00000000001c7805 */ /* 0x000fe4000001ff00 */
[----:B------:R-:W-:Y:S02]  /*c8a0*/  CS2R R26, SRZ ;  /* 0x00000000001a7805 */ /* 0x000fe4000001ff00 */
[----:B------:R-:W-:Y:S01]  /*c8b0*/  CS2R R24, SRZ ;  /* 0x0000000000187805 */ /* 0x000fe2000001ff00 */
[----:B------:R-:W5:Y:S01]  /*c8c0*/  @!P4 LD.E.64 R34, desc[UR46][R10.64] ;  /* 0x0000002e0a22c980 */ /* 0x000f62000c101b00 */
[----:B------:R-:W-:-:S03]  /*c8d0*/  @!P6 IMAD.WIDE R12, R192, 0x2, R4 ;  /* 0x00000002c00ce825 */ /* 0x000fc600078e0204 */
[----:B------:R-:W5:Y:S01]  /*c8e0*/  @!P4 LD.E.64 R32, desc[UR46][R8.64] ;  /* 0x0000002e0820c980 */ /* 0x000f62000c101b00 */
[----:B------:R-:W-:Y:S01]  /*c8f0*/  @!P6 IMAD.WIDE R14, R192, 0x2, R62 ;  /* 0x00000002c00ee825 */ /* 0x000fe200078e023e */
[C---:B------:R-:W-:Y:S02]  /*c900*/  @!P5 SHF.L.U64.HI R0, R206.reuse, 0x1, R73 ;  /* 0x00000001ce00d819 */ /* 0x040fe40000010249 */
[----:B------:R-:W5:Y:S01]  /*c910*/  @!P6 LD.E.64 R40, desc[UR46][R12.64] ;  /* 0x0000002e0c28e980 */ /* 0x000f62000c101b00 */
[----:B------:R-:W-:-:S03]  /*c920*/  @!P5 IMAD.SHL.U32 R21, R206, 0x2, RZ ;  /* 0x00000002ce15d824 */ /* 0x000fc600078e00ff */
[----:B------:R0:W5:Y:S02]  /*c930*/  @!P6 LD.E.64 R30, desc[UR46][R14.64] ;  /* 0x0000002e0e1ee980 */ /* 0x000164000c101b00 */
[-C--:B------:R-:W-:Y:S02]  /*c940*/  @!P5 IADD3 R4, P6, R4, R21.reuse, RZ ;  /* 0x000000150404d210 */ /* 0x080fe40007fde0ff */
[----:B------:R1:W5:Y:S02]  /*c950*/  @!P3 LD.E.64 R28, desc[UR46][R76.64] ;  /* 0x0000002e4c1cb980 */ /* 0x000364000c101b00 */
[----:B------:R-:W-:Y:S02]  /*c960*/  @!P5 IADD3.X R5, R5, R0, RZ, P6, !PT ;  /* 0x000000000505d210 */ /* 0x000fe400037fe4ff */
[----:B------:R1:W5:Y:S01]  /*c970*/  @!P3 LD.E.64 R26, desc[UR46][R74.64] ;  /* 0x0000002e4a1ab980 */ /* 0x000362000c101b00 */
[----:B------:R-:W-:Y:S02]  /*c980*/  @!P5 IADD3 R62, P6, R62, R21, RZ ;  /* 0x000000153e3ed210 */ /* 0x000fe40007fde0ff */
[----:B------:R-:W-:-:S02]  /*c990*/  CS2R R20, SRZ ;  /* 0x0000000000147805 */ /* 0x000fc4000001ff00 */
[----:B0-----:R-:W-:Y:S02]  /*c9a0*/  CS2R R14, SRZ ;  /* 0x00000000000e7805 */ /* 0x001fe4000001ff00 */
[----:B------:R-:W-:Y:S02]  /*c9b0*/  CS2R R12, SRZ ;  /* 0x00000000000c7805 */ /* 0x000fe4000001ff00 */
[----:B------:R-:W-:Y:S02]  /*c9c0*/  CS2R R10, SRZ ;  /* 0x00000000000a7805 */ /* 0x000fe4000001ff00 */
[----:B------:R-:W-:Y:S01]  /*c9d0*/  CS2R R8, SRZ ;  /* 0x0000000000087805 */ /* 0x000fe2000001ff00 */
[----:B------:R-:W-:Y:S01]  /*c9e0*/  @!P5 IMAD.X R63, R63, 0x1, R0, P6 ;  /* 0x000000013f3fd824 */ /* 0x000fe200030e0600 */
[----:B------:R1:W5:Y:S04]  /*c9f0*/  @!P2 LD.E.64 R24, desc[UR46][R70.64] ;  /* 0x0000002e4618a980 */ /* 0x000368000c101b00 */
[----:B------:R1:W5:Y:S04]  /*ca00*/  @!P2 LD.E.64 R20, desc[UR46][R66.64] ;  /* 0x0000002e4214a980 */ /* 0x000368000c101b00 */
[----:B------:R1:W5:Y:S04]  /*ca10*/  @!P1 LD.E.64 R14, desc[UR46][R64.64] ;  /* 0x0000002e400e9980 */ /* 0x000368000c101b00 */
[----:B------:R1:W5:Y:S04]  /*ca20*/  @!P1 LD.E.64 R12, desc[UR46][R6.64] ;  /* 0x0000002e060c9980 */ /* 0x000368000c101b00 */
[----:B------:R1:W5:Y:S04]  /*ca30*/  @!P5 LD.E.64 R10, desc[UR46][R4.64] ;  /* 0x0000002e040ad980 */ /* 0x000368000c101b00 */
[----:B------:R1:W5:Y:S02]  /*ca40*/  @!P5 LD.E.64 R8, desc[UR46][R62.64] ;  /* 0x0000002e3e08d980 */ /* 0x000364000c101b00 */
.L_x_4829:
[----:B------:R-:W-:Y:S05]  /*ca50*/  BSYNC B1 ;  /* 0x0000000000017941 */ /* 0x000fea0003800000 */
.L_x_4828:
[----:B-12---:R-:W-:Y:S01]  /*ca60*/  LEA.HI R4, R217, R217, RZ, 0x1 ;  /* 0x000000d9d9047211 */ /* 0x006fe200078f08ff */
[----:B0----5:R-:W-:Y:S01]  /*ca70*/  IMAD.MOV.U32 R5, RZ, RZ, R30 ;  /* 0x000000ffff057224 */ /* 0x021fe200078e001e */
[----:B------:R-:W-:Y:S01]  /*ca80*/  MOV R7, R33 ;  /* 0x0000002100077202 */ /* 0x000fe20000000f00 */
[C---:B------:R-:W-:Y:S01]  /*ca90*/  VIADD R6, R3.reuse, 0x12400 ;  /* 0x0001240003067836 */ /* 0x040fe20000000000 */
[----:B------:R-:W-:Y:S01]  /*caa0*/  LOP3.LUT R4, R4, 0xfffffffe, RZ, 0xc0, !PT ;  /* 0xfffffffe04047812 */ /* 0x000fe200078ec0ff */
[----:B------:R-:W-:Y:S01]  /*cab0*/  VIADD R0, R3, 0x12440 ;  /* 0x0001244003007836 */ /* 0x000fe20000000000 */
[----:B------:R-:W-:Y:S01]  /*cac0*/  PRMT R75, R5, 0x7610, R75 ;  /* 0x00007610054b7816 */ /* 0x000fe2000000004b */
[----:B------:R-:W-:Y:S01]  /*cad0*/  IMAD.MOV.U32 R5, RZ, RZ, R31 ;  /* 0x000000ffff057224 */ /* 0x000fe200078e001f */
[----:B------:R-:W-:Y:S01]  /*cae0*/  VIADDMNMX R69, R69, -R211, 0x80, PT ;  /* 0x0000008045457446 */ /* 0x000fe200038009d3 */
[----:B------:R-:W-:Y:S01]  /*caf0*/  IMAD.IADD R4, R217, 0x1, -R4 ;  /* 0x00000001d9047824 */ /* 0x000fe200078e0a04 */
[----:B------:R-:W-:Y:S01]  /*cb00*/  BSSY B1, `(.L_x_4830) ;  /* 0x0000028000017945 */ /* 0x000fe20003800000 */
[----:B------:R-:W-:Y:S01]  /*cb10*/  @P0 VIADD R0, R6, 0xffffffc0 ;  /* 0xffffffc006000836 */ /* 0x000fe20000000000 */
[----:B------:R-:W-:Y:S01]  /*cb20*/  PRMT R75, R75, 0x5410, R5 ;  /* 0x000054104b4b7816 */ /* 0x000fe20000000005 */
[----:B------:R-:W-:Y:S01]  /*cb30*/  IMAD.MOV.U32 R6, RZ, RZ, R32 ;  /* 0x000000ffff067224 */ /* 0x000fe200078e0020 */
[----:B------:R-:W-:Y:S01]  /*cb40*/  SHF.L.U32 R5, R4, 0x1f, RZ ;  /* 0x0000001f04057819 */ /* 0x000fe200000006ff */
[----:B------:R-:W-:Y:S01]  /*cb50*/  IMAD.MOV.U32 R62, RZ, RZ, R20 ;  /* 0x000000ffff3e7224 */ /* 0x000fe200078e0014 */
[----:B------:R-:W-:Y:S01]  /*cb60*/  ISETP.GE.AND P1, PT, R194, R69, PT ;  /* 0x00000045c200720c */ /* 0x000fe20003f26270 */
[----:B------:R-:W-:Y:S01]  /*cb70*/  IMAD.MOV.U32 R4, RZ, RZ, R21 ;  /* 0x000000ffff047224 */ /* 0x000fe200078e0015 */
[----:B------:R-:W0:Y:S01]  /*cb80*/  SYNCS.PHASECHK.TRANS64.TRYWAIT P0, [R2+URZ+0x30800], R5 ;  /* 0x03080005020075a7 */ /* 0x000e22000800017f */
        /* <DEDUP_REMOVED lines=25> */
[----:B------:R-:W-:-:S03]  /*cd20*/  IMAD.MOV.U32 R7, RZ, RZ, R14 ;  /* 0x000000ffff077224 */ /* 0x000fc600078e000e */
[----:B------:R-:W-:Y:S01]  /*cd30*/  PRMT R67, R4, 0x5410, R6 ;  /* 0x0000541004437816 */ /* 0x000fe20000000006 */
[----:B------:R-:W-:Y:S01]  /*cd40*/  IMAD.MOV.U32 R4, RZ, RZ, R10 ;  /* 0x000000ffff047224 */ /* 0x000fe200078e000a */
[----:B------:R-:W-:Y:S01]  /*cd50*/  PRMT R65, R7, 0x5410, R63 ;  /* 0x0000541007417816 */ /* 0x000fe2000000003f */
[----:B------:R-:W-:Y:S01]  /*cd60*/  IMAD.MOV.U32 R6, RZ, RZ, R11 ;  /* 0x000000ffff067224 */ /* 0x000fe200078e000b */
[----:B0-----:R-:W-:Y:S06]  /*cd70*/  @!P0 BRA `(.L_x_4831) ;  /* 0x0000021400e88947 */ /* 0x001fec0003800000 */
.L_x_5184:
[----:B------:R-:W-:Y:S05]  /*cd80*/  BSYNC B1 ;  /* 0x0000000000017941 */ /* 0x000fea0003800000 */
.L_x_4830:
        /* <DEDUP_REMOVED lines=21> */
[----:B0-----:R-:W-:-:S02]  /*cee0*/  HADD2.F32 R61, -RZ, R7.H1_H1 ;  /* 0x30000007ff3d7230 */ /* 0x001fc40000004100 */
[----:B------:R-:W-:Y:S02]  /*cef0*/  HADD2.F32 R60, -RZ, R7.H0_H0 ;  /* 0x20000007ff3c7230 */ /* 0x000fe40000004100 */
[--C-:B------:R-:W-:Y:S02]  /*cf00*/  HADD2.F32 R7, -RZ, R4.reuse.H0_H0 ;  /* 0x20000004ff077230 */ /* 0x100fe40000004100 */
[C---:B------:R-:W-:Y:S01]  /*cf10*/  FMUL.FTZ R94, R61.reuse, R89 ;  /* 0x000000593d5e7220 */ /* 0x040fe20000410000 */
[----:B------:R-:W-:Y:S02]  /*cf20*/  HADD2.F32 R4, -RZ, R4.H1_H1 ;  /* 0x30000004ff047230 */ /* 0x000fe40000004100 */
[-C--:B------:R-:W-:Y:S01]  /*cf30*/  FMUL.FTZ R93, R61, R91.reuse ;  /* 0x0000005b3d5d7220 */ /* 0x080fe20000410000 */
[--C-:B------:R-:W-:Y:S02]  /*cf40*/  HADD2.F32 R58, -RZ, R6.reuse.H0_H0 ;  /* 0x20000006ff3a7230 */ /* 0x100fe40000004100 */
[----:B------:R-:W-:Y:S01]  /*cf50*/  FFMA.FTZ R96, R60, R91, R94 ;  /* 0x0000005b3c607223 */ /* 0x000fe2000001005e */
[----:B------:R-:W-:-:S02]  /*cf60*/  HADD2.F32 R59, -RZ, R6.H1_H1 ;  /* 0x30000006ff3b7230 */ /* 0x000fc40000004100 */
[----:B------:R-:W-:Y:S01]  /*cf70*/  FMUL.FTZ R92, R4, R90 ;  /* 0x0000005a045c7220 */ /* 0x000fe20000410000 */
[--C-:B------:R-:W-:Y:S02]  /*cf80*/  HADD2.F32 R61, -RZ, R88.reuse.H1_H1 ;  /* 0x30000058ff3d7230 */ /* 0x100fe40000004100 */
[----:B------:R-:W-:Y:S01]  /*cf90*/  FFMA.FTZ R93, R60, R89, -R93 ;  /* 0x000000593c5d7223 */ /* 0x000fe2000001085d */
[--C-:B------:R-:W-:Y:S02]  /*cfa0*/  HADD2.F32 R6, -RZ, R5.reuse.H0_H0 ;  /* 0x20000005ff067230 */ /* 0x100fe40000004100 */
[-C--:B------:R-:W-:Y:S01]  /*cfb0*/  FMUL.FTZ R94, R4, R77.reuse ;  /* 0x0000004d045e7220 */ /* 0x080fe20000410000 */
[----:B------:R-:W-:Y:S02]  /*cfc0*/  HADD2.F32 R88, -RZ, R88.H0_H0 ;  /* 0x20000058ff587230 */ /* 0x000fe40000004100 */
[----:B------:R-:W-:Y:S01]  /*cfd0*/  FFMA.FTZ R92, R7, R77, -R92 ;  /* 0x0000004d075c7223 */ /* 0x000fe2000001085c */
[----:B------:R-:W-:-:S02]  /*cfe0*/  HADD2.F32 R5, -RZ, R5.H1_H1 ;  /* 0x30000005ff057230 */ /* 0x000fc40000004100 */
[----:B------:R-:W-:Y:S01]  /*cff0*/  FFMA.FTZ R77, R7, R90, R94 ;  /* 0x0000005a074d7223 */ /* 0x000fe2000001005e */
[----:B------:R-:W-:Y:S02]  /*d000*/  HADD2.F32 R60, -RZ, R95.H0_H0 ;  /* 0x2000005fff3c7230 */ /* 0x000fe40000004100 */
[CC--:B------:R-:W-:Y:S01]  /*d010*/  FMUL.FTZ R89, R59.reuse, R61.reuse ;  /* 0x0000003d3b597220 */ /* 0x0c0fe20000410000 */
[----:B------:R-:W-:Y:S02]  /*d020*/  HADD2.F32 R4, -RZ, R97.H0_H0 ;  /* 0x20000061ff047230 */ /* 0x000fe40000004100 */
[----:B------:R-:W-:Y:S01]  /*d030*/  FMUL.FTZ R90, R59, R88 ;  /* 0x000000583b5a7220 */ /* 0x000fe20000410000 */
[C---:B------:R-:W-:Y:S01]  /*d040*/  FMUL.FTZ R7, R5.reuse, R60 ;  /* 0x0000003c05077220 */ /* 0x040fe20000410000 */
[C---:B------:R-:W-:Y:S01]  /*d050*/  FFMA.FTZ R89, R58.reuse, R88, -R89 ;  /* 0x000000583a597223 */ /* 0x040fe20000010859 */
        /* <DEDUP_REMOVED lines=9> */
.L_x_4835:
[----:B------:R-:W-:Y:S05]  /*d0f0*/  BSYNC B2 ;  /* 0x0000000000027941 */ /* 0x000fea0003800000 */
.L_x_4834:
[----:B------:R-:W-:Y:S04]  /*d100*/  BSSY B2, `(.L_x_4836) ;  /* 0x000002c000027945 */ /* 0x000fe80003800000 */
[----:B------:R-:W-:Y:S05]  /*d110*/  @P1 BRA `(.L_x_4837) ;  /* 0x0000000000a81947 */ /* 0x000fea0003800000 */
[----:B0-----:R-:W0:Y:S01]  /*d120*/  LDS.128 R4, [R0] ;  /* 0x0000000000047984 */ /* 0x001e220000000c00 */
[----:B------:R-:W-:Y:S01]  /*d130*/  SHF.R.U32.HI R59, RZ, 0x10, R57 ;  /* 0x00000010ff3b7819 */ /* 0x000fe20000011639 */
[----:B------:R-:W-:Y:S01]  /*d140*/  HADD2.F32 R58, -RZ, R87.H0_H0 ;  /* 0x20000057ff3a7230 */ /* 0x000fe20000004100 */
[----:B------:R-:W-:Y:S01]  /*d150*/  SHF.R.U32.HI R61, RZ, 0x10, R55 ;  /* 0x00000010ff3d7819 */ /* 0x000fe20000011637 */
[--C-:B------:R-:W-:Y:S01]  /*d160*/  HADD2.F32 R60, -RZ, R86.reuse.H0_H0 ;  /* 0x20000056ff3c7230 */ /* 0x100fe20000004100 */
[----:B------:R-:W-:Y:S01]  /*d170*/  SHF.R.U64 R91, R56, 0x10, R57 ;  /* 0x00000010385b7819 */ /* 0x000fe20000001239 */
[----:B------:R-:W-:Y:S01]  /*d180*/  HADD2.F32 R59, -RZ, R59.H0_H0 ;  /* 0x2000003bff3b7230 */ /* 0x000fe20000004100 */
[----:B------:R-:W-:Y:S01]  /*d190*/  SHF.R.U64 R89, R54, 0x10, R55 ;  /* 0x0000001036597819 */ /* 0x000fe20000001237 */
[----:B------:R-:W-:Y:S02]  /*d1a0*/  HADD2.F32 R61, -RZ, R61.H0_H0 ;  /* 0x2000003dff3d7230 */ /* 0x000fe40000004100 */
[----:B------:R-:W-:-:S02]  /*d1b0*/  HADD2.F32 R86, -RZ, R86.H1_H1 ;  /* 0x30000056ff567230 */ /* 0x000fc40000004100 */
        /* <DEDUP_REMOVED lines=8> */
[----:B------:R-:W-:Y:S01]  /*d240*/  FFMA.FTZ R92, R56, R61, R90 ;  /* 0x0000003d385c7223 */ /* 0x000fe2000001005a */
[----:B------:R-:W-:Y:S02]  /*d250*/  HADD2.F32 R55, -RZ, R6.H1_H1 ;  /* 0x30000006ff377230 */ /* 0x000fe40000004100 */
[----:B------:R-:W-:Y:S01]  /*d260*/  FMUL.FTZ R88, R4, R60 ;  /* 0x0000003c04587220 */ /* 0x000fe20000410000 */
[--C-:B------:R-:W-:Y:S02]  /*d270*/  HADD2.F32 R6, -RZ, R5.reuse.H0_H0 ;  /* 0x20000005ff067230 */ /* 0x100fe40000004100 */
[----:B------:R-:W-:Y:S01]  /*d280*/  FFMA.FTZ R77, R56, R59, -R77 ;  /* 0x0000003b384d7223 */ /* 0x000fe2000001084d */
        /* <DEDUP_REMOVED lines=18> */
[----:B------:R1:W-:Y:S02]  /*d3b0*/  STS.128 [R0], R4 ;  /* 0x0000000400007388 */ /* 0x0003e40000000c00 */
.L_x_4837:
[----:B------:R-:W-:Y:S05]  /*d3c0*/  BSYNC B2 ;  /* 0x0000000000027941 */ /* 0x000fea0003800000 */
.L_x_4836:
[----:B------:R-:W-:Y:S04]  /*d3d0*/  BSSY B2, `(.L_x_4838) ;  /* 0x000002c000027945 */ /* 0x000fe80003800000 */
[----:B------:R-:W-:Y:S05]  /*d3e0*/  @P2 BRA `(.L_x_4839) ;  /* 0x0000000000a82947 */ /* 0x000fea0003800000 */
[----:B01----:R-:W0:Y:S01]  /*d3f0*/  LDS.128 R4, [R3+0x16400] ;  /* 0x0164000003047984 */ /* 0x003e220000000c00 */
        /* <DEDUP_REMOVED lines=41> */
.L_x_4839:
[----:B------:R-:W-:Y:S05]  /*d690*/  BSYNC B2 ;  /* 0x0000000000027941 */ /* 0x000fea0003800000 */
.L_x_4838:
[----:B------:R-:W-:Y:S04]  /*d6a0*/  BSSY B2, `(.L_x_4840) ;  /* 0x000002c000027945 */ /* 0x000fe80003800000 */
[----:B------:R-:W-:Y:S05]  /*d6b0*/  @P3 BRA `(.L_x_4841) ;  /* 0x0000000000a83947 */ /* 0x000fea0003800000 */
[----:B012---:R-:W0:Y:S01]  /*d6c0*/  LDS.128 R4, [R0+0x4000] ;  /* 0x0040000000047984 */ /* 0x007e220000000c00 */
        /* <DEDUP_REMOVED lines=41> */
.L_x_4841:
[----:B------:R-:W-:Y:S05]  /*d960*/  BSYNC B2 ;  /* 0x0000000000027941 */ /* 0x000fea0003800000 */
.L_x_4840:
[----:B------:R-:W-:Y:S04]  /*d970*/  BSSY B2, `(.L_x_4842) ;  /* 0x000002c000027945 */ /* 0x000fe80003800000 */
[----:B------:R-:W-:Y:S05]  /*d980*/  @P4 BRA `(.L_x_4843) ;  /* 0x0000000000a84947 */ /* 0x000fea0003800000 */
[----:B0123--:R-:W0:Y:S01]  /*d990*/  LDS.128 R4, [R3+0x1a400] ;  /* 0x01a4000003047984 */ /* 0x00fe220000000c00 */
        /* <DEDUP_REMOVED lines=41> */
.L_x_4843:
[----:B------:R-:W-:Y:S05]  /*dc30*/  BSYNC B2 ;  /* 0x0000000000027941 */ /* 0x000fea0003800000 */
.L_x_4842:
[----:B------:R-:W-:Y:S05]  /*dc40*/  @P5 BRA `(.L_x_4833) ;  /* 0x0000000000a85947 */ /* 0x000fea0003800000 */
[----:B01234-:R-:W0:Y:S01]  /*dc50*/  LDS.128 R4, [R0+0x8000] ;  /* 0x0080000000047984 */ /* 0x01fe220000000c00 */
[----:B------:R-:W-:Y:S01]  /*dc60*/  SHF.R.U32.HI R43, RZ, 0x10, R37 ;  /* 0x00000010ff2b7819 */ /* 0x000fe20000011625 */
[----:B------:R-:W-:Y:S01]  /*dc70*/  HADD2.F32 R42, -RZ, R78.H1_H1 ;  /* 0x3000004eff2a7230 */ /* 0x000fe20000004100 */
        /* <DEDUP_REMOVED lines=26> */
[CC--:B------:R-:W-:Y:S01]  /*de20*/  FMUL.FTZ R43, R37.reuse, R79.reuse ;  /* 0x0000004f252b7220 */ /* 0x0c0fe20000410000 */
        /* <DEDUP_REMOVED lines=12> */
.L_x_4833:
[----:B------:R-:W-:Y:S05]  /*def0*/  BSYNC B1 ;  /* 0x0000000000017941 */ /* 0x000fea0003800000 */
.L_x_4832:
        /* <DEDUP_REMOVED lines=12> */
[--C-:B------:R-:W-:Y:S01]  /*dfc0*/  SHF.R.U64 R47, R40, 0x10, R41.reuse ;  /* 0x00000010282f7819 */ /* 0x100fe20000001229 */
[----:B------:R-:W-:Y:S01]  /*dfd0*/  HADD2.F32 R38, -RZ, R76.H0_H0 ;  /* 0x2000004cff267230 */ /* 0x000fe20000004100 */
[----:B------:R-:W-:Y:S01]  /*dfe0*/  SHF.R.U32.HI R39, RZ, 0x10, R41 ;  /* 0x00000010ff277819 */ /* 0x000fe20000011629 */
[--C-:B------:R-:W-:Y:S01]  /*dff0*/  HADD2.F32 R40, -RZ, R75.reuse.H0_H0 ;  /* 0x2000004bff287230 */ /* 0x100fe20000004100 */
[--C-:B------:R-:W-:Y:S01]  /*e000*/  SHF.R.U32.HI R41, RZ, 0x10, R31.reuse ;  /* 0x00000010ff297819 */ /* 0x100fe2000001161f */
[----:B------:R-:W-:Y:S01]  /*e010*/  HADD2.F32 R75, -RZ, R75.H1_H1 ;  /* 0x3000004bff4b7230 */ /* 0x000fe20000004100 */
        /* <DEDUP_REMOVED lines=35> */
.L_x_4846:
[----:B------:R-:W-:Y:S05]  /*e250*/  BSYNC B1 ;  /* 0x0000000000017941 */ /* 0x000fea0003800000 */
.L_x_4845:
[----:B------:R-:W-:Y:S04]  /*e260*/  BSSY B1, `(.L_x_4847) ;  /* 0x000002c000017945 */ /* 0x000fe80003800000 */
[----:B------:R-:W-:Y:S05]  /*e270*/  @P1 BRA `(.L_x_4848) ;  /* 0x0000000000a81947 */ /* 0x000fea0003800000 */
[----:B0-----:R-:W0:Y:S01]  /*e280*/  LDS.128 R4, [R0+0x2000] ;  /* 0x0020000000047984 */ /* 0x001e220000000c00 */
        /* <DEDUP_REMOVED lines=41> */
.L_x_4848:
[----:B------:R-:W-:Y:S05]  /*e520*/  BSYNC B1 ;  /* 0x0000000000017941 */ /* 0x000fea0003800000 */
.L_x_4847:
        /* <DEDUP_REMOVED lines=44> */
.L_x_4850:
[----:B------:R-:W-:Y:S05]  /*e7f0*/  BSYNC B1 ;  /* 0x0000000000017941 */ /* 0x000fea0003800000 */
.L_x_4849:
        /* <DEDUP_REMOVED lines=44> */
.L_x_4852:
[----:B------:R-:W-:Y:S05]  /*eac0*/  BSYNC B1 ;  /* 0x0000000000017941 */ /* 0x000fea0003800000 */
.L_x_4851:
[----:B------:R-:W-:Y:S04]  /*ead0*/  BSSY B1, `(.L_x_4853) ;  /* 0x000002c000017945 */ /* 0x000fe80003800000 */
[----:B------:R-:W-:Y:S05]  /*eae0*/  @P4 BRA `(.L_x_4854) ;  /* 0x0000000000a84947 */ /* 0x000fea0003800000 */
[----:B0123--:R-:W0:Y:S01]  /*eaf0*/  LDS.128 R4, [R3+0x1c400] ;  /* 0x01c4000003047984 */ /* 0x00fe220000000c00 */
[----:B------:R-:W-:Y:S01]  /*eb00*/  SHF.R.U32.HI R21, RZ, 0x10, R15 ;  /* 0x00000010ff157819 */ /* 0x000fe2000001160f */
[----:B------:R-:W-:Y:S01]  /*eb10*/  HADD2.F32 R20, -RZ, R65.H0_H0 ;  /* 0x20000041ff147230 */ /* 0x000fe20000004100 */
[----:B------:R-:W-:Y:S01]  /*eb20*/  SHF.R.U32.HI R25, RZ, 0x10, R13 ;  /* 0x00000010ff197819 */ /* 0x000fe2000001160d */
[--C-:B------:R-:W-:Y:S01]  /*eb30*/  HADD2.F32 R24, -RZ, R64.reuse.H1_H1 ;  /* 0x30000040ff187230 */ /* 0x100fe20000004100 */
[----:B------:R-:W-:Y:S01]  /*eb40*/  SHF.R.U64 R31, R14, 0x10, R15 ;  /* 0x000000100e1f7819 */ /* 0x000fe2000000120f */
        /* <DEDUP_REMOVED lines=36> */
.L_x_4854:
[----:B------:R-:W-:Y:S05]  /*ed90*/  BSYNC B1 ;  /* 0x0000000000017941 */ /* 0x000fea0003800000 */
.L_x_4853:
        /* <DEDUP_REMOVED lines=42> */
[----:B------:R0:W-:Y:S01]  /*f040*/  STS.128 [R0+0xa000], R4 ;  /* 0x00a0000400007388 */ /* 0x0001e20000000c00 */
[----:B------:R-:W-:Y:S05]  /*f050*/  BRA `(.L_x_4844) ;  /* 0x00000034008c7947 */ /* 0x000fea0003800000 */
.L_x_4823:
[----:B------:R-:W0:Y:S01]  /*f060*/  LDC R10, c[0x0][0x448] ;  /* 0x00011200ff0a7b82 */ /* 0x000e220000000800 */
[----:B------:R-:W-:Y:S01]  /*f070*/  IMAD R3, R221, 0x40, R64 ;  /* 0x00000040dd037824 */ /* 0x000fe200078e0240 */
[----:B------:R-:W-:Y:S01]  /*f080*/  ULDC.64 UR4, c[0x0][0x3f8] ;  /* 0x0000fe0000047ab9 */ /* 0x000fe20000000a00 */
[----:B------:R-:W-:Y:S01]  /*f090*/  ULDC.64 UR6, c[0x0][0x408] ;  /* 0x0001020000067ab9 */ /* 0x000fe20000000a00 */
[----:B------:R-:W-:Y:S01]  /*f0a0*/  IMAD.MOV.U32 R4, RZ, RZ, R26 ;  /* 0x000000ffff047224 */ /* 0x000fe200078e001a */
[----:B------:R-:W-:Y:S01]  /*f0b0*/  SHF.R.S32.HI R76, RZ, 0x1f, R197 ;  /* 0x0000001fff4c7819 */ /* 0x000fe200000114c5 */
[----:B------:R-:W-:Y:S02]  /*f0c0*/  IMAD.MOV.U32 R6, RZ, RZ, R24 ;  /* 0x000000ffff067224 */ /* 0x000fe400078e0018 */
[----:B------:R-:W-:Y:S01]  /*f0d0*/  IMAD.MOV.U32 R7, RZ, RZ, R31 ;  /* 0x000000ffff077224 */ /* 0x000fe200078e001f */
[----:B------:R-:W-:-:S04]  /*f0e0*/  LEA.HI R74, R76, R197, RZ, 0x3 ;  /* 0x000000c54c4a7211 */ /* 0x000fc800078f18ff */
[----:B------:R-:W-:Y:S02]  /*f0f0*/  SHF.R.S32.HI R21, RZ, 0x3, R74 ;  /* 0x00000003ff157819 */ /* 0x000fe4000001144a */
[----:B0-----:R-:W-:-:S13]  /*f100*/  ISETP.NE.AND P0, PT, R10, 0x1, PT ;  /* 0x000000010a00780c */ /* 0x001fda0003f05270 */
[----:B------:R-:W0:Y:S08]  /*f110*/  @P0 LDC R0, c[0x0][0x44c] ;  /* 0x00011300ff000b82 */ /* 0x000e300000000800 */
[----:B------:R-:W1:Y:S01]  /*f120*/  @P0 LDC R5, c[0x0][0x450] ;  /* 0x00011400ff050b82 */ /* 0x000e620000000800 */
[----:B0-----:R-:W-:-:S05]  /*f130*/  @P0 IMAD.HI.U32 R0, R3, R0, RZ ;  /* 0x0000000003000227 */ /* 0x001fca00078e00ff */
[----:B-1----:R-:W-:Y:S02]  /*f140*/  @P0 SHF.R.U32.HI R3, RZ, R5, R0 ;  /* 0x00000005ff030219 */ /* 0x002fe40000011600 */
[----:B------:R-:W-:Y:S02]  /*f150*/  MOV R5, R29 ;  /* 0x0000001d00057202 */ /* 0x000fe40000000f00 */
        /* <DEDUP_REMOVED lines=10> */
[----:B------:R-:W-:Y:S01]  /*f200*/  SHF.R.S32.HI R0, RZ, 0x1f, R198 ;  /* 0x0000001fff007819 */ /* 0x000fe200000114c6 */
[----:B------:R-:W-:Y:S01]  /*f210*/  IMAD.IADD R71, R7, 0x1, R71 ;  /* 0x0000000107477824 */ /* 0x000fe200078e0247 */
[----:B------:R-:W-:Y:S01]  /*f220*/  LEA R62, P0, R4, UR4, 0x1 ;  /* 0x00000004043e7c11 */ /* 0x000fe2000f8008ff */
[----:B------:R-:W-:Y:S01]  /*f230*/  UMOV UR4, 0xffffffff ;  /* 0xffffffff00047882 */ /* 0x000fe20000000000 */
[----:B------:R-:W-:Y:S02]  /*f240*/  LEA R70, P1, R6, UR6, 0x1 ;  /* 0x0000000606467c11 */ /* 0x000fe4000f8208ff */
[----:B------:R-:W-:-:S02]  /*f250*/  LEA.HI R3, R0, R198, RZ, 0x3 ;  /* 0x000000c600037211 */ /* 0x000fc400078f18ff */
[----:B------:R-:W-:Y:S02]  /*f260*/  LEA.HI.X R63, R4, UR5, R63, 0x1, P0 ;  /* 0x00000005043f7c11 */ /* 0x000fe400080f0c3f */
[----:B------:R-:W-:Y:S02]  /*f270*/  LEA.HI.X R71, R6, UR7, R71, 0x1, P1 ;  /* 0x0000000706477c11 */ /* 0x000fe400088f0c47 */
[----:B------:R-:W-:Y:S01]  /*f280*/  SHF.R.S32.HI R20, RZ, 0x3, R3 ;  /* 0x00000003ff147819 */ /* 0x000fe20000011403 */
[----:B------:R-:W-:Y:S06]  /*f290*/  BRA.DIV UR4, `(.L_x_4855) ;  /* 0x000001f204b47947 */ /* 0x000fec000b800000 */
[----:B------:R-:W0:Y:S04]  /*f2a0*/  SHFL.IDX PT, R5, R63, RZ, 0x1c1f ;  /* 0x001c1fff3f057589 */ /* 0x000e2800000e0000 */
[----:B------:R-:W1:Y:S04]  /*f2b0*/  SHFL.IDX PT, R4, R62, RZ, 0x1c1f ;  /* 0x001c1fff3e047589 */ /* 0x000e6800000e0000 */
[----:B------:R2:W3:Y:S04]  /*f2c0*/  SHFL.IDX PT, R7, R71, RZ, 0x1c1f ;  /* 0x001c1fff47077589 */ /* 0x0004e800000e0000 */
[----:B------:R2:W4:Y:S01]  /*f2d0*/  SHFL.IDX PT, R14, R70, RZ, 0x1c1f ;  /* 0x001c1fff460e7589 */ /* 0x00052200000e0000 */
[----:B0-----:R-:W-:-:S02]  /*f2e0*/  IMAD.MOV.U32 R9, RZ, RZ, R5 ;  /* 0x000000ffff097224 */ /* 0x001fc400078e0005 */
[----:B-12---:R-:W-:-:S07]  /*f2f0*/  IMAD.MOV.U32 R8, RZ, RZ, R4 ;  /* 0x000000ffff087224 */ /* 0x006fce00078e0004 */
.L_x_5190:
[----:B------:R-:W-:Y:S01]  /*f300*/  IMAD R69, R195, R10, RZ ;  /* 0x0000000ac3457224 */ /* 0x000fe200078e02ff */
[----:B------:R-:W-:Y:S01]  /*f310*/  BSSY B1, `(.L_x_4856) ;  /* 0x000002e000017945 */ /* 0x000fe20003800000 */
[----:B---3--:R-:W-:Y:S01]  /*f320*/  IMAD.MOV.U32 R15, RZ, RZ, R7 ;  /* 0x000000ffff0f7224 */ /* 0x008fe200078e0007 */
        /* <DEDUP_REMOVED lines=20> */
[----:B------:R-:W-:-:S02]  /*f470*/  CS2R R44, SRZ ;  /* 0x00000000002c7805 */ /* 0x000fc4000001ff00 */
[----:B------:R-:W-:-:S03]  /*f480*/  CS2R R46, SRZ ;  /* 0x00000000002e7805 */ /* 0x000fc6000001ff00 */
[----:B------:R-:W-:-:S04]  /*f490*/  @!P0 IMAD.WIDE R10, R22, 0x2, R8 ;  /* 0x00000002160a8825 */ /* 0x000fc800078e0208 */
[----:B------:R-:W-:Y:S02]  /*f4a0*/  @!P1 SHF.L.U32 R13, R21, 0x3, RZ ;  /* 0x00000003150d9819 */ /* 0x000fe400000006ff */
[----:B------:R-:W-:Y:S01]  /*f4b0*/  @!P2 IMAD.SHL.U32 R25, R20, 0x8, RZ ;  /* 0x000000081419a824 */ /* 0x000fe200078e00ff */
[----:B------:R4:W5:Y:S01]  /*f4c0*/  @!P0 LD.E.128 R32, desc[UR46][R10.64] ;  /* 0x0000002e0a208980 */ /* 0x000962000c101d00 */
[----:B------:R-:W-:Y:S01]  /*f4d0*/  CS2R R28, SRZ ;  /* 0x00000000001c7805 */ /* 0x000fe2000001ff00 */
[--C-:B------:R-:W-:Y:S01]  /*f4e0*/  @!P1 IMAD.WIDE R4, R13, 0x2, R8.reuse ;  /* 0x000000020d049825 */ /* 0x100fe200078e0208 */
[----:B------:R-:W-:Y:S02]  /*f4f0*/  CS2R R30, SRZ ;  /* 0x00000000001e7805 */ /* 0x000fe4000001ff00 */
[----:B------:R-:W-:Y:S02]  /*f500*/  CS2R R40, SRZ ;  /* 0x0000000000287805 */ /* 0x000fe4000001ff00 */
[----:B------:R-:W-:Y:S01]  /*f510*/  CS2R R42, SRZ ;  /* 0x00000000002a7805 */ /* 0x000fe2000001ff00 */
[----:B------:R-:W-:Y:S01]  /*f520*/  @!P2 IMAD.WIDE R6, R25, 0x2, R8 ;  /* 0x000000021906a825 */ /* 0x000fe200078e0208 */
[----:B------:R-:W-:-:S02]  /*f530*/  CS2R R26, SRZ ;  /* 0x00000000001a7805 */ /* 0x000fc4000001ff00 */
[----:B------:R-:W-:Y:S02]  /*f540*/  CS2R R36, SRZ ;  /* 0x0000000000247805 */ /* 0x000fe4000001ff00 */
[----:B------:R-:W-:Y:S01]  /*f550*/  CS2R R38, SRZ ;  /* 0x0000000000267805 */ /* 0x000fe2000001ff00 */
[--C-:B----4-:R-:W-:Y:S01]  /*f560*/  @!P2 IMAD.WIDE R10, R25, 0x2, R14.reuse ;  /* 0x00000002190aa825 */ /* 0x110fe200078e020e */
[----:B------:R-:W-:Y:S01]  /*f570*/  CS2R R24, SRZ ;  /* 0x0000000000187805 */ /* 0x000fe2000001ff00 */
[----:B------:R0:W5:Y:S02]  /*f580*/  @!P1 LD.E.128 R28, desc[UR46][R4.64] ;  /* 0x0000002e041c9980 */ /* 0x000164000c101d00 */
[--C-:B------:R-:W-:Y:S02]  /*f590*/  @!P1 IMAD.WIDE R8, R13, 0x2, R14.reuse ;  /* 0x000000020d089825 */ /* 0x100fe400078e020e */
[----:B------:R0:W5:Y:S02]  /*f5a0*/  @!P2 LD.E.128 R36, desc[UR46][R10.64] ;  /* 0x0000002e0a24a980 */ /* 0x000164000c101d00 */
[----:B------:R-:W-:-:S02]  /*f5b0*/  @!P0 IMAD.WIDE R14, R22, 0x2, R14 ;  /* 0x00000002160e8825 */ /* 0x000fc400078e020e */
[----:B------:R0:W5:Y:S04]  /*f5c0*/  @!P1 LD.E.128 R40, desc[UR46][R8.64] ;  /* 0x0000002e08289980 */ /* 0x000168000c101d00 */
[----:B------:R0:W5:Y:S04]  /*f5d0*/  @!P0 LD.E.128 R44, desc[UR46][R14.64] ;  /* 0x0000002e0e2c8980 */ /* 0x000168000c101d00 */
[----:B------:R0:W5:Y:S02]  /*f5e0*/  @!P2 LD.E.128 R24, desc[UR46][R6.64] ;  /* 0x0000002e0618a980 */ /* 0x000164000c101d00 */
.L_x_4857:
[----:B------:R-:W-:Y:S05]  /*f5f0*/  BSYNC B1 ;  /* 0x0000000000017941 */ /* 0x000fea0003800000 */
.L_x_4856:
[----:B0----5:R-:W-:Y:S01]  /*f600*/  IMAD.MOV.U32 R4, RZ, RZ, R44 ;  /* 0x000000ffff047224 */ /* 0x021fe200078e002c */
[----:B------:R-:W-:Y:S01]  /*f610*/  UMOV UR4, 0xffffffff ;  /* 0xffffffff00047882 */ /* 0x000fe20000000000 */
        /* <DEDUP_REMOVED lines=41> */
[----:B------:R-:W0:Y:S04]  /*f8b0*/  SHFL.IDX PT, R63, R63, 0x1, 0x1c1f ;  /* 0x003c1f003f3f7f89 */ /* 0x000e2800000e0000 */
[----:B------:R-:W1:Y:S04]  /*f8c0*/  SHFL.IDX PT, R62, R62, 0x1, 0x1c1f ;  /* 0x003c1f003e3e7f89 */ /* 0x000e6800000e0000 */
[----:B------:R-:W2:Y:S04]  /*f8d0*/  SHFL.IDX PT, R71, R71, 0x1, 0x1c1f ;  /* 0x003c1f0047477f89 */ /* 0x000ea800000e0000 */
[----:B------:R-:W3:Y:S02]  /*f8e0*/  SHFL.IDX PT, R70, R70, 0x1, 0x1c1f ;  /* 0x003c1f0046467f89 */ /* 0x000ee400000e0000 */
.L_x_5196:
[----:B------:R-:W-:Y:S01]  /*f8f0*/  VIADD R64, R64, 0x40 ;  /* 0x0000004040407836 */ /* 0x000fe20000000000 */
[----:B------:R-:W-:Y:S01]  /*f900*/  BSSY B1, `(.L_x_4859) ;  /* 0x000002c000017945 */ /* 0x000fe20003800000 */
[----:B------:R-:W-:Y:S02]  /*f910*/  CS2R R6, SRZ ;  /* 0x0000000000067805 */ /* 0x000fe4000001ff00 */
[----:B------:R-:W-:Y:S02]  /*f920*/  CS2R R8, SRZ ;  /* 0x0000000000087805 */ /* 0x000fe4000001ff00 */
[----:B------:R-:W-:Y:S02]  /*f930*/  CS2R R10, SRZ ;  /* 0x00000000000a7805 */ /* 0x000fe4000001ff00 */
[----:B------:R-:W-:Y:S02]  /*f940*/  ISETP.GE.AND P0, PT, R64, R69, PT ;  /* 0x000000454000720c */ /* 0x000fe40003f06270 */
[----:B------:R-:W-:-:S02]  /*f950*/  CS2R R12, SRZ ;  /* 0x00000000000c7805 */ /* 0x000fc4000001ff00 */
[----:B----4-:R-:W-:Y:S02]  /*f960*/  CS2R R14, SRZ ;  /* 0x00000000000e7805 */ /* 0x010fe4000001ff00 */
[----:B------:R-:W-:Y:S02]  /*f970*/  CS2R R48, SRZ ;  /* 0x0000000000307805 */ /* 0x000fe4000001ff00 */
[----:B------:R-:W-:Y:S02]  /*f980*/  CS2R R50, SRZ ;  /* 0x0000000000327805 */ /* 0x000fe4000001ff00 */
[----:B------:R-:W-:Y:S02]  /*f990*/  CS2R R52, SRZ ;  /* 0x0000000000347805 */ /* 0x000fe4000001ff00 */
[----:B------:R-:W-:Y:S02]  /*f9a0*/  CS2R R54, SRZ ;  /* 0x0000000000367805 */ /* 0x000fe4000001ff00 */
[----:B------:R-:W-:-:S02]  /*f9b0*/  CS2R R56, SRZ ;  /* 0x0000000000387805 */ /* 0x000fc4000001ff00 */
        /* <DEDUP_REMOVED lines=9> */
[----:B------:R-:W-:Y:S02]  /*fa50*/  CS2R R6, SRZ ;  /* 0x0000000000067805 */ /* 0x000fe4000001ff00 */
[----:B------:R-:W-:Y:S01]  /*fa60*/  CS2R R52, SRZ ;  /* 0x0000000000347805 */ /* 0x000fe2000001ff00 */
[----:B01----:R-:W-:-:S04]  /*fa70*/  @!P0 IMAD.WIDE R12, R22, 0x2, R62 ;  /* 0x00000002160c8825 */ /* 0x003fc800078e023e */
[----:B------:R-:W-:Y:S01]  /*fa80*/  @!P1 IMAD.SHL.U32 R65, R21, 0x8, RZ ;  /* 0x0000000815419824 */ /* 0x000fe200078e00ff */
[----:B------:R0:W5:Y:S01]  /*fa90*/  @!P0 LD.E.128 R48, desc[UR46][R12.64] ;  /* 0x0000002e0c308980 */ /* 0x000162000c101d00 */
[----:B------:R-:W-:Y:S01]  /*faa0*/  @!P2 IMAD.SHL.U32 R67, R20, 0x8, RZ ;  /* 0x000000081443a824 */ /* 0x000fe200078e00ff */
        /* <DEDUP_REMOVED lines=8> */
[----:B0-----:R-:W-:Y:S01]  /*fb30*/  CS2R R12, SRZ ;  /* 0x00000000000c7805 */ /* 0x001fe2000001ff00 */
[--C-:B--23--:R-:W-:Y:S01]  /*fb40*/  @!P1 IMAD.WIDE R64, R65, 0x2, R70.reuse ;  /* 0x0000000241409825 */ /* 0x10cfe200078e0246 */
[----:B------:R4:W5:Y:S03]  /*fb50*/  @!P1 LD.E.128 R52, desc[UR46][R60.64] ;  /* 0x0000002e3c349980 */ /* 0x000966000c101d00 */
[--C-:B------:R-:W-:Y:S01]  /*fb60*/  @!P2 IMAD.WIDE R66, R67, 0x2, R70.reuse ;  /* 0x000000024342a825 */ /* 0x100fe200078e0246 */
[----:B------:R4:W5:Y:S03]  /*fb70*/  @!P1 LD.E.128 R8, desc[UR46][R64.64] ;  /* 0x0000002e40089980 */ /* 0x000966000c101d00 */
[----:B------:R-:W-:Y:S01]  /*fb80*/  @!P0 IMAD.WIDE R70, R22, 0x2, R70 ;  /* 0x0000000216468825 */ /* 0x000fe200078e0246 */
[----:B------:R4:W5:Y:S04]  /*fb90*/  @!P2 LD.E.128 R56, desc[UR46][R62.64] ;  /* 0x0000002e3e38a980 */ /* 0x000968000c101d00 */
[----:B------:R4:W5:Y:S04]  /*fba0*/  @!P0 LD.E.128 R4, desc[UR46][R70.64] ;  /* 0x0000002e46048980 */ /* 0x000968000c101d00 */
[----:B------:R4:W5:Y:S02]  /*fbb0*/  @!P2 LD.E.128 R12, desc[UR46][R66.64] ;  /* 0x0000002e420ca980 */ /* 0x000964000c101d00 */
.L_x_4860:
[----:B------:R-:W-:Y:S05]  /*fbc0*/  BSYNC B1 ;  /* 0x0000000000017941 */ /* 0x000fea0003800000 */
.L_x_4859:
[----:B----4-:R-:W-:Y:S01]  /*fbd0*/  LEA.HI R60, R217, R217, RZ, 0x1 ;  /* 0x000000d9d93c7211 */ /* 0x010fe200078f08ff */
[----:B-----5:R-:W-:Y:S01]  /*fbe0*/  IMAD.MOV.U32 R61, RZ, RZ, R4 ;  /* 0x000000ffff3d7224 */ /* 0x020fe200078e0004 */
[----:B0-----:R-:W-:Y:S01]  /*fbf0*/  MOV R63, R7 ;  /* 0x00000007003f7202 */ /* 0x001fe20000000f00 */
[----:B-1----:R-:W-:Y:S01]  /*fc00*/  IMAD.MOV.U32 R62, RZ, RZ, R5 ;  /* 0x000000ffff3e7224 */ /* 0x002fe200078e0005 */
[----:B------:R-:W-:Y:S01]  /*fc10*/  LOP3.LUT R60, R60, 0xfffffffe, RZ, 0xc0, !PT ;  /* 0xfffffffe3c3c7812 */ /* 0x000fe200078ec0ff */
[----:B------:R-:W-:Y:S01]  /*fc20*/  IMAD.MOV.U32 R64, RZ, RZ, R10 ;  /* 0x000000ffff407224 */ /* 0x000fe200078e000a */
[----:B------:R-:W-:Y:S01]  /*fc30*/  VIADDMNMX R69, R69, -R211, 0x80, PT ;  /* 0x0000008045457446 */ /* 0x000fe200038009d3 */
[----:B------:R-:W-:Y:S01]  /*fc40*/  BSSY B1, `(.L_x_4861) ;  /* 0x0000028000017945 */ /* 0x000fe20003800000 */
[----:B------:R-:W-:Y:S01]  /*fc50*/  PRMT R86, R61, 0x5410, R62 ;  /* 0x000054103d567816 */ /* 0x000fe2000000003e */
[----:B------:R-:W-:Y:S01]  /*fc60*/  IMAD.MOV.U32 R61, RZ, RZ, R6 ;  /* 0x000000ffff3d7224 */ /* 0x000fe200078e0006 */
[----:B------:R-:W-:Y:S01]  /*fc70*/  PRMT R78, R64, 0x7610, R78 ;  /* 0x00007610404e7816 */ /* 0x000fe2000000004e */
[----:B------:R-:W-:Y:S01]  /*fc80*/  IMAD.IADD R60, R217, 0x1, -R60 ;  /* 0x00000001d93c7824 */ /* 0x000fe200078e0a3c */
[----:B------:R-:W-:Y:S01]  /*fc90*/  MOV R64, R14 ;  /* 0x0000000e00407202 */ /* 0x000fe20000000f00 */
[----:B------:R-:W-:Y:S01]  /*fca0*/  IMAD.MOV.U32 R62, RZ, RZ, R8 ;  /* 0x000000ffff3e7224 */ /* 0x000fe200078e0008 */
[----:B------:R-:W-:Y:S01]  /*fcb0*/  PRMT R87, R61, 0x5410, R63 ;  /* 0x000054103d577816 */ /* 0x000fe2000000003f */
[----:B------:R-:W-:Y:S01]  /*fcc0*/  IMAD.MOV.U32 R63, RZ, RZ, R9 ;  /* 0x000000ffff3f7224 */ /* 0x000fe200078e0009 */
[----:B------:R-:W-:Y:S01]  /*fcd0*/  SHF.L.U32 R61, R60, 0x1f, RZ ;  /* 0x0000001f3c3d7819 */ /* 0x000fe200000006ff */
[----:B------:R-:W-:Y:S01]  /*fce0*/  IMAD.MOV.U32 R60, RZ, RZ, R11 ;  /* 0x000000ffff3c7224 */ /* 0x000fe200078e000b */
[----:B--2---:R-:W-:Y:S01]  /*fcf0*/  PRMT R71, R64, 0x7610, R71 ;  /* 0x0000761040477816 */ /* 0x004fe20000000047 */
[----:B------:R-:W-:Y:S01]  /*fd00*/  IMAD.MOV.U32 R64, RZ, RZ, R50 ;  /* 0x000000ffff407224 */ /* 0x000fe200078e0032 */
[----:B------:R-:W0:Y:S01]  /*fd10*/  SYNCS.PHASECHK.TRANS64.TRYWAIT P0, [R2+URZ+0x30800], R61 ;  /* 0x0308003d020075a7 */ /* 0x000e22000800017f */
[----:B------:R-:W-:Y:S01]  /*fd20*/  PRMT R77, R62, 0x5410, R63 ;  /* 0x000054103e4d7816 */ /* 0x000fe2000000003f */
[----:B------:R-:W-:Y:S01]  /*fd30*/  IMAD.MOV.U32 R62, RZ, RZ, R12 ;  /* 0x000000ffff3e7224 */ /* 0x000fe200078e000c */
[----:B------:R-:W-:Y:S01]  /*fd40*/  PRMT R78, R78, 0x5410, R60 ;  /* 0x000054104e4e7816 */ /* 0x000fe2000000003c */
[----:B------:R-:W-:Y:S01]  /*fd50*/  IMAD.MOV.U32 R63, RZ, RZ, R13 ;  /* 0x000000ffff3f7224 */ /* 0x000fe200078e000d */
[----:B------:R-:W-:Y:S01]  /*fd60*/  PRMT R89, R64, 0x7610, R89 ;  /* 0x0000761040597816 */ /* 0x000fe20000000059 */
[----:B------:R-:W-:Y:S01]  /*fd70*/  IMAD.MOV.U32 R60, RZ, RZ, R15 ;  /* 0x000000ffff3c7224 */ /* 0x000fe200078e000f */
[----:B------:R-:W-:Y:S01]  /*fd80*/  ISETP.GE.AND P1, PT, R194, R69, PT ;  /* 0x00000045c200720c */ /* 0x000fe20003f26270 */
[----:B------:R-:W-:Y:S01]  /*fd90*/  IMAD.MOV.U32 R64, RZ, RZ, R57 ;  /* 0x000000ffff407224 */ /* 0x000fe200078e0039 */
[----:B---3--:R-:W-:Y:S01]  /*fda0*/  PRMT R70, R62, 0x5410, R63 ;  /* 0x000054103e467816 */ /* 0x008fe2000000003f */
[----:B------:R-:W-:Y:S01]  /*fdb0*/  IMAD.MOV.U32 R62, RZ, RZ, R48 ;  /* 0x000000ffff3e7224 */ /* 0x000fe200078e0030 */
[----:B------:R-:W-:Y:S01]  /*fdc0*/  PRMT R71, R71, 0x5410, R60 ;  /* 0x0000541047477816 */ /* 0x000fe2000000003c */
[----:B------:R-:W-:-:S02]  /*fdd0*/  IMAD.MOV.U32 R63, RZ, RZ, R49 ;  /* 0x000000ffff3f7224 */ /* 0x000fc400078e0031 */
[----:B------:R-:W-:-:S03]  /*fde0*/  IMAD.MOV.U32 R60, RZ, RZ, R51 ;  /* 0x000000ffff3c7224 */ /* 0x000fc600078e0033 */
[----:B------:R-:W-:Y:S01]  /*fdf0*/  PRMT R88, R62, 0x5410, R63 ;  /* 0x000054103e587816 */ /* 0x000fe2000000003f */
[----:B------:R-:W-:Y:S01]  /*fe00*/  IMAD.MOV.U32 R62, RZ, RZ, R52 ;  /* 0x000000ffff3e7224 */ /* 0x000fe200078e0034 */
        /* <DEDUP_REMOVED lines=11> */
.L_x_5197:
[----:B------:R-:W-:Y:S05]  /*fec0*/  BSYNC B1 ;  /* 0x0000000000017941 */ /* 0x000fea0003800000 */
.L_x_4861:
[----:B------:R-:W-:Y:S01]  /*fed0*/  BSSY B1, `(.L_x_4863) ;  /* 0x000013e000017945 */ /* 0x000fe20003800000 */
[----:B------:R-:W-:-:S03]  /*fee0*/  PRMT R75, R60, 0x5410, R62 ;  /* 0x000054103c4b7816 */ /* 0x000fc6000000003e */
[----:B------:R-:W-:Y:S05]  /*fef0*/  @P1 BRA `(.L_x_4864) ;  /* 0x0000001000ec1947 */ /* 0x000fea0003800000 */
[----:B------:R-:W1:Y:S01]  /*ff00*/  LDC R79, c[0x0][0x3f4] ;  /* 0x0000fd00ff4f7b82 */ /* 0x000e620000000800 */
[----:B------:R-:W-:Y:S01]  /*ff10*/  BSSY B2, `(.L_x_4865) ;  /* 0x0000067000027945 */ /* 0x000fe20003800000 */
[-C--:B-1----:R-:W-:Y:S02]  /*ff20*/  ISETP.GE.AND P0, PT, R22, R79.reuse, PT ;  /* 0x0000004f1600720c */ /* 0x082fe40003f06270 */
[-C--:B------:R-:W-:Y:S02]  /*ff30*/  ISETP.GE.AND P1, PT, R197, R79.reuse, PT ;  /* 0x0000004fc500720c */ /* 0x080fe40003f26270 */
[----:B------:R-:W-:-:S09]  /*ff40*/  ISETP.GE.AND P2, PT, R198, R79, PT ;  /* 0x0000004fc600720c */ /* 0x000fd20003f46270 */
[----:B------:R-:W-:Y:S05]  /*ff50*/  @P0 BRA `(.L_x_4866) ;  /* 0x0000000400880947 */ /* 0x000fea0003800000 */
[----:B------:R-:W-:Y:S01]  /*ff60*/  LEA.HI R62, R79, R221, RZ, 0x1d ;  /* 0x000000dd4f3e7211 */ /* 0x000fe200078fe8ff */
[--C-:B------:R-:W-:Y:S01]  /*ff70*/  HADD2.F32 R109, -RZ, R100.reuse.H1_H1 ;  /* 0x30000064ff6d7230 */ /* 0x100fe20000004100 */
[----:B0-----:R-:W-:Y:S01]  /*ff80*/  LOP3.LUT R61, R207, 0x38, R22, 0xf8, !PT ;  /* 0x00000038cf3d7812 */ /* 0x001fe200078ef816 */
[----:B------:R-:W-:Y:S01]  /*ff90*/  HADD2.F32 R111, -RZ, R100.H0_H0 ;  /* 0x20000064ff6f7230 */ /* 0x000fe20000004100 */
[----:B------:R-:W-:Y:S01]  /*ffa0*/  SHF.R.S32.HI R63, RZ, 0x1f, R62 ;  /* 0x0000001fff3f7819 */ /* 0x000fe2000001143e */
[----:B------:R-:W-:Y:S01]  /*ffb0*/  IMAD.SHL.U32 R64, R62, 0x8, RZ ;  /* 0x000000083e407824 */ /* 0x000fe200078e00ff */
[----:B------:R-:W-:Y:S01]  /*ffc0*/  LOP3.LUT R60, R61, R208, RZ, 0x3c, !PT ;  /* 0x000000d03d3c7212 */ /* 0x000fe200078e3cff */
[----:B------:R-:W-:Y:S01]  /*ffd0*/  HADD2.F32 R110, -RZ, R97.H1_H1 ;  /* 0x30000061ff6e7230 */ /* 0x000fe20000004100 */
[----:B------:R-:W-:Y:S02]  /*ffe0*/  LEA.HI R62, R63, R62, RZ, 0x3 ;  /* 0x0000003e3f3e7211 */ /* 0x000fe400078f18ff */
[----:B------:R-:W-:Y:S01]  /*fff0*/  LOP3.LUT R63, R207, 0x38, R64, 0xf8, !PT ;  /* 0x00000038cf3f7812 */ /* 0x000fe200078ef840 */
[----:B------:R-:W-:Y:S01]  /*10000*/  IMAD.IADD R61, R209, 0x1, R60 ;  /* 0x00000001d13d7824 */ /* 0x000fe200078e023c */
[----:B------:R-:W-:-:S02]  /*10010*/  SHF.L.U32 R62, R62, 0xa, RZ ;  /* 0x0000000a3e3e7819 */ /* 0x000fc400000006ff */
[----:B------:R-:W-:Y:S01]  /*10020*/  LOP3.LUT R65, R63, R208, RZ, 0x3c, !PT ;  /* 0x000000d03f417212 */ /* 0x000fe200078e3cff */
[--C-:B------:R-:W-:Y:S01]  /*10030*/  IMAD R90, R61, 0x2, R2.reuse ;  /* 0x000000023d5a7824 */ /* 0x100fe200078e0202 */
[----:B------:R-:W-:Y:S02]  /*10040*/  LOP3.LUT R64, R62, 0x7fffe000, RZ, 0xc0, !PT ;  /* 0x7fffe0003e407812 */ /* 0x000fe400078ec0ff */
[----:B------:R-:W-:Y:S02]  /*10050*/  SHF.R.U32.HI R108, RZ, 0x10, R45 ;  /* 0x00000010ff6c7819 */ /* 0x000fe4000001162d */
[----:B------:R-:W-:Y:S01]  /*10060*/  IADD3 R65, R65, R64, R209 ;  /* 0x0000004041417210 */ /* 0x000fe20007ffe0d1 */
[----:B------:R-:W0:Y:S01]  /*10070*/  LDS.128 R60, [R90+0x12400] ;  /* 0x012400005a3c7984 */ /* 0x000e220000000c00 */
[--C-:B------:R-:W-:Y:S01]  /*10080*/  SHF.R.U32.HI R99, RZ, 0x10, R33.reuse ;  /* 0x00000010ff637819 */ /* 0x100fe20000011621 */
[----:B------:R-:W-:Y:S01]  /*10090*/  HADD2.F32 R108, -RZ, R108.H0_H0 ;  /* 0x2000006cff6c7230 */ /* 0x000fe20000004100 */
[----:B------:R-:W-:Y:S01]  /*100a0*/  SHF.R.U64 R32, R32, 0x10, R33 ;  /* 0x0000001020207819 */ /* 0x000fe20000001221 */
[----:B------:R-:W-:Y:S01]  /*100b0*/  IMAD R91, R65, 0x2, R2 ;  /* 0x00000002415b7824 */ /* 0x000fe200078e0202 */
[----:B------:R-:W-:Y:S01]  /*100c0*/  SHF.R.U64 R33, R44, 0x10, R45 ;  /* 0x000000102c217819 */ /* 0x000fe2000000122d */
[----:B------:R-:W-:Y:S01]  /*100d0*/  HADD2.F32 R99, -RZ, R99.H0_H0 ;  /* 0x20000063ff637230 */ /* 0x000fe20000004100 */
[----:B------:R-:W-:-:S02]  /*100e0*/  SHF.R.U64 R34, R34, 0x10, R35 ;  /* 0x0000001022227819 */ /* 0x000fc40000001223 */
[----:B------:R-:W1:Y:S01]  /*100f0*/  LDS.128 R64, [R91+0x12400] ;  /* 0x012400005b407984 */ /* 0x000e620000000c00 */
[----:B------:R-:W-:Y:S02]  /*10100*/  SHF.R.U32.HI R44, RZ, 0x10, R35 ;  /* 0x00000010ff2c7819 */ /* 0x000fe40000011623 */
[--C-:B------:R-:W-:Y:S02]  /*10110*/  SHF.R.U64 R35, R46, 0x10, R47.reuse ;  /* 0x000000102e237819 */ /* 0x100fe4000000122f */
[----:B------:R-:W-:Y:S01]  /*10120*/  SHF.R.U32.HI R46, RZ, 0x10, R47 ;  /* 0x00000010ff2e7819 */ /* 0x000fe2000001162f */
[----:B------:R-:W-:Y:S02]  /*10130*/  HADD2.F32 R44, -RZ, R44.H0_H0 ;  /* 0x2000002cff2c7230 */ /* 0x000fe40000004100 */
[--C-:B0-----:R-:W-:Y:S02]  /*10140*/  HADD2.F32 R104, -RZ, R61.reuse.H0_H0 ;  /* 0x2000003dff687230 */ /* 0x101fe40000004100 */
[----:B------:R-:W-:-:S02]  /*10150*/  HADD2.F32 R102, -RZ, R61.H1_H1 ;  /* 0x3000003dff667230 */ /* 0x000fc40000004100 */
[----:B------:R-:W-:Y:S02]  /*10160*/  HADD2.F32 R61, -RZ, R60.H0_H0 ;  /* 0x2000003cff3d7230 */ /* 0x000fe40000004100 */
[----:B------:R-:W-:Y:S02]  /*10170*/  HADD2.F32 R47, -RZ, R62.H0_H0 ;  /* 0x2000003eff2f7230 */ /* 0x000fe40000004100 */
[----:B------:R-:W-:Y:S02]  /*10180*/  HADD2.F32 R45, -RZ, R63.H0_H0 ;  /* 0x2000003fff2d7230 */ /* 0x000fe40000004100 */
[--C-:B-1----:R-:W-:Y:S02]  /*10190*/  HADD2.F32 R106, -RZ, R65.reuse.H0_H0 ;  /* 0x20000041ff6a7230 */ /* 0x102fe40000004100 */
[----:B------:R-:W-:Y:S02]  /*101a0*/  HADD2.F32 R107, -RZ, R65.H1_H1 ;  /* 0x30000041ff6b7230 */ /* 0x000fe40000004100 */
[----:B------:R-:W-:-:S02]  /*101b0*/  HADD2.F32 R101, -RZ, R67.H0_H0 ;  /* 0x20000043ff657230 */ /* 0x000fc40000004100 */
[C---:B------:R-:W-:Y:S01]  /*101c0*/  FMUL.FTZ R65, R106.reuse, R111 ;  /* 0x0000006f6a417220 */ /* 0x040fe20000410000 */
[----:B------:R-:W-:Y:S02]  /*101d0*/  HADD2.F32 R100, -RZ, R67.H1_H1 ;  /* 0x30000043ff647230 */ /* 0x000fe40000004100 */
[-C--:B------:R-:W-:Y:S01]  /*101e0*/  FMUL.FTZ R67, R106, R109.reuse ;  /* 0x0000006d6a437220 */ /* 0x080fe20000410000 */
[----:B------:R-:W-:Y:S02]  /*101f0*/  HADD2.F32 R105, -RZ, R64.H0_H0 ;  /* 0x20000040ff697230 */ /* 0x000fe40000004100 */
[C---:B------:R-:W-:Y:S01]  /*10200*/  FFMA.FTZ R65, R104.reuse, R109, -R65 ;  /* 0x0000006d68417223 */ /* 0x040fe20000010841 */
[--C-:B------:R-:W-:Y:S02]  /*10210*/  HADD2.F32 R106, -RZ, R98.reuse.H1_H1 ;  /* 0x30000062ff6a7230 */ /* 0x100fe40000004100 */
[----:B------:R-:W-:Y:S01]  /*10220*/  FFMA.FTZ R67, R104, R111, R67 ;  /* 0x0000006f68437223 */ /* 0x000fe20000010043 */
[----:B------:R-:W-:-:S02]  /*10230*/  HADD2.F32 R104, -RZ, R98.H0_H0 ;  /* 0x20000062ff687230 */ /* 0x000fc40000004100 */
[----:B------:R-:W-:Y:S01]  /*10240*/  FMUL.FTZ R109, R107, R108 ;  /* 0x0000006c6b6d7220 */ /* 0x000fe20000410000 */
[----:B------:R-:W-:Y:S02]  /*10250*/  HADD2.F32 R103, -RZ, R66.H0_H0 ;  /* 0x20000042ff677230 */ /* 0x000fe40000004100 */
[----:B------:R-:W-:Y:S01]  /*10260*/  FMUL.FTZ R112, R105, R106 ;  /* 0x0000006a69707220 */ /* 0x000fe20000410000 */
[-C--:B------:R-:W-:Y:S01]  /*10270*/  FMUL.FTZ R107, R107, R99.reuse ;  /* 0x000000636b6b7220 */ /* 0x080fe20000410000 */
[-C--:B------:R-:W-:Y:S01]  /*10280*/  FMUL.FTZ R105, R105, R104.reuse ;  /* 0x0000006869697220 */ /* 0x080fe20000410000 */
[C---:B------:R-:W-:Y:S01]  /*10290*/  FFMA.FTZ R98, R102.reuse, R99, -R109 ;  /* 0x0000006366627223 */ /* 0x040fe2000001086d */
[C---:B------:R-:W-:Y:S01]  /*102a0*/  FFMA.FTZ R99, R61.reuse, R104, -R112 ;  /* 0x000000683d637223 */ /* 0x040fe20000010870 */
[----:B------:R-:W-:Y:S01]  /*102b0*/  FFMA.FTZ R102, R102, R108, R107 ;  /* 0x0000006c66667223 */ /* 0x000fe2000001006b */
[----:B------:R-:W-:Y:S02]  /*102c0*/  HADD2.F32 R104, -RZ, R97.H0_H0 ;  /* 0x20000061ff687230 */ /* 0x000fe40000004100 */
[----:B------:R-:W-:Y:S01]  /*102d0*/  FFMA.FTZ R61, R61, R106, R105 ;  /* 0x0000006a3d3d7223 */ /* 0x000fe20000010069 */
[----:B------:R-:W-:Y:S01]  /*102e0*/  FMUL.FTZ R112, R103, R110 ;  /* 0x0000006e67707220 */ /* 0x000fe20000410000 */
[----:B------:R-:W-:-:S02]  /*102f0*/  HADD2.F32 R108, -RZ, R96.H1_H1 ;  /* 0x30000060ff6c7230 */ /* 0x000fc40000004100 */
[----:B------:R-:W-:Y:S02]  /*10300*/  HADD2.F32 R106, -RZ, R96.H0_H0 ;  /* 0x20000060ff6a7230 */ /* 0x000fe40000004100 */
[-C--:B------:R-:W-:Y:S01]  /*10310*/  FMUL.FTZ R114, R103, R104.reuse ;  /* 0x0000006867727220 */ /* 0x080fe20000410000 */
[----:B------:R-:W-:Y:S01]  /*10320*/  FFMA.FTZ R96, R47, R104, -R112 ;  /* 0x000000682f607223 */ /* 0x000fe20000010870 */
[----:B------:R-:W-:Y:S02]  /*10330*/  HADD2.F32 R97, -RZ, R46.H0_H0 ;  /* 0x2000002eff617230 */ /* 0x000fe40000004100 */
[C---:B------:R-:W-:Y:S01]  /*10340*/  FMUL.FTZ R104, R101.reuse, R108 ;  /* 0x0000006c65687220 */ /* 0x040fe20000410000 */
[----:B------:R-:W-:Y:S01]  /*10350*/  FMUL.FTZ R101, R101, R106 ;  /* 0x0000006a65657220 */ /* 0x000fe20000410000 */
[----:B------:R-:W-:Y:S01]  /*10360*/  FFMA.FTZ R46, R47, R110, R114 ;  /* 0x0000006e2f2e7223 */ /* 0x000fe20000010072 */
[----:B------:R-:W-:Y:S02]  /*10370*/  HADD2.F32 R63, -RZ, R63.H1_H1 ;  /* 0x3000003fff3f7230 */ /* 0x000fe40000004100 */
[----:B------:R-:W-:Y:S01]  /*10380*/  FMUL.FTZ R110, R100, R97 ;  /* 0x00000061646e7220 */ /* 0x000fe20000410000 */
[C---:B------:R-:W-:Y:S01]  /*10390*/  FFMA.FTZ R104, R45.reuse, R106, -R104 ;  /* 0x0000006a2d687223 */ /* 0x040fe20000010868 */
[----:B------:R-:W-:Y:S01]  /*103a0*/  FFMA.FTZ R101, R45, R108, R101 ;  /* 0x0000006c2d657223 */ /* 0x000fe20000010065 */
[----:B------:R-:W-:-:S02]  /*103b0*/  HADD2.F32 R64, -RZ, R64.H1_H1 ;  /* 0x30000040ff407230 */ /* 0x000fc40000004100 */
[-C--:B------:R-:W-:Y:S01]  /*103c0*/  FMUL.FTZ R100, R100, R44.reuse ;  /* 0x0000002c64647220 */ /* 0x080fe20000410000 */
[----:B------:R-:W-:Y:S02]  /*103d0*/  HADD2.F32 R66, -RZ, R66.H1_H1 ;  /* 0x30000042ff427230 */ /* 0x000fe40000004100 */
[C---:B------:R-:W-:Y:S01]  /*103e0*/  FFMA.FTZ R103, R63.reuse, R44, -R110 ;  /* 0x0000002c3f677223 */ /* 0x040fe2000001086e */
[----:B------:R-:W-:Y:S02]  /*103f0*/  HADD2.F32 R45, -RZ, R33.H0_H0 ;  /* 0x20000021ff2d7230 */ /* 0x000fe40000004100 */
[----:B------:R-:W-:Y:S01]  /*10400*/  FFMA.FTZ R100, R63, R97, R100 ;  /* 0x000000613f647223 */ /* 0x000fe20000010064 */
[----:B------:R-:W-:Y:S02]  /*10410*/  HADD2.F32 R47, -RZ, R35.H0_H0 ;  /* 0x20000023ff2f7230 */ /* 0x000fe40000004100 */
[----:B------:R-:W-:Y:S02]  /*10420*/  HADD2.F32 R33, -RZ, R32.H0_H0 ;  /* 0x20000020ff217230 */ /* 0x000fe40000004100 */
[----:B------:R-:W-:Y:S01]  /*10430*/  FMUL.FTZ R63, R64, R45 ;  /* 0x0000002d403f7220 */ /* 0x000fe20000410000 */
[----:B------:R-:W-:-:S02]  /*10440*/  HADD2.F32 R35, -RZ, R34.H0_H0 ;  /* 0x20000022ff237230 */ /* 0x000fc40000004100 */
        /* <DEDUP_REMOVED lines=16> */
[----:B------:R-:W-:-:S02]  /*10550*/  F2FP.F16.F32.PACK_AB R44, R44, R61 ;  /* 0x0000003d2c2c723e */ /* 0x000fc400000000ff */
[----:B------:R-:W-:-:S05]  /*10560*/  F2FP.F16.F32.PACK_AB R46, R63, R46 ;  /* 0x0000002e3f2e723e */ /* 0x000fca00000000ff */
[----:B------:R1:W-:Y:S02]  /*10570*/  STS.128 [R91+0x12400], R44 ;  /* 0x0124002c5b007388 */ /* 0x0003e40000000c00 */
.L_x_4866:
[----:B------:R-:W-:Y:S05]  /*10580*/  BSYNC B2 ;  /* 0x0000000000027941 */ /* 0x000fea0003800000 */
.L_x_4865:
[----:B------:R-:W-:Y:S04]  /*10590*/  BSSY B2, `(.L_x_4867) ;  /* 0x0000069000027945 */ /* 0x000fe80003800000 */
[----:B------:R-:W-:Y:S05]  /*105a0*/  @P1 BRA `(.L_x_4868) ;  /* 0x00000004009c1947 */ /* 0x000fea0003800000 */
[----:B-1----:R-:W2:Y:S01]  /*105b0*/  LDL R32, [R1+0x40] ;  /* 0x0000400001207983 */ /* 0x002ea20000100800 */
[----:B------:R-:W-:Y:S01]  /*105c0*/  LEA.HI R33, R76, R197, RZ, 0x6 ;  /* 0x000000c54c217211 */ /* 0x000fe200078f30ff */
[----:B------:R-:W-:Y:S01]  /*105d0*/  HADD2.F32 R96, -RZ, R92.H1_H1 ;  /* 0x3000005cff607230 */ /* 0x000fe20000004100 */
[----:B------:R-:W-:Y:S01]  /*105e0*/  LOP3.LUT R35, R207, 0x38, R74, 0xf8, !PT ;  /* 0x00000038cf237812 */ /* 0x000fe200078ef84a */
[----:B------:R-:W-:Y:S01]  /*105f0*/  HADD2.F32 R90, -RZ, R94.H1_H1 ;  /* 0x3000005eff5a7230 */ /* 0x000fe20000004100 */
[--C-:B------:R-:W-:Y:S01]  /*10600*/  SHF.R.U64 R40, R40, 0x10, R41.reuse ;  /* 0x0000001028287819 */ /* 0x100fe20000001229 */
[----:B------:R-:W-:Y:S01]  /*10610*/  IMAD.SHL.U32 R34, R33, 0x80, RZ ;  /* 0x0000008021227824 */ /* 0x000fe200078e00ff */
[----:B------:R-:W-:Y:S01]  /*10620*/  LOP3.LUT R35, R35, R208, RZ, 0x3c, !PT ;  /* 0x000000d023237212 */ /* 0x000fe200078e3cff */
[----:B------:R-:W-:Y:S01]  /*10630*/  HADD2.F32 R92, -RZ, R92.H0_H0 ;  /* 0x2000005cff5c7230 */ /* 0x000fe20000004100 */
[----:B------:R-:W-:Y:S01]  /*10640*/  SHF.R.U32.HI R91, RZ, 0x10, R41 ;  /* 0x00000010ff5b7819 */ /* 0x000fe20000011629 */
[----:B------:R-:W-:Y:S01]  /*10650*/  HADD2.F32 R94, -RZ, R94.H0_H0 ;  /* 0x2000005eff5e7230 */ /* 0x000fe20000004100 */
[----:B------:R-:W-:-:S02]  /*10660*/  LOP3.LUT R44, R34, 0xffffe000, RZ, 0xc0, !PT ;  /* 0xffffe000222c7812 */ /* 0x000fc400078ec0ff */
[----:B------:R-:W-:Y:S01]  /*10670*/  SHF.R.U32.HI R97, RZ, 0x10, R29 ;  /* 0x00000010ff617819 */ /* 0x000fe2000001161d */
[----:B------:R-:W-:Y:S01]  /*10680*/  HADD2.F32 R91, -RZ, R91.H0_H0 ;  /* 0x2000005bff5b7230 */ /* 0x000fe20000004100 */
[----:B------:R-:W-:Y:S02]  /*10690*/  IADD3 R35, R35, R44, R209 ;  /* 0x0000002c23237210 */ /* 0x000fe40007ffe0d1 */
[----:B------:R-:W-:Y:S02]  /*106a0*/  SHF.R.U64 R28, R28, 0x10, R29 ;  /* 0x000000101c1c7819 */ /* 0x000fe4000000121d */
[----:B------:R-:W-:Y:S02]  /*106b0*/  SHF.R.U64 R29, R30, 0x10, R31 ;  /* 0x000000101e1d7819 */ /* 0x000fe4000000121f */
[--C-:B------:R-:W-:Y:S02]  /*106c0*/  SHF.R.U64 R30, R42, 0x10, R43.reuse ;  /* 0x000000102a1e7819 */ /* 0x100fe4000000122b */
[----:B------:R-:W-:Y:S01]  /*106d0*/  SHF.R.U32.HI R63, RZ, 0x10, R43 ;  /* 0x00000010ff3f7819 */ /* 0x000fe2000001162b */
[----:B------:R-:W-:Y:S01]  /*106e0*/  HADD2.F32 R29, -RZ, R29.H0_H0 ;  /* 0x2000001dff1d7230 */ /* 0x000fe20000004100 */
[----:B------:R-:W-:-:S02]  /*106f0*/  SHF.R.U32.HI R31, RZ, 0x10, R31 ;  /* 0x00000010ff1f7819 */ /* 0x000fc4000001161f */
[----:B--2---:R-:W-:Y:S02]  /*10700*/  R2UR UR4, R32 ;  /* 0x00000000200472ca */ /* 0x004fe400000e0000 */
[----:B------:R-:W-:-:S04]  /*10710*/  LEA.HI R32, R79, R21, RZ, 0x1d ;  /* 0x000000154f207211 */ /* 0x000fc800078fe8ff */
[----:B------:R-:W-:Y:S01]  /*10720*/  SHF.R.S32.HI R33, RZ, 0x1f, R32 ;  /* 0x0000001fff217819 */ /* 0x000fe20000011420 */
[----:B------:R-:W-:-:S03]  /*10730*/  IMAD.SHL.U32 R34, R32, 0x8, RZ ;  /* 0x0000000820227824 */ /* 0x000fc600078e00ff */
[----:B------:R-:W-:Y:S02]  /*10740*/  LEA.HI R32, R33, R32, RZ, 0x3 ;  /* 0x0000002021207211 */ /* 0x000fe400078f18ff */
[----:B------:R-:W-:Y:S02]  /*10750*/  LOP3.LUT R33, R207, 0x38, R34, 0xf8, !PT ;  /* 0x00000038cf217812 */ /* 0x000fe400078ef822 */
[----:B------:R-:W-:Y:S01]  /*10760*/  LEA R60, R35, UR4, 0x1 ;  /* 0x00000004233c7c11 */ /* 0x000fe2000f8e08ff */
[----:B------:R-:W-:Y:S01]  /*10770*/  IMAD.SHL.U32 R32, R32, 0x400, RZ ;  /* 0x0000040020207824 */ /* 0x000fe200078e00ff */
[----:B------:R-:W-:-:S04]  /*10780*/  LOP3.LUT R45, R33, R208, RZ, 0x3c, !PT ;  /* 0x000000d0212d7212 */ /* 0x000fc800078e3cff */
[----:B------:R-:W-:Y:S02]  /*10790*/  LOP3.LUT R44, R32, 0x7fffe000, RZ, 0xc0, !PT ;  /* 0x7fffe000202c7812 */ /* 0x000fe400078ec0ff */
[----:B------:R-:W1:Y:S02]  /*107a0*/  LDS.128 R32, [R60] ;  /* 0x000000003c207984 */ /* 0x000e640000000c00 */
[----:B------:R-:W-:-:S05]  /*107b0*/  IADD3 R45, R45, R44, R209 ;  /* 0x0000002c2d2d7210 */ /* 0x000fca0007ffe0d1 */
[----:B0-----:R-:W-:-:S05]  /*107c0*/  IMAD R61, R45, 0x2, R2 ;  /* 0x000000022d3d7824 */ /* 0x001fca00078e0202 */
[----:B------:R-:W0:Y:S01]  /*107d0*/  LDS.128 R44, [R61+0x12400] ;  /* 0x012400003d2c7984 */ /* 0x000e220000000c00 */
[--C-:B-1----:R-:W-:Y:S02]  /*107e0*/  HADD2.F32 R41, -RZ, R33.reuse.H0_H0 ;  /* 0x20000021ff297230 */ /* 0x102fe40000004100 */
[----:B------:R-:W-:Y:S02]  /*107f0*/  HADD2.F32 R65, -RZ, R33.H1_H1 ;  /* 0x30000021ff417230 */ /* 0x000fe40000004100 */
[----:B------:R-:W-:Y:S02]  /*10800*/  HADD2.F32 R64, -RZ, R32.H0_H0 ;  /* 0x20000020ff407230 */ /* 0x000fe40000004100 */
[----:B------:R-:W-:Y:S02]  /*10810*/  HADD2.F32 R43, -RZ, R34.H0_H0 ;  /* 0x20000022ff2b7230 */ /* 0x000fe40000004100 */
[--C-:B------:R-:W-:Y:S02]  /*10820*/  HADD2.F32 R42, -RZ, R35.reuse.H0_H0 ;  /* 0x20000023ff2a7230 */ /* 0x100fe40000004100 */
[----:B------:R-:W-:-:S02]  /*10830*/  HADD2.F32 R35, -RZ, R35.H1_H1 ;  /* 0x30000023ff237230 */ /* 0x000fc40000004100 */
[--C-:B0-----:R-:W-:Y:S02]  /*10840*/  HADD2.F32 R33, -RZ, R45.reuse.H0_H0 ;  /* 0x2000002dff217230 */ /* 0x101fe40000004100 */
[----:B------:R-:W-:Y:S02]  /*10850*/  HADD2.F32 R62, -RZ, R45.H1_H1 ;  /* 0x3000002dff3e7230 */ /* 0x000fe40000004100 */
[----:B------:R-:W-:Y:S02]  /*10860*/  HADD2.F32 R45, -RZ, R44.H0_H0 ;  /* 0x2000002cff2d7230 */ /* 0x000fe40000004100 */
[C---:B------:R-:W-:Y:S01]  /*10870*/  FMUL.FTZ R98, R33.reuse, R96 ;  /* 0x0000006021627220 */ /* 0x040fe20000410000 */
[-C--:B------:R-:W-:Y:S01]  /*10880*/  FMUL.FTZ R100, R33, R90.reuse ;  /* 0x0000005a21647220 */ /* 0x080fe20000410000 */
[----:B------:R-:W-:Y:S02]  /*10890*/  HADD2.F32 R66, -RZ, R46.H0_H0 ;  /* 0x2000002eff427230 */ /* 0x000fe40000004100 */
[----:B------:R-:W-:Y:S01]  /*108a0*/  FFMA.FTZ R33, R41, R90, -R98 ;  /* 0x0000005a29217223 */ /* 0x000fe20000010862 */
[----:B------:R-:W-:-:S02]  /*108b0*/  HADD2.F32 R90, -RZ, R97.H0_H0 ;  /* 0x20000061ff5a7230 */ /* 0x000fc40000004100 */
[C---:B------:R-:W-:Y:S01]  /*108c0*/  FMUL.FTZ R98, R62.reuse, R91 ;  /* 0x0000005b3e627220 */ /* 0x040fe20000410000 */
[----:B------:R-:W-:Y:S01]  /*108d0*/  FFMA.FTZ R41, R41, R96, R100 ;  /* 0x0000006029297223 */ /* 0x000fe20000010064 */
[C---:B------:R-:W-:Y:S01]  /*108e0*/  FMUL.FTZ R97, R45.reuse, R92 ;  /* 0x0000005c2d617220 */ /* 0x040fe20000410000 */
[----:B------:R-:W-:Y:S01]  /*108f0*/  FMUL.FTZ R99, R45, R94 ;  /* 0x0000005e2d637220 */ /* 0x000fe20000410000 */
[-C--:B------:R-:W-:Y:S01]  /*10900*/  FMUL.FTZ R96, R62, R90.reuse ;  /* 0x0000005a3e607220 */ /* 0x080fe20000410000 */
[----:B------:R-:W-:Y:S01]  /*10910*/  FFMA.FTZ R62, R65, R90, -R98 ;  /* 0x0000005a413e7223 */ /* 0x000fe20000010862 */
[----:B------:R-:W-:Y:S02]  /*10920*/  HADD2.F32 R90, -RZ, R93.H0_H0 ;  /* 0x2000005dff5a7230 */ /* 0x000fe40000004100 */
[C---:B------:R-:W-:Y:S01]  /*10930*/  FFMA.FTZ R97, R64.reuse, R94, -R97 ;  /* 0x0000005e40617223 */ /* 0x040fe20000010861 */
[----:B------:R-:W-:Y:S02]  /*10940*/  HADD2.F32 R45, -RZ, R95.H0_H0 ;  /* 0x2000005fff2d7230 */ /* 0x000fe40000004100 */
[----:B------:R-:W-:Y:S01]  /*10950*/  FFMA.FTZ R99, R64, R92, R99 ;  /* 0x0000005c40637223 */ /* 0x000fe20000010063 */
[----:B------:R-:W-:-:S02]  /*10960*/  HADD2.F32 R67, -RZ, R47.H0_H0 ;  /* 0x2000002fff437230 */ /* 0x000fc40000004100 */
[C---:B------:R-:W-:Y:S01]  /*10970*/  FMUL.FTZ R64, R66.reuse, R90 ;  /* 0x0000005a42407220 */ /* 0x040fe20000410000 */
[----:B------:R-:W-:Y:S02]  /*10980*/  HADD2.F32 R95, -RZ, R95.H1_H1 ;  /* 0x3000005fff5f7230 */ /* 0x000fe40000004100 */
[----:B------:R-:W-:Y:S01]  /*10990*/  FFMA.FTZ R96, R65, R91, R96 ;  /* 0x0000005b41607223 */ /* 0x000fe20000010060 */
[----:B------:R-:W-:Y:S02]  /*109a0*/  HADD2.F32 R93, -RZ, R93.H1_H1 ;  /* 0x3000005dff5d7230 */ /* 0x000fe40000004100 */
[-C--:B------:R-:W-:Y:S01]  /*109b0*/  FFMA.FTZ R65, R43, R45.reuse, -R64 ;  /* 0x0000002d2b417223 */ /* 0x080fe20000010840 */
[----:B------:R-:W-:Y:S01]  /*109c0*/  FMUL.FTZ R92, R66, R45 ;  /* 0x0000002d425c7220 */ /* 0x000fe20000410000 */
[----:B------:R-:W-:Y:S02]  /*109d0*/  HADD2.F32 R64, -RZ, R31.H0_H0 ;  /* 0x2000001fff407230 */ /* 0x000fe40000004100 */
[----:B------:R-:W-:Y:S01]  /*109e0*/  FMUL.FTZ R94, R67, R95 ;  /* 0x0000005f435e7220 */ /* 0x000fe20000410000 */
[----:B------:R-:W-:-:S02]  /*109f0*/  HADD2.F32 R47, -RZ, R47.H1_H1 ;  /* 0x3000002fff2f7230 */ /* 0x000fc40000004100 */
[-C--:B------:R-:W-:Y:S01]  /*10a00*/  FMUL.FTZ R31, R67, R93.reuse ;  /* 0x0000005d431f7220 */ /* 0x080fe20000410000 */
[----:B------:R-:W-:Y:S02]  /*10a10*/  HADD2.F32 R66, -RZ, R63.H0_H0 ;  /* 0x2000003fff427230 */ /* 0x000fe40000004100 */
[----:B------:R-:W-:Y:S01]  /*10a20*/  FFMA.FTZ R92, R43, R90, R92 ;  /* 0x0000005a2b5c7223 */ /* 0x000fe2000001005c */
[C---:B------:R-:W-:Y:S01]  /*10a30*/  FFMA.FTZ R94, R42.reuse, R93, R94 ;  /* 0x0000005d2a5e7223 */ /* 0x040fe2000001005e */
[----:B------:R-:W-:Y:S01]  /*10a40*/  FFMA.FTZ R95, R42, R95, -R31 ;  /* 0x0000005f2a5f7223 */ /* 0x000fe2000001081f */
        /* <DEDUP_REMOVED lines=10> */
[----:B------:R-:W-:Y:S02]  /*10af0*/  HADD2.F32 R32, -RZ, R32.H1_H1 ;  /* 0x30000020ff207230 */ /* 0x000fe40000004100 */
[----:B------:R-:W-:Y:S01]  /*10b00*/  FMUL.FTZ R47, R46, R45 ;  /* 0x0000002d2e2f7220 */ /* 0x000fe20000410000 */
[----:B------:R-:W-:-:S02]  /*10b10*/  HADD2.F32 R34, -RZ, R34.H1_H1 ;  /* 0x30000022ff227230 */ /* 0x000fc40000004100 */
[----:B------:R-:W-:Y:S01]  /*10b20*/  FMUL.FTZ R44, R44, R31 ;  /* 0x0000001f2c2c7220 */ /* 0x000fe20000410000 */
[----:B------:R-:W-:Y:S01]  /*10b30*/  FMUL.FTZ R46, R46, R29 ;  /* 0x0000001d2e2e7220 */ /* 0x000fe20000410000 */
[----:B------:R-:W-:Y:S01]  /*10b40*/  FFMA.FTZ R28, R32, R31, -R35 ;  /* 0x0000001f201c7223 */ /* 0x000fe20000010823 */
[----:B------:R-:W-:Y:S01]  /*10b50*/  F2FP.F16.F32.PACK_AB R31, R90, R95 ;  /* 0x0000005f5a1f723e */ /* 0x000fe200000000ff */
[----:B------:R-:W-:Y:S01]  /*10b60*/  FFMA.FTZ R30, R34, R29, -R47 ;  /* 0x0000001d221e7223 */ /* 0x000fe2000001082f */
[----:B------:R-:W-:Y:S01]  /*10b70*/  FFMA.FTZ R32, R32, R43, R44 ;  /* 0x0000002b20207223 */ /* 0x000fe2000001002c */
[----:B------:R-:W-:Y:S01]  /*10b80*/  FFMA.FTZ R45, R34, R45, R46 ;  /* 0x0000002d222d7223 */ /* 0x000fe2000001002e */
[----:B------:R-:W-:Y:S02]  /*10b90*/  F2FP.F16.F32.PACK_AB R29, R62, R33 ;  /* 0x000000213e1d723e */ /* 0x000fe400000000ff */
[----:B------:R-:W-:Y:S02]  /*10ba0*/  F2FP.F16.F32.PACK_AB R28, R28, R97 ;  /* 0x000000611c1c723e */ /* 0x000fe400000000ff */
[----:B------:R-:W-:-:S02]  /*10bb0*/  F2FP.F16.F32.PACK_AB R30, R30, R65 ;  /* 0x000000411e1e723e */ /* 0x000fc400000000ff */
[----:B------:R-:W-:Y:S02]  /*10bc0*/  F2FP.F16.F32.PACK_AB R35, R63, R94 ;  /* 0x0000005e3f23723e */ /* 0x000fe400000000ff */
[----:B------:R-:W-:Y:S01]  /*10bd0*/  F2FP.F16.F32.PACK_AB R33, R96, R41 ;  /* 0x000000296021723e */ /* 0x000fe200000000ff */
[----:B------:R2:W-:Y:S01]  /*10be0*/  STS.128 [R60], R28 ;  /* 0x0000001c3c007388 */ /* 0x0005e20000000c00 */
[----:B------:R-:W-:Y:S02]  /*10bf0*/  F2FP.F16.F32.PACK_AB R32, R32, R99 ;  /* 0x000000632020723e */ /* 0x000fe400000000ff */
[----:B------:R-:W-:-:S05]  /*10c00*/  F2FP.F16.F32.PACK_AB R34, R45, R92 ;  /* 0x0000005c2d22723e */ /* 0x000fca00000000ff */
[----:B------:R2:W-:Y:S02]  /*10c10*/  STS.128 [R61+0x12400], R32 ;  /* 0x012400203d007388 */ /* 0x0005e40000000c00 */
.L_x_4868:
[----:B------:R-:W-:Y:S05]  /*10c20*/  BSYNC B2 ;  /* 0x0000000000027941 */ /* 0x000fea0003800000 */
.L_x_4867:
[----:B------:R-:W-:Y:S05]  /*10c30*/  @P2 BRA `(.L_x_4864) ;  /* 0x00000004009c2947 */ /* 0x000fea0003800000 */
[----:B--2---:R-:W2:Y:S01]  /*10c40*/  LDL R28, [R1+0x40] ;  /* 0x00004000011c7983 */ /* 0x004ea20000100800 */
[----:B------:R-:W-:Y:S01]  /*10c50*/  LEA.HI R79, R79, R20, RZ, 0x1d ;  /* 0x000000144f4f7211 */ /* 0x000fe200078fe8ff */
[----:B-1----:R-:W-:Y:S01]  /*10c60*/  HADD2.F32 R44, -RZ, R84.H1_H1 ;  /* 0x30000054ff2c7230 */ /* 0x002fe20000004100 */
[----:B------:R-:W-:Y:S01]  /*10c70*/  LOP3.LUT R29, R207, 0x38, R3, 0xf8, !PT ;  /* 0x00000038cf1d7812 */ /* 0x000fe200078ef803 */
[--C-:B------:R-:W-:Y:S01]  /*10c80*/  HADD2.F32 R45, -RZ, R82.reuse.H1_H1 ;  /* 0x30000052ff2d7230 */ /* 0x100fe20000004100 */
[----:B------:R-:W-:Y:S01]  /*10c90*/  SHF.R.S32.HI R30, RZ, 0x1f, R79 ;  /* 0x0000001fff1e7819 */ /* 0x000fe2000001144f */
[----:B------:R-:W-:Y:S01]  /*10ca0*/  HADD2.F32 R82, -RZ, R82.H0_H0 ;  /* 0x20000052ff527230 */ /* 0x000fe20000004100 */
[----:B------:R-:W-:Y:S01]  /*10cb0*/  LOP3.LUT R29, R29, R208, RZ, 0x3c, !PT ;  /* 0x000000d01d1d7212 */ /* 0x000fe200078e3cff */
[----:B------:R-:W-:Y:S01]  /*10cc0*/  HADD2.F32 R84, -RZ, R84.H0_H0 ;  /* 0x20000054ff547230 */ /* 0x000fe20000004100 */
[----:B------:R-:W-:Y:S02]  /*10cd0*/  LEA.HI R30, R30, R79, RZ, 0x3 ;  /* 0x0000004f1e1e7211 */ /* 0x000fe400078f18ff */
[----:B------:R-:W-:-:S02]  /*10ce0*/  SHF.R.U64 R63, R38, 0x10, R39 ;  /* 0x00000010263f7819 */ /* 0x000fc40000001227 */
[----:B------:R-:W-:Y:S01]  /*10cf0*/  SHF.R.U32.HI R46, RZ, 0x10, R37 ;  /* 0x00000010ff2e7819 */ /* 0x000fe20000011625 */
[----:B------:R-:W-:Y:S01]  /*10d00*/  IMAD.SHL.U32 R30, R30, 0x400, RZ ;  /* 0x000004001e1e7824 */ /* 0x000fe200078e00ff */
[--C-:B------:R-:W-:Y:S02]  /*10d10*/  SHF.R.U64 R24, R24, 0x10, R25.reuse ;  /* 0x0000001018187819 */ /* 0x100fe40000001219 */
[----:B------:R-:W-:Y:S01]  /*10d20*/  SHF.R.U32.HI R47, RZ, 0x10, R25 ;  /* 0x00000010ff2f7819 */ /* 0x000fe20000011619 */
[----:B------:R-:W-:Y:S01]  /*10d30*/  HADD2.F32 R46, -RZ, R46.H0_H0 ;  /* 0x2000002eff2e7230 */ /* 0x000fe20000004100 */
[--C-:B------:R-:W-:Y:S02]  /*10d40*/  SHF.R.U64 R25, R26, 0x10, R27.reuse ;  /* 0x000000101a197819 */ /* 0x100fe4000000121b */
[----:B------:R-:W-:Y:S02]  /*10d50*/  SHF.R.U32.HI R66, RZ, 0x10, R27 ;  /* 0x00000010ff427819 */ /* 0x000fe4000001161b */
[----:B0-----:R-:W-:Y:S01]  /*10d60*/  SHF.R.U32.HI R61, RZ, 0x10, R39 ;  /* 0x00000010ff3d7819 */ /* 0x001fe20000011627 */
[----:B------:R-:W-:Y:S01]  /*10d70*/  HADD2.F32 R25, -RZ, R25.H0_H0 ;  /* 0x20000019ff197230 */ /* 0x000fe20000004100 */
[----:B------:R-:W-:-:S02]  /*10d80*/  SHF.R.U64 R65, R36, 0x10, R37 ;  /* 0x0000001024417819 */ /* 0x000fc40000001225 */
[----:B--2---:R-:W-:Y:S02]  /*10d90*/  R2UR UR4, R28 ;  /* 0x000000001c0472ca */ /* 0x004fe400000e0000 */
[----:B------:R-:W-:-:S05]  /*10da0*/  LEA.HI R28, R0, R198, RZ, 0x6 ;  /* 0x000000c6001c7211 */ /* 0x000fca00078f30ff */
[----:B------:R-:W-:-:S05]  /*10db0*/  IMAD.SHL.U32 R28, R28, 0x80, RZ ;  /* 0x000000801c1c7824 */ /* 0x000fca00078e00ff */
[----:B------:R-:W-:Y:S02]  /*10dc0*/  LOP3.LUT R32, R28, 0xffffe000, RZ, 0xc0, !PT ;  /* 0xffffe0001c207812 */ /* 0x000fe400078ec0ff */
[----:B------:R-:W-:Y:S02]  /*10dd0*/  SHF.L.U32 R28, R79, 0x3, RZ ;  /* 0x000000034f1c7819 */ /* 0x000fe400000006ff */
[----:B------:R-:W-:Y:S02]  /*10de0*/  IADD3 R32, R29, R32, R209 ;  /* 0x000000201d207210 */ /* 0x000fe40007ffe0d1 */
[----:B------:R-:W-:Y:S02]  /*10df0*/  LOP3.LUT R29, R207, 0x38, R28, 0xf8, !PT ;  /* 0x00000038cf1d7812 */ /* 0x000fe400078ef81c */
[----:B------:R-:W-:Y:S02]  /*10e00*/  LEA R40, R32, UR4, 0x1 ;  /* 0x0000000420287c11 */ /* 0x000fe4000f8e08ff */
[----:B------:R-:W-:-:S02]  /*10e10*/  LOP3.LUT R33, R29, R208, RZ, 0x3c, !PT ;  /* 0x000000d01d217212 */ /* 0x000fc400078e3cff */
[----:B------:R-:W-:Y:S02]  /*10e20*/  LOP3.LUT R32, R30, 0x7fffe000, RZ, 0xc0, !PT ;  /* 0x7fffe0001e207812 */ /* 0x000fe400078ec0ff */
[----:B------:R-:W0:Y:S02]  /*10e30*/  LDS.128 R28, [R40] ;  /* 0x00000000281c7984 */ /* 0x000e240000000c00 */
[----:B------:R-:W-:-:S05]  /*10e40*/  IADD3 R33, R33, R32, R209 ;  /* 0x0000002021217210 */ /* 0x000fca0007ffe0d1 */
[----:B------:R-:W-:-:S05]  /*10e50*/  IMAD R41, R33, 0x2, R2 ;  /* 0x0000000221297824 */ /* 0x000fca00078e0202 */
[----:B------:R-:W1:Y:S01]  /*10e60*/  LDS.128 R32, [R41+0x12400] ;  /* 0x0124000029207984 */ /* 0x000e620000000c00 */
[--C-:B0-----:R-:W-:Y:S02]  /*10e70*/  HADD2.F32 R27, -RZ, R29.reuse.H0_H0 ;  /* 0x2000001dff1b7230 */ /* 0x101fe40000004100 */
[----:B------:R-:W-:Y:S02]  /*10e80*/  HADD2.F32 R26, -RZ, R28.H0_H0 ;  /* 0x2000001cff1a7230 */ /* 0x000fe40000004100 */
[----:B------:R-:W-:Y:S02]  /*10e90*/  HADD2.F32 R29, -RZ, R29.H1_H1 ;  /* 0x3000001dff1d7230 */ /* 0x000fe40000004100 */
[----:B------:R-:W-:Y:S02]  /*10ea0*/  HADD2.F32 R36, -RZ, R30.H0_H0 ;  /* 0x2000001eff247230 */ /* 0x000fe40000004100 */
[--C-:B------:R-:W-:Y:S02]  /*10eb0*/  HADD2.F32 R37, -RZ, R31.reuse.H0_H0 ;  /* 0x2000001fff257230 */ /* 0x100fe40000004100 */
[----:B------:R-:W-:-:S02]  /*10ec0*/  HADD2.F32 R31, -RZ, R31.H1_H1 ;  /* 0x3000001fff1f7230 */ /* 0x000fc40000004100 */
[--C-:B-1----:R-:W-:Y:S02]  /*10ed0*/  HADD2.F32 R38, -RZ, R33.reuse.H0_H0 ;  /* 0x20000021ff267230 */ /* 0x102fe40000004100 */
[----:B------:R-:W-:Y:S02]  /*10ee0*/  HADD2.F32 R39, -RZ, R33.H1_H1 ;  /* 0x30000021ff277230 */ /* 0x000fe40000004100 */
[----:B------:R-:W-:Y:S02]  /*10ef0*/  HADD2.F32 R33, -RZ, R32.H0_H0 ;  /* 0x20000020ff217230 */ /* 0x000fe40000004100 */
[CC--:B------:R-:W-:Y:S01]  /*10f00*/  FMUL.FTZ R60, R38.reuse, R45.reuse ;  /* 0x0000002d263c7220 */ /* 0x0c0fe20000410000 */
[-C--:B------:R-:W-:Y:S01]  /*10f10*/  FMUL.FTZ R62, R38, R44.reuse ;  /* 0x0000002c263e7220 */ /* 0x080fe20000410000 */
[----:B------:R-:W-:Y:S02]  /*10f20*/  HADD2.F32 R38, -RZ, R47.H0_H0 ;  /* 0x2000002fff267230 */ /* 0x000fe40000004100 */
[C---:B------:R-:W-:Y:S01]  /*10f30*/  FFMA.FTZ R60, R27.reuse, R44, -R60 ;  /* 0x0000002c1b3c7223 */ /* 0x040fe2000001083c */
[----:B------:R-:W-:Y:S01]  /*10f40*/  FFMA.FTZ R62, R27, R45, R62 ;  /* 0x0000002d1b3e7223 */ /* 0x000fe2000001003e */
[----:B------:R-:W-:Y:S01]  /*10f50*/  FMUL.FTZ R27, R33, R82 ;  /* 0x00000052211b7220 */ /* 0x000fe20000410000 */
[----:B------:R-:W-:Y:S01]  /*10f60*/  FMUL.FTZ R44, R39, R46 ;  /* 0x0000002e272c7220 */ /* 0x000fe20000410000 */
[----:B------:R-:W-:Y:S01]  /*10f70*/  FMUL.FTZ R33, R33, R84 ;  /* 0x0000005421217220 */ /* 0x000fe20000410000 */
[----:B------:R-:W-:Y:S01]  /*10f80*/  FMUL.FTZ R64, R39, R38 ;  /* 0x0000002627407220 */ /* 0x000fe20000410000 */
[----:B------:R-:W-:Y:S01]  /*10f90*/  FFMA.FTZ R84, R26, R84, -R27 ;  /* 0x000000541a547223 */ /* 0x000fe2000001081b */
[----:B------:R-:W-:-:S02]  /*10fa0*/  HADD2.F32 R42, -RZ, R34.H0_H0 ;  /* 0x20000022ff2a7230 */ /* 0x000fc40000004100 */
[C---:B------:R-:W-:Y:S01]  /*10fb0*/  FFMA.FTZ R45, R29.reuse, R38, -R44 ;  /* 0x000000261d2d7223 */ /* 0x040fe2000001082c */
[----:B------:R-:W-:Y:S02]  /*10fc0*/  HADD2.F32 R39, -RZ, R83.H0_H0 ;  /* 0x20000053ff277230 */ /* 0x000fe40000004100 */
        /* <DEDUP_REMOVED lines=8> */
[----:B------:R-:W-:Y:S01]  /*11050*/  FFMA.FTZ R46, R36, R27, -R29 ;  /* 0x0000001b242e7223 */ /* 0x000fe2000001081d */
[----:B------:R-:W-:Y:S02]  /*11060*/  HADD2.F32 R35, -RZ, R35.H1_H1 ;  /* 0x30000023ff237230 */ /* 0x000fe40000004100 */
[C---:B------:R-:W-:Y:S01]  /*11070*/  FMUL.FTZ R64, R43.reuse, R44 ;  /* 0x0000002c2b407220 */ /* 0x040fe20000410000 */
[----:B------:R-:W-:Y:S02]  /*11080*/  HADD2.F32 R42, -RZ, R61.H0_H0 ;  /* 0x2000003dff2a7230 */ /* 0x000fe40000004100 */
[----:B------:R-:W-:Y:S01]  /*11090*/  FMUL.FTZ R43, R43, R26 ;  /* 0x0000001a2b2b7220 */ /* 0x000fe20000410000 */
[----:B------:R-:W-:-:S02]  /*110a0*/  HADD2.F32 R38, -RZ, R66.H0_H0 ;  /* 0x20000042ff267230 */ /* 0x000fc40000004100 */
[----:B------:R-:W-:Y:S01]  /*110b0*/  FFMA.FTZ R36, R36, R39, R33 ;  /* 0x0000002724247223 */ /* 0x000fe20000010021 */
[----:B------:R-:W-:Y:S01]  /*110c0*/  FFMA.FTZ R64, R37, R26, -R64 ;  /* 0x0000001a25407223 */ /* 0x000fe20000010840 */
[----:B------:R-:W-:Y:S02]  /*110d0*/  HADD2.F32 R32, -RZ, R32.H1_H1 ;  /* 0x30000020ff207230 */ /* 0x000fe40000004100 */
[C---:B------:R-:W-:Y:S01]  /*110e0*/  FMUL.FTZ R66, R35.reuse, R42 ;  /* 0x0000002a23427220 */ /* 0x040fe20000410000 */
[----:B------:R-:W-:Y:S02]  /*110f0*/  HADD2.F32 R34, -RZ, R34.H1_H1 ;  /* 0x30000022ff227230 */ /* 0x000fe40000004100 */
[-C--:B------:R-:W-:Y:S01]  /*11100*/  FMUL.FTZ R26, R35, R38.reuse ;  /* 0x00000026231a7220 */ /* 0x080fe20000410000 */
        /* <DEDUP_REMOVED lines=11> */
[----:B------:R-:W-:Y:S01]  /*111c0*/  FFMA.FTZ R43, R37, R44, R43 ;  /* 0x0000002c252b7223 */ /* 0x000fe2000001002b */
        /* <DEDUP_REMOVED lines=14> */
.L_x_4864:
[----:B------:R-:W-:Y:S05]  /*112b0*/  BSYNC B1 ;  /* 0x0000000000017941 */ /* 0x000fea0003800000 */
.L_x_4863:
[----:B------:R-:W-:-:S13]  /*112c0*/  ISETP.GE.AND P0, PT, R218, R69, PT ;  /* 0x00000045da00720c */ /* 0x000fda0003f06270 */
[----:B------:R-:W-:Y:S05]  /*112d0*/  @P0 BRA `(.L_x_4844) ;  /* 0x0000001000ec0947 */ /* 0x000fea0003800000 */
[----:B------:R4:W5:Y:S01]  /*112e0*/  LDL R63, [R1+0x40] ;  /* 0x00004000013f7983 */ /* 0x0009620000100800 */
[----:B-12---:R-:W1:Y:S01]  /*112f0*/  LDC R32, c[0x0][0x3f4] ;  /* 0x0000fd00ff207b82 */ /* 0x006e620000000800 */
[----:B------:R-:W-:Y:S01]  /*11300*/  BSSY B1, `(.L_x_4869) ;  /* 0x0000068000017945 */ /* 0x000fe20003800000 */
[----:B------:R-:W-:Y:S02]  /*11310*/  SHF.R.U32.HI R62, RZ, 0x3, R205 ;  /* 0x00000003ff3e7819 */ /* 0x000fe400000116cd */
[-C--:B-1----:R-:W-:Y:S02]  /*11320*/  ISETP.GE.AND P0, PT, R22, R32.reuse, PT ;  /* 0x000000201600720c */ /* 0x082fe40003f06270 */
[-C--:B------:R-:W-:Y:S02]  /*11330*/  ISETP.GE.AND P1, PT, R197, R32.reuse, PT ;  /* 0x00000020c500720c */ /* 0x080fe40003f26270 */
[----:B------:R-:W-:-:S09]  /*11340*/  ISETP.GE.AND P2, PT, R198, R32, PT ;  /* 0x00000020c600720c */ /* 0x000fd20003f46270 */
[----:B----4-:R-:W-:Y:S05]  /*11350*/  @P0 BRA `(.L_x_4870) ;  /* 0x0000000400880947 */ /* 0x010fea0003800000 */
[----:B---3--:R-:W-:Y:S01]  /*11360*/  LEA.HI R24, R32, R221, RZ, 0x1d ;  /* 0x000000dd20187211 */ /* 0x008fe200078fe8ff */
[----:B------:R-:W-:Y:S01]  /*11370*/  HADD2.F32 R40, -RZ, R88.H1_H1 ;  /* 0x30000058ff287230 */ /* 0x000fe20000004100 */
[----:B-----5:R-:W-:Y:S01]  /*11380*/  R2UR UR4, R63 ;  /* 0x000000003f0472ca */ /* 0x020fe200000e0000 */
[--C-:B------:R-:W-:Y:S01]  /*11390*/  HADD2.F32 R42, -RZ, R86.reuse.H1_H1 ;  /* 0x30000056ff2a7230 */ /* 0x100fe20000004100 */
[----:B------:R-:W-:Y:S01]  /*113a0*/  SHF.R.S32.HI R25, RZ, 0x1f, R24 ;  /* 0x0000001fff197819 */ /* 0x000fe20000011418 */
[----:B------:R-:W-:Y:S01]  /*113b0*/  IMAD.SHL.U32 R26, R24, 0x8, RZ ;  /* 0x00000008181a7824 */ /* 0x000fe200078e00ff */
[----:B------:R-:W-:Y:S01]  /*113c0*/  LOP3.LUT R27, R205, 0x38, R22, 0xf8, !PT ;  /* 0x00000038cd1b7812 */ /* 0x000fe200078ef816 */
[----:B------:R-:W-:Y:S01]  /*113d0*/  HADD2.F32 R86, -RZ, R86.H0_H0 ;  /* 0x20000056ff567230 */ /* 0x000fe20000004100 */
[----:B------:R-:W-:Y:S01]  /*113e0*/  LEA.HI R25, R25, R24, RZ, 0x3 ;  /* 0x0000001819197211 */ /* 0x000fe200078f18ff */
[----:B------:R-:W-:Y:S01]  /*113f0*/  HADD2.F32 R88, -RZ, R88.H0_H0 ;  /* 0x20000058ff587230 */ /* 0x000fe20000004100 */
[----:B------:R-:W-:-:S02]  /*11400*/  LOP3.LUT R24, R205, 0x38, R26, 0xf8, !PT ;  /* 0x00000038cd187812 */ /* 0x000fc400078ef81a */
[----:B------:R-:W-:Y:S01]  /*11410*/  LOP3.LUT R27, R210, R27, R62, 0xf6, !PT ;  /* 0x0000001bd21b7212 */ /* 0x000fe200078ef63e */
[----:B------:R-:W-:Y:S01]  /*11420*/  IMAD.SHL.U32 R25, R25, 0x400, RZ ;  /* 0x0000040019197824 */ /* 0x000fe200078e00ff */
[----:B------:R-:W-:Y:S02]  /*11430*/  LOP3.LUT R29, R24, R62, RZ, 0x3c, !PT ;  /* 0x0000003e181d7212 */ /* 0x000fe400078e3cff */
[----:B------:R-:W-:Y:S02]  /*11440*/  LEA R33, R27, UR4, 0x1 ;  /* 0x000000041b217c11 */ /* 0x000fe4000f8e08ff */
[----:B------:R-:W-:Y:S02]  /*11450*/  LOP3.LUT R28, R25, 0x7fffe000, RZ, 0xc0, !PT ;  /* 0x7fffe000191c7812 */ /* 0x000fe400078ec0ff */
[----:B------:R-:W-:Y:S01]  /*11460*/  SHF.R.U32.HI R39, RZ, 0x10, R5 ;  /* 0x00000010ff277819 */ /* 0x000fe20000011605 */
[----:B------:R-:W1:Y:S01]  /*11470*/  LDS.128 R24, [R33] ;  /* 0x0000000021187984 */ /* 0x000e620000000c00 */
[----:B------:R-:W-:-:S02]  /*11480*/  IADD3 R29, R29, R28, R210 ;  /* 0x0000001c1d1d7210 */ /* 0x000fc40007ffe0d2 */
[--C-:B0-----:R-:W-:Y:S01]  /*11490*/  SHF.R.U64 R61, R48, 0x10, R49.reuse ;  /* 0x00000010303d7819 */ /* 0x101fe20000001231 */
[----:B------:R-:W-:Y:S01]  /*114a0*/  HADD2.F32 R39, -RZ, R39.H0_H0 ;  /* 0x20000027ff277230 */ /* 0x000fe20000004100 */
[----:B------:R-:W-:Y:S01]  /*114b0*/  SHF.R.U32.HI R48, RZ, 0x10, R49 ;  /* 0x00000010ff307819 */ /* 0x000fe20000011631 */
[----:B------:R-:W-:Y:S01]  /*114c0*/  IMAD R34, R29, 0x2, R2 ;  /* 0x000000021d227824 */ /* 0x000fe200078e0202 */
[----:B------:R-:W-:Y:S02]  /*114d0*/  SHF.R.U64 R49, R4, 0x10, R5 ;  /* 0x0000001004317819 */ /* 0x000fe40000001205 */
[--C-:B------:R-:W-:Y:S02]  /*114e0*/  SHF.R.U64 R60, R50, 0x10, R51.reuse ;  /* 0x00000010323c7819 */ /* 0x100fe40000001233 */
[----:B------:R-:W0:Y:S01]  /*114f0*/  LDS.128 R28, [R34+0x12400] ;  /* 0x01240000221c7984 */ /* 0x000e220000000c00 */
[----:B------:R-:W-:Y:S02]  /*11500*/  SHF.R.U32.HI R50, RZ, 0x10, R51 ;  /* 0x00000010ff327819 */ /* 0x000fe40000011633 */
[----:B------:R-:W-:-:S02]  /*11510*/  SHF.R.U32.HI R43, RZ, 0x10, R7 ;  /* 0x00000010ff2b7819 */ /* 0x000fc40000011607 */
[----:B------:R-:W-:Y:S01]  /*11520*/  SHF.R.U64 R47, R6, 0x10, R7 ;  /* 0x00000010062f7819 */ /* 0x000fe20000001207 */
        /* <DEDUP_REMOVED lines=12> */
[C---:B------:R-:W-:Y:S01]  /*115f0*/  FFMA.FTZ R44, R5.reuse, R40, -R44 ;  /* 0x00000028052c7223 */ /* 0x040fe2000001082c */
[----:B------:R-:W-:Y:S01]  /*11600*/  FFMA.FTZ R46, R5, R42, R46 ;  /* 0x0000002a052e7223 */ /* 0x000fe2000001002e */
[C---:B------:R-:W-:Y:S01]  /*11610*/  FMUL.FTZ R40, R36.reuse, R39 ;  /* 0x0000002724287220 */ /* 0x040fe20000410000 */
[C---:B------:R-:W-:Y:S01]  /*11620*/  FMUL.FTZ R5, R29.reuse, R86 ;  /* 0x000000561d057220 */ /* 0x040fe20000410000 */
[-C--:B------:R-:W-:Y:S01]  /*11630*/  FMUL.FTZ R29, R29, R88.reuse ;  /* 0x000000581d1d7220 */ /* 0x080fe20000410000 */
[-C--:B------:R-:W-:Y:S01]  /*11640*/  FMUL.FTZ R36, R36, R35.reuse ;  /* 0x0000002324247220 */ /* 0x080fe20000410000 */
[----:B------:R-:W-:Y:S01]  /*11650*/  FFMA.FTZ R41, R25, R35, -R40 ;  /* 0x0000002319297223 */ /* 0x000fe20000010828 */
[----:B------:R-:W-:Y:S01]  /*11660*/  FFMA.FTZ R88, R4, R88, -R5 ;  /* 0x0000005804587223 */ /* 0x000fe20000010805 */
[----:B------:R-:W-:-:S02]  /*11670*/  HADD2.F32 R37, -RZ, R30.H0_H0 ;  /* 0x2000001eff257230 */ /* 0x000fc40000004100 */
[----:B------:R-:W-:Y:S01]  /*11680*/  FFMA.FTZ R39, R25, R39, R36 ;  /* 0x0000002719277223 */ /* 0x000fe20000010024 */
[----:B------:R-:W-:Y:S02]  /*11690*/  HADD2.F32 R35, -RZ, R87.H0_H0 ;  /* 0x20000057ff237230 */ /* 0x000fe40000004100 */
[----:B------:R-:W-:Y:S01]  /*116a0*/  FFMA.FTZ R86, R4, R86, R29 ;  /* 0x0000005604567223 */ /* 0x000fe2000001001d */
[----:B------:R-:W-:Y:S02]  /*116b0*/  HADD2.F32 R5, -RZ, R89.H0_H0 ;  /* 0x20000059ff057230 */ /* 0x000fe40000004100 */
[----:B------:R-:W-:Y:S02]  /*116c0*/  HADD2.F32 R38, -RZ, R31.H0_H0 ;  /* 0x2000001fff267230 */ /* 0x000fe40000004100 */
[C---:B------:R-:W-:Y:S01]  /*116d0*/  FMUL.FTZ R25, R37.reuse, R35 ;  /* 0x0000002325197220 */ /* 0x040fe20000410000 */
[----:B------:R-:W-:Y:S02]  /*116e0*/  HADD2.F32 R89, -RZ, R89.H1_H1 ;  /* 0x30000059ff597230 */ /* 0x000fe40000004100 */
[----:B------:R-:W-:Y:S01]  /*116f0*/  FMUL.FTZ R29, R37, R5 ;  /* 0x00000005251d7220 */ /* 0x000fe20000410000 */
[----:B------:R-:W-:-:S02]  /*11700*/  HADD2.F32 R87, -RZ, R87.H1_H1 ;  /* 0x30000057ff577230 */ /* 0x000fc40000004100 */
[----:B------:R-:W-:Y:S01]  /*11710*/  FFMA.FTZ R37, R6, R5, -R25 ;  /* 0x0000000506257223 */ /* 0x000fe20000010819 */
[----:B------:R-:W-:Y:S02]  /*11720*/  HADD2.F32 R31, -RZ, R31.H1_H1 ;  /* 0x3000001fff1f7230 */ /* 0x000fe40000004100 */
[C---:B------:R-:W-:Y:S01]  /*11730*/  FMUL.FTZ R42, R38.reuse, R89 ;  /* 0x00000059262a7220 */ /* 0x040fe20000410000 */
[----:B------:R-:W-:Y:S02]  /*11740*/  HADD2.F32 R36, -RZ, R43.H0_H0 ;  /* 0x2000002bff247230 */ /* 0x000fe40000004100 */
[----:B------:R-:W-:Y:S01]  /*11750*/  FMUL.FTZ R40, R38, R87 ;  /* 0x0000005726287220 */ /* 0x000fe20000410000 */
[----:B------:R-:W-:Y:S02]  /*11760*/  HADD2.F32 R4, -RZ, R50.H0_H0 ;  /* 0x20000032ff047230 */ /* 0x000fe40000004100 */
[----:B------:R-:W-:Y:S01]  /*11770*/  FFMA.FTZ R38, R6, R35, R29 ;  /* 0x0000002306267223 */ /* 0x000fe2000001001d */
[----:B------:R-:W-:-:S02]  /*11780*/  HADD2.F32 R28, -RZ, R28.H1_H1 ;  /* 0x3000001cff1c7230 */ /* 0x000fc40000004100 */
[----:B------:R-:W-:Y:S01]  /*11790*/  FMUL.FTZ R6, R31, R36 ;  /* 0x000000241f067220 */ /* 0x000fe20000410000 */
[----:B------:R-:W-:Y:S02]  /*117a0*/  HADD2.F32 R30, -RZ, R30.H1_H1 ;  /* 0x3000001eff1e7230 */ /* 0x000fe40000004100 */
[C---:B------:R-:W-:Y:S01]  /*117b0*/  FFMA.FTZ R40, R7.reuse, R89, -R40 ;  /* 0x0000005907287223 */ /* 0x040fe20000010828 */
[----:B------:R-:W-:Y:S01]  /*117c0*/  FFMA.FTZ R42, R7, R87, R42 ;  /* 0x00000057072a7223 */ /* 0x000fe2000001002a */
        /* <DEDUP_REMOVED lines=27> */
.L_x_4870:
[----:B------:R-:W-:Y:S05]  /*11980*/  BSYNC B1 ;  /* 0x0000000000017941 */ /* 0x000fea0003800000 */
.L_x_4869:
[----:B------:R-:W-:Y:S04]  /*11990*/  BSSY B1, `(.L_x_4871) ;  /* 0x0000068000017945 */ /* 0x000fe80003800000 */
[----:B------:R-:W-:Y:S05]  /*119a0*/  @P1 BRA `(.L_x_4872) ;  /* 0x0000000400981947 */ /* 0x000fea0003800000 */
[----:B------:R-:W-:Y:S01]  /*119b0*/  LEA.HI R21, R32, R21, RZ, 0x1d ;  /* 0x0000001520157211 */ /* 0x000fe200078fe8ff */
[--C-:B-1----:R-:W-:Y:S01]  /*119c0*/  HADD2.F32 R33, -RZ, R80.reuse.H1_H1 ;  /* 0x30000050ff217230 */ /* 0x102fe20000004100 */
[----:B------:R-:W-:Y:S01]  /*119d0*/  LEA.HI R76, R76, R197, RZ, 0x6 ;  /* 0x000000c54c4c7211 */ /* 0x000fe200078f30ff */
[--C-:B------:R-:W-:Y:S01]  /*119e0*/  HADD2.F32 R35, -RZ, R77.reuse.H1_H1 ;  /* 0x3000004dff237230 */ /* 0x100fe20000004100 */
[----:B------:R-:W-:Y:S01]  /*119f0*/  SHF.R.S32.HI R6, RZ, 0x1f, R21 ;  /* 0x0000001fff067819 */ /* 0x000fe20000011415 */
[----:B------:R-:W-:Y:S01]  /*11a00*/  IMAD.SHL.U32 R4, R21, 0x8, RZ ;  /* 0x0000000815047824 */ /* 0x000fe200078e00ff */
[----:B-----5:R-:W-:Y:S01]  /*11a10*/  R2UR UR4, R63 ;  /* 0x000000003f0472ca */ /* 0x020fe200000e0000 */
[----:B------:R-:W-:Y:S01]  /*11a20*/  IMAD.SHL.U32 R76, R76, 0x80, RZ ;  /* 0x000000804c4c7824 */ /* 0x000fe200078e00ff */
[----:B------:R-:W-:Y:S01]  /*11a30*/  LEA.HI R6, R6, R21, RZ, 0x3 ;  /* 0x0000001506067211 */ /* 0x000fe200078f18ff */
[----:B------:R-:W-:Y:S01]  /*11a40*/  HADD2.F32 R34, -RZ, R77.H0_H0 ;  /* 0x2000004dff227230 */ /* 0x000fe20000004100 */
[----:B------:R-:W-:Y:S01]  /*11a50*/  LOP3.LUT R4, R205, 0x38, R4, 0xf8, !PT ;  /* 0x00000038cd047812 */ /* 0x000fe200078ef804 */
[----:B------:R-:W-:Y:S01]  /*11a60*/  HADD2.F32 R80, -RZ, R80.H0_H0 ;  /* 0x20000050ff507230 */ /* 0x000fe20000004100 */
[----:B------:R-:W-:-:S02]  /*11a70*/  SHF.L.U32 R6, R6, 0xa, RZ ;  /* 0x0000000a06067819 */ /* 0x000fc400000006ff */
[----:B------:R-:W-:Y:S02]  /*11a80*/  LOP3.LUT R21, R4, R62, RZ, 0x3c, !PT ;  /* 0x0000003e04157212 */ /* 0x000fe400078e3cff */
[----:B---3--:R-:W-:Y:S02]  /*11a90*/  LOP3.LUT R24, R6, 0x7fffe000, RZ, 0xc0, !PT ;  /* 0x7fffe00006187812 */ /* 0x008fe400078ec0ff */
[----:B------:R-:W-:Y:S02]  /*11aa0*/  LOP3.LUT R74, R205, 0x38, R74, 0xf8, !PT ;  /* 0x00000038cd4a7812 */ /* 0x000fe400078ef84a */
[----:B------:R-:W-:Y:S02]  /*11ab0*/  IADD3 R21, R21, R24, R210 ;  /* 0x0000001815157210 */ /* 0x000fe40007ffe0d2 */
[----:B------:R-:W-:Y:S02]  /*11ac0*/  LOP3.LUT R74, R74, R62, RZ, 0x3c, !PT ;  /* 0x0000003e4a4a7212 */ /* 0x000fe400078e3cff */
[----:B------:R-:W-:Y:S01]  /*11ad0*/  LOP3.LUT R5, R76, 0xffffe000, RZ, 0xc0, !PT ;  /* 0xffffe0004c057812 */ /* 0x000fe200078ec0ff */
[----:B------:R-:W-:Y:S01]  /*11ae0*/  IMAD R21, R21, 0x2, R2 ;  /* 0x0000000215157824 */ /* 0x000fe200078e0202 */
[----:B------:R-:W-:-:S02]  /*11af0*/  SHF.R.U64 R46, R52, 0x10, R53 ;  /* 0x00000010342e7819 */ /* 0x000fc40000001235 */
[----:B------:R-:W-:Y:S02]  /*11b00*/  IADD3 R5, R74, R5, R210 ;  /* 0x000000054a057210 */ /* 0x000fe40007ffe0d2 */
[----:B------:R-:W1:Y:S01]  /*11b10*/  LDS.128 R24, [R21+0x12400] ;  /* 0x0124000015187984 */ /* 0x000e620000000c00 */
[----:B------:R-:W-:Y:S02]  /*11b20*/  SHF.R.U32.HI R52, RZ, 0x10, R53 ;  /* 0x00000010ff347819 */ /* 0x000fe40000011635 */
[----:B------:R-:W-:Y:S02]  /*11b30*/  LEA R47, R5, UR4, 0x1 ;  /* 0x00000004052f7c11 */ /* 0x000fe4000f8e08ff */
[--C-:B------:R-:W-:Y:S02]  /*11b40*/  SHF.R.U32.HI R36, RZ, 0x10, R9.reuse ;  /* 0x00000010ff247819 */ /* 0x100fe40000011609 */
[----:B------:R-:W-:Y:S01]  /*11b50*/  SHF.R.U64 R44, R8, 0x10, R9 ;  /* 0x00000010082c7819 */ /* 0x000fe20000001209 */
[----:B------:R-:W2:Y:S01]  /*11b60*/  LDS.128 R4, [R47] ;  /* 0x000000002f047984 */ /* 0x000ea20000000c00 */
[--C-:B------:R-:W-:Y:S01]  /*11b70*/  SHF.R.U64 R45, R54, 0x10, R55.reuse ;  /* 0x00000010362d7819 */ /* 0x100fe20000001237 */
[----:B------:R-:W-:Y:S01]  /*11b80*/  HADD2.F32 R36, -RZ, R36.H0_H0 ;  /* 0x20000024ff247230 */ /* 0x000fe20000004100 */
[----:B------:R-:W-:-:S02]  /*11b90*/  SHF.R.U32.HI R54, RZ, 0x10, R55 ;  /* 0x00000010ff367819 */ /* 0x000fc40000011637 */
[--C-:B------:R-:W-:Y:S02]  /*11ba0*/  SHF.R.U32.HI R41, RZ, 0x10, R11.reuse ;  /* 0x00000010ff297819 */ /* 0x100fe4000001160b */
[----:B------:R-:W-:Y:S01]  /*11bb0*/  SHF.R.U64 R43, R10, 0x10, R11 ;  /* 0x000000100a2b7819 */ /* 0x000fe2000000120b */
[--C-:B-1----:R-:W-:Y:S02]  /*11bc0*/  HADD2.F32 R28, -RZ, R25.reuse.H0_H0 ;  /* 0x20000019ff1c7230 */ /* 0x102fe40000004100 */
[----:B------:R-:W-:Y:S02]  /*11bd0*/  HADD2.F32 R29, -RZ, R25.H1_H1 ;  /* 0x30000019ff1d7230 */ /* 0x000fe40000004100 */
[----:B------:R-:W-:Y:S02]  /*11be0*/  HADD2.F32 R25, -RZ, R24.H0_H0 ;  /* 0x20000018ff197230 */ /* 0x000fe40000004100 */
[C---:B------:R-:W-:Y:S01]  /*11bf0*/  FMUL.FTZ R37, R28.reuse, R35 ;  /* 0x000000231c257220 */ /* 0x040fe20000410000 */
[----:B------:R-:W-:Y:S01]  /*11c00*/  FMUL.FTZ R39, R28, R33 ;  /* 0x000000211c277220 */ /* 0x000fe20000410000 */
[----:B------:R-:W-:-:S02]  /*11c10*/  HADD2.F32 R28, -RZ, R52.H0_H0 ;  /* 0x20000034ff1c7230 */ /* 0x000fc40000004100 */
[C---:B------:R-:W-:Y:S01]  /*11c20*/  FMUL.FTZ R38, R29.reuse, R36 ;  /* 0x000000241d267220 */ /* 0x040fe20000410000 */
[--C-:B--2---:R-:W-:Y:S02]  /*11c30*/  HADD2.F32 R8, -RZ, R5.reuse.H0_H0 ;  /* 0x20000005ff087230 */ /* 0x104fe40000004100 */
[----:B------:R-:W-:Y:S02]  /*11c40*/  HADD2.F32 R9, -RZ, R5.H1_H1 ;  /* 0x30000005ff097230 */ /* 0x000fe40000004100 */
[----:B------:R-:W-:Y:S01]  /*11c50*/  FMUL.FTZ R40, R29, R28 ;  /* 0x0000001c1d287220 */ /* 0x000fe20000410000 */
[----:B------:R-:W-:Y:S02]  /*11c60*/  HADD2.F32 R5, -RZ, R4.H0_H0 ;  /* 0x20000004ff057230 */ /* 0x000fe40000004100 */
[C---:B------:R-:W-:Y:S01]  /*11c70*/  FFMA.FTZ R37, R8.reuse, R33, -R37 ;  /* 0x0000002108257223 */ /* 0x040fe20000010825 */
[----:B------:R-:W-:Y:S01]  /*11c80*/  FFMA.FTZ R39, R8, R35, R39 ;  /* 0x0000002308277223 */ /* 0x000fe20000010027 */
[----:B------:R-:W-:Y:S01]  /*11c90*/  FMUL.FTZ R8, R25, R34 ;  /* 0x0000002219087220 */ /* 0x000fe20000410000 */
[----:B------:R-:W-:Y:S01]  /*11ca0*/  FFMA.FTZ R38, R9, R28, -R38 ;  /* 0x0000001c09267223 */ /* 0x000fe20000010826 */
[----:B------:R-:W-:-:S02]  /*11cb0*/  HADD2.F32 R29, -RZ, R78.H0_H0 ;  /* 0x2000004eff1d7230 */ /* 0x000fc40000004100 */
[----:B------:R-:W-:Y:S01]  /*11cc0*/  FMUL.FTZ R25, R25, R80 ;  /* 0x0000005019197220 */ /* 0x000fe20000410000 */
[----:B------:R-:W-:Y:S01]  /*11cd0*/  FFMA.FTZ R40, R9, R36, R40 ;  /* 0x0000002409287223 */ /* 0x000fe20000010028 */
[----:B------:R-:W-:Y:S02]  /*11ce0*/  HADD2.F32 R30, -RZ, R26.H0_H0 ;  /* 0x2000001aff1e7230 */ /* 0x000fe40000004100 */
[C---:B------:R-:W-:Y:S01]  /*11cf0*/  FFMA.FTZ R80, R5.reuse, R80, -R8 ;  /* 0x0000005005507223 */ /* 0x040fe20000010808 */
[----:B------:R-:W-:Y:S02]  /*11d00*/  HADD2.F32 R31, -RZ, R27.H0_H0 ;  /* 0x2000001bff1f7230 */ /* 0x000fe40000004100 */
[----:B------:R-:W-:Y:S01]  /*11d10*/  FFMA.FTZ R34, R5, R34, R25 ;  /* 0x0000002205227223 */ /* 0x000fe20000010019 */
[----:B------:R-:W-:Y:S02]  /*11d20*/  HADD2.F32 R9, -RZ, R81.H0_H0 ;  /* 0x20000051ff097230 */ /* 0x000fe40000004100 */
[----:B------:R-:W-:Y:S01]  /*11d30*/  FMUL.FTZ R5, R30, R29 ;  /* 0x0000001d1e057220 */ /* 0x000fe20000410000 */
[----:B------:R-:W-:-:S02]  /*11d40*/  HADD2.F32 R78, -RZ, R78.H1_H1 ;  /* 0x3000004eff4e7230 */ /* 0x000fc40000004100 */
[----:B------:R-:W-:Y:S02]  /*11d50*/  HADD2.F32 R8, -RZ, R81.H1_H1 ;  /* 0x30000051ff087230 */ /* 0x000fe40000004100 */
[----:B------:R-:W-:Y:S01]  /*11d60*/  FMUL.FTZ R25, R30, R9 ;  /* 0x000000091e197220 */ /* 0x000fe20000410000 */
[----:B------:R-:W-:Y:S02]  /*11d70*/  HADD2.F32 R11, -RZ, R7.H0_H0 ;  /* 0x20000007ff0b7230 */ /* 0x000fe40000004100 */
[C---:B------:R-:W-:Y:S01]  /*11d80*/  FMUL.FTZ R36, R31.reuse, R78 ;  /* 0x0000004e1f247220 */ /* 0x040fe20000410000 */
[----:B------:R-:W-:Y:S02]  /*11d90*/  HADD2.F32 R10, -RZ, R6.H0_H0 ;  /* 0x20000006ff0a7230 */ /* 0x000fe40000004100 */
[-C--:B------:R-:W-:Y:S01]  /*11da0*/  FMUL.FTZ R31, R31, R8.reuse ;  /* 0x000000081f1f7220 */ /* 0x080fe20000410000 */
[----:B------:R-:W-:Y:S02]  /*11db0*/  HADD2.F32 R27, -RZ, R27.H1_H1 ;  /* 0x3000001bff1b7230 */ /* 0x000fe40000004100 */
[----:B------:R-:W-:Y:S01]  /*11dc0*/  FFMA.FTZ R36, R11, R8, -R36 ;  /* 0x000000080b247223 */ /* 0x000fe20000010824 */
[----:B------:R-:W-:-:S02]  /*11dd0*/  HADD2.F32 R30, -RZ, R41.H0_H0 ;  /* 0x20000029ff1e7230 */ /* 0x000fc40000004100 */
[----:B------:R-:W-:Y:S01]  /*11de0*/  FFMA.FTZ R78, R11, R78, R31 ;  /* 0x0000004e0b4e7223 */ /* 0x000fe2000001001f */
[----:B------:R-:W-:Y:S02]  /*11df0*/  HADD2.F32 R28, -RZ, R54.H0_H0 ;  /* 0x20000036ff1c7230 */ /* 0x000fe40000004100 */
[----:B------:R-:W-:Y:S01]  /*11e00*/  FFMA.FTZ R33, R10, R9, -R5 ;  /* 0x000000090a217223 */ /* 0x000fe20000010805 */
[----:B------:R-:W-:Y:S02]  /*11e10*/  HADD2.F32 R7, -RZ, R7.H1_H1 ;  /* 0x30000007ff077230 */ /* 0x000fe40000004100 */
[C---:B------:R-:W-:Y:S01]  /*11e20*/  FMUL.FTZ R42, R27.reuse, R30 ;  /* 0x0000001e1b2a7220 */ /* 0x040fe20000410000 */
[----:B------:R-:W-:Y:S02]  /*11e30*/  HADD2.F32 R24, -RZ, R24.H1_H1 ;  /* 0x30000018ff187230 */ /* 0x000fe40000004100 */
[----:B------:R-:W-:Y:S01]  /*11e40*/  FMUL.FTZ R8, R27, R28 ;  /* 0x0000001c1b087220 */ /* 0x000fe20000410000 */
[----:B------:R-:W-:-:S02]  /*11e50*/  HADD2.F32 R11, -RZ, R44.H0_H0 ;  /* 0x2000002cff0b7230 */ /* 0x000fc40000004100 */
[----:B------:R-:W-:Y:S01]  /*11e60*/  FFMA.FTZ R10, R10, R29, R25 ;  /* 0x0000001d0a0a7223 */ /* 0x000fe20000010019 */
[----:B------:R-:W-:Y:S02]  /*11e70*/  HADD2.F32 R5, -RZ, R46.H0_H0 ;  /* 0x2000002eff057230 */ /* 0x000fe40000004100 */
[C---:B------:R-:W-:Y:S01]  /*11e80*/  FFMA.FTZ R35, R7.reuse, R28, -R42 ;  /* 0x0000001c07237223 */ /* 0x040fe2000001082a */
[----:B------:R-:W-:Y:S02]  /*11e90*/  HADD2.F32 R26, -RZ, R26.H1_H1 ;  /* 0x3000001aff1a7230 */ /* 0x000fe40000004100 */
[----:B------:R-:W-:Y:S01]  /*11ea0*/  FFMA.FTZ R41, R7, R30, R8 ;  /* 0x0000001e07297223 */ /* 0x000fe20000010008 */
[----:B------:R-:W-:Y:S02]  /*11eb0*/  HADD2.F32 R25, -RZ, R43.H0_H0 ;  /* 0x2000002bff197230 */ /* 0x000fe40000004100 */
[----:B------:R-:W-:Y:S01]  /*11ec0*/  FMUL.FTZ R7, R24, R11 ;  /* 0x0000000b18077220 */ /* 0x000fe20000410000 */
[----:B------:R-:W-:-:S02]  /*11ed0*/  HADD2.F32 R9, -RZ, R45.H0_H0 ;  /* 0x2000002dff097230 */ /* 0x000fc40000004100 */
[----:B------:R-:W-:Y:S01]  /*11ee0*/  FMUL.FTZ R24, R24, R5 ;  /* 0x0000000518187220 */ /* 0x000fe20000410000 */
[----:B------:R-:W-:Y:S02]  /*11ef0*/  HADD2.F32 R4, -RZ, R4.H1_H1 ;  /* 0x30000004ff047230 */ /* 0x000fe40000004100 */
[C---:B------:R-:W-:Y:S01]  /*11f00*/  FMUL.FTZ R31, R26.reuse, R25 ;  /* 0x000000191a1f7220 */ /* 0x040fe20000410000 */
[----:B------:R-:W-:Y:S02]  /*11f10*/  HADD2.F32 R6, -RZ, R6.H1_H1 ;  /* 0x30000006ff067230 */ /* 0x000fe40000004100 */
[----:B------:R-:W-:Y:S01]  /*11f20*/  FMUL.FTZ R26, R26, R9 ;  /* 0x000000091a1a7220 */ /* 0x000fe20000410000 */
[C---:B------:R-:W-:Y:S01]  /*11f30*/  FFMA.FTZ R29, R4.reuse, R11, R24 ;  /* 0x0000000b041d7223 */ /* 0x040fe20000010018 */
[----:B------:R-:W-:Y:S01]  /*11f40*/  FFMA.FTZ R27, R4, R5, -R7 ;  /* 0x00000005041b7223 */ /* 0x000fe20000010807 */
        /* <DEDUP_REMOVED lines=12> */
.L_x_4872:
[----:B------:R-:W-:Y:S05]  /*12010*/  BSYNC B1 ;  /* 0x0000000000017941 */ /* 0x000fea0003800000 */
.L_x_4871:
[----:B------:R-:W-:Y:S05]  /*12020*/  @P2 BRA `(.L_x_4844) ;  /* 0x0000000400982947 */ /* 0x000fea0003800000 */
[----:B------:R-:W-:Y:S01]  /*12030*/  LEA.HI R0, R0, R198, RZ, 0x6 ;  /* 0x000000c600007211 */ /* 0x000fe200078f30ff */
[--C-:B-1-3--:R-:W-:Y:S01]  /*12040*/  HADD2.F32 R25, -RZ, R73.reuse.H1_H1 ;  /* 0x30000049ff197230 */ /* 0x10afe20000004100 */
[----:B------:R-:W-:Y:S01]  /*12050*/  LEA.HI R20, R32, R20, RZ, 0x1d ;  /* 0x0000001420147211 */ /* 0x000fe200078fe8ff */
[--C-:B------:R-:W-:Y:S01]  /*12060*/  HADD2.F32 R26, -RZ, R70.reuse.H1_H1 ;  /* 0x30000046ff1a7230 */ /* 0x100fe20000004100 */
[----:B--2---:R-:W-:Y:S01]  /*12070*/  LOP3.LUT R4, R205, 0x38, R3, 0xf8, !PT ;  /* 0x00000038cd047812 */ /* 0x004fe200078ef803 */
[----:B------:R-:W-:Y:S01]  /*12080*/  IMAD.SHL.U32 R0, R0, 0x80, RZ ;  /* 0x0000008000007824 */ /* 0x000fe200078e00ff */
[----:B------:R-:W-:Y:S01]  /*12090*/  SHF.R.S32.HI R3, RZ, 0x1f, R20 ;  /* 0x0000001fff037819 */ /* 0x000fe20000011414 */
[----:B------:R-:W-:Y:S01]  /*120a0*/  HADD2.F32 R70, -RZ, R70.H0_H0 ;  /* 0x20000046ff467230 */ /* 0x000fe20000004100 */
[----:B------:R-:W-:Y:S01]  /*120b0*/  LOP3.LUT R4, R4, R62, RZ, 0x3c, !PT ;  /* 0x0000003e04047212 */ /* 0x000fe200078e3cff */
[----:B------:R-:W-:Y:S01]  /*120c0*/  HADD2.F32 R73, -RZ, R73.H0_H0 ;  /* 0x20000049ff497230 */ /* 0x000fe20000004100 */
[----:B------:R-:W-:Y:S01]  /*120d0*/  LOP3.LUT R5, R0, 0xffffe000, RZ, 0xc0, !PT ;  /* 0xffffe00000057812 */ /* 0x000fe200078ec0ff */
[----:B------:R-:W-:Y:S01]  /*120e0*/  IMAD.SHL.U32 R0, R20, 0x8, RZ ;  /* 0x0000000814007824 */ /* 0x000fe200078e00ff */
[----:B------:R-:W-:-:S02]  /*120f0*/  LEA.HI R3, R3, R20, RZ, 0x3 ;  /* 0x0000001403037211 */ /* 0x000fc400078f18ff */
[----:B------:R-:W-:Y:S02]  /*12100*/  IADD3 R5, R4, R5, R210 ;  /* 0x0000000504057210 */ /* 0x000fe40007ffe0d2 */
[----:B------:R-:W-:Y:S01]  /*12110*/  LOP3.LUT R0, R205, 0x38, R0, 0xf8, !PT ;  /* 0x00000038cd007812 */ /* 0x000fe200078ef800 */
[----:B------:R-:W-:Y:S01]  /*12120*/  IMAD.SHL.U32 R4, R3, 0x400, RZ ;  /* 0x0000040003047824 */ /* 0x000fe200078e00ff */
[----:B-----5:R-:W-:Y:S02]  /*12130*/  R2UR UR4, R63 ;  /* 0x000000003f0472ca */ /* 0x020fe400000e0000 */
[----:B------:R-:W-:Y:S02]  /*12140*/  LOP3.LUT R3, R0, R62, RZ, 0x3c, !PT ;  /* 0x0000003e00037212 */ /* 0x000fe400078e3cff */
[----:B------:R-:W-:Y:S02]  /*12150*/  LOP3.LUT R0, R4, 0x7fffe000, RZ, 0xc0, !PT ;  /* 0x7fffe00004007812 */ /* 0x000fe400078ec0ff */
[----:B------:R-:W-:-:S02]  /*12160*/  SHF.R.U32.HI R27, RZ, 0x10, R13 ;  /* 0x00000010ff1b7819 */ /* 0x000fc4000001160d */
[----:B------:R-:W-:Y:S02]  /*12170*/  IADD3 R3, R3, R0, R210 ;  /* 0x0000000003037210 */ /* 0x000fe40007ffe0d2 */
[--C-:B------:R-:W-:Y:S01]  /*12180*/  SHF.R.U64 R33, R14, 0x10, R15.reuse ;  /* 0x000000100e217819 */ /* 0x100fe2000000120f */
[----:B------:R-:W-:Y:S01]  /*12190*/  HADD2.F32 R27, -RZ, R27.H0_H0 ;  /* 0x2000001bff1b7230 */ /* 0x000fe20000004100 */
[----:B------:R-:W-:Y:S01]  /*121a0*/  SHF.R.U32.HI R32, RZ, 0x10, R15 ;  /* 0x00000010ff207819 */ /* 0x000fe2000001160f */
[----:B------:R-:W-:Y:S01]  /*121b0*/  IMAD R3, R3, 0x2, R2 ;  /* 0x0000000203037824 */ /* 0x000fe200078e0202 */
[----:B------:R-:W-:Y:S02]  /*121c0*/  LEA R37, R5, UR4, 0x1 ;  /* 0x0000000405257c11 */ /* 0x000fe4000f8e08ff */
[--C-:B------:R-:W-:Y:S02]  /*121d0*/  SHF.R.U64 R36, R56, 0x10, R57.reuse ;  /* 0x0000001038247819 */ /* 0x100fe40000001239 */
[----:B------:R-:W1:Y:S01]  /*121e0*/  LDS.128 R8, [R3+0x12400] ;  /* 0x0124000003087984 */ /* 0x000e620000000c00 */
[----:B------:R-:W-:-:S02]  /*121f0*/  SHF.R.U32.HI R56, RZ, 0x10, R57 ;  /* 0x00000010ff387819 */ /* 0x000fc40000011639 */
[----:B------:R-:W-:Y:S01]  /*12200*/  SHF.R.U64 R34, R12, 0x10, R13 ;  /* 0x000000100c227819 */ /* 0x000fe2000000120d */
[----:B------:R-:W2:Y:S01]  /*12210*/  LDS.128 R4, [R37] ;  /* 0x0000000025047984 */ /* 0x000ea20000000c00 */
[--C-:B------:R-:W-:Y:S02]  /*12220*/  SHF.R.U64 R35, R58, 0x10, R59.reuse ;  /* 0x000000103a237819 */ /* 0x100fe4000000123b */
[----:B------:R-:W-:Y:S01]  /*12230*/  SHF.R.U32.HI R58, RZ, 0x10, R59 ;  /* 0x00000010ff3a7819 */ /* 0x000fe2000001163b */
[--C-:B-1----:R-:W-:Y:S02]  /*12240*/  HADD2.F32 R15, -RZ, R9.reuse.H0_H0 ;  /* 0x20000009ff0f7230 */ /* 0x102fe40000004100 */
[----:B------:R-:W-:Y:S02]  /*12250*/  HADD2.F32 R20, -RZ, R9.H1_H1 ;  /* 0x30000009ff147230 */ /* 0x000fe40000004100 */
[--C-:B--2---:R-:W-:Y:S02]  /*12260*/  HADD2.F32 R12, -RZ, R5.reuse.H0_H0 ;  /* 0x20000005ff0c7230 */ /* 0x104fe40000004100 */
[C---:B------:R-:W-:Y:S01]  /*12270*/  FMUL.FTZ R29, R15.reuse, R26 ;  /* 0x0000001a0f1d7220 */ /* 0x040fe20000410000 */
[----:B------:R-:W-:Y:S01]  /*12280*/  FMUL.FTZ R31, R15, R25 ;  /* 0x000000190f1f7220 */ /* 0x000fe20000410000 */
[----:B------:R-:W-:-:S02]  /*12290*/  HADD2.F32 R5, -RZ, R5.H1_H1 ;  /* 0x30000005ff057230 */ /* 0x000fc40000004100 */
[----:B------:R-:W-:Y:S01]  /*122a0*/  FMUL.FTZ R28, R20, R27 ;  /* 0x0000001b141c7220 */ /* 0x000fe20000410000 */
[----:B------:R-:W-:Y:S02]  /*122b0*/  HADD2.F32 R15, -RZ, R56.H0_H0 ;  /* 0x20000038ff0f7230 */ /* 0x000fe40000004100 */
[C---:B------:R-:W-:Y:S01]  /*122c0*/  FFMA.FTZ R29, R12.reuse, R25, -R29 ;  /* 0x000000190c1d7223 */ /* 0x040fe2000001081d */
[----:B------:R-:W-:Y:S02]  /*122d0*/  HADD2.F32 R9, -RZ, R8.H0_H0 ;  /* 0x20000008ff097230 */ /* 0x000fe40000004100 */
[----:B------:R-:W-:Y:S01]  /*122e0*/  FFMA.FTZ R31, R12, R26, R31 ;  /* 0x0000001a0c1f7223 */ /* 0x000fe2000001001f */
[----:B------:R-:W-:Y:S02]  /*122f0*/  HADD2.F32 R0, -RZ, R4.H0_H0 ;  /* 0x20000004ff007230 */ /* 0x000fe40000004100 */
[-C--:B------:R-:W-:Y:S01]  /*12300*/  FMUL.FTZ R12, R20, R15.reuse ;  /* 0x0000000f140c7220 */ /* 0x080fe20000410000 */
[----:B------:R-:W-:Y:S01]  /*12310*/  FFMA.FTZ R28, R5, R15, -R28 ;  /* 0x0000000f051c7223 */ /* 0x000fe2000001081c */
[----:B------:R-:W-:Y:S01]  /*12320*/  FMUL.FTZ R15, R9, R70 ;  /* 0x00000046090f7220 */ /* 0x000fe20000410000 */
[----:B------:R-:W-:-:S02]  /*12330*/  HADD2.F32 R21, -RZ, R10.H0_H0 ;  /* 0x2000000aff157230 */ /* 0x000fc40000004100 */
        /* <DEDUP_REMOVED lines=8> */
[C---:B------:R-:W-:Y:S01]  /*123c0*/  FMUL.FTZ R0, R21.reuse, R20 ;  /* 0x0000001415007220 */ /* 0x040fe20000410000 */
[----:B------:R-:W-:Y:S02]  /*123d0*/  HADD2.F32 R71, -RZ, R71.H1_H1 ;  /* 0x30000047ff477230 */ /* 0x000fe40000004100 */
[----:B------:R-:W-:Y:S02]  /*123e0*/  HADD2.F32 R75, -RZ, R75.H1_H1 ;  /* 0x3000004bff4b7230 */ /* 0x000fe40000004100 */
[-C--:B------:R-:W-:Y:S01]  /*123f0*/  FMUL.FTZ R30, R21, R12.reuse ;  /* 0x0000000c151e7220 */ /* 0x080fe20000410000 */
[----:B------:R-:W-:Y:S02]  /*12400*/  HADD2.F32 R14, -RZ, R7.H0_H0 ;  /* 0x20000007ff0e7230 */ /* 0x000fe40000004100 */
[----:B------:R-:W-:Y:S01]  /*12410*/  FFMA.FTZ R25, R13, R12, -R0 ;  /* 0x0000000c0d197223 */ /* 0x000fe20000010800 */
[----:B------:R-:W-:Y:S01]  /*12420*/  FMUL.FTZ R5, R24, R71 ;  /* 0x0000004718057220 */ /* 0x000fe20000410000 */
[----:B------:R-:W-:-:S02]  /*12430*/  HADD2.F32 R11, -RZ, R11.H1_H1 ;  /* 0x3000000bff0b7230 */ /* 0x000fc40000004100 */
[-C--:B------:R-:W-:Y:S01]  /*12440*/  FMUL.FTZ R24, R24, R75.reuse ;  /* 0x0000004b18187220 */ /* 0x080fe20000410000 */
[----:B------:R-:W-:Y:S02]  /*12450*/  HADD2.F32 R12, -RZ, R32.H0_H0 ;  /* 0x20000020ff0c7230 */ /* 0x000fe40000004100 */
[----:B------:R-:W-:Y:S01]  /*12460*/  FFMA.FTZ R30, R13, R20, R30 ;  /* 0x000000140d1e7223 */ /* 0x000fe2000001001e */
[----:B------:R-:W-:Y:S02]  /*12470*/  HADD2.F32 R0, -RZ, R58.H0_H0 ;  /* 0x2000003aff007230 */ /* 0x000fe40000004100 */
[C---:B------:R-:W-:Y:S01]  /*12480*/  FFMA.FTZ R75, R14.reuse, R75, -R5 ;  /* 0x0000004b0e4b7223 */ /* 0x040fe20000010805 */
[----:B------:R-:W-:Y:S01]  /*12490*/  FFMA.FTZ R24, R14, R71, R24 ;  /* 0x000000470e187223 */ /* 0x000fe20000010018 */
[----:B------:R-:W-:Y:S02]  /*124a0*/  HADD2.F32 R7, -RZ, R7.H1_H1 ;  /* 0x30000007ff077230 */ /* 0x000fe40000004100 */
[C---:B------:R-:W-:Y:S01]  /*124b0*/  FMUL.FTZ R20, R11.reuse, R12 ;  /* 0x0000000c0b147220 */ /* 0x040fe20000410000 */
[----:B------:R-:W-:Y:S01]  /*124c0*/  FMUL.FTZ R14, R11, R0 ;  /* 0x000000000b0e7220 */ /* 0x000fe20000410000 */
[----:B------:R-:W-:-:S02]  /*124d0*/  HADD2.F32 R8, -RZ, R8.H1_H1 ;  /* 0x30000008ff087230 */ /* 0x000fc40000004100 */
[----:B------:R-:W-:Y:S02]  /*124e0*/  HADD2.F32 R10, -RZ, R10.H1_H1 ;  /* 0x3000000aff0a7230 */ /* 0x000fe40000004100 */
[C---:B------:R-:W-:Y:S01]  /*124f0*/  FFMA.FTZ R20, R7.reuse, R0, -R20 ;  /* 0x0000000007147223 */ /* 0x040fe20000010814 */
[----:B------:R-:W-:Y:S02]  /*12500*/  HADD2.F32 R11, -RZ, R34.H0_H0 ;  /* 0x20000022ff0b7230 */ /* 0x000fe40000004100 */
[----:B------:R-:W-:Y:S02]  /*12510*/  HADD2.F32 R13, -RZ, R33.H0_H0 ;  /* 0x20000021ff0d7230 */ /* 0x000fe40000004100 */
[----:B------:R-:W-:Y:S01]  /*12520*/  FFMA.FTZ R33, R7, R12, R14 ;  /* 0x0000000c07217223 */ /* 0x000fe2000001000e */
        /* <DEDUP_REMOVED lines=22> */
.L_x_4844:
[----:B------:R-:W-:Y:S05]  /*12690*/  BSYNC B0 ;  /* 0x0000000000007941 */ /* 0x000fea0003800000 */
.L_x_4822:
        /* <DEDUP_REMOVED lines=8> */
.L_x_4820:
[----:B0--3--:R-:W3:Y:S02]  /*12720*/  LDL R0, [R1+0x3c] ;  /* 0x00003c0001007983 */ /* 0x009ee40000100800 */
[----:B---3--:R-:W-:-:S13]  /*12730*/  R2UR UR4, R0 ;  /* 0x00000000000472ca */ /* 0x008fda00000e0000 */
[----:B------:R-:W-:-:S05]  /*12740*/  IMAD.U32 R0, RZ, RZ, UR4 ;  /* 0x00000004ff007e24 */ /* 0x000fca000f8e00ff */
[----:B------:R-:W-:-:S13]  /*12750*/  ISETP.NE.AND P0, PT, R0, 0x3, PT ;  /* 0x000000030000780c */ /* 0x000fda0003f05270 */
[----:B------:R-:W-:Y:S05]  /*12760*/  @!P0 BRA `(.L_x_4873) ;  /* 0x0000000000048947 */ /* 0x000fea0003800000 */
[----:B------:R-:W-:Y:S01]  /*12770*/  BPT.TRAP 0x1 ;  /* 0x000000040000795c */ /* 0x000fe20000300000 */
.L_x_4873:
[----:B--2-4-:R-:W-:Y:S01]  /*12780*/  IMAD R4, R17, 0x8, R2 ;  /* 0x0000000811047824 */ /* 0x014fe200078e0202 */
[----:B-1----:R-:W-:-:S04]  /*12790*/  SHF.L.U32 R3, R19, 0x1f, RZ ;  /* 0x0000001f13037819 */ /* 0x002fc800000006ff */
[----:B------:R0:W1:Y:S01]  /*127a0*/  SYNCS.PHASECHK.TRANS64.TRYWAIT P2, [R4+URZ+0x30830], R3 ;  /* 0x03083003040075a7 */ /* 0x000062000804017f */
[----:B------:R-:W-:Y:S05]  /*127b0*/  @!P0 BRA `(.L_x_4874) ;  /* 0x0000000000048947 */ /* 0x000fea0003800000 */
[----:B------:R-:W-:Y:S01]  /*127c0*/  BPT.TRAP 0x1 ;  /* 0x000000040000795c */ /* 0x000fe20000300000 */
.L_x_4874:
[----:B------:R-:W2:Y:S02]  /*127d0*/  S2R R0, SR_TID.X ;  /* 0x0000000000007919 */ /* 0x000ea40000002100 */
[----:B--2---:R-:W-:-:S04]  /*127e0*/  LOP3.LUT R0, R0, 0x7f, RZ, 0xc0, !PT ;  /* 0x0000007f00007812 */ /* 0x004fc800078ec0ff */
[----:B------:R-:W-:Y:S01]  /*127f0*/  ISETP.NE.AND P1, PT, R0, RZ, PT ;  /* 0x000000ff0000720c */ /* 0x000fe20003f25270 */
[----:B-1----:R-:W-:-:S12]  /*12800*/  @P2 BRA `(.L_x_4875) ;  /* 0x0000000000082947 */ /* 0x002fd80003800000 */
[----:B------:R-:W1:Y:S02]  /*12810*/  SYNCS.PHASECHK.TRANS64.TRYWAIT P2, [R4+URZ+0x30830], R3 ;  /* 0x03083003040075a7 */ /* 0x000e64000804017f */
[----:B-1----:R-:W-:Y:S05]  /*12820*/  @!P2 BRA `(.L_x_4876) ;  /* 0x000001c00050a947 */ /* 0x002fea0003800000 */
.L_x_4875:
[----:B------:R-:W-:Y:S05]  /*12830*/  WARPSYNC.ALL ;  /* 0x0000000000007948 */ /* 0x000fea0003800000 */
[----:B------:R-:W-:Y:S01]  /*12840*/  IADD3 R0, R2, 0x1e400, RZ ;  /* 0x0001e40002007810 */ /* 0x000fe20007ffe0ff */
[----:B------:R-:W-:Y:S01]  /*12850*/  IMAD.MOV.U32 R7, RZ, RZ, 0x40000040 ;  /* 0x40000040ff077424 */ /* 0x000fe200078e00ff */
[----:B------:R-:W-:Y:S01]  /*12860*/  R2UR UR52, R68 ;  /* 0x00000000443472ca */ /* 0x000fe200000e0000 */
[----:B------:R-:W-:Y:S01]  /*12870*/  UMOV UR53, 0x40000040 ;  /* 0x4000004000357882 */ /* 0x000fe20000000000 */
[----:B------:R-:W-:Y:S01]  /*12880*/  SHF.R.U32.HI R0, RZ, 0x4, R0 ;  /* 0x00000004ff007819 */ /* 0x000fe20000011600 */
[----:B-----5:R-:W-:Y:S01]  /*12890*/  WARPGROUP.ARRIVE ;  /* 0x00000000000079c5 */ /* 0x020fe20000000000 */
[----:B------:R-:W-:Y:S01]  /*128a0*/  R2UR UR55, R7 ;  /* 0x00000000073772ca */ /* 0x000fe200000e0000 */
[----:B------:R-:W-:Y:S01]  /*128b0*/  IMAD.MOV.U32 R11, RZ, RZ, 0x40000040 ;  /* 0x40000040ff0b7424 */ /* 0x000fe200078e00ff */
[----:B------:R-:W-:Y:S01]  /*128c0*/  LOP3.LUT R0, R0, 0x3fff, RZ, 0xc0, !PT ;  /* 0x00003fff00007812 */ /* 0x000fe200078ec0ff */
[----:B------:R-:W-:Y:S01]  /*128d0*/  UMOV UR49, 0x40000040 ;  /* 0x4000004000317882 */ /* 0x000fe20000000000 */
[----:B------:R-:W-:Y:S01]  /*128e0*/  UMOV UR9, 0x40000040 ;  /* 0x4000004000097882 */ /* 0x000fe20000000000 */
[----:B------:R-:W-:Y:S01]  /*128f0*/  UMOV UR57, 0x40000040 ;  /* 0x4000004000397882 */ /* 0x000fe20000000000 */
[----:B------:R-:W-:Y:S01]  /*12900*/  LOP3.LUT R8, R0, 0x10000, RZ, 0xfc, !PT ;  /* 0x0001000000087812 */ /* 0x000fe200078efcff */
[----:B------:R-:W-:Y:S01]  /*12910*/  IMAD.U32 R13, RZ, RZ, UR9 ;  /* 0x00000009ff0d7e24 */ /* 0x000fe2000f8e00ff */
[----:B------:R-:W-:Y:S01]  /*12920*/  R2UR UR51, R11 ;  /* 0x000000000b3372ca */ /* 0x000fe200000e0000 */
[----:B------:R-:W-:Y:S01]  /*12930*/  ULOP3.LUT UR52, UR52, 0x10000, URZ, 0xfc, !UPT ;  /* 0x0001000034347892 */ /* 0x000fe2000f8efc3f */
[----:B------:R-:W-:Y:S01]  /*12940*/  IMAD.MOV.U32 R11, RZ, RZ, 0x40000040 ;  /* 0x40000040ff0b7424 */ /* 0x000fe200078e00ff */
[----:B------:R-:W-:Y:S01]  /*12950*/  UMOV UR41, 0x40000040 ;  /* 0x4000004000297882 */ /* 0x000fe20000000000 */
[----:B------:R-:W-:Y:S01]  /*12960*/  IMAD R6, R17, 0x900, R8 ;  /* 0x0000090011067824 */ /* 0x000fe200078e0208 */
[----:B------:R-:W-:Y:S01]  /*12970*/  UIADD3 UR48, UR52, 0x2, URZ ;  /* 0x0000000234307890 */ /* 0x000fe2000fffe03f */
[----:B------:R-:W-:Y:S01]  /*12980*/  IMAD.MOV.U32 R7, RZ, RZ, 0x40000040 ;  /* 0x40000040ff077424 */ /* 0x000fe200078e00ff */
[----:B------:R-:W-:Y:S01]  /*12990*/  R2UR UR11, R11 ;  /* 0x000000000b0b72ca */ /* 0x000fe200000e0000 */
[C---:B------:R-:W-:Y:S01]  /*129a0*/  VIADD R10, R6.reuse, 0x2 ;  /* 0x00000002060a7836 */ /* 0x040fe20000000000 */
[----:B------:R-:W-:Y:S01]  /*129b0*/  R2UR UR54, R6 ;  /* 0x00000000063672ca */ /* 0x000fe200000e0000 */
[----:B------:R-:W-:Y:S01]  /*129c0*/  UIADD3 UR4, UR52, 0x4, URZ ;  /* 0x0000000434047890 */ /* 0x000fe2000fffe03f */
[----:B------:R-:W-:Y:S01]  /*129d0*/  IMAD.MOV.U32 R11, RZ, RZ, 0x40000040 ;  /* 0x40000040ff0b7424 */ /* 0x000fe200078e00ff */
[----:B------:R-:W-:Y:S01]  /*129e0*/  UIADD3 UR56, UR52, 0x802, URZ ;  /* 0x0000080234387890 */ /* 0x000fe2000fffe03f */
[----:B------:R-:W-:Y:S01]  /*129f0*/  R2UR UR50, R10 ;  /* 0x000000000a3272ca */ /* 0x000fe200000e0000 */
[----:B------:R-:W-:Y:S01]  /*12a00*/  VIADD R10, R6, 0x4 ;  /* 0x00000004060a7836 */ /* 0x000fe20000000000 */
[----:B------:R-:W-:Y:S01]  /*12a10*/  UIADD3 UR40, UR52, 0x804, URZ ;  /* 0x0000080434287890 */ /* 0x000fe2000fffe03f */
[----:B------:R-:W-:Y:S01]  /*12a20*/  R2UR UR39, R7 ;  /* 0x00000000072772ca */ /* 0x000fe200000e0000 */
[----:B------:R-:W-:Y:S01]  /*12a30*/  UMOV UR8, UR4 ;  /* 0x0000000400087c82 */ /* 0x000fe20008000000 */
[----:B------:R-:W-:Y:S01]  /*12a40*/  UIADD3 UR4, UR52, 0x6, URZ ;  /* 0x0000000634047890 */ /* 0x000fe2000fffe03f */
[----:B------:R-:W-:Y:S01]  /*12a50*/  R2UR UR10, R10 ;  /* 0x000000000a0a72ca */ /* 0x000fe200000e0000 */
[----:B------:R-:W-:Y:S01]  /*12a60*/  IMAD.U32 R12, RZ, RZ, UR8 ;  /* 0x00000008ff0c7e24 */ /* 0x000fe2000f8e00ff */
[----:B------:R-:W-:Y:S01]  /*12a70*/  IADD3 R10, R6, 0x6, RZ ;  /* 0x00000006060a7810 */ /* 0x000fe20007ffe0ff */
[----:B------:R-:W-:Y:S01]  /*12a80*/  HGMMA.64x96x16.F32 R24, gdesc[UR52], RZ, !UPT, gsb0 ;  /* 0x01600000341879f0 */ /* 0x000fe2000c0008ff */
[----:B------:R-:W-:Y:S01]  /*12a90*/  UIADD3 UR36, UR52, 0x806, URZ ;  /* 0x0000080634247890 */ /* 0x000fe2000fffe03f */
[----:B------:R-:W2:Y:S01]  /*12aa0*/  LDC R96, c[0x0][0x448] ;  /* 0x00011200ff607b82 */ /* 0x000ea20000000800 */
[----:B------:R3:W-:Y:S01]  /*12ab0*/  STL.64 [R1+0x30], R12 ;  /* 0x0000300c01007387 */ /* 0x0007e20000100a00 */
[----:B------:R-:W-:Y:S01]  /*12ac0*/  UMOV UR37, 0x40000040 ;  /* 0x4000004000257882 */ /* 0x000fe20000000000 */
[----:B------:R-:W-:Y:S01]  /*12ad0*/  IMAD.IADD R5, R213, 0x1, R211 ;  /* 0x00000001d5057824 */ /* 0x000fe200078e02d3 */
[----:B01----:R-:W-:-:S02]  /*12ae0*/  @!P1 IADD3 R4, R4, 0x30840, RZ ;  /* 0x0003084004049810 */ /* 0x003fc40007ffe0ff */
[----:B------:R-:W-:Y:S02]  /*12af0*/  LOP3.LUT R18, R18, 0xffdfffff, RZ, 0xc0, !PT ;  /* 0xffdfffff12127812 */ /* 0x000fe400078ec0ff */
[----:B------:R-:W-:Y:S02]  /*12b00*/  @!P1 PRMT R4, RZ, 0x654, R4 ;  /* 0x00000654ff049816 */ /* 0x000fe40000000004 */
[----:B--2---:R-:W-:-:S13]  /*12b10*/  ISETP.NE.AND P2, PT, R96, 0x1, PT ;  /* 0x000000016000780c */ /* 0x004fda0003f45270 */
[----:B------:R-:W-:-:S04]  /*12b20*/  @P2 LOP3.LUT R18, R18, 0x200000, RZ, 0xfc, !PT ;  /* 0x0020000012122812 */ /* 0x000fc800078efcff */
[----:B------:R-:W-:Y:S01]  /*12b30*/  LOP3.LUT R18, R18, 0xffefffff, RZ, 0xc0, !PT ;  /* 0xffefffff12127812 */ /* 0x000fe200078ec0ff */
[----:B------:R-:W-:Y:S02]  /*12b40*/  WARPGROUP.DEPBAR.LE gsb0, 0x0 ;  /* 0x00008000000079c5 */ /* 0x000fe40000010000 */
[----:B------:R-:W-:-:S06]  /*12b50*/  WARPGROUP.ARRIVE ;  /* 0x00000000000079c5 */ /* 0x000fcc0000000000 */
[----:B------:R-:W-:Y:S03]  /*12b60*/  HGMMA.64x96x16.F32 R24, gdesc[UR48], R24, gsb0 ;  /* 0x01600000301879f0 */ /* 0x000fe60008000818 */
[----:B------:R-:W-:Y:S02]  /*12b70*/  WARPGROUP.DEPBAR.LE gsb0, 0x0 ;  /* 0x00008000000079c5 */ /* 0x000fe40000010000 */
[----:B------:R-:W-:-:S06]  /*12b80*/  WARPGROUP.ARRIVE ;  /* 0x00000000000079c5 */ /* 0x000fcc0000000000 */
[----:B------:R-:W-:Y:S01]  /*12b90*/  HGMMA.64x96x16.F32 R24, gdesc[UR8], R24, gsb0 ;  /* 0x01600000081879f0 */ /* 0x000fe20008000818 */
[----:B------:R-:W-:Y:S01]  /*12ba0*/  R2UR UR10, R10 ;  /* 0x000000000a0a72ca */ /* 0x000fe200000e0000 */
[----:B------:R-:W-:Y:S01]  /*12bb0*/  UMOV UR8, UR4 ;  /* 0x0000000400087c82 */ /* 0x000fe20008000000 */
[----:B------:R-:W-:Y:S01]  /*12bc0*/  R2UR UR11, R11 ;  /* 0x000000000b0b72ca */ /* 0x000fe200000e0000 */
[----:B------:R-:W-:Y:S01]  /*12bd0*/  UMOV UR9, 0x40000040 ;  /* 0x4000004000097882 */ /* 0x000fe20000000000 */
[----:B------:R-:W-:Y:S01]  /*12be0*/  VIADD R10, R6, 0x300 ;  /* 0x00000300060a7836 */ /* 0x000fe20000000000 */
[----:B------:R-:W-:Y:S01]  /*12bf0*/  UIADD3 UR4, UR52, 0x400, URZ ;  /* 0x0000040034047890 */ /* 0x000fe2000fffe03f */
[----:B------:R-:W-:Y:S02]  /*12c00*/  IMAD.MOV.U32 R11, RZ, RZ, 0x40000040 ;  /* 0x40000040ff0b7424 */ /* 0x000fe400078e00ff */
[----:B---3--:R-:W-:Y:S02]  /*12c10*/  IMAD.U32 R12, RZ, RZ, UR8 ;  /* 0x00000008ff0c7e24 */ /* 0x008fe4000f8e00ff */
[----:B------:R-:W-:-:S05]  /*12c20*/  IMAD.U32 R13, RZ, RZ, UR9 ;  /* 0x00000009ff0d7e24 */ /* 0x000fca000f8e00ff */
[----:B------:R0:W-:Y:S01]  /*12c30*/  STL.64 [R1+0x28], R12 ;  /* 0x0000280c01007387 */ /* 0x0001e20000100a00 */
[----:B------:R-:W-:Y:S02]  /*12c40*/  WARPGROUP.DEPBAR.LE gsb0, 0x0 ;  /* 0x00008000000079c5 */ /* 0x000fe40000010000 */
[----:B------:R-:W-:-:S06]  /*12c50*/  WARPGROUP.ARRIVE ;  /* 0x00000000000079c5 */ /* 0x000fcc0000000000 */
[----:B------:R-:W-:Y:S01]  /*12c60*/  HGMMA.64x96x16.F32 R24, gdesc[UR8], R24, gsb0 ;  /* 0x01600000081879f0 */ /* 0x000fe20008000818 */
[----:B------:R-:W-:Y:S01]  /*12c70*/  R2UR UR10, R10 ;  /* 0x000000000a0a72ca */ /* 0x000fe200000e0000 */
[----:B------:R-:W-:Y:S01]  /*12c80*/  UMOV UR8, UR4 ;  /* 0x0000000400087c82 */ /* 0x000fe20008000000 */
[----:B------:R-:W-:Y:S01]  /*12c90*/  R2UR UR11, R11 ;  /* 0x000000000b0b72ca */ /* 0x000fe200000e0000 */
[----:B------:R-:W-:Y:S01]  /*12ca0*/  UMOV UR9, 0x40000040 ;  /* 0x4000004000097882 */ /* 0x000fe20000000000 */
[----:B------:R-:W-:Y:S01]  /*12cb0*/  IMAD.MOV.U32 R11, RZ, RZ, 0x40000040 ;  /* 0x40000040ff0b7424 */ /* 0x000fe200078e00ff */
[----:B------:R-:W-:Y:S01]  /*12cc0*/  IADD3 R10, R6, 0x302, RZ ;  /* 0x00000302060a7810 */ /* 0x000fe20007ffe0ff */
[----:B------:R-:W-:Y:S01]  /*12cd0*/  UIADD3 UR4, UR52, 0x402, URZ ;  /* 0x0000040234047890 */ /* 0x000fe2000fffe03f */
[----:B0-----:R-:W-:Y:S02]  /*12ce0*/  IMAD.U32 R12, RZ, RZ, UR8 ;  /* 0x00000008ff0c7e24 */ /* 0x001fe4000f8e00ff */
        /* <DEDUP_REMOVED lines=50> */
[----:B------:R-:W-:Y:S01]  /*13010*/  ULDC UR4, c[0x0][0x9d8] ;  /* 0x0002760000047ab9 */ /* 0x000fe20000000800 */
[----:B0-----:R-:W-:Y:S02]  /*13020*/  IMAD.U32 R12, RZ, RZ, UR8 ;  /* 0x00000008ff0c7e24 */ /* 0x001fe4000f8e00ff */
[----:B------:R-:W-:Y:S01]  /*13030*/  R2UR UR58, R10 ;  /* 0x000000000a3a72ca */ /* 0x000fe200000e0000 */
[----:B------:R-:W-:Y:S01]  /*13040*/  VIADD R10, R6, 0x604 ;  /* 0x00000604060a7836 */ /* 0x000fe20000000000 */
[----:B------:R-:W-:Y:S01]  /*13050*/  R2UR UR59, R11 ;  /* 0x000000000b3b72ca */ /* 0x000fe200000e0000 */
[----:B------:R-:W-:-:S02]  /*13060*/  IMAD.MOV.U32 R11, RZ, RZ, 0x40000040 ;  /* 0x40000040ff0b7424 */ /* 0x000fc400078e00ff */
[----:B------:R-:W-:Y:S01]  /*13070*/  VIADD R6, R6, 0x606 ;  /* 0x0000060606067836 */ /* 0x000fe20000000000 */
[----:B------:R-:W-:Y:S01]  /*13080*/  R2UR UR42, R10 ;  /* 0x000000000a2a72ca */ /* 0x000fe200000e0000 */
[----:B------:R-:W-:Y:S01]  /*13090*/  IMAD.U32 R13, RZ, RZ, UR9 ;  /* 0x00000009ff0d7e24 */ /* 0x000fe2000f8e00ff */
[----:B------:R-:W-:Y:S01]  /*130a0*/  R2UR UR43, R11 ;  /* 0x000000000b2b72ca */ /* 0x000fe200000e0000 */
[----:B------:R-:W0:Y:S01]  /*130b0*/  @P2 LDC R10, c[0x0][0x44c] ;  /* 0x00011300ff0a2b82 */ /* 0x000e220000000800 */
[----:B------:R-:W-:Y:S02]  /*130c0*/  R2UR UR38, R6 ;  /* 0x00000000062672ca */ /* 0x000fe400000e0000 */
[----:B------:R1:W-:Y:S05]  /*130d0*/  STL.64 [R1], R12 ;  /* 0x0000000c01007387 */ /* 0x0003ea0000100a00 */
[----:B------:R-:W2:Y:S01]  /*130e0*/  @P2 LDC R11, c[0x0][0x450] ;  /* 0x00011400ff0b2b82 */ /* 0x000ea20000000800 */
[----:B0-----:R-:W-:Y:S01]  /*130f0*/  @P2 IMAD.HI.U32 R10, R5, R10, RZ ;  /* 0x0000000a050a2227 */ /* 0x001fe200078e00ff */
        /* <DEDUP_REMOVED lines=16> */
[----:B------:R-:W-:Y:S01]  /*13200*/  FMUL.FTZ R29, R50, UR4 ;  /* 0x00000004321d7c20 */ /* 0x000fe20008410000 */
[----:B------:R-:W-:Y:S01]  /*13210*/  IMAD.MOV.U32 R50, RZ, RZ, R5 ;  /* 0x000000ffff327224 */ /* 0x000fe200078e0005 */
[----:B--2---:R-:W-:Y:S01]  /*13220*/  @P2 SHF.R.U32.HI R50, RZ, R11, R10 ;  /* 0x0000000bff322219 */ /* 0x004fe2000001160a */
[----:B------:R-:W-:Y:S01]  /*13230*/  FMUL.FTZ R21, R43, UR4 ;  /* 0x000000042b157c20 */ /* 0x000fe20008410000 */
[----:B------:R-:W0:Y:S01]  /*13240*/  LDC.64 R10, c[0x0][0x9e0] ;  /* 0x00027800ff0a7b82 */ /* 0x000e220000000a00 */
[----:B------:R-:W-:Y:S01]  /*13250*/  FMUL.FTZ R6, R24, UR4 ;  /* 0x0000000418067c20 */ /* 0x000fe20008410000 */
[----:B------:R-:W-:Y:S01]  /*13260*/  FMUL.FTZ R0, R26, UR4 ;  /* 0x000000041a007c20 */ /* 0x000fe20008410000 */
[----:B------:R-:W-:Y:S01]  /*13270*/  FMUL.FTZ R9, R31, UR4 ;  /* 0x000000041f097c20 */ /* 0x000fe20008410000 */
[----:B-1----:R-:W-:Y:S01]  /*13280*/  FMUL.FTZ R13, R35, UR4 ;  /* 0x00000004230d7c20 */ /* 0x002fe20008410000 */
        /* <DEDUP_REMOVED lines=43> */
[----:B------:R-:W-:Y:S01]  /*13540*/  IMAD.MOV.U32 R5, RZ, RZ, -0x60 ;  /* 0xffffffa0ff057424 */ /* 0x000fe200078e00ff */
[----:B0-----:R-:W-:Y:S01]  /*13550*/  ISETP.GE.AND P2, PT, R11, 0x1, PT ;  /* 0x000000010b00780c */ /* 0x001fe20003f46270 */
[----:B------:R-:W0:Y:S02]  /*13560*/  MUFU.TANH R6, R6 ;  /* 0x0000000600067308 */ /* 0x000e240000002400 */
[----:B------:R-:W-:-:S02]  /*13570*/  IMAD R5, R72, R5, 0x61 ;  /* 0x0000006148057424 */ /* 0x000fc400078e0205 */
[----:B-1----:R-:W-:Y:S02]  /*13580*/  IMAD R4, R72, -0x60, R196 ;  /* 0xffffffa048047824 */ /* 0x002fe400078e02c4 */
[----:B------:R-:W-:Y:S01]  /*13590*/  VIADD R76, R5, 0xffffffff ;  /* 0xffffffff054c7836 */ /* 0x000fe20000000000 */
[----:B------:R-:W-:Y:S01]  /*135a0*/  IADD3 R52, R196, R5, -R199 ;  /* 0x00000005c4347210 */ /* 0x000fe20007ffe8c7 */
[----:B------:R-:W1:Y:S01]  /*135b0*/  MUFU.TANH R24, R24 ;  /* 0x0000001800187308 */ /* 0x000e620000002400 */
[----:B------:R-:W-:Y:S01]  /*135c0*/  IADD3 R66, -R199, 0x60, R4 ;  /* 0x00000060c7427810 */ /* 0x000fe20007ffe104 */
[----:B------:R-:W-:Y:S02]  /*135d0*/  IMAD.U32 R4, RZ, RZ, UR5 ;  /* 0x00000005ff047e24 */ /* 0x000fe4000f8e00ff */
[----:B------:R-:W-:Y:S01]  /*135e0*/  IMAD.IADD R49, R52, 0x1, -R195 ;  /* 0x0000000134317824 */ /* 0x000fe200078e0ac3 */
[----:B------:R-:W-:Y:S01]  /*135f0*/  @P2 LOP3.LUT R18, R18, 0x100000, RZ, 0xfc, !PT ;  /* 0x0010000012122812 */ /* 0x000fe200078efcff */
[----:B------:R-:W-:Y:S01]  /*13600*/  IMAD.IADD R78, R76, 0x1, -R199 ;  /* 0x000000014c4e7824 */ /* 0x000fe200078e0ac7 */
[----:B------:R3:W-:Y:S01]  /*13610*/  STL [R1+0x38], R4 ;  /* 0x0000380401007387 */ /* 0x0007e20000100800 */
[----:B------:R-:W4:Y:S01]  /*13620*/  MUFU.TANH R0, R0 ;  /* 0x0000000000007308 */ /* 0x000f220000002400 */
[----:B------:R-:W-:-:S02]  /*13630*/  VIADD R70, R49, UR5 ;  /* 0x0000000531467c36 */ /* 0x000fc40008000000 */
[----:B------:R-:W-:-:S03]  /*13640*/  IMAD.IADD R71, R49, 0x1, R10 ;  /* 0x0000000131477824 */ /* 0x000fc600078e020a */
[----:B--2---:R-:W-:Y:S02]  /*13650*/  IADD3 R54, R70, R55, RZ ;  /* 0x0000003746367210 */ /* 0x004fe40007ffe0ff */
        /* <DEDUP_REMOVED lines=58> */
.L_x_4879:
[----:B------:R-:W-:-:S13]  /*13a00*/  ISETP.NE.AND P2, PT, R11, 0x1, PT ;  /* 0x000000010b00780c */ /* 0x000fda0003f45270 */
[----:B------:R-:W1:Y:S02]  /*13a10*/  @P2 LDC.64 R4, c[0x0][0x9e8] ;  /* 0x00027a00ff042b82 */ /* 0x000e640000000a00 */
[----:B-1----:R-:W-:-:S05]  /*13a20*/  @P2 IMAD.HI.U32 R4, R49, R4, RZ ;  /* 0x0000000431042227 */ /* 0x002fca00078e00ff */
[----:B------:R-:W-:-:S07]  /*13a30*/  @P2 SHF.R.U32.HI R49, RZ, R5, R4 ;  /* 0x00000005ff312219 */ /* 0x000fce0000011604 */
.L_x_4880:
[----:B------:R-:W-:Y:S05]  /*13a40*/  BSYNC B0 ;  /* 0x0000000000007941 */ /* 0x000fea0003800000 */
.L_x_4878:
[----:B------:R-:W-:-:S05]  /*13a50*/  IMAD R49, R49, R11, R78 ;  /* 0x0000000b31317224 */ /* 0x000fca00078e024e */
[----:B------:R-:W-:Y:S02]  /*13a60*/  VIMNMX R54, R54, R49, !PT ;  /* 0x0000003136367248 */ /* 0x000fe40007fe0100 */
[----:B------:R-:W-:-:S07]  /*13a70*/  VIADDMNMX R52, R49, R11, R52, PT ;  /* 0x0000000b31347246 */ /* 0x000fce0003800134 */
.L_x_4877:
[C---:B------:R-:W-:Y:S01]  /*13a80*/  ISETP.GE.AND P2, PT, R76.reuse, 0x2, PT ;  /* 0x000000024c00780c */ /* 0x040fe20003f46270 */
[----:B------:R-:W1:Y:S01]  /*13a90*/  SHFL.IDX PT, R5, R50, 0x1, 0x1c1f ;  /* 0x003c1f0032057f89 */ /* 0x000e6200000e0000 */
[----:B------:R-:W-:Y:S02]  /*13aa0*/  ISETP.GE.AND P6, PT, R76, 0x9, PT ;  /* 0x000000094c00780c */ /* 0x000fe40003fc6270 */
[----:B------:R-:W-:Y:S02]  /*13ab0*/  ISETP.GT.AND P3, PT, R54, 0x1, !P2 ;  /* 0x000000013600780c */ /* 0x000fe40005764270 */
[----:B------:R-:W-:Y:S02]  /*13ac0*/  ISETP.GE.AND P4, PT, R76, 0xa, PT ;  /* 0x0000000a4c00780c */ /* 0x000fe40003f86270 */
[----:B------:R-:W-:Y:S02]  /*13ad0*/  ISETP.LT.OR P3, PT, R52, 0x2, P3 ;  /* 0x000000023400780c */ /* 0x000fe40001f61670 */
[----:B------:R-:W-:-:S02]  /*13ae0*/  P2R R75, PR, RZ, 0x10 ;  /* 0x00000010ff4b7803 */ /* 0x000fc40000000000 */
[----:B------:R-:W-:Y:S02]  /*13af0*/  FSEL R101, R24, -INF , !P3 ;  /* 0xff80000018657808 */ /* 0x000fe40005800000 */
[----:B------:R-:W-:-:S04]  /*13b00*/  ISETP.GT.AND P3, PT, R54, 0x8, !P6 ;  /* 0x000000083600780c */ /* 0x000fc80007764270 */
[----:B------:R-:W-:-:S04]  /*13b10*/  ISETP.LT.OR P3, PT, R52, 0x9, P3 ;  /* 0x000000093400780c */ /* 0x000fc80001f61670 */
[----:B0-----:R-:W-:Y:S02]  /*13b20*/  FSEL R97, R27, -INF , !P3 ;  /* 0xff8000001b617808 */ /* 0x001fe40005800000 */
[----:B------:R-:W-:Y:S02]  /*13b30*/  ISETP.GT.AND P3, PT, R54, 0x9, !P4 ;  /* 0x000000093600780c */ /* 0x000fe40006764270 */
[----:B------:R-:W-:Y:S02]  /*13b40*/  ISETP.GE.AND P4, PT, R76, 0x11, PT ;  /* 0x000000114c00780c */ /* 0x000fe40003f86270 */
[----:B------:R-:W-:Y:S02]  /*13b50*/  ISETP.LT.OR P3, PT, R52, 0xa, P3 ;  /* 0x0000000a3400780c */ /* 0x000fe40001f61670 */
[----:B------:R-:W-:Y:S02]  /*13b60*/  P2R R80, PR, RZ, 0x10 ;  /* 0x00000010ff507803 */ /* 0x000fe40000000000 */
[----:B------:R-:W-:Y:S01]  /*13b70*/  FSEL R95, R28, -INF , !P3 ;  /* 0xff8000001c5f7808 */ /* 0x000fe20005800000 */
[----:B-1----:R-:W-:Y:S01]  /*13b80*/  IMAD.IADD R28, R70, 0x1, R5 ;  /* 0x00000001461c7824 */ /* 0x002fe200078e0205 */
[----:B------:R-:W-:-:S02]  /*13b90*/  ISETP.GT.AND P3, PT, R54, 0x10, !P4 ;  /* 0x000000103600780c */ /* 0x000fc40006764270 */
[----:B------:R-:W-:Y:S02]  /*13ba0*/  ISETP.GE.AND P4, PT, R76, 0x12, PT ;  /* 0x000000124c00780c */ /* 0x000fe40003f86270 */
[----:B------:R-:W-:Y:S02]  /*13bb0*/  ISETP.LT.OR P3, PT, R52, 0x11, P3 ;  /* 0x000000113400780c */ /* 0x000fe40001f61670 */
[----:B------:R-:W-:Y:S02]  /*13bc0*/  P2R R81, PR, RZ, 0x10 ;  /* 0x00000010ff517803 */ /* 0x000fe40000000000 */
[----:B------:R-:W-:Y:S02]  /*13bd0*/  FSEL R93, R31, -INF , !P3 ;  /* 0xff8000001f5d7808 */ /* 0x000fe40005800000 */
[----:B------:R-:W-:Y:S02]  /*13be0*/  ISETP.GT.AND P3, PT, R54, 0x11, !P4 ;  /* 0x000000113600780c */ /* 0x000fe40006764270 */
[----:B------:R-:W-:-:S02]  /*13bf0*/  ISETP.GE.AND P4, PT, R76, 0x19, PT ;  /* 0x000000194c00780c */ /* 0x000fc40003f86270 */
[----:B------:R-:W-:Y:S02]  /*13c00*/  ISETP.LT.OR P3, PT, R52, 0x12, P3 ;  /* 0x000000123400780c */ /* 0x000fe40001f61670 */
[----:B------:R-:W-:Y:S02]  /*13c10*/  P2R R82, PR, RZ, 0x10 ;  /* 0x00000010ff527803 */ /* 0x000fe40000000000 */
[----:B------:R-:W-:Y:S02]  /*13c20*/  FSEL R91, R32, -INF , !P3 ;  /* 0xff800000205b7808 */ /* 0x000fe40005800000 */
[----:B------:R-:W-:Y:S02]  /*13c30*/  ISETP.GT.AND P3, PT, R54, 0x18, !P4 ;  /* 0x000000183600780c */ /* 0x000fe40006764270 */
[----:B------:R-:W-:Y:S02]  /*13c40*/  ISETP.GE.AND P4, PT, R76, 0x1a, PT ;  /* 0x0000001a4c00780c */ /* 0x000fe40003f86270 */
[----:B------:R-:W-:-:S02]  /*13c50*/  ISETP.LT.OR P3, PT, R52, 0x19, P3 ;  /* 0x000000193400780c */ /* 0x000fc40001f61670 */
[----:B------:R-:W-:Y:S02]  /*13c60*/  P2R R77, PR, RZ, 0x10 ;  /* 0x00000010ff4d7803 */ /* 0x000fe40000000000 */
[----:B------:R-:W-:Y:S02]  /*13c70*/  FSEL R87, R35, -INF , !P3 ;  /* 0xff80000023577808 */ /* 0x000fe40005800000 */
[----:B------:R-:W-:Y:S02]  /*13c80*/  ISETP.GT.AND P3, PT, R54, 0x19, !P4 ;  /* 0x000000193600780c */ /* 0x000fe40006764270 */
[----:B------:R-:W-:Y:S02]  /*13c90*/  ISETP.GE.AND P4, PT, R76, 0x21, PT ;  /* 0x000000214c00780c */ /* 0x000fe40003f86270 */
[----:B------:R-:W-:Y:S02]  /*13ca0*/  ISETP.LT.OR P3, PT, R52, 0x1a, P3 ;  /* 0x0000001a3400780c */ /* 0x000fe40001f61670 */
[----:B------:R-:W-:-:S02]  /*13cb0*/  P2R R79, PR, RZ, 0x10 ;  /* 0x00000010ff4f7803 */ /* 0x000fc40000000000 */
[----:B------:R-:W-:Y:S02]  /*13cc0*/  FSEL R69, R36, -INF , !P3 ;  /* 0xff80000024457808 */ /* 0x000fe40005800000 */
[----:B------:R-:W-:Y:S02]  /*13cd0*/  ISETP.GT.AND P3, PT, R54, 0x20, !P4 ;  /* 0x000000203600780c */ /* 0x000fe40006764270 */
[----:B------:R-:W-:Y:S02]  /*13ce0*/  ISETP.GE.AND P4, PT, R76, 0x22, PT ;  /* 0x000000224c00780c */ /* 0x000fe40003f86270 */
[----:B------:R-:W-:Y:S02]  /*13cf0*/  ISETP.LT.OR P3, PT, R52, 0x21, P3 ;  /* 0x000000213400780c */ /* 0x000fe40001f61670 */
[----:B------:R-:W-:Y:S02]  /*13d00*/  P2R R83, PR, RZ, 0x10 ;  /* 0x00000010ff537803 */ /* 0x000fe40000000000 */
[----:B------:R-:W-:-:S02]  /*13d10*/  FSEL R67, R73, -INF , !P3 ;  /* 0xff80000049437808 */ /* 0x000fc40005800000 */
[----:B------:R-:W-:Y:S02]  /*13d20*/  ISETP.GT.AND P3, PT, R54, 0x21, !P4 ;  /* 0x000000213600780c */ /* 0x000fe40006764270 */
[----:B------:R-:W-:Y:S02]  /*13d30*/  ISETP.GE.AND P4, PT, R76, 0x29, PT ;  /* 0x000000294c00780c */ /* 0x000fe40003f86270 */
[----:B------:R-:W-:Y:S02]  /*13d40*/  ISETP.LT.OR P3, PT, R52, 0x22, P3 ;  /* 0x000000223400780c */ /* 0x000fe40001f61670 */
[----:B------:R-:W-:Y:S02]  /*13d50*/  VIADDMNMX R24, R5, R71, R66, PT ;  /* 0x0000004705187246 */ /* 0x000fe40003800142 */
        /* <DEDUP_REMOVED lines=73> */
[----:B------:R-:W-:-:S13]  /*141f0*/  ISETP.GE.AND P5, PT, R11, 0x1, PT ;  /* 0x000000010b00780c */ /* 0x000fda0003fa6270 */
[----:B------:R-:W-:Y:S05]  /*14200*/  @!P5 BRA `(.L_x_4881) ;  /* 0x00000000004cd947 */ /* 0x000fea0003800000 */
        /* <DEDUP_REMOVED lines=11> */
.L_x_4883:
[----:B------:R-:W-:-:S13]  /*142c0*/  ISETP.NE.AND P5, PT, R11, 0x1, PT ;  /* 0x000000010b00780c */ /* 0x000fda0003fa5270 */
[----:B------:R-:W0:Y:S02]  /*142d0*/  @P5 LDC.64 R4, c[0x0][0x9e8] ;  /* 0x00027a00ff045b82 */ /* 0x000e240000000a00 */
[----:B0-----:R-:W-:-:S05]  /*142e0*/  @P5 IMAD.HI.U32 R4, R6, R4, RZ ;  /* 0x0000000406045227 */ /* 0x001fca00078e00ff */
[----:B------:R-:W-:-:S07]  /*142f0*/  @P5 SHF.R.U32.HI R6, RZ, R5, R4 ;  /* 0x00000005ff065219 */ /* 0x000fce0000011604 */
.L_x_4884:
[----:B------:R-:W-:Y:S05]  /*14300*/  BSYNC B0 ;  /* 0x0000000000007941 */ /* 0x000fea0003800000 */
.L_x_4882:
[----:B------:R-:W-:-:S05]  /*14310*/  IMAD R5, R6, R11, R78 ;  /* 0x0000000b06057224 */ /* 0x000fca00078e024e */
[----:B------:R-:W-:Y:S02]  /*14320*/  VIMNMX R28, R28, R5, !PT ;  /* 0x000000051c1c7248 */ /* 0x000fe40007fe0100 */
[----:B------:R-:W-:-:S07]  /*14330*/  VIADDMNMX R24, R5, R11, R24, PT ;  /* 0x0000000b05187246 */ /* 0x000fce0003800118 */
.L_x_4881:
[----:B------:R-:W-:Y:S01]  /*14340*/  ISETP.GT.AND P2, PT, R28, 0x1, !P2 ;  /* 0x000000011c00780c */ /* 0x000fe20005744270 */
[----:B------:R-:W-:Y:S01]  /*14350*/  ULDC UR4, c[0x0][0x988] ;  /* 0x0002620000047ab9 */ /* 0x000fe20000000800 */
[----:B------:R-:W-:Y:S01]  /*14360*/  ISETP.NE.AND P5, PT, R79, RZ, PT ;  /* 0x000000ff4f00720c */ /* 0x000fe20003fa5270 */
[----:B------:R-:W-:Y:S01]  /*14370*/  IMAD.U32 R6, RZ, RZ, UR4 ;  /* 0x00000004ff067e24 */ /* 0x000fe2000f8e00ff */
[----:B------:R-:W-:Y:S02]  /*14380*/  ISETP.LT.OR P2, PT, R24, 0x2, P2 ;  /* 0x000000021800780c */ /* 0x000fe40001741670 */
[----:B------:R-:W-:Y:S02]  /*14390*/  ISETP.GT.AND P6, PT, R28, 0x8, !P6 ;  /* 0x000000081c00780c */ /* 0x000fe400077c4270 */
[----:B------:R-:W-:Y:S02]  /*143a0*/  FSEL R79, R3, -INF , !P2 ;  /* 0xff800000034f7808 */ /* 0x000fe40005000000 */
[----:B------:R-:W-:-:S02]  /*143b0*/  ISETP.NE.AND P2, PT, R75, RZ, PT ;  /* 0x000000ff4b00720c */ /* 0x000fc40003f45270 */
[----:B------:R-:W-:Y:S02]  /*143c0*/  ISETP.LT.OR P6, PT, R24, 0x9, P6 ;  /* 0x000000091800780c */ /* 0x000fe400037c1670 */
[----:B------:R-:W-:Y:S02]  /*143d0*/  ISETP.GT.AND P2, PT, R28, 0x9, !P2 ;  /* 0x000000091c00780c */ /* 0x000fe40005744270 */
[----:B------:R-:W-:Y:S02]  /*143e0*/  FSEL R7, R7, -INF , !P6 ;  /* 0xff80000007077808 */ /* 0x000fe40007000000 */
[----:B------:R-:W-:Y:S02]  /*143f0*/  ISETP.LT.OR P2, PT, R24, 0xa, P2 ;  /* 0x0000000a1800780c */ /* 0x000fe40001741670 */
[----:B------:R-:W-:Y:S02]  /*14400*/  ISETP.NE.AND P6, PT, R77, RZ, PT ;  /* 0x000000ff4d00720c */ /* 0x000fe40003fc5270 */
[----:B------:R-:W-:-:S02]  /*14410*/  FSEL R77, R9, -INF , !P2 ;  /* 0xff800000094d7808 */ /* 0x000fc40005000000 */
[----:B------:R-:W-:Y:S02]  /*14420*/  ISETP.NE.AND P2, PT, R80, RZ, PT ;  /* 0x000000ff5000720c */ /* 0x000fe40003f45270 */
[C---:B------:R-:W-:Y:S02]  /*14430*/  ISETP.GT.AND P4, PT, R28.reuse, RZ, !P4 ;  /* 0x000000ff1c00720c */ /* 0x040fe40006784270 */
[----:B------:R-:W-:Y:S02]  /*14440*/  ISETP.GT.AND P2, PT, R28, 0x10, !P2 ;  /* 0x000000101c00780c */ /* 0x000fe40005744270 */
[C---:B------:R-:W-:Y:S02]  /*14450*/  ISETP.LT.OR P4, PT, R24.reuse, 0x1, P4 ;  /* 0x000000011800780c */ /* 0x040fe40002781670 */
[----:B------:R-:W-:Y:S02]  /*14460*/  ISETP.LT.OR P2, PT, R24, 0x11, P2 ;  /* 0x000000111800780c */ /* 0x000fe40001741670 */
[----:B------:R-:W-:-:S02]  /*14470*/  FSEL R4, R0, -INF , !P4 ;  /* 0xff80000000047808 */ /* 0x000fc40006000000 */
        /* <DEDUP_REMOVED lines=53> */
[----:B------:R-:W-:-:S02]  /*147d0*/  FMNMX.FTZ R0, R31, R0, !PT ;  /* 0x000000001f007209 */ /* 0x000fc40007810000 */
[----:B------:R-:W-:Y:S02]  /*147e0*/  ISETP.NE.AND P2, PT, R88, RZ, PT ;  /* 0x000000ff5800720c */ /* 0x000fe40003f45270 */
[----:B------:R-:W-:Y:S01]  /*147f0*/  ISETP.NE.AND P6, PT, R48, RZ, PT ;  /* 0x000000ff3000720c */ /* 0x000fe20003fc5270 */
[----:B------:R-:W0:Y:S01]  /*14800*/  SHFL.BFLY PT, R3, R0, 0x2, 0x1f ;  /* 0x0c401f0000037f89 */ /* 0x000e2200000e0000 */
[----:B------:R-:W-:Y:S02]  /*14810*/  ISETP.GT.AND P2, PT, R28, 0x31, !P2 ;  /* 0x000000311c00780c */ /* 0x000fe40005744270 */
[----:B------:R-:W-:Y:S02]  /*14820*/  ISETP.NE.AND P5, PT, R60, RZ, PT ;  /* 0x000000ff3c00720c */ /* 0x000fe40003fa5270 */
[----:B------:R-:W-:Y:S02]  /*14830*/  ISETP.LT.OR P2, PT, R24, 0x32, P2 ;  /* 0x000000321800780c */ /* 0x000fe40001741670 */
[----:B------:R-:W-:-:S02]  /*14840*/  ISETP.GT.AND P3, PT, R28, 0x58, !P3 ;  /* 0x000000581c00780c */ /* 0x000fc40005f64270 */
[----:B------:R-:W-:Y:S02]  /*14850*/  FSEL R15, R30, -INF , !P2 ;  /* 0xff8000001e0f7808 */ /* 0x000fe40005000000 */
[----:B------:R-:W-:Y:S02]  /*14860*/  ISETP.NE.AND P2, PT, R46, RZ, PT ;  /* 0x000000ff2e00720c */ /* 0x000fe40003f45270 */
[----:B------:R-:W-:Y:S02]  /*14870*/  ISETP.LT.OR P3, PT, R24, 0x59, P3 ;  /* 0x000000591800780c */ /* 0x000fe40001f61670 */
[----:B------:R-:W-:-:S04]  /*14880*/  ISETP.GT.AND P2, PT, R28, 0x38, !P2 ;  /* 0x000000381c00780c */ /* 0x000fc80005744270 */
[----:B------:R-:W-:-:S04]  /*14890*/  ISETP.LT.OR P2, PT, R24, 0x39, P2 ;  /* 0x000000391800780c */ /* 0x000fc80001741670 */
[----:B------:R-:W-:Y:S02]  /*148a0*/  FSEL R33, R33, -INF , !P2 ;  /* 0xff80000021217808 */ /* 0x000fe40005000000 */
[----:B------:R-:W-:Y:S02]  /*148b0*/  ISETP.NE.AND P2, PT, R90, RZ, PT ;  /* 0x000000ff5a00720c */ /* 0x000fe40003f45270 */
[----:B0-----:R-:W-:Y:S02]  /*148c0*/  FMNMX.FTZ R12, R0, R3, !PT ;  /* 0x00000003000c7209 */ /* 0x001fe40007810000 */
[----:B------:R-:W-:Y:S02]  /*148d0*/  FMNMX.FTZ R0, R4, R79, !PT ;  /* 0x0000004f04007209 */ /* 0x000fe40007810000 */
[----:B------:R-:W-:Y:S01]  /*148e0*/  ISETP.GT.AND P2, PT, R28, 0x39, !P2 ;  /* 0x000000391c00780c */ /* 0x000fe20005744270 */
[----:B------:R-:W0:Y:S01]  /*148f0*/  SHFL.BFLY PT, R3, R12, 0x1, 0x1f ;  /* 0x0c201f000c037f89 */ /* 0x000e2200000e0000 */
        /* <DEDUP_REMOVED lines=23> */
[----:B------:R-:W-:Y:S02]  /*14a70*/  FMNMX.FTZ R0, R29, R0, !PT ;  /* 0x000000001d007209 */ /* 0x000fe40007810000 */
[----:B------:R-:W-:-:S02]  /*14a80*/  ISETP.GT.AND P2, PT, R28, 0x49, !P5 ;  /* 0x000000491c00780c */ /* 0x000fc40006f44270 */
[----:B0-----:R-:W-:Y:S02]  /*14a90*/  FMNMX.FTZ R3, R12, R3, !PT ;  /* 0x000000030c037209 */ /* 0x001fe40007810000 */
[----:B------:R-:W-:Y:S02]  /*14aa0*/  FMNMX.FTZ R0, R15, R0, !PT ;  /* 0x000000000f007209 */ /* 0x000fe40007810000 */
[----:B------:R-:W-:Y:S01]  /*14ab0*/  ISETP.LT.OR P2, PT, R24, 0x4a, P2 ;  /* 0x0000004a1800780c */ /* 0x000fe20001741670 */
[----:B------:R-:W-:Y:S01]  /*14ac0*/  FMUL.FTZ R14, R3, R6 ;  /* 0x00000006030e7220 */ /* 0x000fe20000410000 */
[----:B------:R-:W-:Y:S02]  /*14ad0*/  FMNMX.FTZ R0, R33, R0, !PT ;  /* 0x0000000021007209 */ /* 0x000fe40007810000 */
[----:B------:R-:W-:Y:S02]  /*14ae0*/  FSEL R89, R89, -INF , !P2 ;  /* 0xff80000059597808 */ /* 0x000fe40005000000 */
[----:B------:R-:W-:-:S02]  /*14af0*/  FSETP.NEU.FTZ.AND P2, PT, R3, -INF , PT ;  /* 0xff8000000300780b */ /* 0x000fc40003f5d000 */
[----:B------:R-:W-:Y:S02]  /*14b00*/  ISETP.NE.AND P5, PT, R56, RZ, PT ;  /* 0x000000ff3800720c */ /* 0x000fe40003fa5270 */
[----:B------:R-:W-:Y:S02]  /*14b10*/  FMNMX.FTZ R0, R81, R0, !PT ;  /* 0x0000000051007209 */ /* 0x000fe40007810000 */
[----:B------:R-:W-:Y:S02]  /*14b20*/  FSEL R14, R14, RZ, P2 ;  /* 0x000000ff0e0e7208 */ /* 0x000fe40001000000 */
[----:B------:R-:W-:Y:S02]  /*14b30*/  ISETP.GT.AND P2, PT, R28, 0x50, !P5 ;  /* 0x000000501c00780c */ /* 0x000fe40006f44270 */
[----:B------:R-:W-:Y:S01]  /*14b40*/  FMNMX.FTZ R0, R37, R0, !PT ;  /* 0x0000000025007209 */ /* 0x000fe20007810000 */
[-CC-:B------:R-:W-:Y:S01]  /*14b50*/  FFMA.FTZ R180, R67, R6.reuse, -R14.reuse ;  /* 0x0000000643b47223 */ /* 0x180fe2000001080e */
[----:B------:R-:W-:Y:S01]  /*14b60*/  ISETP.LT.OR P2, PT, R24, 0x51, P2 ;  /* 0x000000511800780c */ /* 0x000fe20001741670 */
[-CC-:B------:R-:W-:Y:S01]  /*14b70*/  FFMA.FTZ R186, R87, R6.reuse, -R14.reuse ;  /* 0x0000000657ba7223 */ /* 0x180fe2000001080e */
[----:B------:R-:W-:Y:S01]  /*14b80*/  ISETP.NE.AND P6, PT, R36, RZ, PT ;  /* 0x000000ff2400720c */ /* 0x000fe20003fc5270 */
[--C-:B------:R-:W-:Y:S01]  /*14b90*/  FFMA.FTZ R188, R32, R6, -R14.reuse ;  /* 0x0000000620bc7223 */ /* 0x100fe2000001080e */
[----:B------:R-:W-:Y:S01]  /*14ba0*/  FMNMX.FTZ R0, R83, R0, !PT ;  /* 0x0000000053007209 */ /* 0x000fe20007810000 */
[-CC-:B------:R-:W-:Y:S01]  /*14bb0*/  FFMA.FTZ R101, R101, R6.reuse, -R14.reuse ;  /* 0x0000000665657223 */ /* 0x180fe2000001080e */
[----:B------:R-:W-:Y:S01]  /*14bc0*/  FSEL R99, R42, -INF , !P2 ;  /* 0xff8000002a637808 */ /* 0x000fe20005000000 */
[--C-:B------:R-:W-:Y:S01]  /*14bd0*/  FFMA.FTZ R190, R97, R6, -R14.reuse ;  /* 0x0000000661be7223 */ /* 0x100fe2000001080e */
[----:B------:R-:W-:Y:S01]  /*14be0*/  ISETP.GT.AND P2, PT, R28, 0x51, !P6 ;  /* 0x000000511c00780c */ /* 0x000fe20007744270 */
[----:B------:R-:W-:Y:S01]  /*14bf0*/  MUFU.EX2 R188, R188 ;  /* 0x000000bc00bc7308 */ /* 0x000fe20000000800 */
[----:B------:R-:W-:Y:S01]  /*14c00*/  FMNMX.FTZ R0, R85, R0, !PT ;  /* 0x0000000055007209 */ /* 0x000fe20007810000 */
[-CC-:B------:R-:W-:Y:S01]  /*14c10*/  FFMA.FTZ R95, R95, R6.reuse, -R14.reuse ;  /* 0x000000065f5f7223 */ /* 0x180fe2000001080e */
[----:B------:R-:W-:Y:S01]  /*14c20*/  ISETP.NE.AND P5, PT, R44, RZ, PT ;  /* 0x000000ff2c00720c */ /* 0x000fe20003fa5270 */
[-CC-:B------:R-:W-:Y:S01]  /*14c30*/  FFMA.FTZ R184, R93, R6.reuse, -R14.reuse ;  /* 0x000000065db87223 */ /* 0x180fe2000001080e */
[----:B------:R-:W-:Y:S01]  /*14c40*/  ISETP.LT.OR P2, PT, R24, 0x52, P2 ;  /* 0x000000521800780c */ /* 0x000fe20001741670 */
[--C-:B------:R-:W-:Y:S01]  /*14c50*/  FFMA.FTZ R91, R91, R6, -R14.reuse ;  /* 0x000000065b5b7223 */ /* 0x100fe2000001080e */
[----:B------:R-:W-:Y:S01]  /*14c60*/  FMNMX.FTZ R0, R89, R0, !PT ;  /* 0x0000000059007209 */ /* 0x000fe20007810000 */
[----:B------:R-:W0:Y:S01]  /*14c70*/  MUFU.EX2 R101, R101 ;  /* 0x0000006500657308 */ /* 0x000e220000000800 */
[----:B------:R-:W-:Y:S01]  /*14c80*/  ISETP.GT.AND P4, PT, R28, 0x59, !P5 ;  /* 0x000000591c00780c */ /* 0x000fe20006f84270 */
[-CC-:B------:R-:W-:Y:S01]  /*14c90*/  FFMA.FTZ R182, R49, R6.reuse, -R14.reuse ;  /* 0x0000000631b67223 */ /* 0x180fe2000001080e */
[----:B------:R-:W-:Y:S01]  /*14ca0*/  FSEL R67, R39, -INF , !P2 ;  /* 0xff80000027437808 */ /* 0x000fe20005000000 */
[--C-:B------:R-:W-:Y:S01]  /*14cb0*/  FFMA.FTZ R39, R65, R6, -R14.reuse ;  /* 0x0000000641277223 */ /* 0x100fe2000001080e */
[----:B------:R-:W-:Y:S01]  /*14cc0*/  FMNMX.FTZ R0, R99, R0, !PT ;  /* 0x0000000063007209 */ /* 0x000fe20007810000 */
[-CC-:B------:R-:W-:Y:S01]  /*14cd0*/  FFMA.FTZ R178, R51, R6.reuse, -R14.reuse ;  /* 0x0000000633b27223 */ /* 0x180fe2000001080e */
[----:B------:R-:W-:Y:S01]  /*14ce0*/  ISETP.LT.OR P4, PT, R24, 0x5a, P4 ;  /* 0x0000005a1800780c */ /* 0x000fe20002781670 */
[----:B------:R-:W1:Y:S01]  /*14cf0*/  MUFU.EX2 R190, R190 ;  /* 0x000000be00be7308 */ /* 0x000e620000000800 */
[----:B------:R-:W-:Y:S01]  /*14d00*/  FSEL R65, R40, -INF , !P3 ;  /* 0xff80000028417808 */ /* 0x000fe20005800000 */
[--C-:B------:R-:W-:Y:S01]  /*14d10*/  FFMA.FTZ R172, R53, R6, -R14.reuse ;  /* 0x0000000635ac7223 */ /* 0x100fe2000001080e */
[----:B------:R-:W-:Y:S01]  /*14d20*/  FMNMX.FTZ R0, R67, R0, !PT ;  /* 0x0000000043007209 */ /* 0x000fe20007810000 */
[-CC-:B------:R-:W-:Y:S01]  /*14d30*/  FFMA.FTZ R170, R27, R6.reuse, -R14.reuse ;  /* 0x000000061baa7223 */ /* 0x180fe2000001080e */
[----:B------:R-:W-:Y:S01]  /*14d40*/  FSEL R87, R41, -INF , !P4 ;  /* 0xff80000029577808 */ /* 0x000fe20006000000 */
[--C-:B------:R-:W-:Y:S01]  /*14d50*/  FFMA.FTZ R41, R57, R6, -R14.reuse ;  /* 0x0000000639297223 */ /* 0x100fe2000001080e */
[----:B------:R-:W-:Y:S01]  /*14d60*/  FMNMX.FTZ R0, R65, R0, !PT ;  /* 0x0000000041007209 */ /* 0x000fe20007810000 */
[----:B------:R-:W2:Y:S01]  /*14d70*/  MUFU.EX2 R95, R95 ;  /* 0x0000005f005f7308 */ /* 0x000ea20000000800 */
[----:B------:R-:W-:Y:S01]  /*14d80*/  ISETP.NE.AND P5, PT, R96, 0x1, PT ;  /* 0x000000016000780c */ /* 0x000fe20003fa5270 */
[--C-:B------:R-:W-:Y:S01]  /*14d90*/  FFMA.FTZ R69, R69, R6, -R14.reuse ;  /* 0x0000000645457223 */ /* 0x100fe2000001080e */
[----:B------:R-:W-:Y:S01]  /*14da0*/  FMNMX.FTZ R0, R87, R0, !PT ;  /* 0x0000000057007209 */ /* 0x000fe20007810000 */
[-CC-:B------:R-:W-:Y:S01]  /*14db0*/  FFMA.FTZ R176, R55, R6.reuse, -R14.reuse ;  /* 0x0000000637b07223 */ /* 0x180fe2000001080e */
[-CC-:B------:R-:W-:Y:S01]  /*14dc0*/  FFMA.FTZ R49, R63, R6.reuse, -R14.reuse ;  /* 0x000000063f317223 */ /* 0x180fe2000001080e */
[-CC-:B------:R-:W-:Y:S01]  /*14dd0*/  FFMA.FTZ R51, R61, R6.reuse, -R14.reuse ;  /* 0x000000063d337223 */ /* 0x180fe2000001080e */
[-CC-:B------:R-:W-:Y:S01]  /*14de0*/  FFMA.FTZ R53, R59, R6.reuse, -R14.reuse ;  /* 0x000000063b357223 */ /* 0x180fe2000001080e */
[----:B------:R-:W3:Y:S01]  /*14df0*/  SHFL.BFLY PT, R57, R0, 0x2, 0x1f ;  /* 0x0c401f0000397f89 */ /* 0x000ee200000e0000 */
[----:B------:R-:W4:Y:S01]  /*14e00*/  MUFU.EX2 R184, R184 ;  /* 0x000000b800b87308 */ /* 0x000f220000000800 */
[-CC-:B------:R-:W-:Y:S01]  /*14e10*/  FFMA.FTZ R174, R47, R6.reuse, -R14.reuse ;  /* 0x000000062fae7223 */ /* 0x180fe2000001080e */
[-CC-:B------:R-:W-:Y:S01]  /*14e20*/  FFMA.FTZ R45, R45, R6.reuse, -R14.reuse ;  /* 0x000000062d2d7223 */ /* 0x180fe2000001080e */
[-CC-:B------:R-:W-:Y:S01]  /*14e30*/  FFMA.FTZ R168, R43, R6.reuse, -R14.reuse ;  /* 0x000000062ba87223 */ /* 0x180fe2000001080e */
[-CC-:B------:R-:W-:Y:S01]  /*14e40*/  FFMA.FTZ R35, R35, R6.reuse, -R14.reuse ;  /* 0x0000000623237223 */ /* 0x180fe2000001080e */
[----:B------:R-:W-:Y:S01]  /*14e50*/  FFMA.FTZ R27, R31, R6, -R14 ;  /* 0x000000061f1b7223 */ /* 0x000fe2000001080e */
[----:B------:R-:W5:Y:S01]  /*14e60*/  @P5 LDC R38, c[0x0][0x44c] ;  /* 0x00011300ff265b82 */ /* 0x000f620000000800 */
[----:B------:R-:W-:Y:S01]  /*14e70*/  IMAD.MOV.U32 R40, RZ, RZ, R211 ;  /* 0x000000ffff287224 */ /* 0x000fe200078e00d3 */
[----:B------:R-:W5:Y:S06]  /*14e80*/  MUFU.EX2 R91, R91 ;  /* 0x0000005b005b7308 */ /* 0x000f6c0000000800 */
[----:B------:R-:W5:Y:S02]  /*14e90*/  @P5 LDC R42, c[0x0][0x450] ;  /* 0x00011400ff2a5b82 */ /* 0x000f640000000800 */
[----:B------:R-:W5:Y:S01]  /*14ea0*/  MUFU.EX2 R186, R186 ;  /* 0x000000ba00ba7308 */ /* 0x000f620000000800 */
[----:B---3--:R-:W-:-:S07]  /*14eb0*/  FMNMX.FTZ R57, R0, R57, !PT ;  /* 0x0000003900397209 */ /* 0x008fce0007810000 */
[----:B------:R-:W3:Y:S01]  /*14ec0*/  MUFU.EX2 R69, R69 ;  /* 0x0000004500457308 */ /* 0x000ee20000000800 */
        /* <DEDUP_REMOVED lines=15> */
[----:B------:R-:W-:Y:S01]  /*14fc0*/  FADD.FTZ R5, R188, R101 ;  /* 0x00000065bc057221 */ /* 0x000fe20000010000 */
[-CC-:B------:R-:W-:Y:S01]  /*14fd0*/  FFMA.FTZ R14, R75, R6.reuse, -R30.reuse ;  /* 0x000000064b0e7223 */ /* 0x180fe2000001081e */
[----:B------:R-:W-:Y:S01]  /*14fe0*/  MUFU.EX2 R189, R189 ;  /* 0x000000bd00bd7308 */ /* 0x000fe20000000800 */
[-CC-:B------:R-:W-:Y:S01]  /*14ff0*/  FFMA.FTZ R187, R13, R6.reuse, -R30.reuse ;  /* 0x000000060dbb7223 */ /* 0x180fe2000001081e */
[----:B-1----:R-:W-:Y:S01]  /*15000*/  FADD.FTZ R32, R190, R5 ;  /* 0x00000005be207221 */ /* 0x002fe20000010000 */
[-CC-:B------:R-:W-:Y:S01]  /*15010*/  FFMA.FTZ R20, R73, R6.reuse, -R30.reuse ;  /* 0x0000000649147223 */ /* 0x180fe2000001081e */
[-CC-:B------:R-:W-:Y:S01]  /*15020*/  FFMA.FTZ R181, R9, R6.reuse, -R30.reuse ;  /* 0x0000000609b57223 */ /* 0x180fe2000001081e */
[-C--:B------:R-:W-:Y:S01]  /*15030*/  FFMA.FTZ R24, R71, R6.reuse, -R30 ;  /* 0x0000000647187223 */ /* 0x080fe2000001081e */
[----:B--2---:R-:W-:Y:S01]  /*15040*/  FADD.FTZ R5, R95, R32 ;  /* 0x000000205f057221 */ /* 0x004fe20000010000 */
[-CC-:B------:R-:W-:Y:S01]  /*15050*/  FFMA.FTZ R183, R25, R6.reuse, -R30.reuse ;  /* 0x0000000619b77223 */ /* 0x180fe2000001081e */
[----:B------:R-:W0:Y:S01]  /*15060*/  MUFU.EX2 R4, R4 ;  /* 0x0000000400047308 */ /* 0x000e220000000800 */
[-CC-:B------:R-:W-:Y:S01]  /*15070*/  FFMA.FTZ R26, R21, R6.reuse, -R30.reuse ;  /* 0x00000006151a7223 */ /* 0x180fe2000001081e */
[----:B----4-:R-:W-:Y:S01]  /*15080*/  FADD.FTZ R34, R184, R5 ;  /* 0x00000005b8227221 */ /* 0x010fe20000010000 */
[-CC-:B------:R-:W-:Y:S01]  /*15090*/  FFMA.FTZ R177, R29, R6.reuse, -R30.reuse ;  /* 0x000000061db17223 */ /* 0x180fe2000001081e */
[----:B------:R-:W-:Y:S01]  /*150a0*/  FFMA.FTZ R28, R15, R6, -R30 ;  /* 0x000000060f1c7223 */ /* 0x000fe2000001081e */
[----:B-----5:R-:W-:-:S04]  /*150b0*/  @P5 IMAD.HI.U32 R9, R211, R38, RZ ;  /* 0x00000026d3095227 */ /* 0x020fc800078e00ff */
[----:B------:R-:W-:Y:S01]  /*150c0*/  FADD.FTZ R7, R91, R34 ;  /* 0x000000225b077221 */ /* 0x000fe20000010000 */
[-CC-:B------:R-:W-:Y:S01]  /*150d0*/  FFMA.FTZ R33, R33, R6.reuse, -R30.reuse ;  /* 0x0000000621217223 */ /* 0x180fe2000001081e */
[----:B------:R-:W1:Y:S01]  /*150e0*/  MUFU.EX2 R191, R191 ;  /* 0x000000bf00bf7308 */ /* 0x000e620000000800 */
[-CC-:B------:R-:W-:Y:S01]  /*150f0*/  FFMA.FTZ R81, R81, R6.reuse, -R30.reuse ;  /* 0x0000000651517223 */ /* 0x180fe2000001081e */
[----:B------:R-:W-:Y:S01]  /*15100*/  FADD.FTZ R36, R186, R7 ;  /* 0x00000007ba247221 */ /* 0x000fe20000010000 */
[-CC-:B------:R-:W-:Y:S01]  /*15110*/  FFMA.FTZ R37, R37, R6.reuse, -R30.reuse ;  /* 0x0000000625257223 */ /* 0x180fe2000001081e */
[-CC-:B------:R-:W-:Y:S01]  /*15120*/  FFMA.FTZ R83, R83, R6.reuse, -R30.reuse ;  /* 0x0000000653537223 */ /* 0x180fe2000001081e */
[-C--:B------:R-:W-:Y:S01]  /*15130*/  FFMA.FTZ R85, R85, R6.reuse, -R30 ;  /* 0x0000000655557223 */ /* 0x080fe2000001081e */
[----:B---3--:R-:W-:Y:S01]  /*15140*/  FADD.FTZ R7, R69, R36 ;  /* 0x0000002445077221 */ /* 0x008fe20000010000 */
[-C--:B------:R-:W-:Y:S01]  /*15150*/  FFMA.FTZ R89, R89, R6.reuse, -R30 ;  /* 0x0000000659597223 */ /* 0x080fe2000001081e */
[----:B------:R-:W2:Y:S01]  /*15160*/  MUFU.EX2 R12, R12 ;  /* 0x0000000c000c7308 */ /* 0x000ea20000000800 */
[----:B0-----:R-:W-:Y:S01]  /*15170*/  FADD.FTZ R32, R189, R4 ;  /* 0x00000004bd207221 */ /* 0x001fe20000010000 */
[----:B------:R-:W-:Y:S01]  /*15180*/  FADD.FTZ R36, R180, R7 ;  /* 0x00000007b4247221 */ /* 0x000fe20000010000 */
[--C-:B------:R-:W-:Y:S01]  /*15190*/  FFMA.FTZ R99, R99, R6, -R30.reuse ;  /* 0x0000000663637223 */ /* 0x100fe2000001081e */
[----:B------:R-:W-:Y:S01]  /*151a0*/  @P5 SHF.R.U32.HI R40, RZ, R42, R9 ;  /* 0x0000002aff285219 */ /* 0x000fe20000011609 */
[-C--:B------:R-:W-:Y:S01]  /*151b0*/  FFMA.FTZ R67, R67, R6.reuse, -R30 ;  /* 0x0000000643437223 */ /* 0x080fe2000001081e */
[----:B------:R-:W-:Y:S01]  /*151c0*/  FADD.FTZ R7, R39, R36 ;  /* 0x0000002427077221 */ /* 0x000fe20000010000 */
[-C--:B------:R-:W-:Y:S01]  /*151d0*/  FFMA.FTZ R65, R65, R6.reuse, -R30 ;  /* 0x0000000641417223 */ /* 0x080fe2000001081e */
[----:B------:R-:W0:Y:S01]  /*151e0*/  MUFU.EX2 R185, R185 ;  /* 0x000000b900b97308 */ /* 0x000e220000000800 */
[----:B-1----:R-:W-:Y:S01]  /*151f0*/  FADD.FTZ R5, R191, R32 ;  /* 0x00000020bf057221 */ /* 0x002fe20000010000 */
[----:B------:R-:W-:Y:S01]  /*15200*/  FADD.FTZ R38, R182, R7 ;  /* 0x00000007b6267221 */ /* 0x000fe20000010000 */
[----:B------:R-:W-:Y:S01]  /*15210*/  FFMA.FTZ R87, R87, R6, -R30 ;  /* 0x0000000657577223 */ /* 0x000fe2000001081e */
[----:B------:R-:W-:Y:S01]  /*15220*/  IMAD.IADD R151, R151, 0x1, R40 ;  /* 0x0000000197977824 */ /* 0x000fe200078e0228 */
[----:B------:R-:W-:Y:S01]  /*15230*/  ISETP.GE.AND P5, PT, R11, 0x1, PT ;  /* 0x000000010b00780c */ /* 0x000fe20003fa6270 */
[----:B------:R-:W-:Y:S01]  /*15240*/  FADD.FTZ R7, R41, R38 ;  /* 0x0000002629077221 */ /* 0x000fe20000010000 */
[----:B------:R-:W-:Y:S01]  /*15250*/  F2FP.F16.F32.PACK_AB R189, R4, R189 ;  /* 0x000000bd04bd723e */ /* 0x000fe200000000ff */
[----:B------:R-:W1:Y:S01]  /*15260*/  MUFU.EX2 R14, R14 ;  /* 0x0000000e000e7308 */ /* 0x000e620000000800 */
[----:B--2---:R-:W-:Y:S01]  /*15270*/  FADD.FTZ R34, R12, R5 ;  /* 0x000000050c227221 */ /* 0x004fe20000010000 */
[----:B------:R-:W-:Y:S01]  /*15280*/  FADD.FTZ R38, R176, R7 ;  /* 0x00000007b0267221 */ /* 0x000fe20000010000 */
[----:B------:R-:W-:Y:S01]  /*15290*/  F2FP.F16.F32.PACK_AB R188, R101, R188 ;  /* 0x000000bc65bc723e */ /* 0x000fe200000000ff */
[----:B------:R-:W-:Y:S01]  /*152a0*/  IMAD.IADD R10, R151, 0x1, R10 ;  /* 0x00000001970a7824 */ /* 0x000fe200078e020a */
[----:B------:R-:W-:-:S02]  /*152b0*/  F2FP.F16.F32.PACK_AB R190, R95, R190 ;  /* 0x000000be5fbe723e */ /* 0x000fc400000000ff */
[----:B------:R-:W-:Y:S01]  /*152c0*/  F2FP.F16.F32.PACK_AB R184, R91, R184 ;  /* 0x000000b85bb8723e */ /* 0x000fe200000000ff */
[----:B------:R-:W2:Y:S01]  /*152d0*/  MUFU.EX2 R187, R187 ;  /* 0x000000bb00bb7308 */ /* 0x000ea20000000800 */
[----:B0-----:R-:W-:Y:S01]  /*152e0*/  FADD.FTZ R5, R185, R34 ;  /* 0x00000022b9057221 */ /* 0x001fe20000010000 */
[----:B------:R-:W-:Y:S02]  /*152f0*/  F2FP.F16.F32.PACK_AB R186, R69, R186 ;  /* 0x000000ba45ba723e */ /* 0x000fe400000000ff */
[----:B------:R-:W-:Y:S02]  /*15300*/  F2FP.F16.F32.PACK_AB R180, R39, R180 ;  /* 0x000000b427b4723e */ /* 0x000fe400000000ff */
[----:B------:R-:W-:Y:S02]  /*15310*/  F2FP.F16.F32.PACK_AB R182, R41, R182 ;  /* 0x000000b629b6723e */ /* 0x000fe400000000ff */
[----:B------:R-:W0:Y:S01]  /*15320*/  MUFU.EX2 R20, R20 ;  /* 0x0000001400147308 */ /* 0x000e220000000800 */
[----:B-1----:R-:W-:Y:S01]  /*15330*/  FADD.FTZ R34, R14, R5 ;  /* 0x000000050e227221 */ /* 0x002fe20000010000 */
[----:B------:R-:W-:-:S02]  /*15340*/  F2FP.F16.F32.PACK_AB R191, R12, R191 ;  /* 0x000000bf0cbf723e */ /* 0x000fc400000000ff */
[----:B------:R-:W-:-:S04]  /*15350*/  F2FP.F16.F32.PACK_AB R185, R14, R185 ;  /* 0x000000b90eb9723e */ /* 0x000fc800000000ff */
        /* <DEDUP_REMOVED lines=84> */
.L_x_4887:
[----:B------:R-:W-:-:S13]  /*158a0*/  ISETP.NE.AND P2, PT, R11, 0x1, PT ;  /* 0x000000010b00780c */ /* 0x000fda0003f45270 */
[----:B------:R-:W0:Y:S02]  /*158b0*/  @P2 LDC.64 R12, c[0x0][0x9e8] ;  /* 0x00027a00ff0c2b82 */ /* 0x000e240000000a00 */
[----:B0-----:R-:W-:-:S05]  /*158c0*/  @P2 IMAD.HI.U32 R12, R9, R12, RZ ;  /* 0x0000000c090c2227 */ /* 0x001fca00078e00ff */
[----:B------:R-:W-:-:S07]  /*158d0*/  @P2 SHF.R.U32.HI R9, RZ, R13, R12 ;  /* 0x0000000dff092219 */ /* 0x000fce000001160c */
.L_x_4888:
[----:B------:R-:W-:Y:S05]  /*158e0*/  BSYNC B0 ;  /* 0x0000000000007941 */ /* 0x000fea0003800000 */
.L_x_4886:
[----:B------:R-:W-:-:S05]  /*158f0*/  IMAD R9, R9, R11, R11 ;  /* 0x0000000b09097224 */ /* 0x000fca00078e020b */
[----:B------:R-:W-:-:S07]  /*15900*/  VIMNMX R10, R10, R9, PT ;  /* 0x000000090a0a7248 */ /* 0x000fce0003fe0100 */
.L_x_4885:
[----:B------:R-:W-:Y:S01]  /*15910*/  IMAD.HI R10, R10, 0x2aaaaaab, RZ ;  /* 0x2aaaaaab0a0a7827 */ /* 0x000fe200078e02ff */
[----:B------:R-:W-:Y:S01]  /*15920*/  ULDC UR58, c[0x0][0x9d8] ;  /* 0x00027600003a7ab9 */ /* 0x000fe20000000800 */
[----:B------:R-:W-:Y:S01]  /*15930*/  ULDC UR59, c[0x0][0x9d8] ;  /* 0x00027600003b7ab9 */ /* 0x000fe20000000800 */
[----:B------:R-:W-:Y:S01]  /*15940*/  BSSY B0, `(.L_x_4889) ;  /* 0x00003e3000007945 */ /* 0x000fe20003800000 */
[----:B------:R-:W-:Y:S01]  /*15950*/  IMAD.MOV.U32 R120, RZ, RZ, 0x3f800000 ;  /* 0x3f800000ff787424 */ /* 0x000fe200078e00ff */
[----:B------:R-:W-:Y:S02]  /*15960*/  SHF.R.U32.HI R9, RZ, 0x1f, R10 ;  /* 0x0000001fff097819 */ /* 0x000fe4000001160a */
[----:B------:R-:W-:Y:S02]  /*15970*/  CS2R R118, SRZ ;  /* 0x0000000000767805 */ /* 0x000fe4000001ff00 */
[----:B------:R-:W-:Y:S02]  /*15980*/  CS2R R116, SRZ ;  /* 0x0000000000747805 */ /* 0x000fe4000001ff00 */
[----:B------:R-:W-:-:S02]  /*15990*/  CS2R R114, SRZ ;  /* 0x0000000000727805 */ /* 0x000fc4000001ff00 */
[----:B------:R-:W-:Y:S01]  /*159a0*/  LEA.HI.SX32 R11, R10, R9, 0x1c ;  /* 0x000000090a0b7211 */ /* 0x000fe200078fe2ff */
[----:B------:R-:W-:Y:S01]  /*159b0*/  IMAD.MOV.U32 R9, RZ, RZ, 0x3f800000 ;  /* 0x3f800000ff097424 */ /* 0x000fe200078e00ff */
[----:B------:R-:W-:Y:S02]  /*159c0*/  CS2R R112, SRZ ;  /* 0x0000000000707805 */ /* 0x000fe4000001ff00 */
[----:B------:R-:W-:Y:S02]  /*159d0*/  CS2R R110, SRZ ;  /* 0x00000000006e7805 */ /* 0x000fe4000001ff00 */
[----:B------:R-:W-:Y:S02]  /*159e0*/  VIMNMX R20, R212, R11, !PT ;  /* 0x0000000bd4147248 */ /* 0x000fe40007fe0100 */
[----:B------:R-:W-:Y:S02]  /*159f0*/  CS2R R108, SRZ ;  /* 0x00000000006c7805 */ /* 0x000fe4000001ff00 */
[----:B------:R-:W-:-:S02]  /*15a00*/  CS2R R106, SRZ ;  /* 0x00000000006a7805 */ /* 0x000fc4000001ff00 */
[----:B------:R-:W-:Y:S02]  /*15a10*/  CS2R R104, SRZ ;  /* 0x0000000000687805 */ /* 0x000fe4000001ff00 */
[----:B------:R-:W-:Y:S02]  /*15a20*/  ISETP.GE.AND P2, PT, R7, R20, PT ;  /* 0x000000140700720c */ /* 0x000fe40003f46270 */
        /* <DEDUP_REMOVED lines=41> */
[----:B------:R-:W-:Y:S01]  /*15cc0*/  BSSY B1, `(.L_x_4891) ;  /* 0x00003a6000017945 */ /* 0x000fe20003800000 */
[----:B------:R-:W-:Y:S02]  /*15cd0*/  IMAD.MOV.U32 R9, RZ, RZ, 0x3f800000 ;  /* 0x3f800000ff097424 */ /* 0x000fe400078e00ff */
[----:B------:R-:W-:-:S07]  /*15ce0*/  IMAD.MOV.U32 R119, RZ, RZ, RZ ;  /* 0x000000ffff777224 */ /* 0x000fce00078e00ff */
.L_x_4910:
[----:B------:R-:W-:-:S05]  /*15cf0*/  VIADD R15, R17, 0x1 ;  /* 0x00000001110f7836 */ /* 0x000fca0000000000 */
[----:B------:R-:W-:-:S04]  /*15d00*/  ISETP.NE.AND P2, PT, R15, 0x2, PT ;  /* 0x000000020f00780c */ /* 0x000fc80003f45270 */
[----:B------:R-:W-:Y:S02]  /*15d10*/  SEL R14, RZ, 0x1, P2 ;  /* 0x00000001ff0e7807 */ /* 0x000fe40001000000 */
[----:B------:R-:W-:Y:S02]  /*15d20*/  SEL R15, R15, RZ, P2 ;  /* 0x000000ff0f0f7207 */ /* 0x000fe40001000000 */
[----:B------:R-:W-:Y:S01]  /*15d30*/  LOP3.LUT R14, R19, R14, RZ, 0x3c, !PT ;  /* 0x0000000e130e7212 */ /* 0x000fe200078e3cff */
[----:B------:R-:W-:Y:S06]  /*15d40*/  @!P0 BRA `(.L_x_4892) ;  /* 0x0000000000048947 */ /* 0x000fec0003800000 */
[----:B------:R-:W-:Y:S01]  /*15d50*/  BPT.TRAP 0x1 ;  /* 0x000000040000795c */ /* 0x000fe20000300000 */
.L_x_4892:
[----:B------:R-:W-:Y:S01]  /*15d60*/  IMAD R6, R15, 0x8, R2 ;  /* 0x000000080f067824 */ /* 0x000fe200078e0202 */
[----:B------:R-:W-:-:S04]  /*15d70*/  SHF.L.U32 R11, R14, 0x1f, RZ ;  /* 0x0000001f0e0b7819 */ /* 0x000fc800000006ff */
[----:B------:R0:W1:Y:S01]  /*15d80*/  SYNCS.PHASECHK.TRANS64.TRYWAIT P2, [R6+URZ+0x30830], R11 ;  /* 0x0308300b060075a7 */ /* 0x000062000804017f */
[----:B------:R-:W-:Y:S05]  /*15d90*/  @!P0 BRA `(.L_x_4893) ;  /* 0x0000000000048947 */ /* 0x000fea0003800000 */
[----:B------:R-:W-:Y:S01]  /*15da0*/  BPT.TRAP 0x1 ;  /* 0x000000040000795c */ /* 0x000fe20000300000 */
.L_x_4893:
[----:B------:R-:W-:Y:S01]  /*15db0*/  IMAD R126, R15, 0x900, R8 ;  /* 0x000009000f7e7824 */ /* 0x000fe200078e0208 */
[----:B------:R-:W-:Y:S03]  /*15dc0*/  BSSY B2, `(.L_x_4894) ;  /* 0x0000006000027945 */ /* 0x000fe60003800000 */
[C---:B------:R-:W-:Y:S01]  /*15dd0*/  VIADD R12, R126.reuse, 0x2 ;  /* 0x000000027e0c7836 */ /* 0x040fe20000000000 */
[----:B------:R-:W-:Y:S01]  /*15de0*/  IADD3 R122, R126, 0x4, RZ ;  /* 0x000000047e7a7810 */ /* 0x000fe20007ffe0ff */
[----:B-1----:R-:W-:Y:S06]  /*15df0*/  @P2 BRA `(.L_x_4895) ;  /* 0x0000000000082947 */ /* 0x002fec0003800000 */
[----:B------:R-:W1:Y:S02]  /*15e00*/  SYNCS.PHASECHK.TRANS64.TRYWAIT P2, [R6+URZ+0x30830], R11 ;  /* 0x0308300b060075a7 */ /* 0x000e64000804017f */
[----:B-1----:R-:W-:Y:S05]  /*15e10*/  @!P2 BRA `(.L_x_4896) ;  /* 0x0000018800e8a947 */ /* 0x002fea0003800000 */
.L_x_4895:
[----:B------:R-:W-:Y:S05]  /*15e20*/  BSYNC B2 ;  /* 0x0000000000027941 */ /* 0x000fea0003800000 */
.L_x_4894:
[----:B------:R-:W-:Y:S01]  /*15e30*/  IMAD.MOV.U32 R10, RZ, RZ, R126 ;  /* 0x000000ffff0a7224 */ /* 0x000fe200078e007e */
[----:B------:R2:W-:Y:S04]  /*15e40*/  STL.64 [R1+0x90], R14 ;  /* 0x0000900e01007387 */ /* 0x0005e80000100a00 */
[----:B------:R-:W-:Y:S01]  /*15e50*/  R2UR UR54, R10 ;  /* 0x000000000a3672ca */ /* 0x000fe200000e0000 */
[----:B------:R-:W-:Y:S02]  /*15e60*/  VIADD R10, R126, 0x300 ;  /* 0x000003007e0a7836 */ /* 0x000fe40000000000 */
[----:B01----:R-:W-:-:S03]  /*15e70*/  IMAD.MOV.U32 R11, RZ, RZ, 0x40000040 ;  /* 0x40000040ff0b7424 */ /* 0x003fc600078e00ff */
[----:B------:R-:W-:Y:S01]  /*15e80*/  R2UR UR26, R10 ;  /* 0x000000000a1a72ca */ /* 0x000fe200000e0000 */
[----:B--2---:R-:W2:Y:S01]  /*15e90*/  LDL.64 R14, [R1+0x28] ;  /* 0x00002800010e7983 */ /* 0x004ea20000100a00 */
[----:B------:R-:W-:-:S03]  /*15ea0*/  IADD3 R10, R126, 0x304, RZ ;  /* 0x000003047e0a7810 */ /* 0x000fc60007ffe0ff */
[----:B------:R0:W-:Y:S01]  /*15eb0*/  STL.64 [R1+0x88], R6 ;  /* 0x0000880601007387 */ /* 0x0001e20000100a00 */
[C---:B------:R-:W-:Y:S02]  /*15ec0*/  R2UR UR55, R11.reuse ;  /* 0x000000000b3772ca */ /* 0x040fe400000e0000 */
[C---:B------:R-:W-:Y:S02]  /*15ed0*/  R2UR UR27, R11.reuse ;  /* 0x000000000b1b72ca */ /* 0x040fe400000e0000 */
[----:B------:R-:W-:Y:S02]  /*15ee0*/  R2UR UR18, R10 ;  /* 0x000000000a1272ca */ /* 0x000fe400000e0000 */
[----:B------:R-:W-:Y:S01]  /*15ef0*/  R2UR UR19, R11 ;  /* 0x000000000b1372ca */ /* 0x000fe200000e0000 */
[----:B0-----:R-:W3:Y:S04]  /*15f00*/  LDL.64 R6, [R1+0x20] ;  /* 0x0000200001067983 */ /* 0x001ee80000100a00 */
[----:B------:R0:W-:Y:S04]  /*15f10*/  STL.64 [R1+0x80], R4 ;  /* 0x0000800401007387 */ /* 0x0001e80000100a00 */
[----:B0-----:R-:W4:Y:S04]  /*15f20*/  LDL.64 R4, [R1+0x18] ;  /* 0x0000180001047983 */ /* 0x001f280000100a00 */
[----:B------:R0:W-:Y:S04]  /*15f30*/  STL.64 [R1+0x78], R2 ;  /* 0x0000780201007387 */ /* 0x0001e80000100a00 */
[----:B------:R-:W2:Y:S01]  /*15f40*/  LDL.64 R10, [R1+0x30] ;  /* 0x00003000010a7983 */ /* 0x000ea20000100a00 */
[----:B------:R-:W-:Y:S01]  /*15f50*/  R2UR UR50, R12 ;  /* 0x000000000c3272ca */ /* 0x000fe200000e0000 */
[----:B------:R-:W-:Y:S01]  /*15f60*/  VIADD R12, R126, 0x6 ;  /* 0x000000067e0c7836 */ /* 0x000fe20000000000 */
[----:B------:R-:W-:Y:S01]  /*15f70*/  R2UR UR34, R122 ;  /* 0x000000007a2272ca */ /* 0x000fe200000e0000 */
[----:B------:R-:W-:-:S02]  /*15f80*/  VIADD R122, R126, 0x302 ;  /* 0x000003027e7a7836 */ /* 0x000fc40000000000 */
[-C--:B------:R-:W-:Y:S01]  /*15f90*/  FMUL.FTZ R24, R24, R120.reuse ;  /* 0x0000007818187220 */ /* 0x080fe20000410000 */
        /* <DEDUP_REMOVED lines=49> */
[C---:B------:R-:W-:Y:S01]  /*162b0*/  VIADD R12, R126.reuse, 0x306 ;  /* 0x000003067e0c7836 */ /* 0x040fe20000000000 */
[----:B------:R-:W-:Y:S01]  /*162c0*/  MOV R127, 0x40000040 ;  /* 0x40000040007f7802 */ /* 0x000fe20000000f00 */
[C---:B------:R-:W-:Y:S01]  /*162d0*/  VIADD R120, R126.reuse, 0x600 ;  /* 0x000006007e787836 */ /* 0x040fe20000000000 */
[----:B0-----:R-:W4:Y:S01]  /*162e0*/  LDL.64 R2, [R1+0x10] ;  /* 0x0000100001027983 */ /* 0x001f220000100a00 */
[----:B------:R-:W-:-:S02]  /*162f0*/  VIADD R122, R126, 0x602 ;  /* 0x000006027e7a7836 */ /* 0x000fc40000000000 */
[-C--:B------:R-:W-:Y:S01]  /*16300*/  FMUL.FTZ R26, R26, R9.reuse ;  /* 0x000000091a1a7220 */ /* 0x080fe20000410000 */
[----:B------:R-:W-:Y:S02]  /*16310*/  VIADD R124, R126, 0x604 ;  /* 0x000006047e7c7836 */ /* 0x000fe40000000000 */
[-C--:B------:R-:W-:Y:S01]  /*16320*/  FMUL.FTZ R27, R27, R9.reuse ;  /* 0x000000091b1b7220 */ /* 0x080fe20000410000 */
[----:B------:R-:W-:Y:S02]  /*16330*/  IMAD.MOV.U32 R123, RZ, RZ, 0x40000040 ;  /* 0x40000040ff7b7424 */ /* 0x000fe400078e00ff */
[-C--:B------:R-:W-:Y:S01]  /*16340*/  FMUL.FTZ R30, R30, R9.reuse ;  /* 0x000000091e1e7220 */ /* 0x080fe20000410000 */
[----:B------:R-:W-:Y:S02]  /*16350*/  VIADD R126, R126, 0x606 ;  /* 0x000006067e7e7836 */ /* 0x000fe40000000000 */
[-C--:B------:R-:W-:Y:S01]  /*16360*/  FMUL.FTZ R31, R31, R9.reuse ;  /* 0x000000091f1f7220 */ /* 0x080fe20000410000 */
[----:B------:R-:W-:Y:S01]  /*16370*/  IMAD.MOV.U32 R121, RZ, RZ, 0x40000040 ;  /* 0x40000040ff797424 */ /* 0x000fe200078e00ff */
[C---:B------:R-:W-:Y:S01]  /*16380*/  R2UR UR35, R123.reuse ;  /* 0x000000007b2372ca */ /* 0x040fe200000e0000 */
[----:B------:R-:W-:Y:S01]  /*16390*/  IMAD.MOV.U32 R125, RZ, RZ, 0x40000040 ;  /* 0x40000040ff7d7424 */ /* 0x000fe200078e00ff */
[----:B------:R-:W-:Y:S01]  /*163a0*/  R2UR UR23, R123 ;  /* 0x000000007b1772ca */ /* 0x000fe200000e0000 */
[----:B------:R-:W-:Y:S01]  /*163b0*/  IMAD.MOV.U32 R13, RZ, RZ, 0x40000040 ;  /* 0x40000040ff0d7424 */ /* 0x000fe200078e00ff */
        /* <DEDUP_REMOVED lines=16> */
[----:B------:R-:W-:Y:S01]  /*164c0*/  WARPGROUP.ARRIVE ;  /* 0x00000000000079c5 */ /* 0x000fe20000000000 */
[C---:B------:R-:W-:Y:S01]  /*164d0*/  R2UR UR51, R13.reuse ;  /* 0x000000000d3372ca */ /* 0x040fe200000e0000 */
[-C--:B------:R-:W-:Y:S01]  /*164e0*/  FMUL.FTZ R50, R50, R9.reuse ;  /* 0x0000000932327220 */ /* 0x080fe20000410000 */
[----:B------:R-:W-:Y:S01]  /*164f0*/  R2UR UR31, R13 ;  /* 0x000000000d1f72ca */ /* 0x000fe200000e0000 */
[-C--:B------:R-:W-:Y:S01]  /*16500*/  FMUL.FTZ R51, R51, R9.reuse ;  /* 0x0000000933337220 */ /* 0x080fe20000410000 */
[-C--:B------:R-:W-:Y:S01]  /*16510*/  FMUL.FTZ R54, R54, R9.reuse ;  /* 0x0000000936367220 */ /* 0x080fe20000410000 */
[----:B------:R-:W-:Y:S01]  /*16520*/  HGMMA.64x96x16.F32 R120, gdesc[UR52], RZ, !UPT, gsb0 ;  /* 0x01600000347879f0 */ /* 0x000fe2000c0008ff */
        /* <DEDUP_REMOVED lines=35> */
[----:B------:R-:W-:Y:S01]  /*16760*/  HGMMA.64x96x16.F32 R120, gdesc[UR48], R120, gsb0 ;  /* 0x01600000307879f0 */ /* 0x000fe20008000878 */
[----:B--2---:R-:W-:Y:S02]  /*16770*/  R2UR UR32, R10 ;  /* 0x000000000a2072ca */ /* 0x004fe400000e0000 */
[----:B------:R-:W-:Y:S02]  /*16780*/  R2UR UR33, R11 ;  /* 0x000000000b2172ca */ /* 0x000fe400000e0000 */
[----:B------:R-:W-:Y:S01]  /*16790*/  R2UR UR28, R14 ;  /* 0x000000000e1c72ca */ /* 0x000fe200000e0000 */
[----:B------:R-:W2:Y:S01]  /*167a0*/  LDL.64 R10, [R1] ;  /* 0x00000000010a7983 */ /* 0x000ea20000100a00 */
[----:B------:R-:W-:Y:S02]  /*167b0*/  WARPGROUP.DEPBAR.LE gsb0, 0x0 ;  /* 0x00008000000079c5 */ /* 0x000fe40000010000 */
[----:B------:R-:W-:-:S07]  /*167c0*/  WARPGROUP.ARRIVE ;  /* 0x00000000000079c5 */ /* 0x000fce0000000000 */
[----:B------:R-:W-:Y:S01]  /*167d0*/  HGMMA.64x96x16.F32 R120, gdesc[UR32], R120, gsb0 ;  /* 0x01600000207879f0 */ /* 0x000fe20008000878 */
[----:B------:R-:W-:Y:S02]  /*167e0*/  R2UR UR29, R15 ;  /* 0x000000000f1d72ca */ /* 0x000fe400000e0000 */
[----:B------:R-:W-:Y:S02]  /*167f0*/  R2UR UR14, R12 ;  /* 0x000000000c0e72ca */ /* 0x000fe400000e0000 */
[----:B------:R-:W-:Y:S02]  /*16800*/  R2UR UR15, R13 ;  /* 0x000000000d0f72ca */ /* 0x000fe400000e0000 */
[----:B------:R-:W2:Y:S01]  /*16810*/  LDL.64 R12, [R1+0x8] ;  /* 0x00000800010c7983 */ /* 0x000ea20000100a00 */
[----:B---3--:R-:W-:Y:S02]  /*16820*/  R2UR UR24, R6 ;  /* 0x00000000061872ca */ /* 0x008fe400000e0000 */
[----:B------:R-:W-:Y:S01]  /*16830*/  R2UR UR25, R7 ;  /* 0x00000000071972ca */ /* 0x000fe200000e0000 */
[----:B------:R0:W5:Y:S01]  /*16840*/  LDL.LU.64 R14, [R1+0x90] ;  /* 0x00009000010e7983 */ /* 0x0001620000300a00 */
[----:B----4-:R-:W-:-:S02]  /*16850*/  R2UR UR20, R4 ;  /* 0x00000000041472ca */ /* 0x010fc400000e0000 */
[----:B------:R-:W-:Y:S01]  /*16860*/  R2UR UR21, R5 ;  /* 0x00000000051572ca */ /* 0x000fe200000e0000 */
[----:B------:R0:W5:Y:S01]  /*16870*/  LDL.LU.64 R6, [R1+0x88] ;  /* 0x0000880001067983 */ /* 0x0001620000300a00 */
[----:B------:R-:W-:Y:S01]  /*16880*/  UMOV UR4, UR56 ;  /* 0x0000003800047c82 */ /* 0x000fe20008000000 */
[----:B------:R-:W-:Y:S02]  /*16890*/  UMOV UR5, UR57 ;  /* 0x0000003900057c82 */ /* 0x000fe40008000000 */
[----:B------:R0:W5:Y:S01]  /*168a0*/  LDL.LU.64 R4, [R1+0x80] ;  /* 0x0000800001047983 */ /* 0x0001620000300a00 */
[----:B------:R-:W-:Y:S02]  /*168b0*/  WARPGROUP.DEPBAR.LE gsb0, 0x0 ;  /* 0x00008000000079c5 */ /* 0x000fe40000010000 */
[----:B------:R-:W-:-:S06]  /*168c0*/  WARPGROUP.ARRIVE ;  /* 0x00000000000079c5 */ /* 0x000fcc0000000000 */
[----:B------:R-:W-:Y:S03]  /*168d0*/  HGMMA.64x96x16.F32 R120, gdesc[UR28], R120, gsb0 ;  /* 0x016000001c7879f0 */ /* 0x000fe60008000878 */
[----:B------:R-:W-:Y:S02]  /*168e0*/  WARPGROUP.DEPBAR.LE gsb0, 0x0 ;  /* 0x00008000000079c5 */ /* 0x000fe40000010000 */
[----:B------:R-:W-:-:S06]  /*168f0*/  WARPGROUP.ARRIVE ;  /* 0x00000000000079c5 */ /* 0x000fcc0000000000 */
[----:B------:R-:W-:Y:S01]  /*16900*/  HGMMA.64x96x16.F32 R120, gdesc[UR24], R120, gsb0 ;  /* 0x01600000187879f0 */ /* 0x000fe20008000878 */
[----:B------:R-:W-:Y:S02]  /*16910*/  R2UR UR16, R2 ;  /* 0x00000000021072ca */ /* 0x000fe400000e0000 */
[----:B------:R-:W-:Y:S02]  /*16920*/  R2UR UR17, R3 ;  /* 0x00000000031172ca */ /* 0x000fe400000e0000 */
[----:B------:R0:W5:Y:S01]  /*16930*/  LDL.LU.64 R2, [R1+0x78] ;  /* 0x0000780001027983 */ /* 0x0001620000300a00 */
[----:B------:R-:W-:Y:S02]  /*16940*/  WARPGROUP.DEPBAR.LE gsb0, 0x0 ;  /* 0x00008000000079c5 */ /* 0x000fe40000010000 */
[----:B------:R-:W-:-:S06]  /*16950*/  WARPGROUP.ARRIVE ;  /* 0x00000000000079c5 */ /* 0x000fcc0000000000 */
[----:B------:R-:W-:Y:S01]  /*16960*/  HGMMA.64x96x16.F32 R120, gdesc[UR20], R120, gsb0 ;  /* 0x01600000147879f0 */ /* 0x000fe20008000878 */
[----:B--2---:R-:W-:Y:S02]  /*16970*/  R2UR UR12, R12 ;  /* 0x000000000c0c72ca */ /* 0x004fe400000e0000 */
[----:B------:R-:W-:Y:S01]  /*16980*/  R2UR UR13, R13 ;  /* 0x000000000d0d72ca */ /* 0x000fe200000e0000 */
[----:B------:R-:W-:Y:S02]  /*16990*/  WARPGROUP.DEPBAR.LE gsb0, 0x0 ;  /* 0x00008000000079c5 */ /* 0x000fe40000010000 */
[----:B------:R-:W-:-:S06]  /*169a0*/  WARPGROUP.ARRIVE ;  /* 0x00000000000079c5 */ /* 0x000fcc0000000000 */
[----:B------:R-:W-:Y:S01]  /*169b0*/  HGMMA.64x96x16.F32 R120, gdesc[UR16], R120, gsb0 ;  /* 0x01600000107879f0 */ /* 0x000fe20008000878 */
[----:B------:R-:W-:Y:S02]  /*169c0*/  R2UR UR8, R10 ;  /* 0x000000000a0872ca */ /* 0x000fe400000e0000 */
[----:B------:R-:W-:Y:S01]  /*169d0*/  R2UR UR9, R11 ;  /* 0x000000000b0972ca */ /* 0x000fe200000e0000 */
        /* <DEDUP_REMOVED lines=16> */
[----:B0-----:R-:W-:Y:S05]  /*16ae0*/  @!P0 BRA `(.L_x_4897) ;  /* 0x0000000000048947 */ /* 0x001fea0003800000 */
[----:B------:R-:W-:Y:S01]  /*16af0*/  BPT.TRAP 0x1 ;  /* 0x000000040000795c */ /* 0x000fe20000300000 */
.L_x_4897:
[----:B------:R-:W-:Y:S01]  /*16b00*/  SHF.L.U32 R10, R19, 0x1f, RZ ;  /* 0x0000001f130a7819 */ /* 0x000fe200000006ff */
[----:B-----5:R-:W-:-:S04]  /*16b10*/  IMAD R9, R17, 0x8, R2 ;  /* 0x0000000811097824 */ /* 0x020fc800078e0202 */
[----:B------:R0:W1:Y:S01]  /*16b20*/  SYNCS.PHASECHK.TRANS64.TRYWAIT P2, [R9+URZ+0x30850], R10 ;  /* 0x0308500a090075a7 */ /* 0x000062000804017f */
[----:B------:R-:W-:Y:S05]  /*16b30*/  @!P0 BRA `(.L_x_4898) ;  /* 0x0000000000048947 */ /* 0x000fea0003800000 */
[----:B------:R-:W-:Y:S01]  /*16b40*/  BPT.TRAP 0x1 ;  /* 0x000000040000795c */ /* 0x000fe20000300000 */
.L_x_4898:
[----:B------:R-:W-:Y:S04]  /*16b50*/  BSSY B2, `(.L_x_4899) ;  /* 0x0000004000027945 */ /* 0x000fe80003800000 */
[----:B-1----:R-:W-:Y:S05]  /*16b60*/  @P2 BRA `(.L_x_4900) ;  /* 0x0000000000082947 */ /* 0x002fea0003800000 */
[----:B------:R-:W1:Y:S02]  /*16b70*/  SYNCS.PHASECHK.TRANS64.TRYWAIT P2, [R9+URZ+0x30850], R10 ;  /* 0x0308500a090075a7 */ /* 0x000e64000804017f */
[----:B-1----:R-:W-:Y:S05]  /*16b80*/  @!P2 BRA `(.L_x_4901) ;  /* 0x0000017c00a0a947 */ /* 0x002fea0003800000 */
.L_x_4900:
[----:B------:R-:W-:Y:S05]  /*16b90*/  BSYNC B2 ;  /* 0x0000000000027941 */ /* 0x000fea0003800000 */
.L_x_4899:
[----:B------:R-:W2:Y:S01]  /*16ba0*/  LDL R12, [R1+0x38] ;  /* 0x00003800010c7983 */ /* 0x000ea20000100800 */
[----:B01----:R-:W-:Y:S01]  /*16bb0*/  VIADD R10, R2, 0x400 ;  /* 0x00000400020a7836 */ /* 0x003fe20000000000 */
[----:B------:R-:W-:Y:S01]  /*16bc0*/  WARPGROUP.ARRIVE ;  /* 0x00000000000079c5 */ /* 0x000fe20000000000 */
[----:B------:R-:W-:Y:S01]  /*16bd0*/  IMAD.MOV.U32 R11, RZ, RZ, 0x40000040 ;  /* 0x40000040ff0b7424 */ /* 0x000fe200078e00ff */
[----:B------:R-:W-:Y:S01]  /*16be0*/  ULDC UR5, c[0x0][0x9d8] ;  /* 0x0002760000057ab9 */ /* 0x000fe20000000800 */
[----:B------:R-:W-:Y:S01]  /*16bf0*/  IMAD.MOV.U32 R13, RZ, RZ, 0x40000040 ;  /* 0x40000040ff0d7424 */ /* 0x000fe200078e00ff */
[----:B------:R-:W-:Y:S01]  /*16c00*/  SHF.R.U32.HI R10, RZ, 0x4, R10 ;  /* 0x00000004ff0a7819 */ /* 0x000fe2000001160a */
[----:B------:R-:W-:Y:S01]  /*16c10*/  FMUL.FTZ R19, R123, UR5 ;  /* 0x000000057b137c20 */ /* 0x000fe20008410000 */
[----:B------:R-:W-:Y:S01]  /*16c20*/  R2UR UR7, R11 ;  /* 0x000000000b0772ca */ /* 0x000fe200000e0000 */
[----:B------:R-:W-:Y:S01]  /*16c30*/  IMAD.MOV.U32 R11, RZ, RZ, 0x40000040 ;  /* 0x40000040ff0b7424 */ /* 0x000fe200078e00ff */
[----:B------:R-:W-:Y:S01]  /*16c40*/  LOP3.LUT R10, R10, 0x3fff, RZ, 0xc0, !PT ;  /* 0x00003fff0a0a7812 */ /* 0x000fe200078ec0ff */
[----:B------:R-:W-:Y:S01]  /*16c50*/  FMUL.FTZ R21, R124, UR5 ;  /* 0x000000057c157c20 */ /* 0x000fe20008410000 */
        /* <DEDUP_REMOVED lines=27> */
[----:B------:R-:W-:-:S02]  /*16e10*/  IMAD.MOV.U32 R13, RZ, RZ, 0x40000040 ;  /* 0x40000040ff0d7424 */ /* 0x000fc400078e00ff */
[----:B------:R-:W-:Y:S01]  /*16e20*/  FMUL.FTZ R157, R160, UR5 ;  /* 0x00000005a09d7c20 */ /* 0x000fe20008410000 */
[----:B------:R-:W-:Y:S01]  /*16e30*/  FMUL.FTZ R156, R163, UR5 ;  /* 0x00000005a39c7c20 */ /* 0x000fe20008410000 */
[----:B------:R-:W-:Y:S01]  /*16e40*/  FMUL.FTZ R161, R164, UR5 ;  /* 0x00000005a4a17c20 */ /* 0x000fe20008410000 */
[----:B------:R-:W-:Y:S01]  /*16e50*/  FMUL.FTZ R163, R165, UR5 ;  /* 0x00000005a5a37c20 */ /* 0x000fe20008410000 */
[----:B------:R-:W-:Y:S02]  /*16e60*/  IMAD R164, R7, -0x60, RZ ;  /* 0xffffffa007a47824 */ /* 0x000fe400078e02ff */
[----:B------:R-:W-:Y:S01]  /*16e70*/  FMUL.FTZ R160, R167, UR5 ;  /* 0x00000005a7a07c20 */ /* 0x000fe20008410000 */
[----:B------:R-:W-:Y:S01]  /*16e80*/  LOP3.LUT P2, RZ, R18, 0x100000, RZ, 0xc0, !PT ;  /* 0x0010000012ff7812 */ /* 0x000fe2000784c0ff */
[----:B------:R-:W0:Y:S01]  /*16e90*/  MUFU.TANH R17, R17 ;  /* 0x0000001100117308 */ /* 0x000e220000002400 */
[----:B------:R-:W-:Y:S01]  /*16ea0*/  @!P1 VIADD R6, R6, 0x30840 ;  /* 0x0003084006069836 */ /* 0x000fe20000000000 */
[----:B------:R-:W-:-:S04]  /*16eb0*/  IADD3 R167, -R199, 0x1, R164 ;  /* 0x00000001c7a77810 */ /* 0x000fc80007ffe1a4 */
[----:B------:R-:W-:Y:S02]  /*16ec0*/  IADD3 R167, -R195, R167, R196 ;  /* 0x000000a7c3a77210 */ /* 0x000fe40007ffe1c4 */
[----:B------:R-:W1:Y:S01]  /*16ed0*/  MUFU.TANH R19, R19 ;  /* 0x0000001300137308 */ /* 0x000e620000002400 */
[----:B------:R-:W-:-:S07]  /*16ee0*/  @!P1 PRMT R6, RZ, 0x654, R6 ;  /* 0x00000654ff069816 */ /* 0x000fce0000000006 */
        /* <DEDUP_REMOVED lines=25> */
[----:B------:R-:W5:Y:S04]  /*17080*/  LDC R191, c[0x0][0x448] ;  /* 0x00011200ffbf7b82 */ /* 0x000f680000000800 */
[----:B------:R-:W0:Y:S08]  /*17090*/  MUFU.TANH R156, R156 ;  /* 0x0000009c009c7308 */ /* 0x000e300000002400 */
[----:B------:R-:W0:Y:S08]  /*170a0*/  MUFU.TANH R161, R161 ;  /* 0x000000a100a17308 */ /* 0x000e300000002400 */
[----:B------:R-:W0:Y:S01]  /*170b0*/  MUFU.TANH R163, R163 ;  /* 0x000000a300a37308 */ /* 0x000e220000002400 */
[----:B-----5:R-:W-:-:S07]  /*170c0*/  ISETP.NE.AND P3, PT, R191, 0x1, PT ;  /* 0x00000001bf00780c */ /* 0x020fce0003f65270 */
[----:B------:R-:W0:Y:S01]  /*170d0*/  MUFU.TANH R160, R160 ;  /* 0x000000a000a07308 */ /* 0x000e220000002400 */
[----:B--2---:R-:W-:Y:S01]  /*170e0*/  R2UR UR4, R12 ;  /* 0x000000000c0472ca */ /* 0x004fe200000e0000 */
[----:B------:R-:W-:-:S05]  /*170f0*/  VIADD R12, R10, 0x80 ;  /* 0x000000800a0c7836 */ /* 0x000fca0000000000 */
[----:B------:R-:W-:Y:S01]  /*17100*/  R2UR UR6, R12 ;  /* 0x000000000c0672ca */ /* 0x000fe200000e0000 */
[----:B------:R-:W-:-:S12]  /*17110*/  VIADD R12, R10, 0x100 ;  /* 0x000001000a0c7836 */ /* 0x000fd80000000000 */
        /* <DEDUP_REMOVED lines=27> */
[----:B------:R-:W-:-:S02]  /*172d0*/  IMAD.IADD R162, R213, 0x1, R211 ;  /* 0x00000001d5a27824 */ /* 0x000fc400078e02d3 */
        /* <DEDUP_REMOVED lines=10> */
[----:B------:R-:W2:Y:S01]  /*17380*/  MUFU.TANH R12, R12 ;  /* 0x0000000c000c7308 */ /* 0x000ea20000002400 */
[----:B------:R-:W-:-:S07]  /*17390*/  ULDC UR5, c[0x0][0x9e0] ;  /* 0x0002780000057ab9 */ /* 0x000fce0000000800 */
        /* <DEDUP_REMOVED lines=21> */
[----:B------:R-:W-:Y:S02]  /*174f0*/  R2UR UR6, R10 ;  /* 0x000000000a0672ca */ /* 0x000fe400000e0000 */
[----:B------:R-:W-:Y:S01]  /*17500*/  R2UR UR7, R11 ;  /* 0x000000000b0772ca */ /* 0x000fe200000e0000 */
[----:B------:R-:W5:Y:S08]  /*17510*/  @P3 LDC R10, c[0x0][0x450] ;  /* 0x00011400ff0a3b82 */ /* 0x000f700000000800 */
[----:B------:R-:W1:Y:S02]  /*17520*/  @P3 LDC R11, c[0x0][0x44c] ;  /* 0x00011300ff0b3b82 */ /* 0x000e640000000800 */
[----:B-1----:R-:W-:-:S05]  /*17530*/  @P3 IMAD.HI.U32 R11, R162, R11, RZ ;  /* 0x0000000ba20b3227 */ /* 0x002fca00078e00ff */
[----:B-----5:R-:W-:Y:S01]  /*17540*/  @P3 SHF.R.U32.HI R162, RZ, R10, R11 ;  /* 0x0000000affa23219 */ /* 0x020fe2000001160b */
[----:B------:R-:W-:Y:S02]  /*17550*/  WARPGROUP.DEPBAR.LE gsb0, 0x0 ;  /* 0x00008000000079c5 */ /* 0x000fe40000010000 */
[----:B------:R-:W-:-:S06]  /*17560*/  WARPGROUP.ARRIVE ;  /* 0x00000000000079c5 */ /* 0x000fcc0000000000 */
[----:B------:R-:W-:Y:S03]  /*17570*/  HGMMA.64x192x16.F32 R24, R168, gdesc[UR4].tnspB, R24, gsb0 ;  /* 0x42e00004a8187df0 */ /* 0x000fe60008000818 */
[----:B------:R-:W-:Y:S02]  /*17580*/  WARPGROUP.DEPBAR.LE gsb0, 0x0 ;  /* 0x00008000000079c5 */ /* 0x000fe40000010000 */
[----:B------:R-:W1:Y:S01]  /*17590*/  SHFL.IDX PT, R169, R162, RZ, 0x1c1f ;  /* 0x001c1fffa2a97589 */ /* 0x000e6200000e0000 */
[C---:B------:R-:W-:Y:S01]  /*175a0*/  IADD3 R168, R167.reuse, UR5, RZ ;  /* 0x00000005a7a87c10 */ /* 0x040fe2000fffe0ff */
[----:B------:R-:W-:Y:S01]  /*175b0*/  VIADD R167, R167, UR4 ;  /* 0x00000004a7a77c36 */ /* 0x000fe20008000000 */
[----:B------:R5:W-:Y:S02]  /*175c0*/  @!P1 SYNCS.ARRIVE.TRANS64.RED.A1T0 RZ, [R6+URZ], RZ ;  /* 0x000000ff06ff99a7 */ /* 0x000be4000810043f */
[----:B-----5:R-:W-:-:S02]  /*175d0*/  IMAD.IADD R6, R164, 0x1, -R199 ;  /* 0x00000001a4067824 */ /* 0x020fc400078e0ac7 */
[--C-:B-1----:R-:W-:Y:S02]  /*175e0*/  IMAD.IADD R166, R168, 0x1, R169.reuse ;  /* 0x00000001a8a67824 */ /* 0x102fe400078e02a9 */
[----:B------:R-:W-:Y:S01]  /*175f0*/  IMAD.IADD R165, R167, 0x1, R169 ;  /* 0x00000001a7a57824 */ /* 0x000fe200078e02a9 */
[----:B0-234-:R-:W-:Y:S06]  /*17600*/  @!P2 BRA `(.L_x_4902) ;  /* 0x00000000005ca947 */ /* 0x01dfec0003800000 */
        /* <DEDUP_REMOVED lines=13> */
.L_x_4904:
[----:B------:R-:W-:Y:S02]  /*176e0*/  ULDC UR4, c[0x0][0x9e4] ;  /* 0x0002790000047ab9 */ /* 0x000fe40000000800 */
[----:B------:R-:W-:-:S05]  /*176f0*/  IMAD.U32 R170, RZ, RZ, UR4 ;  /* 0x00000004ffaa7e24 */ /* 0x000fca000f8e00ff */
[----:B------:R-:W-:-:S13]  /*17700*/  ISETP.NE.AND P2, PT, R170, 0x1, PT ;  /* 0x00000001aa00780c */ /* 0x000fda0003f45270 */
[----:B------:R-:W0:Y:S02]  /*17710*/  @P2 LDC.64 R10, c[0x0][0x9e8] ;  /* 0x00027a00ff0a2b82 */ /* 0x000e240000000a00 */
[----:B0-----:R-:W-:-:S05]  /*17720*/  @P2 IMAD.HI.U32 R10, R169, R10, RZ ;  /* 0x0000000aa90a2227 */ /* 0x001fca00078e00ff */
[----:B------:R-:W-:-:S07]  /*17730*/  @P2 SHF.R.U32.HI R169, RZ, R11, R10 ;  /* 0x0000000bffa92219 */ /* 0x000fce000001160a */
.L_x_4905:
[----:B------:R-:W-:Y:S05]  /*17740*/  BSYNC B2 ;  /* 0x0000000000027941 */ /* 0x000fea0003800000 */
.L_x_4903:
[----:B------:R-:W-:-:S05]  /*17750*/  IMAD R169, R169, R170, R6 ;  /* 0x000000aaa9a97224 */ /* 0x000fca00078e0206 */
[----:B------:R-:W-:Y:S02]  /*17760*/  VIMNMX R165, R165, R169, !PT ;  /* 0x000000a9a5a57248 */ /* 0x000fe40007fe0100 */
[----:B------:R-:W-:-:S07]  /*17770*/  VIADDMNMX R166, R169, R170, R166, PT ;  /* 0x000000aaa9a67246 */ /* 0x000fce00038001a6 */
.L_x_4902:
[C---:B------:R-:W-:Y:S01]  /*17780*/  ISETP.GE.AND P2, PT, R164.reuse, 0x2, PT ;  /* 0x00000002a400780c */ /* 0x040fe20003f46270 */
[----:B------:R-:W0:Y:S01]  /*17790*/  SHFL.IDX PT, R162, R162, 0x1, 0x1c1f ;  /* 0x003c1f00a2a27f89 */ /* 0x000e2200000e0000 */
[----:B------:R-:W-:Y:S02]  /*177a0*/  ISETP.GE.AND P5, PT, R164, 0xa, PT ;  /* 0x0000000aa400780c */ /* 0x000fe40003fa6270 */
[----:B------:R-:W-:Y:S02]  /*177b0*/  ISETP.GT.AND P3, PT, R165, 0x1, !P2 ;  /* 0x00000001a500780c */ /* 0x000fe40005764270 */
[----:B------:R-:W-:Y:S02]  /*177c0*/  LOP3.LUT R18, R18, 0xfffffffb, RZ, 0xc0, !PT ;  /* 0xfffffffb12127812 */ /* 0x000fe400078ec0ff */
[----:B------:R-:W-:Y:S02]  /*177d0*/  ISETP.LT.OR P4, PT, R166, 0x2, P3 ;  /* 0x00000002a600780c */ /* 0x000fe40001f81670 */
[----:B------:R-:W-:-:S02]  /*177e0*/  ISETP.GE.AND P3, PT, R164, 0x9, PT ;  /* 0x00000009a400780c */ /* 0x000fc40003f66270 */
[----:B------:R-:W-:Y:S02]  /*177f0*/  FSEL R17, R17, -INF , !P4 ;  /* 0xff80000011117808 */ /* 0x000fe40006000000 */
[----:B------:R-:W-:Y:S02]  /*17800*/  ISETP.GT.AND P4, PT, R165, 0x8, !P3 ;  /* 0x00000008a500780c */ /* 0x000fe40005f84270 */
[----:B------:R-:W-:Y:S02]  /*17810*/  @P5 LOP3.LUT R18, R18, 0x4, RZ, 0xfc, !PT ;  /* 0x0000000412125812 */ /* 0x000fe400078efcff */
[----:B------:R-:W-:Y:S02]  /*17820*/  ISETP.LT.OR P4, PT, R166, 0x9, P4 ;  /* 0x00000009a600780c */ /* 0x000fe40002781670 */
[----:B------:R-:W-:Y:S02]  /*17830*/  LOP3.LUT R18, R18, 0xfffffff7, RZ, 0xc0, !PT ;  /* 0xfffffff712127812 */ /* 0x000fe400078ec0ff */
[----:B------:R-:W-:-:S02]  /*17840*/  FSEL R21, R21, -INF , !P4 ;  /* 0xff80000015157808 */ /* 0x000fc40006000000 */
[----:B------:R-:W-:Y:S01]  /*17850*/  ISETP.GT.AND P4, PT, R165, 0x9, !P5 ;  /* 0x00000009a500780c */ /* 0x000fe20006f84270 */
[----:B0-----:R-:W-:Y:S01]  /*17860*/  IMAD.IADD R168, R168, 0x1, R162 ;  /* 0x00000001a8a87824 */ /* 0x001fe200078e02a2 */
[----:B------:R-:W-:Y:S02]  /*17870*/  ISETP.GE.AND P5, PT, R164, 0x11, PT ;  /* 0x00000011a400780c */ /* 0x000fe40003fa6270 */
[----:B------:R-:W-:Y:S02]  /*17880*/  ISETP.LT.OR P4, PT, R166, 0xa, P4 ;  /* 0x0000000aa600780c */ /* 0x000fe40002781670 */
[----:B------:R-:W-:Y:S02]  /*17890*/  IADD3 R167, R167, R162, RZ ;  /* 0x000000a2a7a77210 */ /* 0x000fe40007ffe0ff */
        /* <DEDUP_REMOVED lines=121> */
[----:B------:R-:W-:-:S13]  /*18030*/  LOP3.LUT P6, RZ, R18, 0x100000, RZ, 0xc0, !PT ;  /* 0x0010000012ff7812 */ /* 0x000fda00078cc0ff */
[----:B------:R-:W-:Y:S05]  /*18040*/  @!P6 BRA `(.L_x_4906) ;  /* 0x00000000005ce947 */ /* 0x000fea0003800000 */
        /* <DEDUP_REMOVED lines=13> */
.L_x_4908:
[----:B------:R-:W-:Y:S02]  /*18120*/  ULDC UR4, c[0x0][0x9e4] ;  /* 0x0002790000047ab9 */ /* 0x000fe40000000800 */
[----:B------:R-:W-:-:S05]  /*18130*/  IMAD.U32 R164, RZ, RZ, UR4 ;  /* 0x00000004ffa47e24 */ /* 0x000fca000f8e00ff */
[----:B------:R-:W-:-:S13]  /*18140*/  ISETP.NE.AND P6, PT, R164, 0x1, PT ;  /* 0x00000001a400780c */ /* 0x000fda0003fc5270 */
[----:B------:R-:W0:Y:S02]  /*18150*/  @P6 LDC.64 R10, c[0x0][0x9e8] ;  /* 0x00027a00ff0a6b82 */ /* 0x000e240000000a00 */
[----:B0-----:R-:W-:-:S05]  /*18160*/  @P6 IMAD.HI.U32 R10, R162, R10, RZ ;  /* 0x0000000aa20a6227 */ /* 0x001fca00078e00ff */
[----:B------:R-:W-:-:S07]  /*18170*/  @P6 SHF.R.U32.HI R162, RZ, R11, R10 ;  /* 0x0000000bffa26219 */ /* 0x000fce000001160a */
.L_x_4909:
[----:B------:R-:W-:Y:S05]  /*18180*/  BSYNC B2 ;  /* 0x0000000000027941 */ /* 0x000fea0003800000 */
.L_x_4907:
[----:B------:R-:W-:-:S05]  /*18190*/  IMAD R6, R162, R164, R6 ;  /* 0x000000a4a2067224 */ /* 0x000fca00078e0206 */
[----:B------:R-:W-:Y:S02]  /*181a0*/  VIADDMNMX R168, R6, R164, R168, PT ;  /* 0x000000a406a87246 */ /* 0x000fe400038001a8 */
[----:B------:R-:W-:-:S07]  /*181b0*/  VIMNMX R167, R167, R6, !PT ;  /* 0x00000006a7a77248 */ /* 0x000fce0007fe0100 */
.L_x_4906:
[C---:B------:R-:W-:Y:S01]  /*181c0*/  ISETP.GT.AND P2, PT, R167.reuse, 0x1, !P2 ;  /* 0x00000001a700780c */ /* 0x040fe20005744270 */
[----:B------:R-:W-:Y:S01]  /*181d0*/  ULDC UR4, c[0x0][0x988] ;  /* 0x0002620000047ab9 */ /* 0x000fe20000000800 */
[----:B------:R-:W-:Y:S01]  /*181e0*/  ISETP.GT.AND P3, PT, R167, 0x8, !P3 ;  /* 0x00000008a700780c */ /* 0x000fe20005f64270 */
[----:B------:R-:W-:Y:S01]  /*181f0*/  @!P1 VIADD R9, R9, 0x30860 ;  /* 0x0003086009099836 */ /* 0x000fe20000000000 */
[C---:B------:R-:W-:Y:S02]  /*18200*/  ISETP.LT.OR P2, PT, R168.reuse, 0x2, P2 ;  /* 0x00000002a800780c */ /* 0x040fe40001741670 */
[----:B------:R-:W-:Y:S02]  /*18210*/  ISETP.LT.OR P3, PT, R168, 0x9, P3 ;  /* 0x00000009a800780c */ /* 0x000fe40001f61670 */
[----:B------:R-:W-:Y:S02]  /*18220*/  FSEL R19, R19, -INF , !P2 ;  /* 0xff80000013137808 */ /* 0x000fe40005000000 */
[----:B------:R-:W-:-:S02]  /*18230*/  LOP3.LUT P2, RZ, R18, 0x4, RZ, 0xc0, !PT ;  /* 0x0000000412ff7812 */ /* 0x000fc4000784c0ff */
[----:B------:R-:W-:Y:S02]  /*18240*/  FSEL R121, R121, -INF , !P3 ;  /* 0xff80000079797808 */ /* 0x000fe40005800000 */
[----:B------:R-:W-:Y:S02]  /*18250*/  ISETP.GT.AND P2, PT, R167, 0x9, !P2 ;  /* 0x00000009a700780c */ /* 0x000fe40005744270 */
[----:B------:R-:W-:Y:S02]  /*18260*/  LOP3.LUT P3, RZ, R18, 0x10000, RZ, 0xc0, !PT ;  /* 0x0001000012ff7812 */ /* 0x000fe4000786c0ff */
[----:B------:R-:W-:Y:S02]  /*18270*/  ISETP.LT.OR P2, PT, R168, 0xa, P2 ;  /* 0x0000000aa800780c */ /* 0x000fe40001741670 */
[----:B------:R-:W-:Y:S02]  /*18280*/  LOP3.LUT P6, RZ, R18, 0x8000, RZ, 0xc0, !PT ;  /* 0x0000800012ff7812 */ /* 0x000fe400078cc0ff */
[----:B------:R-:W-:-:S02]  /*18290*/  FSEL R122, R122, -INF , !P2 ;  /* 0xff8000007a7a7808 */ /* 0x000fc40005000000 */
[----:B------:R-:W-:Y:S02]  /*182a0*/  LOP3.LUT P2, RZ, R18, 0x8, RZ, 0xc0, !PT ;  /* 0x0000000812ff7812 */ /* 0x000fe4000784c0ff */
[----:B------:R-:W-:Y:S02]  /*182b0*/  FMNMX.FTZ R6, R12, R3, !PT ;  /* 0x000000030c067209 */ /* 0x000fe40007810000 */
[----:B------:R-:W-:Y:S02]  /*182c0*/  ISETP.GT.AND P2, PT, R167, 0x10, !P2 ;  /* 0x00000010a700780c */ /* 0x000fe40005744270 */
[----:B------:R-:W-:Y:S02]  /*182d0*/  FMNMX.FTZ R6, R17, R6, !PT ;  /* 0x0000000611067209 */ /* 0x000fe40007810000 */
[----:B------:R-:W-:Y:S02]  /*182e0*/  ISETP.LT.OR P2, PT, R168, 0x11, P2 ;  /* 0x00000011a800780c */ /* 0x000fe40001741670 */
[----:B------:R-:W-:-:S02]  /*182f0*/  FMNMX.FTZ R6, R21, R6, !PT ;  /* 0x0000000615067209 */ /* 0x000fc40007810000 */
        /* <DEDUP_REMOVED lines=57> */
[----:B------:R-:W-:Y:S02]  /*18690*/  ISETP.GT.AND P4, PT, R167, 0x51, !P4 ;  /* 0x00000051a700780c */ /* 0x000fe40006784270 */
[C---:B------:R-:W-:Y:S02]  /*186a0*/  ISETP.LT.OR P2, PT, R168.reuse, 0x32, P2 ;  /* 0x00000032a800780c */ /* 0x040fe40001741670 */
[----:B------:R-:W-:Y:S02]  /*186b0*/  ISETP.LT.OR P4, PT, R168, 0x52, P4 ;  /* 0x00000052a800780c */ /* 0x000fe40002781670 */
[----:B------:R-:W-:-:S02]  /*186c0*/  FSEL R141, R141, -INF , !P2 ;  /* 0xff8000008d8d7808 */ /* 0x000fc40005000000 */
[----:B------:R-:W-:Y:S02]  /*186d0*/  LOP3.LUT P2, RZ, R18, 0x400, RZ, 0xc0, !PT ;  /* 0x0000040012ff7812 */ /* 0x000fe4000784c0ff */
[C---:B------:R-:W-:Y:S02]  /*186e0*/  ISETP.GT.AND P5, PT, R167.reuse, 0x58, !P5 ;  /* 0x00000058a700780c */ /* 0x040fe40006fa4270 */
[----:B------:R-:W-:Y:S02]  /*186f0*/  ISETP.GT.AND P2, PT, R167, 0x38, !P2 ;  /* 0x00000038a700780c */ /* 0x000fe40005744270 */
[----:B------:R-:W-:Y:S02]  /*18700*/  FSEL R156, R156, -INF , !P4 ;  /* 0xff8000009c9c7808 */ /* 0x000fe40006000000 */
[----:B------:R-:W-:Y:S02]  /*18710*/  ISETP.LT.OR P2, PT, R168, 0x39, P2 ;  /* 0x00000039a800780c */ /* 0x000fe40001741670 */
[----:B0-----:R-:W-:-:S02]  /*18720*/  FMNMX.FTZ R10, R6, R10, !PT ;  /* 0x0000000a060a7209 */ /* 0x001fc40007810000 */
[----:B------:R-:W-:Y:S02]  /*18730*/  FSEL R143, R143, -INF , !P2 ;  /* 0xff8000008f8f7808 */ /* 0x000fe40005000000 */
[----:B------:R-:W-:Y:S01]  /*18740*/  LOP3.LUT P2, RZ, R18, 0x200, RZ, 0xc0, !PT ;  /* 0x0000020012ff7812 */ /* 0x000fe2000784c0ff */
[----:B------:R-:W0:Y:S01]  /*18750*/  SHFL.BFLY PT, R6, R10, 0x1, 0x1f ;  /* 0x0c201f000a067f89 */ /* 0x000e2200000e0000 */
[C---:B------:R-:W-:Y:S02]  /*18760*/  ISETP.LT.OR P5, PT, R168.reuse, 0x59, P5 ;  /* 0x00000059a800780c */ /* 0x040fe40002fa1670 */
[----:B------:R-:W-:Y:S02]  /*18770*/  ISETP.GT.AND P2, PT, R167, 0x39, !P2 ;  /* 0x00000039a700780c */ /* 0x000fe40005744270 */
[----:B------:R-:W-:Y:S02]  /*18780*/  FSEL R159, R159, -INF , !P5 ;  /* 0xff8000009f9f7808 */ /* 0x000fe40006800000 */
[----:B------:R-:W-:-:S02]  /*18790*/  ISETP.LT.OR P2, PT, R168, 0x3a, P2 ;  /* 0x0000003aa800780c */ /* 0x000fc40001741670 */
[----:B------:R-:W-:Y:S02]  /*187a0*/  @!P1 PRMT R9, RZ, 0x654, R9 ;  /* 0x00000654ff099816 */ /* 0x000fe40000000009 */
[----:B------:R-:W-:Y:S02]  /*187b0*/  FSEL R144, R144, -INF , !P2 ;  /* 0xff80000090907808 */ /* 0x000fe40005000000 */
[----:B------:R-:W-:Y:S01]  /*187c0*/  LOP3.LUT P2, RZ, R18, 0x100, RZ, 0xc0, !PT ;  /* 0x0000010012ff7812 */ /* 0x000fe2000784c0ff */
[----:B------:R1:W-:Y:S03]  /*187d0*/  @!P1 SYNCS.ARRIVE.TRANS64.RED.A1T0 RZ, [R9+URZ], RZ ;  /* 0x000000ff09ff99a7 */ /* 0x0003e6000810043f */
[----:B------:R-:W-:-:S04]  /*187e0*/  ISETP.GT.AND P2, PT, R167, 0x40, !P2 ;  /* 0x00000040a700780c */ /* 0x000fc80005744270 */
[----:B------:R-:W-:Y:S02]  /*187f0*/  ISETP.LT.OR P2, PT, R168, 0x41, P2 ;  /* 0x00000041a800780c */ /* 0x000fe40001741670 */
[----:B0-----:R-:W-:Y:S01]  /*18800*/  FMNMX.FTZ R10, R10, R6, !PT ;  /* 0x000000060a0a7209 */ /* 0x001fe20007810000 */
[----:B------:R-:W-:Y:S01]  /*18810*/  IMAD.U32 R6, RZ, RZ, UR4 ;  /* 0x00000004ff067e24 */ /* 0x000fe2000f8e00ff */
[----:B------:R-:W-:Y:S02]  /*18820*/  FSEL R147, R147, -INF , !P2 ;  /* 0xff80000093937808 */ /* 0x000fe40005000000 */
[----:B------:R-:W-:Y:S01]  /*18830*/  LOP3.LUT P2, RZ, R18, 0x80, RZ, 0xc0, !PT ;  /* 0x0000008012ff7812 */ /* 0x000fe2000784c0ff */
[----:B------:R-:W-:-:S03]  /*18840*/  FMUL.FTZ R11, R10, R6 ;  /* 0x000000060a0b7220 */ /* 0x000fc60000410000 */
[----:B------:R-:W-:-:S04]  /*18850*/  ISETP.GT.AND P2, PT, R167, 0x41, !P2 ;  /* 0x00000041a700780c */ /* 0x000fc80005744270 */
[----:B------:R-:W-:-:S04]  /*18860*/  ISETP.LT.OR P2, PT, R168, 0x42, P2 ;  /* 0x00000042a800780c */ /* 0x000fc80001741670 */
[----:B------:R-:W-:Y:S02]  /*18870*/  FSEL R148, R148, -INF , !P2 ;  /* 0xff80000094947808 */ /* 0x000fe40005000000 */
[----:B------:R-:W-:-:S04]  /*18880*/  LOP3.LUT P2, RZ, R18, 0x40, RZ, 0xc0, !PT ;  /* 0x0000004012ff7812 */ /* 0x000fc8000784c0ff */
[----:B------:R-:W-:-:S04]  /*18890*/  ISETP.GT.AND P2, PT, R167, 0x48, !P2 ;  /* 0x00000048a700780c */ /* 0x000fc80005744270 */
[----:B------:R-:W-:-:S04]  /*188a0*/  ISETP.LT.OR P2, PT, R168, 0x49, P2 ;  /* 0x00000049a800780c */ /* 0x000fc80001741670 */
[----:B------:R-:W-:Y:S02]  /*188b0*/  FSEL R151, R151, -INF , !P2 ;  /* 0xff80000097977808 */ /* 0x000fe40005000000 */
[----:B------:R-:W-:Y:S02]  /*188c0*/  ISETP.GT.AND P2, PT, R167, 0x49, !P3 ;  /* 0x00000049a700780c */ /* 0x000fe40005f44270 */
[----:B------:R-:W-:Y:S02]  /*188d0*/  LOP3.LUT P3, RZ, R18, 0x2, RZ, 0xc0, !PT ;  /* 0x0000000212ff7812 */ /* 0x000fe4000786c0ff */
[----:B------:R-:W-:-:S04]  /*188e0*/  ISETP.LT.OR P2, PT, R168, 0x4a, P2 ;  /* 0x0000004aa800780c */ /* 0x000fc80001741670 */
[----:B------:R-:W-:Y:S02]  /*188f0*/  FSEL R152, R152, -INF , !P2 ;  /* 0xff80000098987808 */ /* 0x000fe40005000000 */
[----:B------:R-:W-:Y:S02]  /*18900*/  ISETP.GT.AND P2, PT, R167, 0x50, !P6 ;  /* 0x00000050a700780c */ /* 0x000fe40007744270 */
[----:B------:R-:W-:Y:S02]  /*18910*/  LOP3.LUT P6, RZ, R18, 0x1, RZ, 0xc0, !PT ;  /* 0x0000000112ff7812 */ /* 0x000fe400078cc0ff */
[----:B------:R-:W-:-:S04]  /*18920*/  ISETP.LT.OR P2, PT, R168, 0x51, P2 ;  /* 0x00000051a800780c */ /* 0x000fc80001741670 */
[----:B------:R-:W-:Y:S02]  /*18930*/  FSEL R155, R155, -INF , !P2 ;  /* 0xff8000009b9b7808 */ /* 0x000fe40005000000 */
[C---:B------:R-:W-:Y:S02]  /*18940*/  ISETP.GT.AND P2, PT, R167.reuse, RZ, !P3 ;  /* 0x000000ffa700720c */ /* 0x040fe40005f44270 */
[----:B------:R-:W-:Y:S02]  /*18950*/  ISETP.GT.AND P3, PT, R167, 0x59, !P6 ;  /* 0x00000059a700780c */ /* 0x000fe40007764270 */
[C---:B------:R-:W-:Y:S02]  /*18960*/  ISETP.LT.OR P2, PT, R168.reuse, 0x1, P2 ;  /* 0x00000001a800780c */ /* 0x040fe40001741670 */
[----:B------:R-:W-:Y:S02]  /*18970*/  ISETP.LT.OR P3, PT, R168, 0x5a, P3 ;  /* 0x0000005aa800780c */ /* 0x000fe40001f61670 */
[----:B------:R-:W-:-:S02]  /*18980*/  FSEL R13, R13, -INF , !P2 ;  /* 0xff8000000d0d7808 */ /* 0x000fc40005000000 */
[----:B------:R-:W-:Y:S02]  /*18990*/  FSETP.NEU.FTZ.AND P2, PT, R10, -INF , PT ;  /* 0xff8000000a00780b */ /* 0x000fe40003f5d000 */
[----:B------:R-:W-:Y:S02]  /*189a0*/  FSEL R160, R160, -INF , !P3 ;  /* 0xff800000a0a07808 */ /* 0x000fe40005800000 */
[----:B------:R-:W-:-:S05]  /*189b0*/  FSEL R11, R11, RZ, P2 ;  /* 0x000000ff0b0b7208 */ /* 0x000fca0001000000 */
        /* <DEDUP_REMOVED lines=11> */
[----:B------:R0:W-:Y:S01]  /*18a70*/  MUFU.EX2 R12, R17 ;  /* 0x00000011000c7308 */ /* 0x0001e20000000800 */
        /* <DEDUP_REMOVED lines=8> */
[--C-:B0-----:R-:W-:Y:S01]  /*18b00*/  FFMA.FTZ R17, R120, R6, -R11.reuse ;  /* 0x0000000678117223 */ /* 0x101fe2000001080b */
        /* <DEDUP_REMOVED lines=10> */
[----:B------:R-:W-:Y:S01]  /*18bb0*/  FFMA.FTZ R163, R163, R6, -R11 ;  /* 0x00000006a3a37223 */ /* 0x000fe2000001080b */
[----:B------:R-:W-:Y:S01]  /*18bc0*/  MUFU.EX2 R188, R188 ;  /* 0x000000bc00bc7308 */ /* 0x000fe20000000800 */
[----:B------:R-:W-:-:S04]  /*18bd0*/  FMNMX.FTZ R162, R131, R162, !PT ;  /* 0x000000a283a27209 */ /* 0x000fc80007810000 */
[----:B------:R-:W-:-:S03]  /*18be0*/  FMNMX.FTZ R162, R132, R162, !PT ;  /* 0x000000a284a27209 */ /* 0x000fc60007810000 */
        /* <DEDUP_REMOVED lines=34> */
[----:B------:R-:W-:Y:S02]  /*18e10*/  FSEL R120, R10, RZ, P2 ;  /* 0x000000ff0a787208 */ /* 0x000fe40001000000 */
[C---:B------:R-:W-:Y:S01]  /*18e20*/  FSETP.NEU.FTZ.AND P2, PT, R11.reuse, -INF , PT ;  /* 0xff8000000b00780b */ /* 0x040fe20003f5d000 */
[CC--:B------:R-:W-:Y:S02]  /*18e30*/  FMUL.FTZ R139, R11.reuse, R6.reuse ;  /* 0x000000060b8b7220 */ /* 0x0c0fe40000410000 */
[----:B------:R-:W-:Y:S01]  /*18e40*/  FADD.FTZ R120, -R120, R3 ;  /* 0x0000000378787221 */ /* 0x000fe20000010100 */
[----:B-1----:R-:W-:Y:S01]  /*18e50*/  FSEL R9, R11, RZ, P2 ;  /* 0x000000ff0b097208 */ /* 0x002fe20001000000 */
[----:B------:R-:W-:Y:S01]  /*18e60*/  MUFU.EX2 R134, R134 ;  /* 0x0000008600867308 */ /* 0x000fe20000000800 */
[----:B------:R-:W-:Y:S01]  /*18e70*/  FSEL R139, R139, RZ, P2 ;  /* 0x000000ff8b8b7208 */ /* 0x000fe20001000000 */
[----:B------:R-:W-:Y:S01]  /*18e80*/  FMUL.FTZ R120, R120, R6 ;  /* 0x0000000678787220 */ /* 0x000fe20000410000 */
[----:B------:R-:W-:Y:S01]  /*18e90*/  ISETP.GT.AND P2, PT, R7, R20, PT ;  /* 0x000000140700720c */ /* 0x000fe20003f44270 */
[----:B------:R-:W-:Y:S01]  /*18ea0*/  FADD.FTZ R9, -R9, R0 ;  /* 0x0000000009097221 */ /* 0x000fe20000010100 */
[----:B------:R-:W-:-:S02]  /*18eb0*/  VIADD R7, R7, 0xffffffff ;  /* 0xffffffff07077836 */ /* 0x000fc40000000000 */
[-CC-:B------:R-:W-:Y:S01]  /*18ec0*/  FFMA.FTZ R189, R13, R6.reuse, -R139.reuse ;  /* 0x000000060dbd7223 */ /* 0x180fe2000001088b */
[-CC-:B------:R-:W-:Y:S01]  /*18ed0*/  FFMA.FTZ R13, R19, R6.reuse, -R139.reuse ;  /* 0x00000006130d7223 */ /* 0x180fe2000001088b */
[----:B------:R-:W0:Y:S01]  /*18ee0*/  MUFU.EX2 R120, R120 ;  /* 0x0000007800787308 */ /* 0x000e220000000800 */
[-C--:B------:R-:W-:Y:S01]  /*18ef0*/  FMUL.FTZ R9, R9, R6.reuse ;  /* 0x0000000609097220 */ /* 0x080fe20000410000 */
        /* <DEDUP_REMOVED lines=15> */
[----:B0-----:R-:W-:Y:S01]  /*18ff0*/  FFMA.FTZ R5, R120, R5, R188 ;  /* 0x0000000578057223 */ /* 0x001fe200000100bc */
[-CC-:B------:R-:W-:Y:S01]  /*19000*/  FFMA.FTZ R144, R144, R6.reuse, -R139.reuse ;  /* 0x0000000690907223 */ /* 0x180fe2000001088b */
[-CC-:B------:R-:W-:Y:S01]  /*19010*/  FFMA.FTZ R147, R147, R6.reuse, -R139.reuse ;  /* 0x0000000693937223 */ /* 0x180fe2000001088b */
[-C--:B------:R-:W-:Y:S01]  /*19020*/  FFMA.FTZ R148, R148, R6.reuse, -R139 ;  /* 0x0000000694947223 */ /* 0x080fe2000001088b */
[----:B------:R-:W-:Y:S01]  /*19030*/  FADD.FTZ R5, R12, R5 ;  /* 0x000000050c057221 */ /* 0x000fe20000010000 */
[-CC-:B------:R-:W-:Y:S01]  /*19040*/  FFMA.FTZ R151, R151, R6.reuse, -R139.reuse ;  /* 0x0000000697977223 */ /* 0x180fe2000001088b */
[----:B------:R-:W-:Y:S01]  /*19050*/  FFMA.FTZ R152, R152, R6, -R139 ;  /* 0x0000000698987223 */ /* 0x000fe2000001088b */
[----:B------:R-:W0:Y:S01]  /*19060*/  MUFU.EX2 R13, R13 ;  /* 0x0000000d000d7308 */ /* 0x000e220000000800 */
[----:B------:R-:W-:Y:S01]  /*19070*/  FADD.FTZ R5, R190, R5 ;  /* 0x00000005be057221 */ /* 0x000fe20000010000 */
[----:B------:R-:W-:Y:S01]  /*19080*/  F2FP.F16.F32.PACK_AB R188, R12, R188 ;  /* 0x000000bc0cbc723e */ /* 0x000fe200000000ff */
[-CC-:B------:R-:W-:Y:S01]  /*19090*/  FFMA.FTZ R155, R155, R6.reuse, -R139.reuse ;  /* 0x000000069b9b7223 */ /* 0x180fe2000001088b */
[-C--:B------:R-:W-:Y:S01]  /*190a0*/  FFMA.FTZ R156, R156, R6.reuse, -R139 ;  /* 0x000000069c9c7223 */ /* 0x080fe2000001088b */
[----:B------:R-:W-:Y:S01]  /*190b0*/  FADD.FTZ R5, R17, R5 ;  /* 0x0000000511057221 */ /* 0x000fe20000010000 */
[-CC-:B------:R-:W-:Y:S01]  /*190c0*/  FFMA.FTZ R159, R159, R6.reuse, -R139.reuse ;  /* 0x000000069f9f7223 */ /* 0x180fe2000001088b */
[----:B------:R-:W-:Y:S01]  /*190d0*/  FFMA.FTZ R139, R160, R6, -R139 ;  /* 0x00000006a08b7223 */ /* 0x000fe2000001088b */
[----:B------:R-:W2:Y:S01]  /*190e0*/  MUFU.EX2 R191, R191 ;  /* 0x000000bf00bf7308 */ /* 0x000ea20000000800 */
[----:B------:R-:W-:Y:S01]  /*190f0*/  FADD.FTZ R5, R184, R5 ;  /* 0x00000005b8057221 */ /* 0x000fe20000010000 */
[----:B-1----:R-:W-:Y:S01]  /*19100*/  FFMA.FTZ R4, R9, R4, R189 ;  /* 0x0000000409047223 */ /* 0x002fe200000100bd */
[----:B------:R-:W-:Y:S01]  /*19110*/  F2FP.F16.F32.PACK_AB R190, R17, R190 ;  /* 0x000000be11be723e */ /* 0x000fe200000000ff */
[----:B------:R-:W-:-:S02]  /*19120*/  IMAD.MOV.U32 R17, RZ, RZ, R15 ;  /* 0x000000ffff117224 */ /* 0x000fc400078e000f */
[C---:B------:R-:W-:Y:S01]  /*19130*/  FADD.FTZ R5, R21.reuse, R5 ;  /* 0x0000000515057221 */ /* 0x040fe20000010000 */
[----:B------:R-:W-:Y:S01]  /*19140*/  F2FP.F16.F32.PACK_AB R184, R21, R184 ;  /* 0x000000b815b8723e */ /* 0x000fe200000000ff */
[----:B------:R-:W1:Y:S01]  /*19150*/  MUFU.EX2 R19, R19 ;  /* 0x0000001300137308 */ /* 0x000e620000000800 */
[----:B0-----:R-:W-:Y:S01]  /*19160*/  FADD.FTZ R4, R13, R4 ;  /* 0x000000040d047221 */ /* 0x001fe20000010000 */
[----:B------:R-:W-:Y:S01]  /*19170*/  FADD.FTZ R5, R186, R5 ;  /* 0x00000005ba057221 */ /* 0x000fe20000010000 */
[----:B------:R-:W-:Y:S02]  /*19180*/  F2FP.F16.F32.PACK_AB R186, R125, R186 ;  /* 0x000000ba7dba723e */ /* 0x000fe400000000ff */
[----:B------:R-:W-:Y:S01]  /*19190*/  F2FP.F16.F32.PACK_AB R189, R13, R189 ;  /* 0x000000bd0dbd723e */ /* 0x000fe200000000ff */
[----:B------:R-:W-:Y:S02]  /*191a0*/  FADD.FTZ R5, R125, R5 ;  /* 0x000000057d057221 */ /* 0x000fe40000010000 */
[----:B------:R-:W0:Y:S01]  /*191b0*/  MUFU.EX2 R185, R185 ;  /* 0x000000b900b97308 */ /* 0x000e220000000800 */
[----:B--2---:R-:W-:Y:S01]  /*191c0*/  FADD.FTZ R4, R191, R4 ;  /* 0x00000004bf047221 */ /* 0x004fe20000010000 */
[----:B------:R-:W-:Y:S01]  /*191d0*/  FADD.FTZ R5, R180, R5 ;  /* 0x00000005b4057221 */ /* 0x000fe20000010000 */
[----:B------:R-:W-:-:S03]  /*191e0*/  F2FP.F16.F32.PACK_AB R180, R126, R180 ;  /* 0x000000b47eb4723e */ /* 0x000fc600000000ff */
[----:B------:R-:W-:Y:S02]  /*191f0*/  FADD.FTZ R5, R126, R5 ;  /* 0x000000057e057221 */ /* 0x000fe40000010000 */
[----:B------:R-:W2:Y:S01]  /*19200*/  MUFU.EX2 R121, R121 ;  /* 0x0000007900797308 */ /* 0x000ea20000000800 */
[C---:B-1----:R-:W-:Y:S01]  /*19210*/  FADD.FTZ R4, R19.reuse, R4 ;  /* 0x0000000413047221 */ /* 0x042fe20000010000 */
[----:B------:R-:W-:Y:S01]  /*19220*/  FADD.FTZ R5, R182, R5 ;  /* 0x00000005b6057221 */ /* 0x000fe20000010000 */
[----:B------:R-:W-:Y:S01]  /*19230*/  F2FP.F16.F32.PACK_AB R191, R19, R191 ;  /* 0x000000bf13bf723e */ /* 0x000fe200000000ff */
[----:B------:R-:W-:Y:S01]  /*19240*/  IMAD.MOV.U32 R19, RZ, RZ, R14 ;  /* 0x000000ffff137224 */ /* 0x000fe200078e000e */
        /* <DEDUP_REMOVED lines=8> */
[----:B--2---:R-:W-:Y:S01]  /*192d0*/  FADD.FTZ R4, R121, R4 ;  /* 0x0000000479047221 */ /* 0x004fe20000010000 */
[----:B------:R-:W-:Y:S01]  /*192e0*/  FADD.FTZ R5, R178, R5 ;  /* 0x00000005b2057221 */ /* 0x000fe20000010000 */
[----:B------:R-:W-:Y:S02]  /*192f0*/  F2FP.F16.F32.PACK_AB R178, R133, R178 ;  /* 0x000000b285b2723e */ /* 0x000fe400000000ff */
[----:B------:R-:W-:Y:S01]  /*19300*/  F2FP.F16.F32.PACK_AB R185, R121, R185 ;  /* 0x000000b979b9723e */ /* 0x000fe200000000ff */
        /* <DEDUP_REMOVED lines=58> */
[----:B-1----:R-:W-:Y:S01]  /*196b0*/  FADD.FTZ R4, R159, R4 ;  /* 0x000000049f047221 */ /* 0x002fe20000010000 */
[C---:B0-----:R-:W-:Y:S01]  /*196c0*/  FADD.FTZ R5, R3.reuse, R12 ;  /* 0x0000000c03057221 */ /* 0x041fe20000010000 */
[----:B------:R-:W-:Y:S02]  /*196d0*/  F2FP.F16.F32.PACK_AB R170, R3, R170 ;  /* 0x000000aa03aa723e */ /* 0x000fe400000000ff */
[----:B------:R-:W-:Y:S01]  /*196e0*/  MOV R3, R10 ;  /* 0x0000000a00037202 */ /* 0x000fe20000000f00 */
[C---:B--2---:R-:W-:Y:S01]  /*196f0*/  FADD.FTZ R4, R139.reuse, R4 ;  /* 0x000000048b047221 */ /* 0x044fe20000010000 */
[----:B------:R-:W-:Y:S01]  /*19700*/  F2FP.F16.F32.PACK_AB R171, R139, R159 ;  /* 0x0000009f8bab723e */ /* 0x000fe200000000ff */
[----:B------:R-:W-:Y:S06]  /*19710*/  @P2 BRA `(.L_x_4910) ;  /* 0xffffffc400742947 */ /* 0x000fec000383ffff */
[----:B------:R-:W-:Y:S05]  /*19720*/  BSYNC B1 ;  /* 0x0000000000017941 */ /* 0x000fea0003800000 */
.L_x_4891:
[----:B------:R-:W-:Y:S02]  /*19730*/  IMAD.MOV.U32 R0, RZ, RZ, R11 ;  /* 0x000000ffff007224 */ /* 0x000fe400078e000b */
[----:B------:R-:W-:Y:S02]  /*19740*/  IMAD.MOV.U32 R3, RZ, RZ, R10 ;  /* 0x000000ffff037224 */ /* 0x000fe400078e000a */
[----:B------:R-:W-:Y:S02]  /*19750*/  IMAD.MOV.U32 R17, RZ, RZ, R15 ;  /* 0x000000ffff117224 */ /* 0x000fe400078e000f */
[----:B------:R-:W-:-:S07]  /*19760*/  IMAD.MOV.U32 R19, RZ, RZ, R14 ;  /* 0x000000ffff137224 */ /* 0x000fce00078e000e */
.L_x_4890:
[----:B------:R-:W-:Y:S05]  /*19770*/  BSYNC B0 ;  /* 0x0000000000007941 */ /* 0x000fea0003800000 */
.L_x_4889:
[----:B------:R-:W0:Y:S01]  /*19780*/  LDC R10, c[0x0][0x448] ;  /* 0x00011200ff0a7b82 */ /* 0x000e220000000800 */
[----:B------:R-:W-:Y:S01]  /*19790*/  LOP3.LUT R18, R18, 0xffefffff, RZ, 0xc0, !PT ;  /* 0xffefffff12127812 */ /* 0x000fe200078ec0ff */
[----:B------:R-:W-:Y:S01]  /*197a0*/  ULDC UR4, c[0x0][0x9dc] ;  /* 0x0002770000047ab9 */ /* 0x000fe20000000800 */
[----:B------:R-:W-:-:S05]  /*197b0*/  IADD3 R13, R196, 0x1, -R195 ;  /* 0x00000001c40d7810 */ /* 0x000fca0007ffe8c3 */
[----:B------:R-:W1:Y:S01]  /*197c0*/  LDC R14, c[0x0][0x9e4] ;  /* 0x00027900ff0e7b82 */ /* 0x000e620000000800 */
[----:B0-----:R-:W-:Y:S01]  /*197d0*/  ISETP.NE.AND P2, PT, R10, 0x1, PT ;  /* 0x000000010a00780c */ /* 0x001fe20003f45270 */
[----:B------:R-:W-:-:S12]  /*197e0*/  VIADD R10, R211, 0x7f ;  /* 0x0000007fd30a7836 */ /* 0x000fd80000000000 */
[----:B------:R-:W0:Y:S01]  /*197f0*/  @P2 LDC R11, c[0x0][0x44c] ;  /* 0x00011300ff0b2b82 */ /* 0x000e220000000800 */
[----:B------:R-:W-:-:S04]  /*19800*/  @P2 LOP3.LUT R18, R18, 0x100000, RZ, 0xfc, !PT ;  /* 0x0010000012122812 */ /* 0x000fc800078efcff */
[----:B------:R-:W-:-:S03]  /*19810*/  LOP3.LUT R18, R18, 0xffdfffff, RZ, 0xc0, !PT ;  /* 0xffdfffff12127812 */ /* 0x000fc600078ec0ff */
[----:B------:R-:W2:Y:S01]  /*19820*/  @P2 LDC R12, c[0x0][0x450] ;  /* 0x00011400ff0c2b82 */ /* 0x000ea20000000800 */
[----:B0-----:R-:W-:-:S05]  /*19830*/  @P2 IMAD.HI.U32 R11, R10, R11, RZ ;  /* 0x0000000b0a0b2227 */ /* 0x001fca00078e00ff */
[----:B--2---:R-:W-:Y:S02]  /*19840*/  @P2 SHF.R.U32.HI R10, RZ, R12, R11 ;  /* 0x0000000cff0a2219 */ /* 0x004fe4000001160b */
[----:B-1----:R-:W-:-:S03]  /*19850*/  ISETP.GE.AND P2, PT, R14, 0x1, PT ;  /* 0x000000010e00780c */ /* 0x002fc60003f46270 */
[----:B------:R-:W-:-:S05]  /*19860*/  IMAD.IADD R10, R13, 0x1, R10 ;  /* 0x000000010d0a7824 */ /* 0x000fca00078e020a */
[----:B------:R-:W-:-:S05]  /*19870*/  IADD3 R12, R10, -UR4, RZ ;  /* 0x800000040a0c7c10 */ /* 0x000fca000fffe0ff */
[----:B------:R-:W-:Y:S01]  /*19880*/  @P2 LOP3.LUT R18, R18, 0x200000, RZ, 0xfc, !PT ;  /* 0x0020000012122812 */ /* 0x000fe200078efcff */
        /* <DEDUP_REMOVED lines=12> */
.L_x_4913:
[----:B------:R-:W-:-:S13]  /*19950*/  ISETP.NE.AND P2, PT, R14, 0x1, PT ;  /* 0x000000010e00780c */ /* 0x000fda0003f45270 */
[----:B------:R-:W0:Y:S02]  /*19960*/  @P2 LDC.64 R10, c[0x0][0x9e8] ;  /* 0x00027a00ff0a2b82 */ /* 0x000e240000000a00 */
[----:B0-----:R-:W-:-:S05]  /*19970*/  @P2 IMAD.HI.U32 R10, R13, R10, RZ ;  /* 0x0000000a0d0a2227 */ /* 0x001fca00078e00ff */
[----:B------:R-:W-:-:S07]  /*19980*/  @P2 SHF.R.U32.HI R13, RZ, R11, R10 ;  /* 0x0000000bff0d2219 */ /* 0x000fce000001160a */
.L_x_4914:
[----:B------:R-:W-:Y:S05]  /*19990*/  BSYNC B0 ;  /* 0x0000000000007941 */ /* 0x000fea0003800000 */
.L_x_4912:
[----:B------:R-:W-:-:S05]  /*199a0*/  IMAD R13, R13, R14, RZ ;  /* 0x0000000e0d0d7224 */ /* 0x000fca00078e02ff */
[----:B------:R-:W-:-:S07]  /*199b0*/  VIMNMX R12, R12, R13, !PT ;  /* 0x0000000d0c0c7248 */ /* 0x000fce0007fe0100 */
.L_x_4911:
[----:B------:R-:W-:Y:S01]  /*199c0*/  VIADD R12, R12, 0x5f ;  /* 0x0000005f0c0c7836 */ /* 0x000fe20000000000 */
[----:B------:R-:W-:Y:S03]  /*199d0*/  BSSY B0, `(.L_x_4915) ;  /* 0x0000282000007945 */ /* 0x000fe60003800000 */
[----:B------:R-:W-:-:S05]  /*199e0*/  IMAD.HI R12, R12, 0x2aaaaaab, RZ ;  /* 0x2aaaaaab0c0c7827 */ /* 0x000fca00078e02ff */
[----:B------:R-:W-:-:S04]  /*199f0*/  SHF.R.U32.HI R11, RZ, 0x1f, R12 ;  /* 0x0000001fff0b7819 */ /* 0x000fc8000001160c */
[----:B------:R-:W-:-:S04]  /*19a00*/  LEA.HI.SX32 R11, R12, R11, 0x1c ;  /* 0x0000000b0c0b7211 */ /* 0x000fc800078fe2ff */
[----:B------:R-:W-:-:S04]  /*19a10*/  VIMNMX R14, R212, R11, !PT ;  /* 0x0000000bd40e7248 */ /* 0x000fc80007fe0100 */
[----:B------:R-:W-:-:S13]  /*19a20*/  ISETP.GE.AND P2, PT, R7, R14, PT ;  /* 0x0000000e0700720c */ /* 0x000fda0003f46270 */
[----:B------:R-:W-:Y:S05]  /*19a30*/  @!P2 BRA `(.L_x_4916) ;  /* 0x0000002400eca947 */ /* 0x000fea0003800000 */
[----:B------:R-:W-:Y:S01]  /*19a40*/  BSSY B1, `(.L_x_4917) ;  /* 0x0000279000017945 */ /* 0x000fe20003800000 */
[----:B------:R-:W-:Y:S02]  /*19a50*/  IMAD.MOV.U32 R15, RZ, RZ, R7 ;  /* 0x000000ffff0f7224 */ /* 0x000fe400078e0007 */
[----:B------:R-:W-:Y:S02]  /*19a60*/  IMAD.MOV.U32 R13, RZ, RZ, R0 ;  /* 0x000000ffff0d7224 */ /* 0x000fe400078e0000 */
[----:B------:R-:W-:Y:S02]  /*19a70*/  IMAD.MOV.U32 R12, RZ, RZ, R3 ;  /* 0x000000ffff0c7224 */ /* 0x000fe400078e0003 */
[----:B------:R-:W-:Y:S02]  /*19a80*/  IMAD.MOV.U32 R10, RZ, RZ, R19 ;  /* 0x000000ffff0a7224 */ /* 0x000fe400078e0013 */
[----:B------:R-:W-:-:S07]  /*19a90*/  IMAD.MOV.U32 R7, RZ, RZ, R17 ;  /* 0x000000ffff077224 */ /* 0x000fce00078e0011 */
.L_x_4928:
[----:B------:R-:W-:-:S04]  /*19aa0*/  IADD3 R17, R7, 0x1, RZ ;  /* 0x0000000107117810 */ /* 0x000fc80007ffe0ff */
[----:B------:R-:W-:-:S04]  /*19ab0*/  ISETP.NE.AND P2, PT, R17, 0x2, PT ;  /* 0x000000021100780c */ /* 0x000fc80003f45270 */
[----:B------:R-:W-:Y:S02]  /*19ac0*/  SEL R19, RZ, 0x1, P2 ;  /* 0x00000001ff137807 */ /* 0x000fe40001000000 */
[----:B------:R-:W-:Y:S02]  /*19ad0*/  SEL R17, R17, RZ, P2 ;  /* 0x000000ff11117207 */ /* 0x000fe40001000000 */
[----:B------:R-:W-:Y:S01]  /*19ae0*/  LOP3.LUT R19, R10, R19, RZ, 0x3c, !PT ;  /* 0x000000130a137212 */ /* 0x000fe200078e3cff */
[----:B------:R-:W-:Y:S06]  /*19af0*/  @!P0 BRA `(.L_x_4918) ;  /* 0x0000000000048947 */ /* 0x000fec0003800000 */
[----:B------:R-:W-:Y:S01]  /*19b00*/  BPT.TRAP 0x1 ;  /* 0x000000040000795c */ /* 0x000fe20000300000 */
.L_x_4918:
[----:B------:R-:W-:Y:S01]  /*19b10*/  IMAD R0, R17, 0x8, R2 ;  /* 0x0000000811007824 */ /* 0x000fe200078e0202 */
[----:B------:R-:W-:-:S04]  /*19b20*/  SHF.L.U32 R3, R19, 0x1f, RZ ;  /* 0x0000001f13037819 */ /* 0x000fc800000006ff */
[----:B------:R0:W1:Y:S01]  /*19b30*/  SYNCS.PHASECHK.TRANS64.TRYWAIT P2, [R0+URZ+0x30830], R3 ;  /* 0x03083003000075a7 */ /* 0x000062000804017f */
[----:B------:R-:W-:Y:S05]  /*19b40*/  @!P0 BRA `(.L_x_4919) ;  /* 0x0000000000048947 */ /* 0x000fea0003800000 */
[----:B------:R-:W-:Y:S01]  /*19b50*/  BPT.TRAP 0x1 ;  /* 0x000000040000795c */ /* 0x000fe20000300000 */
.L_x_4919:
[----:B------:R-:W-:Y:S01]  /*19b60*/  IMAD R128, R17, 0x900, R8 ;  /* 0x0000090011807824 */ /* 0x000fe200078e0208 */
[----:B------:R-:W-:Y:S03]  /*19b70*/  BSSY B2, `(.L_x_4920) ;  /* 0x0000006000027945 */ /* 0x000fe60003800000 */
[C---:B------:R-:W-:Y:S02]  /*19b80*/  VIADD R122, R128.reuse, 0x2 ;  /* 0x00000002807a7836 */ /* 0x040fe40000000000 */
[----:B------:R-:W-:Y:S01]  /*19b90*/  VIADD R124, R128, 0x4 ;  /* 0x00000004807c7836 */ /* 0x000fe20000000000 */
[----:B-1----:R-:W-:Y:S06]  /*19ba0*/  @P2 BRA `(.L_x_4921) ;  /* 0x0000000000082947 */ /* 0x002fec0003800000 */
[----:B------:R-:W1:Y:S02]  /*19bb0*/  SYNCS.PHASECHK.TRANS64.TRYWAIT P2, [R0+URZ+0x30830], R3 ;  /* 0x03083003000075a7 */ /* 0x000e64000804017f */
[----:B-1----:R-:W-:Y:S05]  /*19bc0*/  @!P2 BRA `(.L_x_4922) ;  /* 0x0000014c00a4a947 */ /* 0x002fea0003800000 */
.L_x_4921:
[----:B------:R-:W-:Y:S05]  /*19bd0*/  BSYNC B2 ;  /* 0x0000000000027941 */ /* 0x000fea0003800000 */
.L_x_4920:
[----:B------:R-:W-:Y:S01]  /*19be0*/  IMAD.MOV.U32 R20, RZ, RZ, R128 ;  /* 0x000000ffff147224 */ /* 0x000fe200078e0080 */
[----:B------:R2:W-:Y:S04]  /*19bf0*/  STL.64 [R1+0x88], R12 ;  /* 0x0000880c01007387 */ /* 0x0005e80000100a00 */
[----:B------:R-:W-:Y:S02]  /*19c00*/  R2UR UR54, R20 ;  /* 0x00000000143672ca */ /* 0x000fe400000e0000 */
[----:B------:R-:W-:Y:S01]  /*19c10*/  IADD3 R20, R128, 0x300, RZ ;  /* 0x0000030080147810 */ /* 0x000fe20007ffe0ff */
[----:B------:R-:W-:-:S03]  /*19c20*/  IMAD.MOV.U32 R21, RZ, RZ, 0x40000040 ;  /* 0x40000040ff157424 */ /* 0x000fc600078e00ff */
[----:B------:R-:W-:Y:S01]  /*19c30*/  R2UR UR26, R20 ;  /* 0x00000000141a72ca */ /* 0x000fe200000e0000 */
[----:B--2---:R-:W2:Y:S01]  /*19c40*/  LDL.64 R12, [R1+0x28] ;  /* 0x00002800010c7983 */ /* 0x004ea20000100a00 */
[----:B------:R-:W-:-:S03]  /*19c50*/  VIADD R20, R128, 0x304 ;  /* 0x0000030480147836 */ /* 0x000fc60000000000 */
[----:B------:R3:W-:Y:S01]  /*19c60*/  STL [R1+0x84], R10 ;  /* 0x0000840a01007387 */ /* 0x0007e20000100800 */
[C---:B------:R-:W-:Y:S02]  /*19c70*/  R2UR UR55, R21.reuse ;  /* 0x00000000153772ca */ /* 0x040fe400000e0000 */
[C---:B------:R-:W-:Y:S02]  /*19c80*/  R2UR UR27, R21.reuse ;  /* 0x00000000151b72ca */ /* 0x040fe400000e0000 */
[----:B------:R-:W-:Y:S01]  /*19c90*/  R2UR UR18, R20 ;  /* 0x00000000141272ca */ /* 0x000fe200000e0000 */
[----:B---3--:R-:W3:Y:S04]  /*19ca0*/  LDL.64 R10, [R1+0x20] ;  /* 0x00002000010a7983 */ /* 0x008ee80000100a00 */
[----:B------:R4:W-:Y:S01]  /*19cb0*/  STL [R1+0x80], R7 ;  /* 0x0000800701007387 */ /* 0x0009e20000100800 */
[----:B------:R-:W-:-:S03]  /*19cc0*/  R2UR UR19, R21 ;  /* 0x00000000151372ca */ /* 0x000fc600000e0000 */
[----:B----4-:R-:W4:Y:S04]  /*19cd0*/  LDL.64 R6, [R1+0x18] ;  /* 0x0000180001067983 */ /* 0x010f280000100a00 */
[----:B------:R0:W-:Y:S04]  /*19ce0*/  STL.64 [R1+0x78], R4 ;  /* 0x0000780401007387 */ /* 0x0001e80000100a00 */
[----:B0-----:R-:W4:Y:S04]  /*19cf0*/  LDL.64 R4, [R1+0x10] ;  /* 0x0000100001047983 */ /* 0x001f280000100a00 */
[----:B------:R1:W-:Y:S04]  /*19d00*/  STL [R1+0x70], R2 ;  /* 0x0000700201007387 */ /* 0x0003e80000100800 */
        /* <DEDUP_REMOVED lines=56> */
[----:B-1----:R-:W4:Y:S01]  /*1a090*/  LDL.64 R2, [R1+0x8] ;  /* 0x0000080001027983 */ /* 0x002f220000100a00 */
[----:B------:R-:W-:-:S02]  /*1a0a0*/  VIADD R122, R128, 0x600 ;  /* 0x00000600807a7836 */ /* 0x000fc40000000000 */
[-C--:B------:R-:W-:Y:S01]  /*1a0b0*/  FMUL.FTZ R26, R26, R9.reuse ;  /* 0x000000091a1a7220 */ /* 0x080fe20000410000 */
[C---:B------:R-:W-:Y:S02]  /*1a0c0*/  VIADD R124, R128.reuse, 0x602 ;  /* 0x00000602807c7836 */ /* 0x040fe40000000000 */
[-C--:B------:R-:W-:Y:S01]  /*1a0d0*/  FMUL.FTZ R27, R27, R9.reuse ;  /* 0x000000091b1b7220 */ /* 0x080fe20000410000 */
[C---:B------:R-:W-:Y:S01]  /*1a0e0*/  VIADD R126, R128.reuse, 0x604 ;  /* 0x00000604807e7836 */ /* 0x040fe20000000000 */
[----:B------:R-:W-:Y:S01]  /*1a0f0*/  IADD3 R128, R128, 0x606, RZ ;  /* 0x0000060680807810 */ /* 0x000fe20007ffe0ff */
[----:B------:R-:W-:Y:S02]  /*1a100*/  IMAD.MOV.U32 R123, RZ, RZ, 0x40000040 ;  /* 0x40000040ff7b7424 */ /* 0x000fe400078e00ff */
[-C--:B------:R-:W-:Y:S01]  /*1a110*/  FMUL.FTZ R30, R30, R9.reuse ;  /* 0x000000091e1e7220 */ /* 0x080fe20000410000 */
[----:B------:R-:W-:Y:S02]  /*1a120*/  IMAD.MOV.U32 R125, RZ, RZ, 0x40000040 ;  /* 0x40000040ff7d7424 */ /* 0x000fe400078e00ff */
[-C--:B------:R-:W-:Y:S01]  /*1a130*/  FMUL.FTZ R31, R31, R9.reuse ;  /* 0x000000091f1f7220 */ /* 0x080fe20000410000 */
[----:B------:R-:W-:Y:S01]  /*1a140*/  IMAD.MOV.U32 R121, RZ, RZ, 0x40000040 ;  /* 0x40000040ff797424 */ /* 0x000fe200078e00ff */
[----:B------:R-:W-:Y:S01]  /*1a150*/  R2UR UR51, R123 ;  /* 0x000000007b3372ca */ /* 0x000fe200000e0000 */
        /* <DEDUP_REMOVED lines=28> */
[-C--:B------:R-:W-:Y:S01]  /*1a320*/  FMUL.FTZ R58, R58, R9.reuse ;  /* 0x000000093a3a7220 */ /* 0x080fe20000410000 */
[-C--:B------:R-:W-:Y:S01]  /*1a330*/  FMUL.FTZ R59, R59, R9.reuse ;  /* 0x000000093b3b7220 */ /* 0x080fe20000410000 */
[-C--:B------:R-:W-:Y:S01]  /*1a340*/  FMUL.FTZ R62, R62, R9.reuse ;  /* 0x000000093e3e7220 */ /* 0x080fe20000410000 */
        /* <DEDUP_REMOVED lines=41> */
[----:B---3--:R-:W-:Y:S01]  /*1a5e0*/  R2UR UR24, R10 ;  /* 0x000000000a1872ca */ /* 0x008fe200000e0000 */
[----:B------:R0:W5:Y:S01]  /*1a5f0*/  LDL.LU.64 R12, [R1+0x88] ;  /* 0x00008800010c7983 */ /* 0x0001620000300a00 */
[----:B------:R-:W-:Y:S02]  /*1a600*/  R2UR UR25, R11 ;  /* 0x000000000b1972ca */ /* 0x000fe400000e0000 */
[----:B----4-:R-:W-:Y:S01]  /*1a610*/  R2UR UR20, R6 ;  /* 0x00000000061472ca */ /* 0x010fe200000e0000 */
[----:B------:R0:W5:Y:S01]  /*1a620*/  LDL.LU R10, [R1+0x84] ;  /* 0x00008400010a7983 */ /* 0x0001620000300800 */
[----:B------:R-:W-:Y:S02]  /*1a630*/  WARPGROUP.DEPBAR.LE gsb0, 0x0 ;  /* 0x00008000000079c5 */ /* 0x000fe40000010000 */
[----:B------:R-:W-:-:S06]  /*1a640*/  WARPGROUP.ARRIVE ;  /* 0x00000000000079c5 */ /* 0x000fcc0000000000 */
[----:B------:R-:W-:Y:S01]  /*1a650*/  HGMMA.64x96x16.F32 R120, gdesc[UR28], R120, gsb0 ;  /* 0x016000001c7879f0 */ /* 0x000fe20008000878 */
[----:B------:R-:W-:Y:S02]  /*1a660*/  R2UR UR21, R7 ;  /* 0x00000000071572ca */ /* 0x000fe400000e0000 */
[----:B------:R-:W-:Y:S01]  /*1a670*/  R2UR UR16, R4 ;  /* 0x00000000041072ca */ /* 0x000fe200000e0000 */
[----:B------:R0:W5:Y:S01]  /*1a680*/  LDL.LU R7, [R1+0x80] ;  /* 0x0000800001077983 */ /* 0x0001620000300800 */
[----:B------:R-:W-:Y:S02]  /*1a690*/  WARPGROUP.DEPBAR.LE gsb0, 0x0 ;  /* 0x00008000000079c5 */ /* 0x000fe40000010000 */
[----:B------:R-:W-:-:S06]  /*1a6a0*/  WARPGROUP.ARRIVE ;  /* 0x00000000000079c5 */ /* 0x000fcc0000000000 */
[----:B------:R-:W-:Y:S01]  /*1a6b0*/  HGMMA.64x96x16.F32 R120, gdesc[UR24], R120, gsb0 ;  /* 0x01600000187879f0 */ /* 0x000fe20008000878 */
[----:B------:R-:W-:Y:S02]  /*1a6c0*/  R2UR UR17, R5 ;  /* 0x00000000051172ca */ /* 0x000fe400000e0000 */
[----:B------:R-:W-:Y:S01]  /*1a6d0*/  R2UR UR12, R2 ;  /* 0x00000000020c72ca */ /* 0x000fe200000e0000 */
[----:B------:R0:W5:Y:S01]  /*1a6e0*/  LDL.LU.64 R4, [R1+0x78] ;  /* 0x0000780001047983 */ /* 0x0001620000300a00 */
[----:B------:R-:W-:Y:S01]  /*1a6f0*/  R2UR UR13, R3 ;  /* 0x00000000030d72ca */ /* 0x000fe200000e0000 */
[----:B------:R-:W-:Y:S01]  /*1a700*/  UMOV UR4, UR56 ;  /* 0x0000003800047c82 */ /* 0x000fe20008000000 */
[----:B------:R-:W-:Y:S01]  /*1a710*/  UMOV UR5, UR57 ;  /* 0x0000003900057c82 */ /* 0x000fe20008000000 */
[----:B------:R0:W5:Y:S01]  /*1a720*/  LDL.LU R2, [R1+0x70] ;  /* 0x0000700001027983 */ /* 0x0001620000300800 */
[----:B------:R-:W-:Y:S02]  /*1a730*/  WARPGROUP.DEPBAR.LE gsb0, 0x0 ;  /* 0x00008000000079c5 */ /* 0x000fe40000010000 */
[----:B------:R-:W-:-:S06]  /*1a740*/  WARPGROUP.ARRIVE ;  /* 0x00000000000079c5 */ /* 0x000fcc0000000000 */
[----:B------:R-:W-:Y:S03]  /*1a750*/  HGMMA.64x96x16.F32 R120, gdesc[UR20], R120, gsb0 ;  /* 0x01600000147879f0 */ /* 0x000fe60008000878 */
[----:B------:R-:W-:Y:S02]  /*1a760*/  WARPGROUP.DEPBAR.LE gsb0, 0x0 ;  /* 0x00008000000079c5 */ /* 0x000fe40000010000 */
[----:B------:R-:W-:-:S06]  /*1a770*/  WARPGROUP.ARRIVE ;  /* 0x00000000000079c5 */ /* 0x000fcc0000000000 */
[----:B------:R-:W-:Y:S01]  /*1a780*/  HGMMA.64x96x16.F32 R120, gdesc[UR16], R120, gsb0 ;  /* 0x01600000107879f0 */ /* 0x000fe20008000878 */
[----:B--2---:R-:W-:Y:S02]  /*1a790*/  R2UR UR8, R20 ;  /* 0x00000000140872ca */ /* 0x004fe400000e0000 */
        /* <DEDUP_REMOVED lines=19> */
.L_x_4923:
[----:B-----5:R-:W-:Y:S01]  /*1a8d0*/  SHF.L.U32 R0, R10, 0x1f, RZ ;  /* 0x0000001f0a007819 */ /* 0x020fe200000006ff */
[----:B------:R-:W-:-:S04]  /*1a8e0*/  IMAD R20, R7, 0x8, R2 ;  /* 0x0000000807147824 */ /* 0x000fc800078e0202 */
[----:B------:R0:W1:Y:S01]  /*1a8f0*/  SYNCS.PHASECHK.TRANS64.TRYWAIT P2, [R20+URZ+0x30850], R0 ;  /* 0x03085000140075a7 */ /* 0x000062000804017f */
[----:B------:R-:W-:Y:S05]  /*1a900*/  @!P0 BRA `(.L_x_4924) ;  /* 0x0000000000048947 */ /* 0x000fea0003800000 */
[----:B------:R-:W-:Y:S01]  /*1a910*/  BPT.TRAP 0x1 ;  /* 0x000000040000795c */ /* 0x000fe20000300000 */
.L_x_4924:
[----:B------:R-:W-:Y:S04]  /*1a920*/  BSSY B2, `(.L_x_4925) ;  /* 0x0000004000027945 */ /* 0x000fe80003800000 */
[----:B-1----:R-:W-:Y:S05]  /*1a930*/  @P2 BRA `(.L_x_4926) ;  /* 0x0000000000082947 */ /* 0x002fea0003800000 */
[----:B------:R-:W1:Y:S02]  /*1a940*/  SYNCS.PHASECHK.TRANS64.TRYWAIT P2, [R20+URZ+0x30850], R0 ;  /* 0x03085000140075a7 */ /* 0x000e64000804017f */
[----:B-1----:R-:W-:Y:S05]  /*1a950*/  @!P2 BRA `(.L_x_4927) ;  /* 0x000001400054a947 */ /* 0x002fea0003800000 */
.L_x_4926:
[----:B------:R-:W-:Y:S05]  /*1a960*/  BSYNC B2 ;  /* 0x0000000000027941 */ /* 0x000fea0003800000 */
.L_x_4925:
[----:B01----:R-:W-:Y:S01]  /*1a970*/  VIADD R0, R2, 0x400 ;  /* 0x0000040002007836 */ /* 0x003fe20000000000 */
[----:B------:R-:W-:Y:S01]  /*1a980*/  WARPGROUP.ARRIVE ;  /* 0x00000000000079c5 */ /* 0x000fe20000000000 */
[----:B------:R-:W-:Y:S02]  /*1a990*/  IMAD.MOV.U32 R11, RZ, RZ, 0x40000040 ;  /* 0x40000040ff0b7424 */ /* 0x000fe400078e00ff */
[----:B------:R-:W-:Y:S01]  /*1a9a0*/  FMUL.FTZ R9, R121, UR59 ;  /* 0x0000003b79097c20 */ /* 0x000fe20008410000 */
        /* <DEDUP_REMOVED lines=15> */
[----:B------:R-:W-:Y:S01]  /*1aaa0*/  MOV R7, 0x40000040 ;  /* 0x4000004000077802 */ /* 0x000fe20000000f00 */
        /* <DEDUP_REMOVED lines=26> */
[----:B0-----:R-:W-:Y:S01]  /*1ac50*/  FMNMX.FTZ R3, R0, R12, !PT ;  /* 0x0000000c00037209 */ /* 0x001fe20007810000 */
[----:B------:R-:W-:Y:S01]  /*1ac60*/  FMUL.FTZ R157, R165, UR59 ;  /* 0x0000003ba59d7c20 */ /* 0x000fe20008410000 */
[----:B------:R-:W-:Y:S01]  /*1ac70*/  ULDC UR4, c[0x0][0x988] ;  /* 0x0002620000047ab9 */ /* 0x000fe20000000800 */
[----:B------:R-:W-:Y:S01]  /*1ac80*/  MUFU.TANH R129, R129 ;  /* 0x0000008100817308 */ /* 0x000fe20000002400 */
[----:B------:R-:W-:Y:S01]  /*1ac90*/  FMNMX.FTZ R3, R9, R3, !PT ;  /* 0x0000000309037209 */ /* 0x000fe20007810000 */
[----:B------:R-:W-:Y:S01]  /*1aca0*/  FMUL.FTZ R161, R163, UR59 ;  /* 0x0000003ba3a17c20 */ /* 0x000fe20008410000 */
[----:B------:R-:W-:Y:S01]  /*1acb0*/  FMUL.FTZ R163, R167, UR59 ;  /* 0x0000003ba7a37c20 */ /* 0x000fe20008410000 */
[----:B------:R-:W-:Y:S01]  /*1acc0*/  FMUL.FTZ R143, R143, UR59 ;  /* 0x0000003b8f8f7c20 */ /* 0x000fe20008410000 */
[----:B------:R-:W-:Y:S01]  /*1acd0*/  FMNMX.FTZ R3, R121, R3, !PT ;  /* 0x0000000379037209 */ /* 0x000fe20007810000 */
        /* <DEDUP_REMOVED lines=9> */
[----:B------:R-:W-:Y:S01]  /*1ad70*/  @!P1 VIADD R20, R20, 0x30860 ;  /* 0x0003086014149836 */ /* 0x000fe20000000000 */
[----:B------:R-:W-:Y:S01]  /*1ad80*/  MUFU.TANH R133, R133 ;  /* 0x0000008500857308 */ /* 0x000fe20000002400 */
[C---:B------:R-:W-:Y:S01]  /*1ad90*/  ISETP.GT.AND P2, PT, R15.reuse, R14, PT ;  /* 0x0000000e0f00720c */ /* 0x040fe20003f44270 */
[----:B------:R-:W-:-:S02]  /*1ada0*/  VIADD R15, R15, 0xffffffff ;  /* 0xffffffff0f0f7836 */ /* 0x000fc40000000000 */
[----:B------:R-:W-:-:S04]  /*1adb0*/  @!P1 PRMT R20, RZ, 0x654, R20 ;  /* 0x00000654ff149816 */ /* 0x000fc80000000014 */
        /* <DEDUP_REMOVED lines=23> */
[----:B------:R-:W-:-:S05]  /*1af30*/  WARPGROUP.ARRIVE ;  /* 0x00000000000079c5 */ /* 0x000fca0000000000 */
[----:B------:R-:W-:Y:S01]  /*1af40*/  MUFU.TANH R147, R147 ;  /* 0x0000009300937308 */ /* 0x000fe20000002400 */
[----:B------:R-:W-:Y:S01]  /*1af50*/  HGMMA.64x192x16.F32 R24, R184, gdesc[UR4].tnspB, R24, gsb0 ;  /* 0x42e00004b8187df0 */ /* 0x000fe20008000818 */
        /* <DEDUP_REMOVED lines=32> */
[----:B------:R-:W-:Y:S01]  /*1b160*/  R2UR UR6, R6 ;  /* 0x00000000060672ca */ /* 0x000fe200000e0000 */
[----:B------:R-:W-:Y:S01]  /*1b170*/  FMUL.FTZ R160, R162, UR59 ;  /* 0x0000003ba2a07c20 */ /* 0x000fe20008410000 */
[----:B------:R-:W-:-:S04]  /*1b180*/  FMUL.FTZ R162, R166, UR59 ;  /* 0x0000003ba6a27c20 */ /* 0x000fc80008410000 */
[----:B------:R-:W1:Y:S08]  /*1b190*/  MUFU.TANH R125, R125 ;  /* 0x0000007d007d7308 */ /* 0x000e700000002400 */
[----:B------:R-:W2:Y:S01]  /*1b1a0*/  MUFU.TANH R139, R139 ;  /* 0x0000008b008b7308 */ /* 0x000ea20000002400 */
[----:B0-----:R-:W-:-:S07]  /*1b1b0*/  FMNMX.FTZ R3, R122, R3, !PT ;  /* 0x000000037a037209 */ /* 0x001fce0007810000 */
[----:B------:R-:W0:Y:S01]  /*1b1c0*/  MUFU.TANH R144, R144 ;  /* 0x0000009000907308 */ /* 0x000e220000002400 */
[----:B-1----:R-:W-:-:S04]  /*1b1d0*/  FMNMX.FTZ R3, R125, R3, !PT ;  /* 0x000000037d037209 */ /* 0x002fc80007810000 */
[----:B------:R-:W-:-:S03]  /*1b1e0*/  FMNMX.FTZ R3, R126, R3, !PT ;  /* 0x000000037e037209 */ /* 0x000fc60007810000 */
[----:B------:R-:W1:Y:S01]  /*1b1f0*/  MUFU.TANH R152, R152 ;  /* 0x0000009800987308 */ /* 0x000e620000002400 */
[----:B------:R-:W-:-:S04]  /*1b200*/  FMNMX.FTZ R3, R129, R3, !PT ;  /* 0x0000000381037209 */ /* 0x000fc80007810000 */
[----:B------:R-:W-:-:S03]  /*1b210*/  FMNMX.FTZ R3, R130, R3, !PT ;  /* 0x0000000382037209 */ /* 0x000fc60007810000 */
[----:B------:R-:W3:Y:S01]  /*1b220*/  MUFU.TANH R7, R7 ;  /* 0x0000000700077308 */ /* 0x000ee20000002400 */
[----:B------:R-:W-:-:S04]  /*1b230*/  FMNMX.FTZ R3, R133, R3, !PT ;  /* 0x0000000385037209 */ /* 0x000fc80007810000 */
[----:B------:R-:W-:-:S03]  /*1b240*/  FMNMX.FTZ R3, R135, R3, !PT ;  /* 0x0000000387037209 */ /* 0x000fc60007810000 */
[----:B------:R-:W4:Y:S01]  /*1b250*/  MUFU.TANH R128, R128 ;  /* 0x0000008000807308 */ /* 0x000f220000002400 */
[----:B------:R-:W-:-:S04]  /*1b260*/  FMNMX.FTZ R3, R137, R3, !PT ;  /* 0x0000000389037209 */ /* 0x000fc80007810000 */
[----:B------:R-:W-:-:S03]  /*1b270*/  FMNMX.FTZ R3, R138, R3, !PT ;  /* 0x000000038a037209 */ /* 0x000fc60007810000 */
[----:B------:R-:W-:Y:S01]  /*1b280*/  MUFU.TANH R134, R134 ;  /* 0x0000008600867308 */ /* 0x000fe20000002400 */
[----:B--2---:R-:W-:-:S04]  /*1b290*/  FMNMX.FTZ R3, R139, R3, !PT ;  /* 0x000000038b037209 */ /* 0x004fc80007810000 */
[----:B------:R-:W-:-:S03]  /*1b2a0*/  FMNMX.FTZ R3, R140, R3, !PT ;  /* 0x000000038c037209 */ /* 0x000fc60007810000 */
[----:B------:R-:W-:Y:S01]  /*1b2b0*/  MUFU.TANH R160, R160 ;  /* 0x000000a000a07308 */ /* 0x000fe20000002400 */
[----:B------:R-:W-:-:S04]  /*1b2c0*/  FMNMX.FTZ R3, R141, R3, !PT ;  /* 0x000000038d037209 */ /* 0x000fc80007810000 */
[----:B------:R-:W-:-:S03]  /*1b2d0*/  FMNMX.FTZ R3, R142, R3, !PT ;  /* 0x000000038e037209 */ /* 0x000fc60007810000 */
[----:B------:R-:W-:Y:S01]  /*1b2e0*/  MUFU.TANH R162, R162 ;  /* 0x000000a200a27308 */ /* 0x000fe20000002400 */
[----:B0-----:R-:W-:-:S04]  /*1b2f0*/  FMNMX.FTZ R3, R144, R3, !PT ;  /* 0x0000000390037209 */ /* 0x001fc80007810000 */
[----:B------:R-:W-:-:S04]  /*1b300*/  FMNMX.FTZ R3, R145, R3, !PT ;  /* 0x0000000391037209 */ /* 0x000fc80007810000 */
[----:B------:R-:W-:-:S04]  /*1b310*/  FMNMX.FTZ R3, R148, R3, !PT ;  /* 0x0000000394037209 */ /* 0x000fc80007810000 */
[----:B------:R-:W-:-:S04]  /*1b320*/  FMNMX.FTZ R3, R149, R3, !PT ;  /* 0x0000000395037209 */ /* 0x000fc80007810000 */
[----:B-1----:R-:W-:-:S04]  /*1b330*/  FMNMX.FTZ R3, R152, R3, !PT ;  /* 0x0000000398037209 */ /* 0x002fc80007810000 */
[----:B------:R-:W-:-:S04]  /*1b340*/  FMNMX.FTZ R3, R153, R3, !PT ;  /* 0x0000000399037209 */ /* 0x000fc80007810000 */
[----:B------:R-:W-:-:S04]  /*1b350*/  FMNMX.FTZ R3, R156, R3, !PT ;  /* 0x000000039c037209 */ /* 0x000fc80007810000 */
[----:B------:R-:W-:-:S05]  /*1b360*/  FMNMX.FTZ R3, R157, R3, !PT ;  /* 0x000000039d037209 */ /* 0x000fca0007810000 */
[----:B------:R-:W0:Y:S02]  /*1b370*/  SHFL.BFLY PT, R6, R3, 0x2, 0x1f ;  /* 0x0c401f0003067f89 */ /* 0x000e2400000e0000 */
[----:B0-----:R-:W-:-:S05]  /*1b380*/  FMNMX.FTZ R3, R3, R6, !PT ;  /* 0x0000000603037209 */ /* 0x001fca0007810000 */
[----:B------:R-:W0:Y:S02]  /*1b390*/  SHFL.BFLY PT, R6, R3, 0x1, 0x1f ;  /* 0x0c201f0003067f89 */ /* 0x000e2400000e0000 */
[----:B0-----:R-:W-:Y:S01]  /*1b3a0*/  FMNMX.FTZ R3, R3, R6, !PT ;  /* 0x0000000603037209 */ /* 0x001fe20007810000 */
[----:B------:R-:W-:-:S04]  /*1b3b0*/  IMAD.U32 R6, RZ, RZ, UR4 ;  /* 0x00000004ff067e24 */ /* 0x000fc8000f8e00ff */
[CC--:B------:R-:W-:Y:S01]  /*1b3c0*/  FMUL.FTZ R167, R3.reuse, R6.reuse ;  /* 0x0000000603a77220 */ /* 0x0c0fe20000410000 */
[----:B------:R-:W-:Y:S01]  /*1b3d0*/  FADD.FTZ R120, -R3, R12 ;  /* 0x0000000c03787221 */ /* 0x000fe20000010100 */
[----:B------:R-:W-:Y:S02]  /*1b3e0*/  IADD3 R12, R10, 0x280, RZ ;  /* 0x000002800a0c7810 */ /* 0x000fe40007ffe0ff */
[-CC-:B------:R-:W-:Y:S01]  /*1b3f0*/  FFMA.FTZ R188, R0, R6.reuse, -R167.reuse ;  /* 0x0000000600bc7223 */ /* 0x180fe200000108a7 */
[----:B---3--:R-:W-:Y:S01]  /*1b400*/  FMNMX.FTZ R0, R7, R13, !PT ;  /* 0x0000000d07007209 */ /* 0x008fe20007810000 */
[-CC-:B------:R-:W-:Y:S01]  /*1b410*/  FFMA.FTZ R164, R9, R6.reuse, -R167.reuse ;  /* 0x0000000609a47223 */ /* 0x180fe200000108a7 */
[-C--:B------:R-:W-:Y:S01]  /*1b420*/  FMUL.FTZ R120, R120, R6.reuse ;  /* 0x0000000678787220 */ /* 0x080fe20000410000 */
        /* <DEDUP_REMOVED lines=15> */
[-CC-:B------:R-:W-:Y:S01]  /*1b520*/  FFMA.FTZ R137, R138, R6.reuse, -R167.reuse ;  /* 0x000000068a897223 */ /* 0x180fe200000108a7 */
[--C-:B------:R-:W-:Y:S01]  /*1b530*/  FFMA.FTZ R125, R140, R6, -R167.reuse ;  /* 0x000000068c7d7223 */ /* 0x100fe200000108a7 */
[----:B------:R-:W-:Y:S01]  /*1b540*/  FMNMX.FTZ R0, R127, R0, !PT ;  /* 0x000000007f007209 */ /* 0x000fe20007810000 */
[----:B------:R-:W1:Y:S01]  /*1b550*/  MUFU.EX2 R164, R164 ;  /* 0x000000a400a47308 */ /* 0x000e620000000800 */
[-CC-:B------:R-:W-:Y:S01]  /*1b560*/  FFMA.FTZ R129, R142, R6.reuse, -R167.reuse ;  /* 0x000000068e817223 */ /* 0x180fe200000108a7 */
[--C-:B------:R-:W-:Y:S01]  /*1b570*/  FFMA.FTZ R130, R145, R6, -R167.reuse ;  /* 0x0000000691827223 */ /* 0x100fe200000108a7 */
[----:B----4-:R-:W-:Y:S01]  /*1b580*/  FMNMX.FTZ R0, R128, R0, !PT ;  /* 0x0000000080007209 */ /* 0x010fe20007810000 */
[-CC-:B------:R-:W-:Y:S01]  /*1b590*/  FFMA.FTZ R133, R149, R6.reuse, -R167.reuse ;  /* 0x0000000695857223 */ /* 0x180fe200000108a7 */
[-CC-:B------:R-:W-:Y:S01]  /*1b5a0*/  FFMA.FTZ R121, R152, R6.reuse, -R167.reuse ;  /* 0x0000000698797223 */ /* 0x180fe200000108a7 */
[----:B------:R-:W-:Y:S01]  /*1b5b0*/  FFMA.FTZ R135, R153, R6, -R167 ;  /* 0x0000000699877223 */ /* 0x000fe200000108a7 */
[----:B------:R-:W-:Y:S01]  /*1b5c0*/  FMNMX.FTZ R0, R131, R0, !PT ;  /* 0x0000000083007209 */ /* 0x000fe20007810000 */
[----:B------:R-:W-:-:S02]  /*1b5d0*/  WARPGROUP.DEPBAR.LE gsb0, 0x0 ;  /* 0x00008000000079c5 */ /* 0x000fc40000010000 */
[----:B------:R-:W-:Y:S01]  /*1b5e0*/  WARPGROUP.ARRIVE ;  /* 0x00000000000079c5 */ /* 0x000fe20000000000 */
[----:B------:R-:W-:Y:S01]  /*1b5f0*/  FMNMX.FTZ R0, R132, R0, !PT ;  /* 0x0000000084007209 */ /* 0x000fe20007810000 */
[----:B------:R-:W2:Y:S01]  /*1b600*/  MUFU.EX2 R190, R190 ;  /* 0x000000be00be7308 */ /* 0x000ea20000000800 */
[----:B0-----:R-:W-:Y:S01]  /*1b610*/  FFMA.FTZ R5, R120, R5, R188 ;  /* 0x0000000578057223 */ /* 0x001fe200000100bc */
[----:B------:R-:W-:Y:S01]  /*1b620*/  FFMA.FTZ R176, R139, R6, -R167 ;  /* 0x000000068bb07223 */ /* 0x000fe200000108a7 */
[----:B------:R-:W-:Y:S01]  /*1b630*/  FMNMX.FTZ R0, R134, R0, !PT ;  /* 0x0000000086007209 */ /* 0x000fe20007810000 */
[----:B------:R-:W-:Y:S01]  /*1b640*/  HGMMA.64x192x16.F32 R24, R172, gdesc[UR4].tnspB, R24, gsb0 ;  /* 0x42e00004ac187df0 */ /* 0x000fe20008000818 */
[----:B------:R-:W-:Y:S01]  /*1b650*/  R2UR UR6, R12 ;  /* 0x000000000c0672ca */ /* 0x000fe200000e0000 */
[----:B-1----:R-:W-:Y:S01]  /*1b660*/  FADD.FTZ R5, R164, R5 ;  /* 0x00000005a4057221 */ /* 0x002fe20000010000 */
[----:B------:R-:W-:Y:S01]  /*1b670*/  FMNMX.FTZ R0, R136, R0, !PT ;  /* 0x0000000088007209 */ /* 0x000fe20007810000 */
[----:B------:R-:W0:Y:S01]  /*1b680*/  MUFU.EX2 R166, R166 ;  /* 0x000000a600a67308 */ /* 0x000e220000000800 */
[-CC-:B------:R-:W-:Y:S01]  /*1b690*/  FFMA.FTZ R178, R141, R6.reuse, -R167.reuse ;  /* 0x000000068db27223 */ /* 0x180fe200000108a7 */
[--C-:B------:R-:W-:Y:S01]  /*1b6a0*/  FFMA.FTZ R138, R156, R6, -R167.reuse ;  /* 0x000000069c8a7223 */ /* 0x100fe200000108a7 */
[----:B------:R-:W-:Y:S01]  /*1b6b0*/  FMNMX.FTZ R0, R143, R0, !PT ;  /* 0x000000008f007209 */ /* 0x000fe20007810000 */
[----:B------:R-:W-:Y:S01]  /*1b6c0*/  FFMA.FTZ R157, R157, R6, -R167 ;  /* 0x000000069d9d7223 */ /* 0x000fe200000108a7 */
[----:B------:R-:W-:-:S02]  /*1b6d0*/  F2FP.F16.F32.PACK_AB R188, R164, R188 ;  /* 0x000000bca4bc723e */ /* 0x000fc400000000ff */
[----:B------:R-:W-:Y:S01]  /*1b6e0*/  FMNMX.FTZ R0, R146, R0, !PT ;  /* 0x0000000092007209 */ /* 0x000fe20007810000 */
[----:B------:R-:W-:Y:S01]  /*1b6f0*/  MUFU.EX2 R184, R184 ;  /* 0x000000b800b87308 */ /* 0x000fe20000000800 */
        /* <DEDUP_REMOVED lines=29> */
[----:B0-----:R-:W-:-:S07]  /*1b8d0*/  FMNMX.FTZ R0, R0, R9, !PT ;  /* 0x0000000900007209 */ /* 0x001fce0007810000 */
[----:B------:R-:W-:Y:S01]  /*1b8e0*/  MUFU.EX2 R133, R133 ;  /* 0x0000008500857308 */ /* 0x000fe20000000800 */
[----:B------:R-:W-:Y:S01]  /*1b8f0*/  FADD.FTZ R9, -R0, R13 ;  /* 0x0000000d00097221 */ /* 0x000fe20000010100 */
[----:B------:R-:W-:-:S03]  /*1b900*/  IMAD.MOV.U32 R13, RZ, RZ, 0x40000040 ;  /* 0x40000040ff0d7424 */ /* 0x000fc600078e00ff */
[-C--:B------:R-:W-:Y:S02]  /*1b910*/  FMUL.FTZ R9, R9, R6.reuse ;  /* 0x0000000609097220 */ /* 0x080fe40000410000 */
[----:B------:R-:W-:Y:S01]  /*1b920*/  R2UR UR7, R13 ;  /* 0x000000000d0772ca */ /* 0x000fe200000e0000 */
[-C--:B------:R-:W-:Y:S01]  /*1b930*/  FMUL.FTZ R13, R0, R6.reuse ;  /* 0x00000006000d7220 */ /* 0x080fe20000410000 */
[----:B------:R-:W-:Y:S03]  /*1b940*/  MUFU.EX2 R121, R121 ;  /* 0x0000007900797308 */ /* 0x000fe60000000800 */
[-CC-:B------:R-:W-:Y:S01]  /*1b950*/  FFMA.FTZ R189, R7, R6.reuse, -R13.reuse ;  /* 0x0000000607bd7223 */ /* 0x180fe2000001080d */
[-CC-:B------:R-:W-:Y:S01]  /*1b960*/  FFMA.FTZ R7, R11, R6.reuse, -R13.reuse ;  /* 0x000000060b077223 */ /* 0x180fe2000001080d */
[-CC-:B------:R-:W-:Y:S01]  /*1b970*/  FFMA.FTZ R191, R21, R6.reuse, -R13.reuse ;  /* 0x0000000615bf7223 */ /* 0x180fe2000001080d */
[-CC-:B------:R-:W-:Y:S01]  /*1b980*/  FFMA.FTZ R11, R123, R6.reuse, -R13.reuse ;  /* 0x000000067b0b7223 */ /* 0x180fe2000001080d */
[-CC-:B------:R-:W-:Y:S01]  /*1b990*/  FFMA.FTZ R185, R124, R6.reuse, -R13.reuse ;  /* 0x000000067cb97223 */ /* 0x180fe2000001080d */
[----:B------:R-:W-:Y:S01]  /*1b9a0*/  MUFU.EX2 R9, R9 ;  /* 0x0000000900097308 */ /* 0x000fe20000000800 */
[----:B------:R-:W-:Y:S01]  /*1b9b0*/  FFMA.FTZ R12, R127, R6, -R13 ;  /* 0x000000067f0c7223 */ /* 0x000fe2000001080d */
[----:B------:R-:W-:-:S02]  /*1b9c0*/  @!P1 IMAD R127, R17, 0x8, R2 ;  /* 0x00000008117f9824 */ /* 0x000fc400078e0202 */
[-CC-:B------:R-:W-:Y:S01]  /*1b9d0*/  FFMA.FTZ R187, R128, R6.reuse, -R13.reuse ;  /* 0x0000000680bb7223 */ /* 0x180fe2000001080d */
[-CC-:B------:R-:W-:Y:S01]  /*1b9e0*/  FFMA.FTZ R21, R131, R6.reuse, -R13.reuse ;  /* 0x0000000683157223 */ /* 0x180fe2000001080d */
[-CC-:B------:R-:W-:Y:S01]  /*1b9f0*/  FFMA.FTZ R181, R132, R6.reuse, -R13.reuse ;  /* 0x0000000684b57223 */ /* 0x180fe2000001080d */
[----:B------:R-:W-:Y:S02]  /*1ba00*/  @!P1 VIADD R127, R127, 0x30840 ;  /* 0x000308407f7f9836 */ /* 0x000fe40000000000 */
[-CC-:B------:R-:W-:Y:S01]  /*1ba10*/  FFMA.FTZ R123, R134, R6.reuse, -R13.reuse ;  /* 0x00000006867b7223 */ /* 0x180fe2000001080d */
[----:B------:R-:W0:Y:S01]  /*1ba20*/  MUFU.EX2 R189, R189 ;  /* 0x000000bd00bd7308 */ /* 0x000e220000000800 */
[-CC-:B------:R-:W-:Y:S01]  /*1ba30*/  FFMA.FTZ R183, R136, R6.reuse, -R13.reuse ;  /* 0x0000000688b77223 */ /* 0x180fe2000001080d */
[-C--:B------:R-:W-:Y:S01]  /*1ba40*/  FFMA.FTZ R124, R143, R6.reuse, -R13 ;  /* 0x000000068f7c7223 */ /* 0x080fe2000001080d */
[----:B------:R-:W-:Y:S01]  /*1ba50*/  @!P1 PRMT R128, RZ, 0x654, R127 ;  /* 0x00000654ff809816 */ /* 0x000fe2000000007f */
        /* <DEDUP_REMOVED lines=8> */
[----:B------:R-:W-:-:S04]  /*1bae0*/  FFMA.FTZ R162, R162, R6, -R13 ;  /* 0x00000006a2a27223 */ /* 0x000fc8000001080d */
        /* <DEDUP_REMOVED lines=8> */
[----:B------:R-:W-:Y:S01]  /*1bb70*/  MUFU.EX2 R21, R21 ;  /* 0x0000001500157308 */ /* 0x000fe20000000800 */
[----:B------:R-:W-:-:S02]  /*1bb80*/  WARPGROUP.DEPBAR.LE gsb0, 0x0 ;  /* 0x00008000000079c5 */ /* 0x000fc40000010000 */
[----:B------:R-:W-:-:S05]  /*1bb90*/  WARPGROUP.ARRIVE ;  /* 0x00000000000079c5 */ /* 0x000fca0000000000 */
[----:B------:R-:W-:Y:S01]  /*1bba0*/  MUFU.EX2 R181, R181 ;  /* 0x000000b500b57308 */ /* 0x000fe20000000800 */
[-C--:B------:R-:W-:Y:S01]  /*1bbb0*/  FFMA.FTZ R172, R144, R6.reuse, -R167 ;  /* 0x0000000690ac7223 */ /* 0x080fe200000108a7 */
[-C--:B------:R-:W-:Y:S01]  /*1bbc0*/  FFMA.FTZ R173, R154, R6.reuse, -R13 ;  /* 0x000000069aad7223 */ /* 0x080fe2000001080d */
[-C--:B------:R-:W-:Y:S01]  /*1bbd0*/  FFMA.FTZ R174, R148, R6.reuse, -R167 ;  /* 0x0000000694ae7223 */ /* 0x080fe200000108a7 */
[----:B------:R-:W-:Y:S01]  /*1bbe0*/  FFMA.FTZ R175, R158, R6, -R13 ;  /* 0x000000069eaf7223 */ /* 0x000fe2000001080d */
[----:B------:R-:W-:Y:S03]  /*1bbf0*/  HGMMA.64x192x16.F32 R24, R168, gdesc[UR4].tnspB, R24, gsb0 ;  /* 0x42e00004a8187df0 */ /* 0x000fe60008000818 */
        /* <DEDUP_REMOVED lines=22> */
[----:B-1----:R-:W-:Y:S01]  /*1bd60*/  FADD.FTZ R128, R191, R4 ;  /* 0x00000004bf807221 */ /* 0x002fe20000010000 */
[----:B------:R0:W-:Y:S01]  /*1bd70*/  @!P1 SYNCS.ARRIVE.TRANS64.RED.A1T0 RZ, [R20+URZ], RZ ;  /* 0x000000ff14ff99a7 */ /* 0x0001e2000810043f */
[----:B------:R-:W-:Y:S01]  /*1bd80*/  MUFU.EX2 R4, R151 ;  /* 0x0000009700047308 */ /* 0x000fe20000000800 */
[C---:B------:R-:W-:Y:S01]  /*1bd90*/  F2FP.F16.F32.PACK_AB R191, R11.reuse, R191 ;  /* 0x000000bf0bbf723e */ /* 0x040fe200000000ff */
[----:B------:R-:W-:-:S04]  /*1bda0*/  FADD.FTZ R128, R11, R128 ;  /* 0x000000800b807221 */ /* 0x000fc80000010000 */
[----:B------:R-:W-:Y:S01]  /*1bdb0*/  FADD.FTZ R128, R185, R128 ;  /* 0x00000080b9807221 */ /* 0x000fe20000010000 */
[----:B0-----:R-:W-:Y:S01]  /*1bdc0*/  FADD.FTZ R20, R184, R5 ;  /* 0x00000005b8147221 */ /* 0x001fe20000010000 */
[-CC-:B------:R-:W-:Y:S01]  /*1bdd0*/  FFMA.FTZ R5, R155, R6.reuse, -R13.reuse ;  /* 0x000000069b057223 */ /* 0x180fe2000001080d */
[----:B------:R-:W-:Y:S01]  /*1bde0*/  FFMA.FTZ R13, R163, R6, -R13 ;  /* 0x00000006a30d7223 */ /* 0x000fe2000001080d */
[C---:B------:R-:W-:Y:S01]  /*1bdf0*/  FADD.FTZ R128, R12.reuse, R128 ;  /* 0x000000800c807221 */ /* 0x040fe20000010000 */
[----:B------:R-:W-:Y:S01]  /*1be00*/  FADD.FTZ R20, R165, R20 ;  /* 0x00000014a5147221 */ /* 0x000fe20000010000 */
[----:B------:R-:W-:Y:S01]  /*1be10*/  F2FP.F16.F32.PACK_AB R185, R12, R185 ;  /* 0x000000b90cb9723e */ /* 0x000fe200000000ff */
[----:B------:R-:W-:Y:S02]  /*1be20*/  IMAD.MOV.U32 R12, RZ, RZ, R3 ;  /* 0x000000ffff0c7224 */ /* 0x000fe400078e0003 */
[----:B------:R-:W-:Y:S01]  /*1be30*/  FADD.FTZ R128, R187, R128 ;  /* 0x00000080bb807221 */ /* 0x000fe20000010000 */
[----:B------:R-:W-:Y:S01]  /*1be40*/  FADD.FTZ R20, R186, R20 ;  /* 0x00000014ba147221 */ /* 0x000fe20000010000 */
[----:B------:R-:W-:Y:S01]  /*1be50*/  MUFU.EX2 R5, R5 ;  /* 0x0000000500057308 */ /* 0x000fe20000000800 */
[----:B------:R-:W-:Y:S01]  /*1be60*/  F2FP.F16.F32.PACK_AB R184, R165, R184 ;  /* 0x000000b8a5b8723e */ /* 0x000fe200000000ff */
[----:B------:R-:W-:Y:S01]  /*1be70*/  FADD.FTZ R128, R21, R128 ;  /* 0x0000008015807221 */ /* 0x000fe20000010000 */
[C---:B------:R-:W-:Y:S01]  /*1be80*/  FADD.FTZ R20, R122.reuse, R20 ;  /* 0x000000147a147221 */ /* 0x040fe20000010000 */
[----:B------:R-:W-:-:S02]  /*1be90*/  F2FP.F16.F32.PACK_AB R186, R122, R186 ;  /* 0x000000ba7aba723e */ /* 0x000fc400000000ff */
[----:B------:R-:W-:Y:S01]  /*1bea0*/  FADD.FTZ R128, R181, R128 ;  /* 0x00000080b5807221 */ /* 0x000fe20000010000 */
[----:B------:R-:W-:Y:S01]  /*1beb0*/  FADD.FTZ R20, R180, R20 ;  /* 0x00000014b4147221 */ /* 0x000fe20000010000 */
[----:B------:R-:W0:Y:S01]  /*1bec0*/  MUFU.EX2 R13, R13 ;  /* 0x0000000d000d7308 */ /* 0x000e220000000800 */
[----:B------:R-:W-:Y:S01]  /*1bed0*/  F2FP.F16.F32.PACK_AB R187, R21, R187 ;  /* 0x000000bb15bb723e */ /* 0x000fe200000000ff */
        /* <DEDUP_REMOVED lines=38> */
[----:B------:R-:W-:Y:S02]  /*1c140*/  F2FP.F16.F32.PACK_AB R174, R133, R174 ;  /* 0x000000ae85ae723e */ /* 0x000fe400000000ff */
[----:B------:R-:W-:Y:S01]  /*1c150*/  FADD.FTZ R4, R162, R7 ;  /* 0x00000007a2047221 */ /* 0x000fe20000010000 */
[----:B------:R-:W-:Y:S01]  /*1c160*/  FADD.FTZ R5, R138, R5 ;  /* 0x000000058a057221 */ /* 0x000fe20000010000 */
[----:B------:R-:W-:-:S02]  /*1c170*/  IMAD.MOV.U32 R7, RZ, RZ, R17 ;  /* 0x000000ffff077224 */ /* 0x000fc400078e0011 */
[----:B------:R-:W-:Y:S01]  /*1c180*/  FADD.FTZ R4, R13, R4 ;  /* 0x000000040d047221 */ /* 0x000fe20000010000 */
[----:B------:R-:W-:Y:S01]  /*1c190*/  FADD.FTZ R5, R10, R5 ;  /* 0x000000050a057221 */ /* 0x000fe20000010000 */
[----:B------:R-:W-:Y:S01]  /*1c1a0*/  IMAD.MOV.U32 R10, RZ, RZ, R19 ;  /* 0x000000ffff0a7224 */ /* 0x000fe200078e0013 */
[----:B------:R-:W-:Y:S01]  /*1c1b0*/  MOV R13, R0 ;  /* 0x00000000000d7202 */ /* 0x000fe20000000f00 */
[----:B------:R-:W-:Y:S06]  /*1c1c0*/  @P2 BRA `(.L_x_4928) ;  /* 0xffffffd800342947 */ /* 0x000fec000383ffff */
[----:B------:R-:W-:Y:S05]  /*1c1d0*/  BSYNC B1 ;  /* 0x0000000000017941 */ /* 0x000fea0003800000 */
.L_x_4917:
[----:B------:R-:W-:-:S07]  /*1c1e0*/  IMAD.MOV.U32 R7, RZ, RZ, R15 ;  /* 0x000000ffff077224 */ /* 0x000fce00078e000f */
.L_x_4916:
[----:B------:R-:W-:Y:S05]  /*1c1f0*/  BSYNC B0 ;  /* 0x0000000000007941 */ /* 0x000fea0003800000 */
.L_x_4915:
[----:B------:R-:W-:Y:S01]  /*1c200*/  ISETP.GE.AND P2, PT, R7, R212, PT ;  /* 0x000000d40700720c */ /* 0x000fe20003f46270 */
[----:B------:R-:W-:-:S12]  /*1c210*/  BSSY B0, `(.L_x_4929) ;  /* 0x00003ab000007945 */ /* 0x000fd80003800000 */
[----:B------:R-:W-:Y:S05]  /*1c220*/  @!P2 BRA `(.L_x_4930) ;  /* 0x0000003800a4a947 */ /* 0x000fea0003800000 */
[----:B------:R-:W-:Y:S02]  /*1c230*/  IMAD.MOV.U32 R15, RZ, RZ, R0 ;  /* 0x000000ffff0f7224 */ /* 0x000fe400078e0000 */
[----:B------:R-:W-:Y:S02]  /*1c240*/  IMAD.MOV.U32 R14, RZ, RZ, R3 ;  /* 0x000000ffff0e7224 */ /* 0x000fe400078e0003 */
[----:B------:R-:W-:Y:S02]  /*1c250*/  IMAD.MOV.U32 R11, RZ, RZ, R19 ;  /* 0x000000ffff0b7224 */ /* 0x000fe400078e0013 */
[----:B------:R-:W-:-:S07]  /*1c260*/  IMAD.MOV.U32 R10, RZ, RZ, R17 ;  /* 0x000000ffff0a7224 */ /* 0x000fce00078e0011 */
.L_x_4949:
[----:B------:R-:W-:-:S05]  /*1c270*/  VIADD R0, R10, 0x1 ;  /* 0x000000010a007836 */ /* 0x000fca0000000000 */
[----:B------:R-:W-:-:S04]  /*1c280*/  ISETP.NE.AND P2, PT, R0, 0x2, PT ;  /* 0x000000020000780c */ /* 0x000fc80003f45270 */
[----:B------:R-:W-:Y:S02]  /*1c290*/  SEL R6, RZ, 0x1, P2 ;  /* 0x00000001ff067807 */ /* 0x000fe40001000000 */
[----:B------:R-:W-:Y:S02]  /*1c2a0*/  SEL R0, R0, RZ, P2 ;  /* 0x000000ff00007207 */ /* 0x000fe40001000000 */
[----:B------:R-:W-:Y:S02]  /*1c2b0*/  LOP3.LUT R19, R11, R6, RZ, 0x3c, !PT ;  /* 0x000000060b137212 */ /* 0x000fe400078e3cff */
[----:B------:R-:W-:Y:S01]  /*1c2c0*/  MOV R17, R0 ;  /* 0x0000000000117202 */ /* 0x000fe20000000f00 */
[----:B------:R-:W-:Y:S06]  /*1c2d0*/  @!P0 BRA `(.L_x_4931) ;  /* 0x0000000000048947 */ /* 0x000fec0003800000 */
[----:B------:R-:W-:Y:S01]  /*1c2e0*/  BPT.TRAP 0x1 ;  /* 0x000000040000795c */ /* 0x000fe20000300000 */
.L_x_4931:
[----:B------:R-:W-:Y:S01]  /*1c2f0*/  IMAD R3, R17, 0x8, R2 ;  /* 0x0000000811037824 */ /* 0x000fe200078e0202 */
[----:B------:R-:W-:-:S04]  /*1c300*/  SHF.L.U32 R6, R19, 0x1f, RZ ;  /* 0x0000001f13067819 */ /* 0x000fc800000006ff */
[----:B------:R0:W1:Y:S01]  /*1c310*/  SYNCS.PHASECHK.TRANS64.TRYWAIT P2, [R3+URZ+0x30830], R6 ;  /* 0x03083006030075a7 */ /* 0x000062000804017f */
[----:B------:R-:W-:Y:S05]  /*1c320*/  @!P0 BRA `(.L_x_4932) ;  /* 0x0000000000048947 */ /* 0x000fea0003800000 */
[----:B------:R-:W-:Y:S01]  /*1c330*/  BPT.TRAP 0x1 ;  /* 0x000000040000795c */ /* 0x000fe20000300000 */
.L_x_4932:
[----:B------:R-:W-:Y:S01]  /*1c340*/  IMAD R126, R17, 0x900, R8 ;  /* 0x00000900117e7824 */ /* 0x000fe200078e0208 */
[----:B------:R-:W-:Y:S03]  /*1c350*/  BSSY B1, `(.L_x_4933) ;  /* 0x0000006000017945 */ /* 0x000fe60003800000 */
[C---:B------:R-:W-:Y:S02]  /*1c360*/  VIADD R20, R126.reuse, 0x2 ;  /* 0x000000027e147836 */ /* 0x040fe40000000000 */
[----:B------:R-:W-:Y:S01]  /*1c370*/  VIADD R122, R126, 0x4 ;  /* 0x000000047e7a7836 */ /* 0x000fe20000000000 */
[----:B-1----:R-:W-:Y:S06]  /*1c380*/  @P2 BRA `(.L_x_4934) ;  /* 0x0000000000082947 */ /* 0x002fec0003800000 */
[----:B------:R-:W1:Y:S02]  /*1c390*/  SYNCS.PHASECHK.TRANS64.TRYWAIT P2, [R3+URZ+0x30830], R6 ;  /* 0x03083006030075a7 */ /* 0x000e64000804017f */
[----:B-1----:R-:W-:Y:S05]  /*1c3a0*/  @!P2 BRA `(.L_x_4935) ;  /* 0x0000012400d4a947 */ /* 0x002fea0003800000 */
.L_x_4934:
[----:B------:R-:W-:Y:S05]  /*1c3b0*/  BSYNC B1 ;  /* 0x0000000000017941 */ /* 0x000fea0003800000 */
.L_x_4933:
[----:B------:R-:W-:Y:S01]  /*1c3c0*/  IMAD.MOV.U32 R12, RZ, RZ, R126 ;  /* 0x000000ffff0c7224 */ /* 0x000fe200078e007e */
[----:B------:R2:W-:Y:S04]  /*1c3d0*/  STL.64 [R1+0x88], R10 ;  /* 0x0000880a01007387 */ /* 0x0005e80000100a00 */
[----:B------:R-:W-:Y:S02]  /*1c3e0*/  R2UR UR54, R12 ;  /* 0x000000000c3672ca */ /* 0x000fe400000e0000 */
[----:B------:R-:W-:Y:S01]  /*1c3f0*/  IADD3 R12, R126, 0x300, RZ ;  /* 0x000003007e0c7810 */ /* 0x000fe20007ffe0ff */
[----:B------:R-:W-:-:S03]  /*1c400*/  IMAD.MOV.U32 R13, RZ, RZ, 0x40000040 ;  /* 0x40000040ff0d7424 */ /* 0x000fc600078e00ff */
[----:B------:R-:W-:Y:S01]  /*1c410*/  R2UR UR26, R12 ;  /* 0x000000000c1a72ca */ /* 0x000fe200000e0000 */
[----:B------:R-:W-:Y:S01]  /*1c420*/  VIADD R12, R126, 0x304 ;  /* 0x000003047e0c7836 */ /* 0x000fe20000000000 */
[----:B--2---:R-:W2:Y:S04]  /*1c430*/  LDL.64 R10, [R1+0x28] ;  /* 0x00002800010a7983 */ /* 0x004ea80000100a00 */
[----:B------:R0:W-:Y:S01]  /*1c440*/  STL [R1+0x80], R7 ;  /* 0x0000800701007387 */ /* 0x0001e20000100800 */
[C---:B------:R-:W-:Y:S02]  /*1c450*/  R2UR UR55, R13.reuse ;  /* 0x000000000d3772ca */ /* 0x040fe400000e0000 */
[----:B------:R-:W-:Y:S02]  /*1c460*/  R2UR UR27, R13 ;  /* 0x000000000d1b72ca */ /* 0x000fe400000e0000 */
[----:B------:R-:W-:-:S02]  /*1c470*/  R2UR UR18, R12 ;  /* 0x000000000c1272ca */ /* 0x000fc400000e0000 */
[----:B------:R-:W-:Y:S01]  /*1c480*/  R2UR UR19, R13 ;  /* 0x000000000d1372ca */ /* 0x000fe200000e0000 */
[----:B01----:R-:W3:Y:S04]  /*1c490*/  LDL.64 R6, [R1+0x20] ;  /* 0x0000200001067983 */ /* 0x003ee80000100a00 */
        /* <DEDUP_REMOVED lines=59> */
[----:B0-----:R-:W4:Y:S01]  /*1c850*/  LDL.64 R2, [R1+0x10] ;  /* 0x0000100001027983 */ /* 0x001f220000100a00 */
        /* <DEDUP_REMOVED lines=90> */
[----:B------:R0:W5:Y:S01]  /*1ce00*/  LDL.LU R7, [R1+0x80] ;  /* 0x0000800001077983 */ /* 0x0001620000300800 */
        /* <DEDUP_REMOVED lines=40> */
.L_x_4936:
[----:B-----5:R-:W-:Y:S01]  /*1d090*/  SHF.L.U32 R3, R11, 0x1f, RZ ;  /* 0x0000001f0b037819 */ /* 0x020fe200000006ff */
[----:B------:R-:W-:-:S04]  /*1d0a0*/  IMAD R9, R10, 0x8, R2 ;  /* 0x000000080a097824 */ /* 0x000fc800078e0202 */
[----:B------:R0:W1:Y:S01]  /*1d0b0*/  SYNCS.PHASECHK.TRANS64.TRYWAIT P2, [R9+URZ+0x30850], R3 ;  /* 0x03085003090075a7 */ /* 0x000062000804017f */
[----:B------:R-:W-:Y:S05]  /*1d0c0*/  @!P0 BRA `(.L_x_4937) ;  /* 0x0000000000048947 */ /* 0x000fea0003800000 */
[----:B------:R-:W-:Y:S01]  /*1d0d0*/  BPT.TRAP 0x1 ;  /* 0x000000040000795c */ /* 0x000fe20000300000 */
.L_x_4937:
[----:B------:R-:W-:Y:S04]  /*1d0e0*/  BSSY B1, `(.L_x_4938) ;  /* 0x0000004000017945 */ /* 0x000fe80003800000 */
[----:B-1----:R-:W-:Y:S05]  /*1d0f0*/  @P2 BRA `(.L_x_4939) ;  /* 0x0000000000082947 */ /* 0x002fea0003800000 */
[----:B------:R-:W1:Y:S02]  /*1d100*/  SYNCS.PHASECHK.TRANS64.TRYWAIT P2, [R9+URZ+0x30850], R3 ;  /* 0x03085003090075a7 */ /* 0x000e64000804017f */
[----:B-1----:R-:W-:Y:S05]  /*1d110*/  @!P2 BRA `(.L_x_4940) ;  /* 0x00000118008ca947 */ /* 0x002fea0003800000 */
.L_x_4939:
[----:B------:R-:W-:Y:S05]  /*1d120*/  BSYNC B1 ;  /* 0x0000000000017941 */ /* 0x000fea0003800000 */
.L_x_4938:
[----:B01----:R-:W-:Y:S01]  /*1d130*/  VIADD R3, R2, 0x400 ;  /* 0x0000040002037836 */ /* 0x003fe20000000000 */
[----:B------:R-:W2:Y:S01]  /*1d140*/  LDL R6, [R1+0x38] ;  /* 0x0000380001067983 */ /* 0x000ea20000100800 */
[----:B------:R-:W-:Y:S01]  /*1d150*/  IMAD.MOV.U32 R11, RZ, RZ, 0x40000040 ;  /* 0x40000040ff0b7424 */ /* 0x000fe200078e00ff */
[----:B------:R-:W-:Y:S01]  /*1d160*/  WARPGROUP.ARRIVE ;  /* 0x00000000000079c5 */ /* 0x000fe20000000000 */
[----:B------:R-:W-:Y:S01]  /*1d170*/  MOV R13, 0x40000040 ;  /* 0x40000040000d7802 */ /* 0x000fe20000000f00 */
[----:B------:R-:W-:Y:S01]  /*1d180*/  FMUL.FTZ R21, R125, UR58 ;  /* 0x0000003a7d157c20 */ /* 0x000fe20008410000 */
[----:B------:R-:W-:Y:S01]  /*1d190*/  SHF.R.U32.HI R3, RZ, 0x4, R3 ;  /* 0x00000004ff037819 */ /* 0x000fe20000011603 */
[----:B------:R-:W-:Y:S01]  /*1d1a0*/  FMUL.FTZ R125, R129, UR58 ;  /* 0x0000003a817d7c20 */ /* 0x000fe20008410000 */
[----:B------:R-:W-:Y:S01]  /*1d1b0*/  R2UR UR7, R11 ;  /* 0x000000000b0772ca */ /* 0x000fe200000e0000 */
[----:B------:R-:W-:Y:S01]  /*1d1c0*/  FMUL.FTZ R129, R133, UR58 ;  /* 0x0000003a85817c20 */ /* 0x000fe20008410000 */
[----:B------:R-:W-:Y:S01]  /*1d1d0*/  LOP3.LUT R3, R3, 0x3fff, RZ, 0xc0, !PT ;  /* 0x00003fff03037812 */ /* 0x000fe200078ec0ff */
[----:B------:R-:W-:Y:S01]  /*1d1e0*/  FMUL.FTZ R133, R137, UR58 ;  /* 0x0000003a89857c20 */ /* 0x000fe20008410000 */
[----:B------:R-:W-:Y:S01]  /*1d1f0*/  MOV R11, 0x40000040 ;  /* 0x40000040000b7802 */ /* 0x000fe20000000f00 */
        /* <DEDUP_REMOVED lines=8> */
[----:B------:R-:W-:Y:S02]  /*1d280*/  IMAD.IADD R161, R213, 0x1, R211 ;  /* 0x00000001d5a17824 */ /* 0x000fe400078e02d3 */
[----:B------:R-:W-:Y:S01]  /*1d290*/  FMUL.FTZ R20, R124, UR58 ;  /* 0x0000003a7c147c20 */ /* 0x000fe20008410000 */
[C---:B------:R-:W-:Y:S01]  /*1d2a0*/  VIADD R12, R10.reuse, 0x80 ;  /* 0x000000800a0c7836 */ /* 0x040fe20000000000 */
        /* <DEDUP_REMOVED lines=17> */
[----:B------:R-:W-:-:S02]  /*1d3c0*/  IMAD.MOV.U32 R13, RZ, RZ, 0x40000040 ;  /* 0x40000040ff0d7424 */ /* 0x000fc400078e00ff */
[----:B------:R-:W-:Y:S01]  /*1d3d0*/  FMUL.FTZ R150, R158, UR58 ;  /* 0x0000003a9e967c20 */ /* 0x000fe20008410000 */
[----:B------:R-:W-:Y:S01]  /*1d3e0*/  FMUL.FTZ R158, R167, UR58 ;  /* 0x0000003aa79e7c20 */ /* 0x000fe20008410000 */
[----:B------:R-:W0:Y:S01]  /*1d3f0*/  MUFU.TANH R3, R3 ;  /* 0x0000000300037308 */ /* 0x000e220000002400 */
[----:B------:R-:W-:-:S07]  /*1d400*/  ULDC UR5, c[0x0][0x9e0] ;  /* 0x0002780000057ab9 */ /* 0x000fce0000000800 */
[----:B------:R-:W1:Y:S08]  /*1d410*/  MUFU.TANH R20, R20 ;  /* 0x0000001400147308 */ /* 0x000e700000002400 */
        /* <DEDUP_REMOVED lines=25> */
[----:B------:R-:W5:Y:S05]  /*1d5b0*/  LDC R191, c[0x0][0x448] ;  /* 0x00011200ffbf7b82 */ /* 0x000f6a0000000800 */
[----:B------:R-:W-:Y:S01]  /*1d5c0*/  HGMMA.64x192x16.F32 R24, R184, gdesc[UR4].tnspB, R24, gsb0 ;  /* 0x42e00004b8187df0 */ /* 0x000fe20008000818 */
[----:B------:R-:W-:Y:S01]  /*1d5d0*/  R2UR UR6, R12 ;  /* 0x000000000c0672ca */ /* 0x000fe200000e0000 */
[----:B------:R-:W-:Y:S01]  /*1d5e0*/  VIADD R12, R10, 0x180 ;  /* 0x000001800a0c7836 */ /* 0x000fe20000000000 */
[----:B------:R-:W-:Y:S01]  /*1d5f0*/  R2UR UR7, R13 ;  /* 0x000000000d0772ca */ /* 0x000fe200000e0000 */
[----:B------:R-:W-:Y:S01]  /*1d600*/  IMAD.MOV.U32 R13, RZ, RZ, 0x40000040 ;  /* 0x40000040ff0d7424 */ /* 0x000fe200078e00ff */
[----:B-----5:R-:W-:-:S02]  /*1d610*/  ISETP.NE.AND P2, PT, R191, 0x1, PT ;  /* 0x00000001bf00780c */ /* 0x020fc40003f45270 */
[----:B--2---:R-:W-:Y:S01]  /*1d620*/  R2UR UR4, R6 ;  /* 0x00000000060472ca */ /* 0x004fe200000e0000 */
[----:B------:R-:W-:Y:S01]  /*1d630*/  FMUL.FTZ R6, R121, UR58 ;  /* 0x0000003a79067c20 */ /* 0x000fe20008410000 */
[----:B------:R-:W-:Y:S01]  /*1d640*/  FMUL.FTZ R121, R127, UR58 ;  /* 0x0000003a7f797c20 */ /* 0x000fe20008410000 */
[----:B------:R-:W-:Y:S01]  /*1d650*/  FMUL.FTZ R127, R135, UR58 ;  /* 0x0000003a877f7c20 */ /* 0x000fe20008410000 */
[----:B------:R-:W-:Y:S01]  /*1d660*/  FMUL.FTZ R135, R143, UR58 ;  /* 0x0000003a8f877c20 */ /* 0x000fe20008410000 */
[----:B------:R-:W-:Y:S01]  /*1d670*/  FMUL.FTZ R143, R151, UR58 ;  /* 0x0000003a978f7c20 */ /* 0x000fe20008410000 */
[----:B------:R-:W-:Y:S01]  /*1d680*/  FMUL.FTZ R151, R159, UR58 ;  /* 0x0000003a9f977c20 */ /* 0x000fe20008410000 */
[----:B------:R-:W2:Y:S08]  /*1d690*/  MUFU.TANH R6, R6 ;  /* 0x0000000600067308 */ /* 0x000eb00000002400 */
        /* <DEDUP_REMOVED lines=34> */
[----:B------:R-:W-:Y:S01]  /*1d8c0*/  FMUL.FTZ R162, R165, UR58 ;  /* 0x0000003aa5a27c20 */ /* 0x000fe20008410000 */
[----:B------:R-:W0:Y:S01]  /*1d8d0*/  MUFU.TANH R12, R12 ;  /* 0x0000000c000c7308 */ /* 0x000e220000002400 */
[----:B------:R-:W-:Y:S01]  /*1d8e0*/  IMAD.IADD R159, R164, 0x1, -R199 ;  /* 0x00000001a49f7824 */ /* 0x000fe200078e0ac7 */
[----:B------:R-:W-:-:S04]  /*1d8f0*/  IADD3 R167, -R199, 0x1, R164 ;  /* 0x00000001c7a77810 */ /* 0x000fc80007ffe1a4 */
[----:B------:R-:W-:Y:S02]  /*1d900*/  IADD3 R167, -R195, R167, R196 ;  /* 0x000000a7c3a77210 */ /* 0x000fe40007ffe1c4 */
        /* <DEDUP_REMOVED lines=24> */
[----:B------:R-:W-:Y:S02]  /*1da90*/  @!P1 IMAD R10, R0, 0x8, R2 ;  /* 0x00000008000a9824 */ /* 0x000fe400078e0202 */
[----:B------:R-:W-:Y:S02]  /*1daa0*/  FMUL.FTZ R0, R166, UR58 ;  /* 0x0000003aa6007c20 */ /* 0x000fe40008410000 */
[----:B------:R-:W1:Y:S01]  /*1dab0*/  SHFL.IDX PT, R163, R161, RZ, 0x1c1f ;  /* 0x001c1fffa1a37589 */ /* 0x000e6200000e0000 */
[----:B------:R-:W-:-:S03]  /*1dac0*/  @!P1 VIADD R10, R10, 0x30840 ;  /* 0x000308400a0a9836 */ /* 0x000fc60000000000 */
[----:B------:R-:W0:Y:S02]  /*1dad0*/  MUFU.TANH R0, R0 ;  /* 0x0000000000007308 */ /* 0x000e240000002400 */
[----:B------:R-:W-:Y:S01]  /*1dae0*/  @!P1 PRMT R10, RZ, 0x654, R10 ;  /* 0x00000654ff0a9816 */ /* 0x000fe2000000000a */
[----:B------:R-:W-:Y:S02]  /*1daf0*/  WARPGROUP.DEPBAR.LE gsb0, 0x0 ;  /* 0x00008000000079c5 */ /* 0x000fe40000010000 */
[----:B------:R-:W-:-:S06]  /*1db00*/  WARPGROUP.ARRIVE ;  /* 0x00000000000079c5 */ /* 0x000fcc0000000000 */
[----:B------:R-:W-:Y:S03]  /*1db10*/  HGMMA.64x192x16.F32 R24, R168, gdesc[UR4].tnspB, R24, gsb0 ;  /* 0x42e00004a8187df0 */ /* 0x000fe60008000818 */
[----:B------:R-:W-:Y:S02]  /*1db20*/  WARPGROUP.DEPBAR.LE gsb0, 0x0 ;  /* 0x00008000000079c5 */ /* 0x000fe40000010000 */
[----:B------:R-:W5:Y:S01]  /*1db30*/  LDC R170, c[0x0][0x9e4] ;  /* 0x00027900ffaa7b82 */ /* 0x000f620000000800 */
[C---:B------:R-:W-:Y:S02]  /*1db40*/  VIADD R168, R167.reuse, UR5 ;  /* 0x00000005a7a87c36 */ /* 0x040fe40008000000 */
[----:B------:R-:W-:Y:S02]  /*1db50*/  VIADD R167, R167, UR4 ;  /* 0x00000004a7a77c36 */ /* 0x000fe40008000000 */
[----:B-1----:R-:W-:Y:S01]  /*1db60*/  IMAD.IADD R166, R168, 0x1, R163 ;  /* 0x00000001a8a67824 */ /* 0x002fe200078e02a3 */
[----:B------:R1:W-:Y:S02]  /*1db70*/  @!P1 SYNCS.ARRIVE.TRANS64.RED.A1T0 RZ, [R10+URZ], RZ ;  /* 0x000000ff0aff99a7 */ /* 0x0003e4000810043f */
[----:B------:R-:W-:-:S02]  /*1db80*/  IADD3 R165, R167, R163, RZ ;  /* 0x000000a3a7a57210 */ /* 0x000fc40007ffe0ff */
[----:B-----5:R-:W-:-:S13]  /*1db90*/  ISETP.GE.AND P2, PT, R170, 0x1, PT ;  /* 0x00000001aa00780c */ /* 0x020fda0003f46270 */
[----:B01234-:R-:W-:Y:S05]  /*1dba0*/  @!P2 BRA `(.L_x_4941) ;  /* 0x00000000005ca947 */ /* 0x01ffea0003800000 */
        /* <DEDUP_REMOVED lines=13> */
.L_x_4943:
[----:B------:R-:W-:Y:S02]  /*1dc80*/  ULDC UR4, c[0x0][0x9e4] ;  /* 0x0002790000047ab9 */ /* 0x000fe40000000800 */
[----:B------:R-:W-:-:S05]  /*1dc90*/  IMAD.U32 R169, RZ, RZ, UR4 ;  /* 0x00000004ffa97e24 */ /* 0x000fca000f8e00ff */
[----:B------:R-:W-:-:S13]  /*1dca0*/  ISETP.NE.AND P2, PT, R169, 0x1, PT ;  /* 0x00000001a900780c */ /* 0x000fda0003f45270 */
[----:B------:R-:W0:Y:S02]  /*1dcb0*/  @P2 LDC.64 R10, c[0x0][0x9e8] ;  /* 0x00027a00ff0a2b82 */ /* 0x000e240000000a00 */
[----:B0-----:R-:W-:-:S05]  /*1dcc0*/  @P2 IMAD.HI.U32 R10, R163, R10, RZ ;  /* 0x0000000aa30a2227 */ /* 0x001fca00078e00ff */
[----:B------:R-:W-:-:S07]  /*1dcd0*/  @P2 SHF.R.U32.HI R163, RZ, R11, R10 ;  /* 0x0000000bffa32219 */ /* 0x000fce000001160a */
.L_x_4944:
[----:B------:R-:W-:Y:S05]  /*1dce0*/  BSYNC B1 ;  /* 0x0000000000017941 */ /* 0x000fea0003800000 */
.L_x_4942:
[----:B------:R-:W-:-:S05]  /*1dcf0*/  IMAD R163, R163, R169, R159 ;  /* 0x000000a9a3a37224 */ /* 0x000fca00078e029f */
[----:B------:R-:W-:Y:S02]  /*1dd00*/  VIADDMNMX R166, R163, R169, R166, PT ;  /* 0x000000a9a3a67246 */ /* 0x000fe400038001a6 */
[----:B------:R-:W-:-:S07]  /*1dd10*/  VIMNMX R165, R165, R163, !PT ;  /* 0x000000a3a5a57248 */ /* 0x000fce0007fe0100 */
.L_x_4941:
[C---:B------:R-:W-:Y:S02]  /*1dd20*/  ISETP.GE.AND P2, PT, R164.reuse, 0x2, PT ;  /* 0x00000002a400780c */ /* 0x040fe40003f46270 */
        /* <DEDUP_REMOVED lines=11> */
[----:B------:R-:W-:Y:S02]  /*1dde0*/  ISETP.GT.AND P4, PT, R165, 0x9, !P5 ;  /* 0x00000009a500780c */ /* 0x000fe40006f84270 */
[----:B------:R-:W-:Y:S02]  /*1ddf0*/  ISETP.GE.AND P5, PT, R164, 0x11, PT ;  /* 0x00000011a400780c */ /* 0x000fe40003fa6270 */
[----:B------:R-:W-:-:S04]  /*1de00*/  ISETP.LT.OR P4, PT, R166, 0xa, P4 ;  /* 0x0000000aa600780c */ /* 0x000fc80002781670 */
        /* <DEDUP_REMOVED lines=116> */
[----:B------:R-:W-:Y:S01]  /*1e550*/  ISETP.GE.AND P6, PT, R164, 0x5a, PT ;  /* 0x0000005aa400780c */ /* 0x000fe20003fc6270 */
[----:B------:R-:W0:-:S12]  /*1e560*/  SHFL.IDX PT, R3, R161, 0x1, 0x1c1f ;  /* 0x003c1f00a1037f89 */ /* 0x000e1800000e0000 */
[----:B------:R-:W-:Y:S02]  /*1e570*/  @P6 LOP3.LUT R18, R18, 0x1, RZ, 0xfc, !PT ;  /* 0x0000000112126812 */ /* 0x000fe400078efcff */
[----:B------:R-:W-:-:S04]  /*1e580*/  ISETP.GT.AND P6, PT, R165, 0x59, !P6 ;  /* 0x00000059a500780c */ /* 0x000fc800077c4270 */
[----:B------:R-:W-:-:S04]  /*1e590*/  ISETP.LT.OR P6, PT, R166, 0x5a, P6 ;  /* 0x0000005aa600780c */ /* 0x000fc800037c1670 */
[----:B------:R-:W-:Y:S02]  /*1e5a0*/  FSEL R162, R162, -INF , !P6 ;  /* 0xff800000a2a27808 */ /* 0x000fe40007000000 */
[----:B------:R-:W-:Y:S01]  /*1e5b0*/  ISETP.GE.AND P6, PT, R170, 0x1, PT ;  /* 0x00000001aa00780c */ /* 0x000fe20003fc6270 */
[--C-:B0-----:R-:W-:Y:S02]  /*1e5c0*/  IMAD.IADD R168, R168, 0x1, R3.reuse ;  /* 0x00000001a8a87824 */ /* 0x101fe400078e0203 */
[----:B------:R-:W-:-:S10]  /*1e5d0*/  IMAD.IADD R167, R167, 0x1, R3 ;  /* 0x00000001a7a77824 */ /* 0x000fd400078e0203 */
        /* <DEDUP_REMOVED lines=14> */
.L_x_4947:
[----:B------:R-:W-:Y:S02]  /*1e6c0*/  ULDC UR4, c[0x0][0x9e4] ;  /* 0x0002790000047ab9 */ /* 0x000fe40000000800 */
[----:B------:R-:W-:-:S05]  /*1e6d0*/  IMAD.U32 R6, RZ, RZ, UR4 ;  /* 0x00000004ff067e24 */ /* 0x000fca000f8e00ff */
[----:B------:R-:W-:-:S13]  /*1e6e0*/  ISETP.NE.AND P6, PT, R6, 0x1, PT ;  /* 0x000000010600780c */ /* 0x000fda0003fc5270 */
[----:B------:R-:W0:Y:S02]  /*1e6f0*/  @P6 LDC.64 R10, c[0x0][0x9e8] ;  /* 0x00027a00ff0a6b82 */ /* 0x000e240000000a00 */
[----:B0-----:R-:W-:-:S05]  /*1e700*/  @P6 IMAD.HI.U32 R10, R3, R10, RZ ;  /* 0x0000000a030a6227 */ /* 0x001fca00078e00ff */
[----:B------:R-:W-:-:S07]  /*1e710*/  @P6 SHF.R.U32.HI R3, RZ, R11, R10 ;  /* 0x0000000bff036219 */ /* 0x000fce000001160a */
.L_x_4948:
[----:B------:R-:W-:Y:S05]  /*1e720*/  BSYNC B1 ;  /* 0x0000000000017941 */ /* 0x000fea0003800000 */
.L_x_4946:
[----:B------:R-:W-:-:S05]  /*1e730*/  IMAD R3, R3, R6, R159 ;  /* 0x0000000603037224 */ /* 0x000fca00078e029f */
[----:B------:R-:W-:Y:S02]  /*1e740*/  VIADDMNMX R168, R3, R6, R168, PT ;  /* 0x0000000603a87246 */ /* 0x000fe400038001a8 */
[----:B------:R-:W-:-:S07]  /*1e750*/  VIMNMX R167, R167, R3, !PT ;  /* 0x00000003a7a77248 */ /* 0x000fce0007fe0100 */
.L_x_4945:
[C---:B------:R-:W-:Y:S01]  /*1e760*/  ISETP.GT.AND P2, PT, R167.reuse, 0x1, !P2 ;  /* 0x00000001a700780c */ /* 0x040fe20005744270 */
[----:B------:R-:W-:Y:S01]  /*1e770*/  ULDC UR4, c[0x0][0x988] ;  /* 0x0002620000047ab9 */ /* 0x000fe20000000800 */
[----:B------:R-:W-:Y:S02]  /*1e780*/  ISETP.GT.AND P3, PT, R167, 0x8, !P3 ;  /* 0x00000008a700780c */ /* 0x000fe40005f64270 */
        /* <DEDUP_REMOVED lines=39> */
[----:B------:R-:W-:-:S02]  /*1ea00*/  LOP3.LUT P3, RZ, R18, 0x20, RZ, 0xc0, !PT ;  /* 0x0000002012ff7812 */ /* 0x000fc4000786c0ff */
        /* <DEDUP_REMOVED lines=8> */
[C---:B------:R-:W-:Y:S02]  /*1ea90*/  LOP3.LUT P2, RZ, R18.reuse, 0x4000, RZ, 0xc0, !PT ;  /* 0x0000400012ff7812 */ /* 0x040fe4000784c0ff */
[----:B------:R-:W-:Y:S02]  /*1eaa0*/  LOP3.LUT P6, RZ, R18, 0x10, RZ, 0xc0, !PT ;  /* 0x0000001012ff7812 */ /* 0x000fe400078cc0ff */
        /* <DEDUP_REMOVED lines=17> */
[----:B------:R-:W-:Y:S02]  /*1ebc0*/  FMNMX.FTZ R3, R160, R3, !PT ;  /* 0x00000003a0037209 */ /* 0x000fe40007810000 */
[----:B------:R-:W-:Y:S02]  /*1ebd0*/  FSEL R139, R139, -INF , !P2 ;  /* 0xff8000008b8b7808 */ /* 0x000fe40005000000 */
[----:B------:R-:W-:-:S02]  /*1ebe0*/  LOP3.LUT P2, RZ, R18, 0x800, RZ, 0xc0, !PT ;  /* 0x0000080012ff7812 */ /* 0x000fc4000784c0ff */
[----:B------:R-:W-:Y:S02]  /*1ebf0*/  FMNMX.FTZ R3, R162, R3, !PT ;  /* 0x00000003a2037209 */ /* 0x000fe40007810000 */
[C---:B------:R-:W-:Y:S02]  /*1ec00*/  ISETP.GT.AND P2, PT, R167.reuse, 0x31, !P2 ;  /* 0x00000031a700780c */ /* 0x040fe40005744270 */
[----:B------:R-:W-:Y:S01]  /*1ec10*/  ISETP.GT.AND P4, PT, R167, 0x51, !P4 ;  /* 0x00000051a700780c */ /* 0x000fe20006784270 */
[----:B------:R-:W0:Y:S01]  /*1ec20*/  SHFL.BFLY PT, R6, R3, 0x2, 0x1f ;  /* 0x0c401f0003067f89 */ /* 0x000e2200000e0000 */
[C---:B------:R-:W-:Y:S02]  /*1ec30*/  ISETP.LT.OR P2, PT, R168.reuse, 0x32, P2 ;  /* 0x00000032a800780c */ /* 0x040fe40001741670 */
[----:B------:R-:W-:Y:S02]  /*1ec40*/  ISETP.LT.OR P4, PT, R168, 0x52, P4 ;  /* 0x00000052a800780c */ /* 0x000fe40002781670 */
[----:B------:R-:W-:-:S02]  /*1ec50*/  FSEL R140, R140, -INF , !P2 ;  /* 0xff8000008c8c7808 */ /* 0x000fc40005000000 */
[----:B------:R-:W-:Y:S02]  /*1ec60*/  LOP3.LUT P2, RZ, R18, 0x400, RZ, 0xc0, !PT ;  /* 0x0000040012ff7812 */ /* 0x000fe4000784c0ff */
[C---:B------:R-:W-:Y:S02]  /*1ec70*/  ISETP.GT.AND P5, PT, R167.reuse, 0x58, !P5 ;  /* 0x00000058a700780c */ /* 0x040fe40006fa4270 */
[----:B------:R-:W-:Y:S02]  /*1ec80*/  ISETP.GT.AND P2, PT, R167, 0x38, !P2 ;  /* 0x00000038a700780c */ /* 0x000fe40005744270 */
[----:B------:R-:W-:Y:S02]  /*1ec90*/  FSEL R155, R155, -INF , !P4 ;  /* 0xff8000009b9b7808 */ /* 0x000fe40006000000 */
[C---:B------:R-:W-:Y:S02]  /*1eca0*/  ISETP.LT.OR P2, PT, R168.reuse, 0x39, P2 ;  /* 0x00000039a800780c */ /* 0x040fe40001741670 */
[----:B------:R-:W-:-:S02]  /*1ecb0*/  ISETP.LT.OR P5, PT, R168, 0x59, P5 ;  /* 0x00000059a800780c */ /* 0x000fc40002fa1670 */
[----:B------:R-:W-:Y:S02]  /*1ecc0*/  FSEL R142, R142, -INF , !P2 ;  /* 0xff8000008e8e7808 */ /* 0x000fe40005000000 */
[----:B------:R-:W-:Y:S02]  /*1ecd0*/  LOP3.LUT P2, RZ, R18, 0x200, RZ, 0xc0, !PT ;  /* 0x0000020012ff7812 */ /* 0x000fe4000784c0ff */
[----:B------:R-:W-:Y:S02]  /*1ece0*/  @!P1 IADD3 R9, R9, 0x30860, RZ ;  /* 0x0003086009099810 */ /* 0x000fe40007ffe0ff */
[----:B------:R-:W-:Y:S02]  /*1ecf0*/  ISETP.GT.AND P2, PT, R167, 0x39, !P2 ;  /* 0x00000039a700780c */ /* 0x000fe40005744270 */
[----:B0-----:R-:W-:Y:S02]  /*1ed00*/  FMNMX.FTZ R3, R3, R6, !PT ;  /* 0x0000000603037209 */ /* 0x001fe40007810000 */
[----:B------:R-:W-:-:S02]  /*1ed10*/  ISETP.LT.OR P2, PT, R168, 0x3a, P2 ;  /* 0x0000003aa800780c */ /* 0x000fc40001741670 */
[----:B------:R-:W-:Y:S01]  /*1ed20*/  @!P1 PRMT R9, RZ, 0x654, R9 ;  /* 0x00000654ff099816 */ /* 0x000fe20000000009 */
[----:B------:R-:W0:Y:S01]  /*1ed30*/  SHFL.BFLY PT, R6, R3, 0x1, 0x1f ;  /* 0x0c201f0003067f89 */ /* 0x000e2200000e0000 */
[----:B------:R-:W-:Y:S02]  /*1ed40*/  FSEL R143, R143, -INF , !P2 ;  /* 0xff8000008f8f7808 */ /* 0x000fe40005000000 */
[----:B------:R-:W-:Y:S01]  /*1ed50*/  LOP3.LUT P2, RZ, R18, 0x100, RZ, 0xc0, !PT ;  /* 0x0000010012ff7812 */ /* 0x000fe2000784c0ff */
[----:B------:R1:W-:Y:S03]  /*1ed60*/  @!P1 SYNCS.ARRIVE.TRANS64.RED.A1T0 RZ, [R9+URZ], RZ ;  /* 0x000000ff09ff99a7 */ /* 0x0003e6000810043f */
[----:B------:R-:W-:-:S04]  /*1ed70*/  ISETP.GT.AND P2, PT, R167, 0x40, !P2 ;  /* 0x00000040a700780c */ /* 0x000fc80005744270 */
[----:B------:R-:W-:-:S04]  /*1ed80*/  ISETP.LT.OR P2, PT, R168, 0x41, P2 ;  /* 0x00000041a800780c */ /* 0x000fc80001741670 */
[----:B------:R-:W-:Y:S02]  /*1ed90*/  FSEL R146, R146, -INF , !P2 ;  /* 0xff80000092927808 */ /* 0x000fe40005000000 */
[----:B------:R-:W-:-:S04]  /*1eda0*/  LOP3.LUT P2, RZ, R18, 0x80, RZ, 0xc0, !PT ;  /* 0x0000008012ff7812 */ /* 0x000fc8000784c0ff */
[----:B------:R-:W-:Y:S02]  /*1edb0*/  ISETP.GT.AND P2, PT, R167, 0x41, !P2 ;  /* 0x00000041a700780c */ /* 0x000fe40005744270 */
[----:B0-----:R-:W-:Y:S01]  /*1edc0*/  FMNMX.FTZ R3, R3, R6, !PT ;  /* 0x0000000603037209 */ /* 0x001fe20007810000 */
[----:B------:R-:W-:Y:S01]  /*1edd0*/  IMAD.U32 R6, RZ, RZ, UR4 ;  /* 0x00000004ff067e24 */ /* 0x000fe2000f8e00ff */
[----:B------:R-:W-:-:S03]  /*1ede0*/  ISETP.LT.OR P2, PT, R168, 0x42, P2 ;  /* 0x00000042a800780c */ /* 0x000fc60001741670 */
[----:B------:R-:W-:Y:S01]  /*1edf0*/  FMUL.FTZ R11, R3, R6 ;  /* 0x00000006030b7220 */ /* 0x000fe20000410000 */
        /* <DEDUP_REMOVED lines=19> */
[----:B------:R-:W-:Y:S02]  /*1ef30*/  FMNMX.FTZ R120, R12, R15, !PT ;  /* 0x0000000f0c787209 */ /* 0x000fe40007810000 */
[----:B------:R-:W-:Y:S02]  /*1ef40*/  FSEL R11, R11, RZ, P2 ;  /* 0x000000ff0b0b7208 */ /* 0x000fe40001000000 */
[----:B------:R-:W-:Y:S02]  /*1ef50*/  FMNMX.FTZ R120, R13, R120, !PT ;  /* 0x000000780d787209 */ /* 0x000fe40007810000 */
        /* <DEDUP_REMOVED lines=39> */
[----:B------:R-:W-:-:S02]  /*1f1d0*/  FFMA.FTZ R11, R162, R6, -R11 ;  /* 0x00000006a20b7223 */ /* 0x000fc4000001080b */
        /* <DEDUP_REMOVED lines=32> */
[-C--:B------:R-:W-:Y:S02]  /*1f3e0*/  FMUL.FTZ R141, R0, R6.reuse ;  /* 0x00000006008d7220 */ /* 0x080fe40000410000 */
        /* <DEDUP_REMOVED lines=10> */
[----:B------:R0:W1:Y:S01]  /*1f490*/  MUFU.EX2 R120, R14 ;  /* 0x0000000e00787308 */ /* 0x0000620000000800 */
        /* <DEDUP_REMOVED lines=8> */
[-CC-:B0-----:R-:W-:Y:S01]  /*1f520*/  FFMA.FTZ R14, R127, R6.reuse, -R141.reuse ;  /* 0x000000067f0e7223 */ /* 0x181fe2000001088d */
[-CC-:B------:R-:W-:Y:S01]  /*1f530*/  FFMA.FTZ R121, R131, R6.reuse, -R141.reuse ;  /* 0x0000000683797223 */ /* 0x180fe2000001088d */
[-CC-:B------:R-:W-:Y:S01]  /*1f540*/  FFMA.FTZ R183, R134, R6.reuse, -R141.reuse ;  /* 0x0000000686b77223 */ /* 0x180fe2000001088d */
[-CC-:B------:R-:W-:Y:S01]  /*1f550*/  FFMA.FTZ R15, R135, R6.reuse, -R141.reuse ;  /* 0x00000006870f7223 */ /* 0x180fe2000001088d */
[-CC-:B------:R-:W-:Y:S01]  /*1f560*/  FFMA.FTZ R177, R139, R6.reuse, -R141.reuse ;  /* 0x000000068bb17223 */ /* 0x180fe2000001088d */
[-CC-:B------:R-:W-:Y:S01]  /*1f570*/  FFMA.FTZ R140, R140, R6.reuse, -R141.reuse ;  /* 0x000000068c8c7223 */ /* 0x180fe2000001088d */
[-CC-:B------:R-:W-:Y:S01]  /*1f580*/  FFMA.FTZ R142, R142, R6.reuse, -R141.reuse ;  /* 0x000000068e8e7223 */ /* 0x180fe2000001088d */
[----:B------:R-:W0:Y:S01]  /*1f590*/  MUFU.EX2 R9, R9 ;  /* 0x0000000900097308 */ /* 0x000e220000000800 */
[----:B-1----:R-:W-:Y:S01]  /*1f5a0*/  FFMA.FTZ R5, R120, R5, R188 ;  /* 0x0000000578057223 */ /* 0x002fe200000100bc */
[-CC-:B------:R-:W-:Y:S01]  /*1f5b0*/  FFMA.FTZ R143, R143, R6.reuse, -R141.reuse ;  /* 0x000000068f8f7223 */ /* 0x180fe2000001088d */
[-CC-:B------:R-:W-:Y:S01]  /*1f5c0*/  FFMA.FTZ R146, R146, R6.reuse, -R141.reuse ;  /* 0x0000000692927223 */ /* 0x180fe2000001088d */
[-C--:B------:R-:W-:Y:S01]  /*1f5d0*/  FFMA.FTZ R147, R147, R6.reuse, -R141 ;  /* 0x0000000693937223 */ /* 0x080fe2000001088d */
[----:B------:R-:W-:Y:S01]  /*1f5e0*/  FADD.FTZ R5, R159, R5 ;  /* 0x000000059f057221 */ /* 0x000fe20000010000 */
[-CC-:B------:R-:W-:Y:S01]  /*1f5f0*/  FFMA.FTZ R150, R150, R6.reuse, -R141.reuse ;  /* 0x0000000696967223 */ /* 0x180fe2000001088d */
[----:B------:R-:W-:Y:S01]  /*1f600*/  FFMA.FTZ R151, R151, R6, -R141 ;  /* 0x0000000697977223 */ /* 0x000fe2000001088d */
[----:B------:R-:W1:Y:S01]  /*1f610*/  MUFU.EX2 R12, R12 ;  /* 0x0000000c000c7308 */ /* 0x000e620000000800 */
        /* <DEDUP_REMOVED lines=9> */
[----:B0-----:R-:W-:Y:S01]  /*1f6b0*/  FFMA.FTZ R4, R9, R4, R189 ;  /* 0x0000000409047223 */ /* 0x001fe200000100bd */
[----:B------:R-:W-:-:S02]  /*1f6c0*/  F2FP.F16.F32.PACK_AB R188, R159, R188 ;  /* 0x000000bc9fbc723e */ /* 0x000fc400000000ff */
[C---:B------:R-:W-:Y:S01]  /*1f6d0*/  FADD.FTZ R5, R21.reuse, R5 ;  /* 0x0000000515057221 */ /* 0x040fe20000010000 */
[----:B------:R-:W-:Y:S02]  /*1f6e0*/  F2FP.F16.F32.PACK_AB R184, R21, R184 ;  /* 0x000000b815b8723e */ /* 0x000fe400000000ff */
[----:B------:R-:W0:Y:S01]  /*1f6f0*/  MUFU.EX2 R10, R10 ;  /* 0x0000000a000a7308 */ /* 0x000e220000000800 */
[----:B-1----:R-:W-:Y:S01]  /*1f700*/  FADD.FTZ R4, R12, R4 ;  /* 0x000000040c047221 */ /* 0x002fe20000010000 */
[----:B------:R-:W-:Y:S01]  /*1f710*/  FADD.FTZ R5, R186, R5 ;  /* 0x00000005ba057221 */ /* 0x000fe20000010000 */
[----:B------:R-:W-:Y:S02]  /*1f720*/  F2FP.F16.F32.PACK_AB R186, R124, R186 ;  /* 0x000000ba7cba723e */ /* 0x000fe400000000ff */
[----:B------:R-:W-:Y:S01]  /*1f730*/  F2FP.F16.F32.PACK_AB R189, R12, R189 ;  /* 0x000000bd0cbd723e */ /* 0x000fe200000000ff */
[----:B------:R-:W-:Y:S02]  /*1f740*/  FADD.FTZ R5, R124, R5 ;  /* 0x000000057c057221 */ /* 0x000fe40000010000 */
[----:B------:R-:W1:Y:S01]  /*1f750*/  MUFU.EX2 R185, R185 ;  /* 0x000000b900b97308 */ /* 0x000e620000000800 */
[----:B--2---:R-:W-:Y:S01]  /*1f760*/  FADD.FTZ R4, R191, R4 ;  /* 0x00000004bf047221 */ /* 0x004fe20000010000 */
[----:B------:R-:W-:Y:S01]  /*1f770*/  FADD.FTZ R5, R180, R5 ;  /* 0x00000005b4057221 */ /* 0x000fe20000010000 */
[----:B------:R-:W-:-:S03]  /*1f780*/  F2FP.F16.F32.PACK_AB R180, R125, R180 ;  /* 0x000000b47db4723e */ /* 0x000fc600000000ff */
[----:B------:R-:W-:Y:S02]  /*1f790*/  FADD.FTZ R5, R125, R5 ;  /* 0x000000057d057221 */ /* 0x000fe40000010000 */
[----:B------:R-:W2:Y:S01]  /*1f7a0*/  MUFU.EX2 R13, R13 ;  /* 0x0000000d000d7308 */ /* 0x000ea20000000800 */
[----:B0-----:R-:W-:Y:S01]  /*1f7b0*/  FADD.FTZ R4, R10, R4 ;  /* 0x000000040a047221 */ /* 0x001fe20000010000 */
[----:B------:R-:W-:Y:S01]  /*1f7c0*/  FADD.FTZ R5, R182, R5 ;  /* 0x00000005b6057221 */ /* 0x000fe20000010000 */
[----:B------:R-:W-:Y:S01]  /*1f7d0*/  F2FP.F16.F32.PACK_AB R191, R10, R191 ;  /* 0x000000bf0abf723e */ /* 0x000fe200000000ff */
[----:B------:R-:W-:Y:S01]  /*1f7e0*/  IMAD.MOV.U32 R10, RZ, RZ, R17 ;  /* 0x000000ffff0a7224 */ /* 0x000fe200078e0011 */
        /* <DEDUP_REMOVED lines=8> */
[C---:B--2---:R-:W-:Y:S01]  /*1f870*/  FADD.FTZ R4, R13.reuse, R4 ;  /* 0x000000040d047221 */ /* 0x044fe20000010000 */
[----:B------:R-:W-:Y:S01]  /*1f880*/  FADD.FTZ R5, R178, R5 ;  /* 0x00000005b2057221 */ /* 0x000fe20000010000 */
[C---:B------:R-:W-:Y:S02]  /*1f890*/  F2FP.F16.F32.PACK_AB R178, R132.reuse, R178 ;  /* 0x000000b284b2723e */ /* 0x040fe400000000ff */
[----:B------:R-:W-:Y:S01]  /*1f8a0*/  F2FP.F16.F32.PACK_AB R185, R13, R185 ;  /* 0x000000b90db9723e */ /* 0x000fe200000000ff */
        /* <DEDUP_REMOVED lines=9> */
[----:B------:R-:W-:Y:S01]  /*1f940*/  F2FP.F16.F32.PACK_AB R187, R14, R187 ;  /* 0x000000bb0ebb723e */ /* 0x000fe200000000ff */
[----:B------:R-:W-:-:S04]  /*1f950*/  IMAD.MOV.U32 R14, RZ, RZ, R3 ;  /* 0x000000ffff0e7224 */ /* 0x000fc800078e0003 */
        /* <DEDUP_REMOVED lines=48> */
[----:B------:R-:W-:-:S03]  /*1fc60*/  F2FP.F16.F32.PACK_AB R169, R155, R154 ;  /* 0x0000009a9ba9723e */ /* 0x000fc600000000ff */
[----:B0-----:R-:W-:Y:S01]  /*1fc70*/  FADD.FTZ R4, R136, R11 ;  /* 0x0000000b88047221 */ /* 0x001fe20000010000 */
[----:B------:R-:W-:-:S03]  /*1fc80*/  IMAD.MOV.U32 R11, RZ, RZ, R19 ;  /* 0x000000ffff0b7224 */ /* 0x000fc600078e0013 */
[C---:B-1----:R-:W-:Y:S01]  /*1fc90*/  FADD.FTZ R4, R141.reuse, R4 ;  /* 0x000000048d047221 */ /* 0x042fe20000010000 */
[----:B------:R-:W-:Y:S01]  /*1fca0*/  F2FP.F16.F32.PACK_AB R171, R141, R136 ;  /* 0x000000888dab723e */ /* 0x000fe200000000ff */
[----:B------:R-:W-:Y:S06]  /*1fcb0*/  @P2 BRA `(.L_x_4949) ;  /* 0xffffffc4006c2947 */ /* 0x000fec000383ffff */
.L_x_4930:
[----:B------:R-:W-:Y:S05]  /*1fcc0*/  BSYNC B0 ;  /* 0x0000000000007941 */ /* 0x000fea0003800000 */
.L_x_4929:
        /* <DEDUP_REMOVED lines=99> */
.L_x_4950:
[----:B------:R-:W-:Y:S01]  /*20300*/  IMAD R7, R17, 0x8, R2 ;  /* 0x0000000811077824 */ /* 0x000fe200078e0202 */
[----:B------:R-:W-:-:S04]  /*20310*/  SHF.L.U32 R8, R19, 0x1f, RZ ;  /* 0x0000001f13087819 */ /* 0x000fc800000006ff */
[----:B------:R0:W1:Y:S01]  /*20320*/  SYNCS.PHASECHK.TRANS64.TRYWAIT P2, [R7+URZ+0x30850], R8 ;  /* 0x03085008070075a7 */ /* 0x000062000804017f */
[----:B------:R-:W-:Y:S05]  /*20330*/  @!P0 BRA `(.L_x_4951) ;  /* 0x0000000000048947 */ /* 0x000fea0003800000 */
[----:B------:R-:W-:Y:S01]  /*20340*/  BPT.TRAP 0x1 ;  /* 0x000000040000795c */ /* 0x000fe20000300000 */
.L_x_4951:
        /* <DEDUP_REMOVED lines=9> */
.L_x_4953:
[----:B------:R-:W-:Y:S05]  /*203e0*/  BSYNC B0 ;  /* 0x0000000000007941 */ /* 0x000fea0003800000 */
.L_x_4952:
[----:B------:R-:W-:Y:S01]  /*203f0*/  IMAD.MOV.U32 R9, RZ, RZ, 0x40000040 ;  /* 0x40000040ff097424 */ /* 0x000fe200078e00ff */
[----:B01----:R-:W-:Y:S01]  /*20400*/  MOV R8, R2 ;  /* 0x0000000200087202 */ /* 0x003fe20000000f00 */
[----:B------:R-:W-:Y:S01]  /*20410*/  WARPGROUP.ARRIVE ;  /* 0x00000000000079c5 */ /* 0x000fe20000000000 */
[----:B------:R-:W-:Y:S02]  /*20420*/  VIADD R17, R17, 0x1 ;  /* 0x0000000111117836 */ /* 0x000fe40000000000 */
[----:B------:R-:W-:Y:S01]  /*20430*/  R2UR UR6, R8 ;  /* 0x00000000080672ca */ /* 0x000fe200000e0000 */
[----:B------:R-:W-:Y:S01]  /*20440*/  VIADD R8, R2, 0x80 ;  /* 0x0000008002087836 */ /* 0x000fe20000000000 */
[----:B------:R-:W-:Y:S01]  /*20450*/  R2UR UR7, R9 ;  /* 0x00000000090772ca */ /* 0x000fe200000e0000 */
[----:B------:R-:W-:Y:S01]  /*20460*/  IMAD.MOV.U32 R9, RZ, RZ, 0x40000040 ;  /* 0x40000040ff097424 */ /* 0x000fe200078e00ff */
[----:B------:R-:W-:Y:S01]  /*20470*/  ISETP.NE.AND P2, PT, R17, 0x2, PT ;  /* 0x000000021100780c */ /* 0x000fe20003f45270 */
[----:B------:R-:W-:-:S02]  /*20480*/  IMAD.MOV.U32 R12, RZ, RZ, RZ ;  /* 0x000000ffff0c7224 */ /* 0x000fc400078e00ff */
[----:B------:R-:W-:Y:S01]  /*20490*/  VIADD R217, R217, 0x1 ;  /* 0x00000001d9d97836 */ /* 0x000fe20000000000 */
[----:B------:R-:W-:-:S07]  /*204a0*/  SEL R17, R17, RZ, P2 ;  /* 0x000000ff11117207 */ /* 0x000fce0001000000 */
        /* <DEDUP_REMOVED lines=26> */
[----:B------:R-:W0:Y:S02]  /*20650*/  SHFL.BFLY PT, R2, R5, 0x2, 0x1f ;  /* 0x0c401f0005027f89 */ /* 0x000e2400000e0000 */
[----:B0-----:R-:W-:Y:S01]  /*20660*/  FADD.FTZ R2, R2, R5 ;  /* 0x0000000502027221 */ /* 0x001fe20000010000 */
[----:B------:R-:W-:Y:S01]  /*20670*/  IMAD.MOV.U32 R5, RZ, RZ, -0x800000 ;  /* 0xff800000ff057424 */ /* 0x000fe200078e00ff */
[----:B------:R-:W-:Y:S02]  /*20680*/  WARPGROUP.DEPBAR.LE gsb0, 0x0 ;  /* 0x00008000000079c5 */ /* 0x000fe40000010000 */
[----:B------:R-:W-:-:S09]  /*20690*/  WARPGROUP.ARRIVE ;  /* 0x00000000000079c5 */ /* 0x000fd20000000000 */
[----:B------:R-:W-:Y:S01]  /*206a0*/  HGMMA.64x192x16.F32 R24, R172, gdesc[UR4].tnspB, R24, gsb0 ;  /* 0x42e00004ac187df0 */ /* 0x000fe20008000818 */
[----:B------:R-:W-:Y:S02]  /*206b0*/  R2UR UR6, R8 ;  /* 0x00000000080672ca */ /* 0x000fe400000e0000 */
[----:B------:R-:W-:Y:S02]  /*206c0*/  R2UR UR7, R9 ;  /* 0x00000000090772ca */ /* 0x000fe400000e0000 */
[----:B------:R-:W0:Y:S02]  /*206d0*/  SHFL.BFLY PT, R9, R4, 0x2, 0x1f ;  /* 0x0c401f0004097f89 */ /* 0x000e2400000e0000 */
[----:B0-----:R-:W-:Y:S01]  /*206e0*/  FADD.FTZ R8, R9, R4 ;  /* 0x0000000409087221 */ /* 0x001fe20000010000 */
[----:B------:R-:W-:Y:S01]  /*206f0*/  IMAD.MOV.U32 R4, RZ, RZ, -0x800000 ;  /* 0xff800000ff047424 */ /* 0x000fe200078e00ff */
[----:B------:R-:W0:Y:S04]  /*20700*/  SHFL.BFLY PT, R9, R2, 0x1, 0x1f ;  /* 0x0c201f0002097f89 */ /* 0x000e2800000e0000 */
[----:B------:R-:W1:Y:S01]  /*20710*/  SHFL.BFLY PT, R11, R8, 0x1, 0x1f ;  /* 0x0c201f00080b7f89 */ /* 0x000e6200000e0000 */
[----:B0-----:R-:W-:Y:S01]  /*20720*/  FADD.FTZ R13, R2, R9 ;  /* 0x00000009020d7221 */ /* 0x001fe20000010000 */
[----:B------:R-:W-:Y:S01]  /*20730*/  SEL R2, RZ, 0x1, P2 ;  /* 0x00000001ff027807 */ /* 0x000fe20001000000 */
[----:B-1----:R-:W-:-:S03]  /*20740*/  FADD.FTZ R14, R8, R11 ;  /* 0x0000000b080e7221 */ /* 0x002fc60000010000 */
[----:B------:R-:W-:Y:S01]  /*20750*/  FSETP.NE.FTZ.AND P0, PT, R13, RZ, PT ;  /* 0x000000ff0d00720b */ /* 0x000fe20003f15000 */
[----:B------:R-:W-:Y:S01]  /*20760*/  @!P1 VIADD R11, R7, 0x30860 ;  /* 0x00030860070b9836 */ /* 0x000fe20000000000 */
[----:B------:R-:W-:Y:S02]  /*20770*/  LOP3.LUT R19, R19, R2, RZ, 0x3c, !PT ;  /* 0x0000000213137212 */ /* 0x000fe400078e3cff */
[----:B------:R-:W-:Y:S02]  /*20780*/  FSETP.NE.FTZ.AND P3, PT, R14, RZ, PT ;  /* 0x000000ff0e00720b */ /* 0x000fe40003f75000 */
[----:B------:R-:W-:Y:S02]  /*20790*/  MOV R2, RZ ;  /* 0x000000ff00027202 */ /* 0x000fe40000000f00 */
[----:B------:R-:W-:-:S05]  /*207a0*/  @!P1 PRMT R11, RZ, 0x654, R11 ;  /* 0x00000654ff0b9816 */ /* 0x000fca000000000b */
        /* <DEDUP_REMOVED lines=112> */
.L_x_4814:
        /* <DEDUP_REMOVED lines=13> */
[----:B------:R-:W-:Y:S02]  /*20f80*/  MOV R136, R2 ;  /* 0x0000000200887202 */ /* 0x000fe40000000f00 */
[----:B---3--:R-:W-:Y:S01]  /*20f90*/  MOV R137, R3 ;  /* 0x0000000300897202 */ /* 0x008fe20000000f00 */
[----:B------:R-:W-:Y:S02]  /*20fa0*/  BAR.SYNC.DEFER_BLOCKING 0x1, 0x100 ;  /* 0x0044000000007b1d */ /* 0x000fe40000010000 */
[----:B--2---:R-:W-:-:S03]  /*20fb0*/  IMAD.WIDE R12, R0, 0x2, R136 ;  /* 0x00000002000c7825 */ /* 0x004fc600078e0288 */
[C---:B------:R-:W-:Y:S02]  /*20fc0*/  IADD3 R84, P1, R12.reuse, 0x40, RZ ;  /* 0x000000400c547810 */ /* 0x040fe40007f3e0ff */
[----:B------:R-:W-:Y:S02]  /*20fd0*/  IADD3 R74, P2, R12, 0x20, RZ ;  /* 0x000000200c4a7810 */ /* 0x000fe40007f5e0ff */
[----:B------:R-:W-:Y:S01]  /*20fe0*/  LOP3.LUT R143, R84, 0x380, RZ, 0xc0, !PT ;  /* 0x00000380548f7812 */ /* 0x000fe200078ec0ff */
[--C-:B------:R-:W-:Y:S01]  /*20ff0*/  IMAD.X R85, RZ, RZ, R13.reuse, P1 ;  /* 0x000000ffff557224 */ /* 0x100fe200008e060d */
[----:B------:R-:W-:Y:S01]  /*21000*/  LOP3.LUT R141, R74, 0x380, RZ, 0xc0, !PT ;  /* 0x000003804a8d7812 */ /* 0x000fe200078ec0ff */
[----:B------:R-:W-:Y:S01]  /*21010*/  IMAD.X R75, RZ, RZ, R13, P2 ;  /* 0x000000ffff4b7224 */ /* 0x000fe200010e060d */
[----:B------:R-:W-:Y:S02]  /*21020*/  SHF.R.U64 R143, R143, 0x3, RZ ;  /* 0x000000038f8f7819 */ /* 0x000fe400000012ff */
[----:B------:R-:W-:-:S02]  /*21030*/  IADD3 R72, P4, R12, 0x4040, RZ ;  /* 0x000040400c487810 */ /* 0x000fc40007f9e0ff */
[C---:B------:R-:W-:Y:S02]  /*21040*/  IADD3 R86, P6, R12.reuse, 0x60, RZ ;  /* 0x000000600c567810 */ /* 0x040fe40007fde0ff */
[----:B------:R-:W-:Y:S01]  /*21050*/  SHF.R.U64 R141, R141, 0x3, RZ ;  /* 0x000000038d8d7819 */ /* 0x000fe200000012ff */
[--C-:B------:R-:W-:Y:S01]  /*21060*/  IMAD.X R93, RZ, RZ, R13.reuse, P4 ;  /* 0x000000ffff5d7224 */ /* 0x100fe200020e060d */
[C---:B------:R-:W-:Y:S01]  /*21070*/  IADD3 R14, P0, R12.reuse, 0x4020, RZ ;  /* 0x000040200c0e7810 */ /* 0x040fe20007f1e0ff */
[----:B------:R-:W-:Y:S01]  /*21080*/  IMAD.X R87, RZ, RZ, R13, P6 ;  /* 0x000000ffff577224 */ /* 0x000fe200030e060d */
[----:B------:R-:W-:Y:S02]  /*21090*/  LOP3.LUT R84, R143, R84, RZ, 0x3c, !PT ;  /* 0x000000548f547212 */ /* 0x000fe400078e3cff */
[----:B------:R-:W-:Y:S02]  /*210a0*/  IADD3 R88, P5, R12, 0x4000, RZ ;  /* 0x000040000c587810 */ /* 0x000fe40007fbe0ff */
[----:B------:R-:W-:-:S02]  /*210b0*/  LOP3.LUT R143, R72, 0x380, RZ, 0xc0, !PT ;  /* 0x00000380488f7812 */ /* 0x000fc400078ec0ff */
[----:B------:R-:W-:Y:S01]  /*210c0*/  LOP3.LUT R145, R86, 0x380, RZ, 0xc0, !PT ;  /* 0x0000038056917812 */ /* 0x000fe200078ec0ff */
[----:B------:R-:W-:Y:S01]  /*210d0*/  IMAD.X R89, RZ, RZ, R13, P5 ;  /* 0x000000ffff597224 */ /* 0x000fe200028e060d */
[----:B------:R-:W-:Y:S02]  /*210e0*/  LOP3.LUT R74, R141, R74, RZ, 0x3c, !PT ;  /* 0x0000004a8d4a7212 */ /* 0x000fe400078e3cff */
[----:B------:R-:W-:Y:S02]  /*210f0*/  LOP3.LUT R141, R14, 0x380, RZ, 0xc0, !PT ;  /* 0x000003800e8d7812 */ /* 0x000fe400078ec0ff */
[----:B------:R-:W-:Y:S02]  /*21100*/  SHF.R.U64 R143, R143, 0x3, RZ ;  /* 0x000000038f8f7819 */ /* 0x000fe400000012ff */
[----:B------:R-:W-:Y:S02]  /*21110*/  IADD3 R3, P6, R12, 0x8040, RZ ;  /* 0x000080400c037810 */ /* 0x000fe40007fde0ff */
[----:B------:R-:W-:-:S02]  /*21120*/  SHF.R.U64 R145, R145, 0x3, RZ ;  /* 0x0000000391917819 */ /* 0x000fc400000012ff */
[C---:B------:R-:W-:Y:S01]  /*21130*/  LOP3.LUT R73, R12.reuse, 0x380, RZ, 0xc0, !PT ;  /* 0x000003800c497812 */ /* 0x040fe200078ec0ff */
[--C-:B------:R-:W-:Y:S01]  /*21140*/  IMAD.X R139, RZ, RZ, R13.reuse, P6 ;  /* 0x000000ffff8b7224 */ /* 0x100fe200030e060d */
[C---:B------:R-:W-:Y:S02]  /*21150*/  IADD3 R94, P3, R12.reuse, 0x4060, RZ ;  /* 0x000040600c5e7810 */ /* 0x040fe40007f7e0ff */
[C---:B------:R-:W-:Y:S02]  /*21160*/  IADD3 R15, P2, R12.reuse, 0x8000, RZ ;  /* 0x000080000c0f7810 */ /* 0x040fe40007f5e0ff */
[----:B-1----:R-:W-:Y:S01]  /*21170*/  IADD3 R56, P5, R12, 0x8060, RZ ;  /* 0x000080600c387810 */ /* 0x002fe20007fbe0ff */
[--C-:B------:R-:W-:Y:S01]  /*21180*/  IMAD.X R95, RZ, RZ, R13.reuse, P3 ;  /* 0x000000ffff5f7224 */ /* 0x100fe200018e060d */
[----:B------:R-:W-:Y:S01]  /*21190*/  LOP3.LUT R90, R88, 0x380, RZ, 0xc0, !PT ;  /* 0x00000380585a7812 */ /* 0x000fe200078ec0ff */
[----:B------:R-:W-:Y:S01]  /*211a0*/  IMAD.X R97, RZ, RZ, R13, P2 ;  /* 0x000000ffff617224 */ /* 0x000fe200010e060d */
[----:B------:R-:W-:-:S02]  /*211b0*/  SHF.R.U64 R141, R141, 0x3, RZ ;  /* 0x000000038d8d7819 */ /* 0x000fc400000012ff */
[----:B------:R-:W-:Y:S02]  /*211c0*/  IADD3 R0, P1, R12, 0x8020, RZ ;  /* 0x000080200c007810 */ /* 0x000fe40007f3e0ff */
[----:B------:R-:W-:Y:S02]  /*211d0*/  LOP3.LUT R92, R143, R72, RZ, 0x3c, !PT ;  /* 0x000000488f5c7212 */ /* 0x000fe400078e3cff */
[----:B------:R-:W-:Y:S01]  /*211e0*/  LOP3.LUT R86, R145, R86, RZ, 0x3c, !PT ;  /* 0x0000005691567212 */ /* 0x000fe200078e3cff */
[----:B------:R-:W-:Y:S01]  /*211f0*/  IMAD.X R99, RZ, RZ, R13, P1 ;  /* 0x000000ffff637224 */ /* 0x000fe200008e060d */
[----:B------:R-:W-:Y:S02]  /*21200*/  LOP3.LUT R72, R3, 0x380, RZ, 0xc0, !PT ;  /* 0x0000038003487812 */ /* 0x000fe400078ec0ff */
[----:B------:R-:W-:Y:S02]  /*21210*/  SHF.R.U64 R73, R73, 0x3, RZ ;  /* 0x0000000349497819 */ /* 0x000fe400000012ff */
[----:B-----5:R-:W-:-:S02]  /*21220*/  SHF.R.U64 R147, R90, 0x3, RZ ;  /* 0x000000035a937819 */ /* 0x020fc400000012ff */
[----:B------:R-:W-:Y:S02]  /*21230*/  LOP3.LUT R145, R94, 0x380, RZ, 0xc0, !PT ;  /* 0x000003805e917812 */ /* 0x000fe400078ec0ff */
[----:B------:R-:W-:Y:S02]  /*21240*/  LOP3.LUT R96, R15, 0x380, RZ, 0xc0, !PT ;  /* 0x000003800f607812 */ /* 0x000fe400078ec0ff */
[----:B------:R-:W-:Y:S02]  /*21250*/  LOP3.LUT R143, R56, 0x380, RZ, 0xc0, !PT ;  /* 0x00000380388f7812 */ /* 0x000fe400078ec0ff */
[----:B------:R-:W-:Y:S02]  /*21260*/  LOP3.LUT R90, R141, R14, RZ, 0x3c, !PT ;  /* 0x0000000e8d5a7212 */ /* 0x000fe400078e3cff */
[----:B------:R-:W-:Y:S02]  /*21270*/  LOP3.LUT R141, R0, 0x380, RZ, 0xc0, !PT ;  /* 0x00000380008d7812 */ /* 0x000fe400078ec0ff */
[----:B------:R-:W-:-:S02]  /*21280*/  SHF.R.U64 R72, R72, 0x3, RZ ;  /* 0x0000000348487819 */ /* 0x000fc400000012ff */
[----:B------:R-:W-:Y:S01]  /*21290*/  LOP3.LUT R12, R73, R12, RZ, 0x3c, !PT ;  /* 0x0000000c490c7212 */ /* 0x000fe200078e3cff */
[----:B------:R-:W-:Y:S01]  /*212a0*/  IMAD.X R73, RZ, RZ, R13, P5 ;  /* 0x000000ffff497224 */ /* 0x000fe200028e060d */
[----:B------:R-:W-:Y:S02]  /*212b0*/  SHF.R.U64 R145, R145, 0x3, RZ ;  /* 0x0000000391917819 */ /* 0x000fe400000012ff */
[----:B------:R-:W-:Y:S02]  /*212c0*/  SHF.R.U64 R96, R96, 0x3, RZ ;  /* 0x0000000360607819 */ /* 0x000fe400000012ff */
[----:B------:R-:W-:Y:S02]  /*212d0*/  SHF.R.U64 R143, R143, 0x3, RZ ;  /* 0x000000038f8f7819 */ /* 0x000fe400000012ff */
[----:B------:R-:W-:Y:S02]  /*212e0*/  SHF.R.U64 R141, R141, 0x3, RZ ;  /* 0x000000038d8d7819 */ /* 0x000fe400000012ff */
[----:B------:R-:W-:-:S02]  /*212f0*/  IADD3.X R91, RZ, R13, RZ, P0, !PT ;  /* 0x0000000dff5b7210 */ /* 0x000fc400007fe4ff */
[----:B------:R-:W-:Y:S02]  /*21300*/  LOP3.LUT R88, R147, R88, RZ, 0x3c, !PT ;  /* 0x0000005893587212 */ /* 0x000fe400078e3cff */
[----:B------:R-:W-:Y:S02]  /*21310*/  LOP3.LUT R138, R72, R3, RZ, 0x3c, !PT ;  /* 0x00000003488a7212 */ /* 0x000fe400078e3cff */
[----:B------:R-:W-:Y:S02]  /*21320*/  LOP3.LUT R94, R145, R94, RZ, 0x3c, !PT ;  /* 0x0000005e915e7212 */ /* 0x000fe400078e3cff */
[----:B------:R-:W-:Y:S02]  /*21330*/  LOP3.LUT R96, R96, R15, RZ, 0x3c, !PT ;  /* 0x0000000f60607212 */ /* 0x000fe400078e3cff */
[----:B------:R-:W-:Y:S02]  /*21340*/  MOV R144, R12 ;  /* 0x0000000c00907202 */ /* 0x000fe40000000f00 */
[----:B------:R-:W-:-:S02]  /*21350*/  LOP3.LUT R72, R143, R56, RZ, 0x3c, !PT ;  /* 0x000000388f487212 */ /* 0x000fc400078e3cff */
[----:B------:R-:W-:Y:S02]  /*21360*/  F2FP.F16.F32.PACK_AB R12, R25, R24 ;  /* 0x00000018190c723e */ /* 0x000fe400000000ff */
[----:B------:R-:W-:Y:S02]  /*21370*/  F2FP.F16.F32.PACK_AB R13, R27, R26 ;  /* 0x0000001a1b0d723e */ /* 0x000fe400000000ff */
[----:B------:R-:W-:Y:S02]  /*21380*/  F2FP.F16.F32.PACK_AB R14, R29, R28 ;  /* 0x0000001c1d0e723e */ /* 0x000fe400000000ff */
[----:B------:R-:W-:Y:S02]  /*21390*/  F2FP.F16.F32.PACK_AB R15, R31, R30 ;  /* 0x0000001e1f0f723e */ /* 0x000fe400000000ff */
[----:B------:R-:W-:Y:S02]  /*213a0*/  MOV R146, R84 ;  /* 0x0000005400927202 */ /* 0x000fe40000000f00 */
[----:B------:R-:W-:Y:S01]  /*213b0*/  MOV R143, R86 ;  /* 0x00000056008f7202 */ /* 0x000fe20000000f00 */
[----:B------:R1:W-:Y:S01]  /*213c0*/  STSM.16.M88.4 [R144], R12 ;  /* 0x0000000c90007844 */ /* 0x0003e20000000200 */
[----:B------:R-:W-:-:S02]  /*213d0*/  LOP3.LUT R98, R141, R0, RZ, 0x3c, !PT ;  /* 0x000000008d627212 */ /* 0x000fc400078e3cff */
[----:B------:R-:W-:Y:S02]  /*213e0*/  MOV R75, R74 ;  /* 0x0000004a004b7202 */ /* 0x000fe40000000f00 */
[----:B------:R-:W-:Y:S02]  /*213f0*/  F2FP.F16.F32.PACK_AB R84, R33, R32 ;  /* 0x000000202154723e */ /* 0x000fe400000000ff */
[----:B------:R-:W-:Y:S02]  /*21400*/  F2FP.F16.F32.PACK_AB R85, R35, R34 ;  /* 0x000000222355723e */ /* 0x000fe400000000ff */
[----:B------:R-:W-:Y:S02]  /*21410*/  F2FP.F16.F32.PACK_AB R86, R37, R36 ;  /* 0x000000242556723e */ /* 0x000fe400000000ff */
[----:B------:R-:W-:Y:S02]  /*21420*/  F2FP.F16.F32.PACK_AB R87, R39, R38 ;  /* 0x000000262757723e */ /* 0x000fe400000000ff */
[----:B------:R-:W-:-:S02]  /*21430*/  MOV R0, R88 ;  /* 0x0000005800007202 */ /* 0x000fc40000000f00 */
[----:B------:R-:W-:Y:S01]  /*21440*/  MOV R140, R90 ;  /* 0x0000005a008c7202 */ /* 0x000fe20000000f00 */
[----:B------:R2:W-:Y:S01]  /*21450*/  STSM.16.M88.4 [R75], R84 ;  /* 0x000000544b007844 */ /* 0x0005e20000000200 */
[----:B------:R-:W-:Y:S01]  /*21460*/  MOV R141, R92 ;  /* 0x0000005c008d7202 */ /* 0x000fe20000000f00 */
[----:B-1----:R-:W1:Y:S01]  /*21470*/  LDC.64 R144, c[0x0][0xc00] ;  /* 0x00030000ff907b82 */ /* 0x002e620000000a00 */
[----:B------:R-:W-:Y:S02]  /*21480*/  MOV R142, R94 ;  /* 0x0000005e008e7202 */ /* 0x000fe40000000f00 */
[----:B------:R-:W-:Y:S02]  /*21490*/  F2FP.F16.F32.PACK_AB R88, R41, R40 ;  /* 0x000000282958723e */ /* 0x000fe400000000ff */
        /* <DEDUP_REMOVED lines=8> */
[----:B------:R-:W-:-:S02]  /*21520*/  MOV R56, R72 ;  /* 0x0000004800387202 */ /* 0x000fc40000000f00 */
[----:B------:R-:W-:Y:S01]  /*21530*/  F2FP.F16.F32.PACK_AB R12, R7, R6 ;  /* 0x00000006070c723e */ /* 0x000fe200000000ff */
[----:B------:R-:W-:Y:S01]  /*21540*/  STSM.16.M88.4 [R143], R92 ;  /* 0x0000005c8f007844 */ /* 0x000fe20000000200 */
[----:B------:R-:W-:Y:S02]  /*21550*/  F2FP.F16.F32.PACK_AB R13, R125, R124 ;  /* 0x0000007c7d0d723e */ /* 0x000fe400000000ff */
[----:B------:R-:W-:Y:S02]  /*21560*/  F2FP.F16.F32.PACK_AB R14, R61, R60 ;  /* 0x0000003c3d0e723e */ /* 0x000fe400000000ff */
[----:B------:R-:W-:Y:S02]  /*21570*/  F2FP.F16.F32.PACK_AB R15, R63, R62 ;  /* 0x0000003e3f0f723e */ /* 0x000fe400000000ff */
[----:B------:R-:W-:Y:S02]  /*21580*/  F2FP.F16.F32.PACK_AB R72, R65, R64 ;  /* 0x000000404148723e */ /* 0x000fe400000000ff */
[----:B------:R-:W-:Y:S01]  /*21590*/  F2FP.F16.F32.PACK_AB R73, R67, R66 ;  /* 0x000000424349723e */ /* 0x000fe200000000ff */
[----:B------:R4:W-:Y:S01]  /*215a0*/  STSM.16.M88.4 [R0], R12 ;  /* 0x0000000c00007844 */ /* 0x0009e20000000200 */
[----:B------:R-:W-:-:S02]  /*215b0*/  F2FP.F16.F32.PACK_AB R74, R69, R68 ;  /* 0x00000044454a723e */ /* 0x000fc400000000ff */
[----:B--2---:R-:W-:Y:S02]  /*215c0*/  F2FP.F16.F32.PACK_AB R75, R71, R70 ;  /* 0x00000046474b723e */ /* 0x004fe400000000ff */
[----:B------:R-:W-:Y:S02]  /*215d0*/  F2FP.F16.F32.PACK_AB R84, R9, R8 ;  /* 0x000000080954723e */ /* 0x000fe400000000ff */
[----:B------:R-:W-:Y:S01]  /*215e0*/  F2FP.F16.F32.PACK_AB R85, R127, R126 ;  /* 0x0000007e7f55723e */ /* 0x000fe200000000ff */
[----:B------:R-:W-:Y:S01]  /*215f0*/  STSM.16.M88.4 [R140], R72 ;  /* 0x000000488c007844 */ /* 0x000fe20000000200 */
[----:B------:R-:W-:Y:S02]  /*21600*/  F2FP.F16.F32.PACK_AB R86, R77, R76 ;  /* 0x0000004c4d56723e */ /* 0x000fe400000000ff */
[----:B------:R-:W-:Y:S02]  /*21610*/  F2FP.F16.F32.PACK_AB R87, R79, R78 ;  /* 0x0000004e4f57723e */ /* 0x000fe400000000ff */
[----:B---3--:R-:W-:-:S02]  /*21620*/  F2FP.F16.F32.PACK_AB R88, R81, R80 ;  /* 0x000000505158723e */ /* 0x008fc400000000ff */
[----:B------:R-:W-:Y:S01]  /*21630*/  F2FP.F16.F32.PACK_AB R89, R83, R82 ;  /* 0x000000525359723e */ /* 0x000fe200000000ff */
[----:B------:R1:W-:Y:S01]  /*21640*/  STSM.16.M88.4 [R141], R84 ;  /* 0x000000548d007844 */ /* 0x0003e20000000200 */
[----:B------:R-:W-:Y:S01]  /*21650*/  F2FP.F16.F32.PACK_AB R90, R11, R10 ;  /* 0x0000000a0b5a723e */ /* 0x000fe200000000ff */
[----:B----4-:R-:W-:Y:S01]  /*21660*/  IMAD.MOV.U32 R0, RZ, RZ, RZ ;  /* 0x000000ffff007224 */ /* 0x010fe200078e00ff */
[----:B------:R-:W-:Y:S02]  /*21670*/  F2FP.F16.F32.PACK_AB R91, R129, R128 ;  /* 0x00000080815b723e */ /* 0x000fe400000000ff */
[----:B------:R-:W-:Y:S02]  /*21680*/  MOV R96, R96 ;  /* 0x0000006000607202 */ /* 0x000fe40000000f00 */
[----:B------:R-:W-:Y:S01]  /*21690*/  F2FP.F16.F32.PACK_AB R92, R21, R20 ;  /* 0x00000014155c723e */ /* 0x000fe200000000ff */
[----:B------:R2:W-:Y:S01]  /*216a0*/  STSM.16.M88.4 [R142], R88 ;  /* 0x000000588e007844 */ /* 0x0005e20000000200 */
[----:B------:R-:W-:-:S02]  /*216b0*/  F2FP.F16.F32.PACK_AB R93, R131, R130 ;  /* 0x00000082835d723e */ /* 0x000fc400000000ff */
[----:B------:R-:W-:Y:S02]  /*216c0*/  F2FP.F16.F32.PACK_AB R94, R121, R120 ;  /* 0x00000078795e723e */ /* 0x000fe400000000ff */
[----:B------:R-:W-:Y:S02]  /*216d0*/  F2FP.F16.F32.PACK_AB R95, R133, R132 ;  /* 0x00000084855f723e */ /* 0x000fe400000000ff */
[----:B------:R-:W-:Y:S01]  /*216e0*/  MOV R3, R98 ;  /* 0x0000006200037202 */ /* 0x000fe20000000f00 */
[----:B-1----:R-:W-:Y:S01]  /*216f0*/  IMAD.WIDE R84, R216, 0x4, R144 ;  /* 0x00000004d8547825 */ /* 0x002fe200078e0290 */
[----:B------:R-:W-:Y:S01]  /*21700*/  F2FP.F16.F32.PACK_AB R97, R135, R134 ;  /* 0x000000868761723e */ /* 0x000fe200000000ff */
[----:B------:R1:W-:Y:S01]  /*21710*/  STSM.16.M88.4 [R96], R92 ;  /* 0x0000005c60007844 */ /* 0x0003e20000000200 */
[----:B------:R-:W-:Y:S01]  /*21720*/  F2FP.F16.F32.PACK_AB R98, R101, R100 ;  /* 0x000000646562723e */ /* 0x000fe200000000ff */
[----:B------:R-:W3:Y:S01]  /*21730*/  LDC.64 R86, c[0x0][0xba8] ;  /* 0x0002ea00ff567b82 */ /* 0x000ee20000000a00 */
[----:B------:R-:W-:-:S02]  /*21740*/  F2FP.F16.F32.PACK_AB R99, R103, R102 ;  /* 0x000000666763723e */ /* 0x000fc400000000ff */
[----:B------:R-:W-:Y:S02]  /*21750*/  MOV R138, R138 ;  /* 0x0000008a008a7202 */ /* 0x000fe40000000f00 */
[----:B------:R-:W-:Y:S02]  /*21760*/  F2FP.F16.F32.PACK_AB R12, R105, R104 ;  /* 0x00000068690c723e */ /* 0x000fe400000000ff */
[----:B------:R-:W-:Y:S01]  /*21770*/  F2FP.F16.F32.PACK_AB R13, R107, R106 ;  /* 0x0000006a6b0d723e */ /* 0x000fe200000000ff */
[----:B--2---:R-:W2:Y:S01]  /*21780*/  LDC R88, c[0x0][0xbe8] ;  /* 0x0002fa00ff587b82 */ /* 0x004ea20000000800 */
[----:B------:R-:W-:Y:S02]  /*21790*/  F2FP.F16.F32.PACK_AB R14, R109, R108 ;  /* 0x0000006c6d0e723e */ /* 0x000fe400000000ff */
[----:B------:R-:W-:Y:S02]  /*217a0*/  F2FP.F16.F32.PACK_AB R15, R111, R110 ;  /* 0x0000006e6f0f723e */ /* 0x000fe400000000ff */
[----:B------:R-:W-:-:S02]  /*217b0*/  F2FP.F16.F32.PACK_AB R72, R113, R112 ;  /* 0x000000707148723e */ /* 0x000fc400000000ff */
[----:B-1----:R-:W-:Y:S02]  /*217c0*/  F2FP.F16.F32.PACK_AB R96, R123, R122 ;  /* 0x0000007a7b60723e */ /* 0x002fe400000000ff */
[----:B------:R-:W-:Y:S02]  /*217d0*/  F2FP.F16.F32.PACK_AB R73, R115, R114 ;  /* 0x000000727349723e */ /* 0x000fe400000000ff */
[----:B------:R-:W-:Y:S01]  /*217e0*/  F2FP.F16.F32.PACK_AB R74, R117, R116 ;  /* 0x00000074754a723e */ /* 0x000fe200000000ff */
[----:B------:R-:W-:Y:S01]  /*217f0*/  STSM.16.M88.4 [R3], R96 ;  /* 0x0000006003007844 */ /* 0x000fe20000000200 */
[----:B------:R-:W-:Y:S02]  /*21800*/  F2FP.F16.F32.PACK_AB R75, R119, R118 ;  /* 0x00000076774b723e */ /* 0x000fe400000000ff */
[----:B------:R-:W-:Y:S01]  /*21810*/  ISETP.NE.U32.AND P0, PT, RZ, UR4, PT ;  /* 0x00000004ff007c0c */ /* 0x000fe2000bf05070 */
[----:B------:R1:W-:Y:S03]  /*21820*/  STSM.16.M88.4 [R138], R12 ;  /* 0x0000000c8a007844 */ /* 0x0003e60000000200 */
[----:B------:R-:W-:Y:S01]  /*21830*/  ISETP.NE.AND.EX P0, PT, RZ, UR5, PT, P0 ;  /* 0x00000005ff007c0c */ /* 0x000fe2000bf05300 */
[----:B------:R4:W-:Y:S01]  /*21840*/  STSM.16.M88.4 [R56], R72 ;  /* 0x0000004838007844 */ /* 0x0009e20000000200 */
[----:B------:R-:W-:Y:S11]  /*21850*/  BAR.SYNC.DEFER_BLOCKING 0x1, 0x100 ;  /* 0x0044000000007b1d */ /* 0x000ff60000010000 */
[----:B------:R-:W3:Y:S01]  /*21860*/  @P0 LDG.E R0, desc[UR46][R84.64] ;  /* 0x0000002e54000981 */ /* 0x000ee2000c1e1900 */
[----:B------:R-:W-:Y:S01]  /*21870*/  ISETP.NE.U32.AND P1, PT, RZ, UR6, PT ;  /* 0x00000006ff007c0c */ /* 0x000fe2000bf25070 */
[----:B------:R-:W-:Y:S01]  /*21880*/  ULDC UR6, c[0x0][0xa88] ;  /* 0x0002a20000067ab9 */ /* 0x000fe20000000800 */
[----:B------:R-:W-:-:S02]  /*21890*/  ISETP.NE.AND P2, PT, R215, RZ, PT ;  /* 0x000000ffd700720c */ /* 0x000fc40003f45270 */
[----:B------:R-:W-:Y:S01]  /*218a0*/  MOV R91, UR6 ;  /* 0x00000006005b7c02 */ /* 0x000fe20008000f00 */
[----:B------:R-:W-:Y:S01]  /*218b0*/  ULDC UR6, c[0x0][0xad4] ;  /* 0x0002b50000067ab9 */ /* 0x000fe20000000800 */
[----:B------:R-:W-:Y:S02]  /*218c0*/  ISETP.NE.AND.EX P1, PT, RZ, UR7, PT, P1 ;  /* 0x00000007ff007c0c */ /* 0x000fe4000bf25310 */
[----:B------:R-:W-:Y:S01]  /*218d0*/  SEL R215, R215, UR6, P2 ;  /* 0x00000006d7d77c07 */ /* 0x000fe20009000000 */
[----:B------:R-:W-:-:S03]  /*218e0*/  IMAD.MOV.U32 R90, RZ, RZ, 0x9b8 ;  /* 0x000009b8ff5a7424 */ /* 0x000fc600078e00ff */
[----:B------:R-:W-:-:S04]  /*218f0*/  ISETP.GT.AND P3, PT, R215, 0x1, PT ;  /* 0x00000001d700780c */ /* 0x000fc80003f64270 */
[----:B------:R-:W-:-:S03]  /*21900*/  SEL R90, R90, 0x978, P3 ;  /* 0x000009785a5a7807 */ /* 0x000fc60001800000 */
[----:B-1----:R-:W1:Y:S08]  /*21910*/  @P1 LDC.64 R12, c[0x0][0xc08] ;  /* 0x00030200ff0c1b82 */ /* 0x002e700000000a00 */
[----:B------:R-:W0:Y:S08]  /*21920*/  LDC.64 R14, c[0x0][R90+0x220] ;  /* 0x000088005a0e7b82 */ /* 0x000e300000000a00 */
[----:B----4-:R-:W4:Y:S01]  /*21930*/  LDC.64 R72, c[0x0][R90+0x218] ;  /* 0x000086005a487b82 */ /* 0x010f220000000a00 */
[----:B--2---:R-:W-:-:S07]  /*21940*/  ISETP.NE.AND P4, PT, R88, 0x1, PT ;  /* 0x000000015800780c */ /* 0x004fce0003f85270 */
[----:B------:R-:W2:Y:S01]  /*21950*/  LDC.64 R74, c[0x0][R90+0x228] ;  /* 0x00008a005a4a7b82 */ /* 0x000ea20000000a00 */
[----:B-1----:R-:W-:-:S05]  /*21960*/  @P1 IMAD.WIDE R12, R216, 0x4, R12 ;  /* 0x00000004d80c1825 */ /* 0x002fca00078e020c */
[----:B------:R1:W5:Y:S01]  /*21970*/  @P1 LDG.E R91, desc[UR46][R12.64] ;  /* 0x0000002e0c5b1981 */ /* 0x000362000c1e1900 */
[----:B------:R-:W-:Y:S01]  /*21980*/  ISETP.NE.U32.AND P2, PT, RZ, UR4, PT ;  /* 0x00000004ff007c0c */ /* 0x000fe2000bf45070 */
[----:B------:R-:W2:Y:S01]  /*21990*/  @P4 LDC R92, c[0x0][0xbec] ;  /* 0x0002fb00ff5c4b82 */ /* 0x000ea20000000800 */
[----:B------:R-:W-:Y:S02]  /*219a0*/  SHF.R.S32.HI R56, RZ, 0x1f, R216 ;  /* 0x0000001fff387819 */ /* 0x000fe400000114d8 */
[----:B------:R-:W-:Y:S02]  /*219b0*/  ISETP.NE.AND.EX P2, PT, RZ, UR5, PT, P2 ;  /* 0x00000005ff007c0c */ /* 0x000fe4000bf45320 */
[----:B------:R-:W-:Y:S02]  /*219c0*/  SEL R93, R220, RZ, P3 ;  /* 0x000000ffdc5d7207 */ /* 0x000fe40001800000 */
[----:B------:R-:W-:Y:S01]  /*219d0*/  SEL R3, R216, RZ, !P2 ;  /* 0x000000ffd8037207 */ /* 0x000fe20005000000 */
[----:B-1----:R1:W1:Y:S01]  /*219e0*/  LDC.64 R12, c[0x0][R90+0x210] ;  /* 0x000084005a0c7b82 */ /* 0x0022620000000a00 */
[----:B------:R-:W-:-:S07]  /*219f0*/  SEL R89, R56, RZ, !P2 ;  /* 0x000000ff38597207 */ /* 0x000fce0005000000 */
[----:B------:R-:W1:Y:S01]  /*21a00*/  @P4 LDC R99, c[0x0][0xbf0] ;  /* 0x0002fc00ff634b82 */ /* 0x000e620000000800 */
[----:B0-----:R-:W-:-:S07]  /*21a10*/  IMAD R15, R15, R3, RZ ;  /* 0x000000030f0f7224 */ /* 0x001fce00078e02ff */
[----:B---3--:R-:W0:Y:S01]  /*21a20*/  @!P3 LDC R86, c[0x0][0xb50] ;  /* 0x0002d400ff56bb82 */ /* 0x008e220000000800 */
[C---:B------:R-:W-:Y:S02]  /*21a30*/  IMAD R97, R14.reuse, R89, R15 ;  /* 0x000000590e617224 */ /* 0x040fe400078e020f */
[----:B------:R-:W-:-:S05]  /*21a40*/  IMAD.WIDE.U32 R14, R14, R3, RZ ;  /* 0x000000030e0e7225 */ /* 0x000fca00078e00ff */
[----:B------:R-:W3:Y:S01]  /*21a50*/  @!P3 LDC R87, c[0x0][0xb54] ;  /* 0x0002d500ff57bb82 */ /* 0x000ee20000000800 */
[-C--:B----4-:R-:W-:Y:S02]  /*21a60*/  IMAD R95, R73, R214.reuse, RZ ;  /* 0x000000d6495f7224 */ /* 0x090fe400078e02ff */
[----:B------:R-:W-:-:S04]  /*21a70*/  IMAD.WIDE.U32 R72, R72, R214, RZ ;  /* 0x000000d648487225 */ /* 0x000fc800078e00ff */
[----:B------:R-:W-:Y:S02]  /*21a80*/  IMAD.IADD R89, R213, 0x1, R211 ;  /* 0x00000001d5597824 */ /* 0x000fe400078e02d3 */
[----:B------:R-:W-:Y:S02]  /*21a90*/  IMAD.IADD R97, R15, 0x1, R97 ;  /* 0x000000010f617824 */ /* 0x000fe400078e0261 */
[----:B------:R-:W-:Y:S02]  /*21aa0*/  IMAD.MOV.U32 R15, RZ, RZ, R89 ;  /* 0x000000ffff0f7224 */ /* 0x000fe400078e0059 */
[----:B------:R-:W-:Y:S02]  /*21ab0*/  IMAD.IADD R73, R73, 0x1, R95 ;  /* 0x0000000149497824 */ /* 0x000fe400078e025f */
[-C--:B--2---:R-:W-:Y:S02]  /*21ac0*/  IMAD R95, R75, R93.reuse, RZ ;  /* 0x0000005d4b5f7224 */ /* 0x084fe400078e02ff */
[----:B------:R-:W-:-:S04]  /*21ad0*/  IMAD.WIDE.U32 R74, R74, R93, RZ ;  /* 0x0000005d4a4a7225 */ /* 0x000fc800078e00ff */
[----:B------:R-:W-:Y:S01]  /*21ae0*/  IMAD.IADD R95, R75, 0x1, R95 ;  /* 0x000000014b5f7824 */ /* 0x000fe200078e025f */
[--C-:B------:R-:W-:Y:S01]  /*21af0*/  IADD3 R72, P2, P5, R14, R72, R0.reuse ;  /* 0x000000480e487210 */ /* 0x100fe20007d5e000 */
[----:B------:R-:W-:Y:S01]  /*21b00*/  @P4 IMAD.HI.U32 R14, R89, R92, RZ ;  /* 0x0000005c590e4227 */ /* 0x000fe200078e00ff */
[----:B------:R-:W-:-:S04]  /*21b10*/  SHF.R.S32.HI R56, RZ, 0x1f, R0 ;  /* 0x0000001fff387819 */ /* 0x000fc80000011400 */
[----:B-1----:R-:W-:Y:S02]  /*21b20*/  @P4 SHF.R.U32.HI R15, RZ, R99, R14 ;  /* 0x00000063ff0f4219 */ /* 0x002fe4000001160e */
[----:B------:R-:W-:Y:S02]  /*21b30*/  IADD3.X R73, R97, R73, R56, P2, P5 ;  /* 0x0000004961497210 */ /* 0x000fe400017ea438 */
[----:B------:R-:W-:Y:S01]  /*21b40*/  IADD3 R74, P2, P5, R15, R72, R74 ;  /* 0x000000480f4a7210 */ /* 0x000fe20007d5e04a */
[--C-:B------:R-:W-:Y:S01]  /*21b50*/  IMAD.MOV R90, RZ, RZ, -R15.reuse ;  /* 0x000000ffff5a7224 */ /* 0x100fe200078e0a0f */
[----:B------:R-:W-:-:S03]  /*21b60*/  SHF.R.S32.HI R14, RZ, 0x1f, R15 ;  /* 0x0000001fff0e7819 */ /* 0x000fc6000001140f */
[----:B------:R-:W-:Y:S01]  /*21b70*/  IMAD R15, R88, R90, R89 ;  /* 0x0000005a580f7224 */ /* 0x000fe200078e0259 */
[----:B------:R-:W-:-:S03]  /*21b80*/  IADD3.X R75, R14, R73, R95, P2, P5 ;  /* 0x000000490e4b7210 */ /* 0x000fc600017ea45f */
        /* <DEDUP_REMOVED lines=12> */
.L_x_4957:
[----:B------:R-:W2:Y:S04]  /*21c50*/  LDL R72, [R1+0x64] ;  /* 0x0000640001487983 */ /* 0x000ea80000100800 */
[----:B------:R-:W3:Y:S04]  /*21c60*/  LDL R73, [R1+0x50] ;  /* 0x0000500001497983 */ /* 0x000ee80000100800 */
[----:B------:R-:W-:Y:S04]  /*21c70*/  SHFL.IDX PT, R12, R86, RZ, 0x1c1f ;  /* 0x001c1fff560c7589 */ /* 0x000fe800000e0000 */
[----:B------:R-:W0:Y:S04]  /*21c80*/  SHFL.IDX PT, R13, R87, RZ, 0x1c1f ;  /* 0x001c1fff570d7589 */ /* 0x000e2800000e0000 */
[----:B------:R-:W-:Y:S04]  /*21c90*/  SHFL.IDX PT, R14, R86, 0x1, 0x1c1f ;  /* 0x003c1f00560e7f89 */ /* 0x000fe800000e0000 */
[----:B------:R-:W1:Y:S01]  /*21ca0*/  SHFL.IDX PT, R15, R87, 0x1, 0x1c1f ;  /* 0x003c1f00570f7f89 */ /* 0x000e6200000e0000 */
[----:B--2---:R-:W-:-:S02]  /*21cb0*/  IMAD.IADD R75, R72, 0x1, R211 ;  /* 0x00000001484b7824 */ /* 0x004fc400078e02d3 */
[----:B-----5:R-:W-:Y:S01]  /*21cc0*/  IMAD R72, R91, R88, RZ ;  /* 0x000000585b487224 */ /* 0x020fe200078e02ff */
[----:B---3--:R-:W-:Y:S01]  /*21cd0*/  LOP3.LUT P0, RZ, R73, 0x3, RZ, 0xc0, !PT ;  /* 0x0000000349ff7812 */ /* 0x008fe2000780c0ff */
[----:B------:R-:W-:-:S03]  /*21ce0*/  VIADD R73, R75, 0x8 ;  /* 0x000000084b497836 */ /* 0x000fc60000000000 */
[-C--:B------:R-:W-:Y:S02]  /*21cf0*/  ISETP.GE.OR P1, PT, R75, R72.reuse, P0 ;  /* 0x000000484b00720c */ /* 0x080fe40000726670 */
[----:B------:R-:W-:-:S11]  /*21d00*/  ISETP.GE.OR P0, PT, R73, R72, P0 ;  /* 0x000000484900720c */ /* 0x000fd60000706670 */
        /* <DEDUP_REMOVED lines=8> */
[----:B0-----:R-:W-:-:S05]  /*21d90*/  VIADD R4, R4, 0xffffff80 ;  /* 0xffffff8004047836 */ /* 0x001fca0000000000 */
        /* <DEDUP_REMOVED lines=10> */
[C---:B------:R-:W-:Y:S01]  /*21e40*/  IADD3 R9, P3, R136.reuse, 0x1000, RZ ;  /* 0x0000100088097810 */ /* 0x040fe20007f7e0ff */
[----:B------:R-:W-:Y:S01]  /*21e50*/  ULDC.64 UR4, c[0x0][0xae8] ;  /* 0x0002ba0000047ab9 */ /* 0x000fe20000000a00 */
[C---:B------:R-:W-:Y:S01]  /*21e60*/  IADD3 R13, P2, R136.reuse, 0x2000, RZ ;  /* 0x00002000880d7810 */ /* 0x040fe20007f5e0ff */
[----:B------:R-:W-:Y:S01]  /*21e70*/  IMAD.IADD R65, R65, 0x1, R67 ;  /* 0x0000000141417824 */ /* 0x000fe200078e0243 */
[----:B------:R-:W-:Y:S01]  /*21e80*/  IADD3 R25, P6, R136, 0x3000, RZ ;  /* 0x0000300088197810 */ /* 0x000fe20007fde0ff */
[----:B------:R-:W-:Y:S01]  /*21e90*/  IMAD R0, R66, 0x20, R21 ;  /* 0x0000002042007824 */ /* 0x000fe200078e0215 */
[C---:B------:R-:W-:Y:S02]  /*21ea0*/  IADD3 R29, P5, R136.reuse, 0x4000, RZ ;  /* 0x00004000881d7810 */ /* 0x040fe40007fbe0ff */
[----:B------:R-:W-:Y:S01]  /*21eb0*/  IADD3 R33, P1, R136, 0x5000, RZ ;  /* 0x0000500088217810 */ /* 0x000fe20007f3e0ff */
[----:B------:R-:W-:Y:S01]  /*21ec0*/  IMAD.WIDE.U32 R64, R214, UR4, R64 ;  /* 0x00000004d6407c25 */ /* 0x000fe2000f8e0040 */
[----:B------:R-:W-:-:S02]  /*21ed0*/  LOP3.LUT R8, R9, 0x380, RZ, 0xc0, !PT ;  /* 0x0000038009087812 */ /* 0x000fc400078ec0ff */
[----:B------:R-:W-:Y:S01]  /*21ee0*/  LOP3.LUT R12, R13, 0x380, RZ, 0xc0, !PT ;  /* 0x000003800d0c7812 */ /* 0x000fe200078ec0ff */
[----:B------:R-:W-:Y:S01]  /*21ef0*/  IMAD.IADD R66, R211, 0x1, R0 ;  /* 0x00000001d3427824 */ /* 0x000fe200078e0200 */
[----:B------:R-:W-:Y:S02]  /*21f00*/  LOP3.LUT R24, R25, 0x380, RZ, 0xc0, !PT ;  /* 0x0000038019187812 */ /* 0x000fe400078ec0ff */
[----:B------:R-:W-:Y:S02]  /*21f10*/  LOP3.LUT R28, R29, 0x380, RZ, 0xc0, !PT ;  /* 0x000003801d1c7812 */ /* 0x000fe400078ec0ff */
[----:B------:R-:W-:Y:S02]  /*21f20*/  LOP3.LUT R32, R33, 0x380, RZ, 0xc0, !PT ;  /* 0x0000038021207812 */ /* 0x000fe400078ec0ff */
[----:B------:R-:W-:Y:S01]  /*21f30*/  SHF.R.S32.HI R56, RZ, 0x1f, R3 ;  /* 0x0000001fff387819 */ /* 0x000fe20000011403 */
[----:B------:R-:W-:Y:S01]  /*21f40*/  IMAD R65, R214, UR5, R65 ;  /* 0x00000005d6417c24 */ /* 0x000fe2000f8e0241 */
[----:B------:R-:W-:Y:S01]  /*21f50*/  SHF.R.U64 R8, R8, 0x3, RZ ;  /* 0x0000000308087819 */ /* 0x000fe200000012ff */
[----:B-1----:R-:W-:Y:S01]  /*21f60*/  @P4 IMAD.HI.U32 R0, R66, R69, RZ ;  /* 0x0000004542004227 */ /* 0x002fe200078e00ff */
[----:B------:R-:W-:Y:S01]  /*21f70*/  SHF.R.U64 R12, R12, 0x3, RZ ;  /* 0x000000030c0c7819 */ /* 0x000fe200000012ff */
[----:B------:R-:W-:Y:S01]  /*21f80*/  ULDC.64 UR4, c[0x0][0xaf0] ;  /* 0x0002bc0000047ab9 */ /* 0x000fe20000000a00 */
[----:B------:R-:W-:-:S02]  /*21f90*/  SHF.R.U64 R24, R24, 0x3, RZ ;  /* 0x0000000318187819 */ /* 0x000fc400000012ff */
[----:B------:R-:W-:Y:S02]  /*21fa0*/  SHF.R.U64 R28, R28, 0x3, RZ ;  /* 0x000000031c1c7819 */ /* 0x000fe400000012ff */
[----:B------:R-:W-:Y:S01]  /*21fb0*/  SHF.R.U64 R32, R32, 0x3, RZ ;  /* 0x0000000320207819 */ /* 0x000fe200000012ff */
[----:B------:R-:W-:Y:S01]  /*21fc0*/  IMAD R56, R56, UR4, RZ ;  /* 0x0000000438387c24 */ /* 0x000fe2000f8e02ff */
[----:B------:R-:W-:Y:S01]  /*21fd0*/  LOP3.LUT R8, R8, R9, RZ, 0x3c, !PT ;  /* 0x0000000908087212 */ /* 0x000fe200078e3cff */
[----:B------:R-:W-:Y:S01]  /*21fe0*/  IMAD.MOV.U32 R67, RZ, RZ, R66 ;  /* 0x000000ffff437224 */ /* 0x000fe200078e0042 */
        /* <DEDUP_REMOVED lines=9> */
[C---:B------:R-:W-:Y:S01]  /*22080*/  IMAD R69, R3.reuse, UR5, R56 ;  /* 0x0000000503457c24 */ /* 0x040fe2000f8e0238 */
[----:B--2---:R-:W-:Y:S01]  /*22090*/  @P4 SHF.R.U32.HI R67, RZ, R71, R0 ;  /* 0x00000047ff434219 */ /* 0x004fe20000011600 */
[----:B------:R-:W-:Y:S01]  /*220a0*/  IMAD.WIDE.U32 R64, R3, UR4, R64 ;  /* 0x0000000403407c25 */ /* 0x000fe2000f8e0040 */
[C---:B------:R-:W-:Y:S01]  /*220b0*/  IADD3 R37, P0, R136.reuse, 0x6000, RZ ;  /* 0x0000600088257810 */ /* 0x040fe20007f1e0ff */
[----:B------:R-:W-:Y:S01]  /*220c0*/  ULDC.64 UR4, c[0x0][0xae0] ;  /* 0x0002b80000047ab9 */ /* 0x000fe20000000a00 */
[C---:B------:R-:W-:Y:S01]  /*220d0*/  IADD3 R41, P3, R136.reuse, 0x7000, RZ ;  /* 0x0000700088297810 */ /* 0x040fe20007f7e0ff */
[----:B------:R-:W5:Y:S01]  /*220e0*/  LD.E.128 R12, desc[UR46][R12.64] ;  /* 0x0000002e0c0c7980 */ /* 0x000f62000c101d00 */
[----:B------:R-:W-:-:S02]  /*220f0*/  IADD3 R45, P2, R136, 0x8000, RZ ;  /* 0x00008000882d7810 */ /* 0x000fc40007f5e0ff */
[C---:B------:R-:W-:Y:S01]  /*22100*/  IADD3 R49, P6, R136.reuse, 0x9000, RZ ;  /* 0x0000900088317810 */ /* 0x040fe20007fde0ff */
[----:B------:R-:W5:Y:S01]  /*22110*/  LD.E.128 R24, desc[UR46][R24.64] ;  /* 0x0000002e18187980 */ /* 0x000f62000c101d00 */
[C---:B------:R-:W-:Y:S02]  /*22120*/  IADD3 R53, P5, R136.reuse, 0xa000, RZ ;  /* 0x0000a00088357810 */ /* 0x040fe40007fbe0ff */
        /* <DEDUP_REMOVED lines=37> */
[----:B------:R-:W-:-:S02]  /*22380*/  LOP3.LUT R60, R4, R5, RZ, 0x3c, !PT ;  /* 0x00000005043c7212 */ /* 0x000fc400078e3cff */
[----:B------:R-:W-:Y:S02]  /*22390*/  SHF.R.S32.HI R0, RZ, 0x1f, R3 ;  /* 0x0000001fff007819 */ /* 0x000fe40000011403 */
[----:B------:R-:W-:Y:S01]  /*223a0*/  LOP3.LUT R136, R7, R136, RZ, 0x3c, !PT ;  /* 0x0000008807887212 */ /* 0x000fe200078e3cff */
[----:B------:R-:W-:Y:S01]  /*223b0*/  IMAD.IADD R65, R65, 0x1, R67 ;  /* 0x0000000141417824 */ /* 0x000fe200078e0243 */
[----:B------:R-:W5:Y:S01]  /*223c0*/  LD.E.128 R36, desc[UR46][R36.64] ;  /* 0x0000002e24247980 */ /* 0x000f62000c101d00 */
[----:B------:R-:W-:-:S03]  /*223d0*/  IMAD R0, R0, UR4, RZ ;  /* 0x0000000400007c24 */ /* 0x000fc6000f8e02ff */
[----:B------:R0:W5:Y:S01]  /*223e0*/  LD.E.128 R4, desc[UR46][R136.64] ;  /* 0x0000002e88047980 */ /* 0x000162000c101d00 */
[----:B------:R-:W-:-:S03]  /*223f0*/  IMAD.IADD R211, R21, 0x1, R211 ;  /* 0x0000000115d37824 */ /* 0x000fc600078e02d3 */
[----:B------:R-:W5:Y:S01]  /*22400*/  LD.E.128 R40, desc[UR46][R40.64] ;  /* 0x0000002e28287980 */ /* 0x000f62000c101d00 */
[----:B------:R-:W-:-:S03]  /*22410*/  IMAD R67, R3, UR5, R0 ;  /* 0x0000000503437c24 */ /* 0x000fc6000f8e0200 */
[----:B------:R-:W5:Y:S01]  /*22420*/  LD.E.128 R44, desc[UR46][R44.64] ;  /* 0x0000002e2c2c7980 */ /* 0x000f62000c101d00 */
[----:B------:R-:W-:Y:S01]  /*22430*/  IMAD.WIDE.U32 R64, R3, UR4, R64 ;  /* 0x0000000403407c25 */ /* 0x000fe2000f8e0040 */
[----:B------:R-:W-:Y:S02]  /*22440*/  ULDC.64 UR4, c[0x0][0xa80] ;  /* 0x0002a00000047ab9 */ /* 0x000fe40000000a00 */
[----:B------:R-:W5:Y:S04]  /*22450*/  LD.E.128 R48, desc[UR46][R48.64] ;  /* 0x0000002e30307980 */ /* 0x000f68000c101d00 */
[----:B------:R-:W5:Y:S04]  /*22460*/  LD.E.128 R52, desc[UR46][R52.64] ;  /* 0x0000002e34347980 */ /* 0x000f68000c101d00 */
[----:B------:R-:W5:Y:S01]  /*22470*/  LD.E.128 R60, desc[UR46][R60.64] ;  /* 0x0000002e3c3c7980 */ /* 0x000f62000c101d00 */
[----:B------:R-:W-:Y:S01]  /*22480*/  @!PT LDS RZ, [RZ] ;  /* 0x00000000fffff984 */ /* 0x000fe20000000800 */
[----:B------:R-:W-:Y:S01]  /*22490*/  @!PT LDS RZ, [RZ] ;  /* 0x00000000fffff984 */ /* 0x000fe20000000800 */
[----:B------:R-:W-:Y:S01]  /*224a0*/  @!PT LDS RZ, [RZ] ;  /* 0x00000000fffff984 */ /* 0x000fe20000000800 */
[----:B------:R-:W-:Y:S01]  /*224b0*/  @!PT LDS RZ, [RZ] ;  /* 0x00000000fffff984 */ /* 0x000fe20000000800 */
[----:B------:R1:W-:Y:S06]  /*224c0*/  MEMBAR.ALL.CTA ;  /* 0x0000000000007992 */ /* 0x0003ec0000008000 */
[----:B-1----:R-:W1:Y:S01]  /*224d0*/  FENCE.VIEW.ASYNC.S ;  /* 0x00000000000073c6 */ /* 0x002e620000000000 */
[----:B------:R-:W-:Y:S01]  /*224e0*/  VIADD R21, R211, 0x40 ;  /* 0x00000040d3157836 */ /* 0x000fe20000000000 */
[----:B------:R-:W-:Y:S01]  /*224f0*/  LEA R56, P2, R64, UR4, 0x1 ;  /* 0x0000000440387c11 */ /* 0x000fe2000f8408ff */
[----:B------:R-:W-:-:S03]  /*22500*/  IMAD.IADD R65, R65, 0x1, R67 ;  /* 0x0000000141417824 */ /* 0x000fc600078e0243 */
[-C--:B------:R-:W-:Y:S02]  /*22510*/  ISETP.GE.AND P0, PT, R21, R72.reuse, PT ;  /* 0x000000481500720c */ /* 0x080fe40003f06270 */
[----:B------:R-:W-:Y:S02]  /*22520*/  LEA.HI.X R21, R64, UR5, R65, 0x1, P2 ;  /* 0x0000000540157c11 */ /* 0x000fe400090f0c41 */
[C---:B------:R-:W-:Y:S01]  /*22530*/  ISETP.GE.AND P2, PT, R211.reuse, R72, PT ;  /* 0x00000048d300720c */ /* 0x040fe20003f46270 */
[----:B------:R-:W-:Y:S02]  /*22540*/  VIADD R0, R2, 0x30820 ;  /* 0x0003082002007836 */ /* 0x000fe40000000000 */
[----:B------:R-:W-:-:S03]  /*22550*/  VIADD R3, R211, 0x20 ;  /* 0x00000020d3037836 */ /* 0x000fc60000000000 */
[----:B------:R-:W-:Y:S01]  /*22560*/  PRMT R0, RZ, 0x654, R0 ;  /* 0x00000654ff007816 */ /* 0x000fe20000000000 */
[C---:B------:R-:W-:Y:S01]  /*22570*/  VIADD R70, R20.reuse, 0x40 ;  /* 0x0000004014467836 */ /* 0x040fe20000000000 */
[----:B------:R-:W-:Y:S01]  /*22580*/  ISETP.GE.AND P1, PT, R3, R72, PT ;  /* 0x000000480300720c */ /* 0x000fe20003f26270 */
[----:B-1----:R0:W1:Y:S01]  /*22590*/  SHFL.IDX PT, R69, R56, RZ, 0x181f ;  /* 0x00181fff38457589 */ /* 0x00206200000e0000 */
[----:B------:R-:W-:Y:S01]  /*225a0*/  IADD3 R74, R20, 0x80, RZ ;  /* 0x00000080144a7810 */ /* 0x000fe20007ffe0ff */
[----:B------:R-:W-:Y:S02]  /*225b0*/  BSSY B1, `(.L_x_4959) ;  /* 0x0000014000017945 */ /* 0x000fe40003800000 */
[----:B------:R0:W2:Y:S01]  /*225c0*/  SHFL.IDX PT, R3, R21, RZ, 0x181f ;  /* 0x00181fff15037589 */ /* 0x0000a200000e0000 */
[----:B------:R3:W-:Y:S01]  /*225d0*/  SYNCS.ARRIVE.TRANS64.RED.A1T0 RZ, [R0+URZ], RZ ;  /* 0x000000ff00ff79a7 */ /* 0x0007e2000810043f */
[----:B------:R-:W-:Y:S02]  /*225e0*/  SHF.R.S32.HI R71, RZ, 0x1f, R20 ;  /* 0x0000001fff477819 */ /* 0x000fe40000011414 */
[----:B------:R-:W-:-:S02]  /*225f0*/  SHF.R.S32.HI R73, RZ, 0x1f, R74 ;  /* 0x0000001fff497819 */ /* 0x000fc4000001144a */
[----:B---3--:R-:W-:Y:S01]  /*22600*/  SHF.R.S32.HI R0, RZ, 0x1f, R70 ;  /* 0x0000001fff007819 */ /* 0x008fe20000011446 */
[----:B0-----:R-:W-:Y:S06]  /*22610*/  @P2 BRA `(.L_x_4960) ;  /* 0x0000000000342947 */ /* 0x001fec0003800000 */
        /* <DEDUP_REMOVED lines=13> */
.L_x_4960:
[----:B------:R-:W-:Y:S05]  /*226f0*/  BSYNC B1 ;  /* 0x0000000000017941 */ /* 0x000fea0003800000 */
.L_x_4959:
[----:B--2---:R2:W3:Y:S01]  /*22700*/  SHFL.IDX PT, R3, R21, 0x1, 0x181f ;  /* 0x00381f0015037f89 */ /* 0x0044e200000e0000 */
[----:B------:R-:W-:Y:S03]  /*22710*/  BSSY B1, `(.L_x_4961) ;  /* 0x0000010000017945 */ /* 0x000fe60003800000 */
[----:B0----5:R2:W0:Y:S01]  /*22720*/  SHFL.IDX PT, R29, R56, 0x1, 0x181f ;  /* 0x00381f00381d7f89 */ /* 0x02142200000e0000 */
        /* <DEDUP_REMOVED lines=14> */
.L_x_4962:
[----:B------:R-:W-:Y:S05]  /*22810*/  BSYNC B1 ;  /* 0x0000000000017941 */ /* 0x000fea0003800000 */
.L_x_4961:
[----:B---3--:R3:W0:Y:S01]  /*22820*/  SHFL.IDX PT, R3, R21, 0x2, 0x181f ;  /* 0x00581f0015037f89 */ /* 0x00862200000e0000 */
[----:B------:R-:W-:Y:S03]  /*22830*/  BSSY B1, `(.L_x_4963) ;  /* 0x0000010000017945 */ /* 0x000fe60003800000 */
[----:B----4-:R3:W4:Y:S01]  /*22840*/  SHFL.IDX PT, R9, R56, 0x2, 0x181f ;  /* 0x00581f0038097f89 */ /* 0x01072200000e0000 */
[----:B------:R-:W-:Y:S05]  /*22850*/  @P0 BRA `(.L_x_4964) ;  /* 0x0000000000340947 */ /* 0x000fea0003800000 */
[----:B------:R-:W-:Y:S02]  /*22860*/  ULDC UR4, c[0x0][0xac8] ;  /* 0x0002b20000047ab9 */ /* 0x000fe40000000800 */
        /* <DEDUP_REMOVED lines=12> */
.L_x_4964:
[----:B------:R-:W-:Y:S05]  /*22930*/  BSYNC B1 ;  /* 0x0000000000017941 */ /* 0x000fea0003800000 */
.L_x_4963:
[----:B0-----:R-:W-:Y:S01]  /*22940*/  VIADD R3, R211, 0x60 ;  /* 0x00000060d3037836 */ /* 0x001fe20000000000 */
[----:B--23--:R-:W0:Y:S04]  /*22950*/  SHFL.IDX PT, R21, R21, 0x3, 0x181f ;  /* 0x00781f0015157f89 */ /* 0x00ce2800000e0000 */
[----:B------:R-:W-:Y:S01]  /*22960*/  ISETP.GE.AND P0, PT, R3, R72, PT ;  /* 0x000000480300720c */ /* 0x000fe20003f06270 */
[----:B----4-:R4:W2:-:S12]  /*22970*/  SHFL.IDX PT, R9, R56, 0x3, 0x181f ;  /* 0x00781f0038097f89 */ /* 0x01089800000e0000 */
[----:B----4-:R-:W-:Y:S05]  /*22980*/  @P0 BRA `(.L_x_4965) ;  /* 0x0000002000080947 */ /* 0x010fea0003800000 */
[----:B------:R-:W-:Y:S02]  /*22990*/  ULDC UR4, c[0x0][0xac8] ;  /* 0x0002b20000047ab9 */ /* 0x000fe40000000800 */
[----:B------:R-:W-:Y:S02]  /*229a0*/  ISETP.GE.AND P2, PT, R20, UR4, PT ;  /* 0x0000000414007c0c */ /* 0x000fe4000bf46270 */
[----:B------:R-:W-:-:S11]  /*229b0*/  ISETP.GE.AND P3, PT, R70, UR4, PT ;  /* 0x0000000446007c0c */ /* 0x000fd6000bf66270 */
[-C--:B--2---:R-:W-:Y:S02]  /*229c0*/  @!P2 LEA R4, P0, R20, R9.reuse, 0x1 ;  /* 0x000000091404a211 */ /* 0x084fe400078008ff */
[----:B------:R-:W-:Y:S02]  /*229d0*/  @!P3 LEA R6, P1, R70, R9, 0x1 ;  /* 0x000000094606b211 */ /* 0x000fe400078208ff */
[-C--:B0-----:R-:W-:Y:S02]  /*229e0*/  @!P2 LEA.HI.X R5, R20, R21.reuse, R71, 0x1, P0 ;  /* 0x000000151405a211 */ /* 0x081fe400000f0c47 */
[----:B------:R-:W-:Y:S02]  /*229f0*/  @!P3 LEA.HI.X R7, R70, R21, R0, 0x1, P1 ;  /* 0x000000154607b211 */ /* 0x000fe400008f0c00 */
[----:B------:R-:W-:Y:S01]  /*22a00*/  ISETP.GE.AND P0, PT, R74, UR4, PT ;  /* 0x000000044a007c0c */ /* 0x000fe2000bf06270 */
[----:B------:R4:W-:Y:S04]  /*22a10*/  @!P2 ST.E.128 desc[UR46][R4.64], R24 ;  /* 0x000000180400a985 */ /* 0x0009e8000c101d2e */
[----:B------:R4:W-:Y:S08]  /*22a20*/  @!P3 ST.E.128 desc[UR46][R6.64], R40 ;  /* 0x000000280600b985 */ /* 0x0009f0000c101d2e */
[----:B------:R-:W-:Y:S05]  /*22a30*/  @P0 BRA `(.L_x_4965) ;  /* 0x0000001c00dc0947 */ /* 0x000fea0003800000 */
[----:B----4-:R-:W-:-:S04]  /*22a40*/  LEA R4, P0, R74, R9, 0x1 ;  /* 0x000000094a047211 */ /* 0x010fc800078008ff */
[----:B------:R-:W-:-:S05]  /*22a50*/  LEA.HI.X R5, R74, R21, R73, 0x1, P0 ;  /* 0x000000154a057211 */ /* 0x000fca00000f0c49 */
[----:B------:R0:W-:Y:S01]  /*22a60*/  ST.E.128 desc[UR46][R4.64], R60 ;  /* 0x0000003c04007985 */ /* 0x0001e2000c101d2e */
[----:B------:R-:W-:Y:S05]  /*22a70*/  BRA `(.L_x_4965) ;  /* 0x0000001c00cc7947 */ /* 0x000fea0003800000 */
.L_x_4958:
[----:B0-----:R-:W0:Y:S01]  /*22a80*/  @P4 LDC R12, c[0x0][0xbec] ;  /* 0x0002fb00ff0c4b82 */ /* 0x001e220000000800 */
[----:B------:R-:W-:Y:S01]  /*22a90*/  ULDC.64 UR4, c[0x0][0xb08] ;  /* 0x0002c20000047ab9 */ /* 0x000fe20000000a00 */
[----:B------:R-:W-:Y:S01]  /*22aa0*/  ULDC.64 UR6, c[0x0][0xb30] ;  /* 0x0002cc0000067ab9 */ /* 0x000fe20000000a00 */
[----:B------:R-:W-:Y:S01]  /*22ab0*/  IMAD R13, R56, UR4, RZ ;  /* 0x00000004380d7c24 */ /* 0x000fe2000f8e02ff */
[----:B------:R-:W-:Y:S01]  /*22ac0*/  ISETP.GE.AND P0, PT, R75, R72, PT ;  /* 0x000000484b00720c */ /* 0x000fe20003f06270 */
[C---:B------:R-:W-:Y:S01]  /*22ad0*/  IMAD.WIDE.U32 R4, R0.reuse, UR4, RZ ;  /* 0x0000000400047c25 */ /* 0x040fe2000f8e00ff */
[----:B------:R-:W-:Y:S01]  /*22ae0*/  BSSY B1, `(.L_x_4966) ;  /* 0x00000a8000017945 */ /* 0x000fe20003800000 */
[----:B------:R-:W-:Y:S01]  /*22af0*/  SHF.R.S32.HI R84, RZ, 0x1f, R222 ;  /* 0x0000001fff547819 */ /* 0x000fe200000114de */
[----:B------:R-:W1:Y:S01]  /*22b00*/  @P4 LDC R15, c[0x0][0xbf0] ;  /* 0x0002fc00ff0f4b82 */ /* 0x000e620000000800 */
[----:B------:R-:W-:Y:S01]  /*22b10*/  IMAD R13, R0, UR5, R13 ;  /* 0x00000005000d7c24 */ /* 0x000fe2000f8e020d */
[----:B------:R-:W-:Y:S01]  /*22b20*/  ULDC.64 UR4, c[0x0][0xb38] ;  /* 0x0002ce0000047ab9 */ /* 0x000fe20000000a00 */
[----:B------:R-:W-:Y:S01]  /*22b30*/  SHF.R.S32.HI R0, RZ, 0x1f, R3 ;  /* 0x0000001fff007819 */ /* 0x000fe20000011403 */
[----:B------:R-:W-:Y:S01]  /*22b40*/  VIADD R139, R199, 0x10 ;  /* 0x00000010c78b7836 */ /* 0x000fe20000000000 */
[----:B------:R-:W-:Y:S01]  /*22b50*/  SHF.R.S32.HI R85, RZ, 0x1f, R223 ;  /* 0x0000001fff557819 */ /* 0x000fe200000114df */
        /* <DEDUP_REMOVED lines=9> */
[----:B0-----:R-:W-:Y:S01]  /*22bf0*/  @P4 IMAD.HI.U32 R12, R89, R12, RZ ;  /* 0x0000000c590c4227 */ /* 0x001fe200078e00ff */
[----:B------:R-:W-:Y:S02]  /*22c00*/  SHF.R.S32.HI R92, RZ, 0x1f, R228 ;  /* 0x0000001fff5c7819 */ /* 0x000fe400000114e4 */
        /* <DEDUP_REMOVED lines=8> */
[----:B------:R-:W-:Y:S01]  /*22c90*/  IMAD.MOV.U32 R3, RZ, RZ, R89 ;  /* 0x000000ffff037224 */ /* 0x000fe200078e0059 */
[----:B-1----:R-:W-:Y:S01]  /*22ca0*/  @P4 SHF.R.U32.HI R3, RZ, R15, R12 ;  /* 0x0000000fff034219 */ /* 0x002fe2000001160c */
[----:B------:R-:W-:Y:S01]  /*22cb0*/  IMAD.IADD R5, R5, 0x1, R13 ;  /* 0x0000000105057824 */ /* 0x000fe200078e020d */
[----:B------:R-:W-:Y:S01]  /*22cc0*/  SHF.R.S32.HI R97, RZ, 0x1f, R233 ;  /* 0x0000001fff617819 */ /* 0x000fe200000114e9 */
[----:B------:R-:W-:Y:S01]  /*22cd0*/  VIADD R12, R2, 0x30820 ;  /* 0x00030820020c7836 */ /* 0x000fe20000000000 */
[--C-:B------:R-:W-:Y:S01]  /*22ce0*/  SHF.R.S32.HI R0, RZ, 0x1f, R3.reuse ;  /* 0x0000001fff007819 */ /* 0x100fe20000011403 */
[----:B------:R-:W-:Y:S01]  /*22cf0*/  IMAD.MOV R13, RZ, RZ, -R3 ;  /* 0x000000ffff0d7224 */ /* 0x000fe200078e0a03 */
[----:B------:R-:W-:Y:S01]  /*22d00*/  SHF.R.S32.HI R98, RZ, 0x1f, R234 ;  /* 0x0000001fff627819 */ /* 0x000fe200000114ea */
[----:B------:R-:W-:Y:S01]  /*22d10*/  IMAD.WIDE.U32 R4, R220, UR4, R4 ;  /* 0x00000004dc047c25 */ /* 0x000fe2000f8e0004 */
[----:B------:R-:W-:-:S02]  /*22d20*/  PRMT R12, RZ, 0x654, R12 ;  /* 0x00000654ff0c7816 */ /* 0x000fc4000000000c */
[----:B------:R-:W-:Y:S01]  /*22d30*/  SHF.R.S32.HI R99, RZ, 0x1f, R235 ;  /* 0x0000001fff637819 */ /* 0x000fe200000114eb */
[----:B------:R-:W-:Y:S01]  /*22d40*/  IMAD R13, R88, R13, R89 ;  /* 0x0000000d580d7224 */ /* 0x000fe200078e0259 */
[----:B------:R0:W-:Y:S01]  /*22d50*/  SYNCS.ARRIVE.TRANS64.RED.A1T0 RZ, [R12+URZ], RZ ;  /* 0x000000ff0cff79a7 */ /* 0x0001e2000810043f */
        /* <DEDUP_REMOVED lines=11> */
[----:B------:R-:W-:Y:S02]  /*22e10*/  IMAD.IADD R5, R5, 0x1, R15 ;  /* 0x0000000105057824 */ /* 0x000fe400078e020f */
[C---:B------:R-:W-:Y:S02]  /*22e20*/  IMAD R3, R13.reuse, UR5, R0 ;  /* 0x000000050d037c24 */ /* 0x040fe4000f8e0200 */
[----:B------:R-:W-:Y:S01]  /*22e30*/  IMAD.WIDE.U32 R4, R13, UR4, R4 ;  /* 0x000000040d047c25 */ /* 0x000fe2000f8e0004 */
[----:B------:R-:W-:-:S03]  /*22e40*/  ULDC.64 UR4, c[0x0][0xb00] ;  /* 0x0002c00000047ab9 */ /* 0x000fc60000000a00 */
[----:B------:R-:W-:Y:S01]  /*22e50*/  VIADD R138, R199, 0x10 ;  /* 0x00000010c78a7836 */ /* 0x000fe20000000000 */
[----:B------:R-:W-:Y:S01]  /*22e60*/  IADD3 R3, R5, R3, RZ ;  /* 0x0000000305037210 */ /* 0x000fe20007ffe0ff */
[----:B------:R-:W-:Y:S01]  /*22e70*/  VIADD R140, R199, 0x8 ;  /* 0x00000008c78c7836 */ /* 0x000fe20000000000 */
[----:B------:R-:W-:-:S04]  /*22e80*/  LEA R0, P1, R4, UR4, 0x2 ;  /* 0x0000000404007c11 */ /* 0x000fc8000f8210ff */
[----:B------:R-:W-:Y:S02]  /*22e90*/  LEA.HI.X R3, R4, UR5, R3, 0x2, P1 ;  /* 0x0000000504037c11 */ /* 0x000fe400088f1403 */
[----:B------:R0:W1:Y:S04]  /*22ea0*/  SHFL.IDX PT, R4, R0, RZ, 0x1c1f ;  /* 0x001c1fff00047589 */ /* 0x00006800000e0000 */
[----:B------:R0:W2:Y:S01]  /*22eb0*/  SHFL.IDX PT, R5, R3, RZ, 0x1c1f ;  /* 0x001c1fff03057589 */ /* 0x0000a200000e0000 */
[----:B------:R-:W-:Y:S05]  /*22ec0*/  @P0 BRA `(.L_x_4967) ;  /* 0x0000000400a40947 */ /* 0x000fea0003800000 */
[----:B------:R-:W-:Y:S02]  /*22ed0*/  ULDC UR4, c[0x0][0xac8] ;  /* 0x0002b20000047ab9 */ /* 0x000fe40000000800 */
[----:B------:R-:W-:Y:S02]  /*22ee0*/  ISETP.GE.AND P4, PT, R140, UR4, PT ;  /* 0x000000048c007c0c */ /* 0x000fe4000bf86270 */
[----:B------:R-:W-:Y:S02]  /*22ef0*/  ISETP.GE.AND P3, PT, R138, UR4, PT ;  /* 0x000000048a007c0c */ /* 0x000fe4000bf66270 */
[----:B------:R-:W-:Y:S02]  /*22f00*/  ISETP.GE.AND P5, PT, R199, UR4, PT ;  /* 0x00000004c7007c0c */ /* 0x000fe4000bfa6270 */
[----:B------:R-:W-:Y:S02]  /*22f10*/  ISETP.GE.AND P1, PT, R236, UR4, PT ;  /* 0x00000004ec007c0c */ /* 0x000fe4000bf26270 */
[----:B------:R-:W-:-:S05]  /*22f20*/  ISETP.GE.AND P0, PT, R237, UR4, PT ;  /* 0x00000004ed007c0c */ /* 0x000fca000bf06270 */
[-C--:B01----:R-:W-:Y:S02]  /*22f30*/  @!P4 LEA R12, P2, R140, R4.reuse, 0x2 ;  /* 0x000000048c0cc211 */ /* 0x083fe400078410ff */
        /* <DEDUP_REMOVED lines=10> */
[-C--:B0-----:R-:W-:Y:S01]  /*22fe0*/  @!P0 LEA R12, P6, R237, R4.reuse, 0x2 ;  /* 0x00000004ed0c8211 */ /* 0x081fe200078c10ff */
[C---:B------:R-:W-:Y:S01]  /*22ff0*/  VIADD R29, R199.reuse, 0xa8 ;  /* 0x000000a8c71d7836 */ /* 0x040fe20000000000 */
[CC--:B-1----:R-:W-:Y:S01]  /*23000*/  @!P1 LEA R14, P5, R236.reuse, R4.reuse, 0x2 ;  /* 0x00000004ec0e9211 */ /* 0x0c2fe200078a10ff */
        /* <DEDUP_REMOVED lines=22> */
[----:B0-----:R-:W-:-:S03]  /*23170*/  @!P1 LEA R12, P3, R230, R4, 0x2 ;  /* 0x00000004e60c9211 */ /* 0x001fc600078610ff */
[-C--:B-1----:R-:W-:Y:S02]  /*23180*/  @!P2 LEA R14, P6, R229, R4.reuse, 0x2 ;  /* 0x00000004e50ea211 */ /* 0x082fe400078c10ff */
[-C--:B------:R-:W-:Y:S02]  /*23190*/  @!P1 LEA.HI.X R13, R230, R5.reuse, R94, 0x2, P3 ;  /* 0x00000005e60d9211 */ /* 0x080fe400018f145e */
[----:B--2---:R-:W-:Y:S01]  /*231a0*/  @!P0 LEA R6, P4, R231, R4, 0x2 ;  /* 0x00000004e7068211 */ /* 0x004fe200078810ff */
[----:B------:R-:W-:Y:S01]  /*231b0*/  VIADD R25, R199, 0xa0 ;  /* 0x000000a0c7197836 */ /* 0x000fe20000000000 */
[-C--:B------:R-:W-:Y:S02]  /*231c0*/  @!P2 LEA.HI.X R15, R229, R5.reuse, R93, 0x2, P6 ;  /* 0x00000005e50fa211 */ /* 0x080fe400030f145d */
[----:B------:R-:W-:Y:S02]  /*231d0*/  @!P0 LEA.HI.X R7, R231, R5, R95, 0x2, P4 ;  /* 0x00000005e7078211 */ /* 0x000fe400020f145f */
[----:B------:R-:W-:-:S02]  /*231e0*/  ISETP.GE.AND P4, PT, R227, UR4, PT ;  /* 0x00000004e3007c0c */ /* 0x000fc4000bf86270 */
[----:B------:R-:W-:Y:S01]  /*231f0*/  ISETP.GE.AND P3, PT, R226, UR4, PT ;  /* 0x00000004e2007c0c */ /* 0x000fe2000bf66270 */
[----:B------:R0:W-:Y:S01]  /*23200*/  @!P0 ST.E.64 desc[UR46][R6.64], R60 ;  /* 0x0000003c06008985 */ /* 0x0001e2000c101b2e */
[----:B------:R-:W-:-:S03]  /*23210*/  ISETP.GE.AND P0, PT, R224, UR4, PT ;  /* 0x00000004e0007c0c */ /* 0x000fc6000bf06270 */
[----:B------:R1:W-:Y:S04]  /*23220*/  @!P1 ST.E.64 desc[UR46][R12.64], R64 ;  /* 0x000000400c009985 */ /* 0x0003e8000c101b2e */
[----:B------:R2:W-:Y:S01]  /*23230*/  @!P2 ST.E.64 desc[UR46][R14.64], R68 ;  /* 0x000000440e00a985 */ /* 0x0005e2000c101b2e */
[----:B------:R-:W-:Y:S02]  /*23240*/  ISETP.GE.AND P2, PT, R225, UR4, PT ;  /* 0x00000004e1007c0c */ /* 0x000fe4000bf46270 */
[CC--:B0-----:R-:W-:Y:S02]  /*23250*/  @!P5 LEA R6, P6, R228.reuse, R4.reuse, 0x2 ;  /* 0x00000004e406d211 */ /* 0x0c1fe400078c10ff */
[----:B-1----:R-:W-:Y:S02]  /*23260*/  @!P4 LEA R12, P1, R227, R4, 0x2 ;  /* 0x00000004e30cc211 */ /* 0x002fe400078210ff */
[----:B------:R-:W-:-:S02]  /*23270*/  @!P5 LEA.HI.X R7, R228, R5, R92, 0x2, P6 ;  /* 0x00000005e407d211 */ /* 0x000fc400030f145c */
        /* <DEDUP_REMOVED lines=9> */
[CC--:B------:R-:W-:Y:S02]  /*23310*/  @!P0 LEA R8, P5, R224.reuse, R4.reuse, 0x2 ;  /* 0x00000004e0088211 */ /* 0x0c0fe400078a10ff */
[-C--:B------:R-:W-:Y:S02]  /*23320*/  @!P2 LEA.HI.X R7, R225, R5.reuse, R87, 0x2, P4 ;  /* 0x00000005e107a211 */ /* 0x080fe400020f1457 */
[----:B-1----:R-:W-:Y:S02]  /*23330*/  @!P1 LEA R12, P6, R223, R4, 0x2 ;  /* 0x00000004df0c9211 */ /* 0x002fe400078c10ff */
[----:B------:R-:W-:Y:S01]  /*23340*/  ISETP.GE.AND P4, PT, R25, UR4, PT ;  /* 0x0000000419007c0c */ /* 0x000fe2000bf86270 */
[----:B------:R0:W-:Y:S01]  /*23350*/  @!P2 ST.E.64 desc[UR46][R6.64], R10 ;  /* 0x0000000a0600a985 */ /* 0x0001e2000c101b2e */
[----:B------:R-:W-:-:S02]  /*23360*/  @!P0 LEA.HI.X R9, R224, R5, R86, 0x2, P5 ;  /* 0x00000005e0098211 */ /* 0x000fc400028f1456 */
[----:B------:R-:W-:Y:S02]  /*23370*/  @!P1 LEA.HI.X R13, R223, R5, R85, 0x2, P6 ;  /* 0x00000005df0d9211 */ /* 0x000fe400030f1455 */
[----:B------:R-:W-:Y:S01]  /*23380*/  ISETP.GE.AND P2, PT, R222, UR4, PT ;  /* 0x00000004de007c0c */ /* 0x000fe2000bf46270 */
[----:B------:R1:W-:Y:S01]  /*23390*/  @!P0 ST.E.64 desc[UR46][R8.64], R20 ;  /* 0x0000001408008985 */ /* 0x0003e2000c101b2e */
[----:B--2---:R-:W-:Y:S02]  /*233a0*/  SHF.R.S32.HI R14, RZ, 0x1f, R219 ;  /* 0x0000001fff0e7819 */ /* 0x004fe400000114db */
[----:B------:R-:W-:Y:S01]  /*233b0*/  ISETP.GE.AND P0, PT, R33, UR4, PT ;  /* 0x0000000421007c0c */ /* 0x000fe2000bf06270 */
[----:B------:R2:W-:Y:S01]  /*233c0*/  @!P1 ST.E.64 desc[UR46][R12.64], R120 ;  /* 0x000000780c009985 */ /* 0x0005e2000c101b2e */
[----:B------:R-:W-:Y:S02]  /*233d0*/  ISETP.GE.AND P1, PT, R29, UR4, PT ;  /* 0x000000041d007c0c */ /* 0x000fe4000bf26270 */
[----:B0-----:R-:W-:-:S02]  /*233e0*/  SHF.R.S32.HI R6, RZ, 0x1f, R25 ;  /* 0x0000001fff067819 */ /* 0x001fc40000011419 */
[-C--:B------:R-:W-:Y:S02]  /*233f0*/  @!P4 LEA R10, P5, R25, R4.reuse, 0x2 ;  /* 0x00000004190ac211 */ /* 0x080fe400078a10ff */
[----:B------:R-:W-:Y:S02]  /*23400*/  SHF.R.S32.HI R7, RZ, 0x1f, R33 ;  /* 0x0000001fff077819 */ /* 0x000fe40000011421 */
[----:B-1----:R-:W-:Y:S02]  /*23410*/  IADD3 R21, R199, 0xb8, RZ ;  /* 0x000000b8c7157810 */ /* 0x002fe40007ffe0ff */
[----:B------:R-:W-:Y:S02]  /*23420*/  @!P4 LEA.HI.X R11, R25, R5, R6, 0x2, P5 ;  /* 0x00000005190bc211 */ /* 0x000fe400028f1406 */
[----:B--2---:R-:W-:Y:S02]  /*23430*/  @!P3 LEA R12, P6, R219, R4, 0x2 ;  /* 0x00000004db0cb211 */ /* 0x004fe400078c10ff */
[----:B------:R-:W-:-:S02]  /*23440*/  ISETP.GE.AND P5, PT, R21, UR4, PT ;  /* 0x0000000415007c0c */ /* 0x000fc4000bfa6270 */
[-C--:B------:R-:W-:Y:S02]  /*23450*/  @!P3 LEA.HI.X R13, R219, R5.reuse, R14, 0x2, P6 ;  /* 0x00000005db0db211 */ /* 0x080fe400030f140e */
[CC--:B------:R-:W-:Y:S02]  /*23460*/  @!P2 LEA R14, P6, R222.reuse, R4.reuse, 0x2 ;  /* 0x00000004de0ea211 */ /* 0x0c0fe400078c10ff */
[----:B------:R-:W-:Y:S02]  /*23470*/  SHF.R.S32.HI R6, RZ, 0x1f, R29 ;  /* 0x0000001fff067819 */ /* 0x000fe4000001141d */
[-C--:B------:R-:W-:Y:S02]  /*23480*/  @!P2 LEA.HI.X R15, R222, R5.reuse, R84, 0x2, P6 ;  /* 0x00000005de0fa211 */ /* 0x080fe400030f1454 */
[C---:B------:R-:W-:Y:S02]  /*23490*/  @!P1 LEA R8, P6, R29.reuse, R4, 0x2 ;  /* 0x000000041d089211 */ /* 0x040fe400078c10ff */
[----:B------:R-:W-:Y:S01]  /*234a0*/  SHF.R.S32.HI R20, RZ, 0x1f, R21 ;  /* 0x0000001fff147819 */ /* 0x000fe20000011415 */
[----:B------:R3:W-:Y:S01]  /*234b0*/  @!P2 ST.E.64 desc[UR46][R14.64], R122 ;  /* 0x0000007a0e00a985 */ /* 0x0007e2000c101b2e */
[----:B------:R-:W-:-:S02]  /*234c0*/  @!P1 LEA.HI.X R9, R29, R5, R6, 0x2, P6 ;  /* 0x000000051d099211 */ /* 0x000fc400030f1406 */
[CC--:B------:R-:W-:Y:S01]  /*234d0*/  @!P0 LEA R6, P6, R33.reuse, R4.reuse, 0x2 ;  /* 0x0000000421068211 */ /* 0x0c0fe200078c10ff */
[----:B------:R3:W-:Y:S03]  /*234e0*/  @!P3 ST.E.64 desc[UR46][R12.64], R100 ;  /* 0x000000640c00b985 */ /* 0x0007e6000c101b2e */
[----:B------:R-:W-:Y:S01]  /*234f0*/  @!P0 LEA.HI.X R7, R33, R5, R7, 0x2, P6 ;  /* 0x0000000521078211 */ /* 0x000fe200030f1407 */
[----:B------:R3:W-:Y:S01]  /*23500*/  @!P4 ST.E.64 desc[UR46][R10.64], R104 ;  /* 0x000000680a00c985 */ /* 0x0007e2000c101b2e */
[----:B------:R-:W-:-:S03]  /*23510*/  @!P5 LEA R4, P6, R21, R4, 0x2 ;  /* 0x000000041504d211 */ /* 0x000fc600078c10ff */
[----:B------:R3:W-:Y:S01]  /*23520*/  @!P1 ST.E.64 desc[UR46][R8.64], R108 ;  /* 0x0000006c08009985 */ /* 0x0007e2000c101b2e */
[----:B------:R-:W-:-:S03]  /*23530*/  @!P5 LEA.HI.X R5, R21, R5, R20, 0x2, P6 ;  /* 0x000000051505d211 */ /* 0x000fc600030f1414 */
[----:B------:R3:W-:Y:S04]  /*23540*/  @!P0 ST.E.64 desc[UR46][R6.64], R112 ;  /* 0x0000007006008985 */ /* 0x0007e8000c101b2e */
[----:B------:R3:W-:Y:S02]  /*23550*/  @!P5 ST.E.64 desc[UR46][R4.64], R116 ;  /* 0x000000740400d985 */ /* 0x0007e4000c101b2e */
.L_x_4967:
[----:B------:R-:W-:Y:S05]  /*23560*/  BSYNC B1 ;  /* 0x0000000000017941 */ /* 0x000fea0003800000 */
.L_x_4966:
[----:B------:R-:W-:Y:S01]  /*23570*/  ISETP.GE.AND P0, PT, R73, R72, PT ;  /* 0x000000484900720c */ /* 0x000fe20003f06270 */
[----:B--23--:R2:W3:Y:S04]  /*23580*/  SHFL.IDX PT, R5, R3, 0x1, 0x1c1f ;  /* 0x003c1f0003057f89 */ /* 0x00c4e800000e0000 */
[----:B-1----:R2:W1:Y:S08]  /*23590*/  SHFL.IDX PT, R4, R0, 0x1, 0x1c1f ;  /* 0x003c1f0000047f89 */ /* 0x00247000000e0000 */
[----:B--2---:R-:W-:Y:S05]  /*235a0*/  @P0 BRA `(.L_x_4965) ;  /* 0x0000001400000947 */ /* 0x004fea0003800000 */
[----:B------:R-:W-:Y:S01]  /*235b0*/  ULDC UR4, c[0x0][0xac8] ;  /* 0x0002b20000047ab9 */ /* 0x000fe20000000800 */
[C---:B------:R-:W-:Y:S01]  /*235c0*/  VIADD R25, R199.reuse, 0xa8 ;  /* 0x000000a8c7197836 */ /* 0x040fe20000000000 */
[----:B------:R-:W-:Y:S01]  /*235d0*/  ISETP.GE.AND P1, PT, R140, UR4, PT ;  /* 0x000000048c007c0c */ /* 0x000fe2000bf26270 */
[C---:B0-----:R-:W-:Y:S01]  /*235e0*/  VIADD R3, R199.reuse, 0xb0 ;  /* 0x000000b0c7037836 */ /* 0x041fe20000000000 */
[----:B------:R-:W-:Y:S02]  /*235f0*/  ISETP.GE.AND P0, PT, R138, UR4, PT ;  /* 0x000000048a007c0c */ /* 0x000fe4000bf06270 */
[----:B------:R-:W-:Y:S02]  /*23600*/  ISETP.GE.AND P2, PT, R199, UR4, PT ;  /* 0x00000004c7007c0c */ /* 0x000fe4000bf46270 */
[----:B------:R-:W-:Y:S02]  /*23610*/  ISETP.GE.AND P3, PT, R237, UR4, PT ;  /* 0x00000004ed007c0c */ /* 0x000fe4000bf66270 */
[----:B------:R-:W-:-:S02]  /*23620*/  ISETP.GE.AND P4, PT, R236, UR4, PT ;  /* 0x00000004ec007c0c */ /* 0x000fc4000bf86270 */
[----:B------:R-:W-:-:S03]  /*23630*/  SHF.R.S32.HI R0, RZ, 0x1f, R219 ;  /* 0x0000001fff007819 */ /* 0x000fc600000114db */
[-C--:B-1----:R-:W-:Y:S02]  /*23640*/  @!P1 LEA R8, P5, R140, R4.reuse, 0x2 ;  /* 0x000000048c089211 */ /* 0x082fe400078a10ff */
[-C--:B------:R-:W-:Y:S02]  /*23650*/  @!P0 LEA R10, P6, R138, R4.reuse, 0x2 ;  /* 0x000000048a0a8211 */ /* 0x080fe400078c10ff */
[-C--:B---3--:R-:W-:Y:S01]  /*23660*/  @!P1 LEA.HI.X R9, R140, R5.reuse, R141, 0x2, P5 ;  /* 0x000000058c099211 */ /* 0x088fe200028f148d */
[----:B------:R-:W-:Y:S01]  /*23670*/  @!P2 IMAD.WIDE R6, R199, 0x4, R4 ;  /* 0x00000004c706a825 */ /* 0x000fe200078e0204 */
[----:B------:R-:W-:Y:S02]  /*23680*/  ISETP.GE.AND P5, PT, R235, UR4, PT ;  /* 0x00000004eb007c0c */ /* 0x000fe4000bfa6270 */
[----:B------:R-:W-:Y:S02]  /*23690*/  @!P0 LEA.HI.X R11, R138, R5, R139, 0x2, P6 ;  /* 0x000000058a0b8211 */ /* 0x000fe400030f148b */
[----:B------:R0:W-:Y:S01]  /*236a0*/  @!P2 ST.E.64 desc[UR46][R6.64], R26 ;  /* 0x0000001a0600a985 */ /* 0x0001e2000c101b2e */
[----:B------:R-:W-:-:S02]  /*236b0*/  @!P3 LEA R12, P6, R237, R4, 0x2 ;  /* 0x00000004ed0cb211 */ /* 0x000fc400078c10ff */
[-C--:B------:R-:W-:Y:S01]  /*236c0*/  @!P4 LEA R14, P2, R236, R4.reuse, 0x2 ;  /* 0x00000004ec0ec211 */ /* 0x080fe200078410ff */
[----:B------:R1:W-:Y:S01]  /*236d0*/  @!P1 ST.E.64 desc[UR46][R8.64], R30 ;  /* 0x0000001e08009985 */ /* 0x0003e2000c101b2e */
[----:B------:R-:W-:Y:S02]  /*236e0*/  ISETP.GE.AND P1, PT, R233, UR4, PT ;  /* 0x00000004e9007c0c */ /* 0x000fe4000bf26270 */
[-C--:B------:R-:W-:Y:S01]  /*236f0*/  @!P3 LEA.HI.X R13, R237, R5.reuse, R137, 0x2, P6 ;  /* 0x00000005ed0db211 */ /* 0x080fe200030f1489 */
[----:B------:R2:W-:Y:S01]  /*23700*/  @!P0 ST.E.64 desc[UR46][R10.64], R34 ;  /* 0x000000220a008985 */ /* 0x0005e2000c101b2e */
[----:B------:R-:W-:Y:S02]  /*23710*/  ISETP.GE.AND P0, PT, R234, UR4, PT ;  /* 0x00000004ea007c0c */ /* 0x000fe4000bf06270 */
[----:B------:R-:W-:Y:S01]  /*23720*/  @!P5 LEA R20, P6, R235, R4, 0x2 ;  /* 0x00000004eb14d211 */ /* 0x000fe200078c10ff */
        /* <DEDUP_REMOVED lines=8> */
[-C--:B0-----:R-:W-:Y:S02]  /*237b0*/  @!P0 LEA R6, P6, R234, R4.reuse, 0x2 ;  /* 0x00000004ea068211 */ /* 0x081fe400078c10ff */
[----:B-1----:R-:W-:-:S02]  /*237c0*/  @!P1 LEA R8, P5, R233, R4, 0x2 ;  /* 0x00000004e9089211 */ /* 0x002fc400078a10ff */
[-C--:B------:R-:W-:Y:S02]  /*237d0*/  @!P0 LEA.HI.X R7, R234, R5.reuse, R98, 0x2, P6 ;  /* 0x00000005ea078211 */ /* 0x080fe400030f1462 */
[CC--:B--2---:R-:W-:Y:S02]  /*237e0*/  @!P2 LEA R10, P6, R232.reuse, R4.reuse, 0x2 ;  /* 0x00000004e80aa211 */ /* 0x0c4fe400078c10ff */
[-C--:B------:R-:W-:Y:S01]  /*237f0*/  @!P1 LEA.HI.X R9, R233, R5.reuse, R97, 0x2, P5 ;  /* 0x00000005e9099211 */ /* 0x080fe200028f1461 */
[----:B------:R0:W-:Y:S01]  /*23800*/  @!P0 ST.E.64 desc[UR46][R6.64], R50 ;  /* 0x0000003206008985 */ /* 0x0001e2000c101b2e */
[----:B------:R-:W-:Y:S02]  /*23810*/  ISETP.GE.AND P5, PT, R229, UR4, PT ;  /* 0x00000004e5007c0c */ /* 0x000fe4000bfa6270 */
[----:B------:R-:W-:Y:S01]  /*23820*/  @!P2 LEA.HI.X R11, R232, R5, R96, 0x2, P6 ;  /* 0x00000005e80ba211 */ /* 0x000fe200030f1460 */
[----:B------:R1:W-:Y:S01]  /*23830*/  @!P1 ST.E.64 desc[UR46][R8.64], R54 ;  /* 0x0000003608009985 */ /* 0x0003e2000c101b2e */
[----:B---3--:R-:W-:-:S02]  /*23840*/  @!P3 LEA R12, P1, R231, R4, 0x2 ;  /* 0x00000004e70cb211 */ /* 0x008fc400078210ff */
[-C--:B----4-:R-:W-:Y:S01]  /*23850*/  @!P4 LEA R14, P0, R230, R4.reuse, 0x2 ;  /* 0x00000004e60ec211 */ /* 0x090fe200078010ff */
[----:B------:R2:W-:Y:S01]  /*23860*/  @!P2 ST.E.64 desc[UR46][R10.64], R124 ;  /* 0x0000007c0a00a985 */ /* 0x0005e2000c101b2e */
[----:B------:R-:W-:Y:S02]  /*23870*/  ISETP.GE.AND P2, PT, R228, UR4, PT ;  /* 0x00000004e4007c0c */ /* 0x000fe4000bf46270 */
[-C--:B------:R-:W-:Y:S02]  /*23880*/  @!P3 LEA.HI.X R13, R231, R5.reuse, R95, 0x2, P1 ;  /* 0x00000005e70db211 */ /* 0x080fe400008f145f */
[----:B------:R-:W-:Y:S02]  /*23890*/  ISETP.GE.AND P1, PT, R227, UR4, PT ;  /* 0x00000004e3007c0c */ /* 0x000fe4000bf26270 */
[----:B-----5:R-:W-:Y:S01]  /*238a0*/  @!P5 LEA R20, P6, R229, R4, 0x2 ;  /* 0x00000004e514d211 */ /* 0x020fe200078c10ff */
[----:B------:R3:W-:Y:S01]  /*238b0*/  @!P3 ST.E.64 desc[UR46][R12.64], R62 ;  /* 0x0000003e0c00b985 */ /* 0x0007e2000c101b2e */
[----:B------:R-:W-:-:S02]  /*238c0*/  @!P4 LEA.HI.X R15, R230, R5, R94, 0x2, P0 ;  /* 0x00000005e60fc211 */ /* 0x000fc400000f145e */
[----:B------:R-:W-:Y:S02]  /*238d0*/  @!P5 LEA.HI.X R21, R229, R5, R93, 0x2, P6 ;  /* 0x00000005e515d211 */ /* 0x000fe400030f145d */
[----:B------:R-:W-:Y:S01]  /*238e0*/  ISETP.GE.AND P0, PT, R226, UR4, PT ;  /* 0x00000004e2007c0c */ /* 0x000fe2000bf06270 */
[----:B------:R-:W-:Y:S01]  /*238f0*/  @!P4 ST.E.64 desc[UR46][R14.64], R66 ;  /* 0x000000420e00c985 */ /* 0x000fe2000c101b2e */
[----:B------:R-:W-:Y:S02]  /*23900*/  ISETP.GE.AND P3, PT, R225, UR4, PT ;  /* 0x00000004e1007c0c */ /* 0x000fe4000bf66270 */
[-C--:B0-----:R-:W-:Y:S01]  /*23910*/  @!P2 LEA R6, P6, R228, R4.reuse, 0x2 ;  /* 0x00000004e406a211 */ /* 0x081fe200078c10ff */
[----:B------:R0:W-:Y:S01]  /*23920*/  @!P5 ST.E.64 desc[UR46][R20.64], R70 ;  /* 0x000000461400d985 */ /* 0x0001e2000c101b2e */
[----:B------:R-:W-:Y:S02]  /*23930*/  ISETP.GE.AND P4, PT, R224, UR4, PT ;  /* 0x00000004e0007c0c */ /* 0x000fe4000bf86270 */
[----:B-1----:R-:W-:-:S02]  /*23940*/  @!P1 LEA R8, P5, R227, R4, 0x2 ;  /* 0x00000004e3089211 */ /* 0x002fc400078a10ff */
[-C--:B------:R-:W-:Y:S02]  /*23950*/  @!P2 LEA.HI.X R7, R228, R5.reuse, R92, 0x2, P6 ;  /* 0x00000005e407a211 */ /* 0x080fe400030f145c */
[-C--:B------:R-:W-:Y:S02]  /*23960*/  @!P1 LEA.HI.X R9, R227, R5.reuse, R91, 0x2, P5 ;  /* 0x00000005e3099211 */ /* 0x080fe400028f145b */
[CC--:B--2---:R-:W-:Y:S01]  /*23970*/  @!P0 LEA R10, P6, R226.reuse, R4.reuse, 0x2 ;  /* 0x00000004e20a8211 */ /* 0x0c4fe200078c10ff */
[----:B------:R1:W-:Y:S01]  /*23980*/  @!P2 ST.E.64 desc[UR46][R6.64], R126 ;  /* 0x0000007e0600a985 */ /* 0x0003e2000c101b2e */
[----:B------:R-:W-:Y:S02]  /*23990*/  ISETP.GE.AND P2, PT, R223, UR4, PT ;  /* 0x00000004df007c0c */ /* 0x000fe4000bf46270 */
[-C--:B------:R-:W-:Y:S01]  /*239a0*/  @!P0 LEA.HI.X R11, R226, R5.reuse, R90, 0x2, P6 ;  /* 0x00000005e20b8211 */ /* 0x080fe200030f145a */
[----:B------:R2:W-:Y:S01]  /*239b0*/  @!P1 ST.E.64 desc[UR46][R8.64], R78 ;  /* 0x0000004e08009985 */ /* 0x0005e2000c101b2e */
[-C--:B---3--:R-:W-:Y:S01]  /*239c0*/  @!P3 LEA R12, P1, R225, R4.reuse, 0x2 ;  /* 0x00000004e10cb211 */ /* 0x088fe200078210ff */
[----:B0-----:R-:W-:Y:S01]  /*239d0*/  VIADD R21, R199, 0xa0 ;  /* 0x000000a0c7157836 */ /* 0x001fe20000000000 */
[----:B------:R-:W-:Y:S01]  /*239e0*/  @!P4 LEA R14, P5, R224, R4, 0x2 ;  /* 0x00000004e00ec211 */ /* 0x000fe200078a10ff */
[----:B------:R0:W-:Y:S01]  /*239f0*/  @!P0 ST.E.64 desc[UR46][R10.64], R82 ;  /* 0x000000520a008985 */ /* 0x0001e2000c101b2e */
[----:B------:R-:W-:-:S02]  /*23a00*/  @!P3 LEA.HI.X R13, R225, R5, R87, 0x2, P1 ;  /* 0x00000005e10db211 */ /* 0x000fc400008f1457 */
[----:B------:R-:W-:Y:S02]  /*23a10*/  ISETP.GE.AND P1, PT, R222, UR4, PT ;  /* 0x00000004de007c0c */ /* 0x000fe4000bf26270 */
[----:B------:R-:W-:Y:S01]  /*23a20*/  @!P4 LEA.HI.X R15, R224, R5, R86, 0x2, P5 ;  /* 0x00000005e00fc211 */ /* 0x000fe200028f1456 */
[----:B------:R3:W-:Y:S01]  /*23a30*/  @!P3 ST.E.64 desc[UR46][R12.64], R128 ;  /* 0x000000800c00b985 */ /* 0x0007e2000c101b2e */
[----:B------:R-:W-:Y:S02]  /*23a40*/  ISETP.GE.AND P0, PT, R219, UR4, PT ;  /* 0x00000004db007c0c */ /* 0x000fe4000bf06270 */
[----:B-1----:R-:W-:Y:S01]  /*23a50*/  @!P2 LEA R6, P5, R223, R4, 0x2 ;  /* 0x00000004df06a211 */ /* 0x002fe200078a10ff */
[----:B------:R1:W-:Y:S01]  /*23a60*/  @!P4 ST.E.64 desc[UR46][R14.64], R130 ;  /* 0x000000820e00c985 */ /* 0x0003e2000c101b2e */
[----:B------:R-:W-:Y:S02]  /*23a70*/  ISETP.GE.AND P4, PT, R21, UR4, PT ;  /* 0x0000000415007c0c */ /* 0x000fe4000bf86270 */
[----:B------:R-:W-:-:S02]  /*23a80*/  ISETP.GE.AND P3, PT, R25, UR4, PT ;  /* 0x0000000419007c0c */ /* 0x000fc4000bf66270 */
[----:B------:R-:W-:Y:S02]  /*23a90*/  @!P2 LEA.HI.X R7, R223, R5, R85, 0x2, P5 ;  /* 0x00000005df07a211 */ /* 0x000fe400028f1455 */
[----:B--2---:R-:W-:-:S03]  /*23aa0*/  @!P1 LEA R8, P6, R222, R4, 0x2 ;  /* 0x00000004de089211 */ /* 0x004fc600078c10ff */
[-C--:B0-----:R-:W-:Y:S01]  /*23ab0*/  @!P0 LEA R10, P5, R219, R4.reuse, 0x2 ;  /* 0x00000004db0a8211 */ /* 0x081fe200078a10ff */
[----:B------:R2:W-:Y:S01]  /*23ac0*/  @!P2 ST.E.64 desc[UR46][R6.64], R132 ;  /* 0x000000840600a985 */ /* 0x0005e2000c101b2e */
[-C--:B------:R-:W-:Y:S02]  /*23ad0*/  @!P1 LEA.HI.X R9, R222, R5.reuse, R84, 0x2, P6 ;  /* 0x00000005de099211 */ /* 0x080fe400030f1454 */
[----:B------:R-:W-:Y:S02]  /*23ae0*/  ISETP.GE.AND P6, PT, R3, UR4, PT ;  /* 0x0000000403007c0c */ /* 0x000fe4000bfc6270 */
[----:B------:R-:W-:Y:S01]  /*23af0*/  @!P0 LEA.HI.X R11, R219, R5, R0, 0x2, P5 ;  /* 0x00000005db0b8211 */ /* 0x000fe200028f1400 */
[----:B------:R2:W-:Y:S01]  /*23b00*/  @!P1 ST.E.64 desc[UR46][R8.64], R134 ;  /* 0x0000008608009985 */ /* 0x0005e2000c101b2e */
[----:B---3--:R-:W-:Y:S02]  /*23b10*/  SHF.R.S32.HI R13, RZ, 0x1f, R21 ;  /* 0x0000001fff0d7819 */ /* 0x008fe40000011415 */
[----:B------:R-:W-:Y:S01]  /*23b20*/  @!P4 LEA R12, P5, R21, R4, 0x2 ;  /* 0x00000004150cc211 */ /* 0x000fe200078a10ff */
[----:B------:R2:W-:Y:S01]  /*23b30*/  @!P0 ST.E.64 desc[UR46][R10.64], R102 ;  /* 0x000000660a008985 */ /* 0x0005e2000c101b2e */
[----:B------:R-:W-:-:S02]  /*23b40*/  SHF.R.S32.HI R0, RZ, 0x1f, R25 ;  /* 0x0000001fff007819 */ /* 0x000fc40000011419 */
[----:B------:R-:W-:Y:S02]  /*23b50*/  @!P4 LEA.HI.X R13, R21, R5, R13, 0x2, P5 ;  /* 0x00000005150dc211 */ /* 0x000fe400028f140d */
[----:B-1----:R-:W-:-:S03]  /*23b60*/  @!P3 LEA R14, P5, R25, R4, 0x2 ;  /* 0x00000004190eb211 */ /* 0x002fc600078a10ff */
[----:B------:R2:W-:Y:S01]  /*23b70*/  @!P4 ST.E.64 desc[UR46][R12.64], R106 ;  /* 0x0000006a0c00c985 */ /* 0x0005e2000c101b2e */
[-C--:B------:R-:W-:Y:S02]  /*23b80*/  @!P3 LEA.HI.X R15, R25, R5.reuse, R0, 0x2, P5 ;  /* 0x00000005190fb211 */ /* 0x080fe400028f1400 */
[----:B------:R-:W-:Y:S02]  /*23b90*/  SHF.R.S32.HI R0, RZ, 0x1f, R3 ;  /* 0x0000001fff007819 */ /* 0x000fe40000011403 */
[C---:B------:R-:W-:Y:S01]  /*23ba0*/  @!P6 LEA R20, P5, R3.reuse, R4, 0x2 ;  /* 0x000000040314e211 */ /* 0x040fe200078a10ff */
[----:B------:R2:W-:Y:S03]  /*23bb0*/  @!P3 ST.E.64 desc[UR46][R14.64], R110 ;  /* 0x0000006e0e00b985 */ /* 0x0005e6000c101b2e */
[----:B------:R-:W-:Y:S01]  /*23bc0*/  @!P6 LEA.HI.X R21, R3, R5, R0, 0x2, P5 ;  /* 0x000000050315e211 */ /* 0x000fe200028f1400 */
[----:B------:R-:W-:-:S04]  /*23bd0*/  VIADD R3, R199, 0xb8 ;  /* 0x000000b8c7037836 */ /* 0x000fc80000000000 */
[----:B------:R2:W-:Y:S01]  /*23be0*/  @!P6 ST.E.64 desc[UR46][R20.64], R114 ;  /* 0x000000721400e985 */ /* 0x0005e2000c101b2e */
[----:B------:R-:W-:-:S13]  /*23bf0*/  ISETP.GE.AND P0, PT, R3, UR4, PT ;  /* 0x0000000403007c0c */ /* 0x000fda000bf06270 */
[----:B--2---:R-:W-:Y:S05]  /*23c00*/  @P0 BRA `(.L_x_4965) ;  /* 0x0000000c00680947 */ /* 0x004fea0003800000 */
[----:B------:R-:W-:Y:S02]  /*23c10*/  LEA R4, P0, R3, R4, 0x2 ;  /* 0x0000000403047211 */ /* 0x000fe400078010ff */
[----:B------:R-:W-:-:S04]  /*23c20*/  SHF.R.S32.HI R0, RZ, 0x1f, R3 ;  /* 0x0000001fff007819 */ /* 0x000fc80000011403 */
[----:B------:R-:W-:-:S05]  /*23c30*/  LEA.HI.X R5, R3, R5, R0, 0x2, P0 ;  /* 0x0000000503057211 */ /* 0x000fca00000f1400 */
[----:B------:R2:W-:Y:S01]  /*23c40*/  ST.E.64 desc[UR46][R4.64], R118 ;  /* 0x0000007604007985 */ /* 0x0005e2000c101b2e */
[----:B------:R-:W-:Y:S05]  /*23c50*/  BRA `(.L_x_4965) ;  /* 0x0000000c00547947 */ /* 0x000fea0003800000 */
.L_x_4956:
[----:B------:R-:W-:Y:S01]  /*23c60*/  ULDC.64 UR4, c[0x0][0xc08] ;  /* 0x0003020000047ab9 */ /* 0x000fe20000000a00 */
[----:B------:R-:W2:Y:S01]  /*23c70*/  LDC.64 R4, c[0x0][0xc00] ;  /* 0x00030000ff047b82 */ /* 0x000ea20000000a00 */
[----:B------:R-:W-:Y:S01]  /*23c80*/  ISETP.NE.U32.AND P0, PT, RZ, UR4, PT ;  /* 0x00000004ff007c0c */ /* 0x000fe2000bf05070 */
[----:B------:R-:W-:-:S03]  /*23c90*/  IMAD.MOV.U32 R3, RZ, RZ, RZ ;  /* 0x000000ffff037224 */ /* 0x000fc600078e00ff */
[----:B------:R-:W-:Y:S01]  /*23ca0*/  ISETP.NE.AND.EX P1, PT, RZ, UR5, PT, P0 ;  /* 0x00000005ff007c0c */ /* 0x000fe2000bf25300 */
[----:B------:R-:W-:Y:S02]  /*23cb0*/  ULDC.64 UR4, c[0x0][0xc00] ;  /* 0x0003000000047ab9 */ /* 0x000fe40000000a00 */
[----:B------:R-:W-:-:S04]  /*23cc0*/  ISETP.NE.U32.AND P0, PT, RZ, UR4, PT ;  /* 0x00000004ff007c0c */ /* 0x000fc8000bf05070 */
[----:B------:R-:W-:-:S06]  /*23cd0*/  ISETP.NE.AND.EX P0, PT, RZ, UR5, PT, P0 ;  /* 0x00000005ff007c0c */ /* 0x000fcc000bf05300 */
[----:B------:R-:W3:Y:S01]  /*23ce0*/  @P1 LDC.64 R6, c[0x0][0xc08] ;  /* 0x00030200ff061b82 */ /* 0x000ee20000000a00 */
[----:B------:R-:W-:Y:S02]  /*23cf0*/  ULDC UR4, c[0x0][0xa88] ;  /* 0x0002a20000047ab9 */ /* 0x000fe40000000800 */
[----:B------:R-:W-:Y:S02]  /*23d00*/  IMAD.U32 R0, RZ, RZ, UR4 ;  /* 0x00000004ff007e24 */ /* 0x000fe4000f8e00ff */
[----:B--2---:R-:W-:-:S05]  /*23d10*/  IMAD.WIDE R4, R216, 0x4, R4 ;  /* 0x00000004d8047825 */ /* 0x004fca00078e0204 */
[----:B------:R2:W5:Y:S01]  /*23d20*/  @P0 LDG.E R3, desc[UR46][R4.64] ;  /* 0x0000002e04030981 */ /* 0x000562000c1e1900 */
[----:B---3--:R-:W-:-:S05]  /*23d30*/  @P1 IMAD.WIDE R6, R216, 0x4, R6 ;  /* 0x00000004d8061825 */ /* 0x008fca00078e0206 */
[----:B------:R2:W5:Y:S01]  /*23d40*/  @P1 LDG.E R0, desc[UR46][R6.64] ;  /* 0x0000002e06001981 */ /* 0x000562000c1e1900 */
[----:B------:R-:W-:Y:S02]  /*23d50*/  ISETP.NE.AND P2, PT, R215, RZ, PT ;  /* 0x000000ffd700720c */ /* 0x000fe40003f45270 */
[----:B------:R-:W-:Y:S01]  /*23d60*/  SHF.R.S32.HI R28, RZ, 0x1f, R216 ;  /* 0x0000001fff1c7819 */ /* 0x000fe200000114d8 */
[----:B------:R-:W3:Y:S10]  /*23d70*/  S2R R8, SR_TID.X ;  /* 0x0000000000087919 */ /* 0x000ef40000002100 */
        /* <DEDUP_REMOVED lines=9> */
.L_x_4968:
[----:B------:R-:W-:Y:S01]  /*23e10*/  BSSY B1, `(.L_x_4969) ;  /* 0x0000035000017945 */ /* 0x000fe20003800000 */
[----:B------:R-:W-:Y:S02]  /*23e20*/  SEL R29, R216, RZ, !P0 ;  /* 0x000000ffd81d7207 */ /* 0x000fe40004000000 */
[----:B------:R-:W-:Y:S02]  /*23e30*/  SEL R28, R28, RZ, !P0 ;  /* 0x000000ff1c1c7207 */ /* 0x000fe40004000000 */
[----:B-----5:R-:W-:Y:S01]  /*23e40*/  SHF.R.S32.HI R26, RZ, 0x1f, R3 ;  /* 0x0000001fff1a7819 */ /* 0x020fe20000011403 */
[----:B------:R-:W-:Y:S06]  /*23e50*/  @P3 BRA `(.L_x_4970) ;  /* 0x0000000000c03947 */ /* 0x000fec0003800000 */
[----:B------:R-:W2:Y:S01]  /*23e60*/  LDC R33, c[0x0][0xbe8] ;  /* 0x0002fa00ff217b82 */ /* 0x000ea20000000800 */
[----:B------:R-:W-:Y:S01]  /*23e70*/  IADD3 R31, R211, -0x80, R8 ;  /* 0xffffff80d31f7810 */ /* 0x000fe20007ffe008 */
[----:B--2---:R-:W-:-:S05]  /*23e80*/  IMAD R4, R0, R33, RZ ;  /* 0x0000002100047224 */ /* 0x004fca00078e02ff */
[----:B------:R-:W-:-:S13]  /*23e90*/  ISETP.GE.AND P0, PT, R31, R4, PT ;  /* 0x000000041f00720c */ /* 0x000fda0003f06270 */
[----:B------:R-:W-:Y:S05]  /*23ea0*/  @P0 BRA `(.L_x_4970) ;  /* 0x0000000000ac0947 */ /* 0x000fea0003800000 */
[----:B------:R-:W-:Y:S01]  /*23eb0*/  IMAD.MOV.U32 R24, RZ, RZ, 0x9b8 ;  /* 0x000009b8ff187424 */ /* 0x000fe200078e00ff */
[----:B------:R-:W-:Y:S01]  /*23ec0*/  ISETP.GT.AND P0, PT, R215, 0x1, PT ;  /* 0x00000001d700780c */ /* 0x000fe20003f04270 */
[----:B------:R-:W2:Y:S01]  /*23ed0*/  LDC.64 R4, c[0x0][0xba8] ;  /* 0x0002ea00ff047b82 */ /* 0x000ea20000000a00 */
[----:B------:R-:W-:Y:S01]  /*23ee0*/  ISETP.NE.AND P1, PT, R33, 0x1, PT ;  /* 0x000000012100780c */ /* 0x000fe20003f25270 */
[----:B------:R-:W-:Y:S01]  /*23ef0*/  IMAD.MOV.U32 R21, RZ, RZ, R31 ;  /* 0x000000ffff157224 */ /* 0x000fe200078e001f */
[----:B------:R-:W-:-:S05]  /*23f00*/  SEL R24, R24, 0x978, P0 ;  /* 0x0000097818187807 */ /* 0x000fca0000000000 */
[----:B------:R-:W3:Y:S08]  /*23f10*/  LDC.64 R10, c[0x0][R24+0x220] ;  /* 0x00008800180a7b82 */ /* 0x000ef00000000a00 */
[----:B------:R-:W4:Y:S08]  /*23f20*/  LDC.64 R8, c[0x0][R24+0x218] ;  /* 0x0000860018087b82 */ /* 0x000f300000000a00 */
[----:B------:R-:W5:Y:S08]  /*23f30*/  LDC.64 R12, c[0x0][R24+0x228] ;  /* 0x00008a00180c7b82 */ /* 0x000f700000000a00 */
[----:B------:R-:W0:Y:S08]  /*23f40*/  @P1 LDC R20, c[0x0][0xbec] ;  /* 0x0002fb00ff141b82 */ /* 0x000e300000000800 */
[----:B------:R-:W1:Y:S08]  /*23f50*/  LDC.64 R6, c[0x0][R24+0x210] ;  /* 0x0000840018067b82 */ /* 0x000e700000000a00 */
[----:B------:R-:W5:Y:S01]  /*23f60*/  @P1 LDC R27, c[0x0][0xbf0] ;  /* 0x0002fc00ff1b1b82 */ /* 0x000f620000000800 */
[----:B0-----:R-:W-:-:S07]  /*23f70*/  @P1 IMAD.HI.U32 R20, R31, R20, RZ ;  /* 0x000000141f141227 */ /* 0x001fce00078e00ff */
[----:B--2---:R-:W0:Y:S01]  /*23f80*/  @!P0 LDC R4, c[0x0][0xb50] ;  /* 0x0002d400ff048b82 */ /* 0x004e220000000800 */
[-C--:B---3--:R-:W-:Y:S02]  /*23f90*/  IMAD R11, R11, R29.reuse, RZ ;  /* 0x0000001d0b0b7224 */ /* 0x088fe400078e02ff */
[----:B------:R-:W-:-:S05]  /*23fa0*/  IMAD.WIDE.U32 R14, R10, R29, RZ ;  /* 0x0000001d0a0e7225 */ /* 0x000fca00078e00ff */
[----:B------:R-:W2:Y:S01]  /*23fb0*/  @!P0 LDC R5, c[0x0][0xb54] ;  /* 0x0002d500ff058b82 */ /* 0x000ea20000000800 */
[-C--:B----4-:R-:W-:Y:S02]  /*23fc0*/  IMAD R25, R9, R214.reuse, RZ ;  /* 0x000000d609197224 */ /* 0x090fe400078e02ff */
[----:B------:R-:W-:Y:S01]  /*23fd0*/  IMAD.WIDE.U32 R8, R8, R214, RZ ;  /* 0x000000d608087225 */ /* 0x000fe200078e00ff */
[----:B-----5:R-:W-:-:S03]  /*23fe0*/  @P1 SHF.R.U32.HI R21, RZ, R27, R20 ;  /* 0x0000001bff151219 */ /* 0x020fc60000011614 */
[----:B------:R-:W-:Y:S01]  /*23ff0*/  IMAD R27, R10, R28, R11 ;  /* 0x0000001c0a1b7224 */ /* 0x000fe200078e020b */
[----:B------:R-:W-:Y:S01]  /*24000*/  SEL R11, R220, RZ, P0 ;  /* 0x000000ffdc0b7207 */ /* 0x000fe20000000000 */
        /* <DEDUP_REMOVED lines=8> */
[----:B------:R-:W-:Y:S01]  /*24090*/  SHF.R.S32.HI R21, RZ, 0x1f, R21 ;  /* 0x0000001fff157819 */ /* 0x000fe20000011415 */
[----:B------:R-:W-:Y:S02]  /*240a0*/  IMAD.IADD R13, R9, 0x1, R13 ;  /* 0x00000001090d7824 */ /* 0x000fe400078e020d */
[----:B------:R-:W-:-:S03]  /*240b0*/  IMAD R11, R33, R14, R31 ;  /* 0x0000000e210b7224 */ /* 0x000fc600078e021f */
[----:B------:R-:W-:Y:S01]  /*240c0*/  IADD3.X R9, R21, R12, R13, P0, P1 ;  /* 0x0000000c15097210 */ /* 0x000fe200007e240d */
[----:B-1----:R-:W-:Y:S01]  /*240d0*/  IMAD R7, R7, R11, RZ ;  /* 0x0000000b07077224 */ /* 0x002fe200078e02ff */
[----:B------:R-:W-:-:S05]  /*240e0*/  SHF.R.S32.HI R13, RZ, 0x1f, R11 ;  /* 0x0000001fff0d7819 */ /* 0x000fca000001140b */
[C---:B------:R-:W-:Y:S02]  /*240f0*/  IMAD R13, R6.reuse, R13, R7 ;  /* 0x0000000d060d7224 */ /* 0x040fe400078e0207 */
[----:B------:R-:W-:-:S04]  /*24100*/  IMAD.WIDE.U32 R6, R6, R11, R8 ;  /* 0x0000000b06067225 */ /* 0x000fc800078e0008 */
[----:B------:R-:W-:Y:S01]  /*24110*/  IMAD.IADD R7, R7, 0x1, R13 ;  /* 0x0000000107077824 */ /* 0x000fe200078e020d */
[----:B0-----:R-:W-:-:S04]  /*24120*/  LEA R4, P0, R6, R4, 0x2 ;  /* 0x0000000406047211 */ /* 0x001fc800078010ff */
[----:B--2---:R-:W-:Y:S02]  /*24130*/  LEA.HI.X R5, R6, R5, R7, 0x2, P0 ;  /* 0x0000000506057211 */ /* 0x004fe400000f1407 */
[----:B------:R-:W-:-:S05]  /*24140*/  MOV R7, 0xff800000 ;  /* 0xff80000000077802 */ /* 0x000fca0000000f00 */
[----:B------:R2:W-:Y:S02]  /*24150*/  STG.E desc[UR46][R4.64], R7 ;  /* 0x0000000704007986 */ /* 0x0005e4000c10192e */
.L_x_4970:
[----:B------:R-:W-:Y:S05]  /*24160*/  BSYNC B1 ;  /* 0x0000000000017941 */ /* 0x000fea0003800000 */
.L_x_4969:
        /* <DEDUP_REMOVED lines=16> */
[----:B------:R-:W-:Y:S01]  /*24270*/  SHF.R.S32.HI R12, RZ, 0x3, R8 ;  /* 0x00000003ff0c7819 */ /* 0x000fe20000011408 */
[----:B------:R-:W-:-:S02]  /*24280*/  IMAD.IADD R5, R5, 0x1, R7 ;  /* 0x0000000105057824 */ /* 0x000fc400078e0207 */
[----:B------:R-:W-:Y:S02]  /*24290*/  IMAD.IADD R10, R6, 0x1, -R3 ;  /* 0x00000001060a7824 */ /* 0x000fe400078e0a03 */
[----:B------:R-:W-:-:S04]  /*242a0*/  IMAD.WIDE.U32 R4, R214, UR4, R4 ;  /* 0x00000004d6047c25 */ /* 0x000fc8000f8e0004 */
[----:B------:R-:W-:Y:S02]  /*242b0*/  IMAD R6, R10, 0x20, R12 ;  /* 0x000000200a067824 */ /* 0x000fe400078e020c */
[----:B------:R-:W-:Y:S01]  /*242c0*/  IMAD R5, R214, UR5, R5 ;  /* 0x00000005d6057c24 */ /* 0x000fe2000f8e0205 */
[----:B------:R-:W-:Y:S01]  /*242d0*/  ULDC.64 UR4, c[0x0][0xaf0] ;  /* 0x0002bc0000047ab9 */ /* 0x000fe20000000a00 */
[----:B------:R-:W-:Y:S02]  /*242e0*/  IMAD.IADD R8, R211, 0x1, R6 ;  /* 0x00000001d3087824 */ /* 0x000fe400078e0206 */
[----:B------:R-:W-:Y:S02]  /*242f0*/  IMAD R7, R28, UR4, RZ ;  /* 0x000000041c077c24 */ /* 0x000fe4000f8e02ff */
[----:B--2---:R-:W-:-:S04]  /*24300*/  @P0 IMAD.HI.U32 R6, R8, R9, RZ ;  /* 0x0000000908060227 */ /* 0x004fc800078e00ff */
[----:B------:R-:W-:Y:S02]  /*24310*/  IMAD.MOV.U32 R3, RZ, RZ, R8 ;  /* 0x000000ffff037224 */ /* 0x000fe400078e0008 */
[C---:B------:R-:W-:Y:S01]  /*24320*/  IMAD R7, R29.reuse, UR5, R7 ;  /* 0x000000051d077c24 */ /* 0x040fe2000f8e0207 */
[----:B---3--:R-:W-:Y:S01]  /*24330*/  @P0 SHF.R.U32.HI R3, RZ, R13, R6 ;  /* 0x0000000dff030219 */ /* 0x008fe20000011606 */
[----:B------:R-:W-:Y:S01]  /*24340*/  IMAD.WIDE.U32 R4, R29, UR4, R4 ;  /* 0x000000041d047c25 */ /* 0x000fe2000f8e0004 */
[----:B------:R-:W-:Y:S02]  /*24350*/  ULDC.64 UR4, c[0x0][0xae0] ;  /* 0x0002b80000047ab9 */ /* 0x000fe40000000a00 */
[----:B------:R-:W-:Y:S01]  /*24360*/  SHF.R.S32.HI R6, RZ, 0x1f, R3 ;  /* 0x0000001fff067819 */ /* 0x000fe20000011403 */
[----:B------:R-:W-:Y:S01]  /*24370*/  IMAD.IADD R5, R5, 0x1, R7 ;  /* 0x0000000105057824 */ /* 0x000fe200078e0207 */
[----:B------:R-:W-:-:S03]  /*24380*/  IADD3 R7, -R3, RZ, RZ ;  /* 0x000000ff03077210 */ /* 0x000fc60007ffe1ff */
[----:B------:R-:W-:Y:S02]  /*24390*/  IMAD R6, R6, UR4, RZ ;  /* 0x0000000406067c24 */ /* 0x000fe4000f8e02ff */
[----:B------:R-:W-:Y:S02]  /*243a0*/  IMAD R7, R11, R7, R8 ;  /* 0x000000070b077224 */ /* 0x000fe400078e0208 */
[----:B------:R-:W-:-:S04]  /*243b0*/  IMAD.WIDE.U32 R4, R3, UR4, R4 ;  /* 0x0000000403047c25 */ /* 0x000fc8000f8e0004 */
[----:B------:R-:W-:Y:S01]  /*243c0*/  IMAD R9, R3, UR5, R6 ;  /* 0x0000000503097c24 */ /* 0x000fe2000f8e0206 */
[----:B------:R-:W-:Y:S01]  /*243d0*/  SHF.R.S32.HI R3, RZ, 0x1f, R7 ;  /* 0x0000001fff037819 */ /* 0x000fe20000011407 */
[----:B------:R-:W-:Y:S01]  /*243e0*/  IMAD.IADD R8, R12, 0x1, R211 ;  /* 0x000000010c087824 */ /* 0x000fe200078e02d3 */
[----:B------:R-:W-:Y:S01]  /*243f0*/  ULDC.64 UR4, c[0x0][0xad8] ;  /* 0x0002b60000047ab9 */ /* 0x000fe20000000a00 */
[----:B------:R-:W-:Y:S02]  /*24400*/  IMAD.IADD R5, R5, 0x1, R9 ;  /* 0x0000000105057824 */ /* 0x000fe400078e0209 */
[----:B------:R-:W-:Y:S02]  /*24410*/  IMAD R6, R3, UR4, RZ ;  /* 0x0000000403067c24 */ /* 0x000fe4000f8e02ff */
[----:B------:R-:W-:Y:S02]  /*24420*/  IMAD R11, R0, R11, RZ ;  /* 0x0000000b000b7224 */ /* 0x000fe400078e02ff */
[----:B------:R-:W-:-:S02]  /*24430*/  VIADD R3, R8, 0x40 ;  /* 0x0000004008037836 */ /* 0x000fc40000000000 */
[C---:B------:R-:W-:Y:S01]  /*24440*/  IMAD R9, R7.reuse, UR5, R6 ;  /* 0x0000000507097c24 */ /* 0x040fe2000f8e0206 */
[-C--:B------:R-:W-:Y:S01]  /*24450*/  ISETP.GE.AND P2, PT, R8, R11.reuse, PT ;  /* 0x0000000b0800720c */ /* 0x080fe20003f46270 */
[----:B------:R-:W-:Y:S01]  /*24460*/  IMAD.WIDE.U32 R4, R7, UR4, R4 ;  /* 0x0000000407047c25 */ /* 0x000fe2000f8e0004 */
[----:B------:R-:W-:Y:S01]  /*24470*/  ISETP.GE.AND P1, PT, R3, R11, PT ;  /* 0x0000000b0300720c */ /* 0x000fe20003f26270 */
[----:B------:R-:W-:Y:S02]  /*24480*/  ULDC.64 UR4, c[0x0][0xa80] ;  /* 0x0002a00000047ab9 */ /* 0x000fe40000000a00 */
[----:B------:R-:W-:Y:S01]  /*24490*/  IMAD.IADD R3, R5, 0x1, R9 ;  /* 0x0000000105037824 */ /* 0x000fe200078e0209 */
[----:B------:R-:W-:Y:S01]  /*244a0*/  LEA R6, P3, R4, UR4, 0x1 ;  /* 0x0000000404067c11 */ /* 0x000fe2000f8608ff */
[----:B------:R-:W-:Y:S02]  /*244b0*/  VIADD R0, R8, 0x20 ;  /* 0x0000002008007836 */ /* 0x000fe40000000000 */
[----:B------:R-:W-:Y:S01]  /*244c0*/  IMAD.SHL.U32 R7, R10, 0x8, RZ ;  /* 0x000000080a077824 */ /* 0x000fe200078e00ff */
[----:B------:R-:W-:-:S02]  /*244d0*/  LEA.HI.X R3, R4, UR5, R3, 0x1, P3 ;  /* 0x0000000504037c11 */ /* 0x000fc400098f0c03 */
[----:B------:R-:W-:Y:S01]  /*244e0*/  ISETP.GE.AND P0, PT, R0, R11, PT ;  /* 0x0000000b0000720c */ /* 0x000fe20003f06270 */
[C---:B------:R-:W-:Y:S01]  /*244f0*/  VIADD R13, R7.reuse, 0x80 ;  /* 0x00000080070d7836 */ /* 0x040fe20000000000 */
[----:B------:R-:W-:Y:S01]  /*24500*/  IADD3 R9, R7, 0x40, RZ ;  /* 0x0000004007097810 */ /* 0x000fe20007ffe0ff */
[----:B------:R2:W3:Y:S01]  /*24510*/  SHFL.IDX PT, R4, R6, RZ, 0x181f ;  /* 0x00181fff06047589 */ /* 0x0004e200000e0000 */
[----:B------:R-:W-:Y:S02]  /*24520*/  SHF.R.S32.HI R14, RZ, 0x1f, R7 ;  /* 0x0000001fff0e7819 */ /* 0x000fe40000011407 */
        /* <DEDUP_REMOVED lines=17> */
.L_x_4972:
[----:B------:R-:W-:Y:S05]  /*24640*/  BSYNC B1 ;  /* 0x0000000000017941 */ /* 0x000fea0003800000 */
.L_x_4971:
        /* <DEDUP_REMOVED lines=17> */
.L_x_4974:
[----:B------:R-:W-:Y:S05]  /*24760*/  BSYNC B1 ;  /* 0x0000000000017941 */ /* 0x000fea0003800000 */
.L_x_4973:
        /* <DEDUP_REMOVED lines=17> */
.L_x_4976:
[----:B------:R-:W-:Y:S05]  /*24880*/  BSYNC B1 ;  /* 0x0000000000017941 */ /* 0x000fea0003800000 */
.L_x_4975:
        /* <DEDUP_REMOVED lines=18> */
.L_x_4965:
[----:B------:R-:W-:Y:S05]  /*249b0*/  BSYNC B0 ;  /* 0x0000000000007941 */ /* 0x000fea0003800000 */
.L_x_4955:
[----:B------:R-:W-:Y:S02]  /*249c0*/  ULDC UR4, c[0x0][0xc3c] ;  /* 0x00030f0000047ab9 */ /* 0x000fe40000000800 */
[----:B-1----:R-:W-:-:S13]  /*249d0*/  ISETP.GE.AND P0, PT, R59, UR4, PT ;  /* 0x000000043b007c0c */ /* 0x002fda000bf06270 */
[----:B------:R-:W-:Y:S05]  /*249e0*/  @!P0 BRA `(.L_x_4977) ;  /* 0xfffffdc800248947 */ /* 0x000fea000383ffff */
[----:B------:R-:W-:Y:S05]  /*249f0*/  BRA `(.L_x_4683) ;  /* 0x00000094008c7947 */ /* 0x000fea0003800000 */
.L_x_4681:
        /* <DEDUP_REMOVED lines=18> */
.L_x_4978:
[----:B------:R-:W-:Y:S01]  /*24b20*/  LOP3.LUT R0, R6, 0x1f, RZ, 0xc0, !PT ;  /* 0x0000001f06007812 */ /* 0x000fe200078ec0ff */
[----:B------:R-:W-:Y:S01]  /*24b30*/  ULDC UR4, c[0x0][0xc3c] ;  /* 0x00030f0000047ab9 */ /* 0x000fe20000000800 */
[----:B------:R-:W-:Y:S01]  /*24b40*/  IMAD.MOV.U32 R8, RZ, RZ, RZ ;  /* 0x000000ffff087224 */ /* 0x000fe200078e00ff */
[----:B------:R-:W0:Y:S01]  /*24b50*/  S2UR UR6, SR_CTAID.X ;  /* 0x00000000000679c3 */ /* 0x000e220000002500 */
[----:B------:R-:W-:Y:S01]  /*24b60*/  ISETP.NE.AND P0, PT, R0, 0x1f, PT ;  /* 0x0000001f0000780c */ /* 0x000fe20003f05270 */
[----:B------:R-:W-:-:S03]  /*24b70*/  ULDC UR5, c[0x0][0xc38] ;  /* 0x00030e0000057ab9 */ /* 0x000fc60000000800 */
[----:B------:R-:W-:-:S13]  /*24b80*/  ISETP.GE.OR P1, PT, R0, UR4, !P0 ;  /* 0x0000000400007c0c */ /* 0x000fda000c726670 */
[----:B------:R-:W1:Y:S08]  /*24b90*/  @!P1 LDC.64 R2, c[0x0][0xc80] ;  /* 0x00032000ff029b82 */ /* 0x000e700000000a00 */
[----:B------:R-:W2:Y:S01]  /*24ba0*/  @!P1 LDC.64 R4, c[0x0][0xc78] ;  /* 0x00031e00ff049b82 */ /* 0x000ea20000000a00 */
[----:B-1----:R-:W-:-:S05]  /*24bb0*/  @!P1 IMAD.WIDE.U32 R2, R0, 0x4, R2 ;  /* 0x0000000400029825 */ /* 0x002fca00078e0002 */
        /* <DEDUP_REMOVED lines=33> */
.L_x_4982:
        /* <DEDUP_REMOVED lines=39> */
.L_x_4980:
        /* <DEDUP_REMOVED lines=10> */
[----:B------:R-:W-:-:S05]  /*250e0*/  IADD3 R2, R9, -0x1, RZ ;  /* 0xffffffff09027810 */ /* 0x000fca0007ffe0ff */
[----:B------:R3:W4:Y:S02]  /*250f0*/  SHFL.IDX PT, R3, R5, R2, 0x1f ;  /* 0x00001f0205037589 */ /* 0x00072400000e0000 */
.L_x_4983:
        /* <DEDUP_REMOVED lines=30> */
[----:B------:R-:W-:-:S02]  /*252e0*/  ISETP.GE.U32.AND P0, PT, R12, R7, PT ;  /* 0x000000070c00720c */ /* 0x000fc40003f06070 */
[----:B0-----:R-:W-:-:S05]  /*252f0*/  IADD3 R2, RZ, -R3, RZ ;  /* 0x80000003ff027210 */ /* 0x001fca0007ffe0ff */
[----:B------:R-:W-:Y:S02]  /*25300*/  IMAD R7, R2, R9, RZ ;  /* 0x0000000902077224 */ /* 0x000fe400078e02ff */
[----:B------:R-:W-:-:S04]  /*25310*/  IMAD.MOV.U32 R2, RZ, RZ, RZ ;  /* 0x000000ffff027224 */ /* 0x000fc800078e00ff */
        /* <DEDUP_REMOVED lines=29> */
.L_x_4984:
[----:B-1----:R-:W1:Y:S02]  /*254f0*/  LDC.64 R2, c[0x0][0xc90] ;  /* 0x00032400ff027b82 */ /* 0x002e640000000a00 */
[----:B-1----:R-:W-:-:S05]  /*25500*/  IMAD.WIDE R2, R14, 0x4, R2 ;  /* 0x000000040e027825 */ /* 0x002fca00078e0202 */
[----:B0-----:R0:W2:Y:S02]  /*25510*/  LDG.E R7, desc[UR46][R2.64] ;  /* 0x0000002e02077981 */ /* 0x0010a4000c1e1900 */
[----:B0-----:R-:W-:Y:S01]  /*25520*/  MOV R2, RZ ;  /* 0x000000ff00027202 */ /* 0x001fe20000000f00 */
        /* <DEDUP_REMOVED lines=24> */
[----:B------:R-:W-:Y:S01]  /*256b0*/  IMAD R9, R7, R2, RZ ;  /* 0x0000000207097224 */ /* 0x000fe200078e02ff */
[----:B------:R-:W-:-:S03]  /*256c0*/  IADD3 R2, -R2, RZ, RZ ;  /* 0x000000ff02027210 */ /* 0x000fc60007ffe1ff */
[----:B------:R-:W-:Y:S02]  /*256d0*/  IMAD.MOV R10, RZ, RZ, -R9 ;  /* 0x000000ffff0a7224 */ /* 0x000fe400078e0a09 */
[----:B------:R-:W-:Y:S02]  /*256e0*/  IMAD R8, R8, R2, R5 ;  /* 0x0000000208087224 */ /* 0x000fe400078e0205 */
[----:B------:R-:W-:Y:S01]  /*256f0*/  IMAD.MOV.U32 R2, RZ, RZ, RZ ;  /* 0x000000ffff027224 */ /* 0x000fe200078e00ff */
[----:B------:R-:W-:Y:S02]  /*25700*/  VIADDMNMX R7, R10, UR5, R7, PT ;  /* 0x000000050a077c46 */ /* 0x000fe4000b800107 */
[----:B------:R-:W-:Y:S02]  /*25710*/  IADD3 R9, R9, 0x1000000, R8 ;  /* 0x0100000009097810 */ /* 0x000fe40007ffe008 */
        /* <DEDUP_REMOVED lines=22> */
[----:B------:R-:W-:Y:S02]  /*25880*/  @!P1 LOP3.LUT R2, RZ, R7, RZ, 0x33, !PT ;  /* 0x00000007ff029212 */ /* 0x000fe400078e33ff */
[----:B------:R-:W-:-:S05]  /*25890*/  IADD3 R7, -R7, RZ, RZ ;  /* 0x000000ff07077210 */ /* 0x000fca0007ffe1ff */
[----:B------:R-:W-:-:S05]  /*258a0*/  IMAD R3, R2, R7, R9 ;  /* 0x0000000702037224 */ /* 0x000fca00078e0209 */
[----:B------:R1:W-:Y:S02]  /*258b0*/  STL [R1+0x8], R3 ;  /* 0x0000080301007387 */ /* 0x0003e40000100800 */
.L_x_4985:
[----:B01----:R-:W-:-:S05]  /*258c0*/  LOP3.LUT R3, RZ, R2, RZ, 0x33, !PT ;  /* 0x00000002ff037212 */ /* 0x003fca00078e33ff */
[----:B------:R-:W-:-:S05]  /*258d0*/  IMAD.IADD R2, R4, 0x1, R3 ;  /* 0x0000000104027824 */ /* 0x000fca00078e0203 */
[----:B------:R1:W-:Y:S01]  /*258e0*/  STL [R1+0x4], R2 ;  /* 0x0000040201007387 */ /* 0x0003e20000100800 */
[----:B------:R-:W-:Y:S05]  /*258f0*/  BRA `(.L_x_4986) ;  /* 0x0000000000107947 */ /* 0x000fea0003800000 */
.L_x_4981:
[----:B------:R-:W-:Y:S01]  /*25900*/  IMAD.U32 R2, RZ, RZ, UR6 ;  /* 0x00000006ff027e24 */ /* 0x000fe2000f8e00ff */
[----:B------:R0:W-:Y:S04]  /*25910*/  STL [R1+0x4], RZ ;  /* 0x000004ff01007387 */ /* 0x0001e80000100800 */
[----:B------:R0:W-:Y:S04]  /*25920*/  STL [R1+0x8], RZ ;  /* 0x000008ff01007387 */ /* 0x0001e80000100800 */
[----:B------:R0:W-:Y:S02]  /*25930*/  STL [R1], R2 ;  /* 0x0000000201007387 */ /* 0x0001e40000100800 */
.L_x_4986:
        /* <DEDUP_REMOVED lines=10> */
.L_x_4979:
        /* <DEDUP_REMOVED lines=21> */
[----:B------:R-:W-:Y:S01]  /*25b30*/  IMAD.U32 R19, RZ, RZ, UR4 ;  /* 0x00000004ff137e24 */ /* 0x000fe2000f8e00ff */
        /* <DEDUP_REMOVED lines=8> */
[----:B------:R-:W-:Y:S01]  /*25bc0*/  IMAD.SHL.U32 R6, R6, 0x10, RZ ;  /* 0x0000001006067824 */ /* 0x000fe200078e00ff */
[----:B------:R-:W-:-:S03]  /*25bd0*/  LEA R2, R2, R19, 0x1 ;  /* 0x0000001302027211 */ /* 0x000fc600078e08ff */
[----:B------:R0:W-:Y:S04]  /*25be0*/  STL [R1+0x28], R3 ;  /* 0x0000280301007387 */ /* 0x0001e80000100800 */
[----:B------:R1:W-:Y:S04]  /*25bf0*/  STL [R1+0x2c], R2 ;  /* 0x00002c0201007387 */ /* 0x0003e80000100800 */
[----:B------:R-:W-:Y:S01]  /*25c00*/  STL [R1+0x58], RZ ;  /* 0x000058ff01007387 */ /* 0x000fe20000100800 */
[----:B------:R-:W-:Y:S02]  /*25c10*/  @P0 LOP3.LUT R18, R18, 0x1, RZ, 0xfc, !PT ;  /* 0x0000000112120812 */ /* 0x000fe400078efcff */
[----:B0-----:R-:W-:-:S02]  /*25c20*/  SHF.R.U32.HI R3, RZ, 0x3, R4 ;  /* 0x00000003ff037819 */ /* 0x001fc40000011604 */
[----:B------:R-:W-:Y:S01]  /*25c30*/  ISETP.NE.OR P0, PT, R4, RZ, !P0 ;  /* 0x000000ff0400720c */ /* 0x000fe20004705670 */
[----:B-1----:R-:W-:Y:S01]  /*25c40*/  IMAD.MOV.U32 R2, RZ, RZ, 0x1 ;  /* 0x00000001ff027424 */ /* 0x002fe200078e00ff */
[----:B------:R-:W-:Y:S01]  /*25c50*/  LOP3.LUT R3, R3, 0x70, R6, 0xf8, !PT ;  /* 0x0000007003037812 */ /* 0x000fe200078ef806 */
[----:B------:R-:W-:Y:S01]  /*25c60*/  IMAD.MOV.U32 R3, RZ, RZ, 0x1 ;  /* 0x00000001ff037424 */ /* 0x000fe200078e00ff */
[----:B------:R-:W-:Y:S02]  /*25c70*/  LOP3.LUT R18, R18, 0xfffffff7, RZ, 0xc0, !PT ;  /* 0xfffffff712127812 */ /* 0x000fe400078ec0ff */
[----:B------:R0:W-:Y:S04]  /*25c80*/  STL [R1+0x20], R2 ;  /* 0x0000200201007387 */ /* 0x0001e80000100800 */
[----:B------:R1:W-:Y:S03]  /*25c90*/  STL [R1+0x1c], RZ ;  /* 0x00001cff01007387 */ /* 0x0003e60000100800 */
[----:B------:R-:W-:Y:S01]  /*25ca0*/  @P0 LOP3.LUT R18, R18, 0x8, RZ, 0xfc, !PT ;  /* 0x0000000812120812 */ /* 0x000fe200078efcff */
[----:B------:R1:W-:Y:S01]  /*25cb0*/  STL [R1+0x10], RZ ;  /* 0x000010ff01007387 */ /* 0x0003e20000100800 */
[----:B0-----:R-:W-:-:S03]  /*25cc0*/  LOP3.LUT R2, R0, 0x40, RZ, 0xfc, !PT ;  /* 0x0000004000027812 */ /* 0x001fc600078efcff */
[----:B------:R1:W-:Y:S01]  /*25cd0*/  STL [R1+0x14], R3 ;  /* 0x0000140301007387 */ /* 0x0003e20000100800 */
[----:B------:R-:W-:-:S07]  /*25ce0*/  LOP3.LUT R0, R0, 0x80, RZ, 0xfc, !PT ;  /* 0x0000008000007812 */ /* 0x000fce00078efcff */
.L_x_5157:
[----:B--2---:R-:W2:Y:S01]  /*25cf0*/  LDL R14, [R1+0xc] ;  /* 0x00000c00010e7983 */ /* 0x004ea20000100800 */
[----:B------:R-:W2:Y:S01]  /*25d00*/  LDC.64 R12, c[0x0][0xa00] ;  /* 0x00028000ff0c7b82 */ /* 0x000ea20000000a00 */
[----:B------:R-:W-:Y:S05]  /*25d10*/  YIELD ;  /* 0x0000000000007946 */ /* 0x000fea0003800000 */
[----:B------:R-:W-:Y:S01]  /*25d20*/  ULDC.64 UR4, c[0x0][0xa28] ;  /* 0x00028a0000047ab9 */ /* 0x000fe20000000a00 */
[----:B01----:R-:W-:Y:S02]  /*25d30*/  CS2R R6, SRZ ;  /* 0x0000000000067805 */ /* 0x003fe4000001ff00 */
[----:B------:R-:W-:Y:S01]  /*25d40*/  ISETP.NE.U32.AND P0, PT, RZ, UR4, PT ;  /* 0x00000004ff007c0c */ /* 0x000fe2000bf05070 */
[----:B------:R-:W-:Y:S01]  /*25d50*/  ULDC.64 UR8, c[0x0][0xa18] ;  /* 0x0002860000087ab9 */ /* 0x000fe20000000a00 */
[----:B------:R-:W0:Y:S01]  /*25d60*/  LDC.64 R4, c[0x0][0xa08] ;  /* 0x00028200ff047b82 */ /* 0x000e220000000a00 */
[----:B------:R-:W-:Y:S01]  /*25d70*/  ULDC.64 UR6, c[0x0][0xa08] ;  /* 0x0002820000067ab9 */ /* 0x000fe20000000a00 */
[----:B------:R-:W-:Y:S01]  /*25d80*/  ISETP.NE.AND.EX P0, PT, RZ, UR5, PT, P0 ;  /* 0x00000005ff007c0c */ /* 0x000fe2000bf05300 */
[----:B------:R-:W-:-:S02]  /*25d90*/  ULDC.64 UR4, c[0x0][0xa00] ;  /* 0x0002800000047ab9 */ /* 0x000fc40000000a00 */
[----:B------:R-:W-:-:S04]  /*25da0*/  ISETP.NE.U32.AND P1, PT, RZ, UR4, PT ;  /* 0x00000004ff007c0c */ /* 0x000fc8000bf25070 */
[----:B------:R-:W-:Y:S01]  /*25db0*/  ISETP.NE.AND.EX P1, PT, RZ, UR5, PT, P1 ;  /* 0x00000005ff007c0c */ /* 0x000fe2000bf25310 */
[----:B------:R-:W-:Y:S01]  /*25dc0*/  ULDC.64 UR4, c[0x0][0xa10] ;  /* 0x0002840000047ab9 */ /* 0x000fe20000000a00 */
[----:B------:R-:W-:-:S04]  /*25dd0*/  ISETP.NE.U32.AND P3, PT, RZ, UR8, PT ;  /* 0x00000008ff007c0c */ /* 0x000fc8000bf65070 */
[----:B------:R-:W-:Y:S01]  /*25de0*/  ISETP.NE.AND.EX P3, PT, RZ, UR9, PT, P3 ;  /* 0x00000009ff007c0c */ /* 0x000fe2000bf65330 */
[----:B-1----:R-:W1:-:S12]  /*25df0*/  @P0 LDC.64 R2, c[0x0][0xa28] ;  /* 0x00028a00ff020b82 */ /* 0x002e580000000a00 */
        /* <DEDUP_REMOVED lines=12> */
[----:B------:R-:W-:Y:S01]  /*25ec0*/  IMAD.MOV.U32 R0, RZ, RZ, RZ ;  /* 0x000000ffff007224 */ /* 0x000fe200078e00ff */
[----:B-1----:R-:W1:Y:S01]  /*25ed0*/  LDC.64 R2, c[0x0][0xa10] ;  /* 0x00028400ff027b82 */ /* 0x002e620000000a00 */
[----:B0-----:R-:W-:-:S10]  /*25ee0*/  IMAD.WIDE R4, R14, 0x4, R4 ;  /* 0x000000040e047825 */ /* 0x001fd400078e0204 */
[----:B------:R0:W5:Y:S01]  /*25ef0*/  @P2 LDG.E R8, desc[UR46][R4.64] ;  /* 0x0000002e04082981 */ /* 0x000162000c1e1900 */
[----:B-1----:R-:W-:-:S05]  /*25f00*/  IMAD.WIDE R2, R14, 0x4, R2 ;  /* 0x000000040e027825 */ /* 0x002fca00078e0202 */
[----:B------:R0:W5:Y:S04]  /*25f10*/  @P0 LDG.E R0, desc[UR46][R2.64] ;  /* 0x0000002e02000981 */ /* 0x000168000c1e1900 */
[----:B--2---:R1:W-:Y:S02]  /*25f20*/  STL [R1+0x48], R7 ;  /* 0x0000480701007387 */ /* 0x0043e40000100800 */
[----:B-1----:R-:W-:Y:S01]  /*25f30*/  IMAD.U32 R7, RZ, RZ, UR4 ;  /* 0x00000004ff077e24 */ /* 0x002fe2000f8e00ff */
        /* <DEDUP_REMOVED lines=12> */
[----:B-1----:R-:W-:Y:S01]  /*26000*/  IMAD.U32 R7, RZ, RZ, UR4 ;  /* 0x00000004ff077e24 */ /* 0x002fe2000f8e00ff */
[----:B0-----:R-:W-:Y:S06]  /*26010*/  @P3 BRA `(.L_x_4988) ;  /* 0x0000000000143947 */ /* 0x001fec0003800000 */
[----:B------:R-:W-:Y:S05]  /*26020*/  @!P1 BRA `(.L_x_4988) ;  /* 0x0000000000109947 */ /* 0x000fea0003800000 */
[----:B------:R-:W2:Y:S04]  /*26030*/  LDG.E R9, desc[UR46][R12.64] ;  /* 0x0000002e0c097981 */ /* 0x000ea8000c1e1900 */
[----:B------:R-:W2:Y:S02]  /*26040*/  LDG.E R12, desc[UR46][R12.64+0x4] ;  /* 0x0000042e0c0c7981 */ /* 0x000ea4000c1e1900 */
[----:B--2--5:R-:W-:-:S05]  /*26050*/  IADD3 R15, -R9, R12, RZ ;  /* 0x0000000c090f7210 */ /* 0x024fca0007ffe1ff */
[----:B------:R0:W-:Y:S02]  /*26060*/  STL [R1+0x38], R15 ;  /* 0x0000380f01007387 */ /* 0x0001e40000100800 */
.L_x_4988:
        /* <DEDUP_REMOVED lines=12> */
[----:B------:R-:W1:Y:S02]  /*26130*/  LDC.64 R4, c[0x0][0xa20] ;  /* 0x00028800ff047b82 */ /* 0x000e640000000a00 */
[----:B-1----:R-:W-:-:S05]  /*26140*/  IMAD.WIDE R4, R14, 0x4, R4 ;  /* 0x000000040e047825 */ /* 0x002fca00078e0204 */
[----:B------:R1:W5:Y:S01]  /*26150*/  LDG.E R7, desc[UR46][R4.64] ;  /* 0x0000002e04077981 */ /* 0x000362000c1e1900 */
[----:B------:R-:W-:Y:S05]  /*26160*/  BRA `(.L_x_4990) ;  /* 0x0000000000107947 */ /* 0x000fea0003800000 */
.L_x_4989:
[----:B------:R-:W-:Y:S05]  /*26170*/  @!P2 BRA `(.L_x_4990) ;  /* 0x00000000000ca947 */ /* 0x000fea0003800000 */
[----:B------:R-:W2:Y:S04]  /*26180*/  LDG.E R7, desc[UR46][R4.64] ;  /* 0x0000002e04077981 */ /* 0x000ea8000c1e1900 */
[----:B------:R-:W2:Y:S02]  /*26190*/  LDG.E R4, desc[UR46][R4.64+0x4] ;  /* 0x0000042e04047981 */ /* 0x000ea4000c1e1900 */
[----:B--2---:R-:W-:-:S07]  /*261a0*/  IMAD.IADD R7, R4, 0x1, -R7 ;  /* 0x0000000104077824 */ /* 0x004fce00078e0a07 */
.L_x_4990:
[----:B------:R-:W2:Y:S04]  /*261b0*/  LDL.LU R8, [R1+0x4] ;  /* 0x0000040001087983 */ /* 0x000ea80000300800 */
[----:B-1----:R-:W3:Y:S04]  /*261c0*/  @P0 LDG.E R4, desc[UR46][R2.64] ;  /* 0x0000002e02040981 */ /* 0x002ee8000c1e1900 */
        /* <DEDUP_REMOVED lines=8> */
[----:B------:R2:W-:Y:S01]  /*26250*/  STL [R1+0x34], R12 ;  /* 0x0000340c01007387 */ /* 0x0005e20000100800 */
[----:B---3--:R-:W-:Y:S02]  /*26260*/  @P0 IMAD.IADD R10, R2, 0x1, -R4 ;  /* 0x00000001020a0824 */ /* 0x008fe400078e0a04 */
[----:B-1----:R-:W-:-:S04]  /*26270*/  @P1 IMAD.HI.U32 R2, R7, R3, RZ ;  /* 0x0000000307021227 */ /* 0x002fc800078e00ff */
[----:B------:R-:W-:Y:S01]  /*26280*/  IMAD.IADD R6, R9, 0x1, R10 ;  /* 0x0000000109067824 */ /* 0x000fe200078e020a */
[----:B----4-:R-:W-:-:S04]  /*26290*/  @P1 SHF.R.U32.HI R7, RZ, R5, R2 ;  /* 0x00000005ff071219 */ /* 0x010fc80000011602 */
[C---:B------:R-:W-:Y:S02]  /*262a0*/  IADD3 R2, R6.reuse, 0x5f, RZ ;  /* 0x0000005f06027810 */ /* 0x040fe40007ffe0ff */
[----:B------:R-:W-:-:S03]  /*262b0*/  IADD3 R21, R6, 0x1, -R15 ;  /* 0x0000000106157810 */ /* 0x000fc60007ffe80f */
[----:B------:R-:W-:-:S04]  /*262c0*/  IMAD.HI R2, R2, 0x2aaaaaab, RZ ;  /* 0x2aaaaaab02027827 */ /* 0x000fc800078e02ff */
[----:B------:R-:W-:Y:S01]  /*262d0*/  IMAD.IADD R7, R21, 0x1, R7 ;  /* 0x0000000115077824 */ /* 0x000fe200078e0207 */
[----:B------:R-:W-:-:S04]  /*262e0*/  SHF.R.U32.HI R3, RZ, 0x1f, R2 ;  /* 0x0000001fff037819 */ /* 0x000fc80000011602 */
[----:B------:R-:W-:Y:S02]  /*262f0*/  LEA.HI.SX32 R11, R2, R3, 0x1c ;  /* 0x00000003020b7211 */ /* 0x000fe400078fe2ff */
[----:B------:R-:W1:Y:S03]  /*26300*/  LDC.64 R2, c[0x0][0x9e0] ;  /* 0x00027800ff027b82 */ /* 0x000e660000000a00 */
        /* <DEDUP_REMOVED lines=15> */
.L_x_4993:
[----:B------:R-:W-:-:S13]  /*26400*/  ISETP.NE.AND P3, PT, R3, 0x1, PT ;  /* 0x000000010300780c */ /* 0x000fda0003f65270 */
[----:B------:R-:W1:Y:S02]  /*26410*/  @P3 LDC.64 R4, c[0x0][0x9e8] ;  /* 0x00027a00ff043b82 */ /* 0x000e640000000a00 */
[----:B-1----:R-:W-:-:S05]  /*26420*/  @P3 IMAD.HI.U32 R4, R2, R4, RZ ;  /* 0x0000000402043227 */ /* 0x002fca00078e00ff */
[----:B------:R-:W-:-:S07]  /*26430*/  @P3 SHF.R.U32.HI R2, RZ, R5, R4 ;  /* 0x00000005ff023219 */ /* 0x000fce0000011604 */
.L_x_4994:
[----:B------:R-:W-:Y:S05]  /*26440*/  BSYNC B0 ;  /* 0x0000000000007941 */ /* 0x000fea0003800000 */
.L_x_4992:
[----:B------:R-:W-:-:S05]  /*26450*/  IMAD R2, R2, R3, R3 ;  /* 0x0000000302027224 */ /* 0x000fca00078e0203 */
[----:B------:R-:W-:-:S07]  /*26460*/  VIMNMX R8, R8, R2, PT ;  /* 0x0000000208087248 */ /* 0x000fce0003fe0100 */
.L_x_4991:
[----:B------:R-:W1:Y:S01]  /*26470*/  @P1 LDC R4, c[0x0][0x44c] ;  /* 0x00011300ff041b82 */ /* 0x000e620000000800 */
[----:B------:R-:W-:Y:S01]  /*26480*/  VIADD R8, R8, 0x5f ;  /* 0x0000005f08087836 */ /* 0x000fe20000000000 */
[----:B------:R-:W-:Y:S01]  /*26490*/  ULDC UR4, c[0x0][0x9dc] ;  /* 0x0002770000047ab9 */ /* 0x000fe20000000800 */
[----:B------:R-:W-:Y:S02]  /*264a0*/  IMAD.MOV.U32 R2, RZ, RZ, R12 ;  /* 0x000000ffff027224 */ /* 0x000fe400078e000c */
[----:B------:R-:W-:-:S03]  /*264b0*/  IMAD.HI R8, R8, 0x2aaaaaab, RZ ;  /* 0x2aaaaaab08087827 */ /* 0x000fc600078e02ff */
[----:B------:R-:W2:Y:S01]  /*264c0*/  @P1 LDC R5, c[0x0][0x450] ;  /* 0x00011400ff051b82 */ /* 0x000ea20000000800 */
[----:B------:R-:W-:Y:S01]  /*264d0*/  IMAD.IADD R20, R6, 0x1, -R15 ;  /* 0x0000000106147824 */ /* 0x000fe200078e0a0f */
[----:B------:R-:W-:-:S04]  /*264e0*/  SHF.R.U32.HI R7, RZ, 0x1f, R8 ;  /* 0x0000001fff077819 */ /* 0x000fc80000011608 */
[----:B------:R-:W-:-:S04]  /*264f0*/  LEA.HI.SX32 R7, R8, R7, 0x1c ;  /* 0x0000000708077211 */ /* 0x000fc800078fe2ff */
[----:B------:R-:W-:Y:S01]  /*26500*/  VIMNMX R7, R11, R7, PT ;  /* 0x000000070b077248 */ /* 0x000fe20003fe0100 */
[----:B-1----:R-:W-:-:S05]  /*26510*/  @P1 IMAD.HI.U32 R4, R12, R4, RZ ;  /* 0x000000040c041227 */ /* 0x002fca00078e00ff */
[----:B--2---:R-:W-:-:S04]  /*26520*/  @P1 SHF.R.U32.HI R2, RZ, R5, R4 ;  /* 0x00000005ff021219 */ /* 0x004fc80000011604 */
[----:B------:R-:W-:-:S05]  /*26530*/  IADD3 R2, R20, R2, RZ ;  /* 0x0000000214027210 */ /* 0x000fca0007ffe0ff */
        /* <DEDUP_REMOVED lines=12> */
.L_x_4997:
[----:B------:R-:W-:-:S13]  /*26600*/  ISETP.NE.AND P1, PT, R3, 0x1, PT ;  /* 0x000000010300780c */ /* 0x000fda0003f25270 */
[----:B------:R-:W1:Y:S02]  /*26610*/  @P1 LDC.64 R4, c[0x0][0x9e8] ;  /* 0x00027a00ff041b82 */ /* 0x000e640000000a00 */
[----:B-1----:R-:W-:-:S05]  /*26620*/  @P1 IMAD.HI.U32 R4, R2, R4, RZ ;  /* 0x0000000402041227 */ /* 0x002fca00078e00ff */
[----:B------:R-:W-:-:S07]  /*26630*/  @P1 SHF.R.U32.HI R2, RZ, R5, R4 ;  /* 0x00000005ff021219 */ /* 0x000fce0000011604 */
.L_x_4998:
[----:B------:R-:W-:Y:S05]  /*26640*/  BSYNC B0 ;  /* 0x0000000000007941 */ /* 0x000fea0003800000 */
.L_x_4996:
[----:B------:R-:W-:-:S05]  /*26650*/  IMAD R2, R2, R3, RZ ;  /* 0x0000000302027224 */ /* 0x000fca00078e02ff */
[----:B------:R-:W-:-:S07]  /*26660*/  VIMNMX R6, R6, R2, !PT ;  /* 0x0000000206067248 */ /* 0x000fce0007fe0100 */
.L_x_4995:
[----:B------:R-:W-:Y:S01]  /*26670*/  IMAD.HI R6, R6, 0x2aaaaaab, RZ ;  /* 0x2aaaaaab06067827 */ /* 0x000fe200078e02ff */
[----:B------:R-:W-:Y:S01]  /*26680*/  LOP3.LUT R12, R17, 0xff, RZ, 0xc0, !PT ;  /* 0x000000ff110c7812 */ /* 0x000fe200078ec0ff */
[----:B------:R-:W-:Y:S01]  /*26690*/  BSSY B0, `(.L_x_4999) ;  /* 0x0000027000007945 */ /* 0x000fe20003800000 */
[----:B------:R-:W-:Y:S01]  /*266a0*/  SHF.R.U32.HI R17, RZ, 0x10, R17 ;  /* 0x00000010ff117819 */ /* 0x000fe20000011611 */
[----:B------:R-:W-:Y:S01]  /*266b0*/  IMAD.MOV.U32 R2, RZ, RZ, RZ ;  /* 0x000000ffff027224 */ /* 0x000fe200078e00ff */
[----:B------:R-:W-:Y:S01]  /*266c0*/  SHF.R.U32.HI R4, RZ, 0x1f, R6 ;  /* 0x0000001fff047819 */ /* 0x000fe20000011606 */
[----:B------:R1:W-:Y:S03]  /*266d0*/  STL [R1+0x50], R12 ;  /* 0x0000500c01007387 */ /* 0x0003e60000100800 */
[----:B------:R-:W-:-:S04]  /*266e0*/  LEA.HI.SX32 R4, R6, R4, 0x1c ;  /* 0x0000000406047211 */ /* 0x000fc800078fe2ff */
        /* <DEDUP_REMOVED lines=14> */
[----:B------:R-:W-:Y:S01]  /*267d0*/  ISETP.GE.AND P1, PT, R2, RZ, PT ;  /* 0x000000ff0200720c */ /* 0x000fe20003f26270 */
[----:B--2---:R-:W-:-:S04]  /*267e0*/  IMAD.MOV R2, RZ, RZ, -R3 ;  /* 0x000000ffff027224 */ /* 0x004fc800078e0a03 */
[----:B------:R-:W-:Y:S02]  /*267f0*/  IMAD R11, R2, R6, RZ ;  /* 0x00000006020b7224 */ /* 0x000fe400078e02ff */
[----:B------:R-:W-:-:S04]  /*26800*/  IMAD.MOV.U32 R2, RZ, RZ, RZ ;  /* 0x000000ffff027224 */ /* 0x000fc800078e00ff */
[----:B------:R-:W-:Y:S01]  /*26810*/  IMAD.HI.U32 R11, R3, R11, R2 ;  /* 0x0000000b030b7227 */ /* 0x000fe200078e0002 */
[----:B------:R-:W-:Y:S02]  /*26820*/  IABS R2, R5 ;  /* 0x0000000500027213 */ /* 0x000fe40000000000 */
[----:B------:R-:W-:-:S03]  /*26830*/  IABS R3, R8 ;  /* 0x0000000800037213 */ /* 0x000fc60000000000 */
[----:B------:R-:W-:-:S05]  /*26840*/  IMAD.MOV R2, RZ, RZ, -R2 ;  /* 0x000000ffff027224 */ /* 0x000fca00078e0a02 */
[----:B------:R-:W-:Y:S01]  /*26850*/  MOV R8, R2 ;  /* 0x0000000200087202 */ /* 0x000fe20000000f00 */
[----:B------:R-:W-:-:S04]  /*26860*/  IMAD.HI.U32 R2, R11, R3, RZ ;  /* 0x000000030b027227 */ /* 0x000fc800078e00ff */
[----:B------:R-:W-:-:S05]  /*26870*/  IMAD R3, R2, R8, R3 ;  /* 0x0000000802037224 */ /* 0x000fca00078e0203 */
[----:B------:R-:W-:-:S13]  /*26880*/  ISETP.GT.U32.AND P2, PT, R6, R3, PT ;  /* 0x000000030600720c */ /* 0x000fda0003f44070 */
[----:B------:R-:W-:Y:S02]  /*26890*/  @!P2 IMAD.IADD R3, R3, 0x1, -R6 ;  /* 0x000000010303a824 */ /* 0x000fe400078e0a06 */
[----:B------:R-:W-:-:S03]  /*268a0*/  @!P2 VIADD R2, R2, 0x1 ;  /* 0x000000010202a836 */ /* 0x000fc60000000000 */
[----:B------:R-:W-:-:S13]  /*268b0*/  ISETP.GE.U32.AND P2, PT, R3, R6, PT ;  /* 0x000000060300720c */ /* 0x000fda0003f46070 */
[----:B------:R-:W-:Y:S01]  /*268c0*/  @P2 VIADD R2, R2, 0x1 ;  /* 0x0000000102022836 */ /* 0x000fe20000000000 */
[----:B------:R-:W-:-:S03]  /*268d0*/  ISETP.NE.AND P2, PT, R5, RZ, PT ;  /* 0x000000ff0500720c */ /* 0x000fc60003f45270 */
[----:B------:R-:W-:-:S10]  /*268e0*/  @!P1 IMAD.MOV R2, RZ, RZ, -R2 ;  /* 0x000000ffff029224 */ /* 0x000fd400078e0a02 */
[----:B------:R-:W-:-:S07]  /*268f0*/  @!P2 LOP3.LUT R2, RZ, R5, RZ, 0x33, !PT ;  /* 0x00000005ff02a212 */ /* 0x000fce00078e33ff */
.L_x_5000:
[----:B------:R-:W-:Y:S05]  /*26900*/  BSYNC B0 ;  /* 0x0000000000007941 */ /* 0x000fea0003800000 */
.L_x_4999:
[----:B------:R-:W-:Y:S01]  /*26910*/  IMAD R4, R12, R2, R4 ;  /* 0x000000020c047224 */ /* 0x000fe200078e0204 */
[----:B------:R-:W-:Y:S01]  /*26920*/  BSSY B0, `(.L_x_5001) ;  /* 0x0000157000007945 */ /* 0x000fe20003800000 */
[----:B------:R-:W-:-:S03]  /*26930*/  PLOP3.LUT P5, PT, PT, PT, PT, 0x80, 0x0 ;  /* 0x000000000000781c */ /* 0x000fc60003faf070 */
        /* <DEDUP_REMOVED lines=22> */
.L_x_5200:
[----:B--2---:R-:W-:Y:S02]  /*26aa0*/  ISETP.NE.AND P0, PT, R14, RZ, PT ;  /* 0x000000ff0e00720c */ /* 0x004fe40003f05270 */
[----:B------:R-:W-:-:S11]  /*26ab0*/  PLOP3.LUT P2, PT, PT, PT, PT, 0x8, 0x0 ;  /* 0x000000000000781c */ /* 0x000fd60003f4e170 */
[----:B------:R-:W-:Y:S05]  /*26ac0*/  @P0 BRA `(.L_x_5004) ;  /* 0x00000000000c0947 */ /* 0x000fea0003800000 */
[----:B------:R-:W-:-:S03]  /*26ad0*/  UMOV UR4, 0xffffffff ;  /* 0xffffffff00047882 */ /* 0x000fc60000000000 */
[----:B------:R-:W-:Y:S05]  /*26ae0*/  BRA.DIV UR4, `(.L_x_5005) ;  /* 0x0000008204747947 */ /* 0x000fea000b800000 */
[----:B------:R-:W-:-:S13]  /*26af0*/  ELECT P2, URZ, PT ;  /* 0x00000000003f782f */ /* 0x000fda0003840000 */
.L_x_5004:
[----:B-1----:R-:W2:Y:S01]  /*26b00*/  LDL R4, [R1+0x58] ;  /* 0x0000580001047983 */ /* 0x002ea20000100800 */
[----:B------:R-:W-:Y:S01]  /*26b10*/  BSSY B1, `(.L_x_5006) ;  /* 0x0000008000017945 */ /* 0x000fe20003800000 */
[----:B--2---:R-:W-:-:S05]  /*26b20*/  VIADD R4, R4, 0x1 ;  /* 0x0000000104047836 */ /* 0x004fca0000000000 */
[----:B------:R-:W-:-:S04]  /*26b30*/  LEA.HI R5, R4, R4, RZ, 0x1 ;  /* 0x0000000404057211 */ /* 0x000fc800078f08ff */
[----:B------:R-:W-:-:S04]  /*26b40*/  LOP3.LUT R5, R5, 0xfffffffe, RZ, 0xc0, !PT ;  /* 0xfffffffe05057812 */ /* 0x000fc800078ec0ff */
[----:B------:R-:W-:-:S04]  /*26b50*/  IADD3 R4, R4, -R5, RZ ;  /* 0x8000000504047210 */ /* 0x000fc80007ffe0ff */
[----:B------:R-:W-:-:S04]  /*26b60*/  SHF.L.U32 R4, R4, 0x1f, RZ ;  /* 0x0000001f04047819 */ /* 0x000fc800000006ff */
[----:B------:R-:W1:Y:S02]  /*26b70*/  SYNCS.PHASECHK.TRANS64.TRYWAIT P0, [R19+URZ+0x30820], R4 ;  /* 0x03082004130075a7 */ /* 0x000e64000800017f */
[----:B-1----:R-:W-:Y:S05]  /*26b80*/  @!P0 BRA `(.L_x_5007) ;  /* 0x0000008000708947 */ /* 0x002fea0003800000 */
.L_x_5203:
[----:B------:R-:W-:Y:S05]  /*26b90*/  BSYNC B1 ;  /* 0x0000000000017941 */ /* 0x000fea0003800000 */
.L_x_5006:
        /* <DEDUP_REMOVED lines=12> */
.L_x_5204:
[----:B------:R-:W-:Y:S05]  /*26c60*/  BSYNC B2 ;  /* 0x0000000000027941 */ /* 0x000fea0003800000 */
.L_x_5010:
[----:B------:R-:W-:Y:S04]  /*26c70*/  BSSY B2, `(.L_x_5012) ;  /* 0x0000007000027945 */ /* 0x000fe80003800000 */
[----:B------:R-:W-:Y:S05]  /*26c80*/  @P4 BRA `(.L_x_5013) ;  /* 0x0000000000144947 */ /* 0x000fea0003800000 */
[----:B------:R-:W-:Y:S01]  /*26c90*/  LOP3.LUT P0, RZ, R18, 0x1, RZ, 0xc0, !PT ;  /* 0x0000000112ff7812 */ /* 0x000fe2000780c0ff */
[----:B-1----:R-:W-:-:S04]  /*26ca0*/  IMAD.MOV.U32 R4, RZ, RZ, 0x9000 ;  /* 0x00009000ff047424 */ /* 0x002fc800078e00ff */
[----:B------:R3:W-:Y:S08]  /*26cb0*/  SYNCS.ARRIVE.TRANS64 RZ, [R6+URZ+0x30890], R4 ;  /* 0x0308900406ff79a7 */ /* 0x0007f0000800003f */
[----:B------:R-:W-:Y:S05]  /*26cc0*/  @!P0 BRA `(.L_x_5013) ;  /* 0x0000000000048947 */ /* 0x000fea0003800000 */
[----:B------:R-:W-:Y:S01]  /*26cd0*/  BPT.TRAP 0x1 ;  /* 0x000000040000795c */ /* 0x000fe20000300000 */
.L_x_5013:
[----:B------:R-:W-:Y:S05]  /*26ce0*/  BSYNC B2 ;  /* 0x0000000000027941 */ /* 0x000fea0003800000 */
.L_x_5012:
[----:B-1-3--:R-:W3:Y:S01]  /*26cf0*/  LDL R4, [R1+0x1c] ;  /* 0x00001c0001047983 */ /* 0x00aee20000100800 */
[----:B------:R-:W-:Y:S01]  /*26d00*/  IMAD.MOV.U32 R14, RZ, RZ, RZ ;  /* 0x000000ffff0e7224 */ /* 0x000fe200078e00ff */
[----:B------:R-:W-:Y:S01]  /*26d10*/  UIADD3 UR4, UP0, UR36, 0x570, URZ ;  /* 0x0000057024047890 */ /* 0x000fe2000ff1e03f */
[----:B------:R-:W-:Y:S01]  /*26d20*/  IMAD R5, R9, 0x60, R0 ;  /* 0x0000006009057824 */ /* 0x000fe200078e0200 */
[----:B------:R-:W-:Y:S01]  /*26d30*/  PLOP3.LUT P0, PT, PT, PT, PT, 0x80, 0x0 ;  /* 0x000000000000781c */ /* 0x000fe20003f0f070 */
[----:B------:R-:W-:Y:S01]  /*26d40*/  UMOV UR6, 0x0 ;  /* 0x0000000000067882 */ /* 0x000fe20000000000 */
[----:B------:R-:W-:Y:S01]  /*26d50*/  R2UR UR10, R14 ;  /* 0x000000000e0a72ca */ /* 0x000fe200000e0000 */
[----:B------:R-:W-:Y:S01]  /*26d60*/  VIADD R5, R5, 0xffffffa0 ;  /* 0xffffffa005057836 */ /* 0x000fe20000000000 */
[----:B------:R-:W-:Y:S01]  /*26d70*/  UIADD3.X UR5, URZ, UR37, URZ, UP0, !UPT ;  /* 0x000000253f057290 */ /* 0x000fe200087fe43f */
[----:B------:R-:W-:Y:S01]  /*26d80*/  UMOV UR7, 0x12f00000 ;  /* 0x12f0000000077882 */ /* 0x000fe20000000000 */
[----:B---3--:R-:W-:-:S02]  /*26d90*/  IMAD R8, R4, 0x9000, R19 ;  /* 0x0000900004087824 */ /* 0x008fc400078e0213 */
[----:B------:R-:W-:Y:S02]  /*26da0*/  VIADD R4, R6, 0x30890 ;  /* 0x0003089006047836 */ /* 0x000fe40000000000 */
[----:B------:R-:W-:-:S07]  /*26db0*/  VIADD R7, R8, 0x1e400 ;  /* 0x0001e40008077836 */ /* 0x000fce0000000000 */
.L_x_5014:
        /* <DEDUP_REMOVED lines=13> */
[----:B------:R-:W-:Y:S01]  /*26e90*/  IADD3 R7, R8, 0x21400, RZ ;  /* 0x0002140008077810 */ /* 0x000fe20007ffe0ff */
[----:B------:R-:W-:Y:S01]  /*26ea0*/  UMOV UR7, 0x12f00000 ;  /* 0x12f0000000077882 */ /* 0x000fe20000000000 */
[----:B------:R-:W-:-:S15]  /*26eb0*/  R2UR UR10, R13 ;  /* 0x000000000d0a72ca */ /* 0x000fde00000e0000 */
.L_x_5015:
        /* <DEDUP_REMOVED lines=16> */
.L_x_5016:
        /* <DEDUP_REMOVED lines=13> */
.L_x_5205:
[----:B------:R-:W-:Y:S05]  /*27090*/  BSYNC B2 ;  /* 0x0000000000027941 */ /* 0x000fea0003800000 */
.L_x_5017:
[----:B------:R-:W-:Y:S01]  /*270a0*/  BSSY B2, `(.L_x_5019) ;  /* 0x0000009000027945 */ /* 0x000fe20003800000 */
[----:B-12---:R-:W-:Y:S02]  /*270b0*/  IMAD.MOV.U32 R10, RZ, RZ, 0x0 ;  /* 0x00000000ff0a7424 */ /* 0x006fe400078e00ff */
[----:B------:R-:W-:Y:S01]  /*270c0*/  IMAD.MOV.U32 R11, RZ, RZ, 0x12f00000 ;  /* 0x12f00000ff0b7424 */ /* 0x000fe200078e00ff */
[----:B------:R-:W-:Y:S06]  /*270d0*/  @P4 BRA `(.L_x_5020) ;  /* 0x0000000000144947 */ /* 0x000fec0003800000 */
[----:B------:R-:W-:Y:S01]  /*270e0*/  LOP3.LUT P0, RZ, R18, 0x1, RZ, 0xc0, !PT ;  /* 0x0000000112ff7812 */ /* 0x000fe2000780c0ff */
[----:B------:R-:W-:-:S04]  /*270f0*/  IMAD.MOV.U32 R4, RZ, RZ, 0x9000 ;  /* 0x00009000ff047424 */ /* 0x000fc800078e00ff */
[----:B------:R1:W-:Y:S08]  /*27100*/  SYNCS.ARRIVE.TRANS64 RZ, [R6+URZ+0x308b0], R4 ;  /* 0x0308b00406ff79a7 */ /* 0x0003f0000800003f */
[----:B------:R-:W-:Y:S05]  /*27110*/  @!P0 BRA `(.L_x_5020) ;  /* 0x0000000000048947 */ /* 0x000fea0003800000 */
[----:B------:R-:W-:Y:S01]  /*27120*/  BPT.TRAP 0x1 ;  /* 0x000000040000795c */ /* 0x000fe20000300000 */
.L_x_5020:
[----:B------:R-:W-:Y:S05]  /*27130*/  BSYNC B2 ;  /* 0x0000000000027941 */ /* 0x000fea0003800000 */
.L_x_5019:
[----:B------:R-:W-:Y:S01]  /*27140*/  R2UR UR10, R14 ;  /* 0x000000000e0a72ca */ /* 0x000fe200000e0000 */
[----:B------:R-:W-:Y:S01]  /*27150*/  UIADD3 UR4, UP0, UR36, 0x670, URZ ;  /* 0x0000067024047890 */ /* 0x000fe2000ff1e03f */
[----:B------:R-:W-:Y:S01]  /*27160*/  R2UR UR6, R10 ;  /* 0x000000000a0672ca */ /* 0x000fe200000e0000 */
[----:B-1----:R-:W-:Y:S01]  /*27170*/  VIADD R6, R6, 0x308b0 ;  /* 0x000308b006067836 */ /* 0x002fe20000000000 */
[----:B------:R-:W-:Y:S01]  /*27180*/  R2UR UR7, R11 ;  /* 0x000000000b0772ca */ /* 0x000fe200000e0000 */
[----:B------:R-:W-:Y:S01]  /*27190*/  VIADD R4, R8, 0x400 ;  /* 0x0000040008047836 */ /* 0x000fe20000000000 */
[----:B------:R-:W-:Y:S01]  /*271a0*/  PLOP3.LUT P0, PT, PT, PT, PT, 0x80, 0x0 ;  /* 0x000000000000781c */ /* 0x000fe20003f0f070 */
[----:B------:R-:W-:-:S12]  /*271b0*/  UIADD3.X UR5, URZ, UR37, URZ, UP0, !UPT ;  /* 0x000000253f057290 */ /* 0x000fd800087fe43f */
.L_x_5021:
        /* <DEDUP_REMOVED lines=10> */
[----:B------:R-:W-:Y:S02]  /*27260*/  R2UR UR10, R13 ;  /* 0x000000000d0a72ca */ /* 0x000fe400000e0000 */
[----:B------:R-:W-:Y:S02]  /*27270*/  R2UR UR6, R10 ;  /* 0x000000000a0672ca */ /* 0x000fe400000e0000 */
[----:B------:R-:W-:Y:S02]  /*27280*/  R2UR UR7, R11 ;  /* 0x000000000b0772ca */ /* 0x000fe400000e0000 */
[----:B------:R-:W-:Y:S02]  /*27290*/  PLOP3.LUT P0, PT, PT, PT, PT, 0x80, 0x0 ;  /* 0x000000000000781c */ /* 0x000fe40003f0f070 */
[----:B------:R-:W-:-:S11]  /*272a0*/  IADD3 R4, R8, 0x3400, RZ ;  /* 0x0000340008047810 */ /* 0x000fd60007ffe0ff */
.L_x_5022:
        /* <DEDUP_REMOVED lines=10> */
[----:B------:R-:W-:Y:S01]  /*27350*/  R2UR UR10, R12 ;  /* 0x000000000c0a72ca */ /* 0x000fe200000e0000 */
[----:B------:R-:W-:Y:S01]  /*27360*/  VIADD R8, R8, 0x6400 ;  /* 0x0000640008087836 */ /* 0x000fe20000000000 */
[----:B------:R-:W-:Y:S02]  /*27370*/  R2UR UR6, R10 ;  /* 0x000000000a0672ca */ /* 0x000fe400000e0000 */
[----:B------:R-:W-:Y:S02]  /*27380*/  R2UR UR7, R11 ;  /* 0x000000000b0772ca */ /* 0x000fe400000e0000 */
[----:B------:R-:W-:-:S13]  /*27390*/  PLOP3.LUT P0, PT, PT, PT, PT, 0x80, 0x0 ;  /* 0x000000000000781c */ /* 0x000fda0003f0f070 */
.L_x_5023:
        /* <DEDUP_REMOVED lines=10> */
.L_x_5009:
[----:B------:R-:W-:Y:S05]  /*27440*/  BSYNC B1 ;  /* 0x0000000000017941 */ /* 0x000fea0003800000 */
.L_x_5008:
[----:B-1----:R-:W2:Y:S04]  /*27450*/  LDL.LU R4, [R1+0x1c] ;  /* 0x00001c0001047983 */ /* 0x002ea80000300800 */
        /* <DEDUP_REMOVED lines=12> */
.L_x_5040:
        /* <DEDUP_REMOVED lines=8> */
[----:B------:R-:W-:Y:S01]  /*275a0*/  ISETP.NE.AND P1, PT, R4, RZ, PT ;  /* 0x000000ff0400720c */ /* 0x000fe20003f25270 */
[----:B--2---:R-:W-:Y:S01]  /*275b0*/  IMAD R8, R6, 0x8, R19 ;  /* 0x0000000806087824 */ /* 0x004fe200078e0213 */
[----:B---3--:R-:W-:-:S04]  /*275c0*/  SHF.L.U32 R7, R5, 0x1f, RZ ;  /* 0x0000001f05077819 */ /* 0x008fc800000006ff */
[----:B------:R-:W1:Y:S02]  /*275d0*/  SYNCS.PHASECHK.TRANS64.TRYWAIT P0, [R8+URZ+0x308a0], R7 ;  /* 0x0308a007080075a7 */ /* 0x000e64000800017f */
[----:B-1----:R-:W-:Y:S05]  /*275e0*/  @!P0 BRA `(.L_x_5027) ;  /* 0x0000007800148947 */ /* 0x002fea0003800000 */
.L_x_5206:
[----:B------:R-:W-:Y:S05]  /*275f0*/  BSYNC B2 ;  /* 0x0000000000027941 */ /* 0x000fea0003800000 */
.L_x_5026:
[----:B------:R-:W-:Y:S04]  /*27600*/  BSSY B2, `(.L_x_5028) ;  /* 0x0000007000027945 */ /* 0x000fe80003800000 */
[----:B------:R-:W-:Y:S05]  /*27610*/  @P1 BRA `(.L_x_5029) ;  /* 0x0000000000141947 */ /* 0x000fea0003800000 */
[----:B------:R-:W-:Y:S01]  /*27620*/  LOP3.LUT P0, RZ, R18, 0x1, RZ, 0xc0, !PT ;  /* 0x0000000112ff7812 */ /* 0x000fe2000780c0ff */
[----:B------:R-:W-:-:S04]  /*27630*/  IMAD.MOV.U32 R4, RZ, RZ, 0x9000 ;  /* 0x00009000ff047424 */ /* 0x000fc800078e00ff */
[----:B------:R2:W-:Y:S08]  /*27640*/  SYNCS.ARRIVE.TRANS64 RZ, [R8+URZ+0x30890], R4 ;  /* 0x0308900408ff79a7 */ /* 0x0005f0000800003f */
[----:B------:R-:W-:Y:S05]  /*27650*/  @!P0 BRA `(.L_x_5029) ;  /* 0x0000000000048947 */ /* 0x000fea0003800000 */
[----:B------:R-:W-:Y:S01]  /*27660*/  BPT.TRAP 0x1 ;  /* 0x000000040000795c */ /* 0x000fe20000300000 */
.L_x_5029:
[----:B------:R-:W-:Y:S05]  /*27670*/  BSYNC B2 ;  /* 0x0000000000027941 */ /* 0x000fea0003800000 */
.L_x_5028:
        /* <DEDUP_REMOVED lines=12> */
.L_x_5030:
        /* <DEDUP_REMOVED lines=12> */
[----:B------:R-:W-:Y:S01]  /*27800*/  VIADD R10, R6, 0x21400 ;  /* 0x00021400060a7836 */ /* 0x000fe20000000000 */
[----:B------:R-:W-:Y:S01]  /*27810*/  UMOV UR6, 0x0 ;  /* 0x0000000000067882 */ /* 0x000fe20000000000 */
[----:B------:R-:W-:Y:S01]  /*27820*/  UMOV UR7, 0x12f00000 ;  /* 0x12f0000000077882 */ /* 0x000fe20000000000 */
[----:B------:R-:W-:-:S15]  /*27830*/  R2UR UR10, R14 ;  /* 0x000000000e0a72ca */ /* 0x000fde00000e0000 */
.L_x_5031:
        /* <DEDUP_REMOVED lines=16> */
.L_x_5032:
        /* <DEDUP_REMOVED lines=10> */
[----:B------:R-:W2:Y:S01]  /*279e0*/  SYNCS.PHASECHK.TRANS64.TRYWAIT P0, [R8+URZ+0x308c0], R7 ;  /* 0x0308c007080075a7 */ /* 0x000ea2000800017f */
[----:B------:R-:W-:Y:S04]  /*279f0*/  BSSY B2, `(.L_x_5033) ;  /* 0x0000002000027945 */ /* 0x000fe80003800000 */
[----:B--2---:R-:W-:Y:S05]  /*27a00*/  @!P0 BRA `(.L_x_5034) ;  /* 0x0000007400208947 */ /* 0x004fea0003800000 */
.L_x_5207:
[----:B------:R-:W-:Y:S05]  /*27a10*/  BSYNC B2 ;  /* 0x0000000000027941 */ /* 0x000fea0003800000 */
.L_x_5033:
        /* <DEDUP_REMOVED lines=9> */
.L_x_5036:
[----:B------:R-:W-:Y:S05]  /*27ab0*/  BSYNC B2 ;  /* 0x0000000000027941 */ /* 0x000fea0003800000 */
.L_x_5035:
[----:B------:R-:W-:Y:S01]  /*27ac0*/  R2UR UR10, R12 ;  /* 0x000000000c0a72ca */ /* 0x000fe200000e0000 */
[----:B------:R-:W-:Y:S01]  /*27ad0*/  UIADD3 UR4, UP0, UR36, 0x670, URZ ;  /* 0x0000067024047890 */ /* 0x000fe2000ff1e03f */
[----:B------:R-:W-:Y:S01]  /*27ae0*/  R2UR UR6, R10 ;  /* 0x000000000a0672ca */ /* 0x000fe200000e0000 */
[----:B---3--:R-:W-:Y:S01]  /*27af0*/  VIADD R4, R6, 0x400 ;  /* 0x0000040006047836 */ /* 0x008fe20000000000 */
[----:B------:R-:W-:Y:S01]  /*27b00*/  R2UR UR7, R11 ;  /* 0x000000000b0772ca */ /* 0x000fe200000e0000 */
[----:B------:R-:W-:Y:S01]  /*27b10*/  UIADD3.X UR5, URZ, UR37, URZ, UP0, !UPT ;  /* 0x000000253f057290 */ /* 0x000fe200087fe43f */
[----:B------:R-:W-:Y:S02]  /*27b20*/  PLOP3.LUT P0, PT, PT, PT, PT, 0x80, 0x0 ;  /* 0x000000000000781c */ /* 0x000fe40003f0f070 */
[----:B-12---:R-:W-:-:S11]  /*27b30*/  IADD3 R8, R8, 0x308b0, RZ ;  /* 0x000308b008087810 */ /* 0x006fd60007ffe0ff */
.L_x_5037:
        /* <DEDUP_REMOVED lines=15> */
.L_x_5038:
        /* <DEDUP_REMOVED lines=15> */
.L_x_5039:
        /* <DEDUP_REMOVED lines=10> */
.L_x_5025:
[----:B------:R-:W-:Y:S05]  /*27dc0*/  BSYNC B1 ;  /* 0x0000000000017941 */ /* 0x000fea0003800000 */
.L_x_5024:
        /* <DEDUP_REMOVED lines=12> */
.L_x_5002:
[----:B------:R-:W-:Y:S05]  /*27e90*/  BSYNC B0 ;  /* 0x0000000000007941 */ /* 0x000fea0003800000 */
.L_x_5001:
[----:B-12---:R-:W2:Y:S01]  /*27ea0*/  LDL R7, [R1+0x34] ;  /* 0x0000340001077983 */ /* 0x006ea20000100800 */
[----:B------:R-:W1:Y:S01]  /*27eb0*/  LDC R0, c[0x0][0x448] ;  /* 0x00011200ff007b82 */ /* 0x000e620000000800 */
[----:B------:R-:W-:Y:S07]  /*27ec0*/  @!P5 WARPSYNC.ALL ;  /* 0x000000000000d948 */ /* 0x000fee0003800000 */
[----:B------:R-:W-:Y:S01]  /*27ed0*/  @!P5 BAR.SYNC.DEFER_BLOCKING 0xc, 0x180 ;  /* 0x030600000000db1d */ /* 0x000fe20000010000 */
[----:B-1----:R-:W-:-:S13]  /*27ee0*/  ISETP.NE.AND P0, PT, R0, 0x1, PT ;  /* 0x000000010000780c */ /* 0x002fda0003f05270 */
[----:B------:R-:W1:Y:S08]  /*27ef0*/  @P0 LDC R0, c[0x0][0x44c] ;  /* 0x00011300ff000b82 */ /* 0x000e700000000800 */
[----:B------:R-:W3:Y:S01]  /*27f00*/  @P0 LDC R3, c[0x0][0x450] ;  /* 0x00011400ff030b82 */ /* 0x000ee20000000800 */
[----:B--2---:R-:W-:-:S04]  /*27f10*/  VIADD R2, R7, 0x7f ;  /* 0x0000007f07027836 */ /* 0x004fc80000000000 */
[----:B-1----:R-:W-:-:S05]  /*27f20*/  @P0 IMAD.HI.U32 R0, R2, R0, RZ ;  /* 0x0000000002000227 */ /* 0x002fca00078e00ff */
[----:B---3--:R-:W-:-:S05]  /*27f30*/  @P0 SHF.R.U32.HI R2, RZ, R3, R0 ;  /* 0x00000003ff020219 */ /* 0x008fca0000011600 */
[----:B------:R-:W-:Y:S02]  /*27f40*/  IMAD.IADD R0, R21, 0x1, R2 ;  /* 0x0000000115007824 */ /* 0x000fe400078e0202 */
[----:B------:R-:W1:Y:S02]  /*27f50*/  LDC.64 R2, c[0x0][0x9e0] ;  /* 0x00027800ff027b82 */ /* 0x000e640000000a00 */
[----:B-1----:R-:W-:Y:S02]  /*27f60*/  ISETP.GE.AND P1, PT, R3, 0x1, PT ;  /* 0x000000010300780c */ /* 0x002fe40003f26270 */
[----:B------:R-:W-:-:S11]  /*27f70*/  IADD3 R2, R0, R2, RZ ;  /* 0x0000000200027210 */ /* 0x000fd60007ffe0ff */
        /* <DEDUP_REMOVED lines=12> */
.L_x_5043:
[----:B------:R-:W-:-:S13]  /*28040*/  ISETP.NE.AND P2, PT, R3, 0x1, PT ;  /* 0x000000010300780c */ /* 0x000fda0003f45270 */
[----:B------:R-:W1:Y:S02]  /*28050*/  @P2 LDC.64 R4, c[0x0][0x9e8] ;  /* 0x00027a00ff042b82 */ /* 0x000e640000000a00 */
[----:B-1----:R-:W-:-:S05]  /*28060*/  @P2 IMAD.HI.U32 R4, R6, R4, RZ ;  /* 0x0000000406042227 */ /* 0x002fca00078e00ff */
[----:B------:R-:W-:-:S07]  /*28070*/  @P2 SHF.R.U32.HI R6, RZ, R5, R4 ;  /* 0x00000005ff062219 */ /* 0x000fce0000011604 */
.L_x_5044:
[----:B------:R-:W-:Y:S05]  /*28080*/  BSYNC B0 ;  /* 0x0000000000007941 */ /* 0x000fea0003800000 */
.L_x_5042:
[----:B------:R-:W-:-:S05]  /*28090*/  IMAD R6, R6, R3, R3 ;  /* 0x0000000306067224 */ /* 0x000fca00078e0203 */
[----:B------:R-:W-:-:S07]  /*280a0*/  VIMNMX R2, R2, R6, PT ;  /* 0x0000000602027248 */ /* 0x000fce0003fe0100 */
.L_x_5041:
[----:B------:R-:W2:Y:S01]  /*280b0*/  LDL R6, [R1+0x5c] ;  /* 0x00005c0001067983 */ /* 0x000ea20000100800 */
[----:B------:R-:W1:Y:S01]  /*280c0*/  @P0 LDC R0, c[0x0][0x44c] ;  /* 0x00011300ff000b82 */ /* 0x000e620000000800 */
[----:B------:R-:W-:Y:S01]  /*280d0*/  VIADD R2, R2, 0x5f ;  /* 0x0000005f02027836 */ /* 0x000fe20000000000 */
[----:B------:R-:W-:Y:S01]  /*280e0*/  ULDC UR4, c[0x0][0x9dc] ;  /* 0x0002770000047ab9 */ /* 0x000fe20000000800 */
[----:B------:R-:W-:Y:S02]  /*280f0*/  IMAD.MOV.U32 R4, RZ, RZ, R7 ;  /* 0x000000ffff047224 */ /* 0x000fe400078e0007 */
[----:B------:R-:W-:-:S03]  /*28100*/  IMAD.HI R2, R2, 0x2aaaaaab, RZ ;  /* 0x2aaaaaab02027827 */ /* 0x000fc600078e02ff */
[----:B------:R-:W3:Y:S01]  /*28110*/  @P0 LDC R5, c[0x0][0x450] ;  /* 0x00011400ff050b82 */ /* 0x000ee20000000800 */
[----:B-1----:R-:W-:-:S05]  /*28120*/  @P0 IMAD.HI.U32 R0, R7, R0, RZ ;  /* 0x0000000007000227 */ /* 0x002fca00078e00ff */
[----:B---3--:R-:W-:-:S05]  /*28130*/  @P0 SHF.R.U32.HI R4, RZ, R5, R0 ;  /* 0x00000005ff040219 */ /* 0x008fca0000011600 */
[----:B------:R-:W-:Y:S01]  /*28140*/  IMAD.IADD R0, R20, 0x1, R4 ;  /* 0x0000000114007824 */ /* 0x000fe200078e0204 */
[----:B------:R-:W-:-:S04]  /*28150*/  SHF.R.U32.HI R4, RZ, 0x1f, R2 ;  /* 0x0000001fff047819 */ /* 0x000fc80000011602 */
[----:B------:R-:W-:Y:S01]  /*28160*/  LEA.HI.SX32 R7, R2, R4, 0x1c ;  /* 0x0000000402077211 */ /* 0x000fe200078fe2ff */
        /* <DEDUP_REMOVED lines=14> */
.L_x_5047:
[----:B------:R-:W-:-:S13]  /*28250*/  ISETP.NE.AND P0, PT, R3, 0x1, PT ;  /* 0x000000010300780c */ /* 0x000fda0003f05270 */
[----:B------:R-:W1:Y:S02]  /*28260*/  @P0 LDC.64 R4, c[0x0][0x9e8] ;  /* 0x00027a00ff040b82 */ /* 0x000e640000000a00 */
[----:B-1----:R-:W-:-:S05]  /*28270*/  @P0 IMAD.HI.U32 R4, R0, R4, RZ ;  /* 0x0000000400040227 */ /* 0x002fca00078e00ff */
[----:B------:R-:W-:-:S07]  /*28280*/  @P0 SHF.R.U32.HI R0, RZ, R5, R4 ;  /* 0x00000005ff000219 */ /* 0x000fce0000011604 */
.L_x_5048:
[----:B------:R-:W-:Y:S05]  /*28290*/  BSYNC B0 ;  /* 0x0000000000007941 */ /* 0x000fea0003800000 */
.L_x_5046:
[----:B------:R-:W-:-:S05]  /*282a0*/  IMAD R0, R0, R3, RZ ;  /* 0x0000000300007224 */ /* 0x000fca00078e02ff */
[----:B------:R-:W-:-:S07]  /*282b0*/  VIMNMX R2, R2, R0, !PT ;  /* 0x0000000002027248 */ /* 0x000fce0007fe0100 */
.L_x_5045:
[----:B------:R-:W-:Y:S01]  /*282c0*/  IMAD.HI R2, R2, 0x2aaaaaab, RZ ;  /* 0x2aaaaaab02027827 */ /* 0x000fe200078e02ff */
[----:B------:R-:W-:Y:S01]  /*282d0*/  ISETP.NE.AND P1, PT, R17, RZ, PT ;  /* 0x000000ff1100720c */ /* 0x000fe20003f25270 */
[----:B------:R-:W-:Y:S03]  /*282e0*/  BSSY B0, `(.L_x_5049) ;  /* 0x0000025000007945 */ /* 0x000fe60003800000 */
[----:B------:R-:W-:-:S04]  /*282f0*/  SHF.R.U32.HI R0, RZ, 0x1f, R2 ;  /* 0x0000001fff007819 */ /* 0x000fc80000011602 */
[----:B------:R-:W-:-:S04]  /*28300*/  LEA.HI.SX32 R0, R2, R0, 0x1c ;  /* 0x0000000002007211 */ /* 0x000fc800078fe2ff */
[----:B------:R-:W-:Y:S01]  /*28310*/  VIMNMX R8, RZ, R0, !PT ;  /* 0x00000000ff087248 */ /* 0x000fe20007fe0100 */
[----:B------:R-:W1:Y:S03]  /*28320*/  @!P1 LDC R17, c[0x0][0x9f0] ;  /* 0x00027c00ff119b82 */ /* 0x000e660000000800 */
        /* <DEDUP_REMOVED lines=9> */
[----:B-1----:R-:W-:-:S05]  /*283c0*/  IADD3 R2, RZ, -R3, RZ ;  /* 0x80000003ff027210 */ /* 0x002fca0007ffe0ff */
[----:B------:R-:W-:Y:S02]  /*283d0*/  IMAD R4, R2, R0, RZ ;  /* 0x0000000002047224 */ /* 0x000fe400078e02ff */
[----:B------:R-:W-:-:S04]  /*283e0*/  IMAD.MOV.U32 R2, RZ, RZ, RZ ;  /* 0x000000ffff027224 */ /* 0x000fc800078e00ff */
[----:B------:R-:W-:Y:S01]  /*283f0*/  IMAD.HI.U32 R7, R3, R4, R2 ;  /* 0x0000000403077227 */ /* 0x000fe200078e0002 */
[----:B------:R-:W-:Y:S02]  /*28400*/  IADD3 R4, R17, -0x1, R6 ;  /* 0xffffffff11047810 */ /* 0x000fe40007ffe006 */
[----:B------:R-:W-:-:S03]  /*28410*/  IABS R2, R17 ;  /* 0x0000001100027213 */ /* 0x000fc60000000000 */
[----:B------:R-:W-:Y:S02]  /*28420*/  IMAD.IADD R4, R4, 0x1, -R8 ;  /* 0x0000000104047824 */ /* 0x000fe400078e0a08 */
[----:B------:R-:W-:-:S03]  /*28430*/  IMAD.MOV R2, RZ, RZ, -R2 ;  /* 0x000000ffff027224 */ /* 0x000fc600078e0a02 */
[----:B------:R-:W-:Y:S01]  /*28440*/  IABS R3, R4 ;  /* 0x0000000400037213 */ /* 0x000fe20000000000 */
[----:B------:R-:W-:Y:S01]  /*28450*/  IMAD.MOV.U32 R5, RZ, RZ, R2 ;  /* 0x000000ffff057224 */ /* 0x000fe200078e0002 */
        /* <DEDUP_REMOVED lines=13> */
.L_x_5050:
[----:B------:R-:W-:Y:S05]  /*28530*/  BSYNC B0 ;  /* 0x0000000000007941 */ /* 0x000fea0003800000 */
.L_x_5049:
        /* <DEDUP_REMOVED lines=14> */
[----:B------:R-:W-:Y:S02]  /*28620*/  VOTEU.ANY UR4, UPT, PT ;  /* 0x0000000000047886 */ /* 0x000fe400038e0100 */
[----:B------:R-:W2:Y:S08]  /*28630*/  FLO.U32 R0, UR4 ;  /* 0x0000000400007d00 */ /* 0x000eb000080e0000 */
[----:B------:R-:W3:Y:S01]  /*28640*/  POPC R4, UR4 ;  /* 0x0000000400047d09 */ /* 0x000ee20008000000 */
[----:B--2---:R-:W-:-:S02]  /*28650*/  ISETP.EQ.U32.AND P0, PT, R0, R3, PT ;  /* 0x000000030000720c */ /* 0x004fc40003f02070 */
[----:B------:R-:W3:Y:S11]  /*28660*/  LDC.64 R2, c[0x0][0xc60] ;  /* 0x00031800ff027b82 */ /* 0x000ef60000000a00 */
        /* <DEDUP_REMOVED lines=8> */
.L_x_5052:
        /* <DEDUP_REMOVED lines=9> */
[----:B------:R-:W-:Y:S01]  /*28780*/  MOV R8, 0x70 ;  /* 0x0000007000087802 */ /* 0x000fe20000000f00 */
[----:B------:R-:W2:Y:S01]  /*28790*/  LDC.64 R2, c[0x4][R2] ;  /* 0x0100000002027b82 */ /* 0x000ea20000000a00 */
[----:B------:R-:W-:Y:S02]  /*287a0*/  IMAD.U32 R5, RZ, RZ, UR7 ;  /* 0x00000007ff057e24 */ /* 0x000fe4000f8e00ff */
[----:B------:R-:W-:Y:S02]  /*287b0*/  IMAD.U32 R6, RZ, RZ, UR8 ;  /* 0x00000008ff067e24 */ /* 0x000fe4000f8e00ff */
[----:B------:R-:W-:-:S02]  /*287c0*/  IMAD.U32 R7, RZ, RZ, UR9 ;  /* 0x00000009ff077e24 */ /* 0x000fc4000f8e00ff */
[----:B------:R-:W-:Y:S02]  /*287d0*/  IMAD.U32 R10, RZ, RZ, UR4 ;  /* 0x00000004ff0a7e24 */ /* 0x000fe4000f8e00ff */
[----:B------:R-:W-:Y:S02]  /*287e0*/  IMAD.U32 R11, RZ, RZ, UR5 ;  /* 0x00000005ff0b7e24 */ /* 0x000fe4000f8e00ff */
[----:B------:R-:W-:Y:S02]  /*287f0*/  IMAD.MOV.U32 R12, RZ, RZ, 0x1 ;  /* 0x00000001ff0c7424 */ /* 0x000fe400078e00ff */
[----:B------:R-:W-:-:S07]  /*28800*/  IMAD.MOV.U32 R13, RZ, RZ, RZ ;  /* 0x000000ffff0d7224 */ /* 0x000fce00078e00ff */
[----:B------:R-:W-:-:S07]  /*28810*/  LEPC R20, `(.L_x_5055) ;  /* 0x000000001014794e */ /* 0x000fce0000000000 */
[----:B012---:R-:W-:Y:S05]  /*28820*/  CALL.ABS.NOINC R2 ;  /* 0x0000000002007343 */ /* 0x007fea0003c00000 */
.L_x_5055:
[----:B------:R-:W-:Y:S05]  /*28830*/  BSYNC B6 ;  /* 0x0000000000067941 */ /* 0x000fea0003800000 */
.L_x_5054:
        /* <DEDUP_REMOVED lines=17> */
[----:B-1----:R-:W-:-:S07]  /*28950*/  IMAD.MOV.U32 R13, RZ, RZ, RZ ;  /* 0x000000ffff0d7224 */ /* 0x002fce00078e00ff */
[----:B------:R-:W-:-:S07]  /*28960*/  LEPC R20, `(.L_x_5058) ;  /* 0x000000001014794e */ /* 0x000fce0000000000 */
[----:B0-2---:R-:W-:Y:S05]  /*28970*/  CALL.ABS.NOINC R2 ;  /* 0x0000000002007343 */ /* 0x005fea0003c00000 */
.L_x_5058:
        /* <DEDUP_REMOVED lines=15> */
.L_x_5057:
[----:B------:R-:W-:Y:S05]  /*28a70*/  BSYNC B6 ;  /* 0x0000000000067941 */ /* 0x000fea0003800000 */
.L_x_5056:
[----:B------:R-:W2:Y:S01]  /*28a80*/  LDL R0, [R1+0xc] ;  /* 0x00000c0001007983 */ /* 0x000ea20000100800 */
[----:B------:R-:W-:Y:S02]  /*28a90*/  ULDC.64 UR4, c[0x0][0x9f8] ;  /* 0x00027e0000047ab9 */ /* 0x000fe40000000a00 */
[----:B------:R-:W-:Y:S01]  /*28aa0*/  ISETP.NE.U32.AND P0, PT, RZ, UR4, PT ;  /* 0x00000004ff007c0c */ /* 0x000fe2000bf05070 */
[----:B-1----:R-:W3:Y:S03]  /*28ab0*/  LDL R17, [R1+0x44] ;  /* 0x0000440001117983 */ /* 0x002ee60000100800 */
[----:B------:R-:W-:Y:S01]  /*28ac0*/  ISETP.NE.AND.EX P0, PT, RZ, UR5, PT, P0 ;  /* 0x00000005ff007c0c */ /* 0x000fe2000bf05300 */
[----:B------:R-:W-:-:S12]  /*28ad0*/  ULDC.64 UR4, c[0x0][0xa08] ;  /* 0x0002820000047ab9 */ /* 0x000fd80000000a00 */
[----:B------:R-:W1:Y:S01]  /*28ae0*/  @P0 LDC.64 R2, c[0x0][0x9f8] ;  /* 0x00027e00ff020b82 */ /* 0x000e620000000a00 */
[----:B--2---:R-:W-:Y:S02]  /*28af0*/  IMAD.MOV.U32 R7, RZ, RZ, R0 ;  /* 0x000000ffff077224 */ /* 0x004fe400078e0000 */
        /* <DEDUP_REMOVED lines=16> */
.L_x_5210:
        /* <DEDUP_REMOVED lines=9> */
.L_x_5213:
[----:B------:R-:W-:Y:S05]  /*28c90*/  @!P6 BRA `(.L_x_5060) ;  /* 0x000000040020e947 */ /* 0x000fea0003800000 */
[----:B------:R-:W-:-:S04]  /*28ca0*/  ISETP.NE.U32.AND P0, PT, R2, RZ, PT ;  /* 0x000000ff0200720c */ /* 0x000fc80003f05070 */
[----:B------:R-:W-:-:S13]  /*28cb0*/  ISETP.NE.AND.EX P0, PT, R3, RZ, PT, P0 ;  /* 0x000000ff0300720c */ /* 0x000fda0003f05300 */
[----:B------:R-:W-:Y:S05]  /*28cc0*/  @!P0 BRA `(.L_x_5062) ;  /* 0x0000000000508947 */ /* 0x000fea0003800000 */
[----:B------:R-:W3:Y:S01]  /*28cd0*/  LDC R6, c[0x0][0x43c] ;  /* 0x00010f00ff067b82 */ /* 0x000ee20000000800 */
[----:B------:R-:W-:Y:S01]  /*28ce0*/  MOV R9, R0 ;  /* 0x0000000000097202 */ /* 0x000fe20000000f00 */
[----:B------:R-:W-:-:S04]  /*28cf0*/  ULDC.64 UR4, c[0x0][0x428] ;  /* 0x00010a0000047ab9 */ /* 0x000fc80000000a00 */
        /* <DEDUP_REMOVED lines=17> */
.L_x_5062:
[----:B------:R-:W4:Y:S04]  /*28e10*/  LDL R0, [R1+0x10] ;  /* 0x0000100001007983 */ /* 0x000f280000100800 */
[----:B---3--:R-:W3:Y:S01]  /*28e20*/  LDL R2, [R1+0x14] ;  /* 0x0000140001027983 */ /* 0x008ee20000100800 */
[----:B----4-:R-:W-:Y:S01]  /*28e30*/  IMAD R0, R0, 0x8, R19 ;  /* 0x0000000800007824 */ /* 0x010fe200078e0213 */
[----:B---3--:R-:W-:-:S04]  /*28e40*/  SHF.L.U32 R2, R2, 0x1f, RZ ;  /* 0x0000001f02027819 */ /* 0x008fc800000006ff */
[----:B------:R-:W3:Y:S02]  /*28e50*/  SYNCS.PHASECHK.TRANS64.TRYWAIT P0, [R0+URZ+0x30840], R2 ;  /* 0x03084002000075a7 */ /* 0x000ee4000800017f */
[----:B---3--:R-:W-:Y:S05]  /*28e60*/  @!P0 BRA `(.L_x_5063) ;  /* 0x0000006000708947 */ /* 0x008fea0003800000 */
.L_x_5214:
        /* <DEDUP_REMOVED lines=9> */
.L_x_5064:
[----:B--2---:R-:W2:Y:S04]  /*28f00*/  LDL R4, [R1+0x10] ;  /* 0x0000100001047983 */ /* 0x004ea80000100800 */
[----:B------:R-:W2:Y:S04]  /*28f10*/  LDL R3, [R1+0x4] ;  /* 0x0000040001037983 */ /* 0x000ea80000100800 */
[----:B---34-:R-:W3:Y:S01]  /*28f20*/  LDL R2, [R1+0x18] ;  /* 0x0000180001027983 */ /* 0x018ee20000100800 */
        /* <DEDUP_REMOVED lines=12> */
[----:B--2---:R-:W-:Y:S01]  /*28ff0*/  IMAD R0, R4, 0x9000, R19 ;  /* 0x0000900004007824 */ /* 0x004fe200078e0213 */
[----:B------:R-:W-:-:S04]  /*29000*/  R2UR UR11, R3 ;  /* 0x00000000030b72ca */ /* 0x000fc800000e0000 */
        /* <DEDUP_REMOVED lines=10> */
[----:B--2---:R-:W-:Y:S01]  /*290b0*/  UMOV UR8, UR15 ;  /* 0x0000000f00087c82 */ /* 0x004fe20008000000 */
[----:B------:R-:W-:Y:S02]  /*290c0*/  UMOV UR10, UR17 ;  /* 0x00000011000a7c82 */ /* 0x000fe40008000000 */
[----:B------:R2:W-:Y:S02]  /*290d0*/  UTMALDG.4D [UR8], [UR4], desc[UR6] ;  /* 0x00000608040075b4 */ /* 0x0005e40008019000 */
[----:B--2---:R-:W-:Y:S01]  /*290e0*/  UMOV UR8, UR16 ;  /* 0x0000001000087c82 */ /* 0x004fe20008000000 */
[----:B------:R-:W-:-:S02]  /*290f0*/  UMOV UR10, UR14 ;  /* 0x0000000e000a7c82 */ /* 0x000fc40008000000 */
[----:B------:R3:W-:Y:S02]  /*29100*/  UTMALDG.4D [UR8], [UR4], desc[UR6] ;  /* 0x00000608040075b4 */ /* 0x0007e40008019000 */
[----:B---3--:R-:W-:Y:S01]  /*29110*/  NOP ;  /* 0x0000000000007918 */ /* 0x008fe20000000000 */
.L_x_5060:
        /* <DEDUP_REMOVED lines=11> */
[----:B------:R-:W-:Y:S02]  /*291d0*/  LOP3.LUT P0, RZ, R0, 0x3ff, RZ, 0xc0, !PT ;  /* 0x000003ff00ff7812 */ /* 0x000fe4000780c0ff */
[----:B------:R-:W-:-:S05]  /*291e0*/  IADD3 R0, R5, R2, RZ ;  /* 0x0000000205007210 */ /* 0x000fca0007ffe0ff */
[----:B------:R2:W-:Y:S06]  /*291f0*/  STL [R1+0x54], R0 ;  /* 0x0000540001007387 */ /* 0x0005ec0000100800 */
[----:B------:R-:W-:Y:S05]  /*29200*/  @!P0 BRA `(.L_x_5066) ;  /* 0x0000000000408947 */ /* 0x000fea0003800000 */
[----:B------:R-:W-:Y:S01]  /*29210*/  MOV R2, 0x0 ;  /* 0x0000000000027802 */ /* 0x000fe20000000f00 */
[----:B------:R-:W-:Y:S01]  /*29220*/  ULDC.64 UR4, c[0x4][0x1b8] ;  /* 0x01006e0000047ab9 */ /* 0x000fe20000000a00 */
[----:B------:R-:W-:Y:S01]  /*29230*/  ULDC.64 UR6, c[0x4][0x1c0] ;  /* 0x0100700000067ab9 */ /* 0x000fe20000000a00 */
[----:B------:R-:W-:Y:S01]  /*29240*/  ULDC.64 UR8, c[0x4][0xe8] ;  /* 0x01003a0000087ab9 */ /* 0x000fe20000000a00 */
[----:B--2---:R-:W-:Y:S01]  /*29250*/  IMAD.U32 R4, RZ, RZ, UR4 ;  /* 0x00000004ff047e24 */ /* 0x004fe2000f8e00ff */
[----:B------:R-:W-:Y:S01]  /*29260*/  MOV R12, 0x1 ;  /* 0x00000001000c7802 */ /* 0x000fe20000000f00 */
[----:B------:R-:W2:Y:S01]  /*29270*/  LDC.64 R2, c[0x4][R2] ;  /* 0x0100000002027b82 */ /* 0x000ea20000000a00 */
[----:B------:R-:W-:Y:S02]  /*29280*/  IMAD.U32 R5, RZ, RZ, UR5 ;  /* 0x00000005ff057e24 */ /* 0x000fe4000f8e00ff */
[----:B------:R-:W-:Y:S02]  /*29290*/  IMAD.U32 R6, RZ, RZ, UR6 ;  /* 0x00000006ff067e24 */ /* 0x000fe4000f8e00ff */
[----:B-1----:R-:W-:-:S02]  /*292a0*/  IMAD.U32 R7, RZ, RZ, UR7 ;  /* 0x00000007ff077e24 */ /* 0x002fc4000f8e00ff */
[----:B------:R-:W-:Y:S02]  /*292b0*/  IMAD.U32 R10, RZ, RZ, UR8 ;  /* 0x00000008ff0a7e24 */ /* 0x000fe4000f8e00ff */
[----:B------:R-:W-:Y:S02]  /*292c0*/  IMAD.U32 R11, RZ, RZ, UR9 ;  /* 0x00000009ff0b7e24 */ /* 0x000fe4000f8e00ff */
[----:B------:R-:W-:Y:S02]  /*292d0*/  IMAD.MOV.U32 R8, RZ, RZ, 0x70 ;  /* 0x00000070ff087424 */ /* 0x000fe400078e00ff */
[----:B------:R-:W-:-:S07]  /*292e0*/  IMAD.MOV.U32 R13, RZ, RZ, RZ ;  /* 0x000000ffff0d7224 */ /* 0x000fce00078e00ff */
[----:B------:R-:W-:-:S07]  /*292f0*/  LEPC R20, `(.L_x_5066) ;  /* 0x000000001014794e */ /* 0x000fce0000000000 */
[----:B0-2---:R-:W-:Y:S05]  /*29300*/  CALL.ABS.NOINC R2 ;  /* 0x0000000002007343 */ /* 0x005fea0003c00000 */
.L_x_5066:
[----:B------:R-:W-:Y:S05]  /*29310*/  BSYNC B6 ;  /* 0x0000000000067941 */ /* 0x000fea0003800000 */
.L_x_5065:
        /* <DEDUP_REMOVED lines=13> */
[----:B-----5:R-:W-:-:S05]  /*293f0*/  IMAD.SHL.U32 R9, R9, 0x8, RZ ;  /* 0x0000000809097824 */ /* 0x020fca00078e00ff */
[----:B------:R-:W-:-:S04]  /*29400*/  LOP3.LUT R9, R9, 0x38, RZ, 0xc0, !PT ;  /* 0x0000003809097812 */ /* 0x000fc800078ec0ff */
        /* <DEDUP_REMOVED lines=21> */
[----:B------:R-:W-:Y:S01]  /*29560*/  ULDC.64 UR4, c[0x0][0x2d0] ;  /* 0x0000b40000047ab9 */ /* 0x000fe20000000a00 */
[----:B----4-:R-:W-:Y:S02]  /*29570*/  IMAD.IADD R4, R8, 0x1, R11 ;  /* 0x0000000108047824 */ /* 0x010fe400078e020b */
        /* <DEDUP_REMOVED lines=11> */
[----:B------:R-:W-:-:S04]  /*29630*/  ULDC.64 UR4, c[0x0][0x2c8] ;  /* 0x0000b20000047ab9 */ /* 0x000fc80000000a00 */
[----:B------:R-:W-:Y:S02]  /*29640*/  IADD3 R3, R3, R0, RZ ;  /* 0x0000000003037210 */ /* 0x000fe40007ffe0ff */
        /* <DEDUP_REMOVED lines=14> */
[----:B------:R-:W-:Y:S01]  /*29730*/  ISETP.GE.AND P1, PT, R9, UR4, PT ;  /* 0x0000000409007c0c */ /* 0x000fe2000bf26270 */
[----:B------:R-:W-:-:S12]  /*29740*/  BRA.DIV UR5, `(.L_x_5067) ;  /* 0x0000005a054c7947 */ /* 0x000fd8000b800000 */
[----:B------:R-:W2:Y:S04]  /*29750*/  LDL.LU R6, [R1+0x38] ;  /* 0x0000380001067983 */ /* 0x000ea80000300800 */
[----:B------:R-:W3:Y:S04]  /*29760*/  LDL.LU R11, [R1+0x34] ;  /* 0x00003400010b7983 */ /* 0x000ee80000300800 */
[----:B------:R-:W4:Y:S01]  /*29770*/  LDL R9, [R1+0x2c] ;  /* 0x00002c0001097983 */ /* 0x000f220000100800 */
[----:B--2---:R-:W-:-:S03]  /*29780*/  IMAD R2, R6, R7, RZ ;  /* 0x0000000706027224 */ /* 0x004fc600078e02ff */
[----:B------:R-:W0:Y:S01]  /*29790*/  SHFL.IDX PT, R7, R4, RZ, 0x181f ;  /* 0x00181fff04077589 */ /* 0x000e2200000e0000 */
[----:B---3--:R-:W-:-:S03]  /*297a0*/  IMAD.IADD R0, R10, 0x1, R11 ;  /* 0x000000010a007824 */ /* 0x008fc600078e020b */
[----:B------:R-:W1:Y:S01]  /*297b0*/  SHFL.IDX PT, R6, R3, RZ, 0x181f ;  /* 0x00181fff03067589 */ /* 0x000e6200000e0000 */
[C---:B------:R-:W-:Y:S01]  /*297c0*/  VIADD R5, R0.reuse, 0x10 ;  /* 0x0000001000057836 */ /* 0x040fe20000000000 */
[----:B------:R-:W-:-:S13]  /*297d0*/  ISETP.GE.AND P2, PT, R0, R2, PT ;  /* 0x000000020000720c */ /* 0x000fda0003f46270 */
[----:B0-----:R-:W-:-:S05]  /*297e0*/  @!P2 LEA R7, P4, R8, R7, 0x1 ;  /* 0x000000070807a211 */ /* 0x001fca00078808ff */
[----:B-1----:R-:W-:-:S05]  /*297f0*/  @!P2 IMAD.X R6, RZ, RZ, R6, P4 ;  /* 0x000000ffff06a224 */ /* 0x002fca00020e0606 */
[----:B------:R-:W-:-:S04]  /*29800*/  @!P2 LOP3.LUT R7, R7, R6, RZ, 0x3c, !PT ;  /* 0x000000060707a212 */ /* 0x000fc800078e3cff */
[----:B------:R-:W-:-:S04]  /*29810*/  @!P2 LOP3.LUT R6, R7, R6, RZ, 0x3c, !PT ;  /* 0x000000060706a212 */ /* 0x000fc800078e3cff */
[----:B------:R-:W-:-:S05]  /*29820*/  @!P2 LOP3.LUT R7, R7, R6, RZ, 0x3c, !PT ;  /* 0x000000060707a212 */ /* 0x000fca00078e3cff */
[----:B------:R-:W-:Y:S01]  /*29830*/  @!PT LDS RZ, [RZ] ;  /* 0x00000000fffff984 */ /* 0x000fe20000000800 */
[----:B----4-:R-:W-:Y:S04]  /*29840*/  @!P2 LDGSTS.E.BYPASS.LTC128B.128 [R9+0x12400], desc[UR46][R6.64], !P3 ;  /* 0x124000000609afae */ /* 0x010fe8000d901d6e */
[----:B------:R-:W-:Y:S04]  /*29850*/  @!P2 LDGSTS.E.BYPASS.LTC128B.128 [R9+0x16400], desc[UR46][R6.64+0x80], !P0 ;  /* 0x164000800609afae */ /* 0x000fe8000c101d6e */
[----:B------:R0:W-:Y:S01]  /*29860*/  @!P2 LDGSTS.E.BYPASS.LTC128B.128 [R9+0x1a400], desc[UR46][R6.64+0x100], !P1 ;  /* 0x1a4001000609afae */ /* 0x0001e2000c901d6e */
[----:B------:R-:W-:-:S03]  /*29870*/  ISETP.GE.AND P2, PT, R5, R2, PT ;  /* 0x000000020500720c */ /* 0x000fc60003f46270 */
[----:B------:R-:W1:Y:S04]  /*29880*/  SHFL.IDX PT, R5, R4, 0x1, 0x181f ;  /* 0x00381f0004057f89 */ /* 0x000e6800000e0000 */
[----:B0-----:R-:W0:Y:S06]  /*29890*/  SHFL.IDX PT, R6, R3, 0x1, 0x181f ;  /* 0x00381f0003067f89 */ /* 0x001e2c00000e0000 */
[----:B-1----:R-:W-:-:S05]  /*298a0*/  @!P2 LEA R5, P4, R8, R5, 0x1 ;  /* 0x000000050805a211 */ /* 0x002fca00078808ff */
[----:B0-----:R-:W-:-:S05]  /*298b0*/  @!P2 IMAD.X R6, RZ, RZ, R6, P4 ;  /* 0x000000ffff06a224 */ /* 0x001fca00020e0606 */
[----:B------:R-:W-:Y:S01]  /*298c0*/  @!P2 MOV R7, R6 ;  /* 0x000000060007a202 */ /* 0x000fe20000000f00 */
        /* <DEDUP_REMOVED lines=60> */
[----:B------:R0:W2:Y:S02]  /*29c90*/  SHFL.IDX PT, R3, R4, 0x7, 0x181f ;  /* 0x00f81f0004037f89 */ /* 0x0000a400000e0000 */
.L_x_5231:
[----:B------:R-:W-:Y:S01]  /*29ca0*/  VIADD R0, R0, 0x70 ;  /* 0x0000007000007836 */ /* 0x000fe20000000000 */
[----:B------:R-:W-:Y:S04]  /*29cb0*/  BSSY B0, `(.L_x_5068) ;  /* 0x000000c000007945 */ /* 0x000fe80003800000 */
[----:B------:R-:W-:-:S13]  /*29cc0*/  ISETP.GE.AND P2, PT, R0, R2, PT ;  /* 0x000000020000720c */ /* 0x000fda0003f46270 */
[----:B------:R-:W-:Y:S05]  /*29cd0*/  @P2 BRA `(.L_x_5069) ;  /* 0x0000000000242947 */ /* 0x000fea0003800000 */
[----:B0-----:R-:W4:Y:S01]  /*29ce0*/  LDL R4, [R1+0x2c] ;  /* 0x00002c0001047983 */ /* 0x001f220000100800 */
[----:B--2---:R-:W-:-:S05]  /*29cf0*/  LEA R2, P2, R8, R3, 0x1 ;  /* 0x0000000308027211 */ /* 0x004fca00078408ff */
[----:B-1----:R-:W-:-:S05]  /*29d00*/  IMAD.X R3, RZ, RZ, R5, P2 ;  /* 0x000000ffff037224 */ /* 0x002fca00010e0605 */
[----:B------:R-:W-:Y:S01]  /*29d10*/  @!PT LDS RZ, [RZ] ;  /* 0x00000000fffff984 */ /* 0x000fe20000000800 */
[----:B------:R-:W-:Y:S01]  /*29d20*/  @!PT LDS RZ, [RZ] ;  /* 0x00000000fffff984 */ /* 0x000fe20000000800 */
[----:B------:R-:W-:Y:S01]  /*29d30*/  @!PT LDS RZ, [RZ] ;  /* 0x00000000fffff984 */ /* 0x000fe20000000800 */
[----:B----4-:R4:W-:Y:S04]  /*29d40*/  LDGSTS.E.BYPASS.LTC128B.128 [R4+0x15c00], desc[UR46][R2.64], !P3 ;  /* 0x15c0000002047fae */ /* 0x0109e8000d901d6e */
[----:B------:R4:W-:Y:S04]  /*29d50*/  LDGSTS.E.BYPASS.LTC128B.128 [R4+0x19c00], desc[UR46][R2.64+0x80], !P0 ;  /* 0x19c0008002047fae */ /* 0x0009e8000c101d6e */
[----:B------:R4:W-:Y:S02]  /*29d60*/  LDGSTS.E.BYPASS.LTC128B.128 [R4+0x1dc00], desc[UR46][R2.64+0x100], !P1 ;  /* 0x1dc0010002047fae */ /* 0x0009e4000c901d6e */
.L_x_5069:
[----:B------:R-:W-:Y:S05]  /*29d70*/  BSYNC B0 ;  /* 0x0000000000007941 */ /* 0x000fea0003800000 */
.L_x_5068:
[----:B------:R-:W-:Y:S01]  /*29d80*/  NOP ;  /* 0x0000000000007918 */ /* 0x000fe20000000000 */
[----:B------:R-:W-:-:S13]  /*29d90*/  PLOP3.LUT P0, PT, PT, PT, PT, 0x80, 0x0 ;  /* 0x000000000000781c */ /* 0x000fda0003f0f070 */
.L_x_5070:
[----:B------:R-:W-:Y:S02]  /*29da0*/  PLOP3.LUT P1, PT, P1, P0, PT, 0xa2, 0x0 ;  /* 0x000000000000781c */ /* 0x000fe40000f21472 */
[----:B------:R-:W-:-:S08]  /*29db0*/  @P0 R2UR P1, UR4, R19 ;  /* 0x00000000130402ca */ /* 0x000fd00000020000 */
[----:B------:R-:W-:-:S05]  /*29dc0*/  @P0 PLOP3.LUT P0, PT, P1, PT, PT, 0x80, 0x0 ;  /* 0x000000000000081c */ /* 0x000fca0000f0f070 */
[----:B------:R-:W-:Y:S01]  /*29dd0*/  @!P1 SYNCS.ARRIVE.TRANS64.RED.A0T1 RZ, [UR4+0x30800], RZ ;  /* 0x030800ffffff99a7 */ /* 0x000fe20008200404 */
[----:B------:R-:W-:Y:S07]  /*29de0*/  @!P1 ARRIVES.LDGSTSBAR.64.TRANSCNT [UR4+0x30800] ;  /* 0x03080000ff0099b0 */ /* 0x000fee0008000a84 */
[----:B------:R-:W-:Y:S05]  /*29df0*/  @P0 BRA.U.ANY `(.L_x_5070) ;  /* 0xfffffffd00e80947 */ /* 0x000fea000393ffff */
[----:B----4-:R-:W4:Y:S02]  /*29e00*/  LDL.LU R2, [R1+0x58] ;  /* 0x0000580001027983 */ /* 0x010f240000300800 */
[----:B----4-:R-:W-:-:S04]  /*29e10*/  IADD3 R2, R2, 0x1, RZ ;  /* 0x0000000102027810 */ /* 0x010fc80007ffe0ff */
[----:B------:R-:W-:Y:S01]  /*29e20*/  LEA.HI R0, R2, R2, RZ, 0x1 ;  /* 0x0000000202007211 */ /* 0x000fe200078f08ff */
[----:B------:R4:W-:Y:S03]  /*29e30*/  STL [R1+0x58], R2 ;  /* 0x0000580201007387 */ /* 0x0009e60000100800 */
        /* <DEDUP_REMOVED lines=8> */
.L_x_5232:
[----:B------:R-:W-:Y:S05]  /*29ec0*/  BSYNC B0 ;  /* 0x0000000000007941 */ /* 0x000fea0003800000 */
.L_x_5071:
[----:B------:R-:W4:Y:S04]  /*29ed0*/  LDL R2, [R1+0x44] ;  /* 0x0000440001027983 */ /* 0x000f280000100800 */
[----:B0-----:R-:W5:Y:S01]  /*29ee0*/  LDL R4, [R1+0x30] ;  /* 0x0000300001047983 */ /* 0x001f620000100800 */
[----:B------:R-:W-:Y:S01]  /*29ef0*/  BSSY B0, `(.L_x_5073) ;  /* 0x000024d000007945 */ /* 0x000fe20003800000 */
[----:B----4-:R-:W-:-:S05]  /*29f00*/  VIADD R0, R2, 0xfffffffe ;  /* 0xfffffffe02007836 */ /* 0x010fca0000000000 */
[----:B-----5:R-:W-:-:S13]  /*29f10*/  ISETP.GE.AND P0, PT, R0, R4, PT ;  /* 0x000000040000720c */ /* 0x020fda0003f06270 */
[----:B------:R-:W-:Y:S05]  /*29f20*/  @!P0 BRA `(.L_x_5074) ;  /* 0x0000002400248947 */ /* 0x000fea0003800000 */
[----:B--2---:R-:W2:Y:S04]  /*29f30*/  LDL.LU R3, [R1+0x50] ;  /* 0x0000500001037983 */ /* 0x004ea80000300800 */
[----:B---3--:R-:W3:Y:S04]  /*29f40*/  LDL.LU R7, [R1+0x40] ;  /* 0x0000400001077983 */ /* 0x008ee80000300800 */
        /* <DEDUP_REMOVED lines=52> */
.L_x_5079:
[----:B------:R-:W-:Y:S01]  /*2a290*/  IMAD R3, R8, 0x8, R19 ;  /* 0x0000000808037824 */ /* 0x000fe200078e0213 */
[----:B------:R-:W-:Y:S01]  /*2a2a0*/  SHF.L.U32 R2, R9, 0x1f, RZ ;  /* 0x0000001f09027819 */ /* 0x000fe200000006ff */
[----:B------:R-:W-:Y:S03]  /*2a2b0*/  BSSY B3, `(.L_x_5080) ;  /* 0x0000003000037945 */ /* 0x000fe60003800000 */
[----:B------:R-:W1:Y:S02]  /*2a2c0*/  SYNCS.PHASECHK.TRANS64.TRYWAIT P0, [R3+URZ+0x30840], R2 ;  /* 0x03084002030075a7 */ /* 0x000e64000800017f */
[----:B-1----:R-:W-:Y:S05]  /*2a2d0*/  @!P0 BRA `(.L_x_5081) ;  /* 0x0000005800588947 */ /* 0x002fea0003800000 */
.L_x_5233:
[----:B------:R-:W-:Y:S05]  /*2a2e0*/  BSYNC B3 ;  /* 0x0000000000037941 */ /* 0x000fea0003800000 */
.L_x_5080:
        /* <DEDUP_REMOVED lines=10> */
.L_x_5083:
[----:B------:R-:W-:Y:S05]  /*2a390*/  BSYNC B3 ;  /* 0x0000000000037941 */ /* 0x000fea0003800000 */
.L_x_5082:
[----:B01----:R-:W2:Y:S01]  /*2a3a0*/  LDL R2, [R1+0x18] ;  /* 0x0000180001027983 */ /* 0x003ea20000100800 */
        /* <DEDUP_REMOVED lines=11> */
.L_x_5084:
        /* <DEDUP_REMOVED lines=16> */
.L_x_5085:
        /* <DEDUP_REMOVED lines=16> */
.L_x_5086:
        /* <DEDUP_REMOVED lines=17> */
.L_x_5234:
[----:B------:R-:W-:Y:S05]  /*2a770*/  BSYNC B3 ;  /* 0x0000000000037941 */ /* 0x000fea0003800000 */
.L_x_5087:
        /* <DEDUP_REMOVED lines=10> */
.L_x_5089:
[----:B------:R-:W-:Y:S01]  /*2a820*/  LOP3.LUT P0, RZ, R18, 0x8, RZ, 0xc0, !PT ;  /* 0x0000000812ff7812 */ /* 0x000fe2000780c0ff */
[----:B------:R-:W-:-:S12]  /*2a830*/  BSSY B3, `(.L_x_5090) ;  /* 0x0000003000037945 */ /* 0x000fd80003800000 */
[----:B------:R-:W-:Y:S05]  /*2a840*/  @P0 BRA `(.L_x_5091) ;  /* 0x0000000000040947 */ /* 0x000fea0003800000 */
[----:B------:R-:W-:Y:S01]  /*2a850*/  BPT.TRAP 0x1 ;  /* 0x000000040000795c */ /* 0x000fe20000300000 */
.L_x_5091:
[----:B------:R-:W-:Y:S05]  /*2a860*/  BSYNC B3 ;  /* 0x0000000000037941 */ /* 0x000fea0003800000 */
.L_x_5090:
        /* <DEDUP_REMOVED lines=13> */
.L_x_5092:
        /* <DEDUP_REMOVED lines=15> */
.L_x_5093:
        /* <DEDUP_REMOVED lines=15> */
.L_x_5094:
        /* <DEDUP_REMOVED lines=12> */
.L_x_5078:
[----:B------:R-:W-:Y:S05]  /*2abe0*/  BSYNC B1 ;  /* 0x0000000000017941 */ /* 0x000fea0003800000 */
.L_x_5077:
[----:B0-----:R-:W2:Y:S04]  /*2abf0*/  LDL.LU R0, [R1+0x44] ;  /* 0x0000440001007983 */ /* 0x001ea80000300800 */
[----:B------:R0:W-:Y:S04]  /*2ac00*/  STL [R1+0x10], R8 ;  /* 0x0000100801007387 */ /* 0x0001e80000100800 */
[----:B------:R0:W-:Y:S02]  /*2ac10*/  STL [R1+0x14], R9 ;  /* 0x0000140901007387 */ /* 0x0001e40000100800 */
[----:B0-2---:R-:W-:-:S07]  /*2ac20*/  VIADD R0, R0, 0xfffffffd ;  /* 0xfffffffd00007836 */ /* 0x005fce0000000000 */
.L_x_5076:
[----:B------:R-:W-:Y:S05]  /*2ac30*/  BSYNC B2 ;  /* 0x0000000000027941 */ /* 0x000fea0003800000 */
.L_x_5075:
[----:B------:R-:W-:-:S05]  /*2ac40*/  VIADD R10, R10, 0xfffffffe ;  /* 0xfffffffe0a0a7836 */ /* 0x000fca0000000000 */
[----:B------:R-:W-:-:S13]  /*2ac50*/  ISETP.NE.AND P0, PT, R10, R7, PT ;  /* 0x000000070a00720c */ /* 0x000fda0003f05270 */
[----:B------:R-:W-:Y:S05]  /*2ac60*/  @!P0 BRA `(.L_x_5074) ;  /* 0x0000001400d48947 */ /* 0x000fea0003800000 */
[----:B------:R-:W-:-:S07]  /*2ac70*/  IMAD.MOV.U32 R9, RZ, RZ, R17 ;  /* 0x000000ffff097224 */ /* 0x000fce00078e0011 */
.L_x_5131:
        /* <DEDUP_REMOVED lines=35> */
.L_x_5097:
[----:B------:R-:W-:Y:S01]  /*2aeb0*/  IMAD R3, R4, 0x8, R19 ;  /* 0x0000000804037824 */ /* 0x000fe200078e0213 */
[----:B------:R-:W-:Y:S01]  /*2aec0*/  SHF.L.U32 R2, R5, 0x1f, RZ ;  /* 0x0000001f05027819 */ /* 0x000fe200000006ff */
[----:B------:R-:W-:Y:S03]  /*2aed0*/  BSSY B2, `(.L_x_5098) ;  /* 0x0000003000027945 */ /* 0x000fe60003800000 */
[----:B------:R-:W1:Y:S02]  /*2aee0*/  SYNCS.PHASECHK.TRANS64.TRYWAIT P0, [R3+URZ+0x30840], R2 ;  /* 0x03084002030075a7 */ /* 0x000e64000800017f */
[----:B-1----:R-:W-:Y:S05]  /*2aef0*/  @!P0 BRA `(.L_x_5099) ;  /* 0x0000004c00788947 */ /* 0x002fea0003800000 */
.L_x_5235:
[----:B------:R-:W-:Y:S05]  /*2af00*/  BSYNC B2 ;  /* 0x0000000000027941 */ /* 0x000fea0003800000 */
.L_x_5098:
        /* <DEDUP_REMOVED lines=10> */
.L_x_5101:
[----:B------:R-:W-:Y:S05]  /*2afb0*/  BSYNC B2 ;  /* 0x0000000000027941 */ /* 0x000fea0003800000 */
.L_x_5100:
[----:B-12---:R-:W2:Y:S01]  /*2afc0*/  LDL R2, [R1+0x18] ;  /* 0x0000180001027983 */ /* 0x006ea20000100800 */
        /* <DEDUP_REMOVED lines=11> */
.L_x_5102:
        /* <DEDUP_REMOVED lines=16> */
.L_x_5103:
        /* <DEDUP_REMOVED lines=16> */
.L_x_5104:
        /* <DEDUP_REMOVED lines=17> */
.L_x_5236:
[----:B------:R-:W-:Y:S05]  /*2b390*/  BSYNC B2 ;  /* 0x0000000000027941 */ /* 0x000fea0003800000 */
.L_x_5105:
        /* <DEDUP_REMOVED lines=10> */
.L_x_5107:
[----:B------:R-:W-:Y:S01]  /*2b440*/  LOP3.LUT P0, RZ, R18, 0x8, RZ, 0xc0, !PT ;  /* 0x0000000812ff7812 */ /* 0x000fe2000780c0ff */
[----:B------:R-:W-:-:S12]  /*2b450*/  BSSY B2, `(.L_x_5108) ;  /* 0x0000003000027945 */ /* 0x000fd80003800000 */
[----:B------:R-:W-:Y:S05]  /*2b460*/  @P0 BRA `(.L_x_5109) ;  /* 0x0000000000040947 */ /* 0x000fea0003800000 */
[----:B------:R-:W-:Y:S01]  /*2b470*/  BPT.TRAP 0x1 ;  /* 0x000000040000795c */ /* 0x000fe20000300000 */
.L_x_5109:
[----:B------:R-:W-:Y:S05]  /*2b480*/  BSYNC B2 ;  /* 0x0000000000027941 */ /* 0x000fea0003800000 */
.L_x_5108:
        /* <DEDUP_REMOVED lines=13> */
.L_x_5110:
        /* <DEDUP_REMOVED lines=15> */
.L_x_5111:
        /* <DEDUP_REMOVED lines=15> */
.L_x_5112:
        /* <DEDUP_REMOVED lines=12> */
.L_x_5096:
[----:B------:R-:W-:Y:S05]  /*2b800*/  BSYNC B1 ;  /* 0x0000000000017941 */ /* 0x000fea0003800000 */
.L_x_5095:
        /* <DEDUP_REMOVED lines=35> */
.L_x_5115:
[----:B------:R-:W-:Y:S01]  /*2ba40*/  LEA R3, R11, R19, 0x3 ;  /* 0x000000130b037211 */ /* 0x000fe200078e18ff */
[----:B------:R-:W-:Y:S01]  /*2ba50*/  BSSY B2, `(.L_x_5116) ;  /* 0x0000004000027945 */ /* 0x000fe20003800000 */
[----:B------:R-:W-:-:S04]  /*2ba60*/  SHF.L.U32 R2, R10, 0x1f, RZ ;  /* 0x0000001f0a027819 */ /* 0x000fc800000006ff */
[----:B------:R-:W2:Y:S02]  /*2ba70*/  SYNCS.PHASECHK.TRANS64.TRYWAIT P0, [R3+URZ+0x30840], R2 ;  /* 0x03084002030075a7 */ /* 0x000ea4000800017f */
[----:B--2---:R-:W-:Y:S05]  /*2ba80*/  @!P0 BRA `(.L_x_5117) ;  /* 0x0000004000bc8947 */ /* 0x004fea0003800000 */
.L_x_5237:
[----:B------:R-:W-:Y:S05]  /*2ba90*/  BSYNC B2 ;  /* 0x0000000000027941 */ /* 0x000fea0003800000 */
.L_x_5116:
        /* <DEDUP_REMOVED lines=10> */
.L_x_5119:
[----:B------:R-:W-:Y:S05]  /*2bb40*/  BSYNC B2 ;  /* 0x0000000000027941 */ /* 0x000fea0003800000 */
.L_x_5118:
        /* <DEDUP_REMOVED lines=10> */
[----:B---3--:R-:W-:-:S02]  /*2bbf0*/  IMAD R8, R8, 0x9000, R19 ;  /* 0x0000900008087824 */ /* 0x008fc400078e0213 */
[----:B--2---:R-:W-:Y:S02]  /*2bc00*/  IMAD R2, R7, 0x60, R2 ;  /* 0x0000006007027824 */ /* 0x004fe400078e0202 */
[----:B------:R-:W-:-:S08]  /*2bc10*/  VIADD R10, R8, 0x1e400 ;  /* 0x0001e400080a7836 */ /* 0x000fd00000000000 */
.L_x_5120:
        /* <DEDUP_REMOVED lines=16> */
.L_x_5121:
        /* <DEDUP_REMOVED lines=16> */
.L_x_5122:
        /* <DEDUP_REMOVED lines=15> */
.L_x_5238:
[----:B------:R-:W-:Y:S05]  /*2bf10*/  BSYNC B2 ;  /* 0x0000000000027941 */ /* 0x000fea0003800000 */
.L_x_5123:
        /* <DEDUP_REMOVED lines=10> */
.L_x_5125:
[----:B------:R-:W-:Y:S01]  /*2bfc0*/  LOP3.LUT P0, RZ, R18, 0x8, RZ, 0xc0, !PT ;  /* 0x0000000812ff7812 */ /* 0x000fe2000780c0ff */
[----:B------:R-:W-:-:S12]  /*2bfd0*/  BSSY B2, `(.L_x_5126) ;  /* 0x0000003000027945 */ /* 0x000fd80003800000 */
[----:B------:R-:W-:Y:S05]  /*2bfe0*/  @P0 BRA `(.L_x_5127) ;  /* 0x0000000000040947 */ /* 0x000fea0003800000 */
[----:B------:R-:W-:Y:S01]  /*2bff0*/  BPT.TRAP 0x1 ;  /* 0x000000040000795c */ /* 0x000fe20000300000 */
.L_x_5127:
[----:B------:R-:W-:Y:S05]  /*2c000*/  BSYNC B2 ;  /* 0x0000000000027941 */ /* 0x000fea0003800000 */
.L_x_5126:
        /* <DEDUP_REMOVED lines=12> */
.L_x_5128:
        /* <DEDUP_REMOVED lines=15> */
.L_x_5129:
        /* <DEDUP_REMOVED lines=15> */
.L_x_5130:
        /* <DEDUP_REMOVED lines=12> */
.L_x_5114:
[----:B------:R-:W-:Y:S05]  /*2c370*/  BSYNC B1 ;  /* 0x0000000000017941 */ /* 0x000fea0003800000 */
.L_x_5113:
[----:B------:R-:W2:Y:S01]  /*2c380*/  LDL R2, [R1+0x30] ;  /* 0x0000300001027983 */ /* 0x000ea20000100800 */
[----:B------:R-:W-:Y:S02]  /*2c390*/  IADD3 R0, R0, -0x2, RZ ;  /* 0xfffffffe00007810 */ /* 0x000fe40007ffe0ff */
[----:B--2---:R-:W-:-:S13]  /*2c3a0*/  ISETP.GT.AND P0, PT, R6, R2, PT ;  /* 0x000000020600720c */ /* 0x004fda0003f04270 */
[----:B------:R-:W-:Y:S05]  /*2c3b0*/  @P0 BRA `(.L_x_5131) ;  /* 0xffffffe800300947 */ /* 0x000fea000383ffff */
.L_x_5074:
[----:B------:R-:W-:Y:S05]  /*2c3c0*/  BSYNC B0 ;  /* 0x0000000000007941 */ /* 0x000fea0003800000 */
.L_x_5073:
[----:B------:R-:W4:Y:S01]  /*2c3d0*/  S2R R2, SR_TID.X ;  /* 0x0000000000027919 */ /* 0x000f220000002100 */
[----:B------:R-:W-:Y:S01]  /*2c3e0*/  BSSY B0, `(.L_x_5132) ;  /* 0x0000011000007945 */ /* 0x000fe20003800000 */
[----:B----4-:R-:W-:-:S04]  /*2c3f0*/  LOP3.LUT R2, R2, 0x7f, RZ, 0xc0, !PT ;  /* 0x0000007f02027812 */ /* 0x010fc800078ec0ff */
[----:B------:R-:W-:-:S13]  /*2c400*/  ISETP.NE.AND P0, PT, R2, RZ, PT ;  /* 0x000000ff0200720c */ /* 0x000fda0003f05270 */
[----:B------:R-:W-:Y:S05]  /*2c410*/  @P0 BRA `(.L_x_5133) ;  /* 0x0000000000340947 */ /* 0x000fea0003800000 */
[----:B------:R-:W4:Y:S01]  /*2c420*/  S2R R2, SR_LANEID ;  /* 0x0000000000027919 */ /* 0x000f220000000000 */
[----:B------:R-:W-:Y:S01]  /*2c430*/  VOTEU.ANY UR4, UPT, PT ;  /* 0x0000000000047886 */ /* 0x000fe200038e0100 */
[----:B-1----:R-:W1:Y:S01]  /*2c440*/  LDC.64 R4, c[0x0][0xc60] ;  /* 0x00031800ff047b82 */ /* 0x002e620000000a00 */
[----:B------:R-:W4:Y:S02]  /*2c450*/  FLO.U32 R0, UR4 ;  /* 0x0000000400007d00 */ /* 0x000f2400080e0000 */
[----:B----4-:R-:W-:-:S06]  /*2c460*/  ISETP.EQ.U32.AND P0, PT, R0, R2, PT ;  /* 0x000000020000720c */ /* 0x010fcc0003f02070 */
[----:B------:R-:W1:Y:S07]  /*2c470*/  POPC R2, UR4 ;  /* 0x0000000400027d09 */ /* 0x000e6e0008000000 */
[----:B-1----:R-:W4:Y:S04]  /*2c480*/  @P0 ATOMG.E.ADD.STRONG.GPU PT, R2, desc[UR46][R4.64], R2 ;  /* 0x00000002040209a8 */ /* 0x002f2800081ee1ee */
[----:B----4-:R1:W4:Y:S02]  /*2c490*/  SHFL.IDX PT, R2, R2, R0, 0x1f ;  /* 0x00001f0002027589 */ /* 0x01032400000e0000 */
[----:B-1----:R-:W1:Y:S02]  /*2c4a0*/  S2R R0, SR_LTMASK ;  /* 0x0000000000007919 */ /* 0x002e640000003900 */
[----:B-1----:R-:W-:-:S06]  /*2c4b0*/  LOP3.LUT R0, R0, UR4, RZ, 0xc0, !PT ;  /* 0x0000000400007c12 */ /* 0x002fcc000f8ec0ff */
[----:B------:R-:W4:Y:S02]  /*2c4c0*/  POPC R0, R0 ;  /* 0x0000000000007309 */ /* 0x000f240000000000 */
[----:B----4-:R-:W-:-:S05]  /*2c4d0*/  IADD3 R0, R2, UR39, R0 ;  /* 0x0000002702007c10 */ /* 0x010fca000fffe000 */
[----:B------:R4:W-:Y:S02]  /*2c4e0*/  STL [R1], R0 ;  /* 0x0000000001007387 */ /* 0x0009e40000100800 */
.L_x_5133:
[----:B------:R-:W-:Y:S05]  /*2c4f0*/  BSYNC B0 ;  /* 0x0000000000007941 */ /* 0x000fea0003800000 */
.L_x_5132:
[----:B------:R-:W-:Y:S01]  /*2c500*/  LOP3.LUT P0, RZ, R18, 0x4, RZ, 0xc0, !PT ;  /* 0x0000000412ff7812 */ /* 0x000fe2000780c0ff */
[----:B------:R-:W-:-:S12]  /*2c510*/  BSSY B0, `(.L_x_5134) ;  /* 0x000004e000007945 */ /* 0x000fd80003800000 */
[----:B------:R-:W-:Y:S05]  /*2c520*/  @!P0 BRA `(.L_x_5135) ;  /* 0x0000000400308947 */ /* 0x000fea0003800000 */
[----:B----4-:R-:W4:Y:S04]  /*2c530*/  LDL R0, [R1+0x10] ;  /* 0x0000100001007983 */ /* 0x010f280000100800 */
[----:B------:R-:W5:Y:S01]  /*2c540*/  LDL R2, [R1+0x14] ;  /* 0x0000140001027983 */ /* 0x000f620000100800 */
[----:B------:R-:W-:Y:S01]  /*2c550*/  BSSY B1, `(.L_x_5136) ;  /* 0x0000005000017945 */ /* 0x000fe20003800000 */
[----:B----4-:R-:W-:Y:S01]  /*2c560*/  IMAD R0, R0, 0x8, R19 ;  /* 0x0000000800007824 */ /* 0x010fe200078e0213 */
[----:B-----5:R-:W-:-:S04]  /*2c570*/  SHF.L.U32 R2, R2, 0x1f, RZ ;  /* 0x0000001f02027819 */ /* 0x020fc800000006ff */
[----:B------:R-:W4:Y:S02]  /*2c580*/  SYNCS.PHASECHK.TRANS64.TRYWAIT P0, [R0+URZ+0x30860], R2 ;  /* 0x03086002000075a7 */ /* 0x000f24000800017f */
[----:B----4-:R-:W-:Y:S05]  /*2c590*/  @!P0 BRA `(.L_x_5137) ;  /* 0x0000003800208947 */ /* 0x010fea0003800000 */
.L_x_5239:
[----:B------:R-:W-:Y:S05]  /*2c5a0*/  BSYNC B1 ;  /* 0x0000000000017941 */ /* 0x000fea0003800000 */
.L_x_5136:
[----:B--2---:R-:W2:Y:S01]  /*2c5b0*/  S2R R3, SR_TID.X ;  /* 0x0000000000037919 */ /* 0x004ea20000002100 */
[----:B------:R-:W-:-:S04]  /*2c5c0*/  UPRMT UR4, UR38, 0x9910, URZ ;  /* 0x0000991026047896 */ /* 0x000fc8000800003f */
[----:B------:R-:W-:Y:S01]  /*2c5d0*/  UISETP.NE.AND UP0, UPT, UR4, 0x2, UPT ;  /* 0x000000020400788c */ /* 0x000fe2000bf05270 */
[----:B--2---:R-:W-:-:S04]  /*2c5e0*/  LOP3.LUT R3, R3, 0x7f, RZ, 0xc0, !PT ;  /* 0x0000007f03037812 */ /* 0x004fc800078ec0ff */
[----:B------:R-:W-:-:S13]  /*2c5f0*/  ISETP.NE.AND P0, PT, R3, RZ, PT ;  /* 0x000000ff0300720c */ /* 0x000fda0003f05270 */
[----:B----4-:R-:W-:-:S04]  /*2c600*/  @!P0 IMAD.MOV.U32 R2, RZ, RZ, 0x9000 ;  /* 0x00009000ff028424 */ /* 0x010fc800078e00ff */
[----:B------:R2:W-:Y:S01]  /*2c610*/  @!P0 SYNCS.ARRIVE.TRANS64 RZ, [R0+URZ+0x30850], R2 ;  /* 0x0308500200ff89a7 */ /* 0x0005e2000800003f */
[----:B------:R-:W-:-:S13]  /*2c620*/  PLOP3.LUT P0, PT, PT, PT, UP0, 0x80, 0x0 ;  /* 0x000000000000781c */ /* 0x000fda0003f0f008 */
[----:B--2---:R-:W-:Y:S05]  /*2c630*/  @P0 BRA `(.L_x_5138) ;  /* 0x0000000000040947 */ /* 0x004fea0003800000 */
[----:B------:R-:W-:Y:S01]  /*2c640*/  BPT.TRAP 0x1 ;  /* 0x000000040000795c */ /* 0x000fe20000300000 */
.L_x_5138:
[----:B------:R-:W-:Y:S01]  /*2c650*/  LOP3.LUT P0, RZ, R18, 0x8, RZ, 0xc0, !PT ;  /* 0x0000000812ff7812 */ /* 0x000fe2000780c0ff */
[----:B------:R-:W-:-:S12]  /*2c660*/  BSSY B1, `(.L_x_5139) ;  /* 0x0000003000017945 */ /* 0x000fd80003800000 */
[----:B------:R-:W-:Y:S05]  /*2c670*/  @P0 BRA `(.L_x_5140) ;  /* 0x0000000000040947 */ /* 0x000fea0003800000 */
[----:B------:R-:W-:Y:S01]  /*2c680*/  BPT.TRAP 0x1 ;  /* 0x000000040000795c */ /* 0x000fe20000300000 */
.L_x_5140:
[----:B------:R-:W-:Y:S05]  /*2c690*/  BSYNC B1 ;  /* 0x0000000000017941 */ /* 0x000fea0003800000 */
.L_x_5139:
[----:B------:R-:W2:Y:S04]  /*2c6a0*/  LDL.LU R4, [R1+0x18] ;  /* 0x0000180001047983 */ /* 0x000ea80000300800 */
[----:B------:R-:W2:Y:S04]  /*2c6b0*/  LDL.LU R3, [R1+0x4] ;  /* 0x0000040001037983 */ /* 0x000ea80000300800 */
[----:B------:R-:W4:Y:S01]  /*2c6c0*/  LDL R2, [R1+0x10] ;  /* 0x0000100001027983 */ /* 0x000f220000100800 */
        /* <DEDUP_REMOVED lines=8> */
[----:B----4-:R-:W-:-:S04]  /*2c750*/  IMAD R2, R2, 0x9000, R19 ;  /* 0x0000900002027824 */ /* 0x010fc800078e0213 */
[----:B------:R-:W-:-:S07]  /*2c760*/  VIADD R4, R2, 0x400 ;  /* 0x0000040002047836 */ /* 0x000fce0000000000 */
.L_x_5141:
        /* <DEDUP_REMOVED lines=15> */
.L_x_5142:
        /* <DEDUP_REMOVED lines=15> */
.L_x_5143:
        /* <DEDUP_REMOVED lines=10> */
.L_x_5135:
[----:B------:R-:W-:Y:S05]  /*2c9f0*/  BSYNC B0 ;  /* 0x0000000000007941 */ /* 0x000fea0003800000 */
.L_x_5134:
[----:B-1----:R-:W4:Y:S04]  /*2ca00*/  LDL.LU R5, [R1+0x10] ;  /* 0x0000100001057983 */ /* 0x002f280000300800 */
[----:B------:R-:W5:Y:S01]  /*2ca10*/  LDL.LU R4, [R1+0x14] ;  /* 0x0000140001047983 */ /* 0x000f620000300800 */
[----:B----4-:R-:W-:-:S05]  /*2ca20*/  VIADD R0, R5, 0x1 ;  /* 0x0000000105007836 */ /* 0x010fca0000000000 */
[----:B------:R-:W-:-:S04]  /*2ca30*/  ISETP.NE.AND P0, PT, R0, 0x2, PT ;  /* 0x000000020000780c */ /* 0x000fc80003f05270 */
[----:B------:R-:W-:Y:S02]  /*2ca40*/  SEL R2, RZ, 0x1, P0 ;  /* 0x00000001ff027807 */ /* 0x000fe40000000000 */
[----:B------:R-:W-:Y:S02]  /*2ca50*/  SEL R0, R0, RZ, P0 ;  /* 0x000000ff00007207 */ /* 0x000fe40000000000 */
[----:B-----5:R-:W-:-:S03]  /*2ca60*/  LOP3.LUT R4, R4, R2, RZ, 0x3c, !PT ;  /* 0x0000000204047212 */ /* 0x020fc600078e3cff */
[----:B------:R1:W-:Y:S04]  /*2ca70*/  STL [R1+0x10], R0 ;  /* 0x0000100001007387 */ /* 0x0003e80000100800 */
[----:B------:R1:W-:Y:S02]  /*2ca80*/  STL [R1+0x14], R4 ;  /* 0x0000140401007387 */ /* 0x0003e40000100800 */
.L_x_5053:
[----:B------:R-:W-:Y:S05]  /*2ca90*/  BSYNC B7 ;  /* 0x0000000000077941 */ /* 0x000fea0003800000 */
.L_x_5051:
[----:B------:R-:W-:-:S13]  /*2caa0*/  LOP3.LUT P0, RZ, R18, 0x10, RZ, 0xc0, !PT ;  /* 0x0000001012ff7812 */ /* 0x000fda000780c0ff */
[----:B------:R-:W-:Y:S05]  /*2cab0*/  @!P0 BRA `(.L_x_5144) ;  /* 0x00000000002c8947 */ /* 0x000fea0003800000 */
[----:B------:R-:W-:Y:S05]  /*2cac0*/  WARPSYNC.ALL ;  /* 0x0000000000007948 */ /* 0x000fea0003800000 */
[----:B------:R-:W5:Y:S08]  /*2cad0*/  S2UR UR5, SR_CgaCtaId ;  /* 0x00000000000579c3 */ /* 0x000f700000008800 */
[----:B------:R-:W-:Y:S06]  /*2cae0*/  BAR.SYNC.DEFER_BLOCKING 0x5, 0x180 ;  /* 0x0146000000007b1d */ /* 0x000fec0000010000 */
[----:B------:R-:W-:-:S02]  /*2caf0*/  UMOV UR4, 0x400 ;  /* 0x0000040000047882 */ /* 0x000fc40000000000 */
[----:B-----5:R-:W-:-:S06]  /*2cb00*/  ULEA UR4, UR5, UR4, 0x18 ;  /* 0x0000000405047291 */ /* 0x020fcc000f8ec03f */
[----:B------:R-:W-:-:S05]  /*2cb10*/  MOV R19, UR4 ;  /* 0x0000000400137c02 */ /* 0x000fca0008000f00 */
[----:B-1-3--:R-:W1:Y:S04]  /*2cb20*/  LDS.128 R4, [R19+0x308d0] ;  /* 0x0308d00013047984 */ /* 0x00ae680000000c00 */
[----:B-1----:R1:W-:Y:S04]  /*2cb30*/  STL.64 [R1], R4 ;  /* 0x0000000401007387 */ /* 0x0023e80000100a00 */
[----:B------:R1:W-:Y:S01]  /*2cb40*/  STL.64 [R1+0x8], R6 ;  /* 0x0000080601007387 */ /* 0x0003e20000100a00 */
[----:B------:R-:W-:Y:S06]  /*2cb50*/  BAR.ARV 0x4, 0x180 ;  /* 0x0106000000007b1d */ /* 0x000fec0000002000 */
[----:B------:R-:W-:Y:S05]  /*2cb60*/  BRA `(.L_x_5145) ;  /* 0x00000010002c7947 */ /* 0x000fea0003800000 */
.L_x_5144:
[----:B------:R-:W5:Y:S01]  /*2cb70*/  LDL R16, [R1+0x28] ;  /* 0x0000280001107983 */ /* 0x000f620000100800 */
[----:B------:R-:W-:Y:S01]  /*2cb80*/  UMOV UR4, 0xffffffff ;  /* 0xffffffff00047882 */ /* 0x000fe20000000000 */
[----:B-----5:R-:W-:Y:S02]  /*2cb90*/  ISETP.NE.AND P5, PT, R16, 0x1f, PT ;  /* 0x0000001f1000780c */ /* 0x020fe40003fa5270 */
[----:B------:R-:W-:Y:S11]  /*2cba0*/  BRA.DIV UR4, `(.L_x_5146) ;  /* 0x0000003204b07947 */ /* 0x000ff6000b800000 */
[----:B--2---:R-:W1:Y:S01]  /*2cbb0*/  LDL R3, [R1+0xc] ;  /* 0x00000c0001037983 */ /* 0x004e620000100800 */
[----:B------:R-:W-:-:S03]  /*2cbc0*/  ULDC UR4, c[0x0][0xc3c] ;  /* 0x00030f0000047ab9 */ /* 0x000fc60000000800 */
[----:B------:R-:W0:Y:S01]  /*2cbd0*/  LDL.LU R2, [R1] ;  /* 0x0000000001027983 */ /* 0x000e220000300800 */
[----:B------:R-:W-:Y:S01]  /*2cbe0*/  LOP3.LUT P4, RZ, R18, 0x1, RZ, 0xc0, !PT ;  /* 0x0000000112ff7812 */ /* 0x000fe2000788c0ff */
[----:B-1--4-:R-:W-:Y:S02]  /*2cbf0*/  IMAD.IADD R0, R3, 0x1, R16 ;  /* 0x0000000103007824 */ /* 0x012fe400078e0210 */
[----:B0-----:R-:W-:-:S03]  /*2cc00*/  IMAD.MOV.U32 R10, RZ, RZ, R2 ;  /* 0x000000ffff0a7224 */ /* 0x001fc600078e0002 */
[----:B------:R-:W-:-:S13]  /*2cc10*/  ISETP.GE.OR P0, PT, R0, UR4, !P5 ;  /* 0x0000000400007c0c */ /* 0x000fda000ef06670 */
[----:B------:R-:W0:Y:S08]  /*2cc20*/  @!P0 LDC.64 R2, c[0x0][0xc80] ;  /* 0x00032000ff028b82 */ /* 0x000e300000000a00 */
[----:B---3--:R-:W1:Y:S01]  /*2cc30*/  @!P0 LDC.64 R6, c[0x0][0xc78] ;  /* 0x00031e00ff068b82 */ /* 0x008e620000000a00 */
        /* <DEDUP_REMOVED lines=9> */
[----:B------:R-:W-:-:S03]  /*2ccd0*/  ISETP.GE.U32.AND P3, PT, R16, 0x10, PT ;  /* 0x000000101000780c */ /* 0x000fc60003f66070 */
[----:B------:R-:W-:Y:S01]  /*2cce0*/  SHFL.IDX PT, R0, R10, 0x1, 0x1f ;  /* 0x00201f000a007f89 */ /* 0x000fe200000e0000 */
[----:B--2---:R-:W-:Y:S02]  /*2ccf0*/  @!P0 IMAD.MOV.U32 R4, RZ, RZ, R8 ;  /* 0x000000ffff048224 */ /* 0x004fe400078e0008 */
        /* <DEDUP_REMOVED lines=20> */
.L_x_5249:
[----:B------:R-:W-:Y:S02]  /*2ce40*/  ULDC UR4, c[0x0][0xc38] ;  /* 0x00030e0000047ab9 */ /* 0x000fe40000000800 */
[----:B------:R-:W-:-:S04]  /*2ce50*/  IMAD.U32 R2, RZ, RZ, UR4 ;  /* 0x00000004ff027e24 */ /* 0x000fc8000f8e00ff */
[----:B-1----:R-:W-:-:S04]  /*2ce60*/  IMAD R9, R9, R2, RZ ;  /* 0x0000000209097224 */ /* 0x002fc800078e02ff */
[----:B------:R-:W-:-:S05]  /*2ce70*/  IMAD.IADD R0, R0, 0x1, R9 ;  /* 0x0000000100007824 */ /* 0x000fca00078e0209 */
[----:B------:R-:W-:-:S13]  /*2ce80*/  ISETP.GT.AND P4, PT, R0, R5, PT ;  /* 0x000000050000720c */ /* 0x000fda0003f84270 */
[----:B------:R-:W-:Y:S05]  /*2ce90*/  @P4 BRA `(.L_x_5147) ;  /* 0x0000000000ac4947 */ /* 0x000fea0003800000 */
.L_x_5150:
[----:B------:R-:W2:Y:S01]  /*2cea0*/  LDL.LU R3, [R1+0xc] ;  /* 0x00000c0001037983 */ /* 0x000ea20000300800 */
[----:B------:R-:W1:Y:S01]  /*2ceb0*/  LDC R2, c[0x0][0xc3c] ;  /* 0x00030f00ff027b82 */ /* 0x000e620000000800 */
[----:B--2---:R-:W-:-:S05]  /*2cec0*/  VIADD R3, R3, 0x1f ;  /* 0x0000001f03037836 */ /* 0x004fca0000000000 */
[----:B-1----:R-:W-:-:S13]  /*2ced0*/  ISETP.GE.AND P4, PT, R3, R2, PT ;  /* 0x000000020300720c */ /* 0x002fda0003f86270 */
[----:B------:R-:W-:Y:S05]  /*2cee0*/  @P4 BRA `(.L_x_5148) ;  /* 0x0000000800e84947 */ /* 0x000fea0003800000 */
[----:B------:R-:W2:Y:S04]  /*2cef0*/  LDL R4, [R1+0x28] ;  /* 0x0000280001047983 */ /* 0x000ea80000100800 */
[----:B------:R1:W-:Y:S01]  /*2cf00*/  STL [R1+0xc], R3 ;  /* 0x00000c0301007387 */ /* 0x0003e20000100800 */
[----:B--2---:R-:W-:Y:S01]  /*2cf10*/  IADD3 R6, R3, R4, RZ ;  /* 0x0000000403067210 */ /* 0x004fe20007ffe0ff */
        /* <DEDUP_REMOVED lines=29> */
.L_x_5257:
[----:B------:R-:W-:Y:S02]  /*2d0f0*/  ULDC UR4, c[0x0][0xc38] ;  /* 0x00030e0000047ab9 */ /* 0x000fe40000000800 */
[----:B------:R-:W-:-:S05]  /*2d100*/  MOV R2, UR4 ;  /* 0x0000000400027c02 */ /* 0x000fca0008000f00 */
[----:B-1----:R-:W-:-:S04]  /*2d110*/  IMAD R9, R9, R2, RZ ;  /* 0x0000000209097224 */ /* 0x002fc800078e02ff */
[----:B------:R-:W-:-:S05]  /*2d120*/  IMAD.IADD R0, R9, 0x1, R0 ;  /* 0x0000000109007824 */ /* 0x000fca00078e0200 */
[----:B------:R-:W-:-:S13]  /*2d130*/  ISETP.GT.AND P4, PT, R0, R5, PT ;  /* 0x000000050000720c */ /* 0x000fda0003f84270 */
[----:B------:R-:W-:Y:S05]  /*2d140*/  @!P4 BRA `(.L_x_5150) ;  /* 0xfffffffc0054c947 */ /* 0x000fea000383ffff */
.L_x_5147:
        /* <DEDUP_REMOVED lines=12> */
.L_x_5262:
[----:B------:R-:W-:-:S13]  /*2d210*/  ISETP.NE.AND P0, PT, R0, RZ, PT ;  /* 0x000000ff0000720c */ /* 0x000fda0003f05270 */
[----:B------:R-:W-:Y:S05]  /*2d220*/  @!P0 BRA `(.L_x_5152) ;  /* 0x0000000000148947 */ /* 0x000fea0003800000 */
[----:B------:R-:W-:Y:S01]  /*2d230*/  UMOV UR4, 0xffffffff ;  /* 0xffffffff00047882 */ /* 0x000fe20000000000 */
[----:B-1----:R-:W-:Y:S02]  /*2d240*/  VIADD R3, R3, 0xffffffff ;  /* 0xffffffff03037836 */ /* 0x002fe40000000000 */
[----:B------:R-:W-:Y:S05]  /*2d250*/  BRA.DIV UR4, `(.L_x_5153) ;  /* 0x0000003604a87947 */ /* 0x000fea000b800000 */
[----:B------:R1:W2:Y:S02]  /*2d260*/  SHFL.IDX PT, R3, R7, R3, 0x1f ;  /* 0x00001f0307037589 */ /* 0x0002a400000e0000 */
.L_x_5265:
[----:B--2---:R-:W-:-:S07]  /*2d270*/  IMAD.MOV.U32 R8, RZ, RZ, R3 ;  /* 0x000000ffff087224 */ /* 0x004fce00078e0003 */
.L_x_5152:
[----:B------:R-:W-:Y:S01]  /*2d280*/  ISETP.NE.AND P0, PT, R6, 0x1, PT ;  /* 0x000000010600780c */ /* 0x000fe20003f05270 */
[----:B------:R-:W-:-:S05]  /*2d290*/  IMAD R0, R8, R2, R9 ;  /* 0x0000000208007224 */ /* 0x000fca00078e0209 */
[----:B------:R2:W-:Y:S02]  /*2d2a0*/  STL [R1], R0 ;  /* 0x0000000001007387 */ /* 0x0005e40000100800 */
[----:B--2---:R-:W-:-:S05]  /*2d2b0*/  IMAD.IADD R0, R5, 0x1, -R0 ;  /* 0x0000000105007824 */ /* 0x004fca00078e0a00 */
[----:B------:R-:W-:Y:S05]  /*2d2c0*/  @!P0 BRA `(.L_x_5154) ;  /* 0x0000000000e48947 */ /* 0x000fea0003800000 */
[----:B------:R-:W-:-:S04]  /*2d2d0*/  IABS R5, R4 ;  /* 0x0000000400057213 */ /* 0x000fc80000000000 */
[----:B------:R-:W2:Y:S08]  /*2d2e0*/  I2F.RP R2, R5 ;  /* 0x0000000500027306 */ /* 0x000eb00000209400 */
[----:B--2---:R-:W2:Y:S02]  /*2d2f0*/  MUFU.RCP R2, R2 ;  /* 0x0000000200027308 */ /* 0x004ea40000001000 */
[----:B--2---:R-:W-:-:S06]  /*2d300*/  VIADD R2, R2, 0xffffffe ;  /* 0x0ffffffe02027836 */ /* 0x004fcc0000000000 */
[----:B-1----:R-:W1:Y:S02]  /*2d310*/  F2I.FTZ.U32.TRUNC.NTZ R3, R2 ;  /* 0x0000000200037305 */ /* 0x002e64000021f000 */
[----:B-1----:R-:W-:-:S05]  /*2d320*/  IADD3 R2, RZ, -R3, RZ ;  /* 0x80000003ff027210 */ /* 0x002fca0007ffe0ff */
        /* <DEDUP_REMOVED lines=43> */
[----:B------:R-:W-:Y:S02]  /*2d5e0*/  @!P1 IADD3 R7, -R7, RZ, RZ ;  /* 0x000000ff07079210 */ /* 0x000fe40007ffe1ff */
[----:B------:R-:W-:-:S05]  /*2d5f0*/  @!P2 LOP3.LUT R7, RZ, R6, RZ, 0x33, !PT ;  /* 0x00000006ff07a212 */ /* 0x000fca00078e33ff */
[----:B------:R-:W-:-:S04]  /*2d600*/  IMAD.MOV R2, RZ, RZ, -R7 ;  /* 0x000000ffff027224 */ /* 0x000fc800078e0a07 */
[C---:B------:R-:W-:Y:S02]  /*2d610*/  IMAD R2, R6.reuse, R2, R3 ;  /* 0x0000000206027224 */ /* 0x040fe400078e0203 */
[----:B------:R-:W-:-:S04]  /*2d620*/  IMAD R6, R6, 0x1000000, R7 ;  /* 0x0100000006067824 */ /* 0x000fc800078e0207 */
[----:B------:R-:W-:-:S05]  /*2d630*/  IMAD R2, R2, 0x10000, R6 ;  /* 0x0001000002027824 */ /* 0x000fca00078e0206 */
[----:B------:R1:W-:Y:S01]  /*2d640*/  STL [R1+0x8], R2 ;  /* 0x0000080201007387 */ /* 0x0003e20000100800 */
[----:B------:R-:W-:Y:S05]  /*2d650*/  BRA `(.L_x_5155) ;  /* 0x0000000000fc7947 */ /* 0x000fea0003800000 */
.L_x_5154:
[----:B-1----:R-:W2:Y:S01]  /*2d660*/  LDL R3, [R1+0xc] ;  /* 0x00000c0001037983 */ /* 0x002ea20000100800 */
[----:B0-----:R-:W2:Y:S02]  /*2d670*/  LDC.64 R6, c[0x0][0xc90] ;  /* 0x00032400ff067b82 */ /* 0x001ea40000000a00 */
        /* <DEDUP_REMOVED lines=37> */
[----:B0-----:R-:W-:Y:S01]  /*2d8d0*/  MOV R2, RZ ;  /* 0x000000ff00027202 */ /* 0x001fe20000000f00 */
[----:B-1----:R-:W-:-:S04]  /*2d8e0*/  IMAD.MOV R0, RZ, RZ, -R3 ;  /* 0x000000ffff007224 */ /* 0x002fc800078e0a03 */
[----:B------:R-:W-:-:S04]  /*2d8f0*/  IMAD R0, R0, R9, RZ ;  /* 0x0000000900007224 */ /* 0x000fc800078e02ff */
        /* <DEDUP_REMOVED lines=17> */
[----:B------:R-:W-:Y:S01]  /*2da10*/  @!P2 LOP3.LUT R0, RZ, R8, RZ, 0x33, !PT ;  /* 0x00000008ff00a212 */ /* 0x000fe200078e33ff */
[----:B------:R-:W-:-:S04]  /*2da20*/  IMAD.MOV R8, RZ, RZ, -R8 ;  /* 0x000000ffff087224 */ /* 0x000fc800078e0a08 */
[----:B------:R-:W-:-:S05]  /*2da30*/  IMAD R2, R0, R8, R6 ;  /* 0x0000000800027224 */ /* 0x000fca00078e0206 */
[----:B------:R0:W-:Y:S02]  /*2da40*/  STL [R1+0x8], R2 ;  /* 0x0000080201007387 */ /* 0x0001e40000100800 */
.L_x_5155:
[----:B------:R-:W-:-:S04]  /*2da50*/  LOP3.LUT R0, RZ, R0, RZ, 0x33, !PT ;  /* 0x00000000ff007212 */ /* 0x000fc800078e33ff */
[----:B------:R-:W-:-:S05]  /*2da60*/  IADD3 R0, R4, R0, RZ ;  /* 0x0000000004007210 */ /* 0x000fca0007ffe0ff */
[----:B------:R2:W-:Y:S01]  /*2da70*/  STL [R1+0x4], R0 ;  /* 0x0000040001007387 */ /* 0x0005e20000100800 */
[----:B------:R-:W-:Y:S05]  /*2da80*/  BRA `(.L_x_5156) ;  /* 0x0000000000287947 */ /* 0x000fea0003800000 */
.L_x_5148:
        /* <DEDUP_REMOVED lines=10> */
.L_x_5156:
[----:B-12---:R-:W2:Y:S04]  /*2db30*/  LDL R0, [R1+0x28] ;  /* 0x0000280001007983 */ /* 0x006ea80000100800 */
[----:B0-----:R-:W3:Y:S04]  /*2db40*/  LDL R2, [R1+0xc] ;  /* 0x00000c0001027983 */ /* 0x001ee80000100800 */
        /* <DEDUP_REMOVED lines=13> */
.L_x_5145:
[----:B----4-:R-:W3:Y:S01]  /*2dc20*/  LDL R0, [R1+0xc] ;  /* 0x00000c0001007983 */ /* 0x010ee20000100800 */
[----:B------:R-:W-:Y:S02]  /*2dc30*/  ULDC UR4, c[0x0][0xc3c] ;  /* 0x00030f0000047ab9 */ /* 0x000fe40000000800 */
[----:B---3--:R-:W-:-:S13]  /*2dc40*/  ISETP.GE.AND P0, PT, R0, UR4, PT ;  /* 0x0000000400007c0c */ /* 0x008fda000bf06270 */
[----:B------:R-:W-:Y:S05]  /*2dc50*/  @!P0 BRA `(.L_x_5157) ;  /* 0xffffff8000248947 */ /* 0x000fea000383ffff */
[----:B------:R-:W-:Y:S05]  /*2dc60*/  BSYNC B8 ;  /* 0x0000000000087941 */ /* 0x000fea0003800000 */
.L_x_4987:
        /* <DEDUP_REMOVED lines=12> */
.L_x_5266:
[----:B------:R-:W-:Y:S05]  /*2dd30*/  BSYNC B0 ;  /* 0x0000000000007941 */ /* 0x000fea0003800000 */
.L_x_5158:
[----:B------:R-:W-:-:S03]  /*2dd40*/  UMOV UR4, 0xffffffff ;  /* 0xffffffff00047882 */ /* 0x000fc60000000000 */
[----:B------:R-:W-:Y:S05]  /*2dd50*/  BRA.DIV UR4, `(.L_x_5160) ;  /* 0x0000002e04287947 */ /* 0x000fea000b800000 */
[----:B------:R-:W1:Y:S02]  /*2dd60*/  S2R R2, SR_TID.X ;  /* 0x0000000000027919 */ /* 0x000e640000002100 */
[----:B-1----:R-:W-:-:S04]  /*2dd70*/  SHF.R.U32.HI R2, RZ, 0x5, R2 ;  /* 0x00000005ff027819 */ /* 0x002fc80000011602 */
[----:B------:R-:W-:-:S05]  /*2dd80*/  LOP3.LUT R2, R2, 0x3, RZ, 0xc0, !PT ;  /* 0x0000000302027812 */ /* 0x000fca00078ec0ff */
[----:B------:R1:W2:Y:S02]  /*2dd90*/  SHFL.IDX PT, R14, R2, RZ, 0x1f ;  /* 0x00001fff020e7589 */ /* 0x0002a400000e0000 */
.L_x_5269:
[----:B--2---:R-:W-:-:S13]  /*2dda0*/  ISETP.NE.AND P0, PT, R14, RZ, PT ;  /* 0x000000ff0e00720c */ /* 0x004fda0003f05270 */
[----:B------:R-:W-:Y:S05]  /*2ddb0*/  @P0 BRA `(.L_x_4683) ;  /* 0x00000000009c0947 */ /* 0x000fea0003800000 */
[----:B------:R-:W-:-:S03]  /*2ddc0*/  UMOV UR4, 0xffffffff ;  /* 0xffffffff00047882 */ /* 0x000fc60000000000 */
[----:B------:R-:W-:Y:S05]  /*2ddd0*/  BRA.DIV UR4, `(.L_x_5161) ;  /* 0x0000002e043c7947 */ /* 0x000fea000b800000 */
[----:B------:R-:W-:-:S13]  /*2dde0*/  ELECT P6, URZ, PT ;  /* 0x00000000003f782f */ /* 0x000fda00038c0000 */
.L_x_5272:
        /* <DEDUP_REMOVED lines=8> */
.L_x_5162:
[----:B0-----:R-:W2:Y:S04]  /*2de70*/  LDL R3, [R1+0x10] ;  /* 0x0000100001037983 */ /* 0x001ea80000100800 */
[----:B------:R-:W3:Y:S01]  /*2de80*/  LDL.LU R7, [R1+0x14] ;  /* 0x0000140001077983 */ /* 0x000ee20000300800 */
[----:B------:R-:W-:-:S04]  /*2de90*/  VIADD R2, R0, 0x30840 ;  /* 0x0003084000027836 */ /* 0x000fc80000000000 */
[C---:B--2---:R-:W-:Y:S02]  /*2dea0*/  IMAD R6, R3.reuse, 0x8, R2 ;  /* 0x0000000803067824 */ /* 0x044fe400078e0202 */
[----:B------:R-:W-:Y:S01]  /*2deb0*/  VIADD R3, R3, 0x1 ;  /* 0x0000000103037836 */ /* 0x000fe20000000000 */
[----:B---3--:R-:W-:-:S04]  /*2dec0*/  SHF.L.U32 R5, R7, 0x1f, RZ ;  /* 0x0000001f07057819 */ /* 0x008fc800000006ff */
        /* <DEDUP_REMOVED lines=8> */
.L_x_5273:
[----:B------:R-:W1:Y:S02]  /*2df50*/  SYNCS.PHASECHK.TRANS64.TRYWAIT P0, [R7+URZ], R2 ;  /* 0x00000002070075a7 */ /* 0x000e64000800017f */
[----:B-1----:R-:W-:Y:S05]  /*2df60*/  @!P0 BRA `(.L_x_5164) ;  /* 0x0000002c000c8947 */ /* 0x002fea0003800000 */
.L_x_5274:
[----:B------:R-:W-:Y:S05]  /*2df70*/  @!P2 BRA `(.L_x_5165) ;  /* 0x000000000004a947 */ /* 0x000fea0003800000 */
[----:B------:R-:W-:Y:S01]  /*2df80*/  BPT.TRAP 0x1 ;  /* 0x000000040000795c */ /* 0x000fe20000300000 */
.L_x_5165:
[----:B------:R-:W2:Y:S01]  /*2df90*/  LDL.LU R4, [R1+0x10] ;  /* 0x0000100001047983 */ /* 0x000ea20000300800 */
[----:B------:R-:W-:-:S04]  /*2dfa0*/  VIADD R0, R0, 0x30860 ;  /* 0x0003086000007836 */ /* 0x000fc80000000000 */
[----:B--2---:R-:W-:-:S04]  /*2dfb0*/  IMAD R4, R4, 0x8, R0 ;  /* 0x0000000804047824 */ /* 0x004fc800078e0200 */
[----:B------:R-:W2:Y:S02]  /*2dfc0*/  SYNCS.PHASECHK.TRANS64.TRYWAIT P0, [R4+URZ], R5 ;  /* 0x00000005040075a7 */ /* 0x000ea4000800017f */
[----:B--2---:R-:W-:Y:S05]  /*2dfd0*/  @!P0 BRA `(.L_x_5166) ;  /* 0x0000002c00048947 */ /* 0x004fea0003800000 */
.L_x_5275:
[----:B------:R-:W-:-:S07]  /*2dfe0*/  IMAD R3, R3, 0x8, R0 ;  /* 0x0000000803037824 */ /* 0x000fce00078e0200 */
.L_x_5167:
[----:B---3--:R3:W4:Y:S02]  /*2dff0*/  SYNCS.PHASECHK.TRANS64.TRYWAIT P0, [R3+URZ], R2 ;  /* 0x00000002030075a7 */ /* 0x008724000800017f */
[----:B----4-:R-:W-:Y:S05]  /*2e000*/  @!P0 NANOSLEEP.SYNCS 0x989680 ;  /* 0x009896800000895d */ /* 0x010fea0003900000 */
[----:B------:R-:W4:Y:S02]  /*2e010*/  @!P0 SYNCS.PHASECHK.TRANS64 P0, [R3+URZ], R2 ;  /* 0x00000002030085a7 */ /* 0x000f24000800007f */
[----:B----4-:R-:W-:Y:S05]  /*2e020*/  @!P0 BRA `(.L_x_5167) ;  /* 0xfffffffc00f08947 */ /* 0x010fea000383ffff */
.L_x_4683:
[----:B------:R-:W-:Y:S05]  /*2e030*/  BSYNC B9 ;  /* 0x0000000000097941 */ /* 0x000fea0003800000 */
.L_x_4680:
[----:B------:R-:W-:Y:S05]  /*2e040*/  EXIT ;  /* 0x000000000000794d */ /* 0x000fea0003800000 */
.L_x_4711:
[----:B0-----:R0:W1:Y:S02]  /*2e050*/  SYNCS.PHASECHK.TRANS64.TRYWAIT P5, [R88+URZ+0x30890], R89 ;  /* 0x03089059580075a7 */ /* 0x00106400080a017f */
[----:B-1----:R-:W-:Y:S05]  /*2e060*/  @!P5 NANOSLEEP.SYNCS 0x989680 ;  /* 0x009896800000d95d */ /* 0x002fea0003900000 */
[----:B------:R-:W1:Y:S02]  /*2e070*/  @!P5 SYNCS.PHASECHK.TRANS64 P5, [R88+URZ+0x30890], R89 ;  /* 0x030890595800d5a7 */ /* 0x000e6400080a007f */
[----:B-1----:R-:W-:Y:S05]  /*2e080*/  @!P5 BRA `(.L_x_4711) ;  /* 0xfffffffc00f0d947 */ /* 0x002fea000383ffff */
[----:B------:R-:W-:Y:S05]  /*2e090*/  BRA `(.L_x_5168) ;  /* 0xfffffd5c001c7947 */ /* 0x000fea000383ffff */
.L_x_4765:
[----:B-1----:R1:W3:Y:S02]  /*2e0a0*/  SYNCS.PHASECHK.TRANS64.TRYWAIT P5, [R88+URZ+0x30890], R89 ;  /* 0x03089059580075a7 */ /* 0x0022e400080a017f */
[----:B---3--:R-:W-:Y:S05]  /*2e0b0*/  @!P5 NANOSLEEP.SYNCS 0x989680 ;  /* 0x009896800000d95d */ /* 0x008fea0003900000 */
[----:B------:R-:W3:Y:S02]  /*2e0c0*/  @!P5 SYNCS.PHASECHK.TRANS64 P5, [R88+URZ+0x30890], R89 ;  /* 0x030890595800d5a7 */ /* 0x000ee400080a007f */
[----:B---3--:R-:W-:Y:S05]  /*2e0d0*/  @!P5 BRA `(.L_x_4765) ;  /* 0xfffffffc00f0d947 */ /* 0x008fea000383ffff */
[----:B------:R-:W-:Y:S05]  /*2e0e0*/  BRA `(.L_x_5169) ;  /* 0xfffffd8c00f47947 */ /* 0x000fea000383ffff */
.L_x_4790:
[----:B0-----:R0:W1:Y:S02]  /*2e0f0*/  SYNCS.PHASECHK.TRANS64.TRYWAIT P3, [R88+URZ+0x30890], R89 ;  /* 0x03089059580075a7 */ /* 0x001064000806017f */
[----:B-1----:R-:W-:Y:S05]  /*2e100*/  @!P3 NANOSLEEP.SYNCS 0x989680 ;  /* 0x009896800000b95d */ /* 0x002fea0003900000 */
[----:B------:R-:W1:Y:S02]  /*2e110*/  @!P3 SYNCS.PHASECHK.TRANS64 P3, [R88+URZ+0x30890], R89 ;  /* 0x030890595800b5a7 */ /* 0x000e64000806007f */
[----:B-1----:R-:W-:Y:S05]  /*2e120*/  @!P3 BRA `(.L_x_4790) ;  /* 0xfffffffc00f0b947 */ /* 0x002fea000383ffff */
[----:B------:R-:W-:Y:S05]  /*2e130*/  BRA `(.L_x_5170) ;  /* 0xfffffdc000107947 */ /* 0x000fea000383ffff */
.L_x_4796:
[----:B-1----:R1:W2:Y:S02]  /*2e140*/  SYNCS.PHASECHK.TRANS64.TRYWAIT P2, [R88+URZ+0x308b0], R89 ;  /* 0x0308b059580075a7 */ /* 0x0022a4000804017f */
[----:B--2---:R-:W-:Y:S05]  /*2e150*/  @!P2 NANOSLEEP.SYNCS 0x989680 ;  /* 0x009896800000a95d */ /* 0x004fea0003900000 */
[----:B------:R-:W2:Y:S02]  /*2e160*/  @!P2 SYNCS.PHASECHK.TRANS64 P2, [R88+URZ+0x308b0], R89 ;  /* 0x0308b0595800a5a7 */ /* 0x000ea4000804007f */
[----:B--2---:R-:W-:Y:S05]  /*2e170*/  @!P2 BRA `(.L_x_4796) ;  /* 0xfffffffc00f0a947 */ /* 0x004fea000383ffff */
[----:B------:R-:W-:Y:S05]  /*2e180*/  BRA `(.L_x_5171) ;  /* 0xfffffdc400087947 */ /* 0x000fea000383ffff */
.L_x_4824:
[----:B------:R-:W-:Y:S01]  /*2e190*/  BSSY B1, `(.L_x_5172) ;  /* 0x0000008000017945 */ /* 0x000fe20003800000 */
[----:B------:R-:W-:Y:S01]  /*2e1a0*/  MOV R13, R5 ;  /* 0x00000005000d7202 */ /* 0x000fe20000000f00 */
[----:B------:R-:W-:Y:S02]  /*2e1b0*/  IMAD.MOV.U32 R12, RZ, RZ, RZ ;  /* 0x000000ffff0c7224 */ /* 0x000fe400078e00ff */
[----:B------:R-:W-:Y:S02]  /*2e1c0*/  IMAD.MOV.U32 R11, RZ, RZ, 0x1c1f ;  /* 0x00001c1fff0b7424 */ /* 0x000fe400078e00ff */
[----:B------:R-:W-:-:S07]  /*2e1d0*/  IMAD.MOV.U32 R15, RZ, RZ, -0x1 ;  /* 0xffffffffff0f7424 */ /* 0x000fce00078e00ff */
[----:B------:R-:W-:Y:S05]  /*2e1e0*/  WARPSYNC.COLLECTIVE R15, `(.L_x_5173) ;  /* 0x000000000f087348 */ /* 0x000fea0003c00000 */
[----:B------:R0:W1:Y:S02]  /*2e1f0*/  SHFL.IDX P6, R14, R13, R12, R11 ;  /* 0x0000000c0d0e7389 */ /* 0x00006400000c000b */
[----:B01----:R-:W-:Y:S01]  /*2e200*/  ENDCOLLECTIVE ;  /* 0x000000000000791b */ /* 0x003fe20003800000 */
.L_x_5173:
[----:B------:R-:W-:Y:S05]  /*2e210*/  BSYNC B1 ;  /* 0x0000000000017941 */ /* 0x000fea0003800000 */
.L_x_5172:
[----:B------:R-:W-:Y:S01]  /*2e220*/  IMAD.MOV.U32 R13, RZ, RZ, R3 ;  /* 0x000000ffff0d7224 */ /* 0x000fe200078e0003 */
[----:B------:R-:W-:Y:S01]  /*2e230*/  MOV R15, 0xffffffff ;  /* 0xffffffff000f7802 */ /* 0x000fe20000000f00 */
[----:B------:R-:W-:Y:S02]  /*2e240*/  IMAD.MOV.U32 R12, RZ, RZ, RZ ;  /* 0x000000ffff0c7224 */ /* 0x000fe400078e00ff */
[----:B------:R-:W-:Y:S02]  /*2e250*/  IMAD.MOV.U32 R11, RZ, RZ, 0x1c1f ;  /* 0x00001c1fff0b7424 */ /* 0x000fe400078e00ff */
[----:B------:R-:W-:-:S07]  /*2e260*/  IMAD.MOV.U32 R7, RZ, RZ, R14 ;  /* 0x000000ffff077224 */ /* 0x000fce00078e000e */
[----:B------:R-:W-:Y:S05]  /*2e270*/  WARPSYNC.COLLECTIVE R15, `(.L_x_5174) ;  /* 0x000000000f087348 */ /* 0x000fea0003c00000 */
[----:B------:R0:W1:Y:S02]  /*2e280*/  SHFL.IDX P6, R14, R13, R12, R11 ;  /* 0x0000000c0d0e7389 */ /* 0x00006400000c000b */
[----:B01----:R-:W-:Y:S01]  /*2e290*/  ENDCOLLECTIVE ;  /* 0x000000000000791b */ /* 0x003fe20003800000 */
.L_x_5174:
[----:B------:R-:W-:Y:S02]  /*2e2a0*/  IMAD.MOV.U32 R13, RZ, RZ, R63 ;  /* 0x000000ffff0d7224 */ /* 0x000fe400078e003f */
[----:B------:R-:W-:-:S07]  /*2e2b0*/  IMAD.MOV.U32 R6, RZ, RZ, R14 ;  /* 0x000000ffff067224 */ /* 0x000fce00078e000e */
[----:B------:R-:W-:Y:S05]  /*2e2c0*/  WARPSYNC.COLLECTIVE R15, `(.L_x_5175) ;  /* 0x000000000f087348 */ /* 0x000fea0003c00000 */
[----:B------:R0:W1:Y:S02]  /*2e2d0*/  SHFL.IDX P6, R14, R13, R12, R11 ;  /* 0x0000000c0d0e7389 */ /* 0x00006400000c000b */
[----:B01----:R-:W-:Y:S01]  /*2e2e0*/  ENDCOLLECTIVE ;  /* 0x000000000000791b */ /* 0x003fe20003800000 */
.L_x_5175:
[----:B------:R-:W-:Y:S02]  /*2e2f0*/  IMAD.MOV.U32 R13, RZ, RZ, R0 ;  /* 0x000000ffff0d7224 */ /* 0x000fe400078e0000 */
[----:B------:R-:W-:-:S07]  /*2e300*/  IMAD.MOV.U32 R9, RZ, RZ, R14 ;  /* 0x000000ffff097224 */ /* 0x000fce00078e000e */
[----:B------:R-:W-:Y:S05]  /*2e310*/  WARPSYNC.COLLECTIVE R15, `(.L_x_5176) ;  /* 0x000000000f087348 */ /* 0x000fea0003c00000 */
[----:B------:R0:W1:Y:S02]  /*2e320*/  SHFL.IDX P6, R14, R13, R12, R11 ;  /* 0x0000000c0d0e7389 */ /* 0x00006400000c000b */
[----:B01----:R-:W-:Y:S01]  /*2e330*/  ENDCOLLECTIVE ;  /* 0x000000000000791b */ /* 0x003fe20003800000 */
.L_x_5176:
[----:B------:R-:W-:Y:S05]  /*2e340*/  BRA `(.L_x_5177) ;  /* 0xfffffdd800687947 */ /* 0x000fea000383ffff */
.L_x_4827:
[----:B------:R-:W-:Y:S01]  /*2e350*/  BSSY B1, `(.L_x_5178) ;  /* 0x0000008000017945 */ /* 0x000fe20003800000 */
[----:B------:R-:W-:Y:S01]  /*2e360*/  IMAD.MOV.U32 R13, RZ, RZ, R5 ;  /* 0x000000ffff0d7224 */ /* 0x000fe200078e0005 */
[----:B------:R-:W-:Y:S01]  /*2e370*/  MOV R15, 0xffffffff ;  /* 0xffffffff000f7802 */ /* 0x000fe20000000f00 */
[----:B------:R-:W-:Y:S02]  /*2e380*/  IMAD.MOV.U32 R12, RZ, RZ, 0x1 ;  /* 0x00000001ff0c7424 */ /* 0x000fe400078e00ff */
[----:B------:R-:W-:-:S07]  /*2e390*/  IMAD.MOV.U32 R11, RZ, RZ, 0x1c1f ;  /* 0x00001c1fff0b7424 */ /* 0x000fce00078e00ff */
[----:B0--34-:R-:W-:Y:S05]  /*2e3a0*/  WARPSYNC.COLLECTIVE R15, `(.L_x_5179) ;  /* 0x000000000f087348 */ /* 0x019fea0003c00000 */
[----:B----4-:R1:W2:Y:S02]  /*2e3b0*/  SHFL.IDX P6, R14, R13, R12, R11 ;  /* 0x0000000c0d0e7389 */ /* 0x0102a400000c000b */
[----:B0123--:R-:W-:Y:S01]  /*2e3c0*/  ENDCOLLECTIVE ;  /* 0x000000000000791b */ /* 0x00ffe20003800000 */
.L_x_5179:
[----:B------:R-:W-:Y:S05]  /*2e3d0*/  BSYNC B1 ;  /* 0x0000000000017941 */ /* 0x000fea0003800000 */
.L_x_5178:
        /* <DEDUP_REMOVED lines=8> */
.L_x_5180:
[----:B------:R-:W-:Y:S02]  /*2e460*/  IMAD.MOV.U32 R13, RZ, RZ, R63 ;  /* 0x000000ffff0d7224 */ /* 0x000fe400078e003f */
[----:B------:R-:W-:-:S07]  /*2e470*/  IMAD.MOV.U32 R4, RZ, RZ, R14 ;  /* 0x000000ffff047224 */ /* 0x000fce00078e000e */
[----:B------:R-:W-:Y:S05]  /*2e480*/  WARPSYNC.COLLECTIVE R15, `(.L_x_5181) ;  /* 0x000000000f087348 */ /* 0x000fea0003c00000 */
[----:B------:R0:W1:Y:S02]  /*2e490*/  SHFL.IDX P6, R14, R13, R12, R11 ;  /* 0x0000000c0d0e7389 */ /* 0x00006400000c000b */
[----:B01----:R-:W-:Y:S01]  /*2e4a0*/  ENDCOLLECTIVE ;  /* 0x000000000000791b */ /* 0x003fe20003800000 */
.L_x_5181:
[----:B------:R-:W-:Y:S01]  /*2e4b0*/  IMAD.MOV.U32 R13, RZ, RZ, R0 ;  /* 0x000000ffff0d7224 */ /* 0x000fe200078e0000 */
[----:B------:R-:W-:-:S07]  /*2e4c0*/  MOV R63, R14 ;  /* 0x0000000e003f7202 */ /* 0x000fce0000000f00 */
[----:B------:R-:W-:Y:S05]  /*2e4d0*/  WARPSYNC.COLLECTIVE R15, `(.L_x_5182) ;  /* 0x000000000f087348 */ /* 0x000fea0003c00000 */
[----:B------:R0:W1:Y:S02]  /*2e4e0*/  SHFL.IDX P6, R14, R13, R12, R11 ;  /* 0x0000000c0d0e7389 */ /* 0x00006400000c000b */
[----:B01----:R-:W-:Y:S01]  /*2e4f0*/  ENDCOLLECTIVE ;  /* 0x000000000000791b */ /* 0x003fe20003800000 */
.L_x_5182:
[----:B------:R-:W-:Y:S01]  /*2e500*/  IMAD.MOV.U32 R62, RZ, RZ, R14 ;  /* 0x000000ffff3e7224 */ /* 0x000fe200078e000e */
[----:B------:R-:W-:Y:S06]  /*2e510*/  BRA `(.L_x_5183) ;  /* 0xfffffddc00ec7947 */ /* 0x000fec000383ffff */
.L_x_4831:
[----:B0-----:R0:W1:Y:S02]  /*2e520*/  SYNCS.PHASECHK.TRANS64.TRYWAIT P0, [R2+URZ+0x30800], R5 ;  /* 0x03080005020075a7 */ /* 0x001064000800017f */
[----:B-1----:R-:W-:Y:S05]  /*2e530*/  @!P0 NANOSLEEP.SYNCS 0x989680 ;  /* 0x009896800000895d */ /* 0x002fea0003900000 */
[----:B------:R-:W1:Y:S02]  /*2e540*/  @!P0 SYNCS.PHASECHK.TRANS64 P0, [R2+URZ+0x30800], R5 ;  /* 0x03080005020085a7 */ /* 0x000e64000800007f */
[----:B-1----:R-:W-:Y:S05]  /*2e550*/  @!P0 BRA `(.L_x_4831) ;  /* 0xfffffffc00f08947 */ /* 0x002fea000383ffff */
[----:B------:R-:W-:Y:S05]  /*2e560*/  BRA `(.L_x_5184) ;  /* 0xfffffde800047947 */ /* 0x000fea000383ffff */
.L_x_4855:
        /* <DEDUP_REMOVED lines=8> */
.L_x_5186:
[----:B------:R-:W-:Y:S05]  /*2e5f0*/  BSYNC B1 ;  /* 0x0000000000017941 */ /* 0x000fea0003800000 */
.L_x_5185:
        /* <DEDUP_REMOVED lines=8> */
.L_x_5187:
[----:B------:R-:W-:Y:S02]  /*2e680*/  IMAD.MOV.U32 R9, RZ, RZ, R5 ;  /* 0x000000ffff097224 */ /* 0x000fe400078e0005 */
[----:B------:R-:W-:Y:S02]  /*2e690*/  IMAD.MOV.U32 R13, RZ, RZ, R71 ;  /* 0x000000ffff0d7224 */ /* 0x000fe400078e0047 */
[----:B------:R-:W-:-:S07]  /*2e6a0*/  IMAD.MOV.U32 R4, RZ, RZ, R14 ;  /* 0x000000ffff047224 */ /* 0x000fce00078e000e */
[----:B------:R-:W-:Y:S05]  /*2e6b0*/  WARPSYNC.COLLECTIVE R15, `(.L_x_5188) ;  /* 0x000000000f087348 */ /* 0x000fea0003c00000 */
[----:B------:R0:W1:Y:S02]  /*2e6c0*/  SHFL.IDX P6, R14, R13, R12, R11 ;  /* 0x0000000c0d0e7389 */ /* 0x00006400000c000b */
[----:B01----:R-:W-:Y:S01]  /*2e6d0*/  ENDCOLLECTIVE ;  /* 0x000000000000791b */ /* 0x003fe20003800000 */
.L_x_5188:
[----:B------:R-:W-:Y:S01]  /*2e6e0*/  MOV R8, R4 ;  /* 0x0000000400087202 */ /* 0x000fe20000000f00 */
[----:B------:R-:W-:Y:S02]  /*2e6f0*/  IMAD.MOV.U32 R13, RZ, RZ, R70 ;  /* 0x000000ffff0d7224 */ /* 0x000fe400078e0046 */
[----:B------:R-:W-:-:S07]  /*2e700*/  IMAD.MOV.U32 R7, RZ, RZ, R14 ;  /* 0x000000ffff077224 */ /* 0x000fce00078e000e */
[----:B------:R-:W-:Y:S05]  /*2e710*/  WARPSYNC.COLLECTIVE R15, `(.L_x_5189) ;  /* 0x000000000f087348 */ /* 0x000fea0003c00000 */
[----:B------:R0:W1:Y:S02]  /*2e720*/  SHFL.IDX P6, R14, R13, R12, R11 ;  /* 0x0000000c0d0e7389 */ /* 0x00006400000c000b */
[----:B01----:R-:W-:Y:S01]  /*2e730*/  ENDCOLLECTIVE ;  /* 0x000000000000791b */ /* 0x003fe20003800000 */
.L_x_5189:
[----:B------:R-:W-:Y:S05]  /*2e740*/  BRA `(.L_x_5190) ;  /* 0xfffffe0800ec7947 */ /* 0x000fea000383ffff */
.L_x_4858:
[----:B------:R-:W-:Y:S01]  /*2e750*/  BSSY B1, `(.L_x_5191) ;  /* 0x0000008000017945 */ /* 0x000fe20003800000 */
[----:B------:R-:W-:Y:S02]  /*2e760*/  IMAD.MOV.U32 R13, RZ, RZ, R63 ;  /* 0x000000ffff0d7224 */ /* 0x000fe400078e003f */
[----:B------:R-:W-:Y:S02]  /*2e770*/  IMAD.MOV.U32 R12, RZ, RZ, 0x1 ;  /* 0x00000001ff0c7424 */ /* 0x000fe400078e00ff */
[----:B------:R-:W-:Y:S02]  /*2e780*/  IMAD.MOV.U32 R11, RZ, RZ, 0x1c1f ;  /* 0x00001c1fff0b7424 */ /* 0x000fe400078e00ff */
[----:B------:R-:W-:-:S07]  /*2e790*/  IMAD.MOV.U32 R15, RZ, RZ, -0x1 ;  /* 0xffffffffff0f7424 */ /* 0x000fce00078e00ff */
[----:B----4-:R-:W-:Y:S05]  /*2e7a0*/  WARPSYNC.COLLECTIVE R15, `(.L_x_5192) ;  /* 0x000000000f087348 */ /* 0x010fea0003c00000 */
[----:B----4-:R0:W1:Y:S02]  /*2e7b0*/  SHFL.IDX P6, R14, R13, R12, R11 ;  /* 0x0000000c0d0e7389 */ /* 0x01006400000c000b */
[----:B01----:R-:W-:Y:S01]  /*2e7c0*/  ENDCOLLECTIVE ;  /* 0x000000000000791b */ /* 0x003fe20003800000 */
.L_x_5192:
[----:B------:R-:W-:Y:S05]  /*2e7d0*/  BSYNC B1 ;  /* 0x0000000000017941 */ /* 0x000fea0003800000 */
.L_x_5191:
        /* <DEDUP_REMOVED lines=8> */
.L_x_5193:
[----:B------:R-:W-:Y:S02]  /*2e860*/  IMAD.MOV.U32 R13, RZ, RZ, R71 ;  /* 0x000000ffff0d7224 */ /* 0x000fe400078e0047 */
[----:B------:R-:W-:-:S07]  /*2e870*/  IMAD.MOV.U32 R62, RZ, RZ, R14 ;  /* 0x000000ffff3e7224 */ /* 0x000fce00078e000e */
[----:B------:R-:W-:Y:S05]  /*2e880*/  WARPSYNC.COLLECTIVE R15, `(.L_x_5194) ;  /* 0x000000000f087348 */ /* 0x000fea0003c00000 */
[----:B------:R0:W1:Y:S02]  /*2e890*/  SHFL.IDX P6, R14, R13, R12, R11 ;  /* 0x0000000c0d0e7389 */ /* 0x00006400000c000b */
[----:B01----:R-:W-:Y:S01]  /*2e8a0*/  ENDCOLLECTIVE ;  /* 0x000000000000791b */ /* 0x003fe20003800000 */
.L_x_5194:
[----:B------:R-:W-:Y:S02]  /*2e8b0*/  IMAD.MOV.U32 R13, RZ, RZ, R70 ;  /* 0x000000ffff0d7224 */ /* 0x000fe400078e0046 */
[----:B------:R-:W-:-:S07]  /*2e8c0*/  IMAD.MOV.U32 R71, RZ, RZ, R14 ;  /* 0x000000ffff477224 */ /* 0x000fce00078e000e */
[----:B------:R-:W-:Y:S05]  /*2e8d0*/  WARPSYNC.COLLECTIVE R15, `(.L_x_5195) ;  /* 0x000000000f087348 */ /* 0x000fea0003c00000 */
[----:B------:R0:W1:Y:S02]  /*2e8e0*/  SHFL.IDX P6, R14, R13, R12, R11 ;  /* 0x0000000c0d0e7389 */ /* 0x00006400000c000b */
[----:B01----:R-:W-:Y:S01]  /*2e8f0*/  ENDCOLLECTIVE ;  /* 0x000000000000791b */ /* 0x003fe20003800000 */
.L_x_5195:
[----:B------:R-:W-:Y:S01]  /*2e900*/  IMAD.MOV.U32 R70, RZ, RZ, R14 ;  /* 0x000000ffff467224 */ /* 0x000fe200078e000e */
[----:B------:R-:W-:Y:S06]  /*2e910*/  BRA `(.L_x_5196) ;  /* 0xfffffe0c00f47947 */ /* 0x000fec000383ffff */
.L_x_4862:
[----:B0-----:R0:W1:Y:S02]  /*2e920*/  SYNCS.PHASECHK.TRANS64.TRYWAIT P0, [R2+URZ+0x30800], R61 ;  /* 0x0308003d020075a7 */ /* 0x001064000800017f */
[----:B-1----:R-:W-:Y:S05]  /*2e930*/  @!P0 NANOSLEEP.SYNCS 0x989680 ;  /* 0x009896800000895d */ /* 0x002fea0003900000 */
[----:B------:R-:W1:Y:S02]  /*2e940*/  @!P0 SYNCS.PHASECHK.TRANS64 P0, [R2+URZ+0x30800], R61 ;  /* 0x0308003d020085a7 */ /* 0x000e64000800007f */
[----:B-1----:R-:W-:Y:S05]  /*2e950*/  @!P0 BRA `(.L_x_4862) ;  /* 0xfffffffc00f08947 */ /* 0x002fea000383ffff */
[----:B------:R-:W-:Y:S05]  /*2e960*/  BRA `(.L_x_5197) ;  /* 0xfffffe1400547947 */ /* 0x000fea000383ffff */
.L_x_4876:
[----:B-1----:R1:W2:Y:S02]  /*2e970*/  SYNCS.PHASECHK.TRANS64.TRYWAIT P2, [R4+URZ+0x30830], R3 ;  /* 0x03083003040075a7 */ /* 0x0022a4000804017f */
[----:B--2---:R-:W-:Y:S05]  /*2e980*/  @!P2 NANOSLEEP.SYNCS 0x989680 ;  /* 0x009896800000a95d */ /* 0x004fea0003900000 */
[----:B------:R-:W2:Y:S02]  /*2e990*/  @!P2 SYNCS.PHASECHK.TRANS64 P2, [R4+URZ+0x30830], R3 ;  /* 0x030830030400a5a7 */ /* 0x000ea4000804007f */
[----:B--2---:R-:W-:Y:S05]  /*2e9a0*/  @!P2 BRA `(.L_x_4876) ;  /* 0xfffffffc00f0a947 */ /* 0x004fea000383ffff */
[----:B------:R-:W-:Y:S05]  /*2e9b0*/  BRA `(.L_x_4875) ;  /* 0xfffffe3c009c7947 */ /* 0x000fea000383ffff */
.L_x_4896:
[----:B-1----:R1:W2:Y:S02]  /*2e9c0*/  SYNCS.PHASECHK.TRANS64.TRYWAIT P2, [R6+URZ+0x30830], R11 ;  /* 0x0308300b060075a7 */ /* 0x0022a4000804017f */
[----:B--2---:R-:W-:Y:S05]  /*2e9d0*/  @!P2 NANOSLEEP.SYNCS 0x989680 ;  /* 0x009896800000a95d */ /* 0x004fea0003900000 */
[----:B------:R-:W2:Y:S02]  /*2e9e0*/  @!P2 SYNCS.PHASECHK.TRANS64 P2, [R6+URZ+0x30830], R11 ;  /* 0x0308300b0600a5a7 */ /* 0x000ea4000804007f */
[----:B--2---:R-:W-:Y:S05]  /*2e9f0*/  @!P2 BRA `(.L_x_4896) ;  /* 0xfffffffc00f0a947 */ /* 0x004fea000383ffff */
[----:B------:R-:W-:Y:S05]  /*2ea00*/  BRA `(.L_x_4895) ;  /* 0xfffffe7400047947 */ /* 0x000fea000383ffff */
.L_x_4901:
[----:B-1----:R1:W2:Y:S02]  /*2ea10*/  SYNCS.PHASECHK.TRANS64.TRYWAIT P2, [R9+URZ+0x30850], R10 ;  /* 0x0308500a090075a7 */ /* 0x0022a4000804017f */
[----:B--2---:R-:W-:Y:S05]  /*2ea20*/  @!P2 NANOSLEEP.SYNCS 0x989680 ;  /* 0x009896800000a95d */ /* 0x004fea0003900000 */
[----:B------:R-:W2:Y:S02]  /*2ea30*/  @!P2 SYNCS.PHASECHK.TRANS64 P2, [R9+URZ+0x30850], R10 ;  /* 0x0308500a0900a5a7 */ /* 0x000ea4000804007f */
[----:B--2---:R-:W-:Y:S05]  /*2ea40*/  @!P2 BRA `(.L_x_4901) ;  /* 0xfffffffc00f0a947 */ /* 0x004fea000383ffff */
[----:B------:R-:W-:Y:S05]  /*2ea50*/  BRA `(.L_x_4900) ;  /* 0xfffffe80004c7947 */ /* 0x000fea000383ffff */
.L_x_4922:
[----:B-1----:R1:W2:Y:S02]  /*2ea60*/  SYNCS.PHASECHK.TRANS64.TRYWAIT P2, [R0+URZ+0x30830], R3 ;  /* 0x03083003000075a7 */ /* 0x0022a4000804017f */
[----:B--2---:R-:W-:Y:S05]  /*2ea70*/  @!P2 NANOSLEEP.SYNCS 0x989680 ;  /* 0x009896800000a95d */ /* 0x004fea0003900000 */
[----:B------:R-:W2:Y:S02]  /*2ea80*/  @!P2 SYNCS.PHASECHK.TRANS64 P2, [R0+URZ+0x30830], R3 ;  /* 0x030830030000a5a7 */ /* 0x000ea4000804007f */
[----:B--2---:R-:W-:Y:S05]  /*2ea90*/  @!P2 BRA `(.L_x_4922) ;  /* 0xfffffffc00f0a947 */ /* 0x004fea000383ffff */
[----:B------:R-:W-:Y:S05]  /*2eaa0*/  BRA `(.L_x_4921) ;  /* 0xfffffeb000487947 */ /* 0x000fea000383ffff */
.L_x_4927:
[----:B-1----:R1:W2:Y:S02]  /*2eab0*/  SYNCS.PHASECHK.TRANS64.TRYWAIT P2, [R20+URZ+0x30850], R0 ;  /* 0x03085000140075a7 */ /* 0x0022a4000804017f */
[----:B--2---:R-:W-:Y:S05]  /*2eac0*/  @!P2 NANOSLEEP.SYNCS 0x989680 ;  /* 0x009896800000a95d */ /* 0x004fea0003900000 */
[----:B------:R-:W2:Y:S02]  /*2ead0*/  @!P2 SYNCS.PHASECHK.TRANS64 P2, [R20+URZ+0x30850], R0 ;  /* 0x030850001400a5a7 */ /* 0x000ea4000804007f */
[----:B--2---:R-:W-:Y:S05]  /*2eae0*/  @!P2 BRA `(.L_x_4927) ;  /* 0xfffffffc00f0a947 */ /* 0x004fea000383ffff */
[----:B------:R-:W-:Y:S05]  /*2eaf0*/  BRA `(.L_x_4926) ;  /* 0xfffffebc00987947 */ /* 0x000fea000383ffff */
.L_x_4935:
[----:B-1----:R1:W2:Y:S02]  /*2eb00*/  SYNCS.PHASECHK.TRANS64.TRYWAIT P2, [R3+URZ+0x30830], R6 ;  /* 0x03083006030075a7 */ /* 0x0022a4000804017f */
[----:B--2---:R-:W-:Y:S05]  /*2eb10*/  @!P2 NANOSLEEP.SYNCS 0x989680 ;  /* 0x009896800000a95d */ /* 0x004fea0003900000 */
[----:B------:R-:W2:Y:S02]  /*2eb20*/  @!P2 SYNCS.PHASECHK.TRANS64 P2, [R3+URZ+0x30830], R6 ;  /* 0x030830060300a5a7 */ /* 0x000ea4000804007f */
[----:B--2---:R-:W-:Y:S05]  /*2eb30*/  @!P2 BRA `(.L_x_4935) ;  /* 0xfffffffc00f0a947 */ /* 0x004fea000383ffff */
[----:B------:R-:W-:Y:S05]  /*2eb40*/  BRA `(.L_x_4934) ;  /* 0xfffffed800187947 */ /* 0x000fea000383ffff */
.L_x_4940:
[----:B-1----:R1:W2:Y:S02]  /*2eb50*/  SYNCS.PHASECHK.TRANS64.TRYWAIT P2, [R9+URZ+0x30850], R3 ;  /* 0x03085003090075a7 */ /* 0x0022a4000804017f */
[----:B--2---:R-:W-:Y:S05]  /*2eb60*/  @!P2 NANOSLEEP.SYNCS 0x989680 ;  /* 0x009896800000a95d */ /* 0x004fea0003900000 */
[----:B------:R-:W2:Y:S02]  /*2eb70*/  @!P2 SYNCS.PHASECHK.TRANS64 P2, [R9+URZ+0x30850], R3 ;  /* 0x030850030900a5a7 */ /* 0x000ea4000804007f */
[----:B--2---:R-:W-:Y:S05]  /*2eb80*/  @!P2 BRA `(.L_x_4940) ;  /* 0xfffffffc00f0a947 */ /* 0x004fea000383ffff */
[----:B------:R-:W-:Y:S05]  /*2eb90*/  BRA `(.L_x_4939) ;  /* 0xfffffee400607947 */ /* 0x000fea000383ffff */
.L_x_4954:
[----:B-1----:R1:W2:Y:S02]  /*2eba0*/  SYNCS.PHASECHK.TRANS64.TRYWAIT P0, [R7+URZ+0x30850], R8 ;  /* 0x03085008070075a7 */ /* 0x0022a4000800017f */
[----:B--2---:R-:W-:Y:S05]  /*2ebb0*/  @!P0 NANOSLEEP.SYNCS 0x989680 ;  /* 0x009896800000895d */ /* 0x004fea0003900000 */
[----:B------:R-:W2:Y:S02]  /*2ebc0*/  @!P0 SYNCS.PHASECHK.TRANS64 P0, [R7+URZ+0x30850], R8 ;  /* 0x03085008070085a7 */ /* 0x000ea4000800007f */
[----:B--2---:R-:W-:Y:S05]  /*2ebd0*/  @!P0 BRA `(.L_x_4954) ;  /* 0xfffffffc00f08947 */ /* 0x004fea000383ffff */
[----:B------:R-:W-:Y:S05]  /*2ebe0*/  BRA `(.L_x_4953) ;  /* 0xffffff1400fc7947 */ /* 0x000fea000383ffff */
.L_x_5003:
        /* <DEDUP_REMOVED lines=11> */
.L_x_5199:
[----:B------:R-:W-:Y:S05]  /*2eca0*/  BSYNC B1 ;  /* 0x0000000000017941 */ /* 0x000fea0003800000 */
.L_x_5198:
[----:B------:R-:W-:Y:S05]  /*2ecb0*/  BRA `(.L_x_5200) ;  /* 0xffffff7c00787947 */ /* 0x000fea000383ffff */
.L_x_5005:
[----:B------:R-:W-:Y:S01]  /*2ecc0*/  BSSY B1, `(.L_x_5201) ;  /* 0x0000006000017945 */ /* 0x000fe20003800000 */
[----:B0-----:R-:W-:-:S07]  /*2ecd0*/  IMAD.MOV.U32 R15, RZ, RZ, -0x1 ;  /* 0xffffffffff0f7424 */ /* 0x001fce00078e00ff */
[----:B-1----:R-:W-:Y:S05]  /*2ece0*/  WARPSYNC.COLLECTIVE R15, `(.L_x_5202) ;  /* 0x000000000f0c7348 */ /* 0x002fea0003c00000 */
[----:B------:R-:W-:Y:S02]  /*2ecf0*/  ELECT P6, UR62, PT ;  /* 0x00000000003e782f */ /* 0x000fe400038c0000 */
[----:B------:R-:W-:Y:S01]  /*2ed00*/  MOV R14, UR62 ;  /* 0x0000003e000e7c02 */ /* 0x000fe20008000f00 */
[----:B-1----:R-:W-:Y:S10]  /*2ed10*/  ENDCOLLECTIVE ;  /* 0x000000000000791b */ /* 0x002ff40003800000 */
.L_x_5202:
[----:B------:R-:W-:Y:S05]  /*2ed20*/  BSYNC B1 ;  /* 0x0000000000017941 */ /* 0x000fea0003800000 */
.L_x_5201:
[----:B------:R-:W-:Y:S01]  /*2ed30*/  PLOP3.LUT P2, PT, P6, PT, PT, 0x80, 0x0 ;  /* 0x000000000000781c */ /* 0x000fe2000374f070 */
[----:B------:R-:W-:-:S12]  /*2ed40*/  BRA `(.L_x_5004) ;  /* 0xffffff7c006c7947 */ /* 0x000fd8000383ffff */
.L_x_5007:
[----:B-1----:R1:W2:Y:S02]  /*2ed50*/  SYNCS.PHASECHK.TRANS64.TRYWAIT P0, [R19+URZ+0x30820], R4 ;  /* 0x03082004130075a7 */ /* 0x0022a4000800017f */
[----:B--2---:R-:W-:Y:S05]  /*2ed60*/  @!P0 NANOSLEEP.SYNCS 0x989680 ;  /* 0x009896800000895d */ /* 0x004fea0003900000 */
[----:B------:R-:W2:Y:S02]  /*2ed70*/  @!P0 SYNCS.PHASECHK.TRANS64 P0, [R19+URZ+0x30820], R4 ;  /* 0x03082004130085a7 */ /* 0x000ea4000800007f */
[----:B--2---:R-:W-:Y:S05]  /*2ed80*/  @!P0 BRA `(.L_x_5007) ;  /* 0xfffffffc00f08947 */ /* 0x004fea000383ffff */
[----:B------:R-:W-:Y:S05]  /*2ed90*/  BRA `(.L_x_5203) ;  /* 0xffffff7c007c7947 */ /* 0x000fea000383ffff */
.L_x_5011:
[----:B--2---:R2:W3:Y:S02]  /*2eda0*/  SYNCS.PHASECHK.TRANS64.TRYWAIT P0, [R6+URZ+0x308a0], R10 ;  /* 0x0308a00a060075a7 */ /* 0x0044e4000800017f */
[----:B---3--:R-:W-:Y:S05]  /*2edb0*/  @!P0 NANOSLEEP.SYNCS 0x989680 ;  /* 0x009896800000895d */ /* 0x008fea0003900000 */
[----:B------:R-:W3:Y:S02]  /*2edc0*/  @!P0 SYNCS.PHASECHK.TRANS64 P0, [R6+URZ+0x308a0], R10 ;  /* 0x0308a00a060085a7 */ /* 0x000ee4000800007f */
[----:B---3--:R-:W-:Y:S05]  /*2edd0*/  @!P0 BRA `(.L_x_5011) ;  /* 0xfffffffc00f08947 */ /* 0x008fea000383ffff */
[----:B------:R-:W-:Y:S05]  /*2ede0*/  BRA `(.L_x_5204) ;  /* 0xffffff7c009c7947 */ /* 0x000fea000383ffff */
.L_x_5018:
[----:B-1----:R1:W3:Y:S02]  /*2edf0*/  SYNCS.PHASECHK.TRANS64.TRYWAIT P0, [R6+URZ+0x308c0], R10 ;  /* 0x0308c00a060075a7 */ /* 0x0022e4000800017f */
[----:B---3--:R-:W-:Y:S05]  /*2ee00*/  @!P0 NANOSLEEP.SYNCS 0x989680 ;  /* 0x009896800000895d */ /* 0x008fea0003900000 */
[----:B------:R-:W3:Y:S02]  /*2ee10*/  @!P0 SYNCS.PHASECHK.TRANS64 P0, [R6+URZ+0x308c0], R10 ;  /* 0x0308c00a060085a7 */ /* 0x000ee4000800007f */
[----:B---3--:R-:W-:Y:S05]  /*2ee20*/  @!P0 BRA `(.L_x_5018) ;  /* 0xfffffffc00f08947 */ /* 0x008fea000383ffff */
[----:B------:R-:W-:Y:S05]  /*2ee30*/  BRA `(.L_x_5205) ;  /* 0xffffff8000947947 */ /* 0x000fea000383ffff */
.L_x_5027:
[----:B-1----:R1:W2:Y:S02]  /*2ee40*/  SYNCS.PHASECHK.TRANS64.TRYWAIT P0, [R8+URZ+0x308a0], R7 ;  /* 0x0308a007080075a7 */ /* 0x0022a4000800017f */
[----:B--2---:R-:W-:Y:S05]  /*2ee50*/  @!P0 NANOSLEEP.SYNCS 0x989680 ;  /* 0x009896800000895d */ /* 0x004fea0003900000 */
[----:B------:R-:W2:Y:S02]  /*2ee60*/  @!P0 SYNCS.PHASECHK.TRANS64 P0, [R8+URZ+0x308a0], R7 ;  /* 0x0308a007080085a7 */ /* 0x000ea4000800007f */
[----:B--2---:R-:W-:Y:S05]  /*2ee70*/  @!P0 BRA `(.L_x_5027) ;  /* 0xfffffffc00f08947 */ /* 0x004fea000383ffff */
[----:B------:R-:W-:Y:S05]  /*2ee80*/  BRA `(.L_x_5206) ;  /* 0xffffff8400d87947 */ /* 0x000fea000383ffff */
.L_x_5034:
[----:B--2---:R2:W3:Y:S02]  /*2ee90*/  SYNCS.PHASECHK.TRANS64.TRYWAIT P0, [R8+URZ+0x308c0], R7 ;  /* 0x0308c007080075a7 */ /* 0x0044e4000800017f */
[----:B---3--:R-:W-:Y:S05]  /*2eea0*/  @!P0 NANOSLEEP.SYNCS 0x989680 ;  /* 0x009896800000895d */ /* 0x008fea0003900000 */
[----:B------:R-:W3:Y:S02]  /*2eeb0*/  @!P0 SYNCS.PHASECHK.TRANS64 P0, [R8+URZ+0x308c0], R7 ;  /* 0x0308c007080085a7 */ /* 0x000ee4000800007f */
[----:B---3--:R-:W-:Y:S05]  /*2eec0*/  @!P0 BRA `(.L_x_5034) ;  /* 0xfffffffc00f08947 */ /* 0x008fea000383ffff */
[----:B------:R-:W-:Y:S05]  /*2eed0*/  BRA `(.L_x_5207) ;  /* 0xffffff8800cc7947 */ /* 0x000fea000383ffff */
.L_x_5059:
[----:B------:R-:W2:Y:S01]  /*2eee0*/  S2R R4, SR_TID.X ;  /* 0x0000000000047919 */ /* 0x000ea20000002100 */
[----:B------:R-:W-:Y:S01]  /*2eef0*/  BSSY B0, `(.L_x_5208) ;  /* 0x000000a000007945 */ /* 0x000fe20003800000 */
[----:B------:R-:W-:Y:S01]  /*2ef00*/  IMAD.MOV.U32 R12, RZ, RZ, RZ ;  /* 0x000000ffff0c7224 */ /* 0x000fe200078e00ff */
[----:B0-----:R-:W-:Y:S01]  /*2ef10*/  MOV R15, 0xffffffff ;  /* 0xffffffff000f7802 */ /* 0x001fe20000000f00 */
[----:B------:R-:W-:Y:S01]  /*2ef20*/  IMAD.MOV.U32 R11, RZ, RZ, 0x1f ;  /* 0x0000001fff0b7424 */ /* 0x000fe200078e00ff */
[----:B--2---:R-:W-:-:S04]  /*2ef30*/  SHF.R.U32.HI R4, RZ, 0x5, R4 ;  /* 0x00000005ff047819 */ /* 0x004fc80000011604 */
[----:B------:R-:W-:-:S05]  /*2ef40*/  LOP3.LUT R4, R4, 0x3, RZ, 0xc0, !PT ;  /* 0x0000000304047812 */ /* 0x000fca00078ec0ff */
[----:B------:R-:W-:-:S07]  /*2ef50*/  IMAD.MOV.U32 R13, RZ, RZ, R4 ;  /* 0x000000ffff0d7224 */ /* 0x000fce00078e0004 */
[----:B-1----:R-:W-:Y:S05]  /*2ef60*/  WARPSYNC.COLLECTIVE R15, `(.L_x_5209) ;  /* 0x000000000f087348 */ /* 0x002fea0003c00000 */
[----:B------:R0:W2:Y:S02]  /*2ef70*/  SHFL.IDX P6, R14, R13, R12, R11 ;  /* 0x0000000c0d0e7389 */ /* 0x0000a400000c000b */
[----:B012---:R-:W-:Y:S01]  /*2ef80*/  ENDCOLLECTIVE ;  /* 0x000000000000791b */ /* 0x007fe20003800000 */
.L_x_5209:
[----:B------:R-:W-:Y:S05]  /*2ef90*/  BSYNC B0 ;  /* 0x0000000000007941 */ /* 0x000fea0003800000 */
.L_x_5208:
[----:B------:R-:W-:Y:S05]  /*2efa0*/  BRA `(.L_x_5210) ;  /* 0xffffff9c00147947 */ /* 0x000fea000383ffff */
.L_x_5061:
[----:B------:R-:W-:Y:S01]  /*2efb0*/  BSSY B0, `(.L_x_5211) ;  /* 0x0000006000007945 */ /* 0x000fe20003800000 */
[----:B0-----:R-:W-:-:S07]  /*2efc0*/  IMAD.MOV.U32 R15, RZ, RZ, -0x1 ;  /* 0xffffffffff0f7424 */ /* 0x001fce00078e00ff */
[----:B-12---:R-:W-:Y:S05]  /*2efd0*/  WARPSYNC.COLLECTIVE R15, `(.L_x_5212) ;  /* 0x000000000f0c7348 */ /* 0x006fea0003c00000 */
[----:B------:R-:W-:Y:S02]  /*2efe0*/  ELECT P6, UR62, PT ;  /* 0x00000000003e782f */ /* 0x000fe400038c0000 */
[----:B------:R-:W-:Y:S01]  /*2eff0*/  MOV R14, UR62 ;  /* 0x0000003e000e7c02 */ /* 0x000fe20008000f00 */
[----:B-12---:R-:W-:Y:S10]  /*2f000*/  ENDCOLLECTIVE ;  /* 0x000000000000791b */ /* 0x006ff40003800000 */
.L_x_5212:
[----:B------:R-:W-:Y:S05]  /*2f010*/  BSYNC B0 ;  /* 0x0000000000007941 */ /* 0x000fea0003800000 */
.L_x_5211:
[----:B------:R-:W-:Y:S05]  /*2f020*/  BRA `(.L_x_5213) ;  /* 0xffffff9c00187947 */ /* 0x000fea000383ffff */
.L_x_5063:
[----:B---3--:R3:W4:Y:S02]  /*2f030*/  SYNCS.PHASECHK.TRANS64.TRYWAIT P0, [R0+URZ+0x30840], R2 ;  /* 0x03084002000075a7 */ /* 0x008724000800017f */
[----:B----4-:R-:W-:Y:S05]  /*2f040*/  @!P0 NANOSLEEP.SYNCS 0x989680 ;  /* 0x009896800000895d */ /* 0x010fea0003900000 */
[----:B------:R-:W4:Y:S02]  /*2f050*/  @!P0 SYNCS.PHASECHK.TRANS64 P0, [R0+URZ+0x30840], R2 ;  /* 0x03084002000085a7 */ /* 0x000f24000800007f */
[----:B----4-:R-:W-:Y:S05]  /*2f060*/  @!P0 BRA `(.L_x_5063) ;  /* 0xfffffffc00f08947 */ /* 0x010fea000383ffff */
[----:B------:R-:W-:Y:S05]  /*2f070*/  BRA `(.L_x_5214) ;  /* 0xffffff9c007c7947 */ /* 0x000fea000383ffff */
.L_x_5067:
[----:B------:R0:W5:Y:S01]  /*2f080*/  LDL.LU R9, [R1+0x38] ;  /* 0x0000380001097983 */ /* 0x0001620000300800 */
[----:B------:R-:W-:Y:S02]  /*2f090*/  IMAD.MOV.U32 R5, RZ, RZ, R11 ;  /* 0x000000ffff057224 */ /* 0x000fe400078e000b */
[----:B------:R-:W-:Y:S02]  /*2f0a0*/  IMAD.MOV.U32 R13, RZ, RZ, R3 ;  /* 0x000000ffff0d7224 */ /* 0x000fe400078e0003 */
[----:B------:R-:W-:Y:S02]  /*2f0b0*/  IMAD.MOV.U32 R12, RZ, RZ, RZ ;  /* 0x000000ffff0c7224 */ /* 0x000fe400078e00ff */
[----:B------:R-:W-:Y:S02]  /*2f0c0*/  IMAD.MOV.U32 R11, RZ, RZ, 0x181f ;  /* 0x0000181fff0b7424 */ /* 0x000fe400078e00ff */
[----:B0-----:R-:W-:-:S07]  /*2f0d0*/  IMAD.MOV.U32 R15, RZ, RZ, -0x1 ;  /* 0xffffffffff0f7424 */ /* 0x001fce00078e00ff */
[----:B-----5:R-:W-:Y:S05]  /*2f0e0*/  WARPSYNC.COLLECTIVE R15, `(.L_x_5215) ;  /* 0x000000000f087348 */ /* 0x020fea0003c00000 */
[----:B------:R0:W1:Y:S02]  /*2f0f0*/  SHFL.IDX P6, R14, R13, R12, R11 ;  /* 0x0000000c0d0e7389 */ /* 0x00006400000c000b */
[----:B01---5:R-:W-:Y:S01]  /*2f100*/  ENDCOLLECTIVE ;  /* 0x000000000000791b */ /* 0x023fe20003800000 */
.L_x_5215:
[----:B------:R-:W-:Y:S01]  /*2f110*/  MOV R13, R4 ;  /* 0x00000004000d7202 */ /* 0x000fe20000000f00 */
[----:B------:R-:W-:-:S07]  /*2f120*/  IMAD.MOV.U32 R6, RZ, RZ, R14 ;  /* 0x000000ffff067224 */ /* 0x000fce00078e000e */
[----:B------:R-:W-:Y:S05]  /*2f130*/  WARPSYNC.COLLECTIVE R15, `(.L_x_5216) ;  /* 0x000000000f087348 */ /* 0x000fea0003c00000 */
[----:B------:R0:W1:Y:S02]  /*2f140*/  SHFL.IDX P6, R14, R13, R12, R11 ;  /* 0x0000000c0d0e7389 */ /* 0x00006400000c000b */
[----:B01----:R-:W-:Y:S01]  /*2f150*/  ENDCOLLECTIVE ;  /* 0x000000000000791b */ /* 0x003fe20003800000 */
.L_x_5216:
[----:B------:R-:W-:Y:S02]  /*2f160*/  IMAD R2, R9, R7, RZ ;  /* 0x0000000709027224 */ /* 0x000fe400078e02ff */
[----:B------:R0:W5:Y:S01]  /*2f170*/  LDL R9, [R1+0x2c] ;  /* 0x00002c0001097983 */ /* 0x0001620000100800 */
[----:B------:R-:W-:Y:S02]  /*2f180*/  IMAD.IADD R0, R10, 0x1, R5 ;  /* 0x000000010a007824 */ /* 0x000fe400078e0205 */
[----:B------:R-:W-:Y:S02]  /*2f190*/  IMAD.MOV.U32 R7, RZ, RZ, R14 ;  /* 0x000000ffff077224 */ /* 0x000fe400078e000e */
[----:B------:R-:W-:Y:S01]  /*2f1a0*/  IMAD.MOV.U32 R13, RZ, RZ, R3 ;  /* 0x000000ffff0d7224 */ /* 0x000fe200078e0003 */
[C---:B------:R-:W-:Y:S01]  /*2f1b0*/  ISETP.GE.AND P2, PT, R0.reuse, R2, PT ;  /* 0x000000020000720c */ /* 0x040fe20003f46270 */
[----:B------:R-:W-:Y:S02]  /*2f1c0*/  IMAD.MOV.U32 R12, RZ, RZ, 0x1 ;  /* 0x00000001ff0c7424 */ /* 0x000fe400078e00ff */
[----:B0-----:R-:W-:-:S10]  /*2f1d0*/  VIADD R5, R0, 0x10 ;  /* 0x0000001000057836 */ /* 0x001fd40000000000 */
[----:B-----5:R-:W-:Y:S05]  /*2f1e0*/  WARPSYNC.COLLECTIVE R15, `(.L_x_5217) ;  /* 0x000000000f087348 */ /* 0x020fea0003c00000 */
[----:B------:R0:W1:Y:S02]  /*2f1f0*/  SHFL.IDX P6, R14, R13, R12, R11 ;  /* 0x0000000c0d0e7389 */ /* 0x00006400000c000b */
[----:B01---5:R-:W-:Y:S01]  /*2f200*/  ENDCOLLECTIVE ;  /* 0x000000000000791b */ /* 0x023fe20003800000 */
.L_x_5217:
        /* <DEDUP_REMOVED lines=17> */
.L_x_5218:
[----:B------:R-:W-:Y:S02]  /*2f320*/  IMAD.MOV.U32 R13, RZ, RZ, R3 ;  /* 0x000000ffff0d7224 */ /* 0x000fe400078e0003 */
[----:B------:R-:W-:Y:S02]  /*2f330*/  IMAD.MOV.U32 R12, RZ, RZ, 0x2 ;  /* 0x00000002ff0c7424 */ /* 0x000fe400078e00ff */
[----:B------:R-:W-:-:S07]  /*2f340*/  IMAD.MOV.U32 R5, RZ, RZ, R14 ;  /* 0x000000ffff057224 */ /* 0x000fce00078e000e */
[----:B------:R-:W-:Y:S05]  /*2f350*/  WARPSYNC.COLLECTIVE R15, `(.L_x_5219) ;  /* 0x000000000f087348 */ /* 0x000fea0003c00000 */
[----:B------:R0:W1:Y:S02]  /*2f360*/  SHFL.IDX P6, R14, R13, R12, R11 ;  /* 0x0000000c0d0e7389 */ /* 0x00006400000c000b */
[----:B01----:R-:W-:Y:S01]  /*2f370*/  ENDCOLLECTIVE ;  /* 0x000000000000791b */ /* 0x003fe20003800000 */
.L_x_5219:
[----:B------:R-:W-:-:S05]  /*2f380*/  @!P2 LEA R5, P4, R8, R5, 0x1 ;  /* 0x000000050805a211 */ /* 0x000fca00078808ff */
[----:B------:R-:W-:-:S04]  /*2f390*/  @!P2 IMAD.X R6, RZ, RZ, R6, P4 ;  /* 0x000000ffff06a224 */ /* 0x000fc800020e0606 */
        /* <DEDUP_REMOVED lines=15> */
.L_x_5220:
[----:B------:R-:W-:Y:S01]  /*2f490*/  IMAD.MOV.U32 R13, RZ, RZ, R3 ;  /* 0x000000ffff0d7224 */ /* 0x000fe200078e0003 */
[----:B------:R-:W-:Y:S01]  /*2f4a0*/  MOV R12, 0x3 ;  /* 0x00000003000c7802 */ /* 0x000fe20000000f00 */
[----:B------:R-:W-:-:S07]  /*2f4b0*/  IMAD.MOV.U32 R5, RZ, RZ, R14 ;  /* 0x000000ffff057224 */ /* 0x000fce00078e000e */
[----:B------:R-:W-:Y:S05]  /*2f4c0*/  WARPSYNC.COLLECTIVE R15, `(.L_x_5221) ;  /* 0x000000000f087348 */ /* 0x000fea0003c00000 */
[----:B------:R0:W1:Y:S02]  /*2f4d0*/  SHFL.IDX P6, R14, R13, R12, R11 ;  /* 0x0000000c0d0e7389 */ /* 0x00006400000c000b */
[----:B01----:R-:W-:Y:S01]  /*2f4e0*/  ENDCOLLECTIVE ;  /* 0x000000000000791b */ /* 0x003fe20003800000 */
.L_x_5221:
        /* <DEDUP_REMOVED lines=17> */
.L_x_5222:
[----:B------:R-:W-:Y:S01]  /*2f600*/  MOV R13, R3 ;  /* 0x00000003000d7202 */ /* 0x000fe20000000f00 */
[----:B------:R-:W-:Y:S02]  /*2f610*/  IMAD.MOV.U32 R12, RZ, RZ, 0x4 ;  /* 0x00000004ff0c7424 */ /* 0x000fe400078e00ff */
[----:B------:R-:W-:-:S07]  /*2f620*/  IMAD.MOV.U32 R5, RZ, RZ, R14 ;  /* 0x000000ffff057224 */ /* 0x000fce00078e000e */
[----:B------:R-:W-:Y:S05]  /*2f630*/  WARPSYNC.COLLECTIVE R15, `(.L_x_5223) ;  /* 0x000000000f087348 */ /* 0x000fea0003c00000 */
[----:B------:R0:W1:Y:S02]  /*2f640*/  SHFL.IDX P6, R14, R13, R12, R11 ;  /* 0x0000000c0d0e7389 */ /* 0x00006400000c000b */
[----:B01----:R-:W-:Y:S01]  /*2f650*/  ENDCOLLECTIVE ;  /* 0x000000000000791b */ /* 0x003fe20003800000 */
.L_x_5223:
        /* <DEDUP_REMOVED lines=17> */
.L_x_5224:
[----:B------:R-:W-:Y:S02]  /*2f770*/  IMAD.MOV.U32 R13, RZ, RZ, R3 ;  /* 0x000000ffff0d7224 */ /* 0x000fe400078e0003 */
[----:B------:R-:W-:Y:S02]  /*2f780*/  IMAD.MOV.U32 R12, RZ, RZ, 0x5 ;  /* 0x00000005ff0c7424 */ /* 0x000fe400078e00ff */
[----:B------:R-:W-:-:S07]  /*2f790*/  IMAD.MOV.U32 R5, RZ, RZ, R14 ;  /* 0x000000ffff057224 */ /* 0x000fce00078e000e */
[----:B------:R-:W-:Y:S05]  /*2f7a0*/  WARPSYNC.COLLECTIVE R15, `(.L_x_5225) ;  /* 0x000000000f087348 */ /* 0x000fea0003c00000 */
[----:B------:R0:W1:Y:S02]  /*2f7b0*/  SHFL.IDX P6, R14, R13, R12, R11 ;  /* 0x0000000c0d0e7389 */ /* 0x00006400000c000b */
[----:B01----:R-:W-:Y:S01]  /*2f7c0*/  ENDCOLLECTIVE ;  /* 0x000000000000791b */ /* 0x003fe20003800000 */
.L_x_5225:
[----:B------:R-:W-:-:S05]  /*2f7d0*/  @!P2 LEA R5, P4, R8, R5, 0x1 ;  /* 0x000000050805a211 */ /* 0x000fca00078808ff */
[----:B------:R-:W-:-:S04]  /*2f7e0*/  @!P2 IMAD.X R6, RZ, RZ, R6, P4 ;  /* 0x000000ffff06a224 */ /* 0x000fc800020e0606 */
[----:B------:R-:W-:Y:S02]  /*2f7f0*/  @!P2 IMAD.MOV.U32 R7, RZ, RZ, R6 ;  /* 0x000000ffff07a224 */ /* 0x000fe400078e0006 */
[----:B------:R-:W-:Y:S01]  /*2f800*/  @!P2 IMAD.MOV.U32 R6, RZ, RZ, R5 ;  /* 0x000000ffff06a224 */ /* 0x000fe200078e0005 */
[----:B------:R-:W-:Y:S01]  /*2f810*/  IADD3 R5, R0, 0x50, RZ ;  /* 0x0000005000057810 */ /* 0x000fe20007ffe0ff */
[----:B------:R-:W-:-:S03]  /*2f820*/  IMAD.MOV.U32 R13, RZ, RZ, R4 ;  /* 0x000000ffff0d7224 */ /* 0x000fc600078e0004 */
        /* <DEDUP_REMOVED lines=11> */
.L_x_5226:
[----:B------:R-:W-:Y:S02]  /*2f8e0*/  IMAD.MOV.U32 R13, RZ, RZ, R3 ;  /* 0x000000ffff0d7224 */ /* 0x000fe400078e0003 */
[----:B------:R-:W-:Y:S02]  /*2f8f0*/  IMAD.MOV.U32 R12, RZ, RZ, 0x6 ;  /* 0x00000006ff0c7424 */ /* 0x000fe400078e00ff */
[----:B------:R-:W-:-:S07]  /*2f900*/  IMAD.MOV.U32 R5, RZ, RZ, R14 ;  /* 0x000000ffff057224 */ /* 0x000fce00078e000e */
[----:B------:R-:W-:Y:S05]  /*2f910*/  WARPSYNC.COLLECTIVE R15, `(.L_x_5227) ;  /* 0x000000000f087348 */ /* 0x000fea0003c00000 */
[----:B------:R0:W1:Y:S02]  /*2f920*/  SHFL.IDX P6, R14, R13, R12, R11 ;  /* 0x0000000c0d0e7389 */ /* 0x00006400000c000b */
[----:B01----:R-:W-:Y:S01]  /*2f930*/  ENDCOLLECTIVE ;  /* 0x000000000000791b */ /* 0x003fe20003800000 */
.L_x_5227:
        /* <DEDUP_REMOVED lines=17> */
.L_x_5228:
[----:B------:R-:W-:Y:S02]  /*2fa50*/  IMAD.MOV.U32 R13, RZ, RZ, R3 ;  /* 0x000000ffff0d7224 */ /* 0x000fe400078e0003 */
[----:B------:R-:W-:Y:S02]  /*2fa60*/  IMAD.MOV.U32 R12, RZ, RZ, 0x7 ;  /* 0x00000007ff0c7424 */ /* 0x000fe400078e00ff */
[----:B------:R-:W-:-:S07]  /*2fa70*/  IMAD.MOV.U32 R5, RZ, RZ, R14 ;  /* 0x000000ffff057224 */ /* 0x000fce00078e000e */
[----:B------:R-:W-:Y:S05]  /*2fa80*/  WARPSYNC.COLLECTIVE R15, `(.L_x_5229) ;  /* 0x000000000f087348 */ /* 0x000fea0003c00000 */
[----:B------:R0:W1:Y:S02]  /*2fa90*/  SHFL.IDX P6, R14, R13, R12, R11 ;  /* 0x0000000c0d0e7389 */ /* 0x00006400000c000b */
[----:B01----:R-:W-:Y:S01]  /*2faa0*/  ENDCOLLECTIVE ;  /* 0x000000000000791b */ /* 0x003fe20003800000 */
.L_x_5229:
        /* <DEDUP_REMOVED lines=9> */
[----:B------:R-:W-:-:S03]  /*2fb40*/  IMAD.MOV.U32 R5, RZ, RZ, R14 ;  /* 0x000000ffff057224 */ /* 0x000fc600078e000e */
[----:B------:R0:W-:Y:S04]  /*2fb50*/  @!P2 LDGSTS.E.BYPASS.LTC128B.128 [R9+0x19400], desc[UR46][R6.64+0x80], !P0 ;  /* 0x194000800609afae */ /* 0x0001e8000c101d6e */
[----:B0-----:R-:W-:Y:S05]  /*2fb60*/  WARPSYNC.COLLECTIVE R15, `(.L_x_5230) ;  /* 0x000000000f087348 */ /* 0x001fea0003c00000 */
[----:B------:R1:W2:Y:S02]  /*2fb70*/  SHFL.IDX P6, R14, R13, R12, R11 ;  /* 0x0000000c0d0e7389 */ /* 0x0002a400000c000b */
[----:B012---:R-:W-:Y:S01]  /*2fb80*/  ENDCOLLECTIVE ;  /* 0x000000000000791b */ /* 0x007fe20003800000 */
.L_x_5230:
[----:B------:R-:W-:Y:S01]  /*2fb90*/  @!PT LDS RZ, [RZ] ;  /* 0x00000000fffff984 */ /* 0x000fe20000000800 */
[----:B------:R-:W-:Y:S01]  /*2fba0*/  @!PT LDS RZ, [RZ] ;  /* 0x00000000fffff984 */ /* 0x000fe20000000800 */
[----:B------:R-:W-:Y:S01]  /*2fbb0*/  @!PT LDS RZ, [RZ] ;  /* 0x00000000fffff984 */ /* 0x000fe20000000800 */
[----:B------:R3:W-:Y:S01]  /*2fbc0*/  @!P2 LDGSTS.E.BYPASS.LTC128B.128 [R9+0x1d400], desc[UR46][R6.64+0x100], !P1 ;  /* 0x1d4001000609afae */ /* 0x0007e2000c901d6e */
[----:B------:R-:W-:Y:S01]  /*2fbd0*/  IMAD.MOV.U32 R3, RZ, RZ, R14 ;  /* 0x000000ffff037224 */ /* 0x000fe200078e000e */
[----:B------:R-:W-:Y:S06]  /*2fbe0*/  BRA `(.L_x_5231) ;  /* 0xffffffa0002c7947 */ /* 0x000fec000383ffff */
.L_x_5072:
[----:B----4-:R4:W0:Y:S02]  /*2fbf0*/  SYNCS.PHASECHK.TRANS64.TRYWAIT P0, [R19+URZ+0x30820], R0 ;  /* 0x03082000130075a7 */ /* 0x010824000800017f */
[----:B0-----:R-:W-:Y:S05]  /*2fc00*/  @!P0 NANOSLEEP.SYNCS 0x989680 ;  /* 0x009896800000895d */ /* 0x001fea0003900000 */
[----:B------:R-:W0:Y:S02]  /*2fc10*/  @!P0 SYNCS.PHASECHK.TRANS64 P0, [R19+URZ+0x30820], R0 ;  /* 0x03082000130085a7 */ /* 0x000e24000800007f */
[----:B0-----:R-:W-:Y:S05]  /*2fc20*/  @!P0 BRA `(.L_x_5072) ;  /* 0xfffffffc00f08947 */ /* 0x001fea000383ffff */
[----:B------:R-:W-:Y:S05]  /*2fc30*/  BRA `(.L_x_5232) ;  /* 0xffffffa000a07947 */ /* 0x000fea000383ffff */
.L_x_5081:
[----:B-1----:R1:W2:Y:S02]  /*2fc40*/  SYNCS.PHASECHK.TRANS64.TRYWAIT P0, [R3+URZ+0x30840], R2 ;  /* 0x03084002030075a7 */ /* 0x0022a4000800017f */
[----:B--2---:R-:W-:Y:S05]  /*2fc50*/  @!P0 NANOSLEEP.SYNCS 0x989680 ;  /* 0x009896800000895d */ /* 0x004fea0003900000 */
[----:B------:R-:W2:Y:S02]  /*2fc60*/  @!P0 SYNCS.PHASECHK.TRANS64 P0, [R3+URZ+0x30840], R2 ;  /* 0x03084002030085a7 */ /* 0x000ea4000800007f */
[----:B--2---:R-:W-:Y:S05]  /*2fc70*/  @!P0 BRA `(.L_x_5081) ;  /* 0xfffffffc00f08947 */ /* 0x004fea000383ffff */
[----:B------:R-:W-:Y:S05]  /*2fc80*/  BRA `(.L_x_5233) ;  /* 0xffffffa400947947 */ /* 0x000fea000383ffff */
.L_x_5088:
[----:B0-----:R0:W1:Y:S02]  /*2fc90*/  SYNCS.PHASECHK.TRANS64.TRYWAIT P0, [R2+URZ+0x30860], R3 ;  /* 0x03086003020075a7 */ /* 0x001064000800017f */
[----:B-1----:R-:W-:Y:S05]  /*2fca0*/  @!P0 NANOSLEEP.SYNCS 0x989680 ;  /* 0x009896800000895d */ /* 0x002fea0003900000 */
[----:B------:R-:W1:Y:S02]  /*2fcb0*/  @!P0 SYNCS.PHASECHK.TRANS64 P0, [R2+URZ+0x30860], R3 ;  /* 0x03086003020085a7 */ /* 0x000e64000800007f */
[----:B-1----:R-:W-:Y:S05]  /*2fcc0*/  @!P0 BRA `(.L_x_5088) ;  /* 0xfffffffc00f08947 */ /* 0x002fea000383ffff */
[----:B------:R-:W-:Y:S05]  /*2fcd0*/  BRA `(.L_x_5234) ;  /* 0xffffffa800a47947 */ /* 0x000fea000383ffff */
.L_x_5099:
[----:B-1----:R1:W2:Y:S02]  /*2fce0*/  SYNCS.PHASECHK.TRANS64.TRYWAIT P0, [R3+URZ+0x30840], R2 ;  /* 0x03084002030075a7 */ /* 0x0022a4000800017f */
[----:B--2---:R-:W-:Y:S05]  /*2fcf0*/  @!P0 NANOSLEEP.SYNCS 0x989680 ;  /* 0x009896800000895d */ /* 0x004fea0003900000 */
[----:B------:R-:W2:Y:S02]  /*2fd00*/  @!P0 SYNCS.PHASECHK.TRANS64 P0, [R3+URZ+0x30840], R2 ;  /* 0x03084002030085a7 */ /* 0x000ea4000800007f */
[----:B--2---:R-:W-:Y:S05]  /*2fd10*/  @!P0 BRA `(.L_x_5099) ;  /* 0xfffffffc00f08947 */ /* 0x004fea000383ffff */
[----:B------:R-:W-:Y:S05]  /*2fd20*/  BRA `(.L_x_5235) ;  /* 0xffffffb000747947 */ /* 0x000fea000383ffff */
.L_x_5106:
[----:B0-----:R0:W1:Y:S02]  /*2fd30*/  SYNCS.PHASECHK.TRANS64.TRYWAIT P0, [R2+URZ+0x30860], R3 ;  /* 0x03086003020075a7 */ /* 0x001064000800017f */
[----:B-1----:R-:W-:Y:S05]  /*2fd40*/  @!P0 NANOSLEEP.SYNCS 0x989680 ;  /* 0x009896800000895d */ /* 0x002fea0003900000 */
[----:B------:R-:W1:Y:S02]  /*2fd50*/  @!P0 SYNCS.PHASECHK.TRANS64 P0, [R2+URZ+0x30860], R3 ;  /* 0x03086003020085a7 */ /* 0x000e64000800007f */
[----:B-1----:R-:W-:Y:S05]  /*2fd60*/  @!P0 BRA `(.L_x_5106) ;  /* 0xfffffffc00f08947 */ /* 0x002fea000383ffff */
[----:B------:R-:W-:Y:S05]  /*2fd70*/  BRA `(.L_x_5236) ;  /* 0xffffffb400847947 */ /* 0x000fea000383ffff */
.L_x_5117:
[----:B--2---:R2:W3:Y:S02]  /*2fd80*/  SYNCS.PHASECHK.TRANS64.TRYWAIT P0, [R3+URZ+0x30840], R2 ;  /* 0x03084002030075a7 */ /* 0x0044e4000800017f */
[----:B---3--:R-:W-:Y:S05]  /*2fd90*/  @!P0 NANOSLEEP.SYNCS 0x989680 ;  /* 0x009896800000895d */ /* 0x008fea0003900000 */
[----:B------:R-:W3:Y:S02]  /*2fda0*/  @!P0 SYNCS.PHASECHK.TRANS64 P0, [R3+URZ+0x30840], R2 ;  /* 0x03084002030085a7 */ /* 0x000ee4000800007f */
[----:B---3--:R-:W-:Y:S05]  /*2fdb0*/  @!P0 BRA `(.L_x_5117) ;  /* 0xfffffffc00f08947 */ /* 0x008fea000383ffff */
[----:B------:R-:W-:Y:S05]  /*2fdc0*/  BRA `(.L_x_5237) ;  /* 0xffffffbc00307947 */ /* 0x000fea000383ffff */
.L_x_5124:
[----:B0-----:R0:W1:Y:S02]  /*2fdd0*/  SYNCS.PHASECHK.TRANS64.TRYWAIT P0, [R2+URZ+0x30860], R5 ;  /* 0x03086005020075a7 */ /* 0x001064000800017f */
[----:B-1----:R-:W-:Y:S05]  /*2fde0*/  @!P0 NANOSLEEP.SYNCS 0x989680 ;  /* 0x009896800000895d */ /* 0x002fea0003900000 */
[----:B------:R-:W1:Y:S02]  /*2fdf0*/  @!P0 SYNCS.PHASECHK.TRANS64 P0, [R2+URZ+0x30860], R5 ;  /* 0x03086005020085a7 */ /* 0x000e64000800007f */
[----:B-1----:R-:W-:Y:S05]  /*2fe00*/  @!P0 BRA `(.L_x_5124) ;  /* 0xfffffffc00f08947 */ /* 0x002fea000383ffff */
[----:B------:R-:W-:Y:S05]  /*2fe10*/  BRA `(.L_x_5238) ;  /* 0xffffffc0003c7947 */ /* 0x000fea000383ffff */
.L_x_5137:
[----:B----4-:R4:W0:Y:S02]  /*2fe20*/  SYNCS.PHASECHK.TRANS64.TRYWAIT P0, [R0+URZ+0x30860], R2 ;  /* 0x03086002000075a7 */ /* 0x010824000800017f */
[----:B0-----:R-:W-:Y:S05]  /*2fe30*/  @!P0 NANOSLEEP.SYNCS 0x989680 ;  /* 0x009896800000895d */ /* 0x001fea0003900000 */
[----:B------:R-:W0:Y:S02]  /*2fe40*/  @!P0 SYNCS.PHASECHK.TRANS64 P0, [R0+URZ+0x30860], R2 ;  /* 0x03086002000085a7 */ /* 0x000e24000800007f */
[----:B0-----:R-:W-:Y:S05]  /*2fe50*/  @!P0 BRA `(.L_x_5137) ;  /* 0xfffffffc00f08947 */ /* 0x001fea000383ffff */
[----:B------:R-:W-:Y:S05]  /*2fe60*/  BRA `(.L_x_5239) ;  /* 0xffffffc400cc7947 */ /* 0x000fea000383ffff */
.L_x_5146:
[----:B-1--4-:R-:W4:Y:S01]  /*2fe70*/  LDL R0, [R1] ;  /* 0x0000000001007983 */ /* 0x012f220000100800 */
[----:B------:R-:W-:Y:S01]  /*2fe80*/  BSSY B0, `(.L_x_5240) ;  /* 0x0000008000007945 */ /* 0x000fe20003800000 */
[----:B------:R-:W-:Y:S01]  /*2fe90*/  MOV R12, RZ ;  /* 0x000000ff000c7202 */ /* 0x000fe20000000f00 */
[----:B0-----:R-:W-:Y:S02]  /*2fea0*/  IMAD.MOV.U32 R11, RZ, RZ, 0x1f ;  /* 0x0000001fff0b7424 */ /* 0x001fe400078e00ff */
[----:B------:R-:W-:Y:S02]  /*2feb0*/  IMAD.MOV.U32 R15, RZ, RZ, -0x1 ;  /* 0xffffffffff0f7424 */ /* 0x000fe400078e00ff */
[----:B----4-:R-:W-:-:S07]  /*2fec0*/  IMAD.MOV.U32 R13, RZ, RZ, R0 ;  /* 0x000000ffff0d7224 */ /* 0x010fce00078e0000 */
[----:B--23--:R-:W-:Y:S05]  /*2fed0*/  WARPSYNC.COLLECTIVE R15, `(.L_x_5241) ;  /* 0x000000000f087348 */ /* 0x00cfea0003c00000 */
[----:B------:R0:W1:Y:S02]  /*2fee0*/  SHFL.IDX P6, R14, R13, R12, R11 ;  /* 0x0000000c0d0e7389 */ /* 0x00006400000c000b */
[----:B0123--:R-:W-:Y:S01]  /*2fef0*/  ENDCOLLECTIVE ;  /* 0x000000000000791b */ /* 0x00ffe20003800000 */
.L_x_5241:
[----:B------:R-:W-:Y:S05]  /*2ff00*/  BSYNC B0 ;  /* 0x0000000000007941 */ /* 0x000fea0003800000 */
.L_x_5240:
[----:B------:R0:W5:Y:S01]  /*2ff10*/  LDL R2, [R1+0xc] ;  /* 0x00000c0001027983 */ /* 0x0001620000100800 */
[----:B------:R-:W-:Y:S01]  /*2ff20*/  IMAD.MOV.U32 R13, RZ, RZ, R0 ;  /* 0x000000ffff0d7224 */ /* 0x000fe200078e0000 */
[----:B------:R-:W-:Y:S01]  /*2ff30*/  LOP3.LUT P1, RZ, R18, 0x1, RZ, 0xc0, !PT ;  /* 0x0000000112ff7812 */ /* 0x000fe2000782c0ff */
[----:B------:R-:W-:Y:S02]  /*2ff40*/  IMAD.MOV.U32 R12, RZ, RZ, 0x1 ;  /* 0x00000001ff0c7424 */ /* 0x000fe400078e00ff */
[----:B------:R-:W-:Y:S02]  /*2ff50*/  IMAD.MOV.U32 R11, RZ, RZ, 0x1f ;  /* 0x0000001fff0b7424 */ /* 0x000fe400078e00ff */
[----:B------:R-:W-:Y:S02]  /*2ff60*/  IMAD.MOV.U32 R15, RZ, RZ, -0x1 ;  /* 0xffffffffff0f7424 */ /* 0x000fe400078e00ff */
[----:B0-----:R-:W-:-:S07]  /*2ff70*/  IMAD.MOV.U32 R5, RZ, RZ, R14 ;  /* 0x000000ffff057224 */ /* 0x001fce00078e000e */
[----:B-----5:R-:W-:Y:S05]  /*2ff80*/  WARPSYNC.COLLECTIVE R15, `(.L_x_5242) ;  /* 0x000000000f087348 */ /* 0x020fea0003c00000 */
[----:B------:R0:W1:Y:S02]  /*2ff90*/  SHFL.IDX P6, R14, R13, R12, R11 ;  /* 0x0000000c0d0e7389 */ /* 0x00006400000c000b */
[----:B01---5:R-:W-:Y:S01]  /*2ffa0*/  ENDCOLLECTIVE ;  /* 0x000000000000791b */ /* 0x023fe20003800000 */
.L_x_5242:
[----:B------:R-:W-:Y:S01]  /*2ffb0*/  ULDC UR4, c[0x0][0xc3c] ;  /* 0x00030f0000047ab9 */ /* 0x000fe20000000800 */
        /* <DEDUP_REMOVED lines=13> */
[----:B------:R-:W-:Y:S02]  /*30090*/  IMAD.MOV.U32 R11, RZ, RZ, RZ ;  /* 0x000000ffff0b7224 */ /* 0x000fe400078e00ff */
        /* <DEDUP_REMOVED lines=9> */
.L_x_5243:
        /* <DEDUP_REMOVED lines=9> */
.L_x_5244:
        /* <DEDUP_REMOVED lines=8> */
.L_x_5245:
        /* <DEDUP_REMOVED lines=8> */
.L_x_5246:
        /* <DEDUP_REMOVED lines=8> */
.L_x_5247:
[----:B------:R-:W-:Y:S02]  /*30340*/  IMAD.MOV.U32 R12, RZ, RZ, 0x1f ;  /* 0x0000001fff0c7424 */ /* 0x000fe400078e00ff */
[----:B------:R-:W-:Y:S01]  /*30350*/  IMAD.MOV.U32 R11, RZ, RZ, 0x1f ;  /* 0x0000001fff0b7424 */ /* 0x000fe200078e00ff */
[----:B------:R-:W-:-:S04]  /*30360*/  MOV R3, R14 ;  /* 0x0000000e00037202 */ /* 0x000fc80000000f00 */
[----:B------:R-:W-:-:S05]  /*30370*/  SEL R3, R3, RZ, P3 ;  /* 0x000000ff03037207 */ /* 0x000fca0001800000 */
[----:B------:R-:W-:-:S04]  /*30380*/  IMAD.IADD R7, R2, 0x1, R3 ;  /* 0x0000000102077824 */ /* 0x000fc800078e0203 */
[----:B------:R-:W-:-:S07]  /*30390*/  IMAD.MOV.U32 R13, RZ, RZ, R7 ;  /* 0x000000ffff0d7224 */ /* 0x000fce00078e0007 */
[----:B------:R-:W-:Y:S05]  /*303a0*/  WARPSYNC.COLLECTIVE R15, `(.L_x_5248) ;  /* 0x000000000f087348 */ /* 0x000fea0003c00000 */
[----:B------:R0:W1:Y:S02]  /*303b0*/  SHFL.IDX P6, R14, R13, R12, R11 ;  /* 0x0000000c0d0e7389 */ /* 0x00006400000c000b */
[----:B01----:R-:W-:Y:S01]  /*303c0*/  ENDCOLLECTIVE ;  /* 0x000000000000791b */ /* 0x003fe20003800000 */
.L_x_5248:
[----:B------:R-:W-:Y:S01]  /*303d0*/  IMAD.MOV.U32 R9, RZ, RZ, R14 ;  /* 0x000000ffff097224 */ /* 0x000fe200078e000e */
[----:B------:R-:W-:Y:S06]  /*303e0*/  BRA `(.L_x_5249) ;  /* 0xffffffc800947947 */ /* 0x000fec000383ffff */
.L_x_5149:
        /* <DEDUP_REMOVED lines=8> */
.L_x_5251:
[----:B------:R-:W-:Y:S05]  /*30470*/  BSYNC B0 ;  /* 0x0000000000007941 */ /* 0x000fea0003800000 */
.L_x_5250:
[----:B------:R-:W-:Y:S01]  /*30480*/  IMAD.MOV.U32 R3, RZ, RZ, R14 ;  /* 0x000000ffff037224 */ /* 0x000fe200078e000e */
[----:B------:R-:W-:Y:S01]  /*30490*/  LOP3.LUT P4, RZ, R18, 0x1, RZ, 0xc0, !PT ;  /* 0x0000000112ff7812 */ /* 0x000fe2000788c0ff */
[----:B------:R-:W-:Y:S01]  /*304a0*/  IMAD.MOV.U32 R12, RZ, RZ, 0x2 ;  /* 0x00000002ff0c7424 */ /* 0x000fe200078e00ff */
[----:B------:R-:W-:Y:S01]  /*304b0*/  MOV R15, 0xffffffff ;  /* 0xffffffff000f7802 */ /* 0x000fe20000000f00 */
[----:B------:R-:W-:Y:S01]  /*304c0*/  IMAD.MOV.U32 R11, RZ, RZ, RZ ;  /* 0x000000ffff0b7224 */ /* 0x000fe200078e00ff */
[----:B------:R-:W-:-:S05]  /*304d0*/  SEL R3, R3, RZ, P4 ;  /* 0x000000ff03037207 */ /* 0x000fca0002000000 */
[----:B------:R-:W-:-:S04]  /*304e0*/  IMAD.IADD R2, R2, 0x1, R3 ;  /* 0x0000000102027824 */ /* 0x000fc800078e0203 */
[----:B------:R-:W-:-:S07]  /*304f0*/  IMAD.MOV.U32 R13, RZ, RZ, R2 ;  /* 0x000000ffff0d7224 */ /* 0x000fce00078e0002 */
[----:B------:R-:W-:Y:S05]  /*30500*/  WARPSYNC.COLLECTIVE R15, `(.L_x_5252) ;  /* 0x000000000f087348 */ /* 0x000fea0003c00000 */
[----:B------:R0:W1:Y:S02]  /*30510*/  SHFL.UP P6, R14, R13, R12, R11 ;  /* 0x0400000c0d0e7389 */ /* 0x00006400000c000b */
[----:B01----:R-:W-:Y:S01]  /*30520*/  ENDCOLLECTIVE ;  /* 0x000000000000791b */ /* 0x003fe20003800000 */
.L_x_5252:
        /* <DEDUP_REMOVED lines=8> */
.L_x_5253:
        /* <DEDUP_REMOVED lines=8> */
.L_x_5254:
        /* <DEDUP_REMOVED lines=8> */
.L_x_5255:
        /* <DEDUP_REMOVED lines=9> */
.L_x_5256:
[----:B------:R-:W-:Y:S01]  /*30740*/  IMAD.MOV.U32 R9, RZ, RZ, R14 ;  /* 0x000000ffff097224 */ /* 0x000fe200078e000e */
[----:B------:R-:W-:Y:S06]  /*30750*/  BRA `(.L_x_5257) ;  /* 0xffffffc800647947 */ /* 0x000fec000383ffff */
.L_x_5151:
[----:B------:R-:W-:Y:S01]  /*30760*/  BSSY B0, `(.L_x_5258) ;  /* 0x0000006000007945 */ /* 0x000fe20003800000 */
[----:B------:R-:W-:Y:S01]  /*30770*/  PLOP3.LUT P6, PT, P6, PT, PT, 0x8, 0x0 ;  /* 0x000000000000781c */ /* 0x000fe200037ce170 */
[----:B------:R-:W-:-:S12]  /*30780*/  IMAD.MOV.U32 R15, RZ, RZ, -0x1 ;  /* 0xffffffffff0f7424 */ /* 0x000fd800078e00ff */
[----:B0-----:R-:W-:Y:S05]  /*30790*/  WARPSYNC.COLLECTIVE R15, `(.L_x_5259) ;  /* 0x000000000f087348 */ /* 0x001fea0003c00000 */
[----:B------:R-:W-:Y:S01]  /*307a0*/  VOTE.ANY R14, PT, P6 ;  /* 0x00000000000e7806 */ /* 0x000fe200030e0100 */
[----:B0-----:R-:W-:Y:S06]  /*307b0*/  ENDCOLLECTIVE ;  /* 0x000000000000791b */ /* 0x001fec0003800000 */
.L_x_5259:
[----:B------:R-:W-:Y:S05]  /*307c0*/  BSYNC B0 ;  /* 0x0000000000007941 */ /* 0x000fea0003800000 */
.L_x_5258:
[----:B------:R0:W5:Y:S01]  /*307d0*/  LDL.LU R10, [R1+0xc] ;  /* 0x00000c00010a7983 */ /* 0x0001620000300800 */
[----:B------:R-:W-:Y:S01]  /*307e0*/  IMAD.MOV.U32 R0, RZ, RZ, R14 ;  /* 0x000000ffff007224 */ /* 0x000fe200078e000e */
[----:B------:R-:W-:Y:S01]  /*307f0*/  MOV R15, 0xffffffff ;  /* 0xffffffff000f7802 */ /* 0x000fe20000000f00 */
[----:B------:R-:W-:Y:S02]  /*30800*/  IMAD.MOV.U32 R13, RZ, RZ, R4 ;  /* 0x000000ffff0d7224 */ /* 0x000fe400078e0004 */
[----:B------:R-:W1:Y:S01]  /*30810*/  POPC R3, R0 ;  /* 0x0000000000037309 */ /* 0x000e620000000000 */
[----:B------:R-:W-:Y:S02]  /*30820*/  IMAD.MOV.U32 R11, RZ, RZ, 0x1f ;  /* 0x0000001fff0b7424 */ /* 0x000fe400078e00ff */
[----:B01----:R-:W-:-:S07]  /*30830*/  IMAD.MOV.U32 R12, RZ, RZ, R3 ;  /* 0x000000ffff0c7224 */ /* 0x003fce00078e0003 */
[----:B-----5:R-:W-:Y:S05]  /*30840*/  WARPSYNC.COLLECTIVE R15, `(.L_x_5260) ;  /* 0x000000000f087348 */ /* 0x020fea0003c00000 */
[----:B------:R0:W1:Y:S02]  /*30850*/  SHFL.IDX P6, R14, R13, R12, R11 ;  /* 0x0000000c0d0e7389 */ /* 0x00006400000c000b */
[----:B01---5:R-:W-:Y:S01]  /*30860*/  ENDCOLLECTIVE ;  /* 0x000000000000791b */ /* 0x023fe20003800000 */
.L_x_5260:
[----:B------:R-:W-:Y:S02]  /*30870*/  IMAD.MOV.U32 R13, RZ, RZ, R6 ;  /* 0x000000ffff0d7224 */ /* 0x000fe400078e0006 */
[----:B------:R-:W-:-:S07]  /*30880*/  IMAD.MOV.U32 R4, RZ, RZ, R14 ;  /* 0x000000ffff047224 */ /* 0x000fce00078e000e */
[----:B------:R-:W-:Y:S05]  /*30890*/  WARPSYNC.COLLECTIVE R15, `(.L_x_5261) ;  /* 0x000000000f087348 */ /* 0x000fea0003c00000 */
[----:B------:R0:W1:Y:S02]  /*308a0*/  SHFL.IDX P6, R14, R13, R12, R11 ;  /* 0x0000000c0d0e7389 */ /* 0x00006400000c000b */
[----:B01----:R-:W-:Y:S01]  /*308b0*/  ENDCOLLECTIVE ;  /* 0x000000000000791b */ /* 0x003fe20003800000 */
.L_x_5261:
[----:B------:R-:W-:Y:S02]  /*308c0*/  IMAD.MOV.U32 R6, RZ, RZ, R14 ;  /* 0x000000ffff067224 */ /* 0x000fe400078e000e */
[----:B------:R-:W-:-:S05]  /*308d0*/  IMAD.IADD R10, R3, 0x1, R10 ;  /* 0x00000001030a7824 */ /* 0x000fca00078e020a */
[----:B------:R0:W-:Y:S01]  /*308e0*/  STL [R1+0xc], R10 ;  /* 0x00000c0a01007387 */ /* 0x0001e20000100800 */
[----:B------:R-:W-:Y:S05]  /*308f0*/  BRA `(.L_x_5262) ;  /* 0xffffffc800447947 */ /* 0x000fea000383ffff */
.L_x_5153:
        /* <DEDUP_REMOVED lines=8> */
.L_x_5264:
[----:B------:R-:W-:Y:S05]  /*30980*/  BSYNC B0 ;  /* 0x0000000000007941 */ /* 0x000fea0003800000 */
.L_x_5263:
[----:B------:R-:W-:Y:S01]  /*30990*/  IMAD.MOV.U32 R3, RZ, RZ, R14 ;  /* 0x000000ffff037224 */ /* 0x000fe200078e000e */
[----:B------:R-:W-:Y:S06]  /*309a0*/  BRA `(.L_x_5265) ;  /* 0xffffffc800307947 */ /* 0x000fec000383ffff */
.L_x_5159:
[----:B0-----:R0:W1:Y:S02]  /*309b0*/  SYNCS.PHASECHK.TRANS64.TRYWAIT P0, [R0+URZ+0x30820], R3 ;  /* 0x03082003000075a7 */ /* 0x001064000800017f */
[----:B-1----:R-:W-:Y:S05]  /*309c0*/  @!P0 NANOSLEEP.SYNCS 0x989680 ;  /* 0x009896800000895d */ /* 0x002fea0003900000 */
[----:B------:R-:W1:Y:S02]  /*309d0*/  @!P0 SYNCS.PHASECHK.TRANS64 P0, [R0+URZ+0x30820], R3 ;  /* 0x03082003000085a7 */ /* 0x000e64000800007f */
[----:B-1----:R-:W-:Y:S05]  /*309e0*/  @!P0 BRA `(.L_x_5159) ;  /* 0xfffffffc00f08947 */ /* 0x002fea000383ffff */
[----:B------:R-:W-:Y:S05]  /*309f0*/  BRA `(.L_x_5266) ;  /* 0xffffffd000cc7947 */ /* 0x000fea000383ffff */
.L_x_5160:
        /* <DEDUP_REMOVED lines=11> */
.L_x_5268:
[----:B------:R-:W-:Y:S05]  /*30ab0*/  BSYNC B0 ;  /* 0x0000000000007941 */ /* 0x000fea0003800000 */
.L_x_5267:
[----:B------:R-:W-:Y:S05]  /*30ac0*/  BRA `(.L_x_5269) ;  /* 0xffffffd000b47947 */ /* 0x000fea000383ffff */
.L_x_5161:
[----:B------:R-:W-:Y:S01]  /*30ad0*/  BSSY B0, `(.L_x_5270) ;  /* 0x0000006000007945 */ /* 0x000fe20003800000 */
[----:B------:R-:W-:-:S07]  /*30ae0*/  IMAD.MOV.U32 R15, RZ, RZ, -0x1 ;  /* 0xffffffffff0f7424 */ /* 0x000fce00078e00ff */
[----:B01----:R-:W-:Y:S05]  /*30af0*/  WARPSYNC.COLLECTIVE R15, `(.L_x_5271) ;  /* 0x000000000f0c7348 */ /* 0x003fea0003c00000 */
[----:B------:R-:W-:Y:S02]  /*30b00*/  ELECT P6, UR62, PT ;  /* 0x00000000003e782f */ /* 0x000fe400038c0000 */
[----:B------:R-:W-:Y:S01]  /*30b10*/  MOV R14, UR62 ;  /* 0x0000003e000e7c02 */ /* 0x000fe20008000f00 */
[----:B01----:R-:W-:Y:S10]  /*30b20*/  ENDCOLLECTIVE ;  /* 0x000000000000791b */ /* 0x003ff40003800000 */
.L_x_5271:
[----:B------:R-:W-:Y:S05]  /*30b30*/  BSYNC B0 ;  /* 0x0000000000007941 */ /* 0x000fea0003800000 */
.L_x_5270:
[----:B------:R-:W-:Y:S05]  /*30b40*/  BRA `(.L_x_5272) ;  /* 0xffffffd000a87947 */ /* 0x000fea000383ffff */
.L_x_5163:
[----:B0-----:R0:W1:Y:S02]  /*30b50*/  SYNCS.PHASECHK.TRANS64.TRYWAIT P0, [R6+URZ], R5 ;  /* 0x00000005060075a7 */ /* 0x001064000800017f */
[----:B-1----:R-:W-:Y:S05]  /*30b60*/  @!P0 NANOSLEEP.SYNCS 0x989680 ;  /* 0x009896800000895d */ /* 0x002fea0003900000 */
[----:B------:R-:W1:Y:S02]  /*30b70*/  @!P0 SYNCS.PHASECHK.TRANS64 P0, [R6+URZ], R5 ;  /* 0x00000005060085a7 */ /* 0x000e64000800007f */
[----:B-1----:R-:W-:Y:S05]  /*30b80*/  @!P0 BRA `(.L_x_5163) ;  /* 0xfffffffc00f08947 */ /* 0x002fea000383ffff */
[----:B------:R-:W-:Y:S05]  /*30b90*/  BRA `(.L_x_5273) ;  /* 0xffffffd000ec7947 */ /* 0x000fea000383ffff */
.L_x_5164:
[----:B-1----:R1:W2:Y:S02]  /*30ba0*/  SYNCS.PHASECHK.TRANS64.TRYWAIT P0, [R7+URZ], R2 ;  /* 0x00000002070075a7 */ /* 0x0022a4000800017f */
[----:B--2---:R-:W-:Y:S05]  /*30bb0*/  @!P0 NANOSLEEP.SYNCS 0x989680 ;  /* 0x009896800000895d */ /* 0x004fea0003900000 */
[----:B------:R-:W2:Y:S02]  /*30bc0*/  @!P0 SYNCS.PHASECHK.TRANS64 P0, [R7+URZ], R2 ;  /* 0x00000002070085a7 */ /* 0x000ea4000800007f */
[----:B--2---:R-:W-:Y:S05]  /*30bd0*/  @!P0 BRA `(.L_x_5164) ;  /* 0xfffffffc00f08947 */ /* 0x004fea000383ffff */
[----:B------:R-:W-:Y:S05]  /*30be0*/  BRA `(.L_x_5274) ;  /* 0xffffffd000e07947 */ /* 0x000fea000383ffff */
.L_x_5166:
[----:B--2---:R2:W3:Y:S02]  /*30bf0*/  SYNCS.PHASECHK.TRANS64.TRYWAIT P0, [R4+URZ], R5 ;  /* 0x00000005040075a7 */ /* 0x0044e4000800017f */
[----:B---3--:R-:W-:Y:S05]  /*30c00*/  @!P0 NANOSLEEP.SYNCS 0x989680 ;  /* 0x009896800000895d */ /* 0x008fea0003900000 */
[----:B------:R-:W3:Y:S02]  /*30c10*/  @!P0 SYNCS.PHASECHK.TRANS64 P0, [R4+URZ], R5 ;  /* 0x00000005040085a7 */ /* 0x000ee4000800007f */
[----:B---3--:R-:W-:Y:S05]  /*30c20*/  @!P0 BRA `(.L_x_5166) ;  /* 0xfffffffc00f08947 */ /* 0x008fea000383ffff */
[----:B------:R-:W-:Y:S05]  /*30c30*/  BRA `(.L_x_5275) ;  /* 0xffffffd000e87947 */ /* 0x000fea000383ffff */
.L_x_5276:
        /* <DEDUP_REMOVED lines=12> */
.L_x_14853:


//--------------------- .text._ZN7cutlass13device_kernelIN5flash11enable_sm90INS1_16FlashAttnFwdSm90INS1_25CollectiveMainloopFwdSm90ILi2EN4cute5tupleIJNS5_1CILi1EEES8_S8_EEENS6_IJNS7_ILi128EEENS7_ILi112EEENS7_ILi192EEEEEELi192ENS_6half_tEfNS_4arch4Sm90ELb1ELb0ELb1ELb0ELb0ELb0ELb0ELb1ELb1ELb1ELb1ELb0EEENS1_21CollectiveEpilogueFwdINS6_IJSA_SC_SB_EEES9_SE_SG_Li256ELb0ELb1ELb1ELb0EEENS1_19SingleTileSchedulerILb0ELb1ELb1ELi128EEEEEEEEEvNT_6ParamsE --------------------------
	.section	.text._ZN7cutlass13device_kernelIN5flash11enable_sm90INS1_16FlashAttnFwdSm90INS1_25CollectiveMainloopFwdSm90ILi2EN4cute5tupleIJNS5_1CILi1EEES8_S8_EEENS6_IJNS7_ILi128EEENS7_ILi112EEENS7_ILi192EEEEEELi192ENS_6half_tEfNS_4arch4Sm90ELb1ELb0ELb1ELb0ELb0ELb0ELb0ELb1ELb1ELb1ELb1ELb0EEENS1_21CollectiveEpilogueFwdINS6_IJSA_SC_SB_EEES9_SE_SG_Li256ELb0ELb1ELb1ELb0EEENS1_19SingleTileSchedulerILb0ELb1ELb1ELi128EEEEEEEEEvNT_6ParamsE,"ax",@progbits
	.align	128
.text._ZN7cutlass13device_kernelIN5flash11enable_sm90INS1_16FlashAttnFwdSm90INS1_25CollectiveMainloopFwdSm90ILi2EN4cute5tupleIJNS5_1CILi1EEES8_S8_EEENS6_IJNS7_ILi128EEENS7_ILi112EEENS7_ILi192EEEEEELi192ENS_6half_tEfNS_4arch4Sm90ELb1ELb0ELb1ELb0ELb0ELb0ELb0ELb1ELb1ELb1ELb1ELb0EEENS1_21CollectiveEpilogueFwdINS6_IJSA_SC_SB_EEES9_SE_SG_Li256ELb0ELb1ELb1ELb0EEENS1_19SingleTileSchedulerILb0ELb1ELb1ELi128EEEEEEEEEvNT_6ParamsE:
        .type           _ZN7cutlass13device_kernelIN5flash11enable_sm90INS1_16FlashAttnFwdSm90INS1_25CollectiveMainloopFwdSm90ILi2EN4cute5tupleIJNS5_1CILi1EEES8_S8_EEENS6_IJNS7_ILi128EEENS7_ILi112EEENS7_ILi192EEEEEELi192ENS_6half_tEfNS_4arch4Sm90ELb1ELb0ELb1ELb0ELb0ELb0ELb0ELb1ELb1ELb1ELb1ELb0EEENS1_21CollectiveEpilogueFwdINS6_IJSA_SC_SB_EEES9_SE_SG_Li256ELb0ELb1ELb1ELb0EEENS1_19SingleTileSchedulerILb0ELb1ELb1ELi128EEEEEEEEEvNT_6ParamsE,@function
        .size           _ZN7cutlass13device_kernelIN5flash11enable_sm90INS1_16FlashAttnFwdSm90INS1_25CollectiveMainloopFwdSm90ILi2EN4cute5tupleIJNS5_1CILi1EEES8_S8_EEENS6_IJNS7_ILi128EEENS7_ILi112EEENS7_ILi192EEEEEELi192ENS_6half_tEfNS_4arch4Sm90ELb1ELb0ELb1ELb0ELb0ELb0ELb0ELb1ELb1ELb1ELb1ELb0EEENS1_21CollectiveEpilogueFwdINS6_IJSA_SC_SB_EEES9_SE_SG_Li256ELb0ELb1ELb1ELb0EEENS1_19SingleTileSchedulerILb0ELb1ELb1ELi128EEEEEEEEEvNT_6ParamsE,(.L_x_14854 - _ZN7cutlass13device_kernelIN5flash11enable_sm90INS1_16FlashAttnFwdSm90INS1_25CollectiveMainloopFwdSm90ILi2EN4cute5tupleIJNS5_1CILi1EEES8_S8_EEENS6_IJNS7_ILi128EEENS7_ILi112EEENS7_ILi192EEEEEELi192ENS_6half_tEfNS_4arch4Sm90ELb1ELb0ELb1ELb0ELb0ELb0ELb0ELb1ELb1ELb1ELb1ELb0EEENS1_21CollectiveEpilogueFwdINS6_IJSA_SC_SB_EEES9_SE_SG_Li256ELb0ELb1ELb1ELb0EEENS1_19SingleTileSchedulerILb0ELb1ELb1ELi128EEEEEEEEEvNT_6ParamsE)
        .other          _ZN7cutlass13device_kernelIN5flash11enable_sm90INS1_16FlashAttnFwdSm90INS1_25CollectiveMainloopFwdSm90ILi2EN4cute5tupleIJNS5_1CILi1EEES8_S8_EEENS6_IJNS7_ILi128EEENS7_ILi112EEENS7_ILi192EEEEEELi192ENS_6half_tEfNS_4arch4Sm90ELb1ELb0ELb1ELb0ELb0ELb0ELb0ELb1ELb1ELb1ELb1ELb0EEENS1_21CollectiveEpilogueFwdINS6_IJSA_SC_SB_EEES9_SE_SG_Li256ELb0ELb1ELb1ELb0EEENS1_19SingleTileSchedulerILb0ELb1ELb1ELi128EEEEEEEEEvNT_6ParamsE,@"STO_CUDA_ENTRY STV_DEFAULT"
_ZN7cutlass13device_kernelIN5flash11enable_sm90INS1_16FlashAttnFwdSm90INS1_25CollectiveMainloopFwdSm90ILi2EN4cute5tupleIJNS5_1CILi1EEES8_S8_EEENS6_IJNS7_ILi128EEENS7_ILi112EEENS7_ILi192EEEEEELi192ENS_6half_tEfNS_4arch4Sm90ELb1ELb0ELb1ELb0ELb0ELb0ELb0ELb1ELb1ELb1ELb1ELb0EEENS1_21CollectiveEpilogueFwdINS6_IJSA_SC_SB_EEES9_SE_SG_Li256ELb0ELb1ELb1ELb0EEENS1_19SingleTileSchedulerILb0ELb1ELb1ELi128EEEEEEEEEvNT_6ParamsE:
        /* <DEDUP_REMOVED lines=18> */
.L_x_5278:
[----:B------:R-:W-:Y:S05]  /*0120*/  BSYNC B0 ;  /* 0x0000000000007941 */ /* 0x000fea0003800000 */
.L_x_5277:
        /* <DEDUP_REMOVED lines=41> */
.L_x_5279:
        /* <DEDUP_REMOVED lines=22> */
.L_x_5280:
        /* <DEDUP_REMOVED lines=18> */
.L_x_5281:
        /* <DEDUP_REMOVED lines=22> */
.L_x_5282:
        /* <DEDUP_REMOVED lines=22> */
.L_x_5283:
        /* <DEDUP_REMOVED lines=9> */
.L_x_5286:
        /* <DEDUP_REMOVED lines=19> */
[----:B------:R-:W1:Y:S01]  /*0ac0*/  S2UR UR38, SR_CTAID.X ;  /* 0x00000000002679c3 */ /* 0x000e620000002500 */
[----:B------:R-:W-:Y:S01]  /*0ad0*/  ULDC UR4, c[0x0][0x448] ;  /* 0x0001120000047ab9 */ /* 0x000fe20000000800 */
[----:B------:R-:W-:Y:S01]  /*0ae0*/  ULDC UR6, c[0x0][0x424] ;  /* 0x0001090000067ab9 */ /* 0x000fe20000000800 */
[----:B------:R-:W-:Y:S01]  /*0af0*/  UISETP.NE.AND UP1, UPT, UR4, 0x1, UPT ;  /* 0x000000010400788c */ /* 0x000fe2000bf25270 */
[----:B------:R-:W-:Y:S02]  /*0b00*/  ULDC UR7, c[0x0][0x288] ;  /* 0x0000a20000077ab9 */ /* 0x000fe40000000800 */
[----:B------:R-:W-:Y:S01]  /*0b10*/  ULDC.64 UR4, c[0x0][0x418] ;  /* 0x0001060000047ab9 */ /* 0x000fe20000000a00 */
[----:B------:R-:W-:Y:S02]  /*0b20*/  UIADD3 UR7, -UR7, 0x70, URZ ;  /* 0x0000007007077890 */ /* 0x000fe4000fffe13f */
[----:B------:R-:W-:Y:S01]  /*0b30*/  UISETP.NE.U32.AND UP0, UPT, UR4, URZ, UPT ;  /* 0x0000003f0400728c */ /* 0x000fe2000bf05070 */
[----:B------:R-:W-:Y:S01]  /*0b40*/  ULDC UR48, c[0x0][0x2f0] ;  /* 0x0000bc0000307ab9 */ /* 0x000fe20000000800 */
[----:B------:R-:W-:-:S02]  /*0b50*/  USHF.R.U32.HI UR11, URZ, 0x10, UR8 ;  /* 0x000000103f0b7899 */ /* 0x000fc40008011608 */
[----:B------:R-:W-:Y:S01]  /*0b60*/  UISETP.NE.AND.EX UP0, UPT, UR5, URZ, UPT, UP0 ;  /* 0x0000003f0500728c */ /* 0x000fe2000bf05300 */
[----:B------:R-:W-:Y:S02]  /*0b70*/  @UP1 ULDC UR9, c[0x0][0x450] ;  /* 0x0001140000091ab9 */ /* 0x000fe40000000800 */
[----:B------:R-:W-:Y:S01]  /*0b80*/  @UP1 ULDC UR5, c[0x0][0x44c] ;  /* 0x0001130000051ab9 */ /* 0x000fe20000000800 */
[----:B------:R-:W-:-:S04]  /*0b90*/  USEL UR10, UR6, 0x1, UP0 ;  /* 0x00000001060a7887 */ /* 0x000fc80008000000 */
[----:B------:R-:W-:Y:S02]  /*0ba0*/  UIMAD UR7, UR10, UR48, UR7 ;  /* 0x000000300a0772a4 */ /* 0x000fe4000f8e0207 */
[----:B-1----:R-:W-:Y:S01]  /*0bb0*/  USHF.L.U32 UR38, UR38, 0x7, URZ ;  /* 0x0000000726267899 */ /* 0x002fe2000800063f */
[----:B------:R-:W-:-:S03]  /*0bc0*/  IMAD.U32 R17, RZ, RZ, UR10 ;  /* 0x0000000aff117e24 */ /* 0x000fc6000f8e00ff */
[----:B------:R-:W-:Y:S02]  /*0bd0*/  @UP1 UIADD3 UR4, UR38, 0x7f, URZ ;  /* 0x0000007f26041890 */ /* 0x000fe4000fffe03f */
[----:B------:R-:W-:Y:S02]  /*0be0*/  UIADD3 UR6, UR38, 0x7f, URZ ;  /* 0x0000007f26067890 */ /* 0x000fe4000fffe03f */
[----:B------:R-:W-:-:S04]  /*0bf0*/  UIMAD.WIDE.U32 UR4, UR4, UR5, URZ ;  /* 0x00000005040472a5 */ /* 0x000fc8000f8e003f */
[----:B------:R-:W-:Y:S02]  /*0c00*/  @UP1 USHF.R.U32.HI UR6, URZ, UR9, UR5 ;  /* 0x000000093f061299 */ /* 0x000fe40008011605 */
[----:B------:R-:W-:Y:S02]  /*0c10*/  UIMAD UR5, UR10, UR48, 0x6f ;  /* 0x0000006f0a0574a4 */ /* 0x000fe4000f8e0230 */
[----:B------:R-:W-:Y:S01]  /*0c20*/  UIADD3 UR7, UR7, UR6, URZ ;  /* 0x0000000607077290 */ /* 0x000fe2000fffe03f */
[----:B------:R-:W-:Y:S02]  /*0c30*/  UMOV UR4, URZ ;  /* 0x0000003f00047c82 */ /* 0x000fe40008000000 */
[----:B------:R-:W-:Y:S01]  /*0c40*/  UMOV UR6, URZ ;  /* 0x0000003f00067c82 */ /* 0x000fe20008000000 */
[----:B------:R-:W-:Y:S02]  /*0c50*/  UIMAD.WIDE UR4, UR5, -0x6db6db6d, UR4 ;  /* 0x92492493050478a5 */ /* 0x000fe4000f8e0204 */
[----:B------:R-:W-:-:S02]  /*0c60*/  UIMAD.WIDE UR6, UR7, -0x6db6db6d, UR6 ;  /* 0x92492493070678a5 */ /* 0x000fc4000f8e0206 */
[----:B------:R-:W-:Y:S02]  /*0c70*/  USHF.R.U32.HI UR4, URZ, 0x1f, UR5 ;  /* 0x0000001f3f047899 */ /* 0x000fe40008011605 */
[----:B------:R-:W-:Y:S02]  /*0c80*/  USHF.R.U32.HI UR6, URZ, 0x1f, UR7 ;  /* 0x0000001f3f067899 */ /* 0x000fe40008011607 */
[----:B------:R-:W-:Y:S02]  /*0c90*/  ULEA.HI.SX32 UR4, UR5, UR4, 0x1a ;  /* 0x0000000405047291 */ /* 0x000fe4000f8fd23f */
[----:B------:R-:W-:Y:S02]  /*0ca0*/  ULEA.HI.SX32 UR6, UR7, UR6, 0x1a ;  /* 0x0000000607067291 */ /* 0x000fe4000f8fd23f */
[----:B------:R-:W-:Y:S02]  /*0cb0*/  ULOP3.LUT UR7, UR8, 0xffff, URZ, 0xc0, !UPT ;  /* 0x0000ffff08077892 */ /* 0x000fe4000f8ec03f */
[----:B------:R-:W-:-:S04]  /*0cc0*/  UISETP.LT.AND UP0, UPT, UR4, UR6, UPT ;  /* 0x000000060400728c */ /* 0x000fc8000bf01270 */
[----:B------:R-:W-:Y:S02]  /*0cd0*/  USEL UR10, UR4, UR6, UP0 ;  /* 0x00000006040a7287 */ /* 0x000fe40008000000 */
[----:B------:R-:W-:Y:S02]  /*0ce0*/  UISETP.NE.AND UP0, UPT, UR11, URZ, UPT ;  /* 0x0000003f0b00728c */ /* 0x000fe4000bf05270 */
[----:B------:R-:W-:Y:S01]  /*0cf0*/  UISETP.GE.AND UP1, UPT, UR10, 0x1, UPT ;  /* 0x000000010a00788c */ /* 0x000fe2000bf26270 */
[----:B------:R-:W-:-:S05]  /*0d00*/  UMOV UR4, URZ ;  /* 0x0000003f00047c82 */ /* 0x000fca0008000000 */
[----:B------:R-:W-:-:S03]  /*0d10*/  PLOP3.LUT P0, PT, PT, PT, UP1, 0x80, 0x0 ;  /* 0x000000000000781c */ /* 0x000fc60003f0f018 */
[----:B------:R-:W-:-:S10]  /*0d20*/  @!UP0 ULDC UR11, c[0x0][0x9f0] ;  /* 0x00027c00000b8ab9 */ /* 0x000fd40000000800 */
[----:B------:R-:W-:Y:S05]  /*0d30*/  @!P0 BRA `(.L_x_5288) ;  /* 0x0000000000848947 */ /* 0x000fea0003800000 */
[----:B------:R-:W-:Y:S01]  /*0d40*/  MOV R3, UR11 ;  /* 0x0000000b00037c02 */ /* 0x000fe20008000f00 */
[----:B------:R-:W-:Y:S01]  /*0d50*/  UIADD3 UR6, UR11, -0x1, UR10 ;  /* 0xffffffff0b067890 */ /* 0x000fe2000fffe00a */
[----:B------:R-:W-:Y:S02]  /*0d60*/  UMOV UR4, URZ ;  /* 0x0000003f00047c82 */ /* 0x000fe40008000000 */
        /* <DEDUP_REMOVED lines=30> */
.L_x_5288:
[----:B------:R-:W-:Y:S02]  /*0f50*/  UIMAD UR6, UR7, UR4, URZ ;  /* 0x00000004070672a4 */ /* 0x000fe4000f8e023f */
[----:B------:R-:W-:Y:S01]  /*0f60*/  IMAD.U32 R3, RZ, RZ, UR4 ;  /* 0x00000004ff037e24 */ /* 0x000fe2000f8e00ff */
[----:B------:R-:W-:Y:S01]  /*0f70*/  MOV R0, UR10 ;  /* 0x0000000a00007c02 */ /* 0x000fe20008000f00 */
[----:B0-----:R-:W0:Y:S01]  /*0f80*/  S2R R2, SR_TID.X ;  /* 0x0000000000027919 */ /* 0x001e220000002100 */
[----:B------:R-:W-:Y:S02]  /*0f90*/  R2UR UR5, R17 ;  /* 0x00000000110572ca */ /* 0x000fe400000e0000 */
[----:B------:R-:W-:Y:S02]  /*0fa0*/  CS2R R118, SRZ ;  /* 0x0000000000767805 */ /* 0x000fe4000001ff00 */
[----:B------:R-:W-:Y:S01]  /*0fb0*/  VIADDMNMX R0, R3, UR6, R0, PT ;  /* 0x0000000603007c46 */ /* 0x000fe2000b800100 */
[----:B------:R-:W-:Y:S01]  /*0fc0*/  IMAD.U32 R18, RZ, RZ, UR6 ;  /* 0x00000006ff127e24 */ /* 0x000fe2000f8e00ff */
[----:B------:R-:W-:-:S02]  /*0fd0*/  PLOP3.LUT P0, PT, PT, PT, PT, 0x80, 0x0 ;  /* 0x000000000000781c */ /* 0x000fc40003f0f070 */
[----:B------:R-:W-:Y:S02]  /*0fe0*/  CS2R R116, SRZ ;  /* 0x0000000000747805 */ /* 0x000fe4000001ff00 */
[----:B------:R-:W-:Y:S01]  /*0ff0*/  R2UR UR39, R0 ;  /* 0x00000000002772ca */ /* 0x000fe200000e0000 */
[----:B------:R-:W-:Y:S01]  /*1000*/  IMAD.MOV.U32 R0, RZ, RZ, RZ ;  /* 0x000000ffff007224 */ /* 0x000fe200078e00ff */
[----:B------:R-:W-:Y:S02]  /*1010*/  CS2R R114, SRZ ;  /* 0x0000000000727805 */ /* 0x000fe4000001ff00 */
[----:B------:R-:W-:Y:S02]  /*1020*/  CS2R R112, SRZ ;  /* 0x0000000000707805 */ /* 0x000fe4000001ff00 */
[----:B------:R-:W-:Y:S02]  /*1030*/  CS2R R110, SRZ ;  /* 0x00000000006e7805 */ /* 0x000fe4000001ff00 */
[----:B------:R-:W-:-:S02]  /*1040*/  CS2R R108, SRZ ;  /* 0x00000000006c7805 */ /* 0x000fc4000001ff00 */
[----:B------:R-:W-:Y:S01]  /*1050*/  CS2R R106, SRZ ;  /* 0x00000000006a7805 */ /* 0x000fe2000001ff00 */
[----:B------:R-:W-:Y:S01]  /*1060*/  UIMAD UR48, UR5, UR48, URZ ;  /* 0x00000030053072a4 */ /* 0x000fe2000f8e023f */
        /* <DEDUP_REMOVED lines=16> */
[----:B------:R-:W-:Y:S01]  /*1170*/  CS2R R76, SRZ ;  /* 0x00000000004c7805 */ /* 0x000fe2000001ff00 */
[----:B0-----:R-:W-:Y:S01]  /*1180*/  VIADD R22, R2, 0xffffff80 ;  /* 0xffffff8002167836 */ /* 0x001fe20000000000 */
[----:B------:R-:W-:Y:S02]  /*1190*/  MOV R2, RZ ;  /* 0x000000ff00027202 */ /* 0x000fe40000000f00 */
        /* <DEDUP_REMOVED lines=62> */
.L_x_5290:
[----:B------:R-:W-:Y:S02]  /*1580*/  R2UR UR4, R16 ;  /* 0x00000000100472ca */ /* 0x000fe400000e0000 */
[----:B------:R-:W-:-:S11]  /*1590*/  SHF.L.U32 R0, RZ, 0x1f, RZ ;  /* 0x0000001fff007819 */ /* 0x000fd600000006ff */
[----:B------:R-:W0:Y:S02]  /*15a0*/  SYNCS.PHASECHK.TRANS64.TRYWAIT P0, [UR4+0x36800], R0 ;  /* 0x03680000ff0075a7 */ /* 0x000e240008000144 */
[----:B0-----:R-:W-:Y:S05]  /*15b0*/  @!P0 BRA `(.L_x_5291) ;  /* 0x0000015000108947 */ /* 0x001fea0003800000 */
.L_x_5412:
[----:B------:R-:W2:Y:S02]  /*15c0*/  LDL R2, [R1+0xc] ;  /* 0x00000c0001027983 */ /* 0x000ea40000100800 */
[----:B--2---:R-:W-:-:S13]  /*15d0*/  R2UR UR4, R2 ;  /* 0x00000000020472ca */ /* 0x004fda00000e0000 */
[----:B------:R-:W-:-:S06]  /*15e0*/  ULOP3.LUT UR4, UR4, 0x1, URZ, 0xfc, !UPT ;  /* 0x0000000104047892 */ /* 0x000fcc000f8efc3f */
[----:B------:R-:W-:-:S05]  /*15f0*/  IMAD.U32 R2, RZ, RZ, UR4 ;  /* 0x00000004ff027e24 */ /* 0x000fca000f8e00ff */
[----:B------:R-:W-:-:S13]  /*1600*/  ISETP.NE.AND P0, PT, R2, 0x3, PT ;  /* 0x000000030200780c */ /* 0x000fda0003f05270 */
[----:B------:R-:W-:Y:S05]  /*1610*/  @!P0 BRA `(.L_x_5292) ;  /* 0x0000000000048947 */ /* 0x000fea0003800000 */
[----:B------:R-:W-:Y:S01]  /*1620*/  BPT.TRAP 0x1 ;  /* 0x000000040000795c */ /* 0x000fe20000300000 */
.L_x_5292:
[----:B------:R-:W-:-:S13]  /*1630*/  R2UR UR4, R16 ;  /* 0x00000000100472ca */ /* 0x000fda00000e0000 */
[----:B------:R1:W2:Y:S01]  /*1640*/  SYNCS.PHASECHK.TRANS64.TRYWAIT P2, [UR4+0x36830], R0 ;  /* 0x03683000ff0075a7 */ /* 0x0002a20008040144 */
[----:B------:R-:W-:Y:S05]  /*1650*/  @!P0 BRA `(.L_x_5293) ;  /* 0x0000000000048947 */ /* 0x000fea0003800000 */
[----:B------:R-:W-:Y:S01]  /*1660*/  BPT.TRAP 0x1 ;  /* 0x000000040000795c */ /* 0x000fe20000300000 */
.L_x_5293:
        /* <DEDUP_REMOVED lines=9> */
.L_x_5294:
        /* <DEDUP_REMOVED lines=18> */
[----:B------:R-:W-:Y:S01]  /*1820*/  R2UR UR17, R5 ;  /* 0x00000000051172ca */ /* 0x000fe200000e0000 */
[----:B------:R-:W-:Y:S01]  /*1830*/  USHF.R.U32.HI UR4, URZ, 0x4, UR4 ;  /* 0x000000043f047899 */ /* 0x000fe20008011604 */
[----:B------:R-:W-:Y:S01]  /*1840*/  R2UR UR6, R4 ;  /* 0x00000000040672ca */ /* 0x000fe200000e0000 */
[----:B------:R-:W-:Y:S01]  /*1850*/  UMOV UR27, 0x40000040 ;  /* 0x40000040001b7882 */ /* 0x000fe20000000000 */
[----:B------:R-:W-:Y:S01]  /*1860*/  UMOV UR29, 0x40000040 ;  /* 0x40000040001d7882 */ /* 0x000fe20000000000 */
[----:B------:R-:W-:Y:S01]  /*1870*/  ULOP3.LUT UR4, UR4, 0x3fff, URZ, 0xc0, !UPT ;  /* 0x00003fff04047892 */ /* 0x000fe2000f8ec03f */
[----:B------:R-:W-:Y:S01]  /*1880*/  LOP3.LUT R13, R80, 0xffffff80, RZ, 0xc0, !PT ;  /* 0xffffff80500d7812 */ /* 0x000fe200078ec0ff */
[----:B------:R-:W-:Y:S01]  /*1890*/  UMOV UR31, 0x40000040 ;  /* 0x40000040001f7882 */ /* 0x000fe20000000000 */
[----:B------:R-:W-:Y:S01]  /*18a0*/  UMOV UR33, 0x40000040 ;  /* 0x4000004000217882 */ /* 0x000fe20000000000 */
[----:B------:R-:W-:Y:S01]  /*18b0*/  ULOP3.LUT UR50, UR4, 0x10000, URZ, 0xfc, !UPT ;  /* 0x0001000004327892 */ /* 0x000fe2000f8efc3f */
[----:B------:R-:W-:Y:S01]  /*18c0*/  IADD3 R13, R22, -R13, RZ ;  /* 0x8000000d160d7210 */ /* 0x000fe20007ffe0ff */
[----:B------:R-:W-:Y:S01]  /*18d0*/  UMOV UR35, 0x40000040 ;  /* 0x4000004000237882 */ /* 0x000fe20000000000 */
[----:B------:R-:W-:Y:S01]  /*18e0*/  UMOV UR37, 0x40000040 ;  /* 0x4000004000257882 */ /* 0x000fe20000000000 */
[----:B------:R-:W-:Y:S01]  /*18f0*/  UIADD3 UR22, UR50, 0x80, URZ ;  /* 0x0000008032167890 */ /* 0x000fe2000fffe03f */
[----:B------:R-:W-:Y:S01]  /*1900*/  SHF.R.S32.HI R6, RZ, 0x1f, R13 ;  /* 0x0000001fff067819 */ /* 0x000fe2000001140d */
[----:B------:R-:W-:Y:S01]  /*1910*/  UIADD3 UR14, UR50, 0x180, URZ ;  /* 0x00000180320e7890 */ /* 0x000fe2000fffe03f */
[----:B------:R-:W-:Y:S01]  /*1920*/  LEA.HI R23, R23, R22, RZ, 0x2 ;  /* 0x0000001617177211 */ /* 0x000fe200078f10ff */
[----:B------:R-:W-:Y:S01]  /*1930*/  UMOV UR10, UR50 ;  /* 0x00000032000a7c82 */ /* 0x000fe20008000000 */
[----:B------:R-:W-:Y:S01]  /*1940*/  UIADD3 UR18, UR50, 0x200, URZ ;  /* 0x0000020032127890 */ /* 0x000fe2000fffe03f */
[----:B------:R-:W-:Y:S01]  /*1950*/  HGMMA.64x16x16.F32 R72, gdesc[UR8], RZ, !UPT, gsb0 ;  /* 0x00200000084879f0 */ /* 0x000fe2000c0008ff */
[----:B------:R-:W-:Y:S01]  /*1960*/  R2UR UR8, R4 ;  /* 0x00000000040872ca */ /* 0x000fe200000e0000 */
[----:B------:R-:W-:Y:S01]  /*1970*/  UIADD3 UR10, UR50, 0x100, URZ ;  /* 0x00000100320a7890 */ /* 0x000fe2000fffe03f */
[----:B------:R-:W-:Y:S01]  /*1980*/  R2UR UR9, R5 ;  /* 0x00000000050972ca */ /* 0x000fe200000e0000 */
[----:B------:R-:W-:Y:S01]  /*1990*/  UMOV UR11, 0x40000040 ;  /* 0x40000040000b7882 */ /* 0x000fe20000000000 */
[----:B------:R-:W-:Y:S01]  /*19a0*/  UIADD3 UR4, UR6, 0x2, URZ ;  /* 0x0000000206047890 */ /* 0x000fe2000fffe03f */
[CC--:B------:R-:W-:Y:S01]  /*19b0*/  LEA.HI R10, R6.reuse, R13.reuse, RZ, 0x2 ;  /* 0x0000000d060a7211 */ /* 0x0c0fe200078f10ff */
[----:B------:R-:W-:Y:S01]  /*19c0*/  UIADD3 UR7, UR50, 0x2, URZ ;  /* 0x0000000232077890 */ /* 0x000fe2000fffe03f */
[----:B------:R-:W-:Y:S01]  /*19d0*/  LEA.HI R12, R6, R13, RZ, 0x5 ;  /* 0x0000000d060c7211 */ /* 0x000fe200078f28ff */
[----:B------:R-:W-:Y:S01]  /*19e0*/  UIADD3 UR24, UR6, 0x404, URZ ;  /* 0x0000040406187890 */ /* 0x000fe2000fffe03f */
[----:B------:R-:W-:Y:S01]  /*19f0*/  SHF.R.S32.HI R6, RZ, 0x2, R10 ;  /* 0x00000002ff067819 */ /* 0x000fe2000001140a */
[----:B------:R-:W-:Y:S01]  /*1a00*/  UIADD3 UR26, UR50, 0x384, URZ ;  /* 0x00000384321a7890 */ /* 0x000fe2000fffe03f */
[----:B------:R-:W-:Y:S01]  /*1a10*/  LOP3.LUT R23, R23, 0xfffffffc, RZ, 0xc0, !PT ;  /* 0xfffffffc17177812 */ /* 0x000fe200078ec0ff */
[----:B------:R-:W-:Y:S01]  /*1a20*/  UIADD3 UR28, UR6, 0x406, URZ ;  /* 0x00000406061c7890 */ /* 0x000fe2000fffe03f */
[----:B------:R-:W-:Y:S01]  /*1a30*/  SHF.R.S32.HI R12, RZ, 0x5, R12 ;  /* 0x00000005ff0c7819 */ /* 0x000fe2000001140c */
[----:B------:R-:W-:-:S02]  /*1a40*/  UIADD3 UR30, UR50, 0x386, URZ ;  /* 0x00000386321e7890 */ /* 0x000fc4000fffe03f */
[----:B------:R-:W-:Y:S01]  /*1a50*/  IMAD.U32 R9, RZ, RZ, UR50 ;  /* 0x00000032ff097e24 */ /* 0x000fe2000f8e00ff */
[----:B------:R-:W-:Y:S01]  /*1a60*/  UIADD3 UR32, UR6, 0x800, URZ ;  /* 0x0000080006207890 */ /* 0x000fe2000fffe03f */
[----:B------:R-:W-:Y:S01]  /*1a70*/  LEA R12, R12, UR38, 0x4 ;  /* 0x000000260c0c7c11 */ /* 0x000fe2000f8e20ff */
[----:B------:R-:W-:Y:S01]  /*1a80*/  UIADD3 UR34, UR50, 0x700, URZ ;  /* 0x0000070032227890 */ /* 0x000fe2000fffe03f */
[----:B------:R-:W-:Y:S01]  /*1a90*/  CS2R R118, SRZ ;  /* 0x0000000000767805 */ /* 0x000fe2000001ff00 */
[----:B------:R-:W-:Y:S01]  /*1aa0*/  UIADD3 UR36, UR6, 0x802, URZ ;  /* 0x0000080206247890 */ /* 0x000fe2000fffe03f */
[----:B------:R-:W-:Y:S01]  /*1ab0*/  CS2R R116, SRZ ;  /* 0x0000000000747805 */ /* 0x000fe2000001ff00 */
[----:B------:R-:W-:Y:S01]  /*1ac0*/  UIADD3 UR42, UR50, 0x702, URZ ;  /* 0x00000702322a7890 */ /* 0x000fe2000fffe03f */
[----:B------:R-:W-:Y:S01]  /*1ad0*/  CS2R R114, SRZ ;  /* 0x0000000000727805 */ /* 0x000fe2000001ff00 */
[----:B------:R-:W-:Y:S01]  /*1ae0*/  UMOV UR41, UR37 ;  /* 0x0000002500297c82 */ /* 0x000fe20008000000 */
[----:B------:R-:W-:Y:S01]  /*1af0*/  UMOV UR43, 0x40000040 ;  /* 0x40000040002b7882 */ /* 0x000fe20000000000 */
[----:B------:R-:W-:Y:S01]  /*1b00*/  UIADD3 UR44, UR6, 0x806, URZ ;  /* 0x00000806062c7890 */ /* 0x000fe2000fffe03f */
[----:B------:R-:W-:Y:S01]  /*1b10*/  CS2R R112, SRZ ;  /* 0x0000000000707805 */ /* 0x000fe2000001ff00 */
[----:B------:R-:W-:Y:S01]  /*1b20*/  UMOV UR40, UR36 ;  /* 0x0000002400287c82 */ /* 0x000fe20008000000 */
[----:B------:R-:W-:Y:S01]  /*1b30*/  UIADD3 UR46, UR50, 0x706, URZ ;  /* 0x00000706322e7890 */ /* 0x000fe2000fffe03f */
[----:B------:R-:W-:Y:S01]  /*1b40*/  CS2R R110, SRZ ;  /* 0x00000000006e7805 */ /* 0x000fe2000001ff00 */
[----:B------:R-:W-:Y:S01]  /*1b50*/  UMOV UR45, 0x40000040 ;  /* 0x40000040002d7882 */ /* 0x000fe20000000000 */
[----:B------:R-:W-:Y:S01]  /*1b60*/  UMOV UR47, 0x40000040 ;  /* 0x40000040002f7882 */ /* 0x000fe20000000000 */
[----:B------:R-:W-:Y:S01]  /*1b70*/  UMOV UR60, URZ ;  /* 0x0000003f003c7c82 */ /* 0x000fe20008000000 */
[----:B------:R-:W-:-:S02]  /*1b80*/  CS2R R108, SRZ ;  /* 0x00000000006c7805 */ /* 0x000fc4000001ff00 */
[----:B------:R-:W-:Y:S01]  /*1b90*/  CS2R R106, SRZ ;  /* 0x00000000006a7805 */ /* 0x000fe2000001ff00 */
        /* <DEDUP_REMOVED lines=179> */
[----:B------:R-:W-:Y:S01]  /*26d0*/  UIADD3 UR14, UR39, -0x2, URZ ;  /* 0xfffffffe270e7890 */ /* 0x000fe2000fffe03f */
        /* <DEDUP_REMOVED lines=238> */
[----:B------:R-:W-:Y:S02]  /*35c0*/  UMOV UR10, 0xffffff90 ;  /* 0xffffff90000a7882 */ /* 0x000fe40000000000 */
[----:B------:R-:W-:Y:S01]  /*35d0*/  UIMAD UR10, UR39, UR10, 0x71 ;  /* 0x00000071270a74a4 */ /* 0x000fe2000f8e020a */
        /* <DEDUP_REMOVED lines=37> */
[----:B------:R-:W-:-:S06]  /*3830*/  UISETP.NE.AND UP0, UPT, UR7, 0x1, UPT ;  /* 0x000000010700788c */ /* 0x000fcc000bf05270 */
[----:B------:R-:W-:-:S05]  /*3840*/  PLOP3.LUT P2, PT, PT, PT, UP0, 0x80, 0x0 ;  /* 0x000000000000781c */ /* 0x000fca0003f4f008 */
[----:B------:R-:W-:Y:S01]  /*3850*/  @UP0 ULDC UR7, c[0x0][0x44c] ;  /* 0x0001130000070ab9 */ /* 0x000fe20000000800 */
[----:B------:R-:W-:Y:S01]  /*3860*/  @UP0 ULDC UR11, c[0x0][0x450] ;  /* 0x00011400000b0ab9 */ /* 0x000fe20000000800 */
        /* <DEDUP_REMOVED lines=22> */
[----:B------:R-:W-:Y:S01]  /*39d0*/  UIADD3 UR46, UR50, 0x806, URZ ;  /* 0x00000806322e7890 */ /* 0x000fe2000fffe03f */
[----:B------:R-:W0:Y:S01]  /*39e0*/  MUFU.TANH R74, R74 ;  /* 0x0000004a004a7308 */ /* 0x000e220000002400 */
[----:B------:R-:W-:Y:S01]  /*39f0*/  UMOV UR47, 0x40000040 ;  /* 0x40000040002f7882 */ /* 0x000fe20000000000 */
[----:B------:R-:W-:Y:S01]  /*3a00*/  FMUL.FTZ R2, R73, UR6 ;  /* 0x0000000649027c20 */ /* 0x000fe20008410000 */
[----:B-1----:R-:W-:Y:S01]  /*3a10*/  FMUL.FTZ R0, R72, UR6 ;  /* 0x0000000648007c20 */ /* 0x002fe20008410000 */
[----:B------:R-:W-:-:S04]  /*3a20*/  FMUL.FTZ R7, R76, UR6 ;  /* 0x000000064c077c20 */ /* 0x000fc80008410000 */
[----:B------:R-:W1:Y:S08]  /*3a30*/  MUFU.TANH R75, R75 ;  /* 0x0000004b004b7308 */ /* 0x000e700000002400 */
[----:B------:R-:W2:Y:S08]  /*3a40*/  MUFU.TANH R78, R78 ;  /* 0x0000004e004e7308 */ /* 0x000eb00000002400 */
[----:B------:R-:W3:Y:S08]  /*3a50*/  MUFU.TANH R79, R79 ;  /* 0x0000004f004f7308 */ /* 0x000ef00000002400 */
[----:B------:R-:W-:Y:S08]  /*3a60*/  MUFU.TANH R0, R0 ;  /* 0x0000000000007308 */ /* 0x000ff00000002400 */
[----:B------:R-:W-:Y:S08]  /*3a70*/  MUFU.TANH R2, R2 ;  /* 0x0000000200027308 */ /* 0x000ff00000002400 */
[----:B------:R-:W-:Y:S01]  /*3a80*/  MUFU.TANH R7, R7 ;  /* 0x0000000700077308 */ /* 0x000fe20000002400 */
[----:B------:R-:W-:-:S02]  /*3a90*/  WARPGROUP.DEPBAR.LE gsb0, 0x0 ;  /* 0x00008000000079c5 */ /* 0x000fc40000010000 */
[----:B------:R-:W-:Y:S01]  /*3aa0*/  WARPGROUP.ARRIVE ;  /* 0x00000000000079c5 */ /* 0x000fe20000000000 */
[----:B------:R-:W-:Y:S01]  /*3ab0*/  FMUL.FTZ R11, R64, UR6 ;  /* 0x00000006400b7c20 */ /* 0x000fe20008410000 */
[----:B------:R-:W-:Y:S01]  /*3ac0*/  IMAD.IADD R64, R22, 0x1, -R23 ;  /* 0x0000000116407824 */ /* 0x000fe200078e0a17 */
[----:B------:R-:W-:Y:S01]  /*3ad0*/  LEA.HI R23, R81, R81, RZ, 0x1 ;  /* 0x0000005151177211 */ /* 0x000fe200078f08ff */
[----:B------:R-:W-:Y:S01]  /*3ae0*/  FMUL.FTZ R14, R69, UR6 ;  /* 0x00000006450e7c20 */ /* 0x000fe20008410000 */
[----:B------:R-:W-:Y:S01]  /*3af0*/  FMUL.FTZ R15, R68, UR6 ;  /* 0x00000006440f7c20 */ /* 0x000fe20008410000 */
[----:B------:R-:W-:Y:S01]  /*3b00*/  HGMMA.64x16x16.F32 R56, gdesc[UR44], R56, gsb0 ;  /* 0x002000002c3879f0 */ /* 0x000fe20008000838 */
[----:B------:R-:W-:Y:S01]  /*3b10*/  UIADD3 UR46, UR50, 0x886, URZ ;  /* 0x00000886322e7890 */ /* 0x000fe2000fffe03f */
[----:B------:R-:W-:Y:S01]  /*3b20*/  FMUL.FTZ R66, R66, UR6 ;  /* 0x0000000642427c20 */ /* 0x000fe20008410000 */
[----:B------:R-:W-:Y:S01]  /*3b30*/  UMOV UR47, 0x40000040 ;  /* 0x40000040002f7882 */ /* 0x000fe20000000000 */
[----:B------:R-:W-:Y:S01]  /*3b40*/  FMUL.FTZ R67, R67, UR6 ;  /* 0x0000000643437c20 */ /* 0x000fe20008410000 */
[----:B------:R-:W-:Y:S01]  /*3b50*/  FMUL.FTZ R70, R70, UR6 ;  /* 0x0000000646467c20 */ /* 0x000fe20008410000 */
[----:B------:R-:W-:Y:S01]  /*3b60*/  FMUL.FTZ R71, R71, UR6 ;  /* 0x0000000647477c20 */ /* 0x000fe20008410000 */
[----:B------:R-:W-:Y:S01]  /*3b70*/  FMUL.FTZ R8, R65, UR6 ;  /* 0x0000000641087c20 */ /* 0x000fe20008410000 */
[----:B------:R-:W4:Y:S08]  /*3b80*/  MUFU.TANH R66, R66 ;  /* 0x0000004200427308 */ /* 0x000f300000002400 */
[----:B------:R-:W5:Y:S08]  /*3b90*/  MUFU.TANH R67, R67 ;  /* 0x0000004300437308 */ /* 0x000f700000002400 */
[----:B------:R-:W5:Y:S08]  /*3ba0*/  MUFU.TANH R70, R70 ;  /* 0x0000004600467308 */ /* 0x000f700000002400 */
[----:B------:R-:W5:Y:S08]  /*3bb0*/  MUFU.TANH R65, R71 ;  /* 0x0000004700417308 */ /* 0x000f700000002400 */
[----:B------:R-:W-:Y:S08]  /*3bc0*/  MUFU.TANH R3, R3 ;  /* 0x0000000300037308 */ /* 0x000ff00000002400 */
[----:B------:R-:W-:Y:S01]  /*3bd0*/  MUFU.TANH R11, R11 ;  /* 0x0000000b000b7308 */ /* 0x000fe20000002400 */
[----:B------:R-:W-:-:S02]  /*3be0*/  WARPGROUP.DEPBAR.LE gsb0, 0x0 ;  /* 0x00008000000079c5 */ /* 0x000fc40000010000 */
[----:B------:R-:W-:Y:S01]  /*3bf0*/  WARPGROUP.ARRIVE ;  /* 0x00000000000079c5 */ /* 0x000fe20000000000 */
[----:B------:R-:W-:Y:S01]  /*3c00*/  FMUL.FTZ R20, R57, UR6 ;  /* 0x0000000639147c20 */ /* 0x000fe20008410000 */
[----:B------:R-:W-:Y:S01]  /*3c10*/  SHF.R.S32.HI R57, RZ, 0x1f, R10 ;  /* 0x0000001fff397819 */ /* 0x000fe2000001140a */
[----:B------:R-:W-:Y:S01]  /*3c20*/  FMUL.FTZ R59, R59, UR6 ;  /* 0x000000063b3b7c20 */ /* 0x000fe20008410000 */
[----:B------:R-:W-:Y:S01]  /*3c30*/  FMUL.FTZ R21, R56, UR6 ;  /* 0x0000000638157c20 */ /* 0x000fe20008410000 */
[----:B------:R-:W-:Y:S01]  /*3c40*/  LOP3.LUT R56, R23, 0x3fffffe, RZ, 0xc0, !PT ;  /* 0x03fffffe17387812 */ /* 0x000fe200078ec0ff */
[----:B------:R-:W-:Y:S01]  /*3c50*/  HGMMA.64x16x16.F32 R48, gdesc[UR44], R48, gsb0 ;  /* 0x002000002c3079f0 */ /* 0x000fe20008000830 */
[----:B------:R-:W-:Y:S01]  /*3c60*/  UIADD3 UR46, UR50, 0x906, URZ ;  /* 0x00000906322e7890 */ /* 0x000fe2000fffe03f */
[-C--:B------:R-:W-:Y:S01]  /*3c70*/  LEA.HI R57, R57, R6.reuse, RZ, 0x3 ;  /* 0x0000000639397211 */ /* 0x080fe200078f18ff */
[----:B------:R-:W-:Y:S01]  /*3c80*/  UMOV UR47, 0x40000040 ;  /* 0x40000040002f7882 */ /* 0x000fe20000000000 */
[----:B------:R0:W-:Y:S01]  /*3c90*/  MUFU.TANH R69, R59 ;  /* 0x0000003b00457308 */ /* 0x0001e20000002400 */
[----:B------:R-:W-:Y:S01]  /*3ca0*/  IMAD.IADD R56, R81, 0x1, -R56 ;  /* 0x0000000151387824 */ /* 0x000fe200078e0a38 */
[----:B------:R-:W-:Y:S01]  /*3cb0*/  LOP3.LUT R57, R57, 0xfffffff8, RZ, 0xc0, !PT ;  /* 0xfffffff839397812 */ /* 0x000fe200078ec0ff */
[----:B------:R-:W-:Y:S01]  /*3cc0*/  FMUL.FTZ R58, R58, UR6 ;  /* 0x000000063a3a7c20 */ /* 0x000fe20008410000 */
[----:B------:R-:W-:Y:S01]  /*3cd0*/  LOP3.LUT R10, R10, 0x7ffffffc, RZ, 0xc0, !PT ;  /* 0x7ffffffc0a0a7812 */ /* 0x000fe200078ec0ff */
[----:B------:R-:W-:Y:S01]  /*3ce0*/  FMUL.FTZ R22, R60, UR6 ;  /* 0x000000063c167c20 */ /* 0x000fe20008410000 */
[----:B------:R-:W-:Y:S01]  /*3cf0*/  FMUL.FTZ R23, R61, UR6 ;  /* 0x000000063d177c20 */ /* 0x000fe20008410000 */
[----:B------:R-:W-:Y:S01]  /*3d00*/  FMUL.FTZ R63, R63, UR6 ;  /* 0x000000063f3f7c20 */ /* 0x000fe20008410000 */
[----:B------:R1:W5:Y:S01]  /*3d10*/  MUFU.TANH R68, R58 ;  /* 0x0000003a00447308 */ /* 0x0003620000002400 */
[----:B0-----:R-:W-:Y:S01]  /*3d20*/  IADD3 R59, R12, R6, -R57 ;  /* 0x000000060c3b7210 */ /* 0x001fe20007ffe839 */
[----:B------:R-:W-:Y:S01]  /*3d30*/  IMAD.IADD R13, R13, 0x1, -R10 ;  /* 0x000000010d0d7824 */ /* 0x000fe200078e0a0a */
[----:B------:R-:W-:Y:S01]  /*3d40*/  LEA.HI R6, R64, R64, RZ, 0x1 ;  /* 0x0000004040067211 */ /* 0x000fe200078f08ff */
[----:B------:R-:W-:-:S02]  /*3d50*/  FMUL.FTZ R62, R62, UR6 ;  /* 0x000000063e3e7c20 */ /* 0x000fc40008410000 */
[----:B------:R-:W-:Y:S01]  /*3d60*/  IMAD R59, R56, 0x40, R59 ;  /* 0x00000040383b7824 */ /* 0x000fe200078e023b */
[----:B------:R-:W-:Y:S01]  /*3d70*/  LOP3.LUT R57, R6, 0x1ffffffe, RZ, 0xc0, !PT ;  /* 0x1ffffffe06397812 */ /* 0x000fe200078ec0ff */
[----:B------:R-:W-:Y:S04]  /*3d80*/  MUFU.TANH R73, R63 ;  /* 0x0000003f00497308 */ /* 0x000fe80000002400 */
[----:B------:R-:W-:Y:S02]  /*3d90*/  IMAD.IADD R12, R64, 0x1, -R57 ;  /* 0x00000001400c7824 */ /* 0x000fe400078e0a39 */
[----:B------:R-:W-:Y:S02]  /*3da0*/  IMAD.U32 R57, RZ, RZ, UR48 ;  /* 0x00000030ff397e24 */ /* 0x000fe4000f8e00ff */
[----:B------:R-:W0:Y:S01]  /*3db0*/  MUFU.TANH R62, R62 ;  /* 0x0000003e003e7308 */ /* 0x000e220000002400 */
[----:B------:R-:W-:-:S05]  /*3dc0*/  LEA R12, R12, R59, 0x3 ;  /* 0x0000003b0c0c7211 */ /* 0x000fca00078e18ff */
[----:B------:R-:W-:Y:S01]  /*3dd0*/  @P2 IMAD.HI.U32 R6, R12, UR7, RZ ;  /* 0x000000070c062c27 */ /* 0x000fe2000f8e00ff */
[----:B------:R-:W-:Y:S01]  /*3de0*/  @UP0 ULDC UR7, c[0x0][0x450] ;  /* 0x0001140000070ab9 */ /* 0x000fe20000000800 */
[----:B------:R-:W-:Y:S08]  /*3df0*/  MUFU.TANH R8, R8 ;  /* 0x0000000800087308 */ /* 0x000ff00000002400 */
[----:B------:R-:W-:Y:S01]  /*3e00*/  MUFU.TANH R15, R15 ;  /* 0x0000000f000f7308 */ /* 0x000fe20000002400 */
[----:B------:R-:W-:-:S02]  /*3e10*/  WARPGROUP.DEPBAR.LE gsb0, 0x0 ;  /* 0x00008000000079c5 */ /* 0x000fc40000010000 */
[----:B------:R-:W-:Y:S01]  /*3e20*/  WARPGROUP.ARRIVE ;  /* 0x00000000000079c5 */ /* 0x000fe20000000000 */
[----:B------:R-:W-:Y:S01]  /*3e30*/  FMUL.FTZ R56, R48, UR6 ;  /* 0x0000000630387c20 */ /* 0x000fe20008410000 */
[----:B------:R-:W-:Y:S01]  /*3e40*/  FMUL.FTZ R48, R49, UR6 ;  /* 0x0000000631307c20 */ /* 0x000fe20008410000 */
[----:B------:R-:W-:Y:S01]  /*3e50*/  IMAD.MOV.U32 R49, RZ, RZ, R12 ;  /* 0x000000ffff317224 */ /* 0x000fe200078e000c */
[----:B------:R-:W-:Y:S01]  /*3e60*/  @P2 SHF.R.U32.HI R49, RZ, UR7, R6 ;  /* 0x00000007ff312c19 */ /* 0x000fe20008011606 */
[----:B------:R-:W-:Y:S01]  /*3e70*/  UIMAD UR7, UR39, -0x70, UR48 ;  /* 0xffffff90270778a4 */ /* 0x000fe2000f8e0230 */
[----:B------:R-:W-:Y:S01]  /*3e80*/  HGMMA.64x16x16.F32 R40, gdesc[UR44], R40, gsb0 ;  /* 0x002000002c2879f0 */ /* 0x000fe20008000828 */
[----:B------:R-:W-:Y:S01]  /*3e90*/  UIADD3 UR46, UR50, 0x986, URZ ;  /* 0x00000986322e7890 */ /* 0x000fe2000fffe03f */
[----:B------:R-:W-:Y:S01]  /*3ea0*/  FMUL.FTZ R50, R50, UR6 ;  /* 0x0000000632327c20 */ /* 0x000fe20008410000 */
[----:B------:R-:W-:Y:S01]  /*3eb0*/  UMOV UR47, 0x40000040 ;  /* 0x40000040002f7882 */ /* 0x000fe20000000000 */
[----:B-1----:R-:W1:Y:S01]  /*3ec0*/  SHFL.IDX PT, R58, R49, 0x1, 0x1c1f ;  /* 0x003c1f00313a7f89 */ /* 0x002e6200000e0000 */
[----:B------:R-:W-:Y:S01]  /*3ed0*/  UIADD3 UR7, UR7, 0x70, URZ ;  /* 0x0000007007077890 */ /* 0x000fe2000fffe03f */
[----:B------:R-:W-:Y:S01]  /*3ee0*/  IMAD.U32 R6, RZ, RZ, UR10 ;  /* 0x0000000aff067e24 */ /* 0x000fe2000f8e00ff */
[----:B------:R2:W0:Y:S01]  /*3ef0*/  MUFU.TANH R60, R50 ;  /* 0x00000032003c7308 */ /* 0x0004220000002400 */
[----:B------:R-:W-:Y:S01]  /*3f00*/  ULDC UR10, c[0x0][0x288] ;  /* 0x0000a200000a7ab9 */ /* 0x000fe20000000800 */
[----:B------:R-:W-:Y:S01]  /*3f10*/  FMUL.FTZ R51, R51, UR6 ;  /* 0x0000000633337c20 */ /* 0x000fe20008410000 */
[----:B------:R-:W-:-:S02]  /*3f20*/  IMAD R6, R13, -0x2, R6 ;  /* 0xfffffffe0d067824 */ /* 0x000fc400078e0206 */
[----:B------:R-:W-:Y:S01]  /*3f30*/  FMUL.FTZ R54, R54, UR6 ;  /* 0x0000000636367c20 */ /* 0x000fe20008410000 */
[----:B------:R-:W-:Y:S01]  /*3f40*/  FMUL.FTZ R55, R55, UR6 ;  /* 0x0000000637377c20 */ /* 0x000fe20008410000 */
[----:B------:R-:W-:Y:S01]  /*3f50*/  FMUL.FTZ R52, R52, UR6 ;  /* 0x0000000634347c20 */ /* 0x000fe20008410000 */
[----:B------:R-:W-:Y:S01]  /*3f60*/  FMUL.FTZ R53, R53, UR6 ;  /* 0x0000000635357c20 */ /* 0x000fe20008410000 */
[----:B------:R-:W-:Y:S01]  /*3f70*/  IADD3 R57, R6, -UR10, R57 ;  /* 0x8000000a06397c10 */ /* 0x000fe2000fffe039 */
[----:B------:R3:W0:Y:S01]  /*3f80*/  MUFU.TANH R77, R51 ;  /* 0x00000033004d7308 */ /* 0x0006220000002400 */
[----:B--2---:R-:W-:Y:S01]  /*3f90*/  MOV R50, UR7 ;  /* 0x0000000700327c02 */ /* 0x004fe20008000f00 */
[----:B------:R-:W-:-:S04]  /*3fa0*/  ULDC UR7, c[0x0][0x988] ;  /* 0x0002620000077ab9 */ /* 0x000fc80000000800 */
[----:B------:R-:W-:Y:S02]  /*3fb0*/  IMAD R50, R13, -0x2, R50 ;  /* 0xfffffffe0d327824 */ /* 0x000fe400078e0232 */
[----:B------:R2:W0:Y:S03]  /*3fc0*/  MUFU.TANH R10, R54 ;  /* 0x00000036000a7308 */ /* 0x0004260000002400 */
[----:B-1----:R-:W-:-:S04]  /*3fd0*/  VIADDMNMX R58, R58, R57, R50, PT ;  /* 0x000000393a3a7246 */ /* 0x002fc80003800132 */
[C---:B------:R-:W-:Y:S01]  /*3fe0*/  ISETP.GT.AND P5, PT, R58.reuse, RZ, PT ;  /* 0x000000ff3a00720c */ /* 0x040fe20003fa4270 */
[----:B------:R1:W0:Y:S01]  /*3ff0*/  MUFU.TANH R81, R55 ;  /* 0x0000003700517308 */ /* 0x0002220000002400 */
[C---:B------:R-:W-:Y:S02]  /*4000*/  ISETP.GT.AND P6, PT, R58.reuse, 0x1, PT ;  /* 0x000000013a00780c */ /* 0x040fe40003fc4270 */
[----:B------:R-:W-:Y:S02]  /*4010*/  ISETP.GT.AND P4, PT, R58, 0x8, PT ;  /* 0x000000083a00780c */ /* 0x000fe40003f84270 */
[----:B---3--:R-:W-:Y:S02]  /*4020*/  FSEL R51, R74, -INF , P5 ;  /* 0xff8000004a337808 */ /* 0x008fe40002800000 */
[----:B--2---:R-:W-:Y:S01]  /*4030*/  FSEL R54, R75, -INF , P6 ;  /* 0xff8000004b367808 */ /* 0x004fe20003000000 */
[----:B------:R-:W-:Y:S01]  /*4040*/  MUFU.TANH R14, R14 ;  /* 0x0000000e000e7308 */ /* 0x000fe20000002400 */
[----:B------:R-:W-:-:S02]  /*4050*/  ISETP.GT.AND P3, PT, R58, 0x9, PT ;  /* 0x000000093a00780c */ /* 0x000fc40003f64270 */
[----:B-1----:R-:W-:Y:S02]  /*4060*/  FSEL R55, R78, -INF , P4 ;  /* 0xff8000004e377808 */ /* 0x002fe40002000000 */
[----:B------:R-:W-:Y:S02]  /*4070*/  FMNMX.FTZ R6, R51, R54, !PT ;  /* 0x0000003633067209 */ /* 0x000fe40007810000 */
[C---:B------:R-:W-:Y:S01]  /*4080*/  ISETP.GT.AND P5, PT, R58.reuse, 0x10, PT ;  /* 0x000000103a00780c */ /* 0x040fe20003fa4270 */
[----:B------:R-:W-:Y:S01]  /*4090*/  MUFU.TANH R21, R21 ;  /* 0x0000001500157308 */ /* 0x000fe20000002400 */
[----:B------:R-:W-:Y:S01]  /*40a0*/  FSEL R59, R79, -INF , P3 ;  /* 0xff8000004f3b7808 */ /* 0x000fe20001800000 */
[----:B------:R-:W-:Y:S02]  /*40b0*/  WARPGROUP.DEPBAR.LE gsb0, 0x0 ;  /* 0x00008000000079c5 */ /* 0x000fe40000010000 */
[----:B------:R-:W-:Y:S01]  /*40c0*/  WARPGROUP.ARRIVE ;  /* 0x00000000000079c5 */ /* 0x000fe20000000000 */
[----:B------:R-:W-:Y:S01]  /*40d0*/  FMNMX.FTZ R6, R55, R6, !PT ;  /* 0x0000000637067209 */ /* 0x000fe20007810000 */
[----:B------:R-:W-:Y:S01]  /*40e0*/  FMUL.FTZ R43, R43, UR6 ;  /* 0x000000062b2b7c20 */ /* 0x000fe20008410000 */
[----:B------:R-:W-:Y:S01]  /*40f0*/  ISETP.GT.AND P3, PT, R58, 0x11, PT ;  /* 0x000000113a00780c */ /* 0x000fe20003f64270 */
[----:B------:R-:W-:Y:S01]  /*4100*/  FMUL.FTZ R42, R42, UR6 ;  /* 0x000000062a2a7c20 */ /* 0x000fe20008410000 */
[----:B----4-:R-:W-:Y:S01]  /*4110*/  FSEL R61, R66, -INF , P5 ;  /* 0xff800000423d7808 */ /* 0x010fe20002800000 */
[----:B------:R-:W-:Y:S01]  /*4120*/  HGMMA.64x16x16.F32 R32, gdesc[UR44], R32, gsb0 ;  /* 0x002000002c2079f0 */ /* 0x000fe20008000820 */
[----:B------:R-:W-:Y:S01]  /*4130*/  UIADD3 UR46, UR50, 0xa06, URZ ;  /* 0x00000a06322e7890 */ /* 0x000fe2000fffe03f */
[----:B------:R-:W-:Y:S01]  /*4140*/  FMNMX.FTZ R6, R59, R6, !PT ;  /* 0x000000063b067209 */ /* 0x000fe20007810000 */
[----:B------:R-:W-:Y:S01]  /*4150*/  UMOV UR47, 0x40000040 ;  /* 0x40000040002f7882 */ /* 0x000fe20000000000 */
[----:B------:R-:W-:Y:S01]  /*4160*/  ISETP.GT.AND P4, PT, R58, 0x18, PT ;  /* 0x000000183a00780c */ /* 0x000fe20003f84270 */
[----:B------:R1:W-:Y:S01]  /*4170*/  MUFU.TANH R85, R43 ;  /* 0x0000002b00557308 */ /* 0x0003e20000002400 */
[----:B-----5:R-:W-:Y:S01]  /*4180*/  FSEL R63, R67, -INF , P3 ;  /* 0xff800000433f7808 */ /* 0x020fe20001800000 */
[----:B------:R-:W-:Y:S01]  /*4190*/  FMUL.FTZ R46, R46, UR6 ;  /* 0x000000062e2e7c20 */ /* 0x000fe20008410000 */
[----:B------:R-:W-:Y:S01]  /*41a0*/  FMNMX.FTZ R6, R61, R6, !PT ;  /* 0x000000063d067209 */ /* 0x000fe20007810000 */
[----:B------:R-:W-:Y:S01]  /*41b0*/  FMUL.FTZ R47, R47, UR6 ;  /* 0x000000062f2f7c20 */ /* 0x000fe20008410000 */
[----:B------:R-:W-:Y:S01]  /*41c0*/  ISETP.GT.AND P3, PT, R58, 0x19, PT ;  /* 0x000000193a00780c */ /* 0x000fe20003f64270 */
[----:B------:R-:W-:Y:S01]  /*41d0*/  FMUL.FTZ R40, R40, UR6 ;  /* 0x0000000628287c20 */ /* 0x000fe20008410000 */
[----:B------:R-:W-:Y:S01]  /*41e0*/  FMNMX.FTZ R6, R63, R6, !PT ;  /* 0x000000063f067209 */ /* 0x000fe20007810000 */
[----:B------:R-:W2:Y:S01]  /*41f0*/  MUFU.TANH R42, R42 ;  /* 0x0000002a002a7308 */ /* 0x000ea20000002400 */
[----:B-1----:R-:W-:Y:S01]  /*4200*/  FSEL R43, R70, -INF , P4 ;  /* 0xff800000462b7808 */ /* 0x002fe20002000000 */
[----:B------:R-:W-:Y:S01]  /*4210*/  FMUL.FTZ R41, R41, UR6 ;  /* 0x0000000629297c20 */ /* 0x000fe20008410000 */
[----:B------:R-:W-:Y:S01]  /*4220*/  ISETP.GT.AND P4, PT, R58, 0x20, PT ;  /* 0x000000203a00780c */ /* 0x000fe20003f84270 */
[----:B------:R-:W-:Y:S01]  /*4230*/  FMUL.FTZ R44, R44, UR6 ;  /* 0x000000062c2c7c20 */ /* 0x000fe20008410000 */
[----:B------:R-:W-:Y:S01]  /*4240*/  FSEL R65, R65, -INF , P3 ;  /* 0xff80000041417808 */ /* 0x000fe20001800000 */
[----:B------:R-:W-:Y:S01]  /*4250*/  FMUL.FTZ R45, R45, UR6 ;  /* 0x000000062d2d7c20 */ /* 0x000fe20008410000 */
[----:B------:R-:W-:Y:S01]  /*4260*/  FMNMX.FTZ R6, R43, R6, !PT ;  /* 0x000000062b067209 */ /* 0x000fe20007810000 */
[----:B------:R-:W1:Y:S01]  /*4270*/  MUFU.TANH R46, R46 ;  /* 0x0000002e002e7308 */ /* 0x000e620000002400 */
[----:B------:R-:W-:-:S02]  /*4280*/  ISETP.GT.AND P3, PT, R58, 0x21, PT ;  /* 0x000000213a00780c */ /* 0x000fc40003f64270 */
[----:B------:R-:W-:Y:S02]  /*4290*/  FSEL R67, R68, -INF , P4 ;  /* 0xff80000044437808 */ /* 0x000fe40002000000 */
[----:B------:R-:W-:Y:S02]  /*42a0*/  FMNMX.FTZ R6, R65, R6, !PT ;  /* 0x0000000641067209 */ /* 0x000fe40007810000 */
[C---:B------:R-:W-:Y:S01]  /*42b0*/  ISETP.GT.AND P4, PT, R58.reuse, 0x28, PT ;  /* 0x000000283a00780c */ /* 0x040fe20003f84270 */
[----:B------:R-:W3:Y:S01]  /*42c0*/  MUFU.TANH R47, R47 ;  /* 0x0000002f002f7308 */ /* 0x000ee20000002400 */
[----:B------:R-:W-:Y:S02]  /*42d0*/  FSEL R69, R69, -INF , P3 ;  /* 0xff80000045457808 */ /* 0x000fe40001800000 */
[----:B------:R-:W-:Y:S02]  /*42e0*/  FMNMX.FTZ R6, R67, R6, !PT ;  /* 0x0000000643067209 */ /* 0x000fe40007810000 */
[----:B------:R-:W-:-:S02]  /*42f0*/  ISETP.GT.AND P3, PT, R58, 0x29, PT ;  /* 0x000000293a00780c */ /* 0x000fc40003f64270 */
[----:B0-----:R-:W-:Y:S01]  /*4300*/  FSEL R71, R62, -INF , P4 ;  /* 0xff8000003e477808 */ /* 0x001fe20002000000 */
[----:B------:R-:W-:Y:S01]  /*4310*/  MUFU.TANH R20, R20 ;  /* 0x0000001400147308 */ /* 0x000fe20000002400 */
[----:B------:R-:W-:Y:S02]  /*4320*/  FMNMX.FTZ R6, R69, R6, !PT ;  /* 0x0000000645067209 */ /* 0x000fe40007810000 */
[C---:B------:R-:W-:Y:S02]  /*4330*/  ISETP.GT.AND P4, PT, R58.reuse, 0x30, PT ;  /* 0x000000303a00780c */ /* 0x040fe40003f84270 */
[----:B------:R-:W-:Y:S02]  /*4340*/  FSEL R73, R73, -INF , P3 ;  /* 0xff80000049497808 */ /* 0x000fe40001800000 */
[----:B------:R-:W-:Y:S01]  /*4350*/  FMNMX.FTZ R6, R71, R6, !PT ;  /* 0x0000000647067209 */ /* 0x000fe20007810000 */
[----:B------:R-:W-:Y:S01]  /*4360*/  MUFU.TANH R22, R22 ;  /* 0x0000001600167308 */ /* 0x000fe20000002400 */
[----:B------:R-:W-:-:S02]  /*4370*/  ISETP.GT.AND P3, PT, R58, 0x31, PT ;  /* 0x000000313a00780c */ /* 0x000fc40003f64270 */
        /* <DEDUP_REMOVED lines=11> */
[----:B------:R-:W0:Y:S01]  /*4430*/  MUFU.TANH R34, R34 ;  /* 0x0000002200227308 */ /* 0x000e220000002400 */
[----:B------:R-:W-:Y:S01]  /*4440*/  FSEL R79, R10, -INF , P4 ;  /* 0xff8000000a4f7808 */ /* 0x000fe20002000000 */
[----:B------:R-:W-:Y:S01]  /*4450*/  FMUL.FTZ R38, R38, UR6 ;  /* 0x0000000626267c20 */ /* 0x000fe20008410000 */
[----:B------:R-:W-:Y:S01]  /*4460*/  FMNMX.FTZ R6, R77, R6, !PT ;  /* 0x000000064d067209 */ /* 0x000fe20007810000 */
[----:B------:R-:W-:Y:S01]  /*4470*/  FMUL.FTZ R39, R39, UR6 ;  /* 0x0000000627277c20 */ /* 0x000fe20008410000 */
[C---:B------:R-:W-:Y:S01]  /*4480*/  ISETP.GT.AND P4, PT, R58.reuse, 0x40, PT ;  /* 0x000000403a00780c */ /* 0x040fe20003f84270 */
[----:B------:R-:W-:Y:S01]  /*4490*/  FMUL.FTZ R33, R33, UR6 ;  /* 0x0000000621217c20 */ /* 0x000fe20008410000 */
[----:B------:R-:W-:Y:S01]  /*44a0*/  FSEL R81, R81, -INF , P3 ;  /* 0xff80000051517808 */ /* 0x000fe20001800000 */
[----:B------:R-:W4:Y:S01]  /*44b0*/  MUFU.TANH R35, R35 ;  /* 0x0000002300237308 */ /* 0x000f220000002400 */
[----:B------:R-:W-:Y:S01]  /*44c0*/  FMNMX.FTZ R6, R79, R6, !PT ;  /* 0x000000064f067209 */ /* 0x000fe20007810000 */
[----:B------:R-:W-:Y:S01]  /*44d0*/  FMUL.FTZ R37, R37, UR6 ;  /* 0x0000000625257c20 */ /* 0x000fe20008410000 */
[----:B------:R-:W-:Y:S01]  /*44e0*/  ISETP.GT.AND P3, PT, R58, 0x41, PT ;  /* 0x000000413a00780c */ /* 0x000fe20003f64270 */
[----:B------:R-:W-:Y:S01]  /*44f0*/  FMUL.FTZ R32, R32, UR6 ;  /* 0x0000000620207c20 */ /* 0x000fe20008410000 */
[----:B--2---:R-:W-:Y:S01]  /*4500*/  FSEL R83, R42, -INF , P4 ;  /* 0xff8000002a537808 */ /* 0x004fe20002000000 */
[----:B------:R-:W-:Y:S01]  /*4510*/  FMUL.FTZ R36, R36, UR6 ;  /* 0x0000000624247c20 */ /* 0x000fe20008410000 */
[----:B------:R-:W-:Y:S01]  /*4520*/  FMNMX.FTZ R6, R81, R6, !PT ;  /* 0x0000000651067209 */ /* 0x000fe20007810000 */
[----:B------:R-:W2:Y:S01]  /*4530*/  MUFU.TANH R38, R38 ;  /* 0x0000002600267308 */ /* 0x000ea20000002400 */
[----:B------:R-:W-:-:S02]  /*4540*/  ISETP.GT.AND P4, PT, R58, 0x48, PT ;  /* 0x000000483a00780c */ /* 0x000fc40003f84270 */
[----:B------:R-:W-:Y:S02]  /*4550*/  FSEL R85, R85, -INF , P3 ;  /* 0xff80000055557808 */ /* 0x000fe40001800000 */
[----:B------:R-:W-:Y:S02]  /*4560*/  FMNMX.FTZ R6, R83, R6, !PT ;  /* 0x0000000653067209 */ /* 0x000fe40007810000 */
[----:B------:R-:W-:Y:S01]  /*4570*/  ISETP.GT.AND P3, PT, R58, 0x49, PT ;  /* 0x000000493a00780c */ /* 0x000fe20003f64270 */
[----:B------:R-:W5:Y:S01]  /*4580*/  MUFU.TANH R39, R39 ;  /* 0x0000002700277308 */ /* 0x000f620000002400 */
[----:B-1----:R-:W-:Y:S02]  /*4590*/  FSEL R87, R46, -INF , P4 ;  /* 0xff8000002e577808 */ /* 0x002fe40002000000 */
[----:B------:R-:W-:Y:S02]  /*45a0*/  FMNMX.FTZ R6, R85, R6, !PT ;  /* 0x0000000655067209 */ /* 0x000fe40007810000 */
[----:B------:R-:W-:-:S02]  /*45b0*/  ISETP.GT.AND P4, PT, R58, 0x50, PT ;  /* 0x000000503a00780c */ /* 0x000fc40003f84270 */
[----:B---3--:R-:W-:Y:S01]  /*45c0*/  FSEL R89, R47, -INF , P3 ;  /* 0xff8000002f597808 */ /* 0x008fe20001800000 */
[----:B------:R-:W-:Y:S01]  /*45d0*/  MUFU.TANH R23, R23 ;  /* 0x0000001700177308 */ /* 0x000fe20000002400 */
[----:B------:R-:W-:Y:S02]  /*45e0*/  FMNMX.FTZ R6, R87, R6, !PT ;  /* 0x0000000657067209 */ /* 0x000fe40007810000 */
[----:B------:R-:W-:Y:S02]  /*45f0*/  ISETP.GT.AND P3, PT, R58, 0x51, PT ;  /* 0x000000513a00780c */ /* 0x000fe40003f64270 */
[----:B0-----:R-:W-:Y:S02]  /*4600*/  FSEL R91, R34, -INF , P4 ;  /* 0xff800000225b7808 */ /* 0x001fe40002000000 */
[----:B------:R-:W-:Y:S01]  /*4610*/  FMNMX.FTZ R6, R89, R6, !PT ;  /* 0x0000000659067209 */ /* 0x000fe20007810000 */
[----:B------:R-:W-:Y:S01]  /*4620*/  MUFU.TANH R56, R56 ;  /* 0x0000003800387308 */ /* 0x000fe20000002400 */
[----:B------:R-:W-:-:S02]  /*4630*/  ISETP.GT.AND P4, PT, R58, 0x58, PT ;  /* 0x000000583a00780c */ /* 0x000fc40003f84270 */
[----:B----4-:R-:W-:Y:S02]  /*4640*/  FSEL R93, R35, -INF , P3 ;  /* 0xff800000235d7808 */ /* 0x010fe40001800000 */
[----:B------:R-:W-:Y:S02]  /*4650*/  FMNMX.FTZ R6, R91, R6, !PT ;  /* 0x000000065b067209 */ /* 0x000fe40007810000 */
[----:B------:R-:W-:Y:S01]  /*4660*/  ISETP.GT.AND P3, PT, R58, 0x59, PT ;  /* 0x000000593a00780c */ /* 0x000fe20003f64270 */
[----:B------:R-:W-:Y:S01]  /*4670*/  MUFU.TANH R48, R48 ;  /* 0x0000003000307308 */ /* 0x000fe20000002400 */
[----:B--2---:R-:W-:Y:S01]  /*4680*/  FSEL R95, R38, -INF , P4 ;  /* 0xff800000265f7808 */ /* 0x004fe20002000000 */
[----:B------:R-:W-:Y:S02]  /*4690*/  WARPGROUP.DEPBAR.LE gsb0, 0x0 ;  /* 0x00008000000079c5 */ /* 0x000fe40000010000 */
[----:B------:R-:W-:Y:S01]  /*46a0*/  FMUL.FTZ R26, R26, UR6 ;  /* 0x000000061a1a7c20 */ /* 0x000fe20008410000 */
[----:B------:R-:W-:Y:S01]  /*46b0*/  FMUL.FTZ R27, R27, UR6 ;  /* 0x000000061b1b7c20 */ /* 0x000fe20008410000 */
[----:B------:R-:W-:Y:S01]  /*46c0*/  FMUL.FTZ R30, R30, UR6 ;  /* 0x000000061e1e7c20 */ /* 0x000fe20008410000 */
[----:B------:R-:W-:Y:S01]  /*46d0*/  FMUL.FTZ R31, R31, UR6 ;  /* 0x000000061f1f7c20 */ /* 0x000fe20008410000 */
[----:B------:R-:W-:Y:S01]  /*46e0*/  FMNMX.FTZ R6, R93, R6, !PT ;  /* 0x000000065d067209 */ /* 0x000fe20007810000 */
[----:B------:R-:W-:Y:S01]  /*46f0*/  FMUL.FTZ R24, R24, UR6 ;  /* 0x0000000618187c20 */ /* 0x000fe20008410000 */
[----:B------:R-:W0:Y:S01]  /*4700*/  MUFU.TANH R26, R26 ;  /* 0x0000001a001a7308 */ /* 0x000e220000002400 */
[----:B------:R-:W-:Y:S01]  /*4710*/  ISETP.GT.AND P4, PT, R58, 0x60, PT ;  /* 0x000000603a00780c */ /* 0x000fe20003f84270 */
[----:B------:R-:W-:Y:S01]  /*4720*/  FMUL.FTZ R25, R25, UR6 ;  /* 0x0000000619197c20 */ /* 0x000fe20008410000 */
[----:B-----5:R-:W-:Y:S01]  /*4730*/  FSEL R97, R39, -INF , P3 ;  /* 0xff80000027617808 */ /* 0x020fe20001800000 */
[----:B------:R-:W-:Y:S01]  /*4740*/  FMUL.FTZ R29, R29, UR6 ;  /* 0x000000061d1d7c20 */ /* 0x000fe20008410000 */
[----:B------:R-:W-:Y:S01]  /*4750*/  FMNMX.FTZ R6, R95, R6, !PT ;  /* 0x000000065f067209 */ /* 0x000fe20007810000 */
[----:B------:R-:W-:Y:S01]  /*4760*/  FMUL.FTZ R28, R28, UR6 ;  /* 0x000000061c1c7c20 */ /* 0x000fe20008410000 */
[----:B------:R-:W-:Y:S01]  /*4770*/  ISETP.GT.AND P3, PT, R58, 0x61, PT ;  /* 0x000000613a00780c */ /* 0x000fe20003f64270 */
[----:B------:R-:W1:Y:S01]  /*4780*/  MUFU.TANH R27, R27 ;  /* 0x0000001b001b7308 */ /* 0x000e620000002400 */
[----:B------:R-:W-:Y:S01]  /*4790*/  FMNMX.FTZ R6, R97, R6, !PT ;  /* 0x0000000661067209 */ /* 0x000fe20007810000 */
[----:B------:R-:W-:-:S06]  /*47a0*/  @UP0 ULDC UR6, c[0x0][0x44c] ;  /* 0x0001130000060ab9 */ /* 0x000fcc0000000800 */
[----:B------:R-:W2:Y:S01]  /*47b0*/  MUFU.TANH R30, R30 ;  /* 0x0000001e001e7308 */ /* 0x000ea20000002400 */
[----:B0-----:R-:W-:Y:S02]  /*47c0*/  FSEL R99, R26, -INF , P4 ;  /* 0xff8000001a637808 */ /* 0x001fe40002000000 */
[----:B------:R-:W-:Y:S01]  /*47d0*/  ISETP.GT.AND P4, PT, R58, 0x68, PT ;  /* 0x000000683a00780c */ /* 0x000fe20003f84270 */
[----:B------:R-:W0:Y:S01]  /*47e0*/  SHFL.IDX PT, R26, R49, RZ, 0x1c1f ;  /* 0x001c1fff311a7589 */ /* 0x000e2200000e0000 */
[----:B------:R-:W-:-:S03]  /*47f0*/  FMNMX.FTZ R6, R99, R6, !PT ;  /* 0x0000000663067209 */ /* 0x000fc60007810000 */
[----:B------:R-:W3:Y:S01]  /*4800*/  MUFU.TANH R31, R31 ;  /* 0x0000001f001f7308 */ /* 0x000ee20000002400 */
[----:B-1----:R-:W-:Y:S02]  /*4810*/  FSEL R101, R27, -INF , P3 ;  /* 0xff8000001b657808 */ /* 0x002fe40001800000 */
[----:B------:R-:W-:Y:S02]  /*4820*/  ISETP.GT.AND P3, PT, R58, 0x69, PT ;  /* 0x000000693a00780c */ /* 0x000fe40003f64270 */
[----:B------:R-:W-:-:S03]  /*4830*/  FMNMX.FTZ R6, R101, R6, !PT ;  /* 0x0000000665067209 */ /* 0x000fc60007810000 */
[----:B------:R1:W-:Y:S01]  /*4840*/  MUFU.TANH R46, R24 ;  /* 0x00000018002e7308 */ /* 0x0003e20000002400 */
[----:B--2---:R-:W-:-:S04]  /*4850*/  FSEL R103, R30, -INF , P4 ;  /* 0xff8000001e677808 */ /* 0x004fc80002000000 */
[----:B------:R-:W-:-:S03]  /*4860*/  FMNMX.FTZ R6, R103, R6, !PT ;  /* 0x0000000667067209 */ /* 0x000fc60007810000 */
[----:B------:R2:W-:Y:S01]  /*4870*/  MUFU.TANH R58, R25 ;  /* 0x00000019003a7308 */ /* 0x0005e20000002400 */
[----:B---3--:R-:W-:Y:S02]  /*4880*/  FSEL R105, R31, -INF , P3 ;  /* 0xff8000001f697808 */ /* 0x008fe40001800000 */
[----:B0-----:R-:W-:Y:S02]  /*4890*/  VIADDMNMX R26, R26, R57, R50, PT ;  /* 0x000000391a1a7246 */ /* 0x001fe40003800132 */
[----:B------:R-:W-:Y:S02]  /*48a0*/  FMNMX.FTZ R6, R105, R6, !PT ;  /* 0x0000000669067209 */ /* 0x000fe40007810000 */
[C---:B------:R-:W-:Y:S01]  /*48b0*/  ISETP.GT.AND P4, PT, R26.reuse, 0x1, PT ;  /* 0x000000011a00780c */ /* 0x040fe20003f84270 */
[----:B------:R0:W-:Y:S01]  /*48c0*/  MUFU.TANH R50, R29 ;  /* 0x0000001d00327308 */ /* 0x0001e20000002400 */
[----:B------:R-:W-:Y:S01]  /*48d0*/  ISETP.GT.AND P5, PT, R26, 0x8, PT ;  /* 0x000000081a00780c */ /* 0x000fe20003fa4270 */
[----:B------:R-:W3:Y:S01]  /*48e0*/  SHFL.BFLY PT, R27, R6, 0x2, 0x1f ;  /* 0x0c401f00061b7f89 */ /* 0x000ee200000e0000 */
[----:B-1----:R-:W-:-:S02]  /*48f0*/  FSEL R24, R2, -INF , P4 ;  /* 0xff80000002187808 */ /* 0x002fc40002000000 */
[----:B------:R-:W-:Y:S02]  /*4900*/  FSEL R7, R7, -INF , P5 ;  /* 0xff80000007077808 */ /* 0x000fe40002800000 */
[----:B------:R-:W-:Y:S01]  /*4910*/  ISETP.GT.AND P4, PT, R26, 0x10, PT ;  /* 0x000000101a00780c */ /* 0x000fe20003f84270 */
[----:B------:R1:W-:Y:S08]  /*4920*/  MUFU.TANH R38, R33 ;  /* 0x0000002100267308 */ /* 0x0003f00000002400 */
[----:B------:R-:W4:Y:S08]  /*4930*/  MUFU.TANH R52, R52 ;  /* 0x0000003400347308 */ /* 0x000f300000002400 */
[----:B------:R-:W5:Y:S01]  /*4940*/  MUFU.TANH R53, R53 ;  /* 0x0000003500357308 */ /* 0x000f620000002400 */
[----:B---3--:R-:W-:Y:S01]  /*4950*/  FMNMX.FTZ R27, R6, R27, !PT ;  /* 0x0000001b061b7209 */ /* 0x008fe20007810000 */
[----:B------:R-:W-:Y:S01]  /*4960*/  IMAD.U32 R6, RZ, RZ, UR7 ;  /* 0x00000007ff067e24 */ /* 0x000fe2000f8e00ff */
[----:B------:R-:W-:-:S03]  /*4970*/  UIMAD.WIDE.U32 UR6, UR38, UR6, URZ ;  /* 0x00000006260672a5 */ /* 0x000fc6000f8e003f */
[----:B------:R-:W3:Y:S02]  /*4980*/  SHFL.BFLY PT, R10, R27, 0x1, 0x1f ;  /* 0x0c201f001b0a7f89 */ /* 0x000ee400000e0000 */
[----:B------:R-:W5:Y:S01]  /*4990*/  MUFU.TANH R40, R40 ;  /* 0x0000002800287308 */ /* 0x000f620000002400 */
[----:B------:R-:W-:-:S04]  /*49a0*/  @UP0 USHF.R.U32.HI UR38, URZ, UR11, UR7 ;  /* 0x0000000b3f260299 */ /* 0x000fc80008011607 */
[----:B------:R-:W-:-:S03]  /*49b0*/  UIADD3 UR39, UR38, -UR10, UR48 ;  /* 0x8000000a26277290 */ /* 0x000fc6000fffe030 */
[----:B------:R4:W-:Y:S01]  /*49c0*/  MUFU.TANH R42, R37 ;  /* 0x00000025002a7308 */ /* 0x0009e20000002400 */
[----:B------:R-:W-:Y:S02]  /*49d0*/  UMOV UR38, URZ ;  /* 0x0000003f00267c82 */ /* 0x000fe40008000000 */
[----:B------:R-:W-:-:S04]  /*49e0*/  UIMAD.WIDE UR38, UR39, -0x6db6db6d, UR38 ;  /* 0x92492493272678a5 */ /* 0x000fc8000f8e0226 */
[----:B------:R-:W-:Y:S01]  /*49f0*/  USHF.R.U32.HI UR6, URZ, 0x1f, UR39 ;  /* 0x0000001f3f067899 */ /* 0x000fe20008011627 */
[----:B------:R5:W5:Y:S03]  /*4a00*/  MUFU.TANH R47, R41 ;  /* 0x00000029002f7308 */ /* 0x000b660000002400 */
[----:B------:R-:W-:Y:S01]  /*4a10*/  ULEA.HI.SX32 UR6, UR39, UR6, 0x1a ;  /* 0x0000000627067291 */ /* 0x000fe2000f8fd23f */
[----:B---3--:R-:W-:-:S04]  /*4a20*/  FMNMX.FTZ R10, R27, R10, !PT ;  /* 0x0000000a1b0a7209 */ /* 0x008fc80007810000 */
[----:B------:R-:W3:Y:S01]  /*4a30*/  MUFU.TANH R44, R44 ;  /* 0x0000002c002c7308 */ /* 0x000ee20000002400 */
[----:B------:R-:W-:Y:S01]  /*4a40*/  UISETP.LT.AND UP1, UPT, UR15, UR6, UPT ;  /* 0x000000060f00728c */ /* 0x000fe2000bf21270 */
[C---:B------:R-:W-:Y:S01]  /*4a50*/  FSETP.NEU.FTZ.AND P3, PT, R10.reuse, -INF , PT ;  /* 0xff8000000a00780b */ /* 0x040fe20003f7d000 */
[----:B------:R-:W-:Y:S02]  /*4a60*/  FMUL.FTZ R27, R10, R6 ;  /* 0x000000060a1b7220 */ /* 0x000fe40000410000 */
[----:B------:R-:W-:-:S03]  /*4a70*/  USEL UR7, UR15, UR6, !UP1 ;  /* 0x000000060f077287 */ /* 0x000fc6000c800000 */
[----:B------:R3:W-:Y:S01]  /*4a80*/  MUFU.TANH R34, R45 ;  /* 0x0000002d00227308 */ /* 0x0007e20000002400 */
[----:B------:R-:W-:Y:S01]  /*4a90*/  FSEL R30, R27, RZ, P3 ;  /* 0x000000ff1b1e7208 */ /* 0x000fe20001800000 */
[----:B------:R-:W-:Y:S01]  /*4aa0*/  UISETP.GE.AND UP1, UPT, UR14, UR7, UPT ;  /* 0x000000070e00728c */ /* 0x000fe2000bf26270 */
[----:B------:R-:W-:Y:S01]  /*4ab0*/  ISETP.GT.AND P3, PT, R26, RZ, PT ;  /* 0x000000ff1a00720c */ /* 0x000fe20003f64270 */
[----:B------:R-:W-:Y:S01]  /*4ac0*/  UMOV UR6, URZ ;  /* 0x0000003f00067c82 */ /* 0x000fe20008000000 */
[----:B------:R-:W-:Y:S01]  /*4ad0*/  FSEL R27, R11, -INF , P4 ;  /* 0xff8000000b1b7808 */ /* 0x000fe20002000000 */
[-CC-:B------:R-:W-:Y:S01]  /*4ae0*/  FFMA.FTZ R199, R43, R6.reuse, -R30.reuse ;  /* 0x000000062bc77223 */ /* 0x180fe2000001081e */
[----:B--2---:R-:W-:Y:S01]  /*4af0*/  FSEL R25, R0, -INF , P3 ;  /* 0xff80000000197808 */ /* 0x004fe20001800000 */
[----:B------:R-:W-:Y:S01]  /*4b00*/  MUFU.TANH R32, R32 ;  /* 0x0000002000207308 */ /* 0x000fe20000002400 */
[C---:B------:R-:W-:Y:S01]  /*4b10*/  ISETP.GT.AND P3, PT, R26.reuse, 0x9, PT ;  /* 0x000000091a00780c */ /* 0x040fe20003f64270 */
[--C-:B------:R-:W-:Y:S01]  /*4b20*/  FFMA.FTZ R201, R51, R6, -R30.reuse ;  /* 0x0000000633c97223 */ /* 0x100fe2000001081e */
[----:B------:R-:W-:Y:S01]  /*4b30*/  FMNMX.FTZ R2, R25, R24, !PT ;  /* 0x0000001819027209 */ /* 0x000fe20007810000 */
[-CC-:B------:R-:W-:Y:S01]  /*4b40*/  FFMA.FTZ R203, R55, R6.reuse, -R30.reuse ;  /* 0x0000000637cb7223 */ /* 0x180fe2000001081e */
[----:B------:R-:W-:Y:S01]  /*4b50*/  FSEL R3, R3, -INF , P3 ;  /* 0xff80000003037808 */ /* 0x000fe20001800000 */
[--C-:B------:R-:W-:Y:S01]  /*4b60*/  FFMA.FTZ R59, R59, R6, -R30.reuse ;  /* 0x000000063b3b7223 */ /* 0x100fe2000001081e */
[----:B------:R-:W-:Y:S01]  /*4b70*/  FMNMX.FTZ R2, R7, R2, !PT ;  /* 0x0000000207027209 */ /* 0x000fe20007810000 */
[----:B------:R-:W-:Y:S01]  /*4b80*/  MUFU.TANH R36, R36 ;  /* 0x0000002400247308 */ /* 0x000fe20000002400 */
[C---:B------:R-:W-:Y:S01]  /*4b90*/  ISETP.GT.AND P3, PT, R26.reuse, 0x11, PT ;  /* 0x000000111a00780c */ /* 0x040fe20003f64270 */
[--C-:B------:R-:W-:Y:S01]  /*4ba0*/  FFMA.FTZ R197, R61, R6, -R30.reuse ;  /* 0x000000063dc57223 */ /* 0x100fe2000001081e */
[----:B------:R-:W-:Y:S01]  /*4bb0*/  FMNMX.FTZ R2, R3, R2, !PT ;  /* 0x0000000203027209 */ /* 0x000fe20007810000 */
[-CC-:B------:R-:W-:Y:S01]  /*4bc0*/  FFMA.FTZ R63, R63, R6.reuse, -R30.reuse ;  /* 0x000000063f3f7223 */ /* 0x180fe2000001081e */
[----:B------:R-:W-:Y:S01]  /*4bd0*/  ISETP.GT.AND P4, PT, R26, 0x18, PT ;  /* 0x000000181a00780c */ /* 0x000fe20003f84270 */
[--C-:B------:R-:W-:Y:S01]  /*4be0*/  FFMA.FTZ R65, R65, R6, -R30.reuse ;  /* 0x0000000641417223 */ /* 0x100fe2000001081e */
[----:B0-----:R-:W-:Y:S01]  /*4bf0*/  FSEL R29, R8, -INF , P3 ;  /* 0xff800000081d7808 */ /* 0x001fe20001800000 */
[----:B------:R-:W-:Y:S01]  /*4c00*/  MUFU.TANH R60, R28 ;  /* 0x0000001c003c7308 */ /* 0x000fe20000002400 */
[----:B------:R-:W-:Y:S01]  /*4c10*/  FMNMX.FTZ R2, R27, R2, !PT ;  /* 0x000000021b027209 */ /* 0x000fe20007810000 */
[-CC-:B------:R-:W-:Y:S01]  /*4c20*/  FFMA.FTZ R67, R67, R6.reuse, -R30.reuse ;  /* 0x0000000643437223 */ /* 0x180fe2000001081e */
[----:B------:R-:W-:Y:S01]  /*4c30*/  ISETP.GT.AND P3, PT, R26, 0x19, PT ;  /* 0x000000191a00780c */ /* 0x000fe20003f64270 */
[-CC-:B------:R-:W-:Y:S01]  /*4c40*/  FFMA.FTZ R0, R54, R6.reuse, -R30.reuse ;  /* 0x0000000636007223 */ /* 0x180fe2000001081e */
        /* <DEDUP_REMOVED lines=9> */
[-CC-:B------:R-:W-:Y:S01]  /*4ce0*/  FFMA.FTZ R75, R75, R6.reuse, -R30.reuse ;  /* 0x000000064b4b7223 */ /* 0x180fe2000001081e */
[C---:B------:R-:W-:Y:S01]  /*4cf0*/  ISETP.GT.AND P3, PT, R26.reuse, 0x21, PT ;  /* 0x000000211a00780c */ /* 0x040fe20003f64270 */
[----:B------:R-:W-:Y:S01]  /*4d00*/  MUFU.EX2 R2, R59 ;  /* 0x0000003b00027308 */ /* 0x000fe20000000800 */
[----:B------:R-:W-:Y:S01]  /*4d10*/  FSEL R21, R21, -INF , P4 ;  /* 0xff80000015157808 */ /* 0x000fe20002000000 */
[--C-:B------:R-:W-:Y:S01]  /*4d20*/  FFMA.FTZ R77, R77, R6, -R30.reuse ;  /* 0x000000064d4d7223 */ /* 0x100fe2000001081e */
[----:B------:R-:W-:Y:S01]  /*4d30*/  FMNMX.FTZ R8, R31, R8, !PT ;  /* 0x000000081f087209 */ /* 0x000fe20007810000 */
[-CC-:B------:R-:W-:Y:S01]  /*4d40*/  FFMA.FTZ R79, R79, R6.reuse, -R30.reuse ;  /* 0x000000064f4f7223 */ /* 0x180fe2000001081e */
[----:B------:R-:W-:Y:S01]  /*4d50*/  ISETP.GT.AND P4, PT, R26, 0x28, PT ;  /* 0x000000281a00780c */ /* 0x000fe20003f84270 */
[--C-:B------:R-:W-:Y:S01]  /*4d60*/  FFMA.FTZ R81, R81, R6, -R30.reuse ;  /* 0x0000000651517223 */ /* 0x100fe2000001081e */
[----:B-1----:R-:W-:Y:S01]  /*4d70*/  FSEL R33, R20, -INF , P3 ;  /* 0xff80000014217808 */ /* 0x002fe20001800000 */
[----:B------:R-:W-:Y:S01]  /*4d80*/  MUFU.EX2 R201, R201 ;  /* 0x000000c900c97308 */ /* 0x000fe20000000800 */
        /* <DEDUP_REMOVED lines=8> */
[C---:B------:R-:W-:Y:S01]  /*4e10*/  ISETP.GT.AND P4, PT, R26.reuse, 0x30, PT ;  /* 0x000000301a00780c */ /* 0x040fe20003f84270 */
[-CC-:B------:R-:W-:Y:S01]  /*4e20*/  FFMA.FTZ R89, R89, R6.reuse, -R30.reuse ;  /* 0x0000000659597223 */ /* 0x180fe2000001081e */
[----:B------:R-:W-:Y:S01]  /*4e30*/  FSEL R23, R23, -INF , P3 ;  /* 0xff80000017177808 */ /* 0x000fe20001800000 */
[--C-:B------:R-:W-:Y:S01]  /*4e40*/  FFMA.FTZ R91, R91, R6, -R30.reuse ;  /* 0x000000065b5b7223 */ /* 0x100fe2000001081e */
[----:B------:R-:W-:Y:S01]  /*4e50*/  FMNMX.FTZ R14, R35, R14, !PT ;  /* 0x0000000e230e7209 */ /* 0x000fe20007810000 */
[-CC-:B------:R-:W-:Y:S01]  /*4e60*/  FFMA.FTZ R93, R93, R6.reuse, -R30.reuse ;  /* 0x000000065d5d7223 */ /* 0x180fe2000001081e */
[----:B------:R-:W-:Y:S01]  /*4e70*/  ISETP.GT.AND P3, PT, R26, 0x31, PT ;  /* 0x000000311a00780c */ /* 0x000fe20003f64270 */
[----:B------:R-:W-:Y:S01]  /*4e80*/  MUFU.EX2 R8, R63 ;  /* 0x0000003f00087308 */ /* 0x000fe20000000800 */
[----:B----4-:R-:W-:Y:S01]  /*4e90*/  FSEL R37, R56, -INF , P4 ;  /* 0xff80000038257808 */ /* 0x010fe20002000000 */
[--C-:B------:R-:W-:Y:S01]  /*4ea0*/  FFMA.FTZ R95, R95, R6, -R30.reuse ;  /* 0x000000065f5f7223 */ /* 0x100fe2000001081e */
[----:B------:R-:W-:Y:S01]  /*4eb0*/  FMNMX.FTZ R14, R23, R14, !PT ;  /* 0x0000000e170e7209 */ /* 0x000fe20007810000 */
[-CC-:B------:R-:W-:Y:S01]  /*4ec0*/  FFMA.FTZ R97, R97, R6.reuse, -R30.reuse ;  /* 0x0000000661617223 */ /* 0x180fe2000001081e */
[----:B------:R-:W-:Y:S01]  /*4ed0*/  ISETP.GT.AND P4, PT, R26, 0x38, PT ;  /* 0x000000381a00780c */ /* 0x000fe20003f84270 */
[--C-:B------:R-:W-:Y:S01]  /*4ee0*/  FFMA.FTZ R99, R99, R6, -R30.reuse ;  /* 0x0000000663637223 */ /* 0x100fe2000001081e */
[----:B------:R-:W-:Y:S01]  /*4ef0*/  FSEL R39, R48, -INF , P3 ;  /* 0xff80000030277808 */ /* 0x000fe20001800000 */
[----:B------:R-:W0:Y:S01]  /*4f00*/  MUFU.EX2 R0, R0 ;  /* 0x0000000000007308 */ /* 0x000e220000000800 */
[----:B------:R-:W-:Y:S01]  /*4f10*/  FMNMX.FTZ R14, R37, R14, !PT ;  /* 0x0000000e250e7209 */ /* 0x000fe20007810000 */
[-CC-:B------:R-:W-:Y:S01]  /*4f20*/  FFMA.FTZ R101, R101, R6.reuse, -R30.reuse ;  /* 0x0000000665657223 */ /* 0x180fe2000001081e */
[----:B------:R-:W-:Y:S01]  /*4f30*/  ISETP.GT.AND P3, PT, R26, 0x39, PT ;  /* 0x000000391a00780c */ /* 0x000fe20003f64270 */
[-CC-:B------:R-:W-:Y:S01]  /*4f40*/  FFMA.FTZ R103, R103, R6.reuse, -R30.reuse ;  /* 0x0000000667677223 */ /* 0x180fe2000001081e */
[----:B-----5:R-:W-:Y:S01]  /*4f50*/  FSEL R41, R52, -INF , P4 ;  /* 0xff80000034297808 */ /* 0x020fe20002000000 */
[----:B------:R-:W-:Y:S01]  /*4f60*/  FFMA.FTZ R30, R105, R6, -R30 ;  /* 0x00000006691e7223 */ /* 0x000fe2000001081e */
[----:B------:R-:W-:Y:S01]  /*4f70*/  FMNMX.FTZ R14, R39, R14, !PT ;  /* 0x0000000e270e7209 */ /* 0x000fe20007810000 */
[----:B------:R-:W-:Y:S01]  /*4f80*/  MUFU.EX2 R203, R203 ;  /* 0x000000cb00cb7308 */ /* 0x000fe20000000800 */
[----:B------:R-:W-:Y:S01]  /*4f90*/  ISETP.GT.AND P4, PT, R26, 0x40, PT ;  /* 0x000000401a00780c */ /* 0x000fe20003f84270 */
[----:B------:R-:W-:Y:S01]  /*4fa0*/  IMAD.U32 R204, RZ, RZ, UR7 ;  /* 0x00000007ffcc7e24 */ /* 0x000fe2000f8e00ff */
[----:B------:R-:W-:-:S02]  /*4fb0*/  FSEL R43, R53, -INF , P3 ;  /* 0xff800000352b7808 */ /* 0x000fc40001800000 */
[----:B------:R-:W-:Y:S02]  /*4fc0*/  CS2R R104, SRZ ;  /* 0x0000000000687805 */ /* 0x000fe4000001ff00 */
[----:B------:R-:W-:Y:S02]  /*4fd0*/  FMNMX.FTZ R14, R41, R14, !PT ;  /* 0x0000000e290e7209 */ /* 0x000fe40007810000 */
[----:B------:R-:W-:Y:S01]  /*4fe0*/  ISETP.GT.AND P3, PT, R26, 0x41, PT ;  /* 0x000000411a00780c */ /* 0x000fe20003f64270 */
[----:B------:R-:W-:Y:S01]  /*4ff0*/  MUFU.EX2 R197, R197 ;  /* 0x000000c500c57308 */ /* 0x000fe20000000800 */
[----:B---3--:R-:W-:Y:S02]  /*5000*/  FSEL R45, R40, -INF , P4 ;  /* 0xff800000282d7808 */ /* 0x008fe40002000000 */
[----:B------:R-:W-:Y:S02]  /*5010*/  FMNMX.FTZ R14, R43, R14, !PT ;  /* 0x0000000e2b0e7209 */ /* 0x000fe40007810000 */
[----:B------:R-:W-:-:S02]  /*5020*/  ISETP.GT.AND P4, PT, R26, 0x48, PT ;  /* 0x000000481a00780c */ /* 0x000fc40003f84270 */
[----:B------:R-:W-:Y:S01]  /*5030*/  FSEL R47, R47, -INF , P3 ;  /* 0xff8000002f2f7808 */ /* 0x000fe20001800000 */
[----:B------:R-:W-:Y:S01]  /*5040*/  MUFU.EX2 R28, R69 ;  /* 0x00000045001c7308 */ /* 0x000fe20000000800 */
[----:B------:R-:W-:Y:S02]  /*5050*/  FMNMX.FTZ R14, R45, R14, !PT ;  /* 0x0000000e2d0e7209 */ /* 0x000fe40007810000 */
[----:B------:R-:W-:Y:S02]  /*5060*/  ISETP.GT.AND P3, PT, R26, 0x49, PT ;  /* 0x000000491a00780c */ /* 0x000fe40003f64270 */
[----:B------:R-:W-:Y:S01]  /*5070*/  FSEL R49, R44, -INF , P4 ;  /* 0xff8000002c317808 */ /* 0x000fe20002000000 */
[----:B0-----:R-:W-:Y:S01]  /*5080*/  FADD.FTZ R44, R201, R0 ;  /* 0x00000000c92c7221 */ /* 0x001fe20000010000 */
[----:B------:R-:W-:Y:S01]  /*5090*/  FMNMX.FTZ R14, R47, R14, !PT ;  /* 0x0000000e2f0e7209 */ /* 0x000fe20007810000 */
[----:B------:R-:W-:Y:S01]  /*50a0*/  MUFU.EX2 R199, R199 ;  /* 0x000000c700c77308 */ /* 0x000fe20000000800 */
[----:B------:R-:W-:-:S02]  /*50b0*/  ISETP.GT.AND P4, PT, R26, 0x50, PT ;  /* 0x000000501a00780c */ /* 0x000fc40003f84270 */
[----:B------:R-:W-:Y:S02]  /*50c0*/  FSEL R51, R34, -INF , P3 ;  /* 0xff80000022337808 */ /* 0x000fe40001800000 */
[----:B------:R-:W-:Y:S02]  /*50d0*/  FMNMX.FTZ R14, R49, R14, !PT ;  /* 0x0000000e310e7209 */ /* 0x000fe40007810000 */
[----:B------:R-:W-:Y:S01]  /*50e0*/  ISETP.GT.AND P3, PT, R26, 0x51, PT ;  /* 0x000000511a00780c */ /* 0x000fe20003f64270 */
[----:B------:R-:W-:Y:S01]  /*50f0*/  MUFU.EX2 R71, R71 ;  /* 0x0000004700477308 */ /* 0x000fe20000000800 */
[----:B------:R-:W-:Y:S02]  /*5100*/  FSEL R53, R32, -INF , P4 ;  /* 0xff80000020357808 */ /* 0x000fe40002000000 */
[----:B------:R-:W-:Y:S02]  /*5110*/  FMNMX.FTZ R14, R51, R14, !PT ;  /* 0x0000000e330e7209 */ /* 0x000fe40007810000 */
[----:B------:R-:W-:-:S02]  /*5120*/  ISETP.GT.AND P4, PT, R26, 0x58, PT ;  /* 0x000000581a00780c */ /* 0x000fc40003f84270 */
[----:B------:R-:W-:Y:S01]  /*5130*/  FSEL R55, R38, -INF , P3 ;  /* 0xff80000026377808 */ /* 0x000fe20001800000 */
[----:B------:R0:W1:Y:S01]  /*5140*/  MUFU.EX2 R32, R73 ;  /* 0x0000004900207308 */ /* 0x0000620000000800 */
[----:B------:R-:W-:Y:S02]  /*5150*/  FMNMX.FTZ R14, R53, R14, !PT ;  /* 0x0000000e350e7209 */ /* 0x000fe40007810000 */
[----:B------:R-:W-:Y:S02]  /*5160*/  ISETP.GT.AND P3, PT, R26, 0x59, PT ;  /* 0x000000591a00780c */ /* 0x000fe40003f64270 */
[----:B------:R-:W-:Y:S02]  /*5170*/  FSEL R57, R36, -INF , P4 ;  /* 0xff80000024397808 */ /* 0x000fe40002000000 */
[----:B------:R-:W-:Y:S01]  /*5180*/  FMNMX.FTZ R14, R55, R14, !PT ;  /* 0x0000000e370e7209 */ /* 0x000fe20007810000 */
[----:B------:R-:W-:Y:S01]  /*5190*/  MUFU.EX2 R75, R75 ;  /* 0x0000004b004b7308 */ /* 0x000fe20000000800 */
[----:B------:R-:W-:-:S02]  /*51a0*/  ISETP.GT.AND P4, PT, R26, 0x60, PT ;  /* 0x000000601a00780c */ /* 0x000fc40003f84270 */
[----:B0-----:R-:W-:Y:S02]  /*51b0*/  CS2R R72, SRZ ;  /* 0x0000000000487805 */ /* 0x001fe4000001ff00 */
[----:B------:R-:W-:Y:S02]  /*51c0*/  FSEL R59, R42, -INF , P3 ;  /* 0xff8000002a3b7808 */ /* 0x000fe40001800000 */
[----:B------:R-:W-:Y:S02]  /*51d0*/  FMNMX.FTZ R14, R57, R14, !PT ;  /* 0x0000000e390e7209 */ /* 0x000fe40007810000 */
[----:B------:R-:W-:Y:S01]  /*51e0*/  ISETP.GT.AND P3, PT, R26, 0x61, PT ;  /* 0x000000611a00780c */ /* 0x000fe20003f64270 */
[----:B------:R-:W-:Y:S01]  /*51f0*/  MUFU.EX2 R79, R79 ;  /* 0x0000004f004f7308 */ /* 0x000fe20000000800 */
[----:B------:R-:W-:Y:S02]  /*5200*/  FSEL R61, R46, -INF , P4 ;  /* 0xff8000002e3d7808 */ /* 0x000fe40002000000 */
[----:B------:R-:W-:-:S02]  /*5210*/  FMNMX.FTZ R14, R59, R14, !PT ;  /* 0x0000000e3b0e7209 */ /* 0x000fc40007810000 */
[----:B------:R-:W-:Y:S02]  /*5220*/  ISETP.GT.AND P4, PT, R26, 0x68, PT ;  /* 0x000000681a00780c */ /* 0x000fe40003f84270 */
[----:B------:R-:W-:Y:S01]  /*5230*/  FSEL R63, R58, -INF , P3 ;  /* 0xff8000003a3f7808 */ /* 0x000fe20001800000 */
[----:B------:R0:W2:Y:S01]  /*5240*/  MUFU.EX2 R34, R81 ;  /* 0x0000005100227308 */ /* 0x0000a20000000800 */
[----:B------:R-:W-:Y:S02]  /*5250*/  FMNMX.FTZ R14, R61, R14, !PT ;  /* 0x0000000e3d0e7209 */ /* 0x000fe40007810000 */
[----:B------:R-:W-:Y:S02]  /*5260*/  ISETP.GT.AND P3, PT, R26, 0x69, PT ;  /* 0x000000691a00780c */ /* 0x000fe40003f64270 */
[----:B------:R-:W-:Y:S02]  /*5270*/  FSEL R65, R60, -INF , P4 ;  /* 0xff8000003c417808 */ /* 0x000fe40002000000 */
[----:B------:R-:W-:Y:S01]  /*5280*/  FMNMX.FTZ R14, R63, R14, !PT ;  /* 0x0000000e3f0e7209 */ /* 0x000fe20007810000 */
[----:B------:R3:W4:Y:S01]  /*5290*/  MUFU.EX2 R26, R77 ;  /* 0x0000004d001a7308 */ /* 0x0007220000000800 */
[----:B------:R-:W-:-:S02]  /*52a0*/  FSEL R67, R50, -INF , P3 ;  /* 0xff80000032437808 */ /* 0x000fc40001800000 */
[----:B0-----:R-:W-:Y:S02]  /*52b0*/  CS2R R80, SRZ ;  /* 0x0000000000507805 */ /* 0x001fe4000001ff00 */
[----:B------:R-:W-:Y:S02]  /*52c0*/  FMNMX.FTZ R14, R65, R14, !PT ;  /* 0x0000000e410e7209 */ /* 0x000fe40007810000 */
[----:B------:R-:W-:Y:S02]  /*52d0*/  F2FP.F16.F32.PACK_AB R201, R0, R201 ;  /* 0x000000c900c9723e */ /* 0x000fe400000000ff */
[----:B------:R-:W-:Y:S01]  /*52e0*/  FMNMX.FTZ R14, R67, R14, !PT ;  /* 0x0000000e430e7209 */ /* 0x000fe20007810000 */
[----:B------:R-:W-:Y:S01]  /*52f0*/  MUFU.EX2 R83, R83 ;  /* 0x0000005300537308 */ /* 0x000fe20000000800 */
[----:B-1----:R-:W-:Y:S02]  /*5300*/  F2FP.F16.F32.PACK_AB R195, R32, R71 ;  /* 0x0000004720c3723e */ /* 0x002fe400000000ff */
[----:B---3--:R-:W-:-:S02]  /*5310*/  CS2R R76, SRZ ;  /* 0x00000000004c7805 */ /* 0x008fc4000001ff00 */
[----:B--2---:R-:W-:Y:S01]  /*5320*/  F2FP.F16.F32.PACK_AB R191, R34, R79 ;  /* 0x0000004f22bf723e */ /* 0x004fe200000000ff */
[----:B------:R-:W0:Y:S02]  /*5330*/  SHFL.BFLY PT, R11, R14, 0x2, 0x1f ;  /* 0x0c401f000e0b7f89 */ /* 0x000e2400000e0000 */
[----:B------:R1:W2:Y:S01]  /*5340*/  MUFU.EX2 R36, R85 ;  /* 0x0000005500247308 */ /* 0x0002a20000000800 */
[----:B----4-:R-:W-:-:S07]  /*5350*/  F2FP.F16.F32.PACK_AB R189, R26, R75 ;  /* 0x0000004b1abd723e */ /* 0x010fce00000000ff */
[----:B------:R-:W-:Y:S01]  /*5360*/  MUFU.EX2 R87, R87 ;  /* 0x0000005700577308 */ /* 0x000fe20000000800 */
[----:B-1----:R-:W-:-:S07]  /*5370*/  CS2R R84, SRZ ;  /* 0x0000000000547805 */ /* 0x002fce000001ff00 */
[----:B------:R1:W3:Y:S01]  /*5380*/  MUFU.EX2 R38, R89 ;  /* 0x0000005900267308 */ /* 0x0002e20000000800 */
[----:B--2---:R-:W-:Y:S02]  /*5390*/  F2FP.F16.F32.PACK_AB R185, R36, R83 ;  /* 0x0000005324b9723e */ /* 0x004fe400000000ff */
[----:B0-----:R-:W-:-:S05]  /*53a0*/  FMNMX.FTZ R20, R14, R11, !PT ;  /* 0x0000000b0e147209 */ /* 0x001fca0007810000 */
[----:B------:R-:W-:Y:S01]  /*53b0*/  MUFU.EX2 R91, R91 ;  /* 0x0000005b005b7308 */ /* 0x000fe20000000800 */
[----:B------:R-:W0:Y:S01]  /*53c0*/  SHFL.BFLY PT, R11, R20, 0x1, 0x1f ;  /* 0x0c201f00140b7f89 */ /* 0x000e2200000e0000 */
[----:B-1----:R-:W-:-:S06]  /*53d0*/  CS2R R88, SRZ ;  /* 0x0000000000587805 */ /* 0x002fcc000001ff00 */
[----:B------:R1:W2:Y:S01]  /*53e0*/  MUFU.EX2 R40, R93 ;  /* 0x0000005d00287308 */ /* 0x0002a20000000800 */
[----:B---3--:R-:W-:-:S07]  /*53f0*/  F2FP.F16.F32.PACK_AB R187, R38, R87 ;  /* 0x0000005726bb723e */ /* 0x008fce00000000ff */
[----:B------:R-:W-:Y:S01]  /*5400*/  MUFU.EX2 R95, R95 ;  /* 0x0000005f005f7308 */ /* 0x000fe20000000800 */
[----:B-1----:R-:W-:-:S07]  /*5410*/  CS2R R92, SRZ ;  /* 0x00000000005c7805 */ /* 0x002fce000001ff00 */
[----:B------:R1:W3:Y:S01]  /*5420*/  MUFU.EX2 R42, R97 ;  /* 0x00000061002a7308 */ /* 0x0002e20000000800 */
[----:B0-----:R-:W-:Y:S02]  /*5430*/  FMNMX.FTZ R11, R20, R11, !PT ;  /* 0x0000000b140b7209 */ /* 0x001fe40007810000 */
[----:B--2---:R-:W-:Y:S02]  /*5440*/  F2FP.F16.F32.PACK_AB R181, R40, R91 ;  /* 0x0000005b28b5723e */ /* 0x004fe400000000ff */
[C---:B------:R-:W-:Y:S01]  /*5450*/  FSETP.NEU.FTZ.AND P3, PT, R11.reuse, -INF , PT ;  /* 0xff8000000b00780b */ /* 0x040fe20003f7d000 */
[----:B------:R-:W-:Y:S02]  /*5460*/  FMUL.FTZ R14, R11, R6 ;  /* 0x000000060b0e7220 */ /* 0x000fe40000410000 */
[----:B------:R-:W-:Y:S01]  /*5470*/  MUFU.EX2 R99, R99 ;  /* 0x0000006300637308 */ /* 0x000fe20000000800 */
[----:B-1----:R-:W-:Y:S02]  /*5480*/  CS2R R96, SRZ ;  /* 0x0000000000607805 */ /* 0x002fe4000001ff00 */
[----:B------:R-:W-:-:S02]  /*5490*/  FSEL R14, R14, RZ, P3 ;  /* 0x000000ff0e0e7208 */ /* 0x000fc40001800000 */
[----:B------:R-:W-:-:S03]  /*54a0*/  PLOP3.LUT P3, PT, PT, PT, UP1, 0x80, 0x0 ;  /* 0x000000000000781c */ /* 0x000fc60003f6f018 */
        /* <DEDUP_REMOVED lines=29> */
[-C--:B------:R-:W-:Y:S01]  /*5680*/  FFMA.FTZ R65, R65, R6.reuse, -R14 ;  /* 0x0000000641417223 */ /* 0x080fe2000001080e */
[----:B------:R2:W4:Y:S01]  /*5690*/  MUFU.EX2 R202, R7 ;  /* 0x0000000700ca7308 */ /* 0x0005220000000800 */
[----:B-1----:R-:W-:Y:S01]  /*56a0*/  FADD.FTZ R3, R203, R44 ;  /* 0x0000002ccb037221 */ /* 0x002fe20000010000 */
[----:B------:R-:W-:Y:S01]  /*56b0*/  FFMA.FTZ R14, R67, R6, -R14 ;  /* 0x00000006430e7223 */ /* 0x000fe2000001080e */
[----:B------:R-:W-:-:S02]  /*56c0*/  F2FP.F16.F32.PACK_AB R203, R2, R203 ;  /* 0x000000cb02cb723e */ /* 0x000fc400000000ff */
[----:B------:R-:W-:Y:S01]  /*56d0*/  CS2R R66, SRZ ;  /* 0x0000000000427805 */ /* 0x000fe2000001ff00 */
[----:B------:R-:W-:Y:S01]  /*56e0*/  FADD.FTZ R44, R2, R3 ;  /* 0x00000003022c7221 */ /* 0x000fe20000010000 */
[----:B---3--:R-:W-:Y:S01]  /*56f0*/  F2FP.F16.F32.PACK_AB R183, R42, R95 ;  /* 0x0000005f2ab7723e */ /* 0x008fe200000000ff */
[----:B------:R-:W1:Y:S02]  /*5700*/  MUFU.EX2 R27, R27 ;  /* 0x0000001b001b7308 */ /* 0x000e640000000800 */
[----:B------:R-:W-:Y:S01]  /*5710*/  FADD.FTZ R3, R197, R44 ;  /* 0x0000002cc5037221 */ /* 0x000fe20000010000 */
[----:B------:R-:W-:Y:S02]  /*5720*/  F2FP.F16.F32.PACK_AB R197, R8, R197 ;  /* 0x000000c508c5723e */ /* 0x000fe400000000ff */
[----:B0-----:R-:W-:Y:S01]  /*5730*/  F2FP.F16.F32.PACK_AB R200, R24, R25 ;  /* 0x0000001918c8723e */ /* 0x001fe200000000ff */
[----:B------:R-:W-:Y:S01]  /*5740*/  FADD.FTZ R44, R8, R3 ;  /* 0x00000003082c7221 */ /* 0x000fe20000010000 */
[----:B------:R-:W-:Y:S01]  /*5750*/  FADD.FTZ R3, R25, R24 ;  /* 0x0000001819037221 */ /* 0x000fe20000010000 */
[----:B------:R-:W-:Y:S01]  /*5760*/  CS2R R24, SRZ ;  /* 0x0000000000187805 */ /* 0x000fe2000001ff00 */
[----:B------:R0:W3:Y:S01]  /*5770*/  MUFU.EX2 R196, R29 ;  /* 0x0000001d00c47308 */ /* 0x0000e20000000800 */
[----:B--2---:R-:W-:Y:S01]  /*5780*/  FADD.FTZ R7, R199, R44 ;  /* 0x0000002cc7077221 */ /* 0x004fe20000010000 */
[----:B----4-:R-:W-:Y:S01]  /*5790*/  FADD.FTZ R44, R202, R3 ;  /* 0x00000003ca2c7221 */ /* 0x010fe20000010000 */
[----:B------:R-:W-:-:S02]  /*57a0*/  F2FP.F16.F32.PACK_AB R202, R69, R202 ;  /* 0x000000ca45ca723e */ /* 0x000fc400000000ff */
[C---:B------:R-:W-:Y:S01]  /*57b0*/  FADD.FTZ R46, R22.reuse, R7 ;  /* 0x00000007162e7221 */ /* 0x040fe20000010000 */
[----:B------:R-:W-:Y:S01]  /*57c0*/  FADD.FTZ R44, R69, R44 ;  /* 0x0000002c452c7221 */ /* 0x000fe20000010000 */
[----:B------:R-:W-:Y:S01]  /*57d0*/  F2FP.F16.F32.PACK_AB R199, R22, R199 ;  /* 0x000000c716c7723e */ /* 0x000fe200000000ff */
[----:B------:R-:W2:Y:S01]  /*57e0*/  MUFU.EX2 R15, R15 ;  /* 0x0000000f000f7308 */ /* 0x000ea20000000800 */
[----:B------:R-:W-:Y:S01]  /*57f0*/  FADD.FTZ R7, R193, R46 ;  /* 0x0000002ec1077221 */ /* 0x000fe20000010000 */
[----:B-1----:R-:W-:Y:S01]  /*5800*/  FADD.FTZ R3, R27, R44 ;  /* 0x0000002c1b037221 */ /* 0x002fe20000010000 */
[C---:B------:R-:W-:Y:S02]  /*5810*/  F2FP.F16.F32.PACK_AB R193, R28.reuse, R193 ;  /* 0x000000c11cc1723e */ /* 0x040fe400000000ff */
[----:B------:R-:W-:Y:S01]  /*5820*/  CS2R R68, SRZ ;  /* 0x0000000000447805 */ /* 0x000fe2000001ff00 */
[----:B------:R-:W-:Y:S01]  /*5830*/  FADD.FTZ R46, R28, R7 ;  /* 0x000000071c2e7221 */ /* 0x000fe20000010000 */
[----:B0-----:R-:W-:Y:S01]  /*5840*/  CS2R R28, SRZ ;  /* 0x00000000001c7805 */ /* 0x001fe2000001ff00 */
[----:B------:R-:W0:Y:S01]  /*5850*/  MUFU.EX2 R198, R31 ;  /* 0x0000001f00c67308 */ /* 0x000e220000000800 */
[C---:B---3--:R-:W-:Y:S01]  /*5860*/  FADD.FTZ R44, R196.reuse, R3 ;  /* 0x00000003c42c7221 */ /* 0x048fe20000010000 */
[----:B------:R-:W-:Y:S01]  /*5870*/  FADD.FTZ R3, R71, R46 ;  /* 0x0000002e47037221 */ /* 0x000fe20000010000 */
[----:B------:R-:W-:-:S02]  /*5880*/  F2FP.F16.F32.PACK_AB R196, R196, R27 ;  /* 0x0000001bc4c4723e */ /* 0x000fc400000000ff */
[----:B------:R-:W-:Y:S01]  /*5890*/  CS2R R70, SRZ ;  /* 0x0000000000467805 */ /* 0x000fe2000001ff00 */
[----:B------:R-:W-:Y:S02]  /*58a0*/  FADD.FTZ R46, R32, R3 ;  /* 0x00000003202e7221 */ /* 0x000fe40000010000 */
[----:B------:R-:W1:Y:S01]  /*58b0*/  MUFU.EX2 R21, R21 ;  /* 0x0000001500157308 */ /* 0x000e620000000800 */
[----:B--2---:R-:W-:-:S07]  /*58c0*/  FADD.FTZ R7, R15, R44 ;  /* 0x0000002c0f077221 */ /* 0x004fce0000010000 */
[----:B------:R2:W3:Y:S01]  /*58d0*/  MUFU.EX2 R192, R33 ;  /* 0x0000002100c07308 */ /* 0x0004e20000000800 */
[C---:B0-----:R-:W-:Y:S01]  /*58e0*/  FADD.FTZ R44, R198.reuse, R7 ;  /* 0x00000007c62c7221 */ /* 0x041fe20000010000 */
[----:B------:R-:W-:-:S06]  /*58f0*/  F2FP.F16.F32.PACK_AB R198, R198, R15 ;  /* 0x0000000fc6c6723e */ /* 0x000fcc00000000ff */
[----:B------:R-:W0:Y:S01]  /*5900*/  MUFU.EX2 R35, R35 ;  /* 0x0000002300237308 */ /* 0x000e220000000800 */
[----:B-1----:R-:W-:Y:S01]  /*5910*/  FADD.FTZ R7, R21, R44 ;  /* 0x0000002c15077221 */ /* 0x002fe20000010000 */
[----:B--2---:R-:W-:-:S06]  /*5920*/  CS2R R32, SRZ ;  /* 0x0000000000207805 */ /* 0x004fcc000001ff00 */
[----:B------:R1:W2:Y:S01]  /*5930*/  MUFU.EX2 R194, R23 ;  /* 0x0000001700c27308 */ /* 0x0002a20000000800 */
[C---:B---3--:R-:W-:Y:S01]  /*5940*/  FADD.FTZ R44, R192.reuse, R7 ;  /* 0x00000007c02c7221 */ /* 0x048fe20000010000 */
[----:B------:R-:W-:-:S06]  /*5950*/  F2FP.F16.F32.PACK_AB R192, R192, R21 ;  /* 0x00000015c0c0723e */ /* 0x000fcc00000000ff */
[----:B------:R-:W3:Y:S01]  /*5960*/  MUFU.EX2 R37, R37 ;  /* 0x0000002500257308 */ /* 0x000ee20000000800 */
[----:B-1----:R-:W-:-:S04]  /*5970*/  IMAD.U32 R23, RZ, RZ, UR49 ;  /* 0x00000031ff177e24 */ /* 0x002fc8000f8e00ff */
[----:B------:R-:W-:Y:S02]  /*5980*/  @!P1 VIADD R3, R23, 0x36840 ;  /* 0x0003684017039836 */ /* 0x000fe40000000000 */
[----:B------:R-:W-:Y:S01]  /*5990*/  FADD.FTZ R23, R75, R46 ;  /* 0x0000002e4b177221 */ /* 0x000fe20000010000 */
[----:B------:R-:W-:Y:S01]  /*59a0*/  CS2R R74, SRZ ;  /* 0x00000000004a7805 */ /* 0x000fe2000001ff00 */
[----:B------:R-:W1:Y:S01]  /*59b0*/  MUFU.EX2 R188, R39 ;  /* 0x0000002700bc7308 */ /* 0x000e620000000800 */
[----:B------:R-:W-:Y:S01]  /*59c0*/  @!P1 PRMT R3, RZ, 0x654, R3 ;  /* 0x00000654ff039816 */ /* 0x000fe20000000003 */
[----:B------:R-:W-:Y:S01]  /*59d0*/  FADD.FTZ R46, R26, R23 ;  /* 0x000000171a2e7221 */ /* 0x000fe20000010000 */
[----:B------:R-:W-:Y:S02]  /*59e0*/  CS2R R26, SRZ ;  /* 0x00000000001a7805 */ /* 0x000fe4000001ff00 */
[----:B------:R0:W-:Y:S01]  /*59f0*/  @!P1 SYNCS.ARRIVE.TRANS64.RED.A1T0 RZ, [R3+URZ], RZ ;  /* 0x000000ff03ff99a7 */ /* 0x0001e2000810043f */
[----:B------:R-:W-:-:S02]  /*5a00*/  FADD.FTZ R7, R79, R46 ;  /* 0x0000002e4f077221 */ /* 0x000fc40000010000 */
[----:B------:R-:W4:Y:S01]  /*5a10*/  MUFU.EX2 R41, R41 ;  /* 0x0000002900297308 */ /* 0x000f220000000800 */
[----:B------:R-:W-:Y:S01]  /*5a20*/  CS2R R78, SRZ ;  /* 0x00000000004e7805 */ /* 0x000fe2000001ff00 */
[----:B------:R-:W-:Y:S01]  /*5a30*/  FADD.FTZ R46, R34, R7 ;  /* 0x00000007222e7221 */ /* 0x000fe20000010000 */
[----:B0-----:R-:W-:-:S03]  /*5a40*/  FADD.FTZ R3, R35, R44 ;  /* 0x0000002c23037221 */ /* 0x001fc60000010000 */
[----:B------:R-:W-:Y:S02]  /*5a50*/  FADD.FTZ R7, R83, R46 ;  /* 0x0000002e53077221 */ /* 0x000fe40000010000 */
[----:B------:R-:W0:Y:S01]  /*5a60*/  MUFU.EX2 R190, R43 ;  /* 0x0000002b00be7308 */ /* 0x000e220000000800 */
[----:B------:R-:W-:Y:S01]  /*5a70*/  CS2R R82, SRZ ;  /* 0x0000000000527805 */ /* 0x000fe2000001ff00 */
[----:B--2---:R-:W-:Y:S01]  /*5a80*/  FADD.FTZ R44, R194, R3 ;  /* 0x00000003c22c7221 */ /* 0x004fe20000010000 */
[----:B------:R-:W-:Y:S01]  /*5a90*/  FADD.FTZ R46, R36, R7 ;  /* 0x00000007242e7221 */ /* 0x000fe20000010000 */
[----:B------:R-:W-:Y:S02]  /*5aa0*/  F2FP.F16.F32.PACK_AB R194, R194, R35 ;  /* 0x00000023c2c2723e */ /* 0x000fe400000000ff */
[----:B------:R-:W-:Y:S01]  /*5ab0*/  CS2R R34, SRZ ;  /* 0x0000000000227805 */ /* 0x000fe2000001ff00 */
[----:B---3--:R-:W-:Y:S01]  /*5ac0*/  FADD.FTZ R3, R37, R44 ;  /* 0x0000002c25037221 */ /* 0x008fe20000010000 */
[----:B------:R-:W-:Y:S01]  /*5ad0*/  FADD.FTZ R7, R87, R46 ;  /* 0x0000002e57077221 */ /* 0x000fe20000010000 */
[----:B------:R-:W2:Y:S01]  /*5ae0*/  MUFU.EX2 R45, R45 ;  /* 0x0000002d002d7308 */ /* 0x000ea20000000800 */
[----:B------:R-:W-:Y:S01]  /*5af0*/  CS2R R86, SRZ ;  /* 0x0000000000567805 */ /* 0x000fe2000001ff00 */
[C---:B-1----:R-:W-:Y:S01]  /*5b00*/  FADD.FTZ R44, R188.reuse, R3 ;  /* 0x00000003bc2c7221 */ /* 0x042fe20000010000 */
[----:B------:R-:W-:-:S02]  /*5b10*/  F2FP.F16.F32.PACK_AB R188, R188, R37 ;  /* 0x00000025bcbc723e */ /* 0x000fc400000000ff */
[----:B------:R-:W-:Y:S01]  /*5b20*/  CS2R R36, SRZ ;  /* 0x0000000000247805 */ /* 0x000fe2000001ff00 */
[----:B----4-:R-:W-:Y:S01]  /*5b30*/  FADD.FTZ R3, R41, R44 ;  /* 0x0000002c29037221 */ /* 0x010fe20000010000 */
[----:B------:R-:W-:Y:S01]  /*5b40*/  FADD.FTZ R44, R38, R7 ;  /* 0x00000007262c7221 */ /* 0x000fe20000010000 */
[----:B------:R1:W3:Y:S01]  /*5b50*/  MUFU.EX2 R184, R47 ;  /* 0x0000002f00b87308 */ /* 0x0002e20000000800 */
[----:B------:R-:W-:Y:S01]  /*5b60*/  CS2R R38, SRZ ;  /* 0x0000000000267805 */ /* 0x000fe2000001ff00 */
[C---:B0-----:R-:W-:Y:S01]  /*5b70*/  FADD.FTZ R0, R190.reuse, R3 ;  /* 0x00000003be007221 */ /* 0x041fe20000010000 */
[----:B------:R-:W-:Y:S01]  /*5b80*/  FADD.FTZ R7, R91, R44 ;  /* 0x0000002c5b077221 */ /* 0x000fe20000010000 */
[----:B------:R-:W-:Y:S02]  /*5b90*/  F2FP.F16.F32.PACK_AB R190, R190, R41 ;  /* 0x00000029bebe723e */ /* 0x000fe400000000ff */
[----:B------:R-:W-:Y:S01]  /*5ba0*/  CS2R R90, SRZ ;  /* 0x00000000005a7805 */ /* 0x000fe2000001ff00 */
[----:B------:R-:W-:Y:S01]  /*5bb0*/  FADD.FTZ R2, R40, R7 ;  /* 0x0000000728027221 */ /* 0x000fe20000010000 */
[----:B------:R-:W0:Y:S01]  /*5bc0*/  MUFU.EX2 R49, R49 ;  /* 0x0000003100317308 */ /* 0x000e220000000800 */
[----:B--2---:R-:W-:Y:S01]  /*5bd0*/  FADD.FTZ R3, R45, R0 ;  /* 0x000000002d037221 */ /* 0x004fe20000010000 */
[----:B-1----:R-:W-:Y:S01]  /*5be0*/  CS2R R46, SRZ ;  /* 0x00000000002e7805 */ /* 0x002fe2000001ff00 */
[----:B------:R-:W-:Y:S01]  /*5bf0*/  FADD.FTZ R7, R95, R2 ;  /* 0x000000025f077221 */ /* 0x000fe20000010000 */
[----:B------:R-:W-:-:S02]  /*5c00*/  CS2R R94, SRZ ;  /* 0x00000000005e7805 */ /* 0x000fc4000001ff00 */
[----:B------:R-:W-:Y:S01]  /*5c10*/  CS2R R40, SRZ ;  /* 0x0000000000287805 */ /* 0x000fe2000001ff00 */
[----:B------:R-:W-:Y:S01]  /*5c20*/  FADD.FTZ R2, R42, R7 ;  /* 0x000000072a027221 */ /* 0x000fe20000010000 */
[----:B------:R1:W2:Y:S01]  /*5c30*/  MUFU.EX2 R186, R51 ;  /* 0x0000003300ba7308 */ /* 0x0002a20000000800 */
[C---:B---3--:R-:W-:Y:S01]  /*5c40*/  FADD.FTZ R0, R184.reuse, R3 ;  /* 0x00000003b8007221 */ /* 0x048fe20000010000 */
[----:B------:R-:W-:Y:S01]  /*5c50*/  F2FP.F16.F32.PACK_AB R184, R184, R45 ;  /* 0x0000002db8b8723e */ /* 0x000fe200000000ff */
[----:B------:R-:W-:Y:S01]  /*5c60*/  FADD.FTZ R7, R99, R2 ;  /* 0x0000000263077221 */ /* 0x000fe20000010000 */
[----:B------:R-:W-:Y:S02]  /*5c70*/  CS2R R44, SRZ ;  /* 0x00000000002c7805 */ /* 0x000fe4000001ff00 */
[----:B------:R-:W-:Y:S02]  /*5c80*/  CS2R R42, SRZ ;  /* 0x00000000002a7805 */ /* 0x000fe4000001ff00 */
[----:B------:R-:W3:Y:S01]  /*5c90*/  MUFU.EX2 R53, R53 ;  /* 0x0000003500357308 */ /* 0x000ee20000000800 */
[----:B0-----:R-:W-:Y:S01]  /*5ca0*/  FADD.FTZ R3, R49, R0 ;  /* 0x0000000031037221 */ /* 0x001fe20000010000 */
[----:B-1----:R-:W-:-:S06]  /*5cb0*/  CS2R R50, SRZ ;  /* 0x0000000000327805 */ /* 0x002fcc000001ff00 */
[----:B------:R0:W1:Y:S01]  /*5cc0*/  MUFU.EX2 R180, R55 ;  /* 0x0000003700b47308 */ /* 0x0000620000000800 */
[C---:B--2---:R-:W-:Y:S01]  /*5cd0*/  FADD.FTZ R0, R186.reuse, R3 ;  /* 0x00000003ba007221 */ /* 0x044fe20000010000 */
[----:B------:R-:W-:Y:S02]  /*5ce0*/  F2FP.F16.F32.PACK_AB R186, R186, R49 ;  /* 0x00000031baba723e */ /* 0x000fe400000000ff */
[----:B------:R-:W-:-:S04]  /*5cf0*/  CS2R R48, SRZ ;  /* 0x0000000000307805 */ /* 0x000fc8000001ff00 */
[----:B------:R-:W2:Y:S01]  /*5d00*/  MUFU.EX2 R57, R57 ;  /* 0x0000003900397308 */ /* 0x000ea20000000800 */
[----:B---3--:R-:W-:Y:S01]  /*5d10*/  FADD.FTZ R3, R53, R0 ;  /* 0x0000000035037221 */ /* 0x008fe20000010000 */
[----:B0-----:R-:W-:-:S06]  /*5d20*/  CS2R R54, SRZ ;  /* 0x0000000000367805 */ /* 0x001fcc000001ff00 */
[----:B------:R0:W3:Y:S01]  /*5d30*/  MUFU.EX2 R182, R59 ;  /* 0x0000003b00b67308 */ /* 0x0000e20000000800 */
[C---:B-1----:R-:W-:Y:S01]  /*5d40*/  FADD.FTZ R0, R180.reuse, R3 ;  /* 0x00000003b4007221 */ /* 0x042fe20000010000 */
[----:B------:R-:W-:Y:S02]  /*5d50*/  F2FP.F16.F32.PACK_AB R180, R180, R53 ;  /* 0x00000035b4b4723e */ /* 0x000fe400000000ff */
[----:B------:R-:W-:-:S04]  /*5d60*/  CS2R R52, SRZ ;  /* 0x0000000000347805 */ /* 0x000fc8000001ff00 */
[----:B------:R-:W1:Y:S01]  /*5d70*/  MUFU.EX2 R61, R61 ;  /* 0x0000003d003d7308 */ /* 0x000e620000000800 */
[----:B--2---:R-:W-:Y:S01]  /*5d80*/  FADD.FTZ R3, R57, R0 ;  /* 0x0000000039037221 */ /* 0x004fe20000010000 */
[----:B0-----:R-:W-:-:S06]  /*5d90*/  CS2R R58, SRZ ;  /* 0x00000000003a7805 */ /* 0x001fcc000001ff00 */
[----:B------:R0:W2:Y:S01]  /*5da0*/  MUFU.EX2 R176, R63 ;  /* 0x0000003f00b07308 */ /* 0x0000a20000000800 */
[C---:B---3--:R-:W-:Y:S01]  /*5db0*/  FADD.FTZ R0, R182.reuse, R3 ;  /* 0x00000003b6007221 */ /* 0x048fe20000010000 */
[----:B------:R-:W-:Y:S02]  /*5dc0*/  F2FP.F16.F32.PACK_AB R182, R182, R57 ;  /* 0x00000039b6b6723e */ /* 0x000fe400000000ff */
[----:B------:R-:W-:-:S04]  /*5dd0*/  CS2R R56, SRZ ;  /* 0x0000000000387805 */ /* 0x000fc8000001ff00 */
[----:B------:R3:W4:Y:S01]  /*5de0*/  MUFU.EX2 R20, R101 ;  /* 0x0000006500147308 */ /* 0x0007220000000800 */
[----:B-1----:R-:W-:Y:S01]  /*5df0*/  FADD.FTZ R3, R61, R0 ;  /* 0x000000003d037221 */ /* 0x002fe20000010000 */
[----:B0-----:R-:W-:-:S06]  /*5e00*/  CS2R R62, SRZ ;  /* 0x00000000003e7805 */ /* 0x001fcc000001ff00 */
[----:B------:R-:W0:Y:S01]  /*5e10*/  MUFU.EX2 R65, R65 ;  /* 0x0000004100417308 */ /* 0x000e220000000800 */
[C---:B--2---:R-:W-:Y:S01]  /*5e20*/  FADD.FTZ R0, R176.reuse, R3 ;  /* 0x00000003b0007221 */ /* 0x044fe20000010000 */
[----:B------:R-:W-:Y:S02]  /*5e30*/  F2FP.F16.F32.PACK_AB R176, R176, R61 ;  /* 0x0000003db0b0723e */ /* 0x000fe400000000ff */
[----:B---3--:R-:W-:Y:S02]  /*5e40*/  CS2R R100, SRZ ;  /* 0x0000000000647805 */ /* 0x008fe4000001ff00 */
[----:B------:R-:W-:Y:S02]  /*5e50*/  CS2R R60, SRZ ;  /* 0x00000000003c7805 */ /* 0x000fe4000001ff00 */
[----:B------:R-:W1:Y:S01]  /*5e60*/  MUFU.EX2 R103, R103 ;  /* 0x0000006700677308 */ /* 0x000e620000000800 */
[C---:B----4-:R-:W-:Y:S01]  /*5e70*/  FADD.FTZ R2, R20.reuse, R7 ;  /* 0x0000000714027221 */ /* 0x050fe20000010000 */
[----:B------:R-:W-:Y:S01]  /*5e80*/  F2FP.F16.F32.PACK_AB R177, R20, R99 ;  /* 0x0000006314b1723e */ /* 0x000fe200000000ff */
[----:B------:R-:W-:Y:S01]  /*5e90*/  IMAD.U32 R20, RZ, RZ, UR14 ;  /* 0x0000000eff147e24 */ /* 0x000fe2000f8e00ff */
[----:B------:R-:W-:-:S04]  /*5ea0*/  CS2R R98, SRZ ;  /* 0x0000000000627805 */ /* 0x000fc8000001ff00 */
[----:B------:R-:W2:Y:S01]  /*5eb0*/  MUFU.EX2 R14, R14 ;  /* 0x0000000e000e7308 */ /* 0x000ea20000000800 */
[----:B0-----:R-:W-:Y:S01]  /*5ec0*/  FADD.FTZ R3, R65, R0 ;  /* 0x0000000041037221 */ /* 0x001fe20000010000 */
[----:B------:R-:W-:-:S06]  /*5ed0*/  MOV R0, 0x3f800000 ;  /* 0x3f80000000007802 */ /* 0x000fcc0000000f00 */
[----:B------:R-:W0:Y:S01]  /*5ee0*/  MUFU.EX2 R30, R30 ;  /* 0x0000001e001e7308 */ /* 0x000e220000000800 */
[----:B-1----:R-:W-:Y:S01]  /*5ef0*/  FADD.FTZ R7, R103, R2 ;  /* 0x0000000267077221 */ /* 0x002fe20000010000 */
[----:B------:R-:W-:Y:S02]  /*5f00*/  IMAD.MOV.U32 R2, RZ, RZ, 0x3f800000 ;  /* 0x3f800000ff027424 */ /* 0x000fe400078e00ff */
[C---:B--2---:R-:W-:Y:S01]  /*5f10*/  FADD.FTZ R8, R14.reuse, R3 ;  /* 0x000000030e087221 */ /* 0x044fe20000010000 */
[----:B------:R-:W-:Y:S01]  /*5f20*/  IMAD.U32 R3, RZ, RZ, UR6 ;  /* 0x00000006ff037e24 */ /* 0x000fe2000f8e00ff */
[----:B------:R-:W-:Y:S02]  /*5f30*/  F2FP.F16.F32.PACK_AB R178, R14, R65 ;  /* 0x000000410eb2723e */ /* 0x000fe400000000ff */
[----:B------:R-:W-:Y:S01]  /*5f40*/  CS2R R64, SRZ ;  /* 0x0000000000407805 */ /* 0x000fe2000001ff00 */
[C---:B0-----:R-:W-:Y:S01]  /*5f50*/  FADD.FTZ R7, R30.reuse, R7 ;  /* 0x000000071e077221 */ /* 0x041fe20000010000 */
[----:B------:R-:W-:-:S02]  /*5f60*/  F2FP.F16.F32.PACK_AB R179, R30, R103 ;  /* 0x000000671eb3723e */ /* 0x000fc400000000ff */
[----:B------:R-:W-:Y:S02]  /*5f70*/  CS2R R102, SRZ ;  /* 0x0000000000667805 */ /* 0x000fe4000001ff00 */
[----:B------:R-:W-:Y:S01]  /*5f80*/  CS2R R30, SRZ ;  /* 0x00000000001e7805 */ /* 0x000fe2000001ff00 */
[----:B------:R-:W-:Y:S06]  /*5f90*/  @!P3 BRA `(.L_x_5296) ;  /* 0x0000004c0030b947 */ /* 0x000fec0003800000 */
[----:B------:R-:W-:Y:S01]  /*5fa0*/  R2UR UR59, R20 ;  /* 0x00000000143b72ca */ /* 0x000fe200000e0000 */
[----:B------:R-:W-:Y:S01]  /*5fb0*/  UMOV UR6, URZ ;  /* 0x0000003f00067c82 */ /* 0x000fe20008000000 */
[----:B------:R-:W-:Y:S01]  /*5fc0*/  IMAD.MOV.U32 R14, RZ, RZ, R10 ;  /* 0x000000ffff0e7224 */ /* 0x000fe200078e000a */
[----:B------:R-:W-:Y:S01]  /*5fd0*/  MOV R15, R11 ;  /* 0x0000000b000f7202 */ /* 0x000fe20000000f00 */
[----:B------:R-:W-:Y:S01]  /*5fe0*/  IMAD.U32 R21, RZ, RZ, UR6 ;  /* 0x00000006ff157e24 */ /* 0x000fe2000f8e00ff */
[----:B------:R-:W-:Y:S01]  /*5ff0*/  UMOV UR58, URZ ;  /* 0x0000003f003a7c82 */ /* 0x000fe20008000000 */
[----:B------:R-:W-:Y:S01]  /*6000*/  IMAD.MOV.U32 R2, RZ, RZ, 0x3f800000 ;  /* 0x3f800000ff027424 */ /* 0x000fe200078e00ff */
[----:B------:R-:W-:Y:S01]  /*6010*/  ULDC UR57, c[0x0][0x9d8] ;  /* 0x0002760000397ab9 */ /* 0x000fe20000000800 */
[----:B------:R-:W-:-:S07]  /*6020*/  IMAD.MOV.U32 R119, RZ, RZ, RZ ;  /* 0x000000ffff777224 */ /* 0x000fce00078e00ff */
.L_x_5305:
        /* <DEDUP_REMOVED lines=9> */
.L_x_5297:
[----:B------:R-:W-:Y:S02]  /*60c0*/  R2UR UR7, R16 ;  /* 0x00000000100772ca */ /* 0x000fe400000e0000 */
[----:B------:R-:W-:-:S11]  /*60d0*/  R2UR UR6, R3 ;  /* 0x00000000030672ca */ /* 0x000fd600000e0000 */
[----:B------:R-:W-:Y:S02]  /*60e0*/  ULEA UR61, UR60, UR7, 0x3 ;  /* 0x000000073c3d7291 */ /* 0x000fe4000f8e183f */
[----:B------:R-:W-:-:S04]  /*60f0*/  MOV R6, UR6 ;  /* 0x0000000600067c02 */ /* 0x000fc80008000f00 */
[----:B------:R-:W-:-:S04]  /*6100*/  SHF.L.U32 R6, R6, 0x1f, RZ ;  /* 0x0000001f06067819 */ /* 0x000fc800000006ff */
[----:B------:R0:W1:Y:S01]  /*6110*/  SYNCS.PHASECHK.TRANS64.TRYWAIT P3, [UR61+0x36830], R6 ;  /* 0x03683006ff0075a7 */ /* 0x000062000806017d */
[----:B------:R-:W-:Y:S05]  /*6120*/  @!P0 BRA `(.L_x_5298) ;  /* 0x0000000000048947 */ /* 0x000fea0003800000 */
[----:B------:R-:W-:Y:S01]  /*6130*/  BPT.TRAP 0x1 ;  /* 0x000000040000795c */ /* 0x000fe20000300000 */
.L_x_5298:
[----:B-1----:R-:W-:Y:S05]  /*6140*/  @P3 BRA `(.L_x_5299) ;  /* 0x0000000000083947 */ /* 0x002fea0003800000 */
[----:B------:R-:W1:Y:S02]  /*6150*/  SYNCS.PHASECHK.TRANS64.TRYWAIT P3, [UR61+0x36830], R6 ;  /* 0x03683006ff0075a7 */ /* 0x000e64000806017d */
[----:B-1----:R-:W-:Y:S05]  /*6160*/  @!P3 BRA `(.L_x_5300) ;  /* 0x00000104005cb947 */ /* 0x002fea0003800000 */
.L_x_5299:
        /* <DEDUP_REMOVED lines=13> */
[----:B------:R-:W-:Y:S01]  /*6240*/  UIMAD UR56, UR60, 0xa80, UR6 ;  /* 0x00000a803c3878a4 */ /* 0x000fe2000f8e0206 */
[C---:B------:R-:W-:Y:S01]  /*6250*/  R2UR UR40, R4.reuse ;  /* 0x00000000042872ca */ /* 0x040fe200000e0000 */
[----:B------:R-:W-:Y:S01]  /*6260*/  UMOV UR19, 0x40000040 ;  /* 0x4000004000137882 */ /* 0x000fe20000000000 */
[C---:B------:R-:W-:Y:S01]  /*6270*/  R2UR UR41, R5.reuse ;  /* 0x00000000052972ca */ /* 0x040fe200000e0000 */
[----:B------:R-:W-:Y:S01]  /*6280*/  UIADD3 UR50, UR56, 0x80, URZ ;  /* 0x0000008038327890 */ /* 0x000fe2000fffe03f */
[----:B------:R-:W-:Y:S01]  /*6290*/  MOV R11, UR45 ;  /* 0x0000002d000b7c02 */ /* 0x000fe20008000f00 */
[----:B------:R-:W-:Y:S01]  /*62a0*/  UIADD3 UR6, UR56, 0x100, URZ ;  /* 0x0000010038067890 */ /* 0x000fe2000fffe03f */
[----:B------:R-:W-:Y:S01]  /*62b0*/  MOV R20, UR44 ;  /* 0x0000002c00147c02 */ /* 0x000fe20008000f00 */
[----:B------:R-:W-:Y:S01]  /*62c0*/  UMOV UR54, UR56 ;  /* 0x0000003800367c82 */ /* 0x000fe20008000000 */
[----:B------:R-:W-:Y:S01]  /*62d0*/  UIADD3 UR7, UR56, 0x180, URZ ;  /* 0x0000018038077890 */ /* 0x000fe2000fffe03f */
[----:B------:R-:W-:Y:S01]  /*62e0*/  HGMMA.64x16x16.F32 R168, gdesc[UR52], RZ, !UPT, gsb0 ;  /* 0x0020000034a879f0 */ /* 0x000fe2000c0008ff */
[C---:B------:R-:W-:Y:S01]  /*62f0*/  R2UR UR52, R4.reuse ;  /* 0x00000000043472ca */ /* 0x040fe200000e0000 */
[----:B------:R-:W-:Y:S01]  /*6300*/  UMOV UR55, 0x40000040 ;  /* 0x4000004000377882 */ /* 0x000fe20000000000 */
[C---:B------:R-:W-:Y:S01]  /*6310*/  R2UR UR53, R5.reuse ;  /* 0x00000000053572ca */ /* 0x040fe200000e0000 */
[----:B------:R-:W-:Y:S01]  /*6320*/  UMOV UR54, UR6 ;  /* 0x0000000600367c82 */ /* 0x000fe20008000000 */
[----:B------:R-:W-:Y:S01]  /*6330*/  R2UR UR44, R4 ;  /* 0x00000000042c72ca */ /* 0x000fe200000e0000 */
[----:B------:R-:W-:Y:S01]  /*6340*/  UMOV UR42, UR7 ;  /* 0x00000007002a7c82 */ /* 0x000fe20008000000 */
[----:B------:R-:W-:Y:S01]  /*6350*/  R2UR UR45, R5 ;  /* 0x00000000052d72ca */ /* 0x000fe200000e0000 */
[----:B------:R-:W-:Y:S01]  /*6360*/  UIADD3 UR6, UR56, 0x200, URZ ;  /* 0x0000020038067890 */ /* 0x000fe2000fffe03f */
[-C--:B------:R-:W-:Y:S01]  /*6370*/  FMUL.FTZ R24, R24, R0.reuse ;  /* 0x0000000018187220 */ /* 0x080fe20000410000 */
        /* <DEDUP_REMOVED lines=578> */
.L_x_5301:
        /* <DEDUP_REMOVED lines=8> */
.L_x_5302:
[----:B-1----:R-:W-:Y:S05]  /*8820*/  @P3 BRA `(.L_x_5303) ;  /* 0x0000000000083947 */ /* 0x002fea0003800000 */
[----:B------:R-:W1:Y:S02]  /*8830*/  SYNCS.PHASECHK.TRANS64.TRYWAIT P3, [UR11+0x36850], R0 ;  /* 0x03685000ff0075a7 */ /* 0x000e64000806014b */
[----:B-1----:R-:W-:Y:S05]  /*8840*/  @!P3 BRA `(.L_x_5304) ;  /* 0x000000dc00bcb947 */ /* 0x002fea0003800000 */
.L_x_5303:
[----:B------:R-:W-:Y:S01]  /*8850*/  R2UR UR6, R16 ;  /* 0x00000000100672ca */ /* 0x000fe200000e0000 */
[----:B------:R-:W-:Y:S01]  /*8860*/  WARPGROUP.ARRIVE ;  /* 0x00000000000079c5 */ /* 0x000fe20000000000 */
[----:B------:R-:W-:Y:S01]  /*8870*/  UMOV UR7, 0x40000040 ;  /* 0x4000004000077882 */ /* 0x000fe20000000000 */
[----:B------:R-:W-:Y:S01]  /*8880*/  FMUL.FTZ R159, R159, UR57 ;  /* 0x000000399f9f7c20 */ /* 0x000fe20008410000 */
[----:B------:R-:W-:Y:S01]  /*8890*/  FMUL.FTZ R22, R160, UR57 ;  /* 0x00000039a0167c20 */ /* 0x000fe20008410000 */
[----:B------:R-:W-:Y:S01]  /*88a0*/  FMUL.FTZ R160, R164, UR57 ;  /* 0x00000039a4a07c20 */ /* 0x000fe20008410000 */
[----:B------:R-:W-:Y:S01]  /*88b0*/  R2UR UR15, R17 ;  /* 0x00000000110f72ca */ /* 0x000fe200000e0000 */
[----:B------:R-:W-:Y:S01]  /*88c0*/  MUFU.TANH R164, R159 ;  /* 0x0000009f00a47308 */ /* 0x000fe20000002400 */
[----:B------:R-:W-:Y:S01]  /*88d0*/  FMUL.FTZ R6, R170, UR57 ;  /* 0x00000039aa067c20 */ /* 0x000fe20008410000 */
[----:B------:R-:W-:Y:S01]  /*88e0*/  FMUL.FTZ R10, R171, UR57 ;  /* 0x00000039ab0a7c20 */ /* 0x000fe20008410000 */
[----:B------:R-:W-:Y:S01]  /*88f0*/  ULDC UR14, c[0x0][0x2f0] ;  /* 0x0000bc00000e7ab9 */ /* 0x000fe20000000800 */
[----:B------:R-:W-:Y:S01]  /*8900*/  FMUL.FTZ R21, R161, UR57 ;  /* 0x00000039a1157c20 */ /* 0x000fe20008410000 */
[----:B------:R-:W-:Y:S01]  /*8910*/  FMUL.FTZ R161, R152, UR57 ;  /* 0x0000003998a17c20 */ /* 0x000fe20008410000 */
[----:B------:R-:W-:Y:S01]  /*8920*/  UIADD3 UR6, UR6, 0x400, URZ ;  /* 0x0000040006067890 */ /* 0x000fe2000fffe03f */
[----:B------:R-:W-:Y:S01]  /*8930*/  FMUL.FTZ R152, R153, UR57 ;  /* 0x0000003999987c20 */ /* 0x000fe20008410000 */
[----:B------:R-:W2:Y:S01]  /*8940*/  MUFU.TANH R6, R6 ;  /* 0x0000000600067308 */ /* 0x000ea20000002400 */
[----:B------:R-:W-:Y:S01]  /*8950*/  FMUL.FTZ R153, R157, UR57 ;  /* 0x000000399d997c20 */ /* 0x000fe20008410000 */
[----:B------:R-:W-:Y:S01]  /*8960*/  USHF.R.U32.HI UR6, URZ, 0x4, UR6 ;  /* 0x000000043f067899 */ /* 0x000fe20008011606 */
[----:B------:R-:W-:Y:S01]  /*8970*/  FMUL.FTZ R157, R150, UR57 ;  /* 0x00000039969d7c20 */ /* 0x000fe20008410000 */
[----:B------:R-:W-:Y:S01]  /*8980*/  FMUL.FTZ R158, R158, UR57 ;  /* 0x000000399e9e7c20 */ /* 0x000fe20008410000 */
[----:B------:R-:W-:Y:S01]  /*8990*/  FMUL.FTZ R147, R147, UR57 ;  /* 0x0000003993937c20 */ /* 0x000fe20008410000 */
[----:B------:R-:W-:Y:S01]  /*89a0*/  ULOP3.LUT UR6, UR6, 0x3fff, URZ, 0xc0, !UPT ;  /* 0x00003fff06067892 */ /* 0x000fe2000f8ec03f */
[----:B------:R-:W-:Y:S01]  /*89b0*/  FMUL.FTZ R23, R165, UR57 ;  /* 0x00000039a5177c20 */ /* 0x000fe20008410000 */
[----:B------:R-:W3:Y:S01]  /*89c0*/  MUFU.TANH R10, R10 ;  /* 0x0000000a000a7308 */ /* 0x000ee20000002400 */
[----:B------:R-:W-:Y:S01]  /*89d0*/  FMUL.FTZ R151, R151, UR57 ;  /* 0x0000003997977c20 */ /* 0x000fe20008410000 */
[----:B------:R-:W-:Y:S01]  /*89e0*/  ULOP3.LUT UR6, UR6, 0x3800000, URZ, 0xfc, !UPT ;  /* 0x0380000006067892 */ /* 0x000fe2000f8efc3f */
[----:B------:R-:W-:Y:S01]  /*89f0*/  FMUL.FTZ R138, R138, UR57 ;  /* 0x000000398a8a7c20 */ /* 0x000fe20008410000 */
[----:B------:R-:W-:Y:S01]  /*8a00*/  FMUL.FTZ R139, R139, UR57 ;  /* 0x000000398b8b7c20 */ /* 0x000fe20008410000 */
[----:B------:R-:W-:Y:S01]  /*8a10*/  FMUL.FTZ R143, R143, UR57 ;  /* 0x000000398f8f7c20 */ /* 0x000fe20008410000 */
[----:B------:R-:W-:Y:S01]  /*8a20*/  UIMAD UR10, UR58, 0xa80, UR6 ;  /* 0x00000a803a0a78a4 */ /* 0x000fe2000f8e0206 */
[----:B------:R-:W-:Y:S01]  /*8a30*/  FMUL.FTZ R142, R142, UR57 ;  /* 0x000000398e8e7c20 */ /* 0x000fe20008410000 */
[----:B------:R-:W-:Y:S01]  /*8a40*/  MUFU.TANH R158, R158 ;  /* 0x0000009e009e7308 */ /* 0x000fe20000002400 */
[----:B------:R-:W-:Y:S01]  /*8a50*/  FMUL.FTZ R130, R130, UR57 ;  /* 0x0000003982827c20 */ /* 0x000fe20008410000 */
[----:B------:R-:W-:Y:S01]  /*8a60*/  FMUL.FTZ R134, R134, UR57 ;  /* 0x0000003986867c20 */ /* 0x000fe20008410000 */
[----:B------:R-:W-:Y:S01]  /*8a70*/  FMUL.FTZ R122, R122, UR57 ;  /* 0x000000397a7a7c20 */ /* 0x000fe20008410000 */
[----:B01----:R-:W-:Y:S01]  /*8a80*/  FMUL.FTZ R0, R169, UR57 ;  /* 0x00000039a9007c20 */ /* 0x003fe20008410000 */
[----:B------:R-:W-:Y:S01]  /*8a90*/  UMOV UR6, UR10 ;  /* 0x0000000a00067c82 */ /* 0x000fe20008000000 */
[----:B------:R-:W-:Y:S01]  /*8aa0*/  FMUL.FTZ R126, R126, UR57 ;  /* 0x000000397e7e7c20 */ /* 0x000fe20008410000 */
[----:B------:R-:W-:Y:S01]  /*8ab0*/  HGMMA.64x192x16.F32 R24, R200, gdesc[UR4].tnspB, R24, gsb0 ;  /* 0x42e00004c8187df0 */ /* 0x000fe20008000818 */
[----:B------:R-:W-:Y:S01]  /*8ac0*/  UIADD3 UR6, UR10, 0x80, URZ ;  /* 0x000000800a067890 */ /* 0x000fe2000fffe03f */
[----:B------:R-:W-:Y:S01]  /*8ad0*/  MUFU.TANH R165, R147 ;  /* 0x0000009300a57308 */ /* 0x000fe20000002400 */
[----:B------:R-:W-:Y:S01]  /*8ae0*/  UMOV UR7, 0x40000040 ;  /* 0x4000004000077882 */ /* 0x000fe20000000000 */
        /* <DEDUP_REMOVED lines=8> */
[----:B------:R-:W-:-:S06]  /*8b70*/  UMOV UR58, UR60 ;  /* 0x0000003c003a7c82 */ /* 0x000fcc0008000000 */
[----:B------:R-:W-:Y:S08]  /*8b80*/  MUFU.TANH R138, R138 ;  /* 0x0000008a008a7308 */ /* 0x000ff00000002400 */
[----:B------:R-:W-:Y:S08]  /*8b90*/  MUFU.TANH R142, R142 ;  /* 0x0000008e008e7308 */ /* 0x000ff00000002400 */
[----:B------:R-:W-:Y:S08]  /*8ba0*/  MUFU.TANH R130, R130 ;  /* 0x0000008200827308 */ /* 0x000ff00000002400 */
[----:B------:R-:W-:Y:S08]  /*8bb0*/  MUFU.TANH R134, R134 ;  /* 0x0000008600867308 */ /* 0x000ff00000002400 */
[----:B------:R-:W-:Y:S08]  /*8bc0*/  MUFU.TANH R122, R122 ;  /* 0x0000007a007a7308 */ /* 0x000ff00000002400 */
[----:B------:R0:W-:Y:S08]  /*8bd0*/  MUFU.TANH R173, R126 ;  /* 0x0000007e00ad7308 */ /* 0x0001f00000002400 */
[----:B------:R-:W-:Y:S01]  /*8be0*/  MUFU.TANH R2, R2 ;  /* 0x0000000200027308 */ /* 0x000fe20000002400 */
[----:B0-----:R-:W-:Y:S01]  /*8bf0*/  FMUL.FTZ R126, R148, UR57 ;  /* 0x00000039947e7c20 */ /* 0x001fe20008410000 */
[----:B------:R-:W-:-:S06]  /*8c00*/  FMUL.FTZ R148, R121, UR57 ;  /* 0x0000003979947c20 */ /* 0x000fcc0008410000 */
        /* <DEDUP_REMOVED lines=17> */
[----:B------:R-:W-:-:S05]  /*8d20*/  FMUL.FTZ R203, R174, UR57 ;  /* 0x00000039aecb7c20 */ /* 0x000fca0008410000 */
[----:B------:R-:W-:Y:S01]  /*8d30*/  HGMMA.64x192x16.F32 R24, R196, gdesc[UR4].tnspB, R24, gsb0 ;  /* 0x42e00004c4187df0 */ /* 0x000fe20008000818 */
[----:B------:R-:W-:Y:S01]  /*8d40*/  UIADD3 UR6, UR10, 0x100, URZ ;  /* 0x000001000a067890 */ /* 0x000fe2000fffe03f */
[----:B------:R-:W0:Y:S01]  /*8d50*/  MUFU.TANH R203, R203 ;  /* 0x000000cb00cb7308 */ /* 0x000e220000002400 */
[----:B------:R-:W-:Y:S01]  /*8d60*/  UMOV UR7, 0x40000040 ;  /* 0x4000004000077882 */ /* 0x000fe20000000000 */
[----:B------:R-:W-:Y:S02]  /*8d70*/  WARPGROUP.DEPBAR.LE gsb0, 0x0 ;  /* 0x00008000000079c5 */ /* 0x000fe40000010000 */
[----:B------:R-:W-:Y:S01]  /*8d80*/  WARPGROUP.ARRIVE ;  /* 0x00000000000079c5 */ /* 0x000fe20000000000 */
[----:B------:R-:W-:Y:S01]  /*8d90*/  FMUL.FTZ R199, R175, UR57 ;  /* 0x00000039afc77c20 */ /* 0x000fe20008410000 */
[----:B------:R-:W-:Y:S01]  /*8da0*/  FMUL.FTZ R175, R155, UR57 ;  /* 0x000000399baf7c20 */ /* 0x000fe20008410000 */
[----:B------:R-:W-:Y:S01]  /*8db0*/  FMUL.FTZ R197, R162, UR57 ;  /* 0x00000039a2c57c20 */ /* 0x000fe20008410000 */
[----:B------:R-:W-:Y:S01]  /*8dc0*/  FMUL.FTZ R162, R167, UR57 ;  /* 0x00000039a7a27c20 */ /* 0x000fe20008410000 */
[----:B------:R-:W-:-:S09]  /*8dd0*/  IMAD.U32 R167, RZ, RZ, UR14 ;  /* 0x0000000effa77e24 */ /* 0x000fd2000f8e00ff */
[----:B------:R-:W-:Y:S01]  /*8de0*/  HGMMA.64x192x16.F32 R24, R192, gdesc[UR4].tnspB, R24, gsb0 ;  /* 0x42e00004c0187df0 */ /* 0x000fe20008000818 */
[----:B------:R-:W-:Y:S01]  /*8df0*/  @UP0 ULDC UR6, c[0x0][0x44c] ;  /* 0x0001130000060ab9 */ /* 0x000fe20000000800 */
[----:B------:R-:W-:Y:S01]  /*8e00*/  UMOV UR7, 0x40000040 ;  /* 0x4000004000077882 */ /* 0x000fe20000000000 */
[----:B------:R-:W-:Y:S01]  /*8e10*/  @P2 IMAD.HI.U32 R155, R12, UR6, RZ ;  /* 0x000000060c9b2c27 */ /* 0x000fe2000f8e00ff */
[----:B------:R-:W-:Y:S01]  /*8e20*/  @UP0 ULDC UR6, c[0x0][0x450] ;  /* 0x0001140000060ab9 */ /* 0x000fe20000000800 */
[----:B------:R-:W-:Y:S01]  /*8e30*/  ULDC UR14, c[0x0][0x288] ;  /* 0x0000a200000e7ab9 */ /* 0x000fe20000000800 */
[----:B------:R-:W1:Y:S08]  /*8e40*/  MUFU.TANH R199, R199 ;  /* 0x000000c700c77308 */ /* 0x000e700000002400 */
[----:B------:R-:W4:Y:S08]  /*8e50*/  MUFU.TANH R197, R197 ;  /* 0x000000c500c57308 */ /* 0x000f300000002400 */
[----:B------:R-:W-:Y:S08]  /*8e60*/  MUFU.TANH R162, R162 ;  /* 0x000000a200a27308 */ /* 0x000ff00000002400 */
[----:B------:R-:W-:Y:S01]  /*8e70*/  MUFU.TANH R175, R175 ;  /* 0x000000af00af7308 */ /* 0x000fe20000002400 */
[----:B------:R-:W-:-:S02]  /*8e80*/  WARPGROUP.DEPBAR.LE gsb0, 0x0 ;  /* 0x00008000000079c5 */ /* 0x000fc40000010000 */
[----:B------:R-:W-:Y:S01]  /*8e90*/  FMUL.FTZ R195, R163, UR57 ;  /* 0x00000039a3c37c20 */ /* 0x000fe20008410000 */
[----:B------:R-:W-:Y:S01]  /*8ea0*/  FMUL.FTZ R163, R154, UR57 ;  /* 0x000000399aa37c20 */ /* 0x000fe20008410000 */
[----:B------:R-:W-:Y:S01]  /*8eb0*/  FMUL.FTZ R154, R156, UR57 ;  /* 0x000000399c9a7c20 */ /* 0x000fe20008410000 */
[----:B------:R-:W-:Y:S01]  /*8ec0*/  IMAD.MOV.U32 R156, RZ, RZ, R12 ;  /* 0x000000ffff9c7224 */ /* 0x000fe200078e000c */
[----:B------:R-:W-:Y:S01]  /*8ed0*/  @P2 SHF.R.U32.HI R156, RZ, UR6, R155 ;  /* 0x00000006ff9c2c19 */ /* 0x000fe2000801169b */
[----:B------:R-:W-:Y:S01]  /*8ee0*/  UMOV UR6, 0x1 ;  /* 0x0000000100067882 */ /* 0x000fe20000000000 */
[----:B------:R-:W-:Y:S01]  /*8ef0*/  FMUL.FTZ R155, R146, UR57 ;  /* 0x00000039929b7c20 */ /* 0x000fe20008410000 */
[----:B------:R-:W-:Y:S01]  /*8f00*/  UIMAD UR6, UR59, -0x70, UR6 ;  /* 0xffffff903b0678a4 */ /* 0x000fe2000f8e0206 */
[----:B------:R-:W-:Y:S01]  /*8f10*/  WARPGROUP.ARRIVE ;  /* 0x00000000000079c5 */ /* 0x000fe20000000000 */
[----:B------:R-:W5:Y:S01]  /*8f20*/  SHFL.IDX PT, R159, R156, 0x1, 0x1c1f ;  /* 0x003c1f009c9f7f89 */ /* 0x000f6200000e0000 */
[----:B------:R-:W-:Y:S01]  /*8f30*/  FMUL.FTZ R193, R166, UR57 ;  /* 0x00000039a6c17c20 */ /* 0x000fe20008410000 */
[----:B------:R-:W4:Y:S02]  /*8f40*/  MUFU.TANH R195, R195 ;  /* 0x000000c300c37308 */ /* 0x000f240000002400 */
[----:B------:R-:W-:Y:S01]  /*8f50*/  IMAD.U32 R146, RZ, RZ, UR6 ;  /* 0x00000006ff927e24 */ /* 0x000fe2000f8e00ff */
[----:B------:R-:W-:-:S03]  /*8f60*/  UIADD3 UR6, UR10, 0x180, URZ ;  /* 0x000001800a067890 */ /* 0x000fc6000fffe03f */
[----:B------:R-:W-:Y:S02]  /*8f70*/  IMAD R146, R13, -0x2, R146 ;  /* 0xfffffffe0d927824 */ /* 0x000fe400078e0292 */
[----:B------:R-:W4:Y:S02]  /*8f80*/  MUFU.TANH R193, R193 ;  /* 0x000000c100c17308 */ /* 0x000f240000002400 */
[----:B------:R-:W-:Y:S02]  /*8f90*/  IMAD R146, R167, UR15, R146 ;  /* 0x0000000fa7927c24 */ /* 0x000fe4000f8e0292 */
[----:B------:R-:W-:Y:S01]  /*8fa0*/  HGMMA.64x192x16.F32 R24, R188, gdesc[UR4].tnspB, R24, gsb0 ;  /* 0x42e00004bc187df0 */ /* 0x000fe20008000818 */
[----:B------:R-:W-:Y:S01]  /*8fb0*/  UIADD3 UR6, UR10, 0x200, URZ ;  /* 0x000002000a067890 */ /* 0x000fe2000fffe03f */
[----:B------:R-:W-:Y:S02]  /*8fc0*/  UMOV UR7, 0x40000040 ;  /* 0x4000004000077882 */ /* 0x000fe40000000000 */
[----:B------:R-:W4:Y:S01]  /*8fd0*/  MUFU.TANH R163, R163 ;  /* 0x000000a300a37308 */ /* 0x000f220000002400 */
[----:B-----5:R-:W-:-:S07]  /*8fe0*/  IADD3 R150, R159, -UR14, R146 ;  /* 0x8000000e9f967c10 */ /* 0x020fce000fffe092 */
[----:B------:R-:W5:Y:S01]  /*8ff0*/  MUFU.TANH R155, R155 ;  /* 0x0000009b009b7308 */ /* 0x000f620000002400 */
[C---:B------:R-:W-:Y:S02]  /*9000*/  ISETP.GT.AND P3, PT, R150.reuse, RZ, PT ;  /* 0x000000ff9600720c */ /* 0x040fe40003f64270 */
[----:B------:R-:W-:Y:S02]  /*9010*/  ISETP.GT.AND P4, PT, R150, 0x1, PT ;  /* 0x000000019600780c */ /* 0x000fe40003f84270 */
[----:B--2---:R-:W-:Y:S02]  /*9020*/  FSEL R201, R6, -INF , P3 ;  /* 0xff80000006c97808 */ /* 0x004fe40001800000 */
[----:B------:R-:W-:Y:S01]  /*9030*/  ISETP.GT.AND P3, PT, R150, 0x8, PT ;  /* 0x000000089600780c */ /* 0x000fe20003f64270 */
[----:B------:R-:W2:Y:S01]  /*9040*/  MUFU.TANH R159, R151 ;  /* 0x00000097009f7308 */ /* 0x000ea20000002400 */
[----:B---3--:R-:W-:Y:S02]  /*9050*/  FSEL R205, R10, -INF , P4 ;  /* 0xff8000000acd7808 */ /* 0x008fe40002000000 */
[----:B------:R-:W-:-:S02]  /*9060*/  FMNMX.FTZ R6, R201, R14, !PT ;  /* 0x0000000ec9067209 */ /* 0x000fc40007810000 */
[C---:B------:R-:W-:Y:S02]  /*9070*/  ISETP.GT.AND P4, PT, R150.reuse, 0x9, PT ;  /* 0x000000099600780c */ /* 0x040fe40003f84270 */
[----:B0-----:R-:W-:Y:S01]  /*9080*/  FSEL R203, R203, -INF , P3 ;  /* 0xff800000cbcb7808 */ /* 0x001fe20001800000 */
[----:B------:R5:W0:Y:S01]  /*9090*/  MUFU.TANH R166, R139 ;  /* 0x0000008b00a67308 */ /* 0x000a220000002400 */
[----:B------:R-:W-:Y:S02]  /*90a0*/  FMNMX.FTZ R6, R205, R6, !PT ;  /* 0x00000006cd067209 */ /* 0x000fe40007810000 */
[C---:B------:R-:W-:Y:S02]  /*90b0*/  ISETP.GT.AND P3, PT, R150.reuse, 0x10, PT ;  /* 0x000000109600780c */ /* 0x040fe40003f64270 */
[----:B-1----:R-:W-:Y:S02]  /*90c0*/  FSEL R199, R199, -INF , P4 ;  /* 0xff800000c7c77808 */ /* 0x002fe40002000000 */
[----:B------:R-:W-:Y:S01]  /*90d0*/  FMNMX.FTZ R6, R203, R6, !PT ;  /* 0x00000006cb067209 */ /* 0x000fe20007810000 */
[----:B------:R-:W1:Y:S01]  /*90e0*/  MUFU.TANH R167, R143 ;  /* 0x0000008f00a77308 */ /* 0x000e620000002400 */
[----:B------:R-:W-:-:S02]  /*90f0*/  ISETP.GT.AND P4, PT, R150, 0x11, PT ;  /* 0x000000119600780c */ /* 0x000fc40003f84270 */
[----:B----4-:R-:W-:Y:S02]  /*9100*/  FSEL R197, R197, -INF , P3 ;  /* 0xff800000c5c57808 */ /* 0x010fe40001800000 */
[----:B------:R-:W-:Y:S02]  /*9110*/  FMNMX.FTZ R6, R199, R6, !PT ;  /* 0x00000006c7067209 */ /* 0x000fe40007810000 */
[C---:B------:R-:W-:Y:S01]  /*9120*/  ISETP.GT.AND P3, PT, R150.reuse, 0x18, PT ;  /* 0x000000189600780c */ /* 0x040fe20003f64270 */
[----:B------:R-:W-:Y:S01]  /*9130*/  MUFU.TANH R154, R154 ;  /* 0x0000009a009a7308 */ /* 0x000fe20000002400 */
[----:B------:R-:W-:Y:S02]  /*9140*/  FSEL R195, R195, -INF , P4 ;  /* 0xff800000c3c37808 */ /* 0x000fe40002000000 */
[----:B------:R-:W-:Y:S02]  /*9150*/  FMNMX.FTZ R6, R197, R6, !PT ;  /* 0x00000006c5067209 */ /* 0x000fe40007810000 */
[----:B------:R-:W-:-:S02]  /*9160*/  ISETP.GT.AND P4, PT, R150, 0x19, PT ;  /* 0x000000199600780c */ /* 0x000fc40003f84270 */
[----:B------:R-:W-:Y:S02]  /*9170*/  FSEL R193, R193, -INF , P3 ;  /* 0xff800000c1c17808 */ /* 0x000fe40001800000 */
[----:B------:R-:W-:Y:S02]  /*9180*/  FMNMX.FTZ R6, R195, R6, !PT ;  /* 0x00000006c3067209 */ /* 0x000fe40007810000 */
[----:B------:R-:W-:Y:S02]  /*9190*/  ISETP.GT.AND P3, PT, R150, 0x20, PT ;  /* 0x000000209600780c */ /* 0x000fe40003f64270 */
[----:B------:R-:W-:Y:S01]  /*91a0*/  FMNMX.FTZ R6, R193, R6, !PT ;  /* 0x00000006c1067209 */ /* 0x000fe20007810000 */
[----:B------:R-:W-:Y:S02]  /*91b0*/  WARPGROUP.DEPBAR.LE gsb0, 0x0 ;  /* 0x00008000000079c5 */ /* 0x000fe40000010000 */
[----:B------:R-:W-:Y:S01]  /*91c0*/  WARPGROUP.ARRIVE ;  /* 0x00000000000079c5 */ /* 0x000fe20000000000 */
[----:B------:R-:W-:-:S02]  /*91d0*/  FSEL R191, R162, -INF , P4 ;  /* 0xff800000a2bf7808 */ /* 0x000fc40002000000 */
[C---:B------:R-:W-:Y:S02]  /*91e0*/  ISETP.GT.AND P4, PT, R150.reuse, 0x21, PT ;  /* 0x000000219600780c */ /* 0x040fe40003f84270 */
[----:B------:R-:W-:Y:S01]  /*91f0*/  FSEL R189, R163, -INF , P3 ;  /* 0xff800000a3bd7808 */ /* 0x000fe20001800000 */
[----:B------:R-:W-:Y:S01]  /*9200*/  HGMMA.64x192x16.F32 R24, R184, gdesc[UR4].tnspB, R24, gsb0 ;  /* 0x42e00004b8187df0 */ /* 0x000fe20008000818 */
[----:B------:R-:W-:Y:S01]  /*9210*/  FMNMX.FTZ R6, R191, R6, !PT ;  /* 0x00000006bf067209 */ /* 0x000fe20007810000 */
[----:B------:R-:W-:Y:S01]  /*9220*/  UIADD3 UR6, UR10, 0x280, URZ ;  /* 0x000002800a067890 */ /* 0x000fe2000fffe03f */
[C---:B------:R-:W-:Y:S01]  /*9230*/  ISETP.GT.AND P3, PT, R150.reuse, 0x28, PT ;  /* 0x000000289600780c */ /* 0x040fe20003f64270 */
[----:B------:R-:W-:Y:S01]  /*9240*/  UMOV UR7, 0x40000040 ;  /* 0x4000004000077882 */ /* 0x000fe20000000000 */
[----:B------:R-:W-:Y:S02]  /*9250*/  FSEL R175, R175, -INF , P4 ;  /* 0xff800000afaf7808 */ /* 0x000fe40002000000 */
[----:B------:R-:W-:Y:S01]  /*9260*/  FMNMX.FTZ R10, R189, R6, !PT ;  /* 0x00000006bd0a7209 */ /* 0x000fe20007810000 */
[----:B------:R-:W-:Y:S01]  /*9270*/  FMUL.FTZ R6, R131, UR57 ;  /* 0x0000003983067c20 */ /* 0x000fe20008410000 */
[----:B------:R-:W-:-:S02]  /*9280*/  ISETP.GT.AND P4, PT, R150, 0x29, PT ;  /* 0x000000299600780c */ /* 0x000fc40003f84270 */
[----:B------:R-:W-:Y:S02]  /*9290*/  FSEL R147, R158, -INF , P3 ;  /* 0xff8000009e937808 */ /* 0x000fe40001800000 */
[----:B------:R-:W-:Y:S01]  /*92a0*/  FMNMX.FTZ R10, R175, R10, !PT ;  /* 0x0000000aaf0a7209 */ /* 0x000fe20007810000 */
[----:B------:R3:W4:Y:S01]  /*92b0*/  MUFU.TANH R158, R6 ;  /* 0x00000006009e7308 */ /* 0x0007220000002400 */
[----:B------:R-:W-:Y:S02]  /*92c0*/  ISETP.GT.AND P3, PT, R150, 0x30, PT ;  /* 0x000000309600780c */ /* 0x000fe40003f64270 */
[----:B------:R-:W-:Y:S02]  /*92d0*/  FSEL R131, R164, -INF , P4 ;  /* 0xff800000a4837808 */ /* 0x000fe40002000000 */
[----:B------:R-:W-:Y:S02]  /*92e0*/  FMNMX.FTZ R10, R147, R10, !PT ;  /* 0x0000000a930a7209 */ /* 0x000fe40007810000 */
[----:B------:R-:W-:-:S02]  /*92f0*/  ISETP.GT.AND P4, PT, R150, 0x31, PT ;  /* 0x000000319600780c */ /* 0x000fc40003f84270 */
[----:B-----5:R-:W-:Y:S01]  /*9300*/  FSEL R139, R155, -INF , P3 ;  /* 0xff8000009b8b7808 */ /* 0x020fe20001800000 */
[----:B---3--:R-:W-:Y:S01]  /*9310*/  FMUL.FTZ R6, R135, UR57 ;  /* 0x0000003987067c20 */ /* 0x008fe20008410000 */
[----:B------:R-:W-:Y:S02]  /*9320*/  FMNMX.FTZ R10, R131, R10, !PT ;  /* 0x0000000a830a7209 */ /* 0x000fe40007810000 */
[C---:B------:R-:W-:Y:S01]  /*9330*/  ISETP.GT.AND P3, PT, R150.reuse, 0x38, PT ;  /* 0x000000389600780c */ /* 0x040fe20003f64270 */
[----:B------:R3:W5:Y:S01]  /*9340*/  MUFU.TANH R171, R6 ;  /* 0x0000000600ab7308 */ /* 0x0007620000002400 */
[----:B------:R-:W-:Y:S02]  /*9350*/  FSEL R143, R165, -INF , P4 ;  /* 0xff800000a58f7808 */ /* 0x000fe40002000000 */
[----:B------:R-:W-:Y:S02]  /*9360*/  FMNMX.FTZ R10, R139, R10, !PT ;  /* 0x0000000a8b0a7209 */ /* 0x000fe40007810000 */
[----:B------:R-:W-:-:S02]  /*9370*/  ISETP.GT.AND P4, PT, R150, 0x39, PT ;  /* 0x000000399600780c */ /* 0x000fc40003f84270 */
[----:B------:R-:W-:Y:S02]  /*9380*/  FSEL R151, R157, -INF , P3 ;  /* 0xff8000009d977808 */ /* 0x000fe40001800000 */
[----:B------:R-:W-:Y:S01]  /*9390*/  FMNMX.FTZ R10, R143, R10, !PT ;  /* 0x0000000a8f0a7209 */ /* 0x000fe20007810000 */
[----:B---3--:R-:W-:Y:S01]  /*93a0*/  FMUL.FTZ R6, R123, UR57 ;  /* 0x000000397b067c20 */ /* 0x008fe20008410000 */
[C---:B------:R-:W-:Y:S02]  /*93b0*/  ISETP.GT.AND P3, PT, R150.reuse, 0x40, PT ;  /* 0x000000409600780c */ /* 0x040fe40003f64270 */
[----:B--2---:R-:W-:Y:S01]  /*93c0*/  FSEL R135, R159, -INF , P4 ;  /* 0xff8000009f877808 */ /* 0x004fe20002000000 */
[----:B------:R2:W3:Y:S01]  /*93d0*/  MUFU.TANH R169, R6 ;  /* 0x0000000600a97308 */ /* 0x0004e20000002400 */
[----:B------:R-:W-:Y:S02]  /*93e0*/  FMNMX.FTZ R10, R151, R10, !PT ;  /* 0x0000000a970a7209 */ /* 0x000fe40007810000 */
[----:B------:R-:W-:-:S02]  /*93f0*/  ISETP.GT.AND P4, PT, R150, 0x41, PT ;  /* 0x000000419600780c */ /* 0x000fc40003f84270 */
[----:B------:R-:W-:Y:S01]  /*9400*/  FSEL R155, R138, -INF , P3 ;  /* 0xff8000008a9b7808 */ /* 0x000fe20001800000 */
[----:B------:R-:W-:Y:S01]  /*9410*/  FMUL.FTZ R138, R140, UR57 ;  /* 0x000000398c8a7c20 */ /* 0x000fe20008410000 */
[----:B------:R-:W-:Y:S01]  /*9420*/  FMNMX.FTZ R10, R135, R10, !PT ;  /* 0x0000000a870a7209 */ /* 0x000fe20007810000 */
[----:B------:R-:W-:Y:S01]  /*9430*/  FMUL.FTZ R140, R128, UR57 ;  /* 0x00000039808c7c20 */ /* 0x000fe20008410000 */
[----:B------:R-:W-:Y:S01]  /*9440*/  ISETP.GT.AND P3, PT, R150, 0x48, PT ;  /* 0x000000489600780c */ /* 0x000fe20003f64270 */
[----:B--2---:R-:W-:Y:S01]  /*9450*/  FMUL.FTZ R6, R127, UR57 ;  /* 0x000000397f067c20 */ /* 0x004fe20008410000 */
[----:B0-----:R-:W-:Y:S01]  /*9460*/  FSEL R157, R166, -INF , P4 ;  /* 0xff800000a69d7808 */ /* 0x001fe20002000000 */
[----:B------:R-:W-:Y:S01]  /*9470*/  FMUL.FTZ R128, R129, UR57 ;  /* 0x0000003981807c20 */ /* 0x000fe20008410000 */
[----:B------:R-:W-:Y:S01]  /*9480*/  FMNMX.FTZ R10, R155, R10, !PT ;  /* 0x0000000a9b0a7209 */ /* 0x000fe20007810000 */
[----:B------:R0:W2:Y:S01]  /*9490*/  SHFL.IDX PT, R129, R156, RZ, 0x1c1f ;  /* 0x001c1fff9c817589 */ /* 0x0000a200000e0000 */
[----:B------:R-:W-:Y:S01]  /*94a0*/  ISETP.GT.AND P4, PT, R150, 0x49, PT ;  /* 0x000000499600780c */ /* 0x000fe20003f84270 */
[----:B------:R-:W0:Y:S01]  /*94b0*/  MUFU.TANH R6, R6 ;  /* 0x0000000600067308 */ /* 0x000e220000002400 */
[----:B------:R-:W-:Y:S01]  /*94c0*/  FSEL R123, R142, -INF , P3 ;  /* 0xff8000008e7b7808 */ /* 0x000fe20001800000 */
[----:B------:R-:W-:Y:S01]  /*94d0*/  FMUL.FTZ R142, R132, UR57 ;  /* 0x00000039848e7c20 */ /* 0x000fe20008410000 */
[----:B------:R-:W-:Y:S01]  /*94e0*/  FMNMX.FTZ R10, R157, R10, !PT ;  /* 0x0000000a9d0a7209 */ /* 0x000fe20007810000 */
[----:B------:R-:W-:Y:S01]  /*94f0*/  FMUL.FTZ R132, R133, UR57 ;  /* 0x0000003985847c20 */ /* 0x000fe20008410000 */
[----:B------:R-:W-:-:S02]  /*9500*/  ISETP.GT.AND P3, PT, R150, 0x50, PT ;  /* 0x000000509600780c */ /* 0x000fc40003f64270 */
[----:B-1----:R-:W-:Y:S01]  /*9510*/  FSEL R159, R167, -INF , P4 ;  /* 0xff800000a79f7808 */ /* 0x002fe20002000000 */
[----:B------:R-:W-:Y:S01]  /*9520*/  MUFU.TANH R138, R138 ;  /* 0x0000008a008a7308 */ /* 0x000fe20000002400 */
[----:B------:R-:W-:Y:S02]  /*9530*/  FMNMX.FTZ R10, R123, R10, !PT ;  /* 0x0000000a7b0a7209 */ /* 0x000fe40007810000 */
[----:B------:R-:W-:Y:S02]  /*9540*/  ISETP.GT.AND P4, PT, R150, 0x51, PT ;  /* 0x000000519600780c */ /* 0x000fe40003f84270 */
[----:B------:R-:W-:Y:S01]  /*9550*/  FSEL R163, R130, -INF , P3 ;  /* 0xff80000082a37808 */ /* 0x000fe20001800000 */
[----:B------:R-:W-:Y:S01]  /*9560*/  FMUL.FTZ R130, R149, UR57 ;  /* 0x0000003995827c20 */ /* 0x000fe20008410000 */
[----:B------:R-:W-:Y:S01]  /*9570*/  FMNMX.FTZ R10, R159, R10, !PT ;  /* 0x0000000a9f0a7209 */ /* 0x000fe20007810000 */
[----:B------:R-:W-:Y:S01]  /*9580*/  MUFU.TANH R140, R140 ;  /* 0x0000008c008c7308 */ /* 0x000fe20000002400 */
[----:B------:R-:W-:-:S02]  /*9590*/  ISETP.GT.AND P3, PT, R150, 0x58, PT ;  /* 0x000000589600780c */ /* 0x000fc40003f64270 */
[----:B----4-:R-:W-:Y:S01]  /*95a0*/  FSEL R165, R158, -INF , P4 ;  /* 0xff8000009ea57808 */ /* 0x010fe20002000000 */
[----:B------:R-:W-:Y:S01]  /*95b0*/  FMUL.FTZ R158, R125, UR57 ;  /* 0x000000397d9e7c20 */ /* 0x000fe20008410000 */
[----:B------:R-:W-:Y:S02]  /*95c0*/  FMNMX.FTZ R10, R163, R10, !PT ;  /* 0x0000000aa30a7209 */ /* 0x000fe40007810000 */
[----:B------:R-:W-:Y:S01]  /*95d0*/  ISETP.GT.AND P4, PT, R150, 0x59, PT ;  /* 0x000000599600780c */ /* 0x000fe20003f84270 */
[----:B------:R-:W1:Y:S01]  /*95e0*/  MUFU.TANH R130, R130 ;  /* 0x0000008200827308 */ /* 0x000e620000002400 */
[----:B------:R-:W-:Y:S01]  /*95f0*/  FSEL R167, R134, -INF , P3 ;  /* 0xff80000086a77808 */ /* 0x000fe20001800000 */
[----:B------:R-:W-:Y:S01]  /*9600*/  FMUL.FTZ R134, R137, UR57 ;  /* 0x0000003989867c20 */ /* 0x000fe20008410000 */
[----:B------:R-:W-:Y:S01]  /*9610*/  FMNMX.FTZ R10, R165, R10, !PT ;  /* 0x0000000aa50a7209 */ /* 0x000fe20007810000 */
[----:B------:R-:W-:Y:S01]  /*9620*/  FMUL.FTZ R137, R141, UR57 ;  /* 0x000000398d897c20 */ /* 0x000fe20008410000 */
[----:B------:R-:W-:-:S02]  /*9630*/  ISETP.GT.AND P3, PT, R150, 0x60, PT ;  /* 0x000000609600780c */ /* 0x000fc40003f64270 */
[----:B-----5:R-:W-:Y:S01]  /*9640*/  FSEL R171, R171, -INF , P4 ;  /* 0xff800000abab7808 */ /* 0x020fe20002000000 */
[----:B------:R-:W4:Y:S01]  /*9650*/  MUFU.TANH R134, R134 ;  /* 0x0000008600867308 */ /* 0x000f220000002400 */
[----:B------:R-:W-:Y:S02]  /*9660*/  FMNMX.FTZ R10, R167, R10, !PT ;  /* 0x0000000aa70a7209 */ /* 0x000fe40007810000 */
[----:B------:R-:W-:Y:S02]  /*9670*/  ISETP.GT.AND P4, PT, R150, 0x61, PT ;  /* 0x000000619600780c */ /* 0x000fe40003f84270 */
[----:B------:R-:W-:Y:S02]  /*9680*/  FSEL R127, R122, -INF , P3 ;  /* 0xff8000007a7f7808 */ /* 0x000fe40001800000 */
[----:B------:R-:W-:Y:S01]  /*9690*/  FMNMX.FTZ R10, R171, R10, !PT ;  /* 0x0000000aab0a7209 */ /* 0x000fe20007810000 */
[----:B------:R-:W5:Y:S01]  /*96a0*/  MUFU.TANH R137, R137 ;  /* 0x0000008900897308 */ /* 0x000f620000002400 */
[----:B------:R-:W-:-:S02]  /*96b0*/  ISETP.GT.AND P3, PT, R150, 0x68, PT ;  /* 0x000000689600780c */ /* 0x000fc40003f64270 */
[----:B---3--:R-:W-:Y:S02]  /*96c0*/  FSEL R169, R169, -INF , P4 ;  /* 0xff800000a9a97808 */ /* 0x008fe40002000000 */
[----:B------:R-:W-:Y:S02]  /*96d0*/  FMNMX.FTZ R10, R127, R10, !PT ;  /* 0x0000000a7f0a7209 */ /* 0x000fe40007810000 */
[----:B------:R-:W-:Y:S01]  /*96e0*/  ISETP.GT.AND P4, PT, R150, 0x69, PT ;  /* 0x000000699600780c */ /* 0x000fe20003f84270 */
[----:B------:R-:W-:Y:S01]  /*96f0*/  FMUL.FTZ R150, R120, UR57 ;  /* 0x0000003978967c20 */ /* 0x000fe20008410000 */
[----:B------:R-:W-:Y:S01]  /*9700*/  FSEL R173, R173, -INF , P3 ;  /* 0xff800000adad7808 */ /* 0x000fe20001800000 */
[----:B0-----:R0:W-:Y:S01]  /*9710*/  MUFU.TANH R156, R124 ;  /* 0x0000007c009c7308 */ /* 0x0011e20000002400 */
[----:B------:R-:W-:Y:S02]  /*9720*/  FMNMX.FTZ R10, R169, R10, !PT ;  /* 0x0000000aa90a7209 */ /* 0x000fe40007810000 */
[----:B------:R-:W-:-:S02]  /*9730*/  FSEL R149, R6, -INF , P4 ;  /* 0xff80000006957808 */ /* 0x000fc40002000000 */
[----:B------:R-:W-:Y:S01]  /*9740*/  FMNMX.FTZ R10, R173, R10, !PT ;  /* 0x0000000aad0a7209 */ /* 0x000fe20007810000 */
[----:B------:R-:W3:Y:S01]  /*9750*/  LDC R6, c[0x0][0x988] ;  /* 0x00026200ff067b82 */ /* 0x000ee20000000800 */
[----:B--2---:R-:W-:Y:S01]  /*9760*/  IADD3 R146, R129, -UR14, R146 ;  /* 0x8000000e81927c10 */ /* 0x004fe2000fffe092 */
[----:B------:R-:W2:Y:S01]  /*9770*/  MUFU.TANH R128, R128 ;  /* 0x0000008000807308 */ /* 0x000ea20000002400 */
[----:B------:R-:W-:Y:S02]  /*9780*/  FMNMX.FTZ R10, R149, R10, !PT ;  /* 0x0000000a950a7209 */ /* 0x000fe40007810000 */
[C---:B------:R-:W-:Y:S02]  /*9790*/  ISETP.GT.AND P4, PT, R146.reuse, RZ, PT ;  /* 0x000000ff9200720c */ /* 0x040fe40003f84270 */
[----:B------:R-:W-:Y:S01]  /*97a0*/  ISETP.GT.AND P5, PT, R146, 0x1, PT ;  /* 0x000000019200780c */ /* 0x000fe20003fa4270 */
[----:B------:R-:W1:Y:S01]  /*97b0*/  SHFL.BFLY PT, R207, R10, 0x2, 0x1f ;  /* 0x0c401f000acf7f89 */ /* 0x000e6200000e0000 */
[----:B------:R-:W-:Y:S01]  /*97c0*/  FSEL R2, R2, -INF , P4 ;  /* 0xff80000002027808 */ /* 0x000fe20002000000 */
[----:B------:R-:W2:Y:S01]  /*97d0*/  MUFU.TANH R142, R142 ;  /* 0x0000008e008e7308 */ /* 0x000ea20000002400 */
[----:B------:R-:W-:-:S02]  /*97e0*/  FSEL R121, R0, -INF , P5 ;  /* 0xff80000000797808 */ /* 0x000fc40002800000 */
[----:B------:R-:W-:Y:S02]  /*97f0*/  ISETP.GT.AND P4, PT, R146, 0x8, PT ;  /* 0x000000089200780c */ /* 0x000fe40003f84270 */
[----:B------:R-:W-:Y:S02]  /*9800*/  FMNMX.FTZ R0, R2, R15, !PT ;  /* 0x0000000f02007209 */ /* 0x000fe40007810000 */
[----:B------:R-:W-:Y:S01]  /*9810*/  ISETP.GT.AND P5, PT, R146, 0x9, PT ;  /* 0x000000099200780c */ /* 0x000fe20003fa4270 */
[----:B------:R-:W2:Y:S01]  /*9820*/  MUFU.TANH R132, R132 ;  /* 0x0000008400847308 */ /* 0x000ea20000002400 */
[----:B------:R-:W-:Y:S02]  /*9830*/  FSEL R125, R20, -INF , P4 ;  /* 0xff800000147d7808 */ /* 0x000fe40002000000 */
[----:B------:R-:W-:Y:S02]  /*9840*/  FMNMX.FTZ R0, R121, R0, !PT ;  /* 0x0000000079007209 */ /* 0x000fe40007810000 */
[----:B------:R-:W-:-:S02]  /*9850*/  ISETP.GT.AND P4, PT, R146, 0x10, PT ;  /* 0x000000109200780c */ /* 0x000fc40003f84270 */
[----:B------:R-:W-:Y:S01]  /*9860*/  FSEL R129, R11, -INF , P5 ;  /* 0xff8000000b817808 */ /* 0x000fe20002800000 */
[----:B------:R-:W2:Y:S01]  /*9870*/  MUFU.TANH R150, R150 ;  /* 0x0000009600967308 */ /* 0x000ea20000002400 */
[----:B------:R-:W-:Y:S02]  /*9880*/  FMNMX.FTZ R0, R125, R0, !PT ;  /* 0x000000007d007209 */ /* 0x000fe40007810000 */
[----:B------:R-:W-:Y:S02]  /*9890*/  ISETP.GT.AND P5, PT, R146, 0x11, PT ;  /* 0x000000119200780c */ /* 0x000fe40003fa4270 */
[----:B------:R-:W-:Y:S02]  /*98a0*/  FSEL R133, R22, -INF , P4 ;  /* 0xff80000016857808 */ /* 0x000fe40002000000 */
[----:B-1----:R-:W-:Y:S01]  /*98b0*/  FMNMX.FTZ R207, R10, R207, !PT ;  /* 0x000000cf0acf7209 */ /* 0x002fe20007810000 */
[----:B------:R-:W1:Y:S01]  /*98c0*/  MUFU.TANH R158, R158 ;  /* 0x0000009e009e7308 */ /* 0x000e620000002400 */
[----:B------:R-:W-:-:S02]  /*98d0*/  FMNMX.FTZ R0, R129, R0, !PT ;  /* 0x0000000081007209 */ /* 0x000fc40007810000 */
[C---:B------:R-:W-:Y:S01]  /*98e0*/  ISETP.GT.AND P4, PT, R146.reuse, 0x18, PT ;  /* 0x000000189200780c */ /* 0x040fe20003f84270 */
[----:B------:R-:W4:Y:S01]  /*98f0*/  SHFL.BFLY PT, R10, R207, 0x1, 0x1f ;  /* 0x0c201f00cf0a7f89 */ /* 0x000f2200000e0000 */
[----:B------:R-:W-:Y:S02]  /*9900*/  FSEL R21, R21, -INF , P5 ;  /* 0xff80000015157808 */ /* 0x000fe40002800000 */
[----:B------:R-:W-:Y:S02]  /*9910*/  FMNMX.FTZ R0, R133, R0, !PT ;  /* 0x0000000085007209 */ /* 0x000fe40007810000 */
[----:B------:R-:W-:Y:S02]  /*9920*/  ISETP.GT.AND P5, PT, R146, 0x19, PT ;  /* 0x000000199200780c */ /* 0x000fe40003fa4270 */
[----:B------:R-:W-:Y:S02]  /*9930*/  FSEL R141, R160, -INF , P4 ;  /* 0xff800000a08d7808 */ /* 0x000fe40002000000 */
[----:B------:R-:W-:-:S02]  /*9940*/  FMNMX.FTZ R0, R21, R0, !PT ;  /* 0x0000000015007209 */ /* 0x000fc40007810000 */
[C---:B------:R-:W-:Y:S02]  /*9950*/  ISETP.GT.AND P4, PT, R146.reuse, 0x20, PT ;  /* 0x000000209200780c */ /* 0x040fe40003f84270 */
[----:B------:R-:W-:Y:S02]  /*9960*/  FSEL R23, R23, -INF , P5 ;  /* 0xff80000017177808 */ /* 0x000fe40002800000 */
[----:B------:R-:W-:Y:S02]  /*9970*/  FMNMX.FTZ R0, R141, R0, !PT ;  /* 0x000000008d007209 */ /* 0x000fe40007810000 */
[----:B------:R-:W-:Y:S02]  /*9980*/  ISETP.GT.AND P5, PT, R146, 0x21, PT ;  /* 0x000000219200780c */ /* 0x000fe40003fa4270 */
[----:B------:R-:W-:Y:S02]  /*9990*/  FSEL R161, R161, -INF , P4 ;  /* 0xff800000a1a17808 */ /* 0x000fe40002000000 */
[----:B------:R-:W-:-:S02]  /*99a0*/  FMNMX.FTZ R0, R23, R0, !PT ;  /* 0x0000000017007209 */ /* 0x000fc40007810000 */
[----:B------:R-:W-:Y:S02]  /*99b0*/  ISETP.GT.AND P4, PT, R146, 0x28, PT ;  /* 0x000000289200780c */ /* 0x000fe40003f84270 */
[----:B----4-:R-:W-:Y:S02]  /*99c0*/  FMNMX.FTZ R10, R207, R10, !PT ;  /* 0x0000000acf0a7209 */ /* 0x010fe40007810000 */
[----:B------:R-:W-:Y:S02]  /*99d0*/  FMNMX.FTZ R0, R161, R0, !PT ;  /* 0x00000000a1007209 */ /* 0x000fe40007810000 */
[C---:B------:R-:W-:Y:S01]  /*99e0*/  FSETP.NEU.FTZ.AND P3, PT, R10.reuse, -INF , PT ;  /* 0xff8000000a00780b */ /* 0x040fe20003f7d000 */
[----:B---3--:R-:W-:Y:S01]  /*99f0*/  FMUL.FTZ R120, R10, R6 ;  /* 0x000000060a787220 */ /* 0x008fe20000410000 */
[----:B------:R-:W-:-:S04]  /*9a00*/  R2UR UR14, R204 ;  /* 0x00000000cc0e72ca */ /* 0x000fc800000e0000 */
[----:B------:R-:W-:-:S05]  /*9a10*/  FSEL R120, R120, RZ, P3 ;  /* 0x000000ff78787208 */ /* 0x000fca0001800000 */
[-CC-:B------:R-:W-:Y:S01]  /*9a20*/  FFMA.FTZ R20, R205, R6.reuse, -R120.reuse ;  /* 0x00000006cd147223 */ /* 0x180fe20000010878 */
[-CC-:B0-----:R-:W-:Y:S01]  /*9a30*/  FFMA.FTZ R124, R191, R6.reuse, -R120.reuse ;  /* 0x00000006bf7c7223 */ /* 0x181fe20000010878 */
        /* <DEDUP_REMOVED lines=11> */
[----:B------:R-:W-:Y:S01]  /*9af0*/  FFMA.FTZ R127, R127, R6, -R120 ;  /* 0x000000067f7f7223 */ /* 0x000fe20000010878 */
[----:B------:R-:W-:-:S02]  /*9b00*/  WARPGROUP.DEPBAR.LE gsb0, 0x0 ;  /* 0x00008000000079c5 */ /* 0x000fc40000010000 */
[----:B------:R-:W-:Y:S01]  /*9b10*/  WARPGROUP.ARRIVE ;  /* 0x00000000000079c5 */ /* 0x000fe20000000000 */
[----:B------:R-:W-:Y:S01]  /*9b20*/  FSEL R185, R152, -INF , P5 ;  /* 0xff80000098b97808 */ /* 0x000fe20002800000 */
[----:B------:R-:W-:Y:S01]  /*9b30*/  MUFU.EX2 R201, R201 ;  /* 0x000000c900c97308 */ /* 0x000fe20000000800 */
[----:B------:R-:W-:Y:S01]  /*9b40*/  ISETP.GT.AND P5, PT, R146, 0x29, PT ;  /* 0x000000299200780c */ /* 0x000fe20003fa4270 */
[----:B------:R-:W-:Y:S01]  /*9b50*/  UISETP.GT.AND UP1, UPT, UR59, UR14, UPT ;  /* 0x0000000e3b00728c */ /* 0x000fe2000bf24270 */
[----:B------:R-:W-:Y:S01]  /*9b60*/  FSEL R187, R154, -INF , P4 ;  /* 0xff8000009abb7808 */ /* 0x000fe20002000000 */
[----:B------:R-:W-:Y:S01]  /*9b70*/  HGMMA.64x192x16.F32 R24, R180, gdesc[UR4].tnspB, R24, gsb0 ;  /* 0x42e00004b4187df0 */ /* 0x000fe20008000818 */
[----:B------:R-:W-:Y:S01]  /*9b80*/  FMNMX.FTZ R0, R185, R0, !PT ;  /* 0x00000000b9007209 */ /* 0x000fe20007810000 */
[----:B------:R-:W-:Y:S01]  /*9b90*/  UIADD3 UR6, UR10, 0x300, URZ ;  /* 0x000003000a067890 */ /* 0x000fe2000fffe03f */
[C---:B------:R-:W-:Y:S01]  /*9ba0*/  ISETP.GT.AND P4, PT, R146.reuse, 0x30, PT ;  /* 0x000000309200780c */ /* 0x040fe20003f84270 */
[----:B------:R-:W-:Y:S01]  /*9bb0*/  UMOV UR7, 0x40000040 ;  /* 0x4000004000077882 */ /* 0x000fe20000000000 */
[----:B------:R-:W-:Y:S01]  /*9bc0*/  FSEL R153, R153, -INF , P5 ;  /* 0xff80000099997808 */ /* 0x000fe20002800000 */
[----:B------:R-:W-:Y:S01]  /*9bd0*/  MUFU.EX2 R203, R203 ;  /* 0x000000cb00cb7308 */ /* 0x000fe20000000800 */
[----:B------:R-:W-:Y:S01]  /*9be0*/  FMNMX.FTZ R0, R187, R0, !PT ;  /* 0x00000000bb007209 */ /* 0x000fe20007810000 */
[----:B------:R-:W-:Y:S01]  /*9bf0*/  UIADD3 UR59, UR59, -0x1, URZ ;  /* 0xffffffff3b3b7890 */ /* 0x000fe2000fffe03f */
[----:B------:R-:W-:-:S02]  /*9c00*/  ISETP.GT.AND P5, PT, R146, 0x31, PT ;  /* 0x000000319200780c */ /* 0x000fc40003fa4270 */
[----:B------:R-:W-:Y:S02]  /*9c10*/  FSEL R205, R144, -INF , P4 ;  /* 0xff80000090cd7808 */ /* 0x000fe40002000000 */
[----:B------:R-:W-:Y:S01]  /*9c20*/  FMNMX.FTZ R0, R153, R0, !PT ;  /* 0x0000000099007209 */ /* 0x000fe20007810000 */
[----:B------:R-:W-:Y:S01]  /*9c30*/  MUFU.EX2 R22, R22 ;  /* 0x0000001600167308 */ /* 0x000fe20000000800 */
[C---:B------:R-:W-:Y:S02]  /*9c40*/  ISETP.GT.AND P4, PT, R146.reuse, 0x38, PT ;  /* 0x000000389200780c */ /* 0x040fe40003f84270 */
[----:B------:R-:W-:Y:S02]  /*9c50*/  FSEL R145, R145, -INF , P5 ;  /* 0xff80000091917808 */ /* 0x000fe40002800000 */
[----:B------:R-:W-:Y:S02]  /*9c60*/  FMNMX.FTZ R0, R205, R0, !PT ;  /* 0x00000000cd007209 */ /* 0x000fe40007810000 */
[----:B------:R-:W-:Y:S01]  /*9c70*/  ISETP.GT.AND P5, PT, R146, 0x39, PT ;  /* 0x000000399200780c */ /* 0x000fe20003fa4270 */
[----:B------:R-:W-:Y:S01]  /*9c80*/  MUFU.EX2 R197, R197 ;  /* 0x000000c500c57308 */ /* 0x000fe20000000800 */
[----:B------:R-:W-:Y:S01]  /*9c90*/  FSEL R211, R126, -INF , P4 ;  /* 0xff8000007ed37808 */ /* 0x000fe20002000000 */
[----:B------:R-:W-:Y:S01]  /*9ca0*/  FFMA.FTZ R126, R175, R6, -R120 ;  /* 0x00000006af7e7223 */ /* 0x000fe20000010878 */
[----:B------:R-:W-:-:S02]  /*9cb0*/  FMNMX.FTZ R0, R145, R0, !PT ;  /* 0x0000000091007209 */ /* 0x000fc40007810000 */
[----:B------:R-:W-:Y:S02]  /*9cc0*/  ISETP.GT.AND P4, PT, R146, 0x40, PT ;  /* 0x000000409200780c */ /* 0x000fe40003f84270 */
[----:B------:R-:W-:Y:S01]  /*9cd0*/  FSEL R207, R130, -INF , P5 ;  /* 0xff80000082cf7808 */ /* 0x000fe20002800000 */
        /* <DEDUP_REMOVED lines=12> */
[----:B------:R-:W-:Y:S01]  /*9da0*/  FFMA.FTZ R134, R157, R6, -R120 ;  /* 0x000000069d867223 */ /* 0x000fe20000010878 */
[----:B------:R-:W-:-:S02]  /*9db0*/  FMNMX.FTZ R0, R209, R0, !PT ;  /* 0x00000000d1007209 */ /* 0x000fc40007810000 */
[----:B------:R-:W-:Y:S01]  /*9dc0*/  ISETP.GT.AND P5, PT, R146, 0x49, PT ;  /* 0x000000499200780c */ /* 0x000fe20003fa4270 */
[----:B------:R-:W-:Y:S01]  /*9dd0*/  MUFU.EX2 R124, R124 ;  /* 0x0000007c007c7308 */ /* 0x000fe20000000800 */
[----:B------:R-:W-:Y:S01]  /*9de0*/  FSEL R189, R138, -INF , P4 ;  /* 0xff8000008abd7808 */ /* 0x000fe20002000000 */
[----:B------:R-:W-:Y:S01]  /*9df0*/  FFMA.FTZ R138, R163, R6, -R120 ;  /* 0x00000006a38a7223 */ /* 0x000fe20000010878 */
[----:B------:R-:W-:Y:S02]  /*9e00*/  FMNMX.FTZ R0, R191, R0, !PT ;  /* 0x00000000bf007209 */ /* 0x000fe40007810000 */
[----:B------:R-:W-:Y:S02]  /*9e10*/  ISETP.GT.AND P4, PT, R146, 0x50, PT ;  /* 0x000000509200780c */ /* 0x000fe40003f84270 */
[----:B-----5:R-:W-:Y:S01]  /*9e20*/  FSEL R137, R137, -INF , P5 ;  /* 0xff80000089897808 */ /* 0x020fe20002800000 */
[----:B------:R-:W-:Y:S01]  /*9e30*/  MUFU.EX2 R193, R193 ;  /* 0x000000c100c17308 */ /* 0x000fe20000000800 */
[----:B------:R-:W-:-:S02]  /*9e40*/  FMNMX.FTZ R0, R189, R0, !PT ;  /* 0x00000000bd007209 */ /* 0x000fc40007810000 */
[----:B------:R-:W-:Y:S02]  /*9e50*/  ISETP.GT.AND P5, PT, R146, 0x51, PT ;  /* 0x000000519200780c */ /* 0x000fe40003fa4270 */
[----:B------:R-:W-:Y:S01]  /*9e60*/  FSEL R175, R140, -INF , P4 ;  /* 0xff8000008caf7808 */ /* 0x000fe20002000000 */
[--C-:B------:R-:W-:Y:S01]  /*9e70*/  FFMA.FTZ R140, R171, R6, -R120.reuse ;  /* 0x00000006ab8c7223 */ /* 0x100fe20000010878 */
[----:B------:R-:W-:Y:S01]  /*9e80*/  FMNMX.FTZ R0, R137, R0, !PT ;  /* 0x0000000089007209 */ /* 0x000fe20007810000 */
[----:B------:R-:W-:Y:S01]  /*9e90*/  MUFU.EX2 R126, R126 ;  /* 0x0000007e007e7308 */ /* 0x000fe20000000800 */
[----:B------:R-:W-:Y:S02]  /*9ea0*/  ISETP.GT.AND P4, PT, R146, 0x58, PT ;  /* 0x000000589200780c */ /* 0x000fe40003f84270 */
[----:B--2---:R-:W-:Y:S01]  /*9eb0*/  FSEL R213, R128, -INF , P5 ;  /* 0xff80000080d57808 */ /* 0x004fe20002800000 */
[--C-:B------:R-:W-:Y:S01]  /*9ec0*/  FFMA.FTZ R128, R131, R6, -R120.reuse ;  /* 0x0000000683807223 */ /* 0x100fe20000010878 */
[----:B------:R-:W-:Y:S01]  /*9ed0*/  FMNMX.FTZ R0, R175, R0, !PT ;  /* 0x00000000af007209 */ /* 0x000fe20007810000 */
[-CC-:B------:R-:W-:Y:S01]  /*9ee0*/  FFMA.FTZ R131, R155, R6.reuse, -R120.reuse ;  /* 0x000000069b837223 */ /* 0x180fe20000010878 */
[----:B------:R-:W-:Y:S01]  /*9ef0*/  ISETP.GT.AND P5, PT, R146, 0x59, PT ;  /* 0x000000599200780c */ /* 0x000fe20003fa4270 */
[----:B------:R-:W-:Y:S01]  /*9f00*/  MUFU.EX2 R195, R195 ;  /* 0x000000c300c37308 */ /* 0x000fe20000000800 */
[----:B------:R-:W-:Y:S01]  /*9f10*/  FSEL R147, R142, -INF , P4 ;  /* 0xff8000008e937808 */ /* 0x000fe20002000000 */
[----:B------:R-:W-:Y:S01]  /*9f20*/  FFMA.FTZ R142, R169, R6, -R120 ;  /* 0x00000006a98e7223 */ /* 0x000fe20000010878 */
[----:B------:R-:W-:-:S02]  /*9f30*/  FMNMX.FTZ R0, R213, R0, !PT ;  /* 0x00000000d5007209 */ /* 0x000fc40007810000 */
[----:B------:R-:W-:Y:S02]  /*9f40*/  ISETP.GT.AND P4, PT, R146, 0x60, PT ;  /* 0x000000609200780c */ /* 0x000fe40003f84270 */
[----:B------:R-:W-:Y:S01]  /*9f50*/  FSEL R215, R132, -INF , P5 ;  /* 0xff80000084d77808 */ /* 0x000fe20002800000 */
[----:B------:R-:W-:Y:S01]  /*9f60*/  FFMA.FTZ R132, R151, R6, -R120 ;  /* 0x0000000697847223 */ /* 0x000fe20000010878 */
[----:B------:R-:W-:Y:S01]  /*9f70*/  FMNMX.FTZ R0, R147, R0, !PT ;  /* 0x0000000093007209 */ /* 0x000fe20007810000 */
[----:B------:R-:W-:Y:S01]  /*9f80*/  MUFU.EX2 R128, R128 ;  /* 0x0000008000807308 */ /* 0x000fe20000000800 */
[----:B------:R-:W-:Y:S02]  /*9f90*/  ISETP.GT.AND P5, PT, R146, 0x61, PT ;  /* 0x000000619200780c */ /* 0x000fe40003fa4270 */
[----:B------:R-:W-:Y:S02]  /*9fa0*/  FSEL R217, R150, -INF , P4 ;  /* 0xff80000096d97808 */ /* 0x000fe40002000000 */
[----:B------:R-:W-:-:S02]  /*9fb0*/  FMNMX.FTZ R0, R215, R0, !PT ;  /* 0x00000000d7007209 */ /* 0x000fc40007810000 */
[----:B------:R-:W-:Y:S01]  /*9fc0*/  ISETP.GT.AND P4, PT, R146, 0x68, PT ;  /* 0x000000689200780c */ /* 0x000fe20003f84270 */
[----:B------:R-:W-:Y:S01]  /*9fd0*/  MUFU.EX2 R130, R130 ;  /* 0x0000008200827308 */ /* 0x000fe20000000800 */
[----:B------:R-:W-:Y:S02]  /*9fe0*/  FSEL R219, R148, -INF , P5 ;  /* 0xff80000094db7808 */ /* 0x000fe40002800000 */
[----:B------:R-:W-:Y:S02]  /*9ff0*/  FMNMX.FTZ R0, R217, R0, !PT ;  /* 0x00000000d9007209 */ /* 0x000fe40007810000 */
[----:B------:R-:W-:Y:S02]  /*a000*/  ISETP.GT.AND P5, PT, R146, 0x69, PT ;  /* 0x000000699200780c */ /* 0x000fe40003fa4270 */
[----:B------:R-:W-:Y:S01]  /*a010*/  FSEL R221, R156, -INF , P4 ;  /* 0xff8000009cdd7808 */ /* 0x000fe20002000000 */
[----:B------:R-:W-:Y:S01]  /*a020*/  MUFU.EX2 R139, R139 ;  /* 0x0000008b008b7308 */ /* 0x000fe20000000800 */
[----:B------:R-:W-:-:S02]  /*a030*/  FMNMX.FTZ R0, R219, R0, !PT ;  /* 0x00000000db007209 */ /* 0x000fc40007810000 */
[----:B-1----:R-:W-:Y:S02]  /*a040*/  FSEL R223, R158, -INF , P5 ;  /* 0xff8000009edf7808 */ /* 0x002fe40002800000 */
[----:B------:R-:W-:-:S03]  /*a050*/  FMNMX.FTZ R0, R221, R0, !PT ;  /* 0x00000000dd007209 */ /* 0x000fc60007810000 */
[----:B------:R-:W-:Y:S01]  /*a060*/  MUFU.EX2 R132, R132 ;  /* 0x0000008400847308 */ /* 0x000fe20000000800 */
[----:B------:R-:W-:-:S05]  /*a070*/  FMNMX.FTZ R0, R223, R0, !PT ;  /* 0x00000000df007209 */ /* 0x000fca0007810000 */
[----:B------:R-:W0:Y:S02]  /*a080*/  SHFL.BFLY PT, R11, R0, 0x2, 0x1f ;  /* 0x0c401f00000b7f89 */ /* 0x000e2400000e0000 */
        /* <DEDUP_REMOVED lines=11> */
[C---:B------:R-:W-:Y:S02]  /*a140*/  FMUL.FTZ R144, R11.reuse, R6 ;  /* 0x000000060b907220 */ /* 0x040fe40000410000 */
[----:B------:R-:W-:Y:S01]  /*a150*/  MUFU.EX2 R127, R127 ;  /* 0x0000007f007f7308 */ /* 0x000fe20000000800 */
[----:B------:R-:W-:Y:S02]  /*a160*/  FSEL R0, R11, RZ, P4 ;  /* 0x000000ff0b007208 */ /* 0x000fe40002000000 */
[----:B------:R-:W-:-:S03]  /*a170*/  FSEL R144, R144, RZ, P4 ;  /* 0x000000ff90907208 */ /* 0x000fc60002000000 */
[----:B------:R-:W-:Y:S02]  /*a180*/  FADD.FTZ R15, -R0, R15 ;  /* 0x0000000f000f7221 */ /* 0x000fe40000010100 */
[----:B------:R-:W-:Y:S01]  /*a190*/  MUFU.EX2 R142, R142 ;  /* 0x0000008e008e7308 */ /* 0x000fe20000000800 */
[-CC-:B------:R-:W-:Y:S01]  /*a1a0*/  FFMA.FTZ R198, R141, R6.reuse, -R144.reuse ;  /* 0x000000068dc67223 */ /* 0x180fe20000010890 */
[----:B------:R-:W-:Y:S01]  /*a1b0*/  FSEL R141, R10, RZ, P3 ;  /* 0x000000ff0a8d7208 */ /* 0x000fe20001800000 */
[-CC-:B------:R-:W-:Y:S01]  /*a1c0*/  FFMA.FTZ R151, R2, R6.reuse, -R144.reuse ;  /* 0x0000000602977223 */ /* 0x180fe20000010890 */
[-C--:B------:R-:W-:Y:S01]  /*a1d0*/  FMUL.FTZ R0, R15, R6.reuse ;  /* 0x000000060f007220 */ /* 0x080fe20000410000 */
[-CC-:B------:R-:W-:Y:S01]  /*a1e0*/  FFMA.FTZ R200, R121, R6.reuse, -R144.reuse ;  /* 0x0000000679c87223 */ /* 0x180fe20000010890 */
[-C--:B------:R-:W-:Y:S01]  /*a1f0*/  FFMA.FTZ R202, R125, R6.reuse, -R144 ;  /* 0x000000067dca7223 */ /* 0x080fe20000010890 */
[----:B------:R-:W-:Y:S01]  /*a200*/  FADD.FTZ R141, -R141, R14 ;  /* 0x0000000e8d8d7221 */ /* 0x000fe20000010100 */
[-CC-:B------:R-:W-:Y:S01]  /*a210*/  FFMA.FTZ R121, R129, R6.reuse, -R144.reuse ;  /* 0x0000000681797223 */ /* 0x180fe20000010890 */
[----:B------:R-:W-:Y:S01]  /*a220*/  MUFU.EX2 R151, R151 ;  /* 0x0000009700977308 */ /* 0x000fe20000000800 */
[-CC-:B------:R-:W-:Y:S01]  /*a230*/  FFMA.FTZ R196, R133, R6.reuse, -R144.reuse ;  /* 0x0000000685c47223 */ /* 0x180fe20000010890 */
[-C--:B------:R-:W-:Y:S01]  /*a240*/  FMUL.FTZ R141, R141, R6.reuse ;  /* 0x000000068d8d7220 */ /* 0x080fe20000410000 */
[----:B------:R-:W-:Y:S01]  /*a250*/  MOV R14, UR61 ;  /* 0x0000003d000e7c02 */ /* 0x000fe20008000f00 */
[----:B------:R-:W-:Y:S01]  /*a260*/  FFMA.FTZ R133, R145, R6, -R144 ;  /* 0x0000000691857223 */ /* 0x000fe20000010890 */
[----:B------:R-:W-:-:S02]  /*a270*/  IMAD.U32 R145, RZ, RZ, UR11 ;  /* 0x0000000bff917e24 */ /* 0x000fc4000f8e00ff */
[-CC-:B------:R-:W-:Y:S01]  /*a280*/  FFMA.FTZ R21, R21, R6.reuse, -R144.reuse ;  /* 0x0000000615157223 */ /* 0x180fe20000010890 */
[-CC-:B------:R-:W-:Y:S01]  /*a290*/  FFMA.FTZ R23, R23, R6.reuse, -R144.reuse ;  /* 0x0000000617177223 */ /* 0x180fe20000010890 */
[----:B------:R-:W0:Y:S01]  /*a2a0*/  MUFU.EX2 R0, R0 ;  /* 0x0000000000007308 */ /* 0x000e220000000800 */
[----:B------:R-:W-:Y:S02]  /*a2b0*/  @!P1 VIADD R14, R14, 0x36840 ;  /* 0x000368400e0e9836 */ /* 0x000fe40000000000 */
[-CC-:B------:R-:W-:Y:S01]  /*a2c0*/  FFMA.FTZ R192, R161, R6.reuse, -R144.reuse ;  /* 0x00000006a1c07223 */ /* 0x180fe20000010890 */
[----:B------:R-:W-:Y:S02]  /*a2d0*/  @!P1 VIADD R145, R145, 0x36860 ;  /* 0x0003686091919836 */ /* 0x000fe40000000000 */
[-CC-:B------:R-:W-:Y:S01]  /*a2e0*/  FFMA.FTZ R125, R185, R6.reuse, -R144.reuse ;  /* 0x00000006b97d7223 */ /* 0x180fe20000010890 */
[-C--:B------:R-:W-:Y:S01]  /*a2f0*/  FFMA.FTZ R194, R187, R6.reuse, -R144 ;  /* 0x00000006bbc27223 */ /* 0x080fe20000010890 */
[----:B------:R-:W-:Y:S01]  /*a300*/  @!P1 PRMT R14, RZ, 0x654, R14 ;  /* 0x00000654ff0e9816 */ /* 0x000fe2000000000e */
[-CC-:B------:R-:W-:Y:S01]  /*a310*/  FFMA.FTZ R129, R153, R6.reuse, -R144.reuse ;  /* 0x0000000699817223 */ /* 0x180fe20000010890 */
[----:B------:R0:W1:Y:S01]  /*a320*/  MUFU.EX2 R2, R141 ;  /* 0x0000008d00027308 */ /* 0x0000620000000800 */
[-CC-:B------:R-:W-:Y:S01]  /*a330*/  FFMA.FTZ R188, R205, R6.reuse, -R144.reuse ;  /* 0x00000006cdbc7223 */ /* 0x180fe20000010890 */
[-CC-:B------:R-:W-:Y:S01]  /*a340*/  FFMA.FTZ R137, R137, R6.reuse, -R144.reuse ;  /* 0x0000000689897223 */ /* 0x180fe20000010890 */
[----:B------:R-:W-:Y:S01]  /*a350*/  FFMA.FTZ R190, R211, R6, -R144 ;  /* 0x00000006d3be7223 */ /* 0x000fe20000010890 */
[----:B------:R-:W-:-:S02]  /*a360*/  WARPGROUP.DEPBAR.LE gsb0, 0x0 ;  /* 0x00008000000079c5 */ /* 0x000fc40000010000 */
[----:B------:R-:W-:Y:S01]  /*a370*/  WARPGROUP.ARRIVE ;  /* 0x00000000000079c5 */ /* 0x000fe20000000000 */
[--C-:B------:R-:W-:Y:S01]  /*a380*/  FFMA.FTZ R15, R207, R6, -R144.reuse ;  /* 0x00000006cf0f7223 */ /* 0x100fe20000010890 */
[----:B------:R-:W2:Y:S01]  /*a390*/  MUFU.EX2 R200, R200 ;  /* 0x000000c800c87308 */ /* 0x000ea20000000800 */
[----:B0-----:R-:W-:Y:S01]  /*a3a0*/  FFMA.FTZ R141, R0, R8, R151 ;  /* 0x00000008008d7223 */ /* 0x001fe20000010097 */
[----:B------:R-:W-:Y:S01]  /*a3b0*/  @!P1 PRMT R8, RZ, 0x654, R145 ;  /* 0x00000654ff089816 */ /* 0x000fe20000000091 */
[-CC-:B------:R-:W-:Y:S01]  /*a3c0*/  FFMA.FTZ R184, R209, R6.reuse, -R144.reuse ;  /* 0x00000006d1b87223 */ /* 0x180fe20000010890 */
[----:B------:R-:W-:Y:S01]  /*a3d0*/  HGMMA.64x192x16.F32 R24, R176, gdesc[UR4].tnspB, R24, gsb0 ;  /* 0x42e00004b0187df0 */ /* 0x000fe20008000818 */
[-CC-:B------:R-:W-:Y:S01]  /*a3e0*/  FFMA.FTZ R191, R191, R6.reuse, -R144.reuse ;  /* 0x00000006bfbf7223 */ /* 0x180fe20000010890 */
[-CC-:B------:R-:W-:Y:S01]  /*a3f0*/  FFMA.FTZ R186, R189, R6.reuse, -R144.reuse ;  /* 0x00000006bdba7223 */ /* 0x180fe20000010890 */
[-C--:B------:R-:W-:Y:S01]  /*a400*/  FFMA.FTZ R175, R175, R6.reuse, -R144 ;  /* 0x00000006afaf7223 */ /* 0x080fe20000010890 */
[----:B------:R-:W0:Y:S01]  /*a410*/  MUFU.EX2 R202, R202 ;  /* 0x000000ca00ca7308 */ /* 0x000e220000000800 */
[----:B-1----:R-:W-:Y:S01]  /*a420*/  FFMA.FTZ R145, R2, R7, R201 ;  /* 0x0000000702917223 */ /* 0x002fe200000100c9 */
[-C--:B------:R-:W-:Y:S01]  /*a430*/  FFMA.FTZ R181, R165, R6.reuse, -R120 ;  /* 0x00000006a5b57223 */ /* 0x080fe20000010878 */
[-C--:B------:R-:W-:Y:S01]  /*a440*/  FFMA.FTZ R213, R213, R6.reuse, -R144 ;  /* 0x00000006d5d57223 */ /* 0x080fe20000010890 */
[-C--:B------:R-:W-:Y:S01]  /*a450*/  FFMA.FTZ R183, R167, R6.reuse, -R120 ;  /* 0x00000006a7b77223 */ /* 0x080fe20000010878 */
[-CC-:B------:R-:W-:Y:S01]  /*a460*/  FFMA.FTZ R147, R147, R6.reuse, -R144.reuse ;  /* 0x0000000693937223 */ /* 0x180fe20000010890 */
[-CC-:B------:R-:W-:Y:S01]  /*a470*/  FFMA.FTZ R215, R215, R6.reuse, -R144.reuse ;  /* 0x00000006d7d77223 */ /* 0x180fe20000010890 */
[-CC-:B------:R-:W-:Y:S01]  /*a480*/  FFMA.FTZ R217, R217, R6.reuse, -R144.reuse ;  /* 0x00000006d9d97223 */ /* 0x180fe20000010890 */
[----:B------:R-:W1:Y:S01]  /*a490*/  MUFU.EX2 R121, R121 ;  /* 0x0000007900797308 */ /* 0x000e620000000800 */
[----:B--2---:R-:W-:Y:S01]  /*a4a0*/  FADD.FTZ R141, R200, R141 ;  /* 0x0000008dc88d7221 */ /* 0x004fe20000010000 */
[-CC-:B------:R-:W-:Y:S01]  /*a4b0*/  FFMA.FTZ R219, R219, R6.reuse, -R144.reuse ;  /* 0x00000006dbdb7223 */ /* 0x180fe20000010890 */
[-C--:B------:R-:W-:Y:S01]  /*a4c0*/  FFMA.FTZ R221, R221, R6.reuse, -R144 ;  /* 0x00000006dddd7223 */ /* 0x080fe20000010890 */
[-C--:B------:R-:W-:Y:S01]  /*a4d0*/  FFMA.FTZ R120, R149, R6.reuse, -R120 ;  /* 0x0000000695787223 */ /* 0x080fe20000010878 */
[----:B------:R-:W-:Y:S01]  /*a4e0*/  FFMA.FTZ R144, R223, R6, -R144 ;  /* 0x00000006df907223 */ /* 0x000fe20000010890 */
[----:B------:R-:W-:-:S02]  /*a4f0*/  R2UR UR6, R3 ;  /* 0x00000000030672ca */ /* 0x000fc400000e0000 */
[----:B------:R-:W2:Y:S01]  /*a500*/  MUFU.EX2 R196, R196 ;  /* 0x000000c400c47308 */ /* 0x000ea20000000800 */
[----:B------:R-:W-:Y:S02]  /*a510*/  PLOP3.LUT P3, PT, PT, PT, UP1, 0x80, 0x0 ;  /* 0x000000000000781c */ /* 0x000fe40003f6f018 */
[----:B------:R-:W-:Y:S02]  /*a520*/  F2FP.F16.F32.PACK_AB R201, R20, R201 ;  /* 0x000000c914c9723e */ /* 0x000fe400000000ff */
[----:B------:R-:W-:Y:S02]  /*a530*/  F2FP.F16.F32.PACK_AB R200, R200, R151 ;  /* 0x00000097c8c8723e */ /* 0x000fe400000000ff */
[----:B------:R-:W-:Y:S01]  /*a540*/  F2FP.F16.F32.PACK_AB R189, R139, R130 ;  /* 0x000000828bbd723e */ /* 0x000fe200000000ff */
[----:B------:R-:W3:Y:S01]  /*a550*/  MUFU.EX2 R21, R21 ;  /* 0x0000001500157308 */ /* 0x000ee20000000800 */
[----:B------:R-:W-:Y:S02]  /*a560*/  F2FP.F16.F32.PACK_AB R185, R134, R131 ;  /* 0x0000008386b9723e */ /* 0x000fe400000000ff */
[----:B------:R-:W-:-:S05]  /*a570*/  F2FP.F16.F32.PACK_AB R187, R136, R123 ;  /* 0x0000007b88bb723e */ /* 0x000fca00000000ff */
[----:B------:R-:W4:Y:S08]  /*a580*/  MUFU.EX2 R198, R198 ;  /* 0x000000c600c67308 */ /* 0x000f300000000800 */
[----:B------:R-:W5:Y:S08]  /*a590*/  MUFU.EX2 R23, R23 ;  /* 0x0000001700177308 */ /* 0x000f700000000800 */
[----:B------:R-:W5:Y:S08]  /*a5a0*/  MUFU.EX2 R192, R192 ;  /* 0x000000c000c07308 */ /* 0x000f700000000800 */
[----:B------:R-:W5:Y:S08]  /*a5b0*/  MUFU.EX2 R125, R125 ;  /* 0x0000007d007d7308 */ /* 0x000f700000000800 */
[----:B------:R-:W5:Y:S08]  /*a5c0*/  MUFU.EX2 R194, R194 ;  /* 0x000000c200c27308 */ /* 0x000f700000000800 */
[----:B------:R-:W5:Y:S08]  /*a5d0*/  MUFU.EX2 R129, R129 ;  /* 0x0000008100817308 */ /* 0x000f700000000800 */
[----:B------:R-:W5:Y:S08]  /*a5e0*/  MUFU.EX2 R188, R188 ;  /* 0x000000bc00bc7308 */ /* 0x000f700000000800 */
[----:B------:R-:W-:Y:S08]  /*a5f0*/  MUFU.EX2 R146, R137 ;  /* 0x0000008900927308 */ /* 0x000ff00000000800 */
[----:B------:R-:W5:Y:S08]  /*a600*/  MUFU.EX2 R133, R133 ;  /* 0x0000008500857308 */ /* 0x000f700000000800 */
[----:B------:R-:W5:Y:S08]  /*a610*/  MUFU.EX2 R190, R190 ;  /* 0x000000be00be7308 */ /* 0x000f700000000800 */
[----:B------:R-:W5:Y:S08]  /*a620*/  MUFU.EX2 R15, R15 ;  /* 0x0000000f000f7308 */ /* 0x000f700000000800 */
[----:B------:R-:W-:Y:S08]  /*a630*/  MUFU.EX2 R184, R184 ;  /* 0x000000b800b87308 */ /* 0x000ff00000000800 */
[----:B------:R0:W-:Y:S08]  /*a640*/  MUFU.EX2 R7, R191 ;  /* 0x000000bf00077308 */ /* 0x0001f00000000800 */
        /* <DEDUP_REMOVED lines=11> */
[----:B------:R0:W-:Y:S01]  /*a700*/  @!P1 SYNCS.ARRIVE.TRANS64.RED.A1T0 RZ, [R14+URZ], RZ ;  /* 0x000000ff0eff99a7 */ /* 0x0001e2000810043f */
[----:B------:R-:W-:-:S04]  /*a710*/  F2FP.F16.F32.PACK_AB R177, R142, R127 ;  /* 0x0000007f8eb1723e */ /* 0x000fc800000000ff */
[----:B------:R-:W-:Y:S01]  /*a720*/  MUFU.EX2 R176, R217 ;  /* 0x000000d900b07308 */ /* 0x000fe20000000800 */
[----:B------:R2:W-:Y:S01]  /*a730*/  @!P1 SYNCS.ARRIVE.TRANS64.RED.A1T0 RZ, [R8+URZ], RZ ;  /* 0x000000ff08ff99a7 */ /* 0x0005e2000810043f */
[----:B0-----:R-:W-:Y:S01]  /*a740*/  FADD.FTZ R14, R202, R141 ;  /* 0x0000008dca0e7221 */ /* 0x001fe20000010000 */
[----:B-1----:R-:W-:-:S05]  /*a750*/  F2FP.F16.F32.PACK_AB R202, R121, R202 ;  /* 0x000000ca79ca723e */ /* 0x002fca00000000ff */
[----:B------:R-:W-:Y:S01]  /*a760*/  MUFU.EX2 R178, R221 ;  /* 0x000000dd00b27308 */ /* 0x000fe20000000800 */
[----:B--2---:R-:W-:Y:S01]  /*a770*/  FADD.FTZ R8, R20, R145 ;  /* 0x0000009114087221 */ /* 0x004fe20000010000 */
[----:B------:R-:W-:-:S03]  /*a780*/  FADD.FTZ R145, R121, R14 ;  /* 0x0000000e79917221 */ /* 0x000fc60000010000 */
[----:B------:R-:W-:Y:S01]  /*a790*/  FADD.FTZ R141, R203, R8 ;  /* 0x00000008cb8d7221 */ /* 0x000fe20000010000 */
[----:B------:R-:W-:Y:S01]  /*a7a0*/  FADD.FTZ R14, R196, R145 ;  /* 0x00000091c40e7221 */ /* 0x000fe20000010000 */
[C---:B---3--:R-:W-:Y:S01]  /*a7b0*/  F2FP.F16.F32.PACK_AB R196, R21.reuse, R196 ;  /* 0x000000c415c4723e */ /* 0x048fe200000000ff */
[----:B------:R-:W-:Y:S01]  /*a7c0*/  MUFU.EX2 R144, R144 ;  /* 0x0000009000907308 */ /* 0x000fe20000000800 */
[C---:B------:R-:W-:Y:S01]  /*a7d0*/  FADD.FTZ R8, R22.reuse, R141 ;  /* 0x0000008d16087221 */ /* 0x040fe20000010000 */
[----:B------:R-:W-:Y:S01]  /*a7e0*/  FADD.FTZ R145, R21, R14 ;  /* 0x0000000e15917221 */ /* 0x000fe20000010000 */
[----:B------:R-:W-:Y:S02]  /*a7f0*/  F2FP.F16.F32.PACK_AB R203, R22, R203 ;  /* 0x000000cb16cb723e */ /* 0x000fe400000000ff */
[----:B------:R-:W-:Y:S01]  /*a800*/  FADD.FTZ R141, R197, R8 ;  /* 0x00000008c58d7221 */ /* 0x000fe20000010000 */
[----:B----4-:R-:W-:Y:S01]  /*a810*/  FADD.FTZ R14, R198, R145 ;  /* 0x00000091c60e7221 */ /* 0x010fe20000010000 */
[C---:B-----5:R-:W-:Y:S01]  /*a820*/  F2FP.F16.F32.PACK_AB R198, R23.reuse, R198 ;  /* 0x000000c617c6723e */ /* 0x060fe200000000ff */
[----:B------:R-:W0:Y:S01]  /*a830*/  MUFU.EX2 R120, R120 ;  /* 0x0000007800787308 */ /* 0x000e220000000800 */
[C---:B------:R-:W-:Y:S01]  /*a840*/  FADD.FTZ R8, R122.reuse, R141 ;  /* 0x0000008d7a087221 */ /* 0x040fe20000010000 */
[----:B------:R-:W-:Y:S01]  /*a850*/  FADD.FTZ R145, R23, R14 ;  /* 0x0000000e17917221 */ /* 0x000fe20000010000 */
        /* <DEDUP_REMOVED lines=21> */
[----:B------:R-:W-:Y:S02]  /*a9b0*/  F2FP.F16.F32.PACK_AB R190, R15, R190 ;  /* 0x000000be0fbe723e */ /* 0x000fe400000000ff */
[----:B------:R-:W-:Y:S01]  /*a9c0*/  FADD.FTZ R23, R139, R14 ;  /* 0x0000000e8b177221 */ /* 0x000fe20000010000 */
[----:B------:R-:W-:Y:S01]  /*a9d0*/  FADD.FTZ R21, R15, R8 ;  /* 0x000000080f157221 */ /* 0x000fe20000010000 */
[----:B0-----:R-:W-:Y:S02]  /*a9e0*/  F2FP.F16.F32.PACK_AB R179, R120, R143 ;  /* 0x0000008f78b3723e */ /* 0x001fe400000000ff */
[----:B------:R-:W-:Y:S01]  /*a9f0*/  FADD.FTZ R14, R132, R23 ;  /* 0x00000017840e7221 */ /* 0x000fe20000010000 */
[----:B------:R-:W-:Y:S01]  /*aa00*/  FADD.FTZ R8, R184, R21 ;  /* 0x00000015b8087221 */ /* 0x000fe20000010000 */
[----:B------:R-:W-:-:S02]  /*aa10*/  F2FP.F16.F32.PACK_AB R184, R7, R184 ;  /* 0x000000b807b8723e */ /* 0x000fc400000000ff */
[----:B------:R-:W-:Y:S01]  /*aa20*/  FADD.FTZ R14, R135, R14 ;  /* 0x0000000e870e7221 */ /* 0x000fe20000010000 */
[----:B------:R-:W-:-:S03]  /*aa30*/  FADD.FTZ R23, R7, R8 ;  /* 0x0000000807177221 */ /* 0x000fc60000010000 */
[----:B------:R-:W-:Y:S01]  /*aa40*/  FADD.FTZ R21, R131, R14 ;  /* 0x0000000e83157221 */ /* 0x000fe20000010000 */
[----:B------:R-:W-:Y:S01]  /*aa50*/  FADD.FTZ R23, R186, R23 ;  /* 0x00000017ba177221 */ /* 0x000fe20000010000 */
[----:B------:R-:W-:Y:S01]  /*aa60*/  F2FP.F16.F32.PACK_AB R186, R146, R186 ;  /* 0x000000ba92ba723e */ /* 0x000fe200000000ff */
[----:B------:R-:W-:Y:S02]  /*aa70*/  IMAD.MOV.U32 R14, RZ, RZ, R10 ;  /* 0x000000ffff0e7224 */ /* 0x000fe400078e000a */
[----:B------:R-:W-:Y:S01]  /*aa80*/  FADD.FTZ R8, R134, R21 ;  /* 0x0000001586087221 */ /* 0x000fe20000010000 */
[----:B------:R-:W-:Y:S01]  /*aa90*/  FADD.FTZ R23, R146, R23 ;  /* 0x0000001792177221 */ /* 0x000fe20000010000 */
[----:B------:R-:W-:Y:S02]  /*aaa0*/  IMAD.U32 R21, RZ, RZ, UR6 ;  /* 0x00000006ff157e24 */ /* 0x000fe4000f8e00ff */
[----:B------:R-:W-:Y:S01]  /*aab0*/  FADD.FTZ R15, R123, R8 ;  /* 0x000000087b0f7221 */ /* 0x000fe20000010000 */
[----:B------:R-:W-:Y:S01]  /*aac0*/  FADD.FTZ R23, R180, R23 ;  /* 0x00000017b4177221 */ /* 0x000fe20000010000 */
[----:B------:R-:W-:-:S02]  /*aad0*/  F2FP.F16.F32.PACK_AB R180, R213, R180 ;  /* 0x000000b4d5b4723e */ /* 0x000fc400000000ff */
[----:B------:R-:W-:Y:S01]  /*aae0*/  FADD.FTZ R15, R136, R15 ;  /* 0x0000000f880f7221 */ /* 0x000fe20000010000 */
[----:B------:R-:W-:-:S03]  /*aaf0*/  FADD.FTZ R23, R213, R23 ;  /* 0x00000017d5177221 */ /* 0x000fc60000010000 */
        /* <DEDUP_REMOVED lines=16> */
[----:B------:R-:W-:-:S03]  /*ac00*/  MOV R15, R11 ;  /* 0x0000000b000f7202 */ /* 0x000fc60000000f00 */
[----:B------:R-:W-:Y:S01]  /*ac10*/  FADD.FTZ R7, R143, R8 ;  /* 0x000000088f077221 */ /* 0x000fe20000010000 */
[----:B------:R-:W-:-:S03]  /*ac20*/  FADD.FTZ R8, R144, R23 ;  /* 0x0000001790087221 */ /* 0x000fc60000010000 */
[----:B------:R-:W-:Y:S01]  /*ac30*/  FADD.FTZ R7, R120, R7 ;  /* 0x0000000778077221 */ /* 0x000fe20000010000 */
[----:B------:R-:W-:Y:S06]  /*ac40*/  @P3 BRA `(.L_x_5305) ;  /* 0xffffffb000f83947 */ /* 0x000fec000383ffff */
[----:B------:R-:W-:-:S07]  /*ac50*/  IMAD.U32 R20, RZ, RZ, UR59 ;  /* 0x0000003bff147e24 */ /* 0x000fce000f8e00ff */
.L_x_5296:
[----:B------:R-:W-:Y:S02]  /*ac60*/  R2UR UR7, R18 ;  /* 0x00000000120772ca */ /* 0x000fe400000e0000 */
[----:B------:R-:W-:-:S13]  /*ac70*/  R2UR UR6, R20 ;  /* 0x00000000140672ca */ /* 0x000fda00000e0000 */
[----:B------:R-:W-:-:S06]  /*ac80*/  UISETP.GE.AND UP0, UPT, UR6, UR7, UPT ;  /* 0x000000070600728c */ /* 0x000fcc000bf06270 */
[----:B------:R-:W-:-:S13]  /*ac90*/  PLOP3.LUT P2, PT, PT, PT, UP0, 0x80, 0x0 ;  /* 0x000000000000781c */ /* 0x000fda0003f4f008 */
[----:B------:R-:W-:Y:S05]  /*aca0*/  @!P2 BRA `(.L_x_5306) ;  /* 0x000000440038a947 */ /* 0x000fea0003800000 */
[----:B------:R-:W-:Y:S01]  /*acb0*/  R2UR UR7, R3 ;  /* 0x00000000030772ca */ /* 0x000fe200000e0000 */
[----:B------:R-:W-:Y:S01]  /*acc0*/  IMAD.MOV.U32 R13, RZ, RZ, R10 ;  /* 0x000000ffff0d7224 */ /* 0x000fe200078e000a */
[----:B------:R-:W-:Y:S01]  /*acd0*/  UMOV UR61, UR60 ;  /* 0x0000003c003d7c82 */ /* 0x000fe20008000000 */
[----:B------:R-:W-:Y:S01]  /*ace0*/  IMAD.MOV.U32 R12, RZ, RZ, R11 ;  /* 0x000000ffff0c7224 */ /* 0x000fe200078e000b */
[----:B------:R-:W-:-:S09]  /*acf0*/  ULDC UR6, c[0x0][0x9d8] ;  /* 0x0002760000067ab9 */ /* 0x000fd20000000800 */
[----:B------:R-:W-:-:S07]  /*ad00*/  MOV R14, UR7 ;  /* 0x00000007000e7c02 */ /* 0x000fce0008000f00 */
.L_x_5315:
        /* <DEDUP_REMOVED lines=9> */
.L_x_5307:
        /* <DEDUP_REMOVED lines=9> */
.L_x_5308:
[----:B-1----:R-:W-:Y:S05]  /*ae30*/  @P2 BRA `(.L_x_5309) ;  /* 0x00000000000c2947 */ /* 0x002fea0003800000 */
[----:B------:R-:W-:-:S13]  /*ae40*/  R2UR UR7, R15 ;  /* 0x000000000f0772ca */ /* 0x000fda00000e0000 */
[----:B------:R-:W1:Y:S02]  /*ae50*/  SYNCS.PHASECHK.TRANS64.TRYWAIT P2, [UR7+0x36830], R6 ;  /* 0x03683006ff0075a7 */ /* 0x000e640008040147 */
[----:B-1----:R-:W-:Y:S05]  /*ae60*/  @!P2 BRA `(.L_x_5310) ;  /* 0x000000b8004ca947 */ /* 0x002fea0003800000 */
.L_x_5309:
        /* <DEDUP_REMOVED lines=619> */
.L_x_5311:
        /* <DEDUP_REMOVED lines=8> */
.L_x_5312:
[----:B-1----:R-:W-:Y:S05]  /*d5a0*/  @P2 BRA `(.L_x_5313) ;  /* 0x0000000000082947 */ /* 0x002fea0003800000 */
[----:B------:R-:W1:Y:S02]  /*d5b0*/  SYNCS.PHASECHK.TRANS64.TRYWAIT P2, [UR11+0x36850], R0 ;  /* 0x03685000ff0075a7 */ /* 0x000e64000804014b */
[----:B-1----:R-:W-:Y:S05]  /*d5c0*/  @!P2 BRA `(.L_x_5314) ;  /* 0x000000900090a947 */ /* 0x002fea0003800000 */
.L_x_5313:
[----:B------:R-:W-:Y:S01]  /*d5d0*/  R2UR UR7, R16 ;  /* 0x00000000100772ca */ /* 0x000fe200000e0000 */
[----:B------:R-:W-:Y:S01]  /*d5e0*/  WARPGROUP.ARRIVE ;  /* 0x00000000000079c5 */ /* 0x000fe20000000000 */
[----:B------:R-:W-:Y:S01]  /*d5f0*/  UMOV UR15, 0x40000040 ;  /* 0x40000040000f7882 */ /* 0x000fe20000000000 */
[----:B------:R-:W-:Y:S01]  /*d600*/  R2UR UR18, R15 ;  /* 0x000000000f1272ca */ /* 0x000fe200000e0000 */
        /* <DEDUP_REMOVED lines=55> */
[----:B-1----:R-:W-:Y:S01]  /*d980*/  FMNMX.FTZ R0, R175, R0, !PT ;  /* 0x00000000af007209 */ /* 0x002fe20007810000 */
        /* <DEDUP_REMOVED lines=10> */
[----:B------:R-:W-:Y:S01]  /*da30*/  R2UR UR7, R20 ;  /* 0x00000000140772ca */ /* 0x000fe200000e0000 */
[----:B------:R-:W-:-:S03]  /*da40*/  UMOV UR61, UR60 ;  /* 0x0000003c003d7c82 */ /* 0x000fc60008000000 */
[----:B------:R-:W-:Y:S08]  /*da50*/  MUFU.TANH R211, R211 ;  /* 0x000000d300d37308 */ /* 0x000ff00000002400 */
        /* <DEDUP_REMOVED lines=28> */
[----:B------:R-:W-:-:S03]  /*dc20*/  FMUL.FTZ R203, R152, UR6 ;  /* 0x0000000698cb7c20 */ /* 0x000fc60008410000 */
        /* <DEDUP_REMOVED lines=30> */
[----:B-1----:R-:W-:-:S04]  /*de10*/  FMNMX.FTZ R0, R197, R0, !PT ;  /* 0x00000000c5007209 */ /* 0x002fc80007810000 */
[----:B------:R-:W-:-:S03]  /*de20*/  FMNMX.FTZ R0, R201, R0, !PT ;  /* 0x00000000c9007209 */ /* 0x000fc60007810000 */
[----:B------:R-:W1:Y:S01]  /*de30*/  MUFU.TANH R165, R165 ;  /* 0x000000a500a57308 */ /* 0x000e620000002400 */
[----:B--2---:R-:W-:-:S04]  /*de40*/  FMNMX.FTZ R0, R199, R0, !PT ;  /* 0x00000000c7007209 */ /* 0x004fc80007810000 */
[----:B------:R-:W-:-:S04]  /*de50*/  FMNMX.FTZ R0, R203, R0, !PT ;  /* 0x00000000cb007209 */ /* 0x000fc80007810000 */
[----:B------:R-:W-:Y:S02]  /*de60*/  FMNMX.FTZ R0, R205, R0, !PT ;  /* 0x00000000cd007209 */ /* 0x000fe40007810000 */
[----:B---3--:R-:W-:-:S04]  /*de70*/  FMNMX.FTZ R10, R161, R10, !PT ;  /* 0x0000000aa10a7209 */ /* 0x008fc80007810000 */
[----:B------:R-:W-:-:S04]  /*de80*/  FMNMX.FTZ R10, R163, R10, !PT ;  /* 0x0000000aa30a7209 */ /* 0x000fc80007810000 */
[----:B-1----:R-:W-:-:S04]  /*de90*/  FMNMX.FTZ R10, R165, R10, !PT ;  /* 0x0000000aa50a7209 */ /* 0x002fc80007810000 */
        /* <DEDUP_REMOVED lines=71> */
[-CC-:B------:R-:W-:Y:S01]  /*e310*/  FFMA.FTZ R15, R15, R6.reuse, -R2.reuse ;  /* 0x000000060f0f7223 */ /* 0x180fe20000010802 */
[----:B------:R-:W0:Y:S01]  /*e320*/  SHFL.BFLY PT, R193, R10, 0x2, 0x1f ;  /* 0x0c401f000ac17f89 */ /* 0x000e2200000e0000 */
[-CC-:B------:R-:W-:Y:S01]  /*e330*/  FFMA.FTZ R198, R201, R6.reuse, -R2.reuse ;  /* 0x00000006c9c67223 */ /* 0x180fe20000010802 */
[-C--:B------:R-:W-:Y:S01]  /*e340*/  FMUL.FTZ R235, R235, R6.reuse ;  /* 0x00000006ebeb7220 */ /* 0x080fe20000410000 */
        /* <DEDUP_REMOVED lines=17> */
[----:B------:R-:W-:Y:S01]  /*e460*/  FFMA.FTZ R231, R231, R6, -R2 ;  /* 0x00000006e7e77223 */ /* 0x000fe20000010802 */
        /* <DEDUP_REMOVED lines=8> */
[----:B------:R-:W-:-:S04]  /*e4f0*/  FMUL.FTZ R132, R10, R6 ;  /* 0x000000060a847220 */ /* 0x000fc80000410000 */
[-CC-:B------:R-:W-:Y:S01]  /*e500*/  FFMA.FTZ R201, R14, R6.reuse, -R132.reuse ;  /* 0x000000060ec97223 */ /* 0x180fe20000010884 */
[-CC-:B------:R-:W-:Y:S01]  /*e510*/  FFMA.FTZ R14, R21, R6.reuse, -R132.reuse ;  /* 0x00000006150e7223 */ /* 0x180fe20000010884 */
[----:B------:R-:W-:Y:S01]  /*e520*/  MOV R21, UR18 ;  /* 0x0000001200157c02 */ /* 0x000fe20008000f00 */
[-CC-:B------:R-:W-:Y:S01]  /*e530*/  FFMA.FTZ R203, R23, R6.reuse, -R132.reuse ;  /* 0x0000000617cb7223 */ /* 0x180fe20000010884 */
[-CC-:B------:R-:W-:Y:S01]  /*e540*/  FFMA.FTZ R120, R173, R6.reuse, -R132.reuse ;  /* 0x00000006ad787223 */ /* 0x180fe20000010884 */
[----:B------:R-:W-:Y:S01]  /*e550*/  IMAD.U32 R23, RZ, RZ, UR11 ;  /* 0x0000000bff177e24 */ /* 0x000fe2000f8e00ff */
[----:B------:R-:W-:Y:S01]  /*e560*/  MUFU.EX2 R201, R201 ;  /* 0x000000c900c97308 */ /* 0x000fe20000000800 */
[----:B------:R-:W-:Y:S02]  /*e570*/  @!P1 VIADD R20, R21, 0x36840 ;  /* 0x0003684015149836 */ /* 0x000fe40000000000 */
[----:B------:R-:W-:Y:S01]  /*e580*/  FFMA.FTZ R197, R161, R6, -R132 ;  /* 0x00000006a1c57223 */ /* 0x000fe20000010884 */
[----:B------:R-:W-:-:S02]  /*e590*/  @!P1 VIADD R23, R23, 0x36860 ;  /* 0x0003686017179836 */ /* 0x000fc40000000000 */
        /* <DEDUP_REMOVED lines=25> */
[----:B------:R-:W-:-:S03]  /*e730*/  R2UR UR18, R18 ;  /* 0x00000000121272ca */ /* 0x000fc600000e0000 */
[----:B------:R-:W-:Y:S01]  /*e740*/  MUFU.EX2 R197, R197 ;  /* 0x000000c500c57308 */ /* 0x000fe20000000800 */
[----:B------:R-:W-:Y:S02]  /*e750*/  WARPGROUP.DEPBAR.LE gsb0, 0x0 ;  /* 0x00008000000079c5 */ /* 0x000fe40000010000 */
[----:B------:R-:W-:Y:S01]  /*e760*/  WARPGROUP.ARRIVE ;  /* 0x00000000000079c5 */ /* 0x000fe20000000000 */
[-CC-:B------:R-:W-:Y:S01]  /*e770*/  FFMA.FTZ R187, R209, R6.reuse, -R2.reuse ;  /* 0x00000006d1bb7223 */ /* 0x180fe20000010802 */
[-CC-:B------:R-:W-:Y:S01]  /*e780*/  FFMA.FTZ R209, R189, R6.reuse, -R2.reuse ;  /* 0x00000006bdd17223 */ /* 0x180fe20000010802 */
[----:B------:R-:W-:Y:S01]  /*e790*/  FADD.FTZ R189, -R10, R13 ;  /* 0x0000000d0abd7221 */ /* 0x000fe20000010100 */
[-CC-:B------:R-:W-:Y:S01]  /*e7a0*/  FFMA.FTZ R185, R195, R6.reuse, -R2.reuse ;  /* 0x00000006c3b97223 */ /* 0x180fe20000010802 */
[-CC-:B------:R-:W-:Y:S01]  /*e7b0*/  FFMA.FTZ R184, R215, R6.reuse, -R2.reuse ;  /* 0x00000006d7b87223 */ /* 0x180fe20000010802 */
[----:B------:R-:W-:Y:S01]  /*e7c0*/  HGMMA.64x192x16.F32 R24, R180, gdesc[UR12].tnspB, R24, gsb0 ;  /* 0x42e0000cb4187df0 */ /* 0x000fe20008000818 */
[----:B------:R-:W-:Y:S01]  /*e7d0*/  UMOV UR14, UR10 ;  /* 0x0000000a000e7c82 */ /* 0x000fe20008000000 */
[----:B------:R-:W-:Y:S01]  /*e7e0*/  UMOV UR15, 0x40000040 ;  /* 0x40000040000f7882 */ /* 0x000fe20000000000 */
[-C--:B------:R-:W-:Y:S01]  /*e7f0*/  FMUL.FTZ R189, R189, R6.reuse ;  /* 0x00000006bdbd7220 */ /* 0x080fe20000410000 */
[-C--:B------:R-:W-:Y:S01]  /*e800*/  FFMA.FTZ R186, R219, R6.reuse, -R2 ;  /* 0x00000006dbba7223 */ /* 0x080fe20000010802 */
[----:B------:R-:W-:Y:S01]  /*e810*/  MUFU.EX2 R122, R122 ;  /* 0x0000007a007a7308 */ /* 0x000fe20000000800 */
[----:B------:R-:W-:Y:S01]  /*e820*/  FFMA.FTZ R195, R157, R6, -R132 ;  /* 0x000000069dc37223 */ /* 0x000fe20000010884 */
[----:B------:R-:W-:Y:S01]  /*e830*/  UISETP.GT.AND UP0, UPT, UR7, UR18, UPT ;  /* 0x000000120700728c */ /* 0x000fe2000bf04270 */
[----:B------:R-:W-:Y:S01]  /*e840*/  R2UR UR10, R3 ;  /* 0x00000000030a72ca */ /* 0x000fe200000e0000 */
[----:B------:R-:W-:-:S04]  /*e850*/  UIADD3 UR7, UR7, -0x1, URZ ;  /* 0xffffffff07077890 */ /* 0x000fc8000fffe03f */
[----:B------:R-:W-:Y:S01]  /*e860*/  MUFU.EX2 R198, R198 ;  /* 0x000000c600c67308 */ /* 0x000fe20000000800 */
[----:B------:R-:W-:-:S07]  /*e870*/  PLOP3.LUT P2, PT, PT, PT, UP0, 0x80, 0x0 ;  /* 0x000000000000781c */ /* 0x000fce0003f4f008 */
        /* <DEDUP_REMOVED lines=32> */
[----:B------:R0:W-:Y:S08]  /*ea80*/  MUFU.EX2 R2, R189 ;  /* 0x000000bd00027308 */ /* 0x0001f00000000800 */
[----:B------:R-:W-:Y:S01]  /*ea90*/  MUFU.EX2 R180, R180 ;  /* 0x000000b400b47308 */ /* 0x000fe20000000800 */
[----:B0-----:R-:W-:-:S07]  /*eaa0*/  FFMA.FTZ R189, R145, R6, -R132 ;  /* 0x0000000691bd7223 */ /* 0x001fce0000010884 */
        /* <DEDUP_REMOVED lines=13> */
[----:B------:R-:W1:Y:S01]  /*eb80*/  MUFU.EX2 R13, R231 ;  /* 0x000000e7000d7308 */ /* 0x000e620000000800 */
[----:B------:R-:W-:-:S02]  /*eb90*/  WARPGROUP.DEPBAR.LE gsb0, 0x0 ;  /* 0x00008000000079c5 */ /* 0x000fc40000010000 */
[----:B------:R2:W-:Y:S05]  /*eba0*/  @!P1 SYNCS.ARRIVE.TRANS64.RED.A1T0 RZ, [R21+URZ], RZ ;  /* 0x000000ff15ff99a7 */ /* 0x0005ea000810043f */
[----:B------:R-:W-:Y:S01]  /*ebb0*/  MUFU.EX2 R179, R233 ;  /* 0x000000e900b37308 */ /* 0x000fe20000000800 */
[----:B0-----:R-:W-:Y:S02]  /*ebc0*/  F2FP.F16.F32.PACK_AB R176, R209, R12 ;  /* 0x0000000cd1b0723e */ /* 0x001fe400000000ff */
[----:B-1----:R-:W-:Y:S02]  /*ebd0*/  F2FP.F16.F32.PACK_AB R178, R13, R22 ;  /* 0x000000160db2723e */ /* 0x002fe400000000ff */
[----:B------:R-:W-:Y:S01]  /*ebe0*/  F2FP.F16.F32.PACK_AB R177, R123, R151 ;  /* 0x000000977bb1723e */ /* 0x000fe200000000ff */
[----:B--2---:R-:W-:Y:S01]  /*ebf0*/  FFMA.FTZ R21, R0, R8, R15 ;  /* 0x0000000800157223 */ /* 0x004fe2000001000f */
[----:B------:R-:W-:Y:S01]  /*ec00*/  @!P1 PRMT R8, RZ, 0x654, R23 ;  /* 0x00000654ff089816 */ /* 0x000fe20000000017 */
[----:B------:R-:W-:Y:S01]  /*ec10*/  FFMA.FTZ R23, R2, R7, R201 ;  /* 0x0000000702177223 */ /* 0x000fe200000100c9 */
[----:B------:R-:W-:Y:S01]  /*ec20*/  F2FP.F16.F32.PACK_AB R201, R14, R201 ;  /* 0x000000c90ec9723e */ /* 0x000fe200000000ff */
[C---:B------:R-:W-:Y:S01]  /*ec30*/  FADD.FTZ R21, R200.reuse, R21 ;  /* 0x00000015c8157221 */ /* 0x040fe20000010000 */
[----:B------:R0:W-:Y:S01]  /*ec40*/  @!P1 SYNCS.ARRIVE.TRANS64.RED.A1T0 RZ, [R8+URZ], RZ ;  /* 0x000000ff08ff99a7 */ /* 0x0001e2000810043f */
[----:B------:R-:W-:Y:S01]  /*ec50*/  F2FP.F16.F32.PACK_AB R200, R200, R15 ;  /* 0x0000000fc8c8723e */ /* 0x000fe200000000ff */
[----:B------:R-:W1:Y:S01]  /*ec60*/  MUFU.EX2 R7, R125 ;  /* 0x0000007d00077308 */ /* 0x000e620000000800 */
[----:B------:R-:W-:Y:S01]  /*ec70*/  FADD.FTZ R134, R202, R21 ;  /* 0x00000015ca867221 */ /* 0x000fe20000010000 */
[----:B------:R-:W-:Y:S01]  /*ec80*/  F2FP.F16.F32.PACK_AB R202, R17, R202 ;  /* 0x000000ca11ca723e */ /* 0x000fe200000000ff */
[----:B0-----:R-:W-:-:S02]  /*ec90*/  FADD.FTZ R8, R14, R23 ;  /* 0x000000170e087221 */ /* 0x001fc40000010000 */
[----:B------:R-:W-:Y:S02]  /*eca0*/  FADD.FTZ R23, R17, R134 ;  /* 0x0000008611177221 */ /* 0x000fe40000010000 */
[----:B------:R-:W-:Y:S02]  /*ecb0*/  FADD.FTZ R21, R203, R8 ;  /* 0x00000008cb157221 */ /* 0x000fe40000010000 */
[----:B------:R-:W-:Y:S01]  /*ecc0*/  FADD.FTZ R134, R196, R23 ;  /* 0x00000017c4867221 */ /* 0x000fe20000010000 */
[C---:B------:R-:W-:Y:S01]  /*ecd0*/  F2FP.F16.F32.PACK_AB R196, R169.reuse, R196 ;  /* 0x000000c4a9c4723e */ /* 0x040fe200000000ff */
[C---:B------:R-:W-:Y:S02]  /*ece0*/  FADD.FTZ R8, R120.reuse, R21 ;  /* 0x0000001578087221 */ /* 0x040fe40000010000 */
[----:B------:R-:W-:Y:S01]  /*ecf0*/  FADD.FTZ R23, R169, R134 ;  /* 0x00000086a9177221 */ /* 0x000fe20000010000 */
[----:B------:R-:W-:Y:S01]  /*ed00*/  F2FP.F16.F32.PACK_AB R203, R120, R203 ;  /* 0x000000cb78cb723e */ /* 0x000fe200000000ff */
[----:B------:R-:W-:-:S02]  /*ed10*/  FADD.FTZ R21, R197, R8 ;  /* 0x00000008c5157221 */ /* 0x000fc40000010000 */
[----:B------:R-:W-:Y:S01]  /*ed20*/  FADD.FTZ R134, R198, R23 ;  /* 0x00000017c6867221 */ /* 0x000fe20000010000 */
[C---:B------:R-:W-:Y:S01]  /*ed30*/  F2FP.F16.F32.PACK_AB R197, R122.reuse, R197 ;  /* 0x000000c57ac5723e */ /* 0x040fe200000000ff */
[----:B------:R-:W-:Y:S02]  /*ed40*/  FADD.FTZ R8, R122, R21 ;  /* 0x000000157a087221 */ /* 0x000fe40000010000 */
[C---:B------:R-:W-:Y:S01]  /*ed50*/  FADD.FTZ R23, R171.reuse, R134 ;  /* 0x00000086ab177221 */ /* 0x040fe20000010000 */
[----:B------:R-:W-:Y:S01]  /*ed60*/  F2FP.F16.F32.PACK_AB R198, R171, R198 ;  /* 0x000000c6abc6723e */ /* 0x000fe200000000ff */
[----:B------:R-:W-:Y:S02]  /*ed70*/  FADD.FTZ R21, R199, R8 ;  /* 0x00000008c7157221 */ /* 0x000fe40000010000 */
[----:B------:R-:W-:Y:S01]  /*ed80*/  FADD.FTZ R134, R192, R23 ;  /* 0x00000017c0867221 */ /* 0x000fe20000010000 */
[C---:B------:R-:W-:Y:S01]  /*ed90*/  F2FP.F16.F32.PACK_AB R199, R124.reuse, R199 ;  /* 0x000000c77cc7723e */ /* 0x040fe200000000ff */
[----:B------:R-:W-:-:S02]  /*eda0*/  FADD.FTZ R8, R124, R21 ;  /* 0x000000157c087221 */ /* 0x000fc40000010000 */
[C---:B------:R-:W-:Y:S01]  /*edb0*/  FADD.FTZ R23, R175.reuse, R134 ;  /* 0x00000086af177221 */ /* 0x040fe20000010000 */
[----:B------:R-:W-:Y:S01]  /*edc0*/  F2FP.F16.F32.PACK_AB R192, R175, R192 ;  /* 0x000000c0afc0723e */ /* 0x000fe200000000ff */
[----:B------:R-:W-:Y:S02]  /*edd0*/  FADD.FTZ R21, R193, R8 ;  /* 0x00000008c1157221 */ /* 0x000fe40000010000 */
[----:B------:R-:W-:Y:S01]  /*ede0*/  FADD.FTZ R132, R194, R23 ;  /* 0x00000017c2847221 */ /* 0x000fe20000010000 */
[C---:B------:R-:W-:Y:S01]  /*edf0*/  F2FP.F16.F32.PACK_AB R194, R185.reuse, R194 ;  /* 0x000000c2b9c2723e */ /* 0x040fe200000000ff */
[----:B------:R-:W-:Y:S02]  /*ee00*/  FADD.FTZ R8, R126, R21 ;  /* 0x000000157e087221 */ /* 0x000fe40000010000 */
[----:B------:R-:W-:Y:S01]  /*ee10*/  FADD.FTZ R17, R185, R132 ;  /* 0x00000084b9117221 */ /* 0x000fe20000010000 */
[----:B-1----:R-:W-:Y:S01]  /*ee20*/  F2FP.F16.F32.PACK_AB R185, R129, R7 ;  /* 0x0000000781b9723e */ /* 0x002fe200000000ff */
[----:B------:R-:W-:-:S02]  /*ee30*/  FADD.FTZ R15, R195, R8 ;  /* 0x00000008c30f7221 */ /* 0x000fc40000010000 */
[----:B------:R-:W-:Y:S01]  /*ee40*/  FADD.FTZ R14, R188, R17 ;  /* 0x00000011bc0e7221 */ /* 0x000fe20000010000 */
[C---:B------:R-:W-:Y:S01]  /*ee50*/  F2FP.F16.F32.PACK_AB R188, R187.reuse, R188 ;  /* 0x000000bcbbbc723e */ /* 0x040fe200000000ff */
[----:B------:R-:W-:Y:S02]  /*ee60*/  FADD.FTZ R8, R128, R15 ;  /* 0x0000000f80087221 */ /* 0x000fe40000010000 */
[----:B------:R-:W-:Y:S01]  /*ee70*/  FADD.FTZ R17, R187, R14 ;  /* 0x0000000ebb117221 */ /* 0x000fe20000010000 */
[----:B------:R-:W-:Y:S01]  /*ee80*/  F2FP.F16.F32.PACK_AB R193, R126, R193 ;  /* 0x000000c17ec1723e */ /* 0x000fe200000000ff */
[----:B------:R-:W-:Y:S02]  /*ee90*/  FADD.FTZ R15, R189, R8 ;  /* 0x00000008bd0f7221 */ /* 0x000fe40000010000 */
[----:B------:R-:W-:Y:S01]  /*eea0*/  FADD.FTZ R14, R190, R17 ;  /* 0x00000011be0e7221 */ /* 0x000fe20000010000 */
[----:B------:R-:W-:Y:S01]  /*eeb0*/  F2FP.F16.F32.PACK_AB R195, R128, R195 ;  /* 0x000000c380c3723e */ /* 0x000fe200000000ff */
[----:B------:R-:W-:-:S02]  /*eec0*/  FADD.FTZ R8, R130, R15 ;  /* 0x0000000f82087221 */ /* 0x000fc40000010000 */
[----:B------:R-:W-:Y:S01]  /*eed0*/  FADD.FTZ R17, R205, R14 ;  /* 0x0000000ecd117221 */ /* 0x000fe20000010000 */
[----:B------:R-:W-:Y:S01]  /*eee0*/  F2FP.F16.F32.PACK_AB R189, R130, R189 ;  /* 0x000000bd82bd723e */ /* 0x000fe200000000ff */
[----:B------:R-:W-:Y:S02]  /*eef0*/  FADD.FTZ R15, R191, R8 ;  /* 0x00000008bf0f7221 */ /* 0x000fe40000010000 */
[----:B------:R-:W-:Y:S01]  /*ef00*/  FADD.FTZ R14, R184, R17 ;  /* 0x00000011b80e7221 */ /* 0x000fe20000010000 */
[C---:B------:R-:W-:Y:S01]  /*ef10*/  F2FP.F16.F32.PACK_AB R191, R20.reuse, R191 ;  /* 0x000000bf14bf723e */ /* 0x040fe200000000ff */
[----:B------:R-:W-:Y:S02]  /*ef20*/  FADD.FTZ R8, R20, R15 ;  /* 0x0000000f14087221 */ /* 0x000fe40000010000 */
[----:B------:R-:W-:Y:S01]  /*ef30*/  FADD.FTZ R15, R207, R14 ;  /* 0x0000000ecf0f7221 */ /* 0x000fe20000010000 */
[----:B------:R-:W0:Y:S01]  /*ef40*/  MUFU.EX2 R20, R127 ;  /* 0x0000007f00147308 */ /* 0x000e220000000800 */
[----:B------:R-:W-:Y:S01]  /*ef50*/  F2FP.F16.F32.PACK_AB R190, R205, R190 ;  /* 0x000000becdbe723e */ /* 0x000fe200000000ff */
        /* <DEDUP_REMOVED lines=23> */
[----:B------:R-:W-:Y:S02]  /*f0d0*/  IMAD.U32 R14, RZ, RZ, UR10 ;  /* 0x0000000aff0e7e24 */ /* 0x000fe4000f8e00ff */
[----:B------:R-:W-:Y:S01]  /*f0e0*/  FADD.FTZ R8, R151, R8 ;  /* 0x0000000897087221 */ /* 0x000fe20000010000 */
[----:B------:R-:W-:-:S03]  /*f0f0*/  FADD.FTZ R12, R22, R7 ;  /* 0x00000007160c7221 */ /* 0x000fc60000010000 */
[----:B------:R-:W-:-:S04]  /*f100*/  FADD.FTZ R8, R123, R8 ;  /* 0x000000087b087221 */ /* 0x000fc80000010000 */
[----:B------:R-:W-:Y:S01]  /*f110*/  FADD.FTZ R7, R179, R8 ;  /* 0x00000008b3077221 */ /* 0x000fe20000010000 */
[C---:B0-----:R-:W-:Y:S01]  /*f120*/  F2FP.F16.F32.PACK_AB R179, R20.reuse, R179 ;  /* 0x000000b314b3723e */ /* 0x041fe200000000ff */
[----:B------:R-:W-:Y:S01]  /*f130*/  FADD.FTZ R8, R13, R12 ;  /* 0x0000000c0d087221 */ /* 0x000fe20000010000 */
[----:B------:R-:W-:Y:S02]  /*f140*/  IMAD.MOV.U32 R13, RZ, RZ, R10 ;  /* 0x000000ffff0d7224 */ /* 0x000fe400078e000a */
[----:B------:R-:W-:Y:S01]  /*f150*/  FADD.FTZ R7, R20, R7 ;  /* 0x0000000714077221 */ /* 0x000fe20000010000 */
[----:B------:R-:W-:Y:S01]  /*f160*/  IMAD.U32 R20, RZ, RZ, UR7 ;  /* 0x00000007ff147e24 */ /* 0x000fe2000f8e00ff */
[----:B------:R-:W-:Y:S01]  /*f170*/  MOV R12, R11 ;  /* 0x0000000b000c7202 */ /* 0x000fe20000000f00 */
[----:B------:R-:W-:Y:S06]  /*f180*/  @P2 BRA `(.L_x_5315) ;  /* 0xffffffb800e02947 */ /* 0x000fec000383ffff */
.L_x_5306:
        /* <DEDUP_REMOVED lines=99> */
.L_x_5316:
        /* <DEDUP_REMOVED lines=8> */
.L_x_5317:
[----:B-1----:R-:W-:Y:S05]  /*f840*/  @P2 BRA `(.L_x_5318) ;  /* 0x0000000000082947 */ /* 0x002fea0003800000 */
[----:B------:R-:W1:Y:S02]  /*f850*/  SYNCS.PHASECHK.TRANS64.TRYWAIT P0, [UR5+0x36850], R0 ;  /* 0x03685000ff0075a7 */ /* 0x000e640008000145 */
[----:B-1----:R-:W-:Y:S05]  /*f860*/  @!P0 BRA `(.L_x_5319) ;  /* 0x0000007000008947 */ /* 0x002fea0003800000 */
.L_x_5318:
[----:B------:R-:W-:Y:S01]  /*f870*/  R2UR UR4, R16 ;  /* 0x00000000100472ca */ /* 0x000fe200000e0000 */
[----:B------:R-:W-:Y:S01]  /*f880*/  WARPGROUP.ARRIVE ;  /* 0x00000000000079c5 */ /* 0x000fe20000000000 */
[----:B------:R-:W-:Y:S01]  /*f890*/  UMOV UR7, 0x40000040 ;  /* 0x4000004000077882 */ /* 0x000fe20000000000 */
[----:B-1----:R-:W1:Y:S01]  /*f8a0*/  SHFL.BFLY PT, R3, R8, 0x2, 0x1f ;  /* 0x0c401f0008037f89 */ /* 0x002e6200000e0000 */
[----:B------:R-:W-:Y:S01]  /*f8b0*/  MOV R12, UR5 ;  /* 0x00000005000c7c02 */ /* 0x000fe20008000f00 */
[----:B------:R-:W-:Y:S02]  /*f8c0*/  IMAD.MOV.U32 R2, RZ, RZ, -0x800000 ;  /* 0xff800000ff027424 */ /* 0x000fe400078e00ff */
[----:B0-----:R-:W0:Y:S02]  /*f8d0*/  SHFL.BFLY PT, R0, R7, 0x2, 0x1f ;  /* 0x0c401f0007007f89 */ /* 0x001e2400000e0000 */
[----:B------:R-:W-:-:S04]  /*f8e0*/  @!P1 VIADD R12, R12, 0x36860 ;  /* 0x000368600c0c9836 */ /* 0x000fc80000000000 */
[----:B------:R-:W-:Y:S01]  /*f8f0*/  UIADD3 UR4, UR4, 0x400, URZ ;  /* 0x0000040004047890 */ /* 0x000fe2000fffe03f */
[----:B------:R-:W-:-:S03]  /*f900*/  @!P1 PRMT R12, RZ, 0x654, R12 ;  /* 0x00000654ff0c9816 */ /* 0x000fc6000000000c */
[----:B------:R-:W-:-:S04]  /*f910*/  USHF.R.U32.HI UR4, URZ, 0x4, UR4 ;  /* 0x000000043f047899 */ /* 0x000fc80008011604 */
[----:B------:R-:W-:-:S04]  /*f920*/  ULOP3.LUT UR4, UR4, 0x3fff, URZ, 0xc0, !UPT ;  /* 0x00003fff04047892 */ /* 0x000fc8000f8ec03f */
[----:B------:R-:W-:Y:S01]  /*f930*/  ULOP3.LUT UR4, UR4, 0x3800000, URZ, 0xfc, !UPT ;  /* 0x0380000004047892 */ /* 0x000fe2000f8efc3f */
[----:B-1----:R-:W-:-:S03]  /*f940*/  FADD.FTZ R3, R3, R8 ;  /* 0x0000000803037221 */ /* 0x002fc60000010000 */
[----:B------:R-:W-:Y:S01]  /*f950*/  UIMAD UR60, UR60, 0xa80, UR4 ;  /* 0x00000a803c3c78a4 */ /* 0x000fe2000f8e0204 */
[----:B0-----:R-:W-:-:S03]  /*f960*/  FADD.FTZ R4, R0, R7 ;  /* 0x0000000700047221 */ /* 0x001fc60000010000 */
[----:B------:R-:W-:Y:S01]  /*f970*/  UIADD3 UR4, UR60, 0x80, URZ ;  /* 0x000000803c047890 */ /* 0x000fe2000fffe03f */
[----:B------:R-:W0:Y:S02]  /*f980*/  SHFL.BFLY PT, R0, R3, 0x1, 0x1f ;  /* 0x0c201f0003007f89 */ /* 0x000e2400000e0000 */
[----:B------:R-:W-:-:S06]  /*f990*/  UMOV UR6, UR60 ;  /* 0x0000003c00067c82 */ /* 0x000fcc0008000000 */
[----:B------:R-:W-:Y:S01]  /*f9a0*/  HGMMA.64x192x16.F32 R24, R200, gdesc[UR4].tnspB, R24, gsb0 ;  /* 0x42e00004c8187df0 */ /* 0x000fe20008000818 */
[----:B------:R-:W-:Y:S01]  /*f9b0*/  UMOV UR7, 0x40000040 ;  /* 0x4000004000077882 */ /* 0x000fe20000000000 */
[----:B------:R-:W-:Y:S01]  /*f9c0*/  UMOV UR6, UR4 ;  /* 0x0000000400067c82 */ /* 0x000fe20008000000 */
[----:B------:R-:W-:Y:S01]  /*f9d0*/  UIADD3 UR4, UR60, 0x100, URZ ;  /* 0x000001003c047890 */ /* 0x000fe2000fffe03f */
[----:B------:R-:W1:Y:S01]  /*f9e0*/  SHFL.BFLY PT, R5, R4, 0x1, 0x1f ;  /* 0x0c201f0004057f89 */ /* 0x000e6200000e0000 */
[----:B0-----:R-:W-:Y:S01]  /*f9f0*/  FADD.FTZ R13, R3, R0 ;  /* 0x00000000030d7221 */ /* 0x001fe20000010000 */
[----:B------:R-:W-:Y:S02]  /*fa00*/  IMAD.MOV.U32 R3, RZ, RZ, RZ ;  /* 0x000000ffff037224 */ /* 0x000fe400078e00ff */
[----:B------:R-:W-:Y:S02]  /*fa10*/  IMAD.MOV.U32 R0, RZ, RZ, -0x800000 ;  /* 0xff800000ff007424 */ /* 0x000fe400078e00ff */
[----:B------:R-:W-:Y:S01]  /*fa20*/  FSETP.NE.FTZ.AND P0, PT, R13, RZ, PT ;  /* 0x000000ff0d00720b */ /* 0x000fe20003f15000 */
[----:B-1----:R-:W-:Y:S01]  /*fa30*/  FADD.FTZ R14, R4, R5 ;  /* 0x00000005040e7221 */ /* 0x002fe20000010000 */
[----:B------:R-:W-:-:S04]  /*fa40*/  IMAD.MOV.U32 R5, RZ, RZ, RZ ;  /* 0x000000ffff057224 */ /* 0x000fc800078e00ff */
        /* <DEDUP_REMOVED lines=15> */
[----:B------:R-:W-:Y:S01]  /*fb40*/  UMOV UR6, UR4 ;  /* 0x0000000400067c82 */ /* 0x000fe20008000000 */
[----:B------:R-:W-:Y:S01]  /*fb50*/  UMOV UR7, 0x40000040 ;  /* 0x4000004000077882 */ /* 0x000fe20000000000 */
[----:B------:R-:W-:Y:S01]  /*fb60*/  UIADD3 UR4, UR60, 0x180, URZ ;  /* 0x000001803c047890 */ /* 0x000fe2000fffe03f */
[----:B------:R-:W-:Y:S02]  /*fb70*/  WARPGROUP.DEPBAR.LE gsb0, 0x0 ;  /* 0x00008000000079c5 */ /* 0x000fe40000010000 */
[----:B------:R-:W-:-:S14]  /*fb80*/  WARPGROUP.ARRIVE ;  /* 0x00000000000079c5 */ /* 0x000fdc0000000000 */
        /* <DEDUP_REMOVED lines=9> */
[----:B------:R-:W-:Y:S02]  /*fc20*/  UIADD3 UR4, UR60, 0x280, URZ ;  /* 0x000002803c047890 */ /* 0x000fe4000fffe03f */
[----:B------:R-:W-:Y:S01]  /*fc30*/  UIADD3 UR60, UR60, 0x300, URZ ;  /* 0x000003003c3c7890 */ /* 0x000fe2000fffe03f */
[----:B------:R-:W-:Y:S02]  /*fc40*/  WARPGROUP.DEPBAR.LE gsb0, 0x0 ;  /* 0x00008000000079c5 */ /* 0x000fe40000010000 */
[----:B------:R-:W-:-:S12]  /*fc50*/  WARPGROUP.ARRIVE ;  /* 0x00000000000079c5 */ /* 0x000fd80000000000 */
[----:B------:R-:W-:Y:S01]  /*fc60*/  HGMMA.64x192x16.F32 R24, R184, gdesc[UR4].tnspB, R24, gsb0 ;  /* 0x42e00004b8187df0 */ /* 0x000fe20008000818 */
[----:B------:R-:W-:Y:S01]  /*fc70*/  UMOV UR6, UR4 ;  /* 0x0000000400067c82 */ /* 0x000fe20008000000 */
[----:B------:R-:W-:Y:S01]  /*fc80*/  UMOV UR7, 0x40000040 ;  /* 0x4000004000077882 */ /* 0x000fe20000000000 */
[----:B------:R-:W-:Y:S02]  /*fc90*/  WARPGROUP.DEPBAR.LE gsb0, 0x0 ;  /* 0x00008000000079c5 */ /* 0x000fe40000010000 */
[----:B------:R-:W-:-:S15]  /*fca0*/  WARPGROUP.ARRIVE ;  /* 0x00000000000079c5 */ /* 0x000fde0000000000 */
        /* <DEDUP_REMOVED lines=104> */
.L_x_5289:
        /* <DEDUP_REMOVED lines=19> */
[----:B0-----:R-:W-:Y:S01]  /*10460*/  IADD3 R4, R3, -0x80, RZ ;  /* 0xffffff8003047810 */ /* 0x001fe20007ffe0ff */
[----:B------:R-:W-:Y:S01]  /*10470*/  ULDC.64 UR8, c[0x0][0xb38] ;  /* 0x0002ce0000087ab9 */ /* 0x000fe20000000a00 */
[----:B---3--:R-:W-:Y:S02]  /*10480*/  USHF.R.S32.HI UR10, URZ, 0x1f, UR12 ;  /* 0x0000001f3f0a7899 */ /* 0x008fe4000801140c */
[----:B------:R-:W-:Y:S01]  /*10490*/  SHF.R.S32.HI R3, RZ, 0x1f, R4 ;  /* 0x0000001fff037819 */ /* 0x000fe20000011404 */
[----:B------:R-:W-:Y:S02]  /*104a0*/  UIMAD UR7, UR7, UR8, URZ ;  /* 0x00000008070772a4 */ /* 0x000fe4000f8e023f */
[----:B------:R-:W0:Y:S01]  /*104b0*/  LDC.64 R14, c[0x0][0xb40] ;  /* 0x0002d000ff0e7b82 */ /* 0x000e220000000a00 */
[CC--:B------:R-:W-:Y:S02]  /*104c0*/  LEA.HI R5, R3.reuse, R4.reuse, RZ, 0x7 ;  /* 0x0000000403057211 */ /* 0x0c0fe400078f38ff */
[----:B------:R-:W-:-:S02]  /*104d0*/  LEA.HI R10, R3, R4, RZ, 0x2 ;  /* 0x00000004030a7211 */ /* 0x000fc400078f10ff */
[C---:B------:R-:W-:Y:S02]  /*104e0*/  LOP3.LUT R7, R5.reuse, 0xffffff80, RZ, 0xc0, !PT ;  /* 0xffffff8005077812 */ /* 0x040fe400078ec0ff */
[----:B------:R-:W-:Y:S01]  /*104f0*/  SHF.R.S32.HI R6, RZ, 0x7, R5 ;  /* 0x00000007ff067819 */ /* 0x000fe20000011405 */
[----:B------:R-:W1:Y:S02]  /*10500*/  @P0 LDC R13, c[0x0][0xbf0] ;  /* 0x0002fc00ff0d0b82 */ /* 0x000e640000000800 */
[----:B------:R-:W-:Y:S01]  /*10510*/  IMAD.IADD R20, R4, 0x1, -R7 ;  /* 0x0000000104147824 */ /* 0x000fe200078e0a07 */
[----:B------:R-:W-:Y:S02]  /*10520*/  LEA.HI R3, R5, R6, RZ, 0x1 ;  /* 0x0000000605037211 */ /* 0x000fe400078f08ff */
        /* <DEDUP_REMOVED lines=17> */
[----:B------:R-:W-:Y:S02]  /*10640*/  SHF.R.S32.HI R7, RZ, 0x5, R7 ;  /* 0x00000005ff077819 */ /* 0x000fe40000011407 */
[----:B------:R-:W-:Y:S01]  /*10650*/  IADD3 R12, R5, -R6, RZ ;  /* 0x80000006050c7210 */ /* 0x000fe20007ffe0ff */
[----:B------:R-:W-:-:S02]  /*10660*/  IMAD.IADD R4, R8, 0x1, -R9 ;  /* 0x0000000108047824 */ /* 0x000fc400078e0a09 */
[----:B------:R-:W0:Y:S01]  /*10670*/  @P0 LDC R9, c[0x0][0xbec] ;  /* 0x0002fb00ff090b82 */ /* 0x000e220000000800 */
[----:B------:R-:W-:Y:S02]  /*10680*/  IMAD.U32 R5, RZ, RZ, UR5 ;  /* 0x00000005ff057e24 */ /* 0x000fe4000f8e00ff */
[----:B------:R-:W-:Y:S02]  /*10690*/  IMAD R6, R7, 0x10, R4 ;  /* 0x0000001007067824 */ /* 0x000fe400078e0204 */
[----:B------:R-:W-:Y:S01]  /*106a0*/  IMAD.U32 R4, RZ, RZ, UR4 ;  /* 0x00000004ff047e24 */ /* 0x000fe2000f8e00ff */
[----:B------:R-:W-:Y:S01]  /*106b0*/  UIMAD.WIDE.U32 UR4, UR13, UR8, URZ ;  /* 0x000000080d0472a5 */ /* 0x000fe2000f8e003f */
[----:B------:R-:W-:Y:S01]  /*106c0*/  IMAD.U32 R5, RZ, RZ, UR6 ;  /* 0x00000006ff057e24 */ /* 0x000fe2000f8e00ff */
[----:B------:R-:W-:Y:S01]  /*106d0*/  LEA R3, R3, R6, 0x6 ;  /* 0x0000000603037211 */ /* 0x000fe200078e30ff */
[----:B------:R-:W-:Y:S01]  /*106e0*/  UIMAD UR6, UR13, UR9, UR7 ;  /* 0x000000090d0672a4 */ /* 0x000fe2000f8e0207 */
[----:B---3--:R-:W-:-:S02]  /*106f0*/  IMAD R8, R10, UR10, RZ ;  /* 0x0000000a0a087c24 */ /* 0x008fc4000f8e02ff */
[----:B------:R-:W-:Y:S01]  /*10700*/  IMAD.WIDE.U32 R4, R10, UR12, R4 ;  /* 0x0000000c0a047c25 */ /* 0x000fe2000f8e0004 */
[----:B------:R-:W-:Y:S01]  /*10710*/  UIADD3 UR6, UR5, UR6, URZ ;  /* 0x0000000605067290 */ /* 0x000fe2000fffe03f */
[----:B------:R-:W-:Y:S02]  /*10720*/  ULDC.64 UR8, c[0x0][0xb28] ;  /* 0x0002ca0000087ab9 */ /* 0x000fe40000000a00 */
[----:B------:R-:W-:Y:S02]  /*10730*/  IMAD R6, R12, 0x8, R3 ;  /* 0x000000080c067824 */ /* 0x000fe400078e0203 */
[----:B------:R-:W-:Y:S02]  /*10740*/  IMAD R11, R11, UR12, R8 ;  /* 0x0000000c0b0b7c24 */ /* 0x000fe4000f8e0208 */
[----:B--2---:R-:W-:Y:S02]  /*10750*/  IMAD R8, R16, 0x80, R6 ;  /* 0x0000008010087824 */ /* 0x004fe400078e0206 */
[----:B------:R-:W-:Y:S01]  /*10760*/  IMAD.U32 R7, RZ, RZ, UR5 ;  /* 0x00000005ff077e24 */ /* 0x000fe2000f8e00ff */
[----:B------:R-:W-:Y:S01]  /*10770*/  MOV R7, UR6 ;  /* 0x0000000600077c02 */ /* 0x000fe20008000f00 */
[----:B0-----:R-:W-:Y:S01]  /*10780*/  @P0 IMAD.HI.U32 R10, R8, R9, RZ ;  /* 0x00000009080a0227 */ /* 0x001fe200078e00ff */
[----:B------:R-:W-:-:S03]  /*10790*/  ULDC.64 UR6, c[0x0][0xb48] ;  /* 0x0002d20000067ab9 */ /* 0x000fc60000000a00 */
[----:B------:R-:W-:Y:S01]  /*107a0*/  IMAD.U32 R6, RZ, RZ, UR4 ;  /* 0x00000004ff067e24 */ /* 0x000fe2000f8e00ff */
[----:B------:R-:W-:Y:S01]  /*107b0*/  ULDC.64 UR4, c[0x0][0xbe0] ;  /* 0x0002f80000047ab9 */ /* 0x000fe20000000a00 */
[C---:B------:R-:W-:Y:S02]  /*107c0*/  IMAD R12, R14.reuse, UR10, RZ ;  /* 0x0000000a0e0c7c24 */ /* 0x040fe4000f8e02ff */
[----:B------:R-:W-:Y:S01]  /*107d0*/  IMAD.MOV.U32 R9, RZ, RZ, R8 ;  /* 0x000000ffff097224 */ /* 0x000fe200078e0008 */
[----:B-1----:R-:W-:Y:S01]  /*107e0*/  @P0 SHF.R.U32.HI R9, RZ, R13, R10 ;  /* 0x0000000dff090219 */ /* 0x002fe2000001160a */
[----:B------:R-:W-:Y:S01]  /*107f0*/  IMAD R13, R15, UR12, R12 ;  /* 0x0000000c0f0d7c24 */ /* 0x000fe2000f8e020c */
[----:B------:R-:W-:Y:S01]  /*10800*/  SHF.R.S32.HI R12, RZ, 0x1f, R21 ;  /* 0x0000001fff0c7819 */ /* 0x000fe20000011415 */
[----:B------:R-:W-:-:S04]  /*10810*/  IMAD.WIDE.U32 R6, R14, UR12, R6 ;  /* 0x0000000c0e067c25 */ /* 0x000fc8000f8e0006 */
[----:B------:R-:W-:Y:S01]  /*10820*/  IMAD.IADD R5, R5, 0x1, R11 ;  /* 0x0000000105057824 */ /* 0x000fe200078e020b */
[----:B------:R-:W-:Y:S01]  /*10830*/  IADD3 R7, R7, R13, RZ ;  /* 0x0000000d07077210 */ /* 0x000fe20007ffe0ff */
[----:B----4-:R-:W-:-:S04]  /*10840*/  @P0 IMAD.HI.U32 R23, R8, R23, RZ ;  /* 0x0000001708170227 */ /* 0x010fc800078e00ff */
        /* <DEDUP_REMOVED lines=35> */
[----:B------:R-:W-:Y:S01]  /*10a80*/  IADD3 R5, R5, R11, RZ ;  /* 0x0000000b05057210 */ /* 0x000fe20007ffe0ff */
        /* <DEDUP_REMOVED lines=16> */
[----:B------:R1:W2:Y:S01]  /*10b90*/  SHFL.IDX PT, R11, R13, 0x1, 0x1c1f ;  /* 0x003c1f000d0b7f89 */ /* 0x0002a200000e0000 */
[-C--:B------:R-:W-:Y:S01]  /*10ba0*/  ISETP.GE.OR P0, PT, R23, R18.reuse, P0 ;  /* 0x000000121700720c */ /* 0x080fe20000706670 */
[----:B------:R-:W-:Y:S01]  /*10bb0*/  UPRMT UR4, URZ, 0x654, UR4 ;  /* 0x000006543f047896 */ /* 0x000fe20008000004 */
[----:B------:R-:W-:Y:S01]  /*10bc0*/  ISETP.GE.AND P2, PT, R3, R18, PT ;  /* 0x000000120300720c */ /* 0x000fe20003f46270 */
[----:B------:R3:W4:Y:S01]  /*10bd0*/  SHFL.IDX PT, R4, R6, RZ, 0x1c1f ;  /* 0x001c1fff06047589 */ /* 0x00072200000e0000 */
[----:B-1----:R-:W-:-:S03]  /*10be0*/  LOP3.LUT R13, R22, 0x7ffffffc, RZ, 0xc0, !PT ;  /* 0x7ffffffc160d7812 */ /* 0x002fc600078ec0ff */
[----:B------:R3:W1:Y:S03]  /*10bf0*/  SHFL.IDX PT, R5, R7, RZ, 0x1c1f ;  /* 0x001c1fff07057589 */ /* 0x00066600000e0000 */
[----:B------:R-:W-:Y:S01]  /*10c00*/  SYNCS.ARRIVE.TRANS64.RED.A1T0 RZ, [UR4], RZ ;  /* 0x000000ffffff79a7 */ /* 0x000fe20008100404 */
[----:B------:R-:W-:-:S05]  /*10c10*/  IMAD.IADD R13, R20, 0x1, -R13 ;  /* 0x00000001140d7824 */ /* 0x000fca00078e0a0d */
[----:B------:R-:W-:Y:S01]  /*10c20*/  SHF.L.U32 R3, R13, 0x1, RZ ;  /* 0x000000010d037819 */ /* 0x000fe200000006ff */
        /* <DEDUP_REMOVED lines=15> */
[C---:B------:R-:W-:Y:S01]  /*10d20*/  VIADD R17, R3.reuse, 0x40 ;  /* 0x0000004003117836 */ /* 0x040fe20000000000 */
[C---:B------:R-:W-:Y:S01]  /*10d30*/  IADD3 R22, R3.reuse, 0x50, RZ ;  /* 0x0000005003167810 */ /* 0x040fe20007ffe0ff */
[C---:B------:R-:W-:Y:S01]  /*10d40*/  VIADD R20, R3.reuse, 0x48 ;  /* 0x0000004803147836 */ /* 0x040fe20000000000 */
[----:B------:R-:W-:Y:S01]  /*10d50*/  ISETP.GE.AND P3, PT, R16, UR4, PT ;  /* 0x0000000410007c0c */ /* 0x000fe2000bf66270 */
[----:B-1--4-:R-:W-:-:S02]  /*10d60*/  @!P0 IMAD.WIDE R8, R3, 0x4, R4 ;  /* 0x0000000403088825 */ /* 0x012fc400078e0204 */
[----:B------:R-:W-:Y:S02]  /*10d70*/  @!P1 LEA.HI R0, R0, R0, RZ, 0x1 ;  /* 0x0000000000009211 */ /* 0x000fe400078f08ff */
[----:B------:R-:W-:Y:S01]  /*10d80*/  @!P2 LEA.HI R2, R2, R2, RZ, 0x1 ;  /* 0x000000020202a211 */ /* 0x000fe200078f08ff */
[----:B------:R0:W-:Y:S01]  /*10d90*/  @!P0 ST.E.64 desc[UR6][R8.64], R24 ;  /* 0x0000001808008985 */ /* 0x0001e2000c101b06 */
[----:B------:R-:W-:Y:S02]  /*10da0*/  @!P1 LOP3.LUT R11, R0, 0xfffffffe, RZ, 0xc0, !PT ;  /* 0xfffffffe000b9812 */ /* 0x000fe400078ec0ff */
[----:B------:R-:W-:Y:S01]  /*10db0*/  @!P2 LOP3.LUT R13, R2, 0xfffffffe, RZ, 0xc0, !PT ;  /* 0xfffffffe020da812 */ /* 0x000fe200078ec0ff */
[C---:B------:R-:W-:Y:S01]  /*10dc0*/  VIADD R2, R3.reuse, 0x30 ;  /* 0x0000003003027836 */ /* 0x040fe20000000000 */
[----:B------:R-:W-:Y:S01]  /*10dd0*/  IADD3 R0, R3, 0x28, RZ ;  /* 0x0000002803007810 */ /* 0x000fe20007ffe0ff */
[----:B------:R-:W-:Y:S01]  /*10de0*/  @!P1 IMAD.WIDE R10, R11, 0x4, R4 ;  /* 0x000000040b0a9825 */ /* 0x000fe200078e0204 */
[----:B------:R-:W-:-:S02]  /*10df0*/  @!P5 LEA.HI R14, R14, R14, RZ, 0x1 ;  /* 0x0000000e0e0ed211 */ /* 0x000fc400078f08ff */
[----:B------:R-:W-:Y:S01]  /*10e00*/  ISETP.GE.AND P0, PT, R0, UR4, PT ;  /* 0x0000000400007c0c */ /* 0x000fe2000bf06270 */
[----:B------:R-:W-:Y:S01]  /*10e10*/  @!P2 IMAD.WIDE R12, R13, 0x4, R4 ;  /* 0x000000040d0ca825 */ /* 0x000fe200078e0204 */
[----:B------:R1:W-:Y:S01]  /*10e20*/  @!P1 ST.E.64 desc[UR6][R10.64], R28 ;  /* 0x0000001c0a009985 */ /* 0x0003e2000c101b06 */
[----:B------:R-:W-:Y:S02]  /*10e30*/  ISETP.GE.AND P4, PT, R2, UR4, PT ;  /* 0x0000000402007c0c */ /* 0x000fe4000bf86270 */
[----:B------:R-:W-:Y:S01]  /*10e40*/  ISETP.GE.AND P1, PT, R20, UR4, PT ;  /* 0x0000000414007c0c */ /* 0x000fe2000bf26270 */
        /* <DEDUP_REMOVED lines=22> */
[----:B------:R-:W-:Y:S01]  /*10fb0*/  VIADD R20, R3, 0x70 ;  /* 0x0000007003147836 */ /* 0x000fe20000000000 */
[----:B------:R-:W-:Y:S02]  /*10fc0*/  ISETP.GE.AND P5, PT, R22, UR4, PT ;  /* 0x0000000416007c0c */ /* 0x000fe4000bfa6270 */
        /* <DEDUP_REMOVED lines=20> */
[----:B0-----:R-:W-:Y:S02]  /*11110*/  @!P5 LOP3.LUT R9, R22, 0xfffffffe, RZ, 0xc0, !PT ;  /* 0xfffffffe1609d812 */ /* 0x001fe400078ec0ff */
[----:B------:R-:W-:Y:S02]  /*11120*/  @!P0 LEA.HI R0, R0, R0, RZ, 0x1 ;  /* 0x0000000000008211 */ /* 0x000fe400078f08ff */
[----:B-1----:R-:W-:Y:S01]  /*11130*/  @!P6 LOP3.LUT R11, R24, 0xfffffffe, RZ, 0xc0, !PT ;  /* 0xfffffffe180be812 */ /* 0x002fe200078ec0ff */
[--C-:B------:R-:W-:Y:S01]  /*11140*/  @!P5 IMAD.WIDE R8, R9, 0x4, R4.reuse ;  /* 0x000000040908d825 */ /* 0x100fe200078e0204 */
[----:B------:R-:W-:Y:S02]  /*11150*/  @!P1 LEA.HI R2, R2, R2, RZ, 0x1 ;  /* 0x0000000202029211 */ /* 0x000fe400078f08ff */
[----:B--2---:R-:W-:Y:S01]  /*11160*/  @!P0 LOP3.LUT R13, R0, 0xfffffffe, RZ, 0xc0, !PT ;  /* 0xfffffffe000d8812 */ /* 0x004fe200078ec0ff */
        /* <DEDUP_REMOVED lines=21> */
[----:B------:R-:W-:Y:S01]  /*112c0*/  IADD3 R21, R3, 0xa0, RZ ;  /* 0x000000a003157810 */ /* 0x000fe20007ffe0ff */
[----:B------:R1:W-:Y:S01]  /*112d0*/  @!P2 ST.E.64 desc[UR6][R10.64], R80 ;  /* 0x000000500a00a985 */ /* 0x0003e2000c101b06 */
[----:B------:R-:W-:Y:S01]  /*112e0*/  ISETP.GE.AND P2, PT, R20, UR4, PT ;  /* 0x0000000414007c0c */ /* 0x000fe2000bf46270 */
[----:B------:R-:W-:Y:S01]  /*112f0*/  @!P4 IMAD.WIDE R16, R25, 0x4, R4 ;  /* 0x000000041910c825 */ /* 0x000fe200078e0204 */
[----:B------:R-:W-:Y:S01]  /*11300*/  @!P0 LEA.HI R0, R0, R0, RZ, 0x1 ;  /* 0x0000000000008211 */ /* 0x000fe200078f08ff */
[----:B------:R3:W-:Y:S01]  /*11310*/  @!P3 ST.E.64 desc[UR6][R14.64], R84 ;  /* 0x000000540e00b985 */ /* 0x0007e2000c101b06 */
[----:B------:R-:W-:Y:S01]  /*11320*/  ISETP.GE.AND P3, PT, R21, UR4, PT ;  /* 0x0000000415007c0c */ /* 0x000fe2000bf66270 */
[----:B--2---:R-:W-:-:S02]  /*11330*/  VIADD R12, R3, 0xa8 ;  /* 0x000000a8030c7836 */ /* 0x004fc40000000000 */
[C---:B------:R-:W-:Y:S01]  /*11340*/  VIADD R13, R3.reuse, 0xb0 ;  /* 0x000000b0030d7836 */ /* 0x040fe20000000000 */
[----:B------:R2:W-:Y:S01]  /*11350*/  @!P4 ST.E.64 desc[UR6][R16.64], R88 ;  /* 0x000000581000c985 */ /* 0x0005e2000c101b06 */
[----:B0-----:R-:W-:Y:S01]  /*11360*/  VIADD R9, R3, 0xb8 ;  /* 0x000000b803097836 */ /* 0x001fe20000000000 */
[----:B------:R-:W-:Y:S02]  /*11370*/  ISETP.GE.AND P4, PT, R12, UR4, PT ;  /* 0x000000040c007c0c */ /* 0x000fe4000bf86270 */
[----:B------:R-:W-:Y:S02]  /*11380*/  ISETP.GE.AND P5, PT, R13, UR4, PT ;  /* 0x000000040d007c0c */ /* 0x000fe4000bfa6270 */
[----:B------:R-:W-:Y:S02]  /*11390*/  ISETP.GE.AND P6, PT, R9, UR4, PT ;  /* 0x0000000409007c0c */ /* 0x000fe4000bfc6270 */
[----:B------:R-:W-:Y:S02]  /*113a0*/  @!P1 LEA.HI R2, R2, R2, RZ, 0x1 ;  /* 0x0000000202029211 */ /* 0x000fe400078f08ff */
[----:B------:R-:W-:-:S02]  /*113b0*/  @!P2 LEA.HI R20, R20, R20, RZ, 0x1 ;  /* 0x000000141414a211 */ /* 0x000fc400078f08ff */
[----:B------:R-:W-:Y:S02]  /*113c0*/  @!P3 LEA.HI R21, R21, R21, RZ, 0x1 ;  /* 0x000000151515b211 */ /* 0x000fe400078f08ff */
[----:B-1----:R-:W-:Y:S02]  /*113d0*/  @!P1 LOP3.LUT R11, R2, 0xfffffffe, RZ, 0xc0, !PT ;  /* 0xfffffffe020b9812 */ /* 0x002fe400078ec0ff */
[----:B------:R-:W-:Y:S02]  /*113e0*/  @!P4 LEA.HI R12, R12, R12, RZ, 0x1 ;  /* 0x0000000c0c0cc211 */ /* 0x000fe400078f08ff */
[----:B------:R-:W-:Y:S02]  /*113f0*/  @!P5 LEA.HI R8, R13, R13, RZ, 0x1 ;  /* 0x0000000d0d08d211 */ /* 0x000fe400078f08ff */
[----:B------:R-:W-:Y:S02]  /*11400*/  @!P6 LEA.HI R10, R9, R9, RZ, 0x1 ;  /* 0x00000009090ae211 */ /* 0x000fe400078f08ff */
[----:B------:R-:W-:-:S02]  /*11410*/  @!P0 LOP3.LUT R9, R0, 0xfffffffe, RZ, 0xc0, !PT ;  /* 0xfffffffe00098812 */ /* 0x000fc400078ec0ff */
[----:B------:R-:W-:Y:S02]  /*11420*/  @!P2 LOP3.LUT R13, R20, 0xfffffffe, RZ, 0xc0, !PT ;  /* 0xfffffffe140da812 */ /* 0x000fe400078ec0ff */
[----:B---3--:R-:W-:Y:S02]  /*11430*/  @!P3 LOP3.LUT R15, R21, 0xfffffffe, RZ, 0xc0, !PT ;  /* 0xfffffffe150fb812 */ /* 0x008fe400078ec0ff */
[----:B--2---:R-:W-:Y:S01]  /*11440*/  @!P4 LOP3.LUT R17, R12, 0xfffffffe, RZ, 0xc0, !PT ;  /* 0xfffffffe0c11c812 */ /* 0x004fe200078ec0ff */
        /* <DEDUP_REMOVED lines=16> */
.L_x_5322:
[----:B------:R-:W-:Y:S05]  /*11550*/  BSYNC B0 ;  /* 0x0000000000007941 */ /* 0x000fea0003800000 */
.L_x_5321:
[----:B------:R-:W-:Y:S01]  /*11560*/  ISETP.GE.AND P0, PT, R23, R18, PT ;  /* 0x000000121700720c */ /* 0x000fe20003f06270 */
[----:B01----:R0:W1:Y:S04]  /*11570*/  SHFL.IDX PT, R5, R7, 0x1, 0x1c1f ;  /* 0x003c1f0007057f89 */ /* 0x00306800000e0000 */
[----:B----4-:R0:W4:Y:S08]  /*11580*/  SHFL.IDX PT, R4, R6, 0x1, 0x1c1f ;  /* 0x003c1f0006047f89 */ /* 0x01013000000e0000 */
[----:B0-----:R-:W-:Y:S05]  /*11590*/  @P0 BRA `(.L_x_5287) ;  /* 0x0000005000100947 */ /* 0x001fea0003800000 */
[C---:B---3--:R-:W-:Y:S01]  /*115a0*/  VIADD R0, R3.reuse, 0x8 ;  /* 0x0000000803007836 */ /* 0x048fe20000000000 */
[----:B------:R-:W-:Y:S01]  /*115b0*/  ULDC UR4, c[0x0][0xac8] ;  /* 0x0002b20000047ab9 */ /* 0x000fe20000000800 */
[C---:B------:R-:W-:Y:S01]  /*115c0*/  IADD3 R2, R3.reuse, 0x10, RZ ;  /* 0x0000001003027810 */ /* 0x040fe20007ffe0ff */
[C---:B------:R-:W-:Y:S01]  /*115d0*/  VIADD R10, R3.reuse, 0x18 ;  /* 0x00000018030a7836 */ /* 0x040fe20000000000 */
[C---:B------:R-:W-:Y:S01]  /*115e0*/  ISETP.GE.AND P2, PT, R3.reuse, UR4, PT ;  /* 0x0000000403007c0c */ /* 0x040fe2000bf46270 */
[C---:B------:R-:W-:Y:S01]  /*115f0*/  VIADD R11, R3.reuse, 0x28 ;  /* 0x00000028030b7836 */ /* 0x040fe20000000000 */
[----:B------:R-:W-:Y:S01]  /*11600*/  ISETP.GE.AND P3, PT, R0, UR4, PT ;  /* 0x0000000400007c0c */ /* 0x000fe2000bf66270 */
[----:B------:R-:W-:Y:S01]  /*11610*/  ULDC.64 UR6, c[0x0][0x208] ;  /* 0x0000820000067ab9 */ /* 0x000fe20000000a00 */
[----:B------:R-:W-:Y:S01]  /*11620*/  ISETP.GE.AND P0, PT, R2, UR4, PT ;  /* 0x0000000402007c0c */ /* 0x000fe2000bf06270 */
[C---:B------:R-:W-:Y:S01]  /*11630*/  VIADD R12, R3.reuse, 0x30 ;  /* 0x00000030030c7836 */ /* 0x040fe20000000000 */
[----:B------:R-:W-:Y:S01]  /*11640*/  ISETP.GE.AND P1, PT, R10, UR4, PT ;  /* 0x000000040a007c0c */ /* 0x000fe2000bf26270 */
[C---:B------:R-:W-:Y:S01]  /*11650*/  VIADD R14, R3.reuse, 0x40 ;  /* 0x00000040030e7836 */ /* 0x040fe20000000000 */
[C---:B------:R-:W-:Y:S01]  /*11660*/  IADD3 R13, R3.reuse, 0x38, RZ ;  /* 0x00000038030d7810 */ /* 0x040fe20007ffe0ff */
[C---:B------:R-:W-:Y:S01]  /*11670*/  VIADD R16, R3.reuse, 0x48 ;  /* 0x0000004803107836 */ /* 0x040fe20000000000 */
[----:B------:R-:W-:Y:S01]  /*11680*/  ISETP.GE.AND P4, PT, R12, UR4, PT ;  /* 0x000000040c007c0c */ /* 0x000fe2000bf86270 */
[----:B------:R-:W-:Y:S01]  /*11690*/  VIADD R18, R3, 0x50 ;  /* 0x0000005003127836 */ /* 0x000fe20000000000 */
[----:B------:R-:W-:Y:S01]  /*116a0*/  ISETP.GE.AND P5, PT, R13, UR4, PT ;  /* 0x000000040d007c0c */ /* 0x000fe2000bfa6270 */
[----:B-1--4-:R-:W-:Y:S01]  /*116b0*/  @!P2 IMAD.WIDE R6, R3, 0x4, R4 ;  /* 0x000000040306a825 */ /* 0x012fe200078e0204 */
[----:B------:R-:W-:-:S02]  /*116c0*/  ISETP.GE.AND P6, PT, R14, UR4, PT ;  /* 0x000000040e007c0c */ /* 0x000fc4000bfc6270 */
[----:B------:R-:W-:Y:S01]  /*116d0*/  @!P3 LEA.HI R0, R0, R0, RZ, 0x1 ;  /* 0x000000000000b211 */ /* 0x000fe200078f08ff */
[C---:B------:R-:W-:Y:S01]  /*116e0*/  VIADD R20, R3.reuse, 0x70 ;  /* 0x0000007003147836 */ /* 0x040fe20000000000 */
[----:B------:R0:W-:Y:S01]  /*116f0*/  @!P2 ST.E.64 desc[UR6][R6.64], R26 ;  /* 0x0000001a0600a985 */ /* 0x0001e2000c101b06 */
[----:B------:R-:W-:Y:S02]  /*11700*/  @!P0 LEA.HI R2, R2, R2, RZ, 0x1 ;  /* 0x0000000202028211 */ /* 0x000fe400078f08ff */
[----:B------:R-:W-:Y:S01]  /*11710*/  @!P3 LOP3.LUT R9, R0, 0xfffffffe, RZ, 0xc0, !PT ;  /* 0xfffffffe0009b812 */ /* 0x000fe200078ec0ff */
[----:B------:R-:W-:Y:S01]  /*11720*/  VIADD R0, R3, 0x20 ;  /* 0x0000002003007836 */ /* 0x000fe20000000000 */
[----:B------:R-:W-:Y:S02]  /*11730*/  @!P1 LEA.HI R10, R10, R10, RZ, 0x1 ;  /* 0x0000000a0a0a9211 */ /* 0x000fe400078f08ff */
[----:B------:R-:W-:Y:S01]  /*11740*/  @!P4 LEA.HI R12, R12, R12, RZ, 0x1 ;  /* 0x0000000c0c0cc211 */ /* 0x000fe200078f08ff */
[----:B------:R-:W-:Y:S01]  /*11750*/  @!P3 IMAD.WIDE R8, R9, 0x4, R4 ;  /* 0x000000040908b825 */ /* 0x000fe200078e0204 */
[----:B------:R-:W-:-:S02]  /*11760*/  ISETP.GE.AND P2, PT, R0, UR4, PT ;  /* 0x0000000400007c0c */ /* 0x000fc4000bf46270 */
[----:B------:R-:W-:Y:S02]  /*11770*/  @!P6 LEA.HI R14, R14, R14, RZ, 0x1 ;  /* 0x0000000e0e0ee211 */ /* 0x000fe400078f08ff */
[----:B------:R1:W-:Y:S01]  /*11780*/  @!P3 ST.E.64 desc[UR6][R8.64], R30 ;  /* 0x0000001e0800b985 */ /* 0x0003e2000c101b06 */
[----:B------:R-:W-:Y:S02]  /*11790*/  ISETP.GE.AND P3, PT, R11, UR4, PT ;  /* 0x000000040b007c0c */ /* 0x000fe4000bf66270 */
[----:B0-----:R-:W-:Y:S02]  /*117a0*/  @!P0 LOP3.LUT R7, R2, 0xfffffffe, RZ, 0xc0, !PT ;  /* 0xfffffffe02078812 */ /* 0x001fe400078ec0ff */
[----:B------:R-:W-:Y:S02]  /*117b0*/  @!P4 LOP3.LUT R15, R12, 0xfffffffe, RZ, 0xc0, !PT ;  /* 0xfffffffe0c0fc812 */ /* 0x000fe400078ec0ff */
[----:B------:R-:W-:Y:S01]  /*117c0*/  @!P6 LOP3.LUT R21, R14, 0xfffffffe, RZ, 0xc0, !PT ;  /* 0xfffffffe0e15e812 */ /* 0x000fe200078ec0ff */
[----:B------:R-:W-:Y:S01]  /*117d0*/  @!P0 IMAD.WIDE R6, R7, 0x4, R4 ;  /* 0x0000000407068825 */ /* 0x000fe200078e0204 */
[----:B------:R-:W-:-:S04]  /*117e0*/  @!P2 LEA.HI R0, R0, R0, RZ, 0x1 ;  /* 0x000000000000a211 */ /* 0x000fc800078f08ff */
        /* <DEDUP_REMOVED lines=12> */
[----:B------:R-:W-:-:S02]  /*118b0*/  ISETP.GE.AND P0, PT, R18, UR4, PT ;  /* 0x0000000412007c0c */ /* 0x000fc4000bf06270 */
[----:B------:R-:W-:Y:S01]  /*118c0*/  IADD3 R2, R3, 0x60, RZ ;  /* 0x0000006003027810 */ /* 0x000fe20007ffe0ff */
        /* <DEDUP_REMOVED lines=12> */
[----:B------:R-:W-:Y:S01]  /*11990*/  VIADD R21, R3, 0x78 ;  /* 0x0000007803157836 */ /* 0x000fe20000000000 */
[----:B------:R-:W-:Y:S01]  /*119a0*/  ISETP.GE.AND P4, PT, R20, UR4, PT ;  /* 0x0000000414007c0c */ /* 0x000fe2000bf86270 */
[----:B------:R-:W-:Y:S01]  /*119b0*/  @!P1 IMAD.WIDE R6, R7, 0x4, R4 ;  /* 0x0000000407069825 */ /* 0x000fe200078e0204 */
[----:B------:R-:W-:Y:S01]  /*119c0*/  @!P5 ST.E.64 desc[UR6][R12.64], R54 ;  /* 0x000000360c00d985 */ /* 0x000fe2000c101b06 */
[----:B------:R-:W-:-:S02]  /*119d0*/  ISETP.GE.AND P5, PT, R17, UR4, PT ;  /* 0x0000000411007c0c */ /* 0x000fc4000bfa6270 */
[----:B------:R-:W-:Y:S01]  /*119e0*/  ISETP.GE.AND P3, PT, R21, UR4, PT ;  /* 0x0000000415007c0c */ /* 0x000fe2000bf66270 */
[----:B------:R-:W-:Y:S01]  /*119f0*/  @!P6 ST.E.64 desc[UR6][R14.64], R58 ;  /* 0x0000003a0e00e985 */ /* 0x000fe2000c101b06 */
[----:B------:R-:W-:Y:S01]  /*11a00*/  ISETP.GE.AND P6, PT, R2, UR4, PT ;  /* 0x0000000402007c0c */ /* 0x000fe2000bfc6270 */
[----:B------:R-:W-:Y:S01]  /*11a10*/  VIADD R16, R3, 0x80 ;  /* 0x0000008003107836 */ /* 0x000fe20000000000 */
[----:B-1----:R-:W-:Y:S01]  /*11a20*/  @!P0 LOP3.LUT R9, R18, 0xfffffffe, RZ, 0xc0, !PT ;  /* 0xfffffffe12098812 */ /* 0x002fe200078ec0ff */
[----:B------:R1:W-:Y:S01]  /*11a30*/  @!P1 ST.E.64 desc[UR6][R6.64], R62 ;  /* 0x0000003e06009985 */ /* 0x0003e2000c101b06 */
[----:B------:R-:W-:Y:S02]  /*11a40*/  @!P2 LEA.HI R0, R0, R0, RZ, 0x1 ;  /* 0x000000000000a211 */ /* 0x000fe400078f08ff */
[----:B------:R-:W-:Y:S01]  /*11a50*/  @!P4 LEA.HI R20, R20, R20, RZ, 0x1 ;  /* 0x000000141414c211 */ /* 0x000fe200078f08ff */
[----:B------:R-:W-:Y:S01]  /*11a60*/  @!P0 IMAD.WIDE R8, R9, 0x4, R4 ;  /* 0x0000000409088825 */ /* 0x000fe200078e0204 */
[----:B0-----:R-:W-:-:S02]  /*11a70*/  @!P2 LOP3.LUT R11, R0, 0xfffffffe, RZ, 0xc0, !PT ;  /* 0xfffffffe000ba812 */ /* 0x001fc400078ec0ff */
[----:B------:R-:W-:Y:S01]  /*11a80*/  @!P5 LEA.HI R17, R17, R17, RZ, 0x1 ;  /* 0x000000111111d211 */ /* 0x000fe200078f08ff */
[----:B------:R-:W-:Y:S01]  /*11a90*/  VIADD R0, R3, 0x90 ;  /* 0x0000009003007836 */ /* 0x000fe20000000000 */
[----:B------:R-:W-:Y:S01]  /*11aa0*/  @!P3 LEA.HI R21, R21, R21, RZ, 0x1 ;  /* 0x000000151515b211 */ /* 0x000fe200078f08ff */
[----:B------:R0:W-:Y:S01]  /*11ab0*/  @!P0 ST.E.64 desc[UR6][R8.64], R66 ;  /* 0x0000004208008985 */ /* 0x0001e2000c101b06 */
[----:B------:R-:W-:Y:S02]  /*11ac0*/  @!P6 LEA.HI R2, R2, R2, RZ, 0x1 ;  /* 0x000000020202e211 */ /* 0x000fe400078f08ff */
[----:B------:R-:W-:Y:S01]  /*11ad0*/  @!P5 LOP3.LUT R17, R17, 0xfffffffe, RZ, 0xc0, !PT ;  /* 0xfffffffe1111d812 */ /* 0x000fe200078ec0ff */
[--C-:B-1----:R-:W-:Y:S01]  /*11ae0*/  @!P2 IMAD.WIDE R6, R11, 0x4, R4.reuse ;  /* 0x000000040b06a825 */ /* 0x102fe200078e0204 */
[----:B------:R-:W-:Y:S02]  /*11af0*/  @!P6 LOP3.LUT R13, R2, 0xfffffffe, RZ, 0xc0, !PT ;  /* 0xfffffffe020de812 */ /* 0x000fe400078ec0ff */
[----:B------:R-:W-:Y:S01]  /*11b00*/  @!P4 LOP3.LUT R15, R20, 0xfffffffe, RZ, 0xc0, !PT ;  /* 0xfffffffe140fc812 */ /* 0x000fe200078ec0ff */
[--C-:B------:R-:W-:Y:S01]  /*11b10*/  @!P5 IMAD.WIDE R10, R17, 0x4, R4.reuse ;  /* 0x00000004110ad825 */ /* 0x100fe200078e0204 */
[----:B------:R-:W-:Y:S01]  /*11b20*/  @!P3 LOP3.LUT R21, R21, 0xfffffffe, RZ, 0xc0, !PT ;  /* 0xfffffffe1515b812 */ /* 0x000fe200078ec0ff */
[----:B------:R1:W-:Y:S01]  /*11b30*/  @!P2 ST.E.64 desc[UR6][R6.64], R70 ;  /* 0x000000460600a985 */ /* 0x0003e2000c101b06 */
[C---:B------:R-:W-:Y:S01]  /*11b40*/  IADD3 R18, R3.reuse, 0x88, RZ ;  /* 0x0000008803127810 */ /* 0x040fe20007ffe0ff */
[----:B------:R-:W-:Y:S01]  /*11b50*/  VIADD R2, R3, 0x98 ;  /* 0x0000009803027836 */ /* 0x000fe20000000000 */
[----:B------:R-:W-:Y:S01]  /*11b60*/  ISETP.GE.AND P0, PT, R16, UR4, PT ;  /* 0x0000000410007c0c */ /* 0x000fe2000bf06270 */
[----:B0-----:R-:W-:Y:S01]  /*11b70*/  @!P6 IMAD.WIDE R8, R13, 0x4, R4 ;  /* 0x000000040d08e825 */ /* 0x001fe200078e0204 */
[----:B------:R-:W-:-:S02]  /*11b80*/  ISETP.GE.AND P1, PT, R18, UR4, PT ;  /* 0x0000000412007c0c */ /* 0x000fc4000bf26270 */
[----:B------:R-:W-:Y:S01]  /*11b90*/  ISETP.GE.AND P2, PT, R0, UR4, PT ;  /* 0x0000000400007c0c */ /* 0x000fe2000bf46270 */
[--C-:B------:R-:W-:Y:S01]  /*11ba0*/  @!P4 IMAD.WIDE R12, R15, 0x4, R4.reuse ;  /* 0x000000040f0cc825 */ /* 0x100fe200078e0204 */
[----:B------:R0:W-:Y:S03]  /*11bb0*/  @!P6 ST.E.64 desc[UR6][R8.64], R74 ;  /* 0x0000004a0800e985 */ /* 0x0001e6000c101b06 */
[----:B------:R-:W-:Y:S01]  /*11bc0*/  @!P3 IMAD.WIDE R14, R21, 0x4, R4 ;  /* 0x00000004150eb825 */ /* 0x000fe200078e0204 */
[----:B------:R2:W-:Y:S01]  /*11bd0*/  @!P5 ST.E.64 desc[UR6][R10.64], R78 ;  /* 0x0000004e0a00d985 */ /* 0x0005e2000c101b06 */
[C---:B------:R-:W-:Y:S02]  /*11be0*/  IADD3 R21, R3.reuse, 0xb0, RZ ;  /* 0x000000b003157810 */ /* 0x040fe40007ffe0ff */
[C---:B------:R-:W-:Y:S01]  /*11bf0*/  VIADD R17, R3.reuse, 0xa0 ;  /* 0x000000a003117836 */ /* 0x040fe20000000000 */
[----:B------:R3:W-:Y:S01]  /*11c00*/  @!P4 ST.E.64 desc[UR6][R12.64], R82 ;  /* 0x000000520c00c985 */ /* 0x0007e2000c101b06 */
[C---:B------:R-:W-:Y:S01]  /*11c10*/  VIADD R20, R3.reuse, 0xa8 ;  /* 0x000000a803147836 */ /* 0x040fe20000000000 */
[----:B------:R-:W-:Y:S01]  /*11c20*/  @!P0 LEA.HI R16, R16, R16, RZ, 0x1 ;  /* 0x0000001010108211 */ /* 0x000fe200078f08ff */
[----:B------:R-:W-:Y:S01]  /*11c30*/  VIADD R3, R3, 0xb8 ;  /* 0x000000b803037836 */ /* 0x000fe20000000000 */
[----:B------:R4:W-:Y:S01]  /*11c40*/  @!P3 ST.E.64 desc[UR6][R14.64], R86 ;  /* 0x000000560e00b985 */ /* 0x0009e2000c101b06 */
[----:B------:R-:W-:-:S02]  /*11c50*/  ISETP.GE.AND P3, PT, R2, UR4, PT ;  /* 0x0000000402007c0c */ /* 0x000fc4000bf66270 */
[----:B------:R-:W-:Y:S02]  /*11c60*/  ISETP.GE.AND P4, PT, R17, UR4, PT ;  /* 0x0000000411007c0c */ /* 0x000fe4000bf86270 */
[----:B------:R-:W-:Y:S02]  /*11c70*/  ISETP.GE.AND P5, PT, R20, UR4, PT ;  /* 0x0000000414007c0c */ /* 0x000fe4000bfa6270 */
[----:B------:R-:W-:Y:S02]  /*11c80*/  ISETP.GE.AND P6, PT, R21, UR4, PT ;  /* 0x0000000415007c0c */ /* 0x000fe4000bfc6270 */
[----:B------:R-:W-:Y:S02]  /*11c90*/  @!P1 LEA.HI R18, R18, R18, RZ, 0x1 ;  /* 0x0000001212129211 */ /* 0x000fe400078f08ff */
[----:B-1----:R-:W-:Y:S02]  /*11ca0*/  @!P0 LOP3.LUT R7, R16, 0xfffffffe, RZ, 0xc0, !PT ;  /* 0xfffffffe10078812 */ /* 0x002fe400078ec0ff */
[----:B0-----:R-:W-:-:S02]  /*11cb0*/  @!P1 LOP3.LUT R9, R18, 0xfffffffe, RZ, 0xc0, !PT ;  /* 0xfffffffe12099812 */ /* 0x001fc400078ec0ff */
[----:B------:R-:W-:Y:S01]  /*11cc0*/  @!P2 LEA.HI R0, R0, R0, RZ, 0x1 ;  /* 0x000000000000a211 */ /* 0x000fe200078f08ff */
[--C-:B------:R-:W-:Y:S01]  /*11cd0*/  @!P0 IMAD.WIDE R6, R7, 0x4, R4.reuse ;  /* 0x0000000407068825 */ /* 0x100fe200078e0204 */
[----:B------:R-:W-:Y:S02]  /*11ce0*/  @!P3 LEA.HI R2, R2, R2, RZ, 0x1 ;  /* 0x000000020202b211 */ /* 0x000fe400078f08ff */
[----:B------:R-:W-:Y:S01]  /*11cf0*/  @!P4 LEA.HI R17, R17, R17, RZ, 0x1 ;  /* 0x000000111111c211 */ /* 0x000fe200078f08ff */
[----:B------:R-:W-:Y:S01]  /*11d00*/  @!P1 IMAD.WIDE R8, R9, 0x4, R4 ;  /* 0x0000000409089825 */ /* 0x000fe200078e0204 */
[----:B------:R-:W-:Y:S01]  /*11d10*/  @!P5 LEA.HI R20, R20, R20, RZ, 0x1 ;  /* 0x000000141414d211 */ /* 0x000fe200078f08ff */
[----:B------:R0:W-:Y:S01]  /*11d20*/  @!P0 ST.E.64 desc[UR6][R6.64], R90 ;  /* 0x0000005a06008985 */ /* 0x0001e2000c101b06 */
[----:B------:R-:W-:Y:S02]  /*11d30*/  @!P6 LEA.HI R21, R21, R21, RZ, 0x1 ;  /* 0x000000151515e211 */ /* 0x000fe400078f08ff */
[----:B--2---:R-:W-:Y:S01]  /*11d40*/  @!P2 LOP3.LUT R11, R0, 0xfffffffe, RZ, 0xc0, !PT ;  /* 0xfffffffe000ba812 */ /* 0x004fe200078ec0ff */
[----:B------:R1:W-:Y:S01]  /*11d50*/  @!P1 ST.E.64 desc[UR6][R8.64], R94 ;  /* 0x0000005e08009985 */ /* 0x0003e2000c101b06 */
[----:B---3--:R-:W-:-:S02]  /*11d60*/  @!P3 LOP3.LUT R13, R2, 0xfffffffe, RZ, 0xc0, !PT ;  /* 0xfffffffe020db812 */ /* 0x008fc400078ec0ff */
[----:B------:R-:W-:Y:S02]  /*11d70*/  @!P4 LOP3.LUT R17, R17, 0xfffffffe, RZ, 0xc0, !PT ;  /* 0xfffffffe1111c812 */ /* 0x000fe400078ec0ff */
[----:B------:R-:W-:Y:S02]  /*11d80*/  ISETP.GE.AND P0, PT, R3, UR4, PT ;  /* 0x0000000403007c0c */ /* 0x000fe4000bf06270 */
[----:B----4-:R-:W-:Y:S02]  /*11d90*/  @!P5 LOP3.LUT R15, R20, 0xfffffffe, RZ, 0xc0, !PT ;  /* 0xfffffffe140fd812 */ /* 0x010fe400078ec0ff */
[----:B------:R-:W-:Y:S01]  /*11da0*/  @!P6 LOP3.LUT R21, R21, 0xfffffffe, RZ, 0xc0, !PT ;  /* 0xfffffffe1515e812 */ /* 0x000fe200078ec0ff */
        /* <DEDUP_REMOVED lines=17> */
.L_x_5320:
        /* <DEDUP_REMOVED lines=16> */
[----:B------:R-:W-:Y:S01]  /*11fc0*/  MOV R5, R0 ;  /* 0x0000000000057202 */ /* 0x000fe20000000f00 */
        /* <DEDUP_REMOVED lines=45> */
.L_x_5285:
        /* <DEDUP_REMOVED lines=18> */
.L_x_5323:
[----:B------:R-:W-:Y:S01]  /*123c0*/  ULDC UR42, c[0x0][0xc50] ;  /* 0x00031400002a7ab9 */ /* 0x000fe20000000800 */
[----:B------:R-:W-:Y:S01]  /*123d0*/  UMOV UR36, UR6 ;  /* 0x0000000600247c82 */ /* 0x000fe20008000000 */
[----:B------:R-:W-:-:S11]  /*123e0*/  UISETP.NE.AND UP0, UPT, UR42, 0x1, UPT ;  /* 0x000000012a00788c */ /* 0x000fd6000bf05270 */
[----:B------:R-:W-:Y:S01]  /*123f0*/  @UP0 ULDC UR4, c[0x0][0xc54] ;  /* 0x0003150000040ab9 */ /* 0x000fe20000000800 */
[----:B------:R-:W-:Y:S01]  /*12400*/  @UP0 ULDC UR7, c[0x0][0xc58] ;  /* 0x0003160000070ab9 */ /* 0x000fe20000000800 */
[----:B------:R-:W-:-:S04]  /*12410*/  UIMAD.WIDE.U32 UR4, UR6, UR4, URZ ;  /* 0x00000004060472a5 */ /* 0x000fc8000f8e003f */
[----:B------:R-:W-:-:S12]  /*12420*/  @UP0 USHF.R.U32.HI UR36, URZ, UR7, UR5 ;  /* 0x000000073f240299 */ /* 0x000fd80008011605 */
.L_x_5324:
        /* <DEDUP_REMOVED lines=14> */
[----:B------:R-:W-:Y:S02]  /*12510*/  UISETP.NE.AND.EX UP0, UPT, UR7, URZ, UPT, UP0 ;  /* 0x0000003f0700728c */ /* 0x000fe4000bf05300 */
[----:B------:R-:W-:-:S02]  /*12520*/  UIADD3 UR10, -UR5, 0x70, URZ ;  /* 0x00000070050a7890 */ /* 0x000fc4000fffe13f */
[----:B------:R-:W-:Y:S01]  /*12530*/  USEL UR7, UR6, 0x1, UP0 ;  /* 0x0000000106077887 */ /* 0x000fe20008000000 */
[----:B------:R-:W-:Y:S01]  /*12540*/  ULDC UR9, c[0x0][0x2f0] ;  /* 0x0000bc0000097ab9 */ /* 0x000fe20000000800 */
[----:B------:R-:W-:Y:S02]  /*12550*/  UMOV UR41, URZ ;  /* 0x0000003f00297c82 */ /* 0x000fe40008000000 */
[----:B------:R-:W-:Y:S02]  /*12560*/  UIMAD UR10, UR7, UR9, UR10 ;  /* 0x00000009070a72a4 */ /* 0x000fe4000f8e020a */
[----:B0-----:R-:W-:-:S03]  /*12570*/  ULEA UR8, UR4, 0x7f, 0x7 ;  /* 0x0000007f04087891 */ /* 0x001fc6000f8e383f */
[----:B------:R-:W-:Y:S02]  /*12580*/  @UP1 ULDC UR4, c[0x0][0x44c] ;  /* 0x0001130000041ab9 */ /* 0x000fe40000000800 */
[----:B------:R-:W-:Y:S02]  /*12590*/  UIMAD.WIDE.U32 UR4, UR8, UR4, URZ ;  /* 0x00000004080472a5 */ /* 0x000fe4000f8e003f */
[----:B------:R-:W-:Y:S01]  /*125a0*/  UMOV UR6, UR8 ;  /* 0x0000000800067c82 */ /* 0x000fe20008000000 */
[----:B------:R-:W-:Y:S02]  /*125b0*/  @UP1 ULDC UR8, c[0x0][0x450] ;  /* 0x0001140000081ab9 */ /* 0x000fe40000000800 */
[----:B------:R-:W-:Y:S02]  /*125c0*/  @UP1 USHF.R.U32.HI UR6, URZ, UR8, UR5 ;  /* 0x000000083f061299 */ /* 0x000fe40008011605 */
[----:B------:R-:W-:Y:S02]  /*125d0*/  UIMAD UR5, UR7, UR9, 0x6f ;  /* 0x0000006f070574a4 */ /* 0x000fe4000f8e0209 */
[----:B------:R-:W-:Y:S01]  /*125e0*/  UIADD3 UR7, UR10, UR6, URZ ;  /* 0x000000060a077290 */ /* 0x000fe2000fffe03f */
[----:B------:R-:W-:-:S02]  /*125f0*/  UMOV UR4, URZ ;  /* 0x0000003f00047c82 */ /* 0x000fc40008000000 */
[----:B------:R-:W-:Y:S01]  /*12600*/  UMOV UR6, URZ ;  /* 0x0000003f00067c82 */ /* 0x000fe20008000000 */
[----:B------:R-:W-:Y:S02]  /*12610*/  UIMAD.WIDE UR4, UR5, -0x6db6db6d, UR4 ;  /* 0x92492493050478a5 */ /* 0x000fe4000f8e0204 */
[----:B------:R-:W-:Y:S02]  /*12620*/  UIMAD.WIDE UR6, UR7, -0x6db6db6d, UR6 ;  /* 0x92492493070678a5 */ /* 0x000fe4000f8e0206 */
[----:B------:R-:W-:Y:S02]  /*12630*/  USHF.R.U32.HI UR8, URZ, 0x1f, UR5 ;  /* 0x0000001f3f087899 */ /* 0x000fe40008011605 */
[----:B------:R-:W-:Y:S02]  /*12640*/  USHF.R.U32.HI UR4, URZ, 0x1f, UR7 ;  /* 0x0000001f3f047899 */ /* 0x000fe40008011607 */
[----:B------:R-:W-:Y:S02]  /*12650*/  ULEA.HI.SX32 UR8, UR5, UR8, 0x1a ;  /* 0x0000000805087291 */ /* 0x000fe4000f8fd23f */
[----:B------:R-:W-:-:S02]  /*12660*/  ULEA.HI.SX32 UR4, UR7, UR4, 0x1a ;  /* 0x0000000407047291 */ /* 0x000fc4000f8fd23f */
[----:B------:R-:W-:Y:S02]  /*12670*/  USHF.R.U32.HI UR10, URZ, 0x10, UR42 ;  /* 0x000000103f0a7899 */ /* 0x000fe4000801162a */
[----:B------:R-:W-:Y:S02]  /*12680*/  UISETP.LT.AND UP0, UPT, UR8, UR4, UPT ;  /* 0x000000040800728c */ /* 0x000fe4000bf01270 */
[----:B------:R-:W-:Y:S02]  /*12690*/  ULOP3.LUT UR42, UR42, 0xffff, URZ, 0xc0, !UPT ;  /* 0x0000ffff2a2a7892 */ /* 0x000fe4000f8ec03f */
[----:B------:R-:W-:Y:S02]  /*126a0*/  USEL UR39, UR8, UR4, UP0 ;  /* 0x0000000408277287 */ /* 0x000fe40008000000 */
[----:B------:R-:W-:Y:S02]  /*126b0*/  UISETP.NE.AND UP0, UPT, UR10, URZ, UPT ;  /* 0x0000003f0a00728c */ /* 0x000fe4000bf05270 */
[----:B------:R-:W-:-:S06]  /*126c0*/  UISETP.GE.AND UP1, UPT, UR39, 0x1, UPT ;  /* 0x000000012700788c */ /* 0x000fcc000bf26270 */
[----:B------:R-:W-:-:S03]  /*126d0*/  PLOP3.LUT P0, PT, PT, PT, UP1, 0x80, 0x0 ;  /* 0x000000000000781c */ /* 0x000fc60003f0f018 */
[----:B------:R-:W-:-:S10]  /*126e0*/  @!UP0 ULDC UR10, c[0x0][0x9f0] ;  /* 0x00027c00000a8ab9 */ /* 0x000fd40000000800 */
[----:B------:R-:W-:Y:S05]  /*126f0*/  @!P0 BRA `(.L_x_5326) ;  /* 0x0000000000848947 */ /* 0x000fea0003800000 */
[----:B------:R-:W-:Y:S01]  /*12700*/  IMAD.U32 R3, RZ, RZ, UR10 ;  /* 0x0000000aff037e24 */ /* 0x000fe2000f8e00ff */
[----:B------:R-:W-:Y:S01]  /*12710*/  UIADD3 UR6, UR10, -0x1, UR39 ;  /* 0xffffffff0a067890 */ /* 0x000fe2000fffe027 */
[----:B------:R-:W-:-:S03]  /*12720*/  UMOV UR4, URZ ;  /* 0x0000003f00047c82 */ /* 0x000fc60008000000 */
[-C--:B------:R-:W-:Y:S02]  /*12730*/  IABS R0, R3.reuse ;  /* 0x0000000300007213 */ /* 0x080fe40000000000 */
[----:B------:R-:W-:Y:S01]  /*12740*/  IABS R4, R3 ;  /* 0x0000000300047213 */ /* 0x000fe20000000000 */
[----:B------:R-:W-:Y:S01]  /*12750*/  IMAD.U32 R3, RZ, RZ, UR6 ;  /* 0x00000006ff037e24 */ /* 0x000fe2000f8e00ff */
[----:B------:R-:W-:Y:S01]  /*12760*/  R2UR UR11, R0 ;  /* 0x00000000000b72ca */ /* 0x000fe200000e0000 */
[----:B------:R-:W-:Y:S01]  /*12770*/  ULOP3.LUT UR6, UR6, UR10, URZ, 0x3c, !UPT ;  /* 0x0000000a06067292 */ /* 0x000fe2000f8e3c3f */
[----:B------:R-:W-:-:S11]  /*12780*/  IADD3 R4, RZ, -R4, RZ ;  /* 0x80000004ff047210 */ /* 0x000fd60007ffe0ff */
[----:B------:R-:W0:Y:S08]  /*12790*/  I2F.RP R0, UR11 ;  /* 0x0000000b00007d06 */ /* 0x000e300008209400 */
[----:B0-----:R-:W0:Y:S02]  /*127a0*/  MUFU.RCP R0, R0 ;  /* 0x0000000000007308 */ /* 0x001e240000001000 */
[----:B0-----:R-:W-:Y:S01]  /*127b0*/  VIADD R2, R0, 0xffffffe ;  /* 0x0ffffffe00027836 */ /* 0x001fe20000000000 */
[----:B------:R-:W-:Y:S01]  /*127c0*/  IABS R0, R3 ;  /* 0x0000000300007213 */ /* 0x000fe20000000000 */
[----:B------:R-:W-:-:S03]  /*127d0*/  IMAD.MOV.U32 R3, RZ, RZ, R4 ;  /* 0x000000ffff037224 */ /* 0x000fc600078e0004 */
[----:B------:R-:W-:Y:S01]  /*127e0*/  R2UR UR8, R0 ;  /* 0x00000000000872ca */ /* 0x000fe200000e0000 */
[----:B------:R-:W0:Y:S01]  /*127f0*/  F2I.FTZ.U32.TRUNC.NTZ R2, R2 ;  /* 0x0000000200027305 */ /* 0x000e22000021f000 */
        /* <DEDUP_REMOVED lines=17> */
.L_x_5326:
[----:B------:R-:W-:Y:S01]  /*12910*/  UIMAD UR40, UR42, UR41, URZ ;  /* 0x000000292a2872a4 */ /* 0x000fe2000f8e023f */
[----:B------:R-:W-:-:S05]  /*12920*/  IMAD.U32 R0, RZ, RZ, UR39 ;  /* 0x00000027ff007e24 */ /* 0x000fca000f8e00ff */
[----:B------:R-:W-:-:S05]  /*12930*/  IMAD.U32 R3, RZ, RZ, UR40 ;  /* 0x00000028ff037e24 */ /* 0x000fca000f8e00ff */
[----:B------:R-:W-:Y:S01]  /*12940*/  VIADDMNMX R17, R3, UR41, R0, PT ;  /* 0x0000002903117c46 */ /* 0x000fe2000b800100 */
[----:B------:R-:W-:Y:S01]  /*12950*/  IMAD.MOV.U32 R0, RZ, RZ, RZ ;  /* 0x000000ffff007224 */ /* 0x000fe200078e00ff */
[----:B------:R-:W-:Y:S02]  /*12960*/  MOV R3, 0x1 ;  /* 0x0000000100037802 */ /* 0x000fe40000000f00 */
        /* <DEDUP_REMOVED lines=26> */
.L_x_5327:
        /* <DEDUP_REMOVED lines=20> */
.L_x_5329:
        /* <DEDUP_REMOVED lines=15> */
.L_x_5328:
        /* <DEDUP_REMOVED lines=21> */
.L_x_5414:
        /* <DEDUP_REMOVED lines=8> */
.L_x_5417:
[----:B------:R-:W-:Y:S05]  /*12f10*/  @!P6 BRA `(.L_x_5331) ;  /* 0x000000040008e947 */ /* 0x000fea0003800000 */
[----:B------:R-:W-:Y:S01]  /*12f20*/  IMAD.MOV.U32 R16, RZ, RZ, R18 ;  /* 0x000000ffff107224 */ /* 0x000fe200078e0012 */
[----:B------:R-:W-:Y:S06]  /*12f30*/  @!P1 BRA `(.L_x_5333) ;  /* 0x00000000004c9947 */ /* 0x000fec0003800000 */
[----:B------:R-:W1:Y:S01]  /*12f40*/  LDC R6, c[0x0][0x43c] ;  /* 0x00010f00ff067b82 */ /* 0x000e620000000800 */
[----:B0-----:R-:W-:Y:S01]  /*12f50*/  MOV R0, R17 ;  /* 0x0000001100007202 */ /* 0x001fe20000000f00 */
        /* <DEDUP_REMOVED lines=17> */
.L_x_5333:
[----:B0-----:R-:W-:Y:S01]  /*13070*/  IMAD.MOV.U32 R0, RZ, RZ, 0x1 ;  /* 0x00000001ff007424 */ /* 0x001fe200078e00ff */
[----:B------:R-:W1:Y:S04]  /*13080*/  S2R R8, SR_TID.X ;  /* 0x0000000000087919 */ /* 0x000e680000002100 */
[----:B------:R-:W-:-:S04]  /*13090*/  SHF.L.U32 R0, R0, 0x1f, RZ ;  /* 0x0000001f00007819 */ /* 0x000fc800000006ff */
[----:B------:R-:W0:Y:S01]  /*130a0*/  SYNCS.PHASECHK.TRANS64.TRYWAIT P0, [UR38+0x36840], R0 ;  /* 0x03684000ff0075a7 */ /* 0x000e220008000166 */
[----:B-1----:R-:W-:-:S04]  /*130b0*/  LOP3.LUT R2, R8, 0x7f, RZ, 0xc0, !PT ;  /* 0x0000007f08027812 */ /* 0x002fc800078ec0ff */
[----:B------:R-:W-:Y:S01]  /*130c0*/  ISETP.NE.AND P1, PT, R2, RZ, PT ;  /* 0x000000ff0200720c */ /* 0x000fe20003f25270 */
[----:B0-----:R-:W-:-:S12]  /*130d0*/  @!P0 BRA `(.L_x_5334) ;  /* 0x00000038003c8947 */ /* 0x001fd80003800000 */
.L_x_5418:
[----:B------:R-:W-:Y:S05]  /*130e0*/  @P1 BRA `(.L_x_5335) ;  /* 0x0000000000181947 */ /* 0x000fea0003800000 */
[----:B------:R-:W1:Y:S01]  /*130f0*/  S2R R2, SR_TID.X ;  /* 0x0000000000027919 */ /* 0x000e620000002100 */
[----:B0-----:R-:W-:-:S04]  /*13100*/  MOV R0, 0xa800 ;  /* 0x0000a80000007802 */ /* 0x001fc80000000f00 */
[----:B------:R2:W-:Y:S01]  /*13110*/  SYNCS.ARRIVE.TRANS64 RZ, [UR38+0x36830], R0 ;  /* 0x03683000ffff79a7 */ /* 0x0005e20008000026 */
[----:B-1----:R-:W-:-:S13]  /*13120*/  LOP3.LUT P0, RZ, R2, 0x1f, RZ, 0xc0, !PT ;  /* 0x0000001f02ff7812 */ /* 0x002fda000780c0ff */
[----:B--2---:R-:W-:Y:S05]  /*13130*/  @!P0 BRA `(.L_x_5335) ;  /* 0x0000000000048947 */ /* 0x004fea0003800000 */
[----:B------:R-:W-:Y:S01]  /*13140*/  BPT.TRAP 0x1 ;  /* 0x000000040000795c */ /* 0x000fe20000300000 */
.L_x_5335:
        /* <DEDUP_REMOVED lines=31> */
.L_x_5331:
        /* <DEDUP_REMOVED lines=22> */
.L_x_5336:
        /* <DEDUP_REMOVED lines=26> */
[----:B-1----:R-:W-:-:S04]  /*13640*/  @P0 IMAD.HI.U32 R10, R0, R9, RZ ;  /* 0x00000009000a0227 */ /* 0x002fc800078e00ff */
[----:B------:R-:W-:Y:S01]  /*13650*/  IMAD.SHL.U32 R9, R12, 0x8, RZ ;  /* 0x000000080c097824 */ /* 0x000fe200078e00ff */
[----:B0-----:R-:W-:-:S04]  /*13660*/  @P0 SHF.R.U32.HI R4, RZ, R7, R10 ;  /* 0x00000007ff040219 */ /* 0x001fc8000001160a */
[--C-:B------:R-:W-:Y:S01]  /*13670*/  SHF.R.S32.HI R5, RZ, 0x1f, R4.reuse ;  /* 0x0000001fff057819 */ /* 0x100fe20000011404 */
[----:B------:R-:W-:Y:S02]  /*13680*/  IMAD.MOV R7, RZ, RZ, -R4 ;  /* 0x000000ffff077224 */ /* 0x000fe400078e0a04 */
[----:B------:R-:W-:-:S04]  /*13690*/  IMAD.WIDE.U32 R2, R4, UR4, R2 ;  /* 0x0000000404027c25 */ /* 0x000fc8000f8e0002 */
[----:B------:R-:W-:Y:S02]  /*136a0*/  IMAD R5, R5, UR4, RZ ;  /* 0x0000000405057c24 */ /* 0x000fe4000f8e02ff */
[----:B------:R-:W-:Y:S02]  /*136b0*/  IMAD R0, R6, R7, R0 ;  /* 0x0000000706007224 */ /* 0x000fe400078e0200 */
[----:B------:R-:W-:Y:S01]  /*136c0*/  IMAD R5, R4, UR5, R5 ;  /* 0x0000000504057c24 */ /* 0x000fe2000f8e0205 */
[----:B------:R-:W-:Y:S02]  /*136d0*/  ULDC.64 UR4, c[0x0][0x2c8] ;  /* 0x0000b20000047ab9 */ /* 0x000fe40000000a00 */
[----:B------:R-:W-:Y:S02]  /*136e0*/  SHF.R.S32.HI R4, RZ, 0x1f, R0 ;  /* 0x0000001fff047819 */ /* 0x000fe40000011400 */
[----:B------:R-:W-:-:S03]  /*136f0*/  IADD3 R3, R3, R5, RZ ;  /* 0x0000000503037210 */ /* 0x000fc60007ffe0ff */
        /* <DEDUP_REMOVED lines=23> */
[----:B------:R-:W-:Y:S01]  /*13870*/  IMAD R8, R11, 0x80, R8 ;  /* 0x000000800b087824 */ /* 0x000fe200078e0208 */
[----:B------:R-:W-:Y:S01]  /*13880*/  ULDC.64 UR6, c[0x0][0x208] ;  /* 0x0000820000067ab9 */ /* 0x000fe20000000a00 */
[----:B------:R-:W1:Y:S01]  /*13890*/  SHFL.IDX PT, R14, R0, RZ, 0x181f ;  /* 0x00181fff000e7589 */ /* 0x000e6200000e0000 */
[----:B------:R-:W-:Y:S02]  /*138a0*/  IMAD R6, R6, UR4, RZ ;  /* 0x0000000406067c24 */ /* 0x000fe4000f8e02ff */
[C---:B------:R-:W-:Y:S01]  /*138b0*/  VIADD R5, R8.reuse, 0x10 ;  /* 0x0000001008057836 */ /* 0x040fe20000000000 */
[----:B------:R-:W2:Y:S02]  /*138c0*/  SHFL.IDX PT, R4, R7, 0x1, 0x181f ;  /* 0x00381f0007047f89 */ /* 0x000ea400000e0000 */
[----:B------:R-:W-:-:S13]  /*138d0*/  ISETP.GE.AND P3, PT, R8, R6, PT ;  /* 0x000000060800720c */ /* 0x000fda0003f66270 */
[----:B------:R-:W-:Y:S02]  /*138e0*/  @!P3 LEA R21, R9, UR38, 0x1 ;  /* 0x000000260915bc11 */ /* 0x000fe4000f8e08ff */
[----:B0-----:R-:W-:Y:S01]  /*138f0*/  MOV R3, R2 ;  /* 0x0000000200037202 */ /* 0x001fe20000000f00 */
[----:B-1----:R-:W-:Y:S02]  /*13900*/  IMAD.MOV.U32 R2, RZ, RZ, R14 ;  /* 0x000000ffff027224 */ /* 0x002fe400078e000e */
[----:B------:R-:W0:Y:S02]  /*13910*/  SHFL.IDX PT, R14, R0, 0x1, 0x181f ;  /* 0x00381f00000e7f89 */ /* 0x000e2400000e0000 */
[----:B------:R-:W-:-:S05]  /*13920*/  @!P3 IMAD.WIDE.U32 R2, R10, 0x2, R2 ;  /* 0x000000020a02b825 */ /* 0x000fca00078e0002 */
[----:B------:R-:W-:Y:S04]  /*13930*/  @!P3 LDGSTS.E.BYPASS.LTC128B.128 [R21+0x15400], desc[UR6][R2.64], !P2 ;  /* 0x154000000215bfae */ /* 0x000fe8000d101d46 */
[----:B------:R-:W-:Y:S04]  /*13940*/  @!P3 LDGSTS.E.BYPASS.LTC128B.128 [R21+0x19400], desc[UR6][R2.64+0x80], !P0 ;  /* 0x194000800215bfae */ /* 0x000fe8000c101d46 */
[----:B------:R1:W-:Y:S01]  /*13950*/  @!P3 LDGSTS.E.BYPASS.LTC128B.128 [R21+0x1d400], desc[UR6][R2.64+0x100], !P1 ;  /* 0x1d4001000215bfae */ /* 0x0003e2000c901d46 */
[----:B------:R-:W-:Y:S01]  /*13960*/  ISETP.GE.AND P3, PT, R5, R6, PT ;  /* 0x000000060500720c */ /* 0x000fe20003f66270 */
[----:B--2---:R-:W-:-:S02]  /*13970*/  IMAD.MOV.U32 R5, RZ, RZ, R4 ;  /* 0x000000ffff057224 */ /* 0x004fc400078e0004 */
[----:B0-----:R-:W-:Y:S02]  /*13980*/  IMAD.MOV.U32 R4, RZ, RZ, R14 ;  /* 0x000000ffff047224 */ /* 0x001fe400078e000e */
[----:B------:R-:W-:Y:S01]  /*13990*/  SHFL.IDX PT, R14, R0, 0x2, 0x181f ;  /* 0x00581f00000e7f89 */ /* 0x000fe200000e0000 */
[----:B-1----:R-:W-:-:S07]  /*139a0*/  IADD3 R3, R8, 0x20, RZ ;  /* 0x0000002008037810 */ /* 0x002fce0007ffe0ff */
[----:B------:R-:W-:Y:S01]  /*139b0*/  @!P3 IMAD.WIDE.U32 R4, R10, 0x2, R4 ;  /* 0x000000020a04b825 */ /* 0x000fe200078e0004 */
[----:B------:R-:W0:Y:S01]  /*139c0*/  SHFL.IDX PT, R2, R7, 0x2, 0x181f ;  /* 0x00581f0007027f89 */ /* 0x000e2200000e0000 */
[----:B------:R-:W-:-:S05]  /*139d0*/  @!P3 LEA R20, R9, UR38, 0x1 ;  /* 0x000000260914bc11 */ /* 0x000fca000f8e08ff */
[----:B------:R-:W-:Y:S04]  /*139e0*/  @!P3 LDGSTS.E.BYPASS.LTC128B.128 [R20+0x15c00], desc[UR6][R4.64], !P2 ;  /* 0x15c000000414bfae */ /* 0x000fe8000d101d46 */
[----:B------:R-:W-:Y:S04]  /*139f0*/  @!P3 LDGSTS.E.BYPASS.LTC128B.128 [R20+0x19c00], desc[UR6][R4.64+0x80], !P0 ;  /* 0x19c000800414bfae */ /* 0x000fe8000c101d46 */
[----:B------:R1:W-:Y:S01]  /*13a00*/  @!P3 LDGSTS.E.BYPASS.LTC128B.128 [R20+0x1dc00], desc[UR6][R4.64+0x100], !P1 ;  /* 0x1dc001000414bfae */ /* 0x0003e2000c901d46 */
[----:B------:R-:W-:Y:S01]  /*13a10*/  ISETP.GE.AND P3, PT, R3, R6, PT ;  /* 0x000000060300720c */ /* 0x000fe20003f66270 */
[----:B0-----:R-:W-:-:S02]  /*13a20*/  IMAD.MOV.U32 R3, RZ, RZ, R2 ;  /* 0x000000ffff037224 */ /* 0x001fc400078e0002 */
[----:B------:R-:W-:Y:S01]  /*13a30*/  IMAD.MOV.U32 R2, RZ, RZ, R14 ;  /* 0x000000ffff027224 */ /* 0x000fe200078e000e */
[----:B-1----:R-:W0:Y:S09]  /*13a40*/  SHFL.IDX PT, R4, R7, 0x3, 0x181f ;  /* 0x00781f0007047f89 */ /* 0x002e3200000e0000 */
        /* <DEDUP_REMOVED lines=8> */
[----:B0-----:R-:W-:Y:S01]  /*13ad0*/  IMAD.MOV.U32 R5, RZ, RZ, R4 ;  /* 0x000000ffff057224 */ /* 0x001fe200078e0004 */
[----:B-1----:R-:W-:Y:S01]  /*13ae0*/  MOV R4, R14 ;  /* 0x0000000e00047202 */ /* 0x002fe20000000f00 */
[----:B--2---:R-:W0:Y:S01]  /*13af0*/  SHFL.IDX PT, R2, R7, 0x4, 0x181f ;  /* 0x00981f0007027f89 */ /* 0x004e2200000e0000 */
[----:B------:R-:W-:-:S09]  /*13b00*/  VIADD R3, R8, 0x40 ;  /* 0x0000004008037836 */ /* 0x000fd20000000000 */
        /* <DEDUP_REMOVED lines=20> */
[----:B--2---:R-:W0:Y:S01]  /*13c50*/  SHFL.IDX PT, R2, R7, 0x6, 0x181f ;  /* 0x00d81f0007027f89 */ /* 0x004e2200000e0000 */
        /* <DEDUP_REMOVED lines=17> */
.L_x_5435:
[----:B0-----:R-:W-:Y:S01]  /*13d70*/  IADD3 R3, R8, 0x70, RZ ;  /* 0x0000007008037810 */ /* 0x001fe20007ffe0ff */
[----:B------:R-:W-:Y:S01]  /*13d80*/  BSSY B0, `(.L_x_5338) ;  /* 0x000000e000007945 */ /* 0x000fe20003800000 */
[----:B--2---:R-:W-:Y:S02]  /*13d90*/  IMAD.MOV.U32 R2, RZ, RZ, R14 ;  /* 0x000000ffff027224 */ /* 0x004fe400078e000e */
[----:B------:R-:W-:Y:S01]  /*13da0*/  ISETP.GE.AND P3, PT, R3, R6, PT ;  /* 0x000000060300720c */ /* 0x000fe20003f66270 */
[----:B-1----:R-:W-:-:S12]  /*13db0*/  IMAD.MOV.U32 R3, RZ, RZ, R4 ;  /* 0x000000ffff037224 */ /* 0x002fd800078e0004 */
        /* <DEDUP_REMOVED lines=10> */
.L_x_5339:
[----:B------:R-:W-:Y:S05]  /*13e60*/  BSYNC B0 ;  /* 0x0000000000007941 */ /* 0x000fea0003800000 */
.L_x_5338:
        /* <DEDUP_REMOVED lines=12> */
.L_x_5436:
[----:B0-----:R-:W-:Y:S01]  /*13f30*/  MOV R9, 0x1 ;  /* 0x0000000100097802 */ /* 0x001fe20000000f00 */
[----:B------:R-:W-:Y:S01]  /*13f40*/  IMAD.MOV.U32 R8, RZ, RZ, RZ ;  /* 0x000000ffff087224 */ /* 0x000fe200078e00ff */
        /* <DEDUP_REMOVED lines=26> */
.L_x_5377:
[----:B------:R-:W2:Y:S01]  /*140f0*/  LDL R2, [R1] ;  /* 0x0000000001027983 */ /* 0x000ea20000100800 */
[----:B------:R-:W-:Y:S01]  /*14100*/  VIADD R7, R7, 0xfffffffe ;  /* 0xfffffffe07077836 */ /* 0x000fe20000000000 */
[----:B------:R-:W-:Y:S04]  /*14110*/  BSSY B1, `(.L_x_5343) ;  /* 0x0000097000017945 */ /* 0x000fe80003800000 */
[----:B------:R-:W-:Y:S02]  /*14120*/  ISETP.NE.AND P1, PT, R7, RZ, PT ;  /* 0x000000ff0700720c */ /* 0x000fe40003f25270 */
[----:B--2---:R-:W-:-:S13]  /*14130*/  ISETP.NE.AND P0, PT, R2, RZ, PT ;  /* 0x000000ff0200720c */ /* 0x004fda0003f05270 */
[----:B0-----:R-:W-:Y:S05]  /*14140*/  @!P0 BRA `(.L_x_5344) ;  /* 0x00000008004c8947 */ /* 0x001fea0003800000 */
        /* <DEDUP_REMOVED lines=23> */
.L_x_5345:
[----:B------:R-:W1:Y:S01]  /*142c0*/  S2R R2, SR_TID.X ;  /* 0x0000000000027919 */ /* 0x000e620000002100 */
[----:B------:R-:W-:Y:S01]  /*142d0*/  BSSY B2, `(.L_x_5346) ;  /* 0x0000006000027945 */ /* 0x000fe20003800000 */
[----:B-1----:R-:W-:Y:S02]  /*142e0*/  LOP3.LUT R3, R2, 0x7f, RZ, 0xc0, !PT ;  /* 0x0000007f02037812 */ /* 0x002fe400078ec0ff */
[----:B------:R-:W-:Y:S02]  /*142f0*/  SHF.L.U32 R2, R6, 0x1f, RZ ;  /* 0x0000001f06027819 */ /* 0x000fe400000006ff */
[----:B------:R-:W-:Y:S02]  /*14300*/  ISETP.NE.AND P2, PT, R3, RZ, PT ;  /* 0x000000ff0300720c */ /* 0x000fe40003f45270 */
[----:B------:R-:W1:Y:S02]  /*14310*/  SYNCS.PHASECHK.TRANS64.TRYWAIT P0, [UR38+0x36848], R2 ;  /* 0x03684802ff0075a7 */ /* 0x000e640008000166 */
[----:B-1----:R-:W-:Y:S09]  /*14320*/  @!P0 BRA `(.L_x_5347) ;  /* 0x0000003000988947 */ /* 0x002ff20003800000 */
.L_x_5437:
[----:B------:R-:W-:Y:S05]  /*14330*/  BSYNC B2 ;  /* 0x0000000000027941 */ /* 0x000fea0003800000 */
.L_x_5346:
[----:B------:R-:W-:Y:S04]  /*14340*/  BSSY B2, `(.L_x_5348) ;  /* 0x0000007000027945 */ /* 0x000fe80003800000 */
[----:B------:R-:W-:Y:S05]  /*14350*/  @P2 BRA `(.L_x_5349) ;  /* 0x0000000000142947 */ /* 0x000fea0003800000 */
[----:B------:R-:W-:Y:S01]  /*14360*/  ISETP.NE.AND P0, PT, R10, RZ, PT ;  /* 0x000000ff0a00720c */ /* 0x000fe20003f05270 */
[----:B-1----:R-:W-:-:S04]  /*14370*/  IMAD.MOV.U32 R3, RZ, RZ, 0xa800 ;  /* 0x0000a800ff037424 */ /* 0x002fc800078e00ff */
[----:B------:R2:W-:Y:S08]  /*14380*/  SYNCS.ARRIVE.TRANS64 RZ, [UR38+0x36838], R3 ;  /* 0x03683803ffff79a7 */ /* 0x0005f00008000026 */
[----:B--2---:R-:W-:Y:S05]  /*14390*/  @!P0 BRA `(.L_x_5349) ;  /* 0x0000000000048947 */ /* 0x004fea0003800000 */
[----:B------:R-:W-:Y:S01]  /*143a0*/  BPT.TRAP 0x1 ;  /* 0x000000040000795c */ /* 0x000fe20000300000 */
.L_x_5349:
[----:B------:R-:W-:Y:S05]  /*143b0*/  BSYNC B2 ;  /* 0x0000000000027941 */ /* 0x000fea0003800000 */
.L_x_5348:
[----:B0-----:R-:W-:Y:S01]  /*143c0*/  MOV R5, RZ ;  /* 0x000000ff00057202 */ /* 0x001fe20000000f00 */
        /* <DEDUP_REMOVED lines=10> */
.L_x_5350:
        /* <DEDUP_REMOVED lines=13> */
.L_x_5351:
        /* <DEDUP_REMOVED lines=15> */
.L_x_5352:
        /* <DEDUP_REMOVED lines=12> */
.L_x_5438:
[----:B------:R-:W-:Y:S05]  /*146f0*/  BSYNC B2 ;  /* 0x0000000000027941 */ /* 0x000fea0003800000 */
.L_x_5353:
        /* <DEDUP_REMOVED lines=9> */
.L_x_5356:
[----:B------:R-:W-:Y:S05]  /*14790*/  BSYNC B2 ;  /* 0x0000000000027941 */ /* 0x000fea0003800000 */
.L_x_5355:
        /* <DEDUP_REMOVED lines=10> */
.L_x_5357:
        /* <DEDUP_REMOVED lines=13> */
.L_x_5358:
        /* <DEDUP_REMOVED lines=13> */
.L_x_5359:
        /* <DEDUP_REMOVED lines=10> */
.L_x_5344:
[----:B------:R-:W-:Y:S05]  /*14a80*/  BSYNC B1 ;  /* 0x0000000000017941 */ /* 0x000fea0003800000 */
.L_x_5343:
        /* <DEDUP_REMOVED lines=9> */
[----:B------:R-:W1:Y:S01]  /*14b20*/  LDC R4, c[0x0][0x43c] ;  /* 0x00010f00ff047b82 */ /* 0x000e620000000800 */
[----:B------:R-:W-:Y:S01]  /*14b30*/  ULDC.64 UR4, c[0x0][0x428] ;  /* 0x00010a0000047ab9 */ /* 0x000fe20000000a00 */
[----:B------:R-:W-:Y:S01]  /*14b40*/  ULDC.64 UR6, c[0x0][0x208] ;  /* 0x0000820000067ab9 */ /* 0x000fe20000000a00 */
[----:B-1----:R-:W-:-:S13]  /*14b50*/  ISETP.NE.AND P0, PT, R4, 0x1, PT ;  /* 0x000000010400780c */ /* 0x002fda0003f05270 */
[----:B------:R-:W1:Y:S02]  /*14b60*/  @P0 LDC.64 R2, c[0x0][0x440] ;  /* 0x00011000ff020b82 */ /* 0x000e640000000a00 */
[----:B-1----:R-:W-:-:S04]  /*14b70*/  @P0 IMAD.HI.U32 R5, R11, R2, RZ ;  /* 0x000000020b050227 */ /* 0x002fc800078e00ff */
        /* <DEDUP_REMOVED lines=13> */
.L_x_5362:
[----:B------:R-:W2:Y:S01]  /*14c50*/  S2R R2, SR_TID.X ;  /* 0x0000000000027919 */ /* 0x000ea20000002100 */
[----:B------:R-:W-:Y:S01]  /*14c60*/  BSSY B2, `(.L_x_5363) ;  /* 0x0000006000027945 */ /* 0x000fe20003800000 */
[----:B--2---:R-:W-:Y:S02]  /*14c70*/  LOP3.LUT R3, R2, 0x7f, RZ, 0xc0, !PT ;  /* 0x0000007f02037812 */ /* 0x004fe400078ec0ff */
[----:B------:R-:W-:Y:S02]  /*14c80*/  SHF.L.U32 R2, R9, 0x1f, RZ ;  /* 0x0000001f09027819 */ /* 0x000fe400000006ff */
[----:B------:R-:W-:Y:S02]  /*14c90*/  ISETP.NE.AND P2, PT, R3, RZ, PT ;  /* 0x000000ff0300720c */ /* 0x000fe40003f45270 */
[----:B------:R-:W2:Y:S02]  /*14ca0*/  SYNCS.PHASECHK.TRANS64.TRYWAIT P0, [UR38+0x36840], R2 ;  /* 0x03684002ff0075a7 */ /* 0x000ea40008000166 */
[----:B--2---:R-:W-:Y:S09]  /*14cb0*/  @!P0 BRA `(.L_x_5364) ;  /* 0x0000002800648947 */ /* 0x004ff20003800000 */
.L_x_5439:
[----:B------:R-:W-:Y:S05]  /*14cc0*/  BSYNC B2 ;  /* 0x0000000000027941 */ /* 0x000fea0003800000 */
.L_x_5363:
[----:B------:R-:W-:Y:S04]  /*14cd0*/  BSSY B2, `(.L_x_5365) ;  /* 0x0000007000027945 */ /* 0x000fe80003800000 */
[----:B------:R-:W-:Y:S05]  /*14ce0*/  @P2 BRA `(.L_x_5366) ;  /* 0x0000000000142947 */ /* 0x000fea0003800000 */
[----:B------:R-:W-:Y:S01]  /*14cf0*/  ISETP.NE.AND P0, PT, R10, RZ, PT ;  /* 0x000000ff0a00720c */ /* 0x000fe20003f05270 */
[----:B--2---:R-:W-:-:S04]  /*14d00*/  IMAD.MOV.U32 R2, RZ, RZ, 0xa800 ;  /* 0x0000a800ff027424 */ /* 0x004fc800078e00ff */
[----:B------:R3:W-:Y:S08]  /*14d10*/  SYNCS.ARRIVE.TRANS64 RZ, [UR38+0x36830], R2 ;  /* 0x03683002ffff79a7 */ /* 0x0007f00008000026 */
[----:B---3--:R-:W-:Y:S05]  /*14d20*/  @!P0 BRA `(.L_x_5366) ;  /* 0x0000000000048947 */ /* 0x008fea0003800000 */
[----:B------:R-:W-:Y:S01]  /*14d30*/  BPT.TRAP 0x1 ;  /* 0x000000040000795c */ /* 0x000fe20000300000 */
.L_x_5366:
[----:B------:R-:W-:Y:S05]  /*14d40*/  BSYNC B2 ;  /* 0x0000000000027941 */ /* 0x000fea0003800000 */
.L_x_5365:
[----:B0-----:R-:W-:Y:S01]  /*14d50*/  IMAD.MOV.U32 R14, RZ, RZ, RZ ;  /* 0x000000ffff0e7224 */ /* 0x001fe200078e00ff */
[----:B------:R-:W-:Y:S01]  /*14d60*/  ULDC.64 UR4, c[0x0][0x198] ;  /* 0x0000660000047ab9 */ /* 0x000fe20000000a00 */
[----:B------:R-:W-:Y:S01]  /*14d70*/  PLOP3.LUT P0, PT, PT, PT, PT, 0x80, 0x0 ;  /* 0x000000000000781c */ /* 0x000fe20003f0f070 */
[----:B------:R-:W-:Y:S01]  /*14d80*/  UIADD3 UR4, UP0, UR4, 0x370, URZ ;  /* 0x0000037004047890 */ /* 0x000fe2000ff1e03f */
[----:B--2---:R-:W-:Y:S01]  /*14d90*/  IMAD R2, R11, 0x70, RZ ;  /* 0x000000700b027824 */ /* 0x004fe200078e02ff */
[----:B------:R-:W-:Y:S01]  /*14da0*/  R2UR UR10, R14 ;  /* 0x000000000e0a72ca */ /* 0x000fe200000e0000 */
[----:B------:R-:W-:Y:S02]  /*14db0*/  UIADD3 UR8, UR38, 0x21400, URZ ;  /* 0x0002140026087890 */ /* 0x000fe4000fffe03f */
[----:B------:R-:W-:Y:S02]  /*14dc0*/  UIADD3 UR9, UR38, 0x36830, URZ ;  /* 0x0003683026097890 */ /* 0x000fe4000fffe03f */
[----:B------:R-:W-:Y:S01]  /*14dd0*/  UIADD3.X UR5, URZ, UR5, URZ, UP0, !UPT ;  /* 0x000000053f057290 */ /* 0x000fe200087fe43f */
[----:B------:R-:W-:Y:S01]  /*14de0*/  UMOV UR6, 0x0 ;  /* 0x0000000000067882 */ /* 0x000fe20000000000 */
[----:B------:R-:W-:-:S10]  /*14df0*/  UMOV UR7, 0x14f00000 ;  /* 0x14f0000000077882 */ /* 0x000fd40000000000 */
.L_x_5367:
        /* <DEDUP_REMOVED lines=8> */
[----:B-1----:R-:W-:Y:S01]  /*14e80*/  IMAD.MOV.U32 R5, RZ, RZ, 0x40 ;  /* 0x00000040ff057424 */ /* 0x002fe200078e00ff */
[----:B------:R-:W-:Y:S01]  /*14e90*/  PLOP3.LUT P0, PT, PT, PT, PT, 0x80, 0x0 ;  /* 0x000000000000781c */ /* 0x000fe20003f0f070 */
[----:B------:R-:W-:Y:S01]  /*14ea0*/  UIADD3 UR8, UR38, 0x24c00, URZ ;  /* 0x00024c0026087890 */ /* 0x000fe2000fffe03f */
[----:B------:R-:W-:Y:S02]  /*14eb0*/  UMOV UR6, 0x0 ;  /* 0x0000000000067882 */ /* 0x000fe40000000000 */
[----:B------:R-:W-:Y:S01]  /*14ec0*/  R2UR UR10, R5 ;  /* 0x00000000050a72ca */ /* 0x000fe200000e0000 */
[----:B------:R-:W-:-:S14]  /*14ed0*/  UMOV UR7, 0x14f00000 ;  /* 0x14f0000000077882 */ /* 0x000fdc0000000000 */
.L_x_5368:
        /* <DEDUP_REMOVED lines=14> */
.L_x_5369:
        /* <DEDUP_REMOVED lines=12> */
.L_x_5440:
[----:B------:R-:W-:Y:S05]  /*15080*/  BSYNC B2 ;  /* 0x0000000000027941 */ /* 0x000fea0003800000 */
.L_x_5370:
        /* <DEDUP_REMOVED lines=9> */
.L_x_5373:
[----:B------:R-:W-:Y:S05]  /*15120*/  BSYNC B2 ;  /* 0x0000000000027941 */ /* 0x000fea0003800000 */
.L_x_5372:
        /* <DEDUP_REMOVED lines=10> */
.L_x_5374:
        /* <DEDUP_REMOVED lines=13> */
.L_x_5375:
        /* <DEDUP_REMOVED lines=13> */
.L_x_5376:
        /* <DEDUP_REMOVED lines=10> */
.L_x_5361:
[----:B------:R-:W-:Y:S05]  /*15410*/  BSYNC B1 ;  /* 0x0000000000017941 */ /* 0x000fea0003800000 */
.L_x_5360:
[----:B------:R-:W-:Y:S02]  /*15420*/  VIADD R0, R0, 0xfffffffe ;  /* 0xfffffffe00007836 */ /* 0x000fe40000000000 */
[----:B------:R-:W-:Y:S01]  /*15430*/  IMAD.MOV.U32 R6, RZ, RZ, R9 ;  /* 0x000000ffff067224 */ /* 0x000fe200078e0009 */
[----:B------:R-:W-:Y:S06]  /*15440*/  @P1 BRA `(.L_x_5377) ;  /* 0xffffffec00281947 */ /* 0x000fec000383ffff */
[----:B------:R-:W-:Y:S05]  /*15450*/  BSYNC B0 ;  /* 0x0000000000007941 */ /* 0x000fea0003800000 */
.L_x_5342:
        /* <DEDUP_REMOVED lines=10> */
[----:B------:R-:W1:Y:S01]  /*15500*/  LDC R7, c[0x0][0x43c] ;  /* 0x00010f00ff077b82 */ /* 0x000e620000000800 */
[----:B------:R-:W-:Y:S01]  /*15510*/  IMAD.MOV.U32 R6, RZ, RZ, R0 ;  /* 0x000000ffff067224 */ /* 0x000fe200078e0000 */
[----:B------:R-:W-:Y:S01]  /*15520*/  ULDC.64 UR4, c[0x0][0x428] ;  /* 0x00010a0000047ab9 */ /* 0x000fe20000000a00 */
[----:B------:R-:W-:Y:S01]  /*15530*/  ULDC.64 UR6, c[0x0][0x208] ;  /* 0x0000820000067ab9 */ /* 0x000fe20000000a00 */
[----:B------:R-:W-:-:S04]  /*15540*/  IMAD R19, R19, UR4, RZ ;  /* 0x0000000413137c24 */ /* 0x000fc8000f8e02ff */
[----:B------:R-:W-:Y:S01]  /*15550*/  IMAD R19, R18, UR5, R19 ;  /* 0x0000000512137c24 */ /* 0x000fe2000f8e0213 */
[----:B-1----:R-:W-:-:S13]  /*15560*/  ISETP.NE.AND P0, PT, R7, 0x1, PT ;  /* 0x000000010700780c */ /* 0x002fda0003f05270 */
[----:B------:R-:W1:Y:S02]  /*15570*/  @P0 LDC.64 R2, c[0x0][0x440] ;  /* 0x00011000ff020b82 */ /* 0x000e640000000a00 */
[----:B-1----:R-:W-:-:S05]  /*15580*/  @P0 IMAD.HI.U32 R2, R0, R2, RZ ;  /* 0x0000000200020227 */ /* 0x002fca00078e00ff */
[----:B------:R-:W-:-:S04]  /*15590*/  @P0 SHF.R.U32.HI R6, RZ, R3, R2 ;  /* 0x00000003ff060219 */ /* 0x000fc80000011602 */
[----:B------:R-:W-:Y:S02]  /*155a0*/  SHF.R.S32.HI R3, RZ, 0x1f, R6 ;  /* 0x0000001fff037819 */ /* 0x000fe40000011406 */
[----:B------:R-:W-:-:S05]  /*155b0*/  MOV R2, R6 ;  /* 0x0000000600027202 */ /* 0x000fca0000000f00 */
        /* <DEDUP_REMOVED lines=8> */
.L_x_5379:
[----:B------:R-:W2:Y:S01]  /*15640*/  S2R R2, SR_TID.X ;  /* 0x0000000000027919 */ /* 0x000ea20000002100 */
[----:B------:R-:W-:Y:S01]  /*15650*/  BSSY B1, `(.L_x_5380) ;  /* 0x0000006000017945 */ /* 0x000fe20003800000 */
[----:B--2---:R-:W-:Y:S02]  /*15660*/  LOP3.LUT R3, R2, 0x7f, RZ, 0xc0, !PT ;  /* 0x0000007f02037812 */ /* 0x004fe400078ec0ff */
[----:B------:R-:W-:Y:S02]  /*15670*/  SHF.L.U32 R2, R9, 0x1f, RZ ;  /* 0x0000001f09027819 */ /* 0x000fe400000006ff */
[----:B------:R-:W-:Y:S02]  /*15680*/  ISETP.NE.AND P1, PT, R3, RZ, PT ;  /* 0x000000ff0300720c */ /* 0x000fe40003f25270 */
[----:B------:R-:W2:Y:S02]  /*15690*/  SYNCS.PHASECHK.TRANS64.TRYWAIT P0, [UR38+0x36848], R2 ;  /* 0x03684802ff0075a7 */ /* 0x000ea40008000166 */
[----:B--2---:R-:W-:Y:S09]  /*156a0*/  @!P0 BRA `(.L_x_5381) ;  /* 0x0000002000188947 */ /* 0x004ff20003800000 */
.L_x_5441:
[----:B------:R-:W-:Y:S05]  /*156b0*/  BSYNC B1 ;  /* 0x0000000000017941 */ /* 0x000fea0003800000 */
.L_x_5380:
[----:B------:R-:W-:Y:S04]  /*156c0*/  BSSY B1, `(.L_x_5382) ;  /* 0x0000007000017945 */ /* 0x000fe80003800000 */
[----:B------:R-:W-:Y:S05]  /*156d0*/  @P1 BRA `(.L_x_5383) ;  /* 0x0000000000141947 */ /* 0x000fea0003800000 */
[----:B------:R-:W-:Y:S01]  /*156e0*/  ISETP.NE.AND P0, PT, R10, RZ, PT ;  /* 0x000000ff0a00720c */ /* 0x000fe20003f05270 */
[----:B--2---:R-:W-:-:S04]  /*156f0*/  IMAD.MOV.U32 R3, RZ, RZ, 0xa800 ;  /* 0x0000a800ff037424 */ /* 0x004fc800078e00ff */
[----:B------:R3:W-:Y:S08]  /*15700*/  SYNCS.ARRIVE.TRANS64 RZ, [UR38+0x36838], R3 ;  /* 0x03683803ffff79a7 */ /* 0x0007f00008000026 */
[----:B---3--:R-:W-:Y:S05]  /*15710*/  @!P0 BRA `(.L_x_5383) ;  /* 0x0000000000048947 */ /* 0x008fea0003800000 */
[----:B------:R-:W-:Y:S01]  /*15720*/  BPT.TRAP 0x1 ;  /* 0x000000040000795c */ /* 0x000fe20000300000 */
.L_x_5383:
[----:B------:R-:W-:Y:S05]  /*15730*/  BSYNC B1 ;  /* 0x0000000000017941 */ /* 0x000fea0003800000 */
.L_x_5382:
[----:B------:R-:W-:Y:S01]  /*15740*/  IMAD.MOV.U32 R7, RZ, RZ, RZ ;  /* 0x000000ffff077224 */ /* 0x000fe200078e00ff */
        /* <DEDUP_REMOVED lines=10> */
.L_x_5384:
[----:B------:R-:W-:-:S13]  /*157f0*/  @P0 ELECT P2, URZ, PT ;  /* 0x00000000003f082f */ /* 0x000fda0003840000 */
[----:B-----5:R-:W-:Y:S01]  /*15800*/  @P2 R2UR UR13, R4 ;  /* 0x00000000040d22ca */ /* 0x020fe200000e0000 */
[----:B------:R-:W-:Y:S01]  /*15810*/  UMOV UR12, UR36 ;  /* 0x00000024000c7c82 */ /* 0x000fe20008000000 */
[----:B------:R-:W-:Y:S02]  /*15820*/  @P2 R2UR UR11, R3 ;  /* 0x00000000030b22ca */ /* 0x000fe400000e0000 */
[----:B------:R-:W-:Y:S02]  /*15830*/  @P2 PLOP3.LUT P0, PT, P2, PT, PT, 0x8, 0x0 ;  /* 0x000000000000281c */ /* 0x000fe4000170e170 */
[----:B------:R-:W-:-:S09]  /*15840*/  PLOP3.LUT P2, PT, PT, PT, PT, 0x8, 0x0 ;  /* 0x000000000000781c */ /* 0x000fd20003f4e170 */
[----:B------:R2:W-:Y:S02]  /*15850*/  UTMALDG.4D [UR8], [UR4], desc[UR6] ;  /* 0x00000608040075b4 */ /* 0x0005e40008019000 */
[----:B--2---:R-:W-:Y:S05]  /*15860*/  @P0 BRA.U.ANY `(.L_x_5384) ;  /* 0xfffffffd00e00947 */ /* 0x004fea000393ffff */
[----:B------:R-:W-:Y:S01]  /*15870*/  MOV R6, 0x40 ;  /* 0x0000004000067802 */ /* 0x000fe20000000f00 */
[----:B------:R-:W-:Y:S01]  /*15880*/  UIADD3 UR8, UR38, 0x2f400, URZ ;  /* 0x0002f40026087890 */ /* 0x000fe2000fffe03f */
[----:B------:R-:W-:Y:S01]  /*15890*/  PLOP3.LUT P0, PT, PT, PT, PT, 0x80, 0x0 ;  /* 0x000000000000781c */ /* 0x000fe20003f0f070 */
[----:B------:R-:W-:Y:S01]  /*158a0*/  UMOV UR6, 0x0 ;  /* 0x0000000000067882 */ /* 0x000fe20000000000 */
[----:B------:R-:W-:Y:S01]  /*158b0*/  R2UR UR10, R6 ;  /* 0x00000000060a72ca */ /* 0x000fe200000e0000 */
[----:B------:R-:W-:-:S14]  /*158c0*/  UMOV UR7, 0x14f00000 ;  /* 0x14f0000000077882 */ /* 0x000fdc0000000000 */
.L_x_5385:
        /* <DEDUP_REMOVED lines=8> */
[----:B-1----:R-:W-:Y:S01]  /*15950*/  IMAD.MOV.U32 R5, RZ, RZ, 0x80 ;  /* 0x00000080ff057424 */ /* 0x002fe200078e00ff */
[----:B------:R-:W-:Y:S01]  /*15960*/  PLOP3.LUT P0, PT, PT, PT, PT, 0x80, 0x0 ;  /* 0x000000000000781c */ /* 0x000fe20003f0f070 */
[----:B------:R-:W-:Y:S01]  /*15970*/  UIADD3 UR8, UR38, 0x32c00, URZ ;  /* 0x00032c0026087890 */ /* 0x000fe2000fffe03f */
[----:B------:R-:W-:Y:S02]  /*15980*/  UMOV UR6, 0x0 ;  /* 0x0000000000067882 */ /* 0x000fe40000000000 */
[----:B------:R-:W-:Y:S01]  /*15990*/  R2UR UR10, R5 ;  /* 0x00000000050a72ca */ /* 0x000fe200000e0000 */
[----:B------:R-:W-:-:S14]  /*159a0*/  UMOV UR7, 0x14f00000 ;  /* 0x14f0000000077882 */ /* 0x000fdc0000000000 */
.L_x_5386:
        /* <DEDUP_REMOVED lines=8> */
[----:B------:R-:W1:Y:S01]  /*15a30*/  SYNCS.PHASECHK.TRANS64.TRYWAIT P0, [UR38+0x36860], R2 ;  /* 0x03686002ff0075a7 */ /* 0x000e620008000166 */
[----:B------:R-:W-:Y:S04]  /*15a40*/  BSSY B1, `(.L_x_5387) ;  /* 0x0000002000017945 */ /* 0x000fe80003800000 */
[----:B-1----:R-:W-:Y:S05]  /*15a50*/  @!P0 BRA `(.L_x_5388) ;  /* 0x0000001c00448947 */ /* 0x002fea0003800000 */
.L_x_5442:
[----:B------:R-:W-:Y:S05]  /*15a60*/  BSYNC B1 ;  /* 0x0000000000017941 */ /* 0x000fea0003800000 */
.L_x_5387:
[----:B------:R-:W-:Y:S01]  /*15a70*/  BSSY B1, `(.L_x_5389) ;  /* 0x0000009000017945 */ /* 0x000fe20003800000 */
[----:B-1----:R-:W-:Y:S02]  /*15a80*/  IMAD.MOV.U32 R2, RZ, RZ, 0x0 ;  /* 0x00000000ff027424 */ /* 0x002fe400078e00ff */
[----:B------:R-:W-:Y:S01]  /*15a90*/  IMAD.MOV.U32 R3, RZ, RZ, 0x14f00000 ;  /* 0x14f00000ff037424 */ /* 0x000fe200078e00ff */
[----:B------:R-:W-:Y:S06]  /*15aa0*/  @P1 BRA `(.L_x_5390) ;  /* 0x0000000000141947 */ /* 0x000fec0003800000 */
[----:B------:R-:W-:Y:S01]  /*15ab0*/  ISETP.NE.AND P0, PT, R10, RZ, PT ;  /* 0x000000ff0a00720c */ /* 0x000fe20003f05270 */
[----:B------:R-:W-:-:S04]  /*15ac0*/  IMAD.MOV.U32 R11, RZ, RZ, 0xa800 ;  /* 0x0000a800ff0b7424 */ /* 0x000fc800078e00ff */
[----:B------:R1:W-:Y:S08]  /*15ad0*/  SYNCS.ARRIVE.TRANS64 RZ, [UR38+0x36850], R11 ;  /* 0x0368500bffff79a7 */ /* 0x0003f00008000026 */
[----:B-1----:R-:W-:Y:S05]  /*15ae0*/  @!P0 BRA `(.L_x_5390) ;  /* 0x0000000000048947 */ /* 0x002fea0003800000 */
[----:B------:R-:W-:Y:S01]  /*15af0*/  BPT.TRAP 0x1 ;  /* 0x000000040000795c */ /* 0x000fe20000300000 */
.L_x_5390:
[----:B------:R-:W-:Y:S05]  /*15b00*/  BSYNC B1 ;  /* 0x0000000000017941 */ /* 0x000fea0003800000 */
.L_x_5389:
        /* <DEDUP_REMOVED lines=10> */
.L_x_5391:
        /* <DEDUP_REMOVED lines=13> */
.L_x_5392:
        /* <DEDUP_REMOVED lines=13> */
.L_x_5393:
        /* <DEDUP_REMOVED lines=8> */
[----:B------:R-:W-:Y:S01]  /*15dd0*/  MOV R17, R0 ;  /* 0x0000000000117202 */ /* 0x000fe20000000f00 */
[----:B------:R-:W-:-:S07]  /*15de0*/  IMAD.MOV.U32 R16, RZ, RZ, R4 ;  /* 0x000000ffff107224 */ /* 0x000fce00078e0004 */
.L_x_5378:
[----:B------:R-:W-:Y:S05]  /*15df0*/  BSYNC B0 ;  /* 0x0000000000007941 */ /* 0x000fea0003800000 */
.L_x_5341:
        /* <DEDUP_REMOVED lines=12> */
.L_x_5443:
[----:B------:R-:W-:Y:S05]  /*15ec0*/  BSYNC B1 ;  /* 0x0000000000017941 */ /* 0x000fea0003800000 */
.L_x_5396:
        /* <DEDUP_REMOVED lines=8> */
.L_x_5399:
[----:B------:R-:W-:Y:S05]  /*15f50*/  BSYNC B1 ;  /* 0x0000000000017941 */ /* 0x000fea0003800000 */
.L_x_5398:
        /* <DEDUP_REMOVED lines=13> */
.L_x_5400:
        /* <DEDUP_REMOVED lines=13> */
.L_x_5401:
        /* <DEDUP_REMOVED lines=13> */
.L_x_5402:
        /* <DEDUP_REMOVED lines=8> */
.L_x_5395:
[----:B------:R-:W-:Y:S05]  /*16250*/  BSYNC B0 ;  /* 0x0000000000007941 */ /* 0x000fea0003800000 */
.L_x_5394:
[----:B-1----:R-:W-:Y:S02]  /*16260*/  VIADD R0, R8, 0x1 ;  /* 0x0000000108007836 */ /* 0x002fe40000000000 */
[----:B------:R-:W-:-:S03]  /*16270*/  IMAD.MOV.U32 R3, RZ, RZ, RZ ;  /* 0x000000ffff037224 */ /* 0x000fc600078e00ff */
[----:B------:R-:W-:-:S04]  /*16280*/  ISETP.NE.AND P0, PT, R0, 0x2, PT ;  /* 0x000000020000780c */ /* 0x000fc80003f05270 */
[----:B------:R-:W-:Y:S02]  /*16290*/  SEL R2, RZ, 0x1, P0 ;  /* 0x00000001ff027807 */ /* 0x000fe40000000000 */
[----:B------:R-:W-:Y:S02]  /*162a0*/  SEL R0, R0, RZ, P0 ;  /* 0x000000ff00007207 */ /* 0x000fe40000000000 */
[----:B------:R-:W-:-:S07]  /*162b0*/  LOP3.LUT R9, R9, R2, RZ, 0x3c, !PT ;  /* 0x0000000209097212 */ /* 0x000fce00078e3cff */
.L_x_5325:
[----:B------:R-:W1:Y:S01]  /*162c0*/  S2R R5, SR_CgaCtaId ;  /* 0x0000000000057919 */ /* 0x000e620000008800 */
[----:B------:R-:W-:Y:S02]  /*162d0*/  MOV R2, 0x400 ;  /* 0x0000040000027802 */ /* 0x000fe40000000f00 */
[----:B------:R-:W-:Y:S02]  /*162e0*/  SHF.L.U32 R3, R3, 0x1f, RZ ;  /* 0x0000001f03037819 */ /* 0x000fe400000006ff */
[----:B-1----:R-:W-:-:S04]  /*162f0*/  LEA R2, R5, R2, 0x18 ;  /* 0x0000000205027211 */ /* 0x002fc800078ec0ff */
[----:B------:R-:W1:Y:S02]  /*16300*/  SYNCS.PHASECHK.TRANS64.TRYWAIT P0, [R2+URZ+0x36820], R3 ;  /* 0x03682003020075a7 */ /* 0x000e64000800017f */
[----:B-1----:R-:W-:Y:S05]  /*16310*/  @!P0 BRA `(.L_x_5403) ;  /* 0x0000001400408947 */ /* 0x002fea0003800000 */
.L_x_5444:
[----:B------:R-:W-:-:S03]  /*16320*/  UMOV UR4, 0xffffffff ;  /* 0xffffffff00047882 */ /* 0x000fc60000000000 */
[----:B------:R-:W-:Y:S05]  /*16330*/  BRA.DIV UR4, `(.L_x_5404) ;  /* 0x00000016044c7947 */ /* 0x000fea000b800000 */
[----:B-1----:R-:W1:Y:S02]  /*16340*/  S2R R3, SR_TID.X ;  /* 0x0000000000037919 */ /* 0x002e640000002100 */
[----:B-1----:R-:W-:-:S04]  /*16350*/  SHF.R.U32.HI R3, RZ, 0x5, R3 ;  /* 0x00000005ff037819 */ /* 0x002fc80000011603 */
[----:B------:R-:W-:-:S05]  /*16360*/  LOP3.LUT R3, R3, 0x3, RZ, 0xc0, !PT ;  /* 0x0000000303037812 */ /* 0x000fca00078ec0ff */
[----:B0-----:R0:W1:Y:S02]  /*16370*/  SHFL.IDX PT, R14, R3, RZ, 0x1f ;  /* 0x00001fff030e7589 */ /* 0x00106400000e0000 */
.L_x_5447:
[----:B-1----:R-:W-:-:S13]  /*16380*/  ISETP.NE.AND P0, PT, R14, RZ, PT ;  /* 0x000000ff0e00720c */ /* 0x002fda0003f05270 */
[----:B------:R-:W-:Y:S05]  /*16390*/  @P0 BRA `(.L_x_5287) ;  /* 0x0000000000900947 */ /* 0x000fea0003800000 */
[----:B------:R-:W-:-:S03]  /*163a0*/  UMOV UR4, 0xffffffff ;  /* 0xffffffff00047882 */ /* 0x000fc60000000000 */
[----:B------:R-:W-:Y:S05]  /*163b0*/  BRA.DIV UR4, `(.L_x_5405) ;  /* 0x0000001604607947 */ /* 0x000fea000b800000 */
[----:B------:R-:W-:-:S13]  /*163c0*/  ELECT P6, URZ, PT ;  /* 0x00000000003f782f */ /* 0x000fda00038c0000 */
.L_x_5450:
        /* <DEDUP_REMOVED lines=8> */
.L_x_5406:
        /* <DEDUP_REMOVED lines=12> */
.L_x_5451:
[----:B------:R-:W1:Y:S02]  /*16510*/  SYNCS.PHASECHK.TRANS64.TRYWAIT P0, [R3+URZ], R4 ;  /* 0x00000004030075a7 */ /* 0x000e64000800017f */
[----:B-1----:R-:W-:Y:S05]  /*16520*/  @!P0 BRA `(.L_x_5408) ;  /* 0x0000001400388947 */ /* 0x002fea0003800000 */
.L_x_5452:
[----:B------:R-:W-:Y:S05]  /*16530*/  @!P2 BRA `(.L_x_5409) ;  /* 0x000000000004a947 */ /* 0x000fea0003800000 */
[----:B------:R-:W-:Y:S01]  /*16540*/  BPT.TRAP 0x1 ;  /* 0x000000040000795c */ /* 0x000fe20000300000 */
.L_x_5409:
[----:B-1----:R-:W-:-:S05]  /*16550*/  IADD3 R3, R2, 0x36860, RZ ;  /* 0x0003686002037810 */ /* 0x002fca0007ffe0ff */
[----:B------:R-:W-:-:S04]  /*16560*/  IMAD R0, R0, 0x8, R3 ;  /* 0x0000000800007824 */ /* 0x000fc800078e0203 */
[----:B------:R-:W1:Y:S02]  /*16570*/  SYNCS.PHASECHK.TRANS64.TRYWAIT P0, [R0+URZ], R5 ;  /* 0x00000005000075a7 */ /* 0x000e64000800017f */
[----:B-1----:R-:W-:Y:S05]  /*16580*/  @!P0 BRA `(.L_x_5410) ;  /* 0x0000001400348947 */ /* 0x002fea0003800000 */
.L_x_5453:
[----:B------:R-:W-:-:S07]  /*16590*/  IMAD R3, R8, 0x8, R3 ;  /* 0x0000000808037824 */ /* 0x000fce00078e0203 */
.L_x_5411:
[----:B--2---:R2:W3:Y:S02]  /*165a0*/  SYNCS.PHASECHK.TRANS64.TRYWAIT P0, [R3+URZ], R4 ;  /* 0x00000004030075a7 */ /* 0x0044e4000800017f */
[----:B---3--:R-:W-:Y:S05]  /*165b0*/  @!P0 NANOSLEEP.SYNCS 0x989680 ;  /* 0x009896800000895d */ /* 0x008fea0003900000 */
[----:B------:R-:W3:Y:S02]  /*165c0*/  @!P0 SYNCS.PHASECHK.TRANS64 P0, [R3+URZ], R4 ;  /* 0x00000004030085a7 */ /* 0x000ee4000800007f */
[----:B---3--:R-:W-:Y:S05]  /*165d0*/  @!P0 BRA `(.L_x_5411) ;  /* 0xfffffffc00f08947 */ /* 0x008fea000383ffff */
.L_x_5287:
[----:B------:R-:W-:Y:S05]  /*165e0*/  BSYNC B6 ;  /* 0x0000000000067941 */ /* 0x000fea0003800000 */
.L_x_5284:
[----:B------:R-:W-:Y:S05]  /*165f0*/  EXIT ;  /* 0x000000000000794d */ /* 0x000fea0003800000 */
.L_x_5291:
[----:B------:R-:W-:-:S13]  /*16600*/  R2UR UR4, R16 ;  /* 0x00000000100472ca */ /* 0x000fda00000e0000 */
[----:B0-----:R-:W-:-:S04]  /*16610*/  IMAD.U32 R3, RZ, RZ, UR4 ;  /* 0x00000004ff037e24 */ /* 0x001fc8000f8e00ff */
[----:B------:R0:W1:Y:S03]  /*16620*/  SYNCS.PHASECHK.TRANS64.TRYWAIT P0, [R3+URZ+0x36800], R0 ;  /* 0x03680000030075a7 */ /* 0x000066000800017f */
[----:B-1----:R-:W-:Y:S05]  /*16630*/  @!P0 NANOSLEEP.SYNCS 0x989680 ;  /* 0x009896800000895d */ /* 0x002fea0003900000 */
[----:B------:R-:W1:Y:S02]  /*16640*/  @!P0 SYNCS.PHASECHK.TRANS64 P0, [R3+URZ+0x36800], R0 ;  /* 0x03680000030085a7 */ /* 0x000e64000800007f */
[----:B-1----:R-:W-:Y:S05]  /*16650*/  @!P0 BRA `(.L_x_5291) ;  /* 0xfffffffc00e88947 */ /* 0x002fea000383ffff */
[----:B------:R-:W-:Y:S05]  /*16660*/  BRA `(.L_x_5412) ;  /* 0xfffffeac00d47947 */ /* 0x000fea000383ffff */
.L_x_5295:
[----:B------:R-:W-:-:S13]  /*16670*/  R2UR UR4, R16 ;  /* 0x00000000100472ca */ /* 0x000fda00000e0000 */
[----:B0-----:R-:W-:-:S04]  /*16680*/  IMAD.U32 R3, RZ, RZ, UR4 ;  /* 0x00000004ff037e24 */ /* 0x001fc8000f8e00ff */
[----:B------:R0:W2:Y:S03]  /*16690*/  SYNCS.PHASECHK.TRANS64.TRYWAIT P2, [R3+URZ+0x36830], R0 ;  /* 0x03683000030075a7 */ /* 0x0000a6000804017f */
[----:B--2---:R-:W-:Y:S05]  /*166a0*/  @!P2 NANOSLEEP.SYNCS 0x989680 ;  /* 0x009896800000a95d */ /* 0x004fea0003900000 */
[----:B------:R-:W2:Y:S02]  /*166b0*/  @!P2 SYNCS.PHASECHK.TRANS64 P2, [R3+URZ+0x36830], R0 ;  /* 0x036830000300a5a7 */ /* 0x000ea4000804007f */
[----:B--2---:R-:W-:Y:S05]  /*166c0*/  @!P2 BRA `(.L_x_5295) ;  /* 0xfffffffc00e8a947 */ /* 0x004fea000383ffff */
[----:B------:R-:W-:Y:S05]  /*166d0*/  BRA `(.L_x_5294) ;  /* 0xfffffeb000087947 */ /* 0x000fea000383ffff */
.L_x_5300:
[----:B-1----:R-:W-:-:S04]  /*166e0*/  MOV R11, UR61 ;  /* 0x0000003d000b7c02 */ /* 0x002fc80008000f00 */
[----:B------:R1:W2:Y:S03]  /*166f0*/  SYNCS.PHASECHK.TRANS64.TRYWAIT P3, [R11+URZ+0x36830], R6 ;  /* 0x036830060b0075a7 */ /* 0x0002a6000806017f */
[----:B--2---:R-:W-:Y:S05]  /*16700*/  @!P3 NANOSLEEP.SYNCS 0x989680 ;  /* 0x009896800000b95d */ /* 0x004fea0003900000 */
[----:B------:R-:W2:Y:S02]  /*16710*/  @!P3 SYNCS.PHASECHK.TRANS64 P3, [R11+URZ+0x36830], R6 ;  /* 0x036830060b00b5a7 */ /* 0x000ea4000806007f */
[----:B--2---:R-:W-:Y:S05]  /*16720*/  @!P3 BRA `(.L_x_5300) ;  /* 0xfffffffc00ecb947 */ /* 0x004fea000383ffff */
[----:B------:R-:W-:Y:S05]  /*16730*/  BRA `(.L_x_5299) ;  /* 0xfffffef8008c7947 */ /* 0x000fea000383ffff */
.L_x_5304:
[----:B-1----:R-:W-:-:S04]  /*16740*/  IMAD.U32 R11, RZ, RZ, UR11 ;  /* 0x0000000bff0b7e24 */ /* 0x002fc8000f8e00ff */
[----:B------:R1:W2:Y:S03]  /*16750*/  SYNCS.PHASECHK.TRANS64.TRYWAIT P3, [R11+URZ+0x36850], R0 ;  /* 0x036850000b0075a7 */ /* 0x0002a6000806017f */
[----:B--2---:R-:W-:Y:S05]  /*16760*/  @!P3 NANOSLEEP.SYNCS 0x989680 ;  /* 0x009896800000b95d */ /* 0x004fea0003900000 */
[----:B------:R-:W2:Y:S02]  /*16770*/  @!P3 SYNCS.PHASECHK.TRANS64 P3, [R11+URZ+0x36850], R0 ;  /* 0x036850000b00b5a7 */ /* 0x000ea4000806007f */
[----:B--2---:R-:W-:Y:S05]  /*16780*/  @!P3 BRA `(.L_x_5304) ;  /* 0xfffffffc00ecb947 */ /* 0x004fea000383ffff */
[----:B------:R-:W-:Y:S05]  /*16790*/  BRA `(.L_x_5303) ;  /* 0xffffff20002c7947 */ /* 0x000fea000383ffff */
.L_x_5310:
[----:B------:R-:W-:-:S13]  /*167a0*/  R2UR UR7, R15 ;  /* 0x000000000f0772ca */ /* 0x000fda00000e0000 */
[----:B-1----:R-:W-:-:S04]  /*167b0*/  IMAD.U32 R11, RZ, RZ, UR7 ;  /* 0x00000007ff0b7e24 */ /* 0x002fc8000f8e00ff */
[----:B------:R1:W2:Y:S03]  /*167c0*/  SYNCS.PHASECHK.TRANS64.TRYWAIT P2, [R11+URZ+0x36830], R6 ;  /* 0x036830060b0075a7 */ /* 0x0002a6000804017f */
[----:B--2---:R-:W-:Y:S05]  /*167d0*/  @!P2 NANOSLEEP.SYNCS 0x989680 ;  /* 0x009896800000a95d */ /* 0x004fea0003900000 */
[----:B------:R-:W2:Y:S02]  /*167e0*/  @!P2 SYNCS.PHASECHK.TRANS64 P2, [R11+URZ+0x36830], R6 ;  /* 0x036830060b00a5a7 */ /* 0x000ea4000804007f */
[----:B--2---:R-:W-:Y:S05]  /*167f0*/  @!P2 BRA `(.L_x_5310) ;  /* 0xfffffffc00e8a947 */ /* 0x004fea000383ffff */
[----:B------:R-:W-:Y:S05]  /*16800*/  BRA `(.L_x_5309) ;  /* 0xffffff4400987947 */ /* 0x000fea000383ffff */
.L_x_5314:
[----:B-1----:R-:W-:-:S04]  /*16810*/  IMAD.U32 R11, RZ, RZ, UR11 ;  /* 0x0000000bff0b7e24 */ /* 0x002fc8000f8e00ff */
[----:B------:R1:W2:Y:S03]  /*16820*/  SYNCS.PHASECHK.TRANS64.TRYWAIT P2, [R11+URZ+0x36850], R0 ;  /* 0x036850000b0075a7 */ /* 0x0002a6000804017f */
[----:B--2---:R-:W-:Y:S05]  /*16830*/  @!P2 NANOSLEEP.SYNCS 0x989680 ;  /* 0x009896800000a95d */ /* 0x004fea0003900000 */
[----:B------:R-:W2:Y:S02]  /*16840*/  @!P2 SYNCS.PHASECHK.TRANS64 P2, [R11+URZ+0x36850], R0 ;  /* 0x036850000b00a5a7 */ /* 0x000ea4000804007f */
[----:B--2---:R-:W-:Y:S05]  /*16850*/  @!P2 BRA `(.L_x_5314) ;  /* 0xfffffffc00eca947 */ /* 0x004fea000383ffff */
[----:B------:R-:W-:Y:S05]  /*16860*/  BRA `(.L_x_5313) ;  /* 0xffffff6c00587947 */ /* 0x000fea000383ffff */
.L_x_5319:
[----:B-1----:R-:W-:-:S04]  /*16870*/  IMAD.U32 R3, RZ, RZ, UR5 ;  /* 0x00000005ff037e24 */ /* 0x002fc8000f8e00ff */
[----:B------:R1:W2:Y:S03]  /*16880*/  SYNCS.PHASECHK.TRANS64.TRYWAIT P0, [R3+URZ+0x36850], R0 ;  /* 0x03685000030075a7 */ /* 0x0002a6000800017f */
[----:B--2---:R-:W-:Y:S05]  /*16890*/  @!P0 NANOSLEEP.SYNCS 0x989680 ;  /* 0x009896800000895d */ /* 0x004fea0003900000 */
[----:B------:R-:W2:Y:S02]  /*168a0*/  @!P0 SYNCS.PHASECHK.TRANS64 P0, [R3+URZ+0x36850], R0 ;  /* 0x03685000030085a7 */ /* 0x000ea4000800007f */
[----:B--2---:R-:W-:Y:S05]  /*168b0*/  @!P0 BRA `(.L_x_5319) ;  /* 0xfffffffc00ec8947 */ /* 0x004fea000383ffff */
[----:B------:R-:W-:Y:S05]  /*168c0*/  BRA `(.L_x_5318) ;  /* 0xffffff8c00e87947 */ /* 0x000fea000383ffff */
.L_x_5330:
[----:B------:R-:W-:Y:S01]  /*168d0*/  MOV R13, R0 ;  /* 0x00000000000d7202 */ /* 0x000fe20000000f00 */
[----:B------:R-:W-:Y:S02]  /*168e0*/  IMAD.MOV.U32 R12, RZ, RZ, RZ ;  /* 0x000000ffff0c7224 */ /* 0x000fe400078e00ff */
[----:B------:R-:W-:Y:S02]  /*168f0*/  IMAD.MOV.U32 R11, RZ, RZ, 0x1f ;  /* 0x0000001fff0b7424 */ /* 0x000fe400078e00ff */
[----:B------:R-:W-:-:S07]  /*16900*/  IMAD.MOV.U32 R15, RZ, RZ, -0x1 ;  /* 0xffffffffff0f7424 */ /* 0x000fce00078e00ff */
[----:B------:R-:W-:Y:S05]  /*16910*/  WARPSYNC.COLLECTIVE R15, `(.L_x_5413) ;  /* 0x000000000f087348 */ /* 0x000fea0003c00000 */
[----:B------:R0:W1:Y:S02]  /*16920*/  SHFL.IDX P6, R14, R13, R12, R11 ;  /* 0x0000000c0d0e7389 */ /* 0x00006400000c000b */
[----:B01----:R-:W-:Y:S01]  /*16930*/  ENDCOLLECTIVE ;  /* 0x000000000000791b */ /* 0x003fe20003800000 */
.L_x_5413:
[----:B------:R-:W-:Y:S05]  /*16940*/  BRA `(.L_x_5414) ;  /* 0xffffffc400507947 */ /* 0x000fea000383ffff */
.L_x_5332:
[----:B------:R-:W-:Y:S01]  /*16950*/  BSSY B0, `(.L_x_5415) ;  /* 0x0000006000007945 */ /* 0x000fe20003800000 */
[----:B------:R-:W-:-:S07]  /*16960*/  IMAD.MOV.U32 R15, RZ, RZ, -0x1 ;  /* 0xffffffffff0f7424 */ /* 0x000fce00078e00ff */
[----:B0-----:R-:W-:Y:S05]  /*16970*/  WARPSYNC.COLLECTIVE R15, `(.L_x_5416) ;  /* 0x000000000f0c7348 */ /* 0x001fea0003c00000 */
[----:B------:R-:W-:Y:S02]  /*16980*/  ELECT P6, UR62, PT ;  /* 0x00000000003e782f */ /* 0x000fe400038c0000 */
[----:B------:R-:W-:Y:S01]  /*16990*/  MOV R14, UR62 ;  /* 0x0000003e000e7c02 */ /* 0x000fe20008000f00 */
[----:B0-----:R-:W-:Y:S10]  /*169a0*/  ENDCOLLECTIVE ;  /* 0x000000000000791b */ /* 0x001ff40003800000 */
.L_x_5416:
[----:B------:R-:W-:Y:S05]  /*169b0*/  BSYNC B0 ;  /* 0x0000000000007941 */ /* 0x000fea0003800000 */
.L_x_5415:
[----:B------:R-:W-:Y:S05]  /*169c0*/  BRA `(.L_x_5417) ;  /* 0xffffffc400507947 */ /* 0x000fea000383ffff */
.L_x_5334:
[----:B0-----:R-:W-:-:S04]  /*169d0*/  MOV R3, UR38 ;  /* 0x0000002600037c02 */ /* 0x001fc80008000f00 */
[----:B------:R0:W1:Y:S03]  /*169e0*/  SYNCS.PHASECHK.TRANS64.TRYWAIT P0, [R3+URZ+0x36840], R0 ;  /* 0x03684000030075a7 */ /* 0x000066000800017f */
[----:B-1----:R-:W-:Y:S05]  /*169f0*/  @!P0 NANOSLEEP.SYNCS 0x989680 ;  /* 0x009896800000895d */ /* 0x002fea0003900000 */
[----:B------:R-:W1:Y:S02]  /*16a00*/  @!P0 SYNCS.PHASECHK.TRANS64 P0, [R3+URZ+0x36840], R0 ;  /* 0x03684000030085a7 */ /* 0x000e64000800007f */
[----:B-1----:R-:W-:Y:S05]  /*16a10*/  @!P0 BRA `(.L_x_5334) ;  /* 0xfffffffc00ec8947 */ /* 0x002fea000383ffff */
[----:B------:R-:W-:Y:S05]  /*16a20*/  BRA `(.L_x_5418) ;  /* 0xffffffc400ac7947 */ /* 0x000fea000383ffff */
.L_x_5337:
[----:B------:R-:W-:Y:S01]  /*16a30*/  IMAD R8, R11, 0x80, R8 ;  /* 0x000000800b087824 */ /* 0x000fe200078e0208 */
[----:B------:R-:W-:Y:S01]  /*16a40*/  MOV R15, 0xffffffff ;  /* 0xffffffff000f7802 */ /* 0x000fe20000000f00 */
[----:B------:R-:W-:Y:S02]  /*16a50*/  IMAD.MOV.U32 R13, RZ, RZ, R7 ;  /* 0x000000ffff0d7224 */ /* 0x000fe400078e0007 */
[----:B------:R-:W-:Y:S01]  /*16a60*/  IMAD.MOV.U32 R12, RZ, RZ, RZ ;  /* 0x000000ffff0c7224 */ /* 0x000fe200078e00ff */
[----:B------:R-:W-:Y:S01]  /*16a70*/  IADD3 R5, R8, 0x10, RZ ;  /* 0x0000001008057810 */ /* 0x000fe20007ffe0ff */
[----:B------:R-:W-:-:S07]  /*16a80*/  IMAD.MOV.U32 R11, RZ, RZ, 0x181f ;  /* 0x0000181fff0b7424 */ /* 0x000fce00078e00ff */
[----:B------:R-:W-:Y:S05]  /*16a90*/  WARPSYNC.COLLECTIVE R15, `(.L_x_5419) ;  /* 0x000000000f087348 */ /* 0x000fea0003c00000 */
[----:B------:R0:W1:Y:S02]  /*16aa0*/  SHFL.IDX P6, R14, R13, R12, R11 ;  /* 0x0000000c0d0e7389 */ /* 0x00006400000c000b */
[----:B01----:R-:W-:Y:S01]  /*16ab0*/  ENDCOLLECTIVE ;  /* 0x000000000000791b */ /* 0x003fe20003800000 */
.L_x_5419:
[----:B------:R-:W-:Y:S02]  /*16ac0*/  IMAD.MOV.U32 R13, RZ, RZ, R0 ;  /* 0x000000ffff0d7224 */ /* 0x000fe400078e0000 */
[----:B------:R-:W-:-:S07]  /*16ad0*/  IMAD.MOV.U32 R2, RZ, RZ, R14 ;  /* 0x000000ffff027224 */ /* 0x000fce00078e000e */
[----:B------:R-:W-:Y:S05]  /*16ae0*/  WARPSYNC.COLLECTIVE R15, `(.L_x_5420) ;  /* 0x000000000f087348 */ /* 0x000fea0003c00000 */
[----:B------:R0:W1:Y:S02]  /*16af0*/  SHFL.IDX P6, R14, R13, R12, R11 ;  /* 0x0000000c0d0e7389 */ /* 0x00006400000c000b */
[----:B01----:R-:W-:Y:S01]  /*16b00*/  ENDCOLLECTIVE ;  /* 0x000000000000791b */ /* 0x003fe20003800000 */
.L_x_5420:
        /* <DEDUP_REMOVED lines=20> */
.L_x_5421:
[----:B------:R-:W-:Y:S01]  /*16c50*/  VIADD R3, R8, 0x20 ;  /* 0x0000002008037836 */ /* 0x000fe20000000000 */
[----:B------:R-:W-:Y:S01]  /*16c60*/  @!P3 LEA R20, R9, UR38, 0x1 ;  /* 0x000000260914bc11 */ /* 0x000fe2000f8e08ff */
[----:B------:R-:W-:Y:S02]  /*16c70*/  IMAD.MOV.U32 R13, RZ, RZ, R0 ;  /* 0x000000ffff0d7224 */ /* 0x000fe400078e0000 */
[----:B------:R-:W-:-:S07]  /*16c80*/  IMAD.MOV.U32 R4, RZ, RZ, R14 ;  /* 0x000000ffff047224 */ /* 0x000fce00078e000e */
[----:B------:R-:W-:Y:S05]  /*16c90*/  WARPSYNC.COLLECTIVE R15, `(.L_x_5422) ;  /* 0x000000000f087348 */ /* 0x000fea0003c00000 */
[----:B------:R0:W1:Y:S02]  /*16ca0*/  SHFL.IDX P6, R14, R13, R12, R11 ;  /* 0x0000000c0d0e7389 */ /* 0x00006400000c000b */
[----:B01----:R-:W-:Y:S01]  /*16cb0*/  ENDCOLLECTIVE ;  /* 0x000000000000791b */ /* 0x003fe20003800000 */
.L_x_5422:
[----:B------:R-:W-:Y:S01]  /*16cc0*/  ULDC.64 UR4, c[0x0][0x208] ;  /* 0x0000820000047ab9 */ /* 0x000fe20000000a00 */
[----:B------:R-:W-:Y:S01]  /*16cd0*/  MOV R5, R4 ;  /* 0x0000000400057202 */ /* 0x000fe20000000f00 */
        /* <DEDUP_REMOVED lines=14> */
.L_x_5423:
[----:B------:R-:W-:Y:S01]  /*16dc0*/  VIADD R5, R8, 0x30 ;  /* 0x0000003008057836 */ /* 0x000fe20000000000 */
[----:B------:R-:W-:Y:S01]  /*16dd0*/  @!P3 LEA R21, R9, UR38, 0x1 ;  /* 0x000000260915bc11 */ /* 0x000fe2000f8e08ff */
[----:B------:R-:W-:Y:S01]  /*16de0*/  IMAD.MOV.U32 R13, RZ, RZ, R0 ;  /* 0x000000ffff0d7224 */ /* 0x000fe200078e0000 */
[----:B------:R-:W-:-:S07]  /*16df0*/  MOV R2, R14 ;  /* 0x0000000e00027202 */ /* 0x000fce0000000f00 */
[----:B------:R-:W-:Y:S05]  /*16e00*/  WARPSYNC.COLLECTIVE R15, `(.L_x_5424) ;  /* 0x000000000f087348 */ /* 0x000fea0003c00000 */
[----:B------:R0:W1:Y:S02]  /*16e10*/  SHFL.IDX P6, R14, R13, R12, R11 ;  /* 0x0000000c0d0e7389 */ /* 0x00006400000c000b */
[----:B01----:R-:W-:Y:S01]  /*16e20*/  ENDCOLLECTIVE ;  /* 0x000000000000791b */ /* 0x003fe20003800000 */
.L_x_5424:
[----:B------:R-:W-:Y:S01]  /*16e30*/  ULDC.64 UR4, c[0x0][0x208] ;  /* 0x0000820000047ab9 */ /* 0x000fe20000000a00 */
[----:B------:R-:W-:Y:S01]  /*16e40*/  IMAD.MOV.U32 R3, RZ, RZ, R2 ;  /* 0x000000ffff037224 */ /* 0x000fe200078e0002 */
        /* <DEDUP_REMOVED lines=14> */
.L_x_5425:
[----:B------:R-:W-:Y:S01]  /*16f30*/  VIADD R3, R8, 0x40 ;  /* 0x0000004008037836 */ /* 0x000fe20000000000 */
[----:B------:R-:W-:Y:S01]  /*16f40*/  @!P3 LEA R20, R9, UR38, 0x1 ;  /* 0x000000260914bc11 */ /* 0x000fe2000f8e08ff */
[----:B------:R-:W-:Y:S02]  /*16f50*/  IMAD.MOV.U32 R13, RZ, RZ, R0 ;  /* 0x000000ffff0d7224 */ /* 0x000fe400078e0000 */
[----:B------:R-:W-:-:S07]  /*16f60*/  IMAD.MOV.U32 R4, RZ, RZ, R14 ;  /* 0x000000ffff047224 */ /* 0x000fce00078e000e */
[----:B------:R-:W-:Y:S05]  /*16f70*/  WARPSYNC.COLLECTIVE R15, `(.L_x_5426) ;  /* 0x000000000f087348 */ /* 0x000fea0003c00000 */
[----:B------:R0:W1:Y:S02]  /*16f80*/  SHFL.IDX P6, R14, R13, R12, R11 ;  /* 0x0000000c0d0e7389 */ /* 0x00006400000c000b */
[----:B01----:R-:W-:Y:S01]  /*16f90*/  ENDCOLLECTIVE ;  /* 0x000000000000791b */ /* 0x003fe20003800000 */
.L_x_5426:
[----:B------:R-:W-:Y:S01]  /*16fa0*/  ULDC.64 UR4, c[0x0][0x208] ;  /* 0x0000820000047ab9 */ /* 0x000fe20000000a00 */
[----:B------:R-:W-:Y:S01]  /*16fb0*/  MOV R5, R4 ;  /* 0x0000000400057202 */ /* 0x000fe20000000f00 */
        /* <DEDUP_REMOVED lines=14> */
.L_x_5427:
[----:B------:R-:W-:Y:S01]  /*170a0*/  VIADD R5, R8, 0x50 ;  /* 0x0000005008057836 */ /* 0x000fe20000000000 */
[----:B------:R-:W-:Y:S01]  /*170b0*/  @!P3 LEA R21, R9, UR38, 0x1 ;  /* 0x000000260915bc11 */ /* 0x000fe2000f8e08ff */
[----:B------:R-:W-:Y:S02]  /*170c0*/  IMAD.MOV.U32 R13, RZ, RZ, R0 ;  /* 0x000000ffff0d7224 */ /* 0x000fe400078e0000 */
[----:B------:R-:W-:-:S07]  /*170d0*/  IMAD.MOV.U32 R2, RZ, RZ, R14 ;  /* 0x000000ffff027224 */ /* 0x000fce00078e000e */
[----:B------:R-:W-:Y:S05]  /*170e0*/  WARPSYNC.COLLECTIVE R15, `(.L_x_5428) ;  /* 0x000000000f087348 */ /* 0x000fea0003c00000 */
[----:B------:R0:W1:Y:S02]  /*170f0*/  SHFL.IDX P6, R14, R13, R12, R11 ;  /* 0x0000000c0d0e7389 */ /* 0x00006400000c000b */
[----:B01----:R-:W-:Y:S01]  /*17100*/  ENDCOLLECTIVE ;  /* 0x000000000000791b */ /* 0x003fe20003800000 */
.L_x_5428:
        /* <DEDUP_REMOVED lines=16> */
.L_x_5429:
[----:B------:R-:W-:Y:S02]  /*17210*/  IADD3 R3, R8, 0x60, RZ ;  /* 0x0000006008037810 */ /* 0x000fe40007ffe0ff */
[----:B------:R-:W-:Y:S01]  /*17220*/  @!P3 LEA R20, R9, UR38, 0x1 ;  /* 0x000000260914bc11 */ /* 0x000fe2000f8e08ff */
[----:B------:R-:W-:Y:S01]  /*17230*/  IMAD.MOV.U32 R13, RZ, RZ, R0 ;  /* 0x000000ffff0d7224 */ /* 0x000fe200078e0000 */
[----:B------:R-:W-:-:S07]  /*17240*/  MOV R4, R14 ;  /* 0x0000000e00047202 */ /* 0x000fce0000000f00 */
[----:B------:R-:W-:Y:S05]  /*17250*/  WARPSYNC.COLLECTIVE R15, `(.L_x_5430) ;  /* 0x000000000f087348 */ /* 0x000fea0003c00000 */
[----:B------:R0:W1:Y:S02]  /*17260*/  SHFL.IDX P6, R14, R13, R12, R11 ;  /* 0x0000000c0d0e7389 */ /* 0x00006400000c000b */
[----:B01----:R-:W-:Y:S01]  /*17270*/  ENDCOLLECTIVE ;  /* 0x000000000000791b */ /* 0x003fe20003800000 */
.L_x_5430:
        /* <DEDUP_REMOVED lines=16> */
.L_x_5431:
[----:B------:R-:W-:Y:S02]  /*17380*/  @!P3 LEA R21, R9, UR38, 0x1 ;  /* 0x000000260915bc11 */ /* 0x000fe4000f8e08ff */
[----:B------:R-:W-:Y:S01]  /*17390*/  MOV R13, R0 ;  /* 0x00000000000d7202 */ /* 0x000fe20000000f00 */
[----:B------:R-:W-:-:S07]  /*173a0*/  IMAD.MOV.U32 R2, RZ, RZ, R14 ;  /* 0x000000ffff027224 */ /* 0x000fce00078e000e */
[----:B------:R-:W-:Y:S05]  /*173b0*/  WARPSYNC.COLLECTIVE R15, `(.L_x_5432) ;  /* 0x000000000f087348 */ /* 0x000fea0003c00000 */
[----:B------:R0:W1:Y:S02]  /*173c0*/  SHFL.IDX P6, R14, R13, R12, R11 ;  /* 0x0000000c0d0e7389 */ /* 0x00006400000c000b */
[----:B01----:R-:W-:Y:S01]  /*173d0*/  ENDCOLLECTIVE ;  /* 0x000000000000791b */ /* 0x003fe20003800000 */
.L_x_5432:
[----:B------:R-:W-:Y:S01]  /*173e0*/  ULDC.64 UR4, c[0x0][0x208] ;  /* 0x0000820000047ab9 */ /* 0x000fe20000000a00 */
[----:B------:R-:W-:Y:S02]  /*173f0*/  IMAD.MOV.U32 R3, RZ, RZ, R2 ;  /* 0x000000ffff037224 */ /* 0x000fe400078e0002 */
        /* <DEDUP_REMOVED lines=13> */
.L_x_5433:
[----:B------:R-:W-:Y:S02]  /*174d0*/  IMAD.MOV.U32 R13, RZ, RZ, R0 ;  /* 0x000000ffff0d7224 */ /* 0x000fe400078e0000 */
[----:B------:R-:W-:-:S07]  /*174e0*/  IMAD.MOV.U32 R4, RZ, RZ, R14 ;  /* 0x000000ffff047224 */ /* 0x000fce00078e000e */
[----:B------:R-:W-:Y:S05]  /*174f0*/  WARPSYNC.COLLECTIVE R15, `(.L_x_5434) ;  /* 0x000000000f087348 */ /* 0x000fea0003c00000 */
[----:B------:R0:W1:Y:S02]  /*17500*/  SHFL.IDX P6, R14, R13, R12, R11 ;  /* 0x0000000c0d0e7389 */ /* 0x00006400000c000b */
[----:B01----:R-:W-:Y:S01]  /*17510*/  ENDCOLLECTIVE ;  /* 0x000000000000791b */ /* 0x003fe20003800000 */
.L_x_5434:
[----:B------:R-:W-:Y:S05]  /*17520*/  BRA `(.L_x_5435) ;  /* 0xffffffc800107947 */ /* 0x000fea000383ffff */
.L_x_5340:
[----:B-1----:R-:W-:-:S04]  /*17530*/  IMAD.U32 R3, RZ, RZ, UR38 ;  /* 0x00000026ff037e24 */ /* 0x002fc8000f8e00ff */
[----:B------:R1:W2:Y:S03]  /*17540*/  SYNCS.PHASECHK.TRANS64.TRYWAIT P0, [R3+URZ+0x36820], R2 ;  /* 0x03682002030075a7 */ /* 0x0002a6000800017f */
[----:B--2---:R-:W-:Y:S05]  /*17550*/  @!P0 NANOSLEEP.SYNCS 0x989680 ;  /* 0x009896800000895d */ /* 0x004fea0003900000 */
[----:B------:R-:W2:Y:S02]  /*17560*/  @!P0 SYNCS.PHASECHK.TRANS64 P0, [R3+URZ+0x36820], R2 ;  /* 0x03682002030085a7 */ /* 0x000ea4000800007f */
[----:B--2---:R-:W-:Y:S05]  /*17570*/  @!P0 BRA `(.L_x_5340) ;  /* 0xfffffffc00ec8947 */ /* 0x004fea000383ffff */
[----:B------:R-:W-:Y:S05]  /*17580*/  BRA `(.L_x_5436) ;  /* 0xffffffc800687947 */ /* 0x000fea000383ffff */
.L_x_5347:
[----:B-1----:R-:W-:-:S04]  /*17590*/  MOV R3, UR38 ;  /* 0x0000002600037c02 */ /* 0x002fc80008000f00 */
[----:B------:R1:W2:Y:S03]  /*175a0*/  SYNCS.PHASECHK.TRANS64.TRYWAIT P0, [R3+URZ+0x36848], R2 ;  /* 0x03684802030075a7 */ /* 0x0002a6000800017f */
[----:B--2---:R-:W-:Y:S05]  /*175b0*/  @!P0 NANOSLEEP.SYNCS 0x989680 ;  /* 0x009896800000895d */ /* 0x004fea0003900000 */
[----:B------:R-:W2:Y:S02]  /*175c0*/  @!P0 SYNCS.PHASECHK.TRANS64 P0, [R3+URZ+0x36848], R2 ;  /* 0x03684802030085a7 */ /* 0x000ea4000800007f */
[----:B--2---:R-:W-:Y:S05]  /*175d0*/  @!P0 BRA `(.L_x_5347) ;  /* 0xfffffffc00ec8947 */ /* 0x004fea000383ffff */
[----:B------:R-:W-:Y:S05]  /*175e0*/  BRA `(.L_x_5437) ;  /* 0xffffffcc00507947 */ /* 0x000fea000383ffff */
.L_x_5354:
[----:B0-----:R-:W-:-:S04]  /*175f0*/  IMAD.U32 R3, RZ, RZ, UR38 ;  /* 0x00000026ff037e24 */ /* 0x001fc8000f8e00ff */
[----:B------:R0:W1:Y:S03]  /*17600*/  SYNCS.PHASECHK.TRANS64.TRYWAIT P0, [R3+URZ+0x36860], R2 ;  /* 0x03686002030075a7 */ /* 0x000066000800017f */
[----:B-1----:R-:W-:Y:S05]  /*17610*/  @!P0 NANOSLEEP.SYNCS 0x989680 ;  /* 0x009896800000895d */ /* 0x002fea0003900000 */
[----:B------:R-:W1:Y:S02]  /*17620*/  @!P0 SYNCS.PHASECHK.TRANS64 P0, [R3+URZ+0x36860], R2 ;  /* 0x03686002030085a7 */ /* 0x000e64000800007f */
[----:B-1----:R-:W-:Y:S05]  /*17630*/  @!P0 BRA `(.L_x_5354) ;  /* 0xfffffffc00ec8947 */ /* 0x002fea000383ffff */
[----:B------:R-:W-:Y:S05]  /*17640*/  BRA `(.L_x_5438) ;  /* 0xffffffd000287947 */ /* 0x000fea000383ffff */
.L_x_5364:
[----:B--2---:R-:W-:-:S04]  /*17650*/  IMAD.U32 R3, RZ, RZ, UR38 ;  /* 0x00000026ff037e24 */ /* 0x004fc8000f8e00ff */
[----:B------:R2:W3:Y:S03]  /*17660*/  SYNCS.PHASECHK.TRANS64.TRYWAIT P0, [R3+URZ+0x36840], R2 ;  /* 0x03684002030075a7 */ /* 0x0004e6000800017f */
[----:B---3--:R-:W-:Y:S05]  /*17670*/  @!P0 NANOSLEEP.SYNCS 0x989680 ;  /* 0x009896800000895d */ /* 0x008fea0003900000 */
[----:B------:R-:W3:Y:S02]  /*17680*/  @!P0 SYNCS.PHASECHK.TRANS64 P0, [R3+URZ+0x36840], R2 ;  /* 0x03684002030085a7 */ /* 0x000ee4000800007f */
[----:B---3--:R-:W-:Y:S05]  /*17690*/  @!P0 BRA `(.L_x_5364) ;  /* 0xfffffffc00ec8947 */ /* 0x008fea000383ffff */
[----:B------:R-:W-:Y:S05]  /*176a0*/  BRA `(.L_x_5439) ;  /* 0xffffffd400847947 */ /* 0x000fea000383ffff */
.L_x_5371:
[----:B0-----:R-:W-:-:S04]  /*176b0*/  IMAD.U32 R3, RZ, RZ, UR38 ;  /* 0x00000026ff037e24 */ /* 0x001fc8000f8e00ff */
[----:B------:R0:W1:Y:S03]  /*176c0*/  SYNCS.PHASECHK.TRANS64.TRYWAIT P0, [R3+URZ+0x36868], R2 ;  /* 0x03686802030075a7 */ /* 0x000066000800017f */
[----:B-1----:R-:W-:Y:S05]  /*176d0*/  @!P0 NANOSLEEP.SYNCS 0x989680 ;  /* 0x009896800000895d */ /* 0x002fea0003900000 */
[----:B------:R-:W1:Y:S02]  /*176e0*/  @!P0 SYNCS.PHASECHK.TRANS64 P0, [R3+URZ+0x36868], R2 ;  /* 0x03686802030085a7 */ /* 0x000e64000800007f */
[----:B-1----:R-:W-:Y:S05]  /*176f0*/  @!P0 BRA `(.L_x_5371) ;  /* 0xfffffffc00ec8947 */ /* 0x002fea000383ffff */
[----:B------:R-:W-:Y:S05]  /*17700*/  BRA `(.L_x_5440) ;  /* 0xffffffd8005c7947 */ /* 0x000fea000383ffff */
.L_x_5381:
[----:B--2---:R-:W-:-:S04]  /*17710*/  MOV R3, UR38 ;  /* 0x0000002600037c02 */ /* 0x004fc80008000f00 */
[----:B------:R2:W3:Y:S03]  /*17720*/  SYNCS.PHASECHK.TRANS64.TRYWAIT P0, [R3+URZ+0x36848], R2 ;  /* 0x03684802030075a7 */ /* 0x0004e6000800017f */
[----:B---3--:R-:W-:Y:S05]  /*17730*/  @!P0 NANOSLEEP.SYNCS 0x989680 ;  /* 0x009896800000895d */ /* 0x008fea0003900000 */
[----:B------:R-:W3:Y:S02]  /*17740*/  @!P0 SYNCS.PHASECHK.TRANS64 P0, [R3+URZ+0x36848], R2 ;  /* 0x03684802030085a7 */ /* 0x000ee4000800007f */
[----:B---3--:R-:W-:Y:S05]  /*17750*/  @!P0 BRA `(.L_x_5381) ;  /* 0xfffffffc00ec8947 */ /* 0x008fea000383ffff */
[----:B------:R-:W-:Y:S05]  /*17760*/  BRA `(.L_x_5441) ;  /* 0xffffffdc00d07947 */ /* 0x000fea000383ffff */
.L_x_5388:
[----:B-1----:R-:W-:-:S04]  /*17770*/  IMAD.U32 R3, RZ, RZ, UR38 ;  /* 0x00000026ff037e24 */ /* 0x002fc8000f8e00ff */
[----:B------:R1:W2:Y:S03]  /*17780*/  SYNCS.PHASECHK.TRANS64.TRYWAIT P0, [R3+URZ+0x36860], R2 ;  /* 0x03686002030075a7 */ /* 0x0002a6000800017f */
[----:B--2---:R-:W-:Y:S05]  /*17790*/  @!P0 NANOSLEEP.SYNCS 0x989680 ;  /* 0x009896800000895d */ /* 0x004fea0003900000 */
[----:B------:R-:W2:Y:S02]  /*177a0*/  @!P0 SYNCS.PHASECHK.TRANS64 P0, [R3+URZ+0x36860], R2 ;  /* 0x03686002030085a7 */ /* 0x000ea4000800007f */
[----:B--2---:R-:W-:Y:S05]  /*177b0*/  @!P0 BRA `(.L_x_5388) ;  /* 0xfffffffc00ec8947 */ /* 0x004fea000383ffff */
[----:B------:R-:W-:Y:S05]  /*177c0*/  BRA `(.L_x_5442) ;  /* 0xffffffe000a47947 */ /* 0x000fea000383ffff */
.L_x_5397:
[----:B-1----:R1:W2:Y:S02]  /*177d0*/  SYNCS.PHASECHK.TRANS64.TRYWAIT P0, [R3+URZ+0x36860], R0 ;  /* 0x03686000030075a7 */ /* 0x0022a4000800017f */
[----:B--2---:R-:W-:Y:S05]  /*177e0*/  @!P0 NANOSLEEP.SYNCS 0x989680 ;  /* 0x009896800000895d */ /* 0x004fea0003900000 */
[----:B------:R-:W2:Y:S02]  /*177f0*/  @!P0 SYNCS.PHASECHK.TRANS64 P0, [R3+URZ+0x36860], R0 ;  /* 0x03686000030085a7 */ /* 0x000ea4000800007f */
[----:B--2---:R-:W-:Y:S05]  /*17800*/  @!P0 BRA `(.L_x_5397) ;  /* 0xfffffffc00f08947 */ /* 0x004fea000383ffff */
[----:B------:R-:W-:Y:S05]  /*17810*/  BRA `(.L_x_5443) ;  /* 0xffffffe400a87947 */ /* 0x000fea000383ffff */
.L_x_5403:
[----:B-1----:R1:W2:Y:S02]  /*17820*/  SYNCS.PHASECHK.TRANS64.TRYWAIT P0, [R2+URZ+0x36820], R3 ;  /* 0x03682003020075a7 */ /* 0x0022a4000800017f */
[----:B--2---:R-:W-:Y:S05]  /*17830*/  @!P0 NANOSLEEP.SYNCS 0x989680 ;  /* 0x009896800000895d */ /* 0x004fea0003900000 */
[----:B------:R-:W2:Y:S02]  /*17840*/  @!P0 SYNCS.PHASECHK.TRANS64 P0, [R2+URZ+0x36820], R3 ;  /* 0x03682003020085a7 */ /* 0x000ea4000800007f */
[----:B--2---:R-:W-:Y:S05]  /*17850*/  @!P0 BRA `(.L_x_5403) ;  /* 0xfffffffc00f08947 */ /* 0x004fea000383ffff */
[----:B------:R-:W-:Y:S05]  /*17860*/  BRA `(.L_x_5444) ;  /* 0xffffffe800ac7947 */ /* 0x000fea000383ffff */
.L_x_5404:
[----:B------:R-:W2:Y:S01]  /*17870*/  S2R R4, SR_TID.X ;  /* 0x0000000000047919 */ /* 0x000ea20000002100 */
[----:B------:R-:W-:Y:S01]  /*17880*/  BSSY B0, `(.L_x_5445) ;  /* 0x000000a000007945 */ /* 0x000fe20003800000 */
[----:B------:R-:W-:Y:S01]  /*17890*/  IMAD.MOV.U32 R12, RZ, RZ, RZ ;  /* 0x000000ffff0c7224 */ /* 0x000fe200078e00ff */
[----:B------:R-:W-:Y:S01]  /*178a0*/  MOV R11, 0x1f ;  /* 0x0000001f000b7802 */ /* 0x000fe20000000f00 */
[----:B------:R-:W-:Y:S01]  /*178b0*/  IMAD.MOV.U32 R15, RZ, RZ, -0x1 ;  /* 0xffffffffff0f7424 */ /* 0x000fe200078e00ff */
[----:B--2---:R-:W-:-:S04]  /*178c0*/  SHF.R.U32.HI R4, RZ, 0x5, R4 ;  /* 0x00000005ff047819 */ /* 0x004fc80000011604 */
[----:B------:R-:W-:-:S05]  /*178d0*/  LOP3.LUT R4, R4, 0x3, RZ, 0xc0, !PT ;  /* 0x0000000304047812 */ /* 0x000fca00078ec0ff */
[----:B------:R-:W-:-:S07]  /*178e0*/  IMAD.MOV.U32 R13, RZ, RZ, R4 ;  /* 0x000000ffff0d7224 */ /* 0x000fce00078e0004 */
[----:B01----:R-:W-:Y:S05]  /*178f0*/  WARPSYNC.COLLECTIVE R15, `(.L_x_5446) ;  /* 0x000000000f087348 */ /* 0x003fea0003c00000 */
[----:B0-----:R0:W2:Y:S02]  /*17900*/  SHFL.IDX P6, R14, R13, R12, R11 ;  /* 0x0000000c0d0e7389 */ /* 0x0010a400000c000b */
[----:B012---:R-:W-:Y:S01]  /*17910*/  ENDCOLLECTIVE ;  /* 0x000000000000791b */ /* 0x007fe20003800000 */
.L_x_5446:
[----:B------:R-:W-:Y:S05]  /*17920*/  BSYNC B0 ;  /* 0x0000000000007941 */ /* 0x000fea0003800000 */
.L_x_5445:
[----:B------:R-:W-:Y:S05]  /*17930*/  BRA `(.L_x_5447) ;  /* 0xffffffe800907947 */ /* 0x000fea000383ffff */
.L_x_5405:
[----:B------:R-:W-:Y:S01]  /*17940*/  BSSY B0, `(.L_x_5448) ;  /* 0x0000006000007945 */ /* 0x000fe20003800000 */
[----:B------:R-:W-:-:S07]  /*17950*/  IMAD.MOV.U32 R15, RZ, RZ, -0x1 ;  /* 0xffffffffff0f7424 */ /* 0x000fce00078e00ff */
[----:B0-----:R-:W-:Y:S05]  /*17960*/  WARPSYNC.COLLECTIVE R15, `(.L_x_5449) ;  /* 0x000000000f0c7348 */ /* 0x001fea0003c00000 */
[----:B------:R-:W-:Y:S02]  /*17970*/  ELECT P6, UR62, PT ;  /* 0x00000000003e782f */ /* 0x000fe400038c0000 */
[----:B------:R-:W-:Y:S01]  /*17980*/  MOV R14, UR62 ;  /* 0x0000003e000e7c02 */ /* 0x000fe20008000f00 */
[----:B0-----:R-:W-:Y:S10]  /*17990*/  ENDCOLLECTIVE ;  /* 0x000000000000791b */ /* 0x001ff40003800000 */
.L_x_5449:
[----:B------:R-:W-:Y:S05]  /*179a0*/  BSYNC B0 ;  /* 0x0000000000007941 */ /* 0x000fea0003800000 */
.L_x_5448:
[----:B------:R-:W-:Y:S05]  /*179b0*/  BRA `(.L_x_5450) ;  /* 0xffffffe800847947 */ /* 0x000fea000383ffff */
.L_x_5407:
[----:B0-----:R0:W1:Y:S02]  /*179c0*/  SYNCS.PHASECHK.TRANS64.TRYWAIT P0, [R6+URZ], R5 ;  /* 0x00000005060075a7 */ /* 0x001064000800017f */
[----:B-1----:R-:W-:Y:S05]  /*179d0*/  @!P0 NANOSLEEP.SYNCS 0x989680 ;  /* 0x009896800000895d */ /* 0x002fea0003900000 */
[----:B------:R-:W1:Y:S02]  /*179e0*/  @!P0 SYNCS.PHASECHK.TRANS64 P0, [R6+URZ], R5 ;  /* 0x00000005060085a7 */ /* 0x000e64000800007f */
[----:B-1----:R-:W-:Y:S05]  /*179f0*/  @!P0 BRA `(.L_x_5407) ;  /* 0xfffffffc00f08947 */ /* 0x002fea000383ffff */
[----:B------:R-:W-:Y:S05]  /*17a00*/  BRA `(.L_x_5451) ;  /* 0xffffffe800c07947 */ /* 0x000fea000383ffff */
.L_x_5408:
[----:B-1----:R1:W2:Y:S02]  /*17a10*/  SYNCS.PHASECHK.TRANS64.TRYWAIT P0, [R3+URZ], R4 ;  /* 0x00000004030075a7 */ /* 0x0022a4000800017f */
[----:B--2---:R-:W-:Y:S05]  /*17a20*/  @!P0 NANOSLEEP.SYNCS 0x989680 ;  /* 0x009896800000895d */ /* 0x004fea0003900000 */
[----:B------:R-:W2:Y:S02]  /*17a30*/  @!P0 SYNCS.PHASECHK.TRANS64 P0, [R3+URZ], R4 ;  /* 0x00000004030085a7 */ /* 0x000ea4000800007f */
[----:B--2---:R-:W-:Y:S05]  /*17a40*/  @!P0 BRA `(.L_x_5408) ;  /* 0xfffffffc00f08947 */ /* 0x004fea000383ffff */
[----:B------:R-:W-:Y:S05]  /*17a50*/  BRA `(.L_x_5452) ;  /* 0xffffffe800b47947 */ /* 0x000fea000383ffff */
.L_x_5410:
[----:B-1----:R1:W2:Y:S02]  /*17a60*/  SYNCS.PHASECHK.TRANS64.TRYWAIT P0, [R0+URZ], R5 ;  /* 0x00000005000075a7 */ /* 0x0022a4000800017f */
[----:B--2---:R-:W-:Y:S05]  /*17a70*/  @!P0 NANOSLEEP.SYNCS 0x989680 ;  /* 0x009896800000895d */ /* 0x004fea0003900000 */
[----:B------:R-:W2:Y:S02]  /*17a80*/  @!P0 SYNCS.PHASECHK.TRANS64 P0, [R0+URZ], R5 ;  /* 0x00000005000085a7 */ /* 0x000ea4000800007f */
[----:B--2---:R-:W-:Y:S05]  /*17a90*/  @!P0 BRA `(.L_x_5410) ;  /* 0xfffffffc00f08947 */ /* 0x004fea000383ffff */
[----:B------:R-:W-:Y:S05]  /*17aa0*/  BRA `(.L_x_5453) ;  /* 0xffffffe800b87947 */ /* 0x000fea000383ffff */
.L_x_5454:
        /* <DEDUP_REMOVED lines=13> */
.L_x_14854:


//--------------------- .text._ZN7cutlass13device_kernelIN5flash11enable_sm90INS1_16FlashAttnFwdSm90INS1_25CollectiveMainloopFwdSm90ILi2EN4cute5tupleIJNS5_1CILi1EEES8_S8_EEENS6_IJNS7_ILi128EEENS7_ILi112EEENS7_ILi192EEEEEELi192ENS_6half_tEfNS_4arch4Sm90ELb1ELb0ELb1ELb1ELb0ELb0ELb0ELb1ELb1ELb1ELb1ELb0EEENS1_21CollectiveEpilogueFwdINS6_IJSA_SC_SB_EEES9_SE_SG_Li256ELb1ELb1ELb1ELb0EEENS1_36VarlenDynamicPersistentTileSchedulerILi128ELi112ELi256ELi128ELb1ELb1ELb1ELb1ELb1ELb1EEEEEEEEEvNT_6ParamsE --------------------------
	.section	.text._ZN7cutlass13device_kernelIN5flash11enable_sm90INS1_16FlashAttnFwdSm90INS1_25CollectiveMainloopFwdSm90ILi2EN4cute5tupleIJNS5_1CILi1EEES8_S8_EEENS6_IJNS7_ILi128EEENS7_ILi112EEENS7_ILi192EEEEEELi192ENS_6half_tEfNS_4arch4Sm90ELb1ELb0ELb1ELb1ELb0ELb0ELb0ELb1ELb1ELb1ELb1ELb0EEENS1_21CollectiveEpilogueFwdINS6_IJSA_SC_SB_EEES9_SE_SG_Li256ELb1ELb1ELb1ELb0EEENS1_36VarlenDynamicPersistentTileSchedulerILi128ELi112ELi256ELi128ELb1ELb1ELb1ELb1ELb1ELb1EEEEEEEEEvNT_6ParamsE,"ax",@progbits
	.align	128
.text._ZN7cutlass13device_kernelIN5flash11enable_sm90INS1_16FlashAttnFwdSm90INS1_25CollectiveMainloopFwdSm90ILi2EN4cute5tupleIJNS5_1CILi1EEES8_S8_EEENS6_IJNS7_ILi128EEENS7_ILi112EEENS7_ILi192EEEEEELi192ENS_6half_tEfNS_4arch4Sm90ELb1ELb0ELb1ELb1ELb0ELb0ELb0ELb1ELb1ELb1ELb1ELb0EEENS1_21CollectiveEpilogueFwdINS6_IJSA_SC_SB_EEES9_SE_SG_Li256ELb1ELb1ELb1ELb0EEENS1_36VarlenDynamicPersistentTileSchedulerILi128ELi112ELi256ELi128ELb1ELb1ELb1ELb1ELb1ELb1EEEEEEEEEvNT_6ParamsE:
        .type           _ZN7cutlass13device_kernelIN5flash11enable_sm90INS1_16FlashAttnFwdSm90INS1_25CollectiveMainloopFwdSm90ILi2EN4cute5tupleIJNS5_1CILi1EEES8_S8_EEENS6_IJNS7_ILi128EEENS7_ILi112EEENS7_ILi192EEEEEELi192ENS_6half_tEfNS_4arch4Sm90ELb1ELb0ELb1ELb1ELb0ELb0ELb0ELb1ELb1ELb1ELb1ELb0EEENS1_21CollectiveEpilogueFwdINS6_IJSA_SC_SB_EEES9_SE_SG_Li256ELb1ELb1ELb1ELb0EEENS1_36VarlenDynamicPersistentTileSchedulerILi128ELi112ELi256ELi128ELb1ELb1ELb1ELb1ELb1ELb1EEEEEEEEEvNT_6ParamsE,@function
        .size           _ZN7cutlass13device_kernelIN5flash11enable_sm90INS1_16FlashAttnFwdSm90INS1_25CollectiveMainloopFwdSm90ILi2EN4cute5tupleIJNS5_1CILi1EEES8_S8_EEENS6_IJNS7_ILi128EEENS7_ILi112EEENS7_ILi192EEEEEELi192ENS_6half_tEfNS_4arch4Sm90ELb1ELb0ELb1ELb1ELb0ELb0ELb0ELb1ELb1ELb1ELb1ELb0EEENS1_21CollectiveEpilogueFwdINS6_IJSA_SC_SB_EEES9_SE_SG_Li256ELb1ELb1ELb1ELb0EEENS1_36VarlenDynamicPersistentTileSchedulerILi128ELi112ELi256ELi128ELb1ELb1ELb1ELb1ELb1ELb1EEEEEEEEEvNT_6ParamsE,(.L_x_14855 - _ZN7cutlass13device_kernelIN5flash11enable_sm90INS1_16FlashAttnFwdSm90INS1_25CollectiveMainloopFwdSm90ILi2EN4cute5tupleIJNS5_1CILi1EEES8_S8_EEENS6_IJNS7_ILi128EEENS7_ILi112EEENS7_ILi192EEEEEELi192ENS_6half_tEfNS_4arch4Sm90ELb1ELb0ELb1ELb1ELb0ELb0ELb0ELb1ELb1ELb1ELb1ELb0EEENS1_21CollectiveEpilogueFwdINS6_IJSA_SC_SB_EEES9_SE_SG_Li256ELb1ELb1ELb1ELb0EEENS1_36VarlenDynamicPersistentTileSchedulerILi128ELi112ELi256ELi128ELb1ELb1ELb1ELb1ELb1ELb1EEEEEEEEEvNT_6ParamsE)
        .other          _ZN7cutlass13device_kernelIN5flash11enable_sm90INS1_16FlashAttnFwdSm90INS1_25CollectiveMainloopFwdSm90ILi2EN4cute5tupleIJNS5_1CILi1EEES8_S8_EEENS6_IJNS7_ILi128EEENS7_ILi112EEENS7_ILi192EEEEEELi192ENS_6half_tEfNS_4arch4Sm90ELb1ELb0ELb1ELb1ELb0ELb0ELb0ELb1ELb1ELb1ELb1ELb0EEENS1_21CollectiveEpilogueFwdINS6_IJSA_SC_SB_EEES9_SE_SG_Li256ELb1ELb1ELb1ELb0EEENS1_36VarlenDynamicPersistentTileSchedulerILi128ELi112ELi256ELi128ELb1ELb1ELb1ELb1ELb1ELb1EEEEEEEEEvNT_6ParamsE,@"STO_CUDA_ENTRY STV_DEFAULT"
_ZN7cutlass13device_kernelIN5flash11enable_sm90INS1_16FlashAttnFwdSm90INS1_25CollectiveMainloopFwdSm90ILi2EN4cute5tupleIJNS5_1CILi1EEES8_S8_EEENS6_IJNS7_ILi128EEENS7_ILi112EEENS7_ILi192EEEEEELi192ENS_6half_tEfNS_4arch4Sm90ELb1ELb0ELb1ELb1ELb0ELb0ELb0ELb1ELb1ELb1ELb1ELb0EEENS1_21CollectiveEpilogueFwdINS6_IJSA_SC_SB_EEES9_SE_SG_Li256ELb1ELb1ELb1ELb0EEENS1_36VarlenDynamicPersistentTileSchedulerILi128ELi112ELi256ELi128ELb1ELb1ELb1ELb1ELb1ELb1EEEEEEEEEvNT_6ParamsE:
        /* <DEDUP_REMOVED lines=18> */
.L_x_5456:
[----:B------:R-:W-:Y:S05]  /*0120*/  BSYNC B0 ;  /* 0x0000000000007941 */ /* 0x000fea0003800000 */
.L_x_5455:
        /* <DEDUP_REMOVED lines=41> */
.L_x_5457:
        /* <DEDUP_REMOVED lines=22> */
.L_x_5458:
        /* <DEDUP_REMOVED lines=18> */
.L_x_5459:
        /* <DEDUP_REMOVED lines=22> */
.L_x_5460:
        /* <DEDUP_REMOVED lines=22> */
.L_x_5461:
        /* <DEDUP_REMOVED lines=8> */
.L_x_5463:
        /* <DEDUP_REMOVED lines=16> */
[----:B------:R-:W-:Y:S01]  /*0a80*/  UMOV UR36, URZ ;  /* 0x0000003f00247c82 */ /* 0x000fe20008000000 */
[----:B------:R-:W-:Y:S01]  /*0a90*/  R2UR UR7, R7 ;  /* 0x00000000070772ca */ /* 0x000fe200000e0000 */
[----:B------:R-:W0:Y:S01]  /*0aa0*/  S2R R0, SR_TID.X ;  /* 0x0000000000007919 */ /* 0x000e220000002100 */
[----:B------:R-:W-:Y:S01]  /*0ab0*/  R2UR UR5, R5 ;  /* 0x00000000050572ca */ /* 0x000fe200000e0000 */
[----:B0-----:R-:W-:-:S05]  /*0ac0*/  VIADD R12, R0, 0xffffff80 ;  /* 0xffffff80000c7836 */ /* 0x001fca0000000000 */
[----:B------:R-:W-:-:S04]  /*0ad0*/  SHF.R.S32.HI R0, RZ, 0x1f, R12 ;  /* 0x0000001fff007819 */ /* 0x000fc8000001140c */
[CC--:B------:R-:W-:Y:S02]  /*0ae0*/  LEA.HI R3, R0.reuse, R12.reuse, RZ, 0x4 ;  /* 0x0000000c00037211 */ /* 0x0c0fe400078f20ff */
[CC--:B------:R-:W-:Y:S02]  /*0af0*/  LEA.HI R4, R0.reuse, R12.reuse, RZ, 0x5 ;  /* 0x0000000c00047211 */ /* 0x0c0fe400078f28ff */
[----:B------:R-:W-:Y:S02]  /*0b00*/  SHF.R.S32.HI R6, RZ, 0x4, R3 ;  /* 0x00000004ff067819 */ /* 0x000fe40000011403 */
[----:B------:R-:W-:Y:S01]  /*0b10*/  LEA.HI R11, R0, R12, RZ, 0x2 ;  /* 0x0000000c000b7211 */ /* 0x000fe200078f10ff */
[----:B------:R-:W-:Y:S01]  /*0b20*/  IMAD.SHL.U32 R5, R4, 0x20, RZ ;  /* 0x0000002004057824 */ /* 0x000fe200078e00ff */
[C---:B------:R-:W-:Y:S02]  /*0b30*/  LOP3.LUT R4, R3.reuse, 0x3fffff0, RZ, 0xc0, !PT ;  /* 0x03fffff003047812 */ /* 0x040fe400078ec0ff */
[----:B------:R-:W-:-:S02]  /*0b40*/  LEA.HI R3, R3, R6, RZ, 0x1 ;  /* 0x0000000603037211 */ /* 0x000fc400078f08ff */
[----:B------:R-:W-:Y:S01]  /*0b50*/  LOP3.LUT R5, R5, 0xfffffc00, RZ, 0xc0, !PT ;  /* 0xfffffc0005057812 */ /* 0x000fe200078ec0ff */
[----:B------:R-:W-:Y:S01]  /*0b60*/  IMAD.IADD R4, R12, 0x1, -R4 ;  /* 0x000000010c047824 */ /* 0x000fe200078e0a04 */
[----:B------:R-:W-:Y:S02]  /*0b70*/  LOP3.LUT R3, R3, 0x1ffffffe, RZ, 0xc0, !PT ;  /* 0x1ffffffe03037812 */ /* 0x000fe400078ec0ff */
[----:B------:R-:W-:Y:S01]  /*0b80*/  LOP3.LUT R11, R11, 0xfffffffc, RZ, 0xc0, !PT ;  /* 0xfffffffc0b0b7812 */ /* 0x000fe200078ec0ff */
[----:B------:R-:W-:Y:S02]  /*0b90*/  IMAD R4, R4, 0x40, R5 ;  /* 0x0000004004047824 */ /* 0x000fe400078e0205 */
[----:B------:R-:W-:Y:S02]  /*0ba0*/  IMAD.IADD R3, R6, 0x1, -R3 ;  /* 0x0000000106037824 */ /* 0x000fe400078e0a03 */
[----:B------:R-:W-:Y:S02]  /*0bb0*/  IMAD.IADD R11, R12, 0x1, -R11 ;  /* 0x000000010c0b7824 */ /* 0x000fe400078e0a0b */
[----:B------:R-:W-:-:S03]  /*0bc0*/  IMAD R3, R3, 0x8, R4 ;  /* 0x0000000803037824 */ /* 0x000fc600078e0204 */
[----:B------:R-:W-:Y:S02]  /*0bd0*/  LEA.HI R5, R11, R11, RZ, 0x1 ;  /* 0x0000000b0b057211 */ /* 0x000fe400078f08ff */
[----:B------:R0:W-:Y:S02]  /*0be0*/  STL [R1+0x50], R3 ;  /* 0x0000500301007387 */ /* 0x0001e40000100800 */
[----:B------:R-:W-:-:S05]  /*0bf0*/  LOP3.LUT R4, R5, 0x1ffffffe, RZ, 0xc0, !PT ;  /* 0x1ffffffe05047812 */ /* 0x000fca00078ec0ff */
        /* <DEDUP_REMOVED lines=19> */
[----:B------:R-:W-:-:S02]  /*0d30*/  LOP3.LUT R6, R7, 0x7ffffffc, RZ, 0xc0, !PT ;  /* 0x7ffffffc07067812 */ /* 0x000fc400078ec0ff */
[----:B------:R-:W-:Y:S02]  /*0d40*/  LEA.HI R10, R10, R9, RZ, 0x3 ;  /* 0x000000090a0a7211 */ /* 0x000fe400078f18ff */
[----:B------:R-:W-:Y:S01]  /*0d50*/  SHF.R.S32.HI R8, RZ, 0x5, R8 ;  /* 0x00000005ff087819 */ /* 0x000fe20000011408 */
[----:B------:R-:W-:Y:S01]  /*0d60*/  IMAD.IADD R6, R235, 0x1, -R6 ;  /* 0x00000001eb067824 */ /* 0x000fe200078e0a06 */
[----:B------:R-:W-:-:S03]  /*0d70*/  LOP3.LUT R10, R10, 0xfffffff8, RZ, 0xc0, !PT ;  /* 0xfffffff80a0a7812 */ /* 0x000fc600078ec0ff */
[----:B------:R-:W-:Y:S02]  /*0d80*/  IMAD.SHL.U32 R19, R6, 0x2, RZ ;  /* 0x0000000206137824 */ /* 0x000fe400078e00ff */
[----:B------:R-:W-:Y:S02]  /*0d90*/  IMAD.IADD R9, R9, 0x1, -R10 ;  /* 0x0000000109097824 */ /* 0x000fe400078e0a0a */
[C---:B------:R-:W-:Y:S02]  /*0da0*/  VIADD R231, R19.reuse, 0x8 ;  /* 0x0000000813e77836 */ /* 0x040fe40000000000 */
[----:B------:R-:W-:Y:S02]  /*0db0*/  IMAD R9, R8, 0x10, R9 ;  /* 0x0000001008097824 */ /* 0x000fe400078e0209 */
[----:B------:R-:W-:Y:S01]  /*0dc0*/  VIADD R230, R19, 0x10 ;  /* 0x0000001013e67836 */ /* 0x000fe20000000000 */
[----:B------:R-:W-:Y:S01]  /*0dd0*/  SHF.R.S32.HI R5, RZ, 0x1f, R231 ;  /* 0x0000001fff057819 */ /* 0x000fe200000114e7 */
[----:B0-----:R-:W-:-:S02]  /*0de0*/  IMAD R3, R2, 0x40, R9 ;  /* 0x0000004002037824 */ /* 0x001fc400078e0209 */
[----:B------:R-:W-:Y:S01]  /*0df0*/  IMAD.U32 R2, RZ, RZ, UR4 ;  /* 0x00000004ff027e24 */ /* 0x000fe2000f8e00ff */
[----:B------:R-:W-:Y:S01]  /*0e00*/  UMOV UR4, URZ ;  /* 0x0000003f00047c82 */ /* 0x000fe20008000000 */
[C---:B------:R-:W-:Y:S01]  /*0e10*/  VIADD R229, R19.reuse, 0x30 ;  /* 0x0000003013e57836 */ /* 0x040fe20000000000 */
[----:B------:R-:W-:Y:S01]  /*0e20*/  STL [R1+0x48], R3 ;  /* 0x0000480301007387 */ /* 0x000fe20000100800 */
[C---:B------:R-:W-:Y:S02]  /*0e30*/  VIADD R228, R19.reuse, 0x38 ;  /* 0x0000003813e47836 */ /* 0x040fe40000000000 */
        /* <DEDUP_REMOVED lines=32> */
[----:B------:R-:W-:Y:S01]  /*1040*/  IMAD.U32 R234, RZ, RZ, UR4 ;  /* 0x00000004ffea7e24 */ /* 0x000fe2000f8e00ff */
[----:B------:R-:W-:Y:S01]  /*1050*/  SHF.R.S32.HI R2, RZ, 0x1f, R215 ;  /* 0x0000001fff027819 */ /* 0x000fe200000114d7 */
[C---:B------:R-:W-:Y:S01]  /*1060*/  VIADD R208, R19.reuse, 0x18 ;  /* 0x0000001813d07836 */ /* 0x040fe20000000000 */
[----:B------:R-:W-:Y:S01]  /*1070*/  SHF.R.S32.HI R0, RZ, 0x1f, R214 ;  /* 0x0000001fff007819 */ /* 0x000fe200000114d6 */
[----:B------:R-:W-:Y:S01]  /*1080*/  VIADD R207, R19, 0x28 ;  /* 0x0000002813cf7836 */ /* 0x000fe20000000000 */
[----:B------:R-:W-:Y:S01]  /*1090*/  SHF.R.S32.HI R237, RZ, 0x1f, R213 ;  /* 0x0000001fffed7819 */ /* 0x000fe200000114d5 */
[----:B------:R-:W-:Y:S01]  /*10a0*/  IMAD R204, R4, 0x8, R3 ;  /* 0x0000000804cc7824 */ /* 0x000fe200078e0203 */
[----:B------:R-:W-:Y:S01]  /*10b0*/  SHF.R.S32.HI R236, RZ, 0x1f, R212 ;  /* 0x0000001fffec7819 */ /* 0x000fe200000114d4 */
[----:B------:R-:W-:-:S07]  /*10c0*/  IMAD.U32 R16, RZ, RZ, UR4 ;  /* 0x00000004ff107e24 */ /* 0x000fce000f8e00ff */
.L_x_5521:
[----:B------:R-:W-:Y:S01]  /*10d0*/  ULDC.64 UR8, c[0x0][0xc88] ;  /* 0x0003220000087ab9 */ /* 0x000fe20000000a00 */
[----:B------:R-:W-:Y:S01]  /*10e0*/  ULDC.64 UR12, c[0x0][0x208] ;  /* 0x00008200000c7ab9 */ /* 0x000fe20000000a00 */
[----:B------:R-:W-:Y:S01]  /*10f0*/  UIMAD.WIDE UR8, UR7, 0x4, UR8 ;  /* 0x00000004070878a5 */ /* 0x000fe2000f8e0208 */
[----:B------:R-:W-:-:S05]  /*1100*/  ULDC.64 UR10, c[0x0][0xa18] ;  /* 0x00028600000a7ab9 */ /* 0x000fca0000000a00 */
[----:B01-34-:R-:W-:Y:S02]  /*1110*/  IMAD.U32 R2, RZ, RZ, UR8 ;  /* 0x00000008ff027e24 */ /* 0x01bfe4000f8e00ff */
[----:B------:R-:W-:Y:S01]  /*1120*/  IMAD.U32 R3, RZ, RZ, UR9 ;  /* 0x00000009ff037e24 */ /* 0x000fe2000f8e00ff */
[----:B------:R-:W-:-:S04]  /*1130*/  ULDC.64 UR8, c[0x0][0xa28] ;  /* 0x00028a0000087ab9 */ /* 0x000fc80000000a00 */
[----:B--2---:R-:W2:Y:S01]  /*1140*/  LDG.E R2, desc[UR12][R2.64] ;  /* 0x0000000c02027981 */ /* 0x004ea2000c1e1900 */
        /* <DEDUP_REMOVED lines=17> */
[----:B------:R-:W-:-:S03]  /*1260*/  IMAD.U32 R4, RZ, RZ, UR10 ;  /* 0x0000000aff047e24 */ /* 0x000fc6000f8e00ff */
[----:B------:R-:W-:Y:S01]  /*1270*/  IMAD.U32 R5, RZ, RZ, UR11 ;  /* 0x0000000bff057e24 */ /* 0x000fe2000f8e00ff */
[----:B------:R-:W2:Y:S01]  /*1280*/  @P0 LDG.E R2, desc[UR12][R2.64] ;  /* 0x0000000c02020981 */ /* 0x000ea2000c1e1900 */
[----:B------:R-:W-:Y:S02]  /*1290*/  UISETP.NE.U32.AND UP0, UPT, UR8, URZ, UPT ;  /* 0x0000003f0800728c */ /* 0x000fe4000bf05070 */
[----:B------:R-:W-:Y:S01]  /*12a0*/  ULOP3.LUT UR7, UR6, 0xff000000, URZ, 0xc0, !UPT ;  /* 0xff00000006077892 */ /* 0x000fe2000f8ec03f */
[----:B------:R-:W3:Y:S01]  /*12b0*/  @P2 LDG.E R4, desc[UR12][R4.64] ;  /* 0x0000000c04042981 */ /* 0x000ee2000c1e1900 */
[----:B------:R-:W-:Y:S01]  /*12c0*/  ULDC UR11, c[0x0][0x288] ;  /* 0x0000a200000b7ab9 */ /* 0x000fe20000000800 */
[----:B------:R-:W-:Y:S02]  /*12d0*/  UISETP.NE.AND.EX UP0, UPT, UR9, URZ, UPT, UP0 ;  /* 0x0000003f0900728c */ /* 0x000fe4000bf05300 */
[----:B------:R-:W-:Y:S01]  /*12e0*/  ULOP3.LUT UR8, UR6, 0xff0000, URZ, 0xc0, !UPT ;  /* 0x00ff000006087892 */ /* 0x000fe2000f8ec03f */
[----:B------:R-:W-:Y:S01]  /*12f0*/  ULDC UR9, c[0x0][0x424] ;  /* 0x0001090000097ab9 */ /* 0x000fe20000000800 */
[----:B------:R-:W-:Y:S01]  /*1300*/  ULDC.64 UR12, c[0x0][0xa20] ;  /* 0x00028800000c7ab9 */ /* 0x000fe20000000a00 */
[----:B------:R-:W-:Y:S01]  /*1310*/  ULOP3.LUT UR6, UR6, 0xffff, URZ, 0xc0, !UPT ;  /* 0x0000ffff06067892 */ /* 0x000fe2000f8ec03f */
[----:B------:R-:W-:Y:S01]  /*1320*/  ISETP.NE.U32.AND P1, PT, RZ, UR12, PT ;  /* 0x0000000cff007c0c */ /* 0x000fe2000bf25070 */
[----:B------:R-:W-:-:S02]  /*1330*/  USHF.R.U32.HI UR7, URZ, 0x8, UR7 ;  /* 0x000000083f077899 */ /* 0x000fc40008011607 */
[----:B------:R-:W-:Y:S01]  /*1340*/  USEL UR9, UR9, 0x1, UP0 ;  /* 0x0000000109097887 */ /* 0x000fe20008000000 */
[----:B------:R-:W-:Y:S01]  /*1350*/  ISETP.NE.AND.EX P1, PT, RZ, UR13, PT, P1 ;  /* 0x0000000dff007c0c */ /* 0x000fe2000bf25310 */
[----:B------:R-:W-:Y:S01]  /*1360*/  ULDC UR10, c[0x0][0x2f0] ;  /* 0x0000bc00000a7ab9 */ /* 0x000fe20000000800 */
[----:B------:R-:W-:Y:S01]  /*1370*/  UMOV UR4, URZ ;  /* 0x0000003f00047c82 */ /* 0x000fe20008000000 */
[----:B------:R-:W-:Y:S01]  /*1380*/  ULEA.HI UR8, UR8, UR7, URZ, 0x10 ;  /* 0x0000000708087291 */ /* 0x000fe2000f8f803f */
[----:B------:R-:W-:Y:S01]  /*1390*/  IMAD.U32 R211, RZ, RZ, UR6 ;  /* 0x00000006ffd37e24 */ /* 0x000fe2000f8e00ff */
[----:B------:R-:W-:Y:S01]  /*13a0*/  UIMAD UR9, UR9, UR10, URZ ;  /* 0x0000000a090972a4 */ /* 0x000fe2000f8e023f */
[----:B--2---:R-:W-:Y:S02]  /*13b0*/  @P0 R2UR UR4, R2 ;  /* 0x00000000020402ca */ /* 0x004fe400000e0000 */
[----:B---3--:R-:W-:-:S13]  /*13c0*/  @P2 R2UR UR11, R4 ;  /* 0x00000000040b22ca */ /* 0x008fda00000e0000 */
[----:B------:R-:W-:Y:S01]  /*13d0*/  IMAD.U32 R17, RZ, RZ, UR11 ;  /* 0x0000000bff117e24 */ /* 0x000fe2000f8e00ff */
[----:B-----5:R-:W-:Y:S06]  /*13e0*/  @P2 BRA `(.L_x_5464) ;  /* 0x0000000000402947 */ /* 0x020fec0003800000 */
        /* <DEDUP_REMOVED lines=16> */
.L_x_5464:
        /* <DEDUP_REMOVED lines=11> */
.L_x_5465:
        /* <DEDUP_REMOVED lines=15> */
.L_x_5466:
        /* <DEDUP_REMOVED lines=70> */
.L_x_5467:
        /* <DEDUP_REMOVED lines=97> */
.L_x_5469:
        /* <DEDUP_REMOVED lines=12> */
.L_x_5652:
[----:B------:R-:W-:Y:S05]  /*21c0*/  @!P0 BRA `(.L_x_5471) ;  /* 0x0000000000048947 */ /* 0x000fea0003800000 */
[----:B------:R-:W-:Y:S01]  /*21d0*/  BPT.TRAP 0x1 ;  /* 0x000000040000795c */ /* 0x000fe20000300000 */
.L_x_5471:
[----:B------:R-:W-:Y:S01]  /*21e0*/  R2UR UR4, R16 ;  /* 0x00000000100472ca */ /* 0x000fe200000e0000 */
[----:B0-----:R-:W-:-:S05]  /*21f0*/  IMAD.U32 R0, RZ, RZ, UR36 ;  /* 0x00000024ff007e24 */ /* 0x001fca000f8e00ff */
[----:B------:R-:W-:-:S07]  /*2200*/  LEA R0, R0, UR60, 0x3 ;  /* 0x0000003c00007c11 */ /* 0x000fce000f8e18ff */
[----:B------:R-:W-:-:S05]  /*2210*/  IMAD.U32 R3, RZ, RZ, UR4 ;  /* 0x00000004ff037e24 */ /* 0x000fca000f8e00ff */
[----:B------:R-:W-:-:S04]  /*2220*/  SHF.L.U32 R3, R3, 0x1f, RZ ;  /* 0x0000001f03037819 */ /* 0x000fc800000006ff */
[----:B------:R0:W1:Y:S01]  /*2230*/  SYNCS.PHASECHK.TRANS64.TRYWAIT P2, [R0+URZ+0x36830], R3 ;  /* 0x03683003000075a7 */ /* 0x000062000804017f */
[----:B------:R-:W-:Y:S05]  /*2240*/  @!P0 BRA `(.L_x_5472) ;  /* 0x0000000000048947 */ /* 0x000fea0003800000 */
[----:B------:R-:W-:Y:S01]  /*2250*/  BPT.TRAP 0x1 ;  /* 0x000000040000795c */ /* 0x000fe20000300000 */
.L_x_5472:
[----:B------:R-:W2:Y:S02]  /*2260*/  S2R R2, SR_TID.X ;  /* 0x0000000000027919 */ /* 0x000ea40000002100 */
[----:B--2---:R-:W-:Y:S01]  /*2270*/  LOP3.LUT P1, RZ, R2, 0x7f, RZ, 0xc0, !PT ;  /* 0x0000007f02ff7812 */ /* 0x004fe2000782c0ff */
[----:B-1----:R-:W-:-:S12]  /*2280*/  @P2 BRA `(.L_x_5473) ;  /* 0x0000000000082947 */ /* 0x002fd80003800000 */
[----:B------:R-:W1:Y:S02]  /*2290*/  SYNCS.PHASECHK.TRANS64.TRYWAIT P2, [R0+URZ+0x36830], R3 ;  /* 0x03683003000075a7 */ /* 0x000e64000804017f */
[----:B-1----:R-:W-:Y:S05]  /*22a0*/  @!P2 BRA `(.L_x_5474) ;  /* 0x000001a00008a947 */ /* 0x002fea0003800000 */
.L_x_5473:
[----:B------:R-:W-:Y:S05]  /*22b0*/  WARPSYNC.ALL ;  /* 0x0000000000007948 */ /* 0x000fea0003800000 */
[----:B------:R-:W-:Y:S01]  /*22c0*/  UIADD3 UR4, UR60, 0x21400, URZ ;  /* 0x000214003c047890 */ /* 0x000fe2000fffe03f */
[----:B------:R-:W-:Y:S01]  /*22d0*/  WARPGROUP.ARRIVE ;  /* 0x00000000000079c5 */ /* 0x000fe20000000000 */
[----:B------:R-:W-:Y:S01]  /*22e0*/  ULOP3.LUT UR38, UR38, 0x10000, URZ, 0xfc, !UPT ;  /* 0x0001000026267892 */ /* 0x000fe2000f8efc3f */
[----:B01----:R-:W-:Y:S01]  /*22f0*/  @!P1 VIADD R0, R0, 0x36840 ;  /* 0x0003684000009836 */ /* 0x003fe20000000000 */
[----:B------:R-:W-:Y:S01]  /*2300*/  USHF.R.U32.HI UR4, URZ, 0x4, UR4 ;  /* 0x000000043f047899 */ /* 0x000fe20008011604 */
[----:B------:R-:W-:Y:S01]  /*2310*/  CS2R R118, SRZ ;  /* 0x0000000000767805 */ /* 0x000fe2000001ff00 */
[----:B------:R-:W-:Y:S01]  /*2320*/  UMOV UR53, 0x40000040 ;  /* 0x4000004000357882 */ /* 0x000fe20000000000 */
[----:B------:R-:W-:Y:S01]  /*2330*/  UMOV UR55, 0x40000040 ;  /* 0x4000004000377882 */ /* 0x000fe20000000000 */
[----:B------:R-:W-:Y:S01]  /*2340*/  ULOP3.LUT UR4, UR4, 0x3fff, URZ, 0xc0, !UPT ;  /* 0x00003fff04047892 */ /* 0x000fe2000f8ec03f */
[----:B------:R-:W-:Y:S01]  /*2350*/  MOV R4, UR53 ;  /* 0x0000003500047c02 */ /* 0x000fe20008000f00 */
[----:B------:R-:W-:Y:S01]  /*2360*/  UMOV UR52, UR38 ;  /* 0x0000002600347c82 */ /* 0x000fe20008000000 */
[----:B------:R-:W-:Y:S01]  /*2370*/  UMOV UR7, 0x40000040 ;  /* 0x4000004000077882 */ /* 0x000fe20000000000 */
[----:B------:R-:W-:Y:S01]  /*2380*/  ULOP3.LUT UR5, UR4, 0x10000, URZ, 0xfc, !UPT ;  /* 0x0001000004057892 */ /* 0x000fe2000f8efc3f */
[----:B------:R-:W-:Y:S01]  /*2390*/  MOV R6, UR52 ;  /* 0x0000003400067c02 */ /* 0x000fe20008000f00 */
[----:B------:R-:W-:Y:S01]  /*23a0*/  UMOV UR8, UR52 ;  /* 0x0000003400087c82 */ /* 0x000fe20008000000 */
[----:B------:R-:W-:Y:S01]  /*23b0*/  UMOV UR4, UR52 ;  /* 0x0000003400047c82 */ /* 0x000fe20008000000 */
[----:B------:R-:W-:Y:S01]  /*23c0*/  UIMAD UR37, UR36, 0xa80, UR5 ;  /* 0x00000a80242578a4 */ /* 0x000fe2000f8e0205 */
[----:B------:R-:W-:Y:S01]  /*23d0*/  @!P1 PRMT R0, RZ, 0x654, R0 ;  /* 0x00000654ff009816 */ /* 0x000fe20000000000 */
[----:B------:R-:W-:Y:S01]  /*23e0*/  IMAD.U32 R5, RZ, RZ, UR5 ;  /* 0x00000005ff057e24 */ /* 0x000fe2000f8e00ff */
[----:B------:R-:W-:Y:S01]  /*23f0*/  UMOV UR5, UR53 ;  /* 0x0000003500057c82 */ /* 0x000fe20008000000 */
[----:B------:R-:W-:Y:S01]  /*2400*/  UIADD3 UR6, UR37, 0x80, URZ ;  /* 0x0000008025067890 */ /* 0x000fe2000fffe03f */
[----:B------:R-:W-:Y:S01]  /*2410*/  CS2R R116, SRZ ;  /* 0x0000000000747805 */ /* 0x000fe2000001ff00 */
[----:B------:R-:W-:Y:S01]  /*2420*/  UIADD3 UR10, UR37, 0x100, URZ ;  /* 0x00000100250a7890 */ /* 0x000fe2000fffe03f */
[----:B------:R-:W-:Y:S01]  /*2430*/  CS2R R114, SRZ ;  /* 0x0000000000727805 */ /* 0x000fe2000001ff00 */
[----:B------:R-:W-:Y:S01]  /*2440*/  UMOV UR54, UR37 ;  /* 0x0000002500367c82 */ /* 0x000fe20008000000 */
[----:B------:R-:W-:Y:S01]  /*2450*/  UMOV UR9, UR53 ;  /* 0x0000003500097c82 */ /* 0x000fe20008000000 */
[----:B------:R-:W-:Y:S01]  /*2460*/  HGMMA.64x16x16.F32 R72, gdesc[UR52], RZ, !UPT, gsb0 ;  /* 0x00200000344879f0 */ /* 0x000fe2000c0008ff */
[----:B------:R-:W-:Y:S01]  /*2470*/  UMOV UR11, 0x40000040 ;  /* 0x40000040000b7882 */ /* 0x000fe20000000000 */
[----:B------:R-:W-:Y:S01]  /*2480*/  UIADD3 UR14, UR37, 0x180, URZ ;  /* 0x00000180250e7890 */ /* 0x000fe2000fffe03f */
[----:B------:R-:W-:Y:S01]  /*2490*/  CS2R R112, SRZ ;  /* 0x0000000000707805 */ /* 0x000fe2000001ff00 */
[----:B------:R-:W-:Y:S01]  /*24a0*/  UMOV UR12, UR52 ;  /* 0x00000034000c7c82 */ /* 0x000fe20008000000 */
[----:B------:R-:W-:Y:S01]  /*24b0*/  UMOV UR13, UR53 ;  /* 0x00000035000d7c82 */ /* 0x000fe20008000000 */
        /* <DEDUP_REMOVED lines=34> */
[----:B------:R-:W-:Y:S01]  /*26e0*/  UMOV UR55, 0x40000040 ;  /* 0x4000004000377882 */ /* 0x000fe20000000000 */
[----:B------:R-:W-:-:S02]  /*26f0*/  CS2R R90, SRZ ;  /* 0x00000000005a7805 */ /* 0x000fc4000001ff00 */
[----:B------:R-:W-:Y:S02]  /*2700*/  CS2R R88, SRZ ;  /* 0x0000000000587805 */ /* 0x000fe4000001ff00 */
[----:B------:R-:W-:Y:S02]  /*2710*/  CS2R R86, SRZ ;  /* 0x0000000000567805 */ /* 0x000fe4000001ff00 */
[----:B------:R-:W-:Y:S02]  /*2720*/  CS2R R84, SRZ ;  /* 0x0000000000547805 */ /* 0x000fe4000001ff00 */
[----:B------:R-:W-:Y:S01]  /*2730*/  CS2R R82, SRZ ;  /* 0x0000000000527805 */ /* 0x000fe2000001ff00 */
        /* <DEDUP_REMOVED lines=440> */
[----:B------:R-:W-:Y:S01]  /*42c0*/  UMOV UR56, UR44 ;  /* 0x0000002c00387c82 */ /* 0x000fe20008000000 */
[----:B------:R-:W-:Y:S01]  /*42d0*/  UMOV UR57, UR45 ;  /* 0x0000002d00397c82 */ /* 0x000fe20008000000 */
[----:B------:R-:W-:-:S02]  /*42e0*/  UIADD3 UR6, UR38, 0x806, URZ ;  /* 0x0000080626067890 */ /* 0x000fc4000fffe03f */
[----:B------:R-:W-:Y:S01]  /*42f0*/  UIADD3 UR38, UR39, -0x2, URZ ;  /* 0xfffffffe27267890 */ /* 0x000fe2000fffe03f */
        /* <DEDUP_REMOVED lines=20> */
[----:B------:R-:W-:Y:S02]  /*4440*/  R2UR UR12, R3 ;  /* 0x00000000030c72ca */ /* 0x000fe400000e0000 */
        /* <DEDUP_REMOVED lines=18> */
[----:B------:R-:W-:Y:S02]  /*4570*/  WARPGROUP.DEPBAR.LE gsb0, 0x0 ;  /* 0x00008000000079c5 */ /* 0x000fe40000010000 */
[----:B------:R-:W-:-:S06]  /*4580*/  WARPGROUP.ARRIVE ;  /* 0x00000000000079c5 */ /* 0x000fcc0000000000 */
[----:B------:R-:W-:Y:S01]  /*4590*/  HGMMA.64x16x16.F32 R32, gdesc[UR48], R32, gsb0 ;  /* 0x00200000302079f0 */ /* 0x000fe20008000820 */
[----:B------:R-:W-:Y:S01]  /*45a0*/  UMOV UR48, UR6 ;  /* 0x0000000600307c82 */ /* 0x000fe20008000000 */
[----:B------:R-:W-:Y:S01]  /*45b0*/  UMOV UR49, 0x40000040 ;  /* 0x4000004000317882 */ /* 0x000fe20000000000 */
[----:B------:R-:W-:Y:S01]  /*45c0*/  UMOV UR50, UR10 ;  /* 0x0000000a00327c82 */ /* 0x000fe20008000000 */
[----:B------:R-:W-:Y:S01]  /*45d0*/  UMOV UR51, 0x40000040 ;  /* 0x4000004000337882 */ /* 0x000fe20000000000 */
[----:B------:R-:W-:Y:S01]  /*45e0*/  ULDC UR6, c[0x0][0x9d8] ;  /* 0x0002760000067ab9 */ /* 0x000fe20000000800 */
[----:B------:R-:W-:Y:S01]  /*45f0*/  UIMAD UR10, UR39, -0x70, UR18 ;  /* 0xffffff90270a78a4 */ /* 0x000fe2000f8e0212 */
        /* <DEDUP_REMOVED lines=18> */
[----:B------:R-:W-:Y:S01]  /*4720*/  UMOV UR51, 0x40000040 ;  /* 0x4000004000337882 */ /* 0x000fe20000000000 */
[----:B------:R-:W-:Y:S01]  /*4730*/  FMUL.FTZ R2, R72, UR6 ;  /* 0x0000000648027c20 */ /* 0x000fe20008410000 */
[----:B------:R-:W-:Y:S01]  /*4740*/  FMUL.FTZ R3, R73, UR6 ;  /* 0x0000000649037c20 */ /* 0x000fe20008410000 */
        /* <DEDUP_REMOVED lines=10> */
[----:B------:R-:W-:Y:S02]  /*47f0*/  VIADD R65, R204, UR11 ;  /* 0x0000000bcc417c36 */ /* 0x000fe40008000000 */
[----:B------:R-:W-:Y:S01]  /*4800*/  FMUL.FTZ R66, R66, UR6 ;  /* 0x0000000642427c20 */ /* 0x000fe20008410000 */
[----:B------:R-:W-:Y:S01]  /*4810*/  FMUL.FTZ R67, R67, UR6 ;  /* 0x0000000643437c20 */ /* 0x000fe20008410000 */
[----:B------:R-:W-:Y:S01]  /*4820*/  FMUL.FTZ R70, R70, UR6 ;  /* 0x0000000646467c20 */ /* 0x000fe20008410000 */
[----:B------:R-:W-:Y:S01]  /*4830*/  HGMMA.64x16x16.F32 R56, gdesc[UR48], R56, gsb0 ;  /* 0x00200000303879f0 */ /* 0x000fe20008000838 */
[----:B------:R-:W-:Y:S01]  /*4840*/  UIADD3 UR50, UR37, 0x886, URZ ;  /* 0x0000088625327890 */ /* 0x000fe2000fffe03f */
[----:B------:R-:W-:Y:S01]  /*4850*/  @P2 IMAD.HI.U32 R6, R65, UR7, RZ ;  /* 0x0000000741062c27 */ /* 0x000fe2000f8e00ff */
[----:B------:R-:W-:Y:S01]  /*4860*/  UMOV UR51, 0x40000040 ;  /* 0x4000004000337882 */ /* 0x000fe20000000000 */
[----:B------:R-:W-:Y:S01]  /*4870*/  @UP0 ULDC UR7, c[0x0][0x450] ;  /* 0x0001140000070ab9 */ /* 0x000fe20000000800 */
[----:B------:R4:W5:Y:S01]  /*4880*/  MUFU.TANH R20, R66 ;  /* 0x0000004200147308 */ /* 0x0009620000002400 */
[----:B------:R-:W-:Y:S01]  /*4890*/  FMUL.FTZ R8, R64, UR6 ;  /* 0x0000000640087c20 */ /* 0x000fe20008410000 */
[----:B------:R-:W-:Y:S01]  /*48a0*/  @P2 SHF.R.U32.HI R65, RZ, UR7, R6 ;  /* 0x00000007ff412c19 */ /* 0x000fe20008011606 */
[----:B------:R-:W-:Y:S01]  /*48b0*/  UIMAD UR7, UR39, -0x70, URZ ;  /* 0xffffff90270778a4 */ /* 0x000fe2000f8e023f */
[----:B------:R-:W-:Y:S01]  /*48c0*/  FMUL.FTZ R11, R68, UR6 ;  /* 0x00000006440b7c20 */ /* 0x000fe20008410000 */
[----:B------:R-:W-:Y:S01]  /*48d0*/  FMUL.FTZ R71, R71, UR6 ;  /* 0x0000000647477c20 */ /* 0x000fe20008410000 */
[----:B------:R-:W-:Y:S01]  /*48e0*/  FMUL.FTZ R10, R69, UR6 ;  /* 0x00000006450a7c20 */ /* 0x000fe20008410000 */
[----:B------:R-:W0:Y:S01]  /*48f0*/  SHFL.IDX PT, R6, R65, 0x1, 0x1c1f ;  /* 0x003c1f0041067f89 */ /* 0x000e2200000e0000 */
[----:B------:R-:W5:Y:S01]  /*4900*/  MUFU.TANH R72, R67 ;  /* 0x0000004300487308 */ /* 0x000f620000002400 */
[----:B----4-:R-:W-:Y:S01]  /*4910*/  IMAD.U32 R66, RZ, RZ, UR10 ;  /* 0x0000000aff427e24 */ /* 0x010fe2000f8e00ff */
[----:B------:R-:W-:Y:S01]  /*4920*/  UMOV UR10, UR11 ;  /* 0x0000000b000a7c82 */ /* 0x000fe20008000000 */
[----:B------:R-:W4:Y:S03]  /*4930*/  SHFL.IDX PT, R65, R65, RZ, 0x1c1f ;  /* 0x001c1fff41417589 */ /* 0x000f2600000e0000 */
[----:B------:R-:W-:-:S02]  /*4940*/  IADD3 R66, -R19, 0x70, R66 ;  /* 0x0000007013427810 */ /* 0x000fc40007ffe142 */
[----:B------:R-:W5:Y:S08]  /*4950*/  MUFU.TANH R70, R70 ;  /* 0x0000004600467308 */ /* 0x000f700000002400 */
[----:B------:R-:W5:Y:S08]  /*4960*/  MUFU.TANH R71, R71 ;  /* 0x0000004700477308 */ /* 0x000f700000002400 */
        /* <DEDUP_REMOVED lines=8> */
[----:B------:R1:W5:Y:S01]  /*49f0*/  MUFU.TANH R56, R58 ;  /* 0x0000003a00387308 */ /* 0x0003620000002400 */
[----:B------:R-:W-:Y:S01]  /*4a00*/  HGMMA.64x16x16.F32 R48, gdesc[UR48], R48, gsb0 ;  /* 0x00200000303079f0 */ /* 0x000fe20008000830 */
[----:B------:R-:W-:Y:S01]  /*4a10*/  UIADD3 UR50, UR37, 0x906, URZ ;  /* 0x0000090625327890 */ /* 0x000fe2000fffe03f */
[----:B------:R-:W-:Y:S01]  /*4a20*/  IMAD.U32 R60, RZ, RZ, UR19 ;  /* 0x00000013ff3c7e24 */ /* 0x000fe2000f8e00ff */
[----:B------:R-:W-:Y:S01]  /*4a30*/  UMOV UR51, 0x40000040 ;  /* 0x4000004000337882 */ /* 0x000fe20000000000 */
[----:B------:R-:W-:Y:S01]  /*4a40*/  FMUL.FTZ R62, R62, UR6 ;  /* 0x000000063e3e7c20 */ /* 0x000fe20008410000 */
[----:B------:R-:W-:Y:S01]  /*4a50*/  FMUL.FTZ R14, R61, UR6 ;  /* 0x000000063d0e7c20 */ /* 0x000fe20008410000 */
[----:B------:R-:W-:Y:S01]  /*4a60*/  FMUL.FTZ R59, R59, UR6 ;  /* 0x000000063b3b7c20 */ /* 0x000fe20008410000 */
[----:B------:R2:W-:Y:S01]  /*4a70*/  MUFU.TANH R76, R63 ;  /* 0x0000003f004c7308 */ /* 0x0005e20000002400 */
[----:B-1----:R-:W-:-:S02]  /*4a80*/  IMAD.U32 R58, RZ, RZ, UR7 ;  /* 0x00000007ff3a7e24 */ /* 0x002fc4000f8e00ff */
[----:B------:R-:W-:-:S05]  /*4a90*/  FMUL.FTZ R13, R57, UR6 ;  /* 0x00000006390d7c20 */ /* 0x000fca0008410000 */
[----:B------:R1:W-:Y:S01]  /*4aa0*/  MUFU.TANH R73, R62 ;  /* 0x0000003e00497308 */ /* 0x0003e20000002400 */
[----:B--2---:R-:W-:-:S04]  /*4ab0*/  IADD3 R63, -R19, 0x71, R58 ;  /* 0x00000071133f7810 */ /* 0x004fc80007ffe13a */
[----:B------:R-:W-:-:S03]  /*4ac0*/  IADD3 R63, -R60, UR18, R63 ;  /* 0x000000123c3f7c10 */ /* 0x000fc6000fffe13f */
[----:B------:R2:W2:Y:S01]  /*4ad0*/  MUFU.TANH R69, R59 ;  /* 0x0000003b00457308 */ /* 0x0004a20000002400 */
[-CC-:B0-----:R-:W-:Y:S02]  /*4ae0*/  VIADDMNMX R67, R6, R63.reuse, R66.reuse, PT ;  /* 0x0000003f06437246 */ /* 0x181fe40003800142 */
[----:B----4-:R-:W-:Y:S02]  /*4af0*/  VIADDMNMX R65, R65, R63, R66, PT ;  /* 0x0000003f41417246 */ /* 0x010fe40003800142 */
[C---:B------:R-:W-:Y:S02]  /*4b00*/  ISETP.GT.AND P5, PT, R67.reuse, RZ, PT ;  /* 0x000000ff4300720c */ /* 0x040fe40003fa4270 */
[C---:B------:R-:W-:Y:S01]  /*4b10*/  ISETP.GT.AND P6, PT, R67.reuse, 0x1, PT ;  /* 0x000000014300780c */ /* 0x040fe20003fc4270 */
[----:B------:R-:W-:Y:S01]  /*4b20*/  MUFU.TANH R9, R9 ;  /* 0x0000000900097308 */ /* 0x000fe20000002400 */
[----:B------:R-:W-:Y:S02]  /*4b30*/  ISETP.GT.AND P4, PT, R67, 0x8, PT ;  /* 0x000000084300780c */ /* 0x000fe40003f84270 */
[----:B------:R-:W-:-:S02]  /*4b40*/  FSEL R68, R74, -INF , P5 ;  /* 0xff8000004a447808 */ /* 0x000fc40002800000 */
[----:B------:R-:W-:Y:S02]  /*4b50*/  FSEL R64, R75, -INF , P6 ;  /* 0xff8000004b407808 */ /* 0x000fe40003000000 */
[C---:B------:R-:W-:Y:S01]  /*4b60*/  ISETP.GT.AND P3, PT, R67.reuse, 0x9, PT ;  /* 0x000000094300780c */ /* 0x040fe20003f64270 */
[----:B------:R-:W-:Y:S01]  /*4b70*/  MUFU.TANH R11, R11 ;  /* 0x0000000b000b7308 */ /* 0x000fe20000002400 */
[----:B-1----:R-:W-:Y:S02]  /*4b80*/  FSEL R62, R78, -INF , P4 ;  /* 0xff8000004e3e7808 */ /* 0x002fe40002000000 */
[----:B------:R-:W-:Y:S02]  /*4b90*/  ISETP.GT.AND P5, PT, R67, 0x10, PT ;  /* 0x000000104300780c */ /* 0x000fe40003fa4270 */
[----:B---3--:R-:W-:Y:S02]  /*4ba0*/  FSEL R61, R79, -INF , P3 ;  /* 0xff8000004f3d7808 */ /* 0x008fe40001800000 */
[----:B------:R-:W-:Y:S01]  /*4bb0*/  ISETP.GT.AND P3, PT, R67, 0x11, PT ;  /* 0x000000114300780c */ /* 0x000fe20003f64270 */
[----:B------:R-:W-:Y:S01]  /*4bc0*/  MUFU.TANH R10, R10 ;  /* 0x0000000a000a7308 */ /* 0x000fe20000002400 */
[----:B-----5:R-:W-:-:S02]  /*4bd0*/  FSEL R60, R20, -INF , P5 ;  /* 0xff800000143c7808 */ /* 0x020fc40002800000 */
[----:B------:R-:W-:Y:S01]  /*4be0*/  ISETP.GT.AND P4, PT, R67, 0x18, PT ;  /* 0x000000184300780c */ /* 0x000fe20003f84270 */
[----:B------:R-:W-:Y:S02]  /*4bf0*/  WARPGROUP.DEPBAR.LE gsb0, 0x0 ;  /* 0x00008000000079c5 */ /* 0x000fe40000010000 */
[----:B------:R-:W-:Y:S01]  /*4c00*/  WARPGROUP.ARRIVE ;  /* 0x00000000000079c5 */ /* 0x000fe20000000000 */
[----:B------:R-:W-:Y:S01]  /*4c10*/  FMUL.FTZ R21, R48, UR6 ;  /* 0x0000000630157c20 */ /* 0x000fe20008410000 */
[----:B------:R-:W-:Y:S01]  /*4c20*/  FMUL.FTZ R48, R49, UR6 ;  /* 0x0000000631307c20 */ /* 0x000fe20008410000 */
[----:B------:R-:W-:Y:S01]  /*4c30*/  FMNMX.FTZ R49, R68, R64, !PT ;  /* 0x0000004044317209 */ /* 0x000fe20007810000 */
[----:B------:R-:W-:Y:S01]  /*4c40*/  FMUL.FTZ R50, R50, UR6 ;  /* 0x0000000632327c20 */ /* 0x000fe20008410000 */
[----:B--2---:R-:W-:Y:S01]  /*4c50*/  FSEL R59, R72, -INF , P3 ;  /* 0xff800000483b7808 */ /* 0x004fe20001800000 */
[----:B------:R-:W-:Y:S01]  /*4c60*/  HGMMA.64x16x16.F32 R40, gdesc[UR48], R40, gsb0 ;  /* 0x00200000302879f0 */ /* 0x000fe20008000828 */
[----:B------:R-:W-:Y:S01]  /*4c70*/  UIADD3 UR50, UR37, 0x986, URZ ;  /* 0x0000098625327890 */ /* 0x000fe2000fffe03f */
[----:B------:R-:W-:Y:S01]  /*4c80*/  FMNMX.FTZ R6, R62, R49, !PT ;  /* 0x000000313e067209 */ /* 0x000fe20007810000 */
[----:B------:R-:W-:Y:S01]  /*4c90*/  UMOV UR51, 0x40000040 ;  /* 0x4000004000337882 */ /* 0x000fe20000000000 */
[----:B------:R-:W-:Y:S01]  /*4ca0*/  ISETP.GT.AND P3, PT, R67, 0x19, PT ;  /* 0x000000194300780c */ /* 0x000fe20003f64270 */
[----:B------:R-:W-:Y:S01]  /*4cb0*/  FMUL.FTZ R51, R51, UR6 ;  /* 0x0000000633337c20 */ /* 0x000fe20008410000 */
[----:B------:R-:W-:Y:S01]  /*4cc0*/  FMNMX.FTZ R49, R61, R6, !PT ;  /* 0x000000063d317209 */ /* 0x000fe20007810000 */
        /* <DEDUP_REMOVED lines=8> */
[----:B------:R-:W-:Y:S01]  /*4d50*/  MUFU.TANH R51, R51 ;  /* 0x0000003300337308 */ /* 0x000fe20000002400 */
[----:B------:R-:W-:-:S02]  /*4d60*/  ISETP.GT.AND P3, PT, R67, 0x21, PT ;  /* 0x000000214300780c */ /* 0x000fc40003f64270 */
[----:B------:R-:W-:Y:S02]  /*4d70*/  FSEL R56, R56, -INF , P4 ;  /* 0xff80000038387808 */ /* 0x000fe40002000000 */
[----:B------:R-:W-:Y:S02]  /*4d80*/  ISETP.GT.AND P4, PT, R67, 0x28, PT ;  /* 0x000000284300780c */ /* 0x000fe40003f84270 */
[----:B------:R-:W-:Y:S01]  /*4d90*/  ISETP.GT.AND P5, PT, R65, 0x8, PT ;  /* 0x000000084100780c */ /* 0x000fe20003fa4270 */
[----:B------:R1:W-:Y:S08]  /*4da0*/  MUFU.TANH R81, R55 ;  /* 0x0000003700517308 */ /* 0x0003f00000002400 */
[----:B------:R2:W3:Y:S01]  /*4db0*/  MUFU.TANH R80, R54 ;  /* 0x0000003600507308 */ /* 0x0004e20000002400 */
[----:B-1----:R-:W-:-:S02]  /*4dc0*/  FSEL R55, R69, -INF , P3 ;  /* 0xff80000045377808 */ /* 0x002fc40001800000 */
[----:B------:R-:W-:-:S04]  /*4dd0*/  ISETP.GT.AND P3, PT, R67, 0x29, PT ;  /* 0x000000294300780c */ /* 0x000fc80003f64270 */
[----:B------:R-:W-:Y:S01]  /*4de0*/  FSEL R50, R76, -INF , P3 ;  /* 0xff8000004c327808 */ /* 0x000fe20001800000 */
[----:B------:R-:W-:Y:S01]  /*4df0*/  MUFU.TANH R12, R12 ;  /* 0x0000000c000c7308 */ /* 0x000fe20000002400 */
[----:B--2---:R-:W-:Y:S02]  /*4e00*/  FSEL R54, R73, -INF , P4 ;  /* 0xff80000049367808 */ /* 0x004fe40002000000 */
[C---:B------:R-:W-:Y:S02]  /*4e10*/  ISETP.GT.AND P4, PT, R67.reuse, 0x30, PT ;  /* 0x000000304300780c */ /* 0x040fe40003f84270 */
[----:B------:R-:W-:-:S03]  /*4e20*/  ISETP.GT.AND P3, PT, R67, 0x31, PT ;  /* 0x000000314300780c */ /* 0x000fc60003f64270 */
[----:B------:R-:W-:Y:S01]  /*4e30*/  MUFU.TANH R13, R13 ;  /* 0x0000000d000d7308 */ /* 0x000fe20000002400 */
[----:B------:R-:W-:Y:S02]  /*4e40*/  WARPGROUP.DEPBAR.LE gsb0, 0x0 ;  /* 0x00008000000079c5 */ /* 0x000fe40000010000 */
[----:B------:R-:W-:Y:S01]  /*4e50*/  WARPGROUP.ARRIVE ;  /* 0x00000000000079c5 */ /* 0x000fe20000000000 */
[----:B------:R-:W-:Y:S01]  /*4e60*/  FMUL.FTZ R43, R43, UR6 ;  /* 0x000000062b2b7c20 */ /* 0x000fe20008410000 */
[----:B------:R-:W-:Y:S01]  /*4e70*/  FMUL.FTZ R47, R47, UR6 ;  /* 0x000000062f2f7c20 */ /* 0x000fe20008410000 */
[----:B------:R-:W-:Y:S01]  /*4e80*/  FMUL.FTZ R42, R42, UR6 ;  /* 0x000000062a2a7c20 */ /* 0x000fe20008410000 */
[----:B------:R-:W-:Y:S01]  /*4e90*/  FMUL.FTZ R46, R46, UR6 ;  /* 0x000000062e2e7c20 */ /* 0x000fe20008410000 */
[----:B------:R1:W2:Y:S01]  /*4ea0*/  MUFU.TANH R74, R43 ;  /* 0x0000002b004a7308 */ /* 0x0002a20000002400 */
        /* <DEDUP_REMOVED lines=8> */
[----:B-1----:R-:W-:-:S04]  /*4f30*/  FMNMX.FTZ R43, R59, R6, !PT ;  /* 0x000000063b2b7209 */ /* 0x002fc80007810000 */
[----:B------:R-:W-:-:S03]  /*4f40*/  FMNMX.FTZ R6, R58, R43, !PT ;  /* 0x0000002b3a067209 */ /* 0x000fc60007810000 */
[----:B------:R-:W1:Y:S01]  /*4f50*/  MUFU.TANH R42, R42 ;  /* 0x0000002a002a7308 */ /* 0x000e620000002400 */
[----:B------:R-:W-:-:S04]  /*4f60*/  FMNMX.FTZ R43, R57, R6, !PT ;  /* 0x00000006392b7209 */ /* 0x000fc80007810000 */
[----:B------:R-:W-:-:S03]  /*4f70*/  FMNMX.FTZ R6, R56, R43, !PT ;  /* 0x0000002b38067209 */ /* 0x000fc60007810000 */
[----:B------:R-:W5:Y:S01]  /*4f80*/  MUFU.TANH R75, R46 ;  /* 0x0000002e004b7308 */ /* 0x000f620000002400 */
[----:B------:R-:W-:-:S04]  /*4f90*/  FMNMX.FTZ R43, R55, R6, !PT ;  /* 0x00000006372b7209 */ /* 0x000fc80007810000 */
[----:B----4-:R-:W-:Y:S02]  /*4fa0*/  FMNMX.FTZ R47, R54, R43, !PT ;  /* 0x0000002b362f7209 */ /* 0x010fe40007810000 */
[----:B0-----:R-:W-:Y:S01]  /*4fb0*/  FSEL R43, R77, -INF , P4 ;  /* 0xff8000004d2b7808 */ /* 0x001fe20002000000 */
[----:B------:R-:W-:Y:S01]  /*4fc0*/  MUFU.TANH R15, R15 ;  /* 0x0000000f000f7308 */ /* 0x000fe20000002400 */
[----:B------:R-:W-:Y:S02]  /*4fd0*/  FMNMX.FTZ R20, R50, R47, !PT ;  /* 0x0000002f32147209 */ /* 0x000fe40007810000 */
[----:B------:R-:W-:Y:S02]  /*4fe0*/  ISETP.GT.AND P4, PT, R67, 0x38, PT ;  /* 0x000000384300780c */ /* 0x000fe40003f84270 */
[----:B------:R-:W-:Y:S02]  /*4ff0*/  FMNMX.FTZ R47, R43, R20, !PT ;  /* 0x000000142b2f7209 */ /* 0x000fe40007810000 */
[----:B---3--:R-:W-:Y:S01]  /*5000*/  FSEL R20, R80, -INF , P4 ;  /* 0xff80000050147808 */ /* 0x008fe20002000000 */
[----:B------:R-:W-:Y:S01]  /*5010*/  MUFU.TANH R14, R14 ;  /* 0x0000000e000e7308 */ /* 0x000fe20000002400 */
[----:B------:R-:W-:-:S07]  /*5020*/  ISETP.GT.AND P4, PT, R67, 0x40, PT ;  /* 0x000000404300780c */ /* 0x000fce0003f84270 */
[----:B------:R-:W-:Y:S01]  /*5030*/  MUFU.TANH R21, R21 ;  /* 0x0000001500157308 */ /* 0x000fe20000002400 */
[----:B------:R-:W-:Y:S02]  /*5040*/  WARPGROUP.DEPBAR.LE gsb0, 0x0 ;  /* 0x00008000000079c5 */ /* 0x000fe40000010000 */
[----:B------:R-:W-:Y:S01]  /*5050*/  WARPGROUP.ARRIVE ;  /* 0x00000000000079c5 */ /* 0x000fe20000000000 */
[----:B------:R-:W-:Y:S01]  /*5060*/  FMUL.FTZ R6, R38, UR6 ;  /* 0x0000000626067c20 */ /* 0x000fe20008410000 */
[----:B------:R-:W-:Y:S01]  /*5070*/  FSEL R38, R51, -INF , P3 ;  /* 0xff80000033267808 */ /* 0x000fe20001800000 */
[----:B------:R-:W-:Y:S01]  /*5080*/  FMUL.FTZ R34, R34, UR6 ;  /* 0x0000000622227c20 */ /* 0x000fe20008410000 */
[----:B------:R-:W-:Y:S01]  /*5090*/  ISETP.GT.AND P3, PT, R67, 0x39, PT ;  /* 0x000000394300780c */ /* 0x000fe20003f64270 */
[----:B------:R-:W-:Y:S01]  /*50a0*/  MUFU.TANH R72, R6 ;  /* 0x0000000600487308 */ /* 0x000fe20000002400 */
[----:B------:R-:W-:Y:S01]  /*50b0*/  HGMMA.64x16x16.F32 R24, gdesc[UR48], R24, gsb0 ;  /* 0x00200000301879f0 */ /* 0x000fe20008000818 */
[----:B------:R-:W-:Y:S01]  /*50c0*/  FMNMX.FTZ R47, R38, R47, !PT ;  /* 0x0000002f262f7209 */ /* 0x000fe20007810000 */
[----:B------:R-:W-:Y:S01]  /*50d0*/  FMUL.FTZ R35, R35, UR6 ;  /* 0x0000000623237c20 */ /* 0x000fe20008410000 */
[----:B------:R-:W-:Y:S01]  /*50e0*/  FMUL.FTZ R39, R39, UR6 ;  /* 0x0000000627277c20 */ /* 0x000fe20008410000 */
[----:B------:R-:W-:Y:S01]  /*50f0*/  FMUL.FTZ R33, R33, UR6 ;  /* 0x0000000621217c20 */ /* 0x000fe20008410000 */
[----:B------:R-:W-:Y:S01]  /*5100*/  FMNMX.FTZ R47, R20, R47, !PT ;  /* 0x0000002f142f7209 */ /* 0x000fe20007810000 */
[----:B------:R-:W-:Y:S01]  /*5110*/  FMUL.FTZ R37, R37, UR6 ;  /* 0x0000000625257c20 */ /* 0x000fe20008410000 */
[----:B------:R0:W3:Y:S01]  /*5120*/  MUFU.TANH R71, R34 ;  /* 0x0000002200477308 */ /* 0x0000e20000002400 */
[----:B------:R-:W-:Y:S01]  /*5130*/  FMUL.FTZ R32, R32, UR6 ;  /* 0x0000000620207c20 */ /* 0x000fe20008410000 */
[----:B------:R-:W-:-:S06]  /*5140*/  FMUL.FTZ R36, R36, UR6 ;  /* 0x0000000624247c20 */ /* 0x000fcc0008410000 */
[----:B------:R2:W4:Y:S01]  /*5150*/  MUFU.TANH R69, R35 ;  /* 0x0000002300457308 */ /* 0x0005220000002400 */
[----:B0-----:R-:W-:Y:S02]  /*5160*/  FSEL R34, R81, -INF , P3 ;  /* 0xff80000051227808 */ /* 0x001fe40001800000 */
[----:B------:R-:W-:Y:S02]  /*5170*/  CS2R R80, SRZ ;  /* 0x0000000000507805 */ /* 0x000fe4000001ff00 */
[C---:B------:R-:W-:Y:S02]  /*5180*/  ISETP.GT.AND P3, PT, R67.reuse, 0x41, PT ;  /* 0x000000414300780c */ /* 0x040fe40003f64270 */
[----:B------:R-:W-:Y:S01]  /*5190*/  FMNMX.FTZ R47, R34, R47, !PT ;  /* 0x0000002f222f7209 */ /* 0x000fe20007810000 */
[----:B------:R-:W0:Y:S01]  /*51a0*/  MUFU.TANH R73, R39 ;  /* 0x0000002700497308 */ /* 0x000e220000002400 */
[----:B--2---:R-:W-:Y:S02]  /*51b0*/  FSEL R35, R74, -INF , P3 ;  /* 0xff8000004a237808 */ /* 0x004fe40001800000 */
[----:B------:R-:W-:-:S05]  /*51c0*/  ISETP.GT.AND P3, PT, R67, 0x49, PT ;  /* 0x000000494300780c */ /* 0x000fca0003f64270 */
[----:B------:R-:W-:Y:S08]  /*51d0*/  MUFU.TANH R48, R48 ;  /* 0x0000003000307308 */ /* 0x000ff00000002400 */
[----:B------:R-:W-:Y:S08]  /*51e0*/  MUFU.TANH R45, R45 ;  /* 0x0000002d002d7308 */ /* 0x000ff00000002400 */
[----:B------:R-:W-:Y:S01]  /*51f0*/  MUFU.TANH R36, R36 ;  /* 0x0000002400247308 */ /* 0x000fe20000002400 */
[----:B------:R-:W-:-:S02]  /*5200*/  WARPGROUP.DEPBAR.LE gsb0, 0x0 ;  /* 0x00008000000079c5 */ /* 0x000fc40000010000 */
[----:B------:R-:W-:Y:S01]  /*5210*/  FMUL.FTZ R6, R26, UR6 ;  /* 0x000000061a067c20 */ /* 0x000fe20008410000 */
[----:B-1----:R-:W-:Y:S01]  /*5220*/  FSEL R26, R42, -INF , P4 ;  /* 0xff8000002a1a7808 */ /* 0x002fe20002000000 */
[----:B------:R-:W-:Y:S01]  /*5230*/  FMUL.FTZ R46, R27, UR6 ;  /* 0x000000061b2e7c20 */ /* 0x000fe20008410000 */
[----:B------:R-:W-:Y:S02]  /*5240*/  ISETP.GT.AND P4, PT, R67, 0x48, PT ;  /* 0x000000484300780c */ /* 0x000fe40003f84270 */
[----:B------:R1:W2:Y:S01]  /*5250*/  MUFU.TANH R76, R6 ;  /* 0x00000006004c7308 */ /* 0x0002a20000002400 */
[----:B------:R-:W-:Y:S01]  /*5260*/  FMNMX.FTZ R42, R26, R47, !PT ;  /* 0x0000002f1a2a7209 */ /* 0x000fe20007810000 */
[----:B------:R-:W-:Y:S01]  /*5270*/  FMUL.FTZ R51, R31, UR6 ;  /* 0x000000061f337c20 */ /* 0x000fe20008410000 */
[----:B-----5:R-:W-:Y:S01]  /*5280*/  FSEL R27, R75, -INF , P4 ;  /* 0xff8000004b1b7808 */ /* 0x020fe20002000000 */
[----:B------:R-:W-:Y:S01]  /*5290*/  FMUL.FTZ R24, R24, UR6 ;  /* 0x0000000618187c20 */ /* 0x000fe20008410000 */
[----:B------:R-:W-:Y:S01]  /*52a0*/  FMNMX.FTZ R70, R35, R42, !PT ;  /* 0x0000002a23467209 */ /* 0x000fe20007810000 */
[----:B------:R-:W-:Y:S01]  /*52b0*/  FMUL.FTZ R25, R25, UR6 ;  /* 0x0000000619197c20 */ /* 0x000fe20008410000 */
[----:B------:R-:W-:Y:S01]  /*52c0*/  ISETP.GT.AND P4, PT, R67, 0x50, PT ;  /* 0x000000504300780c */ /* 0x000fe20003f84270 */
[----:B------:R0:W5:Y:S01]  /*52d0*/  MUFU.TANH R74, R46 ;  /* 0x0000002e004a7308 */ /* 0x0001620000002400 */
[----:B------:R-:W-:Y:S01]  /*52e0*/  FSEL R42, R49, -INF , P3 ;  /* 0xff800000312a7808 */ /* 0x000fe20001800000 */
[----:B-1----:R-:W-:Y:S01]  /*52f0*/  FMUL.FTZ R6, R30, UR6 ;  /* 0x000000061e067c20 */ /* 0x002fe20008410000 */
[----:B------:R-:W-:Y:S01]  /*5300*/  FMNMX.FTZ R47, R27, R70, !PT ;  /* 0x000000461b2f7209 */ /* 0x000fe20007810000 */
[----:B------:R-:W-:Y:S01]  /*5310*/  FMUL.FTZ R28, R28, UR6 ;  /* 0x000000061c1c7c20 */ /* 0x000fe20008410000 */
[----:B------:R-:W-:Y:S01]  /*5320*/  ISETP.GT.AND P3, PT, R67, 0x51, PT ;  /* 0x000000514300780c */ /* 0x000fe20003f64270 */
[----:B------:R1:W-:Y:S01]  /*5330*/  @!P1 SYNCS.ARRIVE.TRANS64.RED.A1T0 RZ, [R0+URZ], RZ ;  /* 0x000000ff00ff99a7 */ /* 0x0003e2000810043f */
[----:B---3--:R-:W-:Y:S01]  /*5340*/  FSEL R39, R71, -INF , P4 ;  /* 0xff80000047277808 */ /* 0x008fe20002000000 */
[----:B------:R-:W-:Y:S01]  /*5350*/  MUFU.TANH R75, R33 ;  /* 0x00000021004b7308 */ /* 0x000fe20000002400 */
[----:B------:R-:W-:-:S02]  /*5360*/  FMNMX.FTZ R70, R42, R47, !PT ;  /* 0x0000002f2a467209 */ /* 0x000fc40007810000 */
[----:B------:R-:W-:Y:S02]  /*5370*/  ISETP.GT.AND P4, PT, R67, 0x58, PT ;  /* 0x000000584300780c */ /* 0x000fe40003f84270 */
[----:B----4-:R-:W-:Y:S02]  /*5380*/  FSEL R30, R69, -INF , P3 ;  /* 0xff800000451e7808 */ /* 0x010fe40001800000 */
[----:B------:R-:W-:Y:S01]  /*5390*/  FMNMX.FTZ R47, R39, R70, !PT ;  /* 0x00000046272f7209 */ /* 0x000fe20007810000 */
[----:B------:R3:W4:Y:S01]  /*53a0*/  MUFU.TANH R71, R6 ;  /* 0x0000000600477308 */ /* 0x0007220000002400 */
[----:B------:R-:W-:Y:S02]  /*53b0*/  ISETP.GT.AND P3, PT, R67, 0x59, PT ;  /* 0x000000594300780c */ /* 0x000fe40003f64270 */
[----:B------:R-:W-:Y:S02]  /*53c0*/  FSEL R31, R72, -INF , P4 ;  /* 0xff800000481f7808 */ /* 0x000fe40002000000 */
[----:B------:R-:W-:-:S02]  /*53d0*/  FMNMX.FTZ R70, R30, R47, !PT ;  /* 0x0000002f1e467209 */ /* 0x000fc40007810000 */
[----:B------:R-:W-:Y:S01]  /*53e0*/  ISETP.GT.AND P4, PT, R67, 0x60, PT ;  /* 0x000000604300780c */ /* 0x000fe20003f84270 */
[----:B------:R4:W1:Y:S01]  /*53f0*/  MUFU.TANH R72, R51 ;  /* 0x0000003300487308 */ /* 0x0008620000002400 */
[----:B0-----:R-:W-:Y:S01]  /*5400*/  FSEL R46, R73, -INF , P3 ;  /* 0xff800000492e7808 */ /* 0x001fe20001800000 */
[----:B---3--:R-:W-:Y:S01]  /*5410*/  FMUL.FTZ R6, R52, UR6 ;  /* 0x0000000634067c20 */ /* 0x008fe20008410000 */
[----:B------:R-:W-:Y:S02]  /*5420*/  FMNMX.FTZ R49, R31, R70, !PT ;  /* 0x000000461f317209 */ /* 0x000fe40007810000 */
[----:B------:R-:W-:Y:S02]  /*5430*/  ISETP.GT.AND P3, PT, R67, 0x61, PT ;  /* 0x000000614300780c */ /* 0x000fe40003f64270 */
[----:B--2---:R-:W-:Y:S01]  /*5440*/  FSEL R47, R76, -INF , P4 ;  /* 0xff8000004c2f7808 */ /* 0x004fe20002000000 */
[----:B------:R0:W2:Y:S01]  /*5450*/  MUFU.TANH R69, R6 ;  /* 0x0000000600457308 */ /* 0x0000a20000002400 */
[----:B------:R-:W-:-:S02]  /*5460*/  FMNMX.FTZ R52, R46, R49, !PT ;  /* 0x000000312e347209 */ /* 0x000fc40007810000 */
[----:B------:R-:W-:Y:S02]  /*5470*/  ISETP.GT.AND P4, PT, R67, 0x68, PT ;  /* 0x000000684300780c */ /* 0x000fe40003f84270 */
[----:B-----5:R-:W-:Y:S02]  /*5480*/  FSEL R49, R74, -INF , P3 ;  /* 0xff8000004a317808 */ /* 0x020fe40001800000 */
[----:B------:R-:W-:Y:S01]  /*5490*/  FMNMX.FTZ R52, R47, R52, !PT ;  /* 0x000000342f347209 */ /* 0x000fe20007810000 */
[----:B------:R-:W-:Y:S01]  /*54a0*/  MUFU.TANH R76, R37 ;  /* 0x00000025004c7308 */ /* 0x000fe20000002400 */
[----:B------:R-:W-:Y:S02]  /*54b0*/  ISETP.GT.AND P3, PT, R67, 0x69, PT ;  /* 0x000000694300780c */ /* 0x000fe40003f64270 */
[----:B----4-:R-:W-:Y:S02]  /*54c0*/  FSEL R51, R71, -INF , P4 ;  /* 0xff80000047337808 */ /* 0x010fe40002000000 */
[----:B------:R-:W-:-:S02]  /*54d0*/  FMNMX.FTZ R70, R49, R52, !PT ;  /* 0x0000003431467209 */ /* 0x000fc40007810000 */
[----:B-1----:R-:W-:Y:S01]  /*54e0*/  FSEL R52, R72, -INF , P3 ;  /* 0xff80000048347808 */ /* 0x002fe20001800000 */
[----:B------:R-:W1:Y:S01]  /*54f0*/  MUFU.TANH R71, R53 ;  /* 0x0000003500477308 */ /* 0x000e620000002400 */
[----:B------:R-:W-:Y:S02]  /*5500*/  FMNMX.FTZ R67, R51, R70, !PT ;  /* 0x0000004633437209 */ /* 0x000fe40007810000 */
[----:B------:R-:W-:Y:S02]  /*5510*/  ISETP.GT.AND P4, PT, R65, 0x1, PT ;  /* 0x000000014100780c */ /* 0x000fe40003f84270 */
[----:B------:R-:W-:-:S03]  /*5520*/  FMNMX.FTZ R67, R52, R67, !PT ;  /* 0x0000004334437209 */ /* 0x000fc60007810000 */
[----:B------:R-:W3:Y:S02]  /*5530*/  MUFU.TANH R70, R40 ;  /* 0x0000002800467308 */ /* 0x000ee40000002400 */
[----:B0-----:R-:W0:Y:S06]  /*5540*/  SHFL.BFLY PT, R6, R67, 0x2, 0x1f ;  /* 0x0c401f0043067f89 */ /* 0x001e2c00000e0000 */
[----:B------:R4:W5:Y:S08]  /*5550*/  MUFU.TANH R72, R41 ;  /* 0x0000002900487308 */ /* 0x0009700000002400 */
[----:B------:R2:W-:Y:S01]  /*5560*/  MUFU.TANH R74, R32 ;  /* 0x00000020004a7308 */ /* 0x0005e20000002400 */
[----:B----4-:R-:W-:-:S02]  /*5570*/  FSEL R41, R3, -INF , P4 ;  /* 0xff80000003297808 */ /* 0x010fc40002000000 */
[----:B------:R-:W-:-:S05]  /*5580*/  ISETP.GT.AND P4, PT, R65, 0x10, PT ;  /* 0x000000104100780c */ /* 0x000fca0003f84270 */
[----:B------:R-:W-:Y:S01]  /*5590*/  MUFU.TANH R77, R24 ;  /* 0x00000018004d7308 */ /* 0x000fe20000002400 */
[----:B--2---:R-:W-:Y:S01]  /*55a0*/  FMUL.FTZ R32, R29, UR6 ;  /* 0x000000061d207c20 */ /* 0x004fe20008410000 */
[----:B0-----:R-:W-:Y:S01]  /*55b0*/  FMNMX.FTZ R53, R67, R6, !PT ;  /* 0x0000000643357209 */ /* 0x001fe20007810000 */
[----:B------:R-:W-:Y:S01]  /*55c0*/  @UP0 ULDC UR6, c[0x0][0x44c] ;  /* 0x0001130000060ab9 */ /* 0x000fe20000000800 */
[----:B------:R-:W-:Y:S01]  /*55d0*/  FSEL R29, R7, -INF , P5 ;  /* 0xff800000071d7808 */ /* 0x000fe20002800000 */
[----:B------:R-:W-:Y:S02]  /*55e0*/  UIMAD.WIDE.U32 UR6, UR11, UR6, URZ ;  /* 0x000000060b0672a5 */ /* 0x000fe4000f8e003f */
[----:B------:R-:W0:Y:S01]  /*55f0*/  SHFL.BFLY PT, R6, R53, 0x1, 0x1f ;  /* 0x0c201f0035067f89 */ /* 0x000e2200000e0000 */
[----:B------:R2:W4:Y:S01]  /*5600*/  MUFU.TANH R73, R44 ;  /* 0x0000002c00497308 */ /* 0x0005220000002400 */
[----:B------:R-:W-:Y:S02]  /*5610*/  @UP0 ULDC UR11, c[0x0][0x450] ;  /* 0x00011400000b0ab9 */ /* 0x000fe40000000800 */
[----:B------:R-:W-:Y:S01]  /*5620*/  @UP0 USHF.R.U32.HI UR10, URZ, UR11, UR7 ;  /* 0x0000000b3f0a0299 */ /* 0x000fe20008011607 */
[----:B------:R-:W-:-:S03]  /*5630*/  UMOV UR6, URZ ;  /* 0x0000003f00067c82 */ /* 0x000fc60008000000 */
[----:B------:R-:W-:Y:S01]  /*5640*/  UIADD3 UR7, UR10, UR18, -UR19 ;  /* 0x000000120a077290 */ /* 0x000fe2000fffe813 */
[----:B------:R-:W4:Y:S01]  /*5650*/  MUFU.TANH R25, R25 ;  /* 0x0000001900197308 */ /* 0x000f220000002400 */
[----:B--2---:R-:W-:Y:S02]  /*5660*/  FSEL R44, R8, -INF , P4 ;  /* 0xff800000082c7808 */ /* 0x004fe40002000000 */
[----:B------:R-:W-:Y:S01]  /*5670*/  ISETP.GT.AND P4, PT, R65, 0x18, PT ;  /* 0x000000184100780c */ /* 0x000fe20003f84270 */
[----:B------:R-:W-:-:S04]  /*5680*/  UIMAD.WIDE UR6, UR7, -0x6db6db6d, UR6 ;  /* 0x92492493070678a5 */ /* 0x000fc8000f8e0206 */
[----:B------:R-:W2:Y:S01]  /*5690*/  MUFU.TANH R28, R28 ;  /* 0x0000001c001c7308 */ /* 0x000ea20000002400 */
[----:B------:R-:W-:-:S04]  /*56a0*/  USHF.R.U32.HI UR6, URZ, 0x1f, UR7 ;  /* 0x0000001f3f067899 */ /* 0x000fc80008011607 */
[----:B------:R-:W-:Y:S01]  /*56b0*/  ULEA.HI.SX32 UR6, UR7, UR6, 0x1a ;  /* 0x0000000607067291 */ /* 0x000fe2000f8fd23f */
[----:B0-----:R-:W-:Y:S02]  /*56c0*/  FMNMX.FTZ R6, R53, R6, !PT ;  /* 0x0000000635067209 */ /* 0x001fe40007810000 */
[----:B------:R-:W0:Y:S01]  /*56d0*/  MUFU.TANH R78, R32 ;  /* 0x00000020004e7308 */ /* 0x000e220000002400 */
[----:B------:R-:W-:Y:S01]  /*56e0*/  UISETP.LT.AND UP1, UPT, UR15, UR6, UPT ;  /* 0x000000060f00728c */ /* 0x000fe2000bf21270 */
[C---:B------:R-:W-:Y:S01]  /*56f0*/  FSETP.NEU.FTZ.AND P3, PT, R6.reuse, -INF , PT ;  /* 0xff8000000600780b */ /* 0x040fe20003f7d000 */
[----:B------:R-:W-:Y:S02]  /*5700*/  FMUL.FTZ R33, R6, UR14 ;  /* 0x0000000e06217c20 */ /* 0x000fe40008410000 */
[----:B------:R-:W-:-:S03]  /*5710*/  USEL UR7, UR15, UR6, !UP1 ;  /* 0x000000060f077287 */ /* 0x000fc6000c800000 */
[----:B------:R-:W-:Y:S01]  /*5720*/  FSEL R37, R33, RZ, P3 ;  /* 0x000000ff21257208 */ /* 0x000fe20001800000 */
[----:B------:R-:W-:Y:S01]  /*5730*/  UISETP.GE.AND UP1, UPT, UR38, UR7, UPT ;  /* 0x000000072600728c */ /* 0x000fe2000bf26270 */
[----:B------:R-:W-:-:S03]  /*5740*/  ISETP.GT.AND P3, PT, R65, RZ, PT ;  /* 0x000000ff4100720c */ /* 0x000fc60003f64270 */
[--C-:B------:R-:W-:Y:S01]  /*5750*/  FFMA.FTZ R203, R62, UR14, -R37.reuse ;  /* 0x0000000e3ecb7c23 */ /* 0x100fe20008010825 */
[----:B------:R-:W-:Y:S01]  /*5760*/  FSEL R40, R2, -INF , P3 ;  /* 0xff80000002287808 */ /* 0x000fe20001800000 */
[--C-:B------:R-:W-:Y:S01]  /*5770*/  FFMA.FTZ R7, R61, UR14, -R37.reuse ;  /* 0x0000000e3d077c23 */ /* 0x100fe20008010825 */
[----:B------:R-:W-:Y:S01]  /*5780*/  ISETP.GT.AND P3, PT, R65, 0x9, PT ;  /* 0x000000094100780c */ /* 0x000fe20003f64270 */
[--C-:B------:R-:W-:Y:S01]  /*5790*/  FFMA.FTZ R197, R60, UR14, -R37.reuse ;  /* 0x0000000e3cc57c23 */ /* 0x100fe20008010825 */
[----:B------:R-:W-:Y:S01]  /*57a0*/  FMNMX.FTZ R24, R40, R41, !PT ;  /* 0x0000002928187209 */ /* 0x000fe20007810000 */
[--C-:B------:R-:W-:Y:S01]  /*57b0*/  FFMA.FTZ R2, R64, UR14, -R37.reuse ;  /* 0x0000000e40027c23 */ /* 0x100fe20008010825 */
[----:B------:R-:W-:Y:S01]  /*57c0*/  FSEL R33, R4, -INF , P3 ;  /* 0xff80000004217808 */ /* 0x000fe20001800000 */
[--C-:B------:R-:W-:Y:S01]  /*57d0*/  FFMA.FTZ R199, R58, UR14, -R37.reuse ;  /* 0x0000000e3ac77c23 */ /* 0x100fe20008010825 */
[----:B------:R-:W-:Y:S01]  /*57e0*/  FMNMX.FTZ R24, R29, R24, !PT ;  /* 0x000000181d187209 */ /* 0x000fe20007810000 */
        /* <DEDUP_REMOVED lines=26> */
[----:B------:R-:W0:Y:S01]  /*5990*/  MUFU.EX2 R2, R2 ;  /* 0x0000000200027308 */ /* 0x000e220000000800 */
[----:B------:R-:W-:Y:S01]  /*59a0*/  ISETP.GT.AND P4, PT, R65, 0x28, PT ;  /* 0x000000284100780c */ /* 0x000fe20003f84270 */
[--C-:B------:R-:W-:Y:S01]  /*59b0*/  FFMA.FTZ R189, R43, UR14, -R37.reuse ;  /* 0x0000000e2bbd7c23 */ /* 0x100fe20008010825 */
[----:B------:R-:W-:Y:S01]  /*59c0*/  FSEL R60, R13, -INF , P3 ;  /* 0xff8000000d3c7808 */ /* 0x000fe20001800000 */
[--C-:B------:R-:W-:Y:S01]  /*59d0*/  FFMA.FTZ R181, R39, UR14, -R37.reuse ;  /* 0x0000000e27b57c23 */ /* 0x100fe20008010825 */
[----:B------:R-:W-:Y:S01]  /*59e0*/  FMNMX.FTZ R3, R63, R8, !PT ;  /* 0x000000083f037209 */ /* 0x000fe20007810000 */
[--C-:B------:R-:W-:Y:S01]  /*59f0*/  FFMA.FTZ R8, R59, UR14, -R37.reuse ;  /* 0x0000000e3b087c23 */ /* 0x100fe20008010825 */
[----:B------:R-:W-:Y:S01]  /*5a00*/  ISETP.GT.AND P3, PT, R65, 0x29, PT ;  /* 0x000000294100780c */ /* 0x000fe20003f64270 */
[----:B------:R-:W0:Y:S01]  /*5a10*/  MUFU.EX2 R203, R203 ;  /* 0x000000cb00cb7308 */ /* 0x000e220000000800 */
[----:B------:R-:W-:Y:S01]  /*5a20*/  FSEL R64, R15, -INF , P4 ;  /* 0xff8000000f407808 */ /* 0x000fe20002000000 */
[--C-:B------:R-:W-:Y:S01]  /*5a30*/  FFMA.FTZ R30, R30, UR14, -R37.reuse ;  /* 0x0000000e1e1e7c23 */ /* 0x100fe20008010825 */
[----:B------:R-:W-:Y:S01]  /*5a40*/  FMNMX.FTZ R3, R60, R3, !PT ;  /* 0x000000033c037209 */ /* 0x000fe20007810000 */
[--C-:B------:R-:W-:Y:S01]  /*5a50*/  FFMA.FTZ R177, R47, UR14, -R37.reuse ;  /* 0x0000000e2fb17c23 */ /* 0x100fe20008010825 */
[----:B------:R-:W-:Y:S01]  /*5a60*/  ISETP.GT.AND P4, PT, R65, 0x30, PT ;  /* 0x000000304100780c */ /* 0x000fe20003f84270 */
[--C-:B------:R-:W-:Y:S01]  /*5a70*/  FFMA.FTZ R49, R49, UR14, -R37.reuse ;  /* 0x0000000e31317c23 */ /* 0x100fe20008010825 */
[----:B------:R-:W-:Y:S01]  /*5a80*/  FSEL R59, R14, -INF , P3 ;  /* 0xff8000000e3b7808 */ /* 0x000fe20001800000 */
[----:B------:R-:W0:Y:S01]  /*5a90*/  MUFU.EX2 R197, R197 ;  /* 0x000000c500c57308 */ /* 0x000e220000000800 */
[----:B------:R-:W-:Y:S01]  /*5aa0*/  FMNMX.FTZ R10, R64, R3, !PT ;  /* 0x00000003400a7209 */ /* 0x000fe20007810000 */
[----:B------:R-:W-:Y:S01]  /*5ab0*/  FFMA.FTZ R179, R51, UR14, -R37 ;  /* 0x0000000e33b37c23 */ /* 0x000fe20008010825 */
[----:B------:R-:W-:-:S02]  /*5ac0*/  ISETP.GT.AND P3, PT, R65, 0x31, PT ;  /* 0x000000314100780c */ /* 0x000fc40003f64270 */
[----:B------:R-:W-:Y:S02]  /*5ad0*/  FSEL R66, R21, -INF , P4 ;  /* 0xff80000015427808 */ /* 0x000fe40002000000 */
[----:B------:R-:W-:Y:S01]  /*5ae0*/  FMNMX.FTZ R3, R59, R10, !PT ;  /* 0x0000000a3b037209 */ /* 0x000fe20007810000 */
[----:B------:R-:W-:Y:S01]  /*5af0*/  FFMA.FTZ R10, R57, UR14, -R37 ;  /* 0x0000000e390a7c23 */ /* 0x000fe20008010825 */
[C---:B------:R-:W-:Y:S01]  /*5b00*/  ISETP.GT.AND P4, PT, R65.reuse, 0x38, PT ;  /* 0x000000384100780c */ /* 0x040fe20003f84270 */
[----:B------:R-:W0:Y:S01]  /*5b10*/  MUFU.EX2 R8, R8 ;  /* 0x0000000800087308 */ /* 0x000e220000000800 */
[----:B------:R-:W-:Y:S02]  /*5b20*/  FSEL R58, R48, -INF , P3 ;  /* 0xff800000303a7808 */ /* 0x000fe40001800000 */
[----:B------:R-:W-:Y:S02]  /*5b30*/  FMNMX.FTZ R3, R66, R3, !PT ;  /* 0x0000000342037209 */ /* 0x000fe40007810000 */
[----:B------:R-:W-:-:S02]  /*5b40*/  ISETP.GT.AND P3, PT, R65, 0x39, PT ;  /* 0x000000394100780c */ /* 0x000fc40003f64270 */
[----:B------:R-:W-:Y:S01]  /*5b50*/  FSEL R67, R69, -INF , P4 ;  /* 0xff80000045437808 */ /* 0x000fe20002000000 */
[----:B------:R-:W0:Y:S01]  /*5b60*/  MUFU.EX2 R199, R199 ;  /* 0x000000c700c77308 */ /* 0x000e220000000800 */
[----:B------:R-:W-:Y:S02]  /*5b70*/  FMNMX.FTZ R12, R58, R3, !PT ;  /* 0x000000033a0c7209 */ /* 0x000fe40007810000 */
[----:B------:R-:W-:Y:S02]  /*5b80*/  ISETP.GT.AND P4, PT, R65, 0x40, PT ;  /* 0x000000404100780c */ /* 0x000fe40003f84270 */
[----:B-1----:R-:W-:Y:S02]  /*5b90*/  FSEL R57, R71, -INF , P3 ;  /* 0xff80000047397808 */ /* 0x002fe40001800000 */
[----:B------:R-:W-:Y:S01]  /*5ba0*/  FMNMX.FTZ R12, R67, R12, !PT ;  /* 0x0000000c430c7209 */ /* 0x000fe20007810000 */
[----:B------:R-:W1:Y:S01]  /*5bb0*/  MUFU.EX2 R10, R10 ;  /* 0x0000000a000a7308 */ /* 0x000e620000000800 */
[----:B------:R-:W-:-:S02]  /*5bc0*/  ISETP.GT.AND P3, PT, R65, 0x41, PT ;  /* 0x000000414100780c */ /* 0x000fc40003f64270 */
[----:B---3--:R-:W-:Y:S02]  /*5bd0*/  FSEL R68, R70, -INF , P4 ;  /* 0xff80000046447808 */ /* 0x008fe40002000000 */
[----:B------:R-:W-:Y:S02]  /*5be0*/  CS2R R70, SRZ ;  /* 0x0000000000467805 */ /* 0x000fe4000001ff00 */
[----:B------:R-:W-:Y:S01]  /*5bf0*/  FMNMX.FTZ R3, R57, R12, !PT ;  /* 0x0000000c39037209 */ /* 0x000fe20007810000 */
[----:B------:R-:W-:Y:S01]  /*5c00*/  FFMA.FTZ R12, R55, UR14, -R37 ;  /* 0x0000000e370c7c23 */ /* 0x000fe20008010825 */
[----:B------:R-:W-:Y:S01]  /*5c10*/  ISETP.GT.AND P4, PT, R65, 0x48, PT ;  /* 0x000000484100780c */ /* 0x000fe20003f84270 */
[----:B------:R-:W-:Y:S01]  /*5c20*/  MUFU.EX2 R193, R193 ;  /* 0x000000c100c17308 */ /* 0x000fe20000000800 */
[----:B-----5:R-:W-:Y:S02]  /*5c30*/  FSEL R56, R72, -INF , P3 ;  /* 0xff80000048387808 */ /* 0x020fe40001800000 */
[----:B------:R-:W-:-:S02]  /*5c40*/  CS2R R54, SRZ ;  /* 0x0000000000367805 */ /* 0x000fc4000001ff00 */
[----:B------:R-:W-:Y:S02]  /*5c50*/  FMNMX.FTZ R3, R68, R3, !PT ;  /* 0x0000000344037209 */ /* 0x000fe40007810000 */
[----:B------:R-:W-:Y:S02]  /*5c60*/  ISETP.GT.AND P3, PT, R65, 0x49, PT ;  /* 0x000000494100780c */ /* 0x000fe40003f64270 */
[----:B----4-:R-:W-:Y:S01]  /*5c70*/  FSEL R48, R73, -INF , P4 ;  /* 0xff80000049307808 */ /* 0x010fe20002000000 */
[----:B------:R-:W-:Y:S01]  /*5c80*/  MUFU.EX2 R12, R12 ;  /* 0x0000000c000c7308 */ /* 0x000fe20000000800 */
[----:B------:R-:W-:Y:S02]  /*5c90*/  FMNMX.FTZ R3, R56, R3, !PT ;  /* 0x0000000338037209 */ /* 0x000fe40007810000 */
[----:B------:R-:W-:Y:S02]  /*5ca0*/  CS2R R72, SRZ ;  /* 0x0000000000487805 */ /* 0x000fe4000001ff00 */
[----:B------:R-:W-:-:S02]  /*5cb0*/  ISETP.GT.AND P4, PT, R65, 0x50, PT ;  /* 0x000000504100780c */ /* 0x000fc40003f84270 */
[----:B------:R-:W-:Y:S02]  /*5cc0*/  FSEL R45, R45, -INF , P3 ;  /* 0xff8000002d2d7808 */ /* 0x000fe40001800000 */
[----:B------:R-:W-:Y:S01]  /*5cd0*/  FMNMX.FTZ R14, R48, R3, !PT ;  /* 0x00000003300e7209 */ /* 0x000fe20007810000 */
[----:B------:R-:W-:Y:S01]  /*5ce0*/  MUFU.EX2 R195, R195 ;  /* 0x000000c300c37308 */ /* 0x000fe20000000800 */
[----:B------:R-:W-:Y:S02]  /*5cf0*/  ISETP.GT.AND P3, PT, R65, 0x51, PT ;  /* 0x000000514100780c */ /* 0x000fe40003f64270 */
[----:B------:R-:W-:Y:S02]  /*5d00*/  FSEL R21, R74, -INF , P4 ;  /* 0xff8000004a157808 */ /* 0x000fe40002000000 */
[----:B------:R-:W-:Y:S02]  /*5d10*/  FMNMX.FTZ R14, R45, R14, !PT ;  /* 0x0000000e2d0e7209 */ /* 0x000fe40007810000 */
[----:B------:R-:W-:Y:S01]  /*5d20*/  ISETP.GT.AND P4, PT, R65, 0x58, PT ;  /* 0x000000584100780c */ /* 0x000fe20003f84270 */
[----:B------:R-:W-:Y:S01]  /*5d30*/  MUFU.EX2 R189, R189 ;  /* 0x000000bd00bd7308 */ /* 0x000fe20000000800 */
[----:B------:R-:W-:-:S02]  /*5d40*/  FSEL R3, R75, -INF , P3 ;  /* 0xff8000004b037808 */ /* 0x000fc40001800000 */
[----:B------:R-:W-:Y:S02]  /*5d50*/  CS2R R74, SRZ ;  /* 0x00000000004a7805 */ /* 0x000fe4000001ff00 */
[----:B------:R-:W-:Y:S02]  /*5d60*/  FMNMX.FTZ R14, R21, R14, !PT ;  /* 0x0000000e150e7209 */ /* 0x000fe40007810000 */
[----:B------:R-:W-:Y:S02]  /*5d70*/  ISETP.GT.AND P3, PT, R65, 0x59, PT ;  /* 0x000000594100780c */ /* 0x000fe40003f64270 */
[----:B------:R-:W-:Y:S01]  /*5d80*/  FSEL R9, R36, -INF , P4 ;  /* 0xff80000024097808 */ /* 0x000fe20002000000 */
[----:B------:R-:W-:Y:S01]  /*5d90*/  MUFU.EX2 R191, R191 ;  /* 0x000000bf00bf7308 */ /* 0x000fe20000000800 */
[----:B------:R-:W-:Y:S02]  /*5da0*/  FMNMX.FTZ R24, R3, R14, !PT ;  /* 0x0000000e03187209 */ /* 0x000fe40007810000 */
[----:B------:R-:W-:-:S02]  /*5db0*/  ISETP.GT.AND P4, PT, R65, 0x60, PT ;  /* 0x000000604100780c */ /* 0x000fc40003f84270 */
[----:B------:R-:W-:Y:S02]  /*5dc0*/  FSEL R11, R76, -INF , P3 ;  /* 0xff8000004c0b7808 */ /* 0x000fe40001800000 */
[----:B------:R-:W-:Y:S01]  /*5dd0*/  FMNMX.FTZ R24, R9, R24, !PT ;  /* 0x0000001809187209 */ /* 0x000fe20007810000 */
[----:B------:R3:W-:Y:S01]  /*5de0*/  MUFU.EX2 R14, R50 ;  /* 0x00000032000e7308 */ /* 0x0007e20000000800 */
[----:B------:R-:W-:Y:S02]  /*5df0*/  ISETP.GT.AND P3, PT, R65, 0x61, PT ;  /* 0x000000614100780c */ /* 0x000fe40003f64270 */
[----:B------:R-:W-:Y:S02]  /*5e00*/  FSEL R13, R77, -INF , P4 ;  /* 0xff8000004d0d7808 */ /* 0x000fe40002000000 */
[----:B------:R-:W-:Y:S02]  /*5e10*/  CS2R R76, SRZ ;  /* 0x00000000004c7805 */ /* 0x000fe4000001ff00 */
[----:B------:R-:W-:-:S02]  /*5e20*/  FMNMX.FTZ R24, R11, R24, !PT ;  /* 0x000000180b187209 */ /* 0x000fc40007810000 */
[----:B------:R-:W-:Y:S01]  /*5e30*/  ISETP.GT.AND P4, PT, R65, 0x68, PT ;  /* 0x000000684100780c */ /* 0x000fe20003f84270 */
[----:B------:R-:W-:Y:S01]  /*5e40*/  MUFU.EX2 R20, R20 ;  /* 0x0000001400147308 */ /* 0x000fe20000000800 */
[----:B------:R-:W-:Y:S02]  /*5e50*/  FSEL R15, R25, -INF , P3 ;  /* 0xff800000190f7808 */ /* 0x000fe40001800000 */
[----:B---3--:R-:W-:Y:S02]  /*5e60*/  CS2R R50, SRZ ;  /* 0x0000000000327805 */ /* 0x008fe4000001ff00 */
[----:B------:R-:W-:Y:S02]  /*5e70*/  FMNMX.FTZ R24, R13, R24, !PT ;  /* 0x000000180d187209 */ /* 0x000fe40007810000 */
[----:B------:R-:W-:Y:S02]  /*5e80*/  ISETP.GT.AND P3, PT, R65, 0x69, PT ;  /* 0x000000694100780c */ /* 0x000fe40003f64270 */
[----:B--2---:R-:W-:Y:S01]  /*5e90*/  FSEL R25, R28, -INF , P4 ;  /* 0xff8000001c197808 */ /* 0x004fe20002000000 */
[----:B------:R-:W-:Y:S01]  /*5ea0*/  MUFU.EX2 R185, R185 ;  /* 0x000000b900b97308 */ /* 0x000fe20000000800 */
[----:B------:R-:W-:-:S02]  /*5eb0*/  FMNMX.FTZ R32, R15, R24, !PT ;  /* 0x000000180f207209 */ /* 0x000fc40007810000 */
[----:B0-----:R-:W-:Y:S02]  /*5ec0*/  FSEL R28, R78, -INF , P3 ;  /* 0xff8000004e1c7808 */ /* 0x001fe40001800000 */
[----:B------:R-:W-:Y:S02]  /*5ed0*/  CS2R R78, SRZ ;  /* 0x00000000004e7805 */ /* 0x000fe4000001ff00 */
[----:B------:R-:W-:Y:S01]  /*5ee0*/  FMNMX.FTZ R7, R25, R32, !PT ;  /* 0x0000002019077209 */ /* 0x000fe20007810000 */
[----:B------:R-:W-:Y:S01]  /*5ef0*/  FFMA.FTZ R32, R42, UR14, -R37 ;  /* 0x0000000e2a207c23 */ /* 0x000fe20008010825 */
[----:B------:R0:W-:Y:S02]  /*5f00*/  MUFU.EX2 R24, R38 ;  /* 0x0000002600187308 */ /* 0x0001e40000000800 */
[----:B------:R-:W-:-:S05]  /*5f10*/  FMNMX.FTZ R7, R28, R7, !PT ;  /* 0x000000071c077209 */ /* 0x000fca0007810000 */
[----:B------:R-:W2:Y:S01]  /*5f20*/  SHFL.BFLY PT, R34, R7, 0x2, 0x1f ;  /* 0x0c401f0007227f89 */ /* 0x000ea200000e0000 */
[----:B------:R-:W-:Y:S01]  /*5f30*/  MUFU.EX2 R26, R26 ;  /* 0x0000001a001a7308 */ /* 0x000fe20000000800 */
[----:B0-----:R-:W-:-:S07]  /*5f40*/  FFMA.FTZ R38, R52, UR14, -R37 ;  /* 0x0000000e34267c23 */ /* 0x001fce0008010825 */
[----:B------:R-:W-:Y:S08]  /*5f50*/  MUFU.EX2 R187, R187 ;  /* 0x000000bb00bb7308 */ /* 0x000ff00000000800 */
[----:B------:R-:W-:Y:S01]  /*5f60*/  MUFU.EX2 R32, R32 ;  /* 0x0000002000207308 */ /* 0x000fe20000000800 */
[----:B--2---:R-:W-:Y:S01]  /*5f70*/  FMNMX.FTZ R27, R7, R34, !PT ;  /* 0x00000022071b7209 */ /* 0x004fe20007810000 */
[----:B------:R-:W-:-:S06]  /*5f80*/  FFMA.FTZ R34, R46, UR14, -R37 ;  /* 0x0000000e2e227c23 */ /* 0x000fcc0008010825 */
[----:B------:R-:W-:Y:S01]  /*5f90*/  MUFU.EX2 R181, R181 ;  /* 0x000000b500b57308 */ /* 0x000fe20000000800 */
[----:B------:R-:W-:Y:S01]  /*5fa0*/  CS2R R46, SRZ ;  /* 0x00000000002e7805 */ /* 0x000fe2000001ff00 */
[----:B------:R-:W0:Y:S06]  /*5fb0*/  SHFL.BFLY PT, R36, R27, 0x1, 0x1f ;  /* 0x0c201f001b247f89 */ /* 0x000e2c00000e0000 */
[----:B------:R-:W-:Y:S08]  /*5fc0*/  MUFU.EX2 R30, R30 ;  /* 0x0000001e001e7308 */ /* 0x000ff00000000800 */
[----:B------:R-:W-:Y:S08]  /*5fd0*/  MUFU.EX2 R183, R183 ;  /* 0x000000b700b77308 */ /* 0x000ff00000000800 */
[----:B------:R-:W-:Y:S01]  /*5fe0*/  MUFU.EX2 R34, R34 ;  /* 0x0000002200227308 */ /* 0x000fe20000000800 */
[----:B0-----:R-:W-:-:S04]  /*5ff0*/  FMNMX.FTZ R7, R27, R36, !PT ;  /* 0x000000241b077209 */ /* 0x001fc80007810000 */
[C---:B------:R-:W-:Y:S01]  /*6000*/  FSETP.NEU.FTZ.AND P3, PT, R7.reuse, -INF , PT ;  /* 0xff8000000700780b */ /* 0x040fe20003f7d000 */
[----:B------:R-:W-:Y:S02]  /*6010*/  FMUL.FTZ R27, R7, UR14 ;  /* 0x0000000e071b7c20 */ /* 0x000fe40008410000 */
[----:B------:R-:W-:Y:S03]  /*6020*/  MUFU.EX2 R177, R177 ;  /* 0x000000b100b17308 */ /* 0x000fe60000000800 */
[----:B------:R-:W-:Y:S02]  /*6030*/  FSEL R42, R27, RZ, P3 ;  /* 0x000000ff1b2a7208 */ /* 0x000fe40001800000 */
[----:B------:R-:W-:-:S03]  /*6040*/  PLOP3.LUT P3, PT, PT, PT, UP1, 0x80, 0x0 ;  /* 0x000000000000781c */ /* 0x000fc60003f6f018 */
[----:B------:R-:W-:Y:S01]  /*6050*/  MUFU.EX2 R36, R49 ;  /* 0x0000003100247308 */ /* 0x000fe20000000800 */
[--C-:B------:R-:W-:Y:S01]  /*6060*/  FFMA.FTZ R200, R40, UR14, -R42.reuse ;  /* 0x0000000e28c87c23 */ /* 0x100fe2000801082a */
[--C-:B------:R-:W-:Y:S01]  /*6070*/  FFMA.FTZ R27, R41, UR14, -R42.reuse ;  /* 0x0000000e291b7c23 */ /* 0x100fe2000801082a */
[----:B------:R-:W-:Y:S01]  /*6080*/  FFMA.FTZ R202, R29, UR14, -R42 ;  /* 0x0000000e1dca7c23 */ /* 0x000fe2000801082a */
        /* <DEDUP_REMOVED lines=20> */
[----:B------:R-:W2:Y:S01]  /*61d0*/  MUFU.EX2 R202, R202 ;  /* 0x000000ca00ca7308 */ /* 0x000ea20000000800 */
[----:B------:R-:W-:Y:S01]  /*61e0*/  FADD.FTZ R37, R199, R40 ;  /* 0x00000028c7257221 */ /* 0x000fe20000010000 */
[--C-:B------:R-:W-:Y:S01]  /*61f0*/  FFMA.FTZ R68, R68, UR14, -R42.reuse ;  /* 0x0000000e44447c23 */ /* 0x100fe2000801082a */
[--C-:B------:R-:W-:Y:S01]  /*6200*/  FFMA.FTZ R56, R56, UR14, -R42.reuse ;  /* 0x0000000e38387c23 */ /* 0x100fe2000801082a */
[--C-:B------:R-:W-:Y:S01]  /*6210*/  FFMA.FTZ R48, R48, UR14, -R42.reuse ;  /* 0x0000000e30307c23 */ /* 0x100fe2000801082a */
[----:B-1----:R-:W-:Y:S01]  /*6220*/  FADD.FTZ R44, R10, R37 ;  /* 0x000000250a2c7221 */ /* 0x002fe20000010000 */
[--C-:B------:R-:W-:Y:S01]  /*6230*/  FFMA.FTZ R3, R3, UR14, -R42.reuse ;  /* 0x0000000e03037c23 */ /* 0x100fe2000801082a */
[----:B------:R-:W-:Y:S01]  /*6240*/  FFMA.FTZ R45, R45, UR14, -R42 ;  /* 0x0000000e2d2d7c23 */ /* 0x000fe2000801082a */
[----:B------:R-:W1:Y:S01]  /*6250*/  MUFU.EX2 R29, R29 ;  /* 0x0000001d001d7308 */ /* 0x000e620000000800 */
[----:B0-----:R-:W-:Y:S01]  /*6260*/  FADD.FTZ R35, R200, R27 ;  /* 0x0000001bc8237221 */ /* 0x001fe20000010000 */
[----:B------:R-:W-:Y:S01]  /*6270*/  FADD.FTZ R39, R193, R44 ;  /* 0x0000002cc1277221 */ /* 0x000fe20000010000 */
[--C-:B------:R-:W-:Y:S01]  /*6280*/  FFMA.FTZ R21, R21, UR14, -R42.reuse ;  /* 0x0000000e15157c23 */ /* 0x100fe2000801082a */
[--C-:B------:R-:W-:Y:S01]  /*6290*/  FFMA.FTZ R9, R9, UR14, -R42.reuse ;  /* 0x0000000e09097c23 */ /* 0x100fe2000801082a */
[----:B------:R-:W-:Y:S01]  /*62a0*/  F2FP.F16.F32.PACK_AB R201, R2, R201 ;  /* 0x000000c902c9723e */ /* 0x000fe200000000ff */
[----:B------:R-:W-:Y:S01]  /*62b0*/  FADD.FTZ R44, R12, R39 ;  /* 0x000000270c2c7221 */ /* 0x000fe20000010000 */
[----:B------:R-:W-:Y:S01]  /*62c0*/  FFMA.FTZ R11, R11, UR14, -R42 ;  /* 0x0000000e0b0b7c23 */ /* 0x000fe2000801082a */
[----:B------:R-:W0:Y:S01]  /*62d0*/  MUFU.EX2 R196, R196 ;  /* 0x000000c400c47308 */ /* 0x000e220000000800 */
[----:B--2---:R-:W-:Y:S01]  /*62e0*/  FADD.FTZ R40, R202, R35 ;  /* 0x00000023ca287221 */ /* 0x004fe20000010000 */
[----:B------:R-:W-:Y:S01]  /*62f0*/  FADD.FTZ R39, R195, R44 ;  /* 0x0000002cc3277221 */ /* 0x000fe20000010000 */
[--C-:B------:R-:W-:Y:S01]  /*6300*/  FFMA.FTZ R13, R13, UR14, -R42.reuse ;  /* 0x0000000e0d0d7c23 */ /* 0x100fe2000801082a */
[--C-:B------:R-:W-:Y:S01]  /*6310*/  FFMA.FTZ R15, R15, UR14, -R42.reuse ;  /* 0x0000000e0f0f7c23 */ /* 0x100fe2000801082a */
[--C-:B------:R-:W-:Y:S01]  /*6320*/  FFMA.FTZ R25, R25, UR14, -R42.reuse ;  /* 0x0000000e19197c23 */ /* 0x100fe2000801082a */
[----:B------:R-:W-:Y:S01]  /*6330*/  FADD.FTZ R44, R14, R39 ;  /* 0x000000270e2c7221 */ /* 0x000fe20000010000 */
[----:B------:R-:W-:Y:S01]  /*6340*/  FFMA.FTZ R28, R28, UR14, -R42 ;  /* 0x0000000e1c1c7c23 */ /* 0x000fe2000801082a */
[----:B------:R-:W2:Y:S01]  /*6350*/  MUFU.EX2 R31, R31 ;  /* 0x0000001f001f7308 */ /* 0x000ea20000000800 */
[----:B-1----:R-:W-:Y:S01]  /*6360*/  FADD.FTZ R37, R29, R40 ;  /* 0x000000281d257221 */ /* 0x002fe20000010000 */
[----:B------:R-:W-:Y:S01]  /*6370*/  FADD.FTZ R39, R189, R44 ;  /* 0x0000002cbd277221 */ /* 0x000fe20000010000 */
[----:B------:R-:W-:Y:S01]  /*6380*/  F2FP.F16.F32.PACK_AB R197, R8, R197 ;  /* 0x000000c508c5723e */ /* 0x000fe200000000ff */
[----:B------:R-:W-:Y:S01]  /*6390*/  IMAD.U32 R8, RZ, RZ, UR7 ;  /* 0x00000007ff087e24 */ /* 0x000fe2000f8e00ff */
[----:B------:R-:W-:-:S02]  /*63a0*/  F2FP.F16.F32.PACK_AB R203, R4, R203 ;  /* 0x000000cb04cb723e */ /* 0x000fc400000000ff */
[----:B------:R-:W-:Y:S02]  /*63b0*/  CS2R R52, SRZ ;  /* 0x0000000000347805 */ /* 0x000fe4000001ff00 */
[----:B------:R-:W-:Y:S01]  /*63c0*/  F2FP.F16.F32.PACK_AB R189, R24, R189 ;  /* 0x000000bd18bd723e */ /* 0x000fe200000000ff */
[----:B------:R-:W1:Y:S01]  /*63d0*/  MUFU.EX2 R62, R62 ;  /* 0x0000003e003e7308 */ /* 0x000e620000000800 */
[----:B0-----:R-:W-:Y:S01]  /*63e0*/  FADD.FTZ R40, R196, R37 ;  /* 0x00000025c4287221 */ /* 0x001fe20000010000 */
[----:B------:R-:W-:Y:S02]  /*63f0*/  F2FP.F16.F32.PACK_AB R200, R27, R200 ;  /* 0x000000c81bc8723e */ /* 0x000fe400000000ff */
[----:B------:R-:W-:Y:S02]  /*6400*/  CS2R R42, SRZ ;  /* 0x00000000002a7805 */ /* 0x000fe4000001ff00 */
[----:B------:R-:W-:Y:S02]  /*6410*/  F2FP.F16.F32.PACK_AB R202, R29, R202 ;  /* 0x000000ca1dca723e */ /* 0x000fe400000000ff */
[----:B------:R-:W-:Y:S01]  /*6420*/  F2FP.F16.F32.PACK_AB R199, R10, R199 ;  /* 0x000000c70ac7723e */ /* 0x000fe200000000ff */
[----:B------:R-:W0:Y:S01]  /*6430*/  MUFU.EX2 R61, R61 ;  /* 0x0000003d003d7308 */ /* 0x000e220000000800 */
[C---:B--2---:R-:W-:Y:S01]  /*6440*/  FADD.FTZ R37, R31.reuse, R40 ;  /* 0x000000281f257221 */ /* 0x044fe20000010000 */
[----:B------:R-:W-:-:S02]  /*6450*/  F2FP.F16.F32.PACK_AB R196, R31, R196 ;  /* 0x000000c41fc4723e */ /* 0x000fc400000000ff */
[----:B------:R-:W-:Y:S02]  /*6460*/  F2FP.F16.F32.PACK_AB R193, R12, R193 ;  /* 0x000000c10cc1723e */ /* 0x000fe400000000ff */
[----:B------:R-:W-:Y:S02]  /*6470*/  F2FP.F16.F32.PACK_AB R195, R14, R195 ;  /* 0x000000c30ec3723e */ /* 0x000fe400000000ff */
[----:B------:R-:W2:Y:S01]  /*6480*/  MUFU.EX2 R63, R63 ;  /* 0x0000003f003f7308 */ /* 0x000ea20000000800 */
[----:B-1----:R-:W-:-:S07]  /*6490*/  FADD.FTZ R40, R62, R37 ;  /* 0x000000253e287221 */ /* 0x002fce0000010000 */
[----:B------:R-:W1:Y:S01]  /*64a0*/  MUFU.EX2 R60, R60 ;  /* 0x0000003c003c7308 */ /* 0x000e620000000800 */
[C---:B0-----:R-:W-:Y:S01]  /*64b0*/  FADD.FTZ R40, R61.reuse, R40 ;  /* 0x000000283d287221 */ /* 0x041fe20000010000 */
[----:B------:R-:W-:-:S06]  /*64c0*/  F2FP.F16.F32.PACK_AB R198, R61, R62 ;  /* 0x0000003e3dc6723e */ /* 0x000fcc00000000ff */
[----:B------:R-:W0:Y:S01]  /*64d0*/  MUFU.EX2 R64, R64 ;  /* 0x0000004000407308 */ /* 0x000e220000000800 */
[----:B--2---:R-:W-:Y:S01]  /*64e0*/  FADD.FTZ R37, R63, R40 ;  /* 0x000000283f257221 */ /* 0x004fe20000010000 */
[----:B------:R-:W-:-:S04]  /*64f0*/  FADD.FTZ R40, R24, R39 ;  /* 0x0000002718287221 */ /* 0x000fc80000010000 */
[----:B------:R-:W-:Y:S01]  /*6500*/  FADD.FTZ R39, R191, R40 ;  /* 0x00000028bf277221 */ /* 0x000fe20000010000 */
[----:B------:R-:W-:Y:S01]  /*6510*/  F2FP.F16.F32.PACK_AB R191, R20, R191 ;  /* 0x000000bf14bf723e */ /* 0x000fe200000000ff */
[----:B------:R-:W2:Y:S01]  /*6520*/  MUFU.EX2 R59, R59 ;  /* 0x0000003b003b7308 */ /* 0x000ea20000000800 */
[----:B-1----:R-:W-:Y:S01]  /*6530*/  FADD.FTZ R37, R60, R37 ;  /* 0x000000253c257221 */ /* 0x002fe20000010000 */
[----:B------:R-:W-:Y:S01]  /*6540*/  FADD.FTZ R40, R20, R39 ;  /* 0x0000002714287221 */ /* 0x000fe20000010000 */
[----:B------:R-:W-:Y:S02]  /*6550*/  F2FP.F16.F32.PACK_AB R192, R60, R63 ;  /* 0x0000003f3cc0723e */ /* 0x000fe400000000ff */
[----:B------:R-:W-:Y:S02]  /*6560*/  CS2R R62, SRZ ;  /* 0x00000000003e7805 */ /* 0x000fe4000001ff00 */
[----:B------:R-:W-:Y:S01]  /*6570*/  CS2R R60, SRZ ;  /* 0x00000000003c7805 */ /* 0x000fe2000001ff00 */
[----:B------:R-:W-:Y:S01]  /*6580*/  FADD.FTZ R39, R185, R40 ;  /* 0x00000028b9277221 */ /* 0x000fe20000010000 */
[----:B------:R-:W-:Y:S01]  /*6590*/  F2FP.F16.F32.PACK_AB R185, R26, R185 ;  /* 0x000000b91ab9723e */ /* 0x000fe200000000ff */
[----:B------:R-:W1:Y:S01]  /*65a0*/  MUFU.EX2 R66, R66 ;  /* 0x0000004200427308 */ /* 0x000e620000000800 */
[----:B0-----:R-:W-:Y:S01]  /*65b0*/  FADD.FTZ R0, R64, R37 ;  /* 0x0000002540007221 */ /* 0x001fe20000010000 */
[----:B------:R-:W-:Y:S01]  /*65c0*/  FADD.FTZ R40, R26, R39 ;  /* 0x000000271a287221 */ /* 0x000fe20000010000 */
[----:B------:R-:W-:-:S05]  /*65d0*/  CS2R R26, SRZ ;  /* 0x00000000001a7805 */ /* 0x000fca000001ff00 */
[----:B------:R0:W3:Y:S01]  /*65e0*/  MUFU.EX2 R33, R58 ;  /* 0x0000003a00217308 */ /* 0x0000e20000000800 */
[C---:B--2---:R-:W-:Y:S01]  /*65f0*/  FADD.FTZ R37, R59.reuse, R0 ;  /* 0x000000003b257221 */ /* 0x044fe20000010000 */
[----:B------:R-:W-:Y:S02]  /*6600*/  F2FP.F16.F32.PACK_AB R194, R59, R64 ;  /* 0x000000403bc2723e */ /* 0x000fe400000000ff */
[----:B------:R-:W-:-:S04]  /*6610*/  CS2R R64, SRZ ;  /* 0x0000000000407805 */ /* 0x000fc8000001ff00 */
[----:B------:R-:W-:Y:S01]  /*6620*/  MUFU.EX2 R67, R67 ;  /* 0x0000004300437308 */ /* 0x000fe20000000800 */
[----:B-1----:R-:W-:Y:S01]  /*6630*/  FADD.FTZ R0, R66, R37 ;  /* 0x0000002542007221 */ /* 0x002fe20000010000 */
[----:B------:R-:W-:Y:S01]  /*6640*/  FADD.FTZ R37, R187, R40 ;  /* 0x00000028bb257221 */ /* 0x000fe20000010000 */
[----:B------:R-:W-:Y:S02]  /*6650*/  F2FP.F16.F32.PACK_AB R187, R32, R187 ;  /* 0x000000bb20bb723e */ /* 0x000fe400000000ff */
[----:B0-----:R-:W-:Y:S02]  /*6660*/  CS2R R58, SRZ ;  /* 0x00000000003a7805 */ /* 0x001fe4000001ff00 */
[----:B------:R-:W-:Y:S01]  /*6670*/  CS2R R40, SRZ ;  /* 0x0000000000287805 */ /* 0x000fe2000001ff00 */
[----:B------:R-:W-:Y:S01]  /*6680*/  MUFU.EX2 R190, R57 ;  /* 0x0000003900be7308 */ /* 0x000fe20000000800 */
[C---:B---3--:R-:W-:Y:S01]  /*6690*/  FADD.FTZ R0, R33.reuse, R0 ;  /* 0x0000000021007221 */ /* 0x048fe20000010000 */
[----:B------:R-:W-:-:S06]  /*66a0*/  F2FP.F16.F32.PACK_AB R188, R33, R66 ;  /* 0x0000004221bc723e */ /* 0x000fcc00000000ff */
[----:B------:R-:W-:Y:S08]  /*66b0*/  MUFU.EX2 R68, R68 ;  /* 0x0000004400447308 */ /* 0x000ff00000000800 */
[----:B------:R0:W1:Y:S08]  /*66c0*/  MUFU.EX2 R35, R56 ;  /* 0x0000003800237308 */ /* 0x0000700000000800 */
[----:B------:R-:W2:Y:S01]  /*66d0*/  MUFU.EX2 R48, R48 ;  /* 0x0000003000307308 */ /* 0x000ea20000000800 */
[----:B0-----:R-:W-:-:S07]  /*66e0*/  CS2R R56, SRZ ;  /* 0x0000000000387805 */ /* 0x001fce000001ff00 */
[----:B------:R0:W-:Y:S01]  /*66f0*/  MUFU.EX2 R180, R3 ;  /* 0x0000000300b47308 */ /* 0x0001e20000000800 */
[----:B-1----:R-:W-:-:S07]  /*6700*/  F2FP.F16.F32.PACK_AB R184, R35, R68 ;  /* 0x0000004423b8723e */ /* 0x002fce00000000ff */
[----:B------:R-:W1:Y:S01]  /*6710*/  MUFU.EX2 R45, R45 ;  /* 0x0000002d002d7308 */ /* 0x000e620000000800 */
[----:B0-----:R-:W-:Y:S01]  /*6720*/  FADD.FTZ R3, R67, R0 ;  /* 0x0000000043037221 */ /* 0x001fe20000010000 */
[----:B------:R-:W-:Y:S01]  /*6730*/  FADD.FTZ R0, R32, R37 ;  /* 0x0000002520007221 */ /* 0x000fe20000010000 */
[----:B------:R-:W-:Y:S02]  /*6740*/  CS2R R32, SRZ ;  /* 0x0000000000207805 */ /* 0x000fe4000001ff00 */
[----:B------:R-:W-:Y:S01]  /*6750*/  FADD.FTZ R3, R190, R3 ;  /* 0x00000003be037221 */ /* 0x000fe20000010000 */
[----:B------:R-:W-:Y:S01]  /*6760*/  FADD.FTZ R37, R181, R0 ;  /* 0x00000000b5257221 */ /* 0x000fe20000010000 */
[----:B------:R-:W-:Y:S01]  /*6770*/  F2FP.F16.F32.PACK_AB R181, R30, R181 ;  /* 0x000000b51eb5723e */ /* 0x000fe200000000ff */
[----:B------:R-:W0:Y:S01]  /*6780*/  MUFU.EX2 R21, R21 ;  /* 0x0000001500157308 */ /* 0x000e220000000800 */
[----:B------:R-:W-:Y:S01]  /*6790*/  FADD.FTZ R0, R68, R3 ;  /* 0x0000000344007221 */ /* 0x000fe20000010000 */
[----:B------:R-:W-:Y:S01]  /*67a0*/  FADD.FTZ R2, R30, R37 ;  /* 0x000000251e027221 */ /* 0x000fe20000010000 */
[----:B------:R-:W-:-:S02]  /*67b0*/  F2FP.F16.F32.PACK_AB R190, R190, R67 ;  /* 0x00000043bebe723e */ /* 0x000fc400000000ff */
[----:B------:R-:W-:Y:S01]  /*67c0*/  CS2R R68, SRZ ;  /* 0x0000000000447805 */ /* 0x000fe2000001ff00 */
[----:B------:R-:W-:Y:S01]  /*67d0*/  FADD.FTZ R3, R35, R0 ;  /* 0x0000000023037221 */ /* 0x000fe20000010000 */
[----:B------:R-:W-:Y:S01]  /*67e0*/  FADD.FTZ R37, R183, R2 ;  /* 0x00000002b7257221 */ /* 0x000fe20000010000 */
[----:B------:R-:W-:Y:S01]  /*67f0*/  F2FP.F16.F32.PACK_AB R183, R34, R183 ;  /* 0x000000b722b7723e */ /* 0x000fe200000000ff */
[----:B------:R-:W3:Y:S01]  /*6800*/  MUFU.EX2 R9, R9 ;  /* 0x0000000900097308 */ /* 0x000ee20000000800 */
[----:B--2---:R-:W-:Y:S01]  /*6810*/  FADD.FTZ R0, R48, R3 ;  /* 0x0000000330007221 */ /* 0x004fe20000010000 */
[----:B------:R-:W-:Y:S01]  /*6820*/  FADD.FTZ R2, R34, R37 ;  /* 0x0000002522027221 */ /* 0x000fe20000010000 */
[C---:B-1----:R-:W-:Y:S02]  /*6830*/  F2FP.F16.F32.PACK_AB R186, R45.reuse, R48 ;  /* 0x000000302dba723e */ /* 0x042fe400000000ff */
[----:B------:R-:W-:Y:S01]  /*6840*/  CS2R R66, SRZ ;  /* 0x0000000000427805 */ /* 0x000fe2000001ff00 */
[----:B------:R-:W-:Y:S01]  /*6850*/  FADD.FTZ R0, R45, R0 ;  /* 0x000000002d007221 */ /* 0x000fe20000010000 */
[----:B------:R-:W-:-:S02]  /*6860*/  CS2R R48, SRZ ;  /* 0x0000000000307805 */ /* 0x000fc4000001ff00 */
[----:B------:R-:W-:Y:S01]  /*6870*/  CS2R R44, SRZ ;  /* 0x00000000002c7805 */ /* 0x000fe2000001ff00 */
[----:B------:R1:W2:Y:S01]  /*6880*/  MUFU.EX2 R182, R11 ;  /* 0x0000000b00b67308 */ /* 0x0002a20000000800 */
[----:B0-----:R-:W-:Y:S01]  /*6890*/  FADD.FTZ R3, R21, R0 ;  /* 0x0000000015037221 */ /* 0x001fe20000010000 */
[----:B------:R-:W-:Y:S02]  /*68a0*/  CS2R R34, SRZ ;  /* 0x0000000000227805 */ /* 0x000fe4000001ff00 */
[----:B------:R-:W-:Y:S01]  /*68b0*/  CS2R R30, SRZ ;  /* 0x00000000001e7805 */ /* 0x000fe2000001ff00 */
[C---:B------:R-:W-:Y:S01]  /*68c0*/  FADD.FTZ R0, R180.reuse, R3 ;  /* 0x00000003b4007221 */ /* 0x040fe20000010000 */
[----:B------:R-:W-:Y:S02]  /*68d0*/  F2FP.F16.F32.PACK_AB R180, R180, R21 ;  /* 0x00000015b4b4723e */ /* 0x000fe400000000ff */
[----:B------:R-:W0:Y:S01]  /*68e0*/  MUFU.EX2 R13, R13 ;  /* 0x0000000d000d7308 */ /* 0x000e220000000800 */
[----:B-1----:R-:W-:Y:S01]  /*68f0*/  FADD.FTZ R11, R177, R2 ;  /* 0x00000002b10b7221 */ /* 0x002fe20000010000 */
[----:B------:R-:W-:-:S03]  /*6900*/  F2FP.F16.F32.PACK_AB R177, R36, R177 ;  /* 0x000000b124b1723e */ /* 0x000fc600000000ff */
[----:B------:R-:W-:Y:S01]  /*6910*/  FADD.FTZ R2, R36, R11 ;  /* 0x0000000b24027221 */ /* 0x000fe20000010000 */
[----:B---3--:R-:W-:Y:S01]  /*6920*/  FADD.FTZ R11, R9, R0 ;  /* 0x00000000090b7221 */ /* 0x008fe20000010000 */
[----:B------:R-:W-:Y:S01]  /*6930*/  CS2R R36, SRZ ;  /* 0x0000000000247805 */ /* 0x000fe2000001ff00 */
[----:B------:R-:W1:Y:S02]  /*6940*/  MUFU.EX2 R176, R15 ;  /* 0x0000000f00b07308 */ /* 0x000e640000000800 */
[C---:B--2---:R-:W-:Y:S01]  /*6950*/  FADD.FTZ R0, R182.reuse, R11 ;  /* 0x0000000bb6007221 */ /* 0x044fe20000010000 */
[----:B------:R-:W-:-:S05]  /*6960*/  F2FP.F16.F32.PACK_AB R182, R182, R9 ;  /* 0x00000009b6b6723e */ /* 0x000fca00000000ff */
[----:B------:R-:W2:Y:S01]  /*6970*/  MUFU.EX2 R179, R179 ;  /* 0x000000b300b37308 */ /* 0x000ea20000000800 */
[----:B0-----:R-:W-:-:S07]  /*6980*/  FADD.FTZ R11, R13, R0 ;  /* 0x000000000d0b7221 */ /* 0x001fce0000010000 */
[----:B------:R-:W0:Y:S01]  /*6990*/  MUFU.EX2 R25, R25 ;  /* 0x0000001900197308 */ /* 0x000e220000000800 */
[C---:B-1----:R-:W-:Y:S01]  /*69a0*/  FADD.FTZ R0, R176.reuse, R11 ;  /* 0x0000000bb0007221 */ /* 0x042fe20000010000 */
[----:B------:R-:W-:-:S06]  /*69b0*/  F2FP.F16.F32.PACK_AB R176, R176, R13 ;  /* 0x0000000db0b0723e */ /* 0x000fcc00000000ff */
[----:B------:R-:W1:Y:S01]  /*69c0*/  MUFU.EX2 R38, R38 ;  /* 0x0000002600267308 */ /* 0x000e620000000800 */
[----:B--2---:R-:W-:Y:S01]  /*69d0*/  FADD.FTZ R3, R179, R2 ;  /* 0x00000002b3037221 */ /* 0x004fe20000010000 */
[----:B------:R-:W-:-:S06]  /*69e0*/  IMAD.MOV.U32 R2, RZ, RZ, 0x3f800000 ;  /* 0x3f800000ff027424 */ /* 0x000fcc00078e00ff */
[----:B------:R-:W2:Y:S01]  /*69f0*/  MUFU.EX2 R28, R28 ;  /* 0x0000001c001c7308 */ /* 0x000ea20000000800 */
[----:B0-----:R-:W-:Y:S01]  /*6a00*/  FADD.FTZ R11, R25, R0 ;  /* 0x00000000190b7221 */ /* 0x001fe20000010000 */
[----:B------:R-:W-:Y:S02]  /*6a10*/  IMAD.MOV.U32 R0, RZ, RZ, 0x3f800000 ;  /* 0x3f800000ff007424 */ /* 0x000fe400078e00ff */
[C---:B-1----:R-:W-:Y:S01]  /*6a20*/  FADD.FTZ R3, R38.reuse, R3 ;  /* 0x0000000326037221 */ /* 0x042fe20000010000 */
[----:B------:R-:W-:Y:S02]  /*6a30*/  F2FP.F16.F32.PACK_AB R179, R38, R179 ;  /* 0x000000b326b3723e */ /* 0x000fe400000000ff */
[----:B------:R-:W-:Y:S01]  /*6a40*/  CS2R R38, SRZ ;  /* 0x0000000000267805 */ /* 0x000fe2000001ff00 */
[C---:B--2---:R-:W-:Y:S01]  /*6a50*/  FADD.FTZ R4, R28.reuse, R11 ;  /* 0x0000000b1c047221 */ /* 0x044fe20000010000 */
[----:B------:R-:W-:Y:S02]  /*6a60*/  F2FP.F16.F32.PACK_AB R178, R28, R25 ;  /* 0x000000191cb2723e */ /* 0x000fe400000000ff */
[----:B------:R-:W-:-:S02]  /*6a70*/  CS2R R28, SRZ ;  /* 0x00000000001c7805 */ /* 0x000fc4000001ff00 */
[----:B------:R-:W-:Y:S01]  /*6a80*/  CS2R R24, SRZ ;  /* 0x0000000000187805 */ /* 0x000fe2000001ff00 */
[----:B------:R-:W-:Y:S06]  /*6a90*/  @!P3 BRA `(.L_x_5475) ;  /* 0x0000004c0008b947 */ /* 0x000fec0003800000 */
[----:B------:R-:W-:Y:S01]  /*6aa0*/  R2UR UR61, R16 ;  /* 0x00000000103d72ca */ /* 0x000fe200000e0000 */
[----:B------:R-:W-:Y:S01]  /*6ab0*/  IMAD.MOV.U32 R9, RZ, RZ, R6 ;  /* 0x000000ffff097224 */ /* 0x000fe200078e0006 */
[----:B------:R-:W-:Y:S01]  /*6ac0*/  UMOV UR37, UR36 ;  /* 0x0000002400257c82 */ /* 0x000fe20008000000 */
[----:B------:R-:W-:Y:S01]  /*6ad0*/  IMAD.MOV.U32 R10, RZ, RZ, R7 ;  /* 0x000000ffff0a7224 */ /* 0x000fe200078e0007 */
[----:B------:R-:W-:Y:S01]  /*6ae0*/  ULDC UR7, c[0x0][0x9d8] ;  /* 0x0002760000077ab9 */ /* 0x000fe20000000800 */
[----:B------:R-:W-:Y:S02]  /*6af0*/  IMAD.MOV.U32 R2, RZ, RZ, 0x3f800000 ;  /* 0x3f800000ff027424 */ /* 0x000fe400078e00ff */
[----:B------:R-:W-:-:S08]  /*6b00*/  IMAD.MOV.U32 R119, RZ, RZ, RZ ;  /* 0x000000ffff777224 */ /* 0x000fd000078e00ff */
.L_x_5484:
        /* <DEDUP_REMOVED lines=8> */
.L_x_5476:
[----:B------:R-:W-:Y:S01]  /*6b90*/  R2UR UR6, R16 ;  /* 0x00000000100672ca */ /* 0x000fe200000e0000 */
[----:B------:R-:W-:-:S12]  /*6ba0*/  ULEA UR39, UR36, UR60, 0x3 ;  /* 0x0000003c24277291 */ /* 0x000fd8000f8e183f */
[----:B------:R-:W-:-:S05]  /*6bb0*/  IMAD.U32 R6, RZ, RZ, UR6 ;  /* 0x00000006ff067e24 */ /* 0x000fca000f8e00ff */
[----:B------:R-:W-:-:S04]  /*6bc0*/  SHF.L.U32 R6, R6, 0x1f, RZ ;  /* 0x0000001f06067819 */ /* 0x000fc800000006ff */
[----:B------:R0:W1:Y:S01]  /*6bd0*/  SYNCS.PHASECHK.TRANS64.TRYWAIT P3, [UR39+0x36830], R6 ;  /* 0x03683006ff0075a7 */ /* 0x0000620008060167 */
[----:B------:R-:W-:Y:S05]  /*6be0*/  @!P0 BRA `(.L_x_5477) ;  /* 0x0000000000048947 */ /* 0x000fea0003800000 */
[----:B------:R-:W-:Y:S01]  /*6bf0*/  BPT.TRAP 0x1 ;  /* 0x000000040000795c */ /* 0x000fe20000300000 */
.L_x_5477:
[----:B-1----:R-:W-:Y:S05]  /*6c00*/  @P3 BRA `(.L_x_5478) ;  /* 0x0000000000083947 */ /* 0x002fea0003800000 */
[----:B------:R-:W1:Y:S02]  /*6c10*/  SYNCS.PHASECHK.TRANS64.TRYWAIT P3, [UR39+0x36830], R6 ;  /* 0x03683006ff0075a7 */ /* 0x000e640008060167 */
[----:B-1----:R-:W-:Y:S05]  /*6c20*/  @!P3 BRA `(.L_x_5479) ;  /* 0x0000015400bcb947 */ /* 0x002fea0003800000 */
.L_x_5478:
[----:B------:R-:W-:Y:S01]  /*6c30*/  R2UR UR6, R5 ;  /* 0x00000000050672ca */ /* 0x000fe200000e0000 */
[----:B------:R-:W-:Y:S01]  /*6c40*/  WARPGROUP.ARRIVE ;  /* 0x00000000000079c5 */ /* 0x000fe20000000000 */
[----:B------:R-:W-:Y:S01]  /*6c50*/  UMOV UR56, UR52 ;  /* 0x0000003400387c82 */ /* 0x000fe20008000000 */
[----:B------:R-:W-:Y:S01]  /*6c60*/  UMOV UR57, UR53 ;  /* 0x0000003500397c82 */ /* 0x000fe20008000000 */
        /* <DEDUP_REMOVED lines=9> */
[----:B------:R-:W-:Y:S01]  /*6d00*/  UIMAD UR6, UR36, 0xa80, UR6 ;  /* 0x00000a80240678a4 */ /* 0x000fe2000f8e0206 */
[-C--:B------:R-:W-:Y:S01]  /*6d10*/  FMUL.FTZ R24, R24, R0.reuse ;  /* 0x0000000018187220 */ /* 0x080fe20000410000 */
[----:B------:R-:W-:Y:S01]  /*6d20*/  UMOV UR51, 0x40000040 ;  /* 0x4000004000337882 */ /* 0x000fe20000000000 */
[-C--:B------:R-:W-:Y:S01]  /*6d30*/  FMUL.FTZ R25, R25, R0.reuse ;  /* 0x0000000019197220 */ /* 0x080fe20000410000 */
        /* <DEDUP_REMOVED lines=119> */
[----:B------:R-:W-:-:S05]  /*74b0*/  FMUL.FTZ R119, R119, R2 ;  /* 0x0000000277777220 */ /* 0x000fca0000410000 */
        /* <DEDUP_REMOVED lines=8> */
[----:B------:R-:W-:Y:S01]  /*7540*/  UMOV UR54, UR10 ;  /* 0x0000000a00367c82 */ /* 0x000fe20008000000 */
[----:B------:R-:W-:Y:S01]  /*7550*/  UMOV UR55, 0x40000040 ;  /* 0x4000004000377882 */ /* 0x000fe20000000000 */
[----:B------:R-:W-:Y:S01]  /*7560*/  UIADD3 UR10, UR6, 0x82, URZ ;  /* 0x00000082060a7890 */ /* 0x000fe2000fffe03f */
        /* <DEDUP_REMOVED lines=462> */
.L_x_5480:
[----:B------:R-:W-:Y:S01]  /*9250*/  ULEA UR6, UR37, UR60, 0x3 ;  /* 0x0000003c25067291 */ /* 0x000fe2000f8e183f */
[----:B------:R-:W-:-:S05]  /*9260*/  IMAD.U32 R0, RZ, RZ, UR61 ;  /* 0x0000003dff007e24 */ /* 0x000fca000f8e00ff */
[----:B------:R-:W-:-:S04]  /*9270*/  SHF.L.U32 R0, R0, 0x1f, RZ ;  /* 0x0000001f00007819 */ /* 0x000fc800000006ff */
[----:B------:R2:W3:Y:S01]  /*9280*/  SYNCS.PHASECHK.TRANS64.TRYWAIT P3, [UR6+0x36850], R0 ;  /* 0x03685000ff0075a7 */ /* 0x0004e20008060146 */
[----:B------:R-:W-:Y:S05]  /*9290*/  @!P0 BRA `(.L_x_5481) ;  /* 0x0000000000048947 */ /* 0x000fea0003800000 */
[----:B------:R-:W-:Y:S01]  /*92a0*/  BPT.TRAP 0x1 ;  /* 0x000000040000795c */ /* 0x000fe20000300000 */
.L_x_5481:
[----:B---3--:R-:W-:Y:S05]  /*92b0*/  @P3 BRA `(.L_x_5482) ;  /* 0x0000000000083947 */ /* 0x008fea0003800000 */
[----:B------:R-:W3:Y:S02]  /*92c0*/  SYNCS.PHASECHK.TRANS64.TRYWAIT P3, [UR6+0x36850], R0 ;  /* 0x03685000ff0075a7 */ /* 0x000ee40008060146 */
[----:B---3--:R-:W-:Y:S05]  /*92d0*/  @!P3 BRA `(.L_x_5483) ;  /* 0x000001300028b947 */ /* 0x008fea0003800000 */
.L_x_5482:
[----:B------:R-:W-:Y:S01]  /*92e0*/  UIADD3 UR10, UR60, 0x400, URZ ;  /* 0x000004003c0a7890 */ /* 0x000fe2000fffe03f */
[----:B------:R-:W-:Y:S01]  /*92f0*/  WARPGROUP.ARRIVE ;  /* 0x00000000000079c5 */ /* 0x000fe20000000000 */
[----:B------:R-:W-:Y:S01]  /*9300*/  UMOV UR11, 0x40000040 ;  /* 0x40000040000b7882 */ /* 0x000fe20000000000 */
[----:B------:R-:W-:Y:S01]  /*9310*/  R2UR UR19, R23 ;  /* 0x00000000171372ca */ /* 0x000fe200000e0000 */
[----:B------:R-:W-:Y:S01]  /*9320*/  USHF.R.U32.HI UR10, URZ, 0x4, UR10 ;  /* 0x000000043f0a7899 */ /* 0x000fe2000801160a */
[----:B------:R-:W-:Y:S01]  /*9330*/  FMUL.FTZ R21, R153, UR7 ;  /* 0x0000000799157c20 */ /* 0x000fe20008410000 */
[----:B------:R-:W-:Y:S01]  /*9340*/  FMUL.FTZ R153, R157, UR7 ;  /* 0x000000079d997c20 */ /* 0x000fe20008410000 */
[----:B------:R-:W-:Y:S01]  /*9350*/  FMUL.FTZ R157, R158, UR7 ;  /* 0x000000079e9d7c20 */ /* 0x000fe20008410000 */
[----:B------:R-:W-:Y:S01]  /*9360*/  ULOP3.LUT UR10, UR10, 0x3fff, URZ, 0xc0, !UPT ;  /* 0x00003fff0a0a7892 */ /* 0x000fe2000f8ec03f */
[----:B------:R-:W-:Y:S01]  /*9370*/  FMUL.FTZ R158, R147, UR7 ;  /* 0x00000007939e7c20 */ /* 0x000fe20008410000 */
[----:B------:R-:W-:Y:S01]  /*9380*/  R2UR UR18, R17 ;  /* 0x00000000111272ca */ /* 0x000fe200000e0000 */
[----:B------:R-:W-:Y:S01]  /*9390*/  FMUL.FTZ R13, R161, UR7 ;  /* 0x00000007a10d7c20 */ /* 0x000fe20008410000 */
[----:B------:R-:W-:Y:S01]  /*93a0*/  ULOP3.LUT UR10, UR10, 0x3800000, URZ, 0xfc, !UPT ;  /* 0x038000000a0a7892 */ /* 0x000fe2000f8efc3f */
[----:B------:R-:W-:Y:S01]  /*93b0*/  R2UR UR14, R18 ;  /* 0x00000000120e72ca */ /* 0x000fe200000e0000 */
[----:B------:R-:W-:Y:S01]  /*93c0*/  FMUL.FTZ R161, R162, UR7 ;  /* 0x00000007a2a17c20 */ /* 0x000fe20008410000 */
[----:B------:R-:W-:Y:S01]  /*93d0*/  FMUL.FTZ R162, R166, UR7 ;  /* 0x00000007a6a27c20 */ /* 0x000fe20008410000 */
[----:B------:R-:W-:Y:S01]  /*93e0*/  UIMAD UR15, UR37, 0xa80, UR10 ;  /* 0x00000a80250f78a4 */ /* 0x000fe2000f8e020a */
[----:B01----:R-:W-:-:S02]  /*93f0*/  VIADD R6, R204, UR19 ;  /* 0x00000013cc067c36 */ /* 0x003fc40008000000 */
[----:B---3--:R-:W-:Y:S01]  /*9400*/  FMUL.FTZ R2, R169, UR7 ;  /* 0x00000007a9027c20 */ /* 0x008fe20008410000 */
        /* <DEDUP_REMOVED lines=8> */
[----:B--2---:R-:W-:Y:S01]  /*9490*/  FMUL.FTZ R0, R168, UR7 ;  /* 0x00000007a8007c20 */ /* 0x004fe20008410000 */
[----:B------:R-:W-:Y:S01]  /*94a0*/  UMOV UR11, 0x40000040 ;  /* 0x40000040000b7882 */ /* 0x000fe20000000000 */
[----:B------:R-:W-:Y:S01]  /*94b0*/  FMUL.FTZ R167, R139, UR7 ;  /* 0x000000078ba77c20 */ /* 0x000fe20008410000 */
[----:B------:R-:W-:Y:S01]  /*94c0*/  FMUL.FTZ R168, R171, UR7 ;  /* 0x00000007aba87c20 */ /* 0x000fe20008410000 */
[----:B------:R-:W-:Y:S01]  /*94d0*/  IMAD.U32 R139, RZ, RZ, UR18 ;  /* 0x00000012ff8b7e24 */ /* 0x000fe2000f8e00ff */
        /* <DEDUP_REMOVED lines=20> */
[----:B------:R-:W-:Y:S01]  /*9620*/  FMUL.FTZ R174, R122, UR7 ;  /* 0x000000077aae7c20 */ /* 0x000fe20008410000 */
[----:B------:R-:W-:Y:S01]  /*9630*/  FMUL.FTZ R151, R151, UR7 ;  /* 0x0000000797977c20 */ /* 0x000fe20008410000 */
[----:B------:R-:W-:Y:S01]  /*9640*/  FMUL.FTZ R175, R123, UR7 ;  /* 0x000000077baf7c20 */ /* 0x000fe20008410000 */
[----:B------:R-:W-:Y:S01]  /*9650*/  FMUL.FTZ R127, R127, UR7 ;  /* 0x000000077f7f7c20 */ /* 0x000fe20008410000 */
[----:B------:R-:W3:Y:S01]  /*9660*/  MUFU.TANH R170, R170 ;  /* 0x000000aa00aa7308 */ /* 0x000ee20000002400 */
        /* <DEDUP_REMOVED lines=9> */
[----:B------:R-:W-:Y:S01]  /*9700*/  FMUL.FTZ R133, R133, UR7 ;  /* 0x0000000785857c20 */ /* 0x000fe20008410000 */
[----:B------:R-:W-:Y:S01]  /*9710*/  FMUL.FTZ R120, R120, UR7 ;  /* 0x0000000778787c20 */ /* 0x000fe20008410000 */
[----:B------:R-:W-:Y:S01]  /*9720*/  FMUL.FTZ R121, R121, UR7 ;  /* 0x0000000779797c20 */ /* 0x000fe20008410000 */
[----:B------:R-:W-:Y:S01]  /*9730*/  FMUL.FTZ R125, R125, UR7 ;  /* 0x000000077d7d7c20 */ /* 0x000fe20008410000 */
[----:B------:R-:W-:Y:S01]  /*9740*/  R2UR UR18, R8 ;  /* 0x00000000081272ca */ /* 0x000fe200000e0000 */
[----:B------:R-:W-:Y:S01]  /*9750*/  UMOV UR37, UR36 ;  /* 0x0000002400257c82 */ /* 0x000fe20008000000 */
[----:B------:R-:W5:Y:S01]  /*9760*/  MUFU.TANH R160, R160 ;  /* 0x000000a000a07308 */ /* 0x000f620000002400 */
[----:B------:R-:W-:-:S07]  /*9770*/  R2UR UR61, R16 ;  /* 0x00000000103d72ca */ /* 0x000fce00000e0000 */
[----:B------:R-:W5:Y:S03]  /*9780*/  MUFU.TANH R162, R162 ;  /* 0x000000a200a27308 */ /* 0x000f660000002400 */
[----:B------:R-:W-:-:S05]  /*9790*/  UISETP.GT.AND UP1, UPT, UR38, UR18, UPT ;  /* 0x000000122600728c */ /* 0x000fca000bf24270 */
[----:B------:R-:W5:Y:S08]  /*97a0*/  MUFU.TANH R163, R163 ;  /* 0x000000a300a37308 */ /* 0x000f700000002400 */
        /* <DEDUP_REMOVED lines=8> */
[----:B------:R-:W-:Y:S08]  /*9830*/  MUFU.TANH R166, R166 ;  /* 0x000000a600a67308 */ /* 0x000ff00000002400 */
[----:B------:R-:W5:Y:S08]  /*9840*/  MUFU.TANH R167, R167 ;  /* 0x000000a700a77308 */ /* 0x000f700000002400 */
[----:B------:R-:W5:Y:S08]  /*9850*/  MUFU.TANH R172, R172 ;  /* 0x000000ac00ac7308 */ /* 0x000f700000002400 */
        /* <DEDUP_REMOVED lines=46> */
[----:B------:R-:W-:Y:S01]  /*9b40*/  @UP0 ULDC UR10, c[0x0][0x44c] ;  /* 0x00011300000a0ab9 */ /* 0x000fe20000000800 */
[----:B------:R-:W-:Y:S01]  /*9b50*/  UMOV UR11, 0x40000040 ;  /* 0x40000040000b7882 */ /* 0x000fe20000000000 */
[----:B------:R-:W-:Y:S01]  /*9b60*/  @P2 IMAD.HI.U32 R147, R6, UR10, RZ ;  /* 0x0000000a06932c27 */ /* 0x000fe2000f8e00ff */
[----:B------:R-:W-:-:S04]  /*9b70*/  @UP0 ULDC UR10, c[0x0][0x450] ;  /* 0x00011400000a0ab9 */ /* 0x000fc80000000800 */
[----:B------:R-:W-:Y:S01]  /*9b80*/  @P2 SHF.R.U32.HI R6, RZ, UR10, R147 ;  /* 0x0000000aff062c19 */ /* 0x000fe20008011693 */
[----:B------:R-:W-:Y:S02]  /*9b90*/  UIMAD UR10, UR38, -0x70, URZ ;  /* 0xffffff90260a78a4 */ /* 0x000fe4000f8e023f */
[----:B------:R-:W-:Y:S02]  /*9ba0*/  UIADD3 UR38, UR38, -0x1, URZ ;  /* 0xffffffff26267890 */ /* 0x000fe4000fffe03f */
[----:B------:R-:W0:Y:S02]  /*9bb0*/  SHFL.IDX PT, R147, R6, 0x1, 0x1c1f ;  /* 0x003c1f0006937f89 */ /* 0x000e2400000e0000 */
[----:B------:R-:W-:Y:S01]  /*9bc0*/  IMAD.U32 R138, RZ, RZ, UR10 ;  /* 0x0000000aff8a7e24 */ /* 0x000fe2000f8e00ff */
[----:B------:R-:W-:-:S04]  /*9bd0*/  ULDC UR10, c[0x0][0x988] ;  /* 0x00026200000a7ab9 */ /* 0x000fc80000000800 */
[----:B------:R-:W-:-:S04]  /*9be0*/  IADD3 R138, -R19, 0x1, R138 ;  /* 0x00000001138a7810 */ /* 0x000fc80007ffe18a */
[----:B------:R-:W-:Y:S01]  /*9bf0*/  IADD3 R138, -R139, UR14, R138 ;  /* 0x0000000e8b8a7c10 */ /* 0x000fe2000fffe18a */
[----:B------:R-:W-:Y:S01]  /*9c00*/  UMOV UR14, UR10 ;  /* 0x0000000a000e7c82 */ /* 0x000fe20008000000 */
[----:B------:R-:W-:-:S03]  /*9c10*/  UIADD3 UR10, UR15, 0x280, URZ ;  /* 0x000002800f0a7890 */ /* 0x000fc6000fffe03f */
[----:B0-----:R-:W-:Y:S02]  /*9c20*/  IMAD.IADD R164, R138, 0x1, R147 ;  /* 0x000000018aa47824 */ /* 0x001fe400078e0293 */
[----:B------:R-:W-:-:S03]  /*9c30*/  FMUL.FTZ R147, R131, UR7 ;  /* 0x0000000783937c20 */ /* 0x000fc60008410000 */
[C---:B------:R-:W-:Y:S02]  /*9c40*/  ISETP.GT.AND P3, PT, R164.reuse, RZ, PT ;  /* 0x000000ffa400720c */ /* 0x040fe40003f64270 */
[C---:B------:R-:W-:Y:S02]  /*9c50*/  ISETP.GT.AND P4, PT, R164.reuse, 0x1, PT ;  /* 0x00000001a400780c */ /* 0x040fe40003f84270 */
[----:B------:R-:W-:Y:S02]  /*9c60*/  FSEL R139, R169, -INF , P3 ;  /* 0xff800000a98b7808 */ /* 0x000fe40001800000 */
[----:B------:R-:W-:Y:S01]  /*9c70*/  ISETP.GT.AND P3, PT, R164, 0x8, PT ;  /* 0x00000008a400780c */ /* 0x000fe20003f64270 */
[----:B------:R0:W5:Y:S01]  /*9c80*/  MUFU.TANH R169, R148 ;  /* 0x0000009400a97308 */ /* 0x0001620000002400 */
[----:B-1----:R-:W-:Y:S02]  /*9c90*/  FSEL R130, R168, -INF , P4 ;  /* 0xff800000a8827808 */ /* 0x002fe40002000000 */
[----:B------:R-:W-:-:S02]  /*9ca0*/  FMNMX.FTZ R173, R139, R9, !PT ;  /* 0x000000098bad7209 */ /* 0x000fc40007810000 */
[----:B------:R-:W-:Y:S02]  /*9cb0*/  ISETP.GT.AND P4, PT, R164, 0x9, PT ;  /* 0x00000009a400780c */ /* 0x000fe40003f84270 */
[----:B--2---:R-:W-:Y:S01]  /*9cc0*/  FSEL R142, R171, -INF , P3 ;  /* 0xff800000ab8e7808 */ /* 0x004fe20001800000 */
[----:B------:R4:W-:Y:S01]  /*9cd0*/  MUFU.TANH R168, R143 ;  /* 0x0000008f00a87308 */ /* 0x0009e20000002400 */
[----:B------:R-:W-:Y:S01]  /*9ce0*/  FMNMX.FTZ R173, R130, R173, !PT ;  /* 0x000000ad82ad7209 */ /* 0x000fe20007810000 */
[----:B------:R-:W-:Y:S01]  /*9cf0*/  FMUL.FTZ R171, R134, UR7 ;  /* 0x0000000786ab7c20 */ /* 0x000fe20008410000 */
[----:B------:R-:W-:Y:S02]  /*9d00*/  ISETP.GT.AND P3, PT, R164, 0x10, PT ;  /* 0x00000010a400780c */ /* 0x000fe40003f64270 */
[----:B---3--:R-:W-:Y:S02]  /*9d10*/  FSEL R131, R170, -INF , P4 ;  /* 0xff800000aa837808 */ /* 0x008fe40002000000 */
[----:B0-----:R-:W-:Y:S01]  /*9d20*/  FMNMX.FTZ R148, R142, R173, !PT ;  /* 0x000000ad8e947209 */ /* 0x001fe20007810000 */
[----:B------:R0:W1:Y:S01]  /*9d30*/  MUFU.TANH R170, R147 ;  /* 0x0000009300aa7308 */ /* 0x0000620000002400 */
[----:B------:R-:W-:Y:S01]  /*9d40*/  ISETP.GT.AND P4, PT, R164, 0x11, PT ;  /* 0x00000011a400780c */ /* 0x000fe20003f84270 */
[----:B------:R-:W-:Y:S01]  /*9d50*/  FMUL.FTZ R173, R135, UR7 ;  /* 0x0000000787ad7c20 */ /* 0x000fe20008410000 */
[----:B----4-:R-:W-:-:S02]  /*9d60*/  FSEL R143, R161, -INF , P3 ;  /* 0xff800000a18f7808 */ /* 0x010fc40001800000 */
[----:B------:R-:W-:Y:S02]  /*9d70*/  FMNMX.FTZ R148, R131, R148, !PT ;  /* 0x0000009483947209 */ /* 0x000fe40007810000 */
[----:B------:R-:W-:Y:S01]  /*9d80*/  ISETP.GT.AND P3, PT, R164, 0x18, PT ;  /* 0x00000018a400780c */ /* 0x000fe20003f64270 */
[----:B------:R-:W2:Y:S01]  /*9d90*/  MUFU.TANH R171, R171 ;  /* 0x000000ab00ab7308 */ /* 0x000ea20000002400 */
[----:B-----5:R-:W-:Y:S02]  /*9da0*/  FSEL R134, R160, -INF , P4 ;  /* 0xff800000a0867808 */ /* 0x020fe40002000000 */
[----:B------:R-:W-:Y:S02]  /*9db0*/  FMNMX.FTZ R161, R143, R148, !PT ;  /* 0x000000948fa17209 */ /* 0x000fe40007810000 */
[----:B------:R-:W-:Y:S02]  /*9dc0*/  ISETP.GT.AND P4, PT, R164, 0x19, PT ;  /* 0x00000019a400780c */ /* 0x000fe40003f84270 */
[----:B0-----:R-:W-:Y:S01]  /*9dd0*/  FSEL R147, R162, -INF , P3 ;  /* 0xff800000a2937808 */ /* 0x001fe20001800000 */
[----:B------:R-:W0:Y:S01]  /*9de0*/  MUFU.TANH R173, R173 ;  /* 0x000000ad00ad7308 */ /* 0x000e220000002400 */
        /* <DEDUP_REMOVED lines=16> */
[C---:B------:R-:W-:Y:S02]  /*9ef0*/  ISETP.GT.AND P4, PT, R164.reuse, 0x31, PT ;  /* 0x00000031a400780c */ /* 0x040fe40003f84270 */
[----:B------:R-:W-:Y:S02]  /*9f00*/  FSEL R155, R159, -INF , P3 ;  /* 0xff8000009f9b7808 */ /* 0x000fe40001800000 */
[----:B------:R-:W-:-:S02]  /*9f10*/  ISETP.GT.AND P5, PT, R164, 0x38, PT ;  /* 0x00000038a400780c */ /* 0x000fc40003fa4270 */
[----:B------:R-:W-:Y:S02]  /*9f20*/  FSEL R163, R158, -INF , P4 ;  /* 0xff8000009ea37808 */ /* 0x000fe40002000000 */
[C---:B------:R-:W-:Y:S02]  /*9f30*/  ISETP.GT.AND P3, PT, R164.reuse, 0x39, PT ;  /* 0x00000039a400780c */ /* 0x040fe40003f64270 */
[----:B------:R-:W-:Y:S02]  /*9f40*/  FSEL R162, R165, -INF , P5 ;  /* 0xff800000a5a27808 */ /* 0x000fe40002800000 */
[C---:B------:R-:W-:Y:S02]  /*9f50*/  ISETP.GT.AND P4, PT, R164.reuse, 0x40, PT ;  /* 0x00000040a400780c */ /* 0x040fe40003f84270 */
[----:B------:R-:W-:Y:S02]  /*9f60*/  FSEL R158, R151, -INF , P3 ;  /* 0xff800000979e7808 */ /* 0x000fe40001800000 */
[----:B------:R-:W-:-:S02]  /*9f70*/  ISETP.GT.AND P5, PT, R164, 0x41, PT ;  /* 0x00000041a400780c */ /* 0x000fc40003fa4270 */
[C---:B------:R-:W-:Y:S02]  /*9f80*/  ISETP.GT.AND P6, PT, R164.reuse, 0x48, PT ;  /* 0x00000048a400780c */ /* 0x040fe40003fc4270 */
[----:B------:R-:W-:Y:S02]  /*9f90*/  FSEL R161, R167, -INF , P5 ;  /* 0xff800000a7a17808 */ /* 0x000fe40002800000 */
[----:B------:R-:W-:Y:S02]  /*9fa0*/  ISETP.GT.AND P3, PT, R164, 0x49, PT ;  /* 0x00000049a400780c */ /* 0x000fe40003f64270 */
[----:B------:R-:W-:Y:S02]  /*9fb0*/  FSEL R154, R172, -INF , P6 ;  /* 0xff800000ac9a7808 */ /* 0x000fe40003000000 */
[----:B------:R-:W-:Y:S02]  /*9fc0*/  FSEL R160, R169, -INF , P3 ;  /* 0xff800000a9a07808 */ /* 0x000fe40001800000 */
[----:B------:R-:W-:-:S02]  /*9fd0*/  ISETP.GT.AND P5, PT, R164, 0x51, PT ;  /* 0x00000051a400780c */ /* 0x000fc40003fa4270 */
[C---:B------:R-:W-:Y:S02]  /*9fe0*/  ISETP.GT.AND P6, PT, R164.reuse, 0x58, PT ;  /* 0x00000058a400780c */ /* 0x040fe40003fc4270 */
[----:B------:R-:W-:Y:S01]  /*9ff0*/  ISETP.GT.AND P3, PT, R164, 0x59, PT ;  /* 0x00000059a400780c */ /* 0x000fe20003f64270 */
[----:B------:R-:W-:Y:S02]  /*a000*/  WARPGROUP.DEPBAR.LE gsb0, 0x0 ;  /* 0x00008000000079c5 */ /* 0x000fe40000010000 */
[----:B------:R-:W-:Y:S01]  /*a010*/  FMUL.FTZ R184, R126, UR7 ;  /* 0x000000077eb87c20 */ /* 0x000fe20008410000 */
[----:B------:R-:W-:Y:S01]  /*a020*/  FMNMX.FTZ R126, R150, R157, !PT ;  /* 0x0000009d967e7209 */ /* 0x000fe20007810000 */
[----:B------:R-:W-:-:S03]  /*a030*/  WARPGROUP.ARRIVE ;  /* 0x00000000000079c5 */ /* 0x000fc60000000000 */
[----:B------:R-:W-:Y:S01]  /*a040*/  FMNMX.FTZ R126, R155, R126, !PT ;  /* 0x0000007e9b7e7209 */ /* 0x000fe20007810000 */
[----:B------:R-:W3:Y:S02]  /*a050*/  MUFU.TANH R184, R184 ;  /* 0x000000b800b87308 */ /* 0x000ee40000002400 */
[----:B------:R-:W-:Y:S01]  /*a060*/  HGMMA.64x192x16.F32 R24, R180, gdesc[UR8].tnspB, R24, gsb0 ;  /* 0x42e00008b4187df0 */ /* 0x000fe20008000818 */
[----:B------:R-:W-:Y:S01]  /*a070*/  FMNMX.FTZ R157, R163, R126, !PT ;  /* 0x0000007ea39d7209 */ /* 0x000fe20007810000 */
[----:B------:R-:W-:Y:S01]  /*a080*/  UIADD3 UR10, UR15, 0x300, URZ ;  /* 0x000003000f0a7890 */ /* 0x000fe2000fffe03f */
[----:B------:R-:W-:Y:S01]  /*a090*/  FSEL R126, R166, -INF , P4 ;  /* 0xff800000a67e7808 */ /* 0x000fe20002000000 */
[----:B------:R-:W-:Y:S01]  /*a0a0*/  UMOV UR11, 0x40000040 ;  /* 0x40000040000b7882 */ /* 0x000fe20000000000 */
[----:B------:R-:W-:Y:S02]  /*a0b0*/  FMNMX.FTZ R157, R162, R157, !PT ;  /* 0x0000009da29d7209 */ /* 0x000fe40007810000 */
[----:B------:R-:W-:-:S02]  /*a0c0*/  ISETP.GT.AND P4, PT, R164, 0x50, PT ;  /* 0x00000050a400780c */ /* 0x000fc40003f84270 */
[----:B------:R-:W-:-:S04]  /*a0d0*/  FMNMX.FTZ R157, R158, R157, !PT ;  /* 0x0000009d9e9d7209 */ /* 0x000fc80007810000 */
[----:B------:R-:W-:Y:S02]  /*a0e0*/  FMNMX.FTZ R156, R126, R157, !PT ;  /* 0x0000009d7e9c7209 */ /* 0x000fe40007810000 */
[----:B-1----:R-:W-:Y:S02]  /*a0f0*/  FSEL R157, R170, -INF , P5 ;  /* 0xff800000aa9d7808 */ /* 0x002fe40002800000 */
[----:B------:R-:W-:Y:S01]  /*a100*/  FMNMX.FTZ R151, R161, R156, !PT ;  /* 0x0000009ca1977209 */ /* 0x000fe20007810000 */
[----:B------:R-:W1:Y:S01]  /*a110*/  SHFL.IDX PT, R170, R6, RZ, 0x1c1f ;  /* 0x001c1fff06aa7589 */ /* 0x000e6200000e0000 */
[----:B------:R-:W-:Y:S02]  /*a120*/  FSEL R156, R168, -INF , P4 ;  /* 0xff800000a89c7808 */ /* 0x000fe40002000000 */
[----:B------:R-:W-:Y:S02]  /*a130*/  FMNMX.FTZ R159, R154, R151, !PT ;  /* 0x000000979a9f7209 */ /* 0x000fe40007810000 */
[----:B--2---:R-:W-:-:S02]  /*a140*/  FSEL R151, R171, -INF , P6 ;  /* 0xff800000ab977808 */ /* 0x004fc40003000000 */
[----:B------:R-:W-:Y:S02]  /*a150*/  FMNMX.FTZ R165, R160, R159, !PT ;  /* 0x0000009fa0a57209 */ /* 0x000fe40007810000 */
[----:B0-----:R-:W-:Y:S02]  /*a160*/  FSEL R159, R173, -INF , P3 ;  /* 0xff800000ad9f7808 */ /* 0x001fe40001800000 */
[C---:B------:R-:W-:Y:S02]  /*a170*/  ISETP.GT.AND P4, PT, R164.reuse, 0x60, PT ;  /* 0x00000060a400780c */ /* 0x040fe40003f84270 */
[C---:B------:R-:W-:Y:S02]  /*a180*/  ISETP.GT.AND P5, PT, R164.reuse, 0x61, PT ;  /* 0x00000061a400780c */ /* 0x040fe40003fa4270 */
[C---:B------:R-:W-:Y:S02]  /*a190*/  ISETP.GT.AND P6, PT, R164.reuse, 0x68, PT ;  /* 0x00000068a400780c */ /* 0x040fe40003fc4270 */
[----:B------:R-:W-:-:S02]  /*a1a0*/  ISETP.GT.AND P3, PT, R164, 0x69, PT ;  /* 0x00000069a400780c */ /* 0x000fc40003f64270 */
[----:B------:R-:W-:Y:S01]  /*a1b0*/  FMNMX.FTZ R164, R156, R165, !PT ;  /* 0x000000a59ca47209 */ /* 0x000fe20007810000 */
[----:B------:R-:W-:Y:S01]  /*a1c0*/  FMUL.FTZ R165, R149, UR7 ;  /* 0x0000000795a57c20 */ /* 0x000fe20008410000 */
[----:B------:R-:W-:Y:S02]  /*a1d0*/  FSEL R149, R174, -INF , P4 ;  /* 0xff800000ae957808 */ /* 0x000fe40002000000 */
[----:B------:R-:W-:Y:S01]  /*a1e0*/  FMNMX.FTZ R164, R157, R164, !PT ;  /* 0x000000a49da47209 */ /* 0x000fe20007810000 */
[----:B-1----:R-:W-:Y:S01]  /*a1f0*/  IMAD.IADD R138, R138, 0x1, R170 ;  /* 0x000000018a8a7824 */ /* 0x002fe200078e02aa */
[----:B------:R-:W-:Y:S01]  /*a200*/  FSEL R127, R127, -INF , P3 ;  /* 0xff8000007f7f7808 */ /* 0x000fe20001800000 */
[----:B------:R-:W0:Y:S01]  /*a210*/  MUFU.TANH R165, R165 ;  /* 0x000000a500a57308 */ /* 0x000e220000002400 */
[----:B------:R-:W-:Y:S02]  /*a220*/  FMNMX.FTZ R164, R151, R164, !PT ;  /* 0x000000a497a47209 */ /* 0x000fe40007810000 */
[----:B------:R-:W-:-:S02]  /*a230*/  ISETP.GT.AND P4, PT, R138, 0x8, PT ;  /* 0x000000088a00780c */ /* 0x000fc40003f84270 */
[----:B------:R-:W-:Y:S02]  /*a240*/  FMNMX.FTZ R166, R159, R164, !PT ;  /* 0x000000a49fa67209 */ /* 0x000fe40007810000 */
[----:B------:R-:W-:Y:S02]  /*a250*/  FSEL R164, R175, -INF , P5 ;  /* 0xff800000afa47808 */ /* 0x000fe40002800000 */
[----:B------:R-:W-:Y:S01]  /*a260*/  FMNMX.FTZ R167, R149, R166, !PT ;  /* 0x000000a695a77209 */ /* 0x000fe20007810000 */
[----:B------:R-:W-:Y:S01]  /*a270*/  FMUL.FTZ R166, R136, UR7 ;  /* 0x0000000788a67c20 */ /* 0x000fe20008410000 */
[----:B---3--:R-:W-:Y:S02]  /*a280*/  FSEL R136, R184, -INF , P6 ;  /* 0xff800000b8887808 */ /* 0x008fe40003000000 */
[----:B------:R-:W-:Y:S02]  /*a290*/  FMNMX.FTZ R167, R164, R167, !PT ;  /* 0x000000a7a4a77209 */ /* 0x000fe40007810000 */
[----:B------:R-:W-:Y:S01]  /*a2a0*/  ISETP.GT.AND P6, PT, R138, RZ, PT ;  /* 0x000000ff8a00720c */ /* 0x000fe20003fc4270 */
[----:B------:R-:W1:Y:S01]  /*a2b0*/  MUFU.TANH R166, R166 ;  /* 0x000000a600a67308 */ /* 0x000e620000002400 */
[----:B------:R-:W-:-:S02]  /*a2c0*/  FMNMX.FTZ R168, R136, R167, !PT ;  /* 0x000000a788a87209 */ /* 0x000fc40007810000 */
[----:B------:R-:W-:Y:S02]  /*a2d0*/  ISETP.GT.AND P5, PT, R138, 0x1, PT ;  /* 0x000000018a00780c */ /* 0x000fe40003fa4270 */
[----:B------:R-:W-:Y:S02]  /*a2e0*/  FMNMX.FTZ R168, R127, R168, !PT ;  /* 0x000000a87fa87209 */ /* 0x000fe40007810000 */
[----:B------:R-:W-:Y:S02]  /*a2f0*/  FSEL R0, R0, -INF , P6 ;  /* 0xff80000000007808 */ /* 0x000fe40003000000 */
[----:B------:R-:W-:Y:S01]  /*a300*/  FSEL R2, R2, -INF , P5 ;  /* 0xff80000002027808 */ /* 0x000fe20002800000 */
[----:B------:R-:W2:Y:S01]  /*a310*/  SHFL.BFLY PT, R167, R168, 0x2, 0x1f ;  /* 0x0c401f00a8a77f89 */ /* 0x000ea200000e0000 */
[C---:B------:R-:W-:Y:S02]  /*a320*/  ISETP.GT.AND P6, PT, R138.reuse, 0x9, PT ;  /* 0x000000098a00780c */ /* 0x040fe40003fc4270 */
[----:B------:R-:W-:-:S04]  /*a330*/  ISETP.GT.AND P5, PT, R138, 0x10, PT ;  /* 0x000000108a00780c */ /* 0x000fc80003fa4270 */
[----:B------:R-:W-:Y:S02]  /*a340*/  FSEL R12, R12, -INF , P5 ;  /* 0xff8000000c0c7808 */ /* 0x000fe40002800000 */
[----:B------:R-:W-:Y:S02]  /*a350*/  ISETP.GT.AND P5, PT, R138, 0x19, PT ;  /* 0x000000198a00780c */ /* 0x000fe40003fa4270 */
[----:B--2---:R-:W-:Y:S01]  /*a360*/  FMNMX.FTZ R168, R168, R167, !PT ;  /* 0x000000a7a8a87209 */ /* 0x004fe20007810000 */
[----:B------:R-:W-:-:S04]  /*a370*/  FMUL.FTZ R167, R124, UR7 ;  /* 0x000000077ca77c20 */ /* 0x000fc80008410000 */
[----:B------:R-:W2:Y:S02]  /*a380*/  SHFL.BFLY PT, R169, R168, 0x1, 0x1f ;  /* 0x0c201f00a8a97f89 */ /* 0x000ea400000e0000 */
[----:B------:R-:W3:Y:S01]  /*a390*/  MUFU.TANH R167, R167 ;  /* 0x000000a700a77308 */ /* 0x000ee20000002400 */
[----:B--2---:R-:W-:Y:S02]  /*a3a0*/  FMNMX.FTZ R6, R168, R169, !PT ;  /* 0x000000a9a8067209 */ /* 0x004fe40007810000 */
[----:B------:R-:W-:Y:S02]  /*a3b0*/  FMNMX.FTZ R169, R0, R10, !PT ;  /* 0x0000000a00a97209 */ /* 0x000fe40007810000 */
[C---:B------:R-:W-:Y:S01]  /*a3c0*/  FSETP.NEU.FTZ.AND P3, PT, R6.reuse, -INF , PT ;  /* 0xff8000000600780b */ /* 0x040fe20003f7d000 */
[----:B------:R-:W-:Y:S01]  /*a3d0*/  FMUL.FTZ R124, R6, UR14 ;  /* 0x0000000e067c7c20 */ /* 0x000fe20008410000 */
[----:B------:R-:W-:Y:S02]  /*a3e0*/  FMNMX.FTZ R170, R2, R169, !PT ;  /* 0x000000a902aa7209 */ /* 0x000fe40007810000 */
[----:B------:R-:W-:-:S02]  /*a3f0*/  FSEL R168, R11, -INF , P6 ;  /* 0xff8000000ba87808 */ /* 0x000fc40003000000 */
[----:B------:R-:W-:Y:S02]  /*a400*/  FSEL R124, R124, RZ, P3 ;  /* 0x000000ff7c7c7208 */ /* 0x000fe40001800000 */
[----:B------:R-:W-:-:S03]  /*a410*/  ISETP.GT.AND P6, PT, R138, 0x18, PT ;  /* 0x000000188a00780c */ /* 0x000fc60003fc4270 */
        /* <DEDUP_REMOVED lines=17> */
[----:B------:R-:W-:Y:S01]  /*a530*/  FMNMX.FTZ R7, R13, R130, !PT ;  /* 0x000000820d077209 */ /* 0x000fe20007810000 */
[--C-:B------:R-:W-:Y:S01]  /*a540*/  FFMA.FTZ R185, R126, UR14, -R124.reuse ;  /* 0x0000000e7eb97c23 */ /* 0x100fe2000801087c */
[----:B------:R-:W-:Y:S01]  /*a550*/  FSEL R130, R15, -INF , P5 ;  /* 0xff8000000f827808 */ /* 0x000fe20002800000 */
[--C-:B------:R-:W-:Y:S01]  /*a560*/  FFMA.FTZ R15, R131, UR14, -R124.reuse ;  /* 0x0000000e830f7c23 */ /* 0x100fe2000801087c */
[----:B------:R-:W-:Y:S01]  /*a570*/  FMNMX.FTZ R7, R14, R7, !PT ;  /* 0x000000070e077209 */ /* 0x000fe20007810000 */
[--C-:B------:R-:W-:Y:S01]  /*a580*/  FFMA.FTZ R122, R122, UR14, -R124.reuse ;  /* 0x0000000e7a7a7c23 */ /* 0x100fe2000801087c */
[----:B------:R-:W-:Y:S01]  /*a590*/  FSEL R131, R20, -INF , P4 ;  /* 0xff80000014837808 */ /* 0x000fe20002000000 */
[----:B------:R-:W-:Y:S01]  /*a5a0*/  MUFU.EX2 R11, R11 ;  /* 0x0000000b000b7308 */ /* 0x000fe20000000800 */
[----:B------:R-:W-:Y:S01]  /*a5b0*/  ISETP.GT.AND P6, PT, R138, 0x21, PT ;  /* 0x000000218a00780c */ /* 0x000fe20003fc4270 */
        /* <DEDUP_REMOVED lines=18> */
[----:B------:R-:W-:Y:S01]  /*a6e0*/  FFMA.FTZ R136, R136, UR14, -R124 ;  /* 0x0000000e88887c23 */ /* 0x000fe2000801087c */
[----:B------:R-:W-:-:S02]  /*a6f0*/  FMNMX.FTZ R134, R152, R7, !PT ;  /* 0x0000000798867209 */ /* 0x000fc40007810000 */
[----:B------:R-:W-:Y:S02]  /*a700*/  ISETP.GT.AND P5, PT, R138, 0x31, PT ;  /* 0x000000318a00780c */ /* 0x000fe40003fa4270 */
[----:B------:R-:W-:Y:S01]  /*a710*/  FSEL R144, R144, -INF , P6 ;  /* 0xff80000090907808 */ /* 0x000fe20003000000 */
[----:B------:R-:W-:Y:S01]  /*a720*/  MUFU.EX2 R197, R197 ;  /* 0x000000c500c57308 */ /* 0x000fe20000000800 */
[----:B------:R-:W-:Y:S02]  /*a730*/  FMNMX.FTZ R7, R153, R134, !PT ;  /* 0x0000008699077209 */ /* 0x000fe40007810000 */
[----:B------:R-:W-:Y:S02]  /*a740*/  ISETP.GT.AND P4, PT, R138, 0x38, PT ;  /* 0x000000388a00780c */ /* 0x000fe40003f84270 */
[----:B------:R-:W-:Y:S02]  /*a750*/  FSEL R145, R145, -INF , P5 ;  /* 0xff80000091917808 */ /* 0x000fe40002800000 */
[----:B------:R-:W-:Y:S01]  /*a760*/  FMNMX.FTZ R134, R144, R7, !PT ;  /* 0x0000000790867209 */ /* 0x000fe20007810000 */
[----:B------:R-:W-:Y:S01]  /*a770*/  MUFU.EX2 R20, R20 ;  /* 0x0000001400147308 */ /* 0x000fe20000000800 */
[----:B------:R-:W-:-:S02]  /*a780*/  ISETP.GT.AND P6, PT, R138, 0x39, PT ;  /* 0x000000398a00780c */ /* 0x000fc40003fc4270 */
[----:B------:R-:W-:Y:S02]  /*a790*/  FSEL R146, R146, -INF , P4 ;  /* 0xff80000092927808 */ /* 0x000fe40002000000 */
[----:B------:R-:W-:Y:S01]  /*a7a0*/  FMNMX.FTZ R7, R145, R134, !PT ;  /* 0x0000008691077209 */ /* 0x000fe20007810000 */
[--C-:B------:R-:W-:Y:S01]  /*a7b0*/  FFMA.FTZ R134, R135, UR14, -R124.reuse ;  /* 0x0000000e87867c23 */ /* 0x100fe2000801087c */
[----:B------:R-:W-:Y:S01]  /*a7c0*/  ISETP.GT.AND P5, PT, R138, 0x40, PT ;  /* 0x000000408a00780c */ /* 0x000fe20003fa4270 */
[----:B------:R-:W-:Y:S01]  /*a7d0*/  MUFU.EX2 R199, R199 ;  /* 0x000000c700c77308 */ /* 0x000fe20000000800 */
[----:B0-----:R-:W-:Y:S01]  /*a7e0*/  FSEL R165, R165, -INF , P6 ;  /* 0xff800000a5a57808 */ /* 0x001fe20003000000 */
[----:B------:R-:W-:Y:S02]  /*a7f0*/  WARPGROUP.DEPBAR.LE gsb0, 0x0 ;  /* 0x00008000000079c5 */ /* 0x000fe40000010000 */
[----:B------:R-:W-:Y:S01]  /*a800*/  FMNMX.FTZ R142, R146, R7, !PT ;  /* 0x00000007928e7209 */ /* 0x000fe20007810000 */
[----:B------:R-:W-:Y:S01]  /*a810*/  WARPGROUP.ARRIVE ;  /* 0x00000000000079c5 */ /* 0x000fe20000000000 */
[----:B------:R-:W-:Y:S01]  /*a820*/  ISETP.GT.AND P4, PT, R138, 0x41, PT ;  /* 0x000000418a00780c */ /* 0x000fe20003f84270 */
[--C-:B------:R-:W-:Y:S01]  /*a830*/  FFMA.FTZ R183, R151, UR14, -R124.reuse ;  /* 0x0000000e97b77c23 */ /* 0x100fe2000801087c */
[----:B-1----:R-:W-:Y:S01]  /*a840*/  FSEL R166, R166, -INF , P5 ;  /* 0xff800000a6a67808 */ /* 0x002fe20002800000 */
[----:B------:R-:W-:Y:S01]  /*a850*/  FFMA.FTZ R181, R157, UR14, -R124 ;  /* 0x0000000e9db57c23 */ /* 0x000fe2000801087c */
[----:B------:R-:W-:Y:S01]  /*a860*/  FMNMX.FTZ R7, R165, R142, !PT ;  /* 0x0000008ea5077209 */ /* 0x000fe20007810000 */
[----:B------:R-:W-:Y:S01]  /*a870*/  HGMMA.64x192x16.F32 R24, R176, gdesc[UR8].tnspB, R24, gsb0 ;  /* 0x42e00008b0187df0 */ /* 0x000fe20008000818 */
[----:B------:R-:W-:Y:S01]  /*a880*/  ISETP.GT.AND P6, PT, R138, 0x48, PT ;  /* 0x000000488a00780c */ /* 0x000fe20003fc4270 */
[----:B------:R-:W-:Y:S01]  /*a890*/  MUFU.EX2 R134, R134 ;  /* 0x0000008600867308 */ /* 0x000fe20000000800 */
[----:B------:R-:W-:-:S02]  /*a8a0*/  FSEL R137, R137, -INF , P4 ;  /* 0xff80000089897808 */ /* 0x000fc40002000000 */
[----:B------:R-:W-:Y:S02]  /*a8b0*/  FMNMX.FTZ R142, R166, R7, !PT ;  /* 0x00000007a68e7209 */ /* 0x000fe40007810000 */
[----:B------:R-:W-:Y:S02]  /*a8c0*/  ISETP.GT.AND P5, PT, R138, 0x49, PT ;  /* 0x000000498a00780c */ /* 0x000fe40003fa4270 */
[----:B------:R-:W-:Y:S01]  /*a8d0*/  FSEL R140, R140, -INF , P6 ;  /* 0xff8000008c8c7808 */ /* 0x000fe20003000000 */
[----:B------:R-:W-:Y:S01]  /*a8e0*/  MUFU.EX2 R193, R193 ;  /* 0x000000c100c17308 */ /* 0x000fe20000000800 */
[----:B------:R-:W-:Y:S02]  /*a8f0*/  FMNMX.FTZ R7, R137, R142, !PT ;  /* 0x0000008e89077209 */ /* 0x000fe40007810000 */
[----:B------:R-:W-:Y:S02]  /*a900*/  ISETP.GT.AND P4, PT, R138, 0x50, PT ;  /* 0x000000508a00780c */ /* 0x000fe40003f84270 */
[----:B------:R-:W-:-:S02]  /*a910*/  FSEL R141, R141, -INF , P5 ;  /* 0xff8000008d8d7808 */ /* 0x000fc40002800000 */
        /* <DEDUP_REMOVED lines=8> */
[----:B------:R-:W-:Y:S02]  /*a9a0*/  FMNMX.FTZ R142, R135, R142, !PT ;  /* 0x0000008e878e7209 */ /* 0x000fe40007810000 */
[----:B------:R-:W-:Y:S02]  /*a9b0*/  ISETP.GT.AND P4, PT, R138, 0x59, PT ;  /* 0x000000598a00780c */ /* 0x000fe40003f84270 */
[----:B------:R-:W-:Y:S01]  /*a9c0*/  FSEL R132, R132, -INF , P5 ;  /* 0xff80000084847808 */ /* 0x000fe20002800000 */
[----:B------:R-:W-:Y:S01]  /*a9d0*/  MUFU.EX2 R189, R189 ;  /* 0x000000bd00bd7308 */ /* 0x000fe20000000800 */
[----:B------:R-:W-:Y:S01]  /*a9e0*/  FMNMX.FTZ R7, R129, R142, !PT ;  /* 0x0000008e81077209 */ /* 0x000fe20007810000 */
[--C-:B------:R-:W-:Y:S01]  /*a9f0*/  FFMA.FTZ R142, R164, UR14, -R124.reuse ;  /* 0x0000000ea48e7c23 */ /* 0x100fe2000801087c */
[----:B------:R-:W-:Y:S02]  /*aa00*/  ISETP.GT.AND P6, PT, R138, 0x60, PT ;  /* 0x000000608a00780c */ /* 0x000fe40003fc4270 */
[----:B------:R-:W-:Y:S01]  /*aa10*/  FSEL R143, R133, -INF , P4 ;  /* 0xff800000858f7808 */ /* 0x000fe20002000000 */
[----:B------:R-:W-:Y:S01]  /*aa20*/  FFMA.FTZ R133, R159, UR14, -R124 ;  /* 0x0000000e9f857c23 */ /* 0x000fe2000801087c */
[----:B------:R-:W-:Y:S01]  /*aa30*/  FMNMX.FTZ R128, R132, R7, !PT ;  /* 0x0000000784807209 */ /* 0x000fe20007810000 */
[----:B------:R-:W-:Y:S01]  /*aa40*/  MUFU.EX2 R191, R191 ;  /* 0x000000bf00bf7308 */ /* 0x000fe20000000800 */
[----:B------:R-:W-:-:S02]  /*aa50*/  ISETP.GT.AND P5, PT, R138, 0x61, PT ;  /* 0x000000618a00780c */ /* 0x000fc40003fa4270 */
[----:B------:R-:W-:Y:S02]  /*aa60*/  FSEL R147, R120, -INF , P6 ;  /* 0xff80000078937808 */ /* 0x000fe40003000000 */
[----:B------:R-:W-:Y:S02]  /*aa70*/  FMNMX.FTZ R128, R143, R128, !PT ;  /* 0x000000808f807209 */ /* 0x000fe40007810000 */
[----:B------:R-:W-:Y:S01]  /*aa80*/  ISETP.GT.AND P4, PT, R138, 0x68, PT ;  /* 0x000000688a00780c */ /* 0x000fe20003f84270 */
[----:B------:R0:W-:Y:S01]  /*aa90*/  MUFU.EX2 R120, R123 ;  /* 0x0000007b00787308 */ /* 0x0001e20000000800 */
[----:B------:R-:W-:Y:S01]  /*aaa0*/  FSEL R148, R121, -INF , P5 ;  /* 0xff80000079947808 */ /* 0x000fe20002800000 */
[----:B------:R-:W-:Y:S01]  /*aab0*/  FFMA.FTZ R121, R158, UR14, -R124 ;  /* 0x0000000e9e797c23 */ /* 0x000fe2000801087c */
[----:B------:R-:W-:Y:S02]  /*aac0*/  FMNMX.FTZ R7, R147, R128, !PT ;  /* 0x0000008093077209 */ /* 0x000fe40007810000 */
[----:B------:R-:W-:-:S02]  /*aad0*/  ISETP.GT.AND P6, PT, R138, 0x69, PT ;  /* 0x000000698a00780c */ /* 0x000fc40003fc4270 */
[----:B---3--:R-:W-:Y:S01]  /*aae0*/  FSEL R167, R167, -INF , P4 ;  /* 0xff800000a7a77808 */ /* 0x008fe20002000000 */
[----:B------:R-:W-:Y:S01]  /*aaf0*/  MUFU.EX2 R121, R121 ;  /* 0x0000007900797308 */ /* 0x000fe20000000800 */
[----:B------:R-:W-:Y:S02]  /*ab00*/  FMNMX.FTZ R128, R148, R7, !PT ;  /* 0x0000000794807209 */ /* 0x000fe40007810000 */
[----:B------:R-:W-:Y:S01]  /*ab10*/  FSEL R150, R125, -INF , P6 ;  /* 0xff8000007d967808 */ /* 0x000fe20003000000 */
[----:B------:R-:W-:Y:S01]  /*ab20*/  FFMA.FTZ R125, R161, UR14, -R124 ;  /* 0x0000000ea17d7c23 */ /* 0x000fe2000801087c */
[----:B------:R-:W-:-:S03]  /*ab30*/  FMNMX.FTZ R7, R167, R128, !PT ;  /* 0x00000080a7077209 */ /* 0x000fc60007810000 */
[----:B------:R-:W-:Y:S01]  /*ab40*/  MUFU.EX2 R128, R163 ;  /* 0x000000a300807308 */ /* 0x000fe20000000800 */
[----:B------:R-:W-:-:S05]  /*ab50*/  FMNMX.FTZ R7, R150, R7, !PT ;  /* 0x0000000796077209 */ /* 0x000fca0007810000 */
[----:B0-----:R-:W0:Y:S02]  /*ab60*/  SHFL.BFLY PT, R123, R7, 0x2, 0x1f ;  /* 0x0c401f00077b7f89 */ /* 0x001e2400000e0000 */
        /* <DEDUP_REMOVED lines=9> */
[----:B0-----:R-:W-:Y:S01]  /*ac00*/  FMNMX.FTZ R7, R7, R138, !PT ;  /* 0x0000008a07077209 */ /* 0x001fe20007810000 */
[--C-:B------:R-:W-:Y:S01]  /*ac10*/  FFMA.FTZ R138, R149, UR14, -R124.reuse ;  /* 0x0000000e958a7c23 */ /* 0x100fe2000801087c */
[----:B------:R-:W-:-:S02]  /*ac20*/  FFMA.FTZ R124, R127, UR14, -R124 ;  /* 0x0000000e7f7c7c23 */ /* 0x000fc4000801087c */
[C---:B------:R-:W-:Y:S01]  /*ac30*/  FSETP.NEU.FTZ.AND P4, PT, R7.reuse, -INF , PT ;  /* 0xff8000000700780b */ /* 0x040fe20003f9d000 */
[----:B------:R-:W-:Y:S02]  /*ac40*/  FMUL.FTZ R149, R7, UR14 ;  /* 0x0000000e07957c20 */ /* 0x000fe40008410000 */
[----:B------:R-:W-:Y:S03]  /*ac50*/  MUFU.EX2 R133, R133 ;  /* 0x0000008500857308 */ /* 0x000fe60000000800 */
[----:B------:R-:W-:-:S05]  /*ac60*/  FSEL R149, R149, RZ, P4 ;  /* 0x000000ff95957208 */ /* 0x000fca0002000000 */
[----:B------:R-:W-:Y:S01]  /*ac70*/  MUFU.EX2 R138, R138 ;  /* 0x0000008a008a7308 */ /* 0x000fe20000000800 */
[--C-:B------:R-:W-:Y:S01]  /*ac80*/  FFMA.FTZ R200, R0, UR14, -R149.reuse ;  /* 0x0000000e00c87c23 */ /* 0x100fe20008010895 */
[----:B------:R-:W-:Y:S01]  /*ac90*/  FSEL R0, R6, RZ, P3 ;  /* 0x000000ff06007208 */ /* 0x000fe20001800000 */
[--C-:B------:R-:W-:Y:S01]  /*aca0*/  FFMA.FTZ R151, R2, UR14, -R149.reuse ;  /* 0x0000000e02977c23 */ /* 0x100fe20008010895 */
[--C-:B------:R-:W-:Y:S01]  /*acb0*/  FFMA.FTZ R202, R139, UR14, -R149.reuse ;  /* 0x0000000e8bca7c23 */ /* 0x100fe20008010895 */
[--C-:B------:R-:W-:Y:S01]  /*acc0*/  FFMA.FTZ R139, R168, UR14, -R149.reuse ;  /* 0x0000000ea88b7c23 */ /* 0x100fe20008010895 */
[----:B------:R-:W-:Y:S01]  /*acd0*/  FFMA.FTZ R196, R12, UR14, -R149 ;  /* 0x0000000e0cc47c23 */ /* 0x000fe20008010895 */
[----:B------:R-:W-:Y:S01]  /*ace0*/  FADD.FTZ R0, -R0, R9 ;  /* 0x0000000900007221 */ /* 0x000fe20000010100 */
[----:B------:R-:W-:Y:S01]  /*acf0*/  FSEL R9, R7, RZ, P4 ;  /* 0x000000ff07097208 */ /* 0x000fe20002000000 */
[----:B------:R-:W-:Y:S01]  /*ad00*/  MUFU.EX2 R200, R200 ;  /* 0x000000c800c87308 */ /* 0x000fe20000000800 */
[----:B------:R-:W-:Y:S01]  /*ad10*/  FFMA.FTZ R192, R131, UR14, -R149 ;  /* 0x0000000e83c07c23 */ /* 0x000fe20008010895 */
[----:B------:R-:W-:Y:S01]  /*ad20*/  FMUL.FTZ R2, R0, UR14 ;  /* 0x0000000e00027c20 */ /* 0x000fe20008410000 */
[----:B------:R-:W-:-:S02]  /*ad30*/  IMAD.U32 R131, RZ, RZ, UR6 ;  /* 0x00000006ff837e24 */ /* 0x000fc4000f8e00ff */
[----:B------:R-:W-:Y:S01]  /*ad40*/  FADD.FTZ R9, -R9, R10 ;  /* 0x0000000a09097221 */ /* 0x000fe20000010100 */
[----:B------:R-:W-:Y:S02]  /*ad50*/  IMAD.U32 R10, RZ, RZ, UR39 ;  /* 0x00000027ff0a7e24 */ /* 0x000fe4000f8e00ff */
[--C-:B------:R-:W-:Y:S01]  /*ad60*/  FFMA.FTZ R12, R13, UR14, -R149.reuse ;  /* 0x0000000e0d0c7c23 */ /* 0x100fe20008010895 */
[----:B------:R-:W-:Y:S02]  /*ad70*/  @!P1 VIADD R131, R131, 0x36860 ;  /* 0x0003686083839836 */ /* 0x000fe40000000000 */
[----:B------:R-:W-:Y:S01]  /*ad80*/  FMUL.FTZ R0, R9, UR14 ;  /* 0x0000000e09007c20 */ /* 0x000fe20008410000 */
[----:B------:R-:W-:Y:S01]  /*ad90*/  MUFU.EX2 R2, R2 ;  /* 0x0000000200027308 */ /* 0x000fe20000000800 */
[----:B------:R-:W-:Y:S02]  /*ada0*/  @!P1 VIADD R10, R10, 0x36840 ;  /* 0x000368400a0a9836 */ /* 0x000fe40000000000 */
[--C-:B------:R-:W-:Y:S01]  /*adb0*/  FFMA.FTZ R198, R14, UR14, -R149.reuse ;  /* 0x0000000e0ec67c23 */ /* 0x100fe20008010895 */
[----:B------:R-:W-:Y:S01]  /*adc0*/  FFMA.FTZ R188, R144, UR14, -R149 ;  /* 0x0000000e90bc7c23 */ /* 0x000fe20008010895 */
[----:B------:R-:W-:Y:S01]  /*add0*/  @!P1 PRMT R144, RZ, 0x654, R131 ;  /* 0x00000654ff909816 */ /* 0x000fe20000000083 */
[--C-:B------:R-:W-:Y:S01]  /*ade0*/  FFMA.FTZ R13, R130, UR14, -R149.reuse ;  /* 0x0000000e820d7c23 */ /* 0x100fe20008010895 */
[----:B------:R-:W-:Y:S01]  /*adf0*/  @!P1 PRMT R10, RZ, 0x654, R10 ;  /* 0x00000654ff0a9816 */ /* 0x000fe2000000000a */
[--C-:B------:R-:W-:Y:S01]  /*ae00*/  FFMA.FTZ R14, R21, UR14, -R149.reuse ;  /* 0x0000000e150e7c23 */ /* 0x100fe20008010895 */
[----:B------:R-:W0:Y:S01]  /*ae10*/  MUFU.EX2 R0, R0 ;  /* 0x0000000000007308 */ /* 0x000e220000000800 */
[--C-:B------:R-:W-:Y:S01]  /*ae20*/  FFMA.FTZ R194, R152, UR14, -R149.reuse ;  /* 0x0000000e98c27c23 */ /* 0x100fe20008010895 */
        /* <DEDUP_REMOVED lines=15> */
[----:B0-----:R-:W-:Y:S01]  /*af20*/  FFMA.FTZ R4, R0, R4, R200 ;  /* 0x0000000400047223 */ /* 0x001fe200000100c8 */
[----:B------:R-:W-:Y:S01]  /*af30*/  FFMA.FTZ R167, R167, UR14, -R149 ;  /* 0x0000000ea7a77c23 */ /* 0x000fe20008010895 */
[----:B------:R-:W-:-:S05]  /*af40*/  PLOP3.LUT P3, PT, PT, PT, UP1, 0x80, 0x0 ;  /* 0x000000000000781c */ /* 0x000fca0003f6f018 */
[----:B------:R-:W0:Y:S01]  /*af50*/  MUFU.EX2 R139, R139 ;  /* 0x0000008b008b7308 */ /* 0x000e220000000800 */
[C---:B-1----:R-:W-:Y:S01]  /*af60*/  FADD.FTZ R131, R151.reuse, R4 ;  /* 0x0000000497837221 */ /* 0x042fe20000010000 */
[----:B------:R-:W-:-:S06]  /*af70*/  F2FP.F16.F32.PACK_AB R200, R151, R200 ;  /* 0x000000c897c8723e */ /* 0x000fcc00000000ff */
[----:B------:R-:W1:Y:S01]  /*af80*/  MUFU.EX2 R196, R196 ;  /* 0x000000c400c47308 */ /* 0x000e620000000800 */
[----:B--2---:R-:W-:-:S07]  /*af90*/  FADD.FTZ R4, R202, R131 ;  /* 0x00000083ca047221 */ /* 0x004fce0000010000 */
[----:B------:R-:W2:Y:S01]  /*afa0*/  MUFU.EX2 R12, R12 ;  /* 0x0000000c000c7308 */ /* 0x000ea20000000800 */
[----:B------:R-:W-:Y:S02]  /*afb0*/  WARPGROUP.DEPBAR.LE gsb0, 0x0 ;  /* 0x00008000000079c5 */ /* 0x000fe40000010000 */
[----:B------:R3:W-:Y:S01]  /*afc0*/  @!P1 SYNCS.ARRIVE.TRANS64.RED.A1T0 RZ, [R10+URZ], RZ ;  /* 0x000000ff0aff99a7 */ /* 0x0007e2000810043f */
[----:B0-----:R-:W-:Y:S01]  /*afd0*/  FADD.FTZ R127, R139, R4 ;  /* 0x000000048b7f7221 */ /* 0x001fe20000010000 */
[--C-:B------:R-:W-:Y:S01]  /*afe0*/  FFMA.FTZ R4, R141, UR14, -R149.reuse ;  /* 0x0000000e8d047c23 */ /* 0x100fe20008010895 */
[----:B------:R-:W-:Y:S01]  /*aff0*/  FFMA.FTZ R149, R150, UR14, -R149 ;  /* 0x0000000e96957c23 */ /* 0x000fe20008010895 */
[----:B------:R-:W-:Y:S01]  /*b000*/  F2FP.F16.F32.PACK_AB R202, R139, R202 ;  /* 0x000000ca8bca723e */ /* 0x000fe200000000ff */
[----:B------:R-:W0:Y:S01]  /*b010*/  MUFU.EX2 R198, R198 ;  /* 0x000000c600c67308 */ /* 0x000e220000000800 */
[----:B-1----:R-:W-:Y:S01]  /*b020*/  FADD.FTZ R127, R196, R127 ;  /* 0x0000007fc47f7221 */ /* 0x002fe20000010000 */
[----:B---3--:R-:W-:Y:S01]  /*b030*/  FFMA.FTZ R10, R2, R3, R201 ;  /* 0x00000003020a7223 */ /* 0x008fe200000100c9 */
[C---:B------:R-:W-:Y:S01]  /*b040*/  F2FP.F16.F32.PACK_AB R201, R11.reuse, R201 ;  /* 0x000000c90bc9723e */ /* 0x040fe200000000ff */
[----:B------:R1:W-:Y:S02]  /*b050*/  @!P1 SYNCS.ARRIVE.TRANS64.RED.A1T0 RZ, [R144+URZ], RZ ;  /* 0x000000ff90ff99a7 */ /* 0x0003e4000810043f */
[----:B------:R-:W-:-:S02]  /*b060*/  FADD.FTZ R10, R11, R10 ;  /* 0x0000000a0b0a7221 */ /* 0x000fc40000010000 */
[----:B------:R-:W3:Y:S01]  /*b070*/  MUFU.EX2 R13, R13 ;  /* 0x0000000d000d7308 */ /* 0x000ee20000000800 */
[C---:B--2---:R-:W-:Y:S01]  /*b080*/  FADD.FTZ R127, R12.reuse, R127 ;  /* 0x0000007f0c7f7221 */ /* 0x044fe20000010000 */
[----:B------:R-:W-:Y:S01]  /*b090*/  F2FP.F16.F32.PACK_AB R196, R12, R196 ;  /* 0x000000c40cc4723e */ /* 0x000fe200000000ff */
[----:B------:R-:W-:Y:S01]  /*b0a0*/  FADD.FTZ R10, R203, R10 ;  /* 0x0000000acb0a7221 */ /* 0x000fe20000010000 */
[----:B------:R-:W-:-:S03]  /*b0b0*/  F2FP.F16.F32.PACK_AB R203, R15, R203 ;  /* 0x000000cb0fcb723e */ /* 0x000fc600000000ff */
[----:B------:R-:W-:Y:S01]  /*b0c0*/  FADD.FTZ R10, R15, R10 ;  /* 0x0000000a0f0a7221 */ /* 0x000fe20000010000 */
[----:B------:R-:W2:Y:S01]  /*b0d0*/  MUFU.EX2 R192, R192 ;  /* 0x000000c000c07308 */ /* 0x000ea20000000800 */
[----:B0-----:R-:W-:Y:S02]  /*b0e0*/  FADD.FTZ R132, R198, R127 ;  /* 0x0000007fc6847221 */ /* 0x001fe40000010000 */
[----:B------:R-:W-:Y:S01]  /*b0f0*/  FADD.FTZ R131, R197, R10 ;  /* 0x0000000ac5837221 */ /* 0x000fe20000010000 */
[----:B------:R-:W-:-:S03]  /*b100*/  F2FP.F16.F32.PACK_AB R197, R20, R197 ;  /* 0x000000c514c5723e */ /* 0x000fc600000000ff */
[----:B------:R-:W-:Y:S01]  /*b110*/  FADD.FTZ R10, R20, R131 ;  /* 0x00000083140a7221 */ /* 0x000fe20000010000 */
[----:B------:R-:W0:Y:S01]  /*b120*/  MUFU.EX2 R14, R14 ;  /* 0x0000000e000e7308 */ /* 0x000e220000000800 */
[C---:B---3--:R-:W-:Y:S01]  /*b130*/  FADD.FTZ R131, R13.reuse, R132 ;  /* 0x000000840d837221 */ /* 0x048fe20000010000 */
[----:B------:R-:W-:Y:S01]  /*b140*/  F2FP.F16.F32.PACK_AB R198, R13, R198 ;  /* 0x000000c60dc6723e */ /* 0x000fe200000000ff */
[----:B------:R-:W-:Y:S01]  /*b150*/  FADD.FTZ R127, R199, R10 ;  /* 0x0000000ac77f7221 */ /* 0x000fe20000010000 */
[----:B------:R-:W-:-:S03]  /*b160*/  F2FP.F16.F32.PACK_AB R199, R134, R199 ;  /* 0x000000c786c7723e */ /* 0x000fc600000000ff */
[----:B------:R-:W-:Y:S01]  /*b170*/  FADD.FTZ R10, R134, R127 ;  /* 0x0000007f860a7221 */ /* 0x000fe20000010000 */
[----:B------:R-:W3:Y:S01]  /*b180*/  MUFU.EX2 R194, R194 ;  /* 0x000000c200c27308 */ /* 0x000ee20000000800 */
[----:B--2---:R-:W-:Y:S02]  /*b190*/  FADD.FTZ R131, R192, R131 ;  /* 0x00000083c0837221 */ /* 0x004fe40000010000 */
[----:B------:R-:W-:Y:S01]  /*b1a0*/  FADD.FTZ R127, R193, R10 ;  /* 0x0000000ac17f7221 */ /* 0x000fe20000010000 */
[----:B------:R-:W-:-:S03]  /*b1b0*/  F2FP.F16.F32.PACK_AB R193, R122, R193 ;  /* 0x000000c17ac1723e */ /* 0x000fc600000000ff */
[----:B------:R-:W-:Y:S01]  /*b1c0*/  FADD.FTZ R10, R122, R127 ;  /* 0x0000007f7a0a7221 */ /* 0x000fe20000010000 */
[----:B------:R-:W2:Y:S01]  /*b1d0*/  MUFU.EX2 R21, R21 ;  /* 0x0000001500157308 */ /* 0x000ea20000000800 */
[C---:B0-----:R-:W-:Y:S01]  /*b1e0*/  FADD.FTZ R131, R14.reuse, R131 ;  /* 0x000000830e837221 */ /* 0x041fe20000010000 */
[----:B------:R-:W-:Y:S01]  /*b1f0*/  F2FP.F16.F32.PACK_AB R192, R14, R192 ;  /* 0x000000c00ec0723e */ /* 0x000fe200000000ff */
[----:B------:R-:W-:Y:S01]  /*b200*/  FADD.FTZ R15, R195, R10 ;  /* 0x0000000ac30f7221 */ /* 0x000fe20000010000 */
[----:B------:R-:W-:-:S03]  /*b210*/  F2FP.F16.F32.PACK_AB R195, R120, R195 ;  /* 0x000000c378c3723e */ /* 0x000fc600000000ff */
[----:B------:R-:W-:Y:S01]  /*b220*/  FADD.FTZ R10, R120, R15 ;  /* 0x0000000f780a7221 */ /* 0x000fe20000010000 */
[----:B------:R-:W0:Y:S01]  /*b230*/  MUFU.EX2 R188, R188 ;  /* 0x000000bc00bc7308 */ /* 0x000e220000000800 */
[----:B---3--:R-:W-:Y:S02]  /*b240*/  FADD.FTZ R132, R194, R131 ;  /* 0x00000083c2847221 */ /* 0x008fe40000010000 */
[----:B------:R-:W-:Y:S01]  /*b250*/  FADD.FTZ R15, R189, R10 ;  /* 0x0000000abd0f7221 */ /* 0x000fe20000010000 */
[----:B------:R-:W-:-:S03]  /*b260*/  F2FP.F16.F32.PACK_AB R189, R128, R189 ;  /* 0x000000bd80bd723e */ /* 0x000fc600000000ff */
[----:B------:R-:W-:Y:S01]  /*b270*/  FADD.FTZ R10, R128, R15 ;  /* 0x0000000f800a7221 */ /* 0x000fe20000010000 */
        /* <DEDUP_REMOVED lines=15> */
[----:B------:R-:W-:-:S04]  /*b370*/  F2FP.F16.F32.PACK_AB R187, R123, R187 ;  /* 0x000000bb7bbb723e */ /* 0x000fc800000000ff */
[----:B------:R-:W3:Y:S01]  /*b380*/  MUFU.EX2 R184, R184 ;  /* 0x000000b800b87308 */ /* 0x000ee20000000800 */
[----:B--2---:R-:W-:-:S07]  /*b390*/  FADD.FTZ R12, R190, R127 ;  /* 0x0000007fbe0c7221 */ /* 0x004fce0000010000 */
[----:B------:R-:W2:Y:S01]  /*b3a0*/  MUFU.EX2 R3, R137 ;  /* 0x0000008900037308 */ /* 0x000ea20000000800 */
[C---:B0-----:R-:W-:Y:S01]  /*b3b0*/  FADD.FTZ R13, R9.reuse, R12 ;  /* 0x0000000c090d7221 */ /* 0x041fe20000010000 */
[----:B------:R-:W-:Y:S01]  /*b3c0*/  F2FP.F16.F32.PACK_AB R190, R9, R190 ;  /* 0x000000be09be723e */ /* 0x000fe200000000ff */
[----:B------:R-:W-:-:S05]  /*b3d0*/  FADD.FTZ R9, R123, R10 ;  /* 0x0000000a7b097221 */ /* 0x000fca0000010000 */
[----:B------:R-:W0:Y:S01]  /*b3e0*/  MUFU.EX2 R186, R186 ;  /* 0x000000ba00ba7308 */ /* 0x000e220000000800 */
[----:B---3--:R-:W-:-:S07]  /*b3f0*/  FADD.FTZ R12, R184, R13 ;  /* 0x0000000db80c7221 */ /* 0x008fce0000010000 */
[----:B------:R-:W3:Y:S01]  /*b400*/  MUFU.EX2 R4, R4 ;  /* 0x0000000400047308 */ /* 0x000ee20000000800 */
[C---:B--2---:R-:W-:Y:S01]  /*b410*/  FADD.FTZ R13, R3.reuse, R12 ;  /* 0x0000000c030d7221 */ /* 0x044fe20000010000 */
[----:B------:R-:W-:Y:S01]  /*b420*/  FADD.FTZ R12, R126, R9 ;  /* 0x000000097e0c7221 */ /* 0x000fe20000010000 */
[----:B------:R-:W-:-:S03]  /*b430*/  F2FP.F16.F32.PACK_AB R184, R3, R184 ;  /* 0x000000b803b8723e */ /* 0x000fc600000000ff */
[C---:B------:R-:W-:Y:S01]  /*b440*/  FADD.FTZ R12, R181.reuse, R12 ;  /* 0x0000000cb50c7221 */ /* 0x040fe20000010000 */
[----:B------:R-:W-:Y:S01]  /*b450*/  F2FP.F16.F32.PACK_AB R181, R181, R126 ;  /* 0x0000007eb5b5723e */ /* 0x000fe200000000ff */
[----:B------:R-:W2:Y:S01]  /*b460*/  MUFU.EX2 R180, R180 ;  /* 0x000000b400b47308 */ /* 0x000ea20000000800 */
[----:B0-----:R-:W-:Y:S01]  /*b470*/  FADD.FTZ R13, R186, R13 ;  /* 0x0000000dba0d7221 */ /* 0x001fe20000010000 */
[----:B------:R-:W-:Y:S01]  /*b480*/  FADD.FTZ R12, R183, R12 ;  /* 0x0000000cb70c7221 */ /* 0x000fe20000010000 */
[----:B------:R-:W-:-:S05]  /*b490*/  F2FP.F16.F32.PACK_AB R183, R133, R183 ;  /* 0x000000b785b7723e */ /* 0x000fca00000000ff */
[----:B------:R-:W0:Y:S01]  /*b4a0*/  MUFU.EX2 R11, R129 ;  /* 0x00000081000b7308 */ /* 0x000e220000000800 */
[C---:B---3--:R-:W-:Y:S01]  /*b4b0*/  FADD.FTZ R13, R4.reuse, R13 ;  /* 0x0000000d040d7221 */ /* 0x048fe20000010000 */
[----:B------:R-:W-:-:S06]  /*b4c0*/  F2FP.F16.F32.PACK_AB R186, R4, R186 ;  /* 0x000000ba04ba723e */ /* 0x000fcc00000000ff */
[----:B------:R-:W3:Y:S01]  /*b4d0*/  MUFU.EX2 R182, R182 ;  /* 0x000000b600b67308 */ /* 0x000ee20000000800 */
[----:B--2---:R-:W-:-:S07]  /*b4e0*/  FADD.FTZ R10, R180, R13 ;  /* 0x0000000db40a7221 */ /* 0x004fce0000010000 */
[----:B------:R-:W2:Y:S01]  /*b4f0*/  MUFU.EX2 R143, R143 ;  /* 0x0000008f008f7308 */ /* 0x000ea20000000800 */
[C---:B0-----:R-:W-:Y:S01]  /*b500*/  FADD.FTZ R3, R11.reuse, R10 ;  /* 0x0000000a0b037221 */ /* 0x041fe20000010000 */
[----:B------:R-:W-:Y:S01]  /*b510*/  F2FP.F16.F32.PACK_AB R180, R11, R180 ;  /* 0x000000b40bb4723e */ /* 0x000fe200000000ff */
[----:B------:R-:W-:-:S05]  /*b520*/  IMAD.MOV.U32 R10, RZ, RZ, R7 ;  /* 0x000000ffff0a7224 */ /* 0x000fca00078e0007 */
[----:B------:R-:W0:Y:S01]  /*b530*/  MUFU.EX2 R147, R147 ;  /* 0x0000009300937308 */ /* 0x000e220000000800 */
[----:B---3--:R-:W-:Y:S01]  /*b540*/  FADD.FTZ R4, R182, R3 ;  /* 0x00000003b6047221 */ /* 0x008fe20000010000 */
[----:B------:R-:W-:-:S04]  /*b550*/  FADD.FTZ R3, R133, R12 ;  /* 0x0000000c85037221 */ /* 0x000fc80000010000 */
[----:B------:R-:W-:Y:S02]  /*b560*/  FADD.FTZ R3, R138, R3 ;  /* 0x000000038a037221 */ /* 0x000fe40000010000 */
[----:B------:R-:W3:Y:S01]  /*b570*/  MUFU.EX2 R148, R148 ;  /* 0x0000009400947308 */ /* 0x000ee20000000800 */
[C---:B--2---:R-:W-:Y:S01]  /*b580*/  FADD.FTZ R4, R143.reuse, R4 ;  /* 0x000000048f047221 */ /* 0x044fe20000010000 */
[----:B------:R-:W-:-:S06]  /*b590*/  F2FP.F16.F32.PACK_AB R182, R143, R182 ;  /* 0x000000b68fb6723e */ /* 0x000fcc00000000ff */
[----:B------:R-:W2:Y:S01]  /*b5a0*/  MUFU.EX2 R142, R142 ;  /* 0x0000008e008e7308 */ /* 0x000ea20000000800 */
[----:B0-----:R-:W-:-:S07]  /*b5b0*/  FADD.FTZ R9, R147, R4 ;  /* 0x0000000493097221 */ /* 0x001fce0000010000 */
[----:B------:R-:W0:Y:S01]  /*b5c0*/  MUFU.EX2 R178, R167 ;  /* 0x000000a700b27308 */ /* 0x000e220000000800 */
[C---:B---3--:R-:W-:Y:S01]  /*b5d0*/  FADD.FTZ R9, R148.reuse, R9 ;  /* 0x0000000994097221 */ /* 0x048fe20000010000 */
[----:B------:R-:W-:-:S06]  /*b5e0*/  F2FP.F16.F32.PACK_AB R176, R148, R147 ;  /* 0x0000009394b0723e */ /* 0x000fcc00000000ff */
[----:B------:R-:W3:Y:S01]  /*b5f0*/  MUFU.EX2 R136, R136 ;  /* 0x0000008800887308 */ /* 0x000ee20000000800 */
[C---:B--2---:R-:W-:Y:S01]  /*b600*/  FADD.FTZ R3, R142.reuse, R3 ;  /* 0x000000038e037221 */ /* 0x044fe20000010000 */
[----:B------:R-:W-:-:S06]  /*b610*/  F2FP.F16.F32.PACK_AB R177, R142, R138 ;  /* 0x0000008a8eb1723e */ /* 0x000fcc00000000ff */
[----:B------:R-:W2:Y:S01]  /*b620*/  MUFU.EX2 R149, R149 ;  /* 0x0000009500957308 */ /* 0x000ea20000000800 */
[----:B0-----:R-:W-:-:S07]  /*b630*/  FADD.FTZ R9, R178, R9 ;  /* 0x00000009b2097221 */ /* 0x001fce0000010000 */
[----:B------:R-:W0:Y:S01]  /*b640*/  MUFU.EX2 R124, R124 ;  /* 0x0000007c007c7308 */ /* 0x000e220000000800 */
[----:B---3--:R-:W-:Y:S01]  /*b650*/  FADD.FTZ R3, R136, R3 ;  /* 0x0000000388037221 */ /* 0x008fe20000010000 */
[C---:B--2---:R-:W-:Y:S01]  /*b660*/  FADD.FTZ R4, R149.reuse, R9 ;  /* 0x0000000995047221 */ /* 0x044fe20000010000 */
[----:B------:R-:W-:Y:S01]  /*b670*/  F2FP.F16.F32.PACK_AB R178, R149, R178 ;  /* 0x000000b295b2723e */ /* 0x000fe200000000ff */
[----:B------:R-:W-:Y:S02]  /*b680*/  IMAD.MOV.U32 R9, RZ, RZ, R6 ;  /* 0x000000ffff097224 */ /* 0x000fe400078e0006 */
[C---:B0-----:R-:W-:Y:S01]  /*b690*/  FADD.FTZ R3, R124.reuse, R3 ;  /* 0x000000037c037221 */ /* 0x041fe20000010000 */
[----:B------:R-:W-:Y:S01]  /*b6a0*/  F2FP.F16.F32.PACK_AB R179, R124, R136 ;  /* 0x000000887cb3723e */ /* 0x000fe200000000ff */
[----:B-1----:R-:W-:Y:S06]  /*b6b0*/  @P3 BRA `(.L_x_5484) ;  /* 0xffffffb400143947 */ /* 0x002fec000383ffff */
.L_x_5475:
        /* <DEDUP_REMOVED lines=8> */
[----:B------:R-:W-:Y:S01]  /*b740*/  ULDC UR7, c[0x0][0x9d8] ;  /* 0x0002760000077ab9 */ /* 0x000fe20000000800 */
[----:B------:R-:W-:-:S10]  /*b750*/  ULDC UR61, c[0x0][0x988] ;  /* 0x00026200003d7ab9 */ /* 0x000fd40000000800 */
.L_x_5494:
        /* <DEDUP_REMOVED lines=8> */
.L_x_5486:
[----:B------:R-:W-:Y:S01]  /*b7e0*/  R2UR UR10, R16 ;  /* 0x00000000100a72ca */ /* 0x000fe200000e0000 */
[----:B------:R-:W-:-:S12]  /*b7f0*/  ULEA UR6, UR36, UR60, 0x3 ;  /* 0x0000003c24067291 */ /* 0x000fd8000f8e183f */
[----:B------:R-:W-:-:S05]  /*b800*/  IMAD.U32 R6, RZ, RZ, UR10 ;  /* 0x0000000aff067e24 */ /* 0x000fca000f8e00ff */
[----:B------:R-:W-:-:S04]  /*b810*/  SHF.L.U32 R6, R6, 0x1f, RZ ;  /* 0x0000001f06067819 */ /* 0x000fc800000006ff */
[----:B------:R0:W1:Y:S01]  /*b820*/  SYNCS.PHASECHK.TRANS64.TRYWAIT P2, [UR6+0x36830], R6 ;  /* 0x03683006ff0075a7 */ /* 0x0000620008040146 */
[----:B------:R-:W-:Y:S05]  /*b830*/  @!P0 BRA `(.L_x_5487) ;  /* 0x0000000000048947 */ /* 0x000fea0003800000 */
[----:B------:R-:W-:Y:S01]  /*b840*/  BPT.TRAP 0x1 ;  /* 0x000000040000795c */ /* 0x000fe20000300000 */
.L_x_5487:
[----:B-1----:R-:W-:Y:S05]  /*b850*/  @P2 BRA `(.L_x_5488) ;  /* 0x0000000000082947 */ /* 0x002fea0003800000 */
[----:B------:R-:W1:Y:S02]  /*b860*/  SYNCS.PHASECHK.TRANS64.TRYWAIT P2, [UR6+0x36830], R6 ;  /* 0x03683006ff0075a7 */ /* 0x000e640008040146 */
[----:B-1----:R-:W-:Y:S05]  /*b870*/  @!P2 BRA `(.L_x_5489) ;  /* 0x0000010800d8a947 */ /* 0x002fea0003800000 */
.L_x_5488:
[----:B------:R-:W-:Y:S01]  /*b880*/  R2UR UR6, R5 ;  /* 0x00000000050672ca */ /* 0x000fe200000e0000 */
[----:B------:R-:W-:Y:S01]  /*b890*/  WARPGROUP.ARRIVE ;  /* 0x00000000000079c5 */ /* 0x000fe20000000000 */
[----:B------:R-:W-:Y:S01]  /*b8a0*/  UMOV UR56, UR52 ;  /* 0x0000003400387c82 */ /* 0x000fe20008000000 */
[----:B------:R-:W-:Y:S01]  /*b8b0*/  UMOV UR57, UR53 ;  /* 0x0000003500397c82 */ /* 0x000fe20008000000 */
[----:B------:R-:W-:Y:S01]  /*b8c0*/  UMOV UR59, 0x40000040 ;  /* 0x40000040003b7882 */ /* 0x000fe20000000000 */
[----:B------:R-:W-:Y:S01]  /*b8d0*/  UMOV UR55, 0x40000040 ;  /* 0x4000004000377882 */ /* 0x000fe20000000000 */
[----:B------:R-:W-:Y:S01]  /*b8e0*/  MOV R10, UR45 ;  /* 0x0000002d000a7c02 */ /* 0x000fe20008000f00 */
[----:B------:R-:W-:Y:S01]  /*b8f0*/  UMOV UR45, UR53 ;  /* 0x00000035002d7c82 */ /* 0x000fe20008000000 */
[----:B------:R-:W-:Y:S01]  /*b900*/  MOV R11, UR44 ;  /* 0x0000002c000b7c02 */ /* 0x000fe20008000f00 */
[----:B------:R-:W-:Y:S01]  /*b910*/  UMOV UR44, UR52 ;  /* 0x00000034002c7c82 */ /* 0x000fe20008000000 */
[----:B------:R-:W-:Y:S01]  /*b920*/  UMOV UR47, 0x40000040 ;  /* 0x40000040002f7882 */ /* 0x000fe20000000000 */
[----:B01----:R-:W-:Y:S01]  /*b930*/  MOV R6, UR49 ;  /* 0x0000003100067c02 */ /* 0x003fe20008000f00 */
[----:B------:R-:W-:Y:S01]  /*b940*/  UMOV UR49, UR53 ;  /* 0x0000003500317c82 */ /* 0x000fe20008000000 */
[----:B------:R-:W-:Y:S01]  /*b950*/  UIMAD UR6, UR36, 0xa80, UR6 ;  /* 0x00000a80240678a4 */ /* 0x000fe2000f8e0206 */
[----:B------:R-:W-:Y:S01]  /*b960*/  MOV R7, UR48 ;  /* 0x0000003000077c02 */ /* 0x000fe20008000f00 */
[----:B------:R-:W-:Y:S01]  /*b970*/  UMOV UR48, UR52 ;  /* 0x0000003400307c82 */ /* 0x000fe20008000000 */
        /* <DEDUP_REMOVED lines=605> */
.L_x_5490:
[----:B------:R-:W-:Y:S01]  /*df50*/  ULEA UR6, UR37, UR60, 0x3 ;  /* 0x0000003c25067291 */ /* 0x000fe2000f8e183f */
[----:B------:R-:W-:-:S05]  /*df60*/  IMAD.U32 R0, RZ, RZ, UR39 ;  /* 0x00000027ff007e24 */ /* 0x000fca000f8e00ff */
[----:B------:R-:W-:-:S04]  /*df70*/  SHF.L.U32 R0, R0, 0x1f, RZ ;  /* 0x0000001f00007819 */ /* 0x000fc800000006ff */
[----:B------:R0:W1:Y:S01]  /*df80*/  SYNCS.PHASECHK.TRANS64.TRYWAIT P2, [UR6+0x36850], R0 ;  /* 0x03685000ff0075a7 */ /* 0x0000620008040146 */
[----:B------:R-:W-:Y:S05]  /*df90*/  @!P0 BRA `(.L_x_5491) ;  /* 0x0000000000048947 */ /* 0x000fea0003800000 */
[----:B------:R-:W-:Y:S01]  /*dfa0*/  BPT.TRAP 0x1 ;  /* 0x000000040000795c */ /* 0x000fe20000300000 */
.L_x_5491:
[----:B-1----:R-:W-:Y:S05]  /*dfb0*/  @P2 BRA `(.L_x_5492) ;  /* 0x0000000000082947 */ /* 0x002fea0003800000 */
[----:B------:R-:W1:Y:S02]  /*dfc0*/  SYNCS.PHASECHK.TRANS64.TRYWAIT P2, [UR6+0x36850], R0 ;  /* 0x03685000ff0075a7 */ /* 0x000e640008040146 */
[----:B-1----:R-:W-:Y:S05]  /*dfd0*/  @!P2 BRA `(.L_x_5493) ;  /* 0x000000e40018a947 */ /* 0x002fea0003800000 */
.L_x_5492:
[----:B------:R-:W-:Y:S01]  /*dfe0*/  UIADD3 UR10, UR60, 0x400, URZ ;  /* 0x000004003c0a7890 */ /* 0x000fe2000fffe03f */
[----:B------:R-:W-:Y:S01]  /*dff0*/  WARPGROUP.ARRIVE ;  /* 0x00000000000079c5 */ /* 0x000fe20000000000 */
[----:B------:R-:W-:Y:S01]  /*e000*/  UMOV UR11, 0x40000040 ;  /* 0x40000040000b7882 */ /* 0x000fe20000000000 */
[----:B-1----:R-:W-:Y:S01]  /*e010*/  FMUL.FTZ R2, R168, UR7 ;  /* 0x00000007a8027c20 */ /* 0x002fe20008410000 */
[----:B------:R-:W-:Y:S01]  /*e020*/  USHF.R.U32.HI UR10, URZ, 0x4, UR10 ;  /* 0x000000043f0a7899 */ /* 0x000fe2000801160a */
[----:B------:R-:W-:Y:S01]  /*e030*/  FMUL.FTZ R6, R169, UR7 ;  /* 0x00000007a9067c20 */ /* 0x000fe20008410000 */
[----:B------:R-:W-:Y:S01]  /*e040*/  FMUL.FTZ R12, R172, UR7 ;  /* 0x00000007ac0c7c20 */ /* 0x000fe20008410000 */
[----:B------:R-:W-:Y:S01]  /*e050*/  FMUL.FTZ R14, R173, UR7 ;  /* 0x00000007ad0e7c20 */ /* 0x000fe20008410000 */
[----:B------:R-:W-:Y:S01]  /*e060*/  ULOP3.LUT UR10, UR10, 0x3fff, URZ, 0xc0, !UPT ;  /* 0x00003fff0a0a7892 */ /* 0x000fe2000f8ec03f */
[----:B------:R-:W1:Y:S01]  /*e070*/  MUFU.TANH R2, R2 ;  /* 0x0000000200027308 */ /* 0x000e620000002400 */
[----:B------:R-:W-:Y:S01]  /*e080*/  FMUL.FTZ R18, R160, UR7 ;  /* 0x00000007a0127c20 */ /* 0x000fe20008410000 */
[----:B------:R-:W-:Y:S01]  /*e090*/  FMUL.FTZ R20, R161, UR7 ;  /* 0x00000007a1147c20 */ /* 0x000fe20008410000 */
[----:B------:R-:W-:Y:S01]  /*e0a0*/  ULOP3.LUT UR10, UR10, 0x3800000, URZ, 0xfc, !UPT ;  /* 0x038000000a0a7892 */ /* 0x000fe2000f8efc3f */
[----:B------:R-:W-:Y:S01]  /*e0b0*/  FMUL.FTZ R161, R164, UR7 ;  /* 0x00000007a4a17c20 */ /* 0x000fe20008410000 */
[----:B------:R-:W-:Y:S01]  /*e0c0*/  FMUL.FTZ R17, R162, UR7 ;  /* 0x00000007a2117c20 */ /* 0x000fe20008410000 */
[----:B------:R-:W-:Y:S01]  /*e0d0*/  FMUL.FTZ R162, R165, UR7 ;  /* 0x00000007a5a27c20 */ /* 0x000fe20008410000 */
[----:B------:R-:W-:Y:S01]  /*e0e0*/  UIMAD UR15, UR37, 0xa80, UR10 ;  /* 0x00000a80250f78a4 */ /* 0x000fe2000f8e020a */
[----:B------:R-:W2:Y:S01]  /*e0f0*/  MUFU.TANH R6, R6 ;  /* 0x0000000600067308 */ /* 0x000ea20000002400 */
        /* <DEDUP_REMOVED lines=9> */
[----:B------:R-:W3:Y:S01]  /*e190*/  MUFU.TANH R12, R12 ;  /* 0x0000000c000c7308 */ /* 0x000ee20000002400 */
[----:B------:R-:W-:Y:S01]  /*e1a0*/  UMOV UR11, 0x40000040 ;  /* 0x40000040000b7882 */ /* 0x000fe20000000000 */
[----:B-1----:R-:W-:Y:S01]  /*e1b0*/  FMNMX.FTZ R7, R2, R9, !PT ;  /* 0x0000000902077209 */ /* 0x002fe20007810000 */
[----:B------:R-:W-:Y:S01]  /*e1c0*/  FMUL.FTZ R155, R158, UR7 ;  /* 0x000000079e9b7c20 */ /* 0x000fe20008410000 */
[----:B------:R-:W-:Y:S01]  /*e1d0*/  FMUL.FTZ R158, R159, UR7 ;  /* 0x000000079f9e7c20 */ /* 0x000fe20008410000 */
[----:B------:R-:W-:Y:S01]  /*e1e0*/  FMUL.FTZ R159, R144, UR7 ;  /* 0x00000007909f7c20 */ /* 0x000fe20008410000 */
[----:B------:R-:W-:Y:S01]  /*e1f0*/  FMUL.FTZ R145, R145, UR7 ;  /* 0x0000000791917c20 */ /* 0x000fe20008410000 */
[----:B--2---:R-:W-:Y:S01]  /*e200*/  FMNMX.FTZ R7, R6, R7, !PT ;  /* 0x0000000706077209 */ /* 0x004fe20007810000 */
        /* <DEDUP_REMOVED lines=9> */
[----:B---3--:R-:W-:Y:S01]  /*e2a0*/  FMNMX.FTZ R7, R12, R7, !PT ;  /* 0x000000070c077209 */ /* 0x008fe20007810000 */
        /* <DEDUP_REMOVED lines=19> */
[----:B------:R-:W-:Y:S01]  /*e3e0*/  UMOV UR14, UR61 ;  /* 0x0000003d000e7c82 */ /* 0x000fe20008000000 */
        /* <DEDUP_REMOVED lines=21> */
[----:B------:R-:W-:Y:S01]  /*e540*/  R2UR UR18, R22 ;  /* 0x00000000161272ca */ /* 0x000fe200000e0000 */
[----:B------:R-:W-:Y:S01]  /*e550*/  UMOV UR37, UR36 ;  /* 0x0000002400257c82 */ /* 0x000fe20008000000 */
[----:B------:R-:W-:-:S03]  /*e560*/  R2UR UR39, R16 ;  /* 0x00000000102772ca */ /* 0x000fc600000e0000 */
[----:B------:R-:W2:Y:S01]  /*e570*/  MUFU.TANH R156, R156 ;  /* 0x0000009c009c7308 */ /* 0x000ea20000002400 */
[----:B0-----:R-:W-:-:S07]  /*e580*/  FMNMX.FTZ R0, R164, R7, !PT ;  /* 0x00000007a4007209 */ /* 0x001fce0007810000 */
[----:B------:R-:W0:Y:S01]  /*e590*/  MUFU.TANH R157, R157 ;  /* 0x0000009d009d7308 */ /* 0x000e220000002400 */
[----:B-1----:R-:W-:Y:S01]  /*e5a0*/  FMNMX.FTZ R7, R153, R0, !PT ;  /* 0x0000000099077209 */ /* 0x002fe20007810000 */
[----:B------:R-:W-:Y:S02]  /*e5b0*/  UISETP.GT.AND UP0, UPT, UR38, UR18, UPT ;  /* 0x000000122600728c */ /* 0x000fe4000bf04270 */
[----:B------:R-:W-:-:S04]  /*e5c0*/  UIADD3 UR38, UR38, -0x1, URZ ;  /* 0xffffffff26267890 */ /* 0x000fc8000fffe03f */
        /* <DEDUP_REMOVED lines=32> */
[----:B--2---:R-:W-:Y:S01]  /*e7d0*/  FMNMX.FTZ R7, R121, R0, !PT ;  /* 0x0000000079077209 */ /* 0x004fe20007810000 */
[----:B------:R-:W-:Y:S02]  /*e7e0*/  WARPGROUP.DEPBAR.LE gsb0, 0x0 ;  /* 0x00008000000079c5 */ /* 0x000fe40000010000 */
[----:B------:R-:W-:-:S04]  /*e7f0*/  WARPGROUP.ARRIVE ;  /* 0x00000000000079c5 */ /* 0x000fc80000000000 */
[----:B------:R-:W2:Y:S01]  /*e800*/  MUFU.TANH R10, R10 ;  /* 0x0000000a000a7308 */ /* 0x000ea20000002400 */
[----:B0-----:R-:W-:Y:S01]  /*e810*/  FMNMX.FTZ R0, R150, R7, !PT ;  /* 0x0000000796007209 */ /* 0x001fe20007810000 */
[----:B------:R-:W-:Y:S01]  /*e820*/  HGMMA.64x192x16.F32 R24, R196, gdesc[UR8].tnspB, R24, gsb0 ;  /* 0x42e00008c4187df0 */ /* 0x000fe20008000818 */
[----:B------:R-:W-:Y:S01]  /*e830*/  UIADD3 UR10, UR15, 0x100, URZ ;  /* 0x000001000f0a7890 */ /* 0x000fe2000fffe03f */
[----:B------:R-:W-:-:S04]  /*e840*/  UMOV UR11, 0x40000040 ;  /* 0x40000040000b7882 */ /* 0x000fc80000000000 */
        /* <DEDUP_REMOVED lines=12> */
[----:B--2---:R-:W-:-:S05]  /*e910*/  FMNMX.FTZ R7, R151, R0, !PT ;  /* 0x0000000097077209 */ /* 0x004fca0007810000 */
[C---:B------:R-:W-:Y:S01]  /*e920*/  FADD.FTZ R0, -R7.reuse, R9 ;  /* 0x0000000907007221 */ /* 0x040fe20000010100 */
[----:B------:R-:W-:Y:S01]  /*e930*/  FMUL.FTZ R9, R7, UR14 ;  /* 0x0000000e07097c20 */ /* 0x000fe20008410000 */
[----:B------:R-:W2:Y:S02]  /*e940*/  MUFU.TANH R154, R154 ;  /* 0x0000009a009a7308 */ /* 0x000ea40000002400 */
[----:B------:R-:W-:Y:S01]  /*e950*/  FMUL.FTZ R0, R0, UR14 ;  /* 0x0000000e00007c20 */ /* 0x000fe20008410000 */
[--C-:B------:R-:W-:Y:S01]  /*e960*/  FFMA.FTZ R200, R2, UR14, -R9.reuse ;  /* 0x0000000e02c87c23 */ /* 0x100fe20008010809 */
[----:B------:R-:W-:Y:S01]  /*e970*/  FMNMX.FTZ R2, R10, R8, !PT ;  /* 0x000000080a027209 */ /* 0x000fe20007810000 */
[--C-:B------:R-:W-:Y:S01]  /*e980*/  FFMA.FTZ R202, R12, UR14, -R9.reuse ;  /* 0x0000000e0cca7c23 */ /* 0x100fe20008010809 */
[--C-:B------:R-:W-:Y:S01]  /*e990*/  FFMA.FTZ R12, R153, UR14, -R9.reuse ;  /* 0x0000000e990c7c23 */ /* 0x100fe20008010809 */
[--C-:B------:R-:W-:Y:S01]  /*e9a0*/  FFMA.FTZ R151, R6, UR14, -R9.reuse ;  /* 0x0000000e06977c23 */ /* 0x100fe20008010809 */
[----:B0-----:R-:W-:Y:S01]  /*e9b0*/  FMNMX.FTZ R2, R11, R2, !PT ;  /* 0x000000020b027209 */ /* 0x001fe20007810000 */
[----:B------:R-:W0:Y:S01]  /*e9c0*/  MUFU.TANH R155, R155 ;  /* 0x0000009b009b7308 */ /* 0x000e220000002400 */
        /* <DEDUP_REMOVED lines=8> */
[----:B------:R-:W-:-:S02]  /*ea50*/  FFMA.FTZ R121, R121, UR14, -R9 ;  /* 0x0000000e79797c23 */ /* 0x000fc40008010809 */
[----:B-----5:R-:W-:-:S04]  /*ea60*/  FMNMX.FTZ R2, R17, R2, !PT ;  /* 0x0000000211027209 */ /* 0x020fc80007810000 */
[----:B-1----:R-:W-:Y:S01]  /*ea70*/  FMNMX.FTZ R165, R21, R2, !PT ;  /* 0x0000000215a57209 */ /* 0x002fe20007810000 */
[----:B------:R-:W1:Y:S03]  /*ea80*/  MUFU.TANH R144, R144 ;  /* 0x0000009000907308 */ /* 0x000e660000002400 */
[----:B------:R-:W-:-:S04]  /*ea90*/  FMNMX.FTZ R2, R160, R165, !PT ;  /* 0x000000a5a0027209 */ /* 0x000fc80007810000 */
[----:B------:R-:W-:Y:S01]  /*eaa0*/  FMNMX.FTZ R167, R163, R2, !PT ;  /* 0x00000002a3a77209 */ /* 0x000fe20007810000 */
[----:B------:R-:W4:Y:S03]  /*eab0*/  MUFU.TANH R146, R146 ;  /* 0x0000009200927308 */ /* 0x000f260000002400 */
[----:B------:R-:W-:-:S04]  /*eac0*/  FMNMX.FTZ R167, R152, R167, !PT ;  /* 0x000000a798a77209 */ /* 0x000fc80007810000 */
[----:B--2---:R-:W-:Y:S01]  /*ead0*/  FMNMX.FTZ R2, R154, R167, !PT ;  /* 0x000000a79a027209 */ /* 0x004fe20007810000 */
[----:B------:R-:W2:Y:S08]  /*eae0*/  MUFU.TANH R147, R147 ;  /* 0x0000009300937308 */ /* 0x000eb00000002400 */
        /* <DEDUP_REMOVED lines=9> */
[----:B------:R-:W-:Y:S08]  /*eb80*/  MUFU.TANH R122, R122 ;  /* 0x0000007a007a7308 */ /* 0x000ff00000002400 */
[----:B------:R-:W-:Y:S01]  /*eb90*/  MUFU.TANH R123, R123 ;  /* 0x0000007b007b7308 */ /* 0x000fe20000002400 */
[----:B------:R-:W-:-:S02]  /*eba0*/  WARPGROUP.DEPBAR.LE gsb0, 0x0 ;  /* 0x00008000000079c5 */ /* 0x000fc40000010000 */
[----:B------:R-:W-:Y:S01]  /*ebb0*/  WARPGROUP.ARRIVE ;  /* 0x00000000000079c5 */ /* 0x000fe20000000000 */
[----:B------:R-:W-:Y:S01]  /*ebc0*/  FFMA.FTZ R198, R161, UR14, -R9 ;  /* 0x0000000ea1c67c23 */ /* 0x000fe20008010809 */
[----:B0-----:R-:W-:-:S03]  /*ebd0*/  FMNMX.FTZ R161, R155, R2, !PT ;  /* 0x000000029ba17209 */ /* 0x001fc60007810000 */
[----:B------:R-:W-:Y:S01]  /*ebe0*/  MUFU.TANH R126, R126 ;  /* 0x0000007e007e7308 */ /* 0x000fe20000002400 */
[--C-:B------:R-:W-:Y:S01]  /*ebf0*/  FFMA.FTZ R196, R18, UR14, -R9.reuse ;  /* 0x0000000e12c47c23 */ /* 0x100fe20008010809 */
[----:B------:R-:W-:Y:S01]  /*ec00*/  FFMA.FTZ R18, R162, UR14, -R9 ;  /* 0x0000000ea2127c23 */ /* 0x000fe20008010809 */
[----:B------:R-:W-:Y:S01]  /*ec10*/  HGMMA.64x192x16.F32 R24, R192, gdesc[UR8].tnspB, R24, gsb0 ;  /* 0x42e00008c0187df0 */ /* 0x000fe20008000818 */
[----:B------:R-:W-:Y:S01]  /*ec20*/  UIADD3 UR10, UR15, 0x180, URZ ;  /* 0x000001800f0a7890 */ /* 0x000fe2000fffe03f */
[----:B---3--:R-:W-:Y:S01]  /*ec30*/  FMNMX.FTZ R161, R158, R161, !PT ;  /* 0x000000a19ea17209 */ /* 0x008fe20007810000 */
[----:B------:R-:W-:Y:S02]  /*ec40*/  UMOV UR11, 0x40000040 ;  /* 0x40000040000b7882 */ /* 0x000fe40000000000 */
[----:B------:R0:W-:Y:S01]  /*ec50*/  MUFU.EX2 R165, R20 ;  /* 0x0000001400a57308 */ /* 0x0001e20000000800 */
[----:B-1----:R-:W-:-:S04]  /*ec60*/  FMNMX.FTZ R161, R144, R161, !PT ;  /* 0x000000a190a17209 */ /* 0x002fc80007810000 */
[----:B----4-:R-:W-:-:S03]  /*ec70*/  FMNMX.FTZ R2, R146, R161, !PT ;  /* 0x000000a192027209 */ /* 0x010fc60007810000 */
[----:B------:R-:W-:Y:S01]  /*ec80*/  MUFU.TANH R127, R127 ;  /* 0x0000007f007f7308 */ /* 0x000fe20000002400 */
[----:B--2---:R-:W-:Y:S01]  /*ec90*/  FMNMX.FTZ R153, R147, R2, !PT ;  /* 0x0000000293997209 */ /* 0x004fe20007810000 */
[----:B0-----:R-:W-:-:S03]  /*eca0*/  FFMA.FTZ R20, R145, UR14, -R9 ;  /* 0x0000000e91147c23 */ /* 0x001fc60008010809 */
[----:B-----5:R-:W-:-:S03]  /*ecb0*/  FMNMX.FTZ R153, R124, R153, !PT ;  /* 0x000000997c997209 */ /* 0x020fc60007810000 */
[----:B------:R-:W-:Y:S01]  /*ecc0*/  MUFU.EX2 R0, R0 ;  /* 0x0000000000007308 */ /* 0x000fe20000000800 */
[----:B------:R-:W-:-:S04]  /*ecd0*/  FMNMX.FTZ R2, R138, R153, !PT ;  /* 0x000000998a027209 */ /* 0x000fc80007810000 */
[----:B------:R-:W-:-:S03]  /*ece0*/  FMNMX.FTZ R153, R139, R2, !PT ;  /* 0x000000028b997209 */ /* 0x000fc60007810000 */
[----:B------:R-:W0:Y:S01]  /*ecf0*/  MUFU.EX2 R200, R200 ;  /* 0x000000c800c87308 */ /* 0x000e220000000800 */
[----:B------:R-:W-:-:S04]  /*ed00*/  FMNMX.FTZ R2, R142, R153, !PT ;  /* 0x000000998e027209 */ /* 0x000fc80007810000 */
[----:B------:R-:W-:-:S03]  /*ed10*/  FMNMX.FTZ R157, R143, R2, !PT ;  /* 0x000000028f9d7209 */ /* 0x000fc60007810000 */
[----:B------:R-:W-:Y:S01]  /*ed20*/  MUFU.EX2 R153, R6 ;  /* 0x0000000600997308 */ /* 0x000fe20000000800 */
[----:B------:R-:W-:-:S04]  /*ed30*/  FMNMX.FTZ R2, R130, R157, !PT ;  /* 0x0000009d82027209 */ /* 0x000fc80007810000 */
[----:B------:R-:W-:-:S03]  /*ed40*/  FMNMX.FTZ R157, R131, R2, !PT ;  /* 0x00000002839d7209 */ /* 0x000fc60007810000 */
[----:B------:R-:W1:Y:S01]  /*ed50*/  MUFU.EX2 R151, R151 ;  /* 0x0000009700977308 */ /* 0x000e620000000800 */
[----:B------:R-:W-:Y:S01]  /*ed60*/  FMNMX.FTZ R2, R134, R157, !PT ;  /* 0x0000009d86027209 */ /* 0x000fe20007810000 */
[----:B0-----:R-:W-:-:S03]  /*ed70*/  FFMA.FTZ R4, R0, R4, R200 ;  /* 0x0000000400047223 */ /* 0x001fc600000100c8 */
[----:B------:R-:W-:-:S03]  /*ed80*/  FMNMX.FTZ R145, R135, R2, !PT ;  /* 0x0000000287917209 */ /* 0x000fc60007810000 */
[----:B------:R-:W-:Y:S01]  /*ed90*/  MUFU.EX2 R202, R202 ;  /* 0x000000ca00ca7308 */ /* 0x000fe20000000800 */
[----:B------:R-:W-:-:S04]  /*eda0*/  FMNMX.FTZ R2, R122, R145, !PT ;  /* 0x000000917a027209 */ /* 0x000fc80007810000 */
[----:B------:R-:W-:-:S03]  /*edb0*/  FMNMX.FTZ R145, R123, R2, !PT ;  /* 0x000000027b917209 */ /* 0x000fc60007810000 */
[----:B------:R-:W-:Y:S01]  /*edc0*/  MUFU.EX2 R166, R166 ;  /* 0x000000a600a67308 */ /* 0x000fe20000000800 */
[----:B------:R-:W-:Y:S02]  /*edd0*/  FMNMX.FTZ R2, R126, R145, !PT ;  /* 0x000000917e027209 */ /* 0x000fe40007810000 */
[----:B-1----:R-:W-:Y:S02]  /*ede0*/  F2FP.F16.F32.PACK_AB R200, R151, R200 ;  /* 0x000000c897c8723e */ /* 0x002fe400000000ff */
        /* <DEDUP_REMOVED lines=13> */
[----:B------:R-:W-:-:S04]  /*eec0*/  FADD.FTZ R2, -R6, R8 ;  /* 0x0000000806027221 */ /* 0x000fc80000010100 */
[----:B------:R-:W-:-:S06]  /*eed0*/  FMUL.FTZ R2, R2, UR14 ;  /* 0x0000000e02027c20 */ /* 0x000fcc0008410000 */
[----:B------:R-:W-:Y:S01]  /*eee0*/  MUFU.EX2 R2, R2 ;  /* 0x0000000200027308 */ /* 0x000fe20000000800 */
[----:B------:R-:W-:Y:S02]  /*eef0*/  WARPGROUP.DEPBAR.LE gsb0, 0x0 ;  /* 0x00008000000079c5 */ /* 0x000fe40000010000 */
[----:B------:R-:W-:Y:S01]  /*ef00*/  WARPGROUP.ARRIVE ;  /* 0x00000000000079c5 */ /* 0x000fe20000000000 */
[--C-:B------:R-:W-:Y:S01]  /*ef10*/  FFMA.FTZ R192, R164, UR14, -R9.reuse ;  /* 0x0000000ea4c07c23 */ /* 0x100fe20008010809 */
[----:B------:R-:W-:-:S04]  /*ef20*/  FFMA.FTZ R194, R156, UR14, -R9 ;  /* 0x0000000e9cc27c23 */ /* 0x000fc80008010809 */
[----:B------:R-:W-:Y:S01]  /*ef30*/  HGMMA.64x192x16.F32 R24, R188, gdesc[UR8].tnspB, R24, gsb0 ;  /* 0x42e00008bc187df0 */ /* 0x000fe20008000818 */
[----:B------:R-:W-:Y:S01]  /*ef40*/  UIADD3 UR10, UR15, 0x200, URZ ;  /* 0x000002000f0a7890 */ /* 0x000fe2000fffe03f */
[----:B------:R-:W-:Y:S01]  /*ef50*/  MUFU.EX2 R192, R192 ;  /* 0x000000c000c07308 */ /* 0x000fe20000000800 */
[----:B------:R-:W-:-:S07]  /*ef60*/  UMOV UR11, 0x40000040 ;  /* 0x40000040000b7882 */ /* 0x000fce0000000000 */
[----:B------:R-:W-:Y:S01]  /*ef70*/  MUFU.EX2 R194, R194 ;  /* 0x000000c200c27308 */ /* 0x000fe20000000800 */
[----:B------:R-:W-:Y:S02]  /*ef80*/  WARPGROUP.DEPBAR.LE gsb0, 0x0 ;  /* 0x00008000000079c5 */ /* 0x000fe40000010000 */
[----:B------:R-:W-:Y:S01]  /*ef90*/  WARPGROUP.ARRIVE ;  /* 0x00000000000079c5 */ /* 0x000fe20000000000 */
[--C-:B------:R-:W-:Y:S01]  /*efa0*/  FFMA.FTZ R188, R159, UR14, -R9.reuse ;  /* 0x0000000e9fbc7c23 */ /* 0x100fe20008010809 */
[----:B------:R-:W-:-:S05]  /*efb0*/  FFMA.FTZ R190, R148, UR14, -R9 ;  /* 0x0000000e94be7c23 */ /* 0x000fca0008010809 */
        /* <DEDUP_REMOVED lines=8> */
[--C-:B------:R-:W-:Y:S01]  /*f040*/  FFMA.FTZ R136, R137, UR14, -R9.reuse ;  /* 0x0000000e89887c23 */ /* 0x100fe20008010809 */
[--C-:B------:R-:W-:Y:S01]  /*f050*/  FFMA.FTZ R186, R140, UR14, -R9.reuse ;  /* 0x0000000e8cba7c23 */ /* 0x100fe20008010809 */
[----:B------:R-:W-:Y:S01]  /*f060*/  FFMA.FTZ R137, R141, UR14, -R9 ;  /* 0x0000000e8d897c23 */ /* 0x000fe20008010809 */
[----:B------:R-:W-:Y:S02]  /*f070*/  IMAD.U32 R140, RZ, RZ, UR6 ;  /* 0x00000006ff8c7e24 */ /* 0x000fe4000f8e00ff */
[----:B------:R-:W-:Y:S01]  /*f080*/  HGMMA.64x192x16.F32 R24, R180, gdesc[UR8].tnspB, R24, gsb0 ;  /* 0x42e00008b4187df0 */ /* 0x000fe20008000818 */
[----:B------:R-:W-:Y:S01]  /*f090*/  UIADD3 UR10, UR15, 0x300, URZ ;  /* 0x000003000f0a7890 */ /* 0x000fe2000fffe03f */
[----:B------:R-:W-:Y:S01]  /*f0a0*/  MUFU.EX2 R184, R184 ;  /* 0x000000b800b87308 */ /* 0x000fe20000000800 */
[----:B------:R-:W-:Y:S01]  /*f0b0*/  UMOV UR11, 0x40000040 ;  /* 0x40000040000b7882 */ /* 0x000fe20000000000 */
[----:B------:R-:W-:-:S05]  /*f0c0*/  @!P1 VIADD R140, R140, 0x36860 ;  /* 0x000368608c8c9836 */ /* 0x000fca0000000000 */
[----:B------:R-:W-:Y:S01]  /*f0d0*/  @!P1 PRMT R140, RZ, 0x654, R140 ;  /* 0x00000654ff8c9816 */ /* 0x000fe2000000008c */
        /* <DEDUP_REMOVED lines=9> */
[----:B------:R-:W-:Y:S01]  /*f170*/  FMUL.FTZ R125, R6, UR14 ;  /* 0x0000000e067d7c20 */ /* 0x000fe20008410000 */
[----:B------:R-:W-:Y:S01]  /*f180*/  HGMMA.64x192x16.F32 R24, R176, gdesc[UR8].tnspB, R24, gsb0 ;  /* 0x42e00008b0187df0 */ /* 0x000fe20008000818 */
[--C-:B------:R-:W-:Y:S01]  /*f190*/  FFMA.FTZ R182, R132, UR14, -R9.reuse ;  /* 0x0000000e84b67c23 */ /* 0x100fe20008010809 */
[----:B------:R-:W-:Y:S01]  /*f1a0*/  FFMA.FTZ R132, R150, UR14, -R9 ;  /* 0x0000000e96847c23 */ /* 0x000fe20008010809 */
        /* <DEDUP_REMOVED lines=16> */
[--C-:B------:R-:W-:Y:S01]  /*f2b0*/  FFMA.FTZ R189, R144, UR14, -R125.reuse ;  /* 0x0000000e90bd7c23 */ /* 0x100fe2000801087d */
[----:B------:R-:W-:Y:S01]  /*f2c0*/  @!P1 LEA R133, R133, UR60, 0x3 ;  /* 0x0000003c85859c11 */ /* 0x000fe2000f8e18ff */
[--C-:B------:R-:W-:Y:S01]  /*f2d0*/  FFMA.FTZ R21, R146, UR14, -R125.reuse ;  /* 0x0000000e92157c23 */ /* 0x100fe2000801087d */
[----:B------:R-:W0:Y:S01]  /*f2e0*/  MUFU.EX2 R9, R9 ;  /* 0x0000000900097308 */ /* 0x000e220000000800 */
[--C-:B------:R-:W-:Y:S01]  /*f2f0*/  FFMA.FTZ R191, R147, UR14, -R125.reuse ;  /* 0x0000000e93bf7c23 */ /* 0x100fe2000801087d */
[--C-:B------:R-:W-:Y:S01]  /*f300*/  FFMA.FTZ R124, R124, UR14, -R125.reuse ;  /* 0x0000000e7c7c7c23 */ /* 0x100fe2000801087d */
[----:B------:R-:W-:Y:S02]  /*f310*/  @!P1 VIADD R133, R133, 0x36840 ;  /* 0x0003684085859836 */ /* 0x000fe40000000000 */
[--C-:B------:R-:W-:Y:S01]  /*f320*/  FFMA.FTZ R181, R130, UR14, -R125.reuse ;  /* 0x0000000e82b57c23 */ /* 0x100fe2000801087d */
[--C-:B------:R-:W-:Y:S01]  /*f330*/  FFMA.FTZ R187, R142, UR14, -R125.reuse ;  /* 0x0000000e8ebb7c23 */ /* 0x100fe2000801087d */
[--C-:B------:R-:W-:Y:S01]  /*f340*/  FFMA.FTZ R143, R143, UR14, -R125.reuse ;  /* 0x0000000e8f8f7c23 */ /* 0x100fe2000801087d */
[----:B------:R-:W-:Y:S01]  /*f350*/  FFMA.FTZ R131, R131, UR14, -R125 ;  /* 0x0000000e83837c23 */ /* 0x000fe2000801087d */
[----:B------:R-:W2:Y:S01]  /*f360*/  MUFU.EX2 R203, R203 ;  /* 0x000000cb00cb7308 */ /* 0x000ea20000000800 */
[----:B-1----:R-:W-:Y:S01]  /*f370*/  FFMA.FTZ R138, R2, R3, R201 ;  /* 0x00000003028a7223 */ /* 0x002fe200000100c9 */
[----:B------:R-:W-:Y:S01]  /*f380*/  @!P1 PRMT R133, RZ, 0x654, R133 ;  /* 0x00000654ff859816 */ /* 0x000fe20000000085 */
[----:B------:R-:W-:Y:S01]  /*f390*/  FADD.FTZ R3, R151, R4 ;  /* 0x0000000497037221 */ /* 0x000fe20000010000 */
[--C-:B------:R-:W-:Y:S01]  /*f3a0*/  FFMA.FTZ R4, R139, UR14, -R125.reuse ;  /* 0x0000000e8b047c23 */ /* 0x100fe2000801087d */
[--C-:B------:R-:W-:Y:S01]  /*f3b0*/  FFMA.FTZ R134, R134, UR14, -R125.reuse ;  /* 0x0000000e86867c23 */ /* 0x100fe2000801087d */
[----:B------:R-:W-:Y:S01]  /*f3c0*/  FFMA.FTZ R135, R135, UR14, -R125 ;  /* 0x0000000e87877c23 */ /* 0x000fe2000801087d */
[----:B------:R-:W-:Y:S01]  /*f3d0*/  FADD.FTZ R3, R202, R3 ;  /* 0x00000003ca037221 */ /* 0x000fe20000010000 */
[----:B------:R-:W1:Y:S01]  /*f3e0*/  MUFU.EX2 R10, R10 ;  /* 0x0000000a000a7308 */ /* 0x000e620000000800 */
[C---:B0-----:R-:W-:Y:S01]  /*f3f0*/  FADD.FTZ R138, R9.reuse, R138 ;  /* 0x0000008a098a7221 */ /* 0x041fe20000010000 */
[----:B------:R-:W-:Y:S01]  /*f400*/  F2FP.F16.F32.PACK_AB R201, R9, R201 ;  /* 0x000000c909c9723e */ /* 0x000fe200000000ff */
[----:B------:R-:W-:Y:S01]  /*f410*/  FADD.FTZ R3, R166, R3 ;  /* 0x00000003a6037221 */ /* 0x000fe20000010000 */
[--C-:B------:R-:W-:Y:S01]  /*f420*/  FFMA.FTZ R123, R123, UR14, -R125.reuse ;  /* 0x0000000e7b7b7c23 */ /* 0x100fe2000801087d */
[----:B------:R-:W-:Y:S01]  /*f430*/  FFMA.FTZ R126, R126, UR14, -R125 ;  /* 0x0000000e7e7e7c23 */ /* 0x000fe2000801087d */
[----:B------:R-:W-:-:S02]  /*f440*/  F2FP.F16.F32.PACK_AB R202, R166, R202 ;  /* 0x000000caa6ca723e */ /* 0x000fc400000000ff */
[----:B------:R-:W0:Y:S08]  /*f450*/  MUFU.EX2 R197, R197 ;  /* 0x000000c500c57308 */ /* 0x000e300000000800 */
[----:B------:R-:W3:Y:S08]  /*f460*/  MUFU.EX2 R11, R11 ;  /* 0x0000000b000b7308 */ /* 0x000ef00000000800 */
[----:B------:R-:W4:Y:S08]  /*f470*/  MUFU.EX2 R199, R199 ;  /* 0x000000c700c77308 */ /* 0x000f300000000800 */
[----:B------:R-:W5:Y:S08]  /*f480*/  MUFU.EX2 R13, R13 ;  /* 0x0000000d000d7308 */ /* 0x000f700000000800 */
        /* <DEDUP_REMOVED lines=17> */
[----:B------:R2:W-:Y:S05]  /*f5a0*/  @!P1 SYNCS.ARRIVE.TRANS64.RED.A1T0 RZ, [R133+URZ], RZ ;  /* 0x000000ff85ff99a7 */ /* 0x0005ea000810043f */
[----:B------:R-:W-:Y:S01]  /*f5b0*/  MUFU.EX2 R129, R129 ;  /* 0x0000008100817308 */ /* 0x000fe20000000800 */
[----:B------:R-:W-:Y:S01]  /*f5c0*/  F2FP.F16.F32.PACK_AB R176, R121, R120 ;  /* 0x0000007879b0723e */ /* 0x000fe200000000ff */
[----:B--2---:R-:W-:Y:S01]  /*f5d0*/  FADD.FTZ R133, R203, R138 ;  /* 0x0000008acb857221 */ /* 0x004fe20000010000 */
[----:B------:R2:W-:Y:S01]  /*f5e0*/  @!P1 SYNCS.ARRIVE.TRANS64.RED.A1T0 RZ, [R140+URZ], RZ ;  /* 0x000000ff8cff99a7 */ /* 0x0005e2000810043f */
[----:B-1----:R-:W-:-:S04]  /*f5f0*/  F2FP.F16.F32.PACK_AB R203, R10, R203 ;  /* 0x000000cb0acb723e */ /* 0x002fc800000000ff */
[----:B------:R-:W-:Y:S01]  /*f600*/  MUFU.EX2 R135, R135 ;  /* 0x0000008700877308 */ /* 0x000fe20000000800 */
[----:B------:R-:W-:-:S04]  /*f610*/  FADD.FTZ R138, R10, R133 ;  /* 0x000000850a8a7221 */ /* 0x000fc80000010000 */
[----:B0-----:R-:W-:Y:S01]  /*f620*/  FADD.FTZ R138, R197, R138 ;  /* 0x0000008ac58a7221 */ /* 0x001fe20000010000 */
[----:B--2---:R-:W-:Y:S01]  /*f630*/  FADD.FTZ R140, R196, R3 ;  /* 0x00000003c48c7221 */ /* 0x004fe20000010000 */
[C---:B---3--:R-:W-:Y:S01]  /*f640*/  F2FP.F16.F32.PACK_AB R197, R11.reuse, R197 ;  /* 0x000000c50bc5723e */ /* 0x048fe200000000ff */
[----:B------:R-:W-:Y:S01]  /*f650*/  MUFU.EX2 R10, R131 ;  /* 0x00000083000a7308 */ /* 0x000fe20000000800 */
[----:B------:R-:W-:Y:S01]  /*f660*/  FADD.FTZ R138, R11, R138 ;  /* 0x0000008a0b8a7221 */ /* 0x000fe20000010000 */
[C---:B------:R-:W-:Y:S01]  /*f670*/  FADD.FTZ R3, R165.reuse, R140 ;  /* 0x0000008ca5037221 */ /* 0x040fe20000010000 */
[----:B------:R-:W-:Y:S02]  /*f680*/  F2FP.F16.F32.PACK_AB R196, R165, R196 ;  /* 0x000000c4a5c4723e */ /* 0x000fe400000000ff */
[----:B----4-:R-:W-:Y:S01]  /*f690*/  FADD.FTZ R138, R199, R138 ;  /* 0x0000008ac78a7221 */ /* 0x010fe20000010000 */
[----:B------:R-:W-:Y:S01]  /*f6a0*/  FADD.FTZ R133, R198, R3 ;  /* 0x00000003c6857221 */ /* 0x000fe20000010000 */
[----:B------:R-:W-:Y:S01]  /*f6b0*/  FFMA.FTZ R3, R122, UR14, -R125 ;  /* 0x0000000e7a037c23 */ /* 0x000fe2000801087d */
[C---:B------:R-:W-:Y:S01]  /*f6c0*/  F2FP.F16.F32.PACK_AB R198, R18.reuse, R198 ;  /* 0x000000c612c6723e */ /* 0x040fe200000000ff */
[----:B-----5:R-:W-:Y:S01]  /*f6d0*/  FADD.FTZ R138, R13, R138 ;  /* 0x0000008a0d8a7221 */ /* 0x020fe20000010000 */
[----:B------:R-:W-:Y:S01]  /*f6e0*/  FADD.FTZ R133, R18, R133 ;  /* 0x0000008512857221 */ /* 0x000fe20000010000 */
[----:B------:R-:W-:Y:S01]  /*f6f0*/  MUFU.EX2 R122, R143 ;  /* 0x0000008f007a7308 */ /* 0x000fe20000000800 */
[----:B------:R-:W-:Y:S01]  /*f700*/  FFMA.FTZ R125, R127, UR14, -R125 ;  /* 0x0000000e7f7d7c23 */ /* 0x000fe2000801087d */
[----:B------:R-:W-:Y:S01]  /*f710*/  FADD.FTZ R138, R193, R138 ;  /* 0x0000008ac18a7221 */ /* 0x000fe20000010000 */
[----:B------:R-:W-:Y:S01]  /*f720*/  FADD.FTZ R133, R192, R133 ;  /* 0x00000085c0857221 */ /* 0x000fe20000010000 */
[----:B------:R-:W-:-:S02]  /*f730*/  F2FP.F16.F32.PACK_AB R192, R12, R192 ;  /* 0x000000c00cc0723e */ /* 0x000fc400000000ff */
[----:B------:R-:W-:Y:S01]  /*f740*/  FADD.FTZ R138, R15, R138 ;  /* 0x0000008a0f8a7221 */ /* 0x000fe20000010000 */
[----:B------:R-:W-:Y:S01]  /*f750*/  FADD.FTZ R133, R12, R133 ;  /* 0x000000850c857221 */ /* 0x000fe20000010000 */
[----:B------:R-:W-:Y:S01]  /*f760*/  MUFU.EX2 R3, R3 ;  /* 0x0000000300037308 */ /* 0x000fe20000000800 */
[----:B------:R-:W-:Y:S01]  /*f770*/  F2FP.F16.F32.PACK_AB R199, R13, R199 ;  /* 0x000000c70dc7723e */ /* 0x000fe200000000ff */
[----:B------:R-:W-:Y:S01]  /*f780*/  FADD.FTZ R138, R195, R138 ;  /* 0x0000008ac38a7221 */ /* 0x000fe20000010000 */
[----:B------:R-:W-:Y:S01]  /*f790*/  FADD.FTZ R130, R194, R133 ;  /* 0x00000085c2827221 */ /* 0x000fe20000010000 */
[----:B------:R-:W-:Y:S02]  /*f7a0*/  F2FP.F16.F32.PACK_AB R193, R15, R193 ;  /* 0x000000c10fc1723e */ /* 0x000fe400000000ff */
[----:B------:R-:W-:Y:S01]  /*f7b0*/  FADD.FTZ R138, R17, R138 ;  /* 0x0000008a118a7221 */ /* 0x000fe20000010000 */
[C---:B------:R-:W-:Y:S01]  /*f7c0*/  FADD.FTZ R9, R153.reuse, R130 ;  /* 0x0000008299097221 */ /* 0x040fe20000010000 */
[----:B------:R-:W0:Y:S01]  /*f7d0*/  MUFU.EX2 R123, R123 ;  /* 0x0000007b007b7308 */ /* 0x000e220000000800 */
[----:B------:R-:W-:Y:S01]  /*f7e0*/  F2FP.F16.F32.PACK_AB R194, R153, R194 ;  /* 0x000000c299c2723e */ /* 0x000fe200000000ff */
[----:B------:R-:W-:Y:S01]  /*f7f0*/  FADD.FTZ R138, R189, R138 ;  /* 0x0000008abd8a7221 */ /* 0x000fe20000010000 */
[----:B------:R-:W-:Y:S01]  /*f800*/  FADD.FTZ R9, R188, R9 ;  /* 0x00000009bc097221 */ /* 0x000fe20000010000 */
[----:B------:R-:W-:-:S02]  /*f810*/  F2FP.F16.F32.PACK_AB R195, R17, R195 ;  /* 0x000000c311c3723e */ /* 0x000fc400000000ff */
[----:B------:R-:W-:Y:S01]  /*f820*/  FADD.FTZ R138, R21, R138 ;  /* 0x0000008a158a7221 */ /* 0x000fe20000010000 */
[C---:B------:R-:W-:Y:S01]  /*f830*/  FADD.FTZ R9, R20.reuse, R9 ;  /* 0x0000000914097221 */ /* 0x040fe20000010000 */
[----:B------:R-:W1:Y:S01]  /*f840*/  MUFU.EX2 R132, R132 ;  /* 0x0000008400847308 */ /* 0x000e620000000800 */
[----:B------:R-:W-:Y:S01]  /*f850*/  F2FP.F16.F32.PACK_AB R188, R20, R188 ;  /* 0x000000bc14bc723e */ /* 0x000fe200000000ff */
[----:B------:R-:W-:Y:S01]  /*f860*/  FADD.FTZ R11, R191, R138 ;  /* 0x0000008abf0b7221 */ /* 0x000fe20000010000 */
[----:B------:R-:W-:Y:S01]  /*f870*/  FADD.FTZ R9, R190, R9 ;  /* 0x00000009be097221 */ /* 0x000fe20000010000 */
[----:B------:R-:W-:Y:S02]  /*f880*/  F2FP.F16.F32.PACK_AB R189, R21, R189 ;  /* 0x000000bd15bd723e */ /* 0x000fe400000000ff */
[----:B------:R-:W-:Y:S01]  /*f890*/  FADD.FTZ R12, R124, R11 ;  /* 0x0000000b7c0c7221 */ /* 0x000fe20000010000 */
[----:B------:R-:W-:Y:S01]  /*f8a0*/  FADD.FTZ R9, R14, R9 ;  /* 0x000000090e097221 */ /* 0x000fe20000010000 */
[----:B------:R-:W2:Y:S01]  /*f8b0*/  MUFU.EX2 R179, R126 ;  /* 0x0000007e00b37308 */ /* 0x000ea20000000800 */
[----:B0-----:R-:W-:Y:S01]  /*f8c0*/  F2FP.F16.F32.PACK_AB R177, R123, R3 ;  /* 0x000000037bb1723e */ /* 0x001fe200000000ff */
[----:B------:R-:W-:Y:S01]  /*f8d0*/  FADD.FTZ R11, R185, R12 ;  /* 0x0000000cb90b7221 */ /* 0x000fe20000010000 */
[----:B------:R-:W-:Y:S01]  /*f8e0*/  FADD.FTZ R9, R184, R9 ;  /* 0x00000009b8097221 */ /* 0x000fe20000010000 */
[----:B------:R-:W-:-:S02]  /*f8f0*/  F2FP.F16.F32.PACK_AB R185, R4, R185 ;  /* 0x000000b904b9723e */ /* 0x000fc400000000ff */
[----:B------:R-:W-:Y:S01]  /*f900*/  FADD.FTZ R12, R4, R11 ;  /* 0x0000000b040c7221 */ /* 0x000fe20000010000 */
[----:B------:R-:W-:Y:S01]  /*f910*/  FADD.FTZ R9, R136, R9 ;  /* 0x0000000988097221 */ /* 0x000fe20000010000 */
[----:B------:R-:W0:Y:S01]  /*f920*/  MUFU.EX2 R125, R125 ;  /* 0x0000007d007d7308 */ /* 0x000e220000000800 */
[----:B-1----:R-:W-:Y:S02]  /*f930*/  F2FP.F16.F32.PACK_AB R178, R8, R132 ;  /* 0x0000008408b2723e */ /* 0x002fe400000000ff */
        /* <DEDUP_REMOVED lines=25> */
[----:B--2---:R-:W-:Y:S01]  /*fad0*/  FADD.FTZ R12, R179, R12 ;  /* 0x0000000cb30c7221 */ /* 0x004fe20000010000 */
[----:B------:R-:W-:Y:S02]  /*fae0*/  F2FP.F16.F32.PACK_AB R183, R135, R134 ;  /* 0x0000008687b7723e */ /* 0x000fe400000000ff */
[----:B------:R-:W-:Y:S01]  /*faf0*/  FADD.FTZ R4, R8, R9 ;  /* 0x0000000908047221 */ /* 0x000fe20000010000 */
[C---:B0-----:R-:W-:Y:S01]  /*fb00*/  FADD.FTZ R3, R125.reuse, R12 ;  /* 0x0000000c7d037221 */ /* 0x041fe20000010000 */
[----:B------:R-:W-:Y:S01]  /*fb10*/  F2FP.F16.F32.PACK_AB R179, R125, R179 ;  /* 0x000000b37db3723e */ /* 0x000fe200000000ff */
[----:B------:R-:W-:Y:S02]  /*fb20*/  IMAD.MOV.U32 R8, RZ, RZ, R6 ;  /* 0x000000ffff087224 */ /* 0x000fe400078e0006 */
[----:B------:R-:W-:Y:S01]  /*fb30*/  IMAD.MOV.U32 R9, RZ, RZ, R7 ;  /* 0x000000ffff097224 */ /* 0x000fe200078e0007 */
[----:B------:R-:W-:Y:S06]  /*fb40*/  @P2 BRA `(.L_x_5494) ;  /* 0xffffffbc00042947 */ /* 0x000fec000383ffff */
.L_x_5485:
        /* <DEDUP_REMOVED lines=99> */
.L_x_5495:
[----:B------:R-:W-:Y:S01]  /*10180*/  R2UR UR4, R16 ;  /* 0x00000000100472ca */ /* 0x000fe200000e0000 */
[----:B------:R-:W-:-:S12]  /*10190*/  ULEA UR5, UR36, UR60, 0x3 ;  /* 0x0000003c24057291 */ /* 0x000fd8000f8e183f */
[----:B------:R-:W-:-:S05]  /*101a0*/  IMAD.U32 R0, RZ, RZ, UR4 ;  /* 0x00000004ff007e24 */ /* 0x000fca000f8e00ff */
[----:B------:R-:W-:-:S04]  /*101b0*/  SHF.L.U32 R0, R0, 0x1f, RZ ;  /* 0x0000001f00007819 */ /* 0x000fc800000006ff */
[----:B------:R0:W1:Y:S01]  /*101c0*/  SYNCS.PHASECHK.TRANS64.TRYWAIT P2, [UR5+0x36850], R0 ;  /* 0x03685000ff0075a7 */ /* 0x0000620008040145 */
[----:B------:R-:W-:Y:S05]  /*101d0*/  @!P0 BRA `(.L_x_5496) ;  /* 0x0000000000048947 */ /* 0x000fea0003800000 */
[----:B------:R-:W-:Y:S01]  /*101e0*/  BPT.TRAP 0x1 ;  /* 0x000000040000795c */ /* 0x000fe20000300000 */
.L_x_5496:
[----:B-1----:R-:W-:Y:S05]  /*101f0*/  @P2 BRA `(.L_x_5497) ;  /* 0x0000000000082947 */ /* 0x002fea0003800000 */
[----:B------:R-:W1:Y:S02]  /*10200*/  SYNCS.PHASECHK.TRANS64.TRYWAIT P0, [UR5+0x36850], R0 ;  /* 0x03685000ff0075a7 */ /* 0x000e640008000145 */
[----:B-1----:R-:W-:Y:S05]  /*10210*/  @!P0 BRA `(.L_x_5498) ;  /* 0x000000c000a08947 */ /* 0x002fea0003800000 */
.L_x_5497:
[----:B------:R-:W-:Y:S01]  /*10220*/  UIADD3 UR60, UR60, 0x400, URZ ;  /* 0x000004003c3c7890 */ /* 0x000fe2000fffe03f */
[----:B------:R-:W-:Y:S01]  /*10230*/  WARPGROUP.ARRIVE ;  /* 0x00000000000079c5 */ /* 0x000fe20000000000 */
[----:B------:R-:W-:Y:S01]  /*10240*/  UMOV UR7, 0x40000040 ;  /* 0x4000004000077882 */ /* 0x000fe20000000000 */
[----:B-1----:R-:W1:Y:S01]  /*10250*/  SHFL.BFLY PT, R5, R4, 0x2, 0x1f ;  /* 0x0c401f0004057f89 */ /* 0x002e6200000e0000 */
[----:B------:R-:W-:Y:S01]  /*10260*/  USHF.R.U32.HI UR60, URZ, 0x4, UR60 ;  /* 0x000000043f3c7899 */ /* 0x000fe2000801163c */
[----:B------:R-:W-:Y:S01]  /*10270*/  IMAD.U32 R11, RZ, RZ, UR5 ;  /* 0x00000005ff0b7e24 */ /* 0x000fe2000f8e00ff */
[----:B------:R-:W-:Y:S01]  /*10280*/  R2UR UR8, R234 ;  /* 0x00000000ea0872ca */ /* 0x000fe200000e0000 */
[----:B0-----:R-:W0:Y:S01]  /*10290*/  SHFL.BFLY PT, R0, R3, 0x2, 0x1f ;  /* 0x0c401f0003007f89 */ /* 0x001e2200000e0000 */
[----:B------:R-:W-:Y:S01]  /*102a0*/  ULOP3.LUT UR60, UR60, 0x3fff, URZ, 0xc0, !UPT ;  /* 0x00003fff3c3c7892 */ /* 0x000fe2000f8ec03f */
[----:B------:R-:W-:Y:S01]  /*102b0*/  @!P1 VIADD R11, R11, 0x36860 ;  /* 0x000368600b0b9836 */ /* 0x000fe20000000000 */
[----:B------:R-:W-:Y:S01]  /*102c0*/  R2UR UR5, R16 ;  /* 0x00000000100572ca */ /* 0x000fe200000e0000 */
[----:B------:R-:W-:Y:S01]  /*102d0*/  IMAD.MOV.U32 R8, RZ, RZ, RZ ;  /* 0x000000ffff087224 */ /* 0x000fe200078e00ff */
[----:B------:R-:W-:-:S02]  /*102e0*/  ULOP3.LUT UR4, UR60, 0x3800000, URZ, 0xfc, !UPT ;  /* 0x038000003c047892 */ /* 0x000fc4000f8efc3f */
[----:B------:R-:W-:Y:S02]  /*102f0*/  @!P1 PRMT R11, RZ, 0x654, R11 ;  /* 0x00000654ff0b9816 */ /* 0x000fe4000000000b */
[----:B------:R-:W-:Y:S02]  /*10300*/  UIMAD UR4, UR36, 0xa80, UR4 ;  /* 0x00000a80240478a4 */ /* 0x000fe4000f8e0204 */
[----:B------:R-:W-:Y:S02]  /*10310*/  UIADD3 UR36, UR36, 0x1, URZ ;  /* 0x0000000124247890 */ /* 0x000fe4000fffe03f */
[----:B------:R-:W-:Y:S02]  /*10320*/  UIADD3 UR8, UR8, 0x1, URZ ;  /* 0x0000000108087890 */ /* 0x000fe4000fffe03f */
[----:B------:R-:W-:Y:S01]  /*10330*/  UISETP.NE.AND UP0, UPT, UR36, 0x2, UPT ;  /* 0x000000022400788c */ /* 0x000fe2000bf05270 */
[----:B------:R-:W-:Y:S02]  /*10340*/  UMOV UR6, UR4 ;  /* 0x0000000400067c82 */ /* 0x000fe40008000000 */
[----:B------:R-:W-:Y:S01]  /*10350*/  HGMMA.64x192x16.F32 R24, R200, gdesc[UR4].tnspB, R24, gsb0 ;  /* 0x42e00004c8187df0 */ /* 0x000fe20008000818 */
[----:B------:R-:W-:Y:S01]  /*10360*/  UIADD3 UR6, UR4, 0x80, URZ ;  /* 0x0000008004067890 */ /* 0x000fe2000fffe03f */
[----:B-1----:R-:W-:Y:S01]  /*10370*/  FADD.FTZ R5, R5, R4 ;  /* 0x0000000405057221 */ /* 0x002fe20000010000 */
[----:B------:R-:W-:Y:S01]  /*10380*/  UMOV UR7, 0x40000040 ;  /* 0x4000004000077882 */ /* 0x000fe20000000000 */
[----:B------:R-:W-:-:S02]  /*10390*/  IMAD.U32 R4, RZ, RZ, UR14 ;  /* 0x0000000eff047e24 */ /* 0x000fc4000f8e00ff */
[----:B0-----:R-:W-:Y:S01]  /*103a0*/  FADD.FTZ R2, R0, R3 ;  /* 0x0000000300027221 */ /* 0x001fe20000010000 */
[----:B------:R-:W-:Y:S01]  /*103b0*/  IMAD.MOV.U32 R3, RZ, RZ, RZ ;  /* 0x000000ffff037224 */ /* 0x000fe200078e00ff */
[----:B------:R-:W0:Y:S01]  /*103c0*/  SHFL.BFLY PT, R0, R5, 0x1, 0x1f ;  /* 0x0c201f0005007f89 */ /* 0x000e2200000e0000 */
[----:B------:R-:W-:Y:S01]  /*103d0*/  IMAD.U32 R234, RZ, RZ, UR8 ;  /* 0x00000008ffea7e24 */ /* 0x000fe2000f8e00ff */
[----:B------:R-:W-:Y:S02]  /*103e0*/  USEL UR36, UR36, URZ, UP0 ;  /* 0x0000003f24247287 */ /* 0x000fe40008000000 */
[----:B------:R-:W1:Y:S01]  /*103f0*/  SHFL.BFLY PT, R9, R2, 0x1, 0x1f ;  /* 0x0c201f0002097f89 */ /* 0x000e6200000e0000 */
[----:B0-----:R-:W-:Y:S01]  /*10400*/  FADD.FTZ R12, R5, R0 ;  /* 0x00000000050c7221 */ /* 0x001fe20000010000 */
[----:B------:R-:W-:Y:S02]  /*10410*/  IMAD.U32 R5, RZ, RZ, UR14 ;  /* 0x0000000eff057e24 */ /* 0x000fe4000f8e00ff */
[----:B------:R-:W-:-:S02]  /*10420*/  IMAD.MOV.U32 R0, RZ, RZ, -0x800000 ;  /* 0xff800000ff007424 */ /* 0x000fc400078e00ff */
        /* <DEDUP_REMOVED lines=10> */
[----:B------:R-:W-:Y:S02]  /*104d0*/  PLOP3.LUT P0, PT, PT, PT, PT, 0x8, 0x0 ;  /* 0x000000000000781c */ /* 0x000fe40003f0e170 */
[----:B------:R-:W0:Y:S01]  /*104e0*/  @P2 MUFU.RCP R3, R13 ;  /* 0x0000000d00032308 */ /* 0x000e220000001000 */
[----:B--2---:R-:W-:Y:S01]  /*104f0*/  @P2 FMUL.FTZ R12, R5, 0.69314718246459960938 ;  /* 0x3f317218050c2820 */ /* 0x004fe20000410000 */
        /* <DEDUP_REMOVED lines=29> */
[----:B------:R-:W-:-:S06]  /*106d0*/  ULOP3.LUT UR5, UR5, UR4, URZ, 0x3c, !UPT ;  /* 0x0000000405057292 */ /* 0x000fcc000f8e3c3f */
[----:B------:R-:W-:Y:S01]  /*106e0*/  IMAD.U32 R16, RZ, RZ, UR5 ;  /* 0x00000005ff107e24 */ /* 0x000fe2000f8e00ff */
[----:B------:R-:W-:Y:S02]  /*106f0*/  WARPGROUP.DEPBAR.LE gsb0, 0x0 ;  /* 0x00008000000079c5 */ /* 0x000fe40000010000 */
[----:B------:R-:W-:-:S06]  /*10700*/  WARPGROUP.ARRIVE ;  /* 0x00000000000079c5 */ /* 0x000fcc0000000000 */
[----:B------:R-:W-:Y:S03]  /*10710*/  HGMMA.64x192x16.F32 R24, R176, gdesc[UR4].tnspB, R24, gsb0 ;  /* 0x42e00004b0187df0 */ /* 0x000fe60008000818 */
        /* <DEDUP_REMOVED lines=98> */
.L_x_5468:
        /* <DEDUP_REMOVED lines=20> */
[----:B------:R-:W-:-:S02]  /*10e80*/  R2UR UR17, R23 ;  /* 0x00000000171172ca */ /* 0x000fc400000e0000 */
[----:B------:R-:W-:Y:S02]  /*10e90*/  R2UR UR18, R209 ;  /* 0x00000000d11272ca */ /* 0x000fe400000e0000 */
[----:B------:R-:W-:Y:S01]  /*10ea0*/  R2UR UR23, R211 ;  /* 0x00000000d31772ca */ /* 0x000fe200000e0000 */
[----:B------:R-:W-:Y:S01]  /*10eb0*/  UIMAD.WIDE UR12, UR9, 0x4, UR12 ;  /* 0x00000004090c78a5 */ /* 0x000fe2000f8e020c */
[----:B------:R-:W-:Y:S01]  /*10ec0*/  UMOV UR10, UR8 ;  /* 0x00000008000a7c82 */ /* 0x000fe20008000000 */
[----:B0-----:R-:W-:Y:S01]  /*10ed0*/  UMOV UR11, UR4 ;  /* 0x00000004000b7c82 */ /* 0x001fe20008000000 */
[----:B------:R-:W-:Y:S01]  /*10ee0*/  BAR.SYNC.DEFER_BLOCKING 0x1, 0x100 ;  /* 0x0044000000007b1d */ /* 0x000fe20000010000 */
[----:B--2---:R-:W-:-:S03]  /*10ef0*/  IMAD.WIDE R4, R3, R4, UR10 ;  /* 0x0000000a03047e25 */ /* 0x004fc6000f8e0204 */
[C---:B------:R-:W-:Y:S02]  /*10f00*/  LOP3.LUT R3, R4.reuse, 0x380, RZ, 0xc0, !PT ;  /* 0x0000038004037812 */ /* 0x040fe400078ec0ff */
[C---:B------:R-:W-:Y:S02]  /*10f10*/  IADD3 R6, P2, R4.reuse, 0x20, RZ ;  /* 0x0000002004067810 */ /* 0x040fe40007f5e0ff */
[C---:B------:R-:W-:Y:S02]  /*10f20*/  IADD3 R8, P1, R4.reuse, 0x40, RZ ;  /* 0x0000004004087810 */ /* 0x040fe40007f3e0ff */
[C---:B------:R-:W-:Y:S01]  /*10f30*/  IADD3 R17, P6, R4.reuse, 0x60, RZ ;  /* 0x0000006004117810 */ /* 0x040fe20007fde0ff */
[--C-:B------:R-:W-:Y:S01]  /*10f40*/  IMAD.X R13, RZ, RZ, R5.reuse, P2 ;  /* 0x000000ffff0d7224 */ /* 0x100fe200010e0605 */
[----:B------:R-:W-:Y:S01]  /*10f50*/  IADD3 R133, P5, R4, 0x4000, RZ ;  /* 0x0000400004857810 */ /* 0x000fe20007fbe0ff */
[--C-:B------:R-:W-:Y:S01]  /*10f60*/  IMAD.X R15, RZ, RZ, R5.reuse, P1 ;  /* 0x000000ffff0f7224 */ /* 0x100fe200008e0605 */
[----:B------:R-:W-:Y:S01]  /*10f70*/  SHF.R.U64 R3, R3, 0x3, RZ ;  /* 0x0000000303037819 */ /* 0x000fe200000012ff */
[--C-:B------:R-:W-:Y:S01]  /*10f80*/  IMAD.X R85, RZ, RZ, R5.reuse, P6 ;  /* 0x000000ffff557224 */ /* 0x100fe200030e0605 */
[----:B------:R-:W-:Y:S01]  /*10f90*/  LOP3.LUT R7, R8, 0x380, RZ, 0xc0, !PT ;  /* 0x0000038008077812 */ /* 0x000fe200078ec0ff */
[----:B------:R-:W-:Y:S01]  /*10fa0*/  IMAD.X R87, RZ, RZ, R5, P5 ;  /* 0x000000ffff577224 */ /* 0x000fe200028e0605 */
[----:B------:R-:W-:-:S02]  /*10fb0*/  IADD3 R22, P0, R4, 0x4020, RZ ;  /* 0x0000402004167810 */ /* 0x000fc40007f1e0ff */
        /* <DEDUP_REMOVED lines=15> */
[----:B------:R-:W-:-:S02]  /*110b0*/  SHF.R.U64 R7, R7, 0x3, RZ ;  /* 0x0000000307077819 */ /* 0x000fc400000012ff */
[----:B------:R-:W-:Y:S02]  /*110c0*/  SHF.R.U64 R3, R3, 0x3, RZ ;  /* 0x0000000303037819 */ /* 0x000fe400000012ff */
[----:B------:R-:W-:Y:S02]  /*110d0*/  LOP3.LUT R14, R7, R8, RZ, 0x3c, !PT ;  /* 0x00000008070e7212 */ /* 0x000fe400078e3cff */
[----:B------:R-:W-:Y:S02]  /*110e0*/  LOP3.LUT R10, R17, 0x380, RZ, 0xc0, !PT ;  /* 0x00000380110a7812 */ /* 0x000fe400078ec0ff */
[----:B------:R-:W-:Y:S02]  /*110f0*/  LOP3.LUT R8, R137, 0x380, RZ, 0xc0, !PT ;  /* 0x0000038089087812 */ /* 0x000fe400078ec0ff */
[----:B------:R-:W-:Y:S02]  /*11100*/  LOP3.LUT R18, R133, 0x380, RZ, 0xc0, !PT ;  /* 0x0000038085127812 */ /* 0x000fe400078ec0ff */
[----:B------:R-:W-:-:S02]  /*11110*/  LOP3.LUT R12, R3, R6, RZ, 0x3c, !PT ;  /* 0x00000006030c7212 */ /* 0x000fc400078e3cff */
[----:B------:R-:W-:Y:S02]  /*11120*/  SHF.R.U64 R10, R10, 0x3, RZ ;  /* 0x000000030a0a7819 */ /* 0x000fe400000012ff */
[----:B------:R-:W-:Y:S02]  /*11130*/  LOP3.LUT R3, R22, 0x380, RZ, 0xc0, !PT ;  /* 0x0000038016037812 */ /* 0x000fe400078ec0ff */
[----:B------:R-:W-:Y:S02]  /*11140*/  LOP3.LUT R6, R135, 0x380, RZ, 0xc0, !PT ;  /* 0x0000038087067812 */ /* 0x000fe400078ec0ff */
[----:B------:R-:W-:Y:S02]  /*11150*/  SHF.R.U64 R8, R8, 0x3, RZ ;  /* 0x0000000308087819 */ /* 0x000fe400000012ff */
[----:B------:R-:W-:Y:S02]  /*11160*/  LOP3.LUT R7, R92, 0x380, RZ, 0xc0, !PT ;  /* 0x000003805c077812 */ /* 0x000fe400078ec0ff */
[----:B------:R-:W-:-:S02]  /*11170*/  SHF.R.U64 R18, R18, 0x3, RZ ;  /* 0x0000000312127819 */ /* 0x000fc400000012ff */
[----:B------:R-:W-:Y:S02]  /*11180*/  LOP3.LUT R84, R10, R17, RZ, 0x3c, !PT ;  /* 0x000000110a547212 */ /* 0x000fe400078e3cff */
[----:B------:R-:W-:Y:S02]  /*11190*/  SHF.R.U64 R3, R3, 0x3, RZ ;  /* 0x0000000303037819 */ /* 0x000fe400000012ff */
[----:B------:R-:W-:Y:S02]  /*111a0*/  SHF.R.U64 R6, R6, 0x3, RZ ;  /* 0x0000000306067819 */ /* 0x000fe400000012ff */
[----:B------:R-:W-:Y:S02]  /*111b0*/  LOP3.LUT R94, R8, R137, RZ, 0x3c, !PT ;  /* 0x00000089085e7212 */ /* 0x000fe400078e3cff */
[----:B------:R-:W-:Y:S02]  /*111c0*/  LOP3.LUT R8, R139, 0x380, RZ, 0xc0, !PT ;  /* 0x000003808b087812 */ /* 0x000fe400078ec0ff */
[----:B------:R-:W-:-:S02]  /*111d0*/  LOP3.LUT R10, R141, 0x380, RZ, 0xc0, !PT ;  /* 0x000003808d0a7812 */ /* 0x000fc400078ec0ff */
[----:B------:R-:W-:Y:S02]  /*111e0*/  SHF.R.U64 R7, R7, 0x3, RZ ;  /* 0x0000000307077819 */ /* 0x000fe400000012ff */
[----:B------:R-:W-:Y:S02]  /*111f0*/  LOP3.LUT R86, R18, R133, RZ, 0x3c, !PT ;  /* 0x0000008512567212 */ /* 0x000fe400078e3cff */
[----:B------:R-:W-:Y:S02]  /*11200*/  LOP3.LUT R88, R3, R22, RZ, 0x3c, !PT ;  /* 0x0000001603587212 */ /* 0x000fe400078e3cff */
[----:B------:R-:W-:Y:S02]  /*11210*/  LOP3.LUT R90, R6, R135, RZ, 0x3c, !PT ;  /* 0x00000087065a7212 */ /* 0x000fe400078e3cff */
[----:B------:R-:W-:Y:S02]  /*11220*/  SHF.R.U64 R8, R8, 0x3, RZ ;  /* 0x0000000308087819 */ /* 0x000fe400000012ff */
[----:B------:R-:W-:-:S02]  /*11230*/  SHF.R.U64 R10, R10, 0x3, RZ ;  /* 0x000000030a0a7819 */ /* 0x000fc400000012ff */
[----:B------:R-:W-:Y:S02]  /*11240*/  LOP3.LUT R92, R7, R92, RZ, 0x3c, !PT ;  /* 0x0000005c075c7212 */ /* 0x000fe400078e3cff */
[----:B------:R-:W-:Y:S02]  /*11250*/  MOV R17, R4 ;  /* 0x0000000400117202 */ /* 0x000fe40000000f00 */
[----:B------:R-:W-:Y:S02]  /*11260*/  F2FP.F16.F32.PACK_AB R4, R25, R24 ;  /* 0x000000181904723e */ /* 0x000fe400000000ff */
[----:B------:R-:W-:Y:S02]  /*11270*/  F2FP.F16.F32.PACK_AB R5, R27, R26 ;  /* 0x0000001a1b05723e */ /* 0x000fe400000000ff */
[----:B------:R-:W-:Y:S02]  /*11280*/  LOP3.LUT R3, R130, 0x380, RZ, 0xc0, !PT ;  /* 0x0000038082037812 */ /* 0x000fe400078ec0ff */
[----:B------:R-:W-:-:S02]  /*11290*/  F2FP.F16.F32.PACK_AB R6, R29, R28 ;  /* 0x0000001c1d06723e */ /* 0x000fc400000000ff */
[----:B------:R-:W-:Y:S02]  /*112a0*/  F2FP.F16.F32.PACK_AB R7, R31, R30 ;  /* 0x0000001e1f07723e */ /* 0x000fe400000000ff */
[----:B------:R-:W-:Y:S02]  /*112b0*/  MOV R135, R84 ;  /* 0x0000005400877202 */ /* 0x000fe40000000f00 */
[----:B------:R-:W-:Y:S01]  /*112c0*/  MOV R134, R86 ;  /* 0x0000005600867202 */ /* 0x000fe20000000f00 */
[----:B------:R0:W-:Y:S01]  /*112d0*/  STSM.16.M88.4 [R17], R4 ;  /* 0x0000000411007844 */ /* 0x0001e20000000200 */
[----:B------:R-:W-:Y:S02]  /*112e0*/  MOV R13, R12 ;  /* 0x0000000c000d7202 */ /* 0x000fe40000000f00 */
[----:B------:R-:W-:Y:S02]  /*112f0*/  MOV R133, R88 ;  /* 0x0000005800857202 */ /* 0x000fe40000000f00 */
[----:B------:R-:W-:-:S02]  /*11300*/  MOV R132, R90 ;  /* 0x0000005a00847202 */ /* 0x000fc40000000f00 */
[----:B------:R-:W-:Y:S02]  /*11310*/  F2FP.F16.F32.PACK_AB R84, R33, R32 ;  /* 0x000000202154723e */ /* 0x000fe400000000ff */
[----:B------:R-:W-:Y:S02]  /*11320*/  F2FP.F16.F32.PACK_AB R85, R35, R34 ;  /* 0x000000222355723e */ /* 0x000fe400000000ff */
[----:B------:R-:W-:Y:S02]  /*11330*/  F2FP.F16.F32.PACK_AB R86, R37, R36 ;  /* 0x000000242556723e */ /* 0x000fe400000000ff */
[----:B------:R-:W-:Y:S02]  /*11340*/  F2FP.F16.F32.PACK_AB R87, R39, R38 ;  /* 0x000000262757723e */ /* 0x000fe400000000ff */
[----:B------:R-:W-:Y:S02]  /*11350*/  LOP3.LUT R8, R8, R139, RZ, 0x3c, !PT ;  /* 0x0000008b08087212 */ /* 0x000fe400078e3cff */
[----:B------:R-:W-:Y:S01]  /*11360*/  LOP3.LUT R10, R10, R141, RZ, 0x3c, !PT ;  /* 0x0000008d0a0a7212 */ /* 0x000fe200078e3cff */
[----:B------:R1:W-:Y:S01]  /*11370*/  STSM.16.M88.4 [R13], R84 ;  /* 0x000000540d007844 */ /* 0x0003e20000000200 */
[----:B------:R-:W-:-:S02]  /*11380*/  MOV R14, R14 ;  /* 0x0000000e000e7202 */ /* 0x000fc40000000f00 */
[----:B------:R-:W-:Y:S02]  /*11390*/  F2FP.F16.F32.PACK_AB R88, R41, R40 ;  /* 0x000000282958723e */ /* 0x000fe400000000ff */
[----:B------:R-:W-:Y:S02]  /*113a0*/  F2FP.F16.F32.PACK_AB R89, R43, R42 ;  /* 0x0000002a2b59723e */ /* 0x000fe400000000ff */
[----:B------:R-:W-:Y:S02]  /*113b0*/  F2FP.F16.F32.PACK_AB R90, R45, R44 ;  /* 0x0000002c2d5a723e */ /* 0x000fe400000000ff */
[----:B------:R-:W-:Y:S02]  /*113c0*/  F2FP.F16.F32.PACK_AB R91, R47, R46 ;  /* 0x0000002e2f5b723e */ /* 0x000fe400000000ff */
[----:B------:R-:W-:Y:S02]  /*113d0*/  SHF.R.U64 R3, R3, 0x3, RZ ;  /* 0x0000000303037819 */ /* 0x000fe400000012ff */
[----:B------:R-:W-:Y:S01]  /*113e0*/  MOV R18, R8 ;  /* 0x0000000800127202 */ /* 0x000fe20000000f00 */
[----:B------:R2:W-:Y:S01]  /*113f0*/  STSM.16.M88.4 [R14], R88 ;  /* 0x000000580e007844 */ /* 0x0005e20000000200 */
[----:B0-----:R-:W-:-:S02]  /*11400*/  MOV R17, R10 ;  /* 0x0000000a00117202 */ /* 0x001fc40000000f00 */
[----:B------:R-:W-:Y:S02]  /*11410*/  F2FP.F16.F32.PACK_AB R4, R49, R48 ;  /* 0x000000303104723e */ /* 0x000fe400000000ff */
[----:B------:R-:W-:Y:S02]  /*11420*/  F2FP.F16.F32.PACK_AB R5, R51, R50 ;  /* 0x000000323305723e */ /* 0x000fe400000000ff */
[----:B------:R-:W-:Y:S02]  /*11430*/  F2FP.F16.F32.PACK_AB R6, R53, R52 ;  /* 0x000000343506723e */ /* 0x000fe400000000ff */
[----:B------:R-:W-:Y:S02]  /*11440*/  F2FP.F16.F32.PACK_AB R7, R55, R54 ;  /* 0x000000363707723e */ /* 0x000fe400000000ff */
[----:B------:R-:W-:Y:S02]  /*11450*/  F2FP.F16.F32.PACK_AB R8, R57, R56 ;  /* 0x000000383908723e */ /* 0x000fe400000000ff */
[----:B------:R-:W-:Y:S01]  /*11460*/  F2FP.F16.F32.PACK_AB R9, R59, R58 ;  /* 0x0000003a3b09723e */ /* 0x000fe200000000ff */
[----:B------:R-:W-:Y:S01]  /*11470*/  STSM.16.M88.4 [R135], R4 ;  /* 0x0000000487007844 */ /* 0x000fe20000000200 */
[----:B------:R-:W-:-:S02]  /*11480*/  F2FP.F16.F32.PACK_AB R10, R61, R60 ;  /* 0x0000003c3d0a723e */ /* 0x000fc400000000ff */
[----:B------:R-:W-:Y:S02]  /*11490*/  F2FP.F16.F32.PACK_AB R11, R63, R62 ;  /* 0x0000003e3f0b723e */ /* 0x000fe400000000ff */
[----:B------:R-:W-:Y:S02]  /*114a0*/  LOP3.LUT R130, R3, R130, RZ, 0x3c, !PT ;  /* 0x0000008203827212 */ /* 0x000fe400078e3cff */
[----:B------:R-:W-:Y:S01]  /*114b0*/  F2FP.F16.F32.PACK_AB R12, R65, R64 ;  /* 0x00000040410c723e */ /* 0x000fe200000000ff */
[----:B------:R-:W-:Y:S01]  /*114c0*/  STSM.16.M88.4 [R134], R8 ;  /* 0x0000000886007844 */ /* 0x000fe20000000200 */
[----:B-1----:R-:W-:Y:S02]  /*114d0*/  F2FP.F16.F32.PACK_AB R13, R67, R66 ;  /* 0x00000042430d723e */ /* 0x002fe400000000ff */
[----:B--2---:R-:W-:Y:S02]  /*114e0*/  F2FP.F16.F32.PACK_AB R14, R69, R68 ;  /* 0x00000044450e723e */ /* 0x004fe400000000ff */
[----:B------:R-:W-:-:S02]  /*114f0*/  F2FP.F16.F32.PACK_AB R15, R71, R70 ;  /* 0x00000046470f723e */ /* 0x000fc400000000ff */
[----:B------:R-:W-:Y:S02]  /*11500*/  F2FP.F16.F32.PACK_AB R84, R73, R72 ;  /* 0x000000484954723e */ /* 0x000fe400000000ff */
[----:B------:R-:W-:Y:S01]  /*11510*/  F2FP.F16.F32.PACK_AB R85, R75, R74 ;  /* 0x0000004a4b55723e */ /* 0x000fe200000000ff */
[----:B------:R-:W-:Y:S01]  /*11520*/  STSM.16.M88.4 [R133], R12 ;  /* 0x0000000c85007844 */ /* 0x000fe20000000200 */
[----:B------:R-:W-:Y:S02]  /*11530*/  F2FP.F16.F32.PACK_AB R86, R77, R76 ;  /* 0x0000004c4d56723e */ /* 0x000fe400000000ff */
[----:B------:R-:W-:Y:S02]  /*11540*/  F2FP.F16.F32.PACK_AB R87, R79, R78 ;  /* 0x0000004e4f57723e */ /* 0x000fe400000000ff */
[----:B------:R-:W-:Y:S02]  /*11550*/  MOV R3, R92 ;  /* 0x0000005c00037202 */ /* 0x000fe40000000f00 */
[----:B------:R-:W-:Y:S01]  /*11560*/  MOV R22, R94 ;  /* 0x0000005e00167202 */ /* 0x000fe20000000f00 */
[----:B------:R0:W-:Y:S01]  /*11570*/  STSM.16.M88.4 [R132], R84 ;  /* 0x0000005484007844 */ /* 0x0001e20000000200 */
[----:B------:R-:W-:-:S02]  /*11580*/  F2FP.F16.F32.PACK_AB R88, R81, R80 ;  /* 0x000000505158723e */ /* 0x000fc400000000ff */
[----:B------:R-:W-:Y:S02]  /*11590*/  F2FP.F16.F32.PACK_AB R89, R83, R82 ;  /* 0x000000525359723e */ /* 0x000fe400000000ff */
[----:B------:R-:W-:Y:S02]  /*115a0*/  F2FP.F16.F32.PACK_AB R90, R21, R20 ;  /* 0x00000014155a723e */ /* 0x000fe400000000ff */
[----:B------:R-:W-:Y:S02]  /*115b0*/  F2FP.F16.F32.PACK_AB R91, R125, R124 ;  /* 0x0000007c7d5b723e */ /* 0x000fe400000000ff */
[----:B------:R-:W-:Y:S02]  /*115c0*/  F2FP.F16.F32.PACK_AB R92, R121, R120 ;  /* 0x00000078795c723e */ /* 0x000fe400000000ff */
[----:B------:R-:W-:Y:S01]  /*115d0*/  F2FP.F16.F32.PACK_AB R93, R127, R126 ;  /* 0x0000007e7f5d723e */ /* 0x000fe200000000ff */
[----:B------:R-:W-:Y:S01]  /*115e0*/  STSM.16.M88.4 [R3], R88 ;  /* 0x0000005803007844 */ /* 0x000fe20000000200 */
[----:B------:R-:W-:-:S02]  /*115f0*/  F2FP.F16.F32.PACK_AB R94, R123, R122 ;  /* 0x0000007a7b5e723e */ /* 0x000fc400000000ff */
[----:B------:R-:W-:Y:S01]  /*11600*/  F2FP.F16.F32.PACK_AB R95, R129, R128 ;  /* 0x00000080815f723e */ /* 0x000fe200000000ff */
[----:B0-----:R-:W-:Y:S01]  /*11610*/  IMAD.U32 R84, RZ, RZ, UR12 ;  /* 0x0000000cff547e24 */ /* 0x001fe2000f8e00ff */
[----:B------:R-:W-:Y:S01]  /*11620*/  MOV R130, R130 ;  /* 0x0000008200827202 */ /* 0x000fe20000000f00 */
[----:B------:R-:W-:Y:S01]  /*11630*/  IMAD.U32 R85, RZ, RZ, UR13 ;  /* 0x0000000dff557e24 */ /* 0x000fe2000f8e00ff */
[----:B------:R-:W-:Y:S01]  /*11640*/  F2FP.F16.F32.PACK_AB R4, R97, R96 ;  /* 0x000000606104723e */ /* 0x000fe200000000ff */
[----:B------:R-:W-:Y:S01]  /*11650*/  STSM.16.M88.4 [R22], R92 ;  /* 0x0000005c16007844 */ /* 0x000fe20000000200 */
[----:B------:R-:W-:Y:S01]  /*11660*/  F2FP.F16.F32.PACK_AB R5, R99, R98 ;  /* 0x000000626305723e */ /* 0x000fe200000000ff */
[----:B------:R-:W-:Y:S01]  /*11670*/  ULDC.64 UR12, c[0x0][0xc08] ;  /* 0x00030200000c7ab9 */ /* 0x000fe20000000a00 */
[----:B------:R-:W-:Y:S02]  /*11680*/  F2FP.F16.F32.PACK_AB R6, R101, R100 ;  /* 0x000000646506723e */ /* 0x000fe400000000ff */
[----:B------:R-:W-:-:S02]  /*11690*/  F2FP.F16.F32.PACK_AB R7, R103, R102 ;  /* 0x000000666707723e */ /* 0x000fc400000000ff */
[----:B------:R-:W-:Y:S02]  /*116a0*/  F2FP.F16.F32.PACK_AB R8, R105, R104 ;  /* 0x000000686908723e */ /* 0x000fe400000000ff */
[----:B------:R-:W-:Y:S01]  /*116b0*/  F2FP.F16.F32.PACK_AB R9, R107, R106 ;  /* 0x0000006a6b09723e */ /* 0x000fe200000000ff */
[----:B------:R-:W-:Y:S01]  /*116c0*/  STSM.16.M88.4 [R130], R4 ;  /* 0x0000000482007844 */ /* 0x000fe20000000200 */
[----:B------:R-:W-:Y:S02]  /*116d0*/  F2FP.F16.F32.PACK_AB R10, R109, R108 ;  /* 0x0000006c6d0a723e */ /* 0x000fe400000000ff */
[----:B------:R-:W-:Y:S02]  /*116e0*/  F2FP.F16.F32.PACK_AB R11, R111, R110 ;  /* 0x0000006e6f0b723e */ /* 0x000fe400000000ff */
[----:B------:R-:W-:Y:S02]  /*116f0*/  F2FP.F16.F32.PACK_AB R12, R113, R112 ;  /* 0x00000070710c723e */ /* 0x000fe400000000ff */
[----:B------:R-:W-:Y:S01]  /*11700*/  F2FP.F16.F32.PACK_AB R13, R115, R114 ;  /* 0x00000072730d723e */ /* 0x000fe200000000ff */
[----:B------:R-:W-:Y:S01]  /*11710*/  STSM.16.M88.4 [R18], R8 ;  /* 0x0000000812007844 */ /* 0x000fe20000000200 */
[----:B------:R-:W-:-:S02]  /*11720*/  F2FP.F16.F32.PACK_AB R14, R117, R116 ;  /* 0x00000074750e723e */ /* 0x000fc400000000ff */
[----:B------:R-:W-:Y:S02]  /*11730*/  F2FP.F16.F32.PACK_AB R15, R119, R118 ;  /* 0x00000076770f723e */ /* 0x000fe400000000ff */
[----:B------:R-:W-:-:S03]  /*11740*/  ISETP.NE.U32.AND P0, PT, RZ, UR14, PT ;  /* 0x0000000eff007c0c */ /* 0x000fc6000bf05070 */
[----:B------:R0:W-:Y:S01]  /*11750*/  STSM.16.M88.4 [R17], R12 ;  /* 0x0000000c11007844 */ /* 0x0001e20000000200 */
[----:B------:R-:W-:Y:S01]  /*11760*/  BAR.SYNC.DEFER_BLOCKING 0x1, 0x100 ;  /* 0x0044000000007b1d */ /* 0x000fe20000010000 */
[----:B------:R-:W-:-:S07]  /*11770*/  ISETP.NE.AND.EX P0, PT, RZ, UR15, PT, P0 ;  /* 0x0000000fff007c0c */ /* 0x000fce000bf05300 */
[----:B0-----:R-:W0:Y:S06]  /*11780*/  LDC R17, c[0x0][0xbe8] ;  /* 0x0002fa00ff117b82 */ /* 0x001e2c0000000800 */
[----:B------:R-:W2:Y:S01]  /*11790*/  @P0 LDG.E R3, desc[UR20][R84.64] ;  /* 0x0000001454030981 */ /* 0x000ea2000c1e1900 */
[----:B------:R-:W-:Y:S01]  /*117a0*/  UISETP.NE.U32.AND UP0, UPT, UR12, URZ, UPT ;  /* 0x0000003f0c00728c */ /* 0x000fe2000bf05070 */
[----:B------:R-:W-:-:S03]  /*117b0*/  ULDC UR4, c[0x0][0xa88] ;  /* 0x0002a20000047ab9 */ /* 0x000fc60000000800 */
[----:B------:R-:W-:Y:S01]  /*117c0*/  UISETP.NE.AND.EX UP0, UPT, UR13, URZ, UPT, UP0 ;  /* 0x0000003f0d00728c */ /* 0x000fe2000bf05300 */
[----:B------:R-:W-:Y:S01]  /*117d0*/  IMAD.U32 R6, RZ, RZ, UR4 ;  /* 0x00000004ff067e24 */ /* 0x000fe2000f8e00ff */
[----:B------:R-:W-:-:S04]  /*117e0*/  ULDC UR4, c[0x0][0xad4] ;  /* 0x0002b50000047ab9 */ /* 0x000fc80000000800 */
[----:B------:R-:W-:Y:S02]  /*117f0*/  PLOP3.LUT P4, PT, PT, PT, UP0, 0x80, 0x0 ;  /* 0x000000000000781c */ /* 0x000fe40003f8f008 */
[----:B0-----:R-:W-:-:S03]  /*11800*/  ISETP.NE.AND P1, PT, R17, 0x1, PT ;  /* 0x000000011100780c */ /* 0x001fc60003f25270 */
[----:B------:R-:W-:-:S04]  /*11810*/  @UP0 ULEA UR12, UP1, UR9, UR12, 0x2 ;  /* 0x0000000c090c0291 */ /* 0x000fc8000f82103f */
[----:B------:R-:W-:Y:S02]  /*11820*/  @UP0 ULEA.HI.X UR13, UR9, UR13, UR16, 0x2, UP1 ;  /* 0x0000000d090d0291 */ /* 0x000fe400088f1410 */
[----:B------:R-:W-:Y:S01]  /*11830*/  UISETP.NE.AND UP0, UPT, UR19, URZ, UPT ;  /* 0x0000003f1300728c */ /* 0x000fe2000bf05270 */
[----:B------:R-:W-:-:S03]  /*11840*/  IMAD.U32 R4, RZ, RZ, UR12 ;  /* 0x0000000cff047e24 */ /* 0x000fc6000f8e00ff */
[----:B------:R-:W0:Y:S01]  /*11850*/  @P1 LDC R7, c[0x0][0xbec] ;  /* 0x0002fb00ff071b82 */ /* 0x000e220000000800 */
[----:B------:R-:W-:Y:S01]  /*11860*/  USEL UR4, UR19, UR4, UP0 ;  /* 0x0000000413047287 */ /* 0x000fe20008000000 */
[----:B------:R-:W-:Y:S01]  /*11870*/  IMAD.U32 R5, RZ, RZ, UR13 ;  /* 0x0000000dff057e24 */ /* 0x000fe2000f8e00ff */
[----:B------:R-:W-:Y:S02]  /*11880*/  UMOV UR22, 0x9b8 ;  /* 0x000009b800167882 */ /* 0x000fe40000000000 */
[----:B------:R-:W-:-:S03]  /*11890*/  UISETP.GT.AND UP1, UPT, UR4, 0x1, UPT ;  /* 0x000000010400788c */ /* 0x000fc6000bf24270 */
[----:B------:R-:W1:Y:S01]  /*118a0*/  @P1 LDC R9, c[0x0][0xbf0] ;  /* 0x0002fc00ff091b82 */ /* 0x000e620000000800 */
[----:B------:R-:W-:Y:S01]  /*118b0*/  USEL UR22, UR22, 0x978, UP1 ;  /* 0x0000097816167887 */ /* 0x000fe20008800000 */
[----:B------:R0:W5:Y:S01]  /*118c0*/  @P4 LDG.E R6, desc[UR20][R4.64] ;  /* 0x0000001404064981 */ /* 0x000162000c1e1900 */
[----:B------:R-:W-:Y:S01]  /*118d0*/  UISETP.NE.U32.AND UP0, UPT, UR14, URZ, UPT ;  /* 0x0000003f0e00728c */ /* 0x000fe2000bf05070 */
[----:B------:R-:W-:Y:S01]  /*118e0*/  VIADD R14, R204, UR17 ;  /* 0x00000011cc0e7c36 */ /* 0x000fe20008000000 */
[----:B------:R-:W-:Y:S01]  /*118f0*/  UMOV UR4, URZ ;  /* 0x0000003f00047c82 */ /* 0x000fe20008000000 */
[----:B------:R-:W-:Y:S02]  /*11900*/  USEL UR20, UR18, URZ, UP1 ;  /* 0x0000003f12147287 */ /* 0x000fe40008800000 */
[----:B------:R-:W-:-:S04]  /*11910*/  UISETP.NE.AND.EX UP0, UPT, UR15, URZ, UPT, UP0 ;  /* 0x0000003f0f00728c */ /* 0x000fc8000bf05300 */
        /* <DEDUP_REMOVED lines=9> */
[----:B------:R-:W-:Y:S02]  /*119b0*/  UIMAD.WIDE.U32 UR24, UR18, UR20, URZ ;  /* 0x00000014121872a5 */ /* 0x000fe4000f8e003f */
[----:B------:R-:W-:Y:S02]  /*119c0*/  UIMAD.WIDE.U32 UR12, UR16, UR9, URZ ;  /* 0x00000009100c72a5 */ /* 0x000fe4000f8e003f */
[----:B------:R-:W-:Y:S02]  /*119d0*/  UIMAD UR18, UR19, UR20, URZ ;  /* 0x00000014131272a4 */ /* 0x000fe4000f8e023f */
[----:B------:R-:W-:Y:S01]  /*119e0*/  UIMAD UR17, UR16, UR21, UR17 ;  /* 0x00000015101172a4 */ /* 0x000fe2000f8e0211 */
[----:B------:R-:W-:Y:S01]  /*119f0*/  IMAD.U32 R5, RZ, RZ, UR25 ;  /* 0x00000019ff057e24 */ /* 0x000fe2000f8e00ff */
[----:B------:R-:W-:Y:S02]  /*11a00*/  UIADD3 UR18, UR25, UR18, URZ ;  /* 0x0000001219127290 */ /* 0x000fe4000fffe03f */
[----:B------:R-:W-:-:S02]  /*11a10*/  UIADD3 UR23, UR15, UR23, URZ ;  /* 0x000000170f177290 */ /* 0x000fc4000fffe03f */
[----:B------:R-:W-:Y:S02]  /*11a20*/  UIADD3 UR17, UR13, UR17, URZ ;  /* 0x000000110d117290 */ /* 0x000fe4000fffe03f */
[----:B------:R-:W-:Y:S01]  /*11a30*/  IMAD.U32 R10, RZ, RZ, UR18 ;  /* 0x00000012ff0a7e24 */ /* 0x000fe2000f8e00ff */
[----:B--2---:R-:W-:Y:S01]  /*11a40*/  @P0 R2UR UR4, R3 ;  /* 0x00000000030402ca */ /* 0x004fe200000e0000 */
[----:B------:R-:W-:Y:S01]  /*11a50*/  IMAD.MOV.U32 R3, RZ, RZ, R14 ;  /* 0x000000ffff037224 */ /* 0x000fe200078e000e */
[----:B-1----:R-:W-:Y:S01]  /*11a60*/  @P1 SHF.R.U32.HI R3, RZ, R9, R4 ;  /* 0x00000009ff031219 */ /* 0x002fe20000011604 */
[----:B------:R-:W-:-:S03]  /*11a70*/  IMAD.U32 R4, RZ, RZ, UR24 ;  /* 0x00000018ff047e24 */ /* 0x000fc6000f8e00ff */
[--C-:B------:R-:W-:Y:S01]  /*11a80*/  SHF.R.S32.HI R5, RZ, 0x1f, R3.reuse ;  /* 0x0000001fff057819 */ /* 0x100fe20000011403 */
[----:B------:R-:W-:-:S04]  /*11a90*/  IMAD.MOV R8, RZ, RZ, -R3 ;  /* 0x000000ffff087224 */ /* 0x000fc800078e0a03 */
[----:B------:R-:W-:Y:S02]  /*11aa0*/  IMAD R7, R17, R8, R14 ;  /* 0x0000000811077224 */ /* 0x000fe400078e020e */
[----:B------:R-:W-:Y:S02]  /*11ab0*/  UIADD3 UR14, UP0, UP2, UR12, UR14, UR4 ;  /* 0x0000000e0c0e7290 */ /* 0x000fe4000fa1e004 */
[----:B------:R-:W-:Y:S01]  /*11ac0*/  USHF.R.S32.HI UR16, URZ, 0x1f, UR4 ;  /* 0x0000001f3f107899 */ /* 0x000fe20008011404 */
[----:B------:R-:W-:-:S03]  /*11ad0*/  ULDC.64 UR12, c[0x0][UR22+0x210] ;  /* 0x00008400160c7abb */ /* 0x000fc60008000a00 */
        /* <DEDUP_REMOVED lines=19> */
.L_x_5501:
[----:B------:R-:W2:Y:S01]  /*11c10*/  LDL R3, [R1+0x48] ;  /* 0x0000480001037983 */ /* 0x000ea20000100800 */
[----:B------:R-:W-:Y:S02]  /*11c20*/  R2UR UR12, R23 ;  /* 0x00000000170c72ca */ /* 0x000fe400000e0000 */
[----:B------:R-:W-:Y:S01]  /*11c30*/  LOP3.LUT P0, RZ, R235, 0x3, RZ, 0xc0, !PT ;  /* 0x00000003ebff7812 */ /* 0x000fe2000780c0ff */
[----:B------:R-:W-:Y:S04]  /*11c40*/  SHFL.IDX PT, R4, R7, RZ, 0x1c1f ;  /* 0x001c1fff07047589 */ /* 0x000fe800000e0000 */
[----:B------:R-:W0:Y:S04]  /*11c50*/  SHFL.IDX PT, R5, R10, RZ, 0x1c1f ;  /* 0x001c1fff0a057589 */ /* 0x000e2800000e0000 */
[----:B------:R-:W-:Y:S04]  /*11c60*/  SHFL.IDX PT, R8, R7, 0x1, 0x1c1f ;  /* 0x003c1f0007087f89 */ /* 0x000fe800000e0000 */
[----:B------:R-:W1:Y:S01]  /*11c70*/  SHFL.IDX PT, R9, R10, 0x1, 0x1c1f ;  /* 0x003c1f000a097f89 */ /* 0x000e6200000e0000 */
[----:B--2---:R-:W-:Y:S01]  /*11c80*/  VIADD R12, R3, UR12 ;  /* 0x0000000c030c7c36 */ /* 0x004fe20008000000 */
[----:B------:R-:W-:Y:S01]  /*11c90*/  ULDC.64 UR12, c[0x0][0x208] ;  /* 0x00008200000c7ab9 */ /* 0x000fe20000000a00 */
[----:B-----5:R-:W-:-:S02]  /*11ca0*/  IMAD R3, R6, R17, RZ ;  /* 0x0000001106037224 */ /* 0x020fc400078e02ff */
[----:B------:R-:W-:-:S03]  /*11cb0*/  VIADD R6, R12, 0x8 ;  /* 0x000000080c067836 */ /* 0x000fc60000000000 */
[-C--:B------:R-:W-:Y:S02]  /*11cc0*/  ISETP.GE.OR P2, PT, R12, R3.reuse, P0 ;  /* 0x000000030c00720c */ /* 0x080fe40000746670 */
[----:B------:R-:W-:-:S11]  /*11cd0*/  ISETP.GE.OR P0, PT, R6, R3, P0 ;  /* 0x000000030600720c */ /* 0x000fd60000706670 */
[----:B0-----:R0:W-:Y:S04]  /*11ce0*/  @!P2 ST.E desc[UR12][R4.64], R0 ;  /* 0x000000000400a985 */ /* 0x0011e8000c10190c */
[----:B-1----:R0:W-:Y:S01]  /*11cf0*/  @!P0 ST.E desc[UR12][R8.64], R2 ;  /* 0x0000000208008985 */ /* 0x0021e2000c10190c */
[----:B------:R-:W-:-:S13]  /*11d00*/  PLOP3.LUT P0, PT, PT, PT, UP1, 0x80, 0x0 ;  /* 0x000000000000781c */ /* 0x000fda0003f0f018 */
[----:B0-----:R-:W-:Y:S05]  /*11d10*/  @P0 BRA `(.L_x_5502) ;  /* 0x0000000c00640947 */ /* 0x001fea0003800000 */
[----:B------:R-:W-:Y:S01]  /*11d20*/  IMAD.SHL.U32 R63, R205, 0x8, RZ ;  /* 0x00000008cd3f7824 */ /* 0x000fe200078e00ff */
[----:B------:R-:W0:Y:S01]  /*11d30*/  @P1 LDC R57, c[0x0][0xbec] ;  /* 0x0002fb00ff391b82 */ /* 0x000e220000000800 */
[----:B------:R-:W-:Y:S01]  /*11d40*/  IMAD.MOV.U32 R5, RZ, RZ, 0x2 ;  /* 0x00000002ff057424 */ /* 0x000fe200078e00ff */
[----:B------:R-:W-:Y:S01]  /*11d50*/  ULDC.64 UR12, c[0x0][0x208] ;  /* 0x00008200000c7ab9 */ /* 0x000fe20000000a00 */
[----:B------:R-:W-:Y:S01]  /*11d60*/  IMAD R4, R232, 0x40, R63 ;  /* 0x00000040e8047824 */ /* 0x000fe200078e023f */
[----:B------:R-:W-:Y:S01]  /*11d70*/  R2UR UR17, R23 ;  /* 0x00000000171172ca */ /* 0x000fe200000e0000 */
        /* <DEDUP_REMOVED lines=84> */
[----:B------:R-:W-:Y:S01]  /*122c0*/  UIADD3 UR11, UR11, UR12, URZ ;  /* 0x0000000c0b0b7290 */ /* 0x000fe2000fffe03f */
[----:B------:R-:W-:-:S02]  /*122d0*/  VIADD R18, R0, UR17 ;  /* 0x0000001100127c36 */ /* 0x000fc40008000000 */
[----:B------:R-:W-:Y:S02]  /*122e0*/  ULDC.64 UR12, c[0x0][0xae8] ;  /* 0x0002ba00000c7ab9 */ /* 0x000fe40000000a00 */
[----:B------:R-:W-:Y:S01]  /*122f0*/  UIMAD.WIDE.U32 UR10, UR18, UR12, UR10 ;  /* 0x0000000c120a72a5 */ /* 0x000fe2000f8e000a */
[----:B0-----:R-:W-:Y:S01]  /*12300*/  @P1 IMAD.HI.U32 R0, R18, R57, RZ ;  /* 0x0000003912001227 */ /* 0x001fe200078e00ff */
[----:B------:R-:W-:Y:S02]  /*12310*/  USHF.R.S32.HI UR4, URZ, 0x1f, UR9 ;  /* 0x0000001f3f047899 */ /* 0x000fe40008011409 */
[----:B------:R-:W-:Y:S01]  /*12320*/  UIMAD UR11, UR18, UR13, UR11 ;  /* 0x0000000d120b72a4 */ /* 0x000fe2000f8e020b */
[----:B------:R-:W-:Y:S02]  /*12330*/  IMAD.MOV.U32 R59, RZ, RZ, R18 ;  /* 0x000000ffff3b7224 */ /* 0x000fe400078e0012 */
[----:B------:R-:W-:Y:S01]  /*12340*/  ULDC.64 UR12, c[0x0][0xaf0] ;  /* 0x0002bc00000c7ab9 */ /* 0x000fe20000000a00 */
[----:B-1----:R-:W-:Y:S01]  /*12350*/  @P1 SHF.R.U32.HI R59, RZ, R61, R0 ;  /* 0x0000003dff3b1219 */ /* 0x002fe20000011600 */
[----:B------:R-:W-:-:S02]  /*12360*/  UIMAD UR4, UR4, UR12, URZ ;  /* 0x0000000c040472a4 */ /* 0x000fc4000f8e023f */
[----:B------:R-:W-:Y:S01]  /*12370*/  UIMAD.WIDE.U32 UR10, UR9, UR12, UR10 ;  /* 0x0000000c090a72a5 */ /* 0x000fe2000f8e000a */
[--C-:B------:R-:W-:Y:S01]  /*12380*/  SHF.R.S32.HI R0, RZ, 0x1f, R59.reuse ;  /* 0x0000001fff007819 */ /* 0x100fe2000001143b */
[----:B------:R-:W-:Y:S01]  /*12390*/  UIMAD UR4, UR9, UR13, UR4 ;  /* 0x0000000d090472a4 */ /* 0x000fe2000f8e0204 */
[----:B------:R-:W-:Y:S02]  /*123a0*/  IMAD.MOV R2, RZ, RZ, -R59 ;  /* 0x000000ffff027224 */ /* 0x000fe400078e0a3b */
[----:B------:R-:W-:Y:S01]  /*123b0*/  ULDC.64 UR12, c[0x0][0xae0] ;  /* 0x0002b800000c7ab9 */ /* 0x000fe20000000a00 */
[----:B------:R-:W-:Y:S01]  /*123c0*/  UIADD3 UR4, UR11, UR4, URZ ;  /* 0x000000040b047290 */ /* 0x000fe2000fffe03f */
[----:B------:R-:W-:Y:S02]  /*123d0*/  IMAD R0, R0, UR12, RZ ;  /* 0x0000000c00007c24 */ /* 0x000fe4000f8e02ff */
[----:B------:R-:W-:Y:S02]  /*123e0*/  IMAD R17, R17, R2, R18 ;  /* 0x0000000211117224 */ /* 0x000fe400078e0212 */
[----:B------:R-:W-:-:S02]  /*123f0*/  IMAD.U32 R57, RZ, RZ, UR11 ;  /* 0x0000000bff397e24 */ /* 0x000fc4000f8e00ff */
[----:B------:R-:W-:Y:S01]  /*12400*/  IMAD.U32 R56, RZ, RZ, UR10 ;  /* 0x0000000aff387e24 */ /* 0x000fe2000f8e00ff */
[----:B------:R-:W-:Y:S01]  /*12410*/  ULDC.64 UR10, c[0x0][0xad8] ;  /* 0x0002b600000a7ab9 */ /* 0x000fe20000000a00 */
[----:B------:R-:W-:Y:S02]  /*12420*/  IMAD.U32 R57, RZ, RZ, UR4 ;  /* 0x00000004ff397e24 */ /* 0x000fe4000f8e00ff */
[C---:B------:R-:W-:Y:S01]  /*12430*/  IMAD R61, R59.reuse, UR13, R0 ;  /* 0x0000000d3b3d7c24 */ /* 0x040fe2000f8e0200 */
[----:B------:R-:W-:Y:S01]  /*12440*/  SHF.R.S32.HI R0, RZ, 0x1f, R17 ;  /* 0x0000001fff007819 */ /* 0x000fe20000011411 */
[----:B------:R-:W-:-:S04]  /*12450*/  IMAD.WIDE.U32 R56, R59, UR12, R56 ;  /* 0x0000000c3b387c25 */ /* 0x000fc8000f8e0038 */
[----:B------:R-:W-:Y:S02]  /*12460*/  IMAD R2, R0, UR10, RZ ;  /* 0x0000000a00027c24 */ /* 0x000fe4000f8e02ff */
[----:B------:R-:W-:Y:S02]  /*12470*/  VIADD R18, R232, UR17 ;  /* 0x00000011e8127c36 */ /* 0x000fe40008000000 */
[----:B------:R-:W-:Y:S02]  /*12480*/  IMAD.IADD R57, R57, 0x1, R61 ;  /* 0x0000000139397824 */ /* 0x000fe400078e023d */
[C---:B------:R-:W-:Y:S02]  /*12490*/  IMAD R59, R17.reuse, UR11, R2 ;  /* 0x0000000b113b7c24 */ /* 0x040fe4000f8e0202 */
[C---:B------:R-:W-:Y:S01]  /*124a0*/  VIADD R2, R18.reuse, 0x40 ;  /* 0x0000004012027836 */ /* 0x040fe20000000000 */
[----:B------:R-:W-:Y:S01]  /*124b0*/  UIADD3 UR8, UR8, 0x36820, URZ ;  /* 0x0003682008087890 */ /* 0x000fe2000fffe03f */
[----:B------:R-:W-:Y:S01]  /*124c0*/  IMAD.WIDE.U32 R56, R17, UR10, R56 ;  /* 0x0000000a11387c25 */ /* 0x000fe2000f8e0038 */
[-C--:B------:R-:W-:Y:S01]  /*124d0*/  ISETP.GE.AND P2, PT, R18, R3.reuse, PT ;  /* 0x000000031200720c */ /* 0x080fe20003f46270 */
[----:B------:R-:W-:Y:S01]  /*124e0*/  ULDC.64 UR10, c[0x0][0xa80] ;  /* 0x0002a000000a7ab9 */ /* 0x000fe20000000a00 */
[----:B------:R-:W-:Y:S01]  /*124f0*/  ISETP.GE.AND P1, PT, R2, R3, PT ;  /* 0x000000030200720c */ /* 0x000fe20003f26270 */
[----:B------:R-:W-:Y:S01]  /*12500*/  IMAD.IADD R17, R57, 0x1, R59 ;  /* 0x0000000139117824 */ /* 0x000fe200078e023b */
[----:B------:R-:W-:Y:S01]  /*12510*/  UPRMT UR8, URZ, 0x654, UR8 ;  /* 0x000006543f087896 */ /* 0x000fe20008000008 */
[----:B------:R-:W-:Y:S01]  /*12520*/  LEA R2, P3, R56, UR10, 0x1 ;  /* 0x0000000a38027c11 */ /* 0x000fe2000f8608ff */
[----:B------:R-:W-:-:S03]  /*12530*/  VIADD R0, R18, 0x20 ;  /* 0x0000002012007836 */ /* 0x000fc60000000000 */
[----:B------:R-:W-:Y:S01]  /*12540*/  LEA.HI.X R17, R56, UR11, R17, 0x1, P3 ;  /* 0x0000000b38117c11 */ /* 0x000fe200098f0c11 */
[C---:B------:R-:W-:Y:S01]  /*12550*/  VIADD R65, R63.reuse, 0x40 ;  /* 0x000000403f417836 */ /* 0x040fe20000000000 */
[----:B------:R-:W-:Y:S01]  /*12560*/  ISETP.GE.AND P0, PT, R0, R3, PT ;  /* 0x000000030000720c */ /* 0x000fe20003f06270 */
[----:B------:R-:W-:Y:S01]  /*12570*/  VIADD R67, R63, 0x80 ;  /* 0x000000803f437836 */ /* 0x000fe20000000000 */
[----:B--2---:R-:W-:Y:S01]  /*12580*/  SYNCS.ARRIVE.TRANS64.RED.A1T0 RZ, [UR8], RZ ;  /* 0x000000ffffff79a7 */ /* 0x004fe20008100408 */
[----:B------:R0:W1:Y:S01]  /*12590*/  SHFL.IDX PT, R60, R2, RZ, 0x181f ;  /* 0x00181fff023c7589 */ /* 0x00006200000e0000 */
[----:B------:R-:W-:Y:S03]  /*125a0*/  BSSY B1, `(.L_x_5503) ;  /* 0x0000014000017945 */ /* 0x000fe60003800000 */
[----:B------:R0:W2:Y:S01]  /*125b0*/  SHFL.IDX PT, R0, R17, RZ, 0x181f ;  /* 0x00181fff11007589 */ /* 0x0000a200000e0000 */
[----:B------:R-:W-:-:S02]  /*125c0*/  SHF.R.S32.HI R62, RZ, 0x1f, R63 ;  /* 0x0000001fff3e7819 */ /* 0x000fc4000001143f */
        /* <DEDUP_REMOVED lines=17> */
.L_x_5504:
[----:B------:R-:W-:Y:S05]  /*126e0*/  BSYNC B1 ;  /* 0x0000000000017941 */ /* 0x000fea0003800000 */
.L_x_5503:
[----:B--2---:R2:W4:Y:S01]  /*126f0*/  SHFL.IDX PT, R0, R17, 0x1, 0x181f ;  /* 0x00381f0011007f89 */ /* 0x00452200000e0000 */
[----:B------:R-:W-:Y:S03]  /*12700*/  BSSY B1, `(.L_x_5505) ;  /* 0x0000011000017945 */ /* 0x000fe60003800000 */
[----:B---3-5:R2:W3:Y:S01]  /*12710*/  SHFL.IDX PT, R24, R2, 0x1, 0x181f ;  /* 0x00381f0002187f89 */ /* 0x0284e200000e0000 */
[----:B------:R-:W-:Y:S05]  /*12720*/  @P0 BRA `(.L_x_5506) ;  /* 0x0000000000380947 */ /* 0x000fea0003800000 */
[----:B------:R-:W-:Y:S01]  /*12730*/  ULDC UR4, c[0x0][0xac8] ;  /* 0x0002b20000047ab9 */ /* 0x000fe20000000800 */
[----:B------:R-:W-:Y:S01]  /*12740*/  ULDC.64 UR8, c[0x0][0x208] ;  /* 0x0000820000087ab9 */ /* 0x000fe20000000a00 */
[----:B------:R-:W-:Y:S02]  /*12750*/  ISETP.GE.AND P4, PT, R63, UR4, PT ;  /* 0x000000043f007c0c */ /* 0x000fe4000bf86270 */
[----:B------:R-:W-:Y:S02]  /*12760*/  ISETP.GE.AND P5, PT, R65, UR4, PT ;  /* 0x0000000441007c0c */ /* 0x000fe4000bfa6270 */
[----:B------:R-:W-:-:S09]  /*12770*/  ISETP.GE.AND P6, PT, R67, UR4, PT ;  /* 0x0000000443007c0c */ /* 0x000fd2000bfc6270 */
[-C--:B---3--:R-:W-:Y:S02]  /*12780*/  @!P4 LEA R4, P0, R63, R24.reuse, 0x1 ;  /* 0x000000183f04c211 */ /* 0x088fe400078008ff */
        /* <DEDUP_REMOVED lines=8> */
.L_x_5506:
[----:B------:R-:W-:Y:S05]  /*12810*/  BSYNC B1 ;  /* 0x0000000000017941 */ /* 0x000fea0003800000 */
.L_x_5505:
[----:B----4-:R4:W0:Y:S01]  /*12820*/  SHFL.IDX PT, R0, R17, 0x2, 0x181f ;  /* 0x00581f0011007f89 */ /* 0x01082200000e0000 */
[----:B------:R-:W-:Y:S03]  /*12830*/  BSSY B1, `(.L_x_5507) ;  /* 0x0000011000017945 */ /* 0x000fe60003800000 */
[----:B---3--:R4:W3:Y:S01]  /*12840*/  SHFL.IDX PT, R8, R2, 0x2, 0x181f ;  /* 0x00581f0002087f89 */ /* 0x0088e200000e0000 */
        /* <DEDUP_REMOVED lines=15> */
.L_x_5508:
[----:B------:R-:W-:Y:S05]  /*12940*/  BSYNC B1 ;  /* 0x0000000000017941 */ /* 0x000fea0003800000 */
.L_x_5507:
[----:B0-----:R-:W-:Y:S01]  /*12950*/  VIADD R0, R18, 0x60 ;  /* 0x0000006012007836 */ /* 0x001fe20000000000 */
[----:B--2-4-:R-:W4:Y:S04]  /*12960*/  SHFL.IDX PT, R17, R17, 0x3, 0x181f ;  /* 0x00781f0011117f89 */ /* 0x014f2800000e0000 */
[----:B------:R-:W-:Y:S01]  /*12970*/  ISETP.GE.AND P0, PT, R0, R3, PT ;  /* 0x000000030000720c */ /* 0x000fe20003f06270 */
[----:B------:R0:W2:-:S12]  /*12980*/  SHFL.IDX PT, R6, R2, 0x3, 0x181f ;  /* 0x00781f0002067f89 */ /* 0x00009800000e0000 */
[----:B0-----:R-:W-:Y:S05]  /*12990*/  @P0 BRA `(.L_x_5509) ;  /* 0x0000002000680947 */ /* 0x001fea0003800000 */
[----:B------:R-:W-:Y:S01]  /*129a0*/  ULDC UR4, c[0x0][0xac8] ;  /* 0x0002b20000047ab9 */ /* 0x000fe20000000800 */
[----:B------:R-:W-:Y:S01]  /*129b0*/  ULDC.64 UR8, c[0x0][0x208] ;  /* 0x0000820000087ab9 */ /* 0x000fe20000000a00 */
[----:B------:R-:W-:Y:S02]  /*129c0*/  ISETP.GE.AND P2, PT, R63, UR4, PT ;  /* 0x000000043f007c0c */ /* 0x000fe4000bf46270 */
[----:B------:R-:W-:-:S11]  /*129d0*/  ISETP.GE.AND P3, PT, R65, UR4, PT ;  /* 0x0000000441007c0c */ /* 0x000fd6000bf66270 */
[-C--:B--2---:R-:W-:Y:S02]  /*129e0*/  @!P2 LEA R2, P0, R63, R6.reuse, 0x1 ;  /* 0x000000063f02a211 */ /* 0x084fe400078008ff */
[----:B------:R-:W-:Y:S02]  /*129f0*/  @!P3 LEA R4, P1, R65, R6, 0x1 ;  /* 0x000000064104b211 */ /* 0x000fe400078208ff */
[-C--:B----4-:R-:W-:Y:S02]  /*12a00*/  @!P2 LEA.HI.X R3, R63, R17.reuse, R62, 0x1, P0 ;  /* 0x000000113f03a211 */ /* 0x090fe400000f0c3e */
        /* <DEDUP_REMOVED lines=10> */
.L_x_5502:
        /* <DEDUP_REMOVED lines=43> */
[----:B------:R-:W-:Y:S01]  /*12d60*/  IMAD R17, R17, R2, R14 ;  /* 0x0000000211117224 */ /* 0x000fe200078e020e */
[----:B------:R-:W-:Y:S01]  /*12d70*/  SHF.R.S32.HI R95, RZ, 0x1f, R224 ;  /* 0x0000001fff5f7819 */ /* 0x000fe200000114e0 */
        /* <DEDUP_REMOVED lines=26> */
[----:B------:R-:W-:Y:S01]  /*12f20*/  VIADD R7, R19, 0x20 ;  /* 0x0000002013077836 */ /* 0x000fe20000000000 */
[----:B------:R-:W-:Y:S01]  /*12f30*/  ISETP.GE.AND P4, PT, R231, UR4, PT ;  /* 0x00000004e7007c0c */ /* 0x000fe2000bf86270 */
[----:B------:R-:W-:Y:S01]  /*12f40*/  ULDC.64 UR8, c[0x0][0x208] ;  /* 0x0000820000087ab9 */ /* 0x000fe20000000a00 */
[----:B------:R-:W-:Y:S02]  /*12f50*/  ISETP.GE.AND P3, PT, R230, UR4, PT ;  /* 0x00000004e6007c0c */ /* 0x000fe4000bf66270 */
[----:B------:R-:W-:Y:S02]  /*12f60*/  ISETP.GE.AND P5, PT, R19, UR4, PT ;  /* 0x0000000413007c0c */ /* 0x000fe4000bfa6270 */
[----:B------:R-:W-:Y:S02]  /*12f70*/  ISETP.GE.AND P0, PT, R7, UR4, PT ;  /* 0x0000000407007c0c */ /* 0x000fe4000bf06270 */
[----:B------:R-:W-:-:S02]  /*12f80*/  ISETP.GE.AND P1, PT, R208, UR4, PT ;  /* 0x00000004d0007c0c */ /* 0x000fc4000bf26270 */
[----:B------:R-:W-:Y:S02]  /*12f90*/  SHF.R.S32.HI R9, RZ, 0x1f, R7 ;  /* 0x0000001fff097819 */ /* 0x000fe40000011407 */
[----:B------:R-:W-:Y:S02]  /*12fa0*/  SHF.R.S32.HI R17, RZ, 0x1f, R207 ;  /* 0x0000001fff117819 */ /* 0x000fe400000114cf */
[-C--:B-1----:R-:W-:Y:S02]  /*12fb0*/  @!P4 LEA R12, P6, R231, R4.reuse, 0x2 ;  /* 0x00000004e70cc211 */ /* 0x082fe400078c10ff */
[C---:B------:R-:W-:Y:S01]  /*12fc0*/  @!P3 LEA R14, P2, R230.reuse, R4, 0x2 ;  /* 0x00000004e60eb211 */ /* 0x040fe200078410ff */
[----:B--2---:R-:W-:Y:S01]  /*12fd0*/  @!P5 IMAD.WIDE R10, R19, 0x4, R4 ;  /* 0x00000004130ad825 */ /* 0x004fe200078e0204 */
[-C--:B------:R-:W-:Y:S02]  /*12fe0*/  @!P4 LEA.HI.X R13, R231, R5.reuse, R136, 0x2, P6 ;  /* 0x00000005e70dc211 */ /* 0x080fe400030f1488 */
[----:B------:R-:W-:-:S02]  /*12ff0*/  @!P3 LEA.HI.X R15, R230, R5, R135, 0x2, P2 ;  /* 0x00000005e60fb211 */ /* 0x000fc400010f1487 */
[----:B------:R-:W-:Y:S01]  /*13000*/  ISETP.GE.AND P2, PT, R207, UR4, PT ;  /* 0x00000004cf007c0c */ /* 0x000fe2000bf46270 */
[----:B------:R1:W-:Y:S01]  /*13010*/  @!P5 ST.E.64 desc[UR8][R10.64], R24 ;  /* 0x000000180a00d985 */ /* 0x0003e2000c101b08 */
[CC--:B------:R-:W-:Y:S02]  /*13020*/  @!P0 LEA R8, P6, R7.reuse, R4.reuse, 0x2 ;  /* 0x0000000407088211 */ /* 0x0c0fe400078c10ff */
[----:B------:R-:W-:Y:S01]  /*13030*/  @!P1 LEA R22, P5, R208, R4, 0x2 ;  /* 0x00000004d0169211 */ /* 0x000fe200078a10ff */
[----:B------:R2:W-:Y:S01]  /*13040*/  @!P4 ST.E.64 desc[UR8][R12.64], R28 ;  /* 0x0000001c0c00c985 */ /* 0x0005e2000c101b08 */
[----:B------:R-:W-:Y:S02]  /*13050*/  @!P0 LEA.HI.X R9, R7, R5, R9, 0x2, P6 ;  /* 0x0000000507098211 */ /* 0x000fe400030f1409 */
[----:B------:R-:W-:Y:S01]  /*13060*/  SHF.R.S32.HI R7, RZ, 0x1f, R208 ;  /* 0x0000001fff077819 */ /* 0x000fe200000114d0 */
[----:B------:R3:W-:Y:S01]  /*13070*/  @!P3 ST.E.64 desc[UR8][R14.64], R32 ;  /* 0x000000200e00b985 */ /* 0x0007e2000c101b08 */
[----:B------:R-:W-:-:S02]  /*13080*/  ISETP.GE.AND P3, PT, R229, UR4, PT ;  /* 0x00000004e5007c0c */ /* 0x000fc4000bf66270 */
[----:B------:R-:W-:Y:S02]  /*13090*/  ISETP.GE.AND P4, PT, R228, UR4, PT ;  /* 0x00000004e4007c0c */ /* 0x000fe4000bf86270 */
[-C--:B------:R-:W-:Y:S02]  /*130a0*/  @!P1 LEA.HI.X R23, R208, R5.reuse, R7, 0x2, P5 ;  /* 0x00000005d0179211 */ /* 0x080fe400028f1407 */
[----:B------:R-:W-:Y:S02]  /*130b0*/  ISETP.GE.AND P5, PT, R227, UR4, PT ;  /* 0x00000004e3007c0c */ /* 0x000fe4000bfa6270 */
[CC--:B------:R-:W-:Y:S01]  /*130c0*/  @!P2 LEA R84, P6, R207.reuse, R4.reuse, 0x2 ;  /* 0x00000004cf54a211 */ /* 0x0c0fe200078c10ff */
[----:B------:R-:W-:Y:S03]  /*130d0*/  @!P1 ST.E.64 desc[UR8][R22.64], R36 ;  /* 0x0000002416009985 */ /* 0x000fe6000c101b08 */
[----:B------:R-:W-:Y:S01]  /*130e0*/  @!P2 LEA.HI.X R85, R207, R5, R17, 0x2, P6 ;  /* 0x00000005cf55a211 */ /* 0x000fe200030f1411 */
[----:B------:R4:W-:Y:S01]  /*130f0*/  @!P0 ST.E.64 desc[UR8][R8.64], R40 ;  /* 0x0000002808008985 */ /* 0x0009e2000c101b08 */
[----:B-1----:R-:W-:-:S02]  /*13100*/  @!P3 LEA R10, P1, R229, R4, 0x2 ;  /* 0x00000004e50ab211 */ /* 0x002fc400078210ff */
[----:B------:R-:W-:Y:S01]  /*13110*/  ISETP.GE.AND P0, PT, R226, UR4, PT ;  /* 0x00000004e2007c0c */ /* 0x000fe2000bf06270 */
[----:B------:R-:W-:Y:S01]  /*13120*/  @!P2 ST.E.64 desc[UR8][R84.64], R44 ;  /* 0x0000002c5400a985 */ /* 0x000fe2000c101b08 */
[-C--:B------:R-:W-:Y:S02]  /*13130*/  @!P3 LEA.HI.X R11, R229, R5.reuse, R134, 0x2, P1 ;  /* 0x00000005e50bb211 */ /* 0x080fe400008f1486 */
[----:B------:R-:W-:Y:S02]  /*13140*/  ISETP.GE.AND P1, PT, R225, UR4, PT ;  /* 0x00000004e1007c0c */ /* 0x000fe4000bf26270 */
[CC--:B--2---:R-:W-:Y:S01]  /*13150*/  @!P4 LEA R12, P2, R228.reuse, R4.reuse, 0x2 ;  /* 0x00000004e40cc211 */ /* 0x0c4fe200078410ff */
[----:B------:R1:W-:Y:S01]  /*13160*/  @!P3 ST.E.64 desc[UR8][R10.64], R48 ;  /* 0x000000300a00b985 */ /* 0x0003e2000c101b08 */
[----:B---3--:R-:W-:Y:S02]  /*13170*/  @!P5 LEA R14, P6, R227, R4, 0x2 ;  /* 0x00000004e30ed211 */ /* 0x008fe400078c10ff */
[----:B------:R-:W-:-:S02]  /*13180*/  @!P4 LEA.HI.X R13, R228, R5, R133, 0x2, P2 ;  /* 0x00000005e40dc211 */ /* 0x000fc400010f1485 */
[----:B------:R-:W-:Y:S02]  /*13190*/  ISETP.GE.AND P2, PT, R224, UR4, PT ;  /* 0x00000004e0007c0c */ /* 0x000fe4000bf46270 */
[----:B------:R-:W-:Y:S01]  /*131a0*/  @!P5 LEA.HI.X R15, R227, R5, R132, 0x2, P6 ;  /* 0x00000005e30fd211 */ /* 0x000fe200030f1484 */
[----:B------:R2:W-:Y:S01]  /*131b0*/  @!P4 ST.E.64 desc[UR8][R12.64], R52 ;  /* 0x000000340c00c985 */ /* 0x0005e2000c101b08 */
[-C--:B----4-:R-:W-:Y:S02]  /*131c0*/  @!P0 LEA R8, P6, R226, R4.reuse, 0x2 ;  /* 0x00000004e2088211 */ /* 0x090fe400078c10ff */
[----:B------:R-:W-:Y:S01]  /*131d0*/  @!P1 LEA R22, P3, R225, R4, 0x2 ;  /* 0x00000004e1169211 */ /* 0x000fe200078610ff */
[----:B------:R3:W-:Y:S01]  /*131e0*/  @!P5 ST.E.64 desc[UR8][R14.64], R56 ;  /* 0x000000380e00d985 */ /* 0x0007e2000c101b08 */
[----:B------:R-:W-:Y:S02]  /*131f0*/  ISETP.GE.AND P5, PT, R223, UR4, PT ;  /* 0x00000004df007c0c */ /* 0x000fe4000bfa6270 */
[----:B------:R-:W-:-:S02]  /*13200*/  ISETP.GE.AND P4, PT, R222, UR4, PT ;  /* 0x00000004de007c0c */ /* 0x000fc4000bf86270 */
[-C--:B------:R-:W-:Y:S02]  /*13210*/  @!P1 LEA.HI.X R23, R225, R5.reuse, R130, 0x2, P3 ;  /* 0x00000005e1179211 */ /* 0x080fe400018f1482 */
[----:B------:R-:W-:Y:S02]  /*13220*/  ISETP.GE.AND P3, PT, R221, UR4, PT ;  /* 0x00000004dd007c0c */ /* 0x000fe4000bf66270 */
[----:B------:R-:W-:Y:S02]  /*13230*/  @!P0 LEA.HI.X R9, R226, R5, R131, 0x2, P6 ;  /* 0x00000005e2098211 */ /* 0x000fe400030f1483 */
[----:B------:R-:W-:-:S03]  /*13240*/  @!P2 LEA R24, P6, R224, R4, 0x2 ;  /* 0x00000004e018a211 */ /* 0x000fc600078c10ff */
[----:B------:R4:W-:Y:S01]  /*13250*/  @!P0 ST.E.64 desc[UR8][R8.64], R60 ;  /* 0x0000003c08008985 */ /* 0x0009e2000c101b08 */
[-C--:B------:R-:W-:Y:S02]  /*13260*/  @!P2 LEA.HI.X R25, R224, R5.reuse, R95, 0x2, P6 ;  /* 0x00000005e019a211 */ /* 0x080fe400030f145f */
[CC--:B-1----:R-:W-:Y:S01]  /*13270*/  @!P5 LEA R10, P6, R223.reuse, R4.reuse, 0x2 ;  /* 0x00000004df0ad211 */ /* 0x0c2fe200078c10ff */
[----:B------:R1:W-:Y:S01]  /*13280*/  @!P1 ST.E.64 desc[UR8][R22.64], R64 ;  /* 0x0000004016009985 */ /* 0x0003e2000c101b08 */
[-C--:B--2---:R-:W-:Y:S02]  /*13290*/  @!P4 LEA R12, P0, R222, R4.reuse, 0x2 ;  /* 0x00000004de0cc211 */ /* 0x084fe400078010ff */
[----:B------:R-:W-:Y:S01]  /*132a0*/  @!P5 LEA.HI.X R11, R223, R5, R94, 0x2, P6 ;  /* 0x00000005df0bd211 */ /* 0x000fe200030f145e */
[----:B------:R2:W-:Y:S01]  /*132b0*/  @!P2 ST.E.64 desc[UR8][R24.64], R68 ;  /* 0x000000441800a985 */ /* 0x0005e2000c101b08 */
[----:B------:R-:W-:Y:S02]  /*132c0*/  ISETP.GE.AND P2, PT, R220, UR4, PT ;  /* 0x00000004dc007c0c */ /* 0x000fe4000bf46270 */
[----:B---3--:R-:W-:Y:S01]  /*132d0*/  @!P3 LEA R14, P6, R221, R4, 0x2 ;  /* 0x00000004dd0eb211 */ /* 0x008fe200078c10ff */
[----:B------:R3:W-:Y:S01]  /*132e0*/  @!P5 ST.E.64 desc[UR8][R10.64], R72 ;  /* 0x000000480a00d985 */ /* 0x0007e2000c101b08 */
[----:B------:R-:W-:-:S02]  /*132f0*/  ISETP.GE.AND P1, PT, R219, UR4, PT ;  /* 0x00000004db007c0c */ /* 0x000fc4000bf26270 */
[-C--:B------:R-:W-:Y:S02]  /*13300*/  @!P4 LEA.HI.X R13, R222, R5.reuse, R93, 0x2, P0 ;  /* 0x00000005de0dc211 */ /* 0x080fe400000f145d */
[----:B------:R-:W-:Y:S02]  /*13310*/  ISETP.GE.AND P0, PT, R218, UR4, PT ;  /* 0x00000004da007c0c */ /* 0x000fe4000bf06270 */
[----:B------:R-:W-:Y:S01]  /*13320*/  @!P3 LEA.HI.X R15, R221, R5, R92, 0x2, P6 ;  /* 0x00000005dd0fb211 */ /* 0x000fe200030f145c */
[----:B------:R5:W-:Y:S02]  /*13330*/  @!P4 ST.E.64 desc[UR8][R12.64], R76 ;  /* 0x0000004c0c00c985 */ /* 0x000be4000c101b08 */
[----:B----4-:R-:W-:Y:S02]  /*13340*/  @!P2 LEA R8, P4, R220, R4, 0x2 ;  /* 0x00000004dc08a211 */ /* 0x010fe400078810ff */
[----:B------:R-:W-:Y:S01]  /*13350*/  @!P3 ST.E.64 desc[UR8][R14.64], R80 ;  /* 0x000000500e00b985 */ /* 0x000fe2000c101b08 */
[----:B------:R-:W-:-:S02]  /*13360*/  ISETP.GE.AND P3, PT, R217, UR4, PT ;  /* 0x00000004d9007c0c */ /* 0x000fc4000bf66270 */
[CC--:B-1----:R-:W-:Y:S02]  /*13370*/  @!P1 LEA R22, P5, R219.reuse, R4.reuse, 0x2 ;  /* 0x00000004db169211 */ /* 0x0c2fe400078a10ff */
[-C--:B------:R-:W-:Y:S02]  /*13380*/  @!P2 LEA.HI.X R9, R220, R5.reuse, R91, 0x2, P4 ;  /* 0x00000005dc09a211 */ /* 0x080fe400020f145b */
[----:B--2---:R-:W-:Y:S02]  /*13390*/  @!P0 LEA R24, P6, R218, R4, 0x2 ;  /* 0x00000004da188211 */ /* 0x004fe400078c10ff */
[----:B------:R-:W-:Y:S01]  /*133a0*/  ISETP.GE.AND P4, PT, R216, UR4, PT ;  /* 0x00000004d8007c0c */ /* 0x000fe2000bf86270 */
[----:B------:R1:W-:Y:S01]  /*133b0*/  @!P2 ST.E.64 desc[UR8][R8.64], R20 ;  /* 0x000000140800a985 */ /* 0x0003e2000c101b08 */
[-C--:B------:R-:W-:Y:S02]  /*133c0*/  @!P1 LEA.HI.X R23, R219, R5.reuse, R90, 0x2, P5 ;  /* 0x00000005db179211 */ /* 0x080fe400028f145a */
[----:B------:R-:W-:-:S02]  /*133d0*/  @!P0 LEA.HI.X R25, R218, R5, R89, 0x2, P6 ;  /* 0x00000005da198211 */ /* 0x000fc400030f1459 */
[----:B------:R-:W-:Y:S01]  /*133e0*/  ISETP.GE.AND P2, PT, R215, UR4, PT ;  /* 0x00000004d7007c0c */ /* 0x000fe2000bf46270 */
[----:B------:R4:W-:Y:S01]  /*133f0*/  @!P1 ST.E.64 desc[UR8][R22.64], R120 ;  /* 0x0000007816009985 */ /* 0x0009e2000c101b08 */
[----:B---3--:R-:W-:Y:S02]  /*13400*/  @!P3 LEA R10, P5, R217, R4, 0x2 ;  /* 0x00000004d90ab211 */ /* 0x008fe400078a10ff */
[----:B------:R-:W-:Y:S01]  /*13410*/  ISETP.GE.AND P1, PT, R214, UR4, PT ;  /* 0x00000004d6007c0c */ /* 0x000fe2000bf26270 */
[----:B------:R4:W-:Y:S01]  /*13420*/  @!P0 ST.E.64 desc[UR8][R24.64], R122 ;  /* 0x0000007a18008985 */ /* 0x0009e2000c101b08 */
[----:B------:R-:W-:Y:S02]  /*13430*/  ISETP.GE.AND P0, PT, R213, UR4, PT ;  /* 0x00000004d5007c0c */ /* 0x000fe4000bf06270 */
[----:B------:R-:W-:Y:S02]  /*13440*/  @!P3 LEA.HI.X R11, R217, R5, R88, 0x2, P5 ;  /* 0x00000005d90bb211 */ /* 0x000fe400028f1458 */
[----:B------:R-:W-:-:S02]  /*13450*/  ISETP.GE.AND P5, PT, R212, UR4, PT ;  /* 0x00000004d4007c0c */ /* 0x000fc4000bfa6270 */
[CC--:B-----5:R-:W-:Y:S01]  /*13460*/  @!P4 LEA R12, P6, R216.reuse, R4.reuse, 0x2 ;  /* 0x00000004d80cc211 */ /* 0x0e0fe200078c10ff */
[----:B------:R4:W-:Y:S01]  /*13470*/  @!P3 ST.E.64 desc[UR8][R10.64], R96 ;  /* 0x000000600a00b985 */ /* 0x0009e2000c101b08 */
[CC--:B-1----:R-:W-:Y:S02]  /*13480*/  @!P2 LEA R8, P3, R215.reuse, R4.reuse, 0x2 ;  /* 0x00000004d708a211 */ /* 0x0c2fe400078610ff */
[-C--:B------:R-:W-:Y:S02]  /*13490*/  @!P4 LEA.HI.X R13, R216, R5.reuse, R87, 0x2, P6 ;  /* 0x00000005d80dc211 */ /* 0x080fe400030f1457 */
[-C--:B------:R-:W-:Y:S02]  /*134a0*/  @!P1 LEA R14, P6, R214, R4.reuse, 0x2 ;  /* 0x00000004d60e9211 */ /* 0x080fe400078c10ff */
[----:B------:R-:W-:Y:S01]  /*134b0*/  @!P2 LEA.HI.X R9, R215, R5, R86, 0x2, P3 ;  /* 0x00000005d709a211 */ /* 0x000fe200018f1456 */
[----:B------:R4:W-:Y:S01]  /*134c0*/  @!P4 ST.E.64 desc[UR8][R12.64], R100 ;  /* 0x000000640c00c985 */ /* 0x0009e2000c101b08 */
[----:B------:R-:W-:-:S02]  /*134d0*/  @!P0 LEA R20, P4, R213, R4, 0x2 ;  /* 0x00000004d5148211 */ /* 0x000fc400078810ff */
        /* <DEDUP_REMOVED lines=8> */
.L_x_5511:
[----:B------:R-:W-:Y:S05]  /*13560*/  BSYNC B1 ;  /* 0x0000000000017941 */ /* 0x000fea0003800000 */
.L_x_5510:
[----:B------:R-:W-:Y:S01]  /*13570*/  ISETP.GE.AND P0, PT, R6, R3, PT ;  /* 0x000000030600720c */ /* 0x000fe20003f06270 */
[----:B--2-4-:R2:W3:Y:S04]  /*13580*/  SHFL.IDX PT, R5, R2, 0x1, 0x1c1f ;  /* 0x003c1f0002057f89 */ /* 0x0144e800000e0000 */
[----:B-1----:R2:W1:Y:S08]  /*13590*/  SHFL.IDX PT, R4, R0, 0x1, 0x1c1f ;  /* 0x003c1f0000047f89 */ /* 0x00247000000e0000 */
[----:B--2---:R-:W-:Y:S05]  /*135a0*/  @P0 BRA `(.L_x_5509) ;  /* 0x0000001400640947 */ /* 0x004fea0003800000 */
        /* <DEDUP_REMOVED lines=9> */
[----:B0-----:R-:W-:Y:S02]  /*13640*/  SHF.R.S32.HI R0, RZ, 0x1f, R13 ;  /* 0x0000001fff007819 */ /* 0x001fe4000001140d */
[-C--:B-1----:R-:W-:Y:S01]  /*13650*/  @!P2 LEA R6, P0, R231, R4.reuse, 0x2 ;  /* 0x00000004e706a211 */ /* 0x082fe200078010ff */
[----:B---3--:R-:W-:Y:S02]  /*13660*/  @!P1 IMAD.WIDE R2, R19, 0x4, R4 ;  /* 0x0000000413029825 */ /* 0x008fe400078e0204 */
[----:B------:R-:W-:Y:S02]  /*13670*/  @!P5 LEA R8, P6, R230, R4, 0x2 ;  /* 0x00000004e608d211 */ /* 0x000fe400078c10ff */
[----:B------:R-:W-:Y:S01]  /*13680*/  @!P2 LEA.HI.X R7, R231, R5, R136, 0x2, P0 ;  /* 0x00000005e707a211 */ /* 0x000fe200000f1488 */
[----:B------:R0:W-:Y:S01]  /*13690*/  @!P1 ST.E.64 desc[UR8][R2.64], R26 ;  /* 0x0000001a02009985 */ /* 0x0001e2000c101b08 */
[----:B------:R-:W-:-:S02]  /*136a0*/  ISETP.GE.AND P0, PT, R207, UR4, PT ;  /* 0x00000004cf007c0c */ /* 0x000fc4000bf06270 */
[-C--:B------:R-:W-:Y:S01]  /*136b0*/  @!P5 LEA.HI.X R9, R230, R5.reuse, R135, 0x2, P6 ;  /* 0x00000005e609d211 */ /* 0x080fe200030f1487 */
[----:B------:R1:W-:Y:S01]  /*136c0*/  @!P2 ST.E.64 desc[UR8][R6.64], R30 ;  /* 0x0000001e0600a985 */ /* 0x0003e2000c101b08 */
[CC--:B------:R-:W-:Y:S02]  /*136d0*/  @!P4 LEA R10, P2, R208.reuse, R4.reuse, 0x2 ;  /* 0x00000004d00ac211 */ /* 0x0c0fe400078410ff */
[----:B------:R-:W-:Y:S01]  /*136e0*/  ISETP.GE.AND P1, PT, R229, UR4, PT ;  /* 0x00000004e5007c0c */ /* 0x000fe2000bf26270 */
[----:B------:R2:W-:Y:S01]  /*136f0*/  @!P5 ST.E.64 desc[UR8][R8.64], R34 ;  /* 0x000000220800d985 */ /* 0x0005e2000c101b08 */
[-C--:B------:R-:W-:Y:S02]  /*13700*/  @!P4 LEA.HI.X R11, R208, R5.reuse, R11, 0x2, P2 ;  /* 0x00000005d00bc211 */ /* 0x080fe400010f140b */
[C---:B------:R-:W-:Y:S02]  /*13710*/  @!P3 LEA R12, P6, R13.reuse, R4, 0x2 ;  /* 0x000000040d0cb211 */ /* 0x040fe400078c10ff */
[----:B------:R-:W-:Y:S01]  /*13720*/  ISETP.GE.AND P2, PT, R228, UR4, PT ;  /* 0x00000004e4007c0c */ /* 0x000fe2000bf46270 */
[----:B------:R3:W-:Y:S01]  /*13730*/  @!P4 ST.E.64 desc[UR8][R10.64], R38 ;  /* 0x000000260a00c985 */ /* 0x0007e2000c101b08 */
[----:B------:R-:W-:-:S02]  /*13740*/  @!P3 LEA.HI.X R13, R13, R5, R0, 0x2, P6 ;  /* 0x000000050d0db211 */ /* 0x000fc400030f1400 */
[----:B------:R-:W-:Y:S02]  /*13750*/  SHF.R.S32.HI R0, RZ, 0x1f, R207 ;  /* 0x0000001fff007819 */ /* 0x000fe400000114cf */
[-C--:B0-----:R-:W-:Y:S01]  /*13760*/  @!P0 LEA R2, P4, R207, R4.reuse, 0x2 ;  /* 0x00000004cf028211 */ /* 0x081fe200078810ff */
[----:B------:R0:W-:Y:S01]  /*13770*/  @!P3 ST.E.64 desc[UR8][R12.64], R42 ;  /* 0x0000002a0c00b985 */ /* 0x0001e2000c101b08 */
[----:B------:R-:W-:Y:S02]  /*13780*/  ISETP.GE.AND P3, PT, R227, UR4, PT ;  /* 0x00000004e3007c0c */ /* 0x000fe4000bf66270 */
[----:B------:R-:W-:Y:S02]  /*13790*/  @!P0 LEA.HI.X R3, R207, R5, R0, 0x2, P4 ;  /* 0x00000005cf038211 */ /* 0x000fe400020f1400 */
        /* <DEDUP_REMOVED lines=9> */
[----:B---3--:R-:W-:Y:S01]  /*13830*/  @!P4 LEA R10, P0, R226, R4, 0x2 ;  /* 0x00000004e20ac211 */ /* 0x008fe200078010ff */
        /* <DEDUP_REMOVED lines=11> */
[-C--:B----4-:R-:W-:Y:S02]  /*138f0*/  @!P1 LEA R6, P3, R223, R4.reuse, 0x2 ;  /* 0x00000004df069211 */ /* 0x090fe400078610ff */
        /* <DEDUP_REMOVED lines=51> */
.L_x_5500:
        /* <DEDUP_REMOVED lines=39> */
.L_x_5512:
        /* <DEDUP_REMOVED lines=64> */
.L_x_5514:
[----:B------:R-:W-:Y:S05]  /*142a0*/  BSYNC B1 ;  /* 0x0000000000017941 */ /* 0x000fea0003800000 */
.L_x_5513:
        /* <DEDUP_REMOVED lines=14> */
[----:B------:R-:W-:Y:S02]  /*14390*/  ULDC.64 UR10, c[0x0][0xae8] ;  /* 0x0002ba00000a7ab9 */ /* 0x000fe40000000a00 */
[----:B------:R-:W-:Y:S01]  /*143a0*/  UIMAD.WIDE.U32 UR8, UR17, UR10, UR8 ;  /* 0x0000000a110872a5 */ /* 0x000fe2000f8e0008 */
[----:B------:R-:W-:Y:S02]  /*143b0*/  VIADD R6, R2, UR16 ;  /* 0x0000001002067c36 */ /* 0x000fe40008000000 */
[----:B------:R-:W-:Y:S01]  /*143c0*/  VIADD R8, R232, UR16 ;  /* 0x00000010e8087c36 */ /* 0x000fe20008000000 */
[----:B------:R-:W-:Y:S01]  /*143d0*/  UIMAD UR9, UR17, UR11, UR9 ;  /* 0x0000000b110972a4 */ /* 0x000fe2000f8e0209 */
[----:B0-----:R-:W-:Y:S02]  /*143e0*/  IMAD.MOV.U32 R5, RZ, RZ, R6 ;  /* 0x000000ffff057224 */ /* 0x001fe400078e0006 */
[----:B------:R-:W-:Y:S01]  /*143f0*/  ULDC.64 UR10, c[0x0][0xaf0] ;  /* 0x0002bc00000a7ab9 */ /* 0x000fe20000000a00 */
[----:B-1----:R-:W-:Y:S01]  /*14400*/  ISETP.NE.AND P0, PT, R11, 0x1, PT ;  /* 0x000000010b00780c */ /* 0x002fe20003f05270 */
[----:B------:R-:W-:-:S04]  /*14410*/  UIMAD UR13, UR13, UR10, URZ ;  /* 0x0000000a0d0d72a4 */ /* 0x000fc8000f8e023f */
[----:B------:R-:W-:Y:S02]  /*14420*/  UIMAD UR4, UR12, UR11, UR13 ;  /* 0x0000000b0c0472a4 */ /* 0x000fe4000f8e020d */
[----:B------:R-:W-:-:S03]  /*14430*/  UIMAD.WIDE.U32 UR12, UR12, UR10, UR8 ;  /* 0x0000000a0c0c72a5 */ /* 0x000fc6000f8e0008 */
[----:B------:R-:W-:Y:S01]  /*14440*/  ULDC.64 UR8, c[0x0][0xae0] ;  /* 0x0002b80000087ab9 */ /* 0x000fe20000000a00 */
[----:B------:R-:W-:Y:S02]  /*14450*/  UIADD3 UR4, UR13, UR4, URZ ;  /* 0x000000040d047290 */ /* 0x000fe4000fffe03f */
[----:B------:R-:W0:Y:S08]  /*14460*/  @P0 LDC R3, c[0x0][0xbec] ;  /* 0x0002fb00ff030b82 */ /* 0x000e300000000800 */
        /* <DEDUP_REMOVED lines=9> */
[----:B------:R-:W-:Y:S02]  /*14500*/  IMAD.U32 R2, RZ, RZ, UR12 ;  /* 0x0000000cff027e24 */ /* 0x000fe4000f8e00ff */
[C---:B------:R-:W-:Y:S01]  /*14510*/  IMAD R9, R5.reuse, UR9, R4 ;  /* 0x0000000905097c24 */ /* 0x040fe2000f8e0204 */
[----:B------:R-:W-:Y:S01]  /*14520*/  SHF.R.S32.HI R4, RZ, 0x1f, R7 ;  /* 0x0000001fff047819 */ /* 0x000fe20000011407 */
[----:B------:R-:W-:Y:S01]  /*14530*/  IMAD.WIDE.U32 R2, R5, UR8, R2 ;  /* 0x0000000805027c25 */ /* 0x000fe2000f8e0002 */
[----:B------:R-:W-:-:S03]  /*14540*/  ULDC.64 UR8, c[0x0][0xad8] ;  /* 0x0002b60000087ab9 */ /* 0x000fc60000000a00 */
[----:B------:R-:W-:Y:S02]  /*14550*/  IMAD.IADD R3, R3, 0x1, R9 ;  /* 0x0000000103037824 */ /* 0x000fe400078e0209 */
[----:B------:R-:W-:Y:S02]  /*14560*/  IMAD R6, R4, UR8, RZ ;  /* 0x0000000804067c24 */ /* 0x000fe4000f8e02ff */
[----:B-----5:R-:W-:Y:S02]  /*14570*/  IMAD R11, R0, R11, RZ ;  /* 0x0000000b000b7224 */ /* 0x020fe400078e02ff */
[C---:B------:R-:W-:Y:S02]  /*14580*/  VIADD R4, R8.reuse, 0x40 ;  /* 0x0000004008047836 */ /* 0x040fe40000000000 */
[C---:B------:R-:W-:Y:S01]  /*14590*/  IMAD R5, R7.reuse, UR9, R6 ;  /* 0x0000000907057c24 */ /* 0x040fe2000f8e0206 */
[-C--:B------:R-:W-:Y:S01]  /*145a0*/  ISETP.GE.AND P2, PT, R8, R11.reuse, PT ;  /* 0x0000000b0800720c */ /* 0x080fe20003f46270 */
[----:B------:R-:W-:Y:S01]  /*145b0*/  IMAD.WIDE.U32 R2, R7, UR8, R2 ;  /* 0x0000000807027c25 */ /* 0x000fe2000f8e0002 */
[----:B------:R-:W-:Y:S01]  /*145c0*/  ULDC.64 UR8, c[0x0][0xa80] ;  /* 0x0002a00000087ab9 */ /* 0x000fe20000000a00 */
[----:B------:R-:W-:-:S02]  /*145d0*/  ISETP.GE.AND P1, PT, R4, R11, PT ;  /* 0x0000000b0400720c */ /* 0x000fc40003f26270 */
[----:B------:R-:W-:Y:S01]  /*145e0*/  IMAD.IADD R3, R3, 0x1, R5 ;  /* 0x0000000103037824 */ /* 0x000fe200078e0205 */
[----:B------:R-:W-:Y:S01]  /*145f0*/  LEA R4, P3, R2, UR8, 0x1 ;  /* 0x0000000802047c11 */ /* 0x000fe2000f8608ff */
[----:B------:R-:W-:Y:S02]  /*14600*/  VIADD R0, R8, 0x20 ;  /* 0x0000002008007836 */ /* 0x000fe40000000000 */
[----:B------:R-:W-:Y:S01]  /*14610*/  IMAD.SHL.U32 R7, R205, 0x8, RZ ;  /* 0x00000008cd077824 */ /* 0x000fe200078e00ff */
[----:B------:R-:W-:Y:S02]  /*14620*/  LEA.HI.X R5, R2, UR9, R3, 0x1, P3 ;  /* 0x0000000902057c11 */ /* 0x000fe400098f0c03 */
[----:B------:R-:W-:Y:S01]  /*14630*/  ISETP.GE.AND P0, PT, R0, R11, PT ;  /* 0x0000000b0000720c */ /* 0x000fe20003f06270 */
[C---:B------:R-:W-:Y:S01]  /*14640*/  VIADD R9, R7.reuse, 0x80 ;  /* 0x0000008007097836 */ /* 0x040fe20000000000 */
[----:B------:R0:W1:Y:S01]  /*14650*/  SHFL.IDX PT, R2, R4, RZ, 0x181f ;  /* 0x00181fff04027589 */ /* 0x00006200000e0000 */
[----:B------:R-:W-:Y:S01]  /*14660*/  VIADD R13, R7, 0x40 ;  /* 0x00000040070d7836 */ /* 0x000fe20000000000 */
[----:B------:R-:W-:-:S02]  /*14670*/  SHF.R.S32.HI R10, RZ, 0x1f, R7 ;  /* 0x0000001fff0a7819 */ /* 0x000fc40000011407 */
        /* <DEDUP_REMOVED lines=18> */
.L_x_5516:
[----:B------:R-:W-:Y:S05]  /*147a0*/  BSYNC B1 ;  /* 0x0000000000017941 */ /* 0x000fea0003800000 */
.L_x_5515:
        /* <DEDUP_REMOVED lines=18> */
.L_x_5518:
[----:B------:R-:W-:Y:S05]  /*148d0*/  BSYNC B1 ;  /* 0x0000000000017941 */ /* 0x000fea0003800000 */
.L_x_5517:
        /* <DEDUP_REMOVED lines=18> */
.L_x_5520:
[----:B------:R-:W-:Y:S05]  /*14a00*/  BSYNC B1 ;  /* 0x0000000000017941 */ /* 0x000fea0003800000 */
.L_x_5519:
        /* <DEDUP_REMOVED lines=19> */
.L_x_5509:
[----:B------:R-:W-:Y:S05]  /*14b40*/  BSYNC B0 ;  /* 0x0000000000007941 */ /* 0x000fea0003800000 */
.L_x_5499:
[----:B------:R-:W-:Y:S02]  /*14b50*/  ULDC UR4, c[0x0][0xc3c] ;  /* 0x00030f0000047ab9 */ /* 0x000fe40000000800 */
[----:B------:R-:W-:-:S06]  /*14b60*/  UISETP.GE.AND UP0, UPT, UR7, UR4, UPT ;  /* 0x000000040700728c */ /* 0x000fcc000bf06270 */
[----:B------:R-:W-:-:S13]  /*14b70*/  PLOP3.LUT P0, PT, PT, PT, UP0, 0x80, 0x0 ;  /* 0x000000000000781c */ /* 0x000fda0003f0f008 */
[----:B------:R-:W-:Y:S05]  /*14b80*/  @!P0 BRA `(.L_x_5521) ;  /* 0xfffffec400508947 */ /* 0x000fea000383ffff */
[----:B------:R-:W-:Y:S05]  /*14b90*/  EXIT ;  /* 0x000000000000794d */ /* 0x000fea0003800000 */
.L_x_5462:
        /* <DEDUP_REMOVED lines=18> */
.L_x_5522:
[----:B0-----:R-:W0:Y:S01]  /*14cc0*/  S2R R0, SR_TID.X ;  /* 0x0000000000007919 */ /* 0x001e220000002100 */
[----:B------:R-:W-:Y:S01]  /*14cd0*/  ULDC UR4, c[0x0][0xc3c] ;  /* 0x00030f0000047ab9 */ /* 0x000fe20000000800 */
[----:B------:R-:W-:Y:S01]  /*14ce0*/  ULDC.64 UR6, c[0x0][0x208] ;  /* 0x0000820000067ab9 */ /* 0x000fe20000000a00 */
        /* <DEDUP_REMOVED lines=8> */
[----:B-1----:R-:W-:-:S04]  /*14d70*/  @!P1 IMAD.WIDE.U32 R2, R0, 0x4, R4 ;  /* 0x0000000400029825 */ /* 0x002fc800078e0004 */
[----:B------:R-:W-:-:S06]  /*14d80*/  IMAD.MOV.U32 R5, RZ, RZ, RZ ;  /* 0x000000ffff057224 */ /* 0x000fcc00078e00ff */
        /* <DEDUP_REMOVED lines=32> */
.L_x_5526:
        /* <DEDUP_REMOVED lines=40> */
.L_x_5524:
        /* <DEDUP_REMOVED lines=10> */
[----:B------:R-:W-:-:S06]  /*152b0*/  VIADD R8, R10, 0xffffffff ;  /* 0xffffffff0a087836 */ /* 0x000fcc0000000000 */
[----:B------:R3:W4:Y:S02]  /*152c0*/  SHFL.IDX PT, R8, R3, R8, 0x1f ;  /* 0x00001f0803087589 */ /* 0x00072400000e0000 */
.L_x_5527:
[----:B---34-:R-:W-:Y:S01]  /*152d0*/  IMAD R3, R8, UR5, R9 ;  /* 0x0000000508037c24 */ /* 0x018fe2000f8e0209 */
[----:B-1----:R-:W-:Y:S01]  /*152e0*/  ISETP.NE.AND P0, PT, R7, 0x1, PT ;  /* 0x000000010700780c */ /* 0x002fe20003f05270 */
[----:B------:R-:W-:-:S03]  /*152f0*/  VIADD R13, R10, UR4 ;  /* 0x000000040a0d7c36 */ /* 0x000fc60008000000 */
[----:B------:R1:W-:Y:S01]  /*15300*/  STL [R1], R3 ;  /* 0x0000000301007387 */ /* 0x0003e20000100800 */
[----:B0-----:R-:W-:-:S03]  /*15310*/  IADD3 R5, -R3, UR6, RZ ;  /* 0x0000000603057c10 */ /* 0x001fc6000fffe1ff */
[----:B------:R1:W-:Y:S05]  /*15320*/  STL [R1+0xc], R13 ;  /* 0x00000c0d01007387 */ /* 0x0003ea0000100800 */
[----:B------:R-:W-:Y:S05]  /*15330*/  @!P0 BRA `(.L_x_5528) ;  /* 0x0000000000e08947 */ /* 0x000fea0003800000 */
[----:B--2---:R-:W-:Y:S01]  /*15340*/  IABS R6, R4 ;  /* 0x0000000400067213 */ /* 0x004fe20000000000 */
[----:B------:R-:W-:Y:S01]  /*15350*/  IMAD.MOV.U32 R2, RZ, RZ, RZ ;  /* 0x000000ffff027224 */ /* 0x000fe200078e00ff */
[----:B------:R-:W-:Y:S02]  /*15360*/  IABS R8, R7 ;  /* 0x0000000700087213 */ /* 0x000fe40000000000 */
[----:B------:R-:W0:Y:S08]  /*15370*/  I2F.RP R9, R6 ;  /* 0x0000000600097306 */ /* 0x000e300000209400 */
[----:B------:R-:W-:Y:S08]  /*15380*/  I2F.RP R12, R8 ;  /* 0x00000008000c7306 */ /* 0x000ff00000209400 */
[----:B0-----:R-:W1:Y:S02]  /*15390*/  MUFU.RCP R9, R9 ;  /* 0x0000000900097308 */ /* 0x001e640000001000 */
[----:B-1----:R-:W-:-:S06]  /*153a0*/  VIADD R3, R9, 0xffffffe ;  /* 0x0ffffffe09037836 */ /* 0x002fcc0000000000 */
[----:B------:R-:W0:Y:S02]  /*153b0*/  F2I.FTZ.U32.TRUNC.NTZ R3, R3 ;  /* 0x0000000300037305 */ /* 0x000e24000021f000 */
[----:B0-----:R-:W-:-:S04]  /*153c0*/  IMAD.MOV R11, RZ, RZ, -R3 ;  /* 0x000000ffff0b7224 */ /* 0x001fc800078e0a03 */
[----:B------:R-:W-:-:S04]  /*153d0*/  IMAD R11, R11, R6, RZ ;  /* 0x000000060b0b7224 */ /* 0x000fc800078e02ff */
[----:B------:R-:W-:Y:S01]  /*153e0*/  IMAD.HI.U32 R10, R3, R11, R2 ;  /* 0x0000000b030a7227 */ /* 0x000fe200078e0002 */
[----:B------:R-:W-:Y:S01]  /*153f0*/  IABS R11, R5 ;  /* 0x00000005000b7213 */ /* 0x000fe20000000000 */
[----:B------:R-:W0:Y:S01]  /*15400*/  MUFU.RCP R2, R12 ;  /* 0x0000000c00027308 */ /* 0x000e220000001000 */
[----:B------:R-:W-:-:S03]  /*15410*/  IABS R3, R4 ;  /* 0x0000000400037213 */ /* 0x000fc60000000000 */
[----:B------:R-:W-:-:S04]  /*15420*/  IMAD.HI.U32 R9, R10, R11, RZ ;  /* 0x0000000b0a097227 */ /* 0x000fc800078e00ff */
[----:B------:R-:W-:-:S04]  /*15430*/  IMAD.MOV R14, RZ, RZ, -R3 ;  /* 0x000000ffff0e7224 */ /* 0x000fc800078e0a03 */
[----:B------:R-:W-:Y:S02]  /*15440*/  IMAD R11, R9, R14, R11 ;  /* 0x0000000e090b7224 */ /* 0x000fe400078e020b */
[----:B0-----:R-:W-:-:S03]  /*15450*/  VIADD R3, R2, 0xffffffe ;  /* 0x0ffffffe02037836 */ /* 0x001fc60000000000 */
[----:B------:R-:W-:Y:S01]  /*15460*/  ISETP.GT.U32.AND P1, PT, R6, R11, PT ;  /* 0x0000000b0600720c */ /* 0x000fe20003f24070 */
[----:B------:R-:W-:Y:S02]  /*15470*/  IMAD.MOV.U32 R2, RZ, RZ, RZ ;  /* 0x000000ffff027224 */ /* 0x000fe400078e00ff */
[----:B------:R-:W0:Y:S10]  /*15480*/  F2I.FTZ.U32.TRUNC.NTZ R3, R3 ;  /* 0x0000000300037305 */ /* 0x000e34000021f000 */
[----:B------:R-:W-:-:S02]  /*15490*/  @!P1 IMAD.IADD R11, R11, 0x1, -R6 ;  /* 0x000000010b0b9824 */ /* 0x000fc400078e0a06 */
[----:B------:R-:W-:Y:S01]  /*154a0*/  @!P1 VIADD R9, R9, 0x1 ;  /* 0x0000000109099836 */ /* 0x000fe20000000000 */
[----:B------:R-:W-:Y:S02]  /*154b0*/  ISETP.NE.AND P1, PT, R4, RZ, PT ;  /* 0x000000ff0400720c */ /* 0x000fe40003f25270 */
[----:B------:R-:W-:Y:S01]  /*154c0*/  ISETP.GE.U32.AND P0, PT, R11, R6, PT ;  /* 0x000000060b00720c */ /* 0x000fe20003f06070 */
[----:B0-----:R-:W-:-:S04]  /*154d0*/  IMAD.MOV R11, RZ, RZ, -R3 ;  /* 0x000000ffff0b7224 */ /* 0x001fc800078e0a03 */
[----:B------:R-:W-:-:S04]  /*154e0*/  IMAD R11, R11, R8, RZ ;  /* 0x000000080b0b7224 */ /* 0x000fc800078e02ff */
[----:B------:R-:W-:Y:S01]  /*154f0*/  IMAD.HI.U32 R6, R3, R11, R2 ;  /* 0x0000000b03067227 */ /* 0x000fe200078e0002 */
[----:B------:R-:W-:-:S03]  /*15500*/  LOP3.LUT R2, R5, R4, RZ, 0x3c, !PT ;  /* 0x0000000405027212 */ /* 0x000fc600078e3cff */
[----:B------:R-:W-:Y:S01]  /*15510*/  @P0 VIADD R9, R9, 0x1 ;  /* 0x0000000109090836 */ /* 0x000fe20000000000 */
[----:B------:R-:W-:Y:S02]  /*15520*/  ISETP.GE.AND P2, PT, R2, RZ, PT ;  /* 0x000000ff0200720c */ /* 0x000fe40003f46270 */
[----:B------:R-:W-:-:S05]  /*15530*/  IABS R2, R7 ;  /* 0x0000000700027213 */ /* 0x000fca0000000000 */
[----:B------:R-:W-:-:S06]  /*15540*/  IMAD.MOV R2, RZ, RZ, -R2 ;  /* 0x000000ffff027224 */ /* 0x000fcc00078e0a02 */
[----:B------:R-:W-:Y:S01]  /*15550*/  @!P2 IMAD.MOV R9, RZ, RZ, -R9 ;  /* 0x000000ffff09a224 */ /* 0x000fe200078e0a09 */
[----:B------:R-:W-:-:S04]  /*15560*/  @!P1 LOP3.LUT R9, RZ, R4, RZ, 0x33, !PT ;  /* 0x00000004ff099212 */ /* 0x000fc800078e33ff */
[----:B------:R-:W-:-:S05]  /*15570*/  IABS R3, R9 ;  /* 0x0000000900037213 */ /* 0x000fca0000000000 */
        /* <DEDUP_REMOVED lines=12> */
[--C-:B------:R-:W-:Y:S02]  /*15640*/  IMAD.MOV R2, RZ, RZ, -R6.reuse ;  /* 0x000000ffff027224 */ /* 0x100fe400078e0a06 */
[C---:B------:R-:W-:Y:S02]  /*15650*/  IMAD R6, R7.reuse, 0x1000000, R6 ;  /* 0x0100000007067824 */ /* 0x040fe400078e0206 */
[--C-:B------:R-:W-:Y:S02]  /*15660*/  IMAD R7, R7, R2, R9.reuse ;  /* 0x0000000207077224 */ /* 0x100fe400078e0209 */
[----:B------:R-:W-:Y:S02]  /*15670*/  IMAD.MOV R2, RZ, RZ, -R9 ;  /* 0x000000ffff027224 */ /* 0x000fe400078e0a09 */
[----:B------:R-:W-:Y:S02]  /*15680*/  IMAD R3, R7, 0x10000, R6 ;  /* 0x0001000007037824 */ /* 0x000fe400078e0206 */
[----:B------:R-:W-:-:S03]  /*15690*/  IMAD R2, R4, R2, R5 ;  /* 0x0000000204027224 */ /* 0x000fc600078e0205 */
[----:B------:R0:W-:Y:S01]  /*156a0*/  STL [R1+0x8], R3 ;  /* 0x0000080301007387 */ /* 0x0001e20000100800 */
[----:B------:R-:W-:Y:S05]  /*156b0*/  BRA `(.L_x_5529) ;  /* 0x0000000000f87947 */ /* 0x000fea0003800000 */
.L_x_5528:
[----:B-1----:R-:W0:Y:S01]  /*156c0*/  LDC.64 R2, c[0x0][0xc90] ;  /* 0x00032400ff027b82 */ /* 0x002e220000000a00 */
[----:B------:R-:W-:Y:S01]  /*156d0*/  ULDC.64 UR6, c[0x0][0x208] ;  /* 0x0000820000067ab9 */ /* 0x000fe20000000a00 */
[----:B0-----:R-:W-:-:S05]  /*156e0*/  IMAD.WIDE R2, R13, 0x4, R2 ;  /* 0x000000040d027825 */ /* 0x001fca00078e0202 */
[----:B------:R0:W2:Y:S02]  /*156f0*/  LDG.E R7, desc[UR6][R2.64] ;  /* 0x0000000602077981 */ /* 0x0000a4000c1e1900 */
        /* <DEDUP_REMOVED lines=29> */
[----:B------:R-:W-:-:S04]  /*158d0*/  VIADDMNMX R7, R10, UR5, R7, PT ;  /* 0x000000050a077c46 */ /* 0x000fc8000b800107 */
[-C--:B------:R-:W-:Y:S02]  /*158e0*/  IABS R9, R7.reuse ;  /* 0x0000000700097213 */ /* 0x080fe40000000000 */
        /* <DEDUP_REMOVED lines=11> */
[----:B------:R-:W-:Y:S02]  /*159a0*/  LOP3.LUT R3, R5, R7, RZ, 0x3c, !PT ;  /* 0x0000000705037212 */ /* 0x000fe400078e3cff */
[----:B------:R-:W-:Y:S01]  /*159b0*/  IADD3 R5, R8, 0x1000000, R5 ;  /* 0x0100000008057810 */ /* 0x000fe20007ffe005 */
        /* <DEDUP_REMOVED lines=10> */
[----:B------:R-:W-:Y:S01]  /*15a60*/  @!P1 LOP3.LUT R2, RZ, R7, RZ, 0x33, !PT ;  /* 0x00000007ff029212 */ /* 0x000fe200078e33ff */
[----:B------:R-:W-:-:S04]  /*15a70*/  IMAD.MOV R7, RZ, RZ, -R7 ;  /* 0x000000ffff077224 */ /* 0x000fc800078e0a07 */
[----:B------:R-:W-:-:S05]  /*15a80*/  IMAD R3, R2, R7, R5 ;  /* 0x0000000702037224 */ /* 0x000fca00078e0205 */
[----:B------:R1:W-:Y:S02]  /*15a90*/  STL [R1+0x8], R3 ;  /* 0x0000080301007387 */ /* 0x0003e40000100800 */
.L_x_5529:
[----:B01----:R-:W-:-:S05]  /*15aa0*/  LOP3.LUT R3, RZ, R2, RZ, 0x33, !PT ;  /* 0x00000002ff037212 */ /* 0x003fca00078e33ff */
[----:B------:R-:W-:-:S05]  /*15ab0*/  IMAD.IADD R2, R4, 0x1, R3 ;  /* 0x0000000104027824 */ /* 0x000fca00078e0203 */
[----:B------:R1:W-:Y:S01]  /*15ac0*/  STL [R1+0x4], R2 ;  /* 0x0000040201007387 */ /* 0x0003e20000100800 */
[----:B------:R-:W-:Y:S05]  /*15ad0*/  BRA `(.L_x_5530) ;  /* 0x0000000000107947 */ /* 0x000fea0003800000 */
.L_x_5525:
[----:B------:R-:W-:Y:S01]  /*15ae0*/  IMAD.U32 R2, RZ, RZ, UR6 ;  /* 0x00000006ff027e24 */ /* 0x000fe2000f8e00ff */
[----:B------:R0:W-:Y:S04]  /*15af0*/  STL [R1+0x4], RZ ;  /* 0x000004ff01007387 */ /* 0x0001e80000100800 */
[----:B------:R0:W-:Y:S04]  /*15b00*/  STL [R1+0x8], RZ ;  /* 0x000008ff01007387 */ /* 0x0001e80000100800 */
[----:B------:R0:W-:Y:S02]  /*15b10*/  STL [R1], R2 ;  /* 0x0000000201007387 */ /* 0x0001e40000100800 */
.L_x_5530:
        /* <DEDUP_REMOVED lines=10> */
.L_x_5523:
        /* <DEDUP_REMOVED lines=8> */
[----:B---3--:R-:W2:Y:S01]  /*15c40*/  S2R R5, SR_TID.X ;  /* 0x0000000000057919 */ /* 0x008ea20000002100 */
[----:B------:R-:W3:Y:S01]  /*15c50*/  S2UR UR5, SR_CgaCtaId ;  /* 0x00000000000579c3 */ /* 0x000ee20000008800 */
[----:B------:R-:W-:Y:S01]  /*15c60*/  UMOV UR4, 0x400 ;  /* 0x0000040000047882 */ /* 0x000fe20000000000 */
[----:B------:R-:W-:Y:S01]  /*15c70*/  BSSY B8, `(.L_x_5531) ;  /* 0x0000622000087945 */ /* 0x000fe20003800000 */
[----:B------:R-:W-:Y:S01]  /*15c80*/  IMAD.MOV.U32 R19, RZ, RZ, RZ ;  /* 0x000000ffff137224 */ /* 0x000fe200078e00ff */
[----:B------:R-:W-:Y:S01]  /*15c90*/  ULDC UR38, c[0x0][0xc] ;  /* 0x0000030000267ab9 */ /* 0x000fe20000000800 */
[----:B------:R-:W-:Y:S01]  /*15ca0*/  ULDC.64 UR36, c[0x0][0x198] ;  /* 0x0000660000247ab9 */ /* 0x000fe20000000a00 */
[----:B---3--:R-:W-:-:S06]  /*15cb0*/  ULEA UR4, UR5, UR4, 0x18 ;  /* 0x0000000405047291 */ /* 0x008fcc000f8ec03f */
[----:B------:R-:W-:Y:S01]  /*15cc0*/  IMAD.U32 R18, RZ, RZ, UR4 ;  /* 0x00000004ff127e24 */ /* 0x000fe2000f8e00ff */
[C---:B--2---:R-:W-:Y:S01]  /*15cd0*/  LOP3.LUT R4, R5.reuse, 0x7f, RZ, 0xc0, !PT ;  /* 0x0000007f05047812 */ /* 0x044fe200078ec0ff */
[----:B0-----:R-:W-:-:S05]  /*15ce0*/  IMAD.SHL.U32 R0, R5, 0x8, RZ ;  /* 0x0000000805007824 */ /* 0x001fca00078e00ff */
[C---:B-1----:R-:W-:Y:S02]  /*15cf0*/  LOP3.LUT R2, R0.reuse, 0x1f8, RZ, 0xc0, !PT ;  /* 0x000001f800027812 */ /* 0x042fe400078ec0ff */
        /* <DEDUP_REMOVED lines=14> */
.L_x_5639:
        /* <DEDUP_REMOVED lines=52> */
[----:B------:R-:W-:Y:S01]  /*16120*/  IMAD.MOV.U32 R10, RZ, RZ, R9 ;  /* 0x000000ffff0a7224 */ /* 0x000fe200078e0009 */
[----:B------:R-:W-:Y:S06]  /*16130*/  @P2 BRA `(.L_x_5532) ;  /* 0x0000000000182947 */ /* 0x000fec0003800000 */
[----:B------:R-:W-:Y:S05]  /*16140*/  @!P1 BRA `(.L_x_5532) ;  /* 0x0000000000149947 */ /* 0x000fea0003800000 */
[----:B------:R-:W-:Y:S02]  /*16150*/  ULDC.64 UR4, c[0x0][0x208] ;  /* 0x0000820000047ab9 */ /* 0x000fe40000000a00 */
[----:B------:R-:W2:Y:S04]  /*16160*/  LDG.E R7, desc[UR4][R2.64] ;  /* 0x0000000402077981 */ /* 0x000ea8000c1e1900 */
[----:B------:R-:W2:Y:S02]  /*16170*/  LDG.E R2, desc[UR4][R2.64+0x4] ;  /* 0x0000040402027981 */ /* 0x000ea4000c1e1900 */
[----:B--2---:R-:W-:-:S05]  /*16180*/  IMAD.IADD R10, R2, 0x1, -R7 ;  /* 0x00000001020a7824 */ /* 0x004fca00078e0a07 */
[----:B------:R1:W-:Y:S02]  /*16190*/  STL [R1+0x38], R10 ;  /* 0x0000380a01007387 */ /* 0x0003e40000100800 */
.L_x_5532:
[----:B------:R-:W0:Y:S01]  /*161a0*/  LDL.LU R3, [R1+0x8] ;  /* 0x0000080001037983 */ /* 0x000e220000300800 */
[----:B------:R-:W-:Y:S02]  /*161b0*/  ULDC.64 UR4, c[0x0][0xa20] ;  /* 0x0002880000047ab9 */ /* 0x000fe40000000a00 */
[----:B------:R-:W-:-:S04]  /*161c0*/  ISETP.NE.U32.AND P1, PT, RZ, UR4, PT ;  /* 0x00000004ff007c0c */ /* 0x000fc8000bf25070 */
[----:B------:R-:W-:Y:S02]  /*161d0*/  ISETP.NE.AND.EX P1, PT, RZ, UR5, PT, P1 ;  /* 0x00000005ff007c0c */ /* 0x000fe4000bf25310 */
[C---:B0-----:R-:W-:Y:S02]  /*161e0*/  LOP3.LUT R9, R3.reuse, 0xff000000, RZ, 0xc0, !PT ;  /* 0xff00000003097812 */ /* 0x041fe400078ec0ff */
        /* <DEDUP_REMOVED lines=14> */
.L_x_5533:
[----:B------:R-:W-:Y:S05]  /*162d0*/  @!P0 BRA `(.L_x_5534) ;  /* 0x0000000000108947 */ /* 0x000fea0003800000 */
[----:B------:R-:W-:Y:S02]  /*162e0*/  ULDC.64 UR4, c[0x0][0x208] ;  /* 0x0000820000047ab9 */ /* 0x000fe40000000a00 */
[----:B------:R-:W2:Y:S04]  /*162f0*/  LDG.E R6, desc[UR4][R4.64] ;  /* 0x0000000404067981 */ /* 0x000ea8000c1e1900 */
[----:B------:R-:W2:Y:S02]  /*16300*/  LDG.E R4, desc[UR4][R4.64+0x4] ;  /* 0x0000040404047981 */ /* 0x000ea4000c1e1900 */
[----:B--2---:R-:W-:-:S07]  /*16310*/  IMAD.IADD R6, R4, 0x1, -R6 ;  /* 0x0000000104067824 */ /* 0x004fce00078e0a06 */
.L_x_5534:
[----:B0-----:R-:W3:Y:S01]  /*16320*/  LDL R2, [R1+0x4] ;  /* 0x0000040001027983 */ /* 0x001ee20000100800 */
[----:B-----5:R-:W-:Y:S01]  /*16330*/  IMAD.IADD R6, R6, 0x1, -R0 ;  /* 0x0000000106067824 */ /* 0x020fe200078e0a00 */
[----:B------:R-:W-:Y:S01]  /*16340*/  BSSY B0, `(.L_x_5535) ;  /* 0x000003c000007945 */ /* 0x000fe20003800000 */
[----:B------:R-:W0:Y:S01]  /*16350*/  LDC R0, c[0x0][0x448] ;  /* 0x00011200ff007b82 */ /* 0x000e220000000800 */
[----:B------:R-:W-:Y:S02]  /*16360*/  IMAD.MOV.U32 R4, RZ, RZ, RZ ;  /* 0x000000ffff047224 */ /* 0x000fe400078e00ff */
[----:B------:R-:W-:Y:S02]  /*16370*/  VIADD R5, R6, 0x6f ;  /* 0x0000006f06057836 */ /* 0x000fe40000000000 */
[----:B--2---:R-:W-:Y:S02]  /*16380*/  IMAD.MOV.U32 R7, RZ, RZ, RZ ;  /* 0x000000ffff077224 */ /* 0x004fe400078e00ff */
[----:B------:R-:W-:Y:S01]  /*16390*/  IMAD.HI R4, R5, -0x6db6db6d, R4 ;  /* 0x9249249305047827 */ /* 0x000fe200078e0204 */
[----:B0-----:R-:W-:-:S13]  /*163a0*/  ISETP.NE.AND P0, PT, R0, 0x1, PT ;  /* 0x000000010000780c */ /* 0x001fda0003f05270 */
[----:B------:R-:W0:Y:S08]  /*163b0*/  @P0 LDC R0, c[0x0][0x44c] ;  /* 0x00011300ff000b82 */ /* 0x000e300000000800 */
[----:B------:R-:W2:Y:S01]  /*163c0*/  @P0 LDC R3, c[0x0][0x450] ;  /* 0x00011400ff030b82 */ /* 0x000ea20000000800 */
[----:B---3--:R-:W-:-:S04]  /*163d0*/  IMAD.SHL.U32 R2, R2, 0x80, RZ ;  /* 0x0000008002027824 */ /* 0x008fc800078e00ff */
[----:B------:R-:W-:-:S04]  /*163e0*/  VIADD R2, R2, 0x7f ;  /* 0x0000007f02027836 */ /* 0x000fc80000000000 */
[----:B0-----:R-:W-:-:S05]  /*163f0*/  @P0 IMAD.HI.U32 R0, R2, R0, RZ ;  /* 0x0000000002000227 */ /* 0x001fca00078e00ff */
[----:B--2---:R-:W-:Y:S02]  /*16400*/  @P0 SHF.R.U32.HI R2, RZ, R3, R0 ;  /* 0x00000003ff020219 */ /* 0x004fe40000011600 */
[----:B------:R-:W-:Y:S02]  /*16410*/  IADD3 R3, R6, 0x70, -R10 ;  /* 0x0000007006037810 */ /* 0x000fe40007ffe80a */
[----:B------:R-:W-:Y:S02]  /*16420*/  SHF.R.U32.HI R0, RZ, 0x1f, R4 ;  /* 0x0000001fff007819 */ /* 0x000fe40000011604 */
[----:B-1----:R-:W-:Y:S01]  /*16430*/  LOP3.LUT R10, R9, 0xff, RZ, 0xc0, !PT ;  /* 0x000000ff090a7812 */ /* 0x002fe200078ec0ff */
[----:B------:R-:W-:Y:S01]  /*16440*/  IMAD.IADD R3, R3, 0x1, R2 ;  /* 0x0000000103037824 */ /* 0x000fe200078e0202 */
[----:B------:R-:W-:Y:S01]  /*16450*/  LEA.HI.SX32 R0, R4, R0, 0x1a ;  /* 0x0000000004007211 */ /* 0x000fe200078fd2ff */
[----:B------:R-:W-:-:S04]  /*16460*/  IMAD.MOV.U32 R2, RZ, RZ, RZ ;  /* 0x000000ffff027224 */ /* 0x000fc800078e00ff */
[----:B------:R-:W-:-:S05]  /*16470*/  IMAD.HI R2, R3, -0x6db6db6d, R2 ;  /* 0x9249249303027827 */ /* 0x000fca00078e0202 */
[----:B------:R-:W-:-:S04]  /*16480*/  SHF.R.U32.HI R3, RZ, 0x1f, R2 ;  /* 0x0000001fff037819 */ /* 0x000fc80000011602 */
[----:B------:R-:W-:-:S04]  /*16490*/  LEA.HI.SX32 R3, R2, R3, 0x1a ;  /* 0x0000000302037211 */ /* 0x000fc800078fd2ff */
[----:B------:R-:W-:Y:S02]  /*164a0*/  VIMNMX R8, R0, R3, PT ;  /* 0x0000000300087248 */ /* 0x000fe40003fe0100 */
[----:B------:R-:W-:Y:S01]  /*164b0*/  SHF.R.U32.HI R0, RZ, 0x10, R9 ;  /* 0x00000010ff007819 */ /* 0x000fe20000011609 */
[----:B------:R-:W-:Y:S01]  /*164c0*/  IMAD.MOV.U32 R9, RZ, RZ, R7 ;  /* 0x000000ffff097224 */ /* 0x000fe200078e0007 */
[----:B------:R-:W-:Y:S01]  /*164d0*/  ISETP.GE.AND P1, PT, R8, 0x1, PT ;  /* 0x000000010800780c */ /* 0x000fe20003f26270 */
[----:B------:R0:W-:Y:S01]  /*164e0*/  STL [R1+0x30], R8 ;  /* 0x0000300801007387 */ /* 0x0001e20000100800 */
[----:B------:R-:W-:-:S03]  /*164f0*/  ISETP.NE.AND P0, PT, R0, RZ, PT ;  /* 0x000000ff0000720c */ /* 0x000fc60003f05270 */
[----:B------:R0:W-:Y:S04]  /*16500*/  STL [R1+0x3c], R7 ;  /* 0x00003c0701007387 */ /* 0x0001e80000100800 */
[----:B------:R0:W-:Y:S06]  /*16510*/  STL [R1+0x48], R10 ;  /* 0x0000480a01007387 */ /* 0x0001ec0000100800 */
[----:B------:R-:W1:Y:S01]  /*16520*/  @!P0 LDC R0, c[0x0][0x9f0] ;  /* 0x00027c00ff008b82 */ /* 0x000e620000000800 */
[----:B------:R-:W-:Y:S05]  /*16530*/  @!P1 BRA `(.L_x_5536) ;  /* 0x0000000000709947 */ /* 0x000fea0003800000 */
        /* <DEDUP_REMOVED lines=8> */
[----:B0-----:R-:W-:Y:S01]  /*165c0*/  IMAD.HI.U32 R7, R3, R5, R2 ;  /* 0x0000000503077227 */ /* 0x001fe200078e0002 */
        /* <DEDUP_REMOVED lines=19> */
.L_x_5536:
[----:B------:R-:W-:Y:S05]  /*16700*/  BSYNC B0 ;  /* 0x0000000000007941 */ /* 0x000fea0003800000 */
.L_x_5535:
        /* <DEDUP_REMOVED lines=14> */
[----:B------:R-:W3:Y:S01]  /*167f0*/  LDC.64 R2, c[0x0][0xc60] ;  /* 0x00031800ff027b82 */ /* 0x000ee20000000a00 */
[----:B------:R-:W1:Y:S01]  /*16800*/  FLO.U32 R0, UR4 ;  /* 0x0000000400007d00 */ /* 0x000e6200080e0000 */
[----:B------:R-:W-:Y:S01]  /*16810*/  ULDC.64 UR6, c[0x0][0x208] ;  /* 0x0000820000067ab9 */ /* 0x000fe20000000a00 */
[----:B-1----:R-:W-:-:S06]  /*16820*/  ISETP.EQ.U32.AND P0, PT, R0, R5, PT ;  /* 0x000000050000720c */ /* 0x002fcc0003f02070 */
[----:B------:R-:W3:Y:S07]  /*16830*/  POPC R5, UR4 ;  /* 0x0000000400057d09 */ /* 0x000eee0008000000 */
[----:B---3--:R-:W3:Y:S01]  /*16840*/  @P0 ATOMG.E.ADD.STRONG.GPU PT, R3, desc[UR6][R2.64], R5 ;  /* 0x00000005020309a8 */ /* 0x008ee200081ee1c6 */
[----:B------:R-:W1:Y:S02]  /*16850*/  S2R R4, SR_LTMASK ;  /* 0x0000000000047919 */ /* 0x000e640000003900 */
[----:B-1----:R-:W-:-:S04]  /*16860*/  LOP3.LUT R4, R4, UR4, RZ, 0xc0, !PT ;  /* 0x0000000404047c12 */ /* 0x002fc8000f8ec0ff */
[----:B0-----:R-:W0:Y:S01]  /*16870*/  POPC R7, R4 ;  /* 0x0000000400077309 */ /* 0x001e220000000000 */
[----:B---3--:R-:W0:Y:S02]  /*16880*/  SHFL.IDX PT, R0, R3, R0, 0x1f ;  /* 0x00001f0003007589 */ /* 0x008e2400000e0000 */
[----:B0-----:R-:W-:-:S05]  /*16890*/  IADD3 R0, R0, UR38, R7 ;  /* 0x0000002600007c10 */ /* 0x001fca000fffe007 */
[----:B------:R3:W-:Y:S01]  /*168a0*/  STL [R1], R0 ;  /* 0x0000000001007387 */ /* 0x0007e20000100800 */
[----:B------:R-:W-:Y:S05]  /*168b0*/  BRA `(.L_x_5539) ;  /* 0x0000004000ec7947 */ /* 0x000fea0003800000 */
.L_x_5538:
        /* <DEDUP_REMOVED lines=19> */
[----:B-12---:R-:W-:Y:S05]  /*169f0*/  CALL.ABS.NOINC R2 ;  /* 0x0000000002007343 */ /* 0x006fea0003c00000 */
.L_x_5541:
[----:B------:R-:W-:Y:S05]  /*16a00*/  BSYNC B6 ;  /* 0x0000000000067941 */ /* 0x000fea0003800000 */
.L_x_5540:
        /* <DEDUP_REMOVED lines=10> */
[----:B------:R-:W-:Y:S02]  /*16ab0*/  IMAD.U32 R5, RZ, RZ, UR7 ;  /* 0x00000007ff057e24 */ /* 0x000fe4000f8e00ff */
[----:B------:R-:W-:Y:S02]  /*16ac0*/  IMAD.U32 R6, RZ, RZ, UR8 ;  /* 0x00000008ff067e24 */ /* 0x000fe4000f8e00ff */
[----:B0-----:R-:W-:-:S02]  /*16ad0*/  IMAD.U32 R7, RZ, RZ, UR9 ;  /* 0x00000009ff077e24 */ /* 0x001fc4000f8e00ff */
[----:B------:R-:W-:Y:S02]  /*16ae0*/  IMAD.U32 R10, RZ, RZ, UR4 ;  /* 0x00000004ff0a7e24 */ /* 0x000fe4000f8e00ff */
[----:B------:R-:W-:Y:S02]  /*16af0*/  IMAD.U32 R11, RZ, RZ, UR5 ;  /* 0x00000005ff0b7e24 */ /* 0x000fe4000f8e00ff */
[----:B------:R-:W-:Y:S02]  /*16b00*/  IMAD.MOV.U32 R8, RZ, RZ, 0x70 ;  /* 0x00000070ff087424 */ /* 0x000fe400078e00ff */
[----:B------:R-:W-:Y:S02]  /*16b10*/  IMAD.MOV.U32 R12, RZ, RZ, 0x1 ;  /* 0x00000001ff0c7424 */ /* 0x000fe400078e00ff */
[----:B-1----:R-:W-:-:S07]  /*16b20*/  IMAD.MOV.U32 R13, RZ, RZ, RZ ;  /* 0x000000ffff0d7224 */ /* 0x002fce00078e00ff */
[----:B------:R-:W-:-:S07]  /*16b30*/  LEPC R20, `(.L_x_5544) ;  /* 0x000000001014794e */ /* 0x000fce0000000000 */
[----:B--23--:R-:W-:Y:S05]  /*16b40*/  CALL.ABS.NOINC R2 ;  /* 0x0000000002007343 */ /* 0x00cfea0003c00000 */
.L_x_5544:
        /* <DEDUP_REMOVED lines=16> */
.L_x_5543:
[----:B------:R-:W-:Y:S05]  /*16c50*/  BSYNC B6 ;  /* 0x0000000000067941 */ /* 0x000fea0003800000 */
.L_x_5542:
[----:B------:R-:W3:Y:S01]  /*16c60*/  LDL.LU R4, [R1+0x1c] ;  /* 0x00001c0001047983 */ /* 0x000ee20000300800 */
[----:B------:R-:W-:-:S03]  /*16c70*/  ULDC.64 UR4, c[0x0][0x9f8] ;  /* 0x00027e0000047ab9 */ /* 0x000fc60000000a00 */
[----:B0-----:R-:W4:Y:S01]  /*16c80*/  LDL R7, [R1+0x10] ;  /* 0x0000100001077983 */ /* 0x001f220000100800 */
        /* <DEDUP_REMOVED lines=22> */
.L_x_5655:
        /* <DEDUP_REMOVED lines=9> */
.L_x_5658:
[----:B------:R-:W-:Y:S05]  /*16e80*/  @!P6 BRA `(.L_x_5546) ;  /* 0x000000040024e947 */ /* 0x000fea0003800000 */
[----:B------:R-:W-:-:S04]  /*16e90*/  ISETP.NE.U32.AND P0, PT, R2, RZ, PT ;  /* 0x000000ff0200720c */ /* 0x000fc80003f05070 */
[----:B------:R-:W-:-:S13]  /*16ea0*/  ISETP.NE.AND.EX P0, PT, R3, RZ, PT, P0 ;  /* 0x000000ff0300720c */ /* 0x000fda0003f05300 */
[----:B------:R-:W-:Y:S05]  /*16eb0*/  @!P0 BRA `(.L_x_5548) ;  /* 0x0000000000548947 */ /* 0x000fea0003800000 */
[----:B------:R-:W0:Y:S01]  /*16ec0*/  LDC R6, c[0x0][0x43c] ;  /* 0x00010f00ff067b82 */ /* 0x000e220000000800 */
[----:B--2---:R-:W-:Y:S01]  /*16ed0*/  IMAD.MOV.U32 R9, RZ, RZ, R0 ;  /* 0x000000ffff097224 */ /* 0x004fe200078e0000 */
        /* <DEDUP_REMOVED lines=19> */
.L_x_5548:
[----:B0-----:R-:W4:Y:S01]  /*17010*/  LDL R2, [R1+0x14] ;  /* 0x0000140001027983 */ /* 0x001f220000100800 */
[----:B---3--:R-:W-:Y:S01]  /*17020*/  IMAD R0, R19, 0x8, R18 ;  /* 0x0000000813007824 */ /* 0x008fe200078e0212 */
[----:B----4-:R-:W-:-:S04]  /*17030*/  SHF.L.U32 R2, R2, 0x1f, RZ ;  /* 0x0000001f02027819 */ /* 0x010fc800000006ff */
[----:B------:R-:W0:Y:S02]  /*17040*/  SYNCS.PHASECHK.TRANS64.TRYWAIT P0, [R0+URZ+0x36840], R2 ;  /* 0x03684002000075a7 */ /* 0x000e24000800017f */
[----:B0-----:R-:W-:Y:S05]  /*17050*/  @!P0 BRA `(.L_x_5549) ;  /* 0x00000054007c8947 */ /* 0x001fea0003800000 */
.L_x_5659:
        /* <DEDUP_REMOVED lines=11> */
.L_x_5550:
        /* <DEDUP_REMOVED lines=33> */
.L_x_5546:
        /* <DEDUP_REMOVED lines=39> */
[----:B0-2---:R-:W-:Y:S05]  /*17590*/  CALL.ABS.NOINC R2 ;  /* 0x0000000002007343 */ /* 0x005fea0003c00000 */
.L_x_5552:
[----:B------:R-:W-:Y:S05]  /*175a0*/  BSYNC B6 ;  /* 0x0000000000067941 */ /* 0x000fea0003800000 */
.L_x_5551:
[----:B0-----:R-:W3:Y:S01]  /*175b0*/  LDL.LU R0, [R1+0x44] ;  /* 0x0000440001007983 */ /* 0x001ee20000300800 */
[----:B------:R-:W-:Y:S01]  /*175c0*/  ULDC.64 UR4, c[0x0][0x2d8] ;  /* 0x0000b60000047ab9 */ /* 0x000fe20000000a00 */
[----:B------:R-:W0:Y:S01]  /*175d0*/  LDC R7, c[0x0][0x448] ;  /* 0x00011200ff077b82 */ /* 0x000e220000000800 */
[----:B------:R-:W-:Y:S01]  /*175e0*/  ULDC.64 UR6, c[0x0][0x280] ;  /* 0x0000a00000067ab9 */ /* 0x000fe20000000a00 */
[----:B------:R-:W4:Y:S04]  /*175f0*/  LDL.LU R5, [R1+0x34] ;  /* 0x0000340001057983 */ /* 0x000f280000300800 */
[----:B------:R-:W4:Y:S04]  /*17600*/  LDL.LU.64 R2, [R1+0x50] ;  /* 0x0000500001027983 */ /* 0x000f280000300a00 */
[----:B------:R-:W3:Y:S04]  /*17610*/  LDL.LU R4, [R1+0x2c] ;  /* 0x00002c0001047983 */ /* 0x000ee80000300800 */
[----:B--2---:R-:W2:Y:S01]  /*17620*/  LDL R9, [R1+0x4] ;  /* 0x0000040001097983 */ /* 0x004ea20000100800 */
[----:B------:R-:W1:Y:S01]  /*17630*/  S2R R10, SR_TID.X ;  /* 0x00000000000a7919 */ /* 0x000e620000002100 */
[----:B0-----:R-:W-:-:S13]  /*17640*/  ISETP.NE.AND P0, PT, R7, 0x1, PT ;  /* 0x000000010700780c */ /* 0x001fda0003f05270 */
[----:B------:R-:W0:Y:S01]  /*17650*/  @P0 LDC R6, c[0x0][0x450] ;  /* 0x00011400ff060b82 */ /* 0x000e220000000800 */
[----:B-1----:R-:W-:-:S05]  /*17660*/  IMAD.SHL.U32 R10, R10, 0x8, RZ ;  /* 0x000000080a0a7824 */ /* 0x002fca00078e00ff */
[----:B------:R-:W-:-:S04]  /*17670*/  LOP3.LUT R10, R10, 0x38, RZ, 0xc0, !PT ;  /* 0x000000380a0a7812 */ /* 0x000fc800078ec0ff */
[C---:B------:R-:W-:Y:S02]  /*17680*/  LOP3.LUT R11, R10.reuse, 0x40, RZ, 0xfc, !PT ;  /* 0x000000400a0b7812 */ /* 0x040fe400078efcff */
        /* <DEDUP_REMOVED lines=10> */
[----:B------:R-:W3:Y:S02]  /*17730*/  S2R R4, SR_TID.X ;  /* 0x0000000000047919 */ /* 0x000ee40000002100 */
[----:B------:R-:W-:Y:S01]  /*17740*/  IMAD.IADD R3, R3, 0x1, R0 ;  /* 0x0000000103037824 */ /* 0x000fe200078e0200 */
[----:B-1----:R-:W-:-:S04]  /*17750*/  LOP3.LUT R5, R5, 0x7f, RZ, 0xc0, !PT ;  /* 0x0000007f05057812 */ /* 0x002fc800078ec0ff */
[----:B------:R-:W-:Y:S01]  /*17760*/  SHF.R.U32.HI R5, RZ, 0x3, R5 ;  /* 0x00000003ff057819 */ /* 0x000fe20000011605 */
[----:B---3--:R-:W-:-:S05]  /*17770*/  IMAD.SHL.U32 R4, R4, 0x10, RZ ;  /* 0x0000001004047824 */ /* 0x008fca00078e00ff */
[----:B------:R-:W-:Y:S02]  /*17780*/  LOP3.LUT R4, R5, 0x70, R4, 0xf8, !PT ;  /* 0x0000007005047812 */ /* 0x000fe400078ef804 */
[----:B------:R-:W1:Y:S03]  /*17790*/  @P0 LDC R5, c[0x0][0x44c] ;  /* 0x00011300ff050b82 */ /* 0x000e660000000800 */
[----:B--2---:R-:W-:-:S04]  /*177a0*/  IMAD R0, R9, 0x80, R4 ;  /* 0x0000008009007824 */ /* 0x004fc800078e0204 */
        /* <DEDUP_REMOVED lines=9> */
[----:B------:R-:W-:Y:S01]  /*17840*/  ULDC.64 UR4, c[0x0][0x2c8] ;  /* 0x0000b20000047ab9 */ /* 0x000fe20000000a00 */
[----:B------:R-:W0:Y:S02]  /*17850*/  S2R R5, SR_TID.X ;  /* 0x0000000000057919 */ /* 0x000e240000002100 */
        /* <DEDUP_REMOVED lines=10> */
[----:B------:R-:W-:Y:S01]  /*17900*/  ISETP.GE.AND P1, PT, R11, UR4, PT ;  /* 0x000000040b007c0c */ /* 0x000fe2000bf26270 */
[----:B0-----:R-:W-:-:S05]  /*17910*/  IMAD.SHL.U32 R8, R5, 0x8, RZ ;  /* 0x0000000805087824 */ /* 0x001fca00078e00ff */
[----:B------:R-:W-:-:S04]  /*17920*/  LOP3.LUT R8, R8, 0x38, RZ, 0xc0, !PT ;  /* 0x0000003808087812 */ /* 0x000fc800078ec0ff */
[----:B------:R-:W-:Y:S01]  /*17930*/  ISETP.GE.AND P2, PT, R8, UR4, PT ;  /* 0x0000000408007c0c */ /* 0x000fe2000bf46270 */
[----:B------:R-:W-:Y:S01]  /*17940*/  UMOV UR4, 0xffffffff ;  /* 0xffffffff00047882 */ /* 0x000fe20000000000 */
[----:B------:R-:W-:Y:S02]  /*17950*/  LEA.HI.X R3, R2, UR7, R0, 0x1, P3 ;  /* 0x0000000702037c11 */ /* 0x000fe400098f0c00 */
[----:B-1----:R-:W-:Y:S09]  /*17960*/  BRA.DIV UR4, `(.L_x_5553) ;  /* 0x0000004e044c7947 */ /* 0x002ff2000b800000 */
[----:B------:R-:W0:Y:S02]  /*17970*/  S2R R6, SR_TID.X ;  /* 0x0000000000067919 */ /* 0x000e240000002100 */
[----:B0-----:R-:W-:-:S04]  /*17980*/  LOP3.LUT R6, R6, 0x7f, RZ, 0xc0, !PT ;  /* 0x0000007f06067812 */ /* 0x001fc800078ec0ff */
[----:B------:R-:W-:Y:S02]  /*17990*/  SHF.R.U32.HI R9, RZ, 0x3, R6 ;  /* 0x00000003ff097819 */ /* 0x000fe40000011606 */
[----:B------:R-:W2:Y:S04]  /*179a0*/  LDL.LU R6, [R1+0x4] ;  /* 0x0000040001067983 */ /* 0x000ea80000300800 */
[----:B------:R-:W3:Y:S01]  /*179b0*/  LDL.LU R8, [R1+0x38] ;  /* 0x0000380001087983 */ /* 0x000ee20000300800 */
[----:B------:R-:W-:Y:S01]  /*179c0*/  ULDC.64 UR4, c[0x0][0x208] ;  /* 0x0000820000047ab9 */ /* 0x000fe20000000a00 */
[----:B--2---:R-:W-:Y:S02]  /*179d0*/  IMAD R2, R6, 0x80, R9 ;  /* 0x0000008006027824 */ /* 0x004fe400078e0209 */
[----:B------:R-:W0:Y:S01]  /*179e0*/  S2R R6, SR_TID.X ;  /* 0x0000000000067919 */ /* 0x000e220000002100 */
[----:B---3--:R-:W-:-:S02]  /*179f0*/  IMAD R0, R8, R7, RZ ;  /* 0x0000000708007224 */ /* 0x008fc400078e02ff */
[----:B------:R-:W1:Y:S01]  /*17a00*/  SHFL.IDX PT, R7, R4, RZ, 0x181f ;  /* 0x00181fff04077589 */ /* 0x000e6200000e0000 */
[C---:B------:R-:W-:Y:S02]  /*17a10*/  VIADD R5, R2.reuse, 0x10 ;  /* 0x0000001002057836 */ /* 0x040fe40000000000 */
[-C--:B------:R-:W-:Y:S01]  /*17a20*/  ISETP.GE.AND P4, PT, R2, R0.reuse, PT ;  /* 0x000000000200720c */ /* 0x080fe20003f86270 */
[----:B------:R-:W-:Y:S02]  /*17a30*/  SHFL.IDX PT, R9, R3, 0x1, 0x181f ;  /* 0x00381f0003097f89 */ /* 0x000fe400000e0000 */
[----:B------:R-:W-:Y:S02]  /*17a40*/  ISETP.GE.AND P3, PT, R5, R0, PT ;  /* 0x000000000500720c */ /* 0x000fe40003f66270 */
[----:B------:R-:W-:Y:S01]  /*17a50*/  SHFL.IDX PT, R5, R4, 0x1, 0x181f ;  /* 0x00381f0004057f89 */ /* 0x000fe200000e0000 */
[----:B0-----:R-:W-:-:S03]  /*17a60*/  IMAD.SHL.U32 R11, R6, 0x8, RZ ;  /* 0x00000008060b7824 */ /* 0x001fc600078e00ff */
[----:B------:R-:W0:Y:S02]  /*17a70*/  SHFL.IDX PT, R6, R3, RZ, 0x181f ;  /* 0x00181fff03067589 */ /* 0x000e2400000e0000 */
[----:B------:R-:W-:-:S04]  /*17a80*/  LOP3.LUT R11, R11, 0x38, RZ, 0xc0, !PT ;  /* 0x000000380b0b7812 */ /* 0x000fc800078ec0ff */
[----:B-1----:R-:W-:-:S05]  /*17a90*/  @!P4 LEA R7, P5, R11, R7, 0x1 ;  /* 0x000000070b07c211 */ /* 0x002fca00078a08ff */
[----:B0-----:R-:W-:Y:S01]  /*17aa0*/  @!P4 IMAD.X R6, RZ, RZ, R6, P5 ;  /* 0x000000ffff06c224 */ /* 0x001fe200028e0606 */
[----:B------:R-:W-:-:S04]  /*17ab0*/  @!P3 LEA R8, P5, R11, R5, 0x1 ;  /* 0x000000050b08b211 */ /* 0x000fc800078a08ff */
[----:B------:R-:W-:Y:S01]  /*17ac0*/  @!P4 LOP3.LUT R7, R7, R6, RZ, 0x3c, !PT ;  /* 0x000000060707c212 */ /* 0x000fe200078e3cff */
[----:B------:R-:W-:-:S03]  /*17ad0*/  @!P3 IMAD.X R5, RZ, RZ, R9, P5 ;  /* 0x000000ffff05b224 */ /* 0x000fc600028e0609 */
[----:B------:R-:W-:-:S04]  /*17ae0*/  @!P4 LOP3.LUT R6, R7, R6, RZ, 0x3c, !PT ;  /* 0x000000060706c212 */ /* 0x000fc800078e3cff */
[----:B------:R-:W-:-:S05]  /*17af0*/  @!P4 LOP3.LUT R7, R7, R6, RZ, 0x3c, !PT ;  /* 0x000000060707c212 */ /* 0x000fca00078e3cff */
[----:B-----5:R-:W-:Y:S04]  /*17b00*/  @!P4 LDGSTS.E.BYPASS.LTC128B.128 [R10+0x15400], desc[UR4][R6.64], !P2 ;  /* 0x15400000060acfae */ /* 0x020fe8000d101d44 */
[----:B------:R-:W-:Y:S04]  /*17b10*/  @!P4 LDGSTS.E.BYPASS.LTC128B.128 [R10+0x19400], desc[UR4][R6.64+0x80], !P1 ;  /* 0x19400080060acfae */ /* 0x000fe8000c901d44 */
[----:B------:R0:W-:Y:S02]  /*17b20*/  @!P4 LDGSTS.E.BYPASS.LTC128B.128 [R10+0x1d400], desc[UR4][R6.64+0x100], !P0 ;  /* 0x1d400100060acfae */ /* 0x0001e4000c101d44 */
[----:B0-----:R-:W-:-:S02]  /*17b30*/  @!P3 IMAD.MOV.U32 R6, RZ, RZ, R8 ;  /* 0x000000ffff06b224 */ /* 0x001fc400078e0008 */
[----:B------:R-:W-:Y:S01]  /*17b40*/  @!P3 IMAD.MOV.U32 R7, RZ, RZ, R5 ;  /* 0x000000ffff07b224 */ /* 0x000fe200078e0005 */
[----:B------:R-:W-:Y:S01]  /*17b50*/  SHFL.IDX PT, R8, R3, 0x2, 0x181f ;  /* 0x00581f0003087f89 */ /* 0x000fe200000e0000 */
[----:B------:R-:W-:-:S03]  /*17b60*/  VIADD R5, R2, 0x20 ;  /* 0x0000002002057836 */ /* 0x000fc60000000000 */
[----:B------:R-:W-:Y:S04]  /*17b70*/  @!P3 LDGSTS.E.BYPASS.LTC128B.128 [R10+0x15c00], desc[UR4][R6.64], !P2 ;  /* 0x15c00000060abfae */ /* 0x000fe8000d101d44 */
[----:B------:R-:W-:Y:S04]  /*17b80*/  @!P3 LDGSTS.E.BYPASS.LTC128B.128 [R10+0x19c00], desc[UR4][R6.64+0x80], !P1 ;  /* 0x19c00080060abfae */ /* 0x000fe8000c901d44 */
[----:B------:R0:W-:Y:S01]  /*17b90*/  @!P3 LDGSTS.E.BYPASS.LTC128B.128 [R10+0x1dc00], desc[UR4][R6.64+0x100], !P0 ;  /* 0x1dc00100060abfae */ /* 0x0001e2000c101d44 */
[----:B------:R-:W-:-:S03]  /*17ba0*/  ISETP.GE.AND P3, PT, R5, R0, PT ;  /* 0x000000000500720c */ /* 0x000fc60003f66270 */
[----:B------:R-:W1:Y:S10]  /*17bb0*/  SHFL.IDX PT, R5, R4, 0x2, 0x181f ;  /* 0x00581f0004057f89 */ /* 0x000e7400000e0000 */
        /* <DEDUP_REMOVED lines=53> */
.L_x_5676:
        /* <DEDUP_REMOVED lines=16> */
.L_x_5555:
[----:B------:R-:W-:Y:S05]  /*18010*/  BSYNC B0 ;  /* 0x0000000000007941 */ /* 0x000fea0003800000 */
.L_x_5554:
[----:B------:R-:W-:Y:S01]  /*18020*/  NOP ;  /* 0x0000000000007918 */ /* 0x000fe20000000000 */
[----:B------:R-:W-:Y:S01]  /*18030*/  PLOP3.LUT P0, PT, PT, PT, PT, 0x80, 0x0 ;  /* 0x000000000000781c */ /* 0x000fe20003f0f070 */
[----:B0-----:R-:W-:-:S12]  /*18040*/  VIADD R6, R18, 0x36800 ;  /* 0x0003680012067836 */ /* 0x001fd80000000000 */
.L_x_5556:
        /* <DEDUP_REMOVED lines=18> */
.L_x_5677:
[----:B------:R-:W-:Y:S05]  /*18170*/  BSYNC B0 ;  /* 0x0000000000007941 */ /* 0x000fea0003800000 */
.L_x_5557:
        /* <DEDUP_REMOVED lines=55> */
.L_x_5565:
[----:B------:R-:W-:Y:S01]  /*184f0*/  IMAD R3, R9, 0x8, R18 ;  /* 0x0000000809037824 */ /* 0x000fe200078e0212 */
[----:B------:R-:W-:Y:S01]  /*18500*/  SHF.L.U32 R2, R13, 0x1f, RZ ;  /* 0x0000001f0d027819 */ /* 0x000fe200000006ff */
[----:B------:R-:W-:Y:S03]  /*18510*/  BSSY B3, `(.L_x_5566) ;  /* 0x0000003000037945 */ /* 0x000fe60003800000 */
[----:B------:R-:W1:Y:S02]  /*18520*/  SYNCS.PHASECHK.TRANS64.TRYWAIT P0, [R3+URZ+0x36840], R2 ;  /* 0x03684002030075a7 */ /* 0x000e64000800017f */
[----:B-1----:R-:W-:Y:S05]  /*18530*/  @!P0 BRA `(.L_x_5567) ;  /* 0x0000004c00648947 */ /* 0x002fea0003800000 */
.L_x_5678:
[----:B------:R-:W-:Y:S05]  /*18540*/  BSYNC B3 ;  /* 0x0000000000037941 */ /* 0x000fea0003800000 */
.L_x_5566:
        /* <DEDUP_REMOVED lines=12> */
.L_x_5569:
[----:B------:R-:W-:Y:S05]  /*18610*/  BSYNC B3 ;  /* 0x0000000000037941 */ /* 0x000fea0003800000 */
.L_x_5568:
        /* <DEDUP_REMOVED lines=12> */
.L_x_5570:
        /* <DEDUP_REMOVED lines=16> */
.L_x_5571:
        /* <DEDUP_REMOVED lines=16> */
.L_x_5572:
        /* <DEDUP_REMOVED lines=16> */
.L_x_5679:
[----:B------:R-:W-:Y:S05]  /*189e0*/  BSYNC B3 ;  /* 0x0000000000037941 */ /* 0x000fea0003800000 */
.L_x_5573:
        /* <DEDUP_REMOVED lines=12> */
.L_x_5576:
[----:B------:R-:W-:Y:S05]  /*18ab0*/  BSYNC B3 ;  /* 0x0000000000037941 */ /* 0x000fea0003800000 */
.L_x_5575:
        /* <DEDUP_REMOVED lines=13> */
.L_x_5577:
        /* <DEDUP_REMOVED lines=15> */
.L_x_5578:
        /* <DEDUP_REMOVED lines=15> */
.L_x_5579:
        /* <DEDUP_REMOVED lines=12> */
.L_x_5564:
[----:B------:R-:W-:Y:S05]  /*18e30*/  BSYNC B1 ;  /* 0x0000000000017941 */ /* 0x000fea0003800000 */
.L_x_5563:
[----:B0-----:R-:W2:Y:S01]  /*18e40*/  LDL.LU R0, [R1+0x40] ;  /* 0x0000400001007983 */ /* 0x001ea20000300800 */
[----:B------:R-:W-:-:S03]  /*18e50*/  IMAD.MOV.U32 R19, RZ, RZ, R9 ;  /* 0x000000ffff137224 */ /* 0x000fc600078e0009 */
[----:B------:R0:W-:Y:S02]  /*18e60*/  STL [R1+0x14], R13 ;  /* 0x0000140d01007387 */ /* 0x0001e40000100800 */
[----:B0-2---:R-:W-:-:S07]  /*18e70*/  VIADD R0, R0, 0xfffffffd ;  /* 0xfffffffd00007836 */ /* 0x005fce0000000000 */
.L_x_5562:
[----:B------:R-:W-:Y:S05]  /*18e80*/  BSYNC B2 ;  /* 0x0000000000027941 */ /* 0x000fea0003800000 */
.L_x_5561:
[----:B------:R-:W-:Y:S01]  /*18e90*/  VIADD R12, R12, 0xfffffffe ;  /* 0xfffffffe0c0c7836 */ /* 0x000fe20000000000 */
[----:B------:R-:W-:-:S04]  /*18ea0*/  LOP3.LUT R4, RZ, R4, RZ, 0x33, !PT ;  /* 0x00000004ff047212 */ /* 0x000fc800078e33ff */
[----:B------:R-:W-:-:S13]  /*18eb0*/  ISETP.NE.AND P0, PT, R12, R4, PT ;  /* 0x000000040c00720c */ /* 0x000fda0003f05270 */
[----:B------:R-:W-:Y:S05]  /*18ec0*/  @!P0 BRA `(.L_x_5560) ;  /* 0x0000001400cc8947 */ /* 0x000fea0003800000 */
[----:B------:R-:W-:-:S07]  /*18ed0*/  IMAD.MOV.U32 R9, RZ, RZ, R17 ;  /* 0x000000ffff097224 */ /* 0x000fce00078e0011 */
.L_x_5614:
        /* <DEDUP_REMOVED lines=36> */
.L_x_5582:
[----:B------:R-:W-:Y:S01]  /*19120*/  IMAD R3, R4, 0x8, R18 ;  /* 0x0000000804037824 */ /* 0x000fe200078e0212 */
[----:B------:R-:W-:Y:S01]  /*19130*/  SHF.L.U32 R2, R5, 0x1f, RZ ;  /* 0x0000001f05027819 */ /* 0x000fe200000006ff */
[----:B------:R-:W-:Y:S03]  /*19140*/  BSSY B2, `(.L_x_5583) ;  /* 0x0000003000027945 */ /* 0x000fe60003800000 */
[----:B------:R-:W1:Y:S02]  /*19150*/  SYNCS.PHASECHK.TRANS64.TRYWAIT P0, [R3+URZ+0x36840], R2 ;  /* 0x03684002030075a7 */ /* 0x000e64000800017f */
[----:B-1----:R-:W-:Y:S05]  /*19160*/  @!P0 BRA `(.L_x_5584) ;  /* 0x0000004000808947 */ /* 0x002fea0003800000 */
.L_x_5680:
[----:B------:R-:W-:Y:S05]  /*19170*/  BSYNC B2 ;  /* 0x0000000000027941 */ /* 0x000fea0003800000 */
.L_x_5583:
        /* <DEDUP_REMOVED lines=12> */
.L_x_5586:
[----:B------:R-:W-:Y:S05]  /*19240*/  BSYNC B2 ;  /* 0x0000000000027941 */ /* 0x000fea0003800000 */
.L_x_5585:
        /* <DEDUP_REMOVED lines=12> */
.L_x_5587:
        /* <DEDUP_REMOVED lines=16> */
.L_x_5588:
        /* <DEDUP_REMOVED lines=16> */
.L_x_5589:
        /* <DEDUP_REMOVED lines=16> */
.L_x_5681:
[----:B------:R-:W-:Y:S05]  /*19610*/  BSYNC B2 ;  /* 0x0000000000027941 */ /* 0x000fea0003800000 */
.L_x_5590:
        /* <DEDUP_REMOVED lines=11> */
.L_x_5593:
[----:B------:R-:W-:Y:S05]  /*196d0*/  BSYNC B2 ;  /* 0x0000000000027941 */ /* 0x000fea0003800000 */
.L_x_5592:
        /* <DEDUP_REMOVED lines=12> */
.L_x_5594:
        /* <DEDUP_REMOVED lines=15> */
.L_x_5595:
        /* <DEDUP_REMOVED lines=15> */
.L_x_5596:
        /* <DEDUP_REMOVED lines=12> */
.L_x_5581:
[----:B------:R-:W-:Y:S05]  /*19a40*/  BSYNC B1 ;  /* 0x0000000000017941 */ /* 0x000fea0003800000 */
.L_x_5580:
        /* <DEDUP_REMOVED lines=36> */
.L_x_5599:
[----:B------:R-:W-:Y:S01]  /*19c90*/  IMAD R2, R19, 0x8, R18 ;  /* 0x0000000813027824 */ /* 0x000fe200078e0212 */
[----:B------:R-:W-:Y:S01]  /*19ca0*/  SHF.L.U32 R3, R12, 0x1f, RZ ;  /* 0x0000001f0c037819 */ /* 0x000fe200000006ff */
[----:B------:R-:W-:Y:S03]  /*19cb0*/  BSSY B2, `(.L_x_5600) ;  /* 0x0000003000027945 */ /* 0x000fe60003800000 */
[----:B------:R-:W2:Y:S02]  /*19cc0*/  SYNCS.PHASECHK.TRANS64.TRYWAIT P0, [R2+URZ+0x36840], R3 ;  /* 0x03684003020075a7 */ /* 0x000ea4000800017f */
[----:B--2---:R-:W-:Y:S05]  /*19cd0*/  @!P0 BRA `(.L_x_5601) ;  /* 0x0000003400cc8947 */ /* 0x004fea0003800000 */
.L_x_5682:
[----:B------:R-:W-:Y:S05]  /*19ce0*/  BSYNC B2 ;  /* 0x0000000000027941 */ /* 0x000fea0003800000 */
.L_x_5600:
        /* <DEDUP_REMOVED lines=12> */
.L_x_5603:
[----:B------:R-:W-:Y:S05]  /*19db0*/  BSYNC B2 ;  /* 0x0000000000027941 */ /* 0x000fea0003800000 */
.L_x_5602:
        /* <DEDUP_REMOVED lines=13> */
.L_x_5604:
        /* <DEDUP_REMOVED lines=16> */
.L_x_5605:
        /* <DEDUP_REMOVED lines=16> */
.L_x_5606:
        /* <DEDUP_REMOVED lines=15> */
.L_x_5683:
[----:B------:R-:W-:Y:S05]  /*1a180*/  BSYNC B2 ;  /* 0x0000000000027941 */ /* 0x000fea0003800000 */
.L_x_5607:
        /* <DEDUP_REMOVED lines=11> */
.L_x_5610:
[----:B------:R-:W-:Y:S05]  /*1a240*/  BSYNC B2 ;  /* 0x0000000000027941 */ /* 0x000fea0003800000 */
.L_x_5609:
        /* <DEDUP_REMOVED lines=12> */
.L_x_5611:
        /* <DEDUP_REMOVED lines=15> */
.L_x_5612:
        /* <DEDUP_REMOVED lines=15> */
.L_x_5613:
        /* <DEDUP_REMOVED lines=12> */
.L_x_5598:
[----:B------:R-:W-:Y:S05]  /*1a5b0*/  BSYNC B1 ;  /* 0x0000000000017941 */ /* 0x000fea0003800000 */
.L_x_5597:
[----:B------:R-:W2:Y:S01]  /*1a5c0*/  LDL R2, [R1+0x28] ;  /* 0x0000280001027983 */ /* 0x000ea20000100800 */
[----:B------:R-:W-:Y:S01]  /*1a5d0*/  VIADD R0, R0, 0xfffffffe ;  /* 0xfffffffe00007836 */ /* 0x000fe20000000000 */
[----:B--2---:R-:W-:-:S13]  /*1a5e0*/  ISETP.GT.AND P0, PT, R7, R2, PT ;  /* 0x000000020700720c */ /* 0x004fda0003f04270 */
[----:B------:R-:W-:Y:S05]  /*1a5f0*/  @P0 BRA `(.L_x_5614) ;  /* 0xffffffe800380947 */ /* 0x000fea000383ffff */
.L_x_5560:
[----:B------:R-:W-:Y:S05]  /*1a600*/  BSYNC B0 ;  /* 0x0000000000007941 */ /* 0x000fea0003800000 */
.L_x_5559:
        /* <DEDUP_REMOVED lines=19> */
.L_x_5616:
[----:B------:R-:W-:Y:S05]  /*1a740*/  BSYNC B0 ;  /* 0x0000000000007941 */ /* 0x000fea0003800000 */
.L_x_5615:
        /* <DEDUP_REMOVED lines=11> */
.L_x_5684:
[----:B------:R-:W-:Y:S05]  /*1a800*/  BSYNC B1 ;  /* 0x0000000000017941 */ /* 0x000fea0003800000 */
.L_x_5619:
        /* <DEDUP_REMOVED lines=9> */
.L_x_5622:
[----:B------:R-:W-:Y:S05]  /*1a8a0*/  BSYNC B1 ;  /* 0x0000000000017941 */ /* 0x000fea0003800000 */
.L_x_5621:
        /* <DEDUP_REMOVED lines=12> */
.L_x_5623:
        /* <DEDUP_REMOVED lines=15> */
.L_x_5624:
        /* <DEDUP_REMOVED lines=15> */
.L_x_5625:
        /* <DEDUP_REMOVED lines=10> */
.L_x_5618:
[----:B------:R-:W-:Y:S05]  /*1abf0*/  BSYNC B0 ;  /* 0x0000000000007941 */ /* 0x000fea0003800000 */
.L_x_5617:
[----:B------:R-:W2:Y:S01]  /*1ac00*/  LDL.LU R4, [R1+0x14] ;  /* 0x0000140001047983 */ /* 0x000ea20000300800 */
[----:B------:R-:W-:-:S05]  /*1ac10*/  VIADD R19, R19, 0x1 ;  /* 0x0000000113137836 */ /* 0x000fca0000000000 */
[----:B------:R-:W-:-:S04]  /*1ac20*/  ISETP.NE.AND P0, PT, R19, 0x2, PT ;  /* 0x000000021300780c */ /* 0x000fc80003f05270 */
[----:B------:R-:W-:Y:S02]  /*1ac30*/  SEL R0, RZ, 0x1, P0 ;  /* 0x00000001ff007807 */ /* 0x000fe40000000000 */
[----:B------:R-:W-:Y:S02]  /*1ac40*/  SEL R19, R19, RZ, P0 ;  /* 0x000000ff13137207 */ /* 0x000fe40000000000 */
[----:B--2---:R-:W-:-:S05]  /*1ac50*/  LOP3.LUT R4, R4, R0, RZ, 0x3c, !PT ;  /* 0x0000000004047212 */ /* 0x004fca00078e3cff */
[----:B------:R2:W-:Y:S02]  /*1ac60*/  STL [R1+0x14], R4 ;  /* 0x0000140401007387 */ /* 0x0005e40000100800 */
.L_x_5539:
[----:B------:R-:W-:Y:S05]  /*1ac70*/  BSYNC B7 ;  /* 0x0000000000077941 */ /* 0x000fea0003800000 */
.L_x_5537:
        /* <DEDUP_REMOVED lines=14> */
.L_x_5626:
[----:B------:R-:W0:Y:S01]  /*1ad60*/  S2R R0, SR_TID.X ;  /* 0x0000000000007919 */ /* 0x000e220000002100 */
[----:B------:R-:W-:Y:S01]  /*1ad70*/  UMOV UR4, 0xffffffff ;  /* 0xffffffff00047882 */ /* 0x000fe20000000000 */
[----:B0-----:R-:W-:-:S04]  /*1ad80*/  LOP3.LUT R10, R0, 0x1f, RZ, 0xc0, !PT ;  /* 0x0000001f000a7812 */ /* 0x001fc800078ec0ff */
[----:B------:R-:W-:Y:S01]  /*1ad90*/  ISETP.NE.AND P0, PT, R10, 0x1f, PT ;  /* 0x0000001f0a00780c */ /* 0x000fe20003f05270 */
[----:B------:R-:W-:-:S12]  /*1ada0*/  BRA.DIV UR4, `(.L_x_5628) ;  /* 0x0000002604d47947 */ /* 0x000fd8000b800000 */
[----:B------:R-:W3:Y:S01]  /*1adb0*/  LDL.LU R3, [R1] ;  /* 0x0000000001037983 */ /* 0x000ee20000300800 */
[----:B------:R-:W-:-:S03]  /*1adc0*/  ULDC UR4, c[0x0][0xc3c] ;  /* 0x00030f0000047ab9 */ /* 0x000fc60000000800 */
[----:B-1----:R-:W4:Y:S01]  /*1add0*/  LDL R8, [R1+0xc] ;  /* 0x00000c0001087983 */ /* 0x002f220000100800 */
[----:B------:R-:W-:Y:S01]  /*1ade0*/  ULDC.64 UR6, c[0x0][0x208] ;  /* 0x0000820000067ab9 */ /* 0x000fe20000000a00 */
[----:B----4-:R-:W-:Y:S02]  /*1adf0*/  IMAD.IADD R0, R8, 0x1, R10 ;  /* 0x0000000108007824 */ /* 0x010fe400078e020a */
[----:B---3--:R-:W-:-:S03]  /*1ae00*/  IMAD.MOV.U32 R8, RZ, RZ, R3 ;  /* 0x000000ffff087224 */ /* 0x008fc600078e0003 */
[----:B------:R-:W-:-:S13]  /*1ae10*/  ISETP.GE.OR P1, PT, R0, UR4, !P0 ;  /* 0x0000000400007c0c */ /* 0x000fda000c726670 */
[----:B------:R-:W0:Y:S08]  /*1ae20*/  @!P1 LDC.64 R2, c[0x0][0xc80] ;  /* 0x00032000ff029b82 */ /* 0x000e300000000a00 */
[----:B------:R-:W1:Y:S01]  /*1ae30*/  @!P1 LDC.64 R6, c[0x0][0xc78] ;  /* 0x00031e00ff069b82 */ /* 0x000e620000000a00 */
[----:B0-----:R-:W-:-:S05]  /*1ae40*/  @!P1 IMAD.WIDE R2, R0, 0x4, R2 ;  /* 0x0000000400029825 */ /* 0x001fca00078e0202 */
[----:B------:R1:W3:Y:S02]  /*1ae50*/  @!P1 LDG.E R5, desc[UR6][R2.64] ;  /* 0x0000000602059981 */ /* 0x0002e4000c1e1900 */
[----:B-1----:R-:W-:-:S06]  /*1ae60*/  @!P1 IMAD.WIDE R2, R0, 0x4, R6 ;  /* 0x0000000400029825 */ /* 0x002fcc00078e0206 */
[----:B------:R-:W4:Y:S01]  /*1ae70*/  @!P1 LDG.E R2, desc[UR6][R2.64] ;  /* 0x0000000602029981 */ /* 0x000f22000c1e1900 */
[----:B------:R-:W-:Y:S02]  /*1ae80*/  CS2R R6, SRZ ;  /* 0x0000000000067805 */ /* 0x000fe4000001ff00 */
[C---:B------:R-:W-:Y:S02]  /*1ae90*/  ISETP.GE.U32.AND P2, PT, R10.reuse, 0x2, PT ;  /* 0x000000020a00780c */ /* 0x040fe40003f46070 */
[C---:B------:R-:W-:Y:S01]  /*1aea0*/  ISETP.GE.U32.AND P3, PT, R10.reuse, 0x4, PT ;  /* 0x000000040a00780c */ /* 0x040fe20003f66070 */
[----:B--2---:R-:W-:Y:S01]  /*1aeb0*/  SHFL.IDX PT, R4, R8, RZ, 0x1f ;  /* 0x00001fff08047589 */ /* 0x004fe200000e0000 */
[C---:B------:R-:W-:Y:S02]  /*1aec0*/  ISETP.GE.U32.AND P4, PT, R10.reuse, 0x8, PT ;  /* 0x000000080a00780c */ /* 0x040fe40003f86070 */
[----:B------:R-:W-:Y:S01]  /*1aed0*/  ISETP.GE.U32.AND P5, PT, R10, 0x10, PT ;  /* 0x000000100a00780c */ /* 0x000fe20003fa6070 */
[----:B------:R-:W-:Y:S01]  /*1aee0*/  SHFL.IDX PT, R0, R8, 0x1, 0x1f ;  /* 0x00201f0008007f89 */ /* 0x000fe200000e0000 */
[----:B---3--:R-:W-:-:S02]  /*1aef0*/  @!P1 IMAD.MOV.U32 R6, RZ, RZ, R5 ;  /* 0x000000ffff069224 */ /* 0x008fc400078e0005 */
[----:B----4-:R-:W-:Y:S01]  /*1af00*/  @!P1 IMAD.MOV.U32 R7, RZ, RZ, R2 ;  /* 0x000000ffff079224 */ /* 0x010fe200078e0002 */
[----:B------:R-:W-:-:S03]  /*1af10*/  ISETP.NE.AND P1, PT, R10, RZ, PT ;  /* 0x000000ff0a00720c */ /* 0x000fc60003f25270 */
[----:B------:R-:W-:-:S05]  /*1af20*/  IMAD R2, R7, R6, RZ ;  /* 0x0000000607027224 */ /* 0x000fca00078e02ff */
[----:B------:R-:W0:Y:S02]  /*1af30*/  SHFL.UP PT, R3, R2, 0x1, RZ ;  /* 0x0420000002037989 */ /* 0x000e2400000e00ff */
[----:B0-----:R-:W-:-:S05]  /*1af40*/  SEL R5, R3, RZ, P1 ;  /* 0x000000ff03057207 */ /* 0x001fca0000800000 */
[----:B------:R-:W-:Y:S02]  /*1af50*/  IMAD.IADD R2, R2, 0x1, R5 ;  /* 0x0000000102027824 */ /* 0x000fe400078e0205 */
[----:B------:R-:W-:-:S03]  /*1af60*/  IMAD.MOV.U32 R5, RZ, RZ, RZ ;  /* 0x000000ffff057224 */ /* 0x000fc600078e00ff */
        /* <DEDUP_REMOVED lines=13> */
.L_x_5694:
[----:B------:R-:W-:Y:S02]  /*1b040*/  ULDC UR4, c[0x0][0xc38] ;  /* 0x00030e0000047ab9 */ /* 0x000fe40000000800 */
[----:B------:R-:W-:-:S04]  /*1b050*/  IMAD.U32 R8, RZ, RZ, UR4 ;  /* 0x00000004ff087e24 */ /* 0x000fc8000f8e00ff */
[----:B-1----:R-:W-:-:S04]  /*1b060*/  IMAD R9, R9, R8, RZ ;  /* 0x0000000809097224 */ /* 0x002fc800078e02ff */
[----:B------:R-:W-:-:S05]  /*1b070*/  IMAD.IADD R0, R0, 0x1, R9 ;  /* 0x0000000100007824 */ /* 0x000fca00078e0209 */
[----:B------:R-:W-:-:S13]  /*1b080*/  ISETP.GT.AND P6, PT, R0, R4, PT ;  /* 0x000000040000720c */ /* 0x000fda0003fc4270 */
[----:B------:R-:W-:Y:S05]  /*1b090*/  @P6 BRA `(.L_x_5629) ;  /* 0x0000000000b06947 */ /* 0x000fea0003800000 */
.L_x_5632:
        /* <DEDUP_REMOVED lines=38> */
.L_x_5702:
[----:B------:R-:W-:Y:S02]  /*1b300*/  ULDC UR4, c[0x0][0xc38] ;  /* 0x00030e0000047ab9 */ /* 0x000fe40000000800 */
[----:B------:R-:W-:-:S04]  /*1b310*/  IMAD.U32 R8, RZ, RZ, UR4 ;  /* 0x00000004ff087e24 */ /* 0x000fc8000f8e00ff */
[----:B-1----:R-:W-:-:S04]  /*1b320*/  IMAD R9, R9, R8, RZ ;  /* 0x0000000809097224 */ /* 0x002fc800078e02ff */
[----:B------:R-:W-:-:S05]  /*1b330*/  IMAD.IADD R0, R9, 0x1, R0 ;  /* 0x0000000109007824 */ /* 0x000fca00078e0200 */
[----:B------:R-:W-:-:S13]  /*1b340*/  ISETP.GT.AND P6, PT, R0, R4, PT ;  /* 0x000000040000720c */ /* 0x000fda0003fc4270 */
[----:B------:R-:W-:Y:S05]  /*1b350*/  @!P6 BRA `(.L_x_5632) ;  /* 0xfffffffc0050e947 */ /* 0x000fea000383ffff */
.L_x_5629:
        /* <DEDUP_REMOVED lines=12> */
.L_x_5707:
[----:B------:R-:W-:-:S13]  /*1b420*/  ISETP.NE.AND P0, PT, R3, RZ, PT ;  /* 0x000000ff0300720c */ /* 0x000fda0003f05270 */
[----:B------:R-:W-:Y:S05]  /*1b430*/  @!P0 BRA `(.L_x_5634) ;  /* 0x0000000000148947 */ /* 0x000fea0003800000 */
[----:B------:R-:W-:Y:S01]  /*1b440*/  UMOV UR4, 0xffffffff ;  /* 0xffffffff00047882 */ /* 0x000fe20000000000 */
[----:B---3--:R-:W-:Y:S02]  /*1b450*/  VIADD R10, R10, 0xffffffff ;  /* 0xffffffff0a0a7836 */ /* 0x008fe40000000000 */
[----:B------:R-:W-:Y:S05]  /*1b460*/  BRA.DIV UR4, `(.L_x_5635) ;  /* 0x0000002a04c47947 */ /* 0x000fea000b800000 */
[----:B0-----:R0:W1:Y:S02]  /*1b470*/  SHFL.IDX PT, R2, R2, R10, 0x1f ;  /* 0x00001f0a02027589 */ /* 0x00106400000e0000 */
.L_x_5710:
[----:B-1----:R-:W-:-:S07]  /*1b480*/  IMAD.MOV.U32 R5, RZ, RZ, R2 ;  /* 0x000000ffff057224 */ /* 0x002fce00078e0002 */
.L_x_5634:
        /* <DEDUP_REMOVED lines=31> */
[----:B---3--:R-:W-:Y:S02]  /*1b680*/  IMAD R6, R2, R5, RZ ;  /* 0x0000000502067224 */ /* 0x008fe400078e02ff */
        /* <DEDUP_REMOVED lines=30> */
.L_x_5636:
[----:B------:R-:W2:Y:S01]  /*1b870*/  LDL R5, [R1+0xc] ;  /* 0x00000c0001057983 */ /* 0x000ea20000100800 */
[----:B0-----:R-:W2:Y:S01]  /*1b880*/  LDC.64 R2, c[0x0][0xc90] ;  /* 0x00032400ff027b82 */ /* 0x001ea20000000a00 */
[----:B------:R-:W-:Y:S01]  /*1b890*/  ULDC.64 UR4, c[0x0][0x208] ;  /* 0x0000820000047ab9 */ /* 0x000fe20000000a00 */
[----:B--2---:R-:W-:-:S05]  /*1b8a0*/  IMAD.WIDE R2, R5, 0x4, R2 ;  /* 0x0000000405027825 */ /* 0x004fca00078e0202 */
[----:B---3--:R-:W2:Y:S02]  /*1b8b0*/  LDG.E R6, desc[UR4][R2.64] ;  /* 0x0000000402067981 */ /* 0x008ea4000c1e1900 */
        /* <DEDUP_REMOVED lines=59> */
.L_x_5637:
[----:B0-----:R-:W-:-:S05]  /*1bc70*/  LOP3.LUT R3, RZ, R4, RZ, 0x33, !PT ;  /* 0x00000004ff037212 */ /* 0x001fca00078e33ff */
[----:B------:R-:W-:-:S05]  /*1bc80*/  IMAD.IADD R0, R0, 0x1, R3 ;  /* 0x0000000100007824 */ /* 0x000fca00078e0203 */
[----:B------:R2:W-:Y:S01]  /*1bc90*/  STL [R1+0x4], R0 ;  /* 0x0000040001007387 */ /* 0x0005e20000100800 */
[----:B------:R-:W-:Y:S05]  /*1bca0*/  BRA `(.L_x_5638) ;  /* 0x0000000000287947 */ /* 0x000fea0003800000 */
.L_x_5630:
        /* <DEDUP_REMOVED lines=10> */
.L_x_5638:
[----:B0-----:R-:W3:Y:S04]  /*1bd50*/  LDL R3, [R1+0x8] ;  /* 0x0000080001037983 */ /* 0x001ee80000100800 */
[----:B-1----:R-:W4:Y:S04]  /*1bd60*/  LDL R2, [R1+0xc] ;  /* 0x00000c0001027983 */ /* 0x002f280000100800 */
[----:B------:R-:W5:Y:S04]  /*1bd70*/  LDL R4, [R1] ;  /* 0x0000000001047983 */ /* 0x000f680000100800 */
[----:B------:R-:W5:Y:S01]  /*1bd80*/  LDL R5, [R1+0x4] ;  /* 0x0000040001057983 */ /* 0x000f620000100800 */
[----:B------:R-:W-:Y:S05]  /*1bd90*/  WARPSYNC.ALL ;  /* 0x0000000000007948 */ /* 0x000fea0003800000 */
[----:B--2---:R-:W0:Y:S02]  /*1bda0*/  S2R R0, SR_TID.X ;  /* 0x0000000000007919 */ /* 0x004e240000002100 */
        /* <DEDUP_REMOVED lines=10> */
.L_x_5627:
[----:B------:R-:W2:Y:S01]  /*1be50*/  LDL R0, [R1+0xc] ;  /* 0x00000c0001007983 */ /* 0x000ea20000100800 */
[----:B------:R-:W-:Y:S02]  /*1be60*/  ULDC UR4, c[0x0][0xc3c] ;  /* 0x00030f0000047ab9 */ /* 0x000fe40000000800 */
[----:B--2---:R-:W-:-:S13]  /*1be70*/  ISETP.GE.AND P0, PT, R0, UR4, PT ;  /* 0x0000000400007c0c */ /* 0x004fda000bf06270 */
[----:B------:R-:W-:Y:S05]  /*1be80*/  @!P0 BRA `(.L_x_5639) ;  /* 0xffffff9c00d48947 */ /* 0x000fea000383ffff */
[----:B------:R-:W-:Y:S05]  /*1be90*/  BSYNC B8 ;  /* 0x0000000000087941 */ /* 0x000fea0003800000 */
.L_x_5531:
[----:B0-----:R-:W2:Y:S01]  /*1bea0*/  LDL.LU R0, [R1+0x58] ;  /* 0x0000580001007983 */ /* 0x001ea20000300800 */
[----:B------:R-:W-:Y:S01]  /*1beb0*/  BSSY B0, `(.L_x_5640) ;  /* 0x000000b000007945 */ /* 0x000fe20003800000 */
[----:B-1-3--:R-:W0:Y:S01]  /*1bec0*/  S2R R5, SR_CgaCtaId ;  /* 0x0000000000057919 */ /* 0x00ae220000008800 */
        /* <DEDUP_REMOVED lines=9> */
.L_x_5711:
[----:B------:R-:W-:Y:S05]  /*1bf60*/  BSYNC B0 ;  /* 0x0000000000007941 */ /* 0x000fea0003800000 */
.L_x_5640:
[----:B------:R-:W-:-:S03]  /*1bf70*/  UMOV UR4, 0xffffffff ;  /* 0xffffffff00047882 */ /* 0x000fc60000000000 */
[----:B------:R-:W-:Y:S05]  /*1bf80*/  BRA.DIV UR4, `(.L_x_5642) ;  /* 0x00000022043c7947 */ /* 0x000fea000b800000 */
[----:B------:R-:W1:Y:S02]  /*1bf90*/  S2R R2, SR_TID.X ;  /* 0x0000000000027919 */ /* 0x000e640000002100 */
[----:B-1----:R-:W-:-:S04]  /*1bfa0*/  SHF.R.U32.HI R2, RZ, 0x5, R2 ;  /* 0x00000005ff027819 */ /* 0x002fc80000011602 */
[----:B------:R-:W-:-:S05]  /*1bfb0*/  LOP3.LUT R2, R2, 0x3, RZ, 0xc0, !PT ;  /* 0x0000000302027812 */ /* 0x000fca00078ec0ff */
[----:B------:R1:W2:Y:S02]  /*1bfc0*/  SHFL.IDX PT, R14, R2, RZ, 0x1f ;  /* 0x00001fff020e7589 */ /* 0x0002a400000e0000 */
.L_x_5714:
[----:B--2---:R-:W-:Y:S01]  /*1bfd0*/  ISETP.NE.AND P0, PT, R14, RZ, PT ;  /* 0x000000ff0e00720c */ /* 0x004fe20003f05270 */
[----:B------:R-:W-:-:S12]  /*1bfe0*/  BSSY B0, `(.L_x_5643) ;  /* 0x0000027000007945 */ /* 0x000fd80003800000 */
[----:B------:R-:W-:Y:S05]  /*1bff0*/  @P0 BRA `(.L_x_5644) ;  /* 0x0000000000940947 */ /* 0x000fea0003800000 */
[----:B------:R-:W-:-:S03]  /*1c000*/  UMOV UR4, 0xffffffff ;  /* 0xffffffff00047882 */ /* 0x000fc60000000000 */
[----:B------:R-:W-:Y:S05]  /*1c010*/  BRA.DIV UR4, `(.L_x_5645) ;  /* 0x00000022044c7947 */ /* 0x000fea000b800000 */
[----:B------:R-:W-:-:S13]  /*1c020*/  ELECT P6, URZ, PT ;  /* 0x00000000003f782f */ /* 0x000fda00038c0000 */
.L_x_5717:
        /* <DEDUP_REMOVED lines=8> */
.L_x_5646:
        /* <DEDUP_REMOVED lines=13> */
.L_x_5718:
[----:B------:R-:W1:Y:S02]  /*1c180*/  SYNCS.PHASECHK.TRANS64.TRYWAIT P0, [R7+URZ], R2 ;  /* 0x00000002070075a7 */ /* 0x000e64000800017f */
[----:B-1----:R-:W-:Y:S05]  /*1c190*/  @!P0 BRA `(.L_x_5648) ;  /* 0x0000002000208947 */ /* 0x002fea0003800000 */
.L_x_5719:
[----:B------:R-:W-:Y:S05]  /*1c1a0*/  @!P2 BRA `(.L_x_5649) ;  /* 0x000000000004a947 */ /* 0x000fea0003800000 */
[----:B------:R-:W-:Y:S01]  /*1c1b0*/  BPT.TRAP 0x1 ;  /* 0x000000040000795c */ /* 0x000fe20000300000 */
.L_x_5649:
[----:B------:R-:W-:-:S04]  /*1c1c0*/  VIADD R0, R0, 0x36860 ;  /* 0x0003686000007836 */ /* 0x000fc80000000000 */
[----:B------:R-:W-:-:S04]  /*1c1d0*/  IMAD R4, R19, 0x8, R0 ;  /* 0x0000000813047824 */ /* 0x000fc800078e0200 */
[----:B------:R-:W2:Y:S02]  /*1c1e0*/  SYNCS.PHASECHK.TRANS64.TRYWAIT P0, [R4+URZ], R5 ;  /* 0x00000005040075a7 */ /* 0x000ea4000800017f */
[----:B--2---:R-:W-:Y:S05]  /*1c1f0*/  @!P0 BRA `(.L_x_5650) ;  /* 0x00000020001c8947 */ /* 0x004fea0003800000 */
.L_x_5720:
[----:B------:R-:W-:-:S07]  /*1c200*/  IMAD R3, R3, 0x8, R0 ;  /* 0x0000000803037824 */ /* 0x000fce00078e0200 */
.L_x_5651:
[----:B---3--:R3:W4:Y:S02]  /*1c210*/  SYNCS.PHASECHK.TRANS64.TRYWAIT P0, [R3+URZ], R2 ;  /* 0x00000002030075a7 */ /* 0x008724000800017f */
[----:B----4-:R-:W-:Y:S05]  /*1c220*/  @!P0 NANOSLEEP.SYNCS 0x989680 ;  /* 0x009896800000895d */ /* 0x010fea0003900000 */
[----:B------:R-:W4:Y:S02]  /*1c230*/  @!P0 SYNCS.PHASECHK.TRANS64 P0, [R3+URZ], R2 ;  /* 0x00000002030085a7 */ /* 0x000f24000800007f */
[----:B----4-:R-:W-:Y:S05]  /*1c240*/  @!P0 BRA `(.L_x_5651) ;  /* 0xfffffffc00f08947 */ /* 0x010fea000383ffff */
.L_x_5644:
[----:B------:R-:W-:Y:S05]  /*1c250*/  BSYNC B0 ;  /* 0x0000000000007941 */ /* 0x000fea0003800000 */
.L_x_5643:
[----:B------:R-:W-:Y:S05]  /*1c260*/  EXIT ;  /* 0x000000000000794d */ /* 0x000fea0003800000 */
.L_x_5470:
[----:B0-----:R-:W-:-:S04]  /*1c270*/  IMAD.U32 R3, RZ, RZ, UR60 ;  /* 0x0000003cff037e24 */ /* 0x001fc8000f8e00ff */
[----:B------:R0:W1:Y:S03]  /*1c280*/  SYNCS.PHASECHK.TRANS64.TRYWAIT P1, [R3+URZ+0x36800], R0 ;  /* 0x03680000030075a7 */ /* 0x000066000802017f */
[----:B-1----:R-:W-:Y:S05]  /*1c290*/  @!P1 NANOSLEEP.SYNCS 0x989680 ;  /* 0x009896800000995d */ /* 0x002fea0003900000 */
[----:B------:R-:W1:Y:S02]  /*1c2a0*/  @!P1 SYNCS.PHASECHK.TRANS64 P1, [R3+URZ+0x36800], R0 ;  /* 0x03680000030095a7 */ /* 0x000e64000802007f */
[----:B-1----:R-:W-:Y:S05]  /*1c2b0*/  @!P1 BRA `(.L_x_5470) ;  /* 0xfffffffc00ec9947 */ /* 0x002fea000383ffff */
[----:B------:R-:W-:Y:S05]  /*1c2c0*/  BRA `(.L_x_5652) ;  /* 0xfffffe5c00bc7947 */ /* 0x000fea000383ffff */
.L_x_5474:
[----:B-1----:R1:W2:Y:S02]  /*1c2d0*/  SYNCS.PHASECHK.TRANS64.TRYWAIT P2, [R0+URZ+0x36830], R3 ;  /* 0x03683003000075a7 */ /* 0x0022a4000804017f */
[----:B--2---:R-:W-:Y:S05]  /*1c2e0*/  @!P2 NANOSLEEP.SYNCS 0x989680 ;  /* 0x009896800000a95d */ /* 0x004fea0003900000 */
[----:B------:R-:W2:Y:S02]  /*1c2f0*/  @!P2 SYNCS.PHASECHK.TRANS64 P2, [R0+URZ+0x36830], R3 ;  /* 0x036830030000a5a7 */ /* 0x000ea4000804007f */
[----:B--2---:R-:W-:Y:S05]  /*1c300*/  @!P2 BRA `(.L_x_5474) ;  /* 0xfffffffc00f0a947 */ /* 0x004fea000383ffff */
[----:B------:R-:W-:Y:S05]  /*1c310*/  BRA `(.L_x_5473) ;  /* 0xfffffe5c00e47947 */ /* 0x000fea000383ffff */
.L_x_5479:
[----:B-1----:R-:W-:-:S04]  /*1c320*/  IMAD.U32 R7, RZ, RZ, UR39 ;  /* 0x00000027ff077e24 */ /* 0x002fc8000f8e00ff */
[----:B------:R1:W2:Y:S03]  /*1c330*/  SYNCS.PHASECHK.TRANS64.TRYWAIT P3, [R7+URZ+0x36830], R6 ;  /* 0x03683006070075a7 */ /* 0x0002a6000806017f */
[----:B--2---:R-:W-:Y:S05]  /*1c340*/  @!P3 NANOSLEEP.SYNCS 0x989680 ;  /* 0x009896800000b95d */ /* 0x004fea0003900000 */
[----:B------:R-:W2:Y:S02]  /*1c350*/  @!P3 SYNCS.PHASECHK.TRANS64 P3, [R7+URZ+0x36830], R6 ;  /* 0x036830060700b5a7 */ /* 0x000ea4000806007f */
[----:B--2---:R-:W-:Y:S05]  /*1c360*/  @!P3 BRA `(.L_x_5479) ;  /* 0xfffffffc00ecb947 */ /* 0x004fea000383ffff */
[----:B------:R-:W-:Y:S05]  /*1c370*/  BRA `(.L_x_5478) ;  /* 0xfffffea8002c7947 */ /* 0x000fea000383ffff */
.L_x_5483:
[----:B---3--:R-:W-:-:S04]  /*1c380*/  IMAD.U32 R2, RZ, RZ, UR6 ;  /* 0x00000006ff027e24 */ /* 0x008fc8000f8e00ff */
[----:B------:R3:W4:Y:S03]  /*1c390*/  SYNCS.PHASECHK.TRANS64.TRYWAIT P3, [R2+URZ+0x36850], R0 ;  /* 0x03685000020075a7 */ /* 0x000726000806017f */
[----:B----4-:R-:W-:Y:S05]  /*1c3a0*/  @!P3 NANOSLEEP.SYNCS 0x989680 ;  /* 0x009896800000b95d */ /* 0x010fea0003900000 */
[----:B------:R-:W4:Y:S02]  /*1c3b0*/  @!P3 SYNCS.PHASECHK.TRANS64 P3, [R2+URZ+0x36850], R0 ;  /* 0x036850000200b5a7 */ /* 0x000f24000806007f */
[----:B----4-:R-:W-:Y:S05]  /*1c3c0*/  @!P3 BRA `(.L_x_5483) ;  /* 0xfffffffc00ecb947 */ /* 0x010fea000383ffff */
[----:B------:R-:W-:Y:S05]  /*1c3d0*/  BRA `(.L_x_5482) ;  /* 0xfffffecc00c07947 */ /* 0x000fea000383ffff */
.L_x_5489:
[----:B-1----:R-:W-:-:S04]  /*1c3e0*/  IMAD.U32 R7, RZ, RZ, UR6 ;  /* 0x00000006ff077e24 */ /* 0x002fc8000f8e00ff */
[----:B------:R1:W2:Y:S03]  /*1c3f0*/  SYNCS.PHASECHK.TRANS64.TRYWAIT P2, [R7+URZ+0x36830], R6 ;  /* 0x03683006070075a7 */ /* 0x0002a6000804017f */
[----:B--2---:R-:W-:Y:S05]  /*1c400*/  @!P2 NANOSLEEP.SYNCS 0x989680 ;  /* 0x009896800000a95d */ /* 0x004fea0003900000 */
[----:B------:R-:W2:Y:S02]  /*1c410*/  @!P2 SYNCS.PHASECHK.TRANS64 P2, [R7+URZ+0x36830], R6 ;  /* 0x036830060700a5a7 */ /* 0x000ea4000804007f */
[----:B--2---:R-:W-:Y:S05]  /*1c420*/  @!P2 BRA `(.L_x_5489) ;  /* 0xfffffffc00eca947 */ /* 0x004fea000383ffff */
[----:B------:R-:W-:Y:S05]  /*1c430*/  BRA `(.L_x_5488) ;  /* 0xfffffef400107947 */ /* 0x000fea000383ffff */
.L_x_5493:
[----:B-1----:R-:W-:-:S04]  /*1c440*/  IMAD.U32 R2, RZ, RZ, UR6 ;  /* 0x00000006ff027e24 */ /* 0x002fc8000f8e00ff */
[----:B------:R1:W2:Y:S03]  /*1c450*/  SYNCS.PHASECHK.TRANS64.TRYWAIT P2, [R2+URZ+0x36850], R0 ;  /* 0x03685000020075a7 */ /* 0x0002a6000804017f */
[----:B--2---:R-:W-:Y:S05]  /*1c460*/  @!P2 NANOSLEEP.SYNCS 0x989680 ;  /* 0x009896800000a95d */ /* 0x004fea0003900000 */
[----:B------:R-:W2:Y:S02]  /*1c470*/  @!P2 SYNCS.PHASECHK.TRANS64 P2, [R2+URZ+0x36850], R0 ;  /* 0x036850000200a5a7 */ /* 0x000ea4000804007f */
[----:B--2---:R-:W-:Y:S05]  /*1c480*/  @!P2 BRA `(.L_x_5493) ;  /* 0xfffffffc00eca947 */ /* 0x004fea000383ffff */
[----:B------:R-:W-:Y:S05]  /*1c490*/  BRA `(.L_x_5492) ;  /* 0xffffff1800d07947 */ /* 0x000fea000383ffff */
.L_x_5498:
[----:B-1----:R-:W-:-:S04]  /*1c4a0*/  IMAD.U32 R5, RZ, RZ, UR5 ;  /* 0x00000005ff057e24 */ /* 0x002fc8000f8e00ff */
[----:B------:R1:W2:Y:S03]  /*1c4b0*/  SYNCS.PHASECHK.TRANS64.TRYWAIT P0, [R5+URZ+0x36850], R0 ;  /* 0x03685000050075a7 */ /* 0x0002a6000800017f */
[----:B--2---:R-:W-:Y:S05]  /*1c4c0*/  @!P0 NANOSLEEP.SYNCS 0x989680 ;  /* 0x009896800000895d */ /* 0x004fea0003900000 */
[----:B------:R-:W2:Y:S02]  /*1c4d0*/  @!P0 SYNCS.PHASECHK.TRANS64 P0, [R5+URZ+0x36850], R0 ;  /* 0x03685000050085a7 */ /* 0x000ea4000800007f */
[----:B--2---:R-:W-:Y:S05]  /*1c4e0*/  @!P0 BRA `(.L_x_5498) ;  /* 0xfffffffc00ec8947 */ /* 0x004fea000383ffff */
[----:B------:R-:W-:Y:S05]  /*1c4f0*/  BRA `(.L_x_5497) ;  /* 0xffffff3c00487947 */ /* 0x000fea000383ffff */
.L_x_5545:
        /* <DEDUP_REMOVED lines=11> */
.L_x_5654:
[----:B------:R-:W-:Y:S05]  /*1c5b0*/  BSYNC B0 ;  /* 0x0000000000007941 */ /* 0x000fea0003800000 */
.L_x_5653:
[----:B------:R-:W-:Y:S05]  /*1c5c0*/  BRA `(.L_x_5655) ;  /* 0xffffffa800087947 */ /* 0x000fea000383ffff */
.L_x_5547:
[----:B------:R-:W-:Y:S01]  /*1c5d0*/  BSSY B0, `(.L_x_5656) ;  /* 0x0000006000007945 */ /* 0x000fe20003800000 */
[----:B------:R-:W-:-:S07]  /*1c5e0*/  IMAD.MOV.U32 R15, RZ, RZ, -0x1 ;  /* 0xffffffffff0f7424 */ /* 0x000fce00078e00ff */
[----:B--23--:R-:W-:Y:S05]  /*1c5f0*/  WARPSYNC.COLLECTIVE R15, `(.L_x_5657) ;  /* 0x000000000f0c7348 */ /* 0x00cfea0003c00000 */
[----:B------:R-:W-:Y:S02]  /*1c600*/  ELECT P6, UR62, PT ;  /* 0x00000000003e782f */ /* 0x000fe400038c0000 */
[----:B------:R-:W-:Y:S01]  /*1c610*/  MOV R14, UR62 ;  /* 0x0000003e000e7c02 */ /* 0x000fe20008000f00 */
[----:B--23--:R-:W-:Y:S10]  /*1c620*/  ENDCOLLECTIVE ;  /* 0x000000000000791b */ /* 0x00cff40003800000 */
.L_x_5657:
[----:B------:R-:W-:Y:S05]  /*1c630*/  BSYNC B0 ;  /* 0x0000000000007941 */ /* 0x000fea0003800000 */
.L_x_5656:
[----:B------:R-:W-:Y:S05]  /*1c640*/  BRA `(.L_x_5658) ;  /* 0xffffffa8000c7947 */ /* 0x000fea000383ffff */
.L_x_5549:
[----:B0-----:R0:W1:Y:S02]  /*1c650*/  SYNCS.PHASECHK.TRANS64.TRYWAIT P0, [R0+URZ+0x36840], R2 ;  /* 0x03684002000075a7 */ /* 0x001064000800017f */
[----:B-1----:R-:W-:Y:S05]  /*1c660*/  @!P0 NANOSLEEP.SYNCS 0x989680 ;  /* 0x009896800000895d */ /* 0x002fea0003900000 */
[----:B------:R-:W1:Y:S02]  /*1c670*/  @!P0 SYNCS.PHASECHK.TRANS64 P0, [R0+URZ+0x36840], R2 ;  /* 0x03684002000085a7 */ /* 0x000e64000800007f */
[----:B-1----:R-:W-:Y:S05]  /*1c680*/  @!P0 BRA `(.L_x_5549) ;  /* 0xfffffffc00f08947 */ /* 0x002fea000383ffff */
[----:B------:R-:W-:Y:S05]  /*1c690*/  BRA `(.L_x_5659) ;  /* 0xffffffa800707947 */ /* 0x000fea000383ffff */
.L_x_5553:
[----:B------:R-:W2:Y:S01]  /*1c6a0*/  LDL.LU R11, [R1+0x38] ;  /* 0x00003800010b7983 */ /* 0x000ea20000300800 */
[----:B------:R-:W-:Y:S01]  /*1c6b0*/  IMAD.MOV.U32 R13, RZ, RZ, R3 ;  /* 0x000000ffff0d7224 */ /* 0x000fe200078e0003 */
[----:B------:R-:W-:Y:S01]  /*1c6c0*/  LOP3.LUT R5, R5, 0x7f, RZ, 0xc0, !PT ;  /* 0x0000007f05057812 */ /* 0x000fe200078ec0ff */
[----:B------:R-:W-:Y:S02]  /*1c6d0*/  IMAD.MOV.U32 R12, RZ, RZ, RZ ;  /* 0x000000ffff0c7224 */ /* 0x000fe400078e00ff */
[----:B------:R-:W-:Y:S01]  /*1c6e0*/  IMAD.MOV.U32 R15, RZ, RZ, -0x1 ;  /* 0xffffffffff0f7424 */ /* 0x000fe200078e00ff */
        /* <DEDUP_REMOVED lines=9> */
.L_x_5660:
[----:B------:R-:W-:Y:S02]  /*1c780*/  IMAD.MOV.U32 R13, RZ, RZ, R4 ;  /* 0x000000ffff0d7224 */ /* 0x000fe400078e0004 */
[----:B------:R-:W-:-:S07]  /*1c790*/  IMAD.MOV.U32 R6, RZ, RZ, R14 ;  /* 0x000000ffff067224 */ /* 0x000fce00078e000e */
[----:B------:R-:W-:Y:S05]  /*1c7a0*/  WARPSYNC.COLLECTIVE R15, `(.L_x_5661) ;  /* 0x000000000f087348 */ /* 0x000fea0003c00000 */
[----:B------:R0:W1:Y:S02]  /*1c7b0*/  SHFL.IDX P6, R14, R13, R12, R11 ;  /* 0x0000000c0d0e7389 */ /* 0x00006400000c000b */
[----:B01----:R-:W-:Y:S01]  /*1c7c0*/  ENDCOLLECTIVE ;  /* 0x000000000000791b */ /* 0x003fe20003800000 */
.L_x_5661:
        /* <DEDUP_REMOVED lines=19> */
.L_x_5662:
[----:B------:R-:W-:Y:S02]  /*1c900*/  IMAD.MOV.U32 R13, RZ, RZ, R4 ;  /* 0x000000ffff0d7224 */ /* 0x000fe400078e0004 */
[----:B------:R-:W-:-:S07]  /*1c910*/  IMAD.MOV.U32 R9, RZ, RZ, R14 ;  /* 0x000000ffff097224 */ /* 0x000fce00078e000e */
[----:B------:R-:W-:Y:S05]  /*1c920*/  WARPSYNC.COLLECTIVE R15, `(.L_x_5663) ;  /* 0x000000000f087348 */ /* 0x000fea0003c00000 */
[----:B------:R0:W1:Y:S02]  /*1c930*/  SHFL.IDX P6, R14, R13, R12, R11 ;  /* 0x0000000c0d0e7389 */ /* 0x00006400000c000b */
[----:B01----:R-:W-:Y:S01]  /*1c940*/  ENDCOLLECTIVE ;  /* 0x000000000000791b */ /* 0x003fe20003800000 */
.L_x_5663:
        /* <DEDUP_REMOVED lines=20> */
.L_x_5664:
[----:B------:R-:W-:Y:S02]  /*1ca90*/  IMAD.MOV.U32 R13, RZ, RZ, R4 ;  /* 0x000000ffff0d7224 */ /* 0x000fe400078e0004 */
[----:B------:R-:W-:-:S05]  /*1caa0*/  IMAD.SHL.U32 R9, R9, 0x8, RZ ;  /* 0x0000000809097824 */ /* 0x000fca00078e00ff */
[----:B------:R-:W-:Y:S01]  /*1cab0*/  LOP3.LUT R9, R9, 0x38, RZ, 0xc0, !PT ;  /* 0x0000003809097812 */ /* 0x000fe200078ec0ff */
[----:B------:R-:W-:-:S07]  /*1cac0*/  IMAD.MOV.U32 R8, RZ, RZ, R14 ;  /* 0x000000ffff087224 */ /* 0x000fce00078e000e */
[----:B------:R-:W-:Y:S05]  /*1cad0*/  WARPSYNC.COLLECTIVE R15, `(.L_x_5665) ;  /* 0x000000000f087348 */ /* 0x000fea0003c00000 */
[----:B------:R0:W1:Y:S02]  /*1cae0*/  SHFL.IDX P6, R14, R13, R12, R11 ;  /* 0x0000000c0d0e7389 */ /* 0x00006400000c000b */
[----:B01----:R-:W-:Y:S01]  /*1caf0*/  ENDCOLLECTIVE ;  /* 0x000000000000791b */ /* 0x003fe20003800000 */
.L_x_5665:
        /* <DEDUP_REMOVED lines=19> */
.L_x_5666:
[----:B------:R-:W-:Y:S02]  /*1cc30*/  IMAD.MOV.U32 R13, RZ, RZ, R4 ;  /* 0x000000ffff0d7224 */ /* 0x000fe400078e0004 */
[----:B------:R-:W-:-:S07]  /*1cc40*/  IMAD.MOV.U32 R6, RZ, RZ, R14 ;  /* 0x000000ffff067224 */ /* 0x000fce00078e000e */
[----:B------:R-:W-:Y:S05]  /*1cc50*/  WARPSYNC.COLLECTIVE R15, `(.L_x_5667) ;  /* 0x000000000f087348 */ /* 0x000fea0003c00000 */
[----:B------:R0:W1:Y:S02]  /*1cc60*/  SHFL.IDX P6, R14, R13, R12, R11 ;  /* 0x0000000c0d0e7389 */ /* 0x00006400000c000b */
[----:B01----:R-:W-:Y:S01]  /*1cc70*/  ENDCOLLECTIVE ;  /* 0x000000000000791b */ /* 0x003fe20003800000 */
.L_x_5667:
        /* <DEDUP_REMOVED lines=19> */
.L_x_5668:
[----:B------:R-:W-:Y:S02]  /*1cdb0*/  IMAD.MOV.U32 R13, RZ, RZ, R4 ;  /* 0x000000ffff0d7224 */ /* 0x000fe400078e0004 */
[----:B------:R-:W-:-:S07]  /*1cdc0*/  IMAD.MOV.U32 R6, RZ, RZ, R14 ;  /* 0x000000ffff067224 */ /* 0x000fce00078e000e */
[----:B------:R-:W-:Y:S05]  /*1cdd0*/  WARPSYNC.COLLECTIVE R15, `(.L_x_5669) ;  /* 0x000000000f087348 */ /* 0x000fea0003c00000 */
[----:B------:R0:W1:Y:S02]  /*1cde0*/  SHFL.IDX P6, R14, R13, R12, R11 ;  /* 0x0000000c0d0e7389 */ /* 0x00006400000c000b */
[----:B01----:R-:W-:Y:S01]  /*1cdf0*/  ENDCOLLECTIVE ;  /* 0x000000000000791b */ /* 0x003fe20003800000 */
.L_x_5669:
        /* <DEDUP_REMOVED lines=19> */
.L_x_5670:
[----:B------:R-:W-:Y:S02]  /*1cf30*/  IMAD.MOV.U32 R13, RZ, RZ, R4 ;  /* 0x000000ffff0d7224 */ /* 0x000fe400078e0004 */
[----:B------:R-:W-:-:S07]  /*1cf40*/  IMAD.MOV.U32 R6, RZ, RZ, R14 ;  /* 0x000000ffff067224 */ /* 0x000fce00078e000e */
[----:B------:R-:W-:Y:S05]  /*1cf50*/  WARPSYNC.COLLECTIVE R15, `(.L_x_5671) ;  /* 0x000000000f087348 */ /* 0x000fea0003c00000 */
[----:B------:R0:W1:Y:S02]  /*1cf60*/  SHFL.IDX P6, R14, R13, R12, R11 ;  /* 0x0000000c0d0e7389 */ /* 0x00006400000c000b */
[----:B01----:R-:W-:Y:S01]  /*1cf70*/  ENDCOLLECTIVE ;  /* 0x000000000000791b */ /* 0x003fe20003800000 */
.L_x_5671:
        /* <DEDUP_REMOVED lines=17> */
.L_x_5672:
[----:B------:R-:W-:-:S05]  /*1d090*/  VIADD R7, R2, 0x60 ;  /* 0x0000006002077836 */ /* 0x000fca0000000000 */
[----:B------:R-:W-:Y:S01]  /*1d0a0*/  ISETP.GE.AND P4, PT, R7, R0, PT ;  /* 0x000000000700720c */ /* 0x000fe20003f86270 */
[----:B------:R-:W-:Y:S02]  /*1d0b0*/  IMAD.MOV.U32 R13, RZ, RZ, R4 ;  /* 0x000000ffff0d7224 */ /* 0x000fe400078e0004 */
[----:B------:R-:W-:-:S10]  /*1d0c0*/  IMAD.MOV.U32 R6, RZ, RZ, R14 ;  /* 0x000000ffff067224 */ /* 0x000fd400078e000e */
[----:B------:R-:W-:Y:S05]  /*1d0d0*/  WARPSYNC.COLLECTIVE R15, `(.L_x_5673) ;  /* 0x000000000f087348 */ /* 0x000fea0003c00000 */
[----:B------:R0:W1:Y:S02]  /*1d0e0*/  SHFL.IDX P6, R14, R13, R12, R11 ;  /* 0x0000000c0d0e7389 */ /* 0x00006400000c000b */
[----:B01----:R-:W-:Y:S01]  /*1d0f0*/  ENDCOLLECTIVE ;  /* 0x000000000000791b */ /* 0x003fe20003800000 */
.L_x_5673:
        /* <DEDUP_REMOVED lines=17> */
.L_x_5674:
[----:B------:R-:W-:Y:S02]  /*1d210*/  IMAD.MOV.U32 R13, RZ, RZ, R4 ;  /* 0x000000ffff0d7224 */ /* 0x000fe400078e0004 */
[----:B------:R-:W-:-:S07]  /*1d220*/  IMAD.MOV.U32 R5, RZ, RZ, R14 ;  /* 0x000000ffff057224 */ /* 0x000fce00078e000e */
[----:B------:R-:W-:Y:S05]  /*1d230*/  WARPSYNC.COLLECTIVE R15, `(.L_x_5675) ;  /* 0x000000000f087348 */ /* 0x000fea0003c00000 */
[----:B------:R0:W1:Y:S02]  /*1d240*/  SHFL.IDX P6, R14, R13, R12, R11 ;  /* 0x0000000c0d0e7389 */ /* 0x00006400000c000b */
[----:B01----:R-:W-:Y:S01]  /*1d250*/  ENDCOLLECTIVE ;  /* 0x000000000000791b */ /* 0x003fe20003800000 */
.L_x_5675:
[----:B------:R-:W-:Y:S01]  /*1d260*/  IMAD.MOV.U32 R3, RZ, RZ, R14 ;  /* 0x000000ffff037224 */ /* 0x000fe200078e000e */
[----:B------:R-:W-:Y:S06]  /*1d270*/  BRA `(.L_x_5676) ;  /* 0xffffffac00247947 */ /* 0x000fec000383ffff */
.L_x_5558:
[----:B0-----:R0:W3:Y:S02]  /*1d280*/  SYNCS.PHASECHK.TRANS64.TRYWAIT P0, [R18+URZ+0x36820], R0 ;  /* 0x03682000120075a7 */ /* 0x0010e4000800017f */
[----:B---3--:R-:W-:Y:S05]  /*1d290*/  @!P0 NANOSLEEP.SYNCS 0x989680 ;  /* 0x009896800000895d */ /* 0x008fea0003900000 */
[----:B------:R-:W3:Y:S02]  /*1d2a0*/  @!P0 SYNCS.PHASECHK.TRANS64 P0, [R18+URZ+0x36820], R0 ;  /* 0x03682000120085a7 */ /* 0x000ee4000800007f */
[----:B---3--:R-:W-:Y:S05]  /*1d2b0*/  @!P0 BRA `(.L_x_5558) ;  /* 0xfffffffc00f08947 */ /* 0x008fea000383ffff */
[----:B------:R-:W-:Y:S05]  /*1d2c0*/  BRA `(.L_x_5677) ;  /* 0xffffffac00a87947 */ /* 0x000fea000383ffff */
.L_x_5567:
[----:B-1----:R1:W2:Y:S02]  /*1d2d0*/  SYNCS.PHASECHK.TRANS64.TRYWAIT P0, [R3+URZ+0x36840], R2 ;  /* 0x03684002030075a7 */ /* 0x0022a4000800017f */
[----:B--2---:R-:W-:Y:S05]  /*1d2e0*/  @!P0 NANOSLEEP.SYNCS 0x989680 ;  /* 0x009896800000895d */ /* 0x004fea0003900000 */
[----:B------:R-:W2:Y:S02]  /*1d2f0*/  @!P0 SYNCS.PHASECHK.TRANS64 P0, [R3+URZ+0x36840], R2 ;  /* 0x03684002030085a7 */ /* 0x000ea4000800007f */
[----:B--2---:R-:W-:Y:S05]  /*1d300*/  @!P0 BRA `(.L_x_5567) ;  /* 0xfffffffc00f08947 */ /* 0x004fea000383ffff */
[----:B------:R-:W-:Y:S05]  /*1d310*/  BRA `(.L_x_5678) ;  /* 0xffffffb000887947 */ /* 0x000fea000383ffff */
.L_x_5574:
[----:B-1----:R1:W2:Y:S02]  /*1d320*/  SYNCS.PHASECHK.TRANS64.TRYWAIT P0, [R3+URZ+0x60], R2 ;  /* 0x00006002030075a7 */ /* 0x0022a4000800017f */
[----:B--2---:R-:W-:Y:S05]  /*1d330*/  @!P0 NANOSLEEP.SYNCS 0x989680 ;  /* 0x009896800000895d */ /* 0x004fea0003900000 */
[----:B------:R-:W2:Y:S02]  /*1d340*/  @!P0 SYNCS.PHASECHK.TRANS64 P0, [R3+URZ+0x60], R2 ;  /* 0x00006002030085a7 */ /* 0x000ea4000800007f */
[----:B--2---:R-:W-:Y:S05]  /*1d350*/  @!P0 BRA `(.L_x_5574) ;  /* 0xfffffffc00f08947 */ /* 0x004fea000383ffff */
[----:B------:R-:W-:Y:S05]  /*1d360*/  BRA `(.L_x_5679) ;  /* 0xffffffb4009c7947 */ /* 0x000fea000383ffff */
.L_x_5584:
[----:B-1----:R1:W2:Y:S02]  /*1d370*/  SYNCS.PHASECHK.TRANS64.TRYWAIT P0, [R3+URZ+0x36840], R2 ;  /* 0x03684002030075a7 */ /* 0x0022a4000800017f */
[----:B--2---:R-:W-:Y:S05]  /*1d380*/  @!P0 NANOSLEEP.SYNCS 0x989680 ;  /* 0x009896800000895d */ /* 0x004fea0003900000 */
[----:B------:R-:W2:Y:S02]  /*1d390*/  @!P0 SYNCS.PHASECHK.TRANS64 P0, [R3+URZ+0x36840], R2 ;  /* 0x03684002030085a7 */ /* 0x000ea4000800007f */
[----:B--2---:R-:W-:Y:S05]  /*1d3a0*/  @!P0 BRA `(.L_x_5584) ;  /* 0xfffffffc00f08947 */ /* 0x004fea000383ffff */
[----:B------:R-:W-:Y:S05]  /*1d3b0*/  BRA `(.L_x_5680) ;  /* 0xffffffbc006c7947 */ /* 0x000fea000383ffff */
.L_x_5591:
[----:B0-----:R0:W1:Y:S02]  /*1d3c0*/  SYNCS.PHASECHK.TRANS64.TRYWAIT P0, [R2+URZ+0x60], R3 ;  /* 0x00006003020075a7 */ /* 0x001064000800017f */
[----:B-1----:R-:W-:Y:S05]  /*1d3d0*/  @!P0 NANOSLEEP.SYNCS 0x989680 ;  /* 0x009896800000895d */ /* 0x002fea0003900000 */
[----:B------:R-:W1:Y:S02]  /*1d3e0*/  @!P0 SYNCS.PHASECHK.TRANS64 P0, [R2+URZ+0x60], R3 ;  /* 0x00006003020085a7 */ /* 0x000e64000800007f */
[----:B-1----:R-:W-:Y:S05]  /*1d3f0*/  @!P0 BRA `(.L_x_5591) ;  /* 0xfffffffc00f08947 */ /* 0x002fea000383ffff */
[----:B------:R-:W-:Y:S05]  /*1d400*/  BRA `(.L_x_5681) ;  /* 0xffffffc000807947 */ /* 0x000fea000383ffff */
.L_x_5601:
[----:B--2---:R2:W3:Y:S02]  /*1d410*/  SYNCS.PHASECHK.TRANS64.TRYWAIT P0, [R2+URZ+0x36840], R3 ;  /* 0x03684003020075a7 */ /* 0x0044e4000800017f */
[----:B---3--:R-:W-:Y:S05]  /*1d420*/  @!P0 NANOSLEEP.SYNCS 0x989680 ;  /* 0x009896800000895d */ /* 0x008fea0003900000 */
[----:B------:R-:W3:Y:S02]  /*1d430*/  @!P0 SYNCS.PHASECHK.TRANS64 P0, [R2+URZ+0x36840], R3 ;  /* 0x03684003020085a7 */ /* 0x000ee4000800007f */
[----:B---3--:R-:W-:Y:S05]  /*1d440*/  @!P0 BRA `(.L_x_5601) ;  /* 0xfffffffc00f08947 */ /* 0x008fea000383ffff */
[----:B------:R-:W-:Y:S05]  /*1d450*/  BRA `(.L_x_5682) ;  /* 0xffffffc800207947 */ /* 0x000fea000383ffff */
.L_x_5608:
[----:B0-----:R0:W1:Y:S02]  /*1d460*/  SYNCS.PHASECHK.TRANS64.TRYWAIT P0, [R2+URZ+0x60], R5 ;  /* 0x00006005020075a7 */ /* 0x001064000800017f */
[----:B-1----:R-:W-:Y:S05]  /*1d470*/  @!P0 NANOSLEEP.SYNCS 0x989680 ;  /* 0x009896800000895d */ /* 0x002fea0003900000 */
[----:B------:R-:W1:Y:S02]  /*1d480*/  @!P0 SYNCS.PHASECHK.TRANS64 P0, [R2+URZ+0x60], R5 ;  /* 0x00006005020085a7 */ /* 0x000e64000800007f */
[----:B-1----:R-:W-:Y:S05]  /*1d490*/  @!P0 BRA `(.L_x_5608) ;  /* 0xfffffffc00f08947 */ /* 0x002fea000383ffff */
[----:B------:R-:W-:Y:S05]  /*1d4a0*/  BRA `(.L_x_5683) ;  /* 0xffffffcc00347947 */ /* 0x000fea000383ffff */
.L_x_5620:
[----:B--2---:R2:W3:Y:S02]  /*1d4b0*/  SYNCS.PHASECHK.TRANS64.TRYWAIT P0, [R0+URZ+0x36860], R2 ;  /* 0x03686002000075a7 */ /* 0x0044e4000800017f */
[----:B---3--:R-:W-:Y:S05]  /*1d4c0*/  @!P0 NANOSLEEP.SYNCS 0x989680 ;  /* 0x009896800000895d */ /* 0x008fea0003900000 */
[----:B------:R-:W3:Y:S02]  /*1d4d0*/  @!P0 SYNCS.PHASECHK.TRANS64 P0, [R0+URZ+0x36860], R2 ;  /* 0x03686002000085a7 */ /* 0x000ee4000800007f */
[----:B---3--:R-:W-:Y:S05]  /*1d4e0*/  @!P0 BRA `(.L_x_5620) ;  /* 0xfffffffc00f08947 */ /* 0x008fea000383ffff */
[----:B------:R-:W-:Y:S05]  /*1d4f0*/  BRA `(.L_x_5684) ;  /* 0xffffffd000c07947 */ /* 0x000fea000383ffff */
.L_x_5628:
[----:B------:R-:W3:Y:S01]  /*1d500*/  LDL R0, [R1] ;  /* 0x0000000001007983 */ /* 0x000ee20000100800 */
[----:B------:R-:W-:Y:S01]  /*1d510*/  BSSY B0, `(.L_x_5685) ;  /* 0x0000008000007945 */ /* 0x000fe20003800000 */
[----:B------:R-:W-:Y:S02]  /*1d520*/  IMAD.MOV.U32 R12, RZ, RZ, RZ ;  /* 0x000000ffff0c7224 */ /* 0x000fe400078e00ff */
[----:B------:R-:W-:Y:S02]  /*1d530*/  IMAD.MOV.U32 R11, RZ, RZ, 0x1f ;  /* 0x0000001fff0b7424 */ /* 0x000fe400078e00ff */
[----:B------:R-:W-:Y:S02]  /*1d540*/  IMAD.MOV.U32 R15, RZ, RZ, -0x1 ;  /* 0xffffffffff0f7424 */ /* 0x000fe400078e00ff */
[----:B---3--:R-:W-:-:S07]  /*1d550*/  IMAD.MOV.U32 R13, RZ, RZ, R0 ;  /* 0x000000ffff0d7224 */ /* 0x008fce00078e0000 */
[----:B-12---:R-:W-:Y:S05]  /*1d560*/  WARPSYNC.COLLECTIVE R15, `(.L_x_5686) ;  /* 0x000000000f087348 */ /* 0x006fea0003c00000 */
[----:B------:R0:W3:Y:S02]  /*1d570*/  SHFL.IDX P6, R14, R13, R12, R11 ;  /* 0x0000000c0d0e7389 */ /* 0x0000e400000c000b */
[----:B0123--:R-:W-:Y:S01]  /*1d580*/  ENDCOLLECTIVE ;  /* 0x000000000000791b */ /* 0x00ffe20003800000 */
.L_x_5686:
[----:B------:R-:W-:Y:S05]  /*1d590*/  BSYNC B0 ;  /* 0x0000000000007941 */ /* 0x000fea0003800000 */
.L_x_5685:
        /* <DEDUP_REMOVED lines=9> */
.L_x_5687:
        /* <DEDUP_REMOVED lines=26> */
.L_x_5688:
        /* <DEDUP_REMOVED lines=8> */
.L_x_5689:
        /* <DEDUP_REMOVED lines=8> */
.L_x_5690:
        /* <DEDUP_REMOVED lines=8> */
.L_x_5691:
        /* <DEDUP_REMOVED lines=8> */
.L_x_5692:
        /* <DEDUP_REMOVED lines=9> */
.L_x_5693:
[----:B------:R-:W-:Y:S01]  /*1da60*/  IMAD.MOV.U32 R9, RZ, RZ, R14 ;  /* 0x000000ffff097224 */ /* 0x000fe200078e000e */
[----:B------:R-:W-:Y:S06]  /*1da70*/  BRA `(.L_x_5694) ;  /* 0xffffffd400707947 */ /* 0x000fec000383ffff */
.L_x_5631:
        /* <DEDUP_REMOVED lines=8> */
.L_x_5696:
[----:B------:R-:W-:Y:S05]  /*1db00*/  BSYNC B0 ;  /* 0x0000000000007941 */ /* 0x000fea0003800000 */
.L_x_5695:
        /* <DEDUP_REMOVED lines=10> */
.L_x_5697:
        /* <DEDUP_REMOVED lines=8> */
.L_x_5698:
        /* <DEDUP_REMOVED lines=8> */
.L_x_5699:
        /* <DEDUP_REMOVED lines=8> */
.L_x_5700:
        /* <DEDUP_REMOVED lines=9> */
.L_x_5701:
[----:B------:R-:W-:Y:S01]  /*1ddc0*/  IMAD.MOV.U32 R9, RZ, RZ, R14 ;  /* 0x000000ffff097224 */ /* 0x000fe200078e000e */
[----:B------:R-:W-:Y:S06]  /*1ddd0*/  BRA `(.L_x_5702) ;  /* 0xffffffd400487947 */ /* 0x000fec000383ffff */
.L_x_5633:
[----:B------:R-:W-:Y:S01]  /*1dde0*/  BSSY B0, `(.L_x_5703) ;  /* 0x0000006000007945 */ /* 0x000fe20003800000 */
[----:B------:R-:W-:Y:S01]  /*1ddf0*/  PLOP3.LUT P6, PT, P6, PT, PT, 0x8, 0x0 ;  /* 0x000000000000781c */ /* 0x000fe200037ce170 */
[----:B------:R-:W-:-:S12]  /*1de00*/  IMAD.MOV.U32 R15, RZ, RZ, -0x1 ;  /* 0xffffffffff0f7424 */ /* 0x000fd800078e00ff */
[----:B0-----:R-:W-:Y:S05]  /*1de10*/  WARPSYNC.COLLECTIVE R15, `(.L_x_5704) ;  /* 0x000000000f087348 */ /* 0x001fea0003c00000 */
[----:B------:R-:W-:Y:S01]  /*1de20*/  VOTE.ANY R14, PT, P6 ;  /* 0x00000000000e7806 */ /* 0x000fe200030e0100 */
[----:B0-----:R-:W-:Y:S06]  /*1de30*/  ENDCOLLECTIVE ;  /* 0x000000000000791b */ /* 0x001fec0003800000 */
.L_x_5704:
[----:B------:R-:W-:Y:S05]  /*1de40*/  BSYNC B0 ;  /* 0x0000000000007941 */ /* 0x000fea0003800000 */
.L_x_5703:
        /* <DEDUP_REMOVED lines=10> */
.L_x_5705:
[----:B------:R-:W-:Y:S02]  /*1def0*/  IMAD.MOV.U32 R13, RZ, RZ, R7 ;  /* 0x000000ffff0d7224 */ /* 0x000fe400078e0007 */
[----:B------:R-:W-:-:S07]  /*1df00*/  IMAD.MOV.U32 R0, RZ, RZ, R14 ;  /* 0x000000ffff007224 */ /* 0x000fce00078e000e */
[----:B------:R-:W-:Y:S05]  /*1df10*/  WARPSYNC.COLLECTIVE R15, `(.L_x_5706) ;  /* 0x000000000f087348 */ /* 0x000fea0003c00000 */
[----:B------:R0:W1:Y:S02]  /*1df20*/  SHFL.IDX P6, R14, R13, R12, R11 ;  /* 0x0000000c0d0e7389 */ /* 0x00006400000c000b */
[----:B01----:R-:W-:Y:S01]  /*1df30*/  ENDCOLLECTIVE ;  /* 0x000000000000791b */ /* 0x003fe20003800000 */
.L_x_5706:
[----:B------:R-:W-:Y:S02]  /*1df40*/  IMAD.MOV.U32 R7, RZ, RZ, R14 ;  /* 0x000000ffff077224 */ /* 0x000fe400078e000e */
[----:B------:R-:W-:-:S05]  /*1df50*/  IMAD.IADD R6, R10, 0x1, R16 ;  /* 0x000000010a067824 */ /* 0x000fca00078e0210 */
[----:B------:R0:W-:Y:S01]  /*1df60*/  STL [R1+0xc], R6 ;  /* 0x00000c0601007387 */ /* 0x0001e20000100800 */
[----:B------:R-:W-:Y:S05]  /*1df70*/  BRA `(.L_x_5707) ;  /* 0xffffffd400287947 */ /* 0x000fea000383ffff */
.L_x_5635:
        /* <DEDUP_REMOVED lines=8> */
.L_x_5709:
[----:B------:R-:W-:Y:S05]  /*1e000*/  BSYNC B0 ;  /* 0x0000000000007941 */ /* 0x000fea0003800000 */
.L_x_5708:
[----:B------:R-:W-:Y:S01]  /*1e010*/  IMAD.MOV.U32 R2, RZ, RZ, R14 ;  /* 0x000000ffff027224 */ /* 0x000fe200078e000e */
[----:B------:R-:W-:Y:S06]  /*1e020*/  BRA `(.L_x_5710) ;  /* 0xffffffd400147947 */ /* 0x000fec000383ffff */
.L_x_5641:
[----:B0-----:R0:W1:Y:S02]  /*1e030*/  SYNCS.PHASECHK.TRANS64.TRYWAIT P0, [R0+URZ+0x36820], R3 ;  /* 0x03682003000075a7 */ /* 0x001064000800017f */
[----:B-1----:R-:W-:Y:S05]  /*1e040*/  @!P0 NANOSLEEP.SYNCS 0x989680 ;  /* 0x009896800000895d */ /* 0x002fea0003900000 */
[----:B------:R-:W1:Y:S02]  /*1e050*/  @!P0 SYNCS.PHASECHK.TRANS64 P0, [R0+URZ+0x36820], R3 ;  /* 0x03682003000085a7 */ /* 0x000e64000800007f */
[----:B-1----:R-:W-:Y:S05]  /*1e060*/  @!P0 BRA `(.L_x_5641) ;  /* 0xfffffffc00f08947 */ /* 0x002fea000383ffff */
[----:B------:R-:W-:Y:S05]  /*1e070*/  BRA `(.L_x_5711) ;  /* 0xffffffdc00b87947 */ /* 0x000fea000383ffff */
.L_x_5642:
        /* <DEDUP_REMOVED lines=11> */
.L_x_5713:
[----:B------:R-:W-:Y:S05]  /*1e130*/  BSYNC B0 ;  /* 0x0000000000007941 */ /* 0x000fea0003800000 */
.L_x_5712:
[----:B------:R-:W-:Y:S05]  /*1e140*/  BRA `(.L_x_5714) ;  /* 0xffffffdc00a07947 */ /* 0x000fea000383ffff */
.L_x_5645:
[----:B------:R-:W-:Y:S01]  /*1e150*/  BSSY B1, `(.L_x_5715) ;  /* 0x0000006000017945 */ /* 0x000fe20003800000 */
[----:B------:R-:W-:-:S07]  /*1e160*/  IMAD.MOV.U32 R15, RZ, RZ, -0x1 ;  /* 0xffffffffff0f7424 */ /* 0x000fce00078e00ff */
[----:B01----:R-:W-:Y:S05]  /*1e170*/  WARPSYNC.COLLECTIVE R15, `(.L_x_5716) ;  /* 0x000000000f0c7348 */ /* 0x003fea0003c00000 */
[----:B------:R-:W-:Y:S02]  /*1e180*/  ELECT P6, UR62, PT ;  /* 0x00000000003e782f */ /* 0x000fe400038c0000 */
[----:B------:R-:W-:Y:S01]  /*1e190*/  MOV R14, UR62 ;  /* 0x0000003e000e7c02 */ /* 0x000fe20008000f00 */
[----:B01----:R-:W-:Y:S10]  /*1e1a0*/  ENDCOLLECTIVE ;  /* 0x000000000000791b */ /* 0x003ff40003800000 */
.L_x_5716:
[----:B------:R-:W-:Y:S05]  /*1e1b0*/  BSYNC B1 ;  /* 0x0000000000017941 */ /* 0x000fea0003800000 */
.L_x_5715:
[----:B------:R-:W-:Y:S05]  /*1e1c0*/  BRA `(.L_x_5717) ;  /* 0xffffffdc00987947 */ /* 0x000fea000383ffff */
.L_x_5647:
[----:B0-----:R0:W1:Y:S02]  /*1e1d0*/  SYNCS.PHASECHK.TRANS64.TRYWAIT P0, [R6+URZ], R5 ;  /* 0x00000005060075a7 */ /* 0x001064000800017f */
[----:B-1----:R-:W-:Y:S05]  /*1e1e0*/  @!P0 NANOSLEEP.SYNCS 0x989680 ;  /* 0x009896800000895d */ /* 0x002fea0003900000 */
[----:B------:R-:W1:Y:S02]  /*1e1f0*/  @!P0 SYNCS.PHASECHK.TRANS64 P0, [R6+URZ], R5 ;  /* 0x00000005060085a7 */ /* 0x000e64000800007f */
[----:B-1----:R-:W-:Y:S05]  /*1e200*/  @!P0 BRA `(.L_x_5647) ;  /* 0xfffffffc00f08947 */ /* 0x002fea000383ffff */
[----:B------:R-:W-:Y:S05]  /*1e210*/  BRA `(.L_x_5718) ;  /* 0xffffffdc00d87947 */ /* 0x000fea000383ffff */
.L_x_5648:
[----:B-1----:R1:W2:Y:S02]  /*1e220*/  SYNCS.PHASECHK.TRANS64.TRYWAIT P0, [R7+URZ], R2 ;  /* 0x00000002070075a7 */ /* 0x0022a4000800017f */
[----:B--2---:R-:W-:Y:S05]  /*1e230*/  @!P0 NANOSLEEP.SYNCS 0x989680 ;  /* 0x009896800000895d */ /* 0x004fea0003900000 */
[----:B------:R-:W2:Y:S02]  /*1e240*/  @!P0 SYNCS.PHASECHK.TRANS64 P0, [R7+URZ], R2 ;  /* 0x00000002070085a7 */ /* 0x000ea4000800007f */
[----:B--2---:R-:W-:Y:S05]  /*1e250*/  @!P0 BRA `(.L_x_5648) ;  /* 0xfffffffc00f08947 */ /* 0x004fea000383ffff */
[----:B------:R-:W-:Y:S05]  /*1e260*/  BRA `(.L_x_5719) ;  /* 0xffffffdc00cc7947 */ /* 0x000fea000383ffff */
.L_x_5650:
[----:B--2---:R2:W3:Y:S02]  /*1e270*/  SYNCS.PHASECHK.TRANS64.TRYWAIT P0, [R4+URZ], R5 ;  /* 0x00000005040075a7 */ /* 0x0044e4000800017f */
[----:B---3--:R-:W-:Y:S05]  /*1e280*/  @!P0 NANOSLEEP.SYNCS 0x989680 ;  /* 0x009896800000895d */ /* 0x008fea0003900000 */
[----:B------:R-:W3:Y:S02]  /*1e290*/  @!P0 SYNCS.PHASECHK.TRANS64 P0, [R4+URZ], R5 ;  /* 0x00000005040085a7 */ /* 0x000ee4000800007f */
[----:B---3--:R-:W-:Y:S05]  /*1e2a0*/  @!P0 BRA `(.L_x_5650) ;  /* 0xfffffffc00f08947 */ /* 0x008fea000383ffff */
[----:B------:R-:W-:Y:S05]  /*1e2b0*/  BRA `(.L_x_5720) ;  /* 0xffffffdc00d07947 */ /* 0x000fea000383ffff */
.L_x_5721:
        /* <DEDUP_REMOVED lines=12> */
.L_x_14855:


//--------------------- .text._ZN7cutlass13device_kernelIN5flash11enable_sm90INS1_16FlashAttnFwdSm90INS1_25CollectiveMainloopFwdSm90ILi2EN4cute5tupleIJNS5_1CILi1EEES8_S8_EEENS6_IJNS7_ILi128EEENS7_ILi112EEENS7_ILi192EEEEEELi192ENS_6half_tEfNS_4arch4Sm90ELb1ELb0ELb1ELb1ELb0ELb1ELb0ELb1ELb1ELb1ELb1ELb0EEENS1_21CollectiveEpilogueFwdINS6_IJSA_SC_SB_EEES9_SE_SG_Li256ELb1ELb1ELb1ELb0EEENS1_36VarlenDynamicPersistentTileSchedulerILi128ELi112ELi256ELi128ELb1ELb1ELb1ELb1ELb1ELb1EEEEEEEEEvNT_6ParamsE --------------------------
	.section	.text._ZN7cutlass13device_kernelIN5flash11enable_sm90INS1_16FlashAttnFwdSm90INS1_25CollectiveMainloopFwdSm90ILi2EN4cute5tupleIJNS5_1CILi1EEES8_S8_EEENS6_IJNS7_ILi128EEENS7_ILi112EEENS7_ILi192EEEEEELi192ENS_6half_tEfNS_4arch4Sm90ELb1ELb0ELb1ELb1ELb0ELb1ELb0ELb1ELb1ELb1ELb1ELb0EEENS1_21CollectiveEpilogueFwdINS6_IJSA_SC_SB_EEES9_SE_SG_Li256ELb1ELb1ELb1ELb0EEENS1_36VarlenDynamicPersistentTileSchedulerILi128ELi112ELi256ELi128ELb1ELb1ELb1ELb1ELb1ELb1EEEEEEEEEvNT_6ParamsE,"ax",@progbits
	.align	128
.text._ZN7cutlass13device_kernelIN5flash11enable_sm90INS1_16FlashAttnFwdSm90INS1_25CollectiveMainloopFwdSm90ILi2EN4cute5tupleIJNS5_1CILi1EEES8_S8_EEENS6_IJNS7_ILi128EEENS7_ILi112EEENS7_ILi192EEEEEELi192ENS_6half_tEfNS_4arch4Sm90ELb1ELb0ELb1ELb1ELb0ELb1ELb0ELb1ELb1ELb1ELb1ELb0EEENS1_21CollectiveEpilogueFwdINS6_IJSA_SC_SB_EEES9_SE_SG_Li256ELb1ELb1ELb1ELb0EEENS1_36VarlenDynamicPersistentTileSchedulerILi128ELi112ELi256ELi128ELb1ELb1ELb1ELb1ELb1ELb1EEEEEEEEEvNT_6ParamsE:
        .type           _ZN7cutlass13device_kernelIN5flash11enable_sm90INS1_16FlashAttnFwdSm90INS1_25CollectiveMainloopFwdSm90ILi2EN4cute5tupleIJNS5_1CILi1EEES8_S8_EEENS6_IJNS7_ILi128EEENS7_ILi112EEENS7_ILi192EEEEEELi192ENS_6half_tEfNS_4arch4Sm90ELb1ELb0ELb1ELb1ELb0ELb1ELb0ELb1ELb1ELb1ELb1ELb0EEENS1_21CollectiveEpilogueFwdINS6_IJSA_SC_SB_EEES9_SE_SG_Li256ELb1ELb1ELb1ELb0EEENS1_36VarlenDynamicPersistentTileSchedulerILi128ELi112ELi256ELi128ELb1ELb1ELb1ELb1ELb1ELb1EEEEEEEEEvNT_6ParamsE,@function
        .size           _ZN7cutlass13device_kernelIN5flash11enable_sm90INS1_16FlashAttnFwdSm90INS1_25CollectiveMainloopFwdSm90ILi2EN4cute5tupleIJNS5_1CILi1EEES8_S8_EEENS6_IJNS7_ILi128EEENS7_ILi112EEENS7_ILi192EEEEEELi192ENS_6half_tEfNS_4arch4Sm90ELb1ELb0ELb1ELb1ELb0ELb1ELb0ELb1ELb1ELb1ELb1ELb0EEENS1_21CollectiveEpilogueFwdINS6_IJSA_SC_SB_EEES9_SE_SG_Li256ELb1ELb1ELb1ELb0EEENS1_36VarlenDynamicPersistentTileSchedulerILi128ELi112ELi256ELi128ELb1ELb1ELb1ELb1ELb1ELb1EEEEEEEEEvNT_6ParamsE,(.L_x_14856 - _ZN7cutlass13device_kernelIN5flash11enable_sm90INS1_16FlashAttnFwdSm90INS1_25CollectiveMainloopFwdSm90ILi2EN4cute5tupleIJNS5_1CILi1EEES8_S8_EEENS6_IJNS7_ILi128EEENS7_ILi112EEENS7_ILi192EEEEEELi192ENS_6half_tEfNS_4arch4Sm90ELb1ELb0ELb1ELb1ELb0ELb1ELb0ELb1ELb1ELb1ELb1ELb0EEENS1_21CollectiveEpilogueFwdINS6_IJSA_SC_SB_EEES9_SE_SG_Li256ELb1ELb1ELb1ELb0EEENS1_36VarlenDynamicPersistentTileSchedulerILi128ELi112ELi256ELi128ELb1ELb1ELb1ELb1ELb1ELb1EEEEEEEEEvNT_6ParamsE)
        .other          _ZN7cutlass13device_kernelIN5flash11enable_sm90INS1_16FlashAttnFwdSm90INS1_25CollectiveMainloopFwdSm90ILi2EN4cute5tupleIJNS5_1CILi1EEES8_S8_EEENS6_IJNS7_ILi128EEENS7_ILi112EEENS7_ILi192EEEEEELi192ENS_6half_tEfNS_4arch4Sm90ELb1ELb0ELb1ELb1ELb0ELb1ELb0ELb1ELb1ELb1ELb1ELb0EEENS1_21CollectiveEpilogueFwdINS6_IJSA_SC_SB_EEES9_SE_SG_Li256ELb1ELb1ELb1ELb0EEENS1_36VarlenDynamicPersistentTileSchedulerILi128ELi112ELi256ELi128ELb1ELb1ELb1ELb1ELb1ELb1EEEEEEEEEvNT_6ParamsE,@"STO_CUDA_ENTRY STV_DEFAULT"
_ZN7cutlass13device_kernelIN5flash11enable_sm90INS1_16FlashAttnFwdSm90INS1_25CollectiveMainloopFwdSm90ILi2EN4cute5tupleIJNS5_1CILi1EEES8_S8_EEENS6_IJNS7_ILi128EEENS7_ILi112EEENS7_ILi192EEEEEELi192ENS_6half_tEfNS_4arch4Sm90ELb1ELb0ELb1ELb1ELb0ELb1ELb0ELb1ELb1ELb1ELb1ELb0EEENS1_21CollectiveEpilogueFwdINS6_IJSA_SC_SB_EEES9_SE_SG_Li256ELb1ELb1ELb1ELb0EEENS1_36VarlenDynamicPersistentTileSchedulerILi128ELi112ELi256ELi128ELb1ELb1ELb1ELb1ELb1ELb1EEEEEEEEEvNT_6ParamsE:
        /* <DEDUP_REMOVED lines=24> */
.L_x_5723:
[----:B------:R-:W-:Y:S05]  /*0180*/  BSYNC B0 ;  /* 0x0000000000007941 */ /* 0x000fea0003800000 */
.L_x_5722:
        /* <DEDUP_REMOVED lines=41> */
.L_x_5724:
        /* <DEDUP_REMOVED lines=22> */
.L_x_5725:
        /* <DEDUP_REMOVED lines=18> */
.L_x_5726:
        /* <DEDUP_REMOVED lines=22> */
.L_x_5727:
        /* <DEDUP_REMOVED lines=22> */
.L_x_5728:
        /* <DEDUP_REMOVED lines=10> */
.L_x_5731:
        /* <DEDUP_REMOVED lines=17> */
[----:B------:R-:W-:Y:S01]  /*0b10*/  R2UR UR4, R16 ;  /* 0x00000000100472ca */ /* 0x000fe200000e0000 */
[----:B------:R-:W-:Y:S01]  /*0b20*/  IMAD.MOV.U32 R17, RZ, RZ, RZ ;  /* 0x000000ffff117224 */ /* 0x000fe200078e00ff */
[----:B------:R-:W-:Y:S02]  /*0b30*/  MOV R235, RZ ;  /* 0x000000ff00eb7202 */ /* 0x000fe40000000f00 */
[----:B------:R-:W-:Y:S02]  /*0b40*/  CS2R R208, SRZ ;  /* 0x0000000000d07805 */ /* 0x000fe4000001ff00 */
[----:B------:R-:W-:Y:S01]  /*0b50*/  SHF.R.S32.HI R3, RZ, 0x1f, R6 ;  /* 0x0000001fff037819 */ /* 0x000fe20000011406 */
[----:B------:R-:W-:-:S03]  /*0b60*/  IMAD.MOV.U32 R205, RZ, RZ, RZ ;  /* 0x000000ffffcd7224 */ /* 0x000fc600078e00ff */
[----:B0-----:R-:W-:-:S04]  /*0b70*/  LEA.HI R2, R3, R6, RZ, 0x4 ;  /* 0x0000000603027211 */ /* 0x001fc800078f20ff */
[----:B------:R-:W-:Y:S01]  /*0b80*/  SHF.R.S32.HI R7, RZ, 0x4, R2 ;  /* 0x00000004ff077819 */ /* 0x000fe20000011402 */
[----:B------:R-:W-:-:S03]  /*0b90*/  UIADD3 UR4, UR4, 0x15400, URZ ;  /* 0x0001540004047890 */ /* 0x000fc6000fffe03f */
[----:B------:R-:W-:-:S04]  /*0ba0*/  LEA.HI R4, R2, R7, RZ, 0x1 ;  /* 0x0000000702047211 */ /* 0x000fc800078f08ff */
[----:B------:R-:W-:-:S04]  /*0bb0*/  LOP3.LUT R4, R4, 0x1ffffffe, RZ, 0xc0, !PT ;  /* 0x1ffffffe04047812 */ /* 0x000fc800078ec0ff */
[----:B------:R-:W-:Y:S02]  /*0bc0*/  IADD3 R7, R7, -R4, RZ ;  /* 0x8000000407077210 */ /* 0x000fe40007ffe0ff */
[----:B------:R-:W-:-:S04]  /*0bd0*/  LEA.HI R4, R3, R6, RZ, 0x5 ;  /* 0x0000000603047211 */ /* 0x000fc800078f28ff */
[----:B------:R-:W-:-:S05]  /*0be0*/  SHF.R.S32.HI R4, RZ, 0x5, R4 ;  /* 0x00000005ff047819 */ /* 0x000fca0000011404 */
[----:B------:R-:W-:Y:S01]  /*0bf0*/  IMAD.SHL.U32 R220, R4, 0x200, RZ ;  /* 0x0000020004dc7824 */ /* 0x000fe200078e00ff */
[----:B--2---:R-:W-:Y:S02]  /*0c00*/  R2UR UR5, R0 ;  /* 0x00000000000572ca */ /* 0x004fe400000e0000 */
[----:B------:R-:W-:-:S04]  /*0c10*/  LEA.HI R0, R3, R6, RZ, 0x7 ;  /* 0x0000000603007211 */ /* 0x000fc800078f38ff */
[----:B------:R-:W-:-:S05]  /*0c20*/  LOP3.LUT R5, R0, 0xffffff80, RZ, 0xc0, !PT ;  /* 0xffffff8000057812 */ /* 0x000fca00078ec0ff */
[----:B------:R-:W-:Y:S02]  /*0c30*/  IMAD.IADD R21, R6, 0x1, -R5 ;  /* 0x0000000106157824 */ /* 0x000fe400078e0a05 */
[----:B------:R-:W-:-:S03]  /*0c40*/  ULOP3.LUT UR5, UR5, 0x1, URZ, 0xfc, !UPT ;  /* 0x0000000105057892 */ /* 0x000fc6000f8efc3f */
[----:B------:R-:W-:Y:S01]  /*0c50*/  SHF.R.S32.HI R9, RZ, 0x1f, R21 ;  /* 0x0000001fff097819 */ /* 0x000fe20000011415 */
[----:B------:R-:W-:Y:S03]  /*0c60*/  STL [R1+0x6c], R21 ;  /* 0x00006c1501007387 */ /* 0x000fe60000100800 */
[CC--:B------:R-:W-:Y:S02]  /*0c70*/  LEA.HI R12, R9.reuse, R21.reuse, RZ, 0x2 ;  /* 0x00000015090c7211 */ /* 0x0c0fe400078f10ff */
[----:B------:R-:W-:Y:S02]  /*0c80*/  LEA.HI R9, R9, R21, RZ, 0x5 ;  /* 0x0000001509097211 */ /* 0x000fe400078f28ff */
[--C-:B------:R-:W-:Y:S02]  /*0c90*/  SHF.R.S32.HI R8, RZ, 0x2, R12.reuse ;  /* 0x00000002ff087819 */ /* 0x100fe4000001140c */
[----:B------:R-:W-:-:S02]  /*0ca0*/  SHF.R.S32.HI R5, RZ, 0x1f, R12 ;  /* 0x0000001fff057819 */ /* 0x000fc4000001140c */
[----:B------:R-:W-:Y:S02]  /*0cb0*/  LOP3.LUT R12, R12, 0x7ffffffc, RZ, 0xc0, !PT ;  /* 0x7ffffffc0c0c7812 */ /* 0x000fe400078ec0ff */
[----:B------:R-:W-:-:S03]  /*0cc0*/  LEA.HI R5, R5, R8, RZ, 0x3 ;  /* 0x0000000805057211 */ /* 0x000fc600078f18ff */
[----:B------:R-:W-:Y:S01]  /*0cd0*/  IMAD.IADD R12, R21, 0x1, -R12 ;  /* 0x00000001150c7824 */ /* 0x000fe200078e0a0c */
[----:B------:R-:W-:Y:S02]  /*0ce0*/  LOP3.LUT R11, R5, 0xfffffff8, RZ, 0xc0, !PT ;  /* 0xfffffff8050b7812 */ /* 0x000fe400078ec0ff */
[----:B------:R-:W-:Y:S01]  /*0cf0*/  SHF.R.S32.HI R5, RZ, 0x7, R0 ;  /* 0x00000007ff057819 */ /* 0x000fe20000011400 */
[----:B------:R-:W-:Y:S02]  /*0d00*/  IMAD.SHL.U32 R227, R12, 0x2, RZ ;  /* 0x000000020ce37824 */ /* 0x000fe400078e00ff */
[----:B------:R-:W-:Y:S01]  /*0d10*/  IMAD.IADD R11, R8, 0x1, -R11 ;  /* 0x00000001080b7824 */ /* 0x000fe200078e0a0b */
[----:B------:R-:W-:Y:S01]  /*0d20*/  LEA.HI R8, R3, R6, RZ, 0x2 ;  /* 0x0000000603087211 */ /* 0x000fe200078f10ff */
[C---:B------:R-:W-:Y:S01]  /*0d30*/  VIADD R30, R227.reuse, 0x10 ;  /* 0x00000010e31e7836 */ /* 0x040fe20000000000 */
[----:B------:R-:W-:Y:S01]  /*0d40*/  LOP3.LUT R3, R2, 0x3fffff0, RZ, 0xc0, !PT ;  /* 0x03fffff002037812 */ /* 0x000fe200078ec0ff */
[C---:B------:R-:W-:Y:S01]  /*0d50*/  VIADD R27, R227.reuse, 0x28 ;  /* 0x00000028e31b7836 */ /* 0x040fe20000000000 */
[----:B------:R-:W-:Y:S01]  /*0d60*/  LEA.HI R0, R0, R5, RZ, 0x1 ;  /* 0x0000000500007211 */ /* 0x000fe200078f08ff */
[C---:B------:R-:W-:Y:S01]  /*0d70*/  VIADD R28, R227.reuse, 0x20 ;  /* 0x00000020e31c7836 */ /* 0x040fe20000000000 */
[----:B------:R-:W-:Y:S01]  /*0d80*/  SHF.R.S32.HI R2, RZ, 0x5, R9 ;  /* 0x00000005ff027819 */ /* 0x000fe20000011409 */
[----:B------:R-:W-:Y:S01]  /*0d90*/  IMAD.IADD R3, R6, 0x1, -R3 ;  /* 0x0000000106037824 */ /* 0x000fe200078e0a03 */
[----:B------:R-:W-:Y:S01]  /*0da0*/  LOP3.LUT R0, R0, 0x3fffffe, RZ, 0xc0, !PT ;  /* 0x03fffffe00007812 */ /* 0x000fe200078ec0ff */
[----:B------:R-:W-:Y:S01]  /*0db0*/  VIADD R24, R227, 0x40 ;  /* 0x00000040e3187836 */ /* 0x000fe20000000000 */
[--C-:B------:R-:W-:Y:S01]  /*0dc0*/  SHF.R.S32.HI R204, RZ, 0x2, R8.reuse ;  /* 0x00000002ffcc7819 */ /* 0x100fe20000011408 */
[----:B------:R-:W-:Y:S01]  /*0dd0*/  IMAD R10, R4, 0x10, R3 ;  /* 0x00000010040a7824 */ /* 0x000fe200078e0203 */
[----:B------:R-:W-:Y:S01]  /*0de0*/  SHF.R.S32.HI R3, RZ, 0x1f, R8 ;  /* 0x0000001fff037819 */ /* 0x000fe20000011408 */
[----:B------:R-:W-:Y:S01]  /*0df0*/  IMAD.IADD R0, R5, 0x1, -R0 ;  /* 0x0000000105007824 */ /* 0x000fe200078e0a00 */
[----:B------:R-:W-:Y:S01]  /*0e00*/  IADD3 R236, R204, 0x40, RZ ;  /* 0x00000040ccec7810 */ /* 0x000fe20007ffe0ff */
[----:B------:R-:W-:Y:S01]  /*0e10*/  IMAD R11, R2, 0x10, R11 ;  /* 0x00000010020b7824 */ /* 0x000fe200078e020b */
[----:B------:R-:W-:Y:S01]  /*0e20*/  LOP3.LUT R9, R8, 0xfffffffc, RZ, 0xc0, !PT ;  /* 0xfffffffc08097812 */ /* 0x000fe200078ec0ff */
[----:B------:R-:W-:Y:S01]  /*0e30*/  IMAD.U32 R5, RZ, RZ, UR4 ;  /* 0x00000004ff057e24 */ /* 0x000fe2000f8e00ff */
[----:B------:R-:W-:Y:S01]  /*0e40*/  LEA.HI R3, R3, R204, RZ, 0x3 ;  /* 0x000000cc03037211 */ /* 0x000fe200078f18ff */
[----:B------:R-:W-:Y:S01]  /*0e50*/  IMAD R20, R0, 0x40, R11 ;  /* 0x0000004000147824 */ /* 0x000fe200078e020b */
[----:B------:R-:W-:Y:S01]  /*0e60*/  IADD3 R6, R6, -R9, RZ ;  /* 0x8000000906067210 */ /* 0x000fe20007ffe0ff */
[----:B------:R-:W-:Y:S01]  /*0e70*/  IMAD.U32 R0, RZ, RZ, UR5 ;  /* 0x00000005ff007e24 */ /* 0x000fe2000f8e00ff */
[----:B------:R-:W-:Y:S01]  /*0e80*/  LOP3.LUT R3, R3, 0xfffffff8, RZ, 0xc0, !PT ;  /* 0xfffffff803037812 */ /* 0x000fe200078ec0ff */
[----:B------:R-:W-:Y:S01]  /*0e90*/  IMAD.SHL.U32 R217, R236, 0x40, RZ ;  /* 0x00000040ecd97824 */ /* 0x000fe200078e00ff */
[----:B------:R-:W-:Y:S01]  /*0ea0*/  STL [R1+0x70], R20 ;  /* 0x0000701401007387 */ /* 0x000fe20000100800 */
[----:B------:R-:W-:Y:S01]  /*0eb0*/  IMAD R2, R10, 0x8, R7 ;  /* 0x000000080a027824 */ /* 0x000fe200078e0207 */
[----:B------:R-:W-:Y:S01]  /*0ec0*/  SHF.R.S32.HI R7, RZ, 0x1f, R236 ;  /* 0x0000001fff077819 */ /* 0x000fe200000114ec */
[----:B------:R-:W-:Y:S01]  /*0ed0*/  IMAD.IADD R3, R204, 0x1, -R3 ;  /* 0x00000001cc037824 */ /* 0x000fe200078e0a03 */
[----:B------:R0:W-:Y:S01]  /*0ee0*/  STL [R1+0x44], R0 ;  /* 0x0000440001007387 */ /* 0x0001e20000100800 */
[----:B------:R-:W-:Y:S01]  /*0ef0*/  LOP3.LUT R217, R217, 0x1c0, RZ, 0xc0, !PT ;  /* 0x000001c0d9d97812 */ /* 0x000fe200078ec0ff */
[C---:B------:R-:W-:Y:S01]  /*0f00*/  IMAD.SHL.U32 R22, R6.reuse, 0x4, RZ ;  /* 0x0000000406167824 */ /* 0x040fe200078e00ff */
[----:B------:R-:W-:Y:S01]  /*0f10*/  LEA.HI R7, R7, R236, RZ, 0x3 ;  /* 0x000000ec07077211 */ /* 0x000fe200078f18ff */
[----:B------:R1:W-:Y:S01]  /*0f20*/  STL [R1+0x4c], R5 ;  /* 0x00004c0501007387 */ /* 0x0003e20000100800 */
[----:B------:R-:W-:Y:S01]  /*0f30*/  IMAD.SHL.U32 R3, R3, 0x40, RZ ;  /* 0x0000004003037824 */ /* 0x000fe200078e00ff */
[----:B------:R-:W-:Y:S01]  /*0f40*/  IADD3 R31, R227, 0x8, RZ ;  /* 0x00000008e31f7810 */ /* 0x000fe20007ffe0ff */
[----:B------:R-:W-:Y:S01]  /*0f50*/  IMAD.MOV.U32 R10, RZ, RZ, R14 ;  /* 0x000000ffff0a7224 */ /* 0x000fe200078e000e */
[----:B------:R-:W-:Y:S01]  /*0f60*/  SHF.L.U32 R7, R7, 0x6, RZ ;  /* 0x0000000607077819 */ /* 0x000fe200000006ff */
[----:B------:R-:W-:Y:S01]  /*0f70*/  IMAD.MOV.U32 R11, RZ, RZ, R15 ;  /* 0x000000ffff0b7224 */ /* 0x000fe200078e000f */
[----:B0-----:R-:W-:Y:S01]  /*0f80*/  LEA.HI R0, R6, R6, RZ, 0x1 ;  /* 0x0000000606007211 */ /* 0x001fe200078f08ff */
[----:B------:R-:W-:Y:S01]  /*0f90*/  VIADD R14, R227, 0x58 ;  /* 0x00000058e30e7836 */ /* 0x000fe20000000000 */
[----:B------:R-:W-:Y:S01]  /*0fa0*/  LOP3.LUT R218, R3, 0x1c0, RZ, 0xc0, !PT ;  /* 0x000001c003da7812 */ /* 0x000fe200078ec0ff */
[----:B------:R-:W-:Y:S01]  /*0fb0*/  IMAD.MOV.U32 R9, RZ, RZ, R13 ;  /* 0x000000ffff097224 */ /* 0x000fe200078e000d */
[----:B-1----:R-:W-:Y:S01]  /*0fc0*/  LOP3.LUT R5, R0, 0x1ffffffe, RZ, 0xc0, !PT ;  /* 0x1ffffffe00057812 */ /* 0x002fe200078ec0ff */
[----:B------:R-:W-:Y:S01]  /*0fd0*/  IMAD.SHL.U32 R18, R6, 0x8, RZ ;  /* 0x0000000806127824 */ /* 0x000fe200078e00ff */
[----:B------:R-:W-:Y:S01]  /*0fe0*/  SHF.R.U32.HI R0, RZ, 0x3, R217 ;  /* 0x00000003ff007819 */ /* 0x000fe200000116d9 */
[----:B------:R-:W-:Y:S01]  /*0ff0*/  IMAD.SHL.U32 R0, R2, 0x8, RZ ;  /* 0x0000000802007824 */ /* 0x000fe200078e00ff */
[C---:B------:R-:W-:Y:S01]  /*1000*/  IADD3 R25, R227.reuse, 0x38, RZ ;  /* 0x00000038e3197810 */ /* 0x040fe20007ffe0ff */
[----:B------:R-:W-:Y:S01]  /*1010*/  IMAD.IADD R5, R6, 0x1, -R5 ;  /* 0x0000000106057824 */ /* 0x000fe200078e0a05 */
[C---:B------:R-:W-:Y:S01]  /*1020*/  IADD3 R213, R22.reuse, 0x20, RZ ;  /* 0x0000002016d57810 */ /* 0x040fe20007ffe0ff */
[C---:B------:R-:W-:Y:S01]  /*1030*/  VIADD R15, R227.reuse, 0x50 ;  /* 0x00000050e30f7836 */ /* 0x040fe20000000000 */
[----:B------:R0:W-:Y:S01]  /*1040*/  STL [R1+0x74], R0 ;  /* 0x0000740001007387 */ /* 0x0001e20000100800 */
[----:B------:R-:W-:Y:S01]  /*1050*/  VIADD R8, R227, 0x70 ;  /* 0x00000070e3087836 */ /* 0x000fe20000000000 */
[----:B------:R-:W-:Y:S01]  /*1060*/  LOP3.LUT R221, R7, 0xfffffe00, RZ, 0xc0, !PT ;  /* 0xfffffe0007dd7812 */ /* 0x000fe200078ec0ff */
[C---:B------:R-:W-:Y:S01]  /*1070*/  VIADD R29, R227.reuse, 0x18 ;  /* 0x00000018e31d7836 */ /* 0x040fe20000000000 */
[----:B------:R-:W-:Y:S01]  /*1080*/  SHF.R.S32.HI R2, RZ, 0x1f, R30 ;  /* 0x0000001fff027819 */ /* 0x000fe2000001141e */
[C---:B------:R-:W-:Y:S01]  /*1090*/  VIADD R26, R227.reuse, 0x30 ;  /* 0x00000030e31a7836 */ /* 0x040fe20000000000 */
[C---:B------:R-:W-:Y:S01]  /*10a0*/  IADD3 R12, R227.reuse, 0x68, RZ ;  /* 0x00000068e30c7810 */ /* 0x040fe20007ffe0ff */
        /* <DEDUP_REMOVED lines=10> */
[C---:B0-----:R-:W-:Y:S01]  /*1150*/  VIADD R0, R227.reuse, 0x90 ;  /* 0x00000090e3007836 */ /* 0x041fe20000000000 */
[----:B------:R-:W-:Y:S01]  /*1160*/  SHF.R.S32.HI R2, RZ, 0x1f, R14 ;  /* 0x0000001fff027819 */ /* 0x000fe2000001140e */
[C---:B------:R-:W-:Y:S01]  /*1170*/  VIADD R212, R22.reuse, 0x40 ;  /* 0x0000004016d47836 */ /* 0x040fe20000000000 */
[----:B------:R-:W-:Y:S01]  /*1180*/  SHF.R.S32.HI R7, RZ, 0x1f, R15 ;  /* 0x0000001fff077819 */ /* 0x000fe2000001140f */
[C---:B------:R-:W-:Y:S01]  /*1190*/  VIADD R215, R22.reuse, 0x10 ;  /* 0x0000001016d77836 */ /* 0x040fe20000000000 */
[----:B------:R-:W-:Y:S01]  /*11a0*/  SHF.R.S32.HI R2, RZ, 0x1f, R8 ;  /* 0x0000001fff027819 */ /* 0x000fe20000011408 */
[C---:B------:R-:W-:Y:S01]  /*11b0*/  VIADD R214, R22.reuse, 0x30 ;  /* 0x0000003016d67836 */ /* 0x040fe20000000000 */
[----:B------:R-:W-:Y:S01]  /*11c0*/  SHF.R.U32.HI R219, RZ, 0x3, R218 ;  /* 0x00000003ffdb7819 */ /* 0x000fe200000116da */
[C---:B------:R-:W-:Y:S01]  /*11d0*/  VIADD R216, R22.reuse, 0x50 ;  /* 0x0000005016d87836 */ /* 0x040fe20000000000 */
[----:B------:R-:W-:Y:S01]  /*11e0*/  IADD3 R237, R227, 0x98, RZ ;  /* 0x00000098e3ed7810 */ /* 0x000fe20007ffe0ff */
[C---:B------:R-:W-:Y:S01]  /*11f0*/  IMAD.IADD R206, R22.reuse, 0x1, R213 ;  /* 0x0000000116ce7824 */ /* 0x040fe200078e02d5 */
[----:B------:R-:W-:Y:S01]  /*1200*/  SHF.R.S32.HI R29, RZ, 0x1f, R29 ;  /* 0x0000001fff1d7819 */ /* 0x000fe2000001141d */
[----:B------:R-:W-:Y:S01]  /*1210*/  IMAD.IADD R207, R22, 0x1, R212 ;  /* 0x0000000116cf7824 */ /* 0x000fe200078e02d4 */
[----:B------:R-:W-:Y:S01]  /*1220*/  SHF.R.S32.HI R26, RZ, 0x1f, R26 ;  /* 0x0000001fff1a7819 */ /* 0x000fe2000001141a */
[----:B------:R-:W-:Y:S01]  /*1230*/  IMAD R229, R5, 0x8, R20 ;  /* 0x0000000805e57824 */ /* 0x000fe200078e0214 */
[----:B------:R-:W-:-:S02]  /*1240*/  SHF.R.S32.HI R21, RZ, 0x1f, R21 ;  /* 0x0000001fff157819 */ /* 0x000fc40000011415 */
[----:B------:R-:W-:Y:S02]  /*1250*/  SHF.R.S32.HI R13, RZ, 0x1f, R13 ;  /* 0x0000001fff0d7819 */ /* 0x000fe4000001140d */
[----:B------:R-:W-:Y:S02]  /*1260*/  SHF.R.S32.HI R7, RZ, 0x1f, R12 ;  /* 0x0000001fff077819 */ /* 0x000fe4000001140c */
[----:B------:R-:W-:Y:S02]  /*1270*/  SHF.R.S32.HI R6, RZ, 0x1f, R6 ;  /* 0x0000001fff067819 */ /* 0x000fe40000011406 */
[----:B------:R-:W-:Y:S02]  /*1280*/  SHF.R.S32.HI R4, RZ, 0x1f, R4 ;  /* 0x0000001fff047819 */ /* 0x000fe40000011404 */
[----:B------:R-:W-:Y:S02]  /*1290*/  SHF.R.S32.HI R2, RZ, 0x1f, R3 ;  /* 0x0000001fff027819 */ /* 0x000fe40000011403 */
[----:B------:R-:W-:-:S07]  /*12a0*/  SHF.R.S32.HI R0, RZ, 0x1f, R0 ;  /* 0x0000001fff007819 */ /* 0x000fce0000011400 */
.L_x_5963:
        /* <DEDUP_REMOVED lines=14> */
[----:B--2---:R-:W-:Y:S01]  /*1390*/  SHF.R.S32.HI R0, RZ, 0x1f, R232 ;  /* 0x0000001fff007819 */ /* 0x004fe200000114e8 */
[C---:B------:R-:W-:Y:S02]  /*13a0*/  IMAD.SHL.U32 R233, R232.reuse, 0x4, RZ ;  /* 0x00000004e8e97824 */ /* 0x040fe400078e00ff */
[C---:B---3--:R-:W-:Y:S02]  /*13b0*/  @P2 LEA R2, P3, R232.reuse, UR4, 0x2 ;  /* 0x00000004e8022c11 */ /* 0x048fe4000f8610ff */
[C-C-:B------:R-:W-:Y:S01]  /*13c0*/  SHF.L.U64.HI R234, R232.reuse, 0x2, R0.reuse ;  /* 0x00000002e8ea7819 */ /* 0x140fe20000010200 */
[----:B------:R0:W-:Y:S01]  /*13d0*/  STL [R1+0x68], R0 ;  /* 0x0000680001007387 */ /* 0x0001e20000100800 */
[----:B------:R-:W-:Y:S01]  /*13e0*/  @P2 LEA.HI.X R3, R232, UR5, R0, 0x2, P3 ;  /* 0x00000005e8032c11 */ /* 0x000fe200098f1400 */
[----:B------:R-:W-:Y:S01]  /*13f0*/  ULDC UR4, c[0x0][0x288] ;  /* 0x0000a20000047ab9 */ /* 0x000fe20000000800 */
[----:B----4-:R-:W-:-:S03]  /*1400*/  IADD3 R6, P4, R233, UR6, RZ ;  /* 0x00000006e9067c10 */ /* 0x010fc6000ff9e0ff */
[----:B------:R1:W5:Y:S01]  /*1410*/  @P2 LDG.E R8, desc[UR60][R2.64] ;  /* 0x0000003c02082981 */ /* 0x000362000c1e1900 */
[----:B------:R-:W-:Y:S01]  /*1420*/  @P1 IADD3 R4, P2, R233, UR8, RZ ;  /* 0x00000008e9041c10 */ /* 0x000fe2000ff5e0ff */
[----:B------:R-:W-:Y:S01]  /*1430*/  IMAD.U32 R224, RZ, RZ, UR4 ;  /* 0x00000004ffe07e24 */ /* 0x000fe2000f8e00ff */
[C---:B------:R-:W-:Y:S01]  /*1440*/  IADD3.X R7, R234.reuse, UR7, RZ, P4, !PT ;  /* 0x00000007ea077c10 */ /* 0x040fe2000a7fe4ff */
[----:B------:R-:W-:Y:S01]  /*1450*/  ULDC.64 UR4, c[0x0][0x418] ;  /* 0x0001060000047ab9 */ /* 0x000fe20000000a00 */
[----:B------:R-:W-:Y:S01]  /*1460*/  @P1 IADD3.X R5, R234, UR9, RZ, P2, !PT ;  /* 0x00000009ea051c10 */ /* 0x000fe200097fe4ff */
[----:B------:R-:W-:Y:S02]  /*1470*/  ULDC.64 UR6, c[0x0][0xa20] ;  /* 0x0002880000067ab9 */ /* 0x000fe40000000a00 */
[----:B------:R2:W5:Y:S04]  /*1480*/  @P0 LDG.E R26, desc[UR60][R6.64] ;  /* 0x0000003c061a0981 */ /* 0x000568000c1e1900 */
[----:B------:R2:W5:Y:S01]  /*1490*/  @P1 LDG.E R224, desc[UR60][R4.64] ;  /* 0x0000003c04e01981 */ /* 0x000562000c1e1900 */
[----:B------:R-:W-:Y:S01]  /*14a0*/  UISETP.NE.U32.AND UP0, UPT, UR4, URZ, UPT ;  /* 0x0000003f0400728c */ /* 0x000fe2000bf05070 */
[----:B-1----:R-:W-:-:S02]  /*14b0*/  LOP3.LUT R2, R10, 0xff000000, RZ, 0xc0, !PT ;  /* 0xff0000000a027812 */ /* 0x002fc400078ec0ff */
[----:B------:R-:W-:Y:S01]  /*14c0*/  ULDC UR4, c[0x0][0x424] ;  /* 0x0001090000047ab9 */ /* 0x000fe20000000800 */
[----:B------:R-:W-:Y:S01]  /*14d0*/  UISETP.NE.AND.EX UP0, UPT, UR5, URZ, UPT, UP0 ;  /* 0x0000003f0500728c */ /* 0x000fe2000bf05300 */
[----:B------:R-:W-:Y:S02]  /*14e0*/  ISETP.NE.U32.AND P2, PT, RZ, UR6, PT ;  /* 0x00000006ff007c0c */ /* 0x000fe4000bf45070 */
[----:B------:R-:W-:Y:S01]  /*14f0*/  ULDC UR5, c[0x0][0x2f0] ;  /* 0x0000bc0000057ab9 */ /* 0x000fe20000000800 */
[----:B------:R-:W-:Y:S01]  /*1500*/  USEL UR4, UR4, 0x1, UP0 ;  /* 0x0000000104047887 */ /* 0x000fe20008000000 */
[----:B0-----:R-:W-:Y:S02]  /*1510*/  LOP3.LUT R0, R10, 0xff0000, RZ, 0xc0, !PT ;  /* 0x00ff00000a007812 */ /* 0x001fe400078ec0ff */
[----:B------:R-:W-:Y:S01]  /*1520*/  SHF.R.U32.HI R3, RZ, 0x8, R2 ;  /* 0x00000008ff037819 */ /* 0x000fe20000011602 */
[----:B------:R-:W-:Y:S01]  /*1530*/  UIMAD UR4, UR4, UR5, URZ ;  /* 0x00000005040472a4 */ /* 0x000fe2000f8e023f */
[----:B------:R-:W-:-:S02]  /*1540*/  ISETP.NE.AND.EX P2, PT, RZ, UR7, PT, P2 ;  /* 0x00000007ff007c0c */ /* 0x000fc4000bf45320 */
[----:B------:R-:W-:Y:S01]  /*1550*/  ULDC UR5, c[0x0][0x348] ;  /* 0x0000d20000057ab9 */ /* 0x000fe20000000800 */
[----:B------:R-:W-:Y:S02]  /*1560*/  LEA.HI R231, R0, R3, RZ, 0x10 ;  /* 0x0000000300e77211 */ /* 0x000fe400078f80ff */
[----:B------:R-:W-:Y:S01]  /*1570*/  LOP3.LUT R230, R10, 0xffff, RZ, 0xc0, !PT ;  /* 0x0000ffff0ae67812 */ /* 0x000fe200078ec0ff */
[----:B--2---:R-:W-:Y:S07]  /*1580*/  @P1 BRA `(.L_x_5733) ;  /* 0x0000000000241947 */ /* 0x004fee0003800000 */
        /* <DEDUP_REMOVED lines=9> */
.L_x_5733:
[----:B------:R-:W-:Y:S02]  /*1620*/  IMAD.U32 R2, RZ, RZ, UR5 ;  /* 0x00000005ff027e24 */ /* 0x000fe4000f8e00ff */
[----:B------:R-:W-:Y:S01]  /*1630*/  IMAD.U32 R27, RZ, RZ, UR4 ;  /* 0x00000004ff1b7e24 */ /* 0x000fe2000f8e00ff */
[----:B------:R-:W-:Y:S06]  /*1640*/  @!P2 BRA `(.L_x_5734) ;  /* 0x000000000010a947 */ /* 0x000fec0003800000 */
[----:B------:R-:W-:-:S04]  /*1650*/  IADD3 R4, P0, R233, UR6, RZ ;  /* 0x00000006e9047c10 */ /* 0x000fc8000ff1e0ff */
[----:B------:R-:W-:-:S05]  /*1660*/  IADD3.X R5, R234, UR7, RZ, P0, !PT ;  /* 0x00000007ea057c10 */ /* 0x000fca00087fe4ff */
[----:B------:R0:W5:Y:S01]  /*1670*/  LDG.E R27, desc[UR60][R4.64] ;  /* 0x0000003c041b7981 */ /* 0x000162000c1e1900 */
[----:B------:R-:W-:Y:S05]  /*1680*/  BRA `(.L_x_5735) ;  /* 0x0000000000107947 */ /* 0x000fea0003800000 */
.L_x_5734:
[----:B------:R-:W-:Y:S05]  /*1690*/  @!P0 BRA `(.L_x_5735) ;  /* 0x00000000000c8947 */ /* 0x000fea0003800000 */
[----:B------:R-:W2:Y:S04]  /*16a0*/  LDG.E R0, desc[UR60][R6.64] ;  /* 0x0000003c06007981 */ /* 0x000ea8000c1e1900 */
[----:B------:R-:W2:Y:S02]  /*16b0*/  LDG.E R27, desc[UR60][R6.64+0x4] ;  /* 0x0000043c061b7981 */ /* 0x000ea4000c1e1900 */
[----:B--2---:R-:W-:-:S07]  /*16c0*/  IMAD.IADD R27, R27, 0x1, -R0 ;  /* 0x000000011b1b7824 */ /* 0x004fce00078e0a00 */
.L_x_5735:
[----:B------:R-:W-:Y:S01]  /*16d0*/  ULDC.64 UR4, c[0x0][0xa10] ;  /* 0x0002840000047ab9 */ /* 0x000fe20000000a00 */
[----:B------:R-:W1:Y:S01]  /*16e0*/  LDC R10, c[0x0][0x448] ;  /* 0x00011200ff0a7b82 */ /* 0x000e620000000800 */
[----:B------:R-:W-:-:S04]  /*16f0*/  ISETP.NE.U32.AND P0, PT, RZ, UR4, PT ;  /* 0x00000004ff007c0c */ /* 0x000fc8000bf05070 */
        /* <DEDUP_REMOVED lines=9> */
[----:B------:R-:W-:-:S04]  /*1790*/  @P1 IADD3 R6, P2, R233, UR4, RZ ;  /* 0x00000004e9061c10 */ /* 0x000fc8000ff5e0ff */
[----:B------:R-:W-:-:S05]  /*17a0*/  @P1 IADD3.X R7, R234, UR5, RZ, P2, !PT ;  /* 0x00000005ea071c10 */ /* 0x000fca00097fe4ff */
[----:B------:R3:W5:Y:S01]  /*17b0*/  @P1 LDG.E R145, desc[UR60][R6.64] ;  /* 0x0000003c06911981 */ /* 0x000762000c1e1900 */
[----:B-1----:R-:W-:Y:S01]  /*17c0*/  ISETP.NE.AND P1, PT, R10, 0x1, PT ;  /* 0x000000010a00780c */ /* 0x002fe20003f25270 */
[----:B------:R-:W-:Y:S01]  /*17d0*/  IMAD.SHL.U32 R226, R9, 0x80, RZ ;  /* 0x0000008009e27824 */ /* 0x000fe200078e00ff */
[----:B------:R-:W-:Y:S01]  /*17e0*/  LOP3.LUT R13, R231, 0xff, RZ, 0xc0, !PT ;  /* 0x000000ffe70d7812 */ /* 0x000fe200078ec0ff */
[----:B------:R-:W-:Y:S01]  /*17f0*/  IMAD.IADD R9, R27, 0x1, -R8 ;  /* 0x000000011b097824 */ /* 0x000fe200078e0a08 */
[----:B------:R-:W-:Y:S01]  /*1800*/  BSSY B0, `(.L_x_5736) ;  /* 0x0000036000007945 */ /* 0x000fe20003800000 */
[----:B------:R-:W-:Y:S02]  /*1810*/  SHF.R.U32.HI R231, RZ, 0x10, R231 ;  /* 0x00000010ffe77819 */ /* 0x000fe400000116e7 */
[----:B0-----:R-:W-:Y:S01]  /*1820*/  IADD3 R4, R226, 0x7f, RZ ;  /* 0x0000007fe2047810 */ /* 0x001fe20007ffe0ff */
[----:B------:R0:W-:Y:S01]  /*1830*/  STL [R1+0x48], R13 ;  /* 0x0000480d01007387 */ /* 0x0001e20000100800 */
[----:B---3--:R-:W-:-:S04]  /*1840*/  IMAD.MOV.U32 R6, RZ, RZ, RZ ;  /* 0x000000ffff067224 */ /* 0x008fc800078e00ff */
[----:B------:R-:W1:Y:S08]  /*1850*/  @P1 LDC R11, c[0x0][0x44c] ;  /* 0x00011300ff0b1b82 */ /* 0x000e700000000800 */
[----:B------:R-:W3:Y:S01]  /*1860*/  @P1 LDC R5, c[0x0][0x450] ;  /* 0x00011400ff051b82 */ /* 0x000ee20000000800 */
[----:B--2---:R-:W-:Y:S02]  /*1870*/  @P0 IMAD.IADD R2, R3, 0x1, -R0 ;  /* 0x0000000103020824 */ /* 0x004fe400078e0a00 */
[----:B-1----:R-:W-:-:S04]  /*1880*/  @P1 IMAD.HI.U32 R0, R4, R11, RZ ;  /* 0x0000000b04001227 */ /* 0x002fc800078e00ff */
[----:B------:R-:W-:Y:S01]  /*1890*/  IMAD.IADD R228, R9, 0x1, R2 ;  /* 0x0000000109e47824 */ /* 0x000fe200078e0202 */
[----:B---3--:R-:W-:Y:S01]  /*18a0*/  @P1 SHF.R.U32.HI R4, RZ, R5, R0 ;  /* 0x00000005ff041219 */ /* 0x008fe20000011600 */
[----:B------:R-:W-:Y:S02]  /*18b0*/  IMAD.MOV.U32 R0, RZ, RZ, RZ ;  /* 0x000000ffff007224 */ /* 0x000fe400078e00ff */
[C---:B------:R-:W-:Y:S01]  /*18c0*/  VIADD R5, R228.reuse, 0x6f ;  /* 0x0000006fe4057836 */ /* 0x040fe20000000000 */
[----:B------:R-:W-:-:S05]  /*18d0*/  IADD3 R150, R228, 0x70, -R224 ;  /* 0x00000070e4967810 */ /* 0x000fca0007ffe8e0 */
[----:B------:R-:W-:Y:S01]  /*18e0*/  IMAD.IADD R7, R150, 0x1, R4 ;  /* 0x0000000196077824 */ /* 0x000fe200078e0204 */
[----:B------:R-:W-:-:S03]  /*18f0*/  MOV R4, RZ ;  /* 0x000000ff00047202 */ /* 0x000fc60000000f00 */
[----:B------:R-:W-:-:S04]  /*1900*/  IMAD.HI R6, R7, -0x6db6db6d, R6 ;  /* 0x9249249307067827 */ /* 0x000fc800078e0206 */
[----:B------:R-:W-:Y:S01]  /*1910*/  IMAD.HI R4, R5, -0x6db6db6d, R4 ;  /* 0x9249249305047827 */ /* 0x000fe200078e0204 */
[----:B------:R-:W-:-:S04]  /*1920*/  SHF.R.U32.HI R3, RZ, 0x1f, R6 ;  /* 0x0000001fff037819 */ /* 0x000fc80000011606 */
[----:B------:R-:W-:Y:S02]  /*1930*/  SHF.R.U32.HI R151, RZ, 0x1f, R4 ;  /* 0x0000001fff977819 */ /* 0x000fe40000011604 */
[----:B------:R-:W-:Y:S02]  /*1940*/  LEA.HI.SX32 R6, R6, R3, 0x1a ;  /* 0x0000000306067211 */ /* 0x000fe400078fd2ff */
        /* <DEDUP_REMOVED lines=18> */
[----:B0-----:R-:W-:Y:S01]  /*1a70*/  MOV R4, RZ ;  /* 0x000000ff00047202 */ /* 0x001fe20000000f00 */
        /* <DEDUP_REMOVED lines=14> */
.L_x_5737:
[----:B------:R-:W-:Y:S05]  /*1b60*/  BSYNC B0 ;  /* 0x0000000000007941 */ /* 0x000fea0003800000 */
.L_x_5736:
        /* <DEDUP_REMOVED lines=10> */
[----:B------:R-:W-:-:S06]  /*1c10*/  IMAD.MOV.U32 R24, RZ, RZ, R125 ;  /* 0x000000ffff187224 */ /* 0x000fcc00078e007d */
        /* <DEDUP_REMOVED lines=26> */
[----:B-1---5:R-:W-:Y:S05]  /*1dc0*/  CALL.ABS.NOINC R14 ;  /* 0x000000000e007343 */ /* 0x022fea0003c00000 */
.L_x_5740:
[----:B------:R-:W-:Y:S05]  /*1dd0*/  BSYNC B6 ;  /* 0x0000000000067941 */ /* 0x000fea0003800000 */
.L_x_5739:
        /* <DEDUP_REMOVED lines=20> */
.L_x_5742:
[----:B------:R-:W-:Y:S05]  /*1f20*/  BSYNC B6 ;  /* 0x0000000000067941 */ /* 0x000fea0003800000 */
.L_x_5741:
[----:B------:R-:W-:Y:S01]  /*1f30*/  ULDC.64 UR4, c[0x0][0x9f8] ;  /* 0x00027e0000047ab9 */ /* 0x000fe20000000a00 */
[----:B------:R-:W-:Y:S01]  /*1f40*/  IMAD.MOV.U32 R6, RZ, RZ, R232 ;  /* 0x000000ffff067224 */ /* 0x000fe200078e00e8 */
[----:B------:R-:W-:Y:S01]  /*1f50*/  ISETP.NE.U32.AND P0, PT, RZ, UR4, PT ;  /* 0x00000004ff007c0c */ /* 0x000fe2000bf05070 */
[----:B------:R-:W2:Y:S01]  /*1f60*/  LDL.LU R20, [R1+0x10] ;  /* 0x0000100001147983 */ /* 0x000ea20000300800 */
[----:B------:R-:W-:Y:S01]  /*1f70*/  ULDC UR6, c[0x0][0x2f4] ;  /* 0x0000bd0000067ab9 */ /* 0x000fe20000000800 */
[----:B------:R-:W0:Y:S01]  /*1f80*/  LDC.64 R114, c[0x0][0x300] ;  /* 0x0000c000ff727b82 */ /* 0x000e220000000a00 */
[----:B------:R-:W-:Y:S01]  /*1f90*/  ISETP.NE.AND.EX P0, PT, RZ, UR5, PT, P0 ;  /* 0x00000005ff007c0c */ /* 0x000fe2000bf05300 */
[----:B------:R-:W1:Y:S01]  /*1fa0*/  S2R R3, SR_TID.X ;  /* 0x0000000000037919 */ /* 0x000e620000002100 */
[----:B------:R-:W-:Y:S01]  /*1fb0*/  VIADD R0, R18, 0x60 ;  /* 0x0000006012007836 */ /* 0x000fe20000000000 */
[----:B------:R-:W-:Y:S01]  /*1fc0*/  IADD3 R121, R26, R27, RZ ;  /* 0x0000001b1a797210 */ /* 0x000fe20007ffe0ff */
[----:B------:R-:W-:-:S03]  /*1fd0*/  ULDC.64 UR8, c[0x0][0xa08] ;  /* 0x0002820000087ab9 */ /* 0x000fc60000000a00 */
[----:B------:R-:W3:Y:S06]  /*1fe0*/  LDC.64 R108, c[0x0][0x3f8] ;  /* 0x0000fe00ff6c7b82 */ /* 0x000eec0000000a00 */
[----:B------:R-:W-:Y:S02]  /*1ff0*/  @P0 IADD3 R4, P1, R233, UR4, RZ ;  /* 0x00000004e9040c10 */ /* 0x000fe4000ff3e0ff */
[----:B------:R-:W-:Y:S01]  /*2000*/  SHF.R.S32.HI R19, RZ, 0x1f, R18 ;  /* 0x0000001fff137819 */ /* 0x000fe20000011412 */
[----:B------:R-:W4:Y:S01]  /*2010*/  LDC.64 R102, c[0x0][0x408] ;  /* 0x00010200ff667b82 */ /* 0x000f220000000a00 */
[----:B------:R-:W-:Y:S01]  /*2020*/  @P0 IADD3.X R5, R234, UR5, RZ, P1, !PT ;  /* 0x00000005ea050c10 */ /* 0x000fe20008ffe4ff */
[----:B------:R-:W-:-:S04]  /*2030*/  ULDC.64 UR4, c[0x0][0x330] ;  /* 0x0000cc0000047ab9 */ /* 0x000fc80000000a00 */
[----:B------:R1:W2:Y:S01]  /*2040*/  @P0 LDG.E R6, desc[UR60][R4.64] ;  /* 0x0000003c04060981 */ /* 0x0002a2000c1e1900 */
[----:B------:R-:W-:Y:S01]  /*2050*/  ISETP.GE.AND P1, PT, R206, UR6, PT ;  /* 0x00000006ce007c0c */ /* 0x000fe2000bf26270 */
[----:B------:R-:W-:Y:S01]  /*2060*/  IMAD.WIDE.U32 R116, R230, UR4, R18 ;  /* 0x00000004e6747c25 */ /* 0x000fe2000f8e0012 */
[----:B------:R-:W-:Y:S01]  /*2070*/  ISETP.GE.AND P0, PT, R18, UR6, PT ;  /* 0x0000000612007c0c */ /* 0x000fe2000bf06270 */
[----:B------:R-:W0:Y:S01]  /*2080*/  LDC R15, c[0x0][0x3f4] ;  /* 0x0000fd00ff0f7b82 */ /* 0x000e220000000800 */
[----:B------:R-:W-:Y:S01]  /*2090*/  SEL R7, RZ, 0xffffffff, P1 ;  /* 0xffffffffff077807 */ /* 0x000fe20000800000 */
[----:B------:R-:W-:Y:S01]  /*20a0*/  IMAD R117, R230, UR5, R117 ;  /* 0x00000005e6757c24 */ /* 0x000fe2000f8e0275 */
[----:B------:R-:W-:Y:S01]  /*20b0*/  ISETP.GE.AND P1, PT, R0, UR6, PT ;  /* 0x0000000600007c0c */ /* 0x000fe2000bf26270 */
[----:B------:R-:W-:Y:S01]  /*20c0*/  ULDC.64 UR4, c[0x0][0x308] ;  /* 0x0000c20000047ab9 */ /* 0x000fe20000000a00 */
[----:B------:R-:W-:Y:S01]  /*20d0*/  SHF.R.S32.HI R13, RZ, 0x1f, R121 ;  /* 0x0000001fff0d7819 */ /* 0x000fe20000011479 */
[----:B-1----:R-:W-:Y:S01]  /*20e0*/  IMAD.SHL.U32 R4, R7, 0x2, RZ ;  /* 0x0000000207047824 */ /* 0x002fe200078e00ff */
[----:B------:R-:W-:Y:S01]  /*20f0*/  SEL R5, RZ, 0x8, P1 ;  /* 0x00000008ff057807 */ /* 0x000fe20000800000 */
[----:B------:R-:W-:Y:S01]  /*2100*/  VIADD R8, R3, 0xffffff80 ;  /* 0xffffff8003087836 */ /* 0x000fe20000000000 */
[----:B------:R-:W-:Y:S01]  /*2110*/  SEL R3, RZ, 0x1, P0 ;  /* 0x00000001ff037807 */ /* 0x000fe20000000000 */
[----:B---3--:R-:W-:Y:S01]  /*2120*/  IMAD.WIDE.U32 R110, R204, R108, R18 ;  /* 0x0000006ccc6e7225 */ /* 0x008fe200078e0012 */
[----:B------:R-:W-:Y:S01]  /*2130*/  ISETP.GE.AND P0, PT, R207, UR6, PT ;  /* 0x00000006cf007c0c */ /* 0x000fe2000bf06270 */
[----:B------:R-:W1:Y:S01]  /*2140*/  S2R R152, SR_TID.X ;  /* 0x0000000000987919 */ /* 0x000e620000002100 */
[----:B------:R-:W-:Y:S01]  /*2150*/  LOP3.LUT R3, R4, 0x2, R3, 0xe2, !PT ;  /* 0x0000000204037812 */ /* 0x000fe200078ee203 */
[----:B----4-:R-:W-:Y:S01]  /*2160*/  IMAD.WIDE.U32 R104, R204, R102, R18 ;  /* 0x00000066cc687225 */ /* 0x010fe200078e0012 */
[----:B------:R-:W-:-:S02]  /*2170*/  SEL R4, RZ, 0x4, P0 ;  /* 0x00000004ff047807 */ /* 0x000fc40000000000 */
[----:B------:R-:W-:Y:S01]  /*2180*/  SHF.R.S32.HI R7, RZ, 0x1f, R8 ;  /* 0x0000001fff077819 */ /* 0x000fe20000011408 */
[----:B------:R-:W-:Y:S01]  /*2190*/  IMAD R33, R109, 0x70, RZ ;  /* 0x000000706d217824 */ /* 0x000fe200078e02ff */
[----:B------:R-:W-:Y:S01]  /*21a0*/  LOP3.LUT R30, R5, R3, R4, 0xfe, !PT ;  /* 0x00000003051e7212 */ /* 0x000fe200078efe04 */
[----:B------:R-:W-:Y:S01]  /*21b0*/  VIADD R3, R18, 0x80 ;  /* 0x0000008012037836 */ /* 0x000fe20000000000 */
[----:B------:R-:W-:Y:S01]  /*21c0*/  LEA.HI R7, R7, R8, RZ, 0x2 ;  /* 0x0000000807077211 */ /* 0x000fe200078f10ff */
[-C--:B0-----:R-:W-:Y:S01]  /*21d0*/  IMAD R8, R13, R114.reuse, RZ ;  /* 0x000000720d087224 */ /* 0x081fe200078e02ff */
[----:B------:R-:W-:Y:S01]  /*21e0*/  SHF.R.S32.HI R148, RZ, 0x1f, R204 ;  /* 0x0000001fff947819 */ /* 0x000fe200000114cc */
[----:B------:R-:W-:Y:S01]  /*21f0*/  IMAD.WIDE.U32 R4, R121, R114, RZ ;  /* 0x0000007279047225 */ /* 0x000fe200078e00ff */
[----:B------:R-:W-:Y:S02]  /*2200*/  ISETP.GE.AND P0, PT, R3, UR6, PT ;  /* 0x0000000603007c0c */ /* 0x000fe4000bf06270 */
[----:B------:R-:W-:Y:S01]  /*2210*/  SHF.R.S32.HI R11, RZ, 0x1f, R7 ;  /* 0x0000001fff0b7819 */ /* 0x000fe20000011407 */
[----:B------:R-:W-:Y:S01]  /*2220*/  IMAD R9, R121, R115, R8 ;  /* 0x0000007379097224 */ /* 0x000fe200078e0208 */
[----:B------:R-:W-:Y:S01]  /*2230*/  SEL R7, RZ, 0x10, P0 ;  /* 0x00000010ff077807 */ /* 0x000fe20000000000 */
[----:B------:R-:W-:Y:S01]  /*2240*/  IMAD R135, R103, 0x70, RZ ;  /* 0x0000007067877824 */ /* 0x000fe200078e02ff */
[----:B------:R-:W-:Y:S01]  /*2250*/  ISETP.NE.U32.AND P0, PT, RZ, UR8, PT ;  /* 0x00000008ff007c0c */ /* 0x000fe2000bf05070 */
[----:B------:R-:W-:Y:S01]  /*2260*/  IMAD.IADD R5, R5, 0x1, R9 ;  /* 0x0000000105057824 */ /* 0x000fe200078e0209 */
[----:B------:R-:W-:Y:S01]  /*2270*/  LEA.HI R11, R11, R204, RZ, 0x3 ;  /* 0x000000cc0b0b7211 */ /* 0x000fe200078f18ff */
[----:B------:R-:W-:Y:S01]  /*2280*/  IMAD R133, R115, 0x70, RZ ;  /* 0x0000007073857824 */ /* 0x000fe200078e02ff */
[----:B------:R-:W-:Y:S01]  /*2290*/  LOP3.LUT R30, R30, R7, RZ, 0xfc, !PT ;  /* 0x000000071e1e7212 */ /* 0x000fe200078efcff */
[----:B------:R-:W-:Y:S01]  /*22a0*/  IMAD.WIDE.U32 R4, R230, UR4, R4 ;  /* 0x00000004e6047c25 */ /* 0x000fe2000f8e0004 */
[----:B------:R-:W-:-:S02]  /*22b0*/  ISETP.NE.AND.EX P0, PT, RZ, UR9, PT, P0 ;  /* 0x00000009ff007c0c */ /* 0x000fc4000bf05300 */
[----:B------:R-:W-:Y:S01]  /*22c0*/  LOP3.LUT R11, R11, 0xfffffff8, RZ, 0xc0, !PT ;  /* 0xfffffff80b0b7812 */ /* 0x000fe200078ec0ff */
[----:B------:R-:W-:Y:S01]  /*22d0*/  IMAD R5, R230, UR5, R5 ;  /* 0x00000005e6057c24 */ /* 0x000fe2000f8e0205 */
[----:B------:R-:W-:Y:S01]  /*22e0*/  ULDC.64 UR4, c[0x0][0x310] ;  /* 0x0000c40000047ab9 */ /* 0x000fe20000000a00 */
[--C-:B------:R-:W-:Y:S01]  /*22f0*/  SHF.R.S32.HI R23, RZ, 0x1f, R22.reuse ;  /* 0x0000001fff177819 */ /* 0x100fe20000011416 */
[----:B------:R-:W-:Y:S01]  /*2300*/  IMAD.SHL.U32 R137, R114, 0x40, RZ ;  /* 0x0000004072897824 */ /* 0x000fe200078e00ff */
[C---:B------:R-:W-:Y:S01]  /*2310*/  IADD3 R132, R204.reuse, -R11, RZ ;  /* 0x8000000bcc847210 */ /* 0x040fe20007ffe0ff */
[----:B------:R-:W-:Y:S01]  /*2320*/  IMAD.SHL.U32 R124, R15, 0x2, RZ ;  /* 0x000000020f7c7824 */ /* 0x000fe200078e00ff */
[----:B------:R-:W-:Y:S01]  /*2330*/  ISETP.GE.AND P2, PT, R207, R15, PT ;  /* 0x0000000fcf00720c */ /* 0x000fe20003f46270 */
[--C-:B------:R-:W-:Y:S01]  /*2340*/  IMAD.WIDE.U32 R112, R204, R108, R22.reuse ;  /* 0x0000006ccc707225 */ /* 0x100fe200078e0016 */
[----:B------:R-:W-:Y:S02]  /*2350*/  LOP3.LUT P1, RZ, R132, 0x4, RZ, 0xc0, !PT ;  /* 0x0000000484ff7812 */ /* 0x000fe4000782c0ff */
[C---:B------:R-:W-:Y:S01]  /*2360*/  IADD3 R120, P3, R204.reuse, R121, RZ ;  /* 0x00000079cc787210 */ /* 0x040fe20007f7e0ff */
[----:B------:R-:W-:Y:S01]  /*2370*/  IMAD.WIDE.U32 R106, R204, R102, R22 ;  /* 0x00000066cc6a7225 */ /* 0x000fe200078e0016 */
[----:B------:R-:W-:-:S02]  /*2380*/  SHF.L.U64.HI R136, R114, 0x6, R115 ;  /* 0x0000000672887819 */ /* 0x000fc40000010273 */
[----:B------:R-:W-:Y:S01]  /*2390*/  SHF.R.S32.HI R149, RZ, 0x1f, R236 ;  /* 0x0000001fff957819 */ /* 0x000fe200000114ec */
[----:B------:R-:W-:Y:S01]  /*23a0*/  IMAD.X R121, R13, 0x1, R148, P3 ;  /* 0x000000010d797824 */ /* 0x000fe200018e0694 */
[----:B-1----:R-:W-:Y:S02]  /*23b0*/  LEA.HI R152, R152, 0x8, RZ, 0x19 ;  /* 0x0000000898987811 */ /* 0x002fe400078fc8ff */
[----:B--2---:R-:W-:-:S04]  /*23c0*/  LOP3.LUT R20, R20, 0xfffffffb, RZ, 0xc0, !PT ;  /* 0xfffffffb14147812 */ /* 0x004fc800078ec0ff */
[----:B------:R-:W-:Y:S02]  /*23d0*/  @P1 LOP3.LUT R20, R20, 0x4, RZ, 0xfc, !PT ;  /* 0x0000000414141812 */ /* 0x000fe400078efcff */
[----:B------:R-:W-:Y:S02]  /*23e0*/  ISETP.GE.AND P1, PT, R206, R15, PT ;  /* 0x0000000fce00720c */ /* 0x000fe40003f26270 */
[----:B------:R-:W-:-:S04]  /*23f0*/  LOP3.LUT R20, R20, 0xfffffffe, RZ, 0xc0, !PT ;  /* 0xfffffffe14147812 */ /* 0x000fc800078ec0ff */
[----:B------:R-:W-:-:S05]  /*2400*/  @P2 LOP3.LUT R20, R20, 0x1, RZ, 0xfc, !PT ;  /* 0x0000000114142812 */ /* 0x000fca00078efcff */
[----:B------:R0:W-:Y:S01]  /*2410*/  STL [R1+0x10], R20 ;  /* 0x0000101401007387 */ /* 0x0001e20000100800 */
[----:B------:R-:W-:Y:S02]  /*2420*/  SHF.R.S32.HI R7, RZ, 0x1f, R6 ;  /* 0x0000001fff077819 */ /* 0x000fe40000011406 */
[----:B------:R-:W-:Y:S01]  /*2430*/  SEL R39, R6, RZ, !P0 ;  /* 0x000000ff06277207 */ /* 0x000fe20004000000 */
[----:B------:R-:W-:Y:S01]  /*2440*/  IMAD R6, R148, R108, RZ ;  /* 0x0000006c94067224 */ /* 0x000fe200078e02ff */
[----:B------:R-:W-:Y:S02]  /*2450*/  SEL R8, R7, RZ, !P0 ;  /* 0x000000ff07087207 */ /* 0x000fe40004000000 */
[----:B0-----:R-:W-:Y:S01]  /*2460*/  SHF.R.U32.HI R20, RZ, 0x3, R217 ;  /* 0x00000003ff147819 */ /* 0x001fe200000116d9 */
[----:B------:R-:W-:-:S04]  /*2470*/  IMAD.WIDE.U32 R118, R39, UR4, R4 ;  /* 0x0000000427767c25 */ /* 0x000fc8000f8e0004 */
[----:B------:R-:W-:Y:S02]  /*2480*/  IMAD R10, R8, UR4, RZ ;  /* 0x00000004080a7c24 */ /* 0x000fe4000f8e02ff */
[----:B------:R-:W-:Y:S02]  /*2490*/  IMAD R9, R204, R109, R6 ;  /* 0x0000006dcc097224 */ /* 0x000fe400078e0206 */
[----:B------:R-:W-:Y:S01]  /*24a0*/  IMAD R11, R39, UR5, R10 ;  /* 0x00000005270b7c24 */ /* 0x000fe2000f8e020a */
[----:B------:R-:W-:Y:S01]  /*24b0*/  ULDC.64 UR4, c[0x0][0x338] ;  /* 0x0000ce0000047ab9 */ /* 0x000fe20000000a00 */
[-C--:B------:R-:W-:Y:S02]  /*24c0*/  IMAD R4, R148, R114.reuse, RZ ;  /* 0x0000007294047224 */ /* 0x080fe400078e02ff */
[----:B------:R-:W-:-:S04]  /*24d0*/  IMAD.WIDE.U32 R6, R204, R114, R18 ;  /* 0x00000072cc067225 */ /* 0x000fc800078e0012 */
[----:B------:R-:W-:Y:S01]  /*24e0*/  IMAD R10, R204, R115, R4 ;  /* 0x00000073cc0a7224 */ /* 0x000fe200078e0204 */
[----:B------:R-:W-:Y:S01]  /*24f0*/  IADD3 R4, P0, R118, R6, RZ ;  /* 0x0000000676047210 */ /* 0x000fe20007f1e0ff */
[----:B------:R-:W-:Y:S02]  /*2500*/  IMAD.IADD R5, R119, 0x1, R11 ;  /* 0x0000000177057824 */ /* 0x000fe400078e020b */
[----:B------:R-:W-:Y:S02]  /*2510*/  IMAD R8, R8, UR4, RZ ;  /* 0x0000000408087c24 */ /* 0x000fe4000f8e02ff */
[----:B------:R-:W-:Y:S01]  /*2520*/  IMAD.IADD R113, R113, 0x1, R9 ;  /* 0x0000000171717824 */ /* 0x000fe200078e0209 */
[----:B------:R-:W-:Y:S01]  /*2530*/  IADD3.X R6, R5, R7, R10, P0, !PT ;  /* 0x0000000705067210 */ /* 0x000fe200007fe40a */
[----:B------:R-:W-:Y:S01]  /*2540*/  IMAD R7, R148, R102, RZ ;  /* 0x0000006694077224 */ /* 0x000fe200078e02ff */
[----:B------:R-:W-:Y:S01]  /*2550*/  ISETP.GE.AND P0, PT, R18, R15, PT ;  /* 0x0000000f1200720c */ /* 0x000fe20003f06270 */
[----:B------:R-:W-:Y:S01]  /*2560*/  IMAD.IADD R111, R9, 0x1, R111 ;  /* 0x00000001096f7824 */ /* 0x000fe200078e026f */
[C---:B------:R-:W-:Y:S01]  /*2570*/  SEL R9, R15.reuse, RZ, P1 ;  /* 0x000000ff0f097207 */ /* 0x040fe20000800000 */
[----:B------:R-:W-:Y:S01]  /*2580*/  IMAD R11, R204, R103, R7 ;  /* 0x00000067cc0b7224 */ /* 0x000fe200078e0207 */
[----:B------:R-:W-:Y:S01]  /*2590*/  SEL R7, R15, RZ, P0 ;  /* 0x000000ff0f077207 */ /* 0x000fe20000000000 */
[----:B------:R-:W-:-:S03]  /*25a0*/  IMAD.WIDE.U32 R116, R39, UR4, R116 ;  /* 0x0000000427747c25 */ /* 0x000fc6000f8e0074 */
[----:B------:R-:W-:Y:S01]  /*25b0*/  IADD3 R7, R18, R7, RZ ;  /* 0x0000000712077210 */ /* 0x000fe20007ffe0ff */
[----:B------:R-:W-:Y:S01]  /*25c0*/  IMAD R39, R39, UR5, R8 ;  /* 0x0000000527277c24 */ /* 0x000fe2000f8e0208 */
[----:B------:R-:W-:Y:S01]  /*25d0*/  SEL R8, R15, RZ, P2 ;  /* 0x000000ff0f087207 */ /* 0x000fe20001000000 */
[----:B------:R-:W-:Y:S02]  /*25e0*/  IMAD.IADD R9, R206, 0x1, R9 ;  /* 0x00000001ce097824 */ /* 0x000fe400078e0209 */
[----:B------:R-:W-:Y:S02]  /*25f0*/  IMAD.IADD R107, R107, 0x1, R11 ;  /* 0x000000016b6b7824 */ /* 0x000fe400078e020b */
[----:B------:R-:W-:Y:S01]  /*2600*/  IMAD.IADD R12, R207, 0x1, R8 ;  /* 0x00000001cf0c7824 */ /* 0x000fe200078e0208 */
[----:B------:R-:W-:Y:S01]  /*2610*/  SHF.R.S32.HI R8, RZ, 0x1f, R7 ;  /* 0x0000001fff087819 */ /* 0x000fe20000011407 */
[----:B------:R-:W-:Y:S01]  /*2620*/  IMAD.IADD R105, R11, 0x1, R105 ;  /* 0x000000010b697824 */ /* 0x000fe200078e0269 */
[----:B------:R-:W-:Y:S01]  /*2630*/  SHF.R.S32.HI R10, RZ, 0x1f, R9 ;  /* 0x0000001fff0a7819 */ /* 0x000fe20000011409 */
[----:B-----5:R-:W-:Y:S01]  /*2640*/  IMAD.WIDE.U32 R112, R145, R108, R112 ;  /* 0x0000006c91707225 */ /* 0x020fe200078e0070 */
[----:B------:R-:W-:-:S02]  /*2650*/  LEA.HI R21, R8, R7, RZ, 0x3 ;  /* 0x0000000708157211 */ /* 0x000fc400078f18ff */
[----:B------:R-:W-:Y:S01]  /*2660*/  LEA.HI R7, R8, R7, RZ, 0x6 ;  /* 0x0000000708077211 */ /* 0x000fe200078f30ff */
[C---:B------:R-:W-:Y:S01]  /*2670*/  IMAD.WIDE.U32 R110, R145.reuse, R108, R110 ;  /* 0x0000006c916e7225 */ /* 0x040fe200078e006e */
[CC--:B------:R-:W-:Y:S02]  /*2680*/  LEA.HI R8, R10.reuse, R9.reuse, RZ, 0x6 ;  /* 0x000000090a087211 */ /* 0x0c0fe400078f30ff */
[----:B------:R-:W-:Y:S01]  /*2690*/  LEA.HI R27, R10, R9, RZ, 0x3 ;  /* 0x000000090a1b7211 */ /* 0x000fe200078f18ff */
[CC--:B------:R-:W-:Y:S01]  /*26a0*/  IMAD.WIDE.U32 R106, R145.reuse, R102.reuse, R106 ;  /* 0x00000066916a7225 */ /* 0x0c0fe200078e006a */
[----:B------:R-:W-:Y:S02]  /*26b0*/  SHF.R.S32.HI R9, RZ, 0x6, R8 ;  /* 0x00000006ff097819 */ /* 0x000fe40000011408 */
[----:B------:R-:W-:Y:S01]  /*26c0*/  LOP3.LUT R10, R218, 0x38, R27, 0xf8, !PT ;  /* 0x00000038da0a7812 */ /* 0x000fe200078ef81b */
[----:B------:R-:W-:Y:S01]  /*26d0*/  IMAD.WIDE.U32 R104, R145, R102, R104 ;  /* 0x0000006691687225 */ /* 0x000fe200078e0068 */
[----:B------:R-:W-:-:S02]  /*26e0*/  SHF.R.S32.HI R29, RZ, 0x1f, R12 ;  /* 0x0000001fff1d7819 */ /* 0x000fc4000001140c */
[----:B------:R-:W-:Y:S01]  /*26f0*/  SHF.R.S32.HI R7, RZ, 0x6, R7 ;  /* 0x00000006ff077819 */ /* 0x000fe20000011407 */
[C-C-:B------:R-:W-:Y:S01]  /*2700*/  IMAD R143, R9.reuse, 0x1c00, R220.reuse ;  /* 0x00001c00098f7824 */ /* 0x140fe200078e02dc */
[-C--:B------:R-:W-:Y:S01]  /*2710*/  LOP3.LUT R10, R10, R219.reuse, RZ, 0x3c, !PT ;  /* 0x000000db0a0a7212 */ /* 0x080fe200078e3cff */
[----:B------:R-:W-:Y:S01]  /*2720*/  IMAD R140, R9, 0x1c00, R221 ;  /* 0x00001c00098c7824 */ /* 0x000fe200078e02dd */
[-C--:B------:R-:W-:Y:S01]  /*2730*/  LEA.HI R32, R29, R12.reuse, RZ, 0x3 ;  /* 0x0000000c1d207211 */ /* 0x080fe200078f18ff */
[C---:B------:R-:W-:Y:S01]  /*2740*/  IMAD R144, R7.reuse, 0x1c00, R220 ;  /* 0x00001c0007907824 */ /* 0x040fe200078e02dc */
[----:B------:R-:W-:Y:S01]  /*2750*/  LOP3.LUT R8, R218, 0x38, R21, 0xf8, !PT ;  /* 0x00000038da087812 */ /* 0x000fe200078ef815 */
[----:B------:R-:W-:Y:S01]  /*2760*/  IMAD R142, R7, 0x1c00, R221 ;  /* 0x00001c00078e7824 */ /* 0x000fe200078e02dd */
[----:B------:R-:W-:Y:S01]  /*2770*/  LEA.HI R12, R29, R12, RZ, 0x6 ;  /* 0x0000000c1d0c7211 */ /* 0x000fe200078f30ff */
[----:B------:R-:W-:Y:S01]  /*2780*/  IMAD.IADD R143, R143, 0x1, R10 ;  /* 0x000000018f8f7824 */ /* 0x000fe200078e020a */
[----:B------:R-:W-:Y:S01]  /*2790*/  LOP3.LUT R7, R8, R219, RZ, 0x3c, !PT ;  /* 0x000000db08077212 */ /* 0x000fe200078e3cff */
[----:B------:R-:W-:Y:S01]  /*27a0*/  IMAD.WIDE.U32 R114, R114, 0x70, RZ ;  /* 0x0000007072727825 */ /* 0x000fe200078e00ff */
[----:B------:R-:W-:-:S02]  /*27b0*/  SHF.R.S32.HI R12, RZ, 0x6, R12 ;  /* 0x00000006ff0c7819 */ /* 0x000fc4000001140c */
[--C-:B------:R-:W-:Y:S01]  /*27c0*/  LOP3.LUT R8, R218, 0x38, R32.reuse, 0xf8, !PT ;  /* 0x00000038da087812 */ /* 0x100fe200078ef820 */
[----:B------:R-:W-:Y:S01]  /*27d0*/  IMAD.IADD R144, R144, 0x1, R7 ;  /* 0x0000000190907824 */ /* 0x000fe200078e0207 */
[----:B------:R-:W-:Y:S01]  /*27e0*/  LOP3.LUT R10, R217, 0x38, R32, 0xf8, !PT ;  /* 0x00000038d90a7812 */ /* 0x000fe200078ef820 */
[----:B------:R-:W-:Y:S01]  /*27f0*/  IMAD R141, R12, 0x1c00, R220 ;  /* 0x00001c000c8d7824 */ /* 0x000fe200078e02dc */
[----:B------:R-:W-:Y:S01]  /*2800*/  LOP3.LUT R8, R8, R219, RZ, 0x3c, !PT ;  /* 0x000000db08087212 */ /* 0x000fe200078e3cff */
[----:B------:R-:W-:Y:S01]  /*2810*/  IMAD R139, R12, 0x1c00, R221 ;  /* 0x00001c000c8b7824 */ /* 0x000fe200078e02dd */
[----:B------:R-:W-:Y:S01]  /*2820*/  LOP3.LUT R10, R10, R20, RZ, 0x3c, !PT ;  /* 0x000000140a0a7212 */ /* 0x000fe200078e3cff */
[----:B------:R-:W-:Y:S01]  /*2830*/  IMAD.IADD R133, R115, 0x1, R133 ;  /* 0x0000000173857824 */ /* 0x000fe200078e0285 */
[----:B------:R-:W-:Y:S01]  /*2840*/  SHF.R.S32.HI R9, RZ, 0x1f, R145 ;  /* 0x0000001fff097819 */ /* 0x000fe20000011491 */
[----:B------:R-:W-:Y:S01]  /*2850*/  IMAD.IADD R141, R141, 0x1, R8 ;  /* 0x000000018d8d7824 */ /* 0x000fe200078e0208 */
[----:B------:R-:W-:Y:S01]  /*2860*/  LOP3.LUT R11, R217, 0x38, R21, 0xf8, !PT ;  /* 0x00000038d90b7812 */ /* 0x000fe200078ef815 */
[----:B------:R-:W-:Y:S01]  /*2870*/  IMAD.IADD R139, R139, 0x1, R10 ;  /* 0x000000018b8b7824 */ /* 0x000fe200078e020a */
[----:B------:R-:W-:Y:S01]  /*2880*/  LOP3.LUT R7, R217, 0x38, R27, 0xf8, !PT ;  /* 0x00000038d9077812 */ /* 0x000fe200078ef81b */
[C---:B------:R-:W-:Y:S01]  /*2890*/  IMAD R8, R9.reuse, R108, RZ ;  /* 0x0000006c09087224 */ /* 0x040fe200078e02ff */
[----:B------:R-:W-:Y:S01]  /*28a0*/  LOP3.LUT R12, R218, 0x18, R18, 0xf8, !PT ;  /* 0x00000018da0c7812 */ /* 0x000fe200078ef812 */
[----:B------:R-:W-:Y:S01]  /*28b0*/  IMAD R10, R9, R102, RZ ;  /* 0x00000066090a7224 */ /* 0x000fe200078e02ff */
[-C--:B------:R-:W-:Y:S01]  /*28c0*/  LOP3.LUT R11, R11, R20.reuse, RZ, 0x3c, !PT ;  /* 0x000000140b0b7212 */ /* 0x080fe200078e3cff */
[----:B------:R-:W-:Y:S01]  /*28d0*/  VIADD R9, R18, 0xa0 ;  /* 0x000000a012097836 */ /* 0x000fe20000000000 */
[----:B------:R-:W-:Y:S01]  /*28e0*/  LOP3.LUT R7, R7, R20, RZ, 0x3c, !PT ;  /* 0x0000001407077212 */ /* 0x000fe200078e3cff */
[----:B------:R-:W-:Y:S01]  /*28f0*/  IMAD R35, R145, R109, R8 ;  /* 0x0000006d91237224 */ /* 0x000fe200078e0208 */
[----:B------:R-:W-:Y:S01]  /*2900*/  LOP3.LUT R29, R12, R219, RZ, 0x3c, !PT ;  /* 0x000000db0c1d7212 */ /* 0x000fe200078e3cff */
[----:B------:R-:W-:Y:S01]  /*2910*/  IMAD.IADD R142, R142, 0x1, R11 ;  /* 0x000000018e8e7824 */ /* 0x000fe200078e020b */
[----:B------:R-:W-:Y:S01]  /*2920*/  ISETP.GE.AND P2, PT, R9, UR6, PT ;  /* 0x0000000609007c0c */ /* 0x000fe2000bf46270 */
[----:B------:R-:W-:Y:S01]  /*2930*/  IMAD R37, R145, R103, R10 ;  /* 0x0000006791257224 */ /* 0x000fe200078e020a */
[----:B------:R-:W-:Y:S01]  /*2940*/  IADD3 R140, R140, R7, RZ ;  /* 0x000000078c8c7210 */ /* 0x000fe20007ffe0ff */
[----:B------:R-:W-:Y:S01]  /*2950*/  IMAD.SHL.U32 R8, R108, 0x40, RZ ;  /* 0x000000406c087824 */ /* 0x000fe200078e00ff */
[----:B------:R-:W-:Y:S01]  /*2960*/  SEL R31, RZ, 0x20, P2 ;  /* 0x00000020ff1f7807 */ /* 0x000fe20001000000 */
[----:B------:R-:W-:Y:S01]  /*2970*/  IMAD.IADD R138, R220, 0x1, R29 ;  /* 0x00000001dc8a7824 */ /* 0x000fe200078e021d */
[C---:B------:R-:W-:Y:S01]  /*2980*/  SHF.L.U64.HI R7, R108.reuse, 0x6, R109 ;  /* 0x000000066c077819 */ /* 0x040fe2000001026d */
[----:B------:R-:W-:Y:S01]  /*2990*/  IMAD.WIDE.U32 R108, R108, 0x70, RZ ;  /* 0x000000706c6c7825 */ /* 0x000fe200078e00ff */
[----:B------:R-:W-:-:S02]  /*29a0*/  SHF.L.U64.HI R10, R102, 0x6, R103 ;  /* 0x00000006660a7819 */ /* 0x000fc40000010267 */
[C---:B------:R-:W-:Y:S01]  /*29b0*/  SHF.L.U32 R11, R102.reuse, 0x6, RZ ;  /* 0x00000006660b7819 */ /* 0x040fe200000006ff */
[----:B------:R-:W-:Y:S01]  /*29c0*/  IMAD.WIDE.U32 R102, R102, 0x70, RZ ;  /* 0x0000007066667825 */ /* 0x000fe200078e00ff */
[----:B------:R-:W-:Y:S02]  /*29d0*/  SHF.R.S32.HI R20, RZ, 0x3, R21 ;  /* 0x00000003ff147819 */ /* 0x000fe40000011415 */
[----:B------:R-:W-:Y:S01]  /*29e0*/  SHF.R.S32.HI R26, RZ, 0x3, R27 ;  /* 0x00000003ff1a7819 */ /* 0x000fe2000001141b */
[----:B------:R-:W-:Y:S01]  /*29f0*/  IMAD.IADD R12, R113, 0x1, R35 ;  /* 0x00000001710c7824 */ /* 0x000fe200078e0223 */
[----:B------:R-:W-:Y:S01]  /*2a00*/  LOP3.LUT R38, R30, R31, RZ, 0xfc, !PT ;  /* 0x0000001f1e267212 */ /* 0x000fe200078efcff */
        /* <DEDUP_REMOVED lines=9> */
[----:B------:R-:W-:-:S02]  /*2aa0*/  LOP3.LUT R34, R38, 0x2, RZ, 0xc0, !PT ;  /* 0x0000000226227812 */ /* 0x000fc400078ec0ff */
[C---:B------:R-:W-:Y:S02]  /*2ab0*/  LOP3.LUT R35, R38.reuse, 0x4, RZ, 0xc0, !PT ;  /* 0x0000000426237812 */ /* 0x040fe400078ec0ff */
[C---:B------:R-:W-:Y:S02]  /*2ac0*/  LOP3.LUT R36, R38.reuse, 0x8, RZ, 0xc0, !PT ;  /* 0x0000000826247812 */ /* 0x040fe400078ec0ff */
[----:B------:R-:W-:Y:S02]  /*2ad0*/  LOP3.LUT R37, R38, 0x10, RZ, 0xc0, !PT ;  /* 0x0000001026257812 */ /* 0x000fe400078ec0ff */
[----:B------:R-:W-:Y:S02]  /*2ae0*/  IADD3 R135, R103, R135, RZ ;  /* 0x0000008767877210 */ /* 0x000fe40007ffe0ff */
[----:B------:R-:W-:Y:S02]  /*2af0*/  LOP3.LUT R30, R30, 0x1, RZ, 0xc0, !PT ;  /* 0x000000011e1e7812 */ /* 0x000fe400078ec0ff */
[----:B------:R-:W-:-:S02]  /*2b00*/  SHF.R.S32.HI R31, RZ, 0x1f, R21 ;  /* 0x0000001fff1f7819 */ /* 0x000fc40000011415 */
[----:B------:R-:W-:Y:S02]  /*2b10*/  SHF.R.S32.HI R32, RZ, 0x1f, R27 ;  /* 0x0000001fff207819 */ /* 0x000fe4000001141b */
[----:B------:R-:W-:Y:S02]  /*2b20*/  SHF.R.S32.HI R33, RZ, 0x1f, R29 ;  /* 0x0000001fff217819 */ /* 0x000fe4000001141d */
[----:B------:R-:W-:-:S07]  /*2b30*/  LOP3.LUT R38, R38, 0x20, RZ, 0xc0, !PT ;  /* 0x0000002026267812 */ /* 0x000fce00078ec0ff */
.L_x_5842:
[----:B-12---:R-:W2:Y:S01]  /*2b40*/  LDL.LU R45, [R1+0x10] ;  /* 0x00001000012d7983 */ /* 0x006ea20000300800 */
[----:B------:R-:W-:Y:S01]  /*2b50*/  IADD3 R47, R24, -0x1, RZ ;  /* 0xffffffff182f7810 */ /* 0x000fe20007ffe0ff */
[----:B------:R-:W0:Y:S01]  /*2b60*/  LDC.64 R122, c[0x0][0x2e8] ;  /* 0x0000ba00ff7a7b82 */ /* 0x000e220000000a00 */
[----:B------:R-:W-:Y:S01]  /*2b70*/  LOP3.LUT P5, RZ, R132, 0x4, RZ, 0xc0, !PT ;  /* 0x0000000484ff7812 */ /* 0x000fe200078ac0ff */
[----:B------:R-:W-:Y:S01]  /*2b80*/  IMAD R40, R17, 0x5400, R138 ;  /* 0x0000540011287824 */ /* 0x000fe200078e028a */
[----:B------:R-:W-:Y:S01]  /*2b90*/  SHF.R.S32.HI R44, RZ, 0x1f, R47 ;  /* 0x0000001fff2c7819 */ /* 0x000fe2000001142f */
[-C--:B------:R-:W-:Y:S01]  /*2ba0*/  IMAD R41, R133, R47.reuse, RZ ;  /* 0x0000002f85297224 */ /* 0x080fe200078e02ff */
[----:B------:R-:W-:Y:S05]  /*2bb0*/  YIELD ;  /* 0x0000000000007946 */ /* 0x000fea0003800000 */
[----:B------:R-:W-:Y:S01]  /*2bc0*/  IMAD.WIDE.U32 R126, R114, R47, RZ ;  /* 0x0000002f727e7225 */ /* 0x000fe200078e00ff */
[----:B------:R-:W1:Y:S01]  /*2bd0*/  LDC R101, c[0x0][0x3f4] ;  /* 0x0000fd00ff657b82 */ /* 0x000e620000000800 */
[----:B------:R-:W-:Y:S02]  /*2be0*/  BSSY B0, `(.L_x_5743) ;  /* 0x0000758000007945 */ /* 0x000fe40003800000 */
[----:B------:R-:W-:Y:S01]  /*2bf0*/  IMAD R41, R44, R114, R41 ;  /* 0x000000722c297224 */ /* 0x000fe200078e0229 */
[----:B------:R-:W-:-:S02]  /*2c00*/  IADD3 R24, P2, P3, R4, R126, R137 ;  /* 0x0000007e04187210 */ /* 0x000fc40007b5e089 */
[----:B------:R-:W-:Y:S01]  /*2c10*/  IADD3 R42, P4, R4, R126, RZ ;  /* 0x0000007e042a7210 */ /* 0x000fe20007f9e0ff */
[----:B------:R-:W-:-:S04]  /*2c20*/  IMAD.IADD R96, R127, 0x1, R41 ;  /* 0x000000017f607824 */ /* 0x000fc800078e0229 */
[----:B------:R-:W-:Y:S01]  /*2c30*/  IMAD.X R43, R96, 0x1, R6, P4 ;  /* 0x00000001602b7824 */ /* 0x000fe200020e0606 */
[----:B------:R-:W-:Y:S02]  /*2c40*/  IADD3.X R41, R6, R96, R136, P2, P3 ;  /* 0x0000006006297210 */ /* 0x000fe400017e6488 */
[----:B------:R-:W-:Y:S02]  /*2c50*/  ISETP.GT.AND P3, PT, R47, R125, PT ;  /* 0x0000007d2f00720c */ /* 0x000fe40003f64270 */
[-C--:B0-----:R-:W-:Y:S02]  /*2c60*/  LEA R48, P2, R24, R122.reuse, 0x1 ;  /* 0x0000007a18307211 */ /* 0x081fe400078408ff */
[----:B------:R-:W-:Y:S02]  /*2c70*/  LEA R50, P4, R42, R122, 0x1 ;  /* 0x0000007a2a327211 */ /* 0x000fe400078808ff */
[-C--:B------:R-:W-:Y:S02]  /*2c80*/  LEA.HI.X R49, R24, R123.reuse, R41, 0x1, P2 ;  /* 0x0000007b18317211 */ /* 0x080fe400010f0c29 */
[----:B------:R-:W-:Y:S01]  /*2c90*/  LEA.HI.X R51, R42, R123, R43, 0x1, P4 ;  /* 0x0000007b2a337211 */ /* 0x000fe200020f0c2b */
[C---:B------:R-:W-:Y:S01]  /*2ca0*/  VIADD R42, R40.reuse, 0x20 ;  /* 0x00000020282a7836 */ /* 0x040fe20000000000 */
[----:B-1----:R-:W-:Y:S01]  /*2cb0*/  ISETP.GE.AND P2, PT, R101, 0x1, PT ;  /* 0x000000016500780c */ /* 0x002fe20003f46270 */
[C---:B------:R-:W-:Y:S01]  /*2cc0*/  @P5 VIADD R42, R40.reuse, 0xffffffe0 ;  /* 0xffffffe0282a5836 */ /* 0x040fe20000000000 */
[----:B------:R-:W-:Y:S01]  /*2cd0*/  MOV R24, R47 ;  /* 0x0000002f00187202 */ /* 0x000fe20000000f00 */
[----:B------:R-:W-:-:S02]  /*2ce0*/  IMAD R40, R40, 0x2, R25 ;  /* 0x0000000228287824 */ /* 0x000fc400078e0219 */
[----:B------:R-:W-:Y:S01]  /*2cf0*/  IMAD R41, R42, 0x2, R25 ;  /* 0x000000022a297824 */ /* 0x000fe200078e0219 */
[----:B--2---:R-:W-:-:S04]  /*2d00*/  LOP3.LUT R45, R45, 0xfffffffd, RZ, 0xc0, !PT ;  /* 0xfffffffd2d2d7812 */ /* 0x004fc800078ec0ff */
[----:B------:R-:W-:-:S05]  /*2d10*/  @P3 LOP3.LUT R45, R45, 0x2, RZ, 0xfc, !PT ;  /* 0x000000022d2d3812 */ /* 0x000fca00078efcff */
[----:B------:R0:W-:Y:S01]  /*2d20*/  STL [R1+0x10], R45 ;  /* 0x0000102d01007387 */ /* 0x0001e20000100800 */
[----:B-----5:R-:W-:Y:S05]  /*2d30*/  @!P2 BRA `(.L_x_5744) ;  /* 0x000000700028a947 */ /* 0x020fea0003800000 */
[----:B------:R-:W-:Y:S01]  /*2d40*/  ULDC.U8 UR4, c[0x0][0x410] ;  /* 0x0001040000047ab9 */ /* 0x000fe20000000000 */
[-C--:B------:R-:W-:Y:S01]  /*2d50*/  IMAD R43, R134, R47.reuse, RZ ;  /* 0x0000002f862b7224 */ /* 0x080fe200078e02ff */
[----:B------:R-:W-:Y:S01]  /*2d60*/  ISETP.NE.AND P2, PT, RZ, UR4, PT ;  /* 0x00000004ff007c0c */ /* 0x000fe2000bf45270 */
[-C--:B0-----:R-:W-:Y:S02]  /*2d70*/  IMAD R45, R135, R47.reuse, RZ ;  /* 0x0000002f872d7224 */ /* 0x081fe400078e02ff */
        /* <DEDUP_REMOVED lines=65> */
.L_x_5747:
[----:B------:R-:W-:Y:S05]  /*3190*/  BSYNC B1 ;  /* 0x0000000000017941 */ /* 0x000fea0003800000 */
.L_x_5746:
        /* <DEDUP_REMOVED lines=12> */
[----:B-----5:R-:W-:Y:S01]  /*3260*/  MOV R129, R76 ;  /* 0x0000004c00817202 */ /* 0x020fe20000000f00 */
[----:B------:R-:W-:Y:S01]  /*3270*/  IMAD.MOV.U32 R128, RZ, RZ, R77 ;  /* 0x000000ffff807224 */ /* 0x000fe200078e004d */
[----:B------:R-:W-:Y:S01]  /*3280*/  CS2R R74, SRZ ;  /* 0x00000000004a7805 */ /* 0x000fe2000001ff00 */
        /* <DEDUP_REMOVED lines=41> */
.L_x_5749:
[----:B------:R-:W-:Y:S05]  /*3520*/  BSYNC B1 ;  /* 0x0000000000017941 */ /* 0x000fea0003800000 */
.L_x_5748:
[----:B------:R-:W2:Y:S01]  /*3530*/  LDL R43, [R1+0x44] ;  /* 0x00004400012b7983 */ /* 0x000ea20000100800 */
[----:B01----:R-:W-:Y:S01]  /*3540*/  IMAD.MOV.U32 R44, RZ, RZ, R81 ;  /* 0x000000ffff2c7224 */ /* 0x003fe200078e0051 */
[----:B------:R-:W-:Y:S01]  /*3550*/  PRMT R157, R129, 0x5410, R128 ;  /* 0x00005410819d7816 */ /* 0x000fe20000000080 */
[----:B------:R-:W-:Y:S02]  /*3560*/  IMAD.MOV.U32 R45, RZ, RZ, R84 ;  /* 0x000000ffff2d7224 */ /* 0x000fe400078e0054 */
[----:B------:R-:W-:Y:S01]  /*3570*/  IMAD.MOV.U32 R46, RZ, RZ, R85 ;  /* 0x000000ffff2e7224 */ /* 0x000fe200078e0055 */
[----:B------:R-:W-:Y:S01]  /*3580*/  PRMT R159, R159, 0x5410, R44 ;  /* 0x000054109f9f7816 */ /* 0x000fe2000000002c */
[----:B------:R-:W-:-:S03]  /*3590*/  IMAD.MOV.U32 R44, RZ, RZ, R89 ;  /* 0x000000ffff2c7224 */ /* 0x000fc600078e0059 */
[----:B------:R-:W-:Y:S01]  /*35a0*/  PRMT R162, R46, 0x5410, R45 ;  /* 0x000054102ea27816 */ /* 0x000fe2000000002d */
[----:B------:R-:W-:Y:S02]  /*35b0*/  IMAD.MOV.U32 R45, RZ, RZ, R96 ;  /* 0x000000ffff2d7224 */ /* 0x000fe400078e0060 */
[----:B------:R-:W-:-:S05]  /*35c0*/  IMAD.MOV.U32 R46, RZ, RZ, R97 ;  /* 0x000000ffff2e7224 */ /* 0x000fca00078e0061 */
[----:B------:R-:W-:Y:S01]  /*35d0*/  PRMT R165, R45, 0x5410, R46 ;  /* 0x000054102da57816 */ /* 0x000fe2000000002e */
[----:B------:R-:W-:Y:S01]  /*35e0*/  IMAD.MOV.U32 R45, RZ, RZ, R123 ;  /* 0x000000ffff2d7224 */ /* 0x000fe200078e007b */
[----:B------:R-:W-:Y:S02]  /*35f0*/  MOV R46, R78 ;  /* 0x0000004e002e7202 */ /* 0x000fe40000000f00 */
[----:B--2---:R-:W-:Y:S01]  /*3600*/  R2UR UR4, R43 ;  /* 0x000000002b0472ca */ /* 0x004fe200000e0000 */
[----:B------:R-:W-:-:S05]  /*3610*/  IMAD.MOV.U32 R43, RZ, RZ, R80 ;  /* 0x000000ffff2b7224 */ /* 0x000fca00078e0050 */
[----:B------:R-:W-:Y:S02]  /*3620*/  PRMT R161, R161, 0x5410, R43 ;  /* 0x00005410a1a17816 */ /* 0x000fe4000000002b */
[----:B------:R-:W-:-:S04]  /*3630*/  MOV R43, R88 ;  /* 0x00000058002b7202 */ /* 0x000fc80000000f00 */
[----:B------:R-:W-:Y:S01]  /*3640*/  PRMT R164, R43, 0x5410, R44 ;  /* 0x000054102ba47816 */ /* 0x000fe2000000002c */
[----:B------:R-:W-:Y:S01]  /*3650*/  IMAD.MOV.U32 R44, RZ, RZ, R122 ;  /* 0x000000ffff2c7224 */ /* 0x000fe200078e007a */
[----:B------:R-:W-:Y:S01]  /*3660*/  UISETP.NE.AND UP0, UPT, UR4, 0x3, UPT ;  /* 0x000000030400788c */ /* 0x000fe2000bf05270 */
[----:B------:R-:W-:-:S03]  /*3670*/  IMAD.MOV.U32 R43, RZ, RZ, R79 ;  /* 0x000000ffff2b7224 */ /* 0x000fc600078e004f */
[----:B------:R-:W-:Y:S01]  /*3680*/  PRMT R153, R44, 0x5410, R45 ;  /* 0x000054102c997816 */ /* 0x000fe2000000002d */
[----:B------:R-:W-:Y:S01]  /*3690*/  IMAD.MOV.U32 R45, RZ, RZ, R83 ;  /* 0x000000ffff2d7224 */ /* 0x000fe200078e0053 */
[----:B------:R-:W-:Y:S01]  /*36a0*/  PRMT R158, R46, 0x5410, R43 ;  /* 0x000054102e9e7816 */ /* 0x000fe2000000002b */
[----:B------:R-:W-:Y:S01]  /*36b0*/  IMAD.MOV.U32 R46, RZ, RZ, R82 ;  /* 0x000000ffff2e7224 */ /* 0x000fe200078e0052 */
[----:B------:R-:W-:Y:S01]  /*36c0*/  PLOP3.LUT P2, PT, PT, PT, UP0, 0x80, 0x0 ;  /* 0x000000000000781c */ /* 0x000fe20003f4f008 */
        /* <DEDUP_REMOVED lines=13> */
[----:B-----5:R-:W-:Y:S01]  /*37a0*/  MOV R46, R52 ;  /* 0x00000034002e7202 */ /* 0x020fe20000000f00 */
[----:B------:R-:W-:-:S03]  /*37b0*/  IMAD.MOV.U32 R43, RZ, RZ, R53 ;  /* 0x000000ffff2b7224 */ /* 0x000fc600078e0035 */
        /* <DEDUP_REMOVED lines=35> */
[----:B------:R-:W-:-:S03]  /*39f0*/  IMAD.MOV.U32 R44, RZ, RZ, R75 ;  /* 0x000000ffff2c7224 */ /* 0x000fc600078e004b */
[----:B------:R-:W-:Y:S02]  /*3a00*/  PRMT R159, R43, 0x7610, R159 ;  /* 0x000076102b9f7816 */ /* 0x000fe4000000009f */
[----:B------:R-:W-:Y:S01]  /*3a10*/  PRMT R160, R160, 0x5410, R44 ;  /* 0x00005410a0a07816 */ /* 0x000fe2000000002c */
[----:B------:R-:W-:Y:S06]  /*3a20*/  @!P2 BRA `(.L_x_5750) ;  /* 0x000000000004a947 */ /* 0x000fec0003800000 */
[----:B------:R-:W-:Y:S01]  /*3a30*/  BPT.TRAP 0x1 ;  /* 0x000000040000795c */ /* 0x000fe20000300000 */
.L_x_5750:
[----:B------:R-:W-:Y:S01]  /*3a40*/  LEA R43, R17, R16, 0x3 ;  /* 0x00000010112b7211 */ /* 0x000fe200078e18ff */
[----:B------:R-:W-:Y:S01]  /*3a50*/  BSSY B1, `(.L_x_5751) ;  /* 0x0000004000017945 */ /* 0x000fe20003800000 */
[----:B------:R-:W-:-:S04]  /*3a60*/  SHF.L.U32 R100, R209, 0x1f, RZ ;  /* 0x0000001fd1647819 */ /* 0x000fc800000006ff */
[----:B------:R-:W0:Y:S02]  /*3a70*/  SYNCS.PHASECHK.TRANS64.TRYWAIT P5, [R43+URZ+0x36890], R100 ;  /* 0x036890642b0075a7 */ /* 0x000e2400080a017f */
[----:B0-----:R-:W-:Y:S05]  /*3a80*/  @!P5 BRA `(.L_x_5752) ;  /* 0x000002d000b0d947 */ /* 0x001fea0003800000 */
.L_x_6138:
[----:B------:R-:W-:Y:S05]  /*3a90*/  BSYNC B1 ;  /* 0x0000000000017941 */ /* 0x000fea0003800000 */
.L_x_5751:
        /* <DEDUP_REMOVED lines=21> */
[-C--:B------:R-:W-:Y:S01]  /*3bf0*/  FFMA.FTZ R45, R127, R92.reuse, -R45 ;  /* 0x0000005c7f2d7223 */ /* 0x080fe2000001082d */
[----:B------:R-:W-:Y:S02]  /*3c00*/  HADD2.F32 R127, -RZ, R44.H0_H0 ;  /* 0x2000002cff7f7230 */ /* 0x000fe40000004100 */
[----:B------:R-:W-:Y:S01]  /*3c10*/  FFMA.FTZ R92, R123, R92, R93 ;  /* 0x0000005c7b5c7223 */ /* 0x000fe2000001005d */
[----:B------:R-:W-:-:S02]  /*3c20*/  HADD2.F32 R93, -RZ, R47.H1_H1 ;  /* 0x3000002fff5d7230 */ /* 0x000fc40000004100 */
[----:B------:R-:W-:Y:S02]  /*3c30*/  HADD2.F32 R123, -RZ, R47.H0_H0 ;  /* 0x2000002fff7b7230 */ /* 0x000fe40000004100 */
[----:B------:R-:W-:Y:S01]  /*3c40*/  F2FP.F16.F32.PACK_AB R45, R92, R45 ;  /* 0x0000002d5c2d723e */ /* 0x000fe200000000ff */
[----:B------:R-:W-:-:S04]  /*3c50*/  FMUL.FTZ R47, R93, R126 ;  /* 0x0000007e5d2f7220 */ /* 0x000fc80000410000 */
[C---:B------:R-:W-:Y:S01]  /*3c60*/  FFMA.FTZ R47, R123.reuse, R122, -R47 ;  /* 0x0000007a7b2f7223 */ /* 0x040fe2000001082f */
[----:B------:R-:W-:Y:S01]  /*3c70*/  FMUL.FTZ R123, R123, R126 ;  /* 0x0000007e7b7b7220 */ /* 0x000fe20000410000 */
[----:B------:R-:W-:-:S03]  /*3c80*/  HADD2.F32 R126, -RZ, R168.H0_H0 ;  /* 0x200000a8ff7e7230 */ /* 0x000fc60000004100 */
[----:B------:R-:W-:Y:S01]  /*3c90*/  FFMA.FTZ R93, R93, R122, R123 ;  /* 0x0000007a5d5d7223 */ /* 0x000fe2000001007b */
[----:B------:R-:W-:Y:S02]  /*3ca0*/  HADD2.F32 R122, -RZ, R44.H1_H1 ;  /* 0x3000002cff7a7230 */ /* 0x000fe40000004100 */
[----:B------:R-:W-:Y:S02]  /*3cb0*/  HADD2.F32 R123, -RZ, R153.H0_H0 ;  /* 0x20000099ff7b7230 */ /* 0x000fe40000004100 */
[----:B------:R-:W-:Y:S01]  /*3cc0*/  F2FP.F16.F32.PACK_AB R47, R93, R47 ;  /* 0x0000002f5d2f723e */ /* 0x000fe200000000ff */
[-C--:B------:R-:W-:Y:S01]  /*3cd0*/  FMUL.FTZ R44, R122, R126.reuse ;  /* 0x0000007e7a2c7220 */ /* 0x080fe20000410000 */
[----:B------:R-:W-:-:S03]  /*3ce0*/  FMUL.FTZ R126, R127, R126 ;  /* 0x0000007e7f7e7220 */ /* 0x000fc60000410000 */
[-C--:B------:R-:W-:Y:S01]  /*3cf0*/  FFMA.FTZ R44, R127, R123.reuse, -R44 ;  /* 0x0000007b7f2c7223 */ /* 0x080fe2000001082c */
[----:B------:R-:W-:Y:S01]  /*3d00*/  FFMA.FTZ R122, R122, R123, R126 ;  /* 0x0000007b7a7a7223 */ /* 0x000fe2000001007e */
[----:B------:R-:W-:Y:S02]  /*3d10*/  HADD2.F32 R123, -RZ, R168.H1_H1 ;  /* 0x300000a8ff7b7230 */ /* 0x000fe40000004100 */
[--C-:B------:R-:W-:Y:S02]  /*3d20*/  HADD2.F32 R126, -RZ, R46.reuse.H1_H1 ;  /* 0x3000002eff7e7230 */ /* 0x100fe40000004100 */
        /* <DEDUP_REMOVED lines=8> */
.L_x_5758:
[----:B------:R-:W-:Y:S05]  /*3db0*/  BSYNC B3 ;  /* 0x0000000000037941 */ /* 0x000fea0003800000 */
.L_x_5757:
[----:B--2---:R1:W-:Y:S02]  /*3dc0*/  STG.E.128 desc[UR60][R50.64], R44 ;  /* 0x0000002c32007986 */ /* 0x0043e4000c101d3c */
.L_x_5756:
[----:B------:R-:W-:Y:S05]  /*3dd0*/  BSYNC B2 ;  /* 0x0000000000027941 */ /* 0x000fea0003800000 */
.L_x_5755:
        /* <DEDUP_REMOVED lines=10> */
[----:B------:R-:W-:Y:S01]  /*3e80*/  HADD2.F32 R122, -RZ, R167.H1_H1 ;  /* 0x300000a7ff7a7230 */ /* 0x000fe20000004100 */
[----:B------:R-:W-:Y:S01]  /*3e90*/  SHF.R.U32.HI R99, RZ, 0x10, R99 ;  /* 0x00000010ff637819 */ /* 0x000fe20000011663 */
        /* <DEDUP_REMOVED lines=10> */
[----:B------:R-:W-:Y:S02]  /*3f40*/  IMAD.MOV.U32 R92, RZ, RZ, R44 ;  /* 0x000000ffff5c7224 */ /* 0x000fe400078e002c */
[----:B------:R-:W-:Y:S02]  /*3f50*/  IMAD.MOV.U32 R44, RZ, RZ, R47 ;  /* 0x000000ffff2c7224 */ /* 0x000fe400078e002f */
[----:B------:R-:W-:Y:S01]  /*3f60*/  HADD2.F32 R47, -RZ, R99.H0_H0 ;  /* 0x20000063ff2f7230 */ /* 0x000fe20000004100 */
[----:B------:R-:W-:Y:S02]  /*3f70*/  F2FP.F16.F32.PACK_AB R96, R98, R96 ;  /* 0x000000606260723e */ /* 0x000fe400000000ff */
[--C-:B------:R-:W-:Y:S02]  /*3f80*/  HADD2.F32 R45, -RZ, R44.reuse.H1_H1 ;  /* 0x3000002cff2d7230 */ /* 0x100fe40000004100 */
[----:B------:R-:W-:-:S03]  /*3f90*/  HADD2.F32 R44, -RZ, R44.H0_H0 ;  /* 0x2000002cff2c7230 */ /* 0x000fc60000004100 */
[CC--:B------:R-:W-:Y:S02]  /*3fa0*/  FMUL.FTZ R93, R45.reuse, R47.reuse ;  /* 0x0000002f2d5d7220 */ /* 0x0c0fe40000410000 */
[C---:B------:R-:W-:Y:S02]  /*3fb0*/  FMUL.FTZ R47, R44.reuse, R47 ;  /* 0x0000002f2c2f7220 */ /* 0x040fe40000410000 */
[-C--:B------:R-:W-:Y:S01]  /*3fc0*/  FFMA.FTZ R44, R44, R97.reuse, -R93 ;  /* 0x000000612c2c7223 */ /* 0x080fe2000001085d */
[----:B------:R-:W-:Y:S02]  /*3fd0*/  IMAD.MOV.U32 R93, RZ, RZ, R46 ;  /* 0x000000ffff5d7224 */ /* 0x000fe400078e002e */
[----:B------:R-:W-:Y:S01]  /*3fe0*/  FFMA.FTZ R45, R45, R97, R47 ;  /* 0x000000612d2d7223 */ /* 0x000fe2000001002f */
[----:B------:R-:W-:Y:S02]  /*3ff0*/  HADD2.F32 R46, -RZ, R92.H1_H1 ;  /* 0x3000005cff2e7230 */ /* 0x000fe40000004100 */
[----:B------:R-:W-:-:S02]  /*4000*/  HADD2.F32 R97, -RZ, R167.H0_H0 ;  /* 0x200000a7ff617230 */ /* 0x000fc40000004100 */
        /* <DEDUP_REMOVED lines=8> */
[----:B------:R-:W-:Y:S02]  /*4090*/  HADD2.F32 R93, -RZ, R165.H1_H1 ;  /* 0x300000a5ff5d7230 */ /* 0x000fe40000004100 */
[-C--:B------:R-:W-:Y:S01]  /*40a0*/  FMUL.FTZ R99, R92, R122.reuse ;  /* 0x0000007a5c637220 */ /* 0x080fe20000410000 */
[----:B------:R-:W-:Y:S01]  /*40b0*/  F2FP.F16.F32.PACK_AB R46, R46, R47 ;  /* 0x0000002f2e2e723e */ /* 0x000fe200000000ff */
[----:B------:R-:W-:-:S02]  /*40c0*/  FMUL.FTZ R122, R97, R122 ;  /* 0x0000007a617a7220 */ /* 0x000fc40000410000 */
[-C--:B------:R-:W-:Y:S02]  /*40d0*/  FFMA.FTZ R99, R97, R93.reuse, -R99 ;  /* 0x0000005d61637223 */ /* 0x080fe40000010863 */
[----:B------:R-:W-:Y:S01]  /*40e0*/  FFMA.FTZ R122, R92, R93, R122 ;  /* 0x0000005d5c7a7223 */ /* 0x000fe2000001007a */
[----:B------:R-:W-:Y:S01]  /*40f0*/  F2FP.F16.F32.PACK_AB R92, R45, R44 ;  /* 0x0000002c2d5c723e */ /* 0x000fe200000000ff */
[----:B------:R-:W-:Y:S01]  /*4100*/  IMAD.MOV.U32 R44, RZ, RZ, R46 ;  /* 0x000000ffff2c7224 */ /* 0x000fe200078e002e */
[----:B------:R-:W-:Y:S02]  /*4110*/  MOV R45, R96 ;  /* 0x00000060002d7202 */ /* 0x000fe40000000f00 */
[----:B------:R-:W-:Y:S01]  /*4120*/  F2FP.F16.F32.PACK_AB R99, R122, R99 ;  /* 0x000000637a63723e */ /* 0x000fe200000000ff */
[----:B------:R-:W-:-:S04]  /*4130*/  IMAD.MOV.U32 R47, RZ, RZ, R92 ;  /* 0x000000ffff2f7224 */ /* 0x000fc800078e005c */
[----:B------:R-:W-:-:S07]  /*4140*/  IMAD.MOV.U32 R46, RZ, RZ, R99 ;  /* 0x000000ffff2e7224 */ /* 0x000fce00078e0063 */
.L_x_5762:
[----:B------:R-:W-:Y:S05]  /*4150*/  BSYNC B3 ;  /* 0x0000000000037941 */ /* 0x000fea0003800000 */
.L_x_5761:
[----:B--2---:R2:W-:Y:S02]  /*4160*/  STG.E.128 desc[UR60][R50.64+0x40], R44 ;  /* 0x0000402c32007986 */ /* 0x0045e4000c101d3c */
.L_x_5760:
[----:B------:R-:W-:Y:S05]  /*4170*/  BSYNC B2 ;  /* 0x0000000000027941 */ /* 0x000fea0003800000 */
.L_x_5759:
        /* <DEDUP_REMOVED lines=33> */
[----:B------:R-:W-:Y:S01]  /*4390*/  MOV R88, R46 ;  /* 0x0000002e00587202 */ /* 0x000fe20000000f00 */
[--C-:B------:R-:W-:Y:S02]  /*43a0*/  HADD2.F32 R46, -RZ, R89.reuse.H1_H1 ;  /* 0x30000059ff2e7230 */ /* 0x100fe40000004100 */
[----:B------:R-:W-:-:S02]  /*43b0*/  HADD2.F32 R47, -RZ, R89.H0_H0 ;  /* 0x20000059ff2f7230 */ /* 0x000fc40000004100 */
        /* <DEDUP_REMOVED lines=17> */
[----:B------:R-:W-:-:S04]  /*44d0*/  IMAD.MOV.U32 R47, RZ, RZ, R88 ;  /* 0x000000ffff2f7224 */ /* 0x000fc800078e0058 */
[----:B------:R-:W-:-:S07]  /*44e0*/  IMAD.MOV.U32 R46, RZ, RZ, R91 ;  /* 0x000000ffff2e7224 */ /* 0x000fce00078e005b */
.L_x_5766:
[----:B------:R-:W-:Y:S05]  /*44f0*/  BSYNC B3 ;  /* 0x0000000000037941 */ /* 0x000fea0003800000 */
.L_x_5765:
[----:B--2---:R3:W-:Y:S02]  /*4500*/  STG.E.128 desc[UR60][R50.64+0x80], R44 ;  /* 0x0000802c32007986 */ /* 0x0047e4000c101d3c */
.L_x_5764:
[----:B------:R-:W-:Y:S05]  /*4510*/  BSYNC B2 ;  /* 0x0000000000027941 */ /* 0x000fea0003800000 */
.L_x_5763:
        /* <DEDUP_REMOVED lines=15> */
[CC--:B------:R-:W-:Y:S01]  /*4610*/  FMUL.FTZ R89, R45.reuse, R86.reuse ;  /* 0x000000562d597220 */ /* 0x0c0fe20000410000 */
[----:B------:R-:W-:Y:S02]  /*4620*/  HADD2.F32 R90, -RZ, R162.H1_H1 ;  /* 0x300000a2ff5a7230 */ /* 0x000fe40000004100 */
[C---:B------:R-:W-:Y:S01]  /*4630*/  FMUL.FTZ R86, R88.reuse, R86 ;  /* 0x0000005658567220 */ /* 0x040fe20000410000 */
[----:B------:R-:W-:Y:S02]  /*4640*/  HADD2.F32 R92, -RZ, R163.H0_H0 ;  /* 0x200000a3ff5c7230 */ /* 0x000fe40000004100 */
[-C--:B------:R-:W-:Y:S01]  /*4650*/  FFMA.FTZ R88, R88, R84.reuse, -R89 ;  /* 0x0000005458587223 */ /* 0x080fe20000010859 */
[----:B------:R-:W-:Y:S01]  /*4660*/  FFMA.FTZ R86, R45, R84, R86 ;  /* 0x000000542d567223 */ /* 0x000fe20000010056 */
[----:B------:R-:W-:Y:S02]  /*4670*/  SHF.R.U32.HI R45, RZ, 0x10, R87 ;  /* 0x00000010ff2d7819 */ /* 0x000fe40000011657 */
[----:B------:R-:W-:-:S02]  /*4680*/  MOV R84, R47 ;  /* 0x0000002f00547202 */ /* 0x000fc40000000f00 */
[----:B------:R-:W-:Y:S01]  /*4690*/  SHF.R.U32.HI R87, RZ, 0x10, R85 ;  /* 0x00000010ff577819 */ /* 0x000fe20000011655 */
[----:B------:R-:W-:Y:S01]  /*46a0*/  HADD2.F32 R47, -RZ, R45.H0_H0 ;  /* 0x2000002dff2f7230 */ /* 0x000fe20000004100 */
[----:B------:R-:W-:Y:S01]  /*46b0*/  F2FP.F16.F32.PACK_AB R86, R86, R88 ;  /* 0x000000585656723e */ /* 0x000fe200000000ff */
[--C-:B------:R-:W-:Y:S02]  /*46c0*/  HADD2.F32 R45, -RZ, R84.reuse.H1_H1 ;  /* 0x30000054ff2d7230 */ /* 0x100fe40000004100 */
[----:B------:R-:W-:Y:S02]  /*46d0*/  HADD2.F32 R85, -RZ, R84.H0_H0 ;  /* 0x20000054ff557230 */ /* 0x000fe40000004100 */
[----:B------:R-:W-:Y:S02]  /*46e0*/  HADD2.F32 R84, -RZ, R87.H0_H0 ;  /* 0x20000057ff547230 */ /* 0x000fe40000004100 */
[----:B------:R-:W-:Y:S01]  /*46f0*/  FMUL.FTZ R89, R45, R47 ;  /* 0x0000002f2d597220 */ /* 0x000fe20000410000 */
[----:B------:R-:W-:-:S02]  /*4700*/  IMAD.MOV.U32 R87, RZ, RZ, R46 ;  /* 0x000000ffff577224 */ /* 0x000fc400078e002e */
[C---:B------:R-:W-:Y:S01]  /*4710*/  FMUL.FTZ R46, R85.reuse, R47 ;  /* 0x0000002f552e7220 */ /* 0x040fe20000410000 */
[-C--:B------:R-:W-:Y:S01]  /*4720*/  FFMA.FTZ R47, R85, R84.reuse, -R89 ;  /* 0x00000054552f7223 */ /* 0x080fe20000010859 */
[--C-:B------:R-:W-:Y:S02]  /*4730*/  HADD2.F32 R89, -RZ, R44.reuse.H1_H1 ;  /* 0x3000002cff597230 */ /* 0x100fe40000004100 */
[----:B------:R-:W-:Y:S01]  /*4740*/  FFMA.FTZ R45, R45, R84, R46 ;  /* 0x000000542d2d7223 */ /* 0x000fe2000001002e */
[----:B------:R-:W-:Y:S02]  /*4750*/  HADD2.F32 R46, -RZ, R44.H0_H0 ;  /* 0x2000002cff2e7230 */ /* 0x000fe40000004100 */
[--C-:B------:R-:W-:Y:S02]  /*4760*/  HADD2.F32 R84, -RZ, R87.reuse.H1_H1 ;  /* 0x30000057ff547230 */ /* 0x100fe40000004100 */
[----:B------:R-:W-:Y:S01]  /*4770*/  FMUL.FTZ R44, R89, R91 ;  /* 0x0000005b592c7220 */ /* 0x000fe20000410000 */
[----:B------:R-:W-:-:S02]  /*4780*/  HADD2.F32 R87, -RZ, R87.H0_H0 ;  /* 0x20000057ff577230 */ /* 0x000fc40000004100 */
[C---:B------:R-:W-:Y:S01]  /*4790*/  FMUL.FTZ R91, R46.reuse, R91 ;  /* 0x0000005b2e5b7220 */ /* 0x040fe20000410000 */
[----:B------:R-:W-:Y:S02]  /*47a0*/  HADD2.F32 R85, -RZ, R162.H0_H0 ;  /* 0x200000a2ff557230 */ /* 0x000fe40000004100 */
[----:B------:R-:W-:Y:S01]  /*47b0*/  FFMA.FTZ R46, R46, R90, -R44 ;  /* 0x0000005a2e2e7223 */ /* 0x000fe2000001082c */
[CC--:B------:R-:W-:Y:S01]  /*47c0*/  FMUL.FTZ R44, R84.reuse, R92.reuse ;  /* 0x0000005c542c7220 */ /* 0x0c0fe20000410000 */
[----:B------:R-:W-:Y:S01]  /*47d0*/  FMUL.FTZ R92, R87, R92 ;  /* 0x0000005c575c7220 */ /* 0x000fe20000410000 */
[----:B------:R-:W-:Y:S01]  /*47e0*/  FFMA.FTZ R91, R89, R90, R91 ;  /* 0x0000005a595b7223 */ /* 0x000fe2000001005b */
[----:B------:R-:W-:Y:S01]  /*47f0*/  F2FP.F16.F32.PACK_AB R47, R45, R47 ;  /* 0x0000002f2d2f723e */ /* 0x000fe200000000ff */
[-C--:B------:R-:W-:Y:S01]  /*4800*/  FFMA.FTZ R44, R87, R85.reuse, -R44 ;  /* 0x00000055572c7223 */ /* 0x080fe2000001082c */
[----:B------:R-:W-:Y:S01]  /*4810*/  FFMA.FTZ R92, R84, R85, R92 ;  /* 0x00000055545c7223 */ /* 0x000fe2000001005c */
[----:B------:R-:W-:Y:S01]  /*4820*/  IMAD.MOV.U32 R45, RZ, RZ, R86 ;  /* 0x000000ffff2d7224 */ /* 0x000fe200078e0056 */
[----:B------:R-:W-:-:S03]  /*4830*/  F2FP.F16.F32.PACK_AB R46, R91, R46 ;  /* 0x0000002e5b2e723e */ /* 0x000fc600000000ff */
[----:B------:R-:W-:Y:S02]  /*4840*/  F2FP.F16.F32.PACK_AB R92, R92, R44 ;  /* 0x0000002c5c5c723e */ /* 0x000fe400000000ff */
[----:B------:R-:W-:-:S03]  /*4850*/  IMAD.MOV.U32 R44, RZ, RZ, R46 ;  /* 0x000000ffff2c7224 */ /* 0x000fc600078e002e */
[----:B------:R-:W-:-:S07]  /*4860*/  IMAD.MOV.U32 R46, RZ, RZ, R92 ;  /* 0x000000ffff2e7224 */ /* 0x000fce00078e005c */
.L_x_5770:
[----:B------:R-:W-:Y:S05]  /*4870*/  BSYNC B3 ;  /* 0x0000000000037941 */ /* 0x000fea0003800000 */
.L_x_5769:
[----:B--2---:R4:W-:Y:S02]  /*4880*/  STG.E.128 desc[UR60][R50.64+0xc0], R44 ;  /* 0x0000c02c32007986 */ /* 0x0049e4000c101d3c */
.L_x_5768:
[----:B------:R-:W-:Y:S05]  /*4890*/  BSYNC B2 ;  /* 0x0000000000027941 */ /* 0x000fea0003800000 */
.L_x_5767:
        /* <DEDUP_REMOVED lines=45> */
[----:B------:R-:W-:-:S03]  /*4b70*/  MOV R45, R81 ;  /* 0x00000051002d7202 */ /* 0x000fc60000000f00 */
[----:B------:R-:W-:Y:S02]  /*4b80*/  F2FP.F16.F32.PACK_AB R47, R47, R88 ;  /* 0x000000582f2f723e */ /* 0x000fe400000000ff */
[----:B------:R-:W-:-:S03]  /*4b90*/  F2FP.F16.F32.PACK_AB R85, R161, R85 ;  /* 0x00000055a155723e */ /* 0x000fc600000000ff */
[----:B------:R-:W-:Y:S02]  /*4ba0*/  IMAD.MOV.U32 R46, RZ, RZ, R47 ;  /* 0x000000ffff2e7224 */ /* 0x000fe400078e002f */
[----:B------:R-:W-:Y:S02]  /*4bb0*/  IMAD.MOV.U32 R44, RZ, RZ, R85 ;  /* 0x000000ffff2c7224 */ /* 0x000fe400078e0055 */
[----:B------:R-:W-:-:S07]  /*4bc0*/  IMAD.MOV.U32 R47, RZ, RZ, R82 ;  /* 0x000000ffff2f7224 */ /* 0x000fce00078e0052 */
.L_x_5774:
[----:B------:R-:W-:Y:S05]  /*4bd0*/  BSYNC B3 ;  /* 0x0000000000037941 */ /* 0x000fea0003800000 */
.L_x_5773:
[----:B--2---:R1:W-:Y:S02]  /*4be0*/  STG.E.128 desc[UR60][R50.64+0x100], R44 ;  /* 0x0001002c32007986 */ /* 0x0043e4000c101d3c */
.L_x_5772:
[----:B------:R-:W-:Y:S05]  /*4bf0*/  BSYNC B2 ;  /* 0x0000000000027941 */ /* 0x000fea0003800000 */
.L_x_5771:
        /* <DEDUP_REMOVED lines=46> */
[----:B------:R-:W-:Y:S01]  /*4ee0*/  F2FP.F16.F32.PACK_AB R46, R158, R47 ;  /* 0x0000002f9e2e723e */ /* 0x000fe200000000ff */
[----:B------:R-:W-:-:S07]  /*4ef0*/  IMAD.MOV.U32 R47, RZ, RZ, R78 ;  /* 0x000000ffff2f7224 */ /* 0x000fce00078e004e */
.L_x_5776:
[----:B------:R-:W-:Y:S05]  /*4f00*/  BSYNC B2 ;  /* 0x0000000000027941 */ /* 0x000fea0003800000 */
.L_x_5775:
[----:B--2---:R1:W-:Y:S02]  /*4f10*/  STG.E.128 desc[UR60][R50.64+0x140], R44 ;  /* 0x0001402c32007986 */ /* 0x0043e4000c101d3c */
.L_x_5754:
[----:B------:R-:W-:Y:S05]  /*4f20*/  BSYNC B1 ;  /* 0x0000000000017941 */ /* 0x000fea0003800000 */
.L_x_5753:
        /* <DEDUP_REMOVED lines=11> */
[----:B--2---:R-:W-:Y:S01]  /*4fe0*/  HADD2.F32 R75, -RZ, R45.H0_H0 ;  /* 0x2000002dff4b7230 */ /* 0x004fe20000004100 */
[--C-:B------:R-:W-:Y:S01]  /*4ff0*/  SHF.R.U64 R50, R72, 0x10, R73.reuse ;  /* 0x0000001048327819 */ /* 0x100fe20000001249 */
[----:B------:R-:W-:Y:S01]  /*5000*/  HADD2.F32 R51, -RZ, R51.H0_H0 ;  /* 0x20000033ff337230 */ /* 0x000fe20000004100 */
[----:B------:R-:W-:Y:S01]  /*5010*/  SHF.R.U32.HI R72, RZ, 0x10, R73 ;  /* 0x00000010ff487819 */ /* 0x000fe20000011649 */
[----:B------:R-:W-:Y:S02]  /*5020*/  HADD2.F32 R73, -RZ, R45.H1_H1 ;  /* 0x3000002dff497230 */ /* 0x000fe40000004100 */
[----:B------:R-:W-:Y:S02]  /*5030*/  HADD2.F32 R74, -RZ, R74.H0_H0 ;  /* 0x2000004aff4a7230 */ /* 0x000fe40000004100 */
[----:B------:R-:W-:Y:S01]  /*5040*/  FMUL.FTZ R80, R75, R51 ;  /* 0x000000334b507220 */ /* 0x000fe20000410000 */
[----:B------:R-:W-:-:S02]  /*5050*/  HADD2.F32 R45, -RZ, R47.H1_H1 ;  /* 0x3000002fff2d7230 */ /* 0x000fc40000004100 */
[----:B------:R-:W-:Y:S01]  /*5060*/  FMUL.FTZ R76, R73, R51 ;  /* 0x00000033494c7220 */ /* 0x000fe20000410000 */
[----:B------:R-:W-:Y:S02]  /*5070*/  HADD2.F32 R47, -RZ, R47.H0_H0 ;  /* 0x2000002fff2f7230 */ /* 0x000fe40000004100 */
[----:B------:R-:W-:Y:S02]  /*5080*/  HADD2.F32 R50, -RZ, R50.H0_H0 ;  /* 0x20000032ff327230 */ /* 0x000fe40000004100 */
        /* <DEDUP_REMOVED lines=8> */
[----:B------:R-:W-:-:S02]  /*5110*/  HADD2.F32 R50, -RZ, R44.H1_H1 ;  /* 0x3000002cff327230 */ /* 0x000fc40000004100 */
[----:B------:R-:W-:Y:S01]  /*5120*/  HADD2.F32 R72, -RZ, R44.H0_H0 ;  /* 0x2000002cff487230 */ /* 0x000fe20000004100 */
[----:B------:R-:W-:Y:S01]  /*5130*/  F2FP.F16.F32.PACK_AB R73, R73, R76 ;  /* 0x0000004c4949723e */ /* 0x000fe200000000ff */
[--C-:B------:R-:W-:Y:S02]  /*5140*/  HADD2.F32 R44, -RZ, R46.reuse.H1_H1 ;  /* 0x3000002eff2c7230 */ /* 0x100fe40000004100 */
[-C--:B------:R-:W-:Y:S01]  /*5150*/  FMUL.FTZ R75, R50, R159.reuse ;  /* 0x0000009f324b7220 */ /* 0x080fe20000410000 */
[--C-:B------:R-:W-:Y:S02]  /*5160*/  HADD2.F32 R47, -RZ, R155.reuse.H0_H0 ;  /* 0x2000009bff2f7230 */ /* 0x100fe40000004100 */
[----:B------:R-:W-:Y:S01]  /*5170*/  FMUL.FTZ R159, R72, R159 ;  /* 0x0000009f489f7220 */ /* 0x000fe20000410000 */
[----:B------:R-:W-:Y:S02]  /*5180*/  HADD2.F32 R46, -RZ, R46.H0_H0 ;  /* 0x2000002eff2e7230 */ /* 0x000fe40000004100 */
[----:B------:R-:W-:Y:S01]  /*5190*/  FMUL.FTZ R77, R44, R51 ;  /* 0x000000332c4d7220 */ /* 0x000fe20000410000 */
[----:B------:R-:W-:-:S02]  /*51a0*/  HADD2.F32 R155, -RZ, R155.H1_H1 ;  /* 0x3000009bff9b7230 */ /* 0x000fc40000004100 */
[-C--:B------:R-:W-:Y:S01]  /*51b0*/  FFMA.FTZ R72, R72, R47.reuse, -R75 ;  /* 0x0000002f48487223 */ /* 0x080fe2000001084b */
[----:B------:R-:W-:Y:S01]  /*51c0*/  FFMA.FTZ R159, R50, R47, R159 ;  /* 0x0000002f329f7223 */ /* 0x000fe2000001009f */
[C---:B------:R-:W-:Y:S01]  /*51d0*/  FMUL.FTZ R51, R46.reuse, R51 ;  /* 0x000000332e337220 */ /* 0x040fe20000410000 */
[----:B------:R-:W-:Y:S01]  /*51e0*/  F2FP.F16.F32.PACK_AB R47, R45, R78 ;  /* 0x0000004e2d2f723e */ /* 0x000fe200000000ff */
[----:B------:R-:W-:Y:S01]  /*51f0*/  FFMA.FTZ R77, R46, R155, -R77 ;  /* 0x0000009b2e4d7223 */ /* 0x000fe2000001084d */
[----:B------:R-:W-:Y:S01]  /*5200*/  MOV R45, R73 ;  /* 0x00000049002d7202 */ /* 0x000fe20000000f00 */
[----:B------:R-:W-:Y:S01]  /*5210*/  FFMA.FTZ R44, R44, R155, R51 ;  /* 0x0000009b2c2c7223 */ /* 0x000fe20000010033 */
[----:B------:R-:W-:-:S04]  /*5220*/  F2FP.F16.F32.PACK_AB R72, R159, R72 ;  /* 0x000000489f48723e */ /* 0x000fc800000000ff */
[----:B------:R-:W-:Y:S01]  /*5230*/  F2FP.F16.F32.PACK_AB R46, R44, R77 ;  /* 0x0000004d2c2e723e */ /* 0x000fe200000000ff */
[----:B------:R-:W-:-:S07]  /*5240*/  IMAD.MOV.U32 R44, RZ, RZ, R72 ;  /* 0x000000ffff2c7224 */ /* 0x000fce00078e0048 */
.L_x_5781:
[----:B------:R-:W-:Y:S05]  /*5250*/  BSYNC B2 ;  /* 0x0000000000027941 */ /* 0x000fea0003800000 */
.L_x_5780:
[----:B--2---:R1:W-:Y:S02]  /*5260*/  STG.E.128 desc[UR60][R48.64], R44 ;  /* 0x0000002c30007986 */ /* 0x0043e4000c101d3c */
.L_x_5779:
[----:B------:R-:W-:Y:S05]  /*5270*/  BSYNC B1 ;  /* 0x0000000000017941 */ /* 0x000fea0003800000 */
.L_x_5778:
        /* <DEDUP_REMOVED lines=18> */
[----:B------:R-:W-:Y:S01]  /*53a0*/  FMUL.FTZ R73, R45, R70 ;  /* 0x000000462d497220 */ /* 0x000fe20000410000 */
[----:B------:R-:W-:Y:S02]  /*53b0*/  HADD2.F32 R51, -RZ, R51.H0_H0 ;  /* 0x20000033ff337230 */ /* 0x000fe40000004100 */
[-C--:B------:R-:W-:Y:S01]  /*53c0*/  FMUL.FTZ R70, R68, R71.reuse ;  /* 0x0000004744467220 */ /* 0x080fe20000410000 */
[----:B------:R-:W-:Y:S02]  /*53d0*/  HADD2.F32 R69, -RZ, R69.H0_H0 ;  /* 0x20000045ff457230 */ /* 0x000fe40000004100 */
[----:B------:R-:W-:Y:S01]  /*53e0*/  FMUL.FTZ R71, R47, R71 ;  /* 0x000000472f477220 */ /* 0x000fe20000410000 */
[-C--:B------:R-:W-:Y:S01]  /*53f0*/  FFMA.FTZ R45, R45, R51.reuse, -R72 ;  /* 0x000000332d2d7223 */ /* 0x080fe20000010848 */
[----:B------:R-:W-:Y:S02]  /*5400*/  FFMA.FTZ R50, R50, R51, R73 ;  /* 0x0000003332327223 */ /* 0x000fe40000010049 */
[----:B------:R-:W-:Y:S01]  /*5410*/  FFMA.FTZ R68, R68, R69, R71 ;  /* 0x0000004544447223 */ /* 0x000fe20000010047 */
[----:B------:R-:W-:-:S02]  /*5420*/  HADD2.F32 R51, -RZ, R44.H1_H1 ;  /* 0x3000002cff337230 */ /* 0x000fc40000004100 */
[----:B------:R-:W-:Y:S01]  /*5430*/  FFMA.FTZ R47, R47, R69, -R70 ;  /* 0x000000452f2f7223 */ /* 0x000fe20000010846 */
[----:B------:R-:W-:Y:S01]  /*5440*/  HADD2.F32 R71, -RZ, R156.H0_H0 ;  /* 0x2000009cff477230 */ /* 0x000fe20000004100 */
[----:B------:R-:W-:Y:S01]  /*5450*/  F2FP.F16.F32.PACK_AB R45, R50, R45 ;  /* 0x0000002d322d723e */ /* 0x000fe200000000ff */
        /* <DEDUP_REMOVED lines=17> */
.L_x_5785:
[----:B------:R-:W-:Y:S05]  /*5570*/  BSYNC B2 ;  /* 0x0000000000027941 */ /* 0x000fea0003800000 */
.L_x_5784:
[----:B--2---:R1:W-:Y:S02]  /*5580*/  STG.E.128 desc[UR60][R48.64+0x40], R44 ;  /* 0x0000402c30007986 */ /* 0x0043e4000c101d3c */
.L_x_5783:
[----:B------:R-:W-:Y:S05]  /*5590*/  BSYNC B1 ;  /* 0x0000000000017941 */ /* 0x000fea0003800000 */
.L_x_5782:
        /* <DEDUP_REMOVED lines=26> */
[----:B------:R-:W-:Y:S01]  /*5740*/  FFMA.FTZ R67, R47, R64, R70 ;  /* 0x000000402f437223 */ /* 0x000fe20000010046 */
[-C--:B------:R-:W-:Y:S01]  /*5750*/  FFMA.FTZ R72, R51, R66.reuse, -R72 ;  /* 0x0000004233487223 */ /* 0x080fe20000010848 */
[----:B------:R-:W-:Y:S01]  /*5760*/  FFMA.FTZ R71, R45, R66, R68 ;  /* 0x000000422d477223 */ /* 0x000fe20000010044 */
[----:B------:R-:W-:-:S02]  /*5770*/  HADD2.F32 R51, -RZ, R147.H0_H0 ;  /* 0x20000093ff337230 */ /* 0x000fc40000004100 */
[----:B------:R-:W-:Y:S02]  /*5780*/  HADD2.F32 R64, -RZ, R146.H0_H0 ;  /* 0x20000092ff407230 */ /* 0x000fe40000004100 */
[----:B------:R-:W-:Y:S02]  /*5790*/  HADD2.F32 R45, -RZ, R50.H1_H1 ;  /* 0x30000032ff2d7230 */ /* 0x000fe40000004100 */
[----:B------:R-:W-:Y:S02]  /*57a0*/  HADD2.F32 R47, -RZ, R46.H1_H1 ;  /* 0x3000002eff2f7230 */ /* 0x000fe40000004100 */
[----:B------:R-:W-:Y:S02]  /*57b0*/  HADD2.F32 R147, -RZ, R147.H1_H1 ;  /* 0x30000093ff937230 */ /* 0x000fe40000004100 */
[----:B------:R-:W-:Y:S01]  /*57c0*/  FMUL.FTZ R65, R45, R64 ;  /* 0x000000402d417220 */ /* 0x000fe20000410000 */
[----:B------:R-:W-:Y:S02]  /*57d0*/  HADD2.F32 R50, -RZ, R50.H0_H0 ;  /* 0x20000032ff327230 */ /* 0x000fe40000004100 */
[----:B------:R-:W-:-:S02]  /*57e0*/  HADD2.F32 R46, -RZ, R46.H0_H0 ;  /* 0x2000002eff2e7230 */ /* 0x000fc40000004100 */
[----:B------:R-:W-:Y:S01]  /*57f0*/  FMUL.FTZ R69, R47, R147 ;  /* 0x000000932f457220 */ /* 0x000fe20000410000 */
[----:B------:R-:W-:Y:S02]  /*5800*/  HADD2.F32 R146, -RZ, R146.H1_H1 ;  /* 0x30000092ff927230 */ /* 0x000fe40000004100 */
[C---:B------:R-:W-:Y:S01]  /*5810*/  FMUL.FTZ R64, R50.reuse, R64 ;  /* 0x0000004032407220 */ /* 0x040fe20000410000 */
[----:B------:R-:W-:Y:S01]  /*5820*/  FFMA.FTZ R65, R50, R51, -R65 ;  /* 0x0000003332417223 */ /* 0x000fe20000010841 */
[C---:B------:R-:W-:Y:S02]  /*5830*/  FMUL.FTZ R66, R46.reuse, R147 ;  /* 0x000000932e427220 */ /* 0x040fe40000410000 */
[----:B------:R-:W-:Y:S01]  /*5840*/  FFMA.FTZ R64, R45, R51, R64 ;  /* 0x000000332d407223 */ /* 0x000fe20000010040 */
[-C--:B------:R-:W-:Y:S01]  /*5850*/  FFMA.FTZ R69, R46, R146.reuse, -R69 ;  /* 0x000000922e457223 */ /* 0x080fe20000010845 */
[----:B------:R-:W-:Y:S01]  /*5860*/  FFMA.FTZ R66, R47, R146, R66 ;  /* 0x000000922f427223 */ /* 0x000fe20000010042 */
[----:B------:R-:W-:-:S02]  /*5870*/  F2FP.F16.F32.PACK_AB R45, R67, R44 ;  /* 0x0000002c432d723e */ /* 0x000fc400000000ff */
[----:B------:R-:W-:Y:S02]  /*5880*/  F2FP.F16.F32.PACK_AB R47, R71, R72 ;  /* 0x00000048472f723e */ /* 0x000fe400000000ff */
[----:B------:R-:W-:Y:S02]  /*5890*/  F2FP.F16.F32.PACK_AB R44, R64, R65 ;  /* 0x00000041402c723e */ /* 0x000fe400000000ff */
[----:B------:R-:W-:-:S07]  /*58a0*/  F2FP.F16.F32.PACK_AB R46, R66, R69 ;  /* 0x00000045422e723e */ /* 0x000fce00000000ff */
.L_x_5789:
[----:B------:R-:W-:Y:S05]  /*58b0*/  BSYNC B2 ;  /* 0x0000000000027941 */ /* 0x000fea0003800000 */
.L_x_5788:
[----:B--2---:R1:W-:Y:S02]  /*58c0*/  STG.E.128 desc[UR60][R48.64+0x80], R44 ;  /* 0x0000802c30007986 */ /* 0x0043e4000c101d3c */
.L_x_5787:
[----:B------:R-:W-:Y:S05]  /*58d0*/  BSYNC B1 ;  /* 0x0000000000017941 */ /* 0x000fea0003800000 */
.L_x_5786:
        /* <DEDUP_REMOVED lines=48> */
.L_x_5793:
[----:B------:R-:W-:Y:S05]  /*5be0*/  BSYNC B2 ;  /* 0x0000000000027941 */ /* 0x000fea0003800000 */
.L_x_5792:
[----:B--2---:R1:W-:Y:S02]  /*5bf0*/  STG.E.128 desc[UR60][R48.64+0xc0], R44 ;  /* 0x0000c02c30007986 */ /* 0x0043e4000c101d3c */
.L_x_5791:
[----:B------:R-:W-:Y:S05]  /*5c00*/  BSYNC B1 ;  /* 0x0000000000017941 */ /* 0x000fea0003800000 */
.L_x_5790:
        /* <DEDUP_REMOVED lines=48> */
.L_x_5797:
[----:B------:R-:W-:Y:S05]  /*5f10*/  BSYNC B2 ;  /* 0x0000000000027941 */ /* 0x000fea0003800000 */
.L_x_5796:
[----:B--2---:R1:W-:Y:S02]  /*5f20*/  STG.E.128 desc[UR60][R48.64+0x100], R44 ;  /* 0x0001002c30007986 */ /* 0x0043e4000c101d3c */
.L_x_5795:
[----:B------:R-:W-:Y:S05]  /*5f30*/  BSYNC B1 ;  /* 0x0000000000017941 */ /* 0x000fea0003800000 */
.L_x_5794:
        /* <DEDUP_REMOVED lines=47> */
.L_x_5799:
[----:B------:R-:W-:Y:S05]  /*6230*/  BSYNC B1 ;  /* 0x0000000000017941 */ /* 0x000fea0003800000 */
.L_x_5798:
[----:B--2---:R1:W-:Y:S01]  /*6240*/  STG.E.128 desc[UR60][R48.64+0x140], R44 ;  /* 0x0001402c30007986 */ /* 0x0043e2000c101d3c */
[----:B------:R-:W-:Y:S05]  /*6250*/  BRA `(.L_x_5777) ;  /* 0x0000003c00c07947 */ /* 0x000fea0003800000 */
.L_x_5745:
        /* <DEDUP_REMOVED lines=22> */
[----:B------:R-:W-:-:S02]  /*63c0*/  LEA R68, P2, R44, UR4, 0x1 ;  /* 0x000000042c447c11 */ /* 0x000fc4000f8408ff */
[----:B------:R-:W-:Y:S02]  /*63d0*/  CS2R R64, SRZ ;  /* 0x0000000000407805 */ /* 0x000fe4000001ff00 */
        /* <DEDUP_REMOVED lines=23> */
.L_x_5801:
[----:B------:R-:W-:Y:S05]  /*6550*/  BSYNC B1 ;  /* 0x0000000000017941 */ /* 0x000fea0003800000 */
.L_x_5800:
        /* <DEDUP_REMOVED lines=47> */
.L_x_5803:
[----:B------:R-:W-:Y:S05]  /*6850*/  BSYNC B1 ;  /* 0x0000000000017941 */ /* 0x000fea0003800000 */
.L_x_5802:
[----:B------:R-:W2:Y:S01]  /*6860*/  LDL R43, [R1+0x44] ;  /* 0x00004400012b7983 */ /* 0x000ea20000100800 */
[----:B0-----:R-:W-:Y:S01]  /*6870*/  IMAD.MOV.U32 R92, RZ, RZ, R45 ;  /* 0x000000ffff5c7224 */ /* 0x001fe200078e002d */
[----:B------:R-:W-:Y:S01]  /*6880*/  MOV R94, R50 ;  /* 0x00000032005e7202 */ /* 0x000fe20000000f00 */
[----:B------:R-:W-:Y:S01]  /*6890*/  IMAD.MOV.U32 R93, RZ, RZ, R51 ;  /* 0x000000ffff5d7224 */ /* 0x000fe200078e0033 */
[----:B------:R-:W-:Y:S02]  /*68a0*/  PRMT R174, R97, 0x7610, R174 ;  /* 0x0000761061ae7816 */ /* 0x000fe400000000ae */
[----:B------:R-:W-:Y:S01]  /*68b0*/  PRMT R175, R92, 0x7610, R175 ;  /* 0x000076105caf7816 */ /* 0x000fe200000000af */
[----:B------:R-:W-:Y:S01]  /*68c0*/  IMAD.MOV.U32 R92, RZ, RZ, R48 ;  /* 0x000000ffff5c7224 */ /* 0x000fe200078e0030 */
[----:B------:R-:W-:Y:S01]  /*68d0*/  PRMT R176, R94, 0x7610, R176 ;  /* 0x000076105eb07816 */ /* 0x000fe200000000b0 */
[----:B------:R-:W-:Y:S01]  /*68e0*/  IMAD.MOV.U32 R94, RZ, RZ, R53 ;  /* 0x000000ffff5e7224 */ /* 0x000fe200078e0035 */
[----:B------:R-:W-:-:S02]  /*68f0*/  PRMT R178, R93, 0x7610, R178 ;  /* 0x000076105db27816 */ /* 0x000fc400000000b2 */
[----:B------:R-:W-:Y:S01]  /*6900*/  PRMT R177, R92, 0x7610, R177 ;  /* 0x000076105cb17816 */ /* 0x000fe200000000b1 */
[----:B------:R-:W-:Y:S01]  /*6910*/  IMAD.MOV.U32 R92, RZ, RZ, R55 ;  /* 0x000000ffff5c7224 */ /* 0x000fe200078e0037 */
[----:B------:R-:W-:Y:S02]  /*6920*/  MOV R93, R52 ;  /* 0x00000034005d7202 */ /* 0x000fe40000000f00 */
        /* <DEDUP_REMOVED lines=12> */
[----:B------:R-:W-:Y:S02]  /*69f0*/  PRMT R177, R177, 0x5410, R93 ;  /* 0x00005410b1b17816 */ /* 0x000fe4000000005d */
[----:B------:R-:W-:-:S02]  /*6a00*/  MOV R93, R64 ;  /* 0x00000040005d7202 */ /* 0x000fc40000000f00 */
[----:B------:R-:W-:Y:S01]  /*6a10*/  PRMT R176, R176, 0x5410, R94 ;  /* 0x00005410b0b07816 */ /* 0x000fe2000000005e */
[----:B------:R-:W-:Y:S01]  /*6a20*/  IMAD.MOV.U32 R94, RZ, RZ, R65 ;  /* 0x000000ffff5e7224 */ /* 0x000fe200078e0041 */
[----:B------:R-:W-:Y:S01]  /*6a30*/  PRMT R182, R92, 0x5410, R93 ;  /* 0x000054105cb67816 */ /* 0x000fe2000000005d */
[----:B-----5:R-:W-:-:S03]  /*6a40*/  IMAD.MOV.U32 R92, RZ, RZ, R70 ;  /* 0x000000ffff5c7224 */ /* 0x020fc600078e0046 */
[----:B------:R-:W-:Y:S02]  /*6a50*/  PRMT R159, R94, 0x7610, R159 ;  /* 0x000076105e9f7816 */ /* 0x000fe4000000009f */
        /* <DEDUP_REMOVED lines=52> */
.L_x_5804:
        /* <DEDUP_REMOVED lines=8> */
.L_x_6139:
[----:B------:R-:W-:Y:S05]  /*6e20*/  BSYNC B1 ;  /* 0x0000000000017941 */ /* 0x000fea0003800000 */
.L_x_5805:
        /* <DEDUP_REMOVED lines=113> */
[----:B------:R-:W-:-:S03]  /*7540*/  IMAD.MOV.U32 R99, RZ, RZ, R67 ;  /* 0x000000ffff637224 */ /* 0x000fc600078e0043 */
[----:B------:R-:W-:Y:S01]  /*7550*/  F2FP.F16.F32.PACK_AB R66, R66, R96 ;  /* 0x000000604242723e */ /* 0x000fe200000000ff */
[----:B------:R-:W-:Y:S01]  /*7560*/  IMAD.MOV.U32 R96, RZ, RZ, R64 ;  /* 0x000000ffff607224 */ /* 0x000fe200078e0040 */
[----:B------:R-:W-:-:S03]  /*7570*/  F2FP.F16.F32.PACK_AB R55, R55, R159 ;  /* 0x0000009f3737723e */ /* 0x000fc600000000ff */
[----:B------:R-:W-:Y:S02]  /*7580*/  IMAD.MOV.U32 R94, RZ, RZ, R66 ;  /* 0x000000ffff5e7224 */ /* 0x000fe400078e0042 */
[----:B------:R-:W-:-:S07]  /*7590*/  IMAD.MOV.U32 R98, RZ, RZ, R55 ;  /* 0x000000ffff627224 */ /* 0x000fce00078e0037 */
.L_x_5812:
[----:B------:R-:W-:Y:S05]  /*75a0*/  BSYNC B3 ;  /* 0x0000000000037941 */ /* 0x000fea0003800000 */
.L_x_5811:
        /* <DEDUP_REMOVED lines=12> */
.L_x_5810:
[----:B------:R-:W-:Y:S05]  /*7670*/  BSYNC B2 ;  /* 0x0000000000027941 */ /* 0x000fea0003800000 */
.L_x_5809:
        /* <DEDUP_REMOVED lines=111> */
[----:B------:R-:W-:-:S03]  /*7d70*/  F2FP.F16.F32.PACK_AB R51, R51, R93 ;  /* 0x0000005d3333723e */ /* 0x000fc600000000ff */
[----:B------:R-:W-:Y:S01]  /*7d80*/  IMAD.MOV.U32 R54, RZ, RZ, R61 ;  /* 0x000000ffff367224 */ /* 0x000fe200078e003d */
[----:B------:R-:W-:-:S07]  /*7d90*/  MOV R66, R51 ;  /* 0x0000003300427202 */ /* 0x000fce0000000f00 */
.L_x_5816:
[----:B------:R-:W-:Y:S05]  /*7da0*/  BSYNC B3 ;  /* 0x0000000000037941 */ /* 0x000fea0003800000 */
.L_x_5815:
        /* <DEDUP_REMOVED lines=12> */
.L_x_5814:
[----:B------:R-:W-:Y:S05]  /*7e70*/  BSYNC B2 ;  /* 0x0000000000027941 */ /* 0x000fea0003800000 */
.L_x_5813:
        /* <DEDUP_REMOVED lines=27> */
[----:B--2---:R-:W-:Y:S01]  /*8030*/  MOV R65, R53 ;  /* 0x0000003500417202 */ /* 0x004fe20000000f00 */
[----:B0-----:R-:W-:Y:S01]  /*8040*/  IMAD.MOV.U32 R53, RZ, RZ, R49 ;  /* 0x000000ffff357224 */ /* 0x001fe200078e0031 */
[----:B------:R-:W-:Y:S01]  /*8050*/  SHF.R.U64 R56, R56, 0x10, R57 ;  /* 0x0000001038387819 */ /* 0x000fe20000001239 */
[----:B------:R-:W-:Y:S01]  /*8060*/  HADD2.F32 R66, -RZ, R175.H1_H1 ;  /* 0x300000afff427230 */ /* 0x000fe20000004100 */
[----:B------:R-:W-:Y:S01]  /*8070*/  SHF.R.U64 R44, R44, 0x10, R45 ;  /* 0x000000102c2c7819 */ /* 0x000fe2000000122d */
[----:B------:R-:W-:Y:S01]  /*8080*/  HADD2.F32 R63, -RZ, R65.H0_H0 ;  /* 0x20000041ff3f7230 */ /* 0x000fe20000004100 */
[----:B------:R-:W-:Y:S01]  /*8090*/  SHF.R.U64 R58, R58, 0x10, R59 ;  /* 0x000000103a3a7819 */ /* 0x000fe2000000123b */
[----:B------:R-:W-:Y:S01]  /*80a0*/  HADD2.F32 R64, -RZ, R53.H0_H0 ;  /* 0x20000035ff407230 */ /* 0x000fe20000004100 */
[----:B------:R-:W-:Y:S01]  /*80b0*/  SHF.R.U64 R46, R46, 0x10, R47 ;  /* 0x000000102e2e7819 */ /* 0x000fe2000000122f */
[----:B------:R-:W-:Y:S02]  /*80c0*/  HADD2.F32 R49, -RZ, R175.H0_H0 ;  /* 0x200000afff317230 */ /* 0x000fe40000004100 */
[----:B------:R-:W-:Y:S01]  /*80d0*/  FMUL.FTZ R67, R63, R66 ;  /* 0x000000423f437220 */ /* 0x000fe20000410000 */
[----:B------:R-:W-:-:S02]  /*80e0*/  HADD2.F32 R53, -RZ, R53.H1_H1 ;  /* 0x30000035ff357230 */ /* 0x000fc40000004100 */
        /* <DEDUP_REMOVED lines=33> */
[----:B------:R-:W-:Y:S01]  /*8300*/  IMAD.MOV.U32 R49, RZ, RZ, R53 ;  /* 0x000000ffff317224 */ /* 0x000fe200078e0035 */
[----:B------:R-:W-:Y:S01]  /*8310*/  MOV R53, R63 ;  /* 0x0000003f00357202 */ /* 0x000fe20000000f00 */
[----:B------:R-:W-:Y:S02]  /*8320*/  HADD2.F32 R66, -RZ, R66.H0_H0 ;  /* 0x20000042ff427230 */ /* 0x000fe40000004100 */
[----:B------:R-:W-:-:S03]  /*8330*/  HADD2.F32 R67, -RZ, R67.H0_H0 ;  /* 0x20000043ff437230 */ /* 0x000fc60000004100 */
        /* <DEDUP_REMOVED lines=26> */
[----:B------:R-:W-:Y:S01]  /*84e0*/  FFMA.FTZ R51, R48, R172, -R51 ;  /* 0x000000ac30337223 */ /* 0x000fe20000010833 */
[----:B------:R-:W-:Y:S01]  /*84f0*/  F2FP.F16.F32.PACK_AB R45, R45, R94 ;  /* 0x0000005e2d2d723e */ /* 0x000fe200000000ff */
[----:B------:R-:W-:Y:S01]  /*8500*/  FFMA.FTZ R173, R44, R172, R173 ;  /* 0x000000ac2cad7223 */ /* 0x000fe200000100ad */
[-C--:B------:R-:W-:Y:S01]  /*8510*/  FMUL.FTZ R44, R54, R58.reuse ;  /* 0x0000003a362c7220 */ /* 0x080fe20000410000 */
[----:B------:R-:W-:Y:S01]  /*8520*/  FMUL.FTZ R58, R50, R58 ;  /* 0x0000003a323a7220 */ /* 0x000fe20000410000 */
[----:B------:R-:W-:Y:S01]  /*8530*/  F2FP.F16.F32.PACK_AB R56, R56, R65 ;  /* 0x000000413838723e */ /* 0x000fe200000000ff */
[----:B------:R-:W-:Y:S02]  /*8540*/  IMAD.MOV.U32 R48, RZ, RZ, R45 ;  /* 0x000000ffff307224 */ /* 0x000fe400078e002d */
[-C--:B------:R-:W-:Y:S01]  /*8550*/  FFMA.FTZ R44, R50, R46.reuse, -R44 ;  /* 0x0000002e322c7223 */ /* 0x080fe2000001082c */
[----:B------:R-:W-:Y:S01]  /*8560*/  FFMA.FTZ R58, R54, R46, R58 ;  /* 0x0000002e363a7223 */ /* 0x000fe2000001003a */
[----:B------:R-:W-:-:S03]  /*8570*/  IMAD.MOV.U32 R52, RZ, RZ, R56 ;  /* 0x000000ffff347224 */ /* 0x000fc600078e0038 */
[----:B------:R-:W-:Y:S02]  /*8580*/  F2FP.F16.F32.PACK_AB R51, R44, R51 ;  /* 0x000000332c33723e */ /* 0x000fe400000000ff */
[----:B------:R-:W-:-:S03]  /*8590*/  F2FP.F16.F32.PACK_AB R58, R58, R173 ;  /* 0x000000ad3a3a723e */ /* 0x000fc600000000ff */
[----:B------:R-:W-:Y:S02]  /*85a0*/  IMAD.MOV.U32 R50, RZ, RZ, R51 ;  /* 0x000000ffff327224 */ /* 0x000fe400078e0033 */
[----:B------:R-:W-:Y:S02]  /*85b0*/  IMAD.MOV.U32 R51, RZ, RZ, R55 ;  /* 0x000000ffff337224 */ /* 0x000fe400078e0037 */
[----:B------:R-:W-:Y:S02]  /*85c0*/  IMAD.MOV.U32 R54, RZ, RZ, R58 ;  /* 0x000000ffff367224 */ /* 0x000fe400078e003a */
[----:B------:R-:W-:-:S07]  /*85d0*/  IMAD.MOV.U32 R55, RZ, RZ, R66 ;  /* 0x000000ffff377224 */ /* 0x000fce00078e0042 */
.L_x_5818:
[----:B------:R-:W-:Y:S05]  /*85e0*/  BSYNC B2 ;  /* 0x0000000000027941 */ /* 0x000fea0003800000 */
.L_x_5817:
        /* <DEDUP_REMOVED lines=10> */
.L_x_5808:
[----:B------:R-:W-:Y:S05]  /*8690*/  BSYNC B1 ;  /* 0x0000000000017941 */ /* 0x000fea0003800000 */
.L_x_5807:
[-C--:B0-2---:R-:W-:Y:S02]  /*86a0*/  IMAD R44, R149, R128.reuse, RZ ;  /* 0x00000080952c7224 */ /* 0x085fe400078e02ff */
        /* <DEDUP_REMOVED lines=14> */
[----:B------:R-:W-:-:S04]  /*8790*/  LEA.HI.SX32 R44, R45, R20, 0x1c ;  /* 0x000000142d2c7211 */ /* 0x000fc800078fe2ff */
[----:B------:R-:W-:-:S04]  /*87a0*/  SHF.L.U32 R45, R44, 0x3, RZ ;  /* 0x000000032c2d7819 */ /* 0x000fc800000006ff */
        /* <DEDUP_REMOVED lines=70> */
[-C--:B------:R-:W-:Y:S01]  /*8c10*/  FMUL.FTZ R61, R48, R58.reuse ;  /* 0x0000003a303d7220 */ /* 0x080fe20000410000 */
        /* <DEDUP_REMOVED lines=33> */
[----:B------:R-:W-:-:S02]  /*8e30*/  F2FP.F16.F32.PACK_AB R49, R88, R66 ;  /* 0x000000425831723e */ /* 0x000fc400000000ff */
[----:B------:R-:W-:Y:S02]  /*8e40*/  F2FP.F16.F32.PACK_AB R50, R60, R170 ;  /* 0x000000aa3c32723e */ /* 0x000fe400000000ff */
[----:B------:R-:W-:-:S07]  /*8e50*/  MOV R47, R64 ;  /* 0x00000040002f7202 */ /* 0x000fce0000000f00 */
.L_x_5822:
[----:B------:R-:W-:Y:S05]  /*8e60*/  BSYNC B2 ;  /* 0x0000000000027941 */ /* 0x000fea0003800000 */
.L_x_5821:
[----:B0-----:R0:W-:Y:S04]  /*8e70*/  STG.E.128 desc[UR60][R52.64], R44 ;  /* 0x0000002c34007986 */ /* 0x0011e8000c101d3c */
[----:B--2---:R0:W-:Y:S02]  /*8e80*/  @!P3 STG.E.128 desc[UR60][R54.64], R48 ;  /* 0x000000303600b986 */ /* 0x0041e4000c101d3c */
.L_x_5820:
[----:B------:R-:W-:Y:S05]  /*8e90*/  BSYNC B1 ;  /* 0x0000000000017941 */ /* 0x000fea0003800000 */
.L_x_5819:
        /* <DEDUP_REMOVED lines=10> */
[----:B------:R-:W-:-:S05]  /*8f40*/  LEA.HI.SX32 R48, R45, R26, 0x1c ;  /* 0x0000001a2d307211 */ /* 0x000fca00078fe2ff */
[----:B------:R-:W-:-:S05]  /*8f50*/  IMAD.SHL.U32 R49, R48, 0x8, RZ ;  /* 0x0000000830317824 */ /* 0x000fca00078e00ff */
        /* <DEDUP_REMOVED lines=30> */
[--C-:B0-----:R-:W-:Y:S01]  /*9140*/  HADD2.F32 R76, -RZ, R45.reuse.H0_H0 ;  /* 0x2000002dff4c7230 */ /* 0x101fe20000004100 */
[--C-:B------:R-:W-:Y:S01]  /*9150*/  SHF.R.U64 R60, R86, 0x10, R87.reuse ;  /* 0x00000010563c7819 */ /* 0x100fe20000001257 */
[----:B------:R-:W-:Y:S01]  /*9160*/  HADD2.F32 R49, -RZ, R84.H0_H0 ;  /* 0x20000054ff317230 */ /* 0x000fe20000004100 */
[----:B------:R-:W-:Y:S01]  /*9170*/  SHF.R.U32.HI R86, RZ, 0x10, R87 ;  /* 0x00000010ff567819 */ /* 0x000fe20000011657 */
[----:B------:R-:W-:-:S02]  /*9180*/  HADD2.F32 R66, -RZ, R45.H1_H1 ;  /* 0x3000002dff427230 */ /* 0x000fc40000004100 */
[-C--:B------:R-:W-:Y:S01]  /*9190*/  FMUL.FTZ R45, R62, R65.reuse ;  /* 0x000000413e2d7220 */ /* 0x080fe20000410000 */
[----:B------:R-:W-:Y:S02]  /*91a0*/  HADD2.F32 R61, -RZ, R165.H1_H1 ;  /* 0x300000a5ff3d7230 */ /* 0x000fe40000004100 */
[----:B------:R-:W-:Y:S01]  /*91b0*/  FMUL.FTZ R65, R76, R65 ;  /* 0x000000414c417220 */ /* 0x000fe20000410000 */
[----:B------:R-:W-:Y:S02]  /*91c0*/  HADD2.F32 R63, -RZ, R72.H0_H0 ;  /* 0x20000048ff3f7230 */ /* 0x000fe40000004100 */
[-C--:B------:R-:W-:Y:S01]  /*91d0*/  FMUL.FTZ R67, R64, R49.reuse ;  /* 0x0000003140437220 */ /* 0x080fe20000410000 */
[----:B------:R-:W-:Y:S01]  /*91e0*/  FMUL.FTZ R73, R66, R49 ;  /* 0x0000003142497220 */ /* 0x000fe20000410000 */
[----:B------:R-:W-:Y:S01]  /*91f0*/  SHF.R.U64 R59, R74, 0x10, R75 ;  /* 0x000000104a3b7819 */ /* 0x000fe2000000124b */
[-C--:B------:R-:W-:Y:S01]  /*9200*/  FFMA.FTZ R45, R76, R61.reuse, -R45 ;  /* 0x0000003d4c2d7223 */ /* 0x080fe2000001082d */
[----:B------:R-:W-:Y:S01]  /*9210*/  FFMA.FTZ R49, R62, R61, R65 ;  /* 0x0000003d3e317223 */ /* 0x000fe20000010041 */
[----:B------:R-:W-:Y:S01]  /*9220*/  SHF.R.U32.HI R74, RZ, 0x10, R75 ;  /* 0x00000010ff4a7819 */ /* 0x000fe2000001164b */
[----:B------:R-:W-:Y:S01]  /*9230*/  FFMA.FTZ R62, R66, R63, -R67 ;  /* 0x0000003f423e7223 */ /* 0x000fe20000010843 */
[----:B------:R-:W-:-:S02]  /*9240*/  HADD2.F32 R65, -RZ, R166.H1_H1 ;  /* 0x300000a6ff417230 */ /* 0x000fc40000004100 */
[----:B------:R-:W-:Y:S01]  /*9250*/  FFMA.FTZ R64, R64, R63, R73 ;  /* 0x0000003f40407223 */ /* 0x000fe20000010049 */
[----:B------:R-:W-:Y:S02]  /*9260*/  HADD2.F32 R76, -RZ, R47.H0_H0 ;  /* 0x2000002fff4c7230 */ /* 0x000fe40000004100 */
[--C-:B------:R-:W-:Y:S01]  /*9270*/  HADD2.F32 R66, -RZ, R51.reuse.H0_H0 ;  /* 0x20000033ff427230 */ /* 0x100fe20000004100 */
[----:B------:R-:W-:Y:S01]  /*9280*/  F2FP.F16.F32.PACK_AB R45, R62, R45 ;  /* 0x0000002d3e2d723e */ /* 0x000fe200000000ff */
[----:B------:R-:W-:Y:S02]  /*9290*/  HADD2.F32 R72, -RZ, R51.H1_H1 ;  /* 0x30000033ff487230 */ /* 0x000fe40000004100 */
[----:B------:R-:W-:Y:S01]  /*92a0*/  FMUL.FTZ R51, R76, R65 ;  /* 0x000000414c337220 */ /* 0x000fe20000410000 */
[----:B------:R-:W-:Y:S01]  /*92b0*/  HADD2.F32 R86, -RZ, R86.H0_H0 ;  /* 0x20000056ff567230 */ /* 0x000fe20000004100 */
[----:B------:R-:W-:Y:S01]  /*92c0*/  F2FP.F16.F32.PACK_AB R49, R64, R49 ;  /* 0x000000314031723e */ /* 0x000fe200000000ff */
[----:B------:R-:W-:-:S02]  /*92d0*/  HADD2.F32 R63, -RZ, R47.H1_H1 ;  /* 0x3000002fff3f7230 */ /* 0x000fc40000004100 */
[----:B------:R-:W-:Y:S01]  /*92e0*/  FMUL.FTZ R47, R66, R65 ;  /* 0x00000041422f7220 */ /* 0x000fe20000410000 */
[----:B------:R-:W-:Y:S02]  /*92f0*/  HADD2.F32 R61, -RZ, R164.H1_H1 ;  /* 0x300000a4ff3d7230 */ /* 0x000fe40000004100 */
[-C--:B------:R-:W-:Y:S01]  /*9300*/  FMUL.FTZ R78, R72, R86.reuse ;  /* 0x00000056484e7220 */ /* 0x080fe20000410000 */
[----:B------:R-:W-:Y:S02]  /*9310*/  HADD2.F32 R74, -RZ, R74.H0_H0 ;  /* 0x2000004aff4a7230 */ /* 0x000fe40000004100 */
[C---:B------:R-:W-:Y:S01]  /*9320*/  FMUL.FTZ R65, R63.reuse, R86 ;  /* 0x000000563f417220 */ /* 0x040fe20000410000 */
[----:B------:R-:W-:Y:S02]  /*9330*/  HADD2.F32 R167, -RZ, R167.H0_H0 ;  /* 0x200000a7ffa77230 */ /* 0x000fe40000004100 */
[-C--:B------:R-:W-:Y:S01]  /*9340*/  FFMA.FTZ R51, R66, R61.reuse, R51 ;  /* 0x0000003d42337223 */ /* 0x080fe20000010033 */
[----:B------:R-:W-:Y:S01]  /*9350*/  FFMA.FTZ R47, R76, R61, -R47 ;  /* 0x0000003d4c2f7223 */ /* 0x000fe2000001082f */
[-C--:B------:R-:W-:Y:S01]  /*9360*/  FFMA.FTZ R66, R63, R74.reuse, -R78 ;  /* 0x0000004a3f427223 */ /* 0x080fe2000001084e */
[----:B------:R-:W-:Y:S01]  /*9370*/  FFMA.FTZ R72, R72, R74, R65 ;  /* 0x0000004a48487223 */ /* 0x000fe20000010041 */
[----:B------:R-:W-:-:S02]  /*9380*/  HADD2.F32 R63, -RZ, R48.H0_H0 ;  /* 0x20000030ff3f7230 */ /* 0x000fc40000004100 */
[----:B------:R-:W-:Y:S01]  /*9390*/  HADD2.F32 R76, -RZ, R58.H0_H0 ;  /* 0x2000003aff4c7230 */ /* 0x000fe20000004100 */
[----:B------:R-:W-:Y:S01]  /*93a0*/  F2FP.F16.F32.PACK_AB R47, R66, R47 ;  /* 0x0000002f422f723e */ /* 0x000fe200000000ff */
[----:B------:R-:W-:Y:S01]  /*93b0*/  HADD2.F32 R65, -RZ, R48.H1_H1 ;  /* 0x30000030ff417230 */ /* 0x000fe20000004100 */
[----:B------:R-:W-:Y:S01]  /*93c0*/  F2FP.F16.F32.PACK_AB R51, R72, R51 ;  /* 0x000000334833723e */ /* 0x000fe200000000ff */
[--C-:B------:R-:W-:Y:S02]  /*93d0*/  HADD2.F32 R61, -RZ, R44.reuse.H1_H1 ;  /* 0x3000002cff3d7230 */ /* 0x100fe40000004100 */
        /* <DEDUP_REMOVED lines=28> */
[----:B------:R-:W-:-:S04]  /*95a0*/  FFMA.FTZ R50, R50, R59, R67 ;  /* 0x0000003b32327223 */ /* 0x000fc80000010043 */
[----:B------:R-:W-:Y:S02]  /*95b0*/  F2FP.F16.F32.PACK_AB R46, R46, R73 ;  /* 0x000000492e2e723e */ /* 0x000fe400000000ff */
[----:B------:R-:W-:-:S07]  /*95c0*/  F2FP.F16.F32.PACK_AB R50, R50, R65 ;  /* 0x000000413232723e */ /* 0x000fce00000000ff */
.L_x_5826:
[----:B------:R-:W-:Y:S05]  /*95d0*/  BSYNC B2 ;  /* 0x0000000000027941 */ /* 0x000fea0003800000 */
.L_x_5825:
[----:B0-----:R4:W-:Y:S04]  /*95e0*/  STG.E.128 desc[UR60][R52.64], R44 ;  /* 0x0000002c34007986 */ /* 0x0019e8000c101d3c */
[----:B--2---:R4:W-:Y:S02]  /*95f0*/  @!P3 STG.E.128 desc[UR60][R54.64], R48 ;  /* 0x000000303600b986 */ /* 0x0049e4000c101d3c */
.L_x_5824:
[----:B------:R-:W-:Y:S05]  /*9600*/  BSYNC B1 ;  /* 0x0000000000017941 */ /* 0x000fea0003800000 */
.L_x_5823:
[----:B------:R-:W-:-:S13]  /*9610*/  ISETP.NE.AND P3, PT, R35, RZ, PT ;  /* 0x000000ff2300720c */ /* 0x000fda0003f65270 */
[----:B------:R-:W-:Y:S05]  /*9620*/  @!P3 BRA `(.L_x_5777) ;  /* 0x0000000800ccb947 */ /* 0x000fea0003800000 */
[----:B0---4-:R-:W2:Y:S01]  /*9630*/  LDL R44, [R1+0x10] ;  /* 0x00001000012c7983 */ /* 0x011ea20000100800 */
[----:B------:R-:W-:Y:S01]  /*9640*/  SHF.R.U32.HI R47, RZ, 0x3, R217 ;  /* 0x00000003ff2f7819 */ /* 0x000fe200000116d9 */
[----:B------:R-:W-:Y:S01]  /*9650*/  BSSY B1, `(.L_x_5827) ;  /* 0x000006e000017945 */ /* 0x000fe20003800000 */
[----:B------:R-:W-:-:S04]  /*9660*/  IADD3 R46, P3, P4, R118, R126, R29 ;  /* 0x0000007e762e7210 */ /* 0x000fc80007c7e01d */
[----:B---3--:R-:W-:Y:S02]  /*9670*/  IADD3.X R49, R5, R56, R33, P3, P4 ;  /* 0x0000003805317210 */ /* 0x008fe40001fe8421 */
[----:B------:R-:W-:-:S04]  /*9680*/  LEA R52, P3, R46, R122, 0x1 ;  /* 0x0000007a2e347211 */ /* 0x000fc800078608ff */
[----:B------:R-:W-:Y:S02]  /*9690*/  LEA.HI.X R53, R46, R123, R49, 0x1, P3 ;  /* 0x0000007b2e357211 */ /* 0x000fe400018f0c31 */
[----:B------:R-:W-:Y:S02]  /*96a0*/  ISETP.GE.AND P3, PT, R207, R101, PT ;  /* 0x00000065cf00720c */ /* 0x000fe40003f66270 */
[----:B--2---:R-:W-:-:S04]  /*96b0*/  LOP3.LUT P5, RZ, R44, 0x1, RZ, 0xc0, !PT ;  /* 0x000000012cff7812 */ /* 0x004fc800078ac0ff */
[----:B------:R-:W-:-:S04]  /*96c0*/  SEL R147, R124, R147, !P5 ;  /* 0x000000937c937207 */ /* 0x000fc80006800000 */
[----:B------:R-:W-:-:S04]  /*96d0*/  SHF.R.S32.HI R44, RZ, 0x1f, R147 ;  /* 0x0000001fff2c7819 */ /* 0x000fc80000011493 */
[----:B------:R-:W-:-:S04]  /*96e0*/  LEA.HI R147, R44, R147, RZ, 0x4 ;  /* 0x000000932c937211 */ /* 0x000fc800078f20ff */
[----:B------:R-:W-:-:S04]  /*96f0*/  LEA.HI.SX32 R147, R147, R28, 0x1c ;  /* 0x0000001c93937211 */ /* 0x000fc800078fe2ff */
[----:B------:R-:W-:Y:S02]  /*9700*/  SHF.R.S32.HI R44, RZ, 0x1f, R147 ;  /* 0x0000001fff2c7819 */ /* 0x000fe40000011493 */
[----:B------:R-:W-:Y:S02]  /*9710*/  SHF.L.U32 R55, R147, 0x3, RZ ;  /* 0x0000000393377819 */ /* 0x000fe400000006ff */
[----:B------:R-:W-:-:S04]  /*9720*/  LEA.HI R44, R44, R147, RZ, 0x3 ;  /* 0x000000932c2c7211 */ /* 0x000fc800078f18ff */
        /* <DEDUP_REMOVED lines=12> */
[----:B------:R-:W-:Y:S01]  /*97f0*/  SHF.R.U32.HI R65, RZ, 0x10, R81 ;  /* 0x00000010ff417819 */ /* 0x000fe20000011651 */
[----:B--2---:R-:W-:Y:S01]  /*9800*/  IMAD.MOV.U32 R60, RZ, RZ, R49 ;  /* 0x000000ffff3c7224 */ /* 0x004fe200078e0031 */
[----:B------:R-:W-:Y:S01]  /*9810*/  MOV R61, R51 ;  /* 0x00000033003d7202 */ /* 0x000fe20000000f00 */
[----:B0-----:R-:W-:Y:S01]  /*9820*/  IMAD.MOV.U32 R49, RZ, RZ, R47 ;  /* 0x000000ffff317224 */ /* 0x001fe200078e002f */
[--C-:B------:R-:W-:Y:S01]  /*9830*/  SHF.R.U32.HI R63, RZ, 0x10, R69.reuse ;  /* 0x00000010ff3f7819 */ /* 0x100fe20000011645 */
[----:B------:R-:W-:Y:S01]  /*9840*/  HADD2.F32 R65, -RZ, R65.H0_H0 ;  /* 0x20000041ff417230 */ /* 0x000fe20000004100 */
[----:B------:R-:W-:Y:S01]  /*9850*/  SHF.R.U64 R54, R68, 0x10, R69 ;  /* 0x0000001044367819 */ /* 0x000fe20000001245 */
[--C-:B------:R-:W-:Y:S01]  /*9860*/  HADD2.F32 R51, -RZ, R60.reuse.H0_H0 ;  /* 0x2000003cff337230 */ /* 0x100fe20000004100 */
[--C-:B------:R-:W-:Y:S01]  /*9870*/  SHF.R.U64 R59, R82, 0x10, R83.reuse ;  /* 0x00000010523b7819 */ /* 0x100fe20000001253 */
[----:B------:R-:W-:Y:S01]  /*9880*/  HADD2.F32 R62, -RZ, R60.H1_H1 ;  /* 0x3000003cff3e7230 */ /* 0x000fe20000004100 */
[----:B------:R-:W-:Y:S01]  /*9890*/  SHF.R.U32.HI R82, RZ, 0x10, R83 ;  /* 0x00000010ff527819 */ /* 0x000fe20000011653 */
[----:B------:R-:W-:Y:S01]  /*98a0*/  HADD2.F32 R66, -RZ, R157.H1_H1 ;  /* 0x3000009dff427230 */ /* 0x000fe20000004100 */
[----:B------:R-:W-:Y:S01]  /*98b0*/  SHF.R.U64 R57, R70, 0x10, R71 ;  /* 0x0000001046397819 */ /* 0x000fe20000001247 */
[----:B------:R-:W-:-:S02]  /*98c0*/  HADD2.F32 R60, -RZ, R45.H1_H1 ;  /* 0x3000002dff3c7230 */ /* 0x000fc40000004100 */
[-C--:B------:R-:W-:Y:S01]  /*98d0*/  FMUL.FTZ R67, R62, R65.reuse ;  /* 0x000000413e437220 */ /* 0x080fe20000410000 */
[----:B------:R-:W-:Y:S02]  /*98e0*/  HADD2.F32 R47, -RZ, R45.H0_H0 ;  /* 0x2000002dff2f7230 */ /* 0x000fe40000004100 */
        /* <DEDUP_REMOVED lines=11> */
[--C-:B------:R-:W-:Y:S01]  /*99a0*/  HADD2.F32 R63, -RZ, R61.reuse.H0_H0 ;  /* 0x2000003dff3f7230 */ /* 0x100fe20000004100 */
[----:B------:R-:W-:Y:S01]  /*99b0*/  SHF.R.U64 R58, R80, 0x10, R81 ;  /* 0x00000010503a7819 */ /* 0x000fe20000001251 */
[----:B------:R-:W-:Y:S01]  /*99c0*/  HADD2.F32 R61, -RZ, R61.H1_H1 ;  /* 0x3000003dff3d7230 */ /* 0x000fe20000004100 */
[----:B------:R-:W-:Y:S01]  /*99d0*/  F2FP.F16.F32.PACK_AB R45, R60, R45 ;  /* 0x0000002d3c2d723e */ /* 0x000fe200000000ff */
[----:B------:R-:W-:Y:S02]  /*99e0*/  HADD2.F32 R51, -RZ, R49.H0_H0 ;  /* 0x20000031ff337230 */ /* 0x000fe40000004100 */
[----:B------:R-:W-:Y:S01]  /*99f0*/  FMUL.FTZ R72, R63, R68 ;  /* 0x000000443f487220 */ /* 0x000fe20000410000 */
[----:B------:R-:W-:-:S02]  /*9a00*/  HADD2.F32 R82, -RZ, R82.H0_H0 ;  /* 0x20000052ff527230 */ /* 0x000fc40000004100 */
[----:B------:R-:W-:Y:S02]  /*9a10*/  HADD2.F32 R64, -RZ, R49.H1_H1 ;  /* 0x30000031ff407230 */ /* 0x000fe40000004100 */
[----:B------:R-:W-:Y:S01]  /*9a20*/  FMUL.FTZ R68, R51, R68 ;  /* 0x0000004433447220 */ /* 0x000fe20000410000 */
[----:B------:R-:W-:Y:S02]  /*9a30*/  HADD2.F32 R66, -RZ, R154.H1_H1 ;  /* 0x3000009aff427230 */ /* 0x000fe40000004100 */
[-C--:B------:R-:W-:Y:S01]  /*9a40*/  FMUL.FTZ R65, R61, R82.reuse ;  /* 0x000000523d417220 */ /* 0x080fe20000410000 */
[----:B------:R-:W-:Y:S02]  /*9a50*/  HADD2.F32 R70, -RZ, R70.H0_H0 ;  /* 0x20000046ff467230 */ /* 0x000fe40000004100 */
[C---:B------:R-:W-:Y:S01]  /*9a60*/  FMUL.FTZ R82, R64.reuse, R82 ;  /* 0x0000005240527220 */ /* 0x040fe20000410000 */
[----:B------:R-:W-:Y:S02]  /*9a70*/  HADD2.F32 R157, -RZ, R157.H0_H0 ;  /* 0x2000009dff9d7230 */ /* 0x000fe40000004100 */
[-C--:B------:R-:W-:Y:S01]  /*9a80*/  FFMA.FTZ R49, R51, R66.reuse, -R72 ;  /* 0x0000004233317223 */ /* 0x080fe20000010848 */
[----:B------:R-:W-:Y:S01]  /*9a90*/  FFMA.FTZ R51, R63, R66, R68 ;  /* 0x000000423f337223 */ /* 0x000fe20000010044 */
[-C--:B------:R-:W-:Y:S01]  /*9aa0*/  FFMA.FTZ R64, R64, R70.reuse, -R65 ;  /* 0x0000004640407223 */ /* 0x080fe20000010841 */
[----:B------:R-:W-:Y:S01]  /*9ab0*/  FFMA.FTZ R66, R61, R70, R82 ;  /* 0x000000463d427223 */ /* 0x000fe20000010052 */
[----:B------:R-:W-:-:S02]  /*9ac0*/  HADD2.F32 R65, -RZ, R58.H0_H0 ;  /* 0x2000003aff417230 */ /* 0x000fc40000004100 */
[----:B------:R-:W-:Y:S01]  /*9ad0*/  HADD2.F32 R61, -RZ, R48.H0_H0 ;  /* 0x20000030ff3d7230 */ /* 0x000fe20000004100 */
[----:B------:R-:W-:Y:S01]  /*9ae0*/  F2FP.F16.F32.PACK_AB R64, R64, R49 ;  /* 0x000000314040723e */ /* 0x000fe200000000ff */
[----:B------:R-:W-:Y:S01]  /*9af0*/  HADD2.F32 R58, -RZ, R44.H0_H0 ;  /* 0x2000002cff3a7230 */ /* 0x000fe20000004100 */
[----:B------:R-:W-:Y:S01]  /*9b00*/  F2FP.F16.F32.PACK_AB R49, R62, R47 ;  /* 0x0000002f3e31723e */ /* 0x000fe200000000ff */
[----:B------:R-:W-:Y:S02]  /*9b10*/  HADD2.F32 R48, -RZ, R48.H1_H1 ;  /* 0x30000030ff307230 */ /* 0x000fe40000004100 */
[----:B------:R-:W-:Y:S01]  /*9b20*/  FMUL.FTZ R67, R61, R157 ;  /* 0x0000009d3d437220 */ /* 0x000fe20000410000 */
[----:B------:R-:W-:Y:S01]  /*9b30*/  HADD2.F32 R44, -RZ, R44.H1_H1 ;  /* 0x3000002cff2c7230 */ /* 0x000fe20000004100 */
[----:B------:R-:W-:Y:S01]  /*9b40*/  F2FP.F16.F32.PACK_AB R51, R66, R51 ;  /* 0x000000334233723e */ /* 0x000fe200000000ff */
[----:B------:R-:W-:Y:S02]  /*9b50*/  HADD2.F32 R155, -RZ, R155.H0_H0 ;  /* 0x2000009bff9b7230 */ /* 0x000fe40000004100 */
[----:B------:R-:W-:Y:S01]  /*9b60*/  FMUL.FTZ R69, R48, R65 ;  /* 0x0000004130457220 */ /* 0x000fe20000410000 */
[----:B------:R-:W-:-:S02]  /*9b70*/  HADD2.F32 R63, -RZ, R54.H0_H0 ;  /* 0x20000036ff3f7230 */ /* 0x000fc40000004100 */
[----:B------:R-:W-:Y:S01]  /*9b80*/  FMUL.FTZ R65, R44, R65 ;  /* 0x000000412c417220 */ /* 0x000fe20000410000 */
[C---:B------:R-:W-:Y:S01]  /*9b90*/  FMUL.FTZ R54, R58.reuse, R157 ;  /* 0x0000009d3a367220 */ /* 0x040fe20000410000 */
[----:B------:R-:W-:Y:S01]  /*9ba0*/  FFMA.FTZ R67, R58, R155, -R67 ;  /* 0x0000009b3a437223 */ /* 0x000fe20000010843 */
[----:B------:R-:W-:Y:S02]  /*9bb0*/  HADD2.F32 R59, -RZ, R59.H0_H0 ;  /* 0x2000003bff3b7230 */ /* 0x000fe40000004100 */
[-C--:B------:R-:W-:Y:S01]  /*9bc0*/  FFMA.FTZ R65, R48, R63.reuse, R65 ;  /* 0x0000003f30417223 */ /* 0x080fe20000010041 */
[----:B------:R-:W-:Y:S01]  /*9bd0*/  FFMA.FTZ R58, R44, R63, -R69 ;  /* 0x0000003f2c3a7223 */ /* 0x000fe20000010845 */
[----:B------:R-:W-:Y:S02]  /*9be0*/  HADD2.F32 R48, -RZ, R50.H0_H0 ;  /* 0x20000032ff307230 */ /* 0x000fe40000004100 */
[----:B------:R-:W-:Y:S01]  /*9bf0*/  FFMA.FTZ R54, R61, R155, R54 ;  /* 0x0000009b3d367223 */ /* 0x000fe20000010036 */
[----:B------:R-:W-:-:S02]  /*9c00*/  HADD2.F32 R63, -RZ, R156.H0_H0 ;  /* 0x2000009cff3f7230 */ /* 0x000fc40000004100 */
[----:B------:R-:W-:Y:S02]  /*9c10*/  HADD2.F32 R44, -RZ, R46.H0_H0 ;  /* 0x2000002eff2c7230 */ /* 0x000fe40000004100 */
[----:B------:R-:W-:Y:S02]  /*9c20*/  HADD2.F32 R50, -RZ, R50.H1_H1 ;  /* 0x30000032ff327230 */ /* 0x000fe40000004100 */
[-C--:B------:R-:W-:Y:S01]  /*9c30*/  FMUL.FTZ R69, R48, R63.reuse ;  /* 0x0000003f30457220 */ /* 0x080fe20000410000 */
[----:B------:R-:W-:Y:S02]  /*9c40*/  HADD2.F32 R46, -RZ, R46.H1_H1 ;  /* 0x3000002eff2e7230 */ /* 0x000fe40000004100 */
[----:B------:R-:W-:Y:S01]  /*9c50*/  FMUL.FTZ R63, R44, R63 ;  /* 0x0000003f2c3f7220 */ /* 0x000fe20000410000 */
[----:B------:R-:W-:Y:S02]  /*9c60*/  HADD2.F32 R61, -RZ, R154.H0_H0 ;  /* 0x2000009aff3d7230 */ /* 0x000fe40000004100 */
[----:B------:R-:W-:Y:S01]  /*9c70*/  FMUL.FTZ R71, R50, R59 ;  /* 0x0000003b32477220 */ /* 0x000fe20000410000 */
[----:B------:R-:W-:-:S02]  /*9c80*/  HADD2.F32 R57, -RZ, R57.H0_H0 ;  /* 0x20000039ff397230 */ /* 0x000fc40000004100 */
[----:B------:R-:W-:Y:S01]  /*9c90*/  FMUL.FTZ R59, R46, R59 ;  /* 0x0000003b2e3b7220 */ /* 0x000fe20000410000 */
[----:B------:R-:W-:Y:S02]  /*9ca0*/  IMAD.MOV.U32 R47, RZ, RZ, R64 ;  /* 0x000000ffff2f7224 */ /* 0x000fe400078e0040 */
[-C--:B------:R-:W-:Y:S01]  /*9cb0*/  FFMA.FTZ R69, R44, R61.reuse, -R69 ;  /* 0x0000003d2c457223 */ /* 0x080fe20000010845 */
[----:B------:R-:W-:Y:S01]  /*9cc0*/  FFMA.FTZ R63, R48, R61, R63 ;  /* 0x0000003d303f7223 */ /* 0x000fe2000001003f */
[-C--:B------:R-:W-:Y:S01]  /*9cd0*/  FFMA.FTZ R46, R46, R57.reuse, -R71 ;  /* 0x000000392e2e7223 */ /* 0x080fe20000010847 */
[----:B------:R-:W-:Y:S01]  /*9ce0*/  FFMA.FTZ R50, R50, R57, R59 ;  /* 0x0000003932327223 */ /* 0x000fe2000001003b */
[----:B------:R-:W-:Y:S02]  /*9cf0*/  F2FP.F16.F32.PACK_AB R44, R58, R67 ;  /* 0x000000433a2c723e */ /* 0x000fe400000000ff */
[----:B------:R-:W-:Y:S02]  /*9d00*/  F2FP.F16.F32.PACK_AB R48, R65, R54 ;  /* 0x000000364130723e */ /* 0x000fe400000000ff */
[----:B------:R-:W-:-:S02]  /*9d10*/  F2FP.F16.F32.PACK_AB R46, R46, R69 ;  /* 0x000000452e2e723e */ /* 0x000fc400000000ff */
[----:B------:R-:W-:-:S07]  /*9d20*/  F2FP.F16.F32.PACK_AB R50, R50, R63 ;  /* 0x0000003f3232723e */ /* 0x000fce00000000ff */
.L_x_5828:
[----:B------:R-:W-:Y:S05]  /*9d30*/  BSYNC B1 ;  /* 0x0000000000017941 */ /* 0x000fea0003800000 */
.L_x_5827:
        /* <DEDUP_REMOVED lines=10> */
.L_x_5744:
[----:B------:R-:W2:Y:S02]  /*9de0*/  LDL R44, [R1+0x44] ;  /* 0x00004400012c7983 */ /* 0x000ea40000100800 */
[----:B--2---:R-:W-:-:S13]  /*9df0*/  R2UR UR4, R44 ;  /* 0x000000002c0472ca */ /* 0x004fda00000e0000 */
[----:B------:R-:W-:-:S06]  /*9e00*/  UISETP.NE.AND UP0, UPT, UR4, 0x3, UPT ;  /* 0x000000030400788c */ /* 0x000fcc000bf05270 */
[----:B------:R-:W-:-:S13]  /*9e10*/  PLOP3.LUT P2, PT, PT, PT, UP0, 0x80, 0x0 ;  /* 0x000000000000781c */ /* 0x000fda0003f4f008 */
[----:B------:R-:W-:Y:S05]  /*9e20*/  @!P2 BRA `(.L_x_5829) ;  /* 0x000000000004a947 */ /* 0x000fea0003800000 */
[----:B------:R-:W-:Y:S01]  /*9e30*/  BPT.TRAP 0x1 ;  /* 0x000000040000795c */ /* 0x000fe20000300000 */
.L_x_5829:
[----:B------:R-:W-:Y:S01]  /*9e40*/  IMAD R43, R17, 0x8, R16 ;  /* 0x00000008112b7824 */ /* 0x000fe200078e0210 */
[----:B------:R-:W-:Y:S01]  /*9e50*/  SHF.L.U32 R100, R209, 0x1f, RZ ;  /* 0x0000001fd1647819 */ /* 0x000fe200000006ff */
[----:B------:R-:W-:Y:S01]  /*9e60*/  IMAD R42, R24, -0x70, R2 ;  /* 0xffffff90182a7824 */ /* 0x000fe200078e0202 */
[----:B------:R-:W-:Y:S02]  /*9e70*/  BSSY B1, `(.L_x_5830) ;  /* 0x0000004000017945 */ /* 0x000fe40003800000 */
[----:B------:R-:W1:Y:S02]  /*9e80*/  SYNCS.PHASECHK.TRANS64.TRYWAIT P3, [R43+URZ+0x36890], R100 ;  /* 0x036890642b0075a7 */ /* 0x000e64000806017f */
[----:B------:R-:W-:Y:S01]  /*9e90*/  VIMNMX R42, R42, 0x70, PT ;  /* 0x000000702a2a7848 */ /* 0x000fe20003fe0100 */
[----:B-1----:R-:W-:Y:S06]  /*9ea0*/  @!P3 BRA `(.L_x_5831) ;  /* 0x0000026c00d0b947 */ /* 0x002fec0003800000 */
.L_x_6140:
[----:B------:R-:W-:Y:S05]  /*9eb0*/  BSYNC B1 ;  /* 0x0000000000017941 */ /* 0x000fea0003800000 */
.L_x_5830:
        /* <DEDUP_REMOVED lines=21> */
.L_x_5833:
[----:B------:R-:W-:Y:S05]  /*a010*/  BSYNC B1 ;  /* 0x0000000000017941 */ /* 0x000fea0003800000 */
.L_x_5832:
        /* <DEDUP_REMOVED lines=20> */
.L_x_5777:
[----:B------:R-:W-:Y:S05]  /*a160*/  BSYNC B0 ;  /* 0x0000000000007941 */ /* 0x000fea0003800000 */
.L_x_5743:
        /* <DEDUP_REMOVED lines=17> */
.L_x_5835:
[----:B------:R-:W-:Y:S05]  /*a280*/  BSYNC B0 ;  /* 0x0000000000007941 */ /* 0x000fea0003800000 */
.L_x_5834:
[----:B------:R-:W1:Y:S01]  /*a290*/  SYNCS.PHASECHK.TRANS64.TRYWAIT P2, [R43+URZ+0x368b0], R100 ;  /* 0x0368b0642b0075a7 */ /* 0x000e62000804017f */
[----:B------:R-:W-:Y:S01]  /*a2a0*/  ULDC.64 UR4, c[0x0][0x318] ;  /* 0x0000c60000047ab9 */ /* 0x000fe20000000a00 */
[----:B------:R-:W-:Y:S01]  /*a2b0*/  ULDC.64 UR6, c[0x0][0x328] ;  /* 0x0000ca0000067ab9 */ /* 0x000fe20000000a00 */
[----:B0-----:R-:W-:Y:S01]  /*a2c0*/  IMAD.U32 R44, RZ, RZ, UR4 ;  /* 0x00000004ff2c7e24 */ /* 0x001fe2000f8e00ff */
[----:B------:R-:W-:Y:S01]  /*a2d0*/  MOV R45, UR7 ;  /* 0x00000007002d7c02 */ /* 0x000fe20008000f00 */
[----:B------:R-:W-:Y:S01]  /*a2e0*/  IMAD.U32 R46, RZ, RZ, UR6 ;  /* 0x00000006ff2e7e24 */ /* 0x000fe2000f8e00ff */
[----:B------:R-:W-:Y:S02]  /*a2f0*/  BSSY B0, `(.L_x_5836) ;  /* 0x0000007000007945 */ /* 0x000fe40003800000 */
[----:B------:R0:W-:Y:S04]  /*a300*/  STL [R1+0x38], R44 ;  /* 0x0000382c01007387 */ /* 0x0001e80000100800 */
[----:B------:R2:W-:Y:S01]  /*a310*/  STL [R1+0x40], R46 ;  /* 0x0000402e01007387 */ /* 0x0005e20000100800 */
[----:B0-----:R-:W-:-:S05]  /*a320*/  IMAD.U32 R44, RZ, RZ, UR5 ;  /* 0x00000005ff2c7e24 */ /* 0x001fca000f8e00ff */
[----:B------:R2:W-:Y:S04]  /*a330*/  STL [R1+0x14], R44 ;  /* 0x0000142c01007387 */ /* 0x0005e80000100800 */
[----:B------:R2:W-:Y:S02]  /*a340*/  STL [R1+0x3c], R45 ;  /* 0x00003c2d01007387 */ /* 0x0005e40000100800 */
[----:B-12---:R-:W-:Y:S05]  /*a350*/  @!P2 BRA `(.L_x_5837) ;  /* 0x0000026800b8a947 */ /* 0x006fea0003800000 */
.L_x_6141:
[----:B------:R-:W-:Y:S05]  /*a360*/  BSYNC B0 ;  /* 0x0000000000007941 */ /* 0x000fea0003800000 */
.L_x_5836:
[----:B------:R1:W5:Y:S04]  /*a370*/  LDL R55, [R1+0x40] ;  /* 0x0000400001377983 */ /* 0x0003680000100800 */
[----:B------:R1:W5:Y:S04]  /*a380*/  LDL R54, [R1+0x3c] ;  /* 0x00003c0001367983 */ /* 0x0003680000100800 */
[----:B------:R1:W5:Y:S04]  /*a390*/  LDL R53, [R1+0x38] ;  /* 0x0000380001357983 */ /* 0x0003680000100800 */
[----:B------:R1:W5:Y:S01]  /*a3a0*/  LDL R52, [R1+0x14] ;  /* 0x0000140001347983 */ /* 0x0003620000100800 */
[----:B------:R-:W-:Y:S01]  /*a3b0*/  ISETP.GE.AND P2, PT, R204, R42, PT ;  /* 0x0000002acc00720c */ /* 0x000fe20003f46270 */
[----:B------:R-:W-:Y:S01]  /*a3c0*/  BSSY B0, `(.L_x_5838) ;  /* 0x0000022000007945 */ /* 0x000fe20003800000 */
[----:B------:R-:W-:-:S11]  /*a3d0*/  IMAD.WIDE R48, R24, 0x70, R120 ;  /* 0x0000007018307825 */ /* 0x000fd600078e0278 */
[----:B-1----:R-:W-:Y:S05]  /*a3e0*/  @P2 BRA `(.L_x_5839) ;  /* 0x00000000007c2947 */ /* 0x002fea0003800000 */
[----:B-----5:R-:W-:Y:S01]  /*a3f0*/  R2UR UR7, R55 ;  /* 0x00000000370772ca */ /* 0x020fe200000e0000 */
[----:B------:R-:W-:Y:S01]  /*a400*/  IMAD.MOV.U32 R44, RZ, RZ, R116 ;  /* 0x000000ffff2c7224 */ /* 0x000fe200078e0074 */
        /* <DEDUP_REMOVED lines=12> */
[----:B------:R-:W1:Y:S04]  /*a4d0*/  @!P2 LDS.128 R44, [R40] ;  /* 0x00000000282ca984 */ /* 0x000e680000000c00 */
[----:B-1----:R-:W-:Y:S01]  /*a4e0*/  @!P2 STG.E.128 desc[UR60][R50.64], R44 ;  /* 0x0000002c3200a986 */ /* 0x002fe2000c101d3c */
[----:B------:R-:W-:-:S13]  /*a4f0*/  ISETP.GE.AND P2, PT, R206, UR4, PT ;  /* 0x00000004ce007c0c */ /* 0x000fda000bf46270 */
[----:B------:R-:W1:Y:S04]  /*a500*/  @!P2 LDS.128 R44, [R41] ;  /* 0x00000000292ca984 */ /* 0x000e680000000c00 */
[----:B-1----:R-:W-:Y:S01]  /*a510*/  @!P2 STG.E.128 desc[UR60][R50.64+0x40], R44 ;  /* 0x0000402c3200a986 */ /* 0x002fe2000c101d3c */
[----:B------:R-:W-:-:S13]  /*a520*/  ISETP.GE.AND P2, PT, R207, UR4, PT ;  /* 0x00000004cf007c0c */ /* 0x000fda000bf46270 */
[----:B------:R-:W1:Y:S04]  /*a530*/  @!P2 LDS.128 R44, [R40+0x3800] ;  /* 0x00380000282ca984 */ /* 0x000e680000000c00 */
        /* <DEDUP_REMOVED lines=9> */
[----:B-1----:R1:W-:Y:S02]  /*a5d0*/  @!P2 STG.E.128 desc[UR60][R50.64+0x140], R44 ;  /* 0x0001402c3200a986 */ /* 0x0023e4000c101d3c */
.L_x_5839:
[----:B------:R-:W-:Y:S05]  /*a5e0*/  BSYNC B0 ;  /* 0x0000000000007941 */ /* 0x000fea0003800000 */
.L_x_5838:
[----:B------:R-:W-:Y:S01]  /*a5f0*/  ISETP.GE.AND P2, PT, R236, R42, PT ;  /* 0x0000002aec00720c */ /* 0x000fe20003f46270 */
[----:B------:R-:W-:-:S12]  /*a600*/  BSSY B0, `(.L_x_5840) ;  /* 0x0000023000007945 */ /* 0x000fd80003800000 */
[----:B------:R-:W-:Y:S05]  /*a610*/  @P2 BRA `(.L_x_5841) ;  /* 0x0000000000842947 */ /* 0x000fea0003800000 */
[----:B-----5:R-:W-:Y:S01]  /*a620*/  R2UR UR7, R55 ;  /* 0x00000000370772ca */ /* 0x020fe200000e0000 */
[----:B-1----:R-:W-:Y:S01]  /*a630*/  IMAD.MOV.U32 R45, RZ, RZ, R39 ;  /* 0x000000ffff2d7224 */ /* 0x002fe200078e0027 */
[----:B------:R-:W-:Y:S02]  /*a640*/  R2UR UR4, R54 ;  /* 0x00000000360472ca */ /* 0x000fe400000e0000 */
[----:B------:R-:W-:Y:S02]  /*a650*/  IADD3 R47, P2, R48, 0x40, RZ ;  /* 0x00000040302f7810 */ /* 0x000fe40007f5e0ff */
[----:B------:R-:W-:Y:S02]  /*a660*/  R2UR UR6, R53 ;  /* 0x00000000350672ca */ /* 0x000fe400000e0000 */
[----:B------:R-:W-:Y:S01]  /*a670*/  MOV R44, R116 ;  /* 0x00000074002c7202 */ /* 0x000fe20000000f00 */
[----:B------:R-:W-:Y:S01]  /*a680*/  IMAD.X R48, RZ, RZ, R49, P2 ;  /* 0x000000ffff307224 */ /* 0x000fe200010e0631 */
        /* <DEDUP_REMOVED lines=26> */
.L_x_5841:
[----:B------:R-:W-:Y:S05]  /*a830*/  BSYNC B0 ;  /* 0x0000000000007941 */ /* 0x000fea0003800000 */
.L_x_5840:
[----:B------:R-:W3:Y:S01]  /*a840*/  LDL R40, [R1+0x10] ;  /* 0x0000100001287983 */ /* 0x000ee20000100800 */
[----:B0-----:R-:W-:Y:S01]  /*a850*/  @!P3 VIADD R43, R43, 0x368c0 ;  /* 0x000368c02b2bb836 */ /* 0x001fe20000000000 */
[----:B------:R-:W-:Y:S01]  /*a860*/  PLOP3.LUT P2, PT, PT, PT, PT, 0x8, 0x0 ;  /* 0x000000000000781c */ /* 0x000fe20003f4e170 */
[----:B------:R-:W-:Y:S01]  /*a870*/  VIADD R17, R17, 0x1 ;  /* 0x0000000111117836 */ /* 0x000fe20000000000 */
        /* <DEDUP_REMOVED lines=11> */
[----:B---3--:R-:W-:Y:S02]  /*a930*/  LOP3.LUT P4, RZ, R40, 0x2, RZ, 0xc0, !PT ;  /* 0x0000000228ff7812 */ /* 0x008fe4000788c0ff */
[----:B------:R-:W-:-:S04]  /*a940*/  SEL R40, RZ, 0x1, P3 ;  /* 0x00000001ff287807 */ /* 0x000fc80001800000 */
[----:B------:R-:W-:-:S07]  /*a950*/  LOP3.LUT R209, R209, R40, RZ, 0x3c, !PT ;  /* 0x00000028d1d17212 */ /* 0x000fce00078e3cff */
[----:B0-----:R-:W-:Y:S05]  /*a960*/  @P4 BRA `(.L_x_5842) ;  /* 0xffffff8000744947 */ /* 0x001fea000383ffff */
.L_x_5738:
[----:B------:R-:W0:Y:S01]  /*a970*/  LDC R0, c[0x0][0x448] ;  /* 0x00011200ff007b82 */ /* 0x000e220000000800 */
[----:B------:R-:W-:Y:S01]  /*a980*/  VIADD R3, R226, 0x7f ;  /* 0x0000007fe2037836 */ /* 0x000fe20000000000 */
[----:B------:R-:W-:Y:S01]  /*a990*/  BSSY B0, `(.L_x_5843) ;  /* 0x0000011000007945 */ /* 0x000fe20003800000 */
[----:B------:R-:W-:Y:S01]  /*a9a0*/  IMAD.MOV.U32 R2, RZ, RZ, RZ ;  /* 0x000000ffff027224 */ /* 0x000fe200078e00ff */
[----:B0-----:R-:W-:-:S13]  /*a9b0*/  ISETP.NE.AND P0, PT, R0, 0x1, PT ;  /* 0x000000010000780c */ /* 0x001fda0003f05270 */
[----:B------:R-:W0:Y:S08]  /*a9c0*/  @P0 LDC R0, c[0x0][0x44c] ;  /* 0x00011300ff000b82 */ /* 0x000e300000000800 */
[----:B------:R-:W3:Y:S01]  /*a9d0*/  @P0 LDC R5, c[0x0][0x450] ;  /* 0x00011400ff050b82 */ /* 0x000ee20000000800 */
[----:B0-----:R-:W-:-:S05]  /*a9e0*/  @P0 IMAD.HI.U32 R0, R3, R0, RZ ;  /* 0x0000000003000227 */ /* 0x001fca00078e00ff */
[----:B---3--:R-:W-:-:S04]  /*a9f0*/  @P0 SHF.R.U32.HI R3, RZ, R5, R0 ;  /* 0x00000005ff030219 */ /* 0x008fc80000011600 */
[----:B------:R-:W-:-:S05]  /*aa00*/  IADD3 R3, R150, R3, RZ ;  /* 0x0000000396037210 */ /* 0x000fca0007ffe0ff */
[----:B------:R-:W-:-:S05]  /*aa10*/  IMAD.HI R2, R3, -0x6db6db6d, R2 ;  /* 0x9249249303027827 */ /* 0x000fca00078e0202 */
[----:B------:R-:W-:-:S04]  /*aa20*/  SHF.R.U32.HI R3, RZ, 0x1f, R2 ;  /* 0x0000001fff037819 */ /* 0x000fc80000011602 */
[----:B------:R-:W-:-:S04]  /*aa30*/  LEA.HI.SX32 R2, R2, R3, 0x1a ;  /* 0x0000000302027211 */ /* 0x000fc800078fd2ff */
[----:B------:R-:W-:Y:S01]  /*aa40*/  VIMNMX R151, R151, R2, PT ;  /* 0x0000000297977248 */ /* 0x000fe20003fe0100 */
[----:B------:R-:W-:-:S03]  /*aa50*/  IMAD.MOV.U32 R2, RZ, RZ, RZ ;  /* 0x000000ffff027224 */ /* 0x000fc600078e00ff */
[----:B------:R-:W-:Y:S01]  /*aa60*/  ISETP.GE.AND P0, PT, R151, 0x1, PT ;  /* 0x000000019700780c */ /* 0x000fe20003f06270 */
[----:B------:R-:W-:-:S12]  /*aa70*/  @P2 BRA `(.L_x_5844) ;  /* 0x0000000000082947 */ /* 0x000fd80003800000 */
[----:B------:R-:W0:Y:S02]  /*aa80*/  FENCE.VIEW.ASYNC.G ;  /* 0x00000000000073c6 */ /* 0x000e240000000100 */
[----:B0-----:R-:W-:Y:S06]  /*aa90*/  BAR.ARV 0xc, 0x180 ;  /* 0x0306000000007b1d */ /* 0x001fec0000002000 */
.L_x_5844:
[----:B------:R-:W-:Y:S05]  /*aaa0*/  BSYNC B0 ;  /* 0x0000000000007941 */ /* 0x000fea0003800000 */
.L_x_5843:
[----:B------:R-:W-:Y:S04]  /*aab0*/  BSSY B0, `(.L_x_5845) ;  /* 0x0000020000007945 */ /* 0x000fe80003800000 */
[----:B------:R-:W-:Y:S05]  /*aac0*/  @!P0 BRA `(.L_x_5846) ;  /* 0x0000000000788947 */ /* 0x000fea0003800000 */
[----:B------:R-:W-:Y:S01]  /*aad0*/  ISETP.NE.AND P0, PT, R231, RZ, PT ;  /* 0x000000ffe700720c */ /* 0x000fe20003f05270 */
[----:B------:R-:W-:-:S03]  /*aae0*/  ULDC UR4, c[0x0][0x9f0] ;  /* 0x00027c0000047ab9 */ /* 0x000fc60000000800 */
[----:B------:R-:W-:-:S04]  /*aaf0*/  SEL R6, R231, UR4, P0 ;  /* 0x00000004e7067c07 */ /* 0x000fc80008000000 */
[-C--:B------:R-:W-:Y:S02]  /*ab00*/  IABS R5, R6.reuse ;  /* 0x0000000600057213 */ /* 0x080fe40000000000 */
        /* <DEDUP_REMOVED lines=8> */
[----:B------:R0:W3:Y:S01]  /*ab90*/  F2I.FTZ.U32.TRUNC.NTZ R3, R2 ;  /* 0x0000000200037305 */ /* 0x0000e2000021f000 */
[----:B------:R-:W-:Y:S02]  /*aba0*/  ISETP.GE.AND P2, PT, R0, RZ, PT ;  /* 0x000000ff0000720c */ /* 0x000fe40003f46270 */
[----:B0-----:R-:W-:Y:S01]  /*abb0*/  MOV R2, RZ ;  /* 0x000000ff00027202 */ /* 0x001fe20000000f00 */
[----:B---3--:R-:W-:-:S04]  /*abc0*/  IMAD.MOV R8, RZ, RZ, -R3 ;  /* 0x000000ffff087224 */ /* 0x008fc800078e0a03 */
        /* <DEDUP_REMOVED lines=14> */
.L_x_5846:
[----:B------:R-:W-:Y:S05]  /*acb0*/  BSYNC B0 ;  /* 0x0000000000007941 */ /* 0x000fea0003800000 */
.L_x_5845:
[----:B------:R-:W3:Y:S01]  /*acc0*/  LDL R0, [R1+0x48] ;  /* 0x0000480001007983 */ /* 0x000ee20000100800 */
[----:B------:R-:W-:Y:S01]  /*acd0*/  PLOP3.LUT P0, PT, PT, PT, PT, 0x80, 0x0 ;  /* 0x000000000000781c */ /* 0x000fe20003f0f070 */
        /* <DEDUP_REMOVED lines=33> */
[----:B-----5:R-:W-:Y:S02]  /*aef0*/  CS2R R54, SRZ ;  /* 0x0000000000367805 */ /* 0x020fe4000001ff00 */
[----:B------:R-:W-:Y:S02]  /*af00*/  CS2R R52, SRZ ;  /* 0x0000000000347805 */ /* 0x000fe4000001ff00 */
[----:B-1----:R-:W-:-:S02]  /*af10*/  CS2R R50, SRZ ;  /* 0x0000000000327805 */ /* 0x002fc4000001ff00 */
[----:B--2---:R-:W-:Y:S02]  /*af20*/  CS2R R48, SRZ ;  /* 0x0000000000307805 */ /* 0x004fe4000001ff00 */
        /* <DEDUP_REMOVED lines=12> */
[----:B---3--:R-:W-:Y:S02]  /*aff0*/  IMAD R225, R0, R2, RZ ;  /* 0x0000000200e17224 */ /* 0x008fe400078e02ff */
[----:B------:R-:W-:-:S03]  /*b000*/  IMAD.MOV.U32 R0, RZ, RZ, RZ ;  /* 0x000000ffff007224 */ /* 0x000fc600078e00ff */
[----:B------:R-:W-:-:S04]  /*b010*/  VIADDMNMX R2, R225, R2, R151, PT ;  /* 0x00000002e1027246 */ /* 0x000fc80003800197 */
[----:B------:R-:W-:-:S13]  /*b020*/  ISETP.GT.AND P1, PT, R2, R225, PT ;  /* 0x000000e10200720c */ /* 0x000fda0003f24270 */
[----:B------:R-:W-:Y:S05]  /*b030*/  @!P1 BRA `(.L_x_5847) ;  /* 0x0000018c00b49947 */ /* 0x000fea0003800000 */
[----:B------:R-:W2:Y:S01]  /*b040*/  LDL R3, [R1+0x4c] ;  /* 0x00004c0001037983 */ /* 0x000ea20000100800 */
[----:B------:R-:W0:Y:S02]  /*b050*/  S2R R0, SR_TID.X ;  /* 0x0000000000007919 */ /* 0x000e240000002100 */
[----:B0-----:R-:W-:-:S05]  /*b060*/  VIADD R73, R0, 0xffffff80 ;  /* 0xffffff8000497836 */ /* 0x001fca0000000000 */
[----:B------:R-:W-:-:S04]  /*b070*/  SHF.R.S32.HI R40, RZ, 0x1f, R73 ;  /* 0x0000001fff287819 */ /* 0x000fc80000011449 */
[----:B------:R-:W-:-:S04]  /*b080*/  LEA.HI R0, R40, R73, RZ, 0x7 ;  /* 0x0000004928007211 */ /* 0x000fc800078f38ff */
[----:B------:R-:W-:-:S06]  /*b090*/  SHF.R.S32.HI R0, RZ, 0x7, R0 ;  /* 0x00000007ff007819 */ /* 0x000fcc0000011400 */
[----:B------:R-:W0:Y:S01]  /*b0a0*/  SHFL.IDX PT, R0, R0, RZ, 0x1f ;  /* 0x00001fff00007589 */ /* 0x000e2200000e0000 */
[----:B--2---:R-:W-:Y:S02]  /*b0b0*/  R2UR UR4, R3 ;  /* 0x00000000030472ca */ /* 0x004fe400000e0000 */
[----:B0-----:R-:W-:-:S04]  /*b0c0*/  LEA.HI R3, R0, R0, RZ, 0x1 ;  /* 0x0000000000037211 */ /* 0x001fc800078f08ff */
[----:B------:R-:W-:-:S05]  /*b0d0*/  LOP3.LUT R3, R3, 0x1e, RZ, 0xc0, !PT ;  /* 0x0000001e03037812 */ /* 0x000fca00078ec0ff */
[----:B------:R-:W-:Y:S02]  /*b0e0*/  IMAD.IADD R3, R0, 0x1, -R3 ;  /* 0x0000000100037824 */ /* 0x000fe400078e0a03 */
[----:B------:R-:W-:-:S03]  /*b0f0*/  ULOP3.LUT UP0, URZ, UR4, 0x9f, URZ, 0xc0, !UPT ;  /* 0x0000009f043f7892 */ /* 0x000fc6000f80c03f */
[----:B------:R-:W-:-:S03]  /*b100*/  LEA R3, R3, UR4, 0xd ;  /* 0x0000000403037c11 */ /* 0x000fc6000f8e68ff */
[----:B------:R-:W-:Y:S02]  /*b110*/  PLOP3.LUT P0, PT, PT, PT, UP0, 0x80, 0x0 ;  /* 0x000000000000781c */ /* 0x000fe40003f0f008 */
[----:B------:R-:W-:-:S04]  /*b120*/  SHF.R.U32.HI R3, RZ, 0x4, R3 ;  /* 0x00000004ff037819 */ /* 0x000fc80000011603 */
[----:B------:R-:W-:-:S07]  /*b130*/  LOP3.LUT R68, R3, 0x3fff, RZ, 0xc0, !PT ;  /* 0x00003fff03447812 */ /* 0x000fce00078ec0ff */
[----:B------:R-:W-:Y:S05]  /*b140*/  @!P0 BRA `(.L_x_5848) ;  /* 0x0000000000408947 */ /* 0x000fea0003800000 */
        /* <DEDUP_REMOVED lines=16> */
.L_x_5848:
        /* <DEDUP_REMOVED lines=12> */
.L_x_5852:
[----:B-1----:R1:W2:Y:S02]  /*b310*/  SYNCS.PHASECHK.TRANS64.TRYWAIT P0, [R16+URZ+0x36800], R3 ;  /* 0x03680003100075a7 */ /* 0x0022a4000800017f */
[----:B--2---:R-:W-:Y:S05]  /*b320*/  @!P0 NANOSLEEP.SYNCS 0x989680 ;  /* 0x009896800000895d */ /* 0x004fea0003900000 */
[----:B------:R-:W2:Y:S02]  /*b330*/  @!P0 SYNCS.PHASECHK.TRANS64 P0, [R16+URZ+0x36800], R3 ;  /* 0x03680003100085a7 */ /* 0x000ea4000800007f */
[----:B--2---:R-:W-:Y:S05]  /*b340*/  @!P0 BRA `(.L_x_5852) ;  /* 0xfffffffc00f08947 */ /* 0x004fea000383ffff */
.L_x_5851:
[----:B------:R-:W-:Y:S05]  /*b350*/  BSYNC B0 ;  /* 0x0000000000007941 */ /* 0x000fea0003800000 */
.L_x_5850:
[----:B------:R-:W-:Y:S05]  /*b360*/  BRA `(.L_x_5853) ;  /* 0x0000006c00fc7947 */ /* 0x000fea0003800000 */
.L_x_5849:
[----:B------:R-:W2:Y:S01]  /*b370*/  LDL R0, [R1+0x4c] ;  /* 0x00004c0001007983 */ /* 0x000ea20000100800 */
[----:B------:R-:W-:Y:S02]  /*b380*/  ULDC.64 UR6, c[0x0][0x408] ;  /* 0x0001020000067ab9 */ /* 0x000fe40000000a00 */
[----:B------:R-:W-:Y:S01]  /*b390*/  IMAD.WIDE.U32 R24, R145, UR6, RZ ;  /* 0x0000000691187c25 */ /* 0x000fe2000f8e00ff */
        /* <DEDUP_REMOVED lines=29> */
.L_x_5854:
[----:B------:R-:W-:Y:S01]  /*b570*/  ULDC.U8 UR4, c[0x0][0x410] ;  /* 0x0001040000047ab9 */ /* 0x000fe20000000000 */
[----:B------:R-:W-:Y:S01]  /*b580*/  BSSY B0, `(.L_x_5855) ;  /* 0x00006d5000007945 */ /* 0x000fe20003800000 */
[----:B------:R-:W-:Y:S01]  /*b590*/  ISETP.NE.AND P0, PT, RZ, UR4, PT ;  /* 0x00000004ff007c0c */ /* 0x000fe2000bf05270 */
[----:B------:R-:W-:-:S12]  /*b5a0*/  IMAD.IADD R64, R204, 0x1, R226 ;  /* 0x00000001cc407824 */ /* 0x000fd800078e02e2 */
[----:B------:R-:W-:Y:S05]  /*b5b0*/  @!P0 BRA `(.L_x_5856) ;  /* 0x0000003400a48947 */ /* 0x000fea0003800000 */
[----:B------:R-:W0:Y:S01]  /*b5c0*/  LDC R71, c[0x0][0x448] ;  /* 0x00011200ff477b82 */ /* 0x000e220000000800 */
[----:B------:R-:W-:Y:S01]  /*b5d0*/  LEA.HI R40, R40, R73, RZ, 0x2 ;  /* 0x0000004928287211 */ /* 0x000fe200078f10ff */
[----:B------:R-:W-:Y:S01]  /*b5e0*/  ULDC.64 UR4, c[0x0][0x3f8] ;  /* 0x0000fe0000047ab9 */ /* 0x000fe20000000a00 */
[----:B------:R-:W-:Y:S01]  /*b5f0*/  ULDC.64 UR6, c[0x0][0x408] ;  /* 0x0001020000067ab9 */ /* 0x000fe20000000a00 */
[----:B------:R-:W-:Y:S01]  /*b600*/  MOV R7, R29 ;  /* 0x0000001d00077202 */ /* 0x000fe20000000f00 */
[----:B------:R-:W-:Y:S01]  /*b610*/  IMAD.MOV.U32 R6, RZ, RZ, R26 ;  /* 0x000000ffff067224 */ /* 0x000fe200078e001a */
[----:B------:R-:W-:Y:S01]  /*b620*/  LOP3.LUT R4, R40, 0xfffffffc, RZ, 0xc0, !PT ;  /* 0xfffffffc28047812 */ /* 0x000fe200078ec0ff */
[----:B------:R-:W-:Y:S01]  /*b630*/  IMAD.MOV.U32 R8, RZ, RZ, R24 ;  /* 0x000000ffff087224 */ /* 0x000fe200078e0018 */
[----:B------:R-:W-:Y:S01]  /*b640*/  SHF.R.S32.HI R67, RZ, 0x1f, R214 ;  /* 0x0000001fff437819 */ /* 0x000fe200000114d6 */
[----:B------:R-:W-:Y:S01]  /*b650*/  IMAD.MOV.U32 R9, RZ, RZ, R31 ;  /* 0x000000ffff097224 */ /* 0x000fe200078e001f */
[----:B------:R-:W-:Y:S01]  /*b660*/  SHF.R.S32.HI R65, RZ, 0x1f, R212 ;  /* 0x0000001fff417819 */ /* 0x000fe200000114d4 */
[----:B------:R-:W-:Y:S01]  /*b670*/  IMAD.IADD R3, R73, 0x1, -R4 ;  /* 0x0000000149037824 */ /* 0x000fe200078e0a04 */
[----:B------:R-:W-:-:S02]  /*b680*/  SHF.R.S32.HI R66, RZ, 0x1f, R213 ;  /* 0x0000001fff427819 */ /* 0x000fc400000114d5 */
[----:B------:R-:W-:Y:S01]  /*b690*/  SHF.R.S32.HI R80, RZ, 0x1f, R215 ;  /* 0x0000001fff507819 */ /* 0x000fe200000114d7 */
[----:B------:R-:W-:Y:S01]  /*b6a0*/  IMAD R3, R3, 0x40, R64 ;  /* 0x0000004003037824 */ /* 0x000fe200078e0240 */
        /* <DEDUP_REMOVED lines=26> */
.L_x_6147:
        /* <DEDUP_REMOVED lines=19> */
[----:B------:R-:W-:Y:S02]  /*b980*/  ISETP.GE.AND P2, PT, R213, UR4, PT ;  /* 0x00000004d5007c0c */ /* 0x000fe4000bf46270 */
[----:B------:R-:W-:Y:S02]  /*b990*/  ISETP.GE.AND P1, PT, R214, UR4, PT ;  /* 0x00000004d6007c0c */ /* 0x000fe4000bf26270 */
[----:B------:R-:W-:Y:S02]  /*b9a0*/  ISETP.GE.AND P4, PT, R22, UR4, PT ;  /* 0x0000000416007c0c */ /* 0x000fe4000bf86270 */
[----:B------:R-:W-:-:S05]  /*b9b0*/  ISETP.GE.AND P0, PT, R212, UR4, PT ;  /* 0x00000004d4007c0c */ /* 0x000fca000bf06270 */
[C---:B------:R-:W-:Y:S01]  /*b9c0*/  @!P3 IMAD.SHL.U32 R31, R215.reuse, 0x2, RZ ;  /* 0x00000002d71fb824 */ /* 0x040fe200078e00ff */
[----:B------:R-:W-:Y:S02]  /*b9d0*/  @!P3 SHF.L.U64.HI R20, R215, 0x1, R80 ;  /* 0x00000001d714b819 */ /* 0x000fe40000010250 */
[C---:B------:R-:W-:Y:S01]  /*b9e0*/  @!P2 SHF.L.U32 R27, R213.reuse, 0x1, RZ ;  /* 0x00000001d51ba819 */ /* 0x040fe200000006ff */
[----:B------:R-:W-:Y:S01]  /*b9f0*/  @!P1 IMAD.SHL.U32 R21, R214, 0x2, RZ ;  /* 0x00000002d6159824 */ /* 0x000fe200078e00ff */
[-C--:B--2---:R-:W-:Y:S01]  /*ba00*/  @!P3 IADD3 R32, P6, R6, R31.reuse, RZ ;  /* 0x0000001f0620b210 */ /* 0x084fe20007fde0ff */
[----:B------:R-:W-:Y:S01]  /*ba10*/  @!P4 IMAD.MOV.U32 R8, RZ, RZ, R6 ;  /* 0x000000ffff08c224 */ /* 0x000fe200078e0006 */
[----:B----4-:R-:W-:Y:S01]  /*ba20*/  @!P3 IADD3 R30, P5, R14, R31, RZ ;  /* 0x0000001f0e1eb210 */ /* 0x010fe20007fbe0ff */
[----:B-1----:R-:W-:Y:S01]  /*ba30*/  @!P4 IMAD.MOV.U32 R9, RZ, RZ, R5 ;  /* 0x000000ffff09c224 */ /* 0x002fe200078e0005 */
[----:B------:R-:W-:Y:S01]  /*ba40*/  @!P2 SHF.L.U64.HI R10, R213, 0x1, R66 ;  /* 0x00000001d50aa819 */ /* 0x000fe20000010242 */
[--C-:B------:R-:W-:Y:S01]  /*ba50*/  @!P3 IMAD.X R33, R5, 0x1, R20.reuse, P6 ;  /* 0x000000010521b824 */ /* 0x100fe200030e0614 */
[-C--:B------:R-:W-:Y:S01]  /*ba60*/  @!P2 IADD3 R28, P6, R6, R27.reuse, RZ ;  /* 0x0000001b061ca210 */ /* 0x080fe20007fde0ff */
[----:B---3--:R-:W-:Y:S01]  /*ba70*/  @!P3 IMAD.X R31, R7, 0x1, R20, P5 ;  /* 0x00000001071fb824 */ /* 0x008fe200028e0614 */
[----:B------:R-:W-:-:S02]  /*ba80*/  @!P2 IADD3 R26, P5, R14, R27, RZ ;  /* 0x0000001b0e1aa210 */ /* 0x000fc40007fbe0ff */
[----:B------:R-:W-:Y:S01]  /*ba90*/  @!P1 SHF.L.U64.HI R12, R214, 0x1, R67 ;  /* 0x00000001d60c9819 */ /* 0x000fe20000010243 */
[----:B------:R-:W-:Y:S01]  /*baa0*/  @!P0 IMAD.SHL.U32 R11, R212, 0x2, RZ ;  /* 0x00000002d40b8824 */ /* 0x000fe200078e00ff */
[----:B------:R-:W-:Y:S01]  /*bab0*/  @!P2 IADD3.X R29, R5, R10, RZ, P6, !PT ;  /* 0x0000000a051da210 */ /* 0x000fe200037fe4ff */
[----:B------:R-:W-:Y:S01]  /*bac0*/  @!P4 IMAD.WIDE R8, R22, 0x2, R8 ;  /* 0x000000021608c825 */ /* 0x000fe200078e0208 */
[----:B------:R-:W-:-:S03]  /*bad0*/  @!P1 IADD3 R24, P6, R6, R21, RZ ;  /* 0x0000001506189210 */ /* 0x000fc60007fde0ff */
[----:B------:R-:W-:Y:S01]  /*bae0*/  @!P2 IMAD.X R27, R7, 0x1, R10, P5 ;  /* 0x00000001071ba824 */ /* 0x000fe200028e060a */
[----:B------:R-:W-:Y:S01]  /*baf0*/  ISETP.GE.AND P5, PT, R216, UR4, PT ;  /* 0x00000004d8007c0c */ /* 0x000fe2000bfa6270 */
[--C-:B------:R-:W-:Y:S01]  /*bb00*/  @!P1 IMAD.X R25, R5, 0x1, R12.reuse, P6 ;  /* 0x0000000105199824 */ /* 0x100fe200030e060c */
[----:B------:R-:W-:Y:S01]  /*bb10*/  @!P1 IADD3 R20, P6, R14, R21, RZ ;  /* 0x000000150e149210 */ /* 0x000fe20007fde0ff */
[----:B------:R-:W-:Y:S01]  /*bb20*/  @!P4 IMAD.MOV.U32 R15, RZ, RZ, R7 ;  /* 0x000000ffff0fc224 */ /* 0x000fe200078e0007 */
[----:B------:R-:W-:Y:S01]  /*bb30*/  @!P0 SHF.L.U64.HI R10, R212, 0x1, R65 ;  /* 0x00000001d40a8819 */ /* 0x000fe20000010241 */
[----:B------:R1:W5:Y:S01]  /*bb40*/  @!P4 LD.E.64 R60, desc[UR60][R8.64] ;  /* 0x0000003c083cc980 */ /* 0x000362000c101b00 */
[----:B------:R-:W-:Y:S01]  /*bb50*/  CS2R R58, SRZ ;  /* 0x00000000003a7805 */ /* 0x000fe2000001ff00 */
[----:B------:R-:W-:Y:S01]  /*bb60*/  @!P1 IMAD.X R21, R7, 0x1, R12, P6 ;  /* 0x0000000107159824 */ /* 0x000fe200030e060c */
[----:B------:R-:W-:Y:S01]  /*bb70*/  @!P0 IADD3 R12, P6, R6, R11, RZ ;  /* 0x0000000b060c8210 */ /* 0x000fe20007fde0ff */
[----:B------:R-:W-:-:S03]  /*bb80*/  @!P4 IMAD.WIDE R34, R22, 0x2, R14 ;  /* 0x000000021622c825 */ /* 0x000fc600078e020e */
[----:B------:R-:W-:Y:S01]  /*bb90*/  @!P0 IADD3.X R13, R5, R10, RZ, P6, !PT ;  /* 0x0000000a050d8210 */ /* 0x000fe200037fe4ff */
[----:B------:R-:W-:Y:S01]  /*bba0*/  @!P5 IMAD.SHL.U32 R15, R216, 0x2, RZ ;  /* 0x00000002d80fd824 */ /* 0x000fe200078e00ff */
[----:B------:R2:W5:Y:S01]  /*bbb0*/  @!P4 LD.E.64 R58, desc[UR60][R34.64] ;  /* 0x0000003c223ac980 */ /* 0x000562000c101b00 */
[----:B-1----:R-:W-:Y:S02]  /*bbc0*/  SHF.R.S32.HI R9, RZ, 0x1f, R216 ;  /* 0x0000001fff097819 */ /* 0x002fe400000114d8 */
[----:B------:R-:W-:Y:S02]  /*bbd0*/  @!P0 IADD3 R8, P6, R14, R11, RZ ;  /* 0x0000000b0e088210 */ /* 0x000fe40007fde0ff */
[----:B------:R-:W-:-:S03]  /*bbe0*/  @!P5 SHF.L.U64.HI R36, R216, 0x1, R9 ;  /* 0x00000001d824d819 */ /* 0x000fc60000010209 */
[----:B------:R-:W-:Y:S01]  /*bbf0*/  @!P0 IMAD.X R9, R7, 0x1, R10, P6 ;  /* 0x0000000107098824 */ /* 0x000fe200030e060a */
[-C--:B------:R-:W-:Y:S02]  /*bc00*/  @!P5 IADD3 R10, P4, R6, R15.reuse, RZ ;  /* 0x0000000f060ad210 */ /* 0x080fe40007f9e0ff */
[----:B------:R-:W-:Y:S02]  /*bc10*/  @!P5 IADD3 R14, P6, R14, R15, RZ ;  /* 0x0000000f0e0ed210 */ /* 0x000fe40007fde0ff */
[----:B------:R-:W-:Y:S02]  /*bc20*/  CS2R R56, SRZ ;  /* 0x0000000000387805 */ /* 0x000fe4000001ff00 */
[----:B------:R-:W-:Y:S01]  /*bc30*/  CS2R R54, SRZ ;  /* 0x0000000000367805 */ /* 0x000fe2000001ff00 */
[--C-:B------:R-:W-:Y:S01]  /*bc40*/  @!P5 IMAD.X R11, R5, 0x1, R36.reuse, P4 ;  /* 0x00000001050bd824 */ /* 0x100fe200020e0624 */
[----:B------:R-:W-:Y:S01]  /*bc50*/  CS2R R52, SRZ ;  /* 0x0000000000347805 */ /* 0x000fe2000001ff00 */
[----:B------:R-:W-:Y:S01]  /*bc60*/  @!P5 IMAD.X R15, R7, 0x1, R36, P6 ;  /* 0x00000001070fd824 */ /* 0x000fe200030e0624 */
[----:B------:R-:W-:-:S02]  /*bc70*/  CS2R R50, SRZ ;  /* 0x0000000000327805 */ /* 0x000fc4000001ff00 */
[----:B------:R-:W-:Y:S02]  /*bc80*/  CS2R R48, SRZ ;  /* 0x0000000000307805 */ /* 0x000fe4000001ff00 */
[----:B------:R-:W-:Y:S02]  /*bc90*/  CS2R R46, SRZ ;  /* 0x00000000002e7805 */ /* 0x000fe4000001ff00 */
[----:B------:R-:W-:Y:S02]  /*bca0*/  CS2R R44, SRZ ;  /* 0x00000000002c7805 */ /* 0x000fe4000001ff00 */
[----:B------:R-:W-:Y:S02]  /*bcb0*/  CS2R R42, SRZ ;  /* 0x00000000002a7805 */ /* 0x000fe4000001ff00 */
[----:B------:R-:W-:Y:S02]  /*bcc0*/  CS2R R36, SRZ ;  /* 0x0000000000247805 */ /* 0x000fe4000001ff00 */
[----:B------:R-:W-:Y:S01]  /*bcd0*/  CS2R R38, SRZ ;  /* 0x0000000000267805 */ /* 0x000fe2000001ff00 */
        /* <DEDUP_REMOVED lines=10> */
.L_x_5859:
[----:B------:R-:W-:Y:S05]  /*bd80*/  BSYNC B1 ;  /* 0x0000000000017941 */ /* 0x000fea0003800000 */
.L_x_5858:
[----:B-1---5:R-:W-:Y:S01]  /*bd90*/  IMAD.MOV.U32 R5, RZ, RZ, R38 ;  /* 0x000000ffff057224 */ /* 0x022fe200078e0026 */
[----:B--2---:R-:W-:Y:S01]  /*bda0*/  MOV R6, R39 ;  /* 0x0000002700067202 */ /* 0x004fe20000000f00 */
[----:B---3--:R-:W-:Y:S01]  /*bdb0*/  IMAD.MOV.U32 R7, RZ, RZ, R42 ;  /* 0x000000ffff077224 */ /* 0x008fe200078e002a */
[----:B------:R-:W-:Y:S01]  /*bdc0*/  UMOV UR4, 0xffffffff ;  /* 0xffffffff00047882 */ /* 0x000fe20000000000 */
[----:B------:R-:W-:Y:S01]  /*bdd0*/  IMAD.MOV.U32 R8, RZ, RZ, R43 ;  /* 0x000000ffff087224 */ /* 0x000fe200078e002b */
[----:B------:R-:W-:Y:S01]  /*bde0*/  PRMT R70, R5, 0x5410, R6 ;  /* 0x0000541005467816 */ /* 0x000fe20000000006 */
[----:B------:R-:W-:Y:S01]  /*bdf0*/  IMAD.MOV.U32 R5, RZ, RZ, R46 ;  /* 0x000000ffff057224 */ /* 0x000fe200078e002e */
[----:B------:R-:W-:Y:S01]  /*be00*/  CS2R R30, SRZ ;  /* 0x00000000001e7805 */ /* 0x000fe2000001ff00 */
        /* <DEDUP_REMOVED lines=26> */
[----:B------:R-:W-:Y:S01]  /*bfb0*/  PRMT R78, R5, 0x5410, R6 ;  /* 0x00005410054e7816 */ /* 0x000fe20000000006 */
[----:B------:R-:W-:Y:S01]  /*bfc0*/  IMAD.MOV.U32 R5, RZ, RZ, R44 ;  /* 0x000000ffff057224 */ /* 0x000fe200078e002c */
[----:B------:R-:W-:Y:S01]  /*bfd0*/  PRMT R76, R7, 0x5410, R8 ;  /* 0x00005410074c7816 */ /* 0x000fe20000000008 */
[----:B------:R-:W-:-:S02]  /*bfe0*/  IMAD.MOV.U32 R6, RZ, RZ, R45 ;  /* 0x000000ffff067224 */ /* 0x000fc400078e002d */
[----:B------:R-:W-:Y:S02]  /*bff0*/  IMAD.MOV.U32 R7, RZ, RZ, R36 ;  /* 0x000000ffff077224 */ /* 0x000fe400078e0024 */
[----:B------:R-:W-:Y:S01]  /*c000*/  IMAD.MOV.U32 R8, RZ, RZ, R37 ;  /* 0x000000ffff087224 */ /* 0x000fe200078e0025 */
[----:B------:R-:W-:-:S04]  /*c010*/  PRMT R74, R5, 0x5410, R6 ;  /* 0x00005410054a7816 */ /* 0x000fc80000000006 */
[----:B------:R-:W-:Y:S01]  /*c020*/  PRMT R72, R7, 0x5410, R8 ;  /* 0x0000541007487816 */ /* 0x000fe20000000008 */
[----:B------:R-:W-:Y:S06]  /*c030*/  BRA.DIV UR4, `(.L_x_5860) ;  /* 0x0000025204047947 */ /* 0x000fec000b800000 */
[----:B0-----:R-:W0:Y:S04]  /*c040*/  SHFL.IDX PT, R0, R0, 0x1, 0x1c1f ;  /* 0x003c1f0000007f89 */ /* 0x001e2800000e0000 */
[----:B------:R1:W2:Y:S04]  /*c050*/  SHFL.IDX PT, R69, R4, 0x1, 0x1c1f ;  /* 0x003c1f0004457f89 */ /* 0x0002a800000e0000 */
[----:B------:R-:W3:Y:S04]  /*c060*/  SHFL.IDX PT, R63, R63, 0x1, 0x1c1f ;  /* 0x003c1f003f3f7f89 */ /* 0x000ee800000e0000 */
[----:B------:R1:W0:Y:S02]  /*c070*/  SHFL.IDX PT, R62, R3, 0x1, 0x1c1f ;  /* 0x003c1f00033e7f89 */ /* 0x00022400000e0000 */
.L_x_6153:
[----:B-1----:R-:W-:Y:S01]  /*c080*/  SHF.R.S32.HI R3, RZ, 0x1f, R40 ;  /* 0x0000001fff037819 */ /* 0x002fe20000011428 */
[----:B------:R-:W-:Y:S01]  /*c090*/  VIADD R64, R64, 0x40 ;  /* 0x0000004040407836 */ /* 0x000fe20000000000 */
[----:B------:R-:W-:Y:S01]  /*c0a0*/  LOP3.LUT R4, R218, 0x18, R18, 0xf8, !PT ;  /* 0x00000018da047812 */ /* 0x000fe200078ef812 */
[----:B------:R-:W-:Y:S01]  /*c0b0*/  BSSY B1, `(.L_x_5861) ;  /* 0x0000059000017945 */ /* 0x000fe20003800000 */
[----:B------:R-:W-:Y:S02]  /*c0c0*/  LEA.HI R3, R3, R204, RZ, 0x3 ;  /* 0x000000cc03037211 */ /* 0x000fe400078f18ff */
[----:B------:R-:W-:Y:S02]  /*c0d0*/  CS2R R32, SRZ ;  /* 0x0000000000207805 */ /* 0x000fe4000001ff00 */
[----:B------:R-:W-:Y:S02]  /*c0e0*/  ISETP.GE.AND P1, PT, R64, R71, PT ;  /* 0x000000474000720c */ /* 0x000fe40003f26270 */
[----:B------:R-:W-:-:S02]  /*c0f0*/  CS2R R26, SRZ ;  /* 0x00000000001a7805 */ /* 0x000fc4000001ff00 */
[----:B------:R-:W-:Y:S02]  /*c100*/  LOP3.LUT R3, R3, 0xfffffff8, RZ, 0xc0, !PT ;  /* 0xfffffff803037812 */ /* 0x000fe400078ec0ff */
[----:B------:R-:W-:Y:S02]  /*c110*/  CS2R R20, SRZ ;  /* 0x0000000000147805 */ /* 0x000fe4000001ff00 */
[----:B------:R-:W-:Y:S02]  /*c120*/  CS2R R12, SRZ ;  /* 0x00000000000c7805 */ /* 0x000fe4000001ff00 */
[----:B------:R-:W-:Y:S02]  /*c130*/  CS2R R8, SRZ ;  /* 0x0000000000087805 */ /* 0x000fe4000001ff00 */
[----:B------:R-:W-:Y:S02]  /*c140*/  IADD3 R3, R204, -R3, RZ ;  /* 0x80000003cc037210 */ /* 0x000fe40007ffe0ff */
[----:B------:R-:W-:-:S02]  /*c150*/  CS2R R40, SRZ ;  /* 0x0000000000287805 */ /* 0x000fc4000001ff00 */
[----:B------:R-:W-:Y:S02]  /*c160*/  CS2R R34, SRZ ;  /* 0x0000000000227805 */ /* 0x000fe4000001ff00 */
[----:B------:R-:W-:Y:S02]  /*c170*/  CS2R R28, SRZ ;  /* 0x00000000001c7805 */ /* 0x000fe4000001ff00 */
[----:B------:R-:W-:Y:S02]  /*c180*/  LOP3.LUT P0, RZ, R3, 0x4, RZ, 0xc0, !PT ;  /* 0x0000000403ff7812 */ /* 0x000fe4000780c0ff */
[----:B------:R-:W-:Y:S02]  /*c190*/  CS2R R24, SRZ ;  /* 0x0000000000187805 */ /* 0x000fe4000001ff00 */
[----:B------:R-:W-:Y:S02]  /*c1a0*/  LOP3.LUT R3, R4, R219, RZ, 0x3c, !PT ;  /* 0x000000db04037212 */ /* 0x000fe400078e3cff */
[----:B----4-:R-:W-:-:S02]  /*c1b0*/  CS2R R14, SRZ ;  /* 0x00000000000e7805 */ /* 0x010fc4000001ff00 */
[----:B------:R-:W-:Y:S01]  /*c1c0*/  CS2R R10, SRZ ;  /* 0x00000000000a7805 */ /* 0x000fe2000001ff00 */
        /* <DEDUP_REMOVED lines=13> */
[----:B------:R-:W-:Y:S02]  /*c2a0*/  @!P3 SHF.L.U64.HI R66, R213, 0x1, R66 ;  /* 0x00000001d542b819 */ /* 0x000fe40000010242 */
[CC--:B--2---:R-:W-:Y:S01]  /*c2b0*/  @!P4 IADD3 R26, P5, R69.reuse, R24.reuse, RZ ;  /* 0x00000018451ac210 */ /* 0x0c4fe20007fbe0ff */
[----:B------:R-:W-:Y:S01]  /*c2c0*/  @!P1 IMAD.SHL.U32 R4, R212, 0x2, RZ ;  /* 0x00000002d4049824 */ /* 0x000fe200078e00ff */
[----:B0-----:R-:W-:Y:S02]  /*c2d0*/  @!P4 IADD3 R24, P6, R62, R24, RZ ;  /* 0x000000183e18c210 */ /* 0x001fe40007fde0ff */
[----:B------:R-:W-:Y:S01]  /*c2e0*/  @!P2 SHF.L.U32 R10, R214, 0x1, RZ ;  /* 0x00000001d60aa819 */ /* 0x000fe200000006ff */
[--C-:B------:R-:W-:Y:S01]  /*c2f0*/  @!P4 IMAD.X R27, R0, 0x1, R80.reuse, P5 ;  /* 0x00000001001bc824 */ /* 0x100fe200028e0650 */
[----:B------:R-:W-:Y:S01]  /*c300*/  @!P3 IADD3 R20, P5, R69, R14, RZ ;  /* 0x0000000e4514b210 */ /* 0x000fe20007fbe0ff */
[----:B---3--:R-:W-:Y:S01]  /*c310*/  @!P4 IMAD.X R25, R63, 0x1, R80, P6 ;  /* 0x000000013f19c824 */ /* 0x008fe200030e0650 */
[----:B------:R-:W-:-:S02]  /*c320*/  @!P2 SHF.L.U64.HI R67, R214, 0x1, R67 ;  /* 0x00000001d643a819 */ /* 0x000fc40000010243 */
[----:B------:R-:W-:Y:S01]  /*c330*/  @!P3 IADD3 R14, P6, R62, R14, RZ ;  /* 0x0000000e3e0eb210 */ /* 0x000fe20007fde0ff */
[--C-:B------:R-:W-:Y:S01]  /*c340*/  @!P3 IMAD.X R21, R0, 0x1, R66.reuse, P5 ;  /* 0x000000010015b824 */ /* 0x100fe200028e0642 */
[-C--:B------:R-:W-:Y:S02]  /*c350*/  @!P2 IADD3 R12, P5, R69, R10.reuse, RZ ;  /* 0x0000000a450ca210 */ /* 0x080fe40007fbe0ff */
[----:B------:R-:W-:Y:S01]  /*c360*/  @!P1 SHF.L.U64.HI R65, R212, 0x1, R65 ;  /* 0x00000001d4419819 */ /* 0x000fe20000010241 */
[----:B------:R-:W-:Y:S01]  /*c370*/  @!P3 IMAD.X R15, R63, 0x1, R66, P6 ;  /* 0x000000013f0fb824 */ /* 0x000fe200030e0642 */
[----:B------:R-:W-:Y:S01]  /*c380*/  @!P2 IADD3 R10, P6, R62, R10, RZ ;  /* 0x0000000a3e0aa210 */ /* 0x000fe20007fde0ff */
[----:B------:R-:W-:Y:S01]  /*c390*/  @!P2 IMAD.X R13, R0, 0x1, R67, P5 ;  /* 0x00000001000da824 */ /* 0x000fe200028e0643 */
[----:B------:R-:W-:Y:S02]  /*c3a0*/  @!P1 IADD3 R8, P5, R69, R4, RZ ;  /* 0x0000000445089210 */ /* 0x000fe40007fbe0ff */
[----:B------:R-:W-:-:S02]  /*c3b0*/  @!P2 IADD3.X R11, R63, R67, RZ, P6, !PT ;  /* 0x000000433f0ba210 */ /* 0x000fc400037fe4ff */
[----:B------:R-:W-:Y:S01]  /*c3c0*/  ISETP.GE.AND P6, PT, R22, UR4, PT ;  /* 0x0000000416007c0c */ /* 0x000fe2000bfc6270 */
[----:B------:R-:W-:Y:S01]  /*c3d0*/  @!P1 IMAD.X R9, R0, 0x1, R65, P5 ;  /* 0x0000000100099824 */ /* 0x000fe200028e0641 */
[----:B------:R-:W-:-:S05]  /*c3e0*/  @!P1 IADD3 R4, P5, R62, R4, RZ ;  /* 0x000000043e049210 */ /* 0x000fca0007fbe0ff */
[----:B------:R-:W-:Y:S01]  /*c3f0*/  @!P1 IMAD.X R5, R63, 0x1, R65, P5 ;  /* 0x000000013f059824 */ /* 0x000fe200028e0641 */
[----:B------:R-:W-:-:S05]  /*c400*/  ISETP.GE.AND P5, PT, R216, UR4, PT ;  /* 0x00000004d8007c0c */ /* 0x000fca000bfa6270 */
[----:B------:R-:W-:Y:S01]  /*c410*/  @!P6 MOV R7, R63 ;  /* 0x0000003f0007e202 */ /* 0x000fe20000000f00 */
[----:B------:R-:W-:Y:S02]  /*c420*/  @!P6 IMAD.MOV.U32 R28, RZ, RZ, R69 ;  /* 0x000000ffff1ce224 */ /* 0x000fe400078e0045 */
[----:B------:R-:W-:Y:S02]  /*c430*/  @!P6 IMAD.MOV.U32 R29, RZ, RZ, R0 ;  /* 0x000000ffff1de224 */ /* 0x000fe400078e0000 */
[----:B------:R-:W-:Y:S02]  /*c440*/  @!P6 IMAD.MOV.U32 R6, RZ, RZ, R62 ;  /* 0x000000ffff06e224 */ /* 0x000fe400078e003e */
[----:B------:R-:W-:-:S04]  /*c450*/  @!P6 IMAD.WIDE R64, R22, 0x2, R28 ;  /* 0x000000021640e825 */ /* 0x000fc800078e021c */
[----:B------:R-:W-:Y:S01]  /*c460*/  @!P6 IMAD.WIDE R66, R22, 0x2, R6 ;  /* 0x000000021642e825 */ /* 0x000fe200078e0206 */
[----:B------:R-:W-:Y:S01]  /*c470*/  SHF.R.S32.HI R7, RZ, 0x1f, R216 ;  /* 0x0000001fff077819 */ /* 0x000fe200000114d8 */
[----:B------:R-:W5:Y:S02]  /*c480*/  @!P6 LD.E.64 R40, desc[UR60][R64.64] ;  /* 0x0000003c4028e980 */ /* 0x000f64000c101b00 */
[C---:B------:R-:W-:Y:S01]  /*c490*/  @!P5 IMAD.SHL.U32 R29, R216.reuse, 0x2, RZ ;  /* 0x00000002d81dd824 */ /* 0x040fe200078e00ff */
[----:B------:R-:W-:Y:S01]  /*c4a0*/  @!P5 SHF.L.U64.HI R28, R216, 0x1, R7 ;  /* 0x00000001d81cd819 */ /* 0x000fe20000010207 */
[----:B------:R-:W5:Y:S03]  /*c4b0*/  @!P6 LD.E.64 R30, desc[UR60][R66.64] ;  /* 0x0000003c421ee980 */ /* 0x000f66000c101b00 */
[----:B------:R-:W-:Y:S02]  /*c4c0*/  @!P5 IADD3 R6, P6, R69, R29, RZ ;  /* 0x0000001d4506d210 */ /* 0x000fe40007fde0ff */
[----:B------:R-:W-:-:S03]  /*c4d0*/  CS2R R34, SRZ ;  /* 0x0000000000227805 */ /* 0x000fc6000001ff00 */
[--C-:B------:R-:W-:Y:S01]  /*c4e0*/  @!P5 IMAD.X R7, R0, 0x1, R28.reuse, P6 ;  /* 0x000000010007d824 */ /* 0x100fe200030e061c */
[----:B------:R-:W-:Y:S02]  /*c4f0*/  @!P5 IADD3 R62, P6, R62, R29, RZ ;  /* 0x0000001d3e3ed210 */ /* 0x000fe40007fde0ff */
[----:B------:R0:W5:Y:S01]  /*c500*/  @!P4 LD.E.64 R34, desc[UR60][R26.64] ;  /* 0x0000003c1a22c980 */ /* 0x000162000c101b00 */
[----:B------:R-:W-:Y:S02]  /*c510*/  CS2R R32, SRZ ;  /* 0x0000000000207805 */ /* 0x000fe4000001ff00 */
[----:B------:R-:W-:Y:S01]  /*c520*/  @!P5 IMAD.X R63, R63, 0x1, R28, P6 ;  /* 0x000000013f3fd824 */ /* 0x000fe200030e061c */
[----:B------:R-:W-:-:S03]  /*c530*/  CS2R R28, SRZ ;  /* 0x00000000001c7805 */ /* 0x000fc6000001ff00 */
[----:B------:R1:W5:Y:S01]  /*c540*/  @!P4 LD.E.64 R32, desc[UR60][R24.64] ;  /* 0x0000003c1820c980 */ /* 0x000362000c101b00 */
[----:B0-----:R-:W-:-:S03]  /*c550*/  CS2R R26, SRZ ;  /* 0x00000000001a7805 */ /* 0x001fc6000001ff00 */
[----:B------:R0:W5:Y:S04]  /*c560*/  @!P3 LD.E.64 R28, desc[UR60][R20.64] ;  /* 0x0000003c141cb980 */ /* 0x000168000c101b00 */
[----:B------:R2:W5:Y:S01]  /*c570*/  @!P3 LD.E.64 R26, desc[UR60][R14.64] ;  /* 0x0000003c0e1ab980 */ /* 0x000562000c101b00 */
[----:B-1----:R-:W-:Y:S02]  /*c580*/  CS2R R24, SRZ ;  /* 0x0000000000187805 */ /* 0x002fe4000001ff00 */
[----:B0-----:R-:W-:-:S04]  /*c590*/  CS2R R20, SRZ ;  /* 0x0000000000147805 */ /* 0x001fc8000001ff00 */
[----:B------:R0:W5:Y:S01]  /*c5a0*/  @!P2 LD.E.64 R24, desc[UR60][R12.64] ;  /* 0x0000003c0c18a980 */ /* 0x000162000c101b00 */
[----:B--2---:R-:W-:-:S03]  /*c5b0*/  CS2R R14, SRZ ;  /* 0x00000000000e7805 */ /* 0x004fc6000001ff00 */
[----:B------:R1:W5:Y:S04]  /*c5c0*/  @!P2 LD.E.64 R20, desc[UR60][R10.64] ;  /* 0x0000003c0a14a980 */ /* 0x000368000c101b00 */
[----:B------:R2:W5:Y:S01]  /*c5d0*/  @!P1 LD.E.64 R14, desc[UR60][R8.64] ;  /* 0x0000003c080e9980 */ /* 0x000562000c101b00 */
[----:B0-----:R-:W-:Y:S02]  /*c5e0*/  CS2R R12, SRZ ;  /* 0x00000000000c7805 */ /* 0x001fe4000001ff00 */
[----:B-1----:R-:W-:-:S04]  /*c5f0*/  CS2R R10, SRZ ;  /* 0x00000000000a7805 */ /* 0x002fc8000001ff00 */
[----:B------:R1:W5:Y:S01]  /*c600*/  @!P1 LD.E.64 R12, desc[UR60][R4.64] ;  /* 0x0000003c040c9980 */ /* 0x000362000c101b00 */
[----:B--2---:R-:W-:-:S03]  /*c610*/  CS2R R8, SRZ ;  /* 0x0000000000087805 */ /* 0x004fc6000001ff00 */
[----:B------:R1:W5:Y:S04]  /*c620*/  @!P5 LD.E.64 R10, desc[UR60][R6.64] ;  /* 0x0000003c060ad980 */ /* 0x000368000c101b00 */
[----:B------:R1:W5:Y:S02]  /*c630*/  @!P5 LD.E.64 R8, desc[UR60][R62.64] ;  /* 0x0000003c3e08d980 */ /* 0x000364000c101b00 */
.L_x_5862:
[----:B------:R-:W-:Y:S05]  /*c640*/  BSYNC B1 ;  /* 0x0000000000017941 */ /* 0x000fea0003800000 */
.L_x_5861:
[----:B-1----:R-:W-:Y:S01]  /*c650*/  LEA.HI R4, R235, R235, RZ, 0x1 ;  /* 0x000000ebeb047211 */ /* 0x002fe200078f08ff */
[C---:B------:R-:W-:Y:S01]  /*c660*/  VIADD R6, R3.reuse, 0x15400 ;  /* 0x0001540003067836 */ /* 0x040fe20000000000 */
[----:B-----5:R-:W-:Y:S01]  /*c670*/  MOV R5, R30 ;  /* 0x0000001e00057202 */ /* 0x020fe20000000f00 */
[----:B0-----:R-:W-:Y:S01]  /*c680*/  VIADD R0, R3, 0x15440 ;  /* 0x0001544003007836 */ /* 0x001fe20000000000 */
[----:B------:R-:W-:Y:S01]  /*c690*/  LOP3.LUT R4, R4, 0xfffffffe, RZ, 0xc0, !PT ;  /* 0xfffffffe04047812 */ /* 0x000fe200078ec0ff */
[----:B------:R-:W-:Y:S01]  /*c6a0*/  @P0 VIADD R0, R6, 0xffffffc0 ;  /* 0xffffffc006000836 */ /* 0x000fe20000000000 */
[----:B------:R-:W-:Y:S01]  /*c6b0*/  PRMT R83, R5, 0x7610, R83 ;  /* 0x0000761005537816 */ /* 0x000fe20000000053 */
[----:B------:R-:W-:Y:S01]  /*c6c0*/  IMAD.MOV.U32 R5, RZ, RZ, R31 ;  /* 0x000000ffff057224 */ /* 0x000fe200078e001f */
[----:B------:R-:W-:Y:S01]  /*c6d0*/  VIADDMNMX R71, R71, -R226, 0x80, PT ;  /* 0x0000008047477446 */ /* 0x000fe200038009e2 */
[----:B------:R-:W-:Y:S01]  /*c6e0*/  IMAD.IADD R4, R235, 0x1, -R4 ;  /* 0x00000001eb047824 */ /* 0x000fe200078e0a04 */
[----:B------:R-:W-:Y:S01]  /*c6f0*/  BSSY B1, `(.L_x_5863) ;  /* 0x0000028000017945 */ /* 0x000fe20003800000 */
[----:B------:R-:W-:Y:S01]  /*c700*/  IMAD.MOV.U32 R6, RZ, RZ, R32 ;  /* 0x000000ffff067224 */ /* 0x000fe200078e0020 */
        /* <DEDUP_REMOVED lines=9> */
[----:B------:R-:W-:Y:S01]  /*c7a0*/  MOV R6, R26 ;  /* 0x0000001a00067202 */ /* 0x000fe20000000f00 */
[----:B---3--:R-:W-:Y:S01]  /*c7b0*/  IMAD.MOV.U32 R63, RZ, RZ, R34 ;  /* 0x000000ffff3f7224 */ /* 0x008fe200078e0022 */
[----:B------:R-:W-:-:S02]  /*c7c0*/  PRMT R66, R62, 0x7610, R66 ;  /* 0x000076103e427816 */ /* 0x000fc40000000042 */
[----:B--2---:R-:W-:Y:S01]  /*c7d0*/  PRMT R69, R6, 0x5410, R7 ;  /* 0x0000541006457816 */ /* 0x004fe20000000007 */
        /* <DEDUP_REMOVED lines=10> */
[----:B------:R-:W-:-:S02]  /*c880*/  IMAD.MOV.U32 R7, RZ, RZ, R41 ;  /* 0x000000ffff077224 */ /* 0x000fc400078e0029 */
[----:B------:R-:W-:-:S03]  /*c890*/  IMAD.MOV.U32 R4, RZ, RZ, R35 ;  /* 0x000000ffff047224 */ /* 0x000fc600078e0023 */
        /* <DEDUP_REMOVED lines=10> */
[----:B------:R-:W-:Y:S02]  /*c940*/  PRMT R65, R7, 0x5410, R63 ;  /* 0x0000541007417816 */ /* 0x000fe4000000003f */
[----:B------:R-:W-:Y:S01]  /*c950*/  MOV R4, R10 ;  /* 0x0000000a00047202 */ /* 0x000fe20000000f00 */
[----:B0-----:R-:W-:Y:S06]  /*c960*/  @!P0 BRA `(.L_x_5864) ;  /* 0x00000248002c8947 */ /* 0x001fec0003800000 */
.L_x_6154:
[----:B------:R-:W-:Y:S05]  /*c970*/  BSYNC B1 ;  /* 0x0000000000017941 */ /* 0x000fea0003800000 */
.L_x_5863:
        /* <DEDUP_REMOVED lines=24> */
[CC--:B------:R-:W-:Y:S01]  /*cb00*/  FMUL.FTZ R91, R61.reuse, R90.reuse ;  /* 0x0000005a3d5b7220 */ /* 0x0c0fe20000410000 */
[----:B------:R-:W-:Y:S01]  /*cb10*/  FMUL.FTZ R61, R61, R87 ;  /* 0x000000573d3d7220 */ /* 0x000fe20000410000 */
[----:B------:R-:W-:Y:S02]  /*cb20*/  HADD2.F32 R4, -RZ, R4.H1_H1 ;  /* 0x30000004ff047230 */ /* 0x000fe40000004100 */
[--C-:B------:R-:W-:Y:S02]  /*cb30*/  HADD2.F32 R58, -RZ, R6.reuse.H0_H0 ;  /* 0x20000006ff3a7230 */ /* 0x100fe40000004100 */
[----:B------:R-:W-:Y:S01]  /*cb40*/  FFMA.FTZ R94, R60, R90, R61 ;  /* 0x0000005a3c5e7223 */ /* 0x000fe2000001003d */
[----:B------:R-:W-:-:S02]  /*cb50*/  HADD2.F32 R59, -RZ, R6.H1_H1 ;  /* 0x30000006ff3b7230 */ /* 0x000fc40000004100 */
[----:B------:R-:W-:Y:S01]  /*cb60*/  FMUL.FTZ R92, R4, R89 ;  /* 0x00000059045c7220 */ /* 0x000fe20000410000 */
[--C-:B------:R-:W-:Y:S02]  /*cb70*/  HADD2.F32 R61, -RZ, R86.reuse.H0_H0 ;  /* 0x20000056ff3d7230 */ /* 0x100fe40000004100 */
[----:B------:R-:W-:Y:S01]  /*cb80*/  FFMA.FTZ R91, R60, R87, -R91 ;  /* 0x000000573c5b7223 */ /* 0x000fe2000001085b */
[--C-:B------:R-:W-:Y:S02]  /*cb90*/  HADD2.F32 R6, -RZ, R5.reuse.H0_H0 ;  /* 0x20000005ff067230 */ /* 0x100fe40000004100 */
[-C--:B------:R-:W-:Y:S01]  /*cba0*/  FMUL.FTZ R90, R4, R88.reuse ;  /* 0x00000058045a7220 */ /* 0x080fe20000410000 */
[----:B------:R-:W-:Y:S02]  /*cbb0*/  HADD2.F32 R86, -RZ, R86.H1_H1 ;  /* 0x30000056ff567230 */ /* 0x000fe40000004100 */
        /* <DEDUP_REMOVED lines=18> */
.L_x_5868:
[----:B------:R-:W-:Y:S05]  /*cce0*/  BSYNC B2 ;  /* 0x0000000000027941 */ /* 0x000fea0003800000 */
.L_x_5867:
[----:B------:R-:W-:Y:S04]  /*ccf0*/  BSSY B2, `(.L_x_5869) ;  /* 0x000002c000027945 */ /* 0x000fe80003800000 */
[----:B------:R-:W-:Y:S05]  /*cd00*/  @P1 BRA `(.L_x_5870) ;  /* 0x0000000000a81947 */ /* 0x000fea0003800000 */
[----:B0-----:R-:W0:Y:S01]  /*cd10*/  LDS.128 R4, [R0] ;  /* 0x0000000000047984 */ /* 0x001e220000000c00 */
        /* <DEDUP_REMOVED lines=8> */
[----:B0-----:R-:W-:-:S02]  /*cda0*/  HADD2.F32 R56, -RZ, R7.H0_H0 ;  /* 0x20000007ff387230 */ /* 0x001fc40000004100 */
[----:B------:R-:W-:Y:S02]  /*cdb0*/  HADD2.F32 R57, -RZ, R7.H1_H1 ;  /* 0x30000007ff397230 */ /* 0x000fe40000004100 */
[--C-:B------:R-:W-:Y:S02]  /*cdc0*/  HADD2.F32 R7, -RZ, R4.reuse.H0_H0 ;  /* 0x20000004ff077230 */ /* 0x100fe40000004100 */
[----:B------:R-:W-:Y:S02]  /*cdd0*/  HADD2.F32 R4, -RZ, R4.H1_H1 ;  /* 0x30000004ff047230 */ /* 0x000fe40000004100 */
[CC--:B------:R-:W-:Y:S01]  /*cde0*/  FMUL.FTZ R61, R57.reuse, R60.reuse ;  /* 0x0000003c393d7220 */ /* 0x0c0fe20000410000 */
[----:B------:R-:W-:Y:S01]  /*cdf0*/  FMUL.FTZ R57, R57, R59 ;  /* 0x0000003b39397220 */ /* 0x000fe20000410000 */
[--C-:B------:R-:W-:Y:S02]  /*ce00*/  HADD2.F32 R54, -RZ, R6.reuse.H0_H0 ;  /* 0x20000006ff367230 */ /* 0x100fe40000004100 */
[----:B------:R-:W-:Y:S01]  /*ce10*/  FMUL.FTZ R86, R4, R85 ;  /* 0x0000005504567220 */ /* 0x000fe20000410000 */
[----:B------:R-:W-:Y:S01]  /*ce20*/  FFMA.FTZ R88, R56, R60, R57 ;  /* 0x0000003c38587223 */ /* 0x000fe20000010039 */
[----:B------:R-:W-:-:S02]  /*ce30*/  HADD2.F32 R55, -RZ, R6.H1_H1 ;  /* 0x30000006ff377230 */ /* 0x000fc40000004100 */
[-C--:B------:R-:W-:Y:S01]  /*ce40*/  FMUL.FTZ R60, R4, R58.reuse ;  /* 0x0000003a043c7220 */ /* 0x080fe20000410000 */
[C---:B------:R-:W-:Y:S01]  /*ce50*/  FFMA.FTZ R86, R7.reuse, R58, -R86 ;  /* 0x0000003a07567223 */ /* 0x040fe20000010856 */
[--C-:B------:R-:W-:Y:S02]  /*ce60*/  HADD2.F32 R6, -RZ, R5.reuse.H0_H0 ;  /* 0x20000005ff067230 */ /* 0x100fe40000004100 */
[----:B------:R-:W-:Y:S01]  /*ce70*/  FFMA.FTZ R61, R56, R59, -R61 ;  /* 0x0000003b383d7223 */ /* 0x000fe2000001083d */
[----:B------:R-:W-:Y:S02]  /*ce80*/  HADD2.F32 R58, -RZ, R82.H0_H0 ;  /* 0x20000052ff3a7230 */ /* 0x000fe40000004100 */
[----:B------:R-:W-:Y:S01]  /*ce90*/  FFMA.FTZ R85, R7, R85, R60 ;  /* 0x0000005507557223 */ /* 0x000fe2000001003c */
[----:B------:R-:W-:Y:S02]  /*cea0*/  HADD2.F32 R5, -RZ, R5.H1_H1 ;  /* 0x30000005ff057230 */ /* 0x000fe40000004100 */
[----:B------:R-:W-:-:S02]  /*ceb0*/  HADD2.F32 R56, -RZ, R81.H1_H1 ;  /* 0x30000051ff387230 */ /* 0x000fc40000004100 */
[C---:B------:R-:W-:Y:S01]  /*cec0*/  FMUL.FTZ R59, R55.reuse, R58 ;  /* 0x0000003a373b7220 */ /* 0x040fe20000410000 */
[----:B------:R-:W-:Y:S02]  /*ced0*/  HADD2.F32 R57, -RZ, R87.H0_H0 ;  /* 0x20000057ff397230 */ /* 0x000fe40000004100 */
[----:B------:R-:W-:Y:S02]  /*cee0*/  HADD2.F32 R4, -RZ, R89.H0_H0 ;  /* 0x20000059ff047230 */ /* 0x000fe40000004100 */
[-C--:B------:R-:W-:Y:S01]  /*cef0*/  FMUL.FTZ R55, R55, R56.reuse ;  /* 0x0000003837377220 */ /* 0x080fe20000410000 */
[C---:B------:R-:W-:Y:S01]  /*cf00*/  FFMA.FTZ R59, R54.reuse, R56, -R59 ;  /* 0x00000038363b7223 */ /* 0x040fe2000001083b */
[C---:B------:R-:W-:Y:S01]  /*cf10*/  FMUL.FTZ R7, R5.reuse, R57 ;  /* 0x0000003905077220 */ /* 0x040fe20000410000 */
[----:B------:R-:W-:Y:S01]  /*cf20*/  FMUL.FTZ R60, R5, R4 ;  /* 0x00000004053c7220 */ /* 0x000fe20000410000 */
[----:B------:R-:W-:Y:S02]  /*cf30*/  FFMA.FTZ R54, R54, R58, R55 ;  /* 0x0000003a36367223 */ /* 0x000fe40000010037 */
[----:B------:R-:W-:Y:S01]  /*cf40*/  FFMA.FTZ R5, R6, R4, -R7 ;  /* 0x0000000406057223 */ /* 0x000fe20000010807 */
[----:B------:R-:W-:Y:S01]  /*cf50*/  F2FP.F16.F32.PACK_AB R7, R88, R61 ;  /* 0x0000003d5807723e */ /* 0x000fe200000000ff */
[----:B------:R-:W-:Y:S01]  /*cf60*/  FFMA.FTZ R60, R6, R57, R60 ;  /* 0x00000039063c7223 */ /* 0x000fe2000001003c */
[----:B------:R-:W-:-:S02]  /*cf70*/  F2FP.F16.F32.PACK_AB R4, R85, R86 ;  /* 0x000000565504723e */ /* 0x000fc400000000ff */
[----:B------:R-:W-:Y:S02]  /*cf80*/  F2FP.F16.F32.PACK_AB R6, R54, R59 ;  /* 0x0000003b3606723e */ /* 0x000fe400000000ff */
[----:B------:R-:W-:-:S05]  /*cf90*/  F2FP.F16.F32.PACK_AB R5, R60, R5 ;  /* 0x000000053c05723e */ /* 0x000fca00000000ff */
[----:B------:R1:W-:Y:S02]  /*cfa0*/  STS.128 [R0], R4 ;  /* 0x0000000400007388 */ /* 0x0003e40000000c00 */
.L_x_5870:
[----:B------:R-:W-:Y:S05]  /*cfb0*/  BSYNC B2 ;  /* 0x0000000000027941 */ /* 0x000fea0003800000 */
.L_x_5869:
[----:B------:R-:W-:Y:S04]  /*cfc0*/  BSSY B2, `(.L_x_5871) ;  /* 0x000002c000027945 */ /* 0x000fe80003800000 */
[----:B------:R-:W-:Y:S05]  /*cfd0*/  @P2 BRA `(.L_x_5872) ;  /* 0x0000000000a82947 */ /* 0x000fea0003800000 */
[----:B01----:R-:W0:Y:S01]  /*cfe0*/  LDS.128 R4, [R3+0x19400] ;  /* 0x0194000003047984 */ /* 0x003e220000000c00 */
[----:B------:R-:W-:Y:S01]  /*cff0*/  SHF.R.U32.HI R55, RZ, 0x10, R53 ;  /* 0x00000010ff377819 */ /* 0x000fe20000011635 */
[----:B------:R-:W-:Y:S01]  /*d000*/  HADD2.F32 R54, -RZ, R78.H0_H0 ;  /* 0x2000004eff367230 */ /* 0x000fe20000004100 */
[----:B------:R-:W-:Y:S01]  /*d010*/  SHF.R.U32.HI R57, RZ, 0x10, R51 ;  /* 0x00000010ff397819 */ /* 0x000fe20000011633 */
[----:B------:R-:W-:Y:S01]  /*d020*/  HADD2.F32 R56, -RZ, R77.H0_H0 ;  /* 0x2000004dff387230 */ /* 0x000fe20000004100 */
        /* <DEDUP_REMOVED lines=37> */
.L_x_5872:
[----:B------:R-:W-:Y:S05]  /*d280*/  BSYNC B2 ;  /* 0x0000000000027941 */ /* 0x000fea0003800000 */
.L_x_5871:
[----:B------:R-:W-:Y:S04]  /*d290*/  BSSY B2, `(.L_x_5873) ;  /* 0x000002c000027945 */ /* 0x000fe80003800000 */
[----:B------:R-:W-:Y:S05]  /*d2a0*/  @P3 BRA `(.L_x_5874) ;  /* 0x0000000000a83947 */ /* 0x000fea0003800000 */
[----:B012---:R-:W0:Y:S01]  /*d2b0*/  LDS.128 R4, [R0+0x4000] ;  /* 0x0040000000047984 */ /* 0x007e220000000c00 */
        /* <DEDUP_REMOVED lines=41> */
.L_x_5874:
[----:B------:R-:W-:Y:S05]  /*d550*/  BSYNC B2 ;  /* 0x0000000000027941 */ /* 0x000fea0003800000 */
.L_x_5873:
[----:B------:R-:W-:Y:S04]  /*d560*/  BSSY B2, `(.L_x_5875) ;  /* 0x000002c000027945 */ /* 0x000fe80003800000 */
[----:B------:R-:W-:Y:S05]  /*d570*/  @P4 BRA `(.L_x_5876) ;  /* 0x0000000000a84947 */ /* 0x000fea0003800000 */
[----:B0123--:R-:W0:Y:S01]  /*d580*/  LDS.128 R4, [R3+0x1d400] ;  /* 0x01d4000003047984 */ /* 0x00fe220000000c00 */
        /* <DEDUP_REMOVED lines=41> */
.L_x_5876:
[----:B------:R-:W-:Y:S05]  /*d820*/  BSYNC B2 ;  /* 0x0000000000027941 */ /* 0x000fea0003800000 */
.L_x_5875:
[----:B------:R-:W-:Y:S05]  /*d830*/  @P5 BRA `(.L_x_5866) ;  /* 0x0000000000a85947 */ /* 0x000fea0003800000 */
[----:B01234-:R-:W0:Y:S01]  /*d840*/  LDS.128 R4, [R0+0x8000] ;  /* 0x0080000000047984 */ /* 0x01fe220000000c00 */
[----:B------:R-:W-:Y:S01]  /*d850*/  SHF.R.U32.HI R43, RZ, 0x10, R37 ;  /* 0x00000010ff2b7819 */ /* 0x000fe20000011625 */
[----:B------:R-:W-:Y:S01]  /*d860*/  HADD2.F32 R42, -RZ, R72.H0_H0 ;  /* 0x20000048ff2a7230 */ /* 0x000fe20000004100 */
[--C-:B------:R-:W-:Y:S01]  /*d870*/  SHF.R.U32.HI R45, RZ, 0x10, R39.reuse ;  /* 0x00000010ff2d7819 */ /* 0x100fe20000011627 */
        /* <DEDUP_REMOVED lines=38> */
.L_x_5866:
[----:B------:R-:W-:Y:S05]  /*dae0*/  BSYNC B1 ;  /* 0x0000000000017941 */ /* 0x000fea0003800000 */
.L_x_5865:
        /* <DEDUP_REMOVED lines=53> */
.L_x_5879:
[----:B------:R-:W-:Y:S05]  /*de40*/  BSYNC B1 ;  /* 0x0000000000017941 */ /* 0x000fea0003800000 */
.L_x_5878:
[----:B------:R-:W-:Y:S04]  /*de50*/  BSSY B1, `(.L_x_5880) ;  /* 0x000002c000017945 */ /* 0x000fe80003800000 */
[----:B------:R-:W-:Y:S05]  /*de60*/  @P1 BRA `(.L_x_5881) ;  /* 0x0000000000a81947 */ /* 0x000fea0003800000 */
[----:B0-----:R-:W0:Y:S01]  /*de70*/  LDS.128 R4, [R0+0x2000] ;  /* 0x0020000000047984 */ /* 0x001e220000000c00 */
[----:B------:R-:W-:Y:S01]  /*de80*/  SHF.R.U64 R41, R34, 0x10, R35 ;  /* 0x0000001022297819 */ /* 0x000fe20000001223 */
[----:B------:R-:W-:Y:S01]  /*de90*/  HADD2.F32 R81, -RZ, R81.H0_H0 ;  /* 0x20000051ff517230 */ /* 0x000fe20000004100 */
        /* <DEDUP_REMOVED lines=39> */
.L_x_5881:
[----:B------:R-:W-:Y:S05]  /*e110*/  BSYNC B1 ;  /* 0x0000000000017941 */ /* 0x000fea0003800000 */
.L_x_5880:
        /* <DEDUP_REMOVED lines=44> */
.L_x_5883:
[----:B------:R-:W-:Y:S05]  /*e3e0*/  BSYNC B1 ;  /* 0x0000000000017941 */ /* 0x000fea0003800000 */
.L_x_5882:
        /* <DEDUP_REMOVED lines=44> */
.L_x_5885:
[----:B------:R-:W-:Y:S05]  /*e6b0*/  BSYNC B1 ;  /* 0x0000000000017941 */ /* 0x000fea0003800000 */
.L_x_5884:
        /* <DEDUP_REMOVED lines=44> */
.L_x_5887:
[----:B------:R-:W-:Y:S05]  /*e980*/  BSYNC B1 ;  /* 0x0000000000017941 */ /* 0x000fea0003800000 */
.L_x_5886:
        /* <DEDUP_REMOVED lines=44> */
.L_x_5856:
        /* <DEDUP_REMOVED lines=8> */
[----:B------:R-:W-:-:S03]  /*ecd0*/  SHF.R.S32.HI R21, RZ, 0x1f, R206 ;  /* 0x0000001fff157819 */ /* 0x000fc600000114ce */
[----:B------:R-:W-:Y:S01]  /*ece0*/  IMAD.IADD R73, R73, 0x1, -R40 ;  /* 0x0000000149497824 */ /* 0x000fe200078e0a28 */
[----:B------:R-:W-:-:S03]  /*ecf0*/  LEA.HI R69, R21, R206, RZ, 0x3 ;  /* 0x000000ce15457211 */ /* 0x000fc600078f18ff */
[----:B------:R-:W-:Y:S01]  /*ed00*/  IMAD R3, R73, 0x40, R64 ;  /* 0x0000004049037824 */ /* 0x000fe200078e0240 */
        /* <DEDUP_REMOVED lines=19> */
[----:B------:R-:W-:Y:S01]  /*ee40*/  SHF.R.S32.HI R0, RZ, 0x1f, R207 ;  /* 0x0000001fff007819 */ /* 0x000fe200000114cf */
[----:B------:R-:W-:Y:S01]  /*ee50*/  IMAD.IADD R71, R7, 0x1, R71 ;  /* 0x0000000107477824 */ /* 0x000fe200078e0247 */
[----:B------:R-:W-:-:S02]  /*ee60*/  LEA R70, P1, R6, UR6, 0x1 ;  /* 0x0000000606467c11 */ /* 0x000fc4000f8208ff */
[----:B------:R-:W-:Y:S02]  /*ee70*/  LEA.HI R3, R0, R207, RZ, 0x3 ;  /* 0x000000cf00037211 */ /* 0x000fe400078f18ff */
        /* <DEDUP_REMOVED lines=10> */
.L_x_6160:
[----:B------:R-:W-:Y:S01]  /*ef20*/  IMAD R75, R224, R75, RZ ;  /* 0x0000004be04b7224 */ /* 0x000fe200078e02ff */
[----:B------:R-:W-:Y:S01]  /*ef30*/  BSSY B1, `(.L_x_5889) ;  /* 0x000002e000017945 */ /* 0x000fe20003800000 */
[----:B---3--:R-:W-:Y:S02]  /*ef40*/  MOV R15, R7 ;  /* 0x00000007000f7202 */ /* 0x008fe40000000f00 */
        /* <DEDUP_REMOVED lines=44> */
.L_x_5890:
[----:B------:R-:W-:Y:S05]  /*f210*/  BSYNC B1 ;  /* 0x0000000000017941 */ /* 0x000fea0003800000 */
.L_x_5889:
[----:B0----5:R-:W-:Y:S01]  /*f220*/  IMAD.MOV.U32 R4, RZ, RZ, R44 ;  /* 0x000000ffff047224 */ /* 0x021fe200078e002c */
[----:B------:R-:W-:Y:S01]  /*f230*/  MOV R7, R47 ;  /* 0x0000002f00077202 */ /* 0x000fe20000000f00 */
[----:B------:R-:W-:Y:S01]  /*f240*/  IMAD.MOV.U32 R6, RZ, RZ, R46 ;  /* 0x000000ffff067224 */ /* 0x000fe200078e002e */
        /* <DEDUP_REMOVED lines=46> */
.L_x_6166:
        /* <DEDUP_REMOVED lines=45> */
.L_x_5893:
[----:B------:R-:W-:Y:S05]  /*f800*/  BSYNC B1 ;  /* 0x0000000000017941 */ /* 0x000fea0003800000 */
.L_x_5892:
[----:B----4-:R-:W-:Y:S01]  /*f810*/  LEA.HI R60, R235, R235, RZ, 0x1 ;  /* 0x000000ebeb3c7211 */ /* 0x010fe200078f08ff */
[----:B-1---5:R-:W-:Y:S01]  /*f820*/  IMAD.MOV.U32 R62, RZ, RZ, R5 ;  /* 0x000000ffff3e7224 */ /* 0x022fe200078e0005 */
[----:B------:R-:W-:Y:S01]  /*f830*/  MOV R61, R4 ;  /* 0x00000004003d7202 */ /* 0x000fe20000000f00 */
[----:B0-----:R-:W-:Y:S01]  /*f840*/  IMAD.MOV.U32 R63, RZ, RZ, R7 ;  /* 0x000000ffff3f7224 */ /* 0x001fe200078e0007 */
[----:B------:R-:W-:Y:S01]  /*f850*/  LOP3.LUT R60, R60, 0xfffffffe, RZ, 0xc0, !PT ;  /* 0xfffffffe3c3c7812 */ /* 0x000fe200078ec0ff */
[----:B------:R-:W-:Y:S01]  /*f860*/  IMAD.MOV.U32 R64, RZ, RZ, R10 ;  /* 0x000000ffff407224 */ /* 0x000fe200078e000a */
[----:B------:R-:W-:Y:S01]  /*f870*/  PRMT R88, R61, 0x5410, R62 ;  /* 0x000054103d587816 */ /* 0x000fe2000000003e */
[----:B------:R-:W-:Y:S01]  /*f880*/  IMAD.MOV.U32 R61, RZ, RZ, R6 ;  /* 0x000000ffff3d7224 */ /* 0x000fe200078e0006 */
[----:B--2---:R-:W-:Y:S01]  /*f890*/  VIADDMNMX R71, R75, -R226, 0x80, PT ;  /* 0x000000804b477446 */ /* 0x004fe200038009e2 */
[----:B------:R-:W-:Y:S01]  /*f8a0*/  IMAD.IADD R60, R235, 0x1, -R60 ;  /* 0x00000001eb3c7824 */ /* 0x000fe200078e0a3c */
[----:B------:R-:W-:Y:S01]  /*f8b0*/  PRMT R81, R64, 0x7610, R81 ;  /* 0x0000761040517816 */ /* 0x000fe20000000051 */
[----:B------:R-:W-:Y:S01]  /*f8c0*/  IMAD.MOV.U32 R62, RZ, RZ, R8 ;  /* 0x000000ffff3e7224 */ /* 0x000fe200078e0008 */
[----:B------:R-:W-:Y:S01]  /*f8d0*/  PRMT R89, R61, 0x5410, R63 ;  /* 0x000054103d597816 */ /* 0x000fe2000000003f */
[----:B------:R-:W-:Y:S01]  /*f8e0*/  IMAD.MOV.U32 R64, RZ, RZ, R14 ;  /* 0x000000ffff407224 */ /* 0x000fe200078e000e */
[----:B------:R-:W-:Y:S01]  /*f8f0*/  SHF.L.U32 R61, R60, 0x1f, RZ ;  /* 0x0000001f3c3d7819 */ /* 0x000fe200000006ff */
[----:B------:R-:W-:Y:S01]  /*f900*/  IMAD.MOV.U32 R60, RZ, RZ, R11 ;  /* 0x000000ffff3c7224 */ /* 0x000fe200078e000b */
[----:B------:R-:W-:Y:S01]  /*f910*/  MOV R63, R9 ;  /* 0x00000009003f7202 */ /* 0x000fe20000000f00 */
[----:B------:R-:W-:Y:S01]  /*f920*/  BSSY B1, `(.L_x_5894) ;  /* 0x000001e000017945 */ /* 0x000fe20003800000 */
[----:B------:R-:W0:Y:S01]  /*f930*/  SYNCS.PHASECHK.TRANS64.TRYWAIT P0, [R16+URZ+0x36800], R61 ;  /* 0x0368003d100075a7 */ /* 0x000e22000800017f */
        /* <DEDUP_REMOVED lines=9> */
[----:B---3--:R-:W-:Y:S01]  /*f9d0*/  PRMT R70, R62, 0x5410, R63 ;  /* 0x000054103e467816 */ /* 0x008fe2000000003f */
[----:B------:R-:W-:Y:S01]  /*f9e0*/  IMAD.MOV.U32 R62, RZ, RZ, R48 ;  /* 0x000000ffff3e7224 */ /* 0x000fe200078e0030 */
[----:B------:R-:W-:Y:S01]  /*f9f0*/  PRMT R74, R74, 0x5410, R60 ;  /* 0x000054104a4a7816 */ /* 0x000fe2000000003c */
[----:B------:R-:W-:Y:S01]  /*fa00*/  IMAD.MOV.U32 R63, RZ, RZ, R49 ;  /* 0x000000ffff3f7224 */ /* 0x000fe200078e0031 */
[----:B------:R-:W-:Y:S01]  /*fa10*/  ISETP.GE.AND P1, PT, R204, R71, PT ;  /* 0x00000047cc00720c */ /* 0x000fe20003f26270 */
        /* <DEDUP_REMOVED lines=14> */
.L_x_6167:
[----:B------:R-:W-:Y:S05]  /*fb00*/  BSYNC B1 ;  /* 0x0000000000017941 */ /* 0x000fea0003800000 */
.L_x_5894:
        /* <DEDUP_REMOVED lines=10> */
[--C-:B------:R-:W-:Y:S01]  /*fbb0*/  HADD2.F32 R109, -RZ, R99.reuse.H0_H0 ;  /* 0x20000063ff6d7230 */ /* 0x100fe20000004100 */
[----:B------:R-:W-:Y:S01]  /*fbc0*/  LOP3.LUT R60, R218, 0x38, R18, 0xf8, !PT ;  /* 0x00000038da3c7812 */ /* 0x000fe200078ef812 */
[----:B------:R-:W-:Y:S01]  /*fbd0*/  HADD2.F32 R108, -RZ, R99.H1_H1 ;  /* 0x30000063ff6c7230 */ /* 0x000fe20000004100 */
[----:B------:R-:W-:Y:S01]  /*fbe0*/  SHF.R.S32.HI R65, RZ, 0x1f, R62 ;  /* 0x0000001fff417819 */ /* 0x000fe2000001143e */
[----:B------:R-:W-:Y:S01]  /*fbf0*/  IMAD.SHL.U32 R63, R62, 0x8, RZ ;  /* 0x000000083e3f7824 */ /* 0x000fe200078e00ff */
[-C--:B0-----:R-:W-:Y:S02]  /*fc00*/  LOP3.LUT R61, R60, R219.reuse, RZ, 0x3c, !PT ;  /* 0x000000db3c3d7212 */ /* 0x081fe400078e3cff */
[----:B------:R-:W-:Y:S02]  /*fc10*/  LEA.HI R65, R65, R62, RZ, 0x3 ;  /* 0x0000003e41417211 */ /* 0x000fe400078f18ff */
[----:B------:R-:W-:Y:S01]  /*fc20*/  LOP3.LUT R60, R218, 0x38, R63, 0xf8, !PT ;  /* 0x00000038da3c7812 */ /* 0x000fe200078ef83f */
[----:B------:R-:W-:Y:S01]  /*fc30*/  IMAD.IADD R61, R220, 0x1, R61 ;  /* 0x00000001dc3d7824 */ /* 0x000fe200078e023d */
[----:B------:R-:W-:Y:S01]  /*fc40*/  SHF.R.U32.HI R98, RZ, 0x10, R45 ;  /* 0x00000010ff627819 */ /* 0x000fe2000001162d */
[----:B------:R-:W-:Y:S01]  /*fc50*/  IMAD.SHL.U32 R65, R65, 0x400, RZ ;  /* 0x0000040041417824 */ /* 0x000fe200078e00ff */
[----:B------:R-:W-:Y:S01]  /*fc60*/  LOP3.LUT R64, R60, R219, RZ, 0x3c, !PT ;  /* 0x000000db3c407212 */ /* 0x000fe200078e3cff */
[----:B------:R-:W-:Y:S01]  /*fc70*/  IMAD R78, R61, 0x2, R16 ;  /* 0x000000023d4e7824 */ /* 0x000fe200078e0210 */
[----:B------:R-:W-:Y:S01]  /*fc80*/  SHF.R.U32.HI R96, RZ, 0x10, R33 ;  /* 0x00000010ff607819 */ /* 0x000fe20000011621 */
[----:B------:R-:W-:Y:S01]  /*fc90*/  HADD2.F32 R98, -RZ, R98.H0_H0 ;  /* 0x20000062ff627230 */ /* 0x000fe20000004100 */
[----:B------:R-:W-:-:S02]  /*fca0*/  LOP3.LUT R65, R65, 0x7fffe000, RZ, 0xc0, !PT ;  /* 0x7fffe00041417812 */ /* 0x000fc400078ec0ff */
[----:B------:R-:W0:Y:S01]  /*fcb0*/  LDS.128 R60, [R78+0x15400] ;  /* 0x015400004e3c7984 */ /* 0x000e220000000c00 */
[----:B------:R-:W-:Y:S01]  /*fcc0*/  HADD2.F32 R96, -RZ, R96.H0_H0 ;  /* 0x20000060ff607230 */ /* 0x000fe20000004100 */
[----:B------:R-:W-:Y:S02]  /*fcd0*/  IADD3 R65, R64, R65, R220 ;  /* 0x0000004140417210 */ /* 0x000fe40007ffe0dc */
[----:B------:R-:W-:Y:S02]  /*fce0*/  SHF.R.U64 R32, R32, 0x10, R33 ;  /* 0x0000001020207819 */ /* 0x000fe40000001221 */
[----:B------:R-:W-:Y:S01]  /*fcf0*/  SHF.R.U64 R33, R44, 0x10, R45 ;  /* 0x000000102c217819 */ /* 0x000fe2000000122d */
[----:B------:R-:W-:Y:S01]  /*fd00*/  IMAD R79, R65, 0x2, R16 ;  /* 0x00000002414f7824 */ /* 0x000fe200078e0210 */
[--C-:B------:R-:W-:Y:S02]  /*fd10*/  SHF.R.U64 R34, R34, 0x10, R35.reuse ;  /* 0x0000001022227819 */ /* 0x100fe40000001223 */
[----:B------:R-:W-:-:S02]  /*fd20*/  SHF.R.U32.HI R44, RZ, 0x10, R35 ;  /* 0x00000010ff2c7819 */ /* 0x000fc40000011623 */
[----:B------:R-:W1:Y:S01]  /*fd30*/  LDS.128 R64, [R79+0x15400] ;  /* 0x015400004f407984 */ /* 0x000e620000000c00 */
[--C-:B------:R-:W-:Y:S02]  /*fd40*/  SHF.R.U64 R35, R46, 0x10, R47.reuse ;  /* 0x000000102e237819 */ /* 0x100fe4000000122f */
[----:B------:R-:W-:Y:S01]  /*fd50*/  SHF.R.U32.HI R46, RZ, 0x10, R47 ;  /* 0x00000010ff2e7819 */ /* 0x000fe2000001162f */
[----:B------:R-:W-:Y:S02]  /*fd60*/  HADD2.F32 R44, -RZ, R44.H0_H0 ;  /* 0x2000002cff2c7230 */ /* 0x000fe40000004100 */
[--C-:B0-----:R-:W-:Y:S02]  /*fd70*/  HADD2.F32 R101, -RZ, R61.reuse.H0_H0 ;  /* 0x2000003dff657230 */ /* 0x101fe40000004100 */
[----:B------:R-:W-:Y:S02]  /*fd80*/  HADD2.F32 R97, -RZ, R61.H1_H1 ;  /* 0x3000003dff617230 */ /* 0x000fe40000004100 */
[----:B------:R-:W-:-:S02]  /*fd90*/  HADD2.F32 R61, -RZ, R60.H0_H0 ;  /* 0x2000003cff3d7230 */ /* 0x000fc40000004100 */
[----:B------:R-:W-:Y:S02]  /*fda0*/  HADD2.F32 R47, -RZ, R62.H0_H0 ;  /* 0x2000003eff2f7230 */ /* 0x000fe40000004100 */
[--C-:B------:R-:W-:Y:S02]  /*fdb0*/  HADD2.F32 R45, -RZ, R63.reuse.H0_H0 ;  /* 0x2000003fff2d7230 */ /* 0x100fe40000004100 */
[----:B------:R-:W-:Y:S02]  /*fdc0*/  HADD2.F32 R63, -RZ, R63.H1_H1 ;  /* 0x3000003fff3f7230 */ /* 0x000fe40000004100 */
[--C-:B-1----:R-:W-:Y:S02]  /*fdd0*/  HADD2.F32 R106, -RZ, R65.reuse.H0_H0 ;  /* 0x20000041ff6a7230 */ /* 0x102fe40000004100 */
[----:B------:R-:W-:Y:S02]  /*fde0*/  HADD2.F32 R107, -RZ, R65.H1_H1 ;  /* 0x30000041ff6b7230 */ /* 0x000fe40000004100 */
[----:B------:R-:W-:-:S02]  /*fdf0*/  HADD2.F32 R103, -RZ, R64.H0_H0 ;  /* 0x20000040ff677230 */ /* 0x000fc40000004100 */
[CC--:B------:R-:W-:Y:S01]  /*fe00*/  FMUL.FTZ R110, R106.reuse, R109.reuse ;  /* 0x0000006d6a6e7220 */ /* 0x0c0fe20000410000 */
[----:B------:R-:W-:Y:S01]  /*fe10*/  FMUL.FTZ R106, R106, R108 ;  /* 0x0000006c6a6a7220 */ /* 0x000fe20000410000 */
[----:B------:R-:W-:Y:S01]  /*fe20*/  FMUL.FTZ R112, R107, R96 ;  /* 0x000000606b707220 */ /* 0x000fe20000410000 */
[----:B------:R-:W-:Y:S02]  /*fe30*/  HADD2.F32 R100, -RZ, R66.H0_H0 ;  /* 0x20000042ff647230 */ /* 0x000fe40000004100 */
[----:B------:R-:W-:Y:S01]  /*fe40*/  FFMA.FTZ R65, R101, R108, -R110 ;  /* 0x0000006c65417223 */ /* 0x000fe2000001086e */
[--C-:B------:R-:W-:Y:S02]  /*fe50*/  HADD2.F32 R108, -RZ, R105.reuse.H0_H0 ;  /* 0x20000069ff6c7230 */ /* 0x100fe40000004100 */
[----:B------:R-:W-:Y:S01]  /*fe60*/  FMUL.FTZ R110, R107, R98 ;  /* 0x000000626b6e7220 */ /* 0x000fe20000410000 */
[----:B------:R-:W-:Y:S01]  /*fe70*/  FFMA.FTZ R101, R101, R109, R106 ;  /* 0x0000006d65657223 */ /* 0x000fe2000001006a */
[----:B------:R-:W-:-:S02]  /*fe80*/  HADD2.F32 R106, -RZ, R105.H1_H1 ;  /* 0x30000069ff6a7230 */ /* 0x000fc40000004100 */
[C---:B------:R-:W-:Y:S01]  /*fe90*/  FFMA.FTZ R98, R97.reuse, R98, R112 ;  /* 0x0000006261627223 */ /* 0x040fe20000010070 */
[----:B------:R-:W-:Y:S01]  /*fea0*/  FFMA.FTZ R96, R97, R96, -R110 ;  /* 0x0000006061607223 */ /* 0x000fe2000001086e */
[C---:B------:R-:W-:Y:S01]  /*feb0*/  FMUL.FTZ R110, R103.reuse, R108 ;  /* 0x0000006c676e7220 */ /* 0x040fe20000410000 */
[--C-:B------:R-:W-:Y:S02]  /*fec0*/  HADD2.F32 R105, -RZ, R104.reuse.H1_H1 ;  /* 0x30000068ff697230 */ /* 0x100fe40000004100 */
[-C--:B------:R-:W-:Y:S01]  /*fed0*/  FMUL.FTZ R103, R103, R106.reuse ;  /* 0x0000006a67677220 */ /* 0x080fe20000410000 */
[----:B------:R-:W-:Y:S02]  /*fee0*/  HADD2.F32 R104, -RZ, R104.H0_H0 ;  /* 0x20000068ff687230 */ /* 0x000fe40000004100 */
[C---:B------:R-:W-:Y:S01]  /*fef0*/  FFMA.FTZ R97, R61.reuse, R106, -R110 ;  /* 0x0000006a3d617223 */ /* 0x040fe2000001086e */
[----:B------:R-:W-:Y:S02]  /*ff00*/  HADD2.F32 R106, -RZ, R102.H1_H1 ;  /* 0x30000066ff6a7230 */ /* 0x000fe40000004100 */
[----:B------:R-:W-:Y:S01]  /*ff10*/  FFMA.FTZ R61, R61, R108, R103 ;  /* 0x0000006c3d3d7223 */ /* 0x000fe20000010067 */
[----:B------:R-:W-:-:S02]  /*ff20*/  HADD2.F32 R99, -RZ, R67.H0_H0 ;  /* 0x20000043ff637230 */ /* 0x000fc40000004100 */
[CC--:B------:R-:W-:Y:S01]  /*ff30*/  FMUL.FTZ R108, R100.reuse, R105.reuse ;  /* 0x00000069646c7220 */ /* 0x0c0fe20000410000 */
[----:B------:R-:W-:Y:S02]  /*ff40*/  HADD2.F32 R102, -RZ, R102.H0_H0 ;  /* 0x20000066ff667230 */ /* 0x000fe40000004100 */
[-C--:B------:R-:W-:Y:S01]  /*ff50*/  FMUL.FTZ R110, R100, R104.reuse ;  /* 0x00000068646e7220 */ /* 0x080fe20000410000 */
[----:B------:R-:W-:Y:S02]  /*ff60*/  HADD2.F32 R67, -RZ, R67.H1_H1 ;  /* 0x30000043ff437230 */ /* 0x000fe40000004100 */
[----:B------:R-:W-:Y:S01]  /*ff70*/  FFMA.FTZ R100, R47, R104, -R108 ;  /* 0x000000682f647223 */ /* 0x000fe2000001086c */
[----:B------:R-:W-:Y:S02]  /*ff80*/  HADD2.F32 R104, -RZ, R46.H0_H0 ;  /* 0x2000002eff687230 */ /* 0x000fe40000004100 */
        /* <DEDUP_REMOVED lines=8> */
[-C--:B------:R-:W-:Y:S01]  /*10010*/  FMUL.FTZ R102, R67, R44.reuse ;  /* 0x0000002c43667220 */ /* 0x080fe20000410000 */
[----:B------:R-:W-:Y:S02]  /*10020*/  HADD2.F32 R45, -RZ, R33.H0_H0 ;  /* 0x20000021ff2d7230 */ /* 0x000fe40000004100 */
        /* <DEDUP_REMOVED lines=21> */
[----:B------:R1:W-:Y:S01]  /*10180*/  STS.128 [R78+0x15400], R32 ;  /* 0x015400204e007388 */ /* 0x0003e20000000c00 */
[----:B------:R-:W-:Y:S02]  /*10190*/  F2FP.F16.F32.PACK_AB R44, R44, R61 ;  /* 0x0000003d2c2c723e */ /* 0x000fe400000000ff */
[----:B------:R-:W-:-:S05]  /*101a0*/  F2FP.F16.F32.PACK_AB R46, R63, R46 ;  /* 0x0000002e3f2e723e */ /* 0x000fca00000000ff */
[----:B------:R1:W-:Y:S02]  /*101b0*/  STS.128 [R79+0x15400], R44 ;  /* 0x0154002c4f007388 */ /* 0x0003e40000000c00 */
.L_x_5899:
[----:B------:R-:W-:Y:S05]  /*101c0*/  BSYNC B2 ;  /* 0x0000000000027941 */ /* 0x000fea0003800000 */
.L_x_5898:
[----:B------:R-:W-:Y:S04]  /*101d0*/  BSSY B2, `(.L_x_5900) ;  /* 0x0000069000027945 */ /* 0x000fe80003800000 */
[----:B------:R-:W-:Y:S05]  /*101e0*/  @P1 BRA `(.L_x_5901) ;  /* 0x00000004009c1947 */ /* 0x000fea0003800000 */
[----:B-1----:R-:W2:Y:S01]  /*101f0*/  LDL R32, [R1+0x4c] ;  /* 0x00004c0001207983 */ /* 0x002ea20000100800 */
[----:B------:R-:W-:Y:S01]  /*10200*/  LEA.HI R33, R21, R206, RZ, 0x6 ;  /* 0x000000ce15217211 */ /* 0x000fe200078f30ff */
[--C-:B------:R-:W-:Y:S01]  /*10210*/  HADD2.F32 R97, -RZ, R95.reuse.H0_H0 ;  /* 0x2000005fff617230 */ /* 0x100fe20000004100 */
[----:B------:R-:W-:Y:S01]  /*10220*/  LOP3.LUT R34, R218, 0x38, R69, 0xf8, !PT ;  /* 0x00000038da227812 */ /* 0x000fe200078ef845 */
[----:B------:R-:W-:Y:S01]  /*10230*/  HADD2.F32 R96, -RZ, R95.H1_H1 ;  /* 0x3000005fff607230 */ /* 0x000fe20000004100 */
[----:B------:R-:W-:Y:S02]  /*10240*/  SHF.L.U32 R33, R33, 0x7, RZ ;  /* 0x0000000721217819 */ /* 0x000fe400000006ff */
[----:B------:R-:W-:Y:S02]  /*10250*/  LOP3.LUT R34, R34, R219, RZ, 0x3c, !PT ;  /* 0x000000db22227212 */ /* 0x000fe400078e3cff */
[----:B------:R-:W-:Y:S02]  /*10260*/  LOP3.LUT R45, R33, 0xffffe000, RZ, 0xc0, !PT ;  /* 0xffffe000212d7812 */ /* 0x000fe400078ec0ff */
[----:B------:R-:W-:-:S02]  /*10270*/  SHF.R.U64 R28, R28, 0x10, R29 ;  /* 0x000000101c1c7819 */ /* 0x000fc4000000121d */
[----:B------:R-:W-:Y:S02]  /*10280*/  IADD3 R34, R34, R45, R220 ;  /* 0x0000002d22227210 */ /* 0x000fe40007ffe0dc */
[----:B------:R-:W-:Y:S02]  /*10290*/  SHF.R.U32.HI R99, RZ, 0x10, R29 ;  /* 0x00000010ff637819 */ /* 0x000fe4000001161d */
[----:B------:R-:W-:Y:S02]  /*102a0*/  SHF.R.U64 R29, R30, 0x10, R31 ;  /* 0x000000101e1d7819 */ /* 0x000fe4000000121f */
[--C-:B------:R-:W-:Y:S01]  /*102b0*/  SHF.R.U64 R30, R42, 0x10, R43.reuse ;  /* 0x000000102a1e7819 */ /* 0x100fe2000000122b */
[----:B------:R-:W-:Y:S01]  /*102c0*/  HADD2.F32 R95, -RZ, R99.H0_H0 ;  /* 0x20000063ff5f7230 */ /* 0x000fe20000004100 */
[----:B------:R-:W-:Y:S01]  /*102d0*/  SHF.R.U32.HI R42, RZ, 0x10, R43 ;  /* 0x00000010ff2a7819 */ /* 0x000fe2000001162b */
[----:B------:R-:W-:Y:S01]  /*102e0*/  HADD2.F32 R29, -RZ, R29.H0_H0 ;  /* 0x2000001dff1d7230 */ /* 0x000fe20000004100 */
[----:B------:R-:W-:-:S02]  /*102f0*/  SHF.R.U32.HI R98, RZ, 0x10, R41 ;  /* 0x00000010ff627819 */ /* 0x000fc40000011629 */
[----:B------:R-:W-:Y:S02]  /*10300*/  SHF.R.U32.HI R31, RZ, 0x10, R31 ;  /* 0x00000010ff1f7819 */ /* 0x000fe4000001161f */
[----:B------:R-:W-:Y:S01]  /*10310*/  SHF.R.U64 R40, R40, 0x10, R41 ;  /* 0x0000001028287819 */ /* 0x000fe20000001229 */
[----:B------:R-:W-:Y:S01]  /*10320*/  HADD2.F32 R98, -RZ, R98.H0_H0 ;  /* 0x20000062ff627230 */ /* 0x000fe20000004100 */
        /* <DEDUP_REMOVED lines=22> */
[--C-:B------:R-:W-:Y:S02]  /*10490*/  HADD2.F32 R79, -RZ, R47.reuse.H0_H0 ;  /* 0x2000002fff4f7230 */ /* 0x100fe40000004100 */
        /* <DEDUP_REMOVED lines=8> */
[C---:B------:R-:W-:Y:S01]  /*10520*/  FMUL.FTZ R99, R67.reuse, R98 ;  /* 0x0000006243637220 */ /* 0x040fe20000410000 */
[----:B------:R-:W-:Y:S01]  /*10530*/  FMUL.FTZ R97, R67, R95 ;  /* 0x0000005f43617220 */ /* 0x000fe20000410000 */
[----:B------:R-:W-:Y:S02]  /*10540*/  HADD2.F32 R78, -RZ, R46.H0_H0 ;  /* 0x2000002eff4e7230 */ /* 0x000fe40000004100 */
[----:B------:R-:W-:Y:S01]  /*10550*/  FMUL.FTZ R100, R66, R96 ;  /* 0x0000006042647220 */ /* 0x000fe20000410000 */
[----:B------:R-:W-:-:S02]  /*10560*/  HADD2.F32 R92, -RZ, R92.H1_H1 ;  /* 0x3000005cff5c7230 */ /* 0x000fc40000004100 */
[----:B------:R-:W-:Y:S01]  /*10570*/  FMUL.FTZ R67, R66, R47 ;  /* 0x0000002f42437220 */ /* 0x000fe20000410000 */
[C---:B------:R-:W-:Y:S01]  /*10580*/  FFMA.FTZ R62, R64.reuse, R95, -R99 ;  /* 0x0000005f403e7223 */ /* 0x040fe20000010863 */
[----:B------:R-:W-:Y:S01]  /*10590*/  FFMA.FTZ R64, R64, R98, R97 ;  /* 0x0000006240407223 */ /* 0x000fe20000010061 */
[--C-:B------:R-:W-:Y:S02]  /*105a0*/  HADD2.F32 R66, -RZ, R93.reuse.H1_H1 ;  /* 0x3000005dff427230 */ /* 0x100fe40000004100 */
[C---:B------:R-:W-:Y:S01]  /*105b0*/  FFMA.FTZ R67, R65.reuse, R96, R67 ;  /* 0x0000006041437223 */ /* 0x040fe20000010043 */
[----:B------:R-:W-:Y:S01]  /*105c0*/  FMUL.FTZ R98, R78, R92 ;  /* 0x0000005c4e627220 */ /* 0x000fe20000410000 */
[----:B------:R-:W-:Y:S02]  /*105d0*/  HADD2.F32 R96, -RZ, R93.H0_H0 ;  /* 0x2000005dff607230 */ /* 0x000fe40000004100 */
[----:B------:R-:W-:Y:S01]  /*105e0*/  FFMA.FTZ R47, R65, R47, -R100 ;  /* 0x0000002f412f7223 */ /* 0x000fe20000010864 */
[----:B------:R-:W-:-:S02]  /*105f0*/  HADD2.F32 R94, -RZ, R94.H1_H1 ;  /* 0x3000005eff5e7230 */ /* 0x000fc40000004100 */
[-C--:B------:R-:W-:Y:S01]  /*10600*/  FMUL.FTZ R78, R78, R66.reuse ;  /* 0x000000424e4e7220 */ /* 0x080fe20000410000 */
[----:B------:R-:W-:Y:S01]  /*10610*/  FFMA.FTZ R98, R33, R66, -R98 ;  /* 0x0000004221627223 */ /* 0x000fe20000010862 */
[----:B------:R-:W-:Y:S02]  /*10620*/  HADD2.F32 R66, -RZ, R42.H0_H0 ;  /* 0x2000002aff427230 */ /* 0x000fe40000004100 */
[C---:B------:R-:W-:Y:S01]  /*10630*/  FMUL.FTZ R100, R79.reuse, R96 ;  /* 0x000000604f647220 */ /* 0x040fe20000410000 */
[----:B------:R-:W-:Y:S02]  /*10640*/  HADD2.F32 R42, -RZ, R31.H0_H0 ;  /* 0x2000001fff2a7230 */ /* 0x000fe40000004100 */
[----:B------:R-:W-:Y:S01]  /*10650*/  FMUL.FTZ R79, R79, R94 ;  /* 0x0000005e4f4f7220 */ /* 0x000fe20000410000 */
[----:B------:R-:W-:Y:S01]  /*10660*/  FFMA.FTZ R78, R33, R92, R78 ;  /* 0x0000005c214e7223 */ /* 0x000fe2000001004e */
[----:B------:R-:W-:Y:S01]  /*10670*/  FFMA.FTZ R100, R41, R94, -R100 ;  /* 0x0000005e29647223 */ /* 0x000fe20000010864 */
[----:B------:R-:W-:-:S02]  /*10680*/  HADD2.F32 R44, -RZ, R44.H1_H1 ;  /* 0x3000002cff2c7230 */ /* 0x000fc40000004100 */
        /* <DEDUP_REMOVED lines=29> */
.L_x_5901:
[----:B------:R-:W-:Y:S05]  /*10860*/  BSYNC B2 ;  /* 0x0000000000027941 */ /* 0x000fea0003800000 */
.L_x_5900:
[----:B------:R-:W-:Y:S05]  /*10870*/  @P2 BRA `(.L_x_5897) ;  /* 0x00000004009c2947 */ /* 0x000fea0003800000 */
[----:B--2---:R-:W2:Y:S01]  /*10880*/  LDL R28, [R1+0x4c] ;  /* 0x00004c00011c7983 */ /* 0x004ea20000100800 */
[----:B------:R-:W-:Y:S01]  /*10890*/  LEA.HI R75, R75, R20, RZ, 0x1d ;  /* 0x000000144b4b7211 */ /* 0x000fe200078fe8ff */
[----:B-1----:R-:W-:Y:S01]  /*108a0*/  HADD2.F32 R46, -RZ, R86.H1_H1 ;  /* 0x30000056ff2e7230 */ /* 0x002fe20000004100 */
[----:B------:R-:W-:Y:S01]  /*108b0*/  LOP3.LUT R30, R218, 0x38, R3, 0xf8, !PT ;  /* 0x00000038da1e7812 */ /* 0x000fe200078ef803 */
[--C-:B------:R-:W-:Y:S01]  /*108c0*/  HADD2.F32 R47, -RZ, R84.reuse.H1_H1 ;  /* 0x30000054ff2f7230 */ /* 0x100fe20000004100 */
[----:B------:R-:W-:Y:S01]  /*108d0*/  SHF.R.U32.HI R60, RZ, 0x10, R37 ;  /* 0x00000010ff3c7819 */ /* 0x000fe20000011625 */
[----:B------:R-:W-:Y:S01]  /*108e0*/  HADD2.F32 R84, -RZ, R84.H0_H0 ;  /* 0x20000054ff547230 */ /* 0x000fe20000004100 */
[----:B------:R-:W-:Y:S01]  /*108f0*/  LOP3.LUT R30, R30, R219, RZ, 0x3c, !PT ;  /* 0x000000db1e1e7212 */ /* 0x000fe200078e3cff */
[----:B------:R-:W-:Y:S01]  /*10900*/  HADD2.F32 R86, -RZ, R86.H0_H0 ;  /* 0x20000056ff567230 */ /* 0x000fe20000004100 */
[----:B0-----:R-:W-:Y:S01]  /*10910*/  SHF.R.U32.HI R61, RZ, 0x10, R25 ;  /* 0x00000010ff3d7819 */ /* 0x001fe20000011619 */
[----:B------:R-:W-:Y:S01]  /*10920*/  HADD2.F32 R60, -RZ, R60.H0_H0 ;  /* 0x2000003cff3c7230 */ /* 0x000fe20000004100 */
[----:B------:R-:W-:-:S02]  /*10930*/  SHF.R.U64 R36, R36, 0x10, R37 ;  /* 0x0000001024247819 */ /* 0x000fc40000001225 */
[----:B------:R-:W-:Y:S02]  /*10940*/  SHF.R.U64 R24, R24, 0x10, R25 ;  /* 0x0000001018187819 */ /* 0x000fe40000001219 */
[--C-:B------:R-:W-:Y:S02]  /*10950*/  SHF.R.U64 R25, R26, 0x10, R27.reuse ;  /* 0x000000101a197819 */ /* 0x100fe4000000121b */
[----:B------:R-:W-:Y:S02]  /*10960*/  SHF.R.U32.HI R65, RZ, 0x10, R27 ;  /* 0x00000010ff417819 */ /* 0x000fe4000001161b */
[--C-:B------:R-:W-:Y:S01]  /*10970*/  SHF.R.U32.HI R63, RZ, 0x10, R39.reuse ;  /* 0x00000010ff3f7819 */ /* 0x100fe20000011627 */
[----:B------:R-:W-:Y:S01]  /*10980*/  HADD2.F32 R25, -RZ, R25.H0_H0 ;  /* 0x20000019ff197230 */ /* 0x000fe20000004100 */
[----:B------:R-:W-:Y:S02]  /*10990*/  SHF.R.U64 R26, R38, 0x10, R39 ;  /* 0x00000010261a7819 */ /* 0x000fe40000001227 */
[----:B--2---:R-:W-:-:S02]  /*109a0*/  R2UR UR4, R28 ;  /* 0x000000001c0472ca */ /* 0x004fc400000e0000 */
[----:B------:R-:W-:-:S05]  /*109b0*/  LEA.HI R28, R0, R207, RZ, 0x6 ;  /* 0x000000cf001c7211 */ /* 0x000fca00078f30ff */
[----:B------:R-:W-:Y:S01]  /*109c0*/  IMAD.SHL.U32 R29, R28, 0x80, RZ ;  /* 0x000000801c1d7824 */ /* 0x000fe200078e00ff */
[----:B------:R-:W-:-:S04]  /*109d0*/  SHF.R.S32.HI R28, RZ, 0x1f, R75 ;  /* 0x0000001fff1c7819 */ /* 0x000fc8000001144b */
[----:B------:R-:W-:Y:S01]  /*109e0*/  LOP3.LUT R31, R29, 0xffffe000, RZ, 0xc0, !PT ;  /* 0xffffe0001d1f7812 */ /* 0x000fe200078ec0ff */
[----:B------:R-:W-:Y:S01]  /*109f0*/  IMAD.SHL.U32 R29, R75, 0x8, RZ ;  /* 0x000000084b1d7824 */ /* 0x000fe200078e00ff */
[----:B------:R-:W-:Y:S02]  /*10a00*/  LEA.HI R75, R28, R75, RZ, 0x3 ;  /* 0x0000004b1c4b7211 */ /* 0x000fe400078f18ff */
[----:B------:R-:W-:Y:S02]  /*10a10*/  IADD3 R30, R30, R31, R220 ;  /* 0x0000001f1e1e7210 */ /* 0x000fe40007ffe0dc */
[----:B------:R-:W-:Y:S02]  /*10a20*/  LOP3.LUT R28, R218, 0x38, R29, 0xf8, !PT ;  /* 0x00000038da1c7812 */ /* 0x000fe400078ef81d */
[----:B------:R-:W-:Y:S02]  /*10a30*/  SHF.L.U32 R75, R75, 0xa, RZ ;  /* 0x0000000a4b4b7819 */ /* 0x000fe400000006ff */
[----:B------:R-:W-:-:S02]  /*10a40*/  LOP3.LUT R32, R28, R219, RZ, 0x3c, !PT ;  /* 0x000000db1c207212 */ /* 0x000fc400078e3cff */
        /* <DEDUP_REMOVED lines=8> */
[----:B------:R-:W-:Y:S02]  /*10ad0*/  HADD2.F32 R27, -RZ, R28.H0_H0 ;  /* 0x2000001cff1b7230 */ /* 0x000fe40000004100 */
[----:B------:R-:W-:Y:S02]  /*10ae0*/  HADD2.F32 R38, -RZ, R30.H0_H0 ;  /* 0x2000001eff267230 */ /* 0x000fe40000004100 */
[--C-:B-1----:R-:W-:Y:S02]  /*10af0*/  HADD2.F32 R42, -RZ, R33.reuse.H0_H0 ;  /* 0x20000021ff2a7230 */ /* 0x102fe40000004100 */
[----:B------:R-:W-:-:S02]  /*10b00*/  HADD2.F32 R43, -RZ, R33.H1_H1 ;  /* 0x30000021ff2b7230 */ /* 0x000fc40000004100 */
[----:B------:R-:W-:Y:S02]  /*10b10*/  HADD2.F32 R33, -RZ, R32.H0_H0 ;  /* 0x20000020ff217230 */ /* 0x000fe40000004100 */
[CC--:B------:R-:W-:Y:S01]  /*10b20*/  FMUL.FTZ R62, R42.reuse, R47.reuse ;  /* 0x0000002f2a3e7220 */ /* 0x0c0fe20000410000 */
[-C--:B------:R-:W-:Y:S01]  /*10b30*/  FMUL.FTZ R64, R42, R46.reuse ;  /* 0x0000002e2a407220 */ /* 0x080fe20000410000 */
[----:B------:R-:W-:Y:S02]  /*10b40*/  HADD2.F32 R42, -RZ, R61.H0_H0 ;  /* 0x2000003dff2a7230 */ /* 0x000fe40000004100 */
[----:B------:R-:W-:Y:S01]  /*10b50*/  FFMA.FTZ R62, R37, R46, -R62 ;  /* 0x0000002e253e7223 */ /* 0x000fe2000001083e */
[----:B------:R-:W-:Y:S01]  /*10b60*/  FMUL.FTZ R46, R43, R60 ;  /* 0x0000003c2b2e7220 */ /* 0x000fe20000410000 */
[----:B------:R-:W-:Y:S01]  /*10b70*/  FFMA.FTZ R64, R37, R47, R64 ;  /* 0x0000002f25407223 */ /* 0x000fe20000010040 */
[----:B------:R-:W-:Y:S01]  /*10b80*/  FMUL.FTZ R66, R43, R42 ;  /* 0x0000002a2b427220 */ /* 0x000fe20000410000 */
[----:B------:R-:W-:-:S02]  /*10b90*/  HADD2.F32 R44, -RZ, R34.H0_H0 ;  /* 0x20000022ff2c7230 */ /* 0x000fc40000004100 */
[----:B------:R-:W-:Y:S01]  /*10ba0*/  FFMA.FTZ R43, R29, R42, -R46 ;  /* 0x0000002a1d2b7223 */ /* 0x000fe2000001082e */
[----:B------:R-:W-:Y:S01]  /*10bb0*/  FMUL.FTZ R42, R33, R84 ;  /* 0x00000054212a7220 */ /* 0x000fe20000410000 */
[----:B------:R-:W-:Y:S01]  /*10bc0*/  FFMA.FTZ R47, R29, R60, R66 ;  /* 0x0000003c1d2f7223 */ /* 0x000fe20000010042 */
[----:B------:R-:W-:Y:S02]  /*10bd0*/  HADD2.F32 R37, -RZ, R85.H0_H0 ;  /* 0x20000055ff257230 */ /* 0x000fe40000004100 */
[-C--:B------:R-:W-:Y:S01]  /*10be0*/  FMUL.FTZ R33, R33, R86.reuse ;  /* 0x0000005621217220 */ /* 0x080fe20000410000 */
[----:B------:R-:W-:Y:S02]  /*10bf0*/  HADD2.F32 R29, -RZ, R87.H0_H0 ;  /* 0x20000057ff1d7230 */ /* 0x000fe40000004100 */
[C---:B------:R-:W-:Y:S01]  /*10c00*/  FFMA.FTZ R86, R27.reuse, R86, -R42 ;  /* 0x000000561b567223 */ /* 0x040fe2000001082a */
[----:B------:R-:W-:Y:S02]  /*10c10*/  HADD2.F32 R45, -RZ, R35.H0_H0 ;  /* 0x20000023ff2d7230 */ /* 0x000fe40000004100 */
[----:B------:R-:W-:Y:S01]  /*10c20*/  FFMA.FTZ R84, R27, R84, R33 ;  /* 0x000000541b547223 */ /* 0x000fe20000010021 */
[----:B------:R-:W-:-:S02]  /*10c30*/  HADD2.F32 R46, -RZ, R85.H1_H1 ;  /* 0x30000055ff2e7230 */ /* 0x000fc40000004100 */
[C---:B------:R-:W-:Y:S01]  /*10c40*/  FMUL.FTZ R27, R44.reuse, R37 ;  /* 0x000000252c1b7220 */ /* 0x040fe20000410000 */
[----:B------:R-:W-:Y:S02]  /*10c50*/  HADD2.F32 R39, -RZ, R31.H0_H0 ;  /* 0x2000001fff277230 */ /* 0x000fe40000004100 */
[-C--:B------:R-:W-:Y:S01]  /*10c60*/  FMUL.FTZ R33, R44, R29.reuse ;  /* 0x0000001d2c217220 */ /* 0x080fe20000410000 */
[----:B------:R-:W-:Y:S02]  /*10c70*/  HADD2.F32 R42, -RZ, R87.H1_H1 ;  /* 0x30000057ff2a7230 */ /* 0x000fe40000004100 */
[----:B------:R-:W-:Y:S01]  /*10c80*/  FMUL.FTZ R66, R45, R46 ;  /* 0x0000002e2d427220 */ /* 0x000fe20000410000 */
[----:B------:R-:W-:Y:S02]  /*10c90*/  HADD2.F32 R35, -RZ, R35.H1_H1 ;  /* 0x30000023ff237230 */ /* 0x000fe40000004100 */
[----:B------:R-:W-:Y:S01]  /*10ca0*/  FFMA.FTZ R61, R38, R29, -R27 ;  /* 0x0000001d263d7223 */ /* 0x000fe2000001081b */
[----:B------:R-:W-:-:S02]  /*10cb0*/  HADD2.F32 R60, -RZ, R63.H0_H0 ;  /* 0x2000003fff3c7230 */ /* 0x000fc40000004100 */
[-C--:B------:R-:W-:Y:S01]  /*10cc0*/  FMUL.FTZ R45, R45, R42.reuse ;  /* 0x0000002a2d2d7220 */ /* 0x080fe20000410000 */
[----:B------:R-:W-:Y:S02]  /*10cd0*/  HADD2.F32 R44, -RZ, R65.H0_H0 ;  /* 0x20000041ff2c7230 */ /* 0x000fe40000004100 */
[----:B------:R-:W-:Y:S01]  /*10ce0*/  FFMA.FTZ R38, R38, R37, R33 ;  /* 0x0000002526267223 */ /* 0x000fe20000010021 */
[----:B------:R-:W-:Y:S02]  /*10cf0*/  HADD2.F32 R31, -RZ, R31.H1_H1 ;  /* 0x3000001fff1f7230 */ /* 0x000fe40000004100 */
[----:B------:R-:W-:Y:S01]  /*10d00*/  FFMA.FTZ R66, R39, R42, -R66 ;  /* 0x0000002a27427223 */ /* 0x000fe20000010842 */
[----:B------:R-:W-:Y:S02]  /*10d10*/  HADD2.F32 R32, -RZ, R32.H1_H1 ;  /* 0x30000020ff207230 */ /* 0x000fe40000004100 */
[----:B------:R-:W-:Y:S01]  /*10d20*/  FMUL.FTZ R78, R35, R60 ;  /* 0x0000003c234e7220 */ /* 0x000fe20000410000 */
[----:B------:R-:W-:-:S02]  /*10d30*/  HADD2.F32 R34, -RZ, R34.H1_H1 ;  /* 0x30000022ff227230 */ /* 0x000fc40000004100 */
[----:B------:R-:W-:Y:S01]  /*10d40*/  FMUL.FTZ R42, R35, R44 ;  /* 0x0000002c232a7220 */ /* 0x000fe20000410000 */
[----:B------:R-:W-:Y:S02]  /*10d50*/  HADD2.F32 R29, -RZ, R36.H0_H0 ;  /* 0x20000024ff1d7230 */ /* 0x000fe40000004100 */
[----:B------:R-:W-:Y:S01]  /*10d60*/  FFMA.FTZ R45, R39, R46, R45 ;  /* 0x0000002e272d7223 */ /* 0x000fe2000001002d */
[----:B------:R-:W-:Y:S02]  /*10d70*/  HADD2.F32 R33, -RZ, R26.H0_H0 ;  /* 0x2000001aff217230 */ /* 0x000fe40000004100 */
[C---:B------:R-:W-:Y:S01]  /*10d80*/  FFMA.FTZ R63, R31.reuse, R44, -R78 ;  /* 0x0000002c1f3f7223 */ /* 0x040fe2000001084e */
[----:B------:R-:W-:Y:S02]  /*10d90*/  HADD2.F32 R27, -RZ, R24.H0_H0 ;  /* 0x20000018ff1b7230 */ /* 0x000fe40000004100 */
[----:B------:R-:W-:Y:S01]  /*10da0*/  FFMA.FTZ R42, R31, R60, R42 ;  /* 0x0000003c1f2a7223 */ /* 0x000fe2000001002a */
[----:B------:R-:W-:-:S02]  /*10db0*/  HADD2.F32 R28, -RZ, R28.H1_H1 ;  /* 0x3000001cff1c7230 */ /* 0x000fc40000004100 */
        /* <DEDUP_REMOVED lines=19> */
.L_x_5897:
[----:B------:R-:W-:Y:S05]  /*10ef0*/  BSYNC B1 ;  /* 0x0000000000017941 */ /* 0x000fea0003800000 */
.L_x_5896:
        /* <DEDUP_REMOVED lines=10> */
[----:B------:R-:W-:Y:S01]  /*10fa0*/  LEA.HI R73, R33, R73, RZ, 0x1d ;  /* 0x0000004921497211 */ /* 0x000fe200078fe8ff */
[----:B---3--:R-:W-:Y:S01]  /*10fb0*/  HADD2.F32 R40, -RZ, R90.H1_H1 ;  /* 0x3000005aff287230 */ /* 0x008fe20000004100 */
        /* <DEDUP_REMOVED lines=8> */
[----:B------:R-:W-:-:S02]  /*11040*/  LOP3.LUT R28, R221, R28, R62, 0xf6, !PT ;  /* 0x0000001cdd1c7212 */ /* 0x000fc400078ef63e */
[----:B------:R-:W-:Y:S01]  /*11050*/  LOP3.LUT R24, R217, 0x38, R24, 0xf8, !PT ;  /* 0x00000038d9187812 */ /* 0x000fe200078ef818 */
[----:B------:R-:W-:Y:S01]  /*11060*/  IMAD.SHL.U32 R26, R26, 0x400, RZ ;  /* 0x000004001a1a7824 */ /* 0x000fe200078e00ff */
[----:B------:R-:W-:Y:S02]  /*11070*/  SHF.R.U32.HI R39, RZ, 0x10, R5 ;  /* 0x00000010ff277819 */ /* 0x000fe40000011605 */
[----:B------:R-:W-:Y:S02]  /*11080*/  LEA R32, R28, UR4, 0x1 ;  /* 0x000000041c207c11 */ /* 0x000fe4000f8e08ff */
[----:B------:R-:W-:Y:S01]  /*11090*/  LOP3.LUT R28, R24, R62, RZ, 0x3c, !PT ;  /* 0x0000003e181c7212 */ /* 0x000fe200078e3cff */
[----:B------:R-:W-:Y:S01]  /*110a0*/  HADD2.F32 R39, -RZ, R39.H0_H0 ;  /* 0x20000027ff277230 */ /* 0x000fe20000004100 */
[----:B------:R-:W-:Y:S02]  /*110b0*/  LOP3.LUT R29, R26, 0x7fffe000, RZ, 0xc0, !PT ;  /* 0x7fffe0001a1d7812 */ /* 0x000fe400078ec0ff */
[----:B------:R-:W1:Y:S01]  /*110c0*/  LDS.128 R24, [R32] ;  /* 0x0000000020187984 */ /* 0x000e620000000c00 */
[----:B0-----:R-:W-:-:S02]  /*110d0*/  SHF.R.U64 R61, R48, 0x10, R49 ;  /* 0x00000010303d7819 */ /* 0x001fc40000001231 */
[----:B------:R-:W-:Y:S02]  /*110e0*/  IADD3 R29, R28, R29, R221 ;  /* 0x0000001d1c1d7210 */ /* 0x000fe40007ffe0dd */
[----:B------:R-:W-:Y:S02]  /*110f0*/  SHF.R.U32.HI R48, RZ, 0x10, R49 ;  /* 0x00000010ff307819 */ /* 0x000fe40000011631 */
[----:B------:R-:W-:Y:S01]  /*11100*/  SHF.R.U64 R49, R4, 0x10, R5 ;  /* 0x0000001004317819 */ /* 0x000fe20000001205 */
[----:B------:R-:W-:Y:S01]  /*11110*/  IMAD R34, R29, 0x2, R16 ;  /* 0x000000021d227824 */ /* 0x000fe200078e0210 */
[--C-:B------:R-:W-:Y:S02]  /*11120*/  SHF.R.U64 R60, R50, 0x10, R51.reuse ;  /* 0x00000010323c7819 */ /* 0x100fe40000001233 */
[----:B------:R-:W-:Y:S02]  /*11130*/  SHF.R.U32.HI R50, RZ, 0x10, R51 ;  /* 0x00000010ff327819 */ /* 0x000fe40000011633 */
[----:B------:R-:W0:Y:S01]  /*11140*/  LDS.128 R28, [R34+0x15400] ;  /* 0x01540000221c7984 */ /* 0x000e220000000c00 */
        /* <DEDUP_REMOVED lines=8> */
[----:B------:R-:W-:Y:S02]  /*111d0*/  HADD2.F32 R24, -RZ, R24.H1_H1 ;  /* 0x30000018ff187230 */ /* 0x000fe40000004100 */
[--C-:B0-----:R-:W-:Y:S02]  /*111e0*/  HADD2.F32 R35, -RZ, R29.reuse.H0_H0 ;  /* 0x2000001dff237230 */ /* 0x101fe40000004100 */
[----:B------:R-:W-:Y:S02]  /*111f0*/  HADD2.F32 R36, -RZ, R29.H1_H1 ;  /* 0x3000001dff247230 */ /* 0x000fe40000004100 */
[----:B------:R-:W-:Y:S02]  /*11200*/  HADD2.F32 R29, -RZ, R28.H0_H0 ;  /* 0x2000001cff1d7230 */ /* 0x000fe40000004100 */
[C---:B------:R-:W-:Y:S01]  /*11210*/  FMUL.FTZ R44, R35.reuse, R42 ;  /* 0x0000002a232c7220 */ /* 0x040fe20000410000 */
[----:B------:R-:W-:Y:S01]  /*11220*/  FMUL.FTZ R46, R35, R40 ;  /* 0x00000028232e7220 */ /* 0x000fe20000410000 */
[----:B------:R-:W-:-:S02]  /*11230*/  HADD2.F32 R35, -RZ, R48.H0_H0 ;  /* 0x20000030ff237230 */ /* 0x000fc40000004100 */
[C---:B------:R-:W-:Y:S01]  /*11240*/  FFMA.FTZ R44, R5.reuse, R40, -R44 ;  /* 0x00000028052c7223 */ /* 0x040fe2000001082c */
[----:B------:R-:W-:Y:S01]  /*11250*/  FFMA.FTZ R46, R5, R42, R46 ;  /* 0x0000002a052e7223 */ /* 0x000fe2000001002e */
[C---:B------:R-:W-:Y:S01]  /*11260*/  FMUL.FTZ R40, R36.reuse, R39 ;  /* 0x0000002724287220 */ /* 0x040fe20000410000 */
[C---:B------:R-:W-:Y:S01]  /*11270*/  FMUL.FTZ R5, R29.reuse, R88 ;  /* 0x000000581d057220 */ /* 0x040fe20000410000 */
[-C--:B------:R-:W-:Y:S01]  /*11280*/  FMUL.FTZ R29, R29, R90.reuse ;  /* 0x0000005a1d1d7220 */ /* 0x080fe20000410000 */
[-C--:B------:R-:W-:Y:S01]  /*11290*/  FMUL.FTZ R36, R36, R35.reuse ;  /* 0x0000002324247220 */ /* 0x080fe20000410000 */
[C---:B------:R-:W-:Y:S01]  /*112a0*/  FFMA.FTZ R41, R25.reuse, R35, -R40 ;  /* 0x0000002319297223 */ /* 0x040fe20000010828 */
[----:B------:R-:W-:Y:S01]  /*112b0*/  FFMA.FTZ R90, R4, R90, -R5 ;  /* 0x0000005a045a7223 */ /* 0x000fe20000010805 */
[----:B------:R-:W-:Y:S02]  /*112c0*/  HADD2.F32 R37, -RZ, R30.H0_H0 ;  /* 0x2000001eff257230 */ /* 0x000fe40000004100 */
[----:B------:R-:W-:Y:S01]  /*112d0*/  FFMA.FTZ R39, R25, R39, R36 ;  /* 0x0000002719277223 */ /* 0x000fe20000010024 */
[----:B------:R-:W-:-:S02]  /*112e0*/  HADD2.F32 R35, -RZ, R89.H0_H0 ;  /* 0x20000059ff237230 */ /* 0x000fc40000004100 */
[----:B------:R-:W-:Y:S01]  /*112f0*/  FFMA.FTZ R88, R4, R88, R29 ;  /* 0x0000005804587223 */ /* 0x000fe2000001001d */
[----:B------:R-:W-:Y:S02]  /*11300*/  HADD2.F32 R5, -RZ, R91.H0_H0 ;  /* 0x2000005bff057230 */ /* 0x000fe40000004100 */
[----:B------:R-:W-:Y:S02]  /*11310*/  HADD2.F32 R38, -RZ, R31.H0_H0 ;  /* 0x2000001fff267230 */ /* 0x000fe40000004100 */
[C---:B------:R-:W-:Y:S01]  /*11320*/  FMUL.FTZ R25, R37.reuse, R35 ;  /* 0x0000002325197220 */ /* 0x040fe20000410000 */
[----:B------:R-:W-:Y:S02]  /*11330*/  HADD2.F32 R91, -RZ, R91.H1_H1 ;  /* 0x3000005bff5b7230 */ /* 0x000fe40000004100 */
[-C--:B------:R-:W-:Y:S01]  /*11340*/  FMUL.FTZ R29, R37, R5.reuse ;  /* 0x00000005251d7220 */ /* 0x080fe20000410000 */
[----:B------:R-:W-:Y:S02]  /*11350*/  HADD2.F32 R89, -RZ, R89.H1_H1 ;  /* 0x30000059ff597230 */ /* 0x000fe40000004100 */
[----:B------:R-:W-:Y:S01]  /*11360*/  FFMA.FTZ R37, R6, R5, -R25 ;  /* 0x0000000506257223 */ /* 0x000fe20000010819 */
[----:B------:R-:W-:-:S02]  /*11370*/  HADD2.F32 R31, -RZ, R31.H1_H1 ;  /* 0x3000001fff1f7230 */ /* 0x000fc40000004100 */
[C---:B------:R-:W-:Y:S01]  /*11380*/  FMUL.FTZ R42, R38.reuse, R91 ;  /* 0x0000005b262a7220 */ /* 0x040fe20000410000 */
[----:B------:R-:W-:Y:S02]  /*11390*/  HADD2.F32 R36, -RZ, R43.H0_H0 ;  /* 0x2000002bff247230 */ /* 0x000fe40000004100 */
[----:B------:R-:W-:Y:S01]  /*113a0*/  FMUL.FTZ R40, R38, R89 ;  /* 0x0000005926287220 */ /* 0x000fe20000410000 */
[----:B------:R-:W-:Y:S02]  /*113b0*/  HADD2.F32 R4, -RZ, R50.H0_H0 ;  /* 0x20000032ff047230 */ /* 0x000fe40000004100 */
[----:B------:R-:W-:Y:S01]  /*113c0*/  FFMA.FTZ R38, R6, R35, R29 ;  /* 0x0000002306267223 */ /* 0x000fe2000001001d */
[----:B------:R-:W-:Y:S02]  /*113d0*/  HADD2.F32 R28, -RZ, R28.H1_H1 ;  /* 0x3000001cff1c7230 */ /* 0x000fe40000004100 */
[----:B------:R-:W-:Y:S01]  /*113e0*/  FMUL.FTZ R6, R31, R36 ;  /* 0x000000241f067220 */ /* 0x000fe20000410000 */
[----:B------:R-:W-:-:S02]  /*113f0*/  HADD2.F32 R30, -RZ, R30.H1_H1 ;  /* 0x3000001eff1e7230 */ /* 0x000fc40000004100 */
[C---:B------:R-:W-:Y:S01]  /*11400*/  FFMA.FTZ R40, R7.reuse, R91, -R40 ;  /* 0x0000005b07287223 */ /* 0x040fe20000010828 */
[----:B------:R-:W-:Y:S01]  /*11410*/  FFMA.FTZ R42, R7, R89, R42 ;  /* 0x00000059072a7223 */ /* 0x000fe2000001002a */
[-C--:B------:R-:W-:Y:S01]  /*11420*/  FMUL.FTZ R48, R31, R4.reuse ;  /* 0x000000041f307220 */ /* 0x080fe20000410000 */
[----:B------:R-:W-:Y:S02]  /*11430*/  HADD2.F32 R25, -RZ, R49.H0_H0 ;  /* 0x20000031ff197230 */ /* 0x000fe40000004100 */
[C---:B------:R-:W-:Y:S01]  /*11440*/  FFMA.FTZ R45, R27.reuse, R4, -R6 ;  /* 0x000000041b2d7223 */ /* 0x040fe20000010806 */
[----:B------:R-:W-:Y:S02]  /*11450*/  HADD2.F32 R29, -RZ, R47.H0_H0 ;  /* 0x2000002fff1d7230 */ /* 0x000fe40000004100 */
[----:B------:R-:W-:Y:S01]  /*11460*/  FFMA.FTZ R47, R27, R36, R48 ;  /* 0x000000241b2f7223 */ /* 0x000fe20000010030 */
[----:B------:R-:W-:Y:S02]  /*11470*/  HADD2.F32 R5, -RZ, R61.H0_H0 ;  /* 0x2000003dff057230 */ /* 0x000fe40000004100 */
[----:B------:R-:W-:Y:S01]  /*11480*/  FMUL.FTZ R27, R28, R25 ;  /* 0x000000191c1b7220 */ /* 0x000fe20000410000 */
[----:B------:R-:W-:-:S02]  /*11490*/  HADD2.F32 R7, -RZ, R60.H0_H0 ;  /* 0x2000003cff077230 */ /* 0x000fc40000004100 */
[----:B------:R-:W-:Y:S01]  /*114a0*/  FMUL.FTZ R43, R30, R29 ;  /* 0x0000001d1e2b7220 */ /* 0x000fe20000410000 */
[----:B------:R-:W-:Y:S02]  /*114b0*/  HADD2.F32 R26, -RZ, R26.H1_H1 ;  /* 0x3000001aff1a7230 */ /* 0x000fe40000004100 */
[-C--:B------:R-:W-:Y:S01]  /*114c0*/  FMUL.FTZ R28, R28, R5.reuse ;  /* 0x000000051c1c7220 */ /* 0x080fe20000410000 */
[----:B------:R-:W-:Y:S01]  /*114d0*/  FFMA.FTZ R31, R24, R5, -R27 ;  /* 0x00000005181f7223 */ /* 0x000fe2000001081b */
[-C--:B------:R-:W-:Y:S01]  /*114e0*/  FMUL.FTZ R30, R30, R7.reuse ;  /* 0x000000071e1e7220 */ /* 0x080fe20000410000 */
        /* <DEDUP_REMOVED lines=13> */
.L_x_5903:
[----:B------:R-:W-:Y:S05]  /*115c0*/  BSYNC B1 ;  /* 0x0000000000017941 */ /* 0x000fea0003800000 */
.L_x_5902:
[----:B------:R-:W-:Y:S04]  /*115d0*/  BSSY B1, `(.L_x_5904) ;  /* 0x0000068000017945 */ /* 0x000fe80003800000 */
[----:B------:R-:W-:Y:S05]  /*115e0*/  @P1 BRA `(.L_x_5905) ;  /* 0x0000000400981947 */ /* 0x000fea0003800000 */
[----:B------:R-:W-:Y:S01]  /*115f0*/  LEA.HI R72, R33, R72, RZ, 0x1d ;  /* 0x0000004821487211 */ /* 0x000fe200078fe8ff */
[----:B------:R-:W-:Y:S01]  /*11600*/  HADD2.F32 R35, -RZ, R82.H1_H1 ;  /* 0x30000052ff237230 */ /* 0x000fe20000004100 */
[----:B------:R-:W-:Y:S01]  /*11610*/  LEA.HI R21, R21, R206, RZ, 0x6 ;  /* 0x000000ce15157211 */ /* 0x000fe200078f30ff */
[--C-:B------:R-:W-:Y:S01]  /*11620*/  HADD2.F32 R37, -RZ, R80.reuse.H1_H1 ;  /* 0x30000050ff257230 */ /* 0x100fe20000004100 */
[----:B-1----:R-:W-:Y:S01]  /*11630*/  SHF.R.S32.HI R5, RZ, 0x1f, R72 ;  /* 0x0000001fff057819 */ /* 0x002fe20000011448 */
[----:B------:R-:W-:Y:S01]  /*11640*/  HADD2.F32 R80, -RZ, R80.H0_H0 ;  /* 0x20000050ff507230 */ /* 0x000fe20000004100 */
[----:B------:R-:W-:Y:S01]  /*11650*/  SHF.L.U32 R4, R72, 0x3, RZ ;  /* 0x0000000348047819 */ /* 0x000fe200000006ff */
[----:B------:R-:W-:Y:S01]  /*11660*/  IMAD.SHL.U32 R21, R21, 0x80, RZ ;  /* 0x0000008015157824 */ /* 0x000fe200078e00ff */
[----:B------:R-:W-:Y:S01]  /*11670*/  LEA.HI R5, R5, R72, RZ, 0x3 ;  /* 0x0000004805057211 */ /* 0x000fe200078f18ff */
[----:B------:R-:W-:Y:S01]  /*11680*/  HADD2.F32 R82, -RZ, R82.H0_H0 ;  /* 0x20000052ff527230 */ /* 0x000fe20000004100 */
[----:B------:R-:W-:-:S02]  /*11690*/  LOP3.LUT R4, R217, 0x38, R4, 0xf8, !PT ;  /* 0x00000038d9047812 */ /* 0x000fc400078ef804 */
[----:B------:R-:W-:Y:S01]  /*116a0*/  LOP3.LUT R6, R21, 0xffffe000, RZ, 0xc0, !PT ;  /* 0xffffe00015067812 */ /* 0x000fe200078ec0ff */
[----:B------:R-:W-:Y:S01]  /*116b0*/  IMAD.SHL.U32 R5, R5, 0x400, RZ ;  /* 0x0000040005057824 */ /* 0x000fe200078e00ff */
[----:B---3--:R-:W-:Y:S02]  /*116c0*/  LOP3.LUT R24, R4, R62, RZ, 0x3c, !PT ;  /* 0x0000003e04187212 */ /* 0x008fe400078e3cff */
[----:B-----5:R-:W-:Y:S02]  /*116d0*/  R2UR UR4, R63 ;  /* 0x000000003f0472ca */ /* 0x020fe400000e0000 */
[----:B------:R-:W-:Y:S02]  /*116e0*/  LOP3.LUT R21, R5, 0x7fffe000, RZ, 0xc0, !PT ;  /* 0x7fffe00005157812 */ /* 0x000fe400078ec0ff */
[----:B------:R-:W-:Y:S02]  /*116f0*/  LOP3.LUT R69, R217, 0x38, R69, 0xf8, !PT ;  /* 0x00000038d9457812 */ /* 0x000fe400078ef845 */
[----:B------:R-:W-:-:S02]  /*11700*/  IADD3 R21, R24, R21, R221 ;  /* 0x0000001518157210 */ /* 0x000fc40007ffe0dd */
[----:B------:R-:W-:Y:S02]  /*11710*/  LOP3.LUT R69, R69, R62, RZ, 0x3c, !PT ;  /* 0x0000003e45457212 */ /* 0x000fe400078e3cff */
[----:B------:R-:W-:Y:S01]  /*11720*/  SHF.R.U64 R45, R52, 0x10, R53 ;  /* 0x00000010342d7819 */ /* 0x000fe20000001235 */
[----:B------:R-:W-:Y:S01]  /*11730*/  IMAD R21, R21, 0x2, R16 ;  /* 0x0000000215157824 */ /* 0x000fe200078e0210 */
[----:B------:R-:W-:Y:S02]  /*11740*/  IADD3 R6, R69, R6, R221 ;  /* 0x0000000645067210 */ /* 0x000fe40007ffe0dd */
[----:B------:R-:W-:Y:S02]  /*11750*/  SHF.R.U32.HI R52, RZ, 0x10, R53 ;  /* 0x00000010ff347819 */ /* 0x000fe40000011635 */
[----:B------:R-:W1:Y:S01]  /*11760*/  LDS.128 R24, [R21+0x15400] ;  /* 0x0154000015187984 */ /* 0x000e620000000c00 */
[----:B------:R-:W-:Y:S02]  /*11770*/  LEA R46, R6, UR4, 0x1 ;  /* 0x00000004062e7c11 */ /* 0x000fe4000f8e08ff */
[----:B------:R-:W-:-:S02]  /*11780*/  SHF.R.U32.HI R32, RZ, 0x10, R9 ;  /* 0x00000010ff207819 */ /* 0x000fc40000011609 */
[----:B------:R-:W-:Y:S01]  /*11790*/  SHF.R.U64 R43, R8, 0x10, R9 ;  /* 0x00000010082b7819 */ /* 0x000fe20000001209 */
[----:B------:R-:W2:Y:S01]  /*117a0*/  LDS.128 R4, [R46] ;  /* 0x000000002e047984 */ /* 0x000ea20000000c00 */
[----:B------:R-:W-:Y:S01]  /*117b0*/  SHF.R.U32.HI R38, RZ, 0x10, R11 ;  /* 0x00000010ff267819 */ /* 0x000fe2000001160b */
[----:B------:R-:W-:Y:S01]  /*117c0*/  HADD2.F32 R32, -RZ, R32.H0_H0 ;  /* 0x20000020ff207230 */ /* 0x000fe20000004100 */
[--C-:B------:R-:W-:Y:S02]  /*117d0*/  SHF.R.U64 R44, R54, 0x10, R55.reuse ;  /* 0x00000010362c7819 */ /* 0x100fe40000001237 */
[----:B------:R-:W-:Y:S02]  /*117e0*/  SHF.R.U32.HI R54, RZ, 0x10, R55 ;  /* 0x00000010ff367819 */ /* 0x000fe40000011637 */
[----:B------:R-:W-:Y:S01]  /*117f0*/  SHF.R.U64 R42, R10, 0x10, R11 ;  /* 0x000000100a2a7819 */ /* 0x000fe2000000120b */
[--C-:B-1----:R-:W-:Y:S02]  /*11800*/  HADD2.F32 R28, -RZ, R25.reuse.H0_H0 ;  /* 0x20000019ff1c7230 */ /* 0x102fe40000004100 */
[----:B------:R-:W-:-:S02]  /*11810*/  HADD2.F32 R29, -RZ, R25.H1_H1 ;  /* 0x30000019ff1d7230 */ /* 0x000fc40000004100 */
[----:B------:R-:W-:Y:S02]  /*11820*/  HADD2.F32 R25, -RZ, R24.H0_H0 ;  /* 0x20000018ff197230 */ /* 0x000fe40000004100 */
[C---:B------:R-:W-:Y:S01]  /*11830*/  FMUL.FTZ R39, R28.reuse, R37 ;  /* 0x000000251c277220 */ /* 0x040fe20000410000 */
[----:B------:R-:W-:Y:S01]  /*11840*/  FMUL.FTZ R41, R28, R35 ;  /* 0x000000231c297220 */ /* 0x000fe20000410000 */
[----:B------:R-:W-:Y:S02]  /*11850*/  HADD2.F32 R28, -RZ, R52.H0_H0 ;  /* 0x20000034ff1c7230 */ /* 0x000fe40000004100 */
[C---:B------:R-:W-:Y:S01]  /*11860*/  FMUL.FTZ R34, R29.reuse, R32 ;  /* 0x000000201d227220 */ /* 0x040fe20000410000 */
[--C-:B--2---:R-:W-:Y:S02]  /*11870*/  HADD2.F32 R8, -RZ, R5.reuse.H0_H0 ;  /* 0x20000005ff087230 */ /* 0x104fe40000004100 */
[----:B------:R-:W-:Y:S02]  /*11880*/  HADD2.F32 R9, -RZ, R5.H1_H1 ;  /* 0x30000005ff097230 */ /* 0x000fe40000004100 */
[----:B------:R-:W-:Y:S01]  /*11890*/  FMUL.FTZ R36, R29, R28 ;  /* 0x0000001c1d247220 */ /* 0x000fe20000410000 */
[----:B------:R-:W-:-:S02]  /*118a0*/  HADD2.F32 R5, -RZ, R4.H0_H0 ;  /* 0x20000004ff057230 */ /* 0x000fc40000004100 */
[C---:B------:R-:W-:Y:S01]  /*118b0*/  FFMA.FTZ R39, R8.reuse, R35, -R39 ;  /* 0x0000002308277223 */ /* 0x040fe20000010827 */
[----:B------:R-:W-:Y:S01]  /*118c0*/  FFMA.FTZ R41, R8, R37, R41 ;  /* 0x0000002508297223 */ /* 0x000fe20000010029 */
[----:B------:R-:W-:Y:S01]  /*118d0*/  FMUL.FTZ R8, R25, R80 ;  /* 0x0000005019087220 */ /* 0x000fe20000410000 */
[C---:B------:R-:W-:Y:S01]  /*118e0*/  FFMA.FTZ R34, R9.reuse, R28, -R34 ;  /* 0x0000001c09227223 */ /* 0x040fe20000010822 */
[----:B------:R-:W-:Y:S01]  /*118f0*/  FFMA.FTZ R36, R9, R32, R36 ;  /* 0x0000002009247223 */ /* 0x000fe20000010024 */
[----:B------:R-:W-:Y:S02]  /*11900*/  HADD2.F32 R30, -RZ, R26.H0_H0 ;  /* 0x2000001aff1e7230 */ /* 0x000fe40000004100 */
[-C--:B------:R-:W-:Y:S01]  /*11910*/  FMUL.FTZ R25, R25, R82.reuse ;  /* 0x0000005219197220 */ /* 0x080fe20000410000 */
[----:B------:R-:W-:Y:S02]  /*11920*/  HADD2.F32 R29, -RZ, R81.H0_H0 ;  /* 0x20000051ff1d7230 */ /* 0x000fe40000004100 */
[----:B------:R-:W-:Y:S01]  /*11930*/  FFMA.FTZ R82, R5, R82, -R8 ;  /* 0x0000005205527223 */ /* 0x000fe20000010808 */
[----:B------:R-:W-:-:S02]  /*11940*/  HADD2.F32 R9, -RZ, R83.H0_H0 ;  /* 0x20000053ff097230 */ /* 0x000fc40000004100 */
[----:B------:R-:W-:Y:S01]  /*11950*/  FFMA.FTZ R80, R5, R80, R25 ;  /* 0x0000005005507223 */ /* 0x000fe20000010019 */
[----:B------:R-:W-:Y:S02]  /*11960*/  HADD2.F32 R31, -RZ, R27.H0_H0 ;  /* 0x2000001bff1f7230 */ /* 0x000fe40000004100 */
[C---:B------:R-:W-:Y:S01]  /*11970*/  FMUL.FTZ R5, R30.reuse, R29 ;  /* 0x0000001d1e057220 */ /* 0x040fe20000410000 */
[----:B------:R-:W-:Y:S02]  /*11980*/  HADD2.F32 R32, -RZ, R81.H1_H1 ;  /* 0x30000051ff207230 */ /* 0x000fe40000004100 */
[----:B------:R-:W-:Y:S01]  /*11990*/  FMUL.FTZ R25, R30, R9 ;  /* 0x000000091e197220 */ /* 0x000fe20000410000 */
[----:B------:R-:W-:Y:S02]  /*119a0*/  HADD2.F32 R8, -RZ, R83.H1_H1 ;  /* 0x30000053ff087230 */ /* 0x000fe40000004100 */
[----:B------:R-:W-:Y:S02]  /*119b0*/  HADD2.F32 R30, -RZ, R38.H0_H0 ;  /* 0x20000026ff1e7230 */ /* 0x000fe40000004100 */
[----:B------:R-:W-:Y:S01]  /*119c0*/  FMUL.FTZ R38, R31, R32 ;  /* 0x000000201f267220 */ /* 0x000fe20000410000 */
[----:B------:R-:W-:-:S02]  /*119d0*/  HADD2.F32 R11, -RZ, R7.H0_H0 ;  /* 0x20000007ff0b7230 */ /* 0x000fc40000004100 */
[-C--:B------:R-:W-:Y:S01]  /*119e0*/  FMUL.FTZ R31, R31, R8.reuse ;  /* 0x000000081f1f7220 */ /* 0x080fe20000410000 */
[----:B------:R-:W-:Y:S02]  /*119f0*/  HADD2.F32 R10, -RZ, R6.H0_H0 ;  /* 0x20000006ff0a7230 */ /* 0x000fe40000004100 */
[----:B------:R-:W-:Y:S02]  /*11a00*/  HADD2.F32 R27, -RZ, R27.H1_H1 ;  /* 0x3000001bff1b7230 */ /* 0x000fe40000004100 */
[C---:B------:R-:W-:Y:S01]  /*11a10*/  FFMA.FTZ R38, R11.reuse, R8, -R38 ;  /* 0x000000080b267223 */ /* 0x040fe20000010826 */
[----:B------:R-:W-:Y:S02]  /*11a20*/  HADD2.F32 R28, -RZ, R54.H0_H0 ;  /* 0x20000036ff1c7230 */ /* 0x000fe40000004100 */
[----:B------:R-:W-:Y:S01]  /*11a30*/  FFMA.FTZ R32, R11, R32, R31 ;  /* 0x000000200b207223 */ /* 0x000fe2000001001f */
[----:B------:R-:W-:Y:S02]  /*11a40*/  HADD2.F32 R7, -RZ, R7.H1_H1 ;  /* 0x30000007ff077230 */ /* 0x000fe40000004100 */
[----:B------:R-:W-:Y:S01]  /*11a50*/  FFMA.FTZ R35, R10, R9, -R5 ;  /* 0x000000090a237223 */ /* 0x000fe20000010805 */
[----:B------:R-:W-:-:S02]  /*11a60*/  HADD2.F32 R24, -RZ, R24.H1_H1 ;  /* 0x30000018ff187230 */ /* 0x000fc40000004100 */
[C---:B------:R-:W-:Y:S01]  /*11a70*/  FMUL.FTZ R40, R27.reuse, R30 ;  /* 0x0000001e1b287220 */ /* 0x040fe20000410000 */
[-C--:B------:R-:W-:Y:S01]  /*11a80*/  FMUL.FTZ R8, R27, R28.reuse ;  /* 0x0000001c1b087220 */ /* 0x080fe20000410000 */
[----:B------:R-:W-:Y:S02]  /*11a90*/  HADD2.F32 R11, -RZ, R43.H0_H0 ;  /* 0x2000002bff0b7230 */ /* 0x000fe40000004100 */
[----:B------:R-:W-:Y:S01]  /*11aa0*/  FFMA.FTZ R10, R10, R29, R25 ;  /* 0x0000001d0a0a7223 */ /* 0x000fe20000010019 */
[----:B------:R-:W-:Y:S02]  /*11ab0*/  HADD2.F32 R5, -RZ, R45.H0_H0 ;  /* 0x2000002dff057230 */ /* 0x000fe40000004100 */
[C---:B------:R-:W-:Y:S01]  /*11ac0*/  FFMA.FTZ R37, R7.reuse, R28, -R40 ;  /* 0x0000001c07257223 */ /* 0x040fe20000010828 */
[----:B------:R-:W-:Y:S02]  /*11ad0*/  HADD2.F32 R26, -RZ, R26.H1_H1 ;  /* 0x3000001aff1a7230 */ /* 0x000fe40000004100 */
[----:B------:R-:W-:Y:S01]  /*11ae0*/  FFMA.FTZ R43, R7, R30, R8 ;  /* 0x0000001e072b7223 */ /* 0x000fe20000010008 */
[----:B------:R-:W-:-:S02]  /*11af0*/  HADD2.F32 R25, -RZ, R42.H0_H0 ;  /* 0x2000002aff197230 */ /* 0x000fc40000004100 */
[C---:B------:R-:W-:Y:S01]  /*11b00*/  FMUL.FTZ R7, R24.reuse, R11 ;  /* 0x0000000b18077220 */ /* 0x040fe20000410000 */
[----:B------:R-:W-:Y:S02]  /*11b10*/  HADD2.F32 R9, -RZ, R44.H0_H0 ;  /* 0x2000002cff097230 */ /* 0x000fe40000004100 */
        /* <DEDUP_REMOVED lines=19> */
.L_x_5905:
[----:B------:R-:W-:Y:S05]  /*11c50*/  BSYNC B1 ;  /* 0x0000000000017941 */ /* 0x000fea0003800000 */
.L_x_5904:
[----:B------:R-:W-:Y:S05]  /*11c60*/  @P2 BRA `(.L_x_5877) ;  /* 0x0000000400982947 */ /* 0x000fea0003800000 */
[----:B------:R-:W-:Y:S01]  /*11c70*/  LEA.HI R0, R0, R207, RZ, 0x6 ;  /* 0x000000cf00007211 */ /* 0x000fe200078f30ff */
[----:B-1-3--:R-:W-:Y:S01]  /*11c80*/  HADD2.F32 R25, -RZ, R76.H1_H1 ;  /* 0x3000004cff197230 */ /* 0x00afe20000004100 */
        /* <DEDUP_REMOVED lines=11> */
[----:B-----5:R-:W-:Y:S02]  /*11d40*/  R2UR UR4, R63 ;  /* 0x000000003f0472ca */ /* 0x020fe400000e0000 */
[----:B------:R-:W-:Y:S01]  /*11d50*/  LOP3.LUT R0, R217, 0x38, R0, 0xf8, !PT ;  /* 0x00000038d9007812 */ /* 0x000fe200078ef800 */
[----:B------:R-:W-:Y:S01]  /*11d60*/  IMAD.SHL.U32 R3, R3, 0x400, RZ ;  /* 0x0000040003037824 */ /* 0x000fe200078e00ff */
[----:B------:R-:W-:Y:S02]  /*11d70*/  IADD3 R4, R5, R4, R221 ;  /* 0x0000000405047210 */ /* 0x000fe40007ffe0dd */
[----:B------:R-:W-:Y:S02]  /*11d80*/  LOP3.LUT R0, R0, R62, RZ, 0x3c, !PT ;  /* 0x0000003e00007212 */ /* 0x000fe400078e3cff */
[----:B------:R-:W-:Y:S02]  /*11d90*/  LOP3.LUT R3, R3, 0x7fffe000, RZ, 0xc0, !PT ;  /* 0x7fffe00003037812 */ /* 0x000fe400078ec0ff */
[----:B------:R-:W-:-:S02]  /*11da0*/  SHF.R.U32.HI R27, RZ, 0x10, R13 ;  /* 0x00000010ff1b7819 */ /* 0x000fc4000001160d */
[----:B------:R-:W-:Y:S02]  /*11db0*/  IADD3 R3, R0, R3, R221 ;  /* 0x0000000300037210 */ /* 0x000fe40007ffe0dd */
[----:B------:R-:W-:Y:S01]  /*11dc0*/  LEA R37, R4, UR4, 0x1 ;  /* 0x0000000404257c11 */ /* 0x000fe2000f8e08ff */
[----:B------:R-:W-:Y:S01]  /*11dd0*/  HADD2.F32 R27, -RZ, R27.H0_H0 ;  /* 0x2000001bff1b7230 */ /* 0x000fe20000004100 */
[----:B------:R-:W-:Y:S02]  /*11de0*/  LEA R3, R3, R16, 0x1 ;  /* 0x0000001003037211 */ /* 0x000fe400078e08ff */
[--C-:B------:R-:W-:Y:S01]  /*11df0*/  SHF.R.U64 R33, R14, 0x10, R15.reuse ;  /* 0x000000100e217819 */ /* 0x100fe2000000120f */
[----:B------:R-:W1:Y:S01]  /*11e00*/  LDS.128 R4, [R37] ;  /* 0x0000000025047984 */ /* 0x000e620000000c00 */
[----:B------:R-:W-:Y:S02]  /*11e10*/  SHF.R.U32.HI R32, RZ, 0x10, R15 ;  /* 0x00000010ff207819 */ /* 0x000fe4000001160f */
[--C-:B------:R-:W-:Y:S01]  /*11e20*/  SHF.R.U64 R36, R56, 0x10, R57.reuse ;  /* 0x0000001038247819 */ /* 0x100fe20000001239 */
[----:B------:R-:W2:Y:S01]  /*11e30*/  LDS.128 R8, [R3+0x15400] ;  /* 0x0154000003087984 */ /* 0x000ea20000000c00 */
[----:B------:R-:W-:-:S02]  /*11e40*/  SHF.R.U32.HI R56, RZ, 0x10, R57 ;  /* 0x00000010ff387819 */ /* 0x000fc40000011639 */
[----:B------:R-:W-:Y:S02]  /*11e50*/  SHF.R.U64 R34, R12, 0x10, R13 ;  /* 0x000000100c227819 */ /* 0x000fe4000000120d */
[--C-:B------:R-:W-:Y:S02]  /*11e60*/  SHF.R.U64 R35, R58, 0x10, R59.reuse ;  /* 0x000000103a237819 */ /* 0x100fe4000000123b */
[----:B------:R-:W-:Y:S01]  /*11e70*/  SHF.R.U32.HI R58, RZ, 0x10, R59 ;  /* 0x00000010ff3a7819 */ /* 0x000fe2000001163b */
[--C-:B-1----:R-:W-:Y:S02]  /*11e80*/  HADD2.F32 R12, -RZ, R5.reuse.H0_H0 ;  /* 0x20000005ff0c7230 */ /* 0x102fe40000004100 */
[----:B------:R-:W-:Y:S02]  /*11e90*/  HADD2.F32 R5, -RZ, R5.H1_H1 ;  /* 0x30000005ff057230 */ /* 0x000fe40000004100 */
[--C-:B--2---:R-:W-:Y:S02]  /*11ea0*/  HADD2.F32 R15, -RZ, R9.reuse.H0_H0 ;  /* 0x20000009ff0f7230 */ /* 0x104fe40000004100 */
[----:B------:R-:W-:-:S02]  /*11eb0*/  HADD2.F32 R20, -RZ, R9.H1_H1 ;  /* 0x30000009ff147230 */ /* 0x000fc40000004100 */
[----:B------:R-:W-:Y:S02]  /*11ec0*/  HADD2.F32 R9, -RZ, R8.H0_H0 ;  /* 0x20000008ff097230 */ /* 0x000fe40000004100 */
[CC--:B------:R-:W-:Y:S01]  /*11ed0*/  FMUL.FTZ R29, R15.reuse, R26.reuse ;  /* 0x0000001a0f1d7220 */ /* 0x0c0fe20000410000 */
[----:B------:R-:W-:Y:S01]  /*11ee0*/  FMUL.FTZ R31, R15, R25 ;  /* 0x000000190f1f7220 */ /* 0x000fe20000410000 */
[----:B------:R-:W-:Y:S02]  /*11ef0*/  HADD2.F32 R15, -RZ, R56.H0_H0 ;  /* 0x20000038ff0f7230 */ /* 0x000fe40000004100 */
[----:B------:R-:W-:Y:S01]  /*11f00*/  FMUL.FTZ R28, R20, R27 ;  /* 0x0000001b141c7220 */ /* 0x000fe20000410000 */
[C---:B------:R-:W-:Y:S01]  /*11f10*/  FFMA.FTZ R29, R12.reuse, R25, -R29 ;  /* 0x000000190c1d7223 */ /* 0x040fe2000001081d */
[----:B------:R-:W-:Y:S01]  /*11f20*/  FFMA.FTZ R31, R12, R26, R31 ;  /* 0x0000001a0c1f7223 */ /* 0x000fe2000001001f */
[----:B------:R-:W-:Y:S02]  /*11f30*/  HADD2.F32 R0, -RZ, R4.H0_H0 ;  /* 0x20000004ff007230 */ /* 0x000fe40000004100 */
[-C--:B------:R-:W-:Y:S01]  /*11f40*/  FMUL.FTZ R12, R20, R15.reuse ;  /* 0x0000000f140c7220 */ /* 0x080fe20000410000 */
[----:B------:R-:W-:Y:S01]  /*11f50*/  FFMA.FTZ R28, R5, R15, -R28 ;  /* 0x0000000f051c7223 */ /* 0x000fe2000001081c */
[----:B------:R-:W-:Y:S01]  /*11f60*/  FMUL.FTZ R15, R9, R70 ;  /* 0x00000046090f7220 */ /* 0x000fe20000410000 */
[----:B------:R-:W-:-:S02]  /*11f70*/  HADD2.F32 R21, -RZ, R10.H0_H0 ;  /* 0x2000000aff157230 */ /* 0x000fc40000004100 */
[-C--:B------:R-:W-:Y:S01]  /*11f80*/  FMUL.FTZ R9, R9, R76.reuse ;  /* 0x0000004c09097220 */ /* 0x080fe20000410000 */
        /* <DEDUP_REMOVED lines=52> */
.L_x_5877:
[----:B------:R-:W-:Y:S05]  /*122d0*/  BSYNC B0 ;  /* 0x0000000000007941 */ /* 0x000fea0003800000 */
.L_x_5855:
        /* <DEDUP_REMOVED lines=8> */
.L_x_5853:
[----:B0--3--:R-:W3:Y:S02]  /*12360*/  LDL R0, [R1+0x44] ;  /* 0x0000440001007983 */ /* 0x009ee40000100800 */
[----:B---3--:R-:W-:-:S13]  /*12370*/  R2UR UR4, R0 ;  /* 0x00000000000472ca */ /* 0x008fda00000e0000 */
[----:B------:R-:W-:-:S05]  /*12380*/  IMAD.U32 R0, RZ, RZ, UR4 ;  /* 0x00000004ff007e24 */ /* 0x000fca000f8e00ff */
[----:B------:R-:W-:-:S13]  /*12390*/  ISETP.NE.AND P0, PT, R0, 0x3, PT ;  /* 0x000000030000780c */ /* 0x000fda0003f05270 */
[----:B------:R-:W-:Y:S05]  /*123a0*/  @!P0 BRA `(.L_x_5906) ;  /* 0x0000000000048947 */ /* 0x000fea0003800000 */
[----:B------:R-:W-:Y:S01]  /*123b0*/  BPT.TRAP 0x1 ;  /* 0x000000040000795c */ /* 0x000fe20000300000 */
.L_x_5906:
[----:B------:R-:W-:Y:S01]  /*123c0*/  IMAD R0, R205, 0x8, R16 ;  /* 0x00000008cd007824 */ /* 0x000fe200078e0210 */
[----:B-12-4-:R-:W-:-:S04]  /*123d0*/  SHF.L.U32 R3, R208, 0x1f, RZ ;  /* 0x0000001fd0037819 */ /* 0x016fc800000006ff */
[----:B------:R0:W1:Y:S01]  /*123e0*/  SYNCS.PHASECHK.TRANS64.TRYWAIT P2, [R0+URZ+0x36830], R3 ;  /* 0x03683003000075a7 */ /* 0x000062000804017f */
[----:B------:R-:W-:Y:S05]  /*123f0*/  @!P0 BRA `(.L_x_5907) ;  /* 0x0000000000048947 */ /* 0x000fea0003800000 */
[----:B------:R-:W-:Y:S01]  /*12400*/  BPT.TRAP 0x1 ;  /* 0x000000040000795c */ /* 0x000fe20000300000 */
.L_x_5907:
[----:B------:R-:W2:Y:S02]  /*12410*/  S2R R4, SR_TID.X ;  /* 0x0000000000047919 */ /* 0x000ea40000002100 */
[----:B--2---:R-:W-:-:S04]  /*12420*/  LOP3.LUT R4, R4, 0x7f, RZ, 0xc0, !PT ;  /* 0x0000007f04047812 */ /* 0x004fc800078ec0ff */
[----:B------:R-:W-:Y:S01]  /*12430*/  ISETP.NE.AND P1, PT, R4, RZ, PT ;  /* 0x000000ff0400720c */ /* 0x000fe20003f25270 */
[----:B-1----:R-:W-:-:S12]  /*12440*/  @P2 BRA `(.L_x_5908) ;  /* 0x0000000000082947 */ /* 0x002fd80003800000 */
[----:B------:R-:W1:Y:S02]  /*12450*/  SYNCS.PHASECHK.TRANS64.TRYWAIT P2, [R0+URZ+0x36830], R3 ;  /* 0x03683003000075a7 */ /* 0x000e64000804017f */
[----:B-1----:R-:W-:Y:S05]  /*12460*/  @!P2 BRA `(.L_x_5909) ;  /* 0x000001f00080a947 */ /* 0x002fea0003800000 */
.L_x_5908:
        /* <DEDUP_REMOVED lines=18> */
[----:B------:R-:W-:Y:S01]  /*12590*/  MOV R13, UR5 ;  /* 0x00000005000d7c02 */ /* 0x000fe20008000f00 */
[----:B------:R-:W-:Y:S01]  /*125a0*/  IMAD R4, R205, 0xa80, R222 ;  /* 0x00000a80cd047824 */ /* 0x000fe200078e02de */
[----:B------:R-:W-:Y:S01]  /*125b0*/  R2UR UR23, R9 ;  /* 0x00000000091772ca */ /* 0x000fe200000e0000 */
[----:B------:R-:W-:Y:S01]  /*125c0*/  IMAD.MOV.U32 R11, RZ, RZ, 0x40000040 ;  /* 0x40000040ff0b7424 */ /* 0x000fe200078e00ff */
[----:B------:R-:W-:Y:S01]  /*125d0*/  UMOV UR4, UR24 ;  /* 0x0000001800047c82 */ /* 0x000fe20008000000 */
[C---:B------:R-:W-:Y:S01]  /*125e0*/  VIADD R6, R4.reuse, 0x80 ;  /* 0x0000008004067836 */ /* 0x040fe20000000000 */
[C---:B------:R-:W-:Y:S01]  /*125f0*/  R2UR UR6, R4.reuse ;  /* 0x00000000040672ca */ /* 0x040fe200000e0000 */
[----:B------:R-:W-:Y:S01]  /*12600*/  UMOV UR26, UR4 ;  /* 0x00000004001a7c82 */ /* 0x000fe20008000000 */
[----:B------:R-:W-:Y:S01]  /*12610*/  VIADD R8, R4, 0x100 ;  /* 0x0000010004087836 */ /* 0x000fe20000000000 */
[----:B------:R-:W-:Y:S01]  /*12620*/  UMOV UR16, UR26 ;  /* 0x0000001a00107c82 */ /* 0x000fe20008000000 */
[----:B------:R-:W-:Y:S01]  /*12630*/  R2UR UR18, R6 ;  /* 0x00000000061272ca */ /* 0x000fe200000e0000 */
[----:B------:R-:W-:Y:S01]  /*12640*/  UMOV UR20, UR26 ;  /* 0x0000001a00147c82 */ /* 0x000fe20008000000 */
[----:B------:R-:W-:Y:S01]  /*12650*/  VIADD R6, R4, 0x180 ;  /* 0x0000018004067836 */ /* 0x000fe20000000000 */
[----:B------:R-:W-:Y:S01]  /*12660*/  R2UR UR22, R8 ;  /* 0x00000000081672ca */ /* 0x000fe200000e0000 */
[----:B------:R-:W-:Y:S01]  /*12670*/  IMAD.U32 R12, RZ, RZ, UR4 ;  /* 0x00000004ff0c7e24 */ /* 0x000fe2000f8e00ff */
[----:B------:R-:W-:Y:S01]  /*12680*/  R2UR UR11, R11 ;  /* 0x000000000b0b72ca */ /* 0x000fe200000e0000 */
[----:B------:R-:W-:Y:S01]  /*12690*/  VIADD R10, R4, 0x200 ;  /* 0x00000200040a7836 */ /* 0x000fe20000000000 */
[----:B------:R-:W-:Y:S01]  /*126a0*/  UMOV UR8, UR26 ;  /* 0x0000001a00087c82 */ /* 0x000fe20008000000 */
[----:B------:R-:W-:Y:S01]  /*126b0*/  UMOV UR9, UR27 ;  /* 0x0000001b00097c82 */ /* 0x000fe20008000000 */
[----:B------:R-:W-:Y:S01]  /*126c0*/  HGMMA.64x16x16.F32 R72, gdesc[UR4], RZ, !UPT, gsb0 ;  /* 0x00200000044879f0 */ /* 0x000fe2000c0008ff */
[----:B------:R-:W-:Y:S01]  /*126d0*/  R2UR UR6, R6 ;  /* 0x00000000060672ca */ /* 0x000fe200000e0000 */
[----:B------:R-:W-:Y:S01]  /*126e0*/  UMOV UR4, UR26 ;  /* 0x0000001a00047c82 */ /* 0x000fe20008000000 */
[----:B------:R-:W-:Y:S01]  /*126f0*/  R2UR UR7, R7 ;  /* 0x00000000070772ca */ /* 0x000fe200000e0000 */
[----:B------:R-:W-:Y:S01]  /*12700*/  UMOV UR5, UR27 ;  /* 0x0000001b00057c82 */ /* 0x000fe20008000000 */
[----:B------:R-:W-:Y:S01]  /*12710*/  R2UR UR10, R10 ;  /* 0x000000000a0a72ca */ /* 0x000fe200000e0000 */
[C---:B------:R-:W-:Y:S01]  /*12720*/  VIADD R8, R4.reuse, 0x280 ;  /* 0x0000028004087836 */ /* 0x040fe20000000000 */
[----:B------:R-:W-:Y:S01]  /*12730*/  UMOV UR12, UR26 ;  /* 0x0000001a000c7c82 */ /* 0x000fe20008000000 */
[----:B------:R-:W-:Y:S01]  /*12740*/  IMAD.MOV.U32 R9, RZ, RZ, 0x40000040 ;  /* 0x40000040ff097424 */ /* 0x000fe200078e00ff */
[----:B------:R-:W-:Y:S01]  /*12750*/  UMOV UR13, UR27 ;  /* 0x0000001b000d7c82 */ /* 0x000fe20008000000 */
[----:B------:R-:W-:Y:S01]  /*12760*/  VIADD R6, R4, 0x300 ;  /* 0x0000030004067836 */ /* 0x000fe20000000000 */
[----:B------:R-:W-:Y:S01]  /*12770*/  R2UR UR14, R8 ;  /* 0x00000000080e72ca */ /* 0x000fe200000e0000 */
[----:B------:R-:W-:Y:S01]  /*12780*/  IMAD.MOV.U32 R7, RZ, RZ, 0x40000040 ;  /* 0x40000040ff077424 */ /* 0x000fe200078e00ff */
[----:B------:R-:W-:Y:S01]  /*12790*/  R2UR UR15, R9 ;  /* 0x00000000090f72ca */ /* 0x000fe200000e0000 */
[----:B------:R-:W-:Y:S01]  /*127a0*/  IMAD.MOV.U32 R9, RZ, RZ, 0x40000040 ;  /* 0x40000040ff097424 */ /* 0x000fe200078e00ff */
[C---:B------:R-:W-:Y:S01]  /*127b0*/  IADD3 R8, R4.reuse, 0x2, RZ ;  /* 0x0000000204087810 */ /* 0x040fe20007ffe0ff */
[----:B------:R-:W-:Y:S01]  /*127c0*/  UMOV UR29, 0x40000040 ;  /* 0x40000040001d7882 */ /* 0x000fe20000000000 */
[----:B------:R-:W-:Y:S01]  /*127d0*/  IMAD.MOV.U32 R11, RZ, RZ, 0x40000040 ;  /* 0x40000040ff0b7424 */ /* 0x000fe200078e00ff */
[----:B------:R-:W-:Y:S01]  /*127e0*/  IADD3 R10, R4, 0x102, RZ ;  /* 0x00000102040a7810 */ /* 0x000fe20007ffe0ff */
[----:B------:R0:W-:Y:S01]  /*127f0*/  STL.64 [R1+0x30], R12 ;  /* 0x0000300c01007387 */ /* 0x0001e20000100a00 */
[----:B------:R-:W-:Y:S01]  /*12800*/  R2UR UR30, R8 ;  /* 0x00000000081e72ca */ /* 0x000fe200000e0000 */
[----:B------:R-:W-:Y:S01]  /*12810*/  VIADD R8, R4, 0x182 ;  /* 0x0000018204087836 */ /* 0x000fe20000000000 */
[----:B------:R-:W-:Y:S01]  /*12820*/  R2UR UR31, R9 ;  /* 0x00000000091f72ca */ /* 0x000fe200000e0000 */
[----:B------:R-:W-:Y:S01]  /*12830*/  UIADD3 UR56, UR24, 0x404, URZ ;  /* 0x0000040418387890 */ /* 0x000fe2000fffe03f */
[----:B------:R-:W-:Y:S01]  /*12840*/  MOV R9, 0x40000040 ;  /* 0x4000004000097802 */ /* 0x000fe20000000f00 */
[----:B------:R-:W-:Y:S01]  /*12850*/  UMOV UR57, 0x40000040 ;  /* 0x4000004000397882 */ /* 0x000fe20000000000 */
[----:B------:R-:W-:Y:S01]  /*12860*/  UIADD3 UR52, UR24, 0x406, URZ ;  /* 0x0000040618347890 */ /* 0x000fe2000fffe03f */
[----:B------:R-:W1:Y:S01]  /*12870*/  LDC R3, c[0x0][0x448] ;  /* 0x00011200ff037b82 */ /* 0x000e620000000800 */
[----:B------:R-:W-:Y:S01]  /*12880*/  UMOV UR53, 0x40000040 ;  /* 0x4000004000357882 */ /* 0x000fe20000000000 */
[----:B------:R-:W-:Y:S01]  /*12890*/  UIADD3 UR48, UR24, 0x800, URZ ;  /* 0x0000080018307890 */ /* 0x000fe2000fffe03f */
[----:B------:R-:W-:Y:S01]  /*128a0*/  IMAD.MOV.U32 R5, RZ, RZ, 0x40000040 ;  /* 0x40000040ff057424 */ /* 0x000fe200078e00ff */
[----:B------:R-:W-:Y:S01]  /*128b0*/  UMOV UR49, 0x40000040 ;  /* 0x4000004000317882 */ /* 0x000fe20000000000 */
[----:B0-----:R-:W-:Y:S01]  /*128c0*/  IMAD.U32 R13, RZ, RZ, UR29 ;  /* 0x0000001dff0d7e24 */ /* 0x001fe2000f8e00ff */
        /* <DEDUP_REMOVED lines=16> */
[----:B-1----:R-:W-:Y:S01]  /*129d0*/  ISETP.NE.AND P2, PT, R3, 0x1, PT ;  /* 0x000000010300780c */ /* 0x002fe20003f45270 */
        /* <DEDUP_REMOVED lines=11> */
[----:B-----5:R-:W-:-:S06]  /*12a90*/  WARPGROUP.ARRIVE ;  /* 0x00000000000079c5 */ /* 0x020fcc0000000000 */
[----:B------:R-:W-:Y:S01]  /*12aa0*/  HGMMA.64x16x16.F32 R56, gdesc[UR20], RZ, !UPT, gsb0 ;  /* 0x00200000143879f0 */ /* 0x000fe2000c0008ff */
[----:B------:R-:W-:Y:S01]  /*12ab0*/  R2UR UR22, R10 ;  /* 0x000000000a1672ca */ /* 0x000fe200000e0000 */
[----:B------:R-:W-:Y:S01]  /*12ac0*/  UMOV UR21, UR27 ;  /* 0x0000001b00157c82 */ /* 0x000fe20008000000 */
[----:B------:R-:W-:Y:S01]  /*12ad0*/  R2UR UR23, R11 ;  /* 0x000000000b1772ca */ /* 0x000fe200000e0000 */
[----:B------:R-:W-:Y:S02]  /*12ae0*/  VIADD R10, R4, 0x282 ;  /* 0x00000282040a7836 */ /* 0x000fe40000000000 */
[----:B------:R-:W-:Y:S01]  /*12af0*/  IMAD.MOV.U32 R11, RZ, RZ, 0x40000040 ;  /* 0x40000040ff0b7424 */ /* 0x000fe200078e00ff */
        /* <DEDUP_REMOVED lines=76> */
[----:B------:R-:W-:Y:S02]  /*12fc0*/  VIADD R8, R4, 0x6 ;  /* 0x0000000604087836 */ /* 0x000fe40000000000 */
[----:B------:R-:W-:Y:S01]  /*12fd0*/  IMAD.MOV.U32 R9, RZ, RZ, 0x40000040 ;  /* 0x40000040ff097424 */ /* 0x000fe200078e00ff */
        /* <DEDUP_REMOVED lines=39> */
[----:B------:R-:W-:Y:S01]  /*13250*/  VIADD R8, R4, 0x186 ;  /* 0x0000018604087836 */ /* 0x000fe20000000000 */
[----:B0-----:R-:W-:Y:S01]  /*13260*/  MOV R13, UR29 ;  /* 0x0000001d000d7c02 */ /* 0x001fe20008000f00 */
        /* <DEDUP_REMOVED lines=17> */
[----:B------:R-:W-:Y:S02]  /*13380*/  VIADD R10, R4, 0x286 ;  /* 0x00000286040a7836 */ /* 0x000fe40000000000 */
[----:B------:R-:W-:Y:S01]  /*13390*/  IMAD.MOV.U32 R11, RZ, RZ, 0x40000040 ;  /* 0x40000040ff0b7424 */ /* 0x000fe200078e00ff */
[----:B------:R-:W-:Y:S02]  /*133a0*/  WARPGROUP.DEPBAR.LE gsb0, 0x0 ;  /* 0x00008000000079c5 */ /* 0x000fe40000010000 */
[----:B------:R-:W-:-:S06]  /*133b0*/  WARPGROUP.ARRIVE ;  /* 0x00000000000079c5 */ /* 0x000fcc0000000000 */
[----:B------:R-:W-:Y:S01]  /*133c0*/  HGMMA.64x16x16.F32 R48, gdesc[UR4], R48, gsb0 ;  /* 0x00200000043079f0 */ /* 0x000fe20008000830 */
[----:B------:R-:W-:Y:S01]  /*133d0*/  UIADD3 UR4, UR24, 0x6, URZ ;  /* 0x0000000618047890 */ /* 0x000fe2000fffe03f */
[----:B------:R-:W-:Y:S01]  /*133e0*/  R2UR UR6, R8 ;  /* 0x00000000080672ca */ /* 0x000fe200000e0000 */
[----:B------:R-:W-:Y:S01]  /*133f0*/  UMOV UR5, UR27 ;  /* 0x0000001b00057c82 */ /* 0x000fe20008000000 */
[----:B------:R-:W-:Y:S01]  /*13400*/  R2UR UR7, R9 ;  /* 0x00000000090772ca */ /* 0x000fe200000e0000 */
[----:B------:R-:W-:Y:S01]  /*13410*/  IMAD.MOV.U32 R9, RZ, RZ, 0x40000040 ;  /* 0x40000040ff097424 */ /* 0x000fe200078e00ff */
[----:B------:R-:W-:Y:S02]  /*13420*/  IADD3 R8, R4, 0x380, RZ ;  /* 0x0000038004087810 */ /* 0x000fe40007ffe0ff */
        /* <DEDUP_REMOVED lines=40> */
[----:B------:R-:W-:Y:S01]  /*136b0*/  MOV R9, 0x40000040 ;  /* 0x4000004000097802 */ /* 0x000fe20000000f00 */
        /* <DEDUP_REMOVED lines=99> */
[----:B------:R-:W-:Y:S01]  /*13cf0*/  R2UR UR58, R8 ;  /* 0x00000000083a72ca */ /* 0x000fe200000e0000 */
[----:B------:R-:W-:Y:S01]  /*13d00*/  UMOV UR20, UR26 ;  /* 0x0000001a00147c82 */ /* 0x000fe20008000000 */
[----:B------:R-:W-:Y:S01]  /*13d10*/  UMOV UR4, UR26 ;  /* 0x0000001a00047c82 */ /* 0x000fe20008000000 */
[----:B------:R-:W-:Y:S01]  /*13d20*/  R2UR UR59, R9 ;  /* 0x00000000093b72ca */ /* 0x000fe200000e0000 */
[----:B------:R-:W-:-:S02]  /*13d30*/  VIADD R8, R4, 0x504 ;  /* 0x0000050404087836 */ /* 0x000fc40000000000 */
[----:B------:R-:W-:Y:S02]  /*13d40*/  IMAD.MOV.U32 R9, RZ, RZ, 0x40000040 ;  /* 0x40000040ff097424 */ /* 0x000fe400078e00ff */
[----:B------:R-:W-:-:S05]  /*13d50*/  IMAD.U32 R12, RZ, RZ, UR28 ;  /* 0x0000001cff0c7e24 */ /* 0x000fca000f8e00ff */
[----:B------:R0:W-:Y:S01]  /*13d60*/  STL.64 [R1], R12 ;  /* 0x0000000c01007387 */ /* 0x0001e20000100a00 */
        /* <DEDUP_REMOVED lines=331> */
[----:B------:R-:W-:Y:S01]  /*15220*/  ULDC UR42, c[0x0][0x9d8] ;  /* 0x00027600002a7ab9 */ /* 0x000fe20000000800 */
[----:B------:R-:W-:Y:S01]  /*15230*/  ULDC UR43, c[0x0][0x9d8] ;  /* 0x00027600002b7ab9 */ /* 0x000fe20000000800 */
        /* <DEDUP_REMOVED lines=47> */
[----:B------:R-:W-:Y:S01]  /*15530*/  MOV R7, 0x40000040 ;  /* 0x4000004000077802 */ /* 0x000fe20000000f00 */
[----:B------:R-:W1:Y:S01]  /*15540*/  MUFU.TANH R94, R94 ;  /* 0x0000005e005e7308 */ /* 0x000e620000002400 */
[----:B------:R-:W-:Y:S01]  /*15550*/  FMUL.FTZ R8, R72, UR8 ;  /* 0x0000000848087c20 */ /* 0x000fe20008410000 */
[----:B------:R-:W-:Y:S01]  /*15560*/  FMUL.FTZ R9, R73, UR8 ;  /* 0x0000000849097c20 */ /* 0x000fe20008410000 */
[----:B------:R-:W-:-:S05]  /*15570*/  FMUL.FTZ R11, R77, UR8 ;  /* 0x000000084d0b7c20 */ /* 0x000fca0008410000 */
[----:B------:R-:W2:Y:S08]  /*15580*/  MUFU.TANH R92, R92 ;  /* 0x0000005c005c7308 */ /* 0x000eb00000002400 */
[----:B------:R-:W3:Y:S08]  /*15590*/  MUFU.TANH R78, R78 ;  /* 0x0000004e004e7308 */ /* 0x000ef00000002400 */
[----:B------:R-:W4:Y:S08]  /*155a0*/  MUFU.TANH R79, R79 ;  /* 0x0000004f004f7308 */ /* 0x000f300000002400 */
[----:B------:R-:W-:Y:S08]  /*155b0*/  MUFU.TANH R8, R8 ;  /* 0x0000000800087308 */ /* 0x000ff00000002400 */
[----:B------:R-:W-:Y:S01]  /*155c0*/  MUFU.TANH R9, R9 ;  /* 0x0000000900097308 */ /* 0x000fe20000002400 */
[----:B------:R-:W-:-:S02]  /*155d0*/  WARPGROUP.DEPBAR.LE gsb0, 0x0 ;  /* 0x00008000000079c5 */ /* 0x000fc40000010000 */
[----:B------:R-:W-:Y:S01]  /*155e0*/  WARPGROUP.ARRIVE ;  /* 0x00000000000079c5 */ /* 0x000fe20000000000 */
[----:B0-----:R-:W-:Y:S01]  /*155f0*/  FMUL.FTZ R12, R64, UR8 ;  /* 0x00000008400c7c20 */ /* 0x001fe20008410000 */
[----:B------:R-:W-:Y:S01]  /*15600*/  FMUL.FTZ R66, R66, UR8 ;  /* 0x0000000842427c20 */ /* 0x000fe20008410000 */
[----:B------:R-:W0:Y:S01]  /*15610*/  @P2 LDC R64, c[0x0][0x44c] ;  /* 0x00011300ff402b82 */ /* 0x000e220000000800 */
        /* <DEDUP_REMOVED lines=8> */
[----:B------:R-:W4:Y:S01]  /*156a0*/  MUFU.TANH R66, R66 ;  /* 0x0000004200427308 */ /* 0x000f220000002400 */
[----:B------:R-:W-:-:S02]  /*156b0*/  IMAD.MOV.U32 R7, RZ, RZ, 0x40000040 ;  /* 0x40000040ff077424 */ /* 0x000fc400078e00ff */
[----:B------:R-:W-:Y:S01]  /*156c0*/  FMUL.FTZ R71, R71, UR8 ;  /* 0x0000000847477c20 */ /* 0x000fe20008410000 */
[----:B------:R-:W-:Y:S01]  /*156d0*/  FMUL.FTZ R14, R68, UR8 ;  /* 0x00000008440e7c20 */ /* 0x000fe20008410000 */
[----:B------:R-:W-:Y:S01]  /*156e0*/  FMUL.FTZ R13, R65, UR8 ;  /* 0x00000008410d7c20 */ /* 0x000fe20008410000 */
[----:B------:R-:W-:Y:S02]  /*156f0*/  FMUL.FTZ R15, R69, UR8 ;  /* 0x00000008450f7c20 */ /* 0x000fe40008410000 */
[----:B------:R-:W4:Y:S08]  /*15700*/  MUFU.TANH R67, R67 ;  /* 0x0000004300437308 */ /* 0x000f300000002400 */
[----:B------:R-:W4:Y:S08]  /*15710*/  MUFU.TANH R70, R70 ;  /* 0x0000004600467308 */ /* 0x000f300000002400 */
        /* <DEDUP_REMOVED lines=8> */
[----:B------:R-:W1:Y:S01]  /*157a0*/  @P2 LDC R60, c[0x0][0x450] ;  /* 0x00011400ff3c2b82 */ /* 0x000e620000000800 */
[----:B------:R-:W-:Y:S01]  /*157b0*/  FMUL.FTZ R58, R58, UR8 ;  /* 0x000000083a3a7c20 */ /* 0x000fe20008410000 */
[----:B------:R-:W-:Y:S01]  /*157c0*/  HGMMA.64x16x16.F32 R48, gdesc[UR4], R48, gsb0 ;  /* 0x00200000043079f0 */ /* 0x000fe20008000830 */
[----:B------:R-:W-:Y:S01]  /*157d0*/  R2UR UR6, R6 ;  /* 0x00000000060672ca */ /* 0x000fe200000e0000 */
[----:B------:R-:W-:Y:S01]  /*157e0*/  UMOV UR4, UR36 ;  /* 0x0000002400047c82 */ /* 0x000fe20008000000 */
[----:B------:R-:W-:Y:S01]  /*157f0*/  R2UR UR7, R7 ;  /* 0x00000000070772ca */ /* 0x000fe200000e0000 */
[----:B------:R-:W-:Y:S01]  /*15800*/  UMOV UR5, UR37 ;  /* 0x0000002500057c82 */ /* 0x000fe20008000000 */
[C---:B------:R-:W-:Y:S01]  /*15810*/  VIADD R6, R4.reuse, 0x986 ;  /* 0x0000098604067836 */ /* 0x040fe20000000000 */
[----:B------:R-:W-:Y:S01]  /*15820*/  MOV R7, 0x40000040 ;  /* 0x4000004000077802 */ /* 0x000fe20000000f00 */
[----:B------:R2:W-:Y:S01]  /*15830*/  MUFU.TANH R74, R59 ;  /* 0x0000003b004a7308 */ /* 0x0005e20000002400 */
[----:B------:R-:W-:-:S02]  /*15840*/  VIADD R4, R4, 0xa06 ;  /* 0x00000a0604047836 */ /* 0x000fc40000000000 */
[----:B------:R-:W-:Y:S01]  /*15850*/  FMUL.FTZ R62, R62, UR8 ;  /* 0x000000083e3e7c20 */ /* 0x000fe20008410000 */
[----:B------:R-:W-:Y:S01]  /*15860*/  FMUL.FTZ R63, R63, UR8 ;  /* 0x000000083f3f7c20 */ /* 0x000fe20008410000 */
[----:B------:R-:W-:Y:S01]  /*15870*/  FMUL.FTZ R21, R57, UR8 ;  /* 0x0000000839157c20 */ /* 0x000fe20008410000 */
[----:B------:R-:W-:Y:S02]  /*15880*/  FMUL.FTZ R57, R61, UR8 ;  /* 0x000000083d397c20 */ /* 0x000fe40008410000 */
[----:B------:R3:W4:Y:S01]  /*15890*/  MUFU.TANH R76, R58 ;  /* 0x0000003a004c7308 */ /* 0x0007220000002400 */
[----:B--2---:R-:W-:-:S04]  /*158a0*/  IMAD.IADD R59, R229, 0x1, R226 ;  /* 0x00000001e53b7824 */ /* 0x004fc800078e02e2 */
[----:B0-----:R-:W-:-:S03]  /*158b0*/  @P2 IMAD.HI.U32 R3, R59, R64, RZ ;  /* 0x000000403b032227 */ /* 0x001fc600078e00ff */
[----:B------:R-:W0:Y:S01]  /*158c0*/  MUFU.TANH R62, R62 ;  /* 0x0000003e003e7308 */ /* 0x000e220000002400 */
[----:B---3--:R-:W-:Y:S01]  /*158d0*/  IMAD R58, R2, -0x70, R228 ;  /* 0xffffff90023a7824 */ /* 0x008fe200078e02e4 */
[----:B-1----:R-:W-:-:S05]  /*158e0*/  @P2 SHF.R.U32.HI R59, RZ, R60, R3 ;  /* 0x0000003cff3b2219 */ /* 0x002fca0000011603 */
[----:B------:R-:W1:Y:S01]  /*158f0*/  SHFL.IDX PT, R60, R59, 0x1, 0x1c1f ;  /* 0x003c1f003b3c7f89 */ /* 0x000e6200000e0000 */
[----:B------:R-:W2:Y:S03]  /*15900*/  MUFU.TANH R63, R63 ;  /* 0x0000003f003f7308 */ /* 0x000ea60000002400 */
[----:B------:R-:W3:Y:S05]  /*15910*/  SHFL.IDX PT, R59, R59, RZ, 0x1c1f ;  /* 0x001c1fff3b3b7589 */ /* 0x000eea00000e0000 */
        /* <DEDUP_REMOVED lines=14> */
[----:B------:R-:W-:Y:S01]  /*15a00*/  IMAD R6, R2, -0x70, RZ ;  /* 0xffffff9002067824 */ /* 0x000fe200078e02ff */
[----:B------:R4:W-:Y:S01]  /*15a10*/  MUFU.TANH R7, R49 ;  /* 0x0000003100077308 */ /* 0x0009e20000002400 */
[----:B------:R-:W-:-:S03]  /*15a20*/  FMUL.FTZ R48, R48, UR8 ;  /* 0x0000000830307c20 */ /* 0x000fc60008410000 */
[----:B------:R-:W-:-:S04]  /*15a30*/  IADD3 R3, -R227, 0x71, R6 ;  /* 0x00000071e3037810 */ /* 0x000fc80007ffe106 */
[----:B------:R-:W-:Y:S01]  /*15a40*/  IADD3 R90, -R224, R3, R228 ;  /* 0x00000003e05a7210 */ /* 0x000fe20007ffe1e4 */
[----:B------:R-:W2:Y:S01]  /*15a50*/  MUFU.TANH R50, R50 ;  /* 0x0000003200327308 */ /* 0x000ea20000002400 */
[----:B----4-:R-:W-:-:S04]  /*15a60*/  IADD3 R49, -R227, 0x70, R58 ;  /* 0x00000070e3317810 */ /* 0x010fc80007ffe13a */
[-CC-:B-1----:R-:W-:Y:S02]  /*15a70*/  VIADDMNMX R3, R60, R90.reuse, R49.reuse, PT ;  /* 0x0000005a3c037246 */ /* 0x182fe40003800131 */
[----:B---3--:R-:W-:Y:S01]  /*15a80*/  VIADDMNMX R49, R59, R90, R49, PT ;  /* 0x0000005a3b317246 */ /* 0x008fe20003800131 */
[----:B------:R-:W1:Y:S01]  /*15a90*/  MUFU.TANH R51, R51 ;  /* 0x0000003300337308 */ /* 0x000e620000002400 */
[C---:B------:R-:W-:Y:S02]  /*15aa0*/  ISETP.GT.AND P5, PT, R3.reuse, RZ, PT ;  /* 0x000000ff0300720c */ /* 0x040fe40003fa4270 */
[C---:B------:R-:W-:Y:S02]  /*15ab0*/  ISETP.GT.AND P6, PT, R3.reuse, 0x1, PT ;  /* 0x000000010300780c */ /* 0x040fe40003fc4270 */
[----:B------:R-:W-:Y:S02]  /*15ac0*/  ISETP.GT.AND P4, PT, R3, 0x8, PT ;  /* 0x000000080300780c */ /* 0x000fe40003f84270 */
[----:B------:R-:W-:Y:S01]  /*15ad0*/  FSEL R94, R94, -INF , P5 ;  /* 0xff8000005e5e7808 */ /* 0x000fe20002800000 */
[----:B------:R-:W3:Y:S01]  /*15ae0*/  MUFU.TANH R54, R54 ;  /* 0x0000003600367308 */ /* 0x000ee20000002400 */
[----:B------:R-:W-:-:S02]  /*15af0*/  FSEL R92, R92, -INF , P6 ;  /* 0xff8000005c5c7808 */ /* 0x000fc40003000000 */
[C---:B------:R-:W-:Y:S02]  /*15b00*/  ISETP.GT.AND P3, PT, R3.reuse, 0x9, PT ;  /* 0x000000090300780c */ /* 0x040fe40003f64270 */
[----:B------:R-:W-:Y:S02]  /*15b10*/  FSEL R88, R78, -INF , P4 ;  /* 0xff8000004e587808 */ /* 0x000fe40002000000 */
[----:B------:R-:W-:Y:S01]  /*15b20*/  ISETP.GT.AND P5, PT, R3, 0x10, PT ;  /* 0x000000100300780c */ /* 0x000fe20003fa4270 */
[----:B------:R-:W4:Y:S01]  /*15b30*/  MUFU.TANH R55, R55 ;  /* 0x0000003700377308 */ /* 0x000f220000002400 */
[----:B------:R-:W-:Y:S02]  /*15b40*/  FSEL R86, R79, -INF , P3 ;  /* 0xff8000004f567808 */ /* 0x000fe40001800000 */
[----:B------:R-:W-:Y:S02]  /*15b50*/  ISETP.GT.AND P3, PT, R3, 0x11, PT ;  /* 0x000000110300780c */ /* 0x000fe40003f64270 */
[----:B------:R-:W-:-:S02]  /*15b60*/  FSEL R84, R66, -INF , P5 ;  /* 0xff80000042547808 */ /* 0x000fc40002800000 */
[----:B------:R-:W-:Y:S01]  /*15b70*/  ISETP.GT.AND P4, PT, R3, 0x18, PT ;  /* 0x000000180300780c */ /* 0x000fe20003f84270 */
[----:B------:R-:W-:Y:S01]  /*15b80*/  MUFU.TANH R14, R14 ;  /* 0x0000000e000e7308 */ /* 0x000fe20000002400 */
[----:B------:R-:W-:Y:S02]  /*15b90*/  FSEL R82, R67, -INF , P3 ;  /* 0xff80000043527808 */ /* 0x000fe40001800000 */
[C---:B------:R-:W-:Y:S01]  /*15ba0*/  ISETP.GT.AND P3, PT, R3.reuse, 0x19, PT ;  /* 0x000000190300780c */ /* 0x040fe20003f64270 */
[----:B------:R-:W-:Y:S02]  /*15bb0*/  WARPGROUP.DEPBAR.LE gsb0, 0x0 ;  /* 0x00008000000079c5 */ /* 0x000fe40000010000 */
[----:B------:R-:W-:Y:S01]  /*15bc0*/  WARPGROUP.ARRIVE ;  /* 0x00000000000079c5 */ /* 0x000fe20000000000 */
[----:B------:R-:W-:Y:S01]  /*15bd0*/  FSEL R80, R70, -INF , P4 ;  /* 0xff80000046507808 */ /* 0x000fe20002000000 */
[----:B------:R-:W-:Y:S01]  /*15be0*/  FMUL.FTZ R42, R42, UR8 ;  /* 0x000000082a2a7c20 */ /* 0x000fe20008410000 */
[----:B------:R-:W-:Y:S01]  /*15bf0*/  ISETP.GT.AND P4, PT, R3, 0x20, PT ;  /* 0x000000200300780c */ /* 0x000fe20003f84270 */
[----:B------:R-:W-:Y:S01]  /*15c00*/  FMUL.FTZ R43, R43, UR8 ;  /* 0x000000082b2b7c20 */ /* 0x000fe20008410000 */
[----:B------:R-:W-:Y:S01]  /*15c10*/  FSEL R78, R71, -INF , P3 ;  /* 0xff800000474e7808 */ /* 0x000fe20001800000 */
[----:B------:R-:W-:Y:S01]  /*15c20*/  HGMMA.64x16x16.F32 R32, gdesc[UR4], R32, gsb0 ;  /* 0x00200000042079f0 */ /* 0x000fe20008000820 */
[----:B------:R-:W-:Y:S01]  /*15c30*/  R2UR UR6, R4 ;  /* 0x00000000040672ca */ /* 0x000fe200000e0000 */
[----:B------:R-:W-:Y:S01]  /*15c40*/  UMOV UR4, UR36 ;  /* 0x0000002400047c82 */ /* 0x000fe20008000000 */
[----:B------:R-:W-:Y:S01]  /*15c50*/  R2UR UR7, R5 ;  /* 0x00000000050772ca */ /* 0x000fe200000e0000 */
[----:B------:R-:W-:Y:S01]  /*15c60*/  UMOV UR5, UR37 ;  /* 0x0000002500057c82 */ /* 0x000fe20008000000 */
[----:B------:R-:W-:Y:S01]  /*15c70*/  FMNMX.FTZ R5, R94, R92, !PT ;  /* 0x0000005c5e057209 */ /* 0x000fe20007810000 */
[----:B------:R-:W4:Y:S01]  /*15c80*/  MUFU.TANH R42, R42 ;  /* 0x0000002a002a7308 */ /* 0x000f220000002400 */
[----:B------:R-:W-:Y:S01]  /*15c90*/  ISETP.GT.AND P3, PT, R3, 0x21, PT ;  /* 0x000000210300780c */ /* 0x000fe20003f64270 */
[----:B------:R-:W-:Y:S01]  /*15ca0*/  FMUL.FTZ R46, R46, UR8 ;  /* 0x000000082e2e7c20 */ /* 0x000fe20008410000 */
[----:B------:R-:W-:Y:S01]  /*15cb0*/  FMNMX.FTZ R5, R88, R5, !PT ;  /* 0x0000000558057209 */ /* 0x000fe20007810000 */
[----:B------:R-:W-:Y:S01]  /*15cc0*/  FMUL.FTZ R47, R47, UR8 ;  /* 0x000000082f2f7c20 */ /* 0x000fe20008410000 */
[----:B------:R-:W-:-:S02]  /*15cd0*/  FSEL R76, R76, -INF , P4 ;  /* 0xff8000004c4c7808 */ /* 0x000fc40002000000 */
[----:B------:R-:W-:Y:S01]  /*15ce0*/  FMNMX.FTZ R5, R86, R5, !PT ;  /* 0x0000000556057209 */ /* 0x000fe20007810000 */
[----:B------:R-:W4:Y:S01]  /*15cf0*/  MUFU.TANH R43, R43 ;  /* 0x0000002b002b7308 */ /* 0x000f220000002400 */
[C---:B------:R-:W-:Y:S02]  /*15d00*/  ISETP.GT.AND P4, PT, R3.reuse, 0x28, PT ;  /* 0x000000280300780c */ /* 0x040fe40003f84270 */
[----:B------:R-:W-:Y:S02]  /*15d10*/  FMNMX.FTZ R5, R84, R5, !PT ;  /* 0x0000000554057209 */ /* 0x000fe40007810000 */
[----:B------:R-:W-:Y:S02]  /*15d20*/  FSEL R74, R74, -INF , P3 ;  /* 0xff8000004a4a7808 */ /* 0x000fe40001800000 */
[----:B------:R-:W-:Y:S01]  /*15d30*/  FMNMX.FTZ R5, R82, R5, !PT ;  /* 0x0000000552057209 */ /* 0x000fe20007810000 */
[----:B------:R-:W4:Y:S01]  /*15d40*/  MUFU.TANH R46, R46 ;  /* 0x0000002e002e7308 */ /* 0x000f220000002400 */
[----:B------:R-:W-:-:S02]  /*15d50*/  ISETP.GT.AND P3, PT, R3, 0x29, PT ;  /* 0x000000290300780c */ /* 0x000fc40003f64270 */
[----:B------:R-:W-:Y:S02]  /*15d60*/  FMNMX.FTZ R5, R80, R5, !PT ;  /* 0x0000000550057209 */ /* 0x000fe40007810000 */
[----:B0-----:R-:W-:Y:S02]  /*15d70*/  FSEL R72, R62, -INF , P4 ;  /* 0xff8000003e487808 */ /* 0x001fe40002000000 */
[----:B------:R-:W-:Y:S01]  /*15d80*/  FMNMX.FTZ R5, R78, R5, !PT ;  /* 0x000000054e057209 */ /* 0x000fe20007810000 */
[----:B------:R-:W0:Y:S01]  /*15d90*/  MUFU.TANH R47, R47 ;  /* 0x0000002f002f7308 */ /* 0x000e220000002400 */
[----:B------:R-:W-:Y:S02]  /*15da0*/  ISETP.GT.AND P4, PT, R3, 0x30, PT ;  /* 0x000000300300780c */ /* 0x000fe40003f84270 */
[----:B------:R-:W-:Y:S02]  /*15db0*/  FMNMX.FTZ R5, R76, R5, !PT ;  /* 0x000000054c057209 */ /* 0x000fe40007810000 */
[----:B--2---:R-:W-:-:S02]  /*15dc0*/  FSEL R70, R63, -INF , P3 ;  /* 0xff8000003f467808 */ /* 0x004fc40001800000 */
[----:B------:R-:W-:Y:S01]  /*15dd0*/  FMNMX.FTZ R5, R74, R5, !PT ;  /* 0x000000054a057209 */ /* 0x000fe20007810000 */
[----:B------:R-:W-:Y:S01]  /*15de0*/  MUFU.TANH R15, R15 ;  /* 0x0000000f000f7308 */ /* 0x000fe20000002400 */
[C---:B------:R-:W-:Y:S02]  /*15df0*/  ISETP.GT.AND P3, PT, R3.reuse, 0x31, PT ;  /* 0x000000310300780c */ /* 0x040fe40003f64270 */
[----:B------:R-:W-:Y:S02]  /*15e00*/  FMNMX.FTZ R5, R72, R5, !PT ;  /* 0x0000000548057209 */ /* 0x000fe40007810000 */
[----:B------:R-:W-:Y:S02]  /*15e10*/  FSEL R68, R50, -INF , P4 ;  /* 0xff80000032447808 */ /* 0x000fe40002000000 */
[----:B------:R-:W-:Y:S01]  /*15e20*/  FMNMX.FTZ R5, R70, R5, !PT ;  /* 0x0000000546057209 */ /* 0x000fe20007810000 */
[----:B------:R-:W-:Y:S01]  /*15e30*/  MUFU.TANH R20, R20 ;  /* 0x0000001400147308 */ /* 0x000fe20000002400 */
[----:B------:R-:W-:-:S02]  /*15e40*/  ISETP.GT.AND P4, PT, R3, 0x38, PT ;  /* 0x000000380300780c */ /* 0x000fc40003f84270 */
[----:B-1----:R-:W-:Y:S02]  /*15e50*/  FSEL R66, R51, -INF , P3 ;  /* 0xff80000033427808 */ /* 0x002fe40001800000 */
[----:B------:R-:W-:Y:S01]  /*15e60*/  FMNMX.FTZ R5, R68, R5, !PT ;  /* 0x0000000544057209 */ /* 0x000fe20007810000 */
[----:B------:R-:W-:Y:S02]  /*15e70*/  WARPGROUP.DEPBAR.LE gsb0, 0x0 ;  /* 0x00008000000079c5 */ /* 0x000fe40000010000 */
[----:B------:R-:W-:Y:S01]  /*15e80*/  WARPGROUP.ARRIVE ;  /* 0x00000000000079c5 */ /* 0x000fe20000000000 */
[----:B------:R-:W-:Y:S01]  /*15e90*/  ISETP.GT.AND P3, PT, R3, 0x39, PT ;  /* 0x000000390300780c */ /* 0x000fe20003f64270 */
[----:B------:R-:W-:Y:S01]  /*15ea0*/  FMUL.FTZ R34, R34, UR8 ;  /* 0x0000000822227c20 */ /* 0x000fe20008410000 */
[----:B---3--:R-:W-:Y:S01]  /*15eb0*/  FSEL R60, R54, -INF , P4 ;  /* 0xff800000363c7808 */ /* 0x008fe20002000000 */
[----:B------:R-:W-:Y:S01]  /*15ec0*/  FMUL.FTZ R35, R35, UR8 ;  /* 0x0000000823237c20 */ /* 0x000fe20008410000 */
[----:B------:R-:W-:Y:S01]  /*15ed0*/  FMNMX.FTZ R5, R66, R5, !PT ;  /* 0x0000000542057209 */ /* 0x000fe20007810000 */
[----:B------:R-:W-:Y:S01]  /*15ee0*/  HGMMA.64x16x16.F32 R24, gdesc[UR4], R24, gsb0 ;  /* 0x00200000041879f0 */ /* 0x000fe20008000818 */
[----:B------:R-:W-:Y:S01]  /*15ef0*/  ISETP.GT.AND P4, PT, R3, 0x40, PT ;  /* 0x000000400300780c */ /* 0x000fe20003f84270 */
[----:B------:R-:W1:Y:S01]  /*15f00*/  MUFU.TANH R34, R34 ;  /* 0x0000002200227308 */ /* 0x000e620000002400 */
[----:B----4-:R-:W-:Y:S01]  /*15f10*/  FSEL R64, R55, -INF , P3 ;  /* 0xff80000037407808 */ /* 0x010fe20001800000 */
[----:B------:R-:W-:Y:S01]  /*15f20*/  FMUL.FTZ R38, R38, UR8 ;  /* 0x0000000826267c20 */ /* 0x000fe20008410000 */
[----:B------:R-:W-:Y:S01]  /*15f30*/  FMNMX.FTZ R5, R60, R5, !PT ;  /* 0x000000053c057209 */ /* 0x000fe20007810000 */
[----:B------:R-:W-:Y:S01]  /*15f40*/  FMUL.FTZ R39, R39, UR8 ;  /* 0x0000000827277c20 */ /* 0x000fe20008410000 */
[----:B------:R-:W-:Y:S01]  /*15f50*/  ISETP.GT.AND P3, PT, R3, 0x41, PT ;  /* 0x000000410300780c */ /* 0x000fe20003f64270 */
[----:B------:R-:W-:Y:S01]  /*15f60*/  ULDC UR4, c[0x0][0x988] ;  /* 0x0002620000047ab9 */ /* 0x000fe20000000800 */
[----:B------:R-:W-:Y:S01]  /*15f70*/  FSEL R62, R42, -INF , P4 ;  /* 0xff8000002a3e7808 */ /* 0x000fe20002000000 */
[----:B------:R-:W2:Y:S01]  /*15f80*/  MUFU.TANH R35, R35 ;  /* 0x0000002300237308 */ /* 0x000ea20000002400 */
[----:B------:R-:W-:Y:S01]  /*15f90*/  FMNMX.FTZ R5, R64, R5, !PT ;  /* 0x0000000540057209 */ /* 0x000fe20007810000 */
[----:B------:R-:W-:Y:S01]  /*15fa0*/  FMUL.FTZ R98, R37, UR8 ;  /* 0x0000000825627c20 */ /* 0x000fe20008410000 */
[----:B------:R-:W-:Y:S01]  /*15fb0*/  ISETP.GT.AND P4, PT, R3, 0x48, PT ;  /* 0x000000480300780c */ /* 0x000fe20003f84270 */
[----:B------:R-:W-:Y:S01]  /*15fc0*/  FMUL.FTZ R96, R36, UR8 ;  /* 0x0000000824607c20 */ /* 0x000fe20008410000 */
[----:B------:R-:W-:-:S02]  /*15fd0*/  FSEL R58, R43, -INF , P3 ;  /* 0xff8000002b3a7808 */ /* 0x000fc40001800000 */
[----:B------:R-:W-:Y:S01]  /*15fe0*/  FMNMX.FTZ R5, R62, R5, !PT ;  /* 0x000000053e057209 */ /* 0x000fe20007810000 */
[----:B------:R2:W3:Y:S01]  /*15ff0*/  MUFU.TANH R4, R38 ;  /* 0x0000002600047308 */ /* 0x0004e20000002400 */
[C---:B------:R-:W-:Y:S02]  /*16000*/  ISETP.GT.AND P3, PT, R3.reuse, 0x49, PT ;  /* 0x000000490300780c */ /* 0x040fe40003f64270 */
[----:B------:R-:W-:Y:S02]  /*16010*/  FSEL R54, R46, -INF , P4 ;  /* 0xff8000002e367808 */ /* 0x000fe40002000000 */
[----:B------:R-:W-:Y:S02]  /*16020*/  FMNMX.FTZ R5, R58, R5, !PT ;  /* 0x000000053a057209 */ /* 0x000fe40007810000 */
[----:B------:R-:W-:Y:S01]  /*16030*/  ISETP.GT.AND P4, PT, R3, 0x50, PT ;  /* 0x000000500300780c */ /* 0x000fe20003f84270 */
[----:B------:R-:W4:Y:S01]  /*16040*/  MUFU.TANH R39, R39 ;  /* 0x0000002700277308 */ /* 0x000f220000002400 */
[----:B0-----:R-:W-:Y:S01]  /*16050*/  FSEL R50, R47, -INF , P3 ;  /* 0xff8000002f327808 */ /* 0x001fe20001800000 */
        /* <DEDUP_REMOVED lines=8> */
[----:B--2---:R-:W-:Y:S01]  /*160e0*/  FSEL R38, R35, -INF , P3 ;  /* 0xff80000023267808 */ /* 0x004fe20001800000 */
[----:B------:R-:W-:Y:S01]  /*160f0*/  FMUL.FTZ R35, R53, UR8 ;  /* 0x0000000835237c20 */ /* 0x000fe20008410000 */
[----:B------:R-:W-:Y:S01]  /*16100*/  FMNMX.FTZ R5, R46, R5, !PT ;  /* 0x000000052e057209 */ /* 0x000fe20007810000 */
[----:B------:R-:W-:Y:S01]  /*16110*/  MUFU.TANH R56, R56 ;  /* 0x0000003800387308 */ /* 0x000fe20000002400 */
[----:B------:R-:W-:-:S02]  /*16120*/  ISETP.GT.AND P3, PT, R3, 0x59, PT ;  /* 0x000000590300780c */ /* 0x000fc40003f64270 */
[----:B---3--:R-:W-:Y:S02]  /*16130*/  FSEL R42, R4, -INF , P4 ;  /* 0xff800000042a7808 */ /* 0x008fe40002000000 */
[----:B------:R-:W-:Y:S02]  /*16140*/  FMNMX.FTZ R5, R38, R5, !PT ;  /* 0x0000000526057209 */ /* 0x000fe40007810000 */
[----:B------:R-:W-:Y:S01]  /*16150*/  ISETP.GT.AND P4, PT, R3, 0x60, PT ;  /* 0x000000600300780c */ /* 0x000fe20003f84270 */
[----:B------:R-:W-:Y:S01]  /*16160*/  MUFU.TANH R57, R57 ;  /* 0x0000003900397308 */ /* 0x000fe20000002400 */
[----:B----4-:R-:W-:Y:S01]  /*16170*/  FSEL R34, R39, -INF , P3 ;  /* 0xff80000027227808 */ /* 0x010fe20001800000 */
[----:B------:R-:W-:Y:S02]  /*16180*/  WARPGROUP.DEPBAR.LE gsb0, 0x0 ;  /* 0x00008000000079c5 */ /* 0x000fe40000010000 */
[----:B------:R-:W-:Y:S01]  /*16190*/  FMUL.FTZ R26, R26, UR8 ;  /* 0x000000081a1a7c20 */ /* 0x000fe20008410000 */
[----:B------:R-:W-:Y:S01]  /*161a0*/  FMUL.FTZ R27, R27, UR8 ;  /* 0x000000081b1b7c20 */ /* 0x000fe20008410000 */
[----:B------:R-:W-:Y:S01]  /*161b0*/  FMUL.FTZ R30, R30, UR8 ;  /* 0x000000081e1e7c20 */ /* 0x000fe20008410000 */
[----:B------:R-:W-:Y:S01]  /*161c0*/  FMUL.FTZ R31, R31, UR8 ;  /* 0x000000081f1f7c20 */ /* 0x000fe20008410000 */
[----:B------:R-:W-:Y:S01]  /*161d0*/  FMNMX.FTZ R5, R42, R5, !PT ;  /* 0x000000052a057209 */ /* 0x000fe20007810000 */
[----:B------:R0:W-:Y:S01]  /*161e0*/  MUFU.TANH R6, R27 ;  /* 0x0000001b00067308 */ /* 0x0001e20000002400 */
[----:B------:R-:W-:Y:S01]  /*161f0*/  ISETP.GT.AND P3, PT, R3, 0x61, PT ;  /* 0x000000610300780c */ /* 0x000fe20003f64270 */
[----:B------:R-:W-:Y:S01]  /*16200*/  FMUL.FTZ R39, R45, UR8 ;  /* 0x000000082d277c20 */ /* 0x000fe20008410000 */
[----:B------:R-:W-:Y:S01]  /*16210*/  FMNMX.FTZ R5, R34, R5, !PT ;  /* 0x0000000522057209 */ /* 0x000fe20007810000 */
[----:B------:R-:W-:Y:S01]  /*16220*/  FMUL.FTZ R45, R33, UR8 ;  /* 0x00000008212d7c20 */ /* 0x000fe20008410000 */
[----:B------:R-:W-:Y:S01]  /*16230*/  FMUL.FTZ R33, R25, UR8 ;  /* 0x0000000819217c20 */ /* 0x000fe20008410000 */
[----:B------:R-:W-:Y:S01]  /*16240*/  ISETP.GT.AND P5, PT, R49, 0x8, PT ;  /* 0x000000083100780c */ /* 0x000fe20003fa4270 */
[----:B------:R-:W-:Y:S01]  /*16250*/  FMUL.FTZ R100, R24, UR8 ;  /* 0x0000000818647c20 */ /* 0x000fe20008410000 */
[----:B------:R-:W1:Y:S01]  /*16260*/  MUFU.TANH R26, R26 ;  /* 0x0000001a001a7308 */ /* 0x000e620000002400 */
[----:B------:R-:W-:Y:S01]  /*16270*/  FMUL.FTZ R102, R28, UR8 ;  /* 0x000000081c667c20 */ /* 0x000fe20008410000 */
[----:B------:R-:W-:Y:S01]  /*16280*/  FSEL R24, R10, -INF , P5 ;  /* 0xff8000000a187808 */ /* 0x000fe20002800000 */
[----:B0-----:R-:W-:Y:S01]  /*16290*/  FMUL.FTZ R27, R52, UR8 ;  /* 0x00000008341b7c20 */ /* 0x001fe20008410000 */
[----:B------:R-:W-:Y:S01]  /*162a0*/  FMUL.FTZ R29, R29, UR8 ;  /* 0x000000081d1d7c20 */ /* 0x000fe20008410000 */
[----:B------:R0:W-:Y:S03]  /*162b0*/  @!P1 SYNCS.ARRIVE.TRANS64.RED.A1T0 RZ, [R0+URZ], RZ ;  /* 0x000000ff00ff99a7 */ /* 0x0001e6000810043f */
[----:B------:R2:W3:Y:S08]  /*162c0*/  MUFU.TANH R43, R30 ;  /* 0x0000001e002b7308 */ /* 0x0004f00000002400 */
[----:B------:R-:W4:Y:S01]  /*162d0*/  MUFU.TANH R31, R31 ;  /* 0x0000001f001f7308 */ /* 0x000f220000002400 */
[----:B-1----:R-:W-:-:S02]  /*162e0*/  FSEL R4, R26, -INF , P4 ;  /* 0xff8000001a047808 */ /* 0x002fc40002000000 */
[C---:B------:R-:W-:Y:S02]  /*162f0*/  ISETP.GT.AND P4, PT, R3.reuse, 0x68, PT ;  /* 0x000000680300780c */ /* 0x040fe40003f84270 */
[----:B--2---:R-:W-:Y:S02]  /*16300*/  FSEL R30, R6, -INF , P3 ;  /* 0xff800000061e7808 */ /* 0x004fe40001800000 */
[----:B------:R-:W-:Y:S01]  /*16310*/  FMNMX.FTZ R5, R4, R5, !PT ;  /* 0x0000000504057209 */ /* 0x000fe20007810000 */
[----:B------:R-:W1:Y:S01]  /*16320*/  MUFU.TANH R48, R48 ;  /* 0x0000003000307308 */ /* 0x000e620000002400 */
[----:B------:R-:W-:Y:S01]  /*16330*/  ISETP.GT.AND P3, PT, R3, 0x69, PT ;  /* 0x000000690300780c */ /* 0x000fe20003f64270 */
[----:B------:R-:W-:Y:S01]  /*16340*/  IMAD.U32 R3, RZ, RZ, UR4 ;  /* 0x00000004ff037e24 */ /* 0x000fe2000f8e00ff */
[----:B---3--:R-:W-:Y:S01]  /*16350*/  FSEL R26, R43, -INF , P4 ;  /* 0xff8000002b1a7808 */ /* 0x008fe20002000000 */
[----:B------:R-:W-:Y:S01]  /*16360*/  FMUL.FTZ R43, R40, UR8 ;  /* 0x00000008282b7c20 */ /* 0x000fe20008410000 */
[----:B------:R-:W-:-:S02]  /*16370*/  FMNMX.FTZ R5, R30, R5, !PT ;  /* 0x000000051e057209 */ /* 0x000fc40007810000 */
[----:B------:R-:W-:Y:S01]  /*16380*/  ISETP.GT.AND P4, PT, R49, 0x1, PT ;  /* 0x000000013100780c */ /* 0x000fe20003f84270 */
[----:B------:R-:W2:Y:S01]  /*16390*/  MUFU.TANH R27, R27 ;  /* 0x0000001b001b7308 */ /* 0x000ea20000002400 */
[----:B----4-:R-:W-:Y:S01]  /*163a0*/  FSEL R6, R31, -INF , P3 ;  /* 0xff8000001f067808 */ /* 0x010fe20001800000 */
[----:B------:R-:W-:Y:S01]  /*163b0*/  FMUL.FTZ R31, R32, UR8 ;  /* 0x00000008201f7c20 */ /* 0x000fe20008410000 */
[----:B------:R-:W-:Y:S02]  /*163c0*/  FMNMX.FTZ R5, R26, R5, !PT ;  /* 0x000000051a057209 */ /* 0x000fe40007810000 */
[----:B------:R-:W-:Y:S02]  /*163d0*/  FSEL R9, R9, -INF , P4 ;  /* 0xff80000009097808 */ /* 0x000fe40002000000 */
[----:B------:R-:W-:Y:S01]  /*163e0*/  FMNMX.FTZ R5, R6, R5, !PT ;  /* 0x0000000506057209 */ /* 0x000fe20007810000 */
[----:B------:R-:W3:Y:S01]  /*163f0*/  MUFU.TANH R35, R35 ;  /* 0x0000002300237308 */ /* 0x000ee20000002400 */
[----:B------:R-:W-:-:S03]  /*16400*/  ISETP.GT.AND P4, PT, R49, 0x10, PT ;  /* 0x000000103100780c */ /* 0x000fc60003f84270 */
[----:B------:R-:W4:Y:S01]  /*16410*/  SHFL.BFLY PT, R40, R5, 0x2, 0x1f ;  /* 0x0c401f0005287f89 */ /* 0x000f2200000e0000 */
[----:B------:R-:W-:Y:S02]  /*16420*/  FSEL R32, R12, -INF , P4 ;  /* 0xff8000000c207808 */ /* 0x000fe40002000000 */
[----:B------:R-:W-:Y:S01]  /*16430*/  ISETP.GT.AND P4, PT, R49, 0x18, PT ;  /* 0x000000183100780c */ /* 0x000fe20003f84270 */
[----:B------:R-:W0:Y:S08]  /*16440*/  MUFU.TANH R43, R43 ;  /* 0x0000002b002b7308 */ /* 0x000e300000002400 */
[----:B------:R-:W-:Y:S08]  /*16450*/  MUFU.TANH R47, R47 ;  /* 0x0000002f002f7308 */ /* 0x000ff00000002400 */
[----:B------:R-:W-:Y:S01]  /*16460*/  MUFU.TANH R41, R41 ;  /* 0x0000002900297308 */ /* 0x000fe20000002400 */
[----:B----4-:R-:W-:-:S07]  /*16470*/  FMNMX.FTZ R40, R5, R40, !PT ;  /* 0x0000002805287209 */ /* 0x010fce0007810000 */
[----:B------:R-:W-:Y:S01]  /*16480*/  MUFU.TANH R39, R39 ;  /* 0x0000002700277308 */ /* 0x000fe20000002400 */
[----:B------:R-:W4:Y:S07]  /*16490*/  SHFL.BFLY PT, R5, R40, 0x1, 0x1f ;  /* 0x0c201f0028057f89 */ /* 0x000f2e00000e0000 */
[----:B------:R-:W-:Y:S08]  /*164a0*/  MUFU.TANH R31, R31 ;  /* 0x0000001f001f7308 */ /* 0x000ff00000002400 */
[----:B------:R-:W-:Y:S08]  /*164b0*/  MUFU.TANH R45, R45 ;  /* 0x0000002d002d7308 */ /* 0x000ff00000002400 */
[----:B------:R-:W-:Y:S01]  /*164c0*/  MUFU.TANH R96, R96 ;  /* 0x0000006000607308 */ /* 0x000fe20000002400 */
[----:B----4-:R-:W-:-:S02]  /*164d0*/  FMNMX.FTZ R5, R40, R5, !PT ;  /* 0x0000000528057209 */ /* 0x010fc40007810000 */
[----:B------:R-:W-:Y:S02]  /*164e0*/  FSEL R40, R14, -INF , P4 ;  /* 0xff8000000e287808 */ /* 0x000fe40002000000 */
[C---:B------:R-:W-:Y:S01]  /*164f0*/  FSETP.NEU.FTZ.AND P3, PT, R5.reuse, -INF , PT ;  /* 0xff8000000500780b */ /* 0x040fe20003f7d000 */
[----:B------:R-:W-:Y:S01]  /*16500*/  FMUL.FTZ R25, R5, R3 ;  /* 0x0000000305197220 */ /* 0x000fe20000410000 */
[----:B------:R-:W-:Y:S01]  /*16510*/  ISETP.GT.AND P4, PT, R49, 0x20, PT ;  /* 0x000000203100780c */ /* 0x000fe20003f84270 */
[----:B------:R-:W-:Y:S03]  /*16520*/  MUFU.TANH R98, R98 ;  /* 0x0000006200627308 */ /* 0x000fe60000002400 */
[----:B------:R-:W-:Y:S02]  /*16530*/  FSEL R25, R25, RZ, P3 ;  /* 0x000000ff19197208 */ /* 0x000fe40001800000 */
[----:B------:R-:W-:-:S02]  /*16540*/  ISETP.GT.AND P3, PT, R49, RZ, PT ;  /* 0x000000ff3100720c */ /* 0x000fc40003f64270 */
[----:B------:R-:W-:Y:S01]  /*16550*/  FSEL R52, R20, -INF , P4 ;  /* 0xff80000014347808 */ /* 0x000fe20002000000 */
[-CC-:B------:R-:W-:Y:S01]  /*16560*/  FFMA.FTZ R197, R84, R3.reuse, -R25.reuse ;  /* 0x0000000354c57223 */ /* 0x180fe20000010819 */
[----:B------:R-:W-:Y:S01]  /*16570*/  FSEL R8, R8, -INF , P3 ;  /* 0xff80000008087808 */ /* 0x000fe20001800000 */
[-CC-:B------:R-:W-:Y:S01]  /*16580*/  FFMA.FTZ R14, R82, R3.reuse, -R25.reuse ;  /* 0x00000003520e7223 */ /* 0x180fe20000010819 */
[----:B------:R-:W-:Y:S01]  /*16590*/  ISETP.GT.AND P3, PT, R49, 0x9, PT ;  /* 0x000000093100780c */ /* 0x000fe20003f64270 */
[--C-:B------:R-:W-:Y:S01]  /*165a0*/  FFMA.FTZ R199, R80, R3, -R25.reuse ;  /* 0x0000000350c77223 */ /* 0x100fe20000010819 */
        /* <DEDUP_REMOVED lines=11> */
[----:B------:R-:W-:Y:S01]  /*16660*/  MUFU.TANH R100, R100 ;  /* 0x0000006400647308 */ /* 0x000fe20000002400 */
        /* <DEDUP_REMOVED lines=10> */
[C---:B------:R-:W-:Y:S01]  /*16710*/  ISETP.GT.AND P3, PT, R49.reuse, 0x21, PT ;  /* 0x000000213100780c */ /* 0x040fe20003f64270 */
[--C-:B------:R-:W-:Y:S01]  /*16720*/  FFMA.FTZ R60, R64, R3, -R25.reuse ;  /* 0x00000003403c7223 */ /* 0x100fe20000010819 */
[----:B------:R-:W-:Y:S01]  /*16730*/  FMNMX.FTZ R37, R44, R37, !PT ;  /* 0x000000252c257209 */ /* 0x000fe20007810000 */
[-CC-:B------:R-:W-:Y:S01]  /*16740*/  FFMA.FTZ R177, R4, R3.reuse, -R25.reuse ;  /* 0x0000000304b17223 */ /* 0x180fe20000010819 */
[----:B------:R-:W-:Y:S01]  /*16750*/  ISETP.GT.AND P4, PT, R49, 0x28, PT ;  /* 0x000000283100780c */ /* 0x000fe20003f84270 */
[----:B------:R-:W-:Y:S01]  /*16760*/  MUFU.TANH R102, R102 ;  /* 0x0000006600667308 */ /* 0x000fe20000002400 */
[----:B------:R-:W-:Y:S01]  /*16770*/  FSEL R84, R21, -INF , P3 ;  /* 0xff80000015547808 */ /* 0x000fe20001800000 */
[--C-:B------:R-:W-:Y:S01]  /*16780*/  FFMA.FTZ R179, R26, R3, -R25.reuse ;  /* 0x000000031ab37223 */ /* 0x100fe20000010819 */
[----:B------:R-:W-:Y:S01]  /*16790*/  FMNMX.FTZ R37, R52, R37, !PT ;  /* 0x0000002534257209 */ /* 0x000fe20007810000 */
[-CC-:B------:R-:W-:Y:S01]  /*167a0*/  FFMA.FTZ R26, R6, R3.reuse, -R25.reuse ;  /* 0x00000003061a7223 */ /* 0x180fe20000010819 */
[C---:B------:R-:W-:Y:S01]  /*167b0*/  ISETP.GT.AND P3, PT, R49.reuse, 0x29, PT ;  /* 0x000000293100780c */ /* 0x040fe20003f64270 */
[--C-:B------:R-:W-:Y:S01]  /*167c0*/  FFMA.FTZ R74, R74, R3, -R25.reuse ;  /* 0x000000034a4a7223 */ /* 0x100fe20000010819 */
[----:B------:R-:W-:Y:S01]  /*167d0*/  FSEL R56, R56, -INF , P4 ;  /* 0xff80000038387808 */ /* 0x000fe20002000000 */
        /* <DEDUP_REMOVED lines=11> */
[----:B-1----:R-:W-:Y:S01]  /*16890*/  FSEL R48, R48, -INF , P4 ;  /* 0xff80000030307808 */ /* 0x002fe20002000000 */
        /* <DEDUP_REMOVED lines=9> */
[----:B------:R-:W-:Y:S01]  /*16930*/  ISETP.GT.AND P3, PT, R49, 0x39, PT ;  /* 0x000000393100780c */ /* 0x000fe20003f64270 */
[--C-:B------:R-:W-:Y:S01]  /*16940*/  FFMA.FTZ R183, R42, R3, -R25.reuse ;  /* 0x000000032ab77223 */ /* 0x100fe20000010819 */
[----:B--2---:R-:W-:Y:S01]  /*16950*/  FSEL R86, R27, -INF , P4 ;  /* 0xff8000001b567808 */ /* 0x004fe20002000000 */
[----:B------:R-:W2:Y:S01]  /*16960*/  MUFU.EX2 R203, R203 ;  /* 0x000000cb00cb7308 */ /* 0x000ea20000000800 */
[----:B------:R-:W-:Y:S01]  /*16970*/  FMNMX.FTZ R37, R80, R37, !PT ;  /* 0x0000002550257209 */ /* 0x000fe20007810000 */
[-CC-:B------:R-:W-:Y:S01]  /*16980*/  FFMA.FTZ R34, R34, R3.reuse, -R25.reuse ;  /* 0x0000000322227223 */ /* 0x180fe20000010819 */
[----:B------:R-:W-:Y:S01]  /*16990*/  ISETP.GT.AND P4, PT, R49, 0x40, PT ;  /* 0x000000403100780c */ /* 0x000fe20003f84270 */
[----:B------:R-:W-:Y:S01]  /*169a0*/  FFMA.FTZ R30, R30, R3, -R25 ;  /* 0x000000031e1e7223 */ /* 0x000fe20000010819 */
[----:B---3--:R-:W-:-:S02]  /*169b0*/  FSEL R78, R35, -INF , P3 ;  /* 0xff800000234e7808 */ /* 0x008fc40001800000 */
[----:B------:R-:W-:Y:S02]  /*169c0*/  CS2R R62, SRZ ;  /* 0x00000000003e7805 */ /* 0x000fe4000001ff00 */
[----:B------:R-:W-:Y:S01]  /*169d0*/  FMNMX.FTZ R37, R86, R37, !PT ;  /* 0x0000002556257209 */ /* 0x000fe20007810000 */
[----:B------:R-:W3:Y:S01]  /*169e0*/  MUFU.EX2 R12, R12 ;  /* 0x0000000c000c7308 */ /* 0x000ee20000000800 */
[----:B------:R-:W-:Y:S01]  /*169f0*/  ISETP.GT.AND P3, PT, R49, 0x41, PT ;  /* 0x000000413100780c */ /* 0x000fe20003f64270 */
[----:B------:R-:W4:Y:S01]  /*16a00*/  @P2 LDC R35, c[0x0][0x450] ;  /* 0x00011400ff232b82 */ /* 0x000f220000000800 */
[----:B0-----:R-:W-:Y:S01]  /*16a10*/  FSEL R88, R43, -INF , P4 ;  /* 0xff8000002b587808 */ /* 0x001fe20002000000 */
[----:B-1----:R-:W-:Y:S01]  /*16a20*/  FADD.FTZ R6, R201, R10 ;  /* 0x0000000ac9067221 */ /* 0x002fe20000010000 */
[----:B------:R-:W-:Y:S02]  /*16a30*/  FMNMX.FTZ R37, R78, R37, !PT ;  /* 0x000000254e257209 */ /* 0x000fe40007810000 */
[----:B------:R-:W-:-:S02]  /*16a40*/  CS2R R54, SRZ ;  /* 0x0000000000367805 */ /* 0x000fc4000001ff00 */
[----:B------:R-:W-:Y:S01]  /*16a50*/  ISETP.GT.AND P4, PT, R49, 0x48, PT ;  /* 0x000000483100780c */ /* 0x000fe20003f84270 */
[----:B------:R-:W0:Y:S01]  /*16a60*/  MUFU.EX2 R197, R197 ;  /* 0x000000c500c57308 */ /* 0x000e220000000800 */
[----:B------:R-:W-:Y:S02]  /*16a70*/  FSEL R92, R47, -INF , P3 ;  /* 0xff8000002f5c7808 */ /* 0x000fe40001800000 */
[----:B------:R-:W-:Y:S02]  /*16a80*/  CS2R R46, SRZ ;  /* 0x00000000002e7805 */ /* 0x000fe4000001ff00 */
[----:B------:R-:W-:Y:S02]  /*16a90*/  FMNMX.FTZ R37, R88, R37, !PT ;  /* 0x0000002558257209 */ /* 0x000fe40007810000 */
[----:B------:R-:W-:Y:S02]  /*16aa0*/  CS2R R42, SRZ ;  /* 0x00000000002a7805 */ /* 0x000fe4000001ff00 */
[----:B------:R-:W-:-:S02]  /*16ab0*/  ISETP.GT.AND P3, PT, R49, 0x49, PT ;  /* 0x000000493100780c */ /* 0x000fc40003f64270 */
[----:B------:R-:W-:Y:S01]  /*16ac0*/  FSEL R76, R41, -INF , P4 ;  /* 0xff800000294c7808 */ /* 0x000fe20002000000 */
[----:B------:R-:W1:Y:S01]  /*16ad0*/  MUFU.EX2 R14, R14 ;  /* 0x0000000e000e7308 */ /* 0x000e620000000800 */
[----:B------:R-:W-:Y:S02]  /*16ae0*/  FMNMX.FTZ R37, R92, R37, !PT ;  /* 0x000000255c257209 */ /* 0x000fe40007810000 */
[----:B------:R-:W-:Y:S02]  /*16af0*/  ISETP.GT.AND P4, PT, R49, 0x50, PT ;  /* 0x000000503100780c */ /* 0x000fe40003f84270 */
[----:B------:R-:W-:Y:S01]  /*16b00*/  FSEL R90, R39, -INF , P3 ;  /* 0xff800000275a7808 */ /* 0x000fe20001800000 */
[----:B------:R-:W-:Y:S01]  /*16b10*/  IMAD.MOV.U32 R39, RZ, RZ, R226 ;  /* 0x000000ffff277224 */ /* 0x000fe200078e00e2 */
[----:B------:R-:W-:Y:S01]  /*16b20*/  FMNMX.FTZ R37, R76, R37, !PT ;  /* 0x000000254c257209 */ /* 0x000fe20007810000 */
[----:B------:R-:W4:Y:S01]  /*16b30*/  MUFU.EX2 R199, R199 ;  /* 0x000000c700c77308 */ /* 0x000f220000000800 */
[----:B------:R-:W-:-:S02]  /*16b40*/  ISETP.GT.AND P3, PT, R49, 0x51, PT ;  /* 0x000000513100780c */ /* 0x000fc40003f64270 */
[----:B------:R-:W-:Y:S02]  /*16b50*/  FSEL R94, R31, -INF , P4 ;  /* 0xff8000001f5e7808 */ /* 0x000fe40002000000 */
[----:B------:R-:W-:Y:S02]  /*16b60*/  FMNMX.FTZ R37, R90, R37, !PT ;  /* 0x000000255a257209 */ /* 0x000fe40007810000 */
[----:B------:R-:W-:Y:S01]  /*16b70*/  ISETP.GT.AND P4, PT, R49, 0x58, PT ;  /* 0x000000583100780c */ /* 0x000fe20003f84270 */
[----:B------:R-:W4:Y:S01]  /*16b80*/  MUFU.EX2 R20, R20 ;  /* 0x0000001400147308 */ /* 0x000f220000000800 */
[----:B------:R-:W-:Y:S02]  /*16b90*/  FSEL R72, R45, -INF , P3 ;  /* 0xff8000002d487808 */ /* 0x000fe40001800000 */
[----:B------:R-:W-:Y:S02]  /*16ba0*/  FMNMX.FTZ R37, R94, R37, !PT ;  /* 0x000000255e257209 */ /* 0x000fe40007810000 */
[----:B------:R-:W-:-:S02]  /*16bb0*/  ISETP.GT.AND P3, PT, R49, 0x59, PT ;  /* 0x000000593100780c */ /* 0x000fc40003f64270 */
[----:B------:R-:W-:Y:S01]  /*16bc0*/  FSEL R96, R96, -INF , P4 ;  /* 0xff80000060607808 */ /* 0x000fe20002000000 */
[----:B------:R-:W4:Y:S01]  /*16bd0*/  MUFU.EX2 R193, R193 ;  /* 0x000000c100c17308 */ /* 0x000f220000000800 */
[----:B------:R-:W-:Y:S02]  /*16be0*/  FMNMX.FTZ R37, R72, R37, !PT ;  /* 0x0000002548257209 */ /* 0x000fe40007810000 */
[C---:B------:R-:W-:Y:S02]  /*16bf0*/  ISETP.GT.AND P4, PT, R49.reuse, 0x60, PT ;  /* 0x000000603100780c */ /* 0x040fe40003f84270 */
[----:B------:R-:W-:Y:S02]  /*16c00*/  FSEL R98, R98, -INF , P3 ;  /* 0xff80000062627808 */ /* 0x000fe40001800000 */
[----:B------:R-:W-:Y:S01]  /*16c10*/  FMNMX.FTZ R37, R96, R37, !PT ;  /* 0x0000002560257209 */ /* 0x000fe20007810000 */
[----:B------:R-:W4:Y:S01]  /*16c20*/  MUFU.EX2 R74, R74 ;  /* 0x0000004a004a7308 */ /* 0x000f220000000800 */
[----:B------:R-:W-:-:S02]  /*16c30*/  ISETP.GT.AND P3, PT, R49, 0x61, PT ;  /* 0x000000613100780c */ /* 0x000fc40003f64270 */
[----:B------:R-:W-:Y:S02]  /*16c40*/  FSEL R100, R100, -INF , P4 ;  /* 0xff80000064647808 */ /* 0x000fe40002000000 */
[----:B------:R-:W-:Y:S02]  /*16c50*/  FMNMX.FTZ R37, R98, R37, !PT ;  /* 0x0000002562257209 */ /* 0x000fe40007810000 */
[----:B------:R-:W-:Y:S01]  /*16c60*/  ISETP.GT.AND P4, PT, R49, 0x68, PT ;  /* 0x000000683100780c */ /* 0x000fe20003f84270 */
[----:B------:R-:W-:Y:S01]  /*16c70*/  MUFU.EX2 R195, R195 ;  /* 0x000000c300c37308 */ /* 0x000fe20000000800 */
[----:B------:R-:W-:Y:S02]  /*16c80*/  FSEL R68, R33, -INF , P3 ;  /* 0xff80000021447808 */ /* 0x000fe40001800000 */
[----:B------:R-:W-:Y:S01]  /*16c90*/  FMNMX.FTZ R37, R100, R37, !PT ;  /* 0x0000002564257209 */ /* 0x000fe20007810000 */
[----:B------:R-:W4:Y:S01]  /*16ca0*/  @P2 LDC R33, c[0x0][0x44c] ;  /* 0x00011300ff212b82 */ /* 0x000f220000000800 */
[----:B------:R-:W-:-:S02]  /*16cb0*/  ISETP.GT.AND P3, PT, R49, 0x69, PT ;  /* 0x000000693100780c */ /* 0x000fc40003f64270 */
[----:B------:R-:W-:Y:S01]  /*16cc0*/  FSEL R102, R102, -INF , P4 ;  /* 0xff80000066667808 */ /* 0x000fe20002000000 */
[----:B------:R-:W-:Y:S01]  /*16cd0*/  MUFU.EX2 R70, R70 ;  /* 0x0000004600467308 */ /* 0x000fe20000000800 */
[----:B------:R-:W-:Y:S02]  /*16ce0*/  FMNMX.FTZ R37, R68, R37, !PT ;  /* 0x0000002544257209 */ /* 0x000fe40007810000 */
[----:B------:R-:W-:Y:S02]  /*16cf0*/  FSEL R104, R29, -INF , P3 ;  /* 0xff8000001d687808 */ /* 0x000fe40001800000 */
[----:B------:R-:W-:Y:S02]  /*16d00*/  FMNMX.FTZ R37, R102, R37, !PT ;  /* 0x0000002566257209 */ /* 0x000fe40007810000 */
[----:B------:R-:W-:Y:S01]  /*16d10*/  F2FP.F16.F32.PACK_AB R201, R10, R201 ;  /* 0x000000c90ac9723e */ /* 0x000fe200000000ff */
[----:B------:R-:W-:Y:S01]  /*16d20*/  MUFU.EX2 R189, R189 ;  /* 0x000000bd00bd7308 */ /* 0x000fe20000000800 */
[----:B------:R-:W-:Y:S01]  /*16d30*/  FMNMX.FTZ R37, R104, R37, !PT ;  /* 0x0000002568257209 */ /* 0x000fe20007810000 */
[----:B------:R-:W-:-:S02]  /*16d40*/  VIADD R10, R2, 0xfffffffe ;  /* 0xfffffffe020a7836 */ /* 0x000fc40000000000 */
[----:B------:R-:W-:Y:S02]  /*16d50*/  IMAD.MOV.U32 R2, RZ, RZ, 0x3f800000 ;  /* 0x3f800000ff027424 */ /* 0x000fe400078e00ff */
[----:B------:R-:W2:Y:S02]  /*16d60*/  SHFL.BFLY PT, R64, R37, 0x2, 0x1f ;  /* 0x0c401f0025407f89 */ /* 0x000ea400000e0000 */
[----:B------:R-:W-:Y:S08]  /*16d70*/  MUFU.EX2 R66, R66 ;  /* 0x0000004200427308 */ /* 0x000ff00000000800 */
[----:B------:R-:W-:Y:S08]  /*16d80*/  MUFU.EX2 R191, R191 ;  /* 0x000000bf00bf7308 */ /* 0x000ff00000000800 */
[----:B------:R-:W-:Y:S01]  /*16d90*/  MUFU.EX2 R60, R60 ;  /* 0x0000003c003c7308 */ /* 0x000fe20000000800 */
[----:B--2---:R-:W-:-:S07]  /*16da0*/  FMNMX.FTZ R64, R37, R64, !PT ;  /* 0x0000004025407209 */ /* 0x004fce0007810000 */
[----:B------:R-:W-:Y:S01]  /*16db0*/  MUFU.EX2 R185, R185 ;  /* 0x000000b900b97308 */ /* 0x000fe20000000800 */
[----:B------:R-:W2:Y:S07]  /*16dc0*/  SHFL.BFLY PT, R7, R64, 0x1, 0x1f ;  /* 0x0c201f0040077f89 */ /* 0x000eae00000e0000 */
[----:B------:R-:W-:Y:S08]  /*16dd0*/  MUFU.EX2 R58, R58 ;  /* 0x0000003a003a7308 */ /* 0x000ff00000000800 */
[----:B------:R-:W-:Y:S08]  /*16de0*/  MUFU.EX2 R187, R187 ;  /* 0x000000bb00bb7308 */ /* 0x000ff00000000800 */
[----:B------:R-:W-:Y:S01]  /*16df0*/  MUFU.EX2 R50, R50 ;  /* 0x0000003200327308 */ /* 0x000fe20000000800 */
[----:B--2---:R-:W-:Y:S01]  /*16e00*/  FMNMX.FTZ R4, R64, R7, !PT ;  /* 0x0000000740047209 */ /* 0x004fe20007810000 */
[----:B------:R-:W-:Y:S01]  /*16e10*/  FADD.FTZ R7, R203, R6 ;  /* 0x00000006cb077221 */ /* 0x000fe20000010000 */
[----:B---3--:R-:W-:-:S02]  /*16e20*/  F2FP.F16.F32.PACK_AB R203, R12, R203 ;  /* 0x000000cb0ccb723e */ /* 0x008fc400000000ff */
[----:B------:R-:W-:Y:S02]  /*16e30*/  CS2R R64, SRZ ;  /* 0x0000000000407805 */ /* 0x000fe4000001ff00 */
[C---:B------:R-:W-:Y:S01]  /*16e40*/  FSETP.NEU.FTZ.AND P3, PT, R4.reuse, -INF , PT ;  /* 0xff8000000400780b */ /* 0x040fe20003f7d000 */
[----:B------:R-:W-:Y:S01]  /*16e50*/  FMUL.FTZ R27, R4, R3 ;  /* 0x00000003041b7220 */ /* 0x000fe20000410000 */
[----:B------:R-:W-:Y:S01]  /*16e60*/  FADD.FTZ R6, R12, R7 ;  /* 0x000000070c067221 */ /* 0x000fe20000010000 */
[----:B------:R-:W-:Y:S03]  /*16e70*/  MUFU.EX2 R181, R181 ;  /* 0x000000b500b57308 */ /* 0x000fe60000000800 */
[----:B------:R-:W-:Y:S01]  /*16e80*/  FSEL R27, R27, RZ, P3 ;  /* 0x000000ff1b1b7208 */ /* 0x000fe20001800000 */
[----:B0-----:R-:W-:Y:S01]  /*16e90*/  FADD.FTZ R7, R197, R6 ;  /* 0x00000006c5077221 */ /* 0x001fe20000010000 */
[----:B-1----:R-:W-:-:S03]  /*16ea0*/  F2FP.F16.F32.PACK_AB R197, R14, R197 ;  /* 0x000000c50ec5723e */ /* 0x002fc600000000ff */
        /* <DEDUP_REMOVED lines=8> */
[----:B----4-:R-:W-:-:S04]  /*16f30*/  @P2 IMAD.HI.U32 R8, R226, R33, RZ ;  /* 0x00000021e2082227 */ /* 0x010fc800078e00ff */
[----:B------:R-:W-:Y:S01]  /*16f40*/  FADD.FTZ R6, R14, R7 ;  /* 0x000000070e067221 */ /* 0x000fe20000010000 */
[-CC-:B------:R-:W-:Y:S01]  /*16f50*/  FFMA.FTZ R15, R44, R3.reuse, -R27.reuse ;  /* 0x000000032c0f7223 */ /* 0x180fe2000001081b */
[-CC-:B------:R-:W-:Y:S01]  /*16f60*/  FFMA.FTZ R192, R52, R3.reuse, -R27.reuse ;  /* 0x0000000334c07223 */ /* 0x180fe2000001081b */
[--C-:B------:R-:W-:Y:S01]  /*16f70*/  FFMA.FTZ R21, R84, R3, -R27.reuse ;  /* 0x0000000354157223 */ /* 0x100fe2000001081b */
[----:B------:R-:W-:Y:S01]  /*16f80*/  @P2 SHF.R.U32.HI R39, RZ, R35, R8 ;  /* 0x00000023ff272219 */ /* 0x000fe20000011608 */
[----:B------:R-:W0:Y:S01]  /*16f90*/  MUFU.EX2 R9, R9 ;  /* 0x0000000900097308 */ /* 0x000e220000000800 */
[----:B------:R-:W-:Y:S01]  /*16fa0*/  FADD.FTZ R35, R199, R6 ;  /* 0x00000006c7237221 */ /* 0x000fe20000010000 */
[-CC-:B------:R-:W-:Y:S01]  /*16fb0*/  FFMA.FTZ R194, R56, R3.reuse, -R27.reuse ;  /* 0x0000000338c27223 */ /* 0x180fe2000001081b */
[-CC-:B------:R-:W-:Y:S01]  /*16fc0*/  FFMA.FTZ R25, R82, R3.reuse, -R27.reuse ;  /* 0x0000000352197223 */ /* 0x180fe2000001081b */
[-C--:B------:R-:W-:Y:S01]  /*16fd0*/  FFMA.FTZ R188, R48, R3.reuse, -R27 ;  /* 0x0000000330bc7223 */ /* 0x080fe2000001081b */
[----:B------:R-:W-:Y:S01]  /*16fe0*/  FADD.FTZ R8, R20, R35 ;  /* 0x0000002314087221 */ /* 0x000fe20000010000 */
[-CC-:B------:R-:W-:Y:S01]  /*16ff0*/  FFMA.FTZ R29, R80, R3.reuse, -R27.reuse ;  /* 0x00000003501d7223 */ /* 0x180fe2000001081b */
[-CC-:B------:R-:W-:Y:S01]  /*17000*/  FFMA.FTZ R190, R86, R3.reuse, -R27.reuse ;  /* 0x0000000356be7223 */ /* 0x180fe2000001081b */
[----:B------:R-:W1:Y:S01]  /*17010*/  MUFU.EX2 R202, R202 ;  /* 0x000000ca00ca7308 */ /* 0x000e620000000800 */
[----:B------:R-:W-:Y:S01]  /*17020*/  FADD.FTZ R37, R193, R8 ;  /* 0x00000008c1257221 */ /* 0x000fe20000010000 */
[-CC-:B------:R-:W-:Y:S01]  /*17030*/  FFMA.FTZ R31, R78, R3.reuse, -R27.reuse ;  /* 0x000000034e1f7223 */ /* 0x180fe2000001081b */
[-CC-:B------:R-:W-:Y:S01]  /*17040*/  FFMA.FTZ R184, R88, R3.reuse, -R27.reuse ;  /* 0x0000000358b87223 */ /* 0x180fe2000001081b */
[-C--:B------:R-:W-:Y:S01]  /*17050*/  FFMA.FTZ R33, R92, R3.reuse, -R27 ;  /* 0x000000035c217223 */ /* 0x080fe2000001081b */
[----:B------:R-:W-:Y:S01]  /*17060*/  FADD.FTZ R8, R74, R37 ;  /* 0x000000254a087221 */ /* 0x000fe20000010000 */
[-CC-:B------:R-:W-:Y:S01]  /*17070*/  FFMA.FTZ R186, R76, R3.reuse, -R27.reuse ;  /* 0x000000034cba7223 */ /* 0x180fe2000001081b */
[-C--:B------:R-:W-:Y:S01]  /*17080*/  FFMA.FTZ R90, R90, R3.reuse, -R27 ;  /* 0x000000035a5a7223 */ /* 0x080fe2000001081b */
[----:B------:R-:W2:Y:S01]  /*17090*/  MUFU.EX2 R11, R11 ;  /* 0x0000000b000b7308 */ /* 0x000ea20000000800 */
[----:B0-----:R-:W-:Y:S01]  /*170a0*/  FADD.FTZ R7, R200, R9 ;  /* 0x00000009c8077221 */ /* 0x001fe20000010000 */
[----:B------:R-:W-:Y:S01]  /*170b0*/  FADD.FTZ R37, R195, R8 ;  /* 0x00000008c3257221 */ /* 0x000fe20000010000 */
[-CC-:B------:R-:W-:Y:S01]  /*170c0*/  FFMA.FTZ R94, R94, R3.reuse, -R27.reuse ;  /* 0x000000035e5e7223 */ /* 0x180fe2000001081b */
[-CC-:B------:R-:W-:Y:S01]  /*170d0*/  FFMA.FTZ R72, R72, R3.reuse, -R27.reuse ;  /* 0x0000000348487223 */ /* 0x180fe2000001081b */
[-C--:B------:R-:W-:Y:S01]  /*170e0*/  FFMA.FTZ R96, R96, R3.reuse, -R27 ;  /* 0x0000000360607223 */ /* 0x080fe2000001081b */
[----:B------:R-:W-:Y:S01]  /*170f0*/  FADD.FTZ R8, R70, R37 ;  /* 0x0000002546087221 */ /* 0x000fe20000010000 */
[-C--:B------:R-:W-:Y:S01]  /*17100*/  FFMA.FTZ R98, R98, R3.reuse, -R27 ;  /* 0x0000000362627223 */ /* 0x080fe2000001081b */
[----:B------:R-:W0:Y:S01]  /*17110*/  MUFU.EX2 R196, R196 ;  /* 0x000000c400c47308 */ /* 0x000e220000000800 */
[----:B-1----:R-:W-:Y:S01]  /*17120*/  FADD.FTZ R6, R202, R7 ;  /* 0x00000007ca067221 */ /* 0x002fe20000010000 */
[----:B------:R-:W-:Y:S01]  /*17130*/  IADD3 R7, R39, R228, -R224 ;  /* 0x000000e427077210 */ /* 0x000fe20007ffe8e0 */
[----:B------:R-:W-:Y:S01]  /*17140*/  FADD.FTZ R37, R189, R8 ;  /* 0x00000008bd257221 */ /* 0x000fe20000010000 */
[-CC-:B------:R-:W-:Y:S01]  /*17150*/  FFMA.FTZ R100, R100, R3.reuse, -R27.reuse ;  /* 0x0000000364647223 */ /* 0x180fe2000001081b */
[-CC-:B------:R-:W-:Y:S01]  /*17160*/  FFMA.FTZ R68, R68, R3.reuse, -R27.reuse ;  /* 0x0000000344447223 */ /* 0x180fe2000001081b */
[-CC-:B------:R-:W-:Y:S01]  /*17170*/  FFMA.FTZ R102, R102, R3.reuse, -R27.reuse ;  /* 0x0000000366667223 */ /* 0x180fe2000001081b */
[----:B------:R-:W-:Y:S01]  /*17180*/  FFMA.FTZ R104, R104, R3, -R27 ;  /* 0x0000000368687223 */ /* 0x000fe2000001081b */
[----:B------:R-:W1:Y:S01]  /*17190*/  MUFU.EX2 R13, R13 ;  /* 0x0000000d000d7308 */ /* 0x000e620000000800 */
[----:B--2---:R-:W-:Y:S01]  /*171a0*/  FADD.FTZ R35, R11, R6 ;  /* 0x000000060b237221 */ /* 0x004fe20000010000 */
[----:B------:R-:W-:-:S02]  /*171b0*/  F2FP.F16.F32.PACK_AB R200, R9, R200 ;  /* 0x000000c809c8723e */ /* 0x000fc400000000ff */
[----:B------:R-:W-:Y:S02]  /*171c0*/  CS2R R92, SRZ ;  /* 0x00000000005c7805 */ /* 0x000fe4000001ff00 */
[----:B------:R-:W-:Y:S02]  /*171d0*/  F2FP.F16.F32.PACK_AB R202, R11, R202 ;  /* 0x000000ca0bca723e */ /* 0x000fe400000000ff */
[----:B------:R-:W-:Y:S02]  /*171e0*/  CS2R R88, SRZ ;  /* 0x0000000000587805 */ /* 0x000fe4000001ff00 */
[----:B------:R-:W-:Y:S02]  /*171f0*/  F2FP.F16.F32.PACK_AB R193, R74, R193 ;  /* 0x000000c14ac1723e */ /* 0x000fe400000000ff */
[----:B------:R-:W-:Y:S01]  /*17200*/  CS2R R86, SRZ ;  /* 0x0000000000567805 */ /* 0x000fe2000001ff00 */
[----:B------:R-:W2:Y:S01]  /*17210*/  MUFU.EX2 R198, R198 ;  /* 0x000000c600c67308 */ /* 0x000ea20000000800 */
[----:B0-----:R-:W-:Y:S01]  /*17220*/  FADD.FTZ R6, R196, R35 ;  /* 0x00000023c4067221 */ /* 0x001fe20000010000 */
[----:B------:R-:W-:-:S02]  /*17230*/  F2FP.F16.F32.PACK_AB R195, R70, R195 ;  /* 0x000000c346c3723e */ /* 0x000fc400000000ff */
[----:B------:R-:W-:Y:S02]  /*17240*/  CS2R R84, SRZ ;  /* 0x0000000000547805 */ /* 0x000fe4000001ff00 */
[----:B------:R-:W-:Y:S02]  /*17250*/  F2FP.F16.F32.PACK_AB R189, R66, R189 ;  /* 0x000000bd42bd723e */ /* 0x000fe400000000ff */
[----:B------:R-:W-:Y:S02]  /*17260*/  CS2R R82, SRZ ;  /* 0x0000000000527805 */ /* 0x000fe4000001ff00 */
[----:B------:R-:W-:Y:S02]  /*17270*/  F2FP.F16.F32.PACK_AB R199, R20, R199 ;  /* 0x000000c714c7723e */ /* 0x000fe400000000ff */
[----:B------:R-:W-:Y:S01]  /*17280*/  CS2R R80, SRZ ;  /* 0x0000000000507805 */ /* 0x000fe2000001ff00 */
[----:B------:R-:W0:Y:S01]  /*17290*/  MUFU.EX2 R15, R15 ;  /* 0x0000000f000f7308 */ /* 0x000e220000000800 */
[C---:B-1----:R-:W-:Y:S01]  /*172a0*/  FADD.FTZ R35, R13.reuse, R6 ;  /* 0x000000060d237221 */ /* 0x042fe20000010000 */
[----:B------:R-:W-:Y:S01]  /*172b0*/  IMAD.MOV.U32 R6, RZ, RZ, RZ ;  /* 0x000000ffff067224 */ /* 0x000fe200078e00ff */
[----:B------:R-:W-:-:S02]  /*172c0*/  F2FP.F16.F32.PACK_AB R196, R13, R196 ;  /* 0x000000c40dc4723e */ /* 0x000fc400000000ff */
[----:B------:R-:W-:Y:S02]  /*172d0*/  CS2R R78, SRZ ;  /* 0x00000000004e7805 */ /* 0x000fe4000001ff00 */
[----:B------:R-:W-:Y:S01]  /*172e0*/  CS2R R76, SRZ ;  /* 0x00000000004c7805 */ /* 0x000fe2000001ff00 */
[----:B------:R-:W-:-:S04]  /*172f0*/  IMAD.HI R24, R7, -0x6db6db6d, R6 ;  /* 0x9249249307187827 */ /* 0x000fc800078e0206 */
[----:B------:R-:W-:Y:S01]  /*17300*/  FADD.FTZ R6, R66, R37 ;  /* 0x0000002542067221 */ /* 0x000fe20000010000 */
[----:B------:R-:W1:Y:S01]  /*17310*/  MUFU.EX2 R192, R192 ;  /* 0x000000c000c07308 */ /* 0x000e620000000800 */
[----:B--2---:R-:W-:Y:S01]  /*17320*/  FADD.FTZ R0, R198, R35 ;  /* 0x00000023c6007221 */ /* 0x004fe20000010000 */
[----:B------:R-:W-:Y:S01]  /*17330*/  CS2R R74, SRZ ;  /* 0x00000000004a7805 */ /* 0x000fe2000001ff00 */
[----:B------:R-:W-:Y:S01]  /*17340*/  FADD.FTZ R37, R191, R6 ;  /* 0x00000006bf257221 */ /* 0x000fe20000010000 */
[C---:B------:R-:W-:Y:S02]  /*17350*/  F2FP.F16.F32.PACK_AB R191, R60.reuse, R191 ;  /* 0x000000bf3cbf723e */ /* 0x040fe400000000ff */
[----:B------:R-:W-:Y:S02]  /*17360*/  CS2R R70, SRZ ;  /* 0x0000000000467805 */ /* 0x000fe4000001ff00 */
[----:B------:R-:W-:Y:S01]  /*17370*/  CS2R R66, SRZ ;  /* 0x0000000000427805 */ /* 0x000fe2000001ff00 */
[----:B------:R-:W-:Y:S01]  /*17380*/  FADD.FTZ R6, R60, R37 ;  /* 0x000000253c067221 */ /* 0x000fe20000010000 */
[----:B------:R-:W2:Y:S01]  /*17390*/  MUFU.EX2 R21, R21 ;  /* 0x0000001500157308 */ /* 0x000ea20000000800 */
[C---:B0-----:R-:W-:Y:S01]  /*173a0*/  FADD.FTZ R35, R15.reuse, R0 ;  /* 0x000000000f237221 */ /* 0x041fe20000010000 */
[----:B------:R-:W-:Y:S01]  /*173b0*/  F2FP.F16.F32.PACK_AB R198, R15, R198 ;  /* 0x000000c60fc6723e */ /* 0x000fe200000000ff */
[----:B------:R-:W-:Y:S01]  /*173c0*/  FADD.FTZ R39, R185, R6 ;  /* 0x00000006b9277221 */ /* 0x000fe20000010000 */
[----:B------:R-:W-:-:S02]  /*173d0*/  F2FP.F16.F32.PACK_AB R185, R58, R185 ;  /* 0x000000b93ab9723e */ /* 0x000fc400000000ff */
[----:B------:R-:W-:Y:S02]  /*173e0*/  CS2R R60, SRZ ;  /* 0x00000000003c7805 */ /* 0x000fe4000001ff00 */
[----:B------:R-:W-:Y:S01]  /*173f0*/  CS2R R56, SRZ ;  /* 0x0000000000387805 */ /* 0x000fe2000001ff00 */
[----:B------:R-:W-:Y:S01]  /*17400*/  FADD.FTZ R6, R58, R39 ;  /* 0x000000273a067221 */ /* 0x000fe20000010000 */
[----:B------:R-:W0:Y:S01]  /*17410*/  MUFU.EX2 R194, R194 ;  /* 0x000000c200c27308 */ /* 0x000e220000000800 */
[----:B-1----:R-:W-:Y:S01]  /*17420*/  FADD.FTZ R0, R192, R35 ;  /* 0x00000023c0007221 */ /* 0x002fe20000010000 */
[----:B------:R-:W-:Y:S02]  /*17430*/  SHF.R.U32.HI R39, RZ, 0x1f, R24 ;  /* 0x0000001fff277819 */ /* 0x000fe40000011618 */
[----:B------:R-:W-:Y:S02]  /*17440*/  CS2R R58, SRZ ;  /* 0x00000000003a7805 */ /* 0x000fe4000001ff00 */
[----:B------:R-:W-:-:S02]  /*17450*/  CS2R R52, SRZ ;  /* 0x0000000000347805 */ /* 0x000fc4000001ff00 */
[----:B------:R-:W-:Y:S02]  /*17460*/  CS2R R48, SRZ ;  /* 0x0000000000307805 */ /* 0x000fe4000001ff00 */
[----:B------:R-:W-:Y:S02]  /*17470*/  LEA.HI.SX32 R8, R24, R39, 0x1a ;  /* 0x0000002718087211 */ /* 0x000fe400078fd2ff */
[----:B------:R-:W-:Y:S01]  /*17480*/  CS2R R44, SRZ ;  /* 0x00000000002c7805 */ /* 0x000fe2000001ff00 */
[----:B------:R-:W1:Y:S01]  /*17490*/  MUFU.EX2 R25, R25 ;  /* 0x0000001900197308 */ /* 0x000e620000000800 */
[----:B--2---:R-:W-:Y:S01]  /*174a0*/  FADD.FTZ R35, R21, R0 ;  /* 0x0000000015237221 */ /* 0x004fe20000010000 */
[----:B------:R-:W-:Y:S02]  /*174b0*/  VIMNMX R223, R225, R8, !PT ;  /* 0x00000008e1df7248 */ /* 0x000fe40007fe0100 */
[----:B------:R-:W-:Y:S02]  /*174c0*/  F2FP.F16.F32.PACK_AB R192, R21, R192 ;  /* 0x000000c015c0723e */ /* 0x000fe400000000ff */
[----:B------:R-:W-:-:S02]  /*174d0*/  ISETP.GE.AND P3, PT, R10, R223, PT ;  /* 0x000000df0a00720c */ /* 0x000fc40003f66270 */
        /* <DEDUP_REMOVED lines=8> */
[----:B------:R-:W-:Y:S01]  /*17560*/  FADD.FTZ R37, R187, R6 ;  /* 0x00000006bb257221 */ /* 0x000fe20000010000 */
[----:B------:R-:W-:-:S03]  /*17570*/  F2FP.F16.F32.PACK_AB R187, R50, R187 ;  /* 0x000000bb32bb723e */ /* 0x000fc600000000ff */
[----:B------:R-:W-:Y:S01]  /*17580*/  FADD.FTZ R6, R50, R37 ;  /* 0x0000002532067221 */ /* 0x000fe20000010000 */
[----:B------:R-:W-:Y:S01]  /*17590*/  CS2R R50, SRZ ;  /* 0x0000000000327805 */ /* 0x000fe2000001ff00 */
[----:B------:R-:W2:Y:S01]  /*175a0*/  MUFU.EX2 R31, R31 ;  /* 0x0000001f001f7308 */ /* 0x000ea20000000800 */
[----:B0-----:R-:W-:Y:S01]  /*175b0*/  FADD.FTZ R27, R29, R0 ;  /* 0x000000001d1b7221 */ /* 0x001fe20000010000 */
[----:B------:R-:W-:Y:S01]  /*175c0*/  FADD.FTZ R39, R181, R6 ;  /* 0x00000006b5277221 */ /* 0x000fe20000010000 */
[----:B------:R-:W-:Y:S02]  /*175d0*/  F2FP.F16.F32.PACK_AB R188, R29, R188 ;  /* 0x000000bc1dbc723e */ /* 0x000fe400000000ff */
[----:B------:R-:W-:-:S03]  /*175e0*/  CS2R R28, SRZ ;  /* 0x00000000001c7805 */ /* 0x000fc6000001ff00 */
        /* <DEDUP_REMOVED lines=16> */
[----:B------:R0:W3:Y:S01]  /*176f0*/  MUFU.EX2 R7, R90 ;  /* 0x0000005a00077308 */ /* 0x0000e20000000800 */
[----:B-1----:R-:W-:-:S07]  /*17700*/  FADD.FTZ R0, R186, R37 ;  /* 0x00000025ba007221 */ /* 0x002fce0000010000 */
[----:B------:R-:W1:Y:S01]  /*17710*/  MUFU.EX2 R94, R94 ;  /* 0x0000005e005e7308 */ /* 0x000e620000000800 */
[C---:B--2---:R-:W-:Y:S01]  /*17720*/  FADD.FTZ R6, R34.reuse, R39 ;  /* 0x0000002722067221 */ /* 0x044fe20000010000 */
[----:B------:R-:W-:Y:S02]  /*17730*/  F2FP.F16.F32.PACK_AB R183, R34, R183 ;  /* 0x000000b722b7723e */ /* 0x000fe400000000ff */
[----:B0-----:R-:W-:-:S04]  /*17740*/  CS2R R90, SRZ ;  /* 0x00000000005a7805 */ /* 0x001fc8000001ff00 */
[----:B------:R0:W2:Y:S01]  /*17750*/  MUFU.EX2 R35, R72 ;  /* 0x0000004800237308 */ /* 0x0000a20000000800 */
[C---:B---3--:R-:W-:Y:S01]  /*17760*/  FADD.FTZ R39, R7.reuse, R0 ;  /* 0x0000000007277221 */ /* 0x048fe20000010000 */
[----:B------:R-:W-:-:S06]  /*17770*/  F2FP.F16.F32.PACK_AB R186, R7, R186 ;  /* 0x000000ba07ba723e */ /* 0x000fcc00000000ff */
[----:B------:R-:W3:Y:S01]  /*17780*/  MUFU.EX2 R96, R96 ;  /* 0x0000006000607308 */ /* 0x000ee20000000800 */
[----:B-1----:R-:W-:Y:S01]  /*17790*/  FADD.FTZ R0, R94, R39 ;  /* 0x000000275e007221 */ /* 0x002fe20000010000 */
[----:B0-----:R-:W-:-:S06]  /*177a0*/  CS2R R72, SRZ ;  /* 0x0000000000487805 */ /* 0x001fcc000001ff00 */
[----:B------:R0:W1:Y:S01]  /*177b0*/  MUFU.EX2 R27, R98 ;  /* 0x00000062001b7308 */ /* 0x0000620000000800 */
[C---:B--2---:R-:W-:Y:S01]  /*177c0*/  FADD.FTZ R39, R35.reuse, R0 ;  /* 0x0000000023277221 */ /* 0x044fe20000010000 */
[----:B------:R-:W-:Y:S02]  /*177d0*/  F2FP.F16.F32.PACK_AB R180, R35, R94 ;  /* 0x0000005e23b4723e */ /* 0x000fe400000000ff */
[----:B------:R-:W-:Y:S02]  /*177e0*/  CS2R R94, SRZ ;  /* 0x00000000005e7805 */ /* 0x000fe4000001ff00 */
[----:B------:R-:W-:Y:S02]  /*177f0*/  CS2R R34, SRZ ;  /* 0x0000000000227805 */ /* 0x000fe4000001ff00 */
[----:B------:R-:W2:Y:S01]  /*17800*/  MUFU.EX2 R177, R177 ;  /* 0x000000b100b17308 */ /* 0x000ea20000000800 */
[----:B---3--:R-:W-:Y:S01]  /*17810*/  FADD.FTZ R0, R96, R39 ;  /* 0x0000002760007221 */ /* 0x008fe20000010000 */
[----:B0-----:R-:W-:-:S06]  /*17820*/  CS2R R98, SRZ ;  /* 0x0000000000627805 */ /* 0x001fcc000001ff00 */
[----:B------:R-:W0:Y:S01]  /*17830*/  MUFU.EX2 R100, R100 ;  /* 0x0000006400647308 */ /* 0x000e220000000800 */
[C---:B-1----:R-:W-:Y:S01]  /*17840*/  FADD.FTZ R39, R27.reuse, R0 ;  /* 0x000000001b277221 */ /* 0x042fe20000010000 */
[----:B------:R-:W-:Y:S02]  /*17850*/  F2FP.F16.F32.PACK_AB R182, R27, R96 ;  /* 0x000000601bb6723e */ /* 0x000fe400000000ff */
[----:B------:R-:W-:-:S04]  /*17860*/  CS2R R96, SRZ ;  /* 0x0000000000607805 */ /* 0x000fc8000001ff00 */
[----:B------:R-:W1:Y:S01]  /*17870*/  MUFU.EX2 R30, R30 ;  /* 0x0000001e001e7308 */ /* 0x000e620000000800 */
[----:B--2---:R-:W-:-:S07]  /*17880*/  FADD.FTZ R41, R177, R6 ;  /* 0x00000006b1297221 */ /* 0x004fce0000010000 */
[----:B------:R2:W3:Y:S01]  /*17890*/  MUFU.EX2 R37, R68 ;  /* 0x0000004400257308 */ /* 0x0004e20000000800 */
[----:B0-----:R-:W-:Y:S01]  /*178a0*/  FADD.FTZ R0, R100, R39 ;  /* 0x0000002764007221 */ /* 0x001fe20000010000 */
[----:B------:R-:W-:-:S06]  /*178b0*/  CS2R R38, SRZ ;  /* 0x0000000000267805 */ /* 0x000fcc000001ff00 */
[----:B------:R-:W0:Y:S01]  /*178c0*/  MUFU.EX2 R179, R179 ;  /* 0x000000b300b37308 */ /* 0x000e220000000800 */
[C---:B-1----:R-:W-:Y:S01]  /*178d0*/  FADD.FTZ R6, R30.reuse, R41 ;  /* 0x000000291e067221 */ /* 0x042fe20000010000 */
[----:B------:R-:W-:Y:S02]  /*178e0*/  F2FP.F16.F32.PACK_AB R177, R30, R177 ;  /* 0x000000b11eb1723e */ /* 0x000fe400000000ff */
[----:B--2---:R-:W-:Y:S02]  /*178f0*/  CS2R R68, SRZ ;  /* 0x0000000000447805 */ /* 0x004fe4000001ff00 */
[----:B------:R-:W-:Y:S02]  /*17900*/  CS2R R30, SRZ ;  /* 0x00000000001e7805 */ /* 0x000fe4000001ff00 */
[----:B------:R-:W1:Y:S01]  /*17910*/  MUFU.EX2 R102, R102 ;  /* 0x0000006600667308 */ /* 0x000e620000000800 */
[C---:B---3--:R-:W-:Y:S01]  /*17920*/  FADD.FTZ R11, R37.reuse, R0 ;  /* 0x00000000250b7221 */ /* 0x048fe20000010000 */
[----:B------:R-:W-:-:S02]  /*17930*/  F2FP.F16.F32.PACK_AB R176, R37, R100 ;  /* 0x0000006425b0723e */ /* 0x000fc400000000ff */
[----:B------:R-:W-:Y:S02]  /*17940*/  CS2R R100, SRZ ;  /* 0x0000000000647805 */ /* 0x000fe4000001ff00 */
[----:B------:R-:W-:Y:S02]  /*17950*/  CS2R R36, SRZ ;  /* 0x0000000000247805 */ /* 0x000fe4000001ff00 */
[----:B------:R-:W2:Y:S01]  /*17960*/  MUFU.EX2 R26, R26 ;  /* 0x0000001a001a7308 */ /* 0x000ea20000000800 */
[----:B0-----:R-:W-:-:S07]  /*17970*/  FADD.FTZ R41, R179, R6 ;  /* 0x00000006b3297221 */ /* 0x001fce0000010000 */
[----:B------:R0:W3:Y:S01]  /*17980*/  MUFU.EX2 R9, R104 ;  /* 0x0000006800097308 */ /* 0x0000e20000000800 */
[----:B-1----:R-:W-:Y:S01]  /*17990*/  FADD.FTZ R0, R102, R11 ;  /* 0x0000000b66007221 */ /* 0x002fe20000010000 */
[C---:B--2---:R-:W-:Y:S01]  /*179a0*/  FADD.FTZ R6, R26.reuse, R41 ;  /* 0x000000291a067221 */ /* 0x044fe20000010000 */
[----:B------:R-:W-:Y:S02]  /*179b0*/  F2FP.F16.F32.PACK_AB R179, R26, R179 ;  /* 0x000000b31ab3723e */ /* 0x000fe400000000ff */
[----:B0-----:R-:W-:Y:S02]  /*179c0*/  CS2R R104, SRZ ;  /* 0x0000000000687805 */ /* 0x001fe4000001ff00 */
[----:B------:R-:W-:Y:S02]  /*179d0*/  CS2R R40, SRZ ;  /* 0x0000000000287805 */ /* 0x000fe4000001ff00 */
[----:B------:R-:W-:Y:S01]  /*179e0*/  CS2R R26, SRZ ;  /* 0x00000000001a7805 */ /* 0x000fe2000001ff00 */
[C---:B---3--:R-:W-:Y:S01]  /*179f0*/  FADD.FTZ R7, R9.reuse, R0 ;  /* 0x0000000009077221 */ /* 0x048fe20000010000 */
[----:B------:R-:W-:Y:S01]  /*17a00*/  F2FP.F16.F32.PACK_AB R178, R9, R102 ;  /* 0x0000006609b2723e */ /* 0x000fe200000000ff */
[----:B------:R-:W-:Y:S01]  /*17a10*/  IMAD.MOV.U32 R0, RZ, RZ, 0x3f800000 ;  /* 0x3f800000ff007424 */ /* 0x000fe200078e00ff */
[----:B------:R-:W-:Y:S01]  /*17a20*/  CS2R R102, SRZ ;  /* 0x0000000000667805 */ /* 0x000fe2000001ff00 */
[----:B------:R-:W-:Y:S06]  /*17a30*/  @!P3 BRA `(.L_x_5911) ;  /* 0x0000005c0050b947 */ /* 0x000fec0003800000 */
[----:B------:R-:W-:Y:S01]  /*17a40*/  BSSY B1, `(.L_x_5911) ;  /* 0x00005d3000017945 */ /* 0x000fe20003800000 */
[----:B------:R-:W-:Y:S01]  /*17a50*/  MOV R8, R5 ;  /* 0x0000000500087202 */ /* 0x000fe20000000f00 */
[----:B------:R-:W-:Y:S01]  /*17a60*/  IMAD.MOV.U32 R9, RZ, RZ, R4 ;  /* 0x000000ffff097224 */ /* 0x000fe200078e0004 */
[----:B------:R-:W-:Y:S01]  /*17a70*/  MOV R119, RZ ;  /* 0x000000ff00777202 */ /* 0x000fe20000000f00 */
[----:B------:R-:W-:Y:S02]  /*17a80*/  IMAD.MOV.U32 R11, RZ, RZ, R208 ;  /* 0x000000ffff0b7224 */ /* 0x000fe400078e00d0 */
[----:B------:R-:W-:Y:S02]  /*17a90*/  IMAD.MOV.U32 R12, RZ, RZ, R205 ;  /* 0x000000ffff0c7224 */ /* 0x000fe400078e00cd */
[----:B------:R-:W-:-:S07]  /*17aa0*/  IMAD.MOV.U32 R2, RZ, RZ, 0x3f800000 ;  /* 0x3f800000ff027424 */ /* 0x000fce00078e00ff */
.L_x_5922:
[----:B------:R-:W-:-:S05]  /*17ab0*/  VIADD R3, R12, 0x1 ;  /* 0x000000010c037836 */ /* 0x000fca0000000000 */
[----:B------:R-:W-:-:S04]  /*17ac0*/  ISETP.NE.AND P3, PT, R3, 0x2, PT ;  /* 0x000000020300780c */ /* 0x000fc80003f65270 */
[----:B------:R-:W-:Y:S02]  /*17ad0*/  SEL R208, RZ, 0x1, P3 ;  /* 0x00000001ffd07807 */ /* 0x000fe40001800000 */
[----:B------:R-:W-:Y:S02]  /*17ae0*/  SEL R205, R3, RZ, P3 ;  /* 0x000000ff03cd7207 */ /* 0x000fe40001800000 */
[----:B------:R-:W-:Y:S01]  /*17af0*/  LOP3.LUT R208, R11, R208, RZ, 0x3c, !PT ;  /* 0x000000d00bd07212 */ /* 0x000fe200078e3cff */
[----:B------:R-:W-:Y:S06]  /*17b00*/  @!P0 BRA `(.L_x_5912) ;  /* 0x0000000000048947 */ /* 0x000fec0003800000 */
[----:B------:R-:W-:Y:S01]  /*17b10*/  BPT.TRAP 0x1 ;  /* 0x000000040000795c */ /* 0x000fe20000300000 */
.L_x_5912:
[----:B------:R-:W-:Y:S01]  /*17b20*/  IMAD R13, R205, 0x8, R16 ;  /* 0x00000008cd0d7824 */ /* 0x000fe200078e0210 */
[----:B------:R-:W-:-:S04]  /*17b30*/  SHF.L.U32 R4, R208, 0x1f, RZ ;  /* 0x0000001fd0047819 */ /* 0x000fc800000006ff */
[----:B------:R0:W1:Y:S01]  /*17b40*/  SYNCS.PHASECHK.TRANS64.TRYWAIT P3, [R13+URZ+0x36830], R4 ;  /* 0x036830040d0075a7 */ /* 0x000062000806017f */
[----:B------:R-:W-:Y:S05]  /*17b50*/  @!P0 BRA `(.L_x_5913) ;  /* 0x0000000000048947 */ /* 0x000fea0003800000 */
[----:B------:R-:W-:Y:S01]  /*17b60*/  BPT.TRAP 0x1 ;  /* 0x000000040000795c */ /* 0x000fe20000300000 */
.L_x_5913:
[----:B------:R-:W-:Y:S01]  /*17b70*/  IMAD R3, R205, 0xa80, R222 ;  /* 0x00000a80cd037824 */ /* 0x000fe200078e02de */
[----:B------:R-:W-:Y:S03]  /*17b80*/  BSSY B2, `(.L_x_5914) ;  /* 0x0000006000027945 */ /* 0x000fe60003800000 */
[C---:B------:R-:W-:Y:S02]  /*17b90*/  VIADD R122, R3.reuse, 0x80 ;  /* 0x00000080037a7836 */ /* 0x040fe40000000000 */
[----:B------:R-:W-:Y:S01]  /*17ba0*/  VIADD R124, R3, 0x100 ;  /* 0x00000100037c7836 */ /* 0x000fe20000000000 */
[----:B-1----:R-:W-:Y:S06]  /*17bb0*/  @P3 BRA `(.L_x_5915) ;  /* 0x0000000000083947 */ /* 0x002fec0003800000 */
[----:B------:R-:W1:Y:S02]  /*17bc0*/  SYNCS.PHASECHK.TRANS64.TRYWAIT P3, [R13+URZ+0x36830], R4 ;  /* 0x036830040d0075a7 */ /* 0x000e64000806017f */
[----:B-1----:R-:W-:Y:S05]  /*17bd0*/  @!P3 BRA `(.L_x_5916) ;  /* 0x0000019800b8b947 */ /* 0x002fea0003800000 */
.L_x_5915:
[----:B------:R-:W-:Y:S05]  /*17be0*/  BSYNC B2 ;  /* 0x0000000000027941 */ /* 0x000fea0003800000 */
.L_x_5914:
[----:B------:R-:W2:Y:S01]  /*17bf0*/  LDL.64 R20, [R1+0x30] ;  /* 0x0000300001147983 */ /* 0x000ea20000100a00 */
[----:B------:R-:W-:Y:S01]  /*17c00*/  IMAD.MOV.U32 R121, RZ, RZ, 0x40000040 ;  /* 0x40000040ff797424 */ /* 0x000fe200078e00ff */
[----:B------:R-:W-:Y:S02]  /*17c10*/  MOV R120, R3 ;  /* 0x0000000300787202 */ /* 0x000fe40000000f00 */
[----:B------:R-:W3:Y:S02]  /*17c20*/  LDL.64 R14, [R1+0x28] ;  /* 0x00002800010e7983 */ /* 0x000ee40000100a00 */
[----:B------:R-:W-:Y:S02]  /*17c30*/  R2UR UR6, R120 ;  /* 0x00000000780672ca */ /* 0x000fe400000e0000 */
[C---:B------:R-:W-:Y:S01]  /*17c40*/  R2UR UR7, R121.reuse ;  /* 0x00000000790772ca */ /* 0x040fe200000e0000 */
[----:B------:R-:W-:Y:S01]  /*17c50*/  WARPGROUP.ARRIVE ;  /* 0x00000000000079c5 */ /* 0x000fe20000000000 */
[----:B------:R-:W-:Y:S01]  /*17c60*/  IMAD.MOV.U32 R123, RZ, RZ, 0x40000040 ;  /* 0x40000040ff7b7424 */ /* 0x000fe200078e00ff */
[----:B------:R-:W-:Y:S01]  /*17c70*/  R2UR UR22, R122 ;  /* 0x000000007a1672ca */ /* 0x000fe200000e0000 */
[----:B------:R-:W-:Y:S01]  /*17c80*/  IMAD.MOV.U32 R125, RZ, RZ, 0x40000040 ;  /* 0x40000040ff7d7424 */ /* 0x000fe200078e00ff */
[----:B------:R-:W-:Y:S01]  /*17c90*/  R2UR UR19, R121 ;  /* 0x00000000791372ca */ /* 0x000fe200000e0000 */
[----:B------:R4:W-:Y:S01]  /*17ca0*/  STL.64 [R1+0x88], R8 ;  /* 0x0000880801007387 */ /* 0x0009e20000100a00 */
[----:B------:R-:W-:Y:S01]  /*17cb0*/  R2UR UR23, R123 ;  /* 0x000000007b1772ca */ /* 0x000fe200000e0000 */
[----:B------:R-:W-:-:S02]  /*17cc0*/  IMAD.MOV.U32 R120, RZ, RZ, R124 ;  /* 0x000000ffff787224 */ /* 0x000fc400078e007c */
[----:B------:R-:W-:Y:S01]  /*17cd0*/  VIADD R122, R3, 0x180 ;  /* 0x00000180037a7836 */ /* 0x000fe20000000000 */
[----:B------:R-:W-:Y:S01]  /*17ce0*/  R2UR UR15, R123 ;  /* 0x000000007b0f72ca */ /* 0x000fe200000e0000 */
[----:B------:R0:W-:Y:S01]  /*17cf0*/  STL.64 [R1+0x80], R6 ;  /* 0x0000800601007387 */ /* 0x0001e20000100a00 */
[----:B------:R-:W-:Y:S02]  /*17d00*/  R2UR UR18, R120 ;  /* 0x00000000781272ca */ /* 0x000fe400000e0000 */
[----:B------:R-:W-:Y:S02]  /*17d10*/  R2UR UR14, R122 ;  /* 0x000000007a0e72ca */ /* 0x000fe400000e0000 */
[----:B------:R-:W-:Y:S02]  /*17d20*/  IADD3 R120, R3, 0x200, RZ ;  /* 0x0000020003787810 */ /* 0x000fe40007ffe0ff */
[----:B------:R-:W-:Y:S02]  /*17d30*/  R2UR UR35, R121 ;  /* 0x00000000792372ca */ /* 0x000fe400000e0000 */
[----:B--2---:R-:W-:-:S02]  /*17d40*/  R2UR UR8, R20 ;  /* 0x00000000140872ca */ /* 0x004fc400000e0000 */
[----:B------:R-:W-:Y:S01]  /*17d50*/  R2UR UR9, R21 ;  /* 0x00000000150972ca */ /* 0x000fe200000e0000 */
[----:B------:R-:W-:Y:S01]  /*17d60*/  VIADD R124, R3, 0x280 ;  /* 0x00000280037c7836 */ /* 0x000fe20000000000 */
[----:B------:R-:W-:Y:S01]  /*17d70*/  R2UR UR31, R125 ;  /* 0x000000007d1f72ca */ /* 0x000fe200000e0000 */
[----:B----4-:R-:W2:Y:S01]  /*17d80*/  LDL.64 R8, [R1+0x20] ;  /* 0x0000200001087983 */ /* 0x010ea20000100a00 */
[----:B------:R-:W-:Y:S02]  /*17d90*/  R2UR UR27, R123 ;  /* 0x000000007b1b72ca */ /* 0x000fe400000e0000 */
[----:B---3--:R-:W-:Y:S01]  /*17da0*/  R2UR UR46, R14 ;  /* 0x000000000e2e72ca */ /* 0x008fe200000e0000 */
[----:B------:R-:W-:Y:S01]  /*17db0*/  IMAD.MOV.U32 R211, RZ, RZ, 0x40000040 ;  /* 0x40000040ffd37424 */ /* 0x000fe200078e00ff */
[----:B------:R-:W-:Y:S01]  /*17dc0*/  R2UR UR47, R15 ;  /* 0x000000000f2f72ca */ /* 0x000fe200000e0000 */
[----:B0-----:R-:W3:Y:S02]  /*17dd0*/  LDL.64 R6, [R1+0x18] ;  /* 0x0000180001067983 */ /* 0x001ee40000100a00 */
        /* <DEDUP_REMOVED lines=20> */
[----:B------:R-:W-:Y:S01]  /*17f20*/  UMOV UR33, UR9 ;  /* 0x0000000900217c82 */ /* 0x000fe20008000000 */
[----:B------:R-:W-:Y:S02]  /*17f30*/  WARPGROUP.DEPBAR.LE gsb0, 0x0 ;  /* 0x00008000000079c5 */ /* 0x000fe40000010000 */
[----:B------:R-:W-:-:S08]  /*17f40*/  WARPGROUP.ARRIVE ;  /* 0x00000000000079c5 */ /* 0x000fd00000000000 */
[----:B------:R-:W-:Y:S01]  /*17f50*/  HGMMA.64x16x16.F32 R136, gdesc[UR32], RZ, !UPT, gsb0 ;  /* 0x00200000208879f0 */ /* 0x000fe2000c0008ff */
[----:B------:R-:W-:Y:S01]  /*17f60*/  R2UR UR30, R124 ;  /* 0x000000007c1e72ca */ /* 0x000fe200000e0000 */
[----:B------:R-:W-:Y:S01]  /*17f70*/  UMOV UR28, UR8 ;  /* 0x00000008001c7c82 */ /* 0x000fe20008000000 */
[----:B------:R-:W-:Y:S01]  /*17f80*/  UMOV UR29, UR9 ;  /* 0x00000009001d7c82 */ /* 0x000fe20008000000 */
[C---:B------:R-:W-:Y:S02]  /*17f90*/  VIADD R120, R3.reuse, 0x2 ;  /* 0x0000000203787836 */ /* 0x040fe40000000000 */
[----:B------:R-:W-:Y:S02]  /*17fa0*/  IMAD.MOV.U32 R121, RZ, RZ, 0x40000040 ;  /* 0x40000040ff797424 */ /* 0x000fe400078e00ff */
[C---:B------:R-:W-:Y:S01]  /*17fb0*/  VIADD R122, R3.reuse, 0x300 ;  /* 0x00000300037a7836 */ /* 0x040fe20000000000 */
[----:B------:R-:W-:Y:S01]  /*17fc0*/  R2UR UR10, R120 ;  /* 0x00000000780a72ca */ /* 0x000fe200000e0000 */
[----:B------:R-:W-:Y:S01]  /*17fd0*/  VIADD R120, R3, 0x102 ;  /* 0x0000010203787836 */ /* 0x000fe20000000000 */
[----:B------:R-:W-:-:S02]  /*17fe0*/  R2UR UR11, R121 ;  /* 0x00000000790b72ca */ /* 0x000fc400000e0000 */
[----:B------:R-:W-:Y:S01]  /*17ff0*/  MOV R121, 0x40000040 ;  /* 0x4000004000797802 */ /* 0x000fe20000000f00 */
[----:B------:R-:W-:Y:S02]  /*18000*/  WARPGROUP.DEPBAR.LE gsb0, 0x0 ;  /* 0x00008000000079c5 */ /* 0x000fe40000010000 */
[----:B------:R-:W-:-:S06]  /*18010*/  WARPGROUP.ARRIVE ;  /* 0x00000000000079c5 */ /* 0x000fcc0000000000 */
[----:B------:R-:W-:Y:S01]  /*18020*/  HGMMA.64x16x16.F32 R128, gdesc[UR28], RZ, !UPT, gsb0 ;  /* 0x002000001c8079f0 */ /* 0x000fe2000c0008ff */
[----:B------:R-:W-:Y:S01]  /*18030*/  R2UR UR23, R121 ;  /* 0x00000000791772ca */ /* 0x000fe200000e0000 */
[----:B------:R-:W-:Y:S01]  /*18040*/  IMAD.MOV.U32 R123, RZ, RZ, 0x40000040 ;  /* 0x40000040ff7b7424 */ /* 0x000fe200078e00ff */
[----:B------:R-:W-:Y:S01]  /*18050*/  R2UR UR26, R122 ;  /* 0x000000007a1a72ca */ /* 0x000fe200000e0000 */
[----:B------:R-:W-:Y:S01]  /*18060*/  IMAD.MOV.U32 R121, RZ, RZ, 0x40000040 ;  /* 0x40000040ff797424 */ /* 0x000fe200078e00ff */
[----:B------:R-:W-:Y:S01]  /*18070*/  R2UR UR22, R120 ;  /* 0x00000000781672ca */ /* 0x000fe200000e0000 */
[C---:B------:R-:W-:Y:S01]  /*18080*/  VIADD R120, R3.reuse, 0x202 ;  /* 0x0000020203787836 */ /* 0x040fe20000000000 */
[----:B------:R-:W-:Y:S02]  /*18090*/  IADD3 R122, R3, 0x82, RZ ;  /* 0x00000082037a7810 */ /* 0x000fe40007ffe0ff */
[----:B------:R-:W-:Y:S01]  /*180a0*/  R2UR UR7, R123 ;  /* 0x000000007b0772ca */ /* 0x000fe200000e0000 */
[----:B------:R-:W-:Y:S01]  /*180b0*/  IMAD.MOV.U32 R123, RZ, RZ, 0x40000040 ;  /* 0x40000040ff7b7424 */ /* 0x000fe200078e00ff */
[----:B------:R-:W-:Y:S01]  /*180c0*/  R2UR UR6, R122 ;  /* 0x000000007a0672ca */ /* 0x000fe200000e0000 */
[----:B------:R-:W-:Y:S01]  /*180d0*/  VIADD R122, R3, 0x182 ;  /* 0x00000182037a7836 */ /* 0x000fe20000000000 */
[----:B------:R-:W-:Y:S01]  /*180e0*/  R2UR UR51, R121 ;  /* 0x00000000793372ca */ /* 0x000fe200000e0000 */
[----:B------:R-:W-:Y:S01]  /*180f0*/  IMAD.MOV.U32 R121, RZ, RZ, 0x40000040 ;  /* 0x40000040ff797424 */ /* 0x000fe200078e00ff */
[----:B------:R-:W-:-:S02]  /*18100*/  R2UR UR50, R120 ;  /* 0x00000000783272ca */ /* 0x000fc400000e0000 */
[C---:B------:R-:W-:Y:S02]  /*18110*/  IADD3 R120, R3.reuse, 0x302, RZ ;  /* 0x0000030203787810 */ /* 0x040fe40007ffe0ff */
[----:B------:R-:W-:Y:S01]  /*18120*/  R2UR UR18, R122 ;  /* 0x000000007a1272ca */ /* 0x000fe200000e0000 */
[----:B------:R-:W-:Y:S01]  /*18130*/  VIADD R122, R3, 0x282 ;  /* 0x00000282037a7836 */ /* 0x000fe20000000000 */
[----:B------:R-:W-:Y:S01]  /*18140*/  R2UR UR19, R123 ;  /* 0x000000007b1372ca */ /* 0x000fe200000e0000 */
[----:B------:R-:W-:Y:S01]  /*18150*/  IMAD.MOV.U32 R123, RZ, RZ, 0x40000040 ;  /* 0x40000040ff7b7424 */ /* 0x000fe200078e00ff */
[----:B------:R-:W-:Y:S01]  /*18160*/  R2UR UR34, R120 ;  /* 0x00000000782272ca */ /* 0x000fe200000e0000 */
[----:B------:R-:W-:Y:S01]  /*18170*/  VIADD R120, R3, 0x4 ;  /* 0x0000000403787836 */ /* 0x000fe20000000000 */
[----:B------:R-:W-:Y:S01]  /*18180*/  R2UR UR35, R121 ;  /* 0x00000000792372ca */ /* 0x000fe200000e0000 */
[----:B------:R-:W-:Y:S01]  /*18190*/  IMAD.MOV.U32 R121, RZ, RZ, 0x40000040 ;  /* 0x40000040ff797424 */ /* 0x000fe200078e00ff */
[----:B------:R-:W-:-:S02]  /*181a0*/  R2UR UR14, R122 ;  /* 0x000000007a0e72ca */ /* 0x000fc400000e0000 */
[----:B------:R-:W-:Y:S02]  /*181b0*/  R2UR UR15, R123 ;  /* 0x000000007b0f72ca */ /* 0x000fe400000e0000 */
[----:B------:R-:W-:Y:S02]  /*181c0*/  R2UR UR30, R120 ;  /* 0x00000000781e72ca */ /* 0x000fe400000e0000 */
[----:B------:R-:W-:Y:S01]  /*181d0*/  R2UR UR31, R121 ;  /* 0x00000000791f72ca */ /* 0x000fe200000e0000 */
        /* <DEDUP_REMOVED lines=27> */
[----:B------:R-:W-:Y:S01]  /*18390*/  MOV R21, UR48 ;  /* 0x0000003000157c02 */ /* 0x000fe20008000f00 */
        /* <DEDUP_REMOVED lines=14> */
[----:B--2---:R-:W-:Y:S02]  /*18480*/  R2UR UR38, R8 ;  /* 0x00000000082672ca */ /* 0x004fe400000e0000 */
[----:B------:R-:W-:Y:S02]  /*18490*/  R2UR UR39, R9 ;  /* 0x00000000092772ca */ /* 0x000fe400000e0000 */
[----:B------:R-:W-:Y:S01]  /*184a0*/  IADD3 R210, R3, 0x84, RZ ;  /* 0x0000008403d27810 */ /* 0x000fe20007ffe0ff */
[----:B------:R0:W5:Y:S08]  /*184b0*/  LDL.LU.64 R8, [R1+0x88] ;  /* 0x0000880001087983 */ /* 0x0001700000300a00 */
[----:B------:R-:W-:-:S02]  /*184c0*/  UMOV UR28, UR38 ;  /* 0x00000026001c7c82 */ /* 0x000fc40008000000 */
[----:B------:R-:W-:Y:S01]  /*184d0*/  UMOV UR29, UR39 ;  /* 0x00000027001d7c82 */ /* 0x000fe20008000000 */
[----:B------:R-:W-:Y:S02]  /*184e0*/  WARPGROUP.DEPBAR.LE gsb0, 0x0 ;  /* 0x00008000000079c5 */ /* 0x000fe40000010000 */
[----:B------:R-:W-:-:S06]  /*184f0*/  WARPGROUP.ARRIVE ;  /* 0x00000000000079c5 */ /* 0x000fcc0000000000 */
        /* <DEDUP_REMOVED lines=55> */
[----:B------:R-:W-:Y:S02]  /*18870*/  MOV R14, UR41 ;  /* 0x00000029000e7c02 */ /* 0x000fe40008000f00 */
[----:B------:R-:W-:Y:S02]  /*18880*/  MOV R15, UR40 ;  /* 0x00000028000f7c02 */ /* 0x000fe40008000f00 */
[----:B---3--:R-:W-:Y:S02]  /*18890*/  R2UR UR40, R6 ;  /* 0x00000000062872ca */ /* 0x008fe400000e0000 */
[----:B------:R-:W-:-:S02]  /*188a0*/  R2UR UR41, R7 ;  /* 0x00000000072972ca */ /* 0x000fc400000e0000 */
        /* <DEDUP_REMOVED lines=67> */
[----:B------:R0:W5:Y:S01]  /*18ce0*/  LDL.LU.64 R6, [R1+0x80] ;  /* 0x0000800001067983 */ /* 0x0001620000300a00 */
        /* <DEDUP_REMOVED lines=12> */
[----:B------:R-:W2:Y:S08]  /*18db0*/  LDL.64 R210, [R1] ;  /* 0x0000000001d27983 */ /* 0x000eb00000100a00 */
[----:B------:R-:W-:-:S02]  /*18dc0*/  UMOV UR18, UR38 ;  /* 0x0000002600127c82 */ /* 0x000fc40008000000 */
[----:B------:R-:W-:Y:S01]  /*18dd0*/  UMOV UR19, UR39 ;  /* 0x0000002700137c82 */ /* 0x000fe20008000000 */
[----:B------:R-:W-:Y:S02]  /*18de0*/  WARPGROUP.DEPBAR.LE gsb0, 0x0 ;  /* 0x00008000000079c5 */ /* 0x000fe40000010000 */
[----:B------:R-:W-:-:S06]  /*18df0*/  WARPGROUP.ARRIVE ;  /* 0x00000000000079c5 */ /* 0x000fcc0000000000 */
[----:B------:R-:W-:Y:S01]  /*18e00*/  HGMMA.64x16x16.F32 R160, gdesc[UR16], R160, gsb0 ;  /* 0x0020000010a079f0 */ /* 0x000fe200080008a0 */
[----:B------:R-:W-:Y:S01]  /*18e10*/  R2UR UR48, R21 ;  /* 0x00000000153072ca */ /* 0x000fe200000e0000 */
[----:B------:R-:W-:Y:S01]  /*18e20*/  IMAD.MOV.U32 R21, RZ, RZ, 0x40000040 ;  /* 0x40000040ff157424 */ /* 0x000fe200078e00ff */
[----:B------:R-:W-:Y:S02]  /*18e30*/  R2UR UR49, R20 ;  /* 0x00000000143172ca */ /* 0x000fe400000e0000 */
[----:B------:R-:W-:Y:S02]  /*18e40*/  IADD3 R20, R3, 0x480, RZ ;  /* 0x0000048003147810 */ /* 0x000fe40007ffe0ff */
[----:B------:R-:W-:Y:S02]  /*18e50*/  R2UR UR15, R21 ;  /* 0x00000000150f72ca */ /* 0x000fe400000e0000 */
[----:B------:R-:W-:Y:S01]  /*18e60*/  R2UR UR14, R20 ;  /* 0x00000000140e72ca */ /* 0x000fe200000e0000 */
[----:B------:R-:W-:Y:S01]  /*18e70*/  UMOV UR12, UR46 ;  /* 0x0000002e000c7c82 */ /* 0x000fe20008000000 */
[----:B------:R-:W-:Y:S01]  /*18e80*/  UMOV UR13, UR47 ;  /* 0x0000002f000d7c82 */ /* 0x000fe20008000000 */
[----:B------:R-:W-:-:S02]  /*18e90*/  WARPGROUP.DEPBAR.LE gsb0, 0x0 ;  /* 0x00008000000079c5 */ /* 0x000fc40000010000 */
        /* <DEDUP_REMOVED lines=22> */
[----:B-1----:R-:W-:Y:S02]  /*19000*/  MOV R4, UR43 ;  /* 0x0000002b00047c02 */ /* 0x002fe40008000f00 */
[----:B------:R-:W-:Y:S02]  /*19010*/  MOV R5, UR42 ;  /* 0x0000002a00057c02 */ /* 0x000fe40008000f00 */
        /* <DEDUP_REMOVED lines=17> */
[----:B------:R-:W-:Y:S02]  /*19130*/  IADD3 R20, R3, 0x382, RZ ;  /* 0x0000038203147810 */ /* 0x000fe40007ffe0ff */
        /* <DEDUP_REMOVED lines=70> */
[----:B------:R-:W-:Y:S01]  /*195a0*/  R2UR UR43, R4 ;  /* 0x00000000042b72ca */ /* 0x000fe200000e0000 */
[----:B------:R-:W-:Y:S01]  /*195b0*/  VIADD R4, R3, 0x404 ;  /* 0x0000040403047836 */ /* 0x000fe20000000000 */
[----:B------:R-:W-:Y:S01]  /*195c0*/  R2UR UR42, R5 ;  /* 0x00000000052a72ca */ /* 0x000fe200000e0000 */
        /* <DEDUP_REMOVED lines=236> */
[----:B------:R-:W-:Y:S01]  /*1a490*/  IMAD.MOV.U32 R5, RZ, RZ, 0x40000040 ;  /* 0x40000040ff057424 */ /* 0x000fe200078e00ff */
[----:B------:R-:W-:Y:S02]  /*1a4a0*/  IADD3 R4, R3, 0x704, RZ ;  /* 0x0000070403047810 */ /* 0x000fe40007ffe0ff */
[----:B------:R-:W-:Y:S02]  /*1a4b0*/  R2UR UR41, R14 ;  /* 0x000000000e2972ca */ /* 0x000fe400000e0000 */
        /* <DEDUP_REMOVED lines=222> */
.L_x_5917:
[----:B------:R-:W-:Y:S01]  /*1b2a0*/  SHF.L.U32 R0, R11, 0x1f, RZ ;  /* 0x0000001f0b007819 */ /* 0x000fe200000006ff */
[----:B------:R-:W-:-:S04]  /*1b2b0*/  IMAD R11, R12, 0x8, R16 ;  /* 0x000000080c0b7824 */ /* 0x000fc800078e0210 */
[----:B------:R0:W1:Y:S01]  /*1b2c0*/  SYNCS.PHASECHK.TRANS64.TRYWAIT P3, [R11+URZ+0x36850], R0 ;  /* 0x036850000b0075a7 */ /* 0x000062000806017f */
[----:B------:R-:W-:Y:S05]  /*1b2d0*/  @!P0 BRA `(.L_x_5918) ;  /* 0x0000000000048947 */ /* 0x000fea0003800000 */
[----:B------:R-:W-:Y:S01]  /*1b2e0*/  BPT.TRAP 0x1 ;  /* 0x000000040000795c */ /* 0x000fe20000300000 */
.L_x_5918:
[----:B------:R-:W-:Y:S04]  /*1b2f0*/  BSSY B2, `(.L_x_5919) ;  /* 0x0000004000027945 */ /* 0x000fe80003800000 */
[----:B-1----:R-:W-:Y:S05]  /*1b300*/  @P3 BRA `(.L_x_5920) ;  /* 0x0000000000083947 */ /* 0x002fea0003800000 */
[----:B------:R-:W1:Y:S02]  /*1b310*/  SYNCS.PHASECHK.TRANS64.TRYWAIT P3, [R11+URZ+0x36850], R0 ;  /* 0x036850000b0075a7 */ /* 0x000e64000806017f */
[----:B-1----:R-:W-:Y:S05]  /*1b320*/  @!P3 BRA `(.L_x_5921) ;  /* 0x0000016000f8b947 */ /* 0x002fea0003800000 */
.L_x_5920:
[----:B------:R-:W-:Y:S05]  /*1b330*/  BSYNC B2 ;  /* 0x0000000000027941 */ /* 0x000fea0003800000 */
.L_x_5919:
[----:B01----:R-:W-:Y:S01]  /*1b340*/  VIADD R0, R16, 0x400 ;  /* 0x0000040010007836 */ /* 0x003fe20000000000 */
[----:B------:R-:W-:Y:S01]  /*1b350*/  MOV R3, 0x40000040 ;  /* 0x4000004000037802 */ /* 0x000fe20000000f00 */
[----:B------:R-:W-:Y:S01]  /*1b360*/  WARPGROUP.ARRIVE ;  /* 0x00000000000079c5 */ /* 0x000fe20000000000 */
[----:B------:R-:W-:Y:S01]  /*1b370*/  IMAD.MOV.U32 R5, RZ, RZ, 0x40000040 ;  /* 0x40000040ff057424 */ /* 0x000fe200078e00ff */
[----:B------:R-:W0:Y:S01]  /*1b380*/  @P2 LDC R15, c[0x0][0x44c] ;  /* 0x00011300ff0f2b82 */ /* 0x000e220000000800 */
[----:B------:R-:W-:Y:S01]  /*1b390*/  SHF.R.U32.HI R0, RZ, 0x4, R0 ;  /* 0x00000004ff007819 */ /* 0x000fe20000011600 */
[----:B------:R-:W-:Y:S01]  /*1b3a0*/  FMUL.FTZ R21, R173, UR43 ;  /* 0x0000002bad157c20 */ /* 0x000fe20008410000 */
[----:B------:R-:W-:Y:S01]  /*1b3b0*/  R2UR UR7, R3 ;  /* 0x00000000030772ca */ /* 0x000fe200000e0000 */
[----:B------:R-:W-:Y:S01]  /*1b3c0*/  FMUL.FTZ R3, R169, UR43 ;  /* 0x0000002ba9037c20 */ /* 0x000fe20008410000 */
[----:B------:R-:W-:Y:S01]  /*1b3d0*/  LOP3.LUT R0, R0, 0x3fff, RZ, 0xc0, !PT ;  /* 0x00003fff00007812 */ /* 0x000fe200078ec0ff */
[----:B------:R-:W-:Y:S01]  /*1b3e0*/  FMUL.FTZ R169, R161, UR43 ;  /* 0x0000002ba1a97c20 */ /* 0x000fe20008410000 */
[----:B------:R-:W-:Y:S01]  /*1b3f0*/  FMUL.FTZ R161, R162, UR43 ;  /* 0x0000002ba2a17c20 */ /* 0x000fe20008410000 */
[----:B------:R-:W1:Y:S01]  /*1b400*/  @P2 LDC R14, c[0x0][0x450] ;  /* 0x00011400ff0e2b82 */ /* 0x000e620000000800 */
[----:B------:R-:W-:Y:S01]  /*1b410*/  LOP3.LUT R0, R0, 0x3800000, RZ, 0xfc, !PT ;  /* 0x0380000000007812 */ /* 0x000fe200078efcff */
[----:B------:R-:W-:Y:S01]  /*1b420*/  FMUL.FTZ R162, R163, UR43 ;  /* 0x0000002ba3a27c20 */ /* 0x000fe20008410000 */
[----:B------:R-:W-:Y:S01]  /*1b430*/  FMUL.FTZ R163, R164, UR43 ;  /* 0x0000002ba4a37c20 */ /* 0x000fe20008410000 */
[----:B------:R-:W-:Y:S01]  /*1b440*/  FMUL.FTZ R164, R165, UR43 ;  /* 0x0000002ba5a47c20 */ /* 0x000fe20008410000 */
[----:B------:R-:W-:Y:S01]  /*1b450*/  IMAD.IADD R165, R229, 0x1, R226 ;  /* 0x00000001e5a57824 */ /* 0x000fe200078e02e2 */
[----:B------:R-:W-:Y:S01]  /*1b460*/  MUFU.TANH R3, R3 ;  /* 0x0000000300037308 */ /* 0x000fe20000002400 */
[----:B------:R-:W-:-:S02]  /*1b470*/  IMAD R2, R12, 0xa80, R0 ;  /* 0x00000a800c027824 */ /* 0x000fc400078e0200 */
[----:B------:R-:W-:Y:S01]  /*1b480*/  FMUL.FTZ R0, R168, UR43 ;  /* 0x0000002ba8007c20 */ /* 0x000fe20008410000 */
[----:B------:R-:W-:Y:S01]  /*1b490*/  FMUL.FTZ R160, R160, UR43 ;  /* 0x0000002ba0a07c20 */ /* 0x000fe20008410000 */
[----:B------:R-:W-:Y:S01]  /*1b4a0*/  FMUL.FTZ R12, R171, UR43 ;  /* 0x0000002bab0c7c20 */ /* 0x000fe20008410000 */
[C---:B------:R-:W-:Y:S01]  /*1b4b0*/  VIADD R4, R2.reuse, 0x80 ;  /* 0x0000008002047836 */ /* 0x040fe20000000000 */
[----:B------:R-:W-:Y:S01]  /*1b4c0*/  R2UR UR6, R2 ;  /* 0x00000000020672ca */ /* 0x000fe200000e0000 */
[----:B------:R-:W-:Y:S01]  /*1b4d0*/  FMUL.FTZ R152, R152, UR43 ;  /* 0x0000002b98987c20 */ /* 0x000fe20008410000 */
[----:B------:R-:W2:Y:S01]  /*1b4e0*/  MUFU.TANH R0, R0 ;  /* 0x0000000000007308 */ /* 0x000ea20000002400 */
[----:B------:R-:W-:Y:S01]  /*1b4f0*/  FMUL.FTZ R153, R153, UR43 ;  /* 0x0000002b99997c20 */ /* 0x000fe20008410000 */
[----:B0-----:R-:W-:-:S04]  /*1b500*/  @P2 IMAD.HI.U32 R15, R165, R15, RZ ;  /* 0x0000000fa50f2227 */ /* 0x001fc800078e00ff */
        /* <DEDUP_REMOVED lines=19> */
[----:B------:R-:W-:Y:S01]  /*1b640*/  ULDC UR4, c[0x0][0x988] ;  /* 0x0002620000047ab9 */ /* 0x000fe20000000800 */
        /* <DEDUP_REMOVED lines=26> */
[----:B------:R-:W-:-:S03]  /*1b7f0*/  @!P1 VIADD R11, R11, 0x36860 ;  /* 0x000368600b0b9836 */ /* 0x000fc60000000000 */
[----:B------:R-:W-:Y:S02]  /*1b800*/  @!P1 PRMT R13, RZ, 0x654, R13 ;  /* 0x00000654ff0d9816 */ /* 0x000fe4000000000d */
[----:B------:R-:W-:Y:S02]  /*1b810*/  @!P1 PRMT R11, RZ, 0x654, R11 ;  /* 0x00000654ff0b9816 */ /* 0x000fe4000000000b */
        /* <DEDUP_REMOVED lines=25> */
[----:B------:R-:W-:Y:S02]  /*1b9b0*/  R2UR UR6, R4 ;  /* 0x00000000040672ca */ /* 0x000fe400000e0000 */
[----:B------:R-:W-:Y:S01]  /*1b9c0*/  R2UR UR7, R5 ;  /* 0x00000000050772ca */ /* 0x000fe200000e0000 */
[----:B------:R-:W-:Y:S01]  /*1b9d0*/  IMAD.MOV.U32 R5, RZ, RZ, 0x40000040 ;  /* 0x40000040ff057424 */ /* 0x000fe200078e00ff */
[----:B------:R-:W-:Y:S02]  /*1b9e0*/  IADD3 R4, R2, 0x180, RZ ;  /* 0x0000018002047810 */ /* 0x000fe40007ffe0ff */
        /* <DEDUP_REMOVED lines=27> */
[----:B------:R-:W-:Y:S02]  /*1bba0*/  MOV R140, R165 ;  /* 0x000000a5008c7202 */ /* 0x000fe40000000f00 */
[----:B------:R-:W-:Y:S01]  /*1bbb0*/  R2UR UR6, R4 ;  /* 0x00000000040672ca */ /* 0x000fe200000e0000 */
[----:B------:R0:W-:Y:S01]  /*1bbc0*/  MUFU.TANH R165, R170 ;  /* 0x000000aa00a57308 */ /* 0x0001e20000002400 */
[----:B-1----:R-:W-:Y:S01]  /*1bbd0*/  @P2 SHF.R.U32.HI R140, RZ, R14, R15 ;  /* 0x0000000eff8c2219 */ /* 0x002fe2000001160f */
[----:B------:R-:W-:Y:S02]  /*1bbe0*/  IMAD.MOV.U32 R15, RZ, RZ, 0x40000040 ;  /* 0x40000040ff0f7424 */ /* 0x000fe400078e00ff */
[----:B------:R-:W-:Y:S01]  /*1bbf0*/  FMUL.FTZ R4, R172, UR43 ;  /* 0x0000002bac047c20 */ /* 0x000fe20008410000 */
[----:B------:R-:W-:-:S02]  /*1bc00*/  VIADD R14, R2, 0x280 ;  /* 0x00000280020e7836 */ /* 0x000fc40000000000 */
[----:B------:R-:W-:Y:S01]  /*1bc10*/  FMUL.FTZ R172, R127, UR43 ;  /* 0x0000002b7fac7c20 */ /* 0x000fe20008410000 */
[----:B------:R-:W-:Y:S01]  /*1bc20*/  MUFU.TANH R5, R5 ;  /* 0x0000000500057308 */ /* 0x000fe20000002400 */
[----:B0-----:R-:W-:Y:S04]  /*1bc30*/  SHFL.IDX PT, R170, R140, RZ, 0x1c1f ;  /* 0x001c1fff8caa7589 */ /* 0x001fe800000e0000 */
[----:B------:R-:W0:Y:S03]  /*1bc40*/  SHFL.IDX PT, R140, R140, 0x1, 0x1c1f ;  /* 0x003c1f008c8c7f89 */ /* 0x000e2600000e0000 */
[----:B------:R-:W1:Y:S01]  /*1bc50*/  MUFU.TANH R4, R4 ;  /* 0x0000000400047308 */ /* 0x000e620000002400 */
[----:B------:R-:W-:-:S02]  /*1bc60*/  WARPGROUP.DEPBAR.LE gsb0, 0x0 ;  /* 0x00008000000079c5 */ /* 0x000fc40000010000 */
[----:B------:R-:W-:-:S06]  /*1bc70*/  WARPGROUP.ARRIVE ;  /* 0x00000000000079c5 */ /* 0x000fcc0000000000 */
[----:B------:R-:W-:Y:S01]  /*1bc80*/  HGMMA.64x192x16.F32 R24, R184, gdesc[UR4].tnspB, R24, gsb0 ;  /* 0x42e00004b8187df0 */ /* 0x000fe20008000818 */
[----:B------:R-:W-:Y:S01]  /*1bc90*/  R2UR UR7, R15 ;  /* 0x000000000f0772ca */ /* 0x000fe200000e0000 */
[----:B------:R-:W-:Y:S01]  /*1bca0*/  IMAD R15, R10, -0x70, RZ ;  /* 0xffffff900a0f7824 */ /* 0x000fe200078e02ff */
[----:B------:R-:W-:Y:S01]  /*1bcb0*/  R2UR UR6, R14 ;  /* 0x000000000e0672ca */ /* 0x000fe200000e0000 */
[----:B------:R-:W-:Y:S01]  /*1bcc0*/  FMUL.FTZ R14, R128, UR43 ;  /* 0x0000002b800e7c20 */ /* 0x000fe20008410000 */
[----:B------:R-:W-:Y:S01]  /*1bcd0*/  FMUL.FTZ R128, R129, UR43 ;  /* 0x0000002b81807c20 */ /* 0x000fe20008410000 */
[----:B------:R-:W-:Y:S01]  /*1bce0*/  FMUL.FTZ R129, R132, UR43 ;  /* 0x0000002b84817c20 */ /* 0x000fe20008410000 */
[----:B------:R-:W-:-:S03]  /*1bcf0*/  IADD3 R15, -R227, 0x1, R15 ;  /* 0x00000001e30f7810 */ /* 0x000fc60007ffe10f */
[----:B------:R-:W3:Y:S01]  /*1bd00*/  MUFU.TANH R14, R14 ;  /* 0x0000000e000e7308 */ /* 0x000ee20000002400 */
[----:B------:R-:W-:-:S04]  /*1bd10*/  IADD3 R15, -R224, R15, R228 ;  /* 0x0000000fe00f7210 */ /* 0x000fc80007ffe1e4 */
[C---:B0-----:R-:W-:Y:S01]  /*1bd20*/  IADD3 R127, R15.reuse, R140, RZ ;  /* 0x0000008c0f7f7210 */ /* 0x041fe20007ffe0ff */
[----:B------:R-:W-:Y:S02]  /*1bd30*/  IMAD.IADD R132, R15, 0x1, R170 ;  /* 0x000000010f847824 */ /* 0x000fe400078e02aa */
[----:B------:R-:W-:Y:S01]  /*1bd40*/  FMUL.FTZ R170, R166, UR43 ;  /* 0x0000002ba6aa7c20 */ /* 0x000fe20008410000 */
[----:B------:R-:W0:Y:S02]  /*1bd50*/  MUFU.TANH R128, R128 ;  /* 0x0000008000807308 */ /* 0x000e240000002400 */
[C---:B------:R-:W-:Y:S02]  /*1bd60*/  ISETP.GT.AND P3, PT, R132.reuse, RZ, PT ;  /* 0x000000ff8400720c */ /* 0x040fe40003f64270 */
[----:B------:R-:W-:Y:S02]  /*1bd70*/  ISETP.GT.AND P4, PT, R132, 0x1, PT ;  /* 0x000000018400780c */ /* 0x000fe40003f84270 */
[----:B--2---:R-:W-:-:S02]  /*1bd80*/  FSEL R0, R0, -INF , P3 ;  /* 0xff80000000007808 */ /* 0x004fc40001800000 */
[----:B------:R-:W2:Y:S01]  /*1bd90*/  MUFU.TANH R129, R129 ;  /* 0x0000008100817308 */ /* 0x000ea20000002400 */
[----:B------:R-:W-:Y:S02]  /*1bda0*/  FSEL R166, R3, -INF , P4 ;  /* 0xff80000003a67808 */ /* 0x000fe40002000000 */
[----:B------:R-:W-:Y:S02]  /*1bdb0*/  ISETP.GT.AND P5, PT, R132, 0x8, PT ;  /* 0x000000088400780c */ /* 0x000fe40003fa4270 */
[----:B-----5:R-:W-:Y:S02]  /*1bdc0*/  FMNMX.FTZ R3, R0, R9, !PT ;  /* 0x0000000900037209 */ /* 0x020fe40007810000 */
[----:B------:R-:W-:Y:S01]  /*1bdd0*/  ISETP.GT.AND P6, PT, R132, 0x9, PT ;  /* 0x000000098400780c */ /* 0x000fe20003fc4270 */
[----:B------:R-:W-:Y:S01]  /*1bde0*/  MUFU.TANH R170, R170 ;  /* 0x000000aa00aa7308 */ /* 0x000fe20000002400 */
[----:B-1----:R-:W-:Y:S02]  /*1bdf0*/  FSEL R171, R4, -INF , P5 ;  /* 0xff80000004ab7808 */ /* 0x002fe40002800000 */
[----:B------:R-:W-:-:S02]  /*1be00*/  FMNMX.FTZ R3, R166, R3, !PT ;  /* 0x00000003a6037209 */ /* 0x000fc40007810000 */
[C---:B------:R-:W-:Y:S02]  /*1be10*/  ISETP.GT.AND P3, PT, R132.reuse, 0x10, PT ;  /* 0x000000108400780c */ /* 0x040fe40003f64270 */
[----:B------:R-:W-:Y:S01]  /*1be20*/  FSEL R21, R21, -INF , P6 ;  /* 0xff80000015157808 */ /* 0x000fe20003000000 */
[----:B------:R-:W-:Y:S01]  /*1be30*/  MUFU.TANH R15, R172 ;  /* 0x000000ac000f7308 */ /* 0x000fe20000002400 */
        /* <DEDUP_REMOVED lines=46> */
[C---:B------:R-:W-:Y:S01]  /*1c120*/  ISETP.GT.AND P3, PT, R132.reuse, 0x50, PT ;  /* 0x000000508400780c */ /* 0x040fe20003f64270 */
[----:B------:R1:W4:Y:S01]  /*1c130*/  MUFU.TANH R3, R121 ;  /* 0x0000007900037308 */ /* 0x0003220000002400 */
[----:B------:R-:W-:Y:S02]  /*1c140*/  FSEL R141, R141, -INF , P6 ;  /* 0xff8000008d8d7808 */ /* 0x000fe40003000000 */
[----:B------:R-:W-:Y:S02]  /*1c150*/  FMNMX.FTZ R4, R165, R4, !PT ;  /* 0x00000004a5047209 */ /* 0x000fe40007810000 */
[----:B------:R-:W-:Y:S02]  /*1c160*/  ISETP.GT.AND P4, PT, R132, 0x51, PT ;  /* 0x000000518400780c */ /* 0x000fe40003f84270 */
[----:B---3--:R-:W-:Y:S02]  /*1c170*/  FSEL R14, R14, -INF , P3 ;  /* 0xff8000000e0e7808 */ /* 0x008fe40001800000 */
[----:B------:R-:W-:Y:S01]  /*1c180*/  FMNMX.FTZ R4, R141, R4, !PT ;  /* 0x000000048d047209 */ /* 0x000fe20007810000 */
[----:B-1----:R-:W-:Y:S01]  /*1c190*/  FMUL.FTZ R121, R124, UR43 ;  /* 0x0000002b7c797c20 */ /* 0x002fe20008410000 */
[----:B------:R-:W-:Y:S01]  /*1c1a0*/  ISETP.GT.AND P5, PT, R132, 0x58, PT ;  /* 0x000000588400780c */ /* 0x000fe20003fa4270 */
[----:B------:R-:W-:Y:S01]  /*1c1b0*/  FMUL.FTZ R124, R125, UR43 ;  /* 0x0000002b7d7c7c20 */ /* 0x000fe20008410000 */
[----:B0-----:R-:W-:-:S02]  /*1c1c0*/  FSEL R128, R128, -INF , P4 ;  /* 0xff80000080807808 */ /* 0x001fc40002000000 */
[----:B------:R-:W-:Y:S01]  /*1c1d0*/  FMNMX.FTZ R4, R14, R4, !PT ;  /* 0x000000040e047209 */ /* 0x000fe20007810000 */
[----:B------:R-:W0:Y:S01]  /*1c1e0*/  MUFU.TANH R121, R121 ;  /* 0x0000007900797308 */ /* 0x000e220000002400 */
[----:B------:R-:W-:Y:S02]  /*1c1f0*/  ISETP.GT.AND P6, PT, R132, 0x59, PT ;  /* 0x000000598400780c */ /* 0x000fe40003fc4270 */
[----:B--2---:R-:W-:Y:S02]  /*1c200*/  FSEL R129, R129, -INF , P5 ;  /* 0xff80000081817808 */ /* 0x004fe40002800000 */
[----:B------:R-:W-:Y:S02]  /*1c210*/  FMNMX.FTZ R4, R128, R4, !PT ;  /* 0x0000000480047209 */ /* 0x000fe40007810000 */
[----:B------:R-:W-:Y:S01]  /*1c220*/  ISETP.GT.AND P3, PT, R132, 0x60, PT ;  /* 0x000000608400780c */ /* 0x000fe20003f64270 */
[----:B------:R-:W1:Y:S01]  /*1c230*/  MUFU.TANH R124, R124 ;  /* 0x0000007c007c7308 */ /* 0x000e620000002400 */
[----:B------:R-:W-:-:S02]  /*1c240*/  FSEL R133, R133, -INF , P6 ;  /* 0xff80000085857808 */ /* 0x000fc40003000000 */
[----:B------:R-:W-:Y:S02]  /*1c250*/  FMNMX.FTZ R4, R129, R4, !PT ;  /* 0x0000000481047209 */ /* 0x000fe40007810000 */
[----:B------:R-:W-:Y:S02]  /*1c260*/  ISETP.GT.AND P4, PT, R132, 0x61, PT ;  /* 0x000000618400780c */ /* 0x000fe40003f84270 */
[----:B------:R-:W-:Y:S02]  /*1c270*/  FSEL R120, R120, -INF , P3 ;  /* 0xff80000078787808 */ /* 0x000fe40001800000 */
[----:B------:R-:W-:Y:S02]  /*1c280*/  FMNMX.FTZ R4, R133, R4, !PT ;  /* 0x0000000485047209 */ /* 0x000fe40007810000 */
[----:B------:R-:W-:Y:S02]  /*1c290*/  ISETP.GT.AND P5, PT, R132, 0x68, PT ;  /* 0x000000688400780c */ /* 0x000fe40003fa4270 */
[----:B----4-:R-:W-:-:S02]  /*1c2a0*/  FSEL R125, R3, -INF , P4 ;  /* 0xff800000037d7808 */ /* 0x010fc40002000000 */
[----:B------:R-:W-:Y:S02]  /*1c2b0*/  FMNMX.FTZ R4, R120, R4, !PT ;  /* 0x0000000478047209 */ /* 0x000fe40007810000 */
[----:B------:R-:W-:Y:S01]  /*1c2c0*/  ISETP.GT.AND P6, PT, R132, 0x69, PT ;  /* 0x000000698400780c */ /* 0x000fe20003fc4270 */
[----:B------:R-:W-:Y:S01]  /*1c2d0*/  FMUL.FTZ R132, R167, UR43 ;  /* 0x0000002ba7847c20 */ /* 0x000fe20008410000 */
[----:B0-----:R-:W-:Y:S02]  /*1c2e0*/  FSEL R121, R121, -INF , P5 ;  /* 0xff80000079797808 */ /* 0x001fe40002800000 */
[----:B------:R-:W-:Y:S02]  /*1c2f0*/  FMNMX.FTZ R4, R125, R4, !PT ;  /* 0x000000047d047209 */ /* 0x000fe40007810000 */
[----:B-1----:R-:W-:Y:S01]  /*1c300*/  FSEL R124, R124, -INF , P6 ;  /* 0xff8000007c7c7808 */ /* 0x002fe20003000000 */
[----:B------:R-:W0:Y:S01]  /*1c310*/  MUFU.TANH R132, R132 ;  /* 0x0000008400847308 */ /* 0x000e220000002400 */
[----:B------:R-:W-:-:S02]  /*1c320*/  FMNMX.FTZ R3, R121, R4, !PT ;  /* 0x0000000479037209 */ /* 0x000fc40007810000 */
[C---:B------:R-:W-:Y:S02]  /*1c330*/  ISETP.GT.AND P4, PT, R127.reuse, RZ, PT ;  /* 0x000000ff7f00720c */ /* 0x040fe40003f84270 */
[----:B------:R-:W-:Y:S02]  /*1c340*/  FMNMX.FTZ R3, R124, R3, !PT ;  /* 0x000000037c037209 */ /* 0x000fe40007810000 */
[----:B------:R-:W-:-:S03]  /*1c350*/  ISETP.GT.AND P5, PT, R127, 0x1, PT ;  /* 0x000000017f00780c */ /* 0x000fc60003fa4270 */
[----:B------:R-:W1:Y:S01]  /*1c360*/  SHFL.BFLY PT, R4, R3, 0x2, 0x1f ;  /* 0x0c401f0003047f89 */ /* 0x000e6200000e0000 */
[----:B------:R-:W-:Y:S02]  /*1c370*/  FSEL R12, R12, -INF , P5 ;  /* 0xff8000000c0c7808 */ /* 0x000fe40002800000 */
[----:B------:R-:W-:-:S04]  /*1c380*/  ISETP.GT.AND P5, PT, R127, 0x9, PT ;  /* 0x000000097f00780c */ /* 0x000fc80003fa4270 */
[----:B------:R-:W-:Y:S02]  /*1c390*/  FSEL R168, R168, -INF , P5 ;  /* 0xff800000a8a87808 */ /* 0x000fe40002800000 */
[C---:B------:R-:W-:Y:S01]  /*1c3a0*/  ISETP.GT.AND P5, PT, R127.reuse, 0x11, PT ;  /* 0x000000117f00780c */ /* 0x040fe20003fa4270 */
[----:B------:R-:W-:Y:S02]  /*1c3b0*/  WARPGROUP.DEPBAR.LE gsb0, 0x0 ;  /* 0x00008000000079c5 */ /* 0x000fe40000010000 */
[----:B------:R-:W-:Y:S01]  /*1c3c0*/  WARPGROUP.ARRIVE ;  /* 0x00000000000079c5 */ /* 0x000fe20000000000 */
[----:B------:R-:W-:Y:S02]  /*1c3d0*/  FSEL R162, R162, -INF , P5 ;  /* 0xff800000a2a27808 */ /* 0x000fe40002800000 */
[----:B------:R-:W-:-:S03]  /*1c3e0*/  ISETP.GT.AND P5, PT, R127, 0x19, PT ;  /* 0x000000197f00780c */ /* 0x000fc60003fa4270 */
[----:B------:R-:W-:Y:S01]  /*1c3f0*/  HGMMA.64x192x16.F32 R24, R180, gdesc[UR4].tnspB, R24, gsb0 ;  /* 0x42e00004b4187df0 */ /* 0x000fe20008000818 */
[----:B-1----:R-:W-:-:S05]  /*1c400*/  FMNMX.FTZ R4, R3, R4, !PT ;  /* 0x0000000403047209 */ /* 0x002fca0007810000 */
[----:B------:R-:W1:Y:S02]  /*1c410*/  SHFL.BFLY PT, R3, R4, 0x1, 0x1f ;  /* 0x0c201f0004037f89 */ /* 0x000e6400000e0000 */
[----:B-1----:R-:W-:Y:S01]  /*1c420*/  FMNMX.FTZ R4, R4, R3, !PT ;  /* 0x0000000304047209 */ /* 0x002fe20007810000 */
[----:B------:R-:W-:-:S03]  /*1c430*/  IMAD.U32 R3, RZ, RZ, UR4 ;  /* 0x00000004ff037e24 */ /* 0x000fc6000f8e00ff */
[C---:B------:R-:W-:Y:S01]  /*1c440*/  FSETP.NEU.FTZ.AND P3, PT, R4.reuse, -INF , PT ;  /* 0xff8000000400780b */ /* 0x040fe20003f7d000 */
[----:B------:R-:W-:-:S05]  /*1c450*/  FMUL.FTZ R167, R4, R3 ;  /* 0x0000000304a77220 */ /* 0x000fca0000410000 */
[----:B------:R-:W-:-:S05]  /*1c460*/  FSEL R140, R167, RZ, P3 ;  /* 0x000000ffa78c7208 */ /* 0x000fca0001800000 */
[-CC-:B------:R-:W-:Y:S01]  /*1c470*/  FFMA.FTZ R200, R0, R3.reuse, -R140.reuse ;  /* 0x0000000300c87223 */ /* 0x180fe2000001088c */
[----:B------:R-:W-:Y:S01]  /*1c480*/  FSEL R0, R5, -INF , P4 ;  /* 0xff80000005007808 */ /* 0x000fe20002000000 */
[-CC-:B------:R-:W-:Y:S01]  /*1c490*/  FFMA.FTZ R196, R160, R3.reuse, -R140.reuse ;  /* 0x00000003a0c47223 */ /* 0x180fe2000001088c */
[----:B------:R-:W-:Y:S01]  /*1c4a0*/  ISETP.GT.AND P4, PT, R127, 0x8, PT ;  /* 0x000000087f00780c */ /* 0x000fe20003f84270 */
[-CC-:B------:R-:W-:Y:S01]  /*1c4b0*/  FFMA.FTZ R198, R163, R3.reuse, -R140.reuse ;  /* 0x00000003a3c67223 */ /* 0x180fe2000001088c */
        /* <DEDUP_REMOVED lines=23> */
[-CC-:B------:R-:W-:Y:S01]  /*1c630*/  FFMA.FTZ R128, R128, R3.reuse, -R140.reuse ;  /* 0x0000000380807223 */ /* 0x180fe2000001088c */
[----:B0-----:R-:W-:Y:S01]  /*1c640*/  FSEL R166, R132, -INF , P5 ;  /* 0xff80000084a67808 */ /* 0x001fe20002800000 */
        /* <DEDUP_REMOVED lines=23> */
[----:B------:R-:W-:Y:S01]  /*1c7c0*/  FSEL R160, R146, -INF , P4 ;  /* 0xff80000092a07808 */ /* 0x000fe20002000000 */
[----:B------:R-:W-:Y:S01]  /*1c7d0*/  FFMA.FTZ R146, R164, R3, -R140 ;  /* 0x00000003a4927223 */ /* 0x000fe2000001088c */
[----:B------:R-:W-:Y:S02]  /*1c7e0*/  FMNMX.FTZ R5, R159, R5, !PT ;  /* 0x000000059f057209 */ /* 0x000fe40007810000 */
[----:B------:R-:W-:Y:S01]  /*1c7f0*/  ISETP.GT.AND P4, PT, R127, 0x38, PT ;  /* 0x000000387f00780c */ /* 0x000fe20003f84270 */
[----:B------:R-:W-:Y:S01]  /*1c800*/  MUFU.EX2 R198, R198 ;  /* 0x000000c600c67308 */ /* 0x000fe20000000800 */
[----:B------:R-:W-:Y:S02]  /*1c810*/  FSEL R147, R147, -INF , P5 ;  /* 0xff80000093937808 */ /* 0x000fe40002800000 */
[----:B------:R-:W-:Y:S02]  /*1c820*/  FMNMX.FTZ R5, R160, R5, !PT ;  /* 0x00000005a0057209 */ /* 0x000fe40007810000 */
[----:B------:R-:W-:-:S02]  /*1c830*/  ISETP.GT.AND P5, PT, R127, 0x39, PT ;  /* 0x000000397f00780c */ /* 0x000fc40003fa4270 */
        /* <DEDUP_REMOVED lines=41> */
[--C-:B------:R-:W-:Y:S01]  /*1cad0*/  FFMA.FTZ R122, R145, R3, -R140.reuse ;  /* 0x00000003917a7223 */ /* 0x100fe2000001088c */
[----:B------:R-:W-:Y:S02]  /*1cae0*/  FMNMX.FTZ R5, R135, R5, !PT ;  /* 0x0000000587057209 */ /* 0x000fe40007810000 */
[----:B------:R-:W-:Y:S01]  /*1caf0*/  ISETP.GT.AND P4, PT, R127, 0x68, PT ;  /* 0x000000687f00780c */ /* 0x000fe20003f84270 */
[----:B------:R-:W-:Y:S01]  /*1cb00*/  MUFU.EX2 R186, R186 ;  /* 0x000000ba00ba7308 */ /* 0x000fe20000000800 */
[----:B------:R-:W-:Y:S01]  /*1cb10*/  FSEL R144, R123, -INF , P5 ;  /* 0xff8000007b907808 */ /* 0x000fe20002800000 */
[--C-:B------:R-:W-:Y:S01]  /*1cb20*/  FFMA.FTZ R123, R149, R3, -R140.reuse ;  /* 0x00000003957b7223 */ /* 0x100fe2000001088c */
[----:B------:R-:W-:Y:S02]  /*1cb30*/  FMNMX.FTZ R5, R153, R5, !PT ;  /* 0x0000000599057209 */ /* 0x000fe40007810000 */
[----:B------:R-:W-:Y:S01]  /*1cb40*/  ISETP.GT.AND P5, PT, R127, 0x69, PT ;  /* 0x000000697f00780c */ /* 0x000fe20003fa4270 */
[-CC-:B------:R-:W-:Y:S01]  /*1cb50*/  FFMA.FTZ R127, R141, R3.reuse, -R140.reuse ;  /* 0x000000038d7f7223 */ /* 0x180fe2000001088c */
[----:B------:R-:W-:Y:S01]  /*1cb60*/  FSEL R156, R126, -INF , P4 ;  /* 0xff8000007e9c7808 */ /* 0x000fe20002000000 */
[----:B------:R-:W-:Y:S01]  /*1cb70*/  FFMA.FTZ R126, R137, R3, -R140 ;  /* 0x00000003897e7223 */ /* 0x000fe2000001088c */
[----:B------:R-:W-:Y:S01]  /*1cb80*/  FMNMX.FTZ R5, R144, R5, !PT ;  /* 0x0000000590057209 */ /* 0x000fe20007810000 */
[----:B------:R-:W-:Y:S01]  /*1cb90*/  MUFU.EX2 R122, R122 ;  /* 0x0000007a007a7308 */ /* 0x000fe20000000800 */
[----:B------:R-:W-:-:S02]  /*1cba0*/  FSEL R145, R15, -INF , P5 ;  /* 0xff8000000f917808 */ /* 0x000fc40002800000 */
[----:B------:R-:W-:-:S04]  /*1cbb0*/  FMNMX.FTZ R5, R156, R5, !PT ;  /* 0x000000059c057209 */ /* 0x000fc80007810000 */
[----:B------:R-:W-:Y:S01]  /*1cbc0*/  FMNMX.FTZ R5, R145, R5, !PT ;  /* 0x0000000591057209 */ /* 0x000fe20007810000 */
[----:B------:R-:W-:Y:S04]  /*1cbd0*/  MUFU.EX2 R123, R123 ;  /* 0x0000007b007b7308 */ /* 0x000fe80000000800 */
[----:B------:R-:W0:Y:S01]  /*1cbe0*/  SHFL.BFLY PT, R15, R5, 0x2, 0x1f ;  /* 0x0c401f00050f7f89 */ /* 0x000e2200000e0000 */
[----:B------:R-:W-:Y:S02]  /*1cbf0*/  WARPGROUP.DEPBAR.LE gsb0, 0x0 ;  /* 0x00008000000079c5 */ /* 0x000fe40000010000 */
[-CC-:B------:R-:W-:Y:S01]  /*1cc00*/  FFMA.FTZ R180, R14, R3.reuse, -R140.reuse ;  /* 0x000000030eb47223 */ /* 0x180fe2000001088c */
[----:B------:R-:W-:Y:S01]  /*1cc10*/  WARPGROUP.ARRIVE ;  /* 0x00000000000079c5 */ /* 0x000fe20000000000 */
[-CC-:B------:R-:W-:Y:S01]  /*1cc20*/  FFMA.FTZ R182, R129, R3.reuse, -R140.reuse ;  /* 0x0000000381b67223 */ /* 0x180fe2000001088c */
[----:B------:R-:W-:Y:S01]  /*1cc30*/  FFMA.FTZ R129, R133, R3, -R140 ;  /* 0x0000000385817223 */ /* 0x000fe2000001088c */
        /* <DEDUP_REMOVED lines=8> */
[----:B0-----:R-:W-:Y:S01]  /*1ccc0*/  FMNMX.FTZ R5, R5, R14, !PT ;  /* 0x0000000e05057209 */ /* 0x001fe20007810000 */
[----:B------:R-:W-:-:S06]  /*1ccd0*/  VIADD R14, R2, 0x300 ;  /* 0x00000300020e7836 */ /* 0x000fcc0000000000 */
[----:B------:R-:W-:Y:S01]  /*1cce0*/  MUFU.EX2 R120, R120 ;  /* 0x0000007800787308 */ /* 0x000fe20000000800 */
[C---:B------:R-:W-:Y:S01]  /*1ccf0*/  FSETP.NEU.FTZ.AND P4, PT, R5.reuse, -INF , PT ;  /* 0xff8000000500780b */ /* 0x040fe20003f9d000 */
[C---:B------:R-:W-:Y:S01]  /*1cd00*/  FMUL.FTZ R136, R5.reuse, R3 ;  /* 0x0000000305887220 */ /* 0x040fe20000410000 */
[----:B------:R-:W-:Y:S02]  /*1cd10*/  R2UR UR6, R14 ;  /* 0x000000000e0672ca */ /* 0x000fe400000e0000 */
[----:B------:R-:W-:Y:S02]  /*1cd20*/  FSEL R15, R5, RZ, P4 ;  /* 0x000000ff050f7208 */ /* 0x000fe40002000000 */
[----:B------:R-:W-:Y:S01]  /*1cd30*/  FSEL R136, R136, RZ, P4 ;  /* 0x000000ff88887208 */ /* 0x000fe20002000000 */
[----:B------:R-:W-:Y:S02]  /*1cd40*/  MUFU.EX2 R125, R125 ;  /* 0x0000007d007d7308 */ /* 0x000fe40000000800 */
[----:B------:R-:W-:Y:S01]  /*1cd50*/  FADD.FTZ R2, -R15, R8 ;  /* 0x000000080f027221 */ /* 0x000fe20000010100 */
[----:B------:R-:W-:-:S02]  /*1cd60*/  IMAD.MOV.U32 R15, RZ, RZ, 0x40000040 ;  /* 0x40000040ff0f7424 */ /* 0x000fc400078e00ff */
[-CC-:B------:R-:W-:Y:S01]  /*1cd70*/  FFMA.FTZ R201, R0, R3.reuse, -R136.reuse ;  /* 0x0000000300c97223 */ /* 0x180fe20000010888 */
[----:B------:R-:W-:Y:S01]  /*1cd80*/  FSEL R0, R4, RZ, P3 ;  /* 0x000000ff04007208 */ /* 0x000fe20001800000 */
[-C--:B------:R-:W-:Y:S01]  /*1cd90*/  FMUL.FTZ R2, R2, R3.reuse ;  /* 0x0000000302027220 */ /* 0x080fe20000410000 */
[-CC-:B------:R-:W-:Y:S01]  /*1cda0*/  FFMA.FTZ R12, R12, R3.reuse, -R136.reuse ;  /* 0x000000030c0c7223 */ /* 0x180fe20000010888 */
[----:B------:R-:W-:Y:S01]  /*1cdb0*/  R2UR UR7, R15 ;  /* 0x000000000f0772ca */ /* 0x000fe200000e0000 */
[-CC-:B------:R-:W-:Y:S01]  /*1cdc0*/  FFMA.FTZ R203, R167, R3.reuse, -R136.reuse ;  /* 0x00000003a7cb7223 */ /* 0x180fe20000010888 */
[----:B------:R-:W-:Y:S01]  /*1cdd0*/  FADD.FTZ R0, -R0, R9 ;  /* 0x0000000900007221 */ /* 0x000fe20000010100 */
[----:B------:R-:W-:Y:S01]  /*1cde0*/  MUFU.EX2 R201, R201 ;  /* 0x000000c900c97308 */ /* 0x000fe20000000800 */
[-CC-:B------:R-:W-:Y:S01]  /*1cdf0*/  FFMA.FTZ R133, R168, R3.reuse, -R136.reuse ;  /* 0x00000003a8857223 */ /* 0x180fe20000010888 */
[-CC-:B------:R-:W-:Y:S01]  /*1ce00*/  FFMA.FTZ R197, R161, R3.reuse, -R136.reuse ;  /* 0x00000003a1c57223 */ /* 0x180fe20000010888 */
[-C--:B------:R-:W-:Y:S01]  /*1ce10*/  FMUL.FTZ R0, R0, R3.reuse ;  /* 0x0000000300007220 */ /* 0x080fe20000410000 */
[-CC-:B------:R-:W-:Y:S01]  /*1ce20*/  FFMA.FTZ R141, R162, R3.reuse, -R136.reuse ;  /* 0x00000003a28d7223 */ /* 0x180fe20000010888 */
[-CC-:B------:R-:W-:Y:S01]  /*1ce30*/  FFMA.FTZ R199, R170, R3.reuse, -R136.reuse ;  /* 0x00000003aac77223 */ /* 0x180fe20000010888 */
[-CC-:B------:R-:W-:Y:S01]  /*1ce40*/  FFMA.FTZ R137, R166, R3.reuse, -R136.reuse ;  /* 0x00000003a6897223 */ /* 0x180fe20000010888 */
[-CC-:B------:R-:W-:Y:S01]  /*1ce50*/  FFMA.FTZ R193, R154, R3.reuse, -R136.reuse ;  /* 0x000000039ac17223 */ /* 0x180fe20000010888 */
[----:B------:R-:W0:Y:S01]  /*1ce60*/  MUFU.EX2 R2, R2 ;  /* 0x0000000200027308 */ /* 0x000e220000000800 */
[-CC-:B------:R-:W-:Y:S01]  /*1ce70*/  FFMA.FTZ R140, R155, R3.reuse, -R136.reuse ;  /* 0x000000039b8c7223 */ /* 0x180fe20000010888 */
[----:B------:R-:W-:Y:S01]  /*1ce80*/  HGMMA.64x192x16.F32 R24, R176, gdesc[UR4].tnspB, R24, gsb0 ;  /* 0x42e00004b0187df0 */ /* 0x000fe20008000818 */
        /* <DEDUP_REMOVED lines=13> */
[----:B------:R-:W2:Y:S01]  /*1cf60*/  MUFU.EX2 R12, R12 ;  /* 0x0000000c000c7308 */ /* 0x000ea20000000800 */
[----:B0-----:R-:W-:Y:S01]  /*1cf70*/  FFMA.FTZ R6, R2, R6, R201 ;  /* 0x0000000602067223 */ /* 0x001fe200000100c9 */
[-CC-:B------:R-:W-:Y:S01]  /*1cf80*/  FFMA.FTZ R153, R153, R3.reuse, -R136.reuse ;  /* 0x0000000399997223 */ /* 0x180fe20000010888 */
[-CC-:B------:R-:W-:Y:S01]  /*1cf90*/  FFMA.FTZ R144, R144, R3.reuse, -R136.reuse ;  /* 0x0000000390907223 */ /* 0x180fe20000010888 */
[----:B------:R-:W-:Y:S01]  /*1cfa0*/  FFMA.FTZ R156, R156, R3, -R136 ;  /* 0x000000039c9c7223 */ /* 0x000fe20000010888 */
[----:B------:R-:W-:-:S02]  /*1cfb0*/  ISETP.GT.AND P3, PT, R10, R223, PT ;  /* 0x000000df0a00720c */ /* 0x000fc40003f64270 */
[----:B------:R-:W-:Y:S01]  /*1cfc0*/  IADD3 R10, R10, -0x1, RZ ;  /* 0xffffffff0a0a7810 */ /* 0x000fe20007ffe0ff */
[----:B------:R-:W-:Y:S01]  /*1cfd0*/  MUFU.EX2 R203, R203 ;  /* 0x000000cb00cb7308 */ /* 0x000fe20000000800 */
[----:B-1----:R-:W-:Y:S01]  /*1cfe0*/  FFMA.FTZ R7, R0, R7, R200 ;  /* 0x0000000700077223 */ /* 0x002fe200000100c8 */
[----:B------:R-:W-:-:S03]  /*1cff0*/  F2FP.F16.F32.PACK_AB R200, R20, R200 ;  /* 0x000000c814c8723e */ /* 0x000fc600000000ff */
[----:B------:R-:W-:-:S03]  /*1d000*/  FADD.FTZ R7, R20, R7 ;  /* 0x0000000714077221 */ /* 0x000fc60000010000 */
[----:B------:R-:W-:Y:S01]  /*1d010*/  MUFU.EX2 R133, R133 ;  /* 0x0000008500857308 */ /* 0x000fe20000000800 */
[----:B--2---:R-:W-:Y:S01]  /*1d020*/  FADD.FTZ R6, R12, R6 ;  /* 0x000000060c067221 */ /* 0x004fe20000010000 */
[----:B------:R-:W-:Y:S01]  /*1d030*/  FADD.FTZ R7, R202, R7 ;  /* 0x00000007ca077221 */ /* 0x000fe20000010000 */
[----:B------:R-:W-:Y:S01]  /*1d040*/  F2FP.F16.F32.PACK_AB R201, R12, R201 ;  /* 0x000000c90cc9723e */ /* 0x000fe200000000ff */
[----:B------:R-:W-:Y:S01]  /*1d050*/  IMAD.MOV.U32 R12, RZ, RZ, R205 ;  /* 0x000000ffff0c7224 */ /* 0x000fe200078e00cd */
[C---:B------:R-:W-:Y:S01]  /*1d060*/  F2FP.F16.F32.PACK_AB R202, R21.reuse, R202 ;  /* 0x000000ca15ca723e */ /* 0x040fe200000000ff */
[----:B------:R-:W-:Y:S02]  /*1d070*/  FADD.FTZ R7, R21, R7 ;  /* 0x0000000715077221 */ /* 0x000fe40000010000 */
        /* <DEDUP_REMOVED lines=20> */
[----:B------:R-:W-:Y:S01]  /*1d1c0*/  MUFU.EX2 R156, R156 ;  /* 0x0000009c009c7308 */ /* 0x000fe20000000800 */
[----:B------:R-:W-:-:S02]  /*1d1d0*/  WARPGROUP.DEPBAR.LE gsb0, 0x0 ;  /* 0x00008000000079c5 */ /* 0x000fc40000010000 */
[----:B------:R1:W-:Y:S05]  /*1d1e0*/  @!P1 SYNCS.ARRIVE.TRANS64.RED.A1T0 RZ, [R13+URZ], RZ ;  /* 0x000000ff0dff99a7 */ /* 0x0003ea000810043f */
[----:B------:R-:W-:Y:S01]  /*1d1f0*/  MUFU.EX2 R124, R124 ;  /* 0x0000007c007c7308 */ /* 0x000fe20000000800 */
[----:B------:R-:W-:Y:S02]  /*1d200*/  F2FP.F16.F32.PACK_AB R176, R125, R120 ;  /* 0x000000787db0723e */ /* 0x000fe400000000ff */
[----:B0-----:R-:W-:Y:S01]  /*1d210*/  F2FP.F16.F32.PACK_AB R177, R144, R153 ;  /* 0x0000009990b1723e */ /* 0x001fe200000000ff */
[----:B-1----:R-:W-:Y:S01]  /*1d220*/  FADD.FTZ R13, R203, R6 ;  /* 0x00000006cb0d7221 */ /* 0x002fe20000010000 */
[----:B------:R0:W-:Y:S03]  /*1d230*/  @!P1 SYNCS.ARRIVE.TRANS64.RED.A1T0 RZ, [R11+URZ], RZ ;  /* 0x000000ff0bff99a7 */ /* 0x0001e6000810043f */
[----:B------:R-:W1:Y:S01]  /*1d240*/  MUFU.EX2 R6, R139 ;  /* 0x0000008b00067308 */ /* 0x000e620000000800 */
[C---:B------:R-:W-:Y:S01]  /*1d250*/  F2FP.F16.F32.PACK_AB R203, R133.reuse, R203 ;  /* 0x000000cb85cb723e */ /* 0x040fe200000000ff */
[----:B------:R-:W-:-:S04]  /*1d260*/  FADD.FTZ R13, R133, R13 ;  /* 0x0000000d850d7221 */ /* 0x000fc80000010000 */
[----:B------:R-:W-:Y:S01]  /*1d270*/  FADD.FTZ R13, R197, R13 ;  /* 0x0000000dc50d7221 */ /* 0x000fe20000010000 */
[----:B0-----:R-:W-:Y:S01]  /*1d280*/  FADD.FTZ R11, R196, R7 ;  /* 0x00000007c40b7221 */ /* 0x001fe20000010000 */
[--C-:B------:R-:W-:Y:S01]  /*1d290*/  FFMA.FTZ R7, R143, R3, -R136.reuse ;  /* 0x000000038f077223 */ /* 0x100fe20000010888 */
[C---:B------:R-:W-:Y:S01]  /*1d2a0*/  F2FP.F16.F32.PACK_AB R196, R132.reuse, R196 ;  /* 0x000000c484c4723e */ /* 0x040fe200000000ff */
[C---:B------:R-:W-:Y:S01]  /*1d2b0*/  FADD.FTZ R13, R141.reuse, R13 ;  /* 0x0000000d8d0d7221 */ /* 0x040fe20000010000 */
[----:B------:R-:W-:Y:S01]  /*1d2c0*/  FADD.FTZ R11, R132, R11 ;  /* 0x0000000b840b7221 */ /* 0x000fe20000010000 */
[----:B------:R-:W-:Y:S02]  /*1d2d0*/  F2FP.F16.F32.PACK_AB R197, R141, R197 ;  /* 0x000000c58dc5723e */ /* 0x000fe400000000ff */
[----:B------:R-:W-:Y:S01]  /*1d2e0*/  FADD.FTZ R13, R199, R13 ;  /* 0x0000000dc70d7221 */ /* 0x000fe20000010000 */
[----:B------:R-:W-:Y:S01]  /*1d2f0*/  FADD.FTZ R14, R198, R11 ;  /* 0x0000000bc60e7221 */ /* 0x000fe20000010000 */
[----:B------:R-:W0:Y:S01]  /*1d300*/  MUFU.EX2 R7, R7 ;  /* 0x0000000700077308 */ /* 0x000e220000000800 */
[-C--:B------:R-:W-:Y:S01]  /*1d310*/  FFMA.FTZ R11, R131, R3.reuse, -R136 ;  /* 0x00000003830b7223 */ /* 0x080fe20000010888 */
[----:B------:R-:W-:Y:S01]  /*1d320*/  FADD.FTZ R13, R137, R13 ;  /* 0x0000000d890d7221 */ /* 0x000fe20000010000 */
[C---:B------:R-:W-:Y:S01]  /*1d330*/  FADD.FTZ R14, R146.reuse, R14 ;  /* 0x0000000e920e7221 */ /* 0x040fe20000010000 */
[----:B------:R-:W-:Y:S01]  /*1d340*/  FFMA.FTZ R136, R145, R3, -R136 ;  /* 0x0000000391887223 */ /* 0x000fe20000010888 */
[----:B------:R-:W-:Y:S01]  /*1d350*/  F2FP.F16.F32.PACK_AB R198, R146, R198 ;  /* 0x000000c692c6723e */ /* 0x000fe200000000ff */
[----:B------:R-:W-:Y:S01]  /*1d360*/  FADD.FTZ R13, R193, R13 ;  /* 0x0000000dc10d7221 */ /* 0x000fe20000010000 */
[----:B------:R-:W-:Y:S01]  /*1d370*/  FADD.FTZ R14, R192, R14 ;  /* 0x0000000ec00e7221 */ /* 0x000fe20000010000 */
[----:B------:R-:W2:Y:S01]  /*1d380*/  MUFU.EX2 R11, R11 ;  /* 0x0000000b000b7308 */ /* 0x000ea20000000800 */
[----:B------:R-:W-:Y:S01]  /*1d390*/  F2FP.F16.F32.PACK_AB R199, R137, R199 ;  /* 0x000000c789c7723e */ /* 0x000fe200000000ff */
[----:B------:R-:W-:Y:S01]  /*1d3a0*/  FADD.FTZ R13, R140, R13 ;  /* 0x0000000d8c0d7221 */ /* 0x000fe20000010000 */
[C---:B------:R-:W-:Y:S01]  /*1d3b0*/  FADD.FTZ R14, R138.reuse, R14 ;  /* 0x0000000e8a0e7221 */ /* 0x040fe20000010000 */
[----:B------:R-:W-:-:S02]  /*1d3c0*/  F2FP.F16.F32.PACK_AB R192, R138, R192 ;  /* 0x000000c08ac0723e */ /* 0x000fc400000000ff */
[----:B------:R-:W-:Y:S01]  /*1d3d0*/  FADD.FTZ R13, R195, R13 ;  /* 0x0000000dc30d7221 */ /* 0x000fe20000010000 */
[----:B------:R-:W-:Y:S01]  /*1d3e0*/  FADD.FTZ R14, R194, R14 ;  /* 0x0000000ec20e7221 */ /* 0x000fe20000010000 */
[----:B------:R-:W3:Y:S01]  /*1d3f0*/  MUFU.EX2 R136, R136 ;  /* 0x0000008800887308 */ /* 0x000ee20000000800 */
        /* <DEDUP_REMOVED lines=8> */
[----:B------:R-:W-:Y:S01]  /*1d480*/  FADD.FTZ R14, R122, R14 ;  /* 0x0000000e7a0e7221 */ /* 0x000fe20000010000 */
[----:B------:R-:W-:Y:S01]  /*1d490*/  F2FP.F16.F32.PACK_AB R195, R148, R195 ;  /* 0x000000c394c3723e */ /* 0x000fe200000000ff */
[----:B------:R-:W-:Y:S02]  /*1d4a0*/  IMAD.MOV.U32 R9, RZ, RZ, R4 ;  /* 0x000000ffff097224 */ /* 0x000fe400078e0004 */
[----:B------:R-:W-:Y:S01]  /*1d4b0*/  FADD.FTZ R13, R191, R13 ;  /* 0x0000000dbf0d7221 */ /* 0x000fe20000010000 */
[----:B------:R-:W-:Y:S01]  /*1d4c0*/  FADD.FTZ R14, R190, R14 ;  /* 0x0000000ebe0e7221 */ /* 0x000fe20000010000 */
[C---:B------:R-:W-:Y:S02]  /*1d4d0*/  F2FP.F16.F32.PACK_AB R191, R8.reuse, R191 ;  /* 0x000000bf08bf723e */ /* 0x040fe400000000ff */
[----:B------:R-:W-:Y:S01]  /*1d4e0*/  FADD.FTZ R13, R8, R13 ;  /* 0x0000000d080d7221 */ /* 0x000fe20000010000 */
[----:B------:R-:W-:Y:S01]  /*1d4f0*/  FADD.FTZ R14, R123, R14 ;  /* 0x0000000e7b0e7221 */ /* 0x000fe20000010000 */
[----:B------:R-:W-:Y:S01]  /*1d500*/  F2FP.F16.F32.PACK_AB R188, R122, R188 ;  /* 0x000000bc7abc723e */ /* 0x000fe200000000ff */
[----:B------:R-:W-:-:S02]  /*1d510*/  IMAD.MOV.U32 R8, RZ, RZ, R5 ;  /* 0x000000ffff087224 */ /* 0x000fc400078e0005 */
[----:B------:R-:W-:Y:S01]  /*1d520*/  FADD.FTZ R13, R185, R13 ;  /* 0x0000000db90d7221 */ /* 0x000fe20000010000 */
[----:B------:R-:W-:Y:S01]  /*1d530*/  FADD.FTZ R14, R184, R14 ;  /* 0x0000000eb80e7221 */ /* 0x000fe20000010000 */
[C---:B-1----:R-:W-:Y:S02]  /*1d540*/  F2FP.F16.F32.PACK_AB R185, R6.reuse, R185 ;  /* 0x000000b906b9723e */ /* 0x042fe400000000ff */
        /* <DEDUP_REMOVED lines=8> */
[----:B------:R-:W-:Y:S02]  /*1d5d0*/  F2FP.F16.F32.PACK_AB R184, R126, R184 ;  /* 0x000000b87eb8723e */ /* 0x000fe400000000ff */
[----:B------:R-:W-:Y:S01]  /*1d5e0*/  FADD.FTZ R13, R181, R13 ;  /* 0x0000000db50d7221 */ /* 0x000fe20000010000 */
[----:B------:R-:W-:Y:S01]  /*1d5f0*/  FADD.FTZ R14, R180, R14 ;  /* 0x0000000eb40e7221 */ /* 0x000fe20000010000 */
[C---:B--2---:R-:W-:Y:S02]  /*1d600*/  F2FP.F16.F32.PACK_AB R181, R11.reuse, R181 ;  /* 0x000000b50bb5723e */ /* 0x044fe400000000ff */
[----:B------:R-:W-:Y:S01]  /*1d610*/  FADD.FTZ R13, R11, R13 ;  /* 0x0000000d0b0d7221 */ /* 0x000fe20000010000 */
[----:B------:R-:W-:Y:S01]  /*1d620*/  FADD.FTZ R14, R128, R14 ;  /* 0x0000000e800e7221 */ /* 0x000fe20000010000 */
[----:B------:R-:W-:Y:S01]  /*1d630*/  F2FP.F16.F32.PACK_AB R186, R127, R186 ;  /* 0x000000ba7fba723e */ /* 0x000fe200000000ff */
[----:B------:R-:W-:-:S02]  /*1d640*/  IMAD.MOV.U32 R11, RZ, RZ, R208 ;  /* 0x000000ffff0b7224 */ /* 0x000fc400078e00d0 */
[----:B------:R-:W-:Y:S01]  /*1d650*/  FADD.FTZ R13, R183, R13 ;  /* 0x0000000db70d7221 */ /* 0x000fe20000010000 */
[----:B------:R-:W-:Y:S01]  /*1d660*/  FADD.FTZ R14, R182, R14 ;  /* 0x0000000eb60e7221 */ /* 0x000fe20000010000 */
[----:B------:R-:W-:Y:S02]  /*1d670*/  F2FP.F16.F32.PACK_AB R180, R128, R180 ;  /* 0x000000b480b4723e */ /* 0x000fe400000000ff */
        /* <DEDUP_REMOVED lines=11> */
[C---:B---3--:R-:W-:Y:S02]  /*1d730*/  F2FP.F16.F32.PACK_AB R179, R136.reuse, R156 ;  /* 0x0000009c88b3723e */ /* 0x048fe400000000ff */
[----:B------:R-:W-:Y:S01]  /*1d740*/  FADD.FTZ R6, R136, R13 ;  /* 0x0000000d88067221 */ /* 0x000fe20000010000 */
[----:B------:R-:W-:Y:S01]  /*1d750*/  FADD.FTZ R7, R124, R14 ;  /* 0x0000000e7c077221 */ /* 0x000fe20000010000 */
[----:B------:R-:W-:Y:S06]  /*1d760*/  @P3 BRA `(.L_x_5922) ;  /* 0xffffffa000d03947 */ /* 0x000fec000383ffff */
[----:B------:R-:W-:Y:S05]  /*1d770*/  BSYNC B1 ;  /* 0x0000000000017941 */ /* 0x000fea0003800000 */
.L_x_5911:
[----:B------:R-:W-:Y:S05]  /*1d780*/  BSYNC B0 ;  /* 0x0000000000007941 */ /* 0x000fea0003800000 */
.L_x_5910:
[----:B------:R-:W-:Y:S01]  /*1d790*/  ISETP.GE.AND P2, PT, R10, R225, PT ;  /* 0x000000e10a00720c */ /* 0x000fe20003f46270 */
[----:B------:R-:W-:-:S12]  /*1d7a0*/  BSSY B0, `(.L_x_5923) ;  /* 0x0000551000007945 */ /* 0x000fd80003800000 */
[----:B------:R-:W-:Y:S05]  /*1d7b0*/  @!P2 BRA `(.L_x_5924) ;  /* 0x00000054003ca947 */ /* 0x000fea0003800000 */
[----:B------:R-:W-:Y:S01]  /*1d7c0*/  MOV R8, R5 ;  /* 0x0000000500087202 */ /* 0x000fe20000000f00 */
[----:B------:R-:W-:Y:S02]  /*1d7d0*/  IMAD.MOV.U32 R9, RZ, RZ, R4 ;  /* 0x000000ffff097224 */ /* 0x000fe400078e0004 */
[----:B------:R-:W-:Y:S02]  /*1d7e0*/  IMAD.MOV.U32 R11, RZ, RZ, R208 ;  /* 0x000000ffff0b7224 */ /* 0x000fe400078e00d0 */
[----:B------:R-:W-:-:S07]  /*1d7f0*/  IMAD.MOV.U32 R12, RZ, RZ, R205 ;  /* 0x000000ffff0c7224 */ /* 0x000fce00078e00cd */
.L_x_5935:
        /* <DEDUP_REMOVED lines=8> */
.L_x_5925:
[----:B------:R-:W-:Y:S01]  /*1d880*/  IMAD R4, R205, 0x8, R16 ;  /* 0x00000008cd047824 */ /* 0x000fe200078e0210 */
[----:B------:R-:W-:-:S04]  /*1d890*/  SHF.L.U32 R5, R208, 0x1f, RZ ;  /* 0x0000001fd0057819 */ /* 0x000fc800000006ff */
[----:B------:R0:W1:Y:S01]  /*1d8a0*/  SYNCS.PHASECHK.TRANS64.TRYWAIT P2, [R4+URZ+0x36830], R5 ;  /* 0x03683005040075a7 */ /* 0x000062000804017f */
[----:B------:R-:W-:Y:S05]  /*1d8b0*/  @!P0 BRA `(.L_x_5926) ;  /* 0x0000000000048947 */ /* 0x000fea0003800000 */
[----:B------:R-:W-:Y:S01]  /*1d8c0*/  BPT.TRAP 0x1 ;  /* 0x000000040000795c */ /* 0x000fe20000300000 */
.L_x_5926:
[----:B------:R-:W-:Y:S01]  /*1d8d0*/  IMAD R3, R205, 0xa80, R222 ;  /* 0x00000a80cd037824 */ /* 0x000fe200078e02de */
[----:B------:R-:W-:Y:S03]  /*1d8e0*/  BSSY B1, `(.L_x_5927) ;  /* 0x0000006000017945 */ /* 0x000fe60003800000 */
[C---:B------:R-:W-:Y:S02]  /*1d8f0*/  VIADD R122, R3.reuse, 0x80 ;  /* 0x00000080037a7836 */ /* 0x040fe40000000000 */
[----:B------:R-:W-:Y:S01]  /*1d900*/  VIADD R124, R3, 0x100 ;  /* 0x00000100037c7836 */ /* 0x000fe20000000000 */
[----:B-1----:R-:W-:Y:S06]  /*1d910*/  @P2 BRA `(.L_x_5928) ;  /* 0x0000000000082947 */ /* 0x002fec0003800000 */
[----:B------:R-:W1:Y:S02]  /*1d920*/  SYNCS.PHASECHK.TRANS64.TRYWAIT P2, [R4+URZ+0x36830], R5 ;  /* 0x03683005040075a7 */ /* 0x000e64000804017f */
[----:B-1----:R-:W-:Y:S05]  /*1d930*/  @!P2 BRA `(.L_x_5929) ;  /* 0x0000013c0088a947 */ /* 0x002fea0003800000 */
.L_x_5928:
[----:B------:R-:W-:Y:S05]  /*1d940*/  BSYNC B1 ;  /* 0x0000000000017941 */ /* 0x000fea0003800000 */
.L_x_5927:
[----:B------:R-:W2:Y:S01]  /*1d950*/  LDL.64 R20, [R1+0x30] ;  /* 0x0000300001147983 */ /* 0x000ea20000100a00 */
[----:B------:R-:W-:Y:S01]  /*1d960*/  IMAD.MOV.U32 R120, RZ, RZ, R3 ;  /* 0x000000ffff787224 */ /* 0x000fe200078e0003 */
[----:B------:R-:W-:Y:S02]  /*1d970*/  MOV R121, 0x40000040 ;  /* 0x4000004000797802 */ /* 0x000fe40000000f00 */
        /* <DEDUP_REMOVED lines=15> */
[----:B------:R-:W-:Y:S01]  /*1da70*/  R2UR UR14, R122 ;  /* 0x000000007a0e72ca */ /* 0x000fe200000e0000 */
[----:B------:R-:W-:Y:S01]  /*1da80*/  VIADD R120, R3, 0x200 ;  /* 0x0000020003787836 */ /* 0x000fe20000000000 */
[----:B------:R-:W-:Y:S01]  /*1da90*/  R2UR UR35, R121 ;  /* 0x00000000792372ca */ /* 0x000fe200000e0000 */
[----:B----4-:R-:W4:Y:S03]  /*1daa0*/  LDL.64 R8, [R1+0x20] ;  /* 0x0000200001087983 */ /* 0x010f260000100a00 */
[----:B------:R-:W-:-:S02]  /*1dab0*/  R2UR UR34, R120 ;  /* 0x00000000782272ca */ /* 0x000fc400000e0000 */
[----:B--2---:R-:W-:Y:S01]  /*1dac0*/  R2UR UR8, R20 ;  /* 0x00000000140872ca */ /* 0x004fe200000e0000 */
[----:B------:R-:W-:Y:S01]  /*1dad0*/  VIADD R210, R3, 0x84 ;  /* 0x0000008403d27836 */ /* 0x000fe20000000000 */
[----:B------:R-:W-:Y:S01]  /*1dae0*/  R2UR UR9, R21 ;  /* 0x00000000150972ca */ /* 0x000fe200000e0000 */
[----:B0-----:R-:W2:Y:S01]  /*1daf0*/  LDL.64 R6, [R1+0x18] ;  /* 0x0000180001067983 */ /* 0x001ea20000100a00 */
[----:B---3--:R-:W-:Y:S02]  /*1db00*/  R2UR UR46, R14 ;  /* 0x000000000e2e72ca */ /* 0x008fe400000e0000 */
[----:B------:R-:W-:-:S07]  /*1db10*/  R2UR UR47, R15 ;  /* 0x000000000f2f72ca */ /* 0x000fce00000e0000 */
        /* <DEDUP_REMOVED lines=28> */
[C---:B------:R-:W-:Y:S01]  /*1dce0*/  VIADD R120, R3.reuse, 0x2 ;  /* 0x0000000203787836 */ /* 0x040fe20000000000 */
[----:B------:R-:W-:Y:S01]  /*1dcf0*/  MOV R121, 0x40000040 ;  /* 0x4000004000797802 */ /* 0x000fe20000000f00 */
[----:B------:R-:W-:-:S03]  /*1dd00*/  VIADD R122, R3, 0x300 ;  /* 0x00000300037a7836 */ /* 0x000fc60000000000 */
[----:B------:R-:W-:Y:S01]  /*1dd10*/  R2UR UR11, R121 ;  /* 0x00000000790b72ca */ /* 0x000fe200000e0000 */
[----:B------:R-:W-:Y:S01]  /*1dd20*/  IMAD.MOV.U32 R121, RZ, RZ, 0x40000040 ;  /* 0x40000040ff797424 */ /* 0x000fe200078e00ff */
[----:B------:R-:W-:Y:S01]  /*1dd30*/  R2UR UR10, R120 ;  /* 0x00000000780a72ca */ /* 0x000fe200000e0000 */
[----:B------:R-:W-:Y:S01]  /*1dd40*/  VIADD R120, R3, 0x102 ;  /* 0x0000010203787836 */ /* 0x000fe20000000000 */
[----:B------:R-:W-:Y:S02]  /*1dd50*/  WARPGROUP.DEPBAR.LE gsb0, 0x0 ;  /* 0x00008000000079c5 */ /* 0x000fe40000010000 */
[----:B------:R-:W-:-:S06]  /*1dd60*/  WARPGROUP.ARRIVE ;  /* 0x00000000000079c5 */ /* 0x000fcc0000000000 */
[----:B------:R-:W-:Y:S01]  /*1dd70*/  HGMMA.64x16x16.F32 R128, gdesc[UR28], RZ, !UPT, gsb0 ;  /* 0x002000001c8079f0 */ /* 0x000fe2000c0008ff */
[----:B------:R-:W-:Y:S01]  /*1dd80*/  R2UR UR26, R122 ;  /* 0x000000007a1a72ca */ /* 0x000fe200000e0000 */
[----:B------:R-:W-:Y:S01]  /*1dd90*/  VIADD R122, R3, 0x82 ;  /* 0x00000082037a7836 */ /* 0x000fe20000000000 */
[----:B------:R-:W-:Y:S01]  /*1dda0*/  R2UR UR27, R123 ;  /* 0x000000007b1b72ca */ /* 0x000fe200000e0000 */
[----:B------:R-:W-:Y:S01]  /*1ddb0*/  IMAD.MOV.U32 R123, RZ, RZ, 0x40000040 ;  /* 0x40000040ff7b7424 */ /* 0x000fe200078e00ff */
[----:B------:R-:W-:Y:S01]  /*1ddc0*/  R2UR UR23, R121 ;  /* 0x00000000791772ca */ /* 0x000fe200000e0000 */
[----:B------:R-:W-:Y:S01]  /*1ddd0*/  IMAD.MOV.U32 R121, RZ, RZ, 0x40000040 ;  /* 0x40000040ff797424 */ /* 0x000fe200078e00ff */
[----:B------:R-:W-:Y:S02]  /*1dde0*/  R2UR UR22, R120 ;  /* 0x00000000781672ca */ /* 0x000fe400000e0000 */
        /* <DEDUP_REMOVED lines=9> */
[----:B------:R-:W-:Y:S01]  /*1de80*/  R2UR UR18, R122 ;  /* 0x000000007a1272ca */ /* 0x000fe200000e0000 */
[----:B------:R-:W-:Y:S01]  /*1de90*/  VIADD R122, R3, 0x282 ;  /* 0x00000282037a7836 */ /* 0x000fe20000000000 */
[----:B------:R-:W-:-:S02]  /*1dea0*/  R2UR UR19, R123 ;  /* 0x000000007b1372ca */ /* 0x000fc400000e0000 */
[----:B------:R-:W-:Y:S01]  /*1deb0*/  R2UR UR34, R120 ;  /* 0x00000000782272ca */ /* 0x000fe200000e0000 */
[----:B------:R-:W-:Y:S01]  /*1dec0*/  VIADD R120, R3, 0x4 ;  /* 0x0000000403787836 */ /* 0x000fe20000000000 */
[----:B------:R-:W-:Y:S01]  /*1ded0*/  R2UR UR35, R121 ;  /* 0x00000000792372ca */ /* 0x000fe200000e0000 */
[----:B------:R-:W-:Y:S01]  /*1dee0*/  IMAD.MOV.U32 R121, RZ, RZ, 0x40000040 ;  /* 0x40000040ff797424 */ /* 0x000fe200078e00ff */
[----:B------:R-:W-:Y:S02]  /*1def0*/  MOV R123, 0x40000040 ;  /* 0x40000040007b7802 */ /* 0x000fe40000000f00 */
[----:B------:R-:W-:Y:S02]  /*1df00*/  R2UR UR14, R122 ;  /* 0x000000007a0e72ca */ /* 0x000fe400000e0000 */
[----:B------:R-:W-:Y:S02]  /*1df10*/  R2UR UR15, R123 ;  /* 0x000000007b0f72ca */ /* 0x000fe400000e0000 */
[----:B------:R-:W-:-:S02]  /*1df20*/  R2UR UR30, R120 ;  /* 0x00000000781e72ca */ /* 0x000fc400000e0000 */
        /* <DEDUP_REMOVED lines=43> */
[----:B----4-:R-:W-:Y:S02]  /*1e1e0*/  R2UR UR38, R8 ;  /* 0x00000000082672ca */ /* 0x010fe400000e0000 */
[----:B------:R-:W-:Y:S02]  /*1e1f0*/  R2UR UR39, R9 ;  /* 0x00000000092772ca */ /* 0x000fe400000e0000 */
[----:B------:R-:W-:Y:S01]  /*1e200*/  MOV R211, 0x40000040 ;  /* 0x4000004000d37802 */ /* 0x000fe20000000f00 */
        /* <DEDUP_REMOVED lines=62> */
[----:B--2---:R-:W-:Y:S02]  /*1e5f0*/  R2UR UR40, R6 ;  /* 0x00000000062872ca */ /* 0x004fe400000e0000 */
        /* <DEDUP_REMOVED lines=88> */
[----:B------:R-:W-:Y:S01]  /*1eb80*/  VIADD R20, R3, 0x480 ;  /* 0x0000048003147836 */ /* 0x000fe20000000000 */
[----:B------:R-:W-:Y:S02]  /*1eb90*/  R2UR UR48, R21 ;  /* 0x00000000153072ca */ /* 0x000fe400000e0000 */
[----:B------:R-:W-:Y:S02]  /*1eba0*/  MOV R21, 0x40000040 ;  /* 0x4000004000157802 */ /* 0x000fe40000000f00 */
        /* <DEDUP_REMOVED lines=357> */
[----:B------:R-:W-:Y:S02]  /*20200*/  MOV R5, 0x40000040 ;  /* 0x4000004000057802 */ /* 0x000fe40000000f00 */
        /* <DEDUP_REMOVED lines=223> */
.L_x_5930:
[----:B------:R-:W-:Y:S01]  /*21000*/  SHF.L.U32 R0, R11, 0x1f, RZ ;  /* 0x0000001f0b007819 */ /* 0x000fe200000006ff */
[----:B------:R-:W-:-:S04]  /*21010*/  IMAD R11, R12, 0x8, R16 ;  /* 0x000000080c0b7824 */ /* 0x000fc800078e0210 */
[----:B------:R0:W1:Y:S01]  /*21020*/  SYNCS.PHASECHK.TRANS64.TRYWAIT P2, [R11+URZ+0x36850], R0 ;  /* 0x036850000b0075a7 */ /* 0x000062000804017f */
[----:B------:R-:W-:Y:S05]  /*21030*/  @!P0 BRA `(.L_x_5931) ;  /* 0x0000000000048947 */ /* 0x000fea0003800000 */
[----:B------:R-:W-:Y:S01]  /*21040*/  BPT.TRAP 0x1 ;  /* 0x000000040000795c */ /* 0x000fe20000300000 */
.L_x_5931:
[----:B------:R-:W-:Y:S04]  /*21050*/  BSSY B1, `(.L_x_5932) ;  /* 0x0000004000017945 */ /* 0x000fe80003800000 */
[----:B-1----:R-:W-:Y:S05]  /*21060*/  @P2 BRA `(.L_x_5933) ;  /* 0x0000000000082947 */ /* 0x002fea0003800000 */
[----:B------:R-:W1:Y:S02]  /*21070*/  SYNCS.PHASECHK.TRANS64.TRYWAIT P2, [R11+URZ+0x36850], R0 ;  /* 0x036850000b0075a7 */ /* 0x000e64000804017f */
[----:B-1----:R-:W-:Y:S05]  /*21080*/  @!P2 BRA `(.L_x_5934) ;  /* 0x0000010400c8a947 */ /* 0x002fea0003800000 */
.L_x_5933:
[----:B------:R-:W-:Y:S05]  /*21090*/  BSYNC B1 ;  /* 0x0000000000017941 */ /* 0x000fea0003800000 */
.L_x_5932:
        /* <DEDUP_REMOVED lines=20> */
[----:B------:R-:W-:Y:S01]  /*211e0*/  FMUL.FTZ R12, R170, UR42 ;  /* 0x0000002aaa0c7c20 */ /* 0x000fe20008410000 */
[----:B------:R-:W-:Y:S01]  /*211f0*/  FMUL.FTZ R170, R160, UR42 ;  /* 0x0000002aa0aa7c20 */ /* 0x000fe20008410000 */
[----:B------:R-:W-:Y:S01]  /*21200*/  FMUL.FTZ R160, R162, UR42 ;  /* 0x0000002aa2a07c20 */ /* 0x000fe20008410000 */
[C---:B------:R-:W-:Y:S01]  /*21210*/  R2UR UR6, R14.reuse ;  /* 0x000000000e0672ca */ /* 0x040fe200000e0000 */
[----:B------:R-:W-:Y:S01]  /*21220*/  FMUL.FTZ R162, R163, UR42 ;  /* 0x0000002aa3a27c20 */ /* 0x000fe20008410000 */
[----:B------:R-:W-:Y:S01]  /*21230*/  IADD3 R2, R14, 0x80, RZ ;  /* 0x000000800e027810 */ /* 0x000fe20007ffe0ff */
        /* <DEDUP_REMOVED lines=10> */
[----:B------:R-:W-:Y:S01]  /*212e0*/  HGMMA.64x192x16.F32 R24, R200, gdesc[UR4].tnspB, R24, gsb0 ;  /* 0x42e00004c8187df0 */ /* 0x000fe20008000818 */
[----:B------:R-:W-:Y:S01]  /*212f0*/  R2UR UR6, R2 ;  /* 0x00000000020672ca */ /* 0x000fe200000e0000 */
[----:B------:R-:W-:Y:S01]  /*21300*/  VIADD R2, R14, 0x100 ;  /* 0x000001000e027836 */ /* 0x000fe20000000000 */
[----:B------:R-:W-:Y:S01]  /*21310*/  R2UR UR7, R3 ;  /* 0x00000000030772ca */ /* 0x000fe200000e0000 */
[----:B------:R-:W-:-:S02]  /*21320*/  IMAD.MOV.U32 R3, RZ, RZ, 0x40000040 ;  /* 0x40000040ff037424 */ /* 0x000fc400078e00ff */
        /* <DEDUP_REMOVED lines=22> */
[----:B------:R-:W-:Y:S01]  /*21490*/  ULDC UR4, c[0x0][0x988] ;  /* 0x0002620000047ab9 */ /* 0x000fe20000000800 */
[----:B------:R-:W-:Y:S01]  /*214a0*/  FMUL.FTZ R169, R175, UR42 ;  /* 0x0000002aafa97c20 */ /* 0x000fe20008410000 */
[----:B------:R-:W-:Y:S01]  /*214b0*/  FMUL.FTZ R124, R151, UR42 ;  /* 0x0000002a977c7c20 */ /* 0x000fe20008410000 */
[----:B------:R-:W-:Y:S01]  /*214c0*/  VIADD R120, R14, 0x280 ;  /* 0x000002800e787836 */ /* 0x000fe20000000000 */
[----:B------:R-:W-:Y:S01]  /*214d0*/  MUFU.TANH R153, R153 ;  /* 0x0000009900997308 */ /* 0x000fe20000002400 */
[----:B------:R-:W-:-:S02]  /*214e0*/  IMAD.MOV.U32 R121, RZ, RZ, 0x40000040 ;  /* 0x40000040ff797424 */ /* 0x000fc400078e00ff */
        /* <DEDUP_REMOVED lines=13> */
[----:B------:R-:W-:Y:S01]  /*215c0*/  @!P1 IMAD R13, R13, 0x8, R16 ;  /* 0x000000080d0d9824 */ /* 0x000fe200078e0210 */
[----:B------:R-:W-:Y:S01]  /*215d0*/  MUFU.TANH R157, R157 ;  /* 0x0000009d009d7308 */ /* 0x000fe20000002400 */
[----:B------:R-:W-:-:S02]  /*215e0*/  @!P1 IADD3 R11, R11, 0x36860, RZ ;  /* 0x000368600b0b9810 */ /* 0x000fc40007ffe0ff */
[----:B------:R-:W-:Y:S01]  /*215f0*/  @!P1 VIADD R13, R13, 0x36840 ;  /* 0x000368400d0d9836 */ /* 0x000fe20000000000 */
[C---:B------:R-:W-:Y:S01]  /*21600*/  ISETP.GT.AND P2, PT, R10.reuse, R225, PT ;  /* 0x000000e10a00720c */ /* 0x040fe20003f44270 */
[----:B------:R-:W-:Y:S01]  /*21610*/  VIADD R10, R10, 0xffffffff ;  /* 0xffffffff0a0a7836 */ /* 0x000fe20000000000 */
        /* <DEDUP_REMOVED lines=26> */
[----:B------:R-:W-:-:S04]  /*217c0*/  R2UR UR7, R3 ;  /* 0x00000000030772ca */ /* 0x000fc800000e0000 */
[----:B------:R-:W-:Y:S01]  /*217d0*/  MUFU.TANH R160, R160 ;  /* 0x000000a000a07308 */ /* 0x000fe20000002400 */
[----:B------:R-:W-:-:S07]  /*217e0*/  MOV R3, 0x40000040 ;  /* 0x4000004000037802 */ /* 0x000fce0000000f00 */
        /* <DEDUP_REMOVED lines=35> */
[----:B------:R-:W-:Y:S01]  /*21a20*/  FMUL.FTZ R168, R173, UR42 ;  /* 0x0000002aada87c20 */ /* 0x000fe20008410000 */
[----:B------:R-:W-:Y:S02]  /*21a30*/  R2UR UR7, R3 ;  /* 0x00000000030772ca */ /* 0x000fe400000e0000 */
[----:B------:R-:W-:Y:S02]  /*21a40*/  MOV R3, UR4 ;  /* 0x0000000400037c02 */ /* 0x000fe40008000f00 */
[----:B------:R-:W0:Y:S08]  /*21a50*/  MUFU.TANH R2, R2 ;  /* 0x0000000200027308 */ /* 0x000e300000002400 */
[----:B------:R-:W1:Y:S01]  /*21a60*/  MUFU.TANH R168, R168 ;  /* 0x000000a800a87308 */ /* 0x000e620000002400 */
[----:B0----5:R-:W-:-:S04]  /*21a70*/  FMNMX.FTZ R0, R2, R9, !PT ;  /* 0x0000000902007209 */ /* 0x021fc80007810000 */
        /* <DEDUP_REMOVED lines=30> */
[----:B0-----:R-:W-:-:S05]  /*21c60*/  FMNMX.FTZ R4, R4, R0, !PT ;  /* 0x0000000004047209 */ /* 0x001fca0007810000 */
[C---:B------:R-:W-:Y:S01]  /*21c70*/  FMUL.FTZ R174, R4.reuse, R3 ;  /* 0x0000000304ae7220 */ /* 0x040fe20000410000 */
[----:B------:R-:W-:-:S03]  /*21c80*/  FADD.FTZ R0, -R4, R9 ;  /* 0x0000000904007221 */ /* 0x000fc60000010100 */
[-CC-:B------:R-:W-:Y:S01]  /*21c90*/  FFMA.FTZ R200, R2, R3.reuse, -R174.reuse ;  /* 0x0000000302c87223 */ /* 0x180fe200000108ae */
[----:B------:R-:W-:Y:S01]  /*21ca0*/  FMNMX.FTZ R2, R12, R8, !PT ;  /* 0x000000080c027209 */ /* 0x000fe20007810000 */
[-CC-:B------:R-:W-:Y:S01]  /*21cb0*/  FFMA.FTZ R151, R5, R3.reuse, -R174.reuse ;  /* 0x0000000305977223 */ /* 0x180fe200000108ae */
[-C--:B------:R-:W-:Y:S01]  /*21cc0*/  FMUL.FTZ R0, R0, R3.reuse ;  /* 0x0000000300007220 */ /* 0x080fe20000410000 */
[-CC-:B------:R-:W-:Y:S01]  /*21cd0*/  FFMA.FTZ R202, R21, R3.reuse, -R174.reuse ;  /* 0x0000000315ca7223 */ /* 0x180fe200000108ae */
[----:B------:R-:W-:Y:S01]  /*21ce0*/  FMNMX.FTZ R2, R15, R2, !PT ;  /* 0x000000020f027209 */ /* 0x000fe20007810000 */
[----:B------:R-:W-:Y:S02]  /*21cf0*/  WARPGROUP.DEPBAR.LE gsb0, 0x0 ;  /* 0x00008000000079c5 */ /* 0x000fe40000010000 */
[----:B------:R-:W-:Y:S01]  /*21d00*/  WARPGROUP.ARRIVE ;  /* 0x00000000000079c5 */ /* 0x000fe20000000000 */
[----:B------:R-:W-:Y:S01]  /*21d10*/  FMNMX.FTZ R2, R20, R2, !PT ;  /* 0x0000000214027209 */ /* 0x000fe20007810000 */
[----:B------:R-:W-:Y:S01]  /*21d20*/  MUFU.EX2 R0, R0 ;  /* 0x0000000000007308 */ /* 0x000fe20000000800 */
[-CC-:B------:R-:W-:Y:S01]  /*21d30*/  FFMA.FTZ R168, R168, R3.reuse, -R174.reuse ;  /* 0x00000003a8a87223 */ /* 0x180fe200000108ae */
[-CC-:B------:R-:W-:Y:S01]  /*21d40*/  FFMA.FTZ R196, R170, R3.reuse, -R174.reuse ;  /* 0x00000003aac47223 */ /* 0x180fe200000108ae */
[----:B------:R-:W-:Y:S01]  /*21d50*/  FMNMX.FTZ R2, R169, R2, !PT ;  /* 0x00000002a9027209 */ /* 0x000fe20007810000 */
[----:B------:R-:W-:Y:S01]  /*21d60*/  HGMMA.64x192x16.F32 R24, R184, gdesc[UR4].tnspB, R24, gsb0 ;  /* 0x42e00004b8187df0 */ /* 0x000fe20008000818 */
[----:B------:R-:W-:Y:S01]  /*21d70*/  R2UR UR6, R120 ;  /* 0x00000000780672ca */ /* 0x000fe200000e0000 */
[-CC-:B------:R-:W-:Y:S01]  /*21d80*/  FFMA.FTZ R161, R161, R3.reuse, -R174.reuse ;  /* 0x00000003a1a17223 */ /* 0x180fe200000108ae */
[----:B------:R-:W-:Y:S01]  /*21d90*/  FMNMX.FTZ R2, R160, R2, !PT ;  /* 0x00000002a0027209 */ /* 0x000fe20007810000 */
[----:B------:R0:W-:Y:S01]  /*21da0*/  MUFU.TANH R120, R127 ;  /* 0x0000007f00787308 */ /* 0x0001e20000002400 */
[----:B------:R-:W-:Y:S01]  /*21db0*/  R2UR UR7, R121 ;  /* 0x00000000790772ca */ /* 0x000fe200000e0000 */
[-CC-:B------:R-:W-:Y:S01]  /*21dc0*/  FFMA.FTZ R198, R164, R3.reuse, -R174.reuse ;  /* 0x00000003a4c67223 */ /* 0x180fe200000108ae */
[----:B------:R-:W-:Y:S01]  /*21dd0*/  FMNMX.FTZ R2, R162, R2, !PT ;  /* 0x00000002a2027209 */ /* 0x000fe20007810000 */
[-CC-:B------:R-:W-:Y:S01]  /*21de0*/  FFMA.FTZ R125, R125, R3.reuse, -R174.reuse ;  /* 0x000000037d7d7223 */ /* 0x180fe200000108ae */
[-CC-:B------:R-:W-:Y:S01]  /*21df0*/  FFMA.FTZ R21, R165, R3.reuse, -R174.reuse ;  /* 0x00000003a5157223 */ /* 0x180fe200000108ae */
[-CC-:B------:R-:W-:Y:S01]  /*21e00*/  FFMA.FTZ R192, R167, R3.reuse, -R174.reuse ;  /* 0x00000003a7c07223 */ /* 0x180fe200000108ae */
[----:B------:R-:W-:Y:S01]  /*21e10*/  FMNMX.FTZ R2, R163, R2, !PT ;  /* 0x00000002a3027209 */ /* 0x000fe20007810000 */
[----:B------:R-:W1:Y:S01]  /*21e20*/  MUFU.EX2 R200, R200 ;  /* 0x000000c800c87308 */ /* 0x000e620000000800 */
[-CC-:B0-----:R-:W-:Y:S01]  /*21e30*/  FFMA.FTZ R127, R141, R3.reuse, -R174.reuse ;  /* 0x000000038d7f7223 */ /* 0x181fe200000108ae */
[-CC-:B------:R-:W-:Y:S01]  /*21e40*/  FFMA.FTZ R164, R153, R3.reuse, -R174.reuse ;  /* 0x0000000399a47223 */ /* 0x180fe200000108ae */
[----:B------:R-:W-:Y:S01]  /*21e50*/  FMNMX.FTZ R2, R166, R2, !PT ;  /* 0x00000002a6027209 */ /* 0x000fe20007810000 */
[-CC-:B------:R-:W-:Y:S01]  /*21e60*/  FFMA.FTZ R194, R156, R3.reuse, -R174.reuse ;  /* 0x000000039cc27223 */ /* 0x180fe200000108ae */
[-CC-:B------:R-:W-:Y:S01]  /*21e70*/  FFMA.FTZ R153, R157, R3.reuse, -R174.reuse ;  /* 0x000000039d997223 */ /* 0x180fe200000108ae */
[-CC-:B------:R-:W-:Y:S01]  /*21e80*/  FFMA.FTZ R190, R148, R3.reuse, -R174.reuse ;  /* 0x0000000394be7223 */ /* 0x180fe200000108ae */
[----:B------:R-:W-:Y:S01]  /*21e90*/  FMNMX.FTZ R2, R152, R2, !PT ;  /* 0x0000000298027209 */ /* 0x000fe20007810000 */
[----:B------:R-:W0:Y:S01]  /*21ea0*/  MUFU.EX2 R151, R151 ;  /* 0x0000009700977308 */ /* 0x000e220000000800 */
[-CC-:B------:R-:W-:Y:S01]  /*21eb0*/  FFMA.FTZ R188, R159, R3.reuse, -R174.reuse ;  /* 0x000000039fbc7223 */ /* 0x180fe200000108ae */
[-CC-:B------:R-:W-:Y:S01]  /*21ec0*/  FFMA.FTZ R121, R145, R3.reuse, -R174.reuse ;  /* 0x0000000391797223 */ /* 0x180fe200000108ae */
[----:B------:R-:W-:Y:S01]  /*21ed0*/  FMNMX.FTZ R2, R154, R2, !PT ;  /* 0x000000029a027209 */ /* 0x000fe20007810000 */
[-CC-:B------:R-:W-:Y:S01]  /*21ee0*/  FFMA.FTZ R145, R149, R3.reuse, -R174.reuse ;  /* 0x0000000395917223 */ /* 0x180fe200000108ae */
[----:B------:R-:W-:-:S02]  /*21ef0*/  FFMA.FTZ R9, R150, R3, -R174 ;  /* 0x0000000396097223 */ /* 0x000fc400000108ae */
[----:B------:R-:W-:Y:S01]  /*21f00*/  FMNMX.FTZ R2, R155, R2, !PT ;  /* 0x000000029b027209 */ /* 0x000fe20007810000 */
[----:B------:R-:W2:Y:S01]  /*21f10*/  MUFU.EX2 R202, R202 ;  /* 0x000000ca00ca7308 */ /* 0x000ea20000000800 */
[----:B-1----:R-:W-:Y:S02]  /*21f20*/  FFMA.FTZ R7, R0, R7, R200 ;  /* 0x0000000700077223 */ /* 0x002fe400000100c8 */
[----:B------:R-:W-:-:S04]  /*21f30*/  FMNMX.FTZ R2, R158, R2, !PT ;  /* 0x000000029e027209 */ /* 0x000fc80007810000 */
[----:B------:R-:W-:Y:S01]  /*21f40*/  FMNMX.FTZ R2, R144, R2, !PT ;  /* 0x0000000290027209 */ /* 0x000fe20007810000 */
[----:B------:R-:W1:Y:S01]  /*21f50*/  MUFU.EX2 R168, R168 ;  /* 0x000000a800a87308 */ /* 0x000e620000000800 */
[C---:B0-----:R-:W-:Y:S01]  /*21f60*/  FADD.FTZ R7, R151.reuse, R7 ;  /* 0x0000000797077221 */ /* 0x041fe20000010000 */
[----:B------:R-:W-:Y:S02]  /*21f70*/  F2FP.F16.F32.PACK_AB R200, R151, R200 ;  /* 0x000000c897c8723e */ /* 0x000fe400000000ff */
[----:B------:R-:W-:-:S04]  /*21f80*/  FMNMX.FTZ R2, R146, R2, !PT ;  /* 0x0000000292027209 */ /* 0x000fc80007810000 */
[----:B------:R-:W-:Y:S01]  /*21f90*/  FMNMX.FTZ R2, R147, R2, !PT ;  /* 0x0000000293027209 */ /* 0x000fe20007810000 */
[----:B------:R-:W-:Y:S01]  /*21fa0*/  MUFU.EX2 R196, R196 ;  /* 0x000000c400c47308 */ /* 0x000fe20000000800 */
[----:B--2---:R-:W-:Y:S02]  /*21fb0*/  FADD.FTZ R7, R202, R7 ;  /* 0x00000007ca077221 */ /* 0x004fe40000010000 */
[----:B------:R-:W-:-:S04]  /*21fc0*/  FMNMX.FTZ R2, R124, R2, !PT ;  /* 0x000000027c027209 */ /* 0x000fc80007810000 */
[----:B------:R-:W-:Y:S01]  /*21fd0*/  FMNMX.FTZ R2, R138, R2, !PT ;  /* 0x000000028a027209 */ /* 0x000fe20007810000 */
[----:B------:R-:W-:Y:S01]  /*21fe0*/  MUFU.EX2 R161, R161 ;  /* 0x000000a100a17308 */ /* 0x000fe20000000800 */
[C---:B-1----:R-:W-:Y:S01]  /*21ff0*/  FADD.FTZ R7, R168.reuse, R7 ;  /* 0x00000007a8077221 */ /* 0x042fe20000010000 */
        /* <DEDUP_REMOVED lines=28> */
[----:B------:R-:W-:Y:S02]  /*221c0*/  FADD.FTZ R2, -R5, R8 ;  /* 0x0000000805027221 */ /* 0x000fe40000010100 */
[----:B------:R0:W-:Y:S02]  /*221d0*/  MUFU.EX2 R8, R125 ;  /* 0x0000007d00087308 */ /* 0x0001e40000000800 */
[----:B------:R-:W-:-:S06]  /*221e0*/  FMUL.FTZ R2, R2, R3 ;  /* 0x0000000302027220 */ /* 0x000fcc0000410000 */
[----:B------:R-:W-:Y:S01]  /*221f0*/  MUFU.EX2 R2, R2 ;  /* 0x0000000200027308 */ /* 0x000fe20000000800 */
[----:B------:R-:W-:Y:S02]  /*22200*/  WARPGROUP.DEPBAR.LE gsb0, 0x0 ;  /* 0x00008000000079c5 */ /* 0x000fe40000010000 */
[----:B------:R-:W-:Y:S01]  /*22210*/  WARPGROUP.ARRIVE ;  /* 0x00000000000079c5 */ /* 0x000fe20000000000 */
[-CC-:B------:R-:W-:Y:S01]  /*22220*/  FFMA.FTZ R186, R140, R3.reuse, -R174.reuse ;  /* 0x000000038cba7223 */ /* 0x180fe200000108ae */
[-C--:B------:R-:W-:Y:S01]  /*22230*/  FMUL.FTZ R140, R5, R3.reuse ;  /* 0x00000003058c7220 */ /* 0x080fe20000410000 */
[-CC-:B------:R-:W-:Y:S01]  /*22240*/  FFMA.FTZ R184, R136, R3.reuse, -R174.reuse ;  /* 0x0000000388b87223 */ /* 0x180fe200000108ae */
[-C--:B------:R-:W-:Y:S02]  /*22250*/  FFMA.FTZ R136, R137, R3.reuse, -R174 ;  /* 0x0000000389887223 */ /* 0x080fe400000108ae */
[----:B------:R-:W-:Y:S01]  /*22260*/  HGMMA.64x192x16.F32 R24, R180, gdesc[UR4].tnspB, R24, gsb0 ;  /* 0x42e00004b4187df0 */ /* 0x000fe20008000818 */
[-CC-:B------:R-:W-:Y:S01]  /*22270*/  FFMA.FTZ R201, R12, R3.reuse, -R140.reuse ;  /* 0x000000030cc97223 */ /* 0x180fe2000001088c */
[-CC-:B------:R-:W-:Y:S01]  /*22280*/  FFMA.FTZ R12, R15, R3.reuse, -R140.reuse ;  /* 0x000000030f0c7223 */ /* 0x180fe2000001088c */
[----:B------:R-:W-:Y:S01]  /*22290*/  IMAD.MOV.U32 R15, RZ, RZ, 0x40000040 ;  /* 0x40000040ff0f7424 */ /* 0x000fe200078e00ff */
[----:B------:R-:W-:Y:S01]  /*222a0*/  R2UR UR6, R14 ;  /* 0x000000000e0672ca */ /* 0x000fe200000e0000 */
[-CC-:B------:R-:W-:Y:S01]  /*222b0*/  FFMA.FTZ R203, R20, R3.reuse, -R140.reuse ;  /* 0x0000000314cb7223 */ /* 0x180fe2000001088c */
[-CC-:B------:R-:W-:Y:S01]  /*222c0*/  FFMA.FTZ R20, R169, R3.reuse, -R140.reuse ;  /* 0x00000003a9147223 */ /* 0x180fe2000001088c */
[----:B------:R-:W1:Y:S01]  /*222d0*/  MUFU.EX2 R201, R201 ;  /* 0x000000c900c97308 */ /* 0x000e620000000800 */
[----:B------:R-:W-:Y:S01]  /*222e0*/  R2UR UR7, R15 ;  /* 0x000000000f0772ca */ /* 0x000fe200000e0000 */
[-CC-:B------:R-:W-:Y:S01]  /*222f0*/  FFMA.FTZ R197, R160, R3.reuse, -R140.reuse ;  /* 0x00000003a0c57223 */ /* 0x180fe2000001088c */
[-CC-:B------:R-:W-:Y:S01]  /*22300*/  FFMA.FTZ R141, R162, R3.reuse, -R140.reuse ;  /* 0x00000003a28d7223 */ /* 0x180fe2000001088c */
[-CC-:B------:R-:W-:Y:S01]  /*22310*/  FFMA.FTZ R199, R163, R3.reuse, -R140.reuse ;  /* 0x00000003a3c77223 */ /* 0x180fe2000001088c */
[----:B------:R-:W-:Y:S01]  /*22320*/  @!P1 PRMT R15, RZ, 0x654, R13 ;  /* 0x00000654ff0f9816 */ /* 0x000fe2000000000d */
[-CC-:B0-----:R-:W-:Y:S01]  /*22330*/  FFMA.FTZ R125, R166, R3.reuse, -R140.reuse ;  /* 0x00000003a67d7223 */ /* 0x181fe2000001088c */
        /* <DEDUP_REMOVED lines=10> */
[----:B-1----:R-:W-:Y:S01]  /*223e0*/  FFMA.FTZ R6, R2, R6, R201 ;  /* 0x0000000602067223 */ /* 0x002fe200000100c9 */
[-CC-:B------:R-:W-:Y:S01]  /*223f0*/  FFMA.FTZ R185, R138, R3.reuse, -R140.reuse ;  /* 0x000000038ab97223 */ /* 0x180fe2000001088c */
[-CC-:B------:R-:W-:Y:S01]  /*22400*/  FFMA.FTZ R139, R139, R3.reuse, -R140.reuse ;  /* 0x000000038b8b7223 */ /* 0x180fe2000001088c */
[-CC-:B------:R-:W-:Y:S01]  /*22410*/  FFMA.FTZ R187, R142, R3.reuse, -R140.reuse ;  /* 0x000000038ebb7223 */ /* 0x180fe2000001088c */
[-CC-:B------:R-:W-:Y:S01]  /*22420*/  FFMA.FTZ R135, R135, R3.reuse, -R140.reuse ;  /* 0x0000000387877223 */ /* 0x180fe2000001088c */
[-CC-:B------:R-:W-:Y:S01]  /*22430*/  FFMA.FTZ R122, R122, R3.reuse, -R140.reuse ;  /* 0x000000037a7a7223 */ /* 0x180fe2000001088c */
[-C--:B------:R-:W-:Y:S01]  /*22440*/  FFMA.FTZ R123, R123, R3.reuse, -R140 ;  /* 0x000000037b7b7223 */ /* 0x080fe2000001088c */
[----:B------:R-:W-:Y:S01]  /*22450*/  MUFU.EX2 R20, R20 ;  /* 0x0000001400147308 */ /* 0x000fe20000000800 */
[----:B0-----:R-:W-:Y:S01]  /*22460*/  FADD.FTZ R6, R12, R6 ;  /* 0x000000060c067221 */ /* 0x001fe20000010000 */
[-CC-:B------:R-:W-:Y:S01]  /*22470*/  FFMA.FTZ R126, R126, R3.reuse, -R140.reuse ;  /* 0x000000037e7e7223 */ /* 0x180fe2000001088c */
[----:B------:R-:W-:Y:S01]  /*22480*/  FFMA.FTZ R120, R120, R3, -R140 ;  /* 0x0000000378787223 */ /* 0x000fe2000001088c */
[----:B------:R-:W-:Y:S01]  /*22490*/  F2FP.F16.F32.PACK_AB R201, R12, R201 ;  /* 0x000000c90cc9723e */ /* 0x000fe200000000ff */
[----:B------:R-:W-:-:S03]  /*224a0*/  IMAD.MOV.U32 R12, RZ, RZ, R205 ;  /* 0x000000ffff0c7224 */ /* 0x000fc600078e00cd */
        /* <DEDUP_REMOVED lines=24> */
[-C--:B------:R-:W-:Y:S01]  /*22630*/  FFMA.FTZ R181, R130, R3.reuse, -R140 ;  /* 0x0000000382b57223 */ /* 0x080fe2000001088c */
[-CC-:B------:R-:W-:Y:S01]  /*22640*/  FFMA.FTZ R128, R129, R3.reuse, -R174.reuse ;  /* 0x0000000381807223 */ /* 0x180fe200000108ae */
[-C--:B------:R-:W-:Y:S01]  /*22650*/  FFMA.FTZ R182, R132, R3.reuse, -R174 ;  /* 0x0000000384b67223 */ /* 0x080fe200000108ae */
[-C--:B------:R-:W-:Y:S01]  /*22660*/  FFMA.FTZ R183, R134, R3.reuse, -R140 ;  /* 0x0000000386b77223 */ /* 0x080fe2000001088c */
[----:B------:R-:W-:Y:S01]  /*22670*/  HGMMA.64x192x16.F32 R24, R176, gdesc[UR4].tnspB, R24, gsb0 ;  /* 0x42e00004b0187df0 */ /* 0x000fe20008000818 */
[----:B------:R-:W-:Y:S01]  /*22680*/  MUFU.EX2 R180, R180 ;  /* 0x000000b400b47308 */ /* 0x000fe20000000800 */
[-CC-:B------:R-:W-:Y:S01]  /*22690*/  FFMA.FTZ R129, R133, R3.reuse, -R174.reuse ;  /* 0x0000000385817223 */ /* 0x180fe200000108ae */
[-CC-:B------:R-:W-:Y:S01]  /*226a0*/  FFMA.FTZ R132, R171, R3.reuse, -R174.reuse ;  /* 0x00000003ab847223 */ /* 0x180fe200000108ae */
[----:B------:R-:W-:-:S05]  /*226b0*/  FFMA.FTZ R133, R172, R3, -R174 ;  /* 0x00000003ac857223 */ /* 0x000fca00000108ae */
[----:B------:R-:W-:Y:S08]  /*226c0*/  MUFU.EX2 R181, R181 ;  /* 0x000000b500b57308 */ /* 0x000ff00000000800 */
[----:B------:R-:W-:Y:S08]  /*226d0*/  MUFU.EX2 R128, R128 ;  /* 0x0000008000807308 */ /* 0x000ff00000000800 */
[----:B------:R-:W-:Y:S08]  /*226e0*/  MUFU.EX2 R182, R182 ;  /* 0x000000b600b67308 */ /* 0x000ff00000000800 */
[----:B------:R-:W-:Y:S08]  /*226f0*/  MUFU.EX2 R183, R183 ;  /* 0x000000b700b77308 */ /* 0x000ff00000000800 */
[----:B------:R-:W-:Y:S08]  /*22700*/  MUFU.EX2 R129, R129 ;  /* 0x0000008100817308 */ /* 0x000ff00000000800 */
[----:B------:R-:W0:Y:S08]  /*22710*/  MUFU.EX2 R132, R132 ;  /* 0x0000008400847308 */ /* 0x000e300000000800 */
[----:B------:R-:W1:Y:S08]  /*22720*/  MUFU.EX2 R133, R133 ;  /* 0x0000008500857308 */ /* 0x000e700000000800 */
[----:B------:R-:W2:Y:S01]  /*22730*/  MUFU.EX2 R120, R120 ;  /* 0x0000007800787308 */ /* 0x000ea20000000800 */
[----:B------:R-:W-:-:S02]  /*22740*/  WARPGROUP.DEPBAR.LE gsb0, 0x0 ;  /* 0x00008000000079c5 */ /* 0x000fc40000010000 */
[----:B------:R3:W-:Y:S01]  /*22750*/  @!P1 SYNCS.ARRIVE.TRANS64.RED.A1T0 RZ, [R15+URZ], RZ ;  /* 0x000000ff0fff99a7 */ /* 0x0007e2000810043f */
[----:B0-----:R-:W-:Y:S02]  /*22760*/  F2FP.F16.F32.PACK_AB R176, R132, R9 ;  /* 0x0000000984b0723e */ /* 0x001fe400000000ff */
[----:B-1----:R-:W-:Y:S02]  /*22770*/  F2FP.F16.F32.PACK_AB R178, R8, R133 ;  /* 0x0000008508b2723e */ /* 0x002fe400000000ff */
[----:B------:R-:W-:Y:S02]  /*22780*/  F2FP.F16.F32.PACK_AB R177, R123, R122 ;  /* 0x0000007a7bb1723e */ /* 0x000fe400000000ff */
[----:B--2---:R-:W-:Y:S01]  /*22790*/  F2FP.F16.F32.PACK_AB R179, R120, R126 ;  /* 0x0000007e78b3723e */ /* 0x004fe200000000ff */
[----:B---3--:R-:W-:Y:S01]  /*227a0*/  FADD.FTZ R15, R203, R6 ;  /* 0x00000006cb0f7221 */ /* 0x008fe20000010000 */
[----:B------:R0:W-:Y:S01]  /*227b0*/  @!P1 SYNCS.ARRIVE.TRANS64.RED.A1T0 RZ, [R11+URZ], RZ ;  /* 0x000000ff0bff99a7 */ /* 0x0001e2000810043f */
[----:B------:R-:W1:Y:S01]  /*227c0*/  MUFU.EX2 R6, R139 ;  /* 0x0000008b00067308 */ /* 0x000e620000000800 */
[C---:B------:R-:W-:Y:S01]  /*227d0*/  F2FP.F16.F32.PACK_AB R203, R20.reuse, R203 ;  /* 0x000000cb14cb723e */ /* 0x040fe200000000ff */
[----:B------:R-:W-:-:S04]  /*227e0*/  FADD.FTZ R15, R20, R15 ;  /* 0x0000000f140f7221 */ /* 0x000fc80000010000 */
[----:B------:R-:W-:Y:S01]  /*227f0*/  FADD.FTZ R15, R197, R15 ;  /* 0x0000000fc50f7221 */ /* 0x000fe20000010000 */
[----:B0-----:R-:W-:Y:S01]  /*22800*/  FADD.FTZ R11, R196, R7 ;  /* 0x00000007c40b7221 */ /* 0x001fe20000010000 */
[--C-:B------:R-:W-:Y:S01]  /*22810*/  FFMA.FTZ R7, R143, R3, -R140.reuse ;  /* 0x000000038f077223 */ /* 0x100fe2000001088c */
[----:B------:R-:W-:Y:S01]  /*22820*/  F2FP.F16.F32.PACK_AB R196, R161, R196 ;  /* 0x000000c4a1c4723e */ /* 0x000fe200000000ff */
[----:B------:R-:W-:Y:S01]  /*22830*/  FADD.FTZ R15, R141, R15 ;  /* 0x0000000f8d0f7221 */ /* 0x000fe20000010000 */
[----:B------:R-:W-:Y:S01]  /*22840*/  FADD.FTZ R11, R161, R11 ;  /* 0x0000000ba10b7221 */ /* 0x000fe20000010000 */
[----:B------:R-:W-:Y:S02]  /*22850*/  F2FP.F16.F32.PACK_AB R197, R141, R197 ;  /* 0x000000c58dc5723e */ /* 0x000fe400000000ff */
[----:B------:R-:W-:Y:S01]  /*22860*/  FADD.FTZ R15, R199, R15 ;  /* 0x0000000fc70f7221 */ /* 0x000fe20000010000 */
[----:B------:R-:W-:Y:S01]  /*22870*/  FADD.FTZ R124, R198, R11 ;  /* 0x0000000bc67c7221 */ /* 0x000fe20000010000 */
[----:B------:R-:W0:Y:S01]  /*22880*/  MUFU.EX2 R7, R7 ;  /* 0x0000000700077308 */ /* 0x000e220000000800 */
[----:B------:R-:W-:Y:S01]  /*22890*/  FFMA.FTZ R11, R131, R3, -R140 ;  /* 0x00000003830b7223 */ /* 0x000fe2000001088c */
[----:B------:R-:W-:Y:S01]  /*228a0*/  FADD.FTZ R15, R125, R15 ;  /* 0x0000000f7d0f7221 */ /* 0x000fe20000010000 */
[C---:B------:R-:W-:Y:S01]  /*228b0*/  FADD.FTZ R124, R21.reuse, R124 ;  /* 0x0000007c157c7221 */ /* 0x040fe20000010000 */
[----:B------:R-:W-:-:S02]  /*228c0*/  F2FP.F16.F32.PACK_AB R198, R21, R198 ;  /* 0x000000c615c6723e */ /* 0x000fc400000000ff */
[----:B------:R-:W-:Y:S01]  /*228d0*/  FADD.FTZ R15, R193, R15 ;  /* 0x0000000fc10f7221 */ /* 0x000fe20000010000 */
[----:B------:R-:W-:Y:S01]  /*228e0*/  FADD.FTZ R124, R192, R124 ;  /* 0x0000007cc07c7221 */ /* 0x000fe20000010000 */
[----:B------:R-:W2:Y:S01]  /*228f0*/  MUFU.EX2 R11, R11 ;  /* 0x0000000b000b7308 */ /* 0x000ea20000000800 */
        /* <DEDUP_REMOVED lines=14> */
[C---:B------:R-:W-:Y:S01]  /*229e0*/  FADD.FTZ R124, R121.reuse, R124 ;  /* 0x0000007c797c7221 */ /* 0x040fe20000010000 */
[----:B------:R-:W-:-:S02]  /*229f0*/  F2FP.F16.F32.PACK_AB R188, R121, R188 ;  /* 0x000000bc79bc723e */ /* 0x000fc400000000ff */
        /* <DEDUP_REMOVED lines=8> */
[----:B-1----:R-:W-:-:S02]  /*22a80*/  F2FP.F16.F32.PACK_AB R185, R6, R185 ;  /* 0x000000b906b9723e */ /* 0x002fc400000000ff */
[----:B------:R-:W-:Y:S01]  /*22a90*/  FADD.FTZ R15, R6, R15 ;  /* 0x0000000f060f7221 */ /* 0x000fe20000010000 */
[----:B------:R-:W-:Y:S01]  /*22aa0*/  FADD.FTZ R124, R136, R124 ;  /* 0x0000007c887c7221 */ /* 0x000fe20000010000 */
[----:B------:R-:W-:Y:S02]  /*22ab0*/  F2FP.F16.F32.PACK_AB R191, R13, R191 ;  /* 0x000000bf0dbf723e */ /* 0x000fe400000000ff */
[----:B------:R-:W-:Y:S01]  /*22ac0*/  FADD.FTZ R15, R187, R15 ;  /* 0x0000000fbb0f7221 */ /* 0x000fe20000010000 */
[----:B------:R-:W-:Y:S01]  /*22ad0*/  FADD.FTZ R124, R186, R124 ;  /* 0x0000007cba7c7221 */ /* 0x000fe20000010000 */
[C---:B0-----:R-:W-:Y:S02]  /*22ae0*/  F2FP.F16.F32.PACK_AB R187, R7.reuse, R187 ;  /* 0x000000bb07bb723e */ /* 0x041fe400000000ff */
[----:B------:R-:W-:Y:S01]  /*22af0*/  FADD.FTZ R15, R7, R15 ;  /* 0x0000000f070f7221 */ /* 0x000fe20000010000 */
[----:B------:R-:W-:Y:S01]  /*22b00*/  FADD.FTZ R124, R127, R124 ;  /* 0x0000007c7f7c7221 */ /* 0x000fe20000010000 */
[----:B------:R-:W-:-:S02]  /*22b10*/  F2FP.F16.F32.PACK_AB R184, R136, R184 ;  /* 0x000000b888b8723e */ /* 0x000fc400000000ff */
[----:B------:R-:W-:Y:S01]  /*22b20*/  FADD.FTZ R15, R181, R15 ;  /* 0x0000000fb50f7221 */ /* 0x000fe20000010000 */
[----:B------:R-:W-:Y:S01]  /*22b30*/  FADD.FTZ R124, R180, R124 ;  /* 0x0000007cb47c7221 */ /* 0x000fe20000010000 */
[C---:B--2---:R-:W-:Y:S02]  /*22b40*/  F2FP.F16.F32.PACK_AB R181, R11.reuse, R181 ;  /* 0x000000b50bb5723e */ /* 0x044fe400000000ff */
[----:B------:R-:W-:Y:S01]  /*22b50*/  FADD.FTZ R15, R11, R15 ;  /* 0x0000000f0b0f7221 */ /* 0x000fe20000010000 */
[----:B------:R-:W-:Y:S01]  /*22b60*/  FADD.FTZ R124, R128, R124 ;  /* 0x0000007c807c7221 */ /* 0x000fe20000010000 */
[----:B------:R-:W-:Y:S01]  /*22b70*/  F2FP.F16.F32.PACK_AB R186, R127, R186 ;  /* 0x000000ba7fba723e */ /* 0x000fe200000000ff */
[----:B------:R-:W-:Y:S02]  /*22b80*/  IMAD.MOV.U32 R11, RZ, RZ, R208 ;  /* 0x000000ffff0b7224 */ /* 0x000fe400078e00d0 */
        /* <DEDUP_REMOVED lines=11> */
[----:B------:R-:W-:-:S02]  /*22c40*/  MOV R9, R4 ;  /* 0x0000000400097202 */ /* 0x000fc40000000f00 */
[----:B------:R-:W-:Y:S01]  /*22c50*/  FADD.FTZ R15, R126, R15 ;  /* 0x0000000f7e0f7221 */ /* 0x000fe20000010000 */
[----:B------:R-:W-:-:S03]  /*22c60*/  FADD.FTZ R7, R133, R124 ;  /* 0x0000007c85077221 */ /* 0x000fc60000010000 */
[----:B------:R-:W-:Y:S01]  /*22c70*/  FADD.FTZ R6, R120, R15 ;  /* 0x0000000f78067221 */ /* 0x000fe20000010000 */
[----:B------:R-:W-:Y:S01]  /*22c80*/  FADD.FTZ R7, R8, R7 ;  /* 0x0000000708077221 */ /* 0x000fe20000010000 */
[----:B------:R-:W-:Y:S01]  /*22c90*/  IMAD.MOV.U32 R8, RZ, RZ, R5 ;  /* 0x000000ffff087224 */ /* 0x000fe200078e0005 */
[----:B------:R-:W-:Y:S06]  /*22ca0*/  @P2 BRA `(.L_x_5935) ;  /* 0xffffffa800d42947 */ /* 0x000fec000383ffff */
.L_x_5924:
[----:B------:R-:W-:Y:S05]  /*22cb0*/  BSYNC B0 ;  /* 0x0000000000007941 */ /* 0x000fea0003800000 */
.L_x_5923:
        /* <DEDUP_REMOVED lines=99> */
.L_x_5936:
[----:B------:R-:W-:Y:S01]  /*232f0*/  IMAD R0, R205, 0x8, R16 ;  /* 0x00000008cd007824 */ /* 0x000fe200078e0210 */
[----:B------:R-:W-:-:S04]  /*23300*/  SHF.L.U32 R9, R208, 0x1f, RZ ;  /* 0x0000001fd0097819 */ /* 0x000fc800000006ff */
[----:B------:R0:W1:Y:S01]  /*23310*/  SYNCS.PHASECHK.TRANS64.TRYWAIT P2, [R0+URZ+0x36850], R9 ;  /* 0x03685009000075a7 */ /* 0x000062000804017f */
[----:B------:R-:W-:Y:S05]  /*23320*/  @!P0 BRA `(.L_x_5937) ;  /* 0x0000000000048947 */ /* 0x000fea0003800000 */
[----:B------:R-:W-:Y:S01]  /*23330*/  BPT.TRAP 0x1 ;  /* 0x000000040000795c */ /* 0x000fe20000300000 */
.L_x_5937:
        /* <DEDUP_REMOVED lines=9> */
.L_x_5939:
[----:B------:R-:W-:Y:S05]  /*233d0*/  BSYNC B0 ;  /* 0x0000000000007941 */ /* 0x000fea0003800000 */
.L_x_5938:
[----:B------:R-:W-:Y:S01]  /*233e0*/  IMAD.MOV.U32 R8, RZ, RZ, R2 ;  /* 0x000000ffff087224 */ /* 0x000fe200078e0002 */
[----:B------:R-:W-:Y:S01]  /*233f0*/  WARPGROUP.ARRIVE ;  /* 0x00000000000079c5 */ /* 0x000fe20000000000 */
[----:B01----:R-:W-:Y:S02]  /*23400*/  IMAD.MOV.U32 R9, RZ, RZ, 0x40000040 ;  /* 0x40000040ff097424 */ /* 0x003fe400078e00ff */
[----:B------:R-:W-:Y:S01]  /*23410*/  @!P1 VIADD R12, R0, 0x36860 ;  /* 0x00036860000c9836 */ /* 0x000fe20000000000 */
[----:B------:R-:W-:Y:S01]  /*23420*/  R2UR UR6, R8 ;  /* 0x00000000080672ca */ /* 0x000fe200000e0000 */
[----:B------:R-:W-:Y:S01]  /*23430*/  VIADD R205, R205, 0x1 ;  /* 0x00000001cdcd7836 */ /* 0x000fe20000000000 */
[----:B------:R-:W-:Y:S01]  /*23440*/  R2UR UR7, R9 ;  /* 0x00000000090772ca */ /* 0x000fe200000e0000 */
[----:B------:R-:W-:Y:S01]  /*23450*/  IMAD.MOV.U32 R9, RZ, RZ, 0x40000040 ;  /* 0x40000040ff097424 */ /* 0x000fe200078e00ff */
[----:B------:R-:W-:Y:S01]  /*23460*/  IADD3 R8, R2, 0x80, RZ ;  /* 0x0000008002087810 */ /* 0x000fe20007ffe0ff */
[----:B------:R-:W-:Y:S01]  /*23470*/  IMAD.MOV.U32 R0, RZ, RZ, -0x800000 ;  /* 0xff800000ff007424 */ /* 0x000fe200078e00ff */
[----:B------:R-:W-:Y:S01]  /*23480*/  @!P1 PRMT R12, RZ, 0x654, R12 ;  /* 0x00000654ff0c9816 */ /* 0x000fe2000000000c */
[----:B------:R-:W-:Y:S01]  /*23490*/  VIADD R235, R235, 0x1 ;  /* 0x00000001ebeb7836 */ /* 0x000fe20000000000 */
[----:B------:R-:W-:-:S04]  /*234a0*/  ISETP.NE.AND P2, PT, R205, 0x2, PT ;  /* 0x00000002cd00780c */ /* 0x000fc80003f45270 */
[----:B------:R-:W-:-:S03]  /*234b0*/  SEL R205, R205, RZ, P2 ;  /* 0x000000ffcdcd7207 */ /* 0x000fc60001000000 */
        /* <DEDUP_REMOVED lines=10> */
[----:B------:R-:W-:Y:S02]  /*23560*/  R2UR UR7, R9 ;  /* 0x00000000090772ca */ /* 0x000fe400000e0000 */
[----:B------:R-:W-:Y:S01]  /*23570*/  MOV R9, 0x40000040 ;  /* 0x4000004000097802 */ /* 0x000fe20000000f00 */
        /* <DEDUP_REMOVED lines=20> */
[----:B------:R-:W-:Y:S02]  /*236c0*/  IADD3 R8, R2, 0x300, RZ ;  /* 0x0000030002087810 */ /* 0x000fe40007ffe0ff */
[----:B------:R-:W0:Y:S02]  /*236d0*/  SHFL.BFLY PT, R2, R7, 0x2, 0x1f ;  /* 0x0c401f0007027f89 */ /* 0x000e2400000e0000 */
[----:B0-----:R-:W-:Y:S01]  /*236e0*/  FADD.FTZ R2, R2, R7 ;  /* 0x0000000702027221 */ /* 0x001fe20000010000 */
[----:B------:R-:W-:Y:S01]  /*236f0*/  IMAD.MOV.U32 R7, RZ, RZ, RZ ;  /* 0x000000ffff077224 */ /* 0x000fe200078e00ff */
[----:B------:R-:W-:-:S02]  /*23700*/  WARPGROUP.DEPBAR.LE gsb0, 0x0 ;  /* 0x00008000000079c5 */ /* 0x000fc40000010000 */
[----:B------:R-:W-:-:S07]  /*23710*/  WARPGROUP.ARRIVE ;  /* 0x00000000000079c5 */ /* 0x000fce0000000000 */
[----:B------:R-:W-:Y:S01]  /*23720*/  HGMMA.64x192x16.F32 R24, R180, gdesc[UR4].tnspB, R24, gsb0 ;  /* 0x42e00004b4187df0 */ /* 0x000fe20008000818 */
[----:B------:R-:W-:Y:S02]  /*23730*/  R2UR UR6, R8 ;  /* 0x00000000080672ca */ /* 0x000fe400000e0000 */
[----:B------:R-:W-:Y:S02]  /*23740*/  R2UR UR7, R9 ;  /* 0x00000000090772ca */ /* 0x000fe400000e0000 */
[----:B------:R-:W0:Y:S02]  /*23750*/  SHFL.BFLY PT, R9, R6, 0x2, 0x1f ;  /* 0x0c401f0006097f89 */ /* 0x000e2400000e0000 */
[----:B0-----:R-:W-:Y:S01]  /*23760*/  FADD.FTZ R8, R9, R6 ;  /* 0x0000000609087221 */ /* 0x001fe20000010000 */
[----:B------:R-:W-:Y:S01]  /*23770*/  MOV R6, 0xff800000 ;  /* 0xff80000000067802 */ /* 0x000fe20000000f00 */
[----:B------:R-:W0:Y:S04]  /*23780*/  SHFL.BFLY PT, R9, R2, 0x1, 0x1f ;  /* 0x0c201f0002097f89 */ /* 0x000e2800000e0000 */
[----:B------:R-:W1:Y:S01]  /*23790*/  SHFL.BFLY PT, R11, R8, 0x1, 0x1f ;  /* 0x0c201f00080b7f89 */ /* 0x000e6200000e0000 */
[----:B0-----:R-:W-:Y:S01]  /*237a0*/  FADD.FTZ R13, R2, R9 ;  /* 0x00000009020d7221 */ /* 0x001fe20000010000 */
[----:B------:R-:W-:Y:S01]  /*237b0*/  IMAD.MOV.U32 R2, RZ, RZ, RZ ;  /* 0x000000ffff027224 */ /* 0x000fe200078e00ff */
[----:B------:R-:W-:Y:S01]  /*237c0*/  SEL R9, RZ, 0x1, P2 ;  /* 0x00000001ff097807 */ /* 0x000fe20001000000 */
[----:B-1----:R-:W-:-:S02]  /*237d0*/  FADD.FTZ R14, R8, R11 ;  /* 0x0000000b080e7221 */ /* 0x002fc40000010000 */
[----:B------:R-:W-:Y:S02]  /*237e0*/  FSETP.NE.FTZ.AND P0, PT, R13, RZ, PT ;  /* 0x000000ff0d00720b */ /* 0x000fe40003f15000 */
[----:B------:R-:W-:Y:S02]  /*237f0*/  LOP3.LUT R208, R208, R9, RZ, 0x3c, !PT ;  /* 0x00000009d0d07212 */ /* 0x000fe400078e3cff */
        /* <DEDUP_REMOVED lines=113> */
.L_x_5847:
        /* <DEDUP_REMOVED lines=20> */
[----:B------:R-:W-:Y:S02]  /*24050*/  IADD3 R86, P2, R12, 0x20, RZ ;  /* 0x000000200c567810 */ /* 0x000fe40007f5e0ff */
[----:B------:R-:W-:Y:S02]  /*24060*/  LOP3.LUT R100, R92, 0x380, RZ, 0xc0, !PT ;  /* 0x000003805c647812 */ /* 0x000fe400078ec0ff */
[C---:B------:R-:W-:Y:S02]  /*24070*/  IADD3 R90, P6, R12.reuse, 0x60, RZ ;  /* 0x000000600c5a7810 */ /* 0x040fe40007fde0ff */
[C---:B------:R-:W-:Y:S02]  /*24080*/  IADD3 R14, P0, R12.reuse, 0x4020, RZ ;  /* 0x000040200c0e7810 */ /* 0x040fe40007f1e0ff */
[----:B------:R-:W-:-:S02]  /*24090*/  IADD3 R96, P4, R12, 0x4040, RZ ;  /* 0x000040400c607810 */ /* 0x000fc40007f9e0ff */
[----:B------:R-:W-:Y:S02]  /*240a0*/  IADD3.X R87, RZ, R13, RZ, P2, !PT ;  /* 0x0000000dff577210 */ /* 0x000fe400017fe4ff */
[----:B------:R-:W-:Y:S02]  /*240b0*/  SHF.R.U64 R100, R100, 0x3, RZ ;  /* 0x0000000364647819 */ /* 0x000fe400000012ff */
[C---:B------:R-:W-:Y:S02]  /*240c0*/  LOP3.LUT R85, R12.reuse, 0x380, RZ, 0xc0, !PT ;  /* 0x000003800c557812 */ /* 0x040fe400078ec0ff */
[C---:B------:R-:W-:Y:S02]  /*240d0*/  IADD3 R15, P2, R12.reuse, 0x8000, RZ ;  /* 0x000080000c0f7810 */ /* 0x040fe40007f5e0ff */
[----:B------:R-:W-:Y:S02]  /*240e0*/  IADD3 R88, P1, R12, 0x40, RZ ;  /* 0x000000400c587810 */ /* 0x000fe40007f3e0ff */
[----:B------:R-:W-:-:S02]  /*240f0*/  LOP3.LUT R94, R90, 0x380, RZ, 0xc0, !PT ;  /* 0x000003805a5e7812 */ /* 0x000fc400078ec0ff */
[----:B------:R-:W-:Y:S02]  /*24100*/  LOP3.LUT R107, R14, 0x380, RZ, 0xc0, !PT ;  /* 0x000003800e6b7812 */ /* 0x000fe400078ec0ff */
[----:B------:R-:W-:Y:S02]  /*24110*/  IADD3 R98, P3, R12, 0x4060, RZ ;  /* 0x000040600c627810 */ /* 0x000fe40007f7e0ff */
[----:B------:R-:W-:Y:S02]  /*24120*/  LOP3.LUT R92, R100, R92, RZ, 0x3c, !PT ;  /* 0x0000005c645c7212 */ /* 0x000fe400078e3cff */
[----:B------:R-:W-:Y:S02]  /*24130*/  LOP3.LUT R141, R96, 0x380, RZ, 0xc0, !PT ;  /* 0x00000380608d7812 */ /* 0x000fe400078ec0ff */
[----:B------:R-:W-:Y:S02]  /*24140*/  SHF.R.U64 R85, R85, 0x3, RZ ;  /* 0x0000000355557819 */ /* 0x000fe400000012ff */
[----:B------:R-:W-:Y:S01]  /*24150*/  LOP3.LUT R100, R15, 0x380, RZ, 0xc0, !PT ;  /* 0x000003800f647812 */ /* 0x000fe200078ec0ff */
[--C-:B------:R-:W-:Y:S01]  /*24160*/  IMAD.X R89, RZ, RZ, R13.reuse, P1 ;  /* 0x000000ffff597224 */ /* 0x100fe200008e060d */
[----:B------:R-:W-:Y:S01]  /*24170*/  SHF.R.U64 R94, R94, 0x3, RZ ;  /* 0x000000035e5e7819 */ /* 0x000fe200000012ff */
[--C-:B------:R-:W-:Y:S01]  /*24180*/  IMAD.X R91, RZ, RZ, R13.reuse, P6 ;  /* 0x000000ffff5b7224 */ /* 0x100fe200030e060d */
[----:B------:R-:W-:Y:S01]  /*24190*/  SHF.R.U64 R107, R107, 0x3, RZ ;  /* 0x000000036b6b7819 */ /* 0x000fe200000012ff */
[----:B------:R-:W-:Y:S01]  /*241a0*/  IMAD.X R93, RZ, RZ, R13, P5 ;  /* 0x000000ffff5d7224 */ /* 0x000fe200028e060d */
[----:B------:R-:W-:-:S02]  /*241b0*/  IADD3 R7, P1, R12, 0x8020, RZ ;  /* 0x000080200c077810 */ /* 0x000fc40007f3e0ff */
[C---:B-1----:R-:W-:Y:S02]  /*241c0*/  IADD3 R8, P6, R12.reuse, 0x8040, RZ ;  /* 0x000080400c087810 */ /* 0x042fe40007fde0ff */
[----:B------:R-:W-:Y:S02]  /*241d0*/  IADD3 R84, P5, R12, 0x8060, RZ ;  /* 0x000080600c547810 */ /* 0x000fe40007fbe0ff */
[----:B------:R-:W-:Y:S02]  /*241e0*/  LOP3.LUT R104, R88, 0x380, RZ, 0xc0, !PT ;  /* 0x0000038058687812 */ /* 0x000fe400078ec0ff */
[----:B------:R-:W-:Y:S02]  /*241f0*/  LOP3.LUT R143, R98, 0x380, RZ, 0xc0, !PT ;  /* 0x00000380628f7812 */ /* 0x000fe400078ec0ff */
[----:B------:R-:W-:Y:S02]  /*24200*/  SHF.R.U64 R141, R141, 0x3, RZ ;  /* 0x000000038d8d7819 */ /* 0x000fe400000012ff */
[----:B------:R-:W-:-:S02]  /*24210*/  LOP3.LUT R12, R85, R12, RZ, 0x3c, !PT ;  /* 0x0000000c550c7212 */ /* 0x000fc400078e3cff */
[----:B------:R-:W-:Y:S02]  /*24220*/  LOP3.LUT R102, R86, 0x380, RZ, 0xc0, !PT ;  /* 0x0000038056667812 */ /* 0x000fe400078ec0ff */
[----:B------:R-:W-:Y:S02]  /*24230*/  SHF.R.U64 R100, R100, 0x3, RZ ;  /* 0x0000000364647819 */ /* 0x000fe400000012ff */
[----:B------:R-:W-:Y:S02]  /*24240*/  LOP3.LUT R90, R94, R90, RZ, 0x3c, !PT ;  /* 0x0000005a5e5a7212 */ /* 0x000fe400078e3cff */
[----:B------:R-:W-:Y:S01]  /*24250*/  LOP3.LUT R94, R107, R14, RZ, 0x3c, !PT ;  /* 0x0000000e6b5e7212 */ /* 0x000fe200078e3cff */
[--C-:B------:R-:W-:Y:S01]  /*24260*/  IMAD.X R95, RZ, RZ, R13.reuse, P0 ;  /* 0x000000ffff5f7224 */ /* 0x100fe200000e060d */
[----:B------:R-:W-:Y:S01]  /*24270*/  SHF.R.U64 R104, R104, 0x3, RZ ;  /* 0x0000000368687819 */ /* 0x000fe200000012ff */
[--C-:B------:R-:W-:Y:S01]  /*24280*/  IMAD.X R99, RZ, RZ, R13.reuse, P3 ;  /* 0x000000ffff637224 */ /* 0x100fe200018e060d */
[----:B------:R-:W-:Y:S01]  /*24290*/  SHF.R.U64 R143, R143, 0x3, RZ ;  /* 0x000000038f8f7819 */ /* 0x000fe200000012ff */
[--C-:B------:R-:W-:Y:S01]  /*242a0*/  IMAD.X R101, RZ, RZ, R13.reuse, P2 ;  /* 0x000000ffff657224 */ /* 0x100fe200010e060d */
[----:B------:R-:W-:Y:S01]  /*242b0*/  LOP3.LUT R96, R141, R96, RZ, 0x3c, !PT ;  /* 0x000000608d607212 */ /* 0x000fe200078e3cff */
[--C-:B------:R-:W-:Y:S01]  /*242c0*/  IMAD.X R103, RZ, RZ, R13.reuse, P1 ;  /* 0x000000ffff677224 */ /* 0x100fe200008e060d */
[----:B------:R-:W-:Y:S01]  /*242d0*/  LOP3.LUT R107, R8, 0x380, RZ, 0xc0, !PT ;  /* 0x00000380086b7812 */ /* 0x000fe200078ec0ff */
[----:B------:R-:W-:Y:S01]  /*242e0*/  IMAD.X R105, RZ, RZ, R13, P6 ;  /* 0x000000ffff697224 */ /* 0x000fe200030e060d */
[----:B------:R-:W-:-:S02]  /*242f0*/  IADD3.X R97, RZ, R13, RZ, P4, !PT ;  /* 0x0000000dff617210 */ /* 0x000fc400027fe4ff */
[----:B------:R-:W-:Y:S02]  /*24300*/  IADD3.X R85, RZ, R13, RZ, P5, !PT ;  /* 0x0000000dff557210 */ /* 0x000fe40002ffe4ff */
[----:B------:R-:W-:Y:S02]  /*24310*/  SHF.R.U64 R102, R102, 0x3, RZ ;  /* 0x0000000366667819 */ /* 0x000fe400000012ff */
[----:B------:R-:W-:Y:S02]  /*24320*/  LOP3.LUT R100, R100, R15, RZ, 0x3c, !PT ;  /* 0x0000000f64647212 */ /* 0x000fe400078e3cff */
[----:B------:R-:W-:Y:S02]  /*24330*/  MOV R141, R12 ;  /* 0x0000000c008d7202 */ /* 0x000fe40000000f00 */
[----:B------:R-:W-:Y:S02]  /*24340*/  F2FP.F16.F32.PACK_AB R12, R25, R24 ;  /* 0x00000018190c723e */ /* 0x000fe400000000ff */
[----:B------:R-:W-:-:S02]  /*24350*/  F2FP.F16.F32.PACK_AB R13, R27, R26 ;  /* 0x0000001a1b0d723e */ /* 0x000fc400000000ff */
[----:B------:R-:W-:Y:S02]  /*24360*/  F2FP.F16.F32.PACK_AB R14, R29, R28 ;  /* 0x0000001c1d0e723e */ /* 0x000fe400000000ff */
[----:B------:R-:W-:Y:S02]  /*24370*/  F2FP.F16.F32.PACK_AB R15, R31, R30 ;  /* 0x0000001e1f0f723e */ /* 0x000fe400000000ff */
[----:B------:R-:W-:Y:S02]  /*24380*/  LOP3.LUT R88, R104, R88, RZ, 0x3c, !PT ;  /* 0x0000005868587212 */ /* 0x000fe400078e3cff */
[----:B------:R-:W-:Y:S02]  /*24390*/  LOP3.LUT R98, R143, R98, RZ, 0x3c, !PT ;  /* 0x000000628f627212 */ /* 0x000fe400078e3cff */
[----:B------:R-:W-:Y:S02]  /*243a0*/  SHF.R.U64 R107, R107, 0x3, RZ ;  /* 0x000000036b6b7819 */ /* 0x000fe400000012ff */
[----:B------:R-:W-:-:S02]  /*243b0*/  LOP3.LUT R86, R102, R86, RZ, 0x3c, !PT ;  /* 0x0000005666567212 */ /* 0x000fc400078e3cff */
[----:B------:R-:W-:Y:S01]  /*243c0*/  LOP3.LUT R143, R84, 0x380, RZ, 0xc0, !PT ;  /* 0x00000380548f7812 */ /* 0x000fe200078ec0ff */
[----:B------:R1:W-:Y:S01]  /*243d0*/  STSM.16.M88.4 [R141], R12 ;  /* 0x0000000c8d007844 */ /* 0x0003e20000000200 */
[----:B------:R-:W-:Y:S02]  /*243e0*/  LOP3.LUT R104, R107, R8, RZ, 0x3c, !PT ;  /* 0x000000086b687212 */ /* 0x000fe400078e3cff */
[----:B------:R-:W-:Y:S02]  /*243f0*/  SHF.R.U64 R143, R143, 0x3, RZ ;  /* 0x000000038f8f7819 */ /* 0x000fe400000012ff */
[----:B------:R-:W-:Y:S02]  /*24400*/  MOV R86, R86 ;  /* 0x0000005600567202 */ /* 0x000fe40000000f00 */
[----:B------:R-:W-:Y:S02]  /*24410*/  MOV R8, R92 ;  /* 0x0000005c00087202 */ /* 0x000fe40000000f00 */
[----:B------:R-:W-:-:S02]  /*24420*/  MOV R106, R94 ;  /* 0x0000005e006a7202 */ /* 0x000fc40000000f00 */
[----:B------:R-:W-:Y:S02]  /*24430*/  MOV R107, R96 ;  /* 0x00000060006b7202 */ /* 0x000fe40000000f00 */
[----:B------:R-:W-:Y:S02]  /*24440*/  MOV R142, R98 ;  /* 0x00000062008e7202 */ /* 0x000fe40000000f00 */
[----:B-1----:R-:W-:Y:S02]  /*24450*/  MOV R12, R88 ;  /* 0x00000058000c7202 */ /* 0x002fe40000000f00 */
[----:B------:R-:W-:Y:S02]  /*24460*/  MOV R13, R90 ;  /* 0x0000005a000d7202 */ /* 0x000fe40000000f00 */
[----:B------:R-:W-:Y:S02]  /*24470*/  F2FP.F16.F32.PACK_AB R88, R33, R32 ;  /* 0x000000202158723e */ /* 0x000fe400000000ff */
[----:B------:R-:W-:-:S02]  /*24480*/  F2FP.F16.F32.PACK_AB R89, R35, R34 ;  /* 0x000000222359723e */ /* 0x000fc400000000ff */
[----:B------:R-:W-:Y:S02]  /*24490*/  F2FP.F16.F32.PACK_AB R90, R37, R36 ;  /* 0x00000024255a723e */ /* 0x000fe400000000ff */
[----:B------:R-:W-:Y:S02]  /*244a0*/  F2FP.F16.F32.PACK_AB R91, R39, R38 ;  /* 0x00000026275b723e */ /* 0x000fe400000000ff */
        /* <DEDUP_REMOVED lines=9> */
[----:B------:R-:W-:Y:S02]  /*24540*/  LOP3.LUT R84, R143, R84, RZ, 0x3c, !PT ;  /* 0x000000548f547212 */ /* 0x000fe400078e3cff */
[----:B------:R-:W-:Y:S01]  /*24550*/  LOP3.LUT R102, R7, 0x380, RZ, 0xc0, !PT ;  /* 0x0000038007667812 */ /* 0x000fe200078ec0ff */
[----:B------:R2:W-:Y:S01]  /*24560*/  STSM.16.M88.4 [R12], R92 ;  /* 0x0000005c0c007844 */ /* 0x0005e20000000200 */
[----:B------:R-:W-:-:S02]  /*24570*/  MOV R141, R84 ;  /* 0x00000054008d7202 */ /* 0x000fc40000000f00 */
[----:B------:R-:W-:Y:S01]  /*24580*/  F2FP.F16.F32.PACK_AB R14, R61, R60 ;  /* 0x0000003c3d0e723e */ /* 0x000fe200000000ff */
[----:B------:R3:W-:Y:S01]  /*24590*/  STSM.16.M88.4 [R13], R96 ;  /* 0x000000600d007844 */ /* 0x0007e20000000200 */
[----:B------:R-:W-:Y:S02]  /*245a0*/  F2FP.F16.F32.PACK_AB R15, R63, R62 ;  /* 0x0000003e3f0f723e */ /* 0x000fe400000000ff */
[----:B------:R-:W-:Y:S02]  /*245b0*/  SHF.R.U64 R102, R102, 0x3, RZ ;  /* 0x0000000366667819 */ /* 0x000fe400000012ff */
[----:B------:R-:W-:Y:S02]  /*245c0*/  F2FP.F16.F32.PACK_AB R84, R65, R64 ;  /* 0x000000404154723e */ /* 0x000fe400000000ff */
[----:B------:R-:W-:Y:S02]  /*245d0*/  F2FP.F16.F32.PACK_AB R85, R67, R66 ;  /* 0x000000424355723e */ /* 0x000fe400000000ff */
[----:B-1----:R-:W-:-:S02]  /*245e0*/  F2FP.F16.F32.PACK_AB R86, R69, R68 ;  /* 0x000000444556723e */ /* 0x002fc400000000ff */
[----:B------:R-:W-:Y:S02]  /*245f0*/  F2FP.F16.F32.PACK_AB R87, R71, R70 ;  /* 0x000000464757723e */ /* 0x000fe400000000ff */
[----:B--2---:R-:W-:Y:S02]  /*24600*/  F2FP.F16.F32.PACK_AB R12, R57, R56 ;  /* 0x00000038390c723e */ /* 0x004fe400000000ff */
[----:B---3--:R-:W-:Y:S02]  /*24610*/  F2FP.F16.F32.PACK_AB R13, R59, R58 ;  /* 0x0000003a3b0d723e */ /* 0x008fe400000000ff */
[----:B------:R-:W-:Y:S02]  /*24620*/  F2FP.F16.F32.PACK_AB R88, R73, R72 ;  /* 0x000000484958723e */ /* 0x000fe400000000ff */
[----:B------:R-:W-:Y:S02]  /*24630*/  F2FP.F16.F32.PACK_AB R89, R75, R74 ;  /* 0x0000004a4b59723e */ /* 0x000fe400000000ff */
[----:B------:R-:W-:-:S02]  /*24640*/  F2FP.F16.F32.PACK_AB R90, R77, R76 ;  /* 0x0000004c4d5a723e */ /* 0x000fc400000000ff */
[----:B------:R-:W-:Y:S02]  /*24650*/  F2FP.F16.F32.PACK_AB R91, R79, R78 ;  /* 0x0000004e4f5b723e */ /* 0x000fe400000000ff */
[----:B------:R-:W-:Y:S02]  /*24660*/  F2FP.F16.F32.PACK_AB R92, R81, R80 ;  /* 0x00000050515c723e */ /* 0x000fe400000000ff */
[----:B------:R-:W-:Y:S02]  /*24670*/  F2FP.F16.F32.PACK_AB R93, R83, R82 ;  /* 0x00000052535d723e */ /* 0x000fe400000000ff */
[----:B------:R-:W-:Y:S02]  /*24680*/  F2FP.F16.F32.PACK_AB R94, R5, R4 ;  /* 0x00000004055e723e */ /* 0x000fe400000000ff */
[----:B------:R-:W-:Y:S01]  /*24690*/  F2FP.F16.F32.PACK_AB R95, R129, R128 ;  /* 0x00000080815f723e */ /* 0x000fe200000000ff */
[----:B------:R1:W-:Y:S01]  /*246a0*/  STSM.16.M88.4 [R8], R12 ;  /* 0x0000000c08007844 */ /* 0x0003e20000000200 */
[----:B------:R-:W-:-:S02]  /*246b0*/  MOV R100, R100 ;  /* 0x0000006400647202 */ /* 0x000fc40000000f00 */
[----:B------:R-:W-:Y:S02]  /*246c0*/  F2FP.F16.F32.PACK_AB R96, R21, R20 ;  /* 0x000000141560723e */ /* 0x000fe400000000ff */
[----:B------:R-:W-:Y:S02]  /*246d0*/  F2FP.F16.F32.PACK_AB R97, R131, R130 ;  /* 0x000000828361723e */ /* 0x000fe400000000ff */
[----:B------:R-:W-:Y:S02]  /*246e0*/  F2FP.F16.F32.PACK_AB R98, R121, R120 ;  /* 0x000000787962723e */ /* 0x000fe400000000ff */
[----:B------:R-:W-:Y:S01]  /*246f0*/  F2FP.F16.F32.PACK_AB R99, R133, R132 ;  /* 0x000000848563723e */ /* 0x000fe200000000ff */
[----:B------:R-:W-:Y:S01]  /*24700*/  STSM.16.M88.4 [R106], R84 ;  /* 0x000000546a007844 */ /* 0x000fe20000000200 */
[----:B------:R-:W-:-:S03]  /*24710*/  LOP3.LUT R102, R102, R7, RZ, 0x3c, !PT ;  /* 0x0000000766667212 */ /* 0x000fc600078e3cff */
[----:B------:R-:W-:Y:S01]  /*24720*/  STSM.16.M88.4 [R107], R88 ;  /* 0x000000586b007844 */ /* 0x000fe20000000200 */
        /* <DEDUP_REMOVED lines=8> */
[----:B------:R-:W-:-:S02]  /*247b0*/  F2FP.F16.F32.PACK_AB R105, R139, R138 ;  /* 0x0000008a8b69723e */ /* 0x000fc400000000ff */
[----:B-1----:R-:W-:Y:S02]  /*247c0*/  F2FP.F16.F32.PACK_AB R12, R113, R112 ;  /* 0x00000070710c723e */ /* 0x002fe400000000ff */
[----:B------:R-:W-:Y:S02]  /*247d0*/  F2FP.F16.F32.PACK_AB R13, R115, R114 ;  /* 0x00000072730d723e */ /* 0x000fe400000000ff */
[----:B------:R-:W-:Y:S02]  /*247e0*/  F2FP.F16.F32.PACK_AB R14, R117, R116 ;  /* 0x00000074750e723e */ /* 0x000fe400000000ff */
[----:B------:R-:W-:Y:S02]  /*247f0*/  F2FP.F16.F32.PACK_AB R15, R119, R118 ;  /* 0x00000076770f723e */ /* 0x000fe400000000ff */
[----:B------:R-:W-:Y:S01]  /*24800*/  ISETP.NE.U32.AND P0, PT, RZ, UR6, PT ;  /* 0x00000006ff007c0c */ /* 0x000fe2000bf05070 */
[----:B------:R-:W-:Y:S01]  /*24810*/  IMAD.MOV.U32 R8, RZ, RZ, RZ ;  /* 0x000000ffff087224 */ /* 0x000fe200078e00ff */
[----:B--2---:R-:W-:Y:S01]  /*24820*/  F2FP.F16.F32.PACK_AB R100, R123, R122 ;  /* 0x0000007a7b64723e */ /* 0x004fe200000000ff */
[----:B------:R-:W1:Y:S01]  /*24830*/  LDC R92, c[0x0][0xbe8] ;  /* 0x0002fa00ff5c7b82 */ /* 0x000e620000000800 */
[----:B------:R-:W-:-:S02]  /*24840*/  F2FP.F16.F32.PACK_AB R106, R109, R108 ;  /* 0x0000006c6d6a723e */ /* 0x000fc400000000ff */
[----:B------:R-:W-:Y:S01]  /*24850*/  F2FP.F16.F32.PACK_AB R107, R111, R110 ;  /* 0x0000006e6f6b723e */ /* 0x000fe200000000ff */
[----:B------:R-:W-:Y:S04]  /*24860*/  STSM.16.M88.4 [R7], R100 ;  /* 0x0000006407007844 */ /* 0x000fe80000000200 */
[----:B------:R-:W-:Y:S01]  /*24870*/  STSM.16.M88.4 [R140], R104 ;  /* 0x000000688c007844 */ /* 0x000fe20000000200 */
[----:B------:R-:W-:Y:S01]  /*24880*/  IADD3 R84, P1, R233, UR6, RZ ;  /* 0x00000006e9547c10 */ /* 0x000fe2000ff3e0ff */
[----:B------:R-:W2:Y:S02]  /*24890*/  LDC.64 R90, c[0x0][0xba8] ;  /* 0x0002ea00ff5a7b82 */ /* 0x000ea40000000a00 */
[----:B------:R3:W-:Y:S06]  /*248a0*/  STSM.16.M88.4 [R141], R12 ;  /* 0x0000000c8d007844 */ /* 0x0007ec0000000200 */
[----:B------:R-:W-:Y:S01]  /*248b0*/  BAR.SYNC.DEFER_BLOCKING 0x1, 0x100 ;  /* 0x0044000000007b1d */ /* 0x000fe20000010000 */
[----:B------:R-:W-:-:S02]  /*248c0*/  ISETP.NE.AND.EX P0, PT, RZ, UR7, PT, P0 ;  /* 0x00000007ff007c0c */ /* 0x000fc4000bf05300 */
[----:B------:R-:W-:-:S11]  /*248d0*/  IADD3.X R85, R234, UR7, RZ, P1, !PT ;  /* 0x00000007ea557c10 */ /* 0x000fd60008ffe4ff */
[----:B------:R-:W2:Y:S01]  /*248e0*/  @P0 LDG.E R8, desc[UR60][R84.64] ;  /* 0x0000003c54080981 */ /* 0x000ea2000c1e1900 */
[----:B------:R-:W-:-:S04]  /*248f0*/  ISETP.NE.U32.AND P1, PT, RZ, UR4, PT ;  /* 0x00000004ff007c0c */ /* 0x000fc8000bf25070 */
[----:B------:R-:W-:Y:S01]  /*24900*/  ISETP.NE.AND.EX P1, PT, RZ, UR5, PT, P1 ;  /* 0x00000005ff007c0c */ /* 0x000fe2000bf25310 */
[----:B------:R-:W-:-:S12]  /*24910*/  IMAD.MOV.U32 R94, RZ, RZ, 0x9b8 ;  /* 0x000009b8ff5e7424 */ /* 0x000fd800078e00ff */
[----:B---3--:R-:W-:Y:S01]  /*24920*/  @P1 IADD3 R12, P2, R233, UR4, RZ ;  /* 0x00000004e90c1c10 */ /* 0x008fe2000ff5e0ff */
[----:B------:R-:W-:-:S03]  /*24930*/  ULDC UR4, c[0x0][0xa88] ;  /* 0x0002a20000047ab9 */ /* 0x000fc60000000800 */
[----:B------:R-:W-:Y:S01]  /*24940*/  @P1 IADD3.X R13, R234, UR5, RZ, P2, !PT ;  /* 0x00000005ea0d1c10 */ /* 0x000fe200097fe4ff */
[----:B------:R-:W-:Y:S01]  /*24950*/  IMAD.U32 R93, RZ, RZ, UR4 ;  /* 0x00000004ff5d7e24 */ /* 0x000fe2000f8e00ff */
[----:B------:R-:W-:Y:S01]  /*24960*/  ISETP.NE.AND P2, PT, R231, RZ, PT ;  /* 0x000000ffe700720c */ /* 0x000fe20003f45270 */
[----:B------:R-:W-:-:S03]  /*24970*/  ULDC UR4, c[0x0][0xad4] ;  /* 0x0002b50000047ab9 */ /* 0x000fc60000000800 */
[----:B------:R-:W-:Y:S01]  /*24980*/  SEL R231, R231, UR4, P2 ;  /* 0x00000004e7e77c07 */ /* 0x000fe20009000000 */
[----:B------:R3:W5:Y:S03]  /*24990*/  @P1 LDG.E R93, desc[UR60][R12.64] ;  /* 0x0000003c0c5d1981 */ /* 0x000766000c1e1900 */
[----:B------:R-:W-:-:S04]  /*249a0*/  ISETP.GT.AND P3, PT, R231, 0x1, PT ;  /* 0x00000001e700780c */ /* 0x000fc80003f64270 */
[----:B------:R-:W-:-:S04]  /*249b0*/  SEL R94, R94, 0x978, P3 ;  /* 0x000009785e5e7807 */ /* 0x000fc80001800000 */
[----:B------:R-:W0:Y:S08]  /*249c0*/  LDC.64 R14, c[0x0][R94+0x220] ;  /* 0x000088005e0e7b82 */ /* 0x000e300000000a00 */
[----:B------:R-:W2:Y:S01]  /*249d0*/  LDC.64 R86, c[0x0][R94+0x218] ;  /* 0x000086005e567b82 */ /* 0x000ea20000000a00 */
[----:B-1----:R-:W-:-:S07]  /*249e0*/  ISETP.NE.AND P4, PT, R92, 0x1, PT ;  /* 0x000000015c00780c */ /* 0x002fce0003f85270 */
[----:B------:R-:W1:Y:S01]  /*249f0*/  LDC.64 R88, c[0x0][R94+0x228] ;  /* 0x00008a005e587b82 */ /* 0x000e620000000a00 */
[----:B------:R-:W-:-:S07]  /*24a00*/  ISETP.NE.U32.AND P2, PT, RZ, UR6, PT ;  /* 0x00000006ff007c0c */ /* 0x000fce000bf45070 */
[----:B---3--:R3:W3:Y:S01]  /*24a10*/  LDC.64 R12, c[0x0][R94+0x210] ;  /* 0x000084005e0c7b82 */ /* 0x0086e20000000a00 */
[----:B------:R-:W-:-:S07]  /*24a20*/  ISETP.NE.AND.EX P2, PT, RZ, UR7, PT, P2 ;  /* 0x00000007ff007c0c */ /* 0x000fce000bf45320 */
[----:B------:R-:W3:Y:S01]  /*24a30*/  @P4 LDC R96, c[0x0][0xbec] ;  /* 0x0002fb00ff604b82 */ /* 0x000ee20000000800 */
[----:B------:R-:W-:-:S07]  /*24a40*/  SEL R232, R232, RZ, !P2 ;  /* 0x000000ffe8e87207 */ /* 0x000fce0005000000 */
[----:B------:R-:W3:Y:S01]  /*24a50*/  @P4 LDC R101, c[0x0][0xbf0] ;  /* 0x0002fc00ff654b82 */ /* 0x000ee20000000800 */
[----:B----4-:R-:W-:Y:S01]  /*24a60*/  SEL R7, R145, RZ, !P2 ;  /* 0x000000ff91077207 */ /* 0x010fe20005000000 */
[----:B0-----:R-:W-:-:S06]  /*24a70*/  IMAD R15, R15, R232, RZ ;  /* 0x000000e80f0f7224 */ /* 0x001fcc00078e02ff */
[----:B--2---:R-:W0:Y:S01]  /*24a80*/  @!P3 LDC R90, c[0x0][0xb50] ;  /* 0x0002d400ff5abb82 */ /* 0x004e220000000800 */
[C---:B------:R-:W-:Y:S02]  /*24a90*/  IMAD R99, R14.reuse, R7, R15 ;  /* 0x000000070e637224 */ /* 0x040fe400078e020f */
[----:B------:R-:W-:-:S05]  /*24aa0*/  IMAD.WIDE.U32 R14, R14, R232, RZ ;  /* 0x000000e80e0e7225 */ /* 0x000fca00078e00ff */
[----:B------:R-:W2:Y:S01]  /*24ab0*/  @!P3 LDC R91, c[0x0][0xb54] ;  /* 0x0002d500ff5bbb82 */ /* 0x000ea20000000800 */
[-C--:B------:R-:W-:Y:S02]  /*24ac0*/  IMAD R97, R87, R230.reuse, RZ ;  /* 0x000000e657617224 */ /* 0x080fe400078e02ff */
[----:B------:R-:W-:-:S04]  /*24ad0*/  IMAD.WIDE.U32 R86, R86, R230, RZ ;  /* 0x000000e656567225 */ /* 0x000fc800078e00ff */
[----:B------:R-:W-:Y:S01]  /*24ae0*/  IMAD.IADD R7, R229, 0x1, R226 ;  /* 0x00000001e5077824 */ /* 0x000fe200078e02e2 */
[----:B------:R-:W-:Y:S01]  /*24af0*/  IADD3 R103, R87, R97, RZ ;  /* 0x0000006157677210 */ /* 0x000fe20007ffe0ff */
[----:B------:R-:W-:Y:S01]  /*24b00*/  IMAD.IADD R99, R15, 0x1, R99 ;  /* 0x000000010f637824 */ /* 0x000fe200078e0263 */
[----:B------:R-:W-:Y:S01]  /*24b10*/  SEL R95, R144, RZ, P3 ;  /* 0x000000ff905f7207 */ /* 0x000fe20001800000 */
[----:B------:R-:W-:-:S04]  /*24b20*/  IMAD.MOV.U32 R15, RZ, RZ, R7 ;  /* 0x000000ffff0f7224 */ /* 0x000fc800078e0007 */
[-C--:B-1----:R-:W-:Y:S02]  /*24b30*/  IMAD R97, R89, R95.reuse, RZ ;  /* 0x0000005f59617224 */ /* 0x082fe400078e02ff */
[----:B------:R-:W-:-:S04]  /*24b40*/  IMAD.WIDE.U32 R88, R88, R95, RZ ;  /* 0x0000005f58587225 */ /* 0x000fc800078e00ff */
[----:B------:R-:W-:Y:S01]  /*24b50*/  IMAD.IADD R97, R89, 0x1, R97 ;  /* 0x0000000159617824 */ /* 0x000fe200078e0261 */
[--C-:B------:R-:W-:Y:S01]  /*24b60*/  IADD3 R87, P2, P5, R14, R86, R8.reuse ;  /* 0x000000560e577210 */ /* 0x100fe20007d5e008 */
[----:B---3--:R-:W-:Y:S01]  /*24b70*/  @P4 IMAD.HI.U32 R14, R7, R96, RZ ;  /* 0x00000060070e4227 */ /* 0x008fe200078e00ff */
        /* <DEDUP_REMOVED lines=14> */
[----:B--2---:R-:W-:Y:S01]  /*24c60*/  LEA.HI.X R91, R88, R91, R12, 0x2, P2 ;  /* 0x0000005b585b7211 */ /* 0x004fe200010f140c */
[----:B------:R-:W-:Y:S06]  /*24c70*/  @P1 BRA `(.L_x_5943) ;  /* 0x0000000000101947 */ /* 0x000fec0003800000 */
[----:B------:R-:W-:Y:S05]  /*24c80*/  @!P0 BRA `(.L_x_5943) ;  /* 0x00000000000c8947 */ /* 0x000fea0003800000 */
[----:B------:R-:W2:Y:S04]  /*24c90*/  LDG.E R12, desc[UR60][R84.64] ;  /* 0x0000003c540c7981 */ /* 0x000ea8000c1e1900 */
[----:B-----5:R-:W2:Y:S02]  /*24ca0*/  LDG.E R93, desc[UR60][R84.64+0x4] ;  /* 0x0000043c545d7981 */ /* 0x020ea4000c1e1900 */
[----:B--2---:R-:W-:-:S07]  /*24cb0*/  IMAD.IADD R93, R93, 0x1, -R12 ;  /* 0x000000015d5d7824 */ /* 0x004fce00078e0a0c */
.L_x_5943:
        /* <DEDUP_REMOVED lines=17> */
[----:B------:R-:W-:-:S07]  /*24dd0*/  ULDC.64 UR4, c[0x0][0xaa0] ;  /* 0x0002a80000047ab9 */ /* 0x000fce0000000a00 */
[----:B------:R-:W2:Y:S01]  /*24de0*/  @P4 LDC R71, c[0x0][0xbf0] ;  /* 0x0002fc00ff474b82 */ /* 0x000ea20000000800 */
[----:B0-----:R-:W-:-:S05]  /*24df0*/  VIADD R0, R0, 0xffffff80 ;  /* 0xffffff8000007836 */ /* 0x001fca0000000000 */
[----:B------:R-:W-:-:S04]  /*24e00*/  SHF.R.S32.HI R5, RZ, 0x1f, R0 ;  /* 0x0000001fff057819 */ /* 0x000fc80000011400 */
[----:B------:R-:W-:-:S04]  /*24e10*/  LEA.HI R5, R5, R0, RZ, 0x3 ;  /* 0x0000000005057211 */ /* 0x000fc800078f18ff */
[----:B------:R-:W-:Y:S02]  /*24e20*/  LOP3.LUT R7, R5, 0xfffffff8, RZ, 0xc0, !PT ;  /* 0xfffffff805077812 */ /* 0x000fe400078ec0ff */
[----:B------:R-:W-:Y:S02]  /*24e30*/  SHF.R.S32.HI R21, RZ, 0x3, R5 ;  /* 0x00000003ff157819 */ /* 0x000fe40000011405 */
[----:B------:R-:W-:-:S05]  /*24e40*/  IADD3 R20, R0, -R7, RZ ;  /* 0x8000000700147210 */ /* 0x000fca0007ffe0ff */
[----:B------:R-:W-:-:S04]  /*24e50*/  IMAD.SHL.U32 R0, R20, 0x8, RZ ;  /* 0x0000000814007824 */ /* 0x000fc800078e00ff */
[----:B------:R-:W-:-:S04]  /*24e60*/  IMAD R5, R21, 0x40, R0 ;  /* 0x0000004015057824 */ /* 0x000fc800078e0200 */
[----:B------:R-:W-:-:S03]  /*24e70*/  IMAD.WIDE R2, R5, 0x2, R2 ;  /* 0x0000000205027825 */ /* 0x000fc600078e0202 */
        /* <DEDUP_REMOVED lines=24> */
[----:B------:R-:W-:Y:S01]  /*25000*/  IMAD.X R33, RZ, RZ, R3, P5 ;  /* 0x000000ffff217224 */ /* 0x000fe200028e0603 */
[----:B------:R-:W-:Y:S01]  /*25010*/  IADD3.X R29, RZ, R3, RZ, P6, !PT ;  /* 0x00000003ff1d7210 */ /* 0x000fe200037fe4ff */
[----:B------:R-:W5:Y:S01]  /*25020*/  LD.E.128 R12, desc[UR60][R12.64] ;  /* 0x0000003c0c0c7980 */ /* 0x000f62000c101d00 */
[----:B------:R-:W-:-:S02]  /*25030*/  IADD3 R5, P1, R2, 0xb000, RZ ;  /* 0x0000b00002057810 */ /* 0x000fc40007f3e0ff */
[C---:B------:R-:W-:Y:S01]  /*25040*/  IADD3 R41, P0, R2.reuse, 0x6000, RZ ;  /* 0x0000600002297810 */ /* 0x040fe20007f1e0ff */
[----:B------:R-:W5:Y:S01]  /*25050*/  LD.E.128 R24, desc[UR60][R24.64] ;  /* 0x0000003c18187980 */ /* 0x000f62000c101d00 */
[C---:B------:R-:W-:Y:S01]  /*25060*/  IADD3 R45, P3, R2.reuse, 0x7000, RZ ;  /* 0x00007000022d7810 */ /* 0x040fe20007f7e0ff */
[----:B------:R-:W-:Y:S01]  /*25070*/  IMAD.X R61, RZ, RZ, R3, P1 ;  /* 0x000000ffff3d7224 */ /* 0x000fe200008e0603 */
[C---:B------:R-:W-:Y:S01]  /*25080*/  IADD3 R49, P2, R2.reuse, 0x8000, RZ ;  /* 0x0000800002317810 */ /* 0x040fe20007f5e0ff */
[----:B------:R-:W5:Y:S01]  /*25090*/  LD.E.128 R28, desc[UR60][R28.64] ;  /* 0x0000003c1c1c7980 */ /* 0x000f62000c101d00 */
[C---:B------:R-:W-:Y:S02]  /*250a0*/  IADD3 R53, P6, R2.reuse, 0x9000, RZ ;  /* 0x0000900002357810 */ /* 0x040fe40007fde0ff */
[C---:B------:R-:W-:Y:S01]  /*250b0*/  IADD3 R57, P5, R2.reuse, 0xa000, RZ ;  /* 0x0000a00002397810 */ /* 0x040fe20007fbe0ff */
[----:B------:R-:W5:Y:S01]  /*250c0*/  LD.E.128 R32, desc[UR60][R32.64] ;  /* 0x0000003c20207980 */ /* 0x000f62000c101d00 */
[----:B------:R-:W-:-:S02]  /*250d0*/  LOP3.LUT R7, R2, 0x380, RZ, 0xc0, !PT ;  /* 0x0000038002077812 */ /* 0x000fc400078ec0ff */
[----:B------:R-:W-:Y:S02]  /*250e0*/  LOP3.LUT R4, R5, 0x380, RZ, 0xc0, !PT ;  /* 0x0000038005047812 */ /* 0x000fe400078ec0ff */
[----:B------:R-:W-:Y:S02]  /*250f0*/  LOP3.LUT R40, R41, 0x380, RZ, 0xc0, !PT ;  /* 0x0000038029287812 */ /* 0x000fe400078ec0ff */
[----:B------:R-:W-:Y:S02]  /*25100*/  LOP3.LUT R44, R45, 0x380, RZ, 0xc0, !PT ;  /* 0x000003802d2c7812 */ /* 0x000fe400078ec0ff */
[----:B------:R-:W-:Y:S02]  /*25110*/  LOP3.LUT R48, R49, 0x380, RZ, 0xc0, !PT ;  /* 0x0000038031307812 */ /* 0x000fe400078ec0ff */
[----:B------:R-:W-:Y:S02]  /*25120*/  LOP3.LUT R52, R53, 0x380, RZ, 0xc0, !PT ;  /* 0x0000038035347812 */ /* 0x000fe400078ec0ff */
[----:B------:R-:W-:-:S02]  /*25130*/  LOP3.LUT R56, R57, 0x380, RZ, 0xc0, !PT ;  /* 0x0000038039387812 */ /* 0x000fc400078ec0ff */
[----:B------:R-:W-:Y:S02]  /*25140*/  SHF.R.U64 R7, R7, 0x3, RZ ;  /* 0x0000000307077819 */ /* 0x000fe400000012ff */
[----:B------:R-:W-:Y:S02]  /*25150*/  SHF.R.U64 R4, R4, 0x3, RZ ;  /* 0x0000000304047819 */ /* 0x000fe400000012ff */
[----:B------:R-:W-:Y:S02]  /*25160*/  SHF.R.U64 R40, R40, 0x3, RZ ;  /* 0x0000000328287819 */ /* 0x000fe400000012ff */
[----:B------:R-:W-:Y:S02]  /*25170*/  SHF.R.U64 R44, R44, 0x3, RZ ;  /* 0x000000032c2c7819 */ /* 0x000fe400000012ff */
[----:B------:R-:W-:Y:S02]  /*25180*/  SHF.R.U64 R48, R48, 0x3, RZ ;  /* 0x0000000330307819 */ /* 0x000fe400000012ff */
[----:B------:R-:W-:-:S02]  /*25190*/  SHF.R.U64 R52, R52, 0x3, RZ ;  /* 0x0000000334347819 */ /* 0x000fc400000012ff */
[----:B------:R-:W-:Y:S02]  /*251a0*/  SHF.R.U64 R56, R56, 0x3, RZ ;  /* 0x0000000338387819 */ /* 0x000fe400000012ff */
[----:B------:R-:W-:Y:S02]  /*251b0*/  LOP3.LUT R2, R7, R2, RZ, 0x3c, !PT ;  /* 0x0000000207027212 */ /* 0x000fe400078e3cff */
[----:B------:R-:W-:Y:S01]  /*251c0*/  LOP3.LUT R40, R40, R41, RZ, 0x3c, !PT ;  /* 0x0000002928287212 */ /* 0x000fe200078e3cff */
[--C-:B------:R-:W-:Y:S01]  /*251d0*/  IMAD.X R41, RZ, RZ, R3.reuse, P0 ;  /* 0x000000ffff297224 */ /* 0x100fe200000e0603 */
[----:B------:R-:W-:Y:S01]  /*251e0*/  LOP3.LUT R44, R44, R45, RZ, 0x3c, !PT ;  /* 0x0000002d2c2c7212 */ /* 0x000fe200078e3cff */
[--C-:B------:R-:W-:Y:S01]  /*251f0*/  IMAD.X R45, RZ, RZ, R3.reuse, P3 ;  /* 0x000000ffff2d7224 */ /* 0x100fe200018e0603 */
[----:B------:R-:W-:Y:S02]  /*25200*/  LOP3.LUT R48, R48, R49, RZ, 0x3c, !PT ;  /* 0x0000003130307212 */ /* 0x000fe400078e3cff */
[----:B------:R-:W-:Y:S01]  /*25210*/  LOP3.LUT R52, R52, R53, RZ, 0x3c, !PT ;  /* 0x0000003534347212 */ /* 0x000fe200078e3cff */
[--C-:B------:R-:W-:Y:S01]  /*25220*/  IMAD.X R53, RZ, RZ, R3.reuse, P6 ;  /* 0x000000ffff357224 */ /* 0x100fe200030e0603 */
[----:B------:R-:W-:Y:S01]  /*25230*/  LOP3.LUT R56, R56, R57, RZ, 0x3c, !PT ;  /* 0x0000003938387212 */ /* 0x000fe200078e3cff */
[----:B------:R-:W-:Y:S01]  /*25240*/  IMAD.X R57, RZ, RZ, R3, P5 ;  /* 0x000000ffff397224 */ /* 0x000fe200028e0603 */
[----:B------:R-:W-:Y:S01]  /*25250*/  LOP3.LUT R60, R4, R5, RZ, 0x3c, !PT ;  /* 0x00000005043c7212 */ /* 0x000fe200078e3cff */
[----:B------:R-:W5:Y:S01]  /*25260*/  LD.E.128 R40, desc[UR60][R40.64] ;  /* 0x0000003c28287980 */ /* 0x000f62000c101d00 */
[----:B------:R-:W-:-:S03]  /*25270*/  IADD3.X R49, RZ, R3, RZ, P2, !PT ;  /* 0x00000003ff317210 */ /* 0x000fc600017fe4ff */
[----:B------:R0:W5:Y:S01]  /*25280*/  LD.E.128 R4, desc[UR60][R2.64] ;  /* 0x0000003c02047980 */ /* 0x000162000c101d00 */
[----:B------:R-:W-:-:S03]  /*25290*/  SHF.R.S32.HI R67, RZ, 0x1f, R232 ;  /* 0x0000001fff437819 */ /* 0x000fc600000114e8 */
[----:B------:R-:W5:Y:S04]  /*252a0*/  LD.E.128 R44, desc[UR60][R44.64] ;  /* 0x0000003c2c2c7980 */ /* 0x000f68000c101d00 */
[----:B------:R-:W5:Y:S01]  /*252b0*/  LD.E.128 R48, desc[UR60][R48.64] ;  /* 0x0000003c30307980 */ /* 0x000f62000c101d00 */
[----:B0-----:R-:W-:-:S03]  /*252c0*/  IMAD R3, R86, UR4, RZ ;  /* 0x0000000456037c24 */ /* 0x001fc6000f8e02ff */
[----:B------:R-:W5:Y:S01]  /*252d0*/  LD.E.128 R52, desc[UR60][R52.64] ;  /* 0x0000003c34347980 */ /* 0x000f62000c101d00 */
[C---:B------:R-:W-:Y:S02]  /*252e0*/  IMAD R65, R8.reuse, UR5, R3 ;  /* 0x0000000508417c24 */ /* 0x040fe4000f8e0203 */
[----:B------:R-:W-:Y:S01]  /*252f0*/  IMAD.WIDE.U32 R2, R8, UR4, RZ ;  /* 0x0000000408027c25 */ /* 0x000fe2000f8e00ff */
[----:B------:R-:W-:Y:S01]  /*25300*/  ULDC.64 UR4, c[0x0][0xae8] ;  /* 0x0002ba0000047ab9 */ /* 0x000fe20000000a00 */
[----:B------:R-:W5:Y:S02]  /*25310*/  LD.E.128 R56, desc[UR60][R56.64] ;  /* 0x0000003c38387980 */ /* 0x000f64000c101d00 */
[----:B------:R-:W-:Y:S01]  /*25320*/  IMAD.IADD R3, R3, 0x1, R65 ;  /* 0x0000000103037824 */ /* 0x000fe200078e0241 */
[----:B------:R-:W-:Y:S01]  /*25330*/  LEA R65, R20, R21, 0x5 ;  /* 0x0000001514417211 */ /* 0x000fe200078e28ff */
[----:B------:R-:W5:Y:S01]  /*25340*/  LD.E.128 R60, desc[UR60][R60.64] ;  /* 0x0000003c3c3c7980 */ /* 0x000f62000c101d00 */
[----:B------:R-:W-:Y:S01]  /*25350*/  IMAD.WIDE.U32 R2, R230, UR4, R2 ;  /* 0x00000004e6027c25 */ /* 0x000fe2000f8e0002 */
[----:B------:R-:W-:Y:S01]  /*25360*/  @!PT LDS RZ, [RZ] ;  /* 0x00000000fffff984 */ /* 0x000fe20000000800 */
[----:B------:R-:W-:Y:S01]  /*25370*/  @!PT LDS RZ, [RZ] ;  /* 0x00000000fffff984 */ /* 0x000fe20000000800 */
[----:B------:R-:W-:Y:S01]  /*25380*/  @!PT LDS RZ, [RZ] ;  /* 0x00000000fffff984 */ /* 0x000fe20000000800 */
[----:B------:R-:W-:Y:S01]  /*25390*/  @!PT LDS RZ, [RZ] ;  /* 0x00000000fffff984 */ /* 0x000fe20000000800 */
[----:B------:R0:W-:Y:S06]  /*253a0*/  MEMBAR.ALL.CTA ;  /* 0x0000000000007992 */ /* 0x0001ec0000008000 */
[----:B0-----:R-:W0:Y:S01]  /*253b0*/  FENCE.VIEW.ASYNC.S ;  /* 0x00000000000073c6 */ /* 0x001e220000000000 */
[----:B------:R-:W-:-:S02]  /*253c0*/  IMAD.IADD R20, R226, 0x1, R65 ;  /* 0x00000001e2147824 */ /* 0x000fc400078e0241 */
[----:B------:R-:W-:Y:S01]  /*253d0*/  IMAD R3, R230, UR5, R3 ;  /* 0x00000005e6037c24 */ /* 0x000fe2000f8e0203 */
[----:B------:R-:W-:Y:S01]  /*253e0*/  ULDC.64 UR4, c[0x0][0xaf0] ;  /* 0x0002bc0000047ab9 */ /* 0x000fe20000000a00 */
[----:B-1----:R-:W-:-:S04]  /*253f0*/  @P4 IMAD.HI.U32 R8, R20, R69, RZ ;  /* 0x0000004514084227 */ /* 0x002fc800078e00ff */
[----:B------:R-:W-:Y:S01]  /*25400*/  IMAD.MOV.U32 R65, RZ, RZ, R20 ;  /* 0x000000ffff417224 */ /* 0x000fe200078e0014 */
[----:B--2---:R-:W-:Y:S01]  /*25410*/  @P4 SHF.R.U32.HI R65, RZ, R71, R8 ;  /* 0x00000047ff414219 */ /* 0x004fe20000011608 */
        /* <DEDUP_REMOVED lines=9> */
[----:B------:R-:W-:-:S04]  /*254b0*/  IMAD.WIDE.U32 R2, R65, UR4, R2 ;  /* 0x0000000441027c25 */ /* 0x000fc8000f8e0002 */
[----:B------:R-:W-:Y:S01]  /*254c0*/  IMAD R65, R65, UR5, R8 ;  /* 0x0000000541417c24 */ /* 0x000fe2000f8e0208 */
        /* <DEDUP_REMOVED lines=9> */
[----:B------:R-:W-:-:S03]  /*25560*/  IMAD.IADD R71, R21, 0x1, R226 ;  /* 0x0000000115477824 */ /* 0x000fc600078e02e2 */
[----:B------:R-:W-:Y:S02]  /*25570*/  LEA.HI.X R67, R2, UR5, R67, 0x1, P2 ;  /* 0x0000000502437c11 */ /* 0x000fe400090f0c43 */
[CC--:B------:R-:W-:Y:S02]  /*25580*/  ISETP.GE.AND P2, PT, R71.reuse, R84.reuse, PT ;  /* 0x000000544700720c */ /* 0x0c0fe40003f46270 */
[----:B------:R-:W-:Y:S01]  /*25590*/  IADD3 R3, R16, 0x36820, RZ ;  /* 0x0003682010037810 */ /* 0x000fe20007ffe0ff */
[C---:B------:R-:W-:Y:S02]  /*255a0*/  VIADD R21, R71.reuse, 0x20 ;  /* 0x0000002047157836 */ /* 0x040fe40000000000 */
[----:B------:R-:W-:Y:S01]  /*255b0*/  VIADD R65, R71, 0x40 ;  /* 0x0000004047417836 */ /* 0x000fe20000000000 */
[----:B------:R-:W-:Y:S01]  /*255c0*/  PRMT R3, RZ, 0x654, R3 ;  /* 0x00000654ff037816 */ /* 0x000fe20000000003 */
[C---:B------:R-:W-:Y:S01]  /*255d0*/  VIADD R68, R0.reuse, 0x40 ;  /* 0x0000004000447836 */ /* 0x040fe20000000000 */
[-C--:B------:R-:W-:Y:S01]  /*255e0*/  ISETP.GE.AND P1, PT, R21, R84.reuse, PT ;  /* 0x000000541500720c */ /* 0x080fe20003f26270 */
[----:B------:R-:W-:Y:S01]  /*255f0*/  VIADD R70, R0, 0x80 ;  /* 0x0000008000467836 */ /* 0x000fe20000000000 */
[----:B------:R-:W-:Y:S01]  /*25600*/  ISETP.GE.AND P0, PT, R65, R84, PT ;  /* 0x000000544100720c */ /* 0x000fe20003f06270 */
[----:B0-----:R0:W-:Y:S01]  /*25610*/  SYNCS.ARRIVE.TRANS64.RED.A1T0 RZ, [R3+URZ], RZ ;  /* 0x000000ff03ff79a7 */ /* 0x0011e2000810043f */
[----:B------:R0:W1:Y:S01]  /*25620*/  SHFL.IDX PT, R21, R8, RZ, 0x181f ;  /* 0x00181fff08157589 */ /* 0x00006200000e0000 */
[----:B------:R-:W-:Y:S03]  /*25630*/  BSSY B1, `(.L_x_5945) ;  /* 0x0000013000017945 */ /* 0x000fe60003800000 */
[----:B------:R0:W2:Y:S01]  /*25640*/  SHFL.IDX PT, R65, R67, RZ, 0x181f ;  /* 0x00181fff43417589 */ /* 0x0000a200000e0000 */
[----:B------:R-:W-:-:S02]  /*25650*/  SHF.R.S32.HI R66, RZ, 0x1f, R0 ;  /* 0x0000001fff427819 */ /* 0x000fc40000011400 */
[----:B------:R-:W-:Y:S02]  /*25660*/  SHF.R.S32.HI R69, RZ, 0x1f, R68 ;  /* 0x0000001fff457819 */ /* 0x000fe40000011444 */
[----:B------:R-:W-:Y:S01]  /*25670*/  SHF.R.S32.HI R72, RZ, 0x1f, R70 ;  /* 0x0000001fff487819 */ /* 0x000fe20000011446 */
[----:B------:R-:W-:Y:S06]  /*25680*/  @P2 BRA `(.L_x_5946) ;  /* 0x0000000000342947 */ /* 0x000fec0003800000 */
[----:B------:R-:W-:Y:S02]  /*25690*/  ULDC UR4, c[0x0][0xac8] ;  /* 0x0002b20000047ab9 */ /* 0x000fe40000000800 */
[----:B------:R-:W-:Y:S02]  /*256a0*/  ISETP.GE.AND P4, PT, R0, UR4, PT ;  /* 0x0000000400007c0c */ /* 0x000fe4000bf86270 */
[----:B------:R-:W-:Y:S02]  /*256b0*/  ISETP.GE.AND P3, PT, R68, UR4, PT ;  /* 0x0000000444007c0c */ /* 0x000fe4000bf66270 */
[----:B------:R-:W-:-:S09]  /*256c0*/  ISETP.GE.AND P2, PT, R70, UR4, PT ;  /* 0x0000000446007c0c */ /* 0x000fd2000bf46270 */
[-C--:B-1----:R-:W-:Y:S02]  /*256d0*/  @!P4 LEA R2, P6, R0, R21.reuse, 0x1 ;  /* 0x000000150002c211 */ /* 0x082fe400078c08ff */
[----:B------:R-:W-:Y:S02]  /*256e0*/  @!P3 LEA R20, P5, R68, R21, 0x1 ;  /* 0x000000154414b211 */ /* 0x000fe400078a08ff */
[----:B0-2---:R-:W-:Y:S02]  /*256f0*/  @!P4 LEA.HI.X R3, R0, R65, R66, 0x1, P6 ;  /* 0x000000410003c211 */ /* 0x005fe400030f0c42 */
[----:B------:R-:W-:Y:S02]  /*25700*/  @!P2 LEA R64, P6, R70, R21, 0x1 ;  /* 0x000000154640a211 */ /* 0x000fe400078c08ff */
[-C--:B------:R-:W-:Y:S01]  /*25710*/  @!P3 LEA.HI.X R21, R68, R65.reuse, R69, 0x1, P5 ;  /* 0x000000414415b211 */ /* 0x080fe200028f0c45 */
[----:B-----5:R3:W-:Y:S01]  /*25720*/  @!P4 ST.E.128 desc[UR60][R2.64], R4 ;  /* 0x000000040200c985 */ /* 0x0207e2000c101d3c */
[----:B------:R-:W-:-:S03]  /*25730*/  @!P2 LEA.HI.X R65, R70, R65, R72, 0x1, P6 ;  /* 0x000000414641a211 */ /* 0x000fc600030f0c48 */
[----:B------:R3:W-:Y:S04]  /*25740*/  @!P3 ST.E.128 desc[UR60][R20.64], R32 ;  /* 0x000000201400b985 */ /* 0x0007e8000c101d3c */
[----:B------:R3:W-:Y:S02]  /*25750*/  @!P2 ST.E.128 desc[UR60][R64.64], R48 ;  /* 0x000000304000a985 */ /* 0x0007e4000c101d3c */
.L_x_5946:
[----:B------:R-:W-:Y:S05]  /*25760*/  BSYNC B1 ;  /* 0x0000000000017941 */ /* 0x000fea0003800000 */
.L_x_5945:
[----:B---3-5:R3:W4:Y:S01]  /*25770*/  SHFL.IDX PT, R7, R67, 0x1, 0x181f ;  /* 0x00381f0043077f89 */ /* 0x02872200000e0000 */
[----:B------:R-:W-:Y:S03]  /*25780*/  BSSY B1, `(.L_x_5947) ;  /* 0x0000010000017945 */ /* 0x000fe60003800000 */
[----:B0-----:R3:W0:Y:S01]  /*25790*/  SHFL.IDX PT, R3, R8, 0x1, 0x181f ;  /* 0x00381f0008037f89 */ /* 0x00162200000e0000 */
        /* <DEDUP_REMOVED lines=14> */
.L_x_5948:
[----:B------:R-:W-:Y:S05]  /*25880*/  BSYNC B1 ;  /* 0x0000000000017941 */ /* 0x000fea0003800000 */
.L_x_5947:
[----:B0---4-:R0:W4:Y:S01]  /*25890*/  SHFL.IDX PT, R7, R67, 0x2, 0x181f ;  /* 0x00581f0043077f89 */ /* 0x01112200000e0000 */
[----:B------:R-:W-:Y:S03]  /*258a0*/  BSSY B1, `(.L_x_5949) ;  /* 0x0000010000017945 */ /* 0x000fe60003800000 */
[----:B------:R0:W0:Y:S01]  /*258b0*/  SHFL.IDX PT, R3, R8, 0x2, 0x181f ;  /* 0x00581f0008037f89 */ /* 0x00002200000e0000 */
        /* <DEDUP_REMOVED lines=14> */
.L_x_5950:
[----:B------:R-:W-:Y:S05]  /*259a0*/  BSYNC B1 ;  /* 0x0000000000017941 */ /* 0x000fea0003800000 */
.L_x_5949:
[----:B0-----:R-:W-:Y:S01]  /*259b0*/  VIADD R3, R71, 0x60 ;  /* 0x0000006047037836 */ /* 0x001fe20000000000 */
[----:B---3--:R-:W3:Y:S04]  /*259c0*/  SHFL.IDX PT, R67, R67, 0x3, 0x181f ;  /* 0x00781f0043437f89 */ /* 0x008ee800000e0000 */
[----:B------:R-:W-:Y:S01]  /*259d0*/  ISETP.GE.AND P0, PT, R3, R84, PT ;  /* 0x000000540300720c */ /* 0x000fe20003f06270 */
[----:B----4-:R0:W4:-:S12]  /*259e0*/  SHFL.IDX PT, R7, R8, 0x3, 0x181f ;  /* 0x00781f0008077f89 */ /* 0x01011800000e0000 */
[----:B0-----:R-:W-:Y:S05]  /*259f0*/  @P0 BRA `(.L_x_5951) ;  /* 0x00000020008c0947 */ /* 0x001fea0003800000 */
[----:B------:R-:W-:Y:S02]  /*25a00*/  ULDC UR4, c[0x0][0xac8] ;  /* 0x0002b20000047ab9 */ /* 0x000fe40000000800 */
[----:B------:R-:W-:Y:S02]  /*25a10*/  ISETP.GE.AND P2, PT, R0, UR4, PT ;  /* 0x0000000400007c0c */ /* 0x000fe4000bf46270 */
[----:B------:R-:W-:-:S11]  /*25a20*/  ISETP.GE.AND P3, PT, R68, UR4, PT ;  /* 0x0000000444007c0c */ /* 0x000fd6000bf66270 */
[-C--:B----4-:R-:W-:Y:S02]  /*25a30*/  @!P2 LEA R2, P0, R0, R7.reuse, 0x1 ;  /* 0x000000070002a211 */ /* 0x090fe400078008ff */
[----:B------:R-:W-:Y:S02]  /*25a40*/  @!P3 LEA R4, P1, R68, R7, 0x1 ;  /* 0x000000074404b211 */ /* 0x000fe400078208ff */
[-C--:B---3--:R-:W-:Y:S02]  /*25a50*/  @!P2 LEA.HI.X R3, R0, R67.reuse, R66, 0x1, P0 ;  /* 0x000000430003a211 */ /* 0x088fe400000f0c42 */
[----:B------:R-:W-:Y:S02]  /*25a60*/  @!P3 LEA.HI.X R5, R68, R67, R69, 0x1, P1 ;  /* 0x000000434405b211 */ /* 0x000fe400008f0c45 */
[----:B------:R-:W-:Y:S01]  /*25a70*/  ISETP.GE.AND P0, PT, R70, UR4, PT ;  /* 0x0000000446007c0c */ /* 0x000fe2000bf06270 */
[----:B------:R0:W-:Y:S04]  /*25a80*/  @!P2 ST.E.128 desc[UR60][R2.64], R28 ;  /* 0x0000001c0200a985 */ /* 0x0001e8000c101d3c */
[----:B------:R0:W-:Y:S08]  /*25a90*/  @!P3 ST.E.128 desc[UR60][R4.64], R44 ;  /* 0x0000002c0400b985 */ /* 0x0001f0000c101d3c */
[----:B------:R-:W-:Y:S05]  /*25aa0*/  @P0 BRA `(.L_x_5951) ;  /* 0x0000002000600947 */ /* 0x000fea0003800000 */
[----:B0-----:R-:W-:-:S04]  /*25ab0*/  LEA R2, P0, R70, R7, 0x1 ;  /* 0x0000000746027211 */ /* 0x001fc800078008ff */
[----:B------:R-:W-:-:S05]  /*25ac0*/  LEA.HI.X R3, R70, R67, R72, 0x1, P0 ;  /* 0x0000004346037211 */ /* 0x000fca00000f0c48 */
[----:B------:R0:W-:Y:S01]  /*25ad0*/  ST.E.128 desc[UR60][R2.64], R60 ;  /* 0x0000003c02007985 */ /* 0x0001e2000c101d3c */
[----:B------:R-:W-:Y:S05]  /*25ae0*/  BRA `(.L_x_5951) ;  /* 0x0000002000507947 */ /* 0x000fea0003800000 */
.L_x_5944:
[----:B0-----:R-:W0:Y:S01]  /*25af0*/  @P4 LDC R0, c[0x0][0xbec] ;  /* 0x0002fb00ff004b82 */ /* 0x001e220000000800 */
[----:B------:R-:W-:Y:S01]  /*25b00*/  ULDC.64 UR4, c[0x0][0xb08] ;  /* 0x0002c20000047ab9 */ /* 0x000fe20000000a00 */
[----:B------:R-:W-:Y:S01]  /*25b10*/  ULDC.64 UR6, c[0x0][0xb30] ;  /* 0x0002cc0000067ab9 */ /* 0x000fe20000000a00 */
[----:B------:R-:W-:Y:S01]  /*25b20*/  IMAD R13, R86, UR4, RZ ;  /* 0x00000004560d7c24 */ /* 0x000fe2000f8e02ff */
[----:B------:R-:W-:Y:S01]  /*25b30*/  ISETP.GE.AND P0, PT, R87, R84, PT ;  /* 0x000000545700720c */ /* 0x000fe20003f06270 */
[C---:B------:R-:W-:Y:S01]  /*25b40*/  IMAD.WIDE.U32 R2, R8.reuse, UR4, RZ ;  /* 0x0000000408027c25 */ /* 0x040fe2000f8e00ff */
[C---:B------:R-:W-:Y:S01]  /*25b50*/  IADD3 R96, R227.reuse, 0x70, RZ ;  /* 0x00000070e3607810 */ /* 0x040fe20007ffe0ff */
[----:B------:R-:W-:Y:S01]  /*25b60*/  BSSY B1, `(.L_x_5952) ;  /* 0x00000c7000017945 */ /* 0x000fe20003800000 */
[----:B------:R-:W1:Y:S01]  /*25b70*/  @P4 LDC R89, c[0x0][0xbf0] ;  /* 0x0002fc00ff594b82 */ /* 0x000e620000000800 */
[----:B------:R-:W-:Y:S01]  /*25b80*/  IMAD R13, R8, UR5, R13 ;  /* 0x00000005080d7c24 */ /* 0x000fe2000f8e020d */
[----:B------:R-:W-:Y:S01]  /*25b90*/  ULDC.64 UR4, c[0x0][0xb38] ;  /* 0x0002ce0000047ab9 */ /* 0x000fe20000000a00 */
[C---:B------:R-:W-:Y:S01]  /*25ba0*/  VIADD R88, R227.reuse, 0x90 ;  /* 0x00000090e3587836 */ /* 0x040fe20000000000 */
[----:B------:R-:W-:Y:S01]  /*25bb0*/  IADD3 R106, R227, 0x48, RZ ;  /* 0x00000048e36a7810 */ /* 0x000fe20007ffe0ff */
[----:B------:R-:W-:Y:S01]  /*25bc0*/  IMAD.IADD R3, R3, 0x1, R13 ;  /* 0x0000000103037824 */ /* 0x000fe200078e020d */
[----:B------:R-:W-:Y:S01]  /*25bd0*/  SHF.R.S32.HI R13, RZ, 0x1f, R232 ;  /* 0x0000001fff0d7819 */ /* 0x000fe200000114e8 */
[C---:B------:R-:W-:Y:S01]  /*25be0*/  VIADD R90, R227.reuse, 0x88 ;  /* 0x00000088e35a7836 */ /* 0x040fe20000000000 */
[----:B------:R-:W-:Y:S01]  /*25bf0*/  IADD3 R148, R227, 0x20, RZ ;  /* 0x00000020e3947810 */ /* 0x000fe20007ffe0ff */
[----:B------:R-:W-:Y:S01]  /*25c00*/  IMAD.WIDE.U32 R2, R230, UR4, R2 ;  /* 0x00000004e6027c25 */ /* 0x000fe2000f8e0002 */
[----:B------:R-:W-:-:S02]  /*25c10*/  SHF.R.S32.HI R88, RZ, 0x1f, R88 ;  /* 0x0000001fff587819 */ /* 0x000fc40000011458 */
[----:B------:R-:W-:Y:S01]  /*25c20*/  SHF.R.S32.HI R90, RZ, 0x1f, R90 ;  /* 0x0000001fff5a7819 */ /* 0x000fe2000001145a */
[----:B------:R-:W-:Y:S01]  /*25c30*/  IMAD R3, R230, UR5, R3 ;  /* 0x00000005e6037c24 */ /* 0x000fe2000f8e0203 */
[----:B------:R-:W-:Y:S01]  /*25c40*/  ULDC.64 UR4, c[0x0][0xb40] ;  /* 0x0002d00000047ab9 */ /* 0x000fe20000000a00 */
[C---:B------:R-:W-:Y:S01]  /*25c50*/  VIADD R94, R227.reuse, 0x78 ;  /* 0x00000078e35e7836 */ /* 0x040fe20000000000 */
[----:B------:R-:W-:Y:S01]  /*25c60*/  IADD3 R91, R227, 0x80, RZ ;  /* 0x00000080e35b7810 */ /* 0x000fe20007ffe0ff */
[----:B------:R-:W-:Y:S01]  /*25c70*/  IMAD R13, R13, UR4, RZ ;  /* 0x000000040d0d7c24 */ /* 0x000fe2000f8e02ff */
[----:B------:R-:W-:Y:S01]  /*25c80*/  SHF.R.S32.HI R96, RZ, 0x1f, R96 ;  /* 0x0000001fff607819 */ /* 0x000fe20000011460 */
[----:B0-----:R-:W-:Y:S01]  /*25c90*/  @P4 IMAD.HI.U32 R0, R7, R0, RZ ;  /* 0x0000000007004227 */ /* 0x001fe200078e00ff */
[----:B------:R-:W-:Y:S02]  /*25ca0*/  SHF.R.S32.HI R94, RZ, 0x1f, R94 ;  /* 0x0000001fff5e7819 */ /* 0x000fe4000001145e */
[----:B------:R-:W-:Y:S01]  /*25cb0*/  IADD3 R101, R227, 0x58, RZ ;  /* 0x00000058e3657810 */ /* 0x000fe20007ffe0ff */
[C---:B------:R-:W-:Y:S01]  /*25cc0*/  IMAD R15, R232.reuse, UR5, R13 ;  /* 0x00000005e80f7c24 */ /* 0x040fe2000f8e020d */
[----:B------:R-:W-:Y:S01]  /*25cd0*/  MOV R13, R7 ;  /* 0x00000007000d7202 */ /* 0x000fe20000000f00 */
[----:B------:R-:W-:Y:S01]  /*25ce0*/  IMAD.WIDE.U32 R2, R232, UR4, R2 ;  /* 0x00000004e8027c25 */ /* 0x000fe2000f8e0002 */
[----:B-1----:R-:W-:Y:S01]  /*25cf0*/  @P4 SHF.R.U32.HI R13, RZ, R89, R0 ;  /* 0x00000059ff0d4219 */ /* 0x002fe20000011600 */
[----:B------:R-:W-:Y:S01]  /*25d00*/  ULDC.64 UR4, c[0x0][0xb48] ;  /* 0x0002d20000047ab9 */ /* 0x000fe20000000a00 */
[----:B------:R-:W-:Y:S01]  /*25d10*/  SHF.R.S32.HI R106, RZ, 0x1f, R106 ;  /* 0x0000001fff6a7819 */ /* 0x000fe2000001146a */
[----:B------:R-:W-:Y:S01]  /*25d20*/  IMAD.IADD R3, R3, 0x1, R15 ;  /* 0x0000000103037824 */ /* 0x000fe200078e020f */
[--C-:B------:R-:W-:Y:S01]  /*25d30*/  SHF.R.S32.HI R0, RZ, 0x1f, R13.reuse ;  /* 0x0000001fff007819 */ /* 0x100fe2000001140d */
[----:B------:R-:W-:Y:S01]  /*25d40*/  IMAD.MOV R6, RZ, RZ, -R13 ;  /* 0x000000ffff067224 */ /* 0x000fe200078e0a0d */
[----:B------:R-:W-:Y:S01]  /*25d50*/  IADD3 R143, R227, 0x30, RZ ;  /* 0x00000030e38f7810 */ /* 0x000fe20007ffe0ff */
[----:B------:R-:W-:Y:S01]  /*25d60*/  IMAD.WIDE.U32 R2, R144, UR4, R2 ;  /* 0x0000000490027c25 */ /* 0x000fe2000f8e0002 */
[----:B------:R-:W-:-:S02]  /*25d70*/  SHF.R.S32.HI R148, RZ, 0x1f, R148 ;  /* 0x0000001fff947819 */ /* 0x000fc40000011494 */
[----:B------:R-:W-:Y:S01]  /*25d80*/  IADD3 R153, R227, 0x8, RZ ;  /* 0x00000008e3997810 */ /* 0x000fe20007ffe0ff */
[----:B------:R-:W-:Y:S02]  /*25d90*/  IMAD R7, R92, R6, R7 ;  /* 0x000000065c077224 */ /* 0x000fe400078e0207 */
[----:B------:R-:W-:Y:S02]  /*25da0*/  IMAD R0, R0, UR6, RZ ;  /* 0x0000000600007c24 */ /* 0x000fe4000f8e02ff */
[----:B------:R-:W-:Y:S01]  /*25db0*/  IMAD R3, R144, UR5, R3 ;  /* 0x0000000590037c24 */ /* 0x000fe2000f8e0203 */
[----:B------:R-:W-:Y:S01]  /*25dc0*/  ULDC.64 UR4, c[0x0][0xb28] ;  /* 0x0002ca0000047ab9 */ /* 0x000fe20000000a00 */
        /* <DEDUP_REMOVED lines=8> */
[----:B------:R-:W-:Y:S01]  /*25e50*/  VIADD R6, R16, 0x36820 ;  /* 0x0003682010067836 */ /* 0x000fe20000000000 */
[----:B------:R-:W-:Y:S01]  /*25e60*/  IADD3 R3, R3, R13, RZ ;  /* 0x0000000d03037210 */ /* 0x000fe20007ffe0ff */
[C---:B------:R-:W-:Y:S01]  /*25e70*/  VIADD R92, R227.reuse, 0x80 ;  /* 0x00000080e35c7836 */ /* 0x040fe20000000000 */
[C---:B------:R-:W-:Y:S01]  /*25e80*/  LEA R0, P1, R2.reuse, UR4, 0x2 ;  /* 0x0000000402007c11 */ /* 0x040fe2000f8210ff */
[C---:B------:R-:W-:Y:S01]  /*25e90*/  VIADD R98, R227.reuse, 0x68 ;  /* 0x00000068e3627836 */ /* 0x040fe20000000000 */
[----:B------:R-:W-:Y:S01]  /*25ea0*/  PRMT R6, RZ, 0x654, R6 ;  /* 0x00000654ff067816 */ /* 0x000fe20000000006 */
[C---:B------:R-:W-:Y:S01]  /*25eb0*/  VIADD R100, R227.reuse, 0x60 ;  /* 0x00000060e3647836 */ /* 0x040fe20000000000 */
[----:B------:R-:W-:Y:S01]  /*25ec0*/  LEA.HI.X R8, R2, UR5, R3, 0x2, P1 ;  /* 0x0000000502087c11 */ /* 0x000fe200088f1403 */
[C---:B------:R-:W-:Y:S01]  /*25ed0*/  VIADD R102, R227.reuse, 0x58 ;  /* 0x00000058e3667836 */ /* 0x040fe20000000000 */
[----:B------:R0:W-:Y:S01]  /*25ee0*/  SYNCS.ARRIVE.TRANS64.RED.A1T0 RZ, [R6+URZ], RZ ;  /* 0x000000ff06ff79a7 */ /* 0x0001e2000810043f */
[C---:B------:R-:W-:Y:S01]  /*25ef0*/  VIADD R104, R227.reuse, 0x50 ;  /* 0x00000050e3687836 */ /* 0x040fe20000000000 */
[----:B------:R0:W1:Y:S01]  /*25f00*/  SHFL.IDX PT, R2, R0, RZ, 0x1c1f ;  /* 0x001c1fff00027589 */ /* 0x00006200000e0000 */
[C---:B------:R-:W-:Y:S01]  /*25f10*/  VIADD R140, R227.reuse, 0x40 ;  /* 0x00000040e38c7836 */ /* 0x040fe20000000000 */
[----:B------:R-:W-:Y:S01]  /*25f20*/  SHF.R.S32.HI R92, RZ, 0x1f, R92 ;  /* 0x0000001fff5c7819 */ /* 0x000fe2000001145c */
[C---:B------:R-:W-:Y:S01]  /*25f30*/  VIADD R142, R227.reuse, 0x38 ;  /* 0x00000038e38e7836 */ /* 0x040fe20000000000 */
[----:B------:R0:W2:Y:S01]  /*25f40*/  SHFL.IDX PT, R3, R8, RZ, 0x1c1f ;  /* 0x001c1fff08037589 */ /* 0x0000a200000e0000 */
        /* <DEDUP_REMOVED lines=31> */
[----:B------:R-:W-:Y:S02]  /*26140*/  ULDC UR4, c[0x0][0xac8] ;  /* 0x0002b20000047ab9 */ /* 0x000fe40000000800 */
[----:B------:R-:W-:Y:S02]  /*26150*/  ISETP.GE.AND P4, PT, R153, UR4, PT ;  /* 0x0000000499007c0c */ /* 0x000fe4000bf86270 */
[----:B------:R-:W-:Y:S02]  /*26160*/  ISETP.GE.AND P3, PT, R151, UR4, PT ;  /* 0x0000000497007c0c */ /* 0x000fe4000bf66270 */
[----:B------:R-:W-:Y:S02]  /*26170*/  ISETP.GE.AND P5, PT, R227, UR4, PT ;  /* 0x00000004e3007c0c */ /* 0x000fe4000bfa6270 */
[----:B------:R-:W-:Y:S02]  /*26180*/  ISETP.GE.AND P0, PT, R149, UR4, PT ;  /* 0x0000000495007c0c */ /* 0x000fe4000bf06270 */
[----:B------:R-:W-:-:S05]  /*26190*/  ISETP.GE.AND P1, PT, R147, UR4, PT ;  /* 0x0000000493007c0c */ /* 0x000fca000bf26270 */
[-C--:B------:R-:W-:Y:S02]  /*261a0*/  @!P4 LEA R6, P2, R153, R2.reuse, 0x2 ;  /* 0x000000029906c211 */ /* 0x080fe400078410ff */
[----:B------:R-:W-:Y:S02]  /*261b0*/  @!P3 LEA R12, P6, R151, R2, 0x2 ;  /* 0x00000002970cb211 */ /* 0x000fe400078c10ff */
[-C--:B------:R-:W-:Y:S01]  /*261c0*/  @!P4 LEA.HI.X R7, R153, R3.reuse, R154, 0x2, P2 ;  /* 0x000000039907c211 */ /* 0x080fe200010f149a */
[----:B------:R-:W-:Y:S01]  /*261d0*/  @!P5 IMAD.WIDE R14, R227, 0x4, R2 ;  /* 0x00000004e30ed825 */ /* 0x000fe200078e0202 */
[----:B------:R-:W-:Y:S02]  /*261e0*/  ISETP.GE.AND P2, PT, R145, UR4, PT ;  /* 0x0000000491007c0c */ /* 0x000fe4000bf46270 */
[----:B------:R-:W-:Y:S02]  /*261f0*/  @!P3 LEA.HI.X R13, R151, R3, R152, 0x2, P6 ;  /* 0x00000003970db211 */ /* 0x000fe400030f1498 */
[----:B------:R0:W-:Y:S04]  /*26200*/  @!P5 ST.E.64 desc[UR60][R14.64], R24 ;  /* 0x000000180e00d985 */ /* 0x0001e8000c101b3c */
[----:B------:R1:W-:Y:S01]  /*26210*/  @!P4 ST.E.64 desc[UR60][R6.64], R28 ;  /* 0x0000001c0600c985 */ /* 0x0003e2000c101b3c */
[----:B------:R-:W-:-:S03]  /*26220*/  ISETP.GE.AND P4, PT, R141, UR4, PT ;  /* 0x000000048d007c0c */ /* 0x000fc6000bf86270 */
[----:B------:R2:W-:Y:S01]  /*26230*/  @!P3 ST.E.64 desc[UR60][R12.64], R32 ;  /* 0x000000200c00b985 */ /* 0x0005e2000c101b3c */
[----:B------:R-:W-:Y:S01]  /*26240*/  ISETP.GE.AND P3, PT, R143, UR4, PT ;  /* 0x000000048f007c0c */ /* 0x000fe2000bf66270 */
[----:B0-----:R-:W-:Y:S01]  /*26250*/  VIADD R25, R227, 0xa0 ;  /* 0x000000a0e3197836 */ /* 0x001fe20000000000 */
[----:B------:R-:W-:Y:S02]  /*26260*/  SHF.R.S32.HI R24, RZ, 0x1f, R237 ;  /* 0x0000001fff187819 */ /* 0x000fe400000114ed */
[-C--:B-1----:R-:W-:Y:S01]  /*26270*/  @!P0 LEA R6, P6, R149, R2.reuse, 0x2 ;  /* 0x0000000295068211 */ /* 0x082fe200078c10ff */
[----:B------:R-:W-:Y:S01]  /*26280*/  VIADD R29, R227, 0xa8 ;  /* 0x000000a8e31d7836 */ /* 0x000fe20000000000 */
[-C--:B--2---:R-:W-:Y:S01]  /*26290*/  @!P1 LEA R12, P5, R147, R2.reuse, 0x2 ;  /* 0x00000002930c9211 */ /* 0x084fe200078a10ff */
[----:B------:R-:W-:Y:S01]  /*262a0*/  VIADD R33, R227, 0xb0 ;  /* 0x000000b0e3217836 */ /* 0x000fe20000000000 */
[----:B------:R-:W-:Y:S02]  /*262b0*/  @!P0 LEA.HI.X R7, R149, R3, R150, 0x2, P6 ;  /* 0x0000000395078211 */ /* 0x000fe400030f1496 */
[----:B------:R-:W-:-:S02]  /*262c0*/  @!P2 LEA R14, P6, R145, R2, 0x2 ;  /* 0x00000002910ea211 */ /* 0x000fc400078c10ff */
[-C--:B------:R-:W-:Y:S01]  /*262d0*/  @!P1 LEA.HI.X R13, R147, R3.reuse, R148, 0x2, P5 ;  /* 0x00000003930d9211 */ /* 0x080fe200028f1494 */
[----:B------:R0:W-:Y:S01]  /*262e0*/  @!P0 ST.E.64 desc[UR60][R6.64], R36 ;  /* 0x0000002406008985 */ /* 0x0001e2000c101b3c */
[----:B------:R-:W-:Y:S02]  /*262f0*/  ISETP.GE.AND P5, PT, R107, UR4, PT ;  /* 0x000000046b007c0c */ /* 0x000fe4000bfa6270 */
[----:B------:R-:W-:Y:S01]  /*26300*/  @!P2 LEA.HI.X R15, R145, R3, R146, 0x2, P6 ;  /* 0x00000003910fa211 */ /* 0x000fe200030f1492 */
[----:B------:R1:W-:Y:S01]  /*26310*/  @!P1 ST.E.64 desc[UR60][R12.64], R40 ;  /* 0x000000280c009985 */ /* 0x0003e2000c101b3c */
[----:B------:R-:W-:Y:S02]  /*26320*/  ISETP.GE.AND P0, PT, R105, UR4, PT ;  /* 0x0000000469007c0c */ /* 0x000fe4000bf06270 */
[----:B------:R-:W-:Y:S01]  /*26330*/  ISETP.GE.AND P1, PT, R103, UR4, PT ;  /* 0x0000000467007c0c */ /* 0x000fe2000bf26270 */
[----:B------:R2:W-:Y:S01]  /*26340*/  @!P2 ST.E.64 desc[UR60][R14.64], R44 ;  /* 0x0000002c0e00a985 */ /* 0x0005e2000c101b3c */
[----:B0-----:R-:W-:-:S02]  /*26350*/  @!P3 LEA R6, P6, R143, R2, 0x2 ;  /* 0x000000028f06b211 */ /* 0x001fc400078c10ff */
[----:B------:R-:W-:Y:S02]  /*26360*/  IADD3 R37, R227, 0xb8, RZ ;  /* 0x000000b8e3257810 */ /* 0x000fe40007ffe0ff */
        /* <DEDUP_REMOVED lines=16> */
[-C--:B------:R-:W-:Y:S02]  /*26470*/  @!P1 LEA.HI.X R13, R103, R3.reuse, R104, 0x2, P3 ;  /* 0x00000003670d9211 */ /* 0x080fe400018f1468 */
[----:B------:R-:W-:-:S02]  /*26480*/  @!P2 LEA.HI.X R15, R101, R3, R102, 0x2, P6 ;  /* 0x00000003650fa211 */ /* 0x000fc400030f1466 */
[----:B------:R-:W-:Y:S01]  /*26490*/  ISETP.GE.AND P3, PT, R95, UR4, PT ;  /* 0x000000045f007c0c */ /* 0x000fe2000bf66270 */
        /* <DEDUP_REMOVED lines=10> */
[CC--:B--2---:R-:W-:Y:S01]  /*26540*/  @!P3 LEA R14, P6, R95.reuse, R2.reuse, 0x2 ;  /* 0x000000025f0eb211 */ /* 0x0c4fe200078c10ff */
[----:B------:R1:W-:Y:S03]  /*26550*/  @!P4 ST.E.64 desc[UR60][R12.64], R76 ;  /* 0x0000004c0c00c985 */ /* 0x0003e6000c101b3c */
[----:B------:R-:W-:Y:S02]  /*26560*/  @!P3 LEA.HI.X R15, R95, R3, R96, 0x2, P6 ;  /* 0x000000035f0fb211 */ /* 0x000fe400030f1460 */
[----:B0-----:R-:W-:-:S03]  /*26570*/  @!P2 LEA R6, P4, R93, R2, 0x2 ;  /* 0x000000025d06a211 */ /* 0x001fc600078810ff */
[----:B------:R0:W-:Y:S01]  /*26580*/  @!P3 ST.E.64 desc[UR60][R14.64], R80 ;  /* 0x000000500e00b985 */ /* 0x0001e2000c101b3c */
[----:B------:R-:W-:Y:S02]  /*26590*/  ISETP.GE.AND P3, PT, R237, UR4, PT ;  /* 0x00000004ed007c0c */ /* 0x000fe4000bf66270 */
[-C--:B------:R-:W-:Y:S02]  /*265a0*/  @!P2 LEA.HI.X R7, R93, R3.reuse, R94, 0x2, P4 ;  /* 0x000000035d07a211 */ /* 0x080fe400020f145e */
[----:B------:R-:W-:Y:S02]  /*265b0*/  ISETP.GE.AND P4, PT, R25, UR4, PT ;  /* 0x0000000419007c0c */ /* 0x000fe4000bf86270 */
[C---:B-1----:R-:W-:Y:S01]  /*265c0*/  @!P0 LEA R12, P5, R91.reuse, R2, 0x2 ;  /* 0x000000025b0c8211 */ /* 0x042fe200078a10ff */
[----:B------:R1:W-:Y:S01]  /*265d0*/  @!P2 ST.E.64 desc[UR60][R6.64], R4 ;  /* 0x000000040600a985 */ /* 0x0003e2000c101b3c */
[----:B------:R-:W-:Y:S02]  /*265e0*/  ISETP.GE.AND P2, PT, R86, UR4, PT ;  /* 0x0000000456007c0c */ /* 0x000fe4000bf46270 */
[----:B------:R-:W-:-:S02]  /*265f0*/  @!P0 LEA.HI.X R13, R91, R3, R92, 0x2, P5 ;  /* 0x000000035b0d8211 */ /* 0x000fc400028f145c */
[----:B0-----:R-:W-:-:S03]  /*26600*/  @!P1 LEA R14, P6, R89, R2, 0x2 ;  /* 0x00000002590e9211 */ /* 0x001fc600078c10ff */
[----:B------:R0:W-:Y:S01]  /*26610*/  @!P0 ST.E.64 desc[UR60][R12.64], R20 ;  /* 0x000000140c008985 */ /* 0x0001e2000c101b3c */
[----:B------:R-:W-:Y:S02]  /*26620*/  ISETP.GE.AND P0, PT, R33, UR4, PT ;  /* 0x0000000421007c0c */ /* 0x000fe4000bf06270 */
[----:B------:R-:W-:Y:S02]  /*26630*/  @!P1 LEA.HI.X R15, R89, R3, R90, 0x2, P6 ;  /* 0x00000003590f9211 */ /* 0x000fe400030f145a */
[----:B-1----:R-:W-:-:S03]  /*26640*/  SHF.R.S32.HI R4, RZ, 0x1f, R25 ;  /* 0x0000001fff047819 */ /* 0x002fc60000011419 */
[----:B------:R1:W-:Y:S01]  /*26650*/  @!P1 ST.E.64 desc[UR60][R14.64], R120 ;  /* 0x000000780e009985 */ /* 0x0003e2000c101b3c */
[----:B------:R-:W-:Y:S02]  /*26660*/  ISETP.GE.AND P1, PT, R29, UR4, PT ;  /* 0x000000041d007c0c */ /* 0x000fe4000bf26270 */
[----:B------:R-:W-:Y:S02]  /*26670*/  SHF.R.S32.HI R5, RZ, 0x1f, R33 ;  /* 0x0000001fff057819 */ /* 0x000fe40000011421 */
[----:B0-----:R-:W-:-:S04]  /*26680*/  @!P4 LEA R12, P5, R25, R2, 0x2 ;  /* 0x00000002190cc211 */ /* 0x001fc800078a10ff */
[-C--:B------:R-:W-:Y:S02]  /*26690*/  @!P4 LEA.HI.X R13, R25, R3.reuse, R4, 0x2, P5 ;  /* 0x00000003190dc211 */ /* 0x080fe400028f1404 */
[----:B------:R-:W-:Y:S02]  /*266a0*/  ISETP.GE.AND P5, PT, R37, UR4, PT ;  /* 0x0000000425007c0c */ /* 0x000fe4000bfa6270 */
[CC--:B-1----:R-:W-:Y:S02]  /*266b0*/  @!P3 LEA R14, P6, R237.reuse, R2.reuse, 0x2 ;  /* 0x00000002ed0eb211 */ /* 0x0c2fe400078c10ff */
[----:B------:R-:W-:Y:S02]  /*266c0*/  SHF.R.S32.HI R4, RZ, 0x1f, R29 ;  /* 0x0000001fff047819 */ /* 0x000fe4000001141d */
[----:B------:R-:W-:Y:S02]  /*266d0*/  @!P3 LEA.HI.X R15, R237, R3, R24, 0x2, P6 ;  /* 0x00000003ed0fb211 */ /* 0x000fe400030f1418 */
[----:B------:R-:W-:-:S02]  /*266e0*/  @!P2 LEA R20, P6, R86, R2, 0x2 ;  /* 0x000000025614a211 */ /* 0x000fc400078c10ff */
[----:B------:R-:W-:Y:S02]  /*266f0*/  SHF.R.S32.HI R24, RZ, 0x1f, R37 ;  /* 0x0000001fff187819 */ /* 0x000fe40000011425 */
[----:B------:R-:W-:Y:S02]  /*26700*/  @!P2 LEA.HI.X R21, R86, R3, R88, 0x2, P6 ;  /* 0x000000035615a211 */ /* 0x000fe400030f1458 */
[----:B------:R-:W-:-:S03]  /*26710*/  @!P1 LEA R6, P6, R29, R2, 0x2 ;  /* 0x000000021d069211 */ /* 0x000fc600078c10ff */
[----:B------:R0:W-:Y:S01]  /*26720*/  @!P2 ST.E.64 desc[UR60][R20.64], R122 ;  /* 0x0000007a1400a985 */ /* 0x0001e2000c101b3c */
[-C--:B------:R-:W-:Y:S02]  /*26730*/  @!P1 LEA.HI.X R7, R29, R3.reuse, R4, 0x2, P6 ;  /* 0x000000031d079211 */ /* 0x080fe400030f1404 */
        /* <DEDUP_REMOVED lines=9> */
.L_x_5953:
[----:B------:R-:W-:Y:S05]  /*267d0*/  BSYNC B1 ;  /* 0x0000000000017941 */ /* 0x000fea0003800000 */
.L_x_5952:
[----:B------:R-:W-:Y:S01]  /*267e0*/  ISETP.GE.AND P0, PT, R85, R84, PT ;  /* 0x000000545500720c */ /* 0x000fe20003f06270 */
[----:B0-----:R0:W1:Y:S04]  /*267f0*/  SHFL.IDX PT, R3, R8, 0x1, 0x1c1f ;  /* 0x003c1f0008037f89 */ /* 0x00106800000e0000 */
[----:B------:R0:W2:Y:S08]  /*26800*/  SHFL.IDX PT, R2, R0, 0x1, 0x1c1f ;  /* 0x003c1f0000027f89 */ /* 0x0000b000000e0000 */
[----:B0-----:R-:W-:Y:S05]  /*26810*/  @P0 BRA `(.L_x_5951) ;  /* 0x0000001400040947 */ /* 0x001fea0003800000 */
[----:B------:R-:W-:Y:S01]  /*26820*/  ULDC UR4, c[0x0][0xac8] ;  /* 0x0002b20000047ab9 */ /* 0x000fe20000000800 */
[----:B------:R-:W-:Y:S01]  /*26830*/  VIADD R29, R227, 0xb0 ;  /* 0x000000b0e31d7836 */ /* 0x000fe20000000000 */
[----:B------:R-:W-:Y:S02]  /*26840*/  ISETP.GE.AND P1, PT, R153, UR4, PT ;  /* 0x0000000499007c0c */ /* 0x000fe4000bf26270 */
[----:B------:R-:W-:Y:S02]  /*26850*/  ISETP.GE.AND P0, PT, R151, UR4, PT ;  /* 0x0000000497007c0c */ /* 0x000fe4000bf06270 */
[----:B------:R-:W-:Y:S02]  /*26860*/  ISETP.GE.AND P2, PT, R227, UR4, PT ;  /* 0x00000004e3007c0c */ /* 0x000fe4000bf46270 */
[----:B------:R-:W-:Y:S02]  /*26870*/  ISETP.GE.AND P3, PT, R149, UR4, PT ;  /* 0x0000000495007c0c */ /* 0x000fe4000bf66270 */
[----:B------:R-:W-:-:S02]  /*26880*/  ISETP.GE.AND P4, PT, R147, UR4, PT ;  /* 0x0000000493007c0c */ /* 0x000fc4000bf86270 */
[----:B------:R-:W-:-:S03]  /*26890*/  SHF.R.S32.HI R0, RZ, 0x1f, R237 ;  /* 0x0000001fff007819 */ /* 0x000fc600000114ed */
[-C--:B--2---:R-:W-:Y:S02]  /*268a0*/  @!P1 LEA R6, P5, R153, R2.reuse, 0x2 ;  /* 0x0000000299069211 */ /* 0x084fe400078a10ff */
[-C--:B------:R-:W-:Y:S02]  /*268b0*/  @!P0 LEA R12, P6, R151, R2.reuse, 0x2 ;  /* 0x00000002970c8211 */ /* 0x080fe400078c10ff */
[-C--:B-1----:R-:W-:Y:S01]  /*268c0*/  @!P1 LEA.HI.X R7, R153, R3.reuse, R154, 0x2, P5 ;  /* 0x0000000399079211 */ /* 0x082fe200028f149a */
        /* <DEDUP_REMOVED lines=13> */
[----:B------:R-:W-:Y:S01]  /*269a0*/  @!P4 LEA.HI.X R21, R147, R3, R148, 0x2, P2 ;  /* 0x000000039315c211 */ /* 0x000fe200010f1494 */
[----:B0-----:R-:W-:Y:S01]  /*269b0*/  VIADD R27, R227, 0xa0 ;  /* 0x000000a0e31b7836 */ /* 0x001fe20000000000 */
[----:B------:R-:W-:-:S02]  /*269c0*/  ISETP.GE.AND P2, PT, R107, UR4, PT ;  /* 0x000000046b007c0c */ /* 0x000fc4000bf46270 */
[-C--:B------:R-:W-:Y:S01]  /*269d0*/  @!P5 LEA.HI.X R25, R145, R3.reuse, R146, 0x2, P6 ;  /* 0x000000039119d211 */ /* 0x080fe200030f1492 */
[----:B------:R0:W-:Y:S01]  /*269e0*/  @!P4 ST.E.64 desc[UR60][R20.64], R42 ;  /* 0x0000002a1400c985 */ /* 0x0001e2000c101b3c */
[----:B------:R-:W-:Y:S02]  /*269f0*/  ISETP.GE.AND P3, PT, R105, UR4, PT ;  /* 0x0000000469007c0c */ /* 0x000fe4000bf66270 */
[----:B------:R-:W-:Y:S01]  /*26a00*/  ISETP.GE.AND P4, PT, R103, UR4, PT ;  /* 0x0000000467007c0c */ /* 0x000fe2000bf86270 */
[----:B------:R4:W-:Y:S01]  /*26a10*/  @!P5 ST.E.64 desc[UR60][R24.64], R46 ;  /* 0x0000002e1800d985 */ /* 0x0009e2000c101b3c */
[-C--:B------:R-:W-:Y:S02]  /*26a20*/  @!P0 LEA R4, P6, R143, R2.reuse, 0x2 ;  /* 0x000000028f048211 */ /* 0x080fe400078c10ff */
[----:B-1----:R-:W-:Y:S02]  /*26a30*/  @!P1 LEA R6, P5, R141, R2, 0x2 ;  /* 0x000000028d069211 */ /* 0x002fe400078a10ff */
[----:B------:R-:W-:-:S02]  /*26a40*/  @!P0 LEA.HI.X R5, R143, R3, R144, 0x2, P6 ;  /* 0x000000038f058211 */ /* 0x000fc400030f1490 */
[-C--:B--2---:R-:W-:Y:S02]  /*26a50*/  @!P2 LEA R12, P6, R107, R2.reuse, 0x2 ;  /* 0x000000026b0ca211 */ /* 0x084fe400078c10ff */
[-C--:B------:R-:W-:Y:S01]  /*26a60*/  @!P1 LEA.HI.X R7, R141, R3.reuse, R142, 0x2, P5 ;  /* 0x000000038d079211 */ /* 0x080fe200028f148e */
[----:B------:R1:W-:Y:S01]  /*26a70*/  @!P0 ST.E.64 desc[UR60][R4.64], R50 ;  /* 0x0000003204008985 */ /* 0x0003e2000c101b3c */
[----:B------:R-:W-:Y:S02]  /*26a80*/  ISETP.GE.AND P5, PT, R101, UR4, PT ;  /* 0x0000000465007c0c */ /* 0x000fe4000bfa6270 */
[----:B------:R-:W-:Y:S01]  /*26a90*/  @!P2 LEA.HI.X R13, R107, R3, R140, 0x2, P6 ;  /* 0x000000036b0da211 */ /* 0x000fe200030f148c */
[----:B------:R2:W-:Y:S01]  /*26aa0*/  @!P1 ST.E.64 desc[UR60][R6.64], R54 ;  /* 0x0000003606009985 */ /* 0x0005e2000c101b3c */
[-C--:B---3--:R-:W-:Y:S02]  /*26ab0*/  @!P3 LEA R14, P1, R105, R2.reuse, 0x2 ;  /* 0x00000002690eb211 */ /* 0x088fe400078210ff */
[----:B0-----:R-:W-:Y:S01]  /*26ac0*/  @!P4 LEA R20, P0, R103, R2, 0x2 ;  /* 0x000000026714c211 */ /* 0x001fe200078010ff */
[----:B------:R0:W-:Y:S01]  /*26ad0*/  @!P2 ST.E.64 desc[UR60][R12.64], R58 ;  /* 0x0000003a0c00a985 */ /* 0x0001e2000c101b3c */
[----:B------:R-:W-:-:S02]  /*26ae0*/  ISETP.GE.AND P2, PT, R99, UR4, PT ;  /* 0x0000000463007c0c */ /* 0x000fc4000bf46270 */
[-C--:B------:R-:W-:Y:S02]  /*26af0*/  @!P3 LEA.HI.X R15, R105, R3.reuse, R106, 0x2, P1 ;  /* 0x00000003690fb211 */ /* 0x080fe400008f146a */
[----:B------:R-:W-:Y:S02]  /*26b00*/  ISETP.GE.AND P1, PT, R97, UR4, PT ;  /* 0x0000000461007c0c */ /* 0x000fe4000bf26270 */
[----:B----4-:R-:W-:Y:S01]  /*26b10*/  @!P5 LEA R24, P6, R101, R2, 0x2 ;  /* 0x000000026518d211 */ /* 0x010fe200078c10ff */
[----:B------:R3:W-:Y:S01]  /*26b20*/  @!P3 ST.E.64 desc[UR60][R14.64], R62 ;  /* 0x0000003e0e00b985 */ /* 0x0007e2000c101b3c */
[-C--:B------:R-:W-:Y:S02]  /*26b30*/  @!P4 LEA.HI.X R21, R103, R3.reuse, R104, 0x2, P0 ;  /* 0x000000036715c211 */ /* 0x080fe400000f1468 */
[----:B------:R-:W-:Y:S02]  /*26b40*/  @!P5 LEA.HI.X R25, R101, R3, R102, 0x2, P6 ;  /* 0x000000036519d211 */ /* 0x000fe400030f1466 */
[----:B------:R-:W-:Y:S01]  /*26b50*/  ISETP.GE.AND P0, PT, R95, UR4, PT ;  /* 0x000000045f007c0c */ /* 0x000fe2000bf06270 */
[----:B------:R-:W-:Y:S01]  /*26b60*/  @!P4 ST.E.64 desc[UR60][R20.64], R66 ;  /* 0x000000421400c985 */ /* 0x000fe2000c101b3c */
[----:B------:R-:W-:-:S02]  /*26b70*/  ISETP.GE.AND P3, PT, R93, UR4, PT ;  /* 0x000000045d007c0c */ /* 0x000fc4000bf66270 */
[-C--:B-1----:R-:W-:Y:S01]  /*26b80*/  @!P2 LEA R4, P6, R99, R2.reuse, 0x2 ;  /* 0x000000026304a211 */ /* 0x082fe200078c10ff */
[----:B------:R1:W-:Y:S01]  /*26b90*/  @!P5 ST.E.64 desc[UR60][R24.64], R70 ;  /* 0x000000461800d985 */ /* 0x0003e2000c101b3c */
[----:B------:R-:W-:Y:S02]  /*26ba0*/  ISETP.GE.AND P4, PT, R91, UR4, PT ;  /* 0x000000045b007c0c */ /* 0x000fe4000bf86270 */
[-C--:B--2---:R-:W-:Y:S02]  /*26bb0*/  @!P1 LEA R6, P5, R97, R2.reuse, 0x2 ;  /* 0x0000000261069211 */ /* 0x084fe400078a10ff */
[-C--:B------:R-:W-:Y:S02]  /*26bc0*/  @!P2 LEA.HI.X R5, R99, R3.reuse, R100, 0x2, P6 ;  /* 0x000000036305a211 */ /* 0x080fe400030f1464 */
[----:B------:R-:W-:Y:S02]  /*26bd0*/  @!P1 LEA.HI.X R7, R97, R3, R98, 0x2, P5 ;  /* 0x0000000361079211 */ /* 0x000fe400028f1462 */
[----:B0-----:R-:W-:Y:S01]  /*26be0*/  @!P0 LEA R12, P6, R95, R2, 0x2 ;  /* 0x000000025f0c8211 */ /* 0x001fe200078c10ff */
[----:B------:R0:W-:Y:S01]  /*26bf0*/  @!P2 ST.E.64 desc[UR60][R4.64], R74 ;  /* 0x0000004a0400a985 */ /* 0x0001e2000c101b3c */
[----:B------:R-:W-:-:S02]  /*26c00*/  ISETP.GE.AND P2, PT, R89, UR4, PT ;  /* 0x0000000459007c0c */ /* 0x000fc4000bf46270 */
[-C--:B------:R-:W-:Y:S01]  /*26c10*/  @!P0 LEA.HI.X R13, R95, R3.reuse, R96, 0x2, P6 ;  /* 0x000000035f0d8211 */ /* 0x080fe200030f1460 */
[----:B------:R2:W-:Y:S01]  /*26c20*/  @!P1 ST.E.64 desc[UR60][R6.64], R78 ;  /* 0x0000004e06009985 */ /* 0x0005e2000c101b3c */
[-C--:B---3--:R-:W-:Y:S01]  /*26c30*/  @!P3 LEA R14, P1, R93, R2.reuse, 0x2 ;  /* 0x000000025d0eb211 */ /* 0x088fe200078210ff */
[----:B-1----:R-:W-:Y:S01]  /*26c40*/  VIADD R25, R227, 0xa8 ;  /* 0x000000a8e3197836 */ /* 0x002fe20000000000 */
[----:B------:R-:W-:Y:S01]  /*26c50*/  @!P4 LEA R20, P5, R91, R2, 0x2 ;  /* 0x000000025b14c211 */ /* 0x000fe200078a10ff */
[----:B------:R1:W-:Y:S01]  /*26c60*/  @!P0 ST.E.64 desc[UR60][R12.64], R82 ;  /* 0x000000520c008985 */ /* 0x0003e2000c101b3c */
[-C--:B------:R-:W-:Y:S02]  /*26c70*/  @!P3 LEA.HI.X R15, R93, R3.reuse, R94, 0x2, P1 ;  /* 0x000000035d0fb211 */ /* 0x080fe400008f145e */
[----:B------:R-:W-:Y:S02]  /*26c80*/  ISETP.GE.AND P1, PT, R86, UR4, PT ;  /* 0x0000000456007c0c */ /* 0x000fe4000bf26270 */
[----:B------:R-:W-:Y:S01]  /*26c90*/  @!P4 LEA.HI.X R21, R91, R3, R92, 0x2, P5 ;  /* 0x000000035b15c211 */ /* 0x000fe200028f145c */
[----:B------:R3:W-:Y:S01]  /*26ca0*/  @!P3 ST.E.64 desc[UR60][R14.64], R128 ;  /* 0x000000800e00b985 */ /* 0x0007e2000c101b3c */
[----:B------:R-:W-:-:S02]  /*26cb0*/  ISETP.GE.AND P0, PT, R237, UR4, PT ;  /* 0x00000004ed007c0c */ /* 0x000fc4000bf06270 */
[-C--:B0-----:R-:W-:Y:S01]  /*26cc0*/  @!P2 LEA R4, P5, R89, R2.reuse, 0x2 ;  /* 0x000000025904a211 */ /* 0x081fe200078a10ff */
[----:B------:R0:W-:Y:S01]  /*26cd0*/  @!P4 ST.E.64 desc[UR60][R20.64], R130 ;  /* 0x000000821400c985 */ /* 0x0001e2000c101b3c */
[----:B------:R-:W-:Y:S02]  /*26ce0*/  ISETP.GE.AND P4, PT, R27, UR4, PT ;  /* 0x000000041b007c0c */ /* 0x000fe4000bf86270 */
[----:B------:R-:W-:Y:S02]  /*26cf0*/  ISETP.GE.AND P3, PT, R25, UR4, PT ;  /* 0x0000000419007c0c */ /* 0x000fe4000bf66270 */
[----:B------:R-:W-:Y:S02]  /*26d00*/  @!P2 LEA.HI.X R5, R89, R3, R90, 0x2, P5 ;  /* 0x000000035905a211 */ /* 0x000fe400028f145a */
[-C--:B--2---:R-:W-:Y:S02]  /*26d10*/  @!P1 LEA R6, P6, R86, R2.reuse, 0x2 ;  /* 0x0000000256069211 */ /* 0x084fe400078c10ff */
[----:B------:R-:W-:Y:S01]  /*26d20*/  SHF.R.S32.HI R8, RZ, 0x1f, R27 ;  /* 0x0000001fff087819 */ /* 0x000fe2000001141b */
[----:B------:R4:W-:Y:S01]  /*26d30*/  @!P2 ST.E.64 desc[UR60][R4.64], R132 ;  /* 0x000000840400a985 */ /* 0x0009e2000c101b3c */
[----:B-1----:R-:W-:-:S02]  /*26d40*/  @!P0 LEA R12, P5, R237, R2, 0x2 ;  /* 0x00000002ed0c8211 */ /* 0x002fc400078a10ff */
[-C--:B------:R-:W-:Y:S02]  /*26d50*/  @!P1 LEA.HI.X R7, R86, R3.reuse, R88, 0x2, P6 ;  /* 0x0000000356079211 */ /* 0x080fe400030f1458 */
[----:B------:R-:W-:Y:S02]  /*26d60*/  ISETP.GE.AND P6, PT, R29, UR4, PT ;  /* 0x000000041d007c0c */ /* 0x000fe4000bfc6270 */
[-C--:B------:R-:W-:Y:S01]  /*26d70*/  @!P0 LEA.HI.X R13, R237, R3.reuse, R0, 0x2, P5 ;  /* 0x00000003ed0d8211 */ /* 0x080fe200028f1400 */
[----:B------:R4:W-:Y:S01]  /*26d80*/  @!P1 ST.E.64 desc[UR60][R6.64], R134 ;  /* 0x0000008606009985 */ /* 0x0009e2000c101b3c */
[CC--:B---3--:R-:W-:Y:S02]  /*26d90*/  @!P4 LEA R14, P5, R27.reuse, R2.reuse, 0x2 ;  /* 0x000000021b0ec211 */ /* 0x0c8fe400078a10ff */
[----:B------:R-:W-:Y:S01]  /*26da0*/  SHF.R.S32.HI R0, RZ, 0x1f, R25 ;  /* 0x0000001fff007819 */ /* 0x000fe20000011419 */
[----:B------:R4:W-:Y:S01]  /*26db0*/  @!P0 ST.E.64 desc[UR60][R12.64], R136 ;  /* 0x000000880c008985 */ /* 0x0009e2000c101b3c */
[----:B------:R-:W-:Y:S01]  /*26dc0*/  @!P4 LEA.HI.X R15, R27, R3, R8, 0x2, P5 ;  /* 0x000000031b0fc211 */ /* 0x000fe200028f1408 */
[----:B------:R-:W-:Y:S01]  /*26dd0*/  VIADD R27, R227, 0xb8 ;  /* 0x000000b8e31b7836 */ /* 0x000fe20000000000 */
[----:B0-----:R-:W-:-:S03]  /*26de0*/  @!P3 LEA R20, P5, R25, R2, 0x2 ;  /* 0x000000021914b211 */ /* 0x001fc600078a10ff */
[----:B------:R4:W-:Y:S01]  /*26df0*/  @!P4 ST.E.64 desc[UR60][R14.64], R138 ;  /* 0x0000008a0e00c985 */ /* 0x0009e2000c101b3c */
[-C--:B------:R-:W-:Y:S02]  /*26e00*/  @!P3 LEA.HI.X R21, R25, R3.reuse, R0, 0x2, P5 ;  /* 0x000000031915b211 */ /* 0x080fe400028f1400 */
[----:B------:R-:W-:Y:S02]  /*26e10*/  SHF.R.S32.HI R0, RZ, 0x1f, R29 ;  /* 0x0000001fff007819 */ /* 0x000fe4000001141d */
[----:B------:R-:W-:Y:S01]  /*26e20*/  @!P6 LEA R24, P5, R29, R2, 0x2 ;  /* 0x000000021d18e211 */ /* 0x000fe200078a10ff */
[----:B------:R4:W-:Y:S01]  /*26e30*/  @!P3 ST.E.64 desc[UR60][R20.64], R110 ;  /* 0x0000006e1400b985 */ /* 0x0009e2000c101b3c */
[----:B------:R-:W-:Y:S02]  /*26e40*/  ISETP.GE.AND P0, PT, R27, UR4, PT ;  /* 0x000000041b007c0c */ /* 0x000fe4000bf06270 */
[----:B------:R-:W-:-:S05]  /*26e50*/  @!P6 LEA.HI.X R25, R29, R3, R0, 0x2, P5 ;  /* 0x000000031d19e211 */ /* 0x000fca00028f1400 */
[----:B------:R4:W-:Y:S06]  /*26e60*/  @!P6 ST.E.64 desc[UR60][R24.64], R114 ;  /* 0x000000721800e985 */ /* 0x0009ec000c101b3c */
[----:B------:R-:W-:Y:S05]  /*26e70*/  @P0 BRA `(.L_x_5951) ;  /* 0x0000000c006c0947 */ /* 0x000fea0003800000 */
[----:B------:R-:W-:Y:S02]  /*26e80*/  LEA R2, P0, R27, R2, 0x2 ;  /* 0x000000021b027211 */ /* 0x000fe400078010ff */
[----:B------:R-:W-:-:S04]  /*26e90*/  SHF.R.S32.HI R0, RZ, 0x1f, R27 ;  /* 0x0000001fff007819 */ /* 0x000fc8000001141b */
[----:B------:R-:W-:-:S05]  /*26ea0*/  LEA.HI.X R3, R27, R3, R0, 0x2, P0 ;  /* 0x000000031b037211 */ /* 0x000fca00000f1400 */
[----:B------:R0:W-:Y:S01]  /*26eb0*/  ST.E.64 desc[UR60][R2.64], R118 ;  /* 0x0000007602007985 */ /* 0x0001e2000c101b3c */
[----:B------:R-:W-:Y:S05]  /*26ec0*/  BRA `(.L_x_5951) ;  /* 0x0000000c00587947 */ /* 0x000fea0003800000 */
.L_x_5942:
[----:B------:R-:W-:Y:S01]  /*26ed0*/  ULDC.64 UR6, c[0x0][0xc08] ;  /* 0x0003020000067ab9 */ /* 0x000fe20000000a00 */
[----:B------:R-:W-:Y:S01]  /*26ee0*/  ULDC.64 UR4, c[0x0][0xc00] ;  /* 0x0003000000047ab9 */ /* 0x000fe20000000a00 */
[----:B------:R-:W-:Y:S02]  /*26ef0*/  ISETP.NE.U32.AND P1, PT, RZ, UR6, PT ;  /* 0x00000006ff007c0c */ /* 0x000fe4000bf25070 */
[----:B------:R-:W-:Y:S02]  /*26f00*/  ISETP.NE.U32.AND P0, PT, RZ, UR4, PT ;  /* 0x00000004ff007c0c */ /* 0x000fe4000bf05070 */
[----:B------:R-:W-:Y:S02]  /*26f10*/  ISETP.NE.AND.EX P1, PT, RZ, UR7, PT, P1 ;  /* 0x00000007ff007c0c */ /* 0x000fe4000bf25310 */
[----:B------:R-:W-:Y:S02]  /*26f20*/  IADD3 R2, P2, R233, UR4, RZ ;  /* 0x00000004e9027c10 */ /* 0x000fe4000ff5e0ff */
[----:B------:R-:W-:-:S02]  /*26f30*/  ISETP.NE.AND.EX P0, PT, RZ, UR5, PT, P0 ;  /* 0x00000005ff007c0c */ /* 0x000fc4000bf05300 */
[----:B------:R-:W-:Y:S01]  /*26f40*/  IADD3.X R3, R234, UR5, RZ, P2, !PT ;  /* 0x00000005ea037c10 */ /* 0x000fe200097fe4ff */
[----:B------:R-:W-:Y:S01]  /*26f50*/  ULDC UR4, c[0x0][0xa88] ;  /* 0x0002a20000047ab9 */ /* 0x000fe20000000800 */
[----:B------:R-:W-:Y:S01]  /*26f60*/  MOV R25, RZ ;  /* 0x000000ff00197202 */ /* 0x000fe20000000f00 */
        /* <DEDUP_REMOVED lines=15> */
[----:B--2---:R-:W-:-:S07]  /*27060*/  IMAD.IADD R0, R0, 0x1, -R5 ;  /* 0x0000000100007824 */ /* 0x004fce00078e0a05 */
.L_x_5954:
[----:B------:R-:W2:Y:S01]  /*27070*/  LDL.LU R2, [R1+0x68] ;  /* 0x0000680001027983 */ /* 0x000ea20000300800 */
[----:B------:R-:W-:Y:S01]  /*27080*/  BSSY B1, `(.L_x_5955) ;  /* 0x0000036000017945 */ /* 0x000fe20003800000 */
[----:B------:R-:W-:Y:S02]  /*27090*/  SEL R33, R232, RZ, !P0 ;  /* 0x000000ffe8217207 */ /* 0x000fe40004000000 */
[----:B-----5:R-:W-:Y:S02]  /*270a0*/  SHF.R.S32.HI R26, RZ, 0x1f, R25 ;  /* 0x0000001fff1a7819 */ /* 0x020fe40000011419 */
[----:B--2---:R-:W-:Y:S01]  /*270b0*/  SEL R28, R2, RZ, !P0 ;  /* 0x000000ff021c7207 */ /* 0x004fe20004000000 */
[----:B------:R-:W-:Y:S06]  /*270c0*/  @P3 BRA `(.L_x_5956) ;  /* 0x0000000000c43947 */ /* 0x000fec0003800000 */
[----:B------:R-:W2:Y:S01]  /*270d0*/  LDC R37, c[0x0][0xbe8] ;  /* 0x0002fa00ff257b82 */ /* 0x000ea20000000800 */
[----:B------:R-:W-:Y:S01]  /*270e0*/  IADD3 R35, R226, -0x80, R35 ;  /* 0xffffff80e2237810 */ /* 0x000fe20007ffe023 */
[----:B--2---:R-:W-:-:S05]  /*270f0*/  IMAD R2, R0, R37, RZ ;  /* 0x0000002500027224 */ /* 0x004fca00078e02ff */
[----:B------:R-:W-:-:S13]  /*27100*/  ISETP.GE.AND P0, PT, R35, R2, PT ;  /* 0x000000022300720c */ /* 0x000fda0003f06270 */
[----:B------:R-:W-:Y:S05]  /*27110*/  @P0 BRA `(.L_x_5956) ;  /* 0x0000000000b00947 */ /* 0x000fea0003800000 */
[----:B------:R-:W2:Y:S01]  /*27120*/  LDL.LU R30, [R1+0x48] ;  /* 0x00004800011e7983 */ /* 0x000ea20000300800 */
[----:B------:R-:W-:Y:S01]  /*27130*/  IMAD.MOV.U32 R24, RZ, RZ, 0x9b8 ;  /* 0x000009b8ff187424 */ /* 0x000fe200078e00ff */
[----:B------:R-:W-:Y:S01]  /*27140*/  ISETP.GT.AND P0, PT, R231, 0x1, PT ;  /* 0x00000001e700780c */ /* 0x000fe20003f04270 */
[----:B------:R-:W3:Y:S01]  /*27150*/  LDC.64 R2, c[0x0][0xba8] ;  /* 0x0002ea00ff027b82 */ /* 0x000ee20000000a00 */
[----:B------:R-:W-:Y:S02]  /*27160*/  ISETP.NE.AND P1, PT, R37, 0x1, PT ;  /* 0x000000012500780c */ /* 0x000fe40003f25270 */
[----:B------:R-:W-:Y:S02]  /*27170*/  SEL R24, R24, 0x978, P0 ;  /* 0x0000097818187807 */ /* 0x000fe40000000000 */
[----:B------:R-:W-:-:S03]  /*27180*/  MOV R27, R35 ;  /* 0x00000023001b7202 */ /* 0x000fc60000000f00 */
[----:B------:R-:W4:Y:S08]  /*27190*/  LDC.64 R12, c[0x0][R24+0x220] ;  /* 0x00008800180c7b82 */ /* 0x000f300000000a00 */
[----:B------:R-:W5:Y:S08]  /*271a0*/  LDC.64 R6, c[0x0][R24+0x218] ;  /* 0x0000860018067b82 */ /* 0x000f700000000a00 */
[----:B------:R-:W0:Y:S08]  /*271b0*/  LDC.64 R14, c[0x0][R24+0x228] ;  /* 0x00008a00180e7b82 */ /* 0x000e300000000a00 */
[----:B-1----:R-:W1:Y:S08]  /*271c0*/  @P1 LDC R8, c[0x0][0xbec] ;  /* 0x0002fb00ff081b82 */ /* 0x002e700000000800 */
        /* <DEDUP_REMOVED lines=11> */
[----:B------:R-:W-:Y:S01]  /*27280*/  IADD3 R8, P1, P3, R20, R6, R25 ;  /* 0x0000000614087210 */ /* 0x000fe20007b3e019 */
[----:B------:R-:W-:Y:S02]  /*27290*/  IMAD.IADD R29, R7, 0x1, R29 ;  /* 0x00000001071d7824 */ /* 0x000fe400078e021d */
[----:B------:R-:W-:Y:S02]  /*272a0*/  IMAD.MOV R12, RZ, RZ, -R27 ;  /* 0x000000ffff0c7224 */ /* 0x000fe400078e0a1b */
[----:B------:R-:W-:Y:S01]  /*272b0*/  IMAD.IADD R31, R21, 0x1, R31 ;  /* 0x00000001151f7824 */ /* 0x000fe200078e021f */
[----:B--2---:R-:W-:-:S05]  /*272c0*/  SEL R13, R30, RZ, P0 ;  /* 0x000000ff1e0d7207 */ /* 0x004fca0000000000 */
[----:B------:R-:W-:-:S04]  /*272d0*/  IMAD.WIDE.U32 R6, R14, R13, RZ ;  /* 0x0000000d0e067225 */ /* 0x000fc800078e00ff */
[----:B------:R-:W-:Y:S02]  /*272e0*/  IMAD R15, R15, R13, RZ ;  /* 0x0000000d0f0f7224 */ /* 0x000fe400078e02ff */
[----:B------:R-:W-:Y:S01]  /*272f0*/  IMAD R13, R37, R12, R35 ;  /* 0x0000000c250d7224 */ /* 0x000fe200078e0223 */
[----:B------:R-:W-:Y:S01]  /*27300*/  IADD3.X R12, R31, R29, R26, P1, P3 ;  /* 0x0000001d1f0c7210 */ /* 0x000fe20000fe641a */
[----:B------:R-:W-:Y:S01]  /*27310*/  IMAD.IADD R15, R7, 0x1, R15 ;  /* 0x00000001070f7824 */ /* 0x000fe200078e020f */
[----:B------:R-:W-:Y:S01]  /*27320*/  IADD3 R6, P0, P1, R27, R8, R6 ;  /* 0x000000081b067210 */ /* 0x000fe2000791e006 */
[----:B------:R-:W-:Y:S01]  /*27330*/  IMAD R5, R5, R13, RZ ;  /* 0x0000000d05057224 */ /* 0x000fe200078e02ff */
[----:B------:R-:W-:-:S04]  /*27340*/  SHF.R.S32.HI R27, RZ, 0x1f, R27 ;  /* 0x0000001fff1b7819 */ /* 0x000fc8000001141b */
[----:B------:R-:W-:Y:S02]  /*27350*/  IADD3.X R7, R27, R12, R15, P0, P1 ;  /* 0x0000000c1b077210 */ /* 0x000fe400007e240f */
[----:B------:R-:W-:-:S05]  /*27360*/  SHF.R.S32.HI R15, RZ, 0x1f, R13 ;  /* 0x0000001fff0f7819 */ /* 0x000fca000001140d */
[C---:B------:R-:W-:Y:S02]  /*27370*/  IMAD R15, R4.reuse, R15, R5 ;  /* 0x0000000f040f7224 */ /* 0x040fe400078e0205 */
[----:B------:R-:W-:-:S05]  /*27380*/  IMAD.WIDE.U32 R4, R4, R13, R6 ;  /* 0x0000000d04047225 */ /* 0x000fca00078e0006 */
[----:B------:R-:W-:Y:S02]  /*27390*/  IADD3 R5, R5, R15, RZ ;  /* 0x0000000f05057210 */ /* 0x000fe40007ffe0ff */
[----:B-1----:R-:W-:-:S04]  /*273a0*/  LEA R2, P0, R4, R2, 0x2 ;  /* 0x0000000204027211 */ /* 0x002fc800078010ff */
[----:B---3--:R-:W-:Y:S01]  /*273b0*/  LEA.HI.X R3, R4, R3, R5, 0x2, P0 ;  /* 0x0000000304037211 */ /* 0x008fe200000f1405 */
[----:B------:R-:W-:-:S05]  /*273c0*/  IMAD.MOV.U32 R5, RZ, RZ, -0x800000 ;  /* 0xff800000ff057424 */ /* 0x000fca00078e00ff */
[----:B------:R2:W-:Y:S03]  /*273d0*/  STG.E desc[UR60][R2.64], R5 ;  /* 0x0000000502007986 */ /* 0x0005e6000c10193c */
.L_x_5956:
[----:B------:R-:W-:Y:S05]  /*273e0*/  BSYNC B1 ;  /* 0x0000000000017941 */ /* 0x000fea0003800000 */
.L_x_5955:
        /* <DEDUP_REMOVED lines=19> */
[----:B------:R-:W-:-:S03]  /*27520*/  IMAD.WIDE.U32 R2, R230, UR4, R2 ;  /* 0x00000004e6027c25 */ /* 0x000fc6000f8e0002 */
[C---:B------:R-:W-:Y:S01]  /*27530*/  LEA R5, R21.reuse, R12, 0x5 ;  /* 0x0000000c15057211 */ /* 0x040fe200078e28ff */
[----:B------:R-:W-:Y:S01]  /*27540*/  IMAD R3, R230, UR5, R3 ;  /* 0x00000005e6037c24 */ /* 0x000fe2000f8e0203 */
[----:B------:R-:W-:Y:S01]  /*27550*/  ULDC.64 UR4, c[0x0][0xaf0] ;  /* 0x0002bc0000047ab9 */ /* 0x000fe20000000a00 */
[----:B------:R-:W-:Y:S02]  /*27560*/  IMAD.SHL.U32 R21, R21, 0x8, RZ ;  /* 0x0000000815157824 */ /* 0x000fe400078e00ff */
[----:B-1----:R-:W-:Y:S02]  /*27570*/  IMAD.IADD R8, R226, 0x1, R5 ;  /* 0x00000001e2087824 */ /* 0x002fe400078e0205 */
        /* <DEDUP_REMOVED lines=8> */
[----:B------:R-:W-:Y:S02]  /*27600*/  IMAD.IADD R3, R3, 0x1, R7 ;  /* 0x0000000103037824 */ /* 0x000fe400078e0207 */
[----:B------:R-:W-:-:S02]  /*27610*/  IMAD.MOV R7, RZ, RZ, -R5 ;  /* 0x000000ffff077224 */ /* 0x000fc400078e0a05 */
[----:B------:R-:W-:Y:S02]  /*27620*/  IMAD R4, R4, UR4, RZ ;  /* 0x0000000404047c24 */ /* 0x000fe4000f8e02ff */
[----:B------:R-:W-:Y:S01]  /*27630*/  IMAD R7, R13, R7, R8 ;  /* 0x000000070d077224 */ /* 0x000fe200078e0208 */
[----:B------:R-:W-:Y:S01]  /*27640*/  SHF.R.S32.HI R8, RZ, 0x1f, R21 ;  /* 0x0000001fff087819 */ /* 0x000fe20000011415 */
[----:B------:R-:W-:-:S04]  /*27650*/  IMAD.WIDE.U32 R2, R5, UR4, R2 ;  /* 0x0000000405027c25 */ /* 0x000fc8000f8e0002 */
[----:B------:R-:W-:Y:S01]  /*27660*/  IMAD R5, R5, UR5, R4 ;  /* 0x0000000505057c24 */ /* 0x000fe2000f8e0204 */
[----:B------:R-:W-:Y:S01]  /*27670*/  SHF.R.S32.HI R4, RZ, 0x1f, R7 ;  /* 0x0000001fff047819 */ /* 0x000fe20000011407 */
[----:B------:R-:W-:Y:S01]  /*27680*/  ULDC.64 UR4, c[0x0][0xad8] ;  /* 0x0002b60000047ab9 */ /* 0x000fe20000000a00 */
[----:B------:R-:W-:Y:S02]  /*27690*/  IMAD.IADD R226, R12, 0x1, R226 ;  /* 0x000000010ce27824 */ /* 0x000fe400078e02e2 */
[----:B------:R-:W-:Y:S01]  /*276a0*/  IADD3 R3, R3, R5, RZ ;  /* 0x0000000503037210 */ /* 0x000fe20007ffe0ff */
[----:B------:R-:W-:Y:S02]  /*276b0*/  IMAD R6, R4, UR4, RZ ;  /* 0x0000000404067c24 */ /* 0x000fe4000f8e02ff */
[----:B------:R-:W-:Y:S02]  /*276c0*/  IMAD R13, R0, R13, RZ ;  /* 0x0000000d000d7224 */ /* 0x000fe400078e02ff */
[----:B------:R-:W-:-:S02]  /*276d0*/  VIADD R4, R226, 0x40 ;  /* 0x00000040e2047836 */ /* 0x000fc40000000000 */
[C---:B------:R-:W-:Y:S01]  /*276e0*/  IMAD R5, R7.reuse, UR5, R6 ;  /* 0x0000000507057c24 */ /* 0x040fe2000f8e0206 */
[-C--:B------:R-:W-:Y:S01]  /*276f0*/  ISETP.GE.AND P2, PT, R226, R13.reuse, PT ;  /* 0x0000000de200720c */ /* 0x080fe20003f46270 */
[----:B------:R-:W-:Y:S01]  /*27700*/  IMAD.WIDE.U32 R2, R7, UR4, R2 ;  /* 0x0000000407027c25 */ /* 0x000fe2000f8e0002 */
[----:B------:R-:W-:Y:S01]  /*27710*/  ULDC.64 UR4, c[0x0][0xa80] ;  /* 0x0002a00000047ab9 */ /* 0x000fe20000000a00 */
[----:B------:R-:W-:Y:S02]  /*27720*/  ISETP.GE.AND P1, PT, R4, R13, PT ;  /* 0x0000000d0400720c */ /* 0x000fe40003f26270 */
[----:B------:R-:W-:Y:S01]  /*27730*/  VIADD R0, R226, 0x20 ;  /* 0x00000020e2007836 */ /* 0x000fe20000000000 */
[----:B------:R-:W-:Y:S01]  /*27740*/  IADD3 R3, R3, R5, RZ ;  /* 0x0000000503037210 */ /* 0x000fe20007ffe0ff */
[C---:B------:R-:W-:Y:S01]  /*27750*/  VIADD R7, R21.reuse, 0x80 ;  /* 0x0000008015077836 */ /* 0x040fe20000000000 */
[----:B------:R-:W-:Y:S01]  /*27760*/  LEA R4, P3, R2, UR4, 0x1 ;  /* 0x0000000402047c11 */ /* 0x000fe2000f8608ff */
[----:B------:R-:W-:Y:S01]  /*27770*/  VIADD R15, R21, 0x40 ;  /* 0x00000040150f7836 */ /* 0x000fe20000000000 */
[----:B------:R-:W-:-:S02]  /*27780*/  ISETP.GE.AND P0, PT, R0, R13, PT ;  /* 0x0000000d0000720c */ /* 0x000fc40003f06270 */
[----:B------:R-:W-:Y:S02]  /*27790*/  LEA.HI.X R5, R2, UR5, R3, 0x1, P3 ;  /* 0x0000000502057c11 */ /* 0x000fe400098f0c03 */
[----:B------:R1:W2:Y:S01]  /*277a0*/  SHFL.IDX PT, R2, R4, RZ, 0x181f ;  /* 0x00181fff04027589 */ /* 0x0002a200000e0000 */
[----:B------:R-:W-:Y:S02]  /*277b0*/  SHF.R.S32.HI R6, RZ, 0x1f, R7 ;  /* 0x0000001fff067819 */ /* 0x000fe40000011407 */
[----:B------:R-:W-:Y:S01]  /*277c0*/  SHF.R.S32.HI R12, RZ, 0x1f, R15 ;  /* 0x0000001fff0c7819 */ /* 0x000fe2000001140f */
[----:B------:R1:W3:Y:S01]  /*277d0*/  SHFL.IDX PT, R0, R5, RZ, 0x181f ;  /* 0x00181fff05007589 */ /* 0x0002e200000e0000 */
[----:B------:R-:W-:Y:S05]  /*277e0*/  @P2 BRA `(.L_x_5958) ;  /* 0x0000000000342947 */ /* 0x000fea0003800000 */
[----:B------:R-:W-:Y:S02]  /*277f0*/  ULDC UR4, c[0x0][0xac8] ;  /* 0x0002b20000047ab9 */ /* 0x000fe40000000800 */
[----:B------:R-:W-:Y:S02]  /*27800*/  ISETP.GE.AND P4, PT, R21, UR4, PT ;  /* 0x0000000415007c0c */ /* 0x000fe4000bf86270 */
[----:B------:R-:W-:Y:S02]  /*27810*/  ISETP.GE.AND P3, PT, R15, UR4, PT ;  /* 0x000000040f007c0c */ /* 0x000fe4000bf66270 */
[----:B------:R-:W-:-:S09]  /*27820*/  ISETP.GE.AND P2, PT, R7, UR4, PT ;  /* 0x0000000407007c0c */ /* 0x000fd2000bf46270 */
[-C--:B--2---:R-:W-:Y:S02]  /*27830*/  @!P4 LEA R24, P6, R21, R2.reuse, 0x1 ;  /* 0x000000021518c211 */ /* 0x084fe400078c08ff */
[----:B------:R-:W-:Y:S02]  /*27840*/  @!P3 LEA R26, P5, R15, R2, 0x1 ;  /* 0x000000020f1ab211 */ /* 0x000fe400078a08ff */
[----:B---3--:R-:W-:Y:S02]  /*27850*/  @!P4 LEA.HI.X R25, R21, R0, R8, 0x1, P6 ;  /* 0x000000001519c211 */ /* 0x008fe400030f0c08 */
[----:B------:R-:W-:Y:S02]  /*27860*/  @!P2 LEA R2, P6, R7, R2, 0x1 ;  /* 0x000000020702a211 */ /* 0x000fe400078c08ff */
[-C--:B------:R-:W-:Y:S01]  /*27870*/  @!P3 LEA.HI.X R27, R15, R0.reuse, R12, 0x1, P5 ;  /* 0x000000000f1bb211 */ /* 0x080fe200028f0c0c */
[----:B------:R4:W-:Y:S01]  /*27880*/  @!P4 ST.E.128 desc[UR60][R24.64], RZ ;  /* 0x000000ff1800c985 */ /* 0x0009e2000c101d3c */
[----:B------:R-:W-:-:S03]  /*27890*/  @!P2 LEA.HI.X R3, R7, R0, R6, 0x1, P6 ;  /* 0x000000000703a211 */ /* 0x000fc600030f0c06 */
[----:B------:R4:W-:Y:S04]  /*278a0*/  @!P3 ST.E.128 desc[UR60][R26.64], RZ ;  /* 0x000000ff1a00b985 */ /* 0x0009e8000c101d3c */
[----:B------:R4:W-:Y:S02]  /*278b0*/  @!P2 ST.E.128 desc[UR60][R2.64], RZ ;  /* 0x000000ff0200a985 */ /* 0x0009e4000c101d3c */
.L_x_5958:
[----:B------:R-:W-:Y:S05]  /*278c0*/  BSYNC B1 ;  /* 0x0000000000017941 */ /* 0x000fea0003800000 */
.L_x_5957:
[----:B---3--:R3:W0:Y:S01]  /*278d0*/  SHFL.IDX PT, R0, R5, 0x1, 0x181f ;  /* 0x00381f0005007f89 */ /* 0x00862200000e0000 */
[----:B------:R-:W-:Y:S03]  /*278e0*/  BSSY B1, `(.L_x_5959) ;  /* 0x0000010000017945 */ /* 0x000fe60003800000 */
[----:B--2-4-:R3:W2:Y:S01]  /*278f0*/  SHFL.IDX PT, R2, R4, 0x1, 0x181f ;  /* 0x00381f0004027f89 */ /* 0x0146a200000e0000 */
[----:B------:R-:W-:Y:S05]  /*27900*/  @P0 BRA `(.L_x_5960) ;  /* 0x0000000000340947 */ /* 0x000fea0003800000 */
[----:B------:R-:W-:Y:S02]  /*27910*/  ULDC UR4, c[0x0][0xac8] ;  /* 0x0002b20000047ab9 */ /* 0x000fe40000000800 */
        /* <DEDUP_REMOVED lines=12> */
.L_x_5960:
[----:B------:R-:W-:Y:S05]  /*279e0*/  BSYNC B1 ;  /* 0x0000000000017941 */ /* 0x000fea0003800000 */
.L_x_5959:
[----:B0-----:R0:W0:Y:S01]  /*279f0*/  SHFL.IDX PT, R0, R5, 0x2, 0x181f ;  /* 0x00581f0005007f89 */ /* 0x00102200000e0000 */
[----:B------:R-:W-:Y:S03]  /*27a00*/  BSSY B1, `(.L_x_5961) ;  /* 0x0000010000017945 */ /* 0x000fe60003800000 */
[----:B--2-4-:R2:W4:Y:S01]  /*27a10*/  SHFL.IDX PT, R2, R4, 0x2, 0x181f ;  /* 0x00581f0004027f89 */ /* 0x01452200000e0000 */
        /* <DEDUP_REMOVED lines=14> */
.L_x_5962:
[----:B------:R-:W-:Y:S05]  /*27b00*/  BSYNC B1 ;  /* 0x0000000000017941 */ /* 0x000fea0003800000 */
.L_x_5961:
[----:B0-----:R-:W-:Y:S01]  /*27b10*/  VIADD R0, R226, 0x60 ;  /* 0x00000060e2007836 */ /* 0x001fe20000000000 */
[----:B-1-3--:R-:W0:Y:S04]  /*27b20*/  SHFL.IDX PT, R5, R5, 0x3, 0x181f ;  /* 0x00781f0005057f89 */ /* 0x00ae2800000e0000 */
[----:B------:R-:W-:Y:S01]  /*27b30*/  ISETP.GE.AND P0, PT, R0, R13, PT ;  /* 0x0000000d0000720c */ /* 0x000fe20003f06270 */
[----:B----4-:R1:W3:-:S12]  /*27b40*/  SHFL.IDX PT, R2, R4, 0x3, 0x181f ;  /* 0x00781f0004027f89 */ /* 0x0102d800000e0000 */
[----:B-1----:R-:W-:Y:S05]  /*27b50*/  @P0 BRA `(.L_x_5951) ;  /* 0x0000000000340947 */ /* 0x002fea0003800000 */
        /* <DEDUP_REMOVED lines=13> */
.L_x_5951:
[----:B------:R-:W-:Y:S05]  /*27c30*/  BSYNC B0 ;  /* 0x0000000000007941 */ /* 0x000fea0003800000 */
.L_x_5941:
[----:B------:R-:W-:Y:S02]  /*27c40*/  ULDC UR4, c[0x0][0xc3c] ;  /* 0x00030f0000047ab9 */ /* 0x000fe40000000800 */
[----:B-1----:R-:W-:-:S13]  /*27c50*/  ISETP.GE.AND P0, PT, R11, UR4, PT ;  /* 0x000000040b007c0c */ /* 0x002fda000bf06270 */
[----:B------:R-:W-:Y:S05]  /*27c60*/  @!P0 BRA `(.L_x_5963) ;  /* 0xfffffd9400908947 */ /* 0x000fea000383ffff */
[----:B------:R-:W-:Y:S05]  /*27c70*/  BRA `(.L_x_5732) ;  /* 0x00000090002c7947 */ /* 0x000fea0003800000 */
.L_x_5730:
        /* <DEDUP_REMOVED lines=20> */
.L_x_5964:
[----:B------:R-:W-:Y:S01]  /*27dc0*/  LOP3.LUT R0, R6, 0x1f, RZ, 0xc0, !PT ;  /* 0x0000001f06007812 */ /* 0x000fe200078ec0ff */
[----:B------:R-:W-:Y:S01]  /*27dd0*/  ULDC UR4, c[0x0][0xc3c] ;  /* 0x00030f0000047ab9 */ /* 0x000fe20000000800 */
[----:B------:R-:W-:Y:S01]  /*27de0*/  MOV R8, RZ ;  /* 0x000000ff00087202 */ /* 0x000fe20000000f00 */
        /* <DEDUP_REMOVED lines=32> */
[----:B------:R-:W0:Y:S02]  /*27ff0*/  SHFL.IDX PT, R3, R5, 0x1f, 0x1f ;  /* 0x03e01f0005037f89 */ /* 0x000e2400000e0000 */
[----:B0-----:R-:W-:-:S04]  /*28000*/  IMAD R9, R3, UR5, RZ ;  /* 0x0000000503097c24 */ /* 0x001fc8000f8e02ff */
[----:B------:R-:W-:Y:S01]  /*28010*/  IMAD.MOV.U32 R4, RZ, RZ, R9 ;  /* 0x000000ffff047224 */ /* 0x000fe200078e0009 */
[----:B-1----:R-:W-:-:S13]  /*28020*/  ISETP.GT.AND P6, PT, R9, UR6, PT ;  /* 0x0000000609007c0c */ /* 0x002fda000bfc4270 */
[----:B------:R-:W-:Y:S05]  /*28030*/  @P6 BRA `(.L_x_5966) ;  /* 0x0000000000a86947 */ /* 0x000fea0003800000 */
[----:B------:R-:W-:Y:S01]  /*28040*/  IMAD.MOV.U32 R9, RZ, RZ, R4 ;  /* 0x000000ffff097224 */ /* 0x000fe200078e0004 */
[----:B------:R-:W-:Y:S01]  /*28050*/  UMOV UR4, URZ ;  /* 0x0000003f00047c82 */ /* 0x000fe20008000000 */
[----:B------:R-:W-:-:S05]  /*28060*/  ULDC UR5, c[0x0][0xc38] ;  /* 0x00030e0000057ab9 */ /* 0x000fca0000000800 */
.L_x_5968:
        /* <DEDUP_REMOVED lines=8> */
[----:B------:R-:W-:-:S04]  /*280f0*/  MOV R7, RZ ;  /* 0x000000ff00077202 */ /* 0x000fc80000000f00 */
        /* <DEDUP_REMOVED lines=30> */
.L_x_5966:
        /* <DEDUP_REMOVED lines=12> */
.L_x_5969:
        /* <DEDUP_REMOVED lines=16> */
[----:B------:R-:W-:Y:S01]  /*284a0*/  IMAD R11, R2, R7, RZ ;  /* 0x00000007020b7224 */ /* 0x000fe200078e02ff */
[----:B------:R-:W-:-:S05]  /*284b0*/  MOV R2, RZ ;  /* 0x000000ff00027202 */ /* 0x000fca0000000f00 */
        /* <DEDUP_REMOVED lines=14> */
[----:B------:R-:W-:Y:S01]  /*285a0*/  IMAD R7, R2, R9, RZ ;  /* 0x0000000902077224 */ /* 0x000fe200078e02ff */
[----:B------:R-:W-:-:S07]  /*285b0*/  MOV R2, RZ ;  /* 0x000000ff00027202 */ /* 0x000fce0000000f00 */
        /* <DEDUP_REMOVED lines=23> */
[----:B------:R-:W-:Y:S01]  /*28730*/  IMAD.MOV R3, RZ, RZ, -R7 ;  /* 0x000000ffff037224 */ /* 0x000fe200078e0a07 */
[----:B------:R-:W-:-:S03]  /*28740*/  LEA R7, R8, R7, 0x18 ;  /* 0x0000000708077211 */ /* 0x000fc600078ec0ff */
[----:B------:R-:W-:-:S04]  /*28750*/  IMAD R8, R8, R3, R10 ;  /* 0x0000000308087224 */ /* 0x000fc800078e020a */
[----:B------:R-:W-:-:S05]  /*28760*/  IMAD R3, R8, 0x10000, R7 ;  /* 0x0001000008037824 */ /* 0x000fca00078e0207 */
[----:B------:R0:W-:Y:S01]  /*28770*/  STL [R1+0x8], R3 ;  /* 0x0000080301007387 */ /* 0x0001e20000100800 */
[----:B------:R-:W-:Y:S05]  /*28780*/  BRA `(.L_x_5971) ;  /* 0x0000000000f47947 */ /* 0x000fea0003800000 */
.L_x_5970:
        /* <DEDUP_REMOVED lines=31> */
[----:B------:R-:W-:Y:S01]  /*28980*/  IMAD R8, R8, R2, R5 ;  /* 0x0000000208087224 */ /* 0x000fe200078e0205 */
[----:B------:R-:W-:Y:S02]  /*28990*/  MOV R2, RZ ;  /* 0x000000ff00027202 */ /* 0x000fe40000000f00 */
        /* <DEDUP_REMOVED lines=24> */
[----:B------:R-:W-:Y:S01]  /*28b20*/  @!P1 LOP3.LUT R2, RZ, R7, RZ, 0x33, !PT ;  /* 0x00000007ff029212 */ /* 0x000fe200078e33ff */
[----:B------:R-:W-:-:S04]  /*28b30*/  IMAD.MOV R7, RZ, RZ, -R7 ;  /* 0x000000ffff077224 */ /* 0x000fc800078e0a07 */
[----:B------:R-:W-:-:S05]  /*28b40*/  IMAD R3, R2, R7, R9 ;  /* 0x0000000702037224 */ /* 0x000fca00078e0209 */
[----:B------:R1:W-:Y:S02]  /*28b50*/  STL [R1+0x8], R3 ;  /* 0x0000080301007387 */ /* 0x0003e40000100800 */
.L_x_5971:
[----:B01----:R-:W-:-:S05]  /*28b60*/  LOP3.LUT R3, RZ, R2, RZ, 0x33, !PT ;  /* 0x00000002ff037212 */ /* 0x003fca00078e33ff */
[----:B------:R-:W-:-:S05]  /*28b70*/  IMAD.IADD R2, R4, 0x1, R3 ;  /* 0x0000000104027824 */ /* 0x000fca00078e0203 */
[----:B------:R1:W-:Y:S01]  /*28b80*/  STL [R1+0x4], R2 ;  /* 0x0000040201007387 */ /* 0x0003e20000100800 */
[----:B------:R-:W-:Y:S05]  /*28b90*/  BRA `(.L_x_5972) ;  /* 0x0000000000107947 */ /* 0x000fea0003800000 */
.L_x_5967:
[----:B------:R-:W-:Y:S01]  /*28ba0*/  IMAD.U32 R2, RZ, RZ, UR6 ;  /* 0x00000006ff027e24 */ /* 0x000fe2000f8e00ff */
[----:B------:R0:W-:Y:S04]  /*28bb0*/  STL [R1+0x4], RZ ;  /* 0x000004ff01007387 */ /* 0x0001e80000100800 */
[----:B------:R0:W-:Y:S04]  /*28bc0*/  STL [R1+0x8], RZ ;  /* 0x000008ff01007387 */ /* 0x0001e80000100800 */
[----:B------:R0:W-:Y:S02]  /*28bd0*/  STL [R1], R2 ;  /* 0x0000000201007387 */ /* 0x0001e40000100800 */
.L_x_5972:
        /* <DEDUP_REMOVED lines=10> */
.L_x_5965:
[----:B--2---:R-:W2:Y:S01]  /*28c80*/  LDL R0, [R1+0xc] ;  /* 0x00000c0001007983 */ /* 0x004ea20000100800 */
[----:B------:R-:W-:Y:S01]  /*28c90*/  ULDC UR4, c[0x0][0xc3c] ;  /* 0x00030f0000047ab9 */ /* 0x000fe20000000800 */
[----:B------:R-:W-:Y:S02]  /*28ca0*/  MOV R19, RZ ;  /* 0x000000ff00137202 */ /* 0x000fe40000000f00 */
[----:B--2---:R-:W-:Y:S01]  /*28cb0*/  ISETP.GE.AND P0, PT, R0, UR4, PT ;  /* 0x0000000400007c0c */ /* 0x004fe2000bf06270 */
[----:B------:R-:W-:-:S05]  /*28cc0*/  IMAD.MOV.U32 R0, RZ, RZ, 0x1 ;  /* 0x00000001ff007424 */ /* 0x000fca00078e00ff */
[----:B------:R2:W-:Y:S04]  /*28cd0*/  STL [R1+0x18], R0 ;  /* 0x0000180001007387 */ /* 0x0005e80000100800 */
[----:B------:R2:W-:Y:S03]  /*28ce0*/  STL [R1+0x64], RZ ;  /* 0x000064ff01007387 */ /* 0x0005e60000100800 */
[----:B------:R-:W-:Y:S05]  /*28cf0*/  @P0 BRA `(.L_x_5973) ;  /* 0x0000007c00240947 */ /* 0x000fea0003800000 */
[----:B--2---:R-:W2:Y:S04]  /*28d00*/  LDL R0, [R1+0x78] ;  /* 0x0000780001007983 */ /* 0x004ea80000100800 */
[----:B------:R-:W3:Y:S01]  /*28d10*/  LDL.LU R4, [R1+0x10] ;  /* 0x0000100001047983 */ /* 0x000ee20000300800 */
[----:B------:R-:W4:Y:S01]  /*28d20*/  S2UR UR5, SR_CgaCtaId ;  /* 0x00000000000579c3 */ /* 0x000f220000008800 */
[----:B------:R-:W-:Y:S01]  /*28d30*/  LOP3.LUT R5, R6, 0x7f, RZ, 0xc0, !PT ;  /* 0x0000007f06057812 */ /* 0x000fe200078ec0ff */
[----:B------:R-:W-:Y:S01]  /*28d40*/  UMOV UR4, 0x400 ;  /* 0x0000040000047882 */ /* 0x000fe20000000000 */
[----:B------:R-:W-:Y:S01]  /*28d50*/  BSSY B8, `(.L_x_5973) ;  /* 0x00007c3000087945 */ /* 0x000fe20003800000 */
[----:B------:R-:W-:Y:S01]  /*28d60*/  IMAD.MOV.U32 R19, RZ, RZ, RZ ;  /* 0x000000ffff137224 */ /* 0x000fe200078e00ff */
[C---:B------:R-:W-:Y:S01]  /*28d70*/  ISETP.NE.AND P1, PT, R5.reuse, RZ, PT ;  /* 0x000000ff0500720c */ /* 0x040fe20003f25270 */
[----:B01----:R-:W-:Y:S01]  /*28d80*/  IMAD.SHL.U32 R2, R5, 0x8, RZ ;  /* 0x0000000805027824 */ /* 0x003fe200078e00ff */
[----:B------:R-:W-:Y:S01]  /*28d90*/  ULDC.64 UR36, c[0x0][0x198] ;  /* 0x0000660000247ab9 */ /* 0x000fe20000000a00 */
        /* <DEDUP_REMOVED lines=20> */
[----:B------:R-:W-:Y:S02]  /*28ee0*/  LOP3.LUT R5, R2, 0x70, R6, 0xf8, !PT ;  /* 0x0000007002057812 */ /* 0x000fe400078ef806 */
[----:B------:R-:W-:Y:S01]  /*28ef0*/  LEA R2, R3, R18, 0x1 ;  /* 0x0000001203027211 */ /* 0x000fe200078e08ff */
[----:B------:R-:W-:-:S04]  /*28f00*/  IMAD.MOV.U32 R3, RZ, RZ, 0x1 ;  /* 0x00000001ff037424 */ /* 0x000fc800078e00ff */
[----:B------:R-:W-:Y:S01]  /*28f10*/  @P0 LOP3.LUT R4, R4, 0x8, RZ, 0xfc, !PT ;  /* 0x0000000804040812 */ /* 0x000fe200078efcff */
[----:B------:R0:W-:Y:S04]  /*28f20*/  STL [R1+0x30], R2 ;  /* 0x0000300201007387 */ /* 0x0001e80000100800 */
        /* <DEDUP_REMOVED lines=8> */
.L_x_6127:
[----:B------:R-:W2:Y:S01]  /*28fb0*/  LDL R0, [R1+0xc] ;  /* 0x00000c0001007983 */ /* 0x000ea20000100800 */
[----:B-1----:R-:W2:Y:S01]  /*28fc0*/  LDC.64 R2, c[0x0][0xc88] ;  /* 0x00032200ff027b82 */ /* 0x002ea20000000a00 */
[----:B------:R-:W-:Y:S05]  /*28fd0*/  YIELD ;  /* 0x0000000000007946 */ /* 0x000fea0003800000 */
[----:B------:R-:W-:Y:S01]  /*28fe0*/  ULDC.64 UR4, c[0x0][0xa28] ;  /* 0x00028a0000047ab9 */ /* 0x000fe20000000a00 */
[----:B------:R-:W-:Y:S01]  /*28ff0*/  ULDC.64 UR10, c[0x0][0xa18] ;  /* 0x00028600000a7ab9 */ /* 0x000fe20000000a00 */
[----:B------:R-:W-:Y:S01]  /*29000*/  ISETP.NE.U32.AND P0, PT, RZ, UR4, PT ;  /* 0x00000004ff007c0c */ /* 0x000fe2000bf05070 */
[----:B------:R-:W-:Y:S01]  /*29010*/  ULDC.64 UR6, c[0x0][0xa08] ;  /* 0x0002820000067ab9 */ /* 0x000fe20000000a00 */
[----:B--2---:R-:W-:Y:S01]  /*29020*/  IMAD.WIDE R2, R0, 0x4, R2 ;  /* 0x0000000400027825 */ /* 0x004fe200078e0202 */
[----:B------:R-:W-:-:S04]  /*29030*/  ULDC.64 UR8, c[0x0][0xa10] ;  /* 0x0002840000087ab9 */ /* 0x000fc80000000a00 */
[----:B0-----:R-:W2:Y:S01]  /*29040*/  LDG.E R4, desc[UR60][R2.64] ;  /* 0x0000003c02047981 */ /* 0x001ea2000c1e1900 */
[----:B------:R-:W-:Y:S01]  /*29050*/  ISETP.NE.AND.EX P0, PT, RZ, UR5, PT, P0 ;  /* 0x00000005ff007c0c */ /* 0x000fe2000bf05300 */
[----:B------:R-:W-:Y:S01]  /*29060*/  IMAD.MOV.U32 R0, RZ, RZ, RZ ;  /* 0x000000ffff007224 */ /* 0x000fe200078e00ff */
[----:B------:R-:W-:-:S04]  /*29070*/  ISETP.NE.U32.AND P3, PT, RZ, UR10, PT ;  /* 0x0000000aff007c0c */ /* 0x000fc8000bf65070 */
[----:B------:R-:W-:Y:S01]  /*29080*/  ISETP.NE.AND.EX P3, PT, RZ, UR11, PT, P3 ;  /* 0x0000000bff007c0c */ /* 0x000fe2000bf65330 */
[----:B------:R-:W-:Y:S01]  /*29090*/  IMAD.MOV.U32 R12, RZ, RZ, RZ ;  /* 0x000000ffff0c7224 */ /* 0x000fe200078e00ff */
[----:B--2---:R-:W-:Y:S01]  /*290a0*/  SHF.R.S32.HI R5, RZ, 0x1f, R4 ;  /* 0x0000001fff057819 */ /* 0x004fe20000011404 */
[----:B------:R0:W-:Y:S04]  /*290b0*/  STL [R1+0x38], R4 ;  /* 0x0000380401007387 */ /* 0x0001e80000100800 */
[C---:B------:R-:W-:Y:S02]  /*290c0*/  @P0 LEA R2, P1, R4.reuse, UR4, 0x2 ;  /* 0x0000000404020c11 */ /* 0x040fe4000f8210ff */
[C---:B------:R-:W-:Y:S01]  /*290d0*/  SHF.L.U32 R15, R4.reuse, 0x2, RZ ;  /* 0x00000002040f7819 */ /* 0x040fe200000006ff */
[----:B------:R1:W-:Y:S01]  /*290e0*/  STL [R1+0x54], R5 ;  /* 0x0000540501007387 */ /* 0x0003e20000100800 */
[C-C-:B------:R-:W-:Y:S01]  /*290f0*/  @P0 LEA.HI.X R3, R4.reuse, UR5, R5.reuse, 0x2, P1 ;  /* 0x0000000504030c11 */ /* 0x140fe200088f1405 */
[----:B------:R-:W-:Y:S01]  /*29100*/  ULDC.64 UR4, c[0x0][0xa00] ;  /* 0x0002800000047ab9 */ /* 0x000fe20000000a00 */
[----:B------:R-:W-:-:S02]  /*29110*/  SHF.L.U64.HI R14, R4, 0x2, R5 ;  /* 0x00000002040e7819 */ /* 0x000fc40000010205 */
[C---:B------:R-:W-:Y:S01]  /*29120*/  @P3 IADD3 R8, P1, R15.reuse, UR10, RZ ;  /* 0x0000000a0f083c10 */ /* 0x040fe2000ff3e0ff */
[----:B------:R2:W5:Y:S01]  /*29130*/  @P0 LDG.E R0, desc[UR60][R2.64] ;  /* 0x0000003c02000981 */ /* 0x000562000c1e1900 */
[----:B------:R-:W-:Y:S02]  /*29140*/  ISETP.NE.U32.AND P2, PT, RZ, UR6, PT ;  /* 0x00000006ff007c0c */ /* 0x000fe4000bf45070 */
[----:B------:R-:W-:Y:S02]  /*29150*/  CS2R R10, SRZ ;  /* 0x00000000000a7805 */ /* 0x000fe4000001ff00 */
[C---:B------:R-:W-:Y:S01]  /*29160*/  @P3 IADD3.X R9, R14.reuse, UR11, RZ, P1, !PT ;  /* 0x0000000b0e093c10 */ /* 0x040fe20008ffe4ff */
[----:B------:R-:W-:Y:S01]  /*29170*/  STL [R1+0x28], R15 ;  /* 0x0000280f01007387 */ /* 0x000fe20000100800 */
[----:B------:R-:W-:Y:S02]  /*29180*/  IADD3 R6, P1, R15, UR6, RZ ;  /* 0x000000060f067c10 */ /* 0x000fe4000ff3e0ff */
[----:B------:R-:W-:Y:S01]  /*29190*/  ISETP.NE.AND.EX P2, PT, RZ, UR7, PT, P2 ;  /* 0x00000007ff007c0c */ /* 0x000fe2000bf45320 */
[----:B------:R-:W-:Y:S01]  /*291a0*/  STL [R1+0x3c], R14 ;  /* 0x00003c0e01007387 */ /* 0x000fe20000100800 */
[----:B------:R-:W-:-:S02]  /*291b0*/  IADD3.X R7, R14, UR7, RZ, P1, !PT ;  /* 0x000000070e077c10 */ /* 0x000fc40008ffe4ff */
[----:B------:R-:W-:Y:S02]  /*291c0*/  ISETP.NE.U32.AND P1, PT, RZ, UR4, PT ;  /* 0x00000004ff007c0c */ /* 0x000fe4000bf25070 */
[C---:B--2---:R-:W-:Y:S02]  /*291d0*/  IADD3 R2, P0, R15.reuse, UR4, RZ ;  /* 0x000000040f027c10 */ /* 0x044fe4000ff1e0ff */
[----:B------:R-:W-:Y:S02]  /*291e0*/  ISETP.NE.AND.EX P1, PT, RZ, UR5, PT, P1 ;  /* 0x00000005ff007c0c */ /* 0x000fe4000bf25310 */
[C---:B------:R-:W-:Y:S01]  /*291f0*/  IADD3.X R3, R14.reuse, UR5, RZ, P0, !PT ;  /* 0x000000050e037c10 */ /* 0x040fe200087fe4ff */
[----:B------:R-:W-:Y:S01]  /*29200*/  ULDC UR4, c[0x0][0x288] ;  /* 0x0000a20000047ab9 */ /* 0x000fe20000000800 */
[----:B0-----:R-:W-:Y:S01]  /*29210*/  IADD3 R4, P0, R15, UR8, RZ ;  /* 0x000000080f047c10 */ /* 0x001fe2000ff1e0ff */
[----:B------:R0:W5:Y:S03]  /*29220*/  @P2 LDG.E R11, desc[UR60][R6.64] ;  /* 0x0000003c060b2981 */ /* 0x000166000c1e1900 */
[----:B-1----:R-:W-:-:S02]  /*29230*/  IADD3.X R5, R14, UR9, RZ, P0, !PT ;  /* 0x000000090e057c10 */ /* 0x002fc400087fe4ff */
[----:B------:R-:W-:-:S03]  /*29240*/  ISETP.NE.U32.AND P0, PT, RZ, UR8, PT ;  /* 0x00000008ff007c0c */ /* 0x000fc6000bf05070 */
[----:B------:R-:W2:Y:S01]  /*29250*/  @P1 LDG.E R12, desc[UR60][R2.64] ;  /* 0x0000003c020c1981 */ /* 0x000ea2000c1e1900 */
[----:B------:R-:W-:-:S13]  /*29260*/  ISETP.NE.AND.EX P0, PT, RZ, UR9, PT, P0 ;  /* 0x00000009ff007c0c */ /* 0x000fda000bf05300 */
        /* <DEDUP_REMOVED lines=18> */
[----:B------:R-:W2:Y:S04]  /*29390*/  LDG.E R12, desc[UR60][R2.64] ;  /* 0x0000003c020c7981 */ /* 0x000ea8000c1e1900 */
[----:B------:R-:W2:Y:S02]  /*293a0*/  LDG.E R2, desc[UR60][R2.64+0x4] ;  /* 0x0000043c02027981 */ /* 0x000ea4000c1e1900 */
[----:B--2--5:R-:W-:-:S05]  /*293b0*/  IADD3 R13, -R12, R2, RZ ;  /* 0x000000020c0d7210 */ /* 0x024fca0007ffe1ff */
[----:B------:R0:W-:Y:S02]  /*293c0*/  STL [R1+0x50], R13 ;  /* 0x0000500d01007387 */ /* 0x0001e40000100800 */
.L_x_5974:
        /* <DEDUP_REMOVED lines=14> */
[----:B-1----:R-:W-:-:S04]  /*294b0*/  IADD3 R2, P1, R15, UR4, RZ ;  /* 0x000000040f027c10 */ /* 0x002fc8000ff3e0ff */
[----:B------:R-:W-:-:S05]  /*294c0*/  IADD3.X R3, R14, UR5, RZ, P1, !PT ;  /* 0x000000050e037c10 */ /* 0x000fca0008ffe4ff */
[----:B------:R2:W5:Y:S01]  /*294d0*/  LDG.E R8, desc[UR60][R2.64] ;  /* 0x0000003c02087981 */ /* 0x000562000c1e1900 */
[----:B------:R-:W-:Y:S05]  /*294e0*/  BRA `(.L_x_5976) ;  /* 0x0000000000107947 */ /* 0x000fea0003800000 */
.L_x_5975:
[----:B------:R-:W-:Y:S05]  /*294f0*/  @!P2 BRA `(.L_x_5976) ;  /* 0x00000000000ca947 */ /* 0x000fea0003800000 */
[----:B------:R-:W2:Y:S04]  /*29500*/  LDG.E R8, desc[UR60][R6.64] ;  /* 0x0000003c06087981 */ /* 0x000ea8000c1e1900 */
[----:B------:R-:W2:Y:S02]  /*29510*/  LDG.E R6, desc[UR60][R6.64+0x4] ;  /* 0x0000043c06067981 */ /* 0x000ea4000c1e1900 */
[----:B--2---:R-:W-:-:S07]  /*29520*/  IMAD.IADD R8, R6, 0x1, -R8 ;  /* 0x0000000106087824 */ /* 0x004fce00078e0a08 */
.L_x_5976:
[----:B-12---:R-:W2:Y:S01]  /*29530*/  @P0 LDG.E R2, desc[UR60][R4.64] ;  /* 0x0000003c04020981 */ /* 0x006ea2000c1e1900 */
[----:B------:R-:W1:Y:S03]  /*29540*/  LDC R3, c[0x0][0x448] ;  /* 0x00011200ff037b82 */ /* 0x000e660000000800 */
[----:B------:R-:W3:Y:S04]  /*29550*/  LDL R6, [R1+0x4] ;  /* 0x0000040001067983 */ /* 0x000ee80000100800 */
[----:B------:R4:W2:Y:S01]  /*29560*/  @P0 LDG.E R4, desc[UR60][R4.64+0x4] ;  /* 0x0000043c04040981 */ /* 0x0008a2000c1e1900 */
[----:B-1----:R-:W-:-:S13]  /*29570*/  ISETP.NE.AND P1, PT, R3, 0x1, PT ;  /* 0x000000010300780c */ /* 0x002fda0003f25270 */
[----:B------:R-:W1:Y:S08]  /*29580*/  @P1 LDC R3, c[0x0][0x44c] ;  /* 0x00011300ff031b82 */ /* 0x000e700000000800 */
[----:B----4-:R-:W4:Y:S01]  /*29590*/  @P1 LDC R5, c[0x0][0x450] ;  /* 0x00011400ff051b82 */ /* 0x010f220000000800 */
[----:B-----5:R-:W-:Y:S01]  /*295a0*/  IMAD.IADD R7, R8, 0x1, -R0 ;  /* 0x0000000108077824 */ /* 0x020fe200078e0a00 */
[----:B------:R-:W-:-:S05]  /*295b0*/  LOP3.LUT R11, R17, 0xff, RZ, 0xc0, !PT ;  /* 0x000000ff110b7812 */ /* 0x000fca00078ec0ff */
[----:B------:R0:W-:Y:S01]  /*295c0*/  STL [R1+0x60], R11 ;  /* 0x0000600b01007387 */ /* 0x0001e20000100800 */
[----:B------:R-:W-:Y:S01]  /*295d0*/  BSSY B0, `(.L_x_5977) ;  /* 0x0000034000007945 */ /* 0x000fe20003800000 */
[----:B------:R-:W-:Y:S01]  /*295e0*/  SHF.R.U32.HI R17, RZ, 0x10, R17 ;  /* 0x00000010ff117819 */ /* 0x000fe20000011611 */
[----:B--2---:R-:W-:Y:S02]  /*295f0*/  @P0 IMAD.IADD R9, R4, 0x1, -R2 ;  /* 0x0000000104090824 */ /* 0x004fe400078e0a02 */
[----:B---3--:R-:W-:-:S05]  /*29600*/  IMAD.SHL.U32 R2, R6, 0x80, RZ ;  /* 0x0000008006027824 */ /* 0x008fca00078e00ff */
[----:B------:R-:W-:-:S05]  /*29610*/  IADD3 R2, R2, 0x7f, RZ ;  /* 0x0000007f02027810 */ /* 0x000fca0007ffe0ff */
[----:B-1----:R-:W-:-:S04]  /*29620*/  @P1 IMAD.HI.U32 R0, R2, R3, RZ ;  /* 0x0000000302001227 */ /* 0x002fc800078e00ff */
[----:B------:R-:W-:Y:S01]  /*29630*/  IMAD.MOV.U32 R4, RZ, RZ, R2 ;  /* 0x000000ffff047224 */ /* 0x000fe200078e0002 */
[----:B----4-:R-:W-:Y:S01]  /*29640*/  @P1 SHF.R.U32.HI R4, RZ, R5, R0 ;  /* 0x00000005ff041219 */ /* 0x010fe20000011600 */
[----:B------:R-:W-:Y:S01]  /*29650*/  IMAD.IADD R0, R7, 0x1, R9 ;  /* 0x0000000107007824 */ /* 0x000fe200078e0209 */
[----:B------:R-:W-:-:S03]  /*29660*/  MOV R2, RZ ;  /* 0x000000ff00027202 */ /* 0x000fc60000000f00 */
[C---:B------:R-:W-:Y:S01]  /*29670*/  VIADD R3, R0.reuse, 0x6f ;  /* 0x0000006f00037836 */ /* 0x040fe20000000000 */
[----:B------:R-:W-:-:S03]  /*29680*/  IADD3 R21, R0, 0x70, -R13 ;  /* 0x0000007000157810 */ /* 0x000fc60007ffe80d */
[----:B------:R-:W-:-:S04]  /*29690*/  IMAD.HI R5, R3, -0x6db6db6d, R2 ;  /* 0x9249249303057827 */ /* 0x000fc800078e0202 */
[----:B------:R-:W-:-:S04]  /*296a0*/  IMAD.IADD R3, R21, 0x1, R4 ;  /* 0x0000000115037824 */ /* 0x000fc800078e0204 */
[----:B------:R-:W-:Y:S01]  /*296b0*/  IMAD.HI R2, R3, -0x6db6db6d, R2 ;  /* 0x9249249303027827 */ /* 0x000fe200078e0202 */
[----:B------:R-:W-:-:S04]  /*296c0*/  SHF.R.U32.HI R20, RZ, 0x1f, R5 ;  /* 0x0000001fff147819 */ /* 0x000fc80000011605 */
[----:B------:R-:W-:Y:S02]  /*296d0*/  SHF.R.U32.HI R6, RZ, 0x1f, R2 ;  /* 0x0000001fff067819 */ /* 0x000fe40000011602 */
[----:B------:R-:W-:Y:S02]  /*296e0*/  LEA.HI.SX32 R20, R5, R20, 0x1a ;  /* 0x0000001405147211 */ /* 0x000fe400078fd2ff */
[----:B------:R-:W-:-:S04]  /*296f0*/  LEA.HI.SX32 R6, R2, R6, 0x1a ;  /* 0x0000000602067211 */ /* 0x000fc800078fd2ff */
[----:B------:R-:W-:-:S04]  /*29700*/  VIMNMX R6, R20, R6, PT ;  /* 0x0000000614067248 */ /* 0x000fc80003fe0100 */
[----:B------:R-:W-:Y:S01]  /*29710*/  ISETP.GE.AND P1, PT, R6, 0x1, PT ;  /* 0x000000010600780c */ /* 0x000fe20003f26270 */
[----:B------:R-:W-:-:S12]  /*29720*/  IMAD.MOV.U32 R0, RZ, RZ, RZ ;  /* 0x000000ffff007224 */ /* 0x000fd800078e00ff */
        /* <DEDUP_REMOVED lines=11> */
[----:B------:R-:W-:Y:S01]  /*297e0*/  ISETP.GE.AND P1, PT, R4, RZ, PT ;  /* 0x000000ff0400720c */ /* 0x000fe20003f26270 */
[----:B-1----:R-:W-:-:S04]  /*297f0*/  IMAD.MOV R4, RZ, RZ, -R5 ;  /* 0x000000ffff047224 */ /* 0x002fc800078e0a05 */
[----:B------:R-:W-:Y:S01]  /*29800*/  IMAD R8, R4, R3, RZ ;  /* 0x0000000304087224 */ /* 0x000fe200078e02ff */
[----:B------:R-:W-:-:S05]  /*29810*/  MOV R4, RZ ;  /* 0x000000ff00047202 */ /* 0x000fca0000000f00 */
        /* <DEDUP_REMOVED lines=15> */
.L_x_5978:
[----:B------:R-:W-:Y:S05]  /*29910*/  BSYNC B0 ;  /* 0x0000000000007941 */ /* 0x000fea0003800000 */
.L_x_5977:
        /* <DEDUP_REMOVED lines=8> */
[----:B------:R-:W-:Y:S02]  /*299a0*/  ISETP.GT.AND P1, PT, R2, R0, PT ;  /* 0x000000000200720c */ /* 0x000fe40003f24270 */
[----:B------:R-:W-:-:S05]  /*299b0*/  SHF.R.U32.HI R4, RZ, 0x4, R0 ;  /* 0x00000004ff047819 */ /* 0x000fca0000011600 */
[----:B------:R-:W-:-:S04]  /*299c0*/  IMAD.WIDE.U32 R4, R4, 0x24924925, RZ ;  /* 0x2492492504047825 */ /* 0x000fc800078e00ff */
[----:B------:R-:W-:Y:S02]  /*299d0*/  IMAD.MOV.U32 R9, RZ, RZ, R5 ;  /* 0x000000ffff097224 */ /* 0x000fe400078e0005 */
[----:B------:R-:W-:Y:S02]  /*299e0*/  @P1 VIADD R3, R2, 0x6f ;  /* 0x0000006f02031836 */ /* 0x000fe40000000000 */
[----:B------:R-:W-:Y:S01]  /*299f0*/  @P1 IMAD.MOV.U32 R2, RZ, RZ, RZ ;  /* 0x000000ffff021224 */ /* 0x000fe200078e00ff */
[----:B------:R-:W-:-:S03]  /*29a00*/  MOV R7, R9 ;  /* 0x0000000900077202 */ /* 0x000fc60000000f00 */
        /* <DEDUP_REMOVED lines=12> */
.L_x_6170:
[----:B-1----:R-:W-:Y:S02]  /*29ad0*/  ISETP.NE.AND P0, PT, R14, RZ, PT ;  /* 0x000000ff0e00720c */ /* 0x002fe40003f05270 */
[----:B------:R-:W-:-:S11]  /*29ae0*/  PLOP3.LUT P2, PT, PT, PT, PT, 0x8, 0x0 ;  /* 0x000000000000781c */ /* 0x000fd60003f4e170 */
[----:B------:R-:W-:Y:S05]  /*29af0*/  @P0 BRA `(.L_x_5982) ;  /* 0x00000000000c0947 */ /* 0x000fea0003800000 */
[----:B------:R-:W-:-:S03]  /*29b00*/  UMOV UR4, 0xffffffff ;  /* 0xffffffff00047882 */ /* 0x000fc60000000000 */
[----:B------:R-:W-:Y:S05]  /*29b10*/  BRA.DIV UR4, `(.L_x_5983) ;  /* 0x0000007e04807947 */ /* 0x000fea000b800000 */
[----:B------:R-:W-:-:S13]  /*29b20*/  ELECT P2, URZ, PT ;  /* 0x00000000003f782f */ /* 0x000fda0003840000 */
.L_x_5982:
        /* <DEDUP_REMOVED lines=9> */
.L_x_6173:
[----:B------:R-:W-:Y:S05]  /*29bc0*/  BSYNC B1 ;  /* 0x0000000000017941 */ /* 0x000fea0003800000 */
.L_x_5984:
        /* <DEDUP_REMOVED lines=12> */
.L_x_6174:
[----:B------:R-:W-:Y:S05]  /*29c90*/  BSYNC B2 ;  /* 0x0000000000027941 */ /* 0x000fea0003800000 */
.L_x_5988:
        /* <DEDUP_REMOVED lines=8> */
.L_x_5991:
[----:B------:R-:W-:Y:S05]  /*29d20*/  BSYNC B2 ;  /* 0x0000000000027941 */ /* 0x000fea0003800000 */
.L_x_5990:
        /* <DEDUP_REMOVED lines=8> */
[----:B------:R-:W-:Y:S01]  /*29db0*/  UIADD3.X UR5, URZ, UR37, URZ, UP0, !UPT ;  /* 0x000000253f057290 */ /* 0x000fe200087fe43f */
[----:B------:R-:W-:Y:S01]  /*29dc0*/  UMOV UR7, 0x12f00000 ;  /* 0x12f0000000077882 */ /* 0x000fe20000000000 */
[----:B--2---:R-:W-:-:S02]  /*29dd0*/  IMAD R6, R2, 0xa800, R18 ;  /* 0x0000a80002067824 */ /* 0x004fc400078e0212 */
[----:B------:R-:W-:Y:S02]  /*29de0*/  VIADD R2, R5, 0x36890 ;  /* 0x0003689005027836 */ /* 0x000fe40000000000 */
[----:B------:R-:W-:-:S07]  /*29df0*/  VIADD R4, R6, 0x21400 ;  /* 0x0002140006047836 */ /* 0x000fce0000000000 */
.L_x_5992:
        /* <DEDUP_REMOVED lines=16> */
.L_x_5993:
        /* <DEDUP_REMOVED lines=16> */
.L_x_5994:
        /* <DEDUP_REMOVED lines=13> */
.L_x_6175:
[----:B------:R-:W-:Y:S05]  /*2a0d0*/  BSYNC B2 ;  /* 0x0000000000027941 */ /* 0x000fea0003800000 */
.L_x_5995:
[----:B------:R-:W-:Y:S01]  /*2a0e0*/  BSSY B2, `(.L_x_5997) ;  /* 0x000000a000027945 */ /* 0x000fe20003800000 */
[----:B------:R-:W-:Y:S02]  /*2a0f0*/  IMAD.MOV.U32 R12, RZ, RZ, 0x0 ;  /* 0x00000000ff0c7424 */ /* 0x000fe400078e00ff */
[----:B------:R-:W-:Y:S01]  /*2a100*/  IMAD.MOV.U32 R13, RZ, RZ, 0x12f00000 ;  /* 0x12f00000ff0d7424 */ /* 0x000fe200078e00ff */
[----:B------:R-:W-:Y:S06]  /*2a110*/  @P4 BRA `(.L_x_5998) ;  /* 0x0000000000184947 */ /* 0x000fec0003800000 */
[----:B------:R-:W2:Y:S02]  /*2a120*/  LDL R2, [R1+0x10] ;  /* 0x0000100001027983 */ /* 0x000ea40000100800 */
[----:B--2---:R-:W-:Y:S02]  /*2a130*/  LOP3.LUT P0, RZ, R2, 0x1, RZ, 0xc0, !PT ;  /* 0x0000000102ff7812 */ /* 0x004fe4000780c0ff */
[----:B------:R-:W-:-:S04]  /*2a140*/  MOV R2, 0xa800 ;  /* 0x0000a80000027802 */ /* 0x000fc80000000f00 */
[----:B------:R2:W-:Y:S07]  /*2a150*/  SYNCS.ARRIVE.TRANS64 RZ, [R5+URZ+0x368b0], R2 ;  /* 0x0368b00205ff79a7 */ /* 0x0005ee000800003f */
[----:B------:R-:W-:Y:S05]  /*2a160*/  @!P0 BRA `(.L_x_5998) ;  /* 0x0000000000048947 */ /* 0x000fea0003800000 */
[----:B------:R-:W-:Y:S01]  /*2a170*/  BPT.TRAP 0x1 ;  /* 0x000000040000795c */ /* 0x000fe20000300000 */
.L_x_5998:
[----:B------:R-:W-:Y:S05]  /*2a180*/  BSYNC B2 ;  /* 0x0000000000027941 */ /* 0x000fea0003800000 */
.L_x_5997:
        /* <DEDUP_REMOVED lines=8> */
.L_x_5999:
        /* <DEDUP_REMOVED lines=15> */
.L_x_6000:
        /* <DEDUP_REMOVED lines=15> */
.L_x_6001:
        /* <DEDUP_REMOVED lines=10> */
.L_x_5987:
[----:B------:R-:W-:Y:S05]  /*2a490*/  BSYNC B1 ;  /* 0x0000000000017941 */ /* 0x000fea0003800000 */
.L_x_5986:
[----:B0-----:R-:W2:Y:S04]  /*2a4a0*/  LDL.LU R2, [R1+0x20] ;  /* 0x0000200001027983 */ /* 0x001ea80000300800 */
[----:B------:R-:W3:Y:S01]  /*2a4b0*/  LDL.LU R4, [R1+0x24] ;  /* 0x0000240001047983 */ /* 0x000ee20000300800 */
[----:B------:R-:W-:Y:S01]  /*2a4c0*/  VIADD R7, R7, 0xfffffffe ;  /* 0xfffffffe07077836 */ /* 0x000fe20000000000 */
[----:B------:R-:W-:Y:S02]  /*2a4d0*/  PLOP3.LUT P5, PT, PT, PT, PT, 0x8, 0x0 ;  /* 0x000000000000781c */ /* 0x000fe40003fae170 */
[----:B--2---:R-:W-:-:S04]  /*2a4e0*/  IADD3 R2, R2, 0x1, RZ ;  /* 0x0000000102027810 */ /* 0x004fc80007ffe0ff */
        /* <DEDUP_REMOVED lines=8> */
.L_x_6018:
        /* <DEDUP_REMOVED lines=8> */
[----:B------:R-:W-:Y:S01]  /*2a5f0*/  ISETP.NE.AND P1, PT, R2, RZ, PT ;  /* 0x000000ff0200720c */ /* 0x000fe20003f25270 */
[----:B--2---:R-:W-:Y:S01]  /*2a600*/  IMAD R6, R4, 0x8, R18 ;  /* 0x0000000804067824 */ /* 0x004fe200078e0212 */
[----:B---3--:R-:W-:-:S04]  /*2a610*/  SHF.L.U32 R5, R3, 0x1f, RZ ;  /* 0x0000001f03057819 */ /* 0x008fc800000006ff */
[----:B------:R-:W0:Y:S02]  /*2a620*/  SYNCS.PHASECHK.TRANS64.TRYWAIT P0, [R6+URZ+0x368a0], R5 ;  /* 0x0368a005060075a7 */ /* 0x000e24000800017f */
[----:B0-----:R-:W-:Y:S05]  /*2a630*/  @!P0 BRA `(.L_x_6005) ;  /* 0x0000007400188947 */ /* 0x001fea0003800000 */
.L_x_6176:
[----:B------:R-:W-:Y:S05]  /*2a640*/  BSYNC B2 ;  /* 0x0000000000027941 */ /* 0x000fea0003800000 */
.L_x_6004:
        /* <DEDUP_REMOVED lines=8> */
.L_x_6007:
[----:B------:R-:W-:Y:S05]  /*2a6d0*/  BSYNC B2 ;  /* 0x0000000000027941 */ /* 0x000fea0003800000 */
.L_x_6006:
        /* <DEDUP_REMOVED lines=12> */
.L_x_6008:
        /* <DEDUP_REMOVED lines=16> */
.L_x_6009:
        /* <DEDUP_REMOVED lines=16> */
.L_x_6010:
        /* <DEDUP_REMOVED lines=13> */
.L_x_6177:
[----:B------:R-:W-:Y:S05]  /*2aa70*/  BSYNC B2 ;  /* 0x0000000000027941 */ /* 0x000fea0003800000 */
.L_x_6011:
        /* <DEDUP_REMOVED lines=10> */
.L_x_6014:
[----:B------:R-:W-:Y:S05]  /*2ab20*/  BSYNC B2 ;  /* 0x0000000000027941 */ /* 0x000fea0003800000 */
.L_x_6013:
        /* <DEDUP_REMOVED lines=8> */
.L_x_6015:
        /* <DEDUP_REMOVED lines=15> */
.L_x_6016:
        /* <DEDUP_REMOVED lines=15> */
.L_x_6017:
        /* <DEDUP_REMOVED lines=10> */
.L_x_6003:
[----:B------:R-:W-:Y:S05]  /*2ae30*/  BSYNC B1 ;  /* 0x0000000000017941 */ /* 0x000fea0003800000 */
.L_x_6002:
        /* <DEDUP_REMOVED lines=12> */
.L_x_5980:
[----:B------:R-:W-:Y:S05]  /*2af00*/  BSYNC B0 ;  /* 0x0000000000007941 */ /* 0x000fea0003800000 */
.L_x_5979:
        /* <DEDUP_REMOVED lines=12> */
[----:B-1----:R-:W-:Y:S01]  /*2afd0*/  @P0 SHF.R.U32.HI R0, RZ, R3, R2 ;  /* 0x00000003ff000219 */ /* 0x002fe20000011602 */
[----:B------:R-:W-:-:S03]  /*2afe0*/  IMAD.MOV.U32 R2, RZ, RZ, RZ ;  /* 0x000000ffff027224 */ /* 0x000fc600078e00ff */
[----:B------:R-:W-:-:S05]  /*2aff0*/  IADD3 R3, R21, R0, RZ ;  /* 0x0000000015037210 */ /* 0x000fca0007ffe0ff */
[----:B------:R-:W-:-:S05]  /*2b000*/  IMAD.HI R2, R3, -0x6db6db6d, R2 ;  /* 0x9249249303027827 */ /* 0x000fca00078e0202 */
        /* <DEDUP_REMOVED lines=16> */
[-C--:B------:R-:W-:Y:S02]  /*2b110*/  IABS R2, R17.reuse ;  /* 0x0000001100027213 */ /* 0x080fe40000000000 */
[----:B------:R-:W-:Y:S02]  /*2b120*/  IADD3 R4, R17, -0x1, R7 ;  /* 0xffffffff11047810 */ /* 0x000fe40007ffe007 */
        /* <DEDUP_REMOVED lines=16> */
.L_x_6020:
[----:B------:R-:W-:Y:S05]  /*2b230*/  BSYNC B0 ;  /* 0x0000000000007941 */ /* 0x000fea0003800000 */
.L_x_6019:
        /* <DEDUP_REMOVED lines=27> */
.L_x_6022:
        /* <DEDUP_REMOVED lines=12> */
[----:B------:R-:W-:Y:S01]  /*2b4b0*/  MOV R13, RZ ;  /* 0x000000ff000d7202 */ /* 0x000fe20000000f00 */
[----:B------:R-:W-:Y:S02]  /*2b4c0*/  IMAD.U32 R6, RZ, RZ, UR8 ;  /* 0x00000008ff067e24 */ /* 0x000fe4000f8e00ff */
[----:B------:R-:W-:-:S02]  /*2b4d0*/  IMAD.U32 R10, RZ, RZ, UR4 ;  /* 0x00000004ff0a7e24 */ /* 0x000fc4000f8e00ff */
[----:B------:R-:W-:Y:S02]  /*2b4e0*/  IMAD.U32 R11, RZ, RZ, UR5 ;  /* 0x00000005ff0b7e24 */ /* 0x000fe4000f8e00ff */
[----:B------:R-:W-:Y:S02]  /*2b4f0*/  IMAD.MOV.U32 R8, RZ, RZ, 0x70 ;  /* 0x00000070ff087424 */ /* 0x000fe400078e00ff */
[----:B------:R-:W-:-:S07]  /*2b500*/  IMAD.MOV.U32 R12, RZ, RZ, 0x1 ;  /* 0x00000001ff0c7424 */ /* 0x000fce00078e00ff */
[----:B------:R-:W-:-:S07]  /*2b510*/  LEPC R20, `(.L_x_6025) ;  /* 0x000000001014794e */ /* 0x000fce0000000000 */
[----:B0-----:R-:W-:Y:S05]  /*2b520*/  CALL.ABS.NOINC R2 ;  /* 0x0000000002007343 */ /* 0x001fea0003c00000 */
.L_x_6025:
[----:B------:R-:W-:Y:S05]  /*2b530*/  BSYNC B6 ;  /* 0x0000000000067941 */ /* 0x000fea0003800000 */
.L_x_6024:
        /* <DEDUP_REMOVED lines=20> */
.L_x_6028:
        /* <DEDUP_REMOVED lines=15> */
.L_x_6027:
[----:B------:R-:W-:Y:S05]  /*2b770*/  BSYNC B6 ;  /* 0x0000000000067941 */ /* 0x000fea0003800000 */
.L_x_6026:
        /* <DEDUP_REMOVED lines=25> */
.L_x_6180:
        /* <DEDUP_REMOVED lines=11> */
.L_x_6183:
        /* <DEDUP_REMOVED lines=24> */
.L_x_6032:
[----:B-1----:R-:W2:Y:S01]  /*2bb40*/  LDL R2, [R1+0x18] ;  /* 0x0000180001027983 */ /* 0x002ea20000100800 */
[----:B0-----:R-:W-:Y:S01]  /*2bb50*/  IMAD R0, R19, 0x8, R18 ;  /* 0x0000000813007824 */ /* 0x001fe200078e0212 */
[----:B--2---:R-:W-:-:S04]  /*2bb60*/  SHF.L.U32 R2, R2, 0x1f, RZ ;  /* 0x0000001f02027819 */ /* 0x004fc800000006ff */
[----:B------:R-:W0:Y:S02]  /*2bb70*/  SYNCS.PHASECHK.TRANS64.TRYWAIT P0, [R0+URZ+0x36840], R2 ;  /* 0x03684002000075a7 */ /* 0x000e24000800017f */
[----:B0-----:R-:W-:Y:S05]  /*2bb80*/  @!P0 BRA `(.L_x_6033) ;  /* 0x0000006000408947 */ /* 0x001fea0003800000 */
.L_x_6184:
        /* <DEDUP_REMOVED lines=10> */
.L_x_6034:
        /* <DEDUP_REMOVED lines=34> */
.L_x_6030:
        /* <DEDUP_REMOVED lines=40> */
.L_x_6036:
[----:B------:R-:W-:Y:S05]  /*2c0d0*/  BSYNC B6 ;  /* 0x0000000000067941 */ /* 0x000fea0003800000 */
.L_x_6035:
        /* <DEDUP_REMOVED lines=15> */
[----:B------:R-:W-:Y:S02]  /*2c1d0*/  LOP3.LUT R8, R8, 0x38, RZ, 0xc0, !PT ;  /* 0x0000003808087812 */ /* 0x000fe400078ec0ff */
[----:B------:R-:W-:Y:S01]  /*2c1e0*/  LOP3.LUT R9, R9, 0x80, RZ, 0xfc, !PT ;  /* 0x0000008009097812 */ /* 0x000fe200078efcff */
[----:B---3--:R-:W-:Y:S02]  /*2c1f0*/  IMAD.MOV.U32 R3, RZ, RZ, R4 ;  /* 0x000000ffff037224 */ /* 0x008fe400078e0004 */
[----:B------:R-:W1:Y:S01]  /*2c200*/  S2R R4, SR_TID.X ;  /* 0x0000000000047919 */ /* 0x000e620000002100 */
[----:B------:R-:W-:-:S04]  /*2c210*/  IMAD.WIDE.U32 R2, R16, UR4, R2 ;  /* 0x0000000410027c25 */ /* 0x000fc8000f8e0002 */
[----:B------:R-:W-:Y:S01]  /*2c220*/  IMAD R3, R16, UR5, R3 ;  /* 0x0000000510037c24 */ /* 0x000fe2000f8e0203 */
[----:B------:R-:W-:Y:S02]  /*2c230*/  ULDC.64 UR4, c[0x0][0x2e0] ;  /* 0x0000b80000047ab9 */ /* 0x000fe40000000a00 */
[----:B--2---:R-:W-:Y:S02]  /*2c240*/  IMAD R0, R0, UR4, RZ ;  /* 0x0000000400007c24 */ /* 0x004fe4000f8e02ff */
[----:B----4-:R-:W-:-:S04]  /*2c250*/  IMAD.WIDE.U32 R2, R5, UR4, R2 ;  /* 0x0000000405027c25 */ /* 0x010fc8000f8e0002 */
[----:B------:R-:W-:Y:S01]  /*2c260*/  IMAD R0, R5, UR5, R0 ;  /* 0x0000000505007c24 */ /* 0x000fe2000f8e0200 */
[----:B------:R-:W-:-:S04]  /*2c270*/  ULDC.64 UR4, c[0x0][0x2d0] ;  /* 0x0000b40000047ab9 */ /* 0x000fc80000000a00 */
[----:B------:R-:W-:Y:S02]  /*2c280*/  IADD3 R3, R3, R0, RZ ;  /* 0x0000000003037210 */ /* 0x000fe40007ffe0ff */
        /* <DEDUP_REMOVED lines=36> */
[----:B------:R-:W-:-:S05]  /*2c4d0*/  SHF.R.U32.HI R11, RZ, 0x3, R11 ;  /* 0x00000003ff0b7819 */ /* 0x000fca000001160b */
[----:B------:R-:W-:-:S04]  /*2c4e0*/  IMAD R0, R10, 0x80, R11 ;  /* 0x000000800a007824 */ /* 0x000fc800078e020b */
[----:B------:R-:W-:Y:S02]  /*2c4f0*/  VIADD R5, R0, 0x10 ;  /* 0x0000001000057836 */ /* 0x000fe40000000000 */
[----:B--2---:R-:W-:Y:S02]  /*2c500*/  IMAD R2, R6, R7, RZ ;  /* 0x0000000706027224 */ /* 0x004fe400078e02ff */
[----:B------:R-:W0:Y:S04]  /*2c510*/  SHFL.IDX PT, R7, R4, RZ, 0x181f ;  /* 0x00181fff04077589 */ /* 0x000e2800000e0000 */
[----:B------:R-:W1:Y:S01]  /*2c520*/  SHFL.IDX PT, R6, R3, RZ, 0x181f ;  /* 0x00181fff03067589 */ /* 0x000e6200000e0000 */
[----:B------:R-:W-:-:S13]  /*2c530*/  ISETP.GE.AND P2, PT, R0, R2, PT ;  /* 0x000000020000720c */ /* 0x000fda0003f46270 */
[----:B0-----:R-:W-:-:S04]  /*2c540*/  @!P2 LEA R7, P4, R8, R7, 0x1 ;  /* 0x000000070807a211 */ /* 0x001fc800078808ff */
[----:B-1----:R-:W-:-:S04]  /*2c550*/  @!P2 IADD3.X R6, RZ, R6, RZ, P4, !PT ;  /* 0x00000006ff06a210 */ /* 0x002fc800027fe4ff */
        /* <DEDUP_REMOVED lines=13> */
[----:B------:R-:W-:Y:S01]  /*2c630*/  @!P2 IMAD.MOV.U32 R6, RZ, RZ, R5 ;  /* 0x000000ffff06a224 */ /* 0x000fe200078e0005 */
[----:B------:R-:W-:-:S04]  /*2c640*/  IADD3 R5, R0, 0x20, RZ ;  /* 0x0000002000057810 */ /* 0x000fc80007ffe0ff */
        /* <DEDUP_REMOVED lines=41> */
[----:B------:R-:W-:Y:S01]  /*2c8e0*/  @!P2 IMAD.MOV.U32 R7, RZ, RZ, R6 ;  /* 0x000000ffff07a224 */ /* 0x000fe200078e0006 */
[----:B------:R-:W-:Y:S01]  /*2c8f0*/  @!P2 MOV R6, R5 ;  /* 0x000000050006a202 */ /* 0x000fe20000000f00 */
[----:B------:R-:W-:-:S04]  /*2c900*/  VIADD R5, R0, 0x60 ;  /* 0x0000006000057836 */ /* 0x000fc80000000000 */
        /* <DEDUP_REMOVED lines=10> */
[----:B------:R1:W2:Y:S04]  /*2c9b0*/  SHFL.IDX PT, R5, R3, 0x7, 0x181f ;  /* 0x00f81f0003057f89 */ /* 0x0002a800000e0000 */
[----:B------:R1:W-:Y:S04]  /*2c9c0*/  @!P2 LDGSTS.E.BYPASS.LTC128B.128 [R9+0x18400], desc[UR60][R6.64], !P3 ;  /* 0x184000000609afae */ /* 0x0003e8000d901d7c */
[----:B------:R1:W-:Y:S04]  /*2c9d0*/  @!P2 LDGSTS.E.BYPASS.LTC128B.128 [R9+0x1c400], desc[UR60][R6.64+0x80], !P0 ;  /* 0x1c4000800609afae */ /* 0x0003e8000c101d7c */
[----:B------:R1:W-:Y:S04]  /*2c9e0*/  @!P2 LDGSTS.E.BYPASS.LTC128B.128 [R9+0x20400], desc[UR60][R6.64+0x100], !P1 ;  /* 0x204001000609afae */ /* 0x0003e8000c901d7c */
[----:B------:R1:W3:Y:S02]  /*2c9f0*/  SHFL.IDX PT, R3, R4, 0x7, 0x181f ;  /* 0x00f81f0004037f89 */ /* 0x0002e400000e0000 */
.L_x_6201:
[----:B------:R-:W-:Y:S01]  /*2ca00*/  IADD3 R0, R0, 0x70, RZ ;  /* 0x0000007000007810 */ /* 0x000fe20007ffe0ff */
[----:B------:R-:W-:Y:S03]  /*2ca10*/  BSSY B0, `(.L_x_6038) ;  /* 0x000000c000007945 */ /* 0x000fe60003800000 */
[----:B------:R-:W-:-:S13]  /*2ca20*/  ISETP.GE.AND P2, PT, R0, R2, PT ;  /* 0x000000020000720c */ /* 0x000fda0003f46270 */
[----:B------:R-:W-:Y:S05]  /*2ca30*/  @P2 BRA `(.L_x_6039) ;  /* 0x0000000000242947 */ /* 0x000fea0003800000 */
[----:B-1----:R-:W4:Y:S01]  /*2ca40*/  LDL R4, [R1+0x30] ;  /* 0x0000300001047983 */ /* 0x002f220000100800 */
[----:B---3--:R-:W-:-:S05]  /*2ca50*/  LEA R2, P2, R8, R3, 0x1 ;  /* 0x0000000308027211 */ /* 0x008fca00078408ff */
[----:B--2---:R-:W-:-:S05]  /*2ca60*/  IMAD.X R3, RZ, RZ, R5, P2 ;  /* 0x000000ffff037224 */ /* 0x004fca00010e0605 */
[----:B------:R-:W-:Y:S01]  /*2ca70*/  @!PT LDS RZ, [RZ] ;  /* 0x00000000fffff984 */ /* 0x000fe20000000800 */
[----:B------:R-:W-:Y:S01]  /*2ca80*/  @!PT LDS RZ, [RZ] ;  /* 0x00000000fffff984 */ /* 0x000fe20000000800 */
[----:B------:R-:W-:Y:S01]  /*2ca90*/  @!PT LDS RZ, [RZ] ;  /* 0x00000000fffff984 */ /* 0x000fe20000000800 */
[----:B----4-:R4:W-:Y:S04]  /*2caa0*/  LDGSTS.E.BYPASS.LTC128B.128 [R4+0x18c00], desc[UR60][R2.64], !P3 ;  /* 0x18c0000002047fae */ /* 0x0109e8000d901d7c */
[----:B------:R4:W-:Y:S04]  /*2cab0*/  LDGSTS.E.BYPASS.LTC128B.128 [R4+0x1cc00], desc[UR60][R2.64+0x80], !P0 ;  /* 0x1cc0008002047fae */ /* 0x0009e8000c101d7c */
[----:B------:R4:W-:Y:S02]  /*2cac0*/  LDGSTS.E.BYPASS.LTC128B.128 [R4+0x20c00], desc[UR60][R2.64+0x100], !P1 ;  /* 0x20c0010002047fae */ /* 0x0009e4000c901d7c */
.L_x_6039:
[----:B------:R-:W-:Y:S05]  /*2cad0*/  BSYNC B0 ;  /* 0x0000000000007941 */ /* 0x000fea0003800000 */
.L_x_6038:
[----:B------:R-:W-:Y:S01]  /*2cae0*/  NOP ;  /* 0x0000000000007918 */ /* 0x000fe20000000000 */
[----:B------:R-:W-:-:S13]  /*2caf0*/  PLOP3.LUT P0, PT, PT, PT, PT, 0x80, 0x0 ;  /* 0x000000000000781c */ /* 0x000fda0003f0f070 */
.L_x_6040:
        /* <DEDUP_REMOVED lines=18> */
.L_x_6202:
[----:B------:R-:W-:Y:S05]  /*2cc20*/  BSYNC B0 ;  /* 0x0000000000007941 */ /* 0x000fea0003800000 */
.L_x_6041:
[----:B------:R-:W4:Y:S04]  /*2cc30*/  LDL R2, [R1+0x48] ;  /* 0x0000480001027983 */ /* 0x000f280000100800 */
[----:B-1-3--:R-:W3:Y:S01]  /*2cc40*/  LDL R3, [R1+0x34] ;  /* 0x0000340001037983 */ /* 0x00aee20000100800 */
[----:B------:R-:W-:Y:S01]  /*2cc50*/  BSSY B0, `(.L_x_6043) ;  /* 0x0000249000007945 */ /* 0x000fe20003800000 */
[----:B----4-:R-:W-:-:S05]  /*2cc60*/  VIADD R0, R2, 0xfffffffe ;  /* 0xfffffffe02007836 */ /* 0x010fca0000000000 */
[----:B---3--:R-:W-:-:S13]  /*2cc70*/  ISETP.GE.AND P0, PT, R0, R3, PT ;  /* 0x000000030000720c */ /* 0x008fda0003f06270 */
[----:B------:R-:W-:Y:S05]  /*2cc80*/  @!P0 BRA `(.L_x_6044) ;  /* 0x0000002400148947 */ /* 0x000fea0003800000 */
[----:B------:R-:W3:Y:S04]  /*2cc90*/  LDL.LU R2, [R1+0x60] ;  /* 0x0000600001027983 */ /* 0x000ee80000300800 */
[----:B--2---:R-:W2:Y:S04]  /*2cca0*/  LDL.LU R5, [R1+0x44] ;  /* 0x0000440001057983 */ /* 0x004ea80000300800 */
[----:B------:R-:W0:Y:S01]  /*2ccb0*/  LDL.LU R4, [R1+0x40] ;  /* 0x0000400001047983 */ /* 0x000e220000300800 */
[----:B------:R-:W-:Y:S01]  /*2ccc0*/  BSSY B2, `(.L_x_6045) ;  /* 0x00000c7000027945 */ /* 0x000fe20003800000 */
[----:B---3--:R-:W-:-:S05]  /*2ccd0*/  IADD3 R2, R2, 0x1, RZ ;  /* 0x0000000102027810 */ /* 0x008fca0007ffe0ff */
[----:B--2---:R-:W-:-:S05]  /*2cce0*/  IMAD R2, R2, R5, RZ ;  /* 0x0000000502027224 */ /* 0x004fca00078e02ff */
[----:B0-----:R-:W-:Y:S02]  /*2ccf0*/  VIMNMX R6, R4, R2, PT ;  /* 0x0000000204067248 */ /* 0x001fe40003fe0100 */
        /* <DEDUP_REMOVED lines=41> */
.L_x_6049:
[----:B------:R-:W-:Y:S01]  /*2cf90*/  IMAD R3, R8, 0x8, R18 ;  /* 0x0000000808037824 */ /* 0x000fe200078e0212 */
[----:B------:R-:W-:Y:S01]  /*2cfa0*/  SHF.L.U32 R2, R10, 0x1f, RZ ;  /* 0x0000001f0a027819 */ /* 0x000fe200000006ff */
[----:B------:R-:W-:Y:S03]  /*2cfb0*/  BSSY B3, `(.L_x_6050) ;  /* 0x0000003000037945 */ /* 0x000fe60003800000 */
[----:B------:R-:W1:Y:S02]  /*2cfc0*/  SYNCS.PHASECHK.TRANS64.TRYWAIT P0, [R3+URZ+0x36840], R2 ;  /* 0x03684002030075a7 */ /* 0x000e64000800017f */
[----:B-1----:R-:W-:Y:S05]  /*2cfd0*/  @!P0 BRA `(.L_x_6051) ;  /* 0x0000005800388947 */ /* 0x002fea0003800000 */
.L_x_6203:
[----:B------:R-:W-:Y:S05]  /*2cfe0*/  BSYNC B3 ;  /* 0x0000000000037941 */ /* 0x000fea0003800000 */
.L_x_6050:
        /* <DEDUP_REMOVED lines=11> */
.L_x_6053:
[----:B------:R-:W-:Y:S05]  /*2d0a0*/  BSYNC B3 ;  /* 0x0000000000037941 */ /* 0x000fea0003800000 */
.L_x_6052:
        /* <DEDUP_REMOVED lines=12> */
.L_x_6054:
        /* <DEDUP_REMOVED lines=16> */
.L_x_6055:
        /* <DEDUP_REMOVED lines=16> */
.L_x_6056:
        /* <DEDUP_REMOVED lines=16> */
.L_x_6204:
[----:B------:R-:W-:Y:S05]  /*2d470*/  BSYNC B3 ;  /* 0x0000000000037941 */ /* 0x000fea0003800000 */
.L_x_6057:
        /* <DEDUP_REMOVED lines=10> */
.L_x_6059:
[----:B------:R-:W2:Y:S01]  /*2d520*/  LDL R3, [R1+0x10] ;  /* 0x0000100001037983 */ /* 0x000ea20000100800 */
[----:B------:R-:W-:Y:S01]  /*2d530*/  BSSY B3, `(.L_x_6060) ;  /* 0x0000004000037945 */ /* 0x000fe20003800000 */
[----:B--2---:R-:W-:-:S13]  /*2d540*/  LOP3.LUT P0, RZ, R3, 0x8, RZ, 0xc0, !PT ;  /* 0x0000000803ff7812 */ /* 0x004fda000780c0ff */
[----:B------:R-:W-:Y:S05]  /*2d550*/  @P0 BRA `(.L_x_6061) ;  /* 0x0000000000040947 */ /* 0x000fea0003800000 */
[----:B------:R-:W-:Y:S01]  /*2d560*/  BPT.TRAP 0x1 ;  /* 0x000000040000795c */ /* 0x000fe20000300000 */
.L_x_6061:
[----:B------:R-:W-:Y:S05]  /*2d570*/  BSYNC B3 ;  /* 0x0000000000037941 */ /* 0x000fea0003800000 */
.L_x_6060:
        /* <DEDUP_REMOVED lines=12> */
.L_x_6062:
        /* <DEDUP_REMOVED lines=15> */
.L_x_6063:
        /* <DEDUP_REMOVED lines=15> */
.L_x_6064:
        /* <DEDUP_REMOVED lines=12> */
.L_x_6048:
[----:B------:R-:W-:Y:S05]  /*2d8e0*/  BSYNC B1 ;  /* 0x0000000000017941 */ /* 0x000fea0003800000 */
.L_x_6047:
[----:B0-----:R-:W2:Y:S01]  /*2d8f0*/  LDL.LU R0, [R1+0x48] ;  /* 0x0000480001007983 */ /* 0x001ea20000300800 */
[----:B------:R-:W-:-:S03]  /*2d900*/  MOV R19, R8 ;  /* 0x0000000800137202 */ /* 0x000fc60000000f00 */
[----:B------:R0:W-:Y:S02]  /*2d910*/  STL [R1+0x18], R10 ;  /* 0x0000180a01007387 */ /* 0x0001e40000100800 */
[----:B0-2---:R-:W-:-:S07]  /*2d920*/  VIADD R0, R0, 0xfffffffd ;  /* 0xfffffffd00007836 */ /* 0x005fce0000000000 */
.L_x_6046:
[----:B------:R-:W-:Y:S05]  /*2d930*/  BSYNC B2 ;  /* 0x0000000000027941 */ /* 0x000fea0003800000 */
.L_x_6045:
[----:B------:R-:W-:Y:S01]  /*2d940*/  VIADD R9, R9, 0xfffffffe ;  /* 0xfffffffe09097836 */ /* 0x000fe20000000000 */
[----:B------:R-:W-:-:S04]  /*2d950*/  LOP3.LUT R6, RZ, R6, RZ, 0x33, !PT ;  /* 0x00000006ff067212 */ /* 0x000fc800078e33ff */
[----:B------:R-:W-:-:S13]  /*2d960*/  ISETP.NE.AND P0, PT, R9, R6, PT ;  /* 0x000000060900720c */ /* 0x000fda0003f05270 */
[----:B------:R-:W-:Y:S05]  /*2d970*/  @!P0 BRA `(.L_x_6044) ;  /* 0x0000001400d88947 */ /* 0x000fea0003800000 */
[----:B------:R-:W-:-:S07]  /*2d980*/  IMAD.MOV.U32 R9, RZ, RZ, R17 ;  /* 0x000000ffff097224 */ /* 0x000fce00078e0011 */
.L_x_6101:
        /* <DEDUP_REMOVED lines=35> */
.L_x_6067:
[----:B------:R-:W-:Y:S01]  /*2dbc0*/  IMAD R3, R4, 0x8, R18 ;  /* 0x0000000804037824 */ /* 0x000fe200078e0212 */
[----:B------:R-:W-:Y:S01]  /*2dbd0*/  SHF.L.U32 R2, R5, 0x1f, RZ ;  /* 0x0000001f05027819 */ /* 0x000fe200000006ff */
[----:B------:R-:W-:Y:S03]  /*2dbe0*/  BSSY B2, `(.L_x_6068) ;  /* 0x0000003000027945 */ /* 0x000fe60003800000 */
[----:B------:R-:W1:Y:S02]  /*2dbf0*/  SYNCS.PHASECHK.TRANS64.TRYWAIT P0, [R3+URZ+0x36840], R2 ;  /* 0x03684002030075a7 */ /* 0x000e64000800017f */
[----:B-1----:R-:W-:Y:S05]  /*2dc00*/  @!P0 BRA `(.L_x_6069) ;  /* 0x0000004c00548947 */ /* 0x002fea0003800000 */
.L_x_6205:
[----:B------:R-:W-:Y:S05]  /*2dc10*/  BSYNC B2 ;  /* 0x0000000000027941 */ /* 0x000fea0003800000 */
.L_x_6068:
        /* <DEDUP_REMOVED lines=11> */
.L_x_6071:
[----:B------:R-:W-:Y:S05]  /*2dcd0*/  BSYNC B2 ;  /* 0x0000000000027941 */ /* 0x000fea0003800000 */
.L_x_6070:
[----:B-1----:R-:W2:Y:S01]  /*2dce0*/  LDL R2, [R1+0x1c] ;  /* 0x00001c0001027983 */ /* 0x002ea20000100800 */
        /* <DEDUP_REMOVED lines=11> */
.L_x_6072:
        /* <DEDUP_REMOVED lines=16> */
.L_x_6073:
        /* <DEDUP_REMOVED lines=16> */
.L_x_6074:
        /* <DEDUP_REMOVED lines=16> */
.L_x_6206:
[----:B------:R-:W-:Y:S05]  /*2e0a0*/  BSYNC B2 ;  /* 0x0000000000027941 */ /* 0x000fea0003800000 */
.L_x_6075:
        /* <DEDUP_REMOVED lines=10> */
.L_x_6077:
[----:B------:R-:W2:Y:S01]  /*2e150*/  LDL R3, [R1+0x10] ;  /* 0x0000100001037983 */ /* 0x000ea20000100800 */
[----:B------:R-:W-:Y:S01]  /*2e160*/  BSSY B2, `(.L_x_6078) ;  /* 0x0000004000027945 */ /* 0x000fe20003800000 */
[----:B--2---:R-:W-:-:S13]  /*2e170*/  LOP3.LUT P0, RZ, R3, 0x8, RZ, 0xc0, !PT ;  /* 0x0000000803ff7812 */ /* 0x004fda000780c0ff */
[----:B------:R-:W-:Y:S05]  /*2e180*/  @P0 BRA `(.L_x_6079) ;  /* 0x0000000000040947 */ /* 0x000fea0003800000 */
[----:B------:R-:W-:Y:S01]  /*2e190*/  BPT.TRAP 0x1 ;  /* 0x000000040000795c */ /* 0x000fe20000300000 */
.L_x_6079:
[----:B------:R-:W-:Y:S05]  /*2e1a0*/  BSYNC B2 ;  /* 0x0000000000027941 */ /* 0x000fea0003800000 */
.L_x_6078:
        /* <DEDUP_REMOVED lines=12> */
.L_x_6080:
        /* <DEDUP_REMOVED lines=15> */
.L_x_6081:
        /* <DEDUP_REMOVED lines=15> */
.L_x_6082:
        /* <DEDUP_REMOVED lines=12> */
.L_x_6066:
[----:B------:R-:W-:Y:S05]  /*2e510*/  BSYNC B1 ;  /* 0x0000000000017941 */ /* 0x000fea0003800000 */
.L_x_6065:
[----:B------:R-:W2:Y:S01]  /*2e520*/  LDL R2, [R1+0x10] ;  /* 0x0000100001027983 */ /* 0x000ea20000100800 */
[----:B------:R-:W-:Y:S01]  /*2e530*/  VIADD R19, R4, 0x1 ;  /* 0x0000000104137836 */ /* 0x000fe20000000000 */
[----:B------:R-:W-:Y:S01]  /*2e540*/  BSSY B1, `(.L_x_6083) ;  /* 0x00000b5000017945 */ /* 0x000fe20003800000 */
[----:B0-----:R-:W-:-:S03]  /*2e550*/  IADD3 R6, R0, -0x1, RZ ;  /* 0xffffffff00067810 */ /* 0x001fc60007ffe0ff */
        /* <DEDUP_REMOVED lines=31> */
.L_x_6085:
[----:B------:R-:W-:Y:S01]  /*2e750*/  LEA R3, R19, R18, 0x3 ;  /* 0x0000001213037211 */ /* 0x000fe200078e18ff */
[----:B------:R-:W-:Y:S01]  /*2e760*/  BSSY B2, `(.L_x_6086) ;  /* 0x0000004000027945 */ /* 0x000fe20003800000 */
[----:B------:R-:W-:-:S04]  /*2e770*/  SHF.L.U32 R2, R10, 0x1f, RZ ;  /* 0x0000001f0a027819 */ /* 0x000fc800000006ff */
[----:B------:R-:W2:Y:S02]  /*2e780*/  SYNCS.PHASECHK.TRANS64.TRYWAIT P0, [R3+URZ+0x36840], R2 ;  /* 0x03684002030075a7 */ /* 0x000ea4000800017f */
[----:B--2---:R-:W-:Y:S05]  /*2e790*/  @!P0 BRA `(.L_x_6087) ;  /* 0x0000004000988947 */ /* 0x004fea0003800000 */
.L_x_6207:
[----:B------:R-:W-:Y:S05]  /*2e7a0*/  BSYNC B2 ;  /* 0x0000000000027941 */ /* 0x000fea0003800000 */
.L_x_6086:
        /* <DEDUP_REMOVED lines=11> */
.L_x_6089:
[----:B------:R-:W-:Y:S05]  /*2e860*/  BSYNC B2 ;  /* 0x0000000000027941 */ /* 0x000fea0003800000 */
.L_x_6088:
        /* <DEDUP_REMOVED lines=12> */
.L_x_6090:
        /* <DEDUP_REMOVED lines=16> */
.L_x_6091:
        /* <DEDUP_REMOVED lines=16> */
.L_x_6092:
        /* <DEDUP_REMOVED lines=15> */
.L_x_6208:
[----:B------:R-:W-:Y:S05]  /*2ec20*/  BSYNC B2 ;  /* 0x0000000000027941 */ /* 0x000fea0003800000 */
.L_x_6093:
        /* <DEDUP_REMOVED lines=10> */
.L_x_6095:
[----:B------:R-:W2:Y:S01]  /*2ecd0*/  LDL R3, [R1+0x10] ;  /* 0x0000100001037983 */ /* 0x000ea20000100800 */
[----:B------:R-:W-:Y:S01]  /*2ece0*/  BSSY B2, `(.L_x_6096) ;  /* 0x0000004000027945 */ /* 0x000fe20003800000 */
[----:B--2---:R-:W-:-:S13]  /*2ecf0*/  LOP3.LUT P0, RZ, R3, 0x8, RZ, 0xc0, !PT ;  /* 0x0000000803ff7812 */ /* 0x004fda000780c0ff */
[----:B------:R-:W-:Y:S05]  /*2ed00*/  @P0 BRA `(.L_x_6097) ;  /* 0x0000000000040947 */ /* 0x000fea0003800000 */
[----:B------:R-:W-:Y:S01]  /*2ed10*/  BPT.TRAP 0x1 ;  /* 0x000000040000795c */ /* 0x000fe20000300000 */
.L_x_6097:
[----:B------:R-:W-:Y:S05]  /*2ed20*/  BSYNC B2 ;  /* 0x0000000000027941 */ /* 0x000fea0003800000 */
.L_x_6096:
        /* <DEDUP_REMOVED lines=12> */
.L_x_6098:
        /* <DEDUP_REMOVED lines=15> */
.L_x_6099:
        /* <DEDUP_REMOVED lines=15> */
.L_x_6100:
        /* <DEDUP_REMOVED lines=12> */
.L_x_6084:
[----:B------:R-:W-:Y:S05]  /*2f090*/  BSYNC B1 ;  /* 0x0000000000017941 */ /* 0x000fea0003800000 */
.L_x_6083:
[----:B------:R-:W2:Y:S01]  /*2f0a0*/  LDL R2, [R1+0x34] ;  /* 0x0000340001027983 */ /* 0x000ea20000100800 */
[----:B------:R-:W-:Y:S01]  /*2f0b0*/  VIADD R0, R0, 0xfffffffe ;  /* 0xfffffffe00007836 */ /* 0x000fe20000000000 */
[----:B--2---:R-:W-:-:S13]  /*2f0c0*/  ISETP.GT.AND P0, PT, R6, R2, PT ;  /* 0x000000020600720c */ /* 0x004fda0003f04270 */
[----:B------:R-:W-:Y:S05]  /*2f0d0*/  @P0 BRA `(.L_x_6101) ;  /* 0xffffffe8002c0947 */ /* 0x000fea000383ffff */
.L_x_6044:
[----:B------:R-:W-:Y:S05]  /*2f0e0*/  BSYNC B0 ;  /* 0x0000000000007941 */ /* 0x000fea0003800000 */
.L_x_6043:
[----:B------:R-:W3:Y:S01]  /*2f0f0*/  S2R R2, SR_TID.X ;  /* 0x0000000000027919 */ /* 0x000ee20000002100 */
[----:B------:R-:W-:Y:S01]  /*2f100*/  BSSY B0, `(.L_x_6102) ;  /* 0x0000011000007945 */ /* 0x000fe20003800000 */
[----:B---3--:R-:W-:-:S04]  /*2f110*/  LOP3.LUT R2, R2, 0x7f, RZ, 0xc0, !PT ;  /* 0x0000007f02027812 */ /* 0x008fc800078ec0ff */
[----:B------:R-:W-:-:S13]  /*2f120*/  ISETP.NE.AND P0, PT, R2, RZ, PT ;  /* 0x000000ff0200720c */ /* 0x000fda0003f05270 */
[----:B------:R-:W-:Y:S05]  /*2f130*/  @P0 BRA `(.L_x_6103) ;  /* 0x0000000000340947 */ /* 0x000fea0003800000 */
[----:B------:R-:W3:Y:S01]  /*2f140*/  S2R R2, SR_LANEID ;  /* 0x0000000000027919 */ /* 0x000ee20000000000 */
[----:B------:R-:W-:Y:S01]  /*2f150*/  VOTEU.ANY UR4, UPT, PT ;  /* 0x0000000000047886 */ /* 0x000fe200038e0100 */
[----:B--2---:R-:W2:Y:S01]  /*2f160*/  LDC.64 R4, c[0x0][0xc60] ;  /* 0x00031800ff047b82 */ /* 0x004ea20000000a00 */
[----:B------:R-:W3:Y:S02]  /*2f170*/  FLO.U32 R0, UR4 ;  /* 0x0000000400007d00 */ /* 0x000ee400080e0000 */
[----:B---3--:R-:W-:-:S06]  /*2f180*/  ISETP.EQ.U32.AND P0, PT, R0, R2, PT ;  /* 0x000000020000720c */ /* 0x008fcc0003f02070 */
[----:B------:R-:W2:Y:S07]  /*2f190*/  POPC R2, UR4 ;  /* 0x0000000400027d09 */ /* 0x000eae0008000000 */
[----:B--2---:R-:W2:Y:S04]  /*2f1a0*/  @P0 ATOMG.E.ADD.STRONG.GPU PT, R2, desc[UR60][R4.64], R2 ;  /* 0x00000002040209a8 */ /* 0x004ea800081ee1fc */
[----:B--2---:R2:W3:Y:S02]  /*2f1b0*/  SHFL.IDX PT, R2, R2, R0, 0x1f ;  /* 0x00001f0002027589 */ /* 0x0044e400000e0000 */
[----:B--2---:R-:W2:Y:S02]  /*2f1c0*/  S2R R0, SR_LTMASK ;  /* 0x0000000000007919 */ /* 0x004ea40000003900 */
[----:B--2---:R-:W-:-:S06]  /*2f1d0*/  LOP3.LUT R0, R0, UR4, RZ, 0xc0, !PT ;  /* 0x0000000400007c12 */ /* 0x004fcc000f8ec0ff */
[----:B------:R-:W3:Y:S02]  /*2f1e0*/  POPC R0, R0 ;  /* 0x0000000000007309 */ /* 0x000ee40000000000 */
[----:B---3--:R-:W-:-:S05]  /*2f1f0*/  IADD3 R0, R2, UR39, R0 ;  /* 0x0000002702007c10 */ /* 0x008fca000fffe000 */
[----:B------:R3:W-:Y:S02]  /*2f200*/  STL [R1], R0 ;  /* 0x0000000001007387 */ /* 0x0007e40000100800 */
.L_x_6103:
[----:B------:R-:W-:Y:S05]  /*2f210*/  BSYNC B0 ;  /* 0x0000000000007941 */ /* 0x000fea0003800000 */
.L_x_6102:
[----:B---3--:R-:W3:Y:S01]  /*2f220*/  LDL R0, [R1+0x10] ;  /* 0x0000100001007983 */ /* 0x008ee20000100800 */
[----:B------:R-:W-:Y:S01]  /*2f230*/  BSSY B0, `(.L_x_6104) ;  /* 0x000004e000007945 */ /* 0x000fe20003800000 */
[----:B---3--:R-:W-:-:S13]  /*2f240*/  LOP3.LUT P0, RZ, R0, 0x4, RZ, 0xc0, !PT ;  /* 0x0000000400ff7812 */ /* 0x008fda000780c0ff */
[----:B------:R-:W-:Y:S05]  /*2f250*/  @!P0 BRA `(.L_x_6105) ;  /* 0x00000004002c8947 */ /* 0x000fea0003800000 */
[----:B------:R-:W3:Y:S01]  /*2f260*/  LDL R2, [R1+0x18] ;  /* 0x0000180001027983 */ /* 0x000ee20000100800 */
[----:B------:R-:W-:Y:S01]  /*2f270*/  IMAD R0, R19, 0x8, R18 ;  /* 0x0000000813007824 */ /* 0x000fe200078e0212 */
[----:B------:R-:W-:Y:S01]  /*2f280*/  BSSY B1, `(.L_x_6106) ;  /* 0x0000004000017945 */ /* 0x000fe20003800000 */
[----:B---3--:R-:W-:-:S04]  /*2f290*/  SHF.L.U32 R2, R2, 0x1f, RZ ;  /* 0x0000001f02027819 */ /* 0x008fc800000006ff */
[----:B------:R-:W3:Y:S02]  /*2f2a0*/  SYNCS.PHASECHK.TRANS64.TRYWAIT P0, [R0+URZ+0x36860], R2 ;  /* 0x03686002000075a7 */ /* 0x000ee4000800017f */
[----:B---3--:R-:W-:Y:S05]  /*2f2b0*/  @!P0 BRA `(.L_x_6107) ;  /* 0x0000003400f88947 */ /* 0x008fea0003800000 */
.L_x_6209:
[----:B------:R-:W-:Y:S05]  /*2f2c0*/  BSYNC B1 ;  /* 0x0000000000017941 */ /* 0x000fea0003800000 */
.L_x_6106:
[----:B------:R-:W4:Y:S01]  /*2f2d0*/  S2R R3, SR_TID.X ;  /* 0x0000000000037919 */ /* 0x000f220000002100 */
[----:B------:R-:W-:-:S04]  /*2f2e0*/  UPRMT UR4, UR38, 0x9910, URZ ;  /* 0x0000991026047896 */ /* 0x000fc8000800003f */
[----:B------:R-:W-:Y:S01]  /*2f2f0*/  UISETP.NE.AND UP0, UPT, UR4, 0x2, UPT ;  /* 0x000000020400788c */ /* 0x000fe2000bf05270 */
[----:B----4-:R-:W-:-:S04]  /*2f300*/  LOP3.LUT R3, R3, 0x7f, RZ, 0xc0, !PT ;  /* 0x0000007f03037812 */ /* 0x010fc800078ec0ff */
[----:B------:R-:W-:-:S13]  /*2f310*/  ISETP.NE.AND P0, PT, R3, RZ, PT ;  /* 0x000000ff0300720c */ /* 0x000fda0003f05270 */
[----:B---3--:R-:W-:-:S04]  /*2f320*/  @!P0 IMAD.MOV.U32 R2, RZ, RZ, 0xa800 ;  /* 0x0000a800ff028424 */ /* 0x008fc800078e00ff */
[----:B------:R3:W-:Y:S01]  /*2f330*/  @!P0 SYNCS.ARRIVE.TRANS64 RZ, [R0+URZ+0x36850], R2 ;  /* 0x0368500200ff89a7 */ /* 0x0007e2000800003f */
[----:B------:R-:W-:-:S13]  /*2f340*/  PLOP3.LUT P0, PT, PT, PT, UP0, 0x80, 0x0 ;  /* 0x000000000000781c */ /* 0x000fda0003f0f008 */
[----:B---3--:R-:W-:Y:S05]  /*2f350*/  @P0 BRA `(.L_x_6108) ;  /* 0x0000000000040947 */ /* 0x008fea0003800000 */
[----:B------:R-:W-:Y:S01]  /*2f360*/  BPT.TRAP 0x1 ;  /* 0x000000040000795c */ /* 0x000fe20000300000 */
.L_x_6108:
[----:B------:R-:W3:Y:S01]  /*2f370*/  LDL R2, [R1+0x10] ;  /* 0x0000100001027983 */ /* 0x000ee20000100800 */
[----:B------:R-:W-:Y:S01]  /*2f380*/  BSSY B1, `(.L_x_6109) ;  /* 0x0000004000017945 */ /* 0x000fe20003800000 */
[----:B---3--:R-:W-:-:S13]  /*2f390*/  LOP3.LUT P0, RZ, R2, 0x8, RZ, 0xc0, !PT ;  /* 0x0000000802ff7812 */ /* 0x008fda000780c0ff */
[----:B------:R-:W-:Y:S05]  /*2f3a0*/  @P0 BRA `(.L_x_6110) ;  /* 0x0000000000040947 */ /* 0x000fea0003800000 */
[----:B------:R-:W-:Y:S01]  /*2f3b0*/  BPT.TRAP 0x1 ;  /* 0x000000040000795c */ /* 0x000fe20000300000 */
.L_x_6110:
[----:B------:R-:W-:Y:S05]  /*2f3c0*/  BSYNC B1 ;  /* 0x0000000000017941 */ /* 0x000fea0003800000 */
.L_x_6109:
[----:B------:R-:W3:Y:S04]  /*2f3d0*/  LDL.LU R3, [R1+0x1c] ;  /* 0x00001c0001037983 */ /* 0x000ee80000300800 */
[----:B------:R-:W3:Y:S01]  /*2f3e0*/  LDL.LU R2, [R1+0x8] ;  /* 0x0000080001027983 */ /* 0x000ee20000300800 */
        /* <DEDUP_REMOVED lines=8> */
[----:B------:R-:W-:-:S05]  /*2f470*/  IMAD R2, R19, 0xa800, R18 ;  /* 0x0000a80013027824 */ /* 0x000fca00078e0212 */
[----:B------:R-:W-:-:S07]  /*2f480*/  IADD3 R4, R2, 0x400, RZ ;  /* 0x0000040002047810 */ /* 0x000fce0007ffe0ff */
.L_x_6111:
        /* <DEDUP_REMOVED lines=10> */
[----:B------:R-:W-:Y:S01]  /*2f530*/  PLOP3.LUT P0, PT, PT, PT, PT, 0x80, 0x0 ;  /* 0x000000000000781c */ /* 0x000fe20003f0f070 */
[----:B------:R-:W-:Y:S01]  /*2f540*/  VIADD R4, R2, 0x3c00 ;  /* 0x00003c0002047836 */ /* 0x000fe20000000000 */
[----:B------:R-:W-:Y:S01]  /*2f550*/  UMOV UR6, 0x0 ;  /* 0x0000000000067882 */ /* 0x000fe20000000000 */
[----:B------:R-:W-:Y:S01]  /*2f560*/  UMOV UR7, 0x14f00000 ;  /* 0x14f0000000077882 */ /* 0x000fe20000000000 */
[----:B------:R-:W-:-:S09]  /*2f570*/  UMOV UR10, 0x40 ;  /* 0x00000040000a7882 */ /* 0x000fd20000000000 */
.L_x_6112:
        /* <DEDUP_REMOVED lines=15> */
.L_x_6113:
        /* <DEDUP_REMOVED lines=10> */
.L_x_6105:
[----:B------:R-:W-:Y:S05]  /*2f710*/  BSYNC B0 ;  /* 0x0000000000007941 */ /* 0x000fea0003800000 */
.L_x_6104:
[----:B------:R-:W3:Y:S01]  /*2f720*/  LDL.LU R4, [R1+0x18] ;  /* 0x0000180001047983 */ /* 0x000ee20000300800 */
[----:B------:R-:W-:-:S05]  /*2f730*/  VIADD R19, R19, 0x1 ;  /* 0x0000000113137836 */ /* 0x000fca0000000000 */
[----:B------:R-:W-:-:S04]  /*2f740*/  ISETP.NE.AND P0, PT, R19, 0x2, PT ;  /* 0x000000021300780c */ /* 0x000fc80003f05270 */
[----:B------:R-:W-:Y:S02]  /*2f750*/  SEL R0, RZ, 0x1, P0 ;  /* 0x00000001ff007807 */ /* 0x000fe40000000000 */
[----:B------:R-:W-:Y:S02]  /*2f760*/  SEL R19, R19, RZ, P0 ;  /* 0x000000ff13137207 */ /* 0x000fe40000000000 */
[----:B---3--:R-:W-:-:S05]  /*2f770*/  LOP3.LUT R4, R4, R0, RZ, 0x3c, !PT ;  /* 0x0000000004047212 */ /* 0x008fca00078e3cff */
[----:B------:R3:W-:Y:S02]  /*2f780*/  STL [R1+0x18], R4 ;  /* 0x0000180401007387 */ /* 0x0007e40000100800 */
.L_x_6023:
[----:B------:R-:W-:Y:S05]  /*2f790*/  BSYNC B7 ;  /* 0x0000000000077941 */ /* 0x000fea0003800000 */
.L_x_6021:
[----:B0-----:R-:W4:Y:S02]  /*2f7a0*/  LDL R10, [R1+0x10] ;  /* 0x00001000010a7983 */ /* 0x001f240000100800 */
[----:B----4-:R-:W-:-:S13]  /*2f7b0*/  LOP3.LUT P0, RZ, R10, 0x10, RZ, 0xc0, !PT ;  /* 0x000000100aff7812 */ /* 0x010fda000780c0ff */
[----:B------:R-:W-:Y:S05]  /*2f7c0*/  @!P0 BRA `(.L_x_6114) ;  /* 0x00000000002c8947 */ /* 0x000fea0003800000 */
[----:B------:R-:W-:Y:S05]  /*2f7d0*/  WARPSYNC.ALL ;  /* 0x0000000000007948 */ /* 0x000fea0003800000 */
[----:B------:R-:W0:Y:S08]  /*2f7e0*/  S2UR UR5, SR_CgaCtaId ;  /* 0x00000000000579c3 */ /* 0x000e300000008800 */
[----:B------:R-:W-:Y:S06]  /*2f7f0*/  BAR.SYNC.DEFER_BLOCKING 0x5, 0x180 ;  /* 0x0146000000007b1d */ /* 0x000fec0000010000 */
[----:B------:R-:W-:-:S02]  /*2f800*/  UMOV UR4, 0x400 ;  /* 0x0000040000047882 */ /* 0x000fc40000000000 */
[----:B0-----:R-:W-:-:S06]  /*2f810*/  ULEA UR4, UR5, UR4, 0x18 ;  /* 0x0000000405047291 */ /* 0x001fcc000f8ec03f */
[----:B------:R-:W-:-:S05]  /*2f820*/  IMAD.U32 R18, RZ, RZ, UR4 ;  /* 0x00000004ff127e24 */ /* 0x000fca000f8e00ff */
[----:B-123--:R-:W0:Y:S04]  /*2f830*/  LDS.128 R4, [R18+0x368d0] ;  /* 0x0368d00012047984 */ /* 0x00ee280000000c00 */
[----:B0-----:R0:W-:Y:S04]  /*2f840*/  STL.64 [R1], R4 ;  /* 0x0000000401007387 */ /* 0x0011e80000100a00 */
[----:B------:R0:W-:Y:S01]  /*2f850*/  STL.64 [R1+0x8], R6 ;  /* 0x0000080601007387 */ /* 0x0001e20000100a00 */
[----:B------:R-:W-:Y:S06]  /*2f860*/  BAR.ARV 0x4, 0x180 ;  /* 0x0106000000007b1d */ /* 0x000fec0000002000 */
[----:B------:R-:W-:Y:S05]  /*2f870*/  BRA `(.L_x_6115) ;  /* 0x0000001000307947 */ /* 0x000fea0003800000 */
.L_x_6114:
[----:B------:R-:W4:Y:S01]  /*2f880*/  LDL R16, [R1+0x2c] ;  /* 0x00002c0001107983 */ /* 0x000f220000100800 */
[----:B------:R-:W-:Y:S01]  /*2f890*/  UMOV UR4, 0xffffffff ;  /* 0xffffffff00047882 */ /* 0x000fe20000000000 */
[----:B----4-:R-:W-:Y:S02]  /*2f8a0*/  ISETP.NE.AND P5, PT, R16, 0x1f, PT ;  /* 0x0000001f1000780c */ /* 0x010fe40003fa5270 */
        /* <DEDUP_REMOVED lines=8> */
[----:B------:R-:W0:Y:S08]  /*2f930*/  @!P0 LDC.64 R2, c[0x0][0xc80] ;  /* 0x00032000ff028b82 */ /* 0x000e300000000a00 */
[----:B-1----:R-:W1:Y:S01]  /*2f940*/  @!P0 LDC.64 R6, c[0x0][0xc78] ;  /* 0x00031e00ff068b82 */ /* 0x002e620000000a00 */
[----:B0-----:R-:W-:-:S05]  /*2f950*/  @!P0 IMAD.WIDE R2, R0, 0x4, R2 ;  /* 0x0000000400028825 */ /* 0x001fca00078e0202 */
[----:B------:R1:W4:Y:S02]  /*2f960*/  @!P0 LDG.E R8, desc[UR60][R2.64] ;  /* 0x0000003c02088981 */ /* 0x000324000c1e1900 */
[----:B-1----:R-:W-:-:S06]  /*2f970*/  @!P0 IMAD.WIDE R2, R0, 0x4, R6 ;  /* 0x0000000400028825 */ /* 0x002fcc00078e0206 */
[----:B------:R-:W5:Y:S01]  /*2f980*/  @!P0 LDG.E R2, desc[UR60][R2.64] ;  /* 0x0000003c02028981 */ /* 0x000f62000c1e1900 */
[----:B------:R-:W-:Y:S01]  /*2f990*/  IMAD.MOV.U32 R6, RZ, RZ, RZ ;  /* 0x000000ffff067224 */ /* 0x000fe200078e00ff */
[C---:B------:R-:W-:Y:S01]  /*2f9a0*/  ISETP.GE.U32.AND P1, PT, R16.reuse, 0x4, PT ;  /* 0x000000041000780c */ /* 0x040fe20003f26070 */
[----:B---3--:R-:W-:Y:S01]  /*2f9b0*/  IMAD.MOV.U32 R4, RZ, RZ, RZ ;  /* 0x000000ffff047224 */ /* 0x008fe200078e00ff */
[C---:B------:R-:W-:Y:S01]  /*2f9c0*/  ISETP.GE.U32.AND P2, PT, R16.reuse, 0x8, PT ;  /* 0x000000081000780c */ /* 0x040fe20003f46070 */
[----:B--2---:R-:W-:Y:S01]  /*2f9d0*/  SHFL.IDX PT, R5, R10, RZ, 0x1f ;  /* 0x00001fff0a057589 */ /* 0x004fe200000e0000 */
[----:B------:R-:W-:-:S03]  /*2f9e0*/  ISETP.GE.U32.AND P3, PT, R16, 0x10, PT ;  /* 0x000000101000780c */ /* 0x000fc60003f66070 */
[----:B------:R-:W-:Y:S01]  /*2f9f0*/  SHFL.IDX PT, R0, R10, 0x1, 0x1f ;  /* 0x00201f000a007f89 */ /* 0x000fe200000e0000 */
[----:B----4-:R-:W-:Y:S02]  /*2fa00*/  @!P0 IMAD.MOV.U32 R4, RZ, RZ, R8 ;  /* 0x000000ffff048224 */ /* 0x010fe400078e0008 */
[----:B------:R-:W-:Y:S01]  /*2fa10*/  IMAD.MOV.U32 R8, RZ, RZ, RZ ;  /* 0x000000ffff087224 */ /* 0x000fe200078e00ff */
[----:B-----5:R-:W-:Y:S02]  /*2fa20*/  @!P0 MOV R6, R2 ;  /* 0x0000000200068202 */ /* 0x020fe40000000f00 */
        /* <DEDUP_REMOVED lines=18> */
.L_x_6219:
[----:B------:R-:W-:Y:S02]  /*2fb50*/  ULDC UR4, c[0x0][0xc38] ;  /* 0x00030e0000047ab9 */ /* 0x000fe40000000800 */
[----:B------:R-:W-:-:S04]  /*2fb60*/  IMAD.U32 R2, RZ, RZ, UR4 ;  /* 0x00000004ff027e24 */ /* 0x000fc8000f8e00ff */
[----:B-1----:R-:W-:-:S04]  /*2fb70*/  IMAD R9, R9, R2, RZ ;  /* 0x0000000209097224 */ /* 0x002fc800078e02ff */
[----:B------:R-:W-:-:S05]  /*2fb80*/  IMAD.IADD R0, R0, 0x1, R9 ;  /* 0x0000000100007824 */ /* 0x000fca00078e0209 */
[----:B------:R-:W-:-:S13]  /*2fb90*/  ISETP.GT.AND P4, PT, R0, R5, PT ;  /* 0x000000050000720c */ /* 0x000fda0003f84270 */
[----:B------:R-:W-:Y:S05]  /*2fba0*/  @P4 BRA `(.L_x_6117) ;  /* 0x0000000000b04947 */ /* 0x000fea0003800000 */
.L_x_6120:
        /* <DEDUP_REMOVED lines=38> */
.L_x_6227:
[----:B------:R-:W-:Y:S02]  /*2fe10*/  ULDC UR4, c[0x0][0xc38] ;  /* 0x00030e0000047ab9 */ /* 0x000fe40000000800 */
[----:B------:R-:W-:-:S04]  /*2fe20*/  IMAD.U32 R2, RZ, RZ, UR4 ;  /* 0x00000004ff027e24 */ /* 0x000fc8000f8e00ff */
[----:B-1----:R-:W-:-:S04]  /*2fe30*/  IMAD R9, R9, R2, RZ ;  /* 0x0000000209097224 */ /* 0x002fc800078e02ff */
[----:B------:R-:W-:-:S05]  /*2fe40*/  IMAD.IADD R0, R9, 0x1, R0 ;  /* 0x0000000109007824 */ /* 0x000fca00078e0200 */
[----:B------:R-:W-:-:S13]  /*2fe50*/  ISETP.GT.AND P4, PT, R0, R5, PT ;  /* 0x000000050000720c */ /* 0x000fda0003f84270 */
[----:B------:R-:W-:Y:S05]  /*2fe60*/  @!P4 BRA `(.L_x_6120) ;  /* 0xfffffffc0050c947 */ /* 0x000fea000383ffff */
.L_x_6117:
[----:B------:R-:W-:Y:S01]  /*2fe70*/  IADD3 R9, -R9, R0, RZ ;  /* 0x0000000009097210 */ /* 0x000fe20007ffe1ff */
[----:B------:R-:W-:-:S04]  /*2fe80*/  UMOV UR4, 0xffffffff ;  /* 0xffffffff00047882 */ /* 0x000fc80000000000 */
        /* <DEDUP_REMOVED lines=10> */
.L_x_6232:
[----:B------:R-:W-:-:S13]  /*2ff30*/  ISETP.NE.AND P0, PT, R0, RZ, PT ;  /* 0x000000ff0000720c */ /* 0x000fda0003f05270 */
[----:B------:R-:W-:Y:S05]  /*2ff40*/  @!P0 BRA `(.L_x_6122) ;  /* 0x0000000000148947 */ /* 0x000fea0003800000 */
[----:B------:R-:W-:Y:S01]  /*2ff50*/  UMOV UR4, 0xffffffff ;  /* 0xffffffff00047882 */ /* 0x000fe20000000000 */
[----:B-1----:R-:W-:Y:S02]  /*2ff60*/  VIADD R3, R3, 0xffffffff ;  /* 0xffffffff03037836 */ /* 0x002fe40000000000 */
[----:B------:R-:W-:Y:S05]  /*2ff70*/  BRA.DIV UR4, `(.L_x_6123) ;  /* 0x0000003604847947 */ /* 0x000fea000b800000 */
[----:B------:R1:W2:Y:S02]  /*2ff80*/  SHFL.IDX PT, R3, R7, R3, 0x1f ;  /* 0x00001f0307037589 */ /* 0x0002a400000e0000 */
.L_x_6235:
[----:B--2---:R-:W-:-:S07]  /*2ff90*/  IMAD.MOV.U32 R8, RZ, RZ, R3 ;  /* 0x000000ffff087224 */ /* 0x004fce00078e0003 */
.L_x_6122:
        /* <DEDUP_REMOVED lines=8> */
[----:B--2---:R-:W-:-:S06]  /*30020*/  IADD3 R2, R2, 0xffffffe, RZ ;  /* 0x0ffffffe02027810 */ /* 0x004fcc0007ffe0ff */
        /* <DEDUP_REMOVED lines=17> */
[----:B------:R-:W-:Y:S01]  /*30140*/  @P0 VIADD R8, R8, 0x1 ;  /* 0x0000000108080836 */ /* 0x000fe20000000000 */
[----:B-1----:R-:W1:Y:S02]  /*30150*/  MUFU.RCP R2, R2 ;  /* 0x0000000200027308 */ /* 0x002e640000001000 */
[----:B-1----:R-:W-:-:S06]  /*30160*/  IADD3 R2, R2, 0xffffffe, RZ ;  /* 0x0ffffffe02027810 */ /* 0x002fcc0007ffe0ff */
        /* <DEDUP_REMOVED lines=16> */
[----:B------:R-:W-:Y:S01]  /*30270*/  @!P2 IMAD.IADD R2, R2, 0x1, -R5 ;  /* 0x000000010202a824 */ /* 0x000fe200078e0a05 */
[----:B------:R-:W-:Y:S02]  /*30280*/  @!P2 IADD3 R7, R7, 0x1, RZ ;  /* 0x000000010707a810 */ /* 0x000fe40007ffe0ff */
        /* <DEDUP_REMOVED lines=11> */
[----:B------:R-:W-:-:S05]  /*30340*/  IMAD R6, R6, 0x1000000, R7 ;  /* 0x0100000006067824 */ /* 0x000fca00078e0207 */
[----:B------:R-:W-:-:S05]  /*30350*/  LEA R2, R2, R6, 0x10 ;  /* 0x0000000602027211 */ /* 0x000fca00078e80ff */
[----:B------:R1:W-:Y:S01]  /*30360*/  STL [R1+0x8], R2 ;  /* 0x0000080201007387 */ /* 0x0003e20000100800 */
[----:B------:R-:W-:Y:S05]  /*30370*/  BRA `(.L_x_6125) ;  /* 0x0000000000fc7947 */ /* 0x000fea0003800000 */
.L_x_6124:
        /* <DEDUP_REMOVED lines=37> */
[----:B0-----:R-:W-:-:S06]  /*305d0*/  IADD3 R2, R2, 0xffffffe, RZ ;  /* 0x0ffffffe02027810 */ /* 0x001fcc0007ffe0ff */
[----:B------:R0:W1:Y:S02]  /*305e0*/  F2I.FTZ.U32.TRUNC.NTZ R3, R2 ;  /* 0x0000000200037305 */ /* 0x000064000021f000 */
[----:B0-----:R-:W-:Y:S02]  /*305f0*/  IMAD.MOV.U32 R2, RZ, RZ, RZ ;  /* 0x000000ffff027224 */ /* 0x001fe400078e00ff */
        /* <DEDUP_REMOVED lines=23> */
.L_x_6125:
[----:B------:R-:W-:-:S05]  /*30770*/  LOP3.LUT R0, RZ, R0, RZ, 0x33, !PT ;  /* 0x00000000ff007212 */ /* 0x000fca00078e33ff */
[----:B------:R-:W-:-:S05]  /*30780*/  IMAD.IADD R0, R4, 0x1, R0 ;  /* 0x0000000104007824 */ /* 0x000fca00078e0200 */
[----:B------:R2:W-:Y:S01]  /*30790*/  STL [R1+0x4], R0 ;  /* 0x0000040001007387 */ /* 0x0005e20000100800 */
[----:B------:R-:W-:Y:S05]  /*307a0*/  BRA `(.L_x_6126) ;  /* 0x0000000000287947 */ /* 0x000fea0003800000 */
.L_x_6118:
        /* <DEDUP_REMOVED lines=10> */
.L_x_6126:
        /* <DEDUP_REMOVED lines=10> */
[----:B------:R-:W-:Y:S02]  /*308f0*/  @!P0 MOV R2, 0x400 ;  /* 0x0000040000028802 */ /* 0x000fe40000000f00 */
[----:B----4-:R-:W-:Y:S02]  /*30900*/  MOV R6, R3 ;  /* 0x0000000300067202 */ /* 0x010fe40000000f00 */
[----:B0-----:R-:W-:-:S05]  /*30910*/  @!P0 LEA R18, R0, R2, 0x18 ;  /* 0x0000000200128211 */ /* 0x001fca00078ec0ff */
[----:B-----5:R1:W-:Y:S01]  /*30920*/  @!P0 STS.128 [R18+0x368d0], R4 ;  /* 0x0368d00412008388 */ /* 0x0203e20000000c00 */
[----:B------:R-:W-:Y:S06]  /*30930*/  BAR.ARV 0x5, 0x180 ;  /* 0x0146000000007b1d */ /* 0x000fec0000002000 */
.L_x_6115:
[----:B------:R-:W2:Y:S01]  /*30940*/  LDL R0, [R1+0xc] ;  /* 0x00000c0001007983 */ /* 0x000ea20000100800 */
[----:B------:R-:W-:Y:S02]  /*30950*/  ULDC UR4, c[0x0][0xc3c] ;  /* 0x00030f0000047ab9 */ /* 0x000fe40000000800 */
[----:B--2---:R-:W-:-:S13]  /*30960*/  ISETP.GE.AND P0, PT, R0, UR4, PT ;  /* 0x0000000400007c0c */ /* 0x004fda000bf06270 */
[----:B------:R-:W-:Y:S05]  /*30970*/  @!P0 BRA `(.L_x_6127) ;  /* 0xffffff84008c8947 */ /* 0x000fea000383ffff */
[----:B------:R-:W-:Y:S05]  /*30980*/  BSYNC B8 ;  /* 0x0000000000087941 */ /* 0x000fea0003800000 */
.L_x_5973:
        /* <DEDUP_REMOVED lines=12> */
.L_x_6236:
[----:B------:R-:W-:Y:S05]  /*30a50*/  BSYNC B0 ;  /* 0x0000000000007941 */ /* 0x000fea0003800000 */
.L_x_6128:
[----:B------:R-:W-:-:S03]  /*30a60*/  UMOV UR4, 0xffffffff ;  /* 0xffffffff00047882 */ /* 0x000fc60000000000 */
[----:B------:R-:W-:Y:S05]  /*30a70*/  BRA.DIV UR4, `(.L_x_6130) ;  /* 0x0000002e04047947 */ /* 0x000fea000b800000 */
[----:B------:R-:W1:Y:S02]  /*30a80*/  S2R R2, SR_TID.X ;  /* 0x0000000000027919 */ /* 0x000e640000002100 */
[----:B-1----:R-:W-:-:S04]  /*30a90*/  SHF.R.U32.HI R2, RZ, 0x5, R2 ;  /* 0x00000005ff027819 */ /* 0x002fc80000011602 */
[----:B------:R-:W-:-:S05]  /*30aa0*/  LOP3.LUT R2, R2, 0x3, RZ, 0xc0, !PT ;  /* 0x0000000302027812 */ /* 0x000fca00078ec0ff */
[----:B------:R1:W2:Y:S02]  /*30ab0*/  SHFL.IDX PT, R14, R2, RZ, 0x1f ;  /* 0x00001fff020e7589 */ /* 0x0002a400000e0000 */
.L_x_6239:
[----:B--2---:R-:W-:-:S13]  /*30ac0*/  ISETP.NE.AND P0, PT, R14, RZ, PT ;  /* 0x000000ff0e00720c */ /* 0x004fda0003f05270 */
[----:B------:R-:W-:Y:S05]  /*30ad0*/  @P0 BRA `(.L_x_5732) ;  /* 0x0000000000940947 */ /* 0x000fea0003800000 */
[----:B------:R-:W-:-:S03]  /*30ae0*/  UMOV UR4, 0xffffffff ;  /* 0xffffffff00047882 */ /* 0x000fc60000000000 */
[----:B------:R-:W-:Y:S05]  /*30af0*/  BRA.DIV UR4, `(.L_x_6131) ;  /* 0x0000002e04187947 */ /* 0x000fea000b800000 */
[----:B------:R-:W-:-:S13]  /*30b00*/  ELECT P6, URZ, PT ;  /* 0x00000000003f782f */ /* 0x000fda00038c0000 */
.L_x_6242:
        /* <DEDUP_REMOVED lines=8> */
.L_x_6132:
[----:B------:R-:W2:Y:S01]  /*30b90*/  LDL.LU R7, [R1+0x18] ;  /* 0x0000180001077983 */ /* 0x000ea20000300800 */
[----:B------:R-:W-:Y:S01]  /*30ba0*/  IADD3 R2, R0, 0x36840, RZ ;  /* 0x0003684000027810 */ /* 0x000fe20007ffe0ff */
[----:B0-----:R-:W-:-:S04]  /*30bb0*/  VIADD R3, R19, 0x1 ;  /* 0x0000000113037836 */ /* 0x001fc80000000000 */
        /* <DEDUP_REMOVED lines=10> */
.L_x_6243:
[----:B------:R-:W1:Y:S02]  /*30c60*/  SYNCS.PHASECHK.TRANS64.TRYWAIT P0, [R7+URZ], R2 ;  /* 0x00000002070075a7 */ /* 0x000e64000800017f */
[----:B-1----:R-:W-:Y:S05]  /*30c70*/  @!P0 BRA `(.L_x_6134) ;  /* 0x0000002800ec8947 */ /* 0x002fea0003800000 */
.L_x_6244:
[----:B------:R-:W-:Y:S05]  /*30c80*/  @!P2 BRA `(.L_x_6135) ;  /* 0x000000000004a947 */ /* 0x000fea0003800000 */
[----:B------:R-:W-:Y:S01]  /*30c90*/  BPT.TRAP 0x1 ;  /* 0x000000040000795c */ /* 0x000fe20000300000 */
.L_x_6135:
[----:B------:R-:W-:-:S05]  /*30ca0*/  VIADD R0, R0, 0x36860 ;  /* 0x0003686000007836 */ /* 0x000fca0000000000 */
[----:B------:R-:W-:-:S04]  /*30cb0*/  LEA R4, R19, R0, 0x3 ;  /* 0x0000000013047211 */ /* 0x000fc800078e18ff */
[----:B------:R-:W2:Y:S02]  /*30cc0*/  SYNCS.PHASECHK.TRANS64.TRYWAIT P0, [R4+URZ], R5 ;  /* 0x00000005040075a7 */ /* 0x000ea4000800017f */
[----:B--2---:R-:W-:Y:S05]  /*30cd0*/  @!P0 BRA `(.L_x_6136) ;  /* 0x0000002800e88947 */ /* 0x004fea0003800000 */
.L_x_6245:
[----:B------:R-:W-:-:S07]  /*30ce0*/  IMAD R3, R3, 0x8, R0 ;  /* 0x0000000803037824 */ /* 0x000fce00078e0200 */
.L_x_6137:
[----:B---3--:R3:W4:Y:S02]  /*30cf0*/  SYNCS.PHASECHK.TRANS64.TRYWAIT P0, [R3+URZ], R2 ;  /* 0x00000002030075a7 */ /* 0x008724000800017f */
[----:B----4-:R-:W-:Y:S05]  /*30d00*/  @!P0 NANOSLEEP.SYNCS 0x989680 ;  /* 0x009896800000895d */ /* 0x010fea0003900000 */
[----:B------:R-:W4:Y:S02]  /*30d10*/  @!P0 SYNCS.PHASECHK.TRANS64 P0, [R3+URZ], R2 ;  /* 0x00000002030085a7 */ /* 0x000f24000800007f */
[----:B----4-:R-:W-:Y:S05]  /*30d20*/  @!P0 BRA `(.L_x_6137) ;  /* 0xfffffffc00f08947 */ /* 0x010fea000383ffff */
.L_x_5732:
[----:B------:R-:W-:Y:S05]  /*30d30*/  BSYNC B9 ;  /* 0x0000000000097941 */ /* 0x000fea0003800000 */
.L_x_5729:
[----:B------:R-:W-:Y:S05]  /*30d40*/  EXIT ;  /* 0x000000000000794d */ /* 0x000fea0003800000 */
.L_x_5752:
[----:B0-----:R0:W1:Y:S02]  /*30d50*/  SYNCS.PHASECHK.TRANS64.TRYWAIT P5, [R43+URZ+0x36890], R100 ;  /* 0x036890642b0075a7 */ /* 0x00106400080a017f */
[----:B-1----:R-:W-:Y:S05]  /*30d60*/  @!P5 NANOSLEEP.SYNCS 0x989680 ;  /* 0x009896800000d95d */ /* 0x002fea0003900000 */
[----:B------:R-:W1:Y:S02]  /*30d70*/  @!P5 SYNCS.PHASECHK.TRANS64 P5, [R43+URZ+0x36890], R100 ;  /* 0x036890642b00d5a7 */ /* 0x000e6400080a007f */
[----:B-1----:R-:W-:Y:S05]  /*30d80*/  @!P5 BRA `(.L_x_5752) ;  /* 0xfffffffc00f0d947 */ /* 0x002fea000383ffff */
[----:B------:R-:W-:Y:S05]  /*30d90*/  BRA `(.L_x_6138) ;  /* 0xfffffd2c003c7947 */ /* 0x000fea000383ffff */
.L_x_5806:
[----:B-1----:R1:W3:Y:S02]  /*30da0*/  SYNCS.PHASECHK.TRANS64.TRYWAIT P5, [R43+URZ+0x36890], R100 ;  /* 0x036890642b0075a7 */ /* 0x0022e400080a017f */
[----:B---3--:R-:W-:Y:S05]  /*30db0*/  @!P5 NANOSLEEP.SYNCS 0x989680 ;  /* 0x009896800000d95d */ /* 0x008fea0003900000 */
[----:B------:R-:W3:Y:S02]  /*30dc0*/  @!P5 SYNCS.PHASECHK.TRANS64 P5, [R43+URZ+0x36890], R100 ;  /* 0x036890642b00d5a7 */ /* 0x000ee400080a007f */
[----:B---3--:R-:W-:Y:S05]  /*30dd0*/  @!P5 BRA `(.L_x_5806) ;  /* 0xfffffffc00f0d947 */ /* 0x008fea000383ffff */
[----:B------:R-:W-:Y:S05]  /*30de0*/  BRA `(.L_x_6139) ;  /* 0xfffffd60000c7947 */ /* 0x000fea000383ffff */
.L_x_5831:
[----:B-1----:R1:W2:Y:S02]  /*30df0*/  SYNCS.PHASECHK.TRANS64.TRYWAIT P3, [R43+URZ+0x36890], R100 ;  /* 0x036890642b0075a7 */ /* 0x0022a4000806017f */
[----:B--2---:R-:W-:Y:S05]  /*30e00*/  @!P3 NANOSLEEP.SYNCS 0x989680 ;  /* 0x009896800000b95d */ /* 0x004fea0003900000 */
[----:B------:R-:W2:Y:S02]  /*30e10*/  @!P3 SYNCS.PHASECHK.TRANS64 P3, [R43+URZ+0x36890], R100 ;  /* 0x036890642b00b5a7 */ /* 0x000ea4000806007f */
[----:B--2---:R-:W-:Y:S05]  /*30e20*/  @!P3 BRA `(.L_x_5831) ;  /* 0xfffffffc00f0b947 */ /* 0x004fea000383ffff */
[----:B------:R-:W-:Y:S05]  /*30e30*/  BRA `(.L_x_6140) ;  /* 0xfffffd90001c7947 */ /* 0x000fea000383ffff */
.L_x_5837:
[----:B0-----:R0:W1:Y:S02]  /*30e40*/  SYNCS.PHASECHK.TRANS64.TRYWAIT P2, [R43+URZ+0x368b0], R100 ;  /* 0x0368b0642b0075a7 */ /* 0x001064000804017f */
[----:B-1----:R-:W-:Y:S05]  /*30e50*/  @!P2 NANOSLEEP.SYNCS 0x989680 ;  /* 0x009896800000a95d */ /* 0x002fea0003900000 */
[----:B------:R-:W1:Y:S02]  /*30e60*/  @!P2 SYNCS.PHASECHK.TRANS64 P2, [R43+URZ+0x368b0], R100 ;  /* 0x0368b0642b00a5a7 */ /* 0x000e64000804007f */
[----:B-1----:R-:W-:Y:S05]  /*30e70*/  @!P2 BRA `(.L_x_5837) ;  /* 0xfffffffc00f0a947 */ /* 0x002fea000383ffff */
[----:B------:R-:W-:Y:S05]  /*30e80*/  BRA `(.L_x_6141) ;  /* 0xfffffd9400347947 */ /* 0x000fea000383ffff */
.L_x_5857:
        /* <DEDUP_REMOVED lines=8> */
.L_x_6143:
[----:B------:R-:W-:Y:S05]  /*30f10*/  BSYNC B1 ;  /* 0x0000000000017941 */ /* 0x000fea0003800000 */
.L_x_6142:
        /* <DEDUP_REMOVED lines=8> */
.L_x_6144:
[----:B------:R-:W-:Y:S02]  /*30fa0*/  IMAD.MOV.U32 R13, RZ, RZ, R63 ;  /* 0x000000ffff0d7224 */ /* 0x000fe400078e003f */
[----:B------:R-:W-:-:S07]  /*30fb0*/  IMAD.MOV.U32 R6, RZ, RZ, R14 ;  /* 0x000000ffff067224 */ /* 0x000fce00078e000e */
[----:B------:R-:W-:Y:S05]  /*30fc0*/  WARPSYNC.COLLECTIVE R15, `(.L_x_6145) ;  /* 0x000000000f087348 */ /* 0x000fea0003c00000 */
[----:B------:R0:W1:Y:S02]  /*30fd0*/  SHFL.IDX P6, R14, R13, R12, R11 ;  /* 0x0000000c0d0e7389 */ /* 0x00006400000c000b */
[----:B01----:R-:W-:Y:S01]  /*30fe0*/  ENDCOLLECTIVE ;  /* 0x000000000000791b */ /* 0x003fe20003800000 */
.L_x_6145:
[----:B------:R-:W-:Y:S02]  /*30ff0*/  IMAD.MOV.U32 R13, RZ, RZ, R3 ;  /* 0x000000ffff0d7224 */ /* 0x000fe400078e0003 */
[----:B------:R-:W-:-:S07]  /*31000*/  IMAD.MOV.U32 R7, RZ, RZ, R14 ;  /* 0x000000ffff077224 */ /* 0x000fce00078e000e */
[----:B------:R-:W-:Y:S05]  /*31010*/  WARPSYNC.COLLECTIVE R15, `(.L_x_6146) ;  /* 0x000000000f087348 */ /* 0x000fea0003c00000 */
[----:B------:R0:W1:Y:S02]  /*31020*/  SHFL.IDX P6, R14, R13, R12, R11 ;  /* 0x0000000c0d0e7389 */ /* 0x00006400000c000b */
[----:B01----:R-:W-:Y:S01]  /*31030*/  ENDCOLLECTIVE ;  /* 0x000000000000791b */ /* 0x003fe20003800000 */
.L_x_6146:
[----:B------:R-:W-:Y:S05]  /*31040*/  BRA `(.L_x_6147) ;  /* 0xfffffda800007947 */ /* 0x000fea000383ffff */
.L_x_5860:
[----:B------:R-:W-:Y:S01]  /*31050*/  BSSY B1, `(.L_x_6148) ;  /* 0x0000008000017945 */ /* 0x000fe20003800000 */
[----:B------:R-:W-:Y:S01]  /*31060*/  MOV R13, R0 ;  /* 0x00000000000d7202 */ /* 0x000fe20000000f00 */
[----:B------:R-:W-:Y:S02]  /*31070*/  IMAD.MOV.U32 R12, RZ, RZ, 0x1 ;  /* 0x00000001ff0c7424 */ /* 0x000fe400078e00ff */
[----:B------:R-:W-:Y:S02]  /*31080*/  IMAD.MOV.U32 R11, RZ, RZ, 0x1c1f ;  /* 0x00001c1fff0b7424 */ /* 0x000fe400078e00ff */
[----:B------:R-:W-:-:S07]  /*31090*/  IMAD.MOV.U32 R15, RZ, RZ, -0x1 ;  /* 0xffffffffff0f7424 */ /* 0x000fce00078e00ff */
[----:B0---4-:R-:W-:Y:S05]  /*310a0*/  WARPSYNC.COLLECTIVE R15, `(.L_x_6149) ;  /* 0x000000000f087348 */ /* 0x011fea0003c00000 */
[----:B----4-:R1:W2:Y:S02]  /*310b0*/  SHFL.IDX P6, R14, R13, R12, R11 ;  /* 0x0000000c0d0e7389 */ /* 0x0102a400000c000b */
[----:B012---:R-:W-:Y:S01]  /*310c0*/  ENDCOLLECTIVE ;  /* 0x000000000000791b */ /* 0x007fe20003800000 */
.L_x_6149:
[----:B------:R-:W-:Y:S05]  /*310d0*/  BSYNC B1 ;  /* 0x0000000000017941 */ /* 0x000fea0003800000 */
.L_x_6148:
        /* <DEDUP_REMOVED lines=8> */
.L_x_6150:
[----:B------:R-:W-:Y:S01]  /*31160*/  MOV R13, R63 ;  /* 0x0000003f000d7202 */ /* 0x000fe20000000f00 */
[----:B------:R-:W-:-:S07]  /*31170*/  IMAD.MOV.U32 R69, RZ, RZ, R14 ;  /* 0x000000ffff457224 */ /* 0x000fce00078e000e */
[----:B------:R-:W-:Y:S05]  /*31180*/  WARPSYNC.COLLECTIVE R15, `(.L_x_6151) ;  /* 0x000000000f087348 */ /* 0x000fea0003c00000 */
[----:B------:R0:W1:Y:S02]  /*31190*/  SHFL.IDX P6, R14, R13, R12, R11 ;  /* 0x0000000c0d0e7389 */ /* 0x00006400000c000b */
[----:B01----:R-:W-:Y:S01]  /*311a0*/  ENDCOLLECTIVE ;  /* 0x000000000000791b */ /* 0x003fe20003800000 */
.L_x_6151:
[----:B------:R-:W-:Y:S02]  /*311b0*/  IMAD.MOV.U32 R13, RZ, RZ, R3 ;  /* 0x000000ffff0d7224 */ /* 0x000fe400078e0003 */
[----:B------:R-:W-:-:S07]  /*311c0*/  IMAD.MOV.U32 R63, RZ, RZ, R14 ;  /* 0x000000ffff3f7224 */ /* 0x000fce00078e000e */
[----:B------:R-:W-:Y:S05]  /*311d0*/  WARPSYNC.COLLECTIVE R15, `(.L_x_6152) ;  /* 0x000000000f087348 */ /* 0x000fea0003c00000 */
[----:B------:R0:W1:Y:S02]  /*311e0*/  SHFL.IDX P6, R14, R13, R12, R11 ;  /* 0x0000000c0d0e7389 */ /* 0x00006400000c000b */
[----:B01----:R-:W-:Y:S01]  /*311f0*/  ENDCOLLECTIVE ;  /* 0x000000000000791b */ /* 0x003fe20003800000 */
.L_x_6152:
[----:B------:R-:W-:Y:S01]  /*31200*/  IMAD.MOV.U32 R62, RZ, RZ, R14 ;  /* 0x000000ffff3e7224 */ /* 0x000fe200078e000e */
[----:B------:R-:W-:Y:S06]  /*31210*/  BRA `(.L_x_6153) ;  /* 0xfffffdac00987947 */ /* 0x000fec000383ffff */
.L_x_5864:
[----:B0-----:R0:W1:Y:S02]  /*31220*/  SYNCS.PHASECHK.TRANS64.TRYWAIT P0, [R16+URZ+0x36800], R5 ;  /* 0x03680005100075a7 */ /* 0x001064000800017f */
[----:B-1----:R-:W-:Y:S05]  /*31230*/  @!P0 NANOSLEEP.SYNCS 0x989680 ;  /* 0x009896800000895d */ /* 0x002fea0003900000 */
[----:B------:R-:W1:Y:S02]  /*31240*/  @!P0 SYNCS.PHASECHK.TRANS64 P0, [R16+URZ+0x36800], R5 ;  /* 0x03680005100085a7 */ /* 0x000e64000800007f */
[----:B-1----:R-:W-:Y:S05]  /*31250*/  @!P0 BRA `(.L_x_5864) ;  /* 0xfffffffc00f08947 */ /* 0x002fea000383ffff */
[----:B------:R-:W-:Y:S05]  /*31260*/  BRA `(.L_x_6154) ;  /* 0xfffffdb400c07947 */ /* 0x000fea000383ffff */
.L_x_5888:
        /* <DEDUP_REMOVED lines=8> */
.L_x_6156:
[----:B------:R-:W-:Y:S05]  /*312f0*/  BSYNC B1 ;  /* 0x0000000000017941 */ /* 0x000fea0003800000 */
.L_x_6155:
        /* <DEDUP_REMOVED lines=8> */
.L_x_6157:
[----:B------:R-:W-:Y:S02]  /*31380*/  IMAD.MOV.U32 R9, RZ, RZ, R5 ;  /* 0x000000ffff097224 */ /* 0x000fe400078e0005 */
[----:B------:R-:W-:Y:S02]  /*31390*/  IMAD.MOV.U32 R13, RZ, RZ, R71 ;  /* 0x000000ffff0d7224 */ /* 0x000fe400078e0047 */
[----:B------:R-:W-:-:S07]  /*313a0*/  IMAD.MOV.U32 R4, RZ, RZ, R14 ;  /* 0x000000ffff047224 */ /* 0x000fce00078e000e */
[----:B------:R-:W-:Y:S05]  /*313b0*/  WARPSYNC.COLLECTIVE R15, `(.L_x_6158) ;  /* 0x000000000f087348 */ /* 0x000fea0003c00000 */
[----:B------:R0:W1:Y:S02]  /*313c0*/  SHFL.IDX P6, R14, R13, R12, R11 ;  /* 0x0000000c0d0e7389 */ /* 0x00006400000c000b */
[----:B01----:R-:W-:Y:S01]  /*313d0*/  ENDCOLLECTIVE ;  /* 0x000000000000791b */ /* 0x003fe20003800000 */
.L_x_6158:
[----:B------:R-:W-:Y:S02]  /*313e0*/  IMAD.MOV.U32 R8, RZ, RZ, R4 ;  /* 0x000000ffff087224 */ /* 0x000fe400078e0004 */
[----:B------:R-:W-:Y:S01]  /*313f0*/  IMAD.MOV.U32 R13, RZ, RZ, R70 ;  /* 0x000000ffff0d7224 */ /* 0x000fe200078e0046 */
[----:B------:R-:W-:-:S07]  /*31400*/  MOV R7, R14 ;  /* 0x0000000e00077202 */ /* 0x000fce0000000f00 */
[----:B------:R-:W-:Y:S05]  /*31410*/  WARPSYNC.COLLECTIVE R15, `(.L_x_6159) ;  /* 0x000000000f087348 */ /* 0x000fea0003c00000 */
[----:B------:R0:W1:Y:S02]  /*31420*/  SHFL.IDX P6, R14, R13, R12, R11 ;  /* 0x0000000c0d0e7389 */ /* 0x00006400000c000b */
[----:B01----:R-:W-:Y:S01]  /*31430*/  ENDCOLLECTIVE ;  /* 0x000000000000791b */ /* 0x003fe20003800000 */
.L_x_6159:
[----:B------:R-:W-:Y:S05]  /*31440*/  BRA `(.L_x_6160) ;  /* 0xfffffdd800b47947 */ /* 0x000fea000383ffff */
.L_x_5891:
[----:B------:R-:W-:Y:S01]  /*31450*/  BSSY B1, `(.L_x_6161) ;  /* 0x0000008000017945 */ /* 0x000fe20003800000 */
[----:B------:R-:W-:Y:S01]  /*31460*/  IMAD.MOV.U32 R13, RZ, RZ, R63 ;  /* 0x000000ffff0d7224 */ /* 0x000fe200078e003f */
[----:B------:R-:W-:Y:S01]  /*31470*/  MOV R12, 0x1 ;  /* 0x00000001000c7802 */ /* 0x000fe20000000f00 */
[----:B------:R-:W-:Y:S02]  /*31480*/  IMAD.MOV.U32 R11, RZ, RZ, 0x1c1f ;  /* 0x00001c1fff0b7424 */ /* 0x000fe400078e00ff */
[----:B------:R-:W-:-:S07]  /*31490*/  IMAD.MOV.U32 R15, RZ, RZ, -0x1 ;  /* 0xffffffffff0f7424 */ /* 0x000fce00078e00ff */
[----:B----4-:R-:W-:Y:S05]  /*314a0*/  WARPSYNC.COLLECTIVE R15, `(.L_x_6162) ;  /* 0x000000000f087348 */ /* 0x010fea0003c00000 */
[----:B----4-:R0:W1:Y:S02]  /*314b0*/  SHFL.IDX P6, R14, R13, R12, R11 ;  /* 0x0000000c0d0e7389 */ /* 0x01006400000c000b */
[----:B01----:R-:W-:Y:S01]  /*314c0*/  ENDCOLLECTIVE ;  /* 0x000000000000791b */ /* 0x003fe20003800000 */
.L_x_6162:
[----:B------:R-:W-:Y:S05]  /*314d0*/  BSYNC B1 ;  /* 0x0000000000017941 */ /* 0x000fea0003800000 */
.L_x_6161:
        /* <DEDUP_REMOVED lines=8> */
.L_x_6163:
[----:B------:R-:W-:Y:S02]  /*31560*/  IMAD.MOV.U32 R13, RZ, RZ, R71 ;  /* 0x000000ffff0d7224 */ /* 0x000fe400078e0047 */
[----:B------:R-:W-:-:S07]  /*31570*/  IMAD.MOV.U32 R62, RZ, RZ, R14 ;  /* 0x000000ffff3e7224 */ /* 0x000fce00078e000e */
[----:B------:R-:W-:Y:S05]  /*31580*/  WARPSYNC.COLLECTIVE R15, `(.L_x_6164) ;  /* 0x000000000f087348 */ /* 0x000fea0003c00000 */
[----:B------:R0:W1:Y:S02]  /*31590*/  SHFL.IDX P6, R14, R13, R12, R11 ;  /* 0x0000000c0d0e7389 */ /* 0x00006400000c000b */
[----:B01----:R-:W-:Y:S01]  /*315a0*/  ENDCOLLECTIVE ;  /* 0x000000000000791b */ /* 0x003fe20003800000 */
.L_x_6164:
[----:B------:R-:W-:Y:S01]  /*315b0*/  IMAD.MOV.U32 R13, RZ, RZ, R70 ;  /* 0x000000ffff0d7224 */ /* 0x000fe200078e0046 */
[----:B------:R-:W-:-:S07]  /*315c0*/  MOV R71, R14 ;  /* 0x0000000e00477202 */ /* 0x000fce0000000f00 */
[----:B------:R-:W-:Y:S05]  /*315d0*/  WARPSYNC.COLLECTIVE R15, `(.L_x_6165) ;  /* 0x000000000f087348 */ /* 0x000fea0003c00000 */
[----:B------:R0:W1:Y:S02]  /*315e0*/  SHFL.IDX P6, R14, R13, R12, R11 ;  /* 0x0000000c0d0e7389 */ /* 0x00006400000c000b */
[----:B01----:R-:W-:Y:S01]  /*315f0*/  ENDCOLLECTIVE ;  /* 0x000000000000791b */ /* 0x003fe20003800000 */
.L_x_6165:
[----:B------:R-:W-:Y:S01]  /*31600*/  IMAD.MOV.U32 R70, RZ, RZ, R14 ;  /* 0x000000ffff467224 */ /* 0x000fe200078e000e */
[----:B------:R-:W-:Y:S06]  /*31610*/  BRA `(.L_x_6166) ;  /* 0xfffffddc00c47947 */ /* 0x000fec000383ffff */
.L_x_5895:
[----:B0-----:R0:W1:Y:S02]  /*31620*/  SYNCS.PHASECHK.TRANS64.TRYWAIT P0, [R16+URZ+0x36800], R61 ;  /* 0x0368003d100075a7 */ /* 0x001064000800017f */
[----:B-1----:R-:W-:Y:S05]  /*31630*/  @!P0 NANOSLEEP.SYNCS 0x989680 ;  /* 0x009896800000895d */ /* 0x002fea0003900000 */
[----:B------:R-:W1:Y:S02]  /*31640*/  @!P0 SYNCS.PHASECHK.TRANS64 P0, [R16+URZ+0x36800], R61 ;  /* 0x0368003d100085a7 */ /* 0x000e64000800007f */
[----:B-1----:R-:W-:Y:S05]  /*31650*/  @!P0 BRA `(.L_x_5895) ;  /* 0xfffffffc00f08947 */ /* 0x002fea000383ffff */
[----:B------:R-:W-:Y:S05]  /*31660*/  BRA `(.L_x_6167) ;  /* 0xfffffde400247947 */ /* 0x000fea000383ffff */
.L_x_5909:
[----:B-1----:R1:W2:Y:S02]  /*31670*/  SYNCS.PHASECHK.TRANS64.TRYWAIT P2, [R0+URZ+0x36830], R3 ;  /* 0x03683003000075a7 */ /* 0x0022a4000804017f */
[----:B--2---:R-:W-:Y:S05]  /*31680*/  @!P2 NANOSLEEP.SYNCS 0x989680 ;  /* 0x009896800000a95d */ /* 0x004fea0003900000 */
[----:B------:R-:W2:Y:S02]  /*31690*/  @!P2 SYNCS.PHASECHK.TRANS64 P2, [R0+URZ+0x36830], R3 ;  /* 0x036830030000a5a7 */ /* 0x000ea4000804007f */
[----:B--2---:R-:W-:Y:S05]  /*316a0*/  @!P2 BRA `(.L_x_5909) ;  /* 0xfffffffc00f0a947 */ /* 0x004fea000383ffff */
[----:B------:R-:W-:Y:S05]  /*316b0*/  BRA `(.L_x_5908) ;  /* 0xfffffe0c006c7947 */ /* 0x000fea000383ffff */
.L_x_5916:
[----:B-1----:R1:W2:Y:S02]  /*316c0*/  SYNCS.PHASECHK.TRANS64.TRYWAIT P3, [R13+URZ+0x36830], R4 ;  /* 0x036830040d0075a7 */ /* 0x0022a4000806017f */
[----:B--2---:R-:W-:Y:S05]  /*316d0*/  @!P3 NANOSLEEP.SYNCS 0x989680 ;  /* 0x009896800000b95d */ /* 0x004fea0003900000 */
[----:B------:R-:W2:Y:S02]  /*316e0*/  @!P3 SYNCS.PHASECHK.TRANS64 P3, [R13+URZ+0x36830], R4 ;  /* 0x036830040d00b5a7 */ /* 0x000ea4000806007f */
[----:B--2---:R-:W-:Y:S05]  /*316f0*/  @!P3 BRA `(.L_x_5916) ;  /* 0xfffffffc00f0b947 */ /* 0x004fea000383ffff */
[----:B------:R-:W-:Y:S05]  /*31700*/  BRA `(.L_x_5915) ;  /* 0xfffffe6400347947 */ /* 0x000fea000383ffff */
.L_x_5921:
[----:B-1----:R1:W2:Y:S02]  /*31710*/  SYNCS.PHASECHK.TRANS64.TRYWAIT P3, [R11+URZ+0x36850], R0 ;  /* 0x036850000b0075a7 */ /* 0x0022a4000806017f */
[----:B--2---:R-:W-:Y:S05]  /*31720*/  @!P3 NANOSLEEP.SYNCS 0x989680 ;  /* 0x009896800000b95d */ /* 0x004fea0003900000 */
[----:B------:R-:W2:Y:S02]  /*31730*/  @!P3 SYNCS.PHASECHK.TRANS64 P3, [R11+URZ+0x36850], R0 ;  /* 0x036850000b00b5a7 */ /* 0x000ea4000806007f */
[----:B--2---:R-:W-:Y:S05]  /*31740*/  @!P3 BRA `(.L_x_5921) ;  /* 0xfffffffc00f0b947 */ /* 0x004fea000383ffff */
[----:B------:R-:W-:Y:S05]  /*31750*/  BRA `(.L_x_5920) ;  /* 0xfffffe9800f47947 */ /* 0x000fea000383ffff */
.L_x_5929:
[----:B-1----:R1:W2:Y:S02]  /*31760*/  SYNCS.PHASECHK.TRANS64.TRYWAIT P2, [R4+URZ+0x36830], R5 ;  /* 0x03683005040075a7 */ /* 0x0022a4000804017f */
[----:B--2---:R-:W-:Y:S05]  /*31770*/  @!P2 NANOSLEEP.SYNCS 0x989680 ;  /* 0x009896800000a95d */ /* 0x004fea0003900000 */
[----:B------:R-:W2:Y:S02]  /*31780*/  @!P2 SYNCS.PHASECHK.TRANS64 P2, [R4+URZ+0x36830], R5 ;  /* 0x036830050400a5a7 */ /* 0x000ea4000804007f */
[----:B--2---:R-:W-:Y:S05]  /*31790*/  @!P2 BRA `(.L_x_5929) ;  /* 0xfffffffc00f0a947 */ /* 0x004fea000383ffff */
[----:B------:R-:W-:Y:S05]  /*317a0*/  BRA `(.L_x_5928) ;  /* 0xfffffec000647947 */ /* 0x000fea000383ffff */
.L_x_5934:
[----:B-1----:R1:W2:Y:S02]  /*317b0*/  SYNCS.PHASECHK.TRANS64.TRYWAIT P2, [R11+URZ+0x36850], R0 ;  /* 0x036850000b0075a7 */ /* 0x0022a4000804017f */
[----:B--2---:R-:W-:Y:S05]  /*317c0*/  @!P2 NANOSLEEP.SYNCS 0x989680 ;  /* 0x009896800000a95d */ /* 0x004fea0003900000 */
[----:B------:R-:W2:Y:S02]  /*317d0*/  @!P2 SYNCS.PHASECHK.TRANS64 P2, [R11+URZ+0x36850], R0 ;  /* 0x036850000b00a5a7 */ /* 0x000ea4000804007f */
[----:B--2---:R-:W-:Y:S05]  /*317e0*/  @!P2 BRA `(.L_x_5934) ;  /* 0xfffffffc00f0a947 */ /* 0x004fea000383ffff */
[----:B------:R-:W-:Y:S05]  /*317f0*/  BRA `(.L_x_5933) ;  /* 0xfffffef800247947 */ /* 0x000fea000383ffff */
.L_x_5940:
[----:B-1----:R1:W2:Y:S02]  /*31800*/  SYNCS.PHASECHK.TRANS64.TRYWAIT P0, [R0+URZ+0x36850], R9 ;  /* 0x03685009000075a7 */ /* 0x0022a4000800017f */
[----:B--2---:R-:W-:Y:S05]  /*31810*/  @!P0 NANOSLEEP.SYNCS 0x989680 ;  /* 0x009896800000895d */ /* 0x004fea0003900000 */
[----:B------:R-:W2:Y:S02]  /*31820*/  @!P0 SYNCS.PHASECHK.TRANS64 P0, [R0+URZ+0x36850], R9 ;  /* 0x03685009000085a7 */ /* 0x000ea4000800007f */
[----:B--2---:R-:W-:Y:S05]  /*31830*/  @!P0 BRA `(.L_x_5940) ;  /* 0xfffffffc00f08947 */ /* 0x004fea000383ffff */
[----:B------:R-:W-:Y:S05]  /*31840*/  BRA `(.L_x_5939) ;  /* 0xffffff1800e07947 */ /* 0x000fea000383ffff */
.L_x_5981:
        /* <DEDUP_REMOVED lines=11> */
.L_x_6169:
[----:B------:R-:W-:Y:S05]  /*31900*/  BSYNC B1 ;  /* 0x0000000000017941 */ /* 0x000fea0003800000 */
.L_x_6168:
[----:B------:R-:W-:Y:S05]  /*31910*/  BRA `(.L_x_6170) ;  /* 0xffffff80006c7947 */ /* 0x000fea000383ffff */
.L_x_5983:
[----:B------:R-:W-:Y:S01]  /*31920*/  BSSY B1, `(.L_x_6171) ;  /* 0x0000006000017945 */ /* 0x000fe20003800000 */
[----:B------:R-:W-:-:S07]  /*31930*/  IMAD.MOV.U32 R15, RZ, RZ, -0x1 ;  /* 0xffffffffff0f7424 */ /* 0x000fce00078e00ff */
[----:B0-----:R-:W-:Y:S05]  /*31940*/  WARPSYNC.COLLECTIVE R15, `(.L_x_6172) ;  /* 0x000000000f0c7348 */ /* 0x001fea0003c00000 */
[----:B------:R-:W-:Y:S02]  /*31950*/  ELECT P6, UR62, PT ;  /* 0x00000000003e782f */ /* 0x000fe400038c0000 */
[----:B------:R-:W-:Y:S01]  /*31960*/  MOV R14, UR62 ;  /* 0x0000003e000e7c02 */ /* 0x000fe20008000f00 */
[----:B0-----:R-:W-:Y:S10]  /*31970*/  ENDCOLLECTIVE ;  /* 0x000000000000791b */ /* 0x001ff40003800000 */
.L_x_6172:
[----:B------:R-:W-:Y:S05]  /*31980*/  BSYNC B1 ;  /* 0x0000000000017941 */ /* 0x000fea0003800000 */
.L_x_6171:
[----:B------:R-:W-:Y:S01]  /*31990*/  PLOP3.LUT P2, PT, P6, PT, PT, 0x80, 0x0 ;  /* 0x000000000000781c */ /* 0x000fe2000374f070 */
[----:B------:R-:W-:-:S12]  /*319a0*/  BRA `(.L_x_5982) ;  /* 0xffffff8000607947 */ /* 0x000fd8000383ffff */
.L_x_5985:
[----:B0-----:R0:W1:Y:S02]  /*319b0*/  SYNCS.PHASECHK.TRANS64.TRYWAIT P0, [R18+URZ+0x36820], R2 ;  /* 0x03682002120075a7 */ /* 0x001064000800017f */
[----:B-1----:R-:W-:Y:S05]  /*319c0*/  @!P0 NANOSLEEP.SYNCS 0x989680 ;  /* 0x009896800000895d */ /* 0x002fea0003900000 */
[----:B------:R-:W1:Y:S02]  /*319d0*/  @!P0 SYNCS.PHASECHK.TRANS64 P0, [R18+URZ+0x36820], R2 ;  /* 0x03682002120085a7 */ /* 0x000e64000800007f */
[----:B-1----:R-:W-:Y:S05]  /*319e0*/  @!P0 BRA `(.L_x_5985) ;  /* 0xfffffffc00f08947 */ /* 0x002fea000383ffff */
[----:B------:R-:W-:Y:S05]  /*319f0*/  BRA `(.L_x_6173) ;  /* 0xffffff8000707947 */ /* 0x000fea000383ffff */
.L_x_5989:
[----:B-1----:R1:W2:Y:S02]  /*31a00*/  SYNCS.PHASECHK.TRANS64.TRYWAIT P0, [R5+URZ+0x368a0], R8 ;  /* 0x0368a008050075a7 */ /* 0x0022a4000800017f */
[----:B--2---:R-:W-:Y:S05]  /*31a10*/  @!P0 NANOSLEEP.SYNCS 0x989680 ;  /* 0x009896800000895d */ /* 0x004fea0003900000 */
[----:B------:R-:W2:Y:S02]  /*31a20*/  @!P0 SYNCS.PHASECHK.TRANS64 P0, [R5+URZ+0x368a0], R8 ;  /* 0x0368a008050085a7 */ /* 0x000ea4000800007f */
[----:B--2---:R-:W-:Y:S05]  /*31a30*/  @!P0 BRA `(.L_x_5989) ;  /* 0xfffffffc00f08947 */ /* 0x004fea000383ffff */
[----:B------:R-:W-:Y:S05]  /*31a40*/  BRA `(.L_x_6174) ;  /* 0xffffff8000907947 */ /* 0x000fea000383ffff */
.L_x_5996:
[----:B0-----:R0:W2:Y:S02]  /*31a50*/  SYNCS.PHASECHK.TRANS64.TRYWAIT P0, [R5+URZ+0x368c0], R8 ;  /* 0x0368c008050075a7 */ /* 0x0010a4000800017f */
[----:B--2---:R-:W-:Y:S05]  /*31a60*/  @!P0 NANOSLEEP.SYNCS 0x989680 ;  /* 0x009896800000895d */ /* 0x004fea0003900000 */
[----:B------:R-:W2:Y:S02]  /*31a70*/  @!P0 SYNCS.PHASECHK.TRANS64 P0, [R5+URZ+0x368c0], R8 ;  /* 0x0368c008050085a7 */ /* 0x000ea4000800007f */
[----:B--2---:R-:W-:Y:S05]  /*31a80*/  @!P0 BRA `(.L_x_5996) ;  /* 0xfffffffc00f08947 */ /* 0x004fea000383ffff */
[----:B------:R-:W-:Y:S05]  /*31a90*/  BRA `(.L_x_6175) ;  /* 0xffffff84008c7947 */ /* 0x000fea000383ffff */
.L_x_6005:
[----:B0-----:R0:W1:Y:S02]  /*31aa0*/  SYNCS.PHASECHK.TRANS64.TRYWAIT P0, [R6+URZ+0x368a0], R5 ;  /* 0x0368a005060075a7 */ /* 0x001064000800017f */
[----:B-1----:R-:W-:Y:S05]  /*31ab0*/  @!P0 NANOSLEEP.SYNCS 0x989680 ;  /* 0x009896800000895d */ /* 0x002fea0003900000 */
[----:B------:R-:W1:Y:S02]  /*31ac0*/  @!P0 SYNCS.PHASECHK.TRANS64 P0, [R6+URZ+0x368a0], R5 ;  /* 0x0368a005060085a7 */ /* 0x000e64000800007f */
[----:B-1----:R-:W-:Y:S05]  /*31ad0*/  @!P0 BRA `(.L_x_6005) ;  /* 0xfffffffc00f08947 */ /* 0x002fea000383ffff */
[----:B------:R-:W-:Y:S05]  /*31ae0*/  BRA `(.L_x_6176) ;  /* 0xffffff8800d47947 */ /* 0x000fea000383ffff */
.L_x_6012:
[----:B-1----:R1:W2:Y:S02]  /*31af0*/  SYNCS.PHASECHK.TRANS64.TRYWAIT P0, [R6+URZ+0x368c0], R5 ;  /* 0x0368c005060075a7 */ /* 0x0022a4000800017f */
[----:B--2---:R-:W-:Y:S05]  /*31b00*/  @!P0 NANOSLEEP.SYNCS 0x989680 ;  /* 0x009896800000895d */ /* 0x004fea0003900000 */
[----:B------:R-:W2:Y:S02]  /*31b10*/  @!P0 SYNCS.PHASECHK.TRANS64 P0, [R6+URZ+0x368c0], R5 ;  /* 0x0368c005060085a7 */ /* 0x000ea4000800007f */
[----:B--2---:R-:W-:Y:S05]  /*31b20*/  @!P0 BRA `(.L_x_6012) ;  /* 0xfffffffc00f08947 */ /* 0x004fea000383ffff */
[----:B------:R-:W-:Y:S05]  /*31b30*/  BRA `(.L_x_6177) ;  /* 0xffffff8c00cc7947 */ /* 0x000fea000383ffff */
.L_x_6029:
        /* <DEDUP_REMOVED lines=11> */
.L_x_6179:
[----:B------:R-:W-:Y:S05]  /*31bf0*/  BSYNC B0 ;  /* 0x0000000000007941 */ /* 0x000fea0003800000 */
.L_x_6178:
[----:B------:R-:W-:Y:S05]  /*31c00*/  BRA `(.L_x_6180) ;  /* 0xffffff9c00407947 */ /* 0x000fea000383ffff */
.L_x_6031:
[----:B------:R-:W-:Y:S01]  /*31c10*/  BSSY B0, `(.L_x_6181) ;  /* 0x0000006000007945 */ /* 0x000fe20003800000 */
[----:B------:R-:W-:-:S07]  /*31c20*/  IMAD.MOV.U32 R15, RZ, RZ, -0x1 ;  /* 0xffffffffff0f7424 */ /* 0x000fce00078e00ff */
[----:B0-----:R-:W-:Y:S05]  /*31c30*/  WARPSYNC.COLLECTIVE R15, `(.L_x_6182) ;  /* 0x000000000f0c7348 */ /* 0x001fea0003c00000 */
[----:B------:R-:W-:Y:S02]  /*31c40*/  ELECT P6, UR62, PT ;  /* 0x00000000003e782f */ /* 0x000fe400038c0000 */
[----:B------:R-:W-:Y:S01]  /*31c50*/  MOV R14, UR62 ;  /* 0x0000003e000e7c02 */ /* 0x000fe20008000f00 */
[----:B0-----:R-:W-:Y:S10]  /*31c60*/  ENDCOLLECTIVE ;  /* 0x000000000000791b */ /* 0x001ff40003800000 */
.L_x_6182:
[----:B------:R-:W-:Y:S05]  /*31c70*/  BSYNC B0 ;  /* 0x0000000000007941 */ /* 0x000fea0003800000 */
.L_x_6181:
[----:B------:R-:W-:Y:S05]  /*31c80*/  BRA `(.L_x_6183) ;  /* 0xffffff9c004c7947 */ /* 0x000fea000383ffff */
.L_x_6033:
[----:B0-----:R0:W1:Y:S02]  /*31c90*/  SYNCS.PHASECHK.TRANS64.TRYWAIT P0, [R0+URZ+0x36840], R2 ;  /* 0x03684002000075a7 */ /* 0x001064000800017f */
[----:B-1----:R-:W-:Y:S05]  /*31ca0*/  @!P0 NANOSLEEP.SYNCS 0x989680 ;  /* 0x009896800000895d */ /* 0x002fea0003900000 */
[----:B------:R-:W1:Y:S02]  /*31cb0*/  @!P0 SYNCS.PHASECHK.TRANS64 P0, [R0+URZ+0x36840], R2 ;  /* 0x03684002000085a7 */ /* 0x000e64000800007f */
[----:B-1----:R-:W-:Y:S05]  /*31cc0*/  @!P0 BRA `(.L_x_6033) ;  /* 0xfffffffc00f08947 */ /* 0x002fea000383ffff */
[----:B------:R-:W-:Y:S05]  /*31cd0*/  BRA `(.L_x_6184) ;  /* 0xffffff9c00ac7947 */ /* 0x000fea000383ffff */
.L_x_6037:
        /* <DEDUP_REMOVED lines=9> */
.L_x_6185:
[----:B------:R-:W-:Y:S02]  /*31d70*/  IMAD.MOV.U32 R13, RZ, RZ, R4 ;  /* 0x000000ffff0d7224 */ /* 0x000fe400078e0004 */
[----:B------:R-:W-:-:S07]  /*31d80*/  IMAD.MOV.U32 R6, RZ, RZ, R14 ;  /* 0x000000ffff067224 */ /* 0x000fce00078e000e */
[----:B------:R-:W-:Y:S05]  /*31d90*/  WARPSYNC.COLLECTIVE R15, `(.L_x_6186) ;  /* 0x000000000f087348 */ /* 0x000fea0003c00000 */
[----:B------:R0:W1:Y:S02]  /*31da0*/  SHFL.IDX P6, R14, R13, R12, R11 ;  /* 0x0000000c0d0e7389 */ /* 0x00006400000c000b */
[----:B01----:R-:W-:Y:S01]  /*31db0*/  ENDCOLLECTIVE ;  /* 0x000000000000791b */ /* 0x003fe20003800000 */
.L_x_6186:
[----:B------:R-:W-:-:S04]  /*31dc0*/  LOP3.LUT R5, R5, 0x7f, RZ, 0xc0, !PT ;  /* 0x0000007f05057812 */ /* 0x000fc800078ec0ff */
[----:B------:R-:W-:Y:S01]  /*31dd0*/  SHF.R.U32.HI R0, RZ, 0x3, R5 ;  /* 0x00000003ff007819 */ /* 0x000fe20000011605 */
[----:B------:R-:W-:Y:S02]  /*31de0*/  IMAD R2, R9, R7, RZ ;  /* 0x0000000709027224 */ /* 0x000fe400078e02ff */
[----:B------:R0:W5:Y:S01]  /*31df0*/  LDL R9, [R1+0x30] ;  /* 0x0000300001097983 */ /* 0x0001620000100800 */
[----:B------:R-:W-:Y:S01]  /*31e00*/  LEA R0, R10, R0, 0x7 ;  /* 0x000000000a007211 */ /* 0x000fe200078e38ff */
        /* <DEDUP_REMOVED lines=8> */
.L_x_6187:
[----:B------:R-:W-:-:S05]  /*31e90*/  @!P2 LEA R7, P4, R8, R7, 0x1 ;  /* 0x000000070807a211 */ /* 0x000fca00078808ff */
[----:B------:R-:W-:Y:S02]  /*31ea0*/  @!P2 IMAD.X R6, RZ, RZ, R6, P4 ;  /* 0x000000ffff06a224 */ /* 0x000fe400020e0606 */
[----:B------:R-:W-:-:S03]  /*31eb0*/  IMAD.MOV.U32 R13, RZ, RZ, R4 ;  /* 0x000000ffff0d7224 */ /* 0x000fc600078e0004 */
        /* <DEDUP_REMOVED lines=9> */
[----:B------:R-:W-:Y:S02]  /*31f50*/  ISETP.GE.AND P2, PT, R5, R2, PT ;  /* 0x000000020500720c */ /* 0x000fe40003f46270 */
[----:B0-----:R-:W-:-:S11]  /*31f60*/  MOV R6, R14 ;  /* 0x0000000e00067202 */ /* 0x001fd60000000f00 */
[----:B------:R-:W-:Y:S05]  /*31f70*/  WARPSYNC.COLLECTIVE R15, `(.L_x_6188) ;  /* 0x000000000f087348 */ /* 0x000fea0003c00000 */
[----:B------:R0:W1:Y:S02]  /*31f80*/  SHFL.IDX P6, R14, R13, R12, R11 ;  /* 0x0000000c0d0e7389 */ /* 0x00006400000c000b */
[----:B01----:R-:W-:Y:S01]  /*31f90*/  ENDCOLLECTIVE ;  /* 0x000000000000791b */ /* 0x003fe20003800000 */
.L_x_6188:
[----:B------:R-:W-:Y:S02]  /*31fa0*/  IMAD.MOV.U32 R13, RZ, RZ, R3 ;  /* 0x000000ffff0d7224 */ /* 0x000fe400078e0003 */
[----:B------:R-:W-:Y:S02]  /*31fb0*/  IMAD.MOV.U32 R12, RZ, RZ, 0x2 ;  /* 0x00000002ff0c7424 */ /* 0x000fe400078e00ff */
[----:B------:R-:W-:-:S07]  /*31fc0*/  IMAD.MOV.U32 R5, RZ, RZ, R14 ;  /* 0x000000ffff057224 */ /* 0x000fce00078e000e */
[----:B------:R-:W-:Y:S05]  /*31fd0*/  WARPSYNC.COLLECTIVE R15, `(.L_x_6189) ;  /* 0x000000000f087348 */ /* 0x000fea0003c00000 */
[----:B------:R0:W1:Y:S02]  /*31fe0*/  SHFL.IDX P6, R14, R13, R12, R11 ;  /* 0x0000000c0d0e7389 */ /* 0x00006400000c000b */
[----:B01----:R-:W-:Y:S01]  /*31ff0*/  ENDCOLLECTIVE ;  /* 0x000000000000791b */ /* 0x003fe20003800000 */
.L_x_6189:
[----:B------:R-:W-:-:S05]  /*32000*/  @!P2 LEA R5, P4, R8, R5, 0x1 ;  /* 0x000000050805a211 */ /* 0x000fca00078808ff */
[----:B------:R-:W-:-:S04]  /*32010*/  @!P2 IMAD.X R6, RZ, RZ, R6, P4 ;  /* 0x000000ffff06a224 */ /* 0x000fc800020e0606 */
[----:B------:R-:W-:Y:S01]  /*32020*/  @!P2 IMAD.MOV.U32 R7, RZ, RZ, R6 ;  /* 0x000000ffff07a224 */ /* 0x000fe200078e0006 */
[----:B------:R-:W-:Y:S01]  /*32030*/  @!P2 MOV R6, R5 ;  /* 0x000000050006a202 */ /* 0x000fe20000000f00 */
[----:B------:R-:W-:Y:S01]  /*32040*/  VIADD R5, R0, 0x20 ;  /* 0x0000002000057836 */ /* 0x000fe20000000000 */
[----:B------:R-:W-:-:S03]  /*32050*/  MOV R13, R4 ;  /* 0x00000004000d7202 */ /* 0x000fc60000000f00 */
        /* <DEDUP_REMOVED lines=11> */
.L_x_6190:
[----:B------:R-:W-:Y:S02]  /*32110*/  IMAD.MOV.U32 R13, RZ, RZ, R3 ;  /* 0x000000ffff0d7224 */ /* 0x000fe400078e0003 */
[----:B------:R-:W-:Y:S02]  /*32120*/  IMAD.MOV.U32 R12, RZ, RZ, 0x3 ;  /* 0x00000003ff0c7424 */ /* 0x000fe400078e00ff */
[----:B------:R-:W-:-:S07]  /*32130*/  IMAD.MOV.U32 R5, RZ, RZ, R14 ;  /* 0x000000ffff057224 */ /* 0x000fce00078e000e */
[----:B------:R-:W-:Y:S05]  /*32140*/  WARPSYNC.COLLECTIVE R15, `(.L_x_6191) ;  /* 0x000000000f087348 */ /* 0x000fea0003c00000 */
[----:B------:R0:W1:Y:S02]  /*32150*/  SHFL.IDX P6, R14, R13, R12, R11 ;  /* 0x0000000c0d0e7389 */ /* 0x00006400000c000b */
[----:B01----:R-:W-:Y:S01]  /*32160*/  ENDCOLLECTIVE ;  /* 0x000000000000791b */ /* 0x003fe20003800000 */
.L_x_6191:
        /* <DEDUP_REMOVED lines=17> */
.L_x_6192:
[----:B------:R-:W-:Y:S01]  /*32280*/  MOV R13, R3 ;  /* 0x00000003000d7202 */ /* 0x000fe20000000f00 */
[----:B------:R-:W-:Y:S01]  /*32290*/  IMAD.MOV.U32 R12, RZ, RZ, 0x4 ;  /* 0x00000004ff0c7424 */ /* 0x000fe200078e00ff */
[----:B------:R-:W-:-:S07]  /*322a0*/  MOV R5, R14 ;  /* 0x0000000e00057202 */ /* 0x000fce0000000f00 */
[----:B------:R-:W-:Y:S05]  /*322b0*/  WARPSYNC.COLLECTIVE R15, `(.L_x_6193) ;  /* 0x000000000f087348 */ /* 0x000fea0003c00000 */
[----:B------:R0:W1:Y:S02]  /*322c0*/  SHFL.IDX P6, R14, R13, R12, R11 ;  /* 0x0000000c0d0e7389 */ /* 0x00006400000c000b */
[----:B01----:R-:W-:Y:S01]  /*322d0*/  ENDCOLLECTIVE ;  /* 0x000000000000791b */ /* 0x003fe20003800000 */
.L_x_6193:
        /* <DEDUP_REMOVED lines=17> */
.L_x_6194:
[----:B------:R-:W-:Y:S01]  /*323f0*/  IMAD.MOV.U32 R13, RZ, RZ, R3 ;  /* 0x000000ffff0d7224 */ /* 0x000fe200078e0003 */
[----:B------:R-:W-:Y:S01]  /*32400*/  MOV R12, 0x5 ;  /* 0x00000005000c7802 */ /* 0x000fe20000000f00 */
[----:B------:R-:W-:-:S07]  /*32410*/  IMAD.MOV.U32 R5, RZ, RZ, R14 ;  /* 0x000000ffff057224 */ /* 0x000fce00078e000e */
[----:B------:R-:W-:Y:S05]  /*32420*/  WARPSYNC.COLLECTIVE R15, `(.L_x_6195) ;  /* 0x000000000f087348 */ /* 0x000fea0003c00000 */
[----:B------:R0:W1:Y:S02]  /*32430*/  SHFL.IDX P6, R14, R13, R12, R11 ;  /* 0x0000000c0d0e7389 */ /* 0x00006400000c000b */
[----:B01----:R-:W-:Y:S01]  /*32440*/  ENDCOLLECTIVE ;  /* 0x000000000000791b */ /* 0x003fe20003800000 */
.L_x_6195:
        /* <DEDUP_REMOVED lines=17> */
.L_x_6196:
[----:B------:R-:W-:Y:S02]  /*32560*/  IMAD.MOV.U32 R13, RZ, RZ, R3 ;  /* 0x000000ffff0d7224 */ /* 0x000fe400078e0003 */
[----:B------:R-:W-:Y:S02]  /*32570*/  IMAD.MOV.U32 R12, RZ, RZ, 0x6 ;  /* 0x00000006ff0c7424 */ /* 0x000fe400078e00ff */
[----:B------:R-:W-:-:S07]  /*32580*/  IMAD.MOV.U32 R5, RZ, RZ, R14 ;  /* 0x000000ffff057224 */ /* 0x000fce00078e000e */
[----:B------:R-:W-:Y:S05]  /*32590*/  WARPSYNC.COLLECTIVE R15, `(.L_x_6197) ;  /* 0x000000000f087348 */ /* 0x000fea0003c00000 */
[----:B------:R0:W1:Y:S02]  /*325a0*/  SHFL.IDX P6, R14, R13, R12, R11 ;  /* 0x0000000c0d0e7389 */ /* 0x00006400000c000b */
[----:B01----:R-:W-:Y:S01]  /*325b0*/  ENDCOLLECTIVE ;  /* 0x000000000000791b */ /* 0x003fe20003800000 */
.L_x_6197:
        /* <DEDUP_REMOVED lines=17> */
.L_x_6198:
[----:B------:R-:W-:Y:S02]  /*326d0*/  IMAD.MOV.U32 R13, RZ, RZ, R3 ;  /* 0x000000ffff0d7224 */ /* 0x000fe400078e0003 */
[----:B------:R-:W-:Y:S02]  /*326e0*/  IMAD.MOV.U32 R12, RZ, RZ, 0x7 ;  /* 0x00000007ff0c7424 */ /* 0x000fe400078e00ff */
[----:B------:R-:W-:-:S07]  /*326f0*/  IMAD.MOV.U32 R5, RZ, RZ, R14 ;  /* 0x000000ffff057224 */ /* 0x000fce00078e000e */
[----:B------:R-:W-:Y:S05]  /*32700*/  WARPSYNC.COLLECTIVE R15, `(.L_x_6199) ;  /* 0x000000000f087348 */ /* 0x000fea0003c00000 */
[----:B------:R0:W1:Y:S02]  /*32710*/  SHFL.IDX P6, R14, R13, R12, R11 ;  /* 0x0000000c0d0e7389 */ /* 0x00006400000c000b */
[----:B01----:R-:W-:Y:S01]  /*32720*/  ENDCOLLECTIVE ;  /* 0x000000000000791b */ /* 0x003fe20003800000 */
.L_x_6199:
[----:B------:R-:W-:-:S05]  /*32730*/  @!P2 LEA R5, P4, R8, R5, 0x1 ;  /* 0x000000050805a211 */ /* 0x000fca00078808ff */
[----:B------:R-:W-:-:S04]  /*32740*/  @!P2 IMAD.X R6, RZ, RZ, R6, P4 ;  /* 0x000000ffff06a224 */ /* 0x000fc800020e0606 */
[----:B------:R-:W-:Y:S01]  /*32750*/  @!P2 IMAD.MOV.U32 R7, RZ, RZ, R6 ;  /* 0x000000ffff07a224 */ /* 0x000fe200078e0006 */
[----:B------:R-:W-:Y:S01]  /*32760*/  @!P2 MOV R6, R5 ;  /* 0x000000050006a202 */ /* 0x000fe20000000f00 */
[----:B------:R-:W-:-:S04]  /*32770*/  IMAD.MOV.U32 R13, RZ, RZ, R4 ;  /* 0x000000ffff0d7224 */ /* 0x000fc800078e0004 */
[----:B------:R-:W-:Y:S01]  /*32780*/  @!PT LDS RZ, [RZ] ;  /* 0x00000000fffff984 */ /* 0x000fe20000000800 */
[----:B------:R-:W-:Y:S01]  /*32790*/  @!PT LDS RZ, [RZ] ;  /* 0x00000000fffff984 */ /* 0x000fe20000000800 */
[----:B------:R-:W-:Y:S01]  /*327a0*/  @!PT LDS RZ, [RZ] ;  /* 0x00000000fffff984 */ /* 0x000fe20000000800 */
[----:B------:R0:W-:Y:S04]  /*327b0*/  @!P2 LDGSTS.E.BYPASS.LTC128B.128 [R9+0x18400], desc[UR60][R6.64], !P3 ;  /* 0x184000000609afae */ /* 0x0001e8000d901d7c */
[----:B------:R0:W-:Y:S01]  /*327c0*/  @!P2 LDGSTS.E.BYPASS.LTC128B.128 [R9+0x1c400], desc[UR60][R6.64+0x80], !P0 ;  /* 0x1c4000800609afae */ /* 0x0001e2000c101d7c */
[----:B------:R-:W-:-:S07]  /*327d0*/  IMAD.MOV.U32 R5, RZ, RZ, R14 ;  /* 0x000000ffff057224 */ /* 0x000fce00078e000e */
[----:B0-----:R-:W-:Y:S05]  /*327e0*/  WARPSYNC.COLLECTIVE R15, `(.L_x_6200) ;  /* 0x000000000f087348 */ /* 0x001fea0003c00000 */
[----:B------:R1:W2:Y:S02]  /*327f0*/  SHFL.IDX P6, R14, R13, R12, R11 ;  /* 0x0000000c0d0e7389 */ /* 0x0002a400000c000b */
[----:B012---:R-:W-:Y:S01]  /*32800*/  ENDCOLLECTIVE ;  /* 0x000000000000791b */ /* 0x007fe20003800000 */
.L_x_6200:
[----:B------:R-:W-:Y:S01]  /*32810*/  @!PT LDS RZ, [RZ] ;  /* 0x00000000fffff984 */ /* 0x000fe20000000800 */
[----:B------:R-:W-:Y:S01]  /*32820*/  @!PT LDS RZ, [RZ] ;  /* 0x00000000fffff984 */ /* 0x000fe20000000800 */
[----:B------:R-:W-:Y:S01]  /*32830*/  @!PT LDS RZ, [RZ] ;  /* 0x00000000fffff984 */ /* 0x000fe20000000800 */
[----:B------:R0:W-:Y:S01]  /*32840*/  @!P2 LDGSTS.E.BYPASS.LTC128B.128 [R9+0x20400], desc[UR60][R6.64+0x100], !P1 ;  /* 0x204001000609afae */ /* 0x0001e2000c901d7c */
[----:B------:R-:W-:Y:S01]  /*32850*/  MOV R3, R14 ;  /* 0x0000000e00037202 */ /* 0x000fe20000000f00 */
[----:B------:R-:W-:Y:S06]  /*32860*/  BRA `(.L_x_6201) ;  /* 0xffffffa000647947 */ /* 0x000fec000383ffff */
.L_x_6042:
[----:B----4-:R4:W0:Y:S02]  /*32870*/  SYNCS.PHASECHK.TRANS64.TRYWAIT P0, [R18+URZ+0x36820], R0 ;  /* 0x03682000120075a7 */ /* 0x010824000800017f */
[----:B0-----:R-:W-:Y:S05]  /*32880*/  @!P0 NANOSLEEP.SYNCS 0x989680 ;  /* 0x009896800000895d */ /* 0x001fea0003900000 */
[----:B------:R-:W0:Y:S02]  /*32890*/  @!P0 SYNCS.PHASECHK.TRANS64 P0, [R18+URZ+0x36820], R0 ;  /* 0x03682000120085a7 */ /* 0x000e24000800007f */
[----:B0-----:R-:W-:Y:S05]  /*328a0*/  @!P0 BRA `(.L_x_6042) ;  /* 0xfffffffc00f08947 */ /* 0x001fea000383ffff */
[----:B------:R-:W-:Y:S05]  /*328b0*/  BRA `(.L_x_6202) ;  /* 0xffffffa000d87947 */ /* 0x000fea000383ffff */
.L_x_6051:
[----:B-1----:R1:W2:Y:S02]  /*328c0*/  SYNCS.PHASECHK.TRANS64.TRYWAIT P0, [R3+URZ+0x36840], R2 ;  /* 0x03684002030075a7 */ /* 0x0022a4000800017f */
[----:B--2---:R-:W-:Y:S05]  /*328d0*/  @!P0 NANOSLEEP.SYNCS 0x989680 ;  /* 0x009896800000895d */ /* 0x004fea0003900000 */
[----:B------:R-:W2:Y:S02]  /*328e0*/  @!P0 SYNCS.PHASECHK.TRANS64 P0, [R3+URZ+0x36840], R2 ;  /* 0x03684002030085a7 */ /* 0x000ea4000800007f */
[----:B--2---:R-:W-:Y:S05]  /*328f0*/  @!P0 BRA `(.L_x_6051) ;  /* 0xfffffffc00f08947 */ /* 0x004fea000383ffff */
[----:B------:R-:W-:Y:S05]  /*32900*/  BRA `(.L_x_6203) ;  /* 0xffffffa400b47947 */ /* 0x000fea000383ffff */
.L_x_6058:
[----:B0-----:R0:W1:Y:S02]  /*32910*/  SYNCS.PHASECHK.TRANS64.TRYWAIT P0, [R2+URZ+0x36860], R3 ;  /* 0x03686003020075a7 */ /* 0x001064000800017f */
[----:B-1----:R-:W-:Y:S05]  /*32920*/  @!P0 NANOSLEEP.SYNCS 0x989680 ;  /* 0x009896800000895d */ /* 0x002fea0003900000 */
[----:B------:R-:W1:Y:S02]  /*32930*/  @!P0 SYNCS.PHASECHK.TRANS64 P0, [R2+URZ+0x36860], R3 ;  /* 0x03686003020085a7 */ /* 0x000e64000800007f */
[----:B-1----:R-:W-:Y:S05]  /*32940*/  @!P0 BRA `(.L_x_6058) ;  /* 0xfffffffc00f08947 */ /* 0x002fea000383ffff */
[----:B------:R-:W-:Y:S05]  /*32950*/  BRA `(.L_x_6204) ;  /* 0xffffffa800c47947 */ /* 0x000fea000383ffff */
.L_x_6069:
[----:B-1----:R1:W2:Y:S02]  /*32960*/  SYNCS.PHASECHK.TRANS64.TRYWAIT P0, [R3+URZ+0x36840], R2 ;  /* 0x03684002030075a7 */ /* 0x0022a4000800017f */
[----:B--2---:R-:W-:Y:S05]  /*32970*/  @!P0 NANOSLEEP.SYNCS 0x989680 ;  /* 0x009896800000895d */ /* 0x004fea0003900000 */
[----:B------:R-:W2:Y:S02]  /*32980*/  @!P0 SYNCS.PHASECHK.TRANS64 P0, [R3+URZ+0x36840], R2 ;  /* 0x03684002030085a7 */ /* 0x000ea4000800007f */
[----:B--2---:R-:W-:Y:S05]  /*32990*/  @!P0 BRA `(.L_x_6069) ;  /* 0xfffffffc00f08947 */ /* 0x004fea000383ffff */
[----:B------:R-:W-:Y:S05]  /*329a0*/  BRA `(.L_x_6205) ;  /* 0xffffffb000987947 */ /* 0x000fea000383ffff */
.L_x_6076:
[----:B0-----:R0:W1:Y:S02]  /*329b0*/  SYNCS.PHASECHK.TRANS64.TRYWAIT P0, [R2+URZ+0x36860], R3 ;  /* 0x03686003020075a7 */ /* 0x001064000800017f */
[----:B-1----:R-:W-:Y:S05]  /*329c0*/  @!P0 NANOSLEEP.SYNCS 0x989680 ;  /* 0x009896800000895d */ /* 0x002fea0003900000 */
[----:B------:R-:W1:Y:S02]  /*329d0*/  @!P0 SYNCS.PHASECHK.TRANS64 P0, [R2+URZ+0x36860], R3 ;  /* 0x03686003020085a7 */ /* 0x000e64000800007f */
[----:B-1----:R-:W-:Y:S05]  /*329e0*/  @!P0 BRA `(.L_x_6076) ;  /* 0xfffffffc00f08947 */ /* 0x002fea000383ffff */
[----:B------:R-:W-:Y:S05]  /*329f0*/  BRA `(.L_x_6206) ;  /* 0xffffffb400a87947 */ /* 0x000fea000383ffff */
.L_x_6087:
[----:B--2---:R2:W3:Y:S02]  /*32a00*/  SYNCS.PHASECHK.TRANS64.TRYWAIT P0, [R3+URZ+0x36840], R2 ;  /* 0x03684002030075a7 */ /* 0x0044e4000800017f */
[----:B---3--:R-:W-:Y:S05]  /*32a10*/  @!P0 NANOSLEEP.SYNCS 0x989680 ;  /* 0x009896800000895d */ /* 0x008fea0003900000 */
[----:B------:R-:W3:Y:S02]  /*32a20*/  @!P0 SYNCS.PHASECHK.TRANS64 P0, [R3+URZ+0x36840], R2 ;  /* 0x03684002030085a7 */ /* 0x000ee4000800007f */
[----:B---3--:R-:W-:Y:S05]  /*32a30*/  @!P0 BRA `(.L_x_6087) ;  /* 0xfffffffc00f08947 */ /* 0x008fea000383ffff */
[----:B------:R-:W-:Y:S05]  /*32a40*/  BRA `(.L_x_6207) ;  /* 0xffffffbc00547947 */ /* 0x000fea000383ffff */
.L_x_6094:
[----:B0-----:R0:W1:Y:S02]  /*32a50*/  SYNCS.PHASECHK.TRANS64.TRYWAIT P0, [R2+URZ+0x36860], R5 ;  /* 0x03686005020075a7 */ /* 0x001064000800017f */
[----:B-1----:R-:W-:Y:S05]  /*32a60*/  @!P0 NANOSLEEP.SYNCS 0x989680 ;  /* 0x009896800000895d */ /* 0x002fea0003900000 */
[----:B------:R-:W1:Y:S02]  /*32a70*/  @!P0 SYNCS.PHASECHK.TRANS64 P0, [R2+URZ+0x36860], R5 ;  /* 0x03686005020085a7 */ /* 0x000e64000800007f */
[----:B-1----:R-:W-:Y:S05]  /*32a80*/  @!P0 BRA `(.L_x_6094) ;  /* 0xfffffffc00f08947 */ /* 0x002fea000383ffff */
[----:B------:R-:W-:Y:S05]  /*32a90*/  BRA `(.L_x_6208) ;  /* 0xffffffc000607947 */ /* 0x000fea000383ffff */
.L_x_6107:
[----:B---3--:R3:W4:Y:S02]  /*32aa0*/  SYNCS.PHASECHK.TRANS64.TRYWAIT P0, [R0+URZ+0x36860], R2 ;  /* 0x03686002000075a7 */ /* 0x008724000800017f */
[----:B----4-:R-:W-:Y:S05]  /*32ab0*/  @!P0 NANOSLEEP.SYNCS 0x989680 ;  /* 0x009896800000895d */ /* 0x010fea0003900000 */
[----:B------:R-:W4:Y:S02]  /*32ac0*/  @!P0 SYNCS.PHASECHK.TRANS64 P0, [R0+URZ+0x36860], R2 ;  /* 0x03686002000085a7 */ /* 0x000f24000800007f */
[----:B----4-:R-:W-:Y:S05]  /*32ad0*/  @!P0 BRA `(.L_x_6107) ;  /* 0xfffffffc00f08947 */ /* 0x010fea000383ffff */
[----:B------:R-:W-:Y:S05]  /*32ae0*/  BRA `(.L_x_6209) ;  /* 0xffffffc400f47947 */ /* 0x000fea000383ffff */
.L_x_6116:
[----:B------:R-:W4:Y:S01]  /*32af0*/  LDL R0, [R1] ;  /* 0x0000000001007983 */ /* 0x000f220000100800 */
[----:B------:R-:W-:Y:S01]  /*32b00*/  BSSY B0, `(.L_x_6210) ;  /* 0x0000008000007945 */ /* 0x000fe20003800000 */
[----:B------:R-:W-:Y:S02]  /*32b10*/  IMAD.MOV.U32 R12, RZ, RZ, RZ ;  /* 0x000000ffff0c7224 */ /* 0x000fe400078e00ff */
[----:B------:R-:W-:Y:S02]  /*32b20*/  IMAD.MOV.U32 R11, RZ, RZ, 0x1f ;  /* 0x0000001fff0b7424 */ /* 0x000fe400078e00ff */
[----:B------:R-:W-:Y:S02]  /*32b30*/  IMAD.MOV.U32 R15, RZ, RZ, -0x1 ;  /* 0xffffffffff0f7424 */ /* 0x000fe400078e00ff */
[----:B----4-:R-:W-:-:S07]  /*32b40*/  IMAD.MOV.U32 R13, RZ, RZ, R0 ;  /* 0x000000ffff0d7224 */ /* 0x010fce00078e0000 */
[----:B-123--:R-:W-:Y:S05]  /*32b50*/  WARPSYNC.COLLECTIVE R15, `(.L_x_6211) ;  /* 0x000000000f087348 */ /* 0x00efea0003c00000 */
[----:B------:R0:W4:Y:S02]  /*32b60*/  SHFL.IDX P6, R14, R13, R12, R11 ;  /* 0x0000000c0d0e7389 */ /* 0x00012400000c000b */
[----:B01234-:R-:W-:Y:S01]  /*32b70*/  ENDCOLLECTIVE ;  /* 0x000000000000791b */ /* 0x01ffe20003800000 */
.L_x_6211:
[----:B------:R-:W-:Y:S05]  /*32b80*/  BSYNC B0 ;  /* 0x0000000000007941 */ /* 0x000fea0003800000 */
.L_x_6210:
[----:B------:R0:W5:Y:S01]  /*32b90*/  LDL R2, [R1+0xc] ;  /* 0x00000c0001027983 */ /* 0x0001620000100800 */
[----:B------:R-:W-:Y:S01]  /*32ba0*/  IMAD.MOV.U32 R13, RZ, RZ, R0 ;  /* 0x000000ffff0d7224 */ /* 0x000fe200078e0000 */
[----:B------:R-:W-:Y:S01]  /*32bb0*/  MOV R5, R14 ;  /* 0x0000000e00057202 */ /* 0x000fe20000000f00 */
[----:B------:R-:W-:Y:S01]  /*32bc0*/  IMAD.MOV.U32 R12, RZ, RZ, 0x1 ;  /* 0x00000001ff0c7424 */ /* 0x000fe200078e00ff */
[----:B------:R-:W-:Y:S01]  /*32bd0*/  LOP3.LUT P1, RZ, R10, 0x1, RZ, 0xc0, !PT ;  /* 0x000000010aff7812 */ /* 0x000fe2000782c0ff */
[----:B------:R-:W-:Y:S02]  /*32be0*/  IMAD.MOV.U32 R11, RZ, RZ, 0x1f ;  /* 0x0000001fff0b7424 */ /* 0x000fe400078e00ff */
[----:B------:R-:W-:-:S10]  /*32bf0*/  IMAD.MOV.U32 R15, RZ, RZ, -0x1 ;  /* 0xffffffffff0f7424 */ /* 0x000fd400078e00ff */
[----:B0----5:R-:W-:Y:S05]  /*32c00*/  WARPSYNC.COLLECTIVE R15, `(.L_x_6212) ;  /* 0x000000000f087348 */ /* 0x021fea0003c00000 */
[----:B------:R1:W2:Y:S02]  /*32c10*/  SHFL.IDX P6, R14, R13, R12, R11 ;  /* 0x0000000c0d0e7389 */ /* 0x0002a400000c000b */
[----:B012--5:R-:W-:Y:S01]  /*32c20*/  ENDCOLLECTIVE ;  /* 0x000000000000791b */ /* 0x027fe20003800000 */
.L_x_6212:
        /* <DEDUP_REMOVED lines=13> */
[----:B------:R-:W-:Y:S01]  /*32d00*/  ISETP.GE.U32.AND P3, PT, R16, 0x10, PT ;  /* 0x000000101000780c */ /* 0x000fe20003f66070 */
[----:B------:R-:W-:Y:S02]  /*32d10*/  IMAD.MOV.U32 R11, RZ, RZ, RZ ;  /* 0x000000ffff0b7224 */ /* 0x000fe400078e00ff */
[----:B--2---:R-:W-:Y:S01]  /*32d20*/  @!P0 IMAD.MOV.U32 R4, RZ, RZ, R8 ;  /* 0x000000ffff048224 */ /* 0x004fe200078e0008 */
[----:B------:R-:W-:Y:S02]  /*32d30*/  MOV R8, RZ ;  /* 0x000000ff00087202 */ /* 0x000fe40000000f00 */
[----:B---3--:R-:W-:-:S02]  /*32d40*/  @!P0 MOV R6, R2 ;  /* 0x0000000200068202 */ /* 0x008fc40000000f00 */
[----:B------:R-:W-:-:S03]  /*32d50*/  ISETP.GE.U32.AND P0, PT, R16, 0x2, PT ;  /* 0x000000021000780c */ /* 0x000fc60003f06070 */
[----:B------:R-:W-:-:S04]  /*32d60*/  IMAD R2, R6, R4, RZ ;  /* 0x0000000406027224 */ /* 0x000fc800078e02ff */
[----:B------:R-:W-:-:S07]  /*32d70*/  IMAD.MOV.U32 R13, RZ, RZ, R2 ;  /* 0x000000ffff0d7224 */ /* 0x000fce00078e0002 */
[----:B------:R-:W-:Y:S05]  /*32d80*/  WARPSYNC.COLLECTIVE R15, `(.L_x_6213) ;  /* 0x000000000f087348 */ /* 0x000fea0003c00000 */
[----:B------:R0:W1:Y:S02]  /*32d90*/  SHFL.UP P6, R14, R13, R12, R11 ;  /* 0x0400000c0d0e7389 */ /* 0x00006400000c000b */
[----:B01----:R-:W-:Y:S01]  /*32da0*/  ENDCOLLECTIVE ;  /* 0x000000000000791b */ /* 0x003fe20003800000 */
.L_x_6213:
[----:B------:R-:W-:Y:S02]  /*32db0*/  IMAD.MOV.U32 R12, RZ, RZ, 0x2 ;  /* 0x00000002ff0c7424 */ /* 0x000fe400078e00ff */
[----:B------:R-:W-:-:S05]  /*32dc0*/  IMAD.MOV.U32 R3, RZ, RZ, R14 ;  /* 0x000000ffff037224 */ /* 0x000fca00078e000e */
[----:B------:R-:W-:Y:S02]  /*32dd0*/  SEL R3, R3, RZ, P1 ;  /* 0x000000ff03037207 */ /* 0x000fe40000800000 */
[----:B------:R-:W-:-:S03]  /*32de0*/  ISETP.GE.U32.AND P1, PT, R16, 0x4, PT ;  /* 0x000000041000780c */ /* 0x000fc60003f26070 */
[----:B------:R-:W-:-:S05]  /*32df0*/  IMAD.IADD R2, R2, 0x1, R3 ;  /* 0x0000000102027824 */ /* 0x000fca00078e0203 */
[----:B------:R-:W-:-:S07]  /*32e00*/  MOV R13, R2 ;  /* 0x00000002000d7202 */ /* 0x000fce0000000f00 */
[----:B------:R-:W-:Y:S05]  /*32e10*/  WARPSYNC.COLLECTIVE R15, `(.L_x_6214) ;  /* 0x000000000f087348 */ /* 0x000fea0003c00000 */
[----:B------:R0:W1:Y:S02]  /*32e20*/  SHFL.UP P6, R14, R13, R12, R11 ;  /* 0x0400000c0d0e7389 */ /* 0x00006400000c000b */
[----:B01----:R-:W-:Y:S01]  /*32e30*/  ENDCOLLECTIVE ;  /* 0x000000000000791b */ /* 0x003fe20003800000 */
.L_x_6214:
        /* <DEDUP_REMOVED lines=8> */
.L_x_6215:
        /* <DEDUP_REMOVED lines=8> */
.L_x_6216:
        /* <DEDUP_REMOVED lines=8> */
.L_x_6217:
        /* <DEDUP_REMOVED lines=9> */
.L_x_6218:
[----:B------:R-:W-:Y:S01]  /*33050*/  IMAD.MOV.U32 R9, RZ, RZ, R14 ;  /* 0x000000ffff097224 */ /* 0x000fe200078e000e */
[----:B------:R-:W-:Y:S06]  /*33060*/  BRA `(.L_x_6219) ;  /* 0xffffffc800b87947 */ /* 0x000fec000383ffff */
.L_x_6119:
[----:B------:R-:W-:Y:S01]  /*33070*/  BSSY B0, `(.L_x_6220) ;  /* 0x0000008000007945 */ /* 0x000fe20003800000 */
[----:B------:R-:W-:Y:S02]  /*33080*/  IMAD.MOV.U32 R13, RZ, RZ, R2 ;  /* 0x000000ffff0d7224 */ /* 0x000fe400078e0002 */
[----:B------:R-:W-:Y:S02]  /*33090*/  IMAD.MOV.U32 R12, RZ, RZ, 0x1 ;  /* 0x00000001ff0c7424 */ /* 0x000fe400078e00ff */
[----:B------:R-:W-:Y:S02]  /*330a0*/  IMAD.MOV.U32 R11, RZ, RZ, RZ ;  /* 0x000000ffff0b7224 */ /* 0x000fe400078e00ff */
[----:B------:R-:W-:-:S07]  /*330b0*/  IMAD.MOV.U32 R15, RZ, RZ, -0x1 ;  /* 0xffffffffff0f7424 */ /* 0x000fce00078e00ff */
[----:B0-----:R-:W-:Y:S05]  /*330c0*/  WARPSYNC.COLLECTIVE R15, `(.L_x_6221) ;  /* 0x000000000f087348 */ /* 0x001fea0003c00000 */
[----:B------:R1:W2:Y:S02]  /*330d0*/  SHFL.UP P6, R14, R13, R12, R11 ;  /* 0x0400000c0d0e7389 */ /* 0x0002a400000c000b */
[----:B012---:R-:W-:Y:S01]  /*330e0*/  ENDCOLLECTIVE ;  /* 0x000000000000791b */ /* 0x007fe20003800000 */
.L_x_6221:
[----:B------:R-:W-:Y:S05]  /*330f0*/  BSYNC B0 ;  /* 0x0000000000007941 */ /* 0x000fea0003800000 */
.L_x_6220:
[----:B------:R-:W2:Y:S01]  /*33100*/  LDL R7, [R1+0x10] ;  /* 0x0000100001077983 */ /* 0x000ea20000100800 */
[----:B------:R-:W-:Y:S01]  /*33110*/  MOV R3, R14 ;  /* 0x0000000e00037202 */ /* 0x000fe20000000f00 */
[----:B------:R-:W-:Y:S01]  /*33120*/  IMAD.MOV.U32 R12, RZ, RZ, 0x2 ;  /* 0x00000002ff0c7424 */ /* 0x000fe200078e00ff */
[----:B------:R-:W-:Y:S01]  /*33130*/  MOV R15, 0xffffffff ;  /* 0xffffffff000f7802 */ /* 0x000fe20000000f00 */
[----:B------:R-:W-:Y:S01]  /*33140*/  IMAD.MOV.U32 R11, RZ, RZ, RZ ;  /* 0x000000ffff0b7224 */ /* 0x000fe200078e00ff */
[----:B--2---:R-:W-:-:S04]  /*33150*/  LOP3.LUT P4, RZ, R7, 0x1, RZ, 0xc0, !PT ;  /* 0x0000000107ff7812 */ /* 0x004fc8000788c0ff */
[----:B------:R-:W-:-:S05]  /*33160*/  SEL R3, R3, RZ, P4 ;  /* 0x000000ff03037207 */ /* 0x000fca0002000000 */
[----:B------:R-:W-:-:S04]  /*33170*/  IMAD.IADD R2, R2, 0x1, R3 ;  /* 0x0000000102027824 */ /* 0x000fc800078e0203 */
[----:B------:R-:W-:-:S07]  /*33180*/  IMAD.MOV.U32 R13, RZ, RZ, R2 ;  /* 0x000000ffff0d7224 */ /* 0x000fce00078e0002 */
[----:B------:R-:W-:Y:S05]  /*33190*/  WARPSYNC.COLLECTIVE R15, `(.L_x_6222) ;  /* 0x000000000f087348 */ /* 0x000fea0003c00000 */
[----:B------:R0:W1:Y:S02]  /*331a0*/  SHFL.UP P6, R14, R13, R12, R11 ;  /* 0x0400000c0d0e7389 */ /* 0x00006400000c000b */
[----:B01----:R-:W-:Y:S01]  /*331b0*/  ENDCOLLECTIVE ;  /* 0x000000000000791b */ /* 0x003fe20003800000 */
.L_x_6222:
        /* <DEDUP_REMOVED lines=8> */
.L_x_6223:
        /* <DEDUP_REMOVED lines=8> */
.L_x_6224:
        /* <DEDUP_REMOVED lines=8> */
.L_x_6225:
        /* <DEDUP_REMOVED lines=9> */
.L_x_6226:
[----:B------:R-:W-:Y:S01]  /*333d0*/  IMAD.MOV.U32 R9, RZ, RZ, R14 ;  /* 0x000000ffff097224 */ /* 0x000fe200078e000e */
[----:B------:R-:W-:Y:S06]  /*333e0*/  BRA `(.L_x_6227) ;  /* 0xffffffc800887947 */ /* 0x000fec000383ffff */
.L_x_6121:
[----:B------:R-:W-:Y:S01]  /*333f0*/  BSSY B0, `(.L_x_6228) ;  /* 0x0000006000007945 */ /* 0x000fe20003800000 */
[----:B------:R-:W-:Y:S01]  /*33400*/  PLOP3.LUT P6, PT, P6, PT, PT, 0x8, 0x0 ;  /* 0x000000000000781c */ /* 0x000fe200037ce170 */
[----:B------:R-:W-:-:S12]  /*33410*/  IMAD.MOV.U32 R15, RZ, RZ, -0x1 ;  /* 0xffffffffff0f7424 */ /* 0x000fd800078e00ff */
[----:B0-----:R-:W-:Y:S05]  /*33420*/  WARPSYNC.COLLECTIVE R15, `(.L_x_6229) ;  /* 0x000000000f087348 */ /* 0x001fea0003c00000 */
[----:B------:R-:W-:Y:S01]  /*33430*/  VOTE.ANY R14, PT, P6 ;  /* 0x00000000000e7806 */ /* 0x000fe200030e0100 */
[----:B0-----:R-:W-:Y:S06]  /*33440*/  ENDCOLLECTIVE ;  /* 0x000000000000791b */ /* 0x001fec0003800000 */
.L_x_6229:
[----:B------:R-:W-:Y:S05]  /*33450*/  BSYNC B0 ;  /* 0x0000000000007941 */ /* 0x000fea0003800000 */
.L_x_6228:
[----:B------:R0:W5:Y:S01]  /*33460*/  LDL.LU R10, [R1+0xc] ;  /* 0x00000c00010a7983 */ /* 0x0001620000300800 */
[----:B------:R-:W-:Y:S01]  /*33470*/  MOV R0, R14 ;  /* 0x0000000e00007202 */ /* 0x000fe20000000f00 */
[----:B------:R-:W-:Y:S02]  /*33480*/  IMAD.MOV.U32 R13, RZ, RZ, R4 ;  /* 0x000000ffff0d7224 */ /* 0x000fe400078e0004 */
[----:B------:R-:W-:Y:S01]  /*33490*/  IMAD.MOV.U32 R11, RZ, RZ, 0x1f ;  /* 0x0000001fff0b7424 */ /* 0x000fe200078e00ff */
[----:B------:R-:W1:Y:S01]  /*334a0*/  POPC R3, R0 ;  /* 0x0000000000037309 */ /* 0x000e620000000000 */
[----:B------:R-:W-:Y:S02]  /*334b0*/  IMAD.MOV.U32 R15, RZ, RZ, -0x1 ;  /* 0xffffffffff0f7424 */ /* 0x000fe400078e00ff */
[----:B01----:R-:W-:-:S07]  /*334c0*/  IMAD.MOV.U32 R12, RZ, RZ, R3 ;  /* 0x000000ffff0c7224 */ /* 0x003fce00078e0003 */
[----:B-----5:R-:W-:Y:S05]  /*334d0*/  WARPSYNC.COLLECTIVE R15, `(.L_x_6230) ;  /* 0x000000000f087348 */ /* 0x020fea0003c00000 */
[----:B------:R0:W1:Y:S02]  /*334e0*/  SHFL.IDX P6, R14, R13, R12, R11 ;  /* 0x0000000c0d0e7389 */ /* 0x00006400000c000b */
[----:B01---5:R-:W-:Y:S01]  /*334f0*/  ENDCOLLECTIVE ;  /* 0x000000000000791b */ /* 0x023fe20003800000 */
.L_x_6230:
[----:B------:R-:W-:Y:S01]  /*33500*/  IMAD.MOV.U32 R13, RZ, RZ, R6 ;  /* 0x000000ffff0d7224 */ /* 0x000fe200078e0006 */
[----:B------:R-:W-:-:S07]  /*33510*/  MOV R4, R14 ;  /* 0x0000000e00047202 */ /* 0x000fce0000000f00 */
[----:B------:R-:W-:Y:S05]  /*33520*/  WARPSYNC.COLLECTIVE R15, `(.L_x_6231) ;  /* 0x000000000f087348 */ /* 0x000fea0003c00000 */
[----:B------:R0:W1:Y:S02]  /*33530*/  SHFL.IDX P6, R14, R13, R12, R11 ;  /* 0x0000000c0d0e7389 */ /* 0x00006400000c000b */
[----:B01----:R-:W-:Y:S01]  /*33540*/  ENDCOLLECTIVE ;  /* 0x000000000000791b */ /* 0x003fe20003800000 */
.L_x_6231:
[----:B------:R-:W-:Y:S02]  /*33550*/  IMAD.MOV.U32 R6, RZ, RZ, R14 ;  /* 0x000000ffff067224 */ /* 0x000fe400078e000e */
[----:B------:R-:W-:-:S05]  /*33560*/  IMAD.IADD R10, R3, 0x1, R10 ;  /* 0x00000001030a7824 */ /* 0x000fca00078e020a */
[----:B------:R0:W-:Y:S01]  /*33570*/  STL [R1+0xc], R10 ;  /* 0x00000c0a01007387 */ /* 0x0001e20000100800 */
[----:B------:R-:W-:Y:S05]  /*33580*/  BRA `(.L_x_6232) ;  /* 0xffffffc800687947 */ /* 0x000fea000383ffff */
.L_x_6123:
[----:B------:R-:W-:Y:S01]  /*33590*/  BSSY B0, `(.L_x_6233) ;  /* 0x0000008000007945 */ /* 0x000fe20003800000 */
[----:B------:R-:W-:Y:S01]  /*335a0*/  IMAD.MOV.U32 R13, RZ, RZ, R7 ;  /* 0x000000ffff0d7224 */ /* 0x000fe200078e0007 */
[----:B------:R-:W-:Y:S01]  /*335b0*/  MOV R12, R3 ;  /* 0x00000003000c7202 */ /* 0x000fe20000000f00 */
[----:B------:R-:W-:Y:S02]  /*335c0*/  IMAD.MOV.U32 R11, RZ, RZ, 0x1f ;  /* 0x0000001fff0b7424 */ /* 0x000fe400078e00ff */
[----:B------:R-:W-:-:S07]  /*335d0*/  IMAD.MOV.U32 R15, RZ, RZ, -0x1 ;  /* 0xffffffffff0f7424 */ /* 0x000fce00078e00ff */
[----:B0-----:R-:W-:Y:S05]  /*335e0*/  WARPSYNC.COLLECTIVE R15, `(.L_x_6234) ;  /* 0x000000000f087348 */ /* 0x001fea0003c00000 */
[----:B------:R1:W2:Y:S02]  /*335f0*/  SHFL.IDX P6, R14, R13, R12, R11 ;  /* 0x0000000c0d0e7389 */ /* 0x0002a400000c000b */
[----:B012---:R-:W-:Y:S01]  /*33600*/  ENDCOLLECTIVE ;  /* 0x000000000000791b */ /* 0x007fe20003800000 */
.L_x_6234:
[----:B------:R-:W-:Y:S05]  /*33610*/  BSYNC B0 ;  /* 0x0000000000007941 */ /* 0x000fea0003800000 */
.L_x_6233:
[----:B------:R-:W-:Y:S01]  /*33620*/  IMAD.MOV.U32 R3, RZ, RZ, R14 ;  /* 0x000000ffff037224 */ /* 0x000fe200078e000e */
[----:B------:R-:W-:Y:S06]  /*33630*/  BRA `(.L_x_6235) ;  /* 0xffffffc800547947 */ /* 0x000fec000383ffff */
.L_x_6129:
[----:B0-----:R0:W1:Y:S02]  /*33640*/  SYNCS.PHASECHK.TRANS64.TRYWAIT P0, [R0+URZ+0x36820], R3 ;  /* 0x03682003000075a7 */ /* 0x001064000800017f */
[----:B-1----:R-:W-:Y:S05]  /*33650*/  @!P0 NANOSLEEP.SYNCS 0x989680 ;  /* 0x009896800000895d */ /* 0x002fea0003900000 */
[----:B------:R-:W1:Y:S02]  /*33660*/  @!P0 SYNCS.PHASECHK.TRANS64 P0, [R0+URZ+0x36820], R3 ;  /* 0x03682003000085a7 */ /* 0x000e64000800007f */
[----:B-1----:R-:W-:Y:S05]  /*33670*/  @!P0 BRA `(.L_x_6129) ;  /* 0xfffffffc00f08947 */ /* 0x002fea000383ffff */
[----:B------:R-:W-:Y:S05]  /*33680*/  BRA `(.L_x_6236) ;  /* 0xffffffd000f07947 */ /* 0x000fea000383ffff */
.L_x_6130:
        /* <DEDUP_REMOVED lines=11> */
.L_x_6238:
[----:B------:R-:W-:Y:S05]  /*33740*/  BSYNC B0 ;  /* 0x0000000000007941 */ /* 0x000fea0003800000 */
.L_x_6237:
[----:B------:R-:W-:Y:S05]  /*33750*/  BRA `(.L_x_6239) ;  /* 0xffffffd000d87947 */ /* 0x000fea000383ffff */
.L_x_6131:
[----:B------:R-:W-:Y:S01]  /*33760*/  BSSY B0, `(.L_x_6240) ;  /* 0x0000006000007945 */ /* 0x000fe20003800000 */
[----:B------:R-:W-:-:S07]  /*33770*/  IMAD.MOV.U32 R15, RZ, RZ, -0x1 ;  /* 0xffffffffff0f7424 */ /* 0x000fce00078e00ff */
[----:B01----:R-:W-:Y:S05]  /*33780*/  WARPSYNC.COLLECTIVE R15, `(.L_x_6241) ;  /* 0x000000000f0c7348 */ /* 0x003fea0003c00000 */
[----:B------:R-:W-:Y:S02]  /*33790*/  ELECT P6, UR62, PT ;  /* 0x00000000003e782f */ /* 0x000fe400038c0000 */
[----:B------:R-:W-:Y:S01]  /*337a0*/  MOV R14, UR62 ;  /* 0x0000003e000e7c02 */ /* 0x000fe20008000f00 */
[----:B01----:R-:W-:Y:S10]  /*337b0*/  ENDCOLLECTIVE ;  /* 0x000000000000791b */ /* 0x003ff40003800000 */
.L_x_6241:
[----:B------:R-:W-:Y:S05]  /*337c0*/  BSYNC B0 ;  /* 0x0000000000007941 */ /* 0x000fea0003800000 */
.L_x_6240:
[----:B------:R-:W-:Y:S05]  /*337d0*/  BRA `(.L_x_6242) ;  /* 0xffffffd000cc7947 */ /* 0x000fea000383ffff */
.L_x_6133:
[----:B0-----:R0:W1:Y:S02]  /*337e0*/  SYNCS.PHASECHK.TRANS64.TRYWAIT P0, [R6+URZ], R5 ;  /* 0x00000005060075a7 */ /* 0x001064000800017f */
[----:B-1----:R-:W-:Y:S05]  /*337f0*/  @!P0 NANOSLEEP.SYNCS 0x989680 ;  /* 0x009896800000895d */ /* 0x002fea0003900000 */
[----:B------:R-:W1:Y:S02]  /*33800*/  @!P0 SYNCS.PHASECHK.TRANS64 P0, [R6+URZ], R5 ;  /* 0x00000005060085a7 */ /* 0x000e64000800007f */
[----:B-1----:R-:W-:Y:S05]  /*33810*/  @!P0 BRA `(.L_x_6133) ;  /* 0xfffffffc00f08947 */ /* 0x002fea000383ffff */
[----:B------:R-:W-:Y:S05]  /*33820*/  BRA `(.L_x_6243) ;  /* 0xffffffd4000c7947 */ /* 0x000fea000383ffff */
.L_x_6134:
[----:B-1----:R1:W2:Y:S02]  /*33830*/  SYNCS.PHASECHK.TRANS64.TRYWAIT P0, [R7+URZ], R2 ;  /* 0x00000002070075a7 */ /* 0x0022a4000800017f */
[----:B--2---:R-:W-:Y:S05]  /*33840*/  @!P0 NANOSLEEP.SYNCS 0x989680 ;  /* 0x009896800000895d */ /* 0x004fea0003900000 */
[----:B------:R-:W2:Y:S02]  /*33850*/  @!P0 SYNCS.PHASECHK.TRANS64 P0, [R7+URZ], R2 ;  /* 0x00000002070085a7 */ /* 0x000ea4000800007f */
[----:B--2---:R-:W-:Y:S05]  /*33860*/  @!P0 BRA `(.L_x_6134) ;  /* 0xfffffffc00f08947 */ /* 0x004fea000383ffff */
[----:B------:R-:W-:Y:S05]  /*33870*/  BRA `(.L_x_6244) ;  /* 0xffffffd400007947 */ /* 0x000fea000383ffff */
.L_x_6136:
[----:B--2---:R2:W3:Y:S02]  /*33880*/  SYNCS.PHASECHK.TRANS64.TRYWAIT P0, [R4+URZ], R5 ;  /* 0x00000005040075a7 */ /* 0x0044e4000800017f */
[----:B---3--:R-:W-:Y:S05]  /*33890*/  @!P0 NANOSLEEP.SYNCS 0x989680 ;  /* 0x009896800000895d */ /* 0x008fea0003900000 */
[----:B------:R-:W3:Y:S02]  /*338a0*/  @!P0 SYNCS.PHASECHK.TRANS64 P0, [R4+URZ], R5 ;  /* 0x00000005040085a7 */ /* 0x000ee4000800007f */
[----:B---3--:R-:W-:Y:S05]  /*338b0*/  @!P0 BRA `(.L_x_6136) ;  /* 0xfffffffc00f08947 */ /* 0x008fea000383ffff */
[----:B------:R-:W-:Y:S05]  /*338c0*/  BRA `(.L_x_6245) ;  /* 0xffffffd400047947 */ /* 0x000fea000383ffff */
.L_x_6246:
        /* <DEDUP_REMOVED lines=11> */
.L_x_14856:


//--------------------- .text._ZN7cutlass13device_kernelIN5flash11enable_sm90INS1_16FlashAttnFwdSm90INS1_25CollectiveMainloopFwdSm90ILi2EN4cute5tupleIJNS5_1CILi1EEES8_S8_EEENS6_IJNS7_ILi128EEENS7_ILi176EEESA_EEELi128ENS_6half_tEfNS_4arch4Sm90ELb0ELb0ELb1ELb0ELb0ELb0ELb0ELb1ELb1ELb1ELb1ELb0EEENS1_21CollectiveEpilogueFwdINS6_IJSA_SA_SB_EEES9_SD_SF_Li256ELb0ELb1ELb1ELb0EEENS1_19SingleTileSchedulerILb0ELb1ELb1ELi128EEEEEEEEEvNT_6ParamsE --------------------------
	.section	.text._ZN7cutlass13device_kernelIN5flash11enable_sm90INS1_16FlashAttnFwdSm90INS1_25CollectiveMainloopFwdSm90ILi2EN4cute5tupleIJNS5_1CILi1EEES8_S8_EEENS6_IJNS7_ILi128EEENS7_ILi176EEESA_EEELi128ENS_6half_tEfNS_4arch4Sm90ELb0ELb0ELb1ELb0ELb0ELb0ELb0ELb1ELb1ELb1ELb1ELb0EEENS1_21CollectiveEpilogueFwdINS6_IJSA_SA_SB_EEES9_SD_SF_Li256ELb0ELb1ELb1ELb0EEENS1_19SingleTileSchedulerILb0ELb1ELb1ELi128EEEEEEEEEvNT_6ParamsE,"ax",@progbits
	.align	128
.text._ZN7cutlass13device_kernelIN5flash11enable_sm90INS1_16FlashAttnFwdSm90INS1_25CollectiveMainloopFwdSm90ILi2EN4cute5tupleIJNS5_1CILi1EEES8_S8_EEENS6_IJNS7_ILi128EEENS7_ILi176EEESA_EEELi128ENS_6half_tEfNS_4arch4Sm90ELb0ELb0ELb1ELb0ELb0ELb0ELb0ELb1ELb1ELb1ELb1ELb0EEENS1_21CollectiveEpilogueFwdINS6_IJSA_SA_SB_EEES9_SD_SF_Li256ELb0ELb1ELb1ELb0EEENS1_19SingleTileSchedulerILb0ELb1ELb1ELi128EEEEEEEEEvNT_6ParamsE:
        .type           _ZN7cutlass13device_kernelIN5flash11enable_sm90INS1_16FlashAttnFwdSm90INS1_25CollectiveMainloopFwdSm90ILi2EN4cute5tupleIJNS5_1CILi1EEES8_S8_EEENS6_IJNS7_ILi128EEENS7_ILi176EEESA_EEELi128ENS_6half_tEfNS_4arch4Sm90ELb0ELb0ELb1ELb0ELb0ELb0ELb0ELb1ELb1ELb1ELb1ELb0EEENS1_21CollectiveEpilogueFwdINS6_IJSA_SA_SB_EEES9_SD_SF_Li256ELb0ELb1ELb1ELb0EEENS1_19SingleTileSchedulerILb0ELb1ELb1ELi128EEEEEEEEEvNT_6ParamsE,@function
        .size           _ZN7cutlass13device_kernelIN5flash11enable_sm90INS1_16FlashAttnFwdSm90INS1_25CollectiveMainloopFwdSm90ILi2EN4cute5tupleIJNS5_1CILi1EEES8_S8_EEENS6_IJNS7_ILi128EEENS7_ILi176EEESA_EEELi128ENS_6half_tEfNS_4arch4Sm90ELb0ELb0ELb1ELb0ELb0ELb0ELb0ELb1ELb1ELb1ELb1ELb0EEENS1_21CollectiveEpilogueFwdINS6_IJSA_SA_SB_EEES9_SD_SF_Li256ELb0ELb1ELb1ELb0EEENS1_19SingleTileSchedulerILb0ELb1ELb1ELi128EEEEEEEEEvNT_6ParamsE,(.L_x_14857 - _ZN7cutlass13device_kernelIN5flash11enable_sm90INS1_16FlashAttnFwdSm90INS1_25CollectiveMainloopFwdSm90ILi2EN4cute5tupleIJNS5_1CILi1EEES8_S8_EEENS6_IJNS7_ILi128EEENS7_ILi176EEESA_EEELi128ENS_6half_tEfNS_4arch4Sm90ELb0ELb0ELb1ELb0ELb0ELb0ELb0ELb1ELb1ELb1ELb1ELb0EEENS1_21CollectiveEpilogueFwdINS6_IJSA_SA_SB_EEES9_SD_SF_Li256ELb0ELb1ELb1ELb0EEENS1_19SingleTileSchedulerILb0ELb1ELb1ELi128EEEEEEEEEvNT_6ParamsE)
        .other          _ZN7cutlass13device_kernelIN5flash11enable_sm90INS1_16FlashAttnFwdSm90INS1_25CollectiveMainloopFwdSm90ILi2EN4cute5tupleIJNS5_1CILi1EEES8_S8_EEENS6_IJNS7_ILi128EEENS7_ILi176EEESA_EEELi128ENS_6half_tEfNS_4arch4Sm90ELb0ELb0ELb1ELb0ELb0ELb0ELb0ELb1ELb1ELb1ELb1ELb0EEENS1_21CollectiveEpilogueFwdINS6_IJSA_SA_SB_EEES9_SD_SF_Li256ELb0ELb1ELb1ELb0EEENS1_19SingleTileSchedulerILb0ELb1ELb1ELi128EEEEEEEEEvNT_6ParamsE,@"STO_CUDA_ENTRY STV_DEFAULT"
_ZN7cutlass13device_kernelIN5flash11enable_sm90INS1_16FlashAttnFwdSm90INS1_25CollectiveMainloopFwdSm90ILi2EN4cute5tupleIJNS5_1CILi1EEES8_S8_EEENS6_IJNS7_ILi128EEENS7_ILi176EEESA_EEELi128ENS_6half_tEfNS_4arch4Sm90ELb0ELb0ELb1ELb0ELb0ELb0ELb0ELb1ELb1ELb1ELb1ELb0EEENS1_21CollectiveEpilogueFwdINS6_IJSA_SA_SB_EEES9_SD_SF_Li256ELb0ELb1ELb1ELb0EEENS1_19SingleTileSchedulerILb0ELb1ELb1ELi128EEEEEEEEEvNT_6ParamsE:
[----:B------:R-:W0:Y:S02]  /*0000*/  LDC R1, c[0x0][0x28] ;  /* 0x00000a00ff017b82 */ /* 0x000e240000000800 */
[----:B0-----:R-:W-:Y:S01]  /*0010*/  VIADD R1, R1, 0xfffffff0 ;  /* 0xfffffff001017836 */ /* 0x001fe20000000000 */
[----:B------:R-:W0:Y:S01]  /*0020*/  S2R R3, SR_TID.X ;  /* 0x0000000000037919 */ /* 0x000e220000002100 */
[----:B------:R-:W-:Y:S01]  /*0030*/  ELECT P0, URZ, PT ;  /* 0x00000000003f782f */ /* 0x000fe20003800000 */
[----:B------:R-:W-:Y:S01]  /*0040*/  BSSY B0, `(.L_x_6247) ;  /* 0x000000e000007945 */ /* 0x000fe20003800000 */
[--C-:B0-----:R-:W-:Y:S02]  /*0050*/  SHF.R.U32.HI R0, RZ, 0x5, R3.reuse ;  /* 0x00000005ff007819 */ /* 0x101fe40000011603 */
[----:B------:R-:W-:-:S03]  /*0060*/  SHF.R.U32.HI R22, RZ, 0x7, R3 ;  /* 0x00000007ff167819 */ /* 0x000fc60000011603 */
        /* <DEDUP_REMOVED lines=11> */
.L_x_6248:
[----:B------:R-:W-:Y:S05]  /*0120*/  BSYNC B0 ;  /* 0x0000000000007941 */ /* 0x000fea0003800000 */
.L_x_6247:
        /* <DEDUP_REMOVED lines=41> */
.L_x_6249:
        /* <DEDUP_REMOVED lines=22> */
.L_x_6250:
        /* <DEDUP_REMOVED lines=18> */
.L_x_6251:
        /* <DEDUP_REMOVED lines=22> */
.L_x_6252:
        /* <DEDUP_REMOVED lines=22> */
.L_x_6253:
        /* <DEDUP_REMOVED lines=9> */
.L_x_6256:
[----:B------:R-:W-:-:S08]  /*0990*/  NOP ;  /* 0x0000000000007918 */ /* 0x000fd00000000000 */
[----:B------:R-:W1:Y:S02]  /*09a0*/  USETMAXREG.TRY_ALLOC.CTAPOOL UP0, 0xf0 ;  /* 0x000000f0000079c8 */ /* 0x000e640008000600 */
[----:B-1----:R-:W-:-:S13]  /*09b0*/  PLOP3.LUT P0, PT, PT, PT, UP0, 0x80, 0x0 ;  /* 0x000000000000781c */ /* 0x002fda0003f0f008 */
[----:B------:R-:W-:Y:S05]  /*09c0*/  @!P0 BRA `(.L_x_6256) ;  /* 0xfffffffc00f08947 */ /* 0x000fea000383ffff */
[----:B------:R-:W1:Y:S01]  /*09d0*/  S2R R6, SR_TID.X ;  /* 0x0000000000067919 */ /* 0x000e620000002100 */
[----:B------:R-:W2:Y:S01]  /*09e0*/  S2UR UR6, SR_CTAID.Y ;  /* 0x00000000000679c3 */ /* 0x000ea20000002600 */
[----:B------:R-:W-:Y:S02]  /*09f0*/  ULDC UR7, c[0x0][0xc50] ;  /* 0x0003140000077ab9 */ /* 0x000fe40000000800 */
[----:B------:R-:W-:-:S05]  /*0a00*/  UISETP.NE.AND UP0, UPT, UR7, 0x1, UPT ;  /* 0x000000010700788c */ /* 0x000fca000bf05270 */
[----:B------:R-:W3:Y:S06]  /*0a10*/  S2UR UR8, SR_CTAID.Z ;  /* 0x00000000000879c3 */ /* 0x000eec0000002700 */
[----:B------:R-:W-:Y:S01]  /*0a20*/  @UP0 ULDC UR4, c[0x0][0xc54] ;  /* 0x0003150000040ab9 */ /* 0x000fe20000000800 */
[----:B------:R-:W-:Y:S01]  /*0a30*/  @UP0 ULDC UR9, c[0x0][0xc58] ;  /* 0x0003160000090ab9 */ /* 0x000fe20000000800 */
[----:B--2---:R-:W-:Y:S02]  /*0a40*/  UIMAD.WIDE.U32 UR4, UR6, UR4, URZ ;  /* 0x00000004060472a5 */ /* 0x004fe4000f8e003f */
[----:B------:R-:W-:-:S02]  /*0a50*/  UMOV UR10, UR6 ;  /* 0x00000006000a7c82 */ /* 0x000fc40008000000 */
[----:B------:R-:W-:Y:S01]  /*0a60*/  @UP0 USHF.R.U32.HI UR10, URZ, UR9, UR5 ;  /* 0x000000093f0a0299 */ /* 0x000fe20008011605 */
[----:B-1----:R-:W-:-:S03]  /*0a70*/  LOP3.LUT R0, R6, 0xffffff80, RZ, 0xc0, !PT ;  /* 0xffffff8006007812 */ /* 0x002fc600078ec0ff */
[----:B------:R-:W-:Y:S02]  /*0a80*/  UIADD3 UR4, -UR10, URZ, URZ ;  /* 0x0000003f0a047290 */ /* 0x000fe4000fffe13f */
[----:B------:R-:W-:Y:S01]  /*0a90*/  IMAD.U32 R19, RZ, RZ, UR10 ;  /* 0x0000000aff137e24 */ /* 0x000fe2000f8e00ff */
[----:B------:R-:W-:Y:S06]  /*0aa0*/  BAR.ARV 0x8, 0x180 ;  /* 0x0206000000007b1d */ /* 0x000fec0000002000 */
[----:B------:R-:W-:Y:S01]  /*0ab0*/  ISETP.NE.AND P0, PT, R0, 0x80, PT ;  /* 0x000000800000780c */ /* 0x000fe20003f05270 */
[----:B------:R-:W-:-:S12]  /*0ac0*/  UIMAD UR7, UR7, UR4, UR6 ;  /* 0x00000004070772a4 */ /* 0x000fd8000f8e0206 */
[----:B------:R-:W-:Y:S06]  /*0ad0*/  @!P0 BAR.ARV 0x9, 0x100 ;  /* 0x0244000000008b1d */ /* 0x000fec0000002000 */
[----:B---3--:R-:W-:-:S13]  /*0ae0*/  ISETP.LE.AND P0, PT, RZ, UR8, PT ;  /* 0x00000008ff007c0c */ /* 0x008fda000bf03270 */
        /* <DEDUP_REMOVED lines=8> */
[----:B------:R-:W-:-:S04]  /*0b70*/  UIMAD UR37, UR37, UR4, URZ ;  /* 0x00000004252572a4 */ /* 0x000fc8000f8e023f */
[----:B------:R-:W-:Y:S02]  /*0b80*/  UISETP.GE.AND UP0, UPT, UR37, 0x1, UPT ;  /* 0x000000012500788c */ /* 0x000fe4000bf06270 */
[----:B------:R-:W-:-:S04]  /*0b90*/  UIADD3 UR4, UR37, 0xaf, URZ ;  /* 0x000000af25047890 */ /* 0x000fc8000fffe03f */
[----:B------:R-:W-:Y:S01]  /*0ba0*/  PLOP3.LUT P0, PT, PT, PT, UP0, 0x80, 0x0 ;  /* 0x000000000000781c */ /* 0x000fe20003f0f008 */
[----:B------:R-:W-:-:S04]  /*0bb0*/  UIMAD.WIDE UR4, UR4, 0x2e8ba2e9, URZ ;  /* 0x2e8ba2e9040478a5 */ /* 0x000fc8000f8e023f */
        /* <DEDUP_REMOVED lines=11> */
[----:B------:R-:W-:Y:S01]  /*0c70*/  IMAD.U32 R4, RZ, RZ, UR8 ;  /* 0x00000008ff047e24 */ /* 0x000fe2000f8e00ff */
[----:B------:R-:W-:Y:S01]  /*0c80*/  IABS R5, R3 ;  /* 0x0000000300057213 */ /* 0x000fe20000000000 */
[----:B------:R-:W-:Y:S01]  /*0c90*/  ULOP3.LUT UR8, UR8, UR7, URZ, 0x3c, !UPT ;  /* 0x0000000708087292 */ /* 0x000fe2000f8e3c3f */
[----:B------:R-:W-:Y:S02]  /*0ca0*/  R2UR UR12, R0 ;  /* 0x00000000000c72ca */ /* 0x000fe400000e0000 */
[----:B------:R-:W-:-:S05]  /*0cb0*/  IABS R4, R4 ;  /* 0x0000000400047213 */ /* 0x000fca0000000000 */
[----:B------:R-:W-:-:S05]  /*0cc0*/  IMAD.MOV.U32 R3, RZ, RZ, R4 ;  /* 0x000000ffff037224 */ /* 0x000fca00078e0004 */
[----:B------:R-:W-:Y:S01]  /*0cd0*/  R2UR UR11, R3 ;  /* 0x00000000030b72ca */ /* 0x000fe200000e0000 */
[----:B------:R-:W1:Y:S08]  /*0ce0*/  I2F.RP R0, UR12 ;  /* 0x0000000c00007d06 */ /* 0x000e700008209400 */
[----:B-1----:R-:W0:Y:S02]  /*0cf0*/  MUFU.RCP R0, R0 ;  /* 0x0000000000007308 */ /* 0x002e240000001000 */
[----:B0-----:R-:W-:Y:S01]  /*0d00*/  IADD3 R2, R0, 0xffffffe, RZ ;  /* 0x0ffffffe00027810 */ /* 0x001fe20007ffe0ff */
[----:B------:R-:W-:-:S05]  /*0d10*/  IMAD.MOV R0, RZ, RZ, -R5 ;  /* 0x000000ffff007224 */ /* 0x000fca00078e0a05 */
        /* <DEDUP_REMOVED lines=18> */
.L_x_6258:
[----:B------:R-:W-:Y:S01]  /*0e40*/  UIMAD UR5, UR9, UR4, URZ ;  /* 0x00000004090572a4 */ /* 0x000fe2000f8e023f */
[----:B------:R-:W-:Y:S01]  /*0e50*/  IMAD.U32 R0, RZ, RZ, UR6 ;  /* 0x00000006ff007e24 */ /* 0x000fe2000f8e00ff */
[----:B------:R-:W-:Y:S01]  /*0e60*/  MOV R3, UR4 ;  /* 0x0000000400037c02 */ /* 0x000fe20008000f00 */
[----:B------:R-:W-:Y:S01]  /*0e70*/  VIADD R23, R6, 0xffffff80 ;  /* 0xffffff8006177836 */ /* 0x000fe20000000000 */
[----:B------:R-:W-:Y:S01]  /*0e80*/  PLOP3.LUT P0, PT, PT, PT, PT, 0x80, 0x0 ;  /* 0x000000000000781c */ /* 0x000fe20003f0f070 */
[----:B------:R-:W-:Y:S01]  /*0e90*/  IMAD.MOV.U32 R16, RZ, RZ, RZ ;  /* 0x000000ffff107224 */ /* 0x000fe200078e00ff */
        /* <DEDUP_REMOVED lines=18> */
[----:B0-----:R-:W-:-:S02]  /*0fc0*/  CS2R R2, SRZ ;  /* 0x0000000000027805 */ /* 0x001fc4000001ff00 */
        /* <DEDUP_REMOVED lines=32> */
[----:B------:R-:W-:Y:S02]  /*11d0*/  ULEA.HI UR4, UR7, UR7, URZ, 0x1 ;  /* 0x0000000707047291 */ /* 0x000fe4000f8f083f */
[----:B------:R-:W-:Y:S02]  /*11e0*/  MOV R18, UR7 ;  /* 0x0000000700127c02 */ /* 0x000fe40008000f00 */
        /* <DEDUP_REMOVED lines=22> */
.L_x_6260:
[----:B------:R-:W-:Y:S02]  /*1350*/  R2UR UR4, R16 ;  /* 0x00000000100472ca */ /* 0x000fe400000e0000 */
[----:B------:R-:W-:-:S11]  /*1360*/  SHF.L.U32 R0, RZ, 0x1f, RZ ;  /* 0x0000001fff007819 */ /* 0x000fd600000006ff */
[----:B------:R-:W0:Y:S02]  /*1370*/  SYNCS.PHASECHK.TRANS64.TRYWAIT P0, [UR4+0x34800], R0 ;  /* 0x03480000ff0075a7 */ /* 0x000e240008000144 */
[----:B0-----:R-:W-:Y:S05]  /*1380*/  @!P0 BRA `(.L_x_6261) ;  /* 0x0000010c00d48947 */ /* 0x001fea0003800000 */
.L_x_6365:
[----:B------:R-:W2:Y:S02]  /*1390*/  LDL R2, [R1+0xc] ;  /* 0x00000c0001027983 */ /* 0x000ea40000100800 */
[----:B--2---:R-:W-:-:S13]  /*13a0*/  R2UR UR4, R2 ;  /* 0x00000000020472ca */ /* 0x004fda00000e0000 */
[----:B------:R-:W-:-:S06]  /*13b0*/  ULOP3.LUT UR4, UR4, 0x1, URZ, 0xfc, !UPT ;  /* 0x0000000104047892 */ /* 0x000fcc000f8efc3f */
[----:B------:R-:W-:-:S05]  /*13c0*/  IMAD.U32 R2, RZ, RZ, UR4 ;  /* 0x00000004ff027e24 */ /* 0x000fca000f8e00ff */
[----:B------:R-:W-:-:S13]  /*13d0*/  ISETP.NE.AND P0, PT, R2, 0x3, PT ;  /* 0x000000030200780c */ /* 0x000fda0003f05270 */
[----:B------:R-:W-:Y:S05]  /*13e0*/  @!P0 BRA `(.L_x_6262) ;  /* 0x0000000000048947 */ /* 0x000fea0003800000 */
[----:B------:R-:W-:Y:S01]  /*13f0*/  BPT.TRAP 0x1 ;  /* 0x000000040000795c */ /* 0x000fe20000300000 */
.L_x_6262:
[----:B------:R-:W-:-:S13]  /*1400*/  R2UR UR4, R16 ;  /* 0x00000000100472ca */ /* 0x000fda00000e0000 */
[----:B------:R1:W2:Y:S01]  /*1410*/  SYNCS.PHASECHK.TRANS64.TRYWAIT P2, [UR4+0x34830], R0 ;  /* 0x03483000ff0075a7 */ /* 0x0002a20008040144 */
[----:B------:R-:W-:Y:S05]  /*1420*/  @!P0 BRA `(.L_x_6263) ;  /* 0x0000000000048947 */ /* 0x000fea0003800000 */
[----:B------:R-:W-:Y:S01]  /*1430*/  BPT.TRAP 0x1 ;  /* 0x000000040000795c */ /* 0x000fe20000300000 */
.L_x_6263:
        /* <DEDUP_REMOVED lines=8> */
.L_x_6264:
[----:B------:R-:W-:Y:S05]  /*14c0*/  WARPSYNC.ALL ;  /* 0x0000000000007948 */ /* 0x000fea0003800000 */
[----:B01----:R-:W-:Y:S01]  /*14d0*/  IMAD.MOV.U32 R0, RZ, RZ, RZ ;  /* 0x000000ffff007224 */ /* 0x003fe200078e00ff */
[----:B------:R-:W-:Y:S01]  /*14e0*/  LOP3.LUT R2, R2, 0x10000, RZ, 0xfc, !PT ;  /* 0x0001000002027812 */ /* 0x000fe200078efcff */
[----:B------:R-:W-:Y:S01]  /*14f0*/  IMAD.MOV.U32 R87, RZ, RZ, RZ ;  /* 0x000000ffff577224 */ /* 0x000fe200078e00ff */
[----:B------:R-:W-:Y:S02]  /*1500*/  MOV R3, 0x40000040 ;  /* 0x4000004000037802 */ /* 0x000fe40000000f00 */
        /* <DEDUP_REMOVED lines=23> */
[----:B------:R-:W-:Y:S01]  /*1680*/  UMOV UR29, UR33 ;  /* 0x00000021001d7c82 */ /* 0x000fe20008000000 */
[----:B------:R-:W-:Y:S01]  /*1690*/  UMOV UR31, 0x40000040 ;  /* 0x40000040001f7882 */ /* 0x000fe20000000000 */
[----:B------:R-:W-:Y:S01]  /*16a0*/  ULOP3.LUT UR61, UR4, 0x10000, URZ, 0xfc, !UPT ;  /* 0x00010000043d7892 */ /* 0x000fe2000f8efc3f */
[----:B------:R-:W-:Y:S01]  /*16b0*/  P2R R20, PR, RZ, 0x1 ;  /* 0x00000001ff147803 */ /* 0x000fe20000000000 */
[----:B------:R-:W-:Y:S01]  /*16c0*/  IMAD.IADD R23, R23, 0x1, -R80 ;  /* 0x0000000117177824 */ /* 0x000fe200078e0a50 */
[----:B------:R-:W-:Y:S01]  /*16d0*/  UMOV UR35, 0x40000040 ;  /* 0x4000004000237882 */ /* 0x000fe20000000000 */
[----:B------:R-:W-:-:S02]  /*16e0*/  UIADD3 UR14, UR61, 0x80, URZ ;  /* 0x000000803d0e7890 */ /* 0x000fc4000fffe03f */
[----:B------:R-:W-:Y:S01]  /*16f0*/  UIADD3 UR18, UR61, 0x180, URZ ;  /* 0x000001803d127890 */ /* 0x000fe2000fffe03f */
[----:B------:R-:W-:Y:S01]  /*1700*/  SHF.R.S32.HI R10, RZ, 0x1f, R23 ;  /* 0x0000001fff0a7819 */ /* 0x000fe20000011417 */
        /* <DEDUP_REMOVED lines=8> */
[----:B------:R-:W-:Y:S01]  /*1790*/  LEA.HI R10, R10, R23, RZ, 0x2 ;  /* 0x000000170a0a7211 */ /* 0x000fe200078f10ff */
[----:B------:R-:W-:-:S02]  /*17a0*/  UIADD3 UR7, UR61, 0x2, URZ ;  /* 0x000000023d077890 */ /* 0x000fc4000fffe03f */
[----:B------:R-:W-:Y:S01]  /*17b0*/  UIADD3 UR24, UR6, 0x404, URZ ;  /* 0x0000040406187890 */ /* 0x000fe2000fffe03f */
[----:B------:R-:W-:Y:S01]  /*17c0*/  LOP3.LUT R10, R10, 0x7ffffffc, RZ, 0xc0, !PT ;  /* 0x7ffffffc0a0a7812 */ /* 0x000fe200078ec0ff */
[----:B------:R-:W-:Y:S02]  /*17d0*/  UIADD3 UR26, UR61, 0x584, URZ ;  /* 0x000005843d1a7890 */ /* 0x000fe4000fffe03f */
[----:B------:R-:W-:Y:S02]  /*17e0*/  UIADD3 UR32, UR6, 0x406, URZ ;  /* 0x0000040606207890 */ /* 0x000fe4000fffe03f */
[----:B------:R-:W-:Y:S01]  /*17f0*/  UIADD3 UR30, UR61, 0x586, URZ ;  /* 0x000005863d1e7890 */ /* 0x000fe2000fffe03f */
[----:B------:R-:W-:Y:S01]  /*1800*/  IMAD.IADD R10, R23, 0x1, -R10 ;  /* 0x00000001170a7824 */ /* 0x000fe200078e0a0a */
[----:B------:R-:W-:Y:S01]  /*1810*/  UIADD3 UR34, UR61, 0xa86, URZ ;  /* 0x00000a863d227890 */ /* 0x000fe2000fffe03f */
[----:B------:R-:W-:Y:S02]  /*1820*/  IMAD.MOV.U32 R23, RZ, RZ, -0x2 ;  /* 0xfffffffeff177424 */ /* 0x000fe400078e00ff */
[----:B------:R-:W-:-:S02]  /*1830*/  UMOV UR28, UR32 ;  /* 0x00000020001c7c82 */ /* 0x000fc40008000000 */
[----:B------:R-:W-:Y:S02]  /*1840*/  IMAD R10, R10, R23, 0xb0 ;  /* 0x000000b00a0a7424 */ /* 0x000fe400078e0217 */
[----:B------:R-:W-:Y:S01]  /*1850*/  IMAD.U32 R23, RZ, RZ, UR36 ;  /* 0x00000024ff177e24 */ /* 0x000fe2000f8e00ff */
[----:B------:R-:W-:Y:S02]  /*1860*/  UIADD3 UR36, UR36, -0x2, URZ ;  /* 0xfffffffe24247890 */ /* 0x000fe4000fffe03f */
[----:B------:R-:W-:-:S05]  /*1870*/  IADD3 R10, R10, UR37, RZ ;  /* 0x000000250a0a7c10 */ /* 0x000fca000fffe0ff */
[----:B------:R-:W-:-:S05]  /*1880*/  IMAD R10, R23, -0xb0, R10 ;  /* 0xffffff50170a7824 */ /* 0x000fca00078e020a */
[C---:B------:R-:W-:Y:S02]  /*1890*/  ISETP.GT.AND P5, PT, R10.reuse, RZ, PT ;  /* 0x000000ff0a00720c */ /* 0x040fe40003fa4270 */
[C---:B------:R-:W-:Y:S02]  /*18a0*/  ISETP.GT.AND P4, PT, R10.reuse, 0x1, PT ;  /* 0x000000010a00780c */ /* 0x040fe40003f84270 */
[C---:B------:R-:W-:Y:S02]  /*18b0*/  ISETP.GT.AND P2, PT, R10.reuse, 0x8, PT ;  /* 0x000000080a00780c */ /* 0x040fe40003f44270 */
[C---:B------:R-:W-:Y:S02]  /*18c0*/  ISETP.GT.AND P6, PT, R10.reuse, 0x10, PT ;  /* 0x000000100a00780c */ /* 0x040fe40003fc4270 */
[----:B------:R-:W-:Y:S01]  /*18d0*/  ISETP.GT.AND P3, PT, R10, 0x9, PT ;  /* 0x000000090a00780c */ /* 0x000fe20003f64270 */
        /* <DEDUP_REMOVED lines=74> */
[----:B------:R-:W-:Y:S02]  /*1d80*/  UIADD3 UR9, UR61, 0x182, URZ ;  /* 0x000001823d097890 */ /* 0x000fe4000fffe03f */
[----:B------:R-:W-:Y:S02]  /*1d90*/  UIADD3 UR8, UR6, 0x4, URZ ;  /* 0x0000000406087890 */ /* 0x000fe4000fffe03f */
[----:B------:R-:W-:Y:S01]  /*1da0*/  UIADD3 UR10, UR61, 0x4, URZ ;  /* 0x000000043d0a7890 */ /* 0x000fe2000fffe03f */
        /* <DEDUP_REMOVED lines=414> */
[----:B------:R-:W-:Y:S08]  /*3790*/  MUFU.TANH R7, R7 ;  /* 0x0000000700077308 */ /* 0x000ff00000002400 */
[----:B------:R-:W0:Y:S08]  /*37a0*/  MUFU.TANH R8, R8 ;  /* 0x0000000800087308 */ /* 0x000e300000002400 */
[----:B------:R-:W-:Y:S08]  /*37b0*/  MUFU.TANH R118, R118 ;  /* 0x0000007600767308 */ /* 0x000ff00000002400 */
[----:B------:R-:W1:Y:S01]  /*37c0*/  MUFU.TANH R6, R6 ;  /* 0x0000000600067308 */ /* 0x000e620000002400 */
[----:B0-----:R-:W-:-:S07]  /*37d0*/  FSEL R81, R8, -INF , P2 ;  /* 0xff80000008517808 */ /* 0x001fce0001000000 */
[----:B------:R-:W0:Y:S08]  /*37e0*/  MUFU.TANH R9, R9 ;  /* 0x0000000900097308 */ /* 0x000e300000002400 */
[----:B------:R-:W2:Y:S01]  /*37f0*/  MUFU.TANH R5, R5 ;  /* 0x0000000500057308 */ /* 0x000ea20000002400 */
[----:B-1----:R-:W-:Y:S01]  /*3800*/  FSEL R6, R6, -INF , P4 ;  /* 0xff80000006067808 */ /* 0x002fe20002000000 */
[----:B------:R-:W-:-:S02]  /*3810*/  WARPGROUP.DEPBAR.LE gsb0, 0x0 ;  /* 0x00008000000079c5 */ /* 0x000fc40000010000 */
[----:B------:R-:W-:Y:S01]  /*3820*/  WARPGROUP.ARRIVE ;  /* 0x00000000000079c5 */ /* 0x000fe20000000000 */
[----:B------:R-:W-:Y:S01]  /*3830*/  FMUL.FTZ R104, R104, UR6 ;  /* 0x0000000668687c20 */ /* 0x000fe20008410000 */
[----:B------:R-:W-:Y:S01]  /*3840*/  FMUL.FTZ R106, R106, UR6 ;  /* 0x000000066a6a7c20 */ /* 0x000fe20008410000 */
[----:B------:R-:W-:Y:S01]  /*3850*/  FMUL.FTZ R109, R109, UR6 ;  /* 0x000000066d6d7c20 */ /* 0x000fe20008410000 */
[----:B------:R-:W-:Y:S01]  /*3860*/  FMUL.FTZ R105, R105, UR6 ;  /* 0x0000000669697c20 */ /* 0x000fe20008410000 */
[----:B------:R-:W1:Y:S01]  /*3870*/  MUFU.TANH R85, R104 ;  /* 0x0000006800557308 */ /* 0x000e620000002400 */
[----:B------:R-:W-:Y:S01]  /*3880*/  HGMMA.64x16x16.F32 R96, gdesc[UR28], R96, gsb0 ;  /* 0x002000001c6079f0 */ /* 0x000fe20008000860 */
[----:B------:R-:W-:Y:S01]  /*3890*/  UIADD3 UR30, UR61, 0x706, URZ ;  /* 0x000007063d1e7890 */ /* 0x000fe2000fffe03f */
[----:B------:R-:W-:Y:S01]  /*38a0*/  FMUL.FTZ R108, R108, UR6 ;  /* 0x000000066c6c7c20 */ /* 0x000fe20008410000 */
[----:B------:R-:W-:Y:S01]  /*38b0*/  UMOV UR28, UR32 ;  /* 0x00000020001c7c82 */ /* 0x000fe20008000000 */
[----:B------:R-:W-:Y:S01]  /*38c0*/  UMOV UR29, UR33 ;  /* 0x00000021001d7c82 */ /* 0x000fe20008000000 */
[----:B------:R-:W-:Y:S01]  /*38d0*/  UMOV UR31, 0x40000040 ;  /* 0x40000040001f7882 */ /* 0x000fe20000000000 */
[----:B0-----:R-:W-:Y:S01]  /*38e0*/  FSEL R9, R9, -INF , P3 ;  /* 0xff80000009097808 */ /* 0x001fe20001800000 */
[----:B------:R-:W0:Y:S01]  /*38f0*/  MUFU.TANH R13, R106 ;  /* 0x0000006a000d7308 */ /* 0x000e220000002400 */
[----:B------:R-:W-:Y:S01]  /*3900*/  FMUL.FTZ R107, R107, UR6 ;  /* 0x000000066b6b7c20 */ /* 0x000fe20008410000 */
[----:B--2---:R-:W-:Y:S01]  /*3910*/  FSEL R5, R5, -INF , P5 ;  /* 0xff80000005057808 */ /* 0x004fe20002800000 */
[----:B------:R-:W-:Y:S01]  /*3920*/  FMUL.FTZ R110, R110, UR6 ;  /* 0x000000066e6e7c20 */ /* 0x000fe20008410000 */
[----:B------:R-:W-:-:S04]  /*3930*/  FMUL.FTZ R111, R111, UR6 ;  /* 0x000000066f6f7c20 */ /* 0x000fc80008410000 */
[----:B------:R-:W-:Y:S01]  /*3940*/  MUFU.TANH R109, R109 ;  /* 0x0000006d006d7308 */ /* 0x000fe20000002400 */
[----:B-1----:R-:W-:-:S07]  /*3950*/  FSEL R85, R85, -INF , P6 ;  /* 0xff80000055557808 */ /* 0x002fce0003000000 */
[----:B------:R-:W-:Y:S01]  /*3960*/  MUFU.TANH R105, R105 ;  /* 0x0000006900697308 */ /* 0x000fe20000002400 */
[----:B0-----:R-:W-:Y:S02]  /*3970*/  FSEL R13, R13, -INF , P6 ;  /* 0xff8000000d0d7808 */ /* 0x001fe40003000000 */
[----:B------:R-:W-:-:S05]  /*3980*/  ISETP.GT.AND P6, PT, R10, 0x21, PT ;  /* 0x000000210a00780c */ /* 0x000fca0003fc4270 */
[----:B------:R-:W-:Y:S08]  /*3990*/  MUFU.TANH R108, R108 ;  /* 0x0000006c006c7308 */ /* 0x000ff00000002400 */
[----:B------:R-:W0:Y:S08]  /*39a0*/  MUFU.TANH R11, R119 ;  /* 0x00000077000b7308 */ /* 0x000e300000002400 */
        /* <DEDUP_REMOVED lines=15> */
[----:B------:R-:W1:Y:S01]  /*3aa0*/  MUFU.TANH R96, R96 ;  /* 0x0000006000607308 */ /* 0x000e620000002400 */
[----:B------:R-:W-:Y:S01]  /*3ab0*/  FMUL.FTZ R99, R99, UR6 ;  /* 0x0000000663637c20 */ /* 0x000fe20008410000 */
[----:B0-----:R-:W-:Y:S01]  /*3ac0*/  FSEL R11, R11, -INF , P3 ;  /* 0xff8000000b0b7808 */ /* 0x001fe20001800000 */
[----:B------:R-:W-:Y:S01]  /*3ad0*/  FMUL.FTZ R102, R102, UR6 ;  /* 0x0000000666667c20 */ /* 0x000fe20008410000 */
[----:B------:R-:W-:-:S04]  /*3ae0*/  ISETP.GT.AND P3, PT, R10, 0x20, PT ;  /* 0x000000200a00780c */ /* 0x000fc80003f64270 */
[----:B------:R-:W0:Y:S08]  /*3af0*/  MUFU.TANH R21, R110 ;  /* 0x0000006e00157308 */ /* 0x000e300000002400 */
[----:B------:R-:W2:Y:S08]  /*3b00*/  MUFU.TANH R100, R100 ;  /* 0x0000006400647308 */ /* 0x000eb00000002400 */
[----:B------:R-:W3:Y:S08]  /*3b10*/  MUFU.TANH R111, R111 ;  /* 0x0000006f006f7308 */ /* 0x000ef00000002400 */
        /* <DEDUP_REMOVED lines=19> */
[----:B------:R-:W-:Y:S08]  /*3c50*/  MUFU.TANH R98, R98 ;  /* 0x0000006200627308 */ /* 0x000ff00000002400 */
[----:B------:R1:W-:Y:S08]  /*3c60*/  MUFU.TANH R14, R99 ;  /* 0x00000063000e7308 */ /* 0x0003f00000002400 */
[----:B------:R-:W4:Y:S01]  /*3c70*/  MUFU.TANH R88, R88 ;  /* 0x0000005800587308 */ /* 0x000f220000002400 */
[----:B-1----:R-:W-:-:S07]  /*3c80*/  FSEL R99, R96, -INF , P3 ;  /* 0xff80000060637808 */ /* 0x002fce0001800000 */
[----:B------:R-:W-:Y:S08]  /*3c90*/  MUFU.TANH R89, R89 ;  /* 0x0000005900597308 */ /* 0x000ff00000002400 */
[----:B------:R-:W-:Y:S01]  /*3ca0*/  MUFU.TANH R102, R102 ;  /* 0x0000006600667308 */ /* 0x000fe20000002400 */
[----:B------:R-:W-:Y:S02]  /*3cb0*/  WARPGROUP.DEPBAR.LE gsb0, 0x0 ;  /* 0x00008000000079c5 */ /* 0x000fe40000010000 */
[----:B------:R-:W-:Y:S01]  /*3cc0*/  WARPGROUP.ARRIVE ;  /* 0x00000000000079c5 */ /* 0x000fe20000000000 */
[----:B------:R-:W-:-:S04]  /*3cd0*/  FMUL.FTZ R79, R79, UR6 ;  /* 0x000000064f4f7c20 */ /* 0x000fc80008410000 */
[----:B------:R-:W-:Y:S01]  /*3ce0*/  MUFU.TANH R92, R92 ;  /* 0x0000005c005c7308 */ /* 0x000fe20000002400 */
[----:B------:R-:W-:Y:S01]  /*3cf0*/  FMUL.FTZ R72, R72, UR6 ;  /* 0x0000000648487c20 */ /* 0x000fe20008410000 */
[----:B------:R-:W-:Y:S01]  /*3d00*/  FMUL.FTZ R73, R73, UR6 ;  /* 0x0000000649497c20 */ /* 0x000fe20008410000 */
        /* <DEDUP_REMOVED lines=11> */
[----:B------:R-:W-:Y:S01]  /*3dc0*/  MUFU.TANH R93, R93 ;  /* 0x0000005d005d7308 */ /* 0x000fe20000002400 */
[----:B-1----:R-:W-:Y:S02]  /*3dd0*/  FSEL R79, R4, -INF , P5 ;  /* 0xff800000044f7808 */ /* 0x002fe40002800000 */
[----:B------:R-:W-:Y:S02]  /*3de0*/  FSEL R4, R7, -INF , P4 ;  /* 0xff80000007047808 */ /* 0x000fe40002000000 */
[----:B------:R-:W-:Y:S02]  /*3df0*/  FSEL R7, R118, -INF , P2 ;  /* 0xff80000076077808 */ /* 0x000fe40001000000 */
[C---:B------:R-:W-:Y:S01]  /*3e00*/  ISETP.GT.AND P2, PT, R10.reuse, 0x19, PT ;  /* 0x000000190a00780c */ /* 0x040fe20003f44270 */
[----:B------:R-:W1:Y:S01]  /*3e10*/  MUFU.TANH R90, R90 ;  /* 0x0000005a005a7308 */ /* 0x000e620000002400 */
[----:B------:R-:W-:Y:S02]  /*3e20*/  ISETP.GT.AND P5, PT, R10, 0x11, PT ;  /* 0x000000110a00780c */ /* 0x000fe40003fa4270 */
[----:B------:R-:W-:-:S02]  /*3e30*/  FSEL R97, R109, -INF , P2 ;  /* 0xff8000006d617808 */ /* 0x000fc40001000000 */
[----:B------:R-:W-:Y:S02]  /*3e40*/  FSEL R109, R12, -INF , P6 ;  /* 0xff8000000c6d7808 */ /* 0x000fe40003000000 */
[----:B------:R-:W-:Y:S01]  /*3e50*/  FMNMX.FTZ R12, R79, R6, !PT ;  /* 0x000000064f0c7209 */ /* 0x000fe20007810000 */
[----:B------:R-:W-:Y:S01]  /*3e60*/  MUFU.TANH R72, R72 ;  /* 0x0000004800487308 */ /* 0x000fe20000002400 */
[----:B------:R-:W-:Y:S02]  /*3e70*/  ISETP.GT.AND P4, PT, R10, 0x18, PT ;  /* 0x000000180a00780c */ /* 0x000fe40003f84270 */
[----:B------:R-:W-:Y:S02]  /*3e80*/  FMNMX.FTZ R12, R81, R12, !PT ;  /* 0x0000000c510c7209 */ /* 0x000fe40007810000 */
[----:B------:R-:W-:Y:S02]  /*3e90*/  FSEL R91, R105, -INF , P5 ;  /* 0xff800000695b7808 */ /* 0x000fe40002800000 */
[----:B------:R-:W-:Y:S01]  /*3ea0*/  FMNMX.FTZ R12, R9, R12, !PT ;  /* 0x0000000c090c7209 */ /* 0x000fe20007810000 */
[----:B------:R-:W5:Y:S01]  /*3eb0*/  MUFU.TANH R73, R73 ;  /* 0x0000004900497308 */ /* 0x000f620000002400 */
[----:B------:R-:W-:-:S02]  /*3ec0*/  FSEL R95, R108, -INF , P4 ;  /* 0xff8000006c5f7808 */ /* 0x000fc40002000000 */
[----:B------:R-:W-:Y:S02]  /*3ed0*/  FMNMX.FTZ R12, R85, R12, !PT ;  /* 0x0000000c550c7209 */ /* 0x000fe40007810000 */
[----:B------:R-:W-:Y:S02]  /*3ee0*/  FSEL R15, R15, -INF , P5 ;  /* 0xff8000000f0f7808 */ /* 0x000fe40002800000 */
[----:B------:R-:W-:Y:S01]  /*3ef0*/  FMNMX.FTZ R12, R91, R12, !PT ;  /* 0x0000000c5b0c7209 */ /* 0x000fe20007810000 */
[----:B------:R-:W5:Y:S01]  /*3f00*/  MUFU.TANH R94, R94 ;  /* 0x0000005e005e7308 */ /* 0x000f620000002400 */
[----:B------:R-:W-:Y:S02]  /*3f10*/  ISETP.GT.AND P5, PT, R10, 0x28, PT ;  /* 0x000000280a00780c */ /* 0x000fe40003fa4270 */
[----:B------:R-:W-:Y:S02]  /*3f20*/  FMNMX.FTZ R12, R95, R12, !PT ;  /* 0x0000000c5f0c7209 */ /* 0x000fe40007810000 */
[----:B0-----:R-:W-:Y:S01]  /*3f30*/  FSEL R21, R21, -INF , P4 ;  /* 0xff80000015157808 */ /* 0x001fe20002000000 */
[----:B------:R-:W-:-:S02]  /*3f40*/  WARPGROUP.DEPBAR.LE gsb0, 0x0 ;  /* 0x00008000000079c5 */ /* 0x000fc40000010000 */
[----:B------:R-:W-:Y:S01]  /*3f50*/  WARPGROUP.ARRIVE ;  /* 0x00000000000079c5 */ /* 0x000fe20000000000 */
[----:B------:R-:W-:Y:S01]  /*3f60*/  FMNMX.FTZ R12, R97, R12, !PT ;  /* 0x0000000c610c7209 */ /* 0x000fe20007810000 */
[----:B------:R-:W-:Y:S01]  /*3f70*/  FMUL.FTZ R69, R69, UR6 ;  /* 0x0000000645457c20 */ /* 0x000fe20008410000 */
[----:B------:R-:W-:Y:S01]  /*3f80*/  ISETP.GT.AND P4, PT, R10, 0x29, PT ;  /* 0x000000290a00780c */ /* 0x000fe20003f84270 */
[----:B------:R-:W0:Y:S01]  /*3f90*/  MUFU.TANH R76, R76 ;  /* 0x0000004c004c7308 */ /* 0x000e220000002400 */
[----:B------:R-:W-:Y:S01]  /*3fa0*/  FMNMX.FTZ R12, R99, R12, !PT ;  /* 0x0000000c630c7209 */ /* 0x000fe20007810000 */
[----:B------:R-:W-:Y:S01]  /*3fb0*/  HGMMA.64x16x16.F32 R56, gdesc[UR28], R56, gsb0 ;  /* 0x002000001c3879f0 */ /* 0x000fe20008000838 */
[----:B------:R-:W-:Y:S01]  /*3fc0*/  UIADD3 UR30, UR61, 0x906, URZ ;  /* 0x000009063d1e7890 */ /* 0x000fe2000fffe03f */
[----:B--2---:R-:W-:Y:S01]  /*3fd0*/  FSEL R107, R100, -INF , P5 ;  /* 0xff800000646b7808 */ /* 0x004fe20002800000 */
[----:B------:R-:W-:Y:S01]  /*3fe0*/  UMOV UR28, UR32 ;  /* 0x00000020001c7c82 */ /* 0x000fe20008000000 */
[----:B------:R-:W-:Y:S01]  /*3ff0*/  UMOV UR29, UR33 ;  /* 0x00000021001d7c82 */ /* 0x000fe20008000000 */
[----:B------:R-:W-:Y:S01]  /*4000*/  UMOV UR31, 0x40000040 ;  /* 0x40000040001f7882 */ /* 0x000fe20000000000 */
[----:B------:R-:W-:Y:S01]  /*4010*/  FMNMX.FTZ R12, R109, R12, !PT ;  /* 0x0000000c6d0c7209 */ /* 0x000fe20007810000 */
[----:B------:R-:W-:Y:S01]  /*4020*/  MUFU.TANH R133, R69 ;  /* 0x0000004500857308 */ /* 0x000fe20000002400 */
[----:B---3--:R-:W-:Y:S01]  /*4030*/  FSEL R23, R111, -INF , P2 ;  /* 0xff8000006f177808 */ /* 0x008fe20001000000 */
[----:B------:R-:W-:Y:S01]  /*4040*/  FMUL.FTZ R64, R64, UR6 ;  /* 0x0000000640407c20 */ /* 0x000fe20008410000 */
[----:B------:R-:W-:Y:S01]  /*4050*/  ISETP.GT.AND P2, PT, R10, 0x30, PT ;  /* 0x000000300a00780c */ /* 0x000fe20003f44270 */
[----:B------:R-:W-:Y:S01]  /*4060*/  FMUL.FTZ R65, R65, UR6 ;  /* 0x0000000641417c20 */ /* 0x000fe20008410000 */
[----:B------:R-:W-:Y:S01]  /*4070*/  FMNMX.FTZ R12, R107, R12, !PT ;  /* 0x0000000c6b0c7209 */ /* 0x000fe20007810000 */
[----:B------:R-:W-:Y:S01]  /*4080*/  FMUL.FTZ R68, R68, UR6 ;  /* 0x0000000644447c20 */ /* 0x000fe20008410000 */
[----:B----4-:R-:W-:Y:S01]  /*4090*/  FSEL R105, R88, -INF , P2 ;  /* 0xff80000058697808 */ /* 0x010fe20001000000 */
[----:B------:R-:W2:Y:S01]  /*40a0*/  MUFU.TANH R77, R77 ;  /* 0x0000004d004d7308 */ /* 0x000ea20000002400 */
[----:B------:R-:W-:Y:S01]  /*40b0*/  FMUL.FTZ R66, R66, UR6 ;  /* 0x0000000642427c20 */ /* 0x000fe20008410000 */
[----:B------:R-:W-:Y:S01]  /*40c0*/  FMUL.FTZ R67, R67, UR6 ;  /* 0x0000000643437c20 */ /* 0x000fe20008410000 */
[----:B------:R-:W-:Y:S01]  /*40d0*/  FMUL.FTZ R70, R70, UR6 ;  /* 0x0000000646467c20 */ /* 0x000fe20008410000 */
[----:B------:R-:W-:Y:S01]  /*40e0*/  FMUL.FTZ R71, R71, UR6 ;  /* 0x0000000647477c20 */ /* 0x000fe20008410000 */
[----:B------:R-:W-:-:S03]  /*40f0*/  IMAD.U32 R88, RZ, RZ, UR7 ;  /* 0x00000007ff587e24 */ /* 0x000fc6000f8e00ff */
[----:B------:R-:W3:Y:S08]  /*4100*/  MUFU.TANH R74, R74 ;  /* 0x0000004a004a7308 */ /* 0x000ef00000002400 */
[----:B------:R-:W4:Y:S08]  /*4110*/  MUFU.TANH R64, R64 ;  /* 0x0000004000407308 */ /* 0x000f300000002400 */
[----:B------:R-:W4:Y:S08]  /*4120*/  MUFU.TANH R75, R75 ;  /* 0x0000004b004b7308 */ /* 0x000f300000002400 */
[----:B------:R-:W4:Y:S01]  /*4130*/  MUFU.TANH R129, R65 ;  /* 0x0000004100817308 */ /* 0x000f220000002400 */
        /* <DEDUP_REMOVED lines=18> */
[----:B------:R-:W4:Y:S08]  /*4260*/  MUFU.TANH R78, R78 ;  /* 0x0000004e004e7308 */ /* 0x000f300000002400 */
        /* <DEDUP_REMOVED lines=18> */
[----:B-1----:R-:W-:Y:S01]  /*4390*/  FSEL R49, R90, -INF , P2 ;  /* 0xff8000005a317808 */ /* 0x002fe20001000000 */
[----:B------:R-:W-:Y:S01]  /*43a0*/  FMUL.FTZ R50, R50, UR6 ;  /* 0x0000000632327c20 */ /* 0x000fe20008410000 */
[----:B------:R-:W-:Y:S01]  /*43b0*/  ISETP.GT.AND P2, PT, R10, 0x41, PT ;  /* 0x000000410a00780c */ /* 0x000fe20003f44270 */
[----:B------:R-:W-:-:S03]  /*43c0*/  FMUL.FTZ R54, R54, UR6 ;  /* 0x0000000636367c20 */ /* 0x000fc60008410000 */
[----:B-----5:R-:W-:Y:S01]  /*43d0*/  FSEL R119, R73, -INF , P2 ;  /* 0xff80000049777808 */ /* 0x020fe20001000000 */
[----:B------:R-:W-:Y:S08]  /*43e0*/  MUFU.TANH R8, R55 ;  /* 0x0000003700087308 */ /* 0x000ff00000002400 */
[----:B------:R-:W1:Y:S08]  /*43f0*/  MUFU.TANH R67, R67 ;  /* 0x0000004300437308 */ /* 0x000e700000002400 */
[----:B------:R-:W-:Y:S08]  /*4400*/  MUFU.TANH R86, R63 ;  /* 0x0000003f00567308 */ /* 0x000ff00000002400 */
[----:B------:R-:W5:Y:S08]  /*4410*/  MUFU.TANH R70, R70 ;  /* 0x0000004600467308 */ /* 0x000f700000002400 */
[----:B------:R-:W5:Y:S01]  /*4420*/  MUFU.TANH R60, R60 ;  /* 0x0000003c003c7308 */ /* 0x000f620000002400 */
[----:B------:R-:W-:-:S02]  /*4430*/  WARPGROUP.DEPBAR.LE gsb0, 0x0 ;  /* 0x00008000000079c5 */ /* 0x000fc40000010000 */
[----:B------:R-:W-:Y:S01]  /*4440*/  WARPGROUP.ARRIVE ;  /* 0x00000000000079c5 */ /* 0x000fe20000000000 */
[----:B------:R-:W-:Y:S01]  /*4450*/  FMUL.FTZ R104, R47, UR6 ;  /* 0x000000062f687c20 */ /* 0x000fe20008410000 */
[----:B------:R-:W-:Y:S01]  /*4460*/  FSEL R47, R103, -INF , P4 ;  /* 0xff800000672f7808 */ /* 0x000fe20002000000 */
[----:B------:R-:W-:Y:S01]  /*4470*/  FMUL.FTZ R59, R41, UR6 ;  /* 0x00000006293b7c20 */ /* 0x000fe20008410000 */
[----:B------:R-:W-:Y:S01]  /*4480*/  FSEL R103, R101, -INF , P4 ;  /* 0xff80000065677808 */ /* 0x000fe20002000000 */
[----:B------:R-:W-:Y:S01]  /*4490*/  FMUL.FTZ R61, R43, UR6 ;  /* 0x000000062b3d7c20 */ /* 0x000fe20008410000 */
[----:B------:R-:W-:Y:S01]  /*44a0*/  HGMMA.64x16x16.F32 R32, gdesc[UR28], R32, gsb0 ;  /* 0x002000001c2079f0 */ /* 0x000fe20008000820 */
[----:B------:R-:W-:Y:S01]  /*44b0*/  FSEL R41, R98, -INF , P3 ;  /* 0xff80000062297808 */ /* 0x000fe20001800000 */
[----:B------:R-:W-:Y:S01]  /*44c0*/  FMUL.FTZ R69, R45, UR6 ;  /* 0x000000062d457c20 */ /* 0x000fe20008410000 */
[----:B------:R-:W-:Y:S01]  /*44d0*/  ISETP.GT.AND P3, PT, R10, 0x31, PT ;  /* 0x000000310a00780c */ /* 0x000fe20003f64270 */
[----:B------:R-:W-:Y:S01]  /*44e0*/  FMUL.FTZ R57, R40, UR6 ;  /* 0x0000000628397c20 */ /* 0x000fe20008410000 */
[----:B------:R-:W-:Y:S01]  /*44f0*/  FMNMX.FTZ R12, R103, R12, !PT ;  /* 0x0000000c670c7209 */ /* 0x000fe20007810000 */
[----:B------:R0:W-:Y:S01]  /*4500*/  MUFU.TANH R40, R51 ;  /* 0x0000003300287308 */ /* 0x0001e20000002400 */
[----:B------:R-:W-:Y:S01]  /*4510*/  FSEL R43, R14, -INF , P6 ;  /* 0xff8000000e2b7808 */ /* 0x000fe20003000000 */
[----:B------:R-:W-:Y:S01]  /*4520*/  FMUL.FTZ R44, R44, UR6 ;  /* 0x000000062c2c7c20 */ /* 0x000fe20008410000 */
[----:B------:R-:W-:Y:S01]  /*4530*/  ISETP.GT.AND P6, PT, R10, 0x38, PT ;  /* 0x000000380a00780c */ /* 0x000fe20003fc4270 */
[----:B------:R-:W-:Y:S01]  /*4540*/  FMUL.FTZ R42, R42, UR6 ;  /* 0x000000062a2a7c20 */ /* 0x000fe20008410000 */
[----:B------:R-:W-:Y:S01]  /*4550*/  FSEL R113, R89, -INF , P3 ;  /* 0xff80000059717808 */ /* 0x000fe20001800000 */
[----:B------:R-:W-:Y:S01]  /*4560*/  FMUL.FTZ R46, R46, UR6 ;  /* 0x000000062e2e7c20 */ /* 0x000fe20008410000 */
[----:B------:R-:W-:Y:S01]  /*4570*/  FMNMX.FTZ R12, R105, R12, !PT ;  /* 0x0000000c690c7209 */ /* 0x000fe20007810000 */
[----:B------:R3:W-:Y:S01]  /*4580*/  MUFU.TANH R157, R57 ;  /* 0x00000039009d7308 */ /* 0x0007e20000002400 */
[----:B------:R-:W-:-:S02]  /*4590*/  FSEL R45, R102, -INF , P5 ;  /* 0xff800000662d7808 */ /* 0x000fc40002800000 */
[----:B------:R-:W-:Y:S02]  /*45a0*/  ISETP.GT.AND P5, PT, R10, 0x39, PT ;  /* 0x000000390a00780c */ /* 0x000fe40003fa4270 */
[----:B------:R-:W-:Y:S02]  /*45b0*/  FSEL R117, R92, -INF , P6 ;  /* 0xff8000005c757808 */ /* 0x000fe40003000000 */
[----:B------:R-:W-:Y:S01]  /*45c0*/  FMNMX.FTZ R12, R113, R12, !PT ;  /* 0x0000000c710c7209 */ /* 0x000fe20007810000 */
[----:B------:R1:W-:Y:S01]  /*45d0*/  MUFU.TANH R159, R59 ;  /* 0x0000003b009f7308 */ /* 0x0003e20000002400 */
[----:B------:R-:W-:Y:S02]  /*45e0*/  ISETP.GT.AND P4, PT, R10, 0x40, PT ;  /* 0x000000400a00780c */ /* 0x000fe40003f84270 */
[----:B------:R-:W-:Y:S02]  /*45f0*/  FSEL R115, R93, -INF , P5 ;  /* 0xff8000005d737808 */ /* 0x000fe40002800000 */
[----:B------:R-:W-:-:S02]  /*4600*/  FMNMX.FTZ R12, R117, R12, !PT ;  /* 0x0000000c750c7209 */ /* 0x000fc40007810000 */
[----:B------:R-:W-:Y:S01]  /*4610*/  FSEL R121, R72, -INF , P4 ;  /* 0xff80000048797808 */ /* 0x000fe20002000000 */
[----:B------:R5:W-:Y:S01]  /*4620*/  MUFU.TANH R111, R61 ;  /* 0x0000003d006f7308 */ /* 0x000be20000002400 */
[----:B------:R-:W-:Y:S01]  /*4630*/  FMNMX.FTZ R12, R115, R12, !PT ;  /* 0x0000000c730c7209 */ /* 0x000fe20007810000 */
[--C-:B------:R-:W-:Y:S01]  /*4640*/  IMAD.MOV.U32 R72, RZ, RZ, R87.reuse ;  /* 0x000000ffff487224 */ /* 0x100fe200078e0057 */
[----:B0-----:R-:W-:Y:S01]  /*4650*/  FSEL R51, R82, -INF , P3 ;  /* 0xff80000052337808 */ /* 0x001fe20001800000 */
[----:B------:R-:W-:Y:S01]  /*4660*/  IMAD.MOV.U32 R82, RZ, RZ, R87 ;  /* 0x000000ffff527224 */ /* 0x000fe200078e0057 */
[----:B------:R-:W-:Y:S02]  /*4670*/  ISETP.GT.AND P3, PT, R10, 0x48, PT ;  /* 0x000000480a00780c */ /* 0x000fe40003f64270 */
[----:B------:R-:W-:Y:S01]  /*4680*/  FMNMX.FTZ R12, R121, R12, !PT ;  /* 0x0000000c790c7209 */ /* 0x000fe20007810000 */
[----:B------:R-:W0:Y:S01]  /*4690*/  MUFU.TANH R71, R71 ;  /* 0x0000004700477308 */ /* 0x000e220000002400 */
[----:B------:R-:W-:-:S02]  /*46a0*/  FSEL R53, R94, -INF , P6 ;  /* 0xff8000005e357808 */ /* 0x000fc40003000000 */
[----:B------:R-:W-:Y:S02]  /*46b0*/  ISETP.GT.AND P6, PT, R10, 0x49, PT ;  /* 0x000000490a00780c */ /* 0x000fe40003fc4270 */
[----:B------:R-:W-:Y:S01]  /*46c0*/  FSEL R123, R76, -INF , P3 ;  /* 0xff8000004c7b7808 */ /* 0x000fe20001800000 */
[----:B------:R-:W-:Y:S01]  /*46d0*/  IMAD.MOV.U32 R76, RZ, RZ, R87 ;  /* 0x000000ffff4c7224 */ /* 0x000fe200078e0057 */
[----:B------:R-:W-:Y:S01]  /*46e0*/  FMNMX.FTZ R12, R119, R12, !PT ;  /* 0x0000000c770c7209 */ /* 0x000fe20007810000 */
[----:B------:R-:W0:Y:S01]  /*46f0*/  MUFU.TANH R58, R58 ;  /* 0x0000003a003a7308 */ /* 0x000e220000002400 */
[----:B------:R-:W-:Y:S02]  /*4700*/  FSEL R55, R83, -INF , P5 ;  /* 0xff80000053377808 */ /* 0x000fe40002800000 */
[----:B------:R-:W-:Y:S02]  /*4710*/  ISETP.GT.AND P5, PT, R10, 0x50, PT ;  /* 0x000000500a00780c */ /* 0x000fe40003fa4270 */
[----:B--2---:R-:W-:Y:S01]  /*4720*/  FSEL R125, R77, -INF , P6 ;  /* 0xff8000004d7d7808 */ /* 0x004fe20003000000 */
[----:B------:R-:W-:-:S02]  /*4730*/  WARPGROUP.DEPBAR.LE gsb0, 0x0 ;  /* 0x00008000000079c5 */ /* 0x000fc40000010000 */
[----:B------:R-:W-:Y:S01]  /*4740*/  FMNMX.FTZ R14, R123, R12, !PT ;  /* 0x0000000c7b0e7209 */ /* 0x000fe20007810000 */
[----:B------:R-:W-:Y:S01]  /*4750*/  WARPGROUP.ARRIVE ;  /* 0x00000000000079c5 */ /* 0x000fe20000000000 */
[----:B---3--:R-:W-:Y:S01]  /*4760*/  FSEL R57, R74, -INF , P4 ;  /* 0xff8000004a397808 */ /* 0x008fe20002000000 */
[----:B------:R-:W2:Y:S01]  /*4770*/  MUFU.TANH R48, R48 ;  /* 0x0000003000307308 */ /* 0x000ea20000002400 */
[----:B------:R-:W-:Y:S01]  /*4780*/  ISETP.GT.AND P4, PT, R10, 0x51, PT ;  /* 0x000000510a00780c */ /* 0x000fe20003f84270 */
[----:B------:R-:W-:Y:S01]  /*4790*/  FMUL.FTZ R12, R33, UR6 ;  /* 0x00000006210c7c20 */ /* 0x000fe20008410000 */
[----:B----4-:R-:W-:Y:S01]  /*47a0*/  FSEL R127, R64, -INF , P5 ;  /* 0xff800000407f7808 */ /* 0x010fe20002800000 */
[----:B------:R-:W-:Y:S01]  /*47b0*/  HGMMA.64x16x16.F32 R24, gdesc[UR32], R24, gsb0 ;  /* 0x00200000201879f0 */ /* 0x000fe20008000818 */
[----:B------:R-:W-:Y:S01]  /*47c0*/  FMNMX.FTZ R14, R125, R14, !PT ;  /* 0x0000000e7d0e7209 */ /* 0x000fe20007810000 */
[----:B------:R-:W-:Y:S01]  /*47d0*/  FMUL.FTZ R32, R32, UR6 ;  /* 0x0000000620207c20 */ /* 0x000fe20008410000 */
[----:B-1----:R-:W-:Y:S01]  /*47e0*/  FSEL R59, R75, -INF , P2 ;  /* 0xff8000004b3b7808 */ /* 0x002fe20001000000 */
[----:B------:R-:W1:Y:S01]  /*47f0*/  MUFU.TANH R62, R62 ;  /* 0x0000003e003e7308 */ /* 0x000e620000002400 */
[----:B------:R-:W-:Y:S01]  /*4800*/  ISETP.GT.AND P2, PT, R10, 0x58, PT ;  /* 0x000000580a00780c */ /* 0x000fe20003f44270 */
[----:B------:R-:W-:Y:S01]  /*4810*/  FMUL.FTZ R36, R36, UR6 ;  /* 0x0000000624247c20 */ /* 0x000fe20008410000 */
[----:B------:R-:W-:Y:S01]  /*4820*/  FSEL R129, R129, -INF , P4 ;  /* 0xff80000081817808 */ /* 0x000fe20002000000 */
[----:B------:R-:W-:Y:S01]  /*4830*/  FMUL.FTZ R34, R34, UR6 ;  /* 0x0000000622227c20 */ /* 0x000fe20008410000 */
[----:B------:R-:W-:Y:S01]  /*4840*/  FMNMX.FTZ R14, R127, R14, !PT ;  /* 0x0000000e7f0e7209 */ /* 0x000fe20007810000 */
[----:B------:R-:W-:Y:S01]  /*4850*/  FMUL.FTZ R38, R38, UR6 ;  /* 0x0000000626267c20 */ /* 0x000fe20008410000 */
[----:B------:R-:W-:Y:S01]  /*4860*/  FSEL R63, R84, -INF , P6 ;  /* 0xff800000543f7808 */ /* 0x000fe20003000000 */
[----:B------:R3:W-:Y:S01]  /*4870*/  MUFU.TANH R163, R69 ;  /* 0x0000004500a37308 */ /* 0x0007e20000002400 */
[----:B-----5:R-:W-:Y:S01]  /*4880*/  FSEL R61, R78, -INF , P3 ;  /* 0xff8000004e3d7808 */ /* 0x020fe20001800000 */
[----:B------:R-:W-:Y:S01]  /*4890*/  FMUL.FTZ R39, R39, UR6 ;  /* 0x0000000627277c20 */ /* 0x000fe20008410000 */
[C---:B------:R-:W-:Y:S01]  /*48a0*/  ISETP.GT.AND P6, PT, R10.reuse, 0x60, PT ;  /* 0x000000600a00780c */ /* 0x040fe20003fc4270 */
[--C-:B------:R-:W-:Y:S01]  /*48b0*/  IMAD.MOV.U32 R84, RZ, RZ, R87.reuse ;  /* 0x000000ffff547224 */ /* 0x100fe200078e0057 */
[----:B------:R-:W-:Y:S01]  /*48c0*/  ISETP.GT.AND P3, PT, R10, 0x59, PT ;  /* 0x000000590a00780c */ /* 0x000fe20003f64270 */
[--C-:B------:R-:W-:Y:S01]  /*48d0*/  IMAD.MOV.U32 R78, RZ, RZ, R87.reuse ;  /* 0x000000ffff4e7224 */ /* 0x100fe200078e0057 */
[----:B------:R-:W-:Y:S01]  /*48e0*/  FSEL R131, R68, -INF , P2 ;  /* 0xff80000044837808 */ /* 0x000fe20001000000 */
[----:B------:R-:W4:Y:S01]  /*48f0*/  MUFU.TANH R52, R52 ;  /* 0x0000003400347308 */ /* 0x000f220000002400 */
[----:B------:R-:W-:Y:S01]  /*4900*/  FMNMX.FTZ R14, R129, R14, !PT ;  /* 0x0000000e810e7209 */ /* 0x000fe20007810000 */
[--C-:B------:R-:W-:Y:S01]  /*4910*/  IMAD.MOV.U32 R74, RZ, RZ, R87.reuse ;  /* 0x000000ffff4a7224 */ /* 0x100fe200078e0057 */
[----:B------:R-:W-:Y:S01]  /*4920*/  FSEL R135, R56, -INF , P6 ;  /* 0xff80000038877808 */ /* 0x000fe20003000000 */
[--C-:B------:R-:W-:Y:S01]  /*4930*/  IMAD.MOV.U32 R68, RZ, RZ, R87.reuse ;  /* 0x000000ffff447224 */ /* 0x100fe200078e0057 */
[----:B------:R-:W-:Y:S01]  /*4940*/  FSEL R133, R133, -INF , P3 ;  /* 0xff80000085857808 */ /* 0x000fe20001800000 */
[--C-:B------:R-:W-:Y:S01]  /*4950*/  IMAD.MOV.U32 R64, RZ, RZ, R87.reuse ;  /* 0x000000ffff407224 */ /* 0x100fe200078e0057 */
[----:B------:R-:W-:Y:S01]  /*4960*/  FMNMX.FTZ R56, R131, R14, !PT ;  /* 0x0000000e83387209 */ /* 0x000fe20007810000 */
[----:B------:R-:W5:Y:S01]  /*4970*/  MUFU.TANH R50, R50 ;  /* 0x0000003200327308 */ /* 0x000f620000002400 */
[----:B------:R-:W-:Y:S01]  /*4980*/  FSEL R65, R66, -INF , P5 ;  /* 0xff80000042417808 */ /* 0x000fe20002800000 */
[----:B------:R-:W-:Y:S01]  /*4990*/  FMUL.FTZ R14, R35, UR6 ;  /* 0x00000006230e7c20 */ /* 0x000fe20008410000 */
[----:B------:R-:W-:Y:S01]  /*49a0*/  ISETP.GT.AND P5, PT, R10, 0x61, PT ;  /* 0x000000610a00780c */ /* 0x000fe20003fa4270 */
[----:B------:R-:W-:Y:S01]  /*49b0*/  IMAD.MOV.U32 R66, RZ, RZ, R87 ;  /* 0x000000ffff427224 */ /* 0x000fe200078e0057 */
[----:B------:R-:W-:-:S02]  /*49c0*/  FMNMX.FTZ R56, R133, R56, !PT ;  /* 0x0000003885387209 */ /* 0x000fc40007810000 */
[----:B------:R-:W-:Y:S01]  /*49d0*/  FSEL R67, R67, -INF , P4 ;  /* 0xff80000043437808 */ /* 0x000fe20002000000 */
[----:B------:R-:W5:Y:S01]  /*49e0*/  MUFU.TANH R54, R54 ;  /* 0x0000003600367308 */ /* 0x000f620000002400 */
[----:B------:R-:W-:Y:S02]  /*49f0*/  ISETP.GT.AND P4, PT, R10, 0x68, PT ;  /* 0x000000680a00780c */ /* 0x000fe40003f84270 */
[----:B------:R-:W-:Y:S02]  /*4a00*/  FSEL R137, R137, -INF , P5 ;  /* 0xff80000089897808 */ /* 0x000fe40002800000 */
[----:B------:R-:W-:Y:S02]  /*4a10*/  FMNMX.FTZ R56, R135, R56, !PT ;  /* 0x0000003887387209 */ /* 0x000fe40007810000 */
[----:B---3--:R-:W-:Y:S01]  /*4a20*/  FSEL R69, R70, -INF , P2 ;  /* 0xff80000046457808 */ /* 0x008fe20001000000 */
[----:B------:R-:W3:Y:S01]  /*4a30*/  MUFU.TANH R44, R44 ;  /* 0x0000002c002c7308 */ /* 0x000ee20000002400 */
[----:B------:R-:W-:-:S02]  /*4a40*/  ISETP.GT.AND P2, PT, R10, 0x69, PT ;  /* 0x000000690a00780c */ /* 0x000fc40003f44270 */
[----:B------:R-:W-:Y:S02]  /*4a50*/  FSEL R141, R60, -INF , P4 ;  /* 0xff8000003c8d7808 */ /* 0x000fe40002000000 */
[----:B------:R-:W-:Y:S02]  /*4a60*/  FMNMX.FTZ R56, R137, R56, !PT ;  /* 0x0000003889387209 */ /* 0x000fe40007810000 */
[----:B0-----:R-:W-:Y:S01]  /*4a70*/  FSEL R71, R71, -INF , P3 ;  /* 0xff80000047477808 */ /* 0x001fe20001800000 */
[----:B------:R-:W0:Y:S01]  /*4a80*/  MUFU.TANH R32, R32 ;  /* 0x0000002000207308 */ /* 0x000e220000002400 */
[----:B------:R-:W-:Y:S01]  /*4a90*/  ISETP.GT.AND P3, PT, R10, 0x70, PT ;  /* 0x000000700a00780c */ /* 0x000fe20003f64270 */
[----:B------:R-:W-:Y:S02]  /*4aa0*/  WARPGROUP.DEPBAR.LE gsb0, 0x0 ;  /* 0x00008000000079c5 */ /* 0x000fe40000010000 */
[----:B------:R-:W-:Y:S01]  /*4ab0*/  FSEL R145, R145, -INF , P2 ;  /* 0xff80000091917808 */ /* 0x000fe20001000000 */
[----:B------:R-:W-:Y:S01]  /*4ac0*/  FMUL.FTZ R24, R24, UR6 ;  /* 0x0000000618187c20 */ /* 0x000fe20008410000 */
[----:B------:R-:W-:Y:S01]  /*4ad0*/  FMNMX.FTZ R56, R141, R56, !PT ;  /* 0x000000388d387209 */ /* 0x000fe20007810000 */
[----:B------:R-:W-:Y:S01]  /*4ae0*/  FMUL.FTZ R28, R28, UR6 ;  /* 0x000000061c1c7c20 */ /* 0x000fe20008410000 */
[----:B------:R-:W-:Y:S01]  /*4af0*/  FSEL R73, R58, -INF , P6 ;  /* 0xff8000003a497808 */ /* 0x000fe20003000000 */
[----:B------:R-:W0:Y:S01]  /*4b00*/  MUFU.TANH R42, R42 ;  /* 0x0000002a002a7308 */ /* 0x000e220000002400 */
[----:B------:R-:W-:Y:S01]  /*4b10*/  ISETP.GT.AND P6, PT, R10, 0x71, PT ;  /* 0x000000710a00780c */ /* 0x000fe20003fc4270 */
[----:B------:R-:W-:Y:S01]  /*4b20*/  FMUL.FTZ R26, R26, UR6 ;  /* 0x000000061a1a7c20 */ /* 0x000fe20008410000 */
[----:B--2---:R-:W-:Y:S01]  /*4b30*/  FSEL R147, R48, -INF , P3 ;  /* 0xff80000030937808 */ /* 0x004fe20001800000 */
[----:B------:R-:W-:Y:S01]  /*4b40*/  FMUL.FTZ R48, R37, UR6 ;  /* 0x0000000625307c20 */ /* 0x000fe20008410000 */
[----:B------:R-:W-:Y:S01]  /*4b50*/  FMNMX.FTZ R56, R145, R56, !PT ;  /* 0x0000003891387209 */ /* 0x000fe20007810000 */
[----:B------:R-:W-:Y:S01]  /*4b60*/  FMUL.FTZ R30, R30, UR6 ;  /* 0x000000061e1e7c20 */ /* 0x000fe20008410000 */
[----:B------:R-:W-:Y:S01]  /*4b70*/  FSEL R33, R80, -INF , P5 ;  /* 0xff80000050217808 */ /* 0x000fe20002800000 */
[----:B------:R-:W2:Y:S01]  /*4b80*/  MUFU.TANH R12, R12 ;  /* 0x0000000c000c7308 */ /* 0x000ea20000002400 */
[----:B------:R-:W-:Y:S01]  /*4b90*/  ISETP.GT.AND P5, PT, R10, 0x78, PT ;  /* 0x000000780a00780c */ /* 0x000fe20003fa4270 */
[----:B------:R-:W-:Y:S01]  /*4ba0*/  IMAD.MOV.U32 R58, RZ, RZ, R87 ;  /* 0x000000ffff3a7224 */ /* 0x000fe200078e0057 */
[----:B------:R-:W-:-:S02]  /*4bb0*/  FSEL R153, R153, -INF , P6 ;  /* 0xff80000099997808 */ /* 0x000fc40003000000 */
[----:B------:R-:W-:Y:S02]  /*4bc0*/  FMNMX.FTZ R56, R147, R56, !PT ;  /* 0x0000003893387209 */ /* 0x000fe40007810000 */
[----:B-1----:R-:W-:Y:S01]  /*4bd0*/  FSEL R75, R62, -INF , P4 ;  /* 0xff8000003e4b7808 */ /* 0x002fe20002000000 */
[----:B------:R-:W1:Y:S01]  /*4be0*/  MUFU.TANH R46, R46 ;  /* 0x0000002e002e7308 */ /* 0x000e620000002400 */
[----:B------:R-:W-:Y:S01]  /*4bf0*/  ISETP.GT.AND P4, PT, R10, 0x79, PT ;  /* 0x000000790a00780c */ /* 0x000fe20003f84270 */
[--C-:B------:R-:W-:Y:S01]  /*4c00*/  IMAD.MOV.U32 R62, RZ, RZ, R87.reuse ;  /* 0x000000ffff3e7224 */ /* 0x100fe200078e0057 */
[----:B----4-:R-:W-:Y:S02]  /*4c10*/  FSEL R151, R52, -INF , P5 ;  /* 0xff80000034977808 */ /* 0x010fe40002800000 */
[----:B------:R-:W-:Y:S02]  /*4c20*/  FMNMX.FTZ R56, R153, R56, !PT ;  /* 0x0000003899387209 */ /* 0x000fe40007810000 */
[----:B------:R-:W-:Y:S01]  /*4c30*/  FSEL R35, R86, -INF , P2 ;  /* 0xff80000056237808 */ /* 0x000fe20001000000 */
[----:B------:R-:W4:Y:S01]  /*4c40*/  MUFU.TANH R36, R36 ;  /* 0x0000002400247308 */ /* 0x000f220000002400 */
[----:B------:R-:W-:Y:S01]  /*4c50*/  ISETP.GT.AND P2, PT, R10, 0x80, PT ;  /* 0x000000800a00780c */ /* 0x000fe20003f44270 */
[----:B------:R-:W-:Y:S01]  /*4c60*/  IMAD.MOV.U32 R86, RZ, RZ, R87 ;  /* 0x000000ffff567224 */ /* 0x000fe200078e0057 */
[----:B------:R-:W-:-:S02]  /*4c70*/  FSEL R155, R155, -INF , P4 ;  /* 0xff8000009b9b7808 */ /* 0x000fc40002000000 */
[----:B------:R-:W-:Y:S02]  /*4c80*/  FMNMX.FTZ R56, R151, R56, !PT ;  /* 0x0000003897387209 */ /* 0x000fe40007810000 */
[----:B-----5:R-:W-:Y:S01]  /*4c90*/  FSEL R77, R50, -INF , P3 ;  /* 0xff800000324d7808 */ /* 0x020fe20001800000 */
[----:B------:R-:W5:Y:S01]  /*4ca0*/  MUFU.TANH R104, R104 ;  /* 0x0000006800687308 */ /* 0x000f620000002400 */
[----:B------:R-:W-:Y:S02]  /*4cb0*/  ISETP.GT.AND P3, PT, R10, 0x81, PT ;  /* 0x000000810a00780c */ /* 0x000fe40003f64270 */
[----:B------:R-:W-:Y:S02]  /*4cc0*/  FSEL R157, R157, -INF , P2 ;  /* 0xff8000009d9d7808 */ /* 0x000fe40001000000 */
[----:B------:R-:W-:Y:S02]  /*4cd0*/  FMNMX.FTZ R56, R155, R56, !PT ;  /* 0x000000389b387209 */ /* 0x000fe40007810000 */
[----:B------:R-:W-:Y:S01]  /*4ce0*/  FSEL R37, R40, -INF , P6 ;  /* 0xff80000028257808 */ /* 0x000fe20003000000 */
[----:B------:R-:W5:Y:S01]  /*4cf0*/  MUFU.TANH R48, R48 ;  /* 0x0000003000307308 */ /* 0x000f620000002400 */
[----:B------:R-:W-:-:S02]  /*4d00*/  ISETP.GT.AND P6, PT, R10, 0x88, PT ;  /* 0x000000880a00780c */ /* 0x000fc40003fc4270 */
[----:B------:R-:W-:Y:S02]  /*4d10*/  FSEL R159, R159, -INF , P3 ;  /* 0xff8000009f9f7808 */ /* 0x000fe40001800000 */
[----:B------:R-:W-:Y:S02]  /*4d20*/  FMNMX.FTZ R56, R157, R56, !PT ;  /* 0x000000389d387209 */ /* 0x000fe40007810000 */
[----:B------:R-:W-:Y:S01]  /*4d30*/  FSEL R83, R54, -INF , P5 ;  /* 0xff80000036537808 */ /* 0x000fe20002800000 */
[----:B------:R-:W5:Y:S01]  /*4d40*/  MUFU.TANH R34, R34 ;  /* 0x0000002200227308 */ /* 0x000f620000002400 */
[----:B------:R-:W-:Y:S02]  /*4d50*/  ISETP.GT.AND P5, PT, R10, 0x89, PT ;  /* 0x000000890a00780c */ /* 0x000fe40003fa4270 */
[----:B---3--:R-:W-:Y:S02]  /*4d60*/  FSEL R161, R44, -INF , P6 ;  /* 0xff8000002ca17808 */ /* 0x008fe40003000000 */
[----:B------:R-:W-:-:S02]  /*4d70*/  FMNMX.FTZ R56, R159, R56, !PT ;  /* 0x000000389f387209 */ /* 0x000fc40007810000 */
[----:B------:R-:W-:Y:S01]  /*4d80*/  FSEL R93, R8, -INF , P4 ;  /* 0xff800000085d7808 */ /* 0x000fe20002000000 */
[----:B------:R-:W-:Y:S01]  /*4d90*/  FMUL.FTZ R8, R25, UR6 ;  /* 0x0000000619087c20 */ /* 0x000fe20008410000 */
[C---:B------:R-:W-:Y:S01]  /*4da0*/  ISETP.GT.AND P4, PT, R10.reuse, 0x90, PT ;  /* 0x000000900a00780c */ /* 0x040fe20003f84270 */
[----:B------:R-:W3:Y:S01]  /*4db0*/  MUFU.TANH R24, R24 ;  /* 0x0000001800187308 */ /* 0x000ee20000002400 */
[----:B------:R-:W-:Y:S02]  /*4dc0*/  FSEL R163, R163, -INF , P5 ;  /* 0xff800000a3a37808 */ /* 0x000fe40002800000 */
[----:B------:R-:W-:Y:S02]  /*4dd0*/  FMNMX.FTZ R56, R161, R56, !PT ;  /* 0x00000038a1387209 */ /* 0x000fe40007810000 */
[----:B------:R-:W-:Y:S02]  /*4de0*/  FSEL R111, R111, -INF , P3 ;  /* 0xff8000006f6f7808 */ /* 0x000fe40001800000 */
[----:B------:R-:W-:Y:S01]  /*4df0*/  ISETP.GT.AND P3, PT, R10, 0x91, PT ;  /* 0x000000910a00780c */ /* 0x000fe20003f64270 */
[----:B------:R-:W3:Y:S01]  /*4e00*/  MUFU.TANH R14, R14 ;  /* 0x0000000e000e7308 */ /* 0x000ee20000002400 */
[----:B0-----:R-:W-:-:S02]  /*4e10*/  FSEL R165, R32, -INF , P4 ;  /* 0xff80000020a57808 */ /* 0x001fc40002000000 */
[----:B------:R-:W-:Y:S02]  /*4e20*/  FMNMX.FTZ R56, R163, R56, !PT ;  /* 0x00000038a3387209 */ /* 0x000fe40007810000 */
[----:B------:R-:W-:Y:S02]  /*4e30*/  FSEL R101, R42, -INF , P2 ;  /* 0xff8000002a657808 */ /* 0x000fe40001000000 */
[----:B------:R-:W-:Y:S01]  /*4e40*/  ISETP.GT.AND P2, PT, R10, 0x98, PT ;  /* 0x000000980a00780c */ /* 0x000fe20003f44270 */
[----:B------:R-:W0:Y:S01]  /*4e50*/  MUFU.TANH R8, R8 ;  /* 0x0000000800087308 */ /* 0x000e220000002400 */
[----:B--2---:R-:W-:Y:S01]  /*4e60*/  FSEL R167, R12, -INF , P3 ;  /* 0xff8000000ca77808 */ /* 0x004fe20001800000 */
[----:B------:R-:W-:Y:S01]  /*4e70*/  FMUL.FTZ R12, R29, UR6 ;  /* 0x000000061d0c7c20 */ /* 0x000fe20008410000 */
[----:B------:R-:W-:Y:S02]  /*4e80*/  FMNMX.FTZ R56, R165, R56, !PT ;  /* 0x00000038a5387209 */ /* 0x000fe40007810000 */
[----:B-1----:R-:W-:-:S02]  /*4e90*/  FSEL R25, R46, -INF , P6 ;  /* 0xff8000002e197808 */ /* 0x002fc40003000000 */
[----:B------:R-:W-:Y:S01]  /*4ea0*/  ISETP.GT.AND P6, PT, R10, 0x99, PT ;  /* 0x000000990a00780c */ /* 0x000fe20003fc4270 */
[----:B------:R-:W1:Y:S01]  /*4eb0*/  MUFU.TANH R38, R38 ;  /* 0x0000002600267308 */ /* 0x000e620000002400 */
[----:B----4-:R-:W-:Y:S02]  /*4ec0*/  FSEL R169, R36, -INF , P2 ;  /* 0xff80000024a97808 */ /* 0x010fe40001000000 */
[----:B------:R-:W-:Y:S02]  /*4ed0*/  FMNMX.FTZ R56, R167, R56, !PT ;  /* 0x00000038a7387209 */ /* 0x000fe40007810000 */
[----:B-----5:R-:W-:Y:S02]  /*4ee0*/  FSEL R29, R104, -INF , P5 ;  /* 0xff800000681d7808 */ /* 0x020fe40002800000 */
[----:B------:R-:W-:Y:S01]  /*4ef0*/  ISETP.GT.AND P5, PT, R10, 0xa0, PT ;  /* 0x000000a00a00780c */ /* 0x000fe20003fa4270 */
[----:B------:R-:W2:Y:S01]  /*4f00*/  MUFU.TANH R28, R28 ;  /* 0x0000001c001c7308 */ /* 0x000ea20000002400 */
[----:B------:R-:W-:-:S02]  /*4f10*/  FSEL R171, R48, -INF , P6 ;  /* 0xff80000030ab7808 */ /* 0x000fc40003000000 */
[----:B------:R-:W-:Y:S02]  /*4f20*/  FMNMX.FTZ R56, R169, R56, !PT ;  /* 0x00000038a9387209 */ /* 0x000fe40007810000 */
[----:B------:R-:W-:Y:S02]  /*4f30*/  FSEL R139, R34, -INF , P4 ;  /* 0xff800000228b7808 */ /* 0x000fe40002000000 */
[----:B------:R-:W-:Y:S01]  /*4f40*/  ISETP.GT.AND P4, PT, R10, 0xa1, PT ;  /* 0x000000a10a00780c */ /* 0x000fe20003f84270 */
[----:B------:R-:W4:Y:S01]  /*4f50*/  MUFU.TANH R12, R12 ;  /* 0x0000000c000c7308 */ /* 0x000f220000002400 */
[----:B---3--:R-:W-:Y:S02]  /*4f60*/  FSEL R173, R24, -INF , P5 ;  /* 0xff80000018ad7808 */ /* 0x008fe40002800000 */
[----:B------:R-:W-:Y:S02]  /*4f70*/  FMNMX.FTZ R56, R171, R56, !PT ;  /* 0x00000038ab387209 */ /* 0x000fe40007810000 */
[----:B------:R-:W-:Y:S01]  /*4f80*/  FSEL R143, R14, -INF , P3 ;  /* 0xff8000000e8f7808 */ /* 0x000fe20001800000 */
[----:B------:R-:W-:Y:S01]  /*4f90*/  FMUL.FTZ R14, R31, UR6 ;  /* 0x000000061f0e7c20 */ /* 0x000fe20008410000 */
[----:B------:R-:W-:Y:S01]  /*4fa0*/  ISETP.GT.AND P3, PT, R10, 0xa8, PT ;  /* 0x000000a80a00780c */ /* 0x000fe20003f64270 */
[----:B------:R-:W-:Y:S01]  /*4fb0*/  MUFU.TANH R26, R26 ;  /* 0x0000001a001a7308 */ /* 0x000fe20000002400 */
[----:B0-----:R-:W-:-:S02]  /*4fc0*/  FSEL R175, R8, -INF , P4 ;  /* 0xff80000008af7808 */ /* 0x001fc40002000000 */
[----:B------:R-:W-:Y:S02]  /*4fd0*/  FMNMX.FTZ R56, R173, R56, !PT ;  /* 0x00000038ad387209 */ /* 0x000fe40007810000 */
[----:B-1----:R-:W-:Y:S02]  /*4fe0*/  FSEL R149, R38, -INF , P2 ;  /* 0xff80000026957808 */ /* 0x002fe40001000000 */
[----:B------:R-:W-:Y:S01]  /*4ff0*/  ISETP.GT.AND P2, PT, R10, 0xa9, PT ;  /* 0x000000a90a00780c */ /* 0x000fe20003f44270 */
[----:B------:R-:W-:Y:S01]  /*5000*/  MUFU.TANH R30, R30 ;  /* 0x0000001e001e7308 */ /* 0x000fe20000002400 */
[----:B--2---:R-:W-:Y:S02]  /*5010*/  FSEL R177, R28, -INF , P3 ;  /* 0xff8000001cb17808 */ /* 0x004fe40001800000 */
[----:B------:R-:W-:Y:S02]  /*5020*/  FMNMX.FTZ R56, R175, R56, !PT ;  /* 0x00000038af387209 */ /* 0x000fe40007810000 */
[----:B----4-:R-:W-:-:S02]  /*5030*/  FSEL R179, R12, -INF , P2 ;  /* 0xff8000000cb37808 */ /* 0x010fc40001000000 */
[----:B------:R-:W-:Y:S01]  /*5040*/  FMNMX.FTZ R56, R177, R56, !PT ;  /* 0x00000038b1387209 */ /* 0x000fe20007810000 */
[----:B------:R-:W0:Y:S01]  /*5050*/  MUFU.TANH R10, R39 ;  /* 0x00000027000a7308 */ /* 0x000e220000002400 */
[-C--:B------:R-:W-:Y:S02]  /*5060*/  MOV R80, R87.reuse ;  /* 0x0000005700507202 */ /* 0x080fe40000000f00 */
[----:B------:R-:W-:Y:S02]  /*5070*/  FMNMX.FTZ R56, R179, R56, !PT ;  /* 0x00000038b3387209 */ /* 0x000fe40007810000 */
[-C--:B------:R-:W-:Y:S02]  /*5080*/  MOV R70, R87.reuse ;  /* 0x0000005700467202 */ /* 0x080fe40000000f00 */
[----:B------:R-:W-:Y:S01]  /*5090*/  MOV R60, R87 ;  /* 0x00000057003c7202 */ /* 0x000fe20000000f00 */
[----:B------:R-:W1:Y:S01]  /*50a0*/  SHFL.BFLY PT, R89, R56, 0x2, 0x1f ;  /* 0x0c401f0038597f89 */ /* 0x000e6200000e0000 */
[----:B------:R-:W-:Y:S01]  /*50b0*/  MUFU.TANH R14, R14 ;  /* 0x0000000e000e7308 */ /* 0x000fe20000002400 */
[----:B-1----:R-:W-:Y:S01]  /*50c0*/  FMNMX.FTZ R12, R56, R89, !PT ;  /* 0x00000059380c7209 */ /* 0x002fe20007810000 */
[----:B------:R-:W-:-:S04]  /*50d0*/  IMAD.MOV.U32 R56, RZ, RZ, R87 ;  /* 0x000000ffff387224 */ /* 0x000fc800078e0057 */
[----:B------:R-:W1:Y:S02]  /*50e0*/  SHFL.BFLY PT, R89, R12, 0x1, 0x1f ;  /* 0x0c201f000c597f89 */ /* 0x000e6400000e0000 */
[----:B-1----:R-:W-:Y:S01]  /*50f0*/  FMNMX.FTZ R89, R12, R89, !PT ;  /* 0x000000590c597209 */ /* 0x002fe20007810000 */
[----:B------:R-:W-:Y:S01]  /*5100*/  FMUL.FTZ R12, R27, UR6 ;  /* 0x000000061b0c7c20 */ /* 0x000fe20008410000 */
[----:B------:R-:W-:Y:S02]  /*5110*/  R2UR UR6, R17 ;  /* 0x00000000110672ca */ /* 0x000fe400000e0000 */
[C---:B------:R-:W-:Y:S01]  /*5120*/  FSETP.NEU.FTZ.AND P0, PT, R89.reuse, -INF , PT ;  /* 0xff8000005900780b */ /* 0x040fe20003f1d000 */
[----:B------:R-:W-:Y:S02]  /*5130*/  FMUL.FTZ R8, R89, R88 ;  /* 0x0000005859087220 */ /* 0x000fe40000410000 */
[----:B------:R-:W1:Y:S03]  /*5140*/  MUFU.TANH R12, R12 ;  /* 0x0000000c000c7308 */ /* 0x000e660000002400 */
[----:B------:R-:W-:-:S02]  /*5150*/  FSEL R8, R8, RZ, P0 ;  /* 0x000000ff08087208 */ /* 0x000fc40000000000 */
[----:B------:R-:W-:-:S03]  /*5160*/  ISETP.NE.AND P0, PT, R20, RZ, PT ;  /* 0x000000ff1400720c */ /* 0x000fc60003f05270 */
[--C-:B------:R-:W-:Y:S01]  /*5170*/  FFMA.FTZ R27, R6, R88, -R8.reuse ;  /* 0x00000058061b7223 */ /* 0x100fe20000010808 */
[----:B------:R-:W-:Y:S01]  /*5180*/  FMNMX.FTZ R6, R5, R4, !PT ;  /* 0x0000000405067209 */ /* 0x000fe20007810000 */
[-CC-:B------:R-:W-:Y:S01]  /*5190*/  FFMA.FTZ R192, R121, R88.reuse, -R8.reuse ;  /* 0x0000005879c07223 */ /* 0x180fe20000010808 */
[----:B0-----:R-:W-:Y:S01]  /*51a0*/  FSEL R121, R10, -INF , P6 ;  /* 0xff8000000a797808 */ /* 0x001fe20003000000 */
[--C-:B------:R-:W-:Y:S01]  /*51b0*/  FFMA.FTZ R194, R123, R88, -R8.reuse ;  /* 0x000000587bc27223 */ /* 0x100fe20000010808 */
[----:B------:R-:W-:Y:S01]  /*51c0*/  FMNMX.FTZ R6, R7, R6, !PT ;  /* 0x0000000607067209 */ /* 0x000fe20007810000 */
[-CC-:B------:R-:W-:Y:S01]  /*51d0*/  FFMA.FTZ R196, R127, R88.reuse, -R8.reuse ;  /* 0x000000587fc47223 */ /* 0x180fe20000010808 */
[----:B------:R-:W-:Y:S01]  /*51e0*/  FSEL R123, R26, -INF , P5 ;  /* 0xff8000001a7b7808 */ /* 0x000fe20002800000 */
[--C-:B------:R-:W-:Y:S01]  /*51f0*/  FFMA.FTZ R198, R131, R88, -R8.reuse ;  /* 0x0000005883c67223 */ /* 0x100fe20000010808 */
[----:B------:R-:W-:Y:S01]  /*5200*/  FMNMX.FTZ R6, R11, R6, !PT ;  /* 0x000000060b067209 */ /* 0x000fe20007810000 */
[-CC-:B------:R-:W-:Y:S01]  /*5210*/  FFMA.FTZ R188, R105, R88.reuse, -R8.reuse ;  /* 0x0000005869bc7223 */ /* 0x180fe20000010808 */
[----:B-1----:R-:W-:Y:S01]  /*5220*/  FSEL R127, R12, -INF , P4 ;  /* 0xff8000000c7f7808 */ /* 0x002fe20002000000 */
[--C-:B------:R-:W-:Y:S01]  /*5230*/  FFMA.FTZ R105, R133, R88, -R8.reuse ;  /* 0x0000005885697223 */ /* 0x100fe20000010808 */
[----:B------:R-:W-:Y:S01]  /*5240*/  FMNMX.FTZ R6, R13, R6, !PT ;  /* 0x000000060d067209 */ /* 0x000fe20007810000 */
        /* <DEDUP_REMOVED lines=25> */
[-CC-:B------:R-:W-:Y:S01]  /*53e0*/  FFMA.FTZ R91, R113, R88.reuse, -R8.reuse ;  /* 0x00000058715b7223 */ /* 0x180fe20000010808 */
[--C-:B------:R-:W-:Y:S01]  /*53f0*/  FFMA.FTZ R190, R117, R88, -R8.reuse ;  /* 0x0000005875be7223 */ /* 0x100fe20000010808 */
[----:B------:R-:W-:Y:S01]  /*5400*/  FMNMX.FTZ R6, R47, R6, !PT ;  /* 0x000000062f067209 */ /* 0x000fe20007810000 */
[-CC-:B------:R-:W-:Y:S01]  /*5410*/  FFMA.FTZ R95, R115, R88.reuse, -R8.reuse ;  /* 0x00000058735f7223 */ /* 0x180fe20000010808 */
[--C-:B------:R-:W-:Y:S01]  /*5420*/  FFMA.FTZ R97, R119, R88, -R8.reuse ;  /* 0x0000005877617223 */ /* 0x100fe20000010808 */
[----:B------:R-:W2:Y:S01]  /*5430*/  MUFU.EX2 R31, R31 ;  /* 0x0000001f001f7308 */ /* 0x000ea20000000800 */
[----:B------:R-:W-:Y:S01]  /*5440*/  FMNMX.FTZ R6, R49, R6, !PT ;  /* 0x0000000631067209 */ /* 0x000fe20007810000 */
[-CC-:B------:R-:W-:Y:S01]  /*5450*/  FFMA.FTZ R99, R125, R88.reuse, -R8.reuse ;  /* 0x000000587d637223 */ /* 0x180fe20000010808 */
[-CC-:B------:R-:W-:Y:S01]  /*5460*/  FFMA.FTZ R103, R129, R88.reuse, -R8.reuse ;  /* 0x0000005881677223 */ /* 0x180fe20000010808 */
[--C-:B------:R-:W-:Y:S01]  /*5470*/  FFMA.FTZ R200, R135, R88, -R8.reuse ;  /* 0x0000005887c87223 */ /* 0x100fe20000010808 */
[----:B------:R-:W-:Y:S01]  /*5480*/  FMNMX.FTZ R6, R51, R6, !PT ;  /* 0x0000000633067209 */ /* 0x000fe20007810000 */
[-CC-:B------:R-:W-:Y:S01]  /*5490*/  FFMA.FTZ R202, R141, R88.reuse, -R8.reuse ;  /* 0x000000588dca7223 */ /* 0x180fe20000010808 */
[--C-:B------:R-:W-:Y:S01]  /*54a0*/  FFMA.FTZ R109, R145, R88, -R8.reuse ;  /* 0x00000058916d7223 */ /* 0x100fe20000010808 */
[----:B------:R-:W3:Y:S01]  /*54b0*/  MUFU.EX2 R180, R180 ;  /* 0x000000b400b47308 */ /* 0x000ee20000000800 */
[----:B------:R-:W-:Y:S01]  /*54c0*/  FMNMX.FTZ R6, R53, R6, !PT ;  /* 0x0000000635067209 */ /* 0x000fe20007810000 */
[-CC-:B------:R-:W-:Y:S01]  /*54d0*/  FFMA.FTZ R204, R147, R88.reuse, -R8.reuse ;  /* 0x0000005893cc7223 */ /* 0x180fe20000010808 */
[-CC-:B------:R-:W-:Y:S01]  /*54e0*/  FFMA.FTZ R113, R153, R88.reuse, -R8.reuse ;  /* 0x0000005899717223 */ /* 0x180fe20000010808 */
[--C-:B------:R-:W-:Y:S01]  /*54f0*/  FFMA.FTZ R206, R151, R88, -R8.reuse ;  /* 0x0000005897ce7223 */ /* 0x100fe20000010808 */
[----:B------:R-:W-:Y:S01]  /*5500*/  FMNMX.FTZ R6, R55, R6, !PT ;  /* 0x0000000637067209 */ /* 0x000fe20007810000 */
[-CC-:B------:R-:W-:Y:S01]  /*5510*/  FFMA.FTZ R115, R155, R88.reuse, -R8.reuse ;  /* 0x000000589b737223 */ /* 0x180fe20000010808 */
[--C-:B------:R-:W-:Y:S01]  /*5520*/  FFMA.FTZ R208, R157, R88, -R8.reuse ;  /* 0x000000589dd07223 */ /* 0x100fe20000010808 */
[----:B------:R-:W4:Y:S01]  /*5530*/  MUFU.EX2 R39, R39 ;  /* 0x0000002700277308 */ /* 0x000f220000000800 */
[----:B------:R-:W-:Y:S01]  /*5540*/  FMNMX.FTZ R6, R57, R6, !PT ;  /* 0x0000000639067209 */ /* 0x000fe20007810000 */
[-CC-:B------:R-:W-:Y:S01]  /*5550*/  FFMA.FTZ R117, R159, R88.reuse, -R8.reuse ;  /* 0x000000589f757223 */ /* 0x180fe20000010808 */
[-CC-:B------:R-:W-:Y:S01]  /*5560*/  FFMA.FTZ R210, R161, R88.reuse, -R8.reuse ;  /* 0x00000058a1d27223 */ /* 0x180fe20000010808 */
[--C-:B------:R-:W-:Y:S01]  /*5570*/  FFMA.FTZ R119, R163, R88, -R8.reuse ;  /* 0x00000058a3777223 */ /* 0x100fe20000010808 */
[----:B------:R-:W-:Y:S01]  /*5580*/  FMNMX.FTZ R6, R59, R6, !PT ;  /* 0x000000063b067209 */ /* 0x000fe20007810000 */
[-CC-:B------:R-:W-:Y:S01]  /*5590*/  FFMA.FTZ R212, R165, R88.reuse, -R8.reuse ;  /* 0x00000058a5d47223 */ /* 0x180fe20000010808 */
[--C-:B------:R-:W-:Y:S01]  /*55a0*/  FFMA.FTZ R125, R167, R88, -R8.reuse ;  /* 0x00000058a77d7223 */ /* 0x100fe20000010808 */
[----:B------:R-:W5:Y:S01]  /*55b0*/  MUFU.EX2 R182, R182 ;  /* 0x000000b600b67308 */ /* 0x000f620000000800 */
[----:B------:R-:W-:Y:S01]  /*55c0*/  FMNMX.FTZ R6, R61, R6, !PT ;  /* 0x000000063d067209 */ /* 0x000fe20007810000 */
[-CC-:B------:R-:W-:Y:S01]  /*55d0*/  FFMA.FTZ R214, R169, R88.reuse, -R8.reuse ;  /* 0x00000058a9d67223 */ /* 0x180fe20000010808 */
[-CC-:B------:R-:W-:Y:S01]  /*55e0*/  FFMA.FTZ R129, R171, R88.reuse, -R8.reuse ;  /* 0x00000058ab817223 */ /* 0x180fe20000010808 */
[--C-:B------:R-:W-:Y:S01]  /*55f0*/  FFMA.FTZ R216, R173, R88, -R8.reuse ;  /* 0x00000058add87223 */ /* 0x100fe20000010808 */
[----:B------:R-:W-:Y:S01]  /*5600*/  FMNMX.FTZ R6, R63, R6, !PT ;  /* 0x000000063f067209 */ /* 0x000fe20007810000 */
[----:B------:R-:W-:Y:S01]  /*5610*/  FFMA.FTZ R135, R175, R88, -R8 ;  /* 0x00000058af877223 */ /* 0x000fe20000010808 */
[----:B------:R-:W-:Y:S01]  /*5620*/  UISETP.GE.AND UP0, UPT, UR36, UR6, UPT ;  /* 0x000000062400728c */ /* 0x000fe2000bf06270 */
[----:B------:R-:W5:Y:S01]  /*5630*/  MUFU.EX2 R79, R79 ;  /* 0x0000004f004f7308 */ /* 0x000f620000000800 */
[----:B------:R-:W-:Y:S01]  /*5640*/  FMNMX.FTZ R6, R65, R6, !PT ;  /* 0x0000000641067209 */ /* 0x000fe20007810000 */
[----:B------:R-:W-:-:S02]  /*5650*/  UMOV UR6, URZ ;  /* 0x0000003f00067c82 */ /* 0x000fc40008000000 */
[----:B------:R-:W-:Y:S01]  /*5660*/  IMAD.U32 R221, RZ, RZ, UR6 ;  /* 0x00000006ffdd7e24 */ /* 0x000fe2000f8e00ff */
[----:B------:R-:W-:-:S03]  /*5670*/  FMNMX.FTZ R6, R67, R6, !PT ;  /* 0x0000000643067209 */ /* 0x000fc60007810000 */
[----:B------:R-:W5:Y:S01]  /*5680*/  MUFU.EX2 R184, R184 ;  /* 0x000000b800b87308 */ /* 0x000f620000000800 */
        /* <DEDUP_REMOVED lines=47> */
[----:B------:R-:W-:Y:S02]  /*5980*/  FSEL R36, R6, RZ, P2 ;  /* 0x000000ff06247208 */ /* 0x000fe40001000000 */
[----:B------:R-:W-:-:S03]  /*5990*/  PLOP3.LUT P2, PT, PT, PT, UP0, 0x80, 0x0 ;  /* 0x000000000000781c */ /* 0x000fc60003f4f008 */
[-CC-:B------:R-:W-:Y:S01]  /*59a0*/  FFMA.FTZ R177, R5, R88.reuse, -R36.reuse ;  /* 0x0000005805b17223 */ /* 0x180fe20000010824 */
[----:B------:R-:W-:Y:S01]  /*59b0*/  FADD.FTZ R5, R176, R27 ;  /* 0x0000001bb0057221 */ /* 0x000fe20000010000 */
[-CC-:B------:R-:W-:Y:S01]  /*59c0*/  FFMA.FTZ R4, R4, R88.reuse, -R36.reuse ;  /* 0x0000005804047223 */ /* 0x180fe20000010824 */
[-CC-:B------:R-:W-:Y:S01]  /*59d0*/  FFMA.FTZ R179, R7, R88.reuse, -R36.reuse ;  /* 0x0000005807b37223 */ /* 0x180fe20000010824 */
[-CC-:B------:R-:W-:Y:S01]  /*59e0*/  FFMA.FTZ R6, R11, R88.reuse, -R36.reuse ;  /* 0x000000580b067223 */ /* 0x180fe20000010824 */
[----:B-1----:R-:W-:Y:S01]  /*59f0*/  FADD.FTZ R32, R178, R5 ;  /* 0x00000005b2207221 */ /* 0x002fe20000010000 */
[----:B------:R-:W-:Y:S01]  /*5a00*/  MUFU.EX2 R177, R177 ;  /* 0x000000b100b17308 */ /* 0x000fe20000000800 */
[-CC-:B------:R-:W-:Y:S01]  /*5a10*/  FFMA.FTZ R181, R13, R88.reuse, -R36.reuse ;  /* 0x000000580db57223 */ /* 0x180fe20000010824 */
[-C--:B------:R-:W-:Y:S01]  /*5a20*/  FFMA.FTZ R8, R15, R88.reuse, -R36 ;  /* 0x000000580f087223 */ /* 0x080fe20000010824 */
[----:B--2---:R-:W-:Y:S01]  /*5a30*/  FADD.FTZ R5, R31, R32 ;  /* 0x000000201f057221 */ /* 0x004fe20000010000 */
[-CC-:B------:R-:W-:Y:S01]  /*5a40*/  FFMA.FTZ R183, R21, R88.reuse, -R36.reuse ;  /* 0x0000005815b77223 */ /* 0x180fe20000010824 */
[-CC-:B------:R-:W-:Y:S01]  /*5a50*/  FFMA.FTZ R10, R23, R88.reuse, -R36.reuse ;  /* 0x00000058170a7223 */ /* 0x180fe20000010824 */
[-CC-:B------:R-:W-:Y:S01]  /*5a60*/  FFMA.FTZ R185, R41, R88.reuse, -R36.reuse ;  /* 0x0000005829b97223 */ /* 0x180fe20000010824 */
[----:B---3--:R-:W-:Y:S01]  /*5a70*/  FADD.FTZ R32, R180, R5 ;  /* 0x00000005b4207221 */ /* 0x008fe20000010000 */
[----:B------:R-:W0:Y:S01]  /*5a80*/  MUFU.EX2 R4, R4 ;  /* 0x0000000400047308 */ /* 0x000e220000000800 */
[-CC-:B------:R-:W-:Y:S01]  /*5a90*/  FFMA.FTZ R12, R43, R88.reuse, -R36.reuse ;  /* 0x000000582b0c7223 */ /* 0x180fe20000010824 */
[-C--:B------:R-:W-:Y:S01]  /*5aa0*/  FFMA.FTZ R187, R45, R88.reuse, -R36 ;  /* 0x000000582dbb7223 */ /* 0x080fe20000010824 */
[----:B----4-:R-:W-:Y:S01]  /*5ab0*/  FADD.FTZ R5, R39, R32 ;  /* 0x0000002027057221 */ /* 0x010fe20000010000 */
[-CC-:B------:R-:W-:Y:S01]  /*5ac0*/  FFMA.FTZ R14, R47, R88.reuse, -R36.reuse ;  /* 0x000000582f0e7223 */ /* 0x180fe20000010824 */
[-CC-:B------:R-:W-:Y:S01]  /*5ad0*/  FFMA.FTZ R189, R49, R88.reuse, -R36.reuse ;  /* 0x0000005831bd7223 */ /* 0x180fe20000010824 */
[-CC-:B------:R-:W-:Y:S01]  /*5ae0*/  FFMA.FTZ R20, R51, R88.reuse, -R36.reuse ;  /* 0x0000005833147223 */ /* 0x180fe20000010824 */
[----:B-----5:R-:W-:Y:S01]  /*5af0*/  FADD.FTZ R34, R182, R5 ;  /* 0x00000005b6227221 */ /* 0x020fe20000010000 */
[----:B------:R-:W1:Y:S01]  /*5b00*/  MUFU.EX2 R179, R179 ;  /* 0x000000b300b37308 */ /* 0x000e620000000800 */
[-CC-:B------:R-:W-:Y:S01]  /*5b10*/  FFMA.FTZ R191, R53, R88.reuse, -R36.reuse ;  /* 0x0000005835bf7223 */ /* 0x180fe20000010824 */
[-C--:B------:R-:W-:Y:S01]  /*5b20*/  FFMA.FTZ R24, R55, R88.reuse, -R36 ;  /* 0x0000005837187223 */ /* 0x080fe20000010824 */
[----:B------:R-:W-:Y:S01]  /*5b30*/  FADD.FTZ R5, R79, R34 ;  /* 0x000000224f057221 */ /* 0x000fe20000010000 */
[-CC-:B------:R-:W-:Y:S01]  /*5b40*/  FFMA.FTZ R193, R57, R88.reuse, -R36.reuse ;  /* 0x0000005839c17223 */ /* 0x180fe20000010824 */
[-CC-:B------:R-:W-:Y:S01]  /*5b50*/  FFMA.FTZ R26, R59, R88.reuse, -R36.reuse ;  /* 0x000000583b1a7223 */ /* 0x180fe20000010824 */
[-C--:B------:R-:W-:Y:S01]  /*5b60*/  FFMA.FTZ R195, R61, R88.reuse, -R36 ;  /* 0x000000583dc37223 */ /* 0x080fe20000010824 */
[----:B------:R-:W-:Y:S01]  /*5b70*/  FADD.FTZ R34, R184, R5 ;  /* 0x00000005b8227221 */ /* 0x000fe20000010000 */
[----:B------:R-:W2:Y:S01]  /*5b80*/  MUFU.EX2 R6, R6 ;  /* 0x0000000600067308 */ /* 0x000ea20000000800 */
[----:B0-----:R-:W-:Y:S01]  /*5b90*/  FADD.FTZ R38, R177, R4 ;  /* 0x00000004b1267221 */ /* 0x001fe20000010000 */
[-C--:B------:R-:W-:Y:S01]  /*5ba0*/  FFMA.FTZ R28, R63, R88.reuse, -R36 ;  /* 0x000000583f1c7223 */ /* 0x080fe20000010824 */
[----:B------:R-:W-:Y:S01]  /*5bb0*/  FADD.FTZ R7, R81, R34 ;  /* 0x0000002251077221 */ /* 0x000fe20000010000 */
[-CC-:B------:R-:W-:Y:S01]  /*5bc0*/  FFMA.FTZ R197, R65, R88.reuse, -R36.reuse ;  /* 0x0000005841c57223 */ /* 0x180fe20000010824 */
[-CC-:B------:R-:W-:Y:S01]  /*5bd0*/  FFMA.FTZ R30, R67, R88.reuse, -R36.reuse ;  /* 0x00000058431e7223 */ /* 0x180fe20000010824 */
[-C--:B------:R-:W-:Y:S01]  /*5be0*/  FFMA.FTZ R199, R69, R88.reuse, -R36 ;  /* 0x0000005845c77223 */ /* 0x080fe20000010824 */
[----:B------:R-:W-:Y:S01]  /*5bf0*/  FADD.FTZ R40, R186, R7 ;  /* 0x00000007ba287221 */ /* 0x000fe20000010000 */
[----:B------:R-:W0:Y:S01]  /*5c00*/  MUFU.EX2 R181, R181 ;  /* 0x000000b500b57308 */ /* 0x000e220000000800 */
[----:B-1----:R-:W-:Y:S01]  /*5c10*/  FADD.FTZ R5, R179, R38 ;  /* 0x00000026b3057221 */ /* 0x002fe20000010000 */
[-C--:B------:R-:W-:Y:S01]  /*5c20*/  FFMA.FTZ R32, R71, R88.reuse, -R36 ;  /* 0x0000005847207223 */ /* 0x080fe20000010824 */
[----:B------:R-:W-:Y:S01]  /*5c30*/  FADD.FTZ R7, R85, R40 ;  /* 0x0000002855077221 */ /* 0x000fe20000010000 */
[-CC-:B------:R-:W-:Y:S01]  /*5c40*/  FFMA.FTZ R201, R73, R88.reuse, -R36.reuse ;  /* 0x0000005849c97223 */ /* 0x180fe20000010824 */
[-CC-:B------:R-:W-:Y:S01]  /*5c50*/  FFMA.FTZ R34, R33, R88.reuse, -R36.reuse ;  /* 0x0000005821227223 */ /* 0x180fe20000010824 */
[-CC-:B------:R-:W-:Y:S01]  /*5c60*/  FFMA.FTZ R203, R75, R88.reuse, -R36.reuse ;  /* 0x000000584bcb7223 */ /* 0x180fe20000010824 */
[----:B------:R-:W-:Y:S01]  /*5c70*/  FADD.FTZ R40, R188, R7 ;  /* 0x00000007bc287221 */ /* 0x000fe20000010000 */
[----:B------:R-:W1:Y:S01]  /*5c80*/  MUFU.EX2 R8, R8 ;  /* 0x0000000800087308 */ /* 0x000e620000000800 */
[----:B--2---:R-:W-:Y:S01]  /*5c90*/  FADD.FTZ R38, R6, R5 ;  /* 0x0000000506267221 */ /* 0x004fe20000010000 */
        /* <DEDUP_REMOVED lines=12> */
[----:B------:R-:W-:Y:S01]  /*5d60*/  FFMA.FTZ R25, R25, R88, -R36 ;  /* 0x0000005819197223 */ /* 0x000fe20000010824 */
[----:B------:R-:W-:Y:S01]  /*5d70*/  FADD.FTZ R42, R192, R7 ;  /* 0x00000007c02a7221 */ /* 0x000fe20000010000 */
[----:B------:R-:W0:Y:S01]  /*5d80*/  MUFU.EX2 R10, R10 ;  /* 0x0000000a000a7308 */ /* 0x000e220000000800 */
[----:B-1----:R-:W-:Y:S01]  /*5d90*/  FADD.FTZ R38, R8, R5 ;  /* 0x0000000508267221 */ /* 0x002fe20000010000 */
[----:B------:R-:W-:-:S02]  /*5da0*/  IMAD.U32 R7, RZ, RZ, UR38 ;  /* 0x00000026ff077e24 */ /* 0x000fc4000f8e00ff */
[----:B------:R-:W-:Y:S01]  /*5db0*/  FADD.FTZ R11, R97, R42 ;  /* 0x0000002a610b7221 */ /* 0x000fe20000010000 */
[-CC-:B------:R-:W-:Y:S01]  /*5dc0*/  FFMA.FTZ R29, R29, R88.reuse, -R36.reuse ;  /* 0x000000581d1d7223 */ /* 0x180fe20000010824 */
[-CC-:B------:R-:W-:Y:S01]  /*5dd0*/  FFMA.FTZ R139, R139, R88.reuse, -R36.reuse ;  /* 0x000000588b8b7223 */ /* 0x180fe20000010824 */
[-C--:B------:R-:W-:Y:S01]  /*5de0*/  FFMA.FTZ R143, R143, R88.reuse, -R36 ;  /* 0x000000588f8f7223 */ /* 0x080fe20000010824 */
[----:B------:R-:W-:Y:S01]  /*5df0*/  FADD.FTZ R44, R194, R11 ;  /* 0x0000000bc22c7221 */ /* 0x000fe20000010000 */
[----:B------:R-:W1:Y:S01]  /*5e00*/  MUFU.EX2 R185, R185 ;  /* 0x000000b900b97308 */ /* 0x000e620000000800 */
[----:B--2---:R-:W-:Y:S01]  /*5e10*/  FADD.FTZ R5, R183, R38 ;  /* 0x00000026b7057221 */ /* 0x004fe20000010000 */
[-CC-:B------:R-:W-:Y:S01]  /*5e20*/  FFMA.FTZ R149, R149, R88.reuse, -R36.reuse ;  /* 0x0000005895957223 */ /* 0x180fe20000010824 */
[-CC-:B------:R-:W-:Y:S01]  /*5e30*/  FFMA.FTZ R121, R121, R88.reuse, -R36.reuse ;  /* 0x0000005879797223 */ /* 0x180fe20000010824 */
[-CC-:B------:R-:W-:Y:S01]  /*5e40*/  FFMA.FTZ R123, R123, R88.reuse, -R36.reuse ;  /* 0x000000587b7b7223 */ /* 0x180fe20000010824 */
[-CC-:B------:R-:W-:Y:S01]  /*5e50*/  FFMA.FTZ R127, R127, R88.reuse, -R36.reuse ;  /* 0x000000587f7f7223 */ /* 0x180fe20000010824 */
[-CC-:B------:R-:W-:Y:S01]  /*5e60*/  FFMA.FTZ R131, R131, R88.reuse, -R36.reuse ;  /* 0x0000005883837223 */ /* 0x180fe20000010824 */
[----:B------:R-:W-:Y:S01]  /*5e70*/  FFMA.FTZ R133, R133, R88, -R36 ;  /* 0x0000005885857223 */ /* 0x000fe20000010824 */
[----:B------:R-:W2:Y:S01]  /*5e80*/  MUFU.EX2 R12, R12 ;  /* 0x0000000c000c7308 */ /* 0x000ea20000000800 */
[----:B0-----:R-:W-:Y:S01]  /*5e90*/  FADD.FTZ R40, R10, R5 ;  /* 0x000000050a287221 */ /* 0x001fe20000010000 */
[----:B------:R-:W-:Y:S01]  /*5ea0*/  F2FP.F16.F32.PACK_AB R177, R4, R177 ;  /* 0x000000b104b1723e */ /* 0x000fe200000000ff */
[--C-:B------:R-:W-:Y:S01]  /*5eb0*/  IMAD.MOV.U32 R73, RZ, RZ, R87.reuse ;  /* 0x000000ffff497224 */ /* 0x100fe200078e0057 */
[----:B------:R-:W-:Y:S01]  /*5ec0*/  F2FP.F16.F32.PACK_AB R179, R6, R179 ;  /* 0x000000b306b3723e */ /* 0x000fe200000000ff */
[--C-:B------:R-:W-:Y:S01]  /*5ed0*/  IMAD.MOV.U32 R71, RZ, RZ, R87.reuse ;  /* 0x000000ffff477224 */ /* 0x100fe200078e0057 */
[----:B------:R-:W-:Y:S01]  /*5ee0*/  F2FP.F16.F32.PACK_AB R176, R27, R176 ;  /* 0x000000b01bb0723e */ /* 0x000fe200000000ff */
[--C-:B------:R-:W-:Y:S01]  /*5ef0*/  IMAD.MOV.U32 R69, RZ, RZ, R87.reuse ;  /* 0x000000ffff457224 */ /* 0x100fe200078e0057 */
[----:B------:R-:W0:Y:S01]  /*5f00*/  MUFU.EX2 R187, R187 ;  /* 0x000000bb00bb7308 */ /* 0x000e220000000800 */
[----:B-1----:R-:W-:Y:S01]  /*5f10*/  FADD.FTZ R5, R185, R40 ;  /* 0x00000028b9057221 */ /* 0x002fe20000010000 */
[----:B------:R-:W-:Y:S01]  /*5f20*/  F2FP.F16.F32.PACK_AB R178, R31, R178 ;  /* 0x000000b21fb2723e */ /* 0x000fe200000000ff */
[--C-:B------:R-:W-:Y:S01]  /*5f30*/  IMAD.MOV.U32 R67, RZ, RZ, R87.reuse ;  /* 0x000000ffff437224 */ /* 0x100fe200078e0057 */
[----:B------:R-:W-:Y:S01]  /*5f40*/  F2FP.F16.F32.PACK_AB R180, R39, R180 ;  /* 0x000000b427b4723e */ /* 0x000fe200000000ff */
[--C-:B------:R-:W-:Y:S01]  /*5f50*/  IMAD.MOV.U32 R63, RZ, RZ, R87.reuse ;  /* 0x000000ffff3f7224 */ /* 0x100fe200078e0057 */
[----:B------:R-:W-:Y:S01]  /*5f60*/  F2FP.F16.F32.PACK_AB R182, R79, R182 ;  /* 0x000000b64fb6723e */ /* 0x000fe200000000ff */
[----:B------:R-:W-:Y:S01]  /*5f70*/  IMAD.MOV.U32 R79, RZ, RZ, R87 ;  /* 0x000000ffff4f7224 */ /* 0x000fe200078e0057 */
[----:B------:R-:W1:Y:S01]  /*5f80*/  MUFU.EX2 R14, R14 ;  /* 0x0000000e000e7308 */ /* 0x000e620000000800 */
[----:B--2---:R-:W-:Y:S01]  /*5f90*/  FADD.FTZ R40, R12, R5 ;  /* 0x000000050c287221 */ /* 0x004fe20000010000 */
[----:B------:R-:W-:Y:S01]  /*5fa0*/  @!P1 VIADD R5, R7, 0x34840 ;  /* 0x0003484007059836 */ /* 0x000fe20000000000 */
[----:B------:R-:W-:Y:S01]  /*5fb0*/  F2FP.F16.F32.PACK_AB R184, R81, R184 ;  /* 0x000000b851b8723e */ /* 0x000fe200000000ff */
[--C-:B------:R-:W-:Y:S01]  /*5fc0*/  IMAD.MOV.U32 R81, RZ, RZ, R87.reuse ;  /* 0x000000ffff517224 */ /* 0x100fe200078e0057 */
[----:B------:R-:W-:Y:S01]  /*5fd0*/  F2FP.F16.F32.PACK_AB R186, R85, R186 ;  /* 0x000000ba55ba723e */ /* 0x000fe200000000ff */
[----:B------:R-:W-:Y:S01]  /*5fe0*/  IMAD.MOV.U32 R61, RZ, RZ, R87 ;  /* 0x000000ffff3d7224 */ /* 0x000fe200078e0057 */
[----:B------:R-:W-:Y:S01]  /*5ff0*/  @!P1 PRMT R5, RZ, 0x654, R5 ;  /* 0x00000654ff059816 */ /* 0x000fe20000000005 */
[----:B------:R-:W2:Y:S01]  /*6000*/  MUFU.EX2 R189, R189 ;  /* 0x000000bd00bd7308 */ /* 0x000ea20000000800 */
[----:B0-----:R-:W-:Y:S01]  /*6010*/  FADD.FTZ R7, R187, R40 ;  /* 0x00000028bb077221 */ /* 0x001fe20000010000 */
[----:B------:R-:W-:Y:S01]  /*6020*/  F2FP.F16.F32.PACK_AB R188, R91, R188 ;  /* 0x000000bc5bbc723e */ /* 0x000fe200000000ff */
[----:B------:R2:W-:Y:S01]  /*6030*/  @!P1 SYNCS.ARRIVE.TRANS64.RED.A1T0 RZ, [R5+URZ], RZ ;  /* 0x000000ff05ff99a7 */ /* 0x0005e2000810043f */
[----:B------:R-:W-:Y:S01]  /*6040*/  F2FP.F16.F32.PACK_AB R190, R95, R190 ;  /* 0x000000be5fbe723e */ /* 0x000fe200000000ff */
[--C-:B------:R-:W-:Y:S01]  /*6050*/  IMAD.MOV.U32 R59, RZ, RZ, R87.reuse ;  /* 0x000000ffff3b7224 */ /* 0x100fe200078e0057 */
[----:B------:R-:W-:Y:S01]  /*6060*/  F2FP.F16.F32.PACK_AB R192, R97, R192 ;  /* 0x000000c061c0723e */ /* 0x000fe200000000ff */
[----:B------:R-:W-:Y:S01]  /*6070*/  IMAD.MOV.U32 R57, RZ, RZ, R87 ;  /* 0x000000ffff397224 */ /* 0x000fe200078e0057 */
[----:B------:R-:W0:Y:S01]  /*6080*/  MUFU.EX2 R20, R20 ;  /* 0x0000001400147308 */ /* 0x000e220000000800 */
[----:B-1----:R-:W-:Y:S01]  /*6090*/  FADD.FTZ R42, R14, R7 ;  /* 0x000000070e2a7221 */ /* 0x002fe20000010000 */
[C---:B------:R-:W-:Y:S01]  /*60a0*/  FADD.FTZ R7, R99.reuse, R44 ;  /* 0x0000002c63077221 */ /* 0x040fe20000010000 */
[----:B------:R-:W-:Y:S01]  /*60b0*/  F2FP.F16.F32.PACK_AB R194, R99, R194 ;  /* 0x000000c263c2723e */ /* 0x000fe200000000ff */
[----:B------:R-:W-:Y:S01]  /*60c0*/  IMAD.MOV.U32 R53, RZ, RZ, R87 ;  /* 0x000000ffff357224 */ /* 0x000fe200078e0057 */
[----:B------:R-:W-:Y:S01]  /*60d0*/  F2FP.F16.F32.PACK_AB R181, R8, R181 ;  /* 0x000000b508b5723e */ /* 0x000fe200000000ff */
[----:B------:R-:W-:Y:S01]  /*60e0*/  FADD.FTZ R44, R196, R7 ;  /* 0x00000007c42c7221 */ /* 0x000fe20000010000 */
[----:B------:R-:W-:Y:S01]  /*60f0*/  F2FP.F16.F32.PACK_AB R196, R103, R196 ;  /* 0x000000c467c4723e */ /* 0x000fe200000000ff */
[----:B------:R-:W1:Y:S01]  /*6100*/  MUFU.EX2 R191, R191 ;  /* 0x000000bf00bf7308 */ /* 0x000e620000000800 */
[----:B--2---:R-:W-:Y:S01]  /*6110*/  FADD.FTZ R5, R189, R42 ;  /* 0x0000002abd057221 */ /* 0x004fe20000010000 */
[----:B------:R-:W-:Y:S01]  /*6120*/  FADD.FTZ R7, R103, R44 ;  /* 0x0000002c67077221 */ /* 0x000fe20000010000 */
[----:B------:R-:W-:Y:S01]  /*6130*/  F2FP.F16.F32.PACK_AB R183, R10, R183 ;  /* 0x000000b70ab7723e */ /* 0x000fe200000000ff */
[----:B------:R-:W-:Y:S01]  /*6140*/  IMAD.MOV.U32 R51, RZ, RZ, R87 ;  /* 0x000000ffff337224 */ /* 0x000fe200078e0057 */
[----:B------:R-:W-:Y:S01]  /*6150*/  F2FP.F16.F32.PACK_AB R185, R12, R185 ;  /* 0x000000b90cb9723e */ /* 0x000fe200000000ff */
[----:B------:R-:W-:Y:S01]  /*6160*/  FADD.FTZ R46, R198, R7 ;  /* 0x00000007c62e7221 */ /* 0x000fe20000010000 */
[C---:B------:R-:W-:Y:S01]  /*6170*/  F2FP.F16.F32.PACK_AB R198, R105.reuse, R198 ;  /* 0x000000c669c6723e */ /* 0x040fe200000000ff */
[----:B------:R-:W2:Y:S01]  /*6180*/  MUFU.EX2 R24, R24 ;  /* 0x0000001800187308 */ /* 0x000ea20000000800 */
[----:B0-----:R-:W-:Y:S01]  /*6190*/  FADD.FTZ R42, R20, R5 ;  /* 0x00000005142a7221 */ /* 0x001fe20000010000 */
[----:B------:R-:W-:Y:S01]  /*61a0*/  FADD.FTZ R7, R105, R46 ;  /* 0x0000002e69077221 */ /* 0x000fe20000010000 */
[----:B------:R-:W-:Y:S01]  /*61b0*/  F2FP.F16.F32.PACK_AB R187, R14, R187 ;  /* 0x000000bb0ebb723e */ /* 0x000fe200000000ff */
[----:B------:R-:W-:Y:S01]  /*61c0*/  IMAD.MOV.U32 R49, RZ, RZ, R87 ;  /* 0x000000ffff317224 */ /* 0x000fe200078e0057 */
[----:B------:R-:W-:Y:S01]  /*61d0*/  F2FP.F16.F32.PACK_AB R189, R20, R189 ;  /* 0x000000bd14bd723e */ /* 0x000fe200000000ff */
[----:B------:R-:W-:Y:S01]  /*61e0*/  FADD.FTZ R46, R200, R7 ;  /* 0x00000007c82e7221 */ /* 0x000fe20000010000 */
[----:B------:R-:W-:Y:S01]  /*61f0*/  F2FP.F16.F32.PACK_AB R200, R107, R200 ;  /* 0x000000c86bc8723e */ /* 0x000fe200000000ff */
[----:B------:R-:W0:Y:S01]  /*6200*/  MUFU.EX2 R193, R193 ;  /* 0x000000c100c17308 */ /* 0x000e220000000800 */
[----:B-1----:R-:W-:Y:S01]  /*6210*/  FADD.FTZ R5, R191, R42 ;  /* 0x0000002abf057221 */ /* 0x002fe20000010000 */
[----:B------:R-:W-:Y:S01]  /*6220*/  FADD.FTZ R7, R107, R46 ;  /* 0x0000002e6b077221 */ /* 0x000fe20000010000 */
[-C--:B------:R-:W-:Y:S01]  /*6230*/  MOV R85, R87.reuse ;  /* 0x0000005700557202 */ /* 0x080fe20000000f00 */
[----:B------:R-:W-:Y:S01]  /*6240*/  IMAD.MOV.U32 R47, RZ, RZ, R87 ;  /* 0x000000ffff2f7224 */ /* 0x000fe200078e0057 */
[----:B------:R-:W-:Y:S01]  /*6250*/  MOV R75, R87 ;  /* 0x00000057004b7202 */ /* 0x000fe20000000f00 */
[----:B------:R-:W-:Y:S01]  /*6260*/  FADD.FTZ R48, R202, R7 ;  /* 0x00000007ca307221 */ /* 0x000fe20000010000 */
[C---:B------:R-:W-:Y:S01]  /*6270*/  F2FP.F16.F32.PACK_AB R202, R109.reuse, R202 ;  /* 0x000000ca6dca723e */ /* 0x040fe200000000ff */
[----:B------:R-:W1:Y:S01]  /*6280*/  MUFU.EX2 R26, R26 ;  /* 0x0000001a001a7308 */ /* 0x000e620000000800 */
[C---:B--2---:R-:W-:Y:S01]  /*6290*/  FADD.FTZ R44, R24.reuse, R5 ;  /* 0x00000005182c7221 */ /* 0x044fe20000010000 */
[----:B------:R-:W-:Y:S01]  /*62a0*/  FADD.FTZ R7, R109, R48 ;  /* 0x000000306d077221 */ /* 0x000fe20000010000 */
[----:B------:R-:W-:Y:S01]  /*62b0*/  F2FP.F16.F32.PACK_AB R191, R24, R191 ;  /* 0x000000bf18bf723e */ /* 0x000fe200000000ff */
[--C-:B------:R-:W-:Y:S01]  /*62c0*/  IMAD.MOV.U32 R43, RZ, RZ, R87.reuse ;  /* 0x000000ffff2b7224 */ /* 0x100fe200078e0057 */
[-C--:B------:R-:W-:Y:S01]  /*62d0*/  MOV R65, R87.reuse ;  /* 0x0000005700417202 */ /* 0x080fe20000000f00 */
[--C-:B------:R-:W-:Y:S01]  /*62e0*/  IMAD.MOV.U32 R41, RZ, RZ, R87.reuse ;  /* 0x000000ffff297224 */ /* 0x100fe200078e0057 */
[-C--:B------:R-:W-:Y:S01]  /*62f0*/  MOV R55, R87.reuse ;  /* 0x0000005700377202 */ /* 0x080fe20000000f00 */
[----:B------:R-:W2:Y:S01]  /*6300*/  MUFU.EX2 R195, R195 ;  /* 0x000000c300c37308 */ /* 0x000ea20000000800 */
[----:B0-----:R-:W-:Y:S01]  /*6310*/  FADD.FTZ R5, R193, R44 ;  /* 0x0000002cc1057221 */ /* 0x001fe20000010000 */
[----:B------:R-:W-:Y:S01]  /*6320*/  MOV R45, R87 ;  /* 0x00000057002d7202 */ /* 0x000fe20000000f00 */
[----:B------:R-:W-:-:S02]  /*6330*/  IMAD.MOV.U32 R39, RZ, RZ, R87 ;  /* 0x000000ffff277224 */ /* 0x000fc400078e0057 */
[--C-:B------:R-:W-:Y:S02]  /*6340*/  IMAD.MOV.U32 R33, RZ, RZ, R87.reuse ;  /* 0x000000ffff217224 */ /* 0x100fe400078e0057 */
[----:B------:R-:W-:Y:S01]  /*6350*/  IMAD.MOV.U32 R31, RZ, RZ, R87 ;  /* 0x000000ffff1f7224 */ /* 0x000fe200078e0057 */
[----:B------:R-:W0:Y:S01]  /*6360*/  MUFU.EX2 R28, R28 ;  /* 0x0000001c001c7308 */ /* 0x000e220000000800 */
[C---:B-1----:R-:W-:Y:S01]  /*6370*/  FADD.FTZ R44, R26.reuse, R5 ;  /* 0x000000051a2c7221 */ /* 0x042fe20000010000 */
[----:B------:R-:W-:Y:S01]  /*6380*/  F2FP.F16.F32.PACK_AB R193, R26, R193 ;  /* 0x000000c11ac1723e */ /* 0x000fe200000000ff */
[--C-:B------:R-:W-:Y:S02]  /*6390*/  IMAD.MOV.U32 R27, RZ, RZ, R87.reuse ;  /* 0x000000ffff1b7224 */ /* 0x100fe400078e0057 */
[--C-:B------:R-:W-:Y:S02]  /*63a0*/  IMAD.MOV.U32 R26, RZ, RZ, R87.reuse ;  /* 0x000000ffff1a7224 */ /* 0x100fe400078e0057 */
[----:B------:R-:W-:Y:S01]  /*63b0*/  IMAD.MOV.U32 R24, RZ, RZ, R87 ;  /* 0x000000ffff187224 */ /* 0x000fe200078e0057 */
        /* <DEDUP_REMOVED lines=9> */
[C---:B--2---:R-:W-:Y:S01]  /*6450*/  FADD.FTZ R36, R30.reuse, R5 ;  /* 0x000000051e247221 */ /* 0x044fe20000010000 */
[----:B------:R-:W-:Y:S02]  /*6460*/  F2FP.F16.F32.PACK_AB R197, R30, R197 ;  /* 0x000000c51ec5723e */ /* 0x000fe400000000ff */
[----:B------:R-:W-:-:S04]  /*6470*/  MOV R30, R87 ;  /* 0x00000057001e7202 */ /* 0x000fc80000000f00 */
        /* <DEDUP_REMOVED lines=20> */
[----:B------:R-:W-:Y:S01]  /*65c0*/  F2FP.F16.F32.PACK_AB R201, R34, R201 ;  /* 0x000000c922c9723e */ /* 0x000fe200000000ff */
[----:B------:R-:W-:-:S05]  /*65d0*/  IMAD.MOV.U32 R34, RZ, RZ, R87 ;  /* 0x000000ffff227224 */ /* 0x000fca00078e0057 */
[----:B------:R-:W1:Y:S01]  /*65e0*/  MUFU.EX2 R117, R117 ;  /* 0x0000007500757308 */ /* 0x000e620000000800 */
[----:B--2---:R-:W-:-:S07]  /*65f0*/  FADD.FTZ R48, R208, R7 ;  /* 0x00000007d0307221 */ /* 0x004fce0000010000 */
[----:B------:R2:W3:Y:S01]  /*6600*/  MUFU.EX2 R38, R35 ;  /* 0x0000002300267308 */ /* 0x0004e20000000800 */
[----:B0-----:R-:W-:-:S07]  /*6610*/  FADD.FTZ R5, R203, R46 ;  /* 0x0000002ecb057221 */ /* 0x001fce0000010000 */
[----:B------:R-:W0:Y:S01]  /*6620*/  MUFU.EX2 R210, R210 ;  /* 0x000000d200d27308 */ /* 0x000e220000000800 */
[C---:B-1----:R-:W-:Y:S01]  /*6630*/  FADD.FTZ R7, R117.reuse, R48 ;  /* 0x0000003075077221 */ /* 0x042fe20000010000 */
[----:B------:R-:W-:Y:S02]  /*6640*/  F2FP.F16.F32.PACK_AB R208, R117, R208 ;  /* 0x000000d075d0723e */ /* 0x000fe400000000ff */
[----:B--2---:R-:W-:-:S04]  /*6650*/  MOV R35, R87 ;  /* 0x0000005700237202 */ /* 0x004fc80000000f00 */
[----:B------:R-:W1:Y:S01]  /*6660*/  MUFU.EX2 R77, R77 ;  /* 0x0000004d004d7308 */ /* 0x000e620000000800 */
[C---:B---3--:R-:W-:Y:S01]  /*6670*/  FADD.FTZ R48, R38.reuse, R5 ;  /* 0x0000000526307221 */ /* 0x048fe20000010000 */
[----:B------:R-:W-:Y:S01]  /*6680*/  F2FP.F16.F32.PACK_AB R203, R38, R203 ;  /* 0x000000cb26cb723e */ /* 0x000fe200000000ff */
[----:B------:R-:W-:-:S05]  /*6690*/  IMAD.MOV.U32 R38, RZ, RZ, R87 ;  /* 0x000000ffff267224 */ /* 0x000fca00078e0057 */
[----:B------:R-:W2:Y:S01]  /*66a0*/  MUFU.EX2 R119, R119 ;  /* 0x0000007700777308 */ /* 0x000ea20000000800 */
[----:B0-----:R-:W-:-:S07]  /*66b0*/  FADD.FTZ R50, R210, R7 ;  /* 0x00000007d2327221 */ /* 0x001fce0000010000 */
[----:B------:R0:W3:Y:S01]  /*66c0*/  MUFU.EX2 R40, R37 ;  /* 0x0000002500287308 */ /* 0x0000e20000000800 */
[----:B-1----:R-:W-:-:S07]  /*66d0*/  FADD.FTZ R5, R77, R48 ;  /* 0x000000304d057221 */ /* 0x002fce0000010000 */
[----:B------:R-:W1:Y:S01]  /*66e0*/  MUFU.EX2 R212, R212 ;  /* 0x000000d400d47308 */ /* 0x000e620000000800 */
[C---:B--2---:R-:W-:Y:S01]  /*66f0*/  FADD.FTZ R7, R119.reuse, R50 ;  /* 0x0000003277077221 */ /* 0x044fe20000010000 */
[----:B------:R-:W-:Y:S01]  /*6700*/  F2FP.F16.F32.PACK_AB R210, R119, R210 ;  /* 0x000000d277d2723e */ /* 0x000fe200000000ff */
[----:B0-----:R-:W-:-:S05]  /*6710*/  IMAD.MOV.U32 R37, RZ, RZ, R87 ;  /* 0x000000ffff257224 */ /* 0x001fca00078e0057 */
[----:B------:R-:W0:Y:S01]  /*6720*/  MUFU.EX2 R83, R83 ;  /* 0x0000005300537308 */ /* 0x000e220000000800 */
[C---:B---3--:R-:W-:Y:S01]  /*6730*/  FADD.FTZ R48, R40.reuse, R5 ;  /* 0x0000000528307221 */ /* 0x048fe20000010000 */
[----:B------:R-:W-:Y:S01]  /*6740*/  F2FP.F16.F32.PACK_AB R205, R40, R77 ;  /* 0x0000004d28cd723e */ /* 0x000fe200000000ff */
[----:B------:R-:W-:Y:S01]  /*6750*/  IMAD.MOV.U32 R77, RZ, RZ, R87 ;  /* 0x000000ffff4d7224 */ /* 0x000fe200078e0057 */
[----:B------:R-:W-:-:S04]  /*6760*/  MOV R40, R87 ;  /* 0x0000005700287202 */ /* 0x000fc80000000f00 */
        /* <DEDUP_REMOVED lines=9> */
[----:B------:R-:W-:Y:S01]  /*6800*/  F2FP.F16.F32.PACK_AB R207, R42, R83 ;  /* 0x000000532acf723e */ /* 0x000fe200000000ff */
[--C-:B------:R-:W-:Y:S02]  /*6810*/  IMAD.MOV.U32 R83, RZ, RZ, R87.reuse ;  /* 0x000000ffff537224 */ /* 0x100fe400078e0057 */
[----:B------:R-:W-:-:S03]  /*6820*/  IMAD.MOV.U32 R42, RZ, RZ, R87 ;  /* 0x000000ffff2a7224 */ /* 0x000fc600078e0057 */
        /* <DEDUP_REMOVED lines=9> */
[----:B------:R-:W-:Y:S01]  /*68c0*/  F2FP.F16.F32.PACK_AB R209, R44, R101 ;  /* 0x000000652cd1723e */ /* 0x000fe200000000ff */
[----:B------:R-:W-:-:S05]  /*68d0*/  IMAD.MOV.U32 R44, RZ, RZ, R87 ;  /* 0x000000ffff2c7224 */ /* 0x000fca00078e0057 */
[----:B------:R-:W0:Y:S01]  /*68e0*/  MUFU.EX2 R135, R135 ;  /* 0x0000008700877308 */ /* 0x000e220000000800 */
[----:B--2---:R-:W-:-:S07]  /*68f0*/  FADD.FTZ R52, R216, R7 ;  /* 0x00000007d8347221 */ /* 0x004fce0000010000 */
[----:B------:R2:W3:Y:S01]  /*6900*/  MUFU.EX2 R36, R29 ;  /* 0x0000001d00247308 */ /* 0x0004e20000000800 */
[----:B-1----:R-:W-:-:S07]  /*6910*/  FADD.FTZ R5, R25, R50 ;  /* 0x0000003219057221 */ /* 0x002fce0000010000 */
[----:B------:R-:W1:Y:S01]  /*6920*/  MUFU.EX2 R139, R139 ;  /* 0x0000008b008b7308 */ /* 0x000e620000000800 */
[C---:B0-----:R-:W-:Y:S01]  /*6930*/  FADD.FTZ R7, R135.reuse, R52 ;  /* 0x0000003487077221 */ /* 0x041fe20000010000 */
[----:B------:R-:W-:Y:S01]  /*6940*/  F2FP.F16.F32.PACK_AB R216, R135, R216 ;  /* 0x000000d887d8723e */ /* 0x000fe200000000ff */
[----:B--2---:R-:W-:-:S05]  /*6950*/  IMAD.MOV.U32 R29, RZ, RZ, R87 ;  /* 0x000000ffff1d7224 */ /* 0x004fca00078e0057 */
[----:B------:R-:W0:Y:S01]  /*6960*/  MUFU.EX2 R46, R143 ;  /* 0x0000008f002e7308 */ /* 0x000e220000000800 */
[C---:B---3--:R-:W-:Y:S01]  /*6970*/  FADD.FTZ R52, R36.reuse, R5 ;  /* 0x0000000524347221 */ /* 0x048fe20000010000 */
[----:B------:R-:W-:Y:S01]  /*6980*/  F2FP.F16.F32.PACK_AB R211, R36, R25 ;  /* 0x0000001924d3723e */ /* 0x000fe200000000ff */
[----:B------:R-:W-:Y:S01]  /*6990*/  IMAD.MOV.U32 R36, RZ, RZ, R87 ;  /* 0x000000ffff247224 */ /* 0x000fe200078e0057 */
[----:B------:R-:W-:-:S04]  /*69a0*/  MOV R25, R87 ;  /* 0x0000005700197202 */ /* 0x000fc80000000f00 */
[----:B------:R-:W2:Y:S01]  /*69b0*/  MUFU.EX2 R149, R149 ;  /* 0x0000009500957308 */ /* 0x000ea20000000800 */
[----:B-1----:R-:W-:Y:S01]  /*69c0*/  FADD.FTZ R5, R139, R52 ;  /* 0x000000348b057221 */ /* 0x002fe20000010000 */
[----:B------:R-:W-:-:S06]  /*69d0*/  IMAD.MOV.U32 R52, RZ, RZ, R87 ;  /* 0x000000ffff347224 */ /* 0x000fcc00078e0057 */
[----:B------:R-:W1:Y:S01]  /*69e0*/  MUFU.EX2 R48, R121 ;  /* 0x0000007900307308 */ /* 0x000e620000000800 */
[C---:B0-----:R-:W-:Y:S01]  /*69f0*/  FADD.FTZ R4, R46.reuse, R5 ;  /* 0x000000052e047221 */ /* 0x041fe20000010000 */
[----:B------:R-:W-:Y:S01]  /*6a00*/  F2FP.F16.F32.PACK_AB R213, R46, R139 ;  /* 0x0000008b2ed5723e */ /* 0x000fe200000000ff */
[----:B------:R-:W-:-:S05]  /*6a10*/  IMAD.MOV.U32 R46, RZ, RZ, R87 ;  /* 0x000000ffff2e7224 */ /* 0x000fca00078e0057 */
[----:B------:R-:W0:Y:S01]  /*6a20*/  MUFU.EX2 R123, R123 ;  /* 0x0000007b007b7308 */ /* 0x000e220000000800 */
[----:B--2---:R-:W-:-:S07]  /*6a30*/  FADD.FTZ R5, R149, R4 ;  /* 0x0000000495057221 */ /* 0x004fce0000010000 */
[----:B------:R-:W2:Y:S01]  /*6a40*/  MUFU.EX2 R50, R127 ;  /* 0x0000007f00327308 */ /* 0x000ea20000000800 */
[C---:B-1----:R-:W-:Y:S01]  /*6a50*/  FADD.FTZ R6, R48.reuse, R5 ;  /* 0x0000000530067221 */ /* 0x042fe20000010000 */
[----:B------:R-:W-:Y:S01]  /*6a60*/  F2FP.F16.F32.PACK_AB R215, R48, R149 ;  /* 0x0000009530d7723e */ /* 0x000fe200000000ff */
[----:B------:R-:W-:-:S05]  /*6a70*/  IMAD.MOV.U32 R48, RZ, RZ, R87 ;  /* 0x000000ffff307224 */ /* 0x000fca00078e0057 */
[----:B------:R-:W1:Y:S01]  /*6a80*/  MUFU.EX2 R218, R218 ;  /* 0x000000da00da7308 */ /* 0x000e620000000800 */
[----:B0-----:R-:W-:-:S07]  /*6a90*/  FADD.FTZ R5, R123, R6 ;  /* 0x000000067b057221 */ /* 0x001fce0000010000 */
[----:B------:R-:W0:Y:S01]  /*6aa0*/  MUFU.EX2 R131, R131 ;  /* 0x0000008300837308 */ /* 0x000e220000000800 */
[C---:B--2---:R-:W-:Y:S01]  /*6ab0*/  FADD.FTZ R6, R50.reuse, R5 ;  /* 0x0000000532067221 */ /* 0x044fe20000010000 */
[----:B------:R-:W-:Y:S02]  /*6ac0*/  F2FP.F16.F32.PACK_AB R217, R50, R123 ;  /* 0x0000007b32d9723e */ /* 0x000fe400000000ff */
[----:B------:R-:W-:-:S04]  /*6ad0*/  MOV R50, R87 ;  /* 0x0000005700327202 */ /* 0x000fc80000000f00 */
[----:B------:R-:W2:Y:S01]  /*6ae0*/  MUFU.EX2 R137, R137 ;  /* 0x0000008900897308 */ /* 0x000ea20000000800 */
[----:B-1----:R-:W-:-:S07]  /*6af0*/  FADD.FTZ R54, R218, R7 ;  /* 0x00000007da367221 */ /* 0x002fce0000010000 */
[----:B------:R-:W1:Y:S01]  /*6b00*/  MUFU.EX2 R4, R133 ;  /* 0x0000008500047308 */ /* 0x000e620000000800 */
[----:B0-----:R-:W-:Y:S01]  /*6b10*/  FADD.FTZ R5, R131, R6 ;  /* 0x0000000683057221 */ /* 0x001fe20000010000 */
[C---:B--2---:R-:W-:Y:S01]  /*6b20*/  FADD.FTZ R7, R137.reuse, R54 ;  /* 0x0000003689077221 */ /* 0x044fe20000010000 */
[----:B------:R-:W-:Y:S01]  /*6b30*/  F2FP.F16.F32.PACK_AB R218, R137, R218 ;  /* 0x000000da89da723e */ /* 0x000fe200000000ff */
[----:B------:R-:W-:Y:S02]  /*6b40*/  IMAD.MOV.U32 R54, RZ, RZ, R87 ;  /* 0x000000ffff367224 */ /* 0x000fe400078e0057 */
[C---:B-1----:R-:W-:Y:S01]  /*6b50*/  FADD.FTZ R6, R4.reuse, R5 ;  /* 0x0000000504067221 */ /* 0x042fe20000010000 */
[----:B------:R-:W-:Y:S01]  /*6b60*/  F2FP.F16.F32.PACK_AB R219, R4, R131 ;  /* 0x0000008304db723e */ /* 0x000fe200000000ff */
[----:B------:R-:W-:Y:S06]  /*6b70*/  @!P2 BRA `(.L_x_6266) ;  /* 0x000000580008a947 */ /* 0x000fec0003800000 */
[----:B------:R-:W-:Y:S01]  /*6b80*/  UMOV UR6, URZ ;  /* 0x0000003f00067c82 */ /* 0x000fe20008000000 */
[----:B------:R-:W-:Y:S01]  /*6b90*/  IMAD.U32 R220, RZ, RZ, UR36 ;  /* 0x00000024ffdc7e24 */ /* 0x000fe2000f8e00ff */
[----:B------:R-:W-:Y:S01]  /*6ba0*/  MOV R5, R89 ;  /* 0x0000005900057202 */ /* 0x000fe20000000f00 */
[----:B------:R-:W-:Y:S01]  /*6bb0*/  IMAD.MOV.U32 R4, RZ, RZ, R9 ;  /* 0x000000ffff047224 */ /* 0x000fe200078e0009 */
[----:B------:R-:W-:Y:S01]  /*6bc0*/  CS2R R86, SRZ ;  /* 0x0000000000567805 */ /* 0x000fe2000001ff00 */
[----:B------:R-:W-:Y:S01]  /*6bd0*/  IMAD.U32 R11, RZ, RZ, UR6 ;  /* 0x00000006ff0b7e24 */ /* 0x000fe2000f8e00ff */
        /* <DEDUP_REMOVED lines=31> */
[----:B------:R-:W-:Y:S01]  /*6dd0*/  IMAD.U32 R12, RZ, RZ, UR6 ;  /* 0x00000006ff0c7e24 */ /* 0x000fe2000f8e00ff */
[----:B------:R-:W-:-:S06]  /*6de0*/  ULDC UR60, c[0x0][0x9d8] ;  /* 0x00027600003c7ab9 */ /* 0x000fcc0000000800 */
.L_x_6275:
[----:B------:R-:W-:Y:S02]  /*6df0*/  R2UR UR6, R12 ;  /* 0x000000000c0672ca */ /* 0x000fe400000e0000 */
[----:B------:R-:W-:Y:S02]  /*6e00*/  R2UR UR11, R18 ;  /* 0x00000000120b72ca */ /* 0x000fe400000e0000 */
[----:B------:R-:W-:-:S09]  /*6e10*/  R2UR UR10, R11 ;  /* 0x000000000b0a72ca */ /* 0x000fd200000e0000 */
[----:B------:R-:W-:Y:S02]  /*6e20*/  UIADD3 UR6, UR6, 0x1, URZ ;  /* 0x0000000106067890 */ /* 0x000fe4000fffe03f */
[----:B------:R-:W-:Y:S02]  /*6e30*/  ISETP.NE.AND P3, PT, RZ, UR11, PT ;  /* 0x0000000bff007c0c */ /* 0x000fe4000bf65270 */
[----:B------:R-:W-:-:S04]  /*6e40*/  UISETP.NE.AND UP0, UPT, UR6, 0x2, UPT ;  /* 0x000000020600788c */ /* 0x000fc8000bf05270 */
[----:B------:R-:W-:Y:S02]  /*6e50*/  USEL UR7, URZ, 0x1, UP0 ;  /* 0x000000013f077887 */ /* 0x000fe40008000000 */
[----:B------:R-:W-:Y:S02]  /*6e60*/  USEL UR6, UR6, URZ, UP0 ;  /* 0x0000003f06067287 */ /* 0x000fe40008000000 */
[----:B------:R-:W-:-:S04]  /*6e70*/  ULOP3.LUT UR7, UR10, UR7, URZ, 0x3c, !UPT ;  /* 0x000000070a077292 */ /* 0x000fc8000f8e3c3f */
[----:B------:R-:W-:Y:S02]  /*6e80*/  IMAD.U32 R0, RZ, RZ, UR6 ;  /* 0x00000006ff007e24 */ /* 0x000fe4000f8e00ff */
[----:B------:R-:W-:Y:S01]  /*6e90*/  IMAD.U32 R221, RZ, RZ, UR7 ;  /* 0x00000007ffdd7e24 */ /* 0x000fe2000f8e00ff */
[----:B------:R-:W-:Y:S06]  /*6ea0*/  @P3 BRA `(.L_x_6267) ;  /* 0x0000000000343947 */ /* 0x000fec0003800000 */
[----:B------:R-:W-:Y:S05]  /*6eb0*/  @!P0 BRA `(.L_x_6268) ;  /* 0x0000000000048947 */ /* 0x000fea0003800000 */
[----:B------:R-:W-:Y:S01]  /*6ec0*/  BPT.TRAP 0x1 ;  /* 0x000000040000795c */ /* 0x000fe20000300000 */
.L_x_6268:
[----:B------:R-:W-:Y:S02]  /*6ed0*/  R2UR UR7, R221 ;  /* 0x00000000dd0772ca */ /* 0x000fe400000e0000 */
[----:B------:R-:W-:-:S11]  /*6ee0*/  R2UR UR6, R16 ;  /* 0x00000000100672ca */ /* 0x000fd600000e0000 */
[----:B------:R-:W-:Y:S02]  /*6ef0*/  MOV R8, UR7 ;  /* 0x0000000700087c02 */ /* 0x000fe40008000f00 */
[----:B------:R-:W-:Y:S02]  /*6f00*/  LEA R9, R0, UR6, 0x3 ;  /* 0x0000000600097c11 */ /* 0x000fe4000f8e18ff */
[----:B------:R-:W-:-:S04]  /*6f10*/  SHF.L.U32 R8, R8, 0x1f, RZ ;  /* 0x0000001f08087819 */ /* 0x000fc800000006ff */
[----:B------:R0:W1:Y:S01]  /*6f20*/  SYNCS.PHASECHK.TRANS64.TRYWAIT P2, [R9+URZ+0x34830], R8 ;  /* 0x03483008090075a7 */ /* 0x000062000804017f */
[----:B------:R-:W-:Y:S05]  /*6f30*/  @!P0 BRA `(.L_x_6269) ;  /* 0x0000000000048947 */ /* 0x000fea0003800000 */
[----:B------:R-:W-:Y:S01]  /*6f40*/  BPT.TRAP 0x1 ;  /* 0x000000040000795c */ /* 0x000fe20000300000 */
.L_x_6269:
[----:B-1----:R-:W-:Y:S05]  /*6f50*/  @P2 BRA `(.L_x_6267) ;  /* 0x0000000000082947 */ /* 0x002fea0003800000 */
[----:B------:R-:W1:Y:S02]  /*6f60*/  SYNCS.PHASECHK.TRANS64.TRYWAIT P2, [R9+URZ+0x34830], R8 ;  /* 0x03483008090075a7 */ /* 0x000e64000804017f */
[----:B-1----:R-:W-:Y:S05]  /*6f70*/  @!P2 BRA `(.L_x_6270) ;  /* 0x000000b40010a947 */ /* 0x002fea0003800000 */
.L_x_6267:
[----:B01----:R-:W-:Y:S01]  /*6f80*/  VIADD R8, R22, 0x8 ;  /* 0x0000000816087836 */ /* 0x003fe20000000000 */
[----:B------:R-:W-:Y:S01]  /*6f90*/  R2UR UR30, R0 ;  /* 0x00000000001e72ca */ /* 0x000fe200000e0000 */
[----:B------:R-:W-:Y:S01]  /*6fa0*/  UMOV UR31, 0x40000040 ;  /* 0x40000040001f7882 */ /* 0x000fe20000000000 */
[C---:B------:R-:W-:Y:S01]  /*6fb0*/  R2UR UR28, R2.reuse ;  /* 0x00000000021c72ca */ /* 0x040fe200000e0000 */
[----:B------:R-:W-:Y:S01]  /*6fc0*/  UMOV UR51, 0x40000040 ;  /* 0x4000004000337882 */ /* 0x000fe20000000000 */
[----:B------:R0:W-:Y:S01]  /*6fd0*/  BAR.SYNC.DEFER_BLOCKING R8, 0x100 ;  /* 0x000400080000751d */ /* 0x0001e20000010000 */
[C---:B------:R-:W-:Y:S02]  /*6fe0*/  R2UR UR29, R3.reuse ;  /* 0x00000000031d72ca */ /* 0x040fe400000e0000 */
[C---:B------:R-:W-:Y:S02]  /*6ff0*/  R2UR UR48, R2.reuse ;  /* 0x00000000023072ca */ /* 0x040fe400000e0000 */
[C---:B------:R-:W-:Y:S01]  /*7000*/  R2UR UR49, R3.reuse ;  /* 0x00000000033172ca */ /* 0x040fe200000e0000 */
[----:B------:R-:W-:Y:S01]  /*7010*/  UMOV UR55, 0x40000040 ;  /* 0x4000004000377882 */ /* 0x000fe20000000000 */
[C---:B------:R-:W-:Y:S01]  /*7020*/  R2UR UR52, R2.reuse ;  /* 0x00000000023472ca */ /* 0x040fe200000e0000 */
[----:B------:R-:W-:Y:S01]  /*7030*/  UMOV UR39, 0x40000040 ;  /* 0x4000004000277882 */ /* 0x000fe20000000000 */
[----:B------:R-:W-:Y:S01]  /*7040*/  UIMAD UR30, UR30, 0xb00, UR61 ;  /* 0x00000b001e1e78a4 */ /* 0x000fe2000f8e023d */
[C---:B------:R-:W-:Y:S01]  /*7050*/  R2UR UR53, R3.reuse ;  /* 0x00000000033572ca */ /* 0x040fe200000e0000 */
[----:B------:R-:W-:Y:S01]  /*7060*/  UMOV UR43, 0x40000040 ;  /* 0x40000040002b7882 */ /* 0x000fe20000000000 */
[C---:B------:R-:W-:Y:S01]  /*7070*/  R2UR UR36, R2.reuse ;  /* 0x00000000022472ca */ /* 0x040fe200000e0000 */
[----:B------:R-:W-:Y:S01]  /*7080*/  UIADD3 UR50, UR30, 0x80, URZ ;  /* 0x000000801e327890 */ /* 0x000fe2000fffe03f */
[C---:B------:R-:W-:Y:S01]  /*7090*/  R2UR UR37, R3.reuse ;  /* 0x00000000032572ca */ /* 0x040fe200000e0000 */
[----:B------:R-:W-:Y:S01]  /*70a0*/  UIADD3 UR54, UR30, 0x100, URZ ;  /* 0x000001001e367890 */ /* 0x000fe2000fffe03f */
[C---:B------:R-:W-:Y:S01]  /*70b0*/  R2UR UR40, R2.reuse ;  /* 0x00000000022872ca */ /* 0x040fe200000e0000 */
[----:B------:R-:W-:Y:S01]  /*70c0*/  UIADD3 UR38, UR30, 0x180, URZ ;  /* 0x000001801e267890 */ /* 0x000fe2000fffe03f */
[C---:B------:R-:W-:Y:S01]  /*70d0*/  R2UR UR41, R3.reuse ;  /* 0x00000000032972ca */ /* 0x040fe200000e0000 */
[----:B------:R-:W-:Y:S01]  /*70e0*/  UIADD3 UR42, UR30, 0x200, URZ ;  /* 0x000002001e2a7890 */ /* 0x000fe2000fffe03f */
[----:B------:R-:W-:Y:S01]  /*70f0*/  R2UR UR44, R2 ;  /* 0x00000000022c72ca */ /* 0x000fe200000e0000 */
[----:B------:R-:W-:Y:S01]  /*7100*/  UIADD3 UR46, UR30, 0x280, URZ ;  /* 0x000002801e2e7890 */ /* 0x000fe2000fffe03f */
[----:B------:R-:W-:Y:S01]  /*7110*/  R2UR UR45, R3 ;  /* 0x00000000032d72ca */ /* 0x000fe200000e0000 */
[----:B------:R-:W-:Y:S01]  /*7120*/  UMOV UR47, 0x40000040 ;  /* 0x40000040002f7882 */ /* 0x000fe20000000000 */
[----:B------:R-:W-:Y:S01]  /*7130*/  WARPGROUP.ARRIVE ;  /* 0x00000000000079c5 */ /* 0x000fe20000000000 */
[----:B------:R-:W-:Y:S01]  /*7140*/  UIADD3 UR6, UR30, 0x2, URZ ;  /* 0x000000021e067890 */ /* 0x000fe2000fffe03f */
[----:B------:R-:W-:Y:S01]  /*7150*/  MOV R9, UR33 ;  /* 0x0000002100097c02 */ /* 0x000fe20008000f00 */
[----:B------:R-:W-:Y:S01]  /*7160*/  UMOV UR7, 0x40000040 ;  /* 0x4000004000077882 */ /* 0x000fe20000000000 */
[----:B------:R-:W-:Y:S01]  /*7170*/  UIADD3 UR10, UR30, 0x82, URZ ;  /* 0x000000821e0a7890 */ /* 0x000fe2000fffe03f */
[----:B------:R-:W-:Y:S01]  /*7180*/  MOV R10, UR32 ;  /* 0x00000020000a7c02 */ /* 0x000fe20008000f00 */
[----:B------:R-:W-:Y:S01]  /*7190*/  HGMMA.64x16x16.F32 R168, gdesc[UR28], RZ, !UPT, gsb0 ;  /* 0x002000001ca879f0 */ /* 0x000fe2000c0008ff */
[----:B------:R-:W-:Y:S01]  /*71a0*/  UMOV UR32, UR4 ;  /* 0x0000000400207c82 */ /* 0x000fe20008000000 */
[----:B------:R-:W-:Y:S01]  /*71b0*/  UMOV UR33, UR5 ;  /* 0x0000000500217c82 */ /* 0x000fe20008000000 */
[----:B------:R-:W-:Y:S01]  /*71c0*/  UMOV UR35, 0x40000040 ;  /* 0x4000004000237882 */ /* 0x000fe20000000000 */
[----:B------:R-:W-:Y:S01]  /*71d0*/  UIADD3 UR11, UR30, 0x102, URZ ;  /* 0x000001021e0b7890 */ /* 0x000fe2000fffe03f */
[----:B------:R-:W-:Y:S01]  /*71e0*/  UMOV UR34, UR10 ;  /* 0x0000000a00227c82 */ /* 0x000fe20008000000 */
[----:B------:R-:W-:Y:S01]  /*71f0*/  UIADD3 UR58, UR30, 0x402, URZ ;  /* 0x000004021e3a7890 */ /* 0x000fe2000fffe03f */
[----:B------:R-:W-:Y:S01]  /*7200*/  UMOV UR56, UR4 ;  /* 0x0000000400387c82 */ /* 0x000fe20008000000 */
[----:B------:R-:W-:Y:S01]  /*7210*/  UMOV UR57, UR5 ;  /* 0x0000000500397c82 */ /* 0x000fe20008000000 */
[----:B------:R-:W-:Y:S01]  /*7220*/  UMOV UR59, 0x40000040 ;  /* 0x40000040003b7882 */ /* 0x000fe20000000000 */
[----:B------:R-:W-:-:S02]  /*7230*/  UIADD3 UR10, UR30, 0x502, URZ ;  /* 0x000005021e0a7890 */ /* 0x000fc4000fffe03f */
[----:B------:R-:W-:Y:S01]  /*7240*/  UIADD3 UR14, UR30, 0x6, URZ ;  /* 0x000000061e0e7890 */ /* 0x000fe2000fffe03f */
[----:B------:R-:W-:Y:S01]  /*7250*/  UMOV UR15, 0x40000040 ;  /* 0x40000040000f7882 */ /* 0x000fe20000000000 */
[----:B------:R-:W-:Y:S01]  /*7260*/  UIADD3 UR18, UR30, 0x580, URZ ;  /* 0x000005801e127890 */ /* 0x000fe2000fffe03f */
[----:B------:R-:W-:Y:S01]  /*7270*/  UMOV UR19, 0x40000040 ;  /* 0x4000004000137882 */ /* 0x000fe20000000000 */
[----:B------:R-:W-:Y:S01]  /*7280*/  UIADD3 UR22, UR30, 0x582, URZ ;  /* 0x000005821e167890 */ /* 0x000fe2000fffe03f */
[----:B------:R-:W-:Y:S01]  /*7290*/  UMOV UR23, 0x40000040 ;  /* 0x4000004000177882 */ /* 0x000fe20000000000 */
[----:B------:R-:W-:Y:S01]  /*72a0*/  UIADD3 UR26, UR30, 0x584, URZ ;  /* 0x000005841e1a7890 */ /* 0x000fe2000fffe03f */
[----:B------:R-:W-:Y:S01]  /*72b0*/  UMOV UR27, 0x40000040 ;  /* 0x40000040001b7882 */ /* 0x000fe20000000000 */
        /* <DEDUP_REMOVED lines=140> */
[----:B------:R-:W-:-:S05]  /*7b80*/  UIADD3 UR7, UR30, 0x104, URZ ;  /* 0x000001041e077890 */ /* 0x000fca000fffe03f */
        /* <DEDUP_REMOVED lines=293> */
[----:B------:R-:W-:Y:S01]  /*8de0*/  UIADD3 UR34, UR30, 0x586, URZ ;  /* 0x000005861e227890 */ /* 0x000fe2000fffe03f */
[----:B------:R-:W-:Y:S01]  /*8df0*/  R2UR UR32, R10 ;  /* 0x000000000a2072ca */ /* 0x000fe200000e0000 */
[----:B------:R-:W-:-:S10]  /*8e00*/  UMOV UR35, 0x40000040 ;  /* 0x4000004000237882 */ /* 0x000fd40000000000 */
[----:B------:R-:W-:Y:S02]  /*8e10*/  UMOV UR29, UR33 ;  /* 0x00000021001d7c82 */ /* 0x000fe40008000000 */
        /* <DEDUP_REMOVED lines=62> */
[----:B------:R-:W-:-:S07]  /*9200*/  UIADD3 UR6, UR30, 0x986, URZ ;  /* 0x000009861e067890 */ /* 0x000fce000fffe03f */
        /* <DEDUP_REMOVED lines=40> */
[----:B0-----:R-:W-:Y:S05]  /*9490*/  @P3 BRA `(.L_x_6271) ;  /* 0x0000000000383947 */ /* 0x001fea0003800000 */
[----:B------:R-:W-:Y:S05]  /*94a0*/  @!P0 BRA `(.L_x_6272) ;  /* 0x0000000000048947 */ /* 0x000fea0003800000 */
[----:B------:R-:W-:Y:S01]  /*94b0*/  BPT.TRAP 0x1 ;  /* 0x000000040000795c */ /* 0x000fe20000300000 */
.L_x_6272:
        /* <DEDUP_REMOVED lines=9> */
.L_x_6273:
[----:B-1----:R-:W-:Y:S05]  /*9550*/  @P2 BRA `(.L_x_6271) ;  /* 0x0000000000082947 */ /* 0x002fea0003800000 */
[----:B------:R-:W1:Y:S02]  /*9560*/  SYNCS.PHASECHK.TRANS64.TRYWAIT P2, [UR6+0x34850], R8 ;  /* 0x03485008ff0075a7 */ /* 0x000e640008040146 */
[----:B-1----:R-:W-:Y:S05]  /*9570*/  @!P2 BRA `(.L_x_6274) ;  /* 0x0000008c00a4a947 */ /* 0x002fea0003800000 */
.L_x_6271:
[----:B------:R-:W-:Y:S01]  /*9580*/  R2UR UR14, R16 ;  /* 0x00000000100e72ca */ /* 0x000fe200000e0000 */
[----:B------:R-:W-:Y:S01]  /*9590*/  WARPGROUP.ARRIVE ;  /* 0x00000000000079c5 */ /* 0x000fe20000000000 */
[----:B------:R-:W-:Y:S01]  /*95a0*/  R2UR UR15, R12 ;  /* 0x000000000c0f72ca */ /* 0x000fe200000e0000 */
[----:B------:R-:W-:Y:S01]  /*95b0*/  UMOV UR7, 0x40000040 ;  /* 0x4000004000077882 */ /* 0x000fe20000000000 */
        /* <DEDUP_REMOVED lines=9> */
[----:B------:R-:W-:Y:S01]  /*9650*/  UIADD3 UR6, UR14, 0x400, URZ ;  /* 0x000004000e067890 */ /* 0x000fe2000fffe03f */
[----:B------:R-:W-:Y:S01]  /*9660*/  FMUL.FTZ R163, R166, UR60 ;  /* 0x0000003ca6a37c20 */ /* 0x000fe20008410000 */
[----:B------:R-:W-:Y:S01]  /*9670*/  FMUL.FTZ R161, R164, UR60 ;  /* 0x0000003ca4a17c20 */ /* 0x000fe20008410000 */
[----:B------:R-:W-:Y:S01]  /*9680*/  FMUL.FTZ R23, R162, UR60 ;  /* 0x0000003ca2177c20 */ /* 0x000fe20008410000 */
[----:B------:R-:W-:Y:S01]  /*9690*/  USHF.R.U32.HI UR6, URZ, 0x4, UR6 ;  /* 0x000000043f067899 */ /* 0x000fe20008011606 */
[----:B------:R-:W-:Y:S01]  /*96a0*/  FMUL.FTZ R162, R165, UR60 ;  /* 0x0000003ca5a27c20 */ /* 0x000fe20008410000 */
[----:B------:R-:W1:Y:S01]  /*96b0*/  MUFU.TANH R9, R9 ;  /* 0x0000000900097308 */ /* 0x000e620000002400 */
[----:B------:R-:W-:Y:S01]  /*96c0*/  FMUL.FTZ R152, R152, UR60 ;  /* 0x0000003c98987c20 */ /* 0x000fe20008410000 */
[----:B------:R-:W-:Y:S01]  /*96d0*/  ULOP3.LUT UR6, UR6, 0x3fff, URZ, 0xc0, !UPT ;  /* 0x00003fff06067892 */ /* 0x000fe2000f8ec03f */
[----:B------:R-:W-:Y:S01]  /*96e0*/  FMUL.FTZ R153, R153, UR60 ;  /* 0x0000003c99997c20 */ /* 0x000fe20008410000 */
[----:B------:R-:W-:Y:S01]  /*96f0*/  FMUL.FTZ R156, R156, UR60 ;  /* 0x0000003c9c9c7c20 */ /* 0x000fe20008410000 */
[----:B------:R-:W-:Y:S01]  /*9700*/  FMUL.FTZ R157, R157, UR60 ;  /* 0x0000003c9d9d7c20 */ /* 0x000fe20008410000 */
[----:B------:R-:W-:Y:S01]  /*9710*/  ULOP3.LUT UR6, UR6, 0x5800000, URZ, 0xfc, !UPT ;  /* 0x0580000006067892 */ /* 0x000fe2000f8efc3f */
[----:B------:R-:W-:Y:S01]  /*9720*/  FMUL.FTZ R144, R144, UR60 ;  /* 0x0000003c90907c20 */ /* 0x000fe20008410000 */
[----:B------:R-:W2:Y:S01]  /*9730*/  MUFU.TANH R12, R12 ;  /* 0x0000000c000c7308 */ /* 0x000ea20000002400 */
[----:B0-----:R-:W-:Y:S01]  /*9740*/  FMNMX.FTZ R166, R8, R5, !PT ;  /* 0x0000000508a67209 */ /* 0x001fe20007810000 */
[----:B------:R-:W-:Y:S01]  /*9750*/  UIMAD UR6, UR15, 0xb00, UR6 ;  /* 0x00000b000f0678a4 */ /* 0x000fe2000f8e0206 */
[----:B------:R-:W-:Y:S01]  /*9760*/  FMUL.FTZ R145, R145, UR60 ;  /* 0x0000003c91917c20 */ /* 0x000fe20008410000 */
[----:B------:R-:W-:Y:S01]  /*9770*/  FMUL.FTZ R148, R148, UR60 ;  /* 0x0000003c94947c20 */ /* 0x000fe20008410000 */
[----:B------:R-:W-:Y:S01]  /*9780*/  FMUL.FTZ R149, R149, UR60 ;  /* 0x0000003c95957c20 */ /* 0x000fe20008410000 */
[----:B------:R-:W-:Y:S01]  /*9790*/  UIADD3 UR10, UR6, 0x80, URZ ;  /* 0x00000080060a7890 */ /* 0x000fe2000fffe03f */
[----:B------:R-:W-:Y:S01]  /*97a0*/  FMUL.FTZ R136, R136, UR60 ;  /* 0x0000003c88887c20 */ /* 0x000fe20008410000 */
[----:B------:R-:W0:Y:S01]  /*97b0*/  MUFU.TANH R13, R13 ;  /* 0x0000000d000d7308 */ /* 0x000e220000002400 */
[----:B-1----:R-:W-:Y:S01]  /*97c0*/  FMNMX.FTZ R165, R9, R166, !PT ;  /* 0x000000a609a57209 */ /* 0x002fe20007810000 */
[----:B------:R-:W-:Y:S01]  /*97d0*/  FMUL.FTZ R137, R137, UR60 ;  /* 0x0000003c89897c20 */ /* 0x000fe20008410000 */
[----:B------:R-:W-:Y:S01]  /*97e0*/  HGMMA.64x128x16.F32 R24, R176, gdesc[UR4].tnspB, R24, gsb0 ;  /* 0x41e00004b0187df0 */ /* 0x000fe20008000818 */
        /* <DEDUP_REMOVED lines=71> */
[----:B------:R-:W-:-:S05]  /*9c60*/  UMOV UR7, 0x40000040 ;  /* 0x4000004000077882 */ /* 0x000fca0000000000 */
[----:B------:R-:W1:Y:S01]  /*9c70*/  MUFU.TANH R145, R145 ;  /* 0x0000009100917308 */ /* 0x000e620000002400 */
[----:B--2---:R-:W-:-:S07]  /*9c80*/  FMNMX.FTZ R117, R157, R166, !PT ;  /* 0x000000a69d757209 */ /* 0x004fce0007810000 */
[----:B------:R-:W2:Y:S01]  /*9c90*/  MUFU.TANH R148, R148 ;  /* 0x0000009400947308 */ /* 0x000ea20000002400 */
[----:B0-----:R-:W-:Y:S01]  /*9ca0*/  FMNMX.FTZ R166, R144, R117, !PT ;  /* 0x0000007590a67209 */ /* 0x001fe20007810000 */
[----:B------:R-:W-:-:S06]  /*9cb0*/  FMUL.FTZ R117, R118, UR60 ;  /* 0x0000003c76757c20 */ /* 0x000fcc0008410000 */
[----:B------:R-:W0:Y:S01]  /*9cc0*/  MUFU.TANH R149, R149 ;  /* 0x0000009500957308 */ /* 0x000e220000002400 */
[----:B-1----:R-:W-:-:S07]  /*9cd0*/  FMNMX.FTZ R167, R145, R166, !PT ;  /* 0x000000a691a77209 */ /* 0x002fce0007810000 */
[----:B------:R-:W1:Y:S01]  /*9ce0*/  MUFU.TANH R136, R136 ;  /* 0x0000008800887308 */ /* 0x000e620000002400 */
[----:B--2---:R-:W-:Y:S01]  /*9cf0*/  FMNMX.FTZ R118, R148, R167, !PT ;  /* 0x000000a794767209 */ /* 0x004fe20007810000 */
[----:B------:R-:W-:-:S06]  /*9d00*/  FMUL.FTZ R167, R104, UR60 ;  /* 0x0000003c68a77c20 */ /* 0x000fcc0008410000 */
[----:B------:R-:W2:Y:S01]  /*9d10*/  MUFU.TANH R137, R137 ;  /* 0x0000008900897308 */ /* 0x000ea20000002400 */
[----:B0-----:R-:W-:Y:S01]  /*9d20*/  FMNMX.FTZ R169, R149, R118, !PT ;  /* 0x0000007695a97209 */ /* 0x001fe20007810000 */
[----:B------:R-:W-:-:S05]  /*9d30*/  IMAD.U32 R118, RZ, RZ, UR15 ;  /* 0x0000000fff767e24 */ /* 0x000fca000f8e00ff */
[----:B------:R-:W-:Y:S01]  /*9d40*/  @!P1 LEA R118, R118, UR14, 0x3 ;  /* 0x0000000e76769c11 */ /* 0x000fe2000f8e18ff */
[----:B------:R-:W0:Y:S01]  /*9d50*/  MUFU.TANH R140, R140 ;  /* 0x0000008c008c7308 */ /* 0x000e220000002400 */
[----:B-1----:R-:W-:Y:S02]  /*9d60*/  FMNMX.FTZ R104, R136, R169, !PT ;  /* 0x000000a988687209 */ /* 0x002fe40007810000 */
[----:B------:R-:W-:-:S04]  /*9d70*/  @!P1 IADD3 R118, R118, 0x34860, RZ ;  /* 0x0003486076769810 */ /* 0x000fc80007ffe0ff */
[----:B------:R-:W-:Y:S01]  /*9d80*/  @!P1 PRMT R118, RZ, 0x654, R118 ;  /* 0x00000654ff769816 */ /* 0x000fe20000000076 */
[----:B------:R-:W1:Y:S01]  /*9d90*/  MUFU.TANH R141, R141 ;  /* 0x0000008d008d7308 */ /* 0x000e620000002400 */
[----:B--2---:R-:W-:-:S07]  /*9da0*/  FMNMX.FTZ R169, R137, R104, !PT ;  /* 0x0000006889a97209 */ /* 0x004fce0007810000 */
[----:B------:R-:W2:Y:S01]  /*9db0*/  MUFU.TANH R128, R128 ;  /* 0x0000008000807308 */ /* 0x000ea20000002400 */
[----:B0-----:R-:W-:Y:S01]  /*9dc0*/  FMNMX.FTZ R104, R140, R169, !PT ;  /* 0x000000a98c687209 */ /* 0x001fe20007810000 */
[----:B------:R-:W-:-:S06]  /*9dd0*/  FMUL.FTZ R169, R108, UR60 ;  /* 0x0000003c6ca97c20 */ /* 0x000fcc0008410000 */
[----:B------:R-:W0:Y:S01]  /*9de0*/  MUFU.TANH R129, R129 ;  /* 0x0000008100817308 */ /* 0x000e220000002400 */
[----:B------:R-:W-:Y:S02]  /*9df0*/  WARPGROUP.DEPBAR.LE gsb0, 0x0 ;  /* 0x00008000000079c5 */ /* 0x000fe40000010000 */
[----:B------:R-:W-:Y:S01]  /*9e00*/  WARPGROUP.ARRIVE ;  /* 0x00000000000079c5 */ /* 0x000fe20000000000 */
[----:B-1----:R-:W-:Y:S01]  /*9e10*/  FMNMX.FTZ R171, R141, R104, !PT ;  /* 0x000000688dab7209 */ /* 0x002fe20007810000 */
[----:B------:R-:W-:Y:S01]  /*9e20*/  FMUL.FTZ R177, R89, UR60 ;  /* 0x0000003c59b17c20 */ /* 0x000fe20008410000 */
[----:B------:R-:W-:Y:S02]  /*9e30*/  FMUL.FTZ R179, R92, UR60 ;  /* 0x0000003c5cb37c20 */ /* 0x000fe40008410000 */
[----:B------:R-:W1:Y:S01]  /*9e40*/  MUFU.TANH R132, R132 ;  /* 0x0000008400847308 */ /* 0x000e620000002400 */
[----:B------:R-:W-:Y:S01]  /*9e50*/  HGMMA.64x128x16.F32 R24, R180, gdesc[UR8].tnspB, R24, gsb0 ;  /* 0x41e00008b4187df0 */ /* 0x000fe20008000818 */
[----:B------:R-:W-:Y:S01]  /*9e60*/  UIADD3 UR10, UR6, 0x100, URZ ;  /* 0x00000100060a7890 */ /* 0x000fe2000fffe03f */
[----:B--2---:R-:W-:Y:S01]  /*9e70*/  FMNMX.FTZ R104, R128, R171, !PT ;  /* 0x000000ab80687209 */ /* 0x004fe20007810000 */
[----:B------:R-:W-:-:S04]  /*9e80*/  UMOV UR11, 0x40000040 ;  /* 0x40000040000b7882 */ /* 0x000fc80000000000 */
[----:B------:R-:W2:Y:S01]  /*9e90*/  MUFU.TANH R133, R133 ;  /* 0x0000008500857308 */ /* 0x000ea20000002400 */
[----:B0-----:R-:W-:-:S07]  /*9ea0*/  FMNMX.FTZ R171, R129, R104, !PT ;  /* 0x0000006881ab7209 */ /* 0x001fce0007810000 */
[----:B------:R-:W0:Y:S01]  /*9eb0*/  MUFU.TANH R120, R120 ;  /* 0x0000007800787308 */ /* 0x000e220000002400 */
[----:B-1----:R-:W-:Y:S01]  /*9ec0*/  FMNMX.FTZ R104, R132, R171, !PT ;  /* 0x000000ab84687209 */ /* 0x002fe20007810000 */
[----:B------:R-:W-:-:S06]  /*9ed0*/  FMUL.FTZ R171, R96, UR60 ;  /* 0x0000003c60ab7c20 */ /* 0x000fcc0008410000 */
        /* <DEDUP_REMOVED lines=8> */
[----:B------:R-:W-:-:S06]  /*9f60*/  FMUL.FTZ R173, R100, UR60 ;  /* 0x0000003c64ad7c20 */ /* 0x000fcc0008410000 */
        /* <DEDUP_REMOVED lines=8> */
[----:B------:R-:W-:Y:S02]  /*9ff0*/  FMUL.FTZ R175, R88, UR60 ;  /* 0x0000003c58af7c20 */ /* 0x000fe40008410000 */
[----:B------:R-:W0:Y:S04]  /*a000*/  LDC R88, c[0x0][0x988] ;  /* 0x00026200ff587b82 */ /* 0x000e280000000800 */
[----:B------:R-:W3:Y:S01]  /*a010*/  MUFU.TANH R105, R105 ;  /* 0x0000006900697308 */ /* 0x000ee20000002400 */
[----:B-1----:R-:W-:-:S07]  /*a020*/  FMNMX.FTZ R96, R165, R96, !PT ;  /* 0x00000060a5607209 */ /* 0x002fce0007810000 */
[----:B------:R-:W1:Y:S01]  /*a030*/  MUFU.TANH R169, R169 ;  /* 0x000000a900a97308 */ /* 0x000e620000002400 */
[----:B--2---:R-:W-:-:S07]  /*a040*/  FMNMX.FTZ R96, R167, R96, !PT ;  /* 0x00000060a7607209 */ /* 0x004fce0007810000 */
[----:B------:R-:W2:Y:S01]  /*a050*/  MUFU.TANH R109, R109 ;  /* 0x0000006d006d7308 */ /* 0x000ea20000002400 */
[----:B---3--:R-:W-:-:S07]  /*a060*/  FMNMX.FTZ R96, R105, R96, !PT ;  /* 0x0000006069607209 */ /* 0x008fce0007810000 */
[----:B------:R-:W3:Y:S01]  /*a070*/  MUFU.TANH R171, R171 ;  /* 0x000000ab00ab7308 */ /* 0x000ee20000002400 */
[----:B-1----:R-:W-:-:S07]  /*a080*/  FMNMX.FTZ R96, R169, R96, !PT ;  /* 0x00000060a9607209 */ /* 0x002fce0007810000 */
[----:B------:R-:W1:Y:S01]  /*a090*/  MUFU.TANH R97, R97 ;  /* 0x0000006100617308 */ /* 0x000e620000002400 */
[----:B--2---:R-:W-:-:S07]  /*a0a0*/  FMNMX.FTZ R96, R109, R96, !PT ;  /* 0x000000606d607209 */ /* 0x004fce0007810000 */
[----:B------:R-:W2:Y:S01]  /*a0b0*/  MUFU.TANH R173, R173 ;  /* 0x000000ad00ad7308 */ /* 0x000ea20000002400 */
[----:B---3--:R-:W-:-:S07]  /*a0c0*/  FMNMX.FTZ R96, R171, R96, !PT ;  /* 0x00000060ab607209 */ /* 0x008fce0007810000 */
[----:B------:R-:W3:Y:S01]  /*a0d0*/  MUFU.TANH R101, R101 ;  /* 0x0000006500657308 */ /* 0x000ee20000002400 */
[----:B-1----:R-:W-:Y:S01]  /*a0e0*/  FMNMX.FTZ R96, R97, R96, !PT ;  /* 0x0000006061607209 */ /* 0x002fe20007810000 */
[----:B------:R-:W-:Y:S02]  /*a0f0*/  WARPGROUP.DEPBAR.LE gsb0, 0x0 ;  /* 0x00008000000079c5 */ /* 0x000fe40000010000 */
[----:B------:R-:W-:-:S04]  /*a100*/  WARPGROUP.ARRIVE ;  /* 0x00000000000079c5 */ /* 0x000fc80000000000 */
[----:B------:R-:W1:Y:S01]  /*a110*/  MUFU.TANH R175, R175 ;  /* 0x000000af00af7308 */ /* 0x000e620000002400 */
[----:B--2---:R-:W-:Y:S01]  /*a120*/  FMNMX.FTZ R96, R173, R96, !PT ;  /* 0x00000060ad607209 */ /* 0x004fe20007810000 */
[----:B------:R-:W-:Y:S01]  /*a130*/  FMUL.FTZ R181, R106, UR60 ;  /* 0x0000003c6ab57c20 */ /* 0x000fe20008410000 */
[----:B------:R-:W-:Y:S01]  /*a140*/  FMUL.FTZ R183, R110, UR60 ;  /* 0x0000003c6eb77c20 */ /* 0x000fe20008410000 */
[----:B------:R-:W-:Y:S01]  /*a150*/  @!P1 LEA R110, R0, UR14, 0x3 ;  /* 0x0000000e006e9c11 */ /* 0x000fe2000f8e18ff */
[----:B------:R-:W-:Y:S01]  /*a160*/  HGMMA.64x128x16.F32 R24, R184, gdesc[UR8].tnspB, R24, gsb0 ;  /* 0x41e00008b8187df0 */ /* 0x000fe20008000818 */
[----:B------:R-:W-:Y:S01]  /*a170*/  UIADD3 UR10, UR6, 0x180, URZ ;  /* 0x00000180060a7890 */ /* 0x000fe2000fffe03f */
[----:B---3--:R-:W-:Y:S01]  /*a180*/  FMNMX.FTZ R96, R101, R96, !PT ;  /* 0x0000006065607209 */ /* 0x008fe20007810000 */
[----:B------:R-:W-:Y:S01]  /*a190*/  UMOV UR11, 0x40000040 ;  /* 0x40000040000b7882 */ /* 0x000fe20000000000 */
[----:B------:R-:W2:Y:S01]  /*a1a0*/  MUFU.TANH R177, R177 ;  /* 0x000000b100b17308 */ /* 0x000ea20000002400 */
[----:B------:R-:W-:-:S07]  /*a1b0*/  @!P1 VIADD R110, R110, 0x34840 ;  /* 0x000348406e6e9836 */ /* 0x000fce0000000000 */
[----:B------:R-:W3:Y:S01]  /*a1c0*/  MUFU.TANH R179, R179 ;  /* 0x000000b300b37308 */ /* 0x000ee20000002400 */
[----:B-1----:R-:W-:-:S07]  /*a1d0*/  FMNMX.FTZ R96, R175, R96, !PT ;  /* 0x00000060af607209 */ /* 0x002fce0007810000 */
[----:B------:R-:W1:Y:S01]  /*a1e0*/  MUFU.TANH R93, R93 ;  /* 0x0000005d005d7308 */ /* 0x000e620000002400 */
[----:B--2---:R-:W-:-:S07]  /*a1f0*/  FMNMX.FTZ R96, R177, R96, !PT ;  /* 0x00000060b1607209 */ /* 0x004fce0007810000 */
[----:B------:R-:W2:Y:S01]  /*a200*/  MUFU.TANH R11, R11 ;  /* 0x0000000b000b7308 */ /* 0x000ea20000002400 */
[----:B---3--:R-:W-:-:S07]  /*a210*/  FMNMX.FTZ R96, R179, R96, !PT ;  /* 0x00000060b3607209 */ /* 0x008fce0007810000 */
[----:B------:R-:W3:Y:S01]  /*a220*/  MUFU.TANH R10, R10 ;  /* 0x0000000a000a7308 */ /* 0x000ee20000002400 */
[----:B-1----:R-:W-:-:S05]  /*a230*/  FMNMX.FTZ R96, R93, R96, !PT ;  /* 0x000000605d607209 */ /* 0x002fca0007810000 */
[----:B------:R-:W1:Y:S02]  /*a240*/  SHFL.BFLY PT, R89, R96, 0x2, 0x1f ;  /* 0x0c401f0060597f89 */ /* 0x000e6400000e0000 */
[----:B------:R-:W4:Y:S08]  /*a250*/  MUFU.TANH R14, R14 ;  /* 0x0000000e000e7308 */ /* 0x000f300000002400 */
[----:B------:R-:W5:Y:S08]  /*a260*/  MUFU.TANH R15, R15 ;  /* 0x0000000f000f7308 */ /* 0x000f700000002400 */
[----:B------:R-:W5:Y:S01]  /*a270*/  MUFU.TANH R23, R23 ;  /* 0x0000001700177308 */ /* 0x000f620000002400 */
[----:B-1----:R-:W-:-:S07]  /*a280*/  FMNMX.FTZ R89, R96, R89, !PT ;  /* 0x0000005960597209 */ /* 0x002fce0007810000 */
[----:B------:R-:W1:Y:S01]  /*a290*/  MUFU.TANH R160, R160 ;  /* 0x000000a000a07308 */ /* 0x000e620000002400 */
[----:B------:R-:W0:Y:S07]  /*a2a0*/  SHFL.BFLY PT, R92, R89, 0x1, 0x1f ;  /* 0x0c201f00595c7f89 */ /* 0x000e2e00000e0000 */
[----:B------:R-:W1:Y:S08]  /*a2b0*/  MUFU.TANH R163, R163 ;  /* 0x000000a300a37308 */ /* 0x000e700000002400 */
[----:B------:R-:W1:Y:S08]  /*a2c0*/  MUFU.TANH R164, R164 ;  /* 0x000000a400a47308 */ /* 0x000e700000002400 */
[----:B------:R-:W-:Y:S01]  /*a2d0*/  MUFU.TANH R154, R154 ;  /* 0x0000009a009a7308 */ /* 0x000fe20000002400 */
[----:B0-----:R-:W-:-:S05]  /*a2e0*/  FMNMX.FTZ R89, R89, R92, !PT ;  /* 0x0000005c59597209 */ /* 0x001fca0007810000 */
[----:B------:R-:W-:Y:S02]  /*a2f0*/  FADD.FTZ R5, -R89, R5 ;  /* 0x0000000559057221 */ /* 0x000fe40000010100 */
        /* <DEDUP_REMOVED lines=11> */
[----:B------:R-:W-:Y:S01]  /*a3b0*/  HGMMA.64x128x16.F32 R24, R188, gdesc[UR8].tnspB, R24, gsb0 ;  /* 0x41e00008bc187df0 */ /* 0x000fe20008000818 */
        /* <DEDUP_REMOVED lines=22> */
[----:B------:R-:W-:-:S03]  /*a520*/  FMUL.FTZ R90, R5, R88 ;  /* 0x00000058055a7220 */ /* 0x000fc60000410000 */
[----:B------:R-:W-:Y:S01]  /*a530*/  MUFU.TANH R107, R107 ;  /* 0x0000006b006b7308 */ /* 0x000fe20000002400 */
[----:B------:R-:W-:Y:S01]  /*a540*/  FMUL.FTZ R191, R94, UR60 ;  /* 0x0000003c5ebf7c20 */ /* 0x000fe20008410000 */
[----:B------:R-:W-:Y:S01]  /*a550*/  HGMMA.64x128x16.F32 R24, R192, gdesc[UR8].tnspB, R24, gsb0 ;  /* 0x41e00008c0187df0 */ /* 0x000fe20008000818 */
[----:B------:R-:W-:Y:S01]  /*a560*/  UIADD3 UR10, UR6, 0x280, URZ ;  /* 0x00000280060a7890 */ /* 0x000fe2000fffe03f */
[----:B------:R-:W-:-:S04]  /*a570*/  UMOV UR11, 0x40000040 ;  /* 0x40000040000b7882 */ /* 0x000fc80000000000 */
        /* <DEDUP_REMOVED lines=10> */
[----:B------:R-:W-:Y:S01]  /*a620*/  MUFU.EX2 R90, R90 ;  /* 0x0000005a005a7308 */ /* 0x000fe20000000800 */
[----:B------:R-:W-:-:S02]  /*a630*/  WARPGROUP.DEPBAR.LE gsb0, 0x0 ;  /* 0x00008000000079c5 */ /* 0x000fc40000010000 */
[----:B------:R-:W-:Y:S01]  /*a640*/  WARPGROUP.ARRIVE ;  /* 0x00000000000079c5 */ /* 0x000fe20000000000 */
[----:B------:R-:W-:-:S04]  /*a650*/  FMUL.FTZ R195, R89, R88 ;  /* 0x0000005859c37220 */ /* 0x000fc80000410000 */
[--C-:B------:R-:W-:Y:S01]  /*a660*/  FFMA.FTZ R176, R9, R88, -R195.reuse ;  /* 0x0000005809b07223 */ /* 0x100fe200000108c3 */
[----:B------:R-:W-:Y:S01]  /*a670*/  HGMMA.64x128x16.F32 R24, R196, gdesc[UR8].tnspB, R24, gsb0 ;  /* 0x41e00008c4187df0 */ /* 0x000fe20008000818 */
[----:B------:R-:W-:Y:S01]  /*a680*/  UIADD3 UR10, UR6, 0x300, URZ ;  /* 0x00000300060a7890 */ /* 0x000fe2000fffe03f */
[----:B--2---:R-:W-:Y:S01]  /*a690*/  FMNMX.FTZ R9, R11, R4, !PT ;  /* 0x000000040b097209 */ /* 0x004fe20007810000 */
[----:B------:R-:W-:Y:S01]  /*a6a0*/  UMOV UR11, 0x40000040 ;  /* 0x40000040000b7882 */ /* 0x000fe20000000000 */
[-CC-:B------:R-:W-:Y:S01]  /*a6b0*/  FFMA.FTZ R5, R8, R88.reuse, -R195.reuse ;  /* 0x0000005808057223 */ /* 0x180fe200000108c3 */
[-CC-:B------:R-:W-:Y:S01]  /*a6c0*/  FFMA.FTZ R178, R12, R88.reuse, -R195.reuse ;  /* 0x000000580cb27223 */ /* 0x180fe200000108c3 */
[----:B---3--:R-:W-:Y:S01]  /*a6d0*/  FMNMX.FTZ R9, R10, R9, !PT ;  /* 0x000000090a097209 */ /* 0x008fe20007810000 */
[-CC-:B------:R-:W-:Y:S01]  /*a6e0*/  FFMA.FTZ R193, R21, R88.reuse, -R195.reuse ;  /* 0x0000005815c17223 */ /* 0x180fe200000108c3 */
[-CC-:B------:R-:W-:Y:S01]  /*a6f0*/  FFMA.FTZ R21, R157, R88.reuse, -R195.reuse ;  /* 0x000000589d157223 */ /* 0x180fe200000108c3 */
[-CC-:B------:R-:W-:Y:S01]  /*a700*/  FFMA.FTZ R157, R129, R88.reuse, -R195.reuse ;  /* 0x00000058819d7223 */ /* 0x180fe200000108c3 */
[----:B----4-:R-:W-:Y:S01]  /*a710*/  FMNMX.FTZ R8, R14, R9, !PT ;  /* 0x000000090e087209 */ /* 0x010fe20007810000 */
[-CC-:B------:R-:W-:Y:S01]  /*a720*/  FFMA.FTZ R129, R133, R88.reuse, -R195.reuse ;  /* 0x0000005885817223 */ /* 0x180fe200000108c3 */
[-CC-:B------:R-:W-:Y:S01]  /*a730*/  FFMA.FTZ R133, R165, R88.reuse, -R195.reuse ;  /* 0x00000058a5857223 */ /* 0x180fe200000108c3 */
[--C-:B------:R-:W-:Y:S01]  /*a740*/  FFMA.FTZ R165, R177, R88, -R195.reuse ;  /* 0x00000058b1a57223 */ /* 0x100fe200000108c3 */
[----:B-----5:R-:W-:Y:S01]  /*a750*/  FMNMX.FTZ R8, R15, R8, !PT ;  /* 0x000000080f087209 */ /* 0x020fe20007810000 */
[-CC-:B------:R-:W-:Y:S01]  /*a760*/  FFMA.FTZ R179, R179, R88.reuse, -R195.reuse ;  /* 0x00000058b3b37223 */ /* 0x180fe200000108c3 */
[----:B------:R-:W0:Y:S01]  /*a770*/  MUFU.EX2 R5, R5 ;  /* 0x0000000500057308 */ /* 0x000e220000000800 */
[--C-:B------:R-:W-:Y:S01]  /*a780*/  FFMA.FTZ R13, R13, R88, -R195.reuse ;  /* 0x000000580d0d7223 */ /* 0x100fe200000108c3 */
[----:B------:R-:W-:Y:S01]  /*a790*/  FMNMX.FTZ R9, R23, R8, !PT ;  /* 0x0000000817097209 */ /* 0x000fe20007810000 */
[-CC-:B------:R-:W-:Y:S01]  /*a7a0*/  FFMA.FTZ R180, R20, R88.reuse, -R195.reuse ;  /* 0x0000005814b47223 */ /* 0x180fe200000108c3 */
[-CC-:B------:R-:W-:Y:S01]  /*a7b0*/  FFMA.FTZ R182, R161, R88.reuse, -R195.reuse ;  /* 0x00000058a1b67223 */ /* 0x180fe200000108c3 */
[-CC-:B------:R-:W-:Y:S01]  /*a7c0*/  FFMA.FTZ R161, R162, R88.reuse, -R195.reuse ;  /* 0x00000058a2a17223 */ /* 0x180fe200000108c3 */
[----:B-1----:R-:W-:Y:S01]  /*a7d0*/  FMNMX.FTZ R8, R160, R9, !PT ;  /* 0x00000009a0087209 */ /* 0x002fe20007810000 */
[-CC-:B------:R-:W-:Y:S01]  /*a7e0*/  FFMA.FTZ R184, R152, R88.reuse, -R195.reuse ;  /* 0x0000005898b87223 */ /* 0x180fe200000108c3 */
[----:B------:R-:W1:Y:S01]  /*a7f0*/  MUFU.EX2 R176, R176 ;  /* 0x000000b000b07308 */ /* 0x000e620000000800 */
[--C-:B------:R-:W-:Y:S01]  /*a800*/  FFMA.FTZ R153, R153, R88, -R195.reuse ;  /* 0x0000005899997223 */ /* 0x100fe200000108c3 */
[----:B------:R-:W-:Y:S01]  /*a810*/  FMNMX.FTZ R9, R163, R8, !PT ;  /* 0x00000008a3097209 */ /* 0x000fe20007810000 */
[-CC-:B------:R-:W-:Y:S01]  /*a820*/  FFMA.FTZ R186, R156, R88.reuse, -R195.reuse ;  /* 0x000000589cba7223 */ /* 0x180fe200000108c3 */
[-CC-:B------:R-:W-:Y:S01]  /*a830*/  FFMA.FTZ R188, R144, R88.reuse, -R195.reuse ;  /* 0x0000005890bc7223 */ /* 0x180fe200000108c3 */
[-CC-:B------:R-:W-:Y:S01]  /*a840*/  FFMA.FTZ R145, R145, R88.reuse, -R195.reuse ;  /* 0x0000005891917223 */ /* 0x180fe200000108c3 */
[----:B------:R-:W-:Y:S01]  /*a850*/  FMNMX.FTZ R9, R164, R9, !PT ;  /* 0x00000009a4097209 */ /* 0x000fe20007810000 */
[-C--:B------:R-:W-:Y:S01]  /*a860*/  FFMA.FTZ R190, R148, R88.reuse, -R195 ;  /* 0x0000005894be7223 */ /* 0x080fe200000108c3 */
[----:B------:R-:W-:Y:S01]  /*a870*/  MUFU.EX2 R178, R178 ;  /* 0x000000b200b27308 */ /* 0x000fe20000000800 */
[----:B0-----:R-:W-:Y:S01]  /*a880*/  FFMA.FTZ R7, R90, R7, R5 ;  /* 0x000000075a077223 */ /* 0x001fe20000010005 */
[----:B------:R-:W-:Y:S01]  /*a890*/  FMNMX.FTZ R8, R154, R9, !PT ;  /* 0x000000099a087209 */ /* 0x000fe20007810000 */
[-CC-:B------:R-:W-:Y:S01]  /*a8a0*/  FFMA.FTZ R149, R149, R88.reuse, -R195.reuse ;  /* 0x0000005895957223 */ /* 0x180fe200000108c3 */
[-CC-:B------:R-:W-:Y:S01]  /*a8b0*/  FFMA.FTZ R192, R136, R88.reuse, -R195.reuse ;  /* 0x0000005888c07223 */ /* 0x180fe200000108c3 */
[--C-:B------:R-:W-:Y:S01]  /*a8c0*/  FFMA.FTZ R137, R137, R88, -R195.reuse ;  /* 0x0000005889897223 */ /* 0x100fe200000108c3 */
[----:B------:R-:W-:Y:S01]  /*a8d0*/  FMNMX.FTZ R9, R155, R8, !PT ;  /* 0x000000089b097209 */ /* 0x000fe20007810000 */
[-C--:B------:R-:W-:Y:S01]  /*a8e0*/  FFMA.FTZ R194, R140, R88.reuse, -R195 ;  /* 0x000000588cc27223 */ /* 0x080fe200000108c3 */
[----:B------:R-:W-:Y:S01]  /*a8f0*/  MUFU.EX2 R13, R13 ;  /* 0x0000000d000d7308 */ /* 0x000fe20000000800 */
[----:B-1----:R-:W-:Y:S01]  /*a900*/  FADD.FTZ R7, R176, R7 ;  /* 0x00000007b0077221 */ /* 0x002fe20000010000 */
[----:B------:R-:W-:Y:S01]  /*a910*/  FMNMX.FTZ R8, R158, R9, !PT ;  /* 0x000000099e087209 */ /* 0x000fe20007810000 */
[-CC-:B------:R-:W-:Y:S01]  /*a920*/  FFMA.FTZ R141, R141, R88.reuse, -R195.reuse ;  /* 0x000000588d8d7223 */ /* 0x180fe200000108c3 */
[-CC-:B------:R-:W-:Y:S01]  /*a930*/  FFMA.FTZ R121, R121, R88.reuse, -R195.reuse ;  /* 0x0000005879797223 */ /* 0x180fe200000108c3 */
[--C-:B------:R-:W-:Y:S01]  /*a940*/  FFMA.FTZ R125, R125, R88, -R195.reuse ;  /* 0x000000587d7d7223 */ /* 0x100fe200000108c3 */
[----:B------:R-:W-:Y:S01]  /*a950*/  FMNMX.FTZ R9, R159, R8, !PT ;  /* 0x000000089f097209 */ /* 0x000fe20007810000 */
[-CC-:B------:R-:W-:Y:S01]  /*a960*/  FFMA.FTZ R113, R113, R88.reuse, -R195.reuse ;  /* 0x0000005871717223 */ /* 0x180fe200000108c3 */
[----:B------:R-:W-:Y:S01]  /*a970*/  MUFU.EX2 R180, R180 ;  /* 0x000000b400b47308 */ /* 0x000fe20000000800 */
[-CC-:B------:R-:W-:Y:S01]  /*a980*/  FFMA.FTZ R105, R105, R88.reuse, -R195.reuse ;  /* 0x0000005869697223 */ /* 0x180fe200000108c3 */
[----:B------:R-:W-:Y:S01]  /*a990*/  FMNMX.FTZ R8, R146, R9, !PT ;  /* 0x0000000992087209 */ /* 0x000fe20007810000 */
[-CC-:B------:R-:W-:Y:S01]  /*a9a0*/  FFMA.FTZ R109, R109, R88.reuse, -R195.reuse ;  /* 0x000000586d6d7223 */ /* 0x180fe200000108c3 */
[-CC-:B------:R-:W-:Y:S01]  /*a9b0*/  FFMA.FTZ R97, R97, R88.reuse, -R195.reuse ;  /* 0x0000005861617223 */ /* 0x180fe200000108c3 */
[--C-:B------:R-:W-:Y:S01]  /*a9c0*/  FFMA.FTZ R101, R101, R88, -R195.reuse ;  /* 0x0000005865657223 */ /* 0x100fe200000108c3 */
[----:B------:R-:W-:Y:S01]  /*a9d0*/  FMNMX.FTZ R9, R147, R8, !PT ;  /* 0x0000000893097209 */ /* 0x000fe20007810000 */
[-CC-:B------:R-:W-:Y:S01]  /*a9e0*/  FFMA.FTZ R20, R175, R88.reuse, -R195.reuse ;  /* 0x00000058af147223 */ /* 0x180fe200000108c3 */
[----:B------:R-:W-:Y:S01]  /*a9f0*/  MUFU.EX2 R193, R193 ;  /* 0x000000c100c17308 */ /* 0x000fe20000000800 */
[----:B------:R-:W-:Y:S01]  /*aa00*/  FFMA.FTZ R93, R93, R88, -R195 ;  /* 0x000000585d5d7223 */ /* 0x000fe200000108c3 */
[----:B------:R-:W-:-:S02]  /*aa10*/  FMNMX.FTZ R8, R150, R9, !PT ;  /* 0x0000000996087209 */ /* 0x000fc40007810000 */
[----:B------:R-:W-:Y:S02]  /*aa20*/  F2FP.F16.F32.PACK_AB R176, R176, R5 ;  /* 0x00000005b0b0723e */ /* 0x000fe400000000ff */
        /* <DEDUP_REMOVED lines=30> */
[----:B------:R-:W-:Y:S02]  /*ac10*/  WARPGROUP.DEPBAR.LE gsb0, 0x0 ;  /* 0x00008000000079c5 */ /* 0x000fe40000010000 */
[----:B------:R-:W-:Y:S01]  /*ac20*/  WARPGROUP.ARRIVE ;  /* 0x00000000000079c5 */ /* 0x000fe20000000000 */
[----:B------:R-:W-:Y:S02]  /*ac30*/  FMNMX.FTZ R8, R111, R8, !PT ;  /* 0x000000086f087209 */ /* 0x000fe40007810000 */
[----:B------:R-:W-:Y:S01]  /*ac40*/  MUFU.EX2 R192, R192 ;  /* 0x000000c000c07308 */ /* 0x000fe20000000800 */
[-CC-:B------:R-:W-:Y:S01]  /*ac50*/  FFMA.FTZ R196, R128, R88.reuse, -R195.reuse ;  /* 0x0000005880c47223 */ /* 0x180fe200000108c3 */
[----:B------:R-:W-:Y:S01]  /*ac60*/  FFMA.FTZ R198, R132, R88, -R195 ;  /* 0x0000005884c67223 */ /* 0x000fe200000108c3 */
[----:B------:R-:W-:Y:S01]  /*ac70*/  FMNMX.FTZ R8, R185, R8, !PT ;  /* 0x00000008b9087209 */ /* 0x000fe20007810000 */
[----:B------:R-:W-:Y:S01]  /*ac80*/  HGMMA.64x128x16.F32 R24, R200, gdesc[UR8].tnspB, R24, gsb0 ;  /* 0x41e00008c8187df0 */ /* 0x000fe20008000818 */
[----:B------:R-:W-:Y:S01]  /*ac90*/  UIADD3 UR10, UR6, 0x380, URZ ;  /* 0x00000380060a7890 */ /* 0x000fe2000fffe03f */
[----:B------:R-:W-:Y:S01]  /*aca0*/  UMOV UR11, 0x40000040 ;  /* 0x40000040000b7882 */ /* 0x000fe20000000000 */
        /* <DEDUP_REMOVED lines=10> */
[--C-:B------:R-:W-:Y:S01]  /*ad50*/  FFMA.FTZ R8, R171, R88, -R195.reuse ;  /* 0x00000058ab087223 */ /* 0x100fe200000108c3 */
[----:B------:R-:W-:Y:S03]  /*ad60*/  MUFU.EX2 R196, R196 ;  /* 0x000000c400c47308 */ /* 0x000fe60000000800 */
[----:B------:R-:W0:Y:S05]  /*ad70*/  SHFL.BFLY PT, R12, R9, 0x2, 0x1f ;  /* 0x0c401f00090c7f89 */ /* 0x000e2a00000e0000 */
        /* <DEDUP_REMOVED lines=10> */
[----:B------:R-:W-:Y:S08]  /*ae20*/  MUFU.EX2 R133, R133 ;  /* 0x0000008500857308 */ /* 0x000ff00000000800 */
[----:B------:R0:W-:Y:S08]  /*ae30*/  MUFU.EX2 R92, R179 ;  /* 0x000000b3005c7308 */ /* 0x0001f00000000800 */
        /* <DEDUP_REMOVED lines=8> */
[----:B------:R-:W-:-:S03]  /*aec0*/  FFMA.FTZ R202, R124, R88, -R195 ;  /* 0x000000587cca7223 */ /* 0x000fc600000108c3 */
[----:B------:R-:W-:Y:S01]  /*aed0*/  MUFU.EX2 R101, R101 ;  /* 0x0000006500657308 */ /* 0x000fe20000000800 */
[----:B------:R-:W-:Y:S01]  /*aee0*/  HGMMA.64x128x16.F32 R24, R204, gdesc[UR8].tnspB, R24, gsb0 ;  /* 0x41e00008cc187df0 */ /* 0x000fe20008000818 */
[----:B------:R-:W-:Y:S01]  /*aef0*/  UIADD3 UR10, UR6, 0x400, URZ ;  /* 0x00000400060a7890 */ /* 0x000fe2000fffe03f */
[----:B------:R-:W-:-:S05]  /*af00*/  UMOV UR11, 0x40000040 ;  /* 0x40000040000b7882 */ /* 0x000fca0000000000 */
        /* <DEDUP_REMOVED lines=8> */
[----:B------:R-:W-:Y:S01]  /*af90*/  IADD3 R112, -R22, 0xb, RZ ;  /* 0x0000000b16707810 */ /* 0x000fe20007ffe1ff */
[----:B------:R-:W-:Y:S01]  /*afa0*/  FFMA.FTZ R206, R116, R88, -R195 ;  /* 0x0000005874ce7223 */ /* 0x000fe200000108c3 */
[----:B------:R-:W-:Y:S02]  /*afb0*/  @!P1 PRMT R116, RZ, 0x654, R110 ;  /* 0x00000654ff749816 */ /* 0x000fe4000000006e */
[----:B------:R-:W-:Y:S01]  /*afc0*/  HGMMA.64x128x16.F32 R24, R208, gdesc[UR8].tnspB, R24, gsb0 ;  /* 0x41e00008d0187df0 */ /* 0x000fe20008000818 */
[----:B------:R-:W-:Y:S01]  /*afd0*/  UIADD3 UR10, UR6, 0x480, URZ ;  /* 0x00000480060a7890 */ /* 0x000fe2000fffe03f */
[----:B------:R-:W-:Y:S01]  /*afe0*/  MUFU.EX2 R204, R204 ;  /* 0x000000cc00cc7308 */ /* 0x000fe20000000800 */
[----:B------:R-:W-:Y:S01]  /*aff0*/  UMOV UR11, 0x40000040 ;  /* 0x40000040000b7882 */ /* 0x000fe20000000000 */
[----:B------:R-:W-:-:S06]  /*b000*/  UIADD3 UR6, UR6, 0x500, URZ ;  /* 0x0000050006067890 */ /* 0x000fcc000fffe03f */
[----:B------:R-:W-:Y:S01]  /*b010*/  MUFU.EX2 R206, R206 ;  /* 0x000000ce00ce7308 */ /* 0x000fe20000000800 */
[----:B------:R-:W-:Y:S02]  /*b020*/  WARPGROUP.DEPBAR.LE gsb0, 0x0 ;  /* 0x00008000000079c5 */ /* 0x000fe40000010000 */
[----:B------:R-:W-:Y:S01]  /*b030*/  WARPGROUP.ARRIVE ;  /* 0x00000000000079c5 */ /* 0x000fe20000000000 */
[-CC-:B------:R-:W-:Y:S01]  /*b040*/  FFMA.FTZ R208, R167, R88.reuse, -R195.reuse ;  /* 0x00000058a7d07223 */ /* 0x180fe200000108c3 */
[-C--:B------:R-:W-:Y:S01]  /*b050*/  FFMA.FTZ R210, R169, R88.reuse, -R195 ;  /* 0x00000058a9d27223 */ /* 0x080fe200000108c3 */
[C---:B------:R-:W-:Y:S01]  /*b060*/  FADD.FTZ R167, -R9.reuse, R4 ;  /* 0x0000000409a77221 */ /* 0x040fe20000010100 */
[-C--:B------:R-:W-:Y:S02]  /*b070*/  FMUL.FTZ R169, R9, R88.reuse ;  /* 0x0000005809a97220 */ /* 0x080fe40000410000 */
[----:B------:R-:W-:Y:S01]  /*b080*/  HGMMA.64x128x16.F32 R24, R212, gdesc[UR8].tnspB, R24, gsb0 ;  /* 0x41e00008d4187df0 */ /* 0x000fe20008000818 */
[-C--:B------:R-:W-:Y:S01]  /*b090*/  FMUL.FTZ R167, R167, R88.reuse ;  /* 0x00000058a7a77220 */ /* 0x080fe20000410000 */
[-CC-:B------:R-:W-:Y:S01]  /*b0a0*/  FFMA.FTZ R4, R11, R88.reuse, -R169.reuse ;  /* 0x000000580b047223 */ /* 0x180fe200000108a9 */
[-CC-:B------:R-:W-:Y:S01]  /*b0b0*/  FFMA.FTZ R177, R10, R88.reuse, -R169.reuse ;  /* 0x000000580ab17223 */ /* 0x180fe200000108a9 */
[-CC-:B0-----:R-:W-:Y:S01]  /*b0c0*/  FFMA.FTZ R179, R14, R88.reuse, -R169.reuse ;  /* 0x000000580eb37223 */ /* 0x181fe200000108a9 */
        /* <DEDUP_REMOVED lines=25> */
[--C-:B------:R-:W-:Y:S01]  /*b260*/  FFMA.FTZ R108, R131, R88, -R169.reuse ;  /* 0x00000058836c7223 */ /* 0x100fe200000108a9 */
[----:B------:R-:W-:Y:S01]  /*b270*/  MUFU.EX2 R179, R179 ;  /* 0x000000b300b37308 */ /* 0x000fe20000000800 */
[----:B0-----:R-:W-:Y:S01]  /*b280*/  FFMA.FTZ R6, R167, R6, R4 ;  /* 0x00000006a7067223 */ /* 0x001fe20000010004 */
        /* <DEDUP_REMOVED lines=9> */
[----:B------:R-:W-:-:S05]  /*b320*/  FFMA.FTZ R95, R95, R88, -R169 ;  /* 0x000000585f5f7223 */ /* 0x000fca00000108a9 */
[----:B------:R-:W-:Y:S08]  /*b330*/  MUFU.EX2 R11, R11 ;  /* 0x0000000b000b7308 */ /* 0x000ff00000000800 */
        /* <DEDUP_REMOVED lines=13> */
[----:B------:R-:W-:-:S05]  /*b410*/  WARPGROUP.ARRIVE ;  /* 0x00000000000079c5 */ /* 0x000fca0000000000 */
[----:B------:R-:W-:Y:S01]  /*b420*/  MUFU.EX2 R104, R104 ;  /* 0x0000006800687308 */ /* 0x000fe20000000800 */
[----:B------:R-:W-:Y:S02]  /*b430*/  F2FP.F16.F32.PACK_AB R214, R101, R12 ;  /* 0x0000000c65d6723e */ /* 0x000fe400000000ff */
[----:B------:R-:W-:Y:S01]  /*b440*/  F2FP.F16.F32.PACK_AB R212, R97, R8 ;  /* 0x0000000861d4723e */ /* 0x000fe200000000ff */
[----:B------:R-:W-:Y:S01]  /*b450*/  HGMMA.64x128x16.F32 R24, R216, gdesc[UR4].tnspB, R24, gsb0 ;  /* 0x41e00004d8187df0 */ /* 0x000fe20008000818 */
[----:B------:R-:W-:-:S03]  /*b460*/  R2UR UR7, R17 ;  /* 0x00000000110772ca */ /* 0x000fc600000e0000 */
[----:B------:R-:W0:Y:S01]  /*b470*/  MUFU.EX2 R139, R139 ;  /* 0x0000008b008b7308 */ /* 0x000e220000000800 */
[----:B------:R-:W-:-:S07]  /*b480*/  R2UR UR6, R220 ;  /* 0x00000000dc0672ca */ /* 0x000fce00000e0000 */
[----:B------:R-:W1:Y:S06]  /*b490*/  MUFU.EX2 R195, R195 ;  /* 0x000000c300c37308 */ /* 0x000e6c0000000800 */
[----:B------:R-:W-:Y:S01]  /*b4a0*/  UISETP.GT.AND UP0, UPT, UR6, UR7, UPT ;  /* 0x000000070600728c */ /* 0x000fe2000bf04270 */
[----:B------:R-:W-:Y:S01]  /*b4b0*/  R2UR UR7, R0 ;  /* 0x00000000000772ca */ /* 0x000fe200000e0000 */
[----:B------:R-:W2:Y:S01]  /*b4c0*/  MUFU.EX2 R106, R106 ;  /* 0x0000006a006a7308 */ /* 0x000ea20000000800 */
[----:B------:R-:W-:-:S03]  /*b4d0*/  UIADD3 UR6, UR6, -0x1, URZ ;  /* 0xffffffff06067890 */ /* 0x000fc6000fffe03f */
[----:B------:R-:W-:-:S03]  /*b4e0*/  PLOP3.LUT P2, PT, PT, PT, UP0, 0x80, 0x0 ;  /* 0x000000000000781c */ /* 0x000fc60003f4f008 */
[----:B------:R-:W-:Y:S01]  /*b4f0*/  IMAD.U32 R220, RZ, RZ, UR6 ;  /* 0x00000006ffdc7e24 */ /* 0x000fe2000f8e00ff */
[----:B------:R-:W3:Y:S08]  /*b500*/  MUFU.EX2 R197, R197 ;  /* 0x000000c500c57308 */ /* 0x000ef00000000800 */
[----:B------:R-:W4:Y:S08]  /*b510*/  MUFU.EX2 R108, R108 ;  /* 0x0000006c006c7308 */ /* 0x000f300000000800 */
        /* <DEDUP_REMOVED lines=14> */
[----:B------:R0:W-:Y:S06]  /*b600*/  BAR.ARV R112, 0x100 ;  /* 0x000400700000751d */ /* 0x0001ec0000002000 */
[----:B------:R1:W-:Y:S01]  /*b610*/  @!P1 SYNCS.ARRIVE.TRANS64.RED.A1T0 RZ, [R116+URZ], RZ ;  /* 0x000000ff74ff99a7 */ /* 0x0003e2000810043f */
[----:B------:R-:W-:Y:S01]  /*b620*/  MUFU.EX2 R95, R95 ;  /* 0x0000005f005f7308 */ /* 0x000fe20000000800 */
[----:B0-----:R-:W-:Y:S01]  /*b630*/  FADD.FTZ R112, R178, R7 ;  /* 0x00000007b2707221 */ /* 0x001fe20000010000 */
[----:B------:R-:W-:Y:S01]  /*b640*/  F2FP.F16.F32.PACK_AB R178, R13, R178 ;  /* 0x000000b20db2723e */ /* 0x000fe200000000ff */
[----:B------:R-:W-:Y:S01]  /*b650*/  FMUL.FTZ R24, R24, R90 ;  /* 0x0000005a18187220 */ /* 0x000fe20000410000 */
[----:B------:R-:W-:Y:S01]  /*b660*/  F2FP.F16.F32.PACK_AB R216, R165, R20 ;  /* 0x00000014a5d8723e */ /* 0x000fe200000000ff */
[----:B------:R-:W-:Y:S01]  /*b670*/  FMUL.FTZ R25, R25, R90 ;  /* 0x0000005a19197220 */ /* 0x000fe20000410000 */
[----:B------:R-:W-:Y:S01]  /*b680*/  F2FP.F16.F32.PACK_AB R218, R93, R92 ;  /* 0x0000005c5dda723e */ /* 0x000fe200000000ff */
[----:B-1----:R-:W-:Y:S01]  /*b690*/  FADD.FTZ R116, R177, R6 ;  /* 0x00000006b1747221 */ /* 0x002fe20000010000 */
[----:B------:R-:W-:Y:S01]  /*b6a0*/  FFMA.FTZ R6, R123, R88, -R169 ;  /* 0x000000587b067223 */ /* 0x000fe200000108a9 */
[----:B------:R-:W-:Y:S01]  /*b6b0*/  FADD.FTZ R123, R13, R112 ;  /* 0x000000700d7b7221 */ /* 0x000fe20000010000 */
[----:B------:R0:W-:Y:S01]  /*b6c0*/  @!P1 SYNCS.ARRIVE.TRANS64.RED.A1T0 RZ, [R118+URZ], RZ ;  /* 0x000000ff76ff99a7 */ /* 0x0001e2000810043f */
[----:B------:R-:W-:Y:S01]  /*b6d0*/  FADD.FTZ R7, R179, R116 ;  /* 0x00000074b3077221 */ /* 0x000fe20000010000 */
[----:B------:R-:W-:Y:S01]  /*b6e0*/  F2FP.F16.F32.PACK_AB R179, R10, R179 ;  /* 0x000000b30ab3723e */ /* 0x000fe200000000ff */
[----:B------:R-:W-:Y:S01]  /*b6f0*/  FADD.FTZ R116, R180, R123 ;  /* 0x0000007bb4747221 */ /* 0x000fe20000010000 */
[----:B------:R-:W1:Y:S01]  /*b700*/  MUFU.EX2 R6, R6 ;  /* 0x0000000600067308 */ /* 0x000e620000000800 */
[----:B------:R-:W-:Y:S01]  /*b710*/  FADD.FTZ R112, R10, R7 ;  /* 0x000000070a707221 */ /* 0x000fe20000010000 */
[----:B------:R-:W-:Y:S01]  /*b720*/  F2FP.F16.F32.PACK_AB R177, R177, R4 ;  /* 0x00000004b1b1723e */ /* 0x000fe200000000ff */
[C---:B------:R-:W-:Y:S01]  /*b730*/  FADD.FTZ R123, R193.reuse, R116 ;  /* 0x00000074c17b7221 */ /* 0x040fe20000010000 */
[----:B------:R-:W-:Y:S01]  /*b740*/  F2FP.F16.F32.PACK_AB R180, R193, R180 ;  /* 0x000000b4c1b4723e */ /* 0x000fe200000000ff */
[----:B------:R-:W-:Y:S01]  /*b750*/  FADD.FTZ R7, R11, R112 ;  /* 0x000000700b077221 */ /* 0x000fe20000010000 */
[----:B------:R-:W-:Y:S01]  /*b760*/  FFMA.FTZ R112, R127, R88, -R169 ;  /* 0x000000587f707223 */ /* 0x000fe200000108a9 */
[----:B0-----:R-:W-:Y:S01]  /*b770*/  FADD.FTZ R118, R182, R123 ;  /* 0x0000007bb6767221 */ /* 0x001fe20000010000 */
[----:B------:R-:W-:Y:S01]  /*b780*/  MUFU.EX2 R4, R107 ;  /* 0x0000006b00047308 */ /* 0x000fe20000000800 */
[----:B------:R-:W-:Y:S01]  /*b790*/  FADD.FTZ R116, R14, R7 ;  /* 0x000000070e747221 */ /* 0x000fe20000010000 */
[C---:B------:R-:W-:Y:S01]  /*b7a0*/  F2FP.F16.F32.PACK_AB R182, R161.reuse, R182 ;  /* 0x000000b6a1b6723e */ /* 0x040fe200000000ff */
[----:B------:R-:W-:Y:S01]  /*b7b0*/  FADD.FTZ R115, R161, R118 ;  /* 0x00000076a1737221 */ /* 0x000fe20000010000 */
[----:B------:R-:W-:Y:S01]  /*b7c0*/  F2FP.F16.F32.PACK_AB R193, R139, R104 ;  /* 0x000000688bc1723e */ /* 0x000fe200000000ff */
[----:B------:R-:W-:Y:S01]  /*b7d0*/  FADD.FTZ R7, R15, R116 ;  /* 0x000000740f077221 */ /* 0x000fe20000010000 */
[-C--:B------:R-:W-:Y:S01]  /*b7e0*/  FFMA.FTZ R116, R119, R88.reuse, -R169 ;  /* 0x0000005877747223 */ /* 0x080fe200000108a9 */
[----:B------:R-:W-:Y:S01]  /*b7f0*/  FADD.FTZ R120, R184, R115 ;  /* 0x00000073b8787221 */ /* 0x000fe20000010000 */
[----:B------:R-:W0:Y:S01]  /*b800*/  MUFU.EX2 R112, R112 ;  /* 0x0000007000707308 */ /* 0x000e220000000800 */
[C---:B------:R-:W-:Y:S01]  /*b810*/  FADD.FTZ R118, R94.reuse, R7 ;  /* 0x000000075e767221 */ /* 0x040fe20000010000 */
[-CC-:B------:R-:W-:Y:S01]  /*b820*/  FFMA.FTZ R115, R183, R88.reuse, -R169.reuse ;  /* 0x00000058b7737223 */ /* 0x180fe200000108a9 */
[----:B------:R-:W-:Y:S01]  /*b830*/  FADD.FTZ R117, R153, R120 ;  /* 0x0000007899757221 */ /* 0x000fe20000010000 */
[----:B------:R-:W-:Y:S01]  /*b840*/  F2FP.F16.F32.PACK_AB R183, R94, R15 ;  /* 0x0000000f5eb7723e */ /* 0x000fe200000000ff */
[----:B------:R-:W-:Y:S01]  /*b850*/  FADD.FTZ R7, R23, R118 ;  /* 0x0000007617077221 */ /* 0x000fe20000010000 */
[-C--:B------:R-:W-:Y:S01]  /*b860*/  FFMA.FTZ R119, R187, R88.reuse, -R169 ;  /* 0x00000058bb777223 */ /* 0x080fe200000108a9 */
[----:B------:R-:W-:Y:S01]  /*b870*/  FADD.FTZ R118, R186, R117 ;  /* 0x00000075ba767221 */ /* 0x000fe20000010000 */
[----:B------:R-:W0:Y:S01]  /*b880*/  MUFU.EX2 R116, R116 ;  /* 0x0000007400747308 */ /* 0x000e220000000800 */
[C---:B------:R-:W-:Y:S01]  /*b890*/  FADD.FTZ R7, R96.reuse, R7 ;  /* 0x0000000760077221 */ /* 0x040fe20000010000 */
[----:B------:R-:W-:Y:S01]  /*b8a0*/  FFMA.FTZ R117, R185, R88, -R169 ;  /* 0x00000058b9757223 */ /* 0x000fe200000108a9 */
[----:B------:R-:W-:Y:S01]  /*b8b0*/  F2FP.F16.F32.PACK_AB R185, R96, R23 ;  /* 0x0000001760b9723e */ /* 0x000fe200000000ff */
[----:B------:R-:W-:Y:S01]  /*b8c0*/  FMUL.FTZ R28, R28, R90 ;  /* 0x0000005a1c1c7220 */ /* 0x000fe20000410000 */
[----:B------:R-:W-:Y:S01]  /*b8d0*/  FADD.FTZ R120, R98, R7 ;  /* 0x0000000762787221 */ /* 0x000fe20000010000 */
[----:B------:R-:W-:Y:S01]  /*b8e0*/  FADD.FTZ R7, R21, R118 ;  /* 0x0000007615077221 */ /* 0x000fe20000010000 */
[----:B------:R-:W-:Y:S01]  /*b8f0*/  FFMA.FTZ R118, R99, R88, -R169 ;  /* 0x0000005863767223 */ /* 0x000fe200000108a9 */
[----:B------:R-:W0:Y:S01]  /*b900*/  MUFU.EX2 R94, R115 ;  /* 0x00000073005e7308 */ /* 0x000e220000000800 */
[C---:B------:R-:W-:Y:S01]  /*b910*/  FADD.FTZ R123, R155.reuse, R120 ;  /* 0x000000789b7b7221 */ /* 0x040fe20000010000 */
[----:B------:R-:W-:Y:S01]  /*b920*/  FADD.FTZ R120, R188, R7 ;  /* 0x00000007bc787221 */ /* 0x000fe20000010000 */
[----:B------:R-:W-:Y:S01]  /*b930*/  F2FP.F16.F32.PACK_AB R187, R155, R98 ;  /* 0x000000629bbb723e */ /* 0x000fe200000000ff */
[----:B------:R-:W-:Y:S01]  /*b940*/  FFMA.FTZ R99, R189, R88, -R169 ;  /* 0x00000058bd637223 */ /* 0x000fe200000108a9 */
[----:B------:R-:W-:Y:S01]  /*b950*/  FADD.FTZ R122, R100, R123 ;  /* 0x0000007b647a7221 */ /* 0x000fe20000010000 */
[----:B------:R-:W-:Y:S01]  /*b960*/  FADD.FTZ R7, R145, R120 ;  /* 0x0000007891077221 */ /* 0x000fe20000010000 */
[----:B------:R-:W-:Y:S01]  /*b970*/  F2FP.F16.F32.PACK_AB R184, R153, R184 ;  /* 0x000000b899b8723e */ /* 0x000fe200000000ff */
[----:B------:R-:W0:Y:S01]  /*b980*/  MUFU.EX2 R96, R117 ;  /* 0x0000007500607308 */ /* 0x000e220000000800 */
[----:B------:R-:W-:Y:S01]  /*b990*/  FADD.FTZ R123, R147, R122 ;  /* 0x0000007a937b7221 */ /* 0x000fe20000010000 */
[----:B------:R-:W-:Y:S01]  /*b9a0*/  FADD.FTZ R120, R190, R7 ;  /* 0x00000007be787221 */ /* 0x000fe20000010000 */
[----:B------:R-:W-:Y:S01]  /*b9b0*/  FFMA.FTZ R7, R191, R88, -R169 ;  /* 0x00000058bf077223 */ /* 0x000fe200000108a9 */
[----:B------:R-:W-:Y:S01]  /*b9c0*/  F2FP.F16.F32.PACK_AB R186, R21, R186 ;  /* 0x000000ba15ba723e */ /* 0x000fe200000000ff */
[----:B------:R-:W-:Y:S01]  /*b9d0*/  FADD.FTZ R122, R102, R123 ;  /* 0x0000007b667a7221 */ /* 0x000fe20000010000 */
[----:B------:R-:W-:Y:S01]  /*b9e0*/  FADD.FTZ R123, R149, R120 ;  /* 0x00000078957b7221 */ /* 0x000fe20000010000 */
[----:B------:R-:W-:Y:S01]  /*b9f0*/  F2FP.F16.F32.PACK_AB R188, R145, R188 ;  /* 0x000000bc91bc723e */ /* 0x000fe200000000ff */
[----:B------:R-:W0:Y:S01]  /*ba00*/  MUFU.EX2 R118, R118 ;  /* 0x0000007600767308 */ /* 0x000e220000000800 */
[----:B------:R-:W-:Y:S01]  /*ba10*/  FADD.FTZ R127, R151, R122 ;  /* 0x0000007a977f7221 */ /* 0x000fe20000010000 */
[----:B------:R-:W-:Y:S01]  /*ba20*/  FADD.FTZ R120, R192, R123 ;  /* 0x0000007bc0787221 */ /* 0x000fe20000010000 */
[----:B------:R-:W-:Y:S01]  /*ba30*/  F2FP.F16.F32.PACK_AB R189, R147, R100 ;  /* 0x0000006493bd723e */ /* 0x000fe200000000ff */
[----:B------:R-:W-:Y:S01]  /*ba40*/  FMUL.FTZ R29, R29, R90 ;  /* 0x0000005a1d1d7220 */ /* 0x000fe20000410000 */
        /* <DEDUP_REMOVED lines=11> */
[----:B------:R-:W-:Y:S01]  /*bb00*/  FMUL.FTZ R33, R33, R90 ;  /* 0x0000005a21217220 */ /* 0x000fe20000410000 */
[----:B--2---:R-:W-:Y:S01]  /*bb10*/  FADD.FTZ R10, R106, R5 ;  /* 0x000000056a0a7221 */ /* 0x004fe20000010000 */
[----:B------:R-:W-:Y:S01]  /*bb20*/  FADD.FTZ R14, R196, R13 ;  /* 0x0000000dc40e7221 */ /* 0x000fe20000010000 */
[----:B------:R-:W-:Y:S01]  /*bb30*/  F2FP.F16.F32.PACK_AB R194, R141, R194 ;  /* 0x000000c28dc2723e */ /* 0x000fe200000000ff */
[-C--:B------:R-:W-:Y:S01]  /*bb40*/  FMUL.FTZ R36, R36, R90.reuse ;  /* 0x0000005a24247220 */ /* 0x080fe20000410000 */
[----:B---3--:R-:W-:Y:S01]  /*bb50*/  FADD.FTZ R5, R197, R10 ;  /* 0x0000000ac5057221 */ /* 0x008fe20000010000 */
[----:B------:R-:W-:Y:S01]  /*bb60*/  FADD.FTZ R11, R157, R14 ;  /* 0x0000000e9d0b7221 */ /* 0x000fe20000010000 */
[----:B------:R-:W-:Y:S01]  /*bb70*/  F2FP.F16.F32.PACK_AB R195, R106, R195 ;  /* 0x000000c36ac3723e */ /* 0x000fe200000000ff */
[----:B------:R-:W-:Y:S01]  /*bb80*/  FMUL.FTZ R37, R37, R90 ;  /* 0x0000005a25257220 */ /* 0x000fe20000410000 */
[----:B----4-:R-:W-:Y:S01]  /*bb90*/  FADD.FTZ R10, R108, R5 ;  /* 0x000000056c0a7221 */ /* 0x010fe20000010000 */
[----:B------:R-:W-:Y:S01]  /*bba0*/  FADD.FTZ R14, R198, R11 ;  /* 0x0000000bc60e7221 */ /* 0x000fe20000010000 */
[----:B------:R-:W-:Y:S01]  /*bbb0*/  F2FP.F16.F32.PACK_AB R196, R157, R196 ;  /* 0x000000c49dc4723e */ /* 0x000fe200000000ff */
[-C--:B------:R-:W-:Y:S01]  /*bbc0*/  FMUL.FTZ R40, R40, R90.reuse ;  /* 0x0000005a28287220 */ /* 0x080fe20000410000 */
[----:B-----5:R-:W-:Y:S01]  /*bbd0*/  FADD.FTZ R5, R199, R10 ;  /* 0x0000000ac7057221 */ /* 0x020fe20000010000 */
[----:B------:R-:W-:Y:S01]  /*bbe0*/  FADD.FTZ R11, R129, R14 ;  /* 0x0000000e810b7221 */ /* 0x000fe20000010000 */
[----:B------:R-:W-:Y:S01]  /*bbf0*/  F2FP.F16.F32.PACK_AB R197, R108, R197 ;  /* 0x000000c56cc5723e */ /* 0x000fe200000000ff */
[----:B------:R-:W-:Y:S01]  /*bc00*/  FMUL.FTZ R41, R41, R90 ;  /* 0x0000005a29297220 */ /* 0x000fe20000410000 */
[----:B------:R-:W-:Y:S01]  /*bc10*/  FADD.FTZ R10, R110, R5 ;  /* 0x000000056e0a7221 */ /* 0x000fe20000010000 */
[----:B------:R-:W-:Y:S01]  /*bc20*/  FADD.FTZ R14, R200, R11 ;  /* 0x0000000bc80e7221 */ /* 0x000fe20000010000 */
[----:B------:R-:W-:Y:S01]  /*bc30*/  F2FP.F16.F32.PACK_AB R198, R129, R198 ;  /* 0x000000c681c6723e */ /* 0x000fe200000000ff */
[-C--:B------:R-:W-:Y:S01]  /*bc40*/  FMUL.FTZ R44, R44, R90.reuse ;  /* 0x0000005a2c2c7220 */ /* 0x080fe20000410000 */
[----:B------:R-:W-:Y:S01]  /*bc50*/  FADD.FTZ R5, R201, R10 ;  /* 0x0000000ac9057221 */ /* 0x000fe20000010000 */
[----:B------:R-:W-:Y:S01]  /*bc60*/  FADD.FTZ R11, R121, R14 ;  /* 0x0000000e790b7221 */ /* 0x000fe20000010000 */
[C---:B-1----:R-:W-:Y:S01]  /*bc70*/  F2FP.F16.F32.PACK_AB R201, R6.reuse, R201 ;  /* 0x000000c906c9723e */ /* 0x042fe200000000ff */
[-C--:B------:R-:W-:Y:S01]  /*bc80*/  FMUL.FTZ R45, R45, R90.reuse ;  /* 0x0000005a2d2d7220 */ /* 0x080fe20000410000 */
        /* <DEDUP_REMOVED lines=8> */
[----:B0-----:R-:W-:Y:S01]  /*bd10*/  FADD.FTZ R10, R112, R5 ;  /* 0x00000005700a7221 */ /* 0x001fe20000010000 */
[----:B------:R-:W-:Y:S01]  /*bd20*/  FADD.FTZ R14, R204, R11 ;  /* 0x0000000bcc0e7221 */ /* 0x000fe20000010000 */
[----:B------:R-:W-:Y:S01]  /*bd30*/  F2FP.F16.F32.PACK_AB R202, R125, R202 ;  /* 0x000000ca7dca723e */ /* 0x000fe200000000ff */
        /* <DEDUP_REMOVED lines=19> */
[----:B------:R-:W0:Y:S01]  /*be70*/  MUFU.EX2 R10, R99 ;  /* 0x00000063000a7308 */ /* 0x000e220000000800 */
[C---:B------:R-:W-:Y:S01]  /*be80*/  F2FP.F16.F32.PACK_AB R209, R4.reuse, R209 ;  /* 0x000000d104d1723e */ /* 0x040fe200000000ff */
[----:B------:R-:W-:Y:S01]  /*be90*/  FADD.FTZ R5, R4, R5 ;  /* 0x0000000504057221 */ /* 0x000fe20000010000 */
[----:B------:R-:W-:Y:S01]  /*bea0*/  FADD.FTZ R6, R210, R11 ;  /* 0x0000000bd2067221 */ /* 0x000fe20000010000 */
[----:B------:R-:W-:Y:S01]  /*beb0*/  F2FP.F16.F32.PACK_AB R207, R116, R207 ;  /* 0x000000cf74cf723e */ /* 0x000fe200000000ff */
[----:B------:R-:W-:Y:S01]  /*bec0*/  FMUL.FTZ R61, R61, R90 ;  /* 0x0000005a3d3d7220 */ /* 0x000fe20000410000 */
[----:B------:R-:W-:Y:S01]  /*bed0*/  FADD.FTZ R5, R94, R5 ;  /* 0x000000055e057221 */ /* 0x000fe20000010000 */
[----:B------:R-:W-:Y:S01]  /*bee0*/  FADD.FTZ R11, R109, R6 ;  /* 0x000000066d0b7221 */ /* 0x000fe20000010000 */
[----:B------:R1:W2:Y:S01]  /*bef0*/  MUFU.EX2 R14, R7 ;  /* 0x00000007000e7308 */ /* 0x0002a20000000800 */
[----:B------:R-:W-:Y:S01]  /*bf00*/  F2FP.F16.F32.PACK_AB R208, R105, R208 ;  /* 0x000000d069d0723e */ /* 0x000fe200000000ff */
        /* <DEDUP_REMOVED lines=8> */
[----:B------:R-:W-:Y:S01]  /*bf90*/  FADD.FTZ R5, R118, R5 ;  /* 0x0000000576057221 */ /* 0x000fe20000010000 */
[----:B------:R-:W-:Y:S01]  /*bfa0*/  FADD.FTZ R6, R12, R11 ;  /* 0x0000000b0c067221 */ /* 0x000fe20000010000 */
[----:B------:R-:W-:Y:S01]  /*bfb0*/  IMAD.U32 R12, RZ, RZ, UR7 ;  /* 0x00000007ff0c7e24 */ /* 0x000fe2000f8e00ff */
[----:B------:R-:W-:Y:S01]  /*bfc0*/  R2UR UR7, R221 ;  /* 0x00000000dd0772ca */ /* 0x000fe200000e0000 */
[----:B------:R-:W-:Y:S01]  /*bfd0*/  FADD.FTZ R5, R98, R5 ;  /* 0x0000000562057221 */ /* 0x000fe20000010000 */
[----:B------:R-:W-:Y:S01]  /*bfe0*/  FADD.FTZ R11, R101, R6 ;  /* 0x00000006650b7221 */ /* 0x000fe20000010000 */
[----:B------:R-:W-:Y:S01]  /*bff0*/  F2FP.F16.F32.PACK_AB R213, R118, R96 ;  /* 0x0000006076d5723e */ /* 0x000fe200000000ff */
[----:B------:R-:W-:Y:S01]  /*c000*/  FMUL.FTZ R68, R68, R90 ;  /* 0x0000005a44447220 */ /* 0x000fe20000410000 */
[C---:B------:R-:W-:Y:S01]  /*c010*/  FADD.FTZ R5, R103.reuse, R5 ;  /* 0x0000000567057221 */ /* 0x040fe20000010000 */
[----:B------:R-:W-:Y:S01]  /*c020*/  FADD.FTZ R4, R20, R11 ;  /* 0x0000000b14047221 */ /* 0x000fe20000010000 */
[----:B------:R-:W-:Y:S01]  /*c030*/  F2FP.F16.F32.PACK_AB R215, R103, R98 ;  /* 0x0000006267d7723e */ /* 0x000fe200000000ff */
[----:B------:R-:W-:Y:S01]  /*c040*/  FMUL.FTZ R69, R69, R90 ;  /* 0x0000005a45457220 */ /* 0x000fe20000410000 */
[----:B0-----:R-:W-:Y:S01]  /*c050*/  FADD.FTZ R5, R10, R5 ;  /* 0x000000050a057221 */ /* 0x001fe20000010000 */
[----:B-1----:R-:W-:Y:S01]  /*c060*/  FADD.FTZ R7, R165, R4 ;  /* 0x00000004a5077221 */ /* 0x002fe20000010000 */
[C---:B------:R-:W-:Y:S01]  /*c070*/  F2FP.F16.F32.PACK_AB R217, R91.reuse, R10 ;  /* 0x0000000a5bd9723e */ /* 0x040fe200000000ff */
[-C--:B------:R-:W-:Y:S01]  /*c080*/  FMUL.FTZ R72, R72, R90.reuse ;  /* 0x0000005a48487220 */ /* 0x080fe20000410000 */
[----:B------:R-:W-:Y:S01]  /*c090*/  FADD.FTZ R5, R91, R5 ;  /* 0x000000055b057221 */ /* 0x000fe20000010000 */
[----:B------:R-:W-:Y:S01]  /*c0a0*/  FADD.FTZ R4, R92, R7 ;  /* 0x000000075c047221 */ /* 0x000fe20000010000 */
[----:B------:R-:W-:Y:S01]  /*c0b0*/  MOV R11, UR7 ;  /* 0x00000007000b7c02 */ /* 0x000fe20008000f00 */
[----:B------:R-:W-:Y:S01]  /*c0c0*/  FMUL.FTZ R73, R73, R90 ;  /* 0x0000005a49497220 */ /* 0x000fe20000410000 */
[----:B--2---:R-:W-:Y:S01]  /*c0d0*/  FADD.FTZ R5, R14, R5 ;  /* 0x000000050e057221 */ /* 0x004fe20000010000 */
[----:B------:R-:W-:Y:S01]  /*c0e0*/  FADD.FTZ R7, R93, R4 ;  /* 0x000000045d077221 */ /* 0x000fe20000010000 */
[C---:B------:R-:W-:Y:S01]  /*c0f0*/  F2FP.F16.F32.PACK_AB R219, R95.reuse, R14 ;  /* 0x0000000e5fdb723e */ /* 0x040fe200000000ff */
[-C--:B------:R-:W-:Y:S01]  /*c100*/  FMUL.FTZ R76, R76, R90.reuse ;  /* 0x0000005a4c4c7220 */ /* 0x080fe20000410000 */
[----:B------:R-:W-:Y:S01]  /*c110*/  FADD.FTZ R6, R95, R5 ;  /* 0x000000055f067221 */ /* 0x000fe20000010000 */
        /* <DEDUP_REMOVED lines=37> */
[----:B------:R-:W-:-:S02]  /*c370*/  IMAD.MOV.U32 R4, RZ, RZ, R9 ;  /* 0x000000ffff047224 */ /* 0x000fc400078e0009 */
[----:B------:R-:W-:Y:S01]  /*c380*/  IMAD.MOV.U32 R5, RZ, RZ, R89 ;  /* 0x000000ffff057224 */ /* 0x000fe200078e0059 */
[----:B------:R-:W-:Y:S06]  /*c390*/  @P2 BRA `(.L_x_6275) ;  /* 0xffffffa800942947 */ /* 0x000fec000383ffff */
.L_x_6266:
[----:B------:R-:W-:Y:S06]  /*c3a0*/  BAR.ARV 0x8, 0x180 ;  /* 0x0206000000007b1d */ /* 0x000fec0000002000 */
[----:B------:R-:W-:Y:S05]  /*c3b0*/  @!P0 BRA `(.L_x_6276) ;  /* 0x0000000000048947 */ /* 0x000fea0003800000 */
[----:B------:R-:W-:Y:S01]  /*c3c0*/  BPT.TRAP 0x1 ;  /* 0x000000040000795c */ /* 0x000fe20000300000 */
.L_x_6276:
        /* <DEDUP_REMOVED lines=8> */
.L_x_6277:
[----:B-1----:R-:W-:Y:S05]  /*c450*/  @P2 BRA `(.L_x_6278) ;  /* 0x0000000000082947 */ /* 0x002fea0003800000 */
[----:B------:R-:W1:Y:S02]  /*c460*/  SYNCS.PHASECHK.TRANS64.TRYWAIT P0, [R11+URZ+0x34850], R2 ;  /* 0x034850020b0075a7 */ /* 0x000e64000800017f */
[----:B-1----:R-:W-:Y:S05]  /*c470*/  @!P0 BRA `(.L_x_6279) ;  /* 0x0000005c00fc8947 */ /* 0x002fea0003800000 */
.L_x_6278:
[----:B------:R-:W-:Y:S01]  /*c480*/  R2UR UR4, R16 ;  /* 0x00000000100472ca */ /* 0x000fe200000e0000 */
[----:B------:R-:W-:Y:S01]  /*c490*/  WARPGROUP.ARRIVE ;  /* 0x00000000000079c5 */ /* 0x000fe20000000000 */
[----:B------:R-:W-:Y:S01]  /*c4a0*/  R2UR UR5, R0 ;  /* 0x00000000000572ca */ /* 0x000fe200000e0000 */
[----:B------:R-:W-:Y:S01]  /*c4b0*/  UMOV UR7, 0x40000040 ;  /* 0x4000004000077882 */ /* 0x000fe20000000000 */
[----:B------:R-:W2:Y:S01]  /*c4c0*/  SHFL.BFLY PT, R0, R7, 0x2, 0x1f ;  /* 0x0c401f0007007f89 */ /* 0x000ea200000e0000 */
[----:B------:R-:W-:Y:S01]  /*c4d0*/  IMAD.MOV.U32 R8, RZ, RZ, RZ ;  /* 0x000000ffff087224 */ /* 0x000fe200078e00ff */
[----:B------:R-:W-:Y:S01]  /*c4e0*/  MOV R17, RZ ;  /* 0x000000ff00117202 */ /* 0x000fe20000000f00 */
[----:B------:R-:W-:Y:S01]  /*c4f0*/  IMAD.MOV.U32 R16, RZ, RZ, -0x800000 ;  /* 0xff800000ff107424 */ /* 0x000fe200078e00ff */
[----:B------:R-:W0:Y:S05]  /*c500*/  SHFL.BFLY PT, R3, R6, 0x2, 0x1f ;  /* 0x0c401f0006037f89 */ /* 0x000e2a00000e0000 */
[----:B------:R-:W-:-:S04]  /*c510*/  UIADD3 UR4, UR4, 0x400, URZ ;  /* 0x0000040004047890 */ /* 0x000fc8000fffe03f */
[----:B------:R-:W-:-:S04]  /*c520*/  USHF.R.U32.HI UR4, URZ, 0x4, UR4 ;  /* 0x000000043f047899 */ /* 0x000fc80008011604 */
[----:B------:R-:W-:-:S04]  /*c530*/  ULOP3.LUT UR4, UR4, 0x3fff, URZ, 0xc0, !UPT ;  /* 0x00003fff04047892 */ /* 0x000fc8000f8ec03f */
[----:B------:R-:W-:Y:S01]  /*c540*/  ULOP3.LUT UR4, UR4, 0x5800000, URZ, 0xfc, !UPT ;  /* 0x0580000004047892 */ /* 0x000fe2000f8efc3f */
[----:B--2---:R-:W-:-:S03]  /*c550*/  FADD.FTZ R0, R0, R7 ;  /* 0x0000000700007221 */ /* 0x004fc60000010000 */
[----:B------:R-:W-:Y:S01]  /*c560*/  UIMAD UR4, UR5, 0xb00, UR4 ;  /* 0x00000b00050478a4 */ /* 0x000fe2000f8e0204 */
[----:B01----:R-:W-:Y:S02]  /*c570*/  FADD.FTZ R2, R3, R6 ;  /* 0x0000000603027221 */ /* 0x003fe40000010000 */
[----:B------:R-:W0:Y:S04]  /*c580*/  SHFL.BFLY PT, R3, R0, 0x1, 0x1f ;  /* 0x0c201f0000037f89 */ /* 0x000e2800000e0000 */
[----:B------:R-:W-:Y:S02]  /*c590*/  UMOV UR6, UR4 ;  /* 0x0000000400067c82 */ /* 0x000fe40008000000 */
[----:B------:R-:W-:Y:S01]  /*c5a0*/  HGMMA.64x128x16.F32 R24, R176, gdesc[UR4].tnspB, R24, gsb0 ;  /* 0x41e00004b0187df0 */ /* 0x000fe20008000818 */
[----:B------:R-:W-:Y:S01]  /*c5b0*/  UIADD3 UR6, UR4, 0x80, URZ ;  /* 0x0000008004067890 */ /* 0x000fe2000fffe03f */
[----:B------:R-:W1:Y:S01]  /*c5c0*/  SHFL.BFLY PT, R5, R2, 0x1, 0x1f ;  /* 0x0c201f0002057f89 */ /* 0x000e6200000e0000 */
[----:B------:R-:W-:Y:S01]  /*c5d0*/  UMOV UR7, 0x40000040 ;  /* 0x4000004000077882 */ /* 0x000fe20000000000 */
[----:B0-----:R-:W-:Y:S01]  /*c5e0*/  FADD.FTZ R10, R0, R3 ;  /* 0x00000003000a7221 */ /* 0x001fe20000010000 */
[----:B------:R-:W-:-:S04]  /*c5f0*/  IMAD.MOV.U32 R0, RZ, RZ, -0x800000 ;  /* 0xff800000ff007424 */ /* 0x000fc800078e00ff */
[----:B------:R-:W-:Y:S01]  /*c600*/  FSETP.NE.FTZ.AND P0, PT, R10, RZ, PT ;  /* 0x000000ff0a00720b */ /* 0x000fe20003f15000 */
[----:B-1----:R-:W-:Y:S01]  /*c610*/  FADD.FTZ R12, R2, R5 ;  /* 0x00000005020c7221 */ /* 0x002fe20000010000 */
[----:B------:R-:W-:-:S04]  /*c620*/  @!P1 VIADD R5, R11, 0x34860 ;  /* 0x000348600b059836 */ /* 0x000fc80000000000 */
[----:B------:R-:W-:Y:S02]  /*c630*/  FSETP.NE.FTZ.AND P2, PT, R12, RZ, PT ;  /* 0x000000ff0c00720b */ /* 0x000fe40003f55000 */
[----:B------:R-:W-:-:S05]  /*c640*/  @!P1 PRMT R5, RZ, 0x654, R5 ;  /* 0x00000654ff059816 */ /* 0x000fca0000000005 */
        /* <DEDUP_REMOVED lines=13> */
[----:B------:R-:W-:Y:S01]  /*c720*/  HGMMA.64x128x16.F32 R24, R180, gdesc[UR4].tnspB, R24, gsb0 ;  /* 0x41e00004b4187df0 */ /* 0x000fe20008000818 */
[----:B------:R-:W-:Y:S01]  /*c730*/  UIADD3 UR6, UR4, 0x100, URZ ;  /* 0x0000010004067890 */ /* 0x000fe2000fffe03f */
[----:B------:R-:W-:Y:S01]  /*c740*/  UMOV UR7, 0x40000040 ;  /* 0x4000004000077882 */ /* 0x000fe20000000000 */
[----:B------:R-:W-:Y:S02]  /*c750*/  WARPGROUP.DEPBAR.LE gsb0, 0x0 ;  /* 0x00008000000079c5 */ /* 0x000fe40000010000 */
[----:B------:R-:W-:-:S07]  /*c760*/  WARPGROUP.ARRIVE ;  /* 0x00000000000079c5 */ /* 0x000fce0000000000 */
        /* <DEDUP_REMOVED lines=33> */
[----:B------:R-:W-:Y:S01]  /*c980*/  UIADD3 UR4, UR4, 0x500, URZ ;  /* 0x0000050004047890 */ /* 0x000fe2000fffe03f */
[----:B------:R-:W-:Y:S02]  /*c990*/  WARPGROUP.DEPBAR.LE gsb0, 0x0 ;  /* 0x00008000000079c5 */ /* 0x000fe40000010000 */
[----:B------:R-:W-:-:S06]  /*c9a0*/  WARPGROUP.ARRIVE ;  /* 0x00000000000079c5 */ /* 0x000fcc0000000000 */
[----:B------:R-:W-:Y:S01]  /*c9b0*/  HGMMA.64x128x16.F32 R24, R212, gdesc[UR4].tnspB, R24, gsb0 ;  /* 0x41e00004d4187df0 */ /* 0x000fe20008000818 */
[----:B------:R-:W-:Y:S01]  /*c9c0*/  UMOV UR6, UR4 ;  /* 0x0000000400067c82 */ /* 0x000fe20008000000 */
[----:B------:R-:W-:Y:S01]  /*c9d0*/  UMOV UR7, 0x40000040 ;  /* 0x4000004000077882 */ /* 0x000fe20000000000 */
[----:B------:R-:W-:Y:S02]  /*c9e0*/  WARPGROUP.DEPBAR.LE gsb0, 0x0 ;  /* 0x00008000000079c5 */ /* 0x000fe40000010000 */
[----:B------:R-:W-:-:S07]  /*c9f0*/  WARPGROUP.ARRIVE ;  /* 0x00000000000079c5 */ /* 0x000fce0000000000 */
[----:B------:R-:W-:Y:S03]  /*ca00*/  HGMMA.64x128x16.F32 R24, R216, gdesc[UR4].tnspB, R24, gsb0 ;  /* 0x41e00004d8187df0 */ /* 0x000fe60008000818 */
[----:B------:R-:W-:Y:S02]  /*ca10*/  WARPGROUP.DEPBAR.LE gsb0, 0x0 ;  /* 0x00008000000079c5 */ /* 0x000fe40000010000 */
        /* <DEDUP_REMOVED lines=65> */
.L_x_6259:
        /* <DEDUP_REMOVED lines=10> */
[----:B------:R-:W4:Y:S01]  /*ced0*/  LDC.64 R68, c[0x0][0xbd8] ;  /* 0x0002f600ff447b82 */ /* 0x000f220000000a00 */
[----:B------:R-:W-:Y:S02]  /*cee0*/  UIMAD.WIDE.U32 UR4, UR13, UR8, URZ ;  /* 0x000000080d0472a5 */ /* 0x000fe4000f8e003f */
[----:B------:R-:W-:-:S04]  /*cef0*/  UIMAD UR6, UR7, UR8, URZ ;  /* 0x00000008070672a4 */ /* 0x000fc8000f8e023f */
[----:B------:R-:W-:Y:S01]  /*cf00*/  UIMAD UR6, UR13, UR9, UR6 ;  /* 0x000000090d0672a4 */ /* 0x000fe2000f8e0206 */
[----:B-1----:R-:W-:Y:S01]  /*cf10*/  ISETP.NE.AND P0, PT, R71, 0x1, PT ;  /* 0x000000014700780c */ /* 0x002fe20003f05270 */
[----:B------:R-:W1:Y:S01]  /*cf20*/  S2UR UR11, SR_CTAID.Y ;  /* 0x00000000000b79c3 */ /* 0x000e620000002600 */
[----:B------:R-:W-:Y:S01]  /*cf30*/  ULDC.64 UR8, c[0x0][0xb38] ;  /* 0x0002ce0000087ab9 */ /* 0x000fe20000000a00 */
[----:B------:R-:W-:Y:S02]  /*cf40*/  UIADD3 UR6, UR5, UR6, URZ ;  /* 0x0000000605067290 */ /* 0x000fe4000fffe03f */
[----:B------:R-:W-:Y:S01]  /*cf50*/  UIMAD UR7, UR7, UR8, URZ ;  /* 0x00000008070772a4 */ /* 0x000fe2000f8e023f */
[----:B0-----:R-:W-:Y:S01]  /*cf60*/  VIADD R59, R17, 0xffffff80 ;  /* 0xffffff80113b7836 */ /* 0x001fe20000000000 */
[----:B---3--:R-:W-:Y:S02]  /*cf70*/  USHF.R.S32.HI UR10, URZ, 0x1f, UR12 ;  /* 0x0000001f3f0a7899 */ /* 0x008fe4000801140c */
[----:B------:R-:W1:Y:S02]  /*cf80*/  LDC R75, c[0x0][0xc50] ;  /* 0x00031400ff4b7b82 */ /* 0x000e640000000800 */
[----:B------:R-:W-:-:S04]  /*cf90*/  SHF.R.S32.HI R22, RZ, 0x1f, R59 ;  /* 0x0000001fff167819 */ /* 0x000fc8000001143b */
[CC--:B------:R-:W-:Y:S02]  /*cfa0*/  LEA.HI R17, R22.reuse, R59.reuse, RZ, 0x7 ;  /* 0x0000003b16117211 */ /* 0x0c0fe400078f38ff */
[----:B------:R-:W0:Y:S01]  /*cfb0*/  LDC.64 R72, c[0x0][0xb40] ;  /* 0x0002d000ff487b82 */ /* 0x000e220000000a00 */
[----:B------:R-:W-:Y:S02]  /*cfc0*/  LEA.HI R22, R22, R59, RZ, 0x2 ;  /* 0x0000003b16167211 */ /* 0x000fe400078f10ff */
[----:B------:R-:W-:Y:S02]  /*cfd0*/  LOP3.LUT R18, R17, 0xffffff80, RZ, 0xc0, !PT ;  /* 0xffffff8011127812 */ /* 0x000fe400078ec0ff */
[----:B------:R-:W-:Y:S02]  /*cfe0*/  SHF.R.S32.HI R58, RZ, 0x7, R17 ;  /* 0x00000007ff3a7819 */ /* 0x000fe40000011411 */
[----:B------:R-:W-:Y:S01]  /*cff0*/  LOP3.LUT R22, R22, 0xfffffffc, RZ, 0xc0, !PT ;  /* 0xfffffffc16167812 */ /* 0x000fe200078ec0ff */
[----:B------:R-:W-:Y:S01]  /*d000*/  IMAD.IADD R70, R59, 0x1, -R18 ;  /* 0x000000013b467824 */ /* 0x000fe200078e0a12 */
[----:B------:R-:W-:Y:S01]  /*d010*/  LEA.HI R17, R17, R58, RZ, 0x1 ;  /* 0x0000003a11117211 */ /* 0x000fe200078f08ff */
[----:B------:R-:W3:Y:S02]  /*d020*/  @P0 LDC R67, c[0x0][0xbf0] ;  /* 0x0002fc00ff430b82 */ /* 0x000ee40000000800 */
[----:B------:R-:W-:Y:S01]  /*d030*/  IMAD.IADD R22, R59, 0x1, -R22 ;  /* 0x000000013b167824 */ /* 0x000fe200078e0a16 */
[----:B------:R-:W-:-:S02]  /*d040*/  SHF.R.S32.HI R63, RZ, 0x1f, R70 ;  /* 0x0000001fff3f7819 */ /* 0x000fc40000011446 */
[----:B------:R-:W-:Y:S02]  /*d050*/  LOP3.LUT R17, R17, 0x3fffffe, RZ, 0xc0, !PT ;  /* 0x03fffffe11117812 */ /* 0x000fe400078ec0ff */
[----:B------:R-:W-:Y:S01]  /*d060*/  LEA.HI R77, R63, R70, RZ, 0x2 ;  /* 0x000000463f4d7211 */ /* 0x000fe200078f10ff */
[----:B------:R-:W5:Y:S01]  /*d070*/  @P0 LDC R79, c[0x0][0xbec] ;  /* 0x0002fb00ff4f0b82 */ /* 0x000f620000000800 */
[----:B------:R-:W-:Y:S02]  /*d080*/  IADD3 R17, R58, -R17, RZ ;  /* 0x800000113a117210 */ /* 0x000fe40007ffe0ff */
[--C-:B------:R-:W-:Y:S02]  /*d090*/  SHF.R.S32.HI R18, RZ, 0x2, R77.reuse ;  /* 0x00000002ff127819 */ /* 0x100fe4000001144d */
[----:B------:R-:W-:Y:S01]  /*d0a0*/  SHF.R.S32.HI R23, RZ, 0x1f, R77 ;  /* 0x0000001fff177819 */ /* 0x000fe2000001144d */
[----:B0-----:R-:W-:Y:S01]  /*d0b0*/  IMAD R66, R72, UR10, RZ ;  /* 0x0000000a48427c24 */ /* 0x001fe2000f8e02ff */
[----:B------:R-:W-:Y:S01]  /*d0c0*/  LEA.HI R58, R22, R22, RZ, 0x1 ;  /* 0x00000016163a7211 */ /* 0x000fe200078f08ff */
[----:B------:R-:W0:Y:S01]  /*d0d0*/  @P0 LDC R74, c[0x0][0xbf0] ;  /* 0x0002fc00ff4a0b82 */ /* 0x000e220000000800 */
[----:B------:R-:W-:-:S02]  /*d0e0*/  LEA.HI R23, R23, R18, RZ, 0x3 ;  /* 0x0000001217177211 */ /* 0x000fc400078f18ff */
[----:B------:R-:W-:Y:S02]  /*d0f0*/  LOP3.LUT R59, R58, 0x1ffffffe, RZ, 0xc0, !PT ;  /* 0x1ffffffe3a3b7812 */ /* 0x000fe400078ec0ff */
[----:B------:R-:W-:Y:S02]  /*d100*/  LOP3.LUT R23, R23, 0xfffffff8, RZ, 0xc0, !PT ;  /* 0xfffffff817177812 */ /* 0x000fe400078ec0ff */
[----:B------:R-:W-:Y:S01]  /*d110*/  LOP3.LUT R77, R77, 0x7ffffffc, RZ, 0xc0, !PT ;  /* 0x7ffffffc4d4d7812 */ /* 0x000fe200078ec0ff */
[----:B------:R-:W-:Y:S02]  /*d120*/  IMAD.IADD R58, R22, 0x1, -R59 ;  /* 0x00000001163a7824 */ /* 0x000fe400078e0a3b */
[----:B------:R-:W-:Y:S01]  /*d130*/  IMAD.IADD R23, R18, 0x1, -R23 ;  /* 0x0000000112177824 */ /* 0x000fe200078e0a17 */
[----:B------:R-:W-:Y:S01]  /*d140*/  LEA.HI R18, R63, R70, RZ, 0x5 ;  /* 0x000000463f127211 */ /* 0x000fe200078f28ff */
[----:B------:R-:W-:Y:S01]  /*d150*/  IMAD.U32 R22, RZ, RZ, UR4 ;  /* 0x00000004ff167e24 */ /* 0x000fe2000f8e00ff */
[----:B------:R-:W1:Y:S02]  /*d160*/  @P0 LDC R63, c[0x0][0xbec] ;  /* 0x0002fb00ff3f0b82 */ /* 0x000e640000000800 */
[----:B------:R-:W-:-:S05]  /*d170*/  SHF.R.S32.HI R18, RZ, 0x5, R18 ;  /* 0x00000005ff127819 */ /* 0x000fca0000011412 */
[----:B------:R-:W-:Y:S01]  /*d180*/  IMAD R18, R18, 0x10, R23 ;  /* 0x0000001012127824 */ /* 0x000fe200078e0217 */
[----:B------:R-:W-:Y:S01]  /*d190*/  MOV R23, UR5 ;  /* 0x0000000500177c02 */ /* 0x000fe20008000f00 */
[----:B------:R-:W-:Y:S01]  /*d1a0*/  IMAD.U32 R23, RZ, RZ, UR6 ;  /* 0x00000006ff177e24 */ /* 0x000fe2000f8e00ff */
[----:B------:R-:W-:Y:S01]  /*d1b0*/  UIMAD.WIDE.U32 UR4, UR13, UR8, URZ ;  /* 0x000000080d0472a5 */ /* 0x000fe2000f8e003f */
[----:B------:R-:W-:Y:S01]  /*d1c0*/  IMAD R17, R17, 0x40, R18 ;  /* 0x0000004011117824 */ /* 0x000fe200078e0212 */
[----:B------:R-:W-:Y:S01]  /*d1d0*/  UIMAD UR6, UR13, UR9, UR7 ;  /* 0x000000090d0672a4 */ /* 0x000fe2000f8e0207 */
[----:B----4-:R-:W-:Y:S02]  /*d1e0*/  IMAD R18, R68, UR10, RZ ;  /* 0x0000000a44127c24 */ /* 0x010fe4000f8e02ff */
[----:B------:R-:W-:Y:S01]  /*d1f0*/  IMAD R58, R58, 0x8, R17 ;  /* 0x000000083a3a7824 */ /* 0x000fe200078e0211 */
[----:B------:R-:W-:Y:S01]  /*d200*/  UIADD3 UR6, UR5, UR6, URZ ;  /* 0x0000000605067290 */ /* 0x000fe2000fffe03f */
[----:B------:R-:W-:Y:S01]  /*d210*/  IMAD R65, R69, UR12, R18 ;  /* 0x0000000c45417c24 */ /* 0x000fe2000f8e0212 */
[----:B------:R-:W-:Y:S01]  /*d220*/  ULDC.64 UR8, c[0x0][0xb28] ;  /* 0x0002ca0000087ab9 */ /* 0x000fe20000000a00 */
[----:B--2---:R-:W-:Y:S01]  /*d230*/  IMAD R18, R64, 0x80, R58 ;  /* 0x0000008040127824 */ /* 0x004fe200078e023a */
[----:B------:R-:W-:Y:S01]  /*d240*/  MOV R58, UR4 ;  /* 0x00000004003a7c02 */ /* 0x000fe20008000f00 */
[----:B------:R-:W-:-:S04]  /*d250*/  IMAD.WIDE.U32 R22, R68, UR12, R22 ;  /* 0x0000000c44167c25 */ /* 0x000fc8000f8e0016 */
[----:B------:R-:W-:Y:S01]  /*d260*/  IMAD R68, RZ, RZ, -UR13 ;  /* 0x8000000dff447e24 */ /* 0x000fe2000f8e02ff */
[----:B------:R-:W-:Y:S01]  /*d270*/  IADD3 R23, R23, R65, RZ ;  /* 0x0000004117177210 */ /* 0x000fe20007ffe0ff */
[----:B-1----:R-:W-:-:S04]  /*d280*/  @P0 IMAD.HI.U32 R62, R18, R63, RZ ;  /* 0x0000003f123e0227 */ /* 0x002fc800078e00ff */
[----:B------:R-:W-:Y:S01]  /*d290*/  IMAD.U32 R59, RZ, RZ, UR5 ;  /* 0x00000005ff3b7e24 */ /* 0x000fe2000f8e00ff */
[----:B------:R-:W-:Y:S01]  /*d2a0*/  ULDC.64 UR4, c[0x0][0xbe0] ;  /* 0x0002f80000047ab9 */ /* 0x000fe20000000a00 */
[----:B------:R-:W-:Y:S02]  /*d2b0*/  IMAD R75, R75, R68, UR11 ;  /* 0x0000000b4b4b7e24 */ /* 0x000fe4000f8e0244 */
[----:B------:R-:W-:Y:S01]  /*d2c0*/  IMAD.U32 R59, RZ, RZ, UR6 ;  /* 0x00000006ff3b7e24 */ /* 0x000fe2000f8e00ff */
[----:B------:R-:W-:Y:S01]  /*d2d0*/  ULDC.64 UR6, c[0x0][0xb48] ;  /* 0x0002d20000067ab9 */ /* 0x000fe20000000a00 */
[----:B------:R-:W-:Y:S01]  /*d2e0*/  IMAD.MOV.U32 R63, RZ, RZ, R18 ;  /* 0x000000ffff3f7224 */ /* 0x000fe200078e0012 */
[----:B---3--:R-:W-:Y:S01]  /*d2f0*/  @P0 SHF.R.U32.HI R63, RZ, R67, R62 ;  /* 0x00000043ff3f0219 */ /* 0x008fe2000001163e */
[----:B------:R-:W-:Y:S01]  /*d300*/  IMAD R67, R73, UR12, R66 ;  /* 0x0000000c49437c24 */ /* 0x000fe2000f8e0242 */
[----:B------:R-:W-:Y:S01]  /*d310*/  SHF.R.S32.HI R66, RZ, 0x1f, R75 ;  /* 0x0000001fff427819 */ /* 0x000fe2000001144b */
[----:B------:R-:W-:-:S04]  /*d320*/  IMAD.WIDE.U32 R58, R72, UR12, R58 ;  /* 0x0000000c483a7c25 */ /* 0x000fc8000f8e003a */
[----:B-----5:R-:W-:-:S04]  /*d330*/  @P0 IMAD.HI.U32 R79, R18, R79, RZ ;  /* 0x0000004f124f0227 */ /* 0x020fc800078e00ff */
[----:B------:R-:W-:Y:S02]  /*d340*/  IMAD.IADD R59, R59, 0x1, R67 ;  /* 0x000000013b3b7824 */ /* 0x000fe400078e0243 */
[----:B------:R-:W-:Y:S02]  /*d350*/  IMAD R67, R66, UR6, RZ ;  /* 0x0000000642437c24 */ /* 0x000fe4000f8e02ff */
[----:B------:R-:W-:-:S04]  /*d360*/  IMAD.WIDE.U32 R22, R75, UR4, R22 ;  /* 0x000000044b167c25 */ /* 0x000fc8000f8e0016 */
[----:B------:R-:W-:Y:S01]  /*d370*/  IMAD.MOV.U32 R65, RZ, RZ, R18 ;  /* 0x000000ffff417224 */ /* 0x000fe200078e0012 */
[----:B0-----:R-:W-:Y:S01]  /*d380*/  @P0 SHF.R.U32.HI R65, RZ, R74, R79 ;  /* 0x0000004aff410219 */ /* 0x001fe2000001164f */
[----:B------:R-:W-:Y:S01]  /*d390*/  IMAD R62, R66, UR4, RZ ;  /* 0x00000004423e7c24 */ /* 0x000fe2000f8e02ff */
[----:B------:R-:W-:Y:S01]  /*d3a0*/  BAR.SYNC.DEFER_BLOCKING 0x1, 0x100 ;  /* 0x0044000000007b1d */ /* 0x000fe20000010000 */
[C---:B------:R-:W-:Y:S01]  /*d3b0*/  IMAD R69, R75.reuse, UR7, R67 ;  /* 0x000000074b457c24 */ /* 0x040fe2000f8e0243 */
[--C-:B------:R-:W-:Y:S01]  /*d3c0*/  SHF.R.S32.HI R67, RZ, 0x1f, R63.reuse ;  /* 0x0000001fff437819 */ /* 0x100fe2000001143f */
[----:B------:R-:W-:Y:S01]  /*d3d0*/  IMAD R66, R75, UR5, R62 ;  /* 0x000000054b427c24 */ /* 0x000fe2000f8e023e */
[----:B------:R-:W-:Y:S01]  /*d3e0*/  IADD3 R22, P0, R63, R22, RZ ;  /* 0x000000163f167210 */ /* 0x000fe20007f1e0ff */
[----:B------:R-:W-:Y:S01]  /*d3f0*/  IMAD.MOV R63, RZ, RZ, -R63 ;  /* 0x000000ffff3f7224 */ /* 0x000fe200078e0a3f */
[----:B------:R-:W-:Y:S01]  /*d400*/  SHF.R.S32.HI R62, RZ, 0x1f, R65 ;  /* 0x0000001fff3e7819 */ /* 0x000fe20000011441 */
[----:B------:R-:W-:Y:S01]  /*d410*/  IMAD.WIDE.U32 R58, R75, UR6, R58 ;  /* 0x000000064b3a7c25 */ /* 0x000fe2000f8e003a */
[----:B------:R-:W-:Y:S01]  /*d420*/  ULDC.64 UR4, c[0x0][0xb30] ;  /* 0x0002cc0000047ab9 */ /* 0x000fe20000000a00 */
[----:B------:R-:W-:Y:S01]  /*d430*/  IADD3.X R23, R67, R23, R66, P0, !PT ;  /* 0x0000001743177210 */ /* 0x000fe200007fe442 */
[----:B------:R-:W-:Y:S01]  /*d440*/  ULDC.64 UR6, c[0x0][0xbc8] ;  /* 0x0002f20000067ab9 */ /* 0x000fe20000000a00 */
[----:B------:R-:W-:Y:S01]  /*d450*/  IMAD.MOV R68, RZ, RZ, -R65 ;  /* 0x000000ffff447224 */ /* 0x000fe200078e0a41 */
[----:B------:R-:W-:Y:S01]  /*d460*/  IADD3 R59, R59, R69, RZ ;  /* 0x000000453b3b7210 */ /* 0x000fe20007ffe0ff */
[----:B------:R-:W-:-:S02]  /*d470*/  IMAD R63, R71, R63, R18 ;  /* 0x0000003f473f7224 */ /* 0x000fc400078e0212 */
[----:B------:R-:W-:Y:S02]  /*d480*/  IMAD R62, R62, UR4, RZ ;  /* 0x000000043e3e7c24 */ /* 0x000fe4000f8e02ff */
[----:B------:R-:W-:Y:S01]  /*d490*/  IMAD R67, R71, R68, R18 ;  /* 0x0000004447437224 */ /* 0x000fe200078e0212 */
[----:B------:R-:W-:Y:S01]  /*d4a0*/  SHF.R.S32.HI R18, RZ, 0x1f, R63 ;  /* 0x0000001fff127819 */ /* 0x000fe2000001143f */
[C---:B------:R-:W-:Y:S01]  /*d4b0*/  IMAD R69, R65.reuse, UR5, R62 ;  /* 0x0000000541457c24 */ /* 0x040fe2000f8e023e */
[----:B------:R-:W0:Y:S01]  /*d4c0*/  S2UR UR5, SR_CgaCtaId ;  /* 0x00000000000579c3 */ /* 0x000e220000008800 */
[----:B------:R-:W-:Y:S01]  /*d4d0*/  IMAD.WIDE.U32 R58, R65, UR4, R58 ;  /* 0x00000004413a7c25 */ /* 0x000fe2000f8e003a */
[----:B------:R-:W-:Y:S01]  /*d4e0*/  SHF.R.S32.HI R62, RZ, 0x1f, R67 ;  /* 0x0000001fff3e7819 */ /* 0x000fe20000011443 */
[----:B------:R-:W-:Y:S02]  /*d4f0*/  UMOV UR4, 0x400 ;  /* 0x0000040000047882 */ /* 0x000fe40000000000 */
        /* <DEDUP_REMOVED lines=14> */
[----:B0-----:R-:W-:Y:S01]  /*d5e0*/  ULEA UR4, UR5, UR4, 0x18 ;  /* 0x0000000405047291 */ /* 0x001fe2000f8ec03f */
[----:B------:R-:W-:Y:S01]  /*d5f0*/  IMAD R17, R64, 0x80, R17 ;  /* 0x0000008040117824 */ /* 0x000fe200078e0211 */
[----:B------:R-:W-:Y:S01]  /*d600*/  LEA.HI.X R63, R22, UR7, R63, 0x2, P0 ;  /* 0x00000007163f7c11 */ /* 0x000fe200080f143f */
[----:B------:R-:W-:Y:S01]  /*d610*/  IMAD R18, R71, UR6, RZ ;  /* 0x0000000647127c24 */ /* 0x000fe2000f8e02ff */
[----:B------:R-:W-:Y:S01]  /*d620*/  LEA.HI.X R76, R58, UR9, R23, 0x2, P1 ;  /* 0x000000093a4c7c11 */ /* 0x000fe200088f1417 */
[----:B------:R-:W-:Y:S01]  /*d630*/  SHFL.IDX PT, R22, R62, RZ, 0x1c1f ;  /* 0x001c1fff3e167589 */ /* 0x000fe200000e0000 */
[C---:B------:R-:W-:Y:S01]  /*d640*/  LOP3.LUT P0, RZ, R70.reuse, 0x3, RZ, 0xc0, !PT ;  /* 0x0000000346ff7812 */ /* 0x040fe2000780c0ff */
[----:B------:R-:W-:Y:S01]  /*d650*/  UIADD3 UR4, UR4, 0x34820, URZ ;  /* 0x0003482004047890 */ /* 0x000fe2000fffe03f */
[C---:B------:R-:W-:Y:S01]  /*d660*/  IADD3 R69, R17.reuse, 0x8, RZ ;  /* 0x0000000811457810 */ /* 0x040fe20007ffe0ff */
[----:B------:R-:W0:Y:S01]  /*d670*/  SHFL.IDX PT, R23, R63, RZ, 0x1c1f ;  /* 0x001c1fff3f177589 */ /* 0x000e2200000e0000 */
[-C--:B------:R-:W-:Y:S01]  /*d680*/  ISETP.GE.OR P1, PT, R17, R18.reuse, P0 ;  /* 0x000000121100720c */ /* 0x080fe20000726670 */
[----:B------:R-:W-:Y:S01]  /*d690*/  UPRMT UR4, URZ, 0x654, UR4 ;  /* 0x000006543f047896 */ /* 0x000fe20008000004 */
[-C--:B------:R-:W-:Y:S01]  /*d6a0*/  ISETP.GE.OR P0, PT, R69, R18.reuse, P0 ;  /* 0x000000124500720c */ /* 0x080fe20000706670 */
[----:B------:R-:W-:Y:S01]  /*d6b0*/  SHFL.IDX PT, R58, R62, 0x1, 0x1c1f ;  /* 0x003c1f003e3a7f89 */ /* 0x000fe200000e0000 */
[----:B------:R-:W-:Y:S01]  /*d6c0*/  ISETP.GE.AND P2, PT, R17, R18, PT ;  /* 0x000000121100720c */ /* 0x000fe20003f46270 */
[----:B------:R-:W-:-:S02]  /*d6d0*/  IMAD.IADD R71, R70, 0x1, -R77 ;  /* 0x0000000146477824 */ /* 0x000fc400078e0a4d */
[----:B------:R-:W1:Y:S02]  /*d6e0*/  SHFL.IDX PT, R59, R63, 0x1, 0x1c1f ;  /* 0x003c1f003f3b7f89 */ /* 0x000e6400000e0000 */
[----:B------:R-:W-:Y:S01]  /*d6f0*/  IMAD.SHL.U32 R71, R71, 0x2, RZ ;  /* 0x0000000247477824 */ /* 0x000fe200078e00ff */
[----:B------:R-:W-:Y:S01]  /*d700*/  SYNCS.ARRIVE.TRANS64.RED.A1T0 RZ, [UR4], RZ ;  /* 0x000000ffffff79a7 */ /* 0x000fe20008100404 */
[----:B------:R2:W3:Y:S04]  /*d710*/  SHFL.IDX PT, R66, R74, RZ, 0x1c1f ;  /* 0x001c1fff4a427589 */ /* 0x0004e800000e0000 */
[----:B------:R2:W4:Y:S04]  /*d720*/  SHFL.IDX PT, R67, R76, RZ, 0x1c1f ;  /* 0x001c1fff4c437589 */ /* 0x00052800000e0000 */
        /* <DEDUP_REMOVED lines=10> */
[C---:B------:R-:W-:Y:S01]  /*d7d0*/  IADD3 R59, R71.reuse, 0x18, RZ ;  /* 0x00000018473b7810 */ /* 0x040fe20007ffe0ff */
[C---:B------:R-:W-:Y:S01]  /*d7e0*/  VIADD R63, R71.reuse, 0x30 ;  /* 0x00000030473f7836 */ /* 0x040fe20000000000 */
[----:B------:R-:W-:Y:S01]  /*d7f0*/  ISETP.GE.AND P0, PT, R58, UR4, PT ;  /* 0x000000043a007c0c */ /* 0x000fe2000bf06270 */
[----:B------:R-:W-:Y:S01]  /*d800*/  VIADD R64, R71, 0x38 ;  /* 0x0000003847407836 */ /* 0x000fe20000000000 */
[----:B------:R-:W-:Y:S01]  /*d810*/  ISETP.GE.AND P1, PT, R59, UR4, PT ;  /* 0x000000043b007c0c */ /* 0x000fe2000bf26270 */
[C---:B------:R-:W-:Y:S01]  /*d820*/  VIADD R68, R71.reuse, 0x50 ;  /* 0x0000005047447836 */ /* 0x040fe20000000000 */
[C---:B------:R-:W-:Y:S01]  /*d830*/  IADD3 R65, R71.reuse, 0x40, RZ ;  /* 0x0000004047417810 */ /* 0x040fe20007ffe0ff */
[----:B------:R-:W-:Y:S01]  /*d840*/  VIADD R70, R71, 0x58 ;  /* 0x0000005847467836 */ /* 0x000fe20000000000 */
[----:B------:R-:W-:Y:S01]  /*d850*/  ISETP.GE.AND P4, PT, R63, UR4, PT ;  /* 0x000000043f007c0c */ /* 0x000fe2000bf86270 */
[----:B---34-:R-:W-:Y:S01]  /*d860*/  @!P2 IMAD.WIDE R16, R71, 0x4, R66 ;  /* 0x000000044710a825 */ /* 0x018fe200078e0242 */
[----:B------:R-:W-:-:S02]  /*d870*/  ISETP.GE.AND P5, PT, R64, UR4, PT ;  /* 0x0000000440007c0c */ /* 0x000fc4000bfa6270 */
[----:B------:R-:W-:Y:S01]  /*d880*/  @!P3 LEA.HI R0, R0, R0, RZ, 0x1 ;  /* 0x000000000000b211 */ /* 0x000fe200078f08ff */
[----:B------:R-:W-:Y:S01]  /*d890*/  VIADD R72, R71, 0x60 ;  /* 0x0000006047487836 */ /* 0x000fe20000000000 */
[----:B------:R0:W-:Y:S01]  /*d8a0*/  @!P2 ST.E.64 desc[UR6][R16.64], R88 ;  /* 0x000000581000a985 */ /* 0x0001e2000c101b06 */
[----:B------:R-:W-:Y:S02]  /*d8b0*/  ISETP.GE.AND P6, PT, R65, UR4, PT ;  /* 0x0000000441007c0c */ /* 0x000fe4000bfc6270 */
        /* <DEDUP_REMOVED lines=13> */
[----:B------:R-:W-:-:S04]  /*d990*/  @!P2 LEA.HI R0, R0, R0, RZ, 0x1 ;  /* 0x000000000000a211 */ /* 0x000fc800078f08ff */
[----:B------:R0:W-:Y:S01]  /*d9a0*/  @!P0 ST.E.64 desc[UR6][R16.64], R90 ;  /* 0x0000005a10008985 */ /* 0x0001e2000c101b06 */
[----:B------:R-:W-:Y:S02]  /*d9b0*/  @!P3 LEA.HI R62, R62, R62, RZ, 0x1 ;  /* 0x0000003e3e3eb211 */ /* 0x000fe400078f08ff */
[----:B-1----:R-:W-:Y:S02]  /*d9c0*/  @!P1 LOP3.LUT R23, R59, 0xfffffffe, RZ, 0xc0, !PT ;  /* 0xfffffffe3b179812 */ /* 0x002fe400078ec0ff */
[----:B------:R-:W-:Y:S02]  /*d9d0*/  @!P2 LOP3.LUT R59, R0, 0xfffffffe, RZ, 0xc0, !PT ;  /* 0xfffffffe003ba812 */ /* 0x000fe400078ec0ff */
[----:B------:R-:W-:Y:S01]  /*d9e0*/  @!P3 LOP3.LUT R63, R62, 0xfffffffe, RZ, 0xc0, !PT ;  /* 0xfffffffe3e3fb812 */ /* 0x000fe200078ec0ff */
[--C-:B------:R-:W-:Y:S01]  /*d9f0*/  @!P1 IMAD.WIDE R22, R23, 0x4, R66.reuse ;  /* 0x0000000417169825 */ /* 0x100fe200078e0242 */
[----:B------:R-:W-:Y:S02]  /*da00*/  @!P6 LEA.HI R0, R65, R65, RZ, 0x1 ;  /* 0x000000414100e211 */ /* 0x000fe400078f08ff */
[----:B------:R-:W-:Y:S01]  /*da10*/  @!P4 LOP3.LUT R65, R58, 0xfffffffe, RZ, 0xc0, !PT ;  /* 0xfffffffe3a41c812 */ /* 0x000fe200078ec0ff */
[--C-:B------:R-:W-:Y:S01]  /*da20*/  @!P2 IMAD.WIDE R58, R59, 0x4, R66.reuse ;  /* 0x000000043b3aa825 */ /* 0x100fe200078e0242 */
[----:B------:R-:W-:Y:S01]  /*da30*/  @!P6 LOP3.LUT R75, R0, 0xfffffffe, RZ, 0xc0, !PT ;  /* 0xfffffffe004be812 */ /* 0x000fe200078ec0ff */
[----:B------:R1:W-:Y:S01]  /*da40*/  @!P1 ST.E.64 desc[UR6][R22.64], R94 ;  /* 0x0000005e16009985 */ /* 0x0003e2000c101b06 */
[----:B------:R-:W-:Y:S01]  /*da50*/  ISETP.GE.AND P1, PT, R68, UR4, PT ;  /* 0x0000000444007c0c */ /* 0x000fe2000bf26270 */
[----:B0-----:R-:W-:-:S02]  /*da60*/  @!P3 IMAD.WIDE R16, R63, 0x4, R66 ;  /* 0x000000043f10b825 */ /* 0x001fc400078e0242 */
[----:B------:R0:W-:Y:S01]  /*da70*/  @!P2 ST.E.64 desc[UR6][R58.64], R36 ;  /* 0x000000243a00a985 */ /* 0x0001e2000c101b06 */
[----:B------:R-:W-:Y:S01]  /*da80*/  ISETP.GE.AND P2, PT, R70, UR4, PT ;  /* 0x0000000446007c0c */ /* 0x000fe2000bf46270 */
[----:B------:R-:W-:Y:S02]  /*da90*/  VIADD R0, R71, 0x48 ;  /* 0x0000004847007836 */ /* 0x000fe40000000000 */
[--C-:B------:R-:W-:Y:S01]  /*daa0*/  @!P5 IMAD.WIDE R62, R73, 0x4, R66.reuse ;  /* 0x00000004493ed825 */ /* 0x100fe200078e0242 */
[----:B------:R2:W-:Y:S01]  /*dab0*/  @!P3 ST.E.64 desc[UR6][R16.64], R32 ;  /* 0x000000201000b985 */ /* 0x0005e2000c101b06 */
[----:B------:R-:W-:Y:S02]  /*dac0*/  ISETP.GE.AND P3, PT, R72, UR4, PT ;  /* 0x0000000448007c0c */ /* 0x000fe4000bf66270 */
[----:B------:R-:W-:Y:S01]  /*dad0*/  ISETP.GE.AND P0, PT, R0, UR4, PT ;  /* 0x0000000400007c0c */ /* 0x000fe2000bf06270 */
[----:B-1----:R-:W-:Y:S01]  /*dae0*/  @!P4 IMAD.WIDE R22, R65, 0x4, R66 ;  /* 0x000000044116c825 */ /* 0x002fe200078e0242 */
[----:B------:R-:W-:-:S03]  /*daf0*/  @!P1 LEA.HI R68, R68, R68, RZ, 0x1 ;  /* 0x0000004444449211 */ /* 0x000fc600078f08ff */
[----:B------:R-:W-:Y:S01]  /*db00*/  @!P6 IMAD.WIDE R64, R75, 0x4, R66 ;  /* 0x000000044b40e825 */ /* 0x000fe200078e0242 */
[----:B------:R1:W-:Y:S01]  /*db10*/  @!P4 ST.E.64 desc[UR6][R22.64], R28 ;  /* 0x0000001c1600c985 */ /* 0x0003e2000c101b06 */
[C---:B0-----:R-:W-:Y:S02]  /*db20*/  IADD3 R36, R71.reuse, 0x68, RZ ;  /* 0x0000006847247810 */ /* 0x041fe40007ffe0ff */
[C---:B------:R-:W-:Y:S01]  /*db30*/  VIADD R37, R71.reuse, 0x70 ;  /* 0x0000007047257836 */ /* 0x040fe20000000000 */
[----:B------:R0:W-:Y:S01]  /*db40*/  @!P5 ST.E.64 desc[UR6][R62.64], R44 ;  /* 0x0000002c3e00d985 */ /* 0x0001e2000c101b06 */
[----:B--2---:R-:W-:Y:S01]  /*db50*/  VIADD R17, R71, 0x78 ;  /* 0x0000007847117836 */ /* 0x004fe20000000000 */
[----:B------:R-:W-:Y:S02]  /*db60*/  ISETP.GE.AND P4, PT, R36, UR4, PT ;  /* 0x0000000424007c0c */ /* 0x000fe4000bf86270 */
[----:B------:R2:W-:Y:S01]  /*db70*/  @!P6 ST.E.64 desc[UR6][R64.64], R96 ;  /* 0x000000604000e985 */ /* 0x0005e2000c101b06 */
[----:B------:R-:W-:-:S02]  /*db80*/  ISETP.GE.AND P5, PT, R37, UR4, PT ;  /* 0x0000000425007c0c */ /* 0x000fc4000bfa6270 */
[----:B------:R-:W-:Y:S02]  /*db90*/  ISETP.GE.AND P6, PT, R17, UR4, PT ;  /* 0x0000000411007c0c */ /* 0x000fe4000bfc6270 */
[----:B------:R-:W-:Y:S02]  /*dba0*/  @!P0 LEA.HI R0, R0, R0, RZ, 0x1 ;  /* 0x0000000000008211 */ /* 0x000fe400078f08ff */
[----:B------:R-:W-:Y:S02]  /*dbb0*/  @!P2 LEA.HI R70, R70, R70, RZ, 0x1 ;  /* 0x000000464646a211 */ /* 0x000fe400078f08ff */
[----:B------:R-:W-:Y:S02]  /*dbc0*/  @!P3 LEA.HI R72, R72, R72, RZ, 0x1 ;  /* 0x000000484848b211 */ /* 0x000fe400078f08ff */
[----:B------:R-:W-:Y:S02]  /*dbd0*/  @!P4 LEA.HI R36, R36, R36, RZ, 0x1 ;  /* 0x000000242424c211 */ /* 0x000fe400078f08ff */
[----:B-1----:R-:W-:-:S02]  /*dbe0*/  @!P1 LOP3.LUT R23, R68, 0xfffffffe, RZ, 0xc0, !PT ;  /* 0xfffffffe44179812 */ /* 0x002fc400078ec0ff */
[----:B------:R-:W-:Y:S02]  /*dbf0*/  @!P5 LEA.HI R16, R37, R37, RZ, 0x1 ;  /* 0x000000252510d211 */ /* 0x000fe400078f08ff */
[----:B------:R-:W-:Y:S02]  /*dc00*/  @!P6 LEA.HI R22, R17, R17, RZ, 0x1 ;  /* 0x000000111116e211 */ /* 0x000fe400078f08ff */
[----:B------:R-:W-:Y:S02]  /*dc10*/  @!P0 LOP3.LUT R17, R0, 0xfffffffe, RZ, 0xc0, !PT ;  /* 0xfffffffe00118812 */ /* 0x000fe400078ec0ff */
[----:B------:R-:W-:Y:S02]  /*dc20*/  @!P2 LOP3.LUT R29, R70, 0xfffffffe, RZ, 0xc0, !PT ;  /* 0xfffffffe461da812 */ /* 0x000fe400078ec0ff */
[----:B------:R-:W-:Y:S02]  /*dc30*/  @!P3 LOP3.LUT R33, R72, 0xfffffffe, RZ, 0xc0, !PT ;  /* 0xfffffffe4821b812 */ /* 0x000fe400078ec0ff */
[----:B------:R-:W-:Y:S01]  /*dc40*/  @!P4 LOP3.LUT R37, R36, 0xfffffffe, RZ, 0xc0, !PT ;  /* 0xfffffffe2425c812 */ /* 0x000fe200078ec0ff */
[----:B------:R-:W-:Y:S01]  /*dc50*/  @!P2 IMAD.WIDE R28, R29, 0x4, R66 ;  /* 0x000000041d1ca825 */ /* 0x000fe200078e0242 */
[----:B0-----:R-:W-:-:S02]  /*dc60*/  @!P5 LOP3.LUT R45, R16, 0xfffffffe, RZ, 0xc0, !PT ;  /* 0xfffffffe102dd812 */ /* 0x001fc400078ec0ff */
        /* <DEDUP_REMOVED lines=14> */
.L_x_6282:
[----:B------:R-:W-:Y:S05]  /*dd50*/  BSYNC B0 ;  /* 0x0000000000007941 */ /* 0x000fea0003800000 */
.L_x_6281:
[----:B------:R-:W-:Y:S01]  /*dd60*/  ISETP.GE.AND P0, PT, R69, R18, PT ;  /* 0x000000124500720c */ /* 0x000fe20003f06270 */
[----:B--2---:R0:W1:Y:S04]  /*dd70*/  SHFL.IDX PT, R23, R76, 0x1, 0x1c1f ;  /* 0x003c1f004c177f89 */ /* 0x00406800000e0000 */
[----:B------:R0:W2:Y:S08]  /*dd80*/  SHFL.IDX PT, R22, R74, 0x1, 0x1c1f ;  /* 0x003c1f004a167f89 */ /* 0x0000b000000e0000 */
[----:B0-----:R-:W-:Y:S05]  /*dd90*/  @P0 BRA `(.L_x_6257) ;  /* 0x0000004400480947 */ /* 0x001fea0003800000 */
[----:B------:R-:W-:Y:S01]  /*dda0*/  ULDC UR4, c[0x0][0xac8] ;  /* 0x0002b20000047ab9 */ /* 0x000fe20000000800 */
[C---:B------:R-:W-:Y:S01]  /*ddb0*/  VIADD R0, R71.reuse, 0x8 ;  /* 0x0000000847007836 */ /* 0x040fe20000000000 */
[C---:B------:R-:W-:Y:S01]  /*ddc0*/  ISETP.GE.AND P0, PT, R71.reuse, UR4, PT ;  /* 0x0000000447007c0c */ /* 0x040fe2000bf06270 */
[C---:B------:R-:W-:Y:S01]  /*ddd0*/  VIADD R4, R71.reuse, 0x10 ;  /* 0x0000001047047836 */ /* 0x040fe20000000000 */
[C---:B------:R-:W-:Y:S01]  /*dde0*/  IADD3 R6, R71.reuse, 0x18, RZ ;  /* 0x0000001847067810 */ /* 0x040fe20007ffe0ff */
[----:B------:R-:W-:Y:S01]  /*ddf0*/  ULDC.64 UR6, c[0x0][0x208] ;  /* 0x0000820000067ab9 */ /* 0x000fe20000000a00 */
[----:B------:R-:W-:Y:S01]  /*de00*/  ISETP.GE.AND P5, PT, R0, UR4, PT ;  /* 0x0000000400007c0c */ /* 0x000fe2000bfa6270 */
[C---:B------:R-:W-:Y:S01]  /*de10*/  VIADD R13, R71.reuse, 0x28 ;  /* 0x00000028470d7836 */ /* 0x040fe20000000000 */
[----:B------:R-:W-:Y:S01]  /*de20*/  ISETP.GE.AND P6, PT, R4, UR4, PT ;  /* 0x0000000404007c0c */ /* 0x000fe2000bfc6270 */
[C---:B------:R-:W-:Y:S01]  /*de30*/  VIADD R12, R71.reuse, 0x20 ;  /* 0x00000020470c7836 */ /* 0x040fe20000000000 */
[C---:B------:R-:W-:Y:S01]  /*de40*/  IADD3 R24, R71.reuse, 0x40, RZ ;  /* 0x0000004047187810 */ /* 0x040fe20007ffe0ff */
[----:B------:R-:W-:Y:S01]  /*de50*/  VIADD R17, R71, 0x38 ;  /* 0x0000003847117836 */ /* 0x000fe20000000000 */
[----:B------:R-:W-:Y:S01]  /*de60*/  ISETP.GE.AND P3, PT, R13, UR4, PT ;  /* 0x000000040d007c0c */ /* 0x000fe2000bf66270 */
[C---:B------:R-:W-:Y:S01]  /*de70*/  VIADD R16, R71.reuse, 0x30 ;  /* 0x0000003047107836 */ /* 0x040fe20000000000 */
[----:B------:R-:W-:Y:S01]  /*de80*/  ISETP.GE.AND P4, PT, R12, UR4, PT ;  /* 0x000000040c007c0c */ /* 0x000fe2000bf86270 */
[----:B-12---:R-:W-:Y:S01]  /*de90*/  @!P0 IMAD.WIDE R2, R71, 0x4, R22 ;  /* 0x0000000447028825 */ /* 0x006fe200078e0216 */
[----:B------:R-:W-:-:S02]  /*dea0*/  ISETP.GE.AND P1, PT, R17, UR4, PT ;  /* 0x0000000411007c0c */ /* 0x000fc4000bf26270 */
[----:B------:R-:W-:Y:S01]  /*deb0*/  ISETP.GE.AND P2, PT, R16, UR4, PT ;  /* 0x0000000410007c0c */ /* 0x000fe2000bf46270 */
[C---:B------:R-:W-:Y:S01]  /*dec0*/  VIADD R28, R71.reuse, 0x48 ;  /* 0x00000048471c7836 */ /* 0x040fe20000000000 */
[----:B------:R0:W-:Y:S01]  /*ded0*/  @!P0 ST.E.64 desc[UR6][R2.64], R52 ;  /* 0x0000003402008985 */ /* 0x0001e2000c101b06 */
[----:B------:R-:W-:Y:S01]  /*dee0*/  ISETP.GE.AND P0, PT, R6, UR4, PT ;  /* 0x0000000406007c0c */ /* 0x000fe2000bf06270 */
[----:B------:R-:W-:Y:S01]  /*def0*/  VIADD R32, R71, 0x70 ;  /* 0x0000007047207836 */ /* 0x000fe20000000000 */
[----:B------:R-:W-:Y:S02]  /*df00*/  @!P5 LEA.HI R0, R0, R0, RZ, 0x1 ;  /* 0x000000000000d211 */ /* 0x000fe400078f08ff */
[----:B------:R-:W-:Y:S02]  /*df10*/  @!P6 LEA.HI R4, R4, R4, RZ, 0x1 ;  /* 0x000000040404e211 */ /* 0x000fe400078f08ff */
[----:B------:R-:W-:Y:S02]  /*df20*/  @!P5 LOP3.LUT R5, R0, 0xfffffffe, RZ, 0xc0, !PT ;  /* 0xfffffffe0005d812 */ /* 0x000fe400078ec0ff */
[----:B------:R-:W-:-:S02]  /*df30*/  @!P6 LOP3.LUT R7, R4, 0xfffffffe, RZ, 0xc0, !PT ;  /* 0xfffffffe0407e812 */ /* 0x000fc400078ec0ff */
[----:B------:R-:W-:Y:S02]  /*df40*/  @!P3 LEA.HI R0, R13, R13, RZ, 0x1 ;  /* 0x0000000d0d00b211 */ /* 0x000fe400078f08ff */
[----:B------:R-:W-:Y:S01]  /*df50*/  @!P4 LEA.HI R12, R12, R12, RZ, 0x1 ;  /* 0x0000000c0c0cc211 */ /* 0x000fe200078f08ff */
[--C-:B0-----:R-:W-:Y:S01]  /*df60*/  @!P5 IMAD.WIDE R2, R5, 0x4, R22.reuse ;  /* 0x000000040502d825 */ /* 0x101fe200078e0216 */
[----:B------:R-:W-:Y:S02]  /*df70*/  @!P0 LEA.HI R6, R6, R6, RZ, 0x1 ;  /* 0x0000000606068211 */ /* 0x000fe400078f08ff */
[----:B------:R-:W-:Y:S01]  /*df80*/  @!P1 LEA.HI R18, R17, R17, RZ, 0x1 ;  /* 0x0000001111129211 */ /* 0x000fe200078f08ff */
[----:B------:R-:W-:Y:S01]  /*df90*/  @!P6 IMAD.WIDE R4, R7, 0x4, R22 ;  /* 0x000000040704e825 */ /* 0x000fe200078e0216 */
[----:B------:R-:W-:Y:S01]  /*dfa0*/  @!P0 LOP3.LUT R7, R6, 0xfffffffe, RZ, 0xc0, !PT ;  /* 0xfffffffe06078812 */ /* 0x000fe200078ec0ff */
[----:B------:R0:W-:Y:S01]  /*dfb0*/  @!P5 ST.E.64 desc[UR6][R2.64], R40 ;  /* 0x000000280200d985 */ /* 0x0001e2000c101b06 */
[----:B------:R-:W-:-:S02]  /*dfc0*/  ISETP.GE.AND P5, PT, R24, UR4, PT ;  /* 0x0000000418007c0c */ /* 0x000fc4000bfa6270 */
[----:B------:R-:W-:Y:S01]  /*dfd0*/  @!P2 LEA.HI R16, R16, R16, RZ, 0x1 ;  /* 0x000000101010a211 */ /* 0x000fe200078f08ff */
[----:B------:R1:W-:Y:S01]  /*dfe0*/  @!P6 ST.E.64 desc[UR6][R4.64], R56 ;  /* 0x000000380400e985 */ /* 0x0003e2000c101b06 */
[----:B------:R-:W-:Y:S01]  /*dff0*/  @!P3 LOP3.LUT R17, R0, 0xfffffffe, RZ, 0xc0, !PT ;  /* 0xfffffffe0011b812 */ /* 0x000fe200078ec0ff */
[----:B------:R-:W-:Y:S01]  /*e000*/  VIADD R0, R71, 0x50 ;  /* 0x0000005047007836 */ /* 0x000fe20000000000 */
[----:B------:R-:W-:Y:S02]  /*e010*/  @!P4 LOP3.LUT R13, R12, 0xfffffffe, RZ, 0xc0, !PT ;  /* 0xfffffffe0c0dc812 */ /* 0x000fe400078ec0ff */
[----:B------:R-:W-:Y:S02]  /*e020*/  @!P2 LOP3.LUT R25, R16, 0xfffffffe, RZ, 0xc0, !PT ;  /* 0xfffffffe1019a812 */ /* 0x000fe400078ec0ff */
[----:B------:R-:W-:Y:S02]  /*e030*/  ISETP.GE.AND P6, PT, R28, UR4, PT ;  /* 0x000000041c007c0c */ /* 0x000fe4000bfc6270 */
[----:B------:R-:W-:Y:S01]  /*e040*/  @!P1 LOP3.LUT R29, R18, 0xfffffffe, RZ, 0xc0, !PT ;  /* 0xfffffffe121d9812 */ /* 0x000fe200078ec0ff */
[----:B0-----:R-:W-:Y:S01]  /*e050*/  @!P0 IMAD.WIDE R2, R7, 0x4, R22 ;  /* 0x0000000407028825 */ /* 0x001fe200078e0216 */
[----:B------:R-:W-:-:S03]  /*e060*/  @!P5 LEA.HI R24, R24, R24, RZ, 0x1 ;  /* 0x000000181818d211 */ /* 0x000fc600078f08ff */
        /* <DEDUP_REMOVED lines=8> */
[----:B------:R-:W-:-:S02]  /*e0f0*/  ISETP.GE.AND P4, PT, R32, UR4, PT ;  /* 0x0000000420007c0c */ /* 0x000fc4000bf86270 */
[--C-:B------:R-:W-:Y:S01]  /*e100*/  @!P1 IMAD.WIDE R16, R29, 0x4, R22.reuse ;  /* 0x000000041d109825 */ /* 0x100fe200078e0216 */
[----:B------:R-:W-:Y:S01]  /*e110*/  @!P2 ST.E.64 desc[UR6][R12.64], R34 ;  /* 0x000000220c00a985 */ /* 0x000fe2000c101b06 */
[C---:B------:R-:W-:Y:S02]  /*e120*/  IADD3 R29, R71.reuse, 0x68, RZ ;  /* 0x00000068471d7810 */ /* 0x040fe40007ffe0ff */
[C---:B------:R-:W-:Y:S01]  /*e130*/  VIADD R18, R71.reuse, 0x58 ;  /* 0x0000005847127836 */ /* 0x040fe20000000000 */
[----:B------:R-:W-:Y:S01]  /*e140*/  @!P1 ST.E.64 desc[UR6][R16.64], R46 ;  /* 0x0000002e10009985 */ /* 0x000fe2000c101b06 */
[C---:B------:R-:W-:Y:S01]  /*e150*/  VIADD R25, R71.reuse, 0x60 ;  /* 0x0000006047197836 */ /* 0x040fe20000000000 */
[----:B0-----:R-:W-:Y:S01]  /*e160*/  @!P5 LOP3.LUT R3, R24, 0xfffffffe, RZ, 0xc0, !PT ;  /* 0xfffffffe1803d812 */ /* 0x001fe200078ec0ff */
[----:B------:R-:W-:Y:S01]  /*e170*/  VIADD R71, R71, 0x78 ;  /* 0x0000007847477836 */ /* 0x000fe20000000000 */
[----:B------:R-:W-:Y:S02]  /*e180*/  ISETP.GE.AND P1, PT, R18, UR4, PT ;  /* 0x0000000412007c0c */ /* 0x000fe4000bf26270 */
        /* <DEDUP_REMOVED lines=11> */
[----:B------:R-:W-:Y:S01]  /*e240*/  @!P3 LEA.HI R29, R29, R29, RZ, 0x1 ;  /* 0x0000001d1d1db211 */ /* 0x000fe200078f08ff */
[----:B------:R1:W-:Y:S01]  /*e250*/  @!P6 ST.E.64 desc[UR6][R4.64], R50 ;  /* 0x000000320400e985 */ /* 0x0003e2000c101b06 */
[----:B------:R-:W-:Y:S02]  /*e260*/  @!P1 LOP3.LUT R11, R18, 0xfffffffe, RZ, 0xc0, !PT ;  /* 0xfffffffe120b9812 */ /* 0x000fe400078ec0ff */
[----:B------:R-:W-:Y:S01]  /*e270*/  @!P2 LOP3.LUT R25, R25, 0xfffffffe, RZ, 0xc0, !PT ;  /* 0xfffffffe1919a812 */ /* 0x000fe200078ec0ff */
[--C-:B0-----:R-:W-:Y:S01]  /*e280*/  @!P0 IMAD.WIDE R2, R7, 0x4, R22.reuse ;  /* 0x0000000407028825 */ /* 0x101fe200078e0216 */
[----:B------:R-:W-:Y:S02]  /*e290*/  @!P3 LOP3.LUT R29, R29, 0xfffffffe, RZ, 0xc0, !PT ;  /* 0xfffffffe1d1db812 */ /* 0x000fe400078ec0ff */
[----:B------:R-:W-:Y:S01]  /*e2a0*/  @!P4 LOP3.LUT R13, R32, 0xfffffffe, RZ, 0xc0, !PT ;  /* 0xfffffffe200dc812 */ /* 0x000fe200078ec0ff */
[----:B------:R-:W-:Y:S01]  /*e2b0*/  @!P2 IMAD.WIDE R6, R25, 0x4, R22 ;  /* 0x000000041906a825 */ /* 0x000fe200078e0216 */
[----:B------:R0:W-:Y:S01]  /*e2c0*/  @!P0 ST.E.64 desc[UR6][R2.64], R8 ;  /* 0x0000000802008985 */ /* 0x0001e2000c101b06 */
[----:B------:R-:W-:-:S02]  /*e2d0*/  ISETP.GE.AND P0, PT, R71, UR4, PT ;  /* 0x0000000447007c0c */ /* 0x000fc4000bf06270 */
[----:B------:R-:W-:-:S04]  /*e2e0*/  @!P4 IMAD.WIDE R12, R13, 0x4, R22 ;  /* 0x000000040d0cc825 */ /* 0x000fc800078e0216 */
[----:B-1----:R-:W-:-:S04]  /*e2f0*/  @!P1 IMAD.WIDE R4, R11, 0x4, R22 ;  /* 0x000000040b049825 */ /* 0x002fc800078e0216 */
[----:B------:R-:W-:Y:S01]  /*e300*/  @!P3 IMAD.WIDE R10, R29, 0x4, R22 ;  /* 0x000000041d0ab825 */ /* 0x000fe200078e0216 */
[----:B------:R0:W-:Y:S04]  /*e310*/  @!P1 ST.E.64 desc[UR6][R4.64], R14 ;  /* 0x0000000e04009985 */ /* 0x0001e8000c101b06 */
[----:B------:R0:W-:Y:S04]  /*e320*/  @!P2 ST.E.64 desc[UR6][R6.64], R26 ;  /* 0x0000001a0600a985 */ /* 0x0001e8000c101b06 */
[----:B------:R0:W-:Y:S04]  /*e330*/  @!P3 ST.E.64 desc[UR6][R10.64], R42 ;  /* 0x0000002a0a00b985 */ /* 0x0001e8000c101b06 */
[----:B------:R0:W-:Y:S01]  /*e340*/  @!P4 ST.E.64 desc[UR6][R12.64], R54 ;  /* 0x000000360c00c985 */ /* 0x0001e2000c101b06 */
[----:B------:R-:W-:Y:S05]  /*e350*/  @P0 BRA `(.L_x_6257) ;  /* 0x0000003c00d80947 */ /* 0x000fea0003800000 */
[----:B------:R-:W-:Y:S01]  /*e360*/  LEA.HI R71, R71, R71, RZ, 0x1 ;  /* 0x0000004747477211 */ /* 0x000fe200078f08ff */
[----:B------:R-:W-:-:S03]  /*e370*/  ULDC.64 UR4, c[0x0][0x208] ;  /* 0x0000820000047ab9 */ /* 0x000fc60000000a00 */
[----:B0-----:R-:W-:-:S05]  /*e380*/  LOP3.LUT R3, R71, 0xfffffffe, RZ, 0xc0, !PT ;  /* 0xfffffffe47037812 */ /* 0x001fca00078ec0ff */
[----:B------:R-:W-:-:S05]  /*e390*/  IMAD.WIDE R2, R3, 0x4, R22 ;  /* 0x0000000403027825 */ /* 0x000fca00078e0216 */
[----:B------:R0:W-:Y:S01]  /*e3a0*/  ST.E.64 desc[UR4][R2.64], R86 ;  /* 0x0000005602007985 */ /* 0x0001e2000c101b04 */
[----:B------:R-:W-:Y:S05]  /*e3b0*/  BRA `(.L_x_6257) ;  /* 0x0000003c00c07947 */ /* 0x000fea0003800000 */
.L_x_6280:
        /* <DEDUP_REMOVED lines=35> */
[----:B--2---:R-:W-:Y:S01]  /*e5f0*/  @P0 IMAD.HI.U32 R4, R0, R7, RZ ;  /* 0x0000000700040227 */ /* 0x004fe200078e00ff */
[----:B------:R-:W-:-:S03]  /*e600*/  IADD3 R7, RZ, -UR11, RZ ;  /* 0x8000000bff077c10 */ /* 0x000fc6000fffe0ff */
        /* <DEDUP_REMOVED lines=25> */
.L_x_6255:
        /* <DEDUP_REMOVED lines=18> */
.L_x_6283:
[----:B------:R-:W-:Y:S01]  /*e8c0*/  ULDC UR7, c[0x0][0xc50] ;  /* 0x0003140000077ab9 */ /* 0x000fe20000000800 */
[----:B------:R-:W-:Y:S01]  /*e8d0*/  UMOV UR36, UR6 ;  /* 0x0000000600247c82 */ /* 0x000fe20008000000 */
[----:B------:R-:W-:-:S11]  /*e8e0*/  UISETP.NE.AND UP0, UPT, UR7, 0x1, UPT ;  /* 0x000000010700788c */ /* 0x000fd6000bf05270 */
[----:B------:R-:W-:Y:S01]  /*e8f0*/  @UP0 ULDC UR4, c[0x0][0xc54] ;  /* 0x0003150000040ab9 */ /* 0x000fe20000000800 */
[----:B------:R-:W-:Y:S01]  /*e900*/  @UP0 ULDC UR8, c[0x0][0xc58] ;  /* 0x0003160000080ab9 */ /* 0x000fe20000000800 */
[----:B------:R-:W-:-:S04]  /*e910*/  UIMAD.WIDE.U32 UR4, UR6, UR4, URZ ;  /* 0x00000004060472a5 */ /* 0x000fc8000f8e003f */
[----:B------:R-:W-:-:S12]  /*e920*/  @UP0 USHF.R.U32.HI UR36, URZ, UR8, UR5 ;  /* 0x000000083f240299 */ /* 0x000fd80008011605 */
.L_x_6284:
        /* <DEDUP_REMOVED lines=30> */
[----:B------:R-:W-:Y:S02]  /*eb10*/  IABS R4, R3 ;  /* 0x0000000300047213 */ /* 0x000fe40000000000 */
[----:B------:R-:W-:Y:S02]  /*eb20*/  R2UR UR11, R0 ;  /* 0x00000000000b72ca */ /* 0x000fe400000e0000 */
[----:B------:R-:W-:Y:S01]  /*eb30*/  MOV R3, UR7 ;  /* 0x0000000700037c02 */ /* 0x000fe20008000f00 */
[----:B------:R-:W-:Y:S01]  /*eb40*/  IMAD.MOV R4, RZ, RZ, -R4 ;  /* 0x000000ffff047224 */ /* 0x000fe200078e0a04 */
[----:B------:R-:W-:-:S09]  /*eb50*/  ULOP3.LUT UR7, UR7, UR6, URZ, 0x3c, !UPT ;  /* 0x0000000607077292 */ /* 0x000fd2000f8e3c3f */
        /* <DEDUP_REMOVED lines=24> */
.L_x_6286:
[----:B------:R-:W-:Y:S01]  /*ece0*/  UIMAD UR39, UR42, UR41, URZ ;  /* 0x000000292a2772a4 */ /* 0x000fe2000f8e023f */
[----:B------:R-:W-:-:S05]  /*ecf0*/  IMAD.U32 R0, RZ, RZ, UR40 ;  /* 0x00000028ff007e24 */ /* 0x000fca000f8e00ff */
        /* <DEDUP_REMOVED lines=30> */
.L_x_6287:
        /* <DEDUP_REMOVED lines=20> */
.L_x_6289:
[----:B------:R0:W1:Y:S01]  /*f020*/  LDC.64 R2, c[0x4][R16] ;  /* 0x0100000010027b82 */ /* 0x0000620000000a00 */
[----:B------:R-:W-:Y:S01]  /*f030*/  ULDC.64 UR6, c[0x4][0x1b8] ;  /* 0x01006e0000067ab9 */ /* 0x000fe20000000a00 */
[----:B------:R-:W-:Y:S01]  /*f040*/  ULDC.64 UR8, c[0x4][0x1c0] ;  /* 0x0100700000087ab9 */ /* 0x000fe20000000a00 */
[----:B------:R-:W-:Y:S01]  /*f050*/  ULDC.64 UR4, c[0x4][0xc0] ;  /* 0x0100300000047ab9 */ /* 0x000fe20000000a00 */
[----:B------:R-:W-:Y:S01]  /*f060*/  MOV R4, UR6 ;  /* 0x0000000600047c02 */ /* 0x000fe20008000f00 */
[----:B------:R-:W-:Y:S01]  /*f070*/  IMAD.U32 R5, RZ, RZ, UR7 ;  /* 0x00000007ff057e24 */ /* 0x000fe2000f8e00ff */
[----:B------:R-:W-:Y:S01]  /*f080*/  MOV R11, UR5 ;  /* 0x00000005000b7c02 */ /* 0x000fe20008000f00 */
[----:B------:R-:W-:Y:S02]  /*f090*/  IMAD.U32 R6, RZ, RZ, UR8 ;  /* 0x00000008ff067e24 */ /* 0x000fe4000f8e00ff */
[----:B------:R-:W-:Y:S02]  /*f0a0*/  IMAD.U32 R7, RZ, RZ, UR9 ;  /* 0x00000009ff077e24 */ /* 0x000fe4000f8e00ff */
[----:B------:R-:W-:-:S02]  /*f0b0*/  IMAD.U32 R10, RZ, RZ, UR4 ;  /* 0x00000004ff0a7e24 */ /* 0x000fc4000f8e00ff */
[----:B------:R-:W-:Y:S02]  /*f0c0*/  IMAD.MOV.U32 R8, RZ, RZ, 0x70 ;  /* 0x00000070ff087424 */ /* 0x000fe400078e00ff */
[----:B------:R-:W-:Y:S02]  /*f0d0*/  IMAD.MOV.U32 R12, RZ, RZ, 0x1 ;  /* 0x00000001ff0c7424 */ /* 0x000fe400078e00ff */
[----:B0-----:R-:W-:-:S07]  /*f0e0*/  IMAD.MOV.U32 R13, RZ, RZ, RZ ;  /* 0x000000ffff0d7224 */ /* 0x001fce00078e00ff */
[----:B------:R-:W-:-:S07]  /*f0f0*/  LEPC R20, `(.L_x_6288) ;  /* 0x000000001014794e */ /* 0x000fce0000000000 */
[----:B-1----:R-:W-:Y:S05]  /*f100*/  CALL.ABS.NOINC R2 ;  /* 0x0000000002007343 */ /* 0x002fea0003c00000 */
.L_x_6288:
        /* <DEDUP_REMOVED lines=21> */
.L_x_6367:
        /* <DEDUP_REMOVED lines=8> */
.L_x_6370:
        /* <DEDUP_REMOVED lines=22> */
.L_x_6293:
[----:B0-----:R-:W-:Y:S01]  /*f440*/  MOV R0, 0x1 ;  /* 0x0000000100007802 */ /* 0x001fe20000000f00 */
[----:B------:R-:W1:Y:S03]  /*f450*/  S2R R8, SR_TID.X ;  /* 0x0000000000087919 */ /* 0x000e660000002100 */
[----:B------:R-:W-:-:S04]  /*f460*/  SHF.L.U32 R0, R0, 0x1f, RZ ;  /* 0x0000001f00007819 */ /* 0x000fc800000006ff */
[----:B------:R-:W0:Y:S01]  /*f470*/  SYNCS.PHASECHK.TRANS64.TRYWAIT P0, [UR38+0x34840], R0 ;  /* 0x03484000ff0075a7 */ /* 0x000e220008000166 */
[----:B-1----:R-:W-:-:S04]  /*f480*/  LOP3.LUT R2, R8, 0x7f, RZ, 0xc0, !PT ;  /* 0x0000007f08027812 */ /* 0x002fc800078ec0ff */
[----:B------:R-:W-:Y:S01]  /*f490*/  ISETP.NE.AND P1, PT, R2, RZ, PT ;  /* 0x000000ff0200720c */ /* 0x000fe20003f25270 */
[----:B0-----:R-:W-:-:S12]  /*f4a0*/  @!P0 BRA `(.L_x_6294) ;  /* 0x0000003000448947 */ /* 0x001fd80003800000 */
.L_x_6371:
[----:B------:R-:W-:Y:S05]  /*f4b0*/  @P1 BRA `(.L_x_6295) ;  /* 0x0000000000181947 */ /* 0x000fea0003800000 */
[----:B------:R-:W1:Y:S01]  /*f4c0*/  S2R R2, SR_TID.X ;  /* 0x0000000000027919 */ /* 0x000e620000002100 */
[----:B0-----:R-:W-:-:S04]  /*f4d0*/  IMAD.MOV.U32 R0, RZ, RZ, 0xb000 ;  /* 0x0000b000ff007424 */ /* 0x001fc800078e00ff */
[----:B------:R2:W-:Y:S01]  /*f4e0*/  SYNCS.ARRIVE.TRANS64 RZ, [UR38+0x34830], R0 ;  /* 0x03483000ffff79a7 */ /* 0x0005e20008000026 */
[----:B-1----:R-:W-:-:S13]  /*f4f0*/  LOP3.LUT P0, RZ, R2, 0x1f, RZ, 0xc0, !PT ;  /* 0x0000001f02ff7812 */ /* 0x002fda000780c0ff */
[----:B--2---:R-:W-:Y:S05]  /*f500*/  @!P0 BRA `(.L_x_6295) ;  /* 0x0000000000048947 */ /* 0x004fea0003800000 */
[----:B------:R-:W-:Y:S01]  /*f510*/  BPT.TRAP 0x1 ;  /* 0x000000040000795c */ /* 0x000fe20000300000 */
.L_x_6295:
        /* <DEDUP_REMOVED lines=21> */
[----:B------:R1:W-:Y:S01]  /*f670*/  UTMALDG.4D [UR8], [UR4], desc[UR6] ;  /* 0x00000608040075b4 */ /* 0x0003e20008019000 */
[----:B------:R1:W-:Y:S02]  /*f680*/  UTMALDG.4D [UR16], [UR4], desc[UR6] ;  /* 0x00000610040075b4 */ /* 0x0003e40008019000 */
[----:B-1----:R-:W-:Y:S01]  /*f690*/  NOP ;  /* 0x0000000000007918 */ /* 0x002fe20000000000 */
.L_x_6291:
        /* <DEDUP_REMOVED lines=21> */
[----:B01----:R-:W-:Y:S05]  /*f7f0*/  CALL.ABS.NOINC R2 ;  /* 0x0000000002007343 */ /* 0x003fea0003c00000 */
.L_x_6296:
        /* <DEDUP_REMOVED lines=12> */
[C---:B--2---:R-:W-:Y:S01]  /*f8c0*/  LOP3.LUT R13, R14.reuse, 0x7f, RZ, 0xc0, !PT ;  /* 0x0000007f0e0d7812 */ /* 0x044fe200078ec0ff */
[----:B------:R-:W-:-:S10]  /*f8d0*/  IMAD.SHL.U32 R11, R14, 0x10, RZ ;  /* 0x000000100e0b7824 */ /* 0x000fd400078e00ff */
        /* <DEDUP_REMOVED lines=12> */
[----:B-1----:R-:W-:-:S05]  /*f9a0*/  @P0 IMAD.HI.U32 R10, R0, R9, RZ ;  /* 0x00000009000a0227 */ /* 0x002fca00078e00ff */
        /* <DEDUP_REMOVED lines=24> */
[----:B------:R-:W-:Y:S01]  /*fb30*/  ISETP.GE.AND P0, PT, R2, UR4, PT ;  /* 0x0000000402007c0c */ /* 0x000fe2000bf06270 */
[----:B------:R-:W-:Y:S01]  /*fb40*/  UMOV UR4, 0xffffffff ;  /* 0xffffffff00047882 */ /* 0x000fe20000000000 */
[----:B------:R-:W-:-:S02]  /*fb50*/  LOP3.LUT R3, R3, 0x38, R14, 0x78, !PT ;  /* 0x0000003803037812 */ /* 0x000fc400078e780e */
[----:B------:R-:W-:-:S04]  /*fb60*/  SHF.L.U32 R2, R13, 0x3, RZ ;  /* 0x000000030d027819 */ /* 0x000fc800000006ff */
[----:B------:R-:W-:Y:S01]  /*fb70*/  LOP3.LUT R9, R3, 0x200, R2, 0xf8, !PT ;  /* 0x0000020003097812 */ /* 0x000fe200078ef802 */
[----:B------:R-:W-:Y:S06]  /*fb80*/  BRA.DIV UR4, `(.L_x_6297) ;  /* 0x0000002a04a47947 */ /* 0x000fec000b800000 */
[----:B------:R-:W0:Y:S01]  /*fb90*/  S2R R3, SR_CTAID.X ;  /* 0x0000000000037919 */ /* 0x000e220000002500 */
[----:B------:R-:W-:Y:S01]  /*fba0*/  ULDC UR4, c[0x0][0x288] ;  /* 0x0000a20000047ab9 */ /* 0x000fe20000000800 */
[----:B------:R-:W-:Y:S01]  /*fbb0*/  ULDC.64 UR6, c[0x0][0x208] ;  /* 0x0000820000067ab9 */ /* 0x000fe20000000a00 */
[----:B------:R-:W-:Y:S01]  /*fbc0*/  IMAD R6, R6, UR4, RZ ;  /* 0x0000000406067c24 */ /* 0x000fe2000f8e02ff */
[----:B------:R-:W1:Y:S04]  /*fbd0*/  SHFL.IDX PT, R2, R7, RZ, 0x181f ;  /* 0x00181fff07027589 */ /* 0x000e6800000e0000 */
[----:B------:R-:W2:Y:S04]  /*fbe0*/  SHFL.IDX PT, R14, R0, RZ, 0x181f ;  /* 0x00181fff000e7589 */ /* 0x000ea800000e0000 */
[----:B------:R-:W3:Y:S01]  /*fbf0*/  SHFL.IDX PT, R4, R7, 0x1, 0x181f ;  /* 0x00381f0007047f89 */ /* 0x000ee200000e0000 */
[----:B0-----:R-:W-:-:S02]  /*fc00*/  IMAD R8, R3, 0x80, R8 ;  /* 0x0000008003087824 */ /* 0x001fc400078e0208 */
[----:B-1----:R-:W-:Y:S02]  /*fc10*/  IMAD.MOV.U32 R3, RZ, RZ, R2 ;  /* 0x000000ffff037224 */ /* 0x002fe400078e0002 */
[----:B--2---:R-:W-:Y:S01]  /*fc20*/  IMAD.MOV.U32 R2, RZ, RZ, R14 ;  /* 0x000000ffff027224 */ /* 0x004fe200078e000e */
[C---:B------:R-:W-:Y:S01]  /*fc30*/  ISETP.GE.AND P2, PT, R8.reuse, R6, PT ;  /* 0x000000060800720c */ /* 0x040fe20003f46270 */
[----:B------:R-:W0:Y:S01]  /*fc40*/  SHFL.IDX PT, R14, R0, 0x1, 0x181f ;  /* 0x00381f00000e7f89 */ /* 0x000e2200000e0000 */
[----:B------:R-:W-:-:S11]  /*fc50*/  IADD3 R5, R8, 0x10, RZ ;  /* 0x0000001008057810 */ /* 0x000fd60007ffe0ff */
[----:B------:R-:W-:Y:S01]  /*fc60*/  @!P2 IMAD.WIDE.U32 R2, R10, 0x2, R2 ;  /* 0x000000020a02a825 */ /* 0x000fe200078e0002 */
[----:B------:R-:W-:-:S05]  /*fc70*/  @!P2 LEA R21, R9, UR38, 0x1 ;  /* 0x000000260915ac11 */ /* 0x000fca000f8e08ff */
[----:B------:R-:W-:Y:S04]  /*fc80*/  @!P2 LDGSTS.E.BYPASS.LTC128B.128 [R21+0x16400], desc[UR6][R2.64], !P1 ;  /* 0x164000000215afae */ /* 0x000fe8000c901d46 */
[----:B------:R1:W-:Y:S01]  /*fc90*/  @!P2 LDGSTS.E.BYPASS.LTC128B.128 [R21+0x1a400], desc[UR6][R2.64+0x80], !P0 ;  /* 0x1a4000800215afae */ /* 0x0003e2000c101d46 */
[----:B------:R-:W-:Y:S01]  /*fca0*/  ISETP.GE.AND P2, PT, R5, R6, PT ;  /* 0x000000060500720c */ /* 0x000fe20003f46270 */
[----:B---3--:R-:W-:Y:S02]  /*fcb0*/  IMAD.MOV.U32 R5, RZ, RZ, R4 ;  /* 0x000000ffff057224 */ /* 0x008fe400078e0004 */
[----:B0-----:R-:W-:Y:S02]  /*fcc0*/  IMAD.MOV.U32 R4, RZ, RZ, R14 ;  /* 0x000000ffff047224 */ /* 0x001fe400078e000e */
[----:B------:R-:W-:Y:S04]  /*fcd0*/  SHFL.IDX PT, R14, R0, 0x2, 0x181f ;  /* 0x00581f00000e7f89 */ /* 0x000fe800000e0000 */
[----:B-1----:R-:W0:Y:S01]  /*fce0*/  SHFL.IDX PT, R2, R7, 0x2, 0x181f ;  /* 0x00581f0007027f89 */ /* 0x002e2200000e0000 */
[----:B------:R-:W-:-:S03]  /*fcf0*/  VIADD R3, R8, 0x20 ;  /* 0x0000002008037836 */ /* 0x000fc60000000000 */
[----:B------:R-:W-:Y:S01]  /*fd00*/  @!P2 LEA R20, R9, UR38, 0x1 ;  /* 0x000000260914ac11 */ /* 0x000fe2000f8e08ff */
[----:B------:R-:W-:-:S05]  /*fd10*/  @!P2 IMAD.WIDE.U32 R4, R10, 0x2, R4 ;  /* 0x000000020a04a825 */ /* 0x000fca00078e0004 */
[----:B------:R-:W-:Y:S04]  /*fd20*/  @!P2 LDGSTS.E.BYPASS.LTC128B.128 [R20+0x16c00], desc[UR6][R4.64], !P1 ;  /* 0x16c000000414afae */ /* 0x000fe8000c901d46 */
[----:B------:R1:W-:Y:S01]  /*fd30*/  @!P2 LDGSTS.E.BYPASS.LTC128B.128 [R20+0x1ac00], desc[UR6][R4.64+0x80], !P0 ;  /* 0x1ac000800414afae */ /* 0x0003e2000c101d46 */
[----:B------:R-:W-:Y:S02]  /*fd40*/  ISETP.GE.AND P2, PT, R3, R6, PT ;  /* 0x000000060300720c */ /* 0x000fe40003f46270 */
[----:B0-----:R-:W-:Y:S01]  /*fd50*/  MOV R3, R2 ;  /* 0x0000000200037202 */ /* 0x001fe20000000f00 */
[----:B------:R-:W-:Y:S01]  /*fd60*/  IMAD.MOV.U32 R2, RZ, RZ, R14 ;  /* 0x000000ffff027224 */ /* 0x000fe200078e000e */
[----:B-1----:R-:W0:Y:S09]  /*fd70*/  SHFL.IDX PT, R4, R7, 0x3, 0x181f ;  /* 0x00781f0007047f89 */ /* 0x002e3200000e0000 */
[----:B------:R-:W-:Y:S01]  /*fd80*/  @!P2 LEA R21, R9, UR38, 0x1 ;  /* 0x000000260915ac11 */ /* 0x000fe2000f8e08ff */
[----:B------:R-:W-:Y:S01]  /*fd90*/  VIADD R5, R8, 0x30 ;  /* 0x0000003008057836 */ /* 0x000fe20000000000 */
[----:B------:R-:W1:Y:S01]  /*fda0*/  SHFL.IDX PT, R14, R0, 0x3, 0x181f ;  /* 0x00781f00000e7f89 */ /* 0x000e6200000e0000 */
[----:B------:R-:W-:-:S05]  /*fdb0*/  @!P2 IMAD.WIDE.U32 R2, R10, 0x2, R2 ;  /* 0x000000020a02a825 */ /* 0x000fca00078e0002 */
[----:B------:R-:W-:Y:S04]  /*fdc0*/  @!P2 LDGSTS.E.BYPASS.LTC128B.128 [R21+0x17400], desc[UR6][R2.64], !P1 ;  /* 0x174000000215afae */ /* 0x000fe8000c901d46 */
[----:B------:R2:W-:Y:S01]  /*fdd0*/  @!P2 LDGSTS.E.BYPASS.LTC128B.128 [R21+0x1b400], desc[UR6][R2.64+0x80], !P0 ;  /* 0x1b4000800215afae */ /* 0x0005e2000c101d46 */
[----:B------:R-:W-:Y:S01]  /*fde0*/  ISETP.GE.AND P2, PT, R5, R6, PT ;  /* 0x000000060500720c */ /* 0x000fe20003f46270 */
[----:B0-----:R-:W-:Y:S02]  /*fdf0*/  IMAD.MOV.U32 R5, RZ, RZ, R4 ;  /* 0x000000ffff057224 */ /* 0x001fe400078e0004 */
[----:B--2---:R-:W0:Y:S01]  /*fe00*/  SHFL.IDX PT, R2, R7, 0x4, 0x181f ;  /* 0x00981f0007027f89 */ /* 0x004e2200000e0000 */
[----:B------:R-:W-:Y:S01]  /*fe10*/  VIADD R3, R8, 0x40 ;  /* 0x0000004008037836 */ /* 0x000fe20000000000 */
[----:B-1----:R-:W-:-:S02]  /*fe20*/  MOV R4, R14 ;  /* 0x0000000e00047202 */ /* 0x002fc40000000f00 */
[----:B------:R-:W1:Y:S06]  /*fe30*/  SHFL.IDX PT, R14, R0, 0x4, 0x181f ;  /* 0x00981f00000e7f89 */ /* 0x000e6c00000e0000 */
[----:B------:R-:W-:Y:S01]  /*fe40*/  @!P2 LEA R20, R9, UR38, 0x1 ;  /* 0x000000260914ac11 */ /* 0x000fe2000f8e08ff */
[----:B------:R-:W-:-:S05]  /*fe50*/  @!P2 IMAD.WIDE.U32 R4, R10, 0x2, R4 ;  /* 0x000000020a04a825 */ /* 0x000fca00078e0004 */
[----:B------:R-:W-:Y:S04]  /*fe60*/  @!P2 LDGSTS.E.BYPASS.LTC128B.128 [R20+0x17c00], desc[UR6][R4.64], !P1 ;  /* 0x17c000000414afae */ /* 0x000fe8000c901d46 */
[----:B------:R2:W-:Y:S01]  /*fe70*/  @!P2 LDGSTS.E.BYPASS.LTC128B.128 [R20+0x1bc00], desc[UR6][R4.64+0x80], !P0 ;  /* 0x1bc000800414afae */ /* 0x0005e2000c101d46 */
[----:B------:R-:W-:Y:S01]  /*fe80*/  ISETP.GE.AND P2, PT, R3, R6, PT ;  /* 0x000000060300720c */ /* 0x000fe20003f46270 */
[----:B0-----:R-:W-:Y:S02]  /*fe90*/  IMAD.MOV.U32 R3, RZ, RZ, R2 ;  /* 0x000000ffff037224 */ /* 0x001fe400078e0002 */
[----:B-1----:R-:W-:Y:S01]  /*fea0*/  IMAD.MOV.U32 R2, RZ, RZ, R14 ;  /* 0x000000ffff027224 */ /* 0x002fe200078e000e */
[----:B--2---:R-:W0:Y:S09]  /*feb0*/  SHFL.IDX PT, R4, R7, 0x5, 0x181f ;  /* 0x00b81f0007047f89 */ /* 0x004e3200000e0000 */
[----:B------:R-:W-:Y:S01]  /*fec0*/  @!P2 LEA R21, R9, UR38, 0x1 ;  /* 0x000000260915ac11 */ /* 0x000fe2000f8e08ff */
[----:B------:R-:W-:Y:S01]  /*fed0*/  @!P2 IMAD.WIDE.U32 R2, R10, 0x2, R2 ;  /* 0x000000020a02a825 */ /* 0x000fe200078e0002 */
[----:B------:R-:W1:Y:S01]  /*fee0*/  SHFL.IDX PT, R14, R0, 0x5, 0x181f ;  /* 0x00b81f00000e7f89 */ /* 0x000e6200000e0000 */
[----:B------:R-:W-:-:S03]  /*fef0*/  IADD3 R5, R8, 0x50, RZ ;  /* 0x0000005008057810 */ /* 0x000fc60007ffe0ff */
[----:B------:R-:W-:Y:S04]  /*ff00*/  @!P2 LDGSTS.E.BYPASS.LTC128B.128 [R21+0x18400], desc[UR6][R2.64], !P1 ;  /* 0x184000000215afae */ /* 0x000fe8000c901d46 */
[----:B------:R2:W-:Y:S01]  /*ff10*/  @!P2 LDGSTS.E.BYPASS.LTC128B.128 [R21+0x1c400], desc[UR6][R2.64+0x80], !P0 ;  /* 0x1c4000800215afae */ /* 0x0005e2000c101d46 */
[----:B------:R-:W-:Y:S01]  /*ff20*/  ISETP.GE.AND P2, PT, R5, R6, PT ;  /* 0x000000060500720c */ /* 0x000fe20003f46270 */
[----:B0-----:R-:W-:Y:S02]  /*ff30*/  IMAD.MOV.U32 R5, RZ, RZ, R4 ;  /* 0x000000ffff057224 */ /* 0x001fe400078e0004 */
[----:B--2---:R-:W0:Y:S10]  /*ff40*/  SHFL.IDX PT, R2, R7, 0x6, 0x181f ;  /* 0x00d81f0007027f89 */ /* 0x004e3400000e0000 */
[----:B------:R-:W-:Y:S01]  /*ff50*/  @!P2 LEA R20, R9, UR38, 0x1 ;  /* 0x000000260914ac11 */ /* 0x000fe2000f8e08ff */
[----:B------:R-:W-:-:S02]  /*ff60*/  VIADD R3, R8, 0x60 ;  /* 0x0000006008037836 */ /* 0x000fc40000000000 */
[----:B-1----:R-:W-:Y:S02]  /*ff70*/  IMAD.MOV.U32 R4, RZ, RZ, R14 ;  /* 0x000000ffff047224 */ /* 0x002fe400078e000e */
[----:B------:R-:W1:Y:S02]  /*ff80*/  SHFL.IDX PT, R14, R0, 0x6, 0x181f ;  /* 0x00d81f00000e7f89 */ /* 0x000e6400000e0000 */
[----:B------:R-:W-:-:S05]  /*ff90*/  @!P2 IMAD.WIDE.U32 R4, R10, 0x2, R4 ;  /* 0x000000020a04a825 */ /* 0x000fca00078e0004 */
[----:B------:R-:W-:Y:S04]  /*ffa0*/  @!P2 LDGSTS.E.BYPASS.LTC128B.128 [R20+0x18c00], desc[UR6][R4.64], !P1 ;  /* 0x18c000000414afae */ /* 0x000fe8000c901d46 */
[----:B------:R-:W-:Y:S01]  /*ffb0*/  @!P2 LDGSTS.E.BYPASS.LTC128B.128 [R20+0x1cc00], desc[UR6][R4.64+0x80], !P0 ;  /* 0x1cc000800414afae */ /* 0x000fe2000c101d46 */
[----:B------:R-:W-:Y:S02]  /*ffc0*/  ISETP.GE.AND P2, PT, R3, R6, PT ;  /* 0x000000060300720c */ /* 0x000fe40003f46270 */
[----:B0-----:R-:W-:Y:S01]  /*ffd0*/  MOV R3, R2 ;  /* 0x0000000200037202 */ /* 0x001fe20000000f00 */
[----:B-1----:R-:W-:-:S10]  /*ffe0*/  IMAD.MOV.U32 R2, RZ, RZ, R14 ;  /* 0x000000ffff027224 */ /* 0x002fd400078e000e */
[----:B------:R-:W-:Y:S01]  /*fff0*/  @!P2 LEA R21, R9, UR38, 0x1 ;  /* 0x000000260915ac11 */ /* 0x000fe2000f8e08ff */
[----:B------:R0:W1:Y:S01]  /*10000*/  SHFL.IDX PT, R14, R0, 0x7, 0x181f ;  /* 0x00f81f00000e7f89 */ /* 0x00006200000e0000 */
[----:B------:R-:W-:-:S05]  /*10010*/  @!P2 IMAD.WIDE.U32 R2, R10, 0x2, R2 ;  /* 0x000000020a02a825 */ /* 0x000fca00078e0002 */
[----:B------:R-:W-:Y:S04]  /*10020*/  @!P2 LDGSTS.E.BYPASS.LTC128B.128 [R21+0x19400], desc[UR6][R2.64], !P1 ;  /* 0x194000000215afae */ /* 0x000fe8000c901d46 */
[----:B------:R2:W-:Y:S04]  /*10030*/  @!P2 LDGSTS.E.BYPASS.LTC128B.128 [R21+0x1d400], desc[UR6][R2.64+0x80], !P0 ;  /* 0x1d4000800215afae */ /* 0x0005e8000c101d46 */
[----:B--2---:R0:W2:Y:S02]  /*10040*/  SHFL.IDX PT, R2, R7, 0x7, 0x181f ;  /* 0x00f81f0007027f89 */ /* 0x0040a400000e0000 */
.L_x_6388:
[----:B------:R-:W-:Y:S01]  /*10050*/  VIADD R3, R8, 0x70 ;  /* 0x0000007008037836 */ /* 0x000fe20000000000 */
[----:B------:R-:W-:Y:S04]  /*10060*/  BSSY B0, `(.L_x_6298) ;  /* 0x000000d000007945 */ /* 0x000fe80003800000 */
[----:B------:R-:W-:Y:S01]  /*10070*/  ISETP.GE.AND P2, PT, R3, R6, PT ;  /* 0x000000060300720c */ /* 0x000fe20003f46270 */
[----:B--2---:R-:W-:Y:S01]  /*10080*/  IMAD.MOV.U32 R3, RZ, RZ, R2 ;  /* 0x000000ffff037224 */ /* 0x004fe200078e0002 */
        /* <DEDUP_REMOVED lines=9> */
[----:B------:R1:W-:Y:S02]  /*10120*/  LDGSTS.E.BYPASS.LTC128B.128 [R9+0x1dc00], desc[UR4][R2.64+0x80], !P0 ;  /* 0x1dc0008002097fae */ /* 0x0003e4000c101d44 */
.L_x_6299:
[----:B------:R-:W-:Y:S05]  /*10130*/  BSYNC B0 ;  /* 0x0000000000007941 */ /* 0x000fea0003800000 */
.L_x_6298:
[----:B------:R-:W-:Y:S01]  /*10140*/  NOP ;  /* 0x0000000000007918 */ /* 0x000fe20000000000 */
[----:B------:R-:W-:Y:S01]  /*10150*/  SYNCS.ARRIVE.TRANS64.RED.A0T1 RZ, [UR38+0x34800], RZ ;  /* 0x034800ffffff79a7 */ /* 0x000fe20008200426 */
[----:B-1----:R-:W-:Y:S01]  /*10160*/  IMAD.MOV.U32 R2, RZ, RZ, 0x1 ;  /* 0x00000001ff027424 */ /* 0x002fe200078e00ff */
[----:B------:R-:W-:Y:S04]  /*10170*/  ARRIVES.LDGSTSBAR.64.TRANSCNT [UR38+0x34800] ;  /* 0x03480000ff0079b0 */ /* 0x000fe80008000aa6 */
[----:B------:R-:W-:Y:S01]  /*10180*/  SHF.L.U32 R2, R2, 0x1f, RZ ;  /* 0x0000001f02027819 */ /* 0x000fe200000006ff */
[----:B------:R-:W-:Y:S01]  /*10190*/  NOP ;  /* 0x0000000000007918 */ /* 0x000fe20000000000 */
[----:B------:R-:W0:Y:S01]  /*101a0*/  LDL.LU R3, [R1+0x8] ;  /* 0x0000080001037983 */ /* 0x000e220000300800 */
[----:B------:R-:W-:Y:S01]  /*101b0*/  SYNCS.ARRIVE.TRANS64.A1T0 RZ, [UR38+0x34800], RZ ;  /* 0x034800ffffff79a7 */ /* 0x000fe20008100026 */
[----:B------:R-:W1:Y:S01]  /*101c0*/  SYNCS.PHASECHK.TRANS64.TRYWAIT P0, [UR38+0x34820], R2 ;  /* 0x03482002ff0075a7 */ /* 0x000e620008000166 */
[----:B0-----:R-:W-:-:S05]  /*101d0*/  VIADD R0, R3, 0xfffffffe ;  /* 0xfffffffe03007836 */ /* 0x001fca0000000000 */
[----:B------:R-:W-:Y:S01]  /*101e0*/  ISETP.GE.AND P1, PT, R0, UR39, PT ;  /* 0x0000002700007c0c */ /* 0x000fe2000bf26270 */
[----:B-1----:R-:W-:-:S12]  /*101f0*/  @!P0 BRA `(.L_x_6300) ;  /* 0x0000002c00ac8947 */ /* 0x002fd80003800000 */
.L_x_6389:
[----:B------:R-:W-:Y:S01]  /*10200*/  IMAD.MOV.U32 R9, RZ, RZ, 0x1 ;  /* 0x00000001ff097424 */ /* 0x000fe200078e00ff */
[----:B------:R-:W-:Y:S01]  /*10210*/  MOV R8, RZ ;  /* 0x000000ff00087202 */ /* 0x000fe20000000f00 */
[----:B------:R-:W-:Y:S06]  /*10220*/  @!P1 BRA `(.L_x_6301) ;  /* 0x0000001800609947 */ /* 0x000fec0003800000 */
[----:B------:R-:W-:Y:S01]  /*10230*/  UIADD3 UR4, UR42, 0x1, URZ ;  /* 0x000000012a047890 */ /* 0x000fe2000fffe03f */
[----:B0-----:R-:W-:Y:S01]  /*10240*/  LOP3.LUT R2, RZ, UR39, RZ, 0x33, !PT ;  /* 0x00000027ff027c12 */ /* 0x001fe2000f8e33ff */
        /* <DEDUP_REMOVED lines=23> */
.L_x_6333:
        /* <DEDUP_REMOVED lines=29> */
.L_x_6305:
[----:B------:R-:W1:Y:S01]  /*10590*/  S2R R2, SR_TID.X ;  /* 0x0000000000027919 */ /* 0x000e620000002100 */
[----:B------:R-:W-:Y:S01]  /*105a0*/  BSSY B2, `(.L_x_6306) ;  /* 0x0000006000027945 */ /* 0x000fe20003800000 */
[----:B-1----:R-:W-:Y:S02]  /*105b0*/  LOP3.LUT R3, R2, 0x7f, RZ, 0xc0, !PT ;  /* 0x0000007f02037812 */ /* 0x002fe400078ec0ff */
[----:B------:R-:W-:Y:S02]  /*105c0*/  SHF.L.U32 R2, R6, 0x1f, RZ ;  /* 0x0000001f06027819 */ /* 0x000fe400000006ff */
[----:B------:R-:W-:Y:S02]  /*105d0*/  ISETP.NE.AND P2, PT, R3, RZ, PT ;  /* 0x000000ff0300720c */ /* 0x000fe40003f45270 */
[----:B------:R-:W1:Y:S02]  /*105e0*/  SYNCS.PHASECHK.TRANS64.TRYWAIT P0, [UR38+0x34848], R2 ;  /* 0x03484802ff0075a7 */ /* 0x000e640008000166 */
[----:B-1----:R-:W-:Y:S09]  /*105f0*/  @!P0 BRA `(.L_x_6307) ;  /* 0x0000002800c48947 */ /* 0x002ff20003800000 */
.L_x_6390:
[----:B------:R-:W-:Y:S05]  /*10600*/  BSYNC B2 ;  /* 0x0000000000027941 */ /* 0x000fea0003800000 */
.L_x_6306:
[----:B------:R-:W-:Y:S04]  /*10610*/  BSSY B2, `(.L_x_6308) ;  /* 0x0000007000027945 */ /* 0x000fe80003800000 */
[----:B------:R-:W-:Y:S05]  /*10620*/  @P2 BRA `(.L_x_6309) ;  /* 0x0000000000142947 */ /* 0x000fea0003800000 */
[----:B------:R-:W-:Y:S01]  /*10630*/  ISETP.NE.AND P0, PT, R10, RZ, PT ;  /* 0x000000ff0a00720c */ /* 0x000fe20003f05270 */
[----:B-1----:R-:W-:-:S04]  /*10640*/  IMAD.MOV.U32 R3, RZ, RZ, 0xb000 ;  /* 0x0000b000ff037424 */ /* 0x002fc800078e00ff */
[----:B------:R2:W-:Y:S08]  /*10650*/  SYNCS.ARRIVE.TRANS64 RZ, [UR38+0x34838], R3 ;  /* 0x03483803ffff79a7 */ /* 0x0005f00008000026 */
[----:B--2---:R-:W-:Y:S05]  /*10660*/  @!P0 BRA `(.L_x_6309) ;  /* 0x0000000000048947 */ /* 0x004fea0003800000 */
[----:B------:R-:W-:Y:S01]  /*10670*/  BPT.TRAP 0x1 ;  /* 0x000000040000795c */ /* 0x000fe20000300000 */
.L_x_6309:
[----:B------:R-:W-:Y:S05]  /*10680*/  BSYNC B2 ;  /* 0x0000000000027941 */ /* 0x000fea0003800000 */
.L_x_6308:
        /* <DEDUP_REMOVED lines=11> */
.L_x_6310:
        /* <DEDUP_REMOVED lines=13> */
.L_x_6311:
        /* <DEDUP_REMOVED lines=12> */
.L_x_6391:
[----:B------:R-:W-:Y:S05]  /*108d0*/  BSYNC B2 ;  /* 0x0000000000027941 */ /* 0x000fea0003800000 */
.L_x_6312:
        /* <DEDUP_REMOVED lines=9> */
.L_x_6315:
[----:B------:R-:W-:Y:S05]  /*10970*/  BSYNC B2 ;  /* 0x0000000000027941 */ /* 0x000fea0003800000 */
.L_x_6314:
        /* <DEDUP_REMOVED lines=10> */
.L_x_6316:
        /* <DEDUP_REMOVED lines=13> */
.L_x_6317:
        /* <DEDUP_REMOVED lines=10> */
.L_x_6304:
[----:B------:R-:W-:Y:S05]  /*10b90*/  BSYNC B1 ;  /* 0x0000000000017941 */ /* 0x000fea0003800000 */
.L_x_6303:
        /* <DEDUP_REMOVED lines=23> */
[----:B------:R-:W-:-:S04]  /*10d10*/  ULDC.64 UR4, c[0x0][0x418] ;  /* 0x0001060000047ab9 */ /* 0x000fc80000000a00 */
[----:B------:R-:W-:Y:S02]  /*10d20*/  IADD3 R3, R4, R3, RZ ;  /* 0x0000000304037210 */ /* 0x000fe40007ffe0ff */
[----:B------:R-:W-:-:S04]  /*10d30*/  LEA R4, P0, R2, UR4, 0x2 ;  /* 0x0000000402047c11 */ /* 0x000fc8000f8010ff */
[----:B------:R-:W-:-:S05]  /*10d40*/  LEA.HI.X R5, R2, UR5, R3, 0x2, P0 ;  /* 0x0000000502057c11 */ /* 0x000fca00080f1403 */
[----:B------:R0:W5:Y:S04]  /*10d50*/  LDG.E R4, desc[UR6][R4.64] ;  /* 0x0000000604047981 */ /* 0x000168000c1e1900 */
.L_x_6320:
[----:B------:R-:W1:Y:S01]  /*10d60*/  S2R R2, SR_TID.X ;  /* 0x0000000000027919 */ /* 0x000e620000002100 */
[----:B------:R-:W-:Y:S01]  /*10d70*/  BSSY B2, `(.L_x_6321) ;  /* 0x0000006000027945 */ /* 0x000fe20003800000 */
[----:B-1----:R-:W-:Y:S02]  /*10d80*/  LOP3.LUT R3, R2, 0x7f, RZ, 0xc0, !PT ;  /* 0x0000007f02037812 */ /* 0x002fe400078ec0ff */
[----:B------:R-:W-:Y:S02]  /*10d90*/  SHF.L.U32 R2, R9, 0x1f, RZ ;  /* 0x0000001f09027819 */ /* 0x000fe400000006ff */
[----:B------:R-:W-:Y:S02]  /*10da0*/  ISETP.NE.AND P2, PT, R3, RZ, PT ;  /* 0x000000ff0300720c */ /* 0x000fe40003f45270 */
[----:B------:R-:W1:Y:S02]  /*10db0*/  SYNCS.PHASECHK.TRANS64.TRYWAIT P0, [UR38+0x34840], R2 ;  /* 0x03484002ff0075a7 */ /* 0x000e640008000166 */
[----:B-1----:R-:W-:Y:S09]  /*10dc0*/  @!P0 BRA `(.L_x_6322) ;  /* 0x0000002400008947 */ /* 0x002ff20003800000 */
.L_x_6392:
[----:B------:R-:W-:Y:S05]  /*10dd0*/  BSYNC B2 ;  /* 0x0000000000027941 */ /* 0x000fea0003800000 */
.L_x_6321:
[----:B------:R-:W-:Y:S04]  /*10de0*/  BSSY B2, `(.L_x_6323) ;  /* 0x0000007000027945 */ /* 0x000fe80003800000 */
[----:B------:R-:W-:Y:S05]  /*10df0*/  @P2 BRA `(.L_x_6324) ;  /* 0x0000000000142947 */ /* 0x000fea0003800000 */
[----:B------:R-:W-:Y:S01]  /*10e00*/  ISETP.NE.AND P0, PT, R10, RZ, PT ;  /* 0x000000ff0a00720c */ /* 0x000fe20003f05270 */
[----:B-1----:R-:W-:-:S04]  /*10e10*/  IMAD.MOV.U32 R2, RZ, RZ, 0xb000 ;  /* 0x0000b000ff027424 */ /* 0x002fc800078e00ff */
[----:B------:R2:W-:Y:S08]  /*10e20*/  SYNCS.ARRIVE.TRANS64 RZ, [UR38+0x34830], R2 ;  /* 0x03483002ffff79a7 */ /* 0x0005f00008000026 */
[----:B--2---:R-:W-:Y:S05]  /*10e30*/  @!P0 BRA `(.L_x_6324) ;  /* 0x0000000000048947 */ /* 0x004fea0003800000 */
[----:B------:R-:W-:Y:S01]  /*10e40*/  BPT.TRAP 0x1 ;  /* 0x000000040000795c */ /* 0x000fe20000300000 */
.L_x_6324:
[----:B------:R-:W-:Y:S05]  /*10e50*/  BSYNC B2 ;  /* 0x0000000000027941 */ /* 0x000fea0003800000 */
.L_x_6323:
        /* <DEDUP_REMOVED lines=11> */
.L_x_6325:
        /* <DEDUP_REMOVED lines=14> */
.L_x_6326:
        /* <DEDUP_REMOVED lines=12> */
.L_x_6393:
[----:B------:R-:W-:Y:S05]  /*110b0*/  BSYNC B2 ;  /* 0x0000000000027941 */ /* 0x000fea0003800000 */
.L_x_6327:
        /* <DEDUP_REMOVED lines=9> */
.L_x_6330:
[----:B------:R-:W-:Y:S05]  /*11150*/  BSYNC B2 ;  /* 0x0000000000027941 */ /* 0x000fea0003800000 */
.L_x_6329:
        /* <DEDUP_REMOVED lines=10> */
.L_x_6331:
        /* <DEDUP_REMOVED lines=13> */
.L_x_6332:
        /* <DEDUP_REMOVED lines=10> */
.L_x_6319:
[----:B------:R-:W-:Y:S05]  /*11370*/  BSYNC B1 ;  /* 0x0000000000017941 */ /* 0x000fea0003800000 */
.L_x_6318:
[----:B------:R-:W-:Y:S02]  /*11380*/  VIADD R0, R0, 0xfffffffe ;  /* 0xfffffffe00007836 */ /* 0x000fe40000000000 */
[----:B------:R-:W-:Y:S01]  /*11390*/  IMAD.MOV.U32 R6, RZ, RZ, R9 ;  /* 0x000000ffff067224 */ /* 0x000fe200078e0009 */
[----:B------:R-:W-:Y:S06]  /*113a0*/  @P1 BRA `(.L_x_6333) ;  /* 0xfffffff000041947 */ /* 0x000fec000383ffff */
[----:B------:R-:W-:Y:S05]  /*113b0*/  BSYNC B0 ;  /* 0x0000000000007941 */ /* 0x000fea0003800000 */
.L_x_6302:
        /* <DEDUP_REMOVED lines=30> */
.L_x_6335:
[----:B------:R-:W1:Y:S01]  /*115a0*/  S2R R2, SR_TID.X ;  /* 0x0000000000027919 */ /* 0x000e620000002100 */
[----:B------:R-:W-:Y:S01]  /*115b0*/  BSSY B1, `(.L_x_6336) ;  /* 0x0000006000017945 */ /* 0x000fe20003800000 */
[----:B-1----:R-:W-:Y:S02]  /*115c0*/  LOP3.LUT R3, R2, 0x7f, RZ, 0xc0, !PT ;  /* 0x0000007f02037812 */ /* 0x002fe400078ec0ff */
[----:B------:R-:W-:Y:S02]  /*115d0*/  SHF.L.U32 R2, R9, 0x1f, RZ ;  /* 0x0000001f09027819 */ /* 0x000fe400000006ff */
[----:B------:R-:W-:Y:S02]  /*115e0*/  ISETP.NE.AND P1, PT, R3, RZ, PT ;  /* 0x000000ff0300720c */ /* 0x000fe40003f25270 */
[----:B------:R-:W1:Y:S02]  /*115f0*/  SYNCS.PHASECHK.TRANS64.TRYWAIT P0, [UR38+0x34848], R2 ;  /* 0x03484802ff0075a7 */ /* 0x000e640008000166 */
[----:B-1----:R-:W-:Y:S09]  /*11600*/  @!P0 BRA `(.L_x_6337) ;  /* 0x0000001c00208947 */ /* 0x002ff20003800000 */
.L_x_6394:
[----:B------:R-:W-:Y:S05]  /*11610*/  BSYNC B1 ;  /* 0x0000000000017941 */ /* 0x000fea0003800000 */
.L_x_6336:
[----:B------:R-:W-:Y:S04]  /*11620*/  BSSY B1, `(.L_x_6338) ;  /* 0x0000007000017945 */ /* 0x000fe80003800000 */
[----:B------:R-:W-:Y:S05]  /*11630*/  @P1 BRA `(.L_x_6339) ;  /* 0x0000000000141947 */ /* 0x000fea0003800000 */
[----:B------:R-:W-:Y:S02]  /*11640*/  ISETP.NE.AND P0, PT, R10, RZ, PT ;  /* 0x000000ff0a00720c */ /* 0x000fe40003f05270 */
[----:B-1----:R-:W-:-:S04]  /*11650*/  MOV R3, 0xb000 ;  /* 0x0000b00000037802 */ /* 0x002fc80000000f00 */
[----:B------:R2:W-:Y:S07]  /*11660*/  SYNCS.ARRIVE.TRANS64 RZ, [UR38+0x34838], R3 ;  /* 0x03483803ffff79a7 */ /* 0x0005ee0008000026 */
[----:B------:R-:W-:Y:S05]  /*11670*/  @!P0 BRA `(.L_x_6339) ;  /* 0x0000000000048947 */ /* 0x000fea0003800000 */
[----:B------:R-:W-:Y:S01]  /*11680*/  BPT.TRAP 0x1 ;  /* 0x000000040000795c */ /* 0x000fe20000300000 */
.L_x_6339:
[----:B------:R-:W-:Y:S05]  /*11690*/  BSYNC B1 ;  /* 0x0000000000017941 */ /* 0x000fea0003800000 */
.L_x_6338:
        /* <DEDUP_REMOVED lines=11> */
.L_x_6340:
        /* <DEDUP_REMOVED lines=14> */
.L_x_6341:
        /* <DEDUP_REMOVED lines=11> */
.L_x_6395:
[----:B------:R-:W-:Y:S05]  /*118e0*/  BSYNC B1 ;  /* 0x0000000000017941 */ /* 0x000fea0003800000 */
.L_x_6342:
        /* <DEDUP_REMOVED lines=9> */
.L_x_6345:
[----:B------:R-:W-:Y:S05]  /*11980*/  BSYNC B1 ;  /* 0x0000000000017941 */ /* 0x000fea0003800000 */
.L_x_6344:
        /* <DEDUP_REMOVED lines=10> */
.L_x_6346:
        /* <DEDUP_REMOVED lines=13> */
.L_x_6347:
        /* <DEDUP_REMOVED lines=10> */
.L_x_6334:
[----:B------:R-:W-:Y:S05]  /*11ba0*/  BSYNC B0 ;  /* 0x0000000000007941 */ /* 0x000fea0003800000 */
.L_x_6301:
[----:B------:R-:W2:Y:S01]  /*11bb0*/  LDL.LU R0, [R1] ;  /* 0x0000000001007983 */ /* 0x000ea20000300800 */
[----:B------:R-:W-:Y:S01]  /*11bc0*/  BSSY B0, `(.L_x_6348) ;  /* 0x0000037000007945 */ /* 0x000fe20003800000 */
[----:B--2---:R-:W-:-:S13]  /*11bd0*/  ISETP.NE.AND P0, PT, R0, RZ, PT ;  /* 0x000000ff0000720c */ /* 0x004fda0003f05270 */
[----:B------:R-:W-:Y:S05]  /*11be0*/  @!P0 BRA `(.L_x_6349) ;  /* 0x0000000000d08947 */ /* 0x000fea0003800000 */
[----:B------:R-:W1:Y:S01]  /*11bf0*/  S2R R0, SR_TID.X ;  /* 0x0000000000007919 */ /* 0x000e620000002100 */
[----:B0-----:R-:W-:Y:S01]  /*11c00*/  LEA R3, R8, UR38, 0x3 ;  /* 0x0000002608037c11 */ /* 0x001fe2000f8e18ff */
[----:B------:R-:W-:Y:S01]  /*11c10*/  BSSY B1, `(.L_x_6350) ;  /* 0x0000006000017945 */ /* 0x000fe20003800000 */
[----:B-1----:R-:W-:Y:S02]  /*11c20*/  LOP3.LUT R2, R0, 0x7f, RZ, 0xc0, !PT ;  /* 0x0000007f00027812 */ /* 0x002fe400078ec0ff */
[----:B------:R-:W-:Y:S02]  /*11c30*/  SHF.L.U32 R0, R9, 0x1f, RZ ;  /* 0x0000001f09007819 */ /* 0x000fe400000006ff */
[----:B------:R-:W-:Y:S02]  /*11c40*/  ISETP.NE.AND P1, PT, R2, RZ, PT ;  /* 0x000000ff0200720c */ /* 0x000fe40003f25270 */
[----:B------:R-:W0:Y:S02]  /*11c50*/  SYNCS.PHASECHK.TRANS64.TRYWAIT P0, [R3+URZ+0x34860], R0 ;  /* 0x03486000030075a7 */ /* 0x000e24000800017f */
[----:B0-----:R-:W-:Y:S09]  /*11c60*/  @!P0 BRA `(.L_x_6351) ;  /* 0x0000001400b88947 */ /* 0x001ff20003800000 */
.L_x_6396:
[----:B------:R-:W-:Y:S05]  /*11c70*/  BSYNC B1 ;  /* 0x0000000000017941 */ /* 0x000fea0003800000 */
.L_x_6350:
        /* <DEDUP_REMOVED lines=8> */
.L_x_6353:
[----:B------:R-:W-:Y:S05]  /*11d00*/  BSYNC B1 ;  /* 0x0000000000017941 */ /* 0x000fea0003800000 */
.L_x_6352:
        /* <DEDUP_REMOVED lines=13> */
.L_x_6354:
        /* <DEDUP_REMOVED lines=13> */
.L_x_6355:
        /* <DEDUP_REMOVED lines=8> */
.L_x_6349:
[----:B------:R-:W-:Y:S05]  /*11f30*/  BSYNC B0 ;  /* 0x0000000000007941 */ /* 0x000fea0003800000 */
.L_x_6348:
[----:B0-----:R-:W-:Y:S02]  /*11f40*/  VIADD R0, R8, 0x1 ;  /* 0x0000000108007836 */ /* 0x001fe40000000000 */
[----:B------:R-:W-:-:S03]  /*11f50*/  IMAD.MOV.U32 R3, RZ, RZ, RZ ;  /* 0x000000ffff037224 */ /* 0x000fc600078e00ff */
[----:B------:R-:W-:-:S04]  /*11f60*/  ISETP.NE.AND P0, PT, R0, 0x2, PT ;  /* 0x000000020000780c */ /* 0x000fc80003f05270 */
[----:B------:R-:W-:Y:S02]  /*11f70*/  SEL R2, RZ, 0x1, P0 ;  /* 0x00000001ff027807 */ /* 0x000fe40000000000 */
[----:B------:R-:W-:Y:S02]  /*11f80*/  SEL R0, R0, RZ, P0 ;  /* 0x000000ff00007207 */ /* 0x000fe40000000000 */
[----:B------:R-:W-:-:S07]  /*11f90*/  LOP3.LUT R9, R9, R2, RZ, 0x3c, !PT ;  /* 0x0000000209097212 */ /* 0x000fce00078e3cff */
.L_x_6285:
[----:B------:R-:W0:Y:S01]  /*11fa0*/  S2R R5, SR_CgaCtaId ;  /* 0x0000000000057919 */ /* 0x000e220000008800 */
[----:B------:R-:W-:Y:S02]  /*11fb0*/  MOV R2, 0x400 ;  /* 0x0000040000027802 */ /* 0x000fe40000000f00 */
[----:B------:R-:W-:Y:S02]  /*11fc0*/  SHF.L.U32 R3, R3, 0x1f, RZ ;  /* 0x0000001f03037819 */ /* 0x000fe400000006ff */
[----:B0-----:R-:W-:-:S04]  /*11fd0*/  LEA R2, R5, R2, 0x18 ;  /* 0x0000000205027211 */ /* 0x001fc800078ec0ff */
[----:B------:R-:W0:Y:S02]  /*11fe0*/  SYNCS.PHASECHK.TRANS64.TRYWAIT P0, [R2+URZ+0x34820], R3 ;  /* 0x03482003020075a7 */ /* 0x000e24000800017f */
[----:B0-----:R-:W-:Y:S05]  /*11ff0*/  @!P0 BRA `(.L_x_6356) ;  /* 0x0000001000e88947 */ /* 0x001fea0003800000 */
.L_x_6397:
[----:B------:R-:W-:-:S03]  /*12000*/  UMOV UR4, 0xffffffff ;  /* 0xffffffff00047882 */ /* 0x000fc60000000000 */
[----:B------:R-:W-:Y:S05]  /*12010*/  BRA.DIV UR4, `(.L_x_6357) ;  /* 0x0000001204f47947 */ /* 0x000fea000b800000 */
[----:B0-----:R-:W0:Y:S02]  /*12020*/  S2R R3, SR_TID.X ;  /* 0x0000000000037919 */ /* 0x001e240000002100 */
[----:B0-----:R-:W-:-:S04]  /*12030*/  SHF.R.U32.HI R3, RZ, 0x5, R3 ;  /* 0x00000005ff037819 */ /* 0x001fc80000011603 */
[----:B------:R-:W-:-:S05]  /*12040*/  LOP3.LUT R3, R3, 0x3, RZ, 0xc0, !PT ;  /* 0x0000000303037812 */ /* 0x000fca00078ec0ff */
[----:B------:R0:W1:Y:S02]  /*12050*/  SHFL.IDX PT, R14, R3, RZ, 0x1f ;  /* 0x00001fff030e7589 */ /* 0x00006400000e0000 */
.L_x_6400:
[----:B-1----:R-:W-:-:S13]  /*12060*/  ISETP.NE.AND P0, PT, R14, RZ, PT ;  /* 0x000000ff0e00720c */ /* 0x002fda0003f05270 */
[----:B------:R-:W-:Y:S05]  /*12070*/  @P0 BRA `(.L_x_6257) ;  /* 0x0000000000900947 */ /* 0x000fea0003800000 */
[----:B------:R-:W-:-:S03]  /*12080*/  UMOV UR4, 0xffffffff ;  /* 0xffffffff00047882 */ /* 0x000fc60000000000 */
[----:B------:R-:W-:Y:S05]  /*12090*/  BRA.DIV UR4, `(.L_x_6358) ;  /* 0x0000001604087947 */ /* 0x000fea000b800000 */
[----:B------:R-:W-:-:S13]  /*120a0*/  ELECT P6, URZ, PT ;  /* 0x00000000003f782f */ /* 0x000fda00038c0000 */
.L_x_6403:
        /* <DEDUP_REMOVED lines=8> */
.L_x_6359:
[----:B------:R-:W-:Y:S01]  /*12130*/  IADD3 R7, R2, 0x34840, RZ ;  /* 0x0003484002077810 */ /* 0x000fe20007ffe0ff */
[----:B------:R-:W-:Y:S01]  /*12140*/  VIADD R3, R0, 0x1 ;  /* 0x0000000100037836 */ /* 0x000fe20000000000 */
[----:B------:R-:W-:-:S03]  /*12150*/  SHF.L.U32 R5, R9, 0x1f, RZ ;  /* 0x0000001f09057819 */ /* 0x000fc600000006ff */
[----:B------:R-:W-:Y:S01]  /*12160*/  IMAD R6, R0, 0x8, R7 ;  /* 0x0000000800067824 */ /* 0x000fe200078e0207 */
[----:B------:R-:W-:-:S03]  /*12170*/  ISETP.NE.AND P1, PT, R3, 0x2, PT ;  /* 0x000000020300780c */ /* 0x000fc60003f25270 */
[----:B------:R-:W0:Y:S01]  /*12180*/  SYNCS.PHASECHK.TRANS64.TRYWAIT P0, [R6+URZ], R5 ;  /* 0x00000005060075a7 */ /* 0x000e22000800017f */
[----:B------:R-:W-:Y:S02]  /*12190*/  SEL R4, RZ, 0x1, P1 ;  /* 0x00000001ff047807 */ /* 0x000fe40000800000 */
[----:B------:R-:W-:Y:S02]  /*121a0*/  SEL R8, R3, RZ, P1 ;  /* 0x000000ff03087207 */ /* 0x000fe40000800000 */
[----:B------:R-:W-:-:S03]  /*121b0*/  LOP3.LUT R4, R9, R4, RZ, 0x3c, !PT ;  /* 0x0000000409047212 */ /* 0x000fc600078e3cff */
[----:B------:R-:W-:Y:S01]  /*121c0*/  IMAD R3, R8, 0x8, R7 ;  /* 0x0000000808037824 */ /* 0x000fe200078e0207 */
[----:B------:R-:W-:Y:S01]  /*121d0*/  SHF.L.U32 R4, R4, 0x1f, RZ ;  /* 0x0000001f04047819 */ /* 0x000fe200000006ff */
[----:B0-----:R-:W-:Y:S06]  /*121e0*/  @!P0 BRA `(.L_x_6360) ;  /* 0x0000001000d48947 */ /* 0x001fec0003800000 */
.L_x_6404:
[----:B------:R-:W1:Y:S02]  /*121f0*/  SYNCS.PHASECHK.TRANS64.TRYWAIT P0, [R3+URZ], R4 ;  /* 0x00000004030075a7 */ /* 0x000e64000800017f */
[----:B-1----:R-:W-:Y:S05]  /*12200*/  @!P0 BRA `(.L_x_6361) ;  /* 0x0000001000e08947 */ /* 0x002fea0003800000 */
.L_x_6405:
[----:B------:R-:W-:Y:S05]  /*12210*/  @!P2 BRA `(.L_x_6362) ;  /* 0x000000000004a947 */ /* 0x000fea0003800000 */
[----:B------:R-:W-:Y:S01]  /*12220*/  BPT.TRAP 0x1 ;  /* 0x000000040000795c */ /* 0x000fe20000300000 */
.L_x_6362:
[----:B-1----:R-:W-:-:S05]  /*12230*/  IADD3 R3, R2, 0x34860, RZ ;  /* 0x0003486002037810 */ /* 0x002fca0007ffe0ff */
[----:B------:R-:W-:-:S04]  /*12240*/  IMAD R0, R0, 0x8, R3 ;  /* 0x0000000800007824 */ /* 0x000fc800078e0203 */
[----:B------:R-:W1:Y:S02]  /*12250*/  SYNCS.PHASECHK.TRANS64.TRYWAIT P0, [R0+URZ], R5 ;  /* 0x00000005000075a7 */ /* 0x000e64000800017f */
[----:B-1----:R-:W-:Y:S05]  /*12260*/  @!P0 BRA `(.L_x_6363) ;  /* 0x0000001000dc8947 */ /* 0x002fea0003800000 */
.L_x_6406:
[----:B------:R-:W-:-:S07]  /*12270*/  IMAD R3, R8, 0x8, R3 ;  /* 0x0000000808037824 */ /* 0x000fce00078e0203 */
.L_x_6364:
[----:B--2---:R2:W3:Y:S02]  /*12280*/  SYNCS.PHASECHK.TRANS64.TRYWAIT P0, [R3+URZ], R4 ;  /* 0x00000004030075a7 */ /* 0x0044e4000800017f */
[----:B---3--:R-:W-:Y:S05]  /*12290*/  @!P0 NANOSLEEP.SYNCS 0x989680 ;  /* 0x009896800000895d */ /* 0x008fea0003900000 */
[----:B------:R-:W3:Y:S02]  /*122a0*/  @!P0 SYNCS.PHASECHK.TRANS64 P0, [R3+URZ], R4 ;  /* 0x00000004030085a7 */ /* 0x000ee4000800007f */
[----:B---3--:R-:W-:Y:S05]  /*122b0*/  @!P0 BRA `(.L_x_6364) ;  /* 0xfffffffc00f08947 */ /* 0x008fea000383ffff */
.L_x_6257:
[----:B------:R-:W-:Y:S05]  /*122c0*/  BSYNC B6 ;  /* 0x0000000000067941 */ /* 0x000fea0003800000 */
.L_x_6254:
[----:B------:R-:W-:Y:S05]  /*122d0*/  EXIT ;  /* 0x000000000000794d */ /* 0x000fea0003800000 */
.L_x_6261:
[----:B------:R-:W-:-:S13]  /*122e0*/  R2UR UR4, R16 ;  /* 0x00000000100472ca */ /* 0x000fda00000e0000 */
[----:B0-----:R-:W-:-:S04]  /*122f0*/  IMAD.U32 R3, RZ, RZ, UR4 ;  /* 0x00000004ff037e24 */ /* 0x001fc8000f8e00ff */
[----:B------:R0:W1:Y:S03]  /*12300*/  SYNCS.PHASECHK.TRANS64.TRYWAIT P0, [R3+URZ+0x34800], R0 ;  /* 0x03480000030075a7 */ /* 0x000066000800017f */
[----:B-1----:R-:W-:Y:S05]  /*12310*/  @!P0 NANOSLEEP.SYNCS 0x989680 ;  /* 0x009896800000895d */ /* 0x002fea0003900000 */
[----:B------:R-:W1:Y:S02]  /*12320*/  @!P0 SYNCS.PHASECHK.TRANS64 P0, [R3+URZ+0x34800], R0 ;  /* 0x03480000030085a7 */ /* 0x000e64000800007f */
[----:B-1----:R-:W-:Y:S05]  /*12330*/  @!P0 BRA `(.L_x_6261) ;  /* 0xfffffffc00e88947 */ /* 0x002fea000383ffff */
[----:B------:R-:W-:Y:S05]  /*12340*/  BRA `(.L_x_6365) ;  /* 0xfffffef000107947 */ /* 0x000fea000383ffff */
.L_x_6265:
[----:B------:R-:W-:-:S13]  /*12350*/  R2UR UR4, R16 ;  /* 0x00000000100472ca */ /* 0x000fda00000e0000 */
[----:B0-----:R-:W-:-:S04]  /*12360*/  MOV R3, UR4 ;  /* 0x0000000400037c02 */ /* 0x001fc80008000f00 */
[----:B------:R0:W2:Y:S03]  /*12370*/  SYNCS.PHASECHK.TRANS64.TRYWAIT P2, [R3+URZ+0x34830], R0 ;  /* 0x03483000030075a7 */ /* 0x0000a6000804017f */
[----:B--2---:R-:W-:Y:S05]  /*12380*/  @!P2 NANOSLEEP.SYNCS 0x989680 ;  /* 0x009896800000a95d */ /* 0x004fea0003900000 */
[----:B------:R-:W2:Y:S02]  /*12390*/  @!P2 SYNCS.PHASECHK.TRANS64 P2, [R3+URZ+0x34830], R0 ;  /* 0x034830000300a5a7 */ /* 0x000ea4000804007f */
[----:B--2---:R-:W-:Y:S05]  /*123a0*/  @!P2 BRA `(.L_x_6265) ;  /* 0xfffffffc00e8a947 */ /* 0x004fea000383ffff */
[----:B------:R-:W-:Y:S05]  /*123b0*/  BRA `(.L_x_6264) ;  /* 0xfffffef000407947 */ /* 0x000fea000383ffff */
.L_x_6270:
[----:B-1----:R1:W2:Y:S02]  /*123c0*/  SYNCS.PHASECHK.TRANS64.TRYWAIT P2, [R9+URZ+0x34830], R8 ;  /* 0x03483008090075a7 */ /* 0x0022a4000804017f */
[----:B--2---:R-:W-:Y:S05]  /*123d0*/  @!P2 NANOSLEEP.SYNCS 0x989680 ;  /* 0x009896800000a95d */ /* 0x004fea0003900000 */
[----:B------:R-:W2:Y:S02]  /*123e0*/  @!P2 SYNCS.PHASECHK.TRANS64 P2, [R9+URZ+0x34830], R8 ;  /* 0x034830080900a5a7 */ /* 0x000ea4000804007f */
[----:B--2---:R-:W-:Y:S05]  /*123f0*/  @!P2 BRA `(.L_x_6270) ;  /* 0xfffffffc00f0a947 */ /* 0x004fea000383ffff */
[----:B------:R-:W-:Y:S05]  /*12400*/  BRA `(.L_x_6267) ;  /* 0xffffff4800dc7947 */ /* 0x000fea000383ffff */
.L_x_6274:
[----:B-1----:R-:W-:-:S04]  /*12410*/  IMAD.U32 R9, RZ, RZ, UR6 ;  /* 0x00000006ff097e24 */ /* 0x002fc8000f8e00ff */
[----:B------:R1:W2:Y:S03]  /*12420*/  SYNCS.PHASECHK.TRANS64.TRYWAIT P2, [R9+URZ+0x34850], R8 ;  /* 0x03485008090075a7 */ /* 0x0002a6000804017f */
[----:B--2---:R-:W-:Y:S05]  /*12430*/  @!P2 NANOSLEEP.SYNCS 0x989680 ;  /* 0x009896800000a95d */ /* 0x004fea0003900000 */
[----:B------:R-:W2:Y:S02]  /*12440*/  @!P2 SYNCS.PHASECHK.TRANS64 P2, [R9+URZ+0x34850], R8 ;  /* 0x034850080900a5a7 */ /* 0x000ea4000804007f */
[----:B--2---:R-:W-:Y:S05]  /*12450*/  @!P2 BRA `(.L_x_6274) ;  /* 0xfffffffc00eca947 */ /* 0x004fea000383ffff */
[----:B------:R-:W-:Y:S05]  /*12460*/  BRA `(.L_x_6271) ;  /* 0xffffff7000447947 */ /* 0x000fea000383ffff */
.L_x_6279:
[----:B-1----:R1:W2:Y:S02]  /*12470*/  SYNCS.PHASECHK.TRANS64.TRYWAIT P0, [R11+URZ+0x34850], R2 ;  /* 0x034850020b0075a7 */ /* 0x0022a4000800017f */
[----:B--2---:R-:W-:Y:S05]  /*12480*/  @!P0 NANOSLEEP.SYNCS 0x989680 ;  /* 0x009896800000895d */ /* 0x004fea0003900000 */
[----:B------:R-:W2:Y:S02]  /*12490*/  @!P0 SYNCS.PHASECHK.TRANS64 P0, [R11+URZ+0x34850], R2 ;  /* 0x034850020b0085a7 */ /* 0x000ea4000800007f */
[----:B--2---:R-:W-:Y:S05]  /*124a0*/  @!P0 BRA `(.L_x_6279) ;  /* 0xfffffffc00f08947 */ /* 0x004fea000383ffff */
[----:B------:R-:W-:Y:S05]  /*124b0*/  BRA `(.L_x_6278) ;  /* 0xffffff9c00f07947 */ /* 0x000fea000383ffff */
.L_x_6290:
[----:B------:R-:W-:Y:S01]  /*124c0*/  IMAD.MOV.U32 R13, RZ, RZ, R0 ;  /* 0x000000ffff0d7224 */ /* 0x000fe200078e0000 */
[----:B------:R-:W-:Y:S01]  /*124d0*/  MOV R11, 0x1f ;  /* 0x0000001f000b7802 */ /* 0x000fe20000000f00 */
[----:B------:R-:W-:Y:S02]  /*124e0*/  IMAD.MOV.U32 R12, RZ, RZ, RZ ;  /* 0x000000ffff0c7224 */ /* 0x000fe400078e00ff */
[----:B------:R-:W-:-:S07]  /*124f0*/  IMAD.MOV.U32 R15, RZ, RZ, -0x1 ;  /* 0xffffffffff0f7424 */ /* 0x000fce00078e00ff */
[----:B------:R-:W-:Y:S05]  /*12500*/  WARPSYNC.COLLECTIVE R15, `(.L_x_6366) ;  /* 0x000000000f087348 */ /* 0x000fea0003c00000 */
[----:B------:R0:W1:Y:S02]  /*12510*/  SHFL.IDX P6, R14, R13, R12, R11 ;  /* 0x0000000c0d0e7389 */ /* 0x00006400000c000b */
[----:B01----:R-:W-:Y:S01]  /*12520*/  ENDCOLLECTIVE ;  /* 0x000000000000791b */ /* 0x003fe20003800000 */
.L_x_6366:
[----:B------:R-:W-:Y:S05]  /*12530*/  BRA `(.L_x_6367) ;  /* 0xffffffcc00487947 */ /* 0x000fea000383ffff */
.L_x_6292:
[----:B------:R-:W-:Y:S01]  /*12540*/  BSSY B0, `(.L_x_6368) ;  /* 0x0000006000007945 */ /* 0x000fe20003800000 */
[----:B------:R-:W-:-:S07]  /*12550*/  IMAD.MOV.U32 R15, RZ, RZ, -0x1 ;  /* 0xffffffffff0f7424 */ /* 0x000fce00078e00ff */
[----:B0-----:R-:W-:Y:S05]  /*12560*/  WARPSYNC.COLLECTIVE R15, `(.L_x_6369) ;  /* 0x000000000f0c7348 */ /* 0x001fea0003c00000 */
[----:B------:R-:W-:Y:S02]  /*12570*/  ELECT P6, UR62, PT ;  /* 0x00000000003e782f */ /* 0x000fe400038c0000 */
[----:B------:R-:W-:Y:S01]  /*12580*/  MOV R14, UR62 ;  /* 0x0000003e000e7c02 */ /* 0x000fe20008000f00 */
[----:B0-----:R-:W-:Y:S10]  /*12590*/  ENDCOLLECTIVE ;  /* 0x000000000000791b */ /* 0x001ff40003800000 */
.L_x_6369:
[----:B------:R-:W-:Y:S05]  /*125a0*/  BSYNC B0 ;  /* 0x0000000000007941 */ /* 0x000fea0003800000 */
.L_x_6368:
[----:B------:R-:W-:Y:S05]  /*125b0*/  BRA `(.L_x_6370) ;  /* 0xffffffcc00487947 */ /* 0x000fea000383ffff */
.L_x_6294:
[----:B0-----:R-:W-:-:S04]  /*125c0*/  IMAD.U32 R3, RZ, RZ, UR38 ;  /* 0x00000026ff037e24 */ /* 0x001fc8000f8e00ff */
[----:B------:R0:W1:Y:S03]  /*125d0*/  SYNCS.PHASECHK.TRANS64.TRYWAIT P0, [R3+URZ+0x34840], R0 ;  /* 0x03484000030075a7 */ /* 0x000066000800017f */
[----:B-1----:R-:W-:Y:S05]  /*125e0*/  @!P0 NANOSLEEP.SYNCS 0x989680 ;  /* 0x009896800000895d */ /* 0x002fea0003900000 */
[----:B------:R-:W1:Y:S02]  /*125f0*/  @!P0 SYNCS.PHASECHK.TRANS64 P0, [R3+URZ+0x34840], R0 ;  /* 0x03484000030085a7 */ /* 0x000e64000800007f */
[----:B-1----:R-:W-:Y:S05]  /*12600*/  @!P0 BRA `(.L_x_6294) ;  /* 0xfffffffc00ec8947 */ /* 0x002fea000383ffff */
[----:B------:R-:W-:Y:S05]  /*12610*/  BRA `(.L_x_6371) ;  /* 0xffffffcc00a47947 */ /* 0x000fea000383ffff */
.L_x_6297:
[----:B------:R-:W-:Y:S01]  /*12620*/  LEA R8, R12, R8, 0x7 ;  /* 0x000000080c087211 */ /* 0x000fe200078e38ff */
[----:B------:R-:W-:Y:S01]  /*12630*/  IMAD.MOV.U32 R13, RZ, RZ, R7 ;  /* 0x000000ffff0d7224 */ /* 0x000fe200078e0007 */
[----:B------:R-:W-:Y:S01]  /*12640*/  MOV R15, 0xffffffff ;  /* 0xffffffff000f7802 */ /* 0x000fe20000000f00 */
[----:B------:R-:W-:Y:S02]  /*12650*/  IMAD.MOV.U32 R12, RZ, RZ, RZ ;  /* 0x000000ffff0c7224 */ /* 0x000fe400078e00ff */
[----:B------:R-:W-:Y:S02]  /*12660*/  IMAD.MOV.U32 R11, RZ, RZ, 0x181f ;  /* 0x0000181fff0b7424 */ /* 0x000fe400078e00ff */
[----:B------:R-:W-:-:S07]  /*12670*/  VIADD R5, R8, 0x10 ;  /* 0x0000001008057836 */ /* 0x000fce0000000000 */
[----:B------:R-:W-:Y:S05]  /*12680*/  WARPSYNC.COLLECTIVE R15, `(.L_x_6372) ;  /* 0x000000000f087348 */ /* 0x000fea0003c00000 */
[----:B------:R0:W1:Y:S02]  /*12690*/  SHFL.IDX P6, R14, R13, R12, R11 ;  /* 0x0000000c0d0e7389 */ /* 0x00006400000c000b */
[----:B01----:R-:W-:Y:S01]  /*126a0*/  ENDCOLLECTIVE ;  /* 0x000000000000791b */ /* 0x003fe20003800000 */
.L_x_6372:
[----:B------:R-:W-:Y:S02]  /*126b0*/  IMAD.MOV.U32 R13, RZ, RZ, R0 ;  /* 0x000000ffff0d7224 */ /* 0x000fe400078e0000 */
[----:B------:R-:W-:-:S07]  /*126c0*/  IMAD.MOV.U32 R2, RZ, RZ, R14 ;  /* 0x000000ffff027224 */ /* 0x000fce00078e000e */
[----:B------:R-:W-:Y:S05]  /*126d0*/  WARPSYNC.COLLECTIVE R15, `(.L_x_6373) ;  /* 0x000000000f087348 */ /* 0x000fea0003c00000 */
[----:B------:R0:W1:Y:S02]  /*126e0*/  SHFL.IDX P6, R14, R13, R12, R11 ;  /* 0x0000000c0d0e7389 */ /* 0x00006400000c000b */
[----:B01----:R-:W-:Y:S01]  /*126f0*/  ENDCOLLECTIVE ;  /* 0x000000000000791b */ /* 0x003fe20003800000 */
.L_x_6373:
[----:B------:R-:W-:Y:S01]  /*12700*/  ULDC UR4, c[0x0][0x288] ;  /* 0x0000a20000047ab9 */ /* 0x000fe20000000800 */
[----:B------:R-:W-:Y:S01]  /*12710*/  IMAD.MOV.U32 R3, RZ, RZ, R2 ;  /* 0x000000ffff037224 */ /* 0x000fe200078e0002 */
[----:B------:R-:W-:Y:S01]  /*12720*/  ULDC.64 UR6, c[0x0][0x208] ;  /* 0x0000820000067ab9 */ /* 0x000fe20000000a00 */
[----:B------:R-:W-:-:S05]  /*12730*/  IMAD R6, R6, UR4, RZ ;  /* 0x0000000406067c24 */ /* 0x000fca000f8e02ff */
[----:B------:R-:W-:Y:S01]  /*12740*/  ISETP.GE.AND P2, PT, R8, R6, PT ;  /* 0x000000060800720c */ /* 0x000fe20003f46270 */
[----:B------:R-:W-:Y:S02]  /*12750*/  IMAD.MOV.U32 R13, RZ, RZ, R7 ;  /* 0x000000ffff0d7224 */ /* 0x000fe400078e0007 */
[----:B------:R-:W-:-:S10]  /*12760*/  IMAD.MOV.U32 R12, RZ, RZ, 0x1 ;  /* 0x00000001ff0c7424 */ /* 0x000fd400078e00ff */
[----:B------:R-:W-:Y:S02]  /*12770*/  @!P2 LEA R21, R9, UR38, 0x1 ;  /* 0x000000260915ac11 */ /* 0x000fe4000f8e08ff */
[----:B------:R-:W-:-:S05]  /*12780*/  MOV R2, R14 ;  /* 0x0000000e00027202 */ /* 0x000fca0000000f00 */
[----:B------:R-:W-:-:S05]  /*12790*/  @!P2 IMAD.WIDE.U32 R2, R10, 0x2, R2 ;  /* 0x000000020a02a825 */ /* 0x000fca00078e0002 */
[----:B------:R-:W-:Y:S01]  /*127a0*/  @!PT LDS RZ, [RZ] ;  /* 0x00000000fffff984 */ /* 0x000fe20000000800 */
[----:B------:R-:W-:Y:S01]  /*127b0*/  @!PT LDS RZ, [RZ] ;  /* 0x00000000fffff984 */ /* 0x000fe20000000800 */
[----:B------:R-:W-:Y:S01]  /*127c0*/  @!PT LDS RZ, [RZ] ;  /* 0x00000000fffff984 */ /* 0x000fe20000000800 */
[----:B------:R0:W-:Y:S04]  /*127d0*/  @!P2 LDGSTS.E.BYPASS.LTC128B.128 [R21+0x16400], desc[UR6][R2.64], !P1 ;  /* 0x164000000215afae */ /* 0x0001e8000c901d46 */
[----:B------:R0:W-:Y:S01]  /*127e0*/  @!P2 LDGSTS.E.BYPASS.LTC128B.128 [R21+0x1a400], desc[UR6][R2.64+0x80], !P0 ;  /* 0x1a4000800215afae */ /* 0x0001e2000c101d46 */
[----:B------:R-:W-:-:S13]  /*127f0*/  ISETP.GE.AND P2, PT, R5, R6, PT ;  /* 0x000000060500720c */ /* 0x000fda0003f46270 */
[----:B0-----:R-:W-:Y:S05]  /*12800*/  WARPSYNC.COLLECTIVE R15, `(.L_x_6374) ;  /* 0x000000000f087348 */ /* 0x001fea0003c00000 */
[----:B------:R1:W2:Y:S02]  /*12810*/  SHFL.IDX P6, R14, R13, R12, R11 ;  /* 0x0000000c0d0e7389 */ /* 0x0002a400000c000b */
[----:B012---:R-:W-:Y:S01]  /*12820*/  ENDCOLLECTIVE ;  /* 0x000000000000791b */ /* 0x007fe20003800000 */
.L_x_6374:
[----:B------:R-:W-:Y:S02]  /*12830*/  IADD3 R3, R8, 0x20, RZ ;  /* 0x0000002008037810 */ /* 0x000fe40007ffe0ff */
[----:B------:R-:W-:Y:S01]  /*12840*/  @!P2 LEA R20, R9, UR38, 0x1 ;  /* 0x000000260914ac11 */ /* 0x000fe2000f8e08ff */
[----:B------:R-:W-:Y:S01]  /*12850*/  IMAD.MOV.U32 R13, RZ, RZ, R0 ;  /* 0x000000ffff0d7224 */ /* 0x000fe200078e0000 */
[----:B------:R-:W-:-:S07]  /*12860*/  MOV R4, R14 ;  /* 0x0000000e00047202 */ /* 0x000fce0000000f00 */
[----:B------:R-:W-:Y:S05]  /*12870*/  WARPSYNC.COLLECTIVE R15, `(.L_x_6375) ;  /* 0x000000000f087348 */ /* 0x000fea0003c00000 */
[----:B------:R0:W1:Y:S02]  /*12880*/  SHFL.IDX P6, R14, R13, R12, R11 ;  /* 0x0000000c0d0e7389 */ /* 0x00006400000c000b */
[----:B01----:R-:W-:Y:S01]  /*12890*/  ENDCOLLECTIVE ;  /* 0x000000000000791b */ /* 0x003fe20003800000 */
.L_x_6375:
        /* <DEDUP_REMOVED lines=15> */
.L_x_6376:
[----:B------:R-:W-:Y:S01]  /*12990*/  VIADD R5, R8, 0x30 ;  /* 0x0000003008057836 */ /* 0x000fe20000000000 */
[----:B------:R-:W-:Y:S02]  /*129a0*/  @!P2 LEA R21, R9, UR38, 0x1 ;  /* 0x000000260915ac11 */ /* 0x000fe4000f8e08ff */
[----:B------:R-:W-:Y:S01]  /*129b0*/  MOV R13, R0 ;  /* 0x00000000000d7202 */ /* 0x000fe20000000f00 */
[----:B------:R-:W-:-:S07]  /*129c0*/  IMAD.MOV.U32 R2, RZ, RZ, R14 ;  /* 0x000000ffff027224 */ /* 0x000fce00078e000e */
[----:B------:R-:W-:Y:S05]  /*129d0*/  WARPSYNC.COLLECTIVE R15, `(.L_x_6377) ;  /* 0x000000000f087348 */ /* 0x000fea0003c00000 */
[----:B------:R0:W1:Y:S02]  /*129e0*/  SHFL.IDX P6, R14, R13, R12, R11 ;  /* 0x0000000c0d0e7389 */ /* 0x00006400000c000b */
[----:B01----:R-:W-:Y:S01]  /*129f0*/  ENDCOLLECTIVE ;  /* 0x000000000000791b */ /* 0x003fe20003800000 */
.L_x_6377:
        /* <DEDUP_REMOVED lines=15> */
.L_x_6378:
[----:B------:R-:W-:Y:S01]  /*12af0*/  VIADD R3, R8, 0x40 ;  /* 0x0000004008037836 */ /* 0x000fe20000000000 */
[----:B------:R-:W-:Y:S01]  /*12b00*/  @!P2 LEA R20, R9, UR38, 0x1 ;  /* 0x000000260914ac11 */ /* 0x000fe2000f8e08ff */
[----:B------:R-:W-:Y:S02]  /*12b10*/  IMAD.MOV.U32 R13, RZ, RZ, R0 ;  /* 0x000000ffff0d7224 */ /* 0x000fe400078e0000 */
[----:B------:R-:W-:-:S07]  /*12b20*/  IMAD.MOV.U32 R4, RZ, RZ, R14 ;  /* 0x000000ffff047224 */ /* 0x000fce00078e000e */
[----:B------:R-:W-:Y:S05]  /*12b30*/  WARPSYNC.COLLECTIVE R15, `(.L_x_6379) ;  /* 0x000000000f087348 */ /* 0x000fea0003c00000 */
[----:B------:R0:W1:Y:S02]  /*12b40*/  SHFL.IDX P6, R14, R13, R12, R11 ;  /* 0x0000000c0d0e7389 */ /* 0x00006400000c000b */
[----:B01----:R-:W-:Y:S01]  /*12b50*/  ENDCOLLECTIVE ;  /* 0x000000000000791b */ /* 0x003fe20003800000 */
.L_x_6379:
        /* <DEDUP_REMOVED lines=15> */
.L_x_6380:
[----:B------:R-:W-:Y:S01]  /*12c50*/  VIADD R5, R8, 0x50 ;  /* 0x0000005008057836 */ /* 0x000fe20000000000 */
[----:B------:R-:W-:Y:S01]  /*12c60*/  @!P2 LEA R21, R9, UR38, 0x1 ;  /* 0x000000260915ac11 */ /* 0x000fe2000f8e08ff */
[----:B------:R-:W-:Y:S02]  /*12c70*/  IMAD.MOV.U32 R13, RZ, RZ, R0 ;  /* 0x000000ffff0d7224 */ /* 0x000fe400078e0000 */
[----:B------:R-:W-:-:S07]  /*12c80*/  IMAD.MOV.U32 R2, RZ, RZ, R14 ;  /* 0x000000ffff027224 */ /* 0x000fce00078e000e */
[----:B------:R-:W-:Y:S05]  /*12c90*/  WARPSYNC.COLLECTIVE R15, `(.L_x_6381) ;  /* 0x000000000f087348 */ /* 0x000fea0003c00000 */
[----:B------:R0:W1:Y:S02]  /*12ca0*/  SHFL.IDX P6, R14, R13, R12, R11 ;  /* 0x0000000c0d0e7389 */ /* 0x00006400000c000b */
[----:B01----:R-:W-:Y:S01]  /*12cb0*/  ENDCOLLECTIVE ;  /* 0x000000000000791b */ /* 0x003fe20003800000 */
.L_x_6381:
        /* <DEDUP_REMOVED lines=15> */
.L_x_6382:
[----:B------:R-:W-:Y:S02]  /*12db0*/  IADD3 R3, R8, 0x60, RZ ;  /* 0x0000006008037810 */ /* 0x000fe40007ffe0ff */
[----:B------:R-:W-:Y:S01]  /*12dc0*/  @!P2 LEA R20, R9, UR38, 0x1 ;  /* 0x000000260914ac11 */ /* 0x000fe2000f8e08ff */
[----:B------:R-:W-:Y:S01]  /*12dd0*/  IMAD.MOV.U32 R13, RZ, RZ, R0 ;  /* 0x000000ffff0d7224 */ /* 0x000fe200078e0000 */
[----:B------:R-:W-:-:S07]  /*12de0*/  MOV R4, R14 ;  /* 0x0000000e00047202 */ /* 0x000fce0000000f00 */
[----:B------:R-:W-:Y:S05]  /*12df0*/  WARPSYNC.COLLECTIVE R15, `(.L_x_6383) ;  /* 0x000000000f087348 */ /* 0x000fea0003c00000 */
[----:B------:R0:W1:Y:S02]  /*12e00*/  SHFL.IDX P6, R14, R13, R12, R11 ;  /* 0x0000000c0d0e7389 */ /* 0x00006400000c000b */
[----:B01----:R-:W-:Y:S01]  /*12e10*/  ENDCOLLECTIVE ;  /* 0x000000000000791b */ /* 0x003fe20003800000 */
.L_x_6383:
        /* <DEDUP_REMOVED lines=15> */
.L_x_6384:
[----:B------:R-:W-:Y:S02]  /*12f10*/  @!P2 LEA R21, R9, UR38, 0x1 ;  /* 0x000000260915ac11 */ /* 0x000fe4000f8e08ff */
[----:B------:R-:W-:Y:S01]  /*12f20*/  MOV R13, R0 ;  /* 0x00000000000d7202 */ /* 0x000fe20000000f00 */
[----:B------:R-:W-:-:S07]  /*12f30*/  IMAD.MOV.U32 R2, RZ, RZ, R14 ;  /* 0x000000ffff027224 */ /* 0x000fce00078e000e */
[----:B------:R-:W-:Y:S05]  /*12f40*/  WARPSYNC.COLLECTIVE R15, `(.L_x_6385) ;  /* 0x000000000f087348 */ /* 0x000fea0003c00000 */
[----:B------:R0:W1:Y:S02]  /*12f50*/  SHFL.IDX P6, R14, R13, R12, R11 ;  /* 0x0000000c0d0e7389 */ /* 0x00006400000c000b */
[----:B01----:R-:W-:Y:S01]  /*12f60*/  ENDCOLLECTIVE ;  /* 0x000000000000791b */ /* 0x003fe20003800000 */
.L_x_6385:
        /* <DEDUP_REMOVED lines=10> */
[----:B------:R0:W-:Y:S02]  /*13010*/  @!P2 LDGSTS.E.BYPASS.LTC128B.128 [R21+0x1d400], desc[UR4][R2.64+0x80], !P0 ;  /* 0x1d4000800215afae */ /* 0x0001e4000c101d44 */
[----:B0-----:R-:W-:Y:S05]  /*13020*/  WARPSYNC.COLLECTIVE R15, `(.L_x_6386) ;  /* 0x000000000f087348 */ /* 0x001fea0003c00000 */
[----:B------:R1:W2:Y:S02]  /*13030*/  SHFL.IDX P6, R14, R13, R12, R11 ;  /* 0x0000000c0d0e7389 */ /* 0x0002a400000c000b */
[----:B012---:R-:W-:Y:S01]  /*13040*/  ENDCOLLECTIVE ;  /* 0x000000000000791b */ /* 0x007fe20003800000 */
.L_x_6386:
[----:B------:R-:W-:Y:S02]  /*13050*/  IMAD.MOV.U32 R13, RZ, RZ, R0 ;  /* 0x000000ffff0d7224 */ /* 0x000fe400078e0000 */
[----:B------:R-:W-:-:S07]  /*13060*/  IMAD.MOV.U32 R2, RZ, RZ, R14 ;  /* 0x000000ffff027224 */ /* 0x000fce00078e000e */
[----:B------:R-:W-:Y:S05]  /*13070*/  WARPSYNC.COLLECTIVE R15, `(.L_x_6387) ;  /* 0x000000000f087348 */ /* 0x000fea0003c00000 */
[----:B------:R0:W1:Y:S02]  /*13080*/  SHFL.IDX P6, R14, R13, R12, R11 ;  /* 0x0000000c0d0e7389 */ /* 0x00006400000c000b */
[----:B01----:R-:W-:Y:S01]  /*13090*/  ENDCOLLECTIVE ;  /* 0x000000000000791b */ /* 0x003fe20003800000 */
.L_x_6387:
[----:B------:R-:W-:Y:S05]  /*130a0*/  BRA `(.L_x_6388) ;  /* 0xffffffcc00e87947 */ /* 0x000fea000383ffff */
.L_x_6300:
[----:B0-----:R-:W-:-:S04]  /*130b0*/  IMAD.U32 R3, RZ, RZ, UR38 ;  /* 0x00000026ff037e24 */ /* 0x001fc8000f8e00ff */
[----:B------:R0:W1:Y:S03]  /*130c0*/  SYNCS.PHASECHK.TRANS64.TRYWAIT P0, [R3+URZ+0x34820], R2 ;  /* 0x03482002030075a7 */ /* 0x000066000800017f */
[----:B-1----:R-:W-:Y:S05]  /*130d0*/  @!P0 NANOSLEEP.SYNCS 0x989680 ;  /* 0x009896800000895d */ /* 0x002fea0003900000 */
[----:B------:R-:W1:Y:S02]  /*130e0*/  @!P0 SYNCS.PHASECHK.TRANS64 P0, [R3+URZ+0x34820], R2 ;  /* 0x03482002030085a7 */ /* 0x000e64000800007f */
[----:B-1----:R-:W-:Y:S05]  /*130f0*/  @!P0 BRA `(.L_x_6300) ;  /* 0xfffffffc00ec8947 */ /* 0x002fea000383ffff */
[----:B------:R-:W-:Y:S05]  /*13100*/  BRA `(.L_x_6389) ;  /* 0xffffffd0003c7947 */ /* 0x000fea000383ffff */
.L_x_6307:
[----:B-1----:R-:W-:-:S04]  /*13110*/  MOV R3, UR38 ;  /* 0x0000002600037c02 */ /* 0x002fc80008000f00 */
[----:B------:R1:W2:Y:S03]  /*13120*/  SYNCS.PHASECHK.TRANS64.TRYWAIT P0, [R3+URZ+0x34848], R2 ;  /* 0x03484802030075a7 */ /* 0x0002a6000800017f */
[----:B--2---:R-:W-:Y:S05]  /*13130*/  @!P0 NANOSLEEP.SYNCS 0x989680 ;  /* 0x009896800000895d */ /* 0x004fea0003900000 */
[----:B------:R-:W2:Y:S02]  /*13140*/  @!P0 SYNCS.PHASECHK.TRANS64 P0, [R3+URZ+0x34848], R2 ;  /* 0x03484802030085a7 */ /* 0x000ea4000800007f */
[----:B--2---:R-:W-:Y:S05]  /*13150*/  @!P0 BRA `(.L_x_6307) ;  /* 0xfffffffc00ec8947 */ /* 0x004fea000383ffff */
[----:B------:R-:W-:Y:S05]  /*13160*/  BRA `(.L_x_6390) ;  /* 0xffffffd400247947 */ /* 0x000fea000383ffff */
.L_x_6313:
[----:B0-----:R-:W-:-:S04]  /*13170*/  IMAD.U32 R3, RZ, RZ, UR38 ;  /* 0x00000026ff037e24 */ /* 0x001fc8000f8e00ff */
[----:B------:R0:W1:Y:S03]  /*13180*/  SYNCS.PHASECHK.TRANS64.TRYWAIT P0, [R3+URZ+0x34860], R2 ;  /* 0x03486002030075a7 */ /* 0x000066000800017f */
[----:B-1----:R-:W-:Y:S05]  /*13190*/  @!P0 NANOSLEEP.SYNCS 0x989680 ;  /* 0x009896800000895d */ /* 0x002fea0003900000 */
[----:B------:R-:W1:Y:S02]  /*131a0*/  @!P0 SYNCS.PHASECHK.TRANS64 P0, [R3+URZ+0x34860], R2 ;  /* 0x03486002030085a7 */ /* 0x000e64000800007f */
[----:B-1----:R-:W-:Y:S05]  /*131b0*/  @!P0 BRA `(.L_x_6313) ;  /* 0xfffffffc00ec8947 */ /* 0x002fea000383ffff */
[----:B------:R-:W-:Y:S05]  /*131c0*/  BRA `(.L_x_6391) ;  /* 0xffffffd400c07947 */ /* 0x000fea000383ffff */
.L_x_6322:
[----:B-1----:R-:W-:-:S04]  /*131d0*/  IMAD.U32 R3, RZ, RZ, UR38 ;  /* 0x00000026ff037e24 */ /* 0x002fc8000f8e00ff */
[----:B------:R1:W2:Y:S03]  /*131e0*/  SYNCS.PHASECHK.TRANS64.TRYWAIT P0, [R3+URZ+0x34840], R2 ;  /* 0x03484002030075a7 */ /* 0x0002a6000800017f */
[----:B--2---:R-:W-:Y:S05]  /*131f0*/  @!P0 NANOSLEEP.SYNCS 0x989680 ;  /* 0x009896800000895d */ /* 0x004fea0003900000 */
[----:B------:R-:W2:Y:S02]  /*13200*/  @!P0 SYNCS.PHASECHK.TRANS64 P0, [R3+URZ+0x34840], R2 ;  /* 0x03484002030085a7 */ /* 0x000ea4000800007f */
[----:B--2---:R-:W-:Y:S05]  /*13210*/  @!P0 BRA `(.L_x_6322) ;  /* 0xfffffffc00ec8947 */ /* 0x004fea000383ffff */
[----:B------:R-:W-:Y:S05]  /*13220*/  BRA `(.L_x_6392) ;  /* 0xffffffd800e87947 */ /* 0x000fea000383ffff */
.L_x_6328:
[----:B0-----:R-:W-:-:S04]  /*13230*/  IMAD.U32 R3, RZ, RZ, UR38 ;  /* 0x00000026ff037e24 */ /* 0x001fc8000f8e00ff */
[----:B------:R0:W1:Y:S03]  /*13240*/  SYNCS.PHASECHK.TRANS64.TRYWAIT P0, [R3+URZ+0x34868], R2 ;  /* 0x03486802030075a7 */ /* 0x000066000800017f */
[----:B-1----:R-:W-:Y:S05]  /*13250*/  @!P0 NANOSLEEP.SYNCS 0x989680 ;  /* 0x009896800000895d */ /* 0x002fea0003900000 */
[----:B------:R-:W1:Y:S02]  /*13260*/  @!P0 SYNCS.PHASECHK.TRANS64 P0, [R3+URZ+0x34868], R2 ;  /* 0x03486802030085a7 */ /* 0x000e64000800007f */
[----:B-1----:R-:W-:Y:S05]  /*13270*/  @!P0 BRA `(.L_x_6328) ;  /* 0xfffffffc00ec8947 */ /* 0x002fea000383ffff */
[----:B------:R-:W-:Y:S05]  /*13280*/  BRA `(.L_x_6393) ;  /* 0xffffffdc00887947 */ /* 0x000fea000383ffff */
.L_x_6337:
[----:B-1----:R-:W-:-:S04]  /*13290*/  MOV R3, UR38 ;  /* 0x0000002600037c02 */ /* 0x002fc80008000f00 */
[----:B------:R1:W2:Y:S03]  /*132a0*/  SYNCS.PHASECHK.TRANS64.TRYWAIT P0, [R3+URZ+0x34848], R2 ;  /* 0x03484802030075a7 */ /* 0x0002a6000800017f */
[----:B--2---:R-:W-:Y:S05]  /*132b0*/  @!P0 NANOSLEEP.SYNCS 0x989680 ;  /* 0x009896800000895d */ /* 0x004fea0003900000 */
[----:B------:R-:W2:Y:S02]  /*132c0*/  @!P0 SYNCS.PHASECHK.TRANS64 P0, [R3+URZ+0x34848], R2 ;  /* 0x03484802030085a7 */ /* 0x000ea4000800007f */
[----:B--2---:R-:W-:Y:S05]  /*132d0*/  @!P0 BRA `(.L_x_6337) ;  /* 0xfffffffc00ec8947 */ /* 0x004fea000383ffff */
[----:B------:R-:W-:Y:S05]  /*132e0*/  BRA `(.L_x_6394) ;  /* 0xffffffe000c87947 */ /* 0x000fea000383ffff */
.L_x_6343:
[----:B0-----:R-:W-:-:S04]  /*132f0*/  IMAD.U32 R3, RZ, RZ, UR38 ;  /* 0x00000026ff037e24 */ /* 0x001fc8000f8e00ff */
[----:B------:R0:W1:Y:S03]  /*13300*/  SYNCS.PHASECHK.TRANS64.TRYWAIT P0, [R3+URZ+0x34860], R2 ;  /* 0x03486002030075a7 */ /* 0x000066000800017f */
[----:B-1----:R-:W-:Y:S05]  /*13310*/  @!P0 NANOSLEEP.SYNCS 0x989680 ;  /* 0x009896800000895d */ /* 0x002fea0003900000 */
[----:B------:R-:W1:Y:S02]  /*13320*/  @!P0 SYNCS.PHASECHK.TRANS64 P0, [R3+URZ+0x34860], R2 ;  /* 0x03486002030085a7 */ /* 0x000e64000800007f */
[----:B-1----:R-:W-:Y:S05]  /*13330*/  @!P0 BRA `(.L_x_6343) ;  /* 0xfffffffc00ec8947 */ /* 0x002fea000383ffff */
[----:B------:R-:W-:Y:S05]  /*13340*/  BRA `(.L_x_6395) ;  /* 0xffffffe400647947 */ /* 0x000fea000383ffff */
.L_x_6351:
[----:B0-----:R0:W1:Y:S02]  /*13350*/  SYNCS.PHASECHK.TRANS64.TRYWAIT P0, [R3+URZ+0x34860], R0 ;  /* 0x03486000030075a7 */ /* 0x001064000800017f */
[----:B-1----:R-:W-:Y:S05]  /*13360*/  @!P0 NANOSLEEP.SYNCS 0x989680 ;  /* 0x009896800000895d */ /* 0x002fea0003900000 */
[----:B------:R-:W1:Y:S02]  /*13370*/  @!P0 SYNCS.PHASECHK.TRANS64 P0, [R3+URZ+0x34860], R0 ;  /* 0x03486000030085a7 */ /* 0x000e64000800007f */
[----:B-1----:R-:W-:Y:S05]  /*13380*/  @!P0 BRA `(.L_x_6351) ;  /* 0xfffffffc00f08947 */ /* 0x002fea000383ffff */
[----:B------:R-:W-:Y:S05]  /*13390*/  BRA `(.L_x_6396) ;  /* 0xffffffe800347947 */ /* 0x000fea000383ffff */
.L_x_6356:
[----:B0-----:R0:W1:Y:S02]  /*133a0*/  SYNCS.PHASECHK.TRANS64.TRYWAIT P0, [R2+URZ+0x34820], R3 ;  /* 0x03482003020075a7 */ /* 0x001064000800017f */
[----:B-1----:R-:W-:Y:S05]  /*133b0*/  @!P0 NANOSLEEP.SYNCS 0x989680 ;  /* 0x009896800000895d */ /* 0x002fea0003900000 */
[----:B------:R-:W1:Y:S02]  /*133c0*/  @!P0 SYNCS.PHASECHK.TRANS64 P0, [R2+URZ+0x34820], R3 ;  /* 0x03482003020085a7 */ /* 0x000e64000800007f */
[----:B-1----:R-:W-:Y:S05]  /*133d0*/  @!P0 BRA `(.L_x_6356) ;  /* 0xfffffffc00f08947 */ /* 0x002fea000383ffff */
[----:B------:R-:W-:Y:S05]  /*133e0*/  BRA `(.L_x_6397) ;  /* 0xffffffec00047947 */ /* 0x000fea000383ffff */
.L_x_6357:
        /* <DEDUP_REMOVED lines=11> */
.L_x_6399:
[----:B------:R-:W-:Y:S05]  /*134a0*/  BSYNC B0 ;  /* 0x0000000000007941 */ /* 0x000fea0003800000 */
.L_x_6398:
[----:B------:R-:W-:Y:S05]  /*134b0*/  BRA `(.L_x_6400) ;  /* 0xffffffe800e87947 */ /* 0x000fea000383ffff */
.L_x_6358:
[----:B------:R-:W-:Y:S01]  /*134c0*/  BSSY B0, `(.L_x_6401) ;  /* 0x0000006000007945 */ /* 0x000fe20003800000 */
[----:B------:R-:W-:-:S07]  /*134d0*/  IMAD.MOV.U32 R15, RZ, RZ, -0x1 ;  /* 0xffffffffff0f7424 */ /* 0x000fce00078e00ff */
[----:B0-----:R-:W-:Y:S05]  /*134e0*/  WARPSYNC.COLLECTIVE R15, `(.L_x_6402) ;  /* 0x000000000f0c7348 */ /* 0x001fea0003c00000 */
[----:B------:R-:W-:Y:S02]  /*134f0*/  ELECT P6, UR62, PT ;  /* 0x00000000003e782f */ /* 0x000fe400038c0000 */
[----:B------:R-:W-:Y:S01]  /*13500*/  MOV R14, UR62 ;  /* 0x0000003e000e7c02 */ /* 0x000fe20008000f00 */
[----:B0-----:R-:W-:Y:S10]  /*13510*/  ENDCOLLECTIVE ;  /* 0x000000000000791b */ /* 0x001ff40003800000 */
.L_x_6402:
[----:B------:R-:W-:Y:S05]  /*13520*/  BSYNC B0 ;  /* 0x0000000000007941 */ /* 0x000fea0003800000 */
.L_x_6401:
[----:B------:R-:W-:Y:S05]  /*13530*/  BRA `(.L_x_6403) ;  /* 0xffffffe800dc7947 */ /* 0x000fea000383ffff */
.L_x_6360:
[----:B0-----:R0:W1:Y:S02]  /*13540*/  SYNCS.PHASECHK.TRANS64.TRYWAIT P0, [R6+URZ], R5 ;  /* 0x00000005060075a7 */ /* 0x001064000800017f */
[----:B-1----:R-:W-:Y:S05]  /*13550*/  @!P0 NANOSLEEP.SYNCS 0x989680 ;  /* 0x009896800000895d */ /* 0x002fea0003900000 */
[----:B------:R-:W1:Y:S02]  /*13560*/  @!P0 SYNCS.PHASECHK.TRANS64 P0, [R6+URZ], R5 ;  /* 0x00000005060085a7 */ /* 0x000e64000800007f */
[----:B-1----:R-:W-:Y:S05]  /*13570*/  @!P0 BRA `(.L_x_6360) ;  /* 0xfffffffc00f08947 */ /* 0x002fea000383ffff */
[----:B------:R-:W-:Y:S05]  /*13580*/  BRA `(.L_x_6404) ;  /* 0xffffffec00187947 */ /* 0x000fea000383ffff */
.L_x_6361:
[----:B-1----:R1:W2:Y:S02]  /*13590*/  SYNCS.PHASECHK.TRANS64.TRYWAIT P0, [R3+URZ], R4 ;  /* 0x00000004030075a7 */ /* 0x0022a4000800017f */
[----:B--2---:R-:W-:Y:S05]  /*135a0*/  @!P0 NANOSLEEP.SYNCS 0x989680 ;  /* 0x009896800000895d */ /* 0x004fea0003900000 */
[----:B------:R-:W2:Y:S02]  /*135b0*/  @!P0 SYNCS.PHASECHK.TRANS64 P0, [R3+URZ], R4 ;  /* 0x00000004030085a7 */ /* 0x000ea4000800007f */
[----:B--2---:R-:W-:Y:S05]  /*135c0*/  @!P0 BRA `(.L_x_6361) ;  /* 0xfffffffc00f08947 */ /* 0x004fea000383ffff */
[----:B------:R-:W-:Y:S05]  /*135d0*/  BRA `(.L_x_6405) ;  /* 0xffffffec000c7947 */ /* 0x000fea000383ffff */
.L_x_6363:
[----:B-1----:R1:W2:Y:S02]  /*135e0*/  SYNCS.PHASECHK.TRANS64.TRYWAIT P0, [R0+URZ], R5 ;  /* 0x00000005000075a7 */ /* 0x0022a4000800017f */
[----:B--2---:R-:W-:Y:S05]  /*135f0*/  @!P0 NANOSLEEP.SYNCS 0x989680 ;  /* 0x009896800000895d */ /* 0x004fea0003900000 */
[----:B------:R-:W2:Y:S02]  /*13600*/  @!P0 SYNCS.PHASECHK.TRANS64 P0, [R0+URZ], R5 ;  /* 0x00000005000085a7 */ /* 0x000ea4000800007f */
[----:B--2---:R-:W-:Y:S05]  /*13610*/  @!P0 BRA `(.L_x_6363) ;  /* 0xfffffffc00f08947 */ /* 0x004fea000383ffff */
[----:B------:R-:W-:Y:S05]  /*13620*/  BRA `(.L_x_6406) ;  /* 0xffffffec00107947 */ /* 0x000fea000383ffff */
.L_x_6407:
        /* <DEDUP_REMOVED lines=13> */
.L_x_14857:


//--------------------- .text._ZN7cutlass13device_kernelIN5flash11enable_sm90INS1_16FlashAttnFwdSm90INS1_25CollectiveMainloopFwdSm90ILi2EN4cute5tupleIJNS5_1CILi1EEES8_S8_EEENS6_IJNS7_ILi128EEENS7_ILi176EEESA_EEELi128ENS_6half_tEfNS_4arch4Sm90ELb0ELb0ELb1ELb1ELb0ELb0ELb0ELb1ELb1ELb1ELb1ELb0EEENS1_21CollectiveEpilogueFwdINS6_IJSA_SA_SB_EEES9_SD_SF_Li256ELb1ELb1ELb1ELb0EEENS1_36VarlenDynamicPersistentTileSchedulerILi128ELi176ELi256ELi128ELb1ELb1ELb1ELb0ELb1ELb1EEEEEEEEEvNT_6ParamsE --------------------------
	.section	.text._ZN7cutlass13device_kernelIN5flash11enable_sm90INS1_16FlashAttnFwdSm90INS1_25CollectiveMainloopFwdSm90ILi2EN4cute5tupleIJNS5_1CILi1EEES8_S8_EEENS6_IJNS7_ILi128EEENS7_ILi176EEESA_EEELi128ENS_6half_tEfNS_4arch4Sm90ELb0ELb0ELb1ELb1ELb0ELb0ELb0ELb1ELb1ELb1ELb1ELb0EEENS1_21CollectiveEpilogueFwdINS6_IJSA_SA_SB_EEES9_SD_SF_Li256ELb1ELb1ELb1ELb0EEENS1_36VarlenDynamicPersistentTileSchedulerILi128ELi176ELi256ELi128ELb1ELb1ELb1ELb0ELb1ELb1EEEEEEEEEvNT_6ParamsE,"ax",@progbits
	.align	128
.text._ZN7cutlass13device_kernelIN5flash11enable_sm90INS1_16FlashAttnFwdSm90INS1_25CollectiveMainloopFwdSm90ILi2EN4cute5tupleIJNS5_1CILi1EEES8_S8_EEENS6_IJNS7_ILi128EEENS7_ILi176EEESA_EEELi128ENS_6half_tEfNS_4arch4Sm90ELb0ELb0ELb1ELb1ELb0ELb0ELb0ELb1ELb1ELb1ELb1ELb0EEENS1_21CollectiveEpilogueFwdINS6_IJSA_SA_SB_EEES9_SD_SF_Li256ELb1ELb1ELb1ELb0EEENS1_36VarlenDynamicPersistentTileSchedulerILi128ELi176ELi256ELi128ELb1ELb1ELb1ELb0ELb1ELb1EEEEEEEEEvNT_6ParamsE:
        .type           _ZN7cutlass13device_kernelIN5flash11enable_sm90INS1_16FlashAttnFwdSm90INS1_25CollectiveMainloopFwdSm90ILi2EN4cute5tupleIJNS5_1CILi1EEES8_S8_EEENS6_IJNS7_ILi128EEENS7_ILi176EEESA_EEELi128ENS_6half_tEfNS_4arch4Sm90ELb0ELb0ELb1ELb1ELb0ELb0ELb0ELb1ELb1ELb1ELb1ELb0EEENS1_21CollectiveEpilogueFwdINS6_IJSA_SA_SB_EEES9_SD_SF_Li256ELb1ELb1ELb1ELb0EEENS1_36VarlenDynamicPersistentTileSchedulerILi128ELi176ELi256ELi128ELb1ELb1ELb1ELb0ELb1ELb1EEEEEEEEEvNT_6ParamsE,@function
        .size           _ZN7cutlass13device_kernelIN5flash11enable_sm90INS1_16FlashAttnFwdSm90INS1_25CollectiveMainloopFwdSm90ILi2EN4cute5tupleIJNS5_1CILi1EEES8_S8_EEENS6_IJNS7_ILi128EEENS7_ILi176EEESA_EEELi128ENS_6half_tEfNS_4arch4Sm90ELb0ELb0ELb1ELb1ELb0ELb0ELb0ELb1ELb1ELb1ELb1ELb0EEENS1_21CollectiveEpilogueFwdINS6_IJSA_SA_SB_EEES9_SD_SF_Li256ELb1ELb1ELb1ELb0EEENS1_36VarlenDynamicPersistentTileSchedulerILi128ELi176ELi256ELi128ELb1ELb1ELb1ELb0ELb1ELb1EEEEEEEEEvNT_6ParamsE,(.L_x_14858 - _ZN7cutlass13device_kernelIN5flash11enable_sm90INS1_16FlashAttnFwdSm90INS1_25CollectiveMainloopFwdSm90ILi2EN4cute5tupleIJNS5_1CILi1EEES8_S8_EEENS6_IJNS7_ILi128EEENS7_ILi176EEESA_EEELi128ENS_6half_tEfNS_4arch4Sm90ELb0ELb0ELb1ELb1ELb0ELb0ELb0ELb1ELb1ELb1ELb1ELb0EEENS1_21CollectiveEpilogueFwdINS6_IJSA_SA_SB_EEES9_SD_SF_Li256ELb1ELb1ELb1ELb0EEENS1_36VarlenDynamicPersistentTileSchedulerILi128ELi176ELi256ELi128ELb1ELb1ELb1ELb0ELb1ELb1EEEEEEEEEvNT_6ParamsE)
        .other          _ZN7cutlass13device_kernelIN5flash11enable_sm90INS1_16FlashAttnFwdSm90INS1_25CollectiveMainloopFwdSm90ILi2EN4cute5tupleIJNS5_1CILi1EEES8_S8_EEENS6_IJNS7_ILi128EEENS7_ILi176EEESA_EEELi128ENS_6half_tEfNS_4arch4Sm90ELb0ELb0ELb1ELb1ELb0ELb0ELb0ELb1ELb1ELb1ELb1ELb0EEENS1_21CollectiveEpilogueFwdINS6_IJSA_SA_SB_EEES9_SD_SF_Li256ELb1ELb1ELb1ELb0EEENS1_36VarlenDynamicPersistentTileSchedulerILi128ELi176ELi256ELi128ELb1ELb1ELb1ELb0ELb1ELb1EEEEEEEEEvNT_6ParamsE,@"STO_CUDA_ENTRY STV_DEFAULT"
_ZN7cutlass13device_kernelIN5flash11enable_sm90INS1_16FlashAttnFwdSm90INS1_25CollectiveMainloopFwdSm90ILi2EN4cute5tupleIJNS5_1CILi1EEES8_S8_EEENS6_IJNS7_ILi128EEENS7_ILi176EEESA_EEELi128ENS_6half_tEfNS_4arch4Sm90ELb0ELb0ELb1ELb1ELb0ELb0ELb0ELb1ELb1ELb1ELb1ELb0EEENS1_21CollectiveEpilogueFwdINS6_IJSA_SA_SB_EEES9_SD_SF_Li256ELb1ELb1ELb1ELb0EEENS1_36VarlenDynamicPersistentTileSchedulerILi128ELi176ELi256ELi128ELb1ELb1ELb1ELb0ELb1ELb1EEEEEEEEEvNT_6ParamsE:
        /* <DEDUP_REMOVED lines=18> */
.L_x_6409:
[----:B------:R-:W-:Y:S05]  /*0120*/  BSYNC B0 ;  /* 0x0000000000007941 */ /* 0x000fea0003800000 */
.L_x_6408:
        /* <DEDUP_REMOVED lines=41> */
.L_x_6410:
        /* <DEDUP_REMOVED lines=22> */
.L_x_6411:
        /* <DEDUP_REMOVED lines=18> */
.L_x_6412:
        /* <DEDUP_REMOVED lines=22> */
.L_x_6413:
        /* <DEDUP_REMOVED lines=22> */
.L_x_6414:
        /* <DEDUP_REMOVED lines=8> */
.L_x_6416:
[----:B------:R-:W-:-:S08]  /*0980*/  NOP ;  /* 0x0000000000007918 */ /* 0x000fd00000000000 */
[----:B------:R-:W1:Y:S02]  /*0990*/  USETMAXREG.TRY_ALLOC.CTAPOOL UP0, 0xf0 ;  /* 0x000000f0000079c8 */ /* 0x000e640008000600 */
[----:B-1----:R-:W-:-:S13]  /*09a0*/  PLOP3.LUT P0, PT, PT, PT, UP0, 0x80, 0x0 ;  /* 0x000000000000781c */ /* 0x002fda0003f0f008 */
[----:B------:R-:W-:Y:S05]  /*09b0*/  @!P0 BRA `(.L_x_6416) ;  /* 0xfffffffc00f08947 */ /* 0x000fea000383ffff */
[----:B0-----:R-:W0:Y:S01]  /*09c0*/  S2R R2, SR_TID.X ;  /* 0x0000000000027919 */ /* 0x001e220000002100 */
[----:B------:R-:W1:Y:S01]  /*09d0*/  S2UR UR5, SR_CgaCtaId ;  /* 0x00000000000579c3 */ /* 0x000e620000008800 */
[----:B------:R-:W-:-:S07]  /*09e0*/  UMOV UR4, 0x400 ;  /* 0x0000040000047882 */ /* 0x000fce0000000000 */
[----:B------:R-:W-:Y:S06]  /*09f0*/  BAR.ARV 0x8, 0x180 ;  /* 0x0206000000007b1d */ /* 0x000fec0000002000 */
[----:B-1----:R-:W-:Y:S01]  /*0a00*/  ULEA UR4, UR5, UR4, 0x18 ;  /* 0x0000000405047291 */ /* 0x002fe2000f8ec03f */
[----:B0-----:R-:W-:-:S04]  /*0a10*/  LOP3.LUT R0, R2, 0xffffff80, RZ, 0xc0, !PT ;  /* 0xffffff8002007812 */ /* 0x001fc800078ec0ff */
[----:B------:R-:W-:-:S13]  /*0a20*/  ISETP.NE.AND P0, PT, R0, 0x80, PT ;  /* 0x000000800000780c */ /* 0x000fda0003f05270 */
[----:B------:R-:W-:Y:S08]  /*0a30*/  @!P0 BAR.ARV 0x9, 0x100 ;  /* 0x0244000000008b1d */ /* 0x000ff00000002000 */
[----:B------:R-:W-:Y:S06]  /*0a40*/  BAR.SYNC.DEFER_BLOCKING 0x5, 0x180 ;  /* 0x0146000000007b1d */ /* 0x000fec0000010000 */
[----:B------:R-:W0:Y:S01]  /*0a50*/  LDS.128 R12, [UR4+0x348d0] ;  /* 0x0348d004ff0c7984 */ /* 0x000e220008000c00 */
[----:B------:R-:W-:Y:S01]  /*0a60*/  ULDC UR4, c[0x0][0xc3c] ;  /* 0x00030f0000047ab9 */ /* 0x000fe20000000800 */
[----:B------:R-:W-:Y:S06]  /*0a70*/  BAR.ARV 0x4, 0x180 ;  /* 0x0106000000007b1d */ /* 0x000fec0000002000 */
[----:B0-----:R-:W-:-:S13]  /*0a80*/  ISETP.GE.AND P0, PT, R15, UR4, PT ;  /* 0x000000040f007c0c */ /* 0x001fda000bf06270 */
[----:B------:R-:W-:Y:S05]  /*0a90*/  @P0 EXIT ;  /* 0x000000000000094d */ /* 0x000fea0003800000 */
[----:B------:R-:W2:Y:S01]  /*0aa0*/  LDL R3, [R1+0x6c] ;  /* 0x00006c0001037983 */ /* 0x000ea20000100800 */
[----:B------:R-:W-:Y:S01]  /*0ab0*/  VIADD R16, R2, 0xffffff80 ;  /* 0xffffff8002107836 */ /* 0x000fe20000000000 */
[----:B------:R-:W-:Y:S02]  /*0ac0*/  R2UR UR6, R13 ;  /* 0x000000000d0672ca */ /* 0x000fe400000e0000 */
[----:B------:R-:W-:Y:S02]  /*0ad0*/  R2UR UR5, R14 ;  /* 0x000000000e0572ca */ /* 0x000fe400000e0000 */
[----:B------:R-:W-:-:S04]  /*0ae0*/  SHF.R.S32.HI R0, RZ, 0x1f, R16 ;  /* 0x0000001fff007819 */ /* 0x000fc80000011410 */
[CC--:B------:R-:W-:Y:S02]  /*0af0*/  LEA.HI R2, R0.reuse, R16.reuse, RZ, 0x7 ;  /* 0x0000001000027211 */ /* 0x0c0fe400078f38ff */
[CC--:B------:R-:W-:Y:S02]  /*0b00*/  LEA.HI R4, R0.reuse, R16.reuse, RZ, 0x5 ;  /* 0x0000001000047211 */ /* 0x0c0fe400078f28ff */
[----:B------:R-:W-:Y:S02]  /*0b10*/  LEA.HI R11, R0, R16, RZ, 0x2 ;  /* 0x00000010000b7211 */ /* 0x000fe400078f10ff */
[----:B------:R-:W-:Y:S01]  /*0b20*/  SHF.R.S32.HI R17, RZ, 0x7, R2 ;  /* 0x00000007ff117819 */ /* 0x000fe20000011402 */
[----:B------:R-:W-:Y:S01]  /*0b30*/  IMAD.SHL.U32 R5, R4, 0x20, RZ ;  /* 0x0000002004057824 */ /* 0x000fe200078e00ff */
[----:B------:R-:W-:-:S04]  /*0b40*/  LOP3.LUT R11, R11, 0xfffffffc, RZ, 0xc0, !PT ;  /* 0xfffffffc0b0b7812 */ /* 0x000fc800078ec0ff */
[----:B------:R-:W-:Y:S01]  /*0b50*/  LOP3.LUT R5, R5, 0xfffffc00, RZ, 0xc0, !PT ;  /* 0xfffffc0005057812 */ /* 0x000fe200078ec0ff */
[----:B------:R-:W-:Y:S01]  /*0b60*/  IMAD.IADD R11, R16, 0x1, -R11 ;  /* 0x00000001100b7824 */ /* 0x000fe200078e0a0b */
[----:B--2---:R-:W-:Y:S02]  /*0b70*/  R2UR UR4, R3 ;  /* 0x00000000030472ca */ /* 0x004fe400000e0000 */
[C---:B------:R-:W-:Y:S02]  /*0b80*/  LOP3.LUT R3, R2.reuse, 0xffffff80, RZ, 0xc0, !PT ;  /* 0xffffff8002037812 */ /* 0x040fe400078ec0ff */
[----:B------:R-:W-:-:S03]  /*0b90*/  LEA.HI R2, R2, R17, RZ, 0x1 ;  /* 0x0000001102027211 */ /* 0x000fc600078f08ff */
[----:B------:R-:W-:Y:S01]  /*0ba0*/  IMAD.IADD R12, R16, 0x1, -R3 ;  /* 0x00000001100c7824 */ /* 0x000fe200078e0a03 */
[CC--:B------:R-:W-:Y:S02]  /*0bb0*/  LEA.HI R3, R0.reuse, R16.reuse, RZ, 0x4 ;  /* 0x0000001000037211 */ /* 0x0c0fe400078f20ff */
[----:B------:R-:W-:Y:S02]  /*0bc0*/  LEA.HI R0, R0, R16, RZ, 0x3 ;  /* 0x0000001000007211 */ /* 0x000fe400078f18ff */
[----:B------:R-:W-:Y:S01]  /*0bd0*/  SHF.R.S32.HI R7, RZ, 0x1f, R12 ;  /* 0x0000001fff077819 */ /* 0x000fe2000001140c */
[----:B------:R-:W-:Y:S01]  /*0be0*/  ULOP3.LUT UR4, UR4, 0x1, URZ, 0xfc, !UPT ;  /* 0x0000000104047892 */ /* 0x000fe2000f8efc3f */
[----:B------:R-:W-:Y:S02]  /*0bf0*/  LOP3.LUT R4, R3, 0x3fffff0, RZ, 0xc0, !PT ;  /* 0x03fffff003047812 */ /* 0x000fe400078ec0ff */
[----:B------:R-:W-:Y:S02]  /*0c00*/  LEA.HI R8, R7, R12, RZ, 0x2 ;  /* 0x0000000c07087211 */ /* 0x000fe400078f10ff */
[----:B------:R-:W-:Y:S01]  /*0c10*/  LOP3.LUT R23, R0, 0xfffffff8, RZ, 0xc0, !PT ;  /* 0xfffffff800177812 */ /* 0x000fe200078ec0ff */
[----:B------:R-:W-:Y:S01]  /*0c20*/  IMAD.IADD R4, R16, 0x1, -R4 ;  /* 0x0000000110047824 */ /* 0x000fe200078e0a04 */
[----:B------:R-:W-:-:S02]  /*0c30*/  SHF.R.S32.HI R9, RZ, 0x2, R8 ;  /* 0x00000002ff097819 */ /* 0x000fc40000011408 */
[----:B------:R-:W-:Y:S01]  /*0c40*/  SHF.R.S32.HI R6, RZ, 0x1f, R8 ;  /* 0x0000001fff067819 */ /* 0x000fe20000011408 */
[----:B------:R-:W-:Y:S01]  /*0c50*/  IMAD R4, R4, 0x40, R5 ;  /* 0x0000004004047824 */ /* 0x000fe200078e0205 */
[----:B------:R-:W-:Y:S01]  /*0c60*/  LOP3.LUT R8, R8, 0x7ffffffc, RZ, 0xc0, !PT ;  /* 0x7ffffffc08087812 */ /* 0x000fe200078ec0ff */
[----:B------:R-:W-:Y:S01]  /*0c70*/  IMAD.IADD R23, R16, 0x1, -R23 ;  /* 0x0000000110177824 */ /* 0x000fe200078e0a17 */
[----:B------:R-:W-:Y:S01]  /*0c80*/  LEA.HI R6, R6, R9, RZ, 0x3 ;  /* 0x0000000906067211 */ /* 0x000fe200078f18ff */
[----:B------:R-:W-:Y:S01]  /*0c90*/  IMAD.MOV.U32 R16, RZ, RZ, RZ ;  /* 0x000000ffff107224 */ /* 0x000fe200078e00ff */
[----:B------:R-:W-:Y:S01]  /*0ca0*/  LOP3.LUT R2, R2, 0x3fffffe, RZ, 0xc0, !PT ;  /* 0x03fffffe02027812 */ /* 0x000fe200078ec0ff */
[----:B------:R-:W-:Y:S01]  /*0cb0*/  IMAD.IADD R8, R12, 0x1, -R8 ;  /* 0x000000010c087824 */ /* 0x000fe200078e0a08 */
[----:B------:R-:W-:Y:S02]  /*0cc0*/  LOP3.LUT R10, R6, 0xfffffff8, RZ, 0xc0, !PT ;  /* 0xfffffff8060a7812 */ /* 0x000fe400078ec0ff */
[----:B------:R-:W-:Y:S01]  /*0cd0*/  SHF.R.S32.HI R6, RZ, 0x4, R3 ;  /* 0x00000004ff067819 */ /* 0x000fe20000011403 */
[----:B------:R-:W-:Y:S01]  /*0ce0*/  IMAD.IADD R2, R17, 0x1, -R2 ;  /* 0x0000000111027824 */ /* 0x000fe200078e0a02 */
[----:B------:R-:W-:Y:S01]  /*0cf0*/  LEA.HI R7, R7, R12, RZ, 0x5 ;  /* 0x0000000c07077211 */ /* 0x000fe200078f28ff */
[----:B------:R-:W-:Y:S01]  /*0d00*/  IMAD.SHL.U32 R17, R23, 0x8, RZ ;  /* 0x0000000817117824 */ /* 0x000fe200078e00ff */
[----:B------:R-:W-:Y:S01]  /*0d10*/  LEA.HI R3, R3, R6, RZ, 0x1 ;  /* 0x0000000603037211 */ /* 0x000fe200078f08ff */
[----:B------:R-:W-:Y:S01]  /*0d20*/  IMAD.IADD R10, R9, 0x1, -R10 ;  /* 0x00000001090a7824 */ /* 0x000fe200078e0a0a */
[----:B------:R-:W-:Y:S01]  /*0d30*/  SHF.R.S32.HI R7, RZ, 0x5, R7 ;  /* 0x00000005ff077819 */ /* 0x000fe20000011407 */
[----:B------:R-:W-:Y:S01]  /*0d40*/  VIADD R22, R17, 0x40 ;  /* 0x0000004011167836 */ /* 0x000fe20000000000 */
[----:B------:R-:W-:-:S02]  /*0d50*/  LOP3.LUT R3, R3, 0x1ffffffe, RZ, 0xc0, !PT ;  /* 0x1ffffffe03037812 */ /* 0x000fc400078ec0ff */
[----:B------:R-:W-:Y:S01]  /*0d60*/  LEA.HI R5, R11, R11, RZ, 0x1 ;  /* 0x0000000b0b057211 */ /* 0x000fe200078f08ff */
[----:B------:R-:W-:Y:S02]  /*0d70*/  IMAD R7, R7, 0x10, R10 ;  /* 0x0000001007077824 */ /* 0x000fe400078e020a */
[----:B------:R-:W-:Y:S01]  /*0d80*/  IMAD.IADD R3, R6, 0x1, -R3 ;  /* 0x0000000106037824 */ /* 0x000fe200078e0a03 */
[----:B------:R-:W-:Y:S01]  /*0d90*/  LOP3.LUT R6, R5, 0x1ffffffe, RZ, 0xc0, !PT ;  /* 0x1ffffffe05067812 */ /* 0x000fe200078ec0ff */
[----:B------:R-:W-:Y:S02]  /*0da0*/  IMAD R5, R2, 0x40, R7 ;  /* 0x0000004002057824 */ /* 0x000fe400078e0207 */
[----:B------:R-:W-:Y:S01]  /*0db0*/  IMAD R3, R3, 0x8, R4 ;  /* 0x0000000803037824 */ /* 0x000fe200078e0204 */
[----:B------:R-:W-:Y:S01]  /*0dc0*/  SHF.R.S32.HI R4, RZ, 0x1f, R17 ;  /* 0x0000001fff047819 */ /* 0x000fe20000011411 */
[----:B------:R-:W-:Y:S02]  /*0dd0*/  IMAD.IADD R6, R11, 0x1, -R6 ;  /* 0x000000010b067824 */ /* 0x000fe400078e0a06 */
[----:B------:R-:W-:Y:S01]  /*0de0*/  IMAD.U32 R2, RZ, RZ, UR4 ;  /* 0x00000004ff027e24 */ /* 0x000fe2000f8e00ff */
[----:B------:R0:W-:Y:S01]  /*0df0*/  STL [R1+0x64], R3 ;  /* 0x0000640301007387 */ /* 0x0001e20000100800 */
[----:B------:R-:W-:-:S03]  /*0e00*/  IMAD.MOV.U32 R7, RZ, RZ, R15 ;  /* 0x000000ffff077224 */ /* 0x000fc600078e000f */
[----:B------:R-:W-:Y:S04]  /*0e10*/  STL [R1+0x5c], R5 ;  /* 0x00005c0501007387 */ /* 0x000fe80000100800 */
[----:B------:R-:W-:Y:S01]  /*0e20*/  STL [R1+0x10], RZ ;  /* 0x000010ff01007387 */ /* 0x000fe20000100800 */
[----:B0-----:R-:W-:Y:S01]  /*0e30*/  IMAD.SHL.U32 R3, R8, 0x2, RZ ;  /* 0x0000000208037824 */ /* 0x001fe200078e00ff */
[----:B------:R-:W-:Y:S02]  /*0e40*/  SHF.R.S32.HI R8, RZ, 0x3, R0 ;  /* 0x00000003ff087819 */ /* 0x000fe40000011400 */
[----:B------:R-:W-:Y:S01]  /*0e50*/  STL [R1+0x68], R2 ;  /* 0x0000680201007387 */ /* 0x000fe20000100800 */
        /* <DEDUP_REMOVED lines=14> */
[----:B------:R-:W-:Y:S01]  /*0f40*/  IMAD R0, R6, 0x8, R5 ;  /* 0x0000000806007824 */ /* 0x000fe200078e0205 */
[----:B------:R-:W-:Y:S01]  /*0f50*/  SHF.R.S32.HI R4, RZ, 0x1f, R236 ;  /* 0x0000001fff047819 */ /* 0x000fe200000114ec */
[----:B------:R-:W-:-:S02]  /*0f60*/  VIADD R233, R3, 0x28 ;  /* 0x0000002803e97836 */ /* 0x000fc40000000000 */
[C---:B------:R-:W-:Y:S01]  /*0f70*/  VIADD R232, R3.reuse, 0x30 ;  /* 0x0000003003e87836 */ /* 0x040fe20000000000 */
[----:B------:R1:W-:Y:S01]  /*0f80*/  STL [R1+0x60], R0 ;  /* 0x0000600001007387 */ /* 0x0003e20000100800 */
[C---:B------:R-:W-:Y:S01]  /*0f90*/  VIADD R230, R3.reuse, 0x40 ;  /* 0x0000004003e67836 */ /* 0x040fe20000000000 */
[----:B------:R-:W-:Y:S01]  /*0fa0*/  SHF.R.S32.HI R4, RZ, 0x1f, R233 ;  /* 0x0000001fff047819 */ /* 0x000fe200000114e9 */
[C---:B------:R-:W-:Y:S02]  /*0fb0*/  VIADD R229, R3.reuse, 0x48 ;  /* 0x0000004803e57836 */ /* 0x040fe40000000000 */
[C---:B------:R-:W-:Y:S01]  /*0fc0*/  VIADD R227, R3.reuse, 0x58 ;  /* 0x0000005803e37836 */ /* 0x040fe20000000000 */
[----:B------:R-:W-:Y:S01]  /*0fd0*/  SHF.R.S32.HI R4, RZ, 0x1f, R230 ;  /* 0x0000001fff047819 */ /* 0x000fe200000114e6 */
[C---:B------:R-:W-:Y:S02]  /*0fe0*/  VIADD R226, R3.reuse, 0x60 ;  /* 0x0000006003e27836 */ /* 0x040fe40000000000 */
[C---:B------:R-:W-:Y:S01]  /*0ff0*/  VIADD R224, R3.reuse, 0x70 ;  /* 0x0000007003e07836 */ /* 0x040fe20000000000 */
[----:B------:R-:W-:Y:S01]  /*1000*/  SHF.R.S32.HI R4, RZ, 0x1f, R227 ;  /* 0x0000001fff047819 */ /* 0x000fe200000114e3 */
[----:B------:R-:W-:Y:S01]  /*1010*/  VIADD R223, R3, 0x78 ;  /* 0x0000007803df7836 */ /* 0x000fe20000000000 */
[----:B0-----:R-:W-:Y:S01]  /*1020*/  SHF.R.S32.HI R3, RZ, 0x1f, R235 ;  /* 0x0000001fff037819 */ /* 0x001fe200000114eb */
[----:B------:R-:W-:Y:S01]  /*1030*/  IMAD.MOV.U32 R2, RZ, RZ, RZ ;  /* 0x000000ffff027224 */ /* 0x000fe200078e00ff */
[----:B------:R-:W-:-:S02]  /*1040*/  SHF.R.S32.HI R3, RZ, 0x1f, R232 ;  /* 0x0000001fff037819 */ /* 0x000fc400000114e8 */
[----:B------:R-:W-:Y:S02]  /*1050*/  SHF.R.S32.HI R3, RZ, 0x1f, R229 ;  /* 0x0000001fff037819 */ /* 0x000fe400000114e5 */
[----:B------:R-:W-:Y:S02]  /*1060*/  SHF.R.S32.HI R3, RZ, 0x1f, R226 ;  /* 0x0000001fff037819 */ /* 0x000fe400000114e2 */
[----:B------:R-:W-:Y:S02]  /*1070*/  SHF.R.S32.HI R4, RZ, 0x1f, R224 ;  /* 0x0000001fff047819 */ /* 0x000fe400000114e0 */
[----:B-1----:R-:W-:-:S07]  /*1080*/  SHF.R.S32.HI R3, RZ, 0x1f, R223 ;  /* 0x0000001fff037819 */ /* 0x002fce00000114df */
.L_x_6463:
[----:B0123--:R-:W0:Y:S01]  /*1090*/  LDC.64 R4, c[0x0][0xc88] ;  /* 0x00032200ff047b82 */ /* 0x00fe220000000a00 */
[----:B------:R-:W-:Y:S01]  /*10a0*/  ULDC.64 UR12, c[0x0][0x208] ;  /* 0x00008200000c7ab9 */ /* 0x000fe20000000a00 */
[----:B------:R-:W-:Y:S01]  /*10b0*/  ULDC.64 UR8, c[0x0][0xa28] ;  /* 0x00028a0000087ab9 */ /* 0x000fe20000000a00 */
[----:B------:R-:W-:Y:S01]  /*10c0*/  ULDC.64 UR10, c[0x0][0xa20] ;  /* 0x00028800000a7ab9 */ /* 0x000fe20000000a00 */
[----:B0-----:R-:W-:-:S06]  /*10d0*/  IMAD.WIDE R4, R7, 0x4, R4 ;  /* 0x0000000407047825 */ /* 0x001fcc00078e0204 */
        /* <DEDUP_REMOVED lines=14> */
[----:B------:R-:W-:Y:S01]  /*11c0*/  IMAD.U32 R4, RZ, RZ, UR8 ;  /* 0x00000008ff047e24 */ /* 0x000fe2000f8e00ff */
[----:B------:R-:W-:Y:S02]  /*11d0*/  STL [R1+0xc], R0 ;  /* 0x00000c0001007387 */ /* 0x000fe40000100800 */
[----:B------:R-:W-:Y:S01]  /*11e0*/  @UP1 ULEA.HI.X UR11, UR4, UR11, UR7, 0x2, UP0 ;  /* 0x0000000b040b1291 */ /* 0x000fe200080f1407 */
[----:B------:R-:W-:Y:S01]  /*11f0*/  IMAD.U32 R5, RZ, RZ, UR9 ;  /* 0x00000009ff057e24 */ /* 0x000fe2000f8e00ff */
[----:B------:R0:W-:Y:S01]  /*1200*/  STL [R1+0x14], R3 ;  /* 0x0000140301007387 */ /* 0x0001e20000100800 */
[----:B------:R-:W-:Y:S01]  /*1210*/  IMAD.U32 R6, RZ, RZ, UR10 ;  /* 0x0000000aff067e24 */ /* 0x000fe2000f8e00ff */
[----:B------:R-:W-:Y:S01]  /*1220*/  ULDC.64 UR8, c[0x0][0x418] ;  /* 0x0001060000087ab9 */ /* 0x000fe20000000a00 */
[----:B------:R-:W-:Y:S01]  /*1230*/  ULDC UR4, c[0x0][0x424] ;  /* 0x0001090000047ab9 */ /* 0x000fe20000000800 */
[----:B------:R-:W-:Y:S01]  /*1240*/  IMAD.U32 R7, RZ, RZ, UR11 ;  /* 0x0000000bff077e24 */ /* 0x000fe2000f8e00ff */
[----:B------:R-:W2:Y:S01]  /*1250*/  @P0 LDG.E R4, desc[UR12][R4.64] ;  /* 0x0000000c04040981 */ /* 0x000ea2000c1e1900 */
[----:B------:R-:W-:-:S03]  /*1260*/  ULDC UR7, c[0x0][0x2f0] ;  /* 0x0000bc0000077ab9 */ /* 0x000fc60000000800 */
[----:B------:R-:W3:Y:S01]  /*1270*/  @P1 LDG.E R6, desc[UR12][R6.64] ;  /* 0x0000000c06061981 */ /* 0x000ee2000c1e1900 */
[----:B0-----:R-:W-:Y:S01]  /*1280*/  IMAD.U32 R3, RZ, RZ, UR6 ;  /* 0x00000006ff037e24 */ /* 0x001fe2000f8e00ff */
[----:B------:R-:W-:Y:S02]  /*1290*/  UISETP.NE.U32.AND UP0, UPT, UR8, URZ, UPT ;  /* 0x0000003f0800728c */ /* 0x000fe4000bf05070 */
[----:B------:R-:W-:Y:S02]  /*12a0*/  ULOP3.LUT UR6, UR5, 0xffff, URZ, 0xc0, !UPT ;  /* 0x0000ffff05067892 */ /* 0x000fe4000f8ec03f */
[----:B------:R0:W-:Y:S01]  /*12b0*/  STL [R1], R3 ;  /* 0x0000000301007387 */ /* 0x0001e20000100800 */
[----:B------:R-:W-:Y:S01]  /*12c0*/  UISETP.NE.AND.EX UP0, UPT, UR9, URZ, UPT, UP0 ;  /* 0x0000003f0900728c */ /* 0x000fe2000bf05300 */
[----:B------:R-:W-:Y:S02]  /*12d0*/  UMOV UR52, URZ ;  /* 0x0000003f00347c82 */ /* 0x000fe40008000000 */
[----:B------:R-:W-:Y:S01]  /*12e0*/  IMAD.U32 R222, RZ, RZ, UR6 ;  /* 0x00000006ffde7e24 */ /* 0x000fe2000f8e00ff */
[----:B------:R-:W-:-:S02]  /*12f0*/  USEL UR4, UR4, 0x1, UP0 ;  /* 0x0000000104047887 */ /* 0x000fc40008000000 */
[----:B------:R-:W-:Y:S02]  /*1300*/  ULOP3.LUT UR6, UR5, 0xff0000, URZ, 0xc0, !UPT ;  /* 0x00ff000005067892 */ /* 0x000fe4000f8ec03f */
[----:B------:R-:W-:Y:S02]  /*1310*/  UIMAD UR4, UR4, UR7, URZ ;  /* 0x00000007040472a4 */ /* 0x000fe4000f8e023f */
[----:B------:R-:W-:Y:S01]  /*1320*/  ULOP3.LUT UR7, UR5, 0xff000000, URZ, 0xc0, !UPT ;  /* 0xff00000005077892 */ /* 0x000fe2000f8ec03f */
[----:B--2---:R-:W-:-:S04]  /*1330*/  @P0 R2UR UR52, R4 ;  /* 0x00000000043402ca */ /* 0x004fc800000e0000 */
        /* <DEDUP_REMOVED lines=17> */
.L_x_6417:
        /* <DEDUP_REMOVED lines=10> */
[----:B------:R-:W-:Y:S01]  /*14f0*/  MOV R221, UR8 ;  /* 0x0000000800dd7c02 */ /* 0x000fe20008000f00 */
        /* <DEDUP_REMOVED lines=41> */
.L_x_6418:
[----:B------:R-:W-:Y:S01]  /*1790*/  R2UR UR5, R221 ;  /* 0x00000000dd0572ca */ /* 0x000fe200000e0000 */
[----:B------:R-:W-:Y:S01]  /*17a0*/  IMAD.U32 R0, RZ, RZ, UR9 ;  /* 0x00000009ff007e24 */ /* 0x000fe2000f8e00ff */
[----:B------:R-:W-:Y:S01]  /*17b0*/  PLOP3.LUT P0, PT, PT, PT, PT, 0x80, 0x0 ;  /* 0x000000000000781c */ /* 0x000fe20003f0f070 */
[----:B------:R-:W-:Y:S01]  /*17c0*/  IMAD.U32 R3, RZ, RZ, UR4 ;  /* 0x00000004ff037e24 */ /* 0x000fe2000f8e00ff */
        /* <DEDUP_REMOVED lines=9> */
[----:B------:R-:W-:Y:S01]  /*1860*/  UIMAD UR5, UR5, UR4, URZ ;  /* 0x00000004050572a4 */ /* 0x000fe2000f8e023f */
[----:B------:R-:W-:-:S02]  /*1870*/  CS2R R68, SRZ ;  /* 0x0000000000447805 */ /* 0x000fc4000001ff00 */
[----:B------:R-:W-:Y:S02]  /*1880*/  CS2R R66, SRZ ;  /* 0x0000000000427805 */ /* 0x000fe4000001ff00 */
[----:B------:R-:W-:Y:S02]  /*1890*/  CS2R R64, SRZ ;  /* 0x0000000000407805 */ /* 0x000fe4000001ff00 */
[----:B------:R-:W-:Y:S02]  /*18a0*/  CS2R R62, SRZ ;  /* 0x00000000003e7805 */ /* 0x000fe4000001ff00 */
[----:B------:R-:W-:Y:S02]  /*18b0*/  CS2R R60, SRZ ;  /* 0x00000000003c7805 */ /* 0x000fe4000001ff00 */
[----:B------:R-:W-:Y:S01]  /*18c0*/  VIADDMNMX R3, R3, UR5, R0, PT ;  /* 0x0000000503037c46 */ /* 0x000fe2000b800100 */
[----:B------:R-:W-:Y:S01]  /*18d0*/  IMAD.U32 R18, RZ, RZ, UR5 ;  /* 0x00000005ff127e24 */ /* 0x000fe2000f8e00ff */
[----:B------:R-:W-:Y:S01]  /*18e0*/  CS2R R58, SRZ ;  /* 0x00000000003a7805 */ /* 0x000fe2000001ff00 */
[----:B------:R-:W-:Y:S01]  /*18f0*/  IMAD.MOV.U32 R0, RZ, RZ, RZ ;  /* 0x000000ffff007224 */ /* 0x000fe200078e00ff */
[----:B------:R-:W-:Y:S01]  /*1900*/  R2UR UR53, R3 ;  /* 0x00000000033572ca */ /* 0x000fe200000e0000 */
        /* <DEDUP_REMOVED lines=12> */
[----:B------:R-:W-:Y:S01]  /*19d0*/  UISETP.GT.AND UP0, UPT, UR53, UR5, UPT ;  /* 0x000000053500728c */ /* 0x000fe2000bf04270 */
[----:B------:R-:W-:Y:S02]  /*19e0*/  CS2R R96, SRZ ;  /* 0x0000000000607805 */ /* 0x000fe4000001ff00 */
[----:B------:R-:W-:-:S02]  /*19f0*/  CS2R R90, SRZ ;  /* 0x00000000005a7805 */ /* 0x000fc4000001ff00 */
[----:B------:R-:W-:Y:S02]  /*1a00*/  CS2R R94, SRZ ;  /* 0x00000000005e7805 */ /* 0x000fe4000001ff00 */
[----:B------:R-:W-:Y:S02]  /*1a10*/  CS2R R88, SRZ ;  /* 0x0000000000587805 */ /* 0x000fe4000001ff00 */
[----:B------:R-:W-:Y:S02]  /*1a20*/  CS2R R92, SRZ ;  /* 0x00000000005c7805 */ /* 0x000fe4000001ff00 */
[----:B------:R-:W-:Y:S02]  /*1a30*/  PLOP3.LUT P1, PT, PT, PT, UP0, 0x80, 0x0 ;  /* 0x000000000000781c */ /* 0x000fe40003f2f008 */
[----:B------:R-:W-:-:S11]  /*1a40*/  CS2R R20, SRZ ;  /* 0x0000000000147805 */ /* 0x000fd6000001ff00 */
[----:B------:R-:W-:Y:S05]  /*1a50*/  @!P1 BRA `(.L_x_6419) ;  /* 0x000000c000609947 */ /* 0x000fea0003800000 */
        /* <DEDUP_REMOVED lines=13> */
[----:B------:R-:W-:Y:S02]  /*1b30*/  ULEA.HI UR4, UR7, UR7, URZ, 0x1 ;  /* 0x0000000707047291 */ /* 0x000fe4000f8f083f */
[----:B------:R-:W-:Y:S02]  /*1b40*/  IMAD.U32 R19, RZ, RZ, UR7 ;  /* 0x00000007ff137e24 */ /* 0x000fe4000f8e00ff */
        /* <DEDUP_REMOVED lines=22> */
.L_x_6420:
[----:B------:R-:W2:Y:S04]  /*1cb0*/  LDL R20, [R1+0x10] ;  /* 0x0000100001147983 */ /* 0x000ea80000100800 */
[----:B------:R-:W3:Y:S01]  /*1cc0*/  LDL R21, [R1+0x68] ;  /* 0x0000680001157983 */ /* 0x000ee20000100800 */
[----:B------:R-:W0:Y:S01]  /*1cd0*/  S2UR UR5, SR_CgaCtaId ;  /* 0x00000000000579c3 */ /* 0x000e220000008800 */
[----:B------:R-:W-:Y:S02]  /*1ce0*/  UMOV UR4, 0x400 ;  /* 0x0000040000047882 */ /* 0x000fe40000000000 */
[----:B0-----:R-:W-:Y:S01]  /*1cf0*/  ULEA UR4, UR5, UR4, 0x18 ;  /* 0x0000000405047291 */ /* 0x001fe2000f8ec03f */
[----:B------:R-:W-:Y:S01]  /*1d00*/  BSSY B0, `(.L_x_6421) ;  /* 0x000000b000007945 */ /* 0x000fe20003800000 */
[----:B--2---:R-:W-:-:S04]  /*1d10*/  LEA.HI R0, R20, R20, RZ, 0x1 ;  /* 0x0000001414007211 */ /* 0x004fc800078f08ff */
[----:B------:R-:W-:-:S05]  /*1d20*/  LOP3.LUT R0, R0, 0xfffffffe, RZ, 0xc0, !PT ;  /* 0xfffffffe00007812 */ /* 0x000fca00078ec0ff */
[----:B------:R-:W-:Y:S02]  /*1d30*/  IMAD.IADD R3, R20, 0x1, -R0 ;  /* 0x0000000114037824 */ /* 0x000fe400078e0a00 */
[----:B------:R-:W-:-:S03]  /*1d40*/  IMAD.U32 R0, RZ, RZ, UR4 ;  /* 0x00000004ff007e24 */ /* 0x000fc6000f8e00ff */
[----:B------:R-:W-:-:S04]  /*1d50*/  SHF.L.U32 R3, R3, 0x1f, RZ ;  /* 0x0000001f03037819 */ /* 0x000fc800000006ff */
[----:B------:R-:W0:Y:S01]  /*1d60*/  SYNCS.PHASECHK.TRANS64.TRYWAIT P1, [R0+URZ+0x34800], R3 ;  /* 0x03480003000075a7 */ /* 0x000e22000802017f */
[----:B---3--:R-:W-:-:S13]  /*1d70*/  R2UR UR6, R21 ;  /* 0x00000000150672ca */ /* 0x008fda00000e0000 */
[----:B------:R-:W-:-:S05]  /*1d80*/  IMAD.U32 R4, RZ, RZ, UR6 ;  /* 0x00000006ff047e24 */ /* 0x000fca000f8e00ff */
[----:B------:R-:W-:Y:S01]  /*1d90*/  ISETP.NE.AND P0, PT, R4, 0x3, PT ;  /* 0x000000030400780c */ /* 0x000fe20003f05270 */
[----:B0-----:R-:W-:-:S12]  /*1da0*/  @!P1 BRA `(.L_x_6422) ;  /* 0x0000015400f09947 */ /* 0x001fd80003800000 */
.L_x_6583:
[----:B------:R-:W-:Y:S05]  /*1db0*/  BSYNC B0 ;  /* 0x0000000000007941 */ /* 0x000fea0003800000 */
.L_x_6421:
[----:B------:R-:W-:Y:S05]  /*1dc0*/  @!P0 BRA `(.L_x_6423) ;  /* 0x0000000000048947 */ /* 0x000fea0003800000 */
[----:B------:R-:W-:Y:S01]  /*1dd0*/  BPT.TRAP 0x1 ;  /* 0x000000040000795c */ /* 0x000fe20000300000 */
.L_x_6423:
[----:B------:R-:W-:Y:S01]  /*1de0*/  IMAD R10, R2, 0x8, R0 ;  /* 0x00000008020a7824 */ /* 0x000fe200078e0200 */
[----:B0-----:R-:W-:-:S04]  /*1df0*/  SHF.L.U32 R3, R16, 0x1f, RZ ;  /* 0x0000001f10037819 */ /* 0x001fc800000006ff */
[----:B------:R0:W1:Y:S01]  /*1e00*/  SYNCS.PHASECHK.TRANS64.TRYWAIT P2, [R10+URZ+0x34830], R3 ;  /* 0x034830030a0075a7 */ /* 0x000062000804017f */
[----:B------:R-:W-:Y:S05]  /*1e10*/  @!P0 BRA `(.L_x_6424) ;  /* 0x0000000000048947 */ /* 0x000fea0003800000 */
[----:B------:R-:W-:Y:S01]  /*1e20*/  BPT.TRAP 0x1 ;  /* 0x000000040000795c */ /* 0x000fe20000300000 */
.L_x_6424:
[----:B------:R-:W2:Y:S01]  /*1e30*/  S2R R4, SR_TID.X ;  /* 0x0000000000047919 */ /* 0x000ea20000002100 */
[----:B------:R-:W-:Y:S01]  /*1e40*/  IMAD.MOV.U32 R87, RZ, RZ, RZ ;  /* 0x000000ffff577224 */ /* 0x000fe200078e00ff */
[----:B--2---:R-:W-:Y:S01]  /*1e50*/  LOP3.LUT P1, RZ, R4, 0x7f, RZ, 0xc0, !PT ;  /* 0x0000007f04ff7812 */ /* 0x004fe2000782c0ff */
[----:B-1----:R-:W-:-:S12]  /*1e60*/  @P2 BRA `(.L_x_6425) ;  /* 0x0000000000082947 */ /* 0x002fd80003800000 */
[----:B------:R-:W1:Y:S02]  /*1e70*/  SYNCS.PHASECHK.TRANS64.TRYWAIT P2, [R10+URZ+0x34830], R3 ;  /* 0x034830030a0075a7 */ /* 0x000e64000804017f */
[----:B-1----:R-:W-:Y:S05]  /*1e80*/  @!P2 BRA `(.L_x_6426) ;  /* 0x0000015400cca947 */ /* 0x002fea0003800000 */
.L_x_6425:
[----:B------:R-:W-:Y:S05]  /*1e90*/  WARPSYNC.ALL ;  /* 0x0000000000007948 */ /* 0x000fea0003800000 */
[----:B------:R-:W-:Y:S01]  /*1ea0*/  R2UR UR4, R0 ;  /* 0x00000000000472ca */ /* 0x000fe200000e0000 */
[----:B------:R-:W2:Y:S01]  /*1eb0*/  LDL R121, [R1+0x4] ;  /* 0x0000040001797983 */ /* 0x000ea20000100800 */
[----:B------:R-:W-:Y:S01]  /*1ec0*/  R2UR UR6, R2 ;  /* 0x00000000020672ca */ /* 0x000fe200000e0000 */
[----:B------:R-:W-:Y:S01]  /*1ed0*/  WARPGROUP.ARRIVE ;  /* 0x00000000000079c5 */ /* 0x000fe20000000000 */
        /* <DEDUP_REMOVED lines=9> */
[----:B------:R-:W-:Y:S01]  /*1f70*/  UIADD3 UR4, UR4, 0x1e400, URZ ;  /* 0x0001e40004047890 */ /* 0x000fe2000fffe03f */
[----:B------:R-:W-:Y:S01]  /*1f80*/  IMAD.U32 R12, RZ, RZ, UR52 ;  /* 0x00000034ff0c7e24 */ /* 0x000fe2000f8e00ff */
[----:B------:R-:W-:Y:S01]  /*1f90*/  UMOV UR43, 0x40000040 ;  /* 0x40000040002b7882 */ /* 0x000fe20000000000 */
[----:B------:R-:W-:Y:S01]  /*1fa0*/  UMOV UR45, 0x40000040 ;  /* 0x40000040002d7882 */ /* 0x000fe20000000000 */
[----:B------:R-:W-:Y:S01]  /*1fb0*/  USHF.R.U32.HI UR4, URZ, 0x4, UR4 ;  /* 0x000000043f047899 */ /* 0x000fe20008011604 */
[----:B------:R-:W-:Y:S01]  /*1fc0*/  IMAD.U32 R9, RZ, RZ, UR45 ;  /* 0x0000002dff097e24 */ /* 0x000fe2000f8e00ff */
[----:B------:R-:W-:Y:S01]  /*1fd0*/  UMOV UR47, 0x40000040 ;  /* 0x40000040002f7882 */ /* 0x000fe20000000000 */
[----:B------:R-:W-:Y:S01]  /*1fe0*/  UMOV UR51, 0x40000040 ;  /* 0x4000004000337882 */ /* 0x000fe20000000000 */
[----:B------:R-:W-:Y:S01]  /*1ff0*/  ULOP3.LUT UR4, UR4, 0x3fff, URZ, 0xc0, !UPT ;  /* 0x00003fff04047892 */ /* 0x000fe2000f8ec03f */
[----:B------:R-:W-:Y:S01]  /*2000*/  P2R R120, PR, RZ, 0x1 ;  /* 0x00000001ff787803 */ /* 0x000fe20000000000 */
[----:B01----:R-:W-:Y:S01]  /*2010*/  @!P1 VIADD R10, R10, 0x34840 ;  /* 0x000348400a0a9836 */ /* 0x003fe20000000000 */
[----:B------:R-:W-:Y:S01]  /*2020*/  R2UR UR54, R18 ;  /* 0x00000000123672ca */ /* 0x000fe200000e0000 */
[----:B------:R-:W-:-:S02]  /*2030*/  ULOP3.LUT UR5, UR4, 0x10000, URZ, 0xfc, !UPT ;  /* 0x0001000004057892 */ /* 0x000fc4000f8efc3f */
[----:B------:R-:W-:Y:S02]  /*2040*/  ULOP3.LUT UR4, UR36, 0x10000, URZ, 0xfc, !UPT ;  /* 0x0001000024047892 */ /* 0x000fe4000f8efc3f */
[----:B------:R-:W-:Y:S02]  /*2050*/  UIMAD UR6, UR6, 0xb00, UR5 ;  /* 0x00000b00060678a4 */ /* 0x000fe4000f8e0205 */
[----:B------:R-:W-:Y:S01]  /*2060*/  IMAD.U32 R3, RZ, RZ, UR5 ;  /* 0x00000005ff037e24 */ /* 0x000fe2000f8e00ff */
[----:B------:R-:W-:Y:S01]  /*2070*/  UMOV UR5, 0x40000040 ;  /* 0x4000004000057882 */ /* 0x000fe20000000000 */
[----:B------:R-:W-:Y:S01]  /*2080*/  UIADD3 UR10, UR6, 0x80, URZ ;  /* 0x00000080060a7890 */ /* 0x000fe2000fffe03f */
[----:B------:R-:W-:Y:S01]  /*2090*/  UMOV UR8, UR4 ;  /* 0x0000000400087c82 */ /* 0x000fe20008000000 */
[----:B------:R-:W-:Y:S01]  /*20a0*/  UMOV UR9, UR5 ;  /* 0x0000000500097c82 */ /* 0x000fe20008000000 */
[----:B------:R-:W-:Y:S02]  /*20b0*/  UIADD3 UR14, UR6, 0x100, URZ ;  /* 0x00000100060e7890 */ /* 0x000fe4000fffe03f */
[----:B------:R-:W-:Y:S01]  /*20c0*/  HGMMA.64x16x16.F32 R112, gdesc[UR4], RZ, !UPT, gsb0 ;  /* 0x00200000047079f0 */ /* 0x000fe2000c0008ff */
[----:B------:R-:W-:Y:S01]  /*20d0*/  UMOV UR12, UR4 ;  /* 0x00000004000c7c82 */ /* 0x000fe20008000000 */
[----:B------:R-:W-:Y:S01]  /*20e0*/  UMOV UR13, UR5 ;  /* 0x00000005000d7c82 */ /* 0x000fe20008000000 */
[----:B------:R-:W-:Y:S01]  /*20f0*/  UIADD3 UR18, UR6, 0x180, URZ ;  /* 0x0000018006127890 */ /* 0x000fe2000fffe03f */
        /* <DEDUP_REMOVED lines=20> */
[----:B------:R-:W-:-:S02]  /*2240*/  UIADD3 UR7, UR4, 0x2, URZ ;  /* 0x0000000204077890 */ /* 0x000fc4000fffe03f */
[----:B------:R-:W-:-:S05]  /*2250*/  UIADD3 UR50, UR6, 0x604, URZ ;  /* 0x0000060406327890 */ /* 0x000fca000fffe03f */
[----:B------:R-:W-:Y:S01]  /*2260*/  UMOV UR44, UR7 ;  /* 0x00000007002c7c82 */ /* 0x000fe20008000000 */
[----:B------:R-:W-:Y:S01]  /*2270*/  UIADD3 UR7, UR4, 0x4, URZ ;  /* 0x0000000404077890 */ /* 0x000fe2000fffe03f */
[----:B------:R-:W-:Y:S01]  /*2280*/  IMAD.U32 R8, RZ, RZ, UR44 ;  /* 0x0000002cff087e24 */ /* 0x000fe2000f8e00ff */
        /* <DEDUP_REMOVED lines=30> */
[----:B--2---:R-:W-:Y:S01]  /*2470*/  IADD3 R12, R12, 0xb0, -R121 ;  /* 0x000000b00c0c7810 */ /* 0x004fe20007ffe879 */
        /* <DEDUP_REMOVED lines=357> */
[----:B------:R-:W-:Y:S02]  /*3ad0*/  ULDC UR11, c[0x0][0x988] ;  /* 0x00026200000b7ab9 */ /* 0x000fe40000000800 */
        /* <DEDUP_REMOVED lines=128> */
[----:B------:R-:W-:Y:S01]  /*42e0*/  FMUL.FTZ R21, R117, UR7 ;  /* 0x0000000775157c20 */ /* 0x000fe20008410000 */
[----:B------:R-:W-:Y:S01]  /*42f0*/  UMOV UR23, 0x40000040 ;  /* 0x4000004000177882 */ /* 0x000fe20000000000 */
[----:B------:R-:W-:Y:S01]  /*4300*/  MUFU.TANH R13, R13 ;  /* 0x0000000d000d7308 */ /* 0x000fe20000002400 */
[----:B------:R-:W-:Y:S01]  /*4310*/  FMUL.FTZ R14, R115, UR7 ;  /* 0x00000007730e7c20 */ /* 0x000fe20008410000 */
[----:B------:R-:W-:-:S06]  /*4320*/  FMUL.FTZ R82, R118, UR7 ;  /* 0x0000000776527c20 */ /* 0x000fcc0008410000 */
[----:B------:R-:W-:Y:S08]  /*4330*/  MUFU.TANH R15, R15 ;  /* 0x0000000f000f7308 */ /* 0x000ff00000002400 */
[----:B------:R-:W0:Y:S08]  /*4340*/  MUFU.TANH R11, R11 ;  /* 0x0000000b000b7308 */ /* 0x000e300000002400 */
[----:B------:R-:W-:Y:S08]  /*4350*/  MUFU.TANH R83, R83 ;  /* 0x0000005300537308 */ /* 0x000ff00000002400 */
[----:B------:R-:W-:Y:S08]  /*4360*/  MUFU.TANH R20, R20 ;  /* 0x0000001400147308 */ /* 0x000ff00000002400 */
[----:B------:R-:W1:Y:S01]  /*4370*/  MUFU.TANH R21, R21 ;  /* 0x0000001500157308 */ /* 0x000e620000002400 */
        /* <DEDUP_REMOVED lines=16> */
[----:B------:R-:W2:Y:S08]  /*4480*/  MUFU.TANH R14, R14 ;  /* 0x0000000e000e7308 */ /* 0x000eb00000002400 */
[----:B------:R-:W3:Y:S08]  /*4490*/  MUFU.TANH R82, R82 ;  /* 0x0000005200527308 */ /* 0x000ef00000002400 */
[----:B------:R-:W4:Y:S08]  /*44a0*/  MUFU.TANH R81, R81 ;  /* 0x0000005100517308 */ /* 0x000f300000002400 */
[----:B------:R-:W5:Y:S01]  /*44b0*/  MUFU.TANH R85, R85 ;  /* 0x0000005500557308 */ /* 0x000f620000002400 */
        /* <DEDUP_REMOVED lines=11> */
[----:B------:R-:W-:Y:S01]  /*4570*/  FMUL.FTZ R102, R103, UR7 ;  /* 0x0000000767667c20 */ /* 0x000fe20008410000 */
[----:B------:R-:W5:Y:S01]  /*4580*/  MUFU.TANH R84, R84 ;  /* 0x0000005400547308 */ /* 0x000f620000002400 */
[----:B------:R-:W-:-:S07]  /*4590*/  FMUL.FTZ R99, R99, UR7 ;  /* 0x0000000763637c20 */ /* 0x000fce0008410000 */
[----:B------:R-:W-:Y:S08]  /*45a0*/  MUFU.TANH R106, R106 ;  /* 0x0000006a006a7308 */ /* 0x000ff00000002400 */
[----:B------:R-:W5:Y:S08]  /*45b0*/  MUFU.TANH R105, R105 ;  /* 0x0000006900697308 */ /* 0x000f700000002400 */
        /* <DEDUP_REMOVED lines=36> */
[----:B------:R-:W5:Y:S08]  /*4800*/  MUFU.TANH R98, R98 ;  /* 0x0000006200627308 */ /* 0x000f700000002400 */
[----:B------:R-:W-:Y:S08]  /*4810*/  MUFU.TANH R90, R90 ;  /* 0x0000005a005a7308 */ /* 0x000ff00000002400 */
[----:B------:R-:W5:Y:S08]  /*4820*/  MUFU.TANH R94, R94 ;  /* 0x0000005e005e7308 */ /* 0x000f700000002400 */
[----:B------:R-:W5:Y:S08]  /*4830*/  MUFU.TANH R76, R76 ;  /* 0x0000004c004c7308 */ /* 0x000f700000002400 */
        /* <DEDUP_REMOVED lines=10> */
[----:B------:R-:W5:Y:S01]  /*48e0*/  MUFU.TANH R77, R77 ;  /* 0x0000004d004d7308 */ /* 0x000f620000002400 */
[----:B------:R-:W-:Y:S01]  /*48f0*/  UMOV UR23, 0x40000040 ;  /* 0x4000004000177882 */ /* 0x000fe20000000000 */
[----:B------:R-:W-:Y:S01]  /*4900*/  FMUL.FTZ R64, R64, UR7 ;  /* 0x0000000740407c20 */ /* 0x000fe20008410000 */
[----:B------:R-:W-:Y:S01]  /*4910*/  FMUL.FTZ R65, R65, UR7 ;  /* 0x0000000741417c20 */ /* 0x000fe20008410000 */
[----:B------:R-:W-:-:S04]  /*4920*/  FMUL.FTZ R71, R71, UR7 ;  /* 0x0000000747477c20 */ /* 0x000fc80008410000 */
[----:B------:R-:W5:Y:S08]  /*4930*/  MUFU.TANH R102, R102 ;  /* 0x0000006600667308 */ /* 0x000f700000002400 */
[----:B------:R-:W-:Y:S08]  /*4940*/  MUFU.TANH R89, R89 ;  /* 0x0000005900597308 */ /* 0x000ff00000002400 */
[----:B------:R-:W5:Y:S08]  /*4950*/  MUFU.TANH R93, R93 ;  /* 0x0000005d005d7308 */ /* 0x000f700000002400 */
[----:B------:R-:W-:Y:S08]  /*4960*/  MUFU.TANH R92, R92 ;  /* 0x0000005c005c7308 */ /* 0x000ff00000002400 */
[----:B------:R-:W5:Y:S08]  /*4970*/  MUFU.TANH R95, R95 ;  /* 0x0000005f005f7308 */ /* 0x000f700000002400 */
[----:B------:R-:W5:Y:S01]  /*4980*/  MUFU.TANH R64, R64 ;  /* 0x0000004000407308 */ /* 0x000f620000002400 */
[----:B------:R-:W-:-:S02]  /*4990*/  WARPGROUP.DEPBAR.LE gsb0, 0x0 ;  /* 0x00008000000079c5 */ /* 0x000fc40000010000 */
[----:B------:R-:W-:Y:S01]  /*49a0*/  WARPGROUP.ARRIVE ;  /* 0x00000000000079c5 */ /* 0x000fe20000000000 */
[----:B------:R-:W-:Y:S01]  /*49b0*/  FMUL.FTZ R70, R57, UR7 ;  /* 0x0000000739467c20 */ /* 0x000fe20008410000 */
[----:B------:R-:W-:Y:S02]  /*49c0*/  IMAD.U32 R57, RZ, RZ, UR53 ;  /* 0x00000035ff397e24 */ /* 0x000fe4000f8e00ff */
[----:B------:R-:W-:Y:S01]  /*49d0*/  FMUL.FTZ R113, R62, UR7 ;  /* 0x000000073e717c20 */ /* 0x000fe20008410000 */
[----:B------:R-:W-:Y:S01]  /*49e0*/  FMUL.FTZ R62, R63, UR7 ;  /* 0x000000073f3e7c20 */ /* 0x000fe20008410000 */
[----:B------:R-:W-:Y:S01]  /*49f0*/  FMUL.FTZ R69, R56, UR7 ;  /* 0x0000000738457c20 */ /* 0x000fe20008410000 */
[----:B------:R-:W-:Y:S01]  /*4a00*/  HGMMA.64x16x16.F32 R48, gdesc[UR20], R48, gsb0 ;  /* 0x00200000143079f0 */ /* 0x000fe20008000830 */
[----:B------:R-:W-:Y:S01]  /*4a10*/  UIADD3 UR22, UR6, 0x986, URZ ;  /* 0x0000098606167890 */ /* 0x000fe2000fffe03f */
[----:B------:R-:W-:Y:S01]  /*4a20*/  IMAD R12, R57, -0xb0, R12 ;  /* 0xffffff50390c7824 */ /* 0x000fe200078e020c */
[----:B------:R-:W-:Y:S01]  /*4a30*/  UMOV UR23, 0x40000040 ;  /* 0x4000004000177882 */ /* 0x000fe20000000000 */
[----:B------:R-:W-:Y:S01]  /*4a40*/  FMUL.FTZ R111, R59, UR7 ;  /* 0x000000073b6f7c20 */ /* 0x000fe20008410000 */
[----:B------:R-:W-:Y:S01]  /*4a50*/  FMUL.FTZ R112, R58, UR7 ;  /* 0x000000073a707c20 */ /* 0x000fe20008410000 */
[----:B------:R-:W5:Y:S01]  /*4a60*/  MUFU.TANH R72, R72 ;  /* 0x0000004800487308 */ /* 0x000f620000002400 */
[----:B------:R-:W-:Y:S01]  /*4a70*/  ISETP.GT.AND P5, PT, R12, RZ, PT ;  /* 0x000000ff0c00720c */ /* 0x000fe20003fa4270 */
[----:B------:R-:W-:Y:S01]  /*4a80*/  FMUL.FTZ R110, R60, UR7 ;  /* 0x000000073c6e7c20 */ /* 0x000fe20008410000 */
[C---:B------:R-:W-:Y:S01]  /*4a90*/  ISETP.GT.AND P4, PT, R12.reuse, 0x1, PT ;  /* 0x000000010c00780c */ /* 0x040fe20003f84270 */
[----:B------:R-:W-:Y:S01]  /*4aa0*/  FMUL.FTZ R61, R61, UR7 ;  /* 0x000000073d3d7c20 */ /* 0x000fe20008410000 */
[C---:B------:R-:W-:Y:S01]  /*4ab0*/  ISETP.GT.AND P3, PT, R12.reuse, 0x9, PT ;  /* 0x000000090c00780c */ /* 0x040fe20003f64270 */
[----:B------:R-:W-:Y:S01]  /*4ac0*/  UIADD3 UR53, UR53, -0x2, URZ ;  /* 0xfffffffe35357890 */ /* 0x000fe2000fffe03f */
[----:B------:R-:W-:Y:S01]  /*4ad0*/  ISETP.GT.AND P2, PT, R12, 0x8, PT ;  /* 0x000000080c00780c */ /* 0x000fe20003f44270 */
[----:B------:R-:W5:Y:S01]  /*4ae0*/  MUFU.TANH R65, R65 ;  /* 0x0000004100417308 */ /* 0x000f620000002400 */
[----:B0-----:R-:W-:Y:S01]  /*4af0*/  FSEL R11, R11, -INF , P5 ;  /* 0xff8000000b0b7808 */ /* 0x001fe20002800000 */
[----:B------:R-:W-:Y:S01]  /*4b00*/  UISETP.GE.AND UP0, UPT, UR53, UR54, UPT ;  /* 0x000000363500728c */ /* 0x000fe2000bf06270 */
[----:B-1----:R-:W-:-:S02]  /*4b10*/  FSEL R68, R21, -INF , P3 ;  /* 0xff80000015447808 */ /* 0x002fc40001800000 */
[----:B------:R-:W-:Y:S02]  /*4b20*/  ISETP.GT.AND P6, PT, R12, 0x10, PT ;  /* 0x000000100c00780c */ /* 0x000fe40003fc4270 */
[----:B--2---:R-:W-:Y:S01]  /*4b30*/  FSEL R14, R14, -INF , P4 ;  /* 0xff8000000e0e7808 */ /* 0x004fe20002000000 */
[----:B------:R-:W0:Y:S01]  /*4b40*/  MUFU.TANH R67, R67 ;  /* 0x0000004300437308 */ /* 0x000e220000002400 */
[----:B------:R-:W-:-:S07]  /*4b50*/  FSEL R80, R80, -INF , P6 ;  /* 0xff80000050507808 */ /* 0x000fce0003000000 */
[----:B------:R-:W1:Y:S08]  /*4b60*/  MUFU.TANH R74, R74 ;  /* 0x0000004a004a7308 */ /* 0x000e700000002400 */
[----:B------:R-:W2:Y:S08]  /*4b70*/  MUFU.TANH R78, R78 ;  /* 0x0000004e004e7308 */ /* 0x000eb00000002400 */
[----:B------:R-:W2:Y:S01]  /*4b80*/  MUFU.TANH R73, R73 ;  /* 0x0000004900497308 */ /* 0x000ea20000002400 */
[----:B------:R-:W-:-:S02]  /*4b90*/  WARPGROUP.DEPBAR.LE gsb0, 0x0 ;  /* 0x00008000000079c5 */ /* 0x000fc40000010000 */
[----:B------:R-:W-:Y:S01]  /*4ba0*/  WARPGROUP.ARRIVE ;  /* 0x00000000000079c5 */ /* 0x000fe20000000000 */
[----:B------:R-:W-:Y:S01]  /*4bb0*/  FMUL.FTZ R63, R48, UR7 ;  /* 0x00000007303f7c20 */ /* 0x000fe20008410000 */
[----:B------:R-:W-:Y:S01]  /*4bc0*/  FMUL.FTZ R114, R49, UR7 ;  /* 0x0000000731727c20 */ /* 0x000fe20008410000 */
        /* <DEDUP_REMOVED lines=8> */
[----:B------:R-:W-:Y:S01]  /*4c50*/  FSEL R15, R83, -INF , P3 ;  /* 0xff800000530f7808 */ /* 0x000fe20001800000 */
[----:B------:R-:W-:Y:S01]  /*4c60*/  UIADD3 UR22, UR6, 0xa06, URZ ;  /* 0x00000a0606167890 */ /* 0x000fe2000fffe03f */
[----:B------:R3:W-:Y:S01]  /*4c70*/  MUFU.TANH R83, R48 ;  /* 0x0000003000537308 */ /* 0x0007e20000002400 */
[----:B------:R-:W-:Y:S01]  /*4c80*/  FSEL R51, R20, -INF , P2 ;  /* 0xff80000014337808 */ /* 0x000fe20001000000 */
[----:B------:R-:W-:Y:S01]  /*4c90*/  FMUL.FTZ R55, R55, UR7 ;  /* 0x0000000737377c20 */ /* 0x000fe20008410000 */
[----:B------:R-:W-:Y:S01]  /*4ca0*/  FSEL R21, R86, -INF , P5 ;  /* 0xff80000056157808 */ /* 0x000fe20002800000 */
[----:B------:R-:W-:Y:S01]  /*4cb0*/  UMOV UR23, 0x40000040 ;  /* 0x4000004000177882 */ /* 0x000fe20000000000 */
[----:B------:R-:W-:Y:S01]  /*4cc0*/  FSEL R20, R104, -INF , P6 ;  /* 0xff80000068147808 */ /* 0x000fe20003000000 */
[----:B------:R-:W-:Y:S01]  /*4cd0*/  FMUL.FTZ R115, R50, UR7 ;  /* 0x0000000732737c20 */ /* 0x000fe20008410000 */
[----:B------:R-:W-:Y:S01]  /*4ce0*/  ISETP.GT.AND P4, PT, R12, 0x18, PT ;  /* 0x000000180c00780c */ /* 0x000fe20003f84270 */
[----:B------:R5:W-:Y:S01]  /*4cf0*/  MUFU.TANH R86, R53 ;  /* 0x0000003500567308 */ /* 0x000be20000002400 */
[----:B---3--:R-:W-:-:S02]  /*4d00*/  FMNMX.FTZ R48, R49, R52, !PT ;  /* 0x0000003431307209 */ /* 0x008fc40007810000 */
[----:B------:R-:W-:Y:S02]  /*4d10*/  FSEL R13, R82, -INF , P2 ;  /* 0xff800000520d7808 */ /* 0x000fe40001000000 */
[----:B----4-:R-:W-:Y:S02]  /*4d20*/  FSEL R81, R81, -INF , P5 ;  /* 0xff80000051517808 */ /* 0x010fe40002800000 */
[C---:B------:R-:W-:Y:S01]  /*4d30*/  ISETP.GT.AND P2, PT, R12.reuse, 0x19, PT ;  /* 0x000000190c00780c */ /* 0x040fe20003f44270 */
[----:B------:R3:W-:Y:S01]  /*4d40*/  MUFU.TANH R104, R54 ;  /* 0x0000003600687308 */ /* 0x0007e20000002400 */
[----:B-----5:R-:W-:Y:S02]  /*4d50*/  FMNMX.FTZ R53, R51, R48, !PT ;  /* 0x0000003033357209 */ /* 0x020fe40007810000 */
[----:B------:R-:W-:Y:S02]  /*4d60*/  ISETP.GT.AND P3, PT, R12, 0x20, PT ;  /* 0x000000200c00780c */ /* 0x000fe40003f64270 */
[----:B------:R-:W-:-:S02]  /*4d70*/  FMNMX.FTZ R53, R68, R53, !PT ;  /* 0x0000003544357209 */ /* 0x000fc40007810000 */
[----:B------:R-:W-:Y:S01]  /*4d80*/  ISETP.GT.AND P5, PT, R12, 0x28, PT ;  /* 0x000000280c00780c */ /* 0x000fe20003fa4270 */
[----:B------:R-:W4:Y:S01]  /*4d90*/  MUFU.TANH R71, R71 ;  /* 0x0000004700477308 */ /* 0x000f220000002400 */
[----:B---3--:R-:W-:Y:S02]  /*4da0*/  FMNMX.FTZ R54, R80, R53, !PT ;  /* 0x0000003550367209 */ /* 0x008fe40007810000 */
[----:B------:R-:W-:Y:S02]  /*4db0*/  FSEL R85, R85, -INF , P4 ;  /* 0xff80000055557808 */ /* 0x000fe40002000000 */
[----:B------:R-:W-:Y:S02]  /*4dc0*/  FMNMX.FTZ R54, R81, R54, !PT ;  /* 0x0000003651367209 */ /* 0x000fe40007810000 */
[----:B------:R-:W-:Y:S01]  /*4dd0*/  FSEL R84, R84, -INF , P2 ;  /* 0xff80000054547808 */ /* 0x000fe20001000000 */
[----:B------:R-:W3:Y:S01]  /*4de0*/  MUFU.TANH R109, R109 ;  /* 0x0000006d006d7308 */ /* 0x000ee20000002400 */
[----:B------:R-:W-:-:S02]  /*4df0*/  FSEL R105, R105, -INF , P3 ;  /* 0xff80000069697808 */ /* 0x000fc40001800000 */
[----:B------:R-:W-:Y:S02]  /*4e00*/  ISETP.GT.AND P6, PT, R12, 0x21, PT ;  /* 0x000000210c00780c */ /* 0x000fe40003fc4270 */
[----:B------:R-:W-:Y:S02]  /*4e10*/  FSEL R98, R98, -INF , P5 ;  /* 0xff80000062627808 */ /* 0x000fe40002800000 */
[----:B------:R-:W-:Y:S01]  /*4e20*/  FSEL R96, R96, -INF , P6 ;  /* 0xff80000060607808 */ /* 0x000fe20003000000 */
[----:B------:R-:W5:Y:S01]  /*4e30*/  MUFU.TANH R66, R66 ;  /* 0x0000004200427308 */ /* 0x000f620000002400 */
[----:B------:R-:W-:Y:S02]  /*4e40*/  WARPGROUP.DEPBAR.LE gsb0, 0x0 ;  /* 0x00008000000079c5 */ /* 0x000fe40000010000 */
[----:B------:R-:W-:Y:S01]  /*4e50*/  WARPGROUP.ARRIVE ;  /* 0x00000000000079c5 */ /* 0x000fe20000000000 */
[----:B------:R-:W-:Y:S01]  /*4e60*/  FMUL.FTZ R56, R41, UR7 ;  /* 0x0000000729387c20 */ /* 0x000fe20008410000 */
[----:B------:R-:W-:Y:S01]  /*4e70*/  FMUL.FTZ R57, R42, UR7 ;  /* 0x000000072a397c20 */ /* 0x000fe20008410000 */
[----:B------:R-:W-:Y:S01]  /*4e80*/  FMUL.FTZ R59, R44, UR7 ;  /* 0x000000072c3b7c20 */ /* 0x000fe20008410000 */
[----:B------:R-:W-:Y:S01]  /*4e90*/  FSEL R41, R106, -INF , P2 ;  /* 0xff8000006a297808 */ /* 0x000fe20001000000 */
[----:B------:R-:W-:Y:S01]  /*4ea0*/  FMUL.FTZ R117, R46, UR7 ;  /* 0x000000072e757c20 */ /* 0x000fe20008410000 */
[----:B------:R-:W-:Y:S01]  /*4eb0*/  FSEL R42, R108, -INF , P3 ;  /* 0xff8000006c2a7808 */ /* 0x000fe20001800000 */
[----:B------:R-:W-:Y:S01]  /*4ec0*/  HGMMA.64x16x16.F32 R32, gdesc[UR20], R32, gsb0 ;  /* 0x00200000142079f0 */ /* 0x000fe20008000820 */
[C---:B------:R-:W-:Y:S01]  /*4ed0*/  ISETP.GT.AND P2, PT, R12.reuse, 0x30, PT ;  /* 0x000000300c00780c */ /* 0x040fe20003f44270 */
[----:B------:R-:W-:Y:S01]  /*4ee0*/  FMUL.FTZ R118, R47, UR7 ;  /* 0x000000072f767c20 */ /* 0x000fe20008410000 */
[----:B------:R-:W-:Y:S01]  /*4ef0*/  ISETP.GT.AND P3, PT, R12, 0x31, PT ;  /* 0x000000310c00780c */ /* 0x000fe20003f64270 */
[----:B------:R-:W-:Y:S01]  /*4f00*/  FMUL.FTZ R58, R43, UR7 ;  /* 0x000000072b3a7c20 */ /* 0x000fe20008410000 */
[----:B------:R-:W-:Y:S01]  /*4f10*/  FSEL R44, R101, -INF , P5 ;  /* 0xff800000652c7808 */ /* 0x000fe20002800000 */
[----:B------:R-:W-:Y:S01]  /*4f20*/  FMUL.FTZ R50, R40, UR7 ;  /* 0x0000000728327c20 */ /* 0x000fe20008410000 */
[----:B------:R0:W-:Y:S01]  /*4f30*/  MUFU.TANH R101, R55 ;  /* 0x0000003700657308 */ /* 0x0001e20000002400 */
[----:B------:R-:W-:Y:S01]  /*4f40*/  FSEL R46, R103, -INF , P2 ;  /* 0xff800000672e7808 */ /* 0x000fe20001000000 */
[----:B------:R-:W-:Y:S01]  /*4f50*/  FMUL.FTZ R60, R45, UR7 ;  /* 0x000000072d3c7c20 */ /* 0x000fe20008410000 */
[----:B------:R-:W-:Y:S01]  /*4f60*/  FSEL R100, R100, -INF , P2 ;  /* 0xff80000064647808 */ /* 0x000fe20001000000 */
[----:B------:R-:W-:Y:S01]  /*4f70*/  UIADD3 UR22, UR6, 0xa86, URZ ;  /* 0x00000a8606167890 */ /* 0x000fe2000fffe03f */
[----:B------:R-:W-:Y:S01]  /*4f80*/  FSEL R47, R91, -INF , P3 ;  /* 0xff8000005b2f7808 */ /* 0x000fe20001800000 */
[----:B------:R-:W-:Y:S01]  /*4f90*/  UMOV UR23, 0x40000040 ;  /* 0x4000004000177882 */ /* 0x000fe20000000000 */
[----:B------:R-:W-:Y:S01]  /*4fa0*/  ISETP.GT.AND P2, PT, R12, 0x41, PT ;  /* 0x000000410c00780c */ /* 0x000fe20003f44270 */
[----:B------:R1:W-:Y:S01]  /*4fb0*/  MUFU.TANH R91, R56 ;  /* 0x00000038005b7308 */ /* 0x0003e20000002400 */
[----:B0-----:R-:W-:-:S02]  /*4fc0*/  FMNMX.FTZ R55, R85, R54, !PT ;  /* 0x0000003655377209 */ /* 0x001fc40007810000 */
[----:B------:R-:W-:Y:S02]  /*4fd0*/  FSEL R54, R75, -INF , P2 ;  /* 0xff8000004b367808 */ /* 0x000fe40001000000 */
[----:B------:R-:W-:Y:S02]  /*4fe0*/  FSEL R43, R99, -INF , P6 ;  /* 0xff800000632b7808 */ /* 0x000fe40003000000 */
[----:B------:R-:W-:Y:S01]  /*4ff0*/  ISETP.GT.AND P6, PT, R12, 0x38, PT ;  /* 0x000000380c00780c */ /* 0x000fe20003fc4270 */
[----:B------:R0:W-:Y:S01]  /*5000*/  MUFU.TANH R99, R50 ;  /* 0x0000003200637308 */ /* 0x0001e20000002400 */
[----:B-1----:R-:W-:Y:S02]  /*5010*/  FMNMX.FTZ R56, R84, R55, !PT ;  /* 0x0000003754387209 */ /* 0x002fe40007810000 */
[----:B------:R-:W-:Y:S02]  /*5020*/  FSEL R82, R88, -INF , P3 ;  /* 0xff80000058527808 */ /* 0x000fe40001800000 */
[----:B------:R-:W-:-:S02]  /*5030*/  FMNMX.FTZ R75, R105, R56, !PT ;  /* 0x00000038694b7209 */ /* 0x000fc40007810000 */
[----:B------:R-:W-:Y:S01]  /*5040*/  FSEL R40, R107, -INF , P4 ;  /* 0xff8000006b287808 */ /* 0x000fe20002000000 */
[----:B------:R-:W1:Y:S01]  /*5050*/  MUFU.TANH R79, R79 ;  /* 0x0000004f004f7308 */ /* 0x000e620000002400 */
[C---:B------:R-:W-:Y:S02]  /*5060*/  ISETP.GT.AND P3, PT, R12.reuse, 0x48, PT ;  /* 0x000000480c00780c */ /* 0x040fe40003f64270 */
[----:B------:R-:W-:Y:S02]  /*5070*/  ISETP.GT.AND P4, PT, R12, 0x29, PT ;  /* 0x000000290c00780c */ /* 0x000fe40003f84270 */
[----:B------:R-:W-:Y:S02]  /*5080*/  FMNMX.FTZ R75, R96, R75, !PT ;  /* 0x0000004b604b7209 */ /* 0x000fe40007810000 */
[----:B------:R-:W-:Y:S01]  /*5090*/  FSEL R48, R94, -INF , P6 ;  /* 0xff8000005e307808 */ /* 0x000fe20003000000 */
[----:B------:R-:W1:Y:S01]  /*50a0*/  MUFU.TANH R62, R62 ;  /* 0x0000003e003e7308 */ /* 0x000e620000002400 */
[----:B------:R-:W-:-:S02]  /*50b0*/  FSEL R90, R90, -INF , P6 ;  /* 0xff8000005a5a7808 */ /* 0x000fc40003000000 */
[----:B------:R-:W-:Y:S02]  /*50c0*/  ISETP.GT.AND P6, PT, R12, 0x49, PT ;  /* 0x000000490c00780c */ /* 0x000fe40003fc4270 */
[----:B------:R-:W-:Y:S02]  /*50d0*/  FSEL R55, R76, -INF , P3 ;  /* 0xff8000004c377808 */ /* 0x000fe40001800000 */
[----:B------:R-:W-:Y:S01]  /*50e0*/  FSEL R97, R97, -INF , P4 ;  /* 0xff80000061617808 */ /* 0x000fe20002000000 */
[----:B------:R-:W1:Y:S01]  /*50f0*/  MUFU.TANH R69, R69 ;  /* 0x0000004500457308 */ /* 0x000e620000002400 */
[----:B------:R-:W-:Y:S02]  /*5100*/  FMNMX.FTZ R76, R98, R75, !PT ;  /* 0x0000004b624c7209 */ /* 0x000fe40007810000 */
[----:B------:R-:W-:Y:S02]  /*5110*/  FSEL R56, R77, -INF , P6 ;  /* 0xff8000004d387808 */ /* 0x000fe40003000000 */
[----:B------:R-:W-:Y:S01]  /*5120*/  FMNMX.FTZ R77, R97, R76, !PT ;  /* 0x0000004c614d7209 */ /* 0x000fe20007810000 */
[----:B------:R-:W-:-:S02]  /*5130*/  WARPGROUP.DEPBAR.LE gsb0, 0x0 ;  /* 0x00008000000079c5 */ /* 0x000fc40000010000 */
[----:B------:R-:W-:Y:S01]  /*5140*/  ISETP.GT.AND P5, PT, R12, 0x39, PT ;  /* 0x000000390c00780c */ /* 0x000fe20003fa4270 */
[----:B------:R-:W-:Y:S01]  /*5150*/  WARPGROUP.ARRIVE ;  /* 0x00000000000079c5 */ /* 0x000fe20000000000 */
[----:B------:R-:W-:Y:S01]  /*5160*/  FMNMX.FTZ R77, R100, R77, !PT ;  /* 0x0000004d644d7209 */ /* 0x000fe20007810000 */
[----:B------:R-:W1:Y:S01]  /*5170*/  MUFU.TANH R61, R61 ;  /* 0x0000003d003d7308 */ /* 0x000e620000002400 */
[----:B------:R-:W-:Y:S02]  /*5180*/  FSEL R45, R102, -INF , P4 ;  /* 0xff800000662d7808 */ /* 0x000fe40002000000 */
[C---:B------:R-:W-:Y:S01]  /*5190*/  ISETP.GT.AND P4, PT, R12.reuse, 0x40, PT ;  /* 0x000000400c00780c */ /* 0x040fe20003f84270 */
[----:B------:R-:W-:Y:S01]  /*51a0*/  HGMMA.64x16x16.F32 R24, gdesc[UR20], R24, gsb0 ;  /* 0x00200000141879f0 */ /* 0x000fe20008000818 */
[----:B0-----:R-:W-:Y:S02]  /*51b0*/  FSEL R50, R93, -INF , P5 ;  /* 0xff8000005d327808 */ /* 0x001fe40002800000 */
[----:B------:R-:W-:Y:S01]  /*51c0*/  FSEL R89, R89, -INF , P5 ;  /* 0xff80000059597808 */ /* 0x000fe20002800000 */
[----:B------:R2:W-:Y:S01]  /*51d0*/  MUFU.TANH R93, R58 ;  /* 0x0000003a005d7308 */ /* 0x0005e20000002400 */
[----:B------:R-:W-:-:S02]  /*51e0*/  ISETP.GT.AND P5, PT, R12, 0x50, PT ;  /* 0x000000500c00780c */ /* 0x000fc40003fa4270 */
[----:B------:R-:W-:Y:S02]  /*51f0*/  FMNMX.FTZ R77, R82, R77, !PT ;  /* 0x0000004d524d7209 */ /* 0x000fe40007810000 */
[----:B------:R-:W-:Y:S02]  /*5200*/  FSEL R53, R95, -INF , P4 ;  /* 0xff8000005f357808 */ /* 0x000fe40002000000 */
[----:B------:R-:W-:Y:S01]  /*5210*/  FSEL R92, R92, -INF , P4 ;  /* 0xff8000005c5c7808 */ /* 0x000fe20002000000 */
[----:B------:R4:W-:Y:S01]  /*5220*/  MUFU.TANH R95, R60 ;  /* 0x0000003c005f7308 */ /* 0x0009e20000002400 */
[----:B------:R-:W-:Y:S02]  /*5230*/  ISETP.GT.AND P4, PT, R12, 0x51, PT ;  /* 0x000000510c00780c */ /* 0x000fe40003f84270 */
[----:B------:R-:W-:Y:S02]  /*5240*/  FSEL R75, R64, -INF , P5 ;  /* 0xff800000404b7808 */ /* 0x000fe40002800000 */
[----:B------:R-:W-:-:S02]  /*5250*/  FMNMX.FTZ R64, R90, R77, !PT ;  /* 0x0000004d5a407209 */ /* 0x000fc40007810000 */
[----:B------:R-:W-:Y:S01]  /*5260*/  FSEL R72, R72, -INF , P2 ;  /* 0xff80000048487808 */ /* 0x000fe20001000000 */
[----:B------:R-:W0:Y:S01]  /*5270*/  MUFU.TANH R70, R70 ;  /* 0x0000004600467308 */ /* 0x000e220000002400 */
[----:B------:R-:W-:Y:S02]  /*5280*/  ISETP.GT.AND P2, PT, R12, 0x58, PT ;  /* 0x000000580c00780c */ /* 0x000fe40003f44270 */
[----:B------:R-:W-:Y:S02]  /*5290*/  FSEL R76, R65, -INF , P4 ;  /* 0xff800000414c7808 */ /* 0x000fe40002000000 */
[----:B------:R-:W-:Y:S02]  /*52a0*/  FMNMX.FTZ R65, R89, R64, !PT ;  /* 0x0000004059417209 */ /* 0x000fe40007810000 */
[----:B------:R-:W-:Y:S01]  /*52b0*/  FSEL R77, R67, -INF , P2 ;  /* 0xff800000434d7808 */ /* 0x000fe20001000000 */
[----:B------:R-:W0:Y:S01]  /*52c0*/  MUFU.TANH R110, R110 ;  /* 0x0000006e006e7308 */ /* 0x000e220000002400 */
[----:B------:R-:W-:Y:S01]  /*52d0*/  FMNMX.FTZ R67, R92, R65, !PT ;  /* 0x000000415c437209 */ /* 0x000fe20007810000 */
[----:B------:R-:W-:Y:S01]  /*52e0*/  FMUL.FTZ R65, R32, UR7 ;  /* 0x0000000720417c20 */ /* 0x000fe20008410000 */
[----:B------:R-:W-:-:S02]  /*52f0*/  FSEL R74, R74, -INF , P3 ;  /* 0xff8000004a4a7808 */ /* 0x000fc40001800000 */
[----:B------:R-:W-:Y:S02]  /*5300*/  FMNMX.FTZ R67, R72, R67, !PT ;  /* 0x0000004348437209 */ /* 0x000fe40007810000 */
[----:B--2---:R-:W-:Y:S01]  /*5310*/  FSEL R58, R78, -INF , P4 ;  /* 0xff8000004e3a7808 */ /* 0x004fe20002000000 */
[----:B------:R3:W-:Y:S01]  /*5320*/  MUFU.TANH R94, R59 ;  /* 0x0000003b005e7308 */ /* 0x0007e20000002400 */
[----:B------:R-:W-:Y:S02]  /*5330*/  FSEL R73, R73, -INF , P6 ;  /* 0xff80000049497808 */ /* 0x000fe40003000000 */
[----:B------:R-:W-:Y:S01]  /*5340*/  FMNMX.FTZ R78, R74, R67, !PT ;  /* 0x000000434a4e7209 */ /* 0x000fe20007810000 */
[----:B------:R-:W-:Y:S01]  /*5350*/  FMUL.FTZ R67, R33, UR7 ;  /* 0x0000000721437c20 */ /* 0x000fe20008410000 */
[----:B------:R-:W-:Y:S02]  /*5360*/  ISETP.GT.AND P3, PT, R12, 0x59, PT ;  /* 0x000000590c00780c */ /* 0x000fe40003f64270 */
[----:B------:R-:W-:Y:S01]  /*5370*/  FMNMX.FTZ R78, R73, R78, !PT ;  /* 0x0000004e494e7209 */ /* 0x000fe20007810000 */
[----:B------:R1:W-:Y:S01]  /*5380*/  MUFU.TANH R88, R57 ;  /* 0x0000003900587308 */ /* 0x0003e20000002400 */
[----:B----4-:R-:W-:-:S02]  /*5390*/  FSEL R60, R71, -INF , P3 ;  /* 0xff800000473c7808 */ /* 0x010fc40001800000 */
[----:B------:R-:W-:Y:S01]  /*53a0*/  FMNMX.FTZ R71, R75, R78, !PT ;  /* 0x0000004e4b477209 */ /* 0x000fe20007810000 */
[----:B------:R-:W-:Y:S01]  /*53b0*/  FMUL.FTZ R78, R34, UR7 ;  /* 0x00000007224e7c20 */ /* 0x000fe20008410000 */
[----:B---3--:R-:W-:Y:S02]  /*53c0*/  FSEL R59, R109, -INF , P2 ;  /* 0xff8000006d3b7808 */ /* 0x008fe40001000000 */
[----:B------:R-:W-:Y:S01]  /*53d0*/  FMNMX.FTZ R102, R76, R71, !PT ;  /* 0x000000474c667209 */ /* 0x000fe20007810000 */
[----:B------:R-:W2:Y:S01]  /*53e0*/  MUFU.TANH R112, R112 ;  /* 0x0000007000707308 */ /* 0x000ea20000002400 */
[C---:B------:R-:W-:Y:S01]  /*53f0*/  ISETP.GT.AND P2, PT, R12.reuse, 0x69, PT ;  /* 0x000000690c00780c */ /* 0x040fe20003f44270 */
[----:B------:R-:W-:Y:S02]  /*5400*/  WARPGROUP.DEPBAR.LE gsb0, 0x0 ;  /* 0x00008000000079c5 */ /* 0x000fe40000010000 */
[----:B------:R-:W-:Y:S01]  /*5410*/  ISETP.GT.AND P6, PT, R12, 0x60, PT ;  /* 0x000000600c00780c */ /* 0x000fe20003fc4270 */
[----:B------:R-:W-:Y:S01]  /*5420*/  FMUL.FTZ R28, R28, UR7 ;  /* 0x000000071c1c7c20 */ /* 0x000fe20008410000 */
[----:B-----5:R-:W-:Y:S01]  /*5430*/  FSEL R66, R66, -INF , P3 ;  /* 0xff80000042427808 */ /* 0x020fe20001800000 */
[----:B------:R-:W-:Y:S01]  /*5440*/  FMUL.FTZ R30, R30, UR7 ;  /* 0x000000071e1e7c20 */ /* 0x000fe20008410000 */
[----:B------:R-:W-:Y:S01]  /*5450*/  FMNMX.FTZ R71, R77, R102, !PT ;  /* 0x000000664d477209 */ /* 0x000fe20007810000 */
[----:B------:R-:W-:Y:S01]  /*5460*/  MUFU.TANH R63, R63 ;  /* 0x0000003f003f7308 */ /* 0x000fe20000002400 */
[----:B-1----:R-:W-:Y:S01]  /*5470*/  FSEL R57, R79, -INF , P5 ;  /* 0xff8000004f397808 */ /* 0x002fe20002800000 */
[----:B------:R-:W-:Y:S01]  /*5480*/  FMUL.FTZ R79, R35, UR7 ;  /* 0x00000007234f7c20 */ /* 0x000fe20008410000 */
[----:B------:R-:W-:Y:S01]  /*5490*/  FSEL R35, R62, -INF , P2 ;  /* 0xff8000003e237808 */ /* 0x000fe20001000000 */
[----:B------:R-:W-:Y:S01]  /*54a0*/  FMUL.FTZ R102, R37, UR7 ;  /* 0x0000000725667c20 */ /* 0x000fe20008410000 */
[----:B------:R-:W-:-:S02]  /*54b0*/  ISETP.GT.AND P5, PT, R12, 0x61, PT ;  /* 0x000000610c00780c */ /* 0x000fc40003fa4270 */
[----:B------:R-:W-:Y:S01]  /*54c0*/  FSEL R69, R69, -INF , P6 ;  /* 0xff80000045457808 */ /* 0x000fe20003000000 */
[----:B------:R-:W1:Y:S01]  /*54d0*/  MUFU.TANH R111, R111 ;  /* 0x0000006f006f7308 */ /* 0x000e620000002400 */
[----:B------:R-:W-:Y:S02]  /*54e0*/  FMNMX.FTZ R62, R66, R71, !PT ;  /* 0x00000047423e7209 */ /* 0x000fe40007810000 */
[----:B------:R-:W-:Y:S02]  /*54f0*/  FSEL R71, R61, -INF , P2 ;  /* 0xff8000003d477808 */ /* 0x000fe40001000000 */
[----:B------:R-:W-:Y:S02]  /*5500*/  ISETP.GT.AND P4, PT, R12, 0x68, PT ;  /* 0x000000680c00780c */ /* 0x000fe40003f84270 */
[----:B0-----:R-:W-:Y:S01]  /*5510*/  FSEL R70, R70, -INF , P5 ;  /* 0xff80000046467808 */ /* 0x001fe20002800000 */
[----:B------:R-:W0:Y:S01]  /*5520*/  MUFU.TANH R114, R114 ;  /* 0x0000007200727308 */ /* 0x000e220000002400 */
[----:B------:R-:W-:Y:S01]  /*5530*/  FMNMX.FTZ R61, R69, R62, !PT ;  /* 0x0000003e453d7209 */ /* 0x000fe20007810000 */
[----:B------:R-:W-:Y:S01]  /*5540*/  FMUL.FTZ R62, R36, UR7 ;  /* 0x00000007243e7c20 */ /* 0x000fe20008410000 */
[----:B------:R-:W-:-:S02]  /*5550*/  FSEL R110, R110, -INF , P4 ;  /* 0xff8000006e6e7808 */ /* 0x000fc40002000000 */
[----:B------:R-:W-:Y:S02]  /*5560*/  FMNMX.FTZ R61, R70, R61, !PT ;  /* 0x0000003d463d7209 */ /* 0x000fe40007810000 */
[----:B------:R-:W-:Y:S01]  /*5570*/  ISETP.GT.AND P3, PT, R12, 0x70, PT ;  /* 0x000000700c00780c */ /* 0x000fe20003f64270 */
[----:B------:R-:W3:Y:S01]  /*5580*/  MUFU.TANH R113, R113 ;  /* 0x0000007100717308 */ /* 0x000ee20000002400 */
[----:B------:R-:W-:Y:S02]  /*5590*/  FMNMX.FTZ R108, R110, R61, !PT ;  /* 0x0000003d6e6c7209 */ /* 0x000fe40007810000 */
[----:B--2---:R-:W-:Y:S02]  /*55a0*/  FSEL R32, R112, -INF , P6 ;  /* 0xff80000070207808 */ /* 0x004fe40003000000 */
[C---:B------:R-:W-:Y:S02]  /*55b0*/  ISETP.GT.AND P6, PT, R12.reuse, 0x71, PT ;  /* 0x000000710c00780c */ /* 0x040fe40003fc4270 */
[----:B------:R-:W-:Y:S01]  /*55c0*/  FMNMX.FTZ R107, R71, R108, !PT ;  /* 0x0000006c476b7209 */ /* 0x000fe20007810000 */
[----:B------:R-:W2:Y:S01]  /*55d0*/  MUFU.TANH R115, R115 ;  /* 0x0000007300737308 */ /* 0x000ea20000002400 */
[----:B-1----:R-:W-:Y:S01]  /*55e0*/  FSEL R33, R111, -INF , P5 ;  /* 0xff8000006f217808 */ /* 0x002fe20002800000 */
[----:B------:R-:W-:Y:S01]  /*55f0*/  FMUL.FTZ R111, R39, UR7 ;  /* 0x00000007276f7c20 */ /* 0x000fe20008410000 */
[----:B------:R-:W-:-:S02]  /*5600*/  ISETP.GT.AND P5, PT, R12, 0x78, PT ;  /* 0x000000780c00780c */ /* 0x000fc40003fa4270 */
[----:B0-----:R-:W-:Y:S02]  /*5610*/  FSEL R114, R114, -INF , P6 ;  /* 0xff80000072727808 */ /* 0x001fe40003000000 */
[C---:B------:R-:W-:Y:S01]  /*5620*/  ISETP.GT.AND P2, PT, R12.reuse, 0x80, PT ;  /* 0x000000800c00780c */ /* 0x040fe20003f44270 */
[----:B------:R0:W-:Y:S01]  /*5630*/  MUFU.TANH R103, R78 ;  /* 0x0000004e00677308 */ /* 0x0001e20000002400 */
[----:B---3--:R-:W-:Y:S02]  /*5640*/  FSEL R34, R113, -INF , P4 ;  /* 0xff80000071227808 */ /* 0x008fe40002000000 */
[----:B------:R-:W-:Y:S02]  /*5650*/  ISETP.GT.AND P4, PT, R12, 0x79, PT ;  /* 0x000000790c00780c */ /* 0x000fe40003f84270 */
[----:B------:R-:W-:Y:S01]  /*5660*/  FSEL R61, R104, -INF , P5 ;  /* 0xff800000683d7808 */ /* 0x000fe20002800000 */
[----:B------:R-:W-:Y:S01]  /*5670*/  FMUL.FTZ R104, R38, UR7 ;  /* 0x0000000726687c20 */ /* 0x000fe20008410000 */
[----:B------:R-:W-:Y:S01]  /*5680*/  FSEL R38, R101, -INF , P4 ;  /* 0xff80000065267808 */ /* 0x000fe20002000000 */
[----:B------:R-:W1:Y:S01]  /*5690*/  MUFU.TANH R116, R116 ;  /* 0x0000007400747308 */ /* 0x000e620000002400 */
[----:B0-----:R-:W-:Y:S01]  /*56a0*/  FSEL R78, R63, -INF , P3 ;  /* 0xff8000003f4e7808 */ /* 0x001fe20001800000 */
[----:B------:R-:W-:Y:S01]  /*56b0*/  FMUL.FTZ R101, R24, UR7 ;  /* 0x0000000718657c20 */ /* 0x000fe20008410000 */
[----:B--2---:R-:W-:-:S02]  /*56c0*/  FSEL R36, R115, -INF , P3 ;  /* 0xff80000073247808 */ /* 0x004fc40001800000 */
[----:B------:R-:W-:Y:S02]  /*56d0*/  FMNMX.FTZ R107, R78, R107, !PT ;  /* 0x0000006b4e6b7209 */ /* 0x000fe40007810000 */
[----:B------:R-:W-:Y:S01]  /*56e0*/  ISETP.GT.AND P3, PT, R12, 0x81, PT ;  /* 0x000000810c00780c */ /* 0x000fe20003f64270 */
[----:B------:R0:W-:Y:S01]  /*56f0*/  MUFU.TANH R106, R79 ;  /* 0x0000004f006a7308 */ /* 0x0001e20000002400 */
[----:B------:R-:W-:Y:S02]  /*5700*/  FSEL R24, R88, -INF , P2 ;  /* 0xff80000058187808 */ /* 0x000fe40001000000 */
[----:B------:R-:W-:-:S05]  /*5710*/  FSEL R91, R91, -INF , P3 ;  /* 0xff8000005b5b7808 */ /* 0x000fca0001800000 */
[----:B------:R2:W-:Y:S01]  /*5720*/  MUFU.TANH R63, R62 ;  /* 0x0000003e003f7308 */ /* 0x0005e20000002400 */
[----:B0-----:R-:W-:Y:S02]  /*5730*/  FSEL R79, R83, -INF , P5 ;  /* 0xff800000534f7808 */ /* 0x001fe40002800000 */
[----:B------:R-:W-:Y:S02]  /*5740*/  FSEL R83, R86, -INF , P4 ;  /* 0xff80000056537808 */ /* 0x000fe40002000000 */
[----:B------:R-:W-:Y:S02]  /*5750*/  FSEL R86, R99, -INF , P2 ;  /* 0xff80000063567808 */ /* 0x000fe40001000000 */
[----:B-1----:R-:W-:Y:S01]  /*5760*/  FSEL R37, R116, -INF , P6 ;  /* 0xff80000074257808 */ /* 0x002fe20003000000 */
[----:B------:R-:W0:Y:S01]  /*5770*/  MUFU.TANH R65, R65 ;  /* 0x0000004100417308 */ /* 0x000e220000002400 */
[----:B--2---:R-:W-:Y:S02]  /*5780*/  FMNMX.FTZ R62, R114, R107, !PT ;  /* 0x0000006b723e7209 */ /* 0x004fe40007810000 */
[----:B------:R-:W-:-:S02]  /*5790*/  ISETP.GT.AND P6, PT, R12, 0x88, PT ;  /* 0x000000880c00780c */ /* 0x000fc40003fc4270 */
[----:B------:R-:W-:Y:S02]  /*57a0*/  FMNMX.FTZ R62, R79, R62, !PT ;  /* 0x0000003e4f3e7209 */ /* 0x000fe40007810000 */
[----:B------:R-:W-:Y:S01]  /*57b0*/  ISETP.GT.AND P5, PT, R12, 0x89, PT ;  /* 0x000000890c00780c */ /* 0x000fe20003fa4270 */
[----:B------:R-:W1:Y:S01]  /*57c0*/  MUFU.TANH R67, R67 ;  /* 0x0000004300437308 */ /* 0x000e620000002400 */
[----:B------:R-:W-:Y:S02]  /*57d0*/  FMNMX.FTZ R99, R83, R62, !PT ;  /* 0x0000003e53637209 */ /* 0x000fe40007810000 */
[----:B------:R-:W-:Y:S02]  /*57e0*/  FSEL R62, R93, -INF , P3 ;  /* 0xff8000005d3e7808 */ /* 0x000fe40001800000 */
[----:B------:R-:W-:Y:S02]  /*57f0*/  FMNMX.FTZ R108, R86, R99, !PT ;  /* 0x00000063566c7209 */ /* 0x000fe40007810000 */
[----:B------:R-:W-:Y:S01]  /*5800*/  FSEL R93, R94, -INF , P6 ;  /* 0xff8000005e5d7808 */ /* 0x000fe20003000000 */
[----:B------:R-:W-:Y:S01]  /*5810*/  MUFU.TANH R117, R117 ;  /* 0x0000007500757308 */ /* 0x000fe20000002400 */
[----:B------:R-:W-:-:S02]  /*5820*/  FMNMX.FTZ R108, R91, R108, !PT ;  /* 0x0000006c5b6c7209 */ /* 0x000fc40007810000 */
[C---:B------:R-:W-:Y:S02]  /*5830*/  ISETP.GT.AND P4, PT, R12.reuse, 0x90, PT ;  /* 0x000000900c00780c */ /* 0x040fe40003f84270 */
[----:B------:R-:W-:Y:S02]  /*5840*/  FSEL R94, R95, -INF , P5 ;  /* 0xff8000005f5e7808 */ /* 0x000fe40002800000 */
[----:B------:R-:W-:Y:S01]  /*5850*/  FMNMX.FTZ R99, R93, R108, !PT ;  /* 0x0000006c5d637209 */ /* 0x000fe20007810000 */
[----:B------:R-:W2:Y:S01]  /*5860*/  MUFU.TANH R64, R118 ;  /* 0x0000007600407308 */ /* 0x000ea20000002400 */
[----:B------:R-:W-:Y:S02]  /*5870*/  ISETP.GT.AND P3, PT, R12, 0x91, PT ;  /* 0x000000910c00780c */ /* 0x000fe40003f64270 */
[----:B0-----:R-:W-:Y:S02]  /*5880*/  FSEL R95, R65, -INF , P4 ;  /* 0xff800000415f7808 */ /* 0x001fe40002000000 */
[----:B------:R-:W-:-:S02]  /*5890*/  FMNMX.FTZ R108, R94, R99, !PT ;  /* 0x000000635e6c7209 */ /* 0x000fc40007810000 */
[----:B------:R-:W-:Y:S01]  /*58a0*/  ISETP.GT.AND P2, PT, R12, 0x98, PT ;  /* 0x000000980c00780c */ /* 0x000fe20003f44270 */
[----:B------:R-:W0:Y:S01]  /*58b0*/  MUFU.TANH R102, R102 ;  /* 0x0000006600667308 */ /* 0x000e220000002400 */
[----:B-1----:R-:W-:Y:S01]  /*58c0*/  FSEL R99, R67, -INF , P3 ;  /* 0xff80000043637808 */ /* 0x002fe20001800000 */
[----:B------:R-:W-:Y:S01]  /*58d0*/  FMUL.FTZ R67, R29, UR7 ;  /* 0x000000071d437c20 */ /* 0x000fe20008410000 */
[----:B------:R-:W-:-:S04]  /*58e0*/  FMNMX.FTZ R108, R95, R108, !PT ;  /* 0x0000006c5f6c7209 */ /* 0x000fc80007810000 */
[----:B------:R-:W-:Y:S01]  /*58f0*/  FMNMX.FTZ R108, R99, R108, !PT ;  /* 0x0000006c636c7209 */ /* 0x000fe20007810000 */
[----:B------:R1:W3:Y:S01]  /*5900*/  MUFU.TANH R107, R104 ;  /* 0x00000068006b7308 */ /* 0x0002e20000002400 */
[----:B--2---:R-:W-:Y:S02]  /*5910*/  FSEL R64, R64, -INF , P5 ;  /* 0xff80000040407808 */ /* 0x004fe40002800000 */
[----:B------:R-:W-:-:S05]  /*5920*/  ISETP.GT.AND P5, PT, R12, 0xa0, PT ;  /* 0x000000a00c00780c */ /* 0x000fca0003fa4270 */
[----:B------:R2:W4:Y:S01]  /*5930*/  MUFU.TANH R88, R101 ;  /* 0x0000006500587308 */ /* 0x0005220000002400 */
[----:B-1----:R-:W-:Y:S01]  /*5940*/  FMUL.FTZ R104, R25, UR7 ;  /* 0x0000000719687c20 */ /* 0x002fe20008410000 */
[----:B------:R-:W-:Y:S02]  /*5950*/  FSEL R25, R117, -INF , P6 ;  /* 0xff80000075197808 */ /* 0x000fe40003000000 */
[----:B------:R-:W-:-:S04]  /*5960*/  ISETP.GT.AND P6, PT, R12, 0x99, PT ;  /* 0x000000990c00780c */ /* 0x000fc80003fc4270 */
[----:B------:R-:W1:Y:S01]  /*5970*/  MUFU.TANH R104, R104 ;  /* 0x0000006800687308 */ /* 0x000e620000002400 */
[----:B--2---:R-:W-:Y:S02]  /*5980*/  FSEL R101, R63, -INF , P2 ;  /* 0xff8000003f657808 */ /* 0x004fe40001000000 */
[----:B0-----:R-:W-:Y:S02]  /*5990*/  FSEL R102, R102, -INF , P6 ;  /* 0xff80000066667808 */ /* 0x001fe40003000000 */
[----:B------:R-:W-:Y:S01]  /*59a0*/  FMNMX.FTZ R29, R101, R108, !PT ;  /* 0x0000006c651d7209 */ /* 0x000fe20007810000 */
[----:B------:R-:W-:Y:S01]  /*59b0*/  FMUL.FTZ R108, R26, UR7 ;  /* 0x000000071a6c7c20 */ /* 0x000fe20008410000 */
[----:B---3--:R-:W-:Y:S01]  /*59c0*/  FSEL R63, R107, -INF , P2 ;  /* 0xff8000006b3f7808 */ /* 0x008fe20001000000 */
[----:B------:R0:W2:Y:S01]  /*59d0*/  MUFU.TANH R65, R28 ;  /* 0x0000001c00417308 */ /* 0x0000a20000002400 */
[----:B------:R-:W-:Y:S01]  /*59e0*/  ISETP.GT.AND P2, PT, R12, 0xa9, PT ;  /* 0x000000a90c00780c */ /* 0x000fe20003f44270 */
[----:B------:R-:W-:-:S06]  /*59f0*/  FMUL.FTZ R26, R31, UR7 ;  /* 0x000000071f1a7c20 */ /* 0x000fcc0008410000 */
[----:B------:R-:W3:Y:S01]  /*5a00*/  MUFU.TANH R67, R67 ;  /* 0x0000004300437308 */ /* 0x000ee20000002400 */
[----:B0-----:R-:W-:Y:S02]  /*5a10*/  FSEL R28, R103, -INF , P4 ;  /* 0xff800000671c7808 */ /* 0x001fe40002000000 */
[----:B----4-:R-:W-:Y:S02]  /*5a20*/  FSEL R103, R88, -INF , P5 ;  /* 0xff80000058677808 */ /* 0x010fe40002800000 */
[----:B------:R-:W-:Y:S02]  /*5a30*/  ISETP.GT.AND P4, PT, R12, 0xa1, PT ;  /* 0x000000a10c00780c */ /* 0x000fe40003f84270 */
[----:B------:R-:W-:Y:S01]  /*5a40*/  FMNMX.FTZ R88, R102, R29, !PT ;  /* 0x0000001d66587209 */ /* 0x000fe20007810000 */
[----:B------:R-:W0:Y:S01]  /*5a50*/  MUFU.TANH R111, R111 ;  /* 0x0000006f006f7308 */ /* 0x000e220000002400 */
[----:B------:R-:W-:Y:S02]  /*5a60*/  FSEL R29, R106, -INF , P3 ;  /* 0xff8000006a1d7808 */ /* 0x000fe40001800000 */
[----:B------:R-:W-:-:S02]  /*5a70*/  ISETP.GT.AND P3, PT, R12, 0xa8, PT ;  /* 0x000000a80c00780c */ /* 0x000fc40003f64270 */
[----:B-1----:R-:W-:Y:S02]  /*5a80*/  FSEL R104, R104, -INF , P4 ;  /* 0xff80000068687808 */ /* 0x002fe40002000000 */
[----:B------:R-:W-:Y:S01]  /*5a90*/  FMNMX.FTZ R109, R103, R88, !PT ;  /* 0x00000058676d7209 */ /* 0x000fe20007810000 */
[----:B------:R-:W1:Y:S01]  /*5aa0*/  MUFU.TANH R108, R108 ;  /* 0x0000006c006c7308 */ /* 0x000e620000002400 */
[----:B--2---:R-:W-:Y:S02]  /*5ab0*/  FSEL R106, R65, -INF , P3 ;  /* 0xff800000416a7808 */ /* 0x004fe40001800000 */
[----:B------:R-:W-:Y:S02]  /*5ac0*/  FMNMX.FTZ R109, R104, R109, !PT ;  /* 0x0000006d686d7209 */ /* 0x000fe40007810000 */
[----:B---3--:R-:W-:Y:S02]  /*5ad0*/  FSEL R12, R67, -INF , P2 ;  /* 0xff800000430c7808 */ /* 0x008fe40001000000 */
[----:B------:R-:W-:Y:S01]  /*5ae0*/  FMNMX.FTZ R109, R106, R109, !PT ;  /* 0x0000006d6a6d7209 */ /* 0x000fe20007810000 */
[----:B------:R-:W2:Y:S01]  /*5af0*/  MUFU.TANH R30, R30 ;  /* 0x0000001e001e7308 */ /* 0x000ea20000002400 */
[----:B0-----:R-:W-:-:S02]  /*5b00*/  FSEL R111, R111, -INF , P6 ;  /* 0xff8000006f6f7808 */ /* 0x001fc40003000000 */
[----:B------:R-:W-:-:S05]  /*5b10*/  FMNMX.FTZ R109, R12, R109, !PT ;  /* 0x0000006d0c6d7209 */ /* 0x000fca0007810000 */
[----:B------:R-:W0:Y:S01]  /*5b20*/  SHFL.BFLY PT, R88, R109, 0x2, 0x1f ;  /* 0x0c401f006d587f89 */ /* 0x000e2200000e0000 */
[----:B------:R-:W3:Y:S01]  /*5b30*/  MUFU.TANH R26, R26 ;  /* 0x0000001a001a7308 */ /* 0x000ee20000002400 */
[----:B-1----:R-:W-:Y:S02]  /*5b40*/  FSEL R108, R108, -INF , P5 ;  /* 0xff8000006c6c7808 */ /* 0x002fe40002800000 */
[----:B--2---:R-:W-:Y:S02]  /*5b50*/  FSEL R30, R30, -INF , P3 ;  /* 0xff8000001e1e7808 */ /* 0x004fe40001800000 */
[----:B---3--:R-:W-:Y:S02]  /*5b60*/  FSEL R26, R26, -INF , P2 ;  /* 0xff8000001a1a7808 */ /* 0x008fe40001000000 */
[----:B0-----:R-:W-:Y:S01]  /*5b70*/  FMNMX.FTZ R65, R109, R88, !PT ;  /* 0x000000586d417209 */ /* 0x001fe20007810000 */
[----:B------:R-:W-:-:S04]  /*5b80*/  FMUL.FTZ R109, R27, UR7 ;  /* 0x000000071b6d7c20 */ /* 0x000fc80008410000 */
[----:B------:R-:W0:Y:S02]  /*5b90*/  SHFL.BFLY PT, R88, R65, 0x1, 0x1f ;  /* 0x0c201f0041587f89 */ /* 0x000e2400000e0000 */
[----:B------:R-:W1:Y:S02]  /*5ba0*/  MUFU.TANH R109, R109 ;  /* 0x0000006d006d7308 */ /* 0x000e640000002400 */
[----:B-1----:R-:W-:Y:S02]  /*5bb0*/  FSEL R109, R109, -INF , P4 ;  /* 0xff8000006d6d7808 */ /* 0x002fe40002000000 */
[----:B0-----:R-:W-:-:S04]  /*5bc0*/  FMNMX.FTZ R88, R65, R88, !PT ;  /* 0x0000005841587209 */ /* 0x001fc80007810000 */
[C---:B------:R-:W-:Y:S01]  /*5bd0*/  FSETP.NEU.FTZ.AND P0, PT, R88.reuse, -INF , PT ;  /* 0xff8000005800780b */ /* 0x040fe20003f1d000 */
[----:B------:R-:W-:-:S05]  /*5be0*/  FMUL.FTZ R107, R88, UR11 ;  /* 0x0000000b586b7c20 */ /* 0x000fca0008410000 */
[----:B------:R-:W-:Y:S02]  /*5bf0*/  FSEL R107, R107, RZ, P0 ;  /* 0x000000ff6b6b7208 */ /* 0x000fe40000000000 */
[----:B------:R-:W-:-:S03]  /*5c00*/  ISETP.NE.AND P0, PT, R120, RZ, PT ;  /* 0x000000ff7800720c */ /* 0x000fc60003f05270 */
        /* <DEDUP_REMOVED lines=16> */
[----:B------:R-:W0:Y:S01]  /*5d10*/  MUFU.EX2 R176, R176 ;  /* 0x000000b000b07308 */ /* 0x000e220000000800 */
[----:B------:R-:W-:Y:S01]  /*5d20*/  FMNMX.FTZ R67, R21, R52, !PT ;  /* 0x0000003415437209 */ /* 0x000fe20007810000 */
[--C-:B------:R-:W-:Y:S01]  /*5d30*/  FFMA.FTZ R101, R12, UR11, -R107.reuse ;  /* 0x0000000b0c657c23 */ /* 0x100fe2000801086b */
[--C-:B------:R-:W-:Y:S01]  /*5d40*/  FFMA.FTZ R184, R105, UR11, -R107.reuse ;  /* 0x0000000b69b87c23 */ /* 0x100fe2000801086b */
[--C-:B------:R-:W-:Y:S01]  /*5d50*/  FFMA.FTZ R51, R96, UR11, -R107.reuse ;  /* 0x0000000b60337c23 */ /* 0x100fe2000801086b */
[----:B------:R-:W-:Y:S01]  /*5d60*/  FMNMX.FTZ R52, R40, R67, !PT ;  /* 0x0000004328347209 */ /* 0x000fe20007810000 */
[--C-:B------:R-:W-:Y:S01]  /*5d70*/  FFMA.FTZ R186, R98, UR11, -R107.reuse ;  /* 0x0000000b62ba7c23 */ /* 0x100fe2000801086b */
[--C-:B------:R-:W-:Y:S01]  /*5d80*/  FFMA.FTZ R65, R97, UR11, -R107.reuse ;  /* 0x0000000b61417c23 */ /* 0x100fe2000801086b */
[----:B------:R-:W1:Y:S01]  /*5d90*/  MUFU.EX2 R178, R178 ;  /* 0x000000b200b27308 */ /* 0x000e620000000800 */
[----:B------:R-:W-:Y:S01]  /*5da0*/  FMNMX.FTZ R67, R41, R52, !PT ;  /* 0x0000003429437209 */ /* 0x000fe20007810000 */
[--C-:B------:R-:W-:Y:S01]  /*5db0*/  FFMA.FTZ R188, R100, UR11, -R107.reuse ;  /* 0x0000000b64bc7c23 */ /* 0x100fe2000801086b */
[--C-:B------:R-:W-:Y:S01]  /*5dc0*/  FFMA.FTZ R190, R90, UR11, -R107.reuse ;  /* 0x0000000b5abe7c23 */ /* 0x100fe2000801086b */
[--C-:B------:R-:W-:Y:S01]  /*5dd0*/  FFMA.FTZ R192, R92, UR11, -R107.reuse ;  /* 0x0000000b5cc07c23 */ /* 0x100fe2000801086b */
[----:B------:R-:W-:Y:S01]  /*5de0*/  FMNMX.FTZ R52, R42, R67, !PT ;  /* 0x000000432a347209 */ /* 0x000fe20007810000 */
[--C-:B------:R-:W-:Y:S01]  /*5df0*/  FFMA.FTZ R67, R82, UR11, -R107.reuse ;  /* 0x0000000b52437c23 */ /* 0x100fe2000801086b */
[--C-:B------:R-:W-:Y:S01]  /*5e00*/  FFMA.FTZ R72, R72, UR11, -R107.reuse ;  /* 0x0000000b48487c23 */ /* 0x100fe2000801086b */
[----:B------:R-:W2:Y:S01]  /*5e10*/  MUFU.EX2 R31, R31 ;  /* 0x0000001f001f7308 */ /* 0x000ea20000000800 */
[----:B------:R-:W-:Y:S01]  /*5e20*/  FMNMX.FTZ R81, R43, R52, !PT ;  /* 0x000000342b517209 */ /* 0x000fe20007810000 */
[--C-:B------:R-:W-:Y:S01]  /*5e30*/  FFMA.FTZ R194, R74, UR11, -R107.reuse ;  /* 0x0000000b4ac27c23 */ /* 0x100fe2000801086b */
[--C-:B------:R-:W-:Y:S01]  /*5e40*/  FFMA.FTZ R73, R73, UR11, -R107.reuse ;  /* 0x0000000b49497c23 */ /* 0x100fe2000801086b */
[--C-:B------:R-:W-:Y:S01]  /*5e50*/  FFMA.FTZ R196, R75, UR11, -R107.reuse ;  /* 0x0000000b4bc47c23 */ /* 0x100fe2000801086b */
[----:B------:R-:W-:Y:S01]  /*5e60*/  FMNMX.FTZ R52, R44, R81, !PT ;  /* 0x000000512c347209 */ /* 0x000fe20007810000 */
[--C-:B------:R-:W-:Y:S01]  /*5e70*/  FFMA.FTZ R75, R76, UR11, -R107.reuse ;  /* 0x0000000b4c4b7c23 */ /* 0x100fe2000801086b */
[--C-:B------:R-:W-:Y:S01]  /*5e80*/  FFMA.FTZ R200, R69, UR11, -R107.reuse ;  /* 0x0000000b45c87c23 */ /* 0x100fe2000801086b */
[----:B------:R-:W3:Y:S01]  /*5e90*/  MUFU.EX2 R180, R180 ;  /* 0x000000b400b47308 */ /* 0x000ee20000000800 */
[----:B------:R-:W-:Y:S01]  /*5ea0*/  FMNMX.FTZ R81, R45, R52, !PT ;  /* 0x000000342d517209 */ /* 0x000fe20007810000 */
[--C-:B------:R-:W-:Y:S01]  /*5eb0*/  FFMA.FTZ R69, R70, UR11, -R107.reuse ;  /* 0x0000000b46457c23 */ /* 0x100fe2000801086b */
[--C-:B------:R-:W-:Y:S01]  /*5ec0*/  FFMA.FTZ R202, R110, UR11, -R107.reuse ;  /* 0x0000000b6eca7c23 */ /* 0x100fe2000801086b */
[--C-:B------:R-:W-:Y:S01]  /*5ed0*/  FFMA.FTZ R71, R71, UR11, -R107.reuse ;  /* 0x0000000b47477c23 */ /* 0x100fe2000801086b */
[----:B------:R-:W-:Y:S01]  /*5ee0*/  FMNMX.FTZ R52, R46, R81, !PT ;  /* 0x000000512e347209 */ /* 0x000fe20007810000 */
[--C-:B------:R-:W-:Y:S01]  /*5ef0*/  FFMA.FTZ R81, R89, UR11, -R107.reuse ;  /* 0x0000000b59517c23 */ /* 0x100fe2000801086b */
[--C-:B------:R-:W-:Y:S01]  /*5f00*/  FFMA.FTZ R204, R78, UR11, -R107.reuse ;  /* 0x0000000b4ecc7c23 */ /* 0x100fe2000801086b */
[----:B------:R-:W4:Y:S01]  /*5f10*/  MUFU.EX2 R39, R39 ;  /* 0x0000002700277308 */ /* 0x000f220000000800 */
[----:B------:R-:W-:Y:S01]  /*5f20*/  FMNMX.FTZ R85, R47, R52, !PT ;  /* 0x000000342f557209 */ /* 0x000fe20007810000 */
[--C-:B------:R-:W-:Y:S01]  /*5f30*/  FFMA.FTZ R97, R114, UR11, -R107.reuse ;  /* 0x0000000b72617c23 */ /* 0x100fe2000801086b */
[--C-:B------:R-:W-:Y:S01]  /*5f40*/  FFMA.FTZ R206, R79, UR11, -R107.reuse ;  /* 0x0000000b4fce7c23 */ /* 0x100fe2000801086b */
[--C-:B------:R-:W-:Y:S01]  /*5f50*/  FFMA.FTZ R79, R83, UR11, -R107.reuse ;  /* 0x0000000b534f7c23 */ /* 0x100fe2000801086b */
[----:B------:R-:W-:Y:S01]  /*5f60*/  FMNMX.FTZ R85, R48, R85, !PT ;  /* 0x0000005530557209 */ /* 0x000fe20007810000 */
[--C-:B------:R-:W-:Y:S01]  /*5f70*/  FFMA.FTZ R208, R86, UR11, -R107.reuse ;  /* 0x0000000b56d07c23 */ /* 0x100fe2000801086b */
[--C-:B------:R-:W-:Y:S01]  /*5f80*/  FFMA.FTZ R83, R91, UR11, -R107.reuse ;  /* 0x0000000b5b537c23 */ /* 0x100fe2000801086b */
[----:B------:R-:W5:Y:S01]  /*5f90*/  MUFU.EX2 R182, R182 ;  /* 0x000000b600b67308 */ /* 0x000f620000000800 */
        /* <DEDUP_REMOVED lines=10> */
[----:B------:R-:W-:Y:S01]  /*6040*/  FFMA.FTZ R218, R106, UR11, -R107 ;  /* 0x0000000b6ada7c23 */ /* 0x000fe2000801086b */
[--C-:B------:R-:W-:Y:S01]  /*6050*/  IMAD.MOV.U32 R86, RZ, RZ, R87.reuse ;  /* 0x000000ffff567224 */ /* 0x100fe200078e0057 */
[----:B------:R-:W-:Y:S01]  /*6060*/  FMNMX.FTZ R89, R55, R52, !PT ;  /* 0x0000003437597209 */ /* 0x000fe20007810000 */
[--C-:B------:R-:W-:Y:S01]  /*6070*/  IMAD.MOV.U32 R84, RZ, RZ, R87.reuse ;  /* 0x000000ffff547224 */ /* 0x100fe200078e0057 */
[----:B------:R-:W-:Y:S01]  /*6080*/  MOV R76, R87 ;  /* 0x00000057004c7202 */ /* 0x000fe20000000f00 */
[----:B------:R-:W5:Y:S01]  /*6090*/  MUFU.EX2 R184, R184 ;  /* 0x000000b800b87308 */ /* 0x000f620000000800 */
[----:B------:R-:W-:Y:S01]  /*60a0*/  FMNMX.FTZ R52, R56, R89, !PT ;  /* 0x0000005938347209 */ /* 0x000fe20007810000 */
[----:B------:R-:W-:-:S02]  /*60b0*/  IMAD.MOV.U32 R82, RZ, RZ, R87 ;  /* 0x000000ffff527224 */ /* 0x000fc400078e0057 */
[--C-:B------:R-:W-:Y:S01]  /*60c0*/  IMAD.MOV.U32 R80, RZ, RZ, R87.reuse ;  /* 0x000000ffff507224 */ /* 0x100fe200078e0057 */
[----:B------:R-:W-:Y:S01]  /*60d0*/  FMNMX.FTZ R89, R57, R52, !PT ;  /* 0x0000003439597209 */ /* 0x000fe20007810000 */
[--C-:B------:R-:W-:Y:S02]  /*60e0*/  IMAD.MOV.U32 R78, RZ, RZ, R87.reuse ;  /* 0x000000ffff4e7224 */ /* 0x100fe400078e0057 */
[----:B------:R-:W-:Y:S01]  /*60f0*/  MUFU.EX2 R51, R51 ;  /* 0x0000003300337308 */ /* 0x000fe20000000800 */
[----:B------:R-:W-:Y:S01]  /*6100*/  FMNMX.FTZ R52, R58, R89, !PT ;  /* 0x000000593a347209 */ /* 0x000fe20007810000 */
[--C-:B------:R-:W-:Y:S02]  /*6110*/  IMAD.MOV.U32 R74, RZ, RZ, R87.reuse ;  /* 0x000000ffff4a7224 */ /* 0x100fe400078e0057 */
[--C-:B------:R-:W-:Y:S01]  /*6120*/  IMAD.MOV.U32 R70, RZ, RZ, R87.reuse ;  /* 0x000000ffff467224 */ /* 0x100fe200078e0057 */
[----:B------:R-:W-:Y:S01]  /*6130*/  FMNMX.FTZ R89, R59, R52, !PT ;  /* 0x000000343b597209 */ /* 0x000fe20007810000 */
[----:B------:R-:W-:-:S02]  /*6140*/  IMAD.MOV.U32 R68, RZ, RZ, R87 ;  /* 0x000000ffff447224 */ /* 0x000fc400078e0057 */
        /* <DEDUP_REMOVED lines=8> */
[----:B------:R-:W-:Y:S01]  /*61d0*/  FMNMX.FTZ R52, R36, R77, !PT ;  /* 0x0000004d24347209 */ /* 0x000fe20007810000 */
[----:B------:R-:W-:Y:S01]  /*61e0*/  FFMA.FTZ R77, R66, UR11, -R107 ;  /* 0x0000000b424d7c23 */ /* 0x000fe2000801086b */
[----:B------:R-:W-:Y:S01]  /*61f0*/  IMAD.MOV.U32 R66, RZ, RZ, R87 ;  /* 0x000000ffff427224 */ /* 0x000fe200078e0057 */
        /* <DEDUP_REMOVED lines=13> */
[----:B------:R-:W-:-:S04]  /*62d0*/  FMNMX.FTZ R52, R29, R52, !PT ;  /* 0x000000341d347209 */ /* 0x000fc80007810000 */
[----:B------:R-:W-:-:S03]  /*62e0*/  FMNMX.FTZ R52, R63, R52, !PT ;  /* 0x000000343f347209 */ /* 0x000fc60007810000 */
[----:B------:R-:W-:Y:S01]  /*62f0*/  MUFU.EX2 R194, R194 ;  /* 0x000000c200c27308 */ /* 0x000fe20000000800 */
[----:B------:R-:W-:Y:S01]  /*6300*/  FMNMX.FTZ R89, R111, R52, !PT ;  /* 0x000000346f597209 */ /* 0x000fe20007810000 */
[----:B0-----:R-:W-:-:S03]  /*6310*/  IMAD.MOV.U32 R72, RZ, RZ, R87 ;  /* 0x000000ffff487224 */ /* 0x001fc600078e0057 */
[----:B------:R-:W-:-:S03]  /*6320*/  FMNMX.FTZ R52, R108, R89, !PT ;  /* 0x000000596c347209 */ /* 0x000fc60007810000 */
[----:B------:R-:W-:Y:S01]  /*6330*/  MUFU.EX2 R73, R73 ;  /* 0x0000004900497308 */ /* 0x000fe20000000800 */
[----:B------:R-:W-:-:S04]  /*6340*/  FMNMX.FTZ R89, R109, R52, !PT ;  /* 0x000000346d597209 */ /* 0x000fc80007810000 */
        /* <DEDUP_REMOVED lines=20> */
[----:B------:R-:W-:Y:S01]  /*6490*/  FFMA.FTZ R177, R11, UR11, -R103 ;  /* 0x0000000b0bb17c23 */ /* 0x000fe20008010867 */
[----:B------:R-:W-:Y:S01]  /*64a0*/  FADD.FTZ R11, R176, R27 ;  /* 0x0000001bb00b7221 */ /* 0x000fe20000010000 */
[--C-:B------:R-:W-:Y:S01]  /*64b0*/  FFMA.FTZ R12, R14, UR11, -R103.reuse ;  /* 0x0000000b0e0c7c23 */ /* 0x100fe20008010867 */
[--C-:B------:R-:W-:Y:S01]  /*64c0*/  FFMA.FTZ R179, R13, UR11, -R103.reuse ;  /* 0x0000000b0db37c23 */ /* 0x100fe20008010867 */
[----:B------:R-:W-:Y:S01]  /*64d0*/  FFMA.FTZ R52, R15, UR11, -R103 ;  /* 0x0000000b0f347c23 */ /* 0x000fe20008010867 */
[----:B-1----:R-:W-:Y:S01]  /*64e0*/  FADD.FTZ R14, R178, R11 ;  /* 0x0000000bb20e7221 */ /* 0x002fe20000010000 */
[--C-:B------:R-:W-:Y:S01]  /*64f0*/  FFMA.FTZ R181, R20, UR11, -R103.reuse ;  /* 0x0000000b14b57c23 */ /* 0x100fe20008010867 */
[----:B------:R-:W-:Y:S01]  /*6500*/  MUFU.EX2 R177, R177 ;  /* 0x000000b100b17308 */ /* 0x000fe20000000800 */
[--C-:B------:R-:W-:Y:S01]  /*6510*/  FFMA.FTZ R20, R21, UR11, -R103.reuse ;  /* 0x0000000b15147c23 */ /* 0x100fe20008010867 */
[----:B--2---:R-:W-:Y:S01]  /*6520*/  FADD.FTZ R11, R31, R14 ;  /* 0x0000000e1f0b7221 */ /* 0x004fe20000010000 */
[--C-:B------:R-:W-:Y:S01]  /*6530*/  FFMA.FTZ R183, R40, UR11, -R103.reuse ;  /* 0x0000000b28b77c23 */ /* 0x100fe20008010867 */
[--C-:B------:R-:W-:Y:S01]  /*6540*/  FFMA.FTZ R201, R32, UR11, -R103.reuse ;  /* 0x0000000b20c97c23 */ /* 0x100fe20008010867 */
[----:B------:R-:W-:Y:S01]  /*6550*/  FFMA.FTZ R191, R48, UR11, -R103 ;  /* 0x0000000b30bf7c23 */ /* 0x000fe20008010867 */
[----:B---3--:R-:W-:Y:S01]  /*6560*/  FADD.FTZ R14, R180, R11 ;  /* 0x0000000bb40e7221 */ /* 0x008fe20000010000 */
[--C-:B------:R-:W-:Y:S01]  /*6570*/  FFMA.FTZ R40, R41, UR11, -R103.reuse ;  /* 0x0000000b29287c23 */ /* 0x100fe20008010867 */
[----:B------:R-:W0:Y:S01]  /*6580*/  MUFU.EX2 R12, R12 ;  /* 0x0000000c000c7308 */ /* 0x000e220000000800 */
[--C-:B------:R-:W-:Y:S01]  /*6590*/  FFMA.FTZ R48, R50, UR11, -R103.reuse ;  /* 0x0000000b32307c23 */ /* 0x100fe20008010867 */
[----:B----4-:R-:W-:Y:S01]  /*65a0*/  FADD.FTZ R11, R39, R14 ;  /* 0x0000000e270b7221 */ /* 0x010fe20000010000 */
[--C-:B------:R-:W-:Y:S01]  /*65b0*/  FFMA.FTZ R50, R54, UR11, -R103.reuse ;  /* 0x0000000b36327c23 */ /* 0x100fe20008010867 */
[--C-:B------:R-:W-:Y:S01]  /*65c0*/  FFMA.FTZ R54, R56, UR11, -R103.reuse ;  /* 0x0000000b38367c23 */ /* 0x100fe20008010867 */
[----:B------:R-:W-:Y:S01]  /*65d0*/  FFMA.FTZ R56, R58, UR11, -R103 ;  /* 0x0000000b3a387c23 */ /* 0x000fe20008010867 */
[----:B-----5:R-:W-:Y:S01]  /*65e0*/  FADD.FTZ R14, R182, R11 ;  /* 0x0000000bb60e7221 */ /* 0x020fe20000010000 */
[--C-:B------:R-:W-:Y:S01]  /*65f0*/  FFMA.FTZ R185, R42, UR11, -R103.reuse ;  /* 0x0000000b2ab97c23 */ /* 0x100fe20008010867 */
[----:B------:R-:W1:Y:S01]  /*6600*/  MUFU.EX2 R179, R179 ;  /* 0x000000b300b37308 */ /* 0x000e620000000800 */
[--C-:B------:R-:W-:Y:S01]  /*6610*/  FFMA.FTZ R58, R60, UR11, -R103.reuse ;  /* 0x0000000b3c3a7c23 */ /* 0x100fe20008010867 */
[----:B------:R-:W-:Y:S01]  /*6620*/  FADD.FTZ R11, R49, R14 ;  /* 0x0000000e310b7221 */ /* 0x000fe20000010000 */
[--C-:B------:R-:W-:Y:S01]  /*6630*/  FFMA.FTZ R42, R43, UR11, -R103.reuse ;  /* 0x0000000b2b2a7c23 */ /* 0x100fe20008010867 */
[--C-:B------:R-:W-:Y:S01]  /*6640*/  FFMA.FTZ R187, R44, UR11, -R103.reuse ;  /* 0x0000000b2cbb7c23 */ /* 0x100fe20008010867 */
[----:B------:R-:W-:Y:S01]  /*6650*/  FFMA.FTZ R203, R34, UR11, -R103 ;  /* 0x0000000b22cb7c23 */ /* 0x000fe20008010867 */
[----:B------:R-:W-:Y:S01]  /*6660*/  FADD.FTZ R32, R184, R11 ;  /* 0x0000000bb8207221 */ /* 0x000fe20000010000 */
        /* <DEDUP_REMOVED lines=8> */
[--C-:B------:R-:W-:Y:S01]  /*66f0*/  FFMA.FTZ R193, R53, UR11, -R103.reuse ;  /* 0x0000000b35c17c23 */ /* 0x100fe20008010867 */
[----:B------:R-:W0:Y:S01]  /*6700*/  MUFU.EX2 R181, R181 ;  /* 0x000000b500b57308 */ /* 0x000e220000000800 */
[----:B-1----:R-:W-:Y:S01]  /*6710*/  FADD.FTZ R11, R179, R14 ;  /* 0x0000000eb30b7221 */ /* 0x002fe20000010000 */
[----:B------:R-:W-:Y:S01]  /*6720*/  FADD.FTZ R13, R65, R60 ;  /* 0x0000003c410d7221 */ /* 0x000fe20000010000 */
[--C-:B------:R-:W-:Y:S01]  /*6730*/  FFMA.FTZ R195, R55, UR11, -R103.reuse ;  /* 0x0000000b37c37c23 */ /* 0x100fe20008010867 */
[--C-:B------:R-:W-:Y:S01]  /*6740*/  FFMA.FTZ R197, R57, UR11, -R103.reuse ;  /* 0x0000000b39c57c23 */ /* 0x100fe20008010867 */
[----:B------:R-:W-:Y:S01]  /*6750*/  FFMA.FTZ R199, R59, UR11, -R103 ;  /* 0x0000000b3bc77c23 */ /* 0x000fe20008010867 */
[----:B------:R-:W-:Y:S01]  /*6760*/  FADD.FTZ R34, R188, R13 ;  /* 0x0000000dbc227221 */ /* 0x000fe20000010000 */
[----:B------:R-:W-:Y:S01]  /*6770*/  FFMA.FTZ R32, R33, UR11, -R103 ;  /* 0x0000000b21207c23 */ /* 0x000fe20008010867 */
[----:B------:R-:W1:Y:S01]  /*6780*/  MUFU.EX2 R20, R20 ;  /* 0x0000001400147308 */ /* 0x000e620000000800 */
[----:B--2---:R-:W-:Y:S01]  /*6790*/  FADD.FTZ R14, R52, R11 ;  /* 0x0000000b340e7221 */ /* 0x004fe20000010000 */
        /* <DEDUP_REMOVED lines=16> */
[--C-:B------:R-:W-:Y:S01]  /*68a0*/  FFMA.FTZ R29, R29, UR11, -R103.reuse ;  /* 0x0000000b1d1d7c23 */ /* 0x100fe20008010867 */
[--C-:B------:R-:W-:Y:S01]  /*68b0*/  FFMA.FTZ R63, R63, UR11, -R103.reuse ;  /* 0x0000000b3f3f7c23 */ /* 0x100fe20008010867 */
[--C-:B------:R-:W-:Y:S01]  /*68c0*/  FFMA.FTZ R111, R111, UR11, -R103.reuse ;  /* 0x0000000b6f6f7c23 */ /* 0x100fe20008010867 */
[--C-:B------:R-:W-:Y:S01]  /*68d0*/  FFMA.FTZ R108, R108, UR11, -R103.reuse ;  /* 0x0000000b6c6c7c23 */ /* 0x100fe20008010867 */
[----:B------:R-:W-:Y:S01]  /*68e0*/  FFMA.FTZ R109, R109, UR11, -R103 ;  /* 0x0000000b6d6d7c23 */ /* 0x000fe20008010867 */
[----:B------:R-:W-:Y:S01]  /*68f0*/  F2FP.F16.F32.PACK_AB R177, R12, R177 ;  /* 0x000000b10cb1723e */ /* 0x000fe200000000ff */
[----:B------:R-:W1:Y:S01]  /*6900*/  MUFU.EX2 R185, R185 ;  /* 0x000000b900b97308 */ /* 0x000e620000000800 */
[----:B--2---:R-:W-:Y:S01]  /*6910*/  FADD.FTZ R11, R183, R14 ;  /* 0x0000000eb70b7221 */ /* 0x004fe20000010000 */
[----:B------:R-:W-:Y:S01]  /*6920*/  F2FP.F16.F32.PACK_AB R181, R20, R181 ;  /* 0x000000b514b5723e */ /* 0x000fe200000000ff */
[--C-:B------:R-:W-:Y:S01]  /*6930*/  IMAD.MOV.U32 R61, RZ, RZ, R87.reuse ;  /* 0x000000ffff3d7224 */ /* 0x100fe200078e0057 */
[----:B------:R-:W-:Y:S01]  /*6940*/  F2FP.F16.F32.PACK_AB R176, R27, R176 ;  /* 0x000000b01bb0723e */ /* 0x000fe200000000ff */
[--C-:B------:R-:W-:Y:S01]  /*6950*/  IMAD.MOV.U32 R60, RZ, RZ, R87.reuse ;  /* 0x000000ffff3c7224 */ /* 0x100fe200078e0057 */
[----:B------:R-:W-:Y:S01]  /*6960*/  F2FP.F16.F32.PACK_AB R178, R31, R178 ;  /* 0x000000b21fb2723e */ /* 0x000fe200000000ff */
[----:B------:R-:W-:Y:S01]  /*6970*/  IMAD.MOV.U32 R59, RZ, RZ, R87 ;  /* 0x000000ffff3b7224 */ /* 0x000fe200078e0057 */
        /* <DEDUP_REMOVED lines=18> */
[C---:B------:R-:W-:Y:S01]  /*6aa0*/  FADD.FTZ R11, R85.reuse, R36 ;  /* 0x00000024550b7221 */ /* 0x040fe20000010000 */
[----:B------:R-:W-:Y:S01]  /*6ab0*/  F2FP.F16.F32.PACK_AB R192, R85, R192 ;  /* 0x000000c055c0723e */ /* 0x000fe200000000ff */
[----:B------:R-:W-:Y:S01]  /*6ac0*/  IMAD.MOV.U32 R85, RZ, RZ, R87 ;  /* 0x000000ffff557224 */ /* 0x000fe200078e0057 */
[----:B------:R-:W-:Y:S01]  /*6ad0*/  F2FP.F16.F32.PACK_AB R179, R52, R179 ;  /* 0x000000b334b3723e */ /* 0x000fe200000000ff */
[----:B------:R-:W-:Y:S01]  /*6ae0*/  FADD.FTZ R36, R194, R11 ;  /* 0x0000000bc2247221 */ /* 0x000fe20000010000 */
[----:B------:R-:W-:Y:S01]  /*6af0*/  @!P1 PRMT R11, RZ, 0x654, R10 ;  /* 0x00000654ff0b9816 */ /* 0x000fe2000000000a */
[----:B------:R-:W2:Y:S01]  /*6b00*/  MUFU.EX2 R189, R189 ;  /* 0x000000bd00bd7308 */ /* 0x000ea20000000800 */
[----:B0-----:R-:W-:Y:S01]  /*6b10*/  FADD.FTZ R13, R187, R14 ;  /* 0x0000000ebb0d7221 */ /* 0x001fe20000010000 */
[C---:B------:R-:W-:Y:S01]  /*6b20*/  F2FP.F16.F32.PACK_AB R194, R73.reuse, R194 ;  /* 0x000000c249c2723e */ /* 0x040fe200000000ff */
[----:B------:R2:W-:Y:S01]  /*6b30*/  @!P1 SYNCS.ARRIVE.TRANS64.RED.A1T0 RZ, [R11+URZ], RZ ;  /* 0x000000ff0bff99a7 */ /* 0x0005e2000810043f */
[----:B------:R-:W-:Y:S01]  /*6b40*/  F2FP.F16.F32.PACK_AB R183, R40, R183 ;  /* 0x000000b728b7723e */ /* 0x000fe200000000ff */
[--C-:B------:R-:W-:Y:S01]  /*6b50*/  IMAD.MOV.U32 R52, RZ, RZ, R87.reuse ;  /* 0x000000ffff347224 */ /* 0x100fe200078e0057 */
[----:B------:R-:W-:Y:S01]  /*6b60*/  F2FP.F16.F32.PACK_AB R185, R42, R185 ;  /* 0x000000b92ab9723e */ /* 0x000fe200000000ff */
[----:B------:R-:W-:Y:S01]  /*6b70*/  IMAD.MOV.U32 R51, RZ, RZ, R87 ;  /* 0x000000ffff337224 */ /* 0x000fe200078e0057 */
[----:B------:R-:W0:Y:S01]  /*6b80*/  MUFU.EX2 R46, R46 ;  /* 0x0000002e002e7308 */ /* 0x000e220000000800 */
[C---:B-1----:R-:W-:Y:S01]  /*6b90*/  FADD.FTZ R14, R44.reuse, R13 ;  /* 0x0000000d2c0e7221 */ /* 0x042fe20000010000 */
[----:B------:R-:W-:Y:S01]  /*6ba0*/  FADD.FTZ R13, R73, R36 ;  /* 0x00000024490d7221 */ /* 0x000fe20000010000 */
[----:B------:R-:W-:Y:S01]  /*6bb0*/  F2FP.F16.F32.PACK_AB R187, R44, R187 ;  /* 0x000000bb2cbb723e */ /* 0x000fe200000000ff */
[----:B------:R-:W-:-:S02]  /*6bc0*/  IMAD.MOV.U32 R73, RZ, RZ, R87 ;  /* 0x000000ffff497224 */ /* 0x000fc400078e0057 */
[----:B------:R-:W-:Y:S01]  /*6bd0*/  FADD.FTZ R36, R196, R13 ;  /* 0x0000000dc4247221 */ /* 0x000fe20000010000 */
[----:B------:R-:W-:Y:S01]  /*6be0*/  F2FP.F16.F32.PACK_AB R196, R75, R196 ;  /* 0x000000c44bc4723e */ /* 0x000fe200000000ff */
[----:B------:R-:W1:Y:S01]  /*6bf0*/  MUFU.EX2 R191, R191 ;  /* 0x000000bf00bf7308 */ /* 0x000e620000000800 */
[----:B--2---:R-:W-:Y:S01]  /*6c00*/  FADD.FTZ R11, R189, R14 ;  /* 0x0000000ebd0b7221 */ /* 0x004fe20000010000 */
[----:B------:R-:W-:Y:S01]  /*6c10*/  FADD.FTZ R13, R75, R36 ;  /* 0x000000244b0d7221 */ /* 0x000fe20000010000 */
[--C-:B------:R-:W-:Y:S02]  /*6c20*/  IMAD.MOV.U32 R75, RZ, RZ, R87.reuse ;  /* 0x000000ffff4b7224 */ /* 0x100fe400078e0057 */
[----:B------:R-:W-:Y:S02]  /*6c30*/  IMAD.MOV.U32 R49, RZ, RZ, R87 ;  /* 0x000000ffff317224 */ /* 0x000fe400078e0057 */
[----:B------:R-:W-:Y:S01]  /*6c40*/  FADD.FTZ R36, R198, R13 ;  /* 0x0000000dc6247221 */ /* 0x000fe20000010000 */
[C---:B------:R-:W-:Y:S01]  /*6c50*/  F2FP.F16.F32.PACK_AB R198, R77.reuse, R198 ;  /* 0x000000c64dc6723e */ /* 0x040fe200000000ff */
[----:B------:R-:W2:Y:S01]  /*6c60*/  MUFU.EX2 R48, R48 ;  /* 0x0000003000307308 */ /* 0x000ea20000000800 */
[C---:B0-----:R-:W-:Y:S01]  /*6c70*/  FADD.FTZ R14, R46.reuse, R11 ;  /* 0x0000000b2e0e7221 */ /* 0x041fe20000010000 */
[----:B------:R-:W-:Y:S01]  /*6c80*/  FADD.FTZ R15, R77, R36 ;  /* 0x000000244d0f7221 */ /* 0x000fe20000010000 */
[----:B------:R-:W-:Y:S01]  /*6c90*/  F2FP.F16.F32.PACK_AB R189, R46, R189 ;  /* 0x000000bd2ebd723e */ /* 0x000fe200000000ff */
[----:B------:R-:W-:-:S02]  /*6ca0*/  IMAD.MOV.U32 R77, RZ, RZ, R87 ;  /* 0x000000ffff4d7224 */ /* 0x000fc400078e0057 */
[--C-:B------:R-:W-:Y:S02]  /*6cb0*/  IMAD.MOV.U32 R47, RZ, RZ, R87.reuse ;  /* 0x000000ffff2f7224 */ /* 0x100fe400078e0057 */
[----:B------:R-:W0:Y:S01]  /*6cc0*/  MUFU.EX2 R193, R193 ;  /* 0x000000c100c17308 */ /* 0x000e220000000800 */
[----:B-1----:R-:W-:Y:S01]  /*6cd0*/  FADD.FTZ R11, R191, R14 ;  /* 0x0000000ebf0b7221 */ /* 0x002fe20000010000 */
[--C-:B------:R-:W-:Y:S02]  /*6ce0*/  IMAD.MOV.U32 R46, RZ, RZ, R87.reuse ;  /* 0x000000ffff2e7224 */ /* 0x100fe400078e0057 */
[--C-:B------:R-:W-:Y:S02]  /*6cf0*/  IMAD.MOV.U32 R45, RZ, RZ, R87.reuse ;  /* 0x000000ffff2d7224 */ /* 0x100fe400078e0057 */
[----:B------:R-:W-:Y:S02]  /*6d00*/  IMAD.MOV.U32 R44, RZ, RZ, R87 ;  /* 0x000000ffff2c7224 */ /* 0x000fe400078e0057 */
[----:B------:R-:W1:Y:S01]  /*6d10*/  MUFU.EX2 R50, R50 ;  /* 0x0000003200327308 */ /* 0x000e620000000800 */
[----:B--2---:R-:W-:Y:S01]  /*6d20*/  FADD.FTZ R14, R48, R11 ;  /* 0x0000000b300e7221 */ /* 0x004fe20000010000 */
[----:B------:R-:W-:Y:S01]  /*6d30*/  FFMA.FTZ R11, R28, UR11, -R103 ;  /* 0x0000000b1c0b7c23 */ /* 0x000fe20008010867 */
[----:B------:R-:W-:Y:S01]  /*6d40*/  FADD.FTZ R28, R200, R15 ;  /* 0x0000000fc81c7221 */ /* 0x000fe20000010000 */
[C---:B------:R-:W-:Y:S01]  /*6d50*/  F2FP.F16.F32.PACK_AB R200, R69.reuse, R200 ;  /* 0x000000c845c8723e */ /* 0x040fe200000000ff */
[--C-:B------:R-:W-:Y:S01]  /*6d60*/  IMAD.MOV.U32 R43, RZ, RZ, R87.reuse ;  /* 0x000000ffff2b7224 */ /* 0x100fe200078e0057 */
[----:B------:R-:W-:Y:S01]  /*6d70*/  F2FP.F16.F32.PACK_AB R191, R48, R191 ;  /* 0x000000bf30bf723e */ /* 0x000fe200000000ff */
[----:B------:R-:W-:Y:S01]  /*6d80*/  FADD.FTZ R15, R69, R28 ;  /* 0x0000001c450f7221 */ /* 0x000fe20000010000 */
[----:B------:R-:W2:Y:S01]  /*6d90*/  MUFU.EX2 R195, R195 ;  /* 0x000000c300c37308 */ /* 0x000ea20000000800 */
[----:B0-----:R-:W-:Y:S01]  /*6da0*/  FADD.FTZ R13, R193, R14 ;  /* 0x0000000ec10d7221 */ /* 0x001fe20000010000 */
[----:B------:R-:W-:-:S02]  /*6db0*/  IMAD.MOV.U32 R69, RZ, RZ, R87 ;  /* 0x000000ffff457224 */ /* 0x000fc400078e0057 */
[----:B------:R-:W-:Y:S01]  /*6dc0*/  FADD.FTZ R36, R202, R15 ;  /* 0x0000000fca247221 */ /* 0x000fe20000010000 */
[C---:B------:R-:W-:Y:S01]  /*6dd0*/  F2FP.F16.F32.PACK_AB R202, R71.reuse, R202 ;  /* 0x000000ca47ca723e */ /* 0x040fe200000000ff */
[----:B------:R-:W-:Y:S02]  /*6de0*/  IMAD.MOV.U32 R48, RZ, RZ, R87 ;  /* 0x000000ffff307224 */ /* 0x000fe400078e0057 */
[----:B------:R-:W-:Y:S01]  /*6df0*/  FADD.FTZ R21, R71, R36 ;  /* 0x0000002447157221 */ /* 0x000fe20000010000 */
[----:B------:R-:W0:Y:S01]  /*6e00*/  MUFU.EX2 R54, R54 ;  /* 0x0000003600367308 */ /* 0x000e220000000800 */
[C---:B-1----:R-:W-:Y:S01]  /*6e10*/  FADD.FTZ R14, R50.reuse, R13 ;  /* 0x0000000d320e7221 */ /* 0x042fe20000010000 */
[----:B------:R-:W-:Y:S01]  /*6e20*/  F2FP.F16.F32.PACK_AB R193, R50, R193 ;  /* 0x000000c132c1723e */ /* 0x000fe200000000ff */
[--C-:B------:R-:W-:Y:S02]  /*6e30*/  IMAD.MOV.U32 R71, RZ, RZ, R87.reuse ;  /* 0x000000ffff477224 */ /* 0x100fe400078e0057 */
[----:B------:R-:W-:-:S02]  /*6e40*/  IMAD.MOV.U32 R50, RZ, RZ, R87 ;  /* 0x000000ffff327224 */ /* 0x000fc400078e0057 */
[--C-:B------:R-:W-:Y:S01]  /*6e50*/  IMAD.MOV.U32 R42, RZ, RZ, R87.reuse ;  /* 0x000000ffff2a7224 */ /* 0x100fe200078e0057 */
[----:B------:R-:W1:Y:S01]  /*6e60*/  MUFU.EX2 R197, R197 ;  /* 0x000000c500c57308 */ /* 0x000e620000000800 */
[----:B--2---:R-:W-:Y:S01]  /*6e70*/  FADD.FTZ R13, R195, R14 ;  /* 0x0000000ec30d7221 */ /* 0x004fe20000010000 */
[--C-:B------:R-:W-:Y:S02]  /*6e80*/  IMAD.MOV.U32 R41, RZ, RZ, R87.reuse ;  /* 0x000000ffff297224 */ /* 0x100fe400078e0057 */
[--C-:B------:R-:W-:Y:S02]  /*6e90*/  IMAD.MOV.U32 R40, RZ, RZ, R87.reuse ;  /* 0x000000ffff287224 */ /* 0x100fe400078e0057 */
[----:B------:R-:W-:Y:S02]  /*6ea0*/  IMAD.MOV.U32 R39, RZ, RZ, R87 ;  /* 0x000000ffff277224 */ /* 0x000fe400078e0057 */
[----:B------:R-:W2:Y:S01]  /*6eb0*/  MUFU.EX2 R56, R56 ;  /* 0x0000003800387308 */ /* 0x000ea20000000800 */
[----:B0-----:R-:W-:Y:S01]  /*6ec0*/  FADD.FTZ R14, R54, R13 ;  /* 0x0000000d360e7221 */ /* 0x001fe20000010000 */
[----:B------:R-:W-:Y:S01]  /*6ed0*/  FFMA.FTZ R13, R30, UR11, -R103 ;  /* 0x0000000b1e0d7c23 */ /* 0x000fe20008010867 */
[----:B------:R-:W-:Y:S01]  /*6ee0*/  FADD.FTZ R30, R204, R21 ;  /* 0x00000015cc1e7221 */ /* 0x000fe20000010000 */
[----:B------:R-:W-:Y:S01]  /*6ef0*/  FFMA.FTZ R103, R26, UR11, -R103 ;  /* 0x0000000b1a677c23 */ /* 0x000fe20008010867 */
[----:B------:R-:W-:Y:S01]  /*6f00*/  F2FP.F16.F32.PACK_AB R195, R54, R195 ;  /* 0x000000c336c3723e */ /* 0x000fe200000000ff */
[----:B------:R-:W-:-:S02]  /*6f10*/  IMAD.MOV.U32 R54, RZ, RZ, R87 ;  /* 0x000000ffff367224 */ /* 0x000fc400078e0057 */
[----:B------:R-:W-:Y:S01]  /*6f20*/  FADD.FTZ R21, R97, R30 ;  /* 0x0000001e61157221 */ /* 0x000fe20000010000 */
[----:B------:R-:W0:Y:S01]  /*6f30*/  MUFU.EX2 R199, R199 ;  /* 0x000000c700c77308 */ /* 0x000e220000000800 */
[----:B-1----:R-:W-:Y:S01]  /*6f40*/  FADD.FTZ R15, R197, R14 ;  /* 0x0000000ec50f7221 */ /* 0x002fe20000010000 */
[----:B------:R-:W-:Y:S01]  /*6f50*/  F2FP.F16.F32.PACK_AB R204, R97, R204 ;  /* 0x000000cc61cc723e */ /* 0x000fe200000000ff */
[--C-:B------:R-:W-:Y:S02]  /*6f60*/  IMAD.MOV.U32 R35, RZ, RZ, R87.reuse ;  /* 0x000000ffff237224 */ /* 0x100fe400078e0057 */
[--C-:B------:R-:W-:Y:S02]  /*6f70*/  IMAD.MOV.U32 R33, RZ, RZ, R87.reuse ;  /* 0x000000ffff217224 */ /* 0x100fe400078e0057 */
[----:B------:R-:W-:Y:S01]  /*6f80*/  IMAD.MOV.U32 R31, RZ, RZ, R87 ;  /* 0x000000ffff1f7224 */ /* 0x000fe200078e0057 */
[----:B------:R-:W1:Y:S01]  /*6f90*/  MUFU.EX2 R58, R58 ;  /* 0x0000003a003a7308 */ /* 0x000e620000000800 */
[C---:B--2---:R-:W-:Y:S01]  /*6fa0*/  FADD.FTZ R14, R56.reuse, R15 ;  /* 0x0000000f380e7221 */ /* 0x044fe20000010000 */
[----:B------:R-:W-:Y:S01]  /*6fb0*/  F2FP.F16.F32.PACK_AB R197, R56, R197 ;  /* 0x000000c538c5723e */ /* 0x000fe200000000ff */
[----:B------:R-:W-:-:S02]  /*6fc0*/  IMAD.MOV.U32 R56, RZ, RZ, R87 ;  /* 0x000000ffff387224 */ /* 0x000fc400078e0057 */
[--C-:B------:R-:W-:Y:S02]  /*6fd0*/  IMAD.MOV.U32 R27, RZ, RZ, R87.reuse ;  /* 0x000000ffff1b7224 */ /* 0x100fe400078e0057 */
[----:B------:R-:W-:Y:S01]  /*6fe0*/  IMAD.MOV.U32 R25, RZ, RZ, R87 ;  /* 0x000000ffff197224 */ /* 0x000fe200078e0057 */
        /* <DEDUP_REMOVED lines=9> */
[----:B0-----:R-:W-:-:S07]  /*7080*/  FADD.FTZ R15, R201, R14 ;  /* 0x0000000ec90f7221 */ /* 0x001fce0000010000 */
[----:B------:R-:W0:Y:S01]  /*7090*/  MUFU.EX2 R208, R208 ;  /* 0x000000d000d07308 */ /* 0x000e220000000800 */
[C---:B-1----:R-:W-:Y:S01]  /*70a0*/  FADD.FTZ R21, R79.reuse, R26 ;  /* 0x0000001a4f157221 */ /* 0x042fe20000010000 */
[----:B------:R-:W-:Y:S01]  /*70b0*/  F2FP.F16.F32.PACK_AB R206, R79, R206 ;  /* 0x000000ce4fce723e */ /* 0x000fe200000000ff */
[----:B------:R-:W-:-:S05]  /*70c0*/  IMAD.MOV.U32 R79, RZ, RZ, R87 ;  /* 0x000000ffff4f7224 */ /* 0x000fca00078e0057 */
[----:B------:R-:W1:Y:S01]  /*70d0*/  MUFU.EX2 R203, R203 ;  /* 0x000000cb00cb7308 */ /* 0x000e620000000800 */
[C---:B--2---:R-:W-:Y:S01]  /*70e0*/  FADD.FTZ R14, R32.reuse, R15 ;  /* 0x0000000f200e7221 */ /* 0x044fe20000010000 */
[----:B------:R-:W-:Y:S01]  /*70f0*/  F2FP.F16.F32.PACK_AB R201, R32, R201 ;  /* 0x000000c920c9723e */ /* 0x000fe200000000ff */
[----:B------:R-:W-:-:S05]  /*7100*/  IMAD.MOV.U32 R32, RZ, RZ, R87 ;  /* 0x000000ffff207224 */ /* 0x000fca00078e0057 */
[----:B------:R-:W2:Y:S01]  /*7110*/  MUFU.EX2 R83, R83 ;  /* 0x0000005300537308 */ /* 0x000ea20000000800 */
[----:B0-----:R-:W-:-:S07]  /*7120*/  FADD.FTZ R26, R208, R21 ;  /* 0x00000015d01a7221 */ /* 0x001fce0000010000 */
[----:B------:R-:W0:Y:S01]  /*7130*/  MUFU.EX2 R34, R34 ;  /* 0x0000002200227308 */ /* 0x000e220000000800 */
[----:B-1----:R-:W-:-:S07]  /*7140*/  FADD.FTZ R15, R203, R14 ;  /* 0x0000000ecb0f7221 */ /* 0x002fce0000010000 */
[----:B------:R-:W1:Y:S01]  /*7150*/  MUFU.EX2 R210, R210 ;  /* 0x000000d200d27308 */ /* 0x000e620000000800 */
[C---:B--2---:R-:W-:Y:S01]  /*7160*/  FADD.FTZ R21, R83.reuse, R26 ;  /* 0x0000001a53157221 */ /* 0x044fe20000010000 */
[----:B------:R-:W-:Y:S01]  /*7170*/  F2FP.F16.F32.PACK_AB R208, R83, R208 ;  /* 0x000000d053d0723e */ /* 0x000fe200000000ff */
[----:B------:R-:W-:-:S05]  /*7180*/  IMAD.MOV.U32 R83, RZ, RZ, R87 ;  /* 0x000000ffff537224 */ /* 0x000fca00078e0057 */
[----:B------:R-:W2:Y:S01]  /*7190*/  MUFU.EX2 R205, R205 ;  /* 0x000000cd00cd7308 */ /* 0x000ea20000000800 */
[C---:B0-----:R-:W-:Y:S01]  /*71a0*/  FADD.FTZ R14, R34.reuse, R15 ;  /* 0x0000000f220e7221 */ /* 0x041fe20000010000 */
[----:B------:R-:W-:Y:S01]  /*71b0*/  F2FP.F16.F32.PACK_AB R203, R34, R203 ;  /* 0x000000cb22cb723e */ /* 0x000fe200000000ff */
[----:B------:R-:W-:-:S05]  /*71c0*/  IMAD.MOV.U32 R34, RZ, RZ, R87 ;  /* 0x000000ffff227224 */ /* 0x000fca00078e0057 */
[----:B------:R-:W0:Y:S01]  /*71d0*/  MUFU.EX2 R91, R91 ;  /* 0x0000005b005b7308 */ /* 0x000e220000000800 */
[----:B-1----:R-:W-:-:S07]  /*71e0*/  FADD.FTZ R30, R210, R21 ;  /* 0x00000015d21e7221 */ /* 0x002fce0000010000 */
[----:B------:R1:W3:Y:S01]  /*71f0*/  MUFU.EX2 R10, R37 ;  /* 0x00000025000a7308 */ /* 0x0002e20000000800 */
[----:B--2---:R-:W-:-:S07]  /*7200*/  FADD.FTZ R15, R205, R14 ;  /* 0x0000000ecd0f7221 */ /* 0x004fce0000010000 */
[----:B------:R-:W2:Y:S01]  /*7210*/  MUFU.EX2 R212, R212 ;  /* 0x000000d400d47308 */ /* 0x000ea20000000800 */
[C---:B0-----:R-:W-:Y:S01]  /*7220*/  FADD.FTZ R21, R91.reuse, R30 ;  /* 0x0000001e5b157221 */ /* 0x041fe20000010000 */
[----:B------:R-:W-:Y:S01]  /*7230*/  F2FP.F16.F32.PACK_AB R210, R91, R210 ;  /* 0x000000d25bd2723e */ /* 0x000fe200000000ff */
[----:B-1----:R-:W-:-:S05]  /*7240*/  IMAD.MOV.U32 R37, RZ, RZ, R87 ;  /* 0x000000ffff257224 */ /* 0x002fca00078e0057 */
[----:B------:R-:W0:Y:S01]  /*7250*/  MUFU.EX2 R207, R207 ;  /* 0x000000cf00cf7308 */ /* 0x000e220000000800 */
[C---:B---3--:R-:W-:Y:S01]  /*7260*/  FADD.FTZ R14, R10.reuse, R15 ;  /* 0x0000000f0a0e7221 */ /* 0x048fe20000010000 */
[----:B------:R-:W-:-:S06]  /*7270*/  F2FP.F16.F32.PACK_AB R205, R10, R205 ;  /* 0x000000cd0acd723e */ /* 0x000fcc00000000ff */
[----:B------:R-:W1:Y:S01]  /*7280*/  MUFU.EX2 R93, R93 ;  /* 0x0000005d005d7308 */ /* 0x000e620000000800 */
[----:B--2---:R-:W-:-:S07]  /*7290*/  FADD.FTZ R30, R212, R21 ;  /* 0x00000015d41e7221 */ /* 0x004fce0000010000 */
[----:B------:R2:W3:Y:S01]  /*72a0*/  MUFU.EX2 R24, R38 ;  /* 0x0000002600187308 */ /* 0x0004e20000000800 */
[----:B0-----:R-:W-:-:S07]  /*72b0*/  FADD.FTZ R15, R207, R14 ;  /* 0x0000000ecf0f7221 */ /* 0x001fce0000010000 */
[----:B------:R-:W0:Y:S01]  /*72c0*/  MUFU.EX2 R214, R214 ;  /* 0x000000d600d67308 */ /* 0x000e220000000800 */
[C---:B-1----:R-:W-:Y:S01]  /*72d0*/  FADD.FTZ R21, R93.reuse, R30 ;  /* 0x0000001e5d157221 */ /* 0x042fe20000010000 */
[----:B------:R-:W-:Y:S01]  /*72e0*/  F2FP.F16.F32.PACK_AB R212, R93, R212 ;  /* 0x000000d45dd4723e */ /* 0x000fe200000000ff */
[----:B--2---:R-:W-:-:S05]  /*72f0*/  IMAD.MOV.U32 R38, RZ, RZ, R87 ;  /* 0x000000ffff267224 */ /* 0x004fca00078e0057 */
        /* <DEDUP_REMOVED lines=14> */
[----:B------:R-:W-:Y:S02]  /*73e0*/  F2FP.F16.F32.PACK_AB R209, R28, R209 ;  /* 0x000000d11cd1723e */ /* 0x000fe400000000ff */
        /* <DEDUP_REMOVED lines=8> */
[----:B------:R2:W3:Y:S01]  /*7470*/  MUFU.EX2 R26, R29 ;  /* 0x0000001d001a7308 */ /* 0x0004e20000000800 */
[C---:B-1----:R-:W-:Y:S01]  /*7480*/  FADD.FTZ R36, R64.reuse, R15 ;  /* 0x0000000f40247221 */ /* 0x042fe20000010000 */
[----:B------:R-:W-:Y:S01]  /*7490*/  F2FP.F16.F32.PACK_AB R211, R64, R211 ;  /* 0x000000d340d3723e */ /* 0x000fe200000000ff */
[----:B------:R-:W-:-:S05]  /*74a0*/  IMAD.MOV.U32 R64, RZ, RZ, R87 ;  /* 0x000000ffff407224 */ /* 0x000fca00078e0057 */
[----:B------:R-:W1:Y:S01]  /*74b0*/  MUFU.EX2 R63, R63 ;  /* 0x0000003f003f7308 */ /* 0x000e620000000800 */
[----:B0-----:R-:W-:Y:S01]  /*74c0*/  FADD.FTZ R15, R11, R36 ;  /* 0x000000240b0f7221 */ /* 0x001fe20000010000 */
[--C-:B------:R-:W-:Y:S02]  /*74d0*/  IMAD.MOV.U32 R36, RZ, RZ, R87.reuse ;  /* 0x000000ffff247224 */ /* 0x100fe400078e0057 */
[----:B--2---:R-:W-:-:S04]  /*74e0*/  IMAD.MOV.U32 R29, RZ, RZ, R87 ;  /* 0x000000ffff1d7224 */ /* 0x004fc800078e0057 */
[----:B------:R-:W0:Y:S01]  /*74f0*/  MUFU.EX2 R30, R111 ;  /* 0x0000006f001e7308 */ /* 0x000e220000000800 */
[C---:B---3--:R-:W-:Y:S01]  /*7500*/  FADD.FTZ R12, R26.reuse, R15 ;  /* 0x0000000f1a0c7221 */ /* 0x048fe20000010000 */
[----:B------:R-:W-:Y:S01]  /*7510*/  F2FP.F16.F32.PACK_AB R213, R26, R11 ;  /* 0x0000000b1ad5723e */ /* 0x000fe200000000ff */
[----:B------:R-:W-:-:S05]  /*7520*/  IMAD.MOV.U32 R26, RZ, RZ, R87 ;  /* 0x000000ffff1a7224 */ /* 0x000fca00078e0057 */
[----:B------:R-:W2:Y:S01]  /*7530*/  MUFU.EX2 R108, R108 ;  /* 0x0000006c006c7308 */ /* 0x000ea20000000800 */
[----:B-1----:R-:W-:-:S07]  /*7540*/  FADD.FTZ R15, R63, R12 ;  /* 0x0000000c3f0f7221 */ /* 0x002fce0000010000 */
[----:B------:R-:W1:Y:S01]  /*7550*/  MUFU.EX2 R109, R109 ;  /* 0x0000006d006d7308 */ /* 0x000e620000000800 */
[C---:B0-----:R-:W-:Y:S01]  /*7560*/  FADD.FTZ R15, R30.reuse, R15 ;  /* 0x0000000f1e0f7221 */ /* 0x041fe20000010000 */
[----:B------:R-:W-:Y:S01]  /*7570*/  F2FP.F16.F32.PACK_AB R215, R30, R63 ;  /* 0x0000003f1ed7723e */ /* 0x000fe200000000ff */
[--C-:B------:R-:W-:Y:S02]  /*7580*/  IMAD.MOV.U32 R63, RZ, RZ, R87.reuse ;  /* 0x000000ffff3f7224 */ /* 0x100fe400078e0057 */
[----:B------:R-:W-:-:S03]  /*7590*/  IMAD.MOV.U32 R30, RZ, RZ, R87 ;  /* 0x000000ffff1e7224 */ /* 0x000fc600078e0057 */
        /* <DEDUP_REMOVED lines=51> */
[----:B------:R-:W-:-:S06]  /*78d0*/  ULDC UR60, c[0x0][0x9d8] ;  /* 0x00027600003c7ab9 */ /* 0x000fcc0000000800 */
.L_x_6436:
[----:B------:R-:W-:Y:S01]  /*78e0*/  R2UR UR10, R19 ;  /* 0x00000000130a72ca */ /* 0x000fe200000e0000 */
[----:B------:R-:W-:-:S04]  /*78f0*/  UIADD3 UR6, UR61, 0x1, URZ ;  /* 0x000000013d067890 */ /* 0x000fc8000fffe03f */
[----:B------:R-:W-:-:S04]  /*7900*/  UISETP.NE.AND UP0, UPT, UR6, 0x2, UPT ;  /* 0x000000020600788c */ /* 0x000fc8000bf05270 */
[----:B------:R-:W-:Y:S02]  /*7910*/  USEL UR7, URZ, 0x1, UP0 ;  /* 0x000000013f077887 */ /* 0x000fe40008000000 */
[----:B------:R-:W-:Y:S02]  /*7920*/  USEL UR6, UR6, URZ, UP0 ;  /* 0x0000003f06067287 */ /* 0x000fe40008000000 */
[----:B------:R-:W-:Y:S02]  /*7930*/  ISETP.NE.AND P3, PT, RZ, UR10, PT ;  /* 0x0000000aff007c0c */ /* 0x000fe4000bf65270 */
[----:B------:R-:W-:Y:S02]  /*7940*/  LOP3.LUT R16, R15, UR7, RZ, 0x3c, !PT ;  /* 0x000000070f107c12 */ /* 0x000fe4000f8e3cff */
[----:B------:R-:W-:-:S09]  /*7950*/  IMAD.U32 R2, RZ, RZ, UR6 ;  /* 0x00000006ff027e24 */ /* 0x000fd2000f8e00ff */
[----:B------:R-:W-:Y:S05]  /*7960*/  @P3 BRA `(.L_x_6428) ;  /* 0x0000000000343947 */ /* 0x000fea0003800000 */
[----:B------:R-:W-:Y:S05]  /*7970*/  @!P0 BRA `(.L_x_6429) ;  /* 0x0000000000048947 */ /* 0x000fea0003800000 */
[----:B------:R-:W-:Y:S01]  /*7980*/  BPT.TRAP 0x1 ;  /* 0x000000040000795c */ /* 0x000fe20000300000 */
.L_x_6429:
[----:B------:R-:W0:Y:S01]  /*7990*/  S2UR UR7, SR_CgaCtaId ;  /* 0x00000000000779c3 */ /* 0x000e220000008800 */
[----:B------:R-:W-:Y:S01]  /*79a0*/  UMOV UR6, 0x400 ;  /* 0x0000040000067882 */ /* 0x000fe20000000000 */
[----:B------:R-:W-:Y:S01]  /*79b0*/  SHF.L.U32 R21, R16, 0x1f, RZ ;  /* 0x0000001f10157819 */ /* 0x000fe200000006ff */
[----:B0-----:R-:W-:-:S06]  /*79c0*/  ULEA UR6, UR7, UR6, 0x18 ;  /* 0x0000000607067291 */ /* 0x001fcc000f8ec03f */
[----:B------:R-:W-:-:S04]  /*79d0*/  LEA R0, R2, UR6, 0x3 ;  /* 0x0000000602007c11 */ /* 0x000fc8000f8e18ff */
[----:B------:R0:W1:Y:S01]  /*79e0*/  SYNCS.PHASECHK.TRANS64.TRYWAIT P2, [R0+URZ+0x34830], R21 ;  /* 0x03483015000075a7 */ /* 0x000062000804017f */
[----:B------:R-:W-:Y:S05]  /*79f0*/  @!P0 BRA `(.L_x_6430) ;  /* 0x0000000000048947 */ /* 0x000fea0003800000 */
[----:B------:R-:W-:Y:S01]  /*7a00*/  BPT.TRAP 0x1 ;  /* 0x000000040000795c */ /* 0x000fe20000300000 */
.L_x_6430:
[----:B-1----:R-:W-:Y:S05]  /*7a10*/  @P2 BRA `(.L_x_6428) ;  /* 0x0000000000082947 */ /* 0x002fea0003800000 */
[----:B------:R-:W1:Y:S02]  /*7a20*/  SYNCS.PHASECHK.TRANS64.TRYWAIT P2, [R0+URZ+0x34830], R21 ;  /* 0x03483015000075a7 */ /* 0x000e64000804017f */
[----:B-1----:R-:W-:Y:S05]  /*7a30*/  @!P2 BRA `(.L_x_6431) ;  /* 0x000000f800f4a947 */ /* 0x002fea0003800000 */
.L_x_6428:
[----:B------:R-:W2:Y:S01]  /*7a40*/  S2R R20, SR_TID.X ;  /* 0x0000000000147919 */ /* 0x000ea20000002100 */
[----:B------:R-:W-:Y:S01]  /*7a50*/  R2UR UR7, R3 ;  /* 0x00000000030772ca */ /* 0x000fe200000e0000 */
[----:B------:R-:W-:Y:S01]  /*7a60*/  UMOV UR24, UR4 ;  /* 0x0000000400187c82 */ /* 0x000fe20008000000 */
[----:B------:R-:W-:Y:S01]  /*7a70*/  R2UR UR6, R2 ;  /* 0x00000000020672ca */ /* 0x000fe200000e0000 */
[----:B------:R-:W-:Y:S01]  /*7a80*/  UMOV UR25, UR5 ;  /* 0x0000000500197c82 */ /* 0x000fe20008000000 */
[----:B------:R-:W-:Y:S01]  /*7a90*/  UMOV UR27, 0x40000040 ;  /* 0x40000040001b7882 */ /* 0x000fe20000000000 */
[----:B------:R-:W-:Y:S01]  /*7aa0*/  UMOV UR56, UR4 ;  /* 0x0000000400387c82 */ /* 0x000fe20008000000 */
        /* <DEDUP_REMOVED lines=9> */
[----:B------:R-:W-:Y:S01]  /*7b40*/  UIMAD UR6, UR6, 0xb00, UR7 ;  /* 0x00000b00060678a4 */ /* 0x000fe2000f8e0207 */
[----:B------:R-:W-:Y:S01]  /*7b50*/  R2UR UR10, R8 ;  /* 0x00000000080a72ca */ /* 0x000fe200000e0000 */
[----:B------:R-:W-:Y:S01]  /*7b60*/  UMOV UR37, UR5 ;  /* 0x0000000500257c82 */ /* 0x000fe20008000000 */
[----:B------:R-:W-:Y:S01]  /*7b70*/  UMOV UR7, 0x40000040 ;  /* 0x4000004000077882 */ /* 0x000fe20000000000 */
[----:B------:R-:W-:Y:S01]  /*7b80*/  UIADD3 UR26, UR6, 0x80, URZ ;  /* 0x00000080061a7890 */ /* 0x000fe2000fffe03f */
[----:B------:R-:W-:Y:S01]  /*7b90*/  R2UR UR11, R9 ;  /* 0x00000000090b72ca */ /* 0x000fe200000e0000 */
[----:B------:R-:W-:Y:S01]  /*7ba0*/  UIADD3 UR58, UR6, 0x100, URZ ;  /* 0x00000100063a7890 */ /* 0x000fe2000fffe03f */
[----:B------:R-:W-:Y:S01]  /*7bb0*/  R2UR UR14, R6 ;  /* 0x00000000060e72ca */ /* 0x000fe200000e0000 */
[----:B------:R-:W-:Y:S01]  /*7bc0*/  UIADD3 UR30, UR6, 0x180, URZ ;  /* 0x00000180061e7890 */ /* 0x000fe2000fffe03f */
[----:B------:R-:W-:Y:S01]  /*7bd0*/  R2UR UR15, R7 ;  /* 0x00000000070f72ca */ /* 0x000fe200000e0000 */
[----:B------:R-:W-:-:S02]  /*7be0*/  UIADD3 UR34, UR6, 0x200, URZ ;  /* 0x0000020006227890 */ /* 0x000fc4000fffe03f */
[----:B------:R-:W-:Y:S01]  /*7bf0*/  UIADD3 UR38, UR6, 0x280, URZ ;  /* 0x0000028006267890 */ /* 0x000fe2000fffe03f */
[----:B------:R-:W-:Y:S01]  /*7c00*/  UMOV UR39, 0x40000040 ;  /* 0x4000004000277882 */ /* 0x000fe20000000000 */
[----:B------:R-:W-:Y:S01]  /*7c10*/  UIADD3 UR42, UR6, 0x300, URZ ;  /* 0x00000300062a7890 */ /* 0x000fe2000fffe03f */
[----:B--2---:R-:W-:Y:S01]  /*7c20*/  SHF.R.U32.HI R20, RZ, 0x7, R20 ;  /* 0x00000007ff147819 */ /* 0x004fe20000011614 */
[----:B------:R-:W-:Y:S01]  /*7c30*/  UMOV UR40, UR4 ;  /* 0x0000000400287c82 */ /* 0x000fe20008000000 */
[----:B------:R-:W-:Y:S01]  /*7c40*/  UMOV UR41, UR5 ;  /* 0x0000000500297c82 */ /* 0x000fe20008000000 */
[----:B------:R-:W-:Y:S01]  /*7c50*/  UMOV UR43, 0x40000040 ;  /* 0x40000040002b7882 */ /* 0x000fe20000000000 */
[----:B------:R-:W-:Y:S01]  /*7c60*/  UIADD3 UR46, UR6, 0x380, URZ ;  /* 0x00000380062e7890 */ /* 0x000fe2000fffe03f */
[----:B01----:R-:W-:Y:S01]  /*7c70*/  VIADD R0, R20, 0x8 ;  /* 0x0000000814007836 */ /* 0x003fe20000000000 */
[----:B------:R-:W-:Y:S01]  /*7c80*/  UMOV UR44, UR4 ;  /* 0x00000004002c7c82 */ /* 0x000fe20008000000 */
[----:B------:R-:W-:Y:S01]  /*7c90*/  UMOV UR45, UR5 ;  /* 0x00000005002d7c82 */ /* 0x000fe20008000000 */
[----:B------:R-:W-:Y:S01]  /*7ca0*/  UMOV UR47, 0x40000040 ;  /* 0x40000040002f7882 */ /* 0x000fe20000000000 */
[----:B------:R-:W-:Y:S01]  /*7cb0*/  UIADD3 UR50, UR6, 0x480, URZ ;  /* 0x0000048006327890 */ /* 0x000fe2000fffe03f */
[----:B------:R0:W-:Y:S01]  /*7cc0*/  BAR.SYNC.DEFER_BLOCKING R0, 0x100 ;  /* 0x000400000000751d */ /* 0x0001e20000010000 */
[----:B------:R-:W-:-:S02]  /*7cd0*/  UIADD3 UR54, UR6, 0x500, URZ ;  /* 0x0000050006367890 */ /* 0x000fc4000fffe03f */
[----:B------:R-:W-:Y:S02]  /*7ce0*/  UIADD3 UR18, UR6, 0x584, URZ ;  /* 0x0000058406127890 */ /* 0x000fe4000fffe03f */
[----:B------:R-:W-:Y:S01]  /*7cf0*/  UIADD3 UR22, UR6, 0x586, URZ ;  /* 0x0000058606167890 */ /* 0x000fe2000fffe03f */
[----:B------:R-:W-:Y:S01]  /*7d00*/  UMOV UR48, UR4 ;  /* 0x0000000400307c82 */ /* 0x000fe20008000000 */
[----:B------:R-:W-:Y:S01]  /*7d10*/  UMOV UR49, UR5 ;  /* 0x0000000500317c82 */ /* 0x000fe20008000000 */
[----:B------:R-:W-:Y:S01]  /*7d20*/  UMOV UR51, 0x40000040 ;  /* 0x4000004000337882 */ /* 0x000fe20000000000 */
[----:B------:R-:W-:Y:S01]  /*7d30*/  UMOV UR52, UR4 ;  /* 0x0000000400347c82 */ /* 0x000fe20008000000 */
[----:B------:R-:W-:Y:S01]  /*7d40*/  UMOV UR53, UR5 ;  /* 0x0000000500357c82 */ /* 0x000fe20008000000 */
[----:B------:R-:W-:Y:S01]  /*7d50*/  UMOV UR55, 0x40000040 ;  /* 0x4000004000377882 */ /* 0x000fe20000000000 */
[----:B------:R-:W-:Y:S01]  /*7d60*/  UMOV UR19, 0x40000040 ;  /* 0x4000004000137882 */ /* 0x000fe20000000000 */
[----:B------:R-:W-:Y:S01]  /*7d70*/  UMOV UR23, 0x40000040 ;  /* 0x4000004000177882 */ /* 0x000fe20000000000 */
[----:B------:R-:W-:-:S06]  /*7d80*/  WARPGROUP.ARRIVE ;  /* 0x00000000000079c5 */ /* 0x000fcc0000000000 */
[----:B------:R-:W-:Y:S01]  /*7d90*/  HGMMA.64x16x16.F32 R168, gdesc[UR4], RZ, !UPT, gsb0 ;  /* 0x0020000004a879f0 */ /* 0x000fe2000c0008ff */
[----:B------:R-:W-:Y:S02]  /*7da0*/  UIADD3 UR7, UR6, 0x400, URZ ;  /* 0x0000040006077890 */ /* 0x000fe4000fffe03f */
        /* <DEDUP_REMOVED lines=143> */
[----:B------:R-:W-:Y:S02]  /*86a0*/  R2UR UR10, R4 ;  /* 0x00000000040a72ca */ /* 0x000fe400000e0000 */
[----:B------:R-:W-:Y:S01]  /*86b0*/  R2UR UR11, R5 ;  /* 0x00000000050b72ca */ /* 0x000fe200000e0000 */
        /* <DEDUP_REMOVED lines=377> */
[----:B------:R-:W-:Y:S01]  /*9e50*/  UIADD3 UR6, UR6, 0xa86, URZ ;  /* 0x00000a8606067890 */ /* 0x000fe2000fffe03f */
        /* <DEDUP_REMOVED lines=36> */
.L_x_6433:
[----:B------:R-:W0:Y:S01]  /*a0a0*/  S2UR UR7, SR_CgaCtaId ;  /* 0x00000000000779c3 */ /* 0x000e220000008800 */
[----:B------:R-:W-:Y:S01]  /*a0b0*/  UMOV UR6, 0x400 ;  /* 0x0000040000067882 */ /* 0x000fe20000000000 */
[----:B------:R-:W-:Y:S01]  /*a0c0*/  SHF.L.U32 R0, R15, 0x1f, RZ ;  /* 0x0000001f0f007819 */ /* 0x000fe200000006ff */
[----:B0-----:R-:W-:-:S04]  /*a0d0*/  ULEA UR6, UR7, UR6, 0x18 ;  /* 0x0000000607067291 */ /* 0x001fc8000f8ec03f */
[----:B------:R-:W-:-:S09]  /*a0e0*/  ULEA UR6, UR61, UR6, 0x3 ;  /* 0x000000063d067291 */ /* 0x000fd2000f8e183f */
[----:B------:R0:W1:Y:S01]  /*a0f0*/  SYNCS.PHASECHK.TRANS64.TRYWAIT P2, [UR6+0x34850], R0 ;  /* 0x03485000ff0075a7 */ /* 0x0000620008040146 */
[----:B------:R-:W-:Y:S05]  /*a100*/  @!P0 BRA `(.L_x_6434) ;  /* 0x0000000000048947 */ /* 0x000fea0003800000 */
[----:B------:R-:W-:Y:S01]  /*a110*/  BPT.TRAP 0x1 ;  /* 0x000000040000795c */ /* 0x000fe20000300000 */
.L_x_6434:
[----:B-1----:R-:W-:Y:S05]  /*a120*/  @P2 BRA `(.L_x_6432) ;  /* 0x0000000000082947 */ /* 0x002fea0003800000 */
[----:B------:R-:W1:Y:S02]  /*a130*/  SYNCS.PHASECHK.TRANS64.TRYWAIT P2, [UR6+0x34850], R0 ;  /* 0x03485000ff0075a7 */ /* 0x000e640008040146 */
[----:B-1----:R-:W-:Y:S05]  /*a140*/  @!P2 BRA `(.L_x_6435) ;  /* 0x000000d40044a947 */ /* 0x002fea0003800000 */
.L_x_6432:
[----:B------:R-:W2:Y:S01]  /*a150*/  S2UR UR7, SR_CgaCtaId ;  /* 0x00000000000779c3 */ /* 0x000ea20000008800 */
[----:B------:R-:W-:Y:S01]  /*a160*/  UMOV UR6, 0x400 ;  /* 0x0000040000067882 */ /* 0x000fe20000000000 */
[----:B------:R-:W-:Y:S01]  /*a170*/  WARPGROUP.ARRIVE ;  /* 0x00000000000079c5 */ /* 0x000fe20000000000 */
[----:B-1----:R-:W-:Y:S01]  /*a180*/  FMUL.FTZ R15, R168, UR60 ;  /* 0x0000003ca80f7c20 */ /* 0x002fe20008410000 */
        /* <DEDUP_REMOVED lines=20> */
[----:B--2---:R-:W-:Y:S01]  /*a2d0*/  ULEA UR6, UR7, UR6, 0x18 ;  /* 0x0000000607067291 */ /* 0x004fe2000f8ec03f */
[----:B------:R-:W2:Y:S01]  /*a2e0*/  MUFU.TANH R169, R169 ;  /* 0x000000a900a97308 */ /* 0x000ea20000002400 */
[----:B-1----:R-:W-:Y:S01]  /*a2f0*/  FMNMX.FTZ R173, R15, R11, !PT ;  /* 0x0000000b0fad7209 */ /* 0x002fe20007810000 */
[----:B------:R-:W-:Y:S01]  /*a300*/  UMOV UR7, 0x40000040 ;  /* 0x4000004000077882 */ /* 0x000fe20000000000 */
[----:B------:R-:W-:Y:S01]  /*a310*/  FMUL.FTZ R140, R140, UR60 ;  /* 0x0000003c8c8c7c20 */ /* 0x000fe20008410000 */
[----:B------:R-:W-:Y:S01]  /*a320*/  FMUL.FTZ R141, R141, UR60 ;  /* 0x0000003c8d8d7c20 */ /* 0x000fe20008410000 */
[----:B0-----:R-:W-:-:S02]  /*a330*/  IMAD.U32 R0, RZ, RZ, UR6 ;  /* 0x00000006ff007e24 */ /* 0x001fc4000f8e00ff */
[----:B------:R-:W-:Y:S01]  /*a340*/  FMUL.FTZ R128, R128, UR60 ;  /* 0x0000003c80807c20 */ /* 0x000fe20008410000 */
[----:B------:R-:W-:Y:S01]  /*a350*/  FMUL.FTZ R129, R129, UR60 ;  /* 0x0000003c81817c20 */ /* 0x000fe20008410000 */
[----:B------:R-:W0:Y:S01]  /*a360*/  MUFU.TANH R170, R170 ;  /* 0x000000aa00aa7308 */ /* 0x000e220000002400 */
[----:B---3--:R-:W-:Y:S01]  /*a370*/  FMNMX.FTZ R173, R20, R173, !PT ;  /* 0x000000ad14ad7209 */ /* 0x008fe20007810000 */
[----:B------:R-:W-:Y:S01]  /*a380*/  FMUL.FTZ R132, R132, UR60 ;  /* 0x0000003c84847c20 */ /* 0x000fe20008410000 */
[----:B------:R-:W-:Y:S01]  /*a390*/  R2UR UR6, R0 ;  /* 0x00000000000672ca */ /* 0x000fe200000e0000 */
        /* <DEDUP_REMOVED lines=12> */
[----:B------:R-:W-:Y:S01]  /*a460*/  UIADD3 UR6, UR6, 0x400, URZ ;  /* 0x0000040006067890 */ /* 0x000fe2000fffe03f */
[----:B------:R-:W2:Y:S01]  /*a470*/  MUFU.TANH R161, R161 ;  /* 0x000000a100a17308 */ /* 0x000ea20000002400 */
[----:B0-----:R-:W-:Y:S01]  /*a480*/  FMNMX.FTZ R173, R170, R173, !PT ;  /* 0x000000adaaad7209 */ /* 0x001fe20007810000 */
[----:B------:R-:W-:Y:S01]  /*a490*/  FMUL.FTZ R105, R105, UR60 ;  /* 0x0000003c69697c20 */ /* 0x000fe20008410000 */
[----:B------:R-:W-:Y:S01]  /*a4a0*/  USHF.R.U32.HI UR6, URZ, 0x4, UR6 ;  /* 0x000000043f067899 */ /* 0x000fe20008011606 */
[----:B------:R-:W-:Y:S01]  /*a4b0*/  FMUL.FTZ R108, R108, UR60 ;  /* 0x0000003c6c6c7c20 */ /* 0x000fe20008410000 */
[----:B------:R-:W-:Y:S01]  /*a4c0*/  FMUL.FTZ R109, R109, UR60 ;  /* 0x0000003c6d6d7c20 */ /* 0x000fe20008410000 */
[----:B------:R-:W-:Y:S01]  /*a4d0*/  FMUL.FTZ R96, R96, UR60 ;  /* 0x0000003c60607c20 */ /* 0x000fe20008410000 */
[----:B------:R-:W-:Y:S01]  /*a4e0*/  ULOP3.LUT UR6, UR6, 0x3fff, URZ, 0xc0, !UPT ;  /* 0x00003fff06067892 */ /* 0x000fe2000f8ec03f */
[----:B------:R-:W0:Y:S01]  /*a4f0*/  MUFU.TANH R164, R164 ;  /* 0x000000a400a47308 */ /* 0x000e220000002400 */
[----:B-1----:R-:W-:Y:S01]  /*a500*/  FMNMX.FTZ R173, R160, R173, !PT ;  /* 0x000000ada0ad7209 */ /* 0x002fe20007810000 */
[----:B------:R-:W-:Y:S01]  /*a510*/  FMUL.FTZ R168, R171, UR60 ;  /* 0x0000003caba87c20 */ /* 0x000fe20008410000 */
[----:B------:R-:W-:Y:S01]  /*a520*/  ULOP3.LUT UR6, UR6, 0x5800000, URZ, 0xfc, !UPT ;  /* 0x0580000006067892 */ /* 0x000fe2000f8efc3f */
[----:B------:R-:W-:Y:S01]  /*a530*/  FMUL.FTZ R171, R174, UR60 ;  /* 0x0000003caeab7c20 */ /* 0x000fe20008410000 */
[----:B------:R-:W-:Y:S01]  /*a540*/  FMUL.FTZ R97, R97, UR60 ;  /* 0x0000003c61617c20 */ /* 0x000fe20008410000 */
[----:B------:R-:W-:Y:S01]  /*a550*/  FMUL.FTZ R100, R100, UR60 ;  /* 0x0000003c64647c20 */ /* 0x000fe20008410000 */
[----:B------:R-:W-:Y:S01]  /*a560*/  UIMAD UR10, UR61, 0xb00, UR6 ;  /* 0x00000b003d0a78a4 */ /* 0x000fe2000f8e0206 */
[----:B------:R-:W1:Y:S01]  /*a570*/  MUFU.TANH R165, R165 ;  /* 0x000000a500a57308 */ /* 0x000e620000002400 */
[----:B--2---:R-:W-:Y:S01]  /*a580*/  FMNMX.FTZ R173, R161, R173, !PT ;  /* 0x000000ada1ad7209 */ /* 0x004fe20007810000 */
[----:B------:R-:W-:Y:S01]  /*a590*/  FMUL.FTZ R101, R101, UR60 ;  /* 0x0000003c65657c20 */ /* 0x000fe20008410000 */
[----:B------:R-:W-:Y:S01]  /*a5a0*/  FMUL.FTZ R88, R88, UR60 ;  /* 0x0000003c58587c20 */ /* 0x000fe20008410000 */
[----:B------:R-:W-:Y:S01]  /*a5b0*/  FMUL.FTZ R89, R89, UR60 ;  /* 0x0000003c59597c20 */ /* 0x000fe20008410000 */
[----:B------:R-:W-:Y:S01]  /*a5c0*/  FMUL.FTZ R92, R92, UR60 ;  /* 0x0000003c5c5c7c20 */ /* 0x000fe20008410000 */
[----:B------:R-:W-:Y:S01]  /*a5d0*/  UMOV UR6, UR10 ;  /* 0x0000000a00067c82 */ /* 0x000fe20008000000 */
[----:B------:R-:W-:Y:S01]  /*a5e0*/  FMUL.FTZ R93, R93, UR60 ;  /* 0x0000003c5d5d7c20 */ /* 0x000fe20008410000 */
[----:B------:R-:W-:Y:S01]  /*a5f0*/  HGMMA.64x128x16.F32 R24, R176, gdesc[UR4].tnspB, R24, gsb0 ;  /* 0x41e00004b0187df0 */ /* 0x000fe20008000818 */
[----:B------:R-:W-:Y:S01]  /*a600*/  UIADD3 UR6, UR10, 0x80, URZ ;  /* 0x000000800a067890 */ /* 0x000fe2000fffe03f */
[----:B------:R-:W2:Y:S01]  /*a610*/  MUFU.TANH R152, R152 ;  /* 0x0000009800987308 */ /* 0x000ea20000002400 */
[----:B------:R-:W-:Y:S01]  /*a620*/  UMOV UR7, 0x40000040 ;  /* 0x4000004000077882 */ /* 0x000fe20000000000 */
[----:B0-----:R-:W-:Y:S01]  /*a630*/  FMNMX.FTZ R173, R164, R173, !PT ;  /* 0x000000ada4ad7209 */ /* 0x001fe20007810000 */
[----:B------:R-:W-:Y:S01]  /*a640*/  FMUL.FTZ R172, R175, UR60 ;  /* 0x0000003cafac7c20 */ /* 0x000fe20008410000 */
[----:B------:R-:W-:Y:S01]  /*a650*/  FMUL.FTZ R162, R162, UR60 ;  /* 0x0000003ca2a27c20 */ /* 0x000fe20008410000 */
[----:B------:R-:W-:Y:S01]  /*a660*/  ULDC UR11, c[0x0][0x988] ;  /* 0x00026200000b7ab9 */ /* 0x000fe20000000800 */
[----:B------:R-:W-:Y:S01]  /*a670*/  R2UR UR14, R12 ;  /* 0x000000000c0e72ca */ /* 0x000fe200000e0000 */
        /* <DEDUP_REMOVED lines=53> */
[----:B------:R-:W1:Y:S01]  /*a9d0*/  S2R R175, SR_TID.X ;  /* 0x0000000000af7919 */ /* 0x000e620000002100 */
[----:B------:R-:W-:-:S03]  /*a9e0*/  R2UR UR15, R18 ;  /* 0x00000000120f72ca */ /* 0x000fc600000e0000 */
[----:B------:R-:W3:Y:S01]  /*a9f0*/  MUFU.TANH R136, R136 ;  /* 0x0000008800887308 */ /* 0x000ee20000002400 */
[----:B--2---:R-:W-:-:S07]  /*aa00*/  FMNMX.FTZ R173, R148, R173, !PT ;  /* 0x000000ad94ad7209 */ /* 0x004fce0007810000 */
[----:B------:R-:W2:Y:S01]  /*aa10*/  MUFU.TANH R137, R137 ;  /* 0x0000008900897308 */ /* 0x000ea20000002400 */
[----:B0-----:R-:W-:Y:S01]  /*aa20*/  FMNMX.FTZ R173, R149, R173, !PT ;  /* 0x000000ad95ad7209 */ /* 0x001fe20007810000 */
[----:B------:R-:W-:-:S06]  /*aa30*/  UISETP.GT.AND UP0, UPT, UR14, UR15, UPT ;  /* 0x0000000f0e00728c */ /* 0x000fcc000bf04270 */
[----:B------:R-:W0:Y:S01]  /*aa40*/  MUFU.TANH R140, R140 ;  /* 0x0000008c008c7308 */ /* 0x000e220000002400 */
[----:B---3--:R-:W-:Y:S02]  /*aa50*/  FMNMX.FTZ R173, R136, R173, !PT ;  /* 0x000000ad88ad7209 */ /* 0x008fe40007810000 */
[----:B------:R-:W-:-:S05]  /*aa60*/  PLOP3.LUT P2, PT, PT, PT, UP0, 0x80, 0x0 ;  /* 0x000000000000781c */ /* 0x000fca0003f4f008 */
[----:B------:R-:W3:Y:S01]  /*aa70*/  MUFU.TANH R141, R141 ;  /* 0x0000008d008d7308 */ /* 0x000ee20000002400 */
[----:B--2---:R-:W-:Y:S02]  /*aa80*/  FMNMX.FTZ R173, R137, R173, !PT ;  /* 0x000000ad89ad7209 */ /* 0x004fe40007810000 */
[----:B-1----:R-:W-:-:S05]  /*aa90*/  SHF.R.U32.HI R175, RZ, 0x7, R175 ;  /* 0x00000007ffaf7819 */ /* 0x002fca00000116af */
[----:B------:R-:W1:Y:S01]  /*aaa0*/  MUFU.TANH R128, R128 ;  /* 0x0000008000807308 */ /* 0x000e620000002400 */
[----:B0-----:R-:W-:-:S07]  /*aab0*/  FMNMX.FTZ R173, R140, R173, !PT ;  /* 0x000000ad8cad7209 */ /* 0x001fce0007810000 */
[----:B------:R-:W0:Y:S01]  /*aac0*/  MUFU.TANH R129, R129 ;  /* 0x0000008100817308 */ /* 0x000e220000002400 */
[----:B---3--:R-:W-:-:S07]  /*aad0*/  FMNMX.FTZ R173, R141, R173, !PT ;  /* 0x000000ad8dad7209 */ /* 0x008fce0007810000 */
[----:B------:R-:W2:Y:S01]  /*aae0*/  MUFU.TANH R132, R132 ;  /* 0x0000008400847308 */ /* 0x000ea20000002400 */
[----:B-1----:R-:W-:-:S07]  /*aaf0*/  FMNMX.FTZ R173, R128, R173, !PT ;  /* 0x000000ad80ad7209 */ /* 0x002fce0007810000 */
[----:B------:R-:W1:Y:S01]  /*ab00*/  MUFU.TANH R133, R133 ;  /* 0x0000008500857308 */ /* 0x000e620000002400 */
[----:B0-----:R-:W-:-:S07]  /*ab10*/  FMNMX.FTZ R173, R129, R173, !PT ;  /* 0x000000ad81ad7209 */ /* 0x001fce0007810000 */
[----:B------:R-:W0:Y:S01]  /*ab20*/  MUFU.TANH R120, R120 ;  /* 0x0000007800787308 */ /* 0x000e220000002400 */
[----:B--2---:R-:W-:-:S07]  /*ab30*/  FMNMX.FTZ R173, R132, R173, !PT ;  /* 0x000000ad84ad7209 */ /* 0x004fce0007810000 */
[----:B------:R-:W2:Y:S01]  /*ab40*/  MUFU.TANH R121, R121 ;  /* 0x0000007900797308 */ /* 0x000ea20000002400 */
[----:B-1----:R-:W-:Y:S01]  /*ab50*/  FMNMX.FTZ R173, R133, R173, !PT ;  /* 0x000000ad85ad7209 */ /* 0x002fe20007810000 */
[----:B------:R-:W-:Y:S02]  /*ab60*/  WARPGROUP.DEPBAR.LE gsb0, 0x0 ;  /* 0x00008000000079c5 */ /* 0x000fe40000010000 */
[----:B------:R-:W-:-:S04]  /*ab70*/  WARPGROUP.ARRIVE ;  /* 0x00000000000079c5 */ /* 0x000fc80000000000 */
[----:B------:R-:W1:Y:S01]  /*ab80*/  MUFU.TANH R124, R124 ;  /* 0x0000007c007c7308 */ /* 0x000e620000002400 */
[----:B0-----:R-:W-:Y:S01]  /*ab90*/  FMNMX.FTZ R173, R120, R173, !PT ;  /* 0x000000ad78ad7209 */ /* 0x001fe20007810000 */
[----:B------:R-:W-:Y:S01]  /*aba0*/  HGMMA.64x128x16.F32 R24, R180, gdesc[UR4].tnspB, R24, gsb0 ;  /* 0x41e00004b4187df0 */ /* 0x000fe20008000818 */
[----:B------:R-:W-:Y:S01]  /*abb0*/  UIADD3 UR6, UR10, 0x100, URZ ;  /* 0x000001000a067890 */ /* 0x000fe2000fffe03f */
[----:B------:R-:W-:-:S04]  /*abc0*/  UMOV UR7, 0x40000040 ;  /* 0x4000004000077882 */ /* 0x000fc80000000000 */
        /* <DEDUP_REMOVED lines=35> */
[----:B0-----:R-:W-:Y:S01]  /*ae00*/  FMNMX.FTZ R88, R92, R174, !PT ;  /* 0x000000ae5c587209 */ /* 0x001fe20007810000 */
[----:B------:R-:W-:Y:S02]  /*ae10*/  WARPGROUP.DEPBAR.LE gsb0, 0x0 ;  /* 0x00008000000079c5 */ /* 0x000fe40000010000 */
[----:B------:R-:W-:-:S04]  /*ae20*/  WARPGROUP.ARRIVE ;  /* 0x00000000000079c5 */ /* 0x000fc80000000000 */
[----:B------:R-:W0:Y:S01]  /*ae30*/  MUFU.TANH R168, R168 ;  /* 0x000000a800a87308 */ /* 0x000e220000002400 */
[----:B--2---:R-:W-:Y:S01]  /*ae40*/  FMNMX.FTZ R88, R93, R88, !PT ;  /* 0x000000585d587209 */ /* 0x004fe20007810000 */
[----:B------:R-:W-:Y:S01]  /*ae50*/  HGMMA.64x128x16.F32 R24, R184, gdesc[UR4].tnspB, R24, gsb0 ;  /* 0x41e00004b8187df0 */ /* 0x000fe20008000818 */
[----:B------:R-:W-:Y:S01]  /*ae60*/  UIADD3 UR6, UR10, 0x180, URZ ;  /* 0x000001800a067890 */ /* 0x000fe2000fffe03f */
[----:B------:R-:W-:Y:S02]  /*ae70*/  UMOV UR7, 0x40000040 ;  /* 0x4000004000077882 */ /* 0x000fe40000000000 */
[----:B------:R-:W2:Y:S02]  /*ae80*/  SHFL.BFLY PT, R174, R88, 0x2, 0x1f ;  /* 0x0c401f0058ae7f89 */ /* 0x000ea400000e0000 */
[----:B------:R-:W3:Y:S08]  /*ae90*/  MUFU.TANH R171, R171 ;  /* 0x000000ab00ab7308 */ /* 0x000ef00000002400 */
[----:B------:R-:W4:Y:S08]  /*aea0*/  MUFU.TANH R172, R172 ;  /* 0x000000ac00ac7308 */ /* 0x000f300000002400 */
[----:B------:R-:W5:Y:S01]  /*aeb0*/  MUFU.TANH R162, R162 ;  /* 0x000000a200a27308 */ /* 0x000f620000002400 */
[----:B--2---:R-:W-:-:S07]  /*aec0*/  FMNMX.FTZ R88, R88, R174, !PT ;  /* 0x000000ae58587209 */ /* 0x004fce0007810000 */
[----:B------:R-:W2:Y:S01]  /*aed0*/  MUFU.TANH R163, R163 ;  /* 0x000000a300a37308 */ /* 0x000ea20000002400 */
[----:B------:R-:W1:Y:S07]  /*aee0*/  SHFL.BFLY PT, R174, R88, 0x1, 0x1f ;  /* 0x0c201f0058ae7f89 */ /* 0x000e6e00000e0000 */
[----:B------:R-:W2:Y:S08]  /*aef0*/  MUFU.TANH R166, R166 ;  /* 0x000000a600a67308 */ /* 0x000eb00000002400 */
[----:B------:R-:W2:Y:S08]  /*af00*/  MUFU.TANH R167, R167 ;  /* 0x000000a700a77308 */ /* 0x000eb00000002400 */
[----:B------:R-:W2:Y:S01]  /*af10*/  MUFU.TANH R154, R154 ;  /* 0x0000009a009a7308 */ /* 0x000ea20000002400 */
[----:B-1----:R-:W-:-:S05]  /*af20*/  FMNMX.FTZ R88, R88, R174, !PT ;  /* 0x000000ae58587209 */ /* 0x002fca0007810000 */
[C---:B------:R-:W-:Y:S02]  /*af30*/  FMUL.FTZ R12, R88.reuse, UR11 ;  /* 0x0000000b580c7c20 */ /* 0x040fe40008410000 */
[----:B------:R-:W1:Y:S01]  /*af40*/  MUFU.TANH R155, R155 ;  /* 0x0000009b009b7308 */ /* 0x000e620000002400 */
[----:B------:R-:W-:Y:S01]  /*af50*/  FADD.FTZ R11, -R88, R11 ;  /* 0x0000000b580b7221 */ /* 0x000fe20000010100 */
[--C-:B------:R-:W-:Y:S01]  /*af60*/  FFMA.FTZ R176, R15, UR11, -R12.reuse ;  /* 0x0000000b0fb07c23 */ /* 0x100fe2000801080c */
[--C-:B------:R-:W-:Y:S01]  /*af70*/  FFMA.FTZ R180, R160, UR11, -R12.reuse ;  /* 0x0000000ba0b47c23 */ /* 0x100fe2000801080c */
[--C-:B------:R-:W-:Y:S01]  /*af80*/  FFMA.FTZ R15, R20, UR11, -R12.reuse ;  /* 0x0000000b140f7c23 */ /* 0x100fe2000801080c */
[--C-:B------:R-:W-:Y:S01]  /*af90*/  FFMA.FTZ R160, R161, UR11, -R12.reuse ;  /* 0x0000000ba1a07c23 */ /* 0x100fe2000801080c */
[--C-:B------:R-:W-:Y:S02]  /*afa0*/  FFMA.FTZ R178, R169, UR11, -R12.reuse ;  /* 0x0000000ba9b27c23 */ /* 0x100fe4000801080c */
[----:B------:R-:W1:Y:S01]  /*afb0*/  MUFU.TANH R158, R158 ;  /* 0x0000009e009e7308 */ /* 0x000e620000002400 */
[--C-:B------:R-:W-:Y:S01]  /*afc0*/  FFMA.FTZ R20, R170, UR11, -R12.reuse ;  /* 0x0000000baa147c23 */ /* 0x100fe2000801080c */
[--C-:B------:R-:W-:Y:S01]  /*afd0*/  FFMA.FTZ R182, R164, UR11, -R12.reuse ;  /* 0x0000000ba4b67c23 */ /* 0x100fe2000801080c */
[--C-:B------:R-:W-:Y:S01]  /*afe0*/  FFMA.FTZ R161, R165, UR11, -R12.reuse ;  /* 0x0000000ba5a17c23 */ /* 0x100fe2000801080c */
[--C-:B------:R-:W-:Y:S01]  /*aff0*/  FFMA.FTZ R153, R153, UR11, -R12.reuse ;  /* 0x0000000b99997c23 */ /* 0x100fe2000801080c */
[--C-:B------:R-:W-:Y:S01]  /*b000*/  FFMA.FTZ R157, R157, UR11, -R12.reuse ;  /* 0x0000000b9d9d7c23 */ /* 0x100fe2000801080c */
[--C-:B------:R-:W-:Y:S01]  /*b010*/  FFMA.FTZ R129, R129, UR11, -R12.reuse ;  /* 0x0000000b81817c23 */ /* 0x100fe2000801080c */
[--C-:B------:R-:W-:Y:S01]  /*b020*/  FFMA.FTZ R96, R96, UR11, -R12.reuse ;  /* 0x0000000b60607c23 */ /* 0x100fe2000801080c */
[----:B------:R-:W1:Y:S01]  /*b030*/  MUFU.TANH R159, R159 ;  /* 0x0000009f009f7308 */ /* 0x000e620000002400 */
[--C-:B------:R-:W-:Y:S01]  /*b040*/  FFMA.FTZ R97, R97, UR11, -R12.reuse ;  /* 0x0000000b61617c23 */ /* 0x100fe2000801080c */
[--C-:B------:R-:W-:Y:S01]  /*b050*/  FFMA.FTZ R100, R100, UR11, -R12.reuse ;  /* 0x0000000b64647c23 */ /* 0x100fe2000801080c */
[--C-:B------:R-:W-:Y:S01]  /*b060*/  FFMA.FTZ R101, R101, UR11, -R12.reuse ;  /* 0x0000000b65657c23 */ /* 0x100fe2000801080c */
[----:B------:R-:W-:Y:S01]  /*b070*/  FFMA.FTZ R92, R92, UR11, -R12 ;  /* 0x0000000b5c5c7c23 */ /* 0x000fe2000801080c */
[----:B------:R-:W-:-:S03]  /*b080*/  FMUL.FTZ R11, R11, UR11 ;  /* 0x0000000b0b0b7c20 */ /* 0x000fc60008410000 */
[----:B------:R-:W1:Y:S08]  /*b090*/  MUFU.TANH R146, R146 ;  /* 0x0000009200927308 */ /* 0x000e700000002400 */
[----:B------:R-:W1:Y:S08]  /*b0a0*/  MUFU.TANH R147, R147 ;  /* 0x0000009300937308 */ /* 0x000e700000002400 */
[----:B------:R-:W1:Y:S08]  /*b0b0*/  MUFU.TANH R150, R150 ;  /* 0x0000009600967308 */ /* 0x000e700000002400 */
[----:B------:R-:W1:Y:S08]  /*b0c0*/  MUFU.TANH R151, R151 ;  /* 0x0000009700977308 */ /* 0x000e700000002400 */
[----:B------:R-:W1:Y:S08]  /*b0d0*/  MUFU.TANH R138, R138 ;  /* 0x0000008a008a7308 */ /* 0x000e700000002400 */
[----:B------:R-:W1:Y:S08]  /*b0e0*/  MUFU.TANH R139, R139 ;  /* 0x0000008b008b7308 */ /* 0x000e700000002400 */
[----:B------:R-:W1:Y:S01]  /*b0f0*/  MUFU.TANH R142, R142 ;  /* 0x0000008e008e7308 */ /* 0x000e620000002400 */
[----:B------:R-:W-:-:S02]  /*b100*/  WARPGROUP.DEPBAR.LE gsb0, 0x0 ;  /* 0x00008000000079c5 */ /* 0x000fc40000010000 */
[----:B------:R-:W-:Y:S01]  /*b110*/  WARPGROUP.ARRIVE ;  /* 0x00000000000079c5 */ /* 0x000fe20000000000 */
[--C-:B------:R-:W-:Y:S01]  /*b120*/  FFMA.FTZ R184, R152, UR11, -R12.reuse ;  /* 0x0000000b98b87c23 */ /* 0x100fe2000801080c */
[----:B------:R-:W-:Y:S01]  /*b130*/  FMNMX.FTZ R152, R21, R10, !PT ;  /* 0x0000000a15987209 */ /* 0x000fe20007810000 */
[----:B------:R-:W-:Y:S02]  /*b140*/  FFMA.FTZ R186, R156, UR11, -R12 ;  /* 0x0000000b9cba7c23 */ /* 0x000fe4000801080c */
[----:B------:R-:W1:Y:S01]  /*b150*/  MUFU.TANH R143, R143 ;  /* 0x0000008f008f7308 */ /* 0x000e620000002400 */
[----:B------:R-:W-:Y:S01]  /*b160*/  HGMMA.64x128x16.F32 R24, R188, gdesc[UR4].tnspB, R24, gsb0 ;  /* 0x41e00004bc187df0 */ /* 0x000fe20008000818 */
[----:B------:R-:W-:Y:S01]  /*b170*/  UIADD3 UR6, UR10, 0x200, URZ ;  /* 0x000002000a067890 */ /* 0x000fe2000fffe03f */
[----:B0-----:R-:W-:Y:S01]  /*b180*/  FMNMX.FTZ R152, R168, R152, !PT ;  /* 0x00000098a8987209 */ /* 0x001fe20007810000 */
[----:B------:R-:W-:-:S03]  /*b190*/  UMOV UR7, 0x40000040 ;  /* 0x4000004000077882 */ /* 0x000fc60000000000 */
[----:B---3--:R-:W-:Y:S01]  /*b1a0*/  FMNMX.FTZ R152, R171, R152, !PT ;  /* 0x00000098ab987209 */ /* 0x008fe20007810000 */
[----:B------:R-:W0:Y:S03]  /*b1b0*/  MUFU.TANH R130, R130 ;  /* 0x0000008200827308 */ /* 0x000e260000002400 */
[----:B----4-:R-:W-:-:S04]  /*b1c0*/  FMNMX.FTZ R156, R172, R152, !PT ;  /* 0x00000098ac9c7209 */ /* 0x010fc80007810000 */
[----:B-----5:R-:W-:Y:S01]  /*b1d0*/  FMNMX.FTZ R156, R162, R156, !PT ;  /* 0x0000009ca29c7209 */ /* 0x020fe20007810000 */
[----:B------:R-:W3:Y:S03]  /*b1e0*/  MUFU.TANH R131, R131 ;  /* 0x0000008300837308 */ /* 0x000ee60000002400 */
[----:B--2---:R-:W-:-:S04]  /*b1f0*/  FMNMX.FTZ R156, R163, R156, !PT ;  /* 0x0000009ca39c7209 */ /* 0x004fc80007810000 */
[----:B------:R-:W-:Y:S01]  /*b200*/  FMNMX.FTZ R156, R166, R156, !PT ;  /* 0x0000009ca69c7209 */ /* 0x000fe20007810000 */
[----:B------:R-:W2:Y:S03]  /*b210*/  MUFU.TANH R134, R134 ;  /* 0x0000008600867308 */ /* 0x000ea60000002400 */
[----:B------:R-:W-:-:S04]  /*b220*/  FMNMX.FTZ R156, R167, R156, !PT ;  /* 0x0000009ca79c7209 */ /* 0x000fc80007810000 */
[----:B------:R-:W-:Y:S01]  /*b230*/  FMNMX.FTZ R156, R154, R156, !PT ;  /* 0x0000009c9a9c7209 */ /* 0x000fe20007810000 */
[----:B------:R-:W4:Y:S03]  /*b240*/  MUFU.TANH R135, R135 ;  /* 0x0000008700877308 */ /* 0x000f260000002400 */
[----:B-1----:R-:W-:-:S04]  /*b250*/  FMNMX.FTZ R156, R155, R156, !PT ;  /* 0x0000009c9b9c7209 */ /* 0x002fc80007810000 */
[----:B------:R-:W-:Y:S01]  /*b260*/  FMNMX.FTZ R156, R158, R156, !PT ;  /* 0x0000009c9e9c7209 */ /* 0x000fe20007810000 */
[----:B------:R-:W1:Y:S03]  /*b270*/  MUFU.TANH R122, R122 ;  /* 0x0000007a007a7308 */ /* 0x000e660000002400 */
[----:B------:R-:W-:-:S04]  /*b280*/  FMNMX.FTZ R156, R159, R156, !PT ;  /* 0x0000009c9f9c7209 */ /* 0x000fc80007810000 */
[----:B------:R-:W-:Y:S01]  /*b290*/  FMNMX.FTZ R156, R146, R156, !PT ;  /* 0x0000009c929c7209 */ /* 0x000fe20007810000 */
[----:B------:R-:W5:Y:S03]  /*b2a0*/  MUFU.TANH R123, R123 ;  /* 0x0000007b007b7308 */ /* 0x000f660000002400 */
        /* <DEDUP_REMOVED lines=10> */
[----:B0-----:R-:W-:Y:S01]  /*b350*/  FMNMX.FTZ R156, R130, R156, !PT ;  /* 0x0000009c829c7209 */ /* 0x001fe20007810000 */
[----:B------:R-:W0:Y:S03]  /*b360*/  MUFU.TANH R115, R115 ;  /* 0x0000007300737308 */ /* 0x000e260000002400 */
[----:B---3--:R-:W-:-:S04]  /*b370*/  FMNMX.FTZ R156, R131, R156, !PT ;  /* 0x0000009c839c7209 */ /* 0x008fc80007810000 */
[----:B--2---:R-:W-:Y:S01]  /*b380*/  FMNMX.FTZ R156, R134, R156, !PT ;  /* 0x0000009c869c7209 */ /* 0x004fe20007810000 */
[----:B------:R-:W2:Y:S03]  /*b390*/  MUFU.TANH R118, R118 ;  /* 0x0000007600767308 */ /* 0x000ea60000002400 */
[----:B----4-:R-:W-:-:S04]  /*b3a0*/  FMNMX.FTZ R156, R135, R156, !PT ;  /* 0x0000009c879c7209 */ /* 0x010fc80007810000 */
[----:B-1----:R-:W-:Y:S01]  /*b3b0*/  FMNMX.FTZ R156, R122, R156, !PT ;  /* 0x0000009c7a9c7209 */ /* 0x002fe20007810000 */
[----:B------:R-:W1:Y:S03]  /*b3c0*/  MUFU.TANH R119, R119 ;  /* 0x0000007700777308 */ /* 0x000e660000002400 */
[----:B-----5:R-:W-:-:S04]  /*b3d0*/  FMNMX.FTZ R156, R123, R156, !PT ;  /* 0x0000009c7b9c7209 */ /* 0x020fc80007810000 */
[----:B------:R-:W-:Y:S01]  /*b3e0*/  FMNMX.FTZ R156, R126, R156, !PT ;  /* 0x0000009c7e9c7209 */ /* 0x000fe20007810000 */
[----:B------:R-:W3:Y:S03]  /*b3f0*/  MUFU.TANH R106, R106 ;  /* 0x0000006a006a7308 */ /* 0x000ee60000002400 */
[----:B------:R-:W-:-:S04]  /*b400*/  FMNMX.FTZ R156, R127, R156, !PT ;  /* 0x0000009c7f9c7209 */ /* 0x000fc80007810000 */
[----:B------:R-:W-:Y:S01]  /*b410*/  FMNMX.FTZ R156, R114, R156, !PT ;  /* 0x0000009c729c7209 */ /* 0x000fe20007810000 */
[----:B------:R-:W4:Y:S03]  /*b420*/  MUFU.TANH R107, R107 ;  /* 0x0000006b006b7308 */ /* 0x000f260000002400 */
[----:B0-----:R-:W-:-:S04]  /*b430*/  FMNMX.FTZ R156, R115, R156, !PT ;  /* 0x0000009c739c7209 */ /* 0x001fc80007810000 */
[----:B--2---:R-:W-:Y:S01]  /*b440*/  FMNMX.FTZ R156, R118, R156, !PT ;  /* 0x0000009c769c7209 */ /* 0x004fe20007810000 */
[----:B------:R-:W0:Y:S03]  /*b450*/  MUFU.TANH R110, R110 ;  /* 0x0000006e006e7308 */ /* 0x000e260000002400 */
[----:B-1----:R-:W-:-:S04]  /*b460*/  FMNMX.FTZ R156, R119, R156, !PT ;  /* 0x0000009c779c7209 */ /* 0x002fc80007810000 */
[----:B---3--:R-:W-:Y:S01]  /*b470*/  FMNMX.FTZ R156, R106, R156, !PT ;  /* 0x0000009c6a9c7209 */ /* 0x008fe20007810000 */
[----:B------:R-:W1:Y:S03]  /*b480*/  MUFU.TANH R111, R111 ;  /* 0x0000006f006f7308 */ /* 0x000e660000002400 */
[----:B----4-:R-:W-:-:S05]  /*b490*/  FMNMX.FTZ R156, R107, R156, !PT ;  /* 0x0000009c6b9c7209 */ /* 0x010fca0007810000 */
[----:B------:R-:W2:Y:S01]  /*b4a0*/  MUFU.TANH R98, R98 ;  /* 0x0000006200627308 */ /* 0x000ea20000002400 */
[----:B0-----:R-:W-:Y:S01]  /*b4b0*/  FMNMX.FTZ R156, R110, R156, !PT ;  /* 0x0000009c6e9c7209 */ /* 0x001fe20007810000 */
[----:B------:R-:W-:Y:S02]  /*b4c0*/  WARPGROUP.DEPBAR.LE gsb0, 0x0 ;  /* 0x00008000000079c5 */ /* 0x000fe40000010000 */
[----:B------:R-:W-:-:S04]  /*b4d0*/  WARPGROUP.ARRIVE ;  /* 0x00000000000079c5 */ /* 0x000fc80000000000 */
[----:B------:R-:W0:Y:S01]  /*b4e0*/  MUFU.TANH R99, R99 ;  /* 0x0000006300637308 */ /* 0x000e220000002400 */
[----:B-1----:R-:W-:Y:S01]  /*b4f0*/  FMNMX.FTZ R156, R111, R156, !PT ;  /* 0x0000009c6f9c7209 */ /* 0x002fe20007810000 */
[--C-:B------:R-:W-:Y:S01]  /*b500*/  FFMA.FTZ R188, R144, UR11, -R12.reuse ;  /* 0x0000000b90bc7c23 */ /* 0x100fe2000801080c */
[--C-:B------:R-:W-:Y:S01]  /*b510*/  FFMA.FTZ R144, R145, UR11, -R12.reuse ;  /* 0x0000000b91907c23 */ /* 0x100fe2000801080c */
[--C-:B------:R-:W-:Y:S01]  /*b520*/  FFMA.FTZ R190, R148, UR11, -R12.reuse ;  /* 0x0000000b94be7c23 */ /* 0x100fe2000801080c */
[----:B------:R-:W-:Y:S01]  /*b530*/  HGMMA.64x128x16.F32 R24, R192, gdesc[UR4].tnspB, R24, gsb0 ;  /* 0x41e00004c0187df0 */ /* 0x000fe20008000818 */
[----:B------:R-:W-:Y:S01]  /*b540*/  UIADD3 UR6, UR10, 0x280, URZ ;  /* 0x000002800a067890 */ /* 0x000fe2000fffe03f */
[----:B--2---:R-:W-:Y:S01]  /*b550*/  FMNMX.FTZ R156, R98, R156, !PT ;  /* 0x0000009c629c7209 */ /* 0x004fe20007810000 */
[----:B------:R-:W-:Y:S01]  /*b560*/  UMOV UR7, 0x40000040 ;  /* 0x4000004000077882 */ /* 0x000fe20000000000 */
[----:B------:R-:W1:Y:S01]  /*b570*/  MUFU.TANH R102, R102 ;  /* 0x0000006600667308 */ /* 0x000e620000002400 */
[----:B------:R-:W-:-:S07]  /*b580*/  FFMA.FTZ R145, R149, UR11, -R12 ;  /* 0x0000000b95917c23 */ /* 0x000fce000801080c */
[----:B------:R-:W2:Y:S01]  /*b590*/  MUFU.TANH R103, R103 ;  /* 0x0000006700677308 */ /* 0x000ea20000002400 */
[----:B0-----:R-:W-:-:S07]  /*b5a0*/  FMNMX.FTZ R156, R99, R156, !PT ;  /* 0x0000009c639c7209 */ /* 0x001fce0007810000 */
[----:B------:R-:W0:Y:S01]  /*b5b0*/  MUFU.TANH R90, R90 ;  /* 0x0000005a005a7308 */ /* 0x000e220000002400 */
[----:B-1----:R-:W-:-:S07]  /*b5c0*/  FMNMX.FTZ R156, R102, R156, !PT ;  /* 0x0000009c669c7209 */ /* 0x002fce0007810000 */
[----:B------:R-:W1:Y:S01]  /*b5d0*/  MUFU.TANH R91, R91 ;  /* 0x0000005b005b7308 */ /* 0x000e620000002400 */
[----:B--2---:R-:W-:-:S07]  /*b5e0*/  FMNMX.FTZ R156, R103, R156, !PT ;  /* 0x0000009c679c7209 */ /* 0x004fce0007810000 */
[----:B------:R-:W-:Y:S01]  /*b5f0*/  MUFU.TANH R94, R94 ;  /* 0x0000005e005e7308 */ /* 0x000fe20000002400 */
[----:B0-----:R-:W-:-:S07]  /*b600*/  FMNMX.FTZ R156, R90, R156, !PT ;  /* 0x0000009c5a9c7209 */ /* 0x001fce0007810000 */
[----:B------:R-:W-:Y:S01]  /*b610*/  MUFU.TANH R95, R95 ;  /* 0x0000005f005f7308 */ /* 0x000fe20000002400 */
[----:B-1----:R-:W-:-:S07]  /*b620*/  FMNMX.FTZ R156, R91, R156, !PT ;  /* 0x0000009c5b9c7209 */ /* 0x002fce0007810000 */
[----:B------:R-:W-:Y:S08]  /*b630*/  MUFU.EX2 R11, R11 ;  /* 0x0000000b000b7308 */ /* 0x000ff00000000800 */
[----:B------:R-:W0:Y:S08]  /*b640*/  MUFU.EX2 R176, R176 ;  /* 0x000000b000b07308 */ /* 0x000e300000000800 */
[----:B------:R-:W1:Y:S08]  /*b650*/  MUFU.EX2 R15, R15 ;  /* 0x0000000f000f7308 */ /* 0x000e700000000800 */
[----:B------:R-:W-:Y:S01]  /*b660*/  MUFU.EX2 R178, R178 ;  /* 0x000000b200b27308 */ /* 0x000fe20000000800 */
[----:B0-----:R-:W-:-:S07]  /*b670*/  FFMA.FTZ R14, R11, R14, R176 ;  /* 0x0000000e0b0e7223 */ /* 0x001fce00000100b0 */
        /* <DEDUP_REMOVED lines=37> */
[----:B------:R-:W-:-:S03]  /*b8d0*/  FFMA.FTZ R128, R133, UR11, -R12 ;  /* 0x0000000b85807c23 */ /* 0x000fc6000801080c */
[----:B------:R-:W-:Y:S01]  /*b8e0*/  HGMMA.64x128x16.F32 R24, R200, gdesc[UR4].tnspB, R24, gsb0 ;  /* 0x41e00004c8187df0 */ /* 0x000fe20008000818 */
[----:B------:R-:W-:Y:S01]  /*b8f0*/  UIADD3 UR6, UR10, 0x380, URZ ;  /* 0x000003800a067890 */ /* 0x000fe2000fffe03f */
[----:B------:R-:W-:Y:S01]  /*b900*/  MUFU.EX2 R196, R196 ;  /* 0x000000c400c47308 */ /* 0x000fe20000000800 */
[----:B------:R-:W-:-:S07]  /*b910*/  UMOV UR7, 0x40000040 ;  /* 0x4000004000077882 */ /* 0x000fce0000000000 */
[----:B------:R-:W-:Y:S08]  /*b920*/  MUFU.EX2 R198, R198 ;  /* 0x000000c600c67308 */ /* 0x000ff00000000800 */
[----:B------:R-:W-:Y:S01]  /*b930*/  MUFU.EX2 R128, R128 ;  /* 0x0000008000807308 */ /* 0x000fe20000000800 */
[----:B------:R-:W-:Y:S02]  /*b940*/  WARPGROUP.DEPBAR.LE gsb0, 0x0 ;  /* 0x00008000000079c5 */ /* 0x000fe40000010000 */
[----:B------:R-:W-:Y:S01]  /*b950*/  WARPGROUP.ARRIVE ;  /* 0x00000000000079c5 */ /* 0x000fe20000000000 */
[--C-:B------:R-:W-:Y:S01]  /*b960*/  FFMA.FTZ R200, R120, UR11, -R12.reuse ;  /* 0x0000000b78c87c23 */ /* 0x100fe2000801080c */
[--C-:B------:R-:W-:Y:S01]  /*b970*/  FFMA.FTZ R120, R121, UR11, -R12.reuse ;  /* 0x0000000b79787c23 */ /* 0x100fe2000801080c */
[--C-:B------:R-:W-:Y:S01]  /*b980*/  FFMA.FTZ R202, R124, UR11, -R12.reuse ;  /* 0x0000000b7cca7c23 */ /* 0x100fe2000801080c */
[----:B------:R-:W-:-:S02]  /*b990*/  FFMA.FTZ R121, R125, UR11, -R12 ;  /* 0x0000000b7d797c23 */ /* 0x000fc4000801080c */
[----:B------:R-:W-:Y:S01]  /*b9a0*/  HGMMA.64x128x16.F32 R24, R204, gdesc[UR4].tnspB, R24, gsb0 ;  /* 0x41e00004cc187df0 */ /* 0x000fe20008000818 */
[----:B------:R-:W-:Y:S01]  /*b9b0*/  UIADD3 UR6, UR10, 0x400, URZ ;  /* 0x000004000a067890 */ /* 0x000fe2000fffe03f */
[----:B------:R-:W-:Y:S01]  /*b9c0*/  MUFU.EX2 R200, R200 ;  /* 0x000000c800c87308 */ /* 0x000fe20000000800 */
[----:B------:R-:W-:-:S07]  /*b9d0*/  UMOV UR7, 0x40000040 ;  /* 0x4000004000077882 */ /* 0x000fce0000000000 */
[----:B------:R-:W-:Y:S08]  /*b9e0*/  MUFU.EX2 R120, R120 ;  /* 0x0000007800787308 */ /* 0x000ff00000000800 */
[----:B------:R-:W-:Y:S08]  /*b9f0*/  MUFU.EX2 R202, R202 ;  /* 0x000000ca00ca7308 */ /* 0x000ff00000000800 */
[----:B------:R-:W-:Y:S01]  /*ba00*/  MUFU.EX2 R121, R121 ;  /* 0x0000007900797308 */ /* 0x000fe20000000800 */
[----:B------:R-:W-:-:S02]  /*ba10*/  WARPGROUP.DEPBAR.LE gsb0, 0x0 ;  /* 0x00008000000079c5 */ /* 0x000fc40000010000 */
[----:B------:R-:W-:Y:S01]  /*ba20*/  WARPGROUP.ARRIVE ;  /* 0x00000000000079c5 */ /* 0x000fe20000000000 */
[--C-:B------:R-:W-:Y:S01]  /*ba30*/  FFMA.FTZ R206, R116, UR11, -R12.reuse ;  /* 0x0000000b74ce7c23 */ /* 0x100fe2000801080c */
[----:B------:R-:W-:Y:S01]  /*ba40*/  FMNMX.FTZ R116, R94, R156, !PT ;  /* 0x0000009c5e747209 */ /* 0x000fe20007810000 */
[--C-:B------:R-:W-:Y:S01]  /*ba50*/  FFMA.FTZ R204, R112, UR11, -R12.reuse ;  /* 0x0000000b70cc7c23 */ /* 0x100fe2000801080c */
[--C-:B------:R-:W-:Y:S01]  /*ba60*/  FFMA.FTZ R112, R113, UR11, -R12.reuse ;  /* 0x0000000b71707c23 */ /* 0x100fe2000801080c */
[----:B------:R-:W-:Y:S01]  /*ba70*/  FFMA.FTZ R113, R117, UR11, -R12 ;  /* 0x0000000b75717c23 */ /* 0x000fe2000801080c */
[----:B------:R-:W-:Y:S01]  /*ba80*/  HGMMA.64x128x16.F32 R24, R208, gdesc[UR4].tnspB, R24, gsb0 ;  /* 0x41e00004d0187df0 */ /* 0x000fe20008000818 */
[----:B------:R-:W-:Y:S01]  /*ba90*/  UIADD3 UR6, UR10, 0x480, URZ ;  /* 0x000004800a067890 */ /* 0x000fe2000fffe03f */
[----:B------:R-:W-:Y:S01]  /*baa0*/  FMNMX.FTZ R116, R95, R116, !PT ;  /* 0x000000745f747209 */ /* 0x000fe20007810000 */
[----:B------:R-:W-:Y:S01]  /*bab0*/  UMOV UR7, 0x40000040 ;  /* 0x4000004000077882 */ /* 0x000fe20000000000 */
[----:B------:R-:W-:Y:S03]  /*bac0*/  MUFU.EX2 R204, R204 ;  /* 0x000000cc00cc7308 */ /* 0x000fe60000000800 */
[----:B------:R-:W0:Y:S05]  /*bad0*/  SHFL.BFLY PT, R117, R116, 0x2, 0x1f ;  /* 0x0c401f0074757f89 */ /* 0x000e2a00000e0000 */
[----:B------:R-:W-:Y:S08]  /*bae0*/  MUFU.EX2 R112, R112 ;  /* 0x0000007000707308 */ /* 0x000ff00000000800 */
[----:B------:R-:W-:Y:S08]  /*baf0*/  MUFU.EX2 R206, R206 ;  /* 0x000000ce00ce7308 */ /* 0x000ff00000000800 */
[----:B------:R-:W-:Y:S01]  /*bb00*/  MUFU.EX2 R113, R113 ;  /* 0x0000007100717308 */ /* 0x000fe20000000800 */
[----:B0-----:R-:W-:-:S05]  /*bb10*/  FMNMX.FTZ R116, R116, R117, !PT ;  /* 0x0000007574747209 */ /* 0x001fca0007810000 */
[----:B------:R-:W0:Y:S01]  /*bb20*/  SHFL.BFLY PT, R117, R116, 0x1, 0x1f ;  /* 0x0c201f0074757f89 */ /* 0x000e2200000e0000 */
[----:B------:R-:W-:Y:S02]  /*bb30*/  WARPGROUP.DEPBAR.LE gsb0, 0x0 ;  /* 0x00008000000079c5 */ /* 0x000fe40000010000 */
[----:B------:R-:W-:Y:S01]  /*bb40*/  WARPGROUP.ARRIVE ;  /* 0x00000000000079c5 */ /* 0x000fe20000000000 */
[--C-:B------:R-:W-:Y:S01]  /*bb50*/  FFMA.FTZ R208, R104, UR11, -R12.reuse ;  /* 0x0000000b68d07c23 */ /* 0x100fe2000801080c */
[--C-:B------:R-:W-:Y:S01]  /*bb60*/  FFMA.FTZ R104, R105, UR11, -R12.reuse ;  /* 0x0000000b69687c23 */ /* 0x100fe2000801080c */
[--C-:B------:R-:W-:Y:S01]  /*bb70*/  FFMA.FTZ R105, R109, UR11, -R12.reuse ;  /* 0x0000000b6d697c23 */ /* 0x100fe2000801080c */
[--C-:B------:R-:W-:Y:S01]  /*bb80*/  FFMA.FTZ R109, R89, UR11, -R12.reuse ;  /* 0x0000000b596d7c23 */ /* 0x100fe2000801080c */
[----:B0-----:R-:W-:Y:S01]  /*bb90*/  FMNMX.FTZ R89, R116, R117, !PT ;  /* 0x0000007574597209 */ /* 0x001fe20007810000 */
[----:B------:R-:W-:Y:S01]  /*bba0*/  HGMMA.64x128x16.F32 R24, R212, gdesc[UR4].tnspB, R24, gsb0 ;  /* 0x41e00004d4187df0 */ /* 0x000fe20008000818 */
[----:B------:R-:W-:Y:S01]  /*bbb0*/  UIADD3 UR6, UR10, 0x500, URZ ;  /* 0x000005000a067890 */ /* 0x000fe2000fffe03f */
[--C-:B------:R-:W-:Y:S01]  /*bbc0*/  FFMA.FTZ R210, R108, UR11, -R12.reuse ;  /* 0x0000000b6cd27c23 */ /* 0x100fe2000801080c */
[----:B------:R-:W-:Y:S01]  /*bbd0*/  UMOV UR7, 0x40000040 ;  /* 0x4000004000077882 */ /* 0x000fe20000000000 */
[--C-:B------:R-:W-:Y:S01]  /*bbe0*/  FFMA.FTZ R108, R173, UR11, -R12.reuse ;  /* 0x0000000bad6c7c23 */ /* 0x100fe2000801080c */
[----:B------:R-:W-:Y:S01]  /*bbf0*/  FFMA.FTZ R116, R93, UR11, -R12 ;  /* 0x0000000b5d747c23 */ /* 0x000fe2000801080c */
        /* <DEDUP_REMOVED lines=8> */
[----:B------:R-:W-:Y:S01]  /*bc80*/  FFMA.FTZ R130, R131, UR11, -R93 ;  /* 0x0000000b83827c23 */ /* 0x000fe2000801085d */
[----:B------:R-:W-:Y:S01]  /*bc90*/  MUFU.EX2 R12, R12 ;  /* 0x0000000c000c7308 */ /* 0x000fe20000000800 */
[----:B------:R-:W-:-:S02]  /*bca0*/  @!P1 IMAD R131, R2, 0x8, R0 ;  /* 0x0000000802839824 */ /* 0x000fc400078e0200 */
[--C-:B------:R-:W-:Y:S01]  /*bcb0*/  FFMA.FTZ R181, R162, UR11, -R93.reuse ;  /* 0x0000000ba2b57c23 */ /* 0x100fe2000801085d */
[--C-:B------:R-:W-:Y:S01]  /*bcc0*/  FFMA.FTZ R117, R163, UR11, -R93.reuse ;  /* 0x0000000ba3757c23 */ /* 0x100fe2000801085d */
[--C-:B------:R-:W-:Y:S01]  /*bcd0*/  FFMA.FTZ R201, R122, UR11, -R93.reuse ;  /* 0x0000000b7ac97c23 */ /* 0x100fe2000801085d */
[----:B------:R-:W-:Y:S02]  /*bce0*/  @!P1 VIADD R131, R131, 0x34840 ;  /* 0x0003484083839836 */ /* 0x000fe40000000000 */
[--C-:B------:R-:W-:Y:S01]  /*bcf0*/  FFMA.FTZ R183, R166, UR11, -R93.reuse ;  /* 0x0000000ba6b77c23 */ /* 0x100fe2000801085d */
[--C-:B------:R-:W-:Y:S01]  /*bd00*/  FFMA.FTZ R124, R167, UR11, -R93.reuse ;  /* 0x0000000ba77c7c23 */ /* 0x100fe2000801085d */
[----:B------:R-:W0:Y:S01]  /*bd10*/  MUFU.EX2 R177, R177 ;  /* 0x000000b100b17308 */ /* 0x000e220000000800 */
[----:B------:R-:W-:Y:S01]  /*bd20*/  FFMA.FTZ R199, R134, UR11, -R93 ;  /* 0x0000000b86c77c23 */ /* 0x000fe2000801085d */
[----:B------:R-:W-:Y:S01]  /*bd30*/  @!P1 PRMT R141, RZ, 0x654, R131 ;  /* 0x00000654ff8d9816 */ /* 0x000fe20000000083 */
[--C-:B------:R-:W-:Y:S01]  /*bd40*/  FFMA.FTZ R131, R135, UR11, -R93.reuse ;  /* 0x0000000b87837c23 */ /* 0x100fe2000801085d */
[----:B------:R-:W-:Y:S01]  /*bd50*/  IMAD.U32 R135, RZ, RZ, UR61 ;  /* 0x0000003dff877e24 */ /* 0x000fe2000f8e00ff */
[----:B------:R-:W-:Y:S01]  /*bd60*/  IADD3 R134, -R175, 0xb, RZ ;  /* 0x0000000baf867810 */ /* 0x000fe20007ffe1ff */
[--C-:B------:R-:W-:Y:S01]  /*bd70*/  FFMA.FTZ R185, R154, UR11, -R93.reuse ;  /* 0x0000000b9ab97c23 */ /* 0x100fe2000801085d */
[----:B------:R-:W-:Y:S01]  /*bd80*/  FFMA.FTZ R125, R155, UR11, -R93 ;  /* 0x0000000b9b7d7c23 */ /* 0x000fe2000801085d */
[----:B------:R-:W1:Y:S01]  /*bd90*/  MUFU.EX2 R21, R21 ;  /* 0x0000001500157308 */ /* 0x000e620000000800 */
[----:B------:R-:W-:-:S02]  /*bda0*/  @!P1 IMAD R135, R135, 0x8, R0 ;  /* 0x0000000887879824 */ /* 0x000fc400078e0200 */
[--C-:B------:R-:W-:Y:S01]  /*bdb0*/  FFMA.FTZ R187, R158, UR11, -R93.reuse ;  /* 0x0000000b9ebb7c23 */ /* 0x100fe2000801085d */
[--C-:B------:R-:W-:Y:S01]  /*bdc0*/  FFMA.FTZ R132, R159, UR11, -R93.reuse ;  /* 0x0000000b9f847c23 */ /* 0x100fe2000801085d */
[--C-:B------:R-:W-:Y:S01]  /*bdd0*/  FFMA.FTZ R205, R114, UR11, -R93.reuse ;  /* 0x0000000b72cd7c23 */ /* 0x100fe2000801085d */
[--C-:B------:R-:W-:Y:S01]  /*bde0*/  FFMA.FTZ R189, R146, UR11, -R93.reuse ;  /* 0x0000000b92bd7c23 */ /* 0x100fe2000801085d */
[--C-:B------:R-:W-:Y:S01]  /*bdf0*/  FFMA.FTZ R133, R147, UR11, -R93.reuse ;  /* 0x0000000b93857c23 */ /* 0x100fe2000801085d */
[----:B------:R-:W-:Y:S01]  /*be00*/  FFMA.FTZ R207, R118, UR11, -R93 ;  /* 0x0000000b76cf7c23 */ /* 0x000fe2000801085d */
[----:B------:R2:W-:Y:S01]  /*be10*/  MUFU.EX2 R10, R116 ;  /* 0x00000074000a7308 */ /* 0x0005e20000000800 */
[----:B0-----:R-:W-:Y:S01]  /*be20*/  FFMA.FTZ R122, R12, R13, R177 ;  /* 0x0000000d0c7a7223 */ /* 0x001fe200000100b1 */
[----:B------:R-:W-:Y:S01]  /*be30*/  FADD.FTZ R13, R15, R14 ;  /* 0x0000000e0f0d7221 */ /* 0x000fe20000010000 */
[----:B------:R-:W-:Y:S02]  /*be40*/  @!P1 VIADD R14, R135, 0x34860 ;  /* 0x00034860870e9836 */ /* 0x000fe40000000000 */
[--C-:B------:R-:W-:Y:S01]  /*be50*/  FFMA.FTZ R209, R106, UR11, -R93.reuse ;  /* 0x0000000b6ad17c23 */ /* 0x100fe2000801085d */
[----:B------:R-:W-:Y:S01]  /*be60*/  FFMA.FTZ R191, R150, UR11, -R93 ;  /* 0x0000000b96bf7c23 */ /* 0x000fe2000801085d */
[----:B------:R-:W-:Y:S01]  /*be70*/  FADD.FTZ R135, R178, R13 ;  /* 0x0000000db2877221 */ /* 0x000fe20000010000 */
[--C-:B------:R-:W-:Y:S01]  /*be80*/  FFMA.FTZ R13, R123, UR11, -R93.reuse ;  /* 0x0000000b7b0d7c23 */ /* 0x100fe2000801085d */
[----:B------:R-:W0:Y:S01]  /*be90*/  MUFU.EX2 R179, R179 ;  /* 0x000000b300b37308 */ /* 0x000e220000000800 */
[----:B--2---:R-:W-:Y:S01]  /*bea0*/  FFMA.FTZ R116, R172, UR11, -R93 ;  /* 0x0000000bac747c23 */ /* 0x004fe2000801085d */
[----:B-1----:R-:W-:Y:S01]  /*beb0*/  FADD.FTZ R122, R21, R122 ;  /* 0x0000007a157a7221 */ /* 0x002fe20000010000 */
[----:B------:R-:W-:Y:S01]  /*bec0*/  FADD.FTZ R135, R20, R135 ;  /* 0x0000008714877221 */ /* 0x000fe20000010000 */
[--C-:B------:R-:W-:Y:S01]  /*bed0*/  FFMA.FTZ R140, R151, UR11, -R93.reuse ;  /* 0x0000000b978c7c23 */ /* 0x100fe2000801085d */
[--C-:B------:R-:W-:Y:S01]  /*bee0*/  FFMA.FTZ R193, R138, UR11, -R93.reuse ;  /* 0x0000000b8ac17c23 */ /* 0x100fe2000801085d */
[----:B------:R-:W-:Y:S01]  /*bef0*/  FFMA.FTZ R211, R110, UR11, -R93 ;  /* 0x0000000b6ed37c23 */ /* 0x000fe2000801085d */
[----:B------:R-:W-:Y:S01]  /*bf00*/  FADD.FTZ R135, R180, R135 ;  /* 0x00000087b4877221 */ /* 0x000fe20000010000 */
[----:B------:R-:W1:Y:S01]  /*bf10*/  MUFU.EX2 R116, R116 ;  /* 0x0000007400747308 */ /* 0x000e620000000800 */
[--C-:B------:R-:W-:Y:S01]  /*bf20*/  FFMA.FTZ R138, R139, UR11, -R93.reuse ;  /* 0x0000000b8b8a7c23 */ /* 0x100fe2000801085d */
[----:B------:R-:W-:Y:S01]  /*bf30*/  FFMA.FTZ R195, R142, UR11, -R93 ;  /* 0x0000000b8ec37c23 */ /* 0x000fe2000801085d */
[----:B------:R-:W-:Y:S01]  /*bf40*/  FADD.FTZ R135, R160, R135 ;  /* 0x00000087a0877221 */ /* 0x000fe20000010000 */
[--C-:B------:R-:W-:Y:S01]  /*bf50*/  FFMA.FTZ R115, R115, UR11, -R93.reuse ;  /* 0x0000000b73737c23 */ /* 0x100fe2000801085d */
[----:B------:R-:W-:Y:S01]  /*bf60*/  FFMA.FTZ R139, R143, UR11, -R93 ;  /* 0x0000000b8f8b7c23 */ /* 0x000fe2000801085d */
[----:B------:R-:W-:Y:S01]  /*bf70*/  F2FP.F16.F32.PACK_AB R178, R20, R178 ;  /* 0x000000b214b2723e */ /* 0x000fe200000000ff */
[----:B------:R-:W-:Y:S01]  /*bf80*/  FADD.FTZ R114, R182, R135 ;  /* 0x00000087b6727221 */ /* 0x000fe20000010000 */
[----:B------:R-:W2:Y:S01]  /*bf90*/  MUFU.EX2 R181, R181 ;  /* 0x000000b500b57308 */ /* 0x000ea20000000800 */
[----:B0-----:R-:W-:Y:S01]  /*bfa0*/  FADD.FTZ R123, R179, R122 ;  /* 0x0000007ab37b7221 */ /* 0x001fe20000010000 */
[----:B------:R-:W-:Y:S01]  /*bfb0*/  @!P1 PRMT R122, RZ, 0x654, R14 ;  /* 0x00000654ff7a9816 */ /* 0x000fe2000000000e */
[--C-:B------:R-:W-:Y:S01]  /*bfc0*/  FFMA.FTZ R203, R126, UR11, -R93.reuse ;  /* 0x0000000b7ecb7c23 */ /* 0x100fe2000801085d */
[----:B------:R-:W-:Y:S01]  /*bfd0*/  F2FP.F16.F32.PACK_AB R177, R21, R177 ;  /* 0x000000b115b1723e */ /* 0x000fe200000000ff */
[--C-:B------:R-:W-:Y:S01]  /*bfe0*/  FFMA.FTZ R119, R119, UR11, -R93.reuse ;  /* 0x0000000b77777c23 */ /* 0x100fe2000801085d */
[--C-:B------:R-:W-:Y:S01]  /*bff0*/  FFMA.FTZ R111, R111, UR11, -R93.reuse ;  /* 0x0000000b6f6f7c23 */ /* 0x100fe2000801085d */
[----:B------:R-:W-:Y:S01]  /*c000*/  FFMA.FTZ R102, R102, UR11, -R93 ;  /* 0x0000000b66667c23 */ /* 0x000fe2000801085d */
[----:B------:R-:W0:Y:S01]  /*c010*/  MUFU.EX2 R117, R117 ;  /* 0x0000007500757308 */ /* 0x000e220000000800 */
[----:B-1----:R-:W-:Y:S01]  /*c020*/  FADD.FTZ R14, R116, R123 ;  /* 0x0000007b740e7221 */ /* 0x002fe20000010000 */
[--C-:B------:R-:W-:Y:S01]  /*c030*/  FFMA.FTZ R103, R103, UR11, -R93.reuse ;  /* 0x0000000b67677c23 */ /* 0x100fe2000801085d */
[--C-:B------:R-:W-:Y:S01]  /*c040*/  FFMA.FTZ R91, R91, UR11, -R93.reuse ;  /* 0x0000000b5b5b7c23 */ /* 0x100fe2000801085d */
[----:B------:R-:W-:Y:S01]  /*c050*/  FFMA.FTZ R94, R94, UR11, -R93 ;  /* 0x0000000b5e5e7c23 */ /* 0x000fe2000801085d */
[----:B------:R-:W-:-:S02]  /*c060*/  R2UR UR61, R2 ;  /* 0x00000000023d72ca */ /* 0x000fc400000e0000 */
[----:B------:R-:W-:Y:S01]  /*c070*/  F2FP.F16.F32.PACK_AB R179, R116, R179 ;  /* 0x000000b374b3723e */ /* 0x000fe200000000ff */
[----:B------:R-:W1:Y:S01]  /*c080*/  MUFU.EX2 R183, R183 ;  /* 0x000000b700b77308 */ /* 0x000e620000000800 */
[----:B------:R-:W-:Y:S02]  /*c090*/  F2FP.F16.F32.PACK_AB R180, R160, R180 ;  /* 0x000000b4a0b4723e */ /* 0x000fe400000000ff */
[----:B------:R-:W-:-:S05]  /*c0a0*/  F2FP.F16.F32.PACK_AB R182, R161, R182 ;  /* 0x000000b6a1b6723e */ /* 0x000fca00000000ff */
[----:B------:R-:W3:Y:S08]  /*c0b0*/  MUFU.EX2 R124, R124 ;  /* 0x0000007c007c7308 */ /* 0x000ef00000000800 */
[----:B------:R-:W4:Y:S08]  /*c0c0*/  MUFU.EX2 R185, R185 ;  /* 0x000000b900b97308 */ /* 0x000f300000000800 */
[----:B------:R-:W5:Y:S08]  /*c0d0*/  MUFU.EX2 R125, R125 ;  /* 0x0000007d007d7308 */ /* 0x000f700000000800 */
[----:B------:R-:W5:Y:S08]  /*c0e0*/  MUFU.EX2 R187, R187 ;  /* 0x000000bb00bb7308 */ /* 0x000f700000000800 */
[----:B------:R-:W5:Y:S08]  /*c0f0*/  MUFU.EX2 R132, R132 ;  /* 0x0000008400847308 */ /* 0x000f700000000800 */
[----:B------:R-:W5:Y:S08]  /*c100*/  MUFU.EX2 R189, R189 ;  /* 0x000000bd00bd7308 */ /* 0x000f700000000800 */
[----:B------:R-:W5:Y:S01]  /*c110*/  MUFU.EX2 R133, R133 ;  /* 0x0000008500857308 */ /* 0x000f620000000800 */
[----:B------:R-:W-:-:S02]  /*c120*/  WARPGROUP.DEPBAR.LE gsb0, 0x0 ;  /* 0x00008000000079c5 */ /* 0x000fc40000010000 */
[----:B------:R-:W-:-:S05]  /*c130*/  WARPGROUP.ARRIVE ;  /* 0x00000000000079c5 */ /* 0x000fca0000000000 */
[----:B------:R-:W5:Y:S01]  /*c140*/  MUFU.EX2 R191, R191 ;  /* 0x000000bf00bf7308 */ /* 0x000f620000000800 */
[----:B------:R-:W-:Y:S02]  /*c150*/  F2FP.F16.F32.PACK_AB R212, R97, R96 ;  /* 0x0000006061d4723e */ /* 0x000fe400000000ff */
[----:B------:R-:W-:Y:S01]  /*c160*/  F2FP.F16.F32.PACK_AB R214, R101, R100 ;  /* 0x0000006465d6723e */ /* 0x000fe200000000ff */
[----:B------:R-:W-:Y:S01]  /*c170*/  HGMMA.64x128x16.F32 R24, R216, gdesc[UR4].tnspB, R24, gsb0 ;  /* 0x41e00004d8187df0 */ /* 0x000fe20008000818 */
[----:B------:R-:W-:-:S03]  /*c180*/  UIADD3 UR6, UR14, -0x1, URZ ;  /* 0xffffffff0e067890 */ /* 0x000fc6000fffe03f */
        /* <DEDUP_REMOVED lines=20> */
[----:B------:R-:W-:Y:S01]  /*c2d0*/  @!P1 SYNCS.ARRIVE.TRANS64.RED.A1T0 RZ, [R141+URZ], RZ ;  /* 0x000000ff8dff99a7 */ /* 0x000fe2000810043f */
[----:B------:R-:W-:Y:S01]  /*c2e0*/  MUFU.EX2 R105, R105 ;  /* 0x0000006900697308 */ /* 0x000fe20000000800 */
[-C--:B------:R-:W-:Y:S01]  /*c2f0*/  FMUL.FTZ R26, R26, R12.reuse ;  /* 0x0000000c1a1a7220 */ /* 0x080fe20000410000 */
[-C--:B------:R-:W-:Y:S01]  /*c300*/  FMUL.FTZ R27, R27, R12.reuse ;  /* 0x0000000c1b1b7220 */ /* 0x080fe20000410000 */
[-C--:B------:R-:W-:Y:S01]  /*c310*/  FMUL.FTZ R30, R30, R12.reuse ;  /* 0x0000000c1e1e7220 */ /* 0x080fe20000410000 */
[-C--:B------:R-:W-:Y:S01]  /*c320*/  FMUL.FTZ R31, R31, R12.reuse ;  /* 0x0000000c1f1f7220 */ /* 0x080fe20000410000 */
[-C--:B------:R-:W-:Y:S01]  /*c330*/  FMUL.FTZ R34, R34, R12.reuse ;  /* 0x0000000c22227220 */ /* 0x080fe20000410000 */
[-C--:B------:R-:W-:Y:S01]  /*c340*/  FMUL.FTZ R35, R35, R12.reuse ;  /* 0x0000000c23237220 */ /* 0x080fe20000410000 */
[----:B------:R2:W-:Y:S01]  /*c350*/  @!P1 SYNCS.ARRIVE.TRANS64.RED.A1T0 RZ, [R122+URZ], RZ ;  /* 0x000000ff7aff99a7 */ /* 0x0005e2000810043f */
[----:B------:R-:W-:Y:S01]  /*c360*/  MUFU.EX2 R102, R102 ;  /* 0x0000006600667308 */ /* 0x000fe20000000800 */
[-C--:B------:R-:W-:Y:S01]  /*c370*/  FMUL.FTZ R38, R38, R12.reuse ;  /* 0x0000000c26267220 */ /* 0x080fe20000410000 */
[-C--:B------:R-:W-:Y:S01]  /*c380*/  FMUL.FTZ R39, R39, R12.reuse ;  /* 0x0000000c27277220 */ /* 0x080fe20000410000 */
[-C--:B------:R-:W-:Y:S01]  /*c390*/  FMUL.FTZ R42, R42, R12.reuse ;  /* 0x0000000c2a2a7220 */ /* 0x080fe20000410000 */
[-C--:B------:R-:W-:Y:S01]  /*c3a0*/  FMUL.FTZ R43, R43, R12.reuse ;  /* 0x0000000c2b2b7220 */ /* 0x080fe20000410000 */
[-C--:B------:R-:W-:Y:S01]  /*c3b0*/  FMUL.FTZ R46, R46, R12.reuse ;  /* 0x0000000c2e2e7220 */ /* 0x080fe20000410000 */
[-C--:B------:R-:W-:Y:S01]  /*c3c0*/  FMUL.FTZ R47, R47, R12.reuse ;  /* 0x0000000c2f2f7220 */ /* 0x080fe20000410000 */
[----:B--2---:R-:W-:Y:S01]  /*c3d0*/  FADD.FTZ R122, R181, R14 ;  /* 0x0000000eb57a7221 */ /* 0x004fe20000010000 */
[----:B------:R-:W-:Y:S01]  /*c3e0*/  FFMA.FTZ R14, R127, UR11, -R93 ;  /* 0x0000000b7f0e7c23 */ /* 0x000fe2000801085d */
[----:B------:R-:W-:Y:S01]  /*c3f0*/  FADD.FTZ R127, R161, R114 ;  /* 0x00000072a17f7221 */ /* 0x000fe20000010000 */
[----:B------:R-:W-:Y:S01]  /*c400*/  MUFU.EX2 R103, R103 ;  /* 0x0000006700677308 */ /* 0x000fe20000000800 */
[----:B0-----:R-:W-:Y:S01]  /*c410*/  FADD.FTZ R122, R117, R122 ;  /* 0x0000007a757a7221 */ /* 0x001fe20000010000 */
[-C--:B------:R-:W-:Y:S01]  /*c420*/  FMUL.FTZ R50, R50, R12.reuse ;  /* 0x0000000c32327220 */ /* 0x080fe20000410000 */
[----:B------:R-:W-:Y:S01]  /*c430*/  FADD.FTZ R118, R184, R127 ;  /* 0x0000007fb8767221 */ /* 0x000fe20000010000 */
[-C--:B------:R-:W-:Y:S01]  /*c440*/  FMUL.FTZ R51, R51, R12.reuse ;  /* 0x0000000c33337220 */ /* 0x080fe20000410000 */
[----:B-1----:R-:W-:Y:S01]  /*c450*/  FADD.FTZ R123, R183, R122 ;  /* 0x0000007ab77b7221 */ /* 0x002fe20000010000 */
[-C--:B------:R-:W-:Y:S01]  /*c460*/  FMUL.FTZ R54, R54, R12.reuse ;  /* 0x0000000c36367220 */ /* 0x080fe20000410000 */
[-C--:B------:R-:W-:Y:S01]  /*c470*/  FMUL.FTZ R55, R55, R12.reuse ;  /* 0x0000000c37377220 */ /* 0x080fe20000410000 */
[----:B------:R-:W0:Y:S01]  /*c480*/  MUFU.EX2 R14, R14 ;  /* 0x0000000e000e7308 */ /* 0x000e220000000800 */
[----:B---3--:R-:W-:Y:S01]  /*c490*/  FADD.FTZ R114, R124, R123 ;  /* 0x0000007b7c727221 */ /* 0x008fe20000010000 */
[-C--:B------:R-:W-:Y:S01]  /*c4a0*/  FMUL.FTZ R58, R58, R12.reuse ;  /* 0x0000000c3a3a7220 */ /* 0x080fe20000410000 */
[-C--:B------:R-:W-:Y:S01]  /*c4b0*/  FMUL.FTZ R59, R59, R12.reuse ;  /* 0x0000000c3b3b7220 */ /* 0x080fe20000410000 */
[-C--:B------:R-:W-:Y:S01]  /*c4c0*/  FMUL.FTZ R62, R62, R12.reuse ;  /* 0x0000000c3e3e7220 */ /* 0x080fe20000410000 */
[----:B----4-:R-:W-:Y:S01]  /*c4d0*/  FADD.FTZ R106, R185, R114 ;  /* 0x00000072b96a7221 */ /* 0x010fe20000010000 */
[----:B------:R-:W-:Y:S01]  /*c4e0*/  FFMA.FTZ R114, R107, UR11, -R93 ;  /* 0x0000000b6b727c23 */ /* 0x000fe2000801085d */
[----:B------:R-:W-:Y:S01]  /*c4f0*/  FADD.FTZ R107, R153, R118 ;  /* 0x00000076996b7221 */ /* 0x000fe20000010000 */
[----:B------:R-:W-:Y:S01]  /*c500*/  MUFU.EX2 R108, R108 ;  /* 0x0000006c006c7308 */ /* 0x000fe20000000800 */
[----:B-----5:R-:W-:Y:S01]  /*c510*/  FADD.FTZ R106, R125, R106 ;  /* 0x0000006a7d6a7221 */ /* 0x020fe20000010000 */
[-C--:B------:R-:W-:Y:S01]  /*c520*/  FMUL.FTZ R63, R63, R12.reuse ;  /* 0x0000000c3f3f7220 */ /* 0x080fe20000410000 */
[----:B------:R-:W-:Y:S01]  /*c530*/  FADD.FTZ R123, R186, R107 ;  /* 0x0000006bba7b7221 */ /* 0x000fe20000010000 */
[--C-:B------:R-:W-:Y:S01]  /*c540*/  FFMA.FTZ R107, R98, UR11, -R93.reuse ;  /* 0x0000000b626b7c23 */ /* 0x100fe2000801085d */
[----:B------:R-:W-:Y:S01]  /*c550*/  FADD.FTZ R127, R187, R106 ;  /* 0x0000006abb7f7221 */ /* 0x000fe20000010000 */
[----:B------:R-:W-:Y:S01]  /*c560*/  FFMA.FTZ R106, R99, UR11, -R93 ;  /* 0x0000000b636a7c23 */ /* 0x000fe2000801085d */
[----:B------:R-:W-:Y:S01]  /*c570*/  FADD.FTZ R123, R152, R123 ;  /* 0x0000007b987b7221 */ /* 0x000fe20000010000 */
[----:B------:R-:W-:Y:S01]  /*c580*/  FFMA.FTZ R99, R90, UR11, -R93 ;  /* 0x0000000b5a637c23 */ /* 0x000fe2000801085d */
[----:B------:R-:W-:Y:S01]  /*c590*/  FADD.FTZ R110, R132, R127 ;  /* 0x0000007f846e7221 */ /* 0x000fe20000010000 */
[----:B------:R1:W2:Y:S01]  /*c5a0*/  MUFU.EX2 R98, R115 ;  /* 0x0000007300627308 */ /* 0x0002a20000000800 */
[----:B------:R-:W-:Y:S01]  /*c5b0*/  FADD.FTZ R123, R188, R123 ;  /* 0x0000007bbc7b7221 */ /* 0x000fe20000010000 */
[----:B------:R-:W-:Y:S01]  /*c5c0*/  FFMA.FTZ R93, R95, UR11, -R93 ;  /* 0x0000000b5f5d7c23 */ /* 0x000fe2000801085d */
[----:B------:R-:W-:Y:S01]  /*c5d0*/  FADD.FTZ R110, R189, R110 ;  /* 0x0000006ebd6e7221 */ /* 0x000fe20000010000 */
[-C--:B------:R-:W-:Y:S01]  /*c5e0*/  FMUL.FTZ R66, R66, R12.reuse ;  /* 0x0000000c42427220 */ /* 0x080fe20000410000 */
[----:B------:R-:W-:Y:S01]  /*c5f0*/  FADD.FTZ R123, R144, R123 ;  /* 0x0000007b907b7221 */ /* 0x000fe20000010000 */
[-C--:B------:R-:W-:Y:S01]  /*c600*/  FMUL.FTZ R67, R67, R12.reuse ;  /* 0x0000000c43437220 */ /* 0x080fe20000410000 */
[----:B------:R-:W-:Y:S01]  /*c610*/  FADD.FTZ R110, R133, R110 ;  /* 0x0000006e856e7221 */ /* 0x000fe20000010000 */
[----:B------:R-:W-:Y:S01]  /*c620*/  MUFU.EX2 R107, R107 ;  /* 0x0000006b006b7308 */ /* 0x000fe20000000800 */
[----:B------:R-:W-:Y:S01]  /*c630*/  FADD.FTZ R90, R190, R123 ;  /* 0x0000007bbe5a7221 */ /* 0x000fe20000010000 */
[-C--:B------:R-:W-:Y:S01]  /*c640*/  FMUL.FTZ R70, R70, R12.reuse ;  /* 0x0000000c46467220 */ /* 0x080fe20000410000 */
[----:B-1----:R-:W-:Y:S01]  /*c650*/  FADD.FTZ R115, R191, R110 ;  /* 0x0000006ebf737221 */ /* 0x002fe20000010000 */
[-C--:B------:R-:W-:Y:S01]  /*c660*/  FMUL.FTZ R71, R71, R12.reuse ;  /* 0x0000000c47477220 */ /* 0x080fe20000410000 */
[----:B------:R-:W-:Y:S01]  /*c670*/  FADD.FTZ R123, R145, R90 ;  /* 0x0000005a917b7221 */ /* 0x000fe20000010000 */
[-C--:B------:R-:W-:Y:S01]  /*c680*/  FMUL.FTZ R74, R74, R12.reuse ;  /* 0x0000000c4a4a7220 */ /* 0x080fe20000410000 */
[----:B------:R-:W-:Y:S01]  /*c690*/  FADD.FTZ R110, R140, R115 ;  /* 0x000000738c6e7221 */ /* 0x000fe20000010000 */
[----:B------:R-:W1:Y:S01]  /*c6a0*/  MUFU.EX2 R90, R119 ;  /* 0x00000077005a7308 */ /* 0x000e620000000800 */
[----:B------:R-:W-:Y:S01]  /*c6b0*/  FADD.FTZ R123, R192, R123 ;  /* 0x0000007bc07b7221 */ /* 0x000fe20000010000 */
[-C--:B------:R-:W-:Y:S01]  /*c6c0*/  FMUL.FTZ R75, R75, R12.reuse ;  /* 0x0000000c4b4b7220 */ /* 0x080fe20000410000 */
        /* <DEDUP_REMOVED lines=8> */
[----:B------:R-:W-:Y:S01]  /*c750*/  FADD.FTZ R20, R195, R20 ;  /* 0x00000014c3147221 */ /* 0x000fe20000010000 */
[-C--:B------:R-:W-:Y:S01]  /*c760*/  FMUL.FTZ R83, R83, R12.reuse ;  /* 0x0000000c53537220 */ /* 0x080fe20000410000 */
[----:B------:R-:W-:Y:S01]  /*c770*/  FADD.FTZ R21, R137, R110 ;  /* 0x0000006e89157221 */ /* 0x000fe20000010000 */
[-C--:B------:R-:W-:Y:S01]  /*c780*/  FMUL.FTZ R86, R86, R12.reuse ;  /* 0x0000000c56567220 */ /* 0x080fe20000410000 */
[----:B------:R-:W-:Y:S01]  /*c790*/  FADD.FTZ R20, R139, R20 ;  /* 0x000000148b147221 */ /* 0x000fe20000010000 */
[----:B------:R3:W4:Y:S01]  /*c7a0*/  MUFU.EX2 R15, R114 ;  /* 0x00000072000f7308 */ /* 0x0007220000000800 */
[----:B------:R-:W-:Y:S01]  /*c7b0*/  FADD.FTZ R110, R196, R21 ;  /* 0x00000015c46e7221 */ /* 0x000fe20000010000 */
[----:B------:R-:W-:Y:S01]  /*c7c0*/  FMUL.FTZ R87, R87, R12 ;  /* 0x0000000c57577220 */ /* 0x000fe20000410000 */
[----:B------:R-:W-:Y:S01]  /*c7d0*/  FADD.FTZ R21, R197, R20 ;  /* 0x00000014c5157221 */ /* 0x000fe20000010000 */
[----:B------:R-:W-:-:S02]  /*c7e0*/  IMAD.U32 R12, RZ, RZ, UR6 ;  /* 0x00000006ff0c7e24 */ /* 0x000fc4000f8e00ff */
[----:B------:R-:W-:Y:S01]  /*c7f0*/  FADD.FTZ R95, R129, R110 ;  /* 0x0000006e815f7221 */ /* 0x000fe20000010000 */
[----:B------:R-:W-:Y:S01]  /*c800*/  F2FP.F16.F32.PACK_AB R218, R10, R92 ;  /* 0x0000005c0ada723e */ /* 0x000fe200000000ff */
        /* <DEDUP_REMOVED lines=9> */
[----:B------:R-:W5:Y:S01]  /*c8a0*/  MUFU.EX2 R20, R111 ;  /* 0x0000006f00147308 */ /* 0x000f620000000800 */
[----:B------:R-:W-:Y:S01]  /*c8b0*/  FADD.FTZ R95, R200, R95 ;  /* 0x0000005fc85f7221 */ /* 0x000fe20000010000 */
[----:B------:R-:W-:Y:S01]  /*c8c0*/  FMUL.FTZ R29, R29, R11 ;  /* 0x0000000b1d1d7220 */ /* 0x000fe20000410000 */
[----:B------:R-:W-:Y:S01]  /*c8d0*/  FADD.FTZ R110, R201, R110 ;  /* 0x0000006ec96e7221 */ /* 0x000fe20000010000 */
[C---:B------:R-:W-:Y:S01]  /*c8e0*/  F2FP.F16.F32.PACK_AB R201, R13.reuse, R201 ;  /* 0x000000c90dc9723e */ /* 0x040fe200000000ff */
[----:B------:R-:W-:Y:S01]  /*c8f0*/  FADD.FTZ R95, R120, R95 ;  /* 0x0000005f785f7221 */ /* 0x000fe20000010000 */
[-C--:B------:R-:W-:Y:S01]  /*c900*/  FMUL.FTZ R32, R32, R11.reuse ;  /* 0x0000000b20207220 */ /* 0x080fe20000410000 */
[----:B------:R-:W-:Y:S01]  /*c910*/  FADD.FTZ R110, R13, R110 ;  /* 0x0000006e0d6e7221 */ /* 0x000fe20000010000 */
[----:B------:R-:W5:Y:S01]  /*c920*/  MUFU.EX2 R109, R109 ;  /* 0x0000006d006d7308 */ /* 0x000f620000000800 */
[----:B---3--:R-:W-:Y:S01]  /*c930*/  FADD.FTZ R114, R202, R95 ;  /* 0x0000005fca727221 */ /* 0x008fe20000010000 */
[----:B------:R-:W-:Y:S01]  /*c940*/  FMUL.FTZ R33, R33, R11 ;  /* 0x0000000b21217220 */ /* 0x000fe20000410000 */
[----:B------:R-:W-:Y:S01]  /*c950*/  FADD.FTZ R21, R203, R110 ;  /* 0x0000006ecb157221 */ /* 0x000fe20000010000 */
[----:B0-----:R-:W-:Y:S01]  /*c960*/  F2FP.F16.F32.PACK_AB R203, R14, R203 ;  /* 0x000000cb0ecb723e */ /* 0x001fe200000000ff */
[----:B------:R-:W-:Y:S01]  /*c970*/  FADD.FTZ R95, R121, R114 ;  /* 0x00000072795f7221 */ /* 0x000fe20000010000 */
[-C--:B------:R-:W-:Y:S01]  /*c980*/  FMUL.FTZ R36, R36, R11.reuse ;  /* 0x0000000b24247220 */ /* 0x080fe20000410000 */
[----:B------:R-:W-:Y:S01]  /*c990*/  FADD.FTZ R110, R14, R21 ;  /* 0x000000150e6e7221 */ /* 0x000fe20000010000 */
[----:B------:R-:W0:Y:S01]  /*c9a0*/  MUFU.EX2 R91, R91 ;  /* 0x0000005b005b7308 */ /* 0x000e220000000800 */
[----:B------:R-:W-:Y:S01]  /*c9b0*/  FADD.FTZ R95, R204, R95 ;  /* 0x0000005fcc5f7221 */ /* 0x000fe20000010000 */
[----:B------:R-:W-:Y:S01]  /*c9c0*/  FMUL.FTZ R37, R37, R11 ;  /* 0x0000000b25257220 */ /* 0x000fe20000410000 */
[----:B------:R-:W-:Y:S01]  /*c9d0*/  FADD.FTZ R21, R205, R110 ;  /* 0x0000006ecd157221 */ /* 0x000fe20000010000 */
[----:B--2---:R-:W-:Y:S01]  /*c9e0*/  F2FP.F16.F32.PACK_AB R205, R98, R205 ;  /* 0x000000cd62cd723e */ /* 0x004fe200000000ff */
[----:B------:R-:W-:Y:S01]  /*c9f0*/  FADD.FTZ R95, R112, R95 ;  /* 0x0000005f705f7221 */ /* 0x000fe20000010000 */
[-C--:B------:R-:W-:Y:S01]  /*ca00*/  FMUL.FTZ R40, R40, R11.reuse ;  /* 0x0000000b28287220 */ /* 0x080fe20000410000 */
[----:B------:R-:W-:Y:S01]  /*ca10*/  FADD.FTZ R110, R98, R21 ;  /* 0x00000015626e7221 */ /* 0x000fe20000010000 */
[----:B------:R-:W2:Y:S01]  /*ca20*/  MUFU.EX2 R219, R94 ;  /* 0x0000005e00db7308 */ /* 0x000ea20000000800 */
[----:B------:R-:W-:Y:S01]  /*ca30*/  FADD.FTZ R114, R206, R95 ;  /* 0x0000005fce727221 */ /* 0x000fe20000010000 */
[----:B------:R-:W-:Y:S01]  /*ca40*/  FMUL.FTZ R41, R41, R11 ;  /* 0x0000000b29297220 */ /* 0x000fe20000410000 */
[----:B------:R-:W-:Y:S01]  /*ca50*/  FADD.FTZ R21, R207, R110 ;  /* 0x0000006ecf157221 */ /* 0x000fe20000010000 */
[----:B-1----:R-:W-:Y:S01]  /*ca60*/  F2FP.F16.F32.PACK_AB R207, R90, R207 ;  /* 0x000000cf5acf723e */ /* 0x002fe200000000ff */
[----:B------:R-:W-:Y:S01]  /*ca70*/  FADD.FTZ R95, R113, R114 ;  /* 0x00000072715f7221 */ /* 0x000fe20000010000 */
[-C--:B------:R-:W-:Y:S01]  /*ca80*/  FMUL.FTZ R44, R44, R11.reuse ;  /* 0x0000000b2c2c7220 */ /* 0x080fe20000410000 */
[----:B------:R-:W-:Y:S01]  /*ca90*/  FADD.FTZ R110, R90, R21 ;  /* 0x000000155a6e7221 */ /* 0x000fe20000010000 */
[----:B------:R-:W1:Y:S01]  /*caa0*/  MUFU.EX2 R93, R93 ;  /* 0x0000005d005d7308 */ /* 0x000e620000000800 */
[----:B------:R-:W-:Y:S01]  /*cab0*/  FADD.FTZ R95, R208, R95 ;  /* 0x0000005fd05f7221 */ /* 0x000fe20000010000 */
[----:B------:R-:W-:Y:S01]  /*cac0*/  FMUL.FTZ R45, R45, R11 ;  /* 0x0000000b2d2d7220 */ /* 0x000fe20000410000 */
[----:B------:R-:W-:Y:S01]  /*cad0*/  FADD.FTZ R110, R209, R110 ;  /* 0x0000006ed16e7221 */ /* 0x000fe20000010000 */
[C---:B----4-:R-:W-:Y:S01]  /*cae0*/  F2FP.F16.F32.PACK_AB R209, R15.reuse, R209 ;  /* 0x000000d10fd1723e */ /* 0x050fe200000000ff */
[----:B------:R-:W-:Y:S01]  /*caf0*/  FADD.FTZ R95, R104, R95 ;  /* 0x0000005f685f7221 */ /* 0x000fe20000010000 */
[-C--:B------:R-:W-:Y:S01]  /*cb00*/  FMUL.FTZ R48, R48, R11.reuse ;  /* 0x0000000b30307220 */ /* 0x080fe20000410000 */
        /* <DEDUP_REMOVED lines=8> */
[----:B-----5:R-:W-:Y:S01]  /*cb90*/  FADD.FTZ R14, R20, R13 ;  /* 0x0000000d140e7221 */ /* 0x020fe20000010000 */
        /* <DEDUP_REMOVED lines=23> */
[----:B0-----:R-:W-:Y:S01]  /*cd10*/  FADD.FTZ R90, R91, R90 ;  /* 0x0000005a5b5a7221 */ /* 0x001fe20000010000 */
[-C--:B------:R-:W-:Y:S01]  /*cd20*/  FMUL.FTZ R81, R81, R11.reuse ;  /* 0x0000000b51517220 */ /* 0x080fe20000410000 */
[----:B------:R-:W-:Y:S01]  /*cd30*/  FADD.FTZ R13, R92, R13 ;  /* 0x0000000d5c0d7221 */ /* 0x000fe20000010000 */
[-C--:B------:R-:W-:Y:S01]  /*cd40*/  FMUL.FTZ R84, R84, R11.reuse ;  /* 0x0000000b54547220 */ /* 0x080fe20000410000 */
[----:B--2---:R-:W-:Y:S01]  /*cd50*/  FADD.FTZ R90, R219, R90 ;  /* 0x0000005adb5a7221 */ /* 0x004fe20000010000 */
[----:B------:R-:W-:Y:S01]  /*cd60*/  FMUL.FTZ R85, R85, R11 ;  /* 0x0000000b55557220 */ /* 0x000fe20000410000 */
[----:B------:R-:W-:Y:S01]  /*cd70*/  FADD.FTZ R14, R10, R13 ;  /* 0x0000000d0a0e7221 */ /* 0x000fe20000010000 */
[----:B------:R-:W-:Y:S01]  /*cd80*/  F2FP.F16.F32.PACK_AB R181, R117, R181 ;  /* 0x000000b575b5723e */ /* 0x000fe200000000ff */
[----:B-1----:R-:W-:Y:S01]  /*cd90*/  FADD.FTZ R13, R93, R90 ;  /* 0x0000005a5d0d7221 */ /* 0x002fe20000010000 */
        /* <DEDUP_REMOVED lines=32> */
[----:B------:R-:W-:Y:S06]  /*cfa0*/  @P2 BRA `(.L_x_6436) ;  /* 0xffffffa8004c2947 */ /* 0x000fec000383ffff */
.L_x_6427:
[----:B------:R-:W-:Y:S06]  /*cfb0*/  BAR.ARV 0x8, 0x180 ;  /* 0x0206000000007b1d */ /* 0x000fec0000002000 */
[----:B------:R-:W-:Y:S05]  /*cfc0*/  @!P0 BRA `(.L_x_6437) ;  /* 0x0000000000048947 */ /* 0x000fea0003800000 */
[----:B------:R-:W-:Y:S01]  /*cfd0*/  BPT.TRAP 0x1 ;  /* 0x000000040000795c */ /* 0x000fe20000300000 */
.L_x_6437:
[----:B------:R-:W-:Y:S01]  /*cfe0*/  IMAD R8, R2, 0x8, R0 ;  /* 0x0000000802087824 */ /* 0x000fe200078e0200 */
[----:B------:R-:W-:-:S04]  /*cff0*/  SHF.L.U32 R3, R16, 0x1f, RZ ;  /* 0x0000001f10037819 */ /* 0x000fc800000006ff */
[----:B------:R0:W1:Y:S01]  /*d000*/  SYNCS.PHASECHK.TRANS64.TRYWAIT P2, [R8+URZ+0x34850], R3 ;  /* 0x03485003080075a7 */ /* 0x000062000804017f */
[----:B------:R-:W-:Y:S05]  /*d010*/  @!P0 BRA `(.L_x_6438) ;  /* 0x0000000000048947 */ /* 0x000fea0003800000 */
[----:B------:R-:W-:Y:S01]  /*d020*/  BPT.TRAP 0x1 ;  /* 0x000000040000795c */ /* 0x000fe20000300000 */
.L_x_6438:
[----:B-1----:R-:W-:Y:S05]  /*d030*/  @P2 BRA `(.L_x_6439) ;  /* 0x0000000000082947 */ /* 0x002fea0003800000 */
[----:B------:R-:W1:Y:S02]  /*d040*/  SYNCS.PHASECHK.TRANS64.TRYWAIT P0, [R8+URZ+0x34850], R3 ;  /* 0x03485003080075a7 */ /* 0x000e64000800017f */
[----:B-1----:R-:W-:Y:S05]  /*d050*/  @!P0 BRA `(.L_x_6440) ;  /* 0x000000a400988947 */ /* 0x002fea0003800000 */
.L_x_6439:
[----:B------:R-:W-:Y:S05]  /*d060*/  WARPSYNC.ALL ;  /* 0x0000000000007948 */ /* 0x000fea0003800000 */
[----:B------:R-:W-:Y:S01]  /*d070*/  VIADD R0, R0, 0x400 ;  /* 0x0000040000007836 */ /* 0x000fe20000000000 */
[----:B------:R-:W2:Y:S01]  /*d080*/  LDL.LU R15, [R1+0x10] ;  /* 0x00001000010f7983 */ /* 0x000ea20000300800 */
[----:B------:R-:W-:Y:S01]  /*d090*/  WARPGROUP.ARRIVE ;  /* 0x00000000000079c5 */ /* 0x000fe20000000000 */
[----:B------:R-:W-:Y:S02]  /*d0a0*/  IMAD.MOV.U32 R7, RZ, RZ, 0x40000040 ;  /* 0x40000040ff077424 */ /* 0x000fe400078e00ff */
[----:B------:R-:W-:Y:S01]  /*d0b0*/  SHF.R.U32.HI R0, RZ, 0x4, R0 ;  /* 0x00000004ff007819 */ /* 0x000fe20000011600 */
[----:B01----:R-:W0:Y:S01]  /*d0c0*/  SHFL.BFLY PT, R3, R14, 0x2, 0x1f ;  /* 0x0c401f000e037f89 */ /* 0x003e2200000e0000 */
[----:B------:R-:W-:-:S02]  /*d0d0*/  @!P1 VIADD R9, R8, 0x34860 ;  /* 0x0003486008099836 */ /* 0x000fc40000000000 */
[----:B------:R-:W-:Y:S01]  /*d0e0*/  LOP3.LUT R0, R0, 0x3fff, RZ, 0xc0, !PT ;  /* 0x00003fff00007812 */ /* 0x000fe200078ec0ff */
[----:B------:R-:W-:Y:S02]  /*d0f0*/  VIADD R10, R2, 0x1 ;  /* 0x00000001020a7836 */ /* 0x000fe40000000000 */
[----:B------:R-:W-:Y:S02]  /*d100*/  @!P1 PRMT R9, RZ, 0x654, R9 ;  /* 0x00000654ff099816 */ /* 0x000fe40000000009 */
[----:B------:R-:W-:Y:S02]  /*d110*/  LOP3.LUT R5, R0, 0x5800000, RZ, 0xfc, !PT ;  /* 0x0580000000057812 */ /* 0x000fe400078efcff */
[----:B------:R-:W1:Y:S01]  /*d120*/  SHFL.BFLY PT, R0, R13, 0x2, 0x1f ;  /* 0x0c401f000d007f89 */ /* 0x000e6200000e0000 */
[----:B------:R-:W-:Y:S02]  /*d130*/  ISETP.NE.AND P2, PT, R10, 0x2, PT ;  /* 0x000000020a00780c */ /* 0x000fe40003f45270 */
[----:B------:R-:W-:-:S02]  /*d140*/  IMAD R4, R2, 0xb00, R5 ;  /* 0x00000b0002047824 */ /* 0x000fc400078e0205 */
[----:B------:R-:W-:Y:S02]  /*d150*/  IMAD.MOV.U32 R5, RZ, RZ, 0x40000040 ;  /* 0x40000040ff057424 */ /* 0x000fe400078e00ff */
[C---:B------:R-:W-:Y:S01]  /*d160*/  VIADD R6, R4.reuse, 0x80 ;  /* 0x0000008004067836 */ /* 0x040fe20000000000 */
[----:B------:R-:W-:Y:S01]  /*d170*/  R2UR UR6, R4 ;  /* 0x00000000040672ca */ /* 0x000fe200000e0000 */
[----:B------:R-:W-:Y:S01]  /*d180*/  IMAD.MOV.U32 R2, RZ, RZ, RZ ;  /* 0x000000ffff027224 */ /* 0x000fe200078e00ff */
[----:B------:R-:W-:Y:S01]  /*d190*/  R2UR UR7, R5 ;  /* 0x00000000050772ca */ /* 0x000fe200000e0000 */
[----:B------:R-:W-:Y:S02]  /*d1a0*/  IMAD.MOV.U32 R5, RZ, RZ, 0x40000040 ;  /* 0x40000040ff057424 */ /* 0x000fe400078e00ff */
[----:B0-----:R-:W-:-:S10]  /*d1b0*/  FADD.FTZ R3, R3, R14 ;  /* 0x0000000e03037221 */ /* 0x001fd40000010000 */
[----:B------:R-:W-:Y:S01]  /*d1c0*/  HGMMA.64x128x16.F32 R24, R176, gdesc[UR4].tnspB, R24, gsb0 ;  /* 0x41e00004b0187df0 */ /* 0x000fe20008000818 */
[----:B------:R-:W-:Y:S01]  /*d1d0*/  R2UR UR6, R6 ;  /* 0x00000000060672ca */ /* 0x000fe200000e0000 */
[----:B------:R-:W-:Y:S01]  /*d1e0*/  VIADD R6, R4, 0x100 ;  /* 0x0000010004067836 */ /* 0x000fe20000000000 */
[----:B------:R-:W-:Y:S01]  /*d1f0*/  R2UR UR7, R7 ;  /* 0x00000000070772ca */ /* 0x000fe200000e0000 */
[----:B------:R-:W-:Y:S01]  /*d200*/  IMAD.MOV.U32 R7, RZ, RZ, 0x40000040 ;  /* 0x40000040ff077424 */ /* 0x000fe200078e00ff */
[----:B------:R-:W-:Y:S02]  /*d210*/  WARPGROUP.DEPBAR.LE gsb0, 0x0 ;  /* 0x00008000000079c5 */ /* 0x000fe40000010000 */
[----:B------:R-:W-:-:S09]  /*d220*/  WARPGROUP.ARRIVE ;  /* 0x00000000000079c5 */ /* 0x000fd20000000000 */
[----:B------:R-:W-:Y:S01]  /*d230*/  HGMMA.64x128x16.F32 R24, R180, gdesc[UR4].tnspB, R24, gsb0 ;  /* 0x41e00004b4187df0 */ /* 0x000fe20008000818 */
[----:B------:R-:W-:Y:S01]  /*d240*/  R2UR UR6, R6 ;  /* 0x00000000060672ca */ /* 0x000fe200000e0000 */
[----:B------:R-:W-:Y:S01]  /*d250*/  VIADD R6, R4, 0x180 ;  /* 0x0000018004067836 */ /* 0x000fe20000000000 */
[----:B------:R-:W-:Y:S01]  /*d260*/  R2UR UR7, R7 ;  /* 0x00000000070772ca */ /* 0x000fe200000e0000 */
[----:B------:R-:W-:Y:S02]  /*d270*/  IMAD.MOV.U32 R7, RZ, RZ, 0x40000040 ;  /* 0x40000040ff077424 */ /* 0x000fe400078e00ff */
[----:B--2---:R-:W-:-:S05]  /*d280*/  VIADD R15, R15, 0x1 ;  /* 0x000000010f0f7836 */ /* 0x004fca0000000000 */
[----:B------:R-:W-:Y:S01]  /*d290*/  STL [R1+0x10], R15 ;  /* 0x0000100f01007387 */ /* 0x000fe20000100800 */
[----:B------:R-:W-:Y:S02]  /*d2a0*/  WARPGROUP.DEPBAR.LE gsb0, 0x0 ;  /* 0x00008000000079c5 */ /* 0x000fe40000010000 */
[----:B------:R-:W-:-:S06]  /*d2b0*/  WARPGROUP.ARRIVE ;  /* 0x00000000000079c5 */ /* 0x000fcc0000000000 */
        /* <DEDUP_REMOVED lines=37> */
[C---:B------:R-:W-:Y:S01]  /*d510*/  VIADD R6, R4.reuse, 0x480 ;  /* 0x0000048004067836 */ /* 0x040fe20000000000 */
[----:B------:R-:W-:Y:S01]  /*d520*/  R2UR UR7, R7 ;  /* 0x00000000070772ca */ /* 0x000fe200000e0000 */
[----:B------:R-:W-:Y:S02]  /*d530*/  IMAD.MOV.U32 R7, RZ, RZ, 0x40000040 ;  /* 0x40000040ff077424 */ /* 0x000fe400078e00ff */
[----:B------:R-:W-:Y:S01]  /*d540*/  VIADD R4, R4, 0x500 ;  /* 0x0000050004047836 */ /* 0x000fe20000000000 */
[----:B------:R-:W-:Y:S02]  /*d550*/  WARPGROUP.DEPBAR.LE gsb0, 0x0 ;  /* 0x00008000000079c5 */ /* 0x000fe40000010000 */
[----:B------:R-:W-:-:S07]  /*d560*/  WARPGROUP.ARRIVE ;  /* 0x00000000000079c5 */ /* 0x000fce0000000000 */
[----:B------:R-:W-:Y:S01]  /*d570*/  HGMMA.64x128x16.F32 R24, R208, gdesc[UR4].tnspB, R24, gsb0 ;  /* 0x41e00004d0187df0 */ /* 0x000fe20008000818 */
[----:B------:R-:W-:Y:S02]  /*d580*/  R2UR UR6, R6 ;  /* 0x00000000060672ca */ /* 0x000fe400000e0000 */
[----:B------:R-:W-:Y:S01]  /*d590*/  R2UR UR7, R7 ;  /* 0x00000000070772ca */ /* 0x000fe200000e0000 */
[----:B------:R-:W-:Y:S02]  /*d5a0*/  WARPGROUP.DEPBAR.LE gsb0, 0x0 ;  /* 0x00008000000079c5 */ /* 0x000fe40000010000 */
[----:B------:R-:W-:-:S10]  /*d5b0*/  WARPGROUP.ARRIVE ;  /* 0x00000000000079c5 */ /* 0x000fd40000000000 */
[----:B------:R-:W-:Y:S01]  /*d5c0*/  HGMMA.64x128x16.F32 R24, R212, gdesc[UR4].tnspB, R24, gsb0 ;  /* 0x41e00004d4187df0 */ /* 0x000fe20008000818 */
[----:B------:R-:W-:Y:S01]  /*d5d0*/  R2UR UR6, R4 ;  /* 0x00000000040672ca */ /* 0x000fe200000e0000 */
[----:B-1----:R-:W-:Y:S01]  /*d5e0*/  FADD.FTZ R4, R0, R13 ;  /* 0x0000000d00047221 */ /* 0x002fe20000010000 */
[----:B------:R-:W-:Y:S01]  /*d5f0*/  R2UR UR7, R5 ;  /* 0x00000000050772ca */ /* 0x000fe200000e0000 */
[----:B------:R-:W0:Y:S01]  /*d600*/  SHFL.BFLY PT, R0, R3, 0x1, 0x1f ;  /* 0x0c201f0003007f89 */ /* 0x000e2200000e0000 */
[----:B------:R-:W-:-:S03]  /*d610*/  MOV R13, UR11 ;  /* 0x0000000b000d7c02 */ /* 0x000fc60008000f00 */
[----:B------:R-:W1:Y:S01]  /*d620*/  SHFL.BFLY PT, R5, R4, 0x1, 0x1f ;  /* 0x0c201f0004057f89 */ /* 0x000e6200000e0000 */
[----:B0-----:R-:W-:Y:S01]  /*d630*/  FADD.FTZ R11, R3, R0 ;  /* 0x00000000030b7221 */ /* 0x001fe20000010000 */
[----:B------:R-:W-:Y:S01]  /*d640*/  SEL R3, RZ, 0x1, P2 ;  /* 0x00000001ff037807 */ /* 0x000fe20001000000 */
[----:B------:R-:W-:Y:S02]  /*d650*/  IMAD.MOV.U32 R0, RZ, RZ, -0x800000 ;  /* 0xff800000ff007424 */ /* 0x000fe400078e00ff */
[----:B-1----:R-:W-:Y:S01]  /*d660*/  FADD.FTZ R12, R4, R5 ;  /* 0x00000005040c7221 */ /* 0x002fe20000010000 */
        /* <DEDUP_REMOVED lines=19> */
[----:B------:R-:W-:Y:S03]  /*d7a0*/  HGMMA.64x128x16.F32 R24, R216, gdesc[UR4].tnspB, R24, gsb0 ;  /* 0x41e00004d8187df0 */ /* 0x000fe60008000818 */
        /* <DEDUP_REMOVED lines=66> */
[----:B-1----:R-:W-:-:S07]  /*dbd0*/  SEL R2, R10, RZ, P2 ;  /* 0x000000ff0a027207 */ /* 0x002fce0001000000 */
.L_x_6419:
[----:B------:R-:W0:Y:S01]  /*dbe0*/  S2R R5, SR_CgaCtaId ;  /* 0x0000000000057919 */ /* 0x000e220000008800 */
[----:B------:R-:W-:Y:S01]  /*dbf0*/  MOV R18, 0x400 ;  /* 0x0000040000127802 */ /* 0x000fe20000000f00 */
[----:B------:R-:W-:Y:S01]  /*dc00*/  BSSY B0, `(.L_x_6441) ;  /* 0x0000343000007945 */ /* 0x000fe20003800000 */
[----:B------:R-:W-:Y:S02]  /*dc10*/  BAR.SYNC.DEFER_BLOCKING 0x5, 0x180 ;  /* 0x0146000000007b1d */ /* 0x000fe40000010000 */
[----:B0-----:R-:W-:-:S05]  /*dc20*/  LEA R18, R5, R18, 0x18 ;  /* 0x0000001205127211 */ /* 0x001fca00078ec0ff */
[----:B------:R-:W0:Y:S02]  /*dc30*/  LDS.128 R4, [R18+0x348d0] ;  /* 0x0348d00012047984 */ /* 0x000e240000000c00 */
[----:B0-----:R-:W-:Y:S02]  /*dc40*/  R2UR UR6, R5 ;  /* 0x00000000050672ca */ /* 0x001fe400000e0000 */
[----:B------:R-:W-:Y:S01]  /*dc50*/  R2UR UR5, R6 ;  /* 0x00000000060572ca */ /* 0x000fe200000e0000 */
[----:B------:R-:W-:Y:S06]  /*dc60*/  BAR.ARV 0x4, 0x180 ;  /* 0x0106000000007b1d */ /* 0x000fec0000002000 */
[----:B------:R-:W-:Y:S08]  /*dc70*/  @P0 BRA `(.L_x_6442) ;  /* 0x0000002400540947 */ /* 0x000ff00003800000 */
[----:B------:R-:W2:Y:S01]  /*dc80*/  LDL.LU R10, [R1+0xc] ;  /* 0x00000c00010a7983 */ /* 0x000ea20000300800 */
[----:B------:R-:W-:-:S03]  /*dc90*/  ULDC.64 UR10, c[0x0][0xc00] ;  /* 0x00030000000a7ab9 */ /* 0x000fc60000000a00 */
[----:B------:R-:W3:Y:S04]  /*dca0*/  LDL.LU R9, [R1+0x14] ;  /* 0x0000140001097983 */ /* 0x000ee80000300800 */
[----:B------:R-:W4:Y:S04]  /*dcb0*/  LDL R8, [R1+0x64] ;  /* 0x0000640001087983 */ /* 0x000f280000100800 */
[----:B------:R-:W4:Y:S01]  /*dcc0*/  LDL R104, [R1] ;  /* 0x0000000001687983 */ /* 0x000f220000100800 */
[----:B------:R-:W-:Y:S01]  /*dcd0*/  ULDC.64 UR20, c[0x0][0x208] ;  /* 0x0000820000147ab9 */ /* 0x000fe20000000a00 */
[----:B------:R-:W-:-:S02]  /*dce0*/  R2UR UR17, R220 ;  /* 0x00000000dc1172ca */ /* 0x000fc400000e0000 */
[----:B------:R-:W4:Y:S01]  /*dcf0*/  LDL R106, [R1+0x60] ;  /* 0x00006000016a7983 */ /* 0x000f220000100800 */
[----:B------:R-:W-:Y:S02]  /*dd00*/  R2UR UR15, R221 ;  /* 0x00000000dd0f72ca */ /* 0x000fe400000e0000 */
[----:B------:R-:W-:Y:S01]  /*dd10*/  R2UR UR19, R222 ;  /* 0x00000000de1372ca */ /* 0x000fe200000e0000 */
[----:B------:R-:W-:Y:S01]  /*dd20*/  BAR.SYNC.DEFER_BLOCKING 0x1, 0x100 ;  /* 0x0044000000007b1d */ /* 0x000fe20000010000 */
[----:B--2---:R-:W-:Y:S02]  /*dd30*/  R2UR UR14, R10 ;  /* 0x000000000a0e72ca */ /* 0x004fe400000e0000 */
[----:B---3--:R-:W-:-:S03]  /*dd40*/  R2UR UR13, R9 ;  /* 0x00000000090d72ca */ /* 0x008fc600000e0000 */
[----:B------:R-:W0:Y:S01]  /*dd50*/  S2R R9, SR_SWINHI ;  /* 0x0000000000097919 */ /* 0x000e220000002f00 */
[----:B------:R-:W-:Y:S01]  /*dd60*/  UMOV UR18, 0x9b8 ;  /* 0x000009b800127882 */ /* 0x000fe20000000000 */
[----:B----4-:R-:W-:Y:S02]  /*dd70*/  R2UR UR16, R104 ;  /* 0x00000000681072ca */ /* 0x010fe400000e0000 */
[----:B------:R-:W-:Y:S02]  /*dd80*/  MOV R4, R18 ;  /* 0x0000001200047202 */ /* 0x000fe40000000f00 */
[----:B0-----:R-:W-:-:S03]  /*dd90*/  MOV R5, R9 ;  /* 0x0000000900057202 */ /* 0x001fc60000000f00 */
[----:B------:R-:W-:-:S03]  /*dda0*/  IMAD.WIDE R8, R8, 0x2, R4 ;  /* 0x0000000208087825 */ /* 0x000fc600078e0204 */
[C---:B------:R-:W-:Y:S02]  /*ddb0*/  LOP3.LUT R11, R8.reuse, 0x380, RZ, 0xc0, !PT ;  /* 0x00000380080b7812 */ /* 0x040fe400078ec0ff */
[C---:B------:R-:W-:Y:S02]  /*ddc0*/  IADD3 R19, P6, R8.reuse, 0x20, RZ ;  /* 0x0000002008137810 */ /* 0x040fe40007fde0ff */
[----:B------:R-:W-:Y:S02]  /*ddd0*/  SHF.R.U64 R11, R11, 0x3, RZ ;  /* 0x000000030b0b7819 */ /* 0x000fe400000012ff */
[C---:B------:R-:W-:Y:S02]  /*dde0*/  IADD3 R12, P4, R8.reuse, 0x60, RZ ;  /* 0x00000060080c7810 */ /* 0x040fe40007f9e0ff */
[----:B------:R-:W-:Y:S02]  /*ddf0*/  LOP3.LUT R6, R19, 0x380, RZ, 0xc0, !PT ;  /* 0x0000038013067812 */ /* 0x000fe400078ec0ff */
[----:B------:R-:W-:-:S02]  /*de00*/  IADD3 R35, P5, R8, 0x40, RZ ;  /* 0x0000004008237810 */ /* 0x000fc40007fbe0ff */
[C---:B------:R-:W-:Y:S02]  /*de10*/  IADD3 R99, P3, R8.reuse, 0x4000, RZ ;  /* 0x0000400008637810 */ /* 0x040fe40007f7e0ff */
[C---:B------:R-:W-:Y:S02]  /*de20*/  IADD3 R101, P2, R8.reuse, 0x4020, RZ ;  /* 0x0000402008657810 */ /* 0x040fe40007f5e0ff */
[C---:B------:R-:W-:Y:S02]  /*de30*/  IADD3 R103, P1, R8.reuse, 0x4040, RZ ;  /* 0x0000404008677810 */ /* 0x040fe40007f3e0ff */
[----:B------:R-:W-:Y:S02]  /*de40*/  IADD3 R105, P0, R8, 0x4060, RZ ;  /* 0x0000406008697810 */ /* 0x000fe40007f1e0ff */
[----:B------:R-:W-:Y:S02]  /*de50*/  LOP3.LUT R8, R11, R8, RZ, 0x3c, !PT ;  /* 0x000000080b087212 */ /* 0x000fe400078e3cff */
[----:B------:R-:W-:-:S02]  /*de60*/  LOP3.LUT R11, R12, 0x380, RZ, 0xc0, !PT ;  /* 0x000003800c0b7812 */ /* 0x000fc400078ec0ff */
[----:B------:R-:W-:Y:S02]  /*de70*/  SHF.R.U64 R6, R6, 0x3, RZ ;  /* 0x0000000306067819 */ /* 0x000fe400000012ff */
[----:B------:R-:W-:Y:S02]  /*de80*/  SHF.R.U64 R11, R11, 0x3, RZ ;  /* 0x000000030b0b7819 */ /* 0x000fe400000012ff */
[----:B------:R-:W-:Y:S02]  /*de90*/  LOP3.LUT R32, R6, R19, RZ, 0x3c, !PT ;  /* 0x0000001306207212 */ /* 0x000fe400078e3cff */
[----:B------:R-:W-:Y:S02]  /*dea0*/  LOP3.LUT R14, R99, 0x380, RZ, 0xc0, !PT ;  /* 0x00000380630e7812 */ /* 0x000fe400078ec0ff */
[----:B------:R-:W-:Y:S02]  /*deb0*/  LOP3.LUT R6, R101, 0x380, RZ, 0xc0, !PT ;  /* 0x0000038065067812 */ /* 0x000fe400078ec0ff */
[----:B------:R-:W-:-:S02]  /*dec0*/  LOP3.LUT R10, R35, 0x380, RZ, 0xc0, !PT ;  /* 0x00000380230a7812 */ /* 0x000fc400078ec0ff */
[----:B------:R-:W-:Y:S02]  /*ded0*/  LOP3.LUT R28, R11, R12, RZ, 0x3c, !PT ;  /* 0x0000000c0b1c7212 */ /* 0x000fe400078e3cff */
[----:B------:R-:W-:Y:S02]  /*dee0*/  SHF.R.U64 R14, R14, 0x3, RZ ;  /* 0x000000030e0e7819 */ /* 0x000fe400000012ff */
[----:B------:R-:W-:Y:S02]  /*def0*/  LOP3.LUT R12, R103, 0x380, RZ, 0xc0, !PT ;  /* 0x00000380670c7812 */ /* 0x000fe400078ec0ff */
[----:B------:R-:W-:Y:S02]  /*df00*/  SHF.R.U64 R6, R6, 0x3, RZ ;  /* 0x0000000306067819 */ /* 0x000fe400000012ff */
[----:B------:R-:W-:Y:S02]  /*df10*/  SHF.R.U64 R10, R10, 0x3, RZ ;  /* 0x000000030a0a7819 */ /* 0x000fe400000012ff */
[----:B------:R-:W-:Y:S01]  /*df20*/  LOP3.LUT R34, R105, 0x380, RZ, 0xc0, !PT ;  /* 0x0000038069227812 */ /* 0x000fe200078ec0ff */
[--C-:B------:R-:W-:Y:S01]  /*df30*/  IMAD.X R27, RZ, RZ, R9.reuse, P3 ;  /* 0x000000ffff1b7224 */ /* 0x100fe200018e0609 */
[----:B------:R-:W-:Y:S01]  /*df40*/  LOP3.LUT R26, R14, R99, RZ, 0x3c, !PT ;  /* 0x000000630e1a7212 */ /* 0x000fe200078e3cff */
[--C-:B------:R-:W-:Y:S01]  /*df50*/  IMAD.X R25, RZ, RZ, R9.reuse, P2 ;  /* 0x000000ffff197224 */ /* 0x100fe200010e0609 */
[----:B------:R-:W-:Y:S01]  /*df60*/  SHF.R.U64 R12, R12, 0x3, RZ ;  /* 0x000000030c0c7819 */ /* 0x000fe200000012ff */
[--C-:B------:R-:W-:Y:S01]  /*df70*/  IMAD.X R33, RZ, RZ, R9.reuse, P6 ;  /* 0x000000ffff217224 */ /* 0x100fe200030e0609 */
[----:B------:R-:W-:Y:S01]  /*df80*/  LOP3.LUT R24, R6, R101, RZ, 0x3c, !PT ;  /* 0x0000006506187212 */ /* 0x000fe200078e3cff */
[--C-:B------:R-:W-:Y:S01]  /*df90*/  IMAD.X R31, RZ, RZ, R9.reuse, P5 ;  /* 0x000000ffff1f7224 */ /* 0x100fe200028e0609 */
[----:B------:R-:W-:Y:S01]  /*dfa0*/  LOP3.LUT R30, R10, R35, RZ, 0x3c, !PT ;  /* 0x000000230a1e7212 */ /* 0x000fe200078e3cff */
[--C-:B------:R-:W-:Y:S01]  /*dfb0*/  IMAD.X R29, RZ, RZ, R9.reuse, P4 ;  /* 0x000000ffff1d7224 */ /* 0x100fe200020e0609 */
[----:B------:R-:W-:Y:S01]  /*dfc0*/  SHF.R.U64 R34, R34, 0x3, RZ ;  /* 0x0000000322227819 */ /* 0x000fe200000012ff */
[--C-:B------:R-:W-:Y:S01]  /*dfd0*/  IMAD.X R15, RZ, RZ, R9.reuse, P1 ;  /* 0x000000ffff0f7224 */ /* 0x100fe200008e0609 */
[----:B------:R-:W-:Y:S01]  /*dfe0*/  MOV R19, R8 ;  /* 0x0000000800137202 */ /* 0x000fe20000000f00 */
        /* <DEDUP_REMOVED lines=10> */
[----:B------:R-:W-:Y:S02]  /*e090*/  MOV R101, R30 ;  /* 0x0000001e00657202 */ /* 0x000fe40000000f00 */
        /* <DEDUP_REMOVED lines=9> */
[----:B------:R0:W-:Y:S01]  /*e130*/  STSM.16.M88.4 [R19], R8 ;  /* 0x0000000813007844 */ /* 0x0001e20000000200 */
[----:B------:R-:W-:-:S02]  /*e140*/  F2FP.F16.F32.PACK_AB R32, R49, R48 ;  /* 0x000000303120723e */ /* 0x000fc400000000ff */
[----:B------:R-:W-:Y:S02]  /*e150*/  F2FP.F16.F32.PACK_AB R33, R51, R50 ;  /* 0x000000323321723e */ /* 0x000fe400000000ff */
[----:B------:R-:W-:Y:S02]  /*e160*/  F2FP.F16.F32.PACK_AB R34, R53, R52 ;  /* 0x000000343522723e */ /* 0x000fe400000000ff */
[----:B------:R-:W-:Y:S01]  /*e170*/  F2FP.F16.F32.PACK_AB R35, R55, R54 ;  /* 0x000000363723723e */ /* 0x000fe200000000ff */
[----:B------:R1:W-:Y:S01]  /*e180*/  STSM.16.M88.4 [R102], R24 ;  /* 0x0000001866007844 */ /* 0x0003e20000000200 */
[----:B------:R-:W-:Y:S02]  /*e190*/  MOV R6, R14 ;  /* 0x0000000e00067202 */ /* 0x000fe40000000f00 */
[----:B------:R-:W-:Y:S01]  /*e1a0*/  F2FP.F16.F32.PACK_AB R14, R69, R68 ;  /* 0x00000044450e723e */ /* 0x000fe200000000ff */
[----:B------:R2:W-:Y:S01]  /*e1b0*/  STSM.16.M88.4 [R101], R28 ;  /* 0x0000001c65007844 */ /* 0x0005e20000000200 */
[----:B------:R-:W-:-:S02]  /*e1c0*/  F2FP.F16.F32.PACK_AB R15, R71, R70 ;  /* 0x00000046470f723e */ /* 0x000fc400000000ff */
[----:B0-----:R-:W-:Y:S02]  /*e1d0*/  MOV R19, R12 ;  /* 0x0000000c00137202 */ /* 0x001fe40000000f00 */
[----:B------:R-:W-:Y:S02]  /*e1e0*/  F2FP.F16.F32.PACK_AB R8, R57, R56 ;  /* 0x000000383908723e */ /* 0x000fe400000000ff */
[----:B------:R-:W-:Y:S02]  /*e1f0*/  F2FP.F16.F32.PACK_AB R9, R59, R58 ;  /* 0x0000003a3b09723e */ /* 0x000fe400000000ff */
[----:B------:R-:W-:Y:S02]  /*e200*/  F2FP.F16.F32.PACK_AB R10, R61, R60 ;  /* 0x0000003c3d0a723e */ /* 0x000fe400000000ff */
[----:B------:R-:W-:Y:S02]  /*e210*/  F2FP.F16.F32.PACK_AB R11, R63, R62 ;  /* 0x0000003e3f0b723e */ /* 0x000fe400000000ff */
[----:B------:R-:W-:-:S02]  /*e220*/  F2FP.F16.F32.PACK_AB R12, R65, R64 ;  /* 0x00000040410c723e */ /* 0x000fc400000000ff */
[----:B------:R-:W-:Y:S02]  /*e230*/  F2FP.F16.F32.PACK_AB R13, R67, R66 ;  /* 0x00000042430d723e */ /* 0x000fe400000000ff */
[----:B-1----:R-:W-:Y:S02]  /*e240*/  F2FP.F16.F32.PACK_AB R24, R73, R72 ;  /* 0x000000484918723e */ /* 0x002fe400000000ff */
[----:B------:R-:W-:Y:S02]  /*e250*/  F2FP.F16.F32.PACK_AB R25, R75, R74 ;  /* 0x0000004a4b19723e */ /* 0x000fe400000000ff */
[----:B------:R-:W-:Y:S02]  /*e260*/  F2FP.F16.F32.PACK_AB R26, R77, R76 ;  /* 0x0000004c4d1a723e */ /* 0x000fe400000000ff */
[----:B------:R-:W-:Y:S01]  /*e270*/  F2FP.F16.F32.PACK_AB R27, R79, R78 ;  /* 0x0000004e4f1b723e */ /* 0x000fe200000000ff */
[----:B------:R0:W-:Y:S01]  /*e280*/  STSM.16.M88.4 [R100], R32 ;  /* 0x0000002064007844 */ /* 0x0001e20000000200 */
[----:B--2---:R-:W-:-:S02]  /*e290*/  F2FP.F16.F32.PACK_AB R28, R81, R80 ;  /* 0x00000050511c723e */ /* 0x004fc400000000ff */
[----:B------:R-:W-:Y:S02]  /*e2a0*/  F2FP.F16.F32.PACK_AB R29, R83, R82 ;  /* 0x00000052531d723e */ /* 0x000fe400000000ff */
[----:B------:R-:W-:Y:S02]  /*e2b0*/  F2FP.F16.F32.PACK_AB R30, R85, R84 ;  /* 0x00000054551e723e */ /* 0x000fe400000000ff */
[----:B------:R-:W-:Y:S01]  /*e2c0*/  F2FP.F16.F32.PACK_AB R31, R87, R86 ;  /* 0x00000056571f723e */ /* 0x000fe200000000ff */
[----:B------:R-:W-:Y:S04]  /*e2d0*/  STSM.16.M88.4 [R99], R8 ;  /* 0x0000000863007844 */ /* 0x000fe80000000200 */
[----:B------:R-:W-:Y:S04]  /*e2e0*/  STSM.16.M88.4 [R98], R12 ;  /* 0x0000000c62007844 */ /* 0x000fe80000000200 */
[----:B------:R-:W-:Y:S04]  /*e2f0*/  STSM.16.M88.4 [R6], R24 ;  /* 0x0000001806007844 */ /* 0x000fe80000000200 */
        /* <DEDUP_REMOVED lines=8> */
[----:B0-----:R-:W-:Y:S01]  /*e380*/  IMAD.U32 R32, RZ, RZ, UR7 ;  /* 0x00000007ff207e24 */ /* 0x001fe2000f8e00ff */
[----:B-1----:R-:W0:Y:S03]  /*e390*/  LDC R19, c[0x0][0xbe8] ;  /* 0x0002fa00ff137b82 */ /* 0x002e260000000800 */
[----:B------:R-:W-:Y:S01]  /*e3a0*/  IMAD.U32 R33, RZ, RZ, UR8 ;  /* 0x00000008ff217e24 */ /* 0x000fe2000f8e00ff */
[----:B------:R-:W-:-:S04]  /*e3b0*/  ULDC.64 UR8, c[0x0][0xc08] ;  /* 0x0003020000087ab9 */ /* 0x000fc80000000a00 */
        /* <DEDUP_REMOVED lines=12> */
[----:B------:R-:W-:-:S04]  /*e480*/  USEL UR4, UR17, UR4, UP0 ;  /* 0x0000000411047287 */ /* 0x000fc80008000000 */
[----:B------:R-:W-:Y:S02]  /*e490*/  UISETP.GT.AND UP1, UPT, UR4, 0x1, UPT ;  /* 0x000000010400788c */ /* 0x000fe4000bf24270 */
[----:B------:R-:W1:Y:S02]  /*e4a0*/  @P1 LDC R13, c[0x0][0xbf0] ;  /* 0x0002fc00ff0d1b82 */ /* 0x000e640000000800 */
[----:B------:R-:W-:Y:S02]  /*e4b0*/  USEL UR18, UR18, 0x978, UP1 ;  /* 0x0000097812127887 */ /* 0x000fe40008800000 */
[----:B------:R-:W-:Y:S01]  /*e4c0*/  UISETP.NE.U32.AND UP0, UPT, UR10, URZ, UPT ;  /* 0x0000003f0a00728c */ /* 0x000fe2000bf05070 */
[----:B------:R-:W-:-:S03]  /*e4d0*/  IMAD.U32 R15, RZ, RZ, UR16 ;  /* 0x00000010ff0f7e24 */ /* 0x000fc6000f8e00ff */
[----:B------:R-:W-:Y:S01]  /*e4e0*/  UISETP.NE.AND.EX UP0, UPT, UR11, URZ, UPT, UP0 ;  /* 0x0000003f0b00728c */ /* 0x000fe2000bf05300 */
[----:B------:R-:W-:Y:S01]  /*e4f0*/  IMAD.U32 R8, RZ, RZ, UR8 ;  /* 0x00000008ff087e24 */ /* 0x000fe2000f8e00ff */
[----:B------:R-:W-:Y:S01]  /*e500*/  UMOV UR4, URZ ;  /* 0x0000003f00047c82 */ /* 0x000fe20008000000 */
[----:B------:R-:W-:Y:S01]  /*e510*/  IMAD.U32 R9, RZ, RZ, UR9 ;  /* 0x00000009ff097e24 */ /* 0x000fe2000f8e00ff */
[----:B------:R-:W-:Y:S01]  /*e520*/  USEL UR7, UR14, URZ, !UP0 ;  /* 0x0000003f0e077287 */ /* 0x000fe2000c000000 */
[----:B------:R-:W-:Y:S01]  /*e530*/  IMAD R15, R15, 0x80, R106 ;  /* 0x000000800f0f7824 */ /* 0x000fe200078e026a */
[----:B------:R-:W-:Y:S01]  /*e540*/  ULDC.64 UR10, c[0x0][UR18+0x220] ;  /* 0x00008800120a7abb */ /* 0x000fe20008000a00 */
[----:B------:R-:W-:Y:S01]  /*e550*/  USEL UR16, UR15, URZ, UP1 ;  /* 0x0000003f0f107287 */ /* 0x000fe20008800000 */
[----:B------:R0:W5:Y:S01]  /*e560*/  @P4 LDG.E R6, desc[UR20][R8.64] ;  /* 0x0000001408064981 */ /* 0x000162000c1e1900 */
[----:B------:R-:W-:Y:S01]  /*e570*/  USEL UR17, UR13, URZ, !UP0 ;  /* 0x0000003f0d117287 */ /* 0x000fe2000c000000 */
[----:B------:R-:W-:Y:S01]  /*e580*/  ULDC.64 UR8, c[0x0][UR18+0x218] ;  /* 0x0000860012087abb */ /* 0x000fe20008000a00 */
[----:B------:R-:W-:Y:S01]  /*e590*/  UIMAD UR11, UR11, UR7, URZ ;  /* 0x000000070b0b72a4 */ /* 0x000fe2000f8e023f */
[----:B------:R-:W-:Y:S01]  /*e5a0*/  ULDC.64 UR12, c[0x0][UR18+0x228] ;  /* 0x00008a00120c7abb */ /* 0x000fe20008000a00 */
[----:B------:R-:W-:Y:S01]  /*e5b0*/  UIMAD.WIDE.U32 UR14, UR8, UR19, URZ ;  /* 0x00000013080e72a5 */ /* 0x000fe2000f8e003f */
[----:B0-----:R-:W-:Y:S01]  /*e5c0*/  @P1 IMAD.HI.U32 R8, R15, R10, RZ ;  /* 0x0000000a0f081227 */ /* 0x001fe200078e00ff */
[----:B------:R-:W-:-:S02]  /*e5d0*/  UIMAD UR19, UR9, UR19, URZ ;  /* 0x00000013091372a4 */ /* 0x000fc4000f8e023f */
[----:B------:R-:W-:Y:S01]  /*e5e0*/  UIMAD.WIDE.U32 UR20, UR12, UR16, URZ ;  /* 0x000000100c1472a5 */ /* 0x000fe2000f8e003f */
[----:B------:R-:W-:Y:S01]  /*e5f0*/  IMAD.MOV.U32 R11, RZ, RZ, R15 ;  /* 0x000000ffff0b7224 */ /* 0x000fe200078e000f */
[----:B------:R-:W-:Y:S01]  /*e600*/  UIMAD.WIDE.U32 UR8, UR10, UR7, URZ ;  /* 0x000000070a0872a5 */ /* 0x000fe2000f8e003f */
[----:B-1----:R-:W-:Y:S01]  /*e610*/  @P1 SHF.R.U32.HI R11, RZ, R13, R8 ;  /* 0x0000000dff0b1219 */ /* 0x002fe20000011608 */
[----:B------:R-:W-:Y:S02]  /*e620*/  UIMAD UR12, UR13, UR16, URZ ;  /* 0x000000100d0c72a4 */ /* 0x000fe4000f8e023f */
[----:B------:R-:W-:Y:S02]  /*e630*/  UIMAD UR11, UR10, UR17, UR11 ;  /* 0x000000110a0b72a4 */ /* 0x000fe4000f8e020b */
[----:B------:R-:W-:Y:S02]  /*e640*/  UIADD3 UR12, UR21, UR12, URZ ;  /* 0x0000000c150c7290 */ /* 0x000fe4000fffe03f */
[----:B------:R-:W-:Y:S01]  /*e650*/  UIADD3 UR10, UR9, UR11, URZ ;  /* 0x0000000b090a7290 */ /* 0x000fe2000fffe03f */
[----:B------:R-:W-:Y:S01]  /*e660*/  IMAD.MOV R10, RZ, RZ, -R11 ;  /* 0x000000ffff0a7224 */ /* 0x000fe200078e0a0b */
[----:B------:R-:W-:Y:S01]  /*e670*/  UIADD3 UR19, UR15, UR19, URZ ;  /* 0x000000130f137290 */ /* 0x000fe2000fffe03f */
[----:B------:R-:W-:-:S02]  /*e680*/  IMAD.U32 R8, RZ, RZ, UR20 ;  /* 0x00000014ff087e24 */ /* 0x000fc4000f8e00ff */
[----:B------:R-:W-:Y:S01]  /*e690*/  IMAD.U32 R9, RZ, RZ, UR21 ;  /* 0x00000015ff097e24 */ /* 0x000fe2000f8e00ff */
[----:B------:R-:W-:Y:S01]  /*e6a0*/  SHF.R.S32.HI R9, RZ, 0x1f, R11 ;  /* 0x0000001fff097819 */ /* 0x000fe2000001140b */
[----:B------:R-:W-:Y:S02]  /*e6b0*/  IMAD R13, R19, R10, R15 ;  /* 0x0000000a130d7224 */ /* 0x000fe400078e020f */
[----:B------:R-:W-:Y:S01]  /*e6c0*/  IMAD.U32 R12, RZ, RZ, UR12 ;  /* 0x0000000cff0c7e24 */ /* 0x000fe2000f8e00ff */
[----:B------:R-:W-:Y:S01]  /*e6d0*/  ULDC.64 UR12, c[0x0][0xba8] ;  /* 0x0002ea00000c7ab9 */ /* 0x000fe20000000a00 */
[----:B------:R-:W-:Y:S01]  /*e6e0*/  @!UP1 ULDC UR12, c[0x0][0xb50] ;  /* 0x0002d400000c9ab9 */ /* 0x000fe20000000800 */
[----:B------:R-:W-:Y:S01]  /*e6f0*/  SHF.R.S32.HI R10, RZ, 0x1f, R13 ;  /* 0x0000001fff0a7819 */ /* 0x000fe2000001140d */
[----:B------:R-:W-:Y:S01]  /*e700*/  @!UP1 ULDC UR13, c[0x0][0xb54] ;  /* 0x0002d500000d9ab9 */ /* 0x000fe20000000800 */
[----:B--2---:R-:W-:-:S13]  /*e710*/  @P0 R2UR UR4, R34 ;  /* 0x00000000220402ca */ /* 0x004fda00000e0000 */
[----:B------:R-:W-:Y:S02]  /*e720*/  UIADD3 UR14, UP0, UP2, UR8, UR14, UR4 ;  /* 0x0000000e080e7290 */ /* 0x000fe4000fa1e004 */
[----:B------:R-:W-:-:S04]  /*e730*/  USHF.R.S32.HI UR11, URZ, 0x1f, UR4 ;  /* 0x0000001f3f0b7899 */ /* 0x000fc80008011404 */
[----:B------:R-:W-:Y:S01]  /*e740*/  UIADD3.X UR10, UR10, UR19, UR11, UP0, UP2 ;  /* 0x000000130a0a7290 */ /* 0x000fe200087e440b */
[----:B------:R-:W-:Y:S01]  /*e750*/  IADD3 R8, P2, P3, R11, UR14, R8 ;  /* 0x0000000e0b087c10 */ /* 0x000fe2000fb5e008 */
[----:B------:R-:W-:Y:S02]  /*e760*/  ULDC.64 UR8, c[0x0][UR18+0x210] ;  /* 0x0000840012087abb */ /* 0x000fe40008000a00 */
[----:B------:R-:W-:Y:S02]  /*e770*/  IMAD R11, R13, UR9, RZ ;  /* 0x000000090d0b7c24 */ /* 0x000fe4000f8e02ff */
[----:B------:R-:W-:Y:S02]  /*e780*/  IADD3.X R9, R9, UR10, R12, P2, P3 ;  /* 0x0000000a09097c10 */ /* 0x000fe400097e640c */
[----:B------:R-:W-:Y:S02]  /*e790*/  IMAD R11, R10, UR8, R11 ;  /* 0x000000080a0b7c24 */ /* 0x000fe4000f8e020b */
        /* <DEDUP_REMOVED lines=10> */
.L_x_6443:
[----:B------:R-:W2:Y:S01]  /*e840*/  LDL R24, [R1+0x5c] ;  /* 0x00005c0001187983 */ /* 0x000ea20000100800 */
[----:B------:R-:W0:Y:S01]  /*e850*/  S2R R10, SR_TID.X ;  /* 0x00000000000a7919 */ /* 0x000e220000002100 */
[----:B------:R-:W-:Y:S02]  /*e860*/  R2UR UR8, R104 ;  /* 0x00000000680872ca */ /* 0x000fe400000e0000 */
[----:B------:R-:W-:Y:S04]  /*e870*/  SHFL.IDX PT, R8, R12, RZ, 0x1c1f ;  /* 0x001c1fff0c087589 */ /* 0x000fe800000e0000 */
[----:B------:R-:W1:Y:S01]  /*e880*/  SHFL.IDX PT, R9, R13, RZ, 0x1c1f ;  /* 0x001c1fff0d097589 */ /* 0x000e6200000e0000 */
[----:B0-----:R-:W-:-:S05]  /*e890*/  VIADD R25, R10, 0xffffff80 ;  /* 0xffffff800a197836 */ /* 0x001fca0000000000 */
[----:B------:R-:W-:-:S04]  /*e8a0*/  SHF.R.S32.HI R14, RZ, 0x1f, R25 ;  /* 0x0000001fff0e7819 */ /* 0x000fc80000011419 */
[----:B------:R-:W-:-:S04]  /*e8b0*/  LEA.HI R14, R14, R25, RZ, 0x7 ;  /* 0x000000190e0e7211 */ /* 0x000fc800078f38ff */
[----:B------:R-:W-:Y:S01]  /*e8c0*/  LOP3.LUT R14, R14, 0xffffff80, RZ, 0xc0, !PT ;  /* 0xffffff800e0e7812 */ /* 0x000fe200078ec0ff */
[----:B------:R-:W-:Y:S04]  /*e8d0*/  SHFL.IDX PT, R10, R12, 0x1, 0x1c1f ;  /* 0x003c1f000c0a7f89 */ /* 0x000fe800000e0000 */
[----:B------:R-:W-:Y:S02]  /*e8e0*/  IMAD.IADD R14, R25, 0x1, -R14 ;  /* 0x00000001190e7824 */ /* 0x000fe400078e0a0e */
[----:B------:R-:W-:Y:S01]  /*e8f0*/  IMAD.U32 R25, RZ, RZ, UR8 ;  /* 0x00000008ff197e24 */ /* 0x000fe2000f8e00ff */
[----:B------:R-:W0:Y:S01]  /*e900*/  SHFL.IDX PT, R11, R13, 0x1, 0x1c1f ;  /* 0x003c1f000d0b7f89 */ /* 0x000e2200000e0000 */
[----:B-----5:R-:W-:Y:S01]  /*e910*/  IMAD R6, R6, R19, RZ ;  /* 0x0000001306067224 */ /* 0x020fe200078e02ff */
[----:B------:R-:W-:Y:S01]  /*e920*/  LOP3.LUT P0, RZ, R14, 0x3, RZ, 0xc0, !PT ;  /* 0x000000030eff7812 */ /* 0x000fe2000780c0ff */
[----:B------:R-:W-:Y:S01]  /*e930*/  ULDC.64 UR8, c[0x0][0x208] ;  /* 0x0000820000087ab9 */ /* 0x000fe20000000a00 */
[----:B--2---:R-:W-:-:S04]  /*e940*/  IMAD R25, R25, 0x80, R24 ;  /* 0x0000008019197824 */ /* 0x004fc800078e0218 */
[C---:B------:R-:W-:Y:S01]  /*e950*/  VIADD R27, R25.reuse, 0x8 ;  /* 0x00000008191b7836 */ /* 0x040fe20000000000 */
[----:B------:R-:W-:-:S04]  /*e960*/  ISETP.GE.OR P2, PT, R25, R6, P0 ;  /* 0x000000061900720c */ /* 0x000fc80000746670 */
[----:B------:R-:W-:-:S09]  /*e970*/  ISETP.GE.OR P0, PT, R27, R6, P0 ;  /* 0x000000061b00720c */ /* 0x000fd20000706670 */
[----:B-1----:R1:W-:Y:S04]  /*e980*/  @!P2 ST.E desc[UR8][R8.64], R3 ;  /* 0x000000030800a985 */ /* 0x0023e8000c101908 */
[----:B0-----:R1:W-:Y:S01]  /*e990*/  @!P0 ST.E desc[UR8][R10.64], R0 ;  /* 0x000000000a008985 */ /* 0x0013e2000c101908 */
[----:B------:R-:W-:-:S13]  /*e9a0*/  PLOP3.LUT P0, PT, PT, PT, UP1, 0x80, 0x0 ;  /* 0x000000000000781c */ /* 0x000fda0003f0f018 */
[----:B-1----:R-:W-:Y:S05]  /*e9b0*/  @P0 BRA `(.L_x_6444) ;  /* 0x0000000800cc0947 */ /* 0x002fea0003800000 */
[----:B------:R-:W0:Y:S01]  /*e9c0*/  S2R R14, SR_TID.X ;  /* 0x00000000000e7919 */ /* 0x000e220000002100 */
[----:B------:R-:W1:Y:S01]  /*e9d0*/  @P1 LDC R20, c[0x0][0xbec] ;  /* 0x0002fb00ff141b82 */ /* 0x000e620000000800 */
[----:B------:R-:W-:Y:S01]  /*e9e0*/  ULDC.64 UR8, c[0x0][0x208] ;  /* 0x0000820000087ab9 */ /* 0x000fe20000000a00 */
[----:B------:R-:W-:Y:S01]  /*e9f0*/  R2UR UR14, R104 ;  /* 0x00000000680e72ca */ /* 0x000fe200000e0000 */
[----:B------:R-:W-:Y:S01]  /*ea00*/  ULDC.64 UR12, c[0x0][0xaa0] ;  /* 0x0002a800000c7ab9 */ /* 0x000fe20000000a00 */
[----:B------:R-:W-:Y:S01]  /*ea10*/  R2UR UR15, R222 ;  /* 0x00000000de0f72ca */ /* 0x000fe200000e0000 */
[----:B0-----:R-:W-:-:S05]  /*ea20*/  VIADD R14, R14, 0xffffff80 ;  /* 0xffffff800e0e7836 */ /* 0x001fca0000000000 */
[----:B------:R-:W-:-:S04]  /*ea30*/  SHF.R.S32.HI R98, RZ, 0x1f, R14 ;  /* 0x0000001fff627819 */ /* 0x000fc8000001140e */
[----:B------:R-:W-:-:S04]  /*ea40*/  LEA.HI R98, R98, R14, RZ, 0x3 ;  /* 0x0000000e62627211 */ /* 0x000fc800078f18ff */
[----:B------:R-:W-:-:S05]  /*ea50*/  SHF.R.S32.HI R98, RZ, 0x3, R98 ;  /* 0x00000003ff627819 */ /* 0x000fca0000011462 */
[----:B------:R-:W-:-:S04]  /*ea60*/  IMAD R3, R98, 0x40, R17 ;  /* 0x0000004062037824 */ /* 0x000fc800078e0211 */
[----:B------:R-:W-:-:S03]  /*ea70*/  IMAD.WIDE R4, R3, 0x2, R4 ;  /* 0x0000000203047825 */ /* 0x000fc600078e0204 */
[C---:B------:R-:W-:Y:S02]  /*ea80*/  IADD3 R13, P6, R4.reuse, 0x1000, RZ ;  /* 0x00001000040d7810 */ /* 0x040fe40007fde0ff */
[C---:B------:R-:W-:Y:S02]  /*ea90*/  IADD3 R25, P5, R4.reuse, 0x2000, RZ ;  /* 0x0000200004197810 */ /* 0x040fe40007fbe0ff */
[----:B------:R-:W-:Y:S02]  /*eaa0*/  LOP3.LUT R12, R13, 0x380, RZ, 0xc0, !PT ;  /* 0x000003800d0c7812 */ /* 0x000fe400078ec0ff */
[----:B------:R-:W-:Y:S02]  /*eab0*/  IADD3 R29, P4, R4, 0x3000, RZ ;  /* 0x00003000041d7810 */ /* 0x000fe40007f9e0ff */
[----:B------:R-:W-:Y:S02]  /*eac0*/  SHF.R.U64 R12, R12, 0x3, RZ ;  /* 0x000000030c0c7819 */ /* 0x000fe400000012ff */
[----:B------:R-:W-:-:S02]  /*ead0*/  IADD3 R33, P3, R4, 0x4000, RZ ;  /* 0x0000400004217810 */ /* 0x000fc40007f7e0ff */
[C---:B------:R-:W-:Y:S02]  /*eae0*/  IADD3 R37, P2, R4.reuse, 0x5000, RZ ;  /* 0x0000500004257810 */ /* 0x040fe40007f5e0ff */
[C---:B------:R-:W-:Y:S02]  /*eaf0*/  IADD3 R41, P0, R4.reuse, 0x6000, RZ ;  /* 0x0000600004297810 */ /* 0x040fe40007f1e0ff */
[----:B------:R-:W-:Y:S02]  /*eb00*/  LOP3.LUT R9, R4, 0x380, RZ, 0xc0, !PT ;  /* 0x0000038004097812 */ /* 0x000fe400078ec0ff */
[----:B------:R-:W-:Y:S01]  /*eb10*/  LOP3.LUT R12, R12, R13, RZ, 0x3c, !PT ;  /* 0x0000000d0c0c7212 */ /* 0x000fe200078e3cff */
[----:B------:R-:W-:Y:S01]  /*eb20*/  IMAD.X R13, RZ, RZ, R5, P6 ;  /* 0x000000ffff0d7224 */ /* 0x000fe200030e0605 */
[----:B------:R-:W-:Y:S02]  /*eb30*/  LOP3.LUT R24, R25, 0x380, RZ, 0xc0, !PT ;  /* 0x0000038019187812 */ /* 0x000fe400078ec0ff */
[----:B------:R-:W-:-:S02]  /*eb40*/  LOP3.LUT R28, R29, 0x380, RZ, 0xc0, !PT ;  /* 0x000003801d1c7812 */ /* 0x000fc400078ec0ff */
[----:B------:R-:W-:Y:S01]  /*eb50*/  LOP3.LUT R32, R33, 0x380, RZ, 0xc0, !PT ;  /* 0x0000038021207812 */ /* 0x000fe200078ec0ff */
[----:B------:R-:W-:Y:S01]  /*eb60*/  UIMAD UR10, UR11, UR12, URZ ;  /* 0x0000000c0b0a72a4 */ /* 0x000fe2000f8e023f */
[----:B------:R-:W-:Y:S01]  /*eb70*/  LOP3.LUT R36, R37, 0x380, RZ, 0xc0, !PT ;  /* 0x0000038025247812 */ /* 0x000fe200078ec0ff */
[----:B------:R-:W5:Y:S01]  /*eb80*/  LD.E.128 R12, desc[UR8][R12.64] ;  /* 0x000000080c0c7980 */ /* 0x000f62000c101d00 */
[----:B------:R-:W-:Y:S02]  /*eb90*/  LOP3.LUT R40, R41, 0x380, RZ, 0xc0, !PT ;  /* 0x0000038029287812 */ /* 0x000fe400078ec0ff */
[----:B------:R-:W-:Y:S02]  /*eba0*/  IADD3 R3, P6, R4, 0x7000, RZ ;  /* 0x0000700004037810 */ /* 0x000fe40007fde0ff */
[----:B------:R-:W-:Y:S02]  /*ebb0*/  SHF.R.U64 R9, R9, 0x3, RZ ;  /* 0x0000000309097819 */ /* 0x000fe400000012ff */
[----:B------:R-:W-:Y:S01]  /*ebc0*/  SHF.R.U64 R24, R24, 0x3, RZ ;  /* 0x0000000318187819 */ /* 0x000fe200000012ff */
[----:B------:R-:W-:Y:S01]  /*ebd0*/  IMAD.X R45, RZ, RZ, R5, P6 ;  /* 0x000000ffff2d7224 */ /* 0x000fe200030e0605 */
[----:B------:R-:W-:-:S02]  /*ebe0*/  SHF.R.U64 R28, R28, 0x3, RZ ;  /* 0x000000031c1c7819 */ /* 0x000fc400000012ff */
[----:B------:R-:W-:Y:S02]  /*ebf0*/  SHF.R.U64 R32, R32, 0x3, RZ ;  /* 0x0000000320207819 */ /* 0x000fe400000012ff */
[----:B------:R-:W-:Y:S02]  /*ec00*/  SHF.R.U64 R36, R36, 0x3, RZ ;  /* 0x0000000324247819 */ /* 0x000fe400000012ff */
[----:B------:R-:W-:Y:S02]  /*ec10*/  SHF.R.U64 R40, R40, 0x3, RZ ;  /* 0x0000000328287819 */ /* 0x000fe400000012ff */
[----:B------:R-:W-:Y:S02]  /*ec20*/  LOP3.LUT R0, R3, 0x380, RZ, 0xc0, !PT ;  /* 0x0000038003007812 */ /* 0x000fe400078ec0ff */
        /* <DEDUP_REMOVED lines=11> */
[----:B------:R-:W-:Y:S01]  /*ece0*/  SHF.R.U64 R0, R0, 0x3, RZ ;  /* 0x0000000300007819 */ /* 0x000fe200000012ff */
[----:B------:R0:W5:Y:S03]  /*ecf0*/  LD.E.128 R8, desc[UR8][R4.64] ;  /* 0x0000000804087980 */ /* 0x000166000c101d00 */
[----:B------:R-:W-:Y:S01]  /*ed00*/  LOP3.LUT R44, R0, R3, RZ, 0x3c, !PT ;  /* 0x00000003002c7212 */ /* 0x000fe200078e3cff */
[----:B------:R-:W5:Y:S01]  /*ed10*/  LD.E.128 R24, desc[UR8][R24.64] ;  /* 0x0000000818187980 */ /* 0x000f62000c101d00 */
[----:B------:R-:W-:-:S03]  /*ed20*/  UIMAD UR10, UR4, UR13, UR10 ;  /* 0x0000000d040a72a4 */ /* 0x000fc6000f8e020a */
[----:B------:R-:W5:Y:S01]  /*ed30*/  LD.E.128 R28, desc[UR8][R28.64] ;  /* 0x000000081c1c7980 */ /* 0x000f62000c101d00 */
[----:B0-----:R-:W0:Y:S03]  /*ed40*/  @P1 LDC R5, c[0x0][0xbf0] ;  /* 0x0002fc00ff051b82 */ /* 0x001e260000000800 */
[----:B------:R-:W5:Y:S01]  /*ed50*/  LD.E.128 R32, desc[UR8][R32.64] ;  /* 0x0000000820207980 */ /* 0x000f62000c101d00 */
[----:B------:R-:W-:-:S03]  /*ed60*/  IMAD R0, R23, 0x20, R98 ;  /* 0x0000002017007824 */ /* 0x000fc600078e0262 */
[----:B------:R-:W5:Y:S01]  /*ed70*/  LD.E.128 R36, desc[UR8][R36.64] ;  /* 0x0000000824247980 */ /* 0x000f62000c101d00 */
[----:B------:R-:W-:-:S03]  /*ed80*/  IMAD.U32 R21, RZ, RZ, UR14 ;  /* 0x0000000eff157e24 */ /* 0x000fc6000f8e00ff */
[----:B------:R-:W5:Y:S04]  /*ed90*/  LD.E.128 R40, desc[UR8][R40.64] ;  /* 0x0000000828287980 */ /* 0x000f68000c101d00 */
[----:B------:R-:W5:Y:S01]  /*eda0*/  LD.E.128 R44, desc[UR8][R44.64] ;  /* 0x000000082c2c7980 */ /* 0x000f62000c101d00 */
[----:B------:R-:W-:Y:S01]  /*edb0*/  UIMAD.WIDE.U32 UR8, UR4, UR12, URZ ;  /* 0x0000000c040872a5 */ /* 0x000fe2000f8e003f */
[----:B------:R-:W-:Y:S01]  /*edc0*/  IMAD R21, R21, 0x80, R0 ;  /* 0x0000008015157824 */ /* 0x000fe200078e0200 */
        /* <DEDUP_REMOVED lines=8> */
[----:B------:R-:W-:-:S02]  /*ee50*/  ULDC.64 UR12, c[0x0][0xaf0] ;  /* 0x0002bc00000c7ab9 */ /* 0x000fc40000000a00 */
[----:B------:R-:W-:Y:S02]  /*ee60*/  ULDC.64 UR10, c[0x0][0xae8] ;  /* 0x0002ba00000a7ab9 */ /* 0x000fe40000000a00 */
[----:B------:R-:W-:Y:S01]  /*ee70*/  UIMAD.WIDE.U32 UR8, UR15, UR10, UR8 ;  /* 0x0000000a0f0872a5 */ /* 0x000fe2000f8e0008 */
[----:B-1----:R-:W-:Y:S01]  /*ee80*/  @P1 IMAD.HI.U32 R0, R21, R20, RZ ;  /* 0x0000001415001227 */ /* 0x002fe200078e00ff */
[----:B------:R-:W-:Y:S02]  /*ee90*/  UIMAD UR4, UR4, UR12, URZ ;  /* 0x0000000c040472a4 */ /* 0x000fe4000f8e023f */
[----:B------:R-:W-:Y:S01]  /*eea0*/  UIMAD UR9, UR15, UR11, UR9 ;  /* 0x0000000b0f0972a4 */ /* 0x000fe2000f8e0209 */
[----:B------:R-:W-:Y:S01]  /*eeb0*/  IMAD.MOV.U32 R3, RZ, RZ, R21 ;  /* 0x000000ffff037224 */ /* 0x000fe200078e0015 */
[----:B0-----:R-:W-:Y:S01]  /*eec0*/  @P1 SHF.R.U32.HI R3, RZ, R5, R0 ;  /* 0x00000005ff031219 */ /* 0x001fe20000011600 */
        /* <DEDUP_REMOVED lines=10> */
[----:B------:R-:W-:Y:S01]  /*ef70*/  MOV R49, UR14 ;  /* 0x0000000e00317c02 */ /* 0x000fe20008000f00 */
[----:B------:R-:W-:Y:S01]  /*ef80*/  IMAD.U32 R5, RZ, RZ, UR4 ;  /* 0x00000004ff057e24 */ /* 0x000fe2000f8e00ff */
[----:B------:R-:W-:Y:S01]  /*ef90*/  ULDC.64 UR8, c[0x0][0xad8] ;  /* 0x0002b60000087ab9 */ /* 0x000fe20000000a00 */
[C---:B------:R-:W-:Y:S01]  /*efa0*/  IMAD R21, R3.reuse, UR11, R0 ;  /* 0x0000000b03157c24 */ /* 0x040fe2000f8e0200 */
[----:B------:R-:W-:Y:S01]  /*efb0*/  SHF.R.S32.HI R0, RZ, 0x1f, R19 ;  /* 0x0000001fff007819 */ /* 0x000fe20000011413 */
[----:B------:R-:W-:-:S04]  /*efc0*/  IMAD.WIDE.U32 R4, R3, UR10, R4 ;  /* 0x0000000a03047c25 */ /* 0x000fc8000f8e0004 */
[----:B------:R-:W-:Y:S02]  /*efd0*/  IMAD.IADD R5, R5, 0x1, R21 ;  /* 0x0000000105057824 */ /* 0x000fe400078e0215 */
[----:B------:R-:W-:Y:S02]  /*efe0*/  IMAD R0, R0, UR8, RZ ;  /* 0x0000000800007c24 */ /* 0x000fe4000f8e02ff */
[----:B------:R-:W-:Y:S02]  /*eff0*/  IMAD R49, R49, 0x80, R98 ;  /* 0x0000008031317824 */ /* 0x000fe400078e0262 */
[C---:B------:R-:W-:Y:S02]  /*f000*/  IMAD R21, R19.reuse, UR9, R0 ;  /* 0x0000000913157c24 */ /* 0x040fe4000f8e0200 */
[----:B------:R-:W-:Y:S01]  /*f010*/  IMAD.WIDE.U32 R4, R19, UR8, R4 ;  /* 0x0000000813047c25 */ /* 0x000fe2000f8e0004 */
[----:B------:R-:W-:Y:S01]  /*f020*/  ISETP.GE.AND P2, PT, R49, R6, PT ;  /* 0x000000063100720c */ /* 0x000fe20003f46270 */
[----:B------:R-:W-:-:S02]  /*f030*/  ULDC.64 UR8, c[0x0][0xa80] ;  /* 0x0002a00000087ab9 */ /* 0x000fc40000000a00 */
[----:B------:R-:W-:Y:S02]  /*f040*/  VIADD R3, R49, 0x20 ;  /* 0x0000002031037836 */ /* 0x000fe40000000000 */
[----:B------:R-:W-:Y:S01]  /*f050*/  VIADD R18, R18, 0x34820 ;  /* 0x0003482012127836 */ /* 0x000fe20000000000 */
[C---:B------:R-:W-:Y:S01]  /*f060*/  LEA R0, P3, R4.reuse, UR8, 0x1 ;  /* 0x0000000804007c11 */ /* 0x040fe2000f8608ff */
[----:B------:R-:W-:Y:S01]  /*f070*/  IMAD.IADD R5, R5, 0x1, R21 ;  /* 0x0000000105057824 */ /* 0x000fe200078e0215 */
[-C--:B------:R-:W-:Y:S01]  /*f080*/  ISETP.GE.AND P0, PT, R3, R6.reuse, PT ;  /* 0x000000060300720c */ /* 0x080fe20003f06270 */
[----:B------:R-:W-:Y:S01]  /*f090*/  VIADD R3, R49, 0x40 ;  /* 0x0000004031037836 */ /* 0x000fe20000000000 */
[----:B------:R-:W-:Y:S02]  /*f0a0*/  PRMT R18, RZ, 0x654, R18 ;  /* 0x00000654ff127816 */ /* 0x000fe40000000012 */
[----:B------:R-:W-:Y:S01]  /*f0b0*/  LEA.HI.X R20, R4, UR9, R5, 0x1, P3 ;  /* 0x0000000904147c11 */ /* 0x000fe200098f0c05 */
[----:B------:R-:W-:Y:S01]  /*f0c0*/  BSSY B1, `(.L_x_6445) ;  /* 0x0000012000017945 */ /* 0x000fe20003800000 */
[----:B------:R-:W-:Y:S01]  /*f0d0*/  ISETP.GE.AND P1, PT, R3, R6, PT ;  /* 0x000000060300720c */ /* 0x000fe20003f26270 */
[----:B--2---:R0:W-:Y:S02]  /*f0e0*/  SYNCS.ARRIVE.TRANS64.RED.A1T0 RZ, [R18+URZ], RZ ;  /* 0x000000ff12ff79a7 */ /* 0x0041e4000810043f */
[----:B------:R1:W2:Y:S01]  /*f0f0*/  SHFL.IDX PT, R3, R20, RZ, 0x181f ;  /* 0x00181fff14037589 */ /* 0x0002a200000e0000 */
[----:B------:R-:W-:-:S02]  /*f100*/  SHF.R.S32.HI R48, RZ, 0x1f, R22 ;  /* 0x0000001fff307819 */ /* 0x000fc40000011416 */
[----:B------:R-:W-:Y:S01]  /*f110*/  SHF.R.S32.HI R50, RZ, 0x1f, R17 ;  /* 0x0000001fff327819 */ /* 0x000fe20000011411 */
[----:B0-----:R1:W0:Y:S01]  /*f120*/  SHFL.IDX PT, R18, R0, RZ, 0x181f ;  /* 0x00181fff00127589 */ /* 0x00122200000e0000 */
[----:B------:R-:W-:Y:S05]  /*f130*/  @P2 BRA `(.L_x_6446) ;  /* 0x0000000000282947 */ /* 0x000fea0003800000 */
[----:B------:R-:W-:Y:S01]  /*f140*/  ULDC UR4, c[0x0][0xac8] ;  /* 0x0002b20000047ab9 */ /* 0x000fe20000000800 */
[----:B------:R-:W-:Y:S01]  /*f150*/  ULDC.64 UR8, c[0x0][0x208] ;  /* 0x0000820000087ab9 */ /* 0x000fe20000000a00 */
[----:B------:R-:W-:Y:S02]  /*f160*/  ISETP.GE.AND P2, PT, R17, UR4, PT ;  /* 0x0000000411007c0c */ /* 0x000fe4000bf46270 */
[----:B------:R-:W-:-:S11]  /*f170*/  ISETP.GE.AND P3, PT, R22, UR4, PT ;  /* 0x0000000416007c0c */ /* 0x000fd6000bf66270 */
[CC--:B0-----:R-:W-:Y:S02]  /*f180*/  @!P2 LEA R4, P4, R17.reuse, R18.reuse, 0x1 ;  /* 0x000000121104a211 */ /* 0x0c1fe400078808ff */
[C---:B------:R-:W-:Y:S02]  /*f190*/  @!P3 LEA R18, P5, R22.reuse, R18, 0x1 ;  /* 0x000000121612b211 */ /* 0x040fe400078a08ff */
[-C--:B--2---:R-:W-:Y:S02]  /*f1a0*/  @!P2 LEA.HI.X R5, R17, R3.reuse, R50, 0x1, P4 ;  /* 0x000000031105a211 */ /* 0x084fe400020f0c32 */
[----:B------:R-:W-:-:S03]  /*f1b0*/  @!P3 LEA.HI.X R19, R22, R3, R48, 0x1, P5 ;  /* 0x000000031613b211 */ /* 0x000fc600028f0c30 */
[----:B-----5:R3:W-:Y:S04]  /*f1c0*/  @!P2 ST.E.128 desc[UR8][R4.64], R8 ;  /* 0x000000080400a985 */ /* 0x0207e8000c101d08 */
[----:B------:R3:W-:Y:S02]  /*f1d0*/  @!P3 ST.E.128 desc[UR8][R18.64], R32 ;  /* 0x000000201200b985 */ /* 0x0007e4000c101d08 */
.L_x_6446:
[----:B------:R-:W-:Y:S05]  /*f1e0*/  BSYNC B1 ;  /* 0x0000000000017941 */ /* 0x000fea0003800000 */
.L_x_6445:
[----:B--2---:R2:W4:Y:S01]  /*f1f0*/  SHFL.IDX PT, R3, R20, 0x1, 0x181f ;  /* 0x00381f0014037f89 */ /* 0x00452200000e0000 */
[----:B------:R-:W-:Y:S03]  /*f200*/  BSSY B1, `(.L_x_6447) ;  /* 0x000000d000017945 */ /* 0x000fe60003800000 */
[----:B---3-5:R2:W3:Y:S01]  /*f210*/  SHFL.IDX PT, R8, R0, 0x1, 0x181f ;  /* 0x00381f0000087f89 */ /* 0x0284e200000e0000 */
[----:B------:R-:W-:Y:S05]  /*f220*/  @P0 BRA `(.L_x_6448) ;  /* 0x0000000000280947 */ /* 0x000fea0003800000 */
[----:B------:R-:W-:Y:S01]  /*f230*/  ULDC UR4, c[0x0][0xac8] ;  /* 0x0002b20000047ab9 */ /* 0x000fe20000000800 */
[----:B------:R-:W-:Y:S01]  /*f240*/  ULDC.64 UR8, c[0x0][0x208] ;  /* 0x0000820000087ab9 */ /* 0x000fe20000000a00 */
[----:B------:R-:W-:Y:S02]  /*f250*/  ISETP.GE.AND P3, PT, R17, UR4, PT ;  /* 0x0000000411007c0c */ /* 0x000fe4000bf66270 */
[----:B------:R-:W-:-:S11]  /*f260*/  ISETP.GE.AND P4, PT, R22, UR4, PT ;  /* 0x0000000416007c0c */ /* 0x000fd6000bf86270 */
[CC--:B---3--:R-:W-:Y:S02]  /*f270*/  @!P3 LEA R4, P0, R17.reuse, R8.reuse, 0x1 ;  /* 0x000000081104b211 */ /* 0x0c8fe400078008ff */
[C---:B------:R-:W-:Y:S02]  /*f280*/  @!P4 LEA R8, P2, R22.reuse, R8, 0x1 ;  /* 0x000000081608c211 */ /* 0x040fe400078408ff */
[-C--:B----4-:R-:W-:Y:S02]  /*f290*/  @!P3 LEA.HI.X R5, R17, R3.reuse, R50, 0x1, P0 ;  /* 0x000000031105b211 */ /* 0x090fe400000f0c32 */
[----:B------:R-:W-:-:S03]  /*f2a0*/  @!P4 LEA.HI.X R9, R22, R3, R48, 0x1, P2 ;  /* 0x000000031609c211 */ /* 0x000fc600010f0c30 */
[----:B------:R3:W-:Y:S04]  /*f2b0*/  @!P3 ST.E.128 desc[UR8][R4.64], R12 ;  /* 0x0000000c0400b985 */ /* 0x0007e8000c101d08 */
[----:B------:R3:W-:Y:S02]  /*f2c0*/  @!P4 ST.E.128 desc[UR8][R8.64], R36 ;  /* 0x000000240800c985 */ /* 0x0007e4000c101d08 */
.L_x_6448:
[----:B------:R-:W-:Y:S05]  /*f2d0*/  BSYNC B1 ;  /* 0x0000000000017941 */ /* 0x000fea0003800000 */
.L_x_6447:
[----:B----4-:R4:W0:Y:S01]  /*f2e0*/  SHFL.IDX PT, R3, R20, 0x2, 0x181f ;  /* 0x00581f0014037f89 */ /* 0x01082200000e0000 */
[----:B------:R-:W-:Y:S03]  /*f2f0*/  BSSY B1, `(.L_x_6449) ;  /* 0x000000d000017945 */ /* 0x000fe60003800000 */
[----:B---3--:R4:W3:Y:S01]  /*f300*/  SHFL.IDX PT, R8, R0, 0x2, 0x181f ;  /* 0x00581f0000087f89 */ /* 0x0088e200000e0000 */
[----:B------:R-:W-:Y:S05]  /*f310*/  @P1 BRA `(.L_x_6450) ;  /* 0x0000000000281947 */ /* 0x000fea0003800000 */
[----:B------:R-:W-:Y:S01]  /*f320*/  ULDC UR4, c[0x0][0xac8] ;  /* 0x0002b20000047ab9 */ /* 0x000fe20000000800 */
[----:B------:R-:W-:Y:S01]  /*f330*/  ULDC.64 UR8, c[0x0][0x208] ;  /* 0x0000820000087ab9 */ /* 0x000fe20000000a00 */
[----:B------:R-:W-:Y:S02]  /*f340*/  ISETP.GE.AND P2, PT, R17, UR4, PT ;  /* 0x0000000411007c0c */ /* 0x000fe4000bf46270 */
[----:B------:R-:W-:-:S11]  /*f350*/  ISETP.GE.AND P3, PT, R22, UR4, PT ;  /* 0x0000000416007c0c */ /* 0x000fd6000bf66270 */
[CC--:B---3--:R-:W-:Y:S02]  /*f360*/  @!P2 LEA R4, P0, R17.reuse, R8.reuse, 0x1 ;  /* 0x000000081104a211 */ /* 0x0c8fe400078008ff */
[C---:B------:R-:W-:Y:S02]  /*f370*/  @!P3 LEA R8, P1, R22.reuse, R8, 0x1 ;  /* 0x000000081608b211 */ /* 0x040fe400078208ff */
[-C--:B0-----:R-:W-:Y:S02]  /*f380*/  @!P2 LEA.HI.X R5, R17, R3.reuse, R50, 0x1, P0 ;  /* 0x000000031105a211 */ /* 0x081fe400000f0c32 */
[----:B------:R-:W-:-:S03]  /*f390*/  @!P3 LEA.HI.X R9, R22, R3, R48, 0x1, P1 ;  /* 0x000000031609b211 */ /* 0x000fc600008f0c30 */
[----:B------:R0:W-:Y:S04]  /*f3a0*/  @!P2 ST.E.128 desc[UR8][R4.64], R24 ;  /* 0x000000180400a985 */ /* 0x0001e8000c101d08 */
[----:B------:R0:W-:Y:S02]  /*f3b0*/  @!P3 ST.E.128 desc[UR8][R8.64], R40 ;  /* 0x000000280800b985 */ /* 0x0001e4000c101d08 */
.L_x_6450:
[----:B------:R-:W-:Y:S05]  /*f3c0*/  BSYNC B1 ;  /* 0x0000000000017941 */ /* 0x000fea0003800000 */
.L_x_6449:
[----:B0-----:R-:W-:Y:S01]  /*f3d0*/  VIADD R3, R49, 0x60 ;  /* 0x0000006031037836 */ /* 0x001fe20000000000 */
[----:B-12-4-:R-:W4:Y:S04]  /*f3e0*/  SHFL.IDX PT, R20, R20, 0x3, 0x181f ;  /* 0x00781f0014147f89 */ /* 0x016f2800000e0000 */
[----:B------:R-:W-:Y:S01]  /*f3f0*/  ISETP.GE.AND P0, PT, R3, R6, PT ;  /* 0x000000060300720c */ /* 0x000fe20003f06270 */
[----:B------:R-:W0:-:S12]  /*f400*/  SHFL.IDX PT, R0, R0, 0x3, 0x181f ;  /* 0x00781f0000007f89 */ /* 0x000e1800000e0000 */
[----:B------:R-:W-:Y:S05]  /*f410*/  @P0 BRA `(.L_x_6451) ;  /* 0x0000001c00040947 */ /* 0x000fea0003800000 */
[----:B------:R-:W-:Y:S01]  /*f420*/  ULDC UR4, c[0x0][0xac8] ;  /* 0x0002b20000047ab9 */ /* 0x000fe20000000800 */
[----:B------:R-:W-:Y:S01]  /*f430*/  ULDC.64 UR8, c[0x0][0x208] ;  /* 0x0000820000087ab9 */ /* 0x000fe20000000a00 */
[----:B------:R-:W-:-:S13]  /*f440*/  ISETP.GE.AND P1, PT, R17, UR4, PT ;  /* 0x0000000411007c0c */ /* 0x000fda000bf26270 */
[----:B0-----:R-:W-:-:S04]  /*f450*/  @!P1 LEA R4, P0, R17, R0, 0x1 ;  /* 0x0000000011049211 */ /* 0x001fc800078008ff */
[----:B----4-:R-:W-:Y:S02]  /*f460*/  @!P1 LEA.HI.X R5, R17, R20, R50, 0x1, P0 ;  /* 0x0000001411059211 */ /* 0x010fe400000f0c32 */
[----:B------:R-:W-:-:S03]  /*f470*/  ISETP.GE.AND P0, PT, R22, UR4, PT ;  /* 0x0000000416007c0c */ /* 0x000fc6000bf06270 */
[----:B------:R0:W-:Y:S10]  /*f480*/  @!P1 ST.E.128 desc[UR8][R4.64], R28 ;  /* 0x0000001c04009985 */ /* 0x0001f4000c101d08 */
[----:B------:R-:W-:Y:S05]  /*f490*/  @P0 BRA `(.L_x_6451) ;  /* 0x0000001800e40947 */ /* 0x000fea0003800000 */
[----:B0-----:R-:W-:Y:S01]  /*f4a0*/  LEA R4, P0, R22, R0, 0x1 ;  /* 0x0000000016047211 */ /* 0x001fe200078008ff */
[----:B------:R-:W-:-:S03]  /*f4b0*/  ULDC.64 UR8, c[0x0][0x208] ;  /* 0x0000820000087ab9 */ /* 0x000fc60000000a00 */
[----:B------:R-:W-:-:S05]  /*f4c0*/  LEA.HI.X R5, R22, R20, R48, 0x1, P0 ;  /* 0x0000001416057211 */ /* 0x000fca00000f0c30 */
[----:B------:R0:W-:Y:S01]  /*f4d0*/  ST.E.128 desc[UR8][R4.64], R44 ;  /* 0x0000002c04007985 */ /* 0x0001e2000c101d08 */
[----:B------:R-:W-:Y:S05]  /*f4e0*/  BRA `(.L_x_6451) ;  /* 0x0000001800d07947 */ /* 0x000fea0003800000 */
.L_x_6444:
[----:B------:R0:W5:Y:S01]  /*f4f0*/  LDL R103, [R1+0x4] ;  /* 0x0000040001677983 */ /* 0x0001620000100800 */
[----:B------:R-:W-:Y:S01]  /*f500*/  ULDC.64 UR12, c[0x0][0xb08] ;  /* 0x0002c200000c7ab9 */ /* 0x000fe20000000a00 */
[----:B------:R-:W-:Y:S01]  /*f510*/  R2UR UR15, R222 ;  /* 0x00000000de0f72ca */ /* 0x000fe200000e0000 */
[----:B------:R-:W-:Y:S01]  /*f520*/  UIMAD UR10, UR11, UR12, URZ ;  /* 0x0000000c0b0a72a4 */ /* 0x000fe2000f8e023f */
[----:B------:R-:W1:Y:S01]  /*f530*/  @P1 LDC R0, c[0x0][0xbec] ;  /* 0x0002fb00ff001b82 */ /* 0x000e620000000800 */
[----:B------:R-:W-:Y:S01]  /*f540*/  UIMAD.WIDE.U32 UR8, UR4, UR12, URZ ;  /* 0x0000000c040872a5 */ /* 0x000fe2000f8e003f */
[----:B------:R-:W-:Y:S01]  /*f550*/  R2UR UR14, R221 ;  /* 0x00000000dd0e72ca */ /* 0x000fe200000e0000 */
[----:B------:R-:W-:Y:S01]  /*f560*/  UIMAD UR10, UR4, UR13, UR10 ;  /* 0x0000000d040a72a4 */ /* 0x000fe2000f8e020a */
[----:B------:R-:W-:Y:S01]  /*f570*/  IMAD.MOV.U32 R3, RZ, RZ, R15 ;  /* 0x000000ffff037224 */ /* 0x000fe200078e000f */
[----:B------:R-:W-:Y:S01]  /*f580*/  USHF.R.S32.HI UR4, URZ, 0x1f, UR7 ;  /* 0x0000001f3f047899 */ /* 0x000fe20008011407 */
[----:B------:R-:W-:Y:S01]  /*f590*/  ISETP.GE.AND P0, PT, R25, R6, PT ;  /* 0x000000061900720c */ /* 0x000fe20003f06270 */
[----:B------:R-:W-:Y:S01]  /*f5a0*/  UIADD3 UR9, UR9, UR10, URZ ;  /* 0x0000000a09097290 */ /* 0x000fe2000fffe03f */
[----:B------:R-:W2:Y:S01]  /*f5b0*/  @P1 LDC R5, c[0x0][0xbf0] ;  /* 0x0002fc00ff051b82 */ /* 0x000ea20000000800 */
[----:B------:R-:W-:Y:S01]  /*f5c0*/  VIADD R18, R18, 0x34820 ;  /* 0x0003482012127836 */ /* 0x000fe20000000000 */
[----:B------:R-:W-:Y:S01]  /*f5d0*/  ULDC.64 UR10, c[0x0][0xb38] ;  /* 0x0002ce00000a7ab9 */ /* 0x000fe20000000a00 */
[----:B------:R-:W-:Y:S01]  /*f5e0*/  BSSY B1, `(.L_x_6452) ;  /* 0x0000076000017945 */ /* 0x000fe20003800000 */
[----:B------:R-:W-:Y:S01]  /*f5f0*/  UIMAD.WIDE.U32 UR8, UR15, UR10, UR8 ;  /* 0x0000000a0f0872a5 */ /* 0x000fe2000f8e0008 */
[----:B------:R-:W-:-:S02]  /*f600*/  SHF.R.S32.HI R24, RZ, 0x1f, R223 ;  /* 0x0000001fff187819 */ /* 0x000fc400000114df */
[----:B------:R-:W-:Y:S01]  /*f610*/  PRMT R18, RZ, 0x654, R18 ;  /* 0x00000654ff127816 */ /* 0x000fe20000000012 */
[----:B------:R-:W-:Y:S01]  /*f620*/  UIMAD UR9, UR15, UR11, UR9 ;  /* 0x0000000b0f0972a4 */ /* 0x000fe2000f8e0209 */
[----:B------:R-:W-:Y:S02]  /*f630*/  SHF.R.S32.HI R26, RZ, 0x1f, R224 ;  /* 0x0000001fff1a7819 */ /* 0x000fe400000114e0 */
[----:B------:R-:W-:Y:S01]  /*f640*/  ULDC.64 UR10, c[0x0][0xb40] ;  /* 0x0002d000000a7ab9 */ /* 0x000fe20000000a00 */
[----:B------:R0:W-:Y:S01]  /*f650*/  SYNCS.ARRIVE.TRANS64.RED.A1T0 RZ, [R18+URZ], RZ ;  /* 0x000000ff12ff79a7 */ /* 0x0001e2000810043f */
[----:B------:R-:W-:Y:S01]  /*f660*/  UIMAD UR4, UR4, UR10, URZ ;  /* 0x0000000a040472a4 */ /* 0x000fe2000f8e023f */
[----:B------:R-:W-:Y:S01]  /*f670*/  SHF.R.S32.HI R28, RZ, 0x1f, R225 ;  /* 0x0000001fff1c7819 */ /* 0x000fe200000114e1 */
[----:B------:R-:W-:Y:S01]  /*f680*/  UIMAD.WIDE.U32 UR8, UR7, UR10, UR8 ;  /* 0x0000000a070872a5 */ /* 0x000fe2000f8e0008 */
[----:B-1----:R-:W-:Y:S01]  /*f690*/  @P1 IMAD.HI.U32 R0, R15, R0, RZ ;  /* 0x000000000f001227 */ /* 0x002fe200078e00ff */
[----:B------:R-:W-:Y:S01]  /*f6a0*/  UIMAD UR4, UR7, UR11, UR4 ;  /* 0x0000000b070472a4 */ /* 0x000fe2000f8e0204 */
[----:B------:R-:W-:-:S02]  /*f6b0*/  SHF.R.S32.HI R29, RZ, 0x1f, R226 ;  /* 0x0000001fff1d7819 */ /* 0x000fc400000114e2 */
[----:B------:R-:W-:Y:S01]  /*f6c0*/  ULDC.64 UR10, c[0x0][0xb48] ;  /* 0x0002d200000a7ab9 */ /* 0x000fe20000000a00 */
[----:B------:R-:W-:Y:S01]  /*f6d0*/  UIADD3 UR9, UR9, UR4, URZ ;  /* 0x0000000409097290 */ /* 0x000fe2000fffe03f */
[----:B------:R-:W-:Y:S02]  /*f6e0*/  SHF.R.S32.HI R30, RZ, 0x1f, R227 ;  /* 0x0000001fff1e7819 */ /* 0x000fe400000114e3 */
[----:B--2---:R-:W-:Y:S01]  /*f6f0*/  @P1 SHF.R.U32.HI R3, RZ, R5, R0 ;  /* 0x00000005ff031219 */ /* 0x004fe20000011600 */
[----:B------:R-:W-:Y:S01]  /*f700*/  UIMAD.WIDE.U32 UR8, UR14, UR10, UR8 ;  /* 0x0000000a0e0872a5 */ /* 0x000fe2000f8e0008 */
[----:B------:R-:W-:Y:S02]  /*f710*/  SHF.R.S32.HI R31, RZ, 0x1f, R228 ;  /* 0x0000001fff1f7819 */ /* 0x000fe400000114e4 */
[--C-:B------:R-:W-:Y:S01]  /*f720*/  SHF.R.S32.HI R0, RZ, 0x1f, R3.reuse ;  /* 0x0000001fff007819 */ /* 0x100fe20000011403 */
[----:B------:R-:W-:Y:S01]  /*f730*/  IMAD.MOV R4, RZ, RZ, -R3 ;  /* 0x000000ffff047224 */ /* 0x000fe200078e0a03 */
[----:B------:R-:W-:-:S02]  /*f740*/  UIMAD UR4, UR14, UR11, UR9 ;  /* 0x0000000b0e0472a4 */ /* 0x000fc4000f8e0209 */
        /* <DEDUP_REMOVED lines=26> */
[----:B------:R-:W-:Y:S01]  /*f8f0*/  LEA.HI.X R3, R4, UR9, R3, 0x2, P1 ;  /* 0x0000000904037c11 */ /* 0x000fe200088f1403 */
[----:B------:R0:W1:Y:S04]  /*f900*/  SHFL.IDX PT, R8, R0, RZ, 0x1c1f ;  /* 0x001c1fff00087589 */ /* 0x00006800000e0000 */
[----:B------:R0:W2:Y:S01]  /*f910*/  SHFL.IDX PT, R9, R3, RZ, 0x1c1f ;  /* 0x001c1fff03097589 */ /* 0x0000a200000e0000 */
[----:B------:R-:W-:Y:S05]  /*f920*/  @P0 BRA `(.L_x_6453) ;  /* 0x0000000400040947 */ /* 0x000fea0003800000 */
[----:B------:R-:W-:Y:S01]  /*f930*/  ULDC UR4, c[0x0][0xac8] ;  /* 0x0002b20000047ab9 */ /* 0x000fe20000000800 */
[----:B------:R-:W-:Y:S01]  /*f940*/  ULDC.64 UR8, c[0x0][0x208] ;  /* 0x0000820000087ab9 */ /* 0x000fe20000000a00 */
[----:B-----5:R-:W-:Y:S02]  /*f950*/  ISETP.GE.AND P3, PT, R103, UR4, PT ;  /* 0x0000000467007c0c */ /* 0x020fe4000bf66270 */
[----:B------:R-:W-:Y:S02]  /*f960*/  ISETP.GE.AND P2, PT, R237, UR4, PT ;  /* 0x00000004ed007c0c */ /* 0x000fe4000bf46270 */
[----:B------:R-:W-:Y:S02]  /*f970*/  ISETP.GE.AND P1, PT, R236, UR4, PT ;  /* 0x00000004ec007c0c */ /* 0x000fe4000bf26270 */
[----:B------:R-:W-:Y:S02]  /*f980*/  ISETP.GE.AND P0, PT, R235, UR4, PT ;  /* 0x00000004eb007c0c */ /* 0x000fe4000bf06270 */
[----:B------:R-:W-:-:S05]  /*f990*/  ISETP.GE.AND P4, PT, R233, UR4, PT ;  /* 0x00000004e9007c0c */ /* 0x000fca000bf86270 */
[----:B-12---:R-:W-:Y:S02]  /*f9a0*/  @!P3 IMAD.WIDE R4, R103, 0x4, R8 ;  /* 0x000000046704b825 */ /* 0x006fe400078e0208 */
[CC--:B------:R-:W-:Y:S02]  /*f9b0*/  @!P2 LEA R10, P6, R237.reuse, R8.reuse, 0x2 ;  /* 0x00000008ed0aa211 */ /* 0x0c0fe400078c10ff */
[-C--:B------:R-:W-:Y:S01]  /*f9c0*/  @!P1 LEA R12, P5, R236, R8.reuse, 0x2 ;  /* 0x00000008ec0c9211 */ /* 0x080fe200078a10ff */
[----:B------:R1:W-:Y:S01]  /*f9d0*/  @!P3 ST.E.64 desc[UR8][R4.64], R20 ;  /* 0x000000140400b985 */ /* 0x0003e2000c101b08 */
[----:B------:R-:W-:Y:S02]  /*f9e0*/  ISETP.GE.AND P3, PT, R234, UR4, PT ;  /* 0x00000004ea007c0c */ /* 0x000fe4000bf66270 */
        /* <DEDUP_REMOVED lines=8> */
[-C--:B-1----:R-:W-:Y:S01]  /*fa70*/  @!P3 LEA R4, P6, R234, R8.reuse, 0x2 ;  /* 0x00000008ea04b211 */ /* 0x082fe200078c10ff */
[----:B------:R1:W-:Y:S01]  /*fa80*/  @!P0 ST.E.64 desc[UR8][R14.64], R36 ;  /* 0x000000240e008985 */ /* 0x0003e2000c101b08 */
[----:B0-----:R-:W-:-:S02]  /*fa90*/  @!P4 LEA R18, P0, R233, R8, 0x2 ;  /* 0x00000008e912c211 */ /* 0x001fc400078010ff */
[----:B------:R-:W-:Y:S02]  /*faa0*/  ISETP.GE.AND P1, PT, R230, UR4, PT ;  /* 0x00000004e6007c0c */ /* 0x000fe4000bf26270 */
[-C--:B------:R-:W-:Y:S02]  /*fab0*/  @!P4 LEA.HI.X R19, R233, R9.reuse, R98, 0x2, P0 ;  /* 0x00000009e913c211 */ /* 0x080fe400000f1462 */
[----:B------:R-:W-:Y:S02]  /*fac0*/  @!P3 LEA.HI.X R5, R234, R9, R99, 0x2, P6 ;  /* 0x00000009ea05b211 */ /* 0x000fe400030f1463 */
[----:B------:R-:W-:Y:S02]  /*fad0*/  ISETP.GE.AND P0, PT, R229, UR4, PT ;  /* 0x00000004e5007c0c */ /* 0x000fe4000bf06270 */
[----:B------:R-:W-:Y:S01]  /*fae0*/  @!P5 LEA R20, P6, R232, R8, 0x2 ;  /* 0x00000008e814d211 */ /* 0x000fe200078c10ff */
[----:B------:R0:W-:Y:S01]  /*faf0*/  @!P3 ST.E.64 desc[UR8][R4.64], R40 ;  /* 0x000000280400b985 */ /* 0x0001e2000c101b08 */
[----:B------:R-:W-:-:S02]  /*fb00*/  ISETP.GE.AND P3, PT, R228, UR4, PT ;  /* 0x00000004e4007c0c */ /* 0x000fc4000bf66270 */
[----:B------:R-:W-:Y:S01]  /*fb10*/  @!P5 LEA.HI.X R21, R232, R9, R35, 0x2, P6 ;  /* 0x00000009e815d211 */ /* 0x000fe200030f1423 */
[----:B------:R4:W-:Y:S01]  /*fb20*/  @!P4 ST.E.64 desc[UR8][R18.64], R44 ;  /* 0x0000002c1200c985 */ /* 0x0009e2000c101b08 */
[----:B--2---:R-:W-:-:S03]  /*fb30*/  @!P2 LEA R10, P4, R231, R8, 0x2 ;  /* 0x00000008e70aa211 */ /* 0x004fc600078810ff */
[----:B------:R-:W-:Y:S01]  /*fb40*/  @!P5 ST.E.64 desc[UR8][R20.64], R48 ;  /* 0x000000301400d985 */ /* 0x000fe2000c101b08 */
[CC--:B---3--:R-:W-:Y:S02]  /*fb50*/  @!P1 LEA R12, P5, R230.reuse, R8.reuse, 0x2 ;  /* 0x00000008e60c9211 */ /* 0x0c8fe400078a10ff */
[-C--:B------:R-:W-:Y:S02]  /*fb60*/  @!P2 LEA.HI.X R11, R231, R9.reuse, R34, 0x2, P4 ;  /* 0x00000009e70ba211 */ /* 0x080fe400020f1422 */
[----:B-1----:R-:W-:Y:S02]  /*fb70*/  @!P0 LEA R14, P6, R229, R8, 0x2 ;  /* 0x00000008e50e8211 */ /* 0x002fe400078c10ff */
[----:B------:R-:W-:Y:S01]  /*fb80*/  ISETP.GE.AND P4, PT, R227, UR4, PT ;  /* 0x00000004e3007c0c */ /* 0x000fe2000bf86270 */
[----:B------:R1:W-:Y:S01]  /*fb90*/  @!P2 ST.E.64 desc[UR8][R10.64], R52 ;  /* 0x000000340a00a985 */ /* 0x0003e2000c101b08 */
[-C--:B------:R-:W-:Y:S02]  /*fba0*/  @!P1 LEA.HI.X R13, R230, R9.reuse, R33, 0x2, P5 ;  /* 0x00000009e60d9211 */ /* 0x080fe400028f1421 */
[----:B------:R-:W-:-:S02]  /*fbb0*/  @!P0 LEA.HI.X R15, R229, R9, R32, 0x2, P6 ;  /* 0x00000009e50f8211 */ /* 0x000fc400030f1420 */
[----:B------:R-:W-:Y:S01]  /*fbc0*/  ISETP.GE.AND P2, PT, R226, UR4, PT ;  /* 0x00000004e2007c0c */ /* 0x000fe2000bf46270 */
[----:B------:R2:W-:Y:S01]  /*fbd0*/  @!P1 ST.E.64 desc[UR8][R12.64], R56 ;  /* 0x000000380c009985 */ /* 0x0005e2000c101b08 */
[----:B0-----:R-:W-:Y:S02]  /*fbe0*/  @!P3 LEA R4, P5, R228, R8, 0x2 ;  /* 0x00000008e404b211 */ /* 0x001fe400078a10ff */
[----:B------:R-:W-:Y:S01]  /*fbf0*/  ISETP.GE.AND P1, PT, R225, UR4, PT ;  /* 0x00000004e1007c0c */ /* 0x000fe2000bf26270 */
[----:B------:R0:W-:Y:S01]  /*fc00*/  @!P0 ST.E.64 desc[UR8][R14.64], R60 ;  /* 0x0000003c0e008985 */ /* 0x0001e2000c101b08 */
[----:B------:R-:W-:Y:S02]  /*fc10*/  ISETP.GE.AND P0, PT, R224, UR4, PT ;  /* 0x00000004e0007c0c */ /* 0x000fe4000bf06270 */
[----:B------:R-:W-:Y:S02]  /*fc20*/  @!P3 LEA.HI.X R5, R228, R9, R31, 0x2, P5 ;  /* 0x00000009e405b211 */ /* 0x000fe400028f141f */
[----:B------:R-:W-:-:S02]  /*fc30*/  ISETP.GE.AND P5, PT, R223, UR4, PT ;  /* 0x00000004df007c0c */ /* 0x000fc4000bfa6270 */
[CC--:B----4-:R-:W-:Y:S01]  /*fc40*/  @!P4 LEA R18, P6, R227.reuse, R8.reuse, 0x2 ;  /* 0x00000008e312c211 */ /* 0x0d0fe200078c10ff */
[----:B------:R3:W-:Y:S01]  /*fc50*/  @!P3 ST.E.64 desc[UR8][R4.64], R64 ;  /* 0x000000400400b985 */ /* 0x0007e2000c101b08 */
[CC--:B-1----:R-:W-:Y:S02]  /*fc60*/  @!P2 LEA R10, P3, R226.reuse, R8.reuse, 0x2 ;  /* 0x00000008e20aa211 */ /* 0x0c2fe400078610ff */
[-C--:B------:R-:W-:Y:S02]  /*fc70*/  @!P4 LEA.HI.X R19, R227, R9.reuse, R30, 0x2, P6 ;  /* 0x00000009e313c211 */ /* 0x080fe400030f141e */
[-C--:B--2---:R-:W-:Y:S02]  /*fc80*/  @!P1 LEA R12, P6, R225, R8.reuse, 0x2 ;  /* 0x00000008e10c9211 */ /* 0x084fe400078c10ff */
[----:B------:R-:W-:Y:S01]  /*fc90*/  @!P2 LEA.HI.X R11, R226, R9, R29, 0x2, P3 ;  /* 0x00000009e20ba211 */ /* 0x000fe200018f141d */
[----:B------:R3:W-:Y:S01]  /*fca0*/  @!P4 ST.E.64 desc[UR8][R18.64], R68 ;  /* 0x000000441200c985 */ /* 0x0007e2000c101b08 */
[----:B0-----:R-:W-:-:S02]  /*fcb0*/  @!P0 LEA R14, P4, R224, R8, 0x2 ;  /* 0x00000008e00e8211 */ /* 0x001fc400078810ff */
        /* <DEDUP_REMOVED lines=8> */
.L_x_6453:
[----:B------:R-:W-:Y:S05]  /*fd40*/  BSYNC B1 ;  /* 0x0000000000017941 */ /* 0x000fea0003800000 */
.L_x_6452:
        /* <DEDUP_REMOVED lines=8> */
[----:B-----5:R-:W-:Y:S02]  /*fdd0*/  ISETP.GE.AND P2, PT, R103, UR4, PT ;  /* 0x0000000467007c0c */ /* 0x020fe4000bf46270 */
[----:B------:R-:W-:Y:S02]  /*fde0*/  ISETP.GE.AND P4, PT, R234, UR4, PT ;  /* 0x00000004ea007c0c */ /* 0x000fe4000bf86270 */
[----:B------:R-:W-:-:S05]  /*fdf0*/  ISETP.GE.AND P3, PT, R235, UR4, PT ;  /* 0x00000004eb007c0c */ /* 0x000fca000bf66270 */
[CC--:B-1----:R-:W-:Y:S02]  /*fe00*/  @!P1 LEA R10, P5, R237.reuse, R8.reuse, 0x2 ;  /* 0x00000008ed0a9211 */ /* 0x0c2fe400078a10ff */
[CC--:B------:R-:W-:Y:S02]  /*fe10*/  @!P0 LEA R12, P6, R236.reuse, R8.reuse, 0x2 ;  /* 0x00000008ec0c8211 */ /* 0x0c0fe400078c10ff */
[-C--:B---3--:R-:W-:Y:S01]  /*fe20*/  @!P1 LEA.HI.X R11, R237, R9.reuse, R102, 0x2, P5 ;  /* 0x00000009ed0b9211 */ /* 0x088fe200028f1466 */
[----:B------:R-:W-:Y:S01]  /*fe30*/  @!P2 IMAD.WIDE R4, R103, 0x4, R8 ;  /* 0x000000046704a825 */ /* 0x000fe200078e0208 */
[----:B------:R-:W-:Y:S02]  /*fe40*/  ISETP.GE.AND P5, PT, R233, UR4, PT ;  /* 0x00000004e9007c0c */ /* 0x000fe4000bfa6270 */
[----:B------:R-:W-:Y:S02]  /*fe50*/  @!P0 LEA.HI.X R13, R236, R9, R101, 0x2, P6 ;  /* 0x00000009ec0d8211 */ /* 0x000fe400030f1465 */
[----:B------:R1:W-:Y:S01]  /*fe60*/  @!P2 ST.E.64 desc[UR8][R4.64], R92 ;  /* 0x0000005c0400a985 */ /* 0x0003e2000c101b08 */
[----:B0-----:R-:W-:-:S02]  /*fe70*/  @!P4 LEA R18, P2, R234, R8, 0x2 ;  /* 0x00000008ea12c211 */ /* 0x001fc400078410ff */
[----:B------:R-:W-:Y:S01]  /*fe80*/  @!P3 LEA R14, P6, R235, R8, 0x2 ;  /* 0x00000008eb0eb211 */ /* 0x000fe200078c10ff */
[----:B------:R-:W-:Y:S01]  /*fe90*/  @!P1 ST.E.64 desc[UR8][R10.64], R94 ;  /* 0x0000005e0a009985 */ /* 0x000fe2000c101b08 */
[----:B------:R-:W-:Y:S02]  /*fea0*/  ISETP.GE.AND P1, PT, R231, UR4, PT ;  /* 0x00000004e7007c0c */ /* 0x000fe4000bf26270 */
[-C--:B------:R-:W-:Y:S01]  /*feb0*/  @!P4 LEA.HI.X R19, R234, R9.reuse, R99, 0x2, P2 ;  /* 0x00000009ea13c211 */ /* 0x080fe200010f1463 */
[----:B------:R0:W-:Y:S01]  /*fec0*/  @!P0 ST.E.64 desc[UR8][R12.64], R96 ;  /* 0x000000600c008985 */ /* 0x0001e2000c101b08 */
[----:B------:R-:W-:Y:S02]  /*fed0*/  ISETP.GE.AND P0, PT, R232, UR4, PT ;  /* 0x00000004e8007c0c */ /* 0x000fe4000bf06270 */
[----:B------:R-:W-:Y:S02]  /*fee0*/  ISETP.GE.AND P2, PT, R230, UR4, PT ;  /* 0x00000004e6007c0c */ /* 0x000fe4000bf46270 */
[----:B------:R-:W-:-:S02]  /*fef0*/  @!P3 LEA.HI.X R15, R235, R9, R100, 0x2, P6 ;  /* 0x00000009eb0fb211 */ /* 0x000fc400030f1464 */
[----:B------:R-:W-:-:S03]  /*ff00*/  @!P5 LEA R20, P6, R233, R8, 0x2 ;  /* 0x00000008e914d211 */ /* 0x000fc600078c10ff */
[----:B------:R2:W-:Y:S01]  /*ff10*/  @!P3 ST.E.64 desc[UR8][R14.64], R38 ;  /* 0x000000260e00b985 */ /* 0x0005e2000c101b08 */
[-C--:B------:R-:W-:Y:S02]  /*ff20*/  @!P5 LEA.HI.X R21, R233, R9.reuse, R98, 0x2, P6 ;  /* 0x00000009e915d211 */ /* 0x080fe400030f1462 */
[----:B------:R-:W-:Y:S01]  /*ff30*/  ISETP.GE.AND P3, PT, R229, UR4, PT ;  /* 0x00000004e5007c0c */ /* 0x000fe2000bf66270 */
[----:B------:R3:W-:Y:S01]  /*ff40*/  @!P4 ST.E.64 desc[UR8][R18.64], R42 ;  /* 0x0000002a1200c985 */ /* 0x0007e2000c101b08 */
[-C--:B-1----:R-:W-:Y:S02]  /*ff50*/  @!P0 LEA R4, P4, R232, R8.reuse, 0x2 ;  /* 0x00000008e8048211 */ /* 0x082fe400078810ff */
[-C--:B0-----:R-:W-:Y:S01]  /*ff60*/  @!P2 LEA R12, P6, R230, R8.reuse, 0x2 ;  /* 0x00000008e60ca211 */ /* 0x081fe200078c10ff */
[----:B------:R-:W-:Y:S01]  /*ff70*/  @!P5 ST.E.64 desc[UR8][R20.64], R46 ;  /* 0x0000002e1400d985 */ /* 0x000fe2000c101b08 */
[----:B------:R-:W-:Y:S02]  /*ff80*/  @!P1 LEA R10, P5, R231, R8, 0x2 ;  /* 0x00000008e70a9211 */ /* 0x000fe400078a10ff */
[----:B------:R-:W-:-:S02]  /*ff90*/  @!P0 LEA.HI.X R5, R232, R9, R35, 0x2, P4 ;  /* 0x00000009e8058211 */ /* 0x000fc400020f1423 */
[----:B------:R-:W-:Y:S02]  /*ffa0*/  ISETP.GE.AND P4, PT, R228, UR4, PT ;  /* 0x00000004e4007c0c */ /* 0x000fe4000bf86270 */
[-C--:B------:R-:W-:Y:S01]  /*ffb0*/  @!P1 LEA.HI.X R11, R231, R9.reuse, R34, 0x2, P5 ;  /* 0x00000009e70b9211 */ /* 0x080fe200028f1422 */
[----:B------:R-:W-:Y:S01]  /*ffc0*/  @!P0 ST.E.64 desc[UR8][R4.64], R50 ;  /* 0x0000003204008985 */ /* 0x000fe2000c101b08 */
[----:B------:R-:W-:Y:S02]  /*ffd0*/  @!P2 LEA.HI.X R13, R230, R9, R33, 0x2, P6 ;  /* 0x00000009e60da211 */ /* 0x000fe400030f1421 */
[----:B------:R-:W-:Y:S01]  /*ffe0*/  ISETP.GE.AND P0, PT, R225, UR4, PT ;  /* 0x00000004e1007c0c */ /* 0x000fe2000bf06270 */
[----:B------:R0:W-:Y:S01]  /*fff0*/  @!P1 ST.E.64 desc[UR8][R10.64], R54 ;  /* 0x000000360a009985 */ /* 0x0001e2000c101b08 */
[----:B------:R-:W-:Y:S02]  /*10000*/  ISETP.GE.AND P1, PT, R226, UR4, PT ;  /* 0x00000004e2007c0c */ /* 0x000fe4000bf26270 */
[----:B--2---:R-:W-:Y:S01]  /*10010*/  @!P3 LEA R14, P5, R229, R8, 0x2 ;  /* 0x00000008e50eb211 */ /* 0x004fe200078a10ff */
[----:B------:R1:W-:Y:S01]  /*10020*/  @!P2 ST.E.64 desc[UR8][R12.64], R58 ;  /* 0x0000003a0c00a985 */ /* 0x0003e2000c101b08 */
[----:B------:R-:W-:-:S02]  /*10030*/  ISETP.GE.AND P2, PT, R227, UR4, PT ;  /* 0x00000004e3007c0c */ /* 0x000fc4000bf46270 */
[CC--:B---3--:R-:W-:Y:S02]  /*10040*/  @!P4 LEA R18, P6, R228.reuse, R8.reuse, 0x2 ;  /* 0x00000008e412c211 */ /* 0x0c8fe400078c10ff */
[-C--:B------:R-:W-:Y:S02]  /*10050*/  @!P3 LEA.HI.X R15, R229, R9.reuse, R32, 0x2, P5 ;  /* 0x00000009e50fb211 */ /* 0x080fe400028f1420 */
[----:B------:R-:W-:Y:S02]  /*10060*/  @!P4 LEA.HI.X R19, R228, R9, R31, 0x2, P6 ;  /* 0x00000009e413c211 */ /* 0x000fe400030f141f */
[----:B------:R-:W-:Y:S01]  /*10070*/  ISETP.GE.AND P5, PT, R224, UR4, PT ;  /* 0x00000004e0007c0c */ /* 0x000fe2000bfa6270 */
[----:B------:R2:W-:Y:S01]  /*10080*/  @!P3 ST.E.64 desc[UR8][R14.64], R62 ;  /* 0x0000003e0e00b985 */ /* 0x0005e2000c101b08 */
[----:B0-----:R-:W-:-:S03]  /*10090*/  @!P1 LEA R10, P6, R226, R8, 0x2 ;  /* 0x00000008e20a9211 */ /* 0x001fc600078c10ff */
[-C--:B------:R-:W-:Y:S01]  /*100a0*/  @!P2 LEA R4, P3, R227, R8.reuse, 0x2 ;  /* 0x00000008e304a211 */ /* 0x080fe200078610ff */
[----:B------:R2:W-:Y:S01]  /*100b0*/  @!P4 ST.E.64 desc[UR8][R18.64], R66 ;  /* 0x000000421200c985 */ /* 0x0005e2000c101b08 */
[-C--:B-1----:R-:W-:Y:S02]  /*100c0*/  @!P0 LEA R12, P4, R225, R8.reuse, 0x2 ;  /* 0x00000008e10c8211 */ /* 0x082fe400078810ff */
[-C--:B------:R-:W-:Y:S02]  /*100d0*/  @!P2 LEA.HI.X R5, R227, R9.reuse, R30, 0x2, P3 ;  /* 0x00000009e305a211 */ /* 0x080fe400018f141e */
[-C--:B------:R-:W-:Y:S02]  /*100e0*/  @!P1 LEA.HI.X R11, R226, R9.reuse, R29, 0x2, P6 ;  /* 0x00000009e20b9211 */ /* 0x080fe400030f141d */
[----:B------:R-:W-:Y:S01]  /*100f0*/  @!P0 LEA.HI.X R13, R225, R9, R28, 0x2, P4 ;  /* 0x00000009e10d8211 */ /* 0x000fe200020f141c */
[----:B------:R2:W-:Y:S01]  /*10100*/  @!P2 ST.E.64 desc[UR8][R4.64], R70 ;  /* 0x000000460400a985 */ /* 0x0005e2000c101b08 */
[----:B------:R-:W-:-:S03]  /*10110*/  @!P5 LEA R20, P3, R224, R8, 0x2 ;  /* 0x00000008e014d211 */ /* 0x000fc600078610ff */
[----:B------:R2:W-:Y:S01]  /*10120*/  @!P1 ST.E.64 desc[UR8][R10.64], R74 ;  /* 0x0000004a0a009985 */ /* 0x0005e2000c101b08 */
[----:B------:R-:W-:-:S03]  /*10130*/  @!P5 LEA.HI.X R21, R224, R9, R26, 0x2, P3 ;  /* 0x00000009e015d211 */ /* 0x000fc600018f141a */
[----:B------:R2:W-:Y:S01]  /*10140*/  @!P0 ST.E.64 desc[UR8][R12.64], R78 ;  /* 0x0000004e0c008985 */ /* 0x0005e2000c101b08 */
[----:B------:R-:W-:-:S03]  /*10150*/  ISETP.GE.AND P0, PT, R223, UR4, PT ;  /* 0x00000004df007c0c */ /* 0x000fc6000bf06270 */
[----:B------:R2:W-:Y:S10]  /*10160*/  @!P5 ST.E.64 desc[UR8][R20.64], R82 ;  /* 0x000000521400d985 */ /* 0x0005f4000c101b08 */
[----:B------:R-:W-:Y:S05]  /*10170*/  @P0 BRA `(.L_x_6451) ;  /* 0x0000000c00ac0947 */ /* 0x000fea0003800000 */
[----:B--2---:R-:W-:Y:S01]  /*10180*/  LEA R4, P0, R223, R8, 0x2 ;  /* 0x00000008df047211 */ /* 0x004fe200078010ff */
[----:B------:R-:W-:-:S03]  /*10190*/  ULDC.64 UR8, c[0x0][0x208] ;  /* 0x0000820000087ab9 */ /* 0x000fc60000000a00 */
[----:B------:R-:W-:-:S05]  /*101a0*/  LEA.HI.X R5, R223, R9, R24, 0x2, P0 ;  /* 0x00000009df057211 */ /* 0x000fca00000f1418 */
[----:B------:R0:W-:Y:S01]  /*101b0*/  ST.E.64 desc[UR8][R4.64], R86 ;  /* 0x0000005604007985 */ /* 0x0001e2000c101b08 */
[----:B------:R-:W-:Y:S05]  /*101c0*/  BRA `(.L_x_6451) ;  /* 0x0000000c00987947 */ /* 0x000fea0003800000 */
.L_x_6442:
        /* <DEDUP_REMOVED lines=41> */
.L_x_6454:
[----:B------:R-:W-:Y:S01]  /*10460*/  R2UR UR7, R11 ;  /* 0x000000000b0772ca */ /* 0x000fe200000e0000 */
[----:B------:R-:W-:Y:S01]  /*10470*/  BSSY B1, `(.L_x_6455) ;  /* 0x0000040000017945 */ /* 0x000fe20003800000 */
[----:B------:R-:W-:-:S11]  /*10480*/  R2UR UR8, R10 ;  /* 0x000000000a0872ca */ /* 0x000fd600000e0000 */
[----:B------:R-:W-:Y:S02]  /*10490*/  USEL UR7, UR7, URZ, !UP0 ;  /* 0x0000003f07077287 */ /* 0x000fe4000c000000 */
[----:B------:R-:W-:Y:S01]  /*104a0*/  USEL UR20, UR8, URZ, !UP0 ;  /* 0x0000003f08147287 */ /* 0x000fe2000c000000 */
[----:B------:R-:W-:Y:S11]  /*104b0*/  @P0 BRA `(.L_x_6456) ;  /* 0x0000000000ec0947 */ /* 0x000ff60003800000 */
[----:B------:R-:W2:Y:S01]  /*104c0*/  LDL R3, [R1] ;  /* 0x0000000001037983 */ /* 0x000ea20000100800 */
[----:B------:R-:W0:Y:S02]  /*104d0*/  LDC R11, c[0x0][0xbe8] ;  /* 0x0002fa00ff0b7b82 */ /* 0x000e240000000800 */
[----:B0----5:R-:W-:Y:S01]  /*104e0*/  IMAD R4, R0, R11, RZ ;  /* 0x0000000b00047224 */ /* 0x021fe200078e02ff */
[----:B--2---:R-:W-:-:S13]  /*104f0*/  R2UR UR8, R3 ;  /* 0x00000000030872ca */ /* 0x004fda00000e0000 */
[----:B------:R-:W-:-:S04]  /*10500*/  IMAD.U32 R3, RZ, RZ, UR8 ;  /* 0x00000008ff037e24 */ /* 0x000fc8000f8e00ff */
[----:B------:R-:W-:-:S04]  /*10510*/  IMAD R3, R3, 0x80, R6 ;  /* 0x0000008003037824 */ /* 0x000fc800078e0206 */
[----:B------:R-:W-:-:S05]  /*10520*/  VIADD R6, R3, 0xffffff80 ;  /* 0xffffff8003067836 */ /* 0x000fca0000000000 */
[----:B------:R-:W-:-:S13]  /*10530*/  ISETP.GE.AND P0, PT, R6, R4, PT ;  /* 0x000000040600720c */ /* 0x000fda0003f06270 */
[----:B------:R-:W-:Y:S05]  /*10540*/  @P0 BRA `(.L_x_6456) ;  /* 0x0000000000c80947 */ /* 0x000fea0003800000 */
[----:B------:R-:W-:Y:S01]  /*10550*/  ISETP.NE.AND P0, PT, R11, 0x1, PT ;  /* 0x000000010b00780c */ /* 0x000fe20003f05270 */
[----:B------:R-:W-:Y:S01]  /*10560*/  UMOV UR17, 0x9b8 ;  /* 0x000009b800117882 */ /* 0x000fe20000000000 */
[----:B------:R-:W-:Y:S01]  /*10570*/  R2UR UR9, R220 ;  /* 0x00000000dc0972ca */ /* 0x000fe200000e0000 */
[----:B------:R-:W-:Y:S01]  /*10580*/  ULDC.64 UR24, c[0x0][0x208] ;  /* 0x0000820000187ab9 */ /* 0x000fe20000000a00 */
[----:B------:R-:W-:Y:S02]  /*10590*/  R2UR UR8, R221 ;  /* 0x00000000dd0872ca */ /* 0x000fe400000e0000 */
        /* <DEDUP_REMOVED lines=12> */
[----:B------:R-:W-:Y:S02]  /*10660*/  UIMAD.WIDE.U32 UR22, UR12, UR16, URZ ;  /* 0x000000100c1672a5 */ /* 0x000fe4000f8e003f */
[----:B------:R-:W-:Y:S01]  /*10670*/  UIMAD UR18, UR9, UR18, URZ ;  /* 0x00000012091272a4 */ /* 0x000fe2000f8e023f */
[----:B------:R-:W-:Y:S01]  /*10680*/  IMAD.MOV.U32 R3, RZ, RZ, R6 ;  /* 0x000000ffff037224 */ /* 0x000fe200078e0006 */
[----:B------:R-:W-:-:S02]  /*10690*/  UIMAD UR12, UR13, UR16, URZ ;  /* 0x000000100d0c72a4 */ /* 0x000fc4000f8e023f */
[----:B------:R-:W-:Y:S01]  /*106a0*/  UIMAD.WIDE.U32 UR8, UR10, UR7, URZ ;  /* 0x000000070a0872a5 */ /* 0x000fe2000f8e003f */
[----:B-1----:R-:W-:Y:S01]  /*106b0*/  @P0 SHF.R.U32.HI R3, RZ, R5, R4 ;  /* 0x00000005ff030219 */ /* 0x002fe20000011604 */
[----:B------:R-:W-:Y:S01]  /*106c0*/  UIMAD UR11, UR10, UR20, UR11 ;  /* 0x000000140a0b72a4 */ /* 0x000fe2000f8e020b */
[----:B------:R-:W-:Y:S01]  /*106d0*/  IMAD.U32 R4, RZ, RZ, UR22 ;  /* 0x00000016ff047e24 */ /* 0x000fe2000f8e00ff */
[----:B------:R-:W-:Y:S02]  /*106e0*/  UIADD3 UR12, UR23, UR12, URZ ;  /* 0x0000000c170c7290 */ /* 0x000fe4000fffe03f */
[----:B------:R-:W-:Y:S01]  /*106f0*/  IMAD.U32 R5, RZ, RZ, UR23 ;  /* 0x00000017ff057e24 */ /* 0x000fe2000f8e00ff */
[----:B------:R-:W-:Y:S01]  /*10700*/  UIADD3 UR18, UR15, UR18, URZ ;  /* 0x000000120f127290 */ /* 0x000fe2000fffe03f */
[--C-:B------:R-:W-:Y:S01]  /*10710*/  IMAD.MOV R9, RZ, RZ, -R3.reuse ;  /* 0x000000ffff097224 */ /* 0x100fe200078e0a03 */
[----:B------:R-:W-:Y:S01]  /*10720*/  UIADD3 UR14, UP1, UP2, UR8, UR14, UR4 ;  /* 0x0000000e080e7290 */ /* 0x000fe2000fa3e004 */
[----:B------:R-:W-:Y:S01]  /*10730*/  SHF.R.S32.HI R5, RZ, 0x1f, R3 ;  /* 0x0000001fff057819 */ /* 0x000fe20000011403 */
[----:B------:R-:W-:Y:S01]  /*10740*/  UIADD3 UR10, UR9, UR11, URZ ;  /* 0x0000000b090a7290 */ /* 0x000fe2000fffe03f */
[----:B------:R-:W-:-:S02]  /*10750*/  IMAD R9, R11, R9, R6 ;  /* 0x000000090b097224 */ /* 0x000fc400078e0206 */
[----:B------:R-:W-:Y:S01]  /*10760*/  IMAD.U32 R8, RZ, RZ, UR12 ;  /* 0x0000000cff087e24 */ /* 0x000fe2000f8e00ff */
[----:B------:R-:W-:Y:S01]  /*10770*/  UIADD3.X UR10, UR10, UR18, UR19, UP1, UP2 ;  /* 0x000000120a0a7290 */ /* 0x000fe20008fe4413 */
[----:B------:R-:W-:Y:S01]  /*10780*/  IADD3 R4, P0, P1, R3, UR14, R4 ;  /* 0x0000000e03047c10 */ /* 0x000fe2000f91e004 */
[----:B------:R-:W-:Y:S01]  /*10790*/  ULDC.64 UR8, c[0x0][UR17+0x210] ;  /* 0x0000840011087abb */ /* 0x000fe20008000a00 */
[----:B------:R-:W-:Y:S01]  /*107a0*/  SHF.R.S32.HI R3, RZ, 0x1f, R9 ;  /* 0x0000001fff037819 */ /* 0x000fe20000011409 */
        /* <DEDUP_REMOVED lines=12> */
.L_x_6456:
[----:B------:R-:W-:Y:S05]  /*10870*/  BSYNC B1 ;  /* 0x0000000000017941 */ /* 0x000fea0003800000 */
.L_x_6455:
[----:B------:R-:W-:-:S13]  /*10880*/  R2UR UR8, R220 ;  /* 0x00000000dc0872ca */ /* 0x000fda00000e0000 */
[----:B------:R-:W-:-:S06]  /*10890*/  UISETP.GT.AND UP0, UPT, UR8, 0x1, UPT ;  /* 0x000000010800788c */ /* 0x000fcc000bf04270 */
[----:B------:R-:W-:-:S13]  /*108a0*/  PLOP3.LUT P0, PT, PT, PT, UP0, 0x80, 0x0 ;  /* 0x000000000000781c */ /* 0x000fda0003f0f008 */
[----:B------:R-:W-:Y:S05]  /*108b0*/  @P0 BRA `(.L_x_6451) ;  /* 0x0000000400dc0947 */ /* 0x000fea0003800000 */
[----:B0-----:R-:W2:Y:S01]  /*108c0*/  LDL.LU R3, [R1] ;  /* 0x0000000001037983 */ /* 0x001ea20000300800 */
[----:B------:R-:W0:Y:S01]  /*108d0*/  LDC R13, c[0x0][0xbe8] ;  /* 0x0002fa00ff0d7b82 */ /* 0x000e220000000800 */
[----:B------:R-:W-:Y:S01]  /*108e0*/  ULDC.64 UR12, c[0x0][0xaa0] ;  /* 0x0002a800000c7ab9 */ /* 0x000fe20000000a00 */
[----:B------:R-:W-:Y:S01]  /*108f0*/  SHF.R.S32.HI R10, RZ, 0x1f, R12 ;  /* 0x0000001fff0a7819 */ /* 0x000fe2000001140c */
[----:B------:R-:W-:Y:S01]  /*10900*/  UIMAD UR10, UR19, UR12, URZ ;  /* 0x0000000c130a72a4 */ /* 0x000fe2000f8e023f */
[----:B------:R-:W-:Y:S01]  /*10910*/  R2UR UR15, R222 ;  /* 0x00000000de0f72ca */ /* 0x000fe200000e0000 */
[----:B------:R-:W-:Y:S01]  /*10920*/  UIMAD.WIDE.U32 UR8, UR4, UR12, URZ ;  /* 0x0000000c040872a5 */ /* 0x000fe2000f8e003f */
[----:B------:R-:W-:Y:S01]  /*10930*/  LEA.HI R10, R10, R12, RZ, 0x3 ;  /* 0x0000000c0a0a7211 */ /* 0x000fe200078f18ff */
[----:B------:R-:W-:Y:S01]  /*10940*/  UIMAD UR10, UR4, UR13, UR10 ;  /* 0x0000000d040a72a4 */ /* 0x000fe2000f8e020a */
[----:B------:R-:W-:Y:S01]  /*10950*/  BSSY B1, `(.L_x_6457) ;  /* 0x0000040000017945 */ /* 0x000fe20003800000 */
[----:B------:R-:W-:-:S02]  /*10960*/  SHF.R.S32.HI R12, RZ, 0x1f, R22 ;  /* 0x0000001fff0c7819 */ /* 0x000fc40000011416 */
[----:B------:R-:W-:Y:S01]  /*10970*/  SHF.R.S32.HI R10, RZ, 0x3, R10 ;  /* 0x00000003ff0a7819 */ /* 0x000fe2000001140a */
[----:B------:R-:W-:Y:S01]  /*10980*/  UIADD3 UR9, UR9, UR10, URZ ;  /* 0x0000000a09097290 */ /* 0x000fe2000fffe03f */
[----:B------:R-:W-:Y:S02]  /*10990*/  SHF.R.S32.HI R14, RZ, 0x1f, R17 ;  /* 0x0000001fff0e7819 */ /* 0x000fe40000011411 */
[----:B------:R-:W-:Y:S02]  /*109a0*/  ULDC.64 UR10, c[0x0][0xae8] ;  /* 0x0002ba00000a7ab9 */ /* 0x000fe40000000a00 */
[----:B------:R-:W-:-:S04]  /*109b0*/  UIMAD.WIDE.U32 UR8, UR15, UR10, UR8 ;  /* 0x0000000a0f0872a5 */ /* 0x000fc8000f8e0008 */
[----:B------:R-:W-:Y:S01]  /*109c0*/  UIMAD UR9, UR15, UR11, UR9 ;  /* 0x0000000b0f0972a4 */ /* 0x000fe2000f8e0209 */
[----:B0-----:R-:W-:Y:S02]  /*109d0*/  ISETP.NE.AND P0, PT, R13, 0x1, PT ;  /* 0x000000010d00780c */ /* 0x001fe40003f05270 */
[----:B------:R-:W-:Y:S02]  /*109e0*/  ULDC.64 UR10, c[0x0][0xaf0] ;  /* 0x0002bc00000a7ab9 */ /* 0x000fe40000000a00 */
[----:B------:R-:W-:Y:S02]  /*109f0*/  UIMAD UR4, UR20, UR10, URZ ;  /* 0x0000000a140472a4 */ /* 0x000fe4000f8e023f */
[----:B------:R-:W-:Y:S02]  /*10a00*/  UIMAD.WIDE.U32 UR8, UR7, UR10, UR8 ;  /* 0x0000000a070872a5 */ /* 0x000fe4000f8e0008 */
[----:B------:R-:W-:-:S03]  /*10a10*/  UIMAD UR4, UR7, UR11, UR4 ;  /* 0x0000000b070472a4 */ /* 0x000fc6000f8e0204 */
[----:B------:R-:W-:Y:S01]  /*10a20*/  ULDC.64 UR10, c[0x0][0xae0] ;  /* 0x0002b800000a7ab9 */ /* 0x000fe20000000a00 */
[----:B------:R-:W-:Y:S01]  /*10a30*/  UIADD3 UR4, UR9, UR4, URZ ;  /* 0x0000000409047290 */ /* 0x000fe2000fffe03f */
[----:B------:R-:W0:Y:S08]  /*10a40*/  @P0 LDC R5, c[0x0][0xbec] ;  /* 0x0002fb00ff050b82 */ /* 0x000e300000000800 */
[----:B------:R-:W1:Y:S01]  /*10a50*/  @P0 LDC R9, c[0x0][0xbf0] ;  /* 0x0002fc00ff090b82 */ /* 0x000e620000000800 */
[----:B--2---:R-:W-:Y:S01]  /*10a60*/  R2UR UR14, R3 ;  /* 0x00000000030e72ca */ /* 0x004fe200000e0000 */
[----:B------:R-:W-:-:S12]  /*10a70*/  IMAD R3, R23, 0x20, R10 ;  /* 0x0000002017037824 */ /* 0x000fd800078e020a */
[----:B------:R-:W-:-:S04]  /*10a80*/  IMAD.U32 R8, RZ, RZ, UR14 ;  /* 0x0000000eff087e24 */ /* 0x000fc8000f8e00ff */
[----:B------:R-:W-:-:S04]  /*10a90*/  IMAD R8, R8, 0x80, R3 ;  /* 0x0000008008087824 */ /* 0x000fc800078e0203 */
[----:B0-----:R-:W-:-:S04]  /*10aa0*/  @P0 IMAD.HI.U32 R4, R8, R5, RZ ;  /* 0x0000000508040227 */ /* 0x001fc800078e00ff */
[----:B------:R-:W-:Y:S01]  /*10ab0*/  IMAD.MOV.U32 R3, RZ, RZ, R8 ;  /* 0x000000ffff037224 */ /* 0x000fe200078e0008 */
[----:B-1----:R-:W-:Y:S01]  /*10ac0*/  @P0 SHF.R.U32.HI R3, RZ, R9, R4 ;  /* 0x00000009ff030219 */ /* 0x002fe20000011604 */
[----:B------:R-:W-:Y:S02]  /*10ad0*/  IMAD.U32 R5, RZ, RZ, UR9 ;  /* 0x00000009ff057e24 */ /* 0x000fe4000f8e00ff */
[----:B------:R-:W-:Y:S01]  /*10ae0*/  IMAD.U32 R5, RZ, RZ, UR4 ;  /* 0x00000004ff057e24 */ /* 0x000fe2000f8e00ff */
        /* <DEDUP_REMOVED lines=11> */
[----:B------:R-:W-:Y:S02]  /*10ba0*/  IMAD R6, R3, UR8, RZ ;  /* 0x0000000803067c24 */ /* 0x000fe4000f8e02ff */
[----:B------:R-:W-:Y:S02]  /*10bb0*/  IMAD R8, R8, 0x80, R10 ;  /* 0x0000008008087824 */ /* 0x000fe400078e020a */
[----:B-----5:R-:W-:Y:S02]  /*10bc0*/  IMAD R13, R0, R13, RZ ;  /* 0x0000000d000d7224 */ /* 0x020fe400078e02ff */
[----:B------:R-:W-:-:S02]  /*10bd0*/  IMAD R3, R9, UR9, R6 ;  /* 0x0000000909037c24 */ /* 0x000fc4000f8e0206 */
[----:B------:R-:W-:Y:S01]  /*10be0*/  IMAD.WIDE.U32 R4, R9, UR8, R4 ;  /* 0x0000000809047c25 */ /* 0x000fe2000f8e0004 */
[C---:B------:R-:W-:Y:S01]  /*10bf0*/  ISETP.GE.AND P2, PT, R8.reuse, R13, PT ;  /* 0x0000000d0800720c */ /* 0x040fe20003f46270 */
[----:B------:R-:W-:Y:S02]  /*10c00*/  ULDC.64 UR8, c[0x0][0xa80] ;  /* 0x0002a00000087ab9 */ /* 0x000fe40000000a00 */
[----:B------:R-:W-:Y:S01]  /*10c10*/  VIADD R0, R8, 0x20 ;  /* 0x0000002008007836 */ /* 0x000fe20000000000 */
[----:B------:R-:W-:Y:S01]  /*10c20*/  LEA R6, P3, R4, UR8, 0x1 ;  /* 0x0000000804067c11 */ /* 0x000fe2000f8608ff */
[----:B------:R-:W-:-:S03]  /*10c30*/  IMAD.IADD R3, R5, 0x1, R3 ;  /* 0x0000000105037824 */ /* 0x000fc600078e0203 */
[-C--:B------:R-:W-:Y:S01]  /*10c40*/  ISETP.GE.AND P1, PT, R0, R13.reuse, PT ;  /* 0x0000000d0000720c */ /* 0x080fe20003f26270 */
[----:B------:R-:W-:Y:S01]  /*10c50*/  VIADD R0, R8, 0x40 ;  /* 0x0000004008007836 */ /* 0x000fe20000000000 */
[----:B------:R-:W-:Y:S02]  /*10c60*/  LEA.HI.X R3, R4, UR9, R3, 0x1, P3 ;  /* 0x0000000904037c11 */ /* 0x000fe400098f0c03 */
[----:B------:R0:W1:Y:S02]  /*10c70*/  SHFL.IDX PT, R4, R6, RZ, 0x181f ;  /* 0x00181fff06047589 */ /* 0x00006400000e0000 */
[----:B------:R-:W-:Y:S02]  /*10c80*/  ISETP.GE.AND P0, PT, R0, R13, PT ;  /* 0x0000000d0000720c */ /* 0x000fe40003f06270 */
[----:B------:R0:W2:Y:S01]  /*10c90*/  SHFL.IDX PT, R0, R3, RZ, 0x181f ;  /* 0x00181fff03007589 */ /* 0x0000a200000e0000 */
[----:B------:R-:W-:Y:S10]  /*10ca0*/  @P2 BRA `(.L_x_6458) ;  /* 0x0000000000282947 */ /* 0x000ff40003800000 */
[----:B------:R-:W-:Y:S01]  /*10cb0*/  ULDC UR4, c[0x0][0xac8] ;  /* 0x0002b20000047ab9 */ /* 0x000fe20000000800 */
[----:B------:R-:W-:Y:S01]  /*10cc0*/  ULDC.64 UR8, c[0x0][0x208] ;  /* 0x0000820000087ab9 */ /* 0x000fe20000000a00 */
[----:B------:R-:W-:Y:S02]  /*10cd0*/  ISETP.GE.AND P4, PT, R17, UR4, PT ;  /* 0x0000000411007c0c */ /* 0x000fe4000bf86270 */
[----:B------:R-:W-:-:S11]  /*10ce0*/  ISETP.GE.AND P5, PT, R22, UR4, PT ;  /* 0x0000000416007c0c */ /* 0x000fd6000bfa6270 */
[CC--:B-1----:R-:W-:Y:S02]  /*10cf0*/  @!P4 LEA R10, P2, R17.reuse, R4.reuse, 0x1 ;  /* 0x00000004110ac211 */ /* 0x0c2fe400078408ff */
[C---:B------:R-:W-:Y:S02]  /*10d00*/  @!P5 LEA R4, P3, R22.reuse, R4, 0x1 ;  /* 0x000000041604d211 */ /* 0x040fe400078608ff */
[-C--:B--2---:R-:W-:Y:S02]  /*10d10*/  @!P4 LEA.HI.X R11, R17, R0.reuse, R14, 0x1, P2 ;  /* 0x00000000110bc211 */ /* 0x084fe400010f0c0e */
[----:B------:R-:W-:-:S03]  /*10d20*/  @!P5 LEA.HI.X R5, R22, R0, R12, 0x1, P3 ;  /* 0x000000001605d211 */ /* 0x000fc600018f0c0c */
[----:B------:R3:W-:Y:S04]  /*10d30*/  @!P4 ST.E.128 desc[UR8][R10.64], RZ ;  /* 0x000000ff0a00c985 */ /* 0x0007e8000c101d08 */
[----:B------:R3:W-:Y:S02]  /*10d40*/  @!P5 ST.E.128 desc[UR8][R4.64], RZ ;  /* 0x000000ff0400d985 */ /* 0x0007e4000c101d08 */
.L_x_6458:
[----:B------:R-:W-:Y:S05]  /*10d50*/  BSYNC B1 ;  /* 0x0000000000017941 */ /* 0x000fea0003800000 */
.L_x_6457:
[----:B--2---:R2:W4:Y:S01]  /*10d60*/  SHFL.IDX PT, R0, R3, 0x1, 0x181f ;  /* 0x00381f0003007f89 */ /* 0x00452200000e0000 */
[----:B------:R-:W-:Y:S03]  /*10d70*/  BSSY B1, `(.L_x_6459) ;  /* 0x000000d000017945 */ /* 0x000fe60003800000 */
[----:B-1-3--:R2:W1:Y:S01]  /*10d80*/  SHFL.IDX PT, R4, R6, 0x1, 0x181f ;  /* 0x00381f0006047f89 */ /* 0x00a46200000e0000 */
[----:B------:R-:W-:Y:S05]  /*10d90*/  @P1 BRA `(.L_x_6460) ;  /* 0x0000000000281947 */ /* 0x000fea0003800000 */
[----:B------:R-:W-:Y:S01]  /*10da0*/  ULDC UR4, c[0x0][0xac8] ;  /* 0x0002b20000047ab9 */ /* 0x000fe20000000800 */
[----:B------:R-:W-:Y:S01]  /*10db0*/  ULDC.64 UR8, c[0x0][0x208] ;  /* 0x0000820000087ab9 */ /* 0x000fe20000000a00 */
[----:B------:R-:W-:Y:S02]  /*10dc0*/  ISETP.GE.AND P3, PT, R17, UR4, PT ;  /* 0x0000000411007c0c */ /* 0x000fe4000bf66270 */
[----:B------:R-:W-:-:S11]  /*10dd0*/  ISETP.GE.AND P4, PT, R22, UR4, PT ;  /* 0x0000000416007c0c */ /* 0x000fd6000bf86270 */
[CC--:B-1----:R-:W-:Y:S02]  /*10de0*/  @!P3 LEA R10, P1, R17.reuse, R4.reuse, 0x1 ;  /* 0x00000004110ab211 */ /* 0x0c2fe400078208ff */
[C---:B------:R-:W-:Y:S02]  /*10df0*/  @!P4 LEA R4, P2, R22.reuse, R4, 0x1 ;  /* 0x000000041604c211 */ /* 0x040fe400078408ff */
[-C--:B----4-:R-:W-:Y:S02]  /*10e00*/  @!P3 LEA.HI.X R11, R17, R0.reuse, R14, 0x1, P1 ;  /* 0x00000000110bb211 */ /* 0x090fe400008f0c0e */
[----:B------:R-:W-:-:S03]  /*10e10*/  @!P4 LEA.HI.X R5, R22, R0, R12, 0x1, P2 ;  /* 0x000000001605c211 */ /* 0x000fc600010f0c0c */
[----:B------:R3:W-:Y:S04]  /*10e20*/  @!P3 ST.E.128 desc[UR8][R10.64], RZ ;  /* 0x000000ff0a00b985 */ /* 0x0007e8000c101d08 */
[----:B------:R3:W-:Y:S02]  /*10e30*/  @!P4 ST.E.128 desc[UR8][R4.64], RZ ;  /* 0x000000ff0400c985 */ /* 0x0007e4000c101d08 */
.L_x_6460:
[----:B------:R-:W-:Y:S05]  /*10e40*/  BSYNC B1 ;  /* 0x0000000000017941 */ /* 0x000fea0003800000 */
.L_x_6459:
[----:B----4-:R4:W0:Y:S01]  /*10e50*/  SHFL.IDX PT, R0, R3, 0x2, 0x181f ;  /* 0x00581f0003007f89 */ /* 0x01082200000e0000 */
        /* <DEDUP_REMOVED lines=9> */
[-C--:B0-----:R-:W-:Y:S02]  /*10ef0*/  @!P2 LEA.HI.X R11, R17, R0.reuse, R14, 0x1, P0 ;  /* 0x00000000110ba211 */ /* 0x081fe400000f0c0e */
[----:B------:R-:W-:-:S03]  /*10f00*/  @!P3 LEA.HI.X R5, R22, R0, R12, 0x1, P1 ;  /* 0x000000001605b211 */ /* 0x000fc600008f0c0c */
[----:B------:R3:W-:Y:S04]  /*10f10*/  @!P2 ST.E.128 desc[UR8][R10.64], RZ ;  /* 0x000000ff0a00a985 */ /* 0x0007e8000c101d08 */
[----:B------:R3:W-:Y:S02]  /*10f20*/  @!P3 ST.E.128 desc[UR8][R4.64], RZ ;  /* 0x000000ff0400b985 */ /* 0x0007e4000c101d08 */
.L_x_6462:
[----:B------:R-:W-:Y:S05]  /*10f30*/  BSYNC B1 ;  /* 0x0000000000017941 */ /* 0x000fea0003800000 */
.L_x_6461:
[----:B0-----:R-:W-:Y:S01]  /*10f40*/  IADD3 R0, R8, 0x60, RZ ;  /* 0x0000006008007810 */ /* 0x001fe20007ffe0ff */
[----:B--2-4-:R-:W2:Y:S03]  /*10f50*/  SHFL.IDX PT, R3, R3, 0x3, 0x181f ;  /* 0x00781f0003037f89 */ /* 0x014ea600000e0000 */
[----:B------:R-:W-:Y:S01]  /*10f60*/  ISETP.GE.AND P0, PT, R0, R13, PT ;  /* 0x0000000d0000720c */ /* 0x000fe20003f06270 */
[----:B-1-3--:R1:W3:-:S12]  /*10f70*/  SHFL.IDX PT, R4, R6, 0x3, 0x181f ;  /* 0x00781f0006047f89 */ /* 0x00a2d800000e0000 */
[----:B-1----:R-:W-:Y:S05]  /*10f80*/  @P0 BRA `(.L_x_6451) ;  /* 0x0000000000280947 */ /* 0x002fea0003800000 */
[----:B------:R-:W-:Y:S01]  /*10f90*/  ULDC UR4, c[0x0][0xac8] ;  /* 0x0002b20000047ab9 */ /* 0x000fe20000000800 */
[----:B------:R-:W-:Y:S01]  /*10fa0*/  ULDC.64 UR8, c[0x0][0x208] ;  /* 0x0000820000087ab9 */ /* 0x000fe20000000a00 */
[----:B------:R-:W-:Y:S02]  /*10fb0*/  ISETP.GE.AND P2, PT, R17, UR4, PT ;  /* 0x0000000411007c0c */ /* 0x000fe4000bf46270 */
[----:B------:R-:W-:-:S11]  /*10fc0*/  ISETP.GE.AND P3, PT, R22, UR4, PT ;  /* 0x0000000416007c0c */ /* 0x000fd6000bf66270 */
[CC--:B---3--:R-:W-:Y:S02]  /*10fd0*/  @!P2 LEA R8, P0, R17.reuse, R4.reuse, 0x1 ;  /* 0x000000041108a211 */ /* 0x0c8fe400078008ff */
[C---:B------:R-:W-:Y:S02]  /*10fe0*/  @!P3 LEA R4, P1, R22.reuse, R4, 0x1 ;  /* 0x000000041604b211 */ /* 0x040fe400078208ff */
[-C--:B--2---:R-:W-:Y:S02]  /*10ff0*/  @!P2 LEA.HI.X R9, R17, R3.reuse, R14, 0x1, P0 ;  /* 0x000000031109a211 */ /* 0x084fe400000f0c0e */
[----:B------:R-:W-:-:S03]  /*11000*/  @!P3 LEA.HI.X R5, R22, R3, R12, 0x1, P1 ;  /* 0x000000031605b211 */ /* 0x000fc600008f0c0c */
[----:B------:R1:W-:Y:S04]  /*11010*/  @!P2 ST.E.128 desc[UR8][R8.64], RZ ;  /* 0x000000ff0800a985 */ /* 0x0003e8000c101d08 */
[----:B------:R1:W-:Y:S02]  /*11020*/  @!P3 ST.E.128 desc[UR8][R4.64], RZ ;  /* 0x000000ff0400b985 */ /* 0x0003e4000c101d08 */
.L_x_6451:
[----:B------:R-:W-:Y:S05]  /*11030*/  BSYNC B0 ;  /* 0x0000000000007941 */ /* 0x000fea0003800000 */
.L_x_6441:
[----:B------:R-:W-:Y:S02]  /*11040*/  ULDC UR4, c[0x0][0xc3c] ;  /* 0x00030f0000047ab9 */ /* 0x000fe40000000800 */
[----:B------:R-:W-:-:S13]  /*11050*/  ISETP.GE.AND P0, PT, R7, UR4, PT ;  /* 0x0000000407007c0c */ /* 0x000fda000bf06270 */
[----:B------:R-:W-:Y:S05]  /*11060*/  @!P0 BRA `(.L_x_6463) ;  /* 0xffffff0000088947 */ /* 0x000fea000383ffff */
[----:B------:R-:W-:Y:S05]  /*11070*/  EXIT ;  /* 0x000000000000794d */ /* 0x000fea0003800000 */
.L_x_6415:
        /* <DEDUP_REMOVED lines=18> */
.L_x_6464:
        /* <DEDUP_REMOVED lines=45> */
.L_x_6468:
        /* <DEDUP_REMOVED lines=39> */
.L_x_6466:
        /* <DEDUP_REMOVED lines=20> */
.L_x_6469:
        /* <DEDUP_REMOVED lines=54> */
.L_x_6467:
[----:B------:R-:W-:Y:S01]  /*11b80*/  IMAD.U32 R2, RZ, RZ, UR6 ;  /* 0x00000006ff027e24 */ /* 0x000fe2000f8e00ff */
[----:B------:R0:W-:Y:S04]  /*11b90*/  STL [R1+0x4], RZ ;  /* 0x000004ff01007387 */ /* 0x0001e80000100800 */
[----:B------:R0:W-:Y:S04]  /*11ba0*/  STL [R1+0x8], RZ ;  /* 0x000008ff01007387 */ /* 0x0001e80000100800 */
[----:B------:R0:W-:Y:S02]  /*11bb0*/  STL [R1], R2 ;  /* 0x0000000201007387 */ /* 0x0001e40000100800 */
.L_x_6470:
        /* <DEDUP_REMOVED lines=10> */
.L_x_6465:
        /* <DEDUP_REMOVED lines=8> */
[----:B--2---:R-:W0:Y:S01]  /*11ce0*/  S2R R5, SR_TID.X ;  /* 0x0000000000057919 */ /* 0x004e220000002100 */
[----:B------:R-:W1:Y:S01]  /*11cf0*/  S2UR UR5, SR_CgaCtaId ;  /* 0x00000000000579c3 */ /* 0x000e620000008800 */
[----:B------:R-:W-:Y:S01]  /*11d00*/  UMOV UR4, 0x400 ;  /* 0x0000040000047882 */ /* 0x000fe20000000000 */
[----:B------:R-:W-:Y:S01]  /*11d10*/  BSSY B8, `(.L_x_6471) ;  /* 0x0000548000087945 */ /* 0x000fe20003800000 */
[----:B------:R-:W-:Y:S01]  /*11d20*/  IMAD.MOV.U32 R19, RZ, RZ, RZ ;  /* 0x000000ffff137224 */ /* 0x000fe200078e00ff */
[----:B------:R-:W-:Y:S01]  /*11d30*/  ULDC UR38, c[0x0][0xc] ;  /* 0x0000030000267ab9 */ /* 0x000fe20000000800 */
[----:B------:R-:W-:Y:S01]  /*11d40*/  ULDC.64 UR36, c[0x0][0x198] ;  /* 0x0000660000247ab9 */ /* 0x000fe20000000a00 */
[----:B-1----:R-:W-:-:S06]  /*11d50*/  ULEA UR4, UR5, UR4, 0x18 ;  /* 0x0000000405047291 */ /* 0x002fcc000f8ec03f */
[----:B------:R-:W-:Y:S01]  /*11d60*/  IMAD.U32 R18, RZ, RZ, UR4 ;  /* 0x00000004ff127e24 */ /* 0x000fe2000f8e00ff */
[C---:B0-----:R-:W-:Y:S02]  /*11d70*/  SHF.L.U32 R0, R5.reuse, 0x3, RZ ;  /* 0x0000000305007819 */ /* 0x041fe400000006ff */
[----:B------:R-:W-:Y:S02]  /*11d80*/  LOP3.LUT R4, R5, 0x7f, RZ, 0xc0, !PT ;  /* 0x0000007f05047812 */ /* 0x000fe400078ec0ff */
[C---:B------:R-:W-:Y:S02]  /*11d90*/  LOP3.LUT R2, R0.reuse, 0x1f8, RZ, 0xc0, !PT ;  /* 0x000001f800027812 */ /* 0x040fe400078ec0ff */
[----:B------:R-:W-:Y:S02]  /*11da0*/  LOP3.LUT R0, R0, 0x38, RZ, 0xc0, !PT ;  /* 0x0000003800007812 */ /* 0x000fe400078ec0ff */
[----:B------:R-:W-:Y:S01]  /*11db0*/  LOP3.LUT R3, R2, 0x38, R5, 0x78, !PT ;  /* 0x0000003802037812 */ /* 0x000fe200078e7805 */
[----:B------:R-:W-:Y:S01]  /*11dc0*/  IMAD.SHL.U32 R2, R4, 0x8, RZ ;  /* 0x0000000804027824 */ /* 0x000fe200078e00ff */
[----:B------:R-:W-:-:S02]  /*11dd0*/  SHF.R.U32.HI R4, RZ, 0x3, R4 ;  /* 0x00000003ff047819 */ /* 0x000fc40000011604 */
[----:B------:R-:W-:Y:S02]  /*11de0*/  LOP3.LUT R0, R0, 0x40, RZ, 0xfc, !PT ;  /* 0x0000004000007812 */ /* 0x000fe400078efcff */
[----:B------:R-:W-:Y:S01]  /*11df0*/  LOP3.LUT R3, R3, 0x200, R2, 0xf8, !PT ;  /* 0x0000020003037812 */ /* 0x000fe200078ef802 */
[----:B------:R-:W-:-:S04]  /*11e00*/  IMAD.SHL.U32 R2, R5, 0x10, RZ ;  /* 0x0000001005027824 */ /* 0x000fc800078e00ff */
[----:B------:R-:W-:Y:S01]  /*11e10*/  IMAD R3, R3, 0x2, R18 ;  /* 0x0000000203037824 */ /* 0x000fe200078e0212 */
[----:B------:R-:W-:Y:S01]  /*11e20*/  LOP3.LUT R4, R4, 0x70, R2, 0xf8, !PT ;  /* 0x0000007004047812 */ /* 0x000fe200078ef802 */
[----:B------:R-:W-:-:S03]  /*11e30*/  IMAD.MOV.U32 R2, RZ, RZ, 0x1 ;  /* 0x00000001ff027424 */ /* 0x000fc600078e00ff */
[----:B------:R0:W-:Y:S04]  /*11e40*/  STL [R1+0x28], R3 ;  /* 0x0000280301007387 */ /* 0x0001e80000100800 */
[----:B------:R0:W-:Y:S04]  /*11e50*/  STL [R1+0x14], R2 ;  /* 0x0000140201007387 */ /* 0x0001e80000100800 */
[----:B------:R0:W-:Y:S02]  /*11e60*/  STL [R1+0x48], RZ ;  /* 0x000048ff01007387 */ /* 0x0001e40000100800 */
.L_x_6570:
[----:B--2---:R-:W2:Y:S01]  /*11e70*/  LDL R0, [R1+0xc] ;  /* 0x00000c0001007983 */ /* 0x004ea20000100800 */
[----:B0-----:R-:W2:Y:S01]  /*11e80*/  LDC.64 R2, c[0x0][0xc88] ;  /* 0x00032200ff027b82 */ /* 0x001ea20000000a00 */
        /* <DEDUP_REMOVED lines=57> */
.L_x_6472:
        /* <DEDUP_REMOVED lines=19> */
.L_x_6473:
[----:B------:R-:W-:Y:S05]  /*12350*/  @!P0 BRA `(.L_x_6474) ;  /* 0x0000000000108947 */ /* 0x000fea0003800000 */
[----:B------:R-:W-:Y:S02]  /*12360*/  ULDC.64 UR4, c[0x0][0x208] ;  /* 0x0000820000047ab9 */ /* 0x000fe40000000a00 */
[----:B------:R-:W2:Y:S04]  /*12370*/  LDG.E R6, desc[UR4][R4.64] ;  /* 0x0000000404067981 */ /* 0x000ea8000c1e1900 */
[----:B------:R-:W2:Y:S02]  /*12380*/  LDG.E R4, desc[UR4][R4.64+0x4] ;  /* 0x0000040404047981 */ /* 0x000ea4000c1e1900 */
[----:B--2---:R-:W-:-:S07]  /*12390*/  IMAD.IADD R6, R4, 0x1, -R6 ;  /* 0x0000000104067824 */ /* 0x004fce00078e0a06 */
.L_x_6474:
        /* <DEDUP_REMOVED lines=45> */
.L_x_6476:
[----:B------:R-:W-:Y:S05]  /*12670*/  BSYNC B0 ;  /* 0x0000000000007941 */ /* 0x000fea0003800000 */
.L_x_6475:
        /* <DEDUP_REMOVED lines=14> */
[----:B------:R-:W5:Y:S01]  /*12760*/  LDC.64 R2, c[0x0][0xc60] ;  /* 0x00031800ff027b82 */ /* 0x000f620000000a00 */
[----:B------:R-:W4:Y:S01]  /*12770*/  FLO.U32 R0, UR4 ;  /* 0x0000000400007d00 */ /* 0x000f2200080e0000 */
[----:B------:R-:W-:Y:S01]  /*12780*/  ULDC.64 UR6, c[0x0][0x208] ;  /* 0x0000820000067ab9 */ /* 0x000fe20000000a00 */
[----:B----4-:R-:W-:-:S06]  /*12790*/  ISETP.EQ.U32.AND P0, PT, R0, R5, PT ;  /* 0x000000050000720c */ /* 0x010fcc0003f02070 */
[----:B------:R-:W5:Y:S07]  /*127a0*/  POPC R5, UR4 ;  /* 0x0000000400057d09 */ /* 0x000f6e0008000000 */
        /* <DEDUP_REMOVED lines=8> */
.L_x_6478:
        /* <DEDUP_REMOVED lines=20> */
.L_x_6481:
[----:B------:R-:W-:Y:S05]  /*12970*/  BSYNC B6 ;  /* 0x0000000000067941 */ /* 0x000fea0003800000 */
.L_x_6480:
        /* <DEDUP_REMOVED lines=9> */
[----:B---3--:R-:W-:Y:S01]  /*12a10*/  IMAD.U32 R4, RZ, RZ, UR6 ;  /* 0x00000006ff047e24 */ /* 0x008fe2000f8e00ff */
[----:B-1----:R-:W-:Y:S01]  /*12a20*/  MOV R10, UR4 ;  /* 0x00000004000a7c02 */ /* 0x002fe20008000f00 */
[----:B------:R-:W-:Y:S02]  /*12a30*/  IMAD.U32 R5, RZ, RZ, UR7 ;  /* 0x00000007ff057e24 */ /* 0x000fe4000f8e00ff */
[----:B------:R-:W-:Y:S02]  /*12a40*/  IMAD.U32 R6, RZ, RZ, UR8 ;  /* 0x00000008ff067e24 */ /* 0x000fe4000f8e00ff */
[----:B--2---:R-:W-:-:S02]  /*12a50*/  IMAD.U32 R7, RZ, RZ, UR9 ;  /* 0x00000009ff077e24 */ /* 0x004fc4000f8e00ff */
[----:B0-----:R-:W-:Y:S02]  /*12a60*/  IMAD.U32 R11, RZ, RZ, UR5 ;  /* 0x00000005ff0b7e24 */ /* 0x001fe4000f8e00ff */
[----:B------:R-:W-:Y:S02]  /*12a70*/  IMAD.MOV.U32 R8, RZ, RZ, 0x70 ;  /* 0x00000070ff087424 */ /* 0x000fe400078e00ff */
[----:B------:R-:W-:Y:S02]  /*12a80*/  IMAD.MOV.U32 R12, RZ, RZ, 0x1 ;  /* 0x00000001ff0c7424 */ /* 0x000fe400078e00ff */
[----:B------:R-:W-:-:S07]  /*12a90*/  IMAD.MOV.U32 R13, RZ, RZ, RZ ;  /* 0x000000ffff0d7224 */ /* 0x000fce00078e00ff */
[----:B------:R-:W-:-:S07]  /*12aa0*/  LEPC R20, `(.L_x_6484) ;  /* 0x000000001014794e */ /* 0x000fce0000000000 */
[----:B----4-:R-:W-:Y:S05]  /*12ab0*/  CALL.ABS.NOINC R2 ;  /* 0x0000000002007343 */ /* 0x010fea0003c00000 */
.L_x_6484:
        /* <DEDUP_REMOVED lines=16> */
.L_x_6483:
[----:B------:R-:W-:Y:S05]  /*12bc0*/  BSYNC B6 ;  /* 0x0000000000067941 */ /* 0x000fea0003800000 */
.L_x_6482:
        /* <DEDUP_REMOVED lines=25> */
.L_x_6586:
        /* <DEDUP_REMOVED lines=9> */
.L_x_6589:
        /* <DEDUP_REMOVED lines=25> */
.L_x_6488:
[----:B--2---:R-:W2:Y:S01]  /*12f80*/  LDL R2, [R1+0x14] ;  /* 0x0000140001027983 */ /* 0x004ea20000100800 */
[----:B----4-:R-:W-:Y:S01]  /*12f90*/  IMAD R0, R19, 0x8, R18 ;  /* 0x0000000813007824 */ /* 0x010fe200078e0212 */
[----:B--2---:R-:W-:-:S04]  /*12fa0*/  SHF.L.U32 R2, R2, 0x1f, RZ ;  /* 0x0000001f02027819 */ /* 0x004fc800000006ff */
[----:B------:R-:W2:Y:S02]  /*12fb0*/  SYNCS.PHASECHK.TRANS64.TRYWAIT P0, [R0+URZ+0x34840], R2 ;  /* 0x03484002000075a7 */ /* 0x000ea4000800017f */
[----:B--2---:R-:W-:Y:S05]  /*12fc0*/  @!P0 BRA `(.L_x_6489) ;  /* 0x0000004800248947 */ /* 0x004fea0003800000 */
.L_x_6590:
        /* <DEDUP_REMOVED lines=11> */
.L_x_6490:
        /* <DEDUP_REMOVED lines=11> */
[----:B------:R-:W-:-:S04]  /*13130*/  PLOP3.LUT P0, PT, PT, PT, PT, 0x80, 0x0 ;  /* 0x000000000000781c */ /* 0x000fc80003f0f070 */
[----:B------:R-:W-:Y:S01]  /*13140*/  UIADD3 UR9, UR9, 0x34830, URZ ;  /* 0x0003483009097890 */ /* 0x000fe2000fffe03f */
[----:B------:R-:W-:-:S05]  /*13150*/  P2R R0, PR, RZ, 0x1 ;  /* 0x00000001ff007803 */ /* 0x000fca0000000000 */
[----:B------:R4:W-:Y:S01]  /*13160*/  STL [R1+0x20], R0 ;  /* 0x0000200001007387 */ /* 0x0009e20000100800 */
        /* <DEDUP_REMOVED lines=11> */
[----:B----4-:R-:W-:Y:S01]  /*13220*/  NOP ;  /* 0x0000000000007918 */ /* 0x010fe20000000000 */
.L_x_6486:
        /* <DEDUP_REMOVED lines=40> */
.L_x_6492:
[----:B------:R-:W-:Y:S05]  /*134b0*/  BSYNC B6 ;  /* 0x0000000000067941 */ /* 0x000fea0003800000 */
.L_x_6491:
[----:B--2---:R-:W2:Y:S01]  /*134c0*/  LDL.LU R0, [R1+0x3c] ;  /* 0x00003c0001007983 */ /* 0x004ea20000300800 */
[----:B------:R-:W3:Y:S01]  /*134d0*/  LDC R8, c[0x0][0x448] ;  /* 0x00011200ff087b82 */ /* 0x000ee20000000800 */
[----:B------:R-:W-:Y:S01]  /*134e0*/  ULDC.64 UR4, c[0x0][0x2d8] ;  /* 0x0000b60000047ab9 */ /* 0x000fe20000000a00 */
[----:B------:R-:W-:Y:S01]  /*134f0*/  ULDC.64 UR6, c[0x0][0x280] ;  /* 0x0000a00000067ab9 */ /* 0x000fe20000000a00 */
[----:B------:R-:W4:Y:S04]  /*13500*/  LDL.LU R4, [R1+0x34] ;  /* 0x0000340001047983 */ /* 0x000f280000300800 */
[----:B------:R-:W4:Y:S04]  /*13510*/  LDL.LU.64 R2, [R1+0x50] ;  /* 0x0000500001027983 */ /* 0x000f280000300a00 */
[----:B------:R-:W2:Y:S04]  /*13520*/  LDL.LU R6, [R1+0x2c] ;  /* 0x00002c0001067983 */ /* 0x000ea80000300800 */
[----:B------:R-:W2:Y:S01]  /*13530*/  LDL.LU R5, [R1+0x4] ;  /* 0x0000040001057983 */ /* 0x000ea20000300800 */
[----:B---3--:R-:W-:Y:S01]  /*13540*/  ISETP.NE.AND P0, PT, R8, 0x1, PT ;  /* 0x000000010800780c */ /* 0x008fe20003f05270 */
[----:B------:R-:W3:-:S12]  /*13550*/  S2R R9, SR_TID.X ;  /* 0x0000000000097919 */ /* 0x000ed80000002100 */
[----:B------:R-:W0:Y:S01]  /*13560*/  @P0 LDC R7, c[0x0][0x450] ;  /* 0x00011400ff070b82 */ /* 0x000e220000000800 */
[----:B---3--:R-:W-:-:S05]  /*13570*/  IMAD.SHL.U32 R9, R9, 0x8, RZ ;  /* 0x0000000809097824 */ /* 0x008fca00078e00ff */
[----:B------:R-:W-:-:S04]  /*13580*/  LOP3.LUT R9, R9, 0x38, RZ, 0xc0, !PT ;  /* 0x0000003809097812 */ /* 0x000fc800078ec0ff */
[----:B------:R-:W-:Y:S01]  /*13590*/  LOP3.LUT R9, R9, 0x40, RZ, 0xfc, !PT ;  /* 0x0000004009097812 */ /* 0x000fe200078efcff */
[----:B----4-:R-:W-:Y:S02]  /*135a0*/  IMAD.MOV.U32 R3, RZ, RZ, R4 ;  /* 0x000000ffff037224 */ /* 0x010fe400078e0004 */
[----:B------:R-:W3:Y:S01]  /*135b0*/  S2R R4, SR_TID.X ;  /* 0x0000000000047919 */ /* 0x000ee20000002100 */
[----:B------:R-:W-:-:S04]  /*135c0*/  IMAD.WIDE.U32 R2, R16, UR4, R2 ;  /* 0x0000000410027c25 */ /* 0x000fc8000f8e0002 */
[----:B------:R-:W-:Y:S01]  /*135d0*/  IMAD R3, R16, UR5, R3 ;  /* 0x0000000510037c24 */ /* 0x000fe2000f8e0203 */
[----:B------:R-:W-:Y:S02]  /*135e0*/  ULDC.64 UR4, c[0x0][0x2e0] ;  /* 0x0000b80000047ab9 */ /* 0x000fe40000000a00 */
[----:B--2---:R-:W-:Y:S02]  /*135f0*/  IMAD R0, R0, UR4, RZ ;  /* 0x0000000400007c24 */ /* 0x004fe4000f8e02ff */
[----:B------:R-:W-:-:S04]  /*13600*/  IMAD.WIDE.U32 R2, R6, UR4, R2 ;  /* 0x0000000406027c25 */ /* 0x000fc8000f8e0002 */
[----:B------:R-:W-:Y:S01]  /*13610*/  IMAD R0, R6, UR5, R0 ;  /* 0x0000000506007c24 */ /* 0x000fe2000f8e0200 */
[----:B------:R-:W-:Y:S01]  /*13620*/  ULDC.64 UR4, c[0x0][0x2d0] ;  /* 0x0000b40000047ab9 */ /* 0x000fe20000000a00 */
[C---:B---3--:R-:W-:Y:S01]  /*13630*/  LOP3.LUT R6, R4.reuse, 0x7f, RZ, 0xc0, !PT ;  /* 0x0000007f04067812 */ /* 0x048fe200078ec0ff */
[----:B------:R-:W-:-:S03]  /*13640*/  IMAD.SHL.U32 R4, R4, 0x10, RZ ;  /* 0x0000001004047824 */ /* 0x000fc600078e00ff */
[----:B------:R-:W-:-:S04]  /*13650*/  SHF.R.U32.HI R6, RZ, 0x3, R6 ;  /* 0x00000003ff067819 */ /* 0x000fc80000011606 */
[----:B------:R-:W-:Y:S02]  /*13660*/  LOP3.LUT R4, R6, 0x70, R4, 0xf8, !PT ;  /* 0x0000007006047812 */ /* 0x000fe400078ef804 */
[----:B------:R-:W2:Y:S01]  /*13670*/  @P0 LDC R6, c[0x0][0x44c] ;  /* 0x00011300ff060b82 */ /* 0x000ea20000000800 */
[----:B------:R-:W-:Y:S02]  /*13680*/  IMAD.SHL.U32 R5, R5, 0x80, RZ ;  /* 0x0000008005057824 */ /* 0x000fe400078e00ff */
[----:B------:R-:W-:-:S03]  /*13690*/  IMAD.IADD R3, R3, 0x1, R0 ;  /* 0x0000000103037824 */ /* 0x000fc600078e0200 */
[----:B------:R-:W-:-:S05]  /*136a0*/  LOP3.LUT R0, R4, R5, RZ, 0xfc, !PT ;  /* 0x0000000504007212 */ /* 0x000fca00078efcff */
[----:B------:R-:W-:Y:S02]  /*136b0*/  IMAD.MOV.U32 R4, RZ, RZ, R0 ;  /* 0x000000ffff047224 */ /* 0x000fe400078e0000 */
[----:B--2---:R-:W-:-:S05]  /*136c0*/  @P0 IMAD.HI.U32 R6, R0, R6, RZ ;  /* 0x0000000600060227 */ /* 0x004fca00078e00ff */
        /* <DEDUP_REMOVED lines=18> */
[----:B------:R-:W-:-:S05]  /*137f0*/  IMAD.IADD R0, R3, 0x1, R0 ;  /* 0x0000000103007824 */ /* 0x000fca00078e0200 */
[----:B------:R-:W-:Y:S01]  /*13800*/  LEA.HI.X R3, R2, UR7, R0, 0x1, P2 ;  /* 0x0000000702037c11 */ /* 0x000fe200090f0c00 */
[----:B-1----:R-:W-:-:S05]  /*13810*/  IMAD.SHL.U32 R10, R7, 0x8, RZ ;  /* 0x00000008070a7824 */ /* 0x002fca00078e00ff */
[----:B------:R-:W-:-:S04]  /*13820*/  LOP3.LUT R10, R10, 0x38, RZ, 0xc0, !PT ;  /* 0x000000380a0a7812 */ /* 0x000fc800078ec0ff */
[----:B------:R-:W-:Y:S01]  /*13830*/  ISETP.GE.AND P0, PT, R10, UR4, PT ;  /* 0x000000040a007c0c */ /* 0x000fe2000bf06270 */
[----:B------:R-:W-:-:S03]  /*13840*/  UMOV UR4, 0xffffffff ;  /* 0xffffffff00047882 */ /* 0x000fc60000000000 */
[----:B0-----:R-:W-:Y:S09]  /*13850*/  BRA.DIV UR4, `(.L_x_6493) ;  /* 0x0000004204147947 */ /* 0x001ff2000b800000 */
[----:B------:R-:W0:Y:S02]  /*13860*/  S2R R6, SR_TID.X ;  /* 0x0000000000067919 */ /* 0x000e240000002100 */
[----:B0-----:R-:W-:-:S04]  /*13870*/  LOP3.LUT R6, R6, 0x7f, RZ, 0xc0, !PT ;  /* 0x0000007f06067812 */ /* 0x001fc800078ec0ff */
[----:B------:R-:W-:Y:S02]  /*13880*/  SHF.R.U32.HI R7, RZ, 0x3, R6 ;  /* 0x00000003ff077819 */ /* 0x000fe40000011606 */
[----:B------:R-:W2:Y:S01]  /*13890*/  LDL.LU R6, [R1+0x44] ;  /* 0x0000440001067983 */ /* 0x000ea20000300800 */
[----:B------:R-:W-:Y:S02]  /*138a0*/  ULDC.64 UR4, c[0x0][0x208] ;  /* 0x0000820000047ab9 */ /* 0x000fe40000000a00 */
[----:B------:R-:W-:Y:S02]  /*138b0*/  IMAD.IADD R0, R7, 0x1, R5 ;  /* 0x0000000107007824 */ /* 0x000fe400078e0205 */
[----:B------:R-:W0:Y:S02]  /*138c0*/  SHFL.IDX PT, R7, R4, RZ, 0x181f ;  /* 0x00181fff04077589 */ /* 0x000e2400000e0000 */
[----:B------:R-:W-:Y:S02]  /*138d0*/  VIADD R5, R0, 0x10 ;  /* 0x0000001000057836 */ /* 0x000fe40000000000 */
[----:B--2---:R-:W-:-:S02]  /*138e0*/  IMAD R2, R6, R8, RZ ;  /* 0x0000000806027224 */ /* 0x004fc400078e02ff */
[----:B------:R-:W1:Y:S03]  /*138f0*/  SHFL.IDX PT, R6, R3, RZ, 0x181f ;  /* 0x00181fff03067589 */ /* 0x000e6600000e0000 */
[-C--:B------:R-:W-:Y:S01]  /*13900*/  ISETP.GE.AND P4, PT, R0, R2.reuse, PT ;  /* 0x000000020000720c */ /* 0x080fe20003f86270 */
[----:B------:R-:W-:Y:S01]  /*13910*/  SHFL.IDX PT, R8, R3, 0x1, 0x181f ;  /* 0x00381f0003087f89 */ /* 0x000fe200000e0000 */
[----:B------:R-:W-:-:S03]  /*13920*/  ISETP.GE.AND P2, PT, R5, R2, PT ;  /* 0x000000020500720c */ /* 0x000fc60003f46270 */
[----:B------:R-:W2:Y:S08]  /*13930*/  SHFL.IDX PT, R5, R4, 0x1, 0x181f ;  /* 0x00381f0004057f89 */ /* 0x000eb000000e0000 */
[----:B0-----:R-:W-:-:S05]  /*13940*/  @!P4 LEA R7, P3, R10, R7, 0x1 ;  /* 0x000000070a07c211 */ /* 0x001fca00078608ff */
[----:B-1----:R-:W-:-:S05]  /*13950*/  @!P4 IMAD.X R6, RZ, RZ, R6, P3 ;  /* 0x000000ffff06c224 */ /* 0x002fca00018e0606 */
[----:B------:R-:W-:-:S04]  /*13960*/  @!P4 LOP3.LUT R7, R7, R6, RZ, 0x3c, !PT ;  /* 0x000000060707c212 */ /* 0x000fc800078e3cff */
[----:B------:R-:W-:-:S04]  /*13970*/  @!P4 LOP3.LUT R6, R7, R6, RZ, 0x3c, !PT ;  /* 0x000000060706c212 */ /* 0x000fc800078e3cff */
[----:B------:R-:W-:-:S05]  /*13980*/  @!P4 LOP3.LUT R7, R7, R6, RZ, 0x3c, !PT ;  /* 0x000000060707c212 */ /* 0x000fca00078e3cff */
[----:B-----5:R-:W-:Y:S04]  /*13990*/  @!P4 LDGSTS.E.BYPASS.LTC128B.128 [R9+0x16400], desc[UR4][R6.64], !P0 ;  /* 0x164000000609cfae */ /* 0x020fe8000c101d44 */
[----:B------:R2:W-:Y:S02]  /*139a0*/  @!P4 LDGSTS.E.BYPASS.LTC128B.128 [R9+0x1a400], desc[UR4][R6.64+0x80], !P1 ;  /* 0x1a4000800609cfae */ /* 0x0005e4000c901d44 */
[----:B--2---:R-:W-:Y:S02]  /*139b0*/  @!P2 LEA R7, P3, R10, R5, 0x1 ;  /* 0x000000050a07a211 */ /* 0x004fe400078608ff */
[----:B------:R-:W-:-:S03]  /*139c0*/  IADD3 R5, R0, 0x20, RZ ;  /* 0x0000002000057810 */ /* 0x000fc60007ffe0ff */
[----:B------:R-:W-:-:S05]  /*139d0*/  @!P2 IMAD.X R6, RZ, RZ, R8, P3 ;  /* 0x000000ffff06a224 */ /* 0x000fca00018e0608 */
[----:B------:R-:W-:-:S04]  /*139e0*/  @!P2 LOP3.LUT R7, R7, R6, RZ, 0x3c, !PT ;  /* 0x000000060707a212 */ /* 0x000fc800078e3cff */
[----:B------:R-:W-:-:S04]  /*139f0*/  @!P2 LOP3.LUT R6, R7, R6, RZ, 0x3c, !PT ;  /* 0x000000060706a212 */ /* 0x000fc800078e3cff */
[----:B------:R-:W-:-:S05]  /*13a00*/  @!P2 LOP3.LUT R7, R7, R6, RZ, 0x3c, !PT ;  /* 0x000000060707a212 */ /* 0x000fca00078e3cff */
        /* <DEDUP_REMOVED lines=52> */
[----:B------:R0:W2:Y:S02]  /*13d50*/  SHFL.IDX PT, R3, R4, 0x7, 0x181f ;  /* 0x00f81f0004037f89 */ /* 0x0000a400000e0000 */
.L_x_6607:
        /* <DEDUP_REMOVED lines=11> */
[----:B------:R3:W-:Y:S02]  /*13e10*/  LDGSTS.E.BYPASS.LTC128B.128 [R9+0x1dc00], desc[UR4][R2.64+0x80], !P1 ;  /* 0x1dc0008002097fae */ /* 0x0007e4000c901d44 */
.L_x_6495:
[----:B------:R-:W-:Y:S05]  /*13e20*/  BSYNC B0 ;  /* 0x0000000000007941 */ /* 0x000fea0003800000 */
.L_x_6494:
[----:B------:R-:W-:Y:S01]  /*13e30*/  NOP ;  /* 0x0000000000007918 */ /* 0x000fe20000000000 */
[----:B------:R-:W-:Y:S01]  /*13e40*/  PLOP3.LUT P0, PT, PT, PT, PT, 0x80, 0x0 ;  /* 0x000000000000781c */ /* 0x000fe20003f0f070 */
[----:B0-----:R-:W-:-:S12]  /*13e50*/  VIADD R6, R18, 0x34800 ;  /* 0x0003480012067836 */ /* 0x001fd80000000000 */
.L_x_6496:
        /* <DEDUP_REMOVED lines=18> */
.L_x_6608:
[----:B------:R-:W-:Y:S05]  /*13f80*/  BSYNC B0 ;  /* 0x0000000000007941 */ /* 0x000fea0003800000 */
.L_x_6497:
        /* <DEDUP_REMOVED lines=55> */
.L_x_6505:
[----:B------:R-:W-:Y:S01]  /*14300*/  IMAD R3, R8, 0x8, R18 ;  /* 0x0000000808037824 */ /* 0x000fe200078e0212 */
[----:B------:R-:W-:Y:S01]  /*14310*/  SHF.L.U32 R2, R11, 0x1f, RZ ;  /* 0x0000001f0b027819 */ /* 0x000fe200000006ff */
[----:B------:R-:W-:Y:S03]  /*14320*/  BSSY B3, `(.L_x_6506) ;  /* 0x0000003000037945 */ /* 0x000fe60003800000 */
[----:B------:R-:W1:Y:S02]  /*14330*/  SYNCS.PHASECHK.TRANS64.TRYWAIT P0, [R3+URZ+0x34840], R2 ;  /* 0x03484002030075a7 */ /* 0x000e64000800017f */
[----:B-1----:R-:W-:Y:S05]  /*14340*/  @!P0 BRA `(.L_x_6507) ;  /* 0x0000004000408947 */ /* 0x002fea0003800000 */
.L_x_6609:
[----:B------:R-:W-:Y:S05]  /*14350*/  BSYNC B3 ;  /* 0x0000000000037941 */ /* 0x000fea0003800000 */
.L_x_6506:
        /* <DEDUP_REMOVED lines=12> */
.L_x_6509:
[----:B------:R-:W-:Y:S05]  /*14420*/  BSYNC B3 ;  /* 0x0000000000037941 */ /* 0x000fea0003800000 */
.L_x_6508:
        /* <DEDUP_REMOVED lines=12> */
.L_x_6510:
        /* <DEDUP_REMOVED lines=16> */
.L_x_6511:
        /* <DEDUP_REMOVED lines=16> */
.L_x_6610:
[----:B------:R-:W-:Y:S05]  /*146f0*/  BSYNC B3 ;  /* 0x0000000000037941 */ /* 0x000fea0003800000 */
.L_x_6512:
        /* <DEDUP_REMOVED lines=12> */
.L_x_6515:
[----:B------:R-:W-:Y:S05]  /*147c0*/  BSYNC B3 ;  /* 0x0000000000037941 */ /* 0x000fea0003800000 */
.L_x_6514:
[----:B------:R-:W2:Y:S04]  /*147d0*/  LDL R5, [R1+0x18] ;  /* 0x0000180001057983 */ /* 0x000ea80000100800 */
[----:B0-----:R-:W2:Y:S01]  /*147e0*/  LDL.LU R2, [R1+0x8] ;  /* 0x0000080001027983 */ /* 0x001ea20000300800 */
[----:B------:R-:W-:Y:S01]  /*147f0*/  R2UR UR10, R14 ;  /* 0x000000000e0a72ca */ /* 0x000fe200000e0000 */
[C-C-:B------:R-:W-:Y:S01]  /*14800*/  IMAD R3, R19.reuse, 0x8, R18.reuse ;  /* 0x0000000813037824 */ /* 0x140fe200078e0212 */
[----:B------:R-:W-:Y:S01]  /*14810*/  R2UR UR6, R12 ;  /* 0x000000000c0672ca */ /* 0x000fe200000e0000 */
[----:B------:R-:W-:Y:S01]  /*14820*/  IMAD R9, R19, 0xb000, R18 ;  /* 0x0000b00013097824 */ /* 0x000fe200078e0212 */
[----:B------:R-:W-:Y:S01]  /*14830*/  R2UR UR7, R13 ;  /* 0x000000000d0772ca */ /* 0x000fe200000e0000 */
[----:B------:R-:W-:Y:S01]  /*14840*/  UIADD3 UR4, UP0, UR36, 0x470, URZ ;  /* 0x0000047024047890 */ /* 0x000fe2000ff1e03f */
[----:B------:R-:W-:-:S02]  /*14850*/  PLOP3.LUT P0, PT, PT, PT, PT, 0x80, 0x0 ;  /* 0x000000000000781c */ /* 0x000fc40003f0f070 */
[----:B------:R-:W-:Y:S01]  /*14860*/  IADD3 R3, R3, 0x34850, RZ ;  /* 0x0003485003037810 */ /* 0x000fe20007ffe0ff */
[----:B------:R-:W-:Y:S01]  /*14870*/  UIADD3.X UR5, URZ, UR37, URZ, UP0, !UPT ;  /* 0x000000253f057290 */ /* 0x000fe200087fe43f */
[----:B--2---:R-:W-:Y:S02]  /*14880*/  IMAD R2, R2, 0xb0, R5 ;  /* 0x000000b002027824 */ /* 0x004fe400078e0205 */
[----:B------:R-:W-:-:S09]  /*14890*/  VIADD R5, R9, 0x400 ;  /* 0x0000040009057836 */ /* 0x000fd20000000000 */
.L_x_6516:
        /* <DEDUP_REMOVED lines=15> */
.L_x_6517:
        /* <DEDUP_REMOVED lines=12> */
.L_x_6504:
[----:B------:R-:W-:Y:S05]  /*14a50*/  BSYNC B1 ;  /* 0x0000000000017941 */ /* 0x000fea0003800000 */
.L_x_6503:
[----:B0-----:R-:W2:Y:S01]  /*14a60*/  LDL.LU R0, [R1+0x30] ;  /* 0x0000300001007983 */ /* 0x001ea20000300800 */
[----:B------:R-:W-:-:S03]  /*14a70*/  IMAD.MOV.U32 R19, RZ, RZ, R8 ;  /* 0x000000ffff137224 */ /* 0x000fc600078e0008 */
[----:B------:R0:W-:Y:S02]  /*14a80*/  STL [R1+0x14], R11 ;  /* 0x0000140b01007387 */ /* 0x0001e40000100800 */
[----:B0-2---:R-:W-:-:S07]  /*14a90*/  VIADD R0, R0, 0xfffffffd ;  /* 0xfffffffd00007836 */ /* 0x005fce0000000000 */
.L_x_6502:
[----:B------:R-:W-:Y:S05]  /*14aa0*/  BSYNC B2 ;  /* 0x0000000000027941 */ /* 0x000fea0003800000 */
.L_x_6501:
[----:B------:R-:W-:Y:S01]  /*14ab0*/  VIADD R10, R10, 0xfffffffe ;  /* 0xfffffffe0a0a7836 */ /* 0x000fe20000000000 */
[----:B------:R-:W-:-:S04]  /*14ac0*/  LOP3.LUT R7, RZ, R7, RZ, 0x33, !PT ;  /* 0x00000007ff077212 */ /* 0x000fc800078e33ff */
[----:B------:R-:W-:-:S13]  /*14ad0*/  ISETP.NE.AND P0, PT, R10, R7, PT ;  /* 0x000000070a00720c */ /* 0x000fda0003f05270 */
[----:B------:R-:W-:Y:S05]  /*14ae0*/  @!P0 BRA `(.L_x_6500) ;  /* 0x0000001000d48947 */ /* 0x000fea0003800000 */
[----:B------:R-:W-:-:S07]  /*14af0*/  IMAD.MOV.U32 R9, RZ, RZ, R17 ;  /* 0x000000ffff097224 */ /* 0x000fce00078e0011 */
.L_x_6548:
        /* <DEDUP_REMOVED lines=36> */
.L_x_6520:
[----:B------:R-:W-:Y:S01]  /*14d40*/  IMAD R3, R4, 0x8, R18 ;  /* 0x0000000804037824 */ /* 0x000fe200078e0212 */
[----:B------:R-:W-:Y:S01]  /*14d50*/  SHF.L.U32 R2, R5, 0x1f, RZ ;  /* 0x0000001f05027819 */ /* 0x000fe200000006ff */
[----:B------:R-:W-:Y:S03]  /*14d60*/  BSSY B2, `(.L_x_6521) ;  /* 0x0000003000027945 */ /* 0x000fe60003800000 */
[----:B------:R-:W1:Y:S02]  /*14d70*/  SYNCS.PHASECHK.TRANS64.TRYWAIT P0, [R3+URZ+0x34840], R2 ;  /* 0x03484002030075a7 */ /* 0x000e64000800017f */
[----:B-1----:R-:W-:Y:S05]  /*14d80*/  @!P0 BRA `(.L_x_6522) ;  /* 0x0000003400d88947 */ /* 0x002fea0003800000 */
.L_x_6611:
[----:B------:R-:W-:Y:S05]  /*14d90*/  BSYNC B2 ;  /* 0x0000000000027941 */ /* 0x000fea0003800000 */
.L_x_6521:
        /* <DEDUP_REMOVED lines=12> */
.L_x_6524:
[----:B------:R-:W-:Y:S05]  /*14e60*/  BSYNC B2 ;  /* 0x0000000000027941 */ /* 0x000fea0003800000 */
.L_x_6523:
[----:B------:R-:W2:Y:S01]  /*14e70*/  LDL R8, [R1+0x18] ;  /* 0x0000180001087983 */ /* 0x000ea20000100800 */
[----:B------:R-:W-:Y:S01]  /*14e80*/  IMAD.MOV.U32 R12, RZ, RZ, RZ ;  /* 0x000000ffff0c7224 */ /* 0x000fe200078e00ff */
[----:B------:R-:W-:Y:S01]  /*14e90*/  UIADD3 UR4, UP0, UR36, 0x370, URZ ;  /* 0x0000037024047890 */ /* 0x000fe2000ff1e03f */
[----:B-1----:R-:W-:Y:S01]  /*14ea0*/  IMAD R2, R4, 0xb000, R18 ;  /* 0x0000b00004027824 */ /* 0x002fe200078e0212 */
        /* <DEDUP_REMOVED lines=8> */
.L_x_6525:
        /* <DEDUP_REMOVED lines=16> */
.L_x_6526:
        /* <DEDUP_REMOVED lines=16> */
.L_x_6612:
[----:B------:R-:W-:Y:S05]  /*15130*/  BSYNC B2 ;  /* 0x0000000000027941 */ /* 0x000fea0003800000 */
.L_x_6527:
        /* <DEDUP_REMOVED lines=11> */
.L_x_6530:
[----:B------:R-:W-:Y:S05]  /*151f0*/  BSYNC B2 ;  /* 0x0000000000027941 */ /* 0x000fea0003800000 */
.L_x_6529:
        /* <DEDUP_REMOVED lines=12> */
.L_x_6531:
        /* <DEDUP_REMOVED lines=15> */
.L_x_6532:
        /* <DEDUP_REMOVED lines=12> */
.L_x_6519:
[----:B------:R-:W-:Y:S05]  /*15470*/  BSYNC B1 ;  /* 0x0000000000017941 */ /* 0x000fea0003800000 */
.L_x_6518:
        /* <DEDUP_REMOVED lines=36> */
.L_x_6535:
[----:B------:R-:W-:Y:S01]  /*156c0*/  IMAD R2, R19, 0x8, R18 ;  /* 0x0000000813027824 */ /* 0x000fe200078e0212 */
[----:B------:R-:W-:Y:S01]  /*156d0*/  SHF.L.U32 R3, R12, 0x1f, RZ ;  /* 0x0000001f0c037819 */ /* 0x000fe200000006ff */
[----:B------:R-:W-:Y:S03]  /*156e0*/  BSSY B2, `(.L_x_6536) ;  /* 0x0000003000027945 */ /* 0x000fe60003800000 */
[----:B------:R-:W2:Y:S02]  /*156f0*/  SYNCS.PHASECHK.TRANS64.TRYWAIT P0, [R2+URZ+0x34840], R3 ;  /* 0x03484003020075a7 */ /* 0x000ea4000800017f */
[----:B--2---:R-:W-:Y:S05]  /*15700*/  @!P0 BRA `(.L_x_6537) ;  /* 0x0000002c00a08947 */ /* 0x004fea0003800000 */
.L_x_6613:
[----:B------:R-:W-:Y:S05]  /*15710*/  BSYNC B2 ;  /* 0x0000000000027941 */ /* 0x000fea0003800000 */
.L_x_6536:
        /* <DEDUP_REMOVED lines=12> */
.L_x_6539:
[----:B------:R-:W-:Y:S05]  /*157e0*/  BSYNC B2 ;  /* 0x0000000000027941 */ /* 0x000fea0003800000 */
.L_x_6538:
[----:B------:R-:W3:Y:S01]  /*157f0*/  LDL R10, [R1+0x18] ;  /* 0x00001800010a7983 */ /* 0x000ee20000100800 */
[----:B0-----:R-:W-:Y:S01]  /*15800*/  IMAD.MOV.U32 R12, RZ, RZ, RZ ;  /* 0x000000ffff0c7224 */ /* 0x001fe200078e00ff */
[----:B------:R-:W-:Y:S01]  /*15810*/  UIADD3 UR4, UP0, UR36, 0x370, URZ ;  /* 0x0000037024047890 */ /* 0x000fe2000ff1e03f */
[C---:B--2---:R-:W-:Y:S01]  /*15820*/  IMAD R3, R19.reuse, 0x8, R6 ;  /* 0x0000000813037824 */ /* 0x044fe200078e0206 */
        /* <DEDUP_REMOVED lines=8> */
[----:B---3--:R-:W-:-:S09]  /*158b0*/  IMAD R10, R8, 0xb0, R10 ;  /* 0x000000b0080a7824 */ /* 0x008fd200078e020a */
.L_x_6540:
        /* <DEDUP_REMOVED lines=16> */
.L_x_6541:
        /* <DEDUP_REMOVED lines=15> */
.L_x_6614:
[----:B------:R-:W-:Y:S05]  /*15ab0*/  BSYNC B2 ;  /* 0x0000000000027941 */ /* 0x000fea0003800000 */
.L_x_6542:
        /* <DEDUP_REMOVED lines=11> */
.L_x_6545:
[----:B------:R-:W-:Y:S05]  /*15b70*/  BSYNC B2 ;  /* 0x0000000000027941 */ /* 0x000fea0003800000 */
.L_x_6544:
        /* <DEDUP_REMOVED lines=10> */
[----:B--2---:R-:W-:Y:S01]  /*15c20*/  IMAD R3, R3, 0xb0, R5 ;  /* 0x000000b003037824 */ /* 0x004fe200078e0205 */
[----:B------:R-:W-:-:S10]  /*15c30*/  IADD3 R5, R4, 0x400, RZ ;  /* 0x0000040004057810 */ /* 0x000fd40007ffe0ff */
.L_x_6546:
        /* <DEDUP_REMOVED lines=15> */
.L_x_6547:
        /* <DEDUP_REMOVED lines=12> */
.L_x_6534:
[----:B------:R-:W-:Y:S05]  /*15df0*/  BSYNC B1 ;  /* 0x0000000000017941 */ /* 0x000fea0003800000 */
.L_x_6533:
[----:B------:R-:W2:Y:S01]  /*15e00*/  LDL R2, [R1+0x24] ;  /* 0x0000240001027983 */ /* 0x000ea20000100800 */
[----:B------:R-:W-:Y:S01]  /*15e10*/  VIADD R0, R0, 0xfffffffe ;  /* 0xfffffffe00007836 */ /* 0x000fe20000000000 */
[----:B--2---:R-:W-:-:S13]  /*15e20*/  ISETP.GT.AND P0, PT, R7, R2, PT ;  /* 0x000000020700720c */ /* 0x004fda0003f04270 */
[----:B------:R-:W-:Y:S05]  /*15e30*/  @P0 BRA `(.L_x_6548) ;  /* 0xffffffec00300947 */ /* 0x000fea000383ffff */
.L_x_6500:
[----:B------:R-:W-:Y:S05]  /*15e40*/  BSYNC B0 ;  /* 0x0000000000007941 */ /* 0x000fea0003800000 */
.L_x_6499:
        /* <DEDUP_REMOVED lines=19> */
.L_x_6550:
[----:B------:R-:W-:Y:S05]  /*15f80*/  BSYNC B0 ;  /* 0x0000000000007941 */ /* 0x000fea0003800000 */
.L_x_6549:
        /* <DEDUP_REMOVED lines=11> */
.L_x_6615:
[----:B------:R-:W-:Y:S05]  /*16040*/  BSYNC B1 ;  /* 0x0000000000017941 */ /* 0x000fea0003800000 */
.L_x_6553:
        /* <DEDUP_REMOVED lines=9> */
.L_x_6556:
[----:B------:R-:W-:Y:S05]  /*160e0*/  BSYNC B1 ;  /* 0x0000000000017941 */ /* 0x000fea0003800000 */
.L_x_6555:
        /* <DEDUP_REMOVED lines=12> */
.L_x_6557:
        /* <DEDUP_REMOVED lines=15> */
.L_x_6558:
        /* <DEDUP_REMOVED lines=10> */
.L_x_6552:
[----:B------:R-:W-:Y:S05]  /*16340*/  BSYNC B0 ;  /* 0x0000000000007941 */ /* 0x000fea0003800000 */
.L_x_6551:
[----:B------:R-:W2:Y:S01]  /*16350*/  LDL.LU R4, [R1+0x14] ;  /* 0x0000140001047983 */ /* 0x000ea20000300800 */
[----:B------:R-:W-:-:S05]  /*16360*/  VIADD R19, R19, 0x1 ;  /* 0x0000000113137836 */ /* 0x000fca0000000000 */
[----:B------:R-:W-:-:S04]  /*16370*/  ISETP.NE.AND P0, PT, R19, 0x2, PT ;  /* 0x000000021300780c */ /* 0x000fc80003f05270 */
[----:B------:R-:W-:Y:S02]  /*16380*/  SEL R0, RZ, 0x1, P0 ;  /* 0x00000001ff007807 */ /* 0x000fe40000000000 */
[----:B------:R-:W-:Y:S02]  /*16390*/  SEL R19, R19, RZ, P0 ;  /* 0x000000ff13137207 */ /* 0x000fe40000000000 */
[----:B--2---:R-:W-:-:S05]  /*163a0*/  LOP3.LUT R4, R4, R0, RZ, 0x3c, !PT ;  /* 0x0000000004047212 */ /* 0x004fca00078e3cff */
[----:B------:R2:W-:Y:S02]  /*163b0*/  STL [R1+0x14], R4 ;  /* 0x0000140401007387 */ /* 0x0005e40000100800 */
.L_x_6479:
[----:B------:R-:W-:Y:S05]  /*163c0*/  BSYNC B7 ;  /* 0x0000000000077941 */ /* 0x000fea0003800000 */
.L_x_6477:
        /* <DEDUP_REMOVED lines=14> */
.L_x_6559:
        /* <DEDUP_REMOVED lines=47> */
.L_x_6625:
[----:B------:R-:W-:Y:S02]  /*167a0*/  ULDC UR4, c[0x0][0xc38] ;  /* 0x00030e0000047ab9 */ /* 0x000fe40000000800 */
[----:B------:R-:W-:-:S04]  /*167b0*/  IMAD.U32 R3, RZ, RZ, UR4 ;  /* 0x00000004ff037e24 */ /* 0x000fc8000f8e00ff */
[----:B--2---:R-:W-:-:S04]  /*167c0*/  IMAD R9, R9, R3, RZ ;  /* 0x0000000309097224 */ /* 0x004fc800078e02ff */
[----:B------:R-:W-:-:S05]  /*167d0*/  IMAD.IADD R5, R8, 0x1, R9 ;  /* 0x0000000108057824 */ /* 0x000fca00078e0209 */
[----:B------:R-:W-:-:S13]  /*167e0*/  ISETP.GT.AND P6, PT, R5, R0, PT ;  /* 0x000000000500720c */ /* 0x000fda0003fc4270 */
[----:B------:R-:W-:Y:S05]  /*167f0*/  @P6 BRA `(.L_x_6562) ;  /* 0x0000000000b06947 */ /* 0x000fea0003800000 */
.L_x_6565:
[----:B-1----:R-:W2:Y:S01]  /*16800*/  LDL.LU R2, [R1+0xc] ;  /* 0x00000c0001027983 */ /* 0x002ea20000300800 */
[----:B------:R-:W1:Y:S01]  /*16810*/  LDC R3, c[0x0][0xc3c] ;  /* 0x00030f00ff037b82 */ /* 0x000e620000000800 */
        /* <DEDUP_REMOVED lines=36> */
.L_x_6633:
[----:B------:R-:W-:Y:S02]  /*16a60*/  ULDC UR4, c[0x0][0xc38] ;  /* 0x00030e0000047ab9 */ /* 0x000fe40000000800 */
[----:B------:R-:W-:-:S04]  /*16a70*/  IMAD.U32 R3, RZ, RZ, UR4 ;  /* 0x00000004ff037e24 */ /* 0x000fc8000f8e00ff */
[----:B--2---:R-:W-:-:S04]  /*16a80*/  IMAD R9, R9, R3, RZ ;  /* 0x0000000309097224 */ /* 0x004fc800078e02ff */
[----:B------:R-:W-:-:S05]  /*16a90*/  IMAD.IADD R5, R9, 0x1, R5 ;  /* 0x0000000109057824 */ /* 0x000fca00078e0205 */
[----:B------:R-:W-:-:S13]  /*16aa0*/  ISETP.GT.AND P6, PT, R5, R0, PT ;  /* 0x000000000500720c */ /* 0x000fda0003fc4270 */
[----:B------:R-:W-:Y:S05]  /*16ab0*/  @!P6 BRA `(.L_x_6565) ;  /* 0xfffffffc0050e947 */ /* 0x000fea000383ffff */
.L_x_6562:
        /* <DEDUP_REMOVED lines=9> */
.L_x_6638:
[----:B------:R-:W-:-:S13]  /*16b50*/  ISETP.NE.AND P0, PT, R8, RZ, PT ;  /* 0x000000ff0800720c */ /* 0x000fda0003f05270 */
[----:B------:R-:W-:Y:S05]  /*16b60*/  @!P0 BRA `(.L_x_6567) ;  /* 0x0000000000148947 */ /* 0x000fea0003800000 */
[----:B------:R-:W-:Y:S01]  /*16b70*/  UMOV UR4, 0xffffffff ;  /* 0xffffffff00047882 */ /* 0x000fe20000000000 */
[----:B0-----:R-:W-:Y:S02]  /*16b80*/  VIADD R12, R5, 0xffffffff ;  /* 0xffffffff050c7836 */ /* 0x001fe40000000000 */
[----:B------:R-:W-:Y:S05]  /*16b90*/  BRA.DIV UR4, `(.L_x_6568) ;  /* 0x0000002604507947 */ /* 0x000fea000b800000 */
[----:B-1----:R0:W1:Y:S02]  /*16ba0*/  SHFL.IDX PT, R2, R2, R12, 0x1f ;  /* 0x00001f0c02027589 */ /* 0x00206400000e0000 */
.L_x_6641:
[----:B-1----:R-:W-:-:S07]  /*16bb0*/  IMAD.MOV.U32 R4, RZ, RZ, R2 ;  /* 0x000000ffff047224 */ /* 0x002fce00078e0002 */
.L_x_6567:
        /* <DEDUP_REMOVED lines=30> */
[----:B------:R-:W-:Y:S01]  /*16da0*/  IMAD R9, R2, R4, RZ ;  /* 0x0000000402097224 */ /* 0x000fe200078e02ff */
[----:B------:R-:W-:-:S05]  /*16db0*/  MOV R2, RZ ;  /* 0x000000ff00027202 */ /* 0x000fca0000000f00 */
        /* <DEDUP_REMOVED lines=31> */
.L_x_6563:
        /* <DEDUP_REMOVED lines=10> */
.L_x_6569:
[----:B---3--:R-:W3:Y:S04]  /*17050*/  LDL R3, [R1+0x8] ;  /* 0x0000080001037983 */ /* 0x008ee80000100800 */
[----:B------:R-:W4:Y:S04]  /*17060*/  LDL R2, [R1+0xc] ;  /* 0x00000c0001027983 */ /* 0x000f280000100800 */
[----:B-1----:R-:W5:Y:S04]  /*17070*/  LDL R4, [R1] ;  /* 0x0000000001047983 */ /* 0x002f680000100800 */
[----:B--2---:R-:W5:Y:S01]  /*17080*/  LDL R5, [R1+0x4] ;  /* 0x0000040001057983 */ /* 0x004f620000100800 */
[----:B------:R-:W-:Y:S05]  /*17090*/  WARPSYNC.ALL ;  /* 0x0000000000007948 */ /* 0x000fea0003800000 */
[----:B------:R-:W1:Y:S02]  /*170a0*/  S2R R0, SR_TID.X ;  /* 0x0000000000007919 */ /* 0x000e640000002100 */
[----:B-1----:R-:W-:Y:S01]  /*170b0*/  LOP3.LUT R0, R0, 0x1f, RZ, 0xc0, !PT ;  /* 0x0000001f00007812 */ /* 0x002fe200078ec0ff */
[----:B------:R-:W-:Y:S03]  /*170c0*/  BAR.SYNC.DEFER_BLOCKING 0x4, 0x180 ;  /* 0x0106000000007b1d */ /* 0x000fe60000010000 */
[----:B------:R-:W-:-:S13]  /*170d0*/  ISETP.NE.AND P0, PT, R0, RZ, PT ;  /* 0x000000ff0000720c */ /* 0x000fda0003f05270 */
[----:B------:R-:W-:Y:S01]  /*170e0*/  @!P0 MOV R0, 0x400 ;  /* 0x0000040000008802 */ /* 0x000fe20000000f00 */
[----:B---3--:R-:W-:Y:S02]  /*170f0*/  IMAD.MOV.U32 R6, RZ, RZ, R3 ;  /* 0x000000ffff067224 */ /* 0x008fe400078e0003 */
[----:B------:R-:W1:Y:S01]  /*17100*/  @!P0 S2R R3, SR_CgaCtaId ;  /* 0x0000000000038919 */ /* 0x000e620000008800 */
[----:B----4-:R-:W-:Y:S01]  /*17110*/  IMAD.MOV.U32 R7, RZ, RZ, R2 ;  /* 0x000000ffff077224 */ /* 0x010fe200078e0002 */
[----:B-1----:R-:W-:-:S05]  /*17120*/  @!P0 LEA R18, R3, R0, 0x18 ;  /* 0x0000000003128211 */ /* 0x002fca00078ec0ff */
[----:B-----5:R2:W-:Y:S01]  /*17130*/  @!P0 STS.128 [R18+0x348d0], R4 ;  /* 0x0348d00412008388 */ /* 0x0205e20000000c00 */
[----:B------:R-:W-:Y:S06]  /*17140*/  BAR.ARV 0x5, 0x180 ;  /* 0x0146000000007b1d */ /* 0x000fec0000002000 */
.L_x_6560:
[----:B------:R-:W3:Y:S01]  /*17150*/  LDL R0, [R1+0xc] ;  /* 0x00000c0001007983 */ /* 0x000ee20000100800 */
[----:B------:R-:W-:Y:S02]  /*17160*/  ULDC UR4, c[0x0][0xc3c] ;  /* 0x00030f0000047ab9 */ /* 0x000fe40000000800 */
[----:B---3--:R-:W-:-:S13]  /*17170*/  ISETP.GE.AND P0, PT, R0, UR4, PT ;  /* 0x0000000400007c0c */ /* 0x008fda000bf06270 */
[----:B------:R-:W-:Y:S05]  /*17180*/  @!P0 BRA `(.L_x_6570) ;  /* 0xffffffac00388947 */ /* 0x000fea000383ffff */
[----:B------:R-:W-:Y:S05]  /*17190*/  BSYNC B8 ;  /* 0x0000000000087941 */ /* 0x000fea0003800000 */
.L_x_6471:
        /* <DEDUP_REMOVED lines=12> */
.L_x_6642:
[----:B------:R-:W-:Y:S05]  /*17260*/  BSYNC B0 ;  /* 0x0000000000007941 */ /* 0x000fea0003800000 */
.L_x_6571:
[----:B------:R-:W-:-:S03]  /*17270*/  UMOV UR4, 0xffffffff ;  /* 0xffffffff00047882 */ /* 0x000fc60000000000 */
[----:B------:R-:W-:Y:S05]  /*17280*/  BRA.DIV UR4, `(.L_x_6573) ;  /* 0x0000001e04d07947 */ /* 0x000fea000b800000 */
[----:B------:R-:W1:Y:S02]  /*17290*/  S2R R2, SR_TID.X ;  /* 0x0000000000027919 */ /* 0x000e640000002100 */
[----:B-1----:R-:W-:-:S04]  /*172a0*/  SHF.R.U32.HI R2, RZ, 0x5, R2 ;  /* 0x00000005ff027819 */ /* 0x002fc80000011602 */
[----:B------:R-:W-:-:S05]  /*172b0*/  LOP3.LUT R2, R2, 0x3, RZ, 0xc0, !PT ;  /* 0x0000000302027812 */ /* 0x000fca00078ec0ff */
[----:B------:R1:W2:Y:S02]  /*172c0*/  SHFL.IDX PT, R14, R2, RZ, 0x1f ;  /* 0x00001fff020e7589 */ /* 0x0002a400000e0000 */
.L_x_6645:
[----:B--2---:R-:W-:Y:S01]  /*172d0*/  ISETP.NE.AND P0, PT, R14, RZ, PT ;  /* 0x000000ff0e00720c */ /* 0x004fe20003f05270 */
[----:B------:R-:W-:-:S12]  /*172e0*/  BSSY B0, `(.L_x_6574) ;  /* 0x0000027000007945 */ /* 0x000fd80003800000 */
[----:B------:R-:W-:Y:S05]  /*172f0*/  @P0 BRA `(.L_x_6575) ;  /* 0x0000000000940947 */ /* 0x000fea0003800000 */
[----:B------:R-:W-:-:S03]  /*17300*/  UMOV UR4, 0xffffffff ;  /* 0xffffffff00047882 */ /* 0x000fc60000000000 */
[----:B------:R-:W-:Y:S05]  /*17310*/  BRA.DIV UR4, `(.L_x_6576) ;  /* 0x0000001e04e07947 */ /* 0x000fea000b800000 */
[----:B------:R-:W-:-:S13]  /*17320*/  ELECT P6, URZ, PT ;  /* 0x00000000003f782f */ /* 0x000fda00038c0000 */
.L_x_6648:
        /* <DEDUP_REMOVED lines=8> */
.L_x_6577:
        /* <DEDUP_REMOVED lines=13> */
.L_x_6649:
[----:B------:R-:W1:Y:S02]  /*17480*/  SYNCS.PHASECHK.TRANS64.TRYWAIT P0, [R7+URZ], R2 ;  /* 0x00000002070075a7 */ /* 0x000e64000800017f */
[----:B-1----:R-:W-:Y:S05]  /*17490*/  @!P0 BRA `(.L_x_6579) ;  /* 0x0000001c00b48947 */ /* 0x002fea0003800000 */
.L_x_6650:
[----:B------:R-:W-:Y:S05]  /*174a0*/  @!P2 BRA `(.L_x_6580) ;  /* 0x000000000004a947 */ /* 0x000fea0003800000 */
[----:B------:R-:W-:Y:S01]  /*174b0*/  BPT.TRAP 0x1 ;  /* 0x000000040000795c */ /* 0x000fe20000300000 */
.L_x_6580:
[----:B------:R-:W-:-:S04]  /*174c0*/  VIADD R0, R0, 0x34860 ;  /* 0x0003486000007836 */ /* 0x000fc80000000000 */
[----:B------:R-:W-:-:S04]  /*174d0*/  IMAD R4, R19, 0x8, R0 ;  /* 0x0000000813047824 */ /* 0x000fc800078e0200 */
[----:B------:R-:W2:Y:S02]  /*174e0*/  SYNCS.PHASECHK.TRANS64.TRYWAIT P0, [R4+URZ], R5 ;  /* 0x00000005040075a7 */ /* 0x000ea4000800017f */
[----:B--2---:R-:W-:Y:S05]  /*174f0*/  @!P0 BRA `(.L_x_6581) ;  /* 0x0000001c00b08947 */ /* 0x004fea0003800000 */
.L_x_6651:
[----:B------:R-:W-:-:S07]  /*17500*/  IMAD R3, R3, 0x8, R0 ;  /* 0x0000000803037824 */ /* 0x000fce00078e0200 */
.L_x_6582:
[----:B---3--:R3:W4:Y:S02]  /*17510*/  SYNCS.PHASECHK.TRANS64.TRYWAIT P0, [R3+URZ], R2 ;  /* 0x00000002030075a7 */ /* 0x008724000800017f */
[----:B----4-:R-:W-:Y:S05]  /*17520*/  @!P0 NANOSLEEP.SYNCS 0x989680 ;  /* 0x009896800000895d */ /* 0x010fea0003900000 */
[----:B------:R-:W4:Y:S02]  /*17530*/  @!P0 SYNCS.PHASECHK.TRANS64 P0, [R3+URZ], R2 ;  /* 0x00000002030085a7 */ /* 0x000f24000800007f */
[----:B----4-:R-:W-:Y:S05]  /*17540*/  @!P0 BRA `(.L_x_6582) ;  /* 0xfffffffc00f08947 */ /* 0x010fea000383ffff */
.L_x_6575:
[----:B------:R-:W-:Y:S05]  /*17550*/  BSYNC B0 ;  /* 0x0000000000007941 */ /* 0x000fea0003800000 */
.L_x_6574:
[----:B------:R-:W-:Y:S05]  /*17560*/  EXIT ;  /* 0x000000000000794d */ /* 0x000fea0003800000 */
.L_x_6422:
[----:B0-----:R0:W1:Y:S02]  /*17570*/  SYNCS.PHASECHK.TRANS64.TRYWAIT P1, [R0+URZ+0x34800], R3 ;  /* 0x03480003000075a7 */ /* 0x001064000802017f */
[----:B-1----:R-:W-:Y:S05]  /*17580*/  @!P1 NANOSLEEP.SYNCS 0x989680 ;  /* 0x009896800000995d */ /* 0x002fea0003900000 */
[----:B------:R-:W1:Y:S02]  /*17590*/  @!P1 SYNCS.PHASECHK.TRANS64 P1, [R0+URZ+0x34800], R3 ;  /* 0x03480003000095a7 */ /* 0x000e64000802007f */
[----:B-1----:R-:W-:Y:S05]  /*175a0*/  @!P1 BRA `(.L_x_6422) ;  /* 0xfffffffc00f09947 */ /* 0x002fea000383ffff */
[----:B------:R-:W-:Y:S05]  /*175b0*/  BRA `(.L_x_6583) ;  /* 0xfffffea400fc7947 */ /* 0x000fea000383ffff */
.L_x_6426:
[----:B-1----:R1:W2:Y:S02]  /*175c0*/  SYNCS.PHASECHK.TRANS64.TRYWAIT P2, [R10+URZ+0x34830], R3 ;  /* 0x034830030a0075a7 */ /* 0x0022a4000804017f */
[----:B--2---:R-:W-:Y:S05]  /*175d0*/  @!P2 NANOSLEEP.SYNCS 0x989680 ;  /* 0x009896800000a95d */ /* 0x004fea0003900000 */
[----:B------:R-:W2:Y:S02]  /*175e0*/  @!P2 SYNCS.PHASECHK.TRANS64 P2, [R10+URZ+0x34830], R3 ;  /* 0x034830030a00a5a7 */ /* 0x000ea4000804007f */
[----:B--2---:R-:W-:Y:S05]  /*175f0*/  @!P2 BRA `(.L_x_6426) ;  /* 0xfffffffc00f0a947 */ /* 0x004fea000383ffff */
[----:B------:R-:W-:Y:S05]  /*17600*/  BRA `(.L_x_6425) ;  /* 0xfffffea800207947 */ /* 0x000fea000383ffff */
.L_x_6431:
[----:B-1----:R1:W2:Y:S02]  /*17610*/  SYNCS.PHASECHK.TRANS64.TRYWAIT P2, [R0+URZ+0x34830], R21 ;  /* 0x03483015000075a7 */ /* 0x0022a4000804017f */
[----:B--2---:R-:W-:Y:S05]  /*17620*/  @!P2 NANOSLEEP.SYNCS 0x989680 ;  /* 0x009896800000a95d */ /* 0x004fea0003900000 */
[----:B------:R-:W2:Y:S02]  /*17630*/  @!P2 SYNCS.PHASECHK.TRANS64 P2, [R0+URZ+0x34830], R21 ;  /* 0x034830150000a5a7 */ /* 0x000ea4000804007f */
[----:B--2---:R-:W-:Y:S05]  /*17640*/  @!P2 BRA `(.L_x_6431) ;  /* 0xfffffffc00f0a947 */ /* 0x004fea000383ffff */
[----:B------:R-:W-:Y:S05]  /*17650*/  BRA `(.L_x_6428) ;  /* 0xffffff0000f87947 */ /* 0x000fea000383ffff */
.L_x_6435:
[----:B-1----:R-:W-:-:S04]  /*17660*/  IMAD.U32 R15, RZ, RZ, UR6 ;  /* 0x00000006ff0f7e24 */ /* 0x002fc8000f8e00ff */
[----:B------:R1:W2:Y:S03]  /*17670*/  SYNCS.PHASECHK.TRANS64.TRYWAIT P2, [R15+URZ+0x34850], R0 ;  /* 0x034850000f0075a7 */ /* 0x0002a6000804017f */
[----:B--2---:R-:W-:Y:S05]  /*17680*/  @!P2 NANOSLEEP.SYNCS 0x989680 ;  /* 0x009896800000a95d */ /* 0x004fea0003900000 */
[----:B------:R-:W2:Y:S02]  /*17690*/  @!P2 SYNCS.PHASECHK.TRANS64 P2, [R15+URZ+0x34850], R0 ;  /* 0x034850000f00a5a7 */ /* 0x000ea4000804007f */
[----:B--2---:R-:W-:Y:S05]  /*176a0*/  @!P2 BRA `(.L_x_6435) ;  /* 0xfffffffc00eca947 */ /* 0x004fea000383ffff */
[----:B------:R-:W-:Y:S05]  /*176b0*/  BRA `(.L_x_6432) ;  /* 0xffffff2800a47947 */ /* 0x000fea000383ffff */
.L_x_6440:
[----:B-1----:R1:W2:Y:S02]  /*176c0*/  SYNCS.PHASECHK.TRANS64.TRYWAIT P0, [R8+URZ+0x34850], R3 ;  /* 0x03485003080075a7 */ /* 0x0022a4000800017f */
[----:B--2---:R-:W-:Y:S05]  /*176d0*/  @!P0 NANOSLEEP.SYNCS 0x989680 ;  /* 0x009896800000895d */ /* 0x004fea0003900000 */
[----:B------:R-:W2:Y:S02]  /*176e0*/  @!P0 SYNCS.PHASECHK.TRANS64 P0, [R8+URZ+0x34850], R3 ;  /* 0x03485003080085a7 */ /* 0x000ea4000800007f */
[----:B--2---:R-:W-:Y:S05]  /*176f0*/  @!P0 BRA `(.L_x_6440) ;  /* 0xfffffffc00f08947 */ /* 0x004fea000383ffff */
[----:B------:R-:W-:Y:S05]  /*17700*/  BRA `(.L_x_6439) ;  /* 0xffffff5800547947 */ /* 0x000fea000383ffff */
.L_x_6485:
        /* <DEDUP_REMOVED lines=11> */
.L_x_6585:
[----:B------:R-:W-:Y:S05]  /*177c0*/  BSYNC B0 ;  /* 0x0000000000007941 */ /* 0x000fea0003800000 */
.L_x_6584:
[----:B------:R-:W-:Y:S05]  /*177d0*/  BRA `(.L_x_6586) ;  /* 0xffffffb400607947 */ /* 0x000fea000383ffff */
.L_x_6487:
[----:B------:R-:W-:Y:S01]  /*177e0*/  BSSY B0, `(.L_x_6587) ;  /* 0x0000006000007945 */ /* 0x000fe20003800000 */
[----:B------:R-:W-:-:S07]  /*177f0*/  IMAD.MOV.U32 R15, RZ, RZ, -0x1 ;  /* 0xffffffffff0f7424 */ /* 0x000fce00078e00ff */
[----:B01--4-:R-:W-:Y:S05]  /*17800*/  WARPSYNC.COLLECTIVE R15, `(.L_x_6588) ;  /* 0x000000000f0c7348 */ /* 0x013fea0003c00000 */
[----:B------:R-:W-:Y:S02]  /*17810*/  ELECT P6, UR62, PT ;  /* 0x00000000003e782f */ /* 0x000fe400038c0000 */
[----:B------:R-:W-:Y:S01]  /*17820*/  MOV R14, UR62 ;  /* 0x0000003e000e7c02 */ /* 0x000fe20008000f00 */
[----:B01--4-:R-:W-:Y:S10]  /*17830*/  ENDCOLLECTIVE ;  /* 0x000000000000791b */ /* 0x013ff40003800000 */
.L_x_6588:
[----:B------:R-:W-:Y:S05]  /*17840*/  BSYNC B0 ;  /* 0x0000000000007941 */ /* 0x000fea0003800000 */
.L_x_6587:
[----:B------:R-:W-:Y:S05]  /*17850*/  BRA `(.L_x_6589) ;  /* 0xffffffb400647947 */ /* 0x000fea000383ffff */
.L_x_6489:
[----:B--2---:R2:W3:Y:S02]  /*17860*/  SYNCS.PHASECHK.TRANS64.TRYWAIT P0, [R0+URZ+0x34840], R2 ;  /* 0x03484002000075a7 */ /* 0x0044e4000800017f */
[----:B---3--:R-:W-:Y:S05]  /*17870*/  @!P0 NANOSLEEP.SYNCS 0x989680 ;  /* 0x009896800000895d */ /* 0x008fea0003900000 */
[----:B------:R-:W3:Y:S02]  /*17880*/  @!P0 SYNCS.PHASECHK.TRANS64 P0, [R0+URZ+0x34840], R2 ;  /* 0x03484002000085a7 */ /* 0x000ee4000800007f */
[----:B---3--:R-:W-:Y:S05]  /*17890*/  @!P0 BRA `(.L_x_6489) ;  /* 0xfffffffc00f08947 */ /* 0x008fea000383ffff */
[----:B------:R-:W-:Y:S05]  /*178a0*/  BRA `(.L_x_6590) ;  /* 0xffffffb400c87947 */ /* 0x000fea000383ffff */
.L_x_6493:
[----:B------:R-:W2:Y:S01]  /*178b0*/  LDL.LU R11, [R1+0x44] ;  /* 0x00004400010b7983 */ /* 0x000ea20000300800 */
[----:B------:R-:W-:Y:S01]  /*178c0*/  IMAD.MOV.U32 R13, RZ, RZ, R3 ;  /* 0x000000ffff0d7224 */ /* 0x000fe200078e0003 */
[----:B------:R-:W-:Y:S01]  /*178d0*/  LOP3.LUT R7, R7, 0x7f, RZ, 0xc0, !PT ;  /* 0x0000007f07077812 */ /* 0x000fe200078ec0ff */
[----:B------:R-:W-:Y:S02]  /*178e0*/  IMAD.MOV.U32 R12, RZ, RZ, RZ ;  /* 0x000000ffff0c7224 */ /* 0x000fe400078e00ff */
[----:B------:R-:W-:Y:S01]  /*178f0*/  IMAD.MOV.U32 R15, RZ, RZ, -0x1 ;  /* 0xffffffffff0f7424 */ /* 0x000fe200078e00ff */
        /* <DEDUP_REMOVED lines=9> */
.L_x_6591:
[----:B------:R-:W-:Y:S02]  /*17990*/  IMAD.MOV.U32 R13, RZ, RZ, R4 ;  /* 0x000000ffff0d7224 */ /* 0x000fe400078e0004 */
[----:B------:R-:W-:-:S07]  /*179a0*/  IMAD.MOV.U32 R6, RZ, RZ, R14 ;  /* 0x000000ffff067224 */ /* 0x000fce00078e000e */
[----:B------:R-:W-:Y:S05]  /*179b0*/  WARPSYNC.COLLECTIVE R15, `(.L_x_6592) ;  /* 0x000000000f087348 */ /* 0x000fea0003c00000 */
[----:B------:R0:W1:Y:S02]  /*179c0*/  SHFL.IDX P6, R14, R13, R12, R11 ;  /* 0x0000000c0d0e7389 */ /* 0x00006400000c000b */
[----:B01----:R-:W-:Y:S01]  /*179d0*/  ENDCOLLECTIVE ;  /* 0x000000000000791b */ /* 0x003fe20003800000 */
.L_x_6592:
        /* <DEDUP_REMOVED lines=18> */
.L_x_6593:
[----:B------:R-:W-:Y:S01]  /*17b00*/  IMAD.MOV.U32 R13, RZ, RZ, R4 ;  /* 0x000000ffff0d7224 */ /* 0x000fe200078e0004 */
[----:B------:R-:W-:-:S07]  /*17b10*/  MOV R8, R14 ;  /* 0x0000000e00087202 */ /* 0x000fce0000000f00 */
[----:B------:R-:W-:Y:S05]  /*17b20*/  WARPSYNC.COLLECTIVE R15, `(.L_x_6594) ;  /* 0x000000000f087348 */ /* 0x000fea0003c00000 */
[----:B------:R0:W1:Y:S02]  /*17b30*/  SHFL.IDX P6, R14, R13, R12, R11 ;  /* 0x0000000c0d0e7389 */ /* 0x00006400000c000b */
[----:B01----:R-:W-:Y:S01]  /*17b40*/  ENDCOLLECTIVE ;  /* 0x000000000000791b */ /* 0x003fe20003800000 */
.L_x_6594:
[----:B------:R-:W-:Y:S01]  /*17b50*/  ULDC.64 UR4, c[0x0][0x208] ;  /* 0x0000820000047ab9 */ /* 0x000fe20000000a00 */
[----:B------:R-:W-:Y:S02]  /*17b60*/  IMAD.MOV.U32 R13, RZ, RZ, R3 ;  /* 0x000000ffff0d7224 */ /* 0x000fe400078e0003 */
[----:B------:R-:W-:Y:S02]  /*17b70*/  IMAD.MOV.U32 R12, RZ, RZ, 0x2 ;  /* 0x00000002ff0c7424 */ /* 0x000fe400078e00ff */
[----:B------:R-:W-:-:S05]  /*17b80*/  IMAD.MOV.U32 R5, RZ, RZ, R14 ;  /* 0x000000ffff057224 */ /* 0x000fca00078e000e */
[----:B------:R-:W-:Y:S01]  /*17b90*/  @!P2 LEA R7, P3, R10, R5, 0x1 ;  /* 0x000000050a07a211 */ /* 0x000fe200078608ff */
[----:B------:R-:W-:-:S04]  /*17ba0*/  VIADD R5, R0, 0x20 ;  /* 0x0000002000057836 */ /* 0x000fc80000000000 */
        /* <DEDUP_REMOVED lines=13> */
.L_x_6595:
[----:B------:R-:W-:Y:S02]  /*17c80*/  IMAD.MOV.U32 R13, RZ, RZ, R4 ;  /* 0x000000ffff0d7224 */ /* 0x000fe400078e0004 */
[----:B------:R-:W-:-:S07]  /*17c90*/  IMAD.MOV.U32 R6, RZ, RZ, R14 ;  /* 0x000000ffff067224 */ /* 0x000fce00078e000e */
[----:B------:R-:W-:Y:S05]  /*17ca0*/  WARPSYNC.COLLECTIVE R15, `(.L_x_6596) ;  /* 0x000000000f087348 */ /* 0x000fea0003c00000 */
[----:B------:R0:W1:Y:S02]  /*17cb0*/  SHFL.IDX P6, R14, R13, R12, R11 ;  /* 0x0000000c0d0e7389 */ /* 0x00006400000c000b */
[----:B01----:R-:W-:Y:S01]  /*17cc0*/  ENDCOLLECTIVE ;  /* 0x000000000000791b */ /* 0x003fe20003800000 */
.L_x_6596:
        /* <DEDUP_REMOVED lines=18> */
.L_x_6597:
[----:B------:R-:W-:Y:S02]  /*17df0*/  IMAD.MOV.U32 R13, RZ, RZ, R4 ;  /* 0x000000ffff0d7224 */ /* 0x000fe400078e0004 */
[----:B------:R-:W-:-:S07]  /*17e00*/  IMAD.MOV.U32 R6, RZ, RZ, R14 ;  /* 0x000000ffff067224 */ /* 0x000fce00078e000e */
[----:B------:R-:W-:Y:S05]  /*17e10*/  WARPSYNC.COLLECTIVE R15, `(.L_x_6598) ;  /* 0x000000000f087348 */ /* 0x000fea0003c00000 */
[----:B------:R0:W1:Y:S02]  /*17e20*/  SHFL.IDX P6, R14, R13, R12, R11 ;  /* 0x0000000c0d0e7389 */ /* 0x00006400000c000b */
[----:B01----:R-:W-:Y:S01]  /*17e30*/  ENDCOLLECTIVE ;  /* 0x000000000000791b */ /* 0x003fe20003800000 */
.L_x_6598:
        /* <DEDUP_REMOVED lines=18> */
.L_x_6599:
[----:B------:R-:W-:Y:S02]  /*17f60*/  IMAD.MOV.U32 R13, RZ, RZ, R4 ;  /* 0x000000ffff0d7224 */ /* 0x000fe400078e0004 */
[----:B------:R-:W-:-:S07]  /*17f70*/  IMAD.MOV.U32 R6, RZ, RZ, R14 ;  /* 0x000000ffff067224 */ /* 0x000fce00078e000e */
[----:B------:R-:W-:Y:S05]  /*17f80*/  WARPSYNC.COLLECTIVE R15, `(.L_x_6600) ;  /* 0x000000000f087348 */ /* 0x000fea0003c00000 */
[----:B------:R0:W1:Y:S02]  /*17f90*/  SHFL.IDX P6, R14, R13, R12, R11 ;  /* 0x0000000c0d0e7389 */ /* 0x00006400000c000b */
[----:B01----:R-:W-:Y:S01]  /*17fa0*/  ENDCOLLECTIVE ;  /* 0x000000000000791b */ /* 0x003fe20003800000 */
.L_x_6600:
        /* <DEDUP_REMOVED lines=18> */
.L_x_6601:
[----:B------:R-:W-:Y:S02]  /*180d0*/  IMAD.MOV.U32 R13, RZ, RZ, R4 ;  /* 0x000000ffff0d7224 */ /* 0x000fe400078e0004 */
[----:B------:R-:W-:-:S07]  /*180e0*/  IMAD.MOV.U32 R6, RZ, RZ, R14 ;  /* 0x000000ffff067224 */ /* 0x000fce00078e000e */
[----:B------:R-:W-:Y:S05]  /*180f0*/  WARPSYNC.COLLECTIVE R15, `(.L_x_6602) ;  /* 0x000000000f087348 */ /* 0x000fea0003c00000 */
[----:B------:R0:W1:Y:S02]  /*18100*/  SHFL.IDX P6, R14, R13, R12, R11 ;  /* 0x0000000c0d0e7389 */ /* 0x00006400000c000b */
[----:B01----:R-:W-:Y:S01]  /*18110*/  ENDCOLLECTIVE ;  /* 0x000000000000791b */ /* 0x003fe20003800000 */
.L_x_6602:
        /* <DEDUP_REMOVED lines=16> */
.L_x_6603:
[----:B------:R-:W-:-:S05]  /*18220*/  VIADD R7, R0, 0x60 ;  /* 0x0000006000077836 */ /* 0x000fca0000000000 */
[----:B------:R-:W-:Y:S01]  /*18230*/  ISETP.GE.AND P2, PT, R7, R2, PT ;  /* 0x000000020700720c */ /* 0x000fe20003f46270 */
[----:B------:R-:W-:Y:S02]  /*18240*/  IMAD.MOV.U32 R13, RZ, RZ, R4 ;  /* 0x000000ffff0d7224 */ /* 0x000fe400078e0004 */
[----:B------:R-:W-:-:S10]  /*18250*/  IMAD.MOV.U32 R6, RZ, RZ, R14 ;  /* 0x000000ffff067224 */ /* 0x000fd400078e000e */
[----:B------:R-:W-:Y:S05]  /*18260*/  WARPSYNC.COLLECTIVE R15, `(.L_x_6604) ;  /* 0x000000000f087348 */ /* 0x000fea0003c00000 */
[----:B------:R0:W1:Y:S02]  /*18270*/  SHFL.IDX P6, R14, R13, R12, R11 ;  /* 0x0000000c0d0e7389 */ /* 0x00006400000c000b */
[----:B01----:R-:W-:Y:S01]  /*18280*/  ENDCOLLECTIVE ;  /* 0x000000000000791b */ /* 0x003fe20003800000 */
.L_x_6604:
        /* <DEDUP_REMOVED lines=16> */
.L_x_6605:
[----:B------:R-:W-:Y:S02]  /*18390*/  IMAD.MOV.U32 R13, RZ, RZ, R4 ;  /* 0x000000ffff0d7224 */ /* 0x000fe400078e0004 */
[----:B------:R-:W-:-:S07]  /*183a0*/  IMAD.MOV.U32 R5, RZ, RZ, R14 ;  /* 0x000000ffff057224 */ /* 0x000fce00078e000e */
[----:B------:R-:W-:Y:S05]  /*183b0*/  WARPSYNC.COLLECTIVE R15, `(.L_x_6606) ;  /* 0x000000000f087348 */ /* 0x000fea0003c00000 */
[----:B------:R0:W1:Y:S02]  /*183c0*/  SHFL.IDX P6, R14, R13, R12, R11 ;  /* 0x0000000c0d0e7389 */ /* 0x00006400000c000b */
[----:B01----:R-:W-:Y:S01]  /*183d0*/  ENDCOLLECTIVE ;  /* 0x000000000000791b */ /* 0x003fe20003800000 */
.L_x_6606:
[----:B------:R-:W-:Y:S01]  /*183e0*/  IMAD.MOV.U32 R3, RZ, RZ, R14 ;  /* 0x000000ffff037224 */ /* 0x000fe200078e000e */
[----:B------:R-:W-:Y:S06]  /*183f0*/  BRA `(.L_x_6607) ;  /* 0xffffffb800587947 */ /* 0x000fec000383ffff */
.L_x_6498:
[----:B0-----:R0:W3:Y:S02]  /*18400*/  SYNCS.PHASECHK.TRANS64.TRYWAIT P0, [R18+URZ+0x34820], R0 ;  /* 0x03482000120075a7 */ /* 0x0010e4000800017f */
[----:B---3--:R-:W-:Y:S05]  /*18410*/  @!P0 NANOSLEEP.SYNCS 0x989680 ;  /* 0x009896800000895d */ /* 0x008fea0003900000 */
[----:B------:R-:W3:Y:S02]  /*18420*/  @!P0 SYNCS.PHASECHK.TRANS64 P0, [R18+URZ+0x34820], R0 ;  /* 0x03482000120085a7 */ /* 0x000ee4000800007f */
[----:B---3--:R-:W-:Y:S05]  /*18430*/  @!P0 BRA `(.L_x_6498) ;  /* 0xfffffffc00f08947 */ /* 0x008fea000383ffff */
[----:B------:R-:W-:Y:S05]  /*18440*/  BRA `(.L_x_6608) ;  /* 0xffffffb800cc7947 */ /* 0x000fea000383ffff */
.L_x_6507:
[----:B-1----:R1:W2:Y:S02]  /*18450*/  SYNCS.PHASECHK.TRANS64.TRYWAIT P0, [R3+URZ+0x34840], R2 ;  /* 0x03484002030075a7 */ /* 0x0022a4000800017f */
[----:B--2---:R-:W-:Y:S05]  /*18460*/  @!P0 NANOSLEEP.SYNCS 0x989680 ;  /* 0x009896800000895d */ /* 0x004fea0003900000 */
[----:B------:R-:W2:Y:S02]  /*18470*/  @!P0 SYNCS.PHASECHK.TRANS64 P0, [R3+URZ+0x34840], R2 ;  /* 0x03484002030085a7 */ /* 0x000ea4000800007f */
[----:B--2---:R-:W-:Y:S05]  /*18480*/  @!P0 BRA `(.L_x_6507) ;  /* 0xfffffffc00f08947 */ /* 0x004fea000383ffff */
[----:B------:R-:W-:Y:S05]  /*18490*/  BRA `(.L_x_6609) ;  /* 0xffffffbc00ac7947 */ /* 0x000fea000383ffff */
.L_x_6513:
[----:B0-----:R0:W1:Y:S02]  /*184a0*/  SYNCS.PHASECHK.TRANS64.TRYWAIT P0, [R3+URZ+0x60], R2 ;  /* 0x00006002030075a7 */ /* 0x001064000800017f */
[----:B-1----:R-:W-:Y:S05]  /*184b0*/  @!P0 NANOSLEEP.SYNCS 0x989680 ;  /* 0x009896800000895d */ /* 0x002fea0003900000 */
[----:B------:R-:W1:Y:S02]  /*184c0*/  @!P0 SYNCS.PHASECHK.TRANS64 P0, [R3+URZ+0x60], R2 ;  /* 0x00006002030085a7 */ /* 0x000e64000800007f */
[----:B-1----:R-:W-:Y:S05]  /*184d0*/  @!P0 BRA `(.L_x_6513) ;  /* 0xfffffffc00f08947 */ /* 0x002fea000383ffff */
[----:B------:R-:W-:Y:S05]  /*184e0*/  BRA `(.L_x_6610) ;  /* 0xffffffc000807947 */ /* 0x000fea000383ffff */
.L_x_6522:
[----:B-1----:R1:W2:Y:S02]  /*184f0*/  SYNCS.PHASECHK.TRANS64.TRYWAIT P0, [R3+URZ+0x34840], R2 ;  /* 0x03484002030075a7 */ /* 0x0022a4000800017f */
[----:B--2---:R-:W-:Y:S05]  /*18500*/  @!P0 NANOSLEEP.SYNCS 0x989680 ;  /* 0x009896800000895d */ /* 0x004fea0003900000 */
[----:B------:R-:W2:Y:S02]  /*18510*/  @!P0 SYNCS.PHASECHK.TRANS64 P0, [R3+URZ+0x34840], R2 ;  /* 0x03484002030085a7 */ /* 0x000ea4000800007f */
[----:B--2---:R-:W-:Y:S05]  /*18520*/  @!P0 BRA `(.L_x_6522) ;  /* 0xfffffffc00f08947 */ /* 0x004fea000383ffff */
[----:B------:R-:W-:Y:S05]  /*18530*/  BRA `(.L_x_6611) ;  /* 0xffffffc800147947 */ /* 0x000fea000383ffff */
.L_x_6528:
[----:B0-----:R0:W1:Y:S02]  /*18540*/  SYNCS.PHASECHK.TRANS64.TRYWAIT P0, [R2+URZ+0x60], R3 ;  /* 0x00006003020075a7 */ /* 0x001064000800017f */
[----:B-1----:R-:W-:Y:S05]  /*18550*/  @!P0 NANOSLEEP.SYNCS 0x989680 ;  /* 0x009896800000895d */ /* 0x002fea0003900000 */
[----:B------:R-:W1:Y:S02]  /*18560*/  @!P0 SYNCS.PHASECHK.TRANS64 P0, [R2+URZ+0x60], R3 ;  /* 0x00006003020085a7 */ /* 0x000e64000800007f */
[----:B-1----:R-:W-:Y:S05]  /*18570*/  @!P0 BRA `(.L_x_6528) ;  /* 0xfffffffc00f08947 */ /* 0x002fea000383ffff */
[----:B------:R-:W-:Y:S05]  /*18580*/  BRA `(.L_x_6612) ;  /* 0xffffffc800e87947 */ /* 0x000fea000383ffff */
.L_x_6537:
[----:B--2---:R2:W3:Y:S02]  /*18590*/  SYNCS.PHASECHK.TRANS64.TRYWAIT P0, [R2+URZ+0x34840], R3 ;  /* 0x03484003020075a7 */ /* 0x0044e4000800017f */
[----:B---3--:R-:W-:Y:S05]  /*185a0*/  @!P0 NANOSLEEP.SYNCS 0x989680 ;  /* 0x009896800000895d */ /* 0x008fea0003900000 */
[----:B------:R-:W3:Y:S02]  /*185b0*/  @!P0 SYNCS.PHASECHK.TRANS64 P0, [R2+URZ+0x34840], R3 ;  /* 0x03484003020085a7 */ /* 0x000ee4000800007f */
[----:B---3--:R-:W-:Y:S05]  /*185c0*/  @!P0 BRA `(.L_x_6537) ;  /* 0xfffffffc00f08947 */ /* 0x008fea000383ffff */
[----:B------:R-:W-:Y:S05]  /*185d0*/  BRA `(.L_x_6613) ;  /* 0xffffffd0004c7947 */ /* 0x000fea000383ffff */
.L_x_6543:
[----:B0-----:R0:W1:Y:S02]  /*185e0*/  SYNCS.PHASECHK.TRANS64.TRYWAIT P0, [R2+URZ+0x60], R5 ;  /* 0x00006005020075a7 */ /* 0x001064000800017f */
[----:B-1----:R-:W-:Y:S05]  /*185f0*/  @!P0 NANOSLEEP.SYNCS 0x989680 ;  /* 0x009896800000895d */ /* 0x002fea0003900000 */
[----:B------:R-:W1:Y:S02]  /*18600*/  @!P0 SYNCS.PHASECHK.TRANS64 P0, [R2+URZ+0x60], R5 ;  /* 0x00006005020085a7 */ /* 0x000e64000800007f */
[----:B-1----:R-:W-:Y:S05]  /*18610*/  @!P0 BRA `(.L_x_6543) ;  /* 0xfffffffc00f08947 */ /* 0x002fea000383ffff */
[----:B------:R-:W-:Y:S05]  /*18620*/  BRA `(.L_x_6614) ;  /* 0xffffffd400207947 */ /* 0x000fea000383ffff */
.L_x_6554:
[----:B--2---:R2:W3:Y:S02]  /*18630*/  SYNCS.PHASECHK.TRANS64.TRYWAIT P0, [R0+URZ+0x34860], R2 ;  /* 0x03486002000075a7 */ /* 0x0044e4000800017f */
[----:B---3--:R-:W-:Y:S05]  /*18640*/  @!P0 NANOSLEEP.SYNCS 0x989680 ;  /* 0x009896800000895d */ /* 0x008fea0003900000 */
[----:B------:R-:W3:Y:S02]  /*18650*/  @!P0 SYNCS.PHASECHK.TRANS64 P0, [R0+URZ+0x34860], R2 ;  /* 0x03486002000085a7 */ /* 0x000ee4000800007f */
[----:B---3--:R-:W-:Y:S05]  /*18660*/  @!P0 BRA `(.L_x_6554) ;  /* 0xfffffffc00f08947 */ /* 0x008fea000383ffff */
[----:B------:R-:W-:Y:S05]  /*18670*/  BRA `(.L_x_6615) ;  /* 0xffffffd800707947 */ /* 0x000fea000383ffff */
.L_x_6561:
        /* <DEDUP_REMOVED lines=9> */
.L_x_6617:
[----:B------:R-:W-:Y:S05]  /*18710*/  BSYNC B0 ;  /* 0x0000000000007941 */ /* 0x000fea0003800000 */
.L_x_6616:
        /* <DEDUP_REMOVED lines=9> */
.L_x_6618:
        /* <DEDUP_REMOVED lines=27> */
.L_x_6619:
        /* <DEDUP_REMOVED lines=8> */
.L_x_6620:
        /* <DEDUP_REMOVED lines=8> */
.L_x_6621:
        /* <DEDUP_REMOVED lines=8> */
.L_x_6622:
        /* <DEDUP_REMOVED lines=8> */
.L_x_6623:
        /* <DEDUP_REMOVED lines=9> */
.L_x_6624:
[----:B------:R-:W-:Y:S01]  /*18bf0*/  IMAD.MOV.U32 R9, RZ, RZ, R14 ;  /* 0x000000ffff097224 */ /* 0x000fe200078e000e */
[----:B------:R-:W-:Y:S06]  /*18c00*/  BRA `(.L_x_6625) ;  /* 0xffffffd800e47947 */ /* 0x000fec000383ffff */
.L_x_6564:
[----:B------:R-:W-:Y:S01]  /*18c10*/  BSSY B0, `(.L_x_6626) ;  /* 0x0000008000007945 */ /* 0x000fe20003800000 */
[----:B------:R-:W-:Y:S01]  /*18c20*/  MOV R13, R2 ;  /* 0x00000002000d7202 */ /* 0x000fe20000000f00 */
[----:B0-----:R-:W-:Y:S02]  /*18c30*/  IMAD.MOV.U32 R12, RZ, RZ, 0x1 ;  /* 0x00000001ff0c7424 */ /* 0x001fe400078e00ff */
[----:B------:R-:W-:Y:S02]  /*18c40*/  IMAD.MOV.U32 R11, RZ, RZ, RZ ;  /* 0x000000ffff0b7224 */ /* 0x000fe400078e00ff */
[----:B------:R-:W-:-:S07]  /*18c50*/  IMAD.MOV.U32 R15, RZ, RZ, -0x1 ;  /* 0xffffffffff0f7424 */ /* 0x000fce00078e00ff */
[----:B------:R-:W-:Y:S05]  /*18c60*/  WARPSYNC.COLLECTIVE R15, `(.L_x_6627) ;  /* 0x000000000f087348 */ /* 0x000fea0003c00000 */
[----:B------:R0:W1:Y:S02]  /*18c70*/  SHFL.UP P6, R14, R13, R12, R11 ;  /* 0x0400000c0d0e7389 */ /* 0x00006400000c000b */
[----:B01----:R-:W-:Y:S01]  /*18c80*/  ENDCOLLECTIVE ;  /* 0x000000000000791b */ /* 0x003fe20003800000 */
.L_x_6627:
[----:B------:R-:W-:Y:S05]  /*18c90*/  BSYNC B0 ;  /* 0x0000000000007941 */ /* 0x000fea0003800000 */
.L_x_6626:
        /* <DEDUP_REMOVED lines=10> */
.L_x_6628:
        /* <DEDUP_REMOVED lines=8> */
.L_x_6629:
        /* <DEDUP_REMOVED lines=8> */
.L_x_6630:
        /* <DEDUP_REMOVED lines=8> */
.L_x_6631:
        /* <DEDUP_REMOVED lines=9> */
.L_x_6632:
[----:B------:R-:W-:Y:S01]  /*18f50*/  IMAD.MOV.U32 R9, RZ, RZ, R14 ;  /* 0x000000ffff097224 */ /* 0x000fe200078e000e */
[----:B------:R-:W-:Y:S06]  /*18f60*/  BRA `(.L_x_6633) ;  /* 0xffffffd800bc7947 */ /* 0x000fec000383ffff */
.L_x_6566:
[----:B------:R-:W-:Y:S01]  /*18f70*/  BSSY B0, `(.L_x_6634) ;  /* 0x0000006000007945 */ /* 0x000fe20003800000 */
[----:B------:R-:W-:Y:S01]  /*18f80*/  PLOP3.LUT P6, PT, P6, PT, PT, 0x8, 0x0 ;  /* 0x000000000000781c */ /* 0x000fe200037ce170 */
[----:B------:R-:W-:-:S12]  /*18f90*/  IMAD.MOV.U32 R15, RZ, RZ, -0x1 ;  /* 0xffffffffff0f7424 */ /* 0x000fd800078e00ff */
[----:B01----:R-:W-:Y:S05]  /*18fa0*/  WARPSYNC.COLLECTIVE R15, `(.L_x_6635) ;  /* 0x000000000f087348 */ /* 0x003fea0003c00000 */
[----:B------:R-:W-:Y:S01]  /*18fb0*/  VOTE.ANY R14, PT, P6 ;  /* 0x00000000000e7806 */ /* 0x000fe200030e0100 */
[----:B01----:R-:W-:Y:S06]  /*18fc0*/  ENDCOLLECTIVE ;  /* 0x000000000000791b */ /* 0x003fec0003800000 */
.L_x_6635:
[----:B------:R-:W-:Y:S05]  /*18fd0*/  BSYNC B0 ;  /* 0x0000000000007941 */ /* 0x000fea0003800000 */
.L_x_6634:
        /* <DEDUP_REMOVED lines=9> */
.L_x_6636:
[----:B------:R-:W-:Y:S02]  /*19070*/  IMAD.MOV.U32 R13, RZ, RZ, R7 ;  /* 0x000000ffff0d7224 */ /* 0x000fe400078e0007 */
[----:B------:R-:W-:-:S07]  /*19080*/  IMAD.MOV.U32 R6, RZ, RZ, R14 ;  /* 0x000000ffff067224 */ /* 0x000fce00078e000e */
[----:B------:R-:W-:Y:S05]  /*19090*/  WARPSYNC.COLLECTIVE R15, `(.L_x_6637) ;  /* 0x000000000f087348 */ /* 0x000fea0003c00000 */
[----:B------:R0:W1:Y:S02]  /*190a0*/  SHFL.IDX P6, R14, R13, R12, R11 ;  /* 0x0000000c0d0e7389 */ /* 0x00006400000c000b */
[----:B01----:R-:W-:Y:S01]  /*190b0*/  ENDCOLLECTIVE ;  /* 0x000000000000791b */ /* 0x003fe20003800000 */
.L_x_6637:
[----:B------:R-:W-:Y:S01]  /*190c0*/  IMAD.MOV.U32 R7, RZ, RZ, R14 ;  /* 0x000000ffff077224 */ /* 0x000fe200078e000e */
[----:B------:R-:W-:Y:S06]  /*190d0*/  BRA `(.L_x_6638) ;  /* 0xffffffd8009c7947 */ /* 0x000fec000383ffff */
.L_x_6568:
[----:B------:R-:W-:Y:S01]  /*190e0*/  BSSY B0, `(.L_x_6639) ;  /* 0x0000007000007945 */ /* 0x000fe20003800000 */
[----:B------:R-:W-:Y:S02]  /*190f0*/  IMAD.MOV.U32 R13, RZ, RZ, R2 ;  /* 0x000000ffff0d7224 */ /* 0x000fe400078e0002 */
[----:B------:R-:W-:Y:S02]  /*19100*/  IMAD.MOV.U32 R11, RZ, RZ, 0x1f ;  /* 0x0000001fff0b7424 */ /* 0x000fe400078e00ff */
[----:B------:R-:W-:-:S07]  /*19110*/  IMAD.MOV.U32 R15, RZ, RZ, -0x1 ;  /* 0xffffffffff0f7424 */ /* 0x000fce00078e00ff */
[----:B-1234-:R-:W-:Y:S05]  /*19120*/  WARPSYNC.COLLECTIVE R15, `(.L_x_6640) ;  /* 0x000000000f087348 */ /* 0x01efea0003c00000 */
[----:B------:R0:W0:Y:S02]  /*19130*/  SHFL.IDX P6, R14, R13, R12, R11 ;  /* 0x0000000c0d0e7389 */ /* 0x00002400000c000b */
[----:B01234-:R-:W-:Y:S01]  /*19140*/  ENDCOLLECTIVE ;  /* 0x000000000000791b */ /* 0x01ffe20003800000 */
.L_x_6640:
[----:B------:R-:W-:Y:S05]  /*19150*/  BSYNC B0 ;  /* 0x0000000000007941 */ /* 0x000fea0003800000 */
.L_x_6639:
[----:B------:R-:W-:Y:S01]  /*19160*/  IMAD.MOV.U32 R2, RZ, RZ, R14 ;  /* 0x000000ffff027224 */ /* 0x000fe200078e000e */
[----:B------:R-:W-:Y:S06]  /*19170*/  BRA `(.L_x_6641) ;  /* 0xffffffd8008c7947 */ /* 0x000fec000383ffff */
.L_x_6572:
[----:B0-----:R0:W1:Y:S02]  /*19180*/  SYNCS.PHASECHK.TRANS64.TRYWAIT P0, [R0+URZ+0x34820], R3 ;  /* 0x03482003000075a7 */ /* 0x001064000800017f */
[----:B-1----:R-:W-:Y:S05]  /*19190*/  @!P0 NANOSLEEP.SYNCS 0x989680 ;  /* 0x009896800000895d */ /* 0x002fea0003900000 */
[----:B------:R-:W1:Y:S02]  /*191a0*/  @!P0 SYNCS.PHASECHK.TRANS64 P0, [R0+URZ+0x34820], R3 ;  /* 0x03482003000085a7 */ /* 0x000e64000800007f */
[----:B-1----:R-:W-:Y:S05]  /*191b0*/  @!P0 BRA `(.L_x_6572) ;  /* 0xfffffffc00f08947 */ /* 0x002fea000383ffff */
[----:B------:R-:W-:Y:S05]  /*191c0*/  BRA `(.L_x_6642) ;  /* 0xffffffe000247947 */ /* 0x000fea000383ffff */
.L_x_6573:
        /* <DEDUP_REMOVED lines=11> */
.L_x_6644:
[----:B------:R-:W-:Y:S05]  /*19280*/  BSYNC B0 ;  /* 0x0000000000007941 */ /* 0x000fea0003800000 */
.L_x_6643:
[----:B------:R-:W-:Y:S05]  /*19290*/  BRA `(.L_x_6645) ;  /* 0xffffffe0000c7947 */ /* 0x000fea000383ffff */
.L_x_6576:
[----:B------:R-:W-:Y:S01]  /*192a0*/  BSSY B1, `(.L_x_6646) ;  /* 0x0000006000017945 */ /* 0x000fe20003800000 */
[----:B------:R-:W-:-:S07]  /*192b0*/  IMAD.MOV.U32 R15, RZ, RZ, -0x1 ;  /* 0xffffffffff0f7424 */ /* 0x000fce00078e00ff */
[----:B01----:R-:W-:Y:S05]  /*192c0*/  WARPSYNC.COLLECTIVE R15, `(.L_x_6647) ;  /* 0x000000000f0c7348 */ /* 0x003fea0003c00000 */
[----:B------:R-:W-:Y:S02]  /*192d0*/  ELECT P6, UR62, PT ;  /* 0x00000000003e782f */ /* 0x000fe400038c0000 */
[----:B------:R-:W-:Y:S01]  /*192e0*/  MOV R14, UR62 ;  /* 0x0000003e000e7c02 */ /* 0x000fe20008000f00 */
[----:B01----:R-:W-:Y:S10]  /*192f0*/  ENDCOLLECTIVE ;  /* 0x000000000000791b */ /* 0x003ff40003800000 */
.L_x_6647:
[----:B------:R-:W-:Y:S05]  /*19300*/  BSYNC B1 ;  /* 0x0000000000017941 */ /* 0x000fea0003800000 */
.L_x_6646:
[----:B------:R-:W-:Y:S05]  /*19310*/  BRA `(.L_x_6648) ;  /* 0xffffffe000047947 */ /* 0x000fea000383ffff */
.L_x_6578:
[----:B0-----:R0:W1:Y:S02]  /*19320*/  SYNCS.PHASECHK.TRANS64.TRYWAIT P0, [R6+URZ], R5 ;  /* 0x00000005060075a7 */ /* 0x001064000800017f */
[----:B-1----:R-:W-:Y:S05]  /*19330*/  @!P0 NANOSLEEP.SYNCS 0x989680 ;  /* 0x009896800000895d */ /* 0x002fea0003900000 */
[----:B------:R-:W1:Y:S02]  /*19340*/  @!P0 SYNCS.PHASECHK.TRANS64 P0, [R6+URZ], R5 ;  /* 0x00000005060085a7 */ /* 0x000e64000800007f */
[----:B-1----:R-:W-:Y:S05]  /*19350*/  @!P0 BRA `(.L_x_6578) ;  /* 0xfffffffc00f08947 */ /* 0x002fea000383ffff */
[----:B------:R-:W-:Y:S05]  /*19360*/  BRA `(.L_x_6649) ;  /* 0xffffffe000447947 */ /* 0x000fea000383ffff */
.L_x_6579:
[----:B-1----:R1:W2:Y:S02]  /*19370*/  SYNCS.PHASECHK.TRANS64.TRYWAIT P0, [R7+URZ], R2 ;  /* 0x00000002070075a7 */ /* 0x0022a4000800017f */
[----:B--2---:R-:W-:Y:S05]  /*19380*/  @!P0 NANOSLEEP.SYNCS 0x989680 ;  /* 0x009896800000895d */ /* 0x004fea0003900000 */
[----:B------:R-:W2:Y:S02]  /*19390*/  @!P0 SYNCS.PHASECHK.TRANS64 P0, [R7+URZ], R2 ;  /* 0x00000002070085a7 */ /* 0x000ea4000800007f */
[----:B--2---:R-:W-:Y:S05]  /*193a0*/  @!P0 BRA `(.L_x_6579) ;  /* 0xfffffffc00f08947 */ /* 0x004fea000383ffff */
[----:B------:R-:W-:Y:S05]  /*193b0*/  BRA `(.L_x_6650) ;  /* 0xffffffe000387947 */ /* 0x000fea000383ffff */
.L_x_6581:
[----:B--2---:R2:W3:Y:S02]  /*193c0*/  SYNCS.PHASECHK.TRANS64.TRYWAIT P0, [R4+URZ], R5 ;  /* 0x00000005040075a7 */ /* 0x0044e4000800017f */
[----:B---3--:R-:W-:Y:S05]  /*193d0*/  @!P0 NANOSLEEP.SYNCS 0x989680 ;  /* 0x009896800000895d */ /* 0x008fea0003900000 */
[----:B------:R-:W3:Y:S02]  /*193e0*/  @!P0 SYNCS.PHASECHK.TRANS64 P0, [R4+URZ], R5 ;  /* 0x00000005040085a7 */ /* 0x000ee4000800007f */
[----:B---3--:R-:W-:Y:S05]  /*193f0*/  @!P0 BRA `(.L_x_6581) ;  /* 0xfffffffc00f08947 */ /* 0x008fea000383ffff */
[----:B------:R-:W-:Y:S05]  /*19400*/  BRA `(.L_x_6651) ;  /* 0xffffffe0003c7947 */ /* 0x000fea000383ffff */
.L_x_6652:
        /* <DEDUP_REMOVED lines=15> */
.L_x_14858:


//--------------------- .text._ZN7cutlass13device_kernelIN5flash11enable_sm90INS1_16FlashAttnFwdSm90INS1_25CollectiveMainloopFwdSm90ILi2EN4cute5tupleIJNS5_1CILi1EEES8_S8_EEENS6_IJNS7_ILi128EEENS7_ILi176EEESA_EEELi128ENS_6half_tEfNS_4arch4Sm90ELb0ELb0ELb1ELb1ELb0ELb1ELb0ELb1ELb1ELb1ELb1ELb0EEENS1_21CollectiveEpilogueFwdINS6_IJSA_SA_SB_EEES9_SD_SF_Li256ELb1ELb1ELb1ELb0EEENS1_36VarlenDynamicPersistentTileSchedulerILi128ELi176ELi256ELi128ELb1ELb1ELb1ELb0ELb1ELb1EEEEEEEEEvNT_6ParamsE --------------------------
	.section	.text._ZN7cutlass13device_kernelIN5flash11enable_sm90INS1_16FlashAttnFwdSm90INS1_25CollectiveMainloopFwdSm90ILi2EN4cute5tupleIJNS5_1CILi1EEES8_S8_EEENS6_IJNS7_ILi128EEENS7_ILi176EEESA_EEELi128ENS_6half_tEfNS_4arch4Sm90ELb0ELb0ELb1ELb1ELb0ELb1ELb0ELb1ELb1ELb1ELb1ELb0EEENS1_21CollectiveEpilogueFwdINS6_IJSA_SA_SB_EEES9_SD_SF_Li256ELb1ELb1ELb1ELb0EEENS1_36VarlenDynamicPersistentTileSchedulerILi128ELi176ELi256ELi128ELb1ELb1ELb1ELb0ELb1ELb1EEEEEEEEEvNT_6ParamsE,"ax",@progbits
	.align	128
.text._ZN7cutlass13device_kernelIN5flash11enable_sm90INS1_16FlashAttnFwdSm90INS1_25CollectiveMainloopFwdSm90ILi2EN4cute5tupleIJNS5_1CILi1EEES8_S8_EEENS6_IJNS7_ILi128EEENS7_ILi176EEESA_EEELi128ENS_6half_tEfNS_4arch4Sm90ELb0ELb0ELb1ELb1ELb0ELb1ELb0ELb1ELb1ELb1ELb1ELb0EEENS1_21CollectiveEpilogueFwdINS6_IJSA_SA_SB_EEES9_SD_SF_Li256ELb1ELb1ELb1ELb0EEENS1_36VarlenDynamicPersistentTileSchedulerILi128ELi176ELi256ELi128ELb1ELb1ELb1ELb0ELb1ELb1EEEEEEEEEvNT_6ParamsE:
        .type           _ZN7cutlass13device_kernelIN5flash11enable_sm90INS1_16FlashAttnFwdSm90INS1_25CollectiveMainloopFwdSm90ILi2EN4cute5tupleIJNS5_1CILi1EEES8_S8_EEENS6_IJNS7_ILi128EEENS7_ILi176EEESA_EEELi128ENS_6half_tEfNS_4arch4Sm90ELb0ELb0ELb1ELb1ELb0ELb1ELb0ELb1ELb1ELb1ELb1ELb0EEENS1_21CollectiveEpilogueFwdINS6_IJSA_SA_SB_EEES9_SD_SF_Li256ELb1ELb1ELb1ELb0EEENS1_36VarlenDynamicPersistentTileSchedulerILi128ELi176ELi256ELi128ELb1ELb1ELb1ELb0ELb1ELb1EEEEEEEEEvNT_6ParamsE,@function
        .size           _ZN7cutlass13device_kernelIN5flash11enable_sm90INS1_16FlashAttnFwdSm90INS1_25CollectiveMainloopFwdSm90ILi2EN4cute5tupleIJNS5_1CILi1EEES8_S8_EEENS6_IJNS7_ILi128EEENS7_ILi176EEESA_EEELi128ENS_6half_tEfNS_4arch4Sm90ELb0ELb0ELb1ELb1ELb0ELb1ELb0ELb1ELb1ELb1ELb1ELb0EEENS1_21CollectiveEpilogueFwdINS6_IJSA_SA_SB_EEES9_SD_SF_Li256ELb1ELb1ELb1ELb0EEENS1_36VarlenDynamicPersistentTileSchedulerILi128ELi176ELi256ELi128ELb1ELb1ELb1ELb0ELb1ELb1EEEEEEEEEvNT_6ParamsE,(.L_x_14859 - _ZN7cutlass13device_kernelIN5flash11enable_sm90INS1_16FlashAttnFwdSm90INS1_25CollectiveMainloopFwdSm90ILi2EN4cute5tupleIJNS5_1CILi1EEES8_S8_EEENS6_IJNS7_ILi128EEENS7_ILi176EEESA_EEELi128ENS_6half_tEfNS_4arch4Sm90ELb0ELb0ELb1ELb1ELb0ELb1ELb0ELb1ELb1ELb1ELb1ELb0EEENS1_21CollectiveEpilogueFwdINS6_IJSA_SA_SB_EEES9_SD_SF_Li256ELb1ELb1ELb1ELb0EEENS1_36VarlenDynamicPersistentTileSchedulerILi128ELi176ELi256ELi128ELb1ELb1ELb1ELb0ELb1ELb1EEEEEEEEEvNT_6ParamsE)
        .other          _ZN7cutlass13device_kernelIN5flash11enable_sm90INS1_16FlashAttnFwdSm90INS1_25CollectiveMainloopFwdSm90ILi2EN4cute5tupleIJNS5_1CILi1EEES8_S8_EEENS6_IJNS7_ILi128EEENS7_ILi176EEESA_EEELi128ENS_6half_tEfNS_4arch4Sm90ELb0ELb0ELb1ELb1ELb0ELb1ELb0ELb1ELb1ELb1ELb1ELb0EEENS1_21CollectiveEpilogueFwdINS6_IJSA_SA_SB_EEES9_SD_SF_Li256ELb1ELb1ELb1ELb0EEENS1_36VarlenDynamicPersistentTileSchedulerILi128ELi176ELi256ELi128ELb1ELb1ELb1ELb0ELb1ELb1EEEEEEEEEvNT_6ParamsE,@"STO_CUDA_ENTRY STV_DEFAULT"
_ZN7cutlass13device_kernelIN5flash11enable_sm90INS1_16FlashAttnFwdSm90INS1_25CollectiveMainloopFwdSm90ILi2EN4cute5tupleIJNS5_1CILi1EEES8_S8_EEENS6_IJNS7_ILi128EEENS7_ILi176EEESA_EEELi128ENS_6half_tEfNS_4arch4Sm90ELb0ELb0ELb1ELb1ELb0ELb1ELb0ELb1ELb1ELb1ELb1ELb0EEENS1_21CollectiveEpilogueFwdINS6_IJSA_SA_SB_EEES9_SD_SF_Li256ELb1ELb1ELb1ELb0EEENS1_36VarlenDynamicPersistentTileSchedulerILi128ELi176ELi256ELi128ELb1ELb1ELb1ELb0ELb1ELb1EEEEEEEEEvNT_6ParamsE:
        /* <DEDUP_REMOVED lines=24> */
.L_x_6654:
[----:B------:R-:W-:Y:S05]  /*0180*/  BSYNC B0 ;  /* 0x0000000000007941 */ /* 0x000fea0003800000 */
.L_x_6653:
        /* <DEDUP_REMOVED lines=41> */
.L_x_6655:
        /* <DEDUP_REMOVED lines=22> */
.L_x_6656:
        /* <DEDUP_REMOVED lines=18> */
.L_x_6657:
        /* <DEDUP_REMOVED lines=22> */
.L_x_6658:
        /* <DEDUP_REMOVED lines=22> */
.L_x_6659:
[----:B------:R-:W-:Y:S01]  /*0960*/  PLOP3.LUT P0, PT, PT, PT, UP0, 0x80, 0x0 ;  /* 0x000000000000781c */ /* 0x000fe20003f0f008 */
[----:B------:R-:W-:Y:S01]  /*0970*/  UMOV UR60, 0x1 ;  /* 0x00000001003c7882 */ /* 0x000fe20000000000 */
[----:B------:R-:W-:Y:S01]  /*0980*/  NOP ;  /* 0x0000000000007918 */ /* 0x000fe20000000000 */
[----:B------:R-:W-:Y:S01]  /*0990*/  USEL UR60, UR60, 0x2, !UP0 ;  /* 0x000000023c3c7887 */ /* 0x000fe2000c000000 */
[----:B------:R-:W-:Y:S01]  /*09a0*/  BSSY B9, `(.L_x_6660) ;  /* 0x0002895000097945 */ /* 0x000fe20003800000 */
[----:B012-4-:R-:W-:Y:S08]  /*09b0*/  BAR.SYNC.DEFER_BLOCKING 0x0 ;  /* 0x0000000000007b1d */ /* 0x017ff00000010000 */
[----:B------:R-:W-:Y:S05]  /*09c0*/  @!P0 BRA `(.L_x_6661) ;  /* 0x0000020c00608947 */ /* 0x000fea0003800000 */
.L_x_6662:
[----:B------:R-:W-:-:S08]  /*09d0*/  NOP ;  /* 0x0000000000007918 */ /* 0x000fd00000000000 */
[----:B------:R-:W0:Y:S02]  /*09e0*/  USETMAXREG.TRY_ALLOC.CTAPOOL UP0, 0xf0 ;  /* 0x000000f0000079c8 */ /* 0x000e240008000600 */
[----:B0-----:R-:W-:-:S13]  /*09f0*/  PLOP3.LUT P0, PT, PT, PT, UP0, 0x80, 0x0 ;  /* 0x000000000000781c */ /* 0x001fda0003f0f008 */
[----:B------:R-:W-:Y:S05]  /*0a00*/  @!P0 BRA `(.L_x_6662) ;  /* 0xfffffffc00f08947 */ /* 0x000fea000383ffff */
[----:B------:R-:W2:Y:S01]  /*0a10*/  LDL.LU R0, [R1] ;  /* 0x0000000001007983 */ /* 0x000ea20000300800 */
[----:B------:R-:W-:Y:S01]  /*0a20*/  SHF.R.U32.HI R2, RZ, 0x7, R6 ;  /* 0x00000007ff027819 */ /* 0x000fe20000011606 */
[----:B------:R-:W0:Y:S01]  /*0a30*/  S2UR UR5, SR_CgaCtaId ;  /* 0x00000000000579c3 */ /* 0x000e220000008800 */
[----:B------:R-:W-:-:S07]  /*0a40*/  UMOV UR4, 0x400 ;  /* 0x0000040000047882 */ /* 0x000fce0000000000 */
[----:B------:R-:W-:Y:S06]  /*0a50*/  BAR.ARV 0x8, 0x180 ;  /* 0x0206000000007b1d */ /* 0x000fec0000002000 */
[----:B------:R-:W-:-:S13]  /*0a60*/  ISETP.NE.AND P0, PT, R2, 0x1, PT ;  /* 0x000000010200780c */ /* 0x000fda0003f05270 */
[----:B------:R-:W-:Y:S06]  /*0a70*/  @!P0 BAR.ARV 0x9, 0x100 ;  /* 0x0244000000008b1d */ /* 0x000fec0000002000 */
[----:B0-----:R-:W-:Y:S02]  /*0a80*/  ULEA UR4, UR5, UR4, 0x18 ;  /* 0x0000000405047291 */ /* 0x001fe4000f8ec03f */
[----:B------:R-:W-:Y:S04]  /*0a90*/  BAR.SYNC.DEFER_BLOCKING 0x5, 0x180 ;  /* 0x0146000000007b1d */ /* 0x000fe80000010000 */
[----:B------:R-:W-:-:S02]  /*0aa0*/  IMAD.U32 R2, RZ, RZ, UR4 ;  /* 0x00000004ff027e24 */ /* 0x000fc4000f8e00ff */
[----:B------:R-:W-:-:S03]  /*0ab0*/  ULDC UR4, c[0x0][0xc3c] ;  /* 0x00030f0000047ab9 */ /* 0x000fc60000000800 */
[----:B------:R-:W0:Y:S01]  /*0ac0*/  LDS.128 R148, [R2+0x348d0] ;  /* 0x0348d00002947984 */ /* 0x000e220000000c00 */
[----:B------:R-:W-:Y:S06]  /*0ad0*/  BAR.ARV 0x4, 0x180 ;  /* 0x0106000000007b1d */ /* 0x000fec0000002000 */
[----:B--2---:R-:W-:-:S04]  /*0ae0*/  LOP3.LUT R0, R0, 0xffffffdf, RZ, 0xc0, !PT ;  /* 0xffffffdf00007812 */ /* 0x004fc800078ec0ff */
[----:B------:R-:W-:Y:S02]  /*0af0*/  @P0 LOP3.LUT R0, R0, 0x20, RZ, 0xfc, !PT ;  /* 0x0000002000000812 */ /* 0x000fe400078efcff */
[----:B0-----:R-:W-:-:S03]  /*0b00*/  ISETP.GE.AND P0, PT, R151, UR4, PT ;  /* 0x0000000497007c0c */ /* 0x001fc6000bf06270 */
[----:B------:R0:W-:Y:S10]  /*0b10*/  STL [R1], R0 ;  /* 0x0000000001007387 */ /* 0x0001f40000100800 */
[----:B0-----:R-:W-:Y:S05]  /*0b20*/  @P0 BRA `(.L_x_6663) ;  /* 0x0000028400f00947 */ /* 0x001fea0003800000 */
        /* <DEDUP_REMOVED lines=11> */
[----:B------:R-:W-:Y:S02]  /*0be0*/  SHF.L.U32 R6, R5, 0x5, RZ ;  /* 0x0000000505067819 */ /* 0x000fe400000006ff */
[----:B------:R-:W-:Y:S01]  /*0bf0*/  SHF.R.S32.HI R14, RZ, 0x7, R3 ;  /* 0x00000007ff0e7819 */ /* 0x000fe20000011403 */
[----:B------:R-:W-:Y:S01]  /*0c00*/  IMAD.IADD R21, R13, 0x1, -R4 ;  /* 0x000000010d157824 */ /* 0x000fe200078e0a04 */
[----:B------:R-:W-:-:S02]  /*0c10*/  LEA.HI R4, R0, R13, RZ, 0x4 ;  /* 0x0000000d00047211 */ /* 0x000fc400078f20ff */
[----:B------:R-:W-:Y:S02]  /*0c20*/  LOP3.LUT R6, R6, 0xfffffc00, RZ, 0xc0, !PT ;  /* 0xfffffc0006067812 */ /* 0x000fe400078ec0ff */
[----:B------:R-:W-:Y:S02]  /*0c30*/  SHF.R.S32.HI R8, RZ, 0x1f, R21 ;  /* 0x0000001fff087819 */ /* 0x000fe40000011415 */
[----:B------:R-:W-:Y:S02]  /*0c40*/  LOP3.LUT R5, R4, 0x3fffff0, RZ, 0xc0, !PT ;  /* 0x03fffff004057812 */ /* 0x000fe400078ec0ff */
[CC--:B------:R-:W-:Y:S02]  /*0c50*/  LEA.HI R9, R8.reuse, R21.reuse, RZ, 0x2 ;  /* 0x0000001508097211 */ /* 0x0c0fe400078f10ff */
[----:B------:R-:W-:Y:S01]  /*0c60*/  LEA.HI R8, R8, R21, RZ, 0x5 ;  /* 0x0000001508087211 */ /* 0x000fe200078f28ff */
[----:B------:R-:W-:Y:S01]  /*0c70*/  IMAD.IADD R5, R13, 0x1, -R5 ;  /* 0x000000010d057824 */ /* 0x000fe200078e0a05 */
[----:B------:R-:W-:-:S02]  /*0c80*/  SHF.R.S32.HI R10, RZ, 0x2, R9 ;  /* 0x00000002ff0a7819 */ /* 0x000fc40000011409 */
[----:B------:R-:W-:Y:S02]  /*0c90*/  SHF.R.S32.HI R7, RZ, 0x1f, R9 ;  /* 0x0000001fff077819 */ /* 0x000fe40000011409 */
[----:B------:R-:W-:Y:S02]  /*0ca0*/  LEA.HI R3, R3, R14, RZ, 0x1 ;  /* 0x0000000e03037211 */ /* 0x000fe400078f08ff */
[----:B------:R-:W-:Y:S02]  /*0cb0*/  LEA.HI R7, R7, R10, RZ, 0x3 ;  /* 0x0000000a07077211 */ /* 0x000fe400078f18ff */
[----:B------:R-:W-:Y:S02]  /*0cc0*/  SHF.R.S32.HI R8, RZ, 0x5, R8 ;  /* 0x00000005ff087819 */ /* 0x000fe40000011408 */
[----:B------:R-:W-:Y:S01]  /*0cd0*/  LOP3.LUT R11, R7, 0xfffffff8, RZ, 0xc0, !PT ;  /* 0xfffffff8070b7812 */ /* 0x000fe200078ec0ff */
[----:B------:R-:W-:Y:S01]  /*0ce0*/  IMAD R7, R5, 0x40, R6 ;  /* 0x0000004005077824 */ /* 0x000fe200078e0206 */
[----:B------:R-:W-:-:S02]  /*0cf0*/  SHF.R.S32.HI R5, RZ, 0x4, R4 ;  /* 0x00000004ff057819 */ /* 0x000fc40000011404 */
[----:B------:R-:W-:Y:S01]  /*0d00*/  LOP3.LUT R3, R3, 0x3fffffe, RZ, 0xc0, !PT ;  /* 0x03fffffe03037812 */ /* 0x000fe200078ec0ff */
[----:B------:R-:W-:Y:S01]  /*0d10*/  IMAD.IADD R11, R10, 0x1, -R11 ;  /* 0x000000010a0b7824 */ /* 0x000fe200078e0a0b */
[----:B------:R-:W-:Y:S02]  /*0d20*/  LEA.HI R4, R4, R5, RZ, 0x1 ;  /* 0x0000000504047211 */ /* 0x000fe400078f08ff */
[-C--:B------:R-:W-:Y:S01]  /*0d30*/  LEA.HI R12, R0, R13.reuse, RZ, 0x2 ;  /* 0x0000000d000c7211 */ /* 0x080fe200078f10ff */
[----:B------:R-:W-:Y:S01]  /*0d40*/  IMAD R8, R8, 0x10, R11 ;  /* 0x0000001008087824 */ /* 0x000fe200078e020b */
[----:B------:R-:W-:Y:S01]  /*0d50*/  LOP3.LUT R4, R4, 0x1ffffffe, RZ, 0xc0, !PT ;  /* 0x1ffffffe04047812 */ /* 0x000fe200078ec0ff */
[----:B------:R-:W-:Y:S01]  /*0d60*/  IMAD.IADD R3, R14, 0x1, -R3 ;  /* 0x000000010e037824 */ /* 0x000fe200078e0a03 */
[----:B------:R-:W-:Y:S02]  /*0d70*/  LEA.HI R22, R0, R13, RZ, 0x3 ;  /* 0x0000000d00167211 */ /* 0x000fe400078f18ff */
[----:B------:R-:W-:-:S02]  /*0d80*/  IADD3 R4, R5, -R4, RZ ;  /* 0x8000000405047210 */ /* 0x000fc40007ffe0ff */
[----:B------:R-:W-:Y:S01]  /*0d90*/  LEA R15, R3, R8, 0x6 ;  /* 0x00000008030f7211 */ /* 0x000fe200078e30ff */
[----:B------:R-:W-:Y:S01]  /*0da0*/  IMAD.U32 R3, RZ, RZ, UR5 ;  /* 0x00000005ff037e24 */ /* 0x000fe2000f8e00ff */
[----:B------:R-:W-:Y:S01]  /*0db0*/  LOP3.LUT R12, R12, 0xfffffffc, RZ, 0xc0, !PT ;  /* 0xfffffffc0c0c7812 */ /* 0x000fe200078ec0ff */
[----:B------:R-:W-:Y:S01]  /*0dc0*/  IMAD R4, R4, 0x8, R7 ;  /* 0x0000000804047824 */ /* 0x000fe200078e0207 */
[----:B------:R-:W-:Y:S02]  /*0dd0*/  LEA.HI R3, R0, R13, RZ, 0x6 ;  /* 0x0000000d00037211 */ /* 0x000fe400078f30ff */
[----:B------:R-:W-:Y:S01]  /*0de0*/  LOP3.LUT R0, R22, 0xfffffff8, RZ, 0xc0, !PT ;  /* 0xfffffff816007812 */ /* 0x000fe200078ec0ff */
[----:B------:R-:W-:Y:S01]  /*0df0*/  IMAD.IADD R12, R13, 0x1, -R12 ;  /* 0x000000010d0c7824 */ /* 0x000fe200078e0a0c */
[----:B------:R-:W-:Y:S01]  /*0e00*/  SHF.R.S32.HI R22, RZ, 0x3, R22 ;  /* 0x00000003ff167819 */ /* 0x000fe20000011416 */
[----:B------:R0:W-:Y:S01]  /*0e10*/  STL [R1+0x90], R4 ;  /* 0x0000900401007387 */ /* 0x0001e20000100800 */
[----:B------:R-:W-:Y:S01]  /*0e20*/  IMAD.SHL.U32 R3, R3, 0x8, RZ ;  /* 0x0000000803037824 */ /* 0x000fe200078e00ff */
[----:B------:R-:W-:Y:S01]  /*0e30*/  IADD3 R18, R13, -R0, RZ ;  /* 0x800000000d127210 */ /* 0x000fe20007ffe0ff */
[----:B------:R-:W-:Y:S01]  /*0e40*/  IMAD.U32 R0, RZ, RZ, UR4 ;  /* 0x00000004ff007e24 */ /* 0x000fe2000f8e00ff */
[----:B------:R-:W-:Y:S01]  /*0e50*/  LEA.HI R6, R12, R12, RZ, 0x1 ;  /* 0x0000000c0c067211 */ /* 0x000fe200078f08ff */
[C---:B------:R-:W-:Y:S01]  /*0e60*/  VIADD R29, R22.reuse, 0x20 ;  /* 0x00000020161d7836 */ /* 0x040fe20000000000 */
[----:B------:R-:W-:Y:S01]  /*0e70*/  LOP3.LUT R20, R3, 0xfffffe00, RZ, 0xc0, !PT ;  /* 0xfffffe0003147812 */ /* 0x000fe200078ec0ff */
[----:B------:R-:W-:Y:S01]  /*0e80*/  VIADD R28, R22, 0x40 ;  /* 0x00000040161c7836 */ /* 0x000fe20000000000 */
[----:B------:R-:W-:Y:S01]  /*0e90*/  LOP3.LUT R5, R6, 0x1ffffffe, RZ, 0xc0, !PT ;  /* 0x1ffffffe06057812 */ /* 0x000fe200078ec0ff */
[----:B------:R-:W-:Y:S01]  /*0ea0*/  STL [R1+0x88], R15 ;  /* 0x0000880f01007387 */ /* 0x000fe20000100800 */
[C---:B0-----:R-:W-:Y:S01]  /*0eb0*/  IMAD.SHL.U32 R4, R22.reuse, 0x40, RZ ;  /* 0x0000004016047824 */ /* 0x041fe200078e00ff */
[C---:B------:R-:W-:Y:S01]  /*0ec0*/  IADD3 R27, R22.reuse, 0x60, RZ ;  /* 0x00000060161b7810 */ /* 0x040fe20007ffe0ff */
[C---:B------:R-:W-:Y:S01]  /*0ed0*/  VIADD R25, R22.reuse, 0xa0 ;  /* 0x000000a016197836 */ /* 0x040fe20000000000 */
[----:B------:R-:W-:Y:S01]  /*0ee0*/  STL [R1+0x68], RZ ;  /* 0x000068ff01007387 */ /* 0x000fe20000100800 */
[----:B------:R-:W-:Y:S01]  /*0ef0*/  VIADD R26, R22, 0x80 ;  /* 0x00000080161a7836 */ /* 0x000fe20000000000 */
[----:B------:R-:W-:Y:S01]  /*0f00*/  LOP3.LUT R3, R4, 0x1c0, RZ, 0xc0, !PT ;  /* 0x000001c004037812 */ /* 0x000fe200078ec0ff */
[----:B------:R-:W-:Y:S01]  /*0f10*/  IMAD.SHL.U32 R16, R18, 0x8, RZ ;  /* 0x0000000812107824 */ /* 0x000fe200078e00ff */
[----:B------:R-:W-:Y:S01]  /*0f20*/  SHF.R.S32.HI R4, RZ, 0x1f, R29 ;  /* 0x0000001fff047819 */ /* 0x000fe2000001141d */
[----:B------:R0:W-:Y:S01]  /*0f30*/  STL [R1+0x78], R0 ;  /* 0x0000780001007387 */ /* 0x0001e20000100800 */
[----:B------:R-:W-:Y:S01]  /*0f40*/  SHF.R.S32.HI R7, RZ, 0x1f, R28 ;  /* 0x0000001fff077819 */ /* 0x000fe2000001141c */
[----:B------:R-:W-:Y:S01]  /*0f50*/  IMAD.IADD R5, R12, 0x1, -R5 ;  /* 0x000000010c057824 */ /* 0x000fe200078e0a05 */
[----:B------:R-:W-:Y:S01]  /*0f60*/  SHF.R.S32.HI R10, RZ, 0x1f, R27 ;  /* 0x0000001fff0a7819 */ /* 0x000fe2000001141b */
[----:B------:R-:W-:Y:S01]  /*0f70*/  IMAD.SHL.U32 R8, R27, 0x40, RZ ;  /* 0x000000401b087824 */ /* 0x000fe200078e00ff */
[----:B------:R-:W-:Y:S01]  /*0f80*/  LEA.HI R4, R4, R29, RZ, 0x3 ;  /* 0x0000001d04047211 */ /* 0x000fe200078f18ff */
[----:B------:R-:W-:Y:S01]  /*0f90*/  IMAD.SHL.U32 R11, R26, 0x40, RZ ;  /* 0x000000401a0b7824 */ /* 0x000fe200078e00ff */
[----:B------:R-:W-:Y:S01]  /*0fa0*/  SHF.R.S32.HI R14, RZ, 0x1f, R25 ;  /* 0x0000001fff0e7819 */ /* 0x000fe20000011419 */
[----:B------:R-:W-:Y:S01]  /*0fb0*/  IMAD.SHL.U32 R13, R25, 0x40, RZ ;  /* 0x00000040190d7824 */ /* 0x000fe200078e00ff */
[----:B------:R-:W-:Y:S01]  /*0fc0*/  SHF.R.U32.HI R24, RZ, 0x3, R3 ;  /* 0x00000003ff187819 */ /* 0x000fe20000011603 */
[----:B------:R-:W-:Y:S01]  /*0fd0*/  IMAD.SHL.U32 R4, R4, 0x40, RZ ;  /* 0x0000004004047824 */ /* 0x000fe200078e00ff */
[----:B0-----:R-:W-:Y:S01]  /*0fe0*/  SHF.R.S32.HI R0, RZ, 0x1f, R22 ;  /* 0x0000001fff007819 */ /* 0x001fe20000011416 */
[----:B------:R-:W-:Y:S01]  /*0ff0*/  IMAD.SHL.U32 R0, R29, 0x40, RZ ;  /* 0x000000401d007824 */ /* 0x000fe200078e00ff */
[----:B------:R-:W-:Y:S01]  /*1000*/  LEA.HI R7, R7, R28, RZ, 0x3 ;  /* 0x0000001c07077211 */ /* 0x000fe200078f18ff */
[----:B------:R-:W-:Y:S01]  /*1010*/  IMAD.SHL.U32 R18, R18, 0x4, RZ ;  /* 0x0000000412127824 */ /* 0x000fe200078e00ff */
[----:B------:R-:W-:Y:S01]  /*1020*/  SHF.R.S32.HI R12, RZ, 0x1f, R26 ;  /* 0x0000001fff0c7819 */ /* 0x000fe2000001141a */
[----:B------:R-:W-:Y:S01]  /*1030*/  VIADD R221, R16, 0x40 ;  /* 0x0000004010dd7836 */ /* 0x000fe20000000000 */
[----:B------:R-:W-:Y:S01]  /*1040*/  LOP3.LUT R3, R3, 0x38, R16, 0xf8, !PT ;  /* 0x0000003803037812 */ /* 0x000fe200078ef810 */
[----:B------:R-:W-:Y:S01]  /*1050*/  IMAD.SHL.U32 R7, R7, 0x40, RZ ;  /* 0x0000004007077824 */ /* 0x000fe200078e00ff */
[----:B------:R-:W-:-:S02]  /*1060*/  SHF.L.U32 R6, R28, 0x6, RZ ;  /* 0x000000061c067819 */ /* 0x000fc400000006ff */
[----:B------:R-:W-:Y:S02]  /*1070*/  LEA.HI R10, R10, R27, RZ, 0x3 ;  /* 0x0000001b0a0a7211 */ /* 0x000fe400078f18ff */
[----:B------:R-:W-:Y:S02]  /*1080*/  LEA.HI R14, R14, R25, RZ, 0x3 ;  /* 0x000000190e0e7211 */ /* 0x000fe400078f18ff */
[----:B------:R-:W-:Y:S01]  /*1090*/  LOP3.LUT R0, R0, 0x1c0, RZ, 0xc0, !PT ;  /* 0x000001c000007812 */ /* 0x000fe200078ec0ff */
[----:B------:R-:W-:Y:S01]  /*10a0*/  IMAD.SHL.U32 R10, R10, 0x40, RZ ;  /* 0x000000400a0a7824 */ /* 0x000fe200078e00ff */
[----:B------:R-:W-:Y:S01]  /*10b0*/  LEA.HI R12, R12, R26, RZ, 0x3 ;  /* 0x0000001a0c0c7211 */ /* 0x000fe200078f18ff */
[----:B------:R-:W-:Y:S01]  /*10c0*/  IMAD.SHL.U32 R14, R14, 0x40, RZ ;  /* 0x000000400e0e7824 */ /* 0x000fe200078e00ff */
[----:B------:R-:W-:Y:S02]  /*10d0*/  LOP3.LUT R3, R20, R3, R24, 0xf6, !PT ;  /* 0x0000000314037212 */ /* 0x000fe400078ef618 */
[----:B------:R-:W-:-:S02]  /*10e0*/  LOP3.LUT R6, R6, 0x1c0, RZ, 0xc0, !PT ;  /* 0x000001c006067812 */ /* 0x000fc400078ec0ff */
[----:B------:R-:W-:Y:S01]  /*10f0*/  LOP3.LUT R9, R9, 0x7ffffffc, RZ, 0xc0, !PT ;  /* 0x7ffffffc09097812 */ /* 0x000fe200078ec0ff */
[----:B------:R0:W-:Y:S01]  /*1100*/  STL [R1+0x38], R3 ;  /* 0x0000380301007387 */ /* 0x0001e20000100800 */
[----:B------:R-:W-:Y:S02]  /*1110*/  LOP3.LUT R8, R8, 0x1c0, RZ, 0xc0, !PT ;  /* 0x000001c008087812 */ /* 0x000fe400078ec0ff */
[----:B------:R-:W-:Y:S01]  /*1120*/  SHF.R.U32.HI R20, RZ, 0x3, R0 ;  /* 0x00000003ff147819 */ /* 0x000fe20000011600 */
[----:B------:R-:W-:Y:S01]  /*1130*/  IMAD.IADD R9, R21, 0x1, -R9 ;  /* 0x0000000115097824 */ /* 0x000fe200078e0a09 */
[----:B------:R-:W-:Y:S02]  /*1140*/  LOP3.LUT R25, R11, 0x1c0, RZ, 0xc0, !PT ;  /* 0x000001c00b197812 */ /* 0x000fe400078ec0ff */
[----:B------:R-:W-:Y:S02]  /*1150*/  SHF.L.U32 R12, R12, 0x6, RZ ;  /* 0x000000060c0c7819 */ /* 0x000fe400000006ff */
[----:B------:R-:W-:-:S02]  /*1160*/  LOP3.LUT R0, R0, 0x38, R16, 0xf8, !PT ;  /* 0x0000003800007812 */ /* 0x000fc400078ef810 */
[----:B------:R-:W-:Y:S02]  /*1170*/  LOP3.LUT R4, R4, 0xfffffe00, RZ, 0xc0, !PT ;  /* 0xfffffe0004047812 */ /* 0x000fe400078ec0ff */
[----:B------:R-:W-:Y:S02]  /*1180*/  LOP3.LUT R11, R13, 0x1c0, RZ, 0xc0, !PT ;  /* 0x000001c00d0b7812 */ /* 0x000fe400078ec0ff */
[----:B------:R-:W-:Y:S01]  /*1190*/  LOP3.LUT R7, R7, 0xfffffe00, RZ, 0xc0, !PT ;  /* 0xfffffe0007077812 */ /* 0x000fe200078ec0ff */
[----:B------:R-:W-:Y:S01]  /*11a0*/  STL [R1+0x44], R4 ;  /* 0x0000440401007387 */ /* 0x000fe20000100800 */
[----:B------:R-:W-:Y:S02]  /*11b0*/  SHF.R.U32.HI R13, RZ, 0x3, R6 ;  /* 0x00000003ff0d7819 */ /* 0x000fe40000011606 */
[----:B0-----:R-:W-:Y:S01]  /*11c0*/  LOP3.LUT R3, R6, 0x38, R16, 0xf8, !PT ;  /* 0x0000003806037812 */ /* 0x001fe200078ef810 */
[----:B------:R0:W-:Y:S01]  /*11d0*/  STL [R1+0x40], R7 ;  /* 0x0000400701007387 */ /* 0x0001e20000100800 */
[----:B------:R-:W-:-:S02]  /*11e0*/  SHF.R.U32.HI R11, RZ, 0x3, R8 ;  /* 0x00000003ff0b7819 */ /* 0x000fc40000011608 */
[----:B------:R-:W-:Y:S02]  /*11f0*/  LOP3.LUT R6, R8, 0x38, R16, 0xf8, !PT ;  /* 0x0000003808067812 */ /* 0x000fe400078ef810 */
[----:B------:R-:W-:Y:S02]  /*1200*/  LOP3.LUT R8, R10, 0xfffffe00, RZ, 0xc0, !PT ;  /* 0xfffffe000a087812 */ /* 0x000fe400078ec0ff */
[----:B------:R-:W-:Y:S02]  /*1210*/  LOP3.LUT R12, R12, 0xfffffe00, RZ, 0xc0, !PT ;  /* 0xfffffe000c0c7812 */ /* 0x000fe400078ec0ff */
[----:B------:R-:W-:Y:S02]  /*1220*/  LOP3.LUT R0, R4, R0, R20, 0xf6, !PT ;  /* 0x0000000004007212 */ /* 0x000fe400078ef614 */
[----:B------:R-:W-:Y:S01]  /*1230*/  LOP3.LUT R10, R14, 0xfffffe00, RZ, 0xc0, !PT ;  /* 0xfffffe000e0a7812 */ /* 0x000fe200078ec0ff */
[----:B------:R-:W-:Y:S01]  /*1240*/  STL [R1+0x54], R12 ;  /* 0x0000540c01007387 */ /* 0x000fe20000100800 */
[----:B------:R-:W-:Y:S01]  /*1250*/  LOP3.LUT R3, R7, R3, R13, 0xf6, !PT ;  /* 0x0000000307037212 */ /* 0x000fe200078ef60d */
[----:B0-----:R-:W-:Y:S01]  /*1260*/  IMAD.SHL.U32 R7, R9, 0x2, RZ ;  /* 0x0000000209077824 */ /* 0x001fe200078e00ff */
[----:B------:R-:W-:Y:S01]  /*1270*/  LEA R0, R0, UR4, 0x1 ;  /* 0x0000000400007c11 */ /* 0x000fe2000f8e08ff */
[----:B------:R-:W-:Y:S01]  /*1280*/  STL [R1+0x50], R10 ;  /* 0x0000500a01007387 */ /* 0x000fe20000100800 */
[----:B------:R-:W-:-:S02]  /*1290*/  LOP3.LUT R6, R8, R6, R11, 0xf6, !PT ;  /* 0x0000000608067212 */ /* 0x000fc400078ef60b */
[----:B------:R-:W-:Y:S01]  /*12a0*/  LEA R4, R3, UR4, 0x1 ;  /* 0x0000000403047c11 */ /* 0x000fe2000f8e08ff */
[----:B------:R-:W-:Y:S01]  /*12b0*/  STL [R1+0x3c], R8 ;  /* 0x00003c0801007387 */ /* 0x000fe20000100800 */
[----:B------:R-:W-:Y:S02]  /*12c0*/  LEA R3, R6, UR4, 0x1 ;  /* 0x0000000406037c11 */ /* 0x000fe4000f8e08ff */
[----:B------:R-:W-:Y:S01]  /*12d0*/  SHF.R.S32.HI R17, RZ, 0x1f, R16 ;  /* 0x0000001fff117819 */ /* 0x000fe20000011410 */
[----:B------:R-:W-:Y:S01]  /*12e0*/  STL [R1+0x34], R7 ;  /* 0x0000340701007387 */ /* 0x000fe20000100800 */
[----:B------:R-:W-:-:S03]  /*12f0*/  IADD3 R220, R18, 0x20, RZ ;  /* 0x0000002012dc7810 */ /* 0x000fc60007ffe0ff */
[----:B------:R0:W-:Y:S04]  /*1300*/  STL [R1+0x84], R0 ;  /* 0x0000840001007387 */ /* 0x0001e80000100800 */
[----:B------:R1:W-:Y:S01]  /*1310*/  STL [R1+0x80], R4 ;  /* 0x0000800401007387 */ /* 0x0003e20000100800 */
[----:B0-----:R-:W-:-:S05]  /*1320*/  IMAD R0, R5, 0x8, R15 ;  /* 0x0000000805007824 */ /* 0x001fca00078e020f */
[----:B------:R1:W-:Y:S04]  /*1330*/  STL [R1+0x8c], R0 ;  /* 0x00008c0001007387 */ /* 0x0003e80000100800 */
[----:B------:R1:W-:Y:S02]  /*1340*/  STL [R1+0x7c], R3 ;  /* 0x00007c0301007387 */ /* 0x0003e40000100800 */
.L_x_6894:
[----:B0123--:R-:W0:Y:S01]  /*1350*/  LDC.64 R4, c[0x0][0xc88] ;  /* 0x00032200ff047b82 */ /* 0x00fe220000000a00 */
[----:B------:R-:W-:Y:S01]  /*1360*/  ULDC.64 UR4, c[0x0][0x208] ;  /* 0x0000820000047ab9 */ /* 0x000fe20000000a00 */
[----:B0-----:R-:W-:-:S05]  /*1370*/  IMAD.WIDE R4, R151, 0x4, R4 ;  /* 0x0000000497047825 */ /* 0x001fca00078e0204 */
[----:B------:R-:W2:Y:S01]  /*1380*/  LDG.E R31, desc[UR4][R4.64] ;  /* 0x00000004041f7981 */ /* 0x000ea2000c1e1900 */
[----:B------:R-:W-:Y:S05]  /*1390*/  YIELD ;  /* 0x0000000000007946 */ /* 0x000fea0003800000 */
[----:B------:R-:W-:Y:S01]  /*13a0*/  ULDC.64 UR4, c[0x0][0xa28] ;  /* 0x00028a0000047ab9 */ /* 0x000fe20000000a00 */
[----:B------:R-:W-:Y:S01]  /*13b0*/  ULDC.64 UR8, c[0x0][0xa18] ;  /* 0x0002860000087ab9 */ /* 0x000fe20000000a00 */
[----:B------:R-:W-:Y:S01]  /*13c0*/  ISETP.NE.U32.AND P1, PT, RZ, UR4, PT ;  /* 0x00000004ff007c0c */ /* 0x000fe2000bf25070 */
[----:B------:R-:W-:Y:S01]  /*13d0*/  ULDC.64 UR6, c[0x0][0xa08] ;  /* 0x0002820000067ab9 */ /* 0x000fe20000000a00 */
[----:B------:R-:W-:Y:S01]  /*13e0*/  IMAD.MOV.U32 R11, RZ, RZ, RZ ;  /* 0x000000ffff0b7224 */ /* 0x000fe200078e00ff */
[----:B------:R-:W-:Y:S01]  /*13f0*/  ISETP.NE.U32.AND P0, PT, RZ, UR6, PT ;  /* 0x00000006ff007c0c */ /* 0x000fe2000bf05070 */
[----:B------:R-:W-:Y:S01]  /*1400*/  ULDC.64 UR10, c[0x0][0x208] ;  /* 0x00008200000a7ab9 */ /* 0x000fe20000000a00 */
[----:B------:R-:W-:Y:S01]  /*1410*/  ISETP.NE.AND.EX P1, PT, RZ, UR5, PT, P1 ;  /* 0x00000005ff007c0c */ /* 0x000fe2000bf25310 */
[----:B------:R-:W-:Y:S01]  /*1420*/  IMAD.MOV.U32 R27, RZ, RZ, RZ ;  /* 0x000000ffff1b7224 */ /* 0x000fe200078e00ff */
[----:B------:R-:W-:-:S02]  /*1430*/  ISETP.NE.AND.EX P0, PT, RZ, UR7, PT, P0 ;  /* 0x00000007ff007c0c */ /* 0x000fc4000bf05300 */
[----:B--2---:R-:W-:Y:S01]  /*1440*/  SHF.R.S32.HI R0, RZ, 0x1f, R31 ;  /* 0x0000001fff007819 */ /* 0x004fe2000001141f */
[----:B------:R0:W-:Y:S08]  /*1450*/  STL [R1+0x5c], R31 ;  /* 0x00005c1f01007387 */ /* 0x0001f00000100800 */
[C---:B------:R-:W-:Y:S02]  /*1460*/  @P1 LEA R6, P2, R31.reuse, UR4, 0x2 ;  /* 0x000000041f061c11 */ /* 0x040fe4000f8410ff */
[C---:B------:R-:W-:Y:S01]  /*1470*/  SHF.L.U32 R32, R31.reuse, 0x2, RZ ;  /* 0x000000021f207819 */ /* 0x040fe200000006ff */
[----:B------:R0:W-:Y:S01]  /*1480*/  STL [R1+0x70], R0 ;  /* 0x0000700001007387 */ /* 0x0001e20000100800 */
[----:B------:R-:W-:-:S02]  /*1490*/  @P1 LEA.HI.X R7, R31, UR5, R0, 0x2, P2 ;  /* 0x000000051f071c11 */ /* 0x000fc400090f1400 */
[----:B------:R-:W-:Y:S01]  /*14a0*/  ISETP.NE.U32.AND P2, PT, RZ, UR8, PT ;  /* 0x00000008ff007c0c */ /* 0x000fe2000bf45070 */
[----:B------:R-:W-:Y:S01]  /*14b0*/  ULDC UR4, c[0x0][0x288] ;  /* 0x0000a20000047ab9 */ /* 0x000fe20000000800 */
[----:B------:R0:W-:Y:S01]  /*14c0*/  STL [R1+0x64], R32 ;  /* 0x0000642001007387 */ /* 0x0001e20000100800 */
[----:B------:R-:W-:Y:S01]  /*14d0*/  IMAD.U32 R161, RZ, RZ, UR4 ;  /* 0x00000004ffa17e24 */ /* 0x000fe2000f8e00ff */
[----:B------:R-:W-:Y:S01]  /*14e0*/  ISETP.NE.AND.EX P2, PT, RZ, UR9, PT, P2 ;  /* 0x00000009ff007c0c */ /* 0x000fe2000bf45320 */
[----:B------:R-:W-:Y:S01]  /*14f0*/  ULDC.64 UR4, c[0x0][0x418] ;  /* 0x0001060000047ab9 */ /* 0x000fe20000000a00 */
[----:B------:R0:W5:Y:S01]  /*1500*/  @P1 LDG.E R11, desc[UR10][R6.64] ;  /* 0x0000000a060b1981 */ /* 0x000162000c1e1900 */
[----:B------:R-:W-:Y:S01]  /*1510*/  UISETP.NE.U32.AND UP0, UPT, UR4, URZ, UPT ;  /* 0x0000003f0400728c */ /* 0x000fe2000bf05070 */
[----:B------:R-:W-:Y:S02]  /*1520*/  SHF.L.U64.HI R28, R31, 0x2, R0 ;  /* 0x000000021f1c7819 */ /* 0x000fe40000010200 */
[----:B------:R-:W-:Y:S01]  /*1530*/  ULDC UR4, c[0x0][0x424] ;  /* 0x0001090000047ab9 */ /* 0x000fe20000000800 */
[----:B------:R-:W-:Y:S01]  /*1540*/  UISETP.NE.AND.EX UP0, UPT, UR5, URZ, UPT, UP0 ;  /* 0x0000003f0500728c */ /* 0x000fe2000bf05300 */
[----:B----4-:R-:W-:-:S02]  /*1550*/  IADD3 R8, P3, R32, UR6, RZ ;  /* 0x0000000620087c10 */ /* 0x010fc4000ff7e0ff */
[----:B------:R-:W-:Y:S01]  /*1560*/  ULDC UR5, c[0x0][0x2f0] ;  /* 0x0000bc0000057ab9 */ /* 0x000fe20000000800 */
[----:B------:R-:W-:Y:S01]  /*1570*/  USEL UR4, UR4, 0x1, UP0 ;  /* 0x0000000104047887 */ /* 0x000fe20008000000 */
[----:B------:R-:W-:Y:S02]  /*1580*/  IADD3.X R9, R28, UR7, RZ, P3, !PT ;  /* 0x000000071c097c10 */ /* 0x000fe40009ffe4ff */
[----:B------:R-:W-:Y:S01]  /*1590*/  @P2 IADD3 R4, P1, R32, UR8, RZ ;  /* 0x0000000820042c10 */ /* 0x000fe2000ff3e0ff */
[----:B------:R-:W-:Y:S02]  /*15a0*/  UIMAD UR4, UR4, UR5, URZ ;  /* 0x00000005040472a4 */ /* 0x000fe4000f8e023f */
[----:B------:R0:W5:Y:S01]  /*15b0*/  @P0 LDG.E R27, desc[UR10][R8.64] ;  /* 0x0000000a081b0981 */ /* 0x000162000c1e1900 */
[----:B------:R-:W-:Y:S01]  /*15c0*/  @P2 IADD3.X R5, R28, UR9, RZ, P1, !PT ;  /* 0x000000091c052c10 */ /* 0x000fe20008ffe4ff */
[----:B------:R-:W-:Y:S02]  /*15d0*/  ULDC UR5, c[0x0][0x348] ;  /* 0x0000d20000057ab9 */ /* 0x000fe40000000800 */
[----:B------:R-:W-:Y:S01]  /*15e0*/  IMAD.U32 R25, RZ, RZ, UR5 ;  /* 0x00000005ff197e24 */ /* 0x000fe2000f8e00ff */
[----:B------:R-:W-:Y:S01]  /*15f0*/  MOV R26, UR4 ;  /* 0x00000004001a7c02 */ /* 0x000fe20008000f00 */
[----:B------:R0:W5:Y:S01]  /*1600*/  @P2 LDG.E R161, desc[UR10][R4.64] ;  /* 0x0000000a04a12981 */ /* 0x000162000c1e1900 */
[----:B------:R-:W-:Y:S05]  /*1610*/  @P2 BRA `(.L_x_6664) ;  /* 0x0000000000282947 */ /* 0x000fea0003800000 */
[----:B------:R-:W-:Y:S02]  /*1620*/  ULDC.64 UR4, c[0x0][0xa00] ;  /* 0x0002800000047ab9 */ /* 0x000fe40000000a00 */
[----:B------:R-:W-:-:S04]  /*1630*/  ISETP.NE.U32.AND P1, PT, RZ, UR4, PT ;  /* 0x00000004ff007c0c */ /* 0x000fc8000bf25070 */
[----:B------:R-:W-:-:S13]  /*1640*/  ISETP.NE.AND.EX P1, PT, RZ, UR5, PT, P1 ;  /* 0x00000005ff007c0c */ /* 0x000fda000bf25310 */
[----:B------:R-:W-:Y:S05]  /*1650*/  @!P1 BRA `(.L_x_6664) ;  /* 0x0000000000189947 */ /* 0x000fea0003800000 */
[----:B0-----:R-:W0:Y:S01]  /*1660*/  LDC.64 R4, c[0x0][0xa00] ;  /* 0x00028000ff047b82 */ /* 0x001e220000000a00 */
[----:B------:R-:W-:Y:S01]  /*1670*/  ULDC.64 UR4, c[0x0][0x208] ;  /* 0x0000820000047ab9 */ /* 0x000fe20000000a00 */
[----:B0-----:R-:W-:-:S05]  /*1680*/  IMAD.WIDE R4, R31, 0x4, R4 ;  /* 0x000000041f047825 */ /* 0x001fca00078e0204 */
[----:B-----5:R-:W2:Y:S04]  /*1690*/  LDG.E R161, desc[UR4][R4.64] ;  /* 0x0000000404a17981 */ /* 0x020ea8000c1e1900 */
[----:B------:R-:W2:Y:S02]  /*16a0*/  LDG.E R0, desc[UR4][R4.64+0x4] ;  /* 0x0000040404007981 */ /* 0x000ea4000c1e1900 */
[----:B--2---:R-:W-:-:S07]  /*16b0*/  IMAD.IADD R161, R0, 0x1, -R161 ;  /* 0x0000000100a17824 */ /* 0x004fce00078e0aa1 */
.L_x_6664:
[C---:B------:R-:W-:Y:S01]  /*16c0*/  LOP3.LUT R30, R150.reuse, 0xffff, RZ, 0xc0, !PT ;  /* 0x0000ffff961e7812 */ /* 0x040fe200078ec0ff */
[----:B------:R-:W-:Y:S01]  /*16d0*/  ULDC.64 UR4, c[0x0][0xa20] ;  /* 0x0002880000047ab9 */ /* 0x000fe20000000a00 */
[----:B------:R1:W-:Y:S01]  /*16e0*/  STL [R1+0x6c], R149 ;  /* 0x00006c9501007387 */ /* 0x0003e20000100800 */
[----:B------:R-:W-:Y:S02]  /*16f0*/  ISETP.NE.U32.AND P1, PT, RZ, UR4, PT ;  /* 0x00000004ff007c0c */ /* 0x000fe4000bf25070 */
[C---:B------:R-:W-:Y:S01]  /*1700*/  LOP3.LUT R3, R150.reuse, 0xff000000, RZ, 0xc0, !PT ;  /* 0xff00000096037812 */ /* 0x040fe200078ec0ff */
[----:B------:R1:W-:Y:S01]  /*1710*/  STL [R1+0x58], R30 ;  /* 0x0000581e01007387 */ /* 0x0003e20000100800 */
[----:B------:R-:W-:Y:S02]  /*1720*/  ISETP.NE.AND.EX P1, PT, RZ, UR5, PT, P1 ;  /* 0x00000005ff007c0c */ /* 0x000fe4000bf25310 */
[----:B0-----:R-:W-:Y:S02]  /*1730*/  LOP3.LUT R0, R150, 0xff0000, RZ, 0xc0, !PT ;  /* 0x00ff000096007812 */ /* 0x001fe400078ec0ff */
[----:B------:R-:W-:-:S04]  /*1740*/  SHF.R.U32.HI R3, RZ, 0x8, R3 ;  /* 0x00000008ff037819 */ /* 0x000fc80000011603 */
[----:B------:R-:W-:-:S05]  /*1750*/  LEA.HI R10, R0, R3, RZ, 0x10 ;  /* 0x00000003000a7211 */ /* 0x000fca00078f80ff */
[----:B-1----:R-:W-:Y:S05]  /*1760*/  @!P1 BRA `(.L_x_6665) ;  /* 0x0000000000149947 */ /* 0x002fea0003800000 */
[----:B------:R-:W-:Y:S01]  /*1770*/  IADD3 R4, P0, R32, UR4, RZ ;  /* 0x0000000420047c10 */ /* 0x000fe2000ff1e0ff */
[----:B------:R-:W-:-:S03]  /*1780*/  ULDC.64 UR6, c[0x0][0x208] ;  /* 0x0000820000067ab9 */ /* 0x000fc60000000a00 */
[----:B------:R-:W-:-:S05]  /*1790*/  IADD3.X R5, R28, UR5, RZ, P0, !PT ;  /* 0x000000051c057c10 */ /* 0x000fca00087fe4ff */
[----:B------:R0:W5:Y:S01]  /*17a0*/  LDG.E R26, desc[UR6][R4.64] ;  /* 0x00000006041a7981 */ /* 0x000162000c1e1900 */
[----:B------:R-:W-:Y:S05]  /*17b0*/  BRA `(.L_x_6666) ;  /* 0x0000000000147947 */ /* 0x000fea0003800000 */
.L_x_6665:
[----:B------:R-:W-:Y:S05]  /*17c0*/  @!P0 BRA `(.L_x_6666) ;  /* 0x0000000000108947 */ /* 0x000fea0003800000 */
[----:B------:R-:W-:Y:S02]  /*17d0*/  ULDC.64 UR4, c[0x0][0x208] ;  /* 0x0000820000047ab9 */ /* 0x000fe40000000a00 */
[----:B------:R-:W2:Y:S04]  /*17e0*/  LDG.E R3, desc[UR4][R8.64] ;  /* 0x0000000408037981 */ /* 0x000ea8000c1e1900 */
[----:B------:R-:W2:Y:S02]  /*17f0*/  LDG.E R26, desc[UR4][R8.64+0x4] ;  /* 0x00000404081a7981 */ /* 0x000ea4000c1e1900 */
[----:B--2---:R-:W-:-:S07]  /*1800*/  IMAD.IADD R26, R26, 0x1, -R3 ;  /* 0x000000011a1a7824 */ /* 0x004fce00078e0a03 */
.L_x_6666:
[----:B------:R-:W-:Y:S01]  /*1810*/  ULDC.64 UR4, c[0x0][0xa10] ;  /* 0x0002840000047ab9 */ /* 0x000fe20000000a00 */
[----:B------:R-:W2:Y:S01]  /*1820*/  LDL.LU R29, [R1] ;  /* 0x00000000011d7983 */ /* 0x000ea20000300800 */
[----:B------:R-:W-:Y:S01]  /*1830*/  ISETP.NE.U32.AND P0, PT, RZ, UR4, PT ;  /* 0x00000004ff007c0c */ /* 0x000fe2000bf05070 */
[----:B------:R-:W-:-:S03]  /*1840*/  ULDC.64 UR6, c[0x0][0x208] ;  /* 0x0000820000067ab9 */ /* 0x000fc60000000a00 */
[----:B------:R-:W-:Y:S01]  /*1850*/  ISETP.NE.AND.EX P0, PT, RZ, UR5, PT, P0 ;  /* 0x00000005ff007c0c */ /* 0x000fe2000bf05300 */
[----:B-----5:R-:W-:Y:S01]  /*1860*/  IMAD.IADD R12, R26, 0x1, -R11 ;  /* 0x000000011a0c7824 */ /* 0x020fe200078e0a0b */
[----:B------:R-:W-:-:S11]  /*1870*/  ULDC.64 UR4, c[0x0][0xa30] ;  /* 0x00028c0000047ab9 */ /* 0x000fd60000000a00 */
[----:B0-----:R-:W0:Y:S02]  /*1880*/  @P0 LDC.64 R4, c[0x0][0xa10] ;  /* 0x00028400ff040b82 */ /* 0x001e240000000a00 */
[----:B0-----:R-:W-:-:S05]  /*1890*/  @P0 IMAD.WIDE R4, R31, 0x4, R4 ;  /* 0x000000041f040825 */ /* 0x001fca00078e0204 */
[----:B------:R-:W3:Y:S04]  /*18a0*/  @P0 LDG.E R0, desc[UR6][R4.64] ;  /* 0x0000000604000981 */ /* 0x000ee8000c1e1900 */
[----:B------:R-:W3:Y:S01]  /*18b0*/  @P0 LDG.E R3, desc[UR6][R4.64+0x4] ;  /* 0x0000040604030981 */ /* 0x000ee2000c1e1900 */
[----:B------:R-:W-:Y:S01]  /*18c0*/  ISETP.NE.U32.AND P1, PT, RZ, UR4, PT ;  /* 0x00000004ff007c0c */ /* 0x000fe2000bf25070 */
[----:B------:R-:W-:Y:S01]  /*18d0*/  IMAD.MOV.U32 R147, RZ, RZ, R26 ;  /* 0x000000ffff937224 */ /* 0x000fe200078e001a */
[----:B------:R-:W-:Y:S02]  /*18e0*/  LOP3.LUT R13, R10, 0xff, RZ, 0xc0, !PT ;  /* 0x000000ff0a0d7812 */ /* 0x000fe400078ec0ff */
[----:B------:R-:W-:Y:S02]  /*18f0*/  ISETP.NE.AND.EX P1, PT, RZ, UR5, PT, P1 ;  /* 0x00000005ff007c0c */ /* 0x000fe4000bf25310 */
[----:B------:R-:W-:Y:S01]  /*1900*/  SHF.R.U32.HI R8, RZ, 0x10, R10 ;  /* 0x00000010ff087819 */ /* 0x000fe2000001160a */
[----:B------:R0:W-:Y:S01]  /*1910*/  STL [R1+0x74], R13 ;  /* 0x0000740d01007387 */ /* 0x0001e20000100800 */
[----:B------:R-:W-:Y:S09]  /*1920*/  BSSY B0, `(.L_x_6667) ;  /* 0x000002e000007945 */ /* 0x000ff20003800000 */
[----:B------:R-:W-:-:S04]  /*1930*/  @P1 IADD3 R6, P2, R32, UR4, RZ ;  /* 0x0000000420061c10 */ /* 0x000fc8000ff5e0ff */
[----:B------:R-:W-:-:S05]  /*1940*/  @P1 IADD3.X R7, R28, UR5, RZ, P2, !PT ;  /* 0x000000051c071c10 */ /* 0x000fca00097fe4ff */
[----:B------:R0:W5:Y:S01]  /*1950*/  @P1 LDG.E R147, desc[UR6][R6.64] ;  /* 0x0000000606931981 */ /* 0x000162000c1e1900 */
[----:B--2---:R-:W-:Y:S02]  /*1960*/  LOP3.LUT R29, R29, 0xffffffbf, RZ, 0xc0, !PT ;  /* 0xffffffbf1d1d7812 */ /* 0x004fe400078ec0ff */
[----:B---3--:R-:W-:-:S05]  /*1970*/  @P0 IADD3 R25, -R0, R3, RZ ;  /* 0x0000000300190210 */ /* 0x008fca0007ffe1ff */
[----:B------:R-:W-:-:S04]  /*1980*/  IMAD.IADD R162, R12, 0x1, R25 ;  /* 0x000000010ca27824 */ /* 0x000fc800078e0219 */
[C---:B------:R-:W-:Y:S01]  /*1990*/  VIADD R0, R162.reuse, 0xaf ;  /* 0x000000afa2007836 */ /* 0x040fe20000000000 */
[----:B------:R-:W-:-:S03]  /*19a0*/  ISETP.GE.AND P3, PT, R162, 0x1, PT ;  /* 0x00000001a200780c */ /* 0x000fc60003f66270 */
[----:B------:R-:W-:-:S05]  /*19b0*/  IMAD.HI R0, R0, 0x2e8ba2e9, RZ ;  /* 0x2e8ba2e900007827 */ /* 0x000fca00078e02ff */
[----:B------:R-:W-:-:S04]  /*19c0*/  SHF.R.U32.HI R3, RZ, 0x1f, R0 ;  /* 0x0000001fff037819 */ /* 0x000fc80000011600 */
[----:B------:R-:W-:Y:S01]  /*19d0*/  LEA.HI.SX32 R160, R0, R3, 0x1b ;  /* 0x0000000300a07211 */ /* 0x000fe200078fdaff */
[----:B------:R-:W-:Y:S01]  /*19e0*/  IMAD.MOV.U32 R3, RZ, RZ, RZ ;  /* 0x000000ffff037224 */ /* 0x000fe200078e00ff */
[----:B------:R-:W-:-:S05]  /*19f0*/  @P3 LOP3.LUT R29, R29, 0x40, RZ, 0xfc, !PT ;  /* 0x000000401d1d3812 */ /* 0x000fca00078efcff */
[----:B------:R0:W-:Y:S04]  /*1a00*/  STL [R1], R29 ;  /* 0x0000001d01007387 */ /* 0x0001e80000100800 */
[----:B------:R0:W-:Y:S01]  /*1a10*/  STL [R1+0x60], R8 ;  /* 0x0000600801007387 */ /* 0x0001e20000100800 */
[----:B------:R-:W-:Y:S05]  /*1a20*/  @!P3 BRA `(.L_x_6668) ;  /* 0x000000000074b947 */ /* 0x000fea0003800000 */
[----:B------:R-:W-:Y:S01]  /*1a30*/  ISETP.NE.AND P0, PT, R8, RZ, PT ;  /* 0x000000ff0800720c */ /* 0x000fe20003f05270 */
[----:B------:R-:W-:-:S03]  /*1a40*/  ULDC UR4, c[0x0][0x9f0] ;  /* 0x00027c0000047ab9 */ /* 0x000fc60000000800 */
[----:B------:R-:W-:-:S04]  /*1a50*/  SEL R9, R8, UR4, P0 ;  /* 0x0000000408097c07 */ /* 0x000fc80008000000 */
[-C--:B0-----:R-:W-:Y:S02]  /*1a60*/  IABS R6, R9.reuse ;  /* 0x0000000900067213 */ /* 0x081fe40000000000 */
        /* <DEDUP_REMOVED lines=25> */
.L_x_6668:
[----:B------:R-:W-:Y:S05]  /*1c00*/  BSYNC B0 ;  /* 0x0000000000007941 */ /* 0x000fea0003800000 */
.L_x_6667:
[----:B------:R-:W-:-:S05]  /*1c10*/  IMAD R0, R13, R3, RZ ;  /* 0x000000030d007224 */ /* 0x000fca00078e02ff */
        /* <DEDUP_REMOVED lines=12> */
[----:B------:R-:W-:Y:S02]  /*1ce0*/  @P0 LEA.HI.SX32 R24, R0, R3, 0x1b ;  /* 0x0000000300180211 */ /* 0x000fe400078fdaff */
[----:B------:R-:W-:Y:S02]  /*1cf0*/  PLOP3.LUT P0, PT, PT, PT, PT, 0x80, 0x0 ;  /* 0x000000000000781c */ /* 0x000fe40003f0f070 */
        /* <DEDUP_REMOVED lines=10> */
[----:B------:R1:W2:Y:S01]  /*1da0*/  LDC.64 R14, c[0x4][R0] ;  /* 0x01000000000e7b82 */ /* 0x0002a20000000a00 */
[----:B------:R-:W-:Y:S01]  /*1db0*/  IMAD.U32 R5, RZ, RZ, UR5 ;  /* 0x00000005ff057e24 */ /* 0x000fe2000f8e00ff */
[----:B------:R-:W-:Y:S01]  /*1dc0*/  ULDC.64 UR4, c[0x4][0x1c0] ;  /* 0x0100700000047ab9 */ /* 0x000fe20000000a00 */
[----:B------:R-:W-:Y:S01]  /*1dd0*/  MOV R10, UR6 ;  /* 0x00000006000a7c02 */ /* 0x000fe20008000f00 */
[----:B0-----:R-:W-:Y:S02]  /*1de0*/  IMAD.U32 R6, RZ, RZ, UR4 ;  /* 0x00000004ff067e24 */ /* 0x001fe4000f8e00ff */
[----:B------:R-:W-:-:S02]  /*1df0*/  IMAD.U32 R7, RZ, RZ, UR5 ;  /* 0x00000005ff077e24 */ /* 0x000fc4000f8e00ff */
[----:B------:R-:W-:Y:S02]  /*1e00*/  IMAD.U32 R11, RZ, RZ, UR7 ;  /* 0x00000007ff0b7e24 */ /* 0x000fe4000f8e00ff */
[----:B------:R-:W-:Y:S02]  /*1e10*/  IMAD.MOV.U32 R8, RZ, RZ, 0x70 ;  /* 0x00000070ff087424 */ /* 0x000fe400078e00ff */
[----:B------:R-:W-:Y:S02]  /*1e20*/  IMAD.MOV.U32 R12, RZ, RZ, 0x1 ;  /* 0x00000001ff0c7424 */ /* 0x000fe400078e00ff */
[----:B-1----:R-:W-:-:S07]  /*1e30*/  IMAD.MOV.U32 R13, RZ, RZ, RZ ;  /* 0x000000ffff0d7224 */ /* 0x002fce00078e00ff */
[----:B------:R-:W-:-:S07]  /*1e40*/  LEPC R20, `(.L_x_6671) ;  /* 0x000000001014794e */ /* 0x000fce0000000000 */
[----:B--2--5:R-:W-:Y:S05]  /*1e50*/  CALL.ABS.NOINC R14 ;  /* 0x000000000e007343 */ /* 0x024fea0003c00000 */
.L_x_6671:
[----:B------:R-:W-:Y:S05]  /*1e60*/  BSYNC B6 ;  /* 0x0000000000067941 */ /* 0x000fea0003800000 */
.L_x_6670:
        /* <DEDUP_REMOVED lines=20> */
.L_x_6673:
[----:B------:R-:W-:Y:S05]  /*1fb0*/  BSYNC B6 ;  /* 0x0000000000067941 */ /* 0x000fea0003800000 */
.L_x_6672:
[----:B------:R-:W-:Y:S01]  /*1fc0*/  ULDC.64 UR4, c[0x0][0x9f8] ;  /* 0x00027e0000047ab9 */ /* 0x000fe20000000a00 */
[----:B------:R-:W-:Y:S01]  /*1fd0*/  MOV R0, R31 ;  /* 0x0000001f00007202 */ /* 0x000fe20000000f00 */
[----:B------:R-:W-:Y:S01]  /*1fe0*/  ULDC.64 UR6, c[0x0][0x208] ;  /* 0x0000820000067ab9 */ /* 0x000fe20000000a00 */
[----:B------:R-:W-:Y:S01]  /*1ff0*/  ISETP.NE.U32.AND P0, PT, RZ, UR4, PT ;  /* 0x00000004ff007c0c */ /* 0x000fe2000bf05070 */
[----:B0-----:R-:W0:Y:S08]  /*2000*/  LDC R13, c[0x0][0x3f4] ;  /* 0x0000fd00ff0d7b82 */ /* 0x001e300000000800 */
[----:B------:R-:W1:Y:S01]  /*2010*/  LDC.64 R42, c[0x0][0x300] ;  /* 0x0000c000ff2a7b82 */ /* 0x000e620000000a00 */
[----:B------:R-:W-:Y:S01]  /*2020*/  ISETP.NE.AND.EX P0, PT, RZ, UR5, PT, P0 ;  /* 0x00000005ff007c0c */ /* 0x000fe2000bf05300 */
[----:B------:R-:W-:Y:S01]  /*2030*/  IMAD.IADD R119, R27, 0x1, R26 ;  /* 0x000000011b777824 */ /* 0x000fe200078e021a */
[----:B------:R-:W-:Y:S01]  /*2040*/  LOP3.LUT R29, R29, 0xfffffffe, RZ, 0xc0, !PT ;  /* 0xfffffffe1d1d7812 */ /* 0x000fe200078ec0ff */
[----:B------:R-:W2:Y:S04]  /*2050*/  LDL R26, [R1+0x40] ;  /* 0x00004000011a7983 */ /* 0x000ea80000100800 */
[----:B------:R-:W3:Y:S01]  /*2060*/  LDL R27, [R1+0x44] ;  /* 0x00004400011b7983 */ /* 0x000ee20000100800 */
[----:B------:R-:W4:Y:S03]  /*2070*/  LDC.64 R108, c[0x0][0x3f8] ;  /* 0x0000fe00ff6c7b82 */ /* 0x000f260000000a00 */
[----:B------:R-:W3:Y:S02]  /*2080*/  LDL R14, [R1+0x3c] ;  /* 0x00003c00010e7983 */ /* 0x000ee40000100800 */
[----:B------:R-:W-:Y:S01]  /*2090*/  @P0 IADD3 R4, P1, R32, UR4, RZ ;  /* 0x0000000420040c10 */ /* 0x000fe2000ff3e0ff */
[----:B------:R-:W4:Y:S02]  /*20a0*/  S2R R20, SR_TID.X ;  /* 0x0000000000147919 */ /* 0x000f240000002100 */
[----:B------:R-:W4:Y:S01]  /*20b0*/  LDC.64 R114, c[0x0][0x408] ;  /* 0x00010200ff727b82 */ /* 0x000f220000000a00 */
[----:B------:R-:W-:Y:S01]  /*20c0*/  @P0 IADD3.X R5, R28, UR5, RZ, P1, !PT ;  /* 0x000000051c050c10 */ /* 0x000fe20008ffe4ff */
[----:B------:R-:W-:-:S04]  /*20d0*/  ULDC.64 UR4, c[0x0][0xa08] ;  /* 0x0002820000047ab9 */ /* 0x000fc80000000a00 */
[----:B------:R4:W2:Y:S01]  /*20e0*/  @P0 LDG.E R0, desc[UR6][R4.64] ;  /* 0x0000000604000981 */ /* 0x0008a2000c1e1900 */
[----:B0-----:R-:W-:Y:S01]  /*20f0*/  ISETP.GE.AND P2, PT, R16, R13, PT ;  /* 0x0000000d1000720c */ /* 0x001fe20003f46270 */
[-C--:B-1----:R-:W-:Y:S01]  /*2100*/  IMAD.WIDE.U32 R6, R119, R42.reuse, RZ ;  /* 0x0000002a77067225 */ /* 0x082fe200078e00ff */
[----:B------:R-:W-:Y:S02]  /*2110*/  SHF.R.S32.HI R21, RZ, 0x1f, R119 ;  /* 0x0000001fff157819 */ /* 0x000fe40000011477 */
[----:B------:R-:W-:Y:S02]  /*2120*/  ISETP.NE.U32.AND P0, PT, RZ, UR4, PT ;  /* 0x00000004ff007c0c */ /* 0x000fe4000bf05070 */
[----:B------:R-:W-:Y:S01]  /*2130*/  SHF.R.S32.HI R10, RZ, 0x1f, R22 ;  /* 0x0000001fff0a7819 */ /* 0x000fe20000011416 */
[----:B------:R-:W-:Y:S01]  /*2140*/  IMAD R8, R21, R42, RZ ;  /* 0x0000002a15087224 */ /* 0x000fe200078e02ff */
[----:B------:R-:W-:Y:S01]  /*2150*/  ISETP.NE.AND.EX P0, PT, RZ, UR5, PT, P0 ;  /* 0x00000005ff007c0c */ /* 0x000fe2000bf05300 */
[----:B------:R-:W-:Y:S01]  /*2160*/  ULDC.64 UR4, c[0x0][0x308] ;  /* 0x0000c20000047ab9 */ /* 0x000fe20000000a00 */
[----:B------:R-:W-:Y:S01]  /*2170*/  SHF.R.S32.HI R19, RZ, 0x1f, R18 ;  /* 0x0000001fff137819 */ /* 0x000fe20000011412 */
[----:B------:R-:W-:-:S02]  /*2180*/  IMAD R3, R119, R43, R8 ;  /* 0x0000002b77037224 */ /* 0x000fc400078e0208 */
[----:B------:R-:W-:Y:S02]  /*2190*/  @P2 LOP3.LUT R29, R29, 0x1, RZ, 0xfc, !PT ;  /* 0x000000011d1d2812 */ /* 0x000fe400078efcff */
[----:B------:R-:W-:Y:S01]  /*21a0*/  IMAD.IADD R7, R7, 0x1, R3 ;  /* 0x0000000107077824 */ /* 0x000fe200078e0203 */
[----:B----4-:R-:W-:Y:S02]  /*21b0*/  SHF.R.U32.HI R20, RZ, 0x7, R20 ;  /* 0x00000007ff147819 */ /* 0x010fe40000011614 */
[----:B------:R0:W-:Y:S01]  /*21c0*/  STL [R1], R29 ;  /* 0x0000001d01007387 */ /* 0x0001e20000100800 */
[----:B------:R-:W-:Y:S01]  /*21d0*/  IMAD.WIDE.U32 R4, R30, UR4, R6 ;  /* 0x000000041e047c25 */ /* 0x000fe2000f8e0006 */
[----:B------:R-:W-:Y:S02]  /*21e0*/  ISETP.NE.AND P6, PT, R20, 0x1, PT ;  /* 0x000000011400780c */ /* 0x000fe40003fc5270 */
[----:B------:R-:W4:Y:S01]  /*21f0*/  LDL R8, [R1+0x54] ;  /* 0x0000540001087983 */ /* 0x000f220000100800 */
[----:B------:R-:W-:Y:S01]  /*2200*/  IMAD R5, R30, UR5, R5 ;  /* 0x000000051e057c24 */ /* 0x000fe2000f8e0205 */
[----:B------:R-:W-:Y:S01]  /*2210*/  ULDC.64 UR4, c[0x0][0x310] ;  /* 0x0000c40000047ab9 */ /* 0x000fe20000000a00 */
[C---:B------:R-:W-:Y:S01]  /*2220*/  VIADD R11, R22.reuse, 0x40 ;  /* 0x00000040160b7836 */ /* 0x040fe20000000000 */
[----:B------:R-:W4:Y:S01]  /*2230*/  LDL R12, [R1+0x50] ;  /* 0x00005000010c7983 */ /* 0x000f220000100800 */
[----:B------:R-:W-:-:S02]  /*2240*/  VIADD R28, R22, 0x20 ;  /* 0x00000020161c7836 */ /* 0x000fc40000000000 */
[----:B------:R-:W-:Y:S02]  /*2250*/  IMAD.SHL.U32 R11, R11, 0x40, RZ ;  /* 0x000000400b0b7824 */ /* 0x000fe400078e00ff */
[----:B------:R-:W-:Y:S02]  /*2260*/  IMAD.SHL.U32 R28, R28, 0x40, RZ ;  /* 0x000000401c1c7824 */ /* 0x000fe400078e00ff */
[-C--:B------:R-:W-:Y:S01]  /*2270*/  IMAD.WIDE.U32 R110, R22, R114.reuse, R18 ;  /* 0x00000072166e7225 */ /* 0x080fe200078e0012 */
[----:B------:R-:W-:Y:S02]  /*2280*/  LOP3.LUT R11, R11, 0x1c0, RZ, 0xc0, !PT ;  /* 0x000001c00b0b7812 */ /* 0x000fe400078ec0ff */
[----:B------:R-:W-:Y:S01]  /*2290*/  LOP3.LUT R28, R28, 0x1c0, RZ, 0xc0, !PT ;  /* 0x000001c01c1c7812 */ /* 0x000fe200078ec0ff */
[----:B------:R-:W-:Y:S01]  /*22a0*/  IMAD.WIDE.U32 R112, R22, R114, R16 ;  /* 0x0000007216707225 */ /* 0x000fe200078e0010 */
[C---:B------:R-:W-:Y:S02]  /*22b0*/  SHF.L.U64.HI R117, R42.reuse, 0x5, R43 ;  /* 0x000000052a757819 */ /* 0x040fe4000001022b */
[----:B------:R-:W-:Y:S01]  /*22c0*/  SHF.L.U32 R116, R42, 0x5, RZ ;  /* 0x000000052a747819 */ /* 0x000fe200000006ff */
[----:B0-----:R-:W-:-:S02]  /*22d0*/  VIADD R29, R22, 0xa0 ;  /* 0x000000a0161d7836 */ /* 0x001fc40000000000 */
[----:B------:R-:W-:-:S04]  /*22e0*/  IMAD.WIDE.U32 R106, R22, R108, R16 ;  /* 0x0000006c166a7225 */ /* 0x000fc800078e0010 */
[----:B------:R-:W-:-:S04]  /*22f0*/  IMAD.WIDE.U32 R158, R22, R42, R116 ;  /* 0x0000002a169e7225 */ /* 0x000fc800078e0074 */
[----:B------:R-:W-:Y:S01]  /*2300*/  IMAD.SHL.U32 R29, R29, 0x40, RZ ;  /* 0x000000401d1d7824 */ /* 0x000fe200078e00ff */
[----:B------:R-:W-:Y:S01]  /*2310*/  IADD3 R125, P1, R116, R158, RZ ;  /* 0x0000009e747d7210 */ /* 0x000fe20007f3e0ff */
[----:B------:R-:W-:-:S03]  /*2320*/  IMAD.WIDE.U32 R104, R22, R108, R18 ;  /* 0x0000006c16687225 */ /* 0x000fc600078e0012 */
[----:B------:R-:W-:Y:S01]  /*2330*/  LOP3.LUT R29, R29, 0x1c0, RZ, 0xc0, !PT ;  /* 0x000001c01d1d7812 */ /* 0x000fe200078ec0ff */
[----:B------:R-:W-:-:S03]  /*2340*/  IMAD.WIDE.U32 R120, R22, R42, R16 ;  /* 0x0000002a16787225 */ /* 0x000fc600078e0010 */
[----:B------:R-:W-:Y:S01]  /*2350*/  SHF.R.U32.HI R164, RZ, 0x3, R29 ;  /* 0x00000003ffa47819 */ /* 0x000fe2000001161d */
[----:B------:R-:W-:Y:S01]  /*2360*/  VIADD R163, R20, 0x8 ;  /* 0x0000000814a37836 */ /* 0x000fe20000000000 */
[--C-:B------:R-:W-:Y:S01]  /*2370*/  SHF.L.U64.HI R140, R42, 0x6, R43.reuse ;  /* 0x000000062a8c7819 */ /* 0x100fe2000001022b */
[----:B------:R-:W-:Y:S01]  /*2380*/  IMAD.SHL.U32 R32, R114, 0x20, RZ ;  /* 0x0000002072207824 */ /* 0x000fe200078e00ff */
[----:B------:R-:W-:Y:S01]  /*2390*/  SHF.L.U64.HI R131, R42, 0x7, R43 ;  /* 0x000000072a837819 */ /* 0x000fe2000001022b */
[C---:B------:R-:W-:Y:S01]  /*23a0*/  IMAD.SHL.U32 R31, R114.reuse, 0x40, RZ ;  /* 0x00000040721f7824 */ /* 0x040fe200078e00ff */
[C-C-:B------:R-:W-:Y:S01]  /*23b0*/  SHF.L.U64.HI R35, R114.reuse, 0x5, R115.reuse ;  /* 0x0000000572237819 */ /* 0x140fe20000010273 */
[----:B------:R-:W-:Y:S01]  /*23c0*/  IMAD R135, R109, 0xb0, RZ ;  /* 0x000000b06d877824 */ /* 0x000fe200078e02ff */
[--C-:B------:R-:W-:Y:S01]  /*23d0*/  SHF.L.U64.HI R34, R114, 0x6, R115.reuse ;  /* 0x0000000672227819 */ /* 0x100fe20000010273 */
[----:B------:R-:W-:Y:S01]  /*23e0*/  IMAD.SHL.U32 R38, R108, 0x20, RZ ;  /* 0x000000206c267824 */ /* 0x000fe200078e00ff */
[----:B------:R-:W-:Y:S01]  /*23f0*/  SHF.L.U64.HI R33, R114, 0x7, R115 ;  /* 0x0000000772217819 */ /* 0x000fe20000010273 */
[C---:B------:R-:W-:Y:S01]  /*2400*/  IMAD.SHL.U32 R36, R108.reuse, 0x80, RZ ;  /* 0x000000806c247824 */ /* 0x040fe200078e00ff */
[--C-:B------:R-:W-:Y:S01]  /*2410*/  SHF.L.U64.HI R41, R108, 0x5, R109.reuse ;  /* 0x000000056c297819 */ /* 0x100fe2000001026d */
[----:B------:R-:W-:Y:S01]  /*2420*/  IMAD.WIDE.U32 R154, R42, 0xb0, RZ ;  /* 0x000000b02a9a7825 */ /* 0x000fe200078e00ff */
[----:B------:R-:W-:-:S02]  /*2430*/  SHF.L.U64.HI R40, R108, 0x6, R109 ;  /* 0x000000066c287819 */ /* 0x000fc4000001026d */
[C---:B------:R-:W-:Y:S02]  /*2440*/  SHF.L.U64.HI R39, R108.reuse, 0x7, R109 ;  /* 0x000000076c277819 */ /* 0x040fe4000001026d */
[----:B------:R-:W-:Y:S02]  /*2450*/  SHF.L.U32 R37, R108, 0x6, RZ ;  /* 0x000000066c257819 */ /* 0x000fe400000006ff */
[----:B--2---:R-:W-:Y:S02]  /*2460*/  SHF.R.S32.HI R3, RZ, 0x1f, R0 ;  /* 0x0000001fff037819 */ /* 0x004fe40000011400 */
[----:B------:R-:W-:Y:S02]  /*2470*/  SEL R103, R0, RZ, !P0 ;  /* 0x000000ff00677207 */ /* 0x000fe40004000000 */
[----:B------:R-:W-:-:S03]  /*2480*/  SEL R6, R3, RZ, !P0 ;  /* 0x000000ff03067207 */ /* 0x000fc60004000000 */
[----:B------:R-:W-:-:S04]  /*2490*/  IMAD.WIDE.U32 R100, R103, UR4, R4 ;  /* 0x0000000467647c25 */ /* 0x000fc8000f8e0004 */
[----:B------:R-:W-:-:S04]  /*24a0*/  IMAD R0, R6, UR4, RZ ;  /* 0x0000000406007c24 */ /* 0x000fc8000f8e02ff */
[----:B------:R-:W-:Y:S01]  /*24b0*/  IMAD R15, R103, UR5, R0 ;  /* 0x00000005670f7c24 */ /* 0x000fe2000f8e0200 */
[----:B------:R-:W-:Y:S05]  /*24c0*/  @!P6 WARPSYNC.ALL ;  /* 0x000000000000e948 */ /* 0x000fea0003800000 */
[----:B------:R-:W-:Y:S01]  /*24d0*/  ULDC.64 UR4, c[0x0][0x330] ;  /* 0x0000cc0000047ab9 */ /* 0x000fe20000000a00 */
[----:B------:R-:W-:Y:S02]  /*24e0*/  IMAD R0, R10, R108, RZ ;  /* 0x0000006c0a007224 */ /* 0x000fe400078e02ff */
[----:B------:R-:W-:Y:S01]  /*24f0*/  IMAD.WIDE.U32 R4, R30, UR4, R16 ;  /* 0x000000041e047c25 */ /* 0x000fe2000f8e0010 */
[----:B------:R-:W-:-:S03]  /*2500*/  SEL R3, R13, RZ, P2 ;  /* 0x000000ff0d037207 */ /* 0x000fc60001000000 */
[----:B------:R-:W-:Y:S01]  /*2510*/  IMAD R5, R30, UR5, R5 ;  /* 0x000000051e057c24 */ /* 0x000fe2000f8e0205 */
[----:B------:R-:W-:Y:S01]  /*2520*/  ULDC.64 UR4, c[0x0][0x338] ;  /* 0x0000ce0000047ab9 */ /* 0x000fe20000000a00 */
[----:B------:R-:W0:Y:S01]  /*2530*/  S2R R30, SR_TID.X ;  /* 0x00000000001e7919 */ /* 0x000e220000002100 */
[----:B------:R-:W-:Y:S02]  /*2540*/  IMAD R7, R22, R109, R0 ;  /* 0x0000006d16077224 */ /* 0x000fe400078e0200 */
[----:B------:R-:W-:Y:S02]  /*2550*/  IMAD R0, R6, UR4, RZ ;  /* 0x0000000406007c24 */ /* 0x000fe4000f8e02ff */
[----:B------:R-:W-:Y:S02]  /*2560*/  IMAD.IADD R3, R16, 0x1, R3 ;  /* 0x0000000110037824 */ /* 0x000fe400078e0203 */
[----:B------:R-:W-:-:S03]  /*2570*/  IMAD R45, R103, UR5, R0 ;  /* 0x00000005672d7c24 */ /* 0x000fc6000f8e0200 */
[----:B------:R-:W-:-:S04]  /*2580*/  SHF.R.S32.HI R0, RZ, 0x1f, R3 ;  /* 0x0000001fff007819 */ /* 0x000fc80000011403 */
[CC--:B------:R-:W-:Y:S02]  /*2590*/  LEA.HI R9, R0.reuse, R3.reuse, RZ, 0x3 ;  /* 0x0000000300097211 */ /* 0x0c0fe400078f18ff */
[----:B------:R-:W-:Y:S01]  /*25a0*/  LEA.HI R0, R0, R3, RZ, 0x6 ;  /* 0x0000000300007211 */ /* 0x000fe200078f30ff */
[----:B------:R-:W-:-:S04]  /*25b0*/  IMAD.WIDE.U32 R102, R103, UR4, R4 ;  /* 0x0000000467667c25 */ /* 0x000fc8000f8e0004 */
[----:B0-----:R-:W-:Y:S01]  /*25c0*/  VIADD R30, R30, 0xffffff80 ;  /* 0xffffff801e1e7836 */ /* 0x001fe20000000000 */
[----:B------:R-:W-:Y:S01]  /*25d0*/  SHF.R.S32.HI R3, RZ, 0x6, R0 ;  /* 0x00000006ff037819 */ /* 0x000fe20000011400 */
[----:B------:R-:W-:Y:S01]  /*25e0*/  IMAD R4, R10, R114, RZ ;  /* 0x000000720a047224 */ /* 0x000fe200078e02ff */
[--C-:B------:R-:W-:Y:S02]  /*25f0*/  LOP3.LUT R0, R28, 0x38, R9.reuse, 0xf8, !PT ;  /* 0x000000381c007812 */ /* 0x100fe400078ef809 */
[C---:B------:R-:W-:Y:S01]  /*2600*/  IADD3 R118, P0, R22.reuse, R119, RZ ;  /* 0x0000007716767210 */ /* 0x040fe20007f1e0ff */
[C---:B------:R-:W-:Y:S01]  /*2610*/  IMAD R5, R22.reuse, R115, R4 ;  /* 0x0000007316057224 */ /* 0x040fe200078e0204 */
[----:B------:R-:W-:Y:S01]  /*2620*/  LOP3.LUT R4, R11, 0x38, R9, 0xf8, !PT ;  /* 0x000000380b047812 */ /* 0x000fe200078ef809 */
[----:B------:R-:W-:Y:S01]  /*2630*/  IMAD R144, R3, 0x2c00, R26 ;  /* 0x00002c0003907824 */ /* 0x000fe200078e021a */
[----:B------:R-:W-:Y:S01]  /*2640*/  IADD3 R107, R7, R107, RZ ;  /* 0x0000006b076b7210 */ /* 0x000fe20007ffe0ff */
[C---:B------:R-:W-:Y:S01]  /*2650*/  VIADD R11, R22.reuse, 0x40 ;  /* 0x00000040160b7836 */ /* 0x040fe20000000000 */
[----:B------:R-:W-:Y:S01]  /*2660*/  ULDC UR4, c[0x0][0x2f4] ;  /* 0x0000bd0000047ab9 */ /* 0x000fe20000000800 */
[----:B------:R-:W-:-:S02]  /*2670*/  VIADD R26, R22, 0x80 ;  /* 0x00000080161a7836 */ /* 0x000fc40000000000 */
[----:B------:R-:W-:Y:S01]  /*2680*/  VIADD R28, R22, 0x20 ;  /* 0x00000020161c7836 */ /* 0x000fe20000000000 */
[----:B------:R-:W-:Y:S01]  /*2690*/  SHF.L.U32 R11, R11, 0x6, RZ ;  /* 0x000000060b0b7819 */ /* 0x000fe200000006ff */
[----:B---3--:R-:W-:Y:S02]  /*26a0*/  IMAD R145, R3, 0x2c00, R27 ;  /* 0x00002c0003917824 */ /* 0x008fe400078e021b */
[----:B------:R-:W-:Y:S02]  /*26b0*/  IMAD.SHL.U32 R26, R26, 0x40, RZ ;  /* 0x000000401a1a7824 */ /* 0x000fe400078e00ff */
[----:B------:R-:W-:Y:S02]  /*26c0*/  VIADD R27, R22, 0x60 ;  /* 0x00000060161b7836 */ /* 0x000fe40000000000 */
[----:B------:R-:W-:Y:S01]  /*26d0*/  IMAD.SHL.U32 R28, R28, 0x40, RZ ;  /* 0x000000401c1c7824 */ /* 0x000fe200078e00ff */
[----:B------:R-:W-:Y:S01]  /*26e0*/  LOP3.LUT R11, R11, 0x1c0, RZ, 0xc0, !PT ;  /* 0x000001c00b0b7812 */ /* 0x000fe200078ec0ff */
[----:B------:R-:W-:Y:S01]  /*26f0*/  IMAD.SHL.U32 R27, R27, 0x40, RZ ;  /* 0x000000401b1b7824 */ /* 0x000fe200078e00ff */
[----:B------:R-:W-:-:S02]  /*2700*/  LOP3.LUT R26, R26, 0x1c0, RZ, 0xc0, !PT ;  /* 0x000001c01a1a7812 */ /* 0x000fc400078ec0ff */
[----:B------:R-:W-:Y:S02]  /*2710*/  LOP3.LUT R28, R28, 0x1c0, RZ, 0xc0, !PT ;  /* 0x000001c01c1c7812 */ /* 0x000fe400078ec0ff */
[----:B------:R-:W-:Y:S02]  /*2720*/  SHF.R.U32.HI R11, RZ, 0x3, R11 ;  /* 0x00000003ff0b7819 */ /* 0x000fe4000001160b */
[----:B------:R-:W-:Y:S02]  /*2730*/  SHF.R.U32.HI R165, RZ, 0x3, R26 ;  /* 0x00000003ffa57819 */ /* 0x000fe4000001161a */
[----:B------:R-:W-:Y:S02]  /*2740*/  LOP3.LUT R6, R26, 0x38, R9, 0xf8, !PT ;  /* 0x000000381a067812 */ /* 0x000fe400078ef809 */
[----:B------:R-:W-:Y:S02]  /*2750*/  LOP3.LUT R27, R27, 0x1c0, RZ, 0xc0, !PT ;  /* 0x000001c01b1b7812 */ /* 0x000fe400078ec0ff */
[----:B------:R-:W-:Y:S01]  /*2760*/  SHF.R.S32.HI R26, RZ, 0x1f, R30 ;  /* 0x0000001fff1a7819 */ /* 0x000fe2000001141e */
[----:B------:R-:W-:Y:S01]  /*2770*/  IMAD.IADD R113, R5, 0x1, R113 ;  /* 0x0000000105717824 */ /* 0x000fe200078e0271 */
[----:B------:R-:W-:-:S02]  /*2780*/  SHF.R.U32.HI R28, RZ, 0x3, R28 ;  /* 0x00000003ff1c7819 */ /* 0x000fc4000001161c */
[----:B------:R-:W-:Y:S01]  /*2790*/  IADD3 R111, R111, R5, RZ ;  /* 0x000000056f6f7210 */ /* 0x000fe20007ffe0ff */
[----:B----4-:R-:W-:Y:S01]  /*27a0*/  IMAD R142, R3, 0x2c00, R8 ;  /* 0x00002c00038e7824 */ /* 0x010fe200078e0208 */
[----:B------:R-:W-:Y:S01]  /*27b0*/  LOP3.LUT R5, R4, R11, RZ, 0x3c, !PT ;  /* 0x0000000b04057212 */ /* 0x000fe200078e3cff */
[C---:B------:R-:W-:Y:S01]  /*27c0*/  IMAD.SHL.U32 R8, R22.reuse, 0x40, RZ ;  /* 0x0000004016087824 */ /* 0x040fe200078e00ff */
[----:B------:R-:W-:Y:S01]  /*27d0*/  LOP3.LUT R4, R27, 0x38, R9, 0xf8, !PT ;  /* 0x000000381b047812 */ /* 0x000fe200078ef809 */
[----:B------:R-:W-:Y:S01]  /*27e0*/  VIADD R27, R22, 0x60 ;  /* 0x00000060161b7836 */ /* 0x000fe20000000000 */
[----:B------:R-:W-:Y:S02]  /*27f0*/  LEA.HI R26, R26, R30, RZ, 0x6 ;  /* 0x0000001e1a1a7211 */ /* 0x000fe400078f30ff */
[----:B------:R-:W-:Y:S01]  /*2800*/  LOP3.LUT R0, R0, R28, RZ, 0x3c, !PT ;  /* 0x0000001c00007212 */ /* 0x000fe200078e3cff */
[----:B------:R-:W-:Y:S01]  /*2810*/  IMAD.SHL.U32 R27, R27, 0x40, RZ ;  /* 0x000000401b1b7824 */ /* 0x000fe200078e00ff */
[----:B------:R-:W-:Y:S01]  /*2820*/  SHF.L.U32 R26, R26, 0x3, RZ ;  /* 0x000000031a1a7819 */ /* 0x000fe200000006ff */
[----:B------:R-:W-:Y:S01]  /*2830*/  IMAD.SHL.U32 R28, R22, 0x40, RZ ;  /* 0x00000040161c7824 */ /* 0x000fe200078e00ff */
[----:B------:R-:W-:-:S02]  /*2840*/  IADD3 R145, R145, R0, RZ ;  /* 0x0000000091917210 */ /* 0x000fc40007ffe0ff */
[----:B------:R-:W-:Y:S02]  /*2850*/  LOP3.LUT R0, R9, 0x38, RZ, 0xc0, !PT ;  /* 0x0000003809007812 */ /* 0x000fe400078ec0ff */
[----:B------:R-:W-:Y:S02]  /*2860*/  LOP3.LUT R8, R8, 0x1c0, RZ, 0xc0, !PT ;  /* 0x000001c008087812 */ /* 0x000fe400078ec0ff */
[----:B------:R-:W-:Y:S02]  /*2870*/  LOP3.LUT R26, R26, 0xfffffe00, RZ, 0xc0, !PT ;  /* 0xfffffe001a1a7812 */ /* 0x000fe400078ec0ff */
[----:B-----5:R-:W-:Y:S02]  /*2880*/  SHF.R.S32.HI R11, RZ, 0x1f, R147 ;  /* 0x0000001fff0b7819 */ /* 0x020fe40000011493 */
[----:B------:R-:W-:Y:S02]  /*2890*/  LOP3.LUT R27, R27, 0x1c0, RZ, 0xc0, !PT ;  /* 0x000001c01b1b7812 */ /* 0x000fe400078ec0ff */
[----:B------:R-:W-:-:S02]  /*28a0*/  LOP3.LUT R0, R0, 0x1c0, R28, 0xf8, !PT ;  /* 0x000001c000007812 */ /* 0x000fc400078ef81c */
[----:B------:R-:W-:Y:S01]  /*28b0*/  SHF.R.U32.HI R8, RZ, 0x3, R8 ;  /* 0x00000003ff087819 */ /* 0x000fe20000011608 */
[C---:B------:R-:W-:Y:S01]  /*28c0*/  IMAD R146, R3.reuse, 0x2c00, R26 ;  /* 0x00002c0003927824 */ /* 0x040fe200078e021a */
[----:B------:R-:W-:Y:S01]  /*28d0*/  SHF.R.U32.HI R27, RZ, 0x3, R27 ;  /* 0x00000003ff1b7819 */ /* 0x000fe2000001161b */
[C---:B------:R-:W-:Y:S02]  /*28e0*/  IMAD R143, R3.reuse, 0x2c00, R14 ;  /* 0x00002c00038f7824 */ /* 0x040fe400078e020e */
[----:B------:R-:W-:Y:S01]  /*28f0*/  IMAD R141, R3, 0x2c00, R12 ;  /* 0x00002c00038d7824 */ /* 0x000fe200078e020c */
[----:B------:R-:W-:Y:S01]  /*2900*/  LOP3.LUT R3, R0, R8, RZ, 0x3c, !PT ;  /* 0x0000000800037212 */ /* 0x000fe200078e3cff */
[----:B------:R-:W-:Y:S01]  /*2910*/  IMAD R0, R11, R108, RZ ;  /* 0x0000006c0b007224 */ /* 0x000fe200078e02ff */
[----:B------:R-:W-:-:S03]  /*2920*/  LOP3.LUT R4, R4, R27, RZ, 0x3c, !PT ;  /* 0x0000001b04047212 */ /* 0x000fc600078e3cff */
[----:B------:R-:W-:Y:S02]  /*2930*/  IMAD R27, R147, R109, R0 ;  /* 0x0000006d931b7224 */ /* 0x000fe400078e0200 */
[----:B------:R-:W-:Y:S02]  /*2940*/  IMAD R0, R11, R114, RZ ;  /* 0x000000720b007224 */ /* 0x000fe400078e02ff */
[----:B------:R-:W-:Y:S01]  /*2950*/  IMAD.IADD R144, R144, 0x1, R5 ;  /* 0x0000000190907824 */ /* 0x000fe200078e0205 */
[----:B------:R-:W-:Y:S01]  /*2960*/  LOP3.LUT R5, R6, R165, RZ, 0x3c, !PT ;  /* 0x000000a506057212 */ /* 0x000fe200078e3cff */
[----:B------:R-:W-:Y:S02]  /*2970*/  IMAD.IADD R146, R146, 0x1, R3 ;  /* 0x0000000192927824 */ /* 0x000fe400078e0203 */
[----:B------:R-:W-:Y:S02]  /*2980*/  IMAD R3, R147, R115, R0 ;  /* 0x0000007393037224 */ /* 0x000fe400078e0200 */
[----:B------:R-:W-:-:S02]  /*2990*/  IMAD R0, R10, R42, RZ ;  /* 0x0000002a0a007224 */ /* 0x000fc400078e02ff */
[----:B------:R-:W-:Y:S02]  /*29a0*/  IMAD.IADD R142, R142, 0x1, R5 ;  /* 0x000000018e8e7824 */ /* 0x000fe400078e0205 */
[----:B------:R-:W-:-:S04]  /*29b0*/  IMAD R5, R22, R43, R0 ;  /* 0x0000002b16057224 */ /* 0x000fc800078e0200 */
[----:B------:R-:W-:Y:S02]  /*29c0*/  IMAD.IADD R123, R5, 0x1, R159 ;  /* 0x00000001057b7824 */ /* 0x000fe400078e029f */
[----:B------:R-:W-:Y:S01]  /*29d0*/  IMAD.X R119, R10, 0x1, R21, P0 ;  /* 0x000000010a777824 */ /* 0x000fe200000e0615 */
[-C--:B------:R-:W-:Y:S01]  /*29e0*/  IADD3 R127, P0, R125, R116.reuse, RZ ;  /* 0x000000747d7f7210 */ /* 0x080fe20007f1e0ff */
[----:B------:R-:W-:Y:S01]  /*29f0*/  IMAD.X R124, R123, 0x1, R117, P1 ;  /* 0x000000017b7c7824 */ /* 0x000fe200008e0675 */
[C---:B------:R-:W-:Y:S01]  /*2a00*/  IADD3 R8, R22.reuse, 0x20, RZ ;  /* 0x0000002016087810 */ /* 0x040fe20007ffe0ff */
[----:B------:R-:W-:Y:S01]  /*2a10*/  IMAD.IADD R105, R105, 0x1, R7 ;  /* 0x0000000169697824 */ /* 0x000fe200078e0207 */
[----:B------:R-:W-:Y:S01]  /*2a20*/  LOP3.LUT R7, R29, 0x38, R9, 0xf8, !PT ;  /* 0x000000381d077812 */ /* 0x000fe200078ef809 */
[----:B------:R-:W-:Y:S01]  /*2a30*/  VIADD R14, R22, 0x60 ;  /* 0x00000060160e7836 */ /* 0x000fe20000000000 */
[-C--:B------:R-:W-:Y:S01]  /*2a40*/  IADD3.X R126, R124, R117.reuse, RZ, P0, !PT ;  /* 0x000000757c7e7210 */ /* 0x080fe200007fe4ff */
[----:B------:R-:W-:Y:S01]  /*2a50*/  VIADD R12, R22, 0x80 ;  /* 0x00000080160c7836 */ /* 0x000fe20000000000 */
[----:B------:R-:W-:Y:S01]  /*2a60*/  IADD3 R130, P1, R127, R116, RZ ;  /* 0x000000747f827210 */ /* 0x000fe20007f3e0ff */
[----:B------:R-:W-:Y:S01]  /*2a70*/  IMAD.IADD R122, R121, 0x1, R5 ;  /* 0x00000001797a7824 */ /* 0x000fe200078e0205 */
[----:B------:R-:W-:Y:S01]  /*2a80*/  IADD3 R20, P0, R100, R120, RZ ;  /* 0x0000007864147210 */ /* 0x000fe20007f1e0ff */
[----:B------:R-:W-:Y:S01]  /*2a90*/  IMAD.IADD R15, R101, 0x1, R15 ;  /* 0x00000001650f7824 */ /* 0x000fe200078e020f */
[----:B------:R-:W-:Y:S01]  /*2aa0*/  LOP3.LUT R6, R7, R164, RZ, 0x3c, !PT ;  /* 0x000000a407067212 */ /* 0x000fe200078e3cff */
[----:B------:R-:W-:Y:S01]  /*2ab0*/  IMAD R29, R43, 0xb0, RZ ;  /* 0x000000b02b1d7824 */ /* 0x000fe200078e02ff */
[----:B------:R-:W-:Y:S01]  /*2ac0*/  SHF.R.S32.HI R153, RZ, 0x1f, R8 ;  /* 0x0000001fff997819 */ /* 0x000fe20000011408 */
[----:B------:R-:W-:Y:S01]  /*2ad0*/  IMAD R7, R115, 0xb0, RZ ;  /* 0x000000b073077824 */ /* 0x000fe200078e02ff */
[----:B------:R-:W-:Y:S01]  /*2ae0*/  SHF.R.S32.HI R151, RZ, 0x1f, R14 ;  /* 0x0000001fff977819 */ /* 0x000fe2000001140e */
[----:B------:R-:W-:Y:S01]  /*2af0*/  IMAD.SHL.U32 R30, R114, 0x80, RZ ;  /* 0x00000080721e7824 */ /* 0x000fe200078e00ff */
[----:B------:R-:W-:Y:S01]  /*2b00*/  IADD3.X R128, R126, R117, RZ, P1, !PT ;  /* 0x000000757e807210 */ /* 0x000fe20000ffe4ff */
[----:B------:R-:W-:Y:S01]  /*2b10*/  IMAD.WIDE.U32 R110, R147, R114, R110 ;  /* 0x00000072936e7225 */ /* 0x000fe200078e006e */
[----:B------:R-:W-:-:S02]  /*2b20*/  IADD3 R14, P1, R100, 0x40, RZ ;  /* 0x00000040640e7810 */ /* 0x000fc40007f3e0ff */
[----:B------:R-:W-:Y:S01]  /*2b30*/  SHF.R.S32.HI R150, RZ, 0x1f, R12 ;  /* 0x0000001fff967819 */ /* 0x000fe2000001140c */
[----:B------:R-:W-:Y:S01]  /*2b40*/  IMAD.WIDE.U32 R112, R147, R114, R112 ;  /* 0x0000007293707225 */ /* 0x000fe200078e0070 */
[----:B------:R-:W-:-:S03]  /*2b50*/  IADD3 R133, P2, R130, R116, RZ ;  /* 0x0000007482857210 */ /* 0x000fc60007f5e0ff */
[C---:B------:R-:W-:Y:S02]  /*2b60*/  VIADD R26, R22.reuse, 0x40 ;  /* 0x00000040161a7836 */ /* 0x040fe40000000000 */
[----:B------:R-:W-:Y:S02]  /*2b70*/  VIADD R8, R22, 0xa0 ;  /* 0x000000a016087836 */ /* 0x000fe40000000000 */
[----:B------:R-:W-:Y:S01]  /*2b80*/  IMAD.SHL.U32 R43, R13, 0x2, RZ ;  /* 0x000000020d2b7824 */ /* 0x000fe200078e00ff */
[----:B------:R-:W-:Y:S01]  /*2b90*/  LOP3.LUT R21, R9, 0xfffffff8, RZ, 0xc0, !PT ;  /* 0xfffffff809157812 */ /* 0x000fe200078ec0ff */
[----:B------:R-:W-:Y:S01]  /*2ba0*/  IMAD.WIDE.U32 R104, R147, R108, R104 ;  /* 0x0000006c93687225 */ /* 0x000fe200078e0068 */
[----:B------:R-:W-:-:S03]  /*2bb0*/  IADD3 R12, P3, R20, 0x40, RZ ;  /* 0x00000040140c7810 */ /* 0x000fc60007f7e0ff */
[----:B------:R-:W-:-:S04]  /*2bc0*/  IMAD.WIDE.U32 R106, R147, R108, R106 ;  /* 0x0000006c936a7225 */ /* 0x000fc800078e006a */
[----:B------:R-:W-:-:S04]  /*2bd0*/  IMAD.WIDE.U32 R114, R114, 0xb0, RZ ;  /* 0x000000b072727825 */ /* 0x000fc800078e00ff */
[----:B------:R-:W-:Y:S02]  /*2be0*/  IMAD.X R13, R122, 0x1, R15, P0 ;  /* 0x000000017a0d7824 */ /* 0x000fe400000e060f */
[----:B------:R-:W-:Y:S01]  /*2bf0*/  IMAD.WIDE.U32 R108, R108, 0xb0, RZ ;  /* 0x000000b06c6c7825 */ /* 0x000fe200078e00ff */
[----:B------:R-:W-:Y:S02]  /*2c00*/  SHF.R.S32.HI R152, RZ, 0x1f, R26 ;  /* 0x0000001fff987819 */ /* 0x000fe4000001141a */
[----:B------:R-:W-:Y:S01]  /*2c10*/  SHF.R.S32.HI R148, RZ, 0x1f, R8 ;  /* 0x0000001fff947819 */ /* 0x000fe20000011408 */
[----:B------:R-:W-:Y:S01]  /*2c20*/  IMAD.IADD R141, R141, 0x1, R6 ;  /* 0x000000018d8d7824 */ /* 0x000fe200078e0206 */
[----:B------:R-:W-:Y:S01]  /*2c30*/  IADD3 R143, R143, R4, RZ ;  /* 0x000000048f8f7210 */ /* 0x000fe20007ffe0ff */
[----:B------:R-:W-:Y:S01]  /*2c40*/  IMAD.IADD R134, R115, 0x1, R7 ;  /* 0x0000000173867824 */ /* 0x000fe200078e0207 */
[----:B------:R-:W-:Y:S01]  /*2c50*/  IADD3 R29, R155, R29, RZ ;  /* 0x0000001d9b1d7210 */ /* 0x000fe20007ffe0ff */
[----:B------:R-:W-:Y:S01]  /*2c60*/  IMAD.IADD R28, R105, 0x1, R27 ;  /* 0x00000001691c7824 */ /* 0x000fe200078e021b */
[----:B------:R-:W-:Y:S01]  /*2c70*/  ISETP.GE.AND P0, PT, R16, UR4, PT ;  /* 0x0000000410007c0c */ /* 0x000fe2000bf06270 */
[----:B------:R-:W-:Y:S01]  /*2c80*/  IMAD.X R11, RZ, RZ, R15, P1 ;  /* 0x000000ffff0b7224 */ /* 0x000fe200008e060f */
[----:B------:R-:W-:Y:S01]  /*2c90*/  ISETP.GE.AND P1, PT, R221, UR4, PT ;  /* 0x00000004dd007c0c */ /* 0x000fe2000bf26270 */
[----:B------:R-:W-:Y:S01]  /*2ca0*/  IMAD.IADD R135, R109, 0x1, R135 ;  /* 0x000000016d877824 */ /* 0x000fe200078e0287 */
[----:B------:R-:W-:Y:S01]  /*2cb0*/  SHF.R.S32.HI R9, RZ, 0x3, R9 ;  /* 0x00000003ff097819 */ /* 0x000fe20000011409 */
[----:B------:R-:W-:Y:S01]  /*2cc0*/  IMAD.IADD R27, R27, 0x1, R107 ;  /* 0x000000011b1b7824 */ /* 0x000fe200078e026b */
[----:B------:R-:W-:Y:S01]  /*2cd0*/  SHF.R.S32.HI R8, RZ, 0x1f, R21 ;  /* 0x0000001fff087819 */ /* 0x000fe20000011415 */
[----:B------:R-:W-:Y:S01]  /*2ce0*/  IMAD.IADD R26, R111, 0x1, R3 ;  /* 0x000000016f1a7824 */ /* 0x000fe200078e0203 */
[----:B------:R-:W-:Y:S01]  /*2cf0*/  IADD3.X R7, RZ, R13, RZ, P3, !PT ;  /* 0x0000000dff077210 */ /* 0x000fe20001ffe4ff */
[----:B------:R-:W-:-:S02]  /*2d00*/  IMAD.IADD R10, R3, 0x1, R113 ;  /* 0x00000001030a7824 */ /* 0x000fc400078e0271 */
[----:B------:R-:W-:Y:S02]  /*2d10*/  IMAD.X R132, R128, 0x1, R117, P2 ;  /* 0x0000000180847824 */ /* 0x000fe400010e0675 */
[----:B------:R-:W-:Y:S01]  /*2d20*/  IMAD.IADD R6, R103, 0x1, R45 ;  /* 0x0000000167067824 */ /* 0x000fe200078e022d */
[----:B------:R-:W-:Y:S06]  /*2d30*/  @!P6 BAR.SYNC.DEFER_BLOCKING 0x9, 0x100 ;  /* 0x024400000000eb1d */ /* 0x000fec0000010000 */
.L_x_6797:
[----:B--2---:R-:W2:Y:S01]  /*2d40*/  LDL R0, [R1+0x38] ;  /* 0x0000380001007983 */ /* 0x004ea20000100800 */
[----:B0-----:R-:W0:Y:S03]  /*2d50*/  LDC R92, c[0x0][0x3f4] ;  /* 0x0000fd00ff5c7b82 */ /* 0x001e260000000800 */
[----:B---34-:R-:W3:Y:S01]  /*2d60*/  LDL.LU R51, [R1] ;  /* 0x0000000001337983 */ /* 0x018ee20000300800 */
[----:B------:R-:W-:Y:S01]  /*2d70*/  VIADD R24, R24, 0xffffffff ;  /* 0xffffffff18187836 */ /* 0x000fe20000000000 */
[----:B------:R-:W-:Y:S05]  /*2d80*/  YIELD ;  /* 0x0000000000007946 */ /* 0x000fea0003800000 */
[----:B------:R-:W-:Y:S01]  /*2d90*/  ISETP.GT.AND P3, PT, R24, R129, PT ;  /* 0x000000811800720c */ /* 0x000fe20003f64270 */
[----:B------:R-:W-:Y:S01]  /*2da0*/  BSSY B0, `(.L_x_6674) ;  /* 0x00008c7000007945 */ /* 0x000fe20003800000 */
[----:B0-----:R-:W-:Y:S01]  /*2db0*/  ISETP.GE.AND P2, PT, R92, 0x1, PT ;  /* 0x000000015c00780c */ /* 0x001fe20003f46270 */
[----:B--2---:R-:W-:Y:S01]  /*2dc0*/  IMAD R5, R23, 0x5800, R0 ;  /* 0x0000580017057824 */ /* 0x004fe200078e0200 */
[----:B---3--:R-:W-:-:S03]  /*2dd0*/  LOP3.LUT R51, R51, 0xffffffef, RZ, 0xc0, !PT ;  /* 0xffffffef33337812 */ /* 0x008fc600078ec0ff */
[----:B------:R-:W-:-:S06]  /*2de0*/  IMAD R5, R5, 0x2, R2 ;  /* 0x0000000205057824 */ /* 0x000fcc00078e0202 */
[----:B------:R-:W-:-:S05]  /*2df0*/  @P3 LOP3.LUT R51, R51, 0x10, RZ, 0xfc, !PT ;  /* 0x0000001033333812 */ /* 0x000fca00078efcff */
[----:B------:R0:W-:Y:S01]  /*2e00*/  STL [R1], R51 ;  /* 0x0000003301007387 */ /* 0x0001e20000100800 */
[----:B------:R-:W-:Y:S05]  /*2e10*/  @!P2 BRA `(.L_x_6675) ;  /* 0x00000080009ca947 */ /* 0x000fea0003800000 */
[----:B------:R-:W-:Y:S01]  /*2e20*/  ULDC.U8 UR4, c[0x0][0x410] ;  /* 0x0001040000047ab9 */ /* 0x000fe20000000000 */
[----:B------:R-:W-:Y:S01]  /*2e30*/  SHF.R.S32.HI R3, RZ, 0x1f, R24 ;  /* 0x0000001fff037819 */ /* 0x000fe20000011418 */
[-C--:B------:R-:W-:Y:S01]  /*2e40*/  IMAD R4, R135, R24.reuse, RZ ;  /* 0x0000001887047224 */ /* 0x080fe200078e02ff */
[----:B------:R-:W-:Y:S01]  /*2e50*/  ISETP.NE.AND P2, PT, RZ, UR4, PT ;  /* 0x00000004ff007c0c */ /* 0x000fe2000bf45270 */
[-C--:B------:R-:W-:Y:S02]  /*2e60*/  IMAD R0, R29, R24.reuse, RZ ;  /* 0x000000181d007224 */ /* 0x080fe400078e02ff */
[----:B------:R-:W-:Y:S02]  /*2e70*/  IMAD R44, R134, R24, RZ ;  /* 0x00000018862c7224 */ /* 0x000fe400078e02ff */
[C---:B------:R-:W-:Y:S02]  /*2e80*/  IMAD R45, R3.reuse, R108, R4 ;  /* 0x0000006c032d7224 */ /* 0x040fe400078e0204 */
[----:B------:R-:W-:-:S02]  /*2e90*/  IMAD R93, R3, R154, R0 ;  /* 0x0000009a035d7224 */ /* 0x000fc400078e0200 */
[----:B------:R-:W-:Y:S02]  /*2ea0*/  IMAD R4, R24, -0xb0, R25 ;  /* 0xffffff5018047824 */ /* 0x000fe400078e0219 */
[----:B------:R-:W-:-:S03]  /*2eb0*/  IMAD.WIDE.U32 R96, R108, R24, RZ ;  /* 0x000000186c607225 */ /* 0x000fc600078e00ff */
[----:B------:R-:W-:Y:S01]  /*2ec0*/  VIMNMX R4, R4, 0xb0, PT ;  /* 0x000000b004047848 */ /* 0x000fe20003fe0100 */
[----:B------:R-:W-:Y:S01]  /*2ed0*/  IMAD R3, R3, R114, R44 ;  /* 0x0000007203037224 */ /* 0x000fe200078e022c */
[----:B------:R-:W-:Y:S01]  /*2ee0*/  IADD3 R0, R97, R45, RZ ;  /* 0x0000002d61007210 */ /* 0x000fe20007ffe0ff */
        /* <DEDUP_REMOVED lines=11> */
[----:B------:R-:W-:-:S03]  /*2fa0*/  CS2R R138, SRZ ;  /* 0x00000000008a7805 */ /* 0x000fc6000001ff00 */
[----:B------:R-:W-:Y:S05]  /*2fb0*/  @P3 BRA `(.L_x_6678) ;  /* 0x0000000000543947 */ /* 0x000fea0003800000 */
[----:B------:R-:W-:Y:S01]  /*2fc0*/  IADD3 R45, P2, R104, R96, RZ ;  /* 0x00000060682d7210 */ /* 0x000fe20007f5e0ff */
[----:B------:R-:W-:Y:S01]  /*2fd0*/  ULDC.64 UR4, c[0x0][0x3e8] ;  /* 0x0000fa0000047ab9 */ /* 0x000fe20000000a00 */
[----:B------:R-:W-:Y:S02]  /*2fe0*/  CS2R R98, SRZ ;  /* 0x0000000000627805 */ /* 0x000fe4000001ff00 */
[----:B------:R-:W-:Y:S01]  /*2ff0*/  CS2R R138, SRZ ;  /* 0x00000000008a7805 */ /* 0x000fe2000001ff00 */
[----:B------:R-:W-:Y:S01]  /*3000*/  ULDC.64 UR6, c[0x0][0x208] ;  /* 0x0000820000067ab9 */ /* 0x000fe20000000a00 */
[----:B------:R-:W-:Y:S01]  /*3010*/  IMAD.X R46, R0, 0x1, R28, P2 ;  /* 0x00000001002e7824 */ /* 0x000fe200010e061c */
[----:B------:R-:W-:-:S05]  /*3020*/  IADD3 R47, P2, R110, R94, RZ ;  /* 0x0000005e6e2f7210 */ /* 0x000fca0007f5e0ff */
        /* <DEDUP_REMOVED lines=14> */
.L_x_6678:
[----:B------:R-:W-:Y:S05]  /*3110*/  BSYNC B1 ;  /* 0x0000000000017941 */ /* 0x000fea0003800000 */
.L_x_6677:
[----:B------:R-:W-:Y:S01]  /*3120*/  IADD3 R48, R22, 0x20, RZ ;  /* 0x0000002016307810 */ /* 0x000fe20007ffe0ff */
[----:B-1---5:R-:W-:Y:S01]  /*3130*/  IMAD.MOV.U32 R44, RZ, RZ, R88 ;  /* 0x000000ffff2c7224 */ /* 0x022fe200078e0058 */
[----:B------:R-:W-:Y:S01]  /*3140*/  MOV R45, R89 ;  /* 0x00000059002d7202 */ /* 0x000fe20000000f00 */
[----:B------:R-:W-:Y:S01]  /*3150*/  IMAD.MOV.U32 R46, RZ, RZ, R98 ;  /* 0x000000ffff2e7224 */ /* 0x000fe200078e0062 */
[----:B------:R-:W-:Y:S01]  /*3160*/  ISETP.GE.AND P4, PT, R48, R4, PT ;  /* 0x000000043000720c */ /* 0x000fe20003f86270 */
[----:B------:R-:W-:Y:S01]  /*3170*/  IMAD.MOV.U32 R47, RZ, RZ, R91 ;  /* 0x000000ffff2f7224 */ /* 0x000fe200078e005b */
[----:B------:R-:W-:Y:S01]  /*3180*/  PRMT R186, R44, 0x5410, R45 ;  /* 0x000054102cba7816 */ /* 0x000fe2000000002d */
[----:B------:R-:W-:Y:S01]  /*3190*/  IMAD.MOV.U32 R44, RZ, RZ, R99 ;  /* 0x000000ffff2c7224 */ /* 0x000fe200078e0063 */
[----:B------:R-:W-:Y:S01]  /*31a0*/  BSSY B1, `(.L_x_6679) ;  /* 0x0000020000017945 */ /* 0x000fe20003800000 */
[----:B------:R-:W-:Y:S01]  /*31b0*/  IMAD.MOV.U32 R45, RZ, RZ, R90 ;  /* 0x000000ffff2d7224 */ /* 0x000fe200078e005a */
[----:B------:R-:W-:-:S02]  /*31c0*/  PRMT R175, R46, 0x7610, R175 ;  /* 0x000076102eaf7816 */ /* 0x000fc400000000af */
[----:B------:R-:W-:Y:S02]  /*31d0*/  CS2R R84, SRZ ;  /* 0x0000000000547805 */ /* 0x000fe4000001ff00 */
[----:B------:R-:W-:Y:S02]  /*31e0*/  PRMT R188, R47, 0x7610, R188 ;  /* 0x000076102fbc7816 */ /* 0x000fe400000000bc */
[----:B------:R-:W-:Y:S02]  /*31f0*/  CS2R R82, SRZ ;  /* 0x0000000000527805 */ /* 0x000fe4000001ff00 */
[----:B------:R-:W-:Y:S02]  /*3200*/  PRMT R187, R44, 0x5410, R45 ;  /* 0x000054102cbb7816 */ /* 0x000fe4000000002d */
[----:B------:R-:W-:Y:S01]  /*3210*/  CS2R R86, SRZ ;  /* 0x0000000000567805 */ /* 0x000fe2000001ff00 */
[----:B------:R-:W-:Y:S02]  /*3220*/  IMAD.MOV.U32 R49, RZ, RZ, R138 ;  /* 0x000000ffff317224 */ /* 0x000fe400078e008a */
[----:B------:R-:W-:Y:S01]  /*3230*/  IMAD.MOV.U32 R50, RZ, RZ, R139 ;  /* 0x000000ffff327224 */ /* 0x000fe200078e008b */
        /* <DEDUP_REMOVED lines=22> */
.L_x_6680:
[----:B------:R-:W-:Y:S05]  /*33a0*/  BSYNC B1 ;  /* 0x0000000000017941 */ /* 0x000fea0003800000 */
.L_x_6679:
[----:B------:R-:W-:Y:S01]  /*33b0*/  VIADD R48, R22, 0x40 ;  /* 0x0000004016307836 */ /* 0x000fe20000000000 */
[----:B0-----:R-:W-:Y:S01]  /*33c0*/  LOP3.LUT R51, R51, 0xfffffffb, RZ, 0xc0, !PT ;  /* 0xfffffffb33337812 */ /* 0x001fe200078ec0ff */
[----:B-1---5:R-:W-:Y:S01]  /*33d0*/  IMAD.MOV.U32 R44, RZ, RZ, R80 ;  /* 0x000000ffff2c7224 */ /* 0x022fe200078e0050 */
[----:B------:R-:W-:Y:S01]  /*33e0*/  BSSY B1, `(.L_x_6681) ;  /* 0x000002c000017945 */ /* 0x000fe20003800000 */
[----:B------:R-:W-:Y:S01]  /*33f0*/  IMAD.MOV.U32 R45, RZ, RZ, R81 ;  /* 0x000000ffff2d7224 */ /* 0x000fe200078e0051 */
[----:B------:R-:W-:Y:S01]  /*3400*/  ISETP.GE.AND P2, PT, R48, R4, PT ;  /* 0x000000043000720c */ /* 0x000fe20003f46270 */
        /* <DEDUP_REMOVED lines=9> */
[----:B------:R-:W-:Y:S02]  /*34a0*/  PRMT R185, R44, 0x7610, R185 ;  /* 0x000076102cb97816 */ /* 0x000fe400000000b9 */
[----:B------:R-:W-:Y:S02]  /*34b0*/  CS2R R76, SRZ ;  /* 0x00000000004c7805 */ /* 0x000fe4000001ff00 */
[----:B------:R-:W-:-:S02]  /*34c0*/  PRMT R184, R45, 0x7610, R184 ;  /* 0x000076102db87816 */ /* 0x000fc400000000b8 */
[----:B------:R-:W-:Y:S02]  /*34d0*/  CS2R R74, SRZ ;  /* 0x00000000004a7805 */ /* 0x000fe4000001ff00 */
[----:B------:R-:W-:Y:S02]  /*34e0*/  @P2 LOP3.LUT R51, R51, 0x4, RZ, 0xfc, !PT ;  /* 0x0000000433332812 */ /* 0x000fe400078efcff */
[----:B------:R-:W-:Y:S02]  /*34f0*/  CS2R R78, SRZ ;  /* 0x00000000004e7805 */ /* 0x000fe4000001ff00 */
[----:B------:R-:W-:Y:S01]  /*3500*/  PRMT R167, R47, 0x5410, R46 ;  /* 0x000054102fa77816 */ /* 0x000fe2000000002e */
[----:B------:R-:W-:Y:S01]  /*3510*/  IMAD.MOV.U32 R50, RZ, RZ, R87 ;  /* 0x000000ffff327224 */ /* 0x000fe200078e0057 */
[----:B------:R-:W-:Y:S01]  /*3520*/  MOV R49, R86 ;  /* 0x0000005600317202 */ /* 0x000fe20000000f00 */
[----:B------:R0:W-:Y:S01]  /*3530*/  STL [R1], R51 ;  /* 0x0000003301007387 */ /* 0x0001e20000100800 */
[----:B------:R-:W-:Y:S05]  /*3540*/  @P2 BRA `(.L_x_6682) ;  /* 0x0000000000542947 */ /* 0x000fea0003800000 */
        /* <DEDUP_REMOVED lines=21> */
.L_x_6682:
[----:B------:R-:W-:Y:S05]  /*36a0*/  BSYNC B1 ;  /* 0x0000000000017941 */ /* 0x000fea0003800000 */
.L_x_6681:
[----:B------:R-:W-:Y:S01]  /*36b0*/  VIADD R170, R22, 0x60 ;  /* 0x0000006016aa7836 */ /* 0x000fe20000000000 */
[----:B------:R-:W-:Y:S01]  /*36c0*/  BSSY B1, `(.L_x_6683) ;  /* 0x000003c000017945 */ /* 0x000fe20003800000 */
[----:B------:R-:W-:Y:S01]  /*36d0*/  IMAD.MOV.U32 R169, RZ, RZ, R51 ;  /* 0x000000ffffa97224 */ /* 0x000fe200078e0033 */
[----:B------:R-:W-:Y:S01]  /*36e0*/  PRMT R185, R185, 0x5410, R49 ;  /* 0x00005410b9b97816 */ /* 0x000fe20000000031 */
[----:B-1---5:R-:W-:Y:S01]  /*36f0*/  IMAD.MOV.U32 R44, RZ, RZ, R72 ;  /* 0x000000ffff2c7224 */ /* 0x022fe200078e0048 */
[----:B------:R-:W-:Y:S01]  /*3700*/  ISETP.GE.AND P2, PT, R170, R4, PT ;  /* 0x00000004aa00720c */ /* 0x000fe20003f46270 */
[----:B------:R-:W-:Y:S01]  /*3710*/  IMAD.MOV.U32 R45, RZ, RZ, R73 ;  /* 0x000000ffff2d7224 */ /* 0x000fe200078e0049 */
[----:B------:R-:W-:Y:S01]  /*3720*/  LOP3.LUT R169, R169, 0xfffffff7, RZ, 0xc0, !PT ;  /* 0xfffffff7a9a97812 */ /* 0x000fe200078ec0ff */
        /* <DEDUP_REMOVED lines=11> */
[----:B------:R-:W-:-:S02]  /*37e0*/  @P2 LOP3.LUT R169, R169, 0x8, RZ, 0xfc, !PT ;  /* 0x00000008a9a92812 */ /* 0x000fc400078efcff */
[----:B------:R-:W-:Y:S02]  /*37f0*/  CS2R R48, SRZ ;  /* 0x0000000000307805 */ /* 0x000fe4000001ff00 */
[----:B------:R-:W-:Y:S02]  /*3800*/  CS2R R56, SRZ ;  /* 0x0000000000387805 */ /* 0x000fe4000001ff00 */
[----:B------:R-:W-:Y:S02]  /*3810*/  CS2R R60, SRZ ;  /* 0x00000000003c7805 */ /* 0x000fe4000001ff00 */
[----:B------:R-:W-:Y:S01]  /*3820*/  CS2R R58, SRZ ;  /* 0x00000000003a7805 */ /* 0x000fe2000001ff00 */
[----:B------:R1:W-:Y:S01]  /*3830*/  STL [R1], R169 ;  /* 0x000000a901007387 */ /* 0x0003e20000100800 */
[----:B------:R-:W-:Y:S02]  /*3840*/  CS2R R62, SRZ ;  /* 0x00000000003e7805 */ /* 0x000fe4000001ff00 */
[----:B------:R-:W-:-:S02]  /*3850*/  CS2R R52, SRZ ;  /* 0x0000000000347805 */ /* 0x000fc4000001ff00 */
[----:B0-----:R-:W-:Y:S02]  /*3860*/  CS2R R50, SRZ ;  /* 0x0000000000327805 */ /* 0x001fe4000001ff00 */
[----:B------:R-:W-:Y:S01]  /*3870*/  CS2R R54, SRZ ;  /* 0x0000000000367805 */ /* 0x000fe2000001ff00 */
[----:B------:R-:W-:Y:S06]  /*3880*/  @P2 BRA `(.L_x_6684) ;  /* 0x00000000007c2947 */ /* 0x000fec0003800000 */
[----:B------:R-:W0:Y:S01]  /*3890*/  LDC.64 R44, c[0x0][0x3f8] ;  /* 0x0000fe00ff2c7b82 */ /* 0x000e220000000a00 */
[----:B------:R-:W-:Y:S01]  /*38a0*/  MOV R46, R96 ;  /* 0x00000060002e7202 */ /* 0x000fe20000000f00 */
[----:B------:R-:W-:Y:S01]  /*38b0*/  IMAD.MOV.U32 R47, RZ, RZ, R0 ;  /* 0x000000ffff2f7224 */ /* 0x000fe200078e0000 */
[----:B------:R-:W-:Y:S01]  /*38c0*/  ULDC.64 UR4, c[0x0][0x3e8] ;  /* 0x0000fa0000047ab9 */ /* 0x000fe20000000a00 */
[----:B------:R-:W-:Y:S02]  /*38d0*/  CS2R R68, SRZ ;  /* 0x0000000000447805 */ /* 0x000fe4000001ff00 */
[----:B------:R-:W-:Y:S01]  /*38e0*/  CS2R R70, SRZ ;  /* 0x0000000000467805 */ /* 0x000fe2000001ff00 */
[----:B------:R-:W-:Y:S01]  /*38f0*/  ULDC.64 UR6, c[0x0][0x208] ;  /* 0x0000820000067ab9 */ /* 0x000fe20000000a00 */
[----:B0-----:R-:W-:-:S04]  /*3900*/  IMAD.WIDE.U32 R46, R44, 0x60, R46 ;  /* 0x000000602c2e7825 */ /* 0x001fc800078e002e */
[----:B------:R-:W-:Y:S01]  /*3910*/  IMAD R45, R45, 0x60, RZ ;  /* 0x000000602d2d7824 */ /* 0x000fe200078e02ff */
[----:B------:R-:W-:Y:S01]  /*3920*/  IADD3 R64, P2, R104, R46, RZ ;  /* 0x0000002e68407210 */ /* 0x000fe20007f5e0ff */
[----:B------:R-:W-:-:S03]  /*3930*/  IMAD.MOV.U32 R46, RZ, RZ, R94 ;  /* 0x000000ffff2e7224 */ /* 0x000fc600078e005e */
[----:B------:R-:W-:Y:S01]  /*3940*/  IADD3.X R65, R28, R47, R45, P2, !PT ;  /* 0x0000002f1c417210 */ /* 0x000fe200017fe42d */
[----:B------:R-:W-:Y:S01]  /*3950*/  IMAD.MOV.U32 R47, RZ, RZ, R3 ;  /* 0x000000ffff2f7224 */ /* 0x000fe200078e0003 */
[----:B------:R-:W0:Y:S02]  /*3960*/  LDC.64 R44, c[0x0][0x408] ;  /* 0x00010200ff2c7b82 */ /* 0x000e240000000a00 */
[----:B0-----:R-:W-:-:S04]  /*3970*/  IMAD.WIDE.U32 R46, R44, 0x60, R46 ;  /* 0x000000602c2e7825 */ /* 0x001fc800078e002e */
[----:B------:R-:W-:Y:S01]  /*3980*/  IMAD R67, R45, 0x60, RZ ;  /* 0x000000602d437824 */ /* 0x000fe200078e02ff */
[----:B------:R-:W-:-:S04]  /*3990*/  IADD3 R45, P2, R110, R46, RZ ;  /* 0x0000002e6e2d7210 */ /* 0x000fc80007f5e0ff */
[----:B------:R-:W-:Y:S02]  /*39a0*/  IADD3.X R66, R26, R47, R67, P2, !PT ;  /* 0x0000002f1a427210 */ /* 0x000fe400017fe443 */
        /* <DEDUP_REMOVED lines=13> */
.L_x_6684:
[----:B------:R-:W-:Y:S05]  /*3a80*/  BSYNC B1 ;  /* 0x0000000000017941 */ /* 0x000fea0003800000 */
.L_x_6683:
[----:B0-----:R-:W-:Y:S01]  /*3a90*/  VIADD R45, R22, 0x80 ;  /* 0x00000080162d7836 */ /* 0x001fe20000000000 */
[----:B------:R-:W-:Y:S01]  /*3aa0*/  MOV R44, R169 ;  /* 0x000000a9002c7202 */ /* 0x000fe20000000f00 */
[----:B------:R-:W-:Y:S03]  /*3ab0*/  BSSY B1, `(.L_x_6685) ;  /* 0x000001b000017945 */ /* 0x000fe60003800000 */
[----:B------:R-:W-:Y:S02]  /*3ac0*/  ISETP.GE.AND P2, PT, R45, R4, PT ;  /* 0x000000042d00720c */ /* 0x000fe40003f46270 */
[----:B------:R-:W-:-:S11]  /*3ad0*/  LOP3.LUT R44, R44, 0xfffffffd, RZ, 0xc0, !PT ;  /* 0xfffffffd2c2c7812 */ /* 0x000fd600078ec0ff */
[----:B------:R-:W-:-:S05]  /*3ae0*/  @P2 LOP3.LUT R44, R44, 0x2, RZ, 0xfc, !PT ;  /* 0x000000022c2c2812 */ /* 0x000fca00078efcff */
[----:B------:R0:W-:Y:S01]  /*3af0*/  STL [R1], R44 ;  /* 0x0000002c01007387 */ /* 0x0001e20000100800 */
[----:B------:R-:W-:Y:S05]  /*3b00*/  @P2 BRA `(.L_x_6686) ;  /* 0x0000000000542947 */ /* 0x000fea0003800000 */
[----:B0-----:R-:W-:Y:S01]  /*3b10*/  IADD3 R44, P2, P5, R104, R36, R96 ;  /* 0x00000024682c7210 */ /* 0x001fe20007d5e060 */
        /* <DEDUP_REMOVED lines=20> */
.L_x_6686:
[----:B------:R-:W-:Y:S05]  /*3c60*/  BSYNC B1 ;  /* 0x0000000000017941 */ /* 0x000fea0003800000 */
.L_x_6685:
[----:B0-2---:R-:W-:Y:S01]  /*3c70*/  VIADD R44, R22, 0xa0 ;  /* 0x000000a0162c7836 */ /* 0x005fe20000000000 */
[----:B------:R-:W-:Y:S04]  /*3c80*/  BSSY B1, `(.L_x_6687) ;  /* 0x0000020000017945 */ /* 0x000fe80003800000 */
[----:B------:R-:W-:-:S13]  /*3c90*/  ISETP.GE.AND P5, PT, R44, R4, PT ;  /* 0x000000042c00720c */ /* 0x000fda0003fa6270 */
[----:B------:R-:W-:Y:S05]  /*3ca0*/  @P5 BRA `(.L_x_6688) ;  /* 0x0000000000745947 */ /* 0x000fea0003800000 */
[----:B------:R-:W0:Y:S01]  /*3cb0*/  LDC.64 R44, c[0x0][0x3f8] ;  /* 0x0000fe00ff2c7b82 */ /* 0x000e220000000a00 */
[----:B------:R-:W-:Y:S01]  /*3cc0*/  IMAD.MOV.U32 R97, RZ, RZ, R0 ;  /* 0x000000ffff617224 */ /* 0x000fe200078e0000 */
[----:B------:R-:W-:Y:S01]  /*3cd0*/  ULDC.64 UR4, c[0x0][0x3e8] ;  /* 0x0000fa0000047ab9 */ /* 0x000fe20000000a00 */
[----:B------:R-:W-:Y:S01]  /*3ce0*/  IMAD.MOV.U32 R95, RZ, RZ, R3 ;  /* 0x000000ffff5f7224 */ /* 0x000fe200078e0003 */
[----:B------:R-:W-:Y:S02]  /*3cf0*/  CS2R R52, SRZ ;  /* 0x0000000000347805 */ /* 0x000fe4000001ff00 */
[----:B------:R-:W-:Y:S01]  /*3d00*/  CS2R R54, SRZ ;  /* 0x0000000000367805 */ /* 0x000fe2000001ff00 */
[----:B------:R-:W-:Y:S01]  /*3d10*/  ULDC.64 UR6, c[0x0][0x208] ;  /* 0x0000820000067ab9 */ /* 0x000fe20000000a00 */
[----:B0-----:R-:W-:-:S04]  /*3d20*/  IMAD.WIDE.U32 R96, R44, 0xa0, R96 ;  /* 0x000000a02c607825 */ /* 0x001fc800078e0060 */
[----:B------:R-:W-:Y:S01]  /*3d30*/  IMAD R45, R45, 0xa0, RZ ;  /* 0x000000a02d2d7824 */ /* 0x000fe200078e02ff */
[----:B------:R-:W-:-:S04]  /*3d40*/  IADD3 R0, P2, R104, R96, RZ ;  /* 0x0000006068007210 */ /* 0x000fc80007f5e0ff */
[----:B------:R-:W-:Y:S02]  /*3d50*/  IADD3.X R97, R28, R97, R45, P2, !PT ;  /* 0x000000611c617210 */ /* 0x000fe400017fe42d */
        /* <DEDUP_REMOVED lines=18> */
.L_x_6688:
[----:B------:R-:W-:Y:S05]  /*3e80*/  BSYNC B1 ;  /* 0x0000000000017941 */ /* 0x000fea0003800000 */
.L_x_6687:
[----:B------:R-:W-:Y:S01]  /*3e90*/  IMAD.MOV.U32 R0, RZ, RZ, R78 ;  /* 0x000000ffff007224 */ /* 0x000fe200078e004e */
[----:B------:R-:W-:Y:S01]  /*3ea0*/  MOV R3, R79 ;  /* 0x0000004f00037202 */ /* 0x000fe20000000f00 */
[----:B0----5:R-:W-:Y:S01]  /*3eb0*/  IMAD.MOV.U32 R44, RZ, RZ, R64 ;  /* 0x000000ffff2c7224 */ /* 0x021fe200078e0040 */
[----:B------:R-:W-:Y:S01]  /*3ec0*/  ULOP3.LUT UR4, UR60, 0x1, URZ, 0xfc, !UPT ;  /* 0x000000013c047892 */ /* 0x000fe2000f8efc3f */
[----:B------:R-:W-:Y:S01]  /*3ed0*/  IMAD.MOV.U32 R45, RZ, RZ, R65 ;  /* 0x000000ffff2d7224 */ /* 0x000fe200078e0041 */
[----:B------:R-:W-:Y:S01]  /*3ee0*/  PRMT R183, R0, 0x5410, R3 ;  /* 0x0000541000b77816 */ /* 0x000fe20000000003 */
[----:B------:R-:W-:Y:S01]  /*3ef0*/  IMAD.MOV.U32 R3, RZ, RZ, R68 ;  /* 0x000000ffff037224 */ /* 0x000fe200078e0044 */
[----:B------:R-:W-:Y:S01]  /*3f00*/  UISETP.NE.AND UP0, UPT, UR4, 0x3, UPT ;  /* 0x000000030400788c */ /* 0x000fe2000bf05270 */
[----:B------:R-:W-:Y:S01]  /*3f10*/  IMAD.MOV.U32 R0, RZ, RZ, R67 ;  /* 0x000000ffff007224 */ /* 0x000fe200078e0043 */
[----:B------:R-:W-:Y:S01]  /*3f20*/  PRMT R179, R44, 0x5410, R45 ;  /* 0x000054102cb37816 */ /* 0x000fe2000000002d */
[----:B------:R-:W-:Y:S01]  /*3f30*/  IMAD.MOV.U32 R44, RZ, RZ, R69 ;  /* 0x000000ffff2c7224 */ /* 0x000fe200078e0045 */
[----:B------:R-:W-:-:S02]  /*3f40*/  MOV R45, R66 ;  /* 0x00000042002d7202 */ /* 0x000fc40000000f00 */
        /* <DEDUP_REMOVED lines=23> */
[----:B-1----:R-:W-:Y:S01]  /*40c0*/  PRMT R169, R3, 0x5410, R0 ;  /* 0x0000541003a97816 */ /* 0x002fe20000000000 */
        /* <DEDUP_REMOVED lines=8> */
.L_x_6689:
[----:B------:R-:W-:Y:S01]  /*4150*/  LEA R3, R23, R2, 0x3 ;  /* 0x0000000217037211 */ /* 0x000fe200078e18ff */
[----:B------:R-:W-:Y:S01]  /*4160*/  BSSY B1, `(.L_x_6690) ;  /* 0x0000004000017945 */ /* 0x000fe20003800000 */
[----:B------:R-:W-:-:S04]  /*4170*/  SHF.L.U32 R0, R223, 0x1f, RZ ;  /* 0x0000001fdf007819 */ /* 0x000fc800000006ff */
[----:B------:R-:W0:Y:S02]  /*4180*/  SYNCS.PHASECHK.TRANS64.TRYWAIT P6, [R3+URZ+0x34890], R0 ;  /* 0x03489000030075a7 */ /* 0x000e2400080c017f */
[----:B0-----:R-:W-:Y:S05]  /*4190*/  @!P6 BRA `(.L_x_6691) ;  /* 0x00000250005ce947 */ /* 0x001fea0003800000 */
.L_x_7054:
[----:B------:R-:W-:Y:S05]  /*41a0*/  BSYNC B1 ;  /* 0x0000000000017941 */ /* 0x000fea0003800000 */
.L_x_6690:
[----:B------:R-:W-:Y:S04]  /*41b0*/  BSSY B1, `(.L_x_6692) ;  /* 0x0000074000017945 */ /* 0x000fe80003800000 */
[----:B------:R-:W-:Y:S05]  /*41c0*/  @P3 BRA `(.L_x_6693) ;  /* 0x0000000400c83947 */ /* 0x000fea0003800000 */
[----:B------:R-:W-:Y:S01]  /*41d0*/  IADD3 R171, P3, R120, R136, RZ ;  /* 0x0000008878ab7210 */ /* 0x000fe20007f7e0ff */
[----:B------:R-:W-:Y:S04]  /*41e0*/  BSSY B2, `(.L_x_6694) ;  /* 0x0000037000027945 */ /* 0x000fe80003800000 */
[----:B------:R-:W-:Y:S01]  /*41f0*/  IMAD.X R172, R93, 0x1, R122, P3 ;  /* 0x000000015dac7824 */ /* 0x000fe200018e067a */
[----:B------:R-:W-:Y:S07]  /*4200*/  @P0 BRA `(.L_x_6695) ;  /* 0x0000000000d00947 */ /* 0x000fee0003800000 */
[----:B------:R1:W2:Y:S01]  /*4210*/  LDS.128 R44, [R5+0x1e400] ;  /* 0x01e40000052c7984 */ /* 0x0002a20000000c00 */
[----:B------:R-:W-:Y:S01]  /*4220*/  ISETP.GE.AND P3, PT, R18, R92, PT ;  /* 0x0000005c1200720c */ /* 0x000fe20003f66270 */
[----:B------:R-:W-:-:S12]  /*4230*/  BSSY B3, `(.L_x_6696) ;  /* 0x000002a000037945 */ /* 0x000fd80003800000 */
[----:B-1----:R-:W-:Y:S05]  /*4240*/  @P3 BRA `(.L_x_6697) ;  /* 0x0000000000a03947 */ /* 0x002fea0003800000 */
[----:B------:R-:W-:Y:S01]  /*4250*/  SHF.R.U64 R94, R98, 0x10, R99 ;  /* 0x00000010625e7819 */ /* 0x000fe20000001263 */
[----:B--2---:R-:W-:Y:S01]  /*4260*/  HADD2.F32 R176, -RZ, R45.H1_H1 ;  /* 0x3000002dffb07230 */ /* 0x004fe20000004100 */
[----:B------:R-:W-:Y:S02]  /*4270*/  SHF.R.U64 R95, R138, 0x10, R139 ;  /* 0x000000108a5f7819 */ /* 0x000fe4000000128b */
[----:B------:R-:W-:Y:S01]  /*4280*/  SHF.R.U32.HI R98, RZ, 0x10, R99 ;  /* 0x00000010ff627819 */ /* 0x000fe20000011663 */
[----:B------:R-:W-:Y:S01]  /*4290*/  HADD2.F32 R99, -RZ, R94.H0_H0 ;  /* 0x2000005eff637230 */ /* 0x000fe20000004100 */
[----:B------:R-:W-:Y:S01]  /*42a0*/  SHF.R.U32.HI R138, RZ, 0x10, R139 ;  /* 0x00000010ff8a7819 */ /* 0x000fe2000001168b */
[----:B------:R-:W-:Y:S02]  /*42b0*/  HADD2.F32 R95, -RZ, R95.H0_H0 ;  /* 0x2000005fff5f7230 */ /* 0x000fe40000004100 */
        /* <DEDUP_REMOVED lines=8> */
[--C-:B------:R-:W-:Y:S02]  /*4340*/  HADD2.F32 R95, -RZ, R47.reuse.H1_H1 ;  /* 0x3000002fff5f7230 */ /* 0x100fe40000004100 */
[----:B------:R-:W-:-:S02]  /*4350*/  HADD2.F32 R99, -RZ, R47.H0_H0 ;  /* 0x2000002fff637230 */ /* 0x000fc40000004100 */
[----:B------:R-:W-:Y:S01]  /*4360*/  F2FP.F16.F32.PACK_AB R45, R94, R45 ;  /* 0x0000002d5e2d723e */ /* 0x000fe200000000ff */
[-C--:B------:R-:W-:Y:S02]  /*4370*/  FMUL.FTZ R176, R95, R138.reuse ;  /* 0x0000008a5fb07220 */ /* 0x080fe40000410000 */
[C---:B------:R-:W-:Y:S02]  /*4380*/  FMUL.FTZ R138, R99.reuse, R138 ;  /* 0x0000008a638a7220 */ /* 0x040fe40000410000 */
[-C--:B------:R-:W-:Y:S01]  /*4390*/  FFMA.FTZ R47, R99, R98.reuse, -R176 ;  /* 0x00000062632f7223 */ /* 0x080fe200000108b0 */
[----:B------:R-:W-:Y:S02]  /*43a0*/  HADD2.F32 R99, -RZ, R175.H0_H0 ;  /* 0x200000afff637230 */ /* 0x000fe40000004100 */
[----:B------:R-:W-:Y:S01]  /*43b0*/  FFMA.FTZ R98, R95, R98, R138 ;  /* 0x000000625f627223 */ /* 0x000fe2000001008a */
[--C-:B------:R-:W-:Y:S02]  /*43c0*/  HADD2.F32 R138, -RZ, R44.reuse.H0_H0 ;  /* 0x2000002cff8a7230 */ /* 0x100fe40000004100 */
[----:B------:R-:W-:-:S02]  /*43d0*/  HADD2.F32 R44, -RZ, R44.H1_H1 ;  /* 0x3000002cff2c7230 */ /* 0x000fc40000004100 */
[----:B------:R-:W-:Y:S01]  /*43e0*/  HADD2.F32 R175, -RZ, R188.H1_H1 ;  /* 0x300000bcffaf7230 */ /* 0x000fe20000004100 */
[----:B------:R-:W-:Y:S02]  /*43f0*/  F2FP.F16.F32.PACK_AB R47, R98, R47 ;  /* 0x0000002f622f723e */ /* 0x000fe400000000ff */
[-C--:B------:R-:W-:Y:S01]  /*4400*/  FMUL.FTZ R95, R44, R139.reuse ;  /* 0x0000008b2c5f7220 */ /* 0x080fe20000410000 */
[----:B------:R-:W-:-:S03]  /*4410*/  FMUL.FTZ R139, R138, R139 ;  /* 0x0000008b8a8b7220 */ /* 0x000fc60000410000 */
[-C--:B------:R-:W-:Y:S01]  /*4420*/  FFMA.FTZ R95, R138, R99.reuse, -R95 ;  /* 0x000000638a5f7223 */ /* 0x080fe2000001085f */
[--C-:B------:R-:W-:Y:S02]  /*4430*/  HADD2.F32 R138, -RZ, R46.reuse.H0_H0 ;  /* 0x2000002eff8a7230 */ /* 0x100fe40000004100 */
[----:B------:R-:W-:Y:S01]  /*4440*/  FFMA.FTZ R44, R44, R99, R139 ;  /* 0x000000632c2c7223 */ /* 0x000fe2000001008b */
[----:B------:R-:W-:Y:S02]  /*4450*/  HADD2.F32 R46, -RZ, R46.H1_H1 ;  /* 0x3000002eff2e7230 */ /* 0x000fe40000004100 */
[----:B------:R-:W-:Y:S02]  /*4460*/  HADD2.F32 R99, -RZ, R187.H0_H0 ;  /* 0x200000bbff637230 */ /* 0x000fe40000004100 */
[----:B------:R-:W-:Y:S01]  /*4470*/  F2FP.F16.F32.PACK_AB R44, R44, R95 ;  /* 0x0000005f2c2c723e */ /* 0x000fe200000000ff */
[-C--:B------:R-:W-:Y:S01]  /*4480*/  FMUL.FTZ R139, R46, R175.reuse ;  /* 0x000000af2e8b7220 */ /* 0x080fe20000410000 */
[----:B------:R-:W-:-:S03]  /*4490*/  FMUL.FTZ R175, R138, R175 ;  /* 0x000000af8aaf7220 */ /* 0x000fc60000410000 */
[-C--:B------:R-:W-:Y:S01]  /*44a0*/  FFMA.FTZ R139, R138, R99.reuse, -R139 ;  /* 0x000000638a8b7223 */ /* 0x080fe2000001088b */
[----:B------:R-:W-:-:S05]  /*44b0*/  FFMA.FTZ R46, R46, R99, R175 ;  /* 0x000000632e2e7223 */ /* 0x000fca00000100af */
[----:B------:R-:W-:-:S07]  /*44c0*/  F2FP.F16.F32.PACK_AB R46, R46, R139 ;  /* 0x0000008b2e2e723e */ /* 0x000fce00000000ff */
.L_x_6697:
[----:B------:R-:W-:Y:S05]  /*44d0*/  BSYNC B3 ;  /* 0x0000000000037941 */ /* 0x000fea0003800000 */
.L_x_6696:
[----:B------:R-:W-:Y:S01]  /*44e0*/  IADD3 R95, P3, R171, R100, RZ ;  /* 0x00000064ab5f7210 */ /* 0x000fe20007f7e0ff */
[----:B------:R-:W-:Y:S01]  /*44f0*/  ULDC.64 UR4, c[0x0][0x2e8] ;  /* 0x0000ba0000047ab9 */ /* 0x000fe20000000a00 */
[----:B------:R-:W-:-:S03]  /*4500*/  ULDC.64 UR6, c[0x0][0x208] ;  /* 0x0000820000067ab9 */ /* 0x000fc60000000a00 */
[----:B------:R-:W-:Y:S01]  /*4510*/  IMAD.X R98, R172, 0x1, R15, P3 ;  /* 0x00000001ac627824 */ /* 0x000fe200018e060f */
[----:B------:R-:W-:-:S04]  /*4520*/  LEA R94, P3, R95, UR4, 0x1 ;  /* 0x000000045f5e7c11 */ /* 0x000fc8000f8608ff */
[----:B------:R-:W-:-:S05]  /*4530*/  LEA.HI.X R95, R95, UR5, R98, 0x1, P3 ;  /* 0x000000055f5f7c11 */ /* 0x000fca00098f0c62 */
[----:B--2---:R1:W-:Y:S04]  /*4540*/  STG.E.128 desc[UR6][R94.64], R44 ;  /* 0x0000002c5e007986 */ /* 0x0043e8000c101d06 */
.L_x_6695:
[----:B------:R-:W-:Y:S05]  /*4550*/  BSYNC B2 ;  /* 0x0000000000027941 */ /* 0x000fea0003800000 */
.L_x_6694:
[----:B------:R-:W-:Y:S05]  /*4560*/  @P1 BRA `(.L_x_6693) ;  /* 0x0000000000e01947 */ /* 0x000fea0003800000 */
[----:B-1----:R1:W2:Y:S01]  /*4570*/  LDS.128 R44, [R5+0x23c00] ;  /* 0x023c0000052c7984 */ /* 0x0022a20000000c00 */
[----:B------:R-:W-:Y:S01]  /*4580*/  IADD3 R171, P3, R171, R14, RZ ;  /* 0x0000000eabab7210 */ /* 0x000fe20007f7e0ff */
[----:B------:R-:W-:Y:S04]  /*4590*/  BSSY B2, `(.L_x_6698) ;  /* 0x0000030000027945 */ /* 0x000fe80003800000 */
[----:B------:R-:W-:Y:S01]  /*45a0*/  IMAD.X R172, R172, 0x1, R11, P3 ;  /* 0x00000001acac7824 */ /* 0x000fe200018e060b */
[----:B------:R-:W-:-:S13]  /*45b0*/  ISETP.GE.AND P3, PT, R220, R92, PT ;  /* 0x0000005cdc00720c */ /* 0x000fda0003f66270 */
[----:B-1----:R-:W-:Y:S05]  /*45c0*/  @P3 BRA `(.L_x_6699) ;  /* 0x0000000000b03947 */ /* 0x002fea0003800000 */
[----:B------:R-:W-:Y:S01]  /*45d0*/  SHF.R.U64 R94, R90, 0x10, R91 ;  /* 0x000000105a5e7819 */ /* 0x000fe2000000125b */
[----:B--2---:R-:W-:Y:S01]  /*45e0*/  IMAD.MOV.U32 R90, RZ, RZ, R45 ;  /* 0x000000ffff5a7224 */ /* 0x004fe200078e002d */
[----:B------:R-:W-:Y:S01]  /*45f0*/  SHF.R.U64 R88, R88, 0x10, R89 ;  /* 0x0000001058587819 */ /* 0x000fe20000001259 */
[----:B------:R-:W-:Y:S01]  /*4600*/  HADD2.F32 R99, -RZ, R188.H0_H0 ;  /* 0x200000bcff637230 */ /* 0x000fe20000004100 */
[----:B------:R-:W-:Y:S01]  /*4610*/  SHF.R.U32.HI R91, RZ, 0x10, R91 ;  /* 0x00000010ff5b7819 */ /* 0x000fe2000001165b */
[----:B------:R-:W-:Y:S02]  /*4620*/  HADD2.F32 R94, -RZ, R94.H0_H0 ;  /* 0x2000005eff5e7230 */ /* 0x000fe40000004100 */
[--C-:B------:R-:W-:Y:S02]  /*4630*/  HADD2.F32 R45, -RZ, R90.reuse.H1_H1 ;  /* 0x3000005aff2d7230 */ /* 0x100fe40000004100 */
[----:B------:R-:W-:Y:S02]  /*4640*/  HADD2.F32 R95, -RZ, R90.H0_H0 ;  /* 0x2000005aff5f7230 */ /* 0x000fe40000004100 */
[----:B------:R-:W-:-:S02]  /*4650*/  HADD2.F32 R88, -RZ, R88.H0_H0 ;  /* 0x20000058ff587230 */ /* 0x000fc40000004100 */
[-C--:B------:R-:W-:Y:S01]  /*4660*/  FMUL.FTZ R90, R45, R94.reuse ;  /* 0x0000005e2d5a7220 */ /* 0x080fe20000410000 */
[----:B------:R-:W-:-:S03]  /*4670*/  FMUL.FTZ R94, R95, R94 ;  /* 0x0000005e5f5e7220 */ /* 0x000fc60000410000 */
[-C--:B------:R-:W-:Y:S01]  /*4680*/  FFMA.FTZ R90, R95, R88.reuse, -R90 ;  /* 0x000000585f5a7223 */ /* 0x080fe2000001085a */
[----:B------:R-:W-:Y:S02]  /*4690*/  HADD2.F32 R95, -RZ, R187.H1_H1 ;  /* 0x300000bbff5f7230 */ /* 0x000fe40000004100 */
[----:B------:R-:W-:Y:S01]  /*46a0*/  FFMA.FTZ R45, R45, R88, R94 ;  /* 0x000000582d2d7223 */ /* 0x000fe2000001005e */
[----:B------:R-:W-:Y:S01]  /*46b0*/  IMAD.MOV.U32 R94, RZ, RZ, R47 ;  /* 0x000000ffff5e7224 */ /* 0x000fe200078e002f */
[----:B------:R-:W-:Y:S02]  /*46c0*/  SHF.R.U32.HI R88, RZ, 0x10, R89 ;  /* 0x00000010ff587819 */ /* 0x000fe40000011659 */
[----:B------:R-:W-:Y:S01]  /*46d0*/  MOV R89, R44 ;  /* 0x0000002c00597202 */ /* 0x000fe20000000f00 */
[----:B------:R-:W-:Y:S01]  /*46e0*/  HADD2.F32 R44, -RZ, R91.H0_H0 ;  /* 0x2000005bff2c7230 */ /* 0x000fe20000004100 */
[----:B------:R-:W-:Y:S01]  /*46f0*/  F2FP.F16.F32.PACK_AB R45, R45, R90 ;  /* 0x0000005a2d2d723e */ /* 0x000fe200000000ff */
        /* <DEDUP_REMOVED lines=10> */
[----:B------:R-:W-:Y:S01]  /*47a0*/  HADD2.F32 R91, -RZ, R186.H0_H0 ;  /* 0x200000baff5b7230 */ /* 0x000fe20000004100 */
[----:B------:R-:W-:Y:S02]  /*47b0*/  F2FP.F16.F32.PACK_AB R47, R47, R44 ;  /* 0x0000002c2f2f723e */ /* 0x000fe400000000ff */
[-C--:B------:R-:W-:Y:S01]  /*47c0*/  FMUL.FTZ R89, R46, R95.reuse ;  /* 0x0000005f2e597220 */ /* 0x080fe20000410000 */
[----:B------:R-:W-:-:S03]  /*47d0*/  FMUL.FTZ R95, R94, R95 ;  /* 0x0000005f5e5f7220 */ /* 0x000fc60000410000 */
[-C--:B------:R-:W-:Y:S01]  /*47e0*/  FFMA.FTZ R89, R94, R91.reuse, -R89 ;  /* 0x0000005b5e597223 */ /* 0x080fe20000010859 */
[--C-:B------:R-:W-:Y:S02]  /*47f0*/  HADD2.F32 R94, -RZ, R88.reuse.H0_H0 ;  /* 0x20000058ff5e7230 */ /* 0x100fe40000004100 */
        /* <DEDUP_REMOVED lines=9> */
.L_x_6699:
[----:B------:R-:W-:Y:S05]  /*4890*/  BSYNC B2 ;  /* 0x0000000000027941 */ /* 0x000fea0003800000 */
.L_x_6698:
[----:B------:R-:W-:Y:S01]  /*48a0*/  ULDC.64 UR4, c[0x0][0x2e8] ;  /* 0x0000ba0000047ab9 */ /* 0x000fe20000000a00 */
[----:B------:R-:W-:Y:S01]  /*48b0*/  ULDC.64 UR6, c[0x0][0x208] ;  /* 0x0000820000067ab9 */ /* 0x000fe20000000a00 */
[----:B------:R-:W-:-:S04]  /*48c0*/  LEA R88, P3, R171, UR4, 0x1 ;  /* 0x00000004ab587c11 */ /* 0x000fc8000f8608ff */
[----:B------:R-:W-:-:S05]  /*48d0*/  LEA.HI.X R89, R171, UR5, R172, 0x1, P3 ;  /* 0x00000005ab597c11 */ /* 0x000fca00098f0cac */
[----:B--2---:R2:W-:Y:S04]  /*48e0*/  STG.E.128 desc[UR6][R88.64], R44 ;  /* 0x0000002c58007986 */ /* 0x0045e8000c101d06 */
.L_x_6693:
[----:B------:R-:W-:Y:S05]  /*48f0*/  BSYNC B1 ;  /* 0x0000000000017941 */ /* 0x000fea0003800000 */
.L_x_6692:
[----:B------:R-:W-:Y:S04]  /*4900*/  BSSY B1, `(.L_x_6700) ;  /* 0x0000074000017945 */ /* 0x000fe80003800000 */
[----:B------:R-:W-:Y:S05]  /*4910*/  @P4 BRA `(.L_x_6701) ;  /* 0x0000000400c84947 */ /* 0x000fea0003800000 */
[----:B--2---:R-:W-:Y:S01]  /*4920*/  IADD3 R89, P3, P4, R158, R136, R16 ;  /* 0x000000889e597210 */ /* 0x004fe20007c7e010 */
[----:B------:R-:W-:Y:S03]  /*4930*/  BSSY B2, `(.L_x_6702) ;  /* 0x000003b000027945 */ /* 0x000fe60003800000 */
[----:B------:R-:W-:Y:S01]  /*4940*/  IADD3.X R88, R123, R93, R17, P3, P4 ;  /* 0x0000005d7b587210 */ /* 0x000fe20001fe8411 */
[----:B------:R-:W-:Y:S08]  /*4950*/  @P0 BRA `(.L_x_6703) ;  /* 0x0000000000e00947 */ /* 0x000ff00003800000 */
        /* <DEDUP_REMOVED lines=9> */
[----:B------:R-:W-:Y:S01]  /*49f0*/  HADD2.F32 R99, -RZ, R184.H1_H1 ;  /* 0x300000b8ff637230 */ /* 0x000fe20000004100 */
        /* <DEDUP_REMOVED lines=40> */
.L_x_6705:
[----:B------:R-:W-:Y:S05]  /*4c80*/  BSYNC B3 ;  /* 0x0000000000037941 */ /* 0x000fea0003800000 */
.L_x_6704:
[----:B------:R-:W-:Y:S01]  /*4c90*/  ULDC.64 UR4, c[0x0][0x2e8] ;  /* 0x0000ba0000047ab9 */ /* 0x000fe20000000a00 */
[----:B------:R-:W-:Y:S01]  /*4ca0*/  ULDC.64 UR6, c[0x0][0x208] ;  /* 0x0000820000067ab9 */ /* 0x000fe20000000a00 */
[----:B------:R-:W-:-:S04]  /*4cb0*/  LEA R84, P3, R90, UR4, 0x1 ;  /* 0x000000045a547c11 */ /* 0x000fc8000f8608ff */
[----:B------:R-:W-:-:S05]  /*4cc0*/  LEA.HI.X R85, R90, UR5, R91, 0x1, P3 ;  /* 0x000000055a557c11 */ /* 0x000fca00098f0c5b */
[----:B--2---:R2:W-:Y:S04]  /*4cd0*/  STG.E.128 desc[UR6][R84.64], R44 ;  /* 0x0000002c54007986 */ /* 0x0045e8000c101d06 */
.L_x_6703:
[----:B------:R-:W-:Y:S05]  /*4ce0*/  BSYNC B2 ;  /* 0x0000000000027941 */ /* 0x000fea0003800000 */
.L_x_6702:
[----:B------:R-:W-:Y:S05]  /*4cf0*/  @P1 BRA `(.L_x_6701) ;  /* 0x0000000000d01947 */ /* 0x000fea0003800000 */
[----:B-12---:R1:W2:Y:S01]  /*4d00*/  LDS.128 R44, [R5+0x24c00] ;  /* 0x024c0000052c7984 */ /* 0x0062a20000000c00 */
[----:B------:R-:W-:Y:S01]  /*4d10*/  IADD3 R89, P3, R89, R14, RZ ;  /* 0x0000000e59597210 */ /* 0x000fe20007f7e0ff */
[----:B------:R-:W-:Y:S04]  /*4d20*/  BSSY B2, `(.L_x_6706) ;  /* 0x000002c000027945 */ /* 0x000fe80003800000 */
[----:B------:R-:W-:Y:S01]  /*4d30*/  IMAD.X R88, R88, 0x1, R11, P3 ;  /* 0x0000000158587824 */ /* 0x000fe200018e060b */
[----:B------:R-:W-:-:S13]  /*4d40*/  ISETP.GE.AND P3, PT, R220, R92, PT ;  /* 0x0000005cdc00720c */ /* 0x000fda0003f66270 */
        /* <DEDUP_REMOVED lines=12> */
[C---:B------:R-:W-:Y:S01]  /*4e10*/  FMUL.FTZ R82, R45.reuse, R82 ;  /* 0x000000522d527220 */ /* 0x040fe20000410000 */
[----:B------:R-:W-:Y:S02]  /*4e20*/  HADD2.F32 R80, -RZ, R80.H0_H0 ;  /* 0x20000050ff507230 */ /* 0x000fe40000004100 */
        /* <DEDUP_REMOVED lines=8> */
[----:B------:R-:W-:-:S02]  /*4eb0*/  HADD2.F32 R80, -RZ, R167.H1_H1 ;  /* 0x300000a7ff507230 */ /* 0x000fc40000004100 */
[----:B------:R-:W-:Y:S02]  /*4ec0*/  HADD2.F32 R167, -RZ, R167.H0_H0 ;  /* 0x200000a7ffa77230 */ /* 0x000fe40000004100 */
[----:B------:R-:W-:Y:S01]  /*4ed0*/  HADD2.F32 R81, -RZ, R44.H1_H1 ;  /* 0x3000002cff517230 */ /* 0x000fe20000004100 */
[----:B------:R-:W-:Y:S01]  /*4ee0*/  F2FP.F16.F32.PACK_AB R47, R84, R47 ;  /* 0x0000002f542f723e */ /* 0x000fe200000000ff */
[----:B------:R-:W-:Y:S02]  /*4ef0*/  HADD2.F32 R82, -RZ, R46.H1_H1 ;  /* 0x3000002eff527230 */ /* 0x000fe40000004100 */
[----:B------:R-:W-:Y:S02]  /*4f00*/  HADD2.F32 R44, -RZ, R44.H0_H0 ;  /* 0x2000002cff2c7230 */ /* 0x000fe40000004100 */
[----:B------:R-:W-:Y:S01]  /*4f10*/  FMUL.FTZ R83, R81, R80 ;  /* 0x0000005051537220 */ /* 0x000fe20000410000 */
[----:B------:R-:W-:Y:S02]  /*4f20*/  HADD2.F32 R46, -RZ, R46.H0_H0 ;  /* 0x2000002eff2e7230 */ /* 0x000fe40000004100 */
[----:B------:R-:W-:Y:S01]  /*4f30*/  FMUL.FTZ R91, R82, R167 ;  /* 0x000000a7525b7220 */ /* 0x000fe20000410000 */
[----:B------:R-:W-:-:S02]  /*4f40*/  HADD2.F32 R45, -RZ, R168.H1_H1 ;  /* 0x300000a8ff2d7230 */ /* 0x000fc40000004100 */
[----:B------:R-:W-:Y:S01]  /*4f50*/  FMUL.FTZ R80, R44, R80 ;  /* 0x000000502c507220 */ /* 0x000fe20000410000 */
[C---:B------:R-:W-:Y:S01]  /*4f60*/  FMUL.FTZ R167, R46.reuse, R167 ;  /* 0x000000a72ea77220 */ /* 0x040fe20000410000 */
[----:B------:R-:W-:Y:S01]  /*4f70*/  FFMA.FTZ R91, R46, R87, -R91 ;  /* 0x000000572e5b7223 */ /* 0x000fe2000001085b */
[-C--:B------:R-:W-:Y:S01]  /*4f80*/  FFMA.FTZ R83, R44, R45.reuse, -R83 ;  /* 0x0000002d2c537223 */ /* 0x080fe20000010853 */
[----:B------:R-:W-:Y:S01]  /*4f90*/  FFMA.FTZ R80, R81, R45, R80 ;  /* 0x0000002d51507223 */ /* 0x000fe20000010050 */
[----:B------:R-:W-:Y:S01]  /*4fa0*/  FFMA.FTZ R82, R82, R87, R167 ;  /* 0x0000005752527223 */ /* 0x000fe200000100a7 */
[----:B------:R-:W-:-:S03]  /*4fb0*/  F2FP.F16.F32.PACK_AB R45, R85, R90 ;  /* 0x0000005a552d723e */ /* 0x000fc600000000ff */
[----:B------:R-:W-:Y:S02]  /*4fc0*/  F2FP.F16.F32.PACK_AB R44, R80, R83 ;  /* 0x00000053502c723e */ /* 0x000fe400000000ff */
[----:B------:R-:W-:-:S07]  /*4fd0*/  F2FP.F16.F32.PACK_AB R46, R82, R91 ;  /* 0x0000005b522e723e */ /* 0x000fce00000000ff */
.L_x_6707:
[----:B------:R-:W-:Y:S05]  /*4fe0*/  BSYNC B2 ;  /* 0x0000000000027941 */ /* 0x000fea0003800000 */
.L_x_6706:
[----:B------:R-:W-:Y:S01]  /*4ff0*/  ULDC.64 UR4, c[0x0][0x2e8] ;  /* 0x0000ba0000047ab9 */ /* 0x000fe20000000a00 */
[----:B------:R-:W-:Y:S01]  /*5000*/  ULDC.64 UR6, c[0x0][0x208] ;  /* 0x0000820000067ab9 */ /* 0x000fe20000000a00 */
[----:B------:R-:W-:-:S04]  /*5010*/  LEA R80, P3, R89, UR4, 0x1 ;  /* 0x0000000459507c11 */ /* 0x000fc8000f8608ff */
[----:B------:R-:W-:-:S05]  /*5020*/  LEA.HI.X R81, R89, UR5, R88, 0x1, P3 ;  /* 0x0000000559517c11 */ /* 0x000fca00098f0c58 */
[----:B--2---:R3:W-:Y:S04]  /*5030*/  STG.E.128 desc[UR6][R80.64], R44 ;  /* 0x0000002c50007986 */ /* 0x0047e8000c101d06 */
.L_x_6701:
[----:B------:R-:W-:Y:S05]  /*5040*/  BSYNC B1 ;  /* 0x0000000000017941 */ /* 0x000fea0003800000 */
.L_x_6700:
[----:B------:R-:W4:Y:S01]  /*5050*/  LDL R91, [R1] ;  /* 0x00000000015b7983 */ /* 0x000f220000100800 */
[----:B------:R-:W-:Y:S01]  /*5060*/  BSSY B1, `(.L_x_6708) ;  /* 0x0000075000017945 */ /* 0x000fe20003800000 */
[----:B----4-:R-:W-:-:S13]  /*5070*/  LOP3.LUT P3, RZ, R91, 0x4, RZ, 0xc0, !PT ;  /* 0x000000045bff7812 */ /* 0x010fda000786c0ff */
[----:B------:R-:W-:Y:S05]  /*5080*/  @P3 BRA `(.L_x_6709) ;  /* 0x0000000400c83947 */ /* 0x000fea0003800000 */
[----:B---3--:R-:W-:Y:S01]  /*5090*/  IADD3 R81, P3, P4, R125, R136, R16 ;  /* 0x000000887d517210 */ /* 0x008fe20007c7e010 */
[----:B------:R-:W-:Y:S03]  /*50a0*/  BSSY B2, `(.L_x_6710) ;  /* 0x0000039000027945 */ /* 0x000fe60003800000 */
[----:B------:R-:W-:Y:S01]  /*50b0*/  IADD3.X R80, R124, R93, R17, P3, P4 ;  /* 0x0000005d7c507210 */ /* 0x000fe20001fe8411 */
[----:B------:R-:W-:Y:S08]  /*50c0*/  @P0 BRA `(.L_x_6711) ;  /* 0x0000000000d80947 */ /* 0x000ff00003800000 */
[----:B-12---:R1:W2:Y:S01]  /*50d0*/  LDS.128 R44, [R5+0x20400] ;  /* 0x02040000052c7984 */ /* 0x0062a20000000c00 */
[----:B------:R-:W-:Y:S01]  /*50e0*/  IADD3 R82, P3, R81, R100, RZ ;  /* 0x0000006451527210 */ /* 0x000fe20007f7e0ff */
[----:B------:R-:W-:Y:S04]  /*50f0*/  BSSY B3, `(.L_x_6712) ;  /* 0x000002e000037945 */ /* 0x000fe80003800000 */
[----:B------:R-:W-:Y:S01]  /*5100*/  IMAD.X R83, R80, 0x1, R15, P3 ;  /* 0x0000000150537824 */ /* 0x000fe200018e060f */
[----:B------:R-:W-:-:S13]  /*5110*/  ISETP.GE.AND P3, PT, R18, R92, PT ;  /* 0x0000005c1200720c */ /* 0x000fda0003f66270 */
[----:B-1----:R-:W-:Y:S05]  /*5120*/  @P3 BRA `(.L_x_6713) ;  /* 0x0000000000a83947 */ /* 0x002fea0003800000 */
[--C-:B------:R-:W-:Y:S02]  /*5130*/  SHF.R.U64 R84, R76, 0x10, R77.reuse ;  /* 0x000000104c547819 */ /* 0x100fe4000000124d */
[----:B------:R-:W-:Y:S02]  /*5140*/  SHF.R.U32.HI R76, RZ, 0x10, R77 ;  /* 0x00000010ff4c7819 */ /* 0x000fe4000001164d */
[--C-:B------:R-:W-:Y:S01]  /*5150*/  SHF.R.U64 R85, R78, 0x10, R79.reuse ;  /* 0x000000104e557819 */ /* 0x100fe2000000124f */
[----:B------:R-:W-:Y:S01]  /*5160*/  HADD2.F32 R78, -RZ, R84.H0_H0 ;  /* 0x20000054ff4e7230 */ /* 0x000fe20000004100 */
[----:B------:R-:W-:Y:S01]  /*5170*/  SHF.R.U32.HI R86, RZ, 0x10, R79 ;  /* 0x00000010ff567819 */ /* 0x000fe2000001164f */
[----:B--2---:R-:W-:Y:S01]  /*5180*/  HADD2.F32 R79, -RZ, R45.H0_H0 ;  /* 0x2000002dff4f7230 */ /* 0x004fe20000004100 */
[----:B------:R-:W-:Y:S01]  /*5190*/  MOV R77, R47 ;  /* 0x0000002f004d7202 */ /* 0x000fe20000000f00 */
[----:B------:R-:W-:Y:S02]  /*51a0*/  HADD2.F32 R88, -RZ, R85.H0_H0 ;  /* 0x20000055ff587230 */ /* 0x000fe40000004100 */
[----:B------:R-:W-:-:S02]  /*51b0*/  HADD2.F32 R47, -RZ, R45.H1_H1 ;  /* 0x3000002dff2f7230 */ /* 0x000fc40000004100 */
[----:B------:R-:W-:Y:S02]  /*51c0*/  HADD2.F32 R86, -RZ, R86.H0_H0 ;  /* 0x20000056ff567230 */ /* 0x000fe40000004100 */
[-C--:B------:R-:W-:Y:S01]  /*51d0*/  FMUL.FTZ R90, R79, R88.reuse ;  /* 0x000000584f5a7220 */ /* 0x080fe20000410000 */
[--C-:B------:R-:W-:Y:S02]  /*51e0*/  HADD2.F32 R45, -RZ, R77.reuse.H1_H1 ;  /* 0x3000004dff2d7230 */ /* 0x100fe40000004100 */
[----:B------:R-:W-:Y:S02]  /*51f0*/  HADD2.F32 R77, -RZ, R77.H0_H0 ;  /* 0x2000004dff4d7230 */ /* 0x000fe40000004100 */
[----:B------:R-:W-:Y:S02]  /*5200*/  HADD2.F32 R84, -RZ, R76.H0_H0 ;  /* 0x2000004cff547230 */ /* 0x000fe40000004100 */
[----:B------:R-:W-:Y:S01]  /*5210*/  FMUL.FTZ R76, R47, R88 ;  /* 0x000000582f4c7220 */ /* 0x000fe20000410000 */
[-C--:B------:R-:W-:Y:S01]  /*5220*/  FMUL.FTZ R88, R45, R86.reuse ;  /* 0x000000562d587220 */ /* 0x080fe20000410000 */
[----:B------:R-:W-:Y:S01]  /*5230*/  FMUL.FTZ R86, R77, R86 ;  /* 0x000000564d567220 */ /* 0x000fe20000410000 */
[-C--:B------:R-:W-:Y:S01]  /*5240*/  FFMA.FTZ R47, R47, R78.reuse, R90 ;  /* 0x0000004e2f2f7223 */ /* 0x080fe2000001005a */
[----:B------:R-:W-:Y:S01]  /*5250*/  FFMA.FTZ R76, R79, R78, -R76 ;  /* 0x0000004e4f4c7223 */ /* 0x000fe2000001084c */
[-C--:B------:R-:W-:Y:S01]  /*5260*/  FFMA.FTZ R77, R77, R84.reuse, -R88 ;  /* 0x000000544d4d7223 */ /* 0x080fe20000010858 */
[----:B------:R-:W-:Y:S01]  /*5270*/  FFMA.FTZ R84, R45, R84, R86 ;  /* 0x000000542d547223 */ /* 0x000fe20000010056 */
[----:B------:R-:W-:-:S02]  /*5280*/  HADD2.F32 R85, -RZ, R183.H0_H0 ;  /* 0x200000b7ff557230 */ /* 0x000fc40000004100 */
[--C-:B------:R-:W-:Y:S02]  /*5290*/  HADD2.F32 R78, -RZ, R44.reuse.H1_H1 ;  /* 0x3000002cff4e7230 */ /* 0x100fe40000004100 */
[----:B------:R-:W-:Y:S02]  /*52a0*/  HADD2.F32 R86, -RZ, R44.H0_H0 ;  /* 0x2000002cff567230 */ /* 0x000fe40000004100 */
[----:B------:R-:W-:Y:S02]  /*52b0*/  HADD2.F32 R183, -RZ, R183.H1_H1 ;  /* 0x300000b7ffb77230 */ /* 0x000fe40000004100 */
[-C--:B------:R-:W-:Y:S01]  /*52c0*/  FMUL.FTZ R87, R78, R85.reuse ;  /* 0x000000554e577220 */ /* 0x080fe20000410000 */
[----:B------:R-:W-:Y:S02]  /*52d0*/  HADD2.F32 R44, -RZ, R46.H1_H1 ;  /* 0x3000002eff2c7230 */ /* 0x000fe40000004100 */
[----:B------:R-:W-:Y:S01]  /*52e0*/  FMUL.FTZ R85, R86, R85 ;  /* 0x0000005556557220 */ /* 0x000fe20000410000 */
[----:B------:R-:W-:-:S02]  /*52f0*/  HADD2.F32 R45, -RZ, R166.H1_H1 ;  /* 0x300000a6ff2d7230 */ /* 0x000fc40000004100 */
[----:B------:R-:W-:Y:S02]  /*5300*/  HADD2.F32 R46, -RZ, R46.H0_H0 ;  /* 0x2000002eff2e7230 */ /* 0x000fe40000004100 */
[----:B------:R-:W-:Y:S01]  /*5310*/  FMUL.FTZ R89, R44, R183 ;  /* 0x000000b72c597220 */ /* 0x000fe20000410000 */
[----:B------:R-:W-:Y:S02]  /*5320*/  HADD2.F32 R79, -RZ, R166.H0_H0 ;  /* 0x200000a6ff4f7230 */ /* 0x000fe40000004100 */
[-C--:B------:R-:W-:Y:S01]  /*5330*/  FFMA.FTZ R87, R86, R45.reuse, -R87 ;  /* 0x0000002d56577223 */ /* 0x080fe20000010857 */
[----:B------:R-:W-:Y:S01]  /*5340*/  FFMA.FTZ R78, R78, R45, R85 ;  /* 0x0000002d4e4e7223 */ /* 0x000fe20000010055 */
[C---:B------:R-:W-:Y:S01]  /*5350*/  FMUL.FTZ R183, R46.reuse, R183 ;  /* 0x000000b72eb77220 */ /* 0x040fe20000410000 */
[----:B------:R-:W-:Y:S01]  /*5360*/  F2FP.F16.F32.PACK_AB R45, R47, R76 ;  /* 0x0000004c2f2d723e */ /* 0x000fe200000000ff */
[----:B------:R-:W-:Y:S01]  /*5370*/  FFMA.FTZ R89, R46, R79, -R89 ;  /* 0x0000004f2e597223 */ /* 0x000fe20000010859 */
[----:B------:R-:W-:Y:S01]  /*5380*/  F2FP.F16.F32.PACK_AB R47, R84, R77 ;  /* 0x0000004d542f723e */ /* 0x000fe200000000ff */
[----:B------:R-:W-:Y:S01]  /*5390*/  FFMA.FTZ R44, R44, R79, R183 ;  /* 0x0000004f2c2c7223 */ /* 0x000fe200000100b7 */
[----:B------:R-:W-:-:S04]  /*53a0*/  F2FP.F16.F32.PACK_AB R78, R78, R87 ;  /* 0x000000574e4e723e */ /* 0x000fc800000000ff */
[----:B------:R-:W-:Y:S01]  /*53b0*/  F2FP.F16.F32.PACK_AB R46, R44, R89 ;  /* 0x000000592c2e723e */ /* 0x000fe200000000ff */
[----:B------:R-:W-:-:S07]  /*53c0*/  IMAD.MOV.U32 R44, RZ, RZ, R78 ;  /* 0x000000ffff2c7224 */ /* 0x000fce00078e004e */
.L_x_6713:
[----:B------:R-:W-:Y:S05]  /*53d0*/  BSYNC B3 ;  /* 0x0000000000037941 */ /* 0x000fea0003800000 */
.L_x_6712:
[----:B------:R-:W-:Y:S01]  /*53e0*/  ULDC.64 UR4, c[0x0][0x2e8] ;  /* 0x0000ba0000047ab9 */ /* 0x000fe20000000a00 */
[----:B------:R-:W-:Y:S01]  /*53f0*/  ULDC.64 UR6, c[0x0][0x208] ;  /* 0x0000820000067ab9 */ /* 0x000fe20000000a00 */
[----:B------:R-:W-:-:S04]  /*5400*/  LEA R76, P3, R82, UR4, 0x1 ;  /* 0x00000004524c7c11 */ /* 0x000fc8000f8608ff */
[----:B------:R-:W-:-:S05]  /*5410*/  LEA.HI.X R77, R82, UR5, R83, 0x1, P3 ;  /* 0x00000005524d7c11 */ /* 0x000fca00098f0c53 */
[----:B--2---:R3:W-:Y:S04]  /*5420*/  STG.E.128 desc[UR6][R76.64], R44 ;  /* 0x0000002c4c007986 */ /* 0x0047e8000c101d06 */
.L_x_6711:
[----:B------:R-:W-:Y:S05]  /*5430*/  BSYNC B2 ;  /* 0x0000000000027941 */ /* 0x000fea0003800000 */
.L_x_6710:
[----:B------:R-:W-:Y:S05]  /*5440*/  @P1 BRA `(.L_x_6709) ;  /* 0x0000000000d81947 */ /* 0x000fea0003800000 */
[----:B-123--:R1:W2:Y:S01]  /*5450*/  LDS.128 R44, [R5+0x25c00] ;  /* 0x025c0000052c7984 */ /* 0x00e2a20000000c00 */
[----:B------:R-:W-:Y:S01]  /*5460*/  IADD3 R81, P3, R81, R14, RZ ;  /* 0x0000000e51517210 */ /* 0x000fe20007f7e0ff */
[----:B------:R-:W-:Y:S04]  /*5470*/  BSSY B2, `(.L_x_6714) ;  /* 0x000002e000027945 */ /* 0x000fe80003800000 */
[----:B------:R-:W-:Y:S01]  /*5480*/  IMAD.X R80, R80, 0x1, R11, P3 ;  /* 0x0000000150507824 */ /* 0x000fe200018e060b */
[----:B------:R-:W-:-:S13]  /*5490*/  ISETP.GE.AND P3, PT, R220, R92, PT ;  /* 0x0000005cdc00720c */ /* 0x000fda0003f66270 */
[----:B-1----:R-:W-:Y:S05]  /*54a0*/  @P3 BRA `(.L_x_6715) ;  /* 0x0000000000a83947 */ /* 0x002fea0003800000 */
[--C-:B------:R-:W-:Y:S01]  /*54b0*/  SHF.R.U64 R79, R72, 0x10, R73.reuse ;  /* 0x00000010484f7819 */ /* 0x100fe20000001249 */
        /* <DEDUP_REMOVED lines=8> */
[----:B------:R-:W-:-:S02]  /*5540*/  HADD2.F32 R74, -RZ, R73.H1_H1 ;  /* 0x30000049ff4a7230 */ /* 0x000fc40000004100 */
[----:B------:R-:W-:Y:S02]  /*5550*/  HADD2.F32 R78, -RZ, R78.H0_H0 ;  /* 0x2000004eff4e7230 */ /* 0x000fe40000004100 */
[-C--:B------:R-:W-:Y:S01]  /*5560*/  FMUL.FTZ R45, R47, R77.reuse ;  /* 0x0000004d2f2d7220 */ /* 0x080fe20000410000 */
[----:B------:R-:W-:Y:S02]  /*5570*/  HADD2.F32 R73, -RZ, R73.H0_H0 ;  /* 0x20000049ff497230 */ /* 0x000fe40000004100 */
[----:B------:R-:W-:Y:S01]  /*5580*/  FMUL.FTZ R82, R44, R77 ;  /* 0x0000004d2c527220 */ /* 0x000fe20000410000 */
        /* <DEDUP_REMOVED lines=20> */
[----:B------:R-:W-:Y:S02]  /*56d0*/  HADD2.F32 R157, -RZ, R157.H0_H0 ;  /* 0x2000009dff9d7230 */ /* 0x000fe40000004100 */
[----:B------:R-:W-:Y:S01]  /*56e0*/  FMUL.FTZ R77, R46, R77 ;  /* 0x0000004d2e4d7220 */ /* 0x000fe20000410000 */
[-C--:B------:R-:W-:Y:S01]  /*56f0*/  FFMA.FTZ R79, R72, R75.reuse, -R79 ;  /* 0x0000004b484f7223 */ /* 0x080fe2000001084f */
[----:B------:R-:W-:Y:S01]  /*5700*/  FFMA.FTZ R76, R73, R75, R76 ;  /* 0x0000004b494c7223 */ /* 0x000fe2000001004c */
[-C--:B------:R-:W-:Y:S01]  /*5710*/  FFMA.FTZ R83, R46, R157.reuse, -R83 ;  /* 0x0000009d2e537223 */ /* 0x080fe20000010853 */
[----:B------:R-:W-:-:S03]  /*5720*/  FFMA.FTZ R74, R74, R157, R77 ;  /* 0x0000009d4a4a7223 */ /* 0x000fc6000001004d */
[----:B------:R-:W-:Y:S02]  /*5730*/  F2FP.F16.F32.PACK_AB R44, R76, R79 ;  /* 0x0000004f4c2c723e */ /* 0x000fe400000000ff */
[----:B------:R-:W-:-:S07]  /*5740*/  F2FP.F16.F32.PACK_AB R46, R74, R83 ;  /* 0x000000534a2e723e */ /* 0x000fce00000000ff */
.L_x_6715:
[----:B------:R-:W-:Y:S05]  /*5750*/  BSYNC B2 ;  /* 0x0000000000027941 */ /* 0x000fea0003800000 */
.L_x_6714:
[----:B------:R-:W-:Y:S01]  /*5760*/  ULDC.64 UR4, c[0x0][0x2e8] ;  /* 0x0000ba0000047ab9 */ /* 0x000fe20000000a00 */
[----:B------:R-:W-:Y:S01]  /*5770*/  ULDC.64 UR6, c[0x0][0x208] ;  /* 0x0000820000067ab9 */ /* 0x000fe20000000a00 */
[----:B------:R-:W-:-:S04]  /*5780*/  LEA R72, P3, R81, UR4, 0x1 ;  /* 0x0000000451487c11 */ /* 0x000fc8000f8608ff */
[----:B------:R-:W-:-:S05]  /*5790*/  LEA.HI.X R73, R81, UR5, R80, 0x1, P3 ;  /* 0x0000000551497c11 */ /* 0x000fca00098f0c50 */
[----:B--2---:R4:W-:Y:S04]  /*57a0*/  STG.E.128 desc[UR6][R72.64], R44 ;  /* 0x0000002c48007986 */ /* 0x0049e8000c101d06 */
.L_x_6709:
[----:B------:R-:W-:Y:S05]  /*57b0*/  BSYNC B1 ;  /* 0x0000000000017941 */ /* 0x000fea0003800000 */
.L_x_6708:
[----:B------:R-:W-:Y:S01]  /*57c0*/  LOP3.LUT P3, RZ, R91, 0x8, RZ, 0xc0, !PT ;  /* 0x000000085bff7812 */ /* 0x000fe2000786c0ff */
[----:B------:R-:W-:-:S12]  /*57d0*/  BSSY B1, `(.L_x_6716) ;  /* 0x0000072000017945 */ /* 0x000fd80003800000 */
[----:B------:R-:W-:Y:S05]  /*57e0*/  @P3 BRA `(.L_x_6717) ;  /* 0x0000000400c03947 */ /* 0x000fea0003800000 */
[----:B----4-:R-:W-:Y:S01]  /*57f0*/  IADD3 R73, P3, P4, R127, R136, R16 ;  /* 0x000000887f497210 */ /* 0x010fe20007c7e010 */
[----:B------:R-:W-:Y:S03]  /*5800*/  BSSY B2, `(.L_x_6718) ;  /* 0x0000038000027945 */ /* 0x000fe60003800000 */
[----:B------:R-:W-:Y:S01]  /*5810*/  IADD3.X R72, R126, R93, R17, P3, P4 ;  /* 0x0000005d7e487210 */ /* 0x000fe20001fe8411 */
[----:B------:R-:W-:Y:S08]  /*5820*/  @P0 BRA `(.L_x_6719) ;  /* 0x0000000000d40947 */ /* 0x000ff00003800000 */
[----:B-123--:R1:W2:Y:S01]  /*5830*/  LDS.128 R44, [R5+0x21400] ;  /* 0x02140000052c7984 */ /* 0x00e2a20000000c00 */
[----:B------:R-:W-:Y:S01]  /*5840*/  IADD3 R74, P3, R73, R100, RZ ;  /* 0x00000064494a7210 */ /* 0x000fe20007f7e0ff */
[----:B------:R-:W-:Y:S03]  /*5850*/  BSSY B3, `(.L_x_6720) ;  /* 0x000002d000037945 */ /* 0x000fe60003800000 */
[----:B------:R-:W-:Y:S02]  /*5860*/  IADD3.X R75, R72, R15, RZ, P3, !PT ;  /* 0x0000000f484b7210 */ /* 0x000fe40001ffe4ff */
[----:B------:R-:W-:-:S13]  /*5870*/  ISETP.GE.AND P3, PT, R18, R92, PT ;  /* 0x0000005c1200720c */ /* 0x000fda0003f66270 */
        /* <DEDUP_REMOVED lines=42> */
.L_x_6721:
[----:B------:R-:W-:Y:S05]  /*5b20*/  BSYNC B3 ;  /* 0x0000000000037941 */ /* 0x000fea0003800000 */
.L_x_6720:
[----:B------:R-:W-:Y:S01]  /*5b30*/  ULDC.64 UR4, c[0x0][0x2e8] ;  /* 0x0000ba0000047ab9 */ /* 0x000fe20000000a00 */
[----:B------:R-:W-:Y:S01]  /*5b40*/  ULDC.64 UR6, c[0x0][0x208] ;  /* 0x0000820000067ab9 */ /* 0x000fe20000000a00 */
[----:B------:R-:W-:-:S04]  /*5b50*/  LEA R68, P3, R74, UR4, 0x1 ;  /* 0x000000044a447c11 */ /* 0x000fc8000f8608ff */
[----:B------:R-:W-:-:S05]  /*5b60*/  LEA.HI.X R69, R74, UR5, R75, 0x1, P3 ;  /* 0x000000054a457c11 */ /* 0x000fca00098f0c4b */
[----:B--2---:R4:W-:Y:S04]  /*5b70*/  STG.E.128 desc[UR6][R68.64], R44 ;  /* 0x0000002c44007986 */ /* 0x0049e8000c101d06 */
.L_x_6719:
[----:B------:R-:W-:Y:S05]  /*5b80*/  BSYNC B2 ;  /* 0x0000000000027941 */ /* 0x000fea0003800000 */
.L_x_6718:
[----:B------:R-:W-:Y:S05]  /*5b90*/  @P1 BRA `(.L_x_6717) ;  /* 0x0000000000d41947 */ /* 0x000fea0003800000 */
[----:B-1234-:R1:W2:Y:S01]  /*5ba0*/  LDS.128 R44, [R5+0x26c00] ;  /* 0x026c0000052c7984 */ /* 0x01e2a20000000c00 */
        /* <DEDUP_REMOVED lines=46> */
.L_x_6723:
[----:B------:R-:W-:Y:S05]  /*5e90*/  BSYNC B2 ;  /* 0x0000000000027941 */ /* 0x000fea0003800000 */
.L_x_6722:
[----:B------:R-:W-:Y:S01]  /*5ea0*/  ULDC.64 UR4, c[0x0][0x2e8] ;  /* 0x0000ba0000047ab9 */ /* 0x000fe20000000a00 */
[----:B------:R-:W-:Y:S01]  /*5eb0*/  ULDC.64 UR6, c[0x0][0x208] ;  /* 0x0000820000067ab9 */ /* 0x000fe20000000a00 */
[----:B------:R-:W-:-:S04]  /*5ec0*/  LEA R64, P3, R73, UR4, 0x1 ;  /* 0x0000000449407c11 */ /* 0x000fc8000f8608ff */
[----:B------:R-:W-:-:S05]  /*5ed0*/  LEA.HI.X R65, R73, UR5, R72, 0x1, P3 ;  /* 0x0000000549417c11 */ /* 0x000fca00098f0c48 */
[----:B--2---:R1:W-:Y:S04]  /*5ee0*/  STG.E.128 desc[UR6][R64.64], R44 ;  /* 0x0000002c40007986 */ /* 0x0043e8000c101d06 */
.L_x_6717:
[----:B------:R-:W-:Y:S05]  /*5ef0*/  BSYNC B1 ;  /* 0x0000000000017941 */ /* 0x000fea0003800000 */
.L_x_6716:
[----:B------:R-:W-:Y:S01]  /*5f00*/  LOP3.LUT P3, RZ, R91, 0x2, RZ, 0xc0, !PT ;  /* 0x000000025bff7812 */ /* 0x000fe2000786c0ff */
[----:B------:R-:W-:-:S12]  /*5f10*/  BSSY B1, `(.L_x_6724) ;  /* 0x0000072000017945 */ /* 0x000fd80003800000 */
[----:B------:R-:W-:Y:S05]  /*5f20*/  @P3 BRA `(.L_x_6725) ;  /* 0x0000000400c03947 */ /* 0x000fea0003800000 */
[----:B-1----:R-:W-:Y:S01]  /*5f30*/  IADD3 R65, P3, P4, R130, R136, R16 ;  /* 0x0000008882417210 */ /* 0x002fe20007c7e010 */
[----:B------:R-:W-:Y:S03]  /*5f40*/  BSSY B2, `(.L_x_6726) ;  /* 0x0000038000027945 */ /* 0x000fe60003800000 */
[----:B------:R-:W-:Y:S01]  /*5f50*/  IADD3.X R64, R128, R93, R17, P3, P4 ;  /* 0x0000005d80407210 */ /* 0x000fe20001fe8411 */
[----:B------:R-:W-:Y:S08]  /*5f60*/  @P0 BRA `(.L_x_6727) ;  /* 0x0000000000d40947 */ /* 0x000ff00003800000 */
[----:B--234-:R1:W2:Y:S01]  /*5f70*/  LDS.128 R44, [R5+0x22400] ;  /* 0x02240000052c7984 */ /* 0x01c2a20000000c00 */
        /* <DEDUP_REMOVED lines=10> */
[----:B------:R-:W-:Y:S01]  /*6020*/  HADD2.F32 R68, -RZ, R68.H0_H0 ;  /* 0x20000044ff447230 */ /* 0x000fe20000004100 */
[----:B--2---:R-:W-:Y:S01]  /*6030*/  MOV R60, R46 ;  /* 0x0000002e003c7202 */ /* 0x004fe20000000f00 */
[----:B------:R-:W-:Y:S02]  /*6040*/  HADD2.F32 R63, -RZ, R61.H0_H0 ;  /* 0x2000003dff3f7230 */ /* 0x000fe40000004100 */
[----:B------:R-:W-:-:S02]  /*6050*/  HADD2.F32 R70, -RZ, R70.H0_H0 ;  /* 0x20000046ff467230 */ /* 0x000fc40000004100 */
[----:B------:R-:W-:Y:S02]  /*6060*/  HADD2.F32 R46, -RZ, R45.H1_H1 ;  /* 0x3000002dff2e7230 */ /* 0x000fe40000004100 */
[--C-:B------:R-:W-:Y:S02]  /*6070*/  HADD2.F32 R61, -RZ, R47.reuse.H1_H1 ;  /* 0x3000002fff3d7230 */ /* 0x100fe40000004100 */
[----:B------:R-:W-:Y:S02]  /*6080*/  HADD2.F32 R47, -RZ, R47.H0_H0 ;  /* 0x2000002fff2f7230 */ /* 0x000fe40000004100 */
[----:B------:R-:W-:Y:S01]  /*6090*/  FMUL.FTZ R72, R46, R63 ;  /* 0x0000003f2e487220 */ /* 0x000fe20000410000 */
[----:B------:R-:W-:Y:S02]  /*60a0*/  HADD2.F32 R45, -RZ, R45.H0_H0 ;  /* 0x2000002dff2d7230 */ /* 0x000fe40000004100 */
[-C--:B------:R-:W-:Y:S01]  /*60b0*/  FMUL.FTZ R74, R61, R70.reuse ;  /* 0x000000463d4a7220 */ /* 0x080fe20000410000 */
[----:B------:R-:W-:-:S02]  /*60c0*/  FMUL.FTZ R70, R47, R70 ;  /* 0x000000462f467220 */ /* 0x000fc40000410000 */
[C---:B------:R-:W-:Y:S01]  /*60d0*/  FMUL.FTZ R63, R45.reuse, R63 ;  /* 0x0000003f2d3f7220 */ /* 0x040fe20000410000 */
[----:B------:R-:W-:Y:S01]  /*60e0*/  FFMA.FTZ R72, R45, R62, -R72 ;  /* 0x0000003e2d487223 */ /* 0x000fe20000010848 */
[----:B------:R-:W-:Y:S01]  /*60f0*/  FFMA.FTZ R73, R61, R68, R70 ;  /* 0x000000443d497223 */ /* 0x000fe20000010046 */
[----:B------:R-:W-:Y:S02]  /*6100*/  HADD2.F32 R45, -RZ, R44.H1_H1 ;  /* 0x3000002cff2d7230 */ /* 0x000fe40000004100 */
[----:B------:R-:W-:Y:S01]  /*6110*/  FFMA.FTZ R71, R46, R62, R63 ;  /* 0x0000003e2e477223 */ /* 0x000fe2000001003f */
[----:B------:R-:W-:Y:S02]  /*6120*/  HADD2.F32 R61, -RZ, R178.H0_H0 ;  /* 0x200000b2ff3d7230 */ /* 0x000fe40000004100 */
[----:B------:R-:W-:Y:S01]  /*6130*/  FFMA.FTZ R74, R47, R68, -R74 ;  /* 0x000000442f4a7223 */ /* 0x000fe2000001084a */
[----:B------:R-:W-:Y:S02]  /*6140*/  HADD2.F32 R44, -RZ, R44.H0_H0 ;  /* 0x2000002cff2c7230 */ /* 0x000fe40000004100 */
[----:B------:R-:W-:-:S02]  /*6150*/  HADD2.F32 R63, -RZ, R178.H1_H1 ;  /* 0x300000b2ff3f7230 */ /* 0x000fc40000004100 */
[CC--:B------:R-:W-:Y:S01]  /*6160*/  FMUL.FTZ R69, R45.reuse, R61.reuse ;  /* 0x0000003d2d457220 */ /* 0x0c0fe20000410000 */
[--C-:B------:R-:W-:Y:S02]  /*6170*/  HADD2.F32 R46, -RZ, R60.reuse.H1_H1 ;  /* 0x3000003cff2e7230 */ /* 0x100fe40000004100 */
        /* <DEDUP_REMOVED lines=14> */
.L_x_6729:
[----:B------:R-:W-:Y:S05]  /*6260*/  BSYNC B3 ;  /* 0x0000000000037941 */ /* 0x000fea0003800000 */
.L_x_6728:
[----:B------:R-:W-:Y:S01]  /*6270*/  ULDC.64 UR4, c[0x0][0x2e8] ;  /* 0x0000ba0000047ab9 */ /* 0x000fe20000000a00 */
[----:B------:R-:W-:Y:S01]  /*6280*/  ULDC.64 UR6, c[0x0][0x208] ;  /* 0x0000820000067ab9 */ /* 0x000fe20000000a00 */
[----:B------:R-:W-:-:S04]  /*6290*/  LEA R60, P3, R66, UR4, 0x1 ;  /* 0x00000004423c7c11 */ /* 0x000fc8000f8608ff */
[----:B------:R-:W-:-:S05]  /*62a0*/  LEA.HI.X R61, R66, UR5, R67, 0x1, P3 ;  /* 0x00000005423d7c11 */ /* 0x000fca00098f0c43 */
[----:B--2---:R1:W-:Y:S04]  /*62b0*/  STG.E.128 desc[UR6][R60.64], R44 ;  /* 0x0000002c3c007986 */ /* 0x0043e8000c101d06 */
.L_x_6727:
[----:B------:R-:W-:Y:S05]  /*62c0*/  BSYNC B2 ;  /* 0x0000000000027941 */ /* 0x000fea0003800000 */
.L_x_6726:
        /* <DEDUP_REMOVED lines=48> */
.L_x_6731:
[----:B------:R-:W-:Y:S05]  /*65d0*/  BSYNC B2 ;  /* 0x0000000000027941 */ /* 0x000fea0003800000 */
.L_x_6730:
[----:B------:R-:W-:Y:S01]  /*65e0*/  ULDC.64 UR4, c[0x0][0x2e8] ;  /* 0x0000ba0000047ab9 */ /* 0x000fe20000000a00 */
[----:B------:R-:W-:Y:S01]  /*65f0*/  ULDC.64 UR6, c[0x0][0x208] ;  /* 0x0000820000067ab9 */ /* 0x000fe20000000a00 */
[----:B------:R-:W-:-:S04]  /*6600*/  LEA R56, P3, R67, UR4, 0x1 ;  /* 0x0000000443387c11 */ /* 0x000fc8000f8608ff */
[----:B------:R-:W-:-:S05]  /*6610*/  LEA.HI.X R57, R67, UR5, R68, 0x1, P3 ;  /* 0x0000000543397c11 */ /* 0x000fca00098f0c44 */
[----:B--2---:R1:W-:Y:S04]  /*6620*/  STG.E.128 desc[UR6][R56.64], R44 ;  /* 0x0000002c38007986 */ /* 0x0043e8000c101d06 */
.L_x_6725:
[----:B------:R-:W-:Y:S05]  /*6630*/  BSYNC B1 ;  /* 0x0000000000017941 */ /* 0x000fea0003800000 */
.L_x_6724:
[----:B------:R-:W-:Y:S05]  /*6640*/  @P5 BRA `(.L_x_6732) ;  /* 0x0000005000f05947 */ /* 0x000fea0003800000 */
[----:B------:R-:W-:Y:S01]  /*6650*/  IADD3 R137, P3, P4, R133, R136, R16 ;  /* 0x0000008885897210 */ /* 0x000fe20007c7e010 */
[----:B------:R-:W-:Y:S03]  /*6660*/  BSSY B1, `(.L_x_6733) ;  /* 0x0000038000017945 */ /* 0x000fe60003800000 */
[----:B------:R-:W-:Y:S01]  /*6670*/  IADD3.X R66, R132, R93, R17, P3, P4 ;  /* 0x0000005d84427210 */ /* 0x000fe20001fe8411 */
[----:B------:R-:W-:Y:S08]  /*6680*/  @P0 BRA `(.L_x_6734) ;  /* 0x0000000000d40947 */ /* 0x000ff00003800000 */
        /* <DEDUP_REMOVED lines=47> */
.L_x_6736:
[----:B------:R-:W-:Y:S05]  /*6980*/  BSYNC B2 ;  /* 0x0000000000027941 */ /* 0x000fea0003800000 */
.L_x_6735:
[----:B------:R-:W-:Y:S01]  /*6990*/  ULDC.64 UR4, c[0x0][0x2e8] ;  /* 0x0000ba0000047ab9 */ /* 0x000fe20000000a00 */
[----:B------:R-:W-:Y:S01]  /*69a0*/  ULDC.64 UR6, c[0x0][0x208] ;  /* 0x0000820000067ab9 */ /* 0x000fe20000000a00 */
[----:B------:R-:W-:-:S04]  /*69b0*/  LEA R52, P3, R63, UR4, 0x1 ;  /* 0x000000043f347c11 */ /* 0x000fc8000f8608ff */
[----:B------:R-:W-:-:S05]  /*69c0*/  LEA.HI.X R53, R63, UR5, R64, 0x1, P3 ;  /* 0x000000053f357c11 */ /* 0x000fca00098f0c40 */
[----:B--2---:R1:W-:Y:S04]  /*69d0*/  STG.E.128 desc[UR6][R52.64], R44 ;  /* 0x0000002c34007986 */ /* 0x0043e8000c101d06 */
.L_x_6734:
[----:B------:R-:W-:Y:S05]  /*69e0*/  BSYNC B1 ;  /* 0x0000000000017941 */ /* 0x000fea0003800000 */
.L_x_6733:
[----:B------:R-:W-:Y:S05]  /*69f0*/  @P1 BRA `(.L_x_6732) ;  /* 0x0000005000041947 */ /* 0x000fea0003800000 */
[----:B-1234-:R1:W2:Y:S01]  /*6a00*/  LDS.128 R44, [R5+0x28c00] ;  /* 0x028c0000052c7984 */ /* 0x01e2a20000000c00 */
        /* <DEDUP_REMOVED lines=46> */
.L_x_6738:
[----:B------:R-:W-:Y:S05]  /*6cf0*/  BSYNC B1 ;  /* 0x0000000000017941 */ /* 0x000fea0003800000 */
.L_x_6737:
[----:B------:R-:W-:Y:S01]  /*6d00*/  ULDC.64 UR4, c[0x0][0x2e8] ;  /* 0x0000ba0000047ab9 */ /* 0x000fe20000000a00 */
[----:B------:R-:W-:Y:S01]  /*6d10*/  ULDC.64 UR6, c[0x0][0x208] ;  /* 0x0000820000067ab9 */ /* 0x000fe20000000a00 */
[----:B------:R-:W-:-:S04]  /*6d20*/  LEA R48, P3, R59, UR4, 0x1 ;  /* 0x000000043b307c11 */ /* 0x000fc8000f8608ff */
[----:B------:R-:W-:-:S05]  /*6d30*/  LEA.HI.X R49, R59, UR5, R60, 0x1, P3 ;  /* 0x000000053b317c11 */ /* 0x000fca00098f0c3c */
[----:B--2---:R1:W-:Y:S01]  /*6d40*/  STG.E.128 desc[UR6][R48.64], R44 ;  /* 0x0000002c30007986 */ /* 0x0043e2000c101d06 */
[----:B------:R-:W-:Y:S05]  /*6d50*/  BRA `(.L_x_6732) ;  /* 0x0000004c002c7947 */ /* 0x000fea0003800000 */
.L_x_6676:
[----:B------:R-:W-:Y:S01]  /*6d60*/  VIADD R44, R22, 0x20 ;  /* 0x00000020162c7836 */ /* 0x000fe20000000000 */
[----:B------:R-:W-:-:S04]  /*6d70*/  ULDC.64 UR4, c[0x0][0x208] ;  /* 0x0000820000047ab9 */ /* 0x000fc80000000a00 */
[----:B------:R-:W-:Y:S01]  /*6d80*/  ISETP.GE.AND P4, PT, R44, R4, PT ;  /* 0x000000042c00720c */ /* 0x000fe20003f86270 */
[----:B------:R-:W-:-:S03]  /*6d90*/  VIADD R44, R22, 0x40 ;  /* 0x00000040162c7836 */ /* 0x000fc60000000000 */
[----:B------:R-:W-:-:S13]  /*6da0*/  ISETP.GE.OR P4, PT, R16, R92, P4 ;  /* 0x0000005c1000720c */ /* 0x000fda0002786670 */
[----:B------:R-:W-:Y:S01]  /*6db0*/  @!P4 IADD3 R58, P2, P3, R106, R96, R38 ;  /* 0x000000606a3ac210 */ /* 0x000fe20007b5e026 */
[----:B------:R-:W1:Y:S03]  /*6dc0*/  @!P4 LDC.64 R62, c[0x0][0x400] ;  /* 0x00010000ff3ecb82 */ /* 0x000e660000000a00 */
[----:B------:R-:W-:Y:S02]  /*6dd0*/  @!P4 IADD3.X R59, R27, R0, R41, P2, P3 ;  /* 0x000000001b3bc210 */ /* 0x000fe400017e6429 */
[----:B------:R-:W-:-:S04]  /*6de0*/  @!P4 IADD3 R56, P2, P3, R112, R94, R32 ;  /* 0x0000005e7038c210 */ /* 0x000fc80007b5e020 */
[----:B------:R-:W-:Y:S02]  /*6df0*/  @!P4 IADD3.X R57, R10, R3, R35, P2, P3 ;  /* 0x000000030a39c210 */ /* 0x000fe400017e6423 */
[----:B------:R-:W-:Y:S01]  /*6e00*/  ISETP.GE.AND P3, PT, R44, R4, PT ;  /* 0x000000042c00720c */ /* 0x000fe20003f66270 */
[----:B------:R-:W-:-:S03]  /*6e10*/  VIADD R44, R22, 0x80 ;  /* 0x00000080162c7836 */ /* 0x000fc60000000000 */
[----:B------:R-:W-:-:S13]  /*6e20*/  ISETP.GE.OR P3, PT, R16, R92, P3 ;  /* 0x0000005c1000720c */ /* 0x000fda0001f66670 */
[----:B------:R-:W-:Y:S01]  /*6e30*/  @!P3 IADD3 R50, P2, P5, R106, R37, R96 ;  /* 0x000000256a32b210 */ /* 0x000fe20007d5e060 */
[----:B------:R-:W2:Y:S03]  /*6e40*/  @!P3 LDC.64 R68, c[0x0][0x3e8] ;  /* 0x0000fa00ff44bb82 */ /* 0x000ea60000000a00 */
[----:B0-----:R-:W-:Y:S02]  /*6e50*/  @!P3 IADD3.X R51, R27, R40, R0, P2, P5 ;  /* 0x000000281b33b210 */ /* 0x001fe400017ea400 */
[----:B------:R-:W-:-:S03]  /*6e60*/  @!P3 IADD3 R48, P2, P5, R112, R31, R94 ;  /* 0x0000001f7030b210 */ /* 0x000fc60007d5e05e */
[----:B------:R-:W0:Y:S01]  /*6e70*/  @!P3 LDC.64 R70, c[0x0][0x400] ;  /* 0x00010000ff46bb82 */ /* 0x000e220000000a00 */
[----:B------:R-:W-:Y:S02]  /*6e80*/  @!P3 IADD3.X R49, R10, R34, R3, P2, P5 ;  /* 0x000000220a31b210 */ /* 0x000fe400017ea403 */
[----:B------:R-:W-:-:S04]  /*6e90*/  ISETP.GE.AND P2, PT, R44, R4, PT ;  /* 0x000000042c00720c */ /* 0x000fc80003f46270 */
[----:B------:R-:W-:-:S13]  /*6ea0*/  ISETP.GE.OR P2, PT, R16, R92, P2 ;  /* 0x0000005c1000720c */ /* 0x000fda0001746670 */
[----:B------:R-:W-:Y:S01]  /*6eb0*/  @!P2 IADD3 R46, P5, P6, R106, R36, R96 ;  /* 0x000000246a2ea210 */ /* 0x000fe20007ebe060 */
[----:B------:R-:W3:Y:S03]  /*6ec0*/  @!P2 LDC.64 R76, c[0x0][0x3e8] ;  /* 0x0000fa00ff4cab82 */ /* 0x000ee60000000a00 */
[----:B------:R-:W-:Y:S02]  /*6ed0*/  @!P2 IADD3.X R47, R27, R39, R0, P5, P6 ;  /* 0x000000271b2fa210 */ /* 0x000fe40002fec400 */
[----:B------:R-:W-:-:S03]  /*6ee0*/  @!P2 IADD3 R44, P5, P6, R112, R30, R94 ;  /* 0x0000001e702ca210 */ /* 0x000fc60007ebe05e */
[----:B------:R-:W4:Y:S01]  /*6ef0*/  @!P2 LDC.64 R78, c[0x0][0x400] ;  /* 0x00010000ff4eab82 */ /* 0x000f220000000a00 */
[----:B------:R-:W-:Y:S02]  /*6f00*/  @!P2 IADD3.X R45, R10, R33, R3, P5, P6 ;  /* 0x000000210a2da210 */ /* 0x000fe40002fec403 */
[----:B------:R-:W-:-:S04]  /*6f10*/  ISETP.GE.AND P5, PT, R22, R4, PT ;  /* 0x000000041600720c */ /* 0x000fc80003fa6270 */
[----:B------:R-:W-:-:S13]  /*6f20*/  ISETP.GE.OR P5, PT, R16, R92, P5 ;  /* 0x0000005c1000720c */ /* 0x000fda0002fa6670 */
[----:B------:R-:W1:Y:S01]  /*6f30*/  @!P5 LDC.64 R52, c[0x0][0x3e8] ;  /* 0x0000fa00ff34db82 */ /* 0x000e620000000a00 */
[----:B------:R-:W-:-:S04]  /*6f40*/  @!P5 IADD3 R54, P6, R106, R96, RZ ;  /* 0x000000606a36d210 */ /* 0x000fc80007fde0ff */
[----:B------:R-:W-:Y:S02]  /*6f50*/  @!P5 IADD3.X R55, R0, R27, RZ, P6, !PT ;  /* 0x0000001b0037d210 */ /* 0x000fe400037fe4ff */
[----:B-1----:R-:W-:-:S04]  /*6f60*/  @!P5 LEA R52, P6, R54, R52, 0x1 ;  /* 0x000000343634d211 */ /* 0x002fc800078c08ff */
[----:B------:R-:W-:Y:S02]  /*6f70*/  @!P5 LEA.HI.X R53, R54, R53, R55, 0x1, P6 ;  /* 0x000000353635d211 */ /* 0x000fe400030f0c37 */
[----:B------:R-:W1:Y:S01]  /*6f80*/  @!P5 LDC.64 R54, c[0x0][0x400] ;  /* 0x00010000ff36db82 */ /* 0x000e620000000a00 */
[----:B------:R-:W-:-:S05]  /*6f90*/  @!P5 IADD3 R60, P6, R112, R94, RZ ;  /* 0x0000005e703cd210 */ /* 0x000fca0007fde0ff */
[----:B------:R-:W-:Y:S01]  /*6fa0*/  @!P5 IMAD.X R61, R3, 0x1, R10, P6 ;  /* 0x00000001033dd824 */ /* 0x000fe200030e060a */
[----:B-1----:R-:W-:-:S04]  /*6fb0*/  @!P5 LEA R54, P6, R60, R54, 0x1 ;  /* 0x000000363c36d211 */ /* 0x002fc800078c08ff */
[----:B------:R-:W-:Y:S02]  /*6fc0*/  @!P5 LEA.HI.X R55, R60, R55, R61, 0x1, P6 ;  /* 0x000000373c37d211 */ /* 0x000fe400030f0c3d */
[----:B------:R-:W1:Y:S02]  /*6fd0*/  @!P4 LDC.64 R60, c[0x0][0x3e8] ;  /* 0x0000fa00ff3ccb82 */ /* 0x000e640000000a00 */
[----:B-1----:R-:W-:-:S04]  /*6fe0*/  @!P4 LEA R60, P6, R58, R60, 0x1 ;  /* 0x0000003c3a3cc211 */ /* 0x002fc800078c08ff */
[----:B------:R-:W-:Y:S02]  /*6ff0*/  @!P4 LEA.HI.X R61, R58, R61, R59, 0x1, P6 ;  /* 0x0000003d3a3dc211 */ /* 0x000fe400030f0c3b */
[----:B------:R-:W-:-:S04]  /*7000*/  @!P4 LEA R62, P6, R56, R62, 0x1 ;  /* 0x0000003e383ec211 */ /* 0x000fc800078c08ff */
[----:B------:R-:W-:Y:S02]  /*7010*/  @!P4 LEA.HI.X R63, R56, R63, R57, 0x1, P6 ;  /* 0x0000003f383fc211 */ /* 0x000fe400030f0c39 */
[----:B--2---:R-:W-:-:S04]  /*7020*/  @!P3 LEA R68, P6, R50, R68, 0x1 ;  /* 0x000000443244b211 */ /* 0x004fc800078c08ff */
[----:B------:R-:W-:Y:S02]  /*7030*/  @!P3 LEA.HI.X R69, R50, R69, R51, 0x1, P6 ;  /* 0x000000453245b211 */ /* 0x000fe400030f0c33 */
[----:B------:R-:W-:Y:S02]  /*7040*/  CS2R R50, SRZ ;  /* 0x0000000000327805 */ /* 0x000fe4000001ff00 */
[----:B0-----:R-:W-:-:S04]  /*7050*/  @!P3 LEA R70, P6, R48, R70, 0x1 ;  /* 0x000000463046b211 */ /* 0x001fc800078c08ff */
[----:B------:R-:W-:Y:S02]  /*7060*/  @!P3 LEA.HI.X R71, R48, R71, R49, 0x1, P6 ;  /* 0x000000473047b211 */ /* 0x000fe400030f0c31 */
[----:B------:R-:W-:Y:S02]  /*7070*/  CS2R R48, SRZ ;  /* 0x0000000000307805 */ /* 0x000fe4000001ff00 */
[----:B---3--:R-:W-:-:S04]  /*7080*/  @!P2 LEA R76, P6, R46, R76, 0x1 ;  /* 0x0000004c2e4ca211 */ /* 0x008fc800078c08ff */
[----:B------:R-:W-:Y:S02]  /*7090*/  @!P2 LEA.HI.X R77, R46, R77, R47, 0x1, P6 ;  /* 0x0000004d2e4da211 */ /* 0x000fe400030f0c2f */
[----:B------:R-:W-:Y:S02]  /*70a0*/  CS2R R46, SRZ ;  /* 0x00000000002e7805 */ /* 0x000fe4000001ff00 */
[C---:B----4-:R-:W-:Y:S01]  /*70b0*/  @!P2 LEA R78, P6, R44.reuse, R78, 0x1 ;  /* 0x0000004e2c4ea211 */ /* 0x050fe200078c08ff */
[----:B------:R0:W5:Y:S03]  /*70c0*/  @!P5 LDG.E.128 R48, desc[UR4][R54.64] ;  /* 0x000000043630d981 */ /* 0x000166000c1e1d00 */
[----:B------:R-:W-:Y:S02]  /*70d0*/  @!P2 LEA.HI.X R79, R44, R79, R45, 0x1, P6 ;  /* 0x0000004f2c4fa211 */ /* 0x000fe400030f0c2d */
[----:B------:R-:W-:-:S02]  /*70e0*/  CS2R R44, SRZ ;  /* 0x00000000002c7805 */ /* 0x000fc4000001ff00 */
[----:B------:R-:W-:Y:S02]  /*70f0*/  CS2R R58, SRZ ;  /* 0x00000000003a7805 */ /* 0x000fe4000001ff00 */
[----:B------:R-:W-:Y:S02]  /*7100*/  CS2R R56, SRZ ;  /* 0x0000000000387805 */ /* 0x000fe4000001ff00 */
[----:B------:R1:W5:Y:S01]  /*7110*/  @!P5 LDG.E.128 R44, desc[UR4][R52.64] ;  /* 0x00000004342cd981 */ /* 0x000362000c1e1d00 */
[----:B0-----:R-:W-:Y:S02]  /*7120*/  CS2R R54, SRZ ;  /* 0x0000000000367805 */ /* 0x001fe4000001ff00 */
[----:B------:R-:W-:Y:S02]  /*7130*/  CS2R R66, SRZ ;  /* 0x0000000000427805 */ /* 0x000fe4000001ff00 */
[----:B------:R-:W-:Y:S01]  /*7140*/  CS2R R64, SRZ ;  /* 0x0000000000407805 */ /* 0x000fe2000001ff00 */
[----:B------:R0:W5:Y:S01]  /*7150*/  @!P4 LDG.E.128 R56, desc[UR4][R62.64] ;  /* 0x000000043e38c981 */ /* 0x000162000c1e1d00 */
[----:B------:R-:W-:-:S04]  /*7160*/  VIADD R81, R22, 0x60 ;  /* 0x0000006016517836 */ /* 0x000fc80000000000 */
[----:B------:R-:W5:Y:S01]  /*7170*/  @!P3 LDG.E.128 R64, desc[UR4][R70.64] ;  /* 0x000000044640b981 */ /* 0x000f62000c1e1d00 */
[----:B-1----:R-:W-:Y:S02]  /*7180*/  CS2R R52, SRZ ;  /* 0x0000000000347805 */ /* 0x002fe4000001ff00 */
[----:B0-----:R-:W-:-:S04]  /*7190*/  CS2R R62, SRZ ;  /* 0x00000000003e7805 */ /* 0x001fc8000001ff00 */
[----:B------:R0:W5:Y:S02]  /*71a0*/  @!P4 LDG.E.128 R52, desc[UR4][R60.64] ;  /* 0x000000043c34c981 */ /* 0x000164000c1e1d00 */
[----:B0-----:R-:W-:-:S06]  /*71b0*/  CS2R R60, SRZ ;  /* 0x00000000003c7805 */ /* 0x001fcc000001ff00 */
[----:B------:R0:W5:Y:S01]  /*71c0*/  @!P3 LDG.E.128 R60, desc[UR4][R68.64] ;  /* 0x00000004443cb981 */ /* 0x000162000c1e1d00 */
[----:B------:R-:W-:-:S04]  /*71d0*/  ISETP.GE.AND P3, PT, R81, R4, PT ;  /* 0x000000045100720c */ /* 0x000fc80003f66270 */
[----:B------:R-:W-:Y:S02]  /*71e0*/  ISETP.GE.OR P3, PT, R16, R92, P3 ;  /* 0x0000005c1000720c */ /* 0x000fe40001f66670 */
[----:B------:R-:W-:Y:S02]  /*71f0*/  CS2R R70, SRZ ;  /* 0x0000000000467805 */ /* 0x000fe4000001ff00 */
[----:B------:R-:W-:Y:S02]  /*7200*/  CS2R R74, SRZ ;  /* 0x00000000004a7805 */ /* 0x000fe4000001ff00 */
[----:B------:R-:W-:Y:S02]  /*7210*/  CS2R R72, SRZ ;  /* 0x0000000000487805 */ /* 0x000fe4000001ff00 */
[----:B0-----:R-:W-:Y:S01]  /*7220*/  CS2R R68, SRZ ;  /* 0x0000000000447805 */ /* 0x001fe2000001ff00 */
[----:B------:R-:W-:Y:S01]  /*7230*/  VIADD R80, R22, 0xa0 ;  /* 0x000000a016507836 */ /* 0x000fe20000000000 */
[----:B------:R-:W-:Y:S02]  /*7240*/  BSSY B1, `(.L_x_6739) ;  /* 0x0000025000017945 */ /* 0x000fe40003800000 */
[----:B------:R0:W5:Y:S04]  /*7250*/  @!P2 LDG.E.128 R72, desc[UR4][R78.64] ;  /* 0x000000044e48a981 */ /* 0x000168000c1e1d00 */
[----:B------:R1:W5:Y:S01]  /*7260*/  @!P2 LDG.E.128 R68, desc[UR4][R76.64] ;  /* 0x000000044c44a981 */ /* 0x000362000c1e1d00 */
[----:B------:R-:W-:-:S02]  /*7270*/  ISETP.GE.AND P2, PT, R80, R4, PT ;  /* 0x000000045000720c */ /* 0x000fc40003f46270 */
[----:B------:R-:W-:Y:S02]  /*7280*/  CS2R R90, SRZ ;  /* 0x00000000005a7805 */ /* 0x000fe4000001ff00 */
[----:B------:R-:W-:Y:S02]  /*7290*/  CS2R R82, SRZ ;  /* 0x0000000000527805 */ /* 0x000fe4000001ff00 */
[----:B------:R-:W-:Y:S02]  /*72a0*/  CS2R R80, SRZ ;  /* 0x0000000000507805 */ /* 0x000fe4000001ff00 */
[----:B------:R-:W-:Y:S02]  /*72b0*/  ISETP.GE.OR P2, PT, R16, R92, P2 ;  /* 0x0000005c1000720c */ /* 0x000fe40001746670 */
[----:B0-----:R-:W-:Y:S02]  /*72c0*/  CS2R R78, SRZ ;  /* 0x00000000004e7805 */ /* 0x001fe4000001ff00 */
[----:B------:R-:W-:-:S02]  /*72d0*/  CS2R R86, SRZ ;  /* 0x0000000000567805 */ /* 0x000fc4000001ff00 */
[----:B------:R-:W-:Y:S02]  /*72e0*/  CS2R R84, SRZ ;  /* 0x0000000000547805 */ /* 0x000fe4000001ff00 */
[----:B------:R-:W-:Y:S02]  /*72f0*/  CS2R R88, SRZ ;  /* 0x0000000000587805 */ /* 0x000fe4000001ff00 */
[----:B-1----:R-:W-:Y:S01]  /*7300*/  CS2R R76, SRZ ;  /* 0x00000000004c7805 */ /* 0x002fe2000001ff00 */
[----:B------:R-:W-:Y:S06]  /*7310*/  @P3 BRA `(.L_x_6740) ;  /* 0x00000000005c3947 */ /* 0x000fec0003800000 */
[----:B------:R-:W0:Y:S01]  /*7320*/  LDC.64 R76, c[0x0][0x3f8] ;  /* 0x0000fe00ff4c7b82 */ /* 0x000e220000000a00 */
[----:B------:R-:W-:Y:S01]  /*7330*/  MOV R79, R0 ;  /* 0x00000000004f7202 */ /* 0x000fe20000000f00 */
[----:B------:R-:W-:Y:S01]  /*7340*/  IMAD.MOV.U32 R78, RZ, RZ, R96 ;  /* 0x000000ffff4e7224 */ /* 0x000fe200078e0060 */
[----:B------:R-:W-:Y:S01]  /*7350*/  ULDC.64 UR4, c[0x0][0x3e8] ;  /* 0x0000fa0000047ab9 */ /* 0x000fe20000000a00 */
[----:B------:R-:W-:Y:S02]  /*7360*/  ULDC.64 UR6, c[0x0][0x208] ;  /* 0x0000820000067ab9 */ /* 0x000fe40000000a00 */
        /* <DEDUP_REMOVED lines=16> */
[----:B------:R-:W5:Y:S04]  /*7470*/  LDG.E.128 R76, desc[UR6][R76.64] ;  /* 0x000000064c4c7981 */ /* 0x000f68000c1e1d00 */
[----:B------:R-:W5:Y:S03]  /*7480*/  LDG.E.128 R88, desc[UR6][R88.64] ;  /* 0x0000000658587981 */ /* 0x000f66000c1e1d00 */
.L_x_6740:
[----:B------:R-:W-:Y:S05]  /*7490*/  BSYNC B1 ;  /* 0x0000000000017941 */ /* 0x000fea0003800000 */
.L_x_6739:
[----:B------:R-:W-:Y:S01]  /*74a0*/  BSSY B1, `(.L_x_6741) ;  /* 0x0000018000017945 */ /* 0x000fe20003800000 */
[----:B------:R-:W-:-:S03]  /*74b0*/  ISETP.GE.AND P3, PT, R16, R92, PT ;  /* 0x0000005c1000720c */ /* 0x000fc60003f66270 */
[----:B------:R-:W-:Y:S10]  /*74c0*/  @P2 BRA `(.L_x_6742) ;  /* 0x0000000000542947 */ /* 0x000ff40003800000 */
[----:B------:R-:W0:Y:S01]  /*74d0*/  LDC.64 R80, c[0x0][0x3f8] ;  /* 0x0000fe00ff507b82 */ /* 0x000e220000000a00 */
[----:B------:R-:W-:Y:S01]  /*74e0*/  IMAD.MOV.U32 R97, RZ, RZ, R0 ;  /* 0x000000ffff617224 */ /* 0x000fe200078e0000 */
[----:B------:R-:W-:Y:S01]  /*74f0*/  ULDC.64 UR4, c[0x0][0x3e8] ;  /* 0x0000fa0000047ab9 */ /* 0x000fe20000000a00 */
[----:B------:R-:W-:Y:S01]  /*7500*/  IMAD.MOV.U32 R95, RZ, RZ, R3 ;  /* 0x000000ffff5f7224 */ /* 0x000fe200078e0003 */
        /* <DEDUP_REMOVED lines=13> */
[----:B------:R-:W-:-:S03]  /*75e0*/  LEA R84, P2, R0, UR4, 0x1 ;  /* 0x0000000400547c11 */ /* 0x000fc6000f8408ff */
[----:B------:R-:W5:Y:S01]  /*75f0*/  LDG.E.128 R80, desc[UR6][R80.64] ;  /* 0x0000000650507981 */ /* 0x000f62000c1e1d00 */
[----:B------:R-:W-:-:S06]  /*7600*/  LEA.HI.X R85, R0, UR5, R95, 0x1, P2 ;  /* 0x0000000500557c11 */ /* 0x000fcc00090f0c5f */
[----:B------:R-:W5:Y:S03]  /*7610*/  LDG.E.128 R84, desc[UR6][R84.64] ;  /* 0x0000000654547981 */ /* 0x000f66000c1e1d00 */
.L_x_6742:
[----:B------:R-:W-:Y:S05]  /*7620*/  BSYNC B1 ;  /* 0x0000000000017941 */ /* 0x000fea0003800000 */
.L_x_6741:
[----:B-----5:R-:W-:Y:S01]  /*7630*/  IMAD.MOV.U32 R3, RZ, RZ, R79 ;  /* 0x000000ffff037224 */ /* 0x020fe200078e004f */
[----:B------:R-:W-:Y:S01]  /*7640*/  MOV R0, R78 ;  /* 0x0000004e00007202 */ /* 0x000fe20000000f00 */
[----:B------:R-:W-:Y:S01]  /*7650*/  IMAD.MOV.U32 R92, RZ, RZ, R76 ;  /* 0x000000ffff5c7224 */ /* 0x000fe200078e004c */
[----:B------:R-:W-:Y:S01]  /*7660*/  ULOP3.LUT UR4, UR60, 0x1, URZ, 0xfc, !UPT ;  /* 0x000000013c047892 */ /* 0x000fe2000f8efc3f */
[----:B------:R-:W-:Y:S01]  /*7670*/  IMAD.MOV.U32 R94, RZ, RZ, R77 ;  /* 0x000000ffff5e7224 */ /* 0x000fe200078e004d */
[----:B------:R-:W-:Y:S01]  /*7680*/  PRMT R180, R0, 0x5410, R3 ;  /* 0x0000541000b47816 */ /* 0x000fe20000000003 */
[----:B------:R-:W-:Y:S01]  /*7690*/  IMAD.MOV.U32 R0, RZ, RZ, R90 ;  /* 0x000000ffff007224 */ /* 0x000fe200078e005a */
[----:B------:R-:W-:Y:S01]  /*76a0*/  MOV R3, R91 ;  /* 0x0000005b00037202 */ /* 0x000fe20000000f00 */
[----:B------:R-:W-:Y:S01]  /*76b0*/  UISETP.NE.AND UP0, UPT, UR4, 0x3, UPT ;  /* 0x000000030400788c */ /* 0x000fe2000bf05270 */
[----:B------:R-:W-:Y:S01]  /*76c0*/  PRMT R181, R92, 0x5410, R94 ;  /* 0x000054105cb57816 */ /* 0x000fe2000000005e */
[----:B------:R-:W-:Y:S01]  /*76d0*/  IMAD.MOV.U32 R92, RZ, RZ, R88 ;  /* 0x000000ffff5c7224 */ /* 0x000fe200078e0058 */
[----:B------:R-:W-:Y:S01]  /*76e0*/  PRMT R182, R0, 0x5410, R3 ;  /* 0x0000541000b67816 */ /* 0x000fe20000000003 */
[----:B------:R-:W-:-:S02]  /*76f0*/  IMAD.MOV.U32 R94, RZ, RZ, R89 ;  /* 0x000000ffff5e7224 */ /* 0x000fc400078e0059 */
[----:B------:R-:W-:Y:S01]  /*7700*/  IMAD.MOV.U32 R0, RZ, RZ, R82 ;  /* 0x000000ffff007224 */ /* 0x000fe200078e0052 */
[----:B------:R-:W-:Y:S01]  /*7710*/  PLOP3.LUT P2, PT, PT, PT, UP0, 0x80, 0x0 ;  /* 0x000000000000781c */ /* 0x000fe20003f4f008 */
        /* <DEDUP_REMOVED lines=29> */
[----:B------:R-:W-:Y:S02]  /*78f0*/  MOV R3, R55 ;  /* 0x0000003700037202 */ /* 0x000fe40000000f00 */
[----:B------:R-:W-:Y:S01]  /*7900*/  PRMT R188, R0, 0x7610, R188 ;  /* 0x0000761000bc7816 */ /* 0x000fe200000000bc */
[----:B------:R-:W-:Y:S01]  /*7910*/  IMAD.MOV.U32 R0, RZ, RZ, R57 ;  /* 0x000000ffff007224 */ /* 0x000fe200078e0039 */
[----:B------:R-:W-:-:S02]  /*7920*/  PRMT R192, R192, 0x5410, R3 ;  /* 0x00005410c0c07816 */ /* 0x000fc40000000003 */
        /* <DEDUP_REMOVED lines=17> */
[----:B------:R-:W-:Y:S02]  /*7a40*/  PRMT R184, R184, 0x5410, R94 ;  /* 0x00005410b8b87816 */ /* 0x000fe4000000005e */
        /* <DEDUP_REMOVED lines=20> */
.L_x_6743:
        /* <DEDUP_REMOVED lines=8> */
.L_x_7055:
[----:B------:R-:W-:Y:S05]  /*7c10*/  BSYNC B1 ;  /* 0x0000000000017941 */ /* 0x000fea0003800000 */
.L_x_6744:
[----:B------:R-:W-:Y:S01]  /*7c20*/  ISETP.GE.OR P4, PT, R22, R4, P0 ;  /* 0x000000041600720c */ /* 0x000fe20000786670 */
[----:B------:R-:W-:Y:S01]  /*7c30*/  BSSY B1, `(.L_x_6746) ;  /* 0x0000092000017945 */ /* 0x000fe20003800000 */
[----:B0-----:R-:W-:-:S11]  /*7c40*/  IADD3 R157, -R43, R156, RZ ;  /* 0x0000009c2b9d7210 */ /* 0x001fd60007ffe1ff */
[----:B------:R-:W-:Y:S05]  /*7c50*/  @P4 BRA `(.L_x_6747) ;  /* 0x00000008003c4947 */ /* 0x000fea0003800000 */
[----:B------:R-:W3:Y:S01]  /*7c60*/  LDL R92, [R1] ;  /* 0x00000000015c7983 */ /* 0x000ee20000100800 */
[----:B------:R-:W-:Y:S01]  /*7c70*/  IMAD.SHL.U32 R94, R22, 0x40, RZ ;  /* 0x00000040165e7824 */ /* 0x000fe200078e00ff */
[----:B------:R-:W-:Y:S01]  /*7c80*/  BSSY B2, `(.L_x_6748) ;  /* 0x0000079000027945 */ /* 0x000fe20003800000 */
[----:B------:R-:W0:Y:S03]  /*7c90*/  S2R R96, SR_TID.X ;  /* 0x0000000000607919 */ /* 0x000e260000002100 */
[----:B------:R-:W-:-:S04]  /*7ca0*/  LOP3.LUT R94, R94, 0x1c0, RZ, 0xc0, !PT ;  /* 0x000001c05e5e7812 */ /* 0x000fc800078ec0ff */
[----:B------:R-:W-:Y:S01]  /*7cb0*/  SHF.R.U32.HI R94, RZ, 0x3, R94 ;  /* 0x00000003ff5e7819 */ /* 0x000fe2000001165e */
[----:B0-----:R-:W-:-:S05]  /*7cc0*/  VIADD R96, R96, 0xffffff80 ;  /* 0xffffff8060607836 */ /* 0x001fca0000000000 */
[----:B------:R-:W-:-:S04]  /*7cd0*/  SHF.R.S32.HI R95, RZ, 0x1f, R96 ;  /* 0x0000001fff5f7819 */ /* 0x000fc80000011460 */
[----:B------:R-:W-:Y:S02]  /*7ce0*/  LEA.HI R95, R95, R96, RZ, 0x6 ;  /* 0x000000605f5f7211 */ /* 0x000fe400078f30ff */
[----:B------:R-:W-:-:S03]  /*7cf0*/  SHF.L.U32 R96, R22, 0x6, RZ ;  /* 0x0000000616607819 */ /* 0x000fc600000006ff */
[----:B------:R-:W-:-:S05]  /*7d00*/  IMAD.SHL.U32 R95, R95, 0x8, RZ ;  /* 0x000000085f5f7824 */ /* 0x000fca00078e00ff */
[----:B------:R-:W-:Y:S02]  /*7d10*/  LOP3.LUT R95, R95, 0xfffffe00, RZ, 0xc0, !PT ;  /* 0xfffffe005f5f7812 */ /* 0x000fe400078ec0ff */
[----:B---3--:R-:W-:-:S04]  /*7d20*/  LOP3.LUT P5, RZ, R92, 0x1, RZ, 0xc0, !PT ;  /* 0x000000015cff7812 */ /* 0x008fc800078ac0ff */
[----:B------:R-:W-:-:S04]  /*7d30*/  SEL R92, R43, R157, !P5 ;  /* 0x0000009d2b5c7207 */ /* 0x000fc80006800000 */
        /* <DEDUP_REMOVED lines=17> */
[----:B------:R-:W3:Y:S01]  /*7e50*/  LDS.128 R92, [R92+0x1e400] ;  /* 0x01e400005c5c7984 */ /* 0x000ee20000000c00 */
[----:B------:R-:W-:Y:S05]  /*7e60*/  @P3 BRA `(.L_x_6749) ;  /* 0x0000000400683947 */ /* 0x000fea0003800000 */
[----:B0-----:R-:W-:Y:S01]  /*7e70*/  IMAD.MOV.U32 R177, RZ, RZ, R97 ;  /* 0x000000ffffb17224 */ /* 0x001fe200078e0061 */
[----:B---3--:R-:W-:Y:S01]  /*7e80*/  MOV R176, R93 ;  /* 0x0000005d00b07202 */ /* 0x008fe20000000f00 */
[----:B------:R-:W-:Y:S01]  /*7e90*/  HADD2.F32 R175, -RZ, R175.H0_H0 ;  /* 0x200000afffaf7230 */ /* 0x000fe20000004100 */
[--C-:B------:R-:W-:Y:S01]  /*7ea0*/  SHF.R.U64 R44, R44, 0x10, R45.reuse ;  /* 0x000000102c2c7819 */ /* 0x100fe2000000122d */
[----:B------:R-:W-:Y:S01]  /*7eb0*/  HADD2.F32 R178, -RZ, R178.H0_H0 ;  /* 0x200000b2ffb27230 */ /* 0x000fe20000004100 */
[----:B------:R-:W-:Y:S01]  /*7ec0*/  SHF.R.U32.HI R45, RZ, 0x10, R45 ;  /* 0x00000010ff2d7819 */ /* 0x000fe2000001162d */
        /* <DEDUP_REMOVED lines=9> */
[--C-:B------:R-:W-:Y:S02]  /*7f60*/  SHF.R.U32.HI R178, RZ, 0x10, R49.reuse ;  /* 0x00000010ffb27819 */ /* 0x100fe40000011631 */
[----:B------:R-:W-:Y:S01]  /*7f70*/  SHF.R.U64 R175, R48, 0x10, R49 ;  /* 0x0000001030af7819 */ /* 0x000fe20000001231 */
[----:B------:R-:W-:Y:S02]  /*7f80*/  HADD2.F32 R48, -RZ, R177.H1_H1 ;  /* 0x300000b1ff307230 */ /* 0x000fe40000004100 */
[----:B------:R-:W-:Y:S02]  /*7f90*/  HADD2.F32 R178, -RZ, R178.H0_H0 ;  /* 0x200000b2ffb27230 */ /* 0x000fe40000004100 */
[----:B------:R-:W-:Y:S02]  /*7fa0*/  HADD2.F32 R49, -RZ, R176.H1_H1 ;  /* 0x300000b0ff317230 */ /* 0x000fe40000004100 */
[----:B------:R-:W-:-:S02]  /*7fb0*/  HADD2.F32 R175, -RZ, R175.H0_H0 ;  /* 0x200000afffaf7230 */ /* 0x000fc40000004100 */
[-C--:B------:R-:W-:Y:S01]  /*7fc0*/  FMUL.FTZ R176, R48, R178.reuse ;  /* 0x000000b230b07220 */ /* 0x080fe20000410000 */
[----:B------:R-:W-:-:S03]  /*7fd0*/  FMUL.FTZ R178, R49, R178 ;  /* 0x000000b231b27220 */ /* 0x000fc60000410000 */
[-C--:B------:R-:W-:Y:S01]  /*7fe0*/  FFMA.FTZ R49, R49, R45.reuse, -R176 ;  /* 0x0000002d31317223 */ /* 0x080fe200000108b0 */
[----:B------:R-:W-:Y:S02]  /*7ff0*/  HADD2.F32 R176, -RZ, R190.H0_H0 ;  /* 0x200000beffb07230 */ /* 0x000fe40000004100 */
[----:B------:R-:W-:Y:S01]  /*8000*/  FFMA.FTZ R45, R48, R45, R178 ;  /* 0x0000002d302d7223 */ /* 0x000fe200000100b2 */
[----:B------:R-:W-:Y:S02]  /*8010*/  IMAD.MOV.U32 R48, RZ, RZ, R95 ;  /* 0x000000ffff307224 */ /* 0x000fe400078e005f */
[----:B------:R-:W-:Y:S01]  /*8020*/  HADD2.F32 R178, -RZ, R191.H1_H1 ;  /* 0x300000bfffb27230 */ /* 0x000fe20000004100 */
[----:B------:R-:W-:Y:S01]  /*8030*/  F2FP.F16.F32.PACK_AB R49, R49, R97 ;  /* 0x000000613131723e */ /* 0x000fe200000000ff */
[----:B------:R-:W-:Y:S01]  /*8040*/  HADD2.F32 R95, -RZ, R99.H0_H0 ;  /* 0x20000063ff5f7230 */ /* 0x000fe20000004100 */
[----:B------:R-:W-:Y:S01]  /*8050*/  F2FP.F16.F32.PACK_AB R45, R45, R93 ;  /* 0x0000005d2d2d723e */ /* 0x000fe200000000ff */
[----:B------:R-:W-:-:S02]  /*8060*/  HADD2.F32 R177, -RZ, R48.H0_H0 ;  /* 0x20000030ffb17230 */ /* 0x000fc40000004100 */
[----:B------:R-:W-:Y:S02]  /*8070*/  HADD2.F32 R48, -RZ, R48.H1_H1 ;  /* 0x30000030ff307230 */ /* 0x000fe40000004100 */
[----:B------:R-:W-:Y:S01]  /*8080*/  FMUL.FTZ R179, R95, R178 ;  /* 0x000000b25fb37220 */ /* 0x000fe20000410000 */
[----:B------:R-:W-:Y:S01]  /*8090*/  IMAD.MOV.U32 R93, RZ, RZ, R49 ;  /* 0x000000ffff5d7224 */ /* 0x000fe200078e0031 */
[----:B------:R-:W-:Y:S02]  /*80a0*/  MOV R97, R45 ;  /* 0x0000002d00617202 */ /* 0x000fe40000000f00 */
[C---:B------:R-:W-:Y:S01]  /*80b0*/  FFMA.FTZ R179, R177.reuse, R176, -R179 ;  /* 0x000000b0b1b37223 */ /* 0x040fe200000108b3 */
[----:B------:R-:W-:Y:S01]  /*80c0*/  FMUL.FTZ R177, R177, R178 ;  /* 0x000000b2b1b17220 */ /* 0x000fe20000410000 */
[----:B------:R-:W-:-:S03]  /*80d0*/  HADD2.F32 R178, -RZ, R192.H0_H0 ;  /* 0x200000c0ffb27230 */ /* 0x000fc60000004100 */
        /* <DEDUP_REMOVED lines=30> */
[----:B------:R-:W-:-:S02]  /*82c0*/  HADD2.F32 R175, -RZ, R191.H0_H0 ;  /* 0x200000bfffaf7230 */ /* 0x000fc40000004100 */
[--C-:B------:R-:W-:Y:S01]  /*82d0*/  HADD2.F32 R51, -RZ, R98.reuse.H0_H0 ;  /* 0x20000062ff337230 */ /* 0x100fe20000004100 */
        /* <DEDUP_REMOVED lines=19> */
.L_x_6749:
[----:B------:R-:W-:Y:S05]  /*8410*/  BSYNC B2 ;  /* 0x0000000000027941 */ /* 0x000fea0003800000 */
.L_x_6748:
[----:B------:R-:W-:Y:S01]  /*8420*/  SHF.R.S32.HI R44, RZ, 0x1f, R22 ;  /* 0x0000001fff2c7819 */ /* 0x000fe20000011416 */
[----:B------:R-:W-:Y:S01]  /*8430*/  ULDC.64 UR4, c[0x0][0x2e8] ;  /* 0x0000ba0000047ab9 */ /* 0x000fe20000000a00 */
[----:B------:R-:W-:Y:S01]  /*8440*/  ISETP.GE.AND P4, PT, R174, R156, PT ;  /* 0x0000009cae00720c */ /* 0x000fe20003f86270 */
[----:B------:R-:W-:Y:S02]  /*8450*/  ULDC.64 UR6, c[0x0][0x208] ;  /* 0x0000820000067ab9 */ /* 0x000fe40000000a00 */
[-C--:B--2---:R-:W-:Y:S02]  /*8460*/  IMAD R46, R44, R138.reuse, RZ ;  /* 0x0000008a2c2e7224 */ /* 0x084fe400078e02ff */
[----:B------:R-:W-:-:S04]  /*8470*/  IMAD.WIDE.U32 R44, R22, R138, R136 ;  /* 0x0000008a162c7225 */ /* 0x000fc800078e0088 */
[----:B------:R-:W-:-:S04]  /*8480*/  IMAD R46, R22, R139, R46 ;  /* 0x0000008b162e7224 */ /* 0x000fc800078e022e */
[----:B------:R-:W-:Y:S01]  /*8490*/  IMAD.IADD R45, R46, 0x1, R45 ;  /* 0x000000012e2d7824 */ /* 0x000fe200078e022d */
[--C-:B------:R-:W-:Y:S02]  /*84a0*/  @!P4 SHF.R.S32.HI R47, RZ, 0x1f, R174.reuse ;  /* 0x0000001fff2fc819 */ /* 0x100fe400000114ae */
[----:B------:R-:W-:-:S04]  /*84b0*/  @!P4 IADD3 R174, P5, P6, R100, R44, R174 ;  /* 0x0000002c64aec210 */ /* 0x000fc80007ebe0ae */
[----:B------:R-:W-:Y:S02]  /*84c0*/  @!P4 IADD3.X R47, R15, R45, R47, P5, P6 ;  /* 0x0000002d0f2fc210 */ /* 0x000fe40002fec42f */
[----:B------:R-:W-:-:S04]  /*84d0*/  IADD3 R46, P5, P6, R100, R44, R21 ;  /* 0x0000002c642e7210 */ /* 0x000fc80007ebe015 */
[----:B------:R-:W-:Y:S02]  /*84e0*/  IADD3.X R45, R15, R45, R8, P5, P6 ;  /* 0x0000002d0f2d7210 */ /* 0x000fe40002fec408 */
[----:B------:R-:W-:-:S04]  /*84f0*/  LEA R44, P5, R46, UR4, 0x1 ;  /* 0x000000042e2c7c11 */ /* 0x000fc8000f8a08ff */
[----:B------:R-:W-:Y:S02]  /*8500*/  LEA.HI.X R45, R46, UR5, R45, 0x1, P5 ;  /* 0x000000052e2d7c11 */ /* 0x000fe4000a8f0c2d */
[----:B------:R-:W-:-:S03]  /*8510*/  @!P4 LEA R46, P5, R174, UR4, 0x1 ;  /* 0x00000004ae2ecc11 */ /* 0x000fc6000f8a08ff */
[----:B---3--:R3:W-:Y:S01]  /*8520*/  STG.E.128 desc[UR6][R44.64], R92 ;  /* 0x0000005c2c007986 */ /* 0x0087e2000c101d06 */
[----:B------:R-:W-:-:S05]  /*8530*/  @!P4 LEA.HI.X R47, R174, UR5, R47, 0x1, P5 ;  /* 0x00000005ae2fcc11 */ /* 0x000fca000a8f0c2f */
[----:B0-----:R3:W-:Y:S04]  /*8540*/  @!P4 STG.E.128 desc[UR6][R46.64], R96 ;  /* 0x000000602e00c986 */ /* 0x0017e8000c101d06 */
.L_x_6747:
[----:B------:R-:W-:Y:S05]  /*8550*/  BSYNC B1 ;  /* 0x0000000000017941 */ /* 0x000fea0003800000 */
.L_x_6746:
[----:B------:R-:W-:Y:S01]  /*8560*/  IADD3 R175, R22, 0x20, RZ ;  /* 0x0000002016af7810 */ /* 0x000fe20007ffe0ff */
[----:B------:R-:W-:Y:S03]  /*8570*/  BSSY B1, `(.L_x_6750) ;  /* 0x000008e000017945 */ /* 0x000fe60003800000 */
[----:B------:R-:W-:-:S13]  /*8580*/  ISETP.GE.OR P4, PT, R175, R4, P0 ;  /* 0x00000004af00720c */ /* 0x000fda0000786670 */
[----:B------:R-:W-:Y:S05]  /*8590*/  @P4 BRA `(.L_x_6751) ;  /* 0x00000008002c4947 */ /* 0x000fea0003800000 */
[----:B---3--:R-:W3:Y:S04]  /*85a0*/  LDL R44, [R1] ;  /* 0x00000000012c7983 */ /* 0x008ee80000100800 */
[----:B------:R-:W4:Y:S01]  /*85b0*/  LDL R47, [R1+0x44] ;  /* 0x00004400012f7983 */ /* 0x000f220000100800 */
[C---:B------:R-:W-:Y:S01]  /*85c0*/  VIADD R46, R22.reuse, 0x20 ;  /* 0x00000020162e7836 */ /* 0x040fe20000000000 */
[----:B------:R-:W-:Y:S01]  /*85d0*/  BSSY B2, `(.L_x_6752) ;  /* 0x0000075000027945 */ /* 0x000fe20003800000 */
[----:B------:R-:W-:Y:S02]  /*85e0*/  VIADD R48, R22, 0x20 ;  /* 0x0000002016307836 */ /* 0x000fe40000000000 */
[----:B------:R-:W-:-:S03]  /*85f0*/  IMAD.SHL.U32 R46, R46, 0x40, RZ ;  /* 0x000000402e2e7824 */ /* 0x000fc600078e00ff */
[----:B------:R-:W-:Y:S02]  /*8600*/  SHF.L.U32 R48, R48, 0x6, RZ ;  /* 0x0000000630307819 */ /* 0x000fe400000006ff */
[----:B------:R-:W-:Y:S02]  /*8610*/  LOP3.LUT R46, R46, 0x1c0, RZ, 0xc0, !PT ;  /* 0x000001c02e2e7812 */ /* 0x000fe400078ec0ff */
[----:B------:R-:W-:Y:S02]  /*8620*/  LOP3.LUT R48, R48, 0x1c0, RZ, 0xc0, !PT ;  /* 0x000001c030307812 */ /* 0x000fe400078ec0ff */
[----:B------:R-:W-:Y:S02]  /*8630*/  SHF.R.U32.HI R46, RZ, 0x3, R46 ;  /* 0x00000003ff2e7819 */ /* 0x000fe4000001162e */
        /* <DEDUP_REMOVED lines=10> */
[----:B----4-:R-:W-:Y:S01]  /*86e0*/  IMAD R45, R45, 0x2c00, R47 ;  /* 0x00002c002d2d7824 */ /* 0x010fe200078e022f */
[----:B------:R-:W-:Y:S01]  /*86f0*/  LOP3.LUT R44, R44, R46, RZ, 0x3c, !PT ;  /* 0x0000002e2c2c7212 */ /* 0x000fe200078e3cff */
[----:B------:R-:W-:-:S04]  /*8700*/  IMAD R47, R23, 0x5800, R145 ;  /* 0x00005800172f7824 */ /* 0x000fc800078e0291 */
[----:B------:R-:W-:-:S04]  /*8710*/  IMAD.IADD R44, R45, 0x1, R44 ;  /* 0x000000012d2c7824 */ /* 0x000fc800078e022c */
[----:B------:R-:W-:Y:S02]  /*8720*/  IMAD R45, R23, 0x5800, R44 ;  /* 0x00005800172d7824 */ /* 0x000fe400078e022c */
[--C-:B------:R-:W-:Y:S02]  /*8730*/  IMAD R44, R47, 0x2, R2.reuse ;  /* 0x000000022f2c7824 */ /* 0x100fe400078e0202 */
[----:B------:R-:W-:-:S04]  /*8740*/  IMAD R48, R45, 0x2, R2 ;  /* 0x000000022d307824 */ /* 0x000fc800078e0202 */
[----:B------:R-:W0:Y:S04]  /*8750*/  LDS.128 R44, [R44+0x1e400] ;  /* 0x01e400002c2c7984 */ /* 0x000e280000000c00 */
[----:B------:R-:W3:Y:S01]  /*8760*/  LDS.128 R48, [R48+0x1e400] ;  /* 0x01e4000030307984 */ /* 0x000ee20000000c00 */
[----:B------:R-:W-:Y:S05]  /*8770*/  @P3 BRA `(.L_x_6753) ;  /* 0x0000000400683947 */ /* 0x000fea0003800000 */
[----:B---3--:R-:W-:Y:S01]  /*8780*/  IMAD.MOV.U32 R95, RZ, RZ, R49 ;  /* 0x000000ffff5f7224 */ /* 0x008fe200078e0031 */
[----:B0-----:R-:W-:Y:S01]  /*8790*/  MOV R49, R45 ;  /* 0x0000002d00317202 */ /* 0x001fe20000000f00 */
[----:B------:R-:W-:Y:S01]  /*87a0*/  HADD2.F32 R96, -RZ, R194.H1_H1 ;  /* 0x300000c2ff607230 */ /* 0x000fe20000004100 */
[----:B------:R-:W-:Y:S01]  /*87b0*/  SHF.R.U64 R52, R52, 0x10, R53 ;  /* 0x0000001034347819 */ /* 0x000fe20000001235 */
[----:B------:R-:W-:Y:S01]  /*87c0*/  HADD2.F32 R45, -RZ, R193.H0_H0 ;  /* 0x200000c1ff2d7230 */ /* 0x000fe20000004100 */
[----:B------:R-:W-:Y:S01]  /*87d0*/  SHF.R.U64 R58, R58, 0x10, R59 ;  /* 0x000000103a3a7819 */ /* 0x000fe2000000123b */
[----:B------:R-:W-:Y:S01]  /*87e0*/  HADD2.F32 R93, -RZ, R95.H0_H0 ;  /* 0x2000005fff5d7230 */ /* 0x000fe20000004100 */
[----:B------:R-:W-:Y:S01]  /*87f0*/  SHF.R.U64 R54, R54, 0x10, R55 ;  /* 0x0000001036367819 */ /* 0x000fe20000001237 */
[--C-:B------:R-:W-:Y:S02]  /*8800*/  HADD2.F32 R94, -RZ, R49.reuse.H0_H0 ;  /* 0x20000031ff5e7230 */ /* 0x100fe40000004100 */
[----:B------:R-:W-:-:S02]  /*8810*/  HADD2.F32 R49, -RZ, R49.H1_H1 ;  /* 0x30000031ff317230 */ /* 0x000fc40000004100 */
[CC--:B------:R-:W-:Y:S01]  /*8820*/  FMUL.FTZ R97, R93.reuse, R96.reuse ;  /* 0x000000605d617220 */ /* 0x0c0fe20000410000 */
[----:B------:R-:W-:Y:S02]  /*8830*/  HADD2.F32 R174, -RZ, R194.H0_H0 ;  /* 0x200000c2ffae7230 */ /* 0x000fe40000004100 */
[C---:B------:R-:W-:Y:S01]  /*8840*/  FMUL.FTZ R96, R94.reuse, R96 ;  /* 0x000000605e607220 */ /* 0x040fe20000410000 */
[----:B------:R-:W-:Y:S02]  /*8850*/  HADD2.F32 R52, -RZ, R52.H0_H0 ;  /* 0x20000034ff347230 */ /* 0x000fe40000004100 */
[-C--:B------:R-:W-:Y:S01]  /*8860*/  FFMA.FTZ R94, R94, R45.reuse, -R97 ;  /* 0x0000002d5e5e7223 */ /* 0x080fe20000010861 */
[----:B------:R-:W-:Y:S02]  /*8870*/  HADD2.F32 R58, -RZ, R58.H0_H0 ;  /* 0x2000003aff3a7230 */ /* 0x000fe40000004100 */
[----:B------:R-:W-:Y:S01]  /*8880*/  FFMA.FTZ R93, R93, R45, R96 ;  /* 0x0000002d5d5d7223 */ /* 0x000fe20000010060 */
[----:B------:R-:W-:Y:S01]  /*8890*/  SHF.R.U32.HI R96, RZ, 0x10, R57 ;  /* 0x00000010ff607819 */ /* 0x000fe20000011639 */
[----:B------:R-:W-:Y:S01]  /*88a0*/  HADD2.F32 R45, -RZ, R95.H1_H1 ;  /* 0x3000005fff2d7230 */ /* 0x000fe20000004100 */
[----:B------:R-:W-:Y:S01]  /*88b0*/  SHF.R.U32.HI R95, RZ, 0x10, R53 ;  /* 0x00000010ff5f7819 */ /* 0x000fe20000011635 */
[----:B------:R-:W-:Y:S01]  /*88c0*/  HADD2.F32 R54, -RZ, R54.H0_H0 ;  /* 0x20000036ff367230 */ /* 0x000fe20000004100 */
[----:B------:R-:W-:Y:S01]  /*88d0*/  SHF.R.U64 R57, R56, 0x10, R57 ;  /* 0x0000001038397819 */ /* 0x000fe20000001239 */
        /* <DEDUP_REMOVED lines=8> */
[----:B------:R-:W-:-:S02]  /*8960*/  HADD2.F32 R97, -RZ, R193.H1_H1 ;  /* 0x300000c1ff617230 */ /* 0x000fc40000004100 */
[--C-:B------:R-:W-:Y:S01]  /*8970*/  HADD2.F32 R95, -RZ, R51.reuse.H0_H0 ;  /* 0x20000033ff5f7230 */ /* 0x100fe20000004100 */
[----:B------:R-:W-:Y:S01]  /*8980*/  F2FP.F16.F32.PACK_AB R49, R49, R94 ;  /* 0x0000005e3131723e */ /* 0x000fe200000000ff */
[----:B------:R-:W-:Y:S01]  /*8990*/  HADD2.F32 R96, -RZ, R192.H1_H1 ;  /* 0x300000c0ff607230 */ /* 0x000fe20000004100 */
[----:B------:R-:W-:Y:S02]  /*89a0*/  F2FP.F16.F32.PACK_AB R93, R45, R93 ;  /* 0x0000005d2d5d723e */ /* 0x000fe400000000ff */
[CC--:B------:R-:W-:Y:S01]  /*89b0*/  FMUL.FTZ R98, R95.reuse, R97.reuse ;  /* 0x000000615f627220 */ /* 0x0c0fe20000410000 */
[C---:B------:R-:W-:Y:S01]  /*89c0*/  FMUL.FTZ R97, R56.reuse, R97 ;  /* 0x0000006138617220 */ /* 0x040fe20000410000 */
[----:B------:R-:W-:Y:S02]  /*89d0*/  IMAD.MOV.U32 R45, RZ, RZ, R49 ;  /* 0x000000ffff2d7224 */ /* 0x000fe400078e0031 */
[-C--:B------:R-:W-:Y:S01]  /*89e0*/  FFMA.FTZ R56, R56, R96.reuse, -R98 ;  /* 0x0000006038387223 */ /* 0x080fe20000010862 */
[----:B------:R-:W-:Y:S01]  /*89f0*/  FFMA.FTZ R97, R95, R96, R97 ;  /* 0x000000605f617223 */ /* 0x000fe20000010061 */
[----:B------:R-:W-:Y:S01]  /*8a00*/  SHF.R.U32.HI R96, RZ, 0x10, R59 ;  /* 0x00000010ff607819 */ /* 0x000fe2000001163b */
[----:B------:R-:W-:Y:S01]  /*8a10*/  HADD2.F32 R95, -RZ, R51.H1_H1 ;  /* 0x30000033ff5f7230 */ /* 0x000fe20000004100 */
[----:B------:R-:W-:Y:S01]  /*8a20*/  SHF.R.U32.HI R98, RZ, 0x10, R55 ;  /* 0x00000010ff627819 */ /* 0x000fe20000011637 */
[----:B------:R-:W-:-:S02]  /*8a30*/  IMAD.MOV.U32 R49, RZ, RZ, R93 ;  /* 0x000000ffff317224 */ /* 0x000fc400078e005d */
        /* <DEDUP_REMOVED lines=8> */
[--C-:B------:R-:W-:Y:S02]  /*8ac0*/  HADD2.F32 R95, -RZ, R48.reuse.H0_H0 ;  /* 0x20000030ff5f7230 */ /* 0x100fe40000004100 */
[----:B------:R-:W-:Y:S01]  /*8ad0*/  HADD2.F32 R48, -RZ, R48.H1_H1 ;  /* 0x30000030ff307230 */ /* 0x000fe20000004100 */
[----:B------:R-:W-:Y:S01]  /*8ae0*/  F2FP.F16.F32.PACK_AB R51, R51, R56 ;  /* 0x000000383333723e */ /* 0x000fe200000000ff */
[----:B------:R-:W-:Y:S02]  /*8af0*/  HADD2.F32 R44, -RZ, R44.H1_H1 ;  /* 0x3000002cff2c7230 */ /* 0x000fe40000004100 */
[----:B------:R-:W-:Y:S01]  /*8b00*/  FMUL.FTZ R99, R95, R174 ;  /* 0x000000ae5f637220 */ /* 0x000fe20000410000 */
[----:B------:R-:W-:-:S02]  /*8b10*/  HADD2.F32 R96, -RZ, R189.H0_H0 ;  /* 0x200000bdff607230 */ /* 0x000fc40000004100 */
[----:B------:R-:W-:Y:S01]  /*8b20*/  FMUL.FTZ R174, R98, R174 ;  /* 0x000000ae62ae7220 */ /* 0x000fe20000410000 */
[-C--:B------:R-:W-:Y:S01]  /*8b30*/  FMUL.FTZ R53, R48, R57.reuse ;  /* 0x0000003930357220 */ /* 0x080fe20000410000 */
[C---:B------:R-:W-:Y:S01]  /*8b40*/  FMUL.FTZ R57, R44.reuse, R57 ;  /* 0x000000392c397220 */ /* 0x040fe20000410000 */
[----:B------:R-:W-:Y:S01]  /*8b50*/  F2FP.F16.F32.PACK_AB R97, R47, R97 ;  /* 0x000000612f61723e */ /* 0x000fe200000000ff */
[----:B------:R-:W-:Y:S01]  /*8b60*/  FFMA.FTZ R174, R95, R96, R174 ;  /* 0x000000605fae7223 */ /* 0x000fe200000100ae */
[-C--:B------:R-:W-:Y:S01]  /*8b70*/  FFMA.FTZ R53, R44, R52.reuse, -R53 ;  /* 0x000000342c357223 */ /* 0x080fe20000010835 */
[----:B------:R-:W-:Y:S01]  /*8b80*/  FFMA.FTZ R57, R48, R52, R57 ;  /* 0x0000003430397223 */ /* 0x000fe20000010039 */
[----:B------:R-:W-:Y:S02]  /*8b90*/  HADD2.F32 R95, -RZ, R188.H1_H1 ;  /* 0x300000bcff5f7230 */ /* 0x000fe40000004100 */
[----:B------:R-:W-:Y:S01]  /*8ba0*/  FFMA.FTZ R99, R98, R96, -R99 ;  /* 0x0000006062637223 */ /* 0x000fe20000010863 */
[----:B------:R-:W-:-:S02]  /*8bb0*/  HADD2.F32 R44, -RZ, R50.H0_H0 ;  /* 0x20000032ff2c7230 */ /* 0x000fc40000004100 */
[----:B------:R-:W-:Y:S01]  /*8bc0*/  HADD2.F32 R52, -RZ, R46.H0_H0 ;  /* 0x2000002eff347230 */ /* 0x000fe20000004100 */
[----:B------:R-:W-:Y:S01]  /*8bd0*/  F2FP.F16.F32.PACK_AB R57, R57, R174 ;  /* 0x000000ae3939723e */ /* 0x000fe200000000ff */
[----:B------:R-:W-:Y:S02]  /*8be0*/  HADD2.F32 R48, -RZ, R188.H0_H0 ;  /* 0x200000bcff307230 */ /* 0x000fe40000004100 */
[-C--:B------:R-:W-:Y:S01]  /*8bf0*/  FMUL.FTZ R59, R44, R95.reuse ;  /* 0x0000005f2c3b7220 */ /* 0x080fe20000410000 */
[----:B------:R-:W-:Y:S02]  /*8c00*/  HADD2.F32 R50, -RZ, R50.H1_H1 ;  /* 0x30000032ff327230 */ /* 0x000fe40000004100 */
[C---:B------:R-:W-:Y:S01]  /*8c10*/  FMUL.FTZ R95, R52.reuse, R95 ;  /* 0x0000005f345f7220 */ /* 0x040fe20000410000 */
[----:B------:R-:W-:Y:S02]  /*8c20*/  HADD2.F32 R46, -RZ, R46.H1_H1 ;  /* 0x3000002eff2e7230 */ /* 0x000fe40000004100 */
[-C--:B------:R-:W-:Y:S01]  /*8c30*/  FFMA.FTZ R59, R52, R48.reuse, -R59 ;  /* 0x00000030343b7223 */ /* 0x080fe2000001083b */
[----:B------:R-:W-:Y:S01]  /*8c40*/  F2FP.F16.F32.PACK_AB R53, R53, R99 ;  /* 0x000000633535723e */ /* 0x000fe200000000ff */
[----:B------:R-:W-:Y:S01]  /*8c50*/  FFMA.FTZ R95, R44, R48, R95 ;  /* 0x000000302c5f7223 */ /* 0x000fe2000001005f */
[-C--:B------:R-:W-:Y:S01]  /*8c60*/  FMUL.FTZ R44, R50, R58.reuse ;  /* 0x0000003a322c7220 */ /* 0x080fe20000410000 */
[----:B------:R-:W-:Y:S01]  /*8c70*/  FMUL.FTZ R58, R46, R58 ;  /* 0x0000003a2e3a7220 */ /* 0x000fe20000410000 */
[----:B------:R-:W-:-:S02]  /*8c80*/  IMAD.MOV.U32 R47, RZ, RZ, R51 ;  /* 0x000000ffff2f7224 */ /* 0x000fc400078e0033 */
[-C--:B------:R-:W-:Y:S01]  /*8c90*/  FFMA.FTZ R44, R46, R54.reuse, -R44 ;  /* 0x000000362e2c7223 */ /* 0x080fe2000001082c */
[----:B------:R-:W-:Y:S01]  /*8ca0*/  FFMA.FTZ R58, R50, R54, R58 ;  /* 0x00000036323a7223 */ /* 0x000fe2000001003a */
[----:B------:R-:W-:Y:S02]  /*8cb0*/  IMAD.MOV.U32 R48, RZ, RZ, R57 ;  /* 0x000000ffff307224 */ /* 0x000fe400078e0039 */
[----:B------:R-:W-:Y:S01]  /*8cc0*/  IMAD.MOV.U32 R51, RZ, RZ, R97 ;  /* 0x000000ffff337224 */ /* 0x000fe200078e0061 */
[----:B------:R-:W-:Y:S01]  /*8cd0*/  F2FP.F16.F32.PACK_AB R59, R44, R59 ;  /* 0x0000003b2c3b723e */ /* 0x000fe200000000ff */
[----:B------:R-:W-:Y:S01]  /*8ce0*/  IMAD.MOV.U32 R44, RZ, RZ, R53 ;  /* 0x000000ffff2c7224 */ /* 0x000fe200078e0035 */
[----:B------:R-:W-:Y:S02]  /*8cf0*/  F2FP.F16.F32.PACK_AB R58, R58, R95 ;  /* 0x0000005f3a3a723e */ /* 0x000fe400000000ff */
[----:B------:R-:W-:-:S03]  /*8d00*/  MOV R46, R59 ;  /* 0x0000003b002e7202 */ /* 0x000fc60000000f00 */
[----:B------:R-:W-:-:S07]  /*8d10*/  IMAD.MOV.U32 R50, RZ, RZ, R58 ;  /* 0x000000ffff327224 */ /* 0x000fce00078e003a */
.L_x_6753:
[----:B------:R-:W-:Y:S05]  /*8d20*/  BSYNC B2 ;  /* 0x0000000000027941 */ /* 0x000fea0003800000 */
.L_x_6752:
[-C--:B--2---:R-:W-:Y:S01]  /*8d30*/  IMAD R54, R153, R138.reuse, RZ ;  /* 0x0000008a99367224 */ /* 0x084fe200078e02ff */
[----:B------:R-:W-:Y:S01]  /*8d40*/  ULDC.64 UR4, c[0x0][0x2e8] ;  /* 0x0000ba0000047ab9 */ /* 0x000fe20000000a00 */
[----:B------:R-:W-:Y:S01]  /*8d50*/  IMAD.WIDE.U32 R52, R175, R138, R136 ;  /* 0x0000008aaf347225 */ /* 0x000fe200078e0088 */
[----:B------:R-:W-:-:S03]  /*8d60*/  ULDC.64 UR6, c[0x0][0x208] ;  /* 0x0000820000067ab9 */ /* 0x000fc60000000a00 */
[----:B------:R-:W-:-:S04]  /*8d70*/  IMAD R55, R175, R139, R54 ;  /* 0x0000008baf377224 */ /* 0x000fc800078e0236 */
[----:B------:R-:W-:Y:S01]  /*8d80*/  IMAD.IADD R55, R53, 0x1, R55 ;  /* 0x0000000135377824 */ /* 0x000fe200078e0237 */
[----:B------:R-:W-:-:S04]  /*8d90*/  IADD3 R53, P4, P5, R100, R52, R21 ;  /* 0x0000003464357210 */ /* 0x000fc80007d9e015 */
[----:B------:R-:W-:Y:S02]  /*8da0*/  IADD3.X R54, R15, R55, R8, P4, P5 ;  /* 0x000000370f367210 */ /* 0x000fe400027ea408 */
[----:B------:R-:W-:-:S13]  /*8db0*/  ISETP.GE.AND P4, PT, R92, R156, PT ;  /* 0x0000009c5c00720c */ /* 0x000fda0003f86270 */
[--C-:B------:R-:W-:Y:S02]  /*8dc0*/  @!P4 SHF.R.S32.HI R56, RZ, 0x1f, R92.reuse ;  /* 0x0000001fff38c819 */ /* 0x100fe4000001145c */
[----:B------:R-:W-:-:S04]  /*8dd0*/  @!P4 IADD3 R92, P5, P6, R100, R52, R92 ;  /* 0x00000034645cc210 */ /* 0x000fc80007ebe05c */
[----:B------:R-:W-:Y:S02]  /*8de0*/  @!P4 IADD3.X R56, R15, R55, R56, P5, P6 ;  /* 0x000000370f38c210 */ /* 0x000fe40002fec438 */
[----:B------:R-:W-:-:S04]  /*8df0*/  LEA R52, P5, R53, UR4, 0x1 ;  /* 0x0000000435347c11 */ /* 0x000fc8000f8a08ff */
[----:B------:R-:W-:Y:S02]  /*8e00*/  LEA.HI.X R53, R53, UR5, R54, 0x1, P5 ;  /* 0x0000000535357c11 */ /* 0x000fe4000a8f0c36 */
[----:B------:R-:W-:-:S03]  /*8e10*/  @!P4 LEA R54, P5, R92, UR4, 0x1 ;  /* 0x000000045c36cc11 */ /* 0x000fc6000f8a08ff */
[----:B0-----:R0:W-:Y:S01]  /*8e20*/  STG.E.128 desc[UR6][R52.64], R44 ;  /* 0x0000002c34007986 */ /* 0x0011e2000c101d06 */
[----:B------:R-:W-:-:S05]  /*8e30*/  @!P4 LEA.HI.X R55, R92, UR5, R56, 0x1, P5 ;  /* 0x000000055c37cc11 */ /* 0x000fca000a8f0c38 */
[----:B---3--:R0:W-:Y:S04]  /*8e40*/  @!P4 STG.E.128 desc[UR6][R54.64], R48 ;  /* 0x000000303600c986 */ /* 0x0081e8000c101d06 */
.L_x_6751:
[----:B------:R-:W-:Y:S05]  /*8e50*/  BSYNC B1 ;  /* 0x0000000000017941 */ /* 0x000fea0003800000 */
.L_x_6750:
[----:B0--3--:R-:W-:Y:S01]  /*8e60*/  IADD3 R45, R22, 0x40, RZ ;  /* 0x00000040162d7810 */ /* 0x009fe20007ffe0ff */
[----:B------:R-:W-:Y:S03]  /*8e70*/  BSSY B1, `(.L_x_6754) ;  /* 0x0000087000017945 */ /* 0x000fe60003800000 */
[----:B------:R-:W-:-:S13]  /*8e80*/  ISETP.GE.OR P4, PT, R45, R4, P0 ;  /* 0x000000042d00720c */ /* 0x000fda0000786670 */
[----:B------:R-:W-:Y:S05]  /*8e90*/  @P4 BRA `(.L_x_6755) ;  /* 0x0000000800104947 */ /* 0x000fea0003800000 */
[----:B------:R-:W3:Y:S04]  /*8ea0*/  LDL R44, [R1] ;  /* 0x00000000012c7983 */ /* 0x000ee80000100800 */
[----:B------:R-:W4:Y:S01]  /*8eb0*/  LDL R47, [R1+0x40] ;  /* 0x00004000012f7983 */ /* 0x000f220000100800 */
[----:B--2---:R-:W-:Y:S01]  /*8ec0*/  IMAD.WIDE.U32 R52, R45, R138, R136 ;  /* 0x0000008a2d347225 */ /* 0x004fe200078e0088 */
[C---:B------:R-:W-:Y:S01]  /*8ed0*/  IADD3 R48, R22.reuse, 0x40, RZ ;  /* 0x0000004016307810 */ /* 0x040fe20007ffe0ff */
[----:B------:R-:W-:Y:S02]  /*8ee0*/  BSSY B2, `(.L_x_6756) ;  /* 0x0000073000027945 */ /* 0x000fe40003800000 */
[----:B------:R-:W-:Y:S01]  /*8ef0*/  VIADD R46, R22, 0x40 ;  /* 0x00000040162e7836 */ /* 0x000fe20000000000 */
[----:B------:R-:W-:Y:S01]  /*8f00*/  IADD3 R54, P4, P5, R100, R52, R21 ;  /* 0x0000003464367210 */ /* 0x000fe20007d9e015 */
[----:B------:R-:W-:-:S02]  /*8f10*/  IMAD.SHL.U32 R48, R48, 0x40, RZ ;  /* 0x0000004030307824 */ /* 0x000fc400078e00ff */
[----:B------:R-:W-:-:S03]  /*8f20*/  IMAD.SHL.U32 R46, R46, 0x40, RZ ;  /* 0x000000402e2e7824 */ /* 0x000fc600078e00ff */
[----:B------:R-:W-:Y:S02]  /*8f30*/  LOP3.LUT R48, R48, 0x1c0, RZ, 0xc0, !PT ;  /* 0x000001c030307812 */ /* 0x000fe400078ec0ff */
[----:B------:R-:W-:-:S04]  /*8f40*/  LOP3.LUT R46, R46, 0x1c0, RZ, 0xc0, !PT ;  /* 0x000001c02e2e7812 */ /* 0x000fc800078ec0ff */
[----:B------:R-:W-:Y:S02]  /*8f50*/  SHF.R.U32.HI R46, RZ, 0x3, R46 ;  /* 0x00000003ff2e7819 */ /* 0x000fe4000001162e */
[----:B---3--:R-:W-:Y:S01]  /*8f60*/  LOP3.LUT P6, RZ, R44, 0x1, RZ, 0xc0, !PT ;  /* 0x000000012cff7812 */ /* 0x008fe200078cc0ff */
[----:B------:R-:W-:-:S04]  /*8f70*/  IMAD R44, R152, R138, RZ ;  /* 0x0000008a982c7224 */ /* 0x000fc800078e02ff */
[----:B------:R-:W-:Y:S01]  /*8f80*/  IMAD R45, R45, R139, R44 ;  /* 0x0000008b2d2d7224 */ /* 0x000fe200078e022c */
[----:B------:R-:W-:-:S03]  /*8f90*/  SEL R44, R43, R157, !P6 ;  /* 0x0000009d2b2c7207 */ /* 0x000fc60007000000 */
[----:B------:R-:W-:Y:S01]  /*8fa0*/  IMAD.IADD R56, R53, 0x1, R45 ;  /* 0x0000000135387824 */ /* 0x000fe200078e022d */
[----:B------:R-:W-:-:S04]  /*8fb0*/  SHF.R.S32.HI R45, RZ, 0x1f, R44 ;  /* 0x0000001fff2d7819 */ /* 0x000fc8000001142c */
[----:B------:R-:W-:Y:S02]  /*8fc0*/  LEA.HI R44, R45, R44, RZ, 0x4 ;  /* 0x0000002c2d2c7211 */ /* 0x000fe400078f20ff */
[----:B------:R-:W-:Y:S02]  /*8fd0*/  IADD3.X R55, R15, R56, R8, P4, P5 ;  /* 0x000000380f377210 */ /* 0x000fe400027ea408 */
[----:B------:R-:W-:-:S04]  /*8fe0*/  LEA.HI.SX32 R44, R44, R9, 0x1c ;  /* 0x000000092c2c7211 */ /* 0x000fc800078fe2ff */
[----:B------:R-:W-:Y:S01]  /*8ff0*/  SHF.R.S32.HI R45, RZ, 0x1f, R44 ;  /* 0x0000001fff2d7819 */ /* 0x000fe2000001142c */
[----:B------:R-:W-:-:S03]  /*9000*/  IMAD.SHL.U32 R57, R44, 0x8, RZ ;  /* 0x000000082c397824 */ /* 0x000fc600078e00ff */
[----:B------:R-:W-:Y:S02]  /*9010*/  LEA.HI R45, R45, R44, RZ, 0x3 ;  /* 0x0000002c2d2d7211 */ /* 0x000fe400078f18ff */
[----:B------:R-:W-:Y:S02]  /*9020*/  LOP3.LUT R44, R48, 0x38, R57, 0xf8, !PT ;  /* 0x00000038302c7812 */ /* 0x000fe400078ef839 */
[----:B------:R-:W-:Y:S02]  /*9030*/  SHF.R.S32.HI R45, RZ, 0x3, R45 ;  /* 0x00000003ff2d7819 */ /* 0x000fe4000001142d */
[----:B------:R-:W-:-:S03]  /*9040*/  LOP3.LUT R44, R44, R46, RZ, 0x3c, !PT ;  /* 0x0000002e2c2c7212 */ /* 0x000fc600078e3cff */
[----:B----4-:R-:W-:-:S04]  /*9050*/  IMAD R45, R45, 0x2c00, R47 ;  /* 0x00002c002d2d7824 */ /* 0x010fc800078e022f */
        /* <DEDUP_REMOVED lines=30> */
[C---:B------:R-:W-:Y:S01]  /*9240*/  FMUL.FTZ R93, R58.reuse, R93 ;  /* 0x0000005d3a5d7220 */ /* 0x040fe20000410000 */
[----:B------:R-:W-:Y:S02]  /*9250*/  HADD2.F32 R61, -RZ, R48.H1_H1 ;  /* 0x30000030ff3d7230 */ /* 0x000fe40000004100 */
[-C--:B------:R-:W-:Y:S01]  /*9260*/  FFMA.FTZ R58, R58, R45.reuse, -R94 ;  /* 0x0000002d3a3a7223 */ /* 0x080fe2000001085e */
[----:B------:R-:W-:Y:S01]  /*9270*/  FFMA.FTZ R49, R49, R45, R93 ;  /* 0x0000002d31317223 */ /* 0x000fe2000001005d */
[----:B------:R-:W-:Y:S01]  /*9280*/  MOV R45, R51 ;  /* 0x00000033002d7202 */ /* 0x000fe20000000f00 */
[----:B------:R-:W-:Y:S02]  /*9290*/  HADD2.F32 R51, -RZ, R47.H0_H0 ;  /* 0x2000002fff337230 */ /* 0x000fe40000004100 */
[----:B------:R-:W-:Y:S01]  /*92a0*/  HADD2.F32 R94, -RZ, R186.H0_H0 ;  /* 0x200000baff5e7230 */ /* 0x000fe20000004100 */
[----:B------:R-:W-:Y:S01]  /*92b0*/  F2FP.F16.F32.PACK_AB R58, R58, R92 ;  /* 0x0000005c3a3a723e */ /* 0x000fe200000000ff */
[--C-:B------:R-:W-:Y:S01]  /*92c0*/  HADD2.F32 R93, -RZ, R45.reuse.H0_H0 ;  /* 0x2000002dff5d7230 */ /* 0x100fe20000004100 */
[----:B------:R-:W-:Y:S01]  /*92d0*/  F2FP.F16.F32.PACK_AB R49, R49, R59 ;  /* 0x0000003b3131723e */ /* 0x000fe200000000ff */
[----:B------:R-:W-:-:S02]  /*92e0*/  HADD2.F32 R45, -RZ, R45.H1_H1 ;  /* 0x3000002dff2d7230 */ /* 0x000fc40000004100 */
[----:B------:R-:W-:Y:S02]  /*92f0*/  HADD2.F32 R47, -RZ, R47.H1_H1 ;  /* 0x3000002fff2f7230 */ /* 0x000fe40000004100 */
[-C--:B------:R-:W-:Y:S01]  /*9300*/  FMUL.FTZ R96, R93, R95.reuse ;  /* 0x0000005f5d607220 */ /* 0x080fe20000410000 */
[C---:B------:R-:W-:Y:S01]  /*9310*/  FMUL.FTZ R95, R51.reuse, R95 ;  /* 0x0000005f335f7220 */ /* 0x040fe20000410000 */
[----:B------:R-:W-:Y:S02]  /*9320*/  HADD2.F32 R65, -RZ, R44.H1_H1 ;  /* 0x3000002cff417230 */ /* 0x000fe40000004100 */
[-C--:B------:R-:W-:Y:S01]  /*9330*/  FFMA.FTZ R51, R51, R94.reuse, -R96 ;  /* 0x0000005e33337223 */ /* 0x080fe20000010860 */
[----:B------:R-:W-:Y:S01]  /*9340*/  FFMA.FTZ R95, R93, R94, R95 ;  /* 0x0000005e5d5f7223 */ /* 0x000fe2000001005f */
[----:B------:R-:W-:Y:S01]  /*9350*/  SHF.R.U32.HI R94, RZ, 0x10, R67 ;  /* 0x00000010ff5e7819 */ /* 0x000fe20000011643 */
[----:B------:R-:W-:Y:S01]  /*9360*/  HADD2.F32 R60, -RZ, R60.H0_H0 ;  /* 0x2000003cff3c7230 */ /* 0x000fe20000004100 */
        /* <DEDUP_REMOVED lines=10> */
[----:B------:R-:W-:-:S02]  /*9410*/  HADD2.F32 R93, -RZ, R48.H0_H0 ;  /* 0x20000030ff5d7230 */ /* 0x000fc40000004100 */
[----:B------:R-:W-:Y:S02]  /*9420*/  HADD2.F32 R96, -RZ, R44.H0_H0 ;  /* 0x2000002cff607230 */ /* 0x000fe40000004100 */
[----:B------:R-:W-:Y:S01]  /*9430*/  FMUL.FTZ R44, R61, R64 ;  /* 0x000000403d2c7220 */ /* 0x000fe20000410000 */
[----:B------:R-:W-:Y:S02]  /*9440*/  HADD2.F32 R94, -RZ, R185.H0_H0 ;  /* 0x200000b9ff5e7230 */ /* 0x000fe40000004100 */
[----:B------:R-:W-:Y:S01]  /*9450*/  FMUL.FTZ R97, R93, R98 ;  /* 0x000000625d617220 */ /* 0x000fe20000410000 */
[C---:B------:R-:W-:Y:S01]  /*9460*/  FMUL.FTZ R64, R65.reuse, R64 ;  /* 0x0000004041407220 */ /* 0x040fe20000410000 */
[----:B------:R-:W-:Y:S01]  /*9470*/  FMUL.FTZ R98, R96, R98 ;  /* 0x0000006260627220 */ /* 0x000fe20000410000 */
[-C--:B------:R-:W-:Y:S01]  /*9480*/  FFMA.FTZ R44, R65, R60.reuse, -R44 ;  /* 0x0000003c412c7223 */ /* 0x080fe2000001082c */
[----:B------:R-:W-:Y:S02]  /*9490*/  HADD2.F32 R48, -RZ, R184.H0_H0 ;  /* 0x200000b8ff307230 */ /* 0x000fe40000004100 */
[----:B------:R-:W-:Y:S01]  /*94a0*/  FFMA.FTZ R61, R61, R60, R64 ;  /* 0x0000003c3d3d7223 */ /* 0x000fe20000010040 */
[----:B------:R-:W-:Y:S01]  /*94b0*/  FFMA.FTZ R98, R93, R94, R98 ;  /* 0x0000005e5d627223 */ /* 0x000fe20000010062 */
[----:B------:R-:W-:-:S02]  /*94c0*/  HADD2.F32 R65, -RZ, R50.H0_H0 ;  /* 0x20000032ff417230 */ /* 0x000fc40000004100 */
[----:B------:R-:W-:Y:S01]  /*94d0*/  FFMA.FTZ R97, R96, R94, -R97 ;  /* 0x0000005e60617223 */ /* 0x000fe20000010861 */
[----:B------:R-:W-:Y:S02]  /*94e0*/  HADD2.F32 R93, -RZ, R46.H1_H1 ;  /* 0x3000002eff5d7230 */ /* 0x000fe40000004100 */
[----:B------:R-:W-:Y:S01]  /*94f0*/  FMUL.FTZ R46, R67, R66 ;  /* 0x00000042432e7220 */ /* 0x000fe20000410000 */
[----:B------:R-:W-:Y:S02]  /*9500*/  HADD2.F32 R184, -RZ, R184.H1_H1 ;  /* 0x300000b8ffb87230 */ /* 0x000fe40000004100 */
[-C--:B------:R-:W-:Y:S01]  /*9510*/  FMUL.FTZ R60, R65, R48.reuse ;  /* 0x00000030413c7220 */ /* 0x080fe20000410000 */
[----:B------:R-:W-:Y:S02]  /*9520*/  HADD2.F32 R62, -RZ, R62.H0_H0 ;  /* 0x2000003eff3e7230 */ /* 0x000fe40000004100 */
[----:B------:R-:W-:Y:S01]  /*9530*/  FMUL.FTZ R48, R63, R48 ;  /* 0x000000303f307220 */ /* 0x000fe20000410000 */
[----:B------:R-:W-:Y:S01]  /*9540*/  FMUL.FTZ R66, R93, R66 ;  /* 0x000000425d427220 */ /* 0x000fe20000410000 */
[----:B------:R-:W-:Y:S01]  /*9550*/  FFMA.FTZ R60, R63, R184, -R60 ;  /* 0x000000b83f3c7223 */ /* 0x000fe2000001083c */
[----:B------:R-:W-:Y:S01]  /*9560*/  F2FP.F16.F32.PACK_AB R98, R61, R98 ;  /* 0x000000623d62723e */ /* 0x000fe200000000ff */
[----:B------:R-:W-:Y:S01]  /*9570*/  FFMA.FTZ R48, R65, R184, R48 ;  /* 0x000000b841307223 */ /* 0x000fe20000010030 */
[-C--:B------:R-:W-:Y:S01]  /*9580*/  FFMA.FTZ R67, R67, R62.reuse, R66 ;  /* 0x0000003e43437223 */ /* 0x080fe20000010042 */
[----:B------:R-:W-:Y:S01]  /*9590*/  FFMA.FTZ R93, R93, R62, -R46 ;  /* 0x0000003e5d5d7223 */ /* 0x000fe2000001082e */
[----:B------:R-:W-:-:S02]  /*95a0*/  F2FP.F16.F32.PACK_AB R47, R47, R51 ;  /* 0x000000332f2f723e */ /* 0x000fc400000000ff */
[----:B------:R-:W-:Y:S01]  /*95b0*/  F2FP.F16.F32.PACK_AB R51, R45, R95 ;  /* 0x0000005f2d33723e */ /* 0x000fe200000000ff */
[----:B------:R-:W-:Y:S01]  /*95c0*/  IMAD.MOV.U32 R45, RZ, RZ, R58 ;  /* 0x000000ffff2d7224 */ /* 0x000fe200078e003a */
[----:B------:R-:W-:Y:S01]  /*95d0*/  F2FP.F16.F32.PACK_AB R50, R67, R48 ;  /* 0x000000304332723e */ /* 0x000fe200000000ff */
[----:B------:R-:W-:Y:S01]  /*95e0*/  IMAD.MOV.U32 R48, RZ, RZ, R98 ;  /* 0x000000ffff307224 */ /* 0x000fe200078e0062 */
[----:B------:R-:W-:Y:S02]  /*95f0*/  F2FP.F16.F32.PACK_AB R44, R44, R97 ;  /* 0x000000612c2c723e */ /* 0x000fe400000000ff */
[----:B------:R-:W-:-:S07]  /*9600*/  F2FP.F16.F32.PACK_AB R46, R93, R60 ;  /* 0x0000003c5d2e723e */ /* 0x000fce00000000ff */
.L_x_6757:
[----:B------:R-:W-:Y:S05]  /*9610*/  BSYNC B2 ;  /* 0x0000000000027941 */ /* 0x000fea0003800000 */
.L_x_6756:
[----:B------:R-:W-:Y:S01]  /*9620*/  ISETP.GE.AND P4, PT, R57, R156, PT ;  /* 0x0000009c3900720c */ /* 0x000fe20003f86270 */
[----:B------:R-:W-:Y:S01]  /*9630*/  ULDC.64 UR4, c[0x0][0x2e8] ;  /* 0x0000ba0000047ab9 */ /* 0x000fe20000000a00 */
[----:B------:R-:W-:-:S11]  /*9640*/  ULDC.64 UR6, c[0x0][0x208] ;  /* 0x0000820000067ab9 */ /* 0x000fd60000000a00 */
        /* <DEDUP_REMOVED lines=8> */
[----:B--2---:R0:W-:Y:S04]  /*96d0*/  @!P4 STG.E.128 desc[UR6][R54.64], R48 ;  /* 0x000000303600c986 */ /* 0x0041e8000c101d06 */
.L_x_6755:
[----:B------:R-:W-:Y:S05]  /*96e0*/  BSYNC B1 ;  /* 0x0000000000017941 */ /* 0x000fea0003800000 */
.L_x_6754:
[----:B0-----:R-:W-:Y:S01]  /*96f0*/  VIADD R45, R22, 0x60 ;  /* 0x00000060162d7836 */ /* 0x001fe20000000000 */
[----:B------:R-:W-:Y:S04]  /*9700*/  BSSY B1, `(.L_x_6758) ;  /* 0x0000088000017945 */ /* 0x000fe80003800000 */
[----:B------:R-:W-:-:S13]  /*9710*/  ISETP.GE.OR P4, PT, R45, R4, P0 ;  /* 0x000000042d00720c */ /* 0x000fda0000786670 */
[----:B------:R-:W-:Y:S05]  /*9720*/  @P4 BRA `(.L_x_6759) ;  /* 0x0000000800144947 */ /* 0x000fea0003800000 */
[----:B------:R-:W3:Y:S04]  /*9730*/  LDL R44, [R1] ;  /* 0x00000000012c7983 */ /* 0x000ee80000100800 */
[----:B------:R-:W4:Y:S01]  /*9740*/  LDL R47, [R1+0x3c] ;  /* 0x00003c00012f7983 */ /* 0x000f220000100800 */
[----:B--2---:R-:W-:Y:S01]  /*9750*/  IMAD.WIDE.U32 R52, R45, R138, R136 ;  /* 0x0000008a2d347225 */ /* 0x004fe200078e0088 */
[----:B------:R-:W-:Y:S03]  /*9760*/  BSSY B2, `(.L_x_6760) ;  /* 0x0000075000027945 */ /* 0x000fe60003800000 */
[----:B------:R-:W-:Y:S01]  /*9770*/  VIADD R46, R22, 0x60 ;  /* 0x00000060162e7836 */ /* 0x000fe20000000000 */
[----:B------:R-:W-:Y:S01]  /*9780*/  IADD3 R54, P4, P5, R100, R52, R21 ;  /* 0x0000003464367210 */ /* 0x000fe20007d9e015 */
[----:B------:R-:W-:-:S02]  /*9790*/  VIADD R48, R22, 0x60 ;  /* 0x0000006016307836 */ /* 0x000fc40000000000 */
[----:B------:R-:W-:Y:S02]  /*97a0*/  IMAD.SHL.U32 R46, R46, 0x40, RZ ;  /* 0x000000402e2e7824 */ /* 0x000fe400078e00ff */
[----:B------:R-:W-:-:S03]  /*97b0*/  IMAD.SHL.U32 R48, R48, 0x40, RZ ;  /* 0x0000004030307824 */ /* 0x000fc600078e00ff */
[----:B------:R-:W-:Y:S02]  /*97c0*/  LOP3.LUT R46, R46, 0x1c0, RZ, 0xc0, !PT ;  /* 0x000001c02e2e7812 */ /* 0x000fe400078ec0ff */
[----:B------:R-:W-:Y:S02]  /*97d0*/  LOP3.LUT R48, R48, 0x1c0, RZ, 0xc0, !PT ;  /* 0x000001c030307812 */ /* 0x000fe400078ec0ff */
        /* <DEDUP_REMOVED lines=10> */
[----:B------:R-:W-:Y:S02]  /*9880*/  SHF.R.S32.HI R45, RZ, 0x1f, R44 ;  /* 0x0000001fff2d7819 */ /* 0x000fe4000001142c */
[----:B------:R-:W-:Y:S02]  /*9890*/  SHF.L.U32 R57, R44, 0x3, RZ ;  /* 0x000000032c397819 */ /* 0x000fe400000006ff */
[----:B------:R-:W-:Y:S02]  /*98a0*/  LEA.HI R45, R45, R44, RZ, 0x3 ;  /* 0x0000002c2d2d7211 */ /* 0x000fe400078f18ff */
[----:B------:R-:W-:Y:S02]  /*98b0*/  LOP3.LUT R44, R48, 0x38, R57, 0xf8, !PT ;  /* 0x00000038302c7812 */ /* 0x000fe400078ef839 */
[----:B------:R-:W-:Y:S02]  /*98c0*/  SHF.R.S32.HI R45, RZ, 0x3, R45 ;  /* 0x00000003ff2d7819 */ /* 0x000fe4000001142d */
[----:B------:R-:W-:-:S03]  /*98d0*/  LOP3.LUT R44, R44, R46, RZ, 0x3c, !PT ;  /* 0x0000002e2c2c7212 */ /* 0x000fc600078e3cff */
[----:B----4-:R-:W-:-:S05]  /*98e0*/  IMAD R45, R45, 0x2c00, R47 ;  /* 0x00002c002d2d7824 */ /* 0x010fca00078e022f */
        /* <DEDUP_REMOVED lines=11> */
[----:B0-----:R-:W-:Y:S01]  /*99a0*/  IMAD.MOV.U32 R49, RZ, RZ, R47 ;  /* 0x000000ffff317224 */ /* 0x001fe200078e002f */
[--C-:B------:R-:W-:Y:S01]  /*99b0*/  SHF.R.U64 R58, R76, 0x10, R77.reuse ;  /* 0x000000104c3a7819 */ /* 0x100fe2000000124d */
[----:B------:R-:W-:Y:S01]  /*99c0*/  HADD2.F32 R92, -RZ, R183.H1_H1 ;  /* 0x300000b7ff5c7230 */ /* 0x000fe20000004100 */
[----:B------:R-:W-:Y:S01]  /*99d0*/  SHF.R.U32.HI R76, RZ, 0x10, R77 ;  /* 0x00000010ff4c7819 */ /* 0x000fe2000001164d */
[--C-:B------:R-:W-:Y:S01]  /*99e0*/  HADD2.F32 R63, -RZ, R62.reuse.H0_H0 ;  /* 0x2000003eff3f7230 */ /* 0x100fe20000004100 */
[--C-:B------:R-:W-:Y:S01]  /*99f0*/  SHF.R.U64 R61, R90, 0x10, R91.reuse ;  /* 0x000000105a3d7819 */ /* 0x100fe2000000125b */
[----:B------:R-:W-:Y:S01]  /*9a00*/  HADD2.F32 R64, -RZ, R62.H1_H1 ;  /* 0x3000003eff407230 */ /* 0x000fe20000004100 */
[----:B------:R-:W-:Y:S01]  /*9a10*/  SHF.R.U32.HI R90, RZ, 0x10, R91 ;  /* 0x00000010ff5a7819 */ /* 0x000fe2000001165b */
[----:B------:R-:W-:Y:S01]  /*9a20*/  HADD2.F32 R67, -RZ, R88.H0_H0 ;  /* 0x20000058ff437230 */ /* 0x000fe20000004100 */
[--C-:B------:R-:W-:Y:S01]  /*9a30*/  SHF.R.U64 R60, R78, 0x10, R79.reuse ;  /* 0x000000104e3c7819 */ /* 0x100fe2000000124f */
[--C-:B------:R-:W-:Y:S01]  /*9a40*/  HADD2.F32 R47, -RZ, R45.reuse.H0_H0 ;  /* 0x2000002dff2f7230 */ /* 0x100fe20000004100 */
[----:B------:R-:W-:Y:S01]  /*9a50*/  SHF.R.U32.HI R78, RZ, 0x10, R79 ;  /* 0x00000010ff4e7819 */ /* 0x000fe2000001164f */
[----:B------:R-:W-:-:S02]  /*9a60*/  HADD2.F32 R62, -RZ, R45.H1_H1 ;  /* 0x3000002dff3e7230 */ /* 0x000fc40000004100 */
[-C--:B------:R-:W-:Y:S01]  /*9a70*/  FMUL.FTZ R77, R64, R67.reuse ;  /* 0x00000043404d7220 */ /* 0x080fe20000410000 */
[----:B------:R-:W-:Y:S02]  /*9a80*/  HADD2.F32 R65, -RZ, R76.H0_H0 ;  /* 0x2000004cff417230 */ /* 0x000fe40000004100 */
[-C--:B------:R-:W-:Y:S01]  /*9a90*/  FMUL.FTZ R76, R63, R92.reuse ;  /* 0x0000005c3f4c7220 */ /* 0x080fe20000410000 */
[----:B------:R-:W-:Y:S02]  /*9aa0*/  HADD2.F32 R66, -RZ, R181.H1_H1 ;  /* 0x300000b5ff427230 */ /* 0x000fe40000004100 */
[C---:B------:R-:W-:Y:S01]  /*9ab0*/  FMUL.FTZ R92, R47.reuse, R92 ;  /* 0x0000005c2f5c7220 */ /* 0x040fe20000410000 */
[C---:B------:R-:W-:Y:S01]  /*9ac0*/  FMUL.FTZ R67, R62.reuse, R67 ;  /* 0x000000433e437220 */ /* 0x040fe20000410000 */
[-C--:B------:R-:W-:Y:S01]  /*9ad0*/  FFMA.FTZ R62, R62, R65.reuse, -R77 ;  /* 0x000000413e3e7223 */ /* 0x080fe2000001084d */
[----:B------:R-:W-:Y:S02]  /*9ae0*/  HADD2.F32 R88, -RZ, R180.H1_H1 ;  /* 0x300000b4ff587230 */ /* 0x000fe40000004100 */
[-C--:B------:R-:W-:Y:S01]  /*9af0*/  FFMA.FTZ R47, R47, R66.reuse, -R76 ;  /* 0x000000422f2f7223 */ /* 0x080fe2000001084c */
[----:B------:R-:W-:Y:S01]  /*9b00*/  FFMA.FTZ R45, R63, R66, R92 ;  /* 0x000000423f2d7223 */ /* 0x000fe2000001005c */
[----:B------:R-:W-:Y:S01]  /*9b10*/  FFMA.FTZ R64, R64, R65, R67 ;  /* 0x0000004140407223 */ /* 0x000fe20000010043 */
[----:B------:R-:W-:-:S02]  /*9b20*/  HADD2.F32 R92, -RZ, R182.H1_H1 ;  /* 0x300000b6ff5c7230 */ /* 0x000fc40000004100 */
[--C-:B------:R-:W-:Y:S01]  /*9b30*/  HADD2.F32 R63, -RZ, R51.reuse.H0_H0 ;  /* 0x20000033ff3f7230 */ /* 0x100fe20000004100 */
[----:B------:R-:W-:Y:S01]  /*9b40*/  F2FP.F16.F32.PACK_AB R47, R62, R47 ;  /* 0x0000002f3e2f723e */ /* 0x000fe200000000ff */
[----:B------:R-:W-:Y:S02]  /*9b50*/  HADD2.F32 R76, -RZ, R51.H1_H1 ;  /* 0x30000033ff4c7230 */ /* 0x000fe40000004100 */
[----:B------:R-:W-:Y:S02]  /*9b60*/  HADD2.F32 R67, -RZ, R90.H0_H0 ;  /* 0x2000005aff437230 */ /* 0x000fe40000004100 */
[--C-:B------:R-:W-:Y:S02]  /*9b70*/  HADD2.F32 R51, -RZ, R49.reuse.H0_H0 ;  /* 0x20000031ff337230 */ /* 0x100fe40000004100 */
[----:B------:R-:W-:Y:S02]  /*9b80*/  HADD2.F32 R66, -RZ, R49.H1_H1 ;  /* 0x30000031ff427230 */ /* 0x000fe40000004100 */
[----:B------:R-:W-:Y:S01]  /*9b90*/  FMUL.FTZ R77, R76, R67 ;  /* 0x000000434c4d7220 */ /* 0x000fe20000410000 */
[----:B------:R-:W-:-:S02]  /*9ba0*/  HADD2.F32 R65, -RZ, R78.H0_H0 ;  /* 0x2000004eff417230 */ /* 0x000fc40000004100 */
[-C--:B------:R-:W-:Y:S01]  /*9bb0*/  FMUL.FTZ R78, R63, R92.reuse ;  /* 0x0000005c3f4e7220 */ /* 0x080fe20000410000 */
[C---:B------:R-:W-:Y:S01]  /*9bc0*/  FMUL.FTZ R92, R51.reuse, R92 ;  /* 0x0000005c335c7220 */ /* 0x040fe20000410000 */
[C---:B------:R-:W-:Y:S01]  /*9bd0*/  FMUL.FTZ R67, R66.reuse, R67 ;  /* 0x0000004342437220 */ /* 0x040fe20000410000 */
[----:B------:R-:W-:Y:S02]  /*9be0*/  HADD2.F32 R90, -RZ, R59.H0_H0 ;  /* 0x2000003bff5a7230 */ /* 0x000fe40000004100 */
[-C--:B------:R-:W-:Y:S01]  /*9bf0*/  FFMA.FTZ R49, R51, R88.reuse, -R78 ;  /* 0x0000005833317223 */ /* 0x080fe2000001084e */
[----:B------:R-:W-:Y:S01]  /*9c00*/  FFMA.FTZ R51, R63, R88, R92 ;  /* 0x000000583f337223 */ /* 0x000fe2000001005c */
[-C--:B------:R-:W-:Y:S01]  /*9c10*/  FFMA.FTZ R66, R66, R65.reuse, -R77 ;  /* 0x0000004142427223 */ /* 0x080fe2000001084d */
[----:B------:R-:W-:Y:S01]  /*9c20*/  FFMA.FTZ R76, R76, R65, R67 ;  /* 0x000000414c4c7223 */ /* 0x000fe20000010043 */
[----:B------:R-:W-:Y:S02]  /*9c30*/  HADD2.F32 R88, -RZ, R183.H0_H0 ;  /* 0x200000b7ff587230 */ /* 0x000fe40000004100 */
[----:B------:R-:W-:Y:S01]  /*9c40*/  HADD2.F32 R65, -RZ, R48.H0_H0 ;  /* 0x20000030ff417230 */ /* 0x000fe20000004100 */
[----:B------:R-:W-:Y:S01]  /*9c50*/  F2FP.F16.F32.PACK_AB R66, R66, R49 ;  /* 0x000000314242723e */ /* 0x000fe200000000ff */
[----:B------:R-:W-:Y:S01]  /*9c60*/  HADD2.F32 R59, -RZ, R44.H0_H0 ;  /* 0x2000002cff3b7230 */ /* 0x000fe20000004100 */
[----:B------:R-:W-:Y:S01]  /*9c70*/  F2FP.F16.F32.PACK_AB R49, R64, R45 ;  /* 0x0000002d4031723e */ /* 0x000fe200000000ff */
[----:B------:R-:W-:Y:S01]  /*9c80*/  HADD2.F32 R67, -RZ, R48.H1_H1 ;  /* 0x30000030ff437230 */ /* 0x000fe20000004100 */
[----:B------:R-:W-:Y:S01]  /*9c90*/  MOV R45, R47 ;  /* 0x0000002f002d7202 */ /* 0x000fe20000000f00 */
[----:B------:R-:W-:-:S02]  /*9ca0*/  HADD2.F32 R63, -RZ, R44.H1_H1 ;  /* 0x3000002cff3f7230 */ /* 0x000fc40000004100 */
[-C--:B------:R-:W-:Y:S01]  /*9cb0*/  FMUL.FTZ R44, R65, R88.reuse ;  /* 0x00000058412c7220 */ /* 0x080fe20000410000 */
[----:B------:R-:W-:Y:S02]  /*9cc0*/  HADD2.F32 R78, -RZ, R181.H0_H0 ;  /* 0x200000b5ff4e7230 */ /* 0x000fe40000004100 */
[----:B------:R-:W-:Y:S01]  /*9cd0*/  FMUL.FTZ R48, R59, R88 ;  /* 0x000000583b307220 */ /* 0x000fe20000410000 */
[----:B------:R-:W-:Y:S02]  /*9ce0*/  HADD2.F32 R58, -RZ, R58.H0_H0 ;  /* 0x2000003aff3a7230 */ /* 0x000fe40000004100 */
[-C--:B------:R-:W-:Y:S01]  /*9cf0*/  FMUL.FTZ R88, R67, R90.reuse ;  /* 0x0000005a43587220 */ /* 0x080fe20000410000 */
[----:B------:R-:W-:Y:S01]  /*9d00*/  FMUL.FTZ R90, R63, R90 ;  /* 0x0000005a3f5a7220 */ /* 0x000fe20000410000 */
[----:B------:R-:W-:Y:S01]  /*9d10*/  FFMA.FTZ R44, R59, R78, -R44 ;  /* 0x0000004e3b2c7223 */ /* 0x000fe2000001082c */
[----:B------:R-:W-:Y:S02]  /*9d20*/  HADD2.F32 R182, -RZ, R182.H0_H0 ;  /* 0x200000b6ffb67230 */ /* 0x000fe40000004100 */
[-C--:B------:R-:W-:Y:S01]  /*9d30*/  FFMA.FTZ R59, R63, R58.reuse, -R88 ;  /* 0x0000003a3f3b7223 */ /* 0x080fe20000010858 */
[----:B------:R-:W-:Y:S01]  /*9d40*/  FFMA.FTZ R63, R67, R58, R90 ;  /* 0x0000003a433f7223 */ /* 0x000fe2000001005a */
        /* <DEDUP_REMOVED lines=22> */
.L_x_6761:
[----:B------:R-:W-:Y:S05]  /*9eb0*/  BSYNC B2 ;  /* 0x0000000000027941 */ /* 0x000fea0003800000 */
.L_x_6760:
        /* <DEDUP_REMOVED lines=12> */
.L_x_6759:
[----:B------:R-:W-:Y:S05]  /*9f80*/  BSYNC B1 ;  /* 0x0000000000017941 */ /* 0x000fea0003800000 */
.L_x_6758:
        /* <DEDUP_REMOVED lines=9> */
[----:B------:R-:W-:-:S04]  /*a020*/  IADD3 R54, P4, P5, R100, R52, R21 ;  /* 0x0000003464367210 */ /* 0x000fc80007d9e015 */
[----:B------:R-:W-:-:S04]  /*a030*/  SHF.L.U32 R47, R47, 0x6, RZ ;  /* 0x000000062f2f7819 */ /* 0x000fc800000006ff */
[----:B------:R-:W-:Y:S02]  /*a040*/  LOP3.LUT R47, R47, 0x1c0, RZ, 0xc0, !PT ;  /* 0x000001c02f2f7812 */ /* 0x000fe400078ec0ff */
        /* <DEDUP_REMOVED lines=24> */
[----:B--2---:R-:W-:Y:S01]  /*a1d0*/  MOV R62, R49 ;  /* 0x00000031003e7202 */ /* 0x004fe20000000f00 */
[----:B------:R-:W-:Y:S01]  /*a1e0*/  IMAD.MOV.U32 R64, RZ, RZ, R51 ;  /* 0x000000ffff407224 */ /* 0x000fe200078e0033 */
[----:B------:R-:W-:Y:S01]  /*a1f0*/  SHF.R.U32.HI R67, RZ, 0x10, R73 ;  /* 0x00000010ff437819 */ /* 0x000fe20000011649 */
[----:B------:R-:W-:Y:S01]  /*a200*/  IMAD.MOV.U32 R63, RZ, RZ, R48 ;  /* 0x000000ffff3f7224 */ /* 0x000fe200078e0030 */
[--C-:B------:R-:W-:Y:S01]  /*a210*/  SHF.R.U64 R58, R68, 0x10, R69.reuse ;  /* 0x00000010443a7819 */ /* 0x100fe20000001245 */
[--C-:B------:R-:W-:Y:S01]  /*a220*/  HADD2.F32 R51, -RZ, R62.reuse.H0_H0 ;  /* 0x2000003eff337230 */ /* 0x100fe20000004100 */
[----:B------:R-:W-:Y:S01]  /*a230*/  SHF.R.U32.HI R65, RZ, 0x10, R69 ;  /* 0x00000010ff417819 */ /* 0x000fe20000011645 */
[----:B0-----:R-:W-:Y:S01]  /*a240*/  IMAD.MOV.U32 R49, RZ, RZ, R47 ;  /* 0x000000ffff317224 */ /* 0x001fe200078e002f */
[----:B------:R-:W-:Y:S01]  /*a250*/  SHF.R.U64 R61, R72, 0x10, R73 ;  /* 0x00000010483d7819 */ /* 0x000fe20000001249 */
[----:B------:R-:W-:Y:S01]  /*a260*/  HADD2.F32 R68, -RZ, R173.H1_H1 ;  /* 0x300000adff447230 */ /* 0x000fe20000004100 */
[--C-:B------:R-:W-:Y:S01]  /*a270*/  SHF.R.U64 R60, R74, 0x10, R75.reuse ;  /* 0x000000104a3c7819 */ /* 0x100fe2000000124b */
[----:B------:R-:W-:Y:S01]  /*a280*/  HADD2.F32 R62, -RZ, R62.H1_H1 ;  /* 0x3000003eff3e7230 */ /* 0x000fe20000004100 */
[----:B------:R-:W-:Y:S01]  /*a290*/  SHF.R.U32.HI R74, RZ, 0x10, R75 ;  /* 0x00000010ff4a7819 */ /* 0x000fe2000001164b */
[----:B------:R-:W-:-:S02]  /*a2a0*/  HADD2.F32 R67, -RZ, R67.H0_H0 ;  /* 0x20000043ff437230 */ /* 0x000fc40000004100 */
[-C--:B------:R-:W-:Y:S01]  /*a2b0*/  FMUL.FTZ R72, R51, R68.reuse ;  /* 0x0000004433487220 */ /* 0x080fe20000410000 */
[--C-:B------:R-:W-:Y:S01]  /*a2c0*/  HADD2.F32 R47, -RZ, R45.reuse.H0_H0 ;  /* 0x2000002dff2f7230 */ /* 0x100fe20000004100 */
[--C-:B------:R-:W-:Y:S01]  /*a2d0*/  SHF.R.U64 R59, R70, 0x10, R71.reuse ;  /* 0x00000010463b7819 */ /* 0x100fe20000001247 */
[----:B------:R-:W-:Y:S02]  /*a2e0*/  HADD2.F32 R48, -RZ, R45.H1_H1 ;  /* 0x3000002dff307230 */ /* 0x000fe40000004100 */
[-C--:B------:R-:W-:Y:S01]  /*a2f0*/  FMUL.FTZ R69, R62, R67.reuse ;  /* 0x000000433e457220 */ /* 0x080fe20000410000 */
[----:B------:R-:W-:Y:S02]  /*a300*/  HADD2.F32 R66, -RZ, R171.H1_H1 ;  /* 0x300000abff427230 */ /* 0x000fe40000004100 */
[C---:B------:R-:W-:Y:S01]  /*a310*/  FMUL.FTZ R68, R47.reuse, R68 ;  /* 0x000000442f447220 */ /* 0x040fe20000410000 */
[----:B------:R-:W-:Y:S02]  /*a320*/  HADD2.F32 R65, -RZ, R65.H0_H0 ;  /* 0x20000041ff417230 */ /* 0x000fe40000004100 */
[C---:B------:R-:W-:Y:S01]  /*a330*/  FMUL.FTZ R67, R48.reuse, R67 ;  /* 0x0000004330437220 */ /* 0x040fe20000410000 */
[----:B------:R-:W-:Y:S01]  /*a340*/  SHF.R.U32.HI R70, RZ, 0x10, R71 ;  /* 0x00000010ff467819 */ /* 0x000fe20000011647 */
[-C--:B------:R-:W-:Y:S01]  /*a350*/  FFMA.FTZ R45, R47, R66.reuse, -R72 ;  /* 0x000000422f2d7223 */ /* 0x080fe20000010848 */
[----:B------:R-:W-:Y:S01]  /*a360*/  FFMA.FTZ R47, R51, R66, R68 ;  /* 0x00000042332f7223 */ /* 0x000fe20000010044 */
[-C--:B------:R-:W-:Y:S01]  /*a370*/  FFMA.FTZ R48, R48, R65.reuse, -R69 ;  /* 0x0000004130307223 */ /* 0x080fe20000010845 */
[----:B------:R-:W-:Y:S01]  /*a380*/  FFMA.FTZ R62, R62, R65, R67 ;  /* 0x000000413e3e7223 */ /* 0x000fe20000010043 */
[----:B------:R-:W-:-:S02]  /*a390*/  HADD2.F32 R65, -RZ, R64.H0_H0 ;  /* 0x20000040ff417230 */ /* 0x000fc40000004100 */
[----:B------:R-:W-:Y:S01]  /*a3a0*/  HADD2.F32 R66, -RZ, R64.H1_H1 ;  /* 0x30000040ff427230 */ /* 0x000fe20000004100 */
[----:B------:R-:W-:Y:S01]  /*a3b0*/  F2FP.F16.F32.PACK_AB R45, R48, R45 ;  /* 0x0000002d302d723e */ /* 0x000fe200000000ff */
[----:B------:R-:W-:Y:S02]  /*a3c0*/  HADD2.F32 R69, -RZ, R74.H0_H0 ;  /* 0x2000004aff457230 */ /* 0x000fe40000004100 */
[----:B------:R-:W-:Y:S02]  /*a3d0*/  HADD2.F32 R72, -RZ, R172.H1_H1 ;  /* 0x300000acff487230 */ /* 0x000fe40000004100 */
[--C-:B------:R-:W-:Y:S02]  /*a3e0*/  HADD2.F32 R64, -RZ, R49.reuse.H1_H1 ;  /* 0x30000031ff407230 */ /* 0x100fe40000004100 */
[----:B------:R-:W-:Y:S01]  /*a3f0*/  FMUL.FTZ R71, R66, R69 ;  /* 0x0000004542477220 */ /* 0x000fe20000410000 */
[----:B------:R-:W-:Y:S02]  /*a400*/  HADD2.F32 R51, -RZ, R49.H0_H0 ;  /* 0x20000031ff337230 */ /* 0x000fe40000004100 */
[----:B------:R-:W-:-:S02]  /*a410*/  HADD2.F32 R68, -RZ, R170.H1_H1 ;  /* 0x300000aaff447230 */ /* 0x000fc40000004100 */
        /* <DEDUP_REMOVED lines=12> */
[--C-:B------:R-:W-:Y:S01]  /*a4e0*/  HADD2.F32 R61, -RZ, R44.reuse.H0_H0 ;  /* 0x2000002cff3d7230 */ /* 0x100fe20000004100 */
[----:B------:R-:W-:Y:S01]  /*a4f0*/  F2FP.F16.F32.PACK_AB R49, R62, R47 ;  /* 0x0000002f3e31723e */ /* 0x000fe200000000ff */
[----:B------:R-:W-:Y:S01]  /*a500*/  HADD2.F32 R70, -RZ, R173.H0_H0 ;  /* 0x200000adff467230 */ /* 0x000fe20000004100 */
[----:B------:R-:W-:Y:S01]  /*a510*/  F2FP.F16.F32.PACK_AB R51, R66, R51 ;  /* 0x000000334233723e */ /* 0x000fe200000000ff */
[----:B------:R-:W-:Y:S02]  /*a520*/  HADD2.F32 R63, -RZ, R63.H1_H1 ;  /* 0x3000003fff3f7230 */ /* 0x000fe40000004100 */
[----:B------:R-:W-:Y:S02]  /*a530*/  HADD2.F32 R44, -RZ, R44.H1_H1 ;  /* 0x3000002cff2c7230 */ /* 0x000fe40000004100 */
[----:B------:R-:W-:Y:S01]  /*a540*/  FMUL.FTZ R72, R65, R70 ;  /* 0x0000004641487220 */ /* 0x000fe20000410000 */
[----:B------:R-:W-:-:S02]  /*a550*/  HADD2.F32 R68, -RZ, R171.H0_H0 ;  /* 0x200000abff447230 */ /* 0x000fc40000004100 */
[-C--:B------:R-:W-:Y:S01]  /*a560*/  FMUL.FTZ R69, R63, R67.reuse ;  /* 0x000000433f457220 */ /* 0x080fe20000410000 */
[----:B------:R-:W-:Y:S01]  /*a570*/  FMUL.FTZ R70, R61, R70 ;  /* 0x000000463d467220 */ /* 0x000fe20000410000 */
[C---:B------:R-:W-:Y:S01]  /*a580*/  FMUL.FTZ R74, R44.reuse, R67 ;  /* 0x000000432c4a7220 */ /* 0x040fe20000410000 */
[----:B------:R-:W-:Y:S02]  /*a590*/  HADD2.F32 R59, -RZ, R59.H0_H0 ;  /* 0x2000003bff3b7230 */ /* 0x000fe40000004100 */
[----:B------:R-:W-:Y:S01]  /*a5a0*/  FFMA.FTZ R69, R44, R58, -R69 ;  /* 0x0000003a2c457223 */ /* 0x000fe20000010845 */
[----:B------:R-:W-:Y:S01]  /*a5b0*/  FFMA.FTZ R70, R65, R68, R70 ;  /* 0x0000004441467223 */ /* 0x000fe20000010046 */
[----:B------:R-:W-:Y:S01]  /*a5c0*/  FFMA.FTZ R67, R63, R58, R74 ;  /* 0x0000003a3f437223 */ /* 0x000fe2000001004a */
[----:B------:R-:W-:Y:S02]  /*a5d0*/  HADD2.F32 R58, -RZ, R50.H0_H0 ;  /* 0x20000032ff3a7230 */ /* 0x000fe40000004100 */
[----:B------:R-:W-:Y:S01]  /*a5e0*/  FFMA.FTZ R72, R61, R68, -R72 ;  /* 0x000000443d487223 */ /* 0x000fe20000010848 */
[----:B------:R-:W-:-:S02]  /*a5f0*/  HADD2.F32 R63, -RZ, R172.H0_H0 ;  /* 0x200000acff3f7230 */ /* 0x000fc40000004100 */
[----:B------:R-:W-:Y:S01]  /*a600*/  HADD2.F32 R65, -RZ, R60.H0_H0 ;  /* 0x2000003cff417230 */ /* 0x000fe20000004100 */
[----:B------:R-:W-:Y:S01]  /*a610*/  F2FP.F16.F32.PACK_AB R48, R67, R70 ;  /* 0x000000464330723e */ /* 0x000fe200000000ff */
[----:B------:R-:W-:Y:S02]  /*a620*/  HADD2.F32 R44, -RZ, R46.H0_H0 ;  /* 0x2000002eff2c7230 */ /* 0x000fe40000004100 */
[-C--:B------:R-:W-:Y:S01]  /*a630*/  FMUL.FTZ R71, R58, R63.reuse ;  /* 0x0000003f3a477220 */ /* 0x080fe20000410000 */
[----:B------:R-:W-:Y:S02]  /*a640*/  HADD2.F32 R50, -RZ, R50.H1_H1 ;  /* 0x30000032ff327230 */ /* 0x000fe40000004100 */
[----:B------:R-:W-:Y:S02]  /*a650*/  HADD2.F32 R46, -RZ, R46.H1_H1 ;  /* 0x3000002eff2e7230 */ /* 0x000fe40000004100 */
[----:B------:R-:W-:Y:S01]  /*a660*/  FMUL.FTZ R63, R44, R63 ;  /* 0x0000003f2c3f7220 */ /* 0x000fe20000410000 */
[----:B------:R-:W-:-:S02]  /*a670*/  HADD2.F32 R61, -RZ, R170.H0_H0 ;  /* 0x200000aaff3d7230 */ /* 0x000fc40000004100 */
[-C--:B------:R-:W-:Y:S01]  /*a680*/  FMUL.FTZ R73, R50, R65.reuse ;  /* 0x0000004132497220 */ /* 0x080fe20000410000 */
[----:B------:R-:W-:Y:S02]  /*a690*/  IMAD.MOV.U32 R47, RZ, RZ, R64 ;  /* 0x000000ffff2f7224 */ /* 0x000fe400078e0040 */
[----:B------:R-:W-:Y:S01]  /*a6a0*/  FMUL.FTZ R65, R46, R65 ;  /* 0x000000412e417220 */ /* 0x000fe20000410000 */
[-C--:B------:R-:W-:Y:S01]  /*a6b0*/  FFMA.FTZ R71, R44, R61.reuse, -R71 ;  /* 0x0000003d2c477223 */ /* 0x080fe20000010847 */
[----:B------:R-:W-:Y:S01]  /*a6c0*/  FFMA.FTZ R63, R58, R61, R63 ;  /* 0x0000003d3a3f7223 */ /* 0x000fe2000001003f */
[-C--:B------:R-:W-:Y:S01]  /*a6d0*/  FFMA.FTZ R46, R46, R59.reuse, -R73 ;  /* 0x0000003b2e2e7223 */ /* 0x080fe20000010849 */
[----:B------:R-:W-:Y:S01]  /*a6e0*/  FFMA.FTZ R50, R50, R59, R65 ;  /* 0x0000003b32327223 */ /* 0x000fe20000010041 */
[----:B------:R-:W-:-:S03]  /*a6f0*/  F2FP.F16.F32.PACK_AB R44, R69, R72 ;  /* 0x00000048452c723e */ /* 0x000fc600000000ff */
[----:B------:R-:W-:Y:S02]  /*a700*/  F2FP.F16.F32.PACK_AB R46, R46, R71 ;  /* 0x000000472e2e723e */ /* 0x000fe400000000ff */
[----:B------:R-:W-:-:S07]  /*a710*/  F2FP.F16.F32.PACK_AB R50, R50, R63 ;  /* 0x0000003f3232723e */ /* 0x000fce00000000ff */
.L_x_6765:
[----:B------:R-:W-:Y:S05]  /*a720*/  BSYNC B2 ;  /* 0x0000000000027941 */ /* 0x000fea0003800000 */
.L_x_6764:
        /* <DEDUP_REMOVED lines=12> */
.L_x_6763:
[----:B------:R-:W-:Y:S05]  /*a7f0*/  BSYNC B1 ;  /* 0x0000000000017941 */ /* 0x000fea0003800000 */
.L_x_6762:
[----:B0-----:R-:W-:Y:S01]  /*a800*/  IADD3 R45, R22, 0xa0, RZ ;  /* 0x000000a0162d7810 */ /* 0x001fe20007ffe0ff */
[----:B--2---:R-:W-:-:S03]  /*a810*/  IMAD R44, R148, R138, RZ ;  /* 0x0000008a942c7224 */ /* 0x004fc600078e02ff */
[C---:B------:R-:W-:Y:S01]  /*a820*/  ISETP.GE.OR P4, PT, R45.reuse, R4, P0 ;  /* 0x000000042d00720c */ /* 0x040fe20000786670 */
[----:B------:R-:W-:-:S04]  /*a830*/  IMAD.WIDE.U32 R136, R45, R138, R136 ;  /* 0x0000008a2d887225 */ /* 0x000fc800078e0088 */
[----:B------:R-:W-:-:S08]  /*a840*/  IMAD R139, R45, R139, R44 ;  /* 0x0000008b2d8b7224 */ /* 0x000fd000078e022c */
[----:B------:R-:W-:Y:S05]  /*a850*/  @P4 BRA `(.L_x_6732) ;  /* 0x00000010006c4947 */ /* 0x000fea0003800000 */
[----:B------:R-:W2:Y:S01]  /*a860*/  LDL R45, [R1] ;  /* 0x00000000012d7983 */ /* 0x000ea20000100800 */
[----:B------:R-:W0:Y:S03]  /*a870*/  LDC.64 R52, c[0x0][0x2e8] ;  /* 0x0000ba00ff347b82 */ /* 0x000e260000000a00 */
[----:B------:R-:W3:Y:S01]  /*a880*/  LDL R46, [R1+0x50] ;  /* 0x00005000012e7983 */ /* 0x000ee20000100800 */
[----:B------:R-:W-:Y:S01]  /*a890*/  IMAD.IADD R56, R137, 0x1, R139 ;  /* 0x0000000189387824 */ /* 0x000fe200078e028b */
[----:B------:R-:W-:Y:S01]  /*a8a0*/  IADD3 R44, P4, P5, R100, R136, R21 ;  /* 0x00000088642c7210 */ /* 0x000fe20007d9e015 */
[----:B------:R-:W-:Y:S01]  /*a8b0*/  VIADD R47, R22, 0xa0 ;  /* 0x000000a0162f7836 */ /* 0x000fe20000000000 */
[----:B------:R-:W-:Y:S03]  /*a8c0*/  BSSY B1, `(.L_x_6766) ;  /* 0x0000070000017945 */ /* 0x000fe60003800000 */
[----:B------:R-:W-:-:S05]  /*a8d0*/  IMAD.SHL.U32 R47, R47, 0x40, RZ ;  /* 0x000000402f2f7824 */ /* 0x000fca00078e00ff */
[----:B------:R-:W-:Y:S02]  /*a8e0*/  LOP3.LUT R47, R47, 0x1c0, RZ, 0xc0, !PT ;  /* 0x000001c02f2f7812 */ /* 0x000fe400078ec0ff */
[----:B--2---:R-:W-:Y:S02]  /*a8f0*/  LOP3.LUT P6, RZ, R45, 0x1, RZ, 0xc0, !PT ;  /* 0x000000012dff7812 */ /* 0x004fe400078cc0ff */
[----:B------:R-:W-:Y:S02]  /*a900*/  IADD3.X R45, R15, R56, R8, P4, P5 ;  /* 0x000000380f2d7210 */ /* 0x000fe400027ea408 */
[C---:B0-----:R-:W-:Y:S02]  /*a910*/  LEA R54, P4, R44.reuse, R52, 0x1 ;  /* 0x000000342c367211 */ /* 0x041fe400078808ff */
[----:B------:R-:W-:Y:S02]  /*a920*/  SEL R157, R43, R157, !P6 ;  /* 0x0000009d2b9d7207 */ /* 0x000fe40007000000 */
[----:B------:R-:W-:-:S02]  /*a930*/  LEA.HI.X R55, R44, R53, R45, 0x1, P4 ;  /* 0x000000352c377211 */ /* 0x000fc400020f0c2d */
[----:B------:R-:W-:-:S04]  /*a940*/  SHF.R.S32.HI R44, RZ, 0x1f, R157 ;  /* 0x0000001fff2c7819 */ /* 0x000fc8000001149d */
[----:B------:R-:W-:-:S04]  /*a950*/  LEA.HI R44, R44, R157, RZ, 0x4 ;  /* 0x0000009d2c2c7211 */ /* 0x000fc800078f20ff */
[----:B------:R-:W-:-:S04]  /*a960*/  LEA.HI.SX32 R44, R44, R9, 0x1c ;  /* 0x000000092c2c7211 */ /* 0x000fc800078fe2ff */
[----:B------:R-:W-:Y:S01]  /*a970*/  SHF.R.S32.HI R45, RZ, 0x1f, R44 ;  /* 0x0000001fff2d7819 */ /* 0x000fe2000001142c */
[----:B------:R-:W-:-:S03]  /*a980*/  IMAD.SHL.U32 R57, R44, 0x8, RZ ;  /* 0x000000082c397824 */ /* 0x000fc600078e00ff */
[----:B------:R-:W-:-:S04]  /*a990*/  LEA.HI R45, R45, R44, RZ, 0x3 ;  /* 0x0000002c2d2d7211 */ /* 0x000fc800078f18ff */
[----:B------:R-:W-:Y:S02]  /*a9a0*/  SHF.R.S32.HI R44, RZ, 0x3, R45 ;  /* 0x00000003ff2c7819 */ /* 0x000fe4000001142d */
[----:B------:R-:W-:-:S03]  /*a9b0*/  LOP3.LUT R45, R47, 0x38, R57, 0xf8, !PT ;  /* 0x000000382f2d7812 */ /* 0x000fc600078ef839 */
[----:B---3--:R-:W-:Y:S01]  /*a9c0*/  IMAD R44, R44, 0x2c00, R46 ;  /* 0x00002c002c2c7824 */ /* 0x008fe200078e022e */
        /* <DEDUP_REMOVED lines=11> */
[----:B------:R-:W-:Y:S01]  /*aa80*/  SHF.R.U32.HI R66, RZ, 0x10, R81 ;  /* 0x00000010ff427819 */ /* 0x000fe20000011651 */
[----:B------:R-:W-:Y:S01]  /*aa90*/  IMAD.MOV.U32 R62, RZ, RZ, R48 ;  /* 0x000000ffff3e7224 */ /* 0x000fe200078e0030 */
[----:B0-----:R-:W-:Y:S01]  /*aaa0*/  MOV R48, R47 ;  /* 0x0000002f00307202 */ /* 0x001fe20000000f00 */
[--C-:B------:R-:W-:Y:S01]  /*aab0*/  HADD2.F32 R51, -RZ, R49.reuse.H0_H0 ;  /* 0x20000031ff337230 */ /* 0x100fe20000004100 */
[--C-:B------:R-:W-:Y:S01]  /*aac0*/  SHF.R.U64 R59, R86, 0x10, R87.reuse ;  /* 0x00000010563b7819 */ /* 0x100fe20000001257 */
[----:B------:R-:W-:Y:S01]  /*aad0*/  HADD2.F32 R49, -RZ, R49.H1_H1 ;  /* 0x30000031ff317230 */ /* 0x000fe20000004100 */
[----:B------:R-:W-:Y:S01]  /*aae0*/  SHF.R.U32.HI R86, RZ, 0x10, R87 ;  /* 0x00000010ff567819 */ /* 0x000fe20000011657 */
[----:B------:R-:W-:Y:S01]  /*aaf0*/  HADD2.F32 R68, -RZ, R68.H0_H0 ;  /* 0x20000044ff447230 */ /* 0x000fe20000004100 */
[--C-:B------:R-:W-:Y:S01]  /*ab00*/  SHF.R.U64 R58, R82, 0x10, R83.reuse ;  /* 0x00000010523a7819 */ /* 0x100fe20000001253 */
[----:B------:R-:W-:Y:S01]  /*ab10*/  HADD2.F32 R47, -RZ, R45.H1_H1 ;  /* 0x3000002dff2f7230 */ /* 0x000fe20000004100 */
[----:B------:R-:W-:Y:S01]  /*ab20*/  SHF.R.U32.HI R82, RZ, 0x10, R83 ;  /* 0x00000010ff527819 */ /* 0x000fe20000011653 */
[----:B------:R-:W-:-:S02]  /*ab30*/  IMAD.MOV.U32 R61, RZ, RZ, R44 ;  /* 0x000000ffff3d7224 */ /* 0x000fc400078e002c */
[-C--:B------:R-:W-:Y:S01]  /*ab40*/  FMUL.FTZ R72, R49, R68.reuse ;  /* 0x0000004431487220 */ /* 0x080fe20000410000 */
[----:B------:R-:W-:Y:S02]  /*ab50*/  HADD2.F32 R65, -RZ, R169.H1_H1 ;  /* 0x300000a9ff417230 */ /* 0x000fe40000004100 */
[----:B------:R-:W-:Y:S01]  /*ab60*/  FMUL.FTZ R68, R47, R68 ;  /* 0x000000442f447220 */ /* 0x000fe20000410000 */
[----:B------:R-:W-:Y:S01]  /*ab70*/  HADD2.F32 R66, -RZ, R66.H0_H0 ;  /* 0x20000042ff427230 */ /* 0x000fe20000004100 */
[----:B------:R-:W-:Y:S01]  /*ab80*/  SHF.R.U64 R71, R84, 0x10, R85 ;  /* 0x0000001054477819 */ /* 0x000fe20000001255 */
[----:B------:R-:W-:Y:S02]  /*ab90*/  HADD2.F32 R44, -RZ, R45.H0_H0 ;  /* 0x2000002dff2c7230 */ /* 0x000fe40000004100 */
[----:B------:R-:W-:Y:S01]  /*aba0*/  FMUL.FTZ R45, R51, R65 ;  /* 0x00000041332d7220 */ /* 0x000fe20000410000 */
[----:B------:R-:W-:Y:S02]  /*abb0*/  HADD2.F32 R64, -RZ, R167.H1_H1 ;  /* 0x300000a7ff407230 */ /* 0x000fe40000004100 */
[----:B------:R-:W-:Y:S01]  /*abc0*/  FFMA.FTZ R68, R49, R66, R68 ;  /* 0x0000004231447223 */ /* 0x000fe20000010044 */
[----:B------:R-:W-:-:S02]  /*abd0*/  HADD2.F32 R49, -RZ, R63.H0_H0 ;  /* 0x2000003fff317230 */ /* 0x000fc40000004100 */
[C---:B------:R-:W-:Y:S01]  /*abe0*/  FMUL.FTZ R70, R44.reuse, R65 ;  /* 0x000000412c467220 */ /* 0x040fe20000410000 */
[----:B------:R-:W-:Y:S01]  /*abf0*/  FFMA.FTZ R67, R47, R66, -R72 ;  /* 0x000000422f437223 */ /* 0x000fe20000010848 */
[----:B------:R-:W-:Y:S02]  /*ac00*/  HADD2.F32 R63, -RZ, R63.H1_H1 ;  /* 0x3000003fff3f7230 */ /* 0x000fe40000004100 */
[-C--:B------:R-:W-:Y:S01]  /*ac10*/  FFMA.FTZ R44, R44, R64.reuse, -R45 ;  /* 0x000000402c2c7223 */ /* 0x080fe2000001082d */
[----:B------:R-:W-:Y:S02]  /*ac20*/  HADD2.F32 R65, -RZ, R86.H0_H0 ;  /* 0x20000056ff417230 */ /* 0x000fe40000004100 */
[----:B------:R-:W-:Y:S01]  /*ac30*/  FFMA.FTZ R45, R51, R64, R70 ;  /* 0x00000040332d7223 */ /* 0x000fe20000010046 */
[----:B------:R-:W-:Y:S01]  /*ac40*/  HADD2.F32 R66, -RZ, R168.H1_H1 ;  /* 0x300000a8ff427230 */ /* 0x000fe20000004100 */
[----:B------:R-:W-:Y:S01]  /*ac50*/  SHF.R.U64 R60, R80, 0x10, R81 ;  /* 0x00000010503c7819 */ /* 0x000fe20000001251 */
[----:B------:R-:W-:-:S02]  /*ac60*/  HADD2.F32 R47, -RZ, R48.H0_H0 ;  /* 0x20000030ff2f7230 */ /* 0x000fc40000004100 */
[-C--:B------:R-:W-:Y:S01]  /*ac70*/  FMUL.FTZ R69, R63, R65.reuse ;  /* 0x000000413f457220 */ /* 0x080fe20000410000 */
[----:B------:R-:W-:Y:S02]  /*ac80*/  HADD2.F32 R48, -RZ, R48.H1_H1 ;  /* 0x30000030ff307230 */ /* 0x000fe40000004100 */
[-C--:B------:R-:W-:Y:S01]  /*ac90*/  FMUL.FTZ R70, R49, R66.reuse ;  /* 0x0000004231467220 */ /* 0x080fe20000410000 */
[----:B------:R-:W-:Y:S02]  /*aca0*/  HADD2.F32 R51, -RZ, R82.H0_H0 ;  /* 0x20000052ff337230 */ /* 0x000fe40000004100 */
[----:B------:R-:W-:Y:S01]  /*acb0*/  FMUL.FTZ R66, R47, R66 ;  /* 0x000000422f427220 */ /* 0x000fe20000410000 */
[----:B------:R-:W-:Y:S02]  /*acc0*/  HADD2.F32 R64, -RZ, R166.H1_H1 ;  /* 0x300000a6ff407230 */ /* 0x000fe40000004100 */
[----:B------:R-:W-:Y:S01]  /*acd0*/  FMUL.FTZ R72, R48, R65 ;  /* 0x0000004130487220 */ /* 0x000fe20000410000 */
[----:B------:R-:W-:-:S02]  /*ace0*/  HADD2.F32 R169, -RZ, R169.H0_H0 ;  /* 0x200000a9ffa97230 */ /* 0x000fc40000004100 */
[----:B------:R-:W-:Y:S01]  /*acf0*/  FFMA.FTZ R69, R48, R51, -R69 ;  /* 0x0000003330457223 */ /* 0x000fe20000010845 */
[----:B------:R-:W-:Y:S02]  /*ad00*/  HADD2.F32 R48, -RZ, R62.H0_H0 ;  /* 0x2000003eff307230 */ /* 0x000fe40000004100 */
[-C--:B------:R-:W-:Y:S01]  /*ad10*/  FFMA.FTZ R70, R47, R64.reuse, -R70 ;  /* 0x000000402f467223 */ /* 0x080fe20000010846 */
[----:B------:R-:W-:Y:S02]  /*ad20*/  HADD2.F32 R47, -RZ, R61.H0_H0 ;  /* 0x2000003dff2f7230 */ /* 0x000fe40000004100 */
        /* <DEDUP_REMOVED lines=9> */
[----:B------:R-:W-:Y:S02]  /*adc0*/  HADD2.F32 R60, -RZ, R60.H0_H0 ;  /* 0x2000003cff3c7230 */ /* 0x000fe40000004100 */
        /* <DEDUP_REMOVED lines=8> */
[----:B------:R-:W-:Y:S01]  /*ae50*/  FFMA.FTZ R60, R62, R60, R49 ;  /* 0x0000003c3e3c7223 */ /* 0x000fe20000010031 */
[----:B------:R-:W-:Y:S01]  /*ae60*/  HADD2.F32 R168, -RZ, R168.H0_H0 ;  /* 0x200000a8ffa87230 */ /* 0x000fe20000004100 */
[----:B------:R-:W-:Y:S01]  /*ae70*/  F2FP.F16.F32.PACK_AB R67, R67, R44 ;  /* 0x0000002c4343723e */ /* 0x000fe200000000ff */
[----:B------:R-:W-:-:S02]  /*ae80*/  HADD2.F32 R46, -RZ, R46.H1_H1 ;  /* 0x3000002eff2e7230 */ /* 0x000fc40000004100 */
[-C--:B------:R-:W-:Y:S01]  /*ae90*/  FMUL.FTZ R63, R50, R59.reuse ;  /* 0x0000003b323f7220 */ /* 0x080fe20000410000 */
[----:B------:R-:W-:Y:S02]  /*aea0*/  HADD2.F32 R166, -RZ, R166.H0_H0 ;  /* 0x200000a6ffa67230 */ /* 0x000fe40000004100 */
[CC--:B------:R-:W-:Y:S01]  /*aeb0*/  FMUL.FTZ R51, R47.reuse, R168.reuse ;  /* 0x000000a82f337220 */ /* 0x0c0fe20000410000 */
[----:B------:R-:W-:Y:S02]  /*aec0*/  HADD2.F32 R49, -RZ, R58.H0_H0 ;  /* 0x2000003aff317230 */ /* 0x000fe40000004100 */
[----:B------:R-:W-:Y:S01]  /*aed0*/  FMUL.FTZ R59, R46, R59 ;  /* 0x0000003b2e3b7220 */ /* 0x000fe20000410000 */
[C---:B------:R-:W-:Y:S01]  /*aee0*/  FMUL.FTZ R58, R48.reuse, R168 ;  /* 0x000000a8303a7220 */ /* 0x040fe20000410000 */
[-C--:B------:R-:W-:Y:S01]  /*aef0*/  FFMA.FTZ R51, R48, R166.reuse, R51 ;  /* 0x000000a630337223 */ /* 0x080fe20000010033 */
[----:B------:R-:W-:Y:S01]  /*af00*/  F2FP.F16.F32.PACK_AB R65, R72, R65 ;  /* 0x000000414841723e */ /* 0x000fe200000000ff */
[-C--:B------:R-:W-:Y:S01]  /*af10*/  FFMA.FTZ R50, R50, R49.reuse, R59 ;  /* 0x0000003132327223 */ /* 0x080fe2000001003b */
[----:B------:R-:W-:Y:S01]  /*af20*/  FFMA.FTZ R58, R47, R166, -R58 ;  /* 0x000000a62f3a7223 */ /* 0x000fe2000001083a */
[----:B------:R-:W-:Y:S01]  /*af30*/  FFMA.FTZ R63, R46, R49, -R63 ;  /* 0x000000312e3f7223 */ /* 0x000fe2000001083f */
[----:B------:R-:W-:Y:S01]  /*af40*/  F2FP.F16.F32.PACK_AB R49, R68, R45 ;  /* 0x0000002d4431723e */ /* 0x000fe200000000ff */
[----:B------:R-:W-:Y:S01]  /*af50*/  IMAD.MOV.U32 R45, RZ, RZ, R67 ;  /* 0x000000ffff2d7224 */ /* 0x000fe200078e0043 */
[----:B------:R-:W-:Y:S01]  /*af60*/  F2FP.F16.F32.PACK_AB R50, R50, R51 ;  /* 0x000000333232723e */ /* 0x000fe200000000ff */
[----:B------:R-:W-:Y:S01]  /*af70*/  IMAD.MOV.U32 R51, RZ, RZ, R65 ;  /* 0x000000ffff337224 */ /* 0x000fe200078e0041 */
[----:B------:R-:W-:-:S02]  /*af80*/  F2FP.F16.F32.PACK_AB R47, R69, R70 ;  /* 0x00000046452f723e */ /* 0x000fc400000000ff */
[----:B------:R-:W-:Y:S02]  /*af90*/  F2FP.F16.F32.PACK_AB R44, R61, R64 ;  /* 0x000000403d2c723e */ /* 0x000fe400000000ff */
[----:B------:R-:W-:Y:S02]  /*afa0*/  F2FP.F16.F32.PACK_AB R48, R60, R169 ;  /* 0x000000a93c30723e */ /* 0x000fe400000000ff */
[----:B------:R-:W-:-:S07]  /*afb0*/  F2FP.F16.F32.PACK_AB R46, R63, R58 ;  /* 0x0000003a3f2e723e */ /* 0x000fce00000000ff */
.L_x_6767:
[----:B------:R-:W-:Y:S05]  /*afc0*/  BSYNC B1 ;  /* 0x0000000000017941 */ /* 0x000fea0003800000 */
.L_x_6766:
[----:B------:R-:W-:Y:S01]  /*afd0*/  ISETP.GE.AND P3, PT, R57, R156, PT ;  /* 0x0000009c3900720c */ /* 0x000fe20003f66270 */
[----:B------:R-:W-:Y:S02]  /*afe0*/  ULDC.64 UR4, c[0x0][0x208] ;  /* 0x0000820000047ab9 */ /* 0x000fe40000000a00 */
[----:B0-----:R0:W-:Y:S10]  /*aff0*/  STG.E.128 desc[UR4][R54.64], R44 ;  /* 0x0000002c36007986 */ /* 0x0011f4000c101d04 */
[----:B------:R-:W-:Y:S05]  /*b000*/  @P3 BRA `(.L_x_6732) ;  /* 0x0000000800803947 */ /* 0x000fea0003800000 */
[--C-:B0-----:R-:W-:Y:S01]  /*b010*/  SHF.R.S32.HI R44, RZ, 0x1f, R57.reuse ;  /* 0x0000001fff2c7819 */ /* 0x101fe20000011439 */
[----:B------:R-:W-:Y:S01]  /*b020*/  ULDC.64 UR4, c[0x0][0x208] ;  /* 0x0000820000047ab9 */ /* 0x000fe20000000a00 */
[----:B------:R-:W-:-:S04]  /*b030*/  IADD3 R57, P3, P4, R100, R136, R57 ;  /* 0x0000008864397210 */ /* 0x000fc80007c7e039 */
[----:B------:R-:W-:Y:S02]  /*b040*/  IADD3.X R56, R15, R56, R44, P3, P4 ;  /* 0x000000380f387210 */ /* 0x000fe40001fe842c */
[----:B------:R-:W-:-:S04]  /*b050*/  LEA R52, P3, R57, R52, 0x1 ;  /* 0x0000003439347211 */ /* 0x000fc800078608ff */
[----:B------:R-:W-:-:S05]  /*b060*/  LEA.HI.X R53, R57, R53, R56, 0x1, P3 ;  /* 0x0000003539357211 */ /* 0x000fca00018f0c38 */
[----:B--2---:R0:W-:Y:S01]  /*b070*/  STG.E.128 desc[UR4][R52.64], R48 ;  /* 0x0000003034007986 */ /* 0x0041e2000c101d04 */
[----:B------:R-:W-:Y:S05]  /*b080*/  BRA `(.L_x_6732) ;  /* 0x0000000800607947 */ /* 0x000fea0003800000 */
.L_x_6675:
[----:B------:R-:W-:-:S04]  /*b090*/  ULOP3.LUT UR4, UR60, 0x1, URZ, 0xfc, !UPT ;  /* 0x000000013c047892 */ /* 0x000fc8000f8efc3f */
[----:B------:R-:W-:-:S06]  /*b0a0*/  UISETP.NE.AND UP0, UPT, UR4, 0x3, UPT ;  /* 0x000000030400788c */ /* 0x000fcc000bf05270 */
[----:B------:R-:W-:-:S13]  /*b0b0*/  PLOP3.LUT P2, PT, PT, PT, UP0, 0x80, 0x0 ;  /* 0x000000000000781c */ /* 0x000fda0003f4f008 */
[----:B------:R-:W-:Y:S05]  /*b0c0*/  @!P2 BRA `(.L_x_6768) ;  /* 0x000000000004a947 */ /* 0x000fea0003800000 */
[----:B------:R-:W-:Y:S01]  /*b0d0*/  BPT.TRAP 0x1 ;  /* 0x000000040000795c */ /* 0x000fe20000300000 */
.L_x_6768:
[----:B------:R-:W-:Y:S01]  /*b0e0*/  SHF.R.S32.HI R3, RZ, 0x1f, R24 ;  /* 0x0000001fff037819 */ /* 0x000fe20000011418 */
[----:B------:R-:W-:Y:S01]  /*b0f0*/  IMAD R0, R29, R24, RZ ;  /* 0x000000181d007224 */ /* 0x000fe200078e02ff */
[----:B------:R-:W-:Y:S01]  /*b100*/  BSSY B1, `(.L_x_6769) ;  /* 0x000000a000017945 */ /* 0x000fe20003800000 */
[----:B------:R-:W-:Y:S02]  /*b110*/  IMAD R4, R24, -0xb0, R25 ;  /* 0xffffff5018047824 */ /* 0x000fe400078e0219 */
[----:B------:R-:W-:Y:S01]  /*b120*/  IMAD R45, R3, R154, R0 ;  /* 0x0000009a032d7224 */ /* 0x000fe200078e0200 */
[----:B------:R-:W-:Y:S01]  /*b130*/  SHF.L.U32 R0, R223, 0x1f, RZ ;  /* 0x0000001fdf007819 */ /* 0x000fe200000006ff */
[----:B------:R-:W-:Y:S01]  /*b140*/  IMAD R3, R23, 0x8, R2 ;  /* 0x0000000817037824 */ /* 0x000fe200078e0202 */
[----:B------:R-:W-:Y:S01]  /*b150*/  VIMNMX R4, R4, 0xb0, PT ;  /* 0x000000b004047848 */ /* 0x000fe20003fe0100 */
[----:B------:R-:W-:Y:S02]  /*b160*/  IMAD.WIDE.U32 R52, R154, R24, RZ ;  /* 0x000000189a347225 */ /* 0x000fe400078e00ff */
[----:B------:R-:W1:Y:S03]  /*b170*/  SYNCS.PHASECHK.TRANS64.TRYWAIT P3, [R3+URZ+0x34890], R0 ;  /* 0x03489000030075a7 */ /* 0x000e66000806017f */
[----:B------:R-:W-:Y:S01]  /*b180*/  IADD3 R58, R45, R53, RZ ;  /* 0x000000352d3a7210 */ /* 0x000fe20007ffe0ff */
[----:B-1----:R-:W-:Y:S06]  /*b190*/  @!P3 BRA `(.L_x_6770) ;  /* 0x000001e00084b947 */ /* 0x002fec0003800000 */
.L_x_7056:
[----:B------:R-:W-:Y:S05]  /*b1a0*/  BSYNC B1 ;  /* 0x0000000000017941 */ /* 0x000fea0003800000 */
.L_x_6769:
[----:B------:R-:W-:Y:S01]  /*b1b0*/  ISETP.GE.AND P3, PT, R22, R4, PT ;  /* 0x000000041600720c */ /* 0x000fe20003f66270 */
[----:B------:R-:W-:-:S12]  /*b1c0*/  BSSY B1, `(.L_x_6771) ;  /* 0x0000011000017945 */ /* 0x000fd80003800000 */
[----:B------:R-:W-:Y:S05]  /*b1d0*/  @P3 BRA `(.L_x_6772) ;  /* 0x00000000003c3947 */ /* 0x000fea0003800000 */
[----:B------:R-:W2:Y:S01]  /*b1e0*/  @!P0 LDC.64 R54, c[0x0][0x2e8] ;  /* 0x0000ba00ff368b82 */ /* 0x000ea20000000a00 */
[----:B------:R-:W-:Y:S01]  /*b1f0*/  @!P0 IADD3 R46, P3, R20, R52, RZ ;  /* 0x00000034142e8210 */ /* 0x000fe20007f7e0ff */
[----:B0-----:R-:W-:Y:S01]  /*b200*/  @!P1 LDS.128 R48, [R5+0x23c00] ;  /* 0x023c000005309984 */ /* 0x001fe20000000c00 */
[----:B------:R-:W-:-:S03]  /*b210*/  ULDC.64 UR4, c[0x0][0x208] ;  /* 0x0000820000047ab9 */ /* 0x000fc60000000a00 */
[----:B------:R-:W-:Y:S01]  /*b220*/  @!P0 IMAD.X R47, R58, 0x1, R13, P3 ;  /* 0x000000013a2f8824 */ /* 0x000fe200018e060d */
[----:B------:R-:W-:Y:S01]  /*b230*/  @!P1 IADD3 R44, P3, R12, R52, RZ ;  /* 0x000000340c2c9210 */ /* 0x000fe20007f7e0ff */
[----:B------:R-:W0:Y:S04]  /*b240*/  @!P1 LDC.64 R56, c[0x0][0x2e8] ;  /* 0x0000ba00ff389b82 */ /* 0x000e280000000a00 */
[----:B------:R-:W-:Y:S01]  /*b250*/  @!P1 IMAD.X R45, R58, 0x1, R7, P3 ;  /* 0x000000013a2d9824 */ /* 0x000fe200018e0607 */
[----:B--2---:R-:W-:-:S04]  /*b260*/  @!P0 LEA R54, P3, R46, R54, 0x1 ;  /* 0x000000362e368211 */ /* 0x004fc800078608ff */
[----:B------:R-:W-:Y:S02]  /*b270*/  @!P0 LEA.HI.X R55, R46, R55, R47, 0x1, P3 ;  /* 0x000000372e378211 */ /* 0x000fe400018f0c2f */
[----:B0-----:R-:W-:-:S04]  /*b280*/  @!P1 LEA R56, P3, R44, R56, 0x1 ;  /* 0x000000382c389211 */ /* 0x001fc800078608ff */
[----:B------:R-:W-:Y:S02]  /*b290*/  @!P1 LEA.HI.X R57, R44, R57, R45, 0x1, P3 ;  /* 0x000000392c399211 */ /* 0x000fe400018f0c2d */
[----:B------:R-:W0:Y:S04]  /*b2a0*/  @!P0 LDS.128 R44, [R5+0x1e400] ;  /* 0x01e40000052c8984 */ /* 0x000e280000000c00 */
[----:B0-----:R2:W-:Y:S04]  /*b2b0*/  @!P0 STG.E.128 desc[UR4][R54.64], R44 ;  /* 0x0000002c36008986 */ /* 0x0015e8000c101d04 */
[----:B------:R2:W-:Y:S02]  /*b2c0*/  @!P1 STG.E.128 desc[UR4][R56.64], R48 ;  /* 0x0000003038009986 */ /* 0x0005e4000c101d04 */
.L_x_6772:
[----:B------:R-:W-:Y:S05]  /*b2d0*/  BSYNC B1 ;  /* 0x0000000000017941 */ /* 0x000fea0003800000 */
.L_x_6771:
[----:B--2---:R-:W-:Y:S01]  /*b2e0*/  VIADD R44, R22, 0x20 ;  /* 0x00000020162c7836 */ /* 0x004fe20000000000 */
[----:B------:R-:W-:Y:S04]  /*b2f0*/  BSSY B1, `(.L_x_6773) ;  /* 0x0000014000017945 */ /* 0x000fe80003800000 */
[----:B------:R-:W-:-:S13]  /*b300*/  ISETP.GE.AND P3, PT, R44, R4, PT ;  /* 0x000000042c00720c */ /* 0x000fda0003f66270 */
[----:B------:R-:W-:Y:S05]  /*b310*/  @P3 BRA `(.L_x_6774) ;  /* 0x0000000000443947 */ /* 0x000fea0003800000 */
[----:B------:R-:W2:Y:S01]  /*b320*/  @!P0 LDC.64 R54, c[0x0][0x2e8] ;  /* 0x0000ba00ff368b82 */ /* 0x000ea20000000a00 */
[----:B------:R-:W-:Y:S01]  /*b330*/  IADD3 R45, P3, R116, R52, RZ ;  /* 0x00000034742d7210 */ /* 0x000fe20007f7e0ff */
[----:B------:R-:W-:-:S04]  /*b340*/  ULDC.64 UR4, c[0x0][0x208] ;  /* 0x0000820000047ab9 */ /* 0x000fc80000000a00 */
[----:B------:R-:W-:Y:S01]  /*b350*/  IMAD.X R48, R58, 0x1, R117, P3 ;  /* 0x000000013a307824 */ /* 0x000fe200018e0675 */
[C---:B------:R-:W-:Y:S01]  /*b360*/  @!P0 IADD3 R46, P3, R45.reuse, R20, RZ ;  /* 0x000000142d2e8210 */ /* 0x040fe20007f7e0ff */
[----:B------:R-:W3:Y:S03]  /*b370*/  @!P1 LDC.64 R56, c[0x0][0x2e8] ;  /* 0x0000ba00ff389b82 */ /* 0x000ee60000000a00 */
[----:B------:R-:W-:Y:S02]  /*b380*/  @!P0 IADD3.X R47, R48, R13, RZ, P3, !PT ;  /* 0x0000000d302f8210 */ /* 0x000fe40001ffe4ff */
[----:B------:R-:W-:-:S05]  /*b390*/  @!P1 IADD3 R44, P3, R45, R12, RZ ;  /* 0x0000000c2d2c9210 */ /* 0x000fca0007f7e0ff */
[----:B------:R-:W-:Y:S02]  /*b3a0*/  @!P1 IMAD.X R45, R48, 0x1, R7, P3 ;  /* 0x00000001302d9824 */ /* 0x000fe400018e0607 */
[----:B0-----:R-:W-:Y:S01]  /*b3b0*/  @!P1 LDS.128 R48, [R5+0x24c00] ;  /* 0x024c000005309984 */ /* 0x001fe20000000c00 */
[----:B--2---:R-:W-:-:S04]  /*b3c0*/  @!P0 LEA R54, P3, R46, R54, 0x1 ;  /* 0x000000362e368211 */ /* 0x004fc800078608ff */
[----:B------:R-:W-:Y:S02]  /*b3d0*/  @!P0 LEA.HI.X R55, R46, R55, R47, 0x1, P3 ;  /* 0x000000372e378211 */ /* 0x000fe400018f0c2f */
[----:B---3--:R-:W-:-:S04]  /*b3e0*/  @!P1 LEA R56, P3, R44, R56, 0x1 ;  /* 0x000000382c389211 */ /* 0x008fc800078608ff */
[----:B------:R-:W-:Y:S02]  /*b3f0*/  @!P1 LEA.HI.X R57, R44, R57, R45, 0x1, P3 ;  /* 0x000000392c399211 */ /* 0x000fe400018f0c2d */
[----:B------:R-:W0:Y:S04]  /*b400*/  @!P0 LDS.128 R44, [R5+0x1f400] ;  /* 0x01f40000052c8984 */ /* 0x000e280000000c00 */
[----:B0-----:R2:W-:Y:S04]  /*b410*/  @!P0 STG.E.128 desc[UR4][R54.64], R44 ;  /* 0x0000002c36008986 */ /* 0x0015e8000c101d04 */
[----:B------:R2:W-:Y:S02]  /*b420*/  @!P1 STG.E.128 desc[UR4][R56.64], R48 ;  /* 0x0000003038009986 */ /* 0x0005e4000c101d04 */
.L_x_6774:
[----:B------:R-:W-:Y:S05]  /*b430*/  BSYNC B1 ;  /* 0x0000000000017941 */ /* 0x000fea0003800000 */
.L_x_6773:
[----:B--2---:R-:W-:Y:S01]  /*b440*/  VIADD R44, R22, 0x40 ;  /* 0x00000040162c7836 */ /* 0x004fe20000000000 */
[----:B------:R-:W-:Y:S04]  /*b450*/  BSSY B1, `(.L_x_6775) ;  /* 0x0000014000017945 */ /* 0x000fe80003800000 */
[----:B------:R-:W-:-:S13]  /*b460*/  ISETP.GE.AND P3, PT, R44, R4, PT ;  /* 0x000000042c00720c */ /* 0x000fda0003f66270 */
[----:B------:R-:W-:Y:S05]  /*b470*/  @P3 BRA `(.L_x_6776) ;  /* 0x0000000000443947 */ /* 0x000fea0003800000 */
[----:B------:R-:W2:Y:S01]  /*b480*/  @!P0 LDC.64 R54, c[0x0][0x2e8] ;  /* 0x0000ba00ff368b82 */ /* 0x000ea20000000a00 */
[----:B------:R-:W-:Y:S01]  /*b490*/  LEA R45, P3, R42, R52, 0x6 ;  /* 0x000000342a2d7211 */ /* 0x000fe200078630ff */
[----:B------:R-:W-:-:S04]  /*b4a0*/  ULDC.64 UR4, c[0x0][0x208] ;  /* 0x0000820000047ab9 */ /* 0x000fc80000000a00 */
[----:B------:R-:W-:Y:S01]  /*b4b0*/  IMAD.X R48, R58, 0x1, R140, P3 ;  /* 0x000000013a307824 */ /* 0x000fe200018e068c */
[C---:B------:R-:W-:Y:S01]  /*b4c0*/  @!P0 IADD3 R46, P3, R45.reuse, R20, RZ ;  /* 0x000000142d2e8210 */ /* 0x040fe20007f7e0ff */
[----:B------:R-:W3:Y:S04]  /*b4d0*/  @!P1 LDC.64 R56, c[0x0][0x2e8] ;  /* 0x0000ba00ff389b82 */ /* 0x000ee80000000a00 */
[----:B------:R-:W-:Y:S01]  /*b4e0*/  @!P0 IMAD.X R47, R48, 0x1, R13, P3 ;  /* 0x00000001302f8824 */ /* 0x000fe200018e060d */
[----:B------:R-:W-:-:S04]  /*b4f0*/  @!P1 IADD3 R44, P3, R45, R12, RZ ;  /* 0x0000000c2d2c9210 */ /* 0x000fc80007f7e0ff */
[----:B------:R-:W-:Y:S02]  /*b500*/  @!P1 IADD3.X R45, R48, R7, RZ, P3, !PT ;  /* 0x00000007302d9210 */ /* 0x000fe40001ffe4ff */
        /* <DEDUP_REMOVED lines=8> */
.L_x_6776:
[----:B------:R-:W-:Y:S05]  /*b590*/  BSYNC B1 ;  /* 0x0000000000017941 */ /* 0x000fea0003800000 */
.L_x_6775:
[----:B--2---:R-:W-:Y:S01]  /*b5a0*/  VIADD R44, R22, 0x60 ;  /* 0x00000060162c7836 */ /* 0x004fe20000000000 */
[----:B------:R-:W-:Y:S04]  /*b5b0*/  BSSY B1, `(.L_x_6777) ;  /* 0x0000018000017945 */ /* 0x000fe80003800000 */
[----:B------:R-:W-:-:S13]  /*b5c0*/  ISETP.GE.AND P3, PT, R44, R4, PT ;  /* 0x000000042c00720c */ /* 0x000fda0003f66270 */
[----:B------:R-:W-:Y:S05]  /*b5d0*/  @P3 BRA `(.L_x_6778) ;  /* 0x0000000000543947 */ /* 0x000fea0003800000 */
[----:B------:R-:W2:Y:S01]  /*b5e0*/  LDC.64 R44, c[0x0][0x300] ;  /* 0x0000c000ff2c7b82 */ /* 0x000ea20000000a00 */
[----:B------:R-:W-:Y:S01]  /*b5f0*/  IMAD.MOV.U32 R46, RZ, RZ, R52 ;  /* 0x000000ffff2e7224 */ /* 0x000fe200078e0034 */
[----:B------:R-:W-:Y:S01]  /*b600*/  ULDC.64 UR4, c[0x0][0x208] ;  /* 0x0000820000047ab9 */ /* 0x000fe20000000a00 */
[----:B------:R-:W-:-:S05]  /*b610*/  IMAD.MOV.U32 R47, RZ, RZ, R58 ;  /* 0x000000ffff2f7224 */ /* 0x000fca00078e003a */
[----:B------:R-:W3:Y:S08]  /*b620*/  @!P0 LDC.64 R54, c[0x0][0x2e8] ;  /* 0x0000ba00ff368b82 */ /* 0x000ef00000000a00 */
[----:B------:R-:W4:Y:S01]  /*b630*/  @!P1 LDC.64 R56, c[0x0][0x2e8] ;  /* 0x0000ba00ff389b82 */ /* 0x000f220000000a00 */
[----:B--2---:R-:W-:-:S04]  /*b640*/  IMAD.WIDE.U32 R46, R44, 0x60, R46 ;  /* 0x000000602c2e7825 */ /* 0x004fc800078e002e */
[----:B------:R-:W-:-:S04]  /*b650*/  IMAD R45, R45, 0x60, RZ ;  /* 0x000000602d2d7824 */ /* 0x000fc800078e02ff */
[----:B------:R-:W-:Y:S01]  /*b660*/  IMAD.IADD R44, R47, 0x1, R45 ;  /* 0x000000012f2c7824 */ /* 0x000fe200078e022d */
[----:B------:R-:W-:-:S04]  /*b670*/  @!P0 IADD3 R45, P3, R20, R46, RZ ;  /* 0x0000002e142d8210 */ /* 0x000fc80007f7e0ff */
[----:B------:R-:W-:Y:S02]  /*b680*/  @!P0 IADD3.X R48, R44, R13, RZ, P3, !PT ;  /* 0x0000000d2c308210 */ /* 0x000fe40001ffe4ff */
[----:B------:R-:W-:-:S05]  /*b690*/  @!P1 IADD3 R46, P3, R12, R46, RZ ;  /* 0x0000002e0c2e9210 */ /* 0x000fca0007f7e0ff */
[----:B------:R-:W-:Y:S01]  /*b6a0*/  @!P1 IMAD.X R44, R44, 0x1, R7, P3 ;  /* 0x000000012c2c9824 */ /* 0x000fe200018e0607 */
[----:B---3--:R-:W-:-:S04]  /*b6b0*/  @!P0 LEA R54, P3, R45, R54, 0x1 ;  /* 0x000000362d368211 */ /* 0x008fc800078608ff */
[----:B------:R-:W-:Y:S02]  /*b6c0*/  @!P0 LEA.HI.X R55, R45, R55, R48, 0x1, P3 ;  /* 0x000000372d378211 */ /* 0x000fe400018f0c30 */
[C---:B----4-:R-:W-:Y:S01]  /*b6d0*/  @!P1 LEA R56, P3, R46.reuse, R56, 0x1 ;  /* 0x000000382e389211 */ /* 0x050fe200078608ff */
[----:B0-----:R-:W-:Y:S03]  /*b6e0*/  @!P1 LDS.128 R48, [R5+0x26c00] ;  /* 0x026c000005309984 */ /* 0x001fe60000000c00 */
[----:B------:R-:W-:Y:S02]  /*b6f0*/  @!P1 LEA.HI.X R57, R46, R57, R44, 0x1, P3 ;  /* 0x000000392e399211 */ /* 0x000fe400018f0c2c */
[----:B------:R-:W0:Y:S04]  /*b700*/  @!P0 LDS.128 R44, [R5+0x21400] ;  /* 0x02140000052c8984 */ /* 0x000e280000000c00 */
[----:B0-----:R2:W-:Y:S04]  /*b710*/  @!P0 STG.E.128 desc[UR4][R54.64], R44 ;  /* 0x0000002c36008986 */ /* 0x0015e8000c101d04 */
[----:B------:R2:W-:Y:S02]  /*b720*/  @!P1 STG.E.128 desc[UR4][R56.64], R48 ;  /* 0x0000003038009986 */ /* 0x0005e4000c101d04 */
.L_x_6778:
[----:B------:R-:W-:Y:S05]  /*b730*/  BSYNC B1 ;  /* 0x0000000000017941 */ /* 0x000fea0003800000 */
.L_x_6777:
        /* <DEDUP_REMOVED lines=21> */
.L_x_6780:
[----:B------:R-:W-:Y:S05]  /*b890*/  BSYNC B1 ;  /* 0x0000000000017941 */ /* 0x000fea0003800000 */
.L_x_6779:
[----:B--2---:R-:W-:-:S05]  /*b8a0*/  VIADD R44, R22, 0xa0 ;  /* 0x000000a0162c7836 */ /* 0x004fca0000000000 */
[----:B------:R-:W-:-:S13]  /*b8b0*/  ISETP.GE.AND P3, PT, R44, R4, PT ;  /* 0x000000042c00720c */ /* 0x000fda0003f66270 */
[----:B------:R-:W-:Y:S05]  /*b8c0*/  @P3 BRA `(.L_x_6732) ;  /* 0x0000000000503947 */ /* 0x000fea0003800000 */
[----:B------:R-:W2:Y:S01]  /*b8d0*/  LDC.64 R44, c[0x0][0x300] ;  /* 0x0000c000ff2c7b82 */ /* 0x000ea20000000a00 */
[----:B------:R-:W-:Y:S01]  /*b8e0*/  IMAD.MOV.U32 R53, RZ, RZ, R58 ;  /* 0x000000ffff357224 */ /* 0x000fe200078e003a */
[----:B------:R-:W-:-:S06]  /*b8f0*/  ULDC.64 UR4, c[0x0][0x208] ;  /* 0x0000820000047ab9 */ /* 0x000fcc0000000a00 */
[----:B------:R-:W3:Y:S01]  /*b900*/  @!P1 LDC.64 R54, c[0x0][0x2e8] ;  /* 0x0000ba00ff369b82 */ /* 0x000ee20000000a00 */
[----:B--2---:R-:W-:-:S04]  /*b910*/  IMAD.WIDE.U32 R52, R44, 0xa0, R52 ;  /* 0x000000a02c347825 */ /* 0x004fc800078e0034 */
[----:B------:R-:W-:Y:S01]  /*b920*/  IMAD R45, R45, 0xa0, RZ ;  /* 0x000000a02d2d7824 */ /* 0x000fe200078e02ff */
[----:B------:R-:W-:-:S03]  /*b930*/  @!P0 IADD3 R46, P3, R20, R52, RZ ;  /* 0x00000034142e8210 */ /* 0x000fc60007f7e0ff */
[----:B------:R-:W-:-:S04]  /*b940*/  IMAD.IADD R48, R53, 0x1, R45 ;  /* 0x0000000135307824 */ /* 0x000fc800078e022d */
[----:B------:R-:W-:Y:S01]  /*b950*/  @!P0 IMAD.X R47, R48, 0x1, R13, P3 ;  /* 0x00000001302f8824 */ /* 0x000fe200018e060d */
[----:B------:R-:W-:Y:S02]  /*b960*/  @!P1 IADD3 R44, P3, R12, R52, RZ ;  /* 0x000000340c2c9210 */ /* 0x000fe40007f7e0ff */
[----:B------:R-:W2:Y:S02]  /*b970*/  @!P0 LDC.64 R52, c[0x0][0x2e8] ;  /* 0x0000ba00ff348b82 */ /* 0x000ea40000000a00 */
        /* <DEDUP_REMOVED lines=9> */
.L_x_6732:
[----:B------:R-:W-:Y:S05]  /*ba10*/  BSYNC B0 ;  /* 0x0000000000007941 */ /* 0x000fea0003800000 */
.L_x_6674:
        /* <DEDUP_REMOVED lines=17> */
.L_x_6782:
[----:B------:R-:W-:Y:S05]  /*bb30*/  BSYNC B0 ;  /* 0x0000000000007941 */ /* 0x000fea0003800000 */
.L_x_6781:
[----:B------:R-:W1:Y:S01]  /*bb40*/  SYNCS.PHASECHK.TRANS64.TRYWAIT P2, [R3+URZ+0x348b0], R0 ;  /* 0x0348b000030075a7 */ /* 0x000e62000804017f */
[----:B------:R-:W-:Y:S01]  /*bb50*/  ULDC UR61, c[0x0][0x2f4] ;  /* 0x0000bd00003d7ab9 */ /* 0x000fe20000000800 */
[----:B------:R-:W-:Y:S01]  /*bb60*/  ULDC.64 UR38, c[0x0][0x328] ;  /* 0x0000ca0000267ab9 */ /* 0x000fe20000000a00 */
[----:B------:R-:W-:Y:S01]  /*bb70*/  ULDC.64 UR36, c[0x0][0x318] ;  /* 0x0000c60000247ab9 */ /* 0x000fe20000000a00 */
[----:B------:R-:W-:Y:S01]  /*bb80*/  BSSY B0, `(.L_x_6783) ;  /* 0x0000003000007945 */ /* 0x000fe20003800000 */
[----:B------:R-:W-:-:S03]  /*bb90*/  IMAD.WIDE R48, R24, 0xb0, R118 ;  /* 0x000000b018307825 */ /* 0x000fc600078e0276 */
[----:B-1----:R-:W-:Y:S05]  /*bba0*/  @!P2 BRA `(.L_x_6784) ;  /* 0x000001d80014a947 */ /* 0x002fea0003800000 */
.L_x_7057:
[----:B------:R-:W-:Y:S05]  /*bbb0*/  BSYNC B0 ;  /* 0x0000000000007941 */ /* 0x000fea0003800000 */
.L_x_6783:
[----:B------:R-:W-:Y:S01]  /*bbc0*/  ISETP.GE.AND P2, PT, R22, R4, PT ;  /* 0x000000041600720c */ /* 0x000fe20003f46270 */
[----:B------:R-:W-:-:S12]  /*bbd0*/  BSSY B0, `(.L_x_6785) ;  /* 0x0000011000007945 */ /* 0x000fd80003800000 */
[----:B------:R-:W-:Y:S05]  /*bbe0*/  @P2 BRA `(.L_x_6786) ;  /* 0x00000000003c2947 */ /* 0x000fea0003800000 */
[----:B------:R-:W-:Y:S01]  /*bbf0*/  IMAD R47, R49, UR38, RZ ;  /* 0x00000026312f7c24 */ /* 0x000fe2000f8e02ff */
[----:B------:R-:W-:Y:S01]  /*bc00*/  ULDC.64 UR4, c[0x0][0x208] ;  /* 0x0000820000047ab9 */ /* 0x000fe20000000a00 */
        /* <DEDUP_REMOVED lines=8> */
[----:B------:R-:W0:Y:S04]  /*bc90*/  @!P2 LDS.128 R44, [R5+0x400] ;  /* 0x00040000052ca984 */ /* 0x000e280000000c00 */
[----:B0-----:R-:W-:Y:S01]  /*bca0*/  @!P2 STG.E.128 desc[UR4][R50.64], R44 ;  /* 0x0000002c3200a986 */ /* 0x001fe2000c101d04 */
[----:B------:R-:W-:-:S13]  /*bcb0*/  ISETP.GE.AND P2, PT, R221, UR61, PT ;  /* 0x0000003ddd007c0c */ /* 0x000fda000bf46270 */
[----:B------:R-:W0:Y:S04]  /*bcc0*/  @!P2 LDS.128 R44, [R5+0x5c00] ;  /* 0x005c0000052ca984 */ /* 0x000e280000000c00 */
[----:B0-----:R2:W-:Y:S02]  /*bcd0*/  @!P2 STG.E.128 desc[UR4][R50.64+0x80], R44 ;  /* 0x0000802c3200a986 */ /* 0x0015e4000c101d04 */
.L_x_6786:
[----:B------:R-:W-:Y:S05]  /*bce0*/  BSYNC B0 ;  /* 0x0000000000007941 */ /* 0x000fea0003800000 */
.L_x_6785:
[----:B-1----:R-:W-:Y:S01]  /*bcf0*/  IADD3 R0, R22, 0x20, RZ ;  /* 0x0000002016007810 */ /* 0x002fe20007ffe0ff */
[----:B------:R-:W-:Y:S03]  /*bd00*/  BSSY B0, `(.L_x_6787) ;  /* 0x0000014000007945 */ /* 0x000fe60003800000 */
[----:B------:R-:W-:-:S13]  /*bd10*/  ISETP.GE.AND P2, PT, R0, R4, PT ;  /* 0x000000040000720c */ /* 0x000fda0003f46270 */
[----:B------:R-:W-:Y:S05]  /*bd20*/  @P2 BRA `(.L_x_6788) ;  /* 0x0000000000442947 */ /* 0x000fea0003800000 */
[----:B--2---:R-:W-:Y:S01]  /*bd30*/  IADD3 R47, P2, R48, 0x20, RZ ;  /* 0x00000020302f7810 */ /* 0x004fe20007f5e0ff */
[----:B0-----:R-:W-:Y:S01]  /*bd40*/  IMAD.MOV.U32 R44, RZ, RZ, R102 ;  /* 0x000000ffff2c7224 */ /* 0x001fe200078e0066 */
[----:B------:R-:W-:Y:S01]  /*bd50*/  ULDC.64 UR4, c[0x0][0x208] ;  /* 0x0000820000047ab9 */ /* 0x000fe20000000a00 */
[----:B------:R-:W-:Y:S02]  /*bd60*/  IMAD.MOV.U32 R45, RZ, RZ, R6 ;  /* 0x000000ffff2d7224 */ /* 0x000fe400078e0006 */
[----:B------:R-:W-:Y:S02]  /*bd70*/  IMAD.X R0, RZ, RZ, R49, P2 ;  /* 0x000000ffff007224 */ /* 0x000fe400010e0631 */
[----:B------:R-:W-:-:S04]  /*bd80*/  IMAD.WIDE.U32 R44, R47, UR38, R44 ;  /* 0x000000262f2c7c25 */ /* 0x000fc8000f8e002c */
[----:B------:R-:W-:Y:S01]  /*bd90*/  IMAD R0, R0, UR38, RZ ;  /* 0x0000002600007c24 */ /* 0x000fe2000f8e02ff */
[----:B------:R-:W-:-:S03]  /*bda0*/  LEA R50, P2, R44, UR36, 0x1 ;  /* 0x000000242c327c11 */ /* 0x000fc6000f8408ff */
[----:B------:R-:W-:-:S04]  /*bdb0*/  IMAD R47, R47, UR39, R0 ;  /* 0x000000272f2f7c24 */ /* 0x000fc8000f8e0200 */
[----:B------:R-:W-:-:S05]  /*bdc0*/  IMAD.IADD R45, R45, 0x1, R47 ;  /* 0x000000012d2d7824 */ /* 0x000fca00078e022f */
[----:B------:R-:W-:Y:S02]  /*bdd0*/  LEA.HI.X R51, R44, UR37, R45, 0x1, P2 ;  /* 0x000000252c337c11 */ /* 0x000fe400090f0c2d */
[----:B------:R-:W-:-:S13]  /*bde0*/  ISETP.GE.AND P2, PT, R16, UR61, PT ;  /* 0x0000003d10007c0c */ /* 0x000fda000bf46270 */
[----:B------:R-:W0:Y:S04]  /*bdf0*/  @!P2 LDS.128 R44, [R5+0x1400] ;  /* 0x00140000052ca984 */ /* 0x000e280000000c00 */
[----:B0-----:R-:W-:Y:S01]  /*be00*/  @!P2 STG.E.128 desc[UR4][R50.64], R44 ;  /* 0x0000002c3200a986 */ /* 0x001fe2000c101d04 */
[----:B------:R-:W-:-:S13]  /*be10*/  ISETP.GE.AND P2, PT, R221, UR61, PT ;  /* 0x0000003ddd007c0c */ /* 0x000fda000bf46270 */
[----:B------:R-:W0:Y:S04]  /*be20*/  @!P2 LDS.128 R44, [R5+0x6c00] ;  /* 0x006c0000052ca984 */ /* 0x000e280000000c00 */
[----:B0-----:R1:W-:Y:S02]  /*be30*/  @!P2 STG.E.128 desc[UR4][R50.64+0x80], R44 ;  /* 0x0000802c3200a986 */ /* 0x0013e4000c101d04 */
.L_x_6788:
[----:B------:R-:W-:Y:S05]  /*be40*/  BSYNC B0 ;  /* 0x0000000000007941 */ /* 0x000fea0003800000 */
.L_x_6787:
[----:B------:R-:W-:Y:S01]  /*be50*/  IADD3 R0, R22, 0x40, RZ ;  /* 0x0000004016007810 */ /* 0x000fe20007ffe0ff */
[----:B------:R-:W-:Y:S03]  /*be60*/  BSSY B0, `(.L_x_6789) ;  /* 0x0000014000007945 */ /* 0x000fe60003800000 */
[----:B------:R-:W-:-:S13]  /*be70*/  ISETP.GE.AND P2, PT, R0, R4, PT ;  /* 0x000000040000720c */ /* 0x000fda0003f46270 */
[----:B------:R-:W-:Y:S05]  /*be80*/  @P2 BRA `(.L_x_6790) ;  /* 0x0000000000442947 */ /* 0x000fea0003800000 */
[----:B-12---:R-:W-:Y:S01]  /*be90*/  IADD3 R47, P2, R48, 0x40, RZ ;  /* 0x00000040302f7810 */ /* 0x006fe20007f5e0ff */
        /* <DEDUP_REMOVED lines=16> */
.L_x_6790:
[----:B------:R-:W-:Y:S05]  /*bfa0*/  BSYNC B0 ;  /* 0x0000000000007941 */ /* 0x000fea0003800000 */
.L_x_6789:
[----:B------:R-:W-:Y:S01]  /*bfb0*/  IADD3 R0, R22, 0x60, RZ ;  /* 0x0000006016007810 */ /* 0x000fe20007ffe0ff */
[----:B------:R-:W-:Y:S03]  /*bfc0*/  BSSY B0, `(.L_x_6791) ;  /* 0x0000014000007945 */ /* 0x000fe60003800000 */
[----:B------:R-:W-:-:S13]  /*bfd0*/  ISETP.GE.AND P2, PT, R0, R4, PT ;  /* 0x000000040000720c */ /* 0x000fda0003f46270 */
[----:B------:R-:W-:Y:S05]  /*bfe0*/  @P2 BRA `(.L_x_6792) ;  /* 0x0000000000442947 */ /* 0x000fea0003800000 */
[----:B-123--:R-:W-:Y:S01]  /*bff0*/  IADD3 R47, P2, R48, 0x60, RZ ;  /* 0x00000060302f7810 */ /* 0x00efe20007f5e0ff */
        /* <DEDUP_REMOVED lines=16> */
.L_x_6792:
[----:B------:R-:W-:Y:S05]  /*c100*/  BSYNC B0 ;  /* 0x0000000000007941 */ /* 0x000fea0003800000 */
.L_x_6791:
[----:B------:R-:W-:Y:S01]  /*c110*/  IADD3 R0, R22, 0x80, RZ ;  /* 0x0000008016007810 */ /* 0x000fe20007ffe0ff */
[----:B------:R-:W-:Y:S03]  /*c120*/  BSSY B0, `(.L_x_6793) ;  /* 0x0000014000007945 */ /* 0x000fe60003800000 */
[----:B------:R-:W-:-:S13]  /*c130*/  ISETP.GE.AND P2, PT, R0, R4, PT ;  /* 0x000000040000720c */ /* 0x000fda0003f46270 */
[----:B------:R-:W-:Y:S05]  /*c140*/  @P2 BRA `(.L_x_6794) ;  /* 0x0000000000442947 */ /* 0x000fea0003800000 */
[----:B-1234-:R-:W-:Y:S01]  /*c150*/  IADD3 R47, P2, R48, 0x80, RZ ;  /* 0x00000080302f7810 */ /* 0x01efe20007f5e0ff */
        /* <DEDUP_REMOVED lines=16> */
.L_x_6794:
[----:B------:R-:W-:Y:S05]  /*c260*/  BSYNC B0 ;  /* 0x0000000000007941 */ /* 0x000fea0003800000 */
.L_x_6793:
[----:B------:R-:W-:Y:S01]  /*c270*/  IADD3 R0, R22, 0xa0, RZ ;  /* 0x000000a016007810 */ /* 0x000fe20007ffe0ff */
[----:B------:R-:W-:Y:S03]  /*c280*/  BSSY B0, `(.L_x_6795) ;  /* 0x0000014000007945 */ /* 0x000fe60003800000 */
[----:B------:R-:W-:-:S13]  /*c290*/  ISETP.GE.AND P2, PT, R0, R4, PT ;  /* 0x000000040000720c */ /* 0x000fda0003f46270 */
[----:B------:R-:W-:Y:S05]  /*c2a0*/  @P2 BRA `(.L_x_6796) ;  /* 0x0000000000442947 */ /* 0x000fea0003800000 */
[----:B01234-:R-:W-:Y:S01]  /*c2b0*/  IADD3 R47, P2, R48, 0xa0, RZ ;  /* 0x000000a0302f7810 */ /* 0x01ffe20007f5e0ff */
[----:B------:R-:W-:Y:S01]  /*c2c0*/  IMAD.MOV.U32 R44, RZ, RZ, R102 ;  /* 0x000000ffff2c7224 */ /* 0x000fe200078e0066 */
[----:B------:R-:W-:Y:S01]  /*c2d0*/  ULDC.64 UR4, c[0x0][0x208] ;  /* 0x0000820000047ab9 */ /* 0x000fe20000000a00 */
[----:B------:R-:W-:Y:S02]  /*c2e0*/  IMAD.MOV.U32 R45, RZ, RZ, R6 ;  /* 0x000000ffff2d7224 */ /* 0x000fe400078e0006 */
[----:B------:R-:W-:Y:S02]  /*c2f0*/  IMAD.X R48, RZ, RZ, R49, P2 ;  /* 0x000000ffff307224 */ /* 0x000fe400010e0631 */
[----:B------:R-:W-:-:S04]  /*c300*/  IMAD.WIDE.U32 R44, R47, UR38, R44 ;  /* 0x000000262f2c7c25 */ /* 0x000fc8000f8e002c */
[----:B------:R-:W-:-:S04]  /*c310*/  IMAD R48, R48, UR38, RZ ;  /* 0x0000002630307c24 */ /* 0x000fc8000f8e02ff */
[----:B------:R-:W-:Y:S01]  /*c320*/  IMAD R47, R47, UR39, R48 ;  /* 0x000000272f2f7c24 */ /* 0x000fe2000f8e0230 */
[----:B------:R-:W-:-:S03]  /*c330*/  LEA R48, P2, R44, UR36, 0x1 ;  /* 0x000000242c307c11 */ /* 0x000fc6000f8408ff */
        /* <DEDUP_REMOVED lines=8> */
.L_x_6796:
[----:B------:R-:W-:Y:S05]  /*c3c0*/  BSYNC B0 ;  /* 0x0000000000007941 */ /* 0x000fea0003800000 */
.L_x_6795:
[----:B------:R-:W5:Y:S01]  /*c3d0*/  LDL R0, [R1] ;  /* 0x0000000001007983 */ /* 0x000f620000100800 */
[----:B------:R-:W-:Y:S01]  /*c3e0*/  VIADD R23, R23, 0x1 ;  /* 0x0000000117177836 */ /* 0x000fe20000000000 */
[----:B------:R-:W-:Y:S01]  /*c3f0*/  @!P3 IADD3 R3, R3, 0x348c0, RZ ;  /* 0x000348c00303b810 */ /* 0x000fe20007ffe0ff */
        /* <DEDUP_REMOVED lines=11> */
[----:B-----5:R-:W-:Y:S02]  /*c4b0*/  LOP3.LUT P4, RZ, R0, 0x10, RZ, 0xc0, !PT ;  /* 0x0000001000ff7812 */ /* 0x020fe4000788c0ff */
[----:B------:R-:W-:-:S04]  /*c4c0*/  SEL R0, RZ, 0x1, P2 ;  /* 0x00000001ff007807 */ /* 0x000fc80001000000 */
[----:B------:R-:W-:-:S07]  /*c4d0*/  LOP3.LUT R223, R223, R0, RZ, 0x3c, !PT ;  /* 0x00000000dfdf7212 */ /* 0x000fce00078e3cff */
[----:B-1----:R-:W-:Y:S05]  /*c4e0*/  @P4 BRA `(.L_x_6797) ;  /* 0xffffff6800144947 */ /* 0x002fea000383ffff */
[----:B------:R-:W1:Y:S01]  /*c4f0*/  S2R R4, SR_TID.X ;  /* 0x0000000000047919 */ /* 0x000e620000002100 */
[----:B------:R-:W-:Y:S02]  /*c500*/  PLOP3.LUT P0, PT, PT, PT, PT, 0x8, 0x0 ;  /* 0x000000000000781c */ /* 0x000fe40003f0e170 */
[----:B-1----:R-:W-:-:S04]  /*c510*/  SHF.R.U32.HI R4, RZ, 0x7, R4 ;  /* 0x00000007ff047819 */ /* 0x002fc80000011604 */
[----:B------:R-:W-:-:S13]  /*c520*/  ISETP.NE.AND P4, PT, R4, 0x1, PT ;  /* 0x000000010400780c */ /* 0x000fda0003f85270 */
[----:B------:R-:W-:Y:S06]  /*c530*/  @!P4 BAR.ARV 0x9, 0x100 ;  /* 0x024400000000cb1d */ /* 0x000fec0000002000 */
.L_x_6669:
[----:B------:R-:W-:Y:S01]  /*c540*/  IMAD.MOV.U32 R3, RZ, RZ, RZ ;  /* 0x000000ffff037224 */ /* 0x000fe200078e00ff */
[----:B------:R-:W-:Y:S06]  /*c550*/  @P0 BRA `(.L_x_6798) ;  /* 0x00000000000c0947 */ /* 0x000fec0003800000 */
[----:B------:R-:W1:Y:S01]  /*c560*/  FENCE.VIEW.ASYNC.G ;  /* 0x00000000000073c6 */ /* 0x000e620000000100 */
[----:B------:R-:W-:Y:S05]  /*c570*/  WARPSYNC.ALL ;  /* 0x0000000000007948 */ /* 0x000fea0003800000 */
[----:B-1----:R-:W-:Y:S06]  /*c580*/  BAR.ARV 0xc, 0x180 ;  /* 0x0306000000007b1d */ /* 0x002fec0000002000 */
.L_x_6798:
[----:B------:R-:W2:Y:S01]  /*c590*/  LDL R0, [R1] ;  /* 0x0000000001007983 */ /* 0x000ea20000100800 */
[----:B------:R-:W-:Y:S01]  /*c5a0*/  BSSY B0, `(.L_x_6799) ;  /* 0x0000021000007945 */ /* 0x000fe20003800000 */
[----:B--2---:R-:W-:-:S13]  /*c5b0*/  LOP3.LUT P0, RZ, R0, 0x40, RZ, 0xc0, !PT ;  /* 0x0000004000ff7812 */ /* 0x004fda000780c0ff */
[----:B------:R-:W-:Y:S05]  /*c5c0*/  @!P0 BRA `(.L_x_6800) ;  /* 0x0000000000788947 */ /* 0x000fea0003800000 */
[----:B------:R-:W2:Y:S01]  /*c5d0*/  LDL R0, [R1+0x60] ;  /* 0x0000600001007983 */ /* 0x000ea20000100800 */
[----:B------:R-:W-:Y:S01]  /*c5e0*/  ULDC UR4, c[0x0][0x9f0] ;  /* 0x00027c0000047ab9 */ /* 0x000fe20000000800 */
[----:B--2---:R-:W-:-:S04]  /*c5f0*/  ISETP.NE.AND P0, PT, R0, RZ, PT ;  /* 0x000000ff0000720c */ /* 0x004fc80003f05270 */
        /* <DEDUP_REMOVED lines=27> */
.L_x_6800:
[----:B------:R-:W-:Y:S05]  /*c7b0*/  BSYNC B0 ;  /* 0x0000000000007941 */ /* 0x000fea0003800000 */
.L_x_6799:
        /* <DEDUP_REMOVED lines=20> */
[----:B0--34-:R-:W-:Y:S02]  /*c900*/  CS2R R50, SRZ ;  /* 0x0000000000327805 */ /* 0x019fe4000001ff00 */
        /* <DEDUP_REMOVED lines=13> */
[----:B--2---:R-:W-:Y:S02]  /*c9e0*/  IMAD R4, R0, R3, RZ ;  /* 0x0000000300047224 */ /* 0x004fe400078e02ff */
[----:B------:R-:W-:-:S03]  /*c9f0*/  IMAD.MOV.U32 R0, RZ, RZ, RZ ;  /* 0x000000ffff007224 */ /* 0x000fc600078e00ff */
[----:B------:R0:W-:Y:S01]  /*ca00*/  STL [R1+0x4], R4 ;  /* 0x0000040401007387 */ /* 0x0001e20000100800 */
[----:B------:R-:W-:Y:S01]  /*ca10*/  VIADDMNMX R160, R4, R3, R160, PT ;  /* 0x0000000304a07246 */ /* 0x000fe200038001a0 */
[----:B------:R-:W-:-:S03]  /*ca20*/  IMAD.MOV.U32 R3, RZ, RZ, RZ ;  /* 0x000000ffff037224 */ /* 0x000fc600078e00ff */
[----:B------:R-:W-:-:S13]  /*ca30*/  ISETP.GT.AND P1, PT, R160, R4, PT ;  /* 0x00000004a000720c */ /* 0x000fda0003f24270 */
[----:B0-----:R-:W-:Y:S05]  /*ca40*/  @!P1 BRA `(.L_x_6801) ;  /* 0x0000011800449947 */ /* 0x001fea0003800000 */
[----:B------:R-:W-:-:S03]  /*ca50*/  UMOV UR4, 0xffffffff ;  /* 0xffffffff00047882 */ /* 0x000fc60000000000 */
[----:B------:R-:W-:Y:S05]  /*ca60*/  BRA.DIV UR4, `(.L_x_6802) ;  /* 0x000001ca04787947 */ /* 0x000fea000b800000 */
[----:B------:R-:W0:Y:S02]  /*ca70*/  S2R R3, SR_TID.X ;  /* 0x0000000000037919 */ /* 0x000e240000002100 */
[----:B0-----:R-:W-:-:S05]  /*ca80*/  VIADD R3, R3, 0xffffff80 ;  /* 0xffffff8003037836 */ /* 0x001fca0000000000 */
[----:B------:R-:W-:-:S04]  /*ca90*/  SHF.R.S32.HI R0, RZ, 0x1f, R3 ;  /* 0x0000001fff007819 */ /* 0x000fc80000011403 */
[----:B------:R-:W-:-:S04]  /*caa0*/  LEA.HI R0, R0, R3, RZ, 0x7 ;  /* 0x0000000300007211 */ /* 0x000fc800078f38ff */
[----:B------:R-:W-:-:S06]  /*cab0*/  SHF.R.S32.HI R0, RZ, 0x7, R0 ;  /* 0x00000007ff007819 */ /* 0x000fcc0000011400 */
[----:B------:R-:W0:Y:S04]  /*cac0*/  SHFL.IDX PT, R0, R0, RZ, 0x1f ;  /* 0x00001fff00007589 */ /* 0x000e2800000e0000 */
[----:B0-----:R1:W-:Y:S02]  /*cad0*/  STL [R1+0x18], R0 ;  /* 0x0000180001007387 */ /* 0x0013e40000100800 */
.L_x_7060:
[----:B-1----:R-:W2:Y:S04]  /*cae0*/  LDL R0, [R1+0x78] ;  /* 0x0000780001007983 */ /* 0x002ea80000100800 */
[----:B------:R-:W3:Y:S01]  /*caf0*/  LDL R3, [R1+0x18] ;  /* 0x0000180001037983 */ /* 0x000ee20000100800 */
[----:B--2---:R-:W-:Y:S02]  /*cb00*/  R2UR UR4, R0 ;  /* 0x00000000000472ca */ /* 0x004fe400000e0000 */
[----:B---3--:R-:W-:-:S04]  /*cb10*/  LEA.HI R0, R3, R3, RZ, 0x1 ;  /* 0x0000000303007211 */ /* 0x008fc800078f08ff */
[----:B------:R-:W-:-:S07]  /*cb20*/  LOP3.LUT R0, R0, 0x1e, RZ, 0xc0, !PT ;  /* 0x0000001e00007812 */ /* 0x000fce00078ec0ff */
[----:B------:R-:W-:Y:S01]  /*cb30*/  ULOP3.LUT UP0, URZ, UR4, 0x9f, URZ, 0xc0, !UPT ;  /* 0x0000009f043f7892 */ /* 0x000fe2000f80c03f */
[----:B------:R-:W-:-:S05]  /*cb40*/  IADD3 R0, R3, -R0, RZ ;  /* 0x8000000003007210 */ /* 0x000fca0007ffe0ff */
[----:B------:R-:W-:Y:S02]  /*cb50*/  PLOP3.LUT P0, PT, PT, PT, UP0, 0x80, 0x0 ;  /* 0x000000000000781c */ /* 0x000fe40003f0f008 */
[----:B------:R-:W-:-:S04]  /*cb60*/  LEA R0, R0, UR4, 0xd ;  /* 0x0000000400007c11 */ /* 0x000fc8000f8e68ff */
[----:B------:R-:W-:-:S04]  /*cb70*/  SHF.R.U32.HI R0, RZ, 0x4, R0 ;  /* 0x00000004ff007819 */ /* 0x000fc80000011600 */
[----:B------:R-:W-:-:S03]  /*cb80*/  LOP3.LUT R28, R0, 0x3fff, RZ, 0xc0, !PT ;  /* 0x00003fff001c7812 */ /* 0x000fc600078ec0ff */
[----:B------:R-:W-:Y:S05]  /*cb90*/  @!P0 BRA `(.L_x_6803) ;  /* 0x0000000000408947 */ /* 0x000fea0003800000 */
[----:B------:R-:W-:Y:S01]  /*cba0*/  MOV R0, 0x0 ;  /* 0x0000000000007802 */ /* 0x000fe20000000f00 */
[----:B------:R-:W-:Y:S01]  /*cbb0*/  ULDC.64 UR4, c[0x4][0x1b8] ;  /* 0x01006e0000047ab9 */ /* 0x000fe20000000a00 */
[----:B------:R-:W-:Y:S01]  /*cbc0*/  ULDC.64 UR6, c[0x4][0x1c0] ;  /* 0x0100700000067ab9 */ /* 0x000fe20000000a00 */
[----:B------:R-:W-:Y:S01]  /*cbd0*/  IMAD.U32 R4, RZ, RZ, UR4 ;  /* 0x00000004ff047e24 */ /* 0x000fe2000f8e00ff */
[----:B0-----:R0:W1:Y:S01]  /*cbe0*/  LDC.64 R14, c[0x4][R0] ;  /* 0x01000000000e7b82 */ /* 0x0010620000000a00 */
        /* <DEDUP_REMOVED lines=10> */
[----:B-1---5:R-:W-:Y:S05]  /*cc90*/  CALL.ABS.NOINC R14 ;  /* 0x000000000e007343 */ /* 0x022fea0003c00000 */
.L_x_6803:
        /* <DEDUP_REMOVED lines=8> */
[----:B------:R1:W2:Y:S03]  /*cd20*/  SYNCS.PHASECHK.TRANS64.TRYWAIT P0, [R2+URZ+0x34800], R3 ;  /* 0x03480003020075a7 */ /* 0x0002a6000800017f */
[----:B--2---:R-:W-:Y:S05]  /*cd30*/  @!P0 NANOSLEEP.SYNCS 0x989680 ;  /* 0x009896800000895d */ /* 0x004fea0003900000 */
[----:B------:R-:W2:Y:S01]  /*cd40*/  @!P0 SYNCS.PHASECHK.TRANS64 P0, [R2+URZ+0x34800], R3 ;  /* 0x03480003020085a7 */ /* 0x000ea2000800007f */
[----:B------:R-:W-:Y:S04]  /*cd50*/  BSSY B0, `(.L_x_6805) ;  /* 0x0000006000007945 */ /* 0x000fe80003800000 */
[----:B--2---:R-:W-:Y:S05]  /*cd60*/  @P0 BRA `(.L_x_6806) ;  /* 0x0000000000100947 */ /* 0x004fea0003800000 */
.L_x_6807:
[----:B--2---:R2:W3:Y:S02]  /*cd70*/  SYNCS.PHASECHK.TRANS64.TRYWAIT P0, [R2+URZ+0x34800], R3 ;  /* 0x03480003020075a7 */ /* 0x0044e4000800017f */
[----:B---3--:R-:W-:Y:S05]  /*cd80*/  @!P0 NANOSLEEP.SYNCS 0x989680 ;  /* 0x009896800000895d */ /* 0x008fea0003900000 */
[----:B------:R-:W3:Y:S02]  /*cd90*/  @!P0 SYNCS.PHASECHK.TRANS64 P0, [R2+URZ+0x34800], R3 ;  /* 0x03480003020085a7 */ /* 0x000ee4000800007f */
[----:B---3--:R-:W-:Y:S05]  /*cda0*/  @!P0 BRA `(.L_x_6807) ;  /* 0xfffffffc00f08947 */ /* 0x008fea000383ffff */
.L_x_6806:
[----:B------:R-:W-:Y:S05]  /*cdb0*/  BSYNC B0 ;  /* 0x0000000000007941 */ /* 0x000fea0003800000 */
.L_x_6805:
[----:B------:R-:W-:Y:S05]  /*cdc0*/  BRA `(.L_x_6808) ;  /* 0x0000003c00287947 */ /* 0x000fea0003800000 */
.L_x_6804:
[----:B------:R-:W2:Y:S01]  /*cdd0*/  LDL R29, [R1+0x78] ;  /* 0x00007800011d7983 */ /* 0x000ea20000100800 */
[----:B-----5:R-:W-:Y:S01]  /*cde0*/  SHF.R.S32.HI R0, RZ, 0x1f, R147 ;  /* 0x0000001fff007819 */ /* 0x020fe20000011493 */
[----:B------:R-:W-:Y:S01]  /*cdf0*/  ULDC.64 UR4, c[0x0][0x3f8] ;  /* 0x0000fe0000047ab9 */ /* 0x000fe20000000a00 */
[----:B------:R-:W-:Y:S01]  /*ce00*/  ULDC.64 UR6, c[0x0][0x408] ;  /* 0x0001020000067ab9 */ /* 0x000fe20000000a00 */
[----:B------:R-:W-:-:S04]  /*ce10*/  IMAD.WIDE.U32 R4, R147, UR4, RZ ;  /* 0x0000000493047c25 */ /* 0x000fc8000f8e00ff */
[C---:B------:R-:W-:Y:S02]  /*ce20*/  IMAD R6, R0.reuse, UR4, RZ ;  /* 0x0000000400067c24 */ /* 0x040fe4000f8e02ff */
[----:B------:R-:W-:Y:S02]  /*ce30*/  IMAD R0, R0, UR6, RZ ;  /* 0x0000000600007c24 */ /* 0x000fe4000f8e02ff */
[C---:B------:R-:W-:Y:S01]  /*ce40*/  IMAD R25, R147.reuse, UR5, R6 ;  /* 0x0000000593197c24 */ /* 0x040fe2000f8e0206 */
[----:B------:R-:W-:Y:S01]  /*ce50*/  ULDC.64 UR4, c[0x0][0x3e8] ;  /* 0x0000fa0000047ab9 */ /* 0x000fe20000000a00 */
[C---:B------:R-:W-:Y:S01]  /*ce60*/  IMAD R27, R147.reuse, UR7, R0 ;  /* 0x00000007931b7c24 */ /* 0x040fe2000f8e0200 */
[----:B------:R-:W-:Y:S01]  /*ce70*/  LEA R24, P0, R4, UR4, 0x1 ;  /* 0x0000000404187c11 */ /* 0x000fe2000f8008ff */
[----:B------:R-:W-:Y:S01]  /*ce80*/  IMAD.WIDE.U32 R6, R147, UR6, RZ ;  /* 0x0000000693067c25 */ /* 0x000fe2000f8e00ff */
[----:B------:R-:W-:-:S03]  /*ce90*/  ULDC.64 UR6, c[0x0][0x400] ;  /* 0x0001000000067ab9 */ /* 0x000fc60000000a00 */
[----:B------:R-:W-:Y:S01]  /*cea0*/  IMAD.IADD R25, R25, 0x1, R5 ;  /* 0x0000000119197824 */ /* 0x000fe200078e0205 */
[----:B------:R-:W-:Y:S01]  /*ceb0*/  LEA R26, P1, R6, UR6, 0x1 ;  /* 0x00000006061a7c11 */ /* 0x000fe2000f8208ff */
[----:B------:R-:W-:-:S03]  /*cec0*/  IMAD.IADD R27, R27, 0x1, R7 ;  /* 0x000000011b1b7824 */ /* 0x000fc600078e0207 */
[----:B------:R-:W-:Y:S02]  /*ced0*/  LEA.HI.X R25, R4, UR5, R25, 0x1, P0 ;  /* 0x0000000504197c11 */ /* 0x000fe400080f0c19 */
[----:B------:R-:W-:Y:S02]  /*cee0*/  LEA.HI.X R27, R6, UR7, R27, 0x1, P1 ;  /* 0x00000007061b7c11 */ /* 0x000fe400088f0c1b */
[----:B--2---:R-:W-:-:S13]  /*cef0*/  R2UR UR8, R29 ;  /* 0x000000001d0872ca */ /* 0x004fda00000e0000 */
[----:B------:R-:W-:-:S06]  /*cf00*/  ULOP3.LUT UP0, URZ, UR8, 0x3ff, URZ, 0xc0, !UPT ;  /* 0x000003ff083f7892 */ /* 0x000fcc000f80c03f */
[----:B------:R-:W-:-:S13]  /*cf10*/  PLOP3.LUT P2, PT, PT, PT, UP0, 0x80, 0x0 ;  /* 0x000000000000781c */ /* 0x000fda0003f4f008 */
        /* <DEDUP_REMOVED lines=8> */
[----:B------:R-:W-:Y:S01]  /*cfa0*/  MOV R6, UR6 ;  /* 0x0000000600067c02 */ /* 0x000fe20008000f00 */
[----:B------:R-:W-:Y:S01]  /*cfb0*/  IMAD.U32 R7, RZ, RZ, UR7 ;  /* 0x00000007ff077e24 */ /* 0x000fe2000f8e00ff */
[----:B------:R-:W-:Y:S01]  /*cfc0*/  MOV R12, 0x1 ;  /* 0x00000001000c7802 */ /* 0x000fe20000000f00 */
[----:B------:R-:W-:-:S02]  /*cfd0*/  IMAD.U32 R10, RZ, RZ, UR4 ;  /* 0x00000004ff0a7e24 */ /* 0x000fc4000f8e00ff */
[----:B------:R-:W-:Y:S02]  /*cfe0*/  IMAD.U32 R11, RZ, RZ, UR5 ;  /* 0x00000005ff0b7e24 */ /* 0x000fe4000f8e00ff */
[----:B------:R-:W-:Y:S02]  /*cff0*/  IMAD.MOV.U32 R8, RZ, RZ, 0x70 ;  /* 0x00000070ff087424 */ /* 0x000fe400078e00ff */
[----:B0-----:R-:W-:-:S07]  /*d000*/  IMAD.MOV.U32 R13, RZ, RZ, RZ ;  /* 0x000000ffff0d7224 */ /* 0x001fce00078e00ff */
[----:B------:R-:W-:-:S07]  /*d010*/  LEPC R20, `(.L_x_6809) ;  /* 0x000000001014794e */ /* 0x000fce0000000000 */
[----:B-1----:R-:W-:Y:S05]  /*d020*/  CALL.ABS.NOINC R14 ;  /* 0x000000000e007343 */ /* 0x002fea0003c00000 */
.L_x_6809:
[----:B------:R-:W2:Y:S01]  /*d030*/  LDL R20, [R1+0x38] ;  /* 0x0000380001147983 */ /* 0x000ea20000100800 */
[----:B------:R-:W-:Y:S01]  /*d040*/  ULDC.U8 UR4, c[0x0][0x410] ;  /* 0x0001040000047ab9 */ /* 0x000fe20000000000 */
[----:B------:R-:W-:Y:S01]  /*d050*/  R2UR UR5, R29 ;  /* 0x000000001d0572ca */ /* 0x000fe200000e0000 */
[----:B------:R-:W-:Y:S01]  /*d060*/  BSSY B0, `(.L_x_6810) ;  /* 0x0000398000007945 */ /* 0x000fe20003800000 */
[----:B------:R-:W-:Y:S01]  /*d070*/  ISETP.NE.AND P0, PT, RZ, UR4, PT ;  /* 0x00000004ff007c0c */ /* 0x000fe2000bf05270 */
[----:B------:R-:W-:-:S10]  /*d080*/  IMAD R5, R149, 0x80, R22 ;  /* 0x0000008095057824 */ /* 0x000fd400078e0216 */
[----:B--2---:R-:W-:Y:S02]  /*d090*/  LEA R21, R20, UR5, 0x1 ;  /* 0x0000000514157c11 */ /* 0x004fe4000f8e08ff */
[----:B------:R-:W-:Y:S05]  /*d0a0*/  @!P0 BRA `(.L_x_6811) ;  /* 0x0000001800ac8947 */ /* 0x000fea0003800000 */
[----:B------:R-:W-:-:S03]  /*d0b0*/  UMOV UR4, 0xffffffff ;  /* 0xffffffff00047882 */ /* 0x000fc60000000000 */
[----:B------:R-:W-:Y:S05]  /*d0c0*/  BRA.DIV UR4, `(.L_x_6812) ;  /* 0x000001c604207947 */ /* 0x000fea000b800000 */
[----:B------:R1:W2:Y:S04]  /*d0d0*/  SHFL.IDX PT, R0, R25, RZ, 0x181f ;  /* 0x00181fff19007589 */ /* 0x0002a800000e0000 */
[----:B------:R1:W3:Y:S04]  /*d0e0*/  SHFL.IDX PT, R3, R24, RZ, 0x181f ;  /* 0x00181fff18037589 */ /* 0x0002e800000e0000 */
[----:B------:R1:W4:Y:S04]  /*d0f0*/  SHFL.IDX PT, R4, R27, RZ, 0x181f ;  /* 0x00181fff1b047589 */ /* 0x00032800000e0000 */
[----:B0-----:R1:W0:Y:S02]  /*d100*/  SHFL.IDX PT, R14, R26, RZ, 0x181f ;  /* 0x00181fff1a0e7589 */ /* 0x00122400000e0000 */
.L_x_7066:
[----:B------:R-:W5:Y:S01]  /*d110*/  LDL R7, [R1+0x68] ;  /* 0x0000680001077983 */ /* 0x000f620000100800 */
[----:B------:R-:W-:Y:S01]  /*d120*/  ULDC UR4, c[0x0][0x448] ;  /* 0x0001120000047ab9 */ /* 0x000fe20000000800 */
[----:B------:R-:W-:Y:S01]  /*d130*/  BSSY B1, `(.L_x_6813) ;  /* 0x0000026000017945 */ /* 0x000fe20003800000 */
[----:B------:R-:W-:Y:S01]  /*d140*/  IMAD R20, R161, UR4, RZ ;  /* 0x00000004a1147c24 */ /* 0x000fe2000f8e02ff */
[----:B------:R-:W-:Y:S02]  /*d150*/  CS2R R8, SRZ ;  /* 0x0000000000087805 */ /* 0x000fe4000001ff00 */
[----:B------:R-:W-:Y:S02]  /*d160*/  CS2R R10, SRZ ;  /* 0x00000000000a7805 */ /* 0x000fe4000001ff00 */
[----:B------:R-:W-:Y:S02]  /*d170*/  CS2R R12, SRZ ;  /* 0x00000000000c7805 */ /* 0x000fe4000001ff00 */
[----:B------:R-:W-:-:S02]  /*d180*/  ISETP.GE.AND P0, PT, R5, R20, PT ;  /* 0x000000140500720c */ /* 0x000fc40003f06270 */
[----:B-----5:R-:W-:-:S04]  /*d190*/  LEA.HI R6, R7, R7, RZ, 0x1 ;  /* 0x0000000707067211 */ /* 0x020fc800078f08ff */
[----:B------:R-:W-:-:S05]  /*d1a0*/  LOP3.LUT R6, R6, 0xfffffffe, RZ, 0xc0, !PT ;  /* 0xfffffffe06067812 */ /* 0x000fca00078ec0ff */
[----:B------:R-:W-:Y:S01]  /*d1b0*/  IMAD.IADD R5, R7, 0x1, -R6 ;  /* 0x0000000107057824 */ /* 0x000fe200078e0a06 */
[----:B------:R-:W-:-:S04]  /*d1c0*/  CS2R R6, SRZ ;  /* 0x0000000000067805 */ /* 0x000fc8000001ff00 */
[----:B------:R-:W-:Y:S01]  /*d1d0*/  SHF.L.U32 R5, R5, 0x1f, RZ ;  /* 0x0000001f05057819 */ /* 0x000fe200000006ff */
[----:B------:R-:W-:Y:S06]  /*d1e0*/  @P0 BRA `(.L_x_6814) ;  /* 0x0000000000680947 */ /* 0x000fec0003800000 */
[----:B------:R-:W-:Y:S01]  /*d1f0*/  ULDC UR4, c[0x0][0x3f4] ;  /* 0x0000fd0000047ab9 */ /* 0x000fe20000000800 */
[----:B------:R-:W-:Y:S01]  /*d200*/  IMAD.SHL.U32 R30, R220, 0x2, RZ ;  /* 0x00000002dc1e7824 */ /* 0x000fe200078e00ff */
[----:B------:R-:W-:Y:S02]  /*d210*/  ISETP.GE.AND P4, PT, R18, UR4, PT ;  /* 0x0000000412007c0c */ /* 0x000fe4000bf86270 */
[----:B------:R-:W-:Y:S02]  /*d220*/  CS2R R12, SRZ ;  /* 0x00000000000c7805 */ /* 0x000fe4000001ff00 */
[----:B------:R-:W-:Y:S02]  /*d230*/  ISETP.GE.AND P5, PT, R220, UR4, PT ;  /* 0x00000004dc007c0c */ /* 0x000fe4000bfa6270 */
[----:B------:R-:W-:Y:S01]  /*d240*/  SHF.R.S32.HI R7, RZ, 0x1f, R220 ;  /* 0x0000001fff077819 */ /* 0x000fe200000114dc */
[----:B------:R-:W-:Y:S01]  /*d250*/  ULDC.64 UR6, c[0x0][0x208] ;  /* 0x0000820000067ab9 */ /* 0x000fe20000000a00 */
[----:B------:R-:W-:-:S02]  /*d260*/  SHF.R.S32.HI R9, RZ, 0x1f, R18 ;  /* 0x0000001fff097819 */ /* 0x000fc40000011412 */
[----:B------:R-:W-:-:S03]  /*d270*/  SHF.L.U64.HI R7, R220, 0x1, R7 ;  /* 0x00000001dc077819 */ /* 0x000fc60000010207 */
[----:B------:R-:W-:-:S04]  /*d280*/  @!P4 SHF.L.U32 R15, R18, 0x1, RZ ;  /* 0x00000001120fc819 */ /* 0x000fc800000006ff */
[CC--:B-1-3--:R-:W-:Y:S02]  /*d290*/  @!P5 IADD3 R26, P2, R3.reuse, R30.reuse, RZ ;  /* 0x0000001e031ad210 */ /* 0x0cafe40007f5e0ff */
[----:B0-----:R-:W-:Y:S02]  /*d2a0*/  @!P5 IADD3 R30, P3, R14, R30, RZ ;  /* 0x0000001e0e1ed210 */ /* 0x001fe40007f7e0ff */
[-C--:B------:R-:W-:Y:S01]  /*d2b0*/  @!P4 IADD3 R24, P0, R3, R15.reuse, RZ ;  /* 0x0000000f0318c210 */ /* 0x080fe20007f1e0ff */
[--C-:B--2---:R-:W-:Y:S01]  /*d2c0*/  @!P5 IMAD.X R27, R0, 0x1, R7.reuse, P2 ;  /* 0x00000001001bd824 */ /* 0x104fe200010e0607 */
[----:B------:R-:W-:Y:S01]  /*d2d0*/  @!P4 IADD3 R14, P1, R14, R15, RZ ;  /* 0x0000000f0e0ec210 */ /* 0x000fe20007f3e0ff */
[----:B----4-:R-:W-:Y:S01]  /*d2e0*/  @!P5 IMAD.X R31, R4, 0x1, R7, P3 ;  /* 0x00000001041fd824 */ /* 0x010fe200018e0607 */
[----:B------:R-:W-:Y:S02]  /*d2f0*/  @!P4 SHF.L.U64.HI R3, R18, 0x1, R9 ;  /* 0x000000011203c819 */ /* 0x000fe40000010209 */
[----:B------:R-:W-:-:S02]  /*d300*/  CS2R R8, SRZ ;  /* 0x0000000000087805 */ /* 0x000fc4000001ff00 */
[----:B------:R-:W-:Y:S02]  /*d310*/  CS2R R10, SRZ ;  /* 0x00000000000a7805 */ /* 0x000fe4000001ff00 */
[----:B------:R-:W-:Y:S01]  /*d320*/  CS2R R6, SRZ ;  /* 0x0000000000067805 */ /* 0x000fe2000001ff00 */
[----:B------:R0:W5:Y:S01]  /*d330*/  @!P5 LD.E.64 R12, desc[UR6][R26.64] ;  /* 0x000000061a0cd980 */ /* 0x000162000c101b00 */
[--C-:B------:R-:W-:Y:S02]  /*d340*/  @!P4 IMAD.X R25, R0, 0x1, R3.reuse, P0 ;  /* 0x000000010019c824 */ /* 0x100fe400000e0603 */
[----:B------:R-:W-:Y:S01]  /*d350*/  @!P4 IMAD.X R15, R4, 0x1, R3, P1 ;  /* 0x00000001040fc824 */ /* 0x000fe200008e0603 */
[----:B------:R0:W5:Y:S04]  /*d360*/  @!P5 LD.E.64 R8, desc[UR6][R30.64] ;  /* 0x000000061e08d980 */ /* 0x000168000c101b00 */
[----:B------:R0:W5:Y:S04]  /*d370*/  @!P4 LD.E.64 R10, desc[UR6][R24.64] ;  /* 0x00000006180ac980 */ /* 0x000168000c101b00 */
[----:B------:R0:W5:Y:S02]  /*d380*/  @!P4 LD.E.64 R6, desc[UR6][R14.64] ;  /* 0x000000060e06c980 */ /* 0x000164000c101b00 */
.L_x_6814:
[----:B------:R-:W-:Y:S05]  /*d390*/  BSYNC B1 ;  /* 0x0000000000017941 */ /* 0x000fea0003800000 */
.L_x_6813:
[----:B------:R-:W4:Y:S01]  /*d3a0*/  SYNCS.PHASECHK.TRANS64.TRYWAIT P0, [R2+URZ+0x34800], R5 ;  /* 0x03480005020075a7 */ /* 0x000f22000800017f */
[----:B---3--:R-:W-:Y:S01]  /*d3b0*/  IMAD R3, R149, -0x80, R20 ;  /* 0xffffff8095037824 */ /* 0x008fe200078e0214 */
[--C-:B01---5:R-:W-:Y:S01]  /*d3c0*/  SHF.R.U64 R25, R12, 0x10, R13.reuse ;  /* 0x000000100c197819 */ /* 0x123fe2000000120d */
[--C-:B------:R-:W-:Y:S01]  /*d3d0*/  IMAD.MOV.U32 R15, RZ, RZ, R13.reuse ;  /* 0x000000ffff0f7224 */ /* 0x100fe200078e000d */
[----:B------:R-:W-:Y:S01]  /*d3e0*/  SHF.R.U32.HI R26, RZ, 0x10, R13 ;  /* 0x00000010ff1a7819 */ /* 0x000fe2000001160d */
[--C-:B------:R-:W-:Y:S01]  /*d3f0*/  IMAD.MOV.U32 R14, RZ, RZ, R11.reuse ;  /* 0x000000ffff0e7224 */ /* 0x100fe200078e000b */
[----:B--2---:R-:W-:Y:S01]  /*d400*/  MOV R0, R10 ;  /* 0x0000000a00007202 */ /* 0x004fe20000000f00 */
[----:B------:R-:W-:Y:S01]  /*d410*/  IMAD.MOV.U32 R13, RZ, RZ, R6 ;  /* 0x000000ffff0d7224 */ /* 0x000fe200078e0006 */
[----:B------:R-:W-:Y:S01]  /*d420*/  SHF.R.U64 R20, R10, 0x10, R11 ;  /* 0x000000100a147819 */ /* 0x000fe2000000120b */
[----:B------:R-:W-:Y:S01]  /*d430*/  IMAD.MOV.U32 R10, RZ, RZ, R12 ;  /* 0x000000ffff0a7224 */ /* 0x000fe200078e000c */
[----:B----4-:R-:W-:Y:S01]  /*d440*/  MOV R4, R7 ;  /* 0x0000000700047202 */ /* 0x010fe20000000f00 */
[----:B------:R-:W-:Y:S01]  /*d450*/  BSSY B1, `(.L_x_6815) ;  /* 0x0000012000017945 */ /* 0x000fe20003800000 */
[--C-:B------:R-:W-:Y:S01]  /*d460*/  SHF.R.U64 R27, R6, 0x10, R7.reuse ;  /* 0x00000010061b7819 */ /* 0x100fe20000001207 */
[----:B------:R-:W-:Y:S01]  /*d470*/  IMAD.MOV.U32 R6, RZ, RZ, R8 ;  /* 0x000000ffff067224 */ /* 0x000fe200078e0008 */
[----:B------:R-:W-:Y:S01]  /*d480*/  SHF.R.U32.HI R29, RZ, 0x10, R7 ;  /* 0x00000010ff1d7819 */ /* 0x000fe20000011607 */
[----:B------:R-:W-:Y:S01]  /*d490*/  IMAD.MOV.U32 R7, RZ, RZ, R9 ;  /* 0x000000ffff077224 */ /* 0x000fe200078e0009 */
[----:B------:R-:W-:-:S02]  /*d4a0*/  SHF.R.U32.HI R24, RZ, 0x10, R11 ;  /* 0x00000010ff187819 */ /* 0x000fc4000001160b */
[----:B------:R-:W-:Y:S02]  /*d4b0*/  VIMNMX R3, R3, 0x80, PT ;  /* 0x0000008003037848 */ /* 0x000fe40003fe0100 */
[--C-:B------:R-:W-:Y:S02]  /*d4c0*/  SHF.R.U64 R30, R8, 0x10, R9.reuse ;  /* 0x00000010081e7819 */ /* 0x100fe40000001209 */
[----:B------:R-:W-:Y:S02]  /*d4d0*/  SHF.R.U32.HI R31, RZ, 0x10, R9 ;  /* 0x00000010ff1f7819 */ /* 0x000fe40000011609 */
[----:B------:R-:W-:Y:S02]  /*d4e0*/  PRMT R11, R0, 0x5410, R14 ;  /* 0x00005410000b7816 */ /* 0x000fe4000000000e */
[----:B------:R-:W-:Y:S02]  /*d4f0*/  PRMT R12, R20, 0x5410, R24 ;  /* 0x00005410140c7816 */ /* 0x000fe40000000018 */
[----:B------:R-:W-:-:S02]  /*d500*/  PRMT R0, R10, 0x5410, R15 ;  /* 0x000054100a007816 */ /* 0x000fc4000000000f */
[----:B------:R-:W-:Y:S02]  /*d510*/  PRMT R8, R25, 0x5410, R26 ;  /* 0x0000541019087816 */ /* 0x000fe4000000001a */
[----:B------:R-:W-:Y:S02]  /*d520*/  ISETP.GE.AND P1, PT, R22, R3, PT ;  /* 0x000000031600720c */ /* 0x000fe40003f26270 */
[----:B------:R-:W-:Y:S02]  /*d530*/  PRMT R13, R13, 0x5410, R4 ;  /* 0x000054100d0d7816 */ /* 0x000fe40000000004 */
[----:B------:R-:W-:Y:S02]  /*d540*/  PRMT R14, R27, 0x5410, R29 ;  /* 0x000054101b0e7816 */ /* 0x000fe4000000001d */
[----:B------:R-:W-:Y:S01]  /*d550*/  PRMT R9, R6, 0x5410, R7 ;  /* 0x0000541006097816 */ /* 0x000fe20000000007 */
[----:B------:R-:W-:Y:S06]  /*d560*/  @!P0 BRA `(.L_x_6816) ;  /* 0x000001c000688947 */ /* 0x000fec0003800000 */
.L_x_7067:
[----:B------:R-:W-:Y:S05]  /*d570*/  BSYNC B1 ;  /* 0x0000000000017941 */ /* 0x000fea0003800000 */
.L_x_6815:
[----:B------:R-:W-:Y:S01]  /*d580*/  BSSY B1, `(.L_x_6817) ;  /* 0x0000056000017945 */ /* 0x000fe20003800000 */
[----:B------:R-:W-:-:S03]  /*d590*/  PRMT R10, R30, 0x5410, R31 ;  /* 0x000054101e0a7816 */ /* 0x000fc6000000001f */
[----:B------:R-:W-:Y:S05]  /*d5a0*/  @P1 BRA `(.L_x_6818) ;  /* 0x00000004004c1947 */ /* 0x000fea0003800000 */
[----:B0-----:R-:W0:Y:S01]  /*d5b0*/  LDC R5, c[0x0][0x3f4] ;  /* 0x0000fd00ff057b82 */ /* 0x001e220000000800 */
[----:B------:R-:W-:Y:S01]  /*d5c0*/  BSSY B2, `(.L_x_6819) ;  /* 0x000002a000027945 */ /* 0x000fe20003800000 */
[-C--:B0-----:R-:W-:Y:S02]  /*d5d0*/  ISETP.GE.AND P0, PT, R18, R5.reuse, PT ;  /* 0x000000051200720c */ /* 0x081fe40003f06270 */
[----:B------:R-:W-:-:S11]  /*d5e0*/  ISETP.GE.AND P1, PT, R220, R5, PT ;  /* 0x00000005dc00720c */ /* 0x000fd60003f26270 */
[----:B------:R-:W-:Y:S05]  /*d5f0*/  @P0 BRA `(.L_x_6820) ;  /* 0x0000000000980947 */ /* 0x000fea0003800000 */
        /* <DEDUP_REMOVED lines=9> */
[CC--:B------:R-:W-:Y:S01]  /*d690*/  FMUL.FTZ R32, R4.reuse, R29.reuse ;  /* 0x0000001d04207220 */ /* 0x0c0fe20000410000 */
[----:B------:R-:W-:Y:S01]  /*d6a0*/  FMUL.FTZ R4, R4, R26 ;  /* 0x0000001a04047220 */ /* 0x000fe20000410000 */
        /* <DEDUP_REMOVED lines=20> */
[----:B------:R-:W-:Y:S01]  /*d7f0*/  FFMA.FTZ R7, R25, R4, -R34 ;  /* 0x0000000419077223 */ /* 0x000fe20000010822 */
[----:B------:R-:W-:Y:S01]  /*d800*/  F2FP.F16.F32.PACK_AB R4, R29, R32 ;  /* 0x000000201d04723e */ /* 0x000fe200000000ff */
[----:B------:R-:W-:Y:S01]  /*d810*/  FFMA.FTZ R26, R25, R26, R33 ;  /* 0x0000001a191a7223 */ /* 0x000fe20000010021 */
[----:B------:R-:W-:Y:S02]  /*d820*/  F2FP.F16.F32.PACK_AB R5, R20, R31 ;  /* 0x0000001f1405723e */ /* 0x000fe400000000ff */
[----:B------:R-:W-:-:S02]  /*d830*/  F2FP.F16.F32.PACK_AB R6, R15, R6 ;  /* 0x000000060f06723e */ /* 0x000fc400000000ff */
[----:B------:R-:W-:-:S05]  /*d840*/  F2FP.F16.F32.PACK_AB R7, R26, R7 ;  /* 0x000000071a07723e */ /* 0x000fca00000000ff */
[----:B------:R0:W-:Y:S02]  /*d850*/  STS.128 [R21], R4 ;  /* 0x0000000415007388 */ /* 0x0001e40000000c00 */
.L_x_6820:
[----:B------:R-:W-:Y:S05]  /*d860*/  BSYNC B2 ;  /* 0x0000000000027941 */ /* 0x000fea0003800000 */
.L_x_6819:
        /* <DEDUP_REMOVED lines=38> */
[----:B------:R1:W-:Y:S02]  /*dad0*/  STS.128 [R21+0x4000], R4 ;  /* 0x0040000415007388 */ /* 0x0003e40000000c00 */
.L_x_6818:
[----:B------:R-:W-:Y:S05]  /*dae0*/  BSYNC B1 ;  /* 0x0000000000017941 */ /* 0x000fea0003800000 */
.L_x_6817:
[----:B01----:R-:W-:Y:S01]  /*daf0*/  VIADD R4, R22, 0x20 ;  /* 0x0000002016047836 */ /* 0x003fe20000000000 */
[----:B------:R-:W-:Y:S04]  /*db00*/  BSSY B1, `(.L_x_6821) ;  /* 0x0000056000017945 */ /* 0x000fe80003800000 */
[----:B------:R-:W-:-:S13]  /*db10*/  ISETP.GE.AND P0, PT, R4, R3, PT ;  /* 0x000000030400720c */ /* 0x000fda0003f06270 */
[----:B------:R-:W-:Y:S05]  /*db20*/  @P0 BRA `(.L_x_6822) ;  /* 0x00000004004c0947 */ /* 0x000fea0003800000 */
[----:B------:R-:W0:Y:S01]  /*db30*/  LDC R5, c[0x0][0x3f4] ;  /* 0x0000fd00ff057b82 */ /* 0x000e220000000800 */
[----:B------:R-:W-:Y:S01]  /*db40*/  BSSY B2, `(.L_x_6823) ;  /* 0x000002a000027945 */ /* 0x000fe20003800000 */
[-C--:B0-----:R-:W-:Y:S02]  /*db50*/  ISETP.GE.AND P0, PT, R18, R5.reuse, PT ;  /* 0x000000051200720c */ /* 0x081fe40003f06270 */
[----:B------:R-:W-:-:S11]  /*db60*/  ISETP.GE.AND P1, PT, R220, R5, PT ;  /* 0x00000005dc00720c */ /* 0x000fd60003f26270 */
[----:B------:R-:W-:Y:S05]  /*db70*/  @P0 BRA `(.L_x_6824) ;  /* 0x0000000000980947 */ /* 0x000fea0003800000 */
        /* <DEDUP_REMOVED lines=16> */
[C---:B------:R-:W-:Y:S01]  /*dc80*/  FMUL.FTZ R29, R32.reuse, R5 ;  /* 0x00000005201d7220 */ /* 0x040fe20000410000 */
[--C-:B------:R-:W-:Y:S02]  /*dc90*/  HADD2.F32 R25, -RZ, R7.reuse.H0_H0 ;  /* 0x20000007ff197230 */ /* 0x100fe40000004100 */
[----:B------:R-:W-:Y:S01]  /*dca0*/  FFMA.FTZ R15, R31, R15, R30 ;  /* 0x0000000f1f0f7223 */ /* 0x000fe2000001001e */
[-C--:B------:R-:W-:Y:S01]  /*dcb0*/  FFMA.FTZ R5, R32, R20.reuse, -R27 ;  /* 0x0000001420057223 */ /* 0x080fe2000001081b */
[----:B------:R-:W-:Y:S02]  /*dcc0*/  HADD2.F32 R6, -RZ, R6.H1_H1 ;  /* 0x30000006ff067230 */ /* 0x000fe40000004100 */
[----:B------:R-:W-:Y:S01]  /*dcd0*/  FFMA.FTZ R20, R34, R20, R29 ;  /* 0x0000001422147223 */ /* 0x000fe2000001001d */
[----:B------:R-:W-:Y:S01]  /*dce0*/  HADD2.F32 R7, -RZ, R7.H1_H1 ;  /* 0x30000007ff077230 */ /* 0x000fe20000004100 */
[----:B------:R-:W-:Y:S01]  /*dcf0*/  F2FP.F16.F32.PACK_AB R4, R15, R4 ;  /* 0x000000040f04723e */ /* 0x000fe200000000ff */
[----:B------:R-:W-:-:S02]  /*dd00*/  HADD2.F32 R32, -RZ, R11.H1_H1 ;  /* 0x3000000bff207230 */ /* 0x000fc40000004100 */
[-C--:B------:R-:W-:Y:S01]  /*dd10*/  FMUL.FTZ R27, R36, R6.reuse ;  /* 0x00000006241b7220 */ /* 0x080fe20000410000 */
[----:B------:R-:W-:Y:S02]  /*dd20*/  HADD2.F32 R31, -RZ, R12.H1_H1 ;  /* 0x3000000cff1f7230 */ /* 0x000fe40000004100 */
[----:B------:R-:W-:Y:S01]  /*dd30*/  FMUL.FTZ R26, R33, R7 ;  /* 0x00000007211a7220 */ /* 0x000fe20000410000 */
[----:B------:R-:W-:Y:S01]  /*dd40*/  F2FP.F16.F32.PACK_AB R5, R20, R5 ;  /* 0x000000051405723e */ /* 0x000fe200000000ff */
[C---:B------:R-:W-:Y:S01]  /*dd50*/  FMUL.FTZ R29, R32.reuse, R6 ;  /* 0x00000006201d7220 */ /* 0x040fe20000410000 */
[-C--:B------:R-:W-:Y:S01]  /*dd60*/  FFMA.FTZ R6, R32, R24.reuse, -R27 ;  /* 0x0000001820067223 */ /* 0x080fe2000001081b */
[C---:B------:R-:W-:Y:S01]  /*dd70*/  FMUL.FTZ R30, R31.reuse, R7 ;  /* 0x000000071f1e7220 */ /* 0x040fe20000410000 */
[-C--:B------:R-:W-:Y:S01]  /*dd80*/  FFMA.FTZ R7, R31, R25.reuse, -R26 ;  /* 0x000000191f077223 */ /* 0x080fe2000001081a */
[----:B------:R-:W-:Y:S02]  /*dd90*/  FFMA.FTZ R29, R36, R24, R29 ;  /* 0x00000018241d7223 */ /* 0x000fe4000001001d */
[----:B------:R-:W-:-:S03]  /*dda0*/  FFMA.FTZ R30, R33, R25, R30 ;  /* 0x00000019211e7223 */ /* 0x000fc6000001001e */
[----:B------:R-:W-:Y:S02]  /*ddb0*/  F2FP.F16.F32.PACK_AB R6, R29, R6 ;  /* 0x000000061d06723e */ /* 0x000fe400000000ff */
[----:B------:R-:W-:-:S05]  /*ddc0*/  F2FP.F16.F32.PACK_AB R7, R30, R7 ;  /* 0x000000071e07723e */ /* 0x000fca00000000ff */
[----:B------:R0:W-:Y:S02]  /*ddd0*/  STS.128 [R21+0x1000], R4 ;  /* 0x0010000415007388 */ /* 0x0001e40000000c00 */
.L_x_6824:
[----:B------:R-:W-:Y:S05]  /*dde0*/  BSYNC B2 ;  /* 0x0000000000027941 */ /* 0x000fea0003800000 */
.L_x_6823:
[----:B------:R-:W-:Y:S05]  /*ddf0*/  @P1 BRA `(.L_x_6822) ;  /* 0x0000000000981947 */ /* 0x000fea0003800000 */
[----:B0-----:R-:W0:Y:S01]  /*de00*/  LDS.128 R4, [R21+0x5000] ;  /* 0x0050000015047984 */ /* 0x001e220000000c00 */
[--C-:B------:R-:W-:Y:S02]  /*de10*/  HADD2.F32 R31, -RZ, R9.reuse.H0_H0 ;  /* 0x20000009ff1f7230 */ /* 0x100fe40000004100 */
        /* <DEDUP_REMOVED lines=36> */
.L_x_6822:
[----:B------:R-:W-:Y:S05]  /*e060*/  BSYNC B1 ;  /* 0x0000000000017941 */ /* 0x000fea0003800000 */
.L_x_6821:
        /* <DEDUP_REMOVED lines=47> */
.L_x_6828:
[----:B------:R-:W-:Y:S05]  /*e360*/  BSYNC B2 ;  /* 0x0000000000027941 */ /* 0x000fea0003800000 */
.L_x_6827:
        /* <DEDUP_REMOVED lines=39> */
.L_x_6826:
[----:B------:R-:W-:Y:S05]  /*e5e0*/  BSYNC B1 ;  /* 0x0000000000017941 */ /* 0x000fea0003800000 */
.L_x_6825:
[----:B01----:R-:W-:-:S04]  /*e5f0*/  IADD3 R4, R22, 0x60, RZ ;  /* 0x0000006016047810 */ /* 0x003fc80007ffe0ff */
        /* <DEDUP_REMOVED lines=23> */
[----:B------:R-:W-:Y:S01]  /*e770*/  FMUL.FTZ R26, R27, R5 ;  /* 0x000000051b1a7220 */ /* 0x000fe20000410000 */
[--C-:B------:R-:W-:Y:S02]  /*e780*/  HADD2.F32 R20, -RZ, R6.reuse.H0_H0 ;  /* 0x20000006ff147230 */ /* 0x100fe40000004100 */
[----:B------:R-:W-:Y:S01]  /*e790*/  FFMA.FTZ R3, R29, R3, R30 ;  /* 0x000000031d037223 */ /* 0x000fe2000001001e */
[----:B------:R-:W-:Y:S02]  /*e7a0*/  HADD2.F32 R7, -RZ, R7.H1_H1 ;  /* 0x30000007ff077230 */ /* 0x000fe40000004100 */
[-C--:B------:R-:W-:Y:S01]  /*e7b0*/  FFMA.FTZ R5, R27, R15.reuse, -R32 ;  /* 0x0000000f1b057223 */ /* 0x080fe20000010820 */
[----:B------:R-:W-:Y:S02]  /*e7c0*/  HADD2.F32 R6, -RZ, R6.H1_H1 ;  /* 0x30000006ff067230 */ /* 0x000fe40000004100 */
[----:B------:R-:W-:Y:S01]  /*e7d0*/  FFMA.FTZ R26, R31, R15, R26 ;  /* 0x0000000f1f1a7223 */ /* 0x000fe2000001001a */
[----:B------:R-:W-:-:S02]  /*e7e0*/  HADD2.F32 R32, -RZ, R13.H1_H1 ;  /* 0x3000000dff207230 */ /* 0x000fc40000004100 */
[-C--:B------:R-:W-:Y:S01]  /*e7f0*/  FMUL.FTZ R15, R14, R7.reuse ;  /* 0x000000070e0f7220 */ /* 0x080fe20000410000 */
[----:B------:R-:W-:Y:S02]  /*e800*/  HADD2.F32 R30, -RZ, R11.H1_H1 ;  /* 0x3000000bff1e7230 */ /* 0x000fe40000004100 */
[----:B------:R-:W-:Y:S01]  /*e810*/  FMUL.FTZ R25, R12, R7 ;  /* 0x000000070c197220 */ /* 0x000fe20000410000 */
[----:B------:R-:W-:Y:S01]  /*e820*/  F2FP.F16.F32.PACK_AB R4, R3, R4 ;  /* 0x000000040304723e */ /* 0x000fe200000000ff */
[----:B------:R-:W-:Y:S01]  /*e830*/  FMUL.FTZ R11, R32, R6 ;  /* 0x00000006200b7220 */ /* 0x000fe20000410000 */
[----:B------:R-:W-:Y:S01]  /*e840*/  FFMA.FTZ R7, R12, R24, -R15 ;  /* 0x000000180c077223 */ /* 0x000fe2000001080f */
[----:B------:R-:W-:Y:S01]  /*e850*/  FMUL.FTZ R13, R30, R6 ;  /* 0x000000061e0d7220 */ /* 0x000fe20000410000 */
[----:B------:R-:W-:Y:S01]  /*e860*/  FFMA.FTZ R24, R14, R24, R25 ;  /* 0x000000180e187223 */ /* 0x000fe20000010019 */
[-C--:B------:R-:W-:Y:S01]  /*e870*/  FFMA.FTZ R6, R30, R20.reuse, -R11 ;  /* 0x000000141e067223 */ /* 0x080fe2000001080b */
[----:B------:R-:W-:Y:S01]  /*e880*/  F2FP.F16.F32.PACK_AB R5, R26, R5 ;  /* 0x000000051a05723e */ /* 0x000fe200000000ff */
[----:B------:R-:W-:-:S02]  /*e890*/  FFMA.FTZ R13, R32, R20, R13 ;  /* 0x00000014200d7223 */ /* 0x000fc4000001000d */
[----:B------:R-:W-:-:S03]  /*e8a0*/  F2FP.F16.F32.PACK_AB R7, R24, R7 ;  /* 0x000000071807723e */ /* 0x000fc600000000ff */
[----:B------:R-:W-:-:S05]  /*e8b0*/  F2FP.F16.F32.PACK_AB R6, R13, R6 ;  /* 0x000000060d06723e */ /* 0x000fca00000000ff */
[----:B------:R0:W-:Y:S02]  /*e8c0*/  STS.128 [R21+0x3000], R4 ;  /* 0x0030000415007388 */ /* 0x0001e40000000c00 */
.L_x_6831:
[----:B------:R-:W-:Y:S05]  /*e8d0*/  BSYNC B1 ;  /* 0x0000000000017941 */ /* 0x000fea0003800000 */
.L_x_6830:
        /* <DEDUP_REMOVED lines=11> */
[----:B------:R-:W-:Y:S01]  /*e990*/  FMUL.FTZ R20, R15, R4 ;  /* 0x000000040f147220 */ /* 0x000fe20000410000 */
[----:B------:R-:W-:Y:S02]  /*e9a0*/  HADD2.F32 R12, -RZ, R6.H0_H0 ;  /* 0x20000006ff0c7230 */ /* 0x000fe40000004100 */
[----:B------:R-:W-:Y:S01]  /*e9b0*/  FMUL.FTZ R24, R29, R5 ;  /* 0x000000051d187220 */ /* 0x000fe20000410000 */
[----:B------:R-:W-:Y:S01]  /*e9c0*/  FFMA.FTZ R4, R15, R3, -R14 ;  /* 0x000000030f047223 */ /* 0x000fe2000001080e */
[----:B------:R-:W-:Y:S01]  /*e9d0*/  FMUL.FTZ R14, R25, R5 ;  /* 0x00000005190e7220 */ /* 0x000fe20000410000 */
[----:B------:R-:W-:-:S02]  /*e9e0*/  HADD2.F32 R13, -RZ, R7.H0_H0 ;  /* 0x20000007ff0d7230 */ /* 0x000fc40000004100 */
[----:B------:R-:W-:Y:S01]  /*e9f0*/  FFMA.FTZ R3, R27, R3, R20 ;  /* 0x000000031b037223 */ /* 0x000fe20000010014 */
        /* <DEDUP_REMOVED lines=22> */
.L_x_6811:
[----:B------:R-:W-:-:S03]  /*eb60*/  UMOV UR4, 0xffffffff ;  /* 0xffffffff00047882 */ /* 0x000fc60000000000 */
[----:B------:R-:W-:Y:S05]  /*eb70*/  BRA.DIV UR4, `(.L_x_6832) ;  /* 0x000001aa04f87947 */ /* 0x000fea000b800000 */
[----:B------:R1:W2:Y:S04]  /*eb80*/  SHFL.IDX PT, R0, R25, RZ, 0x181f ;  /* 0x00181fff19007589 */ /* 0x0002a800000e0000 */
[----:B------:R1:W3:Y:S04]  /*eb90*/  SHFL.IDX PT, R3, R24, RZ, 0x181f ;  /* 0x00181fff18037589 */ /* 0x0002e800000e0000 */
[----:B------:R1:W4:Y:S04]  /*eba0*/  SHFL.IDX PT, R20, R27, RZ, 0x181f ;  /* 0x00181fff1b147589 */ /* 0x00032800000e0000 */
[----:B0-----:R1:W0:Y:S02]  /*ebb0*/  SHFL.IDX PT, R14, R26, RZ, 0x181f ;  /* 0x00181fff1a0e7589 */ /* 0x00122400000e0000 */
.L_x_7073:
[----:B------:R-:W5:Y:S01]  /*ebc0*/  LDL R11, [R1+0x68] ;  /* 0x00006800010b7983 */ /* 0x000f620000100800 */
[----:B------:R-:W-:Y:S01]  /*ebd0*/  ULDC UR4, c[0x0][0x448] ;  /* 0x0001120000047ab9 */ /* 0x000fe20000000800 */
[----:B------:R-:W-:Y:S01]  /*ebe0*/  BSSY B1, `(.L_x_6833) ;  /* 0x0000019000017945 */ /* 0x000fe20003800000 */
[----:B-1----:R-:W-:Y:S01]  /*ebf0*/  IMAD R24, R161, UR4, RZ ;  /* 0x00000004a1187c24 */ /* 0x002fe2000f8e02ff */
[----:B------:R-:W-:Y:S02]  /*ec00*/  CS2R R6, SRZ ;  /* 0x0000000000067805 */ /* 0x000fe4000001ff00 */
[----:B------:R-:W-:Y:S02]  /*ec10*/  CS2R R8, SRZ ;  /* 0x0000000000087805 */ /* 0x000fe4000001ff00 */
[----:B------:R-:W-:Y:S01]  /*ec20*/  ISETP.GE.AND P0, PT, R5, R24, PT ;  /* 0x000000180500720c */ /* 0x000fe20003f06270 */
[----:B------:R-:W-:Y:S01]  /*ec30*/  IMAD R24, R149, -0x80, R24 ;  /* 0xffffff8095187824 */ /* 0x000fe200078e0218 */
[----:B-----5:R-:W-:-:S04]  /*ec40*/  LEA.HI R4, R11, R11, RZ, 0x1 ;  /* 0x0000000b0b047211 */ /* 0x020fc800078f08ff */
[----:B------:R-:W-:Y:S02]  /*ec50*/  LOP3.LUT R10, R4, 0xfffffffe, RZ, 0xc0, !PT ;  /* 0xfffffffe040a7812 */ /* 0x000fe400078ec0ff */
[----:B------:R-:W-:-:S03]  /*ec60*/  CS2R R4, SRZ ;  /* 0x0000000000047805 */ /* 0x000fc6000001ff00 */
[----:B------:R-:W-:Y:S01]  /*ec70*/  IMAD.IADD R27, R11, 0x1, -R10 ;  /* 0x000000010b1b7824 */ /* 0x000fe200078e0a0a */
[----:B------:R-:W-:Y:S01]  /*ec80*/  CS2R R10, SRZ ;  /* 0x00000000000a7805 */ /* 0x000fe2000001ff00 */
[----:B------:R-:W-:Y:S06]  /*ec90*/  @P0 BRA `(.L_x_6834) ;  /* 0x0000000000340947 */ /* 0x000fec0003800000 */
[----:B------:R-:W-:Y:S01]  /*eca0*/  ULDC UR4, c[0x0][0x3f4] ;  /* 0x0000fd0000047ab9 */ /* 0x000fe20000000800 */
[C---:B------:R-:W-:Y:S01]  /*ecb0*/  IMAD.SHL.U32 R15, R16.reuse, 0x2, RZ ;  /* 0x00000002100f7824 */ /* 0x040fe200078e00ff */
[C---:B------:R-:W-:Y:S02]  /*ecc0*/  ISETP.GE.AND P2, PT, R16.reuse, UR4, PT ;  /* 0x0000000410007c0c */ /* 0x040fe4000bf46270 */
[----:B------:R-:W-:Y:S02]  /*ecd0*/  SHF.L.U64.HI R5, R16, 0x1, R17 ;  /* 0x0000000110057819 */ /* 0x000fe40000010211 */
[-C--:B---3--:R-:W-:Y:S02]  /*ece0*/  IADD3 R12, P0, R3, R15.reuse, RZ ;  /* 0x0000000f030c7210 */ /* 0x088fe40007f1e0ff */
[----:B0-----:R-:W-:-:S03]  /*ecf0*/  IADD3 R14, P1, R14, R15, RZ ;  /* 0x0000000f0e0e7210 */ /* 0x001fc60007f3e0ff */
[--C-:B--2---:R-:W-:Y:S02]  /*ed00*/  IMAD.X R13, R0, 0x1, R5.reuse, P0 ;  /* 0x00000001000d7824 */ /* 0x104fe400000e0605 */
[----:B----4-:R-:W-:Y:S01]  /*ed10*/  IMAD.X R15, R20, 0x1, R5, P1 ;  /* 0x00000001140f7824 */ /* 0x010fe200008e0605 */
[----:B------:R-:W-:Y:S01]  /*ed20*/  CS2R R4, SRZ ;  /* 0x0000000000047805 */ /* 0x000fe2000001ff00 */
[----:B------:R-:W-:Y:S06]  /*ed30*/  @P2 BRA `(.L_x_6834) ;  /* 0x00000000000c2947 */ /* 0x000fec0003800000 */
[----:B------:R-:W-:Y:S02]  /*ed40*/  ULDC.64 UR4, c[0x0][0x208] ;  /* 0x0000820000047ab9 */ /* 0x000fe40000000a00 */
[----:B------:R1:W5:Y:S04]  /*ed50*/  LD.E.128 R4, desc[UR4][R12.64] ;  /* 0x000000040c047980 */ /* 0x000368000c101d00 */
[----:B------:R1:W5:Y:S02]  /*ed60*/  LD.E.128 R8, desc[UR4][R14.64] ;  /* 0x000000040e087980 */ /* 0x000364000c101d00 */
.L_x_6834:
[----:B------:R-:W-:Y:S05]  /*ed70*/  BSYNC B1 ;  /* 0x0000000000017941 */ /* 0x000fea0003800000 */
.L_x_6833:
[----:B------:R-:W-:Y:S01]  /*ed80*/  SHF.L.U32 R27, R27, 0x1f, RZ ;  /* 0x0000001f1b1b7819 */ /* 0x000fe200000006ff */
[----:B---3--:R-:W3:Y:S01]  /*ed90*/  LDC R3, c[0x0][0x3f4] ;  /* 0x0000fd00ff037b82 */ /* 0x008ee20000000800 */
[--C-:B-1---5:R-:W-:Y:S01]  /*eda0*/  IMAD.MOV.U32 R12, RZ, RZ, R5.reuse ;  /* 0x000000ffff0c7224 */ /* 0x122fe200078e0005 */
[----:B--2---:R-:W-:Y:S01]  /*edb0*/  MOV R0, R4 ;  /* 0x0000000400007202 */ /* 0x004fe20000000f00 */
[----:B------:R-:W-:Y:S01]  /*edc0*/  IMAD.MOV.U32 R13, RZ, RZ, R6 ;  /* 0x000000ffff0d7224 */ /* 0x000fe200078e0006 */
[----:B0-----:R-:W-:Y:S01]  /*edd0*/  SHF.R.U64 R14, R4, 0x10, R5 ;  /* 0x00000010040e7819 */ /* 0x001fe20000001205 */
[----:B------:R-:W-:Y:S01]  /*ede0*/  IMAD.MOV.U32 R4, RZ, RZ, R7 ;  /* 0x000000ffff047224 */ /* 0x000fe200078e0007 */
[----:B------:R-:W-:Y:S01]  /*edf0*/  SHF.R.U32.HI R5, RZ, 0x10, R5 ;  /* 0x00000010ff057819 */ /* 0x000fe20000011605 */
[----:B------:R-:W-:Y:S01]  /*ee00*/  IMAD.MOV.U32 R15, RZ, RZ, R8 ;  /* 0x000000ffff0f7224 */ /* 0x000fe200078e0008 */
[----:B------:R-:W0:Y:S01]  /*ee10*/  SYNCS.PHASECHK.TRANS64.TRYWAIT P4, [R2+URZ+0x34800], R27 ;  /* 0x0348001b020075a7 */ /* 0x000e22000808017f */
[--C-:B----4-:R-:W-:Y:S01]  /*ee20*/  SHF.R.U64 R20, R6, 0x10, R7.reuse ;  /* 0x0000001006147819 */ /* 0x110fe20000001207 */
[----:B------:R-:W-:Y:S01]  /*ee30*/  VIADD R31, R22, 0x20 ;  /* 0x00000020161f7836 */ /* 0x000fe20000000000 */
[----:B------:R-:W-:Y:S01]  /*ee40*/  SHF.R.U32.HI R25, RZ, 0x10, R7 ;  /* 0x00000010ff197819 */ /* 0x000fe20000011607 */
[----:B------:R-:W-:Y:S01]  /*ee50*/  IMAD.MOV.U32 R7, RZ, RZ, R10 ;  /* 0x000000ffff077224 */ /* 0x000fe200078e000a */
[----:B------:R-:W-:Y:S01]  /*ee60*/  PRMT R0, R0, 0x5410, R12 ;  /* 0x0000541000007816 */ /* 0x000fe2000000000c */
[----:B------:R-:W-:Y:S01]  /*ee70*/  VIADD R30, R22, 0x40 ;  /* 0x00000040161e7836 */ /* 0x000fe20000000000 */
[----:B------:R-:W-:Y:S01]  /*ee80*/  SHF.R.U64 R26, R8, 0x10, R9 ;  /* 0x00000010081a7819 */ /* 0x000fe20000001209 */
[----:B------:R-:W-:Y:S01]  /*ee90*/  IMAD.MOV.U32 R8, RZ, RZ, R11 ;  /* 0x000000ffff087224 */ /* 0x000fe200078e000b */
[----:B------:R-:W-:Y:S01]  /*eea0*/  PRMT R12, R14, 0x5410, R5 ;  /* 0x000054100e0c7816 */ /* 0x000fe20000000005 */
[----:B------:R-:W-:Y:S01]  /*eeb0*/  BSSY B1, `(.L_x_6835) ;  /* 0x0000013000017945 */ /* 0x000fe20003800000 */
[----:B------:R-:W-:-:S02]  /*eec0*/  MOV R6, R9 ;  /* 0x0000000900067202 */ /* 0x000fc40000000f00 */
[----:B------:R-:W-:Y:S02]  /*eed0*/  SHF.R.U64 R10, R10, 0x10, R11 ;  /* 0x000000100a0a7819 */ /* 0x000fe4000000120b */
[----:B------:R-:W-:Y:S02]  /*eee0*/  VIMNMX R5, R24, 0x80, PT ;  /* 0x0000008018057848 */ /* 0x000fe40003fe0100 */
[----:B---3--:R-:W-:Y:S02]  /*eef0*/  ISETP.GE.AND P0, PT, R16, R3, PT ;  /* 0x000000031000720c */ /* 0x008fe40003f06270 */
[----:B------:R-:W-:Y:S02]  /*ef00*/  SHF.R.U32.HI R9, RZ, 0x10, R9 ;  /* 0x00000010ff097819 */ /* 0x000fe40000011609 */
[----:B------:R-:W-:Y:S02]  /*ef10*/  SHF.R.U32.HI R11, RZ, 0x10, R11 ;  /* 0x00000010ff0b7819 */ /* 0x000fe4000001160b */
[----:B------:R-:W-:-:S02]  /*ef20*/  IADD3 R29, R22, 0x60, RZ ;  /* 0x00000060161d7810 */ /* 0x000fc40007ffe0ff */
[----:B------:R-:W-:Y:S02]  /*ef30*/  PRMT R14, R20, 0x5410, R25 ;  /* 0x00005410140e7816 */ /* 0x000fe40000000019 */
[-C--:B------:R-:W-:Y:S02]  /*ef40*/  ISETP.GE.OR P3, PT, R22, R5.reuse, P0 ;  /* 0x000000051600720c */ /* 0x080fe40000766670 */
[-C--:B------:R-:W-:Y:S02]  /*ef50*/  ISETP.GE.OR P2, PT, R31, R5.reuse, P0 ;  /* 0x000000051f00720c */ /* 0x080fe40000746670 */
[----:B------:R-:W-:Y:S02]  /*ef60*/  ISETP.GE.OR P1, PT, R30, R5, P0 ;  /* 0x000000051e00720c */ /* 0x000fe40000726670 */
[----:B------:R-:W-:Y:S02]  /*ef70*/  PRMT R13, R13, 0x5410, R4 ;  /* 0x000054100d0d7816 */ /* 0x000fe40000000004 */
[----:B------:R-:W-:-:S02]  /*ef80*/  PRMT R15, R15, 0x5410, R6 ;  /* 0x000054100f0f7816 */ /* 0x000fc40000000006 */
[----:B------:R-:W-:Y:S02]  /*ef90*/  ISETP.GE.OR P0, PT, R29, R5, P0 ;  /* 0x000000051d00720c */ /* 0x000fe40000706670 */
[----:B------:R-:W-:Y:S02]  /*efa0*/  PRMT R20, R26, 0x5410, R9 ;  /* 0x000054101a147816 */ /* 0x000fe40000000009 */
[----:B------:R-:W-:Y:S02]  /*efb0*/  PRMT R24, R7, 0x5410, R8 ;  /* 0x0000541007187816 */ /* 0x000fe40000000008 */
[----:B------:R-:W-:Y:S01]  /*efc0*/  PRMT R25, R10, 0x5410, R11 ;  /* 0x000054100a197816 */ /* 0x000fe2000000000b */
[----:B0-----:R-:W-:Y:S06]  /*efd0*/  @!P4 BRA `(.L_x_6836) ;  /* 0x000001a80050c947 */ /* 0x001fec0003800000 */
.L_x_7074:
[----:B------:R-:W-:Y:S05]  /*efe0*/  BSYNC B1 ;  /* 0x0000000000017941 */ /* 0x000fea0003800000 */
.L_x_6835:
[----:B------:R-:W-:Y:S04]  /*eff0*/  BSSY B1, `(.L_x_6837) ;  /* 0x0000068000017945 */ /* 0x000fe80003800000 */
[----:B------:R-:W-:Y:S05]  /*f000*/  @P3 BRA `(.L_x_6838) ;  /* 0x0000000400983947 */ /* 0x000fea0003800000 */
[----:B------:R-:W1:Y:S01]  /*f010*/  S2R R5, SR_TID.X ;  /* 0x0000000000057919 */ /* 0x000e620000002100 */
[----:B------:R-:W-:Y:S02]  /*f020*/  IMAD.SHL.U32 R6, R22, 0x40, RZ ;  /* 0x0000004016067824 */ /* 0x000fe400078e00ff */
[----:B------:R-:W-:Y:S01]  /*f030*/  HADD2.F32 R38, -RZ, R15.H0_H0 ;  /* 0x2000000fff267230 */ /* 0x000fe20000004100 */
[----:B------:R-:W2:Y:S01]  /*f040*/  S2R R8, SR_TID.X ;  /* 0x0000000000087919 */ /* 0x000ea20000002100 */
[----:B------:R-:W-:Y:S02]  /*f050*/  HADD2.F32 R36, -RZ, R0.H0_H0 ;  /* 0x20000000ff247230 */ /* 0x000fe40000004100 */
[----:B------:R-:W-:Y:S02]  /*f060*/  HADD2.F32 R39, -RZ, R20.H0_H0 ;  /* 0x20000014ff277230 */ /* 0x000fe40000004100 */
[----:B------:R-:W-:Y:S02]  /*f070*/  HADD2.F32 R37, -RZ, R12.H0_H0 ;  /* 0x2000000cff257230 */ /* 0x000fe40000004100 */
[----:B-1----:R-:W-:Y:S01]  /*f080*/  VIADD R5, R5, 0xffffff80 ;  /* 0xffffff8005057836 */ /* 0x002fe20000000000 */
[----:B--2---:R-:W-:-:S04]  /*f090*/  IADD3 R8, R8, -0x80, RZ ;  /* 0xffffff8008087810 */ /* 0x004fc80007ffe0ff */
[----:B------:R-:W-:Y:S02]  /*f0a0*/  SHF.R.S32.HI R4, RZ, 0x1f, R5 ;  /* 0x0000001fff047819 */ /* 0x000fe40000011405 */
[----:B------:R-:W-:Y:S02]  /*f0b0*/  SHF.R.S32.HI R10, RZ, 0x1f, R8 ;  /* 0x0000001fff0a7819 */ /* 0x000fe40000011408 */
[----:B------:R-:W-:Y:S02]  /*f0c0*/  LEA.HI R4, R4, R5, RZ, 0x3 ;  /* 0x0000000504047211 */ /* 0x000fe400078f18ff */
[----:B------:R-:W-:Y:S02]  /*f0d0*/  LEA.HI R10, R10, R8, RZ, 0x6 ;  /* 0x000000080a0a7211 */ /* 0x000fe400078f30ff */
[----:B------:R-:W-:-:S03]  /*f0e0*/  LOP3.LUT R4, R4, 0xfffffff8, RZ, 0xc0, !PT ;  /* 0xfffffff804047812 */ /* 0x000fc600078ec0ff */
[----:B------:R-:W-:Y:S02]  /*f0f0*/  IMAD.SHL.U32 R10, R10, 0x8, RZ ;  /* 0x000000080a0a7824 */ /* 0x000fe400078e00ff */
[----:B------:R-:W-:-:S03]  /*f100*/  IMAD.IADD R4, R5, 0x1, -R4 ;  /* 0x0000000105047824 */ /* 0x000fc600078e0a04 */
[----:B------:R-:W-:Y:S02]  /*f110*/  LOP3.LUT R10, R10, 0xfffffe00, RZ, 0xc0, !PT ;  /* 0xfffffe000a0a7812 */ /* 0x000fe400078ec0ff */
[----:B------:R-:W-:-:S04]  /*f120*/  LEA.HI R4, R3, R4, RZ, 0x1d ;  /* 0x0000000403047211 */ /* 0x000fc800078fe8ff */
[----:B------:R-:W-:Y:S01]  /*f130*/  SHF.R.S32.HI R7, RZ, 0x1f, R4 ;  /* 0x0000001fff077819 */ /* 0x000fe20000011404 */
[----:B------:R-:W-:-:S03]  /*f140*/  IMAD.SHL.U32 R5, R4, 0x8, RZ ;  /* 0x0000000804057824 */ /* 0x000fc600078e00ff */
[----:B------:R-:W-:Y:S02]  /*f150*/  LEA.HI R7, R7, R4, RZ, 0x3 ;  /* 0x0000000407077211 */ /* 0x000fe400078f18ff */
[----:B------:R-:W-:-:S03]  /*f160*/  LOP3.LUT R5, R5, 0x38, RZ, 0xc0, !PT ;  /* 0x0000003805057812 */ /* 0x000fc600078ec0ff */
[----:B------:R-:W-:Y:S01]  /*f170*/  IMAD.SHL.U32 R7, R7, 0x400, RZ ;  /* 0x0000040007077824 */ /* 0x000fe200078e00ff */
[----:B------:R-:W-:Y:S02]  /*f180*/  LOP3.LUT R5, R5, 0x1c0, R6, 0xf8, !PT ;  /* 0x000001c005057812 */ /* 0x000fe400078ef806 */
[----:B------:R-:W-:Y:S02]  /*f190*/  LOP3.LUT R6, R6, 0x1c0, RZ, 0xc0, !PT ;  /* 0x000001c006067812 */ /* 0x000fe400078ec0ff */
[----:B------:R-:W-:Y:S02]  /*f1a0*/  LOP3.LUT R8, R7, 0x7fffe000, RZ, 0xc0, !PT ;  /* 0x7fffe00007087812 */ /* 0x000fe400078ec0ff */
[----:B------:R-:W-:-:S04]  /*f1b0*/  SHF.R.U32.HI R6, RZ, 0x3, R6 ;  /* 0x00000003ff067819 */ /* 0x000fc80000011606 */
[----:B------:R-:W-:Y:S02]  /*f1c0*/  LOP3.LUT R9, R5, R6, RZ, 0x3c, !PT ;  /* 0x0000000605097212 */ /* 0x000fe400078e3cff */
        /* <DEDUP_REMOVED lines=13> */
[C---:B------:R-:W-:Y:S01]  /*f2a0*/  FMUL.FTZ R40, R32.reuse, R38 ;  /* 0x0000002620287220 */ /* 0x040fe20000410000 */
[-C--:B------:R-:W-:Y:S01]  /*f2b0*/  FMUL.FTZ R32, R32, R36.reuse ;  /* 0x0000002420207220 */ /* 0x080fe20000410000 */
[----:B------:R-:W-:Y:S01]  /*f2c0*/  FMUL.FTZ R41, R8, R39 ;  /* 0x0000002708297220 */ /* 0x000fe20000410000 */
[----:B------:R-:W-:Y:S02]  /*f2d0*/  HADD2.F32 R9, -RZ, R9.H1_H1 ;  /* 0x30000009ff097230 */ /* 0x000fe40000004100 */
[----:B------:R-:W-:Y:S01]  /*f2e0*/  FFMA.FTZ R40, R27, R36, -R40 ;  /* 0x000000241b287223 */ /* 0x000fe20000010828 */
[----:B------:R-:W-:-:S02]  /*f2f0*/  HADD2.F32 R36, -RZ, R15.H1_H1 ;  /* 0x3000000fff247230 */ /* 0x000fc40000004100 */
[----:B------:R-:W-:Y:S01]  /*f300*/  FFMA.FTZ R38, R27, R38, R32 ;  /* 0x000000261b267223 */ /* 0x000fe20000010020 */
[----:B------:R-:W-:Y:S02]  /*f310*/  HADD2.F32 R32, -RZ, R0.H1_H1 ;  /* 0x30000000ff207230 */ /* 0x000fe40000004100 */
[-C--:B------:R-:W-:Y:S01]  /*f320*/  FMUL.FTZ R27, R8, R37.reuse ;  /* 0x00000025081b7220 */ /* 0x080fe20000410000 */
[C---:B------:R-:W-:Y:S01]  /*f330*/  FFMA.FTZ R41, R4.reuse, R37, -R41 ;  /* 0x0000002504297223 */ /* 0x040fe20000010829 */
[C---:B------:R-:W-:Y:S01]  /*f340*/  FMUL.FTZ R42, R33.reuse, R36 ;  /* 0x00000024212a7220 */ /* 0x040fe20000410000 */
[----:B------:R-:W-:Y:S02]  /*f350*/  HADD2.F32 R8, -RZ, R20.H1_H1 ;  /* 0x30000014ff087230 */ /* 0x000fe40000004100 */
[-C--:B------:R-:W-:Y:S01]  /*f360*/  FMUL.FTZ R33, R33, R32.reuse ;  /* 0x0000002021217220 */ /* 0x080fe20000410000 */
[----:B------:R-:W-:Y:S01]  /*f370*/  FFMA.FTZ R39, R4, R39, R27 ;  /* 0x0000002704277223 */ /* 0x000fe2000001001b */
[----:B------:R-:W-:Y:S01]  /*f380*/  FFMA.FTZ R42, R29, R32, -R42 ;  /* 0x000000201d2a7223 */ /* 0x000fe2000001082a */
[----:B------:R-:W-:-:S02]  /*f390*/  HADD2.F32 R4, -RZ, R12.H1_H1 ;  /* 0x3000000cff047230 */ /* 0x000fc40000004100 */
[----:B------:R-:W-:Y:S01]  /*f3a0*/  FFMA.FTZ R36, R29, R36, R33 ;  /* 0x000000241d247223 */ /* 0x000fe20000010021 */
[----:B------:R-:W-:Y:S02]  /*f3b0*/  HADD2.F32 R34, -RZ, R10.H0_H0 ;  /* 0x2000000aff227230 */ /* 0x000fe40000004100 */
[C---:B------:R-:W-:Y:S01]  /*f3c0*/  FMUL.FTZ R32, R9.reuse, R8 ;  /* 0x0000000809207220 */ /* 0x040fe20000410000 */
[----:B------:R-:W-:Y:S02]  /*f3d0*/  HADD2.F32 R29, -RZ, R24.H0_H0 ;  /* 0x20000018ff1d7230 */ /* 0x000fe40000004100 */
[-C--:B------:R-:W-:Y:S01]  /*f3e0*/  FMUL.FTZ R44, R9, R4.reuse ;  /* 0x00000004092c7220 */ /* 0x080fe20000410000 */
[----:B------:R-:W-:Y:S02]  /*f3f0*/  HADD2.F32 R27, -RZ, R13.H0_H0 ;  /* 0x2000000dff1b7230 */ /* 0x000fe40000004100 */
[----:B------:R-:W-:Y:S01]  /*f400*/  FFMA.FTZ R37, R5, R4, -R32 ;  /* 0x0000000405257223 */ /* 0x000fe20000010820 */
[----:B------:R-:W-:-:S02]  /*f410*/  HADD2.F32 R10, -RZ, R10.H1_H1 ;  /* 0x3000000aff0a7230 */ /* 0x000fc40000004100 */
[C---:B------:R-:W-:Y:S01]  /*f420*/  FMUL.FTZ R45, R34.reuse, R29 ;  /* 0x0000001d222d7220 */ /* 0x040fe20000410000 */
[----:B------:R-:W-:Y:S02]  /*f430*/  HADD2.F32 R33, -RZ, R25.H0_H0 ;  /* 0x20000019ff217230 */ /* 0x000fe40000004100 */
[-C--:B------:R-:W-:Y:S01]  /*f440*/  FMUL.FTZ R34, R34, R27.reuse ;  /* 0x0000001b22227220 */ /* 0x080fe20000410000 */
[----:B------:R-:W-:Y:S02]  /*f450*/  HADD2.F32 R9, -RZ, R14.H0_H0 ;  /* 0x2000000eff097230 */ /* 0x000fe40000004100 */
[----:B------:R-:W-:Y:S01]  /*f460*/  FFMA.FTZ R43, R5, R8, R44 ;  /* 0x00000008052b7223 */ /* 0x000fe2000001002c */
[----:B------:R-:W-:Y:S01]  /*f470*/  FFMA.FTZ R45, R30, R27, -R45 ;  /* 0x0000001b1e2d7223 */ /* 0x000fe2000001082d */
[--C-:B------:R-:W-:Y:S02]  /*f480*/  HADD2.F32 R35, -RZ, R11.reuse.H0_H0 ;  /* 0x2000000bff237230 */ /* 0x100fe40000004100 */
[----:B------:R-:W-:Y:S01]  /*f490*/  FMUL.FTZ R5, R10, R33 ;  /* 0x000000210a057220 */ /* 0x000fe20000410000 */
[----:B------:R-:W-:Y:S01]  /*f4a0*/  FFMA.FTZ R34, R30, R29, R34 ;  /* 0x0000001d1e227223 */ /* 0x000fe20000010022 */
[----:B------:R-:W-:Y:S01]  /*f4b0*/  FMUL.FTZ R27, R10, R9 ;  /* 0x000000090a1b7220 */ /* 0x000fe20000410000 */
[----:B------:R-:W-:-:S02]  /*f4c0*/  HADD2.F32 R11, -RZ, R11.H1_H1 ;  /* 0x3000000bff0b7230 */ /* 0x000fc40000004100 */
[C---:B------:R-:W-:Y:S01]  /*f4d0*/  FFMA.FTZ R32, R6.reuse, R9, -R5 ;  /* 0x0000000906207223 */ /* 0x040fe20000010805 */
[----:B------:R-:W-:Y:S02]  /*f4e0*/  HADD2.F32 R10, -RZ, R24.H1_H1 ;  /* 0x30000018ff0a7230 */ /* 0x000fe40000004100 */
[----:B------:R-:W-:Y:S01]  /*f4f0*/  FFMA.FTZ R27, R6, R33, R27 ;  /* 0x00000021061b7223 */ /* 0x000fe2000001001b */
[----:B------:R-:W-:Y:S01]  /*f500*/  HADD2.F32 R30, -RZ, R25.H1_H1 ;  /* 0x30000019ff1e7230 */ /* 0x000fe20000004100 */
[----:B------:R-:W-:Y:S01]  /*f510*/  F2FP.F16.F32.PACK_AB R9, R43, R36 ;  /* 0x000000242b09723e */ /* 0x000fe200000000ff */
        /* <DEDUP_REMOVED lines=21> */
.L_x_6838:
[----:B------:R-:W-:Y:S05]  /*f670*/  BSYNC B1 ;  /* 0x0000000000017941 */ /* 0x000fea0003800000 */
.L_x_6837:
[----:B------:R-:W-:Y:S04]  /*f680*/  BSSY B1, `(.L_x_6839) ;  /* 0x0000067000017945 */ /* 0x000fe80003800000 */
[----:B------:R-:W-:Y:S05]  /*f690*/  @P2 BRA `(.L_x_6840) ;  /* 0x0000000400942947 */ /* 0x000fea0003800000 */
[----:B-1----:R-:W2:Y:S04]  /*f6a0*/  LDL R10, [R1+0x44] ;  /* 0x00004400010a7983 */ /* 0x002ea80000100800 */
[----:B------:R-:W3:Y:S01]  /*f6b0*/  LDL R46, [R1+0x84] ;  /* 0x00008400012e7983 */ /* 0x000ee20000100800 */
[----:B------:R-:W1:Y:S01]  /*f6c0*/  S2R R5, SR_TID.X ;  /* 0x0000000000057919 */ /* 0x000e620000002100 */
[C---:B------:R-:W-:Y:S02]  /*f6d0*/  VIADD R6, R22.reuse, 0x20 ;  /* 0x0000002016067836 */ /* 0x040fe40000000000 */
[----:B------:R-:W-:Y:S02]  /*f6e0*/  VIADD R8, R22, 0x20 ;  /* 0x0000002016087836 */ /* 0x000fe40000000000 */
[----:B------:R-:W-:-:S02]  /*f6f0*/  IMAD.SHL.U32 R6, R6, 0x40, RZ ;  /* 0x0000004006067824 */ /* 0x000fc400078e00ff */
[----:B-1----:R-:W-:-:S05]  /*f700*/  VIADD R5, R5, 0xffffff80 ;  /* 0xffffff8005057836 */ /* 0x002fca0000000000 */
[----:B------:R-:W-:-:S04]  /*f710*/  SHF.R.S32.HI R4, RZ, 0x1f, R5 ;  /* 0x0000001fff047819 */ /* 0x000fc80000011405 */
[----:B------:R-:W-:-:S04]  /*f720*/  LEA.HI R4, R4, R5, RZ, 0x3 ;  /* 0x0000000504047211 */ /* 0x000fc800078f18ff */
[----:B------:R-:W-:-:S04]  /*f730*/  LOP3.LUT R4, R4, 0xfffffff8, RZ, 0xc0, !PT ;  /* 0xfffffff804047812 */ /* 0x000fc800078ec0ff */
[----:B------:R-:W-:-:S04]  /*f740*/  IADD3 R4, R5, -R4, RZ ;  /* 0x8000000405047210 */ /* 0x000fc80007ffe0ff */
[----:B------:R-:W-:Y:S02]  /*f750*/  LEA.HI R4, R3, R4, RZ, 0x1d ;  /* 0x0000000403047211 */ /* 0x000fe400078fe8ff */
[----:B------:R-:W-:Y:S02]  /*f760*/  SHF.L.U32 R8, R8, 0x6, RZ ;  /* 0x0000000608087819 */ /* 0x000fe400000006ff */
[----:B------:R-:W-:Y:S01]  /*f770*/  SHF.R.S32.HI R7, RZ, 0x1f, R4 ;  /* 0x0000001fff077819 */ /* 0x000fe20000011404 */
[----:B------:R-:W-:Y:S01]  /*f780*/  IMAD.SHL.U32 R5, R4, 0x8, RZ ;  /* 0x0000000804057824 */ /* 0x000fe200078e00ff */
[----:B------:R-:W-:Y:S02]  /*f790*/  LOP3.LUT R8, R8, 0x1c0, RZ, 0xc0, !PT ;  /* 0x000001c008087812 */ /* 0x000fe400078ec0ff */
[----:B------:R-:W-:Y:S02]  /*f7a0*/  LEA.HI R7, R7, R4, RZ, 0x3 ;  /* 0x0000000407077211 */ /* 0x000fe400078f18ff */
[----:B------:R-:W-:-:S02]  /*f7b0*/  LOP3.LUT R6, R6, 0x1c0, RZ, 0xc0, !PT ;  /* 0x000001c006067812 */ /* 0x000fc400078ec0ff */
[----:B------:R-:W-:Y:S01]  /*f7c0*/  LOP3.LUT R4, R8, 0x38, R5, 0xf8, !PT ;  /* 0x0000003808047812 */ /* 0x000fe200078ef805 */
[----:B------:R-:W-:Y:S01]  /*f7d0*/  IMAD.SHL.U32 R7, R7, 0x400, RZ ;  /* 0x0000040007077824 */ /* 0x000fe200078e00ff */
[----:B------:R-:W-:-:S04]  /*f7e0*/  SHF.R.U32.HI R6, RZ, 0x3, R6 ;  /* 0x00000003ff067819 */ /* 0x000fc80000011606 */
[----:B------:R-:W-:Y:S02]  /*f7f0*/  LOP3.LUT R8, R4, R6, RZ, 0x3c, !PT ;  /* 0x0000000604087212 */ /* 0x000fe400078e3cff */
[----:B------:R-:W-:Y:S01]  /*f800*/  LOP3.LUT R9, R7, 0x7fffe000, RZ, 0xc0, !PT ;  /* 0x7fffe00007097812 */ /* 0x000fe200078ec0ff */
[--C-:B------:R-:W-:Y:S02]  /*f810*/  HADD2.F32 R38, -RZ, R15.reuse.H0_H0 ;  /* 0x2000000fff267230 */ /* 0x100fe40000004100 */
[----:B------:R-:W-:Y:S02]  /*f820*/  HADD2.F32 R36, -RZ, R0.H0_H0 ;  /* 0x20000000ff247230 */ /* 0x000fe40000004100 */
[----:B------:R-:W-:Y:S02]  /*f830*/  HADD2.F32 R40, -RZ, R20.H0_H0 ;  /* 0x20000014ff287230 */ /* 0x000fe40000004100 */
[----:B------:R-:W-:Y:S02]  /*f840*/  HADD2.F32 R43, -RZ, R15.H1_H1 ;  /* 0x3000000fff2b7230 */ /* 0x000fe40000004100 */
[----:B------:R-:W-:-:S02]  /*f850*/  HADD2.F32 R41, -RZ, R0.H1_H1 ;  /* 0x30000000ff297230 */ /* 0x000fc40000004100 */
[----:B------:R-:W-:Y:S02]  /*f860*/  HADD2.F32 R45, -RZ, R20.H1_H1 ;  /* 0x30000014ff2d7230 */ /* 0x000fe40000004100 */
[----:B------:R-:W-:Y:S02]  /*f870*/  HADD2.F32 R44, -RZ, R25.H0_H0 ;  /* 0x20000019ff2c7230 */ /* 0x000fe40000004100 */
[----:B------:R-:W-:Y:S01]  /*f880*/  HADD2.F32 R42, -RZ, R14.H0_H0 ;  /* 0x2000000eff2a7230 */ /* 0x000fe20000004100 */
[----:B--2---:R-:W-:Y:S01]  /*f890*/  IADD3 R9, R8, R9, R10 ;  /* 0x0000000908097210 */ /* 0x004fe20007ffe00a */
[----:B---3--:R-:W1:Y:S04]  /*f8a0*/  LDS.128 R4, [R46] ;  /* 0x000000002e047984 */ /* 0x008e680000000c00 */
[----:B------:R-:W-:-:S05]  /*f8b0*/  IMAD R21, R9, 0x2, R2 ;  /* 0x0000000209157824 */ /* 0x000fca00078e0202 */
[----:B------:R-:W2:Y:S01]  /*f8c0*/  LDS.128 R8, [R21+0x16400] ;  /* 0x0164000015087984 */ /* 0x000ea20000000c00 */
[----:B-1----:R-:W-:Y:S02]  /*f8d0*/  HADD2.F32 R26, -RZ, R4.H0_H0 ;  /* 0x20000004ff1a7230 */ /* 0x002fe40000004100 */
[--C-:B--2---:R-:W-:Y:S02]  /*f8e0*/  HADD2.F32 R31, -RZ, R8.reuse.H0_H0 ;  /* 0x20000008ff1f7230 */ /* 0x104fe40000004100 */
[----:B------:R-:W-:-:S03]  /*f8f0*/  HADD2.F32 R8, -RZ, R8.H1_H1 ;  /* 0x30000008ff087230 */ /* 0x000fc60000004100 */
[-C--:B------:R-:W-:Y:S01]  /*f900*/  FMUL.FTZ R35, R38, R31.reuse ;  /* 0x0000001f26237220 */ /* 0x080fe20000410000 */
[C---:B------:R-:W-:Y:S01]  /*f910*/  FMUL.FTZ R31, R36.reuse, R31 ;  /* 0x0000001f241f7220 */ /* 0x040fe20000410000 */
[----:B------:R-:W-:Y:S02]  /*f920*/  HADD2.F32 R4, -RZ, R4.H1_H1 ;  /* 0x30000004ff047230 */ /* 0x000fe40000004100 */
[----:B------:R-:W-:Y:S01]  /*f930*/  FFMA.FTZ R35, R36, R26, -R35 ;  /* 0x0000001a24237223 */ /* 0x000fe20000010823 */
[----:B------:R-:W-:Y:S02]  /*f940*/  HADD2.F32 R36, -RZ, R12.H0_H0 ;  /* 0x2000000cff247230 */ /* 0x000fe40000004100 */
[----:B------:R-:W-:Y:S01]  /*f950*/  FMUL.FTZ R37, R40, R8 ;  /* 0x0000000828257220 */ /* 0x000fe20000410000 */
[----:B------:R-:W-:Y:S02]  /*f960*/  HADD2.F32 R32, -RZ, R9.H0_H0 ;  /* 0x20000009ff207230 */ /* 0x000fe40000004100 */
[----:B0-----:R-:W-:-:S02]  /*f970*/  HADD2.F32 R27, -RZ, R5.H0_H0 ;  /* 0x20000005ff1b7230 */ /* 0x001fc40000004100 */
[C---:B------:R-:W-:Y:S01]  /*f980*/  FMUL.FTZ R39, R36.reuse, R8 ;  /* 0x0000000824277220 */ /* 0x040fe20000410000 */
[----:B------:R-:W-:Y:S01]  /*f990*/  FFMA.FTZ R8, R36, R4, -R37 ;  /* 0x0000000424087223 */ /* 0x000fe20000010825 */
[----:B------:R-:W-:Y:S02]  /*f9a0*/  HADD2.F32 R9, -RZ, R9.H1_H1 ;  /* 0x30000009ff097230 */ /* 0x000fe40000004100 */
[----:B------:R-:W-:Y:S01]  /*f9b0*/  FMUL.FTZ R36, R43, R32 ;  /* 0x000000202b247220 */ /* 0x000fe20000410000 */
[----:B------:R-:W-:Y:S02]  /*f9c0*/  HADD2.F32 R37, -RZ, R12.H1_H1 ;  /* 0x3000000cff257230 */ /* 0x000fe40000004100 */
[----:B------:R-:W-:Y:S01]  /*f9d0*/  FFMA.FTZ R31, R38, R26, R31 ;  /* 0x0000001a261f7223 */ /* 0x000fe2000001001f */
[----:B------:R-:W-:Y:S02]  /*f9e0*/  HADD2.F32 R5, -RZ, R5.H1_H1 ;  /* 0x30000005ff057230 */ /* 0x000fe40000004100 */
[C---:B------:R-:W-:Y:S01]  /*f9f0*/  FMUL.FTZ R32, R41.reuse, R32 ;  /* 0x0000002029207220 */ /* 0x040fe20000410000 */
[----:B------:R-:W-:Y:S01]  /*fa00*/  FFMA.FTZ R26, R40, R4, R39 ;  /* 0x00000004281a7223 */ /* 0x000fe20000010027 */
[----:B------:R-:W-:Y:S01]  /*fa10*/  FFMA.FTZ R36, R41, R27, -R36 ;  /* 0x0000001b29247223 */ /* 0x000fe20000010824 */
[----:B------:R-:W-:-:S02]  /*fa20*/  HADD2.F32 R33, -RZ, R10.H0_H0 ;  /* 0x2000000aff217230 */ /* 0x000fc40000004100 */
[-C--:B------:R-:W-:Y:S01]  /*fa30*/  FMUL.FTZ R4, R45, R9.reuse ;  /* 0x000000092d047220 */ /* 0x080fe20000410000 */
[----:B------:R-:W-:Y:S02]  /*fa40*/  HADD2.F32 R39, -RZ, R13.H0_H0 ;  /* 0x2000000dff277230 */ /* 0x000fe40000004100 */
[----:B------:R-:W-:Y:S02]  /*fa50*/  HADD2.F32 R41, -RZ, R24.H0_H0 ;  /* 0x20000018ff297230 */ /* 0x000fe40000004100 */
[C---:B------:R-:W-:Y:S01]  /*fa60*/  FMUL.FTZ R38, R37.reuse, R9 ;  /* 0x0000000925267220 */ /* 0x040fe20000410000 */
[----:B------:R-:W-:Y:S02]  /*fa70*/  HADD2.F32 R10, -RZ, R10.H1_H1 ;  /* 0x3000000aff0a7230 */ /* 0x000fe40000004100 */
[----:B------:R-:W-:Y:S01]  /*fa80*/  FFMA.FTZ R9, R37, R5, -R4 ;  /* 0x0000000525097223 */ /* 0x000fe20000010804 */
[--C-:B------:R-:W-:Y:S02]  /*fa90*/  HADD2.F32 R29, -RZ, R6.reuse.H0_H0 ;  /* 0x20000006ff1d7230 */ /* 0x100fe40000004100 */
[----:B------:R-:W-:Y:S01]  /*faa0*/  FFMA.FTZ R32, R43, R27, R32 ;  /* 0x0000001b2b207223 */ /* 0x000fe20000010020 */
[-C--:B------:R-:W-:Y:S01]  /*fab0*/  FMUL.FTZ R4, R41, R33.reuse ;  /* 0x0000002129047220 */ /* 0x080fe20000410000 */
[----:B------:R-:W-:Y:S01]  /*fac0*/  FMUL.FTZ R40, R39, R33 ;  /* 0x0000002127287220 */ /* 0x000fe20000410000 */
[----:B------:R-:W-:-:S02]  /*fad0*/  HADD2.F32 R6, -RZ, R6.H1_H1 ;  /* 0x30000006ff067230 */ /* 0x000fc40000004100 */
[----:B------:R-:W-:Y:S01]  /*fae0*/  FFMA.FTZ R27, R45, R5, R38 ;  /* 0x000000052d1b7223 */ /* 0x000fe20000010026 */
[-C--:B------:R-:W-:Y:S01]  /*faf0*/  FMUL.FTZ R5, R44, R10.reuse ;  /* 0x0000000a2c057220 */ /* 0x080fe20000410000 */
[-C--:B------:R-:W-:Y:S01]  /*fb00*/  FFMA.FTZ R33, R39, R29.reuse, -R4 ;  /* 0x0000001d27217223 */ /* 0x080fe20000010804 */
[----:B------:R-:W-:Y:S01]  /*fb10*/  FFMA.FTZ R40, R41, R29, R40 ;  /* 0x0000001d29287223 */ /* 0x000fe20000010028 */
[C---:B------:R-:W-:Y:S01]  /*fb20*/  FMUL.FTZ R29, R42.reuse, R10 ;  /* 0x0000000a2a1d7220 */ /* 0x040fe20000410000 */
[----:B------:R-:W-:Y:S01]  /*fb30*/  FFMA.FTZ R10, R42, R6, -R5 ;  /* 0x000000062a0a7223 */ /* 0x000fe20000010805 */
[----:B------:R-:W-:Y:S02]  /*fb40*/  HADD2.F32 R34, -RZ, R11.H0_H0 ;  /* 0x2000000bff227230 */ /* 0x000fe40000004100 */
[----:B------:R-:W-:Y:S02]  /*fb50*/  HADD2.F32 R42, -RZ, R24.H1_H1 ;  /* 0x30000018ff2a7230 */ /* 0x000fe40000004100 */
[----:B------:R-:W-:-:S02]  /*fb60*/  HADD2.F32 R38, -RZ, R13.H1_H1 ;  /* 0x3000000dff267230 */ /* 0x000fc40000004100 */
[----:B------:R-:W-:Y:S02]  /*fb70*/  HADD2.F32 R11, -RZ, R11.H1_H1 ;  /* 0x3000000bff0b7230 */ /* 0x000fe40000004100 */
[----:B------:R-:W-:Y:S02]  /*fb80*/  HADD2.F32 R41, -RZ, R25.H1_H1 ;  /* 0x30000019ff297230 */ /* 0x000fe40000004100 */
[----:B------:R-:W-:Y:S02]  /*fb90*/  HADD2.F32 R39, -RZ, R14.H1_H1 ;  /* 0x3000000eff277230 */ /* 0x000fe40000004100 */
[-C--:B------:R-:W-:Y:S01]  /*fba0*/  FMUL.FTZ R5, R42, R34.reuse ;  /* 0x000000222a057220 */ /* 0x080fe20000410000 */
[--C-:B------:R-:W-:Y:S02]  /*fbb0*/  HADD2.F32 R30, -RZ, R7.reuse.H0_H0 ;  /* 0x20000007ff1e7230 */ /* 0x100fe40000004100 */
[----:B------:R-:W-:Y:S01]  /*fbc0*/  FMUL.FTZ R37, R38, R34 ;  /* 0x0000002226257220 */ /* 0x000fe20000410000 */
[----:B------:R-:W-:-:S02]  /*fbd0*/  HADD2.F32 R7, -RZ, R7.H1_H1 ;  /* 0x30000007ff077230 */ /* 0x000fc40000004100 */
[----:B------:R-:W-:Y:S01]  /*fbe0*/  FFMA.FTZ R29, R44, R6, R29 ;  /* 0x000000062c1d7223 */ /* 0x000fe2000001001d */
[-C--:B------:R-:W-:Y:S01]  /*fbf0*/  FMUL.FTZ R4, R41, R11.reuse ;  /* 0x0000000b29047220 */ /* 0x080fe20000410000 */
[C---:B------:R-:W-:Y:S01]  /*fc00*/  FMUL.FTZ R6, R39.reuse, R11 ;  /* 0x0000000b27067220 */ /* 0x040fe20000410000 */
[-C--:B------:R-:W-:Y:S01]  /*fc10*/  FFMA.FTZ R11, R38, R30.reuse, -R5 ;  /* 0x0000001e260b7223 */ /* 0x080fe20000010805 */
[----:B------:R-:W-:Y:S01]  /*fc20*/  FFMA.FTZ R37, R42, R30, R37 ;  /* 0x0000001e2a257223 */ /* 0x000fe20000010025 */
[-C--:B------:R-:W-:Y:S01]  /*fc30*/  FFMA.FTZ R30, R39, R7.reuse, -R4 ;  /* 0x00000007271e7223 */ /* 0x080fe20000010804 */
[----:B------:R-:W-:Y:S01]  /*fc40*/  FFMA.FTZ R34, R41, R7, R6 ;  /* 0x0000000729227223 */ /* 0x000fe20000010006 */
        /* <DEDUP_REMOVED lines=8> */
[----:B------:R2:W-:Y:S04]  /*fcd0*/  STS.128 [R46], R4 ;  /* 0x000000042e007388 */ /* 0x0005e80000000c00 */
[----:B------:R2:W-:Y:S02]  /*fce0*/  STS.128 [R21+0x16400], R8 ;  /* 0x0164000815007388 */ /* 0x0005e40000000c00 */
.L_x_6840:
[----:B------:R-:W-:Y:S05]  /*fcf0*/  BSYNC B1 ;  /* 0x0000000000017941 */ /* 0x000fea0003800000 */
.L_x_6839:
[----:B------:R-:W-:Y:S04]  /*fd00*/  BSSY B1, `(.L_x_6841) ;  /* 0x0000067000017945 */ /* 0x000fe80003800000 */
[----:B------:R-:W-:Y:S05]  /*fd10*/  @P1 BRA `(.L_x_6842) ;  /* 0x0000000400941947 */ /* 0x000fea0003800000 */
[----:B-12---:R-:W2:Y:S04]  /*fd20*/  LDL R10, [R1+0x40] ;  /* 0x00004000010a7983 */ /* 0x006ea80000100800 */
        /* <DEDUP_REMOVED lines=8> */
[----:B------:R-:W-:-:S05]  /*fdb0*/  LOP3.LUT R4, R4, 0xfffffff8, RZ, 0xc0, !PT ;  /* 0xfffffff804047812 */ /* 0x000fca00078ec0ff */
[----:B------:R-:W-:Y:S02]  /*fdc0*/  IMAD.IADD R4, R5, 0x1, -R4 ;  /* 0x0000000105047824 */ /* 0x000fe400078e0a04 */
[----:B------:R-:W-:-:S03]  /*fdd0*/  IMAD.SHL.U32 R8, R8, 0x40, RZ ;  /* 0x0000004008087824 */ /* 0x000fc600078e00ff */
[----:B------:R-:W-:-:S04]  /*fde0*/  LEA.HI R4, R3, R4, RZ, 0x1d ;  /* 0x0000000403047211 */ /* 0x000fc800078fe8ff */
[----:B------:R-:W-:Y:S02]  /*fdf0*/  SHF.R.S32.HI R7, RZ, 0x1f, R4 ;  /* 0x0000001fff077819 */ /* 0x000fe40000011404 */
[----:B------:R-:W-:Y:S02]  /*fe00*/  SHF.L.U32 R5, R4, 0x3, RZ ;  /* 0x0000000304057819 */ /* 0x000fe400000006ff */
[----:B------:R-:W-:Y:S02]  /*fe10*/  LOP3.LUT R8, R8, 0x1c0, RZ, 0xc0, !PT ;  /* 0x000001c008087812 */ /* 0x000fe400078ec0ff */
[----:B------:R-:W-:Y:S02]  /*fe20*/  LOP3.LUT R6, R6, 0x1c0, RZ, 0xc0, !PT ;  /* 0x000001c006067812 */ /* 0x000fe400078ec0ff */
[----:B------:R-:W-:Y:S02]  /*fe30*/  LEA.HI R7, R7, R4, RZ, 0x3 ;  /* 0x0000000407077211 */ /* 0x000fe400078f18ff */
[----:B------:R-:W-:-:S02]  /*fe40*/  SHF.R.U32.HI R6, RZ, 0x3, R6 ;  /* 0x00000003ff067819 */ /* 0x000fc40000011606 */
[----:B------:R-:W-:Y:S02]  /*fe50*/  LOP3.LUT R4, R8, 0x38, R5, 0xf8, !PT ;  /* 0x0000003808047812 */ /* 0x000fe400078ef805 */
[----:B------:R-:W-:Y:S02]  /*fe60*/  SHF.L.U32 R7, R7, 0xa, RZ ;  /* 0x0000000a07077819 */ /* 0x000fe400000006ff */
[----:B------:R-:W-:Y:S02]  /*fe70*/  LOP3.LUT R8, R4, R6, RZ, 0x3c, !PT ;  /* 0x0000000604087212 */ /* 0x000fe400078e3cff */
[----:B------:R-:W-:Y:S01]  /*fe80*/  LOP3.LUT R9, R7, 0x7fffe000, RZ, 0xc0, !PT ;  /* 0x7fffe00007097812 */ /* 0x000fe200078ec0ff */
[----:B------:R-:W-:Y:S02]  /*fe90*/  HADD2.F32 R38, -RZ, R15.H0_H0 ;  /* 0x2000000fff267230 */ /* 0x000fe40000004100 */
[----:B------:R-:W-:Y:S02]  /*fea0*/  HADD2.F32 R36, -RZ, R0.H0_H0 ;  /* 0x20000000ff247230 */ /* 0x000fe40000004100 */
[----:B------:R-:W-:-:S02]  /*feb0*/  HADD2.F32 R40, -RZ, R20.H0_H0 ;  /* 0x20000014ff287230 */ /* 0x000fc40000004100 */
[----:B------:R-:W-:Y:S02]  /*fec0*/  HADD2.F32 R43, -RZ, R15.H1_H1 ;  /* 0x3000000fff2b7230 */ /* 0x000fe40000004100 */
[----:B------:R-:W-:Y:S02]  /*fed0*/  HADD2.F32 R41, -RZ, R0.H1_H1 ;  /* 0x30000000ff297230 */ /* 0x000fe40000004100 */
        /* <DEDUP_REMOVED lines=73> */
.L_x_6842:
[----:B------:R-:W-:Y:S05]  /*10370*/  BSYNC B1 ;  /* 0x0000000000017941 */ /* 0x000fea0003800000 */
.L_x_6841:
[----:B------:R-:W-:Y:S05]  /*10380*/  @P0 BRA `(.L_x_6829) ;  /* 0x0000000400940947 */ /* 0x000fea0003800000 */
[----:B-123--:R-:W2:Y:S04]  /*10390*/  LDL R9, [R1+0x3c] ;  /* 0x00003c0001097983 */ /* 0x00eea80000100800 */
[----:B------:R-:W3:Y:S01]  /*103a0*/  LDL R42, [R1+0x7c] ;  /* 0x00007c00012a7983 */ /* 0x000ee20000100800 */
[----:B------:R-:W1:Y:S01]  /*103b0*/  S2R R5, SR_TID.X ;  /* 0x0000000000057919 */ /* 0x000e620000002100 */
[----:B------:R-:W-:Y:S02]  /*103c0*/  VIADD R7, R22, 0x60 ;  /* 0x0000006016077836 */ /* 0x000fe40000000000 */
[----:B-1----:R-:W-:-:S05]  /*103d0*/  VIADD R5, R5, 0xffffff80 ;  /* 0xffffff8005057836 */ /* 0x002fca0000000000 */
[----:B------:R-:W-:-:S04]  /*103e0*/  SHF.R.S32.HI R4, RZ, 0x1f, R5 ;  /* 0x0000001fff047819 */ /* 0x000fc80000011405 */
[----:B------:R-:W-:-:S04]  /*103f0*/  LEA.HI R4, R4, R5, RZ, 0x3 ;  /* 0x0000000504047211 */ /* 0x000fc800078f18ff */
[----:B------:R-:W-:-:S05]  /*10400*/  LOP3.LUT R4, R4, 0xfffffff8, RZ, 0xc0, !PT ;  /* 0xfffffff804047812 */ /* 0x000fca00078ec0ff */
[----:B------:R-:W-:Y:S01]  /*10410*/  IMAD.IADD R4, R5, 0x1, -R4 ;  /* 0x0000000105047824 */ /* 0x000fe200078e0a04 */
[----:B------:R-:W-:-:S04]  /*10420*/  IADD3 R5, R22, 0x60, RZ ;  /* 0x0000006016057810 */ /* 0x000fc80007ffe0ff */
[----:B------:R-:W-:Y:S01]  /*10430*/  LEA.HI R3, R3, R4, RZ, 0x1d ;  /* 0x0000000403037211 */ /* 0x000fe200078fe8ff */
[----:B------:R-:W-:Y:S02]  /*10440*/  IMAD.SHL.U32 R5, R5, 0x40, RZ ;  /* 0x0000004005057824 */ /* 0x000fe400078e00ff */
[----:B------:R-:W-:Y:S01]  /*10450*/  IMAD.SHL.U32 R7, R7, 0x40, RZ ;  /* 0x0000004007077824 */ /* 0x000fe200078e00ff */
[----:B------:R-:W-:Y:S01]  /*10460*/  SHF.R.S32.HI R6, RZ, 0x1f, R3 ;  /* 0x0000001fff067819 */ /* 0x000fe20000011403 */
[----:B------:R-:W-:Y:S01]  /*10470*/  IMAD.SHL.U32 R4, R3, 0x8, RZ ;  /* 0x0000000803047824 */ /* 0x000fe200078e00ff */
[----:B------:R-:W-:Y:S02]  /*10480*/  LOP3.LUT R5, R5, 0x1c0, RZ, 0xc0, !PT ;  /* 0x000001c005057812 */ /* 0x000fe400078ec0ff */
[----:B------:R-:W-:Y:S02]  /*10490*/  LEA.HI R6, R6, R3, RZ, 0x3 ;  /* 0x0000000306067211 */ /* 0x000fe400078f18ff */
[----:B------:R-:W-:-:S02]  /*104a0*/  LOP3.LUT R7, R7, 0x1c0, RZ, 0xc0, !PT ;  /* 0x000001c007077812 */ /* 0x000fc400078ec0ff */
[----:B------:R-:W-:Y:S01]  /*104b0*/  SHF.R.U32.HI R5, RZ, 0x3, R5 ;  /* 0x00000003ff057819 */ /* 0x000fe20000011605 */
[----:B------:R-:W-:Y:S01]  /*104c0*/  IMAD.SHL.U32 R6, R6, 0x400, RZ ;  /* 0x0000040006067824 */ /* 0x000fe200078e00ff */
[----:B------:R-:W-:-:S04]  /*104d0*/  LOP3.LUT R3, R7, 0x38, R4, 0xf8, !PT ;  /* 0x0000003807037812 */ /* 0x000fc800078ef804 */
[----:B------:R-:W-:Y:S02]  /*104e0*/  LOP3.LUT R3, R3, R5, RZ, 0x3c, !PT ;  /* 0x0000000503037212 */ /* 0x000fe400078e3cff */
[----:B------:R-:W-:Y:S01]  /*104f0*/  LOP3.LUT R8, R6, 0x7fffe000, RZ, 0xc0, !PT ;  /* 0x7fffe00006087812 */ /* 0x000fe200078ec0ff */
[--C-:B------:R-:W-:Y:S02]  /*10500*/  HADD2.F32 R37, -RZ, R15.reuse.H0_H0 ;  /* 0x2000000fff257230 */ /* 0x100fe40000004100 */
[----:B------:R-:W-:Y:S02]  /*10510*/  HADD2.F32 R35, -RZ, R0.H0_H0 ;  /* 0x20000000ff237230 */ /* 0x000fe40000004100 */
[----:B------:R-:W-:Y:S02]  /*10520*/  HADD2.F32 R38, -RZ, R20.H0_H0 ;  /* 0x20000014ff267230 */ /* 0x000fe40000004100 */
[----:B------:R-:W-:Y:S02]  /*10530*/  HADD2.F32 R36, -RZ, R12.H0_H0 ;  /* 0x2000000cff247230 */ /* 0x000fe40000004100 */
[----:B------:R-:W-:-:S02]  /*10540*/  HADD2.F32 R40, -RZ, R15.H1_H1 ;  /* 0x3000000fff287230 */ /* 0x000fc40000004100 */
[----:B------:R-:W-:Y:S02]  /*10550*/  HADD2.F32 R0, -RZ, R0.H1_H1 ;  /* 0x30000000ff007230 */ /* 0x000fe40000004100 */
[----:B------:R-:W-:Y:S02]  /*10560*/  HADD2.F32 R41, -RZ, R20.H1_H1 ;  /* 0x30000014ff297230 */ /* 0x000fe40000004100 */
[----:B------:R-:W-:Y:S02]  /*10570*/  HADD2.F32 R43, -RZ, R24.H0_H0 ;  /* 0x20000018ff2b7230 */ /* 0x000fe40000004100 */
[----:B------:R-:W-:Y:S01]  /*10580*/  HADD2.F32 R39, -RZ, R13.H0_H0 ;  /* 0x2000000dff277230 */ /* 0x000fe20000004100 */
[----:B--2---:R-:W-:-:S04]  /*10590*/  IADD3 R3, R3, R8, R9 ;  /* 0x0000000803037210 */ /* 0x004fc80007ffe009 */
[----:B------:R-:W-:Y:S01]  /*105a0*/  LEA R3, R3, R2, 0x1 ;  /* 0x0000000203037211 */ /* 0x000fe200078e08ff */
[----:B---3--:R-:W-:Y:S04]  /*105b0*/  LDS.128 R4, [R42] ;  /* 0x000000002a047984 */ /* 0x008fe80000000c00 */
[----:B------:R-:W1:Y:S02]  /*105c0*/  LDS.128 R8, [R3+0x16400] ;  /* 0x0164000003087984 */ /* 0x000e640000000c00 */
[----:B-1----:R-:W-:Y:S02]  /*105d0*/  HADD2.F32 R30, -RZ, R8.H0_H0 ;  /* 0x20000008ff1e7230 */ /* 0x002fe40000004100 */
[----:B------:R-:W-:Y:S02]  /*105e0*/  HADD2.F32 R21, -RZ, R4.H0_H0 ;  /* 0x20000004ff157230 */ /* 0x000fe40000004100 */
[----:B------:R-:W-:-:S02]  /*105f0*/  HADD2.F32 R8, -RZ, R8.H1_H1 ;  /* 0x30000008ff087230 */ /* 0x000fc40000004100 */
[-C--:B------:R-:W-:Y:S01]  /*10600*/  FMUL.FTZ R34, R37, R30.reuse ;  /* 0x0000001e25227220 */ /* 0x080fe20000410000 */
[----:B------:R-:W-:Y:S02]  /*10610*/  HADD2.F32 R31, -RZ, R9.H0_H0 ;  /* 0x20000009ff1f7230 */ /* 0x000fe40000004100 */
[C---:B------:R-:W-:Y:S01]  /*10620*/  FMUL.FTZ R30, R35.reuse, R30 ;  /* 0x0000001e231e7220 */ /* 0x040fe20000410000 */
[----:B------:R-:W-:Y:S02]  /*10630*/  HADD2.F32 R4, -RZ, R4.H1_H1 ;  /* 0x30000004ff047230 */ /* 0x000fe40000004100 */
[-C--:B------:R-:W-:Y:S01]  /*10640*/  FFMA.FTZ R34, R35, R21.reuse, -R34 ;  /* 0x0000001523227223 */ /* 0x080fe20000010822 */
[----:B------:R-:W-:Y:S02]  /*10650*/  HADD2.F32 R26, -RZ, R5.H0_H0 ;  /* 0x20000005ff1a7230 */ /* 0x000fe40000004100 */
[----:B------:R-:W-:Y:S01]  /*10660*/  FFMA.FTZ R30, R37, R21, R30 ;  /* 0x00000015251e7223 */ /* 0x000fe2000001001e */
[----:B------:R-:W-:-:S02]  /*10670*/  HADD2.F32 R9, -RZ, R9.H1_H1 ;  /* 0x30000009ff097230 */ /* 0x000fc40000004100 */
[-C--:B------:R-:W-:Y:S01]  /*10680*/  FMUL.FTZ R15, R38, R8.reuse ;  /* 0x00000008260f7220 */ /* 0x080fe20000410000 */
[----:B------:R-:W-:Y:S01]  /*10690*/  FMUL.FTZ R21, R36, R8 ;  /* 0x0000000824157220 */ /* 0x000fe20000410000 */
[-C--:B------:R-:W-:Y:S01]  /*106a0*/  FMUL.FTZ R35, R40, R31.reuse ;  /* 0x0000001f28237220 */ /* 0x080fe20000410000 */
[----:B------:R-:W-:Y:S02]  /*106b0*/  HADD2.F32 R37, -RZ, R12.H1_H1 ;  /* 0x3000000cff257230 */ /* 0x000fe40000004100 */
[-C--:B------:R-:W-:Y:S01]  /*106c0*/  FFMA.FTZ R15, R36, R4.reuse, -R15 ;  /* 0x00000004240f7223 */ /* 0x080fe2000001080f */
[--C-:B------:R-:W-:Y:S02]  /*106d0*/  HADD2.F32 R32, -RZ, R10.reuse.H0_H0 ;  /* 0x2000000aff207230 */ /* 0x100fe40000004100 */
[----:B------:R-:W-:Y:S01]  /*106e0*/  FMUL.FTZ R31, R0, R31 ;  /* 0x0000001f001f7220 */ /* 0x000fe20000410000 */
[----:B------:R-:W-:Y:S02]  /*106f0*/  HADD2.F32 R5, -RZ, R5.H1_H1 ;  /* 0x30000005ff057230 */ /* 0x000fe40000004100 */
[----:B------:R-:W-:Y:S01]  /*10700*/  FFMA.FTZ R21, R38, R4, R21 ;  /* 0x0000000426157223 */ /* 0x000fe20000010015 */
[----:B------:R-:W-:Y:S01]  /*10710*/  FFMA.FTZ R35, R0, R26, -R35 ;  /* 0x0000001a00237223 */ /* 0x000fe20000010823 */
[----:B------:R-:W-:-:S02]  /*10720*/  HADD2.F32 R10, -RZ, R10.H1_H1 ;  /* 0x3000000aff0a7230 */ /* 0x000fc40000004100 */
[-C--:B------:R-:W-:Y:S01]  /*10730*/  FMUL.FTZ R0, R41, R9.reuse ;  /* 0x0000000929007220 */ /* 0x080fe20000410000 */
[----:B------:R-:W-:Y:S01]  /*10740*/  FMUL.FTZ R4, R37, R9 ;  /* 0x0000000925047220 */ /* 0x000fe20000410000 */
[----:B------:R-:W-:Y:S02]  /*10750*/  HADD2.F32 R36, -RZ, R25.H0_H0 ;  /* 0x20000019ff247230 */ /* 0x000fe40000004100 */
[----:B------:R-:W-:Y:S01]  /*10760*/  FFMA.FTZ R31, R40, R26, R31 ;  /* 0x0000001a281f7223 */ /* 0x000fe2000001001f */
[--C-:B0-----:R-:W-:Y:S02]  /*10770*/  HADD2.F32 R27, -RZ, R6.reuse.H0_H0 ;  /* 0x20000006ff1b7230 */ /* 0x101fe40000004100 */
[----:B------:R-:W-:Y:S01]  /*10780*/  FMUL.FTZ R8, R43, R32 ;  /* 0x000000202b087220 */ /* 0x000fe20000410000 */
[----:B------:R-:W-:Y:S02]  /*10790*/  HADD2.F32 R6, -RZ, R6.H1_H1 ;  /* 0x30000006ff067230 */ /* 0x000fe40000004100 */
[----:B------:R-:W-:Y:S01]  /*107a0*/  FFMA.FTZ R0, R37, R5, -R0 ;  /* 0x0000000525007223 */ /* 0x000fe20000010800 */
[----:B------:R-:W-:-:S02]  /*107b0*/  HADD2.F32 R26, -RZ, R14.H0_H0 ;  /* 0x2000000eff1a7230 */ /* 0x000fc40000004100 */
[----:B------:R-:W-:Y:S01]  /*107c0*/  FMUL.FTZ R32, R39, R32 ;  /* 0x0000002027207220 */ /* 0x000fe20000410000 */
[----:B------:R-:W-:Y:S01]  /*107d0*/  FFMA.FTZ R12, R41, R5, R4 ;  /* 0x00000005290c7223 */ /* 0x000fe20000010004 */
[----:B------:R-:W-:Y:S01]  /*107e0*/  FMUL.FTZ R5, R36, R10 ;  /* 0x0000000a24057220 */ /* 0x000fe20000410000 */
[--C-:B------:R-:W-:Y:S02]  /*107f0*/  HADD2.F32 R33, -RZ, R11.reuse.H0_H0 ;  /* 0x2000000bff217230 */ /* 0x100fe40000004100 */
[-C--:B------:R-:W-:Y:S01]  /*10800*/  FFMA.FTZ R20, R39, R27.reuse, -R8 ;  /* 0x0000001b27147223 */ /* 0x080fe20000010808 */
[----:B------:R-:W-:Y:S01]  /*10810*/  FFMA.FTZ R32, R43, R27, R32 ;  /* 0x0000001b2b207223 */ /* 0x000fe20000010020 */
[----:B------:R-:W-:Y:S02]  /*10820*/  HADD2.F32 R11, -RZ, R11.H1_H1 ;  /* 0x3000000bff0b7230 */ /* 0x000fe40000004100 */
[----:B------:R-:W-:Y:S01]  /*10830*/  FFMA.FTZ R27, R26, R6, -R5 ;  /* 0x000000061a1b7223 */ /* 0x000fe20000010805 */
[----:B------:R-:W-:-:S02]  /*10840*/  HADD2.F32 R37, -RZ, R24.H1_H1 ;  /* 0x30000018ff257230 */ /* 0x000fc40000004100 */
[----:B------:R-:W-:Y:S01]  /*10850*/  FMUL.FTZ R9, R26, R10 ;  /* 0x0000000a1a097220 */ /* 0x000fe20000410000 */
[----:B------:R-:W-:Y:S02]  /*10860*/  HADD2.F32 R39, -RZ, R25.H1_H1 ;  /* 0x30000019ff277230 */ /* 0x000fe40000004100 */
[----:B------:R-:W-:Y:S02]  /*10870*/  HADD2.F32 R5, -RZ, R13.H1_H1 ;  /* 0x3000000dff057230 */ /* 0x000fe40000004100 */
[----:B------:R-:W-:Y:S02]  /*10880*/  HADD2.F32 R25, -RZ, R14.H1_H1 ;  /* 0x3000000eff197230 */ /* 0x000fe40000004100 */
[--C-:B------:R-:W-:Y:S02]  /*10890*/  HADD2.F32 R29, -RZ, R7.reuse.H0_H0 ;  /* 0x20000007ff1d7230 */ /* 0x100fe40000004100 */
[----:B------:R-:W-:Y:S01]  /*108a0*/  FFMA.FTZ R13, R36, R6, R9 ;  /* 0x00000006240d7223 */ /* 0x000fe20000010009 */
[----:B------:R-:W-:-:S02]  /*108b0*/  HADD2.F32 R7, -RZ, R7.H1_H1 ;  /* 0x30000007ff077230 */ /* 0x000fc40000004100 */
        /* <DEDUP_REMOVED lines=16> */
[----:B------:R4:W-:Y:S04]  /*109c0*/  STS.128 [R42], R4 ;  /* 0x000000042a007388 */ /* 0x0009e80000000c00 */
[----:B------:R4:W-:Y:S02]  /*109d0*/  STS.128 [R3+0x16400], R8 ;  /* 0x0164000803007388 */ /* 0x0009e40000000c00 */
.L_x_6829:
[----:B------:R-:W-:Y:S05]  /*109e0*/  BSYNC B0 ;  /* 0x0000000000007941 */ /* 0x000fea0003800000 */
.L_x_6810:
[----:B------:R-:W-:Y:S01]  /*109f0*/  @!PT LDS RZ, [RZ] ;  /* 0x00000000fffff984 */ /* 0x000fe20000000800 */
[----:B------:R-:W-:Y:S01]  /*10a00*/  @!PT LDS RZ, [RZ] ;  /* 0x00000000fffff984 */ /* 0x000fe20000000800 */
[----:B------:R-:W-:Y:S01]  /*10a10*/  @!PT LDS RZ, [RZ] ;  /* 0x00000000fffff984 */ /* 0x000fe20000000800 */
[----:B------:R-:W-:Y:S01]  /*10a20*/  @!PT LDS RZ, [RZ] ;  /* 0x00000000fffff984 */ /* 0x000fe20000000800 */
[----:B------:R5:W-:Y:S06]  /*10a30*/  MEMBAR.ALL.CTA ;  /* 0x0000000000007992 */ /* 0x000bec0000008000 */
[----:B-----5:R-:W5:Y:S01]  /*10a40*/  FENCE.VIEW.ASYNC.S ;  /* 0x00000000000073c6 */ /* 0x020f620000000000 */
[----:B------:R-:W-:Y:S05]  /*10a50*/  WARPSYNC.ALL ;  /* 0x0000000000007948 */ /* 0x000fea0003800000 */
[----:B-----5:R-:W-:Y:S06]  /*10a60*/  BAR.SYNC.DEFER_BLOCKING 0xd, 0x100 ;  /* 0x0344000000007b1d */ /* 0x020fec0000010000 */
.L_x_6808:
[----:B------:R-:W-:-:S06]  /*10a70*/  ULOP3.LUT UR4, UR60, 0x1, URZ, 0xfc, !UPT ;  /* 0x000000013c047892 */ /* 0x000fcc000f8efc3f */
[----:B------:R-:W-:-:S05]  /*10a80*/  IMAD.U32 R0, RZ, RZ, UR4 ;  /* 0x00000004ff007e24 */ /* 0x000fca000f8e00ff */
[----:B------:R-:W-:-:S13]  /*10a90*/  ISETP.NE.AND P0, PT, R0, 0x3, PT ;  /* 0x000000030000780c */ /* 0x000fda0003f05270 */
[----:B------:R-:W-:Y:S05]  /*10aa0*/  @!P0 BRA `(.L_x_6843) ;  /* 0x0000000000048947 */ /* 0x000fea0003800000 */
[----:B------:R-:W-:Y:S01]  /*10ab0*/  BPT.TRAP 0x1 ;  /* 0x000000040000795c */ /* 0x000fe20000300000 */
.L_x_6843:
[----:B------:R-:W-:Y:S01]  /*10ac0*/  IMAD R0, R222, 0x8, R2 ;  /* 0x00000008de007824 */ /* 0x000fe200078e0202 */
[----:B-12-4-:R-:W-:-:S04]  /*10ad0*/  SHF.L.U32 R3, R229, 0x1f, RZ ;  /* 0x0000001fe5037819 */ /* 0x016fc800000006ff */
[----:B------:R1:W2:Y:S01]  /*10ae0*/  SYNCS.PHASECHK.TRANS64.TRYWAIT P2, [R0+URZ+0x34830], R3 ;  /* 0x03483003000075a7 */ /* 0x0002a2000804017f */
[----:B------:R-:W-:Y:S05]  /*10af0*/  @!P0 BRA `(.L_x_6844) ;  /* 0x0000000000048947 */ /* 0x000fea0003800000 */
[----:B------:R-:W-:Y:S01]  /*10b00*/  BPT.TRAP 0x1 ;  /* 0x000000040000795c */ /* 0x000fe20000300000 */
.L_x_6844:
[----:B0--3--:R-:W0:Y:S01]  /*10b10*/  S2R R4, SR_TID.X ;  /* 0x0000000000047919 */ /* 0x009e220000002100 */
[----:B------:R-:W-:Y:S01]  /*10b20*/  IMAD.MOV.U32 R87, RZ, RZ, RZ ;  /* 0x000000ffff577224 */ /* 0x000fe200078e00ff */
[----:B0-----:R-:W-:-:S04]  /*10b30*/  LOP3.LUT R4, R4, 0x7f, RZ, 0xc0, !PT ;  /* 0x0000007f04047812 */ /* 0x001fc800078ec0ff */
[----:B------:R-:W-:Y:S01]  /*10b40*/  ISETP.NE.AND P1, PT, R4, RZ, PT ;  /* 0x000000ff0400720c */ /* 0x000fe20003f25270 */
[----:B--2---:R-:W-:-:S12]  /*10b50*/  @P2 BRA `(.L_x_6845) ;  /* 0x0000000000082947 */ /* 0x004fd80003800000 */
[----:B------:R-:W0:Y:S02]  /*10b60*/  SYNCS.PHASECHK.TRANS64.TRYWAIT P2, [R0+URZ+0x34830], R3 ;  /* 0x03483003000075a7 */ /* 0x000e24000804017f */
[----:B0-----:R-:W-:Y:S05]  /*10b70*/  @!P2 BRA `(.L_x_6846) ;  /* 0x0000018c007ca947 */ /* 0x001fea0003800000 */
.L_x_6845:
        /* <DEDUP_REMOVED lines=9> */
[----:B------:R-:W-:Y:S01]  /*10c10*/  IMAD.MOV.U32 R21, RZ, RZ, 0x40000040 ;  /* 0x40000040ff157424 */ /* 0x000fe200078e00ff */
[----:B------:R-:W-:Y:S01]  /*10c20*/  LOP3.LUT R3, R3, 0x3fff, RZ, 0xc0, !PT ;  /* 0x00003fff03037812 */ /* 0x000fe200078ec0ff */
[----:B------:R-:W-:Y:S01]  /*10c30*/  IMAD.U32 R25, RZ, RZ, UR9 ;  /* 0x00000009ff197e24 */ /* 0x000fe2000f8e00ff */
[----:B------:R-:W-:-:S02]  /*10c40*/  R2UR UR15, R13 ;  /* 0x000000000d0f72ca */ /* 0x000fc400000e0000 */
[----:B------:R-:W-:Y:S01]  /*10c50*/  LOP3.LUT R4, R3, 0x10000, RZ, 0xfc, !PT ;  /* 0x0001000003047812 */ /* 0x000fe200078efcff */
[----:B------:R-:W-:Y:S01]  /*10c60*/  ULOP3.LUT UR56, UR56, 0x10000, URZ, 0xfc, !UPT ;  /* 0x0001000038387892 */ /* 0x000fe2000f8efc3f */
[----:B------:R-:W-:Y:S01]  /*10c70*/  MOV R9, UR37 ;  /* 0x0000002500097c02 */ /* 0x000fe20008000f00 */
[----:B------:R-:W-:Y:S01]  /*10c80*/  UMOV UR37, UR9 ;  /* 0x0000000900257c82 */ /* 0x000fe20008000000 */
[----:B------:R-:W-:Y:S01]  /*10c90*/  MOV R10, UR36 ;  /* 0x00000024000a7c02 */ /* 0x000fe20008000f00 */
[----:B------:R0:W-:Y:S01]  /*10ca0*/  STL [R1+0x1c], R4 ;  /* 0x00001c0401007387 */ /* 0x0001e20000100800 */
[----:B------:R-:W-:Y:S01]  /*10cb0*/  UMOV UR13, UR37 ;  /* 0x00000025000d7c82 */ /* 0x000fe20008000000 */
[----:B------:R-:W-:Y:S01]  /*10cc0*/  MOV R15, 0x40000040 ;  /* 0x40000040000f7802 */ /* 0x000fe20000000f00 */
[----:B------:R-:W-:Y:S01]  /*10cd0*/  UMOV UR8, UR56 ;  /* 0x0000003800087c82 */ /* 0x000fe20008000000 */
[----:B------:R-:W-:Y:S01]  /*10ce0*/  UMOV UR21, UR37 ;  /* 0x0000002500157c82 */ /* 0x000fe20008000000 */
[----:B------:R-:W-:Y:S01]  /*10cf0*/  UMOV UR36, UR8 ;  /* 0x0000000800247c82 */ /* 0x000fe20008000000 */
[----:B------:R-:W-:Y:S01]  /*10d00*/  R2UR UR23, R15 ;  /* 0x000000000f1772ca */ /* 0x000fe200000e0000 */
[----:B------:R-:W-:Y:S01]  /*10d10*/  UMOV UR12, UR36 ;  /* 0x00000024000c7c82 */ /* 0x000fe20008000000 */
[----:B------:R-:W-:Y:S01]  /*10d20*/  UMOV UR20, UR36 ;  /* 0x0000002400147c82 */ /* 0x000fe20008000000 */
[----:B------:R-:W-:Y:S01]  /*10d30*/  R2UR UR55, R21 ;  /* 0x00000000153772ca */ /* 0x000fe200000e0000 */
[----:B0-----:R-:W-:Y:S01]  /*10d40*/  IMAD R4, R222, 0xb00, R4 ;  /* 0x00000b00de047824 */ /* 0x001fe200078e0204 */
[----:B------:R-:W-:Y:S01]  /*10d50*/  UMOV UR52, UR36 ;  /* 0x0000002400347c82 */ /* 0x000fe20008000000 */
[----:B------:R-:W-:Y:S01]  /*10d60*/  UMOV UR53, UR37 ;  /* 0x0000002500357c82 */ /* 0x000fe20008000000 */
[----:B------:R-:W-:Y:S01]  /*10d70*/  R2UR UR35, R13 ;  /* 0x000000000d2372ca */ /* 0x000fe200000e0000 */
[C---:B------:R-:W-:Y:S01]  /*10d80*/  VIADD R14, R4.reuse, 0x100 ;  /* 0x00000100040e7836 */ /* 0x040fe20000000000 */
[C---:B------:R-:W-:Y:S01]  /*10d90*/  R2UR UR10, R4.reuse ;  /* 0x00000000040a72ca */ /* 0x040fe200000e0000 */
[C---:B------:R-:W-:Y:S01]  /*10da0*/  VIADD R20, R4.reuse, 0x180 ;  /* 0x0000018004147836 */ /* 0x040fe20000000000 */
[----:B------:R-:W-:Y:S01]  /*10db0*/  IADD3 R12, R4, 0x80, RZ ;  /* 0x00000080040c7810 */ /* 0x000fe20007ffe0ff */
[----:B------:R-:W-:Y:S01]  /*10dc0*/  UMOV UR32, UR36 ;  /* 0x0000002400207c82 */ /* 0x000fe20008000000 */
[----:B------:R-:W-:Y:S01]  /*10dd0*/  R2UR UR22, R14 ;  /* 0x000000000e1672ca */ /* 0x000fe200000e0000 */
[----:B------:R-:W-:Y:S01]  /*10de0*/  UMOV UR33, UR37 ;  /* 0x0000002500217c82 */ /* 0x000fe20008000000 */
[----:B------:R-:W-:Y:S01]  /*10df0*/  R2UR UR14, R12 ;  /* 0x000000000c0e72ca */ /* 0x000fe200000e0000 */
[----:B------:R-:W-:Y:S01]  /*10e00*/  VIADD R12, R4, 0x200 ;  /* 0x00000200040c7836 */ /* 0x000fe20000000000 */
[----:B------:R-:W-:Y:S01]  /*10e10*/  R2UR UR54, R20 ;  /* 0x00000000143672ca */ /* 0x000fe200000e0000 */
[----:B------:R-:W-:Y:S01]  /*10e20*/  VIADD R14, R4, 0x280 ;  /* 0x00000280040e7836 */ /* 0x000fe20000000000 */
[----:B------:R-:W-:Y:S01]  /*10e30*/  R2UR UR31, R15 ;  /* 0x000000000f1f72ca */ /* 0x000fe200000e0000 */
[----:B------:R-:W-:Y:S01]  /*10e40*/  UMOV UR28, UR36 ;  /* 0x00000024001c7c82 */ /* 0x000fe20008000000 */
[----:B------:R-:W-:Y:S01]  /*10e50*/  R2UR UR34, R12 ;  /* 0x000000000c2272ca */ /* 0x000fe200000e0000 */
[----:B------:R-:W-:Y:S01]  /*10e60*/  HGMMA.64x16x16.F32 R112, gdesc[UR8], RZ, !UPT, gsb0 ;  /* 0x00200000087079f0 */ /* 0x000fe2000c0008ff */
[----:B------:R-:W-:Y:S01]  /*10e70*/  R2UR UR30, R14 ;  /* 0x000000000e1e72ca */ /* 0x000fe200000e0000 */
[----:B------:R-:W-:Y:S01]  /*10e80*/  UMOV UR29, UR37 ;  /* 0x00000025001d7c82 */ /* 0x000fe20008000000 */
[C---:B------:R-:W-:Y:S01]  /*10e90*/  VIADD R20, R4.reuse, 0x300 ;  /* 0x0000030004147836 */ /* 0x040fe20000000000 */
[----:B------:R-:W-:Y:S01]  /*10ea0*/  R2UR UR47, R21 ;  /* 0x00000000152f72ca */ /* 0x000fe200000e0000 */
[----:B------:R-:W-:Y:S01]  /*10eb0*/  UMOV UR44, UR36 ;  /* 0x00000024002c7c82 */ /* 0x000fe20008000000 */
[----:B------:R-:W-:Y:S01]  /*10ec0*/  UMOV UR45, UR37 ;  /* 0x00000025002d7c82 */ /* 0x000fe20008000000 */
[----:B------:R-:W-:Y:S01]  /*10ed0*/  IADD3 R12, R4, 0x380, RZ ;  /* 0x00000380040c7810 */ /* 0x000fe20007ffe0ff */
[----:B------:R-:W-:Y:S01]  /*10ee0*/  UMOV UR24, UR36 ;  /* 0x0000002400187c82 */ /* 0x000fe20008000000 */
[----:B------:R-:W-:Y:S01]  /*10ef0*/  R2UR UR46, R20 ;  /* 0x00000000142e72ca */ /* 0x000fe200000e0000 */
[----:B------:R-:W-:Y:S01]  /*10f00*/  UMOV UR25, UR37 ;  /* 0x0000002500197c82 */ /* 0x000fe20008000000 */
[----:B------:R-:W-:Y:S01]  /*10f10*/  R2UR UR26, R12 ;  /* 0x000000000c1a72ca */ /* 0x000fe200000e0000 */
[----:B------:R-:W-:Y:S01]  /*10f20*/  VIADD R14, R4, 0x400 ;  /* 0x00000400040e7836 */ /* 0x000fe20000000000 */
[----:B------:R-:W-:Y:S01]  /*10f30*/  R2UR UR27, R13 ;  /* 0x000000000d1b72ca */ /* 0x000fe200000e0000 */
[----:B------:R-:W-:Y:S01]  /*10f40*/  UMOV UR16, UR36 ;  /* 0x0000002400107c82 */ /* 0x000fe20008000000 */
[----:B------:R-:W-:Y:S01]  /*10f50*/  R2UR UR19, R15 ;  /* 0x000000000f1372ca */ /* 0x000fe200000e0000 */
[----:B------:R-:W-:Y:S01]  /*10f60*/  UMOV UR17, UR37 ;  /* 0x0000002500117c82 */ /* 0x000fe20008000000 */
[----:B------:R-:W-:Y:S01]  /*10f70*/  R2UR UR18, R14 ;  /* 0x000000000e1272ca */ /* 0x000fe200000e0000 */
[C---:B------:R-:W-:Y:S01]  /*10f80*/  VIADD R12, R4.reuse, 0x480 ;  /* 0x00000480040c7836 */ /* 0x040fe20000000000 */
[----:B------:R-:W-:Y:S01]  /*10f90*/  R2UR UR7, R13 ;  /* 0x000000000d0772ca */ /* 0x000fe200000e0000 */
[----:B------:R-:W-:Y:S01]  /*10fa0*/  UMOV UR4, UR36 ;  /* 0x0000002400047c82 */ /* 0x000fe20008000000 */
[----:B------:R-:W-:Y:S01]  /*10fb0*/  UMOV UR5, UR37 ;  /* 0x0000002500057c82 */ /* 0x000fe20008000000 */
[----:B------:R-:W-:Y:S01]  /*10fc0*/  VIADD R14, R4, 0x500 ;  /* 0x00000500040e7836 */ /* 0x000fe20000000000 */
[----:B------:R-:W-:Y:S01]  /*10fd0*/  R2UR UR6, R12 ;  /* 0x000000000c0672ca */ /* 0x000fe200000e0000 */
[----:B------:R-:W-:Y:S01]  /*10fe0*/  IMAD.U32 R24, RZ, RZ, UR8 ;  /* 0x00000008ff187e24 */ /* 0x000fe2000f8e00ff */
[----:B------:R-:W-:Y:S01]  /*10ff0*/  R2UR UR43, R15 ;  /* 0x000000000f2b72ca */ /* 0x000fe200000e0000 */
[----:B------:R-:W-:Y:S01]  /*11000*/  UMOV UR40, UR36 ;  /* 0x0000002400287c82 */ /* 0x000fe20008000000 */
[----:B------:R-:W-:Y:S01]  /*11010*/  R2UR UR42, R14 ;  /* 0x000000000e2a72ca */ /* 0x000fe200000e0000 */
[----:B------:R-:W-:Y:S01]  /*11020*/  UMOV UR41, UR37 ;  /* 0x0000002500297c82 */ /* 0x000fe20008000000 */
[----:B------:R0:W-:Y:S01]  /*11030*/  STL.64 [R1+0x10], R24 ;  /* 0x0000101801007387 */ /* 0x0001e20000100a00 */
[----:B------:R-:W-:Y:S01]  /*11040*/  VIADD R12, R4, 0x2 ;  /* 0x00000002040c7836 */ /* 0x000fe20000000000 */
[----:B------:R-:W-:Y:S01]  /*11050*/  MOV R7, UR39 ;  /* 0x0000002700077c02 */ /* 0x000fe20008000f00 */
[----:B------:R-:W-:Y:S01]  /*11060*/  IMAD.MOV.U32 R13, RZ, RZ, 0x40000040 ;  /* 0x40000040ff0d7424 */ /* 0x000fe200078e00ff */
[----:B------:R-:W-:Y:S01]  /*11070*/  MOV R8, UR38 ;  /* 0x0000002600087c02 */ /* 0x000fe20008000f00 */
[----:B------:R-:W-:Y:S01]  /*11080*/  UIADD3 UR8, UR56, 0x2, URZ ;  /* 0x0000000238087890 */ /* 0x000fe2000fffe03f */
[----:B------:R-:W-:Y:S01]  /*11090*/  R2UR UR38, R12 ;  /* 0x000000000c2672ca */ /* 0x000fe200000e0000 */
[----:B------:R-:W-:Y:S01]  /*110a0*/  UMOV UR37, 0x40000040 ;  /* 0x4000004000257882 */ /* 0x000fe20000000000 */
[----:B------:R-:W-:Y:S01]  /*110b0*/  R2UR UR39, R13 ;  /* 0x000000000d2772ca */ /* 0x000fe200000e0000 */
[C---:B------:R-:W-:Y:S01]  /*110c0*/  VIADD R14, R4.reuse, 0x102 ;  /* 0x00000102040e7836 */ /* 0x040fe20000000000 */
[C---:B------:R-:W-:Y:S01]  /*110d0*/  IADD3 R20, R4.reuse, 0x82, RZ ;  /* 0x0000008204147810 */ /* 0x040fe20007ffe0ff */
[----:B------:R-:W-:Y:S01]  /*110e0*/  IMAD.MOV.U32 R15, RZ, RZ, 0x40000040 ;  /* 0x40000040ff0f7424 */ /* 0x000fe200078e00ff */
[----:B------:R-:W-:Y:S01]  /*110f0*/  UMOV UR36, UR8 ;  /* 0x0000000800247c82 */ /* 0x000fe20008000000 */
[----:B------:R-:W-:Y:S01]  /*11100*/  MOV R21, 0x40000040 ;  /* 0x4000004000157802 */ /* 0x000fe20000000f00 */
        /* <DEDUP_REMOVED lines=8> */
[----:B------:R-:W-:Y:S01]  /*11190*/  IMAD.U32 R21, RZ, RZ, UR37 ;  /* 0x00000025ff157e24 */ /* 0x000fe2000f8e00ff */
[----:B------:R-:W-:-:S02]  /*111a0*/  WARPGROUP.DEPBAR.LE gsb0, 0x0 ;  /* 0x00008000000079c5 */ /* 0x000fc40000010000 */
[----:B------:R-:W-:Y:S01]  /*111b0*/  WARPGROUP.ARRIVE ;  /* 0x00000000000079c5 */ /* 0x000fe20000000000 */
[----:B------:R-:W-:Y:S01]  /*111c0*/  MOV R15, 0x40000040 ;  /* 0x40000040000f7802 */ /* 0x000fe20000000f00 */
[----:B------:R-:W-:Y:S01]  /*111d0*/  IMAD.U32 R20, RZ, RZ, UR36 ;  /* 0x00000024ff147e24 */ /* 0x000fe2000f8e00ff */
[----:B------:R-:W2:Y:S03]  /*111e0*/  LDL R120, [R1+0x34] ;  /* 0x0000340001787983 */ /* 0x000ea60000100800 */
[----:B------:R-:W-:Y:S01]  /*111f0*/  HGMMA.64x16x16.F32 R104, gdesc[UR12], RZ, !UPT, gsb0 ;  /* 0x002000000c6879f0 */ /* 0x000fe2000c0008ff */
[----:B------:R-:W-:Y:S01]  /*11200*/  R2UR UR14, R12 ;  /* 0x000000000c0e72ca */ /* 0x000fe200000e0000 */
[----:B------:R-:W-:Y:S01]  /*11210*/  VIADD R12, R4, 0x282 ;  /* 0x00000282040c7836 */ /* 0x000fe20000000000 */
[----:B------:R-:W-:Y:S01]  /*11220*/  R2UR UR15, R13 ;  /* 0x000000000d0f72ca */ /* 0x000fe200000e0000 */
[----:B------:R-:W-:Y:S01]  /*11230*/  IMAD.MOV.U32 R13, RZ, RZ, 0x40000040 ;  /* 0x40000040ff0d7424 */ /* 0x000fe200078e00ff */
[----:B------:R-:W-:-:S02]  /*11240*/  WARPGROUP.DEPBAR.LE gsb0, 0x0 ;  /* 0x00008000000079c5 */ /* 0x000fc40000010000 */
[----:B------:R-:W-:-:S06]  /*11250*/  WARPGROUP.ARRIVE ;  /* 0x00000000000079c5 */ /* 0x000fcc0000000000 */
[----:B------:R-:W-:Y:S01]  /*11260*/  HGMMA.64x16x16.F32 R96, gdesc[UR20], RZ, !UPT, gsb0 ;  /* 0x00200000146079f0 */ /* 0x000fe2000c0008ff */
[----:B------:R-:W-:Y:S01]  /*11270*/  R2UR UR22, R14 ;  /* 0x000000000e1672ca */ /* 0x000fe200000e0000 */
[----:B------:R-:W-:Y:S01]  /*11280*/  VIADD R14, R4, 0x302 ;  /* 0x00000302040e7836 */ /* 0x000fe20000000000 */
[----:B------:R-:W-:Y:S01]  /*11290*/  R2UR UR23, R15 ;  /* 0x000000000f1772ca */ /* 0x000fe200000e0000 */
[----:B------:R-:W-:Y:S01]  /*112a0*/  IMAD.MOV.U32 R15, RZ, RZ, 0x40000040 ;  /* 0x40000040ff0f7424 */ /* 0x000fe200078e00ff */
[----:B------:R-:W-:Y:S02]  /*112b0*/  WARPGROUP.DEPBAR.LE gsb0, 0x0 ;  /* 0x00008000000079c5 */ /* 0x000fe40000010000 */
[----:B------:R-:W-:-:S06]  /*112c0*/  WARPGROUP.ARRIVE ;  /* 0x00000000000079c5 */ /* 0x000fcc0000000000 */
[----:B------:R-:W-:Y:S03]  /*112d0*/  HGMMA.64x16x16.F32 R88, gdesc[UR52], RZ, !UPT, gsb0 ;  /* 0x00200000345879f0 */ /* 0x000fe6000c0008ff */
[----:B------:R-:W-:Y:S02]  /*112e0*/  WARPGROUP.DEPBAR.LE gsb0, 0x0 ;  /* 0x00008000000079c5 */ /* 0x000fe40000010000 */
[----:B------:R-:W-:-:S06]  /*112f0*/  WARPGROUP.ARRIVE ;  /* 0x00000000000079c5 */ /* 0x000fcc0000000000 */
[----:B------:R-:W-:Y:S01]  /*11300*/  HGMMA.64x16x16.F32 R72, gdesc[UR32], RZ, !UPT, gsb0 ;  /* 0x00200000204879f0 */ /* 0x000fe2000c0008ff */
        /* <DEDUP_REMOVED lines=17> */
[----:B------:R-:W-:Y:S01]  /*11420*/  UMOV UR44, UR36 ;  /* 0x00000024002c7c82 */ /* 0x000fe20008000000 */
[----:B------:R-:W-:Y:S01]  /*11430*/  UMOV UR45, UR37 ;  /* 0x00000025002d7c82 */ /* 0x000fe20008000000 */
[----:B------:R-:W-:Y:S02]  /*11440*/  R2UR UR26, R12 ;  /* 0x000000000c1a72ca */ /* 0x000fe400000e0000 */
[----:B------:R-:W-:Y:S01]  /*11450*/  R2UR UR27, R13 ;  /* 0x000000000d1b72ca */ /* 0x000fe200000e0000 */
[----:B------:R-:W-:Y:S02]  /*11460*/  WARPGROUP.DEPBAR.LE gsb0, 0x0 ;  /* 0x00008000000079c5 */ /* 0x000fe40000010000 */
[----:B------:R-:W-:Y:S01]  /*11470*/  WARPGROUP.ARRIVE ;  /* 0x00000000000079c5 */ /* 0x000fe20000000000 */
[----:B------:R-:W-:Y:S01]  /*11480*/  UMOV UR8, UR44 ;  /* 0x0000002c00087c82 */ /* 0x000fe20008000000 */
[----:B------:R-:W-:Y:S01]  /*11490*/  UMOV UR9, UR45 ;  /* 0x0000002d00097c82 */ /* 0x000fe20008000000 */
[----:B------:R-:W-:Y:S01]  /*114a0*/  UMOV UR48, UR44 ;  /* 0x0000002c00307c82 */ /* 0x000fe20008000000 */
[----:B------:R-:W-:Y:S01]  /*114b0*/  UMOV UR49, UR45 ;  /* 0x0000002d00317c82 */ /* 0x000fe20008000000 */
[----:B------:R-:W-:Y:S01]  /*114c0*/  UMOV UR12, UR44 ;  /* 0x0000002c000c7c82 */ /* 0x000fe20008000000 */
[----:B------:R-:W-:Y:S01]  /*114d0*/  HGMMA.64x16x16.F32 R40, gdesc[UR16], RZ, !UPT, gsb0 ;  /* 0x00200000102879f0 */ /* 0x000fe2000c0008ff */
        /* <DEDUP_REMOVED lines=10> */
[C---:B------:R-:W-:Y:S01]  /*11580*/  VIADD R12, R4.reuse, 0x482 ;  /* 0x00000482040c7836 */ /* 0x040fe20000000000 */
[----:B------:R-:W-:Y:S01]  /*11590*/  R2UR UR19, R15 ;  /* 0x000000000f1372ca */ /* 0x000fe200000e0000 */
[----:B------:R-:W-:Y:S01]  /*115a0*/  UMOV UR16, UR44 ;  /* 0x0000002c00107c82 */ /* 0x000fe20008000000 */
[----:B------:R-:W-:Y:S01]  /*115b0*/  UMOV UR17, UR45 ;  /* 0x0000002d00117c82 */ /* 0x000fe20008000000 */
[----:B------:R-:W-:Y:S01]  /*115c0*/  IMAD.MOV.U32 R13, RZ, RZ, 0x40000040 ;  /* 0x40000040ff0d7424 */ /* 0x000fe200078e00ff */
[----:B------:R-:W-:Y:S01]  /*115d0*/  IADD3 R14, R4, 0x502, RZ ;  /* 0x00000502040e7810 */ /* 0x000fe20007ffe0ff */
[----:B------:R-:W-:-:S02]  /*115e0*/  WARPGROUP.DEPBAR.LE gsb0, 0x0 ;  /* 0x00008000000079c5 */ /* 0x000fc40000010000 */
[----:B------:R-:W-:-:S06]  /*115f0*/  WARPGROUP.ARRIVE ;  /* 0x00000000000079c5 */ /* 0x000fcc0000000000 */
[----:B------:R-:W-:Y:S03]  /*11600*/  HGMMA.64x16x16.F32 R32, gdesc[UR4], RZ, !UPT, gsb0 ;  /* 0x00200000042079f0 */ /* 0x000fe6000c0008ff */
[----:B------:R-:W-:Y:S02]  /*11610*/  WARPGROUP.DEPBAR.LE gsb0, 0x0 ;  /* 0x00008000000079c5 */ /* 0x000fe40000010000 */
[----:B0-----:R-:W-:-:S06]  /*11620*/  WARPGROUP.ARRIVE ;  /* 0x00000000000079c5 */ /* 0x001fcc0000000000 */
[----:B------:R-:W-:Y:S03]  /*11630*/  HGMMA.64x16x16.F32 R24, gdesc[UR40], RZ, !UPT, gsb0 ;  /* 0x00200000281879f0 */ /* 0x000fe6000c0008ff */
        /* <DEDUP_REMOVED lines=34> */
[----:B------:R-:W-:Y:S02]  /*11860*/  MOV R15, 0x40000040 ;  /* 0x40000040000f7802 */ /* 0x000fe40000000f00 */
[----:B------:R-:W-:Y:S02]  /*11870*/  R2UR UR46, R14 ;  /* 0x000000000e2e72ca */ /* 0x000fe400000e0000 */
[----:B------:R-:W-:Y:S01]  /*11880*/  R2UR UR47, R15 ;  /* 0x000000000f2f72ca */ /* 0x000fe200000e0000 */
[----:B------:R-:W-:Y:S02]  /*11890*/  WARPGROUP.DEPBAR.LE gsb0, 0x0 ;  /* 0x00008000000079c5 */ /* 0x000fe40000010000 */
[----:B------:R-:W-:-:S10]  /*118a0*/  WARPGROUP.ARRIVE ;  /* 0x00000000000079c5 */ /* 0x000fd40000000000 */
[----:B------:R-:W-:Y:S01]  /*118b0*/  HGMMA.64x16x16.F32 R24, gdesc[UR44], R24, gsb0 ;  /* 0x002000002c1879f0 */ /* 0x000fe20008000818 */
[----:B------:R-:W-:Y:S01]  /*118c0*/  R2UR UR39, R7 ;  /* 0x00000000072772ca */ /* 0x000fe200000e0000 */
[----:B------:R-:W-:Y:S01]  /*118d0*/  IMAD.MOV.U32 R7, RZ, RZ, 0x40000040 ;  /* 0x40000040ff077424 */ /* 0x000fe200078e00ff */
[----:B------:R-:W-:-:S04]  /*118e0*/  R2UR UR54, R6 ;  /* 0x00000000063672ca */ /* 0x000fc800000e0000 */
[----:B------:R-:W-:Y:S01]  /*118f0*/  R2UR UR55, R7 ;  /* 0x00000000073772ca */ /* 0x000fe200000e0000 */
[----:B------:R-:W-:Y:S01]  /*11900*/  UIADD3 UR4, UR56, 0x4, URZ ;  /* 0x0000000438047890 */ /* 0x000fe2000fffe03f */
[----:B------:R-:W-:-:S06]  /*11910*/  UMOV UR53, 0x40000040 ;  /* 0x4000004000357882 */ /* 0x000fcc0000000000 */
[----:B------:R-:W-:Y:S01]  /*11920*/  UMOV UR52, UR4 ;  /* 0x0000000400347c82 */ /* 0x000fe20008000000 */
[----:B------:R-:W-:Y:S02]  /*11930*/  WARPGROUP.DEPBAR.LE gsb0, 0x0 ;  /* 0x00008000000079c5 */ /* 0x000fe40000010000 */
[----:B------:R-:W-:-:S06]  /*11940*/  WARPGROUP.ARRIVE ;  /* 0x00000000000079c5 */ /* 0x000fcc0000000000 */
        /* <DEDUP_REMOVED lines=9> */
[----:B------:R-:W-:Y:S01]  /*119e0*/  UMOV UR4, UR40 ;  /* 0x0000002800047c82 */ /* 0x000fe20008000000 */
        /* <DEDUP_REMOVED lines=76> */
[----:B------:R-:W-:Y:S01]  /*11eb0*/  R2UR UR36, R10 ;  /* 0x000000000a2472ca */ /* 0x000fe200000e0000 */
        /* <DEDUP_REMOVED lines=11> */
[----:B------:R-:W-:Y:S01]  /*11f70*/  UIADD3 UR4, UR56, 0x6, URZ ;  /* 0x0000000638047890 */ /* 0x000fe2000fffe03f */
[----:B------:R-:W-:-:S06]  /*11f80*/  UMOV UR49, 0x40000040 ;  /* 0x4000004000317882 */ /* 0x000fcc0000000000 */
[----:B------:R-:W-:Y:S01]  /*11f90*/  UMOV UR48, UR4 ;  /* 0x0000000400307c82 */ /* 0x000fe20008000000 */
[----:B------:R-:W-:Y:S02]  /*11fa0*/  WARPGROUP.DEPBAR.LE gsb0, 0x0 ;  /* 0x00008000000079c5 */ /* 0x000fe40000010000 */
[----:B------:R-:W-:-:S06]  /*11fb0*/  WARPGROUP.ARRIVE ;  /* 0x00000000000079c5 */ /* 0x000fcc0000000000 */
[----:B------:R-:W-:Y:S01]  /*11fc0*/  HGMMA.64x16x16.F32 R112, gdesc[UR48], R112, gsb0 ;  /* 0x00200000307079f0 */ /* 0x000fe20008000870 */
[----:B------:R-:W-:Y:S01]  /*11fd0*/  IMAD.MOV.U32 R7, RZ, RZ, 0x40000040 ;  /* 0x40000040ff077424 */ /* 0x000fe200078e00ff */
[----:B------:R-:W-:-:S04]  /*11fe0*/  IADD3 R6, R4, 0x86, RZ ;  /* 0x0000008604067810 */ /* 0x000fc80007ffe0ff */
        /* <DEDUP_REMOVED lines=297> */
[----:B------:R-:W-:Y:S01]  /*13280*/  UMOV UR5, 0x40000040 ;  /* 0x4000004000057882 */ /* 0x000fe20000000000 */
        /* <DEDUP_REMOVED lines=48> */
[----:B------:R-:W-:Y:S02]  /*13590*/  IADD3 R8, R4, 0x884, RZ ;  /* 0x0000088404087810 */ /* 0x000fe40007ffe0ff */
        /* <DEDUP_REMOVED lines=15> */
[C---:B------:R-:W-:Y:S01]  /*13690*/  VIADD R6, R4.reuse, 0x984 ;  /* 0x0000098404067836 */ /* 0x040fe20000000000 */
[----:B------:R-:W-:Y:S01]  /*136a0*/  MOV R7, 0x40000040 ;  /* 0x4000004000077802 */ /* 0x000fe20000000f00 */
[----:B------:R-:W-:Y:S01]  /*136b0*/  UMOV UR8, UR4 ;  /* 0x0000000400087c82 */ /* 0x000fe20008000000 */
[----:B------:R-:W-:Y:S01]  /*136c0*/  UMOV UR9, UR5 ;  /* 0x0000000500097c82 */ /* 0x000fe20008000000 */
[----:B------:R-:W-:Y:S01]  /*136d0*/  VIADD R8, R4, 0xa04 ;  /* 0x00000a0404087836 */ /* 0x000fe20000000000 */
[----:B------:R-:W-:Y:S01]  /*136e0*/  R2UR UR10, R6 ;  /* 0x00000000060a72ca */ /* 0x000fe200000e0000 */
[----:B------:R-:W-:Y:S01]  /*136f0*/  IMAD.MOV.U32 R9, RZ, RZ, 0x40000040 ;  /* 0x40000040ff097424 */ /* 0x000fe200078e00ff */
[----:B------:R-:W-:Y:S01]  /*13700*/  R2UR UR11, R7 ;  /* 0x00000000070b72ca */ /* 0x000fe200000e0000 */
[----:B------:R-:W-:Y:S01]  /*13710*/  UMOV UR12, UR4 ;  /* 0x00000004000c7c82 */ /* 0x000fe20008000000 */
[----:B------:R-:W-:Y:S01]  /*13720*/  UMOV UR13, UR5 ;  /* 0x00000005000d7c82 */ /* 0x000fe20008000000 */
[----:B------:R-:W-:Y:S01]  /*13730*/  UMOV UR16, UR4 ;  /* 0x0000000400107c82 */ /* 0x000fe20008000000 */
[----:B------:R-:W-:Y:S01]  /*13740*/  UMOV UR17, UR5 ;  /* 0x0000000500117c82 */ /* 0x000fe20008000000 */
[----:B------:R-:W-:Y:S01]  /*13750*/  UIADD3 UR20, UR56, 0x406, URZ ;  /* 0x0000040638147890 */ /* 0x000fe2000fffe03f */
[----:B------:R-:W-:Y:S01]  /*13760*/  UMOV UR21, 0x40000040 ;  /* 0x4000004000157882 */ /* 0x000fe20000000000 */
[----:B------:R-:W-:Y:S01]  /*13770*/  ULDC UR6, c[0x0][0x9d8] ;  /* 0x0002760000067ab9 */ /* 0x000fe20000000800 */
[----:B--2---:R-:W-:Y:S01]  /*13780*/  IADD3 R5, R162, 0xb0, -R120 ;  /* 0x000000b0a2057810 */ /* 0x004fe20007ffe878 */
[----:B------:R0:W-:Y:S01]  /*13790*/  STL.64 [R1+0x8], R20 ;  /* 0x0000081401007387 */ /* 0x0001e20000100a00 */
[----:B------:R-:W-:Y:S01]  /*137a0*/  ULDC UR7, c[0x0][0x988] ;  /* 0x0002620000077ab9 */ /* 0x000fe20000000800 */
[----:B------:R-:W-:-:S02]  /*137b0*/  WARPGROUP.DEPBAR.LE gsb0, 0x0 ;  /* 0x00008000000079c5 */ /* 0x000fc40000010000 */
[----:B------:R-:W-:-:S06]  /*137c0*/  WARPGROUP.ARRIVE ;  /* 0x00000000000079c5 */ /* 0x000fcc0000000000 */
[----:B------:R-:W-:Y:S01]  /*137d0*/  HGMMA.64x16x16.F32 R40, gdesc[UR8], R40, gsb0 ;  /* 0x00200000082879f0 */ /* 0x000fe20008000828 */
[----:B------:R-:W-:Y:S02]  /*137e0*/  R2UR UR14, R8 ;  /* 0x00000000080e72ca */ /* 0x000fe400000e0000 */
[----:B------:R-:W-:Y:S01]  /*137f0*/  R2UR UR15, R9 ;  /* 0x00000000090f72ca */ /* 0x000fe200000e0000 */
[----:B------:R-:W-:Y:S01]  /*13800*/  VIADD R6, R4, 0xa84 ;  /* 0x00000a8404067836 */ /* 0x000fe20000000000 */
[----:B------:R-:W-:Y:S02]  /*13810*/  WARPGROUP.DEPBAR.LE gsb0, 0x0 ;  /* 0x00008000000079c5 */ /* 0x000fe40000010000 */
[----:B------:R-:W-:-:S09]  /*13820*/  WARPGROUP.ARRIVE ;  /* 0x00000000000079c5 */ /* 0x000fd20000000000 */
[----:B------:R-:W-:Y:S01]  /*13830*/  HGMMA.64x16x16.F32 R32, gdesc[UR12], R32, gsb0 ;  /* 0x002000000c2079f0 */ /* 0x000fe20008000820 */
[----:B------:R-:W-:Y:S02]  /*13840*/  MOV R7, 0x40000040 ;  /* 0x4000004000077802 */ /* 0x000fe40000000f00 */
        /* <DEDUP_REMOVED lines=74> */
[----:B------:R-:W-:Y:S01]  /*13cf0*/  FMUL.FTZ R3, R112, UR6 ;  /* 0x0000000670037c20 */ /* 0x000fe20008410000 */
[----:B------:R-:W-:Y:S01]  /*13d00*/  FMUL.FTZ R8, R113, UR6 ;  /* 0x0000000671087c20 */ /* 0x000fe20008410000 */
[----:B------:R-:W-:Y:S02]  /*13d10*/  WARPGROUP.DEPBAR.LE gsb0, 0x0 ;  /* 0x00008000000079c5 */ /* 0x000fe40000010000 */
[----:B------:R-:W-:-:S06]  /*13d20*/  WARPGROUP.ARRIVE ;  /* 0x00000000000079c5 */ /* 0x000fcc0000000000 */
[----:B------:R-:W-:Y:S01]  /*13d30*/  HGMMA.64x16x16.F32 R32, gdesc[UR8], R32, gsb0 ;  /* 0x00200000082079f0 */ /* 0x000fe20008000820 */
[----:B------:R-:W-:Y:S01]  /*13d40*/  FMUL.FTZ R12, R117, UR6 ;  /* 0x00000006750c7c20 */ /* 0x000fe20008410000 */
[----:B------:R-:W-:Y:S01]  /*13d50*/  FMUL.FTZ R9, R116, UR6 ;  /* 0x0000000674097c20 */ /* 0x000fe20008410000 */
[----:B------:R-:W-:Y:S01]  /*13d60*/  MUFU.TANH R3, R3 ;  /* 0x0000000300037308 */ /* 0x000fe20000002400 */
[----:B------:R-:W-:Y:S01]  /*13d70*/  FMUL.FTZ R11, R114, UR6 ;  /* 0x00000006720b7c20 */ /* 0x000fe20008410000 */
[----:B------:R-:W-:-:S06]  /*13d80*/  FMUL.FTZ R10, R115, UR6 ;  /* 0x00000006730a7c20 */ /* 0x000fcc0008410000 */
[----:B------:R-:W1:Y:S01]  /*13d90*/  MUFU.TANH R8, R8 ;  /* 0x0000000800087308 */ /* 0x000e620000002400 */
[----:B------:R-:W-:Y:S01]  /*13da0*/  FMUL.FTZ R13, R104, UR6 ;  /* 0x00000006680d7c20 */ /* 0x000fe20008410000 */
[----:B------:R-:W-:Y:S01]  /*13db0*/  FMUL.FTZ R157, R40, UR6 ;  /* 0x00000006289d7c20 */ /* 0x000fe20008410000 */
[----:B------:R-:W-:-:S05]  /*13dc0*/  IMAD R40, R160, -0xb0, R5 ;  /* 0xffffff50a0287824 */ /* 0x000fca00078e0205 */
[----:B------:R-:W2:Y:S01]  /*13dd0*/  MUFU.TANH R12, R12 ;  /* 0x0000000c000c7308 */ /* 0x000ea20000002400 */
[----:B------:R-:W-:Y:S01]  /*13de0*/  FMUL.FTZ R15, R118, UR6 ;  /* 0x00000006760f7c20 */ /* 0x000fe20008410000 */
[----:B------:R-:W-:-:S06]  /*13df0*/  FMUL.FTZ R14, R105, UR6 ;  /* 0x00000006690e7c20 */ /* 0x000fcc0008410000 */
[----:B------:R-:W3:Y:S01]  /*13e00*/  MUFU.TANH R9, R9 ;  /* 0x0000000900097308 */ /* 0x000ee20000002400 */
[----:B------:R-:W-:Y:S01]  /*13e10*/  FMUL.FTZ R50, R50, UR6 ;  /* 0x0000000632327c20 */ /* 0x000fe20008410000 */
[----:B0-----:R-:W-:-:S06]  /*13e20*/  FMUL.FTZ R20, R119, UR6 ;  /* 0x0000000677147c20 */ /* 0x001fcc0008410000 */
[----:B------:R-:W0:Y:S01]  /*13e30*/  MUFU.TANH R11, R11 ;  /* 0x0000000b000b7308 */ /* 0x000e220000002400 */
[----:B------:R-:W-:Y:S01]  /*13e40*/  ISETP.GT.AND P2, PT, R40, RZ, PT ;  /* 0x000000ff2800720c */ /* 0x000fe20003f44270 */
[----:B------:R-:W-:Y:S01]  /*13e50*/  FMUL.FTZ R21, R108, UR6 ;  /* 0x000000066c157c20 */ /* 0x000fe20008410000 */
[----:B------:R-:W-:Y:S01]  /*13e60*/  ISETP.GT.AND P3, PT, R40, 0x1, PT ;  /* 0x000000012800780c */ /* 0x000fe20003f64270 */
[----:B------:R-:W-:-:S04]  /*13e70*/  FMUL.FTZ R117, R42, UR6 ;  /* 0x000000062a757c20 */ /* 0x000fc80008410000 */
[----:B------:R-:W4:Y:S01]  /*13e80*/  MUFU.TANH R10, R10 ;  /* 0x0000000a000a7308 */ /* 0x000f220000002400 */
[----:B------:R-:W-:Y:S01]  /*13e90*/  ISETP.GT.AND P5, PT, R40, 0x9, PT ;  /* 0x000000092800780c */ /* 0x000fe20003fa4270 */
[----:B------:R-:W-:Y:S01]  /*13ea0*/  FMUL.FTZ R80, R106, UR6 ;  /* 0x000000066a507c20 */ /* 0x000fe20008410000 */
[----:B------:R-:W-:-:S05]  /*13eb0*/  ISETP.GT.AND P4, PT, R40, 0x8, PT ;  /* 0x000000082800780c */ /* 0x000fca0003f84270 */
[----:B------:R-:W4:Y:S01]  /*13ec0*/  MUFU.TANH R13, R13 ;  /* 0x0000000d000d7308 */ /* 0x000f220000002400 */
[----:B------:R-:W-:Y:S02]  /*13ed0*/  WARPGROUP.DEPBAR.LE gsb0, 0x0 ;  /* 0x00008000000079c5 */ /* 0x000fe40000010000 */
[----:B-1----:R-:W-:Y:S01]  /*13ee0*/  FSEL R8, R8, -INF , P3 ;  /* 0xff80000008087808 */ /* 0x002fe20001800000 */
[----:B------:R-:W-:Y:S01]  /*13ef0*/  FMUL.FTZ R82, R109, UR6 ;  /* 0x000000066d527c20 */ /* 0x000fe20008410000 */
[----:B------:R-:W-:-:S03]  /*13f00*/  FMUL.FTZ R7, R54, UR6 ;  /* 0x0000000636077c20 */ /* 0x000fc60008410000 */
[----:B------:R-:W1:Y:S01]  /*13f10*/  MUFU.TANH R15, R15 ;  /* 0x0000000f000f7308 */ /* 0x000e620000002400 */
[----:B------:R-:W-:Y:S01]  /*13f20*/  FMUL.FTZ R106, R32, UR6 ;  /* 0x00000006206a7c20 */ /* 0x000fe20008410000 */
[----:B------:R-:W-:Y:S01]  /*13f30*/  FMUL.FTZ R54, R34, UR6 ;  /* 0x0000000622367c20 */ /* 0x000fe20008410000 */
[----:B------:R-:W-:-:S05]  /*13f40*/  FMUL.FTZ R32, R39, UR6 ;  /* 0x0000000627207c20 */ /* 0x000fca0008410000 */
[----:B------:R-:W1:Y:S01]  /*13f50*/  MUFU.TANH R14, R14 ;  /* 0x0000000e000e7308 */ /* 0x000e620000002400 */
[----:B------:R-:W-:Y:S01]  /*13f60*/  FMUL.FTZ R34, R37, UR6 ;  /* 0x0000000625227c20 */ /* 0x000fe20008410000 */
[----:B--2---:R-:W-:Y:S01]  /*13f70*/  FSEL R39, R12, -INF , P5 ;  /* 0xff8000000c277808 */ /* 0x004fe20002800000 */
[----:B------:R-:W-:Y:S01]  /*13f80*/  FMUL.FTZ R81, R107, UR6 ;  /* 0x000000066b517c20 */ /* 0x000fe20008410000 */
[----:B------:R-:W-:-:S04]  /*13f90*/  FMUL.FTZ R84, R96, UR6 ;  /* 0x0000000660547c20 */ /* 0x000fc80008410000 */
[----:B------:R-:W2:Y:S01]  /*13fa0*/  MUFU.TANH R20, R20 ;  /* 0x0000001400147308 */ /* 0x000ea20000002400 */
[----:B---3--:R-:W-:Y:S01]  /*13fb0*/  FSEL R37, R9, -INF , P4 ;  /* 0xff80000009257808 */ /* 0x008fe20002000000 */
[----:B------:R-:W-:Y:S01]  /*13fc0*/  FMUL.FTZ R86, R110, UR6 ;  /* 0x000000066e567c20 */ /* 0x000fe20008410000 */
[----:B0-----:R-:W-:Y:S01]  /*13fd0*/  FSEL R11, R11, -INF , P2 ;  /* 0xff8000000b0b7808 */ /* 0x001fe20001000000 */
[----:B------:R-:W-:Y:S01]  /*13fe0*/  FMUL.FTZ R83, R97, UR6 ;  /* 0x0000000661537c20 */ /* 0x000fe20008410000 */
[----:B------:R-:W-:Y:S01]  /*13ff0*/  FMUL.FTZ R159, R41, UR6 ;  /* 0x00000006299f7c20 */ /* 0x000fe20008410000 */
[----:B------:R-:W-:Y:S01]  /*14000*/  FMUL.FTZ R85, R111, UR6 ;  /* 0x000000066f557c20 */ /* 0x000fe20008410000 */
[----:B------:R-:W-:Y:S01]  /*14010*/  FMUL.FTZ R163, R45, UR6 ;  /* 0x000000062da37c20 */ /* 0x000fe20008410000 */
[----:B------:R0:W-:Y:S01]  /*14020*/  MUFU.TANH R42, R50 ;  /* 0x00000032002a7308 */ /* 0x0001e20000002400 */
[----:B------:R-:W-:Y:S01]  /*14030*/  FMUL.FTZ R98, R98, UR6 ;  /* 0x0000000662627c20 */ /* 0x000fe20008410000 */
[----:B------:R-:W-:-:S02]  /*14040*/  IMAD.MOV.U32 R5, RZ, RZ, 0x40000040 ;  /* 0x40000040ff057424 */ /* 0x000fc400078e00ff */
[----:B------:R-:W-:Y:S01]  /*14050*/  FMUL.FTZ R51, R51, UR6 ;  /* 0x0000000633337c20 */ /* 0x000fe20008410000 */
[----:B------:R-:W-:Y:S01]  /*14060*/  FMUL.FTZ R104, R47, UR6 ;  /* 0x000000062f687c20 */ /* 0x000fe20008410000 */
[----:B------:R-:W-:Y:S01]  /*14070*/  FMUL.FTZ R88, R88, UR6 ;  /* 0x0000000658587c20 */ /* 0x000fe20008410000 */
[----:B------:R-:W-:Y:S01]  /*14080*/  IADD3 R4, R4, 0xa86, RZ ;  /* 0x00000a8604047810 */ /* 0x000fe20007ffe0ff */
[----:B------:R-:W-:Y:S01]  /*14090*/  FMUL.FTZ R161, R44, UR6 ;  /* 0x000000062ca17c20 */ /* 0x000fe20008410000 */
[----:B------:R-:W-:Y:S01]  /*140a0*/  FMUL.FTZ R53, R53, UR6 ;  /* 0x0000000635357c20 */ /* 0x000fe20008410000 */
[----:B0-----:R-:W-:Y:S01]  /*140b0*/  FMUL.FTZ R50, R35, UR6 ;  /* 0x0000000623327c20 */ /* 0x001fe20008410000 */
[----:B------:R-:W-:Y:S01]  /*140c0*/  FSEL R35, R3, -INF , P2 ;  /* 0xff80000003237808 */ /* 0x000fe20001000000 */
[----:B------:R-:W0:Y:S01]  /*140d0*/  MUFU.TANH R21, R21 ;  /* 0x0000001500157308 */ /* 0x000e220000002400 */
[----:B------:R-:W-:Y:S01]  /*140e0*/  FMUL.FTZ R102, R102, UR6 ;  /* 0x0000000666667c20 */ /* 0x000fe20008410000 */
[----:B------:R-:W-:Y:S01]  /*140f0*/  FMUL.FTZ R52, R52, UR6 ;  /* 0x0000000634347c20 */ /* 0x000fe20008410000 */
[----:B------:R-:W-:Y:S01]  /*14100*/  FMNMX.FTZ R12, R35, R8, !PT ;  /* 0x00000008230c7209 */ /* 0x000fe20007810000 */
[----:B------:R-:W-:Y:S01]  /*14110*/  FMUL.FTZ R89, R89, UR6 ;  /* 0x0000000659597c20 */ /* 0x000fe20008410000 */
[----:B------:R-:W-:Y:S01]  /*14120*/  ISETP.GT.AND P2, PT, R40, 0x10, PT ;  /* 0x000000102800780c */ /* 0x000fe20003f44270 */
[----:B------:R-:W-:Y:S01]  /*14130*/  FMUL.FTZ R115, R55, UR6 ;  /* 0x0000000637737c20 */ /* 0x000fe20008410000 */
[----:B------:R-:W-:Y:S01]  /*14140*/  FMUL.FTZ R91, R91, UR6 ;  /* 0x000000065b5b7c20 */ /* 0x000fe20008410000 */
[----:B------:R-:W3:Y:S01]  /*14150*/  MUFU.TANH R80, R80 ;  /* 0x0000005000507308 */ /* 0x000ee20000002400 */
[----:B------:R-:W-:Y:S01]  /*14160*/  FMNMX.FTZ R12, R37, R12, !PT ;  /* 0x0000000c250c7209 */ /* 0x000fe20007810000 */
[----:B------:R-:W-:Y:S01]  /*14170*/  FMUL.FTZ R72, R72, UR6 ;  /* 0x0000000648487c20 */ /* 0x000fe20008410000 */
[----:B----4-:R-:W-:Y:S01]  /*14180*/  FSEL R10, R10, -INF , P3 ;  /* 0xff8000000a0a7808 */ /* 0x010fe20001800000 */
[----:B------:R-:W-:Y:S01]  /*14190*/  FMUL.FTZ R73, R73, UR6 ;  /* 0x0000000649497c20 */ /* 0x000fe20008410000 */
[----:B------:R-:W-:Y:S01]  /*141a0*/  FMUL.FTZ R6, R57, UR6 ;  /* 0x0000000639067c20 */ /* 0x000fe20008410000 */
[----:B------:R-:W-:Y:S01]  /*141b0*/  FMUL.FTZ R75, R75, UR6 ;  /* 0x000000064b4b7c20 */ /* 0x000fe20008410000 */
[----:B------:R-:W-:Y:S01]  /*141c0*/  FMUL.FTZ R78, R78, UR6 ;  /* 0x000000064e4e7c20 */ /* 0x000fe20008410000 */
[----:B------:R-:W-:Y:S01]  /*141d0*/  MUFU.TANH R82, R82 ;  /* 0x0000005200527308 */ /* 0x000fe20000002400 */
[----:B------:R-:W-:Y:S01]  /*141e0*/  ISETP.GT.AND P3, PT, R40, 0x11, PT ;  /* 0x000000112800780c */ /* 0x000fe20003f64270 */
[----:B------:R-:W-:Y:S01]  /*141f0*/  FMUL.FTZ R96, R100, UR6 ;  /* 0x0000000664607c20 */ /* 0x000fe20008410000 */
[----:B------:R-:W-:Y:S01]  /*14200*/  FSEL R41, R13, -INF , P2 ;  /* 0xff8000000d297808 */ /* 0x000fe20001000000 */
[----:B------:R-:W-:Y:S01]  /*14210*/  FMUL.FTZ R79, R79, UR6 ;  /* 0x000000064f4f7c20 */ /* 0x000fe20008410000 */
[----:B------:R-:W-:Y:S01]  /*14220*/  FMNMX.FTZ R12, R39, R12, !PT ;  /* 0x0000000c270c7209 */ /* 0x000fe20007810000 */
[----:B------:R-:W-:Y:S01]  /*14230*/  FMUL.FTZ R56, R56, UR6 ;  /* 0x0000000638387c20 */ /* 0x000fe20008410000 */
[----:B------:R-:W-:Y:S01]  /*14240*/  FMUL.FTZ R119, R43, UR6 ;  /* 0x000000062b777c20 */ /* 0x000fe20008410000 */
[----:B------:R-:W4:Y:S01]  /*14250*/  MUFU.TANH R81, R81 ;  /* 0x0000005100517308 */ /* 0x000f220000002400 */
[----:B-1----:R-:W-:Y:S01]  /*14260*/  FSEL R15, R15, -INF , P4 ;  /* 0xff8000000f0f7808 */ /* 0x002fe20002000000 */
[----:B------:R-:W-:Y:S01]  /*14270*/  FMUL.FTZ R97, R99, UR6 ;  /* 0x0000000663617c20 */ /* 0x000fe20008410000 */
[----:B------:R-:W-:Y:S01]  /*14280*/  FMUL.FTZ R100, R103, UR6 ;  /* 0x0000000667647c20 */ /* 0x000fe20008410000 */
[----:B------:R-:W-:Y:S01]  /*14290*/  FMUL.FTZ R48, R48, UR6 ;  /* 0x0000000630307c20 */ /* 0x000fe20008410000 */
[----:B------:R-:W-:Y:S01]  /*142a0*/  FMUL.FTZ R49, R49, UR6 ;  /* 0x0000000631317c20 */ /* 0x000fe20008410000 */
[----:B------:R-:W4:Y:S02]  /*142b0*/  LDL R108, [R1+0x4] ;  /* 0x00000400016c7983 */ /* 0x000f240000100800 */
[----:B------:R-:W-:Y:S01]  /*142c0*/  MUFU.TANH R84, R84 ;  /* 0x0000005400547308 */ /* 0x000fe20000002400 */
[----:B------:R-:W-:Y:S01]  /*142d0*/  ISETP.GT.AND P4, PT, R40, 0x18, PT ;  /* 0x000000182800780c */ /* 0x000fe20003f84270 */
[----:B------:R-:W-:Y:S01]  /*142e0*/  FMUL.FTZ R99, R101, UR6 ;  /* 0x0000000665637c20 */ /* 0x000fe20008410000 */
[----:B------:R-:W-:Y:S01]  /*142f0*/  FSEL R45, R14, -INF , P3 ;  /* 0xff8000000e2d7808 */ /* 0x000fe20001800000 */
[----:B------:R-:W-:Y:S01]  /*14300*/  FMUL.FTZ R103, R94, UR6 ;  /* 0x000000065e677c20 */ /* 0x000fe20008410000 */
[----:B------:R-:W-:-:S03]  /*14310*/  FMNMX.FTZ R12, R41, R12, !PT ;  /* 0x0000000c290c7209 */ /* 0x000fc60007810000 */
[----:B------:R-:W-:Y:S01]  /*14320*/  MUFU.TANH R86, R86 ;  /* 0x0000005600567308 */ /* 0x000fe20000002400 */
[----:B------:R-:W-:Y:S01]  /*14330*/  FMUL.FTZ R94, R74, UR6 ;  /* 0x000000064a5e7c20 */ /* 0x000fe20008410000 */
[----:B------:R-:W-:Y:S01]  /*14340*/  FMUL.FTZ R74, R76, UR6 ;  /* 0x000000064c4a7c20 */ /* 0x000fe20008410000 */
[----:B--2---:R-:W-:-:S05]  /*14350*/  FSEL R3, R20, -INF , P5 ;  /* 0xff80000014037808 */ /* 0x004fca0002800000 */
[----:B------:R-:W1:Y:S01]  /*14360*/  MUFU.TANH R83, R83 ;  /* 0x0000005300537308 */ /* 0x000e620000002400 */
[----:B------:R-:W-:Y:S01]  /*14370*/  FMUL.FTZ R76, R77, UR6 ;  /* 0x000000064d4c7c20 */ /* 0x000fe20008410000 */
[----:B------:R-:W-:Y:S01]  /*14380*/  ISETP.GT.AND P5, PT, R40, 0x19, PT ;  /* 0x000000192800780c */ /* 0x000fe20003fa4270 */
[----:B------:R-:W-:Y:S01]  /*14390*/  FMUL.FTZ R77, R64, UR6 ;  /* 0x00000006404d7c20 */ /* 0x000fe20008410000 */
[----:B0-----:R-:W-:Y:S02]  /*143a0*/  FSEL R47, R21, -INF , P4 ;  /* 0xff800000152f7808 */ /* 0x001fe40002000000 */
[----:B------:R-:W-:Y:S02]  /*143b0*/  FMNMX.FTZ R12, R45, R12, !PT ;  /* 0x0000000c2d0c7209 */ /* 0x000fe40007810000 */
[----:B------:R-:W0:Y:S01]  /*143c0*/  MUFU.TANH R85, R85 ;  /* 0x0000005500557308 */ /* 0x000e220000002400 */
[----:B------:R-:W-:Y:S01]  /*143d0*/  FMUL.FTZ R64, R65, UR6 ;  /* 0x0000000641407c20 */ /* 0x000fe20008410000 */
[----:B------:R-:W-:Y:S01]  /*143e0*/  R2UR UR23, R5 ;  /* 0x00000000051772ca */ /* 0x000fe200000e0000 */
[----:B------:R-:W-:Y:S01]  /*143f0*/  FMUL.FTZ R65, R68, UR6 ;  /* 0x0000000644417c20 */ /* 0x000fe20008410000 */
[----:B---3--:R-:W-:-:S04]  /*14400*/  FSEL R5, R80, -INF , P2 ;  /* 0xff80000050057808 */ /* 0x008fc80001000000 */
[----:B------:R-:W2:Y:S01]  /*14410*/  MUFU.TANH R96, R96 ;  /* 0x0000006000607308 */ /* 0x000ea20000002400 */
[----:B------:R-:W-:Y:S01]  /*14420*/  FMUL.FTZ R68, R70, UR6 ;  /* 0x0000000646447c20 */ /* 0x000fe20008410000 */
[----:B------:R-:W-:Y:S01]  /*14430*/  ISETP.GT.AND P2, PT, R40, 0x20, PT ;  /* 0x000000202800780c */ /* 0x000fe20003f44270 */
[----:B------:R-:W-:Y:S01]  /*14440*/  FMUL.FTZ R70, R59, UR6 ;  /* 0x000000063b467c20 */ /* 0x000fe20008410000 */
[----:B------:R-:W-:-:S04]  /*14450*/  FMNMX.FTZ R12, R47, R12, !PT ;  /* 0x0000000c2f0c7209 */ /* 0x000fc80007810000 */
[----:B------:R-:W3:Y:S01]  /*14460*/  MUFU.TANH R98, R98 ;  /* 0x0000006200627308 */ /* 0x000ee20000002400 */
[----:B------:R-:W-:Y:S01]  /*14470*/  FMUL.FTZ R59, R63, UR6 ;  /* 0x000000063f3b7c20 */ /* 0x000fe20008410000 */
[----:B------:R-:W-:Y:S01]  /*14480*/  R2UR UR22, R4 ;  /* 0x00000000041672ca */ /* 0x000fe200000e0000 */
[----:B------:R-:W-:Y:S01]  /*14490*/  FMUL.FTZ R63, R46, UR6 ;  /* 0x000000062e3f7c20 */ /* 0x000fe20008410000 */
[----:B----4-:R-:W-:-:S04]  /*144a0*/  FSEL R81, R81, -INF , P3 ;  /* 0xff80000051517808 */ /* 0x010fc80001800000 */
[----:B------:R-:W4:Y:S01]  /*144b0*/  MUFU.TANH R99, R99 ;  /* 0x0000006300637308 */ /* 0x000f220000002400 */
[----:B------:R-:W-:Y:S01]  /*144c0*/  FMUL.FTZ R101, R90, UR6 ;  /* 0x000000065a657c20 */ /* 0x000fe20008410000 */
[----:B------:R-:W-:Y:S01]  /*144d0*/  FMUL.FTZ R46, R36, UR6 ;  /* 0x00000006242e7c20 */ /* 0x000fe20008410000 */
[----:B------:R-:W-:-:S05]  /*144e0*/  ISETP.GT.AND P3, PT, R40, 0x21, PT ;  /* 0x000000212800780c */ /* 0x000fca0003f64270 */
[----:B------:R1:W-:Y:S01]  /*144f0*/  MUFU.TANH R44, R51 ;  /* 0x00000033002c7308 */ /* 0x0003e20000002400 */
[----:B------:R-:W-:Y:S01]  /*14500*/  FMUL.FTZ R90, R92, UR6 ;  /* 0x000000065c5a7c20 */ /* 0x000fe20008410000 */
[----:B-1----:R-:W-:-:S06]  /*14510*/  FSEL R51, R82, -INF , P5 ;  /* 0xff80000052337808 */ /* 0x002fcc0002800000 */
[----:B------:R-:W1:Y:S01]  /*14520*/  MUFU.TANH R97, R97 ;  /* 0x0000006100617308 */ /* 0x000e620000002400 */
[----:B------:R-:W-:-:S07]  /*14530*/  FMNMX.FTZ R12, R51, R12, !PT ;  /* 0x0000000c330c7209 */ /* 0x000fce0007810000 */
[----:B------:R-:W1:Y:S01]  /*14540*/  MUFU.TANH R88, R88 ;  /* 0x0000005800587308 */ /* 0x000e620000002400 */
[----:B------:R-:W-:Y:S01]  /*14550*/  FSEL R83, R83, -INF , P3 ;  /* 0xff80000053537808 */ /* 0x000fe20001800000 */
[----:B------:R-:W-:-:S06]  /*14560*/  FMUL.FTZ R92, R93, UR6 ;  /* 0x000000065d5c7c20 */ /* 0x000fcc0008410000 */
[----:B------:R2:W-:Y:S01]  /*14570*/  MUFU.TANH R4, R53 ;  /* 0x0000003500047308 */ /* 0x0005e20000002400 */
[----:B0-----:R-:W-:-:S07]  /*14580*/  FSEL R85, R85, -INF , P5 ;  /* 0xff80000055557808 */ /* 0x001fce0002800000 */
[----:B------:R-:W-:Y:S01]  /*14590*/  MUFU.TANH R36, R52 ;  /* 0x0000003400247308 */ /* 0x000fe20000002400 */
[----:B--2---:R-:W-:-:S04]  /*145a0*/  FSEL R53, R84, -INF , P2 ;  /* 0xff80000054357808 */ /* 0x004fc80001000000 */
[----:B------:R-:W-:-:S03]  /*145b0*/  FMNMX.FTZ R12, R53, R12, !PT ;  /* 0x0000000c350c7209 */ /* 0x000fc60007810000 */
[----:B------:R-:W0:Y:S01]  /*145c0*/  MUFU.TANH R102, R102 ;  /* 0x0000006600667308 */ /* 0x000e220000002400 */
[----:B------:R-:W-:-:S07]  /*145d0*/  ISETP.GT.AND P5, PT, R40, 0x29, PT ;  /* 0x000000292800780c */ /* 0x000fce0003fa4270 */
[----:B------:R2:W-:Y:S01]  /*145e0*/  MUFU.TANH R52, R7 ;  /* 0x0000000700347308 */ /* 0x0005e20000002400 */
[----:B------:R-:W-:-:S07]  /*145f0*/  FMNMX.FTZ R12, R83, R12, !PT ;  /* 0x0000000c530c7209 */ /* 0x000fce0007810000 */
[----:B------:R-:W0:Y:S01]  /*14600*/  MUFU.TANH R89, R89 ;  /* 0x0000005900597308 */ /* 0x000e220000002400 */
[----:B--2---:R-:W-:Y:S02]  /*14610*/  FSEL R7, R86, -INF , P4 ;  /* 0xff80000056077808 */ /* 0x004fe40002000000 */
[----:B------:R-:W-:-:S05]  /*14620*/  ISETP.GT.AND P4, PT, R40, 0x28, PT ;  /* 0x000000282800780c */ /* 0x000fca0003f84270 */
[----:B------:R-:W2:Y:S01]  /*14630*/  MUFU.TANH R100, R100 ;  /* 0x0000006400647308 */ /* 0x000ea20000002400 */
[----:B------:R-:W-:Y:S02]  /*14640*/  FSEL R55, R96, -INF , P4 ;  /* 0xff80000060377808 */ /* 0x000fe40002000000 */
[----:B---3--:R-:W-:-:S05]  /*14650*/  FSEL R9, R98, -INF , P2 ;  /* 0xff80000062097808 */ /* 0x008fca0001000000 */
[----:B------:R-:W3:Y:S01]  /*14660*/  MUFU.TANH R90, R90 ;  /* 0x0000005a005a7308 */ /* 0x000ee20000002400 */
[----:B------:R-:W-:Y:S02]  /*14670*/  ISETP.GT.AND P2, PT, R40, 0x30, PT ;  /* 0x000000302800780c */ /* 0x000fe40003f44270 */
[----:B----4-:R-:W-:Y:S02]  /*14680*/  FSEL R99, R99, -INF , P5 ;  /* 0xff80000063637808 */ /* 0x010fe40002800000 */
[----:B------:R-:W-:-:S03]  /*14690*/  FMNMX.FTZ R12, R55, R12, !PT ;  /* 0x0000000c370c7209 */ /* 0x000fc60007810000 */
[----:B------:R-:W4:Y:S01]  /*146a0*/  MUFU.TANH R101, R101 ;  /* 0x0000006500657308 */ /* 0x000f220000002400 */
[----:B------:R-:W-:Y:S01]  /*146b0*/  FMUL.FTZ R57, R61, UR6 ;  /* 0x000000063d397c20 */ /* 0x000fe20008410000 */
[----:B-1----:R-:W-:Y:S01]  /*146c0*/  FSEL R97, R97, -INF , P3 ;  /* 0xff80000061617808 */ /* 0x002fe20001800000 */
[----:B------:R-:W-:-:S05]  /*146d0*/  FMUL.FTZ R93, R95, UR6 ;  /* 0x000000065f5d7c20 */ /* 0x000fca0008410000 */
[----:B------:R-:W1:Y:S01]  /*146e0*/  MUFU.TANH R92, R92 ;  /* 0x0000005c005c7308 */ /* 0x000e620000002400 */
[----:B------:R-:W-:Y:S02]  /*146f0*/  ISETP.GT.AND P3, PT, R40, 0x31, PT ;  /* 0x000000312800780c */ /* 0x000fe40003f64270 */
[----:B------:R-:W-:Y:S02]  /*14700*/  FSEL R61, R88, -INF , P2 ;  /* 0xff800000583d7808 */ /* 0x000fe40001000000 */
[----:B------:R-:W-:-:S03]  /*14710*/  FMNMX.FTZ R14, R99, R12, !PT ;  /* 0x0000000c630e7209 */ /* 0x000fc60007810000 */
[----:B------:R-:W1:Y:S01]  /*14720*/  MUFU.TANH R91, R91 ;  /* 0x0000005b005b7308 */ /* 0x000e620000002400 */
[----:B0-----:R-:W-:Y:S02]  /*14730*/  FSEL R13, R102, -INF , P4 ;  /* 0xff800000660d7808 */ /* 0x001fe40002000000 */
[----:B------:R-:W-:-:S05]  /*14740*/  ISETP.GT.AND P4, PT, R40, 0x38, PT ;  /* 0x000000382800780c */ /* 0x000fca0003f84270 */
[----:B------:R-:W0:Y:S01]  /*14750*/  MUFU.TANH R72, R72 ;  /* 0x0000004800487308 */ /* 0x000e220000002400 */
[----:B------:R-:W-:Y:S02]  /*14760*/  FSEL R105, R89, -INF , P3 ;  /* 0xff80000059697808 */ /* 0x000fe40001800000 */
[----:B------:R-:W-:-:S05]  /*14770*/  FMNMX.FTZ R14, R61, R14, !PT ;  /* 0x0000000e3d0e7209 */ /* 0x000fca0007810000 */
[----:B------:R-:W0:Y:S01]  /*14780*/  MUFU.TANH R103, R103 ;  /* 0x0000006700677308 */ /* 0x000e220000002400 */
[----:B--2---:R-:W-:Y:S02]  /*14790*/  FSEL R21, R100, -INF , P5 ;  /* 0xff80000064157808 */ /* 0x004fe40002800000 */
[----:B------:R-:W-:-:S05]  /*147a0*/  ISETP.GT.AND P5, PT, R40, 0x39, PT ;  /* 0x000000392800780c */ /* 0x000fca0003fa4270 */
[----:B------:R-:W2:Y:S01]  /*147b0*/  MUFU.TANH R73, R73 ;  /* 0x0000004900497308 */ /* 0x000ea20000002400 */
[----:B---3--:R-:W-:Y:S02]  /*147c0*/  FSEL R107, R90, -INF , P4 ;  /* 0xff8000005a6b7808 */ /* 0x008fe40002000000 */
[----:B------:R-:W-:-:S05]  /*147d0*/  FMNMX.FTZ R14, R105, R14, !PT ;  /* 0x0000000e690e7209 */ /* 0x000fca0007810000 */
[----:B------:R-:W3:Y:S01]  /*147e0*/  MUFU.TANH R93, R93 ;  /* 0x0000005d005d7308 */ /* 0x000ee20000002400 */
[----:B----4-:R-:W-:Y:S02]  /*147f0*/  FSEL R101, R101, -INF , P2 ;  /* 0xff80000065657808 */ /* 0x010fe40001000000 */
[----:B------:R-:W-:-:S05]  /*14800*/  ISETP.GT.AND P2, PT, R40, 0x40, PT ;  /* 0x000000402800780c */ /* 0x000fca0003f44270 */
[----:B------:R-:W4:Y:S01]  /*14810*/  MUFU.TANH R74, R74 ;  /* 0x0000004a004a7308 */ /* 0x000f220000002400 */
[----:B-1----:R-:W-:Y:S02]  /*14820*/  FSEL R109, R92, -INF , P5 ;  /* 0xff8000005c6d7808 */ /* 0x002fe40002800000 */
[----:B------:R-:W-:-:S05]  /*14830*/  FMNMX.FTZ R14, R107, R14, !PT ;  /* 0x0000000e6b0e7209 */ /* 0x000fca0007810000 */
[----:B------:R-:W1:Y:S01]  /*14840*/  MUFU.TANH R94, R94 ;  /* 0x0000005e005e7308 */ /* 0x000e620000002400 */
[----:B------:R-:W-:Y:S02]  /*14850*/  FSEL R91, R91, -INF , P3 ;  /* 0xff8000005b5b7808 */ /* 0x000fe40001800000 */
[----:B------:R-:W-:-:S05]  /*14860*/  ISETP.GT.AND P3, PT, R40, 0x41, PT ;  /* 0x000000412800780c */ /* 0x000fca0003f64270 */
[----:B------:R-:W1:Y:S01]  /*14870*/  MUFU.TANH R76, R76 ;  /* 0x0000004c004c7308 */ /* 0x000e620000002400 */
[----:B0-----:R-:W-:Y:S02]  /*14880*/  FSEL R111, R72, -INF , P2 ;  /* 0xff800000486f7808 */ /* 0x001fe40001000000 */
[----:B------:R-:W-:-:S05]  /*14890*/  FMNMX.FTZ R14, R109, R14, !PT ;  /* 0x0000000e6d0e7209 */ /* 0x000fca0007810000 */
[----:B------:R-:W0:Y:S01]  /*148a0*/  MUFU.TANH R75, R75 ;  /* 0x0000004b004b7308 */ /* 0x000e220000002400 */
[----:B------:R-:W-:Y:S01]  /*148b0*/  FMUL.FTZ R95, R66, UR6 ;  /* 0x00000006425f7c20 */ /* 0x000fe20008410000 */
[----:B------:R-:W-:Y:S01]  /*148c0*/  FSEL R103, R103, -INF , P4 ;  /* 0xff80000067677808 */ /* 0x000fe20002000000 */
[----:B------:R-:W-:-:S05]  /*148d0*/  FMUL.FTZ R66, R67, UR6 ;  /* 0x0000000643427c20 */ /* 0x000fca0008410000 */
[----:B------:R-:W0:Y:S01]  /*148e0*/  MUFU.TANH R77, R77 ;  /* 0x0000004d004d7308 */ /* 0x000e220000002400 */
[----:B------:R-:W-:Y:S01]  /*148f0*/  ISETP.GT.AND P4, PT, R40, 0x48, PT ;  /* 0x000000482800780c */ /* 0x000fe20003f84270 */
[----:B------:R-:W-:Y:S01]  /*14900*/  FMUL.FTZ R67, R69, UR6 ;  /* 0x0000000645437c20 */ /* 0x000fe20008410000 */
[----:B--2---:R-:W-:Y:S02]  /*14910*/  FSEL R113, R73, -INF , P3 ;  /* 0xff80000049717808 */ /* 0x004fe40001800000 */
[----:B------:R-:W-:-:S03]  /*14920*/  FMNMX.FTZ R14, R111, R14, !PT ;  /* 0x0000000e6f0e7209 */ /* 0x000fc60007810000 */
[----:B------:R-:W2:Y:S01]  /*14930*/  MUFU.TANH R78, R78 ;  /* 0x0000004e004e7308 */ /* 0x000ea20000002400 */
[----:B------:R-:W-:Y:S01]  /*14940*/  FMUL.FTZ R69, R71, UR6 ;  /* 0x0000000647457c20 */ /* 0x000fe20008410000 */
[----:B------:R-:W-:Y:S01]  /*14950*/  FMUL.FTZ R71, R58, UR6 ;  /* 0x000000063a477c20 */ /* 0x000fe20008410000 */
[----:B---3--:R-:W-:-:S05]  /*14960*/  FSEL R93, R93, -INF , P5 ;  /* 0xff8000005d5d7808 */ /* 0x008fca0002800000 */
[----:B------:R-:W3:Y:S01]  /*14970*/  MUFU.TANH R64, R64 ;  /* 0x0000004000407308 */ /* 0x000ee20000002400 */
[----:B------:R-:W-:Y:S01]  /*14980*/  FMUL.FTZ R58, R60, UR6 ;  /* 0x000000063c3a7c20 */ /* 0x000fe20008410000 */
[----:B------:R-:W-:Y:S01]  /*14990*/  ISETP.GT.AND P5, PT, R40, 0x49, PT ;  /* 0x000000492800780c */ /* 0x000fe20003fa4270 */
[----:B------:R-:W-:Y:S01]  /*149a0*/  FMUL.FTZ R60, R62, UR6 ;  /* 0x000000063e3c7c20 */ /* 0x000fe20008410000 */
[----:B----4-:R-:W-:Y:S02]  /*149b0*/  FSEL R129, R74, -INF , P4 ;  /* 0xff8000004a817808 */ /* 0x010fe40002000000 */
[----:B------:R-:W-:Y:S02]  /*149c0*/  FMNMX.FTZ R14, R113, R14, !PT ;  /* 0x0000000e710e7209 */ /* 0x000fe40007810000 */
[----:B------:R-:W4:Y:S01]  /*149d0*/  MUFU.TANH R79, R79 ;  /* 0x0000004f004f7308 */ /* 0x000f220000002400 */
[----:B------:R-:W-:Y:S01]  /*149e0*/  FMUL.FTZ R62, R33, UR6 ;  /* 0x00000006213e7c20 */ /* 0x000fe20008410000 */
[----:B-1----:R-:W-:-:S06]  /*149f0*/  FSEL R33, R94, -INF , P2 ;  /* 0xff8000005e217808 */ /* 0x002fcc0001000000 */
[----:B------:R-:W1:Y:S01]  /*14a00*/  MUFU.TANH R65, R65 ;  /* 0x0000004100417308 */ /* 0x000e620000002400 */
[----:B------:R-:W-:Y:S02]  /*14a10*/  ISETP.GT.AND P2, PT, R40, 0x50, PT ;  /* 0x000000502800780c */ /* 0x000fe40003f44270 */
[----:B------:R-:W-:Y:S02]  /*14a20*/  FSEL R131, R76, -INF , P5 ;  /* 0xff8000004c837808 */ /* 0x000fe40002800000 */
[----:B------:R-:W-:-:S03]  /*14a30*/  FMNMX.FTZ R14, R129, R14, !PT ;  /* 0x0000000e810e7209 */ /* 0x000fc60007810000 */
[----:B------:R-:W1:Y:S01]  /*14a40*/  MUFU.TANH R95, R95 ;  /* 0x0000005f005f7308 */ /* 0x000e620000002400 */
[----:B------:R-:W-:Y:S01]  /*14a50*/  WARPGROUP.ARRIVE ;  /* 0x00000000000079c5 */ /* 0x000fe20000000000 */
[----:B0-----:R-:W-:-:S06]  /*14a60*/  FSEL R75, R75, -INF , P3 ;  /* 0xff8000004b4b7808 */ /* 0x001fcc0001800000 */
[----:B------:R-:W0:Y:S01]  /*14a70*/  MUFU.TANH R67, R67 ;  /* 0x0000004300437308 */ /* 0x000e220000002400 */
[----:B------:R-:W-:Y:S01]  /*14a80*/  ISETP.GT.AND P3, PT, R40, 0x51, PT ;  /* 0x000000512800780c */ /* 0x000fe20003f64270 */
[----:B------:R-:W-:Y:S01]  /*14a90*/  HGMMA.64x16x16.F32 R24, gdesc[UR20], R24, gsb0 ;  /* 0x00200000141879f0 */ /* 0x000fe20008000818 */
[----:B------:R-:W-:Y:S02]  /*14aa0*/  FSEL R133, R77, -INF , P2 ;  /* 0xff8000004d857808 */ /* 0x000fe40001000000 */
[----:B------:R-:W-:-:S03]  /*14ab0*/  FMNMX.FTZ R14, R131, R14, !PT ;  /* 0x0000000e830e7209 */ /* 0x000fc60007810000 */
[----:B------:R-:W-:Y:S01]  /*14ac0*/  MUFU.TANH R66, R66 ;  /* 0x0000004200427308 */ /* 0x000fe20000002400 */
        /* <DEDUP_REMOVED lines=18> */
[----:B--2---:R-:W-:Y:S02]  /*14bf0*/  FSEL R141, R56, -INF , P2 ;  /* 0xff800000388d7808 */ /* 0x004fe40001000000 */
[----:B------:R-:W-:-:S05]  /*14c00*/  FMNMX.FTZ R14, R139, R14, !PT ;  /* 0x0000000e8b0e7209 */ /* 0x000fca0007810000 */
[----:B------:R-:W2:Y:S01]  /*14c10*/  MUFU.TANH R57, R57 ;  /* 0x0000003900397308 */ /* 0x000ea20000002400 */
[----:B---3--:R-:W-:-:S07]  /*14c20*/  FSEL R73, R68, -INF , P4 ;  /* 0xff80000044497808 */ /* 0x008fce0002000000 */
[----:B------:R-:W3:Y:S01]  /*14c30*/  MUFU.TANH R70, R70 ;  /* 0x0000004600467308 */ /* 0x000ee20000002400 */
[----:B------:R-:W-:-:S07]  /*14c40*/  ISETP.GT.AND P4, PT, R40, 0x68, PT ;  /* 0x000000682800780c */ /* 0x000fce0003f84270 */
[----:B------:R4:W-:Y:S01]  /*14c50*/  MUFU.TANH R12, R63 ;  /* 0x0000003f000c7308 */ /* 0x0009e20000002400 */
[----:B------:R-:W-:-:S07]  /*14c60*/  FMNMX.FTZ R14, R141, R14, !PT ;  /* 0x0000000e8d0e7209 */ /* 0x000fce0007810000 */
[----:B------:R-:W3:Y:S01]  /*14c70*/  MUFU.TANH R48, R48 ;  /* 0x0000003000307308 */ /* 0x000ee20000002400 */
[----:B----4-:R-:W-:Y:S02]  /*14c80*/  FSEL R63, R66, -INF , P3 ;  /* 0xff800000423f7808 */ /* 0x010fe40001800000 */
[----:B------:R-:W-:-:S05]  /*14c90*/  ISETP.GT.AND P3, PT, R40, 0x61, PT ;  /* 0x000000612800780c */ /* 0x000fca0003f64270 */
[----:B------:R-:W4:Y:S01]  /*14ca0*/  MUFU.TANH R60, R60 ;  /* 0x0000003c003c7308 */ /* 0x000f220000002400 */
[----:B------:R-:W-:Y:S02]  /*14cb0*/  FSEL R143, R6, -INF , P3 ;  /* 0xff800000068f7808 */ /* 0x000fe40001800000 */
[----:B-1----:R-:W-:-:S05]  /*14cc0*/  FSEL R69, R69, -INF , P5 ;  /* 0xff80000045457808 */ /* 0x002fca0002800000 */
[----:B------:R-:W1:Y:S01]  /*14cd0*/  MUFU.TANH R49, R49 ;  /* 0x0000003100317308 */ /* 0x000e620000002400 */
[----:B------:R-:W-:Y:S02]  /*14ce0*/  ISETP.GT.AND P5, PT, R40, 0x69, PT ;  /* 0x000000692800780c */ /* 0x000fe40003fa4270 */
[----:B------:R-:W-:Y:S02]  /*14cf0*/  FSEL R145, R58, -INF , P4 ;  /* 0xff8000003a917808 */ /* 0x000fe40002000000 */
[----:B------:R-:W-:-:S03]  /*14d00*/  FMNMX.FTZ R14, R143, R14, !PT ;  /* 0x0000000e8f0e7209 */ /* 0x000fc60007810000 */
[----:B------:R-:W1:Y:S01]  /*14d10*/  MUFU.TANH R59, R59 ;  /* 0x0000003b003b7308 */ /* 0x000e620000002400 */
[----:B0-----:R-:W-:Y:S02]  /*14d20*/  FSEL R71, R71, -INF , P2 ;  /* 0xff80000047477808 */ /* 0x001fe40001000000 */
[----:B------:R-:W-:Y:S02]  /*14d30*/  ISETP.GT.AND P2, PT, R40, 0x70, PT ;  /* 0x000000702800780c */ /* 0x000fe40003f44270 */
[----:B--2--5:R-:W-:Y:S02]  /*14d40*/  FSEL R147, R57, -INF , P5 ;  /* 0xff80000039937808 */ /* 0x024fe40002800000 */
[----:B------:R-:W-:Y:S01]  /*14d50*/  FMNMX.FTZ R14, R145, R14, !PT ;  /* 0x0000000e910e7209 */ /* 0x000fe20007810000 */
[----:B------:R-:W0:Y:S01]  /*14d60*/  MUFU.TANH R157, R157 ;  /* 0x0000009d009d7308 */ /* 0x000e220000002400 */
[----:B---3--:R-:W-:Y:S02]  /*14d70*/  FSEL R65, R70, -INF , P3 ;  /* 0xff80000046417808 */ /* 0x008fe40001800000 */
[----:B------:R-:W-:-:S02]  /*14d80*/  ISETP.GT.AND P3, PT, R40, 0x71, PT ;  /* 0x000000712800780c */ /* 0x000fc40003f64270 */
[----:B------:R-:W-:Y:S02]  /*14d90*/  FSEL R151, R48, -INF , P2 ;  /* 0xff80000030977808 */ /* 0x000fe40001000000 */
[----:B------:R-:W-:Y:S01]  /*14da0*/  FMNMX.FTZ R14, R147, R14, !PT ;  /* 0x0000000e930e7209 */ /* 0x000fe20007810000 */
[----:B------:R-:W2:Y:S01]  /*14db0*/  MUFU.TANH R159, R159 ;  /* 0x0000009f009f7308 */ /* 0x000ea20000002400 */
[----:B----4-:R-:W-:Y:S02]  /*14dc0*/  FSEL R67, R60, -INF , P4 ;  /* 0xff8000003c437808 */ /* 0x010fe40002000000 */
[----:B------:R-:W-:Y:S02]  /*14dd0*/  ISETP.GT.AND P4, PT, R40, 0x78, PT ;  /* 0x000000782800780c */ /* 0x000fe40003f84270 */
[----:B-1----:R-:W-:Y:S02]  /*14de0*/  FSEL R149, R49, -INF , P3 ;  /* 0xff80000031957808 */ /* 0x002fe40001800000 */
[----:B------:R-:W-:Y:S01]  /*14df0*/  FMNMX.FTZ R14, R151, R14, !PT ;  /* 0x0000000e970e7209 */ /* 0x000fe20007810000 */
[----:B------:R-:W1:Y:S01]  /*14e00*/  MUFU.TANH R115, R115 ;  /* 0x0000007300737308 */ /* 0x000e620000002400 */
[----:B------:R-:W-:-:S02]  /*14e10*/  FSEL R59, R59, -INF , P5 ;  /* 0xff8000003b3b7808 */ /* 0x000fc40002800000 */
[----:B------:R-:W-:Y:S02]  /*14e20*/  ISETP.GT.AND P5, PT, R40, 0x79, PT ;  /* 0x000000792800780c */ /* 0x000fe40003fa4270 */
[----:B------:R-:W-:Y:S02]  /*14e30*/  FSEL R153, R36, -INF , P4 ;  /* 0xff80000024997808 */ /* 0x000fe40002000000 */
[----:B------:R-:W-:Y:S01]  /*14e40*/  FMNMX.FTZ R14, R149, R14, !PT ;  /* 0x0000000e950e7209 */ /* 0x000fe20007810000 */
[----:B------:R-:W3:Y:S01]  /*14e50*/  MUFU.TANH R161, R161 ;  /* 0x000000a100a17308 */ /* 0x000ee20000002400 */
[----:B------:R-:W-:Y:S02]  /*14e60*/  FSEL R57, R42, -INF , P2 ;  /* 0xff8000002a397808 */ /* 0x000fe40001000000 */
[----:B------:R-:W-:Y:S02]  /*14e70*/  ISETP.GT.AND P2, PT, R40, 0x80, PT ;  /* 0x000000802800780c */ /* 0x000fe40003f44270 */
[----:B------:R-:W-:-:S03]  /*14e80*/  FSEL R155, R4, -INF , P5 ;  /* 0xff800000049b7808 */ /* 0x000fc60002800000 */
[----:B------:R-:W4:Y:S01]  /*14e90*/  MUFU.TANH R117, R117 ;  /* 0x0000007500757308 */ /* 0x000f220000002400 */
[----:B------:R-:W-:Y:S02]  /*14ea0*/  FMNMX.FTZ R14, R153, R14, !PT ;  /* 0x0000000e990e7209 */ /* 0x000fe40007810000 */
[----:B------:R-:W-:-:S05]  /*14eb0*/  FSEL R77, R44, -INF , P3 ;  /* 0xff8000002c4d7808 */ /* 0x000fca0001800000 */
[----:B------:R-:W4:Y:S01]  /*14ec0*/  MUFU.TANH R163, R163 ;  /* 0x000000a300a37308 */ /* 0x000f220000002400 */
[----:B------:R-:W-:Y:S02]  /*14ed0*/  ISETP.GT.AND P3, PT, R40, 0x81, PT ;  /* 0x000000812800780c */ /* 0x000fe40003f64270 */
[----:B0-----:R-:W-:Y:S02]  /*14ee0*/  FSEL R157, R157, -INF , P2 ;  /* 0xff8000009d9d7808 */ /* 0x001fe40001000000 */
[----:B------:R-:W-:-:S03]  /*14ef0*/  FMNMX.FTZ R14, R155, R14, !PT ;  /* 0x0000000e9b0e7209 */ /* 0x000fc60007810000 */
[----:B------:R-:W0:Y:S01]  /*14f00*/  MUFU.TANH R119, R119 ;  /* 0x0000007700777308 */ /* 0x000e220000002400 */
[----:B------:R-:W-:Y:S02]  /*14f10*/  FSEL R49, R52, -INF , P4 ;  /* 0xff80000034317808 */ /* 0x000fe40002000000 */
[----:B------:R-:W-:-:S05]  /*14f20*/  ISETP.GT.AND P4, PT, R40, 0x88, PT ;  /* 0x000000882800780c */ /* 0x000fca0003f84270 */
[----:B------:R-:W0:Y:S01]  /*14f30*/  MUFU.TANH R106, R106 ;  /* 0x0000006a006a7308 */ /* 0x000e220000002400 */
[----:B--2---:R-:W-:Y:S02]  /*14f40*/  FSEL R159, R159, -INF , P3 ;  /* 0xff8000009f9f7808 */ /* 0x004fe40001800000 */
[----:B------:R-:W-:-:S05]  /*14f50*/  FMNMX.FTZ R14, R157, R14, !PT ;  /* 0x0000000e9d0e7209 */ /* 0x000fca0007810000 */
[----:B------:R-:W2:Y:S01]  /*14f60*/  MUFU.TANH R62, R62 ;  /* 0x0000003e003e7308 */ /* 0x000ea20000002400 */
[----:B-1----:R-:W-:Y:S01]  /*14f70*/  FSEL R115, R115, -INF , P5 ;  /* 0xff80000073737808 */ /* 0x002fe20002800000 */
[----:B------:R-:W-:Y:S02]  /*14f80*/  WARPGROUP.DEPBAR.LE gsb0, 0x0 ;  /* 0x00008000000079c5 */ /* 0x000fe40000010000 */
[----:B------:R-:W-:Y:S01]  /*14f90*/  ISETP.GT.AND P5, PT, R40, 0x89, PT ;  /* 0x000000892800780c */ /* 0x000fe20003fa4270 */
[----:B------:R-:W-:Y:S01]  /*14fa0*/  FMUL.FTZ R24, R24, UR6 ;  /* 0x0000000618187c20 */ /* 0x000fe20008410000 */
[----:B---3--:R-:W-:Y:S02]  /*14fb0*/  FSEL R161, R161, -INF , P4 ;  /* 0xff800000a1a17808 */ /* 0x008fe40002000000 */
[----:B------:R-:W1:Y:S01]  /*14fc0*/  MUFU.TANH R104, R104 ;  /* 0x0000006800687308 */ /* 0x000e620000002400 */
[----:B------:R-:W-:Y:S01]  /*14fd0*/  FMNMX.FTZ R14, R159, R14, !PT ;  /* 0x0000000e9f0e7209 */ /* 0x000fe20007810000 */
[----:B------:R-:W-:Y:S01]  /*14fe0*/  FMUL.FTZ R38, R38, UR6 ;  /* 0x0000000626267c20 */ /* 0x000fe20008410000 */
[----:B----4-:R-:W-:-:S05]  /*14ff0*/  FSEL R117, R117, -INF , P2 ;  /* 0xff80000075757808 */ /* 0x010fca0001000000 */
[----:B------:R-:W3:Y:S01]  /*15000*/  MUFU.TANH R46, R46 ;  /* 0x0000002e002e7308 */ /* 0x000ee20000002400 */
[----:B------:R-:W-:Y:S01]  /*15010*/  ISETP.GT.AND P2, PT, R40, 0x90, PT ;  /* 0x000000902800780c */ /* 0x000fe20003f44270 */
[----:B------:R-:W-:Y:S01]  /*15020*/  FMUL.FTZ R4, R25, UR6 ;  /* 0x0000000619047c20 */ /* 0x000fe20008410000 */
[----:B------:R-:W-:Y:S02]  /*15030*/  FSEL R163, R163, -INF , P5 ;  /* 0xff800000a3a37808 */ /* 0x000fe40002800000 */
[----:B------:R-:W-:-:S03]  /*15040*/  FMNMX.FTZ R14, R161, R14, !PT ;  /* 0x0000000ea10e7209 */ /* 0x000fc60007810000 */
[----:B------:R-:W4:Y:S01]  /*15050*/  MUFU.TANH R54, R54 ;  /* 0x0000003600367308 */ /* 0x000f220000002400 */
[----:B0-----:R-:W-:Y:S01]  /*15060*/  FSEL R119, R119, -INF , P3 ;  /* 0xff80000077777808 */ /* 0x001fe20001800000 */
[----:B------:R-:W-:Y:S01]  /*15070*/  FMUL.FTZ R28, R28, UR6 ;  /* 0x000000061c1c7c20 */ /* 0x000fe20008410000 */
[----:B------:R-:W-:-:S05]  /*15080*/  ISETP.GT.AND P3, PT, R40, 0x91, PT ;  /* 0x000000912800780c */ /* 0x000fca0003f64270 */
[----:B------:R-:W0:Y:S01]  /*15090*/  MUFU.TANH R34, R34 ;  /* 0x0000002200227308 */ /* 0x000e220000002400 */
[----:B------:R-:W-:Y:S02]  /*150a0*/  FSEL R165, R106, -INF , P2 ;  /* 0xff8000006aa57808 */ /* 0x000fe40001000000 */
[----:B------:R-:W-:-:S05]  /*150b0*/  FMNMX.FTZ R14, R163, R14, !PT ;  /* 0x0000000ea30e7209 */ /* 0x000fca0007810000 */
[----:B------:R-:W0:Y:S01]  /*150c0*/  MUFU.TANH R50, R50 ;  /* 0x0000003200327308 */ /* 0x000e220000002400 */
[----:B------:R-:W-:Y:S01]  /*150d0*/  FSEL R25, R12, -INF , P4 ;  /* 0xff8000000c197808 */ /* 0x000fe20002000000 */
[----:B------:R-:W-:Y:S01]  /*150e0*/  FMUL.FTZ R6, R29, UR6 ;  /* 0x000000061d067c20 */ /* 0x000fe20008410000 */
[----:B------:R-:W-:-:S05]  /*150f0*/  ISETP.GT.AND P4, PT, R40, 0x98, PT ;  /* 0x000000982800780c */ /* 0x000fca0003f84270 */
[----:B------:R-:W0:Y:S01]  /*15100*/  MUFU.TANH R24, R24 ;  /* 0x0000001800187308 */ /* 0x000e220000002400 */
[----:B--2---:R-:W-:Y:S02]  /*15110*/  FSEL R167, R62, -INF , P3 ;  /* 0xff8000003ea77808 */ /* 0x004fe40001800000 */
[----:B------:R-:W-:-:S05]  /*15120*/  FMNMX.FTZ R14, R165, R14, !PT ;  /* 0x0000000ea50e7209 */ /* 0x000fca0007810000 */
[----:B------:R-:W2:Y:S01]  /*15130*/  MUFU.TANH R38, R38 ;  /* 0x0000002600267308 */ /* 0x000ea20000002400 */
[----:B-1----:R-:W-:Y:S02]  /*15140*/  FSEL R121, R104, -INF , P5 ;  /* 0xff80000068797808 */ /* 0x002fe40002800000 */
[----:B------:R-:W-:-:S05]  /*15150*/  ISETP.GT.AND P5, PT, R40, 0x99, PT ;  /* 0x000000992800780c */ /* 0x000fca0003fa4270 */
[----:B------:R-:W1:Y:S01]  /*15160*/  MUFU.TANH R4, R4 ;  /* 0x0000000400047308 */ /* 0x000e620000002400 */
[----:B---3--:R-:W-:Y:S02]  /*15170*/  FSEL R169, R46, -INF , P4 ;  /* 0xff8000002ea97808 */ /* 0x008fe40002000000 */
[----:B------:R-:W-:-:S05]  /*15180*/  FMNMX.FTZ R14, R167, R14, !PT ;  /* 0x0000000ea70e7209 */ /* 0x000fca0007810000 */
[----:B------:R-:W3:Y:S01]  /*15190*/  MUFU.TANH R32, R32 ;  /* 0x0000002000207308 */ /* 0x000ee20000002400 */
[----:B----4-:R-:W-:Y:S02]  /*151a0*/  FSEL R29, R54, -INF , P2 ;  /* 0xff800000361d7808 */ /* 0x010fe40001000000 */
[----:B------:R-:W-:-:S05]  /*151b0*/  ISETP.GT.AND P2, PT, R40, 0xa0, PT ;  /* 0x000000a02800780c */ /* 0x000fca0003f44270 */
[----:B------:R-:W4:Y:S01]  /*151c0*/  MUFU.TANH R28, R28 ;  /* 0x0000001c001c7308 */ /* 0x000f220000002400 */
[----:B0-----:R-:W-:Y:S02]  /*151d0*/  FSEL R171, R34, -INF , P5 ;  /* 0xff80000022ab7808 */ /* 0x001fe40002800000 */
[----:B------:R-:W-:-:S05]  /*151e0*/  FMNMX.FTZ R14, R169, R14, !PT ;  /* 0x0000000ea90e7209 */ /* 0x000fca0007810000 */
[----:B------:R-:W0:Y:S01]  /*151f0*/  MUFU.TANH R6, R6 ;  /* 0x0000000600067308 */ /* 0x000e220000002400 */
[----:B------:R-:W-:Y:S02]  /*15200*/  FSEL R125, R50, -INF , P3 ;  /* 0xff800000327d7808 */ /* 0x000fe40001800000 */
[----:B------:R-:W-:Y:S02]  /*15210*/  ISETP.GT.AND P3, PT, R40, 0xa1, PT ;  /* 0x000000a12800780c */ /* 0x000fe40003f64270 */
[----:B------:R-:W-:Y:S02]  /*15220*/  FSEL R173, R24, -INF , P2 ;  /* 0xff80000018ad7808 */ /* 0x000fe40001000000 */
[----:B------:R-:W-:Y:S02]  /*15230*/  FMNMX.FTZ R14, R171, R14, !PT ;  /* 0x0000000eab0e7209 */ /* 0x000fe40007810000 */
[----:B--2---:R-:W-:Y:S02]  /*15240*/  FSEL R127, R38, -INF , P4 ;  /* 0xff800000267f7808 */ /* 0x004fe40002000000 */
[----:B------:R-:W-:-:S02]  /*15250*/  ISETP.GT.AND P4, PT, R40, 0xa8, PT ;  /* 0x000000a82800780c */ /* 0x000fc40003f84270 */
[----:B-1----:R-:W-:Y:S02]  /*15260*/  FSEL R175, R4, -INF , P3 ;  /* 0xff80000004af7808 */ /* 0x002fe40001800000 */
[----:B------:R-:W-:Y:S02]  /*15270*/  FMNMX.FTZ R14, R173, R14, !PT ;  /* 0x0000000ead0e7209 */ /* 0x000fe40007810000 */
[----:B---3--:R-:W-:Y:S02]  /*15280*/  FSEL R123, R32, -INF , P5 ;  /* 0xff800000207b7808 */ /* 0x008fe40002800000 */
[----:B------:R-:W-:Y:S02]  /*15290*/  ISETP.GT.AND P5, PT, R40, 0xa9, PT ;  /* 0x000000a92800780c */ /* 0x000fe40003fa4270 */
[----:B----4-:R-:W-:Y:S02]  /*152a0*/  FSEL R179, R28, -INF , P4 ;  /* 0xff8000001cb37808 */ /* 0x010fe40002000000 */
[----:B------:R-:W-:-:S02]  /*152b0*/  FMNMX.FTZ R14, R175, R14, !PT ;  /* 0x0000000eaf0e7209 */ /* 0x000fc40007810000 */
[----:B0-----:R-:W-:Y:S02]  /*152c0*/  FSEL R177, R6, -INF , P5 ;  /* 0xff80000006b17808 */ /* 0x001fe40002800000 */
[----:B------:R-:W-:-:S04]  /*152d0*/  FMNMX.FTZ R14, R179, R14, !PT ;  /* 0x0000000eb30e7209 */ /* 0x000fc80007810000 */
[----:B------:R-:W-:-:S05]  /*152e0*/  FMNMX.FTZ R14, R177, R14, !PT ;  /* 0x0000000eb10e7209 */ /* 0x000fca0007810000 */
[----:B------:R-:W0:Y:S02]  /*152f0*/  SHFL.BFLY PT, R89, R14, 0x2, 0x1f ;  /* 0x0c401f000e597f89 */ /* 0x000e2400000e0000 */
[----:B0-----:R-:W-:-:S05]  /*15300*/  FMNMX.FTZ R12, R14, R89, !PT ;  /* 0x000000590e0c7209 */ /* 0x001fca0007810000 */
[----:B------:R-:W0:Y:S01]  /*15310*/  SHFL.BFLY PT, R89, R12, 0x1, 0x1f ;  /* 0x0c201f000c597f89 */ /* 0x000e2200000e0000 */
[----:B------:R-:W-:Y:S02]  /*15320*/  IMAD.U32 R88, RZ, RZ, UR7 ;  /* 0x00000007ff587e24 */ /* 0x000fe4000f8e00ff */
[----:B------:R-:W-:Y:S01]  /*15330*/  FMUL.FTZ R14, R27, UR6 ;  /* 0x000000061b0e7c20 */ /* 0x000fe20008410000 */
[----:B0-----:R-:W-:-:S04]  /*15340*/  FMNMX.FTZ R89, R12, R89, !PT ;  /* 0x000000590c597209 */ /* 0x001fc80007810000 */
[C---:B------:R-:W-:Y:S01]  /*15350*/  FSETP.NEU.FTZ.AND P6, PT, R89.reuse, -INF , PT ;  /* 0xff8000005900780b */ /* 0x040fe20003fdd000 */
[----:B------:R-:W-:-:S05]  /*15360*/  FMUL.FTZ R4, R89, R88 ;  /* 0x0000005859047220 */ /* 0x000fca0000410000 */
[----:B------:R-:W-:-:S05]  /*15370*/  FSEL R4, R4, RZ, P6 ;  /* 0x000000ff04047208 */ /* 0x000fca0003000000 */
[----:B------:R-:W-:Y:S01]  /*15380*/  FFMA.FTZ R27, R8, R88, -R4 ;  /* 0x00000058081b7223 */ /* 0x000fe20000010804 */
        /* <DEDUP_REMOVED lines=33> */
[----:B------:R-:W-:-:S04]  /*155a0*/  FMNMX.FTZ R8, R119, R8, !PT ;  /* 0x0000000877087209 */ /* 0x000fc80007810000 */
[----:B------:R-:W-:Y:S01]  /*155b0*/  FMNMX.FTZ R8, R25, R8, !PT ;  /* 0x0000000819087209 */ /* 0x000fe20007810000 */
[----:B------:R-:W0:Y:S01]  /*155c0*/  MUFU.TANH R6, R6 ;  /* 0x0000000600067308 */ /* 0x000e220000002400 */
[----:B------:R-:W-:Y:S02]  /*155d0*/  FMUL.FTZ R12, R30, UR6 ;  /* 0x000000061e0c7c20 */ /* 0x000fe40008410000 */
[----:B------:R-:W-:Y:S01]  /*155e0*/  FMNMX.FTZ R8, R121, R8, !PT ;  /* 0x0000000879087209 */ /* 0x000fe20007810000 */
[----:B------:R-:W-:-:S03]  /*155f0*/  FMUL.FTZ R20, R31, UR6 ;  /* 0x000000061f147c20 */ /* 0x000fc60008410000 */
[----:B------:R-:W-:Y:S01]  /*15600*/  FMNMX.FTZ R8, R29, R8, !PT ;  /* 0x000000081d087209 */ /* 0x000fe20007810000 */
[----:B------:R-:W1:Y:S03]  /*15610*/  MUFU.TANH R14, R14 ;  /* 0x0000000e000e7308 */ /* 0x000e660000002400 */
[----:B------:R-:W-:-:S05]  /*15620*/  FMNMX.FTZ R8, R125, R8, !PT ;  /* 0x000000087d087209 */ /* 0x000fca0007810000 */
[----:B------:R-:W2:Y:S01]  /*15630*/  MUFU.TANH R12, R12 ;  /* 0x0000000c000c7308 */ /* 0x000ea20000002400 */
[----:B------:R-:W-:Y:S01]  /*15640*/  FMNMX.FTZ R8, R127, R8, !PT ;  /* 0x000000087f087209 */ /* 0x000fe20007810000 */
[-CC-:B------:R-:W-:Y:S01]  /*15650*/  FFMA.FTZ R178, R37, R88.reuse, -R4.reuse ;  /* 0x0000005825b27223 */ /* 0x180fe20000010804 */
[-CC-:B------:R-:W-:Y:S01]  /*15660*/  FFMA.FTZ R37, R51, R88.reuse, -R4.reuse ;  /* 0x0000005833257223 */ /* 0x180fe20000010804 */
[----:B------:R-:W-:-:S04]  /*15670*/  FFMA.FTZ R51, R113, R88, -R4 ;  /* 0x0000005871337223 */ /* 0x000fc80000010804 */
[----:B------:R-:W3:Y:S01]  /*15680*/  MUFU.TANH R20, R20 ;  /* 0x0000001400147308 */ /* 0x000ee20000002400 */
[----:B0-----:R-:W-:Y:S02]  /*15690*/  FSEL R113, R6, -INF , P2 ;  /* 0xff80000006717808 */ /* 0x001fe40001000000 */
[----:B------:R-:W-:Y:S01]  /*156a0*/  FMNMX.FTZ R8, R123, R8, !PT ;  /* 0x000000087b087209 */ /* 0x000fe20007810000 */
[--C-:B------:R-:W-:Y:S01]  /*156b0*/  FFMA.FTZ R194, R129, R88, -R4.reuse ;  /* 0x0000005881c27223 */ /* 0x100fe20000010804 */
[----:B-1----:R-:W-:Y:S02]  /*156c0*/  FSEL R129, R14, -INF , P3 ;  /* 0xff8000000e817808 */ /* 0x002fe40001800000 */
[----:B------:R-:W-:Y:S01]  /*156d0*/  FMNMX.FTZ R8, R113, R8, !PT ;  /* 0x0000000871087209 */ /* 0x000fe20007810000 */
[-CC-:B------:R-:W-:Y:S01]  /*156e0*/  FFMA.FTZ R184, R53, R88.reuse, -R4.reuse ;  /* 0x0000005835b87223 */ /* 0x180fe20000010804 */
[----:B------:R-:W-:Y:S01]  /*156f0*/  FFMA.FTZ R53, R131, R88, -R4 ;  /* 0x0000005883357223 */ /* 0x000fe20000010804 */
[----:B--2---:R-:W-:-:S02]  /*15700*/  FSEL R131, R12, -INF , P4 ;  /* 0xff8000000c837808 */ /* 0x004fc40002000000 */
[----:B------:R-:W-:Y:S01]  /*15710*/  FMNMX.FTZ R8, R129, R8, !PT ;  /* 0x0000000881087209 */ /* 0x000fe20007810000 */
[-CC-:B------:R-:W-:Y:S01]  /*15720*/  FFMA.FTZ R186, R55, R88.reuse, -R4.reuse ;  /* 0x0000005837ba7223 */ /* 0x180fe20000010804 */
[----:B------:R-:W-:Y:S02]  /*15730*/  FFMA.FTZ R55, R135, R88, -R4 ;  /* 0x0000005887377223 */ /* 0x000fe40000010804 */
[----:B------:R-:W-:Y:S02]  /*15740*/  FMNMX.FTZ R8, R131, R8, !PT ;  /* 0x0000000883087209 */ /* 0x000fe40007810000 */
[----:B---3--:R-:W-:-:S04]  /*15750*/  FSEL R135, R20, -INF , P5 ;  /* 0xff80000014877808 */ /* 0x008fc80002800000 */
[----:B------:R-:W-:Y:S01]  /*15760*/  FMNMX.FTZ R8, R135, R8, !PT ;  /* 0x0000000887087209 */ /* 0x000fe20007810000 */
[----:B------:R-:W-:-:S04]  /*15770*/  FFMA.FTZ R196, R133, R88, -R4 ;  /* 0x0000005885c47223 */ /* 0x000fc80000010804 */
[----:B------:R-:W0:Y:S01]  /*15780*/  SHFL.BFLY PT, R133, R8, 0x2, 0x1f ;  /* 0x0c401f0008857f89 */ /* 0x000e2200000e0000 */
[-CC-:B------:R-:W-:Y:S01]  /*15790*/  FFMA.FTZ R188, R61, R88.reuse, -R4.reuse ;  /* 0x000000583dbc7223 */ /* 0x180fe20000010804 */
[----:B------:R-:W-:Y:S01]  /*157a0*/  FFMA.FTZ R61, R139, R88, -R4 ;  /* 0x000000588b3d7223 */ /* 0x000fe20000010804 */
[----:B0-----:R-:W-:-:S05]  /*157b0*/  FMNMX.FTZ R6, R8, R133, !PT ;  /* 0x0000008508067209 */ /* 0x001fca0007810000 */
[----:B------:R-:W0:Y:S01]  /*157c0*/  SHFL.BFLY PT, R139, R6, 0x1, 0x1f ;  /* 0x0c201f00068b7f89 */ /* 0x000e2200000e0000 */
[-CC-:B------:R-:W-:Y:S01]  /*157d0*/  FFMA.FTZ R176, R35, R88.reuse, -R4.reuse ;  /* 0x0000005823b07223 */ /* 0x180fe20000010804 */
[----:B------:R-:W-:Y:S01]  /*157e0*/  MUFU.EX2 R27, R27 ;  /* 0x0000001b001b7308 */ /* 0x000fe20000000800 */
[-CC-:B------:R-:W-:Y:S01]  /*157f0*/  FFMA.FTZ R31, R39, R88.reuse, -R4.reuse ;  /* 0x00000058271f7223 */ /* 0x180fe20000010804 */
[----:B------:R-:W-:-:S06]  /*15800*/  FFMA.FTZ R180, R41, R88, -R4 ;  /* 0x0000005829b47223 */ /* 0x000fcc0000010804 */
[----:B------:R-:W1:Y:S01]  /*15810*/  MUFU.EX2 R176, R176 ;  /* 0x000000b000b07308 */ /* 0x000e620000000800 */
[----:B------:R-:W-:-:S07]  /*15820*/  FFMA.FTZ R35, R45, R88, -R4 ;  /* 0x000000582d237223 */ /* 0x000fce0000010804 */
[----:B------:R-:W2:Y:S01]  /*15830*/  MUFU.EX2 R178, R178 ;  /* 0x000000b200b27308 */ /* 0x000ea20000000800 */
[----:B0-----:R-:W-:-:S07]  /*15840*/  FMNMX.FTZ R92, R6, R139, !PT ;  /* 0x0000008b065c7209 */ /* 0x001fce0007810000 */
[----:B------:R-:W0:Y:S01]  /*15850*/  MUFU.EX2 R31, R31 ;  /* 0x0000001f001f7308 */ /* 0x000e220000000800 */
[C---:B------:R-:W-:Y:S01]  /*15860*/  FSETP.NEU.FTZ.AND P2, PT, R92.reuse, -INF , PT ;  /* 0xff8000005c00780b */ /* 0x040fe20003f5d000 */
[-C--:B------:R-:W-:Y:S01]  /*15870*/  FMUL.FTZ R14, R92, R88.reuse ;  /* 0x000000585c0e7220 */ /* 0x080fe20000410000 */
[----:B------:R-:W-:-:S04]  /*15880*/  FFMA.FTZ R182, R47, R88, -R4 ;  /* 0x000000582fb67223 */ /* 0x000fc80000010804 */
[----:B------:R-:W-:Y:S01]  /*15890*/  FSEL R14, R14, RZ, P2 ;  /* 0x000000ff0e0e7208 */ /* 0x000fe20001000000 */
[----:B------:R-:W3:Y:S04]  /*158a0*/  MUFU.EX2 R180, R180 ;  /* 0x000000b400b47308 */ /* 0x000ee80000000800 */
[----:B------:R-:W-:Y:S01]  /*158b0*/  FFMA.FTZ R6, R3, R88, -R14 ;  /* 0x0000005803067223 */ /* 0x000fe2000001080e */
[----:B-1----:R-:W-:-:S03]  /*158c0*/  FADD.FTZ R3, R176, R27 ;  /* 0x0000001bb0037221 */ /* 0x002fc60000010000 */
[----:B------:R-:W1:Y:S01]  /*158d0*/  MUFU.EX2 R35, R35 ;  /* 0x0000002300237308 */ /* 0x000e620000000800 */
[----:B--2---:R-:W-:Y:S01]  /*158e0*/  FADD.FTZ R34, R178, R3 ;  /* 0x00000003b2227221 */ /* 0x004fe20000010000 */
[-CC-:B------:R-:W-:Y:S01]  /*158f0*/  FFMA.FTZ R39, R83, R88.reuse, -R4.reuse ;  /* 0x0000005853277223 */ /* 0x180fe20000010804 */
[-CC-:B------:R-:W-:Y:S01]  /*15900*/  FFMA.FTZ R41, R99, R88.reuse, -R4.reuse ;  /* 0x0000005863297223 */ /* 0x180fe20000010804 */
[-CC-:B------:R-:W-:Y:S01]  /*15910*/  FFMA.FTZ R45, R105, R88.reuse, -R4.reuse ;  /* 0x00000058692d7223 */ /* 0x180fe20000010804 */
[-CC-:B------:R-:W-:Y:S01]  /*15920*/  FFMA.FTZ R190, R107, R88.reuse, -R4.reuse ;  /* 0x000000586bbe7223 */ /* 0x180fe20000010804 */
[-CC-:B------:R-:W-:Y:S02]  /*15930*/  FFMA.FTZ R47, R109, R88.reuse, -R4.reuse ;  /* 0x000000586d2f7223 */ /* 0x180fe40000010804 */
        /* <DEDUP_REMOVED lines=24> */
[-CC-:B------:R-:W-:Y:S01]  /*15ac0*/  FFMA.FTZ R177, R11, R88.reuse, -R14.reuse ;  /* 0x000000580bb17223 */ /* 0x180fe2000001080e */
[-C--:B------:R-:W-:Y:S01]  /*15ad0*/  FFMA.FTZ R4, R10, R88.reuse, -R14 ;  /* 0x000000580a047223 */ /* 0x080fe2000001080e */
[----:B0-----:R-:W-:Y:S01]  /*15ae0*/  FADD.FTZ R3, R31, R34 ;  /* 0x000000221f037221 */ /* 0x001fe20000010000 */
[----:B------:R-:W-:-:S03]  /*15af0*/  FFMA.FTZ R179, R15, R88, -R14 ;  /* 0x000000580fb37223 */ /* 0x000fc6000001080e */
[----:B---3--:R-:W-:Y:S01]  /*15b00*/  FADD.FTZ R34, R180, R3 ;  /* 0x00000003b4227221 */ /* 0x008fe20000010000 */
[----:B------:R-:W0:Y:S03]  /*15b10*/  MUFU.EX2 R184, R184 ;  /* 0x000000b800b87308 */ /* 0x000e260000000800 */
[----:B-1----:R-:W-:-:S05]  /*15b20*/  FADD.FTZ R3, R35, R34 ;  /* 0x0000002223037221 */ /* 0x002fca0000010000 */
[----:B------:R-:W-:Y:S01]  /*15b30*/  MUFU.EX2 R177, R177 ;  /* 0x000000b100b17308 */ /* 0x000fe20000000800 */
[----:B------:R-:W-:-:S07]  /*15b40*/  FFMA.FTZ R181, R5, R88, -R14 ;  /* 0x0000005805b57223 */ /* 0x000fce000001080e */
[----:B------:R-:W1:Y:S01]  /*15b50*/  MUFU.EX2 R4, R4 ;  /* 0x0000000400047308 */ /* 0x000e620000000800 */
[----:B--2---:R-:W-:-:S07]  /*15b60*/  FADD.FTZ R36, R182, R3 ;  /* 0x00000003b6247221 */ /* 0x004fce0000010000 */
[----:B------:R-:W2:Y:S01]  /*15b70*/  MUFU.EX2 R39, R39 ;  /* 0x0000002700277308 */ /* 0x000ea20000000800 */
[----:B------:R-:W-:-:S07]  /*15b80*/  FFMA.FTZ R8, R81, R88, -R14 ;  /* 0x0000005851087223 */ /* 0x000fce000001080e */
[----:B------:R-:W3:Y:S01]  /*15b90*/  MUFU.EX2 R179, R179 ;  /* 0x000000b300b37308 */ /* 0x000ee20000000800 */
[----:B----4-:R-:W-:-:S07]  /*15ba0*/  FADD.FTZ R3, R37, R36 ;  /* 0x0000002425037221 */ /* 0x010fce0000010000 */
[----:B------:R-:W4:Y:S01]  /*15bb0*/  MUFU.EX2 R186, R186 ;  /* 0x000000ba00ba7308 */ /* 0x000f220000000800 */
[----:B------:R-:W-:-:S07]  /*15bc0*/  FFMA.FTZ R183, R7, R88, -R14 ;  /* 0x0000005807b77223 */ /* 0x000fce000001080e */
[----:B------:R-:W4:Y:S01]  /*15bd0*/  MUFU.EX2 R6, R6 ;  /* 0x0000000600067308 */ /* 0x000f220000000800 */
[----:B0-----:R-:W-:-:S07]  /*15be0*/  FADD.FTZ R36, R184, R3 ;  /* 0x00000003b8247221 */ /* 0x001fce0000010000 */
[----:B------:R-:W0:Y:S01]  /*15bf0*/  MUFU.EX2 R41, R41 ;  /* 0x0000002900297308 */ /* 0x000e220000000800 */
[----:B-1----:R-:W-:Y:S01]  /*15c00*/  FADD.FTZ R38, R177, R4 ;  /* 0x00000004b1267221 */ /* 0x002fe20000010000 */
[----:B------:R-:W-:-:S06]  /*15c10*/  FFMA.FTZ R10, R85, R88, -R14 ;  /* 0x00000058550a7223 */ /* 0x000fcc000001080e */
[----:B------:R-:W1:Y:S01]  /*15c20*/  MUFU.EX2 R181, R181 ;  /* 0x000000b500b57308 */ /* 0x000e620000000800 */
[----:B--2---:R-:W-:-:S07]  /*15c30*/  FADD.FTZ R5, R39, R36 ;  /* 0x0000002427057221 */ /* 0x004fce0000010000 */
[----:B------:R-:W2:Y:S01]  /*15c40*/  MUFU.EX2 R188, R188 ;  /* 0x000000bc00bc7308 */ /* 0x000ea20000000800 */
[----:B---3--:R-:W-:Y:S01]  /*15c50*/  FADD.FTZ R3, R179, R38 ;  /* 0x00000026b3037221 */ /* 0x008fe20000010000 */
[----:B------:R-:W-:-:S06]  /*15c60*/  FFMA.FTZ R185, R9, R88, -R14 ;  /* 0x0000005809b97223 */ /* 0x000fcc000001080e */
[----:B------:R-:W3:Y:S01]  /*15c70*/  MUFU.EX2 R8, R8 ;  /* 0x0000000800087308 */ /* 0x000ee20000000800 */
[----:B----4-:R-:W-:-:S07]  /*15c80*/  FADD.FTZ R40, R186, R5 ;  /* 0x00000005ba287221 */ /* 0x010fce0000010000 */
[----:B------:R-:W4:Y:S01]  /*15c90*/  MUFU.EX2 R45, R45 ;  /* 0x0000002d002d7308 */ /* 0x000f220000000800 */
[----:B------:R-:W-:Y:S01]  /*15ca0*/  FADD.FTZ R38, R6, R3 ;  /* 0x0000000306267221 */ /* 0x000fe20000010000 */
[----:B------:R-:W-:-:S06]  /*15cb0*/  FFMA.FTZ R12, R97, R88, -R14 ;  /* 0x00000058610c7223 */ /* 0x000fcc000001080e */
        /* <DEDUP_REMOVED lines=26> */
[----:B----4-:R-:W-:Y:S01]  /*15e60*/  FADD.FTZ R42, R192, R5 ;  /* 0x00000005c02a7221 */ /* 0x010fe20000010000 */
[----:B------:R-:W-:-:S06]  /*15e70*/  FADD.FTZ R40, R12, R3 ;  /* 0x000000030c287221 */ /* 0x000fcc0000010000 */
[----:B------:R-:W4:Y:S01]  /*15e80*/  MUFU.EX2 R189, R189 ;  /* 0x000000bd00bd7308 */ /* 0x000f220000000800 */
[----:B------:R-:W-:Y:S01]  /*15e90*/  FFMA.FTZ R26, R93, R88, -R14 ;  /* 0x000000585d1a7223 */ /* 0x000fe2000001080e */
[----:B0-----:R-:W-:Y:S01]  /*15ea0*/  FADD.FTZ R3, R51, R42 ;  /* 0x0000002a33037221 */ /* 0x001fe20000010000 */
[----:B------:R-:W-:-:S05]  /*15eb0*/  @!P1 VIADD R0, R0, 0x34840 ;  /* 0x0003484000009836 */ /* 0x000fca0000000000 */
[----:B------:R-:W0:Y:S01]  /*15ec0*/  MUFU.EX2 R24, R24 ;  /* 0x0000001800187308 */ /* 0x000e220000000800 */
[----:B-1----:R-:W-:Y:S01]  /*15ed0*/  FADD.FTZ R5, R187, R40 ;  /* 0x00000028bb057221 */ /* 0x002fe20000010000 */
[----:B------:R-:W-:Y:S01]  /*15ee0*/  FFMA.FTZ R193, R33, R88, -R14 ;  /* 0x0000005821c17223 */ /* 0x000fe2000001080e */
[----:B--2---:R-:W-:Y:S01]  /*15ef0*/  FADD.FTZ R42, R194, R3 ;  /* 0x00000003c22a7221 */ /* 0x004fe20000010000 */
[----:B------:R-:W-:-:S04]  /*15f00*/  @!P1 PRMT R3, RZ, 0x654, R0 ;  /* 0x00000654ff039816 */ /* 0x000fc80000000000 */
[----:B------:R-:W1:Y:S01]  /*15f10*/  MUFU.EX2 R191, R191 ;  /* 0x000000bf00bf7308 */ /* 0x000e620000000800 */
[----:B---3--:R-:W-:Y:S01]  /*15f20*/  FADD.FTZ R40, R20, R5 ;  /* 0x0000000514287221 */ /* 0x008fe20000010000 */
[-CC-:B------:R-:W-:Y:S01]  /*15f30*/  FFMA.FTZ R28, R75, R88.reuse, -R14.reuse ;  /* 0x000000584b1c7223 */ /* 0x180fe2000001080e */
[----:B------:R4:W-:Y:S05]  /*15f40*/  @!P1 SYNCS.ARRIVE.TRANS64.RED.A1T0 RZ, [R3+URZ], RZ ;  /* 0x000000ff03ff99a7 */ /* 0x0009ea000810043f */
[----:B------:R-:W2:Y:S01]  /*15f50*/  MUFU.EX2 R53, R53 ;  /* 0x0000003500357308 */ /* 0x000ea20000000800 */
[----:B------:R-:W-:Y:S01]  /*15f60*/  FFMA.FTZ R195, R43, R88, -R14 ;  /* 0x000000582bc37223 */ /* 0x000fe2000001080e */
[----:B----4-:R-:W-:-:S06]  /*15f70*/  FADD.FTZ R3, R189, R40 ;  /* 0x00000028bd037221 */ /* 0x010fcc0000010000 */
[----:B------:R-:W3:Y:S08]  /*15f80*/  MUFU.EX2 R26, R26 ;  /* 0x0000001a001a7308 */ /* 0x000ef00000000800 */
[----:B------:R-:W4:Y:S01]  /*15f90*/  MUFU.EX2 R196, R196 ;  /* 0x000000c400c47308 */ /* 0x000f220000000800 */
[----:B0-----:R-:W-:Y:S01]  /*15fa0*/  FADD.FTZ R44, R24, R3 ;  /* 0x00000003182c7221 */ /* 0x001fe20000010000 */
[----:B------:R-:W-:-:S06]  /*15fb0*/  FFMA.FTZ R30, R79, R88, -R14 ;  /* 0x000000584f1e7223 */ /* 0x000fcc000001080e */
[----:B------:R-:W0:Y:S08]  /*15fc0*/  MUFU.EX2 R193, R193 ;  /* 0x000000c100c17308 */ /* 0x000e300000000800 */
        /* <DEDUP_REMOVED lines=11> */
[----:B0-----:R-:W-:Y:S01]  /*16080*/  FADD.FTZ R3, R193, R46 ;  /* 0x0000002ec1037221 */ /* 0x001fe20000010000 */
[----:B------:R-:W-:-:S06]  /*16090*/  FFMA.FTZ R199, R73, R88, -R14 ;  /* 0x0000005849c77223 */ /* 0x000fcc000001080e */
[----:B------:R-:W0:Y:S01]  /*160a0*/  MUFU.EX2 R30, R30 ;  /* 0x0000001e001e7308 */ /* 0x000e220000000800 */
[----:B------:R-:W-:-:S07]  /*160b0*/  FADD.FTZ R5, R55, R42 ;  /* 0x0000002a37057221 */ /* 0x000fce0000010000 */
        /* <DEDUP_REMOVED lines=21> */
[-CC-:B------:R-:W-:Y:S01]  /*16210*/  FFMA.FTZ R38, R59, R88.reuse, -R14.reuse ;  /* 0x000000583b267223 */ /* 0x180fe2000001080e */
[-CC-:B------:R-:W-:Y:S01]  /*16220*/  FFMA.FTZ R205, R57, R88.reuse, -R14.reuse ;  /* 0x0000005839cd7223 */ /* 0x180fe2000001080e */
[-CC-:B------:R-:W-:Y:S01]  /*16230*/  FFMA.FTZ R77, R77, R88.reuse, -R14.reuse ;  /* 0x000000584d4d7223 */ /* 0x180fe2000001080e */
[----:B------:R-:W-:-:S04]  /*16240*/  FFMA.FTZ R207, R49, R88, -R14 ;  /* 0x0000005831cf7223 */ /* 0x000fc8000001080e */
[----:B------:R-:W2:Y:S01]  /*16250*/  MUFU.EX2 R201, R201 ;  /* 0x000000c900c97308 */ /* 0x000ea20000000800 */
[-CC-:B------:R-:W-:Y:S01]  /*16260*/  FFMA.FTZ R40, R115, R88.reuse, -R14.reuse ;  /* 0x0000005873287223 */ /* 0x180fe2000001080e */
[-CC-:B------:R-:W-:Y:S01]  /*16270*/  FFMA.FTZ R209, R117, R88.reuse, -R14.reuse ;  /* 0x0000005875d17223 */ /* 0x180fe2000001080e */
[-CC-:B------:R-:W-:Y:S01]  /*16280*/  FFMA.FTZ R42, R119, R88.reuse, -R14.reuse ;  /* 0x00000058772a7223 */ /* 0x180fe2000001080e */
[-CC-:B------:R-:W-:Y:S01]  /*16290*/  FFMA.FTZ R211, R25, R88.reuse, -R14.reuse ;  /* 0x0000005819d37223 */ /* 0x180fe2000001080e */
[----:B------:R-:W-:-:S03]  /*162a0*/  FFMA.FTZ R44, R121, R88, -R14 ;  /* 0x00000058792c7223 */ /* 0x000fc6000001080e */
        /* <DEDUP_REMOVED lines=9> */
[----:B------:R-:W-:Y:S01]  /*16340*/  FFMA.FTZ R135, R135, R88, -R14 ;  /* 0x0000005887877223 */ /* 0x000fe2000001080e */
[----:B---3--:R-:W-:Y:S01]  /*16350*/  FADD.FTZ R14, R32, R3 ;  /* 0x00000003200e7221 */ /* 0x008fe20000010000 */
[----:B----4-:R-:W-:-:S05]  /*16360*/  FADD.FTZ R48, R202, R5 ;  /* 0x00000005ca307221 */ /* 0x010fca0000010000 */
[----:B------:R-:W3:Y:S01]  /*16370*/  MUFU.EX2 R206, R206 ;  /* 0x000000ce00ce7308 */ /* 0x000ee20000000800 */
[----:B0-----:R-:W-:Y:S01]  /*16380*/  FADD.FTZ R3, R199, R14 ;  /* 0x0000000ec7037221 */ /* 0x001fe20000010000 */
[----:B------:R-:W-:-:S06]  /*16390*/  FADD.FTZ R5, R99, R48 ;  /* 0x0000003063057221 */ /* 0x000fcc0000010000 */
[----:B------:R-:W0:Y:S01]  /*163a0*/  MUFU.EX2 R203, R203 ;  /* 0x000000cb00cb7308 */ /* 0x000e220000000800 */
[----:B-1----:R-:W-:Y:S01]  /*163b0*/  FADD.FTZ R14, R34, R3 ;  /* 0x00000003220e7221 */ /* 0x002fe20000010000 */
[----:B--2---:R-:W-:-:S06]  /*163c0*/  FADD.FTZ R46, R204, R5 ;  /* 0x00000005cc2e7221 */ /* 0x004fcc0000010000 */
[----:B------:R-:W1:Y:S01]  /*163d0*/  MUFU.EX2 R107, R107 ;  /* 0x0000006b006b7308 */ /* 0x000e620000000800 */
[----:B------:R-:W-:Y:S01]  /*163e0*/  FADD.FTZ R3, R201, R14 ;  /* 0x0000000ec9037221 */ /* 0x000fe20000010000 */
[----:B------:R-:W-:-:S06]  /*163f0*/  FADD.FTZ R5, R105, R46 ;  /* 0x0000002e69057221 */ /* 0x000fcc0000010000 */
[----:B------:R-:W2:Y:S08]  /*16400*/  MUFU.EX2 R38, R38 ;  /* 0x0000002600267308 */ /* 0x000eb00000000800 */
[----:B------:R-:W4:Y:S01]  /*16410*/  MUFU.EX2 R208, R208 ;  /* 0x000000d000d07308 */ /* 0x000f220000000800 */
[----:B------:R-:W-:Y:S01]  /*16420*/  FADD.FTZ R14, R36, R3 ;  /* 0x00000003240e7221 */ /* 0x000fe20000010000 */
[----:B---3--:R-:W-:-:S06]  /*16430*/  FADD.FTZ R46, R206, R5 ;  /* 0x00000005ce2e7221 */ /* 0x008fcc0000010000 */
[----:B------:R-:W3:Y:S08]  /*16440*/  MUFU.EX2 R205, R205 ;  /* 0x000000cd00cd7308 */ /* 0x000ef00000000800 */
[----:B------:R-:W3:Y:S01]  /*16450*/  MUFU.EX2 R109, R109 ;  /* 0x0000006d006d7308 */ /* 0x000ee20000000800 */
[----:B0-----:R-:W-:Y:S01]  /*16460*/  FADD.FTZ R3, R203, R14 ;  /* 0x0000000ecb037221 */ /* 0x001fe20000010000 */
[----:B-1----:R-:W-:-:S06]  /*16470*/  FADD.FTZ R5, R107, R46 ;  /* 0x0000002e6b057221 */ /* 0x002fcc0000010000 */
[----:B------:R-:W0:Y:S08]  /*16480*/  MUFU.EX2 R0, R77 ;  /* 0x0000004d00007308 */ /* 0x000e300000000800 */
[----:B------:R-:W1:Y:S01]  /*16490*/  MUFU.EX2 R210, R210 ;  /* 0x000000d200d27308 */ /* 0x000e620000000800 */
[----:B--2---:R-:W-:Y:S01]  /*164a0*/  FADD.FTZ R14, R38, R3 ;  /* 0x00000003260e7221 */ /* 0x004fe20000010000 */
[----:B----4-:R-:W-:-:S06]  /*164b0*/  FADD.FTZ R46, R208, R5 ;  /* 0x00000005d02e7221 */ /* 0x010fcc0000010000 */
[----:B------:R-:W2:Y:S08]  /*164c0*/  MUFU.EX2 R207, R207 ;  /* 0x000000cf00cf7308 */ /* 0x000eb00000000800 */
[----:B------:R-:W4:Y:S01]  /*164d0*/  MUFU.EX2 R111, R111 ;  /* 0x0000006f006f7308 */ /* 0x000f220000000800 */
[----:B---3--:R-:W-:Y:S01]  /*164e0*/  FADD.FTZ R3, R205, R14 ;  /* 0x0000000ecd037221 */ /* 0x008fe20000010000 */
[----:B------:R-:W-:-:S06]  /*164f0*/  FADD.FTZ R5, R109, R46 ;  /* 0x0000002e6d057221 */ /* 0x000fcc0000010000 */
        /* <DEDUP_REMOVED lines=20> */
[----:B------:R-:W2:Y:S01]  /*16640*/  MUFU.EX2 R29, R29 ;  /* 0x0000001d001d7308 */ /* 0x000ea20000000800 */
[----:B---3--:R-:W-:-:S07]  /*16650*/  FADD.FTZ R3, R211, R14 ;  /* 0x0000000ed3037221 */ /* 0x008fce0000010000 */
[----:B------:R-:W3:Y:S01]  /*16660*/  MUFU.EX2 R139, R175 ;  /* 0x000000af008b7308 */ /* 0x000ee20000000800 */
[----:B------:R-:W-:-:S07]  /*16670*/  FADD.FTZ R5, R137, R50 ;  /* 0x0000003289057221 */ /* 0x000fce0000010000 */
[----:B------:R-:W4:Y:S01]  /*16680*/  MUFU.EX2 R46, R125 ;  /* 0x0000007d002e7308 */ /* 0x000f220000000800 */
[----:B0-----:R-:W-:Y:S01]  /*16690*/  FADD.FTZ R52, R44, R3 ;  /* 0x000000032c347221 */ /* 0x001fe20000010000 */
[----:B-1----:R-:W-:-:S06]  /*166a0*/  FADD.FTZ R50, R216, R5 ;  /* 0x00000005d8327221 */ /* 0x002fcc0000010000 */
[----:B------:R-:W0:Y:S01]  /*166b0*/  MUFU.EX2 R127, R127 ;  /* 0x0000007f007f7308 */ /* 0x000e220000000800 */
[----:B--2---:R-:W-:-:S07]  /*166c0*/  FADD.FTZ R3, R29, R52 ;  /* 0x000000341d037221 */ /* 0x004fce0000010000 */
[----:B------:R-:W1:Y:S01]  /*166d0*/  MUFU.EX2 R48, R123 ;  /* 0x0000007b00307308 */ /* 0x000e620000000800 */
[----:B---3--:R-:W-:Y:S01]  /*166e0*/  FADD.FTZ R5, R139, R50 ;  /* 0x000000328b057221 */ /* 0x008fe20000010000 */
[----:B------:R-:W-:Y:S01]  /*166f0*/  F2FP.F16.F32.PACK_AB R177, R4, R177 ;  /* 0x000000b104b1723e */ /* 0x000fe200000000ff */
[----:B----4-:R-:W-:-:S05]  /*16700*/  FADD.FTZ R4, R46, R3 ;  /* 0x000000032e047221 */ /* 0x010fca0000010000 */
[----:B------:R-:W2:Y:S01]  /*16710*/  MUFU.EX2 R113, R113 ;  /* 0x0000007100717308 */ /* 0x000ea20000000800 */
[----:B0-----:R-:W-:-:S07]  /*16720*/  FADD.FTZ R3, R127, R4 ;  /* 0x000000047f037221 */ /* 0x001fce0000010000 */
[----:B------:R-:W0:Y:S01]  /*16730*/  MUFU.EX2 R50, R129 ;  /* 0x0000008100327308 */ /* 0x000e220000000800 */
[----:B------:R-:W-:Y:S01]  /*16740*/  F2FP.F16.F32.PACK_AB R179, R6, R179 ;  /* 0x000000b306b3723e */ /* 0x000fe200000000ff */
[----:B-1----:R-:W-:-:S06]  /*16750*/  FADD.FTZ R6, R48, R3 ;  /* 0x0000000330067221 */ /* 0x002fcc0000010000 */
[----:B------:R-:W1:Y:S01]  /*16760*/  MUFU.EX2 R131, R131 ;  /* 0x0000008300837308 */ /* 0x000e620000000800 */
[----:B--2---:R-:W-:-:S07]  /*16770*/  FADD.FTZ R3, R113, R6 ;  /* 0x0000000671037221 */ /* 0x004fce0000010000 */
[----:B------:R-:W2:Y:S01]  /*16780*/  MUFU.EX2 R4, R135 ;  /* 0x0000008700047308 */ /* 0x000ea20000000800 */
[----:B------:R-:W-:Y:S01]  /*16790*/  F2FP.F16.F32.PACK_AB R205, R0, R205 ;  /* 0x000000cd00cd723e */ /* 0x000fe200000000ff */
[----:B0-----:R-:W-:-:S04]  /*167a0*/  FADD.FTZ R0, R50, R3 ;  /* 0x0000000332007221 */ /* 0x001fc80000010000 */
[----:B-1----:R-:W-:Y:S02]  /*167b0*/  FADD.FTZ R3, R131, R0 ;  /* 0x0000000083037221 */ /* 0x002fe40000010000 */
[----:B------:R-:W0:Y:S02]  /*167c0*/  MUFU.EX2 R218, R218 ;  /* 0x000000da00da7308 */ /* 0x000e240000000800 */
[----:B--2---:R-:W-:Y:S01]  /*167d0*/  FADD.FTZ R0, R4, R3 ;  /* 0x0000000304007221 */ /* 0x004fe20000010000 */
[----:B------:R-:W-:-:S05]  /*167e0*/  IADD3 R3, R160, -0x2, RZ ;  /* 0xfffffffea0037810 */ /* 0x000fca0007ffe0ff */
[----:B------:R-:W1:Y:S01]  /*167f0*/  MUFU.EX2 R141, R141 ;  /* 0x0000008d008d7308 */ /* 0x000e620000000800 */
[----:B------:R-:W-:Y:S01]  /*16800*/  ISETP.GE.AND P2, PT, R3, R108, PT ;  /* 0x0000006c0300720c */ /* 0x000fe20003f46270 */
[----:B------:R-:W-:Y:S01]  /*16810*/  IMAD.U32 R237, RZ, RZ, UR53 ;  /* 0x00000035ffed7e24 */ /* 0x000fe2000f8e00ff */
[----:B------:R-:W-:Y:S01]  /*16820*/  MOV R236, UR52 ;  /* 0x0000003400ec7c02 */ /* 0x000fe20008000f00 */
[----:B------:R-:W-:Y:S01]  /*16830*/  IMAD.U32 R234, RZ, RZ, UR48 ;  /* 0x00000030ffea7e24 */ /* 0x000fe2000f8e00ff */
[----:B------:R-:W-:Y:S01]  /*16840*/  MOV R233, UR45 ;  /* 0x0000002d00e97c02 */ /* 0x000fe20008000f00 */
[----:B0-----:R-:W-:Y:S01]  /*16850*/  FADD.FTZ R14, R218, R5 ;  /* 0x00000005da0e7221 */ /* 0x001fe20000010000 */
[----:B------:R-:W-:Y:S01]  /*16860*/  IMAD.U32 R235, RZ, RZ, UR49 ;  /* 0x00000031ffeb7e24 */ /* 0x000fe2000f8e00ff */
[----:B------:R-:W-:Y:S01]  /*16870*/  MOV R230, UR40 ;  /* 0x0000002800e67c02 */ /* 0x000fe20008000f00 */
[----:B------:R-:W-:Y:S02]  /*16880*/  IMAD.U32 R232, RZ, RZ, UR44 ;  /* 0x0000002cffe87e24 */ /* 0x000fe4000f8e00ff */
[----:B------:R-:W-:Y:S01]  /*16890*/  IMAD.U32 R231, RZ, RZ, UR41 ;  /* 0x00000029ffe77e24 */ /* 0x000fe2000f8e00ff */
[----:B------:R-:W-:Y:S01]  /*168a0*/  F2FP.F16.F32.PACK_AB R176, R27, R176 ;  /* 0x000000b01bb0723e */ /* 0x000fe200000000ff */
[--C-:B------:R-:W-:Y:S01]  /*168b0*/  IMAD.MOV.U32 R86, RZ, RZ, R87.reuse ;  /* 0x000000ffff567224 */ /* 0x100fe200078e0057 */
[----:B------:R-:W-:Y:S01]  /*168c0*/  F2FP.F16.F32.PACK_AB R178, R31, R178 ;  /* 0x000000b21fb2723e */ /* 0x000fe200000000ff */
[----:B-1----:R-:W-:Y:S01]  /*168d0*/  FADD.FTZ R14, R141, R14 ;  /* 0x0000000e8d0e7221 */ /* 0x002fe20000010000 */
        /* <DEDUP_REMOVED lines=93> */
[----:B------:R-:W-:Y:S01]  /*16eb0*/  IMAD.MOV.U32 R24, RZ, RZ, R87 ;  /* 0x000000ffff187224 */ /* 0x000fe200078e0057 */
[----:B------:R-:W-:-:S02]  /*16ec0*/  MOV R51, R87 ;  /* 0x0000005700337202 */ /* 0x000fc40000000f00 */
[-C--:B------:R-:W-:Y:S02]  /*16ed0*/  MOV R47, R87.reuse ;  /* 0x00000057002f7202 */ /* 0x080fe40000000f00 */
[-C--:B------:R-:W-:Y:S02]  /*16ee0*/  MOV R43, R87.reuse ;  /* 0x00000057002b7202 */ /* 0x080fe40000000f00 */
[-C--:B------:R-:W-:Y:S02]  /*16ef0*/  MOV R39, R87.reuse ;  /* 0x0000005700277202 */ /* 0x080fe40000000f00 */
[-C--:B------:R-:W-:Y:S02]  /*16f00*/  MOV R35, R87.reuse ;  /* 0x0000005700237202 */ /* 0x080fe40000000f00 */
[-C--:B------:R-:W-:Y:S02]  /*16f10*/  MOV R31, R87.reuse ;  /* 0x00000057001f7202 */ /* 0x080fe40000000f00 */
[----:B------:R-:W-:Y:S01]  /*16f20*/  MOV R27, R87 ;  /* 0x00000057001b7202 */ /* 0x000fe20000000f00 */
[----:B------:R-:W-:Y:S06]  /*16f30*/  @!P2 BRA `(.L_x_6847) ;  /* 0x000000680000a947 */ /* 0x000fec0003800000 */
[----:B------:R-:W-:Y:S01]  /*16f40*/  MOV R4, R92 ;  /* 0x0000005c00047202 */ /* 0x000fe20000000f00 */
[----:B------:R-:W-:Y:S01]  /*16f50*/  IMAD.MOV.U32 R5, RZ, RZ, R89 ;  /* 0x000000ffff057224 */ /* 0x000fe200078e0059 */
[----:B------:R-:W-:Y:S01]  /*16f60*/  CS2R R86, SRZ ;  /* 0x0000000000567805 */ /* 0x000fe2000001ff00 */
        /* <DEDUP_REMOVED lines=32> */
[----:B------:R-:W-:-:S07]  /*17170*/  CS2R R24, SRZ ;  /* 0x0000000000187805 */ /* 0x000fce000001ff00 */
.L_x_6857:
[----:B------:R-:W2:Y:S01]  /*17180*/  LDL R8, [R1+0x18] ;  /* 0x0000180001087983 */ /* 0x000ea20000100800 */
[----:B------:R-:W-:Y:S01]  /*17190*/  IADD3 R222, R7, 0x1, RZ ;  /* 0x0000000107de7810 */ /* 0x000fe20007ffe0ff */
[----:B------:R-:W-:Y:S05]  /*171a0*/  YIELD ;  /* 0x0000000000007946 */ /* 0x000fea0003800000 */
[----:B------:R-:W-:-:S04]  /*171b0*/  ISETP.NE.AND P3, PT, R222, 0x2, PT ;  /* 0x00000002de00780c */ /* 0x000fc80003f65270 */
[----:B------:R-:W-:Y:S02]  /*171c0*/  SEL R229, RZ, 0x1, P3 ;  /* 0x00000001ffe57807 */ /* 0x000fe40001800000 */
[----:B------:R-:W-:Y:S02]  /*171d0*/  SEL R222, R222, RZ, P3 ;  /* 0x000000ffdede7207 */ /* 0x000fe40001800000 */
[----:B------:R-:W-:Y:S02]  /*171e0*/  LOP3.LUT R229, R6, R229, RZ, 0x3c, !PT ;  /* 0x000000e506e57212 */ /* 0x000fe400078e3cff */
[----:B--2---:R-:W-:-:S13]  /*171f0*/  ISETP.NE.AND P2, PT, R8, RZ, PT ;  /* 0x000000ff0800720c */ /* 0x004fda0003f45270 */
[----:B------:R-:W-:Y:S05]  /*17200*/  @P2 BRA `(.L_x_6848) ;  /* 0x0000000000302947 */ /* 0x000fea0003800000 */
[----:B------:R-:W-:Y:S05]  /*17210*/  @!P0 BRA `(.L_x_6849) ;  /* 0x0000000000048947 */ /* 0x000fea0003800000 */
[----:B------:R-:W-:Y:S01]  /*17220*/  BPT.TRAP 0x1 ;  /* 0x000000040000795c */ /* 0x000fe20000300000 */
.L_x_6849:
[----:B------:R-:W-:Y:S01]  /*17230*/  IMAD R8, R222, 0x8, R2 ;  /* 0x00000008de087824 */ /* 0x000fe200078e0202 */
[----:B------:R-:W-:-:S04]  /*17240*/  SHF.L.U32 R9, R229, 0x1f, RZ ;  /* 0x0000001fe5097819 */ /* 0x000fc800000006ff */
[----:B------:R0:W1:Y:S01]  /*17250*/  SYNCS.PHASECHK.TRANS64.TRYWAIT P3, [R8+URZ+0x34830], R9 ;  /* 0x03483009080075a7 */ /* 0x000062000806017f */
[----:B------:R-:W-:Y:S05]  /*17260*/  @!P0 BRA `(.L_x_6850) ;  /* 0x0000000000048947 */ /* 0x000fea0003800000 */
[----:B------:R-:W-:Y:S01]  /*17270*/  BPT.TRAP 0x1 ;  /* 0x000000040000795c */ /* 0x000fe20000300000 */
.L_x_6850:
[----:B------:R-:W-:Y:S04]  /*17280*/  BSSY B0, `(.L_x_6848) ;  /* 0x0000004000007945 */ /* 0x000fe80003800000 */
[----:B-1----:R-:W-:Y:S05]  /*17290*/  @P3 BRA `(.L_x_6851) ;  /* 0x0000000000083947 */ /* 0x002fea0003800000 */
[----:B------:R-:W1:Y:S02]  /*172a0*/  SYNCS.PHASECHK.TRANS64.TRYWAIT P3, [R8+URZ+0x34830], R9 ;  /* 0x03483009080075a7 */ /* 0x000e64000806017f */
[----:B-1----:R-:W-:Y:S05]  /*172b0*/  @!P3 BRA `(.L_x_6852) ;  /* 0x0000012400c0b947 */ /* 0x002fea0003800000 */
.L_x_6851:
[----:B------:R-:W-:Y:S05]  /*172c0*/  BSYNC B0 ;  /* 0x0000000000007941 */ /* 0x000fea0003800000 */
.L_x_6848:
[----:B01----:R-:W2:Y:S04]  /*172d0*/  LDL R8, [R1+0x1c] ;  /* 0x00001c0001087983 */ /* 0x003ea80000100800 */
[----:B------:R-:W3:Y:S01]  /*172e0*/  LDL.64 R20, [R1+0x10] ;  /* 0x0000100001147983 */ /* 0x000ee20000100a00 */
[----:B------:R-:W0:Y:S01]  /*172f0*/  S2R R10, SR_TID.X ;  /* 0x00000000000a7919 */ /* 0x000e220000002100 */
[----:B------:R-:W-:Y:S05]  /*17300*/  WARPSYNC.ALL ;  /* 0x0000000000007948 */ /* 0x000fea0003800000 */
[----:B------:R-:W-:Y:S01]  /*17310*/  MOV R11, 0x40000040 ;  /* 0x40000040000b7802 */ /* 0x000fe20000000f00 */
[----:B------:R-:W4:Y:S01]  /*17320*/  LDL.64 R92, [R1+0x8] ;  /* 0x00000800015c7983 */ /* 0x000f220000100a00 */
[----:B0-----:R-:W-:-:S05]  /*17330*/  SHF.R.U32.HI R10, RZ, 0x7, R10 ;  /* 0x00000007ff0a7819 */ /* 0x001fca000001160a */
[----:B------:R-:W-:-:S05]  /*17340*/  VIADD R90, R10, 0x8 ;  /* 0x000000080a5a7836 */ /* 0x000fca0000000000 */
[----:B------:R0:W-:Y:S01]  /*17350*/  BAR.SYNC.DEFER_BLOCKING R90, 0x100 ;  /* 0x0004005a0000751d */ /* 0x0001e20000010000 */
[----:B------:R-:W-:-:S05]  /*17360*/  R2UR UR55, R11 ;  /* 0x000000000b3772ca */ /* 0x000fca00000e0000 */
[----:B------:R-:W-:Y:S01]  /*17370*/  WARPGROUP.ARRIVE ;  /* 0x00000000000079c5 */ /* 0x000fe20000000000 */
[----:B------:R-:W-:Y:S02]  /*17380*/  IMAD.MOV.U32 R13, RZ, RZ, 0x40000040 ;  /* 0x40000040ff0d7424 */ /* 0x000fe400078e00ff */
[----:B------:R-:W-:-:S03]  /*17390*/  IMAD.MOV.U32 R9, RZ, RZ, 0x40000040 ;  /* 0x40000040ff097424 */ /* 0x000fc600078e00ff */
[----:B------:R-:W-:Y:S02]  /*173a0*/  R2UR UR59, R13 ;  /* 0x000000000d3b72ca */ /* 0x000fe400000e0000 */
[----:B------:R-:W-:-:S11]  /*173b0*/  R2UR UR7, R9 ;  /* 0x00000000090772ca */ /* 0x000fd600000e0000 */
[----:B------:R-:W-:Y:S02]  /*173c0*/  MOV R11, UR59 ;  /* 0x0000003b000b7c02 */ /* 0x000fe40008000f00 */
[----:B------:R-:W-:Y:S01]  /*173d0*/  UMOV UR59, UR7 ;  /* 0x00000007003b7c82 */ /* 0x000fe20008000000 */
[----:B------:R-:W-:Y:S02]  /*173e0*/  MOV R227, UR38 ;  /* 0x0000002600e37c02 */ /* 0x000fe40008000f00 */
[C---:B------:R-:W-:Y:S02]  /*173f0*/  R2UR UR7, R9.reuse ;  /* 0x00000000090772ca */ /* 0x040fe400000e0000 */
[C---:B------:R-:W-:Y:S02]  /*17400*/  R2UR UR19, R9.reuse ;  /* 0x00000000091372ca */ /* 0x040fe400000e0000 */
[C---:B------:R-:W-:Y:S02]  /*17410*/  R2UR UR31, R9.reuse ;  /* 0x00000000091f72ca */ /* 0x040fe400000e0000 */
[----:B------:R-:W-:Y:S01]  /*17420*/  R2UR UR43, R9 ;  /* 0x00000000092b72ca */ /* 0x000fe200000e0000 */
[----:B--2---:R-:W-:Y:S01]  /*17430*/  IMAD R10, R222, 0xb00, R8 ;  /* 0x00000b00de0a7824 */ /* 0x004fe200078e0208 */
[----:B---3--:R-:W-:-:S02]  /*17440*/  R2UR UR22, R20 ;  /* 0x00000000141672ca */ /* 0x008fc400000e0000 */
[----:B------:R-:W-:Y:S02]  /*17450*/  R2UR UR23, R21 ;  /* 0x00000000151772ca */ /* 0x000fe400000e0000 */
[----:B------:R-:W-:-:S09]  /*17460*/  R2UR UR54, R10 ;  /* 0x000000000a3672ca */ /* 0x000fd200000e0000 */
[----:B------:R-:W-:Y:S02]  /*17470*/  UMOV UR52, UR22 ;  /* 0x0000001600347c82 */ /* 0x000fe40008000000 */
[----:B------:R-:W-:Y:S02]  /*17480*/  UMOV UR53, UR23 ;  /* 0x0000001700357c82 */ /* 0x000fe40008000000 */
[----:B------:R-:W-:Y:S01]  /*17490*/  HGMMA.64x16x16.F32 R168, gdesc[UR52], RZ, !UPT, gsb0 ;  /* 0x0020000034a879f0 */ /* 0x000fe2000c0008ff */
[C---:B------:R-:W-:Y:S02]  /*174a0*/  VIADD R12, R10.reuse, 0x100 ;  /* 0x000001000a0c7836 */ /* 0x040fe40000000000 */
[----:B------:R-:W-:-:S03]  /*174b0*/  VIADD R8, R10, 0x80 ;  /* 0x000000800a087836 */ /* 0x000fc60000000000 */
[----:B------:R-:W-:Y:S02]  /*174c0*/  R2UR UR58, R12 ;  /* 0x000000000c3a72ca */ /* 0x000fe400000e0000 */
[----:B------:R-:W-:Y:S01]  /*174d0*/  R2UR UR6, R8 ;  /* 0x00000000080672ca */ /* 0x000fe200000e0000 */
[----:B------:R-:W-:Y:S01]  /*174e0*/  UMOV UR56, UR22 ;  /* 0x0000001600387c82 */ /* 0x000fe20008000000 */
[----:B------:R-:W-:-:S09]  /*174f0*/  UMOV UR57, UR23 ;  /* 0x0000001700397c82 */ /* 0x000fd20008000000 */
[----:B0-----:R-:W-:Y:S02]  /*17500*/  MOV R90, UR58 ;  /* 0x0000003a005a7c02 */ /* 0x001fe40008000f00 */
        /* <DEDUP_REMOVED lines=8> */
[----:B------:R-:W-:-:S05]  /*17590*/  VIADD R8, R10, 0x180 ;  /* 0x000001800a087836 */ /* 0x000fca0000000000 */
[----:B------:R-:W-:Y:S02]  /*175a0*/  R2UR UR6, R8 ;  /* 0x00000000080672ca */ /* 0x000fe400000e0000 */
[----:B------:R-:W-:-:S04]  /*175b0*/  IADD3 R8, R10, 0x300, RZ ;  /* 0x000003000a087810 */ /* 0x000fc80007ffe0ff */
[----:B------:R-:W-:Y:S01]  /*175c0*/  R2UR UR18, R8 ;  /* 0x00000000081272ca */ /* 0x000fe200000e0000 */
[----:B------:R-:W-:Y:S01]  /*175d0*/  VIADD R8, R10, 0x480 ;  /* 0x000004800a087836 */ /* 0x000fe20000000000 */
[----:B------:R-:W-:Y:S02]  /*175e0*/  WARPGROUP.DEPBAR.LE gsb0, 0x0 ;  /* 0x00008000000079c5 */ /* 0x000fe40000010000 */
[----:B------:R-:W-:-:S06]  /*175f0*/  WARPGROUP.ARRIVE ;  /* 0x00000000000079c5 */ /* 0x000fcc0000000000 */
[----:B------:R-:W-:Y:S01]  /*17600*/  HGMMA.64x16x16.F32 R152, gdesc[UR56], RZ, !UPT, gsb0 ;  /* 0x00200000389879f0 */ /* 0x000fe2000c0008ff */
[----:B------:R-:W-:Y:S01]  /*17610*/  R2UR UR30, R8 ;  /* 0x00000000081e72ca */ /* 0x000fe200000e0000 */
[C---:B------:R-:W-:Y:S02]  /*17620*/  VIADD R12, R10.reuse, 0x280 ;  /* 0x000002800a0c7836 */ /* 0x040fe40000000000 */
[----:B------:R-:W-:-:S03]  /*17630*/  VIADD R8, R10, 0x2 ;  /* 0x000000020a087836 */ /* 0x000fc60000000000 */
[----:B------:R-:W-:Y:S01]  /*17640*/  R2UR UR14, R12 ;  /* 0x000000000c0e72ca */ /* 0x000fe200000e0000 */
[----:B------:R-:W-:Y:S01]  /*17650*/  VIADD R12, R10, 0x380 ;  /* 0x000003800a0c7836 */ /* 0x000fe20000000000 */
[----:B------:R-:W-:Y:S02]  /*17660*/  R2UR UR42, R8 ;  /* 0x00000000082a72ca */ /* 0x000fe400000e0000 */
[----:B------:R-:W-:Y:S02]  /*17670*/  IADD3 R8, R10, 0x182, RZ ;  /* 0x000001820a087810 */ /* 0x000fe40007ffe0ff */
[----:B------:R-:W-:Y:S01]  /*17680*/  R2UR UR55, R9 ;  /* 0x00000000093772ca */ /* 0x000fe200000e0000 */
[----:B------:R-:W-:Y:S01]  /*17690*/  IMAD.MOV.U32 R9, RZ, RZ, 0x40000040 ;  /* 0x40000040ff097424 */ /* 0x000fe200078e00ff */
[----:B------:R-:W-:Y:S01]  /*176a0*/  R2UR UR54, R8 ;  /* 0x00000000083672ca */ /* 0x000fe200000e0000 */
[----:B------:R-:W-:Y:S01]  /*176b0*/  VIADD R8, R10, 0x282 ;  /* 0x000002820a087836 */ /* 0x000fe20000000000 */
[----:B------:R-:W-:-:S02]  /*176c0*/  R2UR UR38, R12 ;  /* 0x000000000c2672ca */ /* 0x000fc400000e0000 */
[----:B------:R-:W-:Y:S02]  /*176d0*/  IADD3 R12, R10, 0x500, RZ ;  /* 0x000005000a0c7810 */ /* 0x000fe40007ffe0ff */
[----:B------:R-:W-:Y:S02]  /*176e0*/  R2UR UR58, R8 ;  /* 0x00000000083a72ca */ /* 0x000fe400000e0000 */
[----:B------:R-:W-:Y:S01]  /*176f0*/  R2UR UR34, R12 ;  /* 0x000000000c2272ca */ /* 0x000fe200000e0000 */
[----:B------:R-:W-:Y:S01]  /*17700*/  VIADD R12, R10, 0x102 ;  /* 0x000001020a0c7836 */ /* 0x000fe20000000000 */
[----:B------:R-:W-:-:S04]  /*17710*/  R2UR UR59, R9 ;  /* 0x00000000093b72ca */ /* 0x000fc800000e0000 */
[----:B------:R-:W-:Y:S01]  /*17720*/  R2UR UR50, R12 ;  /* 0x000000000c3272ca */ /* 0x000fe200000e0000 */
[----:B------:R-:W-:Y:S01]  /*17730*/  VIADD R12, R10, 0x202 ;  /* 0x000002020a0c7836 */ /* 0x000fe20000000000 */
[----:B------:R-:W-:Y:S01]  /*17740*/  MOV R20, UR4 ;  /* 0x0000000400147c02 */ /* 0x000fe20008000f00 */
[----:B------:R-:W-:Y:S01]  /*17750*/  UMOV UR56, UR22 ;  /* 0x0000001600387c82 */ /* 0x000fe20008000000 */
[----:B------:R-:W-:Y:S02]  /*17760*/  UMOV UR57, UR23 ;  /* 0x0000001700397c82 */ /* 0x000fe40008000000 */
[----:B------:R-:W-:Y:S02]  /*17770*/  R2UR UR4, R12 ;  /* 0x000000000c0472ca */ /* 0x000fe400000e0000 */
[----:B------:R-:W-:Y:S01]  /*17780*/  MOV R12, UR58 ;  /* 0x0000003a000c7c02 */ /* 0x000fe20008000f00 */
[----:B------:R-:W-:Y:S01]  /*17790*/  UMOV UR58, UR6 ;  /* 0x00000006003a7c82 */ /* 0x000fe20008000000 */
[----:B------:R-:W-:Y:S01]  /*177a0*/  MOV R11, UR59 ;  /* 0x0000003b000b7c02 */ /* 0x000fe20008000f00 */
[----:B------:R-:W-:Y:S01]  /*177b0*/  UMOV UR59, UR7 ;  /* 0x00000007003b7c82 */ /* 0x000fe20008000000 */
[----:B------:R-:W-:-:S02]  /*177c0*/  WARPGROUP.DEPBAR.LE gsb0, 0x0 ;  /* 0x00008000000079c5 */ /* 0x000fc40000010000 */
[----:B------:R-:W-:-:S06]  /*177d0*/  WARPGROUP.ARRIVE ;  /* 0x00000000000079c5 */ /* 0x000fcc0000000000 */
[----:B------:R-:W-:Y:S01]  /*177e0*/  HGMMA.64x16x16.F32 R144, gdesc[UR56], RZ, !UPT, gsb0 ;  /* 0x00200000389079f0 */ /* 0x000fe2000c0008ff */
        /* <DEDUP_REMOVED lines=17> */
[----:B------:R-:W-:Y:S02]  /*17900*/  WARPGROUP.DEPBAR.LE gsb0, 0x0 ;  /* 0x00008000000079c5 */ /* 0x000fe40000010000 */
[----:B------:R-:W-:-:S06]  /*17910*/  WARPGROUP.ARRIVE ;  /* 0x00000000000079c5 */ /* 0x000fcc0000000000 */
[----:B------:R-:W-:Y:S01]  /*17920*/  HGMMA.64x16x16.F32 R120, gdesc[UR16], RZ, !UPT, gsb0 ;  /* 0x00200000107879f0 */ /* 0x000fe2000c0008ff */
[----:B------:R-:W-:Y:S02]  /*17930*/  MOV R228, UR39 ;  /* 0x0000002700e47c02 */ /* 0x000fe40008000f00 */
[----:B------:R-:W-:Y:S02]  /*17940*/  R2UR UR39, R13 ;  /* 0x000000000d2772ca */ /* 0x000fe400000e0000 */
[----:B------:R-:W-:Y:S01]  /*17950*/  MOV R226, UR37 ;  /* 0x0000002500e27c02 */ /* 0x000fe20008000f00 */
[----:B------:R-:W-:Y:S01]  /*17960*/  UMOV UR37, UR23 ;  /* 0x0000001700257c82 */ /* 0x000fe20008000000 */
[----:B------:R-:W-:Y:S01]  /*17970*/  MOV R15, UR36 ;  /* 0x00000024000f7c02 */ /* 0x000fe20008000f00 */
[----:B------:R-:W-:Y:S01]  /*17980*/  UMOV UR36, UR22 ;  /* 0x0000001600247c82 */ /* 0x000fe20008000000 */
[----:B------:R-:W-:Y:S02]  /*17990*/  WARPGROUP.DEPBAR.LE gsb0, 0x0 ;  /* 0x00008000000079c5 */ /* 0x000fe40000010000 */
[----:B------:R-:W-:-:S06]  /*179a0*/  WARPGROUP.ARRIVE ;  /* 0x00000000000079c5 */ /* 0x000fcc0000000000 */
[----:B------:R-:W-:Y:S01]  /*179b0*/  HGMMA.64x16x16.F32 R112, gdesc[UR36], RZ, !UPT, gsb0 ;  /* 0x00200000247079f0 */ /* 0x000fe2000c0008ff */
[----:B------:R-:W-:Y:S01]  /*179c0*/  VIADD R88, R10, 0x400 ;  /* 0x000004000a587836 */ /* 0x000fe20000000000 */
[----:B------:R-:W-:-:S04]  /*179d0*/  R2UR UR27, R89 ;  /* 0x00000000591b72ca */ /* 0x000fc800000e0000 */
        /* <DEDUP_REMOVED lines=8> */
[----:B------:R-:W-:Y:S01]  /*17a60*/  VIADD R88, R10, 0x82 ;  /* 0x000000820a587836 */ /* 0x000fe20000000000 */
[----:B------:R-:W-:Y:S01]  /*17a70*/  R2UR UR47, R89 ;  /* 0x00000000592f72ca */ /* 0x000fe200000e0000 */
[----:B------:R-:W-:-:S03]  /*17a80*/  IMAD.MOV.U32 R89, RZ, RZ, 0x40000040 ;  /* 0x40000040ff597424 */ /* 0x000fc600078e00ff */
[----:B------:R-:W-:Y:S01]  /*17a90*/  R2UR UR46, R88 ;  /* 0x00000000582e72ca */ /* 0x000fe200000e0000 */
[----:B------:R-:W-:Y:S02]  /*17aa0*/  WARPGROUP.DEPBAR.LE gsb0, 0x0 ;  /* 0x00008000000079c5 */ /* 0x000fe40000010000 */
[----:B------:R-:W-:-:S06]  /*17ab0*/  WARPGROUP.ARRIVE ;  /* 0x00000000000079c5 */ /* 0x000fcc0000000000 */
[----:B------:R-:W-:Y:S01]  /*17ac0*/  HGMMA.64x16x16.F32 R96, gdesc[UR28], RZ, !UPT, gsb0 ;  /* 0x002000001c6079f0 */ /* 0x000fe2000c0008ff */
[----:B------:R-:W-:Y:S02]  /*17ad0*/  IADD3 R88, R10, 0x302, RZ ;  /* 0x000003020a587810 */ /* 0x000fe40007ffe0ff */
[----:B------:R-:W-:Y:S01]  /*17ae0*/  R2UR UR7, R89 ;  /* 0x00000000590772ca */ /* 0x000fe200000e0000 */
[----:B------:R-:W-:Y:S01]  /*17af0*/  IMAD.MOV.U32 R89, RZ, RZ, 0x40000040 ;  /* 0x40000040ff597424 */ /* 0x000fe200078e00ff */
[----:B------:R-:W-:Y:S02]  /*17b00*/  R2UR UR6, R88 ;  /* 0x00000000580672ca */ /* 0x000fe400000e0000 */
[----:B------:R-:W-:Y:S02]  /*17b10*/  IADD3 R88, R10, 0x402, RZ ;  /* 0x000004020a587810 */ /* 0x000fe40007ffe0ff */
[----:B------:R-:W-:Y:S02]  /*17b20*/  R2UR UR35, R13 ;  /* 0x000000000d2372ca */ /* 0x000fe400000e0000 */
[----:B------:R-:W-:-:S02]  /*17b30*/  R2UR UR14, R88 ;  /* 0x00000000580e72ca */ /* 0x000fc400000e0000 */
[----:B------:R-:W-:Y:S01]  /*17b40*/  R2UR UR15, R89 ;  /* 0x00000000590f72ca */ /* 0x000fe200000e0000 */
[----:B------:R-:W-:Y:S01]  /*17b50*/  IMAD.MOV.U32 R89, RZ, RZ, 0x40000040 ;  /* 0x40000040ff597424 */ /* 0x000fe200078e00ff */
[----:B------:R-:W-:Y:S02]  /*17b60*/  IADD3 R88, R10, 0x502, RZ ;  /* 0x000005020a587810 */ /* 0x000fe40007ffe0ff */
[----:B------:R-:W-:Y:S02]  /*17b70*/  MOV R225, UR21 ;  /* 0x0000001500e17c02 */ /* 0x000fe40008000f00 */
[----:B------:R-:W-:Y:S02]  /*17b80*/  MOV R224, UR20 ;  /* 0x0000001400e07c02 */ /* 0x000fe40008000f00 */
[----:B----4-:R-:W-:Y:S02]  /*17b90*/  R2UR UR20, R92 ;  /* 0x000000005c1472ca */ /* 0x010fe400000e0000 */
[----:B------:R-:W-:-:S02]  /*17ba0*/  R2UR UR21, R93 ;  /* 0x000000005d1572ca */ /* 0x000fc400000e0000 */
        /* <DEDUP_REMOVED lines=25> */
[----:B------:R-:W-:Y:S01]  /*17d40*/  IMAD.MOV.U32 R13, RZ, RZ, 0x40000040 ;  /* 0x40000040ff0d7424 */ /* 0x000fe200078e00ff */
[----:B------:R-:W-:Y:S02]  /*17d50*/  WARPGROUP.DEPBAR.LE gsb0, 0x0 ;  /* 0x00008000000079c5 */ /* 0x000fe40000010000 */
[----:B------:R-:W-:-:S06]  /*17d60*/  WARPGROUP.ARRIVE ;  /* 0x00000000000079c5 */ /* 0x000fcc0000000000 */
[----:B------:R-:W-:Y:S01]  /*17d70*/  HGMMA.64x16x16.F32 R144, gdesc[UR52], R144, gsb0 ;  /* 0x00200000349079f0 */ /* 0x000fe20008000890 */
[----:B------:R-:W-:Y:S02]  /*17d80*/  MOV R21, UR5 ;  /* 0x0000000500157c02 */ /* 0x000fe40008000f00 */
[----:B------:R-:W-:Y:S01]  /*17d90*/  R2UR UR5, R13 ;  /* 0x000000000d0572ca */ /* 0x000fe200000e0000 */
[----:B------:R-:W-:Y:S01]  /*17da0*/  UMOV UR58, UR4 ;  /* 0x00000004003a7c82 */ /* 0x000fe20008000000 */
[----:B------:R-:W-:Y:S01]  /*17db0*/  UMOV UR56, UR20 ;  /* 0x0000001400387c82 */ /* 0x000fe20008000000 */
[----:B------:R-:W-:-:S10]  /*17dc0*/  UMOV UR57, UR21 ;  /* 0x0000001500397c82 */ /* 0x000fd40008000000 */
        /* <DEDUP_REMOVED lines=124> */
[----:B------:R-:W-:Y:S01]  /*18590*/  VIADD R8, R10, 0x484 ;  /* 0x000004840a087836 */ /* 0x000fe20000000000 */
[----:B------:R-:W-:Y:S02]  /*185a0*/  WARPGROUP.DEPBAR.LE gsb0, 0x0 ;  /* 0x00008000000079c5 */ /* 0x000fe40000010000 */
[----:B------:R-:W-:-:S07]  /*185b0*/  WARPGROUP.ARRIVE ;  /* 0x00000000000079c5 */ /* 0x000fce0000000000 */
[----:B------:R-:W-:Y:S01]  /*185c0*/  HGMMA.64x16x16.F32 R104, gdesc[UR56], R104, gsb0 ;  /* 0x00200000386879f0 */ /* 0x000fe20008000868 */
[----:B------:R-:W-:Y:S01]  /*185d0*/  IMAD.MOV.U32 R9, RZ, RZ, 0x40000040 ;  /* 0x40000040ff097424 */ /* 0x000fe200078e00ff */
[----:B------:R-:W-:Y:S01]  /*185e0*/  R2UR UR6, R8 ;  /* 0x00000000080672ca */ /* 0x000fe200000e0000 */
[----:B------:R-:W-:-:S03]  /*185f0*/  VIADD R8, R10, 0x504 ;  /* 0x000005040a087836 */ /* 0x000fc60000000000 */
[----:B------:R-:W-:Y:S02]  /*18600*/  R2UR UR7, R9 ;  /* 0x00000000090772ca */ /* 0x000fe400000e0000 */
[----:B------:R-:W-:Y:S02]  /*18610*/  MOV R9, 0x40000040 ;  /* 0x4000004000097802 */ /* 0x000fe40000000f00 */
[----:B------:R-:W-:Y:S02]  /*18620*/  R2UR UR10, R8 ;  /* 0x00000000080a72ca */ /* 0x000fe400000e0000 */
[----:B------:R-:W-:Y:S01]  /*18630*/  R2UR UR11, R9 ;  /* 0x00000000090b72ca */ /* 0x000fe200000e0000 */
[----:B------:R-:W-:Y:S01]  /*18640*/  UMOV UR8, UR4 ;  /* 0x0000000400087c82 */ /* 0x000fe20008000000 */
[----:B------:R-:W-:-:S09]  /*18650*/  UMOV UR9, UR5 ;  /* 0x0000000500097c82 */ /* 0x000fd20008000000 */
[----:B------:R-:W-:Y:S01]  /*18660*/  MOV R8, UR10 ;  /* 0x0000000a00087c02 */ /* 0x000fe20008000f00 */
[----:B------:R-:W-:Y:S01]  /*18670*/  UMOV UR10, UR6 ;  /* 0x00000006000a7c82 */ /* 0x000fe20008000000 */
[----:B------:R-:W-:Y:S01]  /*18680*/  MOV R9, UR11 ;  /* 0x0000000b00097c02 */ /* 0x000fe20008000f00 */
        /* <DEDUP_REMOVED lines=107> */
[----:B------:R-:W-:Y:S01]  /*18d40*/  VIADD R8, R10, 0x680 ;  /* 0x000006800a087836 */ /* 0x000fe20000000000 */
[----:B------:R-:W-:-:S04]  /*18d50*/  MOV R9, 0x40000040 ;  /* 0x4000004000097802 */ /* 0x000fc80000000f00 */
[----:B------:R-:W-:Y:S01]  /*18d60*/  R2UR UR10, R8 ;  /* 0x00000000080a72ca */ /* 0x000fe200000e0000 */
[----:B------:R-:W-:Y:S02]  /*18d70*/  WARPGROUP.DEPBAR.LE gsb0, 0x0 ;  /* 0x00008000000079c5 */ /* 0x000fe40000010000 */
[----:B------:R-:W-:-:S06]  /*18d80*/  WARPGROUP.ARRIVE ;  /* 0x00000000000079c5 */ /* 0x000fcc0000000000 */
[----:B------:R-:W-:Y:S01]  /*18d90*/  HGMMA.64x16x16.F32 R88, gdesc[UR20], R88, gsb0 ;  /* 0x00200000145879f0 */ /* 0x000fe20008000858 */
[----:B------:R-:W-:Y:S01]  /*18da0*/  VIADD R8, R10, 0x700 ;  /* 0x000007000a087836 */ /* 0x000fe20000000000 */
[----:B------:R-:W-:Y:S01]  /*18db0*/  R2UR UR11, R9 ;  /* 0x00000000090b72ca */ /* 0x000fe200000e0000 */
[----:B------:R-:W-:-:S03]  /*18dc0*/  IMAD.MOV.U32 R9, RZ, RZ, 0x40000040 ;  /* 0x40000040ff097424 */ /* 0x000fc600078e00ff */
[----:B------:R-:W-:Y:S01]  /*18dd0*/  R2UR UR14, R8 ;  /* 0x00000000080e72ca */ /* 0x000fe200000e0000 */
[C---:B------:R-:W-:Y:S01]  /*18de0*/  VIADD R8, R10.reuse, 0x780 ;  /* 0x000007800a087836 */ /* 0x040fe20000000000 */
[----:B------:R-:W-:Y:S01]  /*18df0*/  MOV R13, 0x40000040 ;  /* 0x40000040000d7802 */ /* 0x000fe20000000f00 */
[----:B------:R-:W-:Y:S01]  /*18e00*/  VIADD R12, R10, 0x580 ;  /* 0x000005800a0c7836 */ /* 0x000fe20000000000 */
[----:B------:R-:W-:Y:S02]  /*18e10*/  R2UR UR15, R9 ;  /* 0x00000000090f72ca */ /* 0x000fe400000e0000 */
[----:B------:R-:W-:Y:S01]  /*18e20*/  R2UR UR18, R8 ;  /* 0x00000000081272ca */ /* 0x000fe200000e0000 */
[----:B------:R-:W-:Y:S01]  /*18e30*/  VIADD R8, R10, 0x800 ;  /* 0x000008000a087836 */ /* 0x000fe20000000000 */
[----:B------:R-:W-:Y:S02]  /*18e40*/  MOV R9, 0x40000040 ;  /* 0x4000004000097802 */ /* 0x000fe40000000f00 */
[----:B------:R-:W-:-:S02]  /*18e50*/  R2UR UR4, R232 ;  /* 0x00000000e80472ca */ /* 0x000fc400000e0000 */
[----:B------:R-:W-:Y:S02]  /*18e60*/  R2UR UR5, R233 ;  /* 0x00000000e90572ca */ /* 0x000fe400000e0000 */
[----:B------:R-:W-:Y:S02]  /*18e70*/  R2UR UR58, R12 ;  /* 0x000000000c3a72ca */ /* 0x000fe400000e0000 */
[----:B------:R-:W-:Y:S02]  /*18e80*/  R2UR UR59, R13 ;  /* 0x000000000d3b72ca */ /* 0x000fe400000e0000 */
[----:B------:R-:W-:Y:S01]  /*18e90*/  R2UR UR19, R9 ;  /* 0x00000000091372ca */ /* 0x000fe200000e0000 */
[----:B------:R-:W-:Y:S01]  /*18ea0*/  IMAD.MOV.U32 R9, RZ, RZ, 0x40000040 ;  /* 0x40000040ff097424 */ /* 0x000fe200078e00ff */
[----:B------:R-:W-:Y:S01]  /*18eb0*/  R2UR UR38, R8 ;  /* 0x00000000082672ca */ /* 0x000fe200000e0000 */
[----:B------:R-:W-:-:S03]  /*18ec0*/  VIADD R8, R10, 0x880 ;  /* 0x000008800a087836 */ /* 0x000fc60000000000 */
[----:B------:R-:W-:Y:S02]  /*18ed0*/  R2UR UR39, R9 ;  /* 0x00000000092772ca */ /* 0x000fe400000e0000 */
[----:B------:R-:W-:Y:S02]  /*18ee0*/  MOV R9, 0x40000040 ;  /* 0x4000004000097802 */ /* 0x000fe40000000f00 */
[----:B------:R-:W-:Y:S01]  /*18ef0*/  R2UR UR26, R8 ;  /* 0x00000000081a72ca */ /* 0x000fe200000e0000 */
[----:B------:R-:W-:Y:S01]  /*18f00*/  VIADD R8, R10, 0x900 ;  /* 0x000009000a087836 */ /* 0x000fe20000000000 */
[----:B------:R-:W-:Y:S01]  /*18f10*/  UMOV UR56, UR4 ;  /* 0x0000000400387c82 */ /* 0x000fe20008000000 */
[----:B------:R-:W-:Y:S01]  /*18f20*/  UMOV UR57, UR5 ;  /* 0x0000000500397c82 */ /* 0x000fe20008000000 */
[----:B------:R-:W-:Y:S01]  /*18f30*/  R2UR UR27, R9 ;  /* 0x00000000091b72ca */ /* 0x000fe200000e0000 */
[----:B------:R-:W-:Y:S01]  /*18f40*/  IMAD.MOV.U32 R9, RZ, RZ, 0x40000040 ;  /* 0x40000040ff097424 */ /* 0x000fe200078e00ff */
[----:B------:R-:W-:Y:S01]  /*18f50*/  R2UR UR30, R8 ;  /* 0x00000000081e72ca */ /* 0x000fe200000e0000 */
[----:B------:R-:W-:Y:S01]  /*18f60*/  VIADD R8, R10, 0x980 ;  /* 0x000009800a087836 */ /* 0x000fe20000000000 */
[----:B------:R-:W-:-:S02]  /*18f70*/  WARPGROUP.DEPBAR.LE gsb0, 0x0 ;  /* 0x00008000000079c5 */ /* 0x000fc40000010000 */
[----:B------:R-:W-:Y:S01]  /*18f80*/  WARPGROUP.ARRIVE ;  /* 0x00000000000079c5 */ /* 0x000fe20000000000 */
[----:B------:R-:W-:-:S05]  /*18f90*/  R2UR UR31, R9 ;  /* 0x00000000091f72ca */ /* 0x000fca00000e0000 */
[----:B------:R-:W-:Y:S01]  /*18fa0*/  HGMMA.64x16x16.F32 R168, gdesc[UR56], R168, gsb0 ;  /* 0x0020000038a879f0 */ /* 0x000fe200080008a8 */
[----:B------:R-:W-:Y:S02]  /*18fb0*/  MOV R9, 0x40000040 ;  /* 0x4000004000097802 */ /* 0x000fe40000000f00 */
[----:B------:R-:W-:Y:S01]  /*18fc0*/  R2UR UR34, R8 ;  /* 0x00000000082272ca */ /* 0x000fe200000e0000 */
[----:B------:R-:W-:Y:S01]  /*18fd0*/  VIADD R8, R10, 0xa00 ;  /* 0x00000a000a087836 */ /* 0x000fe20000000000 */
[----:B------:R-:W-:Y:S01]  /*18fe0*/  R2UR UR35, R9 ;  /* 0x00000000092372ca */ /* 0x000fe200000e0000 */
[----:B------:R-:W-:-:S03]  /*18ff0*/  IMAD.MOV.U32 R9, RZ, RZ, 0x40000040 ;  /* 0x40000040ff097424 */ /* 0x000fc600078e00ff */
[----:B------:R-:W-:Y:S01]  /*19000*/  R2UR UR42, R8 ;  /* 0x00000000082a72ca */ /* 0x000fe200000e0000 */
[----:B------:R-:W-:Y:S01]  /*19010*/  VIADD R8, R10, 0xa80 ;  /* 0x00000a800a087836 */ /* 0x000fe20000000000 */
[----:B------:R-:W-:Y:S02]  /*19020*/  R2UR UR43, R9 ;  /* 0x00000000092b72ca */ /* 0x000fe400000e0000 */
        /* <DEDUP_REMOVED lines=14> */
[C---:B------:R-:W-:Y:S01]  /*19110*/  VIADD R8, R10.reuse, 0x702 ;  /* 0x000007020a087836 */ /* 0x040fe20000000000 */
[----:B------:R-:W-:Y:S01]  /*19120*/  R2UR UR21, R9 ;  /* 0x00000000091572ca */ /* 0x000fe200000e0000 */
[----:B------:R-:W-:Y:S01]  /*19130*/  VIADD R12, R10, 0x600 ;  /* 0x000006000a0c7836 */ /* 0x000fe20000000000 */
[----:B------:R-:W-:Y:S01]  /*19140*/  MOV R9, 0x40000040 ;  /* 0x4000004000097802 */ /* 0x000fe20000000f00 */
[----:B------:R-:W-:Y:S01]  /*19150*/  IMAD.MOV.U32 R13, RZ, RZ, 0x40000040 ;  /* 0x40000040ff0d7424 */ /* 0x000fe200078e00ff */
[----:B------:R-:W-:Y:S02]  /*19160*/  R2UR UR58, R8 ;  /* 0x00000000083a72ca */ /* 0x000fe400000e0000 */
[----:B------:R-:W-:Y:S02]  /*19170*/  R2UR UR59, R9 ;  /* 0x00000000093b72ca */ /* 0x000fe400000e0000 */
[----:B------:R-:W-:-:S02]  /*19180*/  R2UR UR6, R12 ;  /* 0x000000000c0672ca */ /* 0x000fc400000e0000 */
[----:B------:R-:W-:Y:S01]  /*19190*/  R2UR UR7, R13 ;  /* 0x000000000d0772ca */ /* 0x000fe200000e0000 */
[----:B------:R-:W-:Y:S01]  /*191a0*/  UMOV UR56, UR4 ;  /* 0x0000000400387c82 */ /* 0x000fe20008000000 */
[----:B------:R-:W-:Y:S01]  /*191b0*/  UMOV UR57, UR5 ;  /* 0x0000000500397c82 */ /* 0x000fe20008000000 */
[----:B------:R-:W-:Y:S02]  /*191c0*/  WARPGROUP.DEPBAR.LE gsb0, 0x0 ;  /* 0x00008000000079c5 */ /* 0x000fe40000010000 */
[----:B------:R-:W-:-:S04]  /*191d0*/  WARPGROUP.ARRIVE ;  /* 0x00000000000079c5 */ /* 0x000fc80000000000 */
[----:B------:R-:W-:Y:S02]  /*191e0*/  MOV R8, UR59 ;  /* 0x0000003b00087c02 */ /* 0x000fe40008000f00 */
[----:B------:R-:W-:Y:S01]  /*191f0*/  MOV R9, UR58 ;  /* 0x0000003a00097c02 */ /* 0x000fe20008000f00 */
[----:B------:R-:W-:Y:S01]  /*19200*/  UMOV UR58, UR6 ;  /* 0x00000006003a7c82 */ /* 0x000fe20008000000 */
[----:B------:R-:W-:Y:S02]  /*19210*/  UMOV UR59, UR7 ;  /* 0x00000007003b7c82 */ /* 0x000fe40008000000 */
        /* <DEDUP_REMOVED lines=239> */
[----:B------:R-:W-:Y:S01]  /*1a110*/  R2UR UR23, R9 ;  /* 0x00000000091772ca */ /* 0x000fe200000e0000 */
[----:B------:R-:W-:-:S02]  /*1a120*/  WARPGROUP.DEPBAR.LE gsb0, 0x0 ;  /* 0x00008000000079c5 */ /* 0x000fc40000010000 */
        /* <DEDUP_REMOVED lines=92> */
[----:B------:R-:W-:Y:S02]  /*1a6f0*/  R2UR UR39, R228 ;  /* 0x00000000e42772ca */ /* 0x000fe400000e0000 */
[----:B------:R-:W-:Y:S02]  /*1a700*/  R2UR UR38, R227 ;  /* 0x00000000e32672ca */ /* 0x000fe400000e0000 */
[----:B------:R-:W-:Y:S02]  /*1a710*/  R2UR UR37, R226 ;  /* 0x00000000e22572ca */ /* 0x000fe400000e0000 */
[----:B------:R-:W-:Y:S01]  /*1a720*/  R2UR UR36, R15 ;  /* 0x000000000f2472ca */ /* 0x000fe200000e0000 */
[----:B------:R-:W-:Y:S02]  /*1a730*/  WARPGROUP.DEPBAR.LE gsb0, 0x0 ;  /* 0x00008000000079c5 */ /* 0x000fe40000010000 */
[----:B------:R-:W-:-:S12]  /*1a740*/  @P2 BRA `(.L_x_6853) ;  /* 0x0000000000282947 */ /* 0x000fd80003800000 */
[----:B------:R-:W-:Y:S05]  /*1a750*/  @!P0 BRA `(.L_x_6854) ;  /* 0x0000000000048947 */ /* 0x000fea0003800000 */
[----:B------:R-:W-:Y:S01]  /*1a760*/  BPT.TRAP 0x1 ;  /* 0x000000040000795c */ /* 0x000fe20000300000 */
.L_x_6854:
[----:B------:R-:W-:Y:S01]  /*1a770*/  SHF.L.U32 R6, R6, 0x1f, RZ ;  /* 0x0000001f06067819 */ /* 0x000fe200000006ff */
[----:B------:R-:W-:-:S04]  /*1a780*/  IMAD R8, R7, 0x8, R2 ;  /* 0x0000000807087824 */ /* 0x000fc800078e0202 */
[----:B------:R0:W1:Y:S01]  /*1a790*/  SYNCS.PHASECHK.TRANS64.TRYWAIT P2, [R8+URZ+0x34850], R6 ;  /* 0x03485006080075a7 */ /* 0x000062000804017f */
[----:B------:R-:W-:Y:S05]  /*1a7a0*/  @!P0 BRA `(.L_x_6855) ;  /* 0x0000000000048947 */ /* 0x000fea0003800000 */
[----:B------:R-:W-:Y:S01]  /*1a7b0*/  BPT.TRAP 0x1 ;  /* 0x000000040000795c */ /* 0x000fe20000300000 */
.L_x_6855:
[----:B-1----:R-:W-:Y:S05]  /*1a7c0*/  @P2 BRA `(.L_x_6853) ;  /* 0x0000000000082947 */ /* 0x002fea0003800000 */
[----:B------:R-:W1:Y:S02]  /*1a7d0*/  SYNCS.PHASECHK.TRANS64.TRYWAIT P2, [R8+URZ+0x34850], R6 ;  /* 0x03485006080075a7 */ /* 0x000e64000804017f */
[----:B-1----:R-:W-:Y:S05]  /*1a7e0*/  @!P2 BRA `(.L_x_6856) ;  /* 0x000000f00088a947 */ /* 0x002fea0003800000 */
.L_x_6853:
[----:B01----:R-:W-:Y:S01]  /*1a7f0*/  IADD3 R6, R2, 0x400, RZ ;  /* 0x0000040002067810 */ /* 0x003fe20007ffe0ff */
[----:B------:R-:W-:Y:S01]  /*1a800*/  IMAD.MOV.U32 R9, RZ, RZ, 0x40000040 ;  /* 0x40000040ff097424 */ /* 0x000fe200078e00ff */
[----:B------:R-:W-:Y:S05]  /*1a810*/  WARPSYNC.ALL ;  /* 0x0000000000007948 */ /* 0x000fea0003800000 */
[----:B------:R-:W-:Y:S01]  /*1a820*/  SHF.R.U32.HI R6, RZ, 0x4, R6 ;  /* 0x00000004ff067819 */ /* 0x000fe20000011606 */
[----:B------:R-:W-:Y:S01]  /*1a830*/  WARPGROUP.ARRIVE ;  /* 0x00000000000079c5 */ /* 0x000fe20000000000 */
[----:B------:R-:W-:Y:S01]  /*1a840*/  R2UR UR7, R9 ;  /* 0x00000000090772ca */ /* 0x000fe200000e0000 */
[----:B------:R-:W-:Y:S01]  /*1a850*/  IMAD.MOV.U32 R11, RZ, RZ, 0x40000040 ;  /* 0x40000040ff0b7424 */ /* 0x000fe200078e00ff */
[----:B------:R-:W-:Y:S01]  /*1a860*/  LOP3.LUT R6, R6, 0x3fff, RZ, 0xc0, !PT ;  /* 0x00003fff06067812 */ /* 0x000fe200078ec0ff */
[----:B------:R-:W-:Y:S01]  /*1a870*/  ULDC UR9, c[0x0][0x9d8] ;  /* 0x0002760000097ab9 */ /* 0x000fe20000000800 */
[----:B------:R-:W-:Y:S01]  /*1a880*/  ULDC UR8, c[0x0][0x988] ;  /* 0x0002620000087ab9 */ /* 0x000fe20000000800 */
        /* <DEDUP_REMOVED lines=24> */
[----:B------:R-:W-:Y:S01]  /*1aa10*/  HGMMA.64x128x16.F32 R24, R176, gdesc[UR4].tnspB, R24, gsb0 ;  /* 0x41e00004b0187df0 */ /* 0x000fe20008000818 */
[----:B------:R-:W-:Y:S01]  /*1aa20*/  R2UR UR6, R10 ;  /* 0x000000000a0672ca */ /* 0x000fe200000e0000 */
[----:B------:R-:W1:Y:S01]  /*1aa30*/  MUFU.TANH R12, R12 ;  /* 0x0000000c000c7308 */ /* 0x000e620000002400 */
[----:B------:R-:W-:Y:S01]  /*1aa40*/  R2UR UR7, R11 ;  /* 0x000000000b0772ca */ /* 0x000fe200000e0000 */
[----:B------:R-:W-:Y:S01]  /*1aa50*/  IMAD.MOV.U32 R11, RZ, RZ, 0x40000040 ;  /* 0x40000040ff0b7424 */ /* 0x000fe200078e00ff */
[----:B------:R-:W-:Y:S01]  /*1aa60*/  IADD3 R10, R8, 0x100, RZ ;  /* 0x00000100080a7810 */ /* 0x000fe20007ffe0ff */
[----:B------:R-:W-:Y:S01]  /*1aa70*/  FMUL.FTZ R148, R148, UR9 ;  /* 0x0000000994947c20 */ /* 0x000fe20008410000 */
[----:B------:R-:W-:Y:S01]  /*1aa80*/  FMUL.FTZ R149, R149, UR9 ;  /* 0x0000000995957c20 */ /* 0x000fe20008410000 */
[----:B------:R-:W-:Y:S01]  /*1aa90*/  FMUL.FTZ R136, R136, UR9 ;  /* 0x0000000988887c20 */ /* 0x000fe20008410000 */
[----:B0-----:R-:W-:Y:S01]  /*1aaa0*/  FMNMX.FTZ R167, R6, R5, !PT ;  /* 0x0000000506a77209 */ /* 0x001fe20007810000 */
[----:B------:R-:W0:Y:S01]  /*1aab0*/  MUFU.TANH R13, R13 ;  /* 0x0000000d000d7308 */ /* 0x000e220000002400 */
[----:B------:R-:W-:Y:S01]  /*1aac0*/  FMUL.FTZ R137, R137, UR9 ;  /* 0x0000000989897c20 */ /* 0x000fe20008410000 */
[----:B------:R-:W-:Y:S01]  /*1aad0*/  FMUL.FTZ R140, R140, UR9 ;  /* 0x000000098c8c7c20 */ /* 0x000fe20008410000 */
[----:B------:R-:W-:Y:S01]  /*1aae0*/  FMNMX.FTZ R167, R9, R167, !PT ;  /* 0x000000a709a77209 */ /* 0x000fe20007810000 */
        /* <DEDUP_REMOVED lines=83> */
[----:B------:R-:W1:Y:S01]  /*1b020*/  S2R R224, SR_TID.X ;  /* 0x0000000000e07919 */ /* 0x000e620000002100 */
[----:B------:R-:W3:Y:S01]  /*1b030*/  MUFU.TANH R148, R148 ;  /* 0x0000009400947308 */ /* 0x000ee20000002400 */
[----:B0-----:R-:W-:-:S07]  /*1b040*/  FMNMX.FTZ R167, R144, R167, !PT ;  /* 0x000000a790a77209 */ /* 0x001fce0007810000 */
[----:B------:R-:W0:Y:S01]  /*1b050*/  MUFU.TANH R149, R149 ;  /* 0x0000009500957308 */ /* 0x000e220000002400 */
[----:B--2---:R-:W-:-:S07]  /*1b060*/  FMNMX.FTZ R167, R145, R167, !PT ;  /* 0x000000a791a77209 */ /* 0x004fce0007810000 */
[----:B------:R-:W2:Y:S01]  /*1b070*/  MUFU.TANH R136, R136 ;  /* 0x0000008800887308 */ /* 0x000ea20000002400 */
[----:B---3--:R-:W-:-:S07]  /*1b080*/  FMNMX.FTZ R167, R148, R167, !PT ;  /* 0x000000a794a77209 */ /* 0x008fce0007810000 */
[----:B------:R-:W3:Y:S01]  /*1b090*/  MUFU.TANH R137, R137 ;  /* 0x0000008900897308 */ /* 0x000ee20000002400 */
[----:B0-----:R-:W-:Y:S02]  /*1b0a0*/  FMNMX.FTZ R167, R149, R167, !PT ;  /* 0x000000a795a77209 */ /* 0x001fe40007810000 */
[----:B-1----:R-:W-:-:S05]  /*1b0b0*/  SHF.R.U32.HI R224, RZ, 0x7, R224 ;  /* 0x00000007ffe07819 */ /* 0x002fca00000116e0 */
[----:B------:R-:W0:Y:S01]  /*1b0c0*/  MUFU.TANH R140, R140 ;  /* 0x0000008c008c7308 */ /* 0x000e220000002400 */
[----:B--2---:R-:W-:-:S07]  /*1b0d0*/  FMNMX.FTZ R167, R136, R167, !PT ;  /* 0x000000a788a77209 */ /* 0x004fce0007810000 */
[----:B------:R-:W1:Y:S01]  /*1b0e0*/  MUFU.TANH R141, R141 ;  /* 0x0000008d008d7308 */ /* 0x000e620000002400 */
[----:B---3--:R-:W-:Y:S01]  /*1b0f0*/  FMNMX.FTZ R167, R137, R167, !PT ;  /* 0x000000a789a77209 */ /* 0x008fe20007810000 */
[----:B------:R-:W-:Y:S02]  /*1b100*/  WARPGROUP.DEPBAR.LE gsb0, 0x0 ;  /* 0x00008000000079c5 */ /* 0x000fe40000010000 */
[----:B------:R-:W-:-:S04]  /*1b110*/  WARPGROUP.ARRIVE ;  /* 0x00000000000079c5 */ /* 0x000fc80000000000 */
[----:B------:R-:W2:Y:S01]  /*1b120*/  MUFU.TANH R128, R128 ;  /* 0x0000008000807308 */ /* 0x000ea20000002400 */
[----:B0-----:R-:W-:Y:S01]  /*1b130*/  FMNMX.FTZ R167, R140, R167, !PT ;  /* 0x000000a78ca77209 */ /* 0x001fe20007810000 */
[----:B------:R-:W-:Y:S01]  /*1b140*/  HGMMA.64x128x16.F32 R24, R180, gdesc[UR4].tnspB, R24, gsb0 ;  /* 0x41e00004b4187df0 */ /* 0x000fe20008000818 */
[----:B------:R-:W-:Y:S01]  /*1b150*/  R2UR UR6, R10 ;  /* 0x000000000a0672ca */ /* 0x000fe200000e0000 */
[----:B------:R-:W-:Y:S01]  /*1b160*/  VIADD R10, R8, 0x180 ;  /* 0x00000180080a7836 */ /* 0x000fe20000000000 */
[----:B------:R-:W-:Y:S01]  /*1b170*/  R2UR UR7, R11 ;  /* 0x000000000b0772ca */ /* 0x000fe200000e0000 */
[----:B------:R-:W-:Y:S02]  /*1b180*/  IMAD.MOV.U32 R11, RZ, RZ, 0x40000040 ;  /* 0x40000040ff0b7424 */ /* 0x000fe400078e00ff */
        /* <DEDUP_REMOVED lines=28> */
[----:B------:R-:W2:Y:S08]  /*1b350*/  MUFU.TANH R109, R109 ;  /* 0x0000006d006d7308 */ /* 0x000eb00000002400 */
[----:B------:R-:W3:Y:S08]  /*1b360*/  MUFU.TANH R96, R96 ;  /* 0x0000006000607308 */ /* 0x000ef00000002400 */
[----:B------:R-:W4:Y:S08]  /*1b370*/  MUFU.TANH R97, R97 ;  /* 0x0000006100617308 */ /* 0x000f300000002400 */
[----:B------:R0:W-:Y:S01]  /*1b380*/  MUFU.TANH R167, R88 ;  /* 0x0000005800a77308 */ /* 0x0001e20000002400 */
[----:B------:R-:W-:-:S02]  /*1b390*/  WARPGROUP.DEPBAR.LE gsb0, 0x0 ;  /* 0x00008000000079c5 */ /* 0x000fc40000010000 */
[----:B------:R-:W-:-:S05]  /*1b3a0*/  WARPGROUP.ARRIVE ;  /* 0x00000000000079c5 */ /* 0x000fca0000000000 */
[----:B------:R-:W5:Y:S01]  /*1b3b0*/  MUFU.TANH R100, R100 ;  /* 0x0000006400647308 */ /* 0x000f620000002400 */
[----:B------:R-:W-:Y:S01]  /*1b3c0*/  HGMMA.64x128x16.F32 R24, R184, gdesc[UR4].tnspB, R24, gsb0 ;  /* 0x41e00004b8187df0 */ /* 0x000fe20008000818 */
[----:B------:R-:W-:Y:S02]  /*1b3d0*/  R2UR UR6, R10 ;  /* 0x000000000a0672ca */ /* 0x000fe400000e0000 */
[----:B------:R-:W-:Y:S01]  /*1b3e0*/  R2UR UR7, R11 ;  /* 0x000000000b0772ca */ /* 0x000fe200000e0000 */
[----:B------:R-:W-:Y:S01]  /*1b3f0*/  IMAD.MOV.U32 R11, RZ, RZ, 0x40000040 ;  /* 0x40000040ff0b7424 */ /* 0x000fe200078e00ff */
[----:B------:R-:W-:Y:S02]  /*1b400*/  IADD3 R10, R8, 0x200, RZ ;  /* 0x00000200080a7810 */ /* 0x000fe40007ffe0ff */
[----:B0-----:R-:W-:Y:S01]  /*1b410*/  FMNMX.FTZ R88, R105, R168, !PT ;  /* 0x000000a869587209 */ /* 0x001fe20007810000 */
[----:B------:R-:W0:Y:S03]  /*1b420*/  MUFU.TANH R101, R101 ;  /* 0x0000006500657308 */ /* 0x000e260000002400 */
[----:B-1----:R-:W-:-:S04]  /*1b430*/  FMNMX.FTZ R88, R108, R88, !PT ;  /* 0x000000586c587209 */ /* 0x002fc80007810000 */
[----:B--2---:R-:W-:Y:S01]  /*1b440*/  FMNMX.FTZ R88, R109, R88, !PT ;  /* 0x000000586d587209 */ /* 0x004fe20007810000 */
[----:B------:R0:W1:Y:S03]  /*1b450*/  MUFU.TANH R168, R89 ;  /* 0x0000005900a87308 */ /* 0x0000660000002400 */
[----:B---3--:R-:W-:-:S04]  /*1b460*/  FMNMX.FTZ R88, R96, R88, !PT ;  /* 0x0000005860587209 */ /* 0x008fc80007810000 */
[----:B----4-:R-:W-:Y:S01]  /*1b470*/  FMNMX.FTZ R88, R97, R88, !PT ;  /* 0x0000005861587209 */ /* 0x010fe20007810000 */
[----:B------:R-:W2:Y:S03]  /*1b480*/  MUFU.TANH R92, R92 ;  /* 0x0000005c005c7308 */ /* 0x000ea60000002400 */
[----:B-----5:R-:W-:-:S04]  /*1b490*/  FMNMX.FTZ R88, R100, R88, !PT ;  /* 0x0000005864587209 */ /* 0x020fc80007810000 */
[----:B0-----:R-:W-:Y:S01]  /*1b4a0*/  FMNMX.FTZ R89, R101, R88, !PT ;  /* 0x0000005865597209 */ /* 0x001fe20007810000 */
[----:B------:R-:W-:Y:S01]  /*1b4b0*/  VIADD R88, R8, 0x280 ;  /* 0x0000028008587836 */ /* 0x000fe20000000000 */
[----:B------:R-:W0:Y:S02]  /*1b4c0*/  MUFU.TANH R93, R93 ;  /* 0x0000005d005d7308 */ /* 0x000e240000002400 */
[----:B------:R-:W-:-:S04]  /*1b4d0*/  FMNMX.FTZ R89, R167, R89, !PT ;  /* 0x00000059a7597209 */ /* 0x000fc80007810000 */
[----:B-1----:R-:W-:Y:S01]  /*1b4e0*/  FMNMX.FTZ R169, R168, R89, !PT ;  /* 0x00000059a8a97209 */ /* 0x002fe20007810000 */
[----:B------:R-:W-:Y:S01]  /*1b4f0*/  IMAD.MOV.U32 R89, RZ, RZ, 0x40000040 ;  /* 0x40000040ff597424 */ /* 0x000fe200078e00ff */
        /* <DEDUP_REMOVED lines=16> */
[----:B------:R-:W-:Y:S01]  /*1b600*/  HGMMA.64x128x16.F32 R24, R188, gdesc[UR4].tnspB, R24, gsb0 ;  /* 0x41e00004bc187df0 */ /* 0x000fe20008000818 */
[----:B------:R-:W-:Y:S01]  /*1b610*/  R2UR UR6, R10 ;  /* 0x000000000a0672ca */ /* 0x000fe200000e0000 */
[----:B------:R-:W-:Y:S01]  /*1b620*/  FMUL.FTZ R10, R170, UR9 ;  /* 0x00000009aa0a7c20 */ /* 0x000fe20008410000 */
[----:B------:R-:W-:Y:S01]  /*1b630*/  R2UR UR7, R11 ;  /* 0x000000000b0772ca */ /* 0x000fe200000e0000 */
[----:B------:R-:W-:-:S03]  /*1b640*/  FMUL.FTZ R11, R171, UR9 ;  /* 0x00000009ab0b7c20 */ /* 0x000fc60008410000 */
[----:B------:R-:W-:Y:S08]  /*1b650*/  MUFU.TANH R138, R138 ;  /* 0x0000008a008a7308 */ /* 0x000ff00000002400 */
[----:B------:R-:W1:Y:S08]  /*1b660*/  MUFU.TANH R10, R10 ;  /* 0x0000000a000a7308 */ /* 0x000e700000002400 */
[----:B------:R-:W3:Y:S08]  /*1b670*/  MUFU.TANH R11, R11 ;  /* 0x0000000b000b7308 */ /* 0x000ef00000002400 */
[----:B------:R-:W4:Y:S08]  /*1b680*/  MUFU.TANH R139, R139 ;  /* 0x0000008b008b7308 */ /* 0x000f300000002400 */
        /* <DEDUP_REMOVED lines=13> */
[----:B------:R-:W5:Y:S01]  /*1b760*/  MUFU.TANH R119, R119 ;  /* 0x0000007700777308 */ /* 0x000f620000002400 */
[----:B------:R-:W-:-:S02]  /*1b770*/  WARPGROUP.DEPBAR.LE gsb0, 0x0 ;  /* 0x00008000000079c5 */ /* 0x000fc40000010000 */
[----:B------:R-:W-:-:S05]  /*1b780*/  WARPGROUP.ARRIVE ;  /* 0x00000000000079c5 */ /* 0x000fca0000000000 */
[----:B------:R-:W5:Y:S01]  /*1b790*/  MUFU.TANH R106, R106 ;  /* 0x0000006a006a7308 */ /* 0x000f620000002400 */
[----:B------:R-:W-:Y:S01]  /*1b7a0*/  HGMMA.64x128x16.F32 R24, R192, gdesc[UR4].tnspB, R24, gsb0 ;  /* 0x41e00004c0187df0 */ /* 0x000fe20008000818 */
[----:B------:R-:W-:Y:S02]  /*1b7b0*/  R2UR UR6, R88 ;  /* 0x00000000580672ca */ /* 0x000fe400000e0000 */
[----:B------:R-:W-:Y:S02]  /*1b7c0*/  R2UR UR7, R89 ;  /* 0x00000000590772ca */ /* 0x000fe400000e0000 */
[----:B--2---:R-:W-:Y:S02]  /*1b7d0*/  FMNMX.FTZ R88, R92, R169, !PT ;  /* 0x000000a95c587209 */ /* 0x004fe40007810000 */
[----:B------:R-:W2:Y:S02]  /*1b7e0*/  MUFU.TANH R107, R107 ;  /* 0x0000006b006b7308 */ /* 0x000ea40000002400 */
[----:B0-----:R-:W-:-:S05]  /*1b7f0*/  FMNMX.FTZ R88, R93, R88, !PT ;  /* 0x000000585d587209 */ /* 0x001fca0007810000 */
[----:B------:R-:W0:Y:S01]  /*1b800*/  SHFL.BFLY PT, R89, R88, 0x2, 0x1f ;  /* 0x0c401f0058597f89 */ /* 0x000e2200000e0000 */
[----:B------:R-:W2:Y:S08]  /*1b810*/  MUFU.TANH R110, R110 ;  /* 0x0000006e006e7308 */ /* 0x000eb00000002400 */
[----:B------:R-:W2:Y:S08]  /*1b820*/  MUFU.TANH R111, R111 ;  /* 0x0000006f006f7308 */ /* 0x000eb00000002400 */
[----:B------:R-:W2:Y:S01]  /*1b830*/  MUFU.TANH R98, R98 ;  /* 0x0000006200627308 */ /* 0x000ea20000002400 */
[----:B0-----:R-:W-:-:S07]  /*1b840*/  FMNMX.FTZ R89, R88, R89, !PT ;  /* 0x0000005958597209 */ /* 0x001fce0007810000 */
[----:B------:R-:W0:Y:S01]  /*1b850*/  MUFU.TANH R99, R99 ;  /* 0x0000006300637308 */ /* 0x000e220000002400 */
[----:B------:R-:W1:Y:S07]  /*1b860*/  SHFL.BFLY PT, R88, R89, 0x1, 0x1f ;  /* 0x0c201f0059587f89 */ /* 0x000e6e00000e0000 */
[----:B------:R-:W0:Y:S08]  /*1b870*/  MUFU.TANH R102, R102 ;  /* 0x0000006600667308 */ /* 0x000e300000002400 */
[----:B------:R-:W0:Y:S08]  /*1b880*/  MUFU.TANH R103, R103 ;  /* 0x0000006700677308 */ /* 0x000e300000002400 */
[----:B------:R-:W0:Y:S01]  /*1b890*/  MUFU.TANH R90, R90 ;  /* 0x0000005a005a7308 */ /* 0x000e220000002400 */
[----:B-1----:R-:W-:-:S02]  /*1b8a0*/  FMNMX.FTZ R89, R89, R88, !PT ;  /* 0x0000005859597209 */ /* 0x002fc40007810000 */
[----:B------:R-:W-:-:S05]  /*1b8b0*/  MOV R88, UR8 ;  /* 0x0000000800587c02 */ /* 0x000fca0008000f00 */
[----:B------:R-:W1:Y:S01]  /*1b8c0*/  MUFU.TANH R91, R91 ;  /* 0x0000005b005b7308 */ /* 0x000e620000002400 */
[C---:B------:R-:W-:Y:S01]  /*1b8d0*/  FADD.FTZ R5, -R89.reuse, R5 ;  /* 0x0000000559057221 */ /* 0x040fe20000010100 */
[----:B------:R-:W-:-:S03]  /*1b8e0*/  FMUL.FTZ R169, R89, R88 ;  /* 0x0000005859a97220 */ /* 0x000fc60000410000 */
[-C--:B------:R-:W-:Y:S01]  /*1b8f0*/  FMUL.FTZ R5, R5, R88.reuse ;  /* 0x0000005805057220 */ /* 0x080fe20000410000 */
[-CC-:B------:R-:W-:Y:S01]  /*1b900*/  FFMA.FTZ R176, R6, R88.reuse, -R169.reuse ;  /* 0x0000005806b07223 */ /* 0x180fe200000108a9 */
[-CC-:B------:R-:W-:Y:S01]  /*1b910*/  FFMA.FTZ R6, R9, R88.reuse, -R169.reuse ;  /* 0x0000005809067223 */ /* 0x180fe200000108a9 */
[-CC-:B------:R-:W-:Y:S01]  /*1b920*/  FFMA.FTZ R178, R12, R88.reuse, -R169.reuse ;  /* 0x000000580cb27223 */ /* 0x180fe200000108a9 */
[-CC-:B------:R-:W-:Y:S01]  /*1b930*/  FFMA.FTZ R9, R13, R88.reuse, -R169.reuse ;  /* 0x000000580d097223 */ /* 0x180fe200000108a9 */
[----:B------:R-:W-:Y:S01]  /*1b940*/  VIADD R12, R8, 0x300 ;  /* 0x00000300080c7836 */ /* 0x000fe20000000000 */
[----:B------:R-:W1:Y:S01]  /*1b950*/  MUFU.TANH R94, R94 ;  /* 0x0000005e005e7308 */ /* 0x000e620000002400 */
[----:B------:R-:W-:Y:S02]  /*1b960*/  IMAD.MOV.U32 R13, RZ, RZ, 0x40000040 ;  /* 0x40000040ff0d7424 */ /* 0x000fe400078e00ff */
[-CC-:B------:R-:W-:Y:S01]  /*1b970*/  FFMA.FTZ R93, R93, R88.reuse, -R169.reuse ;  /* 0x000000585d5d7223 */ /* 0x180fe200000108a9 */
[-CC-:B------:R-:W-:Y:S01]  /*1b980*/  FFMA.FTZ R180, R21, R88.reuse, -R169.reuse ;  /* 0x0000005815b47223 */ /* 0x180fe200000108a9 */
[-CC-:B------:R-:W-:Y:S01]  /*1b990*/  FFMA.FTZ R21, R160, R88.reuse, -R169.reuse ;  /* 0x00000058a0157223 */ /* 0x180fe200000108a9 */
[-CC-:B------:R-:W-:Y:S01]  /*1b9a0*/  FFMA.FTZ R182, R163, R88.reuse, -R169.reuse ;  /* 0x00000058a3b67223 */ /* 0x180fe200000108a9 */
[-CC-:B------:R-:W-:Y:S01]  /*1b9b0*/  FFMA.FTZ R141, R141, R88.reuse, -R169.reuse ;  /* 0x000000588d8d7223 */ /* 0x180fe200000108a9 */
[-CC-:B------:R-:W-:Y:S01]  /*1b9c0*/  FFMA.FTZ R160, R164, R88.reuse, -R169.reuse ;  /* 0x00000058a4a07223 */ /* 0x180fe200000108a9 */
[----:B------:R-:W1:Y:S01]  /*1b9d0*/  MUFU.TANH R95, R95 ;  /* 0x0000005f005f7308 */ /* 0x000e620000002400 */
        /* <DEDUP_REMOVED lines=9> */
[----:B------:R-:W-:-:S06]  /*1ba70*/  FFMA.FTZ R129, R129, R88, -R169 ;  /* 0x0000005881817223 */ /* 0x000fcc00000108a9 */
[----:B------:R-:W1:Y:S08]  /*1ba80*/  MUFU.EX2 R176, R176 ;  /* 0x000000b000b07308 */ /* 0x000e700000000800 */
        /* <DEDUP_REMOVED lines=9> */
[----:B------:R-:W-:Y:S01]  /*1bb20*/  FFMA.FTZ R194, R140, R88, -R169 ;  /* 0x000000588cc27223 */ /* 0x000fe200000108a9 */
[----:B------:R-:W-:Y:S01]  /*1bb30*/  HGMMA.64x128x16.F32 R24, R196, gdesc[UR4].tnspB, R24, gsb0 ;  /* 0x41e00004c4187df0 */ /* 0x000fe20008000818 */
[----:B------:R-:W-:Y:S02]  /*1bb40*/  R2UR UR6, R12 ;  /* 0x000000000c0672ca */ /* 0x000fe400000e0000 */
[----:B------:R-:W-:Y:S02]  /*1bb50*/  R2UR UR7, R13 ;  /* 0x000000000d0772ca */ /* 0x000fe400000e0000 */
[----:B------:R-:W-:Y:S01]  /*1bb60*/  FMNMX.FTZ R12, R10, R4, !PT ;  /* 0x000000040a0c7209 */ /* 0x000fe20007810000 */
[----:B------:R-:W-:Y:S03]  /*1bb70*/  MUFU.EX2 R182, R182 ;  /* 0x000000b600b67308 */ /* 0x000fe60000000800 */
[----:B---3--:R-:W-:-:S04]  /*1bb80*/  FMNMX.FTZ R12, R11, R12, !PT ;  /* 0x0000000c0b0c7209 */ /* 0x008fc80007810000 */
        /* <DEDUP_REMOVED lines=18> */
[----:B------:R-:W-:-:S03]  /*1bcb0*/  VIADD R12, R8, 0x380 ;  /* 0x00000380080c7836 */ /* 0x000fc60000000000 */
[----:B------:R-:W-:Y:S01]  /*1bcc0*/  FMNMX.FTZ R13, R150, R13, !PT ;  /* 0x0000000d960d7209 */ /* 0x000fe20007810000 */
[----:B------:R-:W-:Y:S03]  /*1bcd0*/  MUFU.EX2 R144, R144 ;  /* 0x0000009000907308 */ /* 0x000fe60000000800 */
[----:B------:R-:W-:Y:S02]  /*1bce0*/  FMNMX.FTZ R137, R151, R13, !PT ;  /* 0x0000000d97897209 */ /* 0x000fe40007810000 */
[----:B------:R-:W-:Y:S02]  /*1bcf0*/  MOV R13, 0x40000040 ;  /* 0x40000040000d7802 */ /* 0x000fe40000000f00 */
[----:B------:R-:W-:Y:S01]  /*1bd00*/  FMNMX.FTZ R137, R138, R137, !PT ;  /* 0x000000898a897209 */ /* 0x000fe20007810000 */
[----:B------:R-:W-:Y:S03]  /*1bd10*/  MUFU.EX2 R190, R190 ;  /* 0x000000be00be7308 */ /* 0x000fe60000000800 */
[----:B----4-:R-:W-:-:S04]  /*1bd20*/  FMNMX.FTZ R137, R139, R137, !PT ;  /* 0x000000898b897209 */ /* 0x010fc80007810000 */
[----:B-----5:R-:W-:Y:S01]  /*1bd30*/  FMNMX.FTZ R137, R142, R137, !PT ;  /* 0x000000898e897209 */ /* 0x020fe20007810000 */
        /* <DEDUP_REMOVED lines=9> */
[----:B------:R-:W-:-:S03]  /*1bdd0*/  FFMA.FTZ R128, R133, R88, -R169 ;  /* 0x0000005885807223 */ /* 0x000fc600000108a9 */
[----:B------:R-:W-:Y:S01]  /*1bde0*/  HGMMA.64x128x16.F32 R24, R200, gdesc[UR4].tnspB, R24, gsb0 ;  /* 0x41e00004c8187df0 */ /* 0x000fe20008000818 */
[----:B------:R-:W-:Y:S01]  /*1bdf0*/  R2UR UR6, R12 ;  /* 0x000000000c0672ca */ /* 0x000fe200000e0000 */
[----:B------:R-:W-:Y:S01]  /*1be00*/  MUFU.EX2 R196, R196 ;  /* 0x000000c400c47308 */ /* 0x000fe20000000800 */
[----:B------:R-:W-:Y:S02]  /*1be10*/  R2UR UR7, R13 ;  /* 0x000000000d0772ca */ /* 0x000fe400000e0000 */
        /* <DEDUP_REMOVED lines=17> */
[----:B--2---:R-:W-:-:S04]  /*1bf30*/  FMNMX.FTZ R12, R107, R12, !PT ;  /* 0x0000000c6b0c7209 */ /* 0x004fc80007810000 */
[----:B------:R-:W-:-:S04]  /*1bf40*/  FMNMX.FTZ R12, R110, R12, !PT ;  /* 0x0000000c6e0c7209 */ /* 0x000fc80007810000 */
[----:B------:R-:W-:-:S04]  /*1bf50*/  FMNMX.FTZ R12, R111, R12, !PT ;  /* 0x0000000c6f0c7209 */ /* 0x000fc80007810000 */
[----:B------:R-:W-:-:S04]  /*1bf60*/  FMNMX.FTZ R12, R98, R12, !PT ;  /* 0x0000000c620c7209 */ /* 0x000fc80007810000 */
[----:B0-----:R-:W-:-:S04]  /*1bf70*/  FMNMX.FTZ R12, R99, R12, !PT ;  /* 0x0000000c630c7209 */ /* 0x001fc80007810000 */
[----:B------:R-:W-:Y:S01]  /*1bf80*/  FMNMX.FTZ R13, R102, R12, !PT ;  /* 0x0000000c660d7209 */ /* 0x000fe20007810000 */
[----:B------:R-:W-:-:S03]  /*1bf90*/  VIADD R12, R8, 0x400 ;  /* 0x00000400080c7836 */ /* 0x000fc60000000000 */
[----:B------:R-:W-:Y:S01]  /*1bfa0*/  FMNMX.FTZ R13, R103, R13, !PT ;  /* 0x0000000d670d7209 */ /* 0x000fe20007810000 */
[----:B------:R-:W-:Y:S02]  /*1bfb0*/  WARPGROUP.DEPBAR.LE gsb0, 0x0 ;  /* 0x00008000000079c5 */ /* 0x000fe40000010000 */
[----:B------:R-:W-:Y:S01]  /*1bfc0*/  WARPGROUP.ARRIVE ;  /* 0x00000000000079c5 */ /* 0x000fe20000000000 */
[-CC-:B------:R-:W-:Y:S01]  /*1bfd0*/  FFMA.FTZ R202, R124, R88.reuse, -R169.reuse ;  /* 0x000000587cca7223 */ /* 0x180fe200000108a9 */
[-CC-:B------:R-:W-:Y:S01]  /*1bfe0*/  FFMA.FTZ R200, R120, R88.reuse, -R169.reuse ;  /* 0x0000005878c87223 */ /* 0x180fe200000108a9 */
[-CC-:B------:R-:W-:Y:S01]  /*1bff0*/  FFMA.FTZ R120, R121, R88.reuse, -R169.reuse ;  /* 0x0000005879787223 */ /* 0x180fe200000108a9 */
[-CC-:B------:R-:W-:Y:S02]  /*1c000*/  FFMA.FTZ R121, R125, R88.reuse, -R169.reuse ;  /* 0x000000587d797223 */ /* 0x180fe400000108a9 */
[----:B------:R-:W-:Y:S01]  /*1c010*/  HGMMA.64x128x16.F32 R24, R204, gdesc[UR4].tnspB, R24, gsb0 ;  /* 0x41e00004cc187df0 */ /* 0x000fe20008000818 */
[----:B------:R-:W-:Y:S01]  /*1c020*/  R2UR UR6, R12 ;  /* 0x000000000c0672ca */ /* 0x000fe200000e0000 */
[----:B------:R-:W-:Y:S01]  /*1c030*/  FFMA.FTZ R12, R117, R88, -R169 ;  /* 0x00000058750c7223 */ /* 0x000fe200000108a9 */
[----:B------:R-:W-:Y:S08]  /*1c040*/  MUFU.EX2 R200, R200 ;  /* 0x000000c800c87308 */ /* 0x000ff00000000800 */
[----:B------:R-:W-:Y:S08]  /*1c050*/  MUFU.EX2 R120, R120 ;  /* 0x0000007800787308 */ /* 0x000ff00000000800 */
[----:B------:R-:W-:Y:S08]  /*1c060*/  MUFU.EX2 R202, R202 ;  /* 0x000000ca00ca7308 */ /* 0x000ff00000000800 */
[----:B------:R-:W-:Y:S08]  /*1c070*/  MUFU.EX2 R121, R121 ;  /* 0x0000007900797308 */ /* 0x000ff00000000800 */
[----:B------:R-:W-:Y:S01]  /*1c080*/  MUFU.EX2 R12, R12 ;  /* 0x0000000c000c7308 */ /* 0x000fe20000000800 */
[----:B------:R-:W-:-:S02]  /*1c090*/  WARPGROUP.DEPBAR.LE gsb0, 0x0 ;  /* 0x00008000000079c5 */ /* 0x000fc40000010000 */
[-CC-:B------:R-:W-:Y:S01]  /*1c0a0*/  FFMA.FTZ R204, R112, R88.reuse, -R169.reuse ;  /* 0x0000005870cc7223 */ /* 0x180fe200000108a9 */
[-CC-:B------:R-:W-:Y:S01]  /*1c0b0*/  FFMA.FTZ R112, R113, R88.reuse, -R169.reuse ;  /* 0x0000005871707223 */ /* 0x180fe200000108a9 */
[----:B------:R-:W-:Y:S01]  /*1c0c0*/  FMNMX.FTZ R113, R90, R13, !PT ;  /* 0x0000000d5a717209 */ /* 0x000fe20007810000 */
[----:B------:R-:W-:Y:S01]  /*1c0d0*/  IMAD.MOV.U32 R13, RZ, RZ, 0x40000040 ;  /* 0x40000040ff0d7424 */ /* 0x000fe200078e00ff */
[----:B------:R-:W-:Y:S01]  /*1c0e0*/  WARPGROUP.ARRIVE ;  /* 0x00000000000079c5 */ /* 0x000fe20000000000 */
[-CC-:B------:R-:W-:Y:S01]  /*1c0f0*/  FFMA.FTZ R206, R116, R88.reuse, -R169.reuse ;  /* 0x0000005874ce7223 */ /* 0x180fe200000108a9 */
[----:B-1----:R-:W-:Y:S01]  /*1c100*/  FMNMX.FTZ R113, R91, R113, !PT ;  /* 0x000000715b717209 */ /* 0x002fe20007810000 */
[----:B------:R-:W-:Y:S01]  /*1c110*/  MUFU.EX2 R204, R204 ;  /* 0x000000cc00cc7308 */ /* 0x000fe20000000800 */
[----:B------:R-:W-:Y:S01]  /*1c120*/  R2UR UR7, R13 ;  /* 0x000000000d0772ca */ /* 0x000fe200000e0000 */
[-CC-:B------:R-:W-:Y:S01]  /*1c130*/  FFMA.FTZ R13, R96, R88.reuse, -R169.reuse ;  /* 0x00000058600d7223 */ /* 0x180fe200000108a9 */
[----:B------:R-:W-:Y:S01]  /*1c140*/  FMNMX.FTZ R113, R94, R113, !PT ;  /* 0x000000715e717209 */ /* 0x000fe20007810000 */
[-CC-:B------:R-:W-:Y:S01]  /*1c150*/  FFMA.FTZ R96, R97, R88.reuse, -R169.reuse ;  /* 0x0000005861607223 */ /* 0x180fe200000108a9 */
[-CC-:B------:R-:W-:Y:S01]  /*1c160*/  FFMA.FTZ R97, R100, R88.reuse, -R169.reuse ;  /* 0x0000005864617223 */ /* 0x180fe200000108a9 */
[-CC-:B------:R-:W-:Y:S01]  /*1c170*/  FFMA.FTZ R100, R101, R88.reuse, -R169.reuse ;  /* 0x0000005865647223 */ /* 0x180fe200000108a9 */
[----:B------:R-:W-:Y:S01]  /*1c180*/  FMNMX.FTZ R113, R95, R113, !PT ;  /* 0x000000715f717209 */ /* 0x000fe20007810000 */
[----:B------:R-:W-:Y:S01]  /*1c190*/  MUFU.EX2 R112, R112 ;  /* 0x0000007000707308 */ /* 0x000fe20000000800 */
[----:B------:R-:W-:-:S03]  /*1c1a0*/  FFMA.FTZ R101, R167, R88, -R169 ;  /* 0x00000058a7657223 */ /* 0x000fc600000108a9 */
[----:B------:R-:W0:Y:S02]  /*1c1b0*/  SHFL.BFLY PT, R116, R113, 0x2, 0x1f ;  /* 0x0c401f0071747f89 */ /* 0x000e2400000e0000 */
[----:B------:R-:W-:Y:S02]  /*1c1c0*/  HGMMA.64x128x16.F32 R24, R208, gdesc[UR4].tnspB, R24, gsb0 ;  /* 0x41e00004d0187df0 */ /* 0x000fe40008000818 */
[----:B------:R-:W-:Y:S08]  /*1c1d0*/  MUFU.EX2 R206, R206 ;  /* 0x000000ce00ce7308 */ /* 0x000ff00000000800 */
[----:B------:R-:W-:Y:S08]  /*1c1e0*/  MUFU.EX2 R13, R13 ;  /* 0x0000000d000d7308 */ /* 0x000ff00000000800 */
[----:B------:R-:W-:Y:S01]  /*1c1f0*/  MUFU.EX2 R96, R96 ;  /* 0x0000006000607308 */ /* 0x000fe20000000800 */
[----:B0-----:R-:W-:Y:S01]  /*1c200*/  FMNMX.FTZ R113, R113, R116, !PT ;  /* 0x0000007471717209 */ /* 0x001fe20007810000 */
[----:B------:R-:W-:-:S06]  /*1c210*/  FFMA.FTZ R116, R92, R88, -R169 ;  /* 0x000000585c747223 */ /* 0x000fcc00000108a9 */
[----:B------:R-:W-:Y:S08]  /*1c220*/  MUFU.EX2 R97, R97 ;  /* 0x0000006100617308 */ /* 0x000ff00000000800 */
[----:B------:R-:W-:Y:S08]  /*1c230*/  MUFU.EX2 R100, R100 ;  /* 0x0000006400647308 */ /* 0x000ff00000000800 */
[----:B------:R-:W-:Y:S01]  /*1c240*/  MUFU.EX2 R101, R101 ;  /* 0x0000006500657308 */ /* 0x000fe20000000800 */
[----:B------:R-:W-:-:S02]  /*1c250*/  WARPGROUP.DEPBAR.LE gsb0, 0x0 ;  /* 0x00008000000079c5 */ /* 0x000fc40000010000 */
[-CC-:B------:R-:W-:Y:S01]  /*1c260*/  FFMA.FTZ R208, R104, R88.reuse, -R169.reuse ;  /* 0x0000005868d07223 */ /* 0x180fe200000108a9 */
[-CC-:B------:R-:W-:Y:S01]  /*1c270*/  FFMA.FTZ R104, R105, R88.reuse, -R169.reuse ;  /* 0x0000005869687223 */ /* 0x180fe200000108a9 */
[-CC-:B------:R-:W-:Y:S01]  /*1c280*/  FFMA.FTZ R105, R109, R88.reuse, -R169.reuse ;  /* 0x000000586d697223 */ /* 0x180fe200000108a9 */
[----:B------:R-:W-:Y:S01]  /*1c290*/  WARPGROUP.ARRIVE ;  /* 0x00000000000079c5 */ /* 0x000fe20000000000 */
[----:B------:R-:W0:Y:S01]  /*1c2a0*/  SHFL.BFLY PT, R109, R113, 0x1, 0x1f ;  /* 0x0c201f00716d7f89 */ /* 0x000e2200000e0000 */
[-CC-:B------:R-:W-:Y:S01]  /*1c2b0*/  FFMA.FTZ R210, R108, R88.reuse, -R169.reuse ;  /* 0x000000586cd27223 */ /* 0x180fe200000108a9 */
[----:B------:R-:W-:Y:S01]  /*1c2c0*/  MUFU.EX2 R208, R208 ;  /* 0x000000d000d07308 */ /* 0x000fe20000000800 */
[----:B------:R-:W-:-:S07]  /*1c2d0*/  FFMA.FTZ R108, R168, R88, -R169 ;  /* 0x00000058a86c7223 */ /* 0x000fce00000108a9 */
[----:B------:R-:W-:Y:S08]  /*1c2e0*/  MUFU.EX2 R104, R104 ;  /* 0x0000006800687308 */ /* 0x000ff00000000800 */
[----:B------:R-:W-:Y:S01]  /*1c2f0*/  MUFU.EX2 R210, R210 ;  /* 0x000000d200d27308 */ /* 0x000fe20000000800 */
[----:B0-----:R-:W-:-:S07]  /*1c300*/  FMNMX.FTZ R92, R113, R109, !PT ;  /* 0x0000006d715c7209 */ /* 0x001fce0007810000 */
[----:B------:R-:W-:Y:S01]  /*1c310*/  MUFU.EX2 R109, R116 ;  /* 0x00000074006d7308 */ /* 0x000fe20000000800 */
[----:B------:R-:W-:-:S07]  /*1c320*/  FADD.FTZ R113, -R92, R4 ;  /* 0x000000045c717221 */ /* 0x000fce0000010100 */
[----:B------:R0:W-:Y:S08]  /*1c330*/  MUFU.EX2 R4, R93 ;  /* 0x0000005d00047308 */ /* 0x0001f00000000800 */
[----:B------:R-:W-:Y:S01]  /*1c340*/  MUFU.EX2 R105, R105 ;  /* 0x0000006900697308 */ /* 0x000fe20000000800 */
[-C--:B0-----:R-:W-:Y:S01]  /*1c350*/  FMUL.FTZ R93, R113, R88.reuse ;  /* 0x00000058715d7220 */ /* 0x081fe20000410000 */
[----:B------:R-:W-:-:S04]  /*1c360*/  FMUL.FTZ R113, R92, R88 ;  /* 0x000000585c717220 */ /* 0x000fc80000410000 */
[-CC-:B------:R-:W-:Y:S01]  /*1c370*/  FFMA.FTZ R177, R10, R88.reuse, -R113.reuse ;  /* 0x000000580ab17223 */ /* 0x180fe20000010871 */
[-CC-:B------:R-:W-:Y:S01]  /*1c380*/  FFMA.FTZ R116, R11, R88.reuse, -R113.reuse ;  /* 0x000000580b747223 */ /* 0x180fe20000010871 */
[----:B------:R-:W-:Y:S01]  /*1c390*/  VIADD R10, R8, 0x480 ;  /* 0x00000480080a7836 */ /* 0x000fe20000000000 */
[----:B------:R-:W-:Y:S01]  /*1c3a0*/  MOV R11, 0x40000040 ;  /* 0x40000040000b7802 */ /* 0x000fe20000000f00 */
[----:B------:R-:W-:Y:S01]  /*1c3b0*/  FFMA.FTZ R199, R134, R88, -R113 ;  /* 0x0000005886c77223 */ /* 0x000fe20000010871 */
[----:B------:R-:W-:Y:S01]  /*1c3c0*/  MUFU.EX2 R93, R93 ;  /* 0x0000005d005d7308 */ /* 0x000fe20000000800 */
[----:B------:R-:W2:Y:S01]  /*1c3d0*/  LDL R134, [R1+0x4] ;  /* 0x0000040001867983 */ /* 0x000ea20000100800 */
[----:B------:R-:W-:Y:S01]  /*1c3e0*/  R2UR UR6, R10 ;  /* 0x000000000a0672ca */ /* 0x000fe200000e0000 */
[----:B------:R-:W-:Y:S01]  /*1c3f0*/  VIADD R10, R8, 0x500 ;  /* 0x00000500080a7836 */ /* 0x000fe20000000000 */
[----:B------:R-:W-:Y:S01]  /*1c400*/  R2UR UR7, R11 ;  /* 0x000000000b0772ca */ /* 0x000fe200000e0000 */
[----:B------:R-:W-:-:S02]  /*1c410*/  IMAD.MOV.U32 R11, RZ, RZ, 0x40000040 ;  /* 0x40000040ff0b7424 */ /* 0x000fc400078e00ff */
        /* <DEDUP_REMOVED lines=11> */
[----:B------:R-:W-:Y:S01]  /*1c4d0*/  HGMMA.64x128x16.F32 R24, R212, gdesc[UR4].tnspB, R24, gsb0 ;  /* 0x41e00004d4187df0 */ /* 0x000fe20008000818 */
[----:B------:R-:W-:Y:S01]  /*1c4e0*/  R2UR UR6, R10 ;  /* 0x000000000a0672ca */ /* 0x000fe200000e0000 */
[-CC-:B------:R-:W-:Y:S01]  /*1c4f0*/  FFMA.FTZ R185, R154, R88.reuse, -R113.reuse ;  /* 0x000000589ab97223 */ /* 0x180fe20000010871 */
[----:B------:R-:W-:Y:S01]  /*1c500*/  R2UR UR7, R11 ;  /* 0x000000000b0772ca */ /* 0x000fe200000e0000 */
[-CC-:B------:R-:W-:Y:S01]  /*1c510*/  FFMA.FTZ R197, R130, R88.reuse, -R113.reuse ;  /* 0x0000005882c57223 */ /* 0x180fe20000010871 */
[-CC-:B------:R-:W-:Y:S01]  /*1c520*/  FFMA.FTZ R117, R155, R88.reuse, -R113.reuse ;  /* 0x000000589b757223 */ /* 0x180fe20000010871 */
[----:B------:R-:W-:Y:S01]  /*1c530*/  FFMA.FTZ R187, R158, R88, -R113 ;  /* 0x000000589ebb7223 */ /* 0x000fe20000010871 */
[----:B------:R-:W3:Y:S01]  /*1c540*/  MUFU.EX2 R179, R179 ;  /* 0x000000b300b37308 */ /* 0x000ee20000000800 */
[----:B------:R-:W-:Y:S01]  /*1c550*/  FFMA.FTZ R131, R5, R14, R176 ;  /* 0x0000000e05837223 */ /* 0x000fe200000100b0 */
[----:B0-----:R-:W-:Y:S01]  /*1c560*/  FFMA.FTZ R139, R93, R0, R177 ;  /* 0x000000005d8b7223 */ /* 0x001fe200000100b1 */
[--C-:B------:R-:W-:Y:S01]  /*1c570*/  @!P1 IMAD R10, R222, 0x8, R2.reuse ;  /* 0x00000008de0a9824 */ /* 0x100fe200078e0202 */
[----:B------:R-:W-:Y:S01]  /*1c580*/  IADD3 R11, -R224, 0xb, RZ ;  /* 0x0000000be00b7810 */ /* 0x000fe20007ffe1ff */
[-CC-:B------:R-:W-:Y:S01]  /*1c590*/  FFMA.FTZ R124, R159, R88.reuse, -R113.reuse ;  /* 0x000000589f7c7223 */ /* 0x180fe20000010871 */
[-CC-:B------:R-:W-:Y:S01]  /*1c5a0*/  FFMA.FTZ R189, R146, R88.reuse, -R113.reuse ;  /* 0x0000005892bd7223 */ /* 0x180fe20000010871 */
[----:B------:R-:W-:Y:S01]  /*1c5b0*/  FFMA.FTZ R205, R114, R88, -R113 ;  /* 0x0000005872cd7223 */ /* 0x000fe20000010871 */
[----:B------:R-:W0:Y:S01]  /*1c5c0*/  MUFU.EX2 R15, R15 ;  /* 0x0000000f000f7308 */ /* 0x000e220000000800 */
[----:B------:R-:W-:Y:S01]  /*1c5d0*/  FADD.FTZ R131, R6, R131 ;  /* 0x0000008306837221 */ /* 0x000fe20000010000 */
[----:B------:R-:W-:-:S02]  /*1c5e0*/  @!P1 IMAD R0, R7, 0x8, R2 ;  /* 0x0000000807009824 */ /* 0x000fc400078e0202 */
[----:B-1----:R-:W-:Y:S01]  /*1c5f0*/  FADD.FTZ R14, R116, R139 ;  /* 0x0000008b740e7221 */ /* 0x002fe20000010000 */
[----:B------:R-:W-:Y:S01]  /*1c600*/  @!P1 IADD3 R10, R10, 0x34840, RZ ;  /* 0x000348400a0a9810 */ /* 0x000fe20007ffe0ff */
[-CC-:B------:R-:W-:Y:S01]  /*1c610*/  FFMA.FTZ R140, R147, R88.reuse, -R113.reuse ;  /* 0x00000058938c7223 */ /* 0x180fe20000010871 */
[-CC-:B------:R-:W-:Y:S01]  /*1c620*/  FFMA.FTZ R207, R118, R88.reuse, -R113.reuse ;  /* 0x0000005876cf7223 */ /* 0x180fe20000010871 */
[-C--:B------:R-:W-:Y:S01]  /*1c630*/  FFMA.FTZ R191, R150, R88.reuse, -R113 ;  /* 0x0000005896bf7223 */ /* 0x080fe20000010871 */
[----:B------:R-:W1:Y:S01]  /*1c640*/  MUFU.EX2 R181, R181 ;  /* 0x000000b500b57308 */ /* 0x000e620000000800 */
[----:B------:R-:W-:Y:S01]  /*1c650*/  FADD.FTZ R122, R178, R131 ;  /* 0x00000083b27a7221 */ /* 0x000fe20000010000 */
[----:B------:R-:W-:Y:S02]  /*1c660*/  @!P1 VIADD R0, R0, 0x34860 ;  /* 0x0003486000009836 */ /* 0x000fe40000000000 */
[----:B---3--:R-:W-:Y:S01]  /*1c670*/  FADD.FTZ R14, R179, R14 ;  /* 0x0000000eb30e7221 */ /* 0x008fe20000010000 */
[-CC-:B------:R-:W-:Y:S01]  /*1c680*/  FFMA.FTZ R125, R151, R88.reuse, -R113.reuse ;  /* 0x00000058977d7223 */ /* 0x180fe20000010871 */
[-CC-:B------:R-:W-:Y:S01]  /*1c690*/  FFMA.FTZ R193, R138, R88.reuse, -R113.reuse ;  /* 0x000000588ac17223 */ /* 0x180fe20000010871 */
[-CC-:B------:R-:W-:Y:S01]  /*1c6a0*/  FFMA.FTZ R209, R106, R88.reuse, -R113.reuse ;  /* 0x000000586ad17223 */ /* 0x180fe20000010871 */
[-CC-:B------:R-:W-:Y:S01]  /*1c6b0*/  FFMA.FTZ R195, R142, R88.reuse, -R113.reuse ;  /* 0x000000588ec37223 */ /* 0x180fe20000010871 */
[----:B------:R-:W3:Y:S01]  /*1c6c0*/  MUFU.EX2 R20, R20 ;  /* 0x0000001400147308 */ /* 0x000ee20000000800 */
[----:B------:R-:W-:Y:S01]  /*1c6d0*/  @!P1 PRMT R130, RZ, 0x654, R10 ;  /* 0x00000654ff829816 */ /* 0x000fe2000000000a */
[-CC-:B------:R-:W-:Y:S01]  /*1c6e0*/  FFMA.FTZ R133, R143, R88.reuse, -R113.reuse ;  /* 0x000000588f857223 */ /* 0x180fe20000010871 */
[-CC-:B------:R-:W-:Y:S01]  /*1c6f0*/  FFMA.FTZ R211, R110, R88.reuse, -R113.reuse ;  /* 0x000000586ed37223 */ /* 0x180fe20000010871 */
[----:B------:R-:W-:-:S04]  /*1c700*/  FFMA.FTZ R135, R135, R88, -R113 ;  /* 0x0000005887877223 */ /* 0x000fc80000010871 */
[----:B------:R-:W4:Y:S08]  /*1c710*/  MUFU.EX2 R183, R183 ;  /* 0x000000b700b77308 */ /* 0x000f300000000800 */
[----:B------:R-:W5:Y:S08]  /*1c720*/  MUFU.EX2 R141, R141 ;  /* 0x0000008d008d7308 */ /* 0x000f700000000800 */
        /* <DEDUP_REMOVED lines=15> */
[----:B------:R-:W-:Y:S01]  /*1c820*/  MUFU.EX2 R108, R108 ;  /* 0x0000006c006c7308 */ /* 0x000fe20000000800 */
[----:B------:R-:W-:-:S02]  /*1c830*/  WARPGROUP.DEPBAR.LE gsb0, 0x0 ;  /* 0x00008000000079c5 */ /* 0x000fc40000010000 */
[----:B------:R-:W-:Y:S01]  /*1c840*/  WARPGROUP.ARRIVE ;  /* 0x00000000000079c5 */ /* 0x000fe20000000000 */
[----:B------:R-:W-:-:S04]  /*1c850*/  @!P1 PRMT R7, RZ, 0x654, R0 ;  /* 0x00000654ff079816 */ /* 0x000fc80000000000 */
[----:B------:R-:W5:Y:S01]  /*1c860*/  MUFU.EX2 R185, R185 ;  /* 0x000000b900b97308 */ /* 0x000f620000000800 */
[----:B------:R-:W-:Y:S07]  /*1c870*/  HGMMA.64x128x16.F32 R24, R216, gdesc[UR4].tnspB, R24, gsb0 ;  /* 0x41e00004d8187df0 */ /* 0x000fee0008000818 */
        /* <DEDUP_REMOVED lines=9> */
[----:B------:R-:W5:Y:S01]  /*1c910*/  MUFU.EX2 R133, R133 ;  /* 0x0000008500857308 */ /* 0x000f620000000800 */
[----:B------:R-:W-:-:S07]  /*1c920*/  F2FP.F16.F32.PACK_AB R176, R6, R176 ;  /* 0x000000b006b0723e */ /* 0x000fce00000000ff */
[----:B------:R-:W5:Y:S01]  /*1c930*/  MUFU.EX2 R197, R197 ;  /* 0x000000c500c57308 */ /* 0x000f620000000800 */
[----:B------:R-:W-:Y:S02]  /*1c940*/  WARPGROUP.DEPBAR.LE gsb0, 0x0 ;  /* 0x00008000000079c5 */ /* 0x000fe40000010000 */
[----:B------:R0:W-:Y:S06]  /*1c950*/  BAR.ARV R11, 0x100 ;  /* 0x0004000b0000751d */ /* 0x0001ec0000002000 */
[----:B------:R-:W-:Y:S01]  /*1c960*/  @!P1 SYNCS.ARRIVE.TRANS64.RED.A1T0 RZ, [R130+URZ], RZ ;  /* 0x000000ff82ff99a7 */ /* 0x000fe2000810043f */
[----:B0-----:R-:W-:Y:S01]  /*1c970*/  FADD.FTZ R11, R9, R122 ;  /* 0x0000007a090b7221 */ /* 0x001fe20000010000 */
[----:B------:R-:W-:-:S03]  /*1c980*/  FADD.FTZ R122, R15, R14 ;  /* 0x0000000e0f7a7221 */ /* 0x000fc60000010000 */
[----:B------:R-:W-:Y:S01]  /*1c990*/  FADD.FTZ R14, R180, R11 ;  /* 0x0000000bb40e7221 */ /* 0x000fe20000010000 */
[----:B-1----:R-:W-:Y:S01]  /*1c9a0*/  FADD.FTZ R11, R181, R122 ;  /* 0x0000007ab50b7221 */ /* 0x002fe20000010000 */
[----:B------:R0:W-:Y:S02]  /*1c9b0*/  @!P1 SYNCS.ARRIVE.TRANS64.RED.A1T0 RZ, [R7+URZ], RZ ;  /* 0x000000ff07ff99a7 */ /* 0x0001e4000810043f */
[----:B0-----:R-:W-:Y:S01]  /*1c9c0*/  FFMA.FTZ R7, R127, R88, -R113 ;  /* 0x000000587f077223 */ /* 0x001fe20000010871 */
[----:B------:R-:W-:Y:S01]  /*1c9d0*/  FADD.FTZ R127, R21, R14 ;  /* 0x0000000e157f7221 */ /* 0x000fe20000010000 */
[----:B---3--:R-:W-:-:S03]  /*1c9e0*/  FADD.FTZ R14, R20, R11 ;  /* 0x0000000b140e7221 */ /* 0x008fc60000010000 */
[----:B------:R-:W-:Y:S01]  /*1c9f0*/  FADD.FTZ R127, R182, R127 ;  /* 0x0000007fb67f7221 */ /* 0x000fe20000010000 */
[----:B----4-:R-:W-:-:S03]  /*1ca00*/  FADD.FTZ R14, R183, R14 ;  /* 0x0000000eb70e7221 */ /* 0x010fc60000010000 */
[----:B------:R-:W-:Y:S01]  /*1ca10*/  FADD.FTZ R127, R160, R127 ;  /* 0x0000007fa07f7221 */ /* 0x000fe20000010000 */
[----:B-----5:R-:W-:-:S03]  /*1ca20*/  FADD.FTZ R114, R141, R14 ;  /* 0x0000000e8d727221 */ /* 0x020fc60000010000 */
[----:B------:R-:W-:Y:S01]  /*1ca30*/  FADD.FTZ R118, R184, R127 ;  /* 0x0000007fb8767221 */ /* 0x000fe20000010000 */
[----:B------:R-:W-:Y:S01]  /*1ca40*/  FADD.FTZ R114, R185, R114 ;  /* 0x00000072b9727221 */ /* 0x000fe20000010000 */
[-CC-:B------:R-:W-:Y:S02]  /*1ca50*/  FFMA.FTZ R11, R115, R88.reuse, -R113.reuse ;  /* 0x00000058730b7223 */ /* 0x180fe40000010871 */
[----:B------:R-:W-:Y:S01]  /*1ca60*/  FADD.FTZ R115, R153, R118 ;  /* 0x0000007699737221 */ /* 0x000fe20000010000 */
[----:B------:R-:W-:Y:S01]  /*1ca70*/  FADD.FTZ R114, R117, R114 ;  /* 0x0000007275727221 */ /* 0x000fe20000010000 */
[----:B------:R-:W-:Y:S02]  /*1ca80*/  FFMA.FTZ R14, R119, R88, -R113 ;  /* 0x00000058770e7223 */ /* 0x000fe40000010871 */
[----:B------:R-:W-:Y:S01]  /*1ca90*/  FADD.FTZ R115, R186, R115 ;  /* 0x00000073ba737221 */ /* 0x000fe20000010000 */
[----:B------:R-:W-:-:S03]  /*1caa0*/  FADD.FTZ R119, R187, R114 ;  /* 0x00000072bb777221 */ /* 0x000fc60000010000 */
        /* <DEDUP_REMOVED lines=15> */
[----:B------:R-:W-:Y:S01]  /*1cba0*/  FADD.FTZ R110, R195, R6 ;  /* 0x00000006c36e7221 */ /* 0x000fe20000010000 */
[----:B------:R-:W-:Y:S01]  /*1cbb0*/  F2FP.F16.F32.PACK_AB R178, R9, R178 ;  /* 0x000000b209b2723e */ /* 0x000fe200000000ff */
[----:B------:R-:W0:Y:S01]  /*1cbc0*/  MUFU.EX2 R10, R135 ;  /* 0x00000087000a7308 */ /* 0x000e220000000800 */
[----:B------:R-:W-:Y:S01]  /*1cbd0*/  FADD.FTZ R9, R137, R106 ;  /* 0x0000006a89097221 */ /* 0x000fe20000010000 */
[----:B------:R-:W-:Y:S01]  /*1cbe0*/  FADD.FTZ R110, R133, R110 ;  /* 0x0000006e856e7221 */ /* 0x000fe20000010000 */
[----:B------:R-:W-:Y:S02]  /*1cbf0*/  F2FP.F16.F32.PACK_AB R181, R20, R181 ;  /* 0x000000b514b5723e */ /* 0x000fe400000000ff */
[----:B------:R-:W-:Y:S01]  /*1cc00*/  FADD.FTZ R20, R196, R9 ;  /* 0x00000009c4147221 */ /* 0x000fe20000010000 */
[----:B------:R-:W-:Y:S02]  /*1cc10*/  FADD.FTZ R9, R197, R110 ;  /* 0x0000006ec5097221 */ /* 0x000fe40000010000 */
[----:B------:R-:W1:Y:S01]  /*1cc20*/  MUFU.EX2 R201, R201 ;  /* 0x000000c900c97308 */ /* 0x000e620000000800 */
[----:B------:R-:W-:Y:S01]  /*1cc30*/  F2FP.F16.F32.PACK_AB R179, R15, R179 ;  /* 0x000000b30fb3723e */ /* 0x000fe200000000ff */
[----:B------:R-:W-:Y:S01]  /*1cc40*/  FADD.FTZ R15, R129, R20 ;  /* 0x00000014810f7221 */ /* 0x000fe20000010000 */
[----:B------:R-:W-:-:S05]  /*1cc50*/  FADD.FTZ R20, R8, R9 ;  /* 0x0000000908147221 */ /* 0x000fca0000010000 */
[----:B------:R-:W3:Y:S01]  /*1cc60*/  MUFU.EX2 R0, R123 ;  /* 0x0000007b00007308 */ /* 0x000ee20000000800 */
[----:B------:R-:W-:Y:S01]  /*1cc70*/  FADD.FTZ R15, R198, R15 ;  /* 0x0000000fc60f7221 */ /* 0x000fe20000010000 */
[----:B------:R-:W-:-:S06]  /*1cc80*/  FADD.FTZ R9, R199, R20 ;  /* 0x00000014c7097221 */ /* 0x000fcc0000010000 */
[----:B------:R-:W4:Y:S01]  /*1cc90*/  MUFU.EX2 R203, R203 ;  /* 0x000000cb00cb7308 */ /* 0x000f220000000800 */
[----:B------:R-:W-:Y:S01]  /*1cca0*/  FADD.FTZ R15, R128, R15 ;  /* 0x0000000f800f7221 */ /* 0x000fe20000010000 */
[----:B0-----:R-:W-:-:S06]  /*1ccb0*/  FADD.FTZ R20, R10, R9 ;  /* 0x000000090a147221 */ /* 0x001fcc0000010000 */
[----:B------:R-:W0:Y:S01]  /*1ccc0*/  MUFU.EX2 R7, R7 ;  /* 0x0000000700077308 */ /* 0x000e220000000800 */
[----:B------:R-:W-:Y:S01]  /*1ccd0*/  FADD.FTZ R15, R200, R15 ;  /* 0x0000000fc80f7221 */ /* 0x000fe20000010000 */
[----:B-1----:R-:W-:-:S06]  /*1cce0*/  FADD.FTZ R9, R201, R20 ;  /* 0x00000014c9097221 */ /* 0x002fcc0000010000 */
[----:B------:R-:W1:Y:S01]  /*1ccf0*/  MUFU.EX2 R205, R205 ;  /* 0x000000cd00cd7308 */ /* 0x000e620000000800 */
[----:B------:R-:W-:Y:S01]  /*1cd00*/  FADD.FTZ R15, R120, R15 ;  /* 0x0000000f780f7221 */ /* 0x000fe20000010000 */
[----:B---3--:R-:W-:-:S06]  /*1cd10*/  FADD.FTZ R20, R0, R9 ;  /* 0x0000000900147221 */ /* 0x008fcc0000010000 */
[----:B------:R-:W3:Y:S01]  /*1cd20*/  MUFU.EX2 R11, R11 ;  /* 0x0000000b000b7308 */ /* 0x000ee20000000800 */
[----:B------:R-:W-:Y:S01]  /*1cd30*/  FADD.FTZ R106, R202, R15 ;  /* 0x0000000fca6a7221 */ /* 0x000fe20000010000 */
[----:B----4-:R-:W-:-:S06]  /*1cd40*/  FADD.FTZ R20, R203, R20 ;  /* 0x00000014cb147221 */ /* 0x010fcc0000010000 */
        /* <DEDUP_REMOVED lines=11> */
[----:B----4-:R-:W-:Y:S01]  /*1ce00*/  FADD.FTZ R15, R207, R20 ;  /* 0x00000014cf0f7221 */ /* 0x010fe20000010000 */
[----:B------:R-:W-:-:S05]  /*1ce10*/  F2FP.F16.F32.PACK_AB R197, R8, R197 ;  /* 0x000000c508c5723e */ /* 0x000fca00000000ff */
[----:B------:R-:W4:Y:S01]  /*1ce20*/  MUFU.EX2 R211, R211 ;  /* 0x000000d300d37308 */ /* 0x000f220000000800 */
[----:B------:R-:W-:Y:S01]  /*1ce30*/  FADD.FTZ R9, R12, R9 ;  /* 0x000000090c097221 */ /* 0x000fe20000010000 */
[----:B0-----:R-:W-:-:S06]  /*1ce40*/  FADD.FTZ R8, R14, R15 ;  /* 0x0000000f0e087221 */ /* 0x001fcc0000010000 */
[----:B------:R-:W0:Y:S01]  /*1ce50*/  MUFU.EX2 R111, R111 ;  /* 0x0000006f006f7308 */ /* 0x000e220000000800 */
[----:B------:R-:W-:Y:S01]  /*1ce60*/  FADD.FTZ R9, R208, R9 ;  /* 0x00000009d0097221 */ /* 0x000fe20000010000 */
[----:B-1----:R-:W-:Y:S01]  /*1ce70*/  FADD.FTZ R15, R209, R8 ;  /* 0x00000008d10f7221 */ /* 0x002fe20000010000 */
[----:B------:R-:W-:-:S05]  /*1ce80*/  F2FP.F16.F32.PACK_AB R201, R0, R201 ;  /* 0x000000c900c9723e */ /* 0x000fca00000000ff */
        /* <DEDUP_REMOVED lines=22> */
[----:B0-----:R-:W-:Y:S01]  /*1cff0*/  FADD.FTZ R7, R103, R0 ;  /* 0x0000000067077221 */ /* 0x001fe20000010000 */
[----:B--2---:R-:W-:-:S05]  /*1d000*/  ISETP.GT.AND P2, PT, R3, R134, PT ;  /* 0x000000860300720c */ /* 0x004fca0003f44270 */
[----:B------:R-:W0:Y:S01]  /*1d010*/  MUFU.EX2 R95, R95 ;  /* 0x0000005f005f7308 */ /* 0x000e220000000800 */
[----:B------:R-:W-:Y:S01]  /*1d020*/  FADD.FTZ R9, R101, R6 ;  /* 0x0000000665097221 */ /* 0x000fe20000010000 */
[----:B-1----:R-:W-:-:S03]  /*1d030*/  FADD.FTZ R7, R90, R7 ;  /* 0x000000075a077221 */ /* 0x002fc60000010000 */
[----:B------:R-:W-:Y:S01]  /*1d040*/  FADD.FTZ R0, R108, R9 ;  /* 0x000000096c007221 */ /* 0x000fe20000010000 */
[----:B---3--:R-:W-:-:S03]  /*1d050*/  FADD.FTZ R7, R91, R7 ;  /* 0x000000075b077221 */ /* 0x008fc60000010000 */
[----:B------:R-:W-:Y:S01]  /*1d060*/  FADD.FTZ R9, R109, R0 ;  /* 0x000000006d097221 */ /* 0x000fe20000010000 */
[----:B----4-:R-:W-:Y:S01]  /*1d070*/  FADD.FTZ R7, R94, R7 ;  /* 0x000000075e077221 */ /* 0x010fe20000010000 */
[----:B------:R-:W-:Y:S01]  /*1d080*/  F2FP.F16.F32.PACK_AB R207, R14, R207 ;  /* 0x000000cf0ecf723e */ /* 0x000fe200000000ff */
[----:B------:R-:W-:Y:S01]  /*1d090*/  FMUL.FTZ R24, R24, R5 ;  /* 0x0000000518187220 */ /* 0x000fe20000410000 */
[C---:B------:R-:W-:Y:S01]  /*1d0a0*/  FADD.FTZ R14, R4.reuse, R9 ;  /* 0x00000009040e7221 */ /* 0x040fe20000010000 */
[----:B------:R-:W-:Y:S01]  /*1d0b0*/  F2FP.F16.F32.PACK_AB R218, R4, R109 ;  /* 0x0000006d04da723e */ /* 0x000fe200000000ff */
[-C--:B------:R-:W-:Y:S01]  /*1d0c0*/  FMUL.FTZ R25, R25, R5.reuse ;  /* 0x0000000519197220 */ /* 0x080fe20000410000 */
[-C--:B------:R-:W-:Y:S01]  /*1d0d0*/  FMUL.FTZ R28, R28, R5.reuse ;  /* 0x000000051c1c7220 */ /* 0x080fe20000410000 */
[----:B0-----:R-:W-:Y:S01]  /*1d0e0*/  FADD.FTZ R0, R95, R7 ;  /* 0x000000075f007221 */ /* 0x001fe20000010000 */
        /* <DEDUP_REMOVED lines=29> */
[----:B------:R-:W-:Y:S01]  /*1d2c0*/  F2FP.F16.F32.PACK_AB R177, R116, R177 ;  /* 0x000000b174b1723e */ /* 0x000fe200000000ff */
[----:B------:R-:W-:Y:S01]  /*1d2d0*/  VIADD R3, R3, 0xffffffff ;  /* 0xffffffff03037836 */ /* 0x000fe20000000000 */
[----:B------:R-:W-:Y:S01]  /*1d2e0*/  F2FP.F16.F32.PACK_AB R180, R21, R180 ;  /* 0x000000b415b4723e */ /* 0x000fe200000000ff */
[-C--:B------:R-:W-:Y:S01]  /*1d2f0*/  FMUL.FTZ R26, R26, R93.reuse ;  /* 0x0000005d1a1a7220 */ /* 0x080fe20000410000 */
[----:B------:R-:W-:Y:S01]  /*1d300*/  F2FP.F16.F32.PACK_AB R182, R160, R182 ;  /* 0x000000b6a0b6723e */ /* 0x000fe200000000ff */
[----:B------:R-:W-:Y:S01]  /*1d310*/  FMUL.FTZ R27, R27, R93 ;  /* 0x0000005d1b1b7220 */ /* 0x000fe20000410000 */
        /* <DEDUP_REMOVED lines=61> */
[----:B------:R-:W-:Y:S01]  /*1d6f0*/  IMAD.MOV.U32 R7, RZ, RZ, R222 ;  /* 0x000000ffff077224 */ /* 0x000fe200078e00de */
[----:B------:R-:W-:Y:S01]  /*1d700*/  MOV R6, R229 ;  /* 0x000000e500067202 */ /* 0x000fe20000000f00 */
[----:B------:R-:W-:-:S02]  /*1d710*/  IMAD.MOV.U32 R4, RZ, RZ, R92 ;  /* 0x000000ffff047224 */ /* 0x000fc400078e005c */
[----:B------:R-:W-:Y:S01]  /*1d720*/  IMAD.MOV.U32 R5, RZ, RZ, R89 ;  /* 0x000000ffff057224 */ /* 0x000fe200078e0059 */
[----:B------:R-:W-:Y:S06]  /*1d730*/  @P2 BRA `(.L_x_6857) ;  /* 0xffffff9800902947 */ /* 0x000fec000383ffff */
.L_x_6847:
[----:B------:R-:W-:Y:S05]  /*1d740*/  WARPSYNC.ALL ;  /* 0x0000000000007948 */ /* 0x000fea0003800000 */
[----:B------:R-:W-:Y:S06]  /*1d750*/  BAR.ARV 0x8, 0x180 ;  /* 0x0206000000007b1d */ /* 0x000fec0000002000 */
[----:B------:R-:W-:Y:S05]  /*1d760*/  @!P0 BRA `(.L_x_6858) ;  /* 0x0000000000048947 */ /* 0x000fea0003800000 */
[----:B------:R-:W-:Y:S01]  /*1d770*/  BPT.TRAP 0x1 ;  /* 0x000000040000795c */ /* 0x000fe20000300000 */
.L_x_6858:
[----:B------:R-:W-:Y:S02]  /*1d780*/  LEA R10, R222, R2, 0x3 ;  /* 0x00000002de0a7211 */ /* 0x000fe400078e18ff */
[----:B------:R-:W-:-:S04]  /*1d790*/  SHF.L.U32 R3, R229, 0x1f, RZ ;  /* 0x0000001fe5037819 */ /* 0x000fc800000006ff */
[----:B------:R0:W1:Y:S01]  /*1d7a0*/  SYNCS.PHASECHK.TRANS64.TRYWAIT P2, [R10+URZ+0x34850], R3 ;  /* 0x034850030a0075a7 */ /* 0x000062000804017f */
[----:B------:R-:W-:Y:S05]  /*1d7b0*/  @!P0 BRA `(.L_x_6859) ;  /* 0x0000000000048947 */ /* 0x000fea0003800000 */
[----:B------:R-:W-:Y:S01]  /*1d7c0*/  BPT.TRAP 0x1 ;  /* 0x000000040000795c */ /* 0x000fe20000300000 */
.L_x_6859:
[----:B------:R-:W-:-:S05]  /*1d7d0*/  VIADD R2, R2, 0x400 ;  /* 0x0000040002027836 */ /* 0x000fca0000000000 */
[----:B------:R-:W-:-:S04]  /*1d7e0*/  SHF.R.U32.HI R2, RZ, 0x4, R2 ;  /* 0x00000004ff027819 */ /* 0x000fc80000011602 */
[----:B------:R-:W-:-:S04]  /*1d7f0*/  LOP3.LUT R2, R2, 0x3fff, RZ, 0xc0, !PT ;  /* 0x00003fff02027812 */ /* 0x000fc800078ec0ff */
[----:B------:R-:W-:Y:S01]  /*1d800*/  LOP3.LUT R5, R2, 0x5800000, RZ, 0xfc, !PT ;  /* 0x0580000002057812 */ /* 0x000fe200078efcff */
[----:B-1----:R-:W-:Y:S06]  /*1d810*/  @P2 BRA `(.L_x_6860) ;  /* 0x0000000000082947 */ /* 0x002fec0003800000 */
[----:B------:R-:W1:Y:S02]  /*1d820*/  SYNCS.PHASECHK.TRANS64.TRYWAIT P0, [R10+URZ+0x34850], R3 ;  /* 0x034850030a0075a7 */ /* 0x000e64000800017f */
[----:B-1----:R-:W-:Y:S05]  /*1d830*/  @!P0 BRA `(.L_x_6861) ;  /* 0x000000c000888947 */ /* 0x002fea0003800000 */
.L_x_6860:
[----:B------:R-:W-:Y:S01]  /*1d840*/  IMAD R2, R222, 0xb00, R5 ;  /* 0x00000b00de027824 */ /* 0x000fe200078e0205 */
[----:B------:R-:W2:Y:S01]  /*1d850*/  LDL.LU R13, [R1+0x68] ;  /* 0x00006800010d7983 */ /* 0x000ea20000300800 */
[----:B01----:R-:W-:Y:S01]  /*1d860*/  IMAD.MOV.U32 R3, RZ, RZ, 0x40000040 ;  /* 0x40000040ff037424 */ /* 0x003fe200078e00ff */
[----:B------:R-:W-:Y:S05]  /*1d870*/  WARPSYNC.ALL ;  /* 0x0000000000007948 */ /* 0x000fea0003800000 */
[C---:B------:R-:W-:Y:S01]  /*1d880*/  R2UR UR6, R2.reuse ;  /* 0x00000000020672ca */ /* 0x040fe200000e0000 */
[----:B------:R-:W-:Y:S01]  /*1d890*/  WARPGROUP.ARRIVE ;  /* 0x00000000000079c5 */ /* 0x000fe20000000000 */
[----:B------:R-:W-:Y:S01]  /*1d8a0*/  R2UR UR7, R3 ;  /* 0x00000000030772ca */ /* 0x000fe200000e0000 */
[----:B------:R-:W-:Y:S01]  /*1d8b0*/  VIADD R4, R2, 0x80 ;  /* 0x0000008002047836 */ /* 0x000fe20000000000 */
[----:B------:R-:W-:Y:S01]  /*1d8c0*/  MOV R5, 0x40000040 ;  /* 0x4000004000057802 */ /* 0x000fe20000000f00 */
[----:B------:R-:W-:-:S02]  /*1d8d0*/  IMAD.MOV.U32 R3, RZ, RZ, 0x40000040 ;  /* 0x40000040ff037424 */ /* 0x000fc400078e00ff */
[----:B------:R-:W-:Y:S02]  /*1d8e0*/  @!P1 VIADD R10, R10, 0x34860 ;  /* 0x000348600a0a9836 */ /* 0x000fe40000000000 */
[----:B------:R-:W-:Y:S02]  /*1d8f0*/  IMAD.MOV.U32 R7, RZ, RZ, RZ ;  /* 0x000000ffff077224 */ /* 0x000fe400078e00ff */
[----:B------:R-:W-:Y:S01]  /*1d900*/  VIADD R222, R222, 0x1 ;  /* 0x00000001dede7836 */ /* 0x000fe20000000000 */
[----:B------:R-:W-:-:S03]  /*1d910*/  @!P1 PRMT R10, RZ, 0x654, R10 ;  /* 0x00000654ff0a9816 */ /* 0x000fc6000000000a */
[----:B------:R-:W-:Y:S01]  /*1d920*/  HGMMA.64x128x16.F32 R24, R176, gdesc[UR4].tnspB, R24, gsb0 ;  /* 0x41e00004b0187df0 */ /* 0x000fe20008000818 */
[----:B------:R-:W-:Y:S01]  /*1d930*/  R2UR UR6, R4 ;  /* 0x00000000040672ca */ /* 0x000fe200000e0000 */
[----:B------:R-:W-:Y:S01]  /*1d940*/  VIADD R4, R2, 0x100 ;  /* 0x0000010002047836 */ /* 0x000fe20000000000 */
[----:B------:R-:W-:Y:S01]  /*1d950*/  R2UR UR7, R5 ;  /* 0x00000000050772ca */ /* 0x000fe200000e0000 */
[----:B------:R-:W-:Y:S01]  /*1d960*/  IMAD.MOV.U32 R5, RZ, RZ, 0x40000040 ;  /* 0x40000040ff057424 */ /* 0x000fe200078e00ff */
[----:B------:R-:W-:-:S04]  /*1d970*/  ISETP.NE.AND P2, PT, R222, 0x2, PT ;  /* 0x00000002de00780c */ /* 0x000fc80003f45270 */
[----:B------:R-:W-:Y:S01]  /*1d980*/  SEL R222, R222, RZ, P2 ;  /* 0x000000ffdede7207 */ /* 0x000fe20001000000 */
[----:B------:R-:W-:Y:S02]  /*1d990*/  WARPGROUP.DEPBAR.LE gsb0, 0x0 ;  /* 0x00008000000079c5 */ /* 0x000fe40000010000 */
[----:B------:R-:W-:-:S06]  /*1d9a0*/  WARPGROUP.ARRIVE ;  /* 0x00000000000079c5 */ /* 0x000fcc0000000000 */
[----:B------:R-:W-:Y:S01]  /*1d9b0*/  HGMMA.64x128x16.F32 R24, R180, gdesc[UR4].tnspB, R24, gsb0 ;  /* 0x41e00004b4187df0 */ /* 0x000fe20008000818 */
[----:B------:R-:W-:Y:S01]  /*1d9c0*/  R2UR UR6, R4 ;  /* 0x00000000040672ca */ /* 0x000fe200000e0000 */
[----:B------:R-:W-:Y:S01]  /*1d9d0*/  VIADD R4, R2, 0x180 ;  /* 0x0000018002047836 */ /* 0x000fe20000000000 */
[----:B------:R-:W-:Y:S02]  /*1d9e0*/  R2UR UR7, R5 ;  /* 0x00000000050772ca */ /* 0x000fe400000e0000 */
[----:B------:R-:W-:Y:S01]  /*1d9f0*/  MOV R5, 0x40000040 ;  /* 0x4000004000057802 */ /* 0x000fe20000000f00 */
        /* <DEDUP_REMOVED lines=14> */
[----:B------:R-:W-:Y:S02]  /*1dae0*/  R2UR UR7, R5 ;  /* 0x00000000050772ca */ /* 0x000fe400000e0000 */
[----:B------:R-:W-:Y:S01]  /*1daf0*/  MOV R5, 0x40000040 ;  /* 0x4000004000057802 */ /* 0x000fe20000000f00 */
[----:B------:R-:W-:Y:S02]  /*1db00*/  WARPGROUP.DEPBAR.LE gsb0, 0x0 ;  /* 0x00008000000079c5 */ /* 0x000fe40000010000 */
[----:B------:R-:W-:-:S08]  /*1db10*/  WARPGROUP.ARRIVE ;  /* 0x00000000000079c5 */ /* 0x000fd00000000000 */
        /* <DEDUP_REMOVED lines=25> */
[----:B------:R-:W-:Y:S01]  /*1dcb0*/  VIADD R2, R2, 0x500 ;  /* 0x0000050002027836 */ /* 0x000fe20000000000 */
[----:B------:R-:W-:Y:S01]  /*1dcc0*/  MOV R5, 0x40000040 ;  /* 0x4000004000057802 */ /* 0x000fe20000000f00 */
[----:B------:R-:W-:Y:S02]  /*1dcd0*/  WARPGROUP.DEPBAR.LE gsb0, 0x0 ;  /* 0x00008000000079c5 */ /* 0x000fe40000010000 */
[----:B------:R-:W-:-:S08]  /*1dce0*/  WARPGROUP.ARRIVE ;  /* 0x00000000000079c5 */ /* 0x000fd00000000000 */
[----:B------:R-:W-:Y:S01]  /*1dcf0*/  HGMMA.64x128x16.F32 R24, R208, gdesc[UR4].tnspB, R24, gsb0 ;  /* 0x41e00004d0187df0 */ /* 0x000fe20008000818 */
[----:B------:R-:W-:Y:S02]  /*1dd00*/  R2UR UR6, R4 ;  /* 0x00000000040672ca */ /* 0x000fe400000e0000 */
[----:B------:R-:W-:Y:S02]  /*1dd10*/  R2UR UR7, R5 ;  /* 0x00000000050772ca */ /* 0x000fe400000e0000 */
[----:B------:R-:W0:Y:S02]  /*1dd20*/  SHFL.BFLY PT, R5, R0, 0x2, 0x1f ;  /* 0x0c401f0000057f89 */ /* 0x000e2400000e0000 */
[----:B0-----:R-:W-:Y:S01]  /*1dd30*/  FADD.FTZ R5, R5, R0 ;  /* 0x0000000005057221 */ /* 0x001fe20000010000 */
[----:B------:R-:W-:-:S04]  /*1dd40*/  SEL R0, RZ, 0x1, P2 ;  /* 0x00000001ff007807 */ /* 0x000fc80001000000 */
[----:B------:R-:W0:Y:S01]  /*1dd50*/  SHFL.BFLY PT, R4, R5, 0x1, 0x1f ;  /* 0x0c201f0005047f89 */ /* 0x000e2200000e0000 */
[----:B------:R-:W-:Y:S02]  /*1dd60*/  LOP3.LUT R229, R229, R0, RZ, 0x3c, !PT ;  /* 0x00000000e5e57212 */ /* 0x000fe400078e3cff */
[----:B------:R-:W-:Y:S01]  /*1dd70*/  MOV R0, 0xff800000 ;  /* 0xff80000000007802 */ /* 0x000fe20000000f00 */
[----:B0-----:R-:W-:-:S05]  /*1dd80*/  FADD.FTZ R12, R5, R4 ;  /* 0x00000004050c7221 */ /* 0x001fca0000010000 */
[----:B------:R-:W-:-:S13]  /*1dd90*/  FSETP.NE.FTZ.AND P3, PT, R12, RZ, PT ;  /* 0x000000ff0c00720b */ /* 0x000fda0003f75000 */
[----:B------:R-:W0:Y:S08]  /*1dda0*/  @P3 MUFU.LG2 R8, R12 ;  /* 0x0000000c00083308 */ /* 0x000e300000000c00 */
[----:B------:R-:W-:Y:S01]  /*1ddb0*/  @P3 MUFU.RCP R7, R12 ;  /* 0x0000000c00073308 */ /* 0x000fe20000001000 */
[----:B0-----:R-:W-:Y:S01]  /*1ddc0*/  @P3 FMUL.FTZ R9, R8, 0.69314718246459960938 ;  /* 0x3f31721808093820 */ /* 0x001fe20000410000 */
[----:B------:R-:W-:-:S02]  /*1ddd0*/  WARPGROUP.DEPBAR.LE gsb0, 0x0 ;  /* 0x00008000000079c5 */ /* 0x000fc40000010000 */
[----:B------:R-:W-:-:S06]  /*1dde0*/  WARPGROUP.ARRIVE ;  /* 0x00000000000079c5 */ /* 0x000fcc0000000000 */
[----:B------:R-:W-:Y:S01]  /*1ddf0*/  HGMMA.64x128x16.F32 R24, R212, gdesc[UR4].tnspB, R24, gsb0 ;  /* 0x41e00004d4187df0 */ /* 0x000fe20008000818 */
[----:B------:R-:W-:Y:S02]  /*1de00*/  R2UR UR6, R2 ;  /* 0x00000000020672ca */ /* 0x000fe400000e0000 */
[----:B------:R-:W-:Y:S02]  /*1de10*/  R2UR UR7, R3 ;  /* 0x00000000030772ca */ /* 0x000fe400000e0000 */
[----:B------:R-:W0:Y:S02]  /*1de20*/  SHFL.BFLY PT, R3, R14, 0x2, 0x1f ;  /* 0x0c401f000e037f89 */ /* 0x000e2400000e0000 */
[----:B0-----:R-:W-:-:S05]  /*1de30*/  FADD.FTZ R3, R3, R14 ;  /* 0x0000000e03037221 */ /* 0x001fca0000010000 */
[----:B------:R-:W0:Y:S02]  /*1de40*/  SHFL.BFLY PT, R2, R3, 0x1, 0x1f ;  /* 0x0c201f0003027f89 */ /* 0x000e2400000e0000 */
[----:B0-----:R-:W-:Y:S01]  /*1de50*/  FADD.FTZ R11, R3, R2 ;  /* 0x00000002030b7221 */ /* 0x001fe20000010000 */
[----:B------:R-:W-:Y:S01]  /*1de60*/  MOV R2, RZ ;  /* 0x000000ff00027202 */ /* 0x000fe20000000f00 */
[----:B------:R-:W-:-:S03]  /*1de70*/  IMAD.MOV.U32 R3, RZ, RZ, -0x800000 ;  /* 0xff800000ff037424 */ /* 0x000fc600078e00ff */
[----:B------:R-:W-:-:S13]  /*1de80*/  FSETP.NE.FTZ.AND P0, PT, R11, RZ, PT ;  /* 0x000000ff0b00720b */ /* 0x000fda0003f15000 */
[----:B------:R-:W0:Y:S01]  /*1de90*/  @P0 MUFU.LG2 R6, R11 ;  /* 0x0000000b00060308 */ /* 0x000e220000000c00 */
[C---:B------:R-:W-:Y:S01]  /*1dea0*/  @P0 FMUL.FTZ R4, R88.reuse, 0.69314718246459960938 ;  /* 0x3f31721858040820 */ /* 0x040fe20000410000 */
[----:B------:R-:W-:-:S04]  /*1deb0*/  @P3 FMUL.FTZ R88, R88, 0.69314718246459960938 ;  /* 0x3f31721858583820 */ /* 0x000fc80000410000 */
[----:B------:R-:W-:Y:S02]  /*1dec0*/  @P3 FFMA.FTZ R0, R88, R92, R9 ;  /* 0x0000005c58003223 */ /* 0x000fe40000010009 */
[----:B------:R-:W1:Y:S01]  /*1ded0*/  @P0 MUFU.RCP R2, R11 ;  /* 0x0000000b00020308 */ /* 0x000e620000001000 */
[----:B0-----:R-:W-:-:S04]  /*1dee0*/  @P0 FMUL.FTZ R5, R6, 0.69314718246459960938 ;  /* 0x3f31721806050820 */ /* 0x001fc80000410000 */
[----:B------:R-:W-:Y:S01]  /*1def0*/  @P0 FFMA.FTZ R3, R4, R89, R5 ;  /* 0x0000005904030223 */ /* 0x000fe20000010005 */
[----:B------:R-:W-:Y:S01]  /*1df00*/  PLOP3.LUT P0, PT, PT, PT, PT, 0x8, 0x0 ;  /* 0x000000000000781c */ /* 0x000fe20003f0e170 */
[----:B------:R-:W-:Y:S02]  /*1df10*/  WARPGROUP.DEPBAR.LE gsb0, 0x0 ;  /* 0x00008000000079c5 */ /* 0x000fe40000010000 */
[----:B------:R-:W-:-:S06]  /*1df20*/  WARPGROUP.ARRIVE ;  /* 0x00000000000079c5 */ /* 0x000fcc0000000000 */
[----:B------:R-:W-:Y:S03]  /*1df30*/  HGMMA.64x128x16.F32 R24, R216, gdesc[UR4].tnspB, R24, gsb0 ;  /* 0x41e00004d8187df0 */ /* 0x000fe60008000818 */
        /* <DEDUP_REMOVED lines=66> */
.L_x_6801:
[----:B------:R-:W-:Y:S05]  /*1e360*/  WARPSYNC.ALL ;  /* 0x0000000000007948 */ /* 0x000fea0003800000 */
        /* <DEDUP_REMOVED lines=10> */
[----:B------:R-:W-:-:S03]  /*1e410*/  ULDC UR4, c[0x0][0xad4] ;  /* 0x0002b50000047ab9 */ /* 0x000fc60000000800 */
[----:B------:R-:W3:Y:S01]  /*1e420*/  LDL.LU R96, [R1+0x60] ;  /* 0x0000600001607983 */ /* 0x000ee20000300800 */
[----:B------:R-:W4:Y:S03]  /*1e430*/  S2R R5, SR_SWINHI ;  /* 0x0000000000057919 */ /* 0x000f260000002f00 */
[----:B------:R-:W3:Y:S04]  /*1e440*/  LDL.LU R107, [R1+0x64] ;  /* 0x00006400016b7983 */ /* 0x000ee80000300800 */
[----:B------:R-:W3:Y:S01]  /*1e450*/  LDL R106, [R1+0x5c] ;  /* 0x00005c00016a7983 */ /* 0x000ee20000100800 */
[----:B------:R-:W-:Y:S02]  /*1e460*/  MOV R94, R2 ;  /* 0x00000002005e7202 */ /* 0x000fe40000000f00 */
[----:B----4-:R-:W-:-:S03]  /*1e470*/  MOV R95, R5 ;  /* 0x00000005005f7202 */ /* 0x010fc60000000f00 */
[----:B--2---:R-:W-:-:S03]  /*1e480*/  IMAD.WIDE R8, R4, 0x2, R94 ;  /* 0x0000000204087825 */ /* 0x004fc600078e025e */
[----:B------:R-:W-:-:S04]  /*1e490*/  IADD3 R105, P5, R8, 0x4060, RZ ;  /* 0x0000406008697810 */ /* 0x000fc80007fbe0ff */
[----:B------:R-:W-:-:S04]  /*1e4a0*/  LOP3.LUT R10, R105, 0x380, RZ, 0xc0, !PT ;  /* 0x00000380690a7812 */ /* 0x000fc800078ec0ff */
[----:B------:R-:W-:-:S04]  /*1e4b0*/  SHF.R.U64 R10, R10, 0x3, RZ ;  /* 0x000000030a0a7819 */ /* 0x000fc800000012ff */
[----:B------:R-:W-:Y:S02]  /*1e4c0*/  LOP3.LUT R26, R10, R105, RZ, 0x3c, !PT ;  /* 0x000000690a1a7212 */ /* 0x000fe400078e3cff */
[----:B------:R-:W2:Y:S01]  /*1e4d0*/  LDL R105, [R1+0x70] ;  /* 0x0000700001697983 */ /* 0x000ea20000100800 */
[C---:B------:R-:W-:Y:S02]  /*1e4e0*/  IADD3 R103, P4, R8.reuse, 0x4040, RZ ;  /* 0x0000404008677810 */ /* 0x040fe40007f9e0ff */
[----:B------:R-:W-:Y:S02]  /*1e4f0*/  IADD3 R97, P0, R8, 0x60, RZ ;  /* 0x0000006008617810 */ /* 0x000fe40007f1e0ff */
[----:B------:R-:W-:Y:S02]  /*1e500*/  LOP3.LUT R6, R103, 0x380, RZ, 0xc0, !PT ;  /* 0x0000038067067812 */ /* 0x000fe400078ec0ff */
[----:B------:R-:W-:Y:S02]  /*1e510*/  IADD3.X R5, RZ, R9, RZ, P0, !PT ;  /* 0x00000009ff057210 */ /* 0x000fe400007fe4ff */
[----:B------:R-:W-:-:S02]  /*1e520*/  SHF.R.U64 R6, R6, 0x3, RZ ;  /* 0x0000000306067819 */ /* 0x000fc400000012ff */
[----:B---3--:R-:W-:Y:S02]  /*1e530*/  ISETP.NE.AND P0, PT, R96, RZ, PT ;  /* 0x000000ff6000720c */ /* 0x008fe40003f05270 */
[----:B------:R-:W-:Y:S02]  /*1e540*/  IADD3 R101, P3, R8, 0x4020, RZ ;  /* 0x0000402008657810 */ /* 0x000fe40007f7e0ff */
[----:B------:R-:W-:Y:S02]  /*1e550*/  LOP3.LUT R24, R6, R103, RZ, 0x3c, !PT ;  /* 0x0000006706187212 */ /* 0x000fe400078e3cff */
[----:B------:R-:W-:Y:S01]  /*1e560*/  SEL R103, R96, UR4, P0 ;  /* 0x0000000460677c07 */ /* 0x000fe20008000000 */
[----:B------:R-:W-:Y:S05]  /*1e570*/  WARPSYNC.ALL ;  /* 0x0000000000007948 */ /* 0x000fea0003800000 */
[----:B------:R-:W-:Y:S01]  /*1e580*/  LOP3.LUT R4, R101, 0x380, RZ, 0xc0, !PT ;  /* 0x0000038065047812 */ /* 0x000fe200078ec0ff */
[----:B------:R-:W-:Y:S01]  /*1e590*/  IMAD.X R27, RZ, RZ, R9, P5 ;  /* 0x000000ffff1b7224 */ /* 0x000fe200028e0609 */
[----:B------:R-:W-:-:S02]  /*1e5a0*/  IADD3 R99, P2, R8, 0x4000, RZ ;  /* 0x0000400008637810 */ /* 0x000fc40007f5e0ff */
[C---:B------:R-:W-:Y:S02]  /*1e5b0*/  IADD3 R11, P1, R8.reuse, 0x20, RZ ;  /* 0x00000020080b7810 */ /* 0x040fe40007f3e0ff */
[----:B------:R-:W-:Y:S02]  /*1e5c0*/  LOP3.LUT R7, R8, 0x380, RZ, 0xc0, !PT ;  /* 0x0000038008077812 */ /* 0x000fe400078ec0ff */
[----:B------:R-:W-:Y:S01]  /*1e5d0*/  LOP3.LUT R10, R97, 0x380, RZ, 0xc0, !PT ;  /* 0x00000380610a7812 */ /* 0x000fe200078ec0ff */
[----:B------:R-:W-:Y:S01]  /*1e5e0*/  IMAD.X R29, RZ, RZ, R9, P3 ;  /* 0x000000ffff1d7224 */ /* 0x000fe200018e0609 */
[----:B------:R-:W-:Y:S01]  /*1e5f0*/  SHF.R.U64 R4, R4, 0x3, RZ ;  /* 0x0000000304047819 */ /* 0x000fe200000012ff */
[----:B------:R-:W-:Y:S01]  /*1e600*/  ULDC.64 UR6, c[0x0][0xc08] ;  /* 0x0003020000067ab9 */ /* 0x000fe20000000a00 */
[----:B------:R-:W-:Y:S01]  /*1e610*/  IADD3 R31, P5, R8, 0x40, RZ ;  /* 0x00000040081f7810 */ /* 0x000fe20007fbe0ff */
[----:B------:R-:W-:Y:S01]  /*1e620*/  ULDC.64 UR4, c[0x0][0xc00] ;  /* 0x0003000000047ab9 */ /* 0x000fe20000000a00 */
[----:B------:R-:W-:-:S02]  /*1e630*/  LOP3.LUT R28, R4, R101, RZ, 0x3c, !PT ;  /* 0x00000065041c7212 */ /* 0x000fc400078e3cff */
[----:B------:R-:W-:Y:S02]  /*1e640*/  LOP3.LUT R12, R99, 0x380, RZ, 0xc0, !PT ;  /* 0x00000380630c7812 */ /* 0x000fe400078ec0ff */
[----:B------:R-:W-:Y:S02]  /*1e650*/  LOP3.LUT R4, R11, 0x380, RZ, 0xc0, !PT ;  /* 0x000003800b047812 */ /* 0x000fe400078ec0ff */
[----:B------:R-:W-:Y:S02]  /*1e660*/  SHF.R.U64 R7, R7, 0x3, RZ ;  /* 0x0000000307077819 */ /* 0x000fe400000012ff */
[----:B------:R-:W-:Y:S02]  /*1e670*/  LOP3.LUT R6, R31, 0x380, RZ, 0xc0, !PT ;  /* 0x000003801f067812 */ /* 0x000fe400078ec0ff */
[----:B------:R-:W-:Y:S02]  /*1e680*/  SHF.R.U64 R12, R12, 0x3, RZ ;  /* 0x000000030c0c7819 */ /* 0x000fe400000012ff */
[----:B------:R-:W-:-:S02]  /*1e690*/  SHF.R.U64 R4, R4, 0x3, RZ ;  /* 0x0000000304047819 */ /* 0x000fc400000012ff */
[----:B------:R-:W-:Y:S02]  /*1e6a0*/  LOP3.LUT R8, R7, R8, RZ, 0x3c, !PT ;  /* 0x0000000807087212 */ /* 0x000fe400078e3cff */
[----:B------:R-:W-:Y:S02]  /*1e6b0*/  SHF.R.U64 R10, R10, 0x3, RZ ;  /* 0x000000030a0a7819 */ /* 0x000fe400000012ff */
[----:B------:R-:W-:Y:S01]  /*1e6c0*/  SHF.R.U64 R6, R6, 0x3, RZ ;  /* 0x0000000306067819 */ /* 0x000fe200000012ff */
[--C-:B------:R-:W-:Y:S01]  /*1e6d0*/  IMAD.X R7, RZ, RZ, R9.reuse, P5 ;  /* 0x000000ffff077224 */ /* 0x100fe200028e0609 */
[----:B------:R-:W-:Y:S01]  /*1e6e0*/  LOP3.LUT R14, R12, R99, RZ, 0x3c, !PT ;  /* 0x000000630c0e7212 */ /* 0x000fe200078e3cff */
[--C-:B------:R-:W-:Y:S01]  /*1e6f0*/  IMAD.X R15, RZ, RZ, R9.reuse, P2 ;  /* 0x000000ffff0f7224 */ /* 0x100fe200010e0609 */
[----:B------:R-:W-:Y:S01]  /*1e700*/  LOP3.LUT R12, R4, R11, RZ, 0x3c, !PT ;  /* 0x0000000b040c7212 */ /* 0x000fe200078e3cff */
[----:B------:R-:W-:Y:S01]  /*1e710*/  IMAD.X R13, RZ, RZ, R9, P1 ;  /* 0x000000ffff0d7224 */ /* 0x000fe200008e0609 */
[----:B------:R-:W-:-:S02]  /*1e720*/  IADD3.X R25, RZ, R9, RZ, P4, !PT ;  /* 0x00000009ff197210 */ /* 0x000fc400027fe4ff */
[----:B------:R-:W-:Y:S02]  /*1e730*/  LOP3.LUT R4, R10, R97, RZ, 0x3c, !PT ;  /* 0x000000610a047212 */ /* 0x000fe400078e3cff */
[----:B------:R-:W-:Y:S02]  /*1e740*/  LOP3.LUT R6, R6, R31, RZ, 0x3c, !PT ;  /* 0x0000001f06067212 */ /* 0x000fe400078e3cff */
[----:B------:R-:W-:Y:S02]  /*1e750*/  MOV R30, R8 ;  /* 0x00000008001e7202 */ /* 0x000fe40000000f00 */
[----:B------:R-:W-:Y:S02]  /*1e760*/  F2FP.F16.F32.PACK_AB R8, R21, R20 ;  /* 0x000000141508723e */ /* 0x000fe400000000ff */
[----:B------:R-:W-:Y:S02]  /*1e770*/  F2FP.F16.F32.PACK_AB R9, R91, R90 ;  /* 0x0000005a5b09723e */ /* 0x000fe400000000ff */
[----:B------:R-:W-:-:S02]  /*1e780*/  F2FP.F16.F32.PACK_AB R10, R89, R88 ;  /* 0x00000058590a723e */ /* 0x000fc400000000ff */
[----:B------:R-:W-:Y:S01]  /*1e790*/  F2FP.F16.F32.PACK_AB R11, R93, R92 ;  /* 0x0000005c5d0b723e */ /* 0x000fe200000000ff */
[----:B------:R-:W-:Y:S01]  /*1e7a0*/  BAR.SYNC.DEFER_BLOCKING 0x1, 0x100 ;  /* 0x0044000000007b1d */ /* 0x000fe20000010000 */
[----:B------:R-:W-:Y:S02]  /*1e7b0*/  MOV R97, R4 ;  /* 0x0000000400617202 */ /* 0x000fe40000000f00 */
[----:B------:R-:W-:Y:S02]  /*1e7c0*/  MOV R98, R6 ;  /* 0x0000000600627202 */ /* 0x000fe40000000f00 */
[----:B------:R-:W-:Y:S02]  /*1e7d0*/  MOV R99, R12 ;  /* 0x0000000c00637202 */ /* 0x000fe40000000f00 */
[----:B------:R-:W-:Y:S02]  /*1e7e0*/  F2FP.F16.F32.PACK_AB R4, R33, R32 ;  /* 0x000000202104723e */ /* 0x000fe400000000ff */
[----:B------:R-:W-:-:S02]  /*1e7f0*/  F2FP.F16.F32.PACK_AB R5, R35, R34 ;  /* 0x000000222305723e */ /* 0x000fc400000000ff */
[----:B------:R-:W-:Y:S02]  /*1e800*/  F2FP.F16.F32.PACK_AB R6, R37, R36 ;  /* 0x000000242506723e */ /* 0x000fe400000000ff */
[----:B------:R-:W-:Y:S02]  /*1e810*/  F2FP.F16.F32.PACK_AB R7, R39, R38 ;  /* 0x000000262707723e */ /* 0x000fe400000000ff */
[----:B------:R-:W-:Y:S02]  /*1e820*/  MOV R96, R14 ;  /* 0x0000000e00607202 */ /* 0x000fe40000000f00 */
[----:B------:R-:W-:Y:S02]  /*1e830*/  MOV R100, R26 ;  /* 0x0000001a00647202 */ /* 0x000fe40000000f00 */
[----:B------:R-:W-:Y:S02]  /*1e840*/  MOV R101, R24 ;  /* 0x0000001800657202 */ /* 0x000fe40000000f00 */
[----:B------:R-:W-:Y:S01]  /*1e850*/  F2FP.F16.F32.PACK_AB R12, R49, R48 ;  /* 0x00000030310c723e */ /* 0x000fe200000000ff */
[----:B------:R3:W-:Y:S01]  /*1e860*/  STSM.16.M88.4 [R30], R8 ;  /* 0x000000081e007844 */ /* 0x0007e20000000200 */
[----:B------:R-:W-:-:S02]  /*1e870*/  F2FP.F16.F32.PACK_AB R13, R51, R50 ;  /* 0x00000032330d723e */ /* 0x000fc400000000ff */
[----:B------:R-:W-:Y:S02]  /*1e880*/  F2FP.F16.F32.PACK_AB R14, R53, R52 ;  /* 0x00000034350e723e */ /* 0x000fe400000000ff */
[----:B------:R-:W-:Y:S01]  /*1e890*/  F2FP.F16.F32.PACK_AB R15, R55, R54 ;  /* 0x00000036370f723e */ /* 0x000fe200000000ff */
[----:B------:R4:W-:Y:S01]  /*1e8a0*/  STSM.16.M88.4 [R99], R4 ;  /* 0x0000000463007844 */ /* 0x0009e20000000200 */
[----:B------:R-:W-:Y:S02]  /*1e8b0*/  F2FP.F16.F32.PACK_AB R24, R57, R56 ;  /* 0x000000383918723e */ /* 0x000fe400000000ff */
[----:B------:R-:W-:Y:S02]  /*1e8c0*/  F2FP.F16.F32.PACK_AB R25, R59, R58 ;  /* 0x0000003a3b19723e */ /* 0x000fe400000000ff */
[----:B------:R-:W-:Y:S02]  /*1e8d0*/  F2FP.F16.F32.PACK_AB R26, R61, R60 ;  /* 0x0000003c3d1a723e */ /* 0x000fe400000000ff */
[----:B------:R-:W-:-:S02]  /*1e8e0*/  F2FP.F16.F32.PACK_AB R27, R63, R62 ;  /* 0x0000003e3f1b723e */ /* 0x000fc400000000ff */
[----:B---3--:R-:W-:Y:S02]  /*1e8f0*/  F2FP.F16.F32.PACK_AB R8, R41, R40 ;  /* 0x000000282908723e */ /* 0x008fe400000000ff */
[----:B------:R-:W-:Y:S02]  /*1e900*/  F2FP.F16.F32.PACK_AB R9, R43, R42 ;  /* 0x0000002a2b09723e */ /* 0x000fe400000000ff */
[----:B------:R-:W-:Y:S02]  /*1e910*/  F2FP.F16.F32.PACK_AB R10, R45, R44 ;  /* 0x0000002c2d0a723e */ /* 0x000fe400000000ff */
[----:B------:R-:W-:Y:S02]  /*1e920*/  F2FP.F16.F32.PACK_AB R11, R47, R46 ;  /* 0x0000002e2f0b723e */ /* 0x000fe400000000ff */
[----:B------:R-:W-:Y:S02]  /*1e930*/  MOV R102, R28 ;  /* 0x0000001c00667202 */ /* 0x000fe40000000f00 */
[----:B------:R-:W-:-:S02]  /*1e940*/  F2FP.F16.F32.PACK_AB R28, R65, R64 ;  /* 0x00000040411c723e */ /* 0x000fc400000000ff */
[----:B------:R-:W-:Y:S02]  /*1e950*/  F2FP.F16.F32.PACK_AB R29, R67, R66 ;  /* 0x00000042431d723e */ /* 0x000fe400000000ff */
[----:B------:R-:W-:Y:S02]  /*1e960*/  F2FP.F16.F32.PACK_AB R30, R69, R68 ;  /* 0x00000044451e723e */ /* 0x000fe400000000ff */
[----:B------:R-:W-:Y:S01]  /*1e970*/  F2FP.F16.F32.PACK_AB R31, R71, R70 ;  /* 0x00000046471f723e */ /* 0x000fe200000000ff */
[----:B------:R-:W-:Y:S01]  /*1e980*/  STSM.16.M88.4 [R98], R8 ;  /* 0x0000000862007844 */ /* 0x000fe20000000200 */
[----:B----4-:R-:W-:Y:S02]  /*1e990*/  F2FP.F16.F32.PACK_AB R4, R73, R72 ;  /* 0x000000484904723e */ /* 0x010fe400000000ff */
[----:B------:R-:W-:Y:S02]  /*1e9a0*/  F2FP.F16.F32.PACK_AB R5, R75, R74 ;  /* 0x0000004a4b05723e */ /* 0x000fe400000000ff */
[----:B------:R-:W-:-:S02]  /*1e9b0*/  F2FP.F16.F32.PACK_AB R6, R77, R76 ;  /* 0x0000004c4d06723e */ /* 0x000fc400000000ff */
[----:B------:R-:W-:Y:S01]  /*1e9c0*/  F2FP.F16.F32.PACK_AB R7, R79, R78 ;  /* 0x0000004e4f07723e */ /* 0x000fe200000000ff */
[----:B------:R-:W-:Y:S01]  /*1e9d0*/  STSM.16.M88.4 [R97], R12 ;  /* 0x0000000c61007844 */ /* 0x000fe20000000200 */
[----:B------:R-:W-:-:S03]  /*1e9e0*/  ISETP.GT.AND P2, PT, R103, 0x1, PT ;  /* 0x000000016700780c */ /* 0x000fc60003f44270 */
[----:B------:R-:W-:Y:S04]  /*1e9f0*/  STSM.16.M88.4 [R96], R24 ;  /* 0x0000001860007844 */ /* 0x000fe80000000200 */
[----:B------:R-:W-:Y:S04]  /*1ea00*/  STSM.16.M88.4 [R102], R28 ;  /* 0x0000001c66007844 */ /* 0x000fe80000000200 */
[----:B------:R3:W-:Y:S02]  /*1ea10*/  STSM.16.M88.4 [R101], R4 ;  /* 0x0000000465007844 */ /* 0x0007e40000000200 */
[----:B---3--:R-:W-:-:S04]  /*1ea20*/  MOV R6, 0x9b8 ;  /* 0x000009b800067802 */ /* 0x008fc80000000f00 */
[----:B------:R-:W-:-:S04]  /*1ea30*/  SEL R6, R6, 0x978, P2 ;  /* 0x0000097806067807 */ /* 0x000fc80001000000 */
[----:B------:R3:W4:Y:S08]  /*1ea40*/  LDC.64 R26, c[0x0][R6+0x220] ;  /* 0x00008800061a7b82 */ /* 0x0007300000000a00 */
[----:B------:R3:W0:Y:S08]  /*1ea50*/  LDC.64 R24, c[0x0][R6+0x218] ;  /* 0x0000860006187b82 */ /* 0x0006300000000a00 */
[----:B------:R3:W0:Y:S01]  /*1ea60*/  LDC.64 R14, c[0x0][R6+0x228] ;  /* 0x00008a00060e7b82 */ /* 0x0006220000000a00 */
[----:B------:R-:W-:-:S02]  /*1ea70*/  F2FP.F16.F32.PACK_AB R8, R81, R80 ;  /* 0x000000505108723e */ /* 0x000fc400000000ff */
[----:B------:R-:W-:Y:S02]  /*1ea80*/  F2FP.F16.F32.PACK_AB R9, R83, R82 ;  /* 0x000000525309723e */ /* 0x000fe400000000ff */
[----:B------:R-:W-:Y:S02]  /*1ea90*/  F2FP.F16.F32.PACK_AB R10, R85, R84 ;  /* 0x00000054550a723e */ /* 0x000fe400000000ff */
[----:B------:R-:W-:Y:S02]  /*1eaa0*/  F2FP.F16.F32.PACK_AB R11, R87, R86 ;  /* 0x00000056570b723e */ /* 0x000fe400000000ff */
[----:B------:R-:W-:-:S03]  /*1eab0*/  ISETP.NE.U32.AND P3, PT, RZ, UR6, PT ;  /* 0x00000006ff007c0c */ /* 0x000fc6000bf65070 */
[----:B------:R1:W-:Y:S01]  /*1eac0*/  STSM.16.M88.4 [R100], R8 ;  /* 0x0000000864007844 */ /* 0x0003e20000000200 */
[----:B------:R-:W-:Y:S01]  /*1ead0*/  BAR.SYNC.DEFER_BLOCKING 0x1, 0x100 ;  /* 0x0044000000007b1d */ /* 0x000fe20000010000 */
[----:B------:R-:W-:Y:S02]  /*1eae0*/  ISETP.NE.AND.EX P3, PT, RZ, UR7, PT, P3 ;  /* 0x00000007ff007c0c */ /* 0x000fe4000bf65330 */
[----:B------:R-:W-:Y:S02]  /*1eaf0*/  ISETP.NE.U32.AND P0, PT, RZ, UR4, PT ;  /* 0x00000004ff007c0c */ /* 0x000fe4000bf05070 */
[----:B------:R-:W-:-:S03]  /*1eb00*/  IADD3 R98, P1, R107, UR4, RZ ;  /* 0x000000046b627c10 */ /* 0x000fc6000ff3e0ff */
[----:B-1----:R-:W1:Y:S01]  /*1eb10*/  LDC R8, c[0x0][0xbe8] ;  /* 0x0002fa00ff087b82 */ /* 0x002e620000000800 */
[----:B------:R-:W-:Y:S01]  /*1eb20*/  ISETP.NE.AND.EX P0, PT, RZ, UR5, PT, P0 ;  /* 0x00000005ff007c0c */ /* 0x000fe2000bf05300 */
[----:B------:R-:W-:Y:S01]  /*1eb30*/  IMAD.MOV.U32 R12, RZ, RZ, RZ ;  /* 0x000000ffff0c7224 */ /* 0x000fe200078e00ff */
[----:B------:R-:W-:Y:S01]  /*1eb40*/  ULDC.64 UR8, c[0x0][0x208] ;  /* 0x0000820000087ab9 */ /* 0x000fe20000000a00 */
[----:B--2---:R-:W-:-:S04]  /*1eb50*/  SHF.L.U64.HI R104, R106, 0x2, R105 ;  /* 0x000000026a687819 */ /* 0x004fc80000010269 */
[C---:B------:R-:W-:Y:S02]  /*1eb60*/  IADD3.X R99, R104.reuse, UR5, RZ, P1, !PT ;  /* 0x0000000568637c10 */ /* 0x040fe40008ffe4ff */
[----:B------:R-:W-:Y:S01]  /*1eb70*/  @P3 IADD3 R96, P1, R107, UR6, RZ ;  /* 0x000000066b603c10 */ /* 0x000fe2000ff3e0ff */
[----:B------:R-:W-:Y:S02]  /*1eb80*/  ULDC UR6, c[0x0][0xa88] ;  /* 0x0002a20000067ab9 */ /* 0x000fe40000000800 */
[----:B------:R-:W-:Y:S01]  /*1eb90*/  IMAD.U32 R13, RZ, RZ, UR6 ;  /* 0x00000006ff0d7e24 */ /* 0x000fe2000f8e00ff */
[----:B------:R-:W-:Y:S01]  /*1eba0*/  @P3 IADD3.X R97, R104, UR7, RZ, P1, !PT ;  /* 0x0000000768613c10 */ /* 0x000fe20008ffe4ff */
[----:B------:R3:W5:Y:S01]  /*1ebb0*/  @P0 LDG.E R12, desc[UR8][R98.64] ;  /* 0x00000008620c0981 */ /* 0x000762000c1e1900 */
[----:B-1----:R-:W-:-:S03]  /*1ebc0*/  ISETP.NE.AND P1, PT, R8, 0x1, PT ;  /* 0x000000010800780c */ /* 0x002fc60003f25270 */
[----:B------:R3:W5:Y:S01]  /*1ebd0*/  @P3 LDG.E R13, desc[UR8][R96.64] ;  /* 0x00000008600d3981 */ /* 0x000762000c1e1900 */
[----:B0---4-:R-:W-:Y:S09]  /*1ebe0*/  @P3 BRA `(.L_x_6864) ;  /* 0x0000000000143947 */ /* 0x011ff20003800000 */
[----:B------:R-:W-:Y:S05]  /*1ebf0*/  @!P0 BRA `(.L_x_6864) ;  /* 0x0000000000108947 */ /* 0x000fea0003800000 */
[----:B------:R-:W-:Y:S02]  /*1ec00*/  ULDC.64 UR6, c[0x0][0x208] ;  /* 0x0000820000067ab9 */ /* 0x000fe40000000a00 */
[----:B------:R-:W2:Y:S04]  /*1ec10*/  LDG.E R4, desc[UR6][R98.64] ;  /* 0x0000000662047981 */ /* 0x000ea8000c1e1900 */
[----:B-----5:R-:W2:Y:S02]  /*1ec20*/  LDG.E R13, desc[UR6][R98.64+0x4] ;  /* 0x00000406620d7981 */ /* 0x020ea4000c1e1900 */
[----:B--2---:R-:W-:-:S07]  /*1ec30*/  IMAD.IADD R13, R13, 0x1, -R4 ;  /* 0x000000010d0d7824 */ /* 0x004fce00078e0a04 */
.L_x_6864:
[----:B---3--:R-:W2:Y:S04]  /*1ec40*/  LDL R98, [R1+0x58] ;  /* 0x0000580001627983 */ /* 0x008ea80000100800 */
[----:B------:R-:W3:Y:S04]  /*1ec50*/  LDL R30, [R1+0x8c] ;  /* 0x00008c00011e7983 */ /* 0x000ee80000100800 */
[----:B------:R-:W3:Y:S04]  /*1ec60*/  LDL R99, [R1+0x6c] ;  /* 0x00006c0001637983 */ /* 0x000ee80000100800 */
[----:B------:R-:W4:Y:S01]  /*1ec70*/  LDL R96, [R1+0x74] ;  /* 0x0000740001607983 */ /* 0x000f220000100800 */
[----:B------:R-:W0:Y:S03]  /*1ec80*/  LDC.64 R6, c[0x0][R6+0x210] ;  /* 0x0000840006067b82 */ /* 0x000e260000000a00 */
[----:B------:R-:W4:Y:S01]  /*1ec90*/  LDL R101, [R1+0x88] ;  /* 0x0000880001657983 */ /* 0x000f220000100800 */
[----:B------:R-:W-:-:S04]  /*1eca0*/  ISETP.NE.U32.AND P0, PT, RZ, UR4, PT ;  /* 0x00000004ff007c0c */ /* 0x000fc8000bf05070 */
[----:B------:R-:W1:Y:S01]  /*1ecb0*/  @P1 LDC R28, c[0x0][0xbec] ;  /* 0x0002fb00ff1c1b82 */ /* 0x000e620000000800 */
[----:B------:R-:W-:-:S04]  /*1ecc0*/  ISETP.NE.AND.EX P0, PT, RZ, UR5, PT, P0 ;  /* 0x00000005ff007c0c */ /* 0x000fc8000bf05300 */
[----:B------:R-:W-:-:S03]  /*1ecd0*/  SEL R10, R106, RZ, !P0 ;  /* 0x000000ff6a0a7207 */ /* 0x000fc60004000000 */
[----:B------:R-:W0:Y:S01]  /*1ece0*/  @P1 LDC R31, c[0x0][0xbf0] ;  /* 0x0002fc00ff1f1b82 */ /* 0x000e220000000800 */
[----:B------:R-:W-:Y:S01]  /*1ecf0*/  SEL R9, R105, RZ, !P0 ;  /* 0x000000ff69097207 */ /* 0x000fe20004000000 */
[----:B------:R-:W-:-:S06]  /*1ed00*/  IMAD R11, R27, R10, RZ ;  /* 0x0000000a1b0b7224 */ /* 0x000fcc00078e02ff */
[----:B------:R-:W1:Y:S01]  /*1ed10*/  LDC.64 R4, c[0x0][0xba8] ;  /* 0x0002ea00ff047b82 */ /* 0x000e620000000a00 */
[----:B------:R-:W0:Y:S01]  /*1ed20*/  S2R R102, SR_TID.X ;  /* 0x0000000000667919 */ /* 0x000e220000002100 */
[C---:B------:R-:W-:Y:S02]  /*1ed30*/  IMAD R29, R26.reuse, R9, R11 ;  /* 0x000000091a1d7224 */ /* 0x040fe400078e020b */
[----:B------:R-:W-:-:S05]  /*1ed40*/  IMAD.WIDE.U32 R26, R26, R10, RZ ;  /* 0x0000000a1a1a7225 */ /* 0x000fca00078e00ff */
[----:B------:R-:W-:Y:S01]  /*1ed50*/  IADD3 R29, R27, R29, RZ ;  /* 0x0000001d1b1d7210 */ /* 0x000fe20007ffe0ff */
[----:B-1----:R-:W1:Y:S08]  /*1ed60*/  @!P2 LDC R4, c[0x0][0xb50] ;  /* 0x0002d400ff04ab82 */ /* 0x002e700000000800 */
[----:B------:R-:W1:Y:S01]  /*1ed70*/  @!P2 LDC R5, c[0x0][0xb54] ;  /* 0x0002d500ff05ab82 */ /* 0x000e620000000800 */
[----:B0-----:R-:W-:-:S05]  /*1ed80*/  VIADD R102, R102, 0xffffff80 ;  /* 0xffffff8066667836 */ /* 0x001fca0000000000 */
[----:B------:R-:W-:-:S04]  /*1ed90*/  SHF.R.S32.HI R100, RZ, 0x1f, R102 ;  /* 0x0000001fff647819 */ /* 0x000fc80000011466 */
[----:B------:R-:W-:-:S04]  /*1eda0*/  LEA.HI R100, R100, R102, RZ, 0x7 ;  /* 0x0000006664647211 */ /* 0x000fc800078f38ff */
[----:B------:R-:W-:-:S05]  /*1edb0*/  LOP3.LUT R100, R100, 0xffffff80, RZ, 0xc0, !PT ;  /* 0xffffff8064647812 */ /* 0x000fca00078ec0ff */
[----:B------:R-:W-:Y:S01]  /*1edc0*/  IMAD.IADD R100, R102, 0x1, -R100 ;  /* 0x0000000166647824 */ /* 0x000fe200078e0a64 */
[----:B------:R-:W-:Y:S01]  /*1edd0*/  ULDC.64 UR6, c[0x0][0x208] ;  /* 0x0000820000067ab9 */ /* 0x000fe20000000a00 */
[-C--:B--2---:R-:W-:Y:S02]  /*1ede0*/  IMAD R11, R25, R98.reuse, RZ ;  /* 0x00000062190b7224 */ /* 0x084fe400078e02ff */
[----:B------:R-:W-:-:S04]  /*1edf0*/  IMAD.WIDE.U32 R24, R24, R98, RZ ;  /* 0x0000006218187225 */ /* 0x000fc800078e00ff */
[----:B---3--:R-:W-:Y:S01]  /*1ee00*/  IMAD R97, R99, 0x80, R30 ;  /* 0x0000008063617824 */ /* 0x008fe200078e021e */
[----:B-----5:R-:W-:-:S03]  /*1ee10*/  IADD3 R26, P0, P3, R26, R24, R12 ;  /* 0x000000181a1a7210 */ /* 0x020fc60007b1e00c */
[----:B------:R-:W-:Y:S01]  /*1ee20*/  @P1 IMAD.HI.U32 R24, R97, R28, RZ ;  /* 0x0000001c61181227 */ /* 0x000fe200078e00ff */
[----:B----4-:R-:W-:-:S03]  /*1ee30*/  SEL R9, R96, RZ, P2 ;  /* 0x000000ff60097207 */ /* 0x010fc60001000000 */
[----:B------:R-:W-:Y:S02]  /*1ee40*/  IMAD.IADD R30, R25, 0x1, R11 ;  /* 0x00000001191e7824 */ /* 0x000fe400078e020b */
[----:B------:R-:W-:Y:S01]  /*1ee50*/  IMAD.MOV.U32 R25, RZ, RZ, R97 ;  /* 0x000000ffff197224 */ /* 0x000fe200078e0061 */
[----:B------:R-:W-:Y:S01]  /*1ee60*/  @P1 SHF.R.U32.HI R25, RZ, R31, R24 ;  /* 0x0000001fff191219 */ /* 0x000fe20000011618 */
[-C--:B------:R-:W-:Y:S02]  /*1ee70*/  IMAD R27, R15, R9.reuse, RZ ;  /* 0x000000090f1b7224 */ /* 0x080fe400078e02ff */
[----:B------:R-:W-:Y:S01]  /*1ee80*/  IMAD.WIDE.U32 R14, R14, R9, RZ ;  /* 0x000000090e0e7225 */ /* 0x000fe200078e00ff */
[----:B------:R-:W-:-:S03]  /*1ee90*/  SHF.R.S32.HI R11, RZ, 0x1f, R12 ;  /* 0x0000001fff0b7819 */ /* 0x000fc6000001140c */
[----:B------:R-:W-:Y:S01]  /*1eea0*/  IMAD.MOV R9, RZ, RZ, -R25 ;  /* 0x000000ffff097224 */ /* 0x000fe200078e0a19 */
[----:B------:R-:W-:Y:S01]  /*1eeb0*/  IADD3.X R24, R29, R30, R11, P0, P3 ;  /* 0x0000001e1d187210 */ /* 0x000fe200007e640b */
[----:B------:R-:W-:Y:S02]  /*1eec0*/  IMAD.IADD R27, R15, 0x1, R27 ;  /* 0x000000010f1b7824 */ /* 0x000fe400078e021b */
[----:B------:R-:W-:Y:S01]  /*1eed0*/  IMAD R9, R8, R9, R97 ;  /* 0x0000000908097224 */ /* 0x000fe200078e0261 */
[----:B------:R-:W-:Y:S02]  /*1eee0*/  IADD3 R14, P0, P3, R25, R26, R14 ;  /* 0x0000001a190e7210 */ /* 0x000fe40007b1e00e */
[----:B------:R-:W-:Y:S01]  /*1eef0*/  SHF.R.S32.HI R15, RZ, 0x1f, R25 ;  /* 0x0000001fff0f7819 */ /* 0x000fe20000011419 */
[----:B------:R-:W-:Y:S01]  /*1ef00*/  IMAD R7, R7, R9, RZ ;  /* 0x0000000907077224 */ /* 0x000fe200078e02ff */
[----:B------:R-:W-:Y:S02]  /*1ef10*/  SHF.R.S32.HI R25, RZ, 0x1f, R9 ;  /* 0x0000001fff197819 */ /* 0x000fe40000011409 */
[----:B------:R-:W-:-:S03]  /*1ef20*/  IADD3.X R15, R15, R24, R27, P0, P3 ;  /* 0x000000180f0f7210 */ /* 0x000fc600007e641b */
[C---:B------:R-:W-:Y:S02]  /*1ef30*/  IMAD R25, R6.reuse, R25, R7 ;  /* 0x0000001906197224 */ /* 0x040fe400078e0207 */
[----:B------:R-:W-:-:S05]  /*1ef40*/  IMAD.WIDE.U32 R6, R6, R9, R14 ;  /* 0x0000000906067225 */ /* 0x000fca00078e000e */
[----:B------:R-:W-:Y:S02]  /*1ef50*/  IADD3 R7, R7, R25, RZ ;  /* 0x0000001907077210 */ /* 0x000fe40007ffe0ff */
[----:B-1----:R-:W-:-:S04]  /*1ef60*/  LEA R24, P0, R6, R4, 0x2 ;  /* 0x0000000406187211 */ /* 0x002fc800078010ff */
[----:B------:R-:W-:Y:S01]  /*1ef70*/  LEA.HI.X R7, R6, R5, R7, 0x2, P0 ;  /* 0x0000000506077211 */ /* 0x000fe200000f1407 */
[----:B------:R-:W-:Y:S01]  /*1ef80*/  SHFL.IDX PT, R4, R24, RZ, 0x1c1f ;  /* 0x001c1fff18047589 */ /* 0x000fe200000e0000 */
[----:B------:R-:W-:-:S03]  /*1ef90*/  IMAD R26, R99, 0x80, R101 ;  /* 0x00000080631a7824 */ /* 0x000fc600078e0265 */
[----:B------:R-:W0:Y:S04]  /*1efa0*/  SHFL.IDX PT, R5, R7, RZ, 0x1c1f ;  /* 0x001c1fff07057589 */ /* 0x000e2800000e0000 */
[----:B------:R-:W-:Y:S04]  /*1efb0*/  SHFL.IDX PT, R14, R24, 0x1, 0x1c1f ;  /* 0x003c1f00180e7f89 */ /* 0x000fe800000e0000 */
[----:B------:R-:W1:Y:S01]  /*1efc0*/  SHFL.IDX PT, R15, R7, 0x1, 0x1c1f ;  /* 0x003c1f00070f7f89 */ /* 0x000e6200000e0000 */
[----:B------:R-:W-:Y:S01]  /*1efd0*/  IMAD R9, R13, R8, RZ ;  /* 0x000000080d097224 */ /* 0x000fe200078e02ff */
[----:B------:R-:W-:-:S02]  /*1efe0*/  LOP3.LUT P0, RZ, R100, 0x3, RZ, 0xc0, !PT ;  /* 0x0000000364ff7812 */ /* 0x000fc4000780c0ff */
[C---:B------:R-:W-:Y:S02]  /*1eff0*/  IADD3 R6, R26.reuse, 0x8, RZ ;  /* 0x000000081a067810 */ /* 0x040fe40007ffe0ff */
[-C--:B------:R-:W-:Y:S02]  /*1f000*/  ISETP.GE.OR P3, PT, R26, R9.reuse, P0 ;  /* 0x000000091a00720c */ /* 0x080fe40000766670 */
[----:B------:R-:W-:-:S11]  /*1f010*/  ISETP.GE.OR P0, PT, R6, R9, P0 ;  /* 0x000000090600720c */ /* 0x000fd60000706670 */
[----:B0-----:R0:W-:Y:S04]  /*1f020*/  @!P3 ST.E desc[UR6][R4.64], R3 ;  /* 0x000000030400b985 */ /* 0x0011e8000c101906 */
[----:B-1----:R0:W-:Y:S01]  /*1f030*/  @!P0 ST.E desc[UR6][R14.64], R0 ;  /* 0x000000000e008985 */ /* 0x0021e2000c101906 */
[----:B------:R-:W-:Y:S05]  /*1f040*/  @P2 BRA `(.L_x_6865) ;  /* 0x0000000800d42947 */ /* 0x000fea0003800000 */
[----:B------:R-:W-:Y:S01]  /*1f050*/  IMAD.SHL.U32 R100, R22, 0x40, RZ ;  /* 0x0000004016647824 */ /* 0x000fe200078e00ff */
[----:B------:R-:W-:Y:S01]  /*1f060*/  ULDC.64 UR4, c[0x0][0x208] ;  /* 0x0000820000047ab9 */ /* 0x000fe20000000a00 */
[----:B------:R-:W1:Y:S02]  /*1f070*/  @P1 LDC R21, c[0x0][0xbf0] ;  /* 0x0002fc00ff151b82 */ /* 0x000e640000000800 */
[----:B0-----:R-:W-:Y:S02]  /*1f080*/  IMAD.IADD R3, R16, 0x1, R100 ;  /* 0x0000000110037824 */ /* 0x001fe400078e0264 */
[----:B------:R-:W0:Y:S02]  /*1f090*/  S2R R100, SR_TID.X ;  /* 0x0000000000647919 */ /* 0x000e240000002100 */
[----:B------:R-:W-:-:S03]  /*1f0a0*/  IMAD.WIDE R94, R3, 0x2, R94 ;  /* 0x00000002035e7825 */ /* 0x000fc600078e025e */
[C---:B------:R-:W-:Y:S02]  /*1f0b0*/  IADD3 R25, P5, R94.reuse, 0x1000, RZ ;  /* 0x000010005e197810 */ /* 0x040fe40007fbe0ff */
[----:B------:R-:W-:Y:S02]  /*1f0c0*/  IADD3 R29, P0, R94, 0x2000, RZ ;  /* 0x000020005e1d7810 */ /* 0x000fe40007f1e0ff */
[----:B------:R-:W-:Y:S02]  /*1f0d0*/  LOP3.LUT R24, R25, 0x380, RZ, 0xc0, !PT ;  /* 0x0000038019187812 */ /* 0x000fe400078ec0ff */
[----:B------:R-:W-:Y:S02]  /*1f0e0*/  LOP3.LUT R28, R29, 0x380, RZ, 0xc0, !PT ;  /* 0x000003801d1c7812 */ /* 0x000fe400078ec0ff */
[----:B------:R-:W-:Y:S02]  /*1f0f0*/  SHF.R.U64 R24, R24, 0x3, RZ ;  /* 0x0000000318187819 */ /* 0x000fe400000012ff */
[----:B------:R-:W-:-:S02]  /*1f100*/  SHF.R.U64 R28, R28, 0x3, RZ ;  /* 0x000000031c1c7819 */ /* 0x000fc400000012ff */
[----:B------:R-:W-:Y:S01]  /*1f110*/  LOP3.LUT R24, R24, R25, RZ, 0x3c, !PT ;  /* 0x0000001918187212 */ /* 0x000fe200078e3cff */
[----:B------:R-:W-:Y:S01]  /*1f120*/  IMAD.X R25, RZ, RZ, R95, P5 ;  /* 0x000000ffff197224 */ /* 0x000fe200028e065f */
[----:B------:R-:W-:Y:S02]  /*1f130*/  LOP3.LUT R28, R28, R29, RZ, 0x3c, !PT ;  /* 0x0000001d1c1c7212 */ /* 0x000fe400078e3cff */
[C---:B------:R-:W-:Y:S02]  /*1f140*/  IADD3 R33, P2, R94.reuse, 0x3000, RZ ;  /* 0x000030005e217810 */ /* 0x040fe40007f5e0ff */
[C---:B------:R-:W-:Y:S01]  /*1f150*/  IADD3 R37, P3, R94.reuse, 0x4000, RZ ;  /* 0x000040005e257810 */ /* 0x040fe20007f7e0ff */
[----:B------:R-:W5:Y:S01]  /*1f160*/  LD.E.128 R24, desc[UR4][R24.64] ;  /* 0x0000000418187980 */ /* 0x000f62000c101d00 */
[C---:B------:R-:W-:Y:S02]  /*1f170*/  IADD3 R41, P4, R94.reuse, 0x5000, RZ ;  /* 0x000050005e297810 */ /* 0x040fe40007f9e0ff */
[----:B------:R-:W-:-:S02]  /*1f180*/  IADD3 R45, P5, R94, 0x6000, RZ ;  /* 0x000060005e2d7810 */ /* 0x000fc40007fbe0ff */
[----:B------:R-:W-:Y:S02]  /*1f190*/  IADD3.X R29, RZ, R95, RZ, P0, !PT ;  /* 0x0000005fff1d7210 */ /* 0x000fe400007fe4ff */
[----:B------:R-:W-:Y:S02]  /*1f1a0*/  IADD3 R3, P0, R94, 0x7000, RZ ;  /* 0x000070005e037810 */ /* 0x000fe40007f1e0ff */
[----:B------:R-:W-:Y:S02]  /*1f1b0*/  LOP3.LUT R32, R33, 0x380, RZ, 0xc0, !PT ;  /* 0x0000038021207812 */ /* 0x000fe400078ec0ff */
[----:B------:R-:W-:Y:S01]  /*1f1c0*/  LOP3.LUT R36, R37, 0x380, RZ, 0xc0, !PT ;  /* 0x0000038025247812 */ /* 0x000fe200078ec0ff */
[----:B0-----:R-:W-:Y:S01]  /*1f1d0*/  VIADD R100, R100, 0xffffff80 ;  /* 0xffffff8064647836 */ /* 0x001fe20000000000 */
[----:B------:R-:W-:Y:S01]  /*1f1e0*/  LOP3.LUT R40, R41, 0x380, RZ, 0xc0, !PT ;  /* 0x0000038029287812 */ /* 0x000fe200078ec0ff */
[----:B------:R-:W-:Y:S01]  /*1f1f0*/  IMAD.X R49, RZ, RZ, R95, P0 ;  /* 0x000000ffff317224 */ /* 0x000fe200000e065f */
[----:B------:R-:W-:Y:S01]  /*1f200*/  LOP3.LUT R44, R45, 0x380, RZ, 0xc0, !PT ;  /* 0x000003802d2c7812 */ /* 0x000fe200078ec0ff */
[----:B------:R-:W5:Y:S01]  /*1f210*/  LD.E.128 R28, desc[UR4][R28.64] ;  /* 0x000000041c1c7980 */ /* 0x000f62000c101d00 */
[----:B------:R-:W-:-:S02]  /*1f220*/  LOP3.LUT R0, R3, 0x380, RZ, 0xc0, !PT ;  /* 0x0000038003007812 */ /* 0x000fc400078ec0ff */
[----:B------:R-:W-:Y:S02]  /*1f230*/  LOP3.LUT R5, R94, 0x380, RZ, 0xc0, !PT ;  /* 0x000003805e057812 */ /* 0x000fe400078ec0ff */
[----:B------:R-:W-:Y:S02]  /*1f240*/  SHF.R.U64 R32, R32, 0x3, RZ ;  /* 0x0000000320207819 */ /* 0x000fe400000012ff */
[----:B------:R-:W-:Y:S02]  /*1f250*/  SHF.R.U64 R36, R36, 0x3, RZ ;  /* 0x0000000324247819 */ /* 0x000fe400000012ff */
[----:B------:R-:W-:Y:S02]  /*1f260*/  SHF.R.U64 R40, R40, 0x3, RZ ;  /* 0x0000000328287819 */ /* 0x000fe400000012ff */
[----:B------:R-:W-:Y:S02]  /*1f270*/  SHF.R.U64 R44, R44, 0x3, RZ ;  /* 0x000000032c2c7819 */ /* 0x000fe400000012ff */
[----:B------:R-:W-:-:S02]  /*1f280*/  SHF.R.U64 R0, R0, 0x3, RZ ;  /* 0x0000000300007819 */ /* 0x000fc400000012ff */
[----:B------:R-:W-:Y:S02]  /*1f290*/  SHF.R.U64 R5, R5, 0x3, RZ ;  /* 0x0000000305057819 */ /* 0x000fe400000012ff */
        /* <DEDUP_REMOVED lines=9> */
[----:B------:R-:W-:Y:S01]  /*1f330*/  LOP3.LUT R48, R0, R3, RZ, 0x3c, !PT ;  /* 0x0000000300307212 */ /* 0x000fe200078e3cff */
[----:B------:R-:W5:Y:S01]  /*1f340*/  LD.E.128 R36, desc[UR4][R36.64] ;  /* 0x0000000424247980 */ /* 0x000f62000c101d00 */
[----:B------:R-:W-:Y:S01]  /*1f350*/  LOP3.LUT R94, R5, R94, RZ, 0x3c, !PT ;  /* 0x0000005e055e7212 */ /* 0x000fe200078e3cff */
[----:B------:R-:W0:Y:S01]  /*1f360*/  @P1 LDC R3, c[0x0][0xbec] ;  /* 0x0002fb00ff031b82 */ /* 0x000e220000000800 */
[----:B------:R-:W-:Y:S01]  /*1f370*/  SHF.R.S32.HI R14, RZ, 0x1f, R100 ;  /* 0x0000001fff0e7819 */ /* 0x000fe20000011464 */
[----:B------:R-:W5:Y:S03]  /*1f380*/  LD.E.128 R40, desc[UR4][R40.64] ;  /* 0x0000000428287980 */ /* 0x000f66000c101d00 */
[----:B------:R-:W-:Y:S01]  /*1f390*/  LEA.HI R14, R14, R100, RZ, 0x3 ;  /* 0x000000640e0e7211 */ /* 0x000fe200078f18ff */
[----:B------:R2:W5:Y:S04]  /*1f3a0*/  LD.E.128 R4, desc[UR4][R94.64] ;  /* 0x000000045e047980 */ /* 0x000568000c101d00 */
[----:B------:R-:W5:Y:S04]  /*1f3b0*/  LD.E.128 R44, desc[UR4][R44.64] ;  /* 0x000000042c2c7980 */ /* 0x000f68000c101d00 */
[----:B------:R-:W5:Y:S01]  /*1f3c0*/  LD.E.128 R48, desc[UR4][R48.64] ;  /* 0x0000000430307980 */ /* 0x000f62000c101d00 */
[----:B------:R-:W-:Y:S01]  /*1f3d0*/  ULDC.64 UR4, c[0x0][0xaa0] ;  /* 0x0002a80000047ab9 */ /* 0x000fe20000000a00 */
[----:B------:R-:W-:Y:S01]  /*1f3e0*/  LOP3.LUT R14, R14, 0xfffffff8, RZ, 0xc0, !PT ;  /* 0xfffffff80e0e7812 */ /* 0x000fe200078ec0ff */
[----:B------:R-:W-:Y:S01]  /*1f3f0*/  IMAD R11, R11, UR4, RZ ;  /* 0x000000040b0b7c24 */ /* 0x000fe2000f8e02ff */
[----:B------:R-:W-:Y:S01]  /*1f400*/  @!PT LDS RZ, [RZ] ;  /* 0x00000000fffff984 */ /* 0x000fe20000000800 */
[----:B------:R-:W-:Y:S01]  /*1f410*/  @!PT LDS RZ, [RZ] ;  /* 0x00000000fffff984 */ /* 0x000fe20000000800 */
[----:B------:R-:W-:Y:S01]  /*1f420*/  @!PT LDS RZ, [RZ] ;  /* 0x00000000fffff984 */ /* 0x000fe20000000800 */
[----:B------:R-:W-:Y:S01]  /*1f430*/  @!PT LDS RZ, [RZ] ;  /* 0x00000000fffff984 */ /* 0x000fe20000000800 */
[----:B------:R3:W-:Y:S06]  /*1f440*/  MEMBAR.ALL.CTA ;  /* 0x0000000000007992 */ /* 0x0007ec0000008000 */
[----:B---3--:R-:W3:Y:S01]  /*1f450*/  FENCE.VIEW.ASYNC.S ;  /* 0x00000000000073c6 */ /* 0x008ee20000000000 */
[----:B------:R-:W-:-:S02]  /*1f460*/  IMAD R11, R12, UR5, R11 ;  /* 0x000000050c0b7c24 */ /* 0x000fc4000f8e020b */
[----:B------:R-:W-:Y:S01]  /*1f470*/  IMAD.WIDE.U32 R12, R12, UR4, RZ ;  /* 0x000000040c0c7c25 */ /* 0x000fe2000f8e00ff */
[----:B------:R-:W-:-:S03]  /*1f480*/  ULDC.64 UR4, c[0x0][0xae8] ;  /* 0x0002ba0000047ab9 */ /* 0x000fc60000000a00 */
[----:B------:R-:W-:Y:S01]  /*1f490*/  IMAD.IADD R14, R100, 0x1, -R14 ;  /* 0x00000001640e7824 */ /* 0x000fe200078e0a0e */
[----:B------:R-:W-:-:S03]  /*1f4a0*/  IADD3 R13, R13, R11, RZ ;  /* 0x0000000b0d0d7210 */ /* 0x000fc60007ffe0ff */
[----:B------:R-:W-:Y:S02]  /*1f4b0*/  IMAD R0, R14, 0x20, R22 ;  /* 0x000000200e007824 */ /* 0x000fe400078e0216 */
[----:B------:R-:W-:Y:S01]  /*1f4c0*/  IMAD.WIDE.U32 R12, R98, UR4, R12 ;  /* 0x00000004620c7c25 */ /* 0x000fe2000f8e000c */
[----:B------:R-:W-:-:S03]  /*1f4d0*/  SHF.R.S32.HI R11, RZ, 0x1f, R10 ;  /* 0x0000001fff0b7819 */ /* 0x000fc6000001140a */
[----:B------:R-:W-:Y:S02]  /*1f4e0*/  IMAD R14, R99, 0x80, R0 ;  /* 0x00000080630e7824 */ /* 0x000fe400078e0200 */
[----:B------:R-:W-:Y:S01]  /*1f4f0*/  IMAD R13, R98, UR5, R13 ;  /* 0x00000005620d7c24 */ /* 0x000fe2000f8e020d */
[----:B------:R-:W-:Y:S01]  /*1f500*/  ULDC.64 UR4, c[0x0][0xaf0] ;  /* 0x0002bc0000047ab9 */ /* 0x000fe20000000a00 */
[----:B0-----:R-:W-:-:S04]  /*1f510*/  @P1 IMAD.HI.U32 R0, R14, R3, RZ ;  /* 0x000000030e001227 */ /* 0x001fc800078e00ff */
[----:B------:R-:W-:Y:S02]  /*1f520*/  IMAD R11, R11, UR4, RZ ;  /* 0x000000040b0b7c24 */ /* 0x000fe4000f8e02ff */
[----:B------:R-:W-:Y:S01]  /*1f530*/  IMAD.MOV.U32 R3, RZ, RZ, R14 ;  /* 0x000000ffff037224 */ /* 0x000fe200078e000e */
[----:B-1----:R-:W-:Y:S01]  /*1f540*/  @P1 SHF.R.U32.HI R3, RZ, R21, R0 ;  /* 0x00000015ff031219 */ /* 0x002fe20000011600 */
[C---:B------:R-:W-:Y:S02]  /*1f550*/  IMAD R15, R10.reuse, UR5, R11 ;  /* 0x000000050a0f7c24 */ /* 0x040fe4000f8e020b */
[----:B------:R-:W-:Y:S01]  /*1f560*/  IMAD.WIDE.U32 R10, R10, UR4, R12 ;  /* 0x000000040a0a7c25 */ /* 0x000fe2000f8e000c */
[--C-:B------:R-:W-:Y:S01]  /*1f570*/  SHF.R.S32.HI R0, RZ, 0x1f, R3.reuse ;  /* 0x0000001fff007819 */ /* 0x100fe20000011403 */
[----:B------:R-:W-:Y:S02]  /*1f580*/  ULDC.64 UR4, c[0x0][0xae0] ;  /* 0x0002b80000047ab9 */ /* 0x000fe40000000a00 */
[----:B------:R-:W-:Y:S01]  /*1f590*/  IMAD.MOV R13, RZ, RZ, -R3 ;  /* 0x000000ffff0d7224 */ /* 0x000fe200078e0a03 */
[----:B------:R-:W-:Y:S01]  /*1f5a0*/  IADD3 R11, R11, R15, RZ ;  /* 0x0000000f0b0b7210 */ /* 0x000fe20007ffe0ff */
[----:B------:R-:W-:-:S02]  /*1f5b0*/  IMAD R12, R0, UR4, RZ ;  /* 0x00000004000c7c24 */ /* 0x000fc4000f8e02ff */
[----:B------:R-:W-:Y:S02]  /*1f5c0*/  VIADD R0, R2, 0x34820 ;  /* 0x0003482002007836 */ /* 0x000fe40000000000 */
[----:B------:R-:W-:Y:S02]  /*1f5d0*/  IMAD R13, R8, R13, R14 ;  /* 0x0000000d080d7224 */ /* 0x000fe400078e020e */
[C---:B------:R-:W-:Y:S01]  /*1f5e0*/  IMAD R15, R3.reuse, UR5, R12 ;  /* 0x00000005030f7c24 */ /* 0x040fe2000f8e020c */
[----:B------:R-:W-:Y:S01]  /*1f5f0*/  PRMT R0, RZ, 0x654, R0 ;  /* 0x00000654ff007816 */ /* 0x000fe20000000000 */
[----:B------:R-:W-:Y:S01]  /*1f600*/  IMAD.WIDE.U32 R10, R3, UR4, R10 ;  /* 0x00000004030a7c25 */ /* 0x000fe2000f8e000a */
[----:B------:R-:W-:Y:S01]  /*1f610*/  SHF.R.S32.HI R3, RZ, 0x1f, R13 ;  /* 0x0000001fff037819 */ /* 0x000fe2000001140d */
[----:B------:R-:W-:Y:S01]  /*1f620*/  ULDC.64 UR4, c[0x0][0xad8] ;  /* 0x0002b60000047ab9 */ /* 0x000fe20000000a00 */
[----:B---3--:R0:W-:Y:S01]  /*1f630*/  SYNCS.ARRIVE.TRANS64.RED.A1T0 RZ, [R0+URZ], RZ ;  /* 0x000000ff00ff79a7 */ /* 0x0081e2000810043f */
[----:B------:R-:W-:-:S02]  /*1f640*/  IMAD.IADD R11, R11, 0x1, R15 ;  /* 0x000000010b0b7824 */ /* 0x000fc400078e020f */
[----:B------:R-:W-:-:S04]  /*1f650*/  IMAD.WIDE.U32 R10, R13, UR4, R10 ;  /* 0x000000040d0a7c25 */ /* 0x000fc8000f8e000a */
[----:B0-----:R-:W-:-:S04]  /*1f660*/  IMAD R0, R3, UR4, RZ ;  /* 0x0000000403007c24 */ /* 0x001fc8000f8e02ff */
[----:B------:R-:W-:Y:S01]  /*1f670*/  IMAD R13, R13, UR5, R0 ;  /* 0x000000050d0d7c24 */ /* 0x000fe2000f8e0200 */
[----:B------:R-:W-:Y:S02]  /*1f680*/  ULDC.64 UR4, c[0x0][0xa80] ;  /* 0x0002a00000047ab9 */ /* 0x000fe40000000a00 */
[----:B------:R-:W-:Y:S02]  /*1f690*/  LEA R3, P0, R10, UR4, 0x1 ;  /* 0x000000040a037c11 */ /* 0x000fe4000f8008ff */
[----:B------:R-:W-:Y:S01]  /*1f6a0*/  IADD3 R11, R11, R13, RZ ;  /* 0x0000000d0b0b7210 */ /* 0x000fe20007ffe0ff */
[----:B------:R-:W-:-:S03]  /*1f6b0*/  UMOV UR4, 0xffffffff ;  /* 0xffffffff00047882 */ /* 0x000fc60000000000 */
[----:B------:R-:W-:Y:S01]  /*1f6c0*/  LEA.HI.X R8, R10, UR5, R11, 0x1, P0 ;  /* 0x000000050a087c11 */ /* 0x000fe200080f0c0b */
[----:B------:R-:W-:Y:S01]  /*1f6d0*/  IMAD R20, R99, 0x80, R22 ;  /* 0x0000008063147824 */ /* 0x000fe200078e0216 */
[----:B------:R-:W-:Y:S01]  /*1f6e0*/  SHF.R.S32.HI R21, RZ, 0x1f, R221 ;  /* 0x0000001fff157819 */ /* 0x000fe200000114dd */
[----:B--2---:R-:W-:Y:S06]  /*1f6f0*/  BRA.DIV UR4, `(.L_x_6866) ;  /* 0x000000a204ec7947 */ /* 0x004fec000b800000 */
[----:B------:R0:W1:Y:S04]  /*1f700*/  SHFL.IDX PT, R0, R8, RZ, 0x181f ;  /* 0x00181fff08007589 */ /* 0x00006800000e0000 */
[----:B------:R0:W2:Y:S02]  /*1f710*/  SHFL.IDX PT, R14, R3, RZ, 0x181f ;  /* 0x00181fff030e7589 */ /* 0x0000a400000e0000 */
.L_x_7077:
[----:B------:R-:W-:Y:S01]  /*1f720*/  ISETP.GE.AND P0, PT, R20, R9, PT ;  /* 0x000000091400720c */ /* 0x000fe20003f06270 */
[----:B------:R-:W-:-:S12]  /*1f730*/  BSSY B1, `(.L_x_6867) ;  /* 0x000000c000017945 */ /* 0x000fd80003800000 */
[----:B------:R-:W-:Y:S05]  /*1f740*/  @P0 BRA `(.L_x_6868) ;  /* 0x0000000000280947 */ /* 0x000fea0003800000 */
[----:B------:R-:W-:Y:S01]  /*1f750*/  ULDC UR4, c[0x0][0xac8] ;  /* 0x0002b20000047ab9 */ /* 0x000fe20000000800 */
[----:B------:R-:W-:Y:S01]  /*1f760*/  ULDC.64 UR6, c[0x0][0x208] ;  /* 0x0000820000067ab9 */ /* 0x000fe20000000a00 */
[----:B------:R-:W-:Y:S02]  /*1f770*/  ISETP.GE.AND P0, PT, R16, UR4, PT ;  /* 0x0000000410007c0c */ /* 0x000fe4000bf06270 */
[----:B------:R-:W-:-:S11]  /*1f780*/  ISETP.GE.AND P1, PT, R221, UR4, PT ;  /* 0x00000004dd007c0c */ /* 0x000fd6000bf26270 */
[CC--:B--2---:R-:W-:Y:S02]  /*1f790*/  @!P0 LEA R10, P2, R16.reuse, R14.reuse, 0x1 ;  /* 0x0000000e100a8211 */ /* 0x0c4fe400078408ff */
[C---:B------:R-:W-:Y:S02]  /*1f7a0*/  @!P1 LEA R14, P3, R221.reuse, R14, 0x1 ;  /* 0x0000000edd0e9211 */ /* 0x040fe400078608ff */
[-C--:B-1----:R-:W-:Y:S02]  /*1f7b0*/  @!P0 LEA.HI.X R11, R16, R0.reuse, R17, 0x1, P2 ;  /* 0x00000000100b8211 */ /* 0x082fe400010f0c11 */
[----:B------:R-:W-:-:S03]  /*1f7c0*/  @!P1 LEA.HI.X R15, R221, R0, R21, 0x1, P3 ;  /* 0x00000000dd0f9211 */ /* 0x000fc600018f0c15 */
[----:B-----5:R3:W-:Y:S04]  /*1f7d0*/  @!P0 ST.E.128 desc[UR6][R10.64], R4 ;  /* 0x000000040a008985 */ /* 0x0207e8000c101d06 */
[----:B------:R3:W-:Y:S02]  /*1f7e0*/  @!P1 ST.E.128 desc[UR6][R14.64], R36 ;  /* 0x000000240e009985 */ /* 0x0007e4000c101d06 */
.L_x_6868:
[----:B------:R-:W-:Y:S05]  /*1f7f0*/  BSYNC B1 ;  /* 0x0000000000017941 */ /* 0x000fea0003800000 */
.L_x_6867:
[----:B------:R-:W-:-:S03]  /*1f800*/  UMOV UR4, 0xffffffff ;  /* 0xffffffff00047882 */ /* 0x000fc60000000000 */
[----:B------:R-:W-:Y:S05]  /*1f810*/  BRA.DIV UR4, `(.L_x_6869) ;  /* 0x000000a204d87947 */ /* 0x000fea000b800000 */
[----:B-1----:R1:W4:Y:S04]  /*1f820*/  SHFL.IDX PT, R0, R8, 0x1, 0x181f ;  /* 0x00381f0008007f89 */ /* 0x00232800000e0000 */
[----:B--23--:R1:W2:Y:S02]  /*1f830*/  SHFL.IDX PT, R14, R3, 0x1, 0x181f ;  /* 0x00381f00030e7f89 */ /* 0x00c2a400000e0000 */
.L_x_7081:
[----:B-----5:R-:W-:Y:S01]  /*1f840*/  VIADD R4, R20, 0x20 ;  /* 0x0000002014047836 */ /* 0x020fe20000000000 */
[----:B------:R-:W-:Y:S04]  /*1f850*/  BSSY B1, `(.L_x_6870) ;  /* 0x000000d000017945 */ /* 0x000fe80003800000 */
[----:B------:R-:W-:-:S13]  /*1f860*/  ISETP.GE.AND P0, PT, R4, R9, PT ;  /* 0x000000090400720c */ /* 0x000fda0003f06270 */
[----:B------:R-:W-:Y:S05]  /*1f870*/  @P0 BRA `(.L_x_6871) ;  /* 0x0000000000280947 */ /* 0x000fea0003800000 */
[----:B------:R-:W-:Y:S01]  /*1f880*/  ULDC UR4, c[0x0][0xac8] ;  /* 0x0002b20000047ab9 */ /* 0x000fe20000000800 */
[----:B------:R-:W-:Y:S01]  /*1f890*/  ULDC.64 UR6, c[0x0][0x208] ;  /* 0x0000820000067ab9 */ /* 0x000fe20000000a00 */
[----:B------:R-:W-:Y:S02]  /*1f8a0*/  ISETP.GE.AND P2, PT, R16, UR4, PT ;  /* 0x0000000410007c0c */ /* 0x000fe4000bf46270 */
[----:B------:R-:W-:-:S11]  /*1f8b0*/  ISETP.GE.AND P3, PT, R221, UR4, PT ;  /* 0x00000004dd007c0c */ /* 0x000fd6000bf66270 */
[CC--:B--2---:R-:W-:Y:S02]  /*1f8c0*/  @!P2 LEA R4, P0, R16.reuse, R14.reuse, 0x1 ;  /* 0x0000000e1004a211 */ /* 0x0c4fe400078008ff */
[C---:B------:R-:W-:Y:S02]  /*1f8d0*/  @!P3 LEA R14, P1, R221.reuse, R14, 0x1 ;  /* 0x0000000edd0eb211 */ /* 0x040fe400078208ff */
[-C--:B----4-:R-:W-:Y:S02]  /*1f8e0*/  @!P2 LEA.HI.X R5, R16, R0.reuse, R17, 0x1, P0 ;  /* 0x000000001005a211 */ /* 0x090fe400000f0c11 */
[----:B------:R-:W-:-:S03]  /*1f8f0*/  @!P3 LEA.HI.X R15, R221, R0, R21, 0x1, P1 ;  /* 0x00000000dd0fb211 */ /* 0x000fc600008f0c15 */
[----:B------:R3:W-:Y:S04]  /*1f900*/  @!P2 ST.E.128 desc[UR6][R4.64], R24 ;  /* 0x000000180400a985 */ /* 0x0007e8000c101d06 */
[----:B------:R3:W-:Y:S02]  /*1f910*/  @!P3 ST.E.128 desc[UR6][R14.64], R40 ;  /* 0x000000280e00b985 */ /* 0x0007e4000c101d06 */
.L_x_6871:
[----:B------:R-:W-:Y:S05]  /*1f920*/  BSYNC B1 ;  /* 0x0000000000017941 */ /* 0x000fea0003800000 */
.L_x_6870:
[----:B------:R-:W-:-:S03]  /*1f930*/  UMOV UR4, 0xffffffff ;  /* 0xffffffff00047882 */ /* 0x000fc60000000000 */
[----:B------:R-:W-:Y:S05]  /*1f940*/  BRA.DIV UR4, `(.L_x_6872) ;  /* 0x000000a204d47947 */ /* 0x000fea000b800000 */
[----:B----4-:R4:W0:Y:S04]  /*1f950*/  SHFL.IDX PT, R0, R8, 0x2, 0x181f ;  /* 0x00581f0008007f89 */ /* 0x01082800000e0000 */
[----:B--23--:R4:W2:Y:S02]  /*1f960*/  SHFL.IDX PT, R14, R3, 0x2, 0x181f ;  /* 0x00581f00030e7f89 */ /* 0x00c8a400000e0000 */
.L_x_7085:
[----:B------:R-:W-:Y:S01]  /*1f970*/  VIADD R4, R20, 0x40 ;  /* 0x0000004014047836 */ /* 0x000fe20000000000 */
        /* <DEDUP_REMOVED lines=9> */
[-C--:B0-----:R-:W-:Y:S02]  /*1fa10*/  @!P2 LEA.HI.X R5, R16, R0.reuse, R17, 0x1, P0 ;  /* 0x000000001005a211 */ /* 0x081fe400000f0c11 */
[----:B------:R-:W-:-:S03]  /*1fa20*/  @!P3 LEA.HI.X R15, R221, R0, R21, 0x1, P1 ;  /* 0x00000000dd0fb211 */ /* 0x000fc600008f0c15 */
[----:B------:R3:W-:Y:S04]  /*1fa30*/  @!P2 ST.E.128 desc[UR6][R4.64], R28 ;  /* 0x0000001c0400a985 */ /* 0x0007e8000c101d06 */
[----:B------:R3:W-:Y:S02]  /*1fa40*/  @!P3 ST.E.128 desc[UR6][R14.64], R44 ;  /* 0x0000002c0e00b985 */ /* 0x0007e4000c101d06 */
.L_x_6874:
[----:B------:R-:W-:Y:S05]  /*1fa50*/  BSYNC B1 ;  /* 0x0000000000017941 */ /* 0x000fea0003800000 */
.L_x_6873:
[----:B------:R-:W-:-:S03]  /*1fa60*/  UMOV UR4, 0xffffffff ;  /* 0xffffffff00047882 */ /* 0x000fc60000000000 */
[----:B------:R-:W-:Y:S05]  /*1fa70*/  BRA.DIV UR4, `(.L_x_6875) ;  /* 0x000000a204d07947 */ /* 0x000fea000b800000 */
[----:B0-----:R0:W0:Y:S04]  /*1fa80*/  SHFL.IDX PT, R0, R8, 0x3, 0x181f ;  /* 0x00781f0008007f89 */ /* 0x00102800000e0000 */
[----:B--23--:R2:W3:Y:S02]  /*1fa90*/  SHFL.IDX PT, R14, R3, 0x3, 0x181f ;  /* 0x00781f00030e7f89 */ /* 0x00c4e400000e0000 */
.L_x_7089:
[----:B------:R-:W-:-:S04]  /*1faa0*/  IADD3 R4, R20, 0x60, RZ ;  /* 0x0000006014047810 */ /* 0x000fc80007ffe0ff */
[----:B------:R-:W-:-:S13]  /*1fab0*/  ISETP.GE.AND P0, PT, R4, R9, PT ;  /* 0x000000090400720c */ /* 0x000fda0003f06270 */
[----:B------:R-:W-:Y:S05]  /*1fac0*/  @P0 BRA `(.L_x_6876) ;  /* 0x0000001c000c0947 */ /* 0x000fea0003800000 */
[----:B------:R-:W-:Y:S01]  /*1fad0*/  ULDC UR4, c[0x0][0xac8] ;  /* 0x0002b20000047ab9 */ /* 0x000fe20000000800 */
[----:B------:R-:W-:Y:S01]  /*1fae0*/  ULDC.64 UR6, c[0x0][0x208] ;  /* 0x0000820000067ab9 */ /* 0x000fe20000000a00 */
[----:B------:R-:W-:-:S13]  /*1faf0*/  ISETP.GE.AND P1, PT, R16, UR4, PT ;  /* 0x0000000410007c0c */ /* 0x000fda000bf26270 */
[----:B---3--:R-:W-:-:S04]  /*1fb00*/  @!P1 LEA R4, P0, R16, R14, 0x1 ;  /* 0x0000000e10049211 */ /* 0x008fc800078008ff */
[----:B0-----:R-:W-:Y:S02]  /*1fb10*/  @!P1 LEA.HI.X R5, R16, R0, R17, 0x1, P0 ;  /* 0x0000000010059211 */ /* 0x001fe400000f0c11 */
[----:B------:R-:W-:-:S03]  /*1fb20*/  ISETP.GE.AND P0, PT, R221, UR4, PT ;  /* 0x00000004dd007c0c */ /* 0x000fc6000bf06270 */
[----:B------:R0:W-:Y:S10]  /*1fb30*/  @!P1 ST.E.128 desc[UR6][R4.64], R32 ;  /* 0x0000002004009985 */ /* 0x0001f4000c101d06 */
[----:B------:R-:W-:Y:S05]  /*1fb40*/  @P0 BRA `(.L_x_6876) ;  /* 0x0000001800ec0947 */ /* 0x000fea0003800000 */
[----:B------:R-:W-:Y:S01]  /*1fb50*/  LEA R14, P0, R221, R14, 0x1 ;  /* 0x0000000edd0e7211 */ /* 0x000fe200078008ff */
[----:B------:R-:W-:-:S03]  /*1fb60*/  ULDC.64 UR4, c[0x0][0x208] ;  /* 0x0000820000047ab9 */ /* 0x000fc60000000a00 */
[----:B------:R-:W-:-:S05]  /*1fb70*/  LEA.HI.X R15, R221, R0, R21, 0x1, P0 ;  /* 0x00000000dd0f7211 */ /* 0x000fca00000f0c15 */
[----:B------:R3:W-:Y:S01]  /*1fb80*/  ST.E.128 desc[UR4][R14.64], R48 ;  /* 0x000000300e007985 */ /* 0x0007e2000c101d04 */
[----:B------:R-:W-:Y:S05]  /*1fb90*/  BRA `(.L_x_6876) ;  /* 0x0000001800d87947 */ /* 0x000fea0003800000 */
.L_x_6865:
[----:B------:R-:W2:Y:S01]  /*1fba0*/  LDL R120, [R1+0x34] ;  /* 0x0000340001787983 */ /* 0x000ea20000100800 */
[----:B0-----:R-:W0:Y:S01]  /*1fbb0*/  @P1 LDC R0, c[0x0][0xbec] ;  /* 0x0002fb00ff001b82 */ /* 0x001e220000000800 */
[----:B------:R-:W-:Y:S01]  /*1fbc0*/  ULDC.64 UR4, c[0x0][0xb08] ;  /* 0x0002c20000047ab9 */ /* 0x000fe20000000a00 */
[----:B------:R-:W-:Y:S01]  /*1fbd0*/  SHF.R.S32.HI R3, RZ, 0x1f, R10 ;  /* 0x0000001fff037819 */ /* 0x000fe2000001140a */
[----:B------:R-:W-:Y:S01]  /*1fbe0*/  IMAD R11, R11, UR4, RZ ;  /* 0x000000040b0b7c24 */ /* 0x000fe2000f8e02ff */
[----:B------:R-:W-:Y:S01]  /*1fbf0*/  ULDC.64 UR6, c[0x0][0xb30] ;  /* 0x0002cc0000067ab9 */ /* 0x000fe20000000a00 */
[----:B------:R-:W-:-:S03]  /*1fc00*/  IMAD.WIDE.U32 R4, R12, UR4, RZ ;  /* 0x000000040c047c25 */ /* 0x000fc6000f8e00ff */
[----:B------:R-:W1:Y:S01]  /*1fc10*/  @P1 LDC R13, c[0x0][0xbf0] ;  /* 0x0002fc00ff0d1b82 */ /* 0x000e620000000800 */
[----:B------:R-:W-:Y:S01]  /*1fc20*/  IMAD R11, R12, UR5, R11 ;  /* 0x000000050c0b7c24 */ /* 0x000fe2000f8e020b */
[----:B------:R-:W-:-:S03]  /*1fc30*/  ULDC.64 UR4, c[0x0][0xb38] ;  /* 0x0002ce0000047ab9 */ /* 0x000fc60000000a00 */
[----:B------:R-:W-:Y:S02]  /*1fc40*/  IMAD.IADD R5, R5, 0x1, R11 ;  /* 0x0000000105057824 */ /* 0x000fe400078e020b */
[----:B------:R-:W-:-:S04]  /*1fc50*/  IMAD.WIDE.U32 R4, R98, UR4, R4 ;  /* 0x0000000462047c25 */ /* 0x000fc8000f8e0004 */
[----:B------:R-:W-:Y:S01]  /*1fc60*/  IMAD R5, R98, UR5, R5 ;  /* 0x0000000562057c24 */ /* 0x000fe2000f8e0205 */
[----:B------:R-:W-:Y:S02]  /*1fc70*/  ULDC.64 UR4, c[0x0][0xb40] ;  /* 0x0002d00000047ab9 */ /* 0x000fe40000000a00 */
[----:B------:R-:W-:Y:S02]  /*1fc80*/  IMAD R3, R3, UR4, RZ ;  /* 0x0000000403037c24 */ /* 0x000fe4000f8e02ff */
[----:B0-----:R-:W-:-:S04]  /*1fc90*/  @P1 IMAD.HI.U32 R0, R97, R0, RZ ;  /* 0x0000000061001227 */ /* 0x001fc800078e00ff */
[C---:B------:R-:W-:Y:S02]  /*1fca0*/  IMAD R7, R10.reuse, UR5, R3 ;  /* 0x000000050a077c24 */ /* 0x040fe4000f8e0203 */
[----:B------:R-:W-:Y:S01]  /*1fcb0*/  IMAD.WIDE.U32 R10, R10, UR4, R4 ;  /* 0x000000040a0a7c25 */ /* 0x000fe2000f8e0004 */
[----:B------:R-:W-:-:S03]  /*1fcc0*/  ULDC.64 UR4, c[0x0][0xb48] ;  /* 0x0002d20000047ab9 */ /* 0x000fc60000000a00 */
[----:B------:R-:W-:Y:S01]  /*1fcd0*/  IMAD.MOV.U32 R3, RZ, RZ, R97 ;  /* 0x000000ffff037224 */ /* 0x000fe200078e0061 */
[----:B-1----:R-:W-:Y:S01]  /*1fce0*/  @P1 SHF.R.U32.HI R3, RZ, R13, R0 ;  /* 0x0000000dff031219 */ /* 0x002fe20000011600 */
[----:B------:R-:W-:-:S03]  /*1fcf0*/  IMAD.IADD R11, R11, 0x1, R7 ;  /* 0x000000010b0b7824 */ /* 0x000fc600078e0207 */
[----:B------:R-:W-:Y:S02]  /*1fd00*/  IADD3 R7, -R3, RZ, RZ ;  /* 0x000000ff03077210 */ /* 0x000fe40007ffe1ff */
[----:B------:R-:W-:Y:S01]  /*1fd10*/  SHF.R.S32.HI R0, RZ, 0x1f, R3 ;  /* 0x0000001fff007819 */ /* 0x000fe20000011403 */
[----:B------:R-:W-:-:S04]  /*1fd20*/  IMAD.WIDE.U32 R4, R96, UR4, R10 ;  /* 0x0000000460047c25 */ /* 0x000fc8000f8e000a */
        /* <DEDUP_REMOVED lines=9> */
[----:B------:R-:W-:Y:S02]  /*1fdc0*/  VIADD R8, R2, 0x34820 ;  /* 0x0003482002087836 */ /* 0x000fe40000000000 */
[C---:B------:R-:W-:Y:S02]  /*1fdd0*/  IMAD R3, R7.reuse, UR5, R0 ;  /* 0x0000000507037c24 */ /* 0x040fe4000f8e0200 */
[----:B------:R-:W-:Y:S01]  /*1fde0*/  IMAD.WIDE.U32 R4, R7, UR4, R4 ;  /* 0x0000000407047c25 */ /* 0x000fe2000f8e0004 */
[----:B------:R-:W-:Y:S01]  /*1fdf0*/  ULDC.64 UR4, c[0x0][0xb00] ;  /* 0x0002c00000047ab9 */ /* 0x000fe20000000a00 */
[----:B------:R-:W-:-:S02]  /*1fe00*/  PRMT R8, RZ, 0x654, R8 ;  /* 0x00000654ff087816 */ /* 0x000fc40000000008 */
[----:B------:R-:W-:Y:S01]  /*1fe10*/  IMAD.IADD R3, R5, 0x1, R3 ;  /* 0x0000000105037824 */ /* 0x000fe200078e0203 */
[C---:B------:R-:W-:Y:S01]  /*1fe20*/  LEA R0, P0, R4.reuse, UR4, 0x2 ;  /* 0x0000000404007c11 */ /* 0x040fe2000f8010ff */
[----:B------:R-:W-:Y:S01]  /*1fe30*/  UMOV UR4, 0xffffffff ;  /* 0xffffffff00047882 */ /* 0x000fe20000000000 */
[----:B------:R0:W-:Y:S02]  /*1fe40*/  SYNCS.ARRIVE.TRANS64.RED.A1T0 RZ, [R8+URZ], RZ ;  /* 0x000000ff08ff79a7 */ /* 0x0001e4000810043f */
[----:B------:R-:W-:Y:S01]  /*1fe50*/  LEA.HI.X R4, R4, UR5, R3, 0x2, P0 ;  /* 0x0000000504047c11 */ /* 0x000fe200080f1403 */
[C---:B--2---:R-:W-:Y:S01]  /*1fe60*/  VIADD R94, R120.reuse, 0x28 ;  /* 0x00000028785e7836 */ /* 0x044fe20000000000 */
[C---:B------:R-:W-:Y:S01]  /*1fe70*/  IADD3 R30, R120.reuse, 0x20, RZ ;  /* 0x00000020781e7810 */ /* 0x040fe20007ffe0ff */
[C---:B------:R-:W-:Y:S01]  /*1fe80*/  VIADD R96, R120.reuse, 0x30 ;  /* 0x0000003078607836 */ /* 0x040fe20000000000 */
[C---:B------:R-:W-:Y:S01]  /*1fe90*/  IADD3 R100, R120.reuse, 0x40, RZ ;  /* 0x0000004078647810 */ /* 0x040fe20007ffe0ff */
[C---:B------:R-:W-:Y:S01]  /*1fea0*/  VIADD R98, R120.reuse, 0x38 ;  /* 0x0000003878627836 */ /* 0x040fe20000000000 */
[C---:B------:R-:W-:Y:S01]  /*1feb0*/  IADD3 R107, R120.reuse, 0x60, RZ ;  /* 0x00000060786b7810 */ /* 0x040fe20007ffe0ff */
[C---:B------:R-:W-:Y:S01]  /*1fec0*/  VIADD R102, R120.reuse, 0x48 ;  /* 0x0000004878667836 */ /* 0x040fe20000000000 */
[C---:B------:R-:W-:Y:S01]  /*1fed0*/  IADD3 R7, R120.reuse, 0x8, RZ ;  /* 0x0000000878077810 */ /* 0x040fe20007ffe0ff */
[----:B------:R-:W-:-:S02]  /*1fee0*/  VIADD R104, R120, 0x50 ;  /* 0x0000005078687836 */ /* 0x000fc40000000000 */
[C---:B------:R-:W-:Y:S02]  /*1fef0*/  VIADD R105, R120.reuse, 0x58 ;  /* 0x0000005878697836 */ /* 0x040fe40000000000 */
[C---:B------:R-:W-:Y:S02]  /*1ff00*/  VIADD R109, R120.reuse, 0x68 ;  /* 0x00000068786d7836 */ /* 0x040fe40000000000 */
[C---:B------:R-:W-:Y:S02]  /*1ff10*/  VIADD R111, R120.reuse, 0x70 ;  /* 0x00000070786f7836 */ /* 0x040fe40000000000 */
[C---:B------:R-:W-:Y:S02]  /*1ff20*/  VIADD R113, R120.reuse, 0x78 ;  /* 0x0000007878717836 */ /* 0x040fe40000000000 */
[C---:B------:R-:W-:Y:S02]  /*1ff30*/  VIADD R115, R120.reuse, 0x10 ;  /* 0x0000001078737836 */ /* 0x040fe40000000000 */
[----:B------:R-:W-:Y:S01]  /*1ff40*/  VIADD R117, R120, 0x18 ;  /* 0x0000001878757836 */ /* 0x000fe20000000000 */
        /* <DEDUP_REMOVED lines=11> */
[----:B0-----:R-:W-:Y:S02]  /*20000*/  SHF.R.S32.HI R8, RZ, 0x1f, R7 ;  /* 0x0000001fff087819 */ /* 0x001fe40000011407 */
[----:B------:R-:W-:-:S02]  /*20010*/  SHF.R.S32.HI R116, RZ, 0x1f, R115 ;  /* 0x0000001fff747819 */ /* 0x000fc40000011473 */
[----:B------:R-:W-:Y:S02]  /*20020*/  SHF.R.S32.HI R118, RZ, 0x1f, R117 ;  /* 0x0000001fff767819 */ /* 0x000fe40000011475 */
[----:B------:R-:W-:Y:S01]  /*20030*/  SHF.R.S32.HI R119, RZ, 0x1f, R104 ;  /* 0x0000001fff777819 */ /* 0x000fe20000011468 */
[----:B------:R-:W-:Y:S06]  /*20040*/  BRA.DIV UR4, `(.L_x_6877) ;  /* 0x0000009e04a47947 */ /* 0x000fec000b800000 */
[----:B------:R0:W1:Y:S04]  /*20050*/  SHFL.IDX PT, R3, R4, RZ, 0x1c1f ;  /* 0x001c1fff04037589 */ /* 0x00006800000e0000 */
[----:B------:R0:W2:Y:S02]  /*20060*/  SHFL.IDX PT, R14, R0, RZ, 0x1c1f ;  /* 0x001c1fff000e7589 */ /* 0x0000a400000e0000 */
.L_x_7092:
[----:B------:R-:W-:Y:S01]  /*20070*/  ISETP.GE.AND P0, PT, R26, R9, PT ;  /* 0x000000091a00720c */ /* 0x000fe20003f06270 */
[----:B------:R-:W-:-:S12]  /*20080*/  BSSY B1, `(.L_x_6878) ;  /* 0x0000044000017945 */ /* 0x000fd80003800000 */
[----:B------:R-:W-:Y:S05]  /*20090*/  @P0 BRA `(.L_x_6879) ;  /* 0x0000000400080947 */ /* 0x000fea0003800000 */
[----:B------:R-:W-:Y:S01]  /*200a0*/  ULDC UR4, c[0x0][0xac8] ;  /* 0x0002b20000047ab9 */ /* 0x000fe20000000800 */
[----:B------:R-:W-:Y:S01]  /*200b0*/  ULDC.64 UR6, c[0x0][0x208] ;  /* 0x0000820000067ab9 */ /* 0x000fe20000000a00 */
[----:B------:R-:W-:Y:S02]  /*200c0*/  ISETP.GE.AND P0, PT, R120, UR4, PT ;  /* 0x0000000478007c0c */ /* 0x000fe4000bf06270 */
[----:B------:R-:W-:Y:S02]  /*200d0*/  ISETP.GE.AND P2, PT, R7, UR4, PT ;  /* 0x0000000407007c0c */ /* 0x000fe4000bf46270 */
[----:B------:R-:W-:Y:S02]  /*200e0*/  ISETP.GE.AND P3, PT, R115, UR4, PT ;  /* 0x0000000473007c0c */ /* 0x000fe4000bf66270 */
[----:B------:R-:W-:-:S07]  /*200f0*/  ISETP.GE.AND P1, PT, R117, UR4, PT ;  /* 0x0000000475007c0c */ /* 0x000fce000bf26270 */
[----:B-1----:R-:W-:Y:S02]  /*20100*/  @!P0 IMAD.MOV.U32 R15, RZ, RZ, R3 ;  /* 0x000000ffff0f8224 */ /* 0x002fe400078e0003 */
[----:B--2---:R-:W-:Y:S01]  /*20110*/  @!P2 LEA R10, P4, R7, R14, 0x2 ;  /* 0x0000000e070aa211 */ /* 0x004fe200078810ff */
[----:B------:R-:W-:-:S03]  /*20120*/  @!P0 IMAD.WIDE R12, R120, 0x4, R14 ;  /* 0x00000004780c8825 */ /* 0x000fc600078e020e */
[-C--:B------:R-:W-:Y:S02]  /*20130*/  @!P2 LEA.HI.X R11, R7, R3.reuse, R8, 0x2, P4 ;  /* 0x00000003070ba211 */ /* 0x080fe400020f1408 */
[-C--:B------:R-:W-:Y:S01]  /*20140*/  @!P3 LEA R24, P4, R115, R14.reuse, 0x2 ;  /* 0x0000000e7318b211 */ /* 0x080fe200078810ff */
[----:B------:R1:W-:Y:S01]  /*20150*/  @!P0 ST.E.64 desc[UR6][R12.64], R20 ;  /* 0x000000140c008985 */ /* 0x0003e2000c101b06 */
[----:B------:R-:W-:Y:S02]  /*20160*/  ISETP.GE.AND P0, PT, R30, UR4, PT ;  /* 0x000000041e007c0c */ /* 0x000fe4000bf06270 */
[----:B------:R-:W-:Y:S01]  /*20170*/  @!P1 LEA R26, P5, R117, R14, 0x2 ;  /* 0x0000000e751a9211 */ /* 0x000fe200078a10ff */
[----:B------:R2:W-:Y:S01]  /*20180*/  @!P2 ST.E.64 desc[UR6][R10.64], R88 ;  /* 0x000000580a00a985 */ /* 0x0005e2000c101b06 */
[----:B------:R-:W-:Y:S02]  /*20190*/  ISETP.GE.AND P2, PT, R94, UR4, PT ;  /* 0x000000045e007c0c */ /* 0x000fe4000bf46270 */
[----:B------:R-:W-:-:S02]  /*201a0*/  @!P3 LEA.HI.X R25, R115, R3, R116, 0x2, P4 ;  /* 0x000000037319b211 */ /* 0x000fc400020f1474 */
[----:B------:R-:W-:Y:S02]  /*201b0*/  @!P1 LEA.HI.X R27, R117, R3, R118, 0x2, P5 ;  /* 0x00000003751b9211 */ /* 0x000fe400028f1476 */
[----:B------:R-:W-:Y:S01]  /*201c0*/  ISETP.GE.AND P4, PT, R96, UR4, PT ;  /* 0x0000000460007c0c */ /* 0x000fe2000bf86270 */
[----:B------:R3:W-:Y:S02]  /*201d0*/  @!P3 ST.E.64 desc[UR6][R24.64], R32 ;  /* 0x000000201800b985 */ /* 0x0007e4000c101b06 */
[-C--:B------:R-:W-:Y:S02]  /*201e0*/  @!P0 LEA R28, P3, R30, R14.reuse, 0x2 ;  /* 0x0000000e1e1c8211 */ /* 0x080fe400078610ff */
[----:B------:R4:W-:Y:S01]  /*201f0*/  @!P1 ST.E.64 desc[UR6][R26.64], R36 ;  /* 0x000000241a009985 */ /* 0x0009e2000c101b06 */
[----:B------:R-:W-:Y:S02]  /*20200*/  ISETP.GE.AND P1, PT, R98, UR4, PT ;  /* 0x0000000462007c0c */ /* 0x000fe4000bf26270 */
[----:B-1----:R-:W-:-:S02]  /*20210*/  @!P2 LEA R12, P5, R94, R14, 0x2 ;  /* 0x0000000e5e0ca211 */ /* 0x002fc400078a10ff */
[-C--:B------:R-:W-:Y:S02]  /*20220*/  @!P0 LEA.HI.X R29, R30, R3.reuse, R31, 0x2, P3 ;  /* 0x000000031e1d8211 */ /* 0x080fe400018f141f */
[----:B------:R-:W-:Y:S02]  /*20230*/  @!P2 LEA.HI.X R13, R94, R3, R95, 0x2, P5 ;  /* 0x000000035e0da211 */ /* 0x000fe400028f145f */
[----:B------:R-:W-:Y:S01]  /*20240*/  ISETP.GE.AND P3, PT, R100, UR4, PT ;  /* 0x0000000464007c0c */ /* 0x000fe2000bf66270 */
[----:B------:R-:W-:Y:S01]  /*20250*/  @!P0 ST.E.64 desc[UR6][R28.64], R40 ;  /* 0x000000281c008985 */ /* 0x000fe2000c101b06 */
[----:B--2---:R-:W-:-:S03]  /*20260*/  @!P4 LEA R10, P0, R96, R14, 0x2 ;  /* 0x0000000e600ac211 */ /* 0x004fc600078010ff */
[----:B------:R1:W-:Y:S01]  /*20270*/  @!P2 ST.E.64 desc[UR6][R12.64], R44 ;  /* 0x0000002c0c00a985 */ /* 0x0003e2000c101b06 */
[-C--:B------:R-:W-:Y:S02]  /*20280*/  @!P1 LEA R20, P5, R98, R14.reuse, 0x2 ;  /* 0x0000000e62149211 */ /* 0x080fe400078a10ff */
[----:B------:R-:W-:Y:S02]  /*20290*/  ISETP.GE.AND P2, PT, R102, UR4, PT ;  /* 0x0000000466007c0c */ /* 0x000fe4000bf46270 */
[-C--:B------:R-:W-:Y:S02]  /*202a0*/  @!P4 LEA.HI.X R11, R96, R3.reuse, R97, 0x2, P0 ;  /* 0x00000003600bc211 */ /* 0x080fe400000f1461 */
[----:B------:R-:W-:Y:S02]  /*202b0*/  ISETP.GE.AND P0, PT, R104, UR4, PT ;  /* 0x0000000468007c0c */ /* 0x000fe4000bf06270 */
[----:B------:R-:W-:Y:S01]  /*202c0*/  @!P1 LEA.HI.X R21, R98, R3, R99, 0x2, P5 ;  /* 0x0000000362159211 */ /* 0x000fe200028f1463 */
[----:B------:R2:W-:Y:S01]  /*202d0*/  @!P4 ST.E.64 desc[UR6][R10.64], R48 ;  /* 0x000000300a00c985 */ /* 0x0005e2000c101b06 */
[----:B---3--:R-:W-:-:S03]  /*202e0*/  @!P3 LEA R24, P5, R100, R14, 0x2 ;  /* 0x0000000e6418b211 */ /* 0x008fc600078a10ff */
[----:B------:R3:W-:Y:S01]  /*202f0*/  @!P1 ST.E.64 desc[UR6][R20.64], R52 ;  /* 0x0000003414009985 */ /* 0x0007e2000c101b06 */
[----:B------:R-:W-:Y:S02]  /*20300*/  ISETP.GE.AND P1, PT, R105, UR4, PT ;  /* 0x0000000469007c0c */ /* 0x000fe4000bf26270 */
[-C--:B------:R-:W-:Y:S02]  /*20310*/  @!P3 LEA.HI.X R25, R100, R3.reuse, R101, 0x2, P5 ;  /* 0x000000036419b211 */ /* 0x080fe400028f1465 */
[-C--:B----4-:R-:W-:Y:S02]  /*20320*/  @!P2 LEA R26, P4, R102, R14.reuse, 0x2 ;  /* 0x0000000e661aa211 */ /* 0x090fe400078810ff */
[----:B-1----:R-:W-:Y:S01]  /*20330*/  @!P0 LEA R12, P5, R104, R14, 0x2 ;  /* 0x0000000e680c8211 */ /* 0x002fe200078a10ff */
[----:B------:R1:W-:Y:S01]  /*20340*/  @!P3 ST.E.64 desc[UR6][R24.64], R56 ;  /* 0x000000381800b985 */ /* 0x0003e2000c101b06 */
[----:B------:R-:W-:Y:S02]  /*20350*/  @!P2 LEA.HI.X R27, R102, R3, R103, 0x2, P4 ;  /* 0x00000003661ba211 */ /* 0x000fe400020f1467 */
[----:B------:R-:W-:-:S02]  /*20360*/  ISETP.GE.AND P3, PT, R107, UR4, PT ;  /* 0x000000046b007c0c */ /* 0x000fc4000bf66270 */
[-C--:B------:R-:W-:Y:S01]  /*20370*/  @!P0 LEA.HI.X R13, R104, R3.reuse, R119, 0x2, P5 ;  /* 0x00000003680d8211 */ /* 0x080fe200028f1477 */
[----:B------:R4:W-:Y:S01]  /*20380*/  @!P2 ST.E.64 desc[UR6][R26.64], R60 ;  /* 0x0000003c1a00a985 */ /* 0x0009e2000c101b06 */
[----:B------:R-:W-:Y:S02]  /*20390*/  ISETP.GE.AND P4, PT, R109, UR4, PT ;  /* 0x000000046d007c0c */ /* 0x000fe4000bf86270 */
[----:B--2---:R-:W-:Y:S01]  /*203a0*/  @!P1 LEA R10, P5, R105, R14, 0x2 ;  /* 0x0000000e690a9211 */ /* 0x004fe200078a10ff */
[----:B------:R2:W-:Y:S01]  /*203b0*/  @!P0 ST.E.64 desc[UR6][R12.64], R64 ;  /* 0x000000400c008985 */ /* 0x0005e2000c101b06 */
[----:B------:R-:W-:Y:S02]  /*203c0*/  ISETP.GE.AND P2, PT, R111, UR4, PT ;  /* 0x000000046f007c0c */ /* 0x000fe4000bf46270 */
[----:B------:R-:W-:Y:S02]  /*203d0*/  ISETP.GE.AND P0, PT, R113, UR4, PT ;  /* 0x0000000471007c0c */ /* 0x000fe4000bf06270 */
[----:B------:R-:W-:-:S02]  /*203e0*/  @!P1 LEA.HI.X R11, R105, R3, R106, 0x2, P5 ;  /* 0x00000003690b9211 */ /* 0x000fc400028f146a */
[----:B---3--:R-:W-:-:S03]  /*203f0*/  @!P3 LEA R20, P5, R107, R14, 0x2 ;  /* 0x0000000e6b14b211 */ /* 0x008fc600078a10ff */
[----:B------:R2:W-:Y:S01]  /*20400*/  @!P1 ST.E.64 desc[UR6][R10.64], R68 ;  /* 0x000000440a009985 */ /* 0x0005e2000c101b06 */
[-C--:B-1----:R-:W-:Y:S02]  /*20410*/  @!P4 LEA R24, P1, R109, R14.reuse, 0x2 ;  /* 0x0000000e6d18c211 */ /* 0x082fe400078210ff */
[-C--:B------:R-:W-:Y:S02]  /*20420*/  @!P3 LEA.HI.X R21, R107, R3.reuse, R108, 0x2, P5 ;  /* 0x000000036b15b211 */ /* 0x080fe400028f146c */
[-C--:B----4-:R-:W-:Y:S02]  /*20430*/  @!P2 LEA R26, P5, R111, R14.reuse, 0x2 ;  /* 0x0000000e6f1aa211 */ /* 0x090fe400078a10ff */
[-C--:B------:R-:W-:Y:S01]  /*20440*/  @!P4 LEA.HI.X R25, R109, R3.reuse, R110, 0x2, P1 ;  /* 0x000000036d19c211 */ /* 0x080fe200008f146e */
[----:B------:R2:W-:Y:S01]  /*20450*/  @!P3 ST.E.64 desc[UR6][R20.64], R72 ;  /* 0x000000481400b985 */ /* 0x0005e2000c101b06 */
[----:B------:R-:W-:Y:S02]  /*20460*/  @!P0 LEA R14, P1, R113, R14, 0x2 ;  /* 0x0000000e710e8211 */ /* 0x000fe400078210ff */
[-C--:B------:R-:W-:Y:S01]  /*20470*/  @!P2 LEA.HI.X R27, R111, R3.reuse, R112, 0x2, P5 ;  /* 0x000000036f1ba211 */ /* 0x080fe200028f1470 */
[----:B------:R2:W-:Y:S01]  /*20480*/  @!P4 ST.E.64 desc[UR6][R24.64], R76 ;  /* 0x0000004c1800c985 */ /* 0x0005e2000c101b06 */
[----:B------:R-:W-:-:S03]  /*20490*/  @!P0 LEA.HI.X R15, R113, R3, R114, 0x2, P1 ;  /* 0x00000003710f8211 */ /* 0x000fc600008f1472 */
[----:B------:R2:W-:Y:S04]  /*204a0*/  @!P2 ST.E.64 desc[UR6][R26.64], R80 ;  /* 0x000000501a00a985 */ /* 0x0005e8000c101b06 */
[----:B------:R2:W-:Y:S02]  /*204b0*/  @!P0 ST.E.64 desc[UR6][R14.64], R84 ;  /* 0x000000540e008985 */ /* 0x0005e4000c101b06 */
.L_x_6879:
[----:B------:R-:W-:Y:S05]  /*204c0*/  BSYNC B1 ;  /* 0x0000000000017941 */ /* 0x000fea0003800000 */
.L_x_6878:
[----:B------:R-:W-:-:S03]  /*204d0*/  UMOV UR4, 0xffffffff ;  /* 0xffffffff00047882 */ /* 0x000fc60000000000 */
[----:B------:R-:W-:Y:S05]  /*204e0*/  BRA.DIV UR4, `(.L_x_6880) ;  /* 0x0000009a04b07947 */ /* 0x000fea000b800000 */
[----:B-1----:R1:W3:Y:S04]  /*204f0*/  SHFL.IDX PT, R3, R4, 0x1, 0x1c1f ;  /* 0x003c1f0004037f89 */ /* 0x0022e800000e0000 */
[----:B--2---:R1:W2:Y:S02]  /*20500*/  SHFL.IDX PT, R14, R0, 0x1, 0x1c1f ;  /* 0x003c1f00000e7f89 */ /* 0x0042a400000e0000 */
.L_x_7096:
[----:B------:R-:W-:-:S13]  /*20510*/  ISETP.GE.AND P0, PT, R6, R9, PT ;  /* 0x000000090600720c */ /* 0x000fda0003f06270 */
        /* <DEDUP_REMOVED lines=8> */
[----:B---3--:R-:W-:Y:S02]  /*205a0*/  @!P5 MOV R15, R3 ;  /* 0x00000003000fd202 */ /* 0x008fe40000000f00 */
[----:B--2---:R-:W-:Y:S01]  /*205b0*/  @!P0 LEA R6, P2, R7, R14, 0x2 ;  /* 0x0000000e07068211 */ /* 0x004fe200078410ff */
[----:B01----:R-:W-:-:S03]  /*205c0*/  @!P5 IMAD.WIDE R4, R120, 0x4, R14 ;  /* 0x000000047804d825 */ /* 0x003fc600078e020e */
[----:B------:R-:W-:Y:S02]  /*205d0*/  @!P0 LEA.HI.X R7, R7, R3, R8, 0x2, P2 ;  /* 0x0000000307078211 */ /* 0x000fe400010f1408 */
[----:B------:R-:W-:Y:S01]  /*205e0*/  ISETP.GE.AND P2, PT, R94, UR4, PT ;  /* 0x000000045e007c0c */ /* 0x000fe2000bf46270 */
[----:B------:R0:W-:Y:S01]  /*205f0*/  @!P5 ST.E.64 desc[UR6][R4.64], R90 ;  /* 0x0000005a0400d985 */ /* 0x0001e2000c101b06 */
[----:B------:R-:W-:-:S03]  /*20600*/  @!P1 LEA R8, P5, R115, R14, 0x2 ;  /* 0x0000000e73089211 */ /* 0x000fc600078a10ff */
[----:B------:R1:W-:Y:S01]  /*20610*/  @!P0 ST.E.64 desc[UR6][R6.64], R92 ;  /* 0x0000005c06008985 */ /* 0x0003e2000c101b06 */
[-C--:B------:R-:W-:Y:S02]  /*20620*/  @!P3 LEA R10, P0, R117, R14.reuse, 0x2 ;  /* 0x0000000e750ab211 */ /* 0x080fe400078010ff */
[-C--:B------:R-:W-:Y:S02]  /*20630*/  @!P1 LEA.HI.X R9, R115, R3.reuse, R116, 0x2, P5 ;  /* 0x0000000373099211 */ /* 0x080fe400028f1474 */
[-C--:B------:R-:W-:Y:S02]  /*20640*/  @!P3 LEA.HI.X R11, R117, R3.reuse, R118, 0x2, P0 ;  /* 0x00000003750bb211 */ /* 0x080fe400000f1476 */
[----:B------:R-:W-:Y:S01]  /*20650*/  ISETP.GE.AND P0, PT, R96, UR4, PT ;  /* 0x0000000460007c0c */ /* 0x000fe2000bf06270 */
[----:B------:R2:W-:Y:S01]  /*20660*/  @!P1 ST.E.64 desc[UR6][R8.64], R34 ;  /* 0x0000002208009985 */ /* 0x0005e2000c101b06 */
[----:B------:R-:W-:Y:S02]  /*20670*/  @!P4 LEA R12, P5, R30, R14, 0x2 ;  /* 0x0000000e1e0cc211 */ /* 0x000fe400078a10ff */
[----:B------:R-:W-:Y:S01]  /*20680*/  ISETP.GE.AND P1, PT, R98, UR4, PT ;  /* 0x0000000462007c0c */ /* 0x000fe2000bf26270 */
[----:B------:R3:W-:Y:S01]  /*20690*/  @!P3 ST.E.64 desc[UR6][R10.64], R38 ;  /* 0x000000260a00b985 */ /* 0x0007e2000c101b06 */
[----:B------:R-:W-:-:S02]  /*206a0*/  @!P4 LEA.HI.X R13, R30, R3, R31, 0x2, P5 ;  /* 0x000000031e0dc211 */ /* 0x000fc400028f141f */
[-C--:B0-----:R-:W-:Y:S02]  /*206b0*/  @!P2 LEA R4, P5, R94, R14.reuse, 0x2 ;  /* 0x0000000e5e04a211 */ /* 0x081fe400078a10ff */
[----:B------:R-:W-:Y:S01]  /*206c0*/  ISETP.GE.AND P3, PT, R100, UR4, PT ;  /* 0x0000000464007c0c */ /* 0x000fe2000bf66270 */
[----:B------:R0:W-:Y:S01]  /*206d0*/  @!P4 ST.E.64 desc[UR6][R12.64], R42 ;  /* 0x0000002a0c00c985 */ /* 0x0001e2000c101b06 */
[-C--:B------:R-:W-:Y:S02]  /*206e0*/  @!P2 LEA.HI.X R5, R94, R3.reuse, R95, 0x2, P5 ;  /* 0x000000035e05a211 */ /* 0x080fe400028f145f */
[----:B-1----:R-:W-:Y:S02]  /*206f0*/  @!P0 LEA R6, P5, R96, R14, 0x2 ;  /* 0x0000000e60068211 */ /* 0x002fe400078a10ff */
[----:B------:R-:W-:Y:S01]  /*20700*/  ISETP.GE.AND P4, PT, R102, UR4, PT ;  /* 0x0000000466007c0c */ /* 0x000fe2000bf86270 */
[----:B------:R1:W-:Y:S01]  /*20710*/  @!P2 ST.E.64 desc[UR6][R4.64], R46 ;  /* 0x0000002e0400a985 */ /* 0x0003e2000c101b06 */
[----:B------:R-:W-:-:S02]  /*20720*/  @!P0 LEA.HI.X R7, R96, R3, R97, 0x2, P5 ;  /* 0x0000000360078211 */ /* 0x000fc400028f1461 */
[-C--:B------:R-:W-:Y:S02]  /*20730*/  @!P1 LEA R20, P5, R98, R14.reuse, 0x2 ;  /* 0x0000000e62149211 */ /* 0x080fe400078a10ff */
[----:B------:R-:W-:Y:S01]  /*20740*/  ISETP.GE.AND P2, PT, R104, UR4, PT ;  /* 0x0000000468007c0c */ /* 0x000fe2000bf46270 */
[----:B------:R4:W-:Y:S01]  /*20750*/  @!P0 ST.E.64 desc[UR6][R6.64], R50 ;  /* 0x0000003206008985 */ /* 0x0009e2000c101b06 */
[-C--:B------:R-:W-:Y:S02]  /*20760*/  @!P1 LEA.HI.X R21, R98, R3.reuse, R99, 0x2, P5 ;  /* 0x0000000362159211 */ /* 0x080fe400028f1463 */
[C---:B--2---:R-:W-:Y:S02]  /*20770*/  @!P3 LEA R8, P5, R100.reuse, R14, 0x2 ;  /* 0x0000000e6408b211 */ /* 0x044fe400078a10ff */
[----:B------:R-:W-:Y:S01]  /*20780*/  ISETP.GE.AND P0, PT, R105, UR4, PT ;  /* 0x0000000469007c0c */ /* 0x000fe2000bf06270 */
[----:B------:R2:W-:Y:S01]  /*20790*/  @!P1 ST.E.64 desc[UR6][R20.64], R54 ;  /* 0x0000003614009985 */ /* 0x0005e2000c101b06 */
[----:B------:R-:W-:-:S02]  /*207a0*/  @!P3 LEA.HI.X R9, R100, R3, R101, 0x2, P5 ;  /* 0x000000036409b211 */ /* 0x000fc400028f1465 */
[CC--:B---3--:R-:W-:Y:S02]  /*207b0*/  @!P4 LEA R10, P5, R102.reuse, R14.reuse, 0x2 ;  /* 0x0000000e660ac211 */ /* 0x0c8fe400078a10ff */
[----:B------:R-:W-:Y:S01]  /*207c0*/  ISETP.GE.AND P1, PT, R107, UR4, PT ;  /* 0x000000046b007c0c */ /* 0x000fe2000bf26270 */
[----:B------:R3:W-:Y:S01]  /*207d0*/  @!P3 ST.E.64 desc[UR6][R8.64], R58 ;  /* 0x0000003a0800b985 */ /* 0x0007e2000c101b06 */
[----:B------:R-:W-:Y:S02]  /*207e0*/  @!P4 LEA.HI.X R11, R102, R3, R103, 0x2, P5 ;  /* 0x00000003660bc211 */ /* 0x000fe400028f1467 */
[----:B------:R-:W-:Y:S02]  /*207f0*/  ISETP.GE.AND P3, PT, R109, UR4, PT ;  /* 0x000000046d007c0c */ /* 0x000fe4000bf66270 */
[-C--:B0-----:R-:W-:Y:S01]  /*20800*/  @!P2 LEA R12, P5, R104, R14.reuse, 0x2 ;  /* 0x0000000e680ca211 */ /* 0x081fe200078a10ff */
[----:B------:R0:W-:Y:S01]  /*20810*/  @!P4 ST.E.64 desc[UR6][R10.64], R62 ;  /* 0x0000003e0a00c985 */ /* 0x0001e2000c101b06 */
[----:B-1----:R-:W-:-:S02]  /*20820*/  @!P0 LEA R4, P4, R105, R14, 0x2 ;  /* 0x0000000e69048211 */ /* 0x002fc400078810ff */
[-C--:B------:R-:W-:Y:S02]  /*20830*/  @!P2 LEA.HI.X R13, R104, R3.reuse, R119, 0x2, P5 ;  /* 0x00000003680da211 */ /* 0x080fe400028f1477 */
[----:B------:R-:W-:Y:S02]  /*20840*/  ISETP.GE.AND P5, PT, R111, UR4, PT ;  /* 0x000000046f007c0c */ /* 0x000fe4000bfa6270 */
[----:B------:R-:W-:Y:S01]  /*20850*/  @!P0 LEA.HI.X R5, R105, R3, R106, 0x2, P4 ;  /* 0x0000000369058211 */ /* 0x000fe200020f146a */
[----:B------:R0:W-:Y:S01]  /*20860*/  @!P2 ST.E.64 desc[UR6][R12.64], R66 ;  /* 0x000000420c00a985 */ /* 0x0001e2000c101b06 */
[----:B----4-:R-:W-:-:S03]  /*20870*/  @!P1 LEA R6, P4, R107, R14, 0x2 ;  /* 0x0000000e6b069211 */ /* 0x010fc600078810ff */
[----:B------:R0:W-:Y:S01]  /*20880*/  @!P0 ST.E.64 desc[UR6][R4.64], R70 ;  /* 0x0000004604008985 */ /* 0x0001e2000c101b06 */
[-C--:B------:R-:W-:Y:S02]  /*20890*/  @!P1 LEA.HI.X R7, R107, R3.reuse, R108, 0x2, P4 ;  /* 0x000000036b079211 */ /* 0x080fe400020f146c */
[-C--:B--2---:R-:W-:Y:S02]  /*208a0*/  @!P3 LEA R20, P4, R109, R14.reuse, 0x2 ;  /* 0x0000000e6d14b211 */ /* 0x084fe400078810ff */
[----:B------:R-:W-:Y:S01]  /*208b0*/  ISETP.GE.AND P0, PT, R113, UR4, PT ;  /* 0x0000000471007c0c */ /* 0x000fe2000bf06270 */
[----:B------:R0:W-:Y:S01]  /*208c0*/  @!P1 ST.E.64 desc[UR6][R6.64], R74 ;  /* 0x0000004a06009985 */ /* 0x0001e2000c101b06 */
[----:B------:R-:W-:Y:S02]  /*208d0*/  @!P3 LEA.HI.X R21, R109, R3, R110, 0x2, P4 ;  /* 0x000000036d15b211 */ /* 0x000fe400020f146e */
[----:B---3--:R-:W-:-:S03]  /*208e0*/  @!P5 LEA R8, P4, R111, R14, 0x2 ;  /* 0x0000000e6f08d211 */ /* 0x008fc600078810ff */
[----:B------:R0:W-:Y:S01]  /*208f0*/  @!P3 ST.E.64 desc[UR6][R20.64], R78 ;  /* 0x0000004e1400b985 */ /* 0x0001e2000c101b06 */
[----:B------:R-:W-:-:S05]  /*20900*/  @!P5 LEA.HI.X R9, R111, R3, R112, 0x2, P4 ;  /* 0x000000036f09d211 */ /* 0x000fca00020f1470 */
[----:B------:R0:W-:Y:S01]  /*20910*/  @!P5 ST.E.64 desc[UR6][R8.64], R82 ;  /* 0x000000520800d985 */ /* 0x0001e2000c101b06 */
[----:B------:R-:W-:Y:S05]  /*20920*/  @P0 BRA `(.L_x_6876) ;  /* 0x0000000c00740947 */ /* 0x000fea0003800000 */
[----:B------:R-:W-:Y:S01]  /*20930*/  LEA R14, P0, R113, R14, 0x2 ;  /* 0x0000000e710e7211 */ /* 0x000fe200078010ff */
[----:B------:R-:W-:-:S03]  /*20940*/  ULDC.64 UR4, c[0x0][0x208] ;  /* 0x0000820000047ab9 */ /* 0x000fc60000000a00 */
[----:B------:R-:W-:-:S05]  /*20950*/  LEA.HI.X R15, R113, R3, R114, 0x2, P0 ;  /* 0x00000003710f7211 */ /* 0x000fca00000f1472 */
[----:B------:R1:W-:Y:S01]  /*20960*/  ST.E.64 desc[UR4][R14.64], R86 ;  /* 0x000000560e007985 */ /* 0x0003e2000c101b04 */
[----:B------:R-:W-:Y:S05]  /*20970*/  BRA `(.L_x_6876) ;  /* 0x0000000c00607947 */ /* 0x000fea0003800000 */
.L_x_6863:
[----:B------:R-:W2:Y:S01]  /*20980*/  LDL.LU R6, [R1+0x64] ;  /* 0x0000640001067983 */ /* 0x000ea20000300800 */
[----:B------:R-:W-:Y:S01]  /*20990*/  ULDC.64 UR6, c[0x0][0xc08] ;  /* 0x0003020000067ab9 */ /* 0x000fe20000000a00 */
[----:B------:R-:W-:Y:S02]  /*209a0*/  ULDC.64 UR4, c[0x0][0xc00] ;  /* 0x0003000000047ab9 */ /* 0x000fe40000000a00 */
[----:B------:R-:W3:Y:S04]  /*209b0*/  LDL R10, [R1+0x5c] ;  /* 0x00005c00010a7983 */ /* 0x000ee80000100800 */
[----:B------:R-:W3:Y:S04]  /*209c0*/  LDL R9, [R1+0x70] ;  /* 0x0000700001097983 */ /* 0x000ee80000100800 */
[----:B------:R-:W4:Y:S01]  /*209d0*/  LDL R8, [R1+0x60] ;  /* 0x0000600001087983 */ /* 0x000f220000100800 */
[----:B------:R-:W-:Y:S01]  /*209e0*/  ISETP.NE.U32.AND P1, PT, RZ, UR6, PT ;  /* 0x00000006ff007c0c */ /* 0x000fe2000bf25070 */
[----:B------:R-:W-:Y:S01]  /*209f0*/  IMAD.MOV.U32 R3, RZ, RZ, RZ ;  /* 0x000000ffff037224 */ /* 0x000fe200078e00ff */
[----:B------:R-:W-:Y:S01]  /*20a00*/  ISETP.NE.U32.AND P0, PT, RZ, UR4, PT ;  /* 0x00000004ff007c0c */ /* 0x000fe2000bf05070 */
[----:B------:R-:W-:Y:S01]  /*20a10*/  ULDC.64 UR8, c[0x0][0x208] ;  /* 0x0000820000087ab9 */ /* 0x000fe20000000a00 */
[----:B------:R-:W-:Y:S01]  /*20a20*/  ISETP.NE.AND.EX P1, PT, RZ, UR7, PT, P1 ;  /* 0x00000007ff007c0c */ /* 0x000fe2000bf25310 */
[----:B------:R-:W0:Y:S01]  /*20a30*/  S2R R28, SR_TID.X ;  /* 0x00000000001c7919 */ /* 0x000e220000002100 */
[----:B------:R-:W-:Y:S01]  /*20a40*/  ISETP.NE.AND.EX P0, PT, RZ, UR5, PT, P0 ;  /* 0x00000005ff007c0c */ /* 0x000fe2000bf05300 */
[----:B0-----:R-:W-:-:S05]  /*20a50*/  VIADD R28, R28, 0xffffff80 ;  /* 0xffffff801c1c7836 */ /* 0x001fca0000000000 */
[----:B------:R-:W-:Y:S02]  /*20a60*/  ISETP.GT.AND P3, PT, R28, 0x7f, PT ;  /* 0x0000007f1c00780c */ /* 0x000fe40003f64270 */
[----:B--2---:R-:W-:Y:S02]  /*20a70*/  IADD3 R4, P2, R6, UR4, RZ ;  /* 0x0000000406047c10 */ /* 0x004fe4000ff5e0ff */
[----:B---3--:R-:W-:-:S04]  /*20a80*/  SHF.L.U64.HI R0, R10, 0x2, R9 ;  /* 0x000000020a007819 */ /* 0x008fc80000010209 */
[----:B------:R-:W-:Y:S02]  /*20a90*/  IADD3.X R5, R0, UR5, RZ, P2, !PT ;  /* 0x0000000500057c10 */ /* 0x000fe400097fe4ff */
[----:B------:R-:W-:Y:S01]  /*20aa0*/  @P1 IADD3 R6, P2, R6, UR6, RZ ;  /* 0x0000000606061c10 */ /* 0x000fe2000ff5e0ff */
[----:B------:R-:W-:Y:S02]  /*20ab0*/  ULDC UR4, c[0x0][0xa88] ;  /* 0x0002a20000047ab9 */ /* 0x000fe40000000800 */
[----:B------:R0:W5:Y:S01]  /*20ac0*/  @P0 LDG.E R3, desc[UR8][R4.64] ;  /* 0x0000000804030981 */ /* 0x000162000c1e1900 */
[----:B------:R-:W-:Y:S01]  /*20ad0*/  @P1 IADD3.X R7, R0, UR7, RZ, P2, !PT ;  /* 0x0000000700071c10 */ /* 0x000fe200097fe4ff */
[----:B------:R-:W-:Y:S01]  /*20ae0*/  IMAD.U32 R20, RZ, RZ, UR4 ;  /* 0x00000004ff147e24 */ /* 0x000fe2000f8e00ff */
[----:B----4-:R-:W-:-:S05]  /*20af0*/  ISETP.NE.AND P2, PT, R8, RZ, PT ;  /* 0x000000ff0800720c */ /* 0x010fca0003f45270 */
[----:B------:R0:W5:Y:S08]  /*20b00*/  @P1 LDG.E R20, desc[UR8][R6.64] ;  /* 0x0000000806141981 */ /* 0x000170000c1e1900 */
[----:B------:R-:W2:Y:S02]  /*20b10*/  @!P2 LDC R8, c[0x0][0xad4] ;  /* 0x0002b500ff08ab82 */ /* 0x000ea40000000800 */
        /* <DEDUP_REMOVED lines=8> */
.L_x_6881:
[----:B------:R-:W-:Y:S01]  /*20ba0*/  BSSY B1, `(.L_x_6882) ;  /* 0x000003b000017945 */ /* 0x000fe20003800000 */
[----:B------:R-:W-:Y:S02]  /*20bb0*/  SEL R27, R10, RZ, !P0 ;  /* 0x000000ff0a1b7207 */ /* 0x000fe40004000000 */
[----:B------:R-:W-:Y:S02]  /*20bc0*/  SEL R26, R9, RZ, !P0 ;  /* 0x000000ff091a7207 */ /* 0x000fe40004000000 */
[----:B-----5:R-:W-:Y:S01]  /*20bd0*/  SHF.R.S32.HI R24, RZ, 0x1f, R3 ;  /* 0x0000001fff187819 */ /* 0x020fe20000011403 */
[----:B------:R-:W-:Y:S06]  /*20be0*/  @P3 BRA `(.L_x_6883) ;  /* 0x0000000000d83947 */ /* 0x000fec0003800000 */
[----:B0-----:R-:W2:Y:S01]  /*20bf0*/  LDL R4, [R1+0x6c] ;  /* 0x00006c0001047983 */ /* 0x001ea20000100800 */
[----:B------:R-:W0:Y:S01]  /*20c00*/  LDC R33, c[0x0][0xbe8] ;  /* 0x0002fa00ff217b82 */ /* 0x000e220000000800 */
[----:B------:R-:W2:Y:S02]  /*20c10*/  S2R R0, SR_TID.X ;  /* 0x0000000000007919 */ /* 0x000ea40000002100 */
[----:B--2---:R-:W-:Y:S02]  /*20c20*/  IMAD R0, R4, 0x80, R0 ;  /* 0x0000008004007824 */ /* 0x004fe400078e0200 */
[----:B0-----:R-:W-:Y:S02]  /*20c30*/  IMAD R4, R20, R33, RZ ;  /* 0x0000002114047224 */ /* 0x001fe400078e02ff */
[----:B------:R-:W-:-:S05]  /*20c40*/  VIADD R29, R0, 0xffffff80 ;  /* 0xffffff80001d7836 */ /* 0x000fca0000000000 */
        /* <DEDUP_REMOVED lines=8> */
[----:B------:R-:W-:Y:S01]  /*20cd0*/  ULDC.64 UR4, c[0x0][0x208] ;  /* 0x0000820000047ab9 */ /* 0x000fe20000000a00 */
[----:B------:R-:W-:Y:S02]  /*20ce0*/  SEL R14, R14, 0x978, P0 ;  /* 0x000009780e0e7807 */ /* 0x000fe40000000000 */
[----:B------:R-:W-:Y:S02]  /*20cf0*/  MOV R15, R29 ;  /* 0x0000001d000f7202 */ /* 0x000fe40000000f00 */
[----:B------:R-:W4:Y:S08]  /*20d00*/  LDC.64 R6, c[0x0][R14+0x220] ;  /* 0x000088000e067b82 */ /* 0x000f300000000a00 */
[----:B------:R-:W2:Y:S08]  /*20d10*/  LDC.64 R4, c[0x0][R14+0x218] ;  /* 0x000086000e047b82 */ /* 0x000eb00000000a00 */
[----:B------:R-:W5:Y:S08]  /*20d20*/  LDC.64 R8, c[0x0][R14+0x228] ;  /* 0x00008a000e087b82 */ /* 0x000f700000000a00 */
[----:B------:R-:W1:Y:S08]  /*20d30*/  @P1 LDC R0, c[0x0][0xbec] ;  /* 0x0002fb00ff001b82 */ /* 0x000e700000000800 */
[----:B------:R-:W5:Y:S08]  /*20d40*/  LDC.64 R10, c[0x0][R14+0x210] ;  /* 0x000084000e0a7b82 */ /* 0x000f700000000a00 */
[----:B------:R-:W5:Y:S01]  /*20d50*/  @P1 LDC R25, c[0x0][0xbf0] ;  /* 0x0002fc00ff191b82 */ /* 0x000f620000000800 */
[----:B-1----:R-:W-:-:S07]  /*20d60*/  @P1 IMAD.HI.U32 R0, R29, R0, RZ ;  /* 0x000000001d001227 */ /* 0x002fce00078e00ff */
[----:B0-----:R-:W0:Y:S01]  /*20d70*/  @!P0 LDC R30, c[0x0][0xb50] ;  /* 0x0002d400ff1e8b82 */ /* 0x001e220000000800 */
[----:B----4-:R-:W-:-:S07]  /*20d80*/  IMAD R7, R7, R27, RZ ;  /* 0x0000001b07077224 */ /* 0x010fce00078e02ff */
[----:B------:R-:W1:Y:S01]  /*20d90*/  @!P0 LDC R31, c[0x0][0xb54] ;  /* 0x0002d500ff1f8b82 */ /* 0x000e620000000800 */
[----:B-----5:R-:W-:Y:S01]  /*20da0*/  @P1 SHF.R.U32.HI R15, RZ, R25, R0 ;  /* 0x00000019ff0f1219 */ /* 0x020fe20000011600 */
        /* <DEDUP_REMOVED lines=9> */
[----:B------:R-:W-:-:S04]  /*20e40*/  IMAD.WIDE.U32 R4, R8, R7, RZ ;  /* 0x0000000708047225 */ /* 0x000fc800078e00ff */
[----:B------:R-:W-:Y:S02]  /*20e50*/  IMAD R9, R9, R7, RZ ;  /* 0x0000000709097224 */ /* 0x000fe400078e02ff */
[----:B------:R-:W-:Y:S01]  /*20e60*/  IMAD R7, R33, R6, R29 ;  /* 0x0000000621077224 */ /* 0x000fe200078e021d */
[----:B------:R-:W-:Y:S02]  /*20e70*/  IADD3.X R6, R25, R21, R24, P1, P3 ;  /* 0x0000001519067210 */ /* 0x000fe40000fe6418 */
[----:B------:R-:W-:Y:S01]  /*20e80*/  IADD3 R4, P0, P1, R15, R0, R4 ;  /* 0x000000000f047210 */ /* 0x000fe2000791e004 */
[----:B------:R-:W-:Y:S01]  /*20e90*/  IMAD R0, R11, R7, RZ ;  /* 0x000000070b007224 */ /* 0x000fe200078e02ff */
[----:B------:R-:W-:Y:S02]  /*20ea0*/  IADD3 R9, R5, R9, RZ ;  /* 0x0000000905097210 */ /* 0x000fe40007ffe0ff */
[----:B------:R-:W-:-:S04]  /*20eb0*/  SHF.R.S32.HI R15, RZ, 0x1f, R15 ;  /* 0x0000001fff0f7819 */ /* 0x000fc8000001140f */
[----:B------:R-:W-:Y:S02]  /*20ec0*/  IADD3.X R5, R15, R6, R9, P0, P1 ;  /* 0x000000060f057210 */ /* 0x000fe400007e2409 */
[----:B------:R-:W-:Y:S01]  /*20ed0*/  SHF.R.S32.HI R9, RZ, 0x1f, R7 ;  /* 0x0000001fff097819 */ /* 0x000fe20000011407 */
[----:B------:R-:W-:-:S04]  /*20ee0*/  IMAD.WIDE.U32 R4, R10, R7, R4 ;  /* 0x000000070a047225 */ /* 0x000fc800078e0004 */
[----:B------:R-:W-:Y:S01]  /*20ef0*/  IMAD R9, R10, R9, R0 ;  /* 0x000000090a097224 */ /* 0x000fe200078e0200 */
[----:B0-----:R-:W-:-:S03]  /*20f00*/  LEA R6, P0, R4, R30, 0x2 ;  /* 0x0000001e04067211 */ /* 0x001fc600078010ff */
[----:B------:R-:W-:Y:S02]  /*20f10*/  IMAD.IADD R0, R5, 0x1, R9 ;  /* 0x0000000105007824 */ /* 0x000fe400078e0209 */
[----:B------:R-:W-:-:S03]  /*20f20*/  IMAD.MOV.U32 R5, RZ, RZ, -0x800000 ;  /* 0xff800000ff057424 */ /* 0x000fc600078e00ff */
[----:B-1----:R-:W-:-:S05]  /*20f30*/  LEA.HI.X R7, R4, R31, R0, 0x2, P0 ;  /* 0x0000001f04077211 */ /* 0x002fca00000f1400 */
[----:B------:R2:W-:Y:S02]  /*20f40*/  STG.E desc[UR4][R6.64], R5 ;  /* 0x0000000506007986 */ /* 0x0005e4000c101904 */
.L_x_6883:
[----:B------:R-:W-:Y:S05]  /*20f50*/  BSYNC B1 ;  /* 0x0000000000017941 */ /* 0x000fea0003800000 */
.L_x_6882:
[----:B------:R-:W-:Y:S05]  /*20f60*/  @P2 BRA `(.L_x_6876) ;  /* 0x0000000400e42947 */ /* 0x000fea0003800000 */
[----:B------:R-:W3:Y:S01]  /*20f70*/  LDL.LU R12, [R1+0x58] ;  /* 0x00005800010c7983 */ /* 0x000ee20000300800 */
[----:B------:R-:W4:Y:S01]  /*20f80*/  LDC R21, c[0x0][0xbe8] ;  /* 0x0002fa00ff157b82 */ /* 0x000f220000000800 */
[----:B0-2---:R-:W-:Y:S01]  /*20f90*/  SHF.R.S32.HI R6, RZ, 0x1f, R28 ;  /* 0x0000001fff067819 */ /* 0x005fe2000001141c */
[----:B------:R-:W-:Y:S01]  /*20fa0*/  ULDC.64 UR4, c[0x0][0xaa0] ;  /* 0x0002a80000047ab9 */ /* 0x000fe20000000a00 */
[----:B------:R-:W2:Y:S01]  /*20fb0*/  LDL.LU R10, [R1+0x6c] ;  /* 0x00006c00010a7983 */ /* 0x000ea20000300800 */
[----:B------:R-:W-:Y:S01]  /*20fc0*/  IMAD R0, R24, UR4, RZ ;  /* 0x0000000418007c24 */ /* 0x000fe2000f8e02ff */
[----:B------:R-:W-:Y:S01]  /*20fd0*/  LEA.HI R6, R6, R28, RZ, 0x3 ;  /* 0x0000001c06067211 */ /* 0x000fe200078f18ff */
[C---:B------:R-:W-:Y:S01]  /*20fe0*/  IMAD.WIDE.U32 R4, R3.reuse, UR4, RZ ;  /* 0x0000000403047c25 */ /* 0x040fe2000f8e00ff */
[----:B------:R-:W-:Y:S02]  /*20ff0*/  ULDC.64 UR6, c[0x0][0xaf0] ;  /* 0x0002bc0000067ab9 */ /* 0x000fe40000000a00 */
[----:B------:R-:W-:Y:S01]  /*21000*/  LOP3.LUT R6, R6, 0xfffffff8, RZ, 0xc0, !PT ;  /* 0xfffffff806067812 */ /* 0x000fe200078ec0ff */
[----:B------:R-:W-:Y:S01]  /*21010*/  IMAD R7, R3, UR5, R0 ;  /* 0x0000000503077c24 */ /* 0x000fe2000f8e0200 */
[----:B------:R-:W-:-:S03]  /*21020*/  ULDC.64 UR4, c[0x0][0xae8] ;  /* 0x0002ba0000047ab9 */ /* 0x000fc60000000a00 */
[----:B------:R-:W-:Y:S02]  /*21030*/  IMAD.IADD R6, R28, 0x1, -R6 ;  /* 0x000000011c067824 */ /* 0x000fe400078e0a06 */
[----:B------:R-:W-:-:S03]  /*21040*/  IMAD.IADD R5, R5, 0x1, R7 ;  /* 0x0000000105057824 */ /* 0x000fc600078e0207 */
[----:B------:R-:W-:Y:S01]  /*21050*/  LEA R0, R6, R22, 0x5 ;  /* 0x0000001606007211 */ /* 0x000fe200078e28ff */
[----:B------:R-:W-:Y:S01]  /*21060*/  IMAD R6, R26, UR6, RZ ;  /* 0x000000061a067c24 */ /* 0x000fe2000f8e02ff */
[----:B----4-:R-:W-:-:S13]  /*21070*/  ISETP.NE.AND P0, PT, R21, 0x1, PT ;  /* 0x000000011500780c */ /* 0x010fda0003f05270 */
[----:B------:R-:W0:Y:S08]  /*21080*/  @P0 LDC R9, c[0x0][0xbec] ;  /* 0x0002fb00ff090b82 */ /* 0x000e300000000800 */
[----:B------:R-:W4:Y:S01]  /*21090*/  @P0 LDC R11, c[0x0][0xbf0] ;  /* 0x0002fc00ff0b0b82 */ /* 0x000f220000000800 */
[----:B---3--:R-:W-:-:S04]  /*210a0*/  IMAD.WIDE.U32 R4, R12, UR4, R4 ;  /* 0x000000040c047c25 */ /* 0x008fc8000f8e0004 */
[----:B--2---:R-:W-:Y:S02]  /*210b0*/  IMAD R8, R10, 0x80, R0 ;  /* 0x000000800a087824 */ /* 0x004fe400078e0200 */
[----:B------:R-:W-:Y:S01]  /*210c0*/  IMAD R5, R12, UR5, R5 ;  /* 0x000000050c057c24 */ /* 0x000fe2000f8e0205 */
[----:B------:R-:W-:Y:S01]  /*210d0*/  ULDC.64 UR4, c[0x0][0xae0] ;  /* 0x0002b80000047ab9 */ /* 0x000fe20000000a00 */
[----:B0-----:R-:W-:-:S04]  /*210e0*/  @P0 IMAD.HI.U32 R0, R8, R9, RZ ;  /* 0x0000000908000227 */ /* 0x001fc800078e00ff */
[----:B------:R-:W-:Y:S01]  /*210f0*/  IMAD.MOV.U32 R3, RZ, RZ, R8 ;  /* 0x000000ffff037224 */ /* 0x000fe200078e0008 */
[----:B----4-:R-:W-:Y:S01]  /*21100*/  @P0 SHF.R.U32.HI R3, RZ, R11, R0 ;  /* 0x0000000bff030219 */ /* 0x010fe20000011600 */
[C---:B------:R-:W-:Y:S01]  /*21110*/  IMAD R9, R27.reuse, UR7, R6 ;  /* 0x000000071b097c24 */ /* 0x040fe2000f8e0206 */
[----:B------:R-:W-:Y:S01]  /*21120*/  LEA R6, R10, R22, 0x7 ;  /* 0x000000160a067211 */ /* 0x000fe200078e38ff */
[----:B------:R-:W-:Y:S01]  /*21130*/  IMAD.WIDE.U32 R4, R27, UR6, R4 ;  /* 0x000000061b047c25 */ /* 0x000fe2000f8e0004 */
[----:B------:R-:W-:Y:S02]  /*21140*/  IADD3 R7, -R3, RZ, RZ ;  /* 0x000000ff03077210 */ /* 0x000fe40007ffe1ff */
[----:B------:R-:W-:Y:S01]  /*21150*/  SHF.R.S32.HI R0, RZ, 0x1f, R3 ;  /* 0x0000001fff007819 */ /* 0x000fe20000011403 */
[----:B------:R-:W-:Y:S02]  /*21160*/  IMAD.IADD R5, R5, 0x1, R9 ;  /* 0x0000000105057824 */ /* 0x000fe400078e0209 */
[----:B------:R-:W-:-:S02]  /*21170*/  IMAD R7, R21, R7, R8 ;  /* 0x0000000715077224 */ /* 0x000fc400078e0208 */
[----:B------:R-:W-:Y:S02]  /*21180*/  IMAD R0, R0, UR4, RZ ;  /* 0x0000000400007c24 */ /* 0x000fe4000f8e02ff */
        /* <DEDUP_REMOVED lines=9> */
[----:B------:R-:W-:Y:S02]  /*21220*/  SHF.R.S32.HI R7, RZ, 0x1f, R221 ;  /* 0x0000001fff077819 */ /* 0x000fe400000114dd */
[----:B------:R-:W-:Y:S01]  /*21230*/  IMAD.IADD R5, R5, 0x1, R3 ;  /* 0x0000000105057824 */ /* 0x000fe200078e0203 */
[----:B------:R-:W-:Y:S01]  /*21240*/  LEA R3, P0, R4, UR4, 0x1 ;  /* 0x0000000404037c11 */ /* 0x000fe2000f8008ff */
[----:B------:R-:W-:-:S03]  /*21250*/  UMOV UR4, 0xffffffff ;  /* 0xffffffff00047882 */ /* 0x000fc60000000000 */
[----:B------:R-:W-:Y:S01]  /*21260*/  LEA.HI.X R4, R4, UR5, R5, 0x1, P0 ;  /* 0x0000000504047c11 */ /* 0x000fe200080f0c05 */
[----:B------:R-:W-:Y:S08]  /*21270*/  BRA.DIV UR4, `(.L_x_6884) ;  /* 0x0000008e04947947 */ /* 0x000ff0000b800000 */
[----:B------:R0:W2:Y:S04]  /*21280*/  SHFL.IDX PT, R0, R4, RZ, 0x181f ;  /* 0x00181fff04007589 */ /* 0x0000a800000e0000 */
[----:B------:R0:W3:Y:S02]  /*21290*/  SHFL.IDX PT, R14, R3, RZ, 0x181f ;  /* 0x00181fff030e7589 */ /* 0x0000e400000e0000 */
.L_x_7099:
[----:B------:R-:W-:Y:S01]  /*212a0*/  IMAD R20, R20, R21, RZ ;  /* 0x0000001514147224 */ /* 0x000fe200078e02ff */
[----:B------:R-:W-:Y:S04]  /*212b0*/  BSSY B1, `(.L_x_6885) ;  /* 0x000000d000017945 */ /* 0x000fe80003800000 */
[----:B------:R-:W-:-:S13]  /*212c0*/  ISETP.GE.AND P0, PT, R6, R20, PT ;  /* 0x000000140600720c */ /* 0x000fda0003f06270 */
[----:B------:R-:W-:Y:S05]  /*212d0*/  @P0 BRA `(.L_x_6886) ;  /* 0x0000000000280947 */ /* 0x000fea0003800000 */
        /* <DEDUP_REMOVED lines=10> */
.L_x_6886:
[----:B------:R-:W-:Y:S05]  /*21380*/  BSYNC B1 ;  /* 0x0000000000017941 */ /* 0x000fea0003800000 */
.L_x_6885:
[----:B------:R-:W-:-:S03]  /*21390*/  UMOV UR4, 0xffffffff ;  /* 0xffffffff00047882 */ /* 0x000fc60000000000 */
[----:B------:R-:W-:Y:S05]  /*213a0*/  BRA.DIV UR4, `(.L_x_6887) ;  /* 0x0000008e047c7947 */ /* 0x000fea000b800000 */
[----:B--2---:R2:W0:Y:S04]  /*213b0*/  SHFL.IDX PT, R0, R4, 0x1, 0x181f ;  /* 0x00381f0004007f89 */ /* 0x00442800000e0000 */
[----:B---34-:R2:W3:Y:S02]  /*213c0*/  SHFL.IDX PT, R14, R3, 0x1, 0x181f ;  /* 0x00381f00030e7f89 */ /* 0x0184e400000e0000 */
.L_x_7103:
        /* <DEDUP_REMOVED lines=12> */
[----:B------:R4:W-:Y:S04]  /*21490*/  @!P2 ST.E.128 desc[UR6][R8.64], RZ ;  /* 0x000000ff0800a985 */ /* 0x0009e8000c101d06 */
[----:B------:R4:W-:Y:S02]  /*214a0*/  @!P3 ST.E.128 desc[UR6][R14.64], RZ ;  /* 0x000000ff0e00b985 */ /* 0x0009e4000c101d06 */
.L_x_6889:
[----:B------:R-:W-:Y:S05]  /*214b0*/  BSYNC B1 ;  /* 0x0000000000017941 */ /* 0x000fea0003800000 */
.L_x_6888:
[----:B------:R-:W-:-:S03]  /*214c0*/  UMOV UR4, 0xffffffff ;  /* 0xffffffff00047882 */ /* 0x000fc60000000000 */
[----:B------:R-:W-:Y:S05]  /*214d0*/  BRA.DIV UR4, `(.L_x_6890) ;  /* 0x0000008e04787947 */ /* 0x000fea000b800000 */
[----:B0-----:R0:W0:Y:S04]  /*214e0*/  SHFL.IDX PT, R0, R4, 0x2, 0x181f ;  /* 0x00581f0004007f89 */ /* 0x00102800000e0000 */
[----:B---34-:R3:W4:Y:S02]  /*214f0*/  SHFL.IDX PT, R14, R3, 0x2, 0x181f ;  /* 0x00581f00030e7f89 */ /* 0x01872400000e0000 */
.L_x_7107:
        /* <DEDUP_REMOVED lines=8> */
[CC--:B----4-:R-:W-:Y:S02]  /*21580*/  @!P2 LEA R8, P0, R16.reuse, R14.reuse, 0x1 ;  /* 0x0000000e1008a211 */ /* 0x0d0fe400078008ff */
[C---:B------:R-:W-:Y:S02]  /*21590*/  @!P3 LEA R14, P1, R221.reuse, R14, 0x1 ;  /* 0x0000000edd0eb211 */ /* 0x040fe400078208ff */
[-C--:B0-----:R-:W-:Y:S02]  /*215a0*/  @!P2 LEA.HI.X R9, R16, R0.reuse, R17, 0x1, P0 ;  /* 0x000000001009a211 */ /* 0x081fe400000f0c11 */
[----:B------:R-:W-:-:S03]  /*215b0*/  @!P3 LEA.HI.X R15, R221, R0, R7, 0x1, P1 ;  /* 0x00000000dd0fb211 */ /* 0x000fc600008f0c07 */
[----:B------:R0:W-:Y:S04]  /*215c0*/  @!P2 ST.E.128 desc[UR6][R8.64], RZ ;  /* 0x000000ff0800a985 */ /* 0x0001e8000c101d06 */
[----:B------:R0:W-:Y:S02]  /*215d0*/  @!P3 ST.E.128 desc[UR6][R14.64], RZ ;  /* 0x000000ff0e00b985 */ /* 0x0001e4000c101d06 */
.L_x_6892:
[----:B------:R-:W-:Y:S05]  /*215e0*/  BSYNC B1 ;  /* 0x0000000000017941 */ /* 0x000fea0003800000 */
.L_x_6891:
[----:B------:R-:W-:-:S03]  /*215f0*/  UMOV UR4, 0xffffffff ;  /* 0xffffffff00047882 */ /* 0x000fc60000000000 */
[----:B------:R-:W-:Y:S05]  /*21600*/  BRA.DIV UR4, `(.L_x_6893) ;  /* 0x0000008e04747947 */ /* 0x000fea000b800000 */
[----:B0-----:R0:W0:Y:S04]  /*21610*/  SHFL.IDX PT, R0, R4, 0x3, 0x181f ;  /* 0x00781f0004007f89 */ /* 0x00102800000e0000 */
[----:B----4-:R4:W0:Y:S02]  /*21620*/  SHFL.IDX PT, R14, R3, 0x3, 0x181f ;  /* 0x00781f00030e7f89 */ /* 0x01082400000e0000 */
.L_x_7111:
[----:B--234-:R-:W-:-:S05]  /*21630*/  VIADD R3, R6, 0x60 ;  /* 0x0000006006037836 */ /* 0x01cfca0000000000 */
[----:B------:R-:W-:-:S13]  /*21640*/  ISETP.GE.AND P0, PT, R3, R20, PT ;  /* 0x000000140300720c */ /* 0x000fda0003f06270 */
[----:B------:R-:W-:Y:S05]  /*21650*/  @P0 BRA `(.L_x_6876) ;  /* 0x0000000000280947 */ /* 0x000fea0003800000 */
[----:B------:R-:W-:Y:S01]  /*21660*/  ULDC UR4, c[0x0][0xac8] ;  /* 0x0002b20000047ab9 */ /* 0x000fe20000000800 */
[----:B------:R-:W-:Y:S01]  /*21670*/  ULDC.64 UR6, c[0x0][0x208] ;  /* 0x0000820000067ab9 */ /* 0x000fe20000000a00 */
[----:B------:R-:W-:Y:S02]  /*21680*/  ISETP.GE.AND P2, PT, R16, UR4, PT ;  /* 0x0000000410007c0c */ /* 0x000fe4000bf46270 */
[----:B------:R-:W-:-:S11]  /*21690*/  ISETP.GE.AND P3, PT, R221, UR4, PT ;  /* 0x00000004dd007c0c */ /* 0x000fd6000bf66270 */
[CC--:B0-----:R-:W-:Y:S02]  /*216a0*/  @!P2 LEA R4, P0, R16.reuse, R14.reuse, 0x1 ;  /* 0x0000000e1004a211 */ /* 0x0c1fe400078008ff */
[C---:B------:R-:W-:Y:S02]  /*216b0*/  @!P3 LEA R14, P1, R221.reuse, R14, 0x1 ;  /* 0x0000000edd0eb211 */ /* 0x040fe400078208ff */
[-C--:B------:R-:W-:Y:S02]  /*216c0*/  @!P2 LEA.HI.X R5, R16, R0.reuse, R17, 0x1, P0 ;  /* 0x000000001005a211 */ /* 0x080fe400000f0c11 */
[----:B------:R-:W-:-:S03]  /*216d0*/  @!P3 LEA.HI.X R15, R221, R0, R7, 0x1, P1 ;  /* 0x00000000dd0fb211 */ /* 0x000fc600008f0c07 */
[----:B------:R3:W-:Y:S04]  /*216e0*/  @!P2 ST.E.128 desc[UR6][R4.64], RZ ;  /* 0x000000ff0400a985 */ /* 0x0007e8000c101d06 */
[----:B------:R3:W-:Y:S02]  /*216f0*/  @!P3 ST.E.128 desc[UR6][R14.64], RZ ;  /* 0x000000ff0e00b985 */ /* 0x0007e4000c101d06 */
.L_x_6876:
[----:B------:R-:W-:Y:S05]  /*21700*/  BSYNC B0 ;  /* 0x0000000000007941 */ /* 0x000fea0003800000 */
.L_x_6862:
[----:B------:R-:W-:Y:S02]  /*21710*/  ULDC UR4, c[0x0][0xc3c] ;  /* 0x00030f0000047ab9 */ /* 0x000fe40000000800 */
[----:B-1----:R-:W-:-:S13]  /*21720*/  ISETP.GE.AND P0, PT, R151, UR4, PT ;  /* 0x0000000497007c0c */ /* 0x002fda000bf06270 */
[----:B------:R-:W-:Y:S05]  /*21730*/  @!P0 BRA `(.L_x_6894) ;  /* 0xfffffdfc00048947 */ /* 0x000fea000383ffff */
[----:B------:R-:W-:Y:S05]  /*21740*/  BRA `(.L_x_6663) ;  /* 0x0000007800e87947 */ /* 0x000fea0003800000 */
.L_x_6661:
[----:B------:R-:W-:-:S08]  /*21750*/  NOP ;  /* 0x0000000000007918 */ /* 0x000fd00000000000 */
[----:B------:R-:W0:-:S00]  /*21760*/  USETMAXREG.DEALLOC.CTAPOOL 0x18 ;  /* 0x00000018000079c8 */ /* 0x000e0000080e0500 */
[----:B0-----:R-:W2:Y:S01]  /*21770*/  LDL.LU R2, [R1] ;  /* 0x0000000001027983 */ /* 0x001ea20000300800 */
[----:B------:R-:W-:Y:S02]  /*21780*/  LOP3.LUT R0, R0, 0x3, RZ, 0xc0, !PT ;  /* 0x0000000300007812 */ /* 0x000fe400078ec0ff */
[----:B------:R-:W-:-:S04]  /*21790*/  MOV R7, RZ ;  /* 0x000000ff00077202 */ /* 0x000fc80000000f00 */
[----:B------:R-:W0:Y:S02]  /*217a0*/  SHFL.IDX PT, R0, R0, RZ, 0x1f ;  /* 0x00001fff00007589 */ /* 0x000e2400000e0000 */
[----:B0-----:R-:W-:Y:S02]  /*217b0*/  ISETP.NE.AND P0, PT, R0, RZ, PT ;  /* 0x000000ff0000720c */ /* 0x001fe40003f05270 */
[----:B--2---:R-:W-:-:S11]  /*217c0*/  LOP3.LUT R2, R2, 0xffffffef, RZ, 0xc0, !PT ;  /* 0xffffffef02027812 */ /* 0x004fd600078ec0ff */
[----:B------:R-:W-:-:S05]  /*217d0*/  @P0 LOP3.LUT R2, R2, 0x10, RZ, 0xfc, !PT ;  /* 0x0000001002020812 */ /* 0x000fca00078efcff */
[----:B------:R0:W-:Y:S01]  /*217e0*/  STL [R1], R2 ;  /* 0x0000000201007387 */ /* 0x0001e20000100800 */
[----:B------:R-:W-:Y:S05]  /*217f0*/  @!P0 BRA `(.L_x_6895) ;  /* 0x0000000000248947 */ /* 0x000fea0003800000 */
[----:B------:R-:W1:Y:S08]  /*21800*/  S2UR UR5, SR_CgaCtaId ;  /* 0x00000000000579c3 */ /* 0x000e700000008800 */
[----:B------:R-:W-:Y:S06]  /*21810*/  BAR.SYNC.DEFER_BLOCKING 0x5, 0x180 ;  /* 0x0146000000007b1d */ /* 0x000fec0000010000 */
[----:B------:R-:W-:-:S02]  /*21820*/  UMOV UR4, 0x400 ;  /* 0x0000040000047882 */ /* 0x000fc40000000000 */
[----:B-1----:R-:W-:-:S09]  /*21830*/  ULEA UR4, UR5, UR4, 0x18 ;  /* 0x0000000405047291 */ /* 0x002fd2000f8ec03f */
[----:B------:R-:W1:Y:S04]  /*21840*/  LDS.128 R8, [UR4+0x348d0] ;  /* 0x0348d004ff087984 */ /* 0x000e680008000c00 */
[----:B-1----:R1:W-:Y:S04]  /*21850*/  STL.64 [R1+0x10], R8 ;  /* 0x0000100801007387 */ /* 0x0023e80000100a00 */
[----:B------:R1:W-:Y:S01]  /*21860*/  STL.64 [R1+0x18], R10 ;  /* 0x0000180a01007387 */ /* 0x0003e20000100a00 */
[----:B------:R-:W-:Y:S06]  /*21870*/  BAR.ARV 0x4, 0x180 ;  /* 0x0106000000007b1d */ /* 0x000fec0000002000 */
[----:B------:R-:W-:Y:S05]  /*21880*/  BRA `(.L_x_6896) ;  /* 0x0000000800ac7947 */ /* 0x000fea0003800000 */
.L_x_6895:
        /* <DEDUP_REMOVED lines=44> */
.L_x_6899:
        /* <DEDUP_REMOVED lines=39> */
.L_x_6897:
        /* <DEDUP_REMOVED lines=20> */
.L_x_6900:
[----:B-1----:R-:W-:Y:S01]  /*21f00*/  IMAD R10, R14, UR5, R11 ;  /* 0x000000050e0a7c24 */ /* 0x002fe2000f8e020b */
[----:B0-----:R-:W-:Y:S01]  /*21f10*/  MOV R2, RZ ;  /* 0x000000ff00027202 */ /* 0x001fe20000000f00 */
[----:B------:R-:W-:Y:S01]  /*21f20*/  IMAD R11, R16, R5, RZ ;  /* 0x00000005100b7224 */ /* 0x000fe200078e02ff */
[----:B------:R-:W0:Y:S02]  /*21f30*/  MUFU.RCP R12, R12 ;  /* 0x0000000c000c7308 */ /* 0x000e240000001000 */
[----:B------:R1:W-:Y:S01]  /*21f40*/  STL [R1+0x10], R10 ;  /* 0x0000100a01007387 */ /* 0x0003e20000100800 */
        /* <DEDUP_REMOVED lines=49> */
.L_x_6898:
[----:B------:R-:W-:Y:S01]  /*22260*/  IMAD.U32 R2, RZ, RZ, UR6 ;  /* 0x00000006ff027e24 */ /* 0x000fe2000f8e00ff */
[----:B------:R0:W-:Y:S04]  /*22270*/  STL [R1+0x14], RZ ;  /* 0x000014ff01007387 */ /* 0x0001e80000100800 */
[----:B------:R0:W-:Y:S04]  /*22280*/  STL [R1+0x18], RZ ;  /* 0x000018ff01007387 */ /* 0x0001e80000100800 */
[----:B------:R0:W-:Y:S02]  /*22290*/  STL [R1+0x10], R2 ;  /* 0x0000100201007387 */ /* 0x0001e40000100800 */
.L_x_6901:
[----:B------:R-:W2:Y:S04]  /*222a0*/  LDL R8, [R1+0x10] ;  /* 0x0000100001087983 */ /* 0x000ea80000100800 */
        /* <DEDUP_REMOVED lines=9> */
.L_x_6896:
        /* <DEDUP_REMOVED lines=8> */
[----:B------:R-:W3:Y:S01]  /*223c0*/  LDL.LU R4, [R1] ;  /* 0x0000000001047983 */ /* 0x000ee20000300800 */
[C---:B--2---:R-:W-:Y:S01]  /*223d0*/  IMAD.SHL.U32 R0, R6.reuse, 0x8, RZ ;  /* 0x0000000806007824 */ /* 0x044fe200078e00ff */
[----:B------:R-:W2:Y:S01]  /*223e0*/  S2UR UR5, SR_CgaCtaId ;  /* 0x00000000000579c3 */ /* 0x000ea20000008800 */
[----:B------:R-:W-:Y:S01]  /*223f0*/  LOP3.LUT R5, R6, 0x7f, RZ, 0xc0, !PT ;  /* 0x0000007f06057812 */ /* 0x000fe200078ec0ff */
[----:B------:R-:W-:Y:S01]  /*22400*/  UMOV UR4, 0x400 ;  /* 0x0000040000047882 */ /* 0x000fe20000000000 */
[----:B------:R-:W-:Y:S01]  /*22410*/  BSSY B8, `(.L_x_6902) ;  /* 0x00006b5000087945 */ /* 0x000fe20003800000 */
[C---:B------:R-:W-:Y:S01]  /*22420*/  LOP3.LUT R3, R0.reuse, 0x1f8, RZ, 0xc0, !PT ;  /* 0x000001f800037812 */ /* 0x040fe200078ec0ff */
[----:B------:R-:W-:Y:S01]  /*22430*/  ULDC.64 UR38, c[0x0][0x198] ;  /* 0x0000660000267ab9 */ /* 0x000fe20000000a00 */
[C---:B------:R-:W-:Y:S01]  /*22440*/  ISETP.NE.AND P1, PT, R5.reuse, RZ, PT ;  /* 0x000000ff0500720c */ /* 0x040fe20003f25270 */
[----:B0-----:R-:W-:Y:S01]  /*22450*/  IMAD.SHL.U32 R2, R5, 0x8, RZ ;  /* 0x0000000805027824 */ /* 0x001fe200078e00ff */
[----:B------:R-:W-:Y:S01]  /*22460*/  LOP3.LUT R3, R3, 0x38, R6, 0x78, !PT ;  /* 0x0000003803037812 */ /* 0x000fe200078e7806 */
[----:B------:R-:W-:Y:S01]  /*22470*/  ULOP3.LUT UR37, UR60, 0x2, URZ, 0xfc, !UPT ;  /* 0x000000023c257892 */ /* 0x000fe2000f8efc3f */
[----:B------:R-:W-:Y:S01]  /*22480*/  LOP3.LUT R0, R0, 0x38, RZ, 0xc0, !PT ;  /* 0x0000003800007812 */ /* 0x000fe200078ec0ff */
[----:B------:R-:W-:Y:S01]  /*22490*/  ULDC UR36, c[0x0][0xc] ;  /* 0x0000030000247ab9 */ /* 0x000fe20000000800 */
[----:B------:R-:W-:-:S02]  /*224a0*/  LOP3.LUT R3, R3, 0x200, R2, 0xf8, !PT ;  /* 0x0000020003037812 */ /* 0x000fc400078ef802 */
[C---:B------:R-:W-:Y:S02]  /*224b0*/  LOP3.LUT P0, R2, R6.reuse, 0x1f, RZ, 0xc0, !PT ;  /* 0x0000001f06027812 */ /* 0x040fe4000780c0ff */
[----:B------:R-:W-:Y:S02]  /*224c0*/  SHF.L.U32 R6, R6, 0x4, RZ ;  /* 0x0000000406067819 */ /* 0x000fe400000006ff */
[----:B------:R-:W-:Y:S01]  /*224d0*/  MOV R19, RZ ;  /* 0x000000ff00137202 */ /* 0x000fe20000000f00 */
[----:B------:R0:W-:Y:S01]  /*224e0*/  STL [R1+0x2c], R2 ;  /* 0x00002c0201007387 */ /* 0x0001e20000100800 */
[----:B------:R-:W-:Y:S01]  /*224f0*/  LOP3.LUT R0, R0, 0x40, RZ, 0xfc, !PT ;  /* 0x0000004000007812 */ /* 0x000fe200078efcff */
[----:B--2---:R-:W-:Y:S01]  /*22500*/  ULEA UR4, UR5, UR4, 0x18 ;  /* 0x0000000405047291 */ /* 0x004fe2000f8ec03f */
[----:B0-----:R-:W-:-:S05]  /*22510*/  SHF.R.U32.HI R2, RZ, 0x3, R5 ;  /* 0x00000003ff027819 */ /* 0x001fca0000011605 */
[----:B------:R-:W-:Y:S01]  /*22520*/  IMAD.U32 R18, RZ, RZ, UR4 ;  /* 0x00000004ff127e24 */ /* 0x000fe2000f8e00ff */
[----:B---3--:R-:W-:-:S04]  /*22530*/  LOP3.LUT R4, R4, 0xfffffffd, RZ, 0xc0, !PT ;  /* 0xfffffffd04047812 */ /* 0x008fc800078ec0ff */
[----:B------:R-:W-:-:S04]  /*22540*/  @P1 LOP3.LUT R4, R4, 0x2, RZ, 0xfc, !PT ;  /* 0x0000000204041812 */ /* 0x000fc800078efcff */
[----:B------:R-:W-:-:S04]  /*22550*/  LOP3.LUT R4, R4, 0xfffffffe, RZ, 0xc0, !PT ;  /* 0xfffffffe04047812 */ /* 0x000fc800078ec0ff */
[----:B------:R-:W-:Y:S02]  /*22560*/  @P0 LOP3.LUT R4, R4, 0x1, RZ, 0xfc, !PT ;  /* 0x0000000104040812 */ /* 0x000fe400078efcff */
[----:B------:R-:W-:Y:S02]  /*22570*/  ISETP.NE.OR P0, PT, R5, RZ, !P0 ;  /* 0x000000ff0500720c */ /* 0x000fe40004705670 */
[----:B------:R-:W-:Y:S01]  /*22580*/  LOP3.LUT R5, R2, 0x70, R6, 0xf8, !PT ;  /* 0x0000007002057812 */ /* 0x000fe200078ef806 */
[----:B------:R-:W-:Y:S01]  /*22590*/  IMAD R2, R3, 0x2, R18 ;  /* 0x0000000203027824 */ /* 0x000fe200078e0212 */
[----:B------:R-:W-:-:S04]  /*225a0*/  LOP3.LUT R4, R4, 0xfffffff7, RZ, 0xc0, !PT ;  /* 0xfffffff704047812 */ /* 0x000fc800078ec0ff */
[----:B------:R0:W-:Y:S04]  /*225b0*/  STL [R1+0x34], R2 ;  /* 0x0000340201007387 */ /* 0x0001e80000100800 */
[----:B------:R2:W-:Y:S01]  /*225c0*/  STL [R1+0x5c], RZ ;  /* 0x00005cff01007387 */ /* 0x0005e20000100800 */
[----:B------:R-:W-:Y:S01]  /*225d0*/  @P0 LOP3.LUT R4, R4, 0x8, RZ, 0xfc, !PT ;  /* 0x0000000804040812 */ /* 0x000fe200078efcff */
[----:B0-----:R-:W-:-:S04]  /*225e0*/  IMAD.MOV.U32 R2, RZ, RZ, 0x1 ;  /* 0x00000001ff027424 */ /* 0x001fc800078e00ff */
[----:B------:R2:W-:Y:S04]  /*225f0*/  STL [R1], R4 ;  /* 0x0000000401007387 */ /* 0x0005e80000100800 */
[----:B------:R2:W-:Y:S04]  /*22600*/  STL [R1+0x24], R2 ;  /* 0x0000240201007387 */ /* 0x0005e80000100800 */
[----:B------:R2:W-:Y:S04]  /*22610*/  STL [R1+0x20], RZ ;  /* 0x000020ff01007387 */ /* 0x0005e80000100800 */
[----:B------:R2:W-:Y:S02]  /*22620*/  STL [R1+0xc], R2 ;  /* 0x00000c0201007387 */ /* 0x0005e40000100800 */
.L_x_7043:
[----:B---3--:R-:W3:Y:S01]  /*22630*/  LDL R0, [R1+0x1c] ;  /* 0x00001c0001007983 */ /* 0x008ee20000100800 */
[----:B--2---:R-:W3:Y:S01]  /*22640*/  LDC.64 R2, c[0x0][0xc88] ;  /* 0x00032200ff027b82 */ /* 0x004ee20000000a00 */
[----:B------:R-:W-:Y:S01]  /*22650*/  ULDC.64 UR4, c[0x0][0x208] ;  /* 0x0000820000047ab9 */ /* 0x000fe20000000a00 */
[----:B---3--:R-:W-:-:S05]  /*22660*/  IMAD.WIDE R2, R0, 0x4, R2 ;  /* 0x0000000400027825 */ /* 0x008fca00078e0202 */
[----:B------:R-:W2:Y:S01]  /*22670*/  LDG.E R15, desc[UR4][R2.64] ;  /* 0x00000004020f7981 */ /* 0x000ea2000c1e1900 */
        /* <DEDUP_REMOVED lines=15> */
[----:B------:R-:W-:Y:S01]  /*22770*/  STL [R1+0x38], R15 ;  /* 0x0000380f01007387 */ /* 0x000fe20000100800 */
[C-C-:B------:R-:W-:Y:S02]  /*22780*/  SHF.L.U64.HI R13, R15.reuse, 0x2, R4.reuse ;  /* 0x000000020f0d7819 */ /* 0x140fe40000010204 */
[----:B------:R-:W-:Y:S01]  /*22790*/  @P0 LEA.HI.X R3, R15, UR5, R4, 0x2, P1 ;  /* 0x000000050f030c11 */ /* 0x000fe200088f1404 */
[----:B------:R-:W-:Y:S01]  /*227a0*/  ULDC.64 UR4, c[0x0][0xa00] ;  /* 0x0002800000047ab9 */ /* 0x000fe20000000a00 */
[C---:B-1----:R-:W-:Y:S01]  /*227b0*/  @P3 IADD3 R8, P1, R14.reuse, UR10, RZ ;  /* 0x0000000a0e083c10 */ /* 0x042fe2000ff3e0ff */
[----:B0-----:R0:W-:Y:S03]  /*227c0*/  STL [R1+0x50], R4 ;  /* 0x0000500401007387 */ /* 0x0011e60000100800 */
        /* <DEDUP_REMOVED lines=22> */
[----:B0-----:R-:W-:Y:S01]  /*22930*/  MOV R12, UR4 ;  /* 0x00000004000c7c02 */ /* 0x001fe20008000f00 */
        /* <DEDUP_REMOVED lines=19> */
.L_x_6903:
        /* <DEDUP_REMOVED lines=10> */
[----:B------:R-:W-:Y:S02]  /*22b10*/  LEA.HI R17, R2, R17, RZ, 0x10 ;  /* 0x0000001102117211 */ /* 0x000fe400078f80ff */
[----:B-----5:R-:W-:-:S05]  /*22b20*/  IADD3 R2, R11, R0, RZ ;  /* 0x000000000b027210 */ /* 0x020fca0007ffe0ff */
[----:B------:R0:W-:Y:S01]  /*22b30*/  STL [R1+0x18], R2 ;  /* 0x0000180201007387 */ /* 0x0001e20000100800 */
[----:B------:R-:W-:Y:S05]  /*22b40*/  @!P1 BRA `(.L_x_6904) ;  /* 0x0000000000149947 */ /* 0x000fea0003800000 */
[----:B0-----:R-:W-:Y:S01]  /*22b50*/  IADD3 R2, P1, R14, UR4, RZ ;  /* 0x000000040e027c10 */ /* 0x001fe2000ff3e0ff */
[----:B------:R-:W-:-:S03]  /*22b60*/  ULDC.64 UR6, c[0x0][0x208] ;  /* 0x0000820000067ab9 */ /* 0x000fc60000000a00 */
[----:B------:R-:W-:-:S05]  /*22b70*/  IADD3.X R3, R13, UR5, RZ, P1, !PT ;  /* 0x000000050d037c10 */ /* 0x000fca0008ffe4ff */
[----:B------:R0:W5:Y:S01]  /*22b80*/  LDG.E R8, desc[UR6][R2.64] ;  /* 0x0000000602087981 */ /* 0x000162000c1e1900 */
[----:B------:R-:W-:Y:S05]  /*22b90*/  BRA `(.L_x_6905) ;  /* 0x0000000000147947 */ /* 0x000fea0003800000 */
.L_x_6904:
[----:B------:R-:W-:Y:S05]  /*22ba0*/  @!P2 BRA `(.L_x_6905) ;  /* 0x000000000010a947 */ /* 0x000fea0003800000 */
[----:B------:R-:W-:Y:S02]  /*22bb0*/  ULDC.64 UR4, c[0x0][0x208] ;  /* 0x0000820000047ab9 */ /* 0x000fe40000000a00 */
[----:B------:R-:W2:Y:S04]  /*22bc0*/  LDG.E R8, desc[UR4][R6.64] ;  /* 0x0000000406087981 */ /* 0x000ea8000c1e1900 */
[----:B------:R-:W2:Y:S02]  /*22bd0*/  LDG.E R6, desc[UR4][R6.64+0x4] ;  /* 0x0000040406067981 */ /* 0x000ea4000c1e1900 */
[----:B--2---:R-:W-:-:S07]  /*22be0*/  IMAD.IADD R8, R6, 0x1, -R8 ;  /* 0x0000000106087824 */ /* 0x004fce00078e0a08 */
.L_x_6905:
[----:B------:R-:W-:Y:S01]  /*22bf0*/  ULDC.64 UR4, c[0x0][0x208] ;  /* 0x0000820000047ab9 */ /* 0x000fe20000000a00 */
[----:B-----5:R-:W-:Y:S01]  /*22c00*/  IMAD.IADD R6, R8, 0x1, -R0 ;  /* 0x0000000108067824 */ /* 0x020fe200078e0a00 */
[----:B0-----:R-:W2:Y:S04]  /*22c10*/  LDL.LU R3, [R1] ;  /* 0x0000000001037983 */ /* 0x001ea80000300800 */
[----:B------:R-:W3:Y:S04]  /*22c20*/  @P0 LDG.E R0, desc[UR4][R4.64] ;  /* 0x0000000404000981 */ /* 0x000ee8000c1e1900 */
[----:B------:R-:W3:Y:S01]  /*22c30*/  @P0 LDG.E R4, desc[UR4][R4.64+0x4] ;  /* 0x0000040404040981 */ /* 0x000ee2000c1e1900 */
[----:B------:R-:W-:Y:S01]  /*22c40*/  LOP3.LUT R13, R17, 0xff, RZ, 0xc0, !PT ;  /* 0x000000ff110d7812 */ /* 0x000fe200078ec0ff */
[----:B------:R-:W-:Y:S01]  /*22c50*/  BSSY B0, `(.L_x_6906) ;  /* 0x000002d000007945 */ /* 0x000fe20003800000 */
[----:B------:R-:W-:-:S02]  /*22c60*/  SHF.R.U32.HI R17, RZ, 0x10, R17 ;  /* 0x00000010ff117819 */ /* 0x000fc40000011611 */
        /* <DEDUP_REMOVED lines=9> */
[----:B------:R-:W-:-:S03]  /*22d00*/  @P1 LOP3.LUT R3, R3, 0x4, RZ, 0xfc, !PT ;  /* 0x0000000403031812 */ /* 0x000fc600078efcff */
[----:B------:R0:W-:Y:S04]  /*22d10*/  STL [R1+0x3c], R11 ;  /* 0x00003c0b01007387 */ /* 0x0001e80000100800 */
[----:B------:R0:W-:Y:S04]  /*22d20*/  STL [R1+0x58], R13 ;  /* 0x0000580d01007387 */ /* 0x0001e80000100800 */
[----:B------:R0:W-:Y:S01]  /*22d30*/  STL [R1], R3 ;  /* 0x0000000301007387 */ /* 0x0001e20000100800 */
[----:B------:R-:W-:Y:S05]  /*22d40*/  @!P1 BRA `(.L_x_6907) ;  /* 0x0000000000749947 */ /* 0x000fea0003800000 */
[----:B------:R-:W-:Y:S01]  /*22d50*/  ISETP.NE.AND P1, PT, R17, RZ, PT ;  /* 0x000000ff1100720c */ /* 0x000fe20003f25270 */
[----:B------:R-:W-:-:S03]  /*22d60*/  ULDC UR4, c[0x0][0x9f0] ;  /* 0x00027c0000047ab9 */ /* 0x000fc60000000800 */
[----:B------:R-:W-:-:S04]  /*22d70*/  SEL R2, R17, UR4, P1 ;  /* 0x0000000411027c07 */ /* 0x000fc80008800000 */
[----:B0-----:R-:W-:-:S04]  /*22d80*/  IABS R3, R2 ;  /* 0x0000000200037213 */ /* 0x001fc80000000000 */
        /* <DEDUP_REMOVED lines=9> */
[----:B------:R-:W-:-:S03]  /*22e20*/  IADD3 R5, R2, -0x1, R11 ;  /* 0xffffffff02057810 */ /* 0x000fc60007ffe00b */
[----:B------:R-:W-:Y:S01]  /*22e30*/  IMAD.MOV R0, RZ, RZ, -R0 ;  /* 0x000000ffff007224 */ /* 0x000fe200078e0a00 */
[----:B------:R-:W-:Y:S02]  /*22e40*/  IABS R4, R5 ;  /* 0x0000000500047213 */ /* 0x000fe40000000000 */
[----:B------:R-:W-:Y:S02]  /*22e50*/  LOP3.LUT R5, R5, R2, RZ, 0x3c, !PT ;  /* 0x0000000205057212 */ /* 0x000fe400078e3cff */
        /* <DEDUP_REMOVED lines=8> */
[----:B------:R-:W-:-:S13]  /*22ee0*/  ISETP.GE.AND P1, PT, R5, RZ, PT ;  /* 0x000000ff0500720c */ /* 0x000fda0003f26270 */
[----:B------:R-:W-:Y:S02]  /*22ef0*/  @!P1 IADD3 R0, -R0, RZ, RZ ;  /* 0x000000ff00009210 */ /* 0x000fe40007ffe1ff */
[----:B------:R-:W-:-:S13]  /*22f00*/  ISETP.NE.AND P1, PT, R2, RZ, PT ;  /* 0x000000ff0200720c */ /* 0x000fda0003f25270 */
[----:B------:R-:W-:-:S07]  /*22f10*/  @!P1 LOP3.LUT R0, RZ, R2, RZ, 0x33, !PT ;  /* 0x00000002ff009212 */ /* 0x000fce00078e33ff */
.L_x_6907:
[----:B------:R-:W-:Y:S05]  /*22f20*/  BSYNC B0 ;  /* 0x0000000000007941 */ /* 0x000fea0003800000 */
.L_x_6906:
        /* <DEDUP_REMOVED lines=25> */
.L_x_7114:
[----:B-1----:R-:W-:Y:S02]  /*230c0*/  ISETP.NE.AND P0, PT, R14, RZ, PT ;  /* 0x000000ff0e00720c */ /* 0x002fe40003f05270 */
[----:B------:R-:W-:-:S11]  /*230d0*/  PLOP3.LUT P1, PT, PT, PT, PT, 0x8, 0x0 ;  /* 0x000000000000781c */ /* 0x000fd60003f2e170 */
[----:B------:R-:W-:Y:S05]  /*230e0*/  @P0 BRA `(.L_x_6911) ;  /* 0x00000000000c0947 */ /* 0x000fea0003800000 */
[----:B------:R-:W-:-:S03]  /*230f0*/  UMOV UR4, 0xffffffff ;  /* 0xffffffff00047882 */ /* 0x000fc60000000000 */
[----:B------:R-:W-:Y:S05]  /*23100*/  BRA.DIV UR4, `(.L_x_6912) ;  /* 0x0000007604307947 */ /* 0x000fea000b800000 */
[----:B------:R-:W-:-:S13]  /*23110*/  ELECT P1, URZ, PT ;  /* 0x00000000003f782f */ /* 0x000fda0003820000 */
.L_x_6911:
        /* <DEDUP_REMOVED lines=9> */
.L_x_7117:
[----:B------:R-:W-:Y:S05]  /*231b0*/  BSYNC B1 ;  /* 0x0000000000017941 */ /* 0x000fea0003800000 */
.L_x_6913:
        /* <DEDUP_REMOVED lines=12> */
.L_x_7118:
[----:B------:R-:W-:Y:S05]  /*23280*/  BSYNC B2 ;  /* 0x0000000000027941 */ /* 0x000fea0003800000 */
.L_x_6917:
[----:B------:R-:W-:Y:S04]  /*23290*/  BSSY B2, `(.L_x_6919) ;  /* 0x0000008000027945 */ /* 0x000fe80003800000 */
[----:B------:R-:W-:Y:S05]  /*232a0*/  @P4 BRA `(.L_x_6920) ;  /* 0x0000000000184947 */ /* 0x000fea0003800000 */
[----:B0-----:R-:W2:Y:S02]  /*232b0*/  LDL R2, [R1] ;  /* 0x0000000001027983 */ /* 0x001ea40000100800 */
[----:B--2---:R-:W-:Y:S01]  /*232c0*/  LOP3.LUT P0, RZ, R2, 0x1, RZ, 0xc0, !PT ;  /* 0x0000000102ff7812 */ /* 0x004fe2000780c0ff */
[----:B------:R-:W-:-:S04]  /*232d0*/  IMAD.MOV.U32 R2, RZ, RZ, 0xb000 ;  /* 0x0000b000ff027424 */ /* 0x000fc800078e00ff */
[----:B------:R2:W-:Y:S08]  /*232e0*/  SYNCS.ARRIVE.TRANS64 RZ, [R5+URZ+0x34890], R2 ;  /* 0x0348900205ff79a7 */ /* 0x0005f0000800003f */
[----:B------:R-:W-:Y:S05]  /*232f0*/  @!P0 BRA `(.L_x_6920) ;  /* 0x0000000000048947 */ /* 0x000fea0003800000 */
[----:B------:R-:W-:Y:S01]  /*23300*/  BPT.TRAP 0x1 ;  /* 0x000000040000795c */ /* 0x000fe20000300000 */
.L_x_6920:
[----:B------:R-:W-:Y:S05]  /*23310*/  BSYNC B2 ;  /* 0x0000000000027941 */ /* 0x000fea0003800000 */
.L_x_6919:
        /* <DEDUP_REMOVED lines=13> */
.L_x_6921:
        /* <DEDUP_REMOVED lines=16> */
.L_x_6922:
        /* <DEDUP_REMOVED lines=13> */
.L_x_7119:
[----:B------:R-:W-:Y:S05]  /*235c0*/  BSYNC B2 ;  /* 0x0000000000027941 */ /* 0x000fea0003800000 */
.L_x_6923:
[----:B------:R-:W-:Y:S01]  /*235d0*/  BSSY B2, `(.L_x_6925) ;  /* 0x000000a000027945 */ /* 0x000fe20003800000 */
[----:B------:R-:W-:Y:S02]  /*235e0*/  IMAD.MOV.U32 R12, RZ, RZ, 0x0 ;  /* 0x00000000ff0c7424 */ /* 0x000fe400078e00ff */
[----:B------:R-:W-:Y:S01]  /*235f0*/  IMAD.MOV.U32 R13, RZ, RZ, 0x12f00000 ;  /* 0x12f00000ff0d7424 */ /* 0x000fe200078e00ff */
[----:B------:R-:W-:Y:S06]  /*23600*/  @P4 BRA `(.L_x_6926) ;  /* 0x0000000000184947 */ /* 0x000fec0003800000 */
[----:B------:R-:W2:Y:S02]  /*23610*/  LDL R2, [R1] ;  /* 0x0000000001027983 */ /* 0x000ea40000100800 */
[----:B--2---:R-:W-:Y:S01]  /*23620*/  LOP3.LUT P0, RZ, R2, 0x1, RZ, 0xc0, !PT ;  /* 0x0000000102ff7812 */ /* 0x004fe2000780c0ff */
[----:B------:R-:W-:-:S04]  /*23630*/  IMAD.MOV.U32 R2, RZ, RZ, 0xb000 ;  /* 0x0000b000ff027424 */ /* 0x000fc800078e00ff */
[----:B------:R2:W-:Y:S08]  /*23640*/  SYNCS.ARRIVE.TRANS64 RZ, [R5+URZ+0x348b0], R2 ;  /* 0x0348b00205ff79a7 */ /* 0x0005f0000800003f */
[----:B------:R-:W-:Y:S05]  /*23650*/  @!P0 BRA `(.L_x_6926) ;  /* 0x0000000000048947 */ /* 0x000fea0003800000 */
[----:B------:R-:W-:Y:S01]  /*23660*/  BPT.TRAP 0x1 ;  /* 0x000000040000795c */ /* 0x000fe20000300000 */
.L_x_6926:
[----:B------:R-:W-:Y:S05]  /*23670*/  BSYNC B2 ;  /* 0x0000000000027941 */ /* 0x000fea0003800000 */
.L_x_6925:
[----:B------:R-:W-:Y:S01]  /*23680*/  R2UR UR10, R11 ;  /* 0x000000000b0a72ca */ /* 0x000fe200000e0000 */
[----:B------:R-:W-:Y:S01]  /*23690*/  UIADD3 UR4, UP0, UR38, 0x670, URZ ;  /* 0x0000067026047890 */ /* 0x000fe2000ff1e03f */
[----:B------:R-:W-:Y:S01]  /*236a0*/  R2UR UR6, R12 ;  /* 0x000000000c0672ca */ /* 0x000fe200000e0000 */
[----:B--2---:R-:W-:Y:S01]  /*236b0*/  VIADD R2, R7, 0x400 ;  /* 0x0000040007027836 */ /* 0x004fe20000000000 */
[----:B------:R-:W-:Y:S01]  /*236c0*/  R2UR UR7, R13 ;  /* 0x000000000d0772ca */ /* 0x000fe200000e0000 */
[----:B------:R-:W-:Y:S01]  /*236d0*/  UIADD3.X UR5, URZ, UR39, URZ, UP0, !UPT ;  /* 0x000000273f057290 */ /* 0x000fe200087fe43f */
[----:B------:R-:W-:Y:S02]  /*236e0*/  PLOP3.LUT P0, PT, PT, PT, PT, 0x80, 0x0 ;  /* 0x000000000000781c */ /* 0x000fe40003f0f070 */
[----:B01----:R-:W-:-:S11]  /*236f0*/  IADD3 R5, R5, 0x348b0, RZ ;  /* 0x000348b005057810 */ /* 0x003fd60007ffe0ff */
.L_x_6927:
        /* <DEDUP_REMOVED lines=15> */
.L_x_6928:
        /* <DEDUP_REMOVED lines=10> */
.L_x_6916:
[----:B------:R-:W-:Y:S05]  /*23890*/  BSYNC B1 ;  /* 0x0000000000017941 */ /* 0x000fea0003800000 */
.L_x_6915:
[----:B------:R-:W0:Y:S04]  /*238a0*/  LDL.LU R7, [R1+0x20] ;  /* 0x0000200001077983 */ /* 0x000e280000300800 */
[----:B------:R-:W2:Y:S01]  /*238b0*/  LDL.LU R4, [R1+0x24] ;  /* 0x0000240001047983 */ /* 0x000ea20000300800 */
[----:B------:R-:W-:Y:S01]  /*238c0*/  PLOP3.LUT P5, PT, PT, PT, PT, 0x8, 0x0 ;  /* 0x000000000000781c */ /* 0x000fe20003fae170 */
[----:B0-----:R-:W-:Y:S01]  /*238d0*/  VIADD R2, R7, 0x1 ;  /* 0x0000000107027836 */ /* 0x001fe20000000000 */
[----:B------:R-:W-:-:S04]  /*238e0*/  IADD3 R7, R6, -0x2, RZ ;  /* 0xfffffffe06077810 */ /* 0x000fc80007ffe0ff */
        /* <DEDUP_REMOVED lines=8> */
.L_x_6943:
[----:B------:R-:W-:Y:S05]  /*23970*/  YIELD ;  /* 0x0000000000007946 */ /* 0x000fea0003800000 */
[----:B------:R-:W-:Y:S04]  /*23980*/  BSSY B1, `(.L_x_6929) ;  /* 0x000006c000017945 */ /* 0x000fe80003800000 */
[----:B-1----:R-:W-:Y:S05]  /*23990*/  @!P1 BRA `(.L_x_6930) ;  /* 0x0000000400a89947 */ /* 0x002fea0003800000 */
[----:B------:R-:W2:Y:S04]  /*239a0*/  LDL R3, [R1+0x20] ;  /* 0x0000200001037983 */ /* 0x000ea80000100800 */
[----:B0-----:R-:W3:Y:S01]  /*239b0*/  LDL R2, [R1+0x24] ;  /* 0x0000240001027983 */ /* 0x001ee20000100800 */
[----:B------:R-:W-:Y:S01]  /*239c0*/  BSSY B2, `(.L_x_6931) ;  /* 0x0000005000027945 */ /* 0x000fe20003800000 */
[----:B--2---:R-:W-:Y:S01]  /*239d0*/  IMAD R6, R3, 0x8, R18 ;  /* 0x0000000803067824 */ /* 0x004fe200078e0212 */
[----:B---3--:R-:W-:-:S04]  /*239e0*/  SHF.L.U32 R5, R2, 0x1f, RZ ;  /* 0x0000001f02057819 */ /* 0x008fc800000006ff */
[----:B------:R-:W0:Y:S02]  /*239f0*/  SYNCS.PHASECHK.TRANS64.TRYWAIT P0, [R6+URZ+0x348a0], R5 ;  /* 0x0348a005060075a7 */ /* 0x000e24000800017f */
[----:B0-----:R-:W-:Y:S05]  /*23a00*/  @!P0 BRA `(.L_x_6932) ;  /* 0x0000006c00508947 */ /* 0x001fea0003800000 */
.L_x_7120:
[----:B------:R-:W-:Y:S05]  /*23a10*/  BSYNC B2 ;  /* 0x0000000000027941 */ /* 0x000fea0003800000 */
.L_x_6931:
[----:B------:R-:W1:Y:S01]  /*23a20*/  S2R R2, SR_TID.X ;  /* 0x0000000000027919 */ /* 0x000e620000002100 */
[----:B------:R-:W-:Y:S01]  /*23a30*/  BSSY B2, `(.L_x_6933) ;  /* 0x000000a000027945 */ /* 0x000fe20003800000 */
[----:B-1----:R-:W-:-:S04]  /*23a40*/  LOP3.LUT R2, R2, 0x7f, RZ, 0xc0, !PT ;  /* 0x0000007f02027812 */ /* 0x002fc800078ec0ff */
[----:B------:R-:W-:-:S13]  /*23a50*/  ISETP.NE.AND P2, PT, R2, RZ, PT ;  /* 0x000000ff0200720c */ /* 0x000fda0003f45270 */
[----:B------:R-:W-:Y:S05]  /*23a60*/  @P2 BRA `(.L_x_6934) ;  /* 0x0000000000182947 */ /* 0x000fea0003800000 */
[----:B------:R-:W2:Y:S02]  /*23a70*/  LDL R2, [R1] ;  /* 0x0000000001027983 */ /* 0x000ea40000100800 */
[----:B--2---:R-:W-:Y:S01]  /*23a80*/  LOP3.LUT P0, RZ, R2, 0x1, RZ, 0xc0, !PT ;  /* 0x0000000102ff7812 */ /* 0x004fe2000780c0ff */
[----:B------:R-:W-:-:S04]  /*23a90*/  IMAD.MOV.U32 R2, RZ, RZ, 0xb000 ;  /* 0x0000b000ff027424 */ /* 0x000fc800078e00ff */
[----:B------:R1:W-:Y:S08]  /*23aa0*/  SYNCS.ARRIVE.TRANS64 RZ, [R6+URZ+0x34890], R2 ;  /* 0x0348900206ff79a7 */ /* 0x0003f0000800003f */
[----:B------:R-:W-:Y:S05]  /*23ab0*/  @!P0 BRA `(.L_x_6934) ;  /* 0x0000000000048947 */ /* 0x000fea0003800000 */
[----:B------:R-:W-:Y:S01]  /*23ac0*/  BPT.TRAP 0x1 ;  /* 0x000000040000795c */ /* 0x000fe20000300000 */
.L_x_6934:
[----:B------:R-:W-:Y:S05]  /*23ad0*/  BSYNC B2 ;  /* 0x0000000000027941 */ /* 0x000fea0003800000 */
.L_x_6933:
        /* <DEDUP_REMOVED lines=12> */
.L_x_6935:
        /* <DEDUP_REMOVED lines=16> */
.L_x_6936:
        /* <DEDUP_REMOVED lines=13> */
.L_x_7121:
[----:B------:R-:W-:Y:S05]  /*23d70*/  BSYNC B2 ;  /* 0x0000000000027941 */ /* 0x000fea0003800000 */
.L_x_6937:
[----:B------:R-:W-:Y:S01]  /*23d80*/  BSSY B2, `(.L_x_6939) ;  /* 0x000000a000027945 */ /* 0x000fe20003800000 */
[----:B------:R-:W-:Y:S01]  /*23d90*/  MOV R12, 0x0 ;  /* 0x00000000000c7802 */ /* 0x000fe20000000f00 */
[----:B------:R-:W-:Y:S02]  /*23da0*/  IMAD.MOV.U32 R13, RZ, RZ, 0x12f00000 ;  /* 0x12f00000ff0d7424 */ /* 0x000fe400078e00ff */
[----:B------:R-:W-:Y:S05]  /*23db0*/  @P2 BRA `(.L_x_6940) ;  /* 0x0000000000182947 */ /* 0x000fea0003800000 */
[----:B------:R-:W2:Y:S02]  /*23dc0*/  LDL R2, [R1] ;  /* 0x0000000001027983 */ /* 0x000ea40000100800 */
[----:B--2---:R-:W-:Y:S01]  /*23dd0*/  LOP3.LUT P0, RZ, R2, 0x1, RZ, 0xc0, !PT ;  /* 0x0000000102ff7812 */ /* 0x004fe2000780c0ff */
[----:B------:R-:W-:-:S04]  /*23de0*/  IMAD.MOV.U32 R2, RZ, RZ, 0xb000 ;  /* 0x0000b000ff027424 */ /* 0x000fc800078e00ff */
[----:B------:R2:W-:Y:S08]  /*23df0*/  SYNCS.ARRIVE.TRANS64 RZ, [R6+URZ+0x348b0], R2 ;  /* 0x0348b00206ff79a7 */ /* 0x0005f0000800003f */
[----:B------:R-:W-:Y:S05]  /*23e00*/  @!P0 BRA `(.L_x_6940) ;  /* 0x0000000000048947 */ /* 0x000fea0003800000 */
[----:B------:R-:W-:Y:S01]  /*23e10*/  BPT.TRAP 0x1 ;  /* 0x000000040000795c */ /* 0x000fe20000300000 */
.L_x_6940:
[----:B------:R-:W-:Y:S05]  /*23e20*/  BSYNC B2 ;  /* 0x0000000000027941 */ /* 0x000fea0003800000 */
.L_x_6939:
        /* <DEDUP_REMOVED lines=8> */
.L_x_6941:
        /* <DEDUP_REMOVED lines=15> */
.L_x_6942:
        /* <DEDUP_REMOVED lines=10> */
.L_x_6930:
[----:B------:R-:W-:Y:S05]  /*24040*/  BSYNC B1 ;  /* 0x0000000000017941 */ /* 0x000fea0003800000 */
.L_x_6929:
        /* <DEDUP_REMOVED lines=12> */
.L_x_6909:
[----:B------:R-:W-:Y:S05]  /*24110*/  BSYNC B0 ;  /* 0x0000000000007941 */ /* 0x000fea0003800000 */
.L_x_6908:
[----:B01----:R-:W2:Y:S04]  /*24120*/  LDL R2, [R1] ;  /* 0x0000000001027983 */ /* 0x003ea80000100800 */
        /* <DEDUP_REMOVED lines=18> */
[----:B------:R-:W-:Y:S02]  /*24250*/  IABS R2, R17 ;  /* 0x0000001100027213 */ /* 0x000fe40000000000 */
[----:B-----5:R-:W-:-:S03]  /*24260*/  IADD3 R4, R8, -0x1, R17 ;  /* 0xffffffff08047810 */ /* 0x020fc60007ffe011 */
[----:B------:R-:W-:Y:S01]  /*24270*/  IMAD.MOV R2, RZ, RZ, -R2 ;  /* 0x000000ffff027224 */ /* 0x000fe200078e0a02 */
[----:B------:R-:W-:Y:S02]  /*24280*/  IABS R3, R4 ;  /* 0x0000000400037213 */ /* 0x000fe40000000000 */
[----:B------:R-:W-:Y:S02]  /*24290*/  LOP3.LUT R4, R4, R17, RZ, 0x3c, !PT ;  /* 0x0000001104047212 */ /* 0x000fe400078e3cff */
[----:B------:R-:W-:Y:S01]  /*242a0*/  MOV R5, R2 ;  /* 0x0000000200057202 */ /* 0x000fe20000000f00 */
        /* <DEDUP_REMOVED lines=12> */
.L_x_6945:
[----:B------:R-:W-:Y:S05]  /*24370*/  BSYNC B0 ;  /* 0x0000000000007941 */ /* 0x000fea0003800000 */
.L_x_6944:
        /* <DEDUP_REMOVED lines=15> */
[----:B------:R-:W-:Y:S01]  /*24470*/  ULDC.64 UR6, c[0x0][0x208] ;  /* 0x0000820000067ab9 */ /* 0x000fe20000000a00 */
[----:B------:R-:W0:Y:S08]  /*24480*/  FLO.U32 R0, UR4 ;  /* 0x0000000400007d00 */ /* 0x000e3000080e0000 */
[----:B------:R-:W1:Y:S01]  /*24490*/  POPC R5, UR4 ;  /* 0x0000000400057d09 */ /* 0x000e620008000000 */
[----:B0-----:R-:W-:-:S02]  /*244a0*/  ISETP.EQ.U32.AND P0, PT, R0, R3, PT ;  /* 0x000000030000720c */ /* 0x001fc40003f02070 */
[----:B------:R-:W1:Y:S11]  /*244b0*/  LDC.64 R2, c[0x0][0xc60] ;  /* 0x00031800ff027b82 */ /* 0x000e760000000a00 */
[----:B-1----:R-:W2:Y:S01]  /*244c0*/  @P0 ATOMG.E.ADD.STRONG.GPU PT, R3, desc[UR6][R2.64], R5 ;  /* 0x00000005020309a8 */ /* 0x002ea200081ee1c6 */
[----:B------:R-:W0:Y:S02]  /*244d0*/  S2R R4, SR_LTMASK ;  /* 0x0000000000047919 */ /* 0x000e240000003900 */
[----:B0-----:R-:W-:-:S04]  /*244e0*/  LOP3.LUT R4, R4, UR4, RZ, 0xc0, !PT ;  /* 0x0000000404047c12 */ /* 0x001fc8000f8ec0ff */
[----:B------:R-:W0:Y:S01]  /*244f0*/  POPC R7, R4 ;  /* 0x0000000400077309 */ /* 0x000e220000000000 */
[----:B--2---:R-:W0:Y:S02]  /*24500*/  SHFL.IDX PT, R0, R3, R0, 0x1f ;  /* 0x00001f0003007589 */ /* 0x004e2400000e0000 */
[----:B0-----:R-:W-:-:S05]  /*24510*/  IADD3 R0, R0, UR36, R7 ;  /* 0x0000002400007c10 */ /* 0x001fca000fffe007 */
[----:B------:R4:W-:Y:S01]  /*24520*/  STL [R1+0x10], R0 ;  /* 0x0000100001007387 */ /* 0x0009e20000100800 */
[----:B------:R-:W-:Y:S05]  /*24530*/  BRA `(.L_x_6948) ;  /* 0x0000003c00187947 */ /* 0x000fea0003800000 */
.L_x_6947:
        /* <DEDUP_REMOVED lines=20> */
.L_x_6950:
[----:B------:R-:W-:Y:S05]  /*24680*/  BSYNC B6 ;  /* 0x0000000000067941 */ /* 0x000fea0003800000 */
.L_x_6949:
        /* <DEDUP_REMOVED lines=20> */
.L_x_6953:
        /* <DEDUP_REMOVED lines=15> */
.L_x_6952:
[----:B------:R-:W-:Y:S05]  /*248c0*/  BSYNC B6 ;  /* 0x0000000000067941 */ /* 0x000fea0003800000 */
.L_x_6951:
        /* <DEDUP_REMOVED lines=26> */
.L_x_7124:
[----:B0-----:R-:W2:Y:S01]  /*24a70*/  LDL.LU R4, [R1] ;  /* 0x0000000001047983 */ /* 0x001ea20000300800 */
[----:B------:R-:W-:Y:S02]  /*24a80*/  PLOP3.LUT P1, PT, PT, PT, PT, 0x8, 0x0 ;  /* 0x000000000000781c */ /* 0x000fe40003f2e170 */
[----:B-1----:R-:W-:Y:S01]  /*24a90*/  ISETP.NE.AND P0, PT, R14, RZ, PT ;  /* 0x000000ff0e00720c */ /* 0x002fe20003f05270 */
[----:B------:R0:W-:Y:S01]  /*24aa0*/  STL [R1+0x4], R0 ;  /* 0x0000040001007387 */ /* 0x0001e20000100800 */
[----:B--2---:R-:W-:-:S09]  /*24ab0*/  LOP3.LUT R4, R4, 0xfffffffb, RZ, 0xc0, !PT ;  /* 0xfffffffb04047812 */ /* 0x004fd200078ec0ff */
[----:B------:R-:W-:-:S05]  /*24ac0*/  @P1 LOP3.LUT R4, R4, 0x4, RZ, 0xfc, !PT ;  /* 0x0000000404041812 */ /* 0x000fca00078efcff */
[----:B------:R0:W-:Y:S01]  /*24ad0*/  STL [R1], R4 ;  /* 0x0000000401007387 */ /* 0x0001e20000100800 */
[----:B------:R-:W-:Y:S05]  /*24ae0*/  @P0 BRA `(.L_x_6955) ;  /* 0x00000004001c0947 */ /* 0x000fea0003800000 */
[----:B------:R-:W-:-:S03]  /*24af0*/  UMOV UR4, 0xffffffff ;  /* 0xffffffff00047882 */ /* 0x000fc60000000000 */
[----:B------:R-:W-:Y:S05]  /*24b00*/  BRA.DIV UR4, `(.L_x_6956) ;  /* 0x0000005e046c7947 */ /* 0x000fea000b800000 */
[----:B------:R-:W-:-:S13]  /*24b10*/  ELECT P6, URZ, PT ;  /* 0x00000000003f782f */ /* 0x000fda00038c0000 */
.L_x_7127:
[----:B------:R-:W-:Y:S05]  /*24b20*/  @!P6 BRA `(.L_x_6955) ;  /* 0x00000004000ce947 */ /* 0x000fea0003800000 */
[----:B------:R-:W-:-:S04]  /*24b30*/  ISETP.NE.U32.AND P0, PT, R2, RZ, PT ;  /* 0x000000ff0200720c */ /* 0x000fc80003f05070 */
[----:B------:R-:W-:-:S13]  /*24b40*/  ISETP.NE.AND.EX P0, PT, R3, RZ, PT, P0 ;  /* 0x000000ff0300720c */ /* 0x000fda0003f05300 */
[----:B------:R-:W-:Y:S05]  /*24b50*/  @!P0 BRA `(.L_x_6957) ;  /* 0x0000000000548947 */ /* 0x000fea0003800000 */
[----:B------:R-:W1:Y:S01]  /*24b60*/  LDC R6, c[0x0][0x43c] ;  /* 0x00010f00ff067b82 */ /* 0x000e620000000800 */
[----:B------:R-:W-:Y:S01]  /*24b70*/  IMAD.MOV.U32 R9, RZ, RZ, R0 ;  /* 0x000000ffff097224 */ /* 0x000fe200078e0000 */
[----:B------:R-:W-:Y:S01]  /*24b80*/  ULDC.64 UR4, c[0x0][0x428] ;  /* 0x00010a0000047ab9 */ /* 0x000fe20000000a00 */
[----:B------:R-:W-:-:S03]  /*24b90*/  ULDC.64 UR6, c[0x0][0x208] ;  /* 0x0000820000067ab9 */ /* 0x000fc60000000a00 */
[----:B0-----:R-:W-:Y:S02]  /*24ba0*/  MOV R0, R9 ;  /* 0x0000000900007202 */ /* 0x001fe40000000f00 */
        /* <DEDUP_REMOVED lines=16> */
.L_x_6957:
[----:B-1----:R-:W2:Y:S01]  /*24cb0*/  LDL R2, [R1+0xc] ;  /* 0x00000c0001027983 */ /* 0x002ea20000100800 */
[----:B0-----:R-:W-:Y:S02]  /*24cc0*/  LEA R0, R19, R18, 0x3 ;  /* 0x0000001213007211 */ /* 0x001fe400078e18ff */
[----:B--2---:R-:W-:-:S04]  /*24cd0*/  SHF.L.U32 R2, R2, 0x1f, RZ ;  /* 0x0000001f02027819 */ /* 0x004fc800000006ff */
[----:B------:R-:W0:Y:S02]  /*24ce0*/  SYNCS.PHASECHK.TRANS64.TRYWAIT P0, [R0+URZ+0x34840], R2 ;  /* 0x03484002000075a7 */ /* 0x000e24000800017f */
[----:B0-----:R-:W-:Y:S05]  /*24cf0*/  @!P0 BRA `(.L_x_6958) ;  /* 0x0000005c00108947 */ /* 0x001fea0003800000 */
.L_x_7128:
[----:B------:R1:W5:Y:S01]  /*24d00*/  LDL R3, [R1] ;  /* 0x0000000001037983 */ /* 0x0003620000100800 */
        /* <DEDUP_REMOVED lines=9> */
.L_x_6959:
[----:B------:R-:W2:Y:S04]  /*24da0*/  LDL R4, [R1+0x4] ;  /* 0x0000040001047983 */ /* 0x000ea80000100800 */
[----:B01----:R-:W3:Y:S01]  /*24db0*/  LDL R2, [R1+0x18] ;  /* 0x0000180001027983 */ /* 0x003ee20000100800 */
[----:B------:R-:W-:Y:S01]  /*24dc0*/  R2UR UR9, R0 ;  /* 0x00000000000972ca */ /* 0x000fe200000e0000 */
[----:B------:R-:W-:Y:S01]  /*24dd0*/  IMAD R0, R19, 0xb000, R18 ;  /* 0x0000b00013007824 */ /* 0x000fe200078e0212 */
[----:B------:R-:W-:Y:S01]  /*24de0*/  PLOP3.LUT P0, PT, PT, PT, PT, 0x80, 0x0 ;  /* 0x000000000000781c */ /* 0x000fe20003f0f070 */
[----:B------:R-:W-:Y:S01]  /*24df0*/  UIADD3 UR4, UP0, UR38, 0x370, URZ ;  /* 0x0000037026047890 */ /* 0x000fe2000ff1e03f */
[----:B------:R-:W-:Y:S01]  /*24e00*/  R2UR UR12, R16 ;  /* 0x00000000100c72ca */ /* 0x000fe200000e0000 */
[----:B------:R-:W-:Y:S01]  /*24e10*/  UMOV UR10, URZ ;  /* 0x0000003f000a7c82 */ /* 0x000fe20008000000 */
[----:B------:R-:W-:Y:S01]  /*24e20*/  R2UR UR6, R0 ;  /* 0x00000000000672ca */ /* 0x000fe200000e0000 */
[----:B------:R-:W-:Y:S01]  /*24e30*/  UMOV UR7, 0x14f00000 ;  /* 0x14f0000000077882 */ /* 0x000fe20000000000 */
[----:B-----5:R-:W-:Y:S01]  /*24e40*/  R2UR UR13, R17 ;  /* 0x00000000110d72ca */ /* 0x020fe200000e0000 */
[----:B------:R-:W-:Y:S01]  /*24e50*/  UMOV UR15, 0x40 ;  /* 0x00000040000f7882 */ /* 0x000fe20000000000 */
[----:B------:R-:W-:-:S03]  /*24e60*/  LOP3.LUT R3, R3, 0xfffffffb, RZ, 0xc0, !PT ;  /* 0xfffffffb03037812 */ /* 0x000fc600078ec0ff */
[----:B------:R-:W-:Y:S02]  /*24e70*/  UIADD3 UR9, UR9, 0x34830, URZ ;  /* 0x0003483009097890 */ /* 0x000fe4000fffe03f */
[----:B------:R-:W-:-:S04]  /*24e80*/  @P0 LOP3.LUT R3, R3, 0x4, RZ, 0xfc, !PT ;  /* 0x0000000403030812 */ /* 0x000fc800078efcff */
[----:B------:R-:W-:Y:S01]  /*24e90*/  UIADD3 UR8, UR6, 0x1e400, URZ ;  /* 0x0001e40006087890 */ /* 0x000fe2000fffe03f */
[----:B------:R1:W-:Y:S01]  /*24ea0*/  STL [R1], R3 ;  /* 0x0000000301007387 */ /* 0x0003e20000100800 */
[----:B------:R-:W-:-:S03]  /*24eb0*/  UIADD3 UR14, UR6, 0x23c00, URZ ;  /* 0x00023c00060e7890 */ /* 0x000fc6000fffe03f */
[----:B------:R-:W-:Y:S01]  /*24ec0*/  UMOV UR6, 0x0 ;  /* 0x0000000000067882 */ /* 0x000fe20000000000 */
        /* <DEDUP_REMOVED lines=8> */
[----:B-1----:R-:W-:Y:S01]  /*24f50*/  NOP ;  /* 0x0000000000007918 */ /* 0x002fe20000000000 */
.L_x_6955:
        /* <DEDUP_REMOVED lines=40> */
.L_x_6961:
[----:B------:R-:W-:Y:S05]  /*251e0*/  BSYNC B6 ;  /* 0x0000000000067941 */ /* 0x000fea0003800000 */
.L_x_6960:
        /* <DEDUP_REMOVED lines=14> */
[----:B------:R-:W0:Y:S01]  /*252d0*/  S2R R10, SR_TID.X ;  /* 0x00000000000a7919 */ /* 0x000e220000002100 */
[----:B--2---:R-:W-:-:S02]  /*252e0*/  IMAD R0, R0, UR4, RZ ;  /* 0x0000000400007c24 */ /* 0x004fc4000f8e02ff */
[----:B----4-:R-:W-:-:S04]  /*252f0*/  IMAD.WIDE.U32 R2, R4, UR4, R2 ;  /* 0x0000000404027c25 */ /* 0x010fc8000f8e0002 */
[----:B------:R-:W-:Y:S01]  /*25300*/  IMAD R0, R4, UR5, R0 ;  /* 0x0000000504007c24 */ /* 0x000fe2000f8e0200 */
[----:B------:R-:W-:Y:S01]  /*25310*/  ULDC.64 UR4, c[0x0][0x2d0] ;  /* 0x0000b40000047ab9 */ /* 0x000fe20000000a00 */
[----:B------:R-:W2:Y:S02]  /*25320*/  S2R R4, SR_TID.X ;  /* 0x0000000000047919 */ /* 0x000ea40000002100 */
[----:B------:R-:W-:Y:S02]  /*25330*/  IMAD.IADD R3, R3, 0x1, R0 ;  /* 0x0000000103037824 */ /* 0x000fe400078e0200 */
[----:B-1----:R-:W-:Y:S02]  /*25340*/  IMAD.SHL.U32 R9, R9, 0x8, RZ ;  /* 0x0000000809097824 */ /* 0x002fe400078e00ff */
[----:B0-----:R-:W-:-:S03]  /*25350*/  IMAD.SHL.U32 R10, R10, 0x8, RZ ;  /* 0x000000080a0a7824 */ /* 0x001fc600078e00ff */
[----:B------:R-:W-:-:S04]  /*25360*/  LOP3.LUT R9, R9, 0x38, RZ, 0xc0, !PT ;  /* 0x0000003809097812 */ /* 0x000fc800078ec0ff */
[----:B------:R-:W-:Y:S02]  /*25370*/  LOP3.LUT R9, R9, 0x40, RZ, 0xfc, !PT ;  /* 0x0000004009097812 */ /* 0x000fe400078efcff */
[----:B------:R-:W-:Y:S02]  /*25380*/  LOP3.LUT R10, R10, 0x38, RZ, 0xc0, !PT ;  /* 0x000000380a0a7812 */ /* 0x000fe400078ec0ff */
[----:B--2---:R-:W-:-:S04]  /*25390*/  LOP3.LUT R4, R4, 0x7f, RZ, 0xc0, !PT ;  /* 0x0000007f04047812 */ /* 0x004fc800078ec0ff */
[----:B------:R-:W-:Y:S02]  /*253a0*/  SHF.R.U32.HI R6, RZ, 0x3, R4 ;  /* 0x00000003ff067819 */ /* 0x000fe40000011604 */
[----:B------:R-:W0:Y:S02]  /*253b0*/  S2R R4, SR_TID.X ;  /* 0x0000000000047919 */ /* 0x000e240000002100 */
[----:B0-----:R-:W-:-:S05]  /*253c0*/  IMAD.SHL.U32 R4, R4, 0x10, RZ ;  /* 0x0000001004047824 */ /* 0x001fca00078e00ff */
[----:B------:R-:W-:Y:S02]  /*253d0*/  LOP3.LUT R4, R6, 0x70, R4, 0xf8, !PT ;  /* 0x0000007006047812 */ /* 0x000fe400078ef804 */
[----:B------:R-:W0:Y:S01]  /*253e0*/  @P0 LDC R6, c[0x0][0x44c] ;  /* 0x00011300ff060b82 */ /* 0x000e220000000800 */
[----:B---3--:R-:W-:-:S04]  /*253f0*/  SHF.L.U32 R5, R5, 0x7, RZ ;  /* 0x0000000705057819 */ /* 0x008fc800000006ff */
        /* <DEDUP_REMOVED lines=16> */
[----:B------:R-:W-:-:S04]  /*25500*/  ULDC.64 UR4, c[0x0][0x280] ;  /* 0x0000a00000047ab9 */ /* 0x000fc80000000a00 */
[----:B------:R-:W-:Y:S02]  /*25510*/  IADD3 R3, R3, R4, RZ ;  /* 0x0000000403037210 */ /* 0x000fe40007ffe0ff */
[C---:B------:R-:W-:Y:S01]  /*25520*/  LEA R4, P0, R2.reuse, UR4, 0x1 ;  /* 0x0000000402047c11 */ /* 0x040fe2000f8008ff */
[----:B------:R-:W-:Y:S02]  /*25530*/  ULDC UR4, c[0x0][0x2b8] ;  /* 0x0000ae0000047ab9 */ /* 0x000fe40000000800 */
[----:B------:R-:W-:Y:S02]  /*25540*/  ISETP.GE.AND P1, PT, R9, UR4, PT ;  /* 0x0000000409007c0c */ /* 0x000fe4000bf26270 */
[----:B------:R0:W5:Y:S01]  /*25550*/  LDL R9, [R1+0x34] ;  /* 0x0000340001097983 */ /* 0x0001620000100800 */
[----:B------:R-:W-:Y:S02]  /*25560*/  LEA.HI.X R3, R2, UR5, R3, 0x1, P0 ;  /* 0x0000000502037c11 */ /* 0x000fe400080f0c03 */
[----:B------:R-:W-:Y:S01]  /*25570*/  ISETP.GE.AND P0, PT, R10, UR4, PT ;  /* 0x000000040a007c0c */ /* 0x000fe2000bf06270 */
[----:B------:R-:W-:-:S03]  /*25580*/  UMOV UR4, 0xffffffff ;  /* 0xffffffff00047882 */ /* 0x000fc60000000000 */
[----:B------:R-:W-:Y:S09]  /*25590*/  BRA.DIV UR4, `(.L_x_6962) ;  /* 0x0000005204fc7947 */ /* 0x000ff2000b800000 */
[----:B------:R-:W2:Y:S01]  /*255a0*/  LDL.LU R6, [R1+0x54] ;  /* 0x0000540001067983 */ /* 0x000ea20000300800 */
[----:B------:R-:W1:Y:S02]  /*255b0*/  S2R R7, SR_TID.X ;  /* 0x0000000000077919 */ /* 0x000e640000002100 */
[----:B-1----:R-:W-:-:S04]  /*255c0*/  LOP3.LUT R7, R7, 0x7f, RZ, 0xc0, !PT ;  /* 0x0000007f07077812 */ /* 0x002fc800078ec0ff */
[----:B------:R-:W-:Y:S02]  /*255d0*/  SHF.R.U32.HI R11, RZ, 0x3, R7 ;  /* 0x00000003ff0b7819 */ /* 0x000fe40000011607 */
[----:B------:R-:W1:Y:S03]  /*255e0*/  SHFL.IDX PT, R7, R4, RZ, 0x181f ;  /* 0x00181fff04077589 */ /* 0x000e6600000e0000 */
[----:B------:R-:W-:Y:S01]  /*255f0*/  IMAD.IADD R0, R11, 0x1, R5 ;  /* 0x000000010b007824 */ /* 0x000fe200078e0205 */
[----:B------:R-:W-:-:S03]  /*25600*/  ULDC.64 UR4, c[0x0][0x208] ;  /* 0x0000820000047ab9 */ /* 0x000fc60000000a00 */
[----:B------:R-:W-:Y:S02]  /*25610*/  VIADD R5, R0, 0x10 ;  /* 0x0000001000057836 */ /* 0x000fe40000000000 */
[----:B--2---:R-:W-:Y:S02]  /*25620*/  IMAD R2, R6, R8, RZ ;  /* 0x0000000806027224 */ /* 0x004fe400078e02ff */
[----:B------:R-:W2:Y:S03]  /*25630*/  SHFL.IDX PT, R6, R3, RZ, 0x181f ;  /* 0x00181fff03067589 */ /* 0x000ea600000e0000 */
[----:B------:R-:W-:-:S13]  /*25640*/  ISETP.GE.AND P2, PT, R0, R2, PT ;  /* 0x000000020000720c */ /* 0x000fda0003f46270 */
[----:B-1----:R-:W-:-:S04]  /*25650*/  @!P2 LEA R7, P3, R10, R7, 0x1 ;  /* 0x000000070a07a211 */ /* 0x002fc800078608ff */
[----:B--2---:R-:W-:-:S04]  /*25660*/  @!P2 IADD3.X R6, RZ, R6, RZ, P3, !PT ;  /* 0x00000006ff06a210 */ /* 0x004fc80001ffe4ff */
[----:B------:R-:W-:-:S04]  /*25670*/  @!P2 LOP3.LUT R7, R7, R6, RZ, 0x3c, !PT ;  /* 0x000000060707a212 */ /* 0x000fc800078e3cff */
[----:B------:R-:W-:-:S04]  /*25680*/  @!P2 LOP3.LUT R6, R7, R6, RZ, 0x3c, !PT ;  /* 0x000000060706a212 */ /* 0x000fc800078e3cff */
[----:B------:R-:W-:-:S05]  /*25690*/  @!P2 LOP3.LUT R7, R7, R6, RZ, 0x3c, !PT ;  /* 0x000000060707a212 */ /* 0x000fca00078e3cff */
[----:B------:R-:W-:Y:S01]  /*256a0*/  @!PT LDS RZ, [RZ] ;  /* 0x00000000fffff984 */ /* 0x000fe20000000800 */
[----:B-----5:R-:W-:Y:S04]  /*256b0*/  @!P2 LDGSTS.E.BYPASS.LTC128B.128 [R9+0x16400], desc[UR4][R6.64], !P0 ;  /* 0x164000000609afae */ /* 0x020fe8000c101d44 */
[----:B------:R1:W-:Y:S01]  /*256c0*/  @!P2 LDGSTS.E.BYPASS.LTC128B.128 [R9+0x1a400], desc[UR4][R6.64+0x80], !P1 ;  /* 0x1a4000800609afae */ /* 0x0003e2000c901d44 */
[----:B------:R-:W-:-:S03]  /*256d0*/  ISETP.GE.AND P2, PT, R5, R2, PT ;  /* 0x000000020500720c */ /* 0x000fc60003f46270 */
[----:B------:R-:W2:Y:S04]  /*256e0*/  SHFL.IDX PT, R5, R4, 0x1, 0x181f ;  /* 0x00381f0004057f89 */ /* 0x000ea800000e0000 */
[----:B-1----:R-:W1:Y:S06]  /*256f0*/  SHFL.IDX PT, R6, R3, 0x1, 0x181f ;  /* 0x00381f0003067f89 */ /* 0x002e6c00000e0000 */
[----:B--2---:R-:W-:-:S05]  /*25700*/  @!P2 LEA R5, P3, R10, R5, 0x1 ;  /* 0x000000050a05a211 */ /* 0x004fca00078608ff */
[----:B-1----:R-:W-:-:S04]  /*25710*/  @!P2 IMAD.X R6, RZ, RZ, R6, P3 ;  /* 0x000000ffff06a224 */ /* 0x002fc800018e0606 */
[----:B------:R-:W-:Y:S01]  /*25720*/  @!P2 IMAD.MOV.U32 R7, RZ, RZ, R6 ;  /* 0x000000ffff07a224 */ /* 0x000fe200078e0006 */
[----:B------:R-:W-:Y:S01]  /*25730*/  @!P2 MOV R6, R5 ;  /* 0x000000050006a202 */ /* 0x000fe20000000f00 */
[----:B------:R-:W-:-:S04]  /*25740*/  VIADD R5, R0, 0x20 ;  /* 0x0000002000057836 */ /* 0x000fc80000000000 */
[----:B------:R-:W-:Y:S04]  /*25750*/  @!P2 LDGSTS.E.BYPASS.LTC128B.128 [R9+0x16c00], desc[UR4][R6.64], !P0 ;  /* 0x16c000000609afae */ /* 0x000fe8000c101d44 */
        /* <DEDUP_REMOVED lines=47> */
[----:B------:R-:W-:Y:S02]  /*25a50*/  @!P2 MOV R6, R5 ;  /* 0x000000050006a202 */ /* 0x000fe40000000f00 */
[----:B------:R1:W2:Y:S04]  /*25a60*/  SHFL.IDX PT, R5, R3, 0x7, 0x181f ;  /* 0x00f81f0003057f89 */ /* 0x0002a800000e0000 */
[----:B------:R1:W-:Y:S04]  /*25a70*/  @!P2 LDGSTS.E.BYPASS.LTC128B.128 [R9+0x19400], desc[UR4][R6.64], !P0 ;  /* 0x194000000609afae */ /* 0x0003e8000c101d44 */
[----:B------:R1:W-:Y:S04]  /*25a80*/  @!P2 LDGSTS.E.BYPASS.LTC128B.128 [R9+0x1d400], desc[UR4][R6.64+0x80], !P1 ;  /* 0x1d4000800609afae */ /* 0x0003e8000c901d44 */
[----:B------:R1:W3:Y:S02]  /*25a90*/  SHFL.IDX PT, R3, R4, 0x7, 0x181f ;  /* 0x00f81f0004037f89 */ /* 0x0002e400000e0000 */
.L_x_7145:
[----:B------:R-:W-:Y:S01]  /*25aa0*/  VIADD R0, R0, 0x70 ;  /* 0x0000007000007836 */ /* 0x000fe20000000000 */
[----:B------:R-:W-:Y:S04]  /*25ab0*/  BSSY B0, `(.L_x_6963) ;  /* 0x000000b000007945 */ /* 0x000fe80003800000 */
[----:B------:R-:W-:-:S13]  /*25ac0*/  ISETP.GE.AND P2, PT, R0, R2, PT ;  /* 0x000000020000720c */ /* 0x000fda0003f46270 */
[----:B------:R-:W-:Y:S05]  /*25ad0*/  @P2 BRA `(.L_x_6964) ;  /* 0x0000000000202947 */ /* 0x000fea0003800000 */
[----:B---3--:R-:W-:Y:S01]  /*25ae0*/  LEA R2, P2, R10, R3, 0x1 ;  /* 0x000000030a027211 */ /* 0x008fe200078408ff */
[----:B------:R-:W-:-:S04]  /*25af0*/  ULDC.64 UR4, c[0x0][0x208] ;  /* 0x0000820000047ab9 */ /* 0x000fc80000000a00 */
[----:B-12---:R-:W-:-:S05]  /*25b00*/  IMAD.X R3, RZ, RZ, R5, P2 ;  /* 0x000000ffff037224 */ /* 0x006fca00010e0605 */
[----:B------:R-:W-:Y:S01]  /*25b10*/  @!PT LDS RZ, [RZ] ;  /* 0x00000000fffff984 */ /* 0x000fe20000000800 */
[----:B------:R-:W-:Y:S01]  /*25b20*/  @!PT LDS RZ, [RZ] ;  /* 0x00000000fffff984 */ /* 0x000fe20000000800 */
[----:B------:R-:W-:Y:S01]  /*25b30*/  @!PT LDS RZ, [RZ] ;  /* 0x00000000fffff984 */ /* 0x000fe20000000800 */
[----:B------:R4:W-:Y:S04]  /*25b40*/  LDGSTS.E.BYPASS.LTC128B.128 [R9+0x19c00], desc[UR4][R2.64], !P0 ;  /* 0x19c0000002097fae */ /* 0x0009e8000c101d44 */
[----:B------:R4:W-:Y:S02]  /*25b50*/  LDGSTS.E.BYPASS.LTC128B.128 [R9+0x1dc00], desc[UR4][R2.64+0x80], !P1 ;  /* 0x1dc0008002097fae */ /* 0x0009e4000c901d44 */
.L_x_6964:
[----:B------:R-:W-:Y:S05]  /*25b60*/  BSYNC B0 ;  /* 0x0000000000007941 */ /* 0x000fea0003800000 */
.L_x_6963:
[----:B------:R-:W-:Y:S01]  /*25b70*/  NOP ;  /* 0x0000000000007918 */ /* 0x000fe20000000000 */
[----:B------:R-:W-:-:S13]  /*25b80*/  PLOP3.LUT P0, PT, PT, PT, PT, 0x80, 0x0 ;  /* 0x000000000000781c */ /* 0x000fda0003f0f070 */
.L_x_6965:
        /* <DEDUP_REMOVED lines=16> */
[----:B------:R-:W5:Y:S03]  /*25c90*/  SYNCS.PHASECHK.TRANS64.TRYWAIT P0, [R18+URZ+0x34820], R0 ;  /* 0x03482000120075a7 */ /* 0x000f66000800017f */
[----:B----45:R-:W-:Y:S05]  /*25ca0*/  @!P0 BRA `(.L_x_6967) ;  /* 0x00000058000c8947 */ /* 0x030fea0003800000 */
.L_x_7146:
[----:B------:R-:W-:Y:S05]  /*25cb0*/  BSYNC B0 ;  /* 0x0000000000007941 */ /* 0x000fea0003800000 */
.L_x_6966:
[----:B-1-3--:R-:W4:Y:S04]  /*25cc0*/  LDL R3, [R1+0x40] ;  /* 0x0000400001037983 */ /* 0x00af280000100800 */
[----:B------:R-:W3:Y:S01]  /*25cd0*/  LDL R2, [R1+0x30] ;  /* 0x0000300001027983 */ /* 0x000ee20000100800 */
[----:B------:R-:W-:Y:S01]  /*25ce0*/  BSSY B0, `(.L_x_6968) ;  /* 0x00001ef000007945 */ /* 0x000fe20003800000 */
[----:B----4-:R-:W-:-:S05]  /*25cf0*/  VIADD R0, R3, 0xfffffffe ;  /* 0xfffffffe03007836 */ /* 0x010fca0000000000 */
[----:B---3--:R-:W-:-:S13]  /*25d00*/  ISETP.GE.AND P0, PT, R0, R2, PT ;  /* 0x000000020000720c */ /* 0x008fda0003f06270 */
[----:B------:R-:W-:Y:S05]  /*25d10*/  @!P0 BRA `(.L_x_6969) ;  /* 0x0000001c00ac8947 */ /* 0x000fea0003800000 */
[----:B--2---:R-:W2:Y:S04]  /*25d20*/  LDL.LU R5, [R1+0x58] ;  /* 0x0000580001057983 */ /* 0x004ea80000300800 */
[----:B------:R-:W3:Y:S04]  /*25d30*/  LDL.LU R4, [R1+0x44] ;  /* 0x0000440001047983 */ /* 0x000ee80000300800 */
[----:B------:R-:W4:Y:S01]  /*25d40*/  LDL.LU R3, [R1+0x3c] ;  /* 0x00003c0001037983 */ /* 0x000f220000300800 */
[----:B------:R-:W-:Y:S01]  /*25d50*/  LOP3.LUT R2, RZ, R2, RZ, 0x33, !PT ;  /* 0x00000002ff027212 */ /* 0x000fe200078e33ff */
[----:B------:R-:W-:Y:S01]  /*25d60*/  BSSY B2, `(.L_x_6970) ;  /* 0x00000a8000027945 */ /* 0x000fe20003800000 */
[----:B--2---:R-:W-:-:S04]  /*25d70*/  VIADD R6, R5, 0x1 ;  /* 0x0000000105067836 */ /* 0x004fc80000000000 */
[----:B---3--:R-:W-:-:S05]  /*25d80*/  IMAD R6, R6, R4, RZ ;  /* 0x0000000406067224 */ /* 0x008fca00078e02ff */
[----:B----4-:R-:W-:-:S05]  /*25d90*/  VIMNMX R6, R3, R6, PT ;  /* 0x0000000603067248 */ /* 0x010fca0003fe0100 */
[----:B------:R-:W-:-:S05]  /*25da0*/  IMAD.MOV R9, RZ, RZ, -R6 ;  /* 0x000000ffff097224 */ /* 0x000fca00078e0a06 */
[----:B------:R-:W-:-:S04]  /*25db0*/  VIADDMNMX R9, R9, 0x1, R2, !PT ;  /* 0x0000000109097846 */ /* 0x000fc80007800102 */
[----:B------:R-:W-:-:S04]  /*25dc0*/  IADD3 R2, R6, R9, RZ ;  /* 0x0000000906027210 */ /* 0x000fc80007ffe0ff */
[----:B------:R-:W-:-:S04]  /*25dd0*/  LOP3.LUT R2, R2, 0x1, RZ, 0xc0, !PT ;  /* 0x0000000102027812 */ /* 0x000fc800078ec0ff */
[----:B------:R-:W-:-:S13]  /*25de0*/  ISETP.NE.U32.AND P0, PT, R2, 0x1, PT ;  /* 0x000000010200780c */ /* 0x000fda0003f05070 */
[----:B------:R-:W-:Y:S05]  /*25df0*/  @P0 BRA `(.L_x_6971) ;  /* 0x0000000800780947 */ /* 0x000fea0003800000 */
[----:B------:R-:W2:Y:S04]  /*25e00*/  LDL R4, [R1] ;  /* 0x0000000001047983 */ /* 0x000ea80000100800 */
        /* <DEDUP_REMOVED lines=34> */
.L_x_6974:
[----:B------:R-:W-:Y:S01]  /*26030*/  IMAD R3, R7, 0x8, R18 ;  /* 0x0000000807037824 */ /* 0x000fe200078e0212 */
[----:B------:R-:W-:Y:S01]  /*26040*/  SHF.L.U32 R2, R10, 0x1f, RZ ;  /* 0x0000001f0a027819 */ /* 0x000fe200000006ff */
[----:B------:R-:W-:Y:S03]  /*26050*/  BSSY B3, `(.L_x_6975) ;  /* 0x0000003000037945 */ /* 0x000fe60003800000 */
[----:B------:R-:W2:Y:S02]  /*26060*/  SYNCS.PHASECHK.TRANS64.TRYWAIT P0, [R3+URZ+0x34840], R2 ;  /* 0x03484002030075a7 */ /* 0x000ea4000800017f */
[----:B--2---:R-:W-:Y:S05]  /*26070*/  @!P0 BRA `(.L_x_6976) ;  /* 0x00000054002c8947 */ /* 0x004fea0003800000 */
.L_x_7147:
[----:B------:R-:W-:Y:S05]  /*26080*/  BSYNC B3 ;  /* 0x0000000000037941 */ /* 0x000fea0003800000 */
.L_x_6975:
[----:B-1----:R-:W1:Y:S01]  /*26090*/  S2R R5, SR_TID.X ;  /* 0x0000000000057919 */ /* 0x002e620000002100 */
[----:B------:R-:W-:Y:S01]  /*260a0*/  BSSY B3, `(.L_x_6977) ;  /* 0x000000a000037945 */ /* 0x000fe20003800000 */
[----:B-1----:R-:W-:-:S04]  /*260b0*/  LOP3.LUT R5, R5, 0x7f, RZ, 0xc0, !PT ;  /* 0x0000007f05057812 */ /* 0x002fc800078ec0ff */
[----:B------:R-:W-:-:S13]  /*260c0*/  ISETP.NE.AND P0, PT, R5, RZ, PT ;  /* 0x000000ff0500720c */ /* 0x000fda0003f05270 */
[----:B------:R-:W-:Y:S05]  /*260d0*/  @P0 BRA `(.L_x_6978) ;  /* 0x0000000000180947 */ /* 0x000fea0003800000 */
[----:B------:R-:W3:Y:S01]  /*260e0*/  LDL R5, [R1] ;  /* 0x0000000001057983 */ /* 0x000ee20000100800 */
[----:B--2---:R-:W-:-:S04]  /*260f0*/  IMAD.MOV.U32 R2, RZ, RZ, 0xb000 ;  /* 0x0000b000ff027424 */ /* 0x004fc800078e00ff */
[----:B------:R1:W-:Y:S01]  /*26100*/  SYNCS.ARRIVE.TRANS64 RZ, [R3+URZ+0x34830], R2 ;  /* 0x0348300203ff79a7 */ /* 0x0003e2000800003f */
[----:B---3--:R-:W-:-:S13]  /*26110*/  LOP3.LUT P1, RZ, R5, 0x1, RZ, 0xc0, !PT ;  /* 0x0000000105ff7812 */ /* 0x008fda000782c0ff */
[----:B-1----:R-:W-:Y:S05]  /*26120*/  @!P1 BRA `(.L_x_6978) ;  /* 0x0000000000049947 */ /* 0x002fea0003800000 */
[----:B------:R-:W-:Y:S01]  /*26130*/  BPT.TRAP 0x1 ;  /* 0x000000040000795c */ /* 0x000fe20000300000 */
.L_x_6978:
[----:B------:R-:W-:Y:S05]  /*26140*/  BSYNC B3 ;  /* 0x0000000000037941 */ /* 0x000fea0003800000 */
.L_x_6977:
[----:B--2---:R-:W2:Y:S01]  /*26150*/  LDL R2, [R1+0x18] ;  /* 0x0000180001027983 */ /* 0x004ea20000100800 */
        /* <DEDUP_REMOVED lines=11> */
.L_x_6979:
        /* <DEDUP_REMOVED lines=16> */
.L_x_6980:
        /* <DEDUP_REMOVED lines=16> */
.L_x_7148:
[----:B------:R-:W-:Y:S05]  /*26410*/  BSYNC B3 ;  /* 0x0000000000037941 */ /* 0x000fea0003800000 */
.L_x_6981:
[----:B------:R-:W2:Y:S01]  /*26420*/  S2R R5, SR_TID.X ;  /* 0x0000000000057919 */ /* 0x000ea20000002100 */
[----:B------:R-:W-:-:S04]  /*26430*/  UPRMT UR4, UR37, 0x9910, URZ ;  /* 0x0000991025047896 */ /* 0x000fc8000800003f */
[----:B------:R-:W-:Y:S01]  /*26440*/  UISETP.NE.AND UP0, UPT, UR4, 0x2, UPT ;  /* 0x000000020400788c */ /* 0x000fe2000bf05270 */
[----:B--2---:R-:W-:-:S04]  /*26450*/  LOP3.LUT R5, R5, 0x7f, RZ, 0xc0, !PT ;  /* 0x0000007f05057812 */ /* 0x004fc800078ec0ff */
[----:B------:R-:W-:-:S13]  /*26460*/  ISETP.NE.AND P0, PT, R5, RZ, PT ;  /* 0x000000ff0500720c */ /* 0x000fda0003f05270 */
[----:B-1----:R-:W-:-:S04]  /*26470*/  @!P0 IMAD.MOV.U32 R3, RZ, RZ, 0xb000 ;  /* 0x0000b000ff038424 */ /* 0x002fc800078e00ff */
[----:B------:R1:W-:Y:S01]  /*26480*/  @!P0 SYNCS.ARRIVE.TRANS64 RZ, [R2+URZ+0x34850], R3 ;  /* 0x0348500302ff89a7 */ /* 0x0003e2000800003f */
[----:B------:R-:W-:-:S13]  /*26490*/  PLOP3.LUT P0, PT, PT, PT, UP0, 0x80, 0x0 ;  /* 0x000000000000781c */ /* 0x000fda0003f0f008 */
[----:B-1----:R-:W-:Y:S05]  /*264a0*/  @P0 BRA `(.L_x_6983) ;  /* 0x0000000000040947 */ /* 0x002fea0003800000 */
[----:B------:R-:W-:Y:S01]  /*264b0*/  BPT.TRAP 0x1 ;  /* 0x000000040000795c */ /* 0x000fe20000300000 */
.L_x_6983:
[----:B------:R-:W2:Y:S01]  /*264c0*/  LDL R3, [R1] ;  /* 0x0000000001037983 */ /* 0x000ea20000100800 */
[----:B------:R-:W-:Y:S01]  /*264d0*/  BSSY B3, `(.L_x_6984) ;  /* 0x0000004000037945 */ /* 0x000fe20003800000 */
[----:B--2---:R-:W-:-:S13]  /*264e0*/  LOP3.LUT P0, RZ, R3, 0x8, RZ, 0xc0, !PT ;  /* 0x0000000803ff7812 */ /* 0x004fda000780c0ff */
[----:B------:R-:W-:Y:S05]  /*264f0*/  @P0 BRA `(.L_x_6985) ;  /* 0x0000000000040947 */ /* 0x000fea0003800000 */
[----:B------:R-:W-:Y:S01]  /*26500*/  BPT.TRAP 0x1 ;  /* 0x000000040000795c */ /* 0x000fe20000300000 */
.L_x_6985:
[----:B------:R-:W-:Y:S05]  /*26510*/  BSYNC B3 ;  /* 0x0000000000037941 */ /* 0x000fea0003800000 */
.L_x_6984:
        /* <DEDUP_REMOVED lines=12> */
.L_x_6986:
        /* <DEDUP_REMOVED lines=12> */
[----:B------:R-:W-:Y:S01]  /*266a0*/  PLOP3.LUT P0, PT, PT, PT, PT, 0x80, 0x0 ;  /* 0x000000000000781c */ /* 0x000fe20003f0f070 */
[----:B------:R-:W-:Y:S01]  /*266b0*/  UMOV UR6, 0x0 ;  /* 0x0000000000067882 */ /* 0x000fe20000000000 */
[----:B------:R-:W-:-:S11]  /*266c0*/  UMOV UR7, 0x14f00000 ;  /* 0x14f0000000077882 */ /* 0x000fd60000000000 */
.L_x_6987:
        /* <DEDUP_REMOVED lines=10> */
[----:B------:R1:W-:Y:S01]  /*26770*/  STL [R1+0x4], R0 ;  /* 0x0000040001007387 */ /* 0x0003e20000100800 */
[----:B------:R-:W-:-:S07]  /*26780*/  IMAD.MOV.U32 R17, RZ, RZ, R4 ;  /* 0x000000ffff117224 */ /* 0x000fce00078e0004 */
.L_x_6973:
[----:B------:R-:W-:Y:S05]  /*26790*/  BSYNC B1 ;  /* 0x0000000000017941 */ /* 0x000fea0003800000 */
.L_x_6972:
[----:B-1----:R-:W2:Y:S01]  /*267a0*/  LDL.LU R0, [R1+0x40] ;  /* 0x0000400001007983 */ /* 0x002ea20000300800 */
[----:B------:R-:W-:-:S03]  /*267b0*/  MOV R19, R7 ;  /* 0x0000000700137202 */ /* 0x000fc60000000f00 */
[----:B------:R1:W-:Y:S02]  /*267c0*/  STL [R1+0xc], R10 ;  /* 0x00000c0a01007387 */ /* 0x0003e40000100800 */
[----:B-12---:R-:W-:-:S07]  /*267d0*/  VIADD R0, R0, 0xfffffffd ;  /* 0xfffffffd00007836 */ /* 0x006fce0000000000 */
.L_x_6971:
[----:B------:R-:W-:Y:S05]  /*267e0*/  BSYNC B2 ;  /* 0x0000000000027941 */ /* 0x000fea0003800000 */
.L_x_6970:
[----:B------:R-:W-:Y:S01]  /*267f0*/  VIADD R9, R9, 0xfffffffe ;  /* 0xfffffffe09097836 */ /* 0x000fe20000000000 */
[----:B------:R-:W-:-:S04]  /*26800*/  LOP3.LUT R6, RZ, R6, RZ, 0x33, !PT ;  /* 0x00000006ff067212 */ /* 0x000fc800078e33ff */
[----:B------:R-:W-:-:S13]  /*26810*/  ISETP.NE.AND P0, PT, R9, R6, PT ;  /* 0x000000060900720c */ /* 0x000fda0003f05270 */
[----:B------:R-:W-:Y:S05]  /*26820*/  @!P0 BRA `(.L_x_6969) ;  /* 0x0000001000e88947 */ /* 0x000fea0003800000 */
[----:B------:R-:W-:-:S07]  /*26830*/  IMAD.MOV.U32 R8, RZ, RZ, R17 ;  /* 0x000000ffff087224 */ /* 0x000fce00078e0011 */
.L_x_7020:
[----:B--2---:R-:W2:Y:S04]  /*26840*/  LDL R3, [R1] ;  /* 0x0000000001037983 */ /* 0x004ea80000100800 */
        /* <DEDUP_REMOVED lines=9> */
[----:B-1----:R-:W-:Y:S05]  /*268e0*/  @!P1 BRA `(.L_x_6989) ;  /* 0x00000008003c9947 */ /* 0x002fea0003800000 */
[----:B------:R-:W-:Y:S01]  /*268f0*/  ULDC.64 UR4, c[0x0][0x418] ;  /* 0x0001060000047ab9 */ /* 0x000fe20000000a00 */
[----:B------:R-:W-:Y:S02]  /*26900*/  MOV R6, R0 ;  /* 0x0000000000067202 */ /* 0x000fe40000000f00 */
        /* <DEDUP_REMOVED lines=23> */
.L_x_6990:
[----:B------:R-:W-:Y:S01]  /*26a80*/  LEA R3, R4, R18, 0x3 ;  /* 0x0000001204037211 */ /* 0x000fe200078e18ff */
[----:B------:R-:W-:Y:S01]  /*26a90*/  BSSY B2, `(.L_x_6991) ;  /* 0x0000004000027945 */ /* 0x000fe20003800000 */
[----:B------:R-:W-:-:S04]  /*26aa0*/  SHF.L.U32 R2, R5, 0x1f, RZ ;  /* 0x0000001f05027819 */ /* 0x000fc800000006ff */
[----:B------:R-:W2:Y:S02]  /*26ab0*/  SYNCS.PHASECHK.TRANS64.TRYWAIT P0, [R3+URZ+0x34840], R2 ;  /* 0x03484002030075a7 */ /* 0x000ea4000800017f */
[----:B--2---:R-:W-:Y:S05]  /*26ac0*/  @!P0 BRA `(.L_x_6992) ;  /* 0x0000004800c08947 */ /* 0x004fea0003800000 */
.L_x_7149:
[----:B------:R-:W-:Y:S05]  /*26ad0*/  BSYNC B2 ;  /* 0x0000000000027941 */ /* 0x000fea0003800000 */
.L_x_6991:
[----:B------:R-:W3:Y:S01]  /*26ae0*/  S2R R7, SR_TID.X ;  /* 0x0000000000077919 */ /* 0x000ee20000002100 */
[----:B------:R-:W-:Y:S01]  /*26af0*/  BSSY B2, `(.L_x_6993) ;  /* 0x000000a000027945 */ /* 0x000fe20003800000 */
[----:B---3--:R-:W-:-:S04]  /*26b00*/  LOP3.LUT R7, R7, 0x7f, RZ, 0xc0, !PT ;  /* 0x0000007f07077812 */ /* 0x008fc800078ec0ff */
[----:B------:R-:W-:-:S13]  /*26b10*/  ISETP.NE.AND P0, PT, R7, RZ, PT ;  /* 0x000000ff0700720c */ /* 0x000fda0003f05270 */
[----:B------:R-:W-:Y:S05]  /*26b20*/  @P0 BRA `(.L_x_6994) ;  /* 0x0000000000180947 */ /* 0x000fea0003800000 */
[----:B------:R-:W3:Y:S01]  /*26b30*/  LDL R7, [R1] ;  /* 0x0000000001077983 */ /* 0x000ee20000100800 */
[----:B--2---:R-:W-:-:S04]  /*26b40*/  IMAD.MOV.U32 R2, RZ, RZ, 0xb000 ;  /* 0x0000b000ff027424 */ /* 0x004fc800078e00ff */
[----:B------:R4:W-:Y:S01]  /*26b50*/  SYNCS.ARRIVE.TRANS64 RZ, [R3+URZ+0x34830], R2 ;  /* 0x0348300203ff79a7 */ /* 0x0009e2000800003f */
[----:B---3--:R-:W-:-:S13]  /*26b60*/  LOP3.LUT P1, RZ, R7, 0x1, RZ, 0xc0, !PT ;  /* 0x0000000107ff7812 */ /* 0x008fda000782c0ff */
[----:B----4-:R-:W-:Y:S05]  /*26b70*/  @!P1 BRA `(.L_x_6994) ;  /* 0x0000000000049947 */ /* 0x010fea0003800000 */
[----:B------:R-:W-:Y:S01]  /*26b80*/  BPT.TRAP 0x1 ;  /* 0x000000040000795c */ /* 0x000fe20000300000 */
.L_x_6994:
[----:B------:R-:W-:Y:S05]  /*26b90*/  BSYNC B2 ;  /* 0x0000000000027941 */ /* 0x000fea0003800000 */
.L_x_6993:
[----:B------:R-:W3:Y:S01]  /*26ba0*/  LDL R7, [R1+0x18] ;  /* 0x0000180001077983 */ /* 0x000ee20000100800 */
[----:B------:R-:W-:Y:S01]  /*26bb0*/  IMAD.MOV.U32 R10, RZ, RZ, RZ ;  /* 0x000000ffff0a7224 */ /* 0x000fe200078e00ff */
[----:B------:R-:W-:Y:S01]  /*26bc0*/  UIADD3 UR4, UP0, UR38, 0x370, URZ ;  /* 0x0000037026047890 */ /* 0x000fe2000ff1e03f */
[----:B--2---:R-:W-:Y:S01]  /*26bd0*/  IMAD R2, R4, 0xb000, R18 ;  /* 0x0000b00004027824 */ /* 0x004fe200078e0212 */
[----:B------:R-:W-:Y:S01]  /*26be0*/  PLOP3.LUT P0, PT, PT, PT, PT, 0x80, 0x0 ;  /* 0x000000000000781c */ /* 0x000fe20003f0f070 */
[----:B------:R-:W-:Y:S01]  /*26bf0*/  VIADD R3, R3, 0x34830 ;  /* 0x0003483003037836 */ /* 0x000fe20000000000 */
[----:B------:R-:W-:Y:S01]  /*26c00*/  R2UR UR10, R10 ;  /* 0x000000000a0a72ca */ /* 0x000fe200000e0000 */
[----:B------:R-:W-:Y:S01]  /*26c10*/  UIADD3.X UR5, URZ, UR39, URZ, UP0, !UPT ;  /* 0x000000273f057290 */ /* 0x000fe200087fe43f */
[----:B-1----:R-:W-:Y:S01]  /*26c20*/  IADD3 R9, R2, 0x1e400, RZ ;  /* 0x0001e40002097810 */ /* 0x002fe20007ffe0ff */
[----:B------:R-:W-:Y:S01]  /*26c30*/  UMOV UR6, 0x0 ;  /* 0x0000000000067882 */ /* 0x000fe20000000000 */
[----:B------:R-:W-:Y:S01]  /*26c40*/  UMOV UR7, 0x14f00000 ;  /* 0x14f0000000077882 */ /* 0x000fe20000000000 */
[----:B---3--:R-:W-:-:S10]  /*26c50*/  IMAD R7, R6, 0xb0, R7 ;  /* 0x000000b006077824 */ /* 0x008fd400078e0207 */
.L_x_6995:
        /* <DEDUP_REMOVED lines=16> */
.L_x_6996:
        /* <DEDUP_REMOVED lines=16> */
.L_x_7150:
[----:B------:R-:W-:Y:S05]  /*26e60*/  BSYNC B2 ;  /* 0x0000000000027941 */ /* 0x000fea0003800000 */
.L_x_6997:
[----:B------:R-:W2:Y:S01]  /*26e70*/  S2R R7, SR_TID.X ;  /* 0x0000000000077919 */ /* 0x000ea20000002100 */
[----:B------:R-:W-:-:S04]  /*26e80*/  UPRMT UR4, UR37, 0x9910, URZ ;  /* 0x0000991025047896 */ /* 0x000fc8000800003f */
[----:B------:R-:W-:Y:S01]  /*26e90*/  UISETP.NE.AND UP0, UPT, UR4, 0x2, UPT ;  /* 0x000000020400788c */ /* 0x000fe2000bf05270 */
[----:B--2---:R-:W-:-:S04]  /*26ea0*/  LOP3.LUT R7, R7, 0x7f, RZ, 0xc0, !PT ;  /* 0x0000007f07077812 */ /* 0x004fc800078ec0ff */
[----:B------:R-:W-:-:S13]  /*26eb0*/  ISETP.NE.AND P0, PT, R7, RZ, PT ;  /* 0x000000ff0700720c */ /* 0x000fda0003f05270 */
[----:B-1----:R-:W-:-:S04]  /*26ec0*/  @!P0 MOV R3, 0xb000 ;  /* 0x0000b00000038802 */ /* 0x002fc80000000f00 */
[----:B------:R1:W-:Y:S01]  /*26ed0*/  @!P0 SYNCS.ARRIVE.TRANS64 RZ, [R2+URZ+0x34850], R3 ;  /* 0x0348500302ff89a7 */ /* 0x0003e2000800003f */
[----:B------:R-:W-:-:S13]  /*26ee0*/  PLOP3.LUT P0, PT, PT, PT, UP0, 0x80, 0x0 ;  /* 0x000000000000781c */ /* 0x000fda0003f0f008 */
[----:B-1----:R-:W-:Y:S05]  /*26ef0*/  @P0 BRA `(.L_x_6999) ;  /* 0x0000000000040947 */ /* 0x002fea0003800000 */
[----:B------:R-:W-:Y:S01]  /*26f00*/  BPT.TRAP 0x1 ;  /* 0x000000040000795c */ /* 0x000fe20000300000 */
.L_x_6999:
[----:B------:R-:W2:Y:S01]  /*26f10*/  LDL R3, [R1] ;  /* 0x0000000001037983 */ /* 0x000ea20000100800 */
[----:B------:R-:W-:Y:S01]  /*26f20*/  BSSY B2, `(.L_x_7000) ;  /* 0x0000004000027945 */ /* 0x000fe20003800000 */
[----:B--2---:R-:W-:-:S13]  /*26f30*/  LOP3.LUT P0, RZ, R3, 0x8, RZ, 0xc0, !PT ;  /* 0x0000000803ff7812 */ /* 0x004fda000780c0ff */
[----:B------:R-:W-:Y:S05]  /*26f40*/  @P0 BRA `(.L_x_7001) ;  /* 0x0000000000040947 */ /* 0x000fea0003800000 */
[----:B------:R-:W-:Y:S01]  /*26f50*/  BPT.TRAP 0x1 ;  /* 0x000000040000795c */ /* 0x000fe20000300000 */
.L_x_7001:
[----:B------:R-:W-:Y:S05]  /*26f60*/  BSYNC B2 ;  /* 0x0000000000027941 */ /* 0x000fea0003800000 */
.L_x_7000:
        /* <DEDUP_REMOVED lines=12> */
.L_x_7002:
        /* <DEDUP_REMOVED lines=15> */
.L_x_7003:
        /* <DEDUP_REMOVED lines=11> */
[----:B------:R-:W-:-:S07]  /*271d0*/  MOV R17, R8 ;  /* 0x0000000800117202 */ /* 0x000fce0000000f00 */
.L_x_6989:
[----:B------:R-:W-:Y:S05]  /*271e0*/  BSYNC B1 ;  /* 0x0000000000017941 */ /* 0x000fea0003800000 */
.L_x_6988:
[----:B------:R-:W2:Y:S01]  /*271f0*/  LDL R2, [R1] ;  /* 0x0000000001027983 */ /* 0x000ea20000100800 */
[----:B------:R-:W-:Y:S01]  /*27200*/  VIADD R19, R4, 0x1 ;  /* 0x0000000104137836 */ /* 0x000fe20000000000 */
[----:B------:R-:W-:Y:S01]  /*27210*/  BSSY B1, `(.L_x_7004) ;  /* 0x0000097000017945 */ /* 0x000fe20003800000 */
[----:B-1----:R-:W-:-:S03]  /*27220*/  VIADD R6, R0, 0xffffffff ;  /* 0xffffffff00067836 */ /* 0x002fc60000000000 */
        /* <DEDUP_REMOVED lines=13> */
[----:B------:R-:W3:Y:S01]  /*27300*/  LDC R8, c[0x0][0x43c] ;  /* 0x00010f00ff087b82 */ /* 0x000ee20000000800 */
[----:B------:R-:W-:Y:S02]  /*27310*/  ULDC.64 UR6, c[0x0][0x428] ;  /* 0x00010a0000067ab9 */ /* 0x000fe40000000a00 */
[----:B------:R-:W4:Y:S01]  /*27320*/  LDL R9, [R1+0x8] ;  /* 0x0000080001097983 */ /* 0x000f220000100800 */
[----:B------:R-:W-:Y:S01]  /*27330*/  ULDC.64 UR8, c[0x0][0x208] ;  /* 0x0000820000087ab9 */ /* 0x000fe20000000a00 */
[----:B---3--:R-:W-:-:S13]  /*27340*/  ISETP.NE.AND P0, PT, R8, 0x1, PT ;  /* 0x000000010800780c */ /* 0x008fda0003f05270 */
[----:B------:R-:W3:Y:S02]  /*27350*/  @P0 LDC.64 R2, c[0x0][0x440] ;  /* 0x00011000ff020b82 */ /* 0x000ee40000000a00 */
[----:B---3--:R-:W-:Y:S01]  /*27360*/  @P0 IMAD.HI.U32 R7, R6, R2, RZ ;  /* 0x0000000206070227 */ /* 0x008fe200078e00ff */
[----:B------:R-:W-:-:S04]  /*27370*/  MOV R2, R6 ;  /* 0x0000000600027202 */ /* 0x000fc80000000f00 */
[----:B------:R-:W-:-:S04]  /*27380*/  @P0 SHF.R.U32.HI R2, RZ, R3, R7 ;  /* 0x00000003ff020219 */ /* 0x000fc80000011607 */
[--C-:B------:R-:W-:Y:S01]  /*27390*/  SHF.R.S32.HI R3, RZ, 0x1f, R2.reuse ;  /* 0x0000001fff037819 */ /* 0x100fe20000011402 */
[----:B------:R-:W-:-:S04]  /*273a0*/  IMAD.MOV R7, RZ, RZ, -R2 ;  /* 0x000000ffff077224 */ /* 0x000fc800078e0a02 */
[----:B------:R-:W-:Y:S02]  /*273b0*/  IMAD R7, R8, R7, R6 ;  /* 0x0000000708077224 */ /* 0x000fe400078e0206 */
[----:B--2---:R-:W-:-:S04]  /*273c0*/  IMAD R8, R11, UR6, RZ ;  /* 0x000000060b087c24 */ /* 0x004fc8000f8e02ff */
[C---:B----4-:R-:W-:Y:S02]  /*273d0*/  IMAD R8, R9.reuse, UR7, R8 ;  /* 0x0000000709087c24 */ /* 0x050fe4000f8e0208 */
[----:B------:R-:W-:-:S04]  /*273e0*/  IMAD.WIDE.U32 R2, R9, UR6, R2 ;  /* 0x0000000609027c25 */ /* 0x000fc8000f8e0002 */
[----:B------:R-:W-:Y:S01]  /*273f0*/  IMAD.IADD R3, R8, 0x1, R3 ;  /* 0x0000000108037824 */ /* 0x000fe200078e0203 */
[----:B------:R-:W-:-:S04]  /*27400*/  LEA R8, P0, R2, UR4, 0x2 ;  /* 0x0000000402087c11 */ /* 0x000fc8000f8010ff */
[----:B------:R-:W-:-:S05]  /*27410*/  LEA.HI.X R9, R2, UR5, R3, 0x2, P0 ;  /* 0x0000000502097c11 */ /* 0x000fca00080f1403 */
[----:B------:R2:W5:Y:S04]  /*27420*/  LDG.E R8, desc[UR8][R8.64] ;  /* 0x0000000808087981 */ /* 0x000568000c1e1900 */
.L_x_7006:
[----:B------:R-:W-:Y:S01]  /*27430*/  IMAD R2, R19, 0x8, R18 ;  /* 0x0000000813027824 */ /* 0x000fe200078e0212 */
[----:B------:R-:W-:Y:S01]  /*27440*/  SHF.L.U32 R3, R10, 0x1f, RZ ;  /* 0x0000001f0a037819 */ /* 0x000fe200000006ff */
[----:B------:R-:W-:Y:S03]  /*27450*/  BSSY B2, `(.L_x_7007) ;  /* 0x0000003000027945 */ /* 0x000fe60003800000 */
[----:B------:R-:W3:Y:S02]  /*27460*/  SYNCS.PHASECHK.TRANS64.TRYWAIT P0, [R2+URZ+0x34840], R3 ;  /* 0x03484003020075a7 */ /* 0x000ee4000800017f */
[----:B---3--:R-:W-:Y:S05]  /*27470*/  @!P0 BRA `(.L_x_7008) ;  /* 0x00000040007c8947 */ /* 0x008fea0003800000 */
.L_x_7151:
[----:B------:R-:W-:Y:S05]  /*27480*/  BSYNC B2 ;  /* 0x0000000000027941 */ /* 0x000fea0003800000 */
.L_x_7007:
[----:B--2---:R-:W2:Y:S01]  /*27490*/  S2R R9, SR_TID.X ;  /* 0x0000000000097919 */ /* 0x004ea20000002100 */
[----:B------:R-:W-:Y:S01]  /*274a0*/  BSSY B2, `(.L_x_7009) ;  /* 0x000000a000027945 */ /* 0x000fe20003800000 */
[----:B--2---:R-:W-:-:S04]  /*274b0*/  LOP3.LUT R9, R9, 0x7f, RZ, 0xc0, !PT ;  /* 0x0000007f09097812 */ /* 0x004fc800078ec0ff */
[----:B------:R-:W-:-:S13]  /*274c0*/  ISETP.NE.AND P0, PT, R9, RZ, PT ;  /* 0x000000ff0900720c */ /* 0x000fda0003f05270 */
[----:B------:R-:W-:Y:S05]  /*274d0*/  @P0 BRA `(.L_x_7010) ;  /* 0x0000000000180947 */ /* 0x000fea0003800000 */
[----:B------:R-:W2:Y:S01]  /*274e0*/  LDL R9, [R1] ;  /* 0x0000000001097983 */ /* 0x000ea20000100800 */
[----:B---3--:R-:W-:-:S04]  /*274f0*/  MOV R3, 0xb000 ;  /* 0x0000b00000037802 */ /* 0x008fc80000000f00 */
[----:B------:R4:W-:Y:S01]  /*27500*/  SYNCS.ARRIVE.TRANS64 RZ, [R2+URZ+0x34830], R3 ;  /* 0x0348300302ff79a7 */ /* 0x0009e2000800003f */
[----:B--2---:R-:W-:-:S13]  /*27510*/  LOP3.LUT P1, RZ, R9, 0x1, RZ, 0xc0, !PT ;  /* 0x0000000109ff7812 */ /* 0x004fda000782c0ff */
[----:B----4-:R-:W-:Y:S05]  /*27520*/  @!P1 BRA `(.L_x_7010) ;  /* 0x0000000000049947 */ /* 0x010fea0003800000 */
[----:B------:R-:W-:Y:S01]  /*27530*/  BPT.TRAP 0x1 ;  /* 0x000000040000795c */ /* 0x000fe20000300000 */
.L_x_7010:
[----:B------:R-:W-:Y:S05]  /*27540*/  BSYNC B2 ;  /* 0x0000000000027941 */ /* 0x000fea0003800000 */
.L_x_7009:
[----:B---3--:R-:W2:Y:S01]  /*27550*/  LDL R3, [R1+0x18] ;  /* 0x0000180001037983 */ /* 0x008ea20000100800 */
        /* <DEDUP_REMOVED lines=11> */
.L_x_7011:
        /* <DEDUP_REMOVED lines=16> */
.L_x_7012:
        /* <DEDUP_REMOVED lines=10> */
[----:B------:R-:W-:Y:S01]  /*277b0*/  SHF.L.U32 R5, R5, 0x1f, RZ ;  /* 0x0000001f05057819 */ /* 0x000fe200000006ff */
[----:B------:R-:W-:Y:S01]  /*277c0*/  IMAD R2, R4, 0x8, R18 ;  /* 0x0000000804027824 */ /* 0x000fe200078e0212 */
[----:B------:R-:W-:Y:S03]  /*277d0*/  BSSY B2, `(.L_x_7013) ;  /* 0x0000003000027945 */ /* 0x000fe60003800000 */
[----:B------:R-:W1:Y:S02]  /*277e0*/  SYNCS.PHASECHK.TRANS64.TRYWAIT P0, [R2+URZ+0x34860], R5 ;  /* 0x03486005020075a7 */ /* 0x000e64000800017f */
[----:B-1----:R-:W-:Y:S05]  /*277f0*/  @!P0 BRA `(.L_x_7014) ;  /* 0x0000003c00b08947 */ /* 0x002fea0003800000 */
.L_x_7152:
[----:B------:R-:W-:Y:S05]  /*27800*/  BSYNC B2 ;  /* 0x0000000000027941 */ /* 0x000fea0003800000 */
.L_x_7013:
[----:B------:R-:W2:Y:S01]  /*27810*/  S2R R3, SR_TID.X ;  /* 0x0000000000037919 */ /* 0x000ea20000002100 */
[----:B------:R-:W-:-:S04]  /*27820*/  UPRMT UR4, UR37, 0x9910, URZ ;  /* 0x0000991025047896 */ /* 0x000fc8000800003f */
[----:B------:R-:W-:Y:S01]  /*27830*/  UISETP.NE.AND UP0, UPT, UR4, 0x2, UPT ;  /* 0x000000020400788c */ /* 0x000fe2000bf05270 */
[----:B--2---:R-:W-:-:S04]  /*27840*/  LOP3.LUT R3, R3, 0x7f, RZ, 0xc0, !PT ;  /* 0x0000007f03037812 */ /* 0x004fc800078ec0ff */
[----:B------:R-:W-:-:S13]  /*27850*/  ISETP.NE.AND P0, PT, R3, RZ, PT ;  /* 0x000000ff0300720c */ /* 0x000fda0003f05270 */
[----:B------:R-:W-:-:S04]  /*27860*/  @!P0 IMAD.MOV.U32 R3, RZ, RZ, 0xb000 ;  /* 0x0000b000ff038424 */ /* 0x000fc800078e00ff */
[----:B------:R2:W-:Y:S01]  /*27870*/  @!P0 SYNCS.ARRIVE.TRANS64 RZ, [R2+URZ+0x34850], R3 ;  /* 0x0348500302ff89a7 */ /* 0x0005e2000800003f */
[----:B------:R-:W-:-:S13]  /*27880*/  PLOP3.LUT P0, PT, PT, PT, UP0, 0x80, 0x0 ;  /* 0x000000000000781c */ /* 0x000fda0003f0f008 */
[----:B--2---:R-:W-:Y:S05]  /*27890*/  @P0 BRA `(.L_x_7015) ;  /* 0x0000000000040947 */ /* 0x004fea0003800000 */
[----:B------:R-:W-:Y:S01]  /*278a0*/  BPT.TRAP 0x1 ;  /* 0x000000040000795c */ /* 0x000fe20000300000 */
.L_x_7015:
[----:B------:R-:W2:Y:S01]  /*278b0*/  LDL R3, [R1] ;  /* 0x0000000001037983 */ /* 0x000ea20000100800 */
[----:B------:R-:W-:Y:S01]  /*278c0*/  BSSY B2, `(.L_x_7016) ;  /* 0x0000004000027945 */ /* 0x000fe20003800000 */
[----:B--2---:R-:W-:-:S13]  /*278d0*/  LOP3.LUT P0, RZ, R3, 0x8, RZ, 0xc0, !PT ;  /* 0x0000000803ff7812 */ /* 0x004fda000780c0ff */
[----:B------:R-:W-:Y:S05]  /*278e0*/  @P0 BRA `(.L_x_7017) ;  /* 0x0000000000040947 */ /* 0x000fea0003800000 */
[----:B------:R-:W-:Y:S01]  /*278f0*/  BPT.TRAP 0x1 ;  /* 0x000000040000795c */ /* 0x000fe20000300000 */
.L_x_7017:
[----:B------:R-:W-:Y:S05]  /*27900*/  BSYNC B2 ;  /* 0x0000000000027941 */ /* 0x000fea0003800000 */
.L_x_7016:
[----:B-1----:R-:W2:Y:S04]  /*27910*/  LDL R5, [R1+0x18] ;  /* 0x0000180001057983 */ /* 0x002ea80000100800 */
        /* <DEDUP_REMOVED lines=11> */
.L_x_7018:
        /* <DEDUP_REMOVED lines=15> */
.L_x_7019:
        /* <DEDUP_REMOVED lines=12> */
.L_x_7005:
[----:B------:R-:W-:Y:S05]  /*27b80*/  BSYNC B1 ;  /* 0x0000000000017941 */ /* 0x000fea0003800000 */
.L_x_7004:
[----:B------:R-:W3:Y:S01]  /*27b90*/  LDL R2, [R1+0x30] ;  /* 0x0000300001027983 */ /* 0x000ee20000100800 */
[----:B------:R-:W-:Y:S02]  /*27ba0*/  IADD3 R0, R0, -0x2, RZ ;  /* 0xfffffffe00007810 */ /* 0x000fe40007ffe0ff */
[----:B---3--:R-:W-:-:S13]  /*27bb0*/  ISETP.GT.AND P0, PT, R6, R2, PT ;  /* 0x000000020600720c */ /* 0x008fda0003f04270 */
[----:B------:R-:W-:Y:S05]  /*27bc0*/  @P0 BRA `(.L_x_7020) ;  /* 0xffffffec001c0947 */ /* 0x000fea000383ffff */
.L_x_6969:
[----:B------:R-:W-:Y:S05]  /*27bd0*/  BSYNC B0 ;  /* 0x0000000000007941 */ /* 0x000fea0003800000 */
.L_x_6968:
        /* <DEDUP_REMOVED lines=8> */
[----:B------:R-:W3:Y:S01]  /*27c60*/  FLO.U32 R0, UR4 ;  /* 0x0000000400007d00 */ /* 0x000ee200080e0000 */
[----:B------:R-:W-:Y:S01]  /*27c70*/  ULDC.64 UR6, c[0x0][0x208] ;  /* 0x0000820000067ab9 */ /* 0x000fe20000000a00 */
        /* <DEDUP_REMOVED lines=8> */
[----:B------:R3:W-:Y:S02]  /*27d00*/  STL [R1+0x10], R0 ;  /* 0x0000100001007387 */ /* 0x0007e40000100800 */
.L_x_7022:
[----:B------:R-:W-:Y:S05]  /*27d10*/  BSYNC B0 ;  /* 0x0000000000007941 */ /* 0x000fea0003800000 */
.L_x_7021:
[----:B---3--:R-:W3:Y:S01]  /*27d20*/  LDL R0, [R1] ;  /* 0x0000000001007983 */ /* 0x008ee20000100800 */
        /* <DEDUP_REMOVED lines=9> */
.L_x_7153:
[----:B------:R-:W-:Y:S05]  /*27dc0*/  BSYNC B1 ;  /* 0x0000000000017941 */ /* 0x000fea0003800000 */
.L_x_7025:
        /* <DEDUP_REMOVED lines=10> */
.L_x_7027:
[----:B------:R-:W3:Y:S01]  /*27e70*/  LDL R2, [R1] ;  /* 0x0000000001027983 */ /* 0x000ee20000100800 */
[----:B------:R-:W-:Y:S01]  /*27e80*/  BSSY B1, `(.L_x_7028) ;  /* 0x0000004000017945 */ /* 0x000fe20003800000 */
[----:B---3--:R-:W-:-:S13]  /*27e90*/  LOP3.LUT P0, RZ, R2, 0x8, RZ, 0xc0, !PT ;  /* 0x0000000802ff7812 */ /* 0x008fda000780c0ff */
[----:B------:R-:W-:Y:S05]  /*27ea0*/  @P0 BRA `(.L_x_7029) ;  /* 0x0000000000040947 */ /* 0x000fea0003800000 */
[----:B------:R-:W-:Y:S01]  /*27eb0*/  BPT.TRAP 0x1 ;  /* 0x000000040000795c */ /* 0x000fe20000300000 */
.L_x_7029:
[----:B------:R-:W-:Y:S05]  /*27ec0*/  BSYNC B1 ;  /* 0x0000000000017941 */ /* 0x000fea0003800000 */
.L_x_7028:
        /* <DEDUP_REMOVED lines=12> */
.L_x_7030:
        /* <DEDUP_REMOVED lines=15> */
.L_x_7031:
        /* <DEDUP_REMOVED lines=10> */
.L_x_7024:
[----:B------:R-:W-:Y:S05]  /*28120*/  BSYNC B0 ;  /* 0x0000000000007941 */ /* 0x000fea0003800000 */
.L_x_7023:
[----:B------:R-:W3:Y:S01]  /*28130*/  LDL.LU R4, [R1+0xc] ;  /* 0x00000c0001047983 */ /* 0x000ee20000300800 */
[----:B------:R-:W-:-:S05]  /*28140*/  VIADD R19, R19, 0x1 ;  /* 0x0000000113137836 */ /* 0x000fca0000000000 */
[----:B------:R-:W-:-:S04]  /*28150*/  ISETP.NE.AND P0, PT, R19, 0x2, PT ;  /* 0x000000021300780c */ /* 0x000fc80003f05270 */
[----:B------:R-:W-:Y:S02]  /*28160*/  SEL R0, RZ, 0x1, P0 ;  /* 0x00000001ff007807 */ /* 0x000fe40000000000 */
[----:B------:R-:W-:Y:S02]  /*28170*/  SEL R19, R19, RZ, P0 ;  /* 0x000000ff13137207 */ /* 0x000fe40000000000 */
[----:B---3--:R-:W-:-:S05]  /*28180*/  LOP3.LUT R4, R4, R0, RZ, 0x3c, !PT ;  /* 0x0000000004047212 */ /* 0x008fca00078e3cff */
[----:B------:R3:W-:Y:S02]  /*28190*/  STL [R1+0xc], R4 ;  /* 0x00000c0401007387 */ /* 0x0007e40000100800 */
.L_x_6948:
[----:B------:R-:W-:Y:S05]  /*281a0*/  BSYNC B7 ;  /* 0x0000000000077941 */ /* 0x000fea0003800000 */
.L_x_6946:
[----:B------:R-:W5:Y:S02]  /*281b0*/  LDL R9, [R1] ;  /* 0x0000000001097983 */ /* 0x000f640000100800 */
        /* <DEDUP_REMOVED lines=8> */
[----:B--23--:R-:W2:Y:S04]  /*28240*/  LDS.128 R4, [R18+0x348d0] ;  /* 0x0348d00012047984 */ /* 0x00cea80000000c00 */
[----:B--2---:R2:W-:Y:S04]  /*28250*/  STL.64 [R1+0x10], R4 ;  /* 0x0000100401007387 */ /* 0x0045e80000100a00 */
[----:B------:R2:W-:Y:S01]  /*28260*/  STL.64 [R1+0x18], R6 ;  /* 0x0000180601007387 */ /* 0x0005e20000100a00 */
[----:B------:R-:W-:Y:S06]  /*28270*/  BAR.ARV 0x4, 0x180 ;  /* 0x0106000000007b1d */ /* 0x000fec0000002000 */
[----:B------:R-:W-:Y:S05]  /*28280*/  BRA `(.L_x_7033) ;  /* 0x0000000c00247947 */ /* 0x000fea0003800000 */
.L_x_7032:
[----:B------:R-:W5:Y:S01]  /*28290*/  LDL R17, [R1+0x2c] ;  /* 0x00002c0001117983 */ /* 0x000f620000100800 */
[----:B------:R-:W-:Y:S01]  /*282a0*/  UMOV UR4, 0xffffffff ;  /* 0xffffffff00047882 */ /* 0x000fe20000000000 */
[----:B-----5:R-:W-:Y:S02]  /*282b0*/  ISETP.NE.AND P5, PT, R17, 0x1f, PT ;  /* 0x0000001f1100780c */ /* 0x020fe40003fa5270 */
[----:B------:R-:W-:Y:S11]  /*282c0*/  BRA.DIV UR4, `(.L_x_7034) ;  /* 0x0000003604247947 */ /* 0x000ff6000b800000 */
[----:B------:R-:W4:Y:S01]  /*282d0*/  LDL R3, [R1+0x1c] ;  /* 0x00001c0001037983 */ /* 0x000f220000100800 */
[----:B------:R-:W-:-:S03]  /*282e0*/  ULDC UR4, c[0x0][0xc3c] ;  /* 0x00030f0000047ab9 */ /* 0x000fc60000000800 */
[----:B------:R-:W5:Y:S01]  /*282f0*/  LDL.LU R2, [R1+0x10] ;  /* 0x0000100001027983 */ /* 0x000f620000300800 */
[----:B------:R-:W-:Y:S01]  /*28300*/  LOP3.LUT P4, RZ, R9, 0x1, RZ, 0xc0, !PT ;  /* 0x0000000109ff7812 */ /* 0x000fe2000788c0ff */
[----:B------:R-:W-:Y:S01]  /*28310*/  ULDC.64 UR6, c[0x0][0x208] ;  /* 0x0000820000067ab9 */ /* 0x000fe20000000a00 */
[----:B----4-:R-:W-:-:S04]  /*28320*/  IADD3 R0, R3, R17, RZ ;  /* 0x0000001103007210 */ /* 0x010fc80007ffe0ff */
[----:B------:R-:W-:Y:S01]  /*28330*/  ISETP.GE.OR P0, PT, R0, UR4, !P5 ;  /* 0x0000000400007c0c */ /* 0x000fe2000ef06670 */
[----:B-----5:R-:W-:-:S12]  /*28340*/  IMAD.MOV.U32 R9, RZ, RZ, R2 ;  /* 0x000000ffff097224 */ /* 0x020fd800078e0002 */
[----:B------:R-:W4:Y:S08]  /*28350*/  @!P0 LDC.64 R2, c[0x0][0xc80] ;  /* 0x00032000ff028b82 */ /* 0x000f300000000a00 */
[----:B--2---:R-:W2:Y:S01]  /*28360*/  @!P0 LDC.64 R6, c[0x0][0xc78] ;  /* 0x00031e00ff068b82 */ /* 0x004ea20000000a00 */
[----:B----4-:R-:W-:-:S05]  /*28370*/  @!P0 IMAD.WIDE R2, R0, 0x4, R2 ;  /* 0x0000000400028825 */ /* 0x010fca00078e0202 */
[----:B------:R2:W4:Y:S02]  /*28380*/  @!P0 LDG.E R8, desc[UR6][R2.64] ;  /* 0x0000000602088981 */ /* 0x000524000c1e1900 */
[----:B--2---:R-:W-:-:S06]  /*28390*/  @!P0 IMAD.WIDE R2, R0, 0x4, R6 ;  /* 0x0000000400028825 */ /* 0x004fcc00078e0206 */
[----:B------:R-:W2:Y:S01]  /*283a0*/  @!P0 LDG.E R2, desc[UR6][R2.64] ;  /* 0x0000000602028981 */ /* 0x000ea2000c1e1900 */
[----:B---3--:R-:W-:Y:S01]  /*283b0*/  IMAD.MOV.U32 R4, RZ, RZ, RZ ;  /* 0x000000ffff047224 */ /* 0x008fe200078e00ff */
[----:B------:R-:W-:Y:S01]  /*283c0*/  MOV R6, RZ ;  /* 0x000000ff00067202 */ /* 0x000fe20000000f00 */
[----:B-1----:R-:W-:Y:S01]  /*283d0*/  IMAD.MOV.U32 R10, RZ, RZ, RZ ;  /* 0x000000ffff0a7224 */ /* 0x002fe200078e00ff */
[C---:B------:R-:W-:Y:S01]  /*283e0*/  ISETP.GE.U32.AND P1, PT, R17.reuse, 0x4, PT ;  /* 0x000000041100780c */ /* 0x040fe20003f26070 */
[----:B------:R-:W-:Y:S01]  /*283f0*/  SHFL.IDX PT, R0, R9, 0x1, 0x1f ;  /* 0x00201f0009007f89 */ /* 0x000fe200000e0000 */
[C---:B------:R-:W-:Y:S02]  /*28400*/  ISETP.GE.U32.AND P2, PT, R17.reuse, 0x8, PT ;  /* 0x000000081100780c */ /* 0x040fe40003f46070 */
[C---:B------:R-:W-:Y:S01]  /*28410*/  ISETP.GE.U32.AND P3, PT, R17.reuse, 0x10, PT ;  /* 0x000000101100780c */ /* 0x040fe20003f66070 */
[----:B----4-:R-:W-:Y:S02]  /*28420*/  @!P0 IMAD.MOV.U32 R4, RZ, RZ, R8 ;  /* 0x000000ffff048224 */ /* 0x010fe400078e0008 */
[----:B--2---:R-:W-:Y:S01]  /*28430*/  @!P0 IMAD.MOV.U32 R6, RZ, RZ, R2 ;  /* 0x000000ffff068224 */ /* 0x004fe200078e0002 */
[----:B------:R-:W-:-:S03]  /*28440*/  ISETP.GE.U32.AND P0, PT, R17, 0x2, PT ;  /* 0x000000021100780c */ /* 0x000fc60003f06070 */
[----:B------:R-:W-:-:S05]  /*28450*/  IMAD R2, R6, R4, RZ ;  /* 0x0000000406027224 */ /* 0x000fca00078e02ff */
[----:B------:R-:W1:Y:S02]  /*28460*/  SHFL.UP PT, R3, R2, 0x1, RZ ;  /* 0x0420000002037989 */ /* 0x000e6400000e00ff */
[----:B-1----:R-:W-:-:S05]  /*28470*/  SEL R5, R3, RZ, P4 ;  /* 0x000000ff03057207 */ /* 0x002fca0002000000 */
[----:B------:R-:W-:Y:S02]  /*28480*/  IMAD.IADD R2, R2, 0x1, R5 ;  /* 0x0000000102027824 */ /* 0x000fe400078e0205 */
[----:B------:R-:W-:Y:S04]  /*28490*/  SHFL.IDX PT, R5, R9, RZ, 0x1f ;  /* 0x00001fff09057589 */ /* 0x000fe800000e0000 */
        /* <DEDUP_REMOVED lines=12> */
[----:B------:R1:W2:Y:S02]  /*28560*/  SHFL.IDX PT, R16, R7, 0x1f, 0x1f ;  /* 0x03e01f0007107f89 */ /* 0x0002a400000e0000 */
.L_x_7163:
[----:B------:R-:W-:Y:S02]  /*28570*/  ULDC UR4, c[0x0][0xc38] ;  /* 0x00030e0000047ab9 */ /* 0x000fe40000000800 */
[----:B------:R-:W-:-:S05]  /*28580*/  MOV R2, UR4 ;  /* 0x0000000400027c02 */ /* 0x000fca0008000f00 */
[----:B--2---:R-:W-:-:S04]  /*28590*/  IMAD R16, R16, R2, RZ ;  /* 0x0000000210107224 */ /* 0x004fc800078e02ff */
[----:B------:R-:W-:-:S05]  /*285a0*/  IMAD.IADD R0, R0, 0x1, R16 ;  /* 0x0000000100007824 */ /* 0x000fca00078e0210 */
[----:B------:R-:W-:-:S13]  /*285b0*/  ISETP.GT.AND P4, PT, R0, R5, PT ;  /* 0x000000050000720c */ /* 0x000fda0003f84270 */
[----:B------:R-:W-:Y:S05]  /*285c0*/  @P4 BRA `(.L_x_7035) ;  /* 0x0000000000b44947 */ /* 0x000fea0003800000 */
.L_x_7038:
[----:B------:R-:W2:Y:S01]  /*285d0*/  LDL.LU R2, [R1+0x1c] ;  /* 0x00001c0001027983 */ /* 0x000ea20000300800 */
[----:B------:R-:W3:Y:S01]  /*285e0*/  LDC R3, c[0x0][0xc3c] ;  /* 0x00030f00ff037b82 */ /* 0x000ee20000000800 */
[----:B--2---:R-:W-:-:S05]  /*285f0*/  VIADD R2, R2, 0x1f ;  /* 0x0000001f02027836 */ /* 0x004fca0000000000 */
[----:B---3--:R-:W-:-:S13]  /*28600*/  ISETP.GE.AND P4, PT, R2, R3, PT ;  /* 0x000000030200720c */ /* 0x008fda0003f86270 */
[----:B------:R-:W-:Y:S05]  /*28610*/  @P4 BRA `(.L_x_7036) ;  /* 0x0000000400dc4947 */ /* 0x000fea0003800000 */
[----:B------:R-:W2:Y:S01]  /*28620*/  LDL R4, [R1+0x2c] ;  /* 0x00002c0001047983 */ /* 0x000ea20000100800 */
[----:B------:R-:W-:-:S03]  /*28630*/  ULDC.64 UR4, c[0x0][0x208] ;  /* 0x0000820000047ab9 */ /* 0x000fc60000000a00 */
[----:B------:R3:W-:Y:S01]  /*28640*/  STL [R1+0x1c], R2 ;  /* 0x00001c0201007387 */ /* 0x0007e20000100800 */
[----:B--2---:R-:W-:Y:S01]  /*28650*/  IMAD.IADD R6, R2, 0x1, R4 ;  /* 0x0000000102067824 */ /* 0x004fe200078e0204 */
[----:B------:R-:W-:-:S04]  /*28660*/  MOV R4, RZ ;  /* 0x000000ff00047202 */ /* 0x000fc80000000f00 */
[----:B------:R-:W-:-:S13]  /*28670*/  ISETP.GE.OR P4, PT, R6, R3, !P5 ;  /* 0x000000030600720c */ /* 0x000fda0006f86670 */
[----:B---3--:R-:W2:Y:S02]  /*28680*/  @!P4 LDC.64 R2, c[0x0][0xc80] ;  /* 0x00032000ff02cb82 */ /* 0x008ea40000000a00 */
[----:B--2---:R-:W-:-:S05]  /*28690*/  @!P4 IMAD.WIDE R2, R6, 0x4, R2 ;  /* 0x000000040602c825 */ /* 0x004fca00078e0202 */
[----:B------:R2:W3:Y:S02]  /*286a0*/  @!P4 LDG.E R4, desc[UR4][R2.64] ;  /* 0x000000040204c981 */ /* 0x0004e4000c1e1900 */
[----:B--2---:R-:W2:Y:S02]  /*286b0*/  @!P4 LDC.64 R2, c[0x0][0xc78] ;  /* 0x00031e00ff02cb82 */ /* 0x004ea40000000a00 */
[----:B--2---:R-:W-:-:S04]  /*286c0*/  @!P4 IMAD.WIDE R2, R6, 0x4, R2 ;  /* 0x000000040602c825 */ /* 0x004fc800078e0202 */
[----:B------:R-:W-:-:S06]  /*286d0*/  IMAD.MOV.U32 R6, RZ, RZ, RZ ;  /* 0x000000ffff067224 */ /* 0x000fcc00078e00ff */
[----:B------:R-:W3:Y:S01]  /*286e0*/  @!P4 LDG.E R6, desc[UR4][R2.64] ;  /* 0x000000040206c981 */ /* 0x000ee2000c1e1900 */
[----:B------:R-:W-:Y:S01]  /*286f0*/  UMOV UR4, 0xffffffff ;  /* 0xffffffff00047882 */ /* 0x000fe20000000000 */
[----:B---3--:R-:W-:Y:S02]  /*28700*/  IMAD R2, R6, R4, RZ ;  /* 0x0000000406027224 */ /* 0x008fe400078e02ff */
[----:B------:R-:W-:Y:S05]  /*28710*/  BRA.DIV UR4, `(.L_x_7037) ;  /* 0x0000003604707947 */ /* 0x000fea000b800000 */
[----:B------:R-:W2:Y:S02]  /*28720*/  LDL R3, [R1] ;  /* 0x0000000001037983 */ /* 0x000ea40000100800 */
[----:B--2---:R-:W-:Y:S02]  /*28730*/  LOP3.LUT P4, RZ, R3, 0x1, RZ, 0xc0, !PT ;  /* 0x0000000103ff7812 */ /* 0x004fe4000788c0ff */
[----:B------:R-:W2:Y:S02]  /*28740*/  SHFL.UP PT, R3, R2, 0x1, RZ ;  /* 0x0420000002037989 */ /* 0x000ea400000e00ff */
[----:B--2---:R-:W-:-:S05]  /*28750*/  SEL R3, R3, RZ, P4 ;  /* 0x000000ff03037207 */ /* 0x004fca0002000000 */
[----:B------:R-:W-:-:S05]  /*28760*/  IMAD.IADD R2, R2, 0x1, R3 ;  /* 0x0000000102027824 */ /* 0x000fca00078e0203 */
[----:B------:R-:W2:Y:S02]  /*28770*/  SHFL.UP PT, R3, R2, 0x2, RZ ;  /* 0x0440000002037989 */ /* 0x000ea400000e00ff */
[----:B--2---:R-:W-:-:S05]  /*28780*/  SEL R3, R3, RZ, P0 ;  /* 0x000000ff03037207 */ /* 0x004fca0000000000 */
[----:B------:R-:W-:-:S05]  /*28790*/  IMAD.IADD R2, R2, 0x1, R3 ;  /* 0x0000000102027824 */ /* 0x000fca00078e0203 */
[----:B------:R-:W2:Y:S02]  /*287a0*/  SHFL.UP PT, R3, R2, 0x4, RZ ;  /* 0x0480000002037989 */ /* 0x000ea400000e00ff */
[----:B--2---:R-:W-:-:S04]  /*287b0*/  SEL R3, R3, RZ, P1 ;  /* 0x000000ff03037207 */ /* 0x004fc80000800000 */
[----:B------:R-:W-:-:S05]  /*287c0*/  IADD3 R2, R2, R3, RZ ;  /* 0x0000000302027210 */ /* 0x000fca0007ffe0ff */
[----:B------:R-:W2:Y:S02]  /*287d0*/  SHFL.UP PT, R3, R2, 0x8, RZ ;  /* 0x0500000002037989 */ /* 0x000ea400000e00ff */
[----:B--2---:R-:W-:-:S05]  /*287e0*/  SEL R3, R3, RZ, P2 ;  /* 0x000000ff03037207 */ /* 0x004fca0001000000 */
[----:B------:R-:W-:-:S05]  /*287f0*/  IMAD.IADD R2, R2, 0x1, R3 ;  /* 0x0000000102027824 */ /* 0x000fca00078e0203 */
[----:B------:R-:W2:Y:S02]  /*28800*/  SHFL.UP PT, R3, R2, 0x10, RZ ;  /* 0x0600000002037989 */ /* 0x000ea400000e00ff */
[----:B--2---:R-:W-:-:S05]  /*28810*/  SEL R3, R3, RZ, P3 ;  /* 0x000000ff03037207 */ /* 0x004fca0001800000 */
[----:B-1----:R-:W-:-:S05]  /*28820*/  IMAD.IADD R7, R2, 0x1, R3 ;  /* 0x0000000102077824 */ /* 0x002fca00078e0203 */
[----:B------:R1:W2:Y:S02]  /*28830*/  SHFL.IDX PT, R16, R7, 0x1f, 0x1f ;  /* 0x03e01f0007107f89 */ /* 0x0002a400000e0000 */
.L_x_7171:
[----:B------:R-:W-:Y:S02]  /*28840*/  ULDC UR4, c[0x0][0xc38] ;  /* 0x00030e0000047ab9 */ /* 0x000fe40000000800 */
[----:B------:R-:W-:-:S04]  /*28850*/  IMAD.U32 R2, RZ, RZ, UR4 ;  /* 0x00000004ff027e24 */ /* 0x000fc8000f8e00ff */
[----:B--2---:R-:W-:-:S05]  /*28860*/  IMAD R16, R16, R2, RZ ;  /* 0x0000000210107224 */ /* 0x004fca00078e02ff */
[----:B------:R-:W-:-:S04]  /*28870*/  IADD3 R0, R16, R0, RZ ;  /* 0x0000000010007210 */ /* 0x000fc80007ffe0ff */
[----:B------:R-:W-:-:S13]  /*28880*/  ISETP.GT.AND P4, PT, R0, R5, PT ;  /* 0x000000050000720c */ /* 0x000fda0003f84270 */
[----:B------:R-:W-:Y:S05]  /*28890*/  @!P4 BRA `(.L_x_7038) ;  /* 0xfffffffc004cc947 */ /* 0x000fea000383ffff */
.L_x_7035:
        /* <DEDUP_REMOVED lines=9> */
.L_x_7176:
[----:B------:R-:W-:-:S13]  /*28930*/  ISETP.NE.AND P0, PT, R3, RZ, PT ;  /* 0x000000ff0300720c */ /* 0x000fda0003f05270 */
[----:B------:R-:W-:Y:S05]  /*28940*/  @!P0 BRA `(.L_x_7040) ;  /* 0x0000000000148947 */ /* 0x000fea0003800000 */
[----:B------:R-:W-:Y:S01]  /*28950*/  UMOV UR4, 0xffffffff ;  /* 0xffffffff00047882 */ /* 0x000fe20000000000 */
[----:B------:R-:W-:Y:S02]  /*28960*/  VIADD R12, R0, 0xffffffff ;  /* 0xffffffff000c7836 */ /* 0x000fe40000000000 */
[----:B------:R-:W-:Y:S05]  /*28970*/  BRA.DIV UR4, `(.L_x_7041) ;  /* 0x0000003a04147947 */ /* 0x000fea000b800000 */
[----:B-1----:R1:W0:Y:S02]  /*28980*/  SHFL.IDX PT, R7, R7, R12, 0x1f ;  /* 0x00001f0c07077589 */ /* 0x00222400000e0000 */
.L_x_7179:
[----:B0-----:R-:W-:-:S07]  /*28990*/  IMAD.MOV.U32 R10, RZ, RZ, R7 ;  /* 0x000000ffff0a7224 */ /* 0x001fce00078e0007 */
.L_x_7040:
[----:B------:R-:W5:Y:S01]  /*289a0*/  LDL.LU R11, [R1+0x1c] ;  /* 0x00001c00010b7983 */ /* 0x000f620000300800 */
[----:B---3--:R-:W-:Y:S01]  /*289b0*/  IABS R3, R4 ;  /* 0x0000000400037213 */ /* 0x008fe20000000000 */
[----:B------:R-:W-:Y:S02]  /*289c0*/  IMAD R2, R10, R2, R16 ;  /* 0x000000020a027224 */ /* 0x000fe400078e0210 */
[----:B------:R-:W-:Y:S01]  /*289d0*/  IMAD.MOV.U32 R8, RZ, RZ, RZ ;  /* 0x000000ffff087224 */ /* 0x000fe200078e00ff */
[----:B-1----:R-:W1:Y:S01]  /*289e0*/  I2F.RP R7, R3 ;  /* 0x0000000300077306 */ /* 0x002e620000209400 */
[----:B------:R-:W-:Y:S01]  /*289f0*/  IMAD.IADD R5, R5, 0x1, -R2 ;  /* 0x0000000105057824 */ /* 0x000fe200078e0a02 */
[----:B------:R3:W-:Y:S04]  /*28a00*/  STL [R1+0x10], R2 ;  /* 0x0000100201007387 */ /* 0x0007e80000100800 */
[----:B---3--:R-:W-:-:S02]  /*28a10*/  IABS R2, R5 ;  /* 0x0000000500027213 */ /* 0x008fc40000000000 */
[----:B-1----:R-:W1:Y:S02]  /*28a20*/  MUFU.RCP R7, R7 ;  /* 0x0000000700077308 */ /* 0x002e640000001000 */
[----:B-1----:R-:W-:-:S06]  /*28a30*/  IADD3 R7, R7, 0xffffffe, RZ ;  /* 0x0ffffffe07077810 */ /* 0x002fcc0007ffe0ff */
[----:B------:R-:W1:Y:S02]  /*28a40*/  F2I.FTZ.U32.TRUNC.NTZ R9, R7 ;  /* 0x0000000700097305 */ /* 0x000e64000021f000 */
[----:B-1----:R-:W-:-:S04]  /*28a50*/  IMAD.MOV R7, RZ, RZ, -R9 ;  /* 0x000000ffff077224 */ /* 0x002fc800078e0a09 */
[----:B------:R-:W-:-:S04]  /*28a60*/  IMAD R7, R7, R3, RZ ;  /* 0x0000000307077224 */ /* 0x000fc800078e02ff */
[----:B------:R-:W-:Y:S01]  /*28a70*/  IMAD.HI.U32 R7, R9, R7, R8 ;  /* 0x0000000709077227 */ /* 0x000fe200078e0008 */
[----:B------:R-:W-:-:S04]  /*28a80*/  IABS R8, R4 ;  /* 0x0000000400087213 */ /* 0x000fc80000000000 */
[----:B------:R-:W-:Y:S01]  /*28a90*/  IADD3 R8, RZ, -R8, RZ ;  /* 0x80000008ff087210 */ /* 0x000fe20007ffe0ff */
[----:B------:R-:W-:-:S04]  /*28aa0*/  IMAD.HI.U32 R7, R7, R2, RZ ;  /* 0x0000000207077227 */ /* 0x000fc800078e00ff */
[----:B------:R-:W-:Y:S01]  /*28ab0*/  IMAD R2, R7, R8, R2 ;  /* 0x0000000807027224 */ /* 0x000fe200078e0202 */
[----:B----4-:R-:W-:-:S04]  /*28ac0*/  IABS R8, R6 ;  /* 0x0000000600087213 */ /* 0x010fc80000000000 */
[----:B------:R-:W-:-:S13]  /*28ad0*/  ISETP.GT.U32.AND P2, PT, R3, R2, PT ;  /* 0x000000020300720c */ /* 0x000fda0003f44070 */
[----:B------:R-:W-:Y:S02]  /*28ae0*/  @!P2 IMAD.IADD R2, R2, 0x1, -R3 ;  /* 0x000000010202a824 */ /* 0x000fe400078e0a03 */
[----:B------:R-:W-:Y:S01]  /*28af0*/  @!P2 VIADD R7, R7, 0x1 ;  /* 0x000000010707a836 */ /* 0x000fe20000000000 */
[----:B------:R-:W-:Y:S02]  /*28b00*/  ISETP.NE.AND P2, PT, R4, RZ, PT ;  /* 0x000000ff0400720c */ /* 0x000fe40003f45270 */
[----:B------:R-:W-:Y:S02]  /*28b10*/  ISETP.GE.U32.AND P0, PT, R2, R3, PT ;  /* 0x000000030200720c */ /* 0x000fe40003f06070 */
[----:B------:R-:W1:Y:S11]  /*28b20*/  I2F.RP R2, R8 ;  /* 0x0000000800027306 */ /* 0x000e760000209400 */
        /* <DEDUP_REMOVED lines=32> */
[----:B-----5:R-:W-:Y:S02]  /*28d30*/  IMAD.IADD R11, R0, 0x1, R11 ;  /* 0x00000001000b7824 */ /* 0x020fe400078e020b */
[----:B--2---:R-:W-:-:S05]  /*28d40*/  IMAD R0, R3, 0x10000, R2 ;  /* 0x0001000003007824 */ /* 0x004fca00078e0202 */
[----:B------:R1:W-:Y:S04]  /*28d50*/  STL [R1+0x18], R0 ;  /* 0x0000180001007387 */ /* 0x0003e80000100800 */
[----:B------:R1:W-:Y:S04]  /*28d60*/  STL [R1+0x1c], R11 ;  /* 0x00001c0b01007387 */ /* 0x0003e80000100800 */
[----:B------:R1:W-:Y:S01]  /*28d70*/  STL [R1+0x14], R4 ;  /* 0x0000140401007387 */ /* 0x0003e20000100800 */
[----:B------:R-:W-:Y:S05]  /*28d80*/  BRA `(.L_x_7042) ;  /* 0x0000000000287947 */ /* 0x000fea0003800000 */
.L_x_7036:
[----:B------:R-:W-:Y:S01]  /*28d90*/  UMOV UR4, URZ ;  /* 0x0000003f00047c82 */ /* 0x000fe20008000000 */
[----:B------:R-:W-:Y:S01]  /*28da0*/  ULDC UR6, c[0x0][0xc3c] ;  /* 0x00030f0000067ab9 */ /* 0x000fe20000000800 */
[----:B------:R-:W-:Y:S01]  /*28db0*/  UMOV UR5, URZ ;  /* 0x0000003f00057c82 */ /* 0x000fe20008000000 */
[----:B------:R-:W-:Y:S01]  /*28dc0*/  IMAD.U32 R3, RZ, RZ, UR4 ;  /* 0x00000004ff037e24 */ /* 0x000fe2000f8e00ff */
[----:B------:R-:W-:Y:S01]  /*28dd0*/  MOV R0, UR6 ;  /* 0x0000000600007c02 */ /* 0x000fe20008000f00 */
[----:B------:R-:W-:Y:S01]  /*28de0*/  IMAD.U32 R2, RZ, RZ, UR5 ;  /* 0x00000005ff027e24 */ /* 0x000fe2000f8e00ff */
[----:B------:R2:W-:Y:S04]  /*28df0*/  STL [R1+0x10], R5 ;  /* 0x0000100501007387 */ /* 0x0005e80000100800 */
[----:B------:R2:W-:Y:S04]  /*28e00*/  STL [R1+0x14], R3 ;  /* 0x0000140301007387 */ /* 0x0005e80000100800 */
[----:B------:R2:W-:Y:S04]  /*28e10*/  STL [R1+0x1c], R0 ;  /* 0x00001c0001007387 */ /* 0x0005e80000100800 */
[----:B------:R2:W-:Y:S02]  /*28e20*/  STL [R1+0x18], R2 ;  /* 0x0000180201007387 */ /* 0x0005e40000100800 */
.L_x_7042:
[----:B-12---:R-:W2:Y:S04]  /*28e30*/  LDL R0, [R1+0x2c] ;  /* 0x00002c0001007983 */ /* 0x006ea80000100800 */
[----:B------:R-:W3:Y:S04]  /*28e40*/  LDL R3, [R1+0x18] ;  /* 0x0000180001037983 */ /* 0x000ee80000100800 */
[----:B------:R-:W4:Y:S04]  /*28e50*/  LDL R2, [R1+0x1c] ;  /* 0x00001c0001027983 */ /* 0x000f280000100800 */
[----:B------:R-:W5:Y:S04]  /*28e60*/  LDL R4, [R1+0x10] ;  /* 0x0000100001047983 */ /* 0x000f680000100800 */
[----:B------:R-:W5:Y:S01]  /*28e70*/  LDL R5, [R1+0x14] ;  /* 0x0000140001057983 */ /* 0x000f620000100800 */
[----:B------:R-:W-:Y:S05]  /*28e80*/  WARPSYNC.ALL ;  /* 0x0000000000007948 */ /* 0x000fea0003800000 */
[----:B------:R-:W-:Y:S01]  /*28e90*/  BAR.SYNC.DEFER_BLOCKING 0x4, 0x180 ;  /* 0x0106000000007b1d */ /* 0x000fe20000010000 */
[----:B--2---:R-:W-:Y:S01]  /*28ea0*/  ISETP.NE.AND P0, PT, R0, RZ, PT ;  /* 0x000000ff0000720c */ /* 0x004fe20003f05270 */
[----:B---3--:R-:W-:-:S12]  /*28eb0*/  IMAD.MOV.U32 R6, RZ, RZ, R3 ;  /* 0x000000ffff067224 */ /* 0x008fd800078e0003 */
[----:B------:R-:W1:Y:S01]  /*28ec0*/  @!P0 S2R R3, SR_CgaCtaId ;  /* 0x0000000000038919 */ /* 0x000e620000008800 */
[----:B------:R-:W-:Y:S01]  /*28ed0*/  @!P0 MOV R0, 0x400 ;  /* 0x0000040000008802 */ /* 0x000fe20000000f00 */
[----:B----4-:R-:W-:-:S03]  /*28ee0*/  IMAD.MOV.U32 R7, RZ, RZ, R2 ;  /* 0x000000ffff077224 */ /* 0x010fc600078e0002 */
[----:B-1----:R-:W-:-:S05]  /*28ef0*/  @!P0 LEA R18, R3, R0, 0x18 ;  /* 0x0000000003128211 */ /* 0x002fca00078ec0ff */
[----:B-----5:R3:W-:Y:S01]  /*28f00*/  @!P0 STS.128 [R18+0x348d0], R4 ;  /* 0x0348d00412008388 */ /* 0x0207e20000000c00 */
[----:B------:R-:W-:Y:S06]  /*28f10*/  BAR.ARV 0x5, 0x180 ;  /* 0x0146000000007b1d */ /* 0x000fec0000002000 */
.L_x_7033:
[----:B----4-:R-:W4:Y:S01]  /*28f20*/  LDL R0, [R1+0x1c] ;  /* 0x00001c0001007983 */ /* 0x010f220000100800 */
[----:B------:R-:W-:Y:S02]  /*28f30*/  ULDC UR4, c[0x0][0xc3c] ;  /* 0x00030f0000047ab9 */ /* 0x000fe40000000800 */
[----:B----4-:R-:W-:-:S13]  /*28f40*/  ISETP.GE.AND P0, PT, R0, UR4, PT ;  /* 0x0000000400007c0c */ /* 0x010fda000bf06270 */
[----:B------:R-:W-:Y:S05]  /*28f50*/  @!P0 BRA `(.L_x_7043) ;  /* 0xffffff9400b48947 */ /* 0x000fea000383ffff */
[----:B------:R-:W-:Y:S05]  /*28f60*/  BSYNC B8 ;  /* 0x0000000000087941 */ /* 0x000fea0003800000 */
.L_x_6902:
[----:B--2---:R-:W2:Y:S01]  /*28f70*/  LDL.LU R0, [R1+0x5c] ;  /* 0x00005c0001007983 */ /* 0x004ea20000300800 */
[----:B------:R-:W-:Y:S01]  /*28f80*/  BSSY B0, `(.L_x_7044) ;  /* 0x000000b000007945 */ /* 0x000fe20003800000 */
[----:B---3--:R-:W3:Y:S01]  /*28f90*/  S2R R5, SR_CgaCtaId ;  /* 0x0000000000057919 */ /* 0x008ee20000008800 */
[----:B--2---:R-:W-:-:S05]  /*28fa0*/  VIADD R0, R0, 0x1 ;  /* 0x0000000100007836 */ /* 0x004fca0000000000 */
[----:B0-----:R-:W-:-:S04]  /*28fb0*/  LEA.HI R2, R0, R0, RZ, 0x1 ;  /* 0x0000000000027211 */ /* 0x001fc800078f08ff */
[----:B------:R-:W-:-:S04]  /*28fc0*/  LOP3.LUT R3, R2, 0xfffffffe, RZ, 0xc0, !PT ;  /* 0xfffffffe02037812 */ /* 0x000fc800078ec0ff */
[----:B------:R-:W-:Y:S02]  /*28fd0*/  IADD3 R3, R0, -R3, RZ ;  /* 0x8000000300037210 */ /* 0x000fe40007ffe0ff */
[----:B------:R-:W-:Y:S02]  /*28fe0*/  MOV R0, 0x400 ;  /* 0x0000040000007802 */ /* 0x000fe40000000f00 */
[----:B------:R-:W-:Y:S02]  /*28ff0*/  SHF.L.U32 R3, R3, 0x1f, RZ ;  /* 0x0000001f03037819 */ /* 0x000fe400000006ff */
[----:B---3--:R-:W-:-:S04]  /*29000*/  LEA R0, R5, R0, 0x18 ;  /* 0x0000000005007211 */ /* 0x008fc800078ec0ff */
[----:B------:R-:W0:Y:S02]  /*29010*/  SYNCS.PHASECHK.TRANS64.TRYWAIT P0, [R0+URZ+0x34820], R3 ;  /* 0x03482003000075a7 */ /* 0x000e24000800017f */
[----:B0-----:R-:W-:Y:S05]  /*29020*/  @!P0 BRA `(.L_x_7045) ;  /* 0x0000003000908947 */ /* 0x001fea0003800000 */
.L_x_7180:
[----:B------:R-:W-:Y:S05]  /*29030*/  BSYNC B0 ;  /* 0x0000000000007941 */ /* 0x000fea0003800000 */
.L_x_7044:
[----:B------:R-:W-:-:S03]  /*29040*/  UMOV UR4, 0xffffffff ;  /* 0xffffffff00047882 */ /* 0x000fc60000000000 */
[----:B------:R-:W-:Y:S05]  /*29050*/  BRA.DIV UR4, `(.L_x_7046) ;  /* 0x0000003204987947 */ /* 0x000fea000b800000 */
[----:B------:R-:W2:Y:S02]  /*29060*/  S2R R2, SR_TID.X ;  /* 0x0000000000027919 */ /* 0x000ea40000002100 */
[----:B--2---:R-:W-:-:S04]  /*29070*/  SHF.R.U32.HI R2, RZ, 0x5, R2 ;  /* 0x00000005ff027819 */ /* 0x004fc80000011602 */
[----:B------:R-:W-:-:S05]  /*29080*/  LOP3.LUT R2, R2, 0x3, RZ, 0xc0, !PT ;  /* 0x0000000302027812 */ /* 0x000fca00078ec0ff */
[----:B------:R2:W3:Y:S02]  /*29090*/  SHFL.IDX PT, R14, R2, RZ, 0x1f ;  /* 0x00001fff020e7589 */ /* 0x0004e400000e0000 */
.L_x_7183:
[----:B---3--:R-:W-:-:S13]  /*290a0*/  ISETP.NE.AND P0, PT, R14, RZ, PT ;  /* 0x000000ff0e00720c */ /* 0x008fda0003f05270 */
[----:B------:R-:W-:Y:S05]  /*290b0*/  @P0 BRA `(.L_x_6663) ;  /* 0x00000000008c0947 */ /* 0x000fea0003800000 */
[----:B------:R-:W-:-:S03]  /*290c0*/  UMOV UR4, 0xffffffff ;  /* 0xffffffff00047882 */ /* 0x000fc60000000000 */
[----:B------:R-:W-:Y:S05]  /*290d0*/  BRA.DIV UR4, `(.L_x_7047) ;  /* 0x0000003204ac7947 */ /* 0x000fea000b800000 */
[----:B------:R-:W-:-:S13]  /*290e0*/  ELECT P6, URZ, PT ;  /* 0x00000000003f782f */ /* 0x000fda00038c0000 */
.L_x_7186:
[----:B------:R-:W-:Y:S05]  /*290f0*/  @!P6 BRA `(.L_x_6663) ;  /* 0x00000000007ce947 */ /* 0x000fea0003800000 */
[----:B------:R-:W-:-:S06]  /*29100*/  ULOP3.LUT UR4, UR60, 0x2, URZ, 0xfc, !UPT ;  /* 0x000000023c047892 */ /* 0x000fcc000f8efc3f */
[----:B--2---:R-:W-:-:S05]  /*29110*/  IMAD.U32 R2, RZ, RZ, UR4 ;  /* 0x00000004ff027e24 */ /* 0x004fca000f8e00ff */
[----:B------:R-:W-:-:S13]  /*29120*/  ISETP.NE.AND P2, PT, R2, 0x3, PT ;  /* 0x000000030200780c */ /* 0x000fda0003f45270 */
[----:B------:R-:W-:Y:S05]  /*29130*/  @!P2 BRA `(.L_x_7048) ;  /* 0x000000000004a947 */ /* 0x000fea0003800000 */
[----:B------:R-:W-:Y:S01]  /*29140*/  BPT.TRAP 0x1 ;  /* 0x000000040000795c */ /* 0x000fe20000300000 */
.L_x_7048:
        /* <DEDUP_REMOVED lines=13> */
.L_x_7187:
[----:B------:R-:W2:Y:S02]  /*29220*/  SYNCS.PHASECHK.TRANS64.TRYWAIT P0, [R7+URZ], R2 ;  /* 0x00000002070075a7 */ /* 0x000ea4000800017f */
[----:B--2---:R-:W-:Y:S05]  /*29230*/  @!P0 BRA `(.L_x_7050) ;  /* 0x0000003000888947 */ /* 0x004fea0003800000 */
.L_x_7188:
[----:B------:R-:W-:Y:S05]  /*29240*/  @!P2 BRA `(.L_x_7051) ;  /* 0x000000000004a947 */ /* 0x000fea0003800000 */
[----:B------:R-:W-:Y:S01]  /*29250*/  BPT.TRAP 0x1 ;  /* 0x000000040000795c */ /* 0x000fe20000300000 */
.L_x_7051:
[----:B------:R-:W-:-:S04]  /*29260*/  VIADD R0, R0, 0x34860 ;  /* 0x0003486000007836 */ /* 0x000fc80000000000 */
[----:B------:R-:W-:-:S04]  /*29270*/  IMAD R4, R19, 0x8, R0 ;  /* 0x0000000813047824 */ /* 0x000fc800078e0200 */
[----:B------:R-:W3:Y:S02]  /*29280*/  SYNCS.PHASECHK.TRANS64.TRYWAIT P0, [R4+URZ], R5 ;  /* 0x00000005040075a7 */ /* 0x000ee4000800017f */
[----:B---3--:R-:W-:Y:S05]  /*29290*/  @!P0 BRA `(.L_x_7052) ;  /* 0x0000003000848947 */ /* 0x008fea0003800000 */
.L_x_7189:
[----:B------:R-:W-:-:S07]  /*292a0*/  LEA R3, R3, R0, 0x3 ;  /* 0x0000000003037211 */ /* 0x000fce00078e18ff */
.L_x_7053:
[----:B----4-:R4:W0:Y:S02]  /*292b0*/  SYNCS.PHASECHK.TRANS64.TRYWAIT P0, [R3+URZ], R2 ;  /* 0x00000002030075a7 */ /* 0x010824000800017f */
[----:B0-----:R-:W-:Y:S05]  /*292c0*/  @!P0 NANOSLEEP.SYNCS 0x989680 ;  /* 0x009896800000895d */ /* 0x001fea0003900000 */
[----:B------:R-:W0:Y:S02]  /*292d0*/  @!P0 SYNCS.PHASECHK.TRANS64 P0, [R3+URZ], R2 ;  /* 0x00000002030085a7 */ /* 0x000e24000800007f */
[----:B0-----:R-:W-:Y:S05]  /*292e0*/  @!P0 BRA `(.L_x_7053) ;  /* 0xfffffffc00f08947 */ /* 0x001fea000383ffff */
.L_x_6663:
[----:B------:R-:W-:Y:S05]  /*292f0*/  BSYNC B9 ;  /* 0x0000000000097941 */ /* 0x000fea0003800000 */
.L_x_6660:
[----:B------:R-:W-:Y:S05]  /*29300*/  EXIT ;  /* 0x000000000000794d */ /* 0x000fea0003800000 */
.L_x_6691:
[----:B0-----:R0:W1:Y:S02]  /*29310*/  SYNCS.PHASECHK.TRANS64.TRYWAIT P6, [R3+URZ+0x34890], R0 ;  /* 0x03489000030075a7 */ /* 0x00106400080c017f */
[----:B-1----:R-:W-:Y:S05]  /*29320*/  @!P6 NANOSLEEP.SYNCS 0x989680 ;  /* 0x009896800000e95d */ /* 0x002fea0003900000 */
[----:B------:R-:W1:Y:S02]  /*29330*/  @!P6 SYNCS.PHASECHK.TRANS64 P6, [R3+URZ+0x34890], R0 ;  /* 0x034890000300e5a7 */ /* 0x000e6400080c007f */
[----:B-1----:R-:W-:Y:S05]  /*29340*/  @!P6 BRA `(.L_x_6691) ;  /* 0xfffffffc00f0e947 */ /* 0x002fea000383ffff */
[----:B------:R-:W-:Y:S05]  /*29350*/  BRA `(.L_x_7054) ;  /* 0xfffffdac00907947 */ /* 0x000fea000383ffff */
.L_x_6745:
[----:B-1----:R1:W3:Y:S02]  /*29360*/  SYNCS.PHASECHK.TRANS64.TRYWAIT P4, [R3+URZ+0x34890], R0 ;  /* 0x03489000030075a7 */ /* 0x0022e4000808017f */
[----:B---3--:R-:W-:Y:S05]  /*29370*/  @!P4 NANOSLEEP.SYNCS 0x989680 ;  /* 0x009896800000c95d */ /* 0x008fea0003900000 */
[----:B------:R-:W3:Y:S02]  /*29380*/  @!P4 SYNCS.PHASECHK.TRANS64 P4, [R3+URZ+0x34890], R0 ;  /* 0x034890000300c5a7 */ /* 0x000ee4000808007f */
[----:B---3--:R-:W-:Y:S05]  /*29390*/  @!P4 BRA `(.L_x_6745) ;  /* 0xfffffffc00f0c947 */ /* 0x008fea000383ffff */
[----:B------:R-:W-:Y:S05]  /*293a0*/  BRA `(.L_x_7055) ;  /* 0xfffffde800187947 */ /* 0x000fea000383ffff */
.L_x_6770:
[----:B-1----:R1:W2:Y:S02]  /*293b0*/  SYNCS.PHASECHK.TRANS64.TRYWAIT P3, [R3+URZ+0x34890], R0 ;  /* 0x03489000030075a7 */ /* 0x0022a4000806017f */
[----:B--2---:R-:W-:Y:S05]  /*293c0*/  @!P3 NANOSLEEP.SYNCS 0x989680 ;  /* 0x009896800000b95d */ /* 0x004fea0003900000 */
[----:B------:R-:W2:Y:S02]  /*293d0*/  @!P3 SYNCS.PHASECHK.TRANS64 P3, [R3+URZ+0x34890], R0 ;  /* 0x034890000300b5a7 */ /* 0x000ea4000806007f */
[----:B--2---:R-:W-:Y:S05]  /*293e0*/  @!P3 BRA `(.L_x_6770) ;  /* 0xfffffffc00f0b947 */ /* 0x004fea000383ffff */
[----:B------:R-:W-:Y:S05]  /*293f0*/  BRA `(.L_x_7056) ;  /* 0xfffffe1c00687947 */ /* 0x000fea000383ffff */
.L_x_6784:
[----:B-1----:R1:W2:Y:S02]  /*29400*/  SYNCS.PHASECHK.TRANS64.TRYWAIT P2, [R3+URZ+0x348b0], R0 ;  /* 0x0348b000030075a7 */ /* 0x0022a4000804017f */
[----:B--2---:R-:W-:Y:S05]  /*29410*/  @!P2 NANOSLEEP.SYNCS 0x989680 ;  /* 0x009896800000a95d */ /* 0x004fea0003900000 */
[----:B------:R-:W2:Y:S02]  /*29420*/  @!P2 SYNCS.PHASECHK.TRANS64 P2, [R3+URZ+0x348b0], R0 ;  /* 0x0348b0000300a5a7 */ /* 0x000ea4000804007f */
[----:B--2---:R-:W-:Y:S05]  /*29430*/  @!P2 BRA `(.L_x_6784) ;  /* 0xfffffffc00f0a947 */ /* 0x004fea000383ffff */
[----:B------:R-:W-:Y:S05]  /*29440*/  BRA `(.L_x_7057) ;  /* 0xfffffe2400d87947 */ /* 0x000fea000383ffff */
.L_x_6802:
[----:B------:R-:W0:Y:S01]  /*29450*/  S2R R5, SR_TID.X ;  /* 0x0000000000057919 */ /* 0x000e220000002100 */
[----:B------:R-:W-:Y:S01]  /*29460*/  BSSY B0, `(.L_x_7058) ;  /* 0x000000c000007945 */ /* 0x000fe20003800000 */
[----:B------:R-:W-:Y:S01]  /*29470*/  IMAD.MOV.U32 R12, RZ, RZ, RZ ;  /* 0x000000ffff0c7224 */ /* 0x000fe200078e00ff */
[----:B------:R-:W-:Y:S01]  /*29480*/  MOV R11, 0x1f ;  /* 0x0000001f000b7802 */ /* 0x000fe20000000f00 */
[----:B------:R-:W-:Y:S02]  /*29490*/  IMAD.MOV.U32 R15, RZ, RZ, -0x1 ;  /* 0xffffffffff0f7424 */ /* 0x000fe400078e00ff */
[----:B0-----:R-:W-:-:S05]  /*294a0*/  VIADD R5, R5, 0xffffff80 ;  /* 0xffffff8005057836 */ /* 0x001fca0000000000 */
[----:B------:R-:W-:-:S04]  /*294b0*/  SHF.R.S32.HI R4, RZ, 0x1f, R5 ;  /* 0x0000001fff047819 */ /* 0x000fc80000011405 */
[----:B------:R-:W-:-:S04]  /*294c0*/  LEA.HI R4, R4, R5, RZ, 0x7 ;  /* 0x0000000504047211 */ /* 0x000fc800078f38ff */
[----:B------:R-:W-:-:S05]  /*294d0*/  SHF.R.S32.HI R4, RZ, 0x7, R4 ;  /* 0x00000007ff047819 */ /* 0x000fca0000011404 */
[----:B------:R-:W-:-:S07]  /*294e0*/  IMAD.MOV.U32 R13, RZ, RZ, R4 ;  /* 0x000000ffff0d7224 */ /* 0x000fce00078e0004 */
[----:B-----5:R-:W-:Y:S05]  /*294f0*/  WARPSYNC.COLLECTIVE R15, `(.L_x_7059) ;  /* 0x000000000f087348 */ /* 0x020fea0003c00000 */
[----:B------:R0:W1:Y:S02]  /*29500*/  SHFL.IDX P6, R14, R13, R12, R11 ;  /* 0x0000000c0d0e7389 */ /* 0x00006400000c000b */
[----:B01---5:R-:W-:Y:S01]  /*29510*/  ENDCOLLECTIVE ;  /* 0x000000000000791b */ /* 0x023fe20003800000 */
.L_x_7059:
[----:B------:R-:W-:Y:S05]  /*29520*/  BSYNC B0 ;  /* 0x0000000000007941 */ /* 0x000fea0003800000 */
.L_x_7058:
[----:B------:R0:W-:Y:S01]  /*29530*/  STL [R1+0x18], R14 ;  /* 0x0000180e01007387 */ /* 0x0001e20000100800 */
[----:B------:R-:W-:Y:S05]  /*29540*/  BRA `(.L_x_7060) ;  /* 0xfffffe3400647947 */ /* 0x000fea000383ffff */
.L_x_6812:
[----:B------:R-:W-:Y:S01]  /*29550*/  BSSY B1, `(.L_x_7061) ;  /* 0x0000008000017945 */ /* 0x000fe20003800000 */
[----:B------:R-:W-:Y:S01]  /*29560*/  IMAD.MOV.U32 R13, RZ, RZ, R25 ;  /* 0x000000ffff0d7224 */ /* 0x000fe200078e0019 */
[----:B------:R-:W-:Y:S01]  /*29570*/  MOV R11, 0x181f ;  /* 0x0000181f000b7802 */ /* 0x000fe20000000f00 */
[----:B------:R-:W-:Y:S02]  /*29580*/  IMAD.MOV.U32 R12, RZ, RZ, RZ ;  /* 0x000000ffff0c7224 */ /* 0x000fe400078e00ff */
[----:B------:R-:W-:-:S07]  /*29590*/  IMAD.MOV.U32 R15, RZ, RZ, -0x1 ;  /* 0xffffffffff0f7424 */ /* 0x000fce00078e00ff */
[----:B0-----:R-:W-:Y:S05]  /*295a0*/  WARPSYNC.COLLECTIVE R15, `(.L_x_7062) ;  /* 0x000000000f087348 */ /* 0x001fea0003c00000 */
[----:B0-----:R0:W1:Y:S02]  /*295b0*/  SHFL.IDX P6, R14, R13, R12, R11 ;  /* 0x0000000c0d0e7389 */ /* 0x00106400000c000b */
[----:B01----:R-:W-:Y:S01]  /*295c0*/  ENDCOLLECTIVE ;  /* 0x000000000000791b */ /* 0x003fe20003800000 */
.L_x_7062:
[----:B------:R-:W-:Y:S05]  /*295d0*/  BSYNC B1 ;  /* 0x0000000000017941 */ /* 0x000fea0003800000 */
.L_x_7061:
        /* <DEDUP_REMOVED lines=8> */
.L_x_7063:
[----:B------:R-:W-:Y:S01]  /*29660*/  MOV R13, R27 ;  /* 0x0000001b000d7202 */ /* 0x000fe20000000f00 */
[----:B------:R-:W-:-:S07]  /*29670*/  IMAD.MOV.U32 R3, RZ, RZ, R14 ;  /* 0x000000ffff037224 */ /* 0x000fce00078e000e */
[----:B------:R-:W-:Y:S05]  /*29680*/  WARPSYNC.COLLECTIVE R15, `(.L_x_7064) ;  /* 0x000000000f087348 */ /* 0x000fea0003c00000 */
[----:B------:R0:W1:Y:S02]  /*29690*/  SHFL.IDX P6, R14, R13, R12, R11 ;  /* 0x0000000c0d0e7389 */ /* 0x00006400000c000b */
[----:B01----:R-:W-:Y:S01]  /*296a0*/  ENDCOLLECTIVE ;  /* 0x000000000000791b */ /* 0x003fe20003800000 */
.L_x_7064:
[----:B------:R-:W-:Y:S02]  /*296b0*/  IMAD.MOV.U32 R13, RZ, RZ, R26 ;  /* 0x000000ffff0d7224 */ /* 0x000fe400078e001a */
[----:B------:R-:W-:-:S07]  /*296c0*/  IMAD.MOV.U32 R4, RZ, RZ, R14 ;  /* 0x000000ffff047224 */ /* 0x000fce00078e000e */
[----:B------:R-:W-:Y:S05]  /*296d0*/  WARPSYNC.COLLECTIVE R15, `(.L_x_7065) ;  /* 0x000000000f087348 */ /* 0x000fea0003c00000 */
[----:B------:R0:W1:Y:S02]  /*296e0*/  SHFL.IDX P6, R14, R13, R12, R11 ;  /* 0x0000000c0d0e7389 */ /* 0x00006400000c000b */
[----:B01----:R-:W-:Y:S01]  /*296f0*/  ENDCOLLECTIVE ;  /* 0x000000000000791b */ /* 0x003fe20003800000 */
.L_x_7065:
[----:B------:R-:W-:Y:S05]  /*29700*/  BRA `(.L_x_7066) ;  /* 0xfffffe3800807947 */ /* 0x000fea000383ffff */
.L_x_6816:
[----:B0-----:R0:W1:Y:S02]  /*29710*/  SYNCS.PHASECHK.TRANS64.TRYWAIT P0, [R2+URZ+0x34800], R5 ;  /* 0x03480005020075a7 */ /* 0x001064000800017f */
[----:B-1----:R-:W-:Y:S05]  /*29720*/  @!P0 NANOSLEEP.SYNCS 0x989680 ;  /* 0x009896800000895d */ /* 0x002fea0003900000 */
[----:B------:R-:W1:Y:S02]  /*29730*/  @!P0 SYNCS.PHASECHK.TRANS64 P0, [R2+URZ+0x34800], R5 ;  /* 0x03480005020085a7 */ /* 0x000e64000800007f */
[----:B-1----:R-:W-:Y:S05]  /*29740*/  @!P0 BRA `(.L_x_6816) ;  /* 0xfffffffc00f08947 */ /* 0x002fea000383ffff */
[----:B------:R-:W-:Y:S05]  /*29750*/  BRA `(.L_x_7067) ;  /* 0xfffffe3c00847947 */ /* 0x000fea000383ffff */
.L_x_6832:
[----:B------:R-:W-:Y:S01]  /*29760*/  BSSY B1, `(.L_x_7068) ;  /* 0x0000008000017945 */ /* 0x000fe20003800000 */
[----:B------:R-:W-:Y:S01]  /*29770*/  IMAD.MOV.U32 R13, RZ, RZ, R25 ;  /* 0x000000ffff0d7224 */ /* 0x000fe200078e0019 */
[----:B------:R-:W-:Y:S01]  /*29780*/  MOV R12, RZ ;  /* 0x000000ff000c7202 */ /* 0x000fe20000000f00 */
[----:B------:R-:W-:Y:S02]  /*29790*/  IMAD.MOV.U32 R11, RZ, RZ, 0x181f ;  /* 0x0000181fff0b7424 */ /* 0x000fe400078e00ff */
[----:B------:R-:W-:-:S07]  /*297a0*/  IMAD.MOV.U32 R15, RZ, RZ, -0x1 ;  /* 0xffffffffff0f7424 */ /* 0x000fce00078e00ff */
[----:B0-----:R-:W-:Y:S05]  /*297b0*/  WARPSYNC.COLLECTIVE R15, `(.L_x_7069) ;  /* 0x000000000f087348 */ /* 0x001fea0003c00000 */
[----:B0-----:R0:W1:Y:S02]  /*297c0*/  SHFL.IDX P6, R14, R13, R12, R11 ;  /* 0x0000000c0d0e7389 */ /* 0x00106400000c000b */
[----:B01----:R-:W-:Y:S01]  /*297d0*/  ENDCOLLECTIVE ;  /* 0x000000000000791b */ /* 0x003fe20003800000 */
.L_x_7069:
[----:B------:R-:W-:Y:S05]  /*297e0*/  BSYNC B1 ;  /* 0x0000000000017941 */ /* 0x000fea0003800000 */
.L_x_7068:
        /* <DEDUP_REMOVED lines=8> */
.L_x_7070:
[----:B------:R-:W-:Y:S01]  /*29870*/  IMAD.MOV.U32 R13, RZ, RZ, R27 ;  /* 0x000000ffff0d7224 */ /* 0x000fe200078e001b */
[----:B------:R-:W-:-:S07]  /*29880*/  MOV R3, R14 ;  /* 0x0000000e00037202 */ /* 0x000fce0000000f00 */
[----:B------:R-:W-:Y:S05]  /*29890*/  WARPSYNC.COLLECTIVE R15, `(.L_x_7071) ;  /* 0x000000000f087348 */ /* 0x000fea0003c00000 */
[----:B------:R0:W1:Y:S02]  /*298a0*/  SHFL.IDX P6, R14, R13, R12, R11 ;  /* 0x0000000c0d0e7389 */ /* 0x00006400000c000b */
[----:B01----:R-:W-:Y:S01]  /*298b0*/  ENDCOLLECTIVE ;  /* 0x000000000000791b */ /* 0x003fe20003800000 */
.L_x_7071:
[----:B------:R-:W-:Y:S02]  /*298c0*/  IMAD.MOV.U32 R13, RZ, RZ, R26 ;  /* 0x000000ffff0d7224 */ /* 0x000fe400078e001a */
[----:B------:R-:W-:-:S07]  /*298d0*/  IMAD.MOV.U32 R20, RZ, RZ, R14 ;  /* 0x000000ffff147224 */ /* 0x000fce00078e000e */
[----:B------:R-:W-:Y:S05]  /*298e0*/  WARPSYNC.COLLECTIVE R15, `(.L_x_7072) ;  /* 0x000000000f087348 */ /* 0x000fea0003c00000 */
[----:B------:R0:W1:Y:S02]  /*298f0*/  SHFL.IDX P6, R14, R13, R12, R11 ;  /* 0x0000000c0d0e7389 */ /* 0x00006400000c000b */
[----:B01----:R-:W-:Y:S01]  /*29900*/  ENDCOLLECTIVE ;  /* 0x000000000000791b */ /* 0x003fe20003800000 */
.L_x_7072:
[----:B------:R-:W-:Y:S05]  /*29910*/  BRA `(.L_x_7073) ;  /* 0xfffffe5000a87947 */ /* 0x000fea000383ffff */
.L_x_6836:
[----:B0-----:R0:W1:Y:S02]  /*29920*/  SYNCS.PHASECHK.TRANS64.TRYWAIT P4, [R2+URZ+0x34800], R27 ;  /* 0x0348001b020075a7 */ /* 0x001064000808017f */
[----:B-1----:R-:W-:Y:S05]  /*29930*/  @!P4 NANOSLEEP.SYNCS 0x989680 ;  /* 0x009896800000c95d */ /* 0x002fea0003900000 */
[----:B------:R-:W1:Y:S02]  /*29940*/  @!P4 SYNCS.PHASECHK.TRANS64 P4, [R2+URZ+0x34800], R27 ;  /* 0x0348001b0200c5a7 */ /* 0x000e64000808007f */
[----:B-1----:R-:W-:Y:S05]  /*29950*/  @!P4 BRA `(.L_x_6836) ;  /* 0xfffffffc00f0c947 */ /* 0x002fea000383ffff */
[----:B------:R-:W-:Y:S05]  /*29960*/  BRA `(.L_x_7074) ;  /* 0xfffffe54009c7947 */ /* 0x000fea000383ffff */
.L_x_6846:
[----:B0-----:R0:W2:Y:S02]  /*29970*/  SYNCS.PHASECHK.TRANS64.TRYWAIT P2, [R0+URZ+0x34830], R3 ;  /* 0x03483003000075a7 */ /* 0x0010a4000804017f */
[----:B--2---:R-:W-:Y:S05]  /*29980*/  @!P2 NANOSLEEP.SYNCS 0x989680 ;  /* 0x009896800000a95d */ /* 0x004fea0003900000 */
[----:B------:R-:W2:Y:S02]  /*29990*/  @!P2 SYNCS.PHASECHK.TRANS64 P2, [R0+URZ+0x34830], R3 ;  /* 0x034830030000a5a7 */ /* 0x000ea4000804007f */
[----:B--2---:R-:W-:Y:S05]  /*299a0*/  @!P2 BRA `(.L_x_6846) ;  /* 0xfffffffc00f0a947 */ /* 0x004fea000383ffff */
[----:B------:R-:W-:Y:S05]  /*299b0*/  BRA `(.L_x_6845) ;  /* 0xfffffe7000707947 */ /* 0x000fea000383ffff */
.L_x_6852:
[----:B-1----:R1:W2:Y:S02]  /*299c0*/  SYNCS.PHASECHK.TRANS64.TRYWAIT P3, [R8+URZ+0x34830], R9 ;  /* 0x03483009080075a7 */ /* 0x0022a4000806017f */
[----:B--2---:R-:W-:Y:S05]  /*299d0*/  @!P3 NANOSLEEP.SYNCS 0x989680 ;  /* 0x009896800000b95d */ /* 0x004fea0003900000 */
[----:B------:R-:W2:Y:S02]  /*299e0*/  @!P3 SYNCS.PHASECHK.TRANS64 P3, [R8+URZ+0x34830], R9 ;  /* 0x034830090800b5a7 */ /* 0x000ea4000806007f */
[----:B--2---:R-:W-:Y:S05]  /*299f0*/  @!P3 BRA `(.L_x_6852) ;  /* 0xfffffffc00f0b947 */ /* 0x004fea000383ffff */
[----:B------:R-:W-:Y:S05]  /*29a00*/  BRA `(.L_x_6851) ;  /* 0xfffffed8002c7947 */ /* 0x000fea000383ffff */
.L_x_6856:
[----:B-1----:R1:W2:Y:S02]  /*29a10*/  SYNCS.PHASECHK.TRANS64.TRYWAIT P2, [R8+URZ+0x34850], R6 ;  /* 0x03485006080075a7 */ /* 0x0022a4000804017f */
[----:B--2---:R-:W-:Y:S05]  /*29a20*/  @!P2 NANOSLEEP.SYNCS 0x989680 ;  /* 0x009896800000a95d */ /* 0x004fea0003900000 */
[----:B------:R-:W2:Y:S02]  /*29a30*/  @!P2 SYNCS.PHASECHK.TRANS64 P2, [R8+URZ+0x34850], R6 ;  /* 0x034850060800a5a7 */ /* 0x000ea4000804007f */
[----:B--2---:R-:W-:Y:S05]  /*29a40*/  @!P2 BRA `(.L_x_6856) ;  /* 0xfffffffc00f0a947 */ /* 0x004fea000383ffff */
[----:B------:R-:W-:Y:S05]  /*29a50*/  BRA `(.L_x_6853) ;  /* 0xffffff0c00647947 */ /* 0x000fea000383ffff */
.L_x_6861:
[----:B-1----:R1:W2:Y:S02]  /*29a60*/  SYNCS.PHASECHK.TRANS64.TRYWAIT P0, [R10+URZ+0x34850], R3 ;  /* 0x034850030a0075a7 */ /* 0x0022a4000800017f */
[----:B--2---:R-:W-:Y:S05]  /*29a70*/  @!P0 NANOSLEEP.SYNCS 0x989680 ;  /* 0x009896800000895d */ /* 0x004fea0003900000 */
[----:B------:R-:W2:Y:S02]  /*29a80*/  @!P0 SYNCS.PHASECHK.TRANS64 P0, [R10+URZ+0x34850], R3 ;  /* 0x034850030a0085a7 */ /* 0x000ea4000800007f */
[----:B--2---:R-:W-:Y:S05]  /*29a90*/  @!P0 BRA `(.L_x_6861) ;  /* 0xfffffffc00f08947 */ /* 0x004fea000383ffff */
[----:B------:R-:W-:Y:S05]  /*29aa0*/  BRA `(.L_x_6860) ;  /* 0xffffff3c00647947 */ /* 0x000fea000383ffff */
.L_x_6866:
[----:B------:R-:W-:Y:S01]  /*29ab0*/  MOV R13, R8 ;  /* 0x00000008000d7202 */ /* 0x000fe20000000f00 */
[----:B------:R-:W-:Y:S02]  /*29ac0*/  IMAD.MOV.U32 R12, RZ, RZ, RZ ;  /* 0x000000ffff0c7224 */ /* 0x000fe400078e00ff */
[----:B------:R-:W-:Y:S02]  /*29ad0*/  IMAD.MOV.U32 R11, RZ, RZ, 0x181f ;  /* 0x0000181fff0b7424 */ /* 0x000fe400078e00ff */
[----:B------:R-:W-:-:S07]  /*29ae0*/  IMAD.MOV.U32 R15, RZ, RZ, -0x1 ;  /* 0xffffffffff0f7424 */ /* 0x000fce00078e00ff */
[----:B-----5:R-:W-:Y:S05]  /*29af0*/  WARPSYNC.COLLECTIVE R15, `(.L_x_7075) ;  /* 0x000000000f087348 */ /* 0x020fea0003c00000 */
[----:B------:R0:W1:Y:S02]  /*29b00*/  SHFL.IDX P6, R14, R13, R12, R11 ;  /* 0x0000000c0d0e7389 */ /* 0x00006400000c000b */
[----:B01---5:R-:W-:Y:S01]  /*29b10*/  ENDCOLLECTIVE ;  /* 0x000000000000791b */ /* 0x023fe20003800000 */
.L_x_7075:
[----:B------:R-:W-:Y:S01]  /*29b20*/  IMAD.MOV.U32 R13, RZ, RZ, R3 ;  /* 0x000000ffff0d7224 */ /* 0x000fe200078e0003 */
[----:B------:R-:W-:-:S07]  /*29b30*/  MOV R0, R14 ;  /* 0x0000000e00007202 */ /* 0x000fce0000000f00 */
[----:B------:R-:W-:Y:S05]  /*29b40*/  WARPSYNC.COLLECTIVE R15, `(.L_x_7076) ;  /* 0x000000000f087348 */ /* 0x000fea0003c00000 */
[----:B------:R0:W1:Y:S02]  /*29b50*/  SHFL.IDX P6, R14, R13, R12, R11 ;  /* 0x0000000c0d0e7389 */ /* 0x00006400000c000b */
[----:B01----:R-:W-:Y:S01]  /*29b60*/  ENDCOLLECTIVE ;  /* 0x000000000000791b */ /* 0x003fe20003800000 */
.L_x_7076:
[----:B------:R-:W-:Y:S05]  /*29b70*/  BRA `(.L_x_7077) ;  /* 0xffffff5800e87947 */ /* 0x000fea000383ffff */
.L_x_6869:
[----:B------:R-:W-:Y:S01]  /*29b80*/  BSSY B1, `(.L_x_7078) ;  /* 0x0000008000017945 */ /* 0x000fe20003800000 */
[----:B------:R-:W-:Y:S01]  /*29b90*/  IMAD.MOV.U32 R13, RZ, RZ, R8 ;  /* 0x000000ffff0d7224 */ /* 0x000fe200078e0008 */
[----:B---3--:R-:W-:Y:S01]  /*29ba0*/  MOV R11, 0x181f ;  /* 0x0000181f000b7802 */ /* 0x008fe20000000f00 */
[----:B------:R-:W-:Y:S02]  /*29bb0*/  IMAD.MOV.U32 R12, RZ, RZ, 0x1 ;  /* 0x00000001ff0c7424 */ /* 0x000fe400078e00ff */
[----:B------:R-:W-:-:S07]  /*29bc0*/  IMAD.MOV.U32 R15, RZ, RZ, -0x1 ;  /* 0xffffffffff0f7424 */ /* 0x000fce00078e00ff */
[----:B012--5:R-:W-:Y:S05]  /*29bd0*/  WARPSYNC.COLLECTIVE R15, `(.L_x_7079) ;  /* 0x000000000f087348 */ /* 0x027fea0003c00000 */
[----:B--2---:R2:W3:Y:S02]  /*29be0*/  SHFL.IDX P6, R14, R13, R12, R11 ;  /* 0x0000000c0d0e7389 */ /* 0x0044e400000c000b */
[----:B0123-5:R-:W-:Y:S01]  /*29bf0*/  ENDCOLLECTIVE ;  /* 0x000000000000791b */ /* 0x02ffe20003800000 */
.L_x_7079:
[----:B------:R-:W-:Y:S05]  /*29c00*/  BSYNC B1 ;  /* 0x0000000000017941 */ /* 0x000fea0003800000 */
.L_x_7078:
        /* <DEDUP_REMOVED lines=8> */
.L_x_7080:
[----:B------:R-:W-:Y:S05]  /*29c90*/  BRA `(.L_x_7081) ;  /* 0xffffff5800e87947 */ /* 0x000fea000383ffff */
.L_x_6872:
[----:B------:R-:W-:Y:S01]  /*29ca0*/  BSSY B1, `(.L_x_7082) ;  /* 0x0000008000017945 */ /* 0x000fe20003800000 */
[----:B------:R-:W-:Y:S01]  /*29cb0*/  IMAD.MOV.U32 R13, RZ, RZ, R8 ;  /* 0x000000ffff0d7224 */ /* 0x000fe200078e0008 */
[----:B------:R-:W-:Y:S01]  /*29cc0*/  MOV R12, 0x2 ;  /* 0x00000002000c7802 */ /* 0x000fe20000000f00 */
[----:B------:R-:W-:Y:S02]  /*29cd0*/  IMAD.MOV.U32 R11, RZ, RZ, 0x181f ;  /* 0x0000181fff0b7424 */ /* 0x000fe400078e00ff */
[----:B---3--:R-:W-:-:S07]  /*29ce0*/  IMAD.MOV.U32 R15, RZ, RZ, -0x1 ;  /* 0xffffffffff0f7424 */ /* 0x008fce00078e00ff */
[----:B012-4-:R-:W-:Y:S05]  /*29cf0*/  WARPSYNC.COLLECTIVE R15, `(.L_x_7083) ;  /* 0x000000000f087348 */ /* 0x017fea0003c00000 */
[----:B--2---:R2:W3:Y:S02]  /*29d00*/  SHFL.IDX P6, R14, R13, R12, R11 ;  /* 0x0000000c0d0e7389 */ /* 0x0044e400000c000b */
[----:B01234-:R-:W-:Y:S01]  /*29d10*/  ENDCOLLECTIVE ;  /* 0x000000000000791b */ /* 0x01ffe20003800000 */
.L_x_7083:
[----:B------:R-:W-:Y:S05]  /*29d20*/  BSYNC B1 ;  /* 0x0000000000017941 */ /* 0x000fea0003800000 */
.L_x_7082:
        /* <DEDUP_REMOVED lines=8> */
.L_x_7084:
[----:B------:R-:W-:Y:S05]  /*29db0*/  BRA `(.L_x_7085) ;  /* 0xffffff5800ec7947 */ /* 0x000fea000383ffff */
.L_x_6875:
[----:B------:R-:W-:Y:S01]  /*29dc0*/  BSSY B1, `(.L_x_7086) ;  /* 0x0000008000017945 */ /* 0x000fe20003800000 */
[----:B------:R-:W-:Y:S01]  /*29dd0*/  MOV R13, R8 ;  /* 0x00000008000d7202 */ /* 0x000fe20000000f00 */
[----:B------:R-:W-:Y:S02]  /*29de0*/  IMAD.MOV.U32 R12, RZ, RZ, 0x3 ;  /* 0x00000003ff0c7424 */ /* 0x000fe400078e00ff */
[----:B------:R-:W-:Y:S02]  /*29df0*/  IMAD.MOV.U32 R11, RZ, RZ, 0x181f ;  /* 0x0000181fff0b7424 */ /* 0x000fe400078e00ff */
[----:B---3--:R-:W-:-:S07]  /*29e00*/  IMAD.MOV.U32 R15, RZ, RZ, -0x1 ;  /* 0xffffffffff0f7424 */ /* 0x008fce00078e00ff */
[----:B012-4-:R-:W-:Y:S05]  /*29e10*/  WARPSYNC.COLLECTIVE R15, `(.L_x_7087) ;  /* 0x000000000f087348 */ /* 0x017fea0003c00000 */
[----:B--2---:R2:W3:Y:S02]  /*29e20*/  SHFL.IDX P6, R14, R13, R12, R11 ;  /* 0x0000000c0d0e7389 */ /* 0x0044e400000c000b */
[----:B01234-:R-:W-:Y:S01]  /*29e30*/  ENDCOLLECTIVE ;  /* 0x000000000000791b */ /* 0x01ffe20003800000 */
.L_x_7087:
[----:B------:R-:W-:Y:S05]  /*29e40*/  BSYNC B1 ;  /* 0x0000000000017941 */ /* 0x000fea0003800000 */
.L_x_7086:
[----:B------:R-:W-:Y:S01]  /*29e50*/  IMAD.MOV.U32 R13, RZ, RZ, R3 ;  /* 0x000000ffff0d7224 */ /* 0x000fe200078e0003 */
[----:B------:R-:W-:Y:S01]  /*29e60*/  MOV R15, 0xffffffff ;  /* 0xffffffff000f7802 */ /* 0x000fe20000000f00 */
[----:B------:R-:W-:Y:S01]  /*29e70*/  IMAD.MOV.U32 R12, RZ, RZ, 0x3 ;  /* 0x00000003ff0c7424 */ /* 0x000fe200078e00ff */
[----:B------:R-:W-:Y:S01]  /*29e80*/  MOV R0, R14 ;  /* 0x0000000e00007202 */ /* 0x000fe20000000f00 */
[----:B------:R-:W-:-:S07]  /*29e90*/  IMAD.MOV.U32 R11, RZ, RZ, 0x181f ;  /* 0x0000181fff0b7424 */ /* 0x000fce00078e00ff */
[----:B------:R-:W-:Y:S05]  /*29ea0*/  WARPSYNC.COLLECTIVE R15, `(.L_x_7088) ;  /* 0x000000000f087348 */ /* 0x000fea0003c00000 */
[----:B------:R0:W1:Y:S02]  /*29eb0*/  SHFL.IDX P6, R14, R13, R12, R11 ;  /* 0x0000000c0d0e7389 */ /* 0x00006400000c000b */
[----:B01----:R-:W-:Y:S01]  /*29ec0*/  ENDCOLLECTIVE ;  /* 0x000000000000791b */ /* 0x003fe20003800000 */
.L_x_7088:
[----:B------:R-:W-:Y:S05]  /*29ed0*/  BRA `(.L_x_7089) ;  /* 0xffffff5800f07947 */ /* 0x000fea000383ffff */
.L_x_6877:
[----:B------:R-:W-:Y:S01]  /*29ee0*/  IMAD.MOV.U32 R13, RZ, RZ, R4 ;  /* 0x000000ffff0d7224 */ /* 0x000fe200078e0004 */
[----:B------:R-:W-:Y:S01]  /*29ef0*/  MOV R15, 0xffffffff ;  /* 0xffffffff000f7802 */ /* 0x000fe20000000f00 */
[----:B------:R-:W-:Y:S02]  /*29f00*/  IMAD.MOV.U32 R12, RZ, RZ, RZ ;  /* 0x000000ffff0c7224 */ /* 0x000fe400078e00ff */
[----:B------:R-:W-:-:S07]  /*29f10*/  IMAD.MOV.U32 R11, RZ, RZ, 0x1c1f ;  /* 0x00001c1fff0b7424 */ /* 0x000fce00078e00ff */
[----:B------:R-:W-:Y:S05]  /*29f20*/  WARPSYNC.COLLECTIVE R15, `(.L_x_7090) ;  /* 0x000000000f087348 */ /* 0x000fea0003c00000 */
[----:B------:R0:W1:Y:S02]  /*29f30*/  SHFL.IDX P6, R14, R13, R12, R11 ;  /* 0x0000000c0d0e7389 */ /* 0x00006400000c000b */
[----:B01----:R-:W-:Y:S01]  /*29f40*/  ENDCOLLECTIVE ;  /* 0x000000000000791b */ /* 0x003fe20003800000 */
.L_x_7090:
[----:B------:R-:W-:Y:S02]  /*29f50*/  IMAD.MOV.U32 R13, RZ, RZ, R0 ;  /* 0x000000ffff0d7224 */ /* 0x000fe400078e0000 */
[----:B------:R-:W-:-:S07]  /*29f60*/  IMAD.MOV.U32 R3, RZ, RZ, R14 ;  /* 0x000000ffff037224 */ /* 0x000fce00078e000e */
[----:B------:R-:W-:Y:S05]  /*29f70*/  WARPSYNC.COLLECTIVE R15, `(.L_x_7091) ;  /* 0x000000000f087348 */ /* 0x000fea0003c00000 */
[----:B------:R0:W1:Y:S02]  /*29f80*/  SHFL.IDX P6, R14, R13, R12, R11 ;  /* 0x0000000c0d0e7389 */ /* 0x00006400000c000b */
[----:B01----:R-:W-:Y:S01]  /*29f90*/  ENDCOLLECTIVE ;  /* 0x000000000000791b */ /* 0x003fe20003800000 */
.L_x_7091:
[----:B------:R-:W-:Y:S05]  /*29fa0*/  BRA `(.L_x_7092) ;  /* 0xffffff6000307947 */ /* 0x000fea000383ffff */
.L_x_6880:
[----:B------:R-:W-:Y:S01]  /*29fb0*/  BSSY B1, `(.L_x_7093) ;  /* 0x0000008000017945 */ /* 0x000fe20003800000 */
[----:B--2---:R-:W-:Y:S01]  /*29fc0*/  IMAD.MOV.U32 R13, RZ, RZ, R4 ;  /* 0x000000ffff0d7224 */ /* 0x004fe200078e0004 */
[----:B------:R-:W-:Y:S01]  /*29fd0*/  MOV R12, 0x1 ;  /* 0x00000001000c7802 */ /* 0x000fe20000000f00 */
[----:B------:R-:W-:Y:S02]  /*29fe0*/  IMAD.MOV.U32 R11, RZ, RZ, 0x1c1f ;  /* 0x00001c1fff0b7424 */ /* 0x000fe400078e00ff */
[----:B------:R-:W-:-:S07]  /*29ff0*/  IMAD.MOV.U32 R15, RZ, RZ, -0x1 ;  /* 0xffffffffff0f7424 */ /* 0x000fce00078e00ff */
[----:B01----:R-:W-:Y:S05]  /*2a000*/  WARPSYNC.COLLECTIVE R15, `(.L_x_7094) ;  /* 0x000000000f087348 */ /* 0x003fea0003c00000 */
[----:B------:R2:W3:Y:S02]  /*2a010*/  SHFL.IDX P6, R14, R13, R12, R11 ;  /* 0x0000000c0d0e7389 */ /* 0x0004e400000c000b */
[----:B0123--:R-:W-:Y:S01]  /*2a020*/  ENDCOLLECTIVE ;  /* 0x000000000000791b */ /* 0x00ffe20003800000 */
.L_x_7094:
[----:B------:R-:W-:Y:S05]  /*2a030*/  BSYNC B1 ;  /* 0x0000000000017941 */ /* 0x000fea0003800000 */
.L_x_7093:
        /* <DEDUP_REMOVED lines=8> */
.L_x_7095:
[----:B------:R-:W-:Y:S05]  /*2a0c0*/  BRA `(.L_x_7096) ;  /* 0xffffff6400107947 */ /* 0x000fea000383ffff */
.L_x_6884:
[----:B------:R-:W-:Y:S01]  /*2a0d0*/  MOV R13, R4 ;  /* 0x00000004000d7202 */ /* 0x000fe20000000f00 */
[----:B------:R-:W-:Y:S02]  /*2a0e0*/  IMAD.MOV.U32 R12, RZ, RZ, RZ ;  /* 0x000000ffff0c7224 */ /* 0x000fe400078e00ff */
[----:B------:R-:W-:Y:S02]  /*2a0f0*/  IMAD.MOV.U32 R11, RZ, RZ, 0x181f ;  /* 0x0000181fff0b7424 */ /* 0x000fe400078e00ff */
[----:B------:R-:W-:-:S07]  /*2a100*/  IMAD.MOV.U32 R15, RZ, RZ, -0x1 ;  /* 0xffffffffff0f7424 */ /* 0x000fce00078e00ff */
[----:B-1----:R-:W-:Y:S05]  /*2a110*/  WARPSYNC.COLLECTIVE R15, `(.L_x_7097) ;  /* 0x000000000f087348 */ /* 0x002fea0003c00000 */
[----:B------:R0:W2:Y:S02]  /*2a120*/  SHFL.IDX P6, R14, R13, R12, R11 ;  /* 0x0000000c0d0e7389 */ /* 0x0000a400000c000b */
[----:B012---:R-:W-:Y:S01]  /*2a130*/  ENDCOLLECTIVE ;  /* 0x000000000000791b */ /* 0x007fe20003800000 */
.L_x_7097:
[----:B------:R-:W-:Y:S01]  /*2a140*/  IMAD.MOV.U32 R13, RZ, RZ, R3 ;  /* 0x000000ffff0d7224 */ /* 0x000fe200078e0003 */
[----:B------:R-:W-:-:S07]  /*2a150*/  MOV R0, R14 ;  /* 0x0000000e00007202 */ /* 0x000fce0000000f00 */
[----:B------:R-:W-:Y:S05]  /*2a160*/  WARPSYNC.COLLECTIVE R15, `(.L_x_7098) ;  /* 0x000000000f087348 */ /* 0x000fea0003c00000 */
[----:B------:R0:W1:Y:S02]  /*2a170*/  SHFL.IDX P6, R14, R13, R12, R11 ;  /* 0x0000000c0d0e7389 */ /* 0x00006400000c000b */
[----:B01----:R-:W-:Y:S01]  /*2a180*/  ENDCOLLECTIVE ;  /* 0x000000000000791b */ /* 0x003fe20003800000 */
.L_x_7098:
[----:B------:R-:W-:Y:S05]  /*2a190*/  BRA `(.L_x_7099) ;  /* 0xffffff7000407947 */ /* 0x000fea000383ffff */
.L_x_6887:
[----:B------:R-:W-:Y:S01]  /*2a1a0*/  BSSY B1, `(.L_x_7100) ;  /* 0x0000008000017945 */ /* 0x000fe20003800000 */
[----:B------:R-:W-:Y:S01]  /*2a1b0*/  IMAD.MOV.U32 R13, RZ, RZ, R4 ;  /* 0x000000ffff0d7224 */ /* 0x000fe200078e0004 */
[----:B------:R-:W-:Y:S01]  /*2a1c0*/  MOV R11, 0x181f ;  /* 0x0000181f000b7802 */ /* 0x000fe20000000f00 */
[----:B------:R-:W-:Y:S02]  /*2a1d0*/  IMAD.MOV.U32 R12, RZ, RZ, 0x1 ;  /* 0x00000001ff0c7424 */ /* 0x000fe400078e00ff */
[----:B----4-:R-:W-:-:S07]  /*2a1e0*/  IMAD.MOV.U32 R15, RZ, RZ, -0x1 ;  /* 0xffffffffff0f7424 */ /* 0x010fce00078e00ff */
[----:B0123--:R-:W-:Y:S05]  /*2a1f0*/  WARPSYNC.COLLECTIVE R15, `(.L_x_7101) ;  /* 0x000000000f087348 */ /* 0x00ffea0003c00000 */
[----:B---3--:R3:W4:Y:S02]  /*2a200*/  SHFL.IDX P6, R14, R13, R12, R11 ;  /* 0x0000000c0d0e7389 */ /* 0x00872400000c000b */
[----:B01234-:R-:W-:Y:S01]  /*2a210*/  ENDCOLLECTIVE ;  /* 0x000000000000791b */ /* 0x01ffe20003800000 */
.L_x_7101:
[----:B------:R-:W-:Y:S05]  /*2a220*/  BSYNC B1 ;  /* 0x0000000000017941 */ /* 0x000fea0003800000 */
.L_x_7100:
        /* <DEDUP_REMOVED lines=8> */
.L_x_7102:
[----:B------:R-:W-:Y:S05]  /*2a2b0*/  BRA `(.L_x_7103) ;  /* 0xffffff7000447947 */ /* 0x000fea000383ffff */
.L_x_6890:
        /* <DEDUP_REMOVED lines=8> */
.L_x_7105:
[----:B------:R-:W-:Y:S05]  /*2a340*/  BSYNC B1 ;  /* 0x0000000000017941 */ /* 0x000fea0003800000 */
.L_x_7104:
        /* <DEDUP_REMOVED lines=8> */
.L_x_7106:
[----:B------:R-:W-:Y:S05]  /*2a3d0*/  BRA `(.L_x_7107) ;  /* 0xffffff7000487947 */ /* 0x000fea000383ffff */
.L_x_6893:
[----:B------:R-:W-:Y:S01]  /*2a3e0*/  BSSY B1, `(.L_x_7108) ;  /* 0x0000008000017945 */ /* 0x000fe20003800000 */
[----:B------:R-:W-:Y:S01]  /*2a3f0*/  MOV R13, R4 ;  /* 0x00000004000d7202 */ /* 0x000fe20000000f00 */
[----:B------:R-:W-:Y:S02]  /*2a400*/  IMAD.MOV.U32 R12, RZ, RZ, 0x3 ;  /* 0x00000003ff0c7424 */ /* 0x000fe400078e00ff */
[----:B------:R-:W-:Y:S02]  /*2a410*/  IMAD.MOV.U32 R11, RZ, RZ, 0x181f ;  /* 0x0000181fff0b7424 */ /* 0x000fe400078e00ff */
[----:B0-----:R-:W-:-:S07]  /*2a420*/  IMAD.MOV.U32 R15, RZ, RZ, -0x1 ;  /* 0xffffffffff0f7424 */ /* 0x001fce00078e00ff */
[----:B-1234-:R-:W-:Y:S05]  /*2a430*/  WARPSYNC.COLLECTIVE R15, `(.L_x_7109) ;  /* 0x000000000f087348 */ /* 0x01efea0003c00000 */
[----:B----4-:R0:W4:Y:S02]  /*2a440*/  SHFL.IDX P6, R14, R13, R12, R11 ;  /* 0x0000000c0d0e7389 */ /* 0x01012400000c000b */
[----:B01234-:R-:W-:Y:S01]  /*2a450*/  ENDCOLLECTIVE ;  /* 0x000000000000791b */ /* 0x01ffe20003800000 */
.L_x_7109:
[----:B------:R-:W-:Y:S05]  /*2a460*/  BSYNC B1 ;  /* 0x0000000000017941 */ /* 0x000fea0003800000 */
.L_x_7108:
        /* <DEDUP_REMOVED lines=8> */
.L_x_7110:
[----:B------:R-:W-:Y:S05]  /*2a4f0*/  BRA `(.L_x_7111) ;  /* 0xffffff70004c7947 */ /* 0x000fea000383ffff */
.L_x_6910:
        /* <DEDUP_REMOVED lines=11> */
.L_x_7113:
[----:B------:R-:W-:Y:S05]  /*2a5b0*/  BSYNC B1 ;  /* 0x0000000000017941 */ /* 0x000fea0003800000 */
.L_x_7112:
[----:B------:R-:W-:Y:S05]  /*2a5c0*/  BRA `(.L_x_7114) ;  /* 0xffffff8800bc7947 */ /* 0x000fea000383ffff */
.L_x_6912:
[----:B------:R-:W-:Y:S01]  /*2a5d0*/  BSSY B1, `(.L_x_7115) ;  /* 0x0000006000017945 */ /* 0x000fe20003800000 */
[----:B------:R-:W-:-:S07]  /*2a5e0*/  IMAD.MOV.U32 R15, RZ, RZ, -0x1 ;  /* 0xffffffffff0f7424 */ /* 0x000fce00078e00ff */
[----:B0-----:R-:W-:Y:S05]  /*2a5f0*/  WARPSYNC.COLLECTIVE R15, `(.L_x_7116) ;  /* 0x000000000f0c7348 */ /* 0x001fea0003c00000 */
[----:B------:R-:W-:Y:S02]  /*2a600*/  ELECT P6, UR62, PT ;  /* 0x00000000003e782f */ /* 0x000fe400038c0000 */
[----:B------:R-:W-:Y:S01]  /*2a610*/  MOV R14, UR62 ;  /* 0x0000003e000e7c02 */ /* 0x000fe20008000f00 */
[----:B0-----:R-:W-:Y:S10]  /*2a620*/  ENDCOLLECTIVE ;  /* 0x000000000000791b */ /* 0x001ff40003800000 */
.L_x_7116:
[----:B------:R-:W-:Y:S05]  /*2a630*/  BSYNC B1 ;  /* 0x0000000000017941 */ /* 0x000fea0003800000 */
.L_x_7115:
[----:B------:R-:W-:Y:S01]  /*2a640*/  PLOP3.LUT P1, PT, P6, PT, PT, 0x80, 0x0 ;  /* 0x000000000000781c */ /* 0x000fe2000372f070 */
[----:B------:R-:W-:-:S12]  /*2a650*/  BRA `(.L_x_6911) ;  /* 0xffffff8800b07947 */ /* 0x000fd8000383ffff */
.L_x_6914:
[----:B0-----:R0:W1:Y:S02]  /*2a660*/  SYNCS.PHASECHK.TRANS64.TRYWAIT P0, [R18+URZ+0x34820], R2 ;  /* 0x03482002120075a7 */ /* 0x001064000800017f */
[----:B-1----:R-:W-:Y:S05]  /*2a670*/  @!P0 NANOSLEEP.SYNCS 0x989680 ;  /* 0x009896800000895d */ /* 0x002fea0003900000 */
[----:B------:R-:W1:Y:S02]  /*2a680*/  @!P0 SYNCS.PHASECHK.TRANS64 P0, [R18+URZ+0x34820], R2 ;  /* 0x03482002120085a7 */ /* 0x000e64000800007f */
[----:B-1----:R-:W-:Y:S05]  /*2a690*/  @!P0 BRA `(.L_x_6914) ;  /* 0xfffffffc00f08947 */ /* 0x002fea000383ffff */
[----:B------:R-:W-:Y:S05]  /*2a6a0*/  BRA `(.L_x_7117) ;  /* 0xffffff8800c07947 */ /* 0x000fea000383ffff */
.L_x_6918:
[----:B-1----:R1:W2:Y:S02]  /*2a6b0*/  SYNCS.PHASECHK.TRANS64.TRYWAIT P0, [R5+URZ+0x348a0], R8 ;  /* 0x0348a008050075a7 */ /* 0x0022a4000800017f */
[----:B--2---:R-:W-:Y:S05]  /*2a6c0*/  @!P0 NANOSLEEP.SYNCS 0x989680 ;  /* 0x009896800000895d */ /* 0x004fea0003900000 */
[----:B------:R-:W2:Y:S02]  /*2a6d0*/  @!P0 SYNCS.PHASECHK.TRANS64 P0, [R5+URZ+0x348a0], R8 ;  /* 0x0348a008050085a7 */ /* 0x000ea4000800007f */
[----:B--2---:R-:W-:Y:S05]  /*2a6e0*/  @!P0 BRA `(.L_x_6918) ;  /* 0xfffffffc00f08947 */ /* 0x004fea000383ffff */
[----:B------:R-:W-:Y:S05]  /*2a6f0*/  BRA `(.L_x_7118) ;  /* 0xffffff8800e07947 */ /* 0x000fea000383ffff */
.L_x_6924:
[----:B0-----:R0:W2:Y:S02]  /*2a700*/  SYNCS.PHASECHK.TRANS64.TRYWAIT P0, [R5+URZ+0x348c0], R8 ;  /* 0x0348c008050075a7 */ /* 0x0010a4000800017f */
[----:B--2---:R-:W-:Y:S05]  /*2a710*/  @!P0 NANOSLEEP.SYNCS 0x989680 ;  /* 0x009896800000895d */ /* 0x004fea0003900000 */
[----:B------:R-:W2:Y:S02]  /*2a720*/  @!P0 SYNCS.PHASECHK.TRANS64 P0, [R5+URZ+0x348c0], R8 ;  /* 0x0348c008050085a7 */ /* 0x000ea4000800007f */
[----:B--2---:R-:W-:Y:S05]  /*2a730*/  @!P0 BRA `(.L_x_6924) ;  /* 0xfffffffc00f08947 */ /* 0x004fea000383ffff */
[----:B------:R-:W-:Y:S05]  /*2a740*/  BRA `(.L_x_7119) ;  /* 0xffffff8c009c7947 */ /* 0x000fea000383ffff */
.L_x_6932:
[----:B0-----:R0:W1:Y:S02]  /*2a750*/  SYNCS.PHASECHK.TRANS64.TRYWAIT P0, [R6+URZ+0x348a0], R5 ;  /* 0x0348a005060075a7 */ /* 0x001064000800017f */
[----:B-1----:R-:W-:Y:S05]  /*2a760*/  @!P0 NANOSLEEP.SYNCS 0x989680 ;  /* 0x009896800000895d */ /* 0x002fea0003900000 */
[----:B------:R-:W1:Y:S02]  /*2a770*/  @!P0 SYNCS.PHASECHK.TRANS64 P0, [R6+URZ+0x348a0], R5 ;  /* 0x0348a005060085a7 */ /* 0x000e64000800007f */
[----:B-1----:R-:W-:Y:S05]  /*2a780*/  @!P0 BRA `(.L_x_6932) ;  /* 0xfffffffc00f08947 */ /* 0x002fea000383ffff */
[----:B------:R-:W-:Y:S05]  /*2a790*/  BRA `(.L_x_7120) ;  /* 0xffffff90009c7947 */ /* 0x000fea000383ffff */
.L_x_6938:
[----:B-1----:R1:W2:Y:S02]  /*2a7a0*/  SYNCS.PHASECHK.TRANS64.TRYWAIT P0, [R6+URZ+0x348c0], R5 ;  /* 0x0348c005060075a7 */ /* 0x0022a4000800017f */
[----:B--2---:R-:W-:Y:S05]  /*2a7b0*/  @!P0 NANOSLEEP.SYNCS 0x989680 ;  /* 0x009896800000895d */ /* 0x004fea0003900000 */
[----:B------:R-:W2:Y:S02]  /*2a7c0*/  @!P0 SYNCS.PHASECHK.TRANS64 P0, [R6+URZ+0x348c0], R5 ;  /* 0x0348c005060085a7 */ /* 0x000ea4000800007f */
[----:B--2---:R-:W-:Y:S05]  /*2a7d0*/  @!P0 BRA `(.L_x_6938) ;  /* 0xfffffffc00f08947 */ /* 0x004fea000383ffff */
[----:B------:R-:W-:Y:S05]  /*2a7e0*/  BRA `(.L_x_7121) ;  /* 0xffffff9400607947 */ /* 0x000fea000383ffff */
.L_x_6954:
        /* <DEDUP_REMOVED lines=11> */
.L_x_7123:
[----:B------:R-:W-:Y:S05]  /*2a8a0*/  BSYNC B0 ;  /* 0x0000000000007941 */ /* 0x000fea0003800000 */
.L_x_7122:
[----:B------:R-:W-:Y:S05]  /*2a8b0*/  BRA `(.L_x_7124) ;  /* 0xffffffa0006c7947 */ /* 0x000fea000383ffff */
.L_x_6956:
[----:B------:R-:W-:Y:S01]  /*2a8c0*/  BSSY B0, `(.L_x_7125) ;  /* 0x0000006000007945 */ /* 0x000fe20003800000 */
[----:B------:R-:W-:-:S07]  /*2a8d0*/  IMAD.MOV.U32 R15, RZ, RZ, -0x1 ;  /* 0xffffffffff0f7424 */ /* 0x000fce00078e00ff */
[----:B0-----:R-:W-:Y:S05]  /*2a8e0*/  WARPSYNC.COLLECTIVE R15, `(.L_x_7126) ;  /* 0x000000000f0c7348 */ /* 0x001fea0003c00000 */
[----:B------:R-:W-:Y:S02]  /*2a8f0*/  ELECT P6, UR62, PT ;  /* 0x00000000003e782f */ /* 0x000fe400038c0000 */
[----:B------:R-:W-:Y:S01]  /*2a900*/  MOV R14, UR62 ;  /* 0x0000003e000e7c02 */ /* 0x000fe20008000f00 */
[----:B0-----:R-:W-:Y:S10]  /*2a910*/  ENDCOLLECTIVE ;  /* 0x000000000000791b */ /* 0x001ff40003800000 */
.L_x_7126:
[----:B------:R-:W-:Y:S05]  /*2a920*/  BSYNC B0 ;  /* 0x0000000000007941 */ /* 0x000fea0003800000 */
.L_x_7125:
[----:B------:R-:W-:Y:S05]  /*2a930*/  BRA `(.L_x_7127) ;  /* 0xffffffa000787947 */ /* 0x000fea000383ffff */
.L_x_6958:
[----:B0-----:R0:W1:Y:S02]  /*2a940*/  SYNCS.PHASECHK.TRANS64.TRYWAIT P0, [R0+URZ+0x34840], R2 ;  /* 0x03484002000075a7 */ /* 0x001064000800017f */
[----:B-1----:R-:W-:Y:S05]  /*2a950*/  @!P0 NANOSLEEP.SYNCS 0x989680 ;  /* 0x009896800000895d */ /* 0x002fea0003900000 */
[----:B------:R-:W1:Y:S02]  /*2a960*/  @!P0 SYNCS.PHASECHK.TRANS64 P0, [R0+URZ+0x34840], R2 ;  /* 0x03484002000085a7 */ /* 0x000e64000800007f */
[----:B-1----:R-:W-:Y:S05]  /*2a970*/  @!P0 BRA `(.L_x_6958) ;  /* 0xfffffffc00f08947 */ /* 0x002fea000383ffff */
[----:B------:R-:W-:Y:S05]  /*2a980*/  BRA `(.L_x_7128) ;  /* 0xffffffa000dc7947 */ /* 0x000fea000383ffff */
.L_x_6962:
[----:B------:R-:W2:Y:S01]  /*2a990*/  LDL.LU R11, [R1+0x54] ;  /* 0x00005400010b7983 */ /* 0x000ea20000300800 */
[----:B------:R-:W-:Y:S01]  /*2a9a0*/  IMAD.MOV.U32 R13, RZ, RZ, R3 ;  /* 0x000000ffff0d7224 */ /* 0x000fe200078e0003 */
[----:B------:R-:W-:Y:S01]  /*2a9b0*/  MOV R12, RZ ;  /* 0x000000ff000c7202 */ /* 0x000fe20000000f00 */
[----:B------:R-:W-:Y:S01]  /*2a9c0*/  IMAD.MOV.U32 R15, RZ, RZ, -0x1 ;  /* 0xffffffffff0f7424 */ /* 0x000fe200078e00ff */
[----:B------:R-:W1:Y:S02]  /*2a9d0*/  S2R R7, SR_TID.X ;  /* 0x0000000000077919 */ /* 0x000e640000002100 */
[----:B-1----:R-:W-:-:S04]  /*2a9e0*/  LOP3.LUT R7, R7, 0x7f, RZ, 0xc0, !PT ;  /* 0x0000007f07077812 */ /* 0x002fc800078ec0ff */
[----:B------:R-:W-:-:S05]  /*2a9f0*/  SHF.R.U32.HI R0, RZ, 0x3, R7 ;  /* 0x00000003ff007819 */ /* 0x000fca0000011607 */
[----:B------:R-:W-:-:S05]  /*2aa00*/  IMAD.IADD R0, R0, 0x1, R5 ;  /* 0x0000000100007824 */ /* 0x000fca00078e0205 */
[----:B------:R-:W-:Y:S01]  /*2aa10*/  IADD3 R5, R0, 0x10, RZ ;  /* 0x0000001000057810 */ /* 0x000fe20007ffe0ff */
[----:B--2---:R-:W-:Y:S02]  /*2aa20*/  IMAD R2, R11, R8, RZ ;  /* 0x000000080b027224 */ /* 0x004fe400078e02ff */
[----:B------:R-:W-:-:S03]  /*2aa30*/  IMAD.MOV.U32 R11, RZ, RZ, 0x181f ;  /* 0x0000181fff0b7424 */ /* 0x000fc600078e00ff */
[----:B------:R-:W-:-:S13]  /*2aa40*/  ISETP.GE.AND P2, PT, R0, R2, PT ;  /* 0x000000020000720c */ /* 0x000fda0003f46270 */
[----:B0----5:R-:W-:Y:S05]  /*2aa50*/  WARPSYNC.COLLECTIVE R15, `(.L_x_7129) ;  /* 0x000000000f087348 */ /* 0x021fea0003c00000 */
[----:B------:R1:W2:Y:S02]  /*2aa60*/  SHFL.IDX P6, R14, R13, R12, R11 ;  /* 0x0000000c0d0e7389 */ /* 0x0002a400000c000b */
[----:B012--5:R-:W-:Y:S01]  /*2aa70*/  ENDCOLLECTIVE ;  /* 0x000000000000791b */ /* 0x027fe20003800000 */
.L_x_7129:
[----:B------:R-:W-:Y:S01]  /*2aa80*/  MOV R13, R4 ;  /* 0x00000004000d7202 */ /* 0x000fe20000000f00 */
[----:B------:R-:W-:-:S07]  /*2aa90*/  IMAD.MOV.U32 R6, RZ, RZ, R14 ;  /* 0x000000ffff067224 */ /* 0x000fce00078e000e */
[----:B------:R-:W-:Y:S05]  /*2aaa0*/  WARPSYNC.COLLECTIVE R15, `(.L_x_7130) ;  /* 0x000000000f087348 */ /* 0x000fea0003c00000 */
[----:B------:R0:W1:Y:S02]  /*2aab0*/  SHFL.IDX P6, R14, R13, R12, R11 ;  /* 0x0000000c0d0e7389 */ /* 0x00006400000c000b */
[----:B01----:R-:W-:Y:S01]  /*2aac0*/  ENDCOLLECTIVE ;  /* 0x000000000000791b */ /* 0x003fe20003800000 */
.L_x_7130:
        /* <DEDUP_REMOVED lines=18> */
.L_x_7131:
[----:B------:R-:W-:Y:S01]  /*2abf0*/  MOV R13, R4 ;  /* 0x00000004000d7202 */ /* 0x000fe20000000f00 */
[----:B------:R-:W-:-:S07]  /*2ac00*/  IMAD.MOV.U32 R6, RZ, RZ, R14 ;  /* 0x000000ffff067224 */ /* 0x000fce00078e000e */
[----:B------:R-:W-:Y:S05]  /*2ac10*/  WARPSYNC.COLLECTIVE R15, `(.L_x_7132) ;  /* 0x000000000f087348 */ /* 0x000fea0003c00000 */
[----:B------:R0:W1:Y:S02]  /*2ac20*/  SHFL.IDX P6, R14, R13, R12, R11 ;  /* 0x0000000c0d0e7389 */ /* 0x00006400000c000b */
[----:B01----:R-:W-:Y:S01]  /*2ac30*/  ENDCOLLECTIVE ;  /* 0x000000000000791b */ /* 0x003fe20003800000 */
.L_x_7132:
        /* <DEDUP_REMOVED lines=18> */
.L_x_7133:
[----:B------:R-:W-:Y:S01]  /*2ad60*/  IMAD.MOV.U32 R13, RZ, RZ, R4 ;  /* 0x000000ffff0d7224 */ /* 0x000fe200078e0004 */
[----:B------:R-:W-:-:S07]  /*2ad70*/  MOV R6, R14 ;  /* 0x0000000e00067202 */ /* 0x000fce0000000f00 */
[----:B------:R-:W-:Y:S05]  /*2ad80*/  WARPSYNC.COLLECTIVE R15, `(.L_x_7134) ;  /* 0x000000000f087348 */ /* 0x000fea0003c00000 */
[----:B------:R0:W1:Y:S02]  /*2ad90*/  SHFL.IDX P6, R14, R13, R12, R11 ;  /* 0x0000000c0d0e7389 */ /* 0x00006400000c000b */
[----:B01----:R-:W-:Y:S01]  /*2ada0*/  ENDCOLLECTIVE ;  /* 0x000000000000791b */ /* 0x003fe20003800000 */
.L_x_7134:
[----:B------:R-:W-:Y:S01]  /*2adb0*/  ULDC.64 UR4, c[0x0][0x208] ;  /* 0x0000820000047ab9 */ /* 0x000fe20000000a00 */
[----:B------:R-:W-:Y:S01]  /*2adc0*/  IMAD.MOV.U32 R13, RZ, RZ, R3 ;  /* 0x000000ffff0d7224 */ /* 0x000fe200078e0003 */
[----:B------:R-:W-:Y:S01]  /*2add0*/  MOV R12, 0x3 ;  /* 0x00000003000c7802 */ /* 0x000fe20000000f00 */
        /* <DEDUP_REMOVED lines=15> */
.L_x_7135:
[----:B------:R-:W-:Y:S02]  /*2aed0*/  IMAD.MOV.U32 R13, RZ, RZ, R4 ;  /* 0x000000ffff0d7224 */ /* 0x000fe400078e0004 */
[----:B------:R-:W-:-:S07]  /*2aee0*/  IMAD.MOV.U32 R6, RZ, RZ, R14 ;  /* 0x000000ffff067224 */ /* 0x000fce00078e000e */
[----:B------:R-:W-:Y:S05]  /*2aef0*/  WARPSYNC.COLLECTIVE R15, `(.L_x_7136) ;  /* 0x000000000f087348 */ /* 0x000fea0003c00000 */
[----:B------:R0:W1:Y:S02]  /*2af00*/  SHFL.IDX P6, R14, R13, R12, R11 ;  /* 0x0000000c0d0e7389 */ /* 0x00006400000c000b */
[----:B01----:R-:W-:Y:S01]  /*2af10*/  ENDCOLLECTIVE ;  /* 0x000000000000791b */ /* 0x003fe20003800000 */
.L_x_7136:
[----:B------:R-:W-:Y:S01]  /*2af20*/  ULDC.64 UR4, c[0x0][0x208] ;  /* 0x0000820000047ab9 */ /* 0x000fe20000000a00 */
[----:B------:R-:W-:Y:S01]  /*2af30*/  MOV R13, R3 ;  /* 0x00000003000d7202 */ /* 0x000fe20000000f00 */
[----:B------:R-:W-:Y:S02]  /*2af40*/  IMAD.MOV.U32 R12, RZ, RZ, 0x4 ;  /* 0x00000004ff0c7424 */ /* 0x000fe400078e00ff */
        /* <DEDUP_REMOVED lines=15> */
.L_x_7137:
[----:B------:R-:W-:Y:S02]  /*2b040*/  IMAD.MOV.U32 R13, RZ, RZ, R4 ;  /* 0x000000ffff0d7224 */ /* 0x000fe400078e0004 */
[----:B------:R-:W-:-:S07]  /*2b050*/  IMAD.MOV.U32 R6, RZ, RZ, R14 ;  /* 0x000000ffff067224 */ /* 0x000fce00078e000e */
[----:B------:R-:W-:Y:S05]  /*2b060*/  WARPSYNC.COLLECTIVE R15, `(.L_x_7138) ;  /* 0x000000000f087348 */ /* 0x000fea0003c00000 */
[----:B------:R0:W1:Y:S02]  /*2b070*/  SHFL.IDX P6, R14, R13, R12, R11 ;  /* 0x0000000c0d0e7389 */ /* 0x00006400000c000b */
[----:B01----:R-:W-:Y:S01]  /*2b080*/  ENDCOLLECTIVE ;  /* 0x000000000000791b */ /* 0x003fe20003800000 */
.L_x_7138:
[----:B------:R-:W-:Y:S01]  /*2b090*/  ULDC.64 UR4, c[0x0][0x208] ;  /* 0x0000820000047ab9 */ /* 0x000fe20000000a00 */
[----:B------:R-:W-:Y:S02]  /*2b0a0*/  IMAD.MOV.U32 R13, RZ, RZ, R3 ;  /* 0x000000ffff0d7224 */ /* 0x000fe400078e0003 */
[----:B------:R-:W-:Y:S01]  /*2b0b0*/  IMAD.MOV.U32 R12, RZ, RZ, 0x5 ;  /* 0x00000005ff0c7424 */ /* 0x000fe200078e00ff */
[----:B------:R-:W-:-:S04]  /*2b0c0*/  MOV R5, R14 ;  /* 0x0000000e00057202 */ /* 0x000fc80000000f00 */
        /* <DEDUP_REMOVED lines=14> */
.L_x_7139:
[----:B------:R-:W-:Y:S01]  /*2b1b0*/  MOV R13, R4 ;  /* 0x00000004000d7202 */ /* 0x000fe20000000f00 */
[----:B------:R-:W-:-:S07]  /*2b1c0*/  IMAD.MOV.U32 R6, RZ, RZ, R14 ;  /* 0x000000ffff067224 */ /* 0x000fce00078e000e */
[----:B------:R-:W-:Y:S05]  /*2b1d0*/  WARPSYNC.COLLECTIVE R15, `(.L_x_7140) ;  /* 0x000000000f087348 */ /* 0x000fea0003c00000 */
[----:B------:R0:W1:Y:S02]  /*2b1e0*/  SHFL.IDX P6, R14, R13, R12, R11 ;  /* 0x0000000c0d0e7389 */ /* 0x00006400000c000b */
[----:B01----:R-:W-:Y:S01]  /*2b1f0*/  ENDCOLLECTIVE ;  /* 0x000000000000791b */ /* 0x003fe20003800000 */
.L_x_7140:
        /* <DEDUP_REMOVED lines=18> */
.L_x_7141:
[----:B------:R-:W-:Y:S01]  /*2b320*/  IMAD.MOV.U32 R13, RZ, RZ, R4 ;  /* 0x000000ffff0d7224 */ /* 0x000fe200078e0004 */
[----:B------:R-:W-:-:S07]  /*2b330*/  MOV R6, R14 ;  /* 0x0000000e00067202 */ /* 0x000fce0000000f00 */
[----:B------:R-:W-:Y:S05]  /*2b340*/  WARPSYNC.COLLECTIVE R15, `(.L_x_7142) ;  /* 0x000000000f087348 */ /* 0x000fea0003c00000 */
[----:B------:R0:W1:Y:S02]  /*2b350*/  SHFL.IDX P6, R14, R13, R12, R11 ;  /* 0x0000000c0d0e7389 */ /* 0x00006400000c000b */
[----:B01----:R-:W-:Y:S01]  /*2b360*/  ENDCOLLECTIVE ;  /* 0x000000000000791b */ /* 0x003fe20003800000 */
.L_x_7142:
        /* <DEDUP_REMOVED lines=16> */
.L_x_7143:
[----:B------:R-:W-:Y:S01]  /*2b470*/  IMAD.MOV.U32 R13, RZ, RZ, R4 ;  /* 0x000000ffff0d7224 */ /* 0x000fe200078e0004 */
[----:B------:R-:W-:-:S07]  /*2b480*/  MOV R5, R14 ;  /* 0x0000000e00057202 */ /* 0x000fce0000000f00 */
[----:B------:R-:W-:Y:S05]  /*2b490*/  WARPSYNC.COLLECTIVE R15, `(.L_x_7144) ;  /* 0x000000000f087348 */ /* 0x000fea0003c00000 */
[----:B------:R0:W1:Y:S02]  /*2b4a0*/  SHFL.IDX P6, R14, R13, R12, R11 ;  /* 0x0000000c0d0e7389 */ /* 0x00006400000c000b */
[----:B01----:R-:W-:Y:S01]  /*2b4b0*/  ENDCOLLECTIVE ;  /* 0x000000000000791b */ /* 0x003fe20003800000 */
.L_x_7144:
[----:B------:R-:W-:Y:S01]  /*2b4c0*/  IMAD.MOV.U32 R3, RZ, RZ, R14 ;  /* 0x000000ffff037224 */ /* 0x000fe200078e000e */
[----:B------:R-:W-:Y:S06]  /*2b4d0*/  BRA `(.L_x_7145) ;  /* 0xffffffa400707947 */ /* 0x000fec000383ffff */
.L_x_6967:
[----:B----4-:R4:W0:Y:S02]  /*2b4e0*/  SYNCS.PHASECHK.TRANS64.TRYWAIT P0, [R18+URZ+0x34820], R0 ;  /* 0x03482000120075a7 */ /* 0x010824000800017f */
[----:B0-----:R-:W-:Y:S05]  /*2b4f0*/  @!P0 NANOSLEEP.SYNCS 0x989680 ;  /* 0x009896800000895d */ /* 0x001fea0003900000 */
[----:B------:R-:W0:Y:S02]  /*2b500*/  @!P0 SYNCS.PHASECHK.TRANS64 P0, [R18+URZ+0x34820], R0 ;  /* 0x03482000120085a7 */ /* 0x000e24000800007f */
[----:B0-----:R-:W-:Y:S05]  /*2b510*/  @!P0 BRA `(.L_x_6967) ;  /* 0xfffffffc00f08947 */ /* 0x001fea000383ffff */
[----:B------:R-:W-:Y:S05]  /*2b520*/  BRA `(.L_x_7146) ;  /* 0xffffffa400e07947 */ /* 0x000fea000383ffff */
.L_x_6976:
[----:B--2---:R2:W3:Y:S02]  /*2b530*/  SYNCS.PHASECHK.TRANS64.TRYWAIT P0, [R3+URZ+0x34840], R2 ;  /* 0x03484002030075a7 */ /* 0x0044e4000800017f */
[----:B---3--:R-:W-:Y:S05]  /*2b540*/  @!P0 NANOSLEEP.SYNCS 0x989680 ;  /* 0x009896800000895d */ /* 0x008fea0003900000 */
[----:B------:R-:W3:Y:S02]  /*2b550*/  @!P0 SYNCS.PHASECHK.TRANS64 P0, [R3+URZ+0x34840], R2 ;  /* 0x03484002030085a7 */ /* 0x000ee4000800007f */
[----:B---3--:R-:W-:Y:S05]  /*2b560*/  @!P0 BRA `(.L_x_6976) ;  /* 0xfffffffc00f08947 */ /* 0x008fea000383ffff */
[----:B------:R-:W-:Y:S05]  /*2b570*/  BRA `(.L_x_7147) ;  /* 0xffffffa800c07947 */ /* 0x000fea000383ffff */
.L_x_6982:
[----:B-1----:R1:W2:Y:S02]  /*2b580*/  SYNCS.PHASECHK.TRANS64.TRYWAIT P0, [R2+URZ+0x34860], R3 ;  /* 0x03486003020075a7 */ /* 0x0022a4000800017f */
[----:B--2---:R-:W-:Y:S05]  /*2b590*/  @!P0 NANOSLEEP.SYNCS 0x989680 ;  /* 0x009896800000895d */ /* 0x004fea0003900000 */
[----:B------:R-:W2:Y:S02]  /*2b5a0*/  @!P0 SYNCS.PHASECHK.TRANS64 P0, [R2+URZ+0x34860], R3 ;  /* 0x03486003020085a7 */ /* 0x000ea4000800007f */
[----:B--2---:R-:W-:Y:S05]  /*2b5b0*/  @!P0 BRA `(.L_x_6982) ;  /* 0xfffffffc00f08947 */ /* 0x004fea000383ffff */
[----:B------:R-:W-:Y:S05]  /*2b5c0*/  BRA `(.L_x_7148) ;  /* 0xffffffac00907947 */ /* 0x000fea000383ffff */
.L_x_6992:
[----:B--2---:R2:W3:Y:S02]  /*2b5d0*/  SYNCS.PHASECHK.TRANS64.TRYWAIT P0, [R3+URZ+0x34840], R2 ;  /* 0x03484002030075a7 */ /* 0x0044e4000800017f */
[----:B---3--:R-:W-:Y:S05]  /*2b5e0*/  @!P0 NANOSLEEP.SYNCS 0x989680 ;  /* 0x009896800000895d */ /* 0x008fea0003900000 */
[----:B------:R-:W3:Y:S02]  /*2b5f0*/  @!P0 SYNCS.PHASECHK.TRANS64 P0, [R3+URZ+0x34840], R2 ;  /* 0x03484002030085a7 */ /* 0x000ee4000800007f */
[----:B---3--:R-:W-:Y:S05]  /*2b600*/  @!P0 BRA `(.L_x_6992) ;  /* 0xfffffffc00f08947 */ /* 0x008fea000383ffff */
[----:B------:R-:W-:Y:S05]  /*2b610*/  BRA `(.L_x_7149) ;  /* 0xffffffb4002c7947 */ /* 0x000fea000383ffff */
.L_x_6998:
[----:B-1----:R1:W2:Y:S02]  /*2b620*/  SYNCS.PHASECHK.TRANS64.TRYWAIT P0, [R2+URZ+0x34860], R3 ;  /* 0x03486003020075a7 */ /* 0x0022a4000800017f */
[----:B--2---:R-:W-:Y:S05]  /*2b630*/  @!P0 NANOSLEEP.SYNCS 0x989680 ;  /* 0x009896800000895d */ /* 0x004fea0003900000 */
[----:B------:R-:W2:Y:S02]  /*2b640*/  @!P0 SYNCS.PHASECHK.TRANS64 P0, [R2+URZ+0x34860], R3 ;  /* 0x03486003020085a7 */ /* 0x000ea4000800007f */
[----:B--2---:R-:W-:Y:S05]  /*2b650*/  @!P0 BRA `(.L_x_6998) ;  /* 0xfffffffc00f08947 */ /* 0x004fea000383ffff */
[----:B------:R-:W-:Y:S05]  /*2b660*/  BRA `(.L_x_7150) ;  /* 0xffffffb400fc7947 */ /* 0x000fea000383ffff */
.L_x_7008:
[----:B---3--:R3:W4:Y:S02]  /*2b670*/  SYNCS.PHASECHK.TRANS64.TRYWAIT P0, [R2+URZ+0x34840], R3 ;  /* 0x03484003020075a7 */ /* 0x008724000800017f */
[----:B----4-:R-:W-:Y:S05]  /*2b680*/  @!P0 NANOSLEEP.SYNCS 0x989680 ;  /* 0x009896800000895d */ /* 0x010fea0003900000 */
[----:B------:R-:W4:Y:S02]  /*2b690*/  @!P0 SYNCS.PHASECHK.TRANS64 P0, [R2+URZ+0x34840], R3 ;  /* 0x03484003020085a7 */ /* 0x000f24000800007f */
[----:B----4-:R-:W-:Y:S05]  /*2b6a0*/  @!P0 BRA `(.L_x_7008) ;  /* 0xfffffffc00f08947 */ /* 0x010fea000383ffff */
[----:B------:R-:W-:Y:S05]  /*2b6b0*/  BRA `(.L_x_7151) ;  /* 0xffffffbc00707947 */ /* 0x000fea000383ffff */
.L_x_7014:
[----:B-1----:R1:W2:Y:S02]  /*2b6c0*/  SYNCS.PHASECHK.TRANS64.TRYWAIT P0, [R2+URZ+0x34860], R5 ;  /* 0x03486005020075a7 */ /* 0x0022a4000800017f */
[----:B--2---:R-:W-:Y:S05]  /*2b6d0*/  @!P0 NANOSLEEP.SYNCS 0x989680 ;  /* 0x009896800000895d */ /* 0x004fea0003900000 */
[----:B------:R-:W2:Y:S02]  /*2b6e0*/  @!P0 SYNCS.PHASECHK.TRANS64 P0, [R2+URZ+0x34860], R5 ;  /* 0x03486005020085a7 */ /* 0x000ea4000800007f */
[----:B--2---:R-:W-:Y:S05]  /*2b6f0*/  @!P0 BRA `(.L_x_7014) ;  /* 0xfffffffc00f08947 */ /* 0x004fea000383ffff */
[----:B------:R-:W-:Y:S05]  /*2b700*/  BRA `(.L_x_7152) ;  /* 0xffffffc0003c7947 */ /* 0x000fea000383ffff */
.L_x_7026:
[----:B---3--:R3:W4:Y:S02]  /*2b710*/  SYNCS.PHASECHK.TRANS64.TRYWAIT P0, [R0+URZ+0x34860], R2 ;  /* 0x03486002000075a7 */ /* 0x008724000800017f */
[----:B----4-:R-:W-:Y:S05]  /*2b720*/  @!P0 NANOSLEEP.SYNCS 0x989680 ;  /* 0x009896800000895d */ /* 0x010fea0003900000 */
[----:B------:R-:W4:Y:S02]  /*2b730*/  @!P0 SYNCS.PHASECHK.TRANS64 P0, [R0+URZ+0x34860], R2 ;  /* 0x03486002000085a7 */ /* 0x000f24000800007f */
[----:B----4-:R-:W-:Y:S05]  /*2b740*/  @!P0 BRA `(.L_x_7026) ;  /* 0xfffffffc00f08947 */ /* 0x010fea000383ffff */
[----:B------:R-:W-:Y:S05]  /*2b750*/  BRA `(.L_x_7153) ;  /* 0xffffffc400987947 */ /* 0x000fea000383ffff */
.L_x_7034:
[----:B----4-:R-:W4:Y:S01]  /*2b760*/  LDL R0, [R1+0x10] ;  /* 0x0000100001007983 */ /* 0x010f220000100800 */
        /* <DEDUP_REMOVED lines=8> */
.L_x_7155:
[----:B------:R-:W-:Y:S05]  /*2b7f0*/  BSYNC B0 ;  /* 0x0000000000007941 */ /* 0x000fea0003800000 */
.L_x_7154:
        /* <DEDUP_REMOVED lines=10> */
.L_x_7156:
[----:B------:R-:W-:Y:S01]  /*2b8a0*/  ULDC UR4, c[0x0][0xc3c] ;  /* 0x00030f0000047ab9 */ /* 0x000fe20000000800 */
[----:B------:R-:W-:Y:S01]  /*2b8b0*/  ULDC.64 UR6, c[0x0][0x208] ;  /* 0x0000820000067ab9 */ /* 0x000fe20000000a00 */
        /* <DEDUP_REMOVED lines=22> */
.L_x_7157:
        /* <DEDUP_REMOVED lines=9> */
.L_x_7158:
        /* <DEDUP_REMOVED lines=8> */
.L_x_7159:
        /* <DEDUP_REMOVED lines=8> */
.L_x_7160:
        /* <DEDUP_REMOVED lines=8> */
.L_x_7161:
        /* <DEDUP_REMOVED lines=9> */
.L_x_7162:
[----:B------:R-:W-:Y:S01]  /*2bcc0*/  MOV R16, R14 ;  /* 0x0000000e00107202 */ /* 0x000fe20000000f00 */
[----:B------:R-:W-:Y:S06]  /*2bcd0*/  BRA `(.L_x_7163) ;  /* 0xffffffc800247947 */ /* 0x000fec000383ffff */
.L_x_7037:
[----:B------:R-:W-:Y:S01]  /*2bce0*/  BSSY B0, `(.L_x_7164) ;  /* 0x0000008000007945 */ /* 0x000fe20003800000 */
[----:B------:R-:W-:Y:S01]  /*2bcf0*/  IMAD.MOV.U32 R13, RZ, RZ, R2 ;  /* 0x000000ffff0d7224 */ /* 0x000fe200078e0002 */
[----:B------:R-:W-:Y:S01]  /*2bd00*/  MOV R15, 0xffffffff ;  /* 0xffffffff000f7802 */ /* 0x000fe20000000f00 */
[----:B------:R-:W-:Y:S02]  /*2bd10*/  IMAD.MOV.U32 R12, RZ, RZ, 0x1 ;  /* 0x00000001ff0c7424 */ /* 0x000fe400078e00ff */
[----:B------:R-:W-:-:S07]  /*2bd20*/  IMAD.MOV.U32 R11, RZ, RZ, RZ ;  /* 0x000000ffff0b7224 */ /* 0x000fce00078e00ff */
[----:B01----:R-:W-:Y:S05]  /*2bd30*/  WARPSYNC.COLLECTIVE R15, `(.L_x_7165) ;  /* 0x000000000f087348 */ /* 0x003fea0003c00000 */
[----:B------:R2:W3:Y:S02]  /*2bd40*/  SHFL.UP P6, R14, R13, R12, R11 ;  /* 0x0400000c0d0e7389 */ /* 0x0004e400000c000b */
[----:B0123--:R-:W-:Y:S01]  /*2bd50*/  ENDCOLLECTIVE ;  /* 0x000000000000791b */ /* 0x00ffe20003800000 */
.L_x_7165:
[----:B------:R-:W-:Y:S05]  /*2bd60*/  BSYNC B0 ;  /* 0x0000000000007941 */ /* 0x000fea0003800000 */
.L_x_7164:
[----:B------:R-:W2:Y:S01]  /*2bd70*/  LDL R7, [R1] ;  /* 0x0000000001077983 */ /* 0x000ea20000100800 */
        /* <DEDUP_REMOVED lines=11> */
.L_x_7166:
        /* <DEDUP_REMOVED lines=8> */
.L_x_7167:
        /* <DEDUP_REMOVED lines=8> */
.L_x_7168:
        /* <DEDUP_REMOVED lines=8> */
.L_x_7169:
        /* <DEDUP_REMOVED lines=9> */
.L_x_7170:
[----:B------:R-:W-:Y:S01]  /*2c040*/  MOV R16, R14 ;  /* 0x0000000e00107202 */ /* 0x000fe20000000f00 */
[----:B------:R-:W-:Y:S06]  /*2c050*/  BRA `(.L_x_7171) ;  /* 0xffffffc400f87947 */ /* 0x000fec000383ffff */
.L_x_7039:
[----:B------:R-:W-:Y:S01]  /*2c060*/  BSSY B0, `(.L_x_7172) ;  /* 0x0000006000007945 */ /* 0x000fe20003800000 */
[----:B------:R-:W-:Y:S01]  /*2c070*/  PLOP3.LUT P6, PT, P6, PT, PT, 0x8, 0x0 ;  /* 0x000000000000781c */ /* 0x000fe200037ce170 */
[----:B------:R-:W-:-:S12]  /*2c080*/  IMAD.MOV.U32 R15, RZ, RZ, -0x1 ;  /* 0xffffffffff0f7424 */ /* 0x000fd800078e00ff */
[----:B01----:R-:W-:Y:S05]  /*2c090*/  WARPSYNC.COLLECTIVE R15, `(.L_x_7173) ;  /* 0x000000000f087348 */ /* 0x003fea0003c00000 */
[----:B------:R-:W-:Y:S01]  /*2c0a0*/  VOTE.ANY R14, PT, P6 ;  /* 0x00000000000e7806 */ /* 0x000fe200030e0100 */
[----:B01----:R-:W-:Y:S06]  /*2c0b0*/  ENDCOLLECTIVE ;  /* 0x000000000000791b */ /* 0x003fec0003800000 */
.L_x_7173:
[----:B------:R-:W-:Y:S05]  /*2c0c0*/  BSYNC B0 ;  /* 0x0000000000007941 */ /* 0x000fea0003800000 */
.L_x_7172:
        /* <DEDUP_REMOVED lines=9> */
.L_x_7174:
[----:B------:R-:W-:Y:S01]  /*2c160*/  MOV R13, R6 ;  /* 0x00000006000d7202 */ /* 0x000fe20000000f00 */
[----:B------:R-:W-:-:S07]  /*2c170*/  IMAD.MOV.U32 R4, RZ, RZ, R14 ;  /* 0x000000ffff047224 */ /* 0x000fce00078e000e */
[----:B------:R-:W-:Y:S05]  /*2c180*/  WARPSYNC.COLLECTIVE R15, `(.L_x_7175) ;  /* 0x000000000f087348 */ /* 0x000fea0003c00000 */
[----:B------:R0:W1:Y:S02]  /*2c190*/  SHFL.IDX P6, R14, R13, R12, R11 ;  /* 0x0000000c0d0e7389 */ /* 0x00006400000c000b */
[----:B01----:R-:W-:Y:S01]  /*2c1a0*/  ENDCOLLECTIVE ;  /* 0x000000000000791b */ /* 0x003fe20003800000 */
.L_x_7175:
[----:B------:R-:W-:Y:S01]  /*2c1b0*/  IMAD.MOV.U32 R6, RZ, RZ, R14 ;  /* 0x000000ffff067224 */ /* 0x000fe200078e000e */
[----:B------:R-:W-:Y:S06]  /*2c1c0*/  BRA `(.L_x_7176) ;  /* 0xffffffc400d87947 */ /* 0x000fec000383ffff */
.L_x_7041:
[----:B------:R-:W-:Y:S01]  /*2c1d0*/  BSSY B0, `(.L_x_7177) ;  /* 0x0000007000007945 */ /* 0x000fe20003800000 */
[----:B------:R-:W-:Y:S01]  /*2c1e0*/  IMAD.MOV.U32 R13, RZ, RZ, R7 ;  /* 0x000000ffff0d7224 */ /* 0x000fe200078e0007 */
[----:B------:R-:W-:Y:S01]  /*2c1f0*/  MOV R15, 0xffffffff ;  /* 0xffffffff000f7802 */ /* 0x000fe20000000f00 */
[----:B------:R-:W-:-:S07]  /*2c200*/  IMAD.MOV.U32 R11, RZ, RZ, 0x1f ;  /* 0x0000001fff0b7424 */ /* 0x000fce00078e00ff */
[----:B01234-:R-:W-:Y:S05]  /*2c210*/  WARPSYNC.COLLECTIVE R15, `(.L_x_7178) ;  /* 0x000000000f087348 */ /* 0x01ffea0003c00000 */
[----:B------:R0:W0:Y:S02]  /*2c220*/  SHFL.IDX P6, R14, R13, R12, R11 ;  /* 0x0000000c0d0e7389 */ /* 0x00002400000c000b */
[----:B01234-:R-:W-:Y:S01]  /*2c230*/  ENDCOLLECTIVE ;  /* 0x000000000000791b */ /* 0x01ffe20003800000 */
.L_x_7178:
[----:B------:R-:W-:Y:S05]  /*2c240*/  BSYNC B0 ;  /* 0x0000000000007941 */ /* 0x000fea0003800000 */
.L_x_7177:
[----:B------:R-:W-:Y:S01]  /*2c250*/  IMAD.MOV.U32 R7, RZ, RZ, R14 ;  /* 0x000000ffff077224 */ /* 0x000fe200078e000e */
[----:B------:R-:W-:Y:S06]  /*2c260*/  BRA `(.L_x_7179) ;  /* 0xffffffc400c87947 */ /* 0x000fec000383ffff */
.L_x_7045:
[----:B0-----:R0:W2:Y:S02]  /*2c270*/  SYNCS.PHASECHK.TRANS64.TRYWAIT P0, [R0+URZ+0x34820], R3 ;  /* 0x03482003000075a7 */ /* 0x0010a4000800017f */
[----:B--2---:R-:W-:Y:S05]  /*2c280*/  @!P0 NANOSLEEP.SYNCS 0x989680 ;  /* 0x009896800000895d */ /* 0x004fea0003900000 */
[----:B------:R-:W2:Y:S02]  /*2c290*/  @!P0 SYNCS.PHASECHK.TRANS64 P0, [R0+URZ+0x34820], R3 ;  /* 0x03482003000085a7 */ /* 0x000ea4000800007f */
[----:B--2---:R-:W-:Y:S05]  /*2c2a0*/  @!P0 BRA `(.L_x_7045) ;  /* 0xfffffffc00f08947 */ /* 0x004fea000383ffff */
[----:B------:R-:W-:Y:S05]  /*2c2b0*/  BRA `(.L_x_7180) ;  /* 0xffffffcc005c7947 */ /* 0x000fea000383ffff */
.L_x_7046:
[----:B------:R-:W2:Y:S01]  /*2c2c0*/  S2R R2, SR_TID.X ;  /* 0x0000000000027919 */ /* 0x000ea20000002100 */
[----:B------:R-:W-:Y:S01]  /*2c2d0*/  BSSY B0, `(.L_x_7181) ;  /* 0x000000a000007945 */ /* 0x000fe20003800000 */
[----:B------:R-:W-:Y:S01]  /*2c2e0*/  IMAD.MOV.U32 R12, RZ, RZ, RZ ;  /* 0x000000ffff0c7224 */ /* 0x000fe200078e00ff */
[----:B-1----:R-:W-:Y:S01]  /*2c2f0*/  MOV R11, 0x1f ;  /* 0x0000001f000b7802 */ /* 0x002fe20000000f00 */
[----:B------:R-:W-:Y:S01]  /*2c300*/  IMAD.MOV.U32 R15, RZ, RZ, -0x1 ;  /* 0xffffffffff0f7424 */ /* 0x000fe200078e00ff */
[----:B--2---:R-:W-:-:S04]  /*2c310*/  SHF.R.U32.HI R2, RZ, 0x5, R2 ;  /* 0x00000005ff027819 */ /* 0x004fc80000011602 */
[----:B------:R-:W-:-:S05]  /*2c320*/  LOP3.LUT R2, R2, 0x3, RZ, 0xc0, !PT ;  /* 0x0000000302027812 */ /* 0x000fca00078ec0ff */
[----:B------:R-:W-:-:S07]  /*2c330*/  IMAD.MOV.U32 R13, RZ, RZ, R2 ;  /* 0x000000ffff0d7224 */ /* 0x000fce00078e0002 */
[----:B0-----:R-:W-:Y:S05]  /*2c340*/  WARPSYNC.COLLECTIVE R15, `(.L_x_7182) ;  /* 0x000000000f087348 */ /* 0x001fea0003c00000 */
[----:B------:R1:W2:Y:S02]  /*2c350*/  SHFL.IDX P6, R14, R13, R12, R11 ;  /* 0x0000000c0d0e7389 */ /* 0x0002a400000c000b */
[----:B012---:R-:W-:Y:S01]  /*2c360*/  ENDCOLLECTIVE ;  /* 0x000000000000791b */ /* 0x007fe20003800000 */
.L_x_7182:
[----:B------:R-:W-:Y:S05]  /*2c370*/  BSYNC B0 ;  /* 0x0000000000007941 */ /* 0x000fea0003800000 */
.L_x_7181:
[----:B------:R-:W-:Y:S05]  /*2c380*/  BRA `(.L_x_7183) ;  /* 0xffffffcc00447947 */ /* 0x000fea000383ffff */
.L_x_7047:
[----:B------:R-:W-:Y:S01]  /*2c390*/  BSSY B0, `(.L_x_7184) ;  /* 0x0000006000007945 */ /* 0x000fe20003800000 */
[----:B------:R-:W-:-:S07]  /*2c3a0*/  IMAD.MOV.U32 R15, RZ, RZ, -0x1 ;  /* 0xffffffffff0f7424 */ /* 0x000fce00078e00ff */
[----:B012---:R-:W-:Y:S05]  /*2c3b0*/  WARPSYNC.COLLECTIVE R15, `(.L_x_7185) ;  /* 0x000000000f0c7348 */ /* 0x007fea0003c00000 */
[----:B------:R-:W-:Y:S02]  /*2c3c0*/  ELECT P6, UR62, PT ;  /* 0x00000000003e782f */ /* 0x000fe400038c0000 */
[----:B------:R-:W-:Y:S01]  /*2c3d0*/  MOV R14, UR62 ;  /* 0x0000003e000e7c02 */ /* 0x000fe20008000f00 */
[----:B012---:R-:W-:Y:S10]  /*2c3e0*/  ENDCOLLECTIVE ;  /* 0x000000000000791b */ /* 0x007ff40003800000 */
.L_x_7185:
[----:B------:R-:W-:Y:S05]  /*2c3f0*/  BSYNC B0 ;  /* 0x0000000000007941 */ /* 0x000fea0003800000 */
.L_x_7184:
[----:B------:R-:W-:Y:S05]  /*2c400*/  BRA `(.L_x_7186) ;  /* 0xffffffcc00387947 */ /* 0x000fea000383ffff */
.L_x_7049:
[----:B0-----:R0:W2:Y:S02]  /*2c410*/  SYNCS.PHASECHK.TRANS64.TRYWAIT P0, [R6+URZ], R5 ;  /* 0x00000005060075a7 */ /* 0x0010a4000800017f */
[----:B--2---:R-:W-:Y:S05]  /*2c420*/  @!P0 NANOSLEEP.SYNCS 0x989680 ;  /* 0x009896800000895d */ /* 0x004fea0003900000 */
[----:B------:R-:W2:Y:S02]  /*2c430*/  @!P0 SYNCS.PHASECHK.TRANS64 P0, [R6+URZ], R5 ;  /* 0x00000005060085a7 */ /* 0x000ea4000800007f */
[----:B--2---:R-:W-:Y:S05]  /*2c440*/  @!P0 BRA `(.L_x_7049) ;  /* 0xfffffffc00f08947 */ /* 0x004fea000383ffff */
[----:B------:R-:W-:Y:S05]  /*2c450*/  BRA `(.L_x_7187) ;  /* 0xffffffcc00707947 */ /* 0x000fea000383ffff */
.L_x_7050:
[----:B--2---:R2:W3:Y:S02]  /*2c460*/  SYNCS.PHASECHK.TRANS64.TRYWAIT P0, [R7+URZ], R2 ;  /* 0x00000002070075a7 */ /* 0x0044e4000800017f */
[----:B---3--:R-:W-:Y:S05]  /*2c470*/  @!P0 NANOSLEEP.SYNCS 0x989680 ;  /* 0x009896800000895d */ /* 0x008fea0003900000 */
[----:B------:R-:W3:Y:S02]  /*2c480*/  @!P0 SYNCS.PHASECHK.TRANS64 P0, [R7+URZ], R2 ;  /* 0x00000002070085a7 */ /* 0x000ee4000800007f */
[----:B---3--:R-:W-:Y:S05]  /*2c490*/  @!P0 BRA `(.L_x_7050) ;  /* 0xfffffffc00f08947 */ /* 0x008fea000383ffff */
[----:B------:R-:W-:Y:S05]  /*2c4a0*/  BRA `(.L_x_7188) ;  /* 0xffffffcc00647947 */ /* 0x000fea000383ffff */
.L_x_7052:
[----:B---3--:R3:W4:Y:S02]  /*2c4b0*/  SYNCS.PHASECHK.TRANS64.TRYWAIT P0, [R4+URZ], R5 ;  /* 0x00000005040075a7 */ /* 0x008724000800017f */
[----:B----4-:R-:W-:Y:S05]  /*2c4c0*/  @!P0 NANOSLEEP.SYNCS 0x989680 ;  /* 0x009896800000895d */ /* 0x010fea0003900000 */
[----:B------:R-:W4:Y:S02]  /*2c4d0*/  @!P0 SYNCS.PHASECHK.TRANS64 P0, [R4+URZ], R5 ;  /* 0x00000005040085a7 */ /* 0x000f24000800007f */
[----:B----4-:R-:W-:Y:S05]  /*2c4e0*/  @!P0 BRA `(.L_x_7052) ;  /* 0xfffffffc00f08947 */ /* 0x010fea000383ffff */
[----:B------:R-:W-:Y:S05]  /*2c4f0*/  BRA `(.L_x_7189) ;  /* 0xffffffcc00687947 */ /* 0x000fea000383ffff */
.L_x_7190:
        /* <DEDUP_REMOVED lines=16> */
.L_x_14859:


//--------------------- .text._ZN7cutlass13device_kernelIN5flash11enable_sm90INS1_16FlashAttnFwdSm90INS1_25CollectiveMainloopFwdSm90ILi2EN4cute5tupleIJNS5_1CILi1EEES8_S8_EEENS6_IJNS7_ILi128EEESA_SA_EEELi128ENS_6half_tEfNS_4arch4Sm90ELb0ELb1ELb1ELb0ELb0ELb0ELb0ELb1ELb1ELb1ELb1ELb0EEENS1_21CollectiveEpilogueFwdISB_S9_SC_SE_Li256ELb0ELb1ELb1ELb0EEENS1_19SingleTileSchedulerILb0ELb1ELb1ELi128EEEEEEEEEvNT_6ParamsE --------------------------
	.section	.text._ZN7cutlass13device_kernelIN5flash11enable_sm90INS1_16FlashAttnFwdSm90INS1_25CollectiveMainloopFwdSm90ILi2EN4cute5tupleIJNS5_1CILi1EEES8_S8_EEENS6_IJNS7_ILi128EEESA_SA_EEELi128ENS_6half_tEfNS_4arch4Sm90ELb0ELb1ELb1ELb0ELb0ELb0ELb0ELb1ELb1ELb1ELb1ELb0EEENS1_21CollectiveEpilogueFwdISB_S9_SC_SE_Li256ELb0ELb1ELb1ELb0EEENS1_19SingleTileSchedulerILb0ELb1ELb1ELi128EEEEEEEEEvNT_6ParamsE,"ax",@progbits
	.align	128
.text._ZN7cutlass13device_kernelIN5flash11enable_sm90INS1_16FlashAttnFwdSm90INS1_25CollectiveMainloopFwdSm90ILi2EN4cute5tupleIJNS5_1CILi1EEES8_S8_EEENS6_IJNS7_ILi128EEESA_SA_EEELi128ENS_6half_tEfNS_4arch4Sm90ELb0ELb1ELb1ELb0ELb0ELb0ELb0ELb1ELb1ELb1ELb1ELb0EEENS1_21CollectiveEpilogueFwdISB_S9_SC_SE_Li256ELb0ELb1ELb1ELb0EEENS1_19SingleTileSchedulerILb0ELb1ELb1ELi128EEEEEEEEEvNT_6ParamsE:
        .type           _ZN7cutlass13device_kernelIN5flash11enable_sm90INS1_16FlashAttnFwdSm90INS1_25CollectiveMainloopFwdSm90ILi2EN4cute5tupleIJNS5_1CILi1EEES8_S8_EEENS6_IJNS7_ILi128EEESA_SA_EEELi128ENS_6half_tEfNS_4arch4Sm90ELb0ELb1ELb1ELb0ELb0ELb0ELb0ELb1ELb1ELb1ELb1ELb0EEENS1_21CollectiveEpilogueFwdISB_S9_SC_SE_Li256ELb0ELb1ELb1ELb0EEENS1_19SingleTileSchedulerILb0ELb1ELb1ELi128EEEEEEEEEvNT_6ParamsE,@function
        .size           _ZN7cutlass13device_kernelIN5flash11enable_sm90INS1_16FlashAttnFwdSm90INS1_25CollectiveMainloopFwdSm90ILi2EN4cute5tupleIJNS5_1CILi1EEES8_S8_EEENS6_IJNS7_ILi128EEESA_SA_EEELi128ENS_6half_tEfNS_4arch4Sm90ELb0ELb1ELb1ELb0ELb0ELb0ELb0ELb1ELb1ELb1ELb1ELb0EEENS1_21CollectiveEpilogueFwdISB_S9_SC_SE_Li256ELb0ELb1ELb1ELb0EEENS1_19SingleTileSchedulerILb0ELb1ELb1ELi128EEEEEEEEEvNT_6ParamsE,(.L_x_14860 - _ZN7cutlass13device_kernelIN5flash11enable_sm90INS1_16FlashAttnFwdSm90INS1_25CollectiveMainloopFwdSm90ILi2EN4cute5tupleIJNS5_1CILi1EEES8_S8_EEENS6_IJNS7_ILi128EEESA_SA_EEELi128ENS_6half_tEfNS_4arch4Sm90ELb0ELb1ELb1ELb0ELb0ELb0ELb0ELb1ELb1ELb1ELb1ELb0EEENS1_21CollectiveEpilogueFwdISB_S9_SC_SE_Li256ELb0ELb1ELb1ELb0EEENS1_19SingleTileSchedulerILb0ELb1ELb1ELi128EEEEEEEEEvNT_6ParamsE)
        .other          _ZN7cutlass13device_kernelIN5flash11enable_sm90INS1_16FlashAttnFwdSm90INS1_25CollectiveMainloopFwdSm90ILi2EN4cute5tupleIJNS5_1CILi1EEES8_S8_EEENS6_IJNS7_ILi128EEESA_SA_EEELi128ENS_6half_tEfNS_4arch4Sm90ELb0ELb1ELb1ELb0ELb0ELb0ELb0ELb1ELb1ELb1ELb1ELb0EEENS1_21CollectiveEpilogueFwdISB_S9_SC_SE_Li256ELb0ELb1ELb1ELb0EEENS1_19SingleTileSchedulerILb0ELb1ELb1ELi128EEEEEEEEEvNT_6ParamsE,@"STO_CUDA_ENTRY STV_DEFAULT"
_ZN7cutlass13device_kernelIN5flash11enable_sm90INS1_16FlashAttnFwdSm90INS1_25CollectiveMainloopFwdSm90ILi2EN4cute5tupleIJNS5_1CILi1EEES8_S8_EEENS6_IJNS7_ILi128EEESA_SA_EEELi128ENS_6half_tEfNS_4arch4Sm90ELb0ELb1ELb1ELb0ELb0ELb0ELb0ELb1ELb1ELb1ELb1ELb0EEENS1_21CollectiveEpilogueFwdISB_S9_SC_SE_Li256ELb0ELb1ELb1ELb0EEENS1_19SingleTileSchedulerILb0ELb1ELb1ELi128EEEEEEEEEvNT_6ParamsE:
        /* <DEDUP_REMOVED lines=17> */
.L_x_7192:
[----:B------:R-:W-:Y:S05]  /*0110*/  BSYNC B0 ;  /* 0x0000000000007941 */ /* 0x000fea0003800000 */
.L_x_7191:
[----:B------:R-:W-:Y:S01]  /*0120*/  VOTEU.ANY UP0, P0 ;  /* 0x00000000003f7886 */ /* 0x000fe20000000100 */
[----:B------:R-:W0:Y:S01]  /*0130*/  SHFL.IDX PT, R2, R0, RZ, 0x1f ;  /* 0x00001fff00027589 */ /* 0x000e2200000e0000 */
[----:B------:R-:W-:Y:S01]  /*0140*/  UMOV UR4, 0x80 ;  /* 0x0000008000047882 */ /* 0x000fe20000000000 */
[----:B------:R-:W-:Y:S01]  /*0150*/  UMOV UR7, 0x100 ;  /* 0x0000010000077882 */ /* 0x000fe20000000000 */
[----:B------:R-:W-:Y:S01]  /*0160*/  SHF.R.U32.HI R19, RZ, 0x7, R3 ;  /* 0x00000007ff137819 */ /* 0x000fe20000011603 */
[----:B------:R-:W1:Y:S01]  /*0170*/  @UP0 S2UR UR8, SR_CgaCtaId ;  /* 0x00000000000809c3 */ /* 0x000e620000008800 */
[----:B------:R-:W-:Y:S01]  /*0180*/  @UP0 UMOV UR6, 0x400 ;  /* 0x0000040000060882 */ /* 0x000fe20000000000 */
[----:B------:R-:W-:-:S04]  /*0190*/  @UP0 UIADD3 UR4, -UR4, 0x100000, URZ ;  /* 0x0010000004040890 */ /* 0x000fc8000fffe13f */
[----:B------:R-:W-:Y:S02]  /*01a0*/  @UP0 USHF.L.U32 UR5, UR4, 0xb, URZ ;  /* 0x0000000b04050899 */ /* 0x000fe4000800063f */
[----:B------:R-:W-:Y:S01]  /*01b0*/  @UP0 USHF.L.U32 UR4, UR4, 0x1, URZ ;  /* 0x0000000104040899 */ /* 0x000fe2000800063f */
[----:B------:R-:W-:Y:S01]  /*01c0*/  VOTEU.ANY UP1, P0 ;  /* 0x00000000003f7886 */ /* 0x000fe20000020100 */
[----:B0-----:R-:W-:Y:S02]  /*01d0*/  ISETP.NE.AND P1, PT, R2, RZ, PT ;  /* 0x000000ff0200720c */ /* 0x001fe40003f25270 */
[----:B------:R0:W2:Y:S01]  /*01e0*/  SHFL.IDX PT, R2, R19, RZ, 0x1f ;  /* 0x00001fff13027589 */ /* 0x0000a200000e0000 */
[----:B-1----:R-:W-:Y:S02]  /*01f0*/  @UP0 ULEA UR8, UR8, UR6, 0x18 ;  /* 0x0000000608080291 */ /* 0x002fe4000f8ec03f */
[----:B------:R-:W-:-:S04]  /*0200*/  @UP0 UIADD3 UR6, -UR7, 0x100000, URZ ;  /* 0x0010000007060890 */ /* 0x000fc8000fffe13f */
[----:B------:R-:W-:Y:S02]  /*0210*/  @UP0 USHF.L.U32 UR7, UR6, 0xb, URZ ;  /* 0x0000000b06070899 */ /* 0x000fe4000800063f */
[----:B------:R-:W-:Y:S01]  /*0220*/  @UP0 USHF.L.U32 UR6, UR6, 0x1, URZ ;  /* 0x0000000106060899 */ /* 0x000fe2000800063f */
[----:B------:R-:W-:Y:S01]  /*0230*/  VOTEU.ANY UP0, P0 ;  /* 0x00000000003f7886 */ /* 0x000fe20000000100 */
[----:B------:R-:W1:Y:S04]  /*0240*/  FENCE.VIEW.ASYNC.S ;  /* 0x00000000000073c6 */ /* 0x000e680000000000 */
[----:B-1----:R0:W1:Y:S06]  /*0250*/  @UP0 SYNCS.EXCH.64 URZ, [UR8+0x28800], UR4 ;  /* 0x02880004083f05b2 */ /* 0x00206c0008000100 */
[----:B------:R0:W3:Y:S02]  /*0260*/  @UP1 SYNCS.EXCH.64 URZ, [UR8+0x28820], UR6 ;  /* 0x02882006083f15b2 */ /* 0x0000e40008000100 */
[----:B0-----:R-:W-:Y:S05]  /*0270*/  @P1 BRA `(.L_x_7193) ;  /* 0x0000000000481947 */ /* 0x001fea0003800000 */
[----:B------:R-:W0:Y:S01]  /*0280*/  S2UR UR5, SR_CgaCtaId ;  /* 0x00000000000579c3 */ /* 0x000e220000008800 */
        /* <DEDUP_REMOVED lines=15> */
[----:B------:R0:W0:Y:S01]  /*0380*/  SYNCS.EXCH.64 URZ, [UR8+0x28848], UR6 ;  /* 0x02884806083f75b2 */ /* 0x0000220008000100 */
[----:B------:R-:W-:Y:S01]  /*0390*/  NOP ;  /* 0x0000000000007918 */ /* 0x000fe20000000000 */
.L_x_7193:
[----:B------:R-:W5:Y:S01]  /*03a0*/  SHFL.IDX PT, R3, R0, RZ, 0x1f ;  /* 0x00001fff00037589 */ /* 0x000f6200000e0000 */
[----:B------:R-:W-:Y:S01]  /*03b0*/  NOP ;  /* 0x0000000000007918 */ /* 0x000fe20000000000 */
[----:B-----5:R-:W-:-:S13]  /*03c0*/  ISETP.NE.AND P0, PT, R3, RZ, PT ;  /* 0x000000ff0300720c */ /* 0x020fda0003f05270 */
        /* <DEDUP_REMOVED lines=17> */
[----:B------:R0:W0:Y:S01]  /*04e0*/  SYNCS.EXCH.64 URZ, [UR8+0x28868], UR6 ;  /* 0x02886806083f75b2 */ /* 0x0000220008000100 */
[----:B------:R-:W-:Y:S01]  /*04f0*/  NOP ;  /* 0x0000000000007918 */ /* 0x000fe20000000000 */
.L_x_7194:
[----:B------:R-:W5:Y:S01]  /*0500*/  SHFL.IDX PT, R3, R0, RZ, 0x1f ;  /* 0x00001fff00037589 */ /* 0x000f6200000e0000 */
[----:B------:R-:W-:Y:S01]  /*0510*/  NOP ;  /* 0x0000000000007918 */ /* 0x000fe20000000000 */
[----:B-----5:R-:W-:-:S13]  /*0520*/  ISETP.NE.AND P0, PT, R3, RZ, PT ;  /* 0x000000ff0300720c */ /* 0x020fda0003f05270 */
        /* <DEDUP_REMOVED lines=13> */
[----:B------:R0:W0:Y:S01]  /*0600*/  SYNCS.EXCH.64 URZ, [UR6+0x28888], UR4 ;  /* 0x02888804063f75b2 */ /* 0x0000220008000100 */
[----:B------:R-:W-:Y:S01]  /*0610*/  NOP ;  /* 0x0000000000007918 */ /* 0x000fe20000000000 */
.L_x_7195:
        /* <DEDUP_REMOVED lines=22> */
.L_x_7196:
        /* <DEDUP_REMOVED lines=22> */
.L_x_7197:
[----:B--2---:R-:W-:Y:S01]  /*08e0*/  ISETP.NE.AND P0, PT, R2, RZ, PT ;  /* 0x000000ff0200720c */ /* 0x004fe20003f05270 */
[----:B------:R-:W-:Y:S01]  /*08f0*/  IMAD.MOV.U32 R2, RZ, RZ, 0x1 ;  /* 0x00000001ff027424 */ /* 0x000fe200078e00ff */
[----:B------:R-:W-:Y:S01]  /*0900*/  NOP ;  /* 0x0000000000007918 */ /* 0x000fe20000000000 */
[----:B------:R-:W-:Y:S01]  /*0910*/  ULDC.64 UR44, c[0x0][0x208] ;  /* 0x00008200002c7ab9 */ /* 0x000fe20000000a00 */
[----:B------:R-:W-:Y:S02]  /*0920*/  BSSY B6, `(.L_x_7198) ;  /* 0x0001459000067945 */ /* 0x000fe40003800000 */
[----:B------:R-:W-:-:S05]  /*0930*/  SEL R2, R2, 0x2, !P0 ;  /* 0x0000000202027807 */ /* 0x000fca0004000000 */
[----:B------:R2:W-:Y:S01]  /*0940*/  STL [R1+0x14], R2 ;  /* 0x0000140201007387 */ /* 0x0005e20000100800 */
[----:B01-34-:R-:W-:Y:S06]  /*0950*/  BAR.SYNC.DEFER_BLOCKING 0x0 ;  /* 0x0000000000007b1d */ /* 0x01bfec0000010000 */
[----:B------:R-:W-:Y:S05]  /*0960*/  @!P0 BRA `(.L_x_7199) ;  /* 0x0000010400b08947 */ /* 0x000fea0003800000 */
.L_x_7200:
[----:B------:R-:W-:-:S08]  /*0970*/  NOP ;  /* 0x0000000000007918 */ /* 0x000fd00000000000 */
[----:B------:R-:W0:Y:S02]  /*0980*/  USETMAXREG.TRY_ALLOC.CTAPOOL UP0, 0xf0 ;  /* 0x000000f0000079c8 */ /* 0x000e240008000600 */
[----:B0-----:R-:W-:-:S13]  /*0990*/  PLOP3.LUT P0, PT, PT, PT, UP0, 0x80, 0x0 ;  /* 0x000000000000781c */ /* 0x001fda0003f0f008 */
[----:B------:R-:W-:Y:S05]  /*09a0*/  @!P0 BRA `(.L_x_7200) ;  /* 0xfffffffc00f08947 */ /* 0x000fea000383ffff */
[----:B--2---:R-:W0:Y:S01]  /*09b0*/  LDC R2, c[0x0][0xc50] ;  /* 0x00031400ff027b82 */ /* 0x004e220000000800 */
[----:B------:R-:W1:Y:S07]  /*09c0*/  S2R R6, SR_TID.X ;  /* 0x0000000000067919 */ /* 0x000e6e0000002100 */
[----:B------:R-:W2:Y:S08]  /*09d0*/  S2UR UR4, SR_CTAID.Y ;  /* 0x00000000000479c3 */ /* 0x000eb00000002600 */
[----:B------:R-:W3:Y:S08]  /*09e0*/  S2UR UR5, SR_CTAID.Z ;  /* 0x00000000000579c3 */ /* 0x000ef00000002700 */
[----:B------:R-:W-:Y:S06]  /*09f0*/  BAR.ARV 0x8, 0x180 ;  /* 0x0206000000007b1d */ /* 0x000fec0000002000 */
[----:B0-----:R-:W-:Y:S01]  /*0a00*/  ISETP.NE.AND P1, PT, R2, 0x1, PT ;  /* 0x000000010200780c */ /* 0x001fe20003f25270 */
[----:B--2---:R-:W-:Y:S01]  /*0a10*/  IMAD.U32 R18, RZ, RZ, UR4 ;  /* 0x00000004ff127e24 */ /* 0x004fe2000f8e00ff */
[----:B-1----:R-:W-:-:S11]  /*0a20*/  LOP3.LUT R4, R6, 0xffffff80, RZ, 0xc0, !PT ;  /* 0xffffff8006047812 */ /* 0x002fd600078ec0ff */
[----:B------:R-:W0:Y:S01]  /*0a30*/  @P1 LDC R0, c[0x0][0xc54] ;  /* 0x00031500ff001b82 */ /* 0x000e220000000800 */
[----:B------:R-:W-:-:S07]  /*0a40*/  ISETP.NE.AND P0, PT, R4, 0x80, PT ;  /* 0x000000800400780c */ /* 0x000fce0003f05270 */
[----:B------:R-:W1:Y:S08]  /*0a50*/  @P1 LDC R3, c[0x0][0xc58] ;  /* 0x00031600ff031b82 */ /* 0x000e700000000800 */
[----:B------:R-:W-:Y:S06]  /*0a60*/  @!P0 BAR.ARV 0x9, 0x100 ;  /* 0x0244000000008b1d */ /* 0x000fec0000002000 */
[----:B---3--:R-:W-:Y:S01]  /*0a70*/  ISETP.LE.AND P0, PT, RZ, UR5, PT ;  /* 0x00000005ff007c0c */ /* 0x008fe2000bf03270 */
[----:B0-----:R-:W-:-:S05]  /*0a80*/  @P1 IMAD.HI.U32 R0, R0, UR4, RZ ;  /* 0x0000000400001c27 */ /* 0x001fca000f8e00ff */
[----:B-1----:R-:W-:-:S05]  /*0a90*/  @P1 SHF.R.U32.HI R18, RZ, R3, R0 ;  /* 0x00000003ff121219 */ /* 0x002fca0000011600 */
[----:B------:R-:W-:-:S04]  /*0aa0*/  IMAD.MOV R3, RZ, RZ, -R18 ;  /* 0x000000ffff037224 */ /* 0x000fc800078e0a12 */
[----:B------:R-:W-:Y:S01]  /*0ab0*/  IMAD R17, R2, R3, UR4 ;  /* 0x0000000402117e24 */ /* 0x000fe2000f8e0203 */
[----:B------:R-:W-:Y:S06]  /*0ac0*/  @!P0 BRA `(.L_x_7201) ;  /* 0x0000014000f88947 */ /* 0x000fec0003800000 */
[----:B------:R-:W0:Y:S01]  /*0ad0*/  LDC R0, c[0x0][0x448] ;  /* 0x00011200ff007b82 */ /* 0x000e220000000800 */
[----:B------:R-:W1:Y:S01]  /*0ae0*/  S2R R23, SR_CTAID.X ;  /* 0x0000000000177919 */ /* 0x000e620000002500 */
[----:B------:R-:W-:-:S06]  /*0af0*/  VIADD R89, R6, 0xffffff80 ;  /* 0xffffff8006597836 */ /* 0x000fcc0000000000 */
[----:B------:R-:W2:Y:S08]  /*0b00*/  LDC.64 R2, c[0x0][0x418] ;  /* 0x00010600ff027b82 */ /* 0x000eb00000000a00 */
[----:B------:R-:W3:Y:S01]  /*0b10*/  LDC.64 R12, c[0x0][0x9e0] ;  /* 0x00027800ff0c7b82 */ /* 0x000ee20000000a00 */
[----:B0-----:R-:W-:-:S07]  /*0b20*/  ISETP.NE.AND P1, PT, R0, 0x1, PT ;  /* 0x000000010000780c */ /* 0x001fce0003f25270 */
[----:B------:R-:W0:Y:S01]  /*0b30*/  LDC R9, c[0x0][0x288] ;  /* 0x0000a200ff097b82 */ /* 0x000e220000000800 */
[----:B--2---:R-:W-:-:S07]  /*0b40*/  ISETP.NE.U32.AND P0, PT, R2, RZ, PT ;  /* 0x000000ff0200720c */ /* 0x004fce0003f05070 */
[----:B------:R-:W2:Y:S01]  /*0b50*/  LDC R16, c[0x0][0x424] ;  /* 0x00010900ff107b82 */ /* 0x000ea20000000800 */
[----:B-1----:R-:W-:Y:S01]  /*0b60*/  IMAD.SHL.U32 R23, R23, 0x80, RZ ;  /* 0x0000008017177824 */ /* 0x002fe200078e00ff */
[----:B------:R-:W-:-:S03]  /*0b70*/  ISETP.NE.AND.EX P0, PT, R3, RZ, PT, P0 ;  /* 0x000000ff0300720c */ /* 0x000fc60003f05300 */
[----:B------:R-:W-:Y:S01]  /*0b80*/  @P1 VIADD R0, R23, 0x7f ;  /* 0x0000007f17001836 */ /* 0x000fe20000000000 */
[----:B---3--:R-:W-:Y:S02]  /*0b90*/  ISETP.GE.AND P2, PT, R13, 0x1, PT ;  /* 0x000000010d00780c */ /* 0x008fe40003f46270 */
[----:B------:R-:W1:Y:S08]  /*0ba0*/  @P1 LDC R5, c[0x0][0x44c] ;  /* 0x00011300ff051b82 */ /* 0x000e700000000800 */
[----:B------:R-:W3:Y:S01]  /*0bb0*/  @P1 LDC R7, c[0x0][0x450] ;  /* 0x00011400ff071b82 */ /* 0x000ee20000000800 */
[----:B0-----:R-:W-:-:S07]  /*0bc0*/  IADD3 R3, -R9, 0x1, RZ ;  /* 0x0000000109037810 */ /* 0x001fce0007ffe1ff */
[----:B------:R-:W0:Y:S01]  /*0bd0*/  LDC R11, c[0x0][0x2f0] ;  /* 0x0000bc00ff0b7b82 */ /* 0x000e220000000800 */
[----:B--2---:R-:W-:Y:S01]  /*0be0*/  SEL R16, R16, 0x1, P0 ;  /* 0x0000000110107807 */ /* 0x004fe20000000000 */
[----:B-1----:R-:W-:-:S04]  /*0bf0*/  @P1 IMAD.HI.U32 R2, R0, R5, RZ ;  /* 0x0000000500021227 */ /* 0x002fc800078e00ff */
[----:B------:R-:W-:Y:S01]  /*0c00*/  VIADD R0, R23, 0x7f ;  /* 0x0000007f17007836 */ /* 0x000fe20000000000 */
[----:B---3--:R-:W-:Y:S01]  /*0c10*/  @P1 SHF.R.U32.HI R0, RZ, R7, R2 ;  /* 0x00000007ff001219 */ /* 0x008fe20000011602 */
[----:B0-----:R-:W-:-:S04]  /*0c20*/  IMAD R3, R16, R11, R3 ;  /* 0x0000000b10037224 */ /* 0x001fc800078e0203 */
[----:B------:R-:W-:-:S04]  /*0c30*/  IMAD.IADD R3, R3, 0x1, R0 ;  /* 0x0000000103037824 */ /* 0x000fc800078e0200 */
[----:B------:R-:W-:Y:S01]  /*0c40*/  IMAD.IADD R0, R3, 0x1, R12 ;  /* 0x0000000103007824 */ /* 0x000fe200078e020c */
[----:B------:R-:W-:Y:S06]  /*0c50*/  @!P2 BRA `(.L_x_7202) ;  /* 0x000000000040a947 */ /* 0x000fec0003800000 */
[C---:B------:R-:W-:Y:S01]  /*0c60*/  ISETP.GT.AND P0, PT, R3.reuse, RZ, PT ;  /* 0x000000ff0300720c */ /* 0x040fe20003f04270 */
[----:B------:R-:W-:-:S12]  /*0c70*/  VIADD R2, R3, 0xffffffff ;  /* 0xffffffff03027836 */ /* 0x000fd80000000000 */
        /* <DEDUP_REMOVED lines=8> */
.L_x_7203:
[----:B------:R-:W-:-:S13]  /*0d00*/  ISETP.NE.AND P0, PT, R13, 0x1, PT ;  /* 0x000000010d00780c */ /* 0x000fda0003f05270 */
[----:B------:R-:W0:Y:S02]  /*0d10*/  @P0 LDC.64 R4, c[0x0][0x9e8] ;  /* 0x00027a00ff040b82 */ /* 0x000e240000000a00 */
[----:B0-----:R-:W-:-:S05]  /*0d20*/  @P0 IMAD.HI.U32 R4, R2, R4, RZ ;  /* 0x0000000402040227 */ /* 0x001fca00078e00ff */
[----:B------:R-:W-:-:S07]  /*0d30*/  @P0 SHF.R.U32.HI R2, RZ, R5, R4 ;  /* 0x00000005ff020219 */ /* 0x000fce0000011604 */
.L_x_7204:
[----:B------:R-:W-:-:S05]  /*0d40*/  IMAD R3, R2, R13, R13 ;  /* 0x0000000d02037224 */ /* 0x000fca00078e020d */
[----:B------:R-:W-:-:S07]  /*0d50*/  VIMNMX R0, R0, R3, PT ;  /* 0x0000000300007248 */ /* 0x000fce0003fe0100 */
.L_x_7202:
[----:B------:R-:W0:Y:S01]  /*0d60*/  @P1 LDC R4, c[0x0][0x44c] ;  /* 0x00011300ff041b82 */ /* 0x000e220000000800 */
[----:B------:R-:W-:Y:S01]  /*0d70*/  VIADD R2, R0, 0x7f ;  /* 0x0000007f00027836 */ /* 0x000fe20000000000 */
[----:B------:R-:W-:Y:S01]  /*0d80*/  ULDC UR4, c[0x0][0x9dc] ;  /* 0x0002770000047ab9 */ /* 0x000fe20000000800 */
[CC--:B------:R-:W-:Y:S02]  /*0d90*/  IMAD R0, R16.reuse, R11.reuse, 0x7f ;  /* 0x0000007f10007424 */ /* 0x0c0fe400078e020b */
[----:B------:R-:W-:Y:S01]  /*0da0*/  IMAD.MOV.U32 R7, RZ, RZ, R23 ;  /* 0x000000ffff077224 */ /* 0x000fe200078e0017 */
[----:B------:R-:W-:Y:S01]  /*0db0*/  SHF.R.S32.HI R5, RZ, 0x1f, R2 ;  /* 0x0000001fff057819 */ /* 0x000fe20000011402 */
[----:B------:R-:W-:Y:S01]  /*0dc0*/  IMAD R88, R16, R11, -R9 ;  /* 0x0000000b10587224 */ /* 0x000fe200078e0a09 */
[----:B------:R-:W1:Y:S01]  /*0dd0*/  @P1 LDC R15, c[0x0][0x450] ;  /* 0x00011400ff0f1b82 */ /* 0x000e620000000800 */
[----:B------:R-:W-:Y:S02]  /*0de0*/  SHF.R.S32.HI R3, RZ, 0x1f, R0 ;  /* 0x0000001fff037819 */ /* 0x000fe40000011400 */
[----:B------:R-:W-:-:S02]  /*0df0*/  LEA.HI R5, R5, R2, RZ, 0x7 ;  /* 0x0000000205057211 */ /* 0x000fc400078f38ff */
[----:B------:R-:W-:Y:S02]  /*0e00*/  LEA.HI R3, R3, R0, RZ, 0x7 ;  /* 0x0000000003037211 */ /* 0x000fe400078f38ff */
[----:B------:R-:W-:Y:S02]  /*0e10*/  SHF.R.S32.HI R0, RZ, 0x7, R5 ;  /* 0x00000007ff007819 */ /* 0x000fe40000011405 */
[----:B------:R-:W-:-:S04]  /*0e20*/  SHF.R.S32.HI R3, RZ, 0x7, R3 ;  /* 0x00000007ff037819 */ /* 0x000fc80000011403 */
[----:B------:R-:W-:Y:S01]  /*0e30*/  VIMNMX R9, R3, R0, PT ;  /* 0x0000000003097248 */ /* 0x000fe20003fe0100 */
[----:B0-----:R-:W-:-:S05]  /*0e40*/  @P1 IMAD.HI.U32 R4, R23, R4, RZ ;  /* 0x0000000417041227 */ /* 0x001fca00078e00ff */
[----:B-1----:R-:W-:-:S05]  /*0e50*/  @P1 SHF.R.U32.HI R7, RZ, R15, R4 ;  /* 0x0000000fff071219 */ /* 0x002fca0000011604 */
[----:B------:R-:W-:-:S04]  /*0e60*/  IMAD.IADD R2, R88, 0x1, R7 ;  /* 0x0000000158027824 */ /* 0x000fc800078e0207 */
[----:B------:R-:W-:Y:S01]  /*0e70*/  VIADD R0, R2, -UR4 ;  /* 0x8000000402007c36 */ /* 0x000fe20008000000 */
[----:B------:R-:W-:Y:S06]  /*0e80*/  @!P2 BRA `(.L_x_7205) ;  /* 0x00000000003ca947 */ /* 0x000fec0003800000 */
        /* <DEDUP_REMOVED lines=9> */
.L_x_7206:
[----:B------:R-:W-:-:S13]  /*0f20*/  ISETP.NE.AND P0, PT, R13, 0x1, PT ;  /* 0x000000010d00780c */ /* 0x000fda0003f05270 */
[----:B------:R-:W0:Y:S02]  /*0f30*/  @P0 LDC.64 R4, c[0x0][0x9e8] ;  /* 0x00027a00ff040b82 */ /* 0x000e240000000a00 */
[----:B0-----:R-:W-:-:S05]  /*0f40*/  @P0 IMAD.HI.U32 R4, R2, R4, RZ ;  /* 0x0000000402040227 */ /* 0x001fca00078e00ff */
[----:B------:R-:W-:-:S07]  /*0f50*/  @P0 SHF.R.U32.HI R2, RZ, R5, R4 ;  /* 0x00000005ff020219 */ /* 0x000fce0000011604 */
.L_x_7207:
[----:B------:R-:W-:-:S05]  /*0f60*/  IMAD R3, R2, R13, RZ ;  /* 0x0000000d02037224 */ /* 0x000fca00078e02ff */
[----:B------:R-:W-:-:S07]  /*0f70*/  VIMNMX R0, R0, R3, !PT ;  /* 0x0000000300007248 */ /* 0x000fce0007fe0100 */
.L_x_7205:
[----:B------:R-:W-:Y:S01]  /*0f80*/  SHF.R.S32.HI R3, RZ, 0x1f, R0 ;  /* 0x0000001fff037819 */ /* 0x000fe20000011400 */
[----:B------:R-:W-:-:S03]  /*0f90*/  IMAD.MOV.U32 R22, RZ, RZ, RZ ;  /* 0x000000ffff167224 */ /* 0x000fc600078e00ff */
[----:B------:R-:W-:Y:S02]  /*0fa0*/  LEA.HI R3, R3, R0, RZ, 0x7 ;  /* 0x0000000003037211 */ /* 0x000fe400078f38ff */
[----:B------:R-:W-:Y:S02]  /*0fb0*/  SHF.R.U32.HI R0, RZ, 0x10, R17 ;  /* 0x00000010ff007819 */ /* 0x000fe40000011611 */
[----:B------:R-:W-:Y:S02]  /*0fc0*/  SHF.R.S32.HI R3, RZ, 0x7, R3 ;  /* 0x00000007ff037819 */ /* 0x000fe40000011403 */
[----:B------:R-:W-:Y:S02]  /*0fd0*/  ISETP.NE.AND P0, PT, R0, RZ, PT ;  /* 0x000000ff0000720c */ /* 0x000fe40003f05270 */
[----:B------:R-:W-:Y:S02]  /*0fe0*/  VIMNMX R8, RZ, R3, !PT ;  /* 0x00000003ff087248 */ /* 0x000fe40007fe0100 */
[----:B------:R-:W-:-:S02]  /*0ff0*/  LOP3.LUT R17, R17, 0xffff, RZ, 0xc0, !PT ;  /* 0x0000ffff11117812 */ /* 0x000fc400078ec0ff */
[----:B------:R-:W-:-:S07]  /*1000*/  ISETP.GT.AND P1, PT, R9, R8, PT ;  /* 0x000000080900720c */ /* 0x000fce0003f24270 */
[----:B------:R-:W0:Y:S06]  /*1010*/  @!P0 LDC R0, c[0x0][0x9f0] ;  /* 0x00027c00ff008b82 */ /* 0x000e2c0000000800 */
[----:B------:R-:W-:Y:S05]  /*1020*/  @!P1 BRA `(.L_x_7208) ;  /* 0x0000000000709947 */ /* 0x000fea0003800000 */
[-C--:B0-----:R-:W-:Y:S02]  /*1030*/  IABS R6, R0.reuse ;  /* 0x0000000000067213 */ /* 0x081fe40000000000 */
[----:B------:R-:W-:Y:S02]  /*1040*/  IADD3 R2, R0, -0x1, R9 ;  /* 0xffffffff00027810 */ /* 0x000fe40007ffe009 */
[----:B------:R-:W0:Y:S03]  /*1050*/  I2F.RP R4, R6 ;  /* 0x0000000600047306 */ /* 0x000e260000209400 */
[----:B------:R-:W-:Y:S01]  /*1060*/  IMAD.IADD R5, R2, 0x1, -R8 ;  /* 0x0000000102057824 */ /* 0x000fe200078e0a08 */
[----:B------:R-:W-:-:S04]  /*1070*/  IABS R2, R0 ;  /* 0x0000000000027213 */ /* 0x000fc80000000000 */
[----:B------:R-:W-:Y:S02]  /*1080*/  IABS R10, R5 ;  /* 0x00000005000a7213 */ /* 0x000fe40000000000 */
[----:B------:R-:W-:-:S04]  /*1090*/  LOP3.LUT R5, R5, R0, RZ, 0x3c, !PT ;  /* 0x0000000005057212 */ /* 0x000fc800078e3cff */
[----:B------:R-:W-:Y:S01]  /*10a0*/  ISETP.GE.AND P2, PT, R5, RZ, PT ;  /* 0x000000ff0500720c */ /* 0x000fe20003f46270 */
[----:B0-----:R-:W0:Y:S02]  /*10b0*/  MUFU.RCP R4, R4 ;  /* 0x0000000400047308 */ /* 0x001e240000001000 */
[----:B0-----:R-:W-:Y:S02]  /*10c0*/  VIADD R3, R4, 0xffffffe ;  /* 0x0ffffffe04037836 */ /* 0x001fe40000000000 */
[----:B------:R-:W-:Y:S02]  /*10d0*/  IMAD.MOV R4, RZ, RZ, -R2 ;  /* 0x000000ffff047224 */ /* 0x000fe400078e0a02 */
[----:B------:R-:W-:Y:S02]  /*10e0*/  IMAD.MOV.U32 R2, RZ, RZ, RZ ;  /* 0x000000ffff027224 */ /* 0x000fe400078e00ff */
[----:B------:R-:W0:Y:S02]  /*10f0*/  F2I.FTZ.U32.TRUNC.NTZ R3, R3 ;  /* 0x0000000300037305 */ /* 0x000e24000021f000 */
[----:B0-----:R-:W-:-:S04]  /*1100*/  IMAD.MOV R7, RZ, RZ, -R3 ;  /* 0x000000ffff077224 */ /* 0x001fc800078e0a03 */
        /* <DEDUP_REMOVED lines=13> */
[----:B------:R-:W-:-:S07]  /*11e0*/  IMAD.MOV.U32 R22, RZ, RZ, R2 ;  /* 0x000000ffff167224 */ /* 0x000fce00078e0002 */
.L_x_7208:
[-C--:B------:R-:W-:Y:S01]  /*11f0*/  IMAD R17, R17, R22.reuse, R8 ;  /* 0x0000001611117224 */ /* 0x080fe200078e0208 */
[----:B------:R-:W-:Y:S01]  /*1200*/  PLOP3.LUT P0, PT, PT, PT, PT, 0x80, 0x0 ;  /* 0x000000000000781c */ /* 0x000fe20003f0f070 */
[----:B0-----:R-:W-:Y:S01]  /*1210*/  IMAD.MOV.U32 R0, RZ, RZ, RZ ;  /* 0x000000ffff007224 */ /* 0x001fe200078e00ff */
        /* <DEDUP_REMOVED lines=70> */
.L_x_7210:
[----:B------:R-:W2:Y:S01]  /*1680*/  LDL.LU R20, [R1+0x14] ;  /* 0x0000140001147983 */ /* 0x000ea20000300800 */
[----:B------:R-:W-:-:S04]  /*1690*/  SHF.L.U32 R2, RZ, 0x1f, RZ ;  /* 0x0000001fff027819 */ /* 0x000fc800000006ff */
[----:B------:R-:W0:Y:S01]  /*16a0*/  SYNCS.PHASECHK.TRANS64.TRYWAIT P1, [UR36+0x28800], R2 ;  /* 0x02880002ff0075a7 */ /* 0x000e220008020164 */
[----:B--2---:R-:W-:-:S04]  /*16b0*/  LOP3.LUT R0, R20, 0x1, RZ, 0xfc, !PT ;  /* 0x0000000114007812 */ /* 0x004fc800078efcff */
[----:B------:R-:W-:Y:S01]  /*16c0*/  ISETP.NE.AND P0, PT, R0, 0x3, PT ;  /* 0x000000030000780c */ /* 0x000fe20003f05270 */
[----:B0-----:R-:W-:-:S12]  /*16d0*/  @!P1 BRA `(.L_x_7211) ;  /* 0x0000013400fc9947 */ /* 0x001fd80003800000 */
.L_x_7371:
[----:B------:R-:W-:Y:S05]  /*16e0*/  @!P0 BRA `(.L_x_7212) ;  /* 0x0000000000048947 */ /* 0x000fea0003800000 */
[----:B------:R-:W-:Y:S01]  /*16f0*/  BPT.TRAP 0x1 ;  /* 0x000000040000795c */ /* 0x000fe20000300000 */
.L_x_7212:
[----:B------:R1:W2:Y:S01]  /*1700*/  SYNCS.PHASECHK.TRANS64.TRYWAIT P2, [UR36+0x28830], R2 ;  /* 0x02883002ff0075a7 */ /* 0x0002a20008040164 */
[----:B------:R-:W-:Y:S05]  /*1710*/  @!P0 BRA `(.L_x_7213) ;  /* 0x0000000000048947 */ /* 0x000fea0003800000 */
[----:B------:R-:W-:Y:S01]  /*1720*/  BPT.TRAP 0x1 ;  /* 0x000000040000795c */ /* 0x000fe20000300000 */
.L_x_7213:
        /* <DEDUP_REMOVED lines=8> */
.L_x_7214:
[----:B------:R-:W-:Y:S05]  /*17b0*/  WARPSYNC.ALL ;  /* 0x0000000000007948 */ /* 0x000fea0003800000 */
[----:B------:R-:W-:Y:S01]  /*17c0*/  IMAD.MOV.U32 R7, RZ, RZ, 0x40000040 ;  /* 0x40000040ff077424 */ /* 0x000fe200078e00ff */
[----:B------:R-:W-:Y:S01]  /*17d0*/  UIADD3 UR4, UR36, 0x18400, URZ ;  /* 0x0001840024047890 */ /* 0x000fe2000fffe03f */
[----:B------:R-:W-:Y:S01]  /*17e0*/  R2UR UR8, R6 ;  /* 0x00000000060872ca */ /* 0x000fe200000e0000 */
[----:B------:R-:W-:Y:S02]  /*17f0*/  WARPGROUP.ARRIVE ;  /* 0x00000000000079c5 */ /* 0x000fe40000000000 */
[----:B------:R-:W-:Y:S01]  /*1800*/  R2UR UR9, R7 ;  /* 0x00000000070972ca */ /* 0x000fe200000e0000 */
[----:B------:R-:W-:Y:S01]  /*1810*/  USHF.R.U32.HI UR4, URZ, 0x4, UR4 ;  /* 0x000000043f047899 */ /* 0x000fe20008011604 */
[----:B01----:R-:W0:Y:S01]  /*1820*/  LDC R2, c[0x0][0x448] ;  /* 0x00011200ff027b82 */ /* 0x003e220000000800 */
[----:B------:R-:W-:Y:S01]  /*1830*/  UMOV UR11, 0x40000040 ;  /* 0x40000040000b7882 */ /* 0x000fe20000000000 */
[----:B------:R-:W-:Y:S01]  /*1840*/  UMOV UR33, 0x40000040 ;  /* 0x4000004000217882 */ /* 0x000fe20000000000 */
[----:B------:R-:W-:Y:S01]  /*1850*/  ULOP3.LUT UR4, UR4, 0x3fff, URZ, 0xc0, !UPT ;  /* 0x00003fff04047892 */ /* 0x000fe2000f8ec03f */
[----:B------:R-:W-:Y:S01]  /*1860*/  LEA.HI R11, R91, R91, RZ, 0x1 ;  /* 0x0000005b5b0b7211 */ /* 0x000fe200078f08ff */
[----:B------:R-:W-:Y:S01]  /*1870*/  UMOV UR35, 0x40000040 ;  /* 0x4000004000237882 */ /* 0x000fe20000000000 */
[----:B------:R-:W-:Y:S01]  /*1880*/  UMOV UR29, 0x40000040 ;  /* 0x40000040001d7882 */ /* 0x000fe20000000000 */
[----:B------:R-:W-:Y:S01]  /*1890*/  ULOP3.LUT UR6, UR4, 0x10000, URZ, 0xfc, !UPT ;  /* 0x0001000004067892 */ /* 0x000fe2000f8efc3f */
[----:B------:R-:W-:Y:S01]  /*18a0*/  LEA.HI R92, R92, R89, RZ, 0x2 ;  /* 0x000000595c5c7211 */ /* 0x000fe200078f10ff */
[----:B------:R-:W-:Y:S01]  /*18b0*/  UMOV UR31, 0x40000040 ;  /* 0x40000040001f7882 */ /* 0x000fe20000000000 */
[----:B------:R-:W-:Y:S01]  /*18c0*/  UMOV UR25, 0x40000040 ;  /* 0x4000004000197882 */ /* 0x000fe20000000000 */
[----:B------:R-:W-:Y:S01]  /*18d0*/  UIADD3 UR34, UR6, 0x2, URZ ;  /* 0x0000000206227890 */ /* 0x000fe2000fffe03f */
[----:B------:R-:W-:Y:S01]  /*18e0*/  LOP3.LUT R92, R92, 0xfffffffc, RZ, 0xc0, !PT ;  /* 0xfffffffc5c5c7812 */ /* 0x000fe200078ec0ff */
[----:B------:R-:W-:-:S02]  /*18f0*/  UIADD3 UR30, UR6, 0x4, URZ ;  /* 0x00000004061e7890 */ /* 0x000fc4000fffe03f */
[----:B------:R-:W-:Y:S01]  /*1900*/  UMOV UR10, UR6 ;  /* 0x00000006000a7c82 */ /* 0x000fe20008000000 */
[----:B------:R-:W-:Y:S01]  /*1910*/  UIADD3 UR26, UR6, 0x6, URZ ;  /* 0x00000006061a7890 */ /* 0x000fe2000fffe03f */
[----:B------:R-:W-:Y:S01]  /*1920*/  HGMMA.64x128x16.F32 R24, gdesc[UR8], RZ, !UPT, gsb0 ;  /* 0x01e00000081879f0 */ /* 0x000fe2000c0008ff */
[----:B------:R-:W-:Y:S01]  /*1930*/  R2UR UR8, R6 ;  /* 0x00000000060872ca */ /* 0x000fe200000e0000 */
[----:B------:R-:W-:Y:S01]  /*1940*/  UMOV UR27, 0x40000040 ;  /* 0x40000040001b7882 */ /* 0x000fe20000000000 */
[----:B------:R-:W-:Y:S01]  /*1950*/  UIADD3 UR22, UR6, 0x400, URZ ;  /* 0x0000040006167890 */ /* 0x000fe2000fffe03f */
[----:B------:R-:W-:Y:S01]  /*1960*/  IMAD.IADD R92, R89, 0x1, -R92 ;  /* 0x00000001595c7824 */ /* 0x000fe200078e0a5c */
[----:B------:R-:W-:Y:S01]  /*1970*/  UMOV UR21, 0x40000040 ;  /* 0x4000004000157882 */ /* 0x000fe20000000000 */
[----:B------:R-:W-:Y:S01]  /*1980*/  UMOV UR23, 0x40000040 ;  /* 0x4000004000177882 */ /* 0x000fe20000000000 */
[----:B------:R-:W-:Y:S01]  /*1990*/  UIADD3 UR18, UR6, 0x402, URZ ;  /* 0x0000040206127890 */ /* 0x000fe2000fffe03f */
[----:B0-----:R-:W-:Y:S01]  /*19a0*/  ISETP.NE.AND P2, PT, R2, 0x1, PT ;  /* 0x000000010200780c */ /* 0x001fe20003f45270 */
[----:B------:R-:W-:Y:S01]  /*19b0*/  UMOV UR17, 0x40000040 ;  /* 0x4000004000117882 */ /* 0x000fe20000000000 */
[----:B------:R-:W-:Y:S01]  /*19c0*/  UMOV UR19, 0x40000040 ;  /* 0x4000004000137882 */ /* 0x000fe20000000000 */
[----:B------:R-:W-:Y:S01]  /*19d0*/  UIADD3 UR14, UR6, 0x404, URZ ;  /* 0x00000404060e7890 */ /* 0x000fe2000fffe03f */
[----:B------:R-:W-:Y:S01]  /*19e0*/  LOP3.LUT R2, R93, 0xffffff80, RZ, 0xc0, !PT ;  /* 0xffffff805d027812 */ /* 0x000fe200078ec0ff */
[----:B------:R-:W-:Y:S01]  /*19f0*/  UMOV UR13, 0x40000040 ;  /* 0x40000040000d7882 */ /* 0x000fe20000000000 */
[----:B------:R-:W-:Y:S01]  /*1a00*/  UIADD3 UR32, UR8, 0x2, URZ ;  /* 0x0000000208207890 */ /* 0x000fe2000fffe03f */
[----:B------:R-:W-:Y:S01]  /*1a10*/  LEA.HI R15, R92, R92, RZ, 0x1 ;  /* 0x0000005c5c0f7211 */ /* 0x000fe200078f08ff */
[----:B------:R-:W-:Y:S01]  /*1a20*/  UIADD3 UR28, UR8, 0x4, URZ ;  /* 0x00000004081c7890 */ /* 0x000fe2000fffe03f */
[----:B------:R-:W-:Y:S01]  /*1a30*/  IMAD.IADD R2, R89, 0x1, -R2 ;  /* 0x0000000159027824 */ /* 0x000fe200078e0a02 */
[----:B------:R-:W-:Y:S01]  /*1a40*/  UIADD3 UR24, UR8, 0x6, URZ ;  /* 0x0000000608187890 */ /* 0x000fe2000fffe03f */
[----:B------:R-:W-:Y:S01]  /*1a50*/  LOP3.LUT R15, R15, 0x1ffffffe, RZ, 0xc0, !PT ;  /* 0x1ffffffe0f0f7812 */ /* 0x000fe200078ec0ff */
[----:B------:R-:W-:-:S02]  /*1a60*/  UIADD3 UR20, UR8, 0x400, URZ ;  /* 0x0000040008147890 */ /* 0x000fc4000fffe03f */
[----:B------:R-:W-:Y:S01]  /*1a70*/  UIADD3 UR16, UR8, 0x402, URZ ;  /* 0x0000040208107890 */ /* 0x000fe2000fffe03f */
[----:B------:R-:W-:Y:S01]  /*1a80*/  SHF.R.S32.HI R5, RZ, 0x1f, R2 ;  /* 0x0000001fff057819 */ /* 0x000fe20000011402 */
[----:B------:R-:W-:Y:S01]  /*1a90*/  UIADD3 UR12, UR8, 0x404, URZ ;  /* 0x00000404080c7890 */ /* 0x000fe2000fffe03f */
[----:B------:R-:W-:Y:S01]  /*1aa0*/  UMOV UR15, 0x40000040 ;  /* 0x40000040000f7882 */ /* 0x000fe20000000000 */
[----:B------:R-:W-:Y:S01]  /*1ab0*/  UIADD3 UR8, UR8, 0x406, URZ ;  /* 0x0000040608087890 */ /* 0x000fe2000fffe03f */
[----:B------:R-:W-:Y:S01]  /*1ac0*/  LEA.HI R14, R5, R2, RZ, 0x5 ;  /* 0x00000002050e7211 */ /* 0x000fe200078f28ff */
[----:B------:R-:W-:Y:S01]  /*1ad0*/  UIADD3 UR10, UR6, 0x406, URZ ;  /* 0x00000406060a7890 */ /* 0x000fe2000fffe03f */
[----:B------:R-:W-:Y:S01]  /*1ae0*/  UMOV UR9, 0x40000040 ;  /* 0x4000004000097882 */ /* 0x000fe20000000000 */
[----:B------:R-:W-:Y:S01]  /*1af0*/  UMOV UR11, 0x40000040 ;  /* 0x40000040000b7882 */ /* 0x000fe20000000000 */
[----:B------:R-:W-:Y:S01]  /*1b00*/  ULDC UR4, c[0x0][0x9d8] ;  /* 0x0002760000047ab9 */ /* 0x000fe20000000800 */
[----:B------:R-:W-:Y:S01]  /*1b10*/  SHF.R.S32.HI R14, RZ, 0x5, R14 ;  /* 0x00000005ff0e7819 */ /* 0x000fe2000001140e */
[----:B------:R-:W-:Y:S01]  /*1b20*/  ULDC UR38, c[0x0][0x2f0] ;  /* 0x0000bc0000267ab9 */ /* 0x000fe20000000800 */
[----:B------:R-:W-:-:S02]  /*1b30*/  ULDC UR5, c[0x0][0x9dc] ;  /* 0x0002770000057ab9 */ /* 0x000fc40000000800 */
[----:B------:R-:W-:Y:S01]  /*1b40*/  ULOP3.LUT UR5, URZ, UR5, URZ, 0x33, !UPT ;  /* 0x000000053f057292 */ /* 0x000fe2000f8e333f */
[----:B------:R-:W-:Y:S01]  /*1b50*/  IMAD R14, R14, 0x10, R23 ;  /* 0x000000100e0e7824 */ /* 0x000fe200078e0217 */
[----:B------:R-:W-:Y:S02]  /*1b60*/  WARPGROUP.DEPBAR.LE gsb0, 0x0 ;  /* 0x00008000000079c5 */ /* 0x000fe40000010000 */
[----:B------:R-:W-:-:S06]  /*1b70*/  WARPGROUP.ARRIVE ;  /* 0x00000000000079c5 */ /* 0x000fcc0000000000 */
[----:B------:R-:W-:Y:S03]  /*1b80*/  HGMMA.64x128x16.F32 R24, gdesc[UR32], R24, gsb0 ;  /* 0x01e00000201879f0 */ /* 0x000fe60008000818 */
[----:B------:R-:W-:Y:S02]  /*1b90*/  WARPGROUP.DEPBAR.LE gsb0, 0x0 ;  /* 0x00008000000079c5 */ /* 0x000fe40000010000 */
[----:B------:R-:W-:-:S07]  /*1ba0*/  WARPGROUP.ARRIVE ;  /* 0x00000000000079c5 */ /* 0x000fce0000000000 */
        /* <DEDUP_REMOVED lines=17> */
[----:B------:R-:W-:Y:S01]  /*1cc0*/  FMUL.FTZ R8, R30, UR4 ;  /* 0x000000041e087c20 */ /* 0x000fe20008410000 */
[----:B------:R-:W-:Y:S01]  /*1cd0*/  FMUL.FTZ R30, R46, UR4 ;  /* 0x000000042e1e7c20 */ /* 0x000fe20008410000 */
[----:B------:R-:W-:Y:S01]  /*1ce0*/  FMUL.FTZ R46, R62, UR4 ;  /* 0x000000043e2e7c20 */ /* 0x000fe20008410000 */
[----:B------:R-:W-:Y:S01]  /*1cf0*/  LOP3.LUT R62, R11, 0x3fffffe, RZ, 0xc0, !PT ;  /* 0x03fffffe0b3e7812 */ /* 0x000fe200078ec0ff */
[----:B------:R-:W-:Y:S01]  /*1d00*/  FMUL.FTZ R10, R34, UR4 ;  /* 0x00000004220a7c20 */ /* 0x000fe20008410000 */
[----:B------:R-:W-:Y:S01]  /*1d10*/  LEA.HI R11, R5, R2, RZ, 0x2 ;  /* 0x00000002050b7211 */ /* 0x000fe200078f10ff */
[----:B------:R-:W-:Y:S01]  /*1d20*/  FMUL.FTZ R3, R24, UR4 ;  /* 0x0000000418037c20 */ /* 0x000fe20008410000 */
[----:B------:R-:W-:Y:S01]  /*1d30*/  FMUL.FTZ R34, R50, UR4 ;  /* 0x0000000432227c20 */ /* 0x000fe20008410000 */
[----:B------:R-:W-:Y:S01]  /*1d40*/  FMUL.FTZ R50, R66, UR4 ;  /* 0x0000000442327c20 */ /* 0x000fe20008410000 */
[--C-:B------:R-:W-:Y:S01]  /*1d50*/  SHF.R.S32.HI R5, RZ, 0x2, R11.reuse ;  /* 0x00000002ff057819 */ /* 0x100fe2000001140b */
[----:B------:R-:W0:Y:S01]  /*1d60*/  @P2 LDC R66, c[0x0][0x44c] ;  /* 0x00011300ff422b82 */ /* 0x000e220000000800 */
[----:B------:R-:W-:Y:S01]  /*1d70*/  SHF.R.S32.HI R24, RZ, 0x1f, R11 ;  /* 0x0000001fff187819 */ /* 0x000fe2000001140b */
[----:B------:R-:W-:Y:S01]  /*1d80*/  FMUL.FTZ R90, R25, UR4 ;  /* 0x00000004195a7c20 */ /* 0x000fe20008410000 */
[----:B------:R-:W-:-:S02]  /*1d90*/  IMAD.IADD R62, R91, 0x1, -R62 ;  /* 0x000000015b3e7824 */ /* 0x000fc400078e0a3e */
[----:B------:R-:W-:Y:S01]  /*1da0*/  FMUL.FTZ R103, R49, UR4 ;  /* 0x0000000431677c20 */ /* 0x000fe20008410000 */
[-C--:B------:R-:W-:Y:S01]  /*1db0*/  LEA.HI R24, R24, R5.reuse, RZ, 0x3 ;  /* 0x0000000518187211 */ /* 0x080fe200078f18ff */
[----:B------:R-:W-:Y:S01]  /*1dc0*/  FMUL.FTZ R9, R31, UR4 ;  /* 0x000000041f097c20 */ /* 0x000fe20008410000 */
[----:B------:R-:W-:Y:S01]  /*1dd0*/  FMUL.FTZ R31, R32, UR4 ;  /* 0x00000004201f7c20 */ /* 0x000fe20008410000 */
[----:B------:R-:W1:Y:S01]  /*1de0*/  @P2 LDC R25, c[0x0][0x450] ;  /* 0x00011400ff192b82 */ /* 0x000e620000000800 */
[----:B------:R-:W-:Y:S01]  /*1df0*/  LOP3.LUT R24, R24, 0xfffffff8, RZ, 0xc0, !PT ;  /* 0xfffffff818187812 */ /* 0x000fe200078ec0ff */
[----:B------:R-:W-:Y:S01]  /*1e00*/  FMUL.FTZ R4, R27, UR4 ;  /* 0x000000041b047c20 */ /* 0x000fe20008410000 */
[----:B------:R-:W-:Y:S01]  /*1e10*/  FMUL.FTZ R32, R47, UR4 ;  /* 0x000000042f207c20 */ /* 0x000fe20008410000 */
[----:B------:R-:W-:Y:S01]  /*1e20*/  FMUL.FTZ R27, R28, UR4 ;  /* 0x000000041c1b7c20 */ /* 0x000fe20008410000 */
[----:B------:R-:W-:Y:S01]  /*1e30*/  IADD3 R21, R14, R5, -R24 ;  /* 0x000000050e157210 */ /* 0x000fe20007ffe818 */
[----:B------:R-:W-:-:S02]  /*1e40*/  IMAD.IADD R5, R92, 0x1, -R15 ;  /* 0x000000015c057824 */ /* 0x000fc400078e0a0f */
[----:B------:R-:W-:Y:S01]  /*1e50*/  FMUL.FTZ R28, R43, UR4 ;  /* 0x000000042b1c7c20 */ /* 0x000fe20008410000 */
[----:B------:R-:W-:Y:S02]  /*1e60*/  IMAD.MOV.U32 R47, RZ, RZ, -0x80 ;  /* 0xffffff80ff2f7424 */ /* 0x000fe400078e00ff */
[----:B------:R-:W-:Y:S01]  /*1e70*/  FMUL.FTZ R43, R44, UR4 ;  /* 0x000000042c2b7c20 */ /* 0x000fe20008410000 */
[----:B------:R-:W-:Y:S02]  /*1e80*/  IMAD R62, R62, 0x40, R21 ;  /* 0x000000403e3e7824 */ /* 0x000fe400078e0215 */
[----:B------:R-:W-:Y:S01]  /*1e90*/  FMUL.FTZ R44, R59, UR4 ;  /* 0x000000043b2c7c20 */ /* 0x000fe20008410000 */
[----:B------:R-:W-:Y:S02]  /*1ea0*/  IMAD.U32 R24, RZ, RZ, UR36 ;  /* 0x00000024ff187e24 */ /* 0x000fe4000f8e00ff */
[----:B------:R-:W-:Y:S01]  /*1eb0*/  FMUL.FTZ R52, R52, UR4 ;  /* 0x0000000434347c20 */ /* 0x000fe20008410000 */
[----:B------:R-:W-:-:S02]  /*1ec0*/  IMAD R5, R5, 0x8, R62 ;  /* 0x0000000805057824 */ /* 0x000fc400078e023e */
[----:B------:R-:W-:Y:S01]  /*1ed0*/  FMUL.FTZ R56, R56, UR4 ;  /* 0x0000000438387c20 */ /* 0x000fe20008410000 */
[----:B------:R-:W-:Y:S02]  /*1ee0*/  IMAD R59, R22, R47, 0x80 ;  /* 0x00000080163b7424 */ /* 0x000fe400078e022f */
[----:B------:R-:W-:Y:S01]  /*1ef0*/  FMUL.FTZ R60, R60, UR4 ;  /* 0x000000043c3c7c20 */ /* 0x000fe20008410000 */
[----:B0-----:R-:W-:-:S04]  /*1f00*/  @P2 IMAD.HI.U32 R14, R5, R66, RZ ;  /* 0x00000042050e2227 */ /* 0x001fc800078e00ff */
[----:B------:R-:W-:Y:S01]  /*1f10*/  FMUL.FTZ R64, R64, UR4 ;  /* 0x0000000440407c20 */ /* 0x000fe20008410000 */
[----:B------:R-:W-:Y:S01]  /*1f20*/  FMUL.FTZ R0, R26, UR4 ;  /* 0x000000041a007c20 */ /* 0x000fe20008410000 */
[----:B------:R-:W-:Y:S01]  /*1f30*/  FMUL.FTZ R12, R35, UR4 ;  /* 0x00000004230c7c20 */ /* 0x000fe20008410000 */
[----:B------:R-:W-:Y:S02]  /*1f40*/  IMAD.MOV.U32 R49, RZ, RZ, R5 ;  /* 0x000000ffff317224 */ /* 0x000fe400078e0005 */
[----:B------:R-:W-:Y:S01]  /*1f50*/  FMUL.FTZ R13, R38, UR4 ;  /* 0x00000004260d7c20 */ /* 0x000fe20008410000 */
[----:B-1----:R-:W-:Y:S01]  /*1f60*/  @P2 SHF.R.U32.HI R49, RZ, R25, R14 ;  /* 0x00000019ff312219 */ /* 0x002fe2000001160e */
[----:B------:R-:W-:Y:S01]  /*1f70*/  VIADD R47, R59, 0x1 ;  /* 0x000000013b2f7836 */ /* 0x000fe20000000000 */
[----:B------:R-:W0:Y:S01]  /*1f80*/  LDC.64 R14, c[0x0][0x9e0] ;  /* 0x00027800ff0e7b82 */ /* 0x000e220000000a00 */
[----:B------:R-:W-:Y:S01]  /*1f90*/  LOP3.LUT R25, R11, 0x7ffffffc, RZ, 0xc0, !PT ;  /* 0x7ffffffc0b197812 */ /* 0x000fe200078ec0ff */
[----:B------:R-:W-:Y:S01]  /*1fa0*/  @!P1 VIADD R11, R24, 0x28840 ;  /* 0x00028840180b9836 */ /* 0x000fe20000000000 */
[----:B------:R-:W1:Y:S01]  /*1fb0*/  SHFL.IDX PT, R66, R49, RZ, 0x1c1f ;  /* 0x001c1fff31427589 */ /* 0x000e6200000e0000 */
[----:B------:R-:W-:Y:S01]  /*1fc0*/  FMUL.FTZ R20, R39, UR4 ;  /* 0x0000000427147c20 */ /* 0x000fe20008410000 */
[----:B------:R-:W-:Y:S01]  /*1fd0*/  FMUL.FTZ R26, R42, UR4 ;  /* 0x000000042a1a7c20 */ /* 0x000fe20008410000 */
[----:B------:R-:W-:-:S02]  /*1fe0*/  IMAD.IADD R2, R2, 0x1, -R25 ;  /* 0x0000000102027824 */ /* 0x000fc400078e0a19 */
        /* <DEDUP_REMOVED lines=20> */
[----:B--2---:R-:W-:Y:S01]  /*2130*/  FMUL.FTZ R52, R67, UR4 ;  /* 0x0000000443347c20 */ /* 0x004fe20008410000 */
[----:B------:R-:W-:Y:S01]  /*2140*/  FMUL.FTZ R69, R69, UR4 ;  /* 0x0000000445457c20 */ /* 0x000fe20008410000 */
[----:B------:R-:W-:Y:S01]  /*2150*/  FMUL.FTZ R54, R70, UR4 ;  /* 0x0000000446367c20 */ /* 0x000fe20008410000 */
[----:B----4-:R-:W-:Y:S01]  /*2160*/  FMUL.FTZ R56, R71, UR4 ;  /* 0x0000000447387c20 */ /* 0x010fe20008410000 */
[----:B------:R-:W-:Y:S01]  /*2170*/  FMUL.FTZ R72, R72, UR4 ;  /* 0x0000000448487c20 */ /* 0x000fe20008410000 */
[----:B------:R-:W-:Y:S01]  /*2180*/  FMUL.FTZ R73, R73, UR4 ;  /* 0x0000000449497c20 */ /* 0x000fe20008410000 */
[----:B------:R-:W-:Y:S01]  /*2190*/  FMUL.FTZ R58, R74, UR4 ;  /* 0x000000044a3a7c20 */ /* 0x000fe20008410000 */
[----:B------:R2:W4:Y:S01]  /*21a0*/  MUFU.TANH R117, R64 ;  /* 0x0000004000757308 */ /* 0x0005220000002400 */
[----:B-----5:R-:W-:Y:S01]  /*21b0*/  FMUL.FTZ R60, R75, UR4 ;  /* 0x000000044b3c7c20 */ /* 0x020fe20008410000 */
[----:B------:R-:W-:Y:S01]  /*21c0*/  FMUL.FTZ R76, R76, UR4 ;  /* 0x000000044c4c7c20 */ /* 0x000fe20008410000 */
[----:B------:R-:W-:Y:S01]  /*21d0*/  FMUL.FTZ R77, R77, UR4 ;  /* 0x000000044d4d7c20 */ /* 0x000fe20008410000 */
[----:B------:R-:W-:Y:S01]  /*21e0*/  FMUL.FTZ R80, R80, UR4 ;  /* 0x0000000450507c20 */ /* 0x000fe20008410000 */
[----:B------:R-:W-:Y:S01]  /*21f0*/  FMUL.FTZ R81, R81, UR4 ;  /* 0x0000000451517c20 */ /* 0x000fe20008410000 */
[----:B------:R-:W-:Y:S01]  /*2200*/  FMUL.FTZ R82, R82, UR4 ;  /* 0x0000000452527c20 */ /* 0x000fe20008410000 */
[----:B------:R-:W-:Y:S01]  /*2210*/  FMUL.FTZ R21, R83, UR4 ;  /* 0x0000000453157c20 */ /* 0x000fe20008410000 */
[----:B------:R-:W-:Y:S01]  /*2220*/  FMUL.FTZ R84, R84, UR4 ;  /* 0x0000000454547c20 */ /* 0x000fe20008410000 */
[----:B--2---:R-:W-:Y:S01]  /*2230*/  FMUL.FTZ R64, R78, UR4 ;  /* 0x000000044e407c20 */ /* 0x004fe20008410000 */
[----:B------:R-:W-:Y:S01]  /*2240*/  FMUL.FTZ R85, R85, UR4 ;  /* 0x0000000455557c20 */ /* 0x000fe20008410000 */
[----:B------:R-:W-:Y:S01]  /*2250*/  @!P1 PRMT R11, RZ, 0x654, R11 ;  /* 0x00000654ff0b9816 */ /* 0x000fe2000000000b */
[----:B------:R-:W-:Y:S01]  /*2260*/  FMUL.FTZ R25, R86, UR4 ;  /* 0x0000000456197c20 */ /* 0x000fe20008410000 */
[----:B------:R-:W-:Y:S01]  /*2270*/  FMUL.FTZ R24, R87, UR4 ;  /* 0x0000000457187c20 */ /* 0x000fe20008410000 */
[----:B------:R-:W-:-:S02]  /*2280*/  IMAD R47, R2, -0x2, R47 ;  /* 0xfffffffe022f7824 */ /* 0x000fc400078e022f */
[----:B------:R-:W-:Y:S01]  /*2290*/  FMUL.FTZ R68, R68, UR4 ;  /* 0x0000000444447c20 */ /* 0x000fe20008410000 */
[----:B------:R-:W-:Y:S01]  /*22a0*/  FMUL.FTZ R79, R79, UR4 ;  /* 0x000000044f4f7c20 */ /* 0x000fe20008410000 */
[----:B------:R-:W-:Y:S01]  /*22b0*/  ULDC UR4, c[0x0][0x288] ;  /* 0x0000a20000047ab9 */ /* 0x000fe20000000800 */
[----:B0-----:R-:W-:Y:S01]  /*22c0*/  ISETP.GE.AND P3, PT, R15, 0x1, PT ;  /* 0x000000010f00780c */ /* 0x001fe20003f66270 */
[----:B------:R0:W-:Y:S01]  /*22d0*/  @!P1 SYNCS.ARRIVE.TRANS64.RED.A1T0 RZ, [R11+URZ], RZ ;  /* 0x000000ff0bff99a7 */ /* 0x0001e2000810043f */
[C---:B------:R-:W-:Y:S01]  /*22e0*/  IMAD R62, R16.reuse, UR38, R47 ;  /* 0x00000026103e7c24 */ /* 0x040fe2000f8e022f */
[----:B------:R-:W2:Y:S01]  /*22f0*/  MUFU.TANH R3, R3 ;  /* 0x0000000300037308 */ /* 0x000ea20000002400 */
[----:B------:R-:W-:Y:S01]  /*2300*/  IMAD R47, R16, UR38, R59 ;  /* 0x00000026102f7c24 */ /* 0x000fe2000f8e023b */
[----:B------:R-:W-:-:S03]  /*2310*/  LEA R55, R22, 0xffffff80, 0x7 ;  /* 0xffffff8016377811 */ /* 0x000fc600078e38ff */
[----:B------:R-:W-:Y:S02]  /*2320*/  IMAD R63, R2, -0x2, R47 ;  /* 0xfffffffe023f7824 */ /* 0x000fe400078e022f */
[----:B0-----:R-:W-:Y:S01]  /*2330*/  IMAD.U32 R11, RZ, RZ, UR4 ;  /* 0x00000004ff0b7e24 */ /* 0x001fe2000f8e00ff */
[----:B------:R-:W0:Y:S03]  /*2340*/  MUFU.TANH R90, R90 ;  /* 0x0000005a005a7308 */ /* 0x000e260000002400 */
[----:B------:R-:W-:-:S04]  /*2350*/  IMAD.IADD R51, R62, 0x1, -R11 ;  /* 0x000000013e337824 */ /* 0x000fc800078e0a0b */
[C---:B------:R-:W-:Y:S01]  /*2360*/  IMAD.IADD R70, R51.reuse, 0x1, R14 ;  /* 0x0000000133467824 */ /* 0x040fe200078e020e */
[----:B------:R-:W0:Y:S01]  /*2370*/  MUFU.TANH R0, R0 ;  /* 0x0000000000007308 */ /* 0x000e220000002400 */
[----:B------:R-:W-:-:S03]  /*2380*/  VIADD R67, R51, UR5 ;  /* 0x0000000533437c36 */ /* 0x000fc60008000000 */
[----:B-1----:R-:W-:Y:S01]  /*2390*/  VIADDMNMX R62, R66, R70, R63, PT ;  /* 0x00000046423e7246 */ /* 0x002fe2000380013f */
[----:B------:R-:W-:-:S03]  /*23a0*/  IMAD.IADD R47, R67, 0x1, R66 ;  /* 0x00000001432f7824 */ /* 0x000fc600078e0242 */
[----:B------:R-:W1:Y:S08]  /*23b0*/  MUFU.TANH R4, R4 ;  /* 0x0000000400047308 */ /* 0x000e700000002400 */
        /* <DEDUP_REMOVED lines=57> */
[----:B------:R-:W-:Y:S01]  /*2750*/  IMAD R66, R16, UR38, R66 ;  /* 0x0000002610427c24 */ /* 0x000fe2000f8e0242 */
[----:B------:R-:W-:Y:S03]  /*2760*/  BSSY B0, `(.L_x_7217) ;  /* 0x000000f000007945 */ /* 0x000fe60003800000 */
[----:B------:R-:W-:-:S05]  /*2770*/  IMAD.IADD R66, R66, 0x1, -R11 ;  /* 0x0000000142427824 */ /* 0x000fca00078e0a0b */
        /* <DEDUP_REMOVED lines=9> */
.L_x_7218:
[----:B------:R-:W-:-:S13]  /*2810*/  ISETP.NE.AND P4, PT, R15, 0x1, PT ;  /* 0x000000010f00780c */ /* 0x000fda0003f85270 */
[----:B------:R-:W0:Y:S02]  /*2820*/  @P4 LDC.64 R74, c[0x0][0x9e8] ;  /* 0x00027a00ff4a4b82 */ /* 0x000e240000000a00 */
[----:B0-----:R-:W-:-:S05]  /*2830*/  @P4 IMAD.HI.U32 R68, R66, R74, RZ ;  /* 0x0000004a42444227 */ /* 0x001fca00078e00ff */
[----:B------:R-:W-:-:S07]  /*2840*/  @P4 SHF.R.U32.HI R66, RZ, R75, R68 ;  /* 0x0000004bff424219 */ /* 0x000fce0000011644 */
.L_x_7219:
[----:B------:R-:W-:Y:S05]  /*2850*/  BSYNC B0 ;  /* 0x0000000000007941 */ /* 0x000fea0003800000 */
.L_x_7217:
[----:B------:R-:W-:-:S04]  /*2860*/  IMAD R51, R66, R15, -R55 ;  /* 0x0000000f42337224 */ /* 0x000fc800078e0a37 */
[----:B------:R-:W-:-:S05]  /*2870*/  IMAD R66, R2, -0x2, R51 ;  /* 0xfffffffe02427824 */ /* 0x000fca00078e0233 */
[----:B------:R-:W-:Y:S02]  /*2880*/  VIMNMX R47, R47, R66, !PT ;  /* 0x000000422f2f7248 */ /* 0x000fe40007fe0100 */
[----:B------:R-:W-:-:S07]  /*2890*/  VIADDMNMX R62, R66, R15, R62, PT ;  /* 0x0000000f423e7246 */ /* 0x000fce000380013e */
.L_x_7216:
[C---:B------:R-:W-:Y:S01]  /*28a0*/  ISETP.GE.AND P4, PT, R59.reuse, 0x2, PT ;  /* 0x000000023b00780c */ /* 0x040fe20003f86270 */
[----:B0-----:R-:W0:Y:S01]  /*28b0*/  SHFL.IDX PT, R68, R49, 0x1, 0x1c1f ;  /* 0x003c1f0031447f89 */ /* 0x001e2200000e0000 */
[----:B------:R-:W-:Y:S02]  /*28c0*/  ISETP.GE.AND P6, PT, R59, 0x9, PT ;  /* 0x000000093b00780c */ /* 0x000fe40003fc6270 */
[----:B------:R-:W-:Y:S02]  /*28d0*/  ISETP.GT.AND P5, PT, R47, 0x1, !P4 ;  /* 0x000000012f00780c */ /* 0x000fe400067a4270 */
[----:B------:R-:W-:Y:S02]  /*28e0*/  P2R R51, PR, RZ, 0x40 ;  /* 0x00000040ff337803 */ /* 0x000fe40000000000 */
[----:B------:R-:W-:-:S04]  /*28f0*/  ISETP.LT.OR P5, PT, R62, 0x2, P5 ;  /* 0x000000023e00780c */ /* 0x000fc80002fa1670 */
[----:B------:R-:W-:Y:S02]  /*2900*/  FSEL R93, R90, -INF , !P5 ;  /* 0xff8000005a5d7808 */ /* 0x000fe40006800000 */
[----:B------:R-:W-:Y:S02]  /*2910*/  ISETP.GT.AND P5, PT, R47, 0x8, !P6 ;  /* 0x000000082f00780c */ /* 0x000fe400077a4270 */
[----:B------:R-:W-:Y:S02]  /*2920*/  ISETP.GE.AND P6, PT, R59, 0xa, PT ;  /* 0x0000000a3b00780c */ /* 0x000fe40003fc6270 */
[----:B------:R-:W-:Y:S02]  /*2930*/  ISETP.LT.OR P5, PT, R62, 0x9, P5 ;  /* 0x000000093e00780c */ /* 0x000fe40002fa1670 */
[----:B------:R-:W-:Y:S02]  /*2940*/  P2R R74, PR, RZ, 0x40 ;  /* 0x00000040ff4a7803 */ /* 0x000fe40000000000 */
[----:B------:R-:W-:-:S02]  /*2950*/  FSEL R95, R27, -INF , !P5 ;  /* 0xff8000001b5f7808 */ /* 0x000fc40006800000 */
[----:B------:R-:W-:Y:S01]  /*2960*/  ISETP.GT.AND P5, PT, R47, 0x9, !P6 ;  /* 0x000000092f00780c */ /* 0x000fe200077a4270 */
[----:B0-----:R-:W-:Y:S01]  /*2970*/  IMAD.IADD R66, R67, 0x1, R68 ;  /* 0x0000000143427824 */ /* 0x001fe200078e0244 */
[----:B------:R-:W-:Y:S02]  /*2980*/  ISETP.GE.AND P6, PT, R59, 0x11, PT ;  /* 0x000000113b00780c */ /* 0x000fe40003fc6270 */
[----:B------:R-:W-:Y:S02]  /*2990*/  ISETP.LT.OR P5, PT, R62, 0xa, P5 ;  /* 0x0000000a3e00780c */ /* 0x000fe40002fa1670 */
[----:B------:R-:W-:Y:S02]  /*29a0*/  P2R R75, PR, RZ, 0x40 ;  /* 0x00000040ff4b7803 */ /* 0x000fe40000000000 */
[----:B------:R-:W-:Y:S02]  /*29b0*/  FSEL R137, R29, -INF , !P5 ;  /* 0xff8000001d897808 */ /* 0x000fe40006800000 */
[----:B------:R-:W-:-:S02]  /*29c0*/  ISETP.GT.AND P5, PT, R47, 0x10, !P6 ;  /* 0x000000102f00780c */ /* 0x000fc400077a4270 */
[----:B------:R-:W-:Y:S02]  /*29d0*/  ISETP.GE.AND P6, PT, R59, 0x12, PT ;  /* 0x000000123b00780c */ /* 0x000fe40003fc6270 */
[----:B------:R-:W-:Y:S02]  /*29e0*/  ISETP.LT.OR P5, PT, R62, 0x11, P5 ;  /* 0x000000113e00780c */ /* 0x000fe40002fa1670 */
[----:B------:R-:W-:Y:S02]  /*29f0*/  P2R R78, PR, RZ, 0x40 ;  /* 0x00000040ff4e7803 */ /* 0x000fe40000000000 */
[----:B------:R-:W-:Y:S02]  /*2a00*/  FSEL R139, R31, -INF , !P5 ;  /* 0xff8000001f8b7808 */ /* 0x000fe40006800000 */
[----:B------:R-:W-:Y:S02]  /*2a10*/  ISETP.GT.AND P5, PT, R47, 0x11, !P6 ;  /* 0x000000112f00780c */ /* 0x000fe400077a4270 */
[----:B------:R-:W-:-:S02]  /*2a20*/  ISETP.GE.AND P6, PT, R59, 0x19, PT ;  /* 0x000000193b00780c */ /* 0x000fc40003fc6270 */
[C---:B------:R-:W-:Y:S02]  /*2a30*/  ISETP.LT.OR P5, PT, R62.reuse, 0x12, P5 ;  /* 0x000000123e00780c */ /* 0x040fe40002fa1670 */
        /* <DEDUP_REMOVED lines=104> */
[----:B------:R-:W-:-:S04]  /*30c0*/  ISETP.LT.OR P5, PT, R62, 0x69, P5 ;  /* 0x000000693e00780c */ /* 0x000fc80002fa1670 */
        /* <DEDUP_REMOVED lines=27> */
[----:B------:R-:W-:Y:S02]  /*3280*/  ISETP.LT.OR P6, PT, R62, 0x7a, P6 ;  /* 0x0000007a3e00780c */ /* 0x000fe400037c1670 */
[----:B------:R-:W-:Y:S02]  /*3290*/  VIADDMNMX R62, R68, R70, R63, PT ;  /* 0x00000046443e7246 */ /* 0x000fe4000380013f */
[----:B------:R-:W-:Y:S01]  /*32a0*/  FSEL R3, R85, -INF , !P6 ;  /* 0xff80000055037808 */ /* 0x000fe20007000000 */
[----:B------:R-:W-:Y:S08]  /*32b0*/  @!P3 BRA `(.L_x_7220) ;  /* 0x000000000054b947 */ /* 0x000ff00003800000 */
[----:B------:R-:W-:Y:S01]  /*32c0*/  IMAD R68, R16, UR38, R68 ;  /* 0x0000002610447c24 */ /* 0x000fe2000f8e0244 */
[----:B------:R-:W-:Y:S03]  /*32d0*/  BSSY B0, `(.L_x_7221) ;  /* 0x000000f000007945 */ /* 0x000fe60003800000 */
[----:B------:R-:W-:-:S05]  /*32e0*/  IMAD.IADD R68, R68, 0x1, -R11 ;  /* 0x0000000144447824 */ /* 0x000fca00078e0a0b */
        /* <DEDUP_REMOVED lines=9> */
.L_x_7222:
[----:B------:R-:W-:-:S13]  /*3380*/  ISETP.NE.AND P6, PT, R15, 0x1, PT ;  /* 0x000000010f00780c */ /* 0x000fda0003fc5270 */
[----:B------:R-:W0:Y:S02]  /*3390*/  @P6 LDC.64 R70, c[0x0][0x9e8] ;  /* 0x00027a00ff466b82 */ /* 0x000e240000000a00 */
[----:B0-----:R-:W-:-:S05]  /*33a0*/  @P6 IMAD.HI.U32 R70, R68, R70, RZ ;  /* 0x0000004644466227 */ /* 0x001fca00078e00ff */
[----:B------:R-:W-:-:S07]  /*33b0*/  @P6 SHF.R.U32.HI R68, RZ, R71, R70 ;  /* 0x00000047ff446219 */ /* 0x000fce0000011646 */
.L_x_7223:
[----:B------:R-:W-:Y:S05]  /*33c0*/  BSYNC B0 ;  /* 0x0000000000007941 */ /* 0x000fea0003800000 */
.L_x_7221:
[----:B------:R-:W-:-:S04]  /*33d0*/  IMAD R37, R68, R15, -R55 ;  /* 0x0000000f44257224 */ /* 0x000fc800078e0a37 */
[----:B------:R-:W-:-:S05]  /*33e0*/  IMAD R37, R2, -0x2, R37 ;  /* 0xfffffffe02257824 */ /* 0x000fca00078e0225 */
[----:B------:R-:W-:Y:S02]  /*33f0*/  VIMNMX R66, R66, R37, !PT ;  /* 0x0000002542427248 */ /* 0x000fe40007fe0100 */
[----:B------:R-:W-:-:S07]  /*3400*/  VIADDMNMX R62, R37, R15, R62, PT ;  /* 0x0000000f253e7246 */ /* 0x000fce000380013e */
.L_x_7220:
[----:B------:R-:W-:Y:S01]  /*3410*/  ISETP.GT.AND P4, PT, R66, 0x1, !P4 ;  /* 0x000000014200780c */ /* 0x000fe20006784270 */
[----:B------:R-:W-:Y:S01]  /*3420*/  ULDC UR4, c[0x0][0x988] ;  /* 0x0002620000047ab9 */ /* 0x000fe20000000800 */
[----:B------:R-:W-:Y:S02]  /*3430*/  ISETP.NE.AND P6, PT, R79, RZ, PT ;  /* 0x000000ff4f00720c */ /* 0x000fe40003fc5270 */
[----:B------:R-:W-:Y:S02]  /*3440*/  ISETP.LT.OR P4, PT, R62, 0x2, P4 ;  /* 0x000000023e00780c */ /* 0x000fe40002781670 */
[----:B------:R-:W-:Y:S02]  /*3450*/  ISETP.GT.AND P5, PT, R66, 0x78, !P5 ;  /* 0x000000784200780c */ /* 0x000fe40006fa4270 */
        /* <DEDUP_REMOVED lines=28> */
[----:B------:R-:W-:Y:S01]  /*3620*/  FSEL R45, R12, -INF , !P4 ;  /* 0xff8000000c2d7808 */ /* 0x000fe20006000000 */
[----:B------:R-:W-:Y:S01]  /*3630*/  IMAD.U32 R12, RZ, RZ, UR4 ;  /* 0x00000004ff0c7e24 */ /* 0x000fe2000f8e00ff */
[----:B------:R-:W-:Y:S02]  /*3640*/  ISETP.GT.AND P4, PT, R66, 0x18, !P6 ;  /* 0x000000184200780c */ /* 0x000fe40007784270 */
[----:B------:R-:W-:Y:S02]  /*3650*/  ISETP.NE.AND P6, PT, R53, RZ, PT ;  /* 0x000000ff3500720c */ /* 0x000fe40003fc5270 */
        /* <DEDUP_REMOVED lines=45> */
[----:B------:R-:W-:Y:S01]  /*3930*/  ISETP.NE.AND P4, PT, R96, RZ, PT ;  /* 0x000000ff6000720c */ /* 0x000fe20003f85270 */
[----:B------:R-:W0:Y:S01]  /*3940*/  SHFL.BFLY PT, R9, R4, 0x2, 0x1f ;  /* 0x0c401f0004097f89 */ /* 0x000e2200000e0000 */
[----:B------:R-:W-:Y:S02]  /*3950*/  ISETP.LT.OR P5, PT, R62, 0x79, P5 ;  /* 0x000000793e00780c */ /* 0x000fe40002fa1670 */
[----:B------:R-:W-:Y:S02]  /*3960*/  ISETP.GT.AND P4, PT, R66, 0x31, !P4 ;  /* 0x000000314200780c */ /* 0x000fe40006784270 */
[----:B------:R-:W-:-:S02]  /*3970*/  FSEL R25, R25, -INF , !P5 ;  /* 0xff80000019197808 */ /* 0x000fc40006800000 */
[----:B------:R-:W-:-:S04]  /*3980*/  ISETP.LT.OR P4, PT, R62, 0x32, P4 ;  /* 0x000000323e00780c */ /* 0x000fc80002781670 */
[----:B------:R-:W-:Y:S02]  /*3990*/  FSEL R59, R36, -INF , !P4 ;  /* 0xff800000243b7808 */ /* 0x000fe40006000000 */
[----:B------:R-:W-:-:S04]  /*39a0*/  ISETP.NE.AND P4, PT, R98, RZ, PT ;  /* 0x000000ff6200720c */ /* 0x000fc80003f85270 */
[----:B------:R-:W-:-:S04]  /*39b0*/  ISETP.GT.AND P4, PT, R66, 0x38, !P4 ;  /* 0x000000384200780c */ /* 0x000fc80006784270 */
[----:B------:R-:W-:Y:S02]  /*39c0*/  ISETP.LT.OR P4, PT, R62, 0x39, P4 ;  /* 0x000000393e00780c */ /* 0x000fe40002781670 */
[----:B0-----:R-:W-:Y:S02]  /*39d0*/  FMNMX.FTZ R8, R4, R9, !PT ;  /* 0x0000000904087209 */ /* 0x001fe40007810000 */
[----:B------:R-:W-:Y:S02]  /*39e0*/  FSEL R61, R38, -INF , !P4 ;  /* 0xff800000263d7808 */ /* 0x000fe40006000000 */
[----:B------:R-:W-:Y:S01]  /*39f0*/  ISETP.NE.AND P4, PT, R100, RZ, PT ;  /* 0x000000ff6400720c */ /* 0x000fe20003f85270 */
[----:B------:R-:W0:Y:S03]  /*3a00*/  SHFL.BFLY PT, R9, R8, 0x1, 0x1f ;  /* 0x0c201f0008097f89 */ /* 0x000e2600000e0000 */
[----:B------:R-:W-:-:S04]  /*3a10*/  ISETP.GT.AND P4, PT, R66, 0x39, !P4 ;  /* 0x000000394200780c */ /* 0x000fc80006784270 */
[----:B------:R-:W-:-:S04]  /*3a20*/  ISETP.LT.OR P4, PT, R62, 0x3a, P4 ;  /* 0x0000003a3e00780c */ /* 0x000fc80002781670 */
[----:B------:R-:W-:Y:S02]  /*3a30*/  FSEL R63, R40, -INF , !P4 ;  /* 0xff800000283f7808 */ /* 0x000fe40006000000 */
[----:B------:R-:W-:-:S04]  /*3a40*/  ISETP.NE.AND P4, PT, R102, RZ, PT ;  /* 0x000000ff6600720c */ /* 0x000fc80003f85270 */
[----:B------:R-:W-:-:S04]  /*3a50*/  ISETP.GT.AND P4, PT, R66, 0x40, !P4 ;  /* 0x000000404200780c */ /* 0x000fc80006784270 */
[----:B------:R-:W-:Y:S02]  /*3a60*/  ISETP.LT.OR P4, PT, R62, 0x41, P4 ;  /* 0x000000413e00780c */ /* 0x000fe40002781670 */
[----:B0-----:R-:W-:Y:S02]  /*3a70*/  FMNMX.FTZ R9, R8, R9, !PT ;  /* 0x0000000908097209 */ /* 0x001fe40007810000 */
[----:B------:R-:W-:Y:S02]  /*3a80*/  FSEL R65, R42, -INF , !P4 ;  /* 0xff8000002a417808 */ /* 0x000fe40006000000 */
[----:B------:R-:W-:Y:S01]  /*3a90*/  ISETP.GT.AND P4, PT, R66, 0x41, !P6 ;  /* 0x000000414200780c */ /* 0x000fe20007784270 */
[----:B------:R-:W-:Y:S01]  /*3aa0*/  FMUL.FTZ R10, R9, R12 ;  /* 0x0000000c090a7220 */ /* 0x000fe20000410000 */
[----:B------:R-:W-:Y:S02]  /*3ab0*/  ISETP.NE.AND P6, PT, R69, RZ, PT ;  /* 0x000000ff4500720c */ /* 0x000fe40003fc5270 */
[----:B------:R-:W-:-:S04]  /*3ac0*/  ISETP.LT.OR P4, PT, R62, 0x42, P4 ;  /* 0x000000423e00780c */ /* 0x000fc80002781670 */
[----:B------:R-:W-:Y:S02]  /*3ad0*/  FSEL R67, R44, -INF , !P4 ;  /* 0xff8000002c437808 */ /* 0x000fe40006000000 */
[----:B------:R-:W-:Y:S01]  /*3ae0*/  ISETP.NE.AND P4, PT, R104, RZ, PT ;  /* 0x000000ff6800720c */ /* 0x000fe20003f85270 */
[----:B------:R-:W0:Y:S03]  /*3af0*/  @P2 LDC R44, c[0x0][0x44c] ;  /* 0x00011300ff2c2b82 */ /* 0x000e260000000800 */
[----:B------:R-:W-:-:S04]  /*3b00*/  ISETP.GT.AND P4, PT, R66, 0x48, !P4 ;  /* 0x000000484200780c */ /* 0x000fc80006784270 */
[----:B------:R-:W-:-:S04]  /*3b10*/  ISETP.LT.OR P4, PT, R62, 0x49, P4 ;  /* 0x000000493e00780c */ /* 0x000fc80002781670 */
[----:B------:R-:W-:Y:S02]  /*3b20*/  FSEL R69, R46, -INF , !P4 ;  /* 0xff8000002e457808 */ /* 0x000fe40006000000 */
[----:B------:R-:W-:Y:S01]  /*3b30*/  ISETP.NE.AND P4, PT, R106, RZ, PT ;  /* 0x000000ff6a00720c */ /* 0x000fe20003f85270 */
[----:B------:R-:W1:Y:S03]  /*3b40*/  @P2 LDC R46, c[0x0][0x450] ;  /* 0x00011400ff2e2b82 */ /* 0x000e660000000800 */
        /* <DEDUP_REMOVED lines=37> */
[----:B------:R-:W-:-:S04]  /*3da0*/  ISETP.LT.OR P4, PT, R62, 0x71, P4 ;  /* 0x000000713e00780c */ /* 0x000fc80002781670 */
[----:B------:R-:W-:Y:S02]  /*3db0*/  FSEL R87, R82, -INF , !P4 ;  /* 0xff80000052577808 */ /* 0x000fe40006000000 */
[----:B------:R-:W-:-:S04]  /*3dc0*/  FSETP.NEU.FTZ.AND P4, PT, R9, -INF , PT ;  /* 0xff8000000900780b */ /* 0x000fc80003f9d000 */
[----:B------:R-:W-:Y:S02]  /*3dd0*/  FSEL R20, R10, RZ, P4 ;  /* 0x000000ff0a147208 */ /* 0x000fe40002000000 */
[----:B------:R-:W-:Y:S02]  /*3de0*/  ISETP.GT.AND P4, PT, R66, RZ, !P6 ;  /* 0x000000ff4200720c */ /* 0x000fe40007784270 */
[----:B------:R-:W-:Y:S01]  /*3df0*/  ISETP.NE.AND P6, PT, R84, RZ, PT ;  /* 0x000000ff5400720c */ /* 0x000fe20003fc5270 */
[-CC-:B------:R-:W-:Y:S01]  /*3e00*/  FFMA.FTZ R164, R125, R12.reuse, -R20.reuse ;  /* 0x0000000c7da47223 */ /* 0x180fe20000010814 */
[----:B------:R-:W-:Y:S01]  /*3e10*/  ISETP.LT.OR P4, PT, R62, 0x1, P4 ;  /* 0x000000013e00780c */ /* 0x000fe20002781670 */
[-CC-:B------:R-:W-:Y:S01]  /*3e20*/  FFMA.FTZ R8, R119, R12.reuse, -R20.reuse ;  /* 0x0000000c77087223 */ /* 0x180fe20000010814 */
[----:B------:R-:W-:Y:S01]  /*3e30*/  ISETP.GT.AND P6, PT, R66, 0x79, !P6 ;  /* 0x000000794200780c */ /* 0x000fe200077c4270 */
[-CC-:B------:R-:W-:Y:S01]  /*3e40*/  FFMA.FTZ R180, R91, R12.reuse, -R20.reuse ;  /* 0x0000000c5bb47223 */ /* 0x180fe20000010814 */
[----:B------:R-:W-:Y:S01]  /*3e50*/  FSEL R0, R0, -INF , !P4 ;  /* 0xff80000000007808 */ /* 0x000fe20006000000 */
[-CC-:B------:R-:W-:Y:S01]  /*3e60*/  FFMA.FTZ R91, R93, R12.reuse, -R20.reuse ;  /* 0x0000000c5d5b7223 */ /* 0x180fe20000010814 */
[----:B------:R-:W-:Y:S01]  /*3e70*/  ISETP.NE.AND P4, PT, R80, RZ, PT ;  /* 0x000000ff5000720c */ /* 0x000fe20003f85270 */
[-CC-:B------:R-:W-:Y:S01]  /*3e80*/  FFMA.FTZ R182, R95, R12.reuse, -R20.reuse ;  /* 0x0000000c5fb67223 */ /* 0x180fe20000010814 */
[----:B------:R-:W-:Y:S01]  /*3e90*/  FMNMX.FTZ R4, R0, R37, !PT ;  /* 0x0000002500047209 */ /* 0x000fe20007810000 */
[----:B------:R-:W-:Y:S01]  /*3ea0*/  MUFU.EX2 R180, R180 ;  /* 0x000000b400b47308 */ /* 0x000fe20000000800 */
[----:B------:R-:W-:Y:S01]  /*3eb0*/  ISETP.GT.AND P4, PT, R66, 0x71, !P4 ;  /* 0x000000714200780c */ /* 0x000fe20006784270 */
[--C-:B------:R-:W-:Y:S01]  /*3ec0*/  FFMA.FTZ R93, R137, R12, -R20.reuse ;  /* 0x0000000c895d7223 */ /* 0x100fe20000010814 */
[----:B------:R-:W-:Y:S01]  /*3ed0*/  FMNMX.FTZ R4, R39, R4, !PT ;  /* 0x0000000427047209 */ /* 0x000fe20007810000 */
[-CC-:B------:R-:W-:Y:S01]  /*3ee0*/  FFMA.FTZ R176, R139, R12.reuse, -R20.reuse ;  /* 0x0000000c8bb07223 */ /* 0x180fe20000010814 */
[C---:B------:R-:W-:Y:S01]  /*3ef0*/  ISETP.LT.OR P4, PT, R62.reuse, 0x72, P4 ;  /* 0x000000723e00780c */ /* 0x040fe20002781670 */
[--C-:B------:R-:W-:Y:S01]  /*3f00*/  FFMA.FTZ R95, R141, R12, -R20.reuse ;  /* 0x0000000c8d5f7223 */ /* 0x100fe20000010814 */
[----:B------:R-:W-:Y:S01]  /*3f10*/  FMNMX.FTZ R4, R41, R4, !PT ;  /* 0x0000000429047209 */ /* 0x000fe20007810000 */
[----:B------:R-:W2:Y:S01]  /*3f20*/  MUFU.EX2 R91, R91 ;  /* 0x0000005b005b7308 */ /* 0x000ea20000000800 */
[----:B------:R-:W-:Y:S01]  /*3f30*/  FSEL R125, R21, -INF , !P4 ;  /* 0xff800000157d7808 */ /* 0x000fe20006000000 */
[--C-:B------:R-:W-:Y:S01]  /*3f40*/  FFMA.FTZ R21, R123, R12, -R20.reuse ;  /* 0x0000000c7b157223 */ /* 0x100fe20000010814 */
[----:B------:R-:W-:Y:S01]  /*3f50*/  FMNMX.FTZ R4, R43, R4, !PT ;  /* 0x000000042b047209 */ /* 0x000fe20007810000 */
[-CC-:B------:R-:W-:Y:S01]  /*3f60*/  FFMA.FTZ R3, R3, R12.reuse, -R20.reuse ;  /* 0x0000000c03037223 */ /* 0x180fe20000010814 */
[----:B------:R-:W-:Y:S01]  /*3f70*/  ISETP.LT.OR P6, PT, R62, 0x7a, P6 ;  /* 0x0000007a3e00780c */ /* 0x000fe200037c1670 */
[--C-:B------:R-:W-:Y:S01]  /*3f80*/  FFMA.FTZ R178, R135, R12, -R20.reuse ;  /* 0x0000000c87b27223 */ /* 0x100fe20000010814 */
[----:B------:R-:W-:Y:S01]  /*3f90*/  FMNMX.FTZ R4, R45, R4, !PT ;  /* 0x000000042d047209 */ /* 0x000fe20007810000 */
[----:B------:R-:W3:Y:S01]  /*3fa0*/  MUFU.EX2 R182, R182 ;  /* 0x000000b600b67308 */ /* 0x000ee20000000800 */
[----:B------:R-:W-:Y:S01]  /*3fb0*/  FSEL R123, R24, -INF , !P6 ;  /* 0xff800000187b7808 */ /* 0x000fe20007000000 */
[--C-:B------:R-:W-:Y:S01]  /*3fc0*/  FFMA.FTZ R97, R97, R12, -R20.reuse ;  /* 0x0000000c61617223 */ /* 0x100fe20000010814 */
[----:B------:R-:W-:Y:S01]  /*3fd0*/  FMNMX.FTZ R4, R13, R4, !PT ;  /* 0x000000040d047209 */ /* 0x000fe20007810000 */
[-CC-:B------:R-:W-:Y:S01]  /*3fe0*/  FFMA.FTZ R172, R133, R12.reuse, -R20.reuse ;  /* 0x0000000c85ac7223 */ /* 0x180fe20000010814 */
[-CC-:B------:R-:W-:Y:S01]  /*3ff0*/  FFMA.FTZ R99, R99, R12.reuse, -R20.reuse ;  /* 0x0000000c63637223 */ /* 0x180fe20000010814 */
[--C-:B------:R-:W-:Y:S01]  /*4000*/  FFMA.FTZ R174, R131, R12, -R20.reuse ;  /* 0x0000000c83ae7223 */ /* 0x100fe20000010814 */
[----:B------:R-:W-:Y:S01]  /*4010*/  FMNMX.FTZ R4, R47, R4, !PT ;  /* 0x000000042f047209 */ /* 0x000fe20007810000 */
[----:B------:R-:W4:Y:S01]  /*4020*/  MUFU.EX2 R93, R93 ;  /* 0x0000005d005d7308 */ /* 0x000f220000000800 */
[-CC-:B------:R-:W-:Y:S01]  /*4030*/  FFMA.FTZ R101, R101, R12.reuse, -R20.reuse ;  /* 0x0000000c65657223 */ /* 0x180fe20000010814 */
[--C-:B------:R-:W-:Y:S01]  /*4040*/  FFMA.FTZ R168, R129, R12, -R20.reuse ;  /* 0x0000000c81a87223 */ /* 0x100fe20000010814 */
[----:B------:R-:W-:Y:S01]  /*4050*/  FMNMX.FTZ R4, R49, R4, !PT ;  /* 0x0000000431047209 */ /* 0x000fe20007810000 */
[-CC-:B------:R-:W-:Y:S01]  /*4060*/  FFMA.FTZ R103, R103, R12.reuse, -R20.reuse ;  /* 0x0000000c67677223 */ /* 0x180fe20000010814 */
[-CC-:B------:R-:W-:Y:S01]  /*4070*/  FFMA.FTZ R170, R127, R12.reuse, -R20.reuse ;  /* 0x0000000c7faa7223 */ /* 0x180fe20000010814 */
[--C-:B------:R-:W-:Y:S01]  /*4080*/  FFMA.FTZ R105, R105, R12, -R20.reuse ;  /* 0x0000000c69697223 */ /* 0x100fe20000010814 */
[----:B------:R-:W-:Y:S01]  /*4090*/  FMNMX.FTZ R4, R51, R4, !PT ;  /* 0x0000000433047209 */ /* 0x000fe20007810000 */
[----:B------:R-:W5:Y:S01]  /*40a0*/  MUFU.EX2 R176, R176 ;  /* 0x000000b000b07308 */ /* 0x000f620000000800 */
        /* <DEDUP_REMOVED lines=15> */
[----:B------:R2:W-:Y:S01]  /*41a0*/  MUFU.EX2 R154, R3 ;  /* 0x00000003009a7308 */ /* 0x0005e20000000800 */
[-CC-:B------:R-:W-:Y:S01]  /*41b0*/  FFMA.FTZ R33, R33, R12.reuse, -R20.reuse ;  /* 0x0000000c21217223 */ /* 0x180fe20000010814 */
[----:B------:R-:W-:Y:S01]  /*41c0*/  FFMA.FTZ R27, R27, R12, -R20 ;  /* 0x0000000c1b1b7223 */ /* 0x000fe20000010814 */
[----:B------:R-:W-:-:S04]  /*41d0*/  FMNMX.FTZ R4, R61, R4, !PT ;  /* 0x000000043d047209 */ /* 0x000fc80007810000 */
[----:B------:R-:W-:Y:S01]  /*41e0*/  FMNMX.FTZ R4, R63, R4, !PT ;  /* 0x000000043f047209 */ /* 0x000fe20007810000 */
[----:B------:R-:W1:Y:S01]  /*41f0*/  MUFU.EX2 R178, R178 ;  /* 0x000000b200b27308 */ /* 0x000e620000000800 */
[----:B--2---:R-:W-:Y:S01]  /*4200*/  FADD.FTZ R3, R180, R91 ;  /* 0x0000005bb4037221 */ /* 0x004fe20000010000 */
[----:B------:R-:W-:Y:S02]  /*4210*/  F2FP.F16.F32.PACK_AB R180, R91, R180 ;  /* 0x000000b45bb4723e */ /* 0x000fe400000000ff */
[----:B------:R-:W-:Y:S01]  /*4220*/  FMNMX.FTZ R4, R65, R4, !PT ;  /* 0x0000000441047209 */ /* 0x000fe20007810000 */
[----:B---3--:R-:W-:Y:S01]  /*4230*/  FADD.FTZ R36, R182, R3 ;  /* 0x00000003b6247221 */ /* 0x008fe20000010000 */
[----:B----4-:R-:W-:Y:S02]  /*4240*/  F2FP.F16.F32.PACK_AB R182, R93, R182 ;  /* 0x000000b65db6723e */ /* 0x010fe400000000ff */
[----:B------:R-:W-:Y:S01]  /*4250*/  FMNMX.FTZ R4, R67, R4, !PT ;  /* 0x0000000443047209 */ /* 0x000fe20007810000 */
[----:B------:R-:W2:Y:S01]  /*4260*/  MUFU.EX2 R97, R97 ;  /* 0x0000006100617308 */ /* 0x000ea20000000800 */
[----:B------:R-:W-:-:S02]  /*4270*/  FADD.FTZ R3, R93, R36 ;  /* 0x000000245d037221 */ /* 0x000fc40000010000 */
[----:B------:R-:W-:Y:S02]  /*4280*/  FMNMX.FTZ R4, R69, R4, !PT ;  /* 0x0000000445047209 */ /* 0x000fe40007810000 */
[----:B-----5:R-:W-:Y:S01]  /*4290*/  FADD.FTZ R38, R176, R3 ;  /* 0x00000003b0267221 */ /* 0x020fe20000010000 */
[----:B0-----:R-:W-:Y:S02]  /*42a0*/  F2FP.F16.F32.PACK_AB R176, R95, R176 ;  /* 0x000000b05fb0723e */ /* 0x001fe400000000ff */
[----:B------:R-:W-:Y:S01]  /*42b0*/  FMNMX.FTZ R4, R71, R4, !PT ;  /* 0x0000000447047209 */ /* 0x000fe20007810000 */
[----:B------:R-:W0:Y:S01]  /*42c0*/  MUFU.EX2 R172, R172 ;  /* 0x000000ac00ac7308 */ /* 0x000e220000000800 */
[----:B------:R-:W-:Y:S02]  /*42d0*/  FADD.FTZ R3, R95, R38 ;  /* 0x000000265f037221 */ /* 0x000fe40000010000 */
[----:B------:R-:W-:Y:S02]  /*42e0*/  FMNMX.FTZ R4, R73, R4, !PT ;  /* 0x0000000449047209 */ /* 0x000fe40007810000 */
[----:B-1----:R-:W-:-:S02]  /*42f0*/  FADD.FTZ R40, R178, R3 ;  /* 0x00000003b2287221 */ /* 0x002fc40000010000 */
[----:B------:R-:W-:Y:S01]  /*4300*/  FMNMX.FTZ R4, R75, R4, !PT ;  /* 0x000000044b047209 */ /* 0x000fe20007810000 */
[----:B------:R-:W1:Y:S01]  /*4310*/  MUFU.EX2 R99, R99 ;  /* 0x0000006300637308 */ /* 0x000e620000000800 */
[----:B--2---:R-:W-:Y:S02]  /*4320*/  F2FP.F16.F32.PACK_AB R178, R97, R178 ;  /* 0x000000b261b2723e */ /* 0x004fe400000000ff */
        /* <DEDUP_REMOVED lines=8> */
[----:B------:R4:W-:Y:S03]  /*43b0*/  MUFU.EX2 R152, R33 ;  /* 0x0000002100987308 */ /* 0x0009e60000000800 */
[----:B------:R-:W-:-:S04]  /*43c0*/  FMNMX.FTZ R4, R87, R4, !PT ;  /* 0x0000000457047209 */ /* 0x000fc80007810000 */
[----:B------:R-:W-:Y:S01]  /*43d0*/  FMNMX.FTZ R4, R125, R4, !PT ;  /* 0x000000047d047209 */ /* 0x000fe20007810000 */
[----:B------:R-:W5:Y:S01]  /*43e0*/  MUFU.EX2 R168, R168 ;  /* 0x000000a800a87308 */ /* 0x000f620000000800 */
[----:B----4-:R-:W-:Y:S02]  /*43f0*/  FADD.FTZ R33, R97, R40 ;  /* 0x0000002861217221 */ /* 0x010fe40000010000 */
[----:B------:R-:W-:Y:S02]  /*4400*/  FMNMX.FTZ R4, R25, R4, !PT ;  /* 0x0000000419047209 */ /* 0x000fe40007810000 */
[----:B0-----:R-:W-:Y:S01]  /*4410*/  FADD.FTZ R42, R172, R33 ;  /* 0x00000021ac2a7221 */ /* 0x001fe20000010000 */
[----:B-1----:R-:W-:Y:S02]  /*4420*/  F2FP.F16.F32.PACK_AB R172, R99, R172 ;  /* 0x000000ac63ac723e */ /* 0x002fe400000000ff */
[----:B------:R-:W-:Y:S01]  /*4430*/  FMNMX.FTZ R4, R123, R4, !PT ;  /* 0x000000047b047209 */ /* 0x000fe20007810000 */
[----:B------:R-:W0:Y:S01]  /*4440*/  MUFU.EX2 R103, R103 ;  /* 0x0000006700677308 */ /* 0x000e220000000800 */
[----:B------:R-:W-:-:S03]  /*4450*/  FADD.FTZ R33, R99, R42 ;  /* 0x0000002a63217221 */ /* 0x000fc60000010000 */
[----:B------:R-:W1:Y:S01]  /*4460*/  SHFL.BFLY PT, R119, R4, 0x2, 0x1f ;  /* 0x0c401f0004777f89 */ /* 0x000e6200000e0000 */
[----:B--2---:R-:W-:Y:S01]  /*4470*/  FADD.FTZ R42, R174, R33 ;  /* 0x00000021ae2a7221 */ /* 0x004fe20000010000 */
[C---:B---3--:R-:W-:Y:S02]  /*4480*/  F2FP.F16.F32.PACK_AB R174, R101.reuse, R174 ;  /* 0x000000ae65ae723e */ /* 0x048fe400000000ff */
[----:B------:R-:W2:Y:S01]  /*4490*/  MUFU.EX2 R170, R170 ;  /* 0x000000aa00aa7308 */ /* 0x000ea20000000800 */
[----:B------:R-:W-:-:S07]  /*44a0*/  FADD.FTZ R33, R101, R42 ;  /* 0x0000002a65217221 */ /* 0x000fce0000010000 */
[----:B------:R-:W3:Y:S08]  /*44b0*/  MUFU.EX2 R105, R105 ;  /* 0x0000006900697308 */ /* 0x000ef00000000800 */
[----:B------:R4:W-:Y:S01]  /*44c0*/  MUFU.EX2 R158, R35 ;  /* 0x00000023009e7308 */ /* 0x0009e20000000800 */
[----:B-1----:R-:W-:-:S07]  /*44d0*/  FMNMX.FTZ R119, R4, R119, !PT ;  /* 0x0000007704777209 */ /* 0x002fce0007810000 */
[----:B------:R-:W1:Y:S01]  /*44e0*/  MUFU.EX2 R164, R164 ;  /* 0x000000a400a47308 */ /* 0x000e620000000800 */
[----:B------:R-:W1:Y:S01]  /*44f0*/  SHFL.BFLY PT, R10, R119, 0x1, 0x1f ;  /* 0x0c201f00770a7f89 */ /* 0x000e6200000e0000 */
[----:B----4-:R-:W-:-:S04]  /*4500*/  @P2 IMAD.HI.U32 R35, R23, R44, RZ ;  /* 0x0000002c17232227 */ /* 0x010fc800078e00ff */
[----:B-----5:R-:W-:Y:S01]  /*4510*/  FADD.FTZ R44, R168, R33 ;  /* 0x00000021a82c7221 */ /* 0x020fe20000010000 */
[----:B0-----:R-:W-:-:S03]  /*4520*/  F2FP.F16.F32.PACK_AB R168, R103, R168 ;  /* 0x000000a867a8723e */ /* 0x001fc600000000ff */
[----:B------:R-:W-:Y:S01]  /*4530*/  FADD.FTZ R33, R103, R44 ;  /* 0x0000002c67217221 */ /* 0x000fe20000010000 */
[----:B------:R-:W0:Y:S01]  /*4540*/  MUFU.EX2 R21, R21 ;  /* 0x0000001500157308 */ /* 0x000e220000000800 */
[----:B------:R-:W-:Y:S02]  /*4550*/  @P2 SHF.R.U32.HI R23, RZ, R46, R35 ;  /* 0x0000002eff172219 */ /* 0x000fe40000011623 */
[----:B--2---:R-:W-:Y:S01]  /*4560*/  FADD.FTZ R44, R170, R33 ;  /* 0x00000021aa2c7221 */ /* 0x004fe20000010000 */
[C---:B---3--:R-:W-:Y:S02]  /*4570*/  F2FP.F16.F32.PACK_AB R170, R105.reuse, R170 ;  /* 0x000000aa69aa723e */ /* 0x048fe400000000ff */
[----:B------:R-:W-:Y:S02]  /*4580*/  IMAD.IADD R35, R88, 0x1, R23 ;  /* 0x0000000158237824 */ /* 0x000fe400078e0217 */
[----:B------:R-:W-:Y:S01]  /*4590*/  FADD.FTZ R33, R105, R44 ;  /* 0x0000002c69217221 */ /* 0x000fe20000010000 */
[----:B------:R-:W2:Y:S01]  /*45a0*/  MUFU.EX2 R121, R121 ;  /* 0x0000007900797308 */ /* 0x000ea20000000800 */
[----:B------:R-:W-:-:S02]  /*45b0*/  IMAD.IADD R14, R35, 0x1, R14 ;  /* 0x00000001230e7824 */ /* 0x000fc400078e020e */
[----:B-1----:R-:W-:-:S05]  /*45c0*/  FADD.FTZ R46, R164, R33 ;  /* 0x00000021a42e7221 */ /* 0x002fca0000010000 */
[----:B------:R-:W1:Y:S01]  /*45d0*/  MUFU.EX2 R8, R8 ;  /* 0x0000000800087308 */ /* 0x000e620000000800 */
[----:B------:R-:W-:Y:S01]  /*45e0*/  FMNMX.FTZ R10, R119, R10, !PT ;  /* 0x0000000a770a7209 */ /* 0x000fe20007810000 */
[C---:B0-----:R-:W-:Y:S01]  /*45f0*/  FADD.FTZ R46, R21.reuse, R46 ;  /* 0x0000002e152e7221 */ /* 0x041fe20000010000 */
[----:B------:R-:W-:Y:S02]  /*4600*/  F2FP.F16.F32.PACK_AB R164, R21, R164 ;  /* 0x000000a415a4723e */ /* 0x000fe400000000ff */
[C---:B------:R-:W-:Y:S01]  /*4610*/  FSETP.NEU.FTZ.AND P4, PT, R10.reuse, -INF , PT ;  /* 0xff8000000a00780b */ /* 0x040fe20003f9d000 */
[----:B------:R-:W-:Y:S02]  /*4620*/  FMUL.FTZ R4, R10, R12 ;  /* 0x0000000c0a047220 */ /* 0x000fe40000410000 */
[----:B------:R-:W-:Y:S01]  /*4630*/  MUFU.EX2 R117, R117 ;  /* 0x0000007500757308 */ /* 0x000fe20000000800 */
[----:B--2---:R-:W-:Y:S02]  /*4640*/  FADD.FTZ R33, R121, R46 ;  /* 0x0000002e79217221 */ /* 0x004fe40000010000 */
[----:B------:R-:W-:-:S05]  /*4650*/  FSEL R4, R4, RZ, P4 ;  /* 0x000000ff04047208 */ /* 0x000fca0002000000 */
        /* <DEDUP_REMOVED lines=23> */
[----:B-1----:R-:W-:Y:S01]  /*47d0*/  FADD.FTZ R46, R8, R33 ;  /* 0x00000021082e7221 */ /* 0x002fe20000010000 */
[-CC-:B------:R-:W-:Y:S01]  /*47e0*/  FFMA.FTZ R73, R73, R12.reuse, -R4.reuse ;  /* 0x0000000c49497223 */ /* 0x180fe20000010804 */
[-CC-:B------:R-:W-:Y:S01]  /*47f0*/  FFMA.FTZ R75, R75, R12.reuse, -R4.reuse ;  /* 0x0000000c4b4b7223 */ /* 0x180fe20000010804 */
[-CC-:B------:R-:W-:Y:S01]  /*4800*/  FFMA.FTZ R77, R77, R12.reuse, -R4.reuse ;  /* 0x0000000c4d4d7223 */ /* 0x180fe20000010804 */
[-CC-:B------:R-:W-:Y:S01]  /*4810*/  FFMA.FTZ R79, R79, R12.reuse, -R4.reuse ;  /* 0x0000000c4f4f7223 */ /* 0x180fe20000010804 */
[-CC-:B------:R-:W-:Y:S01]  /*4820*/  FFMA.FTZ R81, R81, R12.reuse, -R4.reuse ;  /* 0x0000000c51517223 */ /* 0x180fe20000010804 */
[-CC-:B------:R-:W-:Y:S01]  /*4830*/  FFMA.FTZ R83, R83, R12.reuse, -R4.reuse ;  /* 0x0000000c53537223 */ /* 0x180fe20000010804 */
[----:B------:R-:W1:Y:S01]  /*4840*/  MUFU.EX2 R20, R41 ;  /* 0x0000002900147308 */ /* 0x000e620000000800 */
[----:B0-----:R-:W-:Y:S01]  /*4850*/  FADD.FTZ R38, R0, R37 ;  /* 0x0000002500267221 */ /* 0x001fe20000010000 */
[-CC-:B------:R-:W-:Y:S01]  /*4860*/  FFMA.FTZ R85, R85, R12.reuse, -R4.reuse ;  /* 0x0000000c55557223 */ /* 0x180fe20000010804 */
[-CC-:B------:R-:W-:Y:S01]  /*4870*/  FFMA.FTZ R89, R89, R12.reuse, -R4.reuse ;  /* 0x0000000c59597223 */ /* 0x180fe20000010804 */
[-CC-:B------:R-:W-:Y:S01]  /*4880*/  FFMA.FTZ R87, R87, R12.reuse, -R4.reuse ;  /* 0x0000000c57577223 */ /* 0x180fe20000010804 */
[-CC-:B------:R-:W-:Y:S01]  /*4890*/  FFMA.FTZ R125, R125, R12.reuse, -R4.reuse ;  /* 0x0000000c7d7d7223 */ /* 0x180fe20000010804 */
[-CC-:B------:R-:W-:Y:S01]  /*48a0*/  FFMA.FTZ R25, R25, R12.reuse, -R4.reuse ;  /* 0x0000000c19197223 */ /* 0x180fe20000010804 */
[----:B------:R-:W-:Y:S01]  /*48b0*/  FFMA.FTZ R123, R123, R12, -R4 ;  /* 0x0000000c7b7b7223 */ /* 0x000fe20000010804 */
[----:B------:R-:W0:Y:S01]  /*48c0*/  MUFU.EX2 R43, R43 ;  /* 0x0000002b002b7308 */ /* 0x000e220000000800 */
[----:B--2---:R-:W-:Y:S01]  /*48d0*/  FADD.FTZ R3, R39, R38 ;  /* 0x0000002627037221 */ /* 0x004fe20000010000 */
[----:B------:R-:W-:Y:S01]  /*48e0*/  FADD.FTZ R33, R117, R46 ;  /* 0x0000002e75217221 */ /* 0x000fe20000010000 */
[----:B------:R-:W-:-:S02]  /*48f0*/  F2FP.F16.F32.PACK_AB R166, R8, R121 ;  /* 0x0000007908a6723e */ /* 0x000fc400000000ff */
[----:B------:R-:W-:-:S03]  /*4900*/  F2FP.F16.F32.PACK_AB R181, R37, R0 ;  /* 0x0000000025b5723e */ /* 0x000fc600000000ff */
        /* <DEDUP_REMOVED lines=59> */
[----:B--2---:R-:W-:-:S04]  /*4cc0*/  FADD.FTZ R23, R31, R48 ;  /* 0x000000301f177221 */ /* 0x004fc80000010000 */
[C---:B------:R-:W-:Y:S01]  /*4cd0*/  FADD.FTZ R48, R158.reuse, R23 ;  /* 0x000000179e307221 */ /* 0x040fe20000010000 */
[----:B------:R-:W-:Y:S02]  /*4ce0*/  F2FP.F16.F32.PACK_AB R158, R158, R31 ;  /* 0x0000001f9e9e723e */ /* 0x000fe400000000ff */
        /* <DEDUP_REMOVED lines=30> */
[----:B------:R-:W-:Y:S01]  /*4ed0*/  F2FP.F16.F32.PACK_AB R153, R8, R87 ;  /* 0x000000570899723e */ /* 0x000fe200000000ff */
[----:B------:R-:W-:Y:S02]  /*4ee0*/  VIADD R8, R22, 0xfffffffe ;  /* 0xfffffffe16087836 */ /* 0x000fe40000000000 */
[----:B--2---:R-:W-:-:S04]  /*4ef0*/  FADD.FTZ R3, R25, R20 ;  /* 0x0000001419037221 */ /* 0x004fc80000010000 */
[C---:B-1----:R-:W-:Y:S01]  /*4f00*/  FADD.FTZ R3, R0.reuse, R3 ;  /* 0x0000000300037221 */ /* 0x042fe20000010000 */
[----:B------:R-:W-:Y:S01]  /*4f10*/  F2FP.F16.F32.PACK_AB R155, R0, R25 ;  /* 0x00000019009b723e */ /* 0x000fe200000000ff */
        /* <DEDUP_REMOVED lines=11> */
.L_x_7225:
[----:B------:R-:W-:-:S13]  /*4fd0*/  ISETP.NE.AND P4, PT, R15, 0x1, PT ;  /* 0x000000010f00780c */ /* 0x000fda0003f85270 */
[----:B------:R-:W0:Y:S02]  /*4fe0*/  @P4 LDC.64 R20, c[0x0][0x9e8] ;  /* 0x00027a00ff144b82 */ /* 0x000e240000000a00 */
[----:B0-----:R-:W-:-:S05]  /*4ff0*/  @P4 IMAD.HI.U32 R20, R0, R20, RZ ;  /* 0x0000001400144227 */ /* 0x001fca00078e00ff */
[----:B------:R-:W-:-:S07]  /*5000*/  @P4 SHF.R.U32.HI R0, RZ, R21, R20 ;  /* 0x00000015ff004219 */ /* 0x000fce0000011614 */
.L_x_7226:
[----:B------:R-:W-:-:S05]  /*5010*/  IMAD R15, R0, R15, R15 ;  /* 0x0000000f000f7224 */ /* 0x000fca00078e020f */
[----:B------:R-:W-:-:S07]  /*5020*/  VIMNMX R14, R14, R15, PT ;  /* 0x0000000f0e0e7248 */ /* 0x000fce0003fe0100 */
.L_x_7224:
[----:B------:R-:W-:Y:S01]  /*5030*/  SHF.R.S32.HI R13, RZ, 0x1f, R14 ;  /* 0x0000001fff0d7819 */ /* 0x000fe2000001140e */
[----:B------:R-:W-:Y:S01]  /*5040*/  UMOV UR4, URZ ;  /* 0x0000003f00047c82 */ /* 0x000fe20008000000 */
[----:B------:R-:W-:Y:S01]  /*5050*/  IMAD.MOV.U32 R0, RZ, RZ, RZ ;  /* 0x000000ffff007224 */ /* 0x000fe200078e00ff */
[----:B------:R-:W-:Y:S02]  /*5060*/  CS2R R150, SRZ ;  /* 0x0000000000967805 */ /* 0x000fe4000001ff00 */
[----:B------:R-:W-:Y:S02]  /*5070*/  LEA.HI R13, R13, R14, RZ, 0x7 ;  /* 0x0000000e0d0d7211 */ /* 0x000fe400078f38ff */
[----:B------:R-:W-:Y:S02]  /*5080*/  CS2R R148, SRZ ;  /* 0x0000000000947805 */ /* 0x000fe4000001ff00 */
[----:B------:R-:W-:Y:S02]  /*5090*/  CS2R R146, SRZ ;  /* 0x0000000000927805 */ /* 0x000fe4000001ff00 */
[----:B------:R-:W-:-:S02]  /*50a0*/  CS2R R144, SRZ ;  /* 0x0000000000907805 */ /* 0x000fc4000001ff00 */
[----:B------:R-:W-:Y:S02]  /*50b0*/  SHF.R.S32.HI R14, RZ, 0x7, R13 ;  /* 0x00000007ff0e7819 */ /* 0x000fe4000001140d */
[----:B------:R-:W-:Y:S02]  /*50c0*/  CS2R R142, SRZ ;  /* 0x00000000008e7805 */ /* 0x000fe4000001ff00 */
[----:B------:R-:W-:Y:S02]  /*50d0*/  CS2R R140, SRZ ;  /* 0x00000000008c7805 */ /* 0x000fe4000001ff00 */
[----:B------:R-:W-:Y:S02]  /*50e0*/  CS2R R138, SRZ ;  /* 0x00000000008a7805 */ /* 0x000fe4000001ff00 */
[----:B------:R-:W-:Y:S02]  /*50f0*/  VIMNMX R13, R17, R14, !PT ;  /* 0x0000000e110d7248 */ /* 0x000fe40007fe0100 */
[----:B------:R-:W-:-:S02]  /*5100*/  CS2R R136, SRZ ;  /* 0x0000000000887805 */ /* 0x000fc4000001ff00 */
[----:B------:R-:W-:Y:S02]  /*5110*/  CS2R R134, SRZ ;  /* 0x0000000000867805 */ /* 0x000fe4000001ff00 */
[----:B------:R-:W-:Y:S02]  /*5120*/  CS2R R132, SRZ ;  /* 0x0000000000847805 */ /* 0x000fe4000001ff00 */
[----:B------:R-:W-:Y:S02]  /*5130*/  ISETP.GE.AND P4, PT, R8, R13, PT ;  /* 0x0000000d0800720c */ /* 0x000fe40003f86270 */
        /* <DEDUP_REMOVED lines=23> */
[----:B------:R-:W-:Y:S01]  /*52b0*/  IMAD.MOV.U32 R14, RZ, RZ, RZ ;  /* 0x000000ffff0e7224 */ /* 0x000fe200078e00ff */
[----:B------:R-:W-:Y:S01]  /*52c0*/  UMOV UR7, URZ ;  /* 0x0000003f00077c82 */ /* 0x000fe20008000000 */
[----:B------:R-:W-:Y:S01]  /*52d0*/  IMAD.MOV.U32 R151, RZ, RZ, RZ ;  /* 0x000000ffff977224 */ /* 0x000fe200078e00ff */
[----:B------:R-:W-:Y:S01]  /*52e0*/  ULDC UR46, c[0x0][0x9e4] ;  /* 0x00027900002e7ab9 */ /* 0x000fe20000000800 */
[----:B------:R-:W-:Y:S01]  /*52f0*/  ULDC UR38, c[0x0][0x2f0] ;  /* 0x0000bc0000267ab9 */ /* 0x000fe20000000800 */
[----:B------:R-:W-:Y:S01]  /*5300*/  ULDC UR47, c[0x0][0x9d8] ;  /* 0x00027600002f7ab9 */ /* 0x000fe20000000800 */
[----:B------:R-:W-:-:S05]  /*5310*/  ULDC UR39, c[0x0][0x9e0] ;  /* 0x0002780000277ab9 */ /* 0x000fca0000000800 */
.L_x_7244:
[----:B------:R-:W-:Y:S01]  /*5320*/  UIADD3 UR4, UR7, 0x1, URZ ;  /* 0x0000000107047890 */ /* 0x000fe2000fffe03f */
[----:B------:R-:W-:-:S03]  /*5330*/  ISETP.NE.AND P4, PT, RZ, UR37, PT ;  /* 0x00000025ff007c0c */ /* 0x000fc6000bf85270 */
[----:B------:R-:W-:-:S04]  /*5340*/  UISETP.NE.AND UP0, UPT, UR4, 0x2, UPT ;  /* 0x000000020400788c */ /* 0x000fc8000bf05270 */
[----:B------:R-:W-:Y:S02]  /*5350*/  USEL UR10, URZ, 0x1, UP0 ;  /* 0x000000013f0a7887 */ /* 0x000fe40008000000 */
[----:B------:R-:W-:-:S04]  /*5360*/  USEL UR4, UR4, URZ, UP0 ;  /* 0x0000003f04047287 */ /* 0x000fc80008000000 */
[----:B------:R-:W-:Y:S01]  /*5370*/  LOP3.LUT R0, R14, UR10, RZ, 0x3c, !PT ;  /* 0x0000000a0e007c12 */ /* 0x000fe2000f8e3cff */
[----:B------:R-:W-:Y:S07]  /*5380*/  @P4 BRA `(.L_x_7228) ;  /* 0x0000000000284947 */ /* 0x000fee0003800000 */
[----:B------:R-:W-:Y:S05]  /*5390*/  @!P0 BRA `(.L_x_7229) ;  /* 0x0000000000048947 */ /* 0x000fea0003800000 */
[----:B------:R-:W-:Y:S01]  /*53a0*/  BPT.TRAP 0x1 ;  /* 0x000000040000795c */ /* 0x000fe20000300000 */
.L_x_7229:
[----:B------:R-:W-:Y:S01]  /*53b0*/  ULEA UR10, UR4, UR36, 0x3 ;  /* 0x00000024040a7291 */ /* 0x000fe2000f8e183f */
[----:B------:R-:W-:-:S08]  /*53c0*/  SHF.L.U32 R11, R0, 0x1f, RZ ;  /* 0x0000001f000b7819 */ /* 0x000fd000000006ff */
[----:B------:R0:W1:Y:S01]  /*53d0*/  SYNCS.PHASECHK.TRANS64.TRYWAIT P5, [UR10+0x28830], R11 ;  /* 0x0288300bff0075a7 */ /* 0x00006200080a014a */
[----:B------:R-:W-:Y:S05]  /*53e0*/  @!P0 BRA `(.L_x_7230) ;  /* 0x0000000000048947 */ /* 0x000fea0003800000 */
[----:B------:R-:W-:Y:S01]  /*53f0*/  BPT.TRAP 0x1 ;  /* 0x000000040000795c */ /* 0x000fe20000300000 */
.L_x_7230:
[----:B-1----:R-:W-:Y:S05]  /*5400*/  @P5 BRA `(.L_x_7228) ;  /* 0x0000000000085947 */ /* 0x002fea0003800000 */
[----:B------:R-:W1:Y:S02]  /*5410*/  SYNCS.PHASECHK.TRANS64.TRYWAIT P5, [UR10+0x28830], R11 ;  /* 0x0288300bff0075a7 */ /* 0x000e6400080a014a */
[----:B-1----:R-:W-:Y:S05]  /*5420*/  @!P5 BRA `(.L_x_7231) ;  /* 0x000000f800d8d947 */ /* 0x002fea0003800000 */
.L_x_7228:
[----:B01----:R-:W-:Y:S01]  /*5430*/  VIADD R11, R19, 0x8 ;  /* 0x00000008130b7836 */ /* 0x003fe20000000000 */
[----:B------:R-:W-:Y:S01]  /*5440*/  R2UR UR40, R6 ;  /* 0x00000000062872ca */ /* 0x000fe200000e0000 */
[----:B------:R-:W-:Y:S01]  /*5450*/  ULEA UR42, UR4, UR6, 0xb ;  /* 0x00000006042a7291 */ /* 0x000fe2000f8e583f */
[----:B------:R-:W-:Y:S01]  /*5460*/  R2UR UR41, R7 ;  /* 0x00000000072972ca */ /* 0x000fe200000e0000 */
[----:B------:R-:W-:Y:S01]  /*5470*/  UMOV UR43, 0x40000040 ;  /* 0x40000040002b7882 */ /* 0x000fe20000000000 */
[----:B------:R0:W-:Y:S01]  /*5480*/  BAR.SYNC.DEFER_BLOCKING R11, 0x100 ;  /* 0x0004000b0000751d */ /* 0x0001e20000010000 */
[----:B------:R-:W-:Y:S02]  /*5490*/  UIADD3 UR34, UR42, 0x2, URZ ;  /* 0x000000022a227890 */ /* 0x000fe4000fffe03f */
[----:B------:R-:W-:Y:S02]  /*54a0*/  UIADD3 UR30, UR42, 0x4, URZ ;  /* 0x000000042a1e7890 */ /* 0x000fe4000fffe03f */
[----:B------:R-:W-:Y:S01]  /*54b0*/  UIADD3 UR26, UR42, 0x6, URZ ;  /* 0x000000062a1a7890 */ /* 0x000fe2000fffe03f */
[----:B------:R-:W-:Y:S01]  /*54c0*/  UMOV UR35, 0x40000040 ;  /* 0x4000004000237882 */ /* 0x000fe20000000000 */
[----:B------:R-:W-:Y:S01]  /*54d0*/  UMOV UR31, 0x40000040 ;  /* 0x40000040001f7882 */ /* 0x000fe20000000000 */
[----:B------:R-:W-:Y:S01]  /*54e0*/  UMOV UR27, 0x40000040 ;  /* 0x40000040001b7882 */ /* 0x000fe20000000000 */
        /* <DEDUP_REMOVED lines=8> */
[----:B------:R-:W-:-:S06]  /*5570*/  WARPGROUP.ARRIVE ;  /* 0x00000000000079c5 */ /* 0x000fcc0000000000 */
[----:B------:R-:W-:Y:S03]  /*5580*/  HGMMA.64x128x16.F32 R24, gdesc[UR40], RZ, !UPT, gsb0 ;  /* 0x01e00000281879f0 */ /* 0x000fe6000c0008ff */
        /* <DEDUP_REMOVED lines=22> */
[----:B0-----:R-:W-:Y:S05]  /*56f0*/  @P4 BRA `(.L_x_7232) ;  /* 0x0000000000284947 */ /* 0x001fea0003800000 */
[----:B------:R-:W-:Y:S05]  /*5700*/  @!P0 BRA `(.L_x_7233) ;  /* 0x0000000000048947 */ /* 0x000fea0003800000 */
[----:B------:R-:W-:Y:S01]  /*5710*/  BPT.TRAP 0x1 ;  /* 0x000000040000795c */ /* 0x000fe20000300000 */
.L_x_7233:
[----:B------:R-:W-:Y:S01]  /*5720*/  ULEA UR10, UR7, UR36, 0x3 ;  /* 0x00000024070a7291 */ /* 0x000fe2000f8e183f */
[----:B------:R-:W-:-:S08]  /*5730*/  SHF.L.U32 R11, R14, 0x1f, RZ ;  /* 0x0000001f0e0b7819 */ /* 0x000fd000000006ff */
[----:B------:R0:W1:Y:S01]  /*5740*/  SYNCS.PHASECHK.TRANS64.TRYWAIT P4, [UR10+0x28850], R11 ;  /* 0x0288500bff0075a7 */ /* 0x000062000808014a */
[----:B------:R-:W-:Y:S05]  /*5750*/  @!P0 BRA `(.L_x_7234) ;  /* 0x0000000000048947 */ /* 0x000fea0003800000 */
[----:B------:R-:W-:Y:S01]  /*5760*/  BPT.TRAP 0x1 ;  /* 0x000000040000795c */ /* 0x000fe20000300000 */
.L_x_7234:
[----:B-1----:R-:W-:Y:S05]  /*5770*/  @P4 BRA `(.L_x_7232) ;  /* 0x0000000000084947 */ /* 0x002fea0003800000 */
[----:B------:R-:W1:Y:S02]  /*5780*/  SYNCS.PHASECHK.TRANS64.TRYWAIT P4, [UR10+0x28850], R11 ;  /* 0x0288500bff0075a7 */ /* 0x000e64000808014a */
[----:B-1----:R-:W-:Y:S05]  /*5790*/  @!P4 BRA `(.L_x_7235) ;  /* 0x000000f80014c947 */ /* 0x002fea0003800000 */
.L_x_7232:
[----:B------:R-:W-:Y:S01]  /*57a0*/  UIADD3 UR10, UR36, 0x400, URZ ;  /* 0x00000400240a7890 */ /* 0x000fe2000fffe03f */
[----:B------:R-:W-:Y:S01]  /*57b0*/  WARPGROUP.ARRIVE ;  /* 0x00000000000079c5 */ /* 0x000fe20000000000 */
[----:B------:R-:W-:Y:S01]  /*57c0*/  UMOV UR11, 0x40000040 ;  /* 0x40000040000b7882 */ /* 0x000fe20000000000 */
[----:B------:R-:W-:Y:S01]  /*57d0*/  UMOV UR15, 0x40000040 ;  /* 0x40000040000f7882 */ /* 0x000fe20000000000 */
[----:B------:R-:W-:Y:S01]  /*57e0*/  USHF.R.U32.HI UR10, URZ, 0x4, UR10 ;  /* 0x000000043f0a7899 */ /* 0x000fe2000801160a */
[----:B------:R-:W-:Y:S01]  /*57f0*/  FMUL.FTZ R21, R34, UR47 ;  /* 0x0000002f22157c20 */ /* 0x000fe20008410000 */
[----:B------:R-:W-:Y:S01]  /*5800*/  FMUL.FTZ R34, R54, UR47 ;  /* 0x0000002f36227c20 */ /* 0x000fe20008410000 */
[----:B01----:R-:W0:Y:S01]  /*5810*/  @P2 LDC R11, c[0x0][0x450] ;  /* 0x00011400ff0b2b82 */ /* 0x003e220000000800 */
[----:B------:R-:W-:Y:S01]  /*5820*/  ULOP3.LUT UR10, UR10, 0x3fff, URZ, 0xc0, !UPT ;  /* 0x00003fff0a0a7892 */ /* 0x000fe2000f8ec03f */
[----:B------:R-:W-:Y:S01]  /*5830*/  FMUL.FTZ R22, R35, UR47 ;  /* 0x0000002f23167c20 */ /* 0x000fe20008410000 */
[----:B------:R-:W-:Y:S01]  /*5840*/  FMUL.FTZ R35, R55, UR47 ;  /* 0x0000002f37237c20 */ /* 0x000fe20008410000 */
[----:B------:R-:W-:Y:S01]  /*5850*/  FMUL.FTZ R14, R26, UR47 ;  /* 0x0000002f1a0e7c20 */ /* 0x000fe20008410000 */
[----:B------:R-:W-:Y:S01]  /*5860*/  ULOP3.LUT UR10, UR10, 0x4000000, URZ, 0xfc, !UPT ;  /* 0x040000000a0a7892 */ /* 0x000fe2000f8efc3f */
[----:B------:R-:W-:-:S02]  /*5870*/  IMAD.U32 R55, RZ, RZ, UR4 ;  /* 0x00000004ff377e24 */ /* 0x000fc4000f8e00ff */
[----:B------:R-:W-:Y:S01]  /*5880*/  FMUL.FTZ R26, R43, UR47 ;  /* 0x0000002f2b1a7c20 */ /* 0x000fe20008410000 */
[----:B------:R-:W1:Y:S01]  /*5890*/  @P2 LDC R54, c[0x0][0x44c] ;  /* 0x00011300ff362b82 */ /* 0x000e620000000800 */
[----:B------:R-:W-:Y:S01]  /*58a0*/  ULEA UR10, UR7, UR10, 0xb ;  /* 0x0000000a070a7291 */ /* 0x000fe2000f8e583f */
[----:B------:R-:W-:Y:S01]  /*58b0*/  FMUL.FTZ R43, R66, UR47 ;  /* 0x0000002f422b7c20 */ /* 0x000fe20008410000 */
[----:B------:R-:W-:Y:S02]  /*58c0*/  IMAD.MOV.U32 R66, RZ, RZ, R5 ;  /* 0x000000ffff427224 */ /* 0x000fe400078e0005 */
[----:B------:R-:W-:Y:S01]  /*58d0*/  FMUL.FTZ R23, R39, UR47 ;  /* 0x0000002f27177c20 */ /* 0x000fe20008410000 */
[----:B------:R-:W-:Y:S01]  /*58e0*/  UIADD3 UR14, UR10, 0x80, URZ ;  /* 0x000000800a0e7890 */ /* 0x000fe2000fffe03f */
[----:B------:R-:W-:Y:S01]  /*58f0*/  FMUL.FTZ R39, R59, UR47 ;  /* 0x0000002f3b277c20 */ /* 0x000fe20008410000 */
[----:B------:R-:W-:Y:S01]  /*5900*/  FMUL.FTZ R59, R61, UR47 ;  /* 0x0000002f3d3b7c20 */ /* 0x000fe20008410000 */
[----:B------:R-:W-:Y:S01]  /*5910*/  FMUL.FTZ R12, R27, UR47 ;  /* 0x0000002f1b0c7c20 */ /* 0x000fe20008410000 */
[----:B------:R-:W-:Y:S01]  /*5920*/  FMUL.FTZ R15, R30, UR47 ;  /* 0x0000002f1e0f7c20 */ /* 0x000fe20008410000 */
[----:B------:R-:W-:Y:S01]  /*5930*/  HGMMA.64x128x16.F32 R88, R180, gdesc[UR8].tnspB, R88, gsb0 ;  /* 0x41e00008b4587df0 */ /* 0x000fe20008000858 */
        /* <DEDUP_REMOVED lines=13> */
[----:B-1----:R-:W-:-:S04]  /*5a10*/  @P2 IMAD.HI.U32 R54, R5, R54, RZ ;  /* 0x0000003605362227 */ /* 0x002fc800078e00ff */
[----:B------:R-:W-:Y:S01]  /*5a20*/  FMUL.FTZ R57, R57, UR47 ;  /* 0x0000002f39397c20 */ /* 0x000fe20008410000 */
[----:B------:R-:W-:Y:S01]  /*5a30*/  FMUL.FTZ R72, R72, UR47 ;  /* 0x0000002f48487c20 */ /* 0x000fe20008410000 */
[----:B------:R-:W-:Y:S01]  /*5a40*/  FMUL.FTZ R47, R75, UR47 ;  /* 0x0000002f4b2f7c20 */ /* 0x000fe20008410000 */
[----:B------:R-:W-:Y:S01]  /*5a50*/  FMUL.FTZ R76, R76, UR47 ;  /* 0x0000002f4c4c7c20 */ /* 0x000fe20008410000 */
[----:B0-----:R-:W-:Y:S01]  /*5a60*/  @P2 SHF.R.U32.HI R66, RZ, R11, R54 ;  /* 0x0000000bff422219 */ /* 0x001fe20000011636 */
[----:B------:R-:W-:Y:S01]  /*5a70*/  FMUL.FTZ R50, R78, UR47 ;  /* 0x0000002f4e327c20 */ /* 0x000fe20008410000 */
[----:B------:R-:W-:Y:S01]  /*5a80*/  @!P1 LEA R54, R55, UR36, 0x3 ;  /* 0x0000002437369c11 */ /* 0x000fe2000f8e18ff */
[----:B------:R-:W0:Y:S01]  /*5a90*/  LDC R11, c[0x0][0x288] ;  /* 0x0000a200ff0b7b82 */ /* 0x000e220000000800 */
[----:B------:R-:W-:Y:S01]  /*5aa0*/  FMUL.FTZ R51, R79, UR47 ;  /* 0x0000002f4f337c20 */ /* 0x000fe20008410000 */
[----:B------:R-:W-:Y:S01]  /*5ab0*/  FMUL.FTZ R80, R80, UR47 ;  /* 0x0000002f50507c20 */ /* 0x000fe20008410000 */
[----:B------:R-:W-:Y:S01]  /*5ac0*/  FMUL.FTZ R84, R84, UR47 ;  /* 0x0000002f54547c20 */ /* 0x000fe20008410000 */
[----:B------:R-:W-:-:S02]  /*5ad0*/  @!P1 VIADD R54, R54, 0x28840 ;  /* 0x0002884036369836 */ /* 0x000fc40000000000 */
[----:B------:R-:W-:Y:S01]  /*5ae0*/  FMUL.FTZ R73, R73, UR47 ;  /* 0x0000002f49497c20 */ /* 0x000fe20008410000 */
[----:B------:R-:W-:Y:S01]  /*5af0*/  FMUL.FTZ R77, R77, UR47 ;  /* 0x0000002f4d4d7c20 */ /* 0x000fe20008410000 */
[----:B------:R-:W-:Y:S01]  /*5b00*/  FMUL.FTZ R81, R81, UR47 ;  /* 0x0000002f51517c20 */ /* 0x000fe20008410000 */
[----:B------:R-:W-:Y:S01]  /*5b10*/  FMUL.FTZ R85, R85, UR47 ;  /* 0x0000002f55557c20 */ /* 0x000fe20008410000 */
[----:B------:R-:W-:Y:S01]  /*5b20*/  @!P1 PRMT R55, RZ, 0x654, R54 ;  /* 0x00000654ff379816 */ /* 0x000fe20000000036 */
[----:B------:R-:W-:Y:S01]  /*5b30*/  FMUL.FTZ R86, R86, UR47 ;  /* 0x0000002f56567c20 */ /* 0x000fe20008410000 */
        /* <DEDUP_REMOVED lines=17> */
[----:B------:R-:W-:Y:S01]  /*5c50*/  HGMMA.64x128x16.F32 R88, R176, gdesc[UR12].tnspB, R88, gsb0 ;  /* 0x41e0000cb0587df0 */ /* 0x000fe20008000858 */
        /* <DEDUP_REMOVED lines=20> */
[----:B------:R-:W-:-:S02]  /*5da0*/  WARPGROUP.DEPBAR.LE gsb0, 0x0 ;  /* 0x00008000000079c5 */ /* 0x000fc40000010000 */
[----:B------:R-:W-:-:S05]  /*5db0*/  WARPGROUP.ARRIVE ;  /* 0x00000000000079c5 */ /* 0x000fca0000000000 */
[----:B------:R0:W0:Y:S01]  /*5dc0*/  MUFU.TANH R54, R86 ;  /* 0x0000005600367308 */ /* 0x0000220000002400 */
        /* <DEDUP_REMOVED lines=9> */
[----:B------:R-:W-:Y:S01]  /*5e60*/  WARPGROUP.ARRIVE ;  /* 0x00000000000079c5 */ /* 0x000fe20000000000 */
[----:B------:R-:W-:Y:S01]  /*5e70*/  FMUL.FTZ R168, R53, UR47 ;  /* 0x0000002f35a87c20 */ /* 0x000fe20008410000 */
[----:B------:R-:W-:Y:S02]  /*5e80*/  FMUL.FTZ R53, R82, UR47 ;  /* 0x0000002f52357c20 */ /* 0x000fe40008410000 */
[----:B------:R0:W0:Y:S03]  /*5e90*/  MUFU.TANH R82, R85 ;  /* 0x0000005500527308 */ /* 0x0000260000002400 */
[----:B------:R-:W-:Y:S01]  /*5ea0*/  HGMMA.64x128x16.F32 R88, R164, gdesc[UR12].tnspB, R88, gsb0 ;  /* 0x41e0000ca4587df0 */ /* 0x000fe20008000858 */
[----:B------:R-:W-:Y:S01]  /*5eb0*/  UIADD3 UR14, UR10, 0x280, URZ ;  /* 0x000002800a0e7890 */ /* 0x000fe2000fffe03f */
[----:B------:R-:W-:-:S03]  /*5ec0*/  UMOV UR15, 0x40000040 ;  /* 0x40000040000f7882 */ /* 0x000fc60000000000 */
[----:B------:R-:W0:Y:S08]  /*5ed0*/  MUFU.TANH R168, R168 ;  /* 0x000000a800a87308 */ /* 0x000e300000002400 */
[----:B------:R-:W0:Y:S01]  /*5ee0*/  MUFU.TANH R53, R53 ;  /* 0x0000003500357308 */ /* 0x000e220000002400 */
[----:B------:R-:W-:Y:S02]  /*5ef0*/  WARPGROUP.DEPBAR.LE gsb0, 0x0 ;  /* 0x00008000000079c5 */ /* 0x000fe40000010000 */
[----:B------:R-:W-:Y:S01]  /*5f00*/  WARPGROUP.ARRIVE ;  /* 0x00000000000079c5 */ /* 0x000fe20000000000 */
[----:B------:R-:W-:Y:S01]  /*5f10*/  FMUL.FTZ R164, R24, UR47 ;  /* 0x0000002f18a47c20 */ /* 0x000fe20008410000 */
[----:B------:R-:W-:Y:S01]  /*5f20*/  FMUL.FTZ R24, R38, UR47 ;  /* 0x0000002f26187c20 */ /* 0x000fe20008410000 */
[----:B------:R-:W-:Y:S01]  /*5f30*/  FMUL.FTZ R38, R58, UR47 ;  /* 0x0000002f3a267c20 */ /* 0x000fe20008410000 */
[----:B------:R-:W-:Y:S01]  /*5f40*/  FMUL.FTZ R58, R60, UR47 ;  /* 0x0000002f3c3a7c20 */ /* 0x000fe20008410000 */
[----:B------:R-:W-:Y:S01]  /*5f50*/  IADD3 R60, -R19, 0xb, RZ ;  /* 0x0000000b133c7810 */ /* 0x000fe20007ffe1ff */
[----:B------:R-:W-:Y:S01]  /*5f60*/  HGMMA.64x128x16.F32 R88, R160, gdesc[UR12].tnspB, R88, gsb0 ;  /* 0x41e0000ca0587df0 */ /* 0x000fe20008000858 */
[----:B------:R-:W-:Y:S01]  /*5f70*/  UIADD3 UR14, UR10, 0x300, URZ ;  /* 0x000003000a0e7890 */ /* 0x000fe2000fffe03f */
[----:B------:R-:W-:Y:S01]  /*5f80*/  FMUL.FTZ R165, R25, UR47 ;  /* 0x0000002f19a57c20 */ /* 0x000fe20008410000 */
[----:B------:R-:W-:Y:S01]  /*5f90*/  UMOV UR15, 0x40000040 ;  /* 0x40000040000f7882 */ /* 0x000fe20000000000 */
[----:B------:R-:W-:Y:S01]  /*5fa0*/  UIADD3 UR10, UR10, 0x380, URZ ;  /* 0x000003800a0a7890 */ /* 0x000fe2000fffe03f */
        /* <DEDUP_REMOVED lines=23> */
[----:B------:R-:W-:Y:S01]  /*6120*/  WARPGROUP.ARRIVE ;  /* 0x00000000000079c5 */ /* 0x000fe20000000000 */
[----:B------:R-:W-:Y:S01]  /*6130*/  FMUL.FTZ R160, R40, UR47 ;  /* 0x0000002f28a07c20 */ /* 0x000fe20008410000 */
[----:B------:R-:W-:Y:S01]  /*6140*/  FMUL.FTZ R40, R63, UR47 ;  /* 0x0000002f3f287c20 */ /* 0x000fe20008410000 */
[----:B------:R-:W-:Y:S01]  /*6150*/  FMUL.FTZ R63, R65, UR47 ;  /* 0x0000002f413f7c20 */ /* 0x000fe20008410000 */
[----:B------:R-:W-:Y:S01]  /*6160*/  FMUL.FTZ R161, R41, UR47 ;  /* 0x0000002f29a17c20 */ /* 0x000fe20008410000 */
[----:B------:R-:W5:Y:S01]  /*6170*/  SHFL.IDX PT, R65, R66, RZ, 0x1c1f ;  /* 0x001c1fff42417589 */ /* 0x000f6200000e0000 */
[----:B------:R-:W-:Y:S01]  /*6180*/  HGMMA.64x128x16.F32 R88, R156, gdesc[UR12].tnspB, R88, gsb0 ;  /* 0x41e0000c9c587df0 */ /* 0x000fe20008000858 */
        /* <DEDUP_REMOVED lines=20> */
[----:B------:R0:W0:Y:S01]  /*62d0*/  MUFU.TANH R156, R73 ;  /* 0x00000049009c7308 */ /* 0x0000220000002400 */
[----:B------:R-:W-:Y:S03]  /*62e0*/  HGMMA.64x128x16.F32 R88, R152, gdesc[UR8].tnspB, R88, gsb0 ;  /* 0x41e0000898587df0 */ /* 0x000fe60008000858 */
[----:B------:R-:W-:Y:S02]  /*62f0*/  WARPGROUP.DEPBAR.LE gsb0, 0x0 ;  /* 0x00008000000079c5 */ /* 0x000fe40000010000 */
[----:B------:R-:W-:Y:S01]  /*6300*/  IMAD.SHL.U32 R152, R8, 0x80, RZ ;  /* 0x0000008008987824 */ /* 0x000fe200078e00ff */
[----:B------:R0:W-:Y:S06]  /*6310*/  BAR.ARV R60, 0x100 ;  /* 0x0004003c0000751d */ /* 0x0001ec0000002000 */
[----:B------:R-:W-:Y:S01]  /*6320*/  IADD3 R61, -R152, 0x1, RZ ;  /* 0x00000001983d7810 */ /* 0x000fe20007ffe1ff */
[----:B------:R1:W-:Y:S04]  /*6330*/  @!P1 SYNCS.ARRIVE.TRANS64.RED.A1T0 RZ, [R55+URZ], RZ ;  /* 0x000000ff37ff99a7 */ /* 0x0003e8000810043f */
[----:B------:R-:W-:-:S02]  /*6340*/  IMAD R61, R2, -0x2, R61 ;  /* 0xfffffffe023d7824 */ /* 0x000fc400078e023d */
[----:B-1----:R-:W-:Y:S02]  /*6350*/  FMUL.FTZ R55, R87, UR47 ;  /* 0x0000002f57377c20 */ /* 0x002fe40008410000 */
[----:B------:R-:W-:-:S04]  /*6360*/  IMAD R68, R16, UR38, R61 ;  /* 0x0000002610447c24 */ /* 0x000fc8000f8e023d */
[----:B0-----:R-:W-:Y:S01]  /*6370*/  IMAD.IADD R68, R68, 0x1, -R11 ;  /* 0x0000000144447824 */ /* 0x001fe200078e0a0b */
[----:B------:R-:W0:Y:S03]  /*6380*/  MUFU.TANH R55, R55 ;  /* 0x0000003700377308 */ /* 0x000e260000002400 */
[C---:B------:R-:W-:Y:S02]  /*6390*/  VIADD R154, R68.reuse, UR39 ;  /* 0x00000027449a7c36 */ /* 0x040fe40008000000 */
[----:B------:R-:W-:Y:S02]  /*63a0*/  VIADD R155, R68, UR5 ;  /* 0x00000005449b7c36 */ /* 0x000fe40008000000 */
[--C-:B-----5:R-:W-:Y:S02]  /*63b0*/  IMAD.IADD R68, R154, 0x1, R65.reuse ;  /* 0x000000019a447824 */ /* 0x120fe400078e0241 */
[----:B------:R-:W-:Y:S01]  /*63c0*/  IMAD.IADD R70, R155, 0x1, R65 ;  /* 0x000000019b467824 */ /* 0x000fe200078e0241 */
[----:B--234-:R-:W-:Y:S06]  /*63d0*/  @!P3 BRA `(.L_x_7236) ;  /* 0x00000000005cb947 */ /* 0x01cfec0003800000 */
[----:B------:R-:W-:Y:S01]  /*63e0*/  IMAD R60, R16, UR38, R65 ;  /* 0x00000026103c7c24 */ /* 0x000fe2000f8e0241 */
[----:B------:R-:W-:Y:S03]  /*63f0*/  BSSY B0, `(.L_x_7237) ;  /* 0x0000011000007945 */ /* 0x000fe60003800000 */
[----:B------:R-:W-:-:S05]  /*6400*/  IMAD.IADD R65, R60, 0x1, -R11 ;  /* 0x000000013c417824 */ /* 0x000fca00078e0a0b */
        /* <DEDUP_REMOVED lines=10> */
.L_x_7238:
[----:B------:R-:W-:-:S05]  /*64b0*/  IMAD.U32 R69, RZ, RZ, UR46 ;  /* 0x0000002eff457e24 */ /* 0x000fca000f8e00ff */
[----:B------:R-:W-:-:S13]  /*64c0*/  ISETP.NE.AND P4, PT, R69, 0x1, PT ;  /* 0x000000014500780c */ /* 0x000fda0003f85270 */
[----:B------:R-:W1:Y:S02]  /*64d0*/  @P4 LDC.64 R60, c[0x0][0x9e8] ;  /* 0x00027a00ff3c4b82 */ /* 0x000e640000000a00 */
[----:B-1----:R-:W-:-:S05]  /*64e0*/  @P4 IMAD.HI.U32 R60, R65, R60, RZ ;  /* 0x0000003c413c4227 */ /* 0x002fca00078e00ff */
[----:B------:R-:W-:-:S07]  /*64f0*/  @P4 SHF.R.U32.HI R65, RZ, R61, R60 ;  /* 0x0000003dff414219 */ /* 0x000fce000001163c */
.L_x_7239:
[----:B------:R-:W-:Y:S05]  /*6500*/  BSYNC B0 ;  /* 0x0000000000007941 */ /* 0x000fea0003800000 */
.L_x_7237:
[----:B------:R-:W-:-:S04]  /*6510*/  IMAD R65, R65, R69, -R152 ;  /* 0x0000004541417224 */ /* 0x000fc800078e0a98 */
[----:B------:R-:W-:-:S05]  /*6520*/  IMAD R65, R2, -0x2, R65 ;  /* 0xfffffffe02417824 */ /* 0x000fca00078e0241 */
[----:B------:R-:W-:Y:S02]  /*6530*/  VIADDMNMX R68, R65, R69, R68, PT ;  /* 0x0000004541447246 */ /* 0x000fe40003800144 */
[----:B------:R-:W-:-:S07]  /*6540*/  VIMNMX R70, R70, R65, !PT ;  /* 0x0000004146467248 */ /* 0x000fce0007fe0100 */
.L_x_7236:
        /* <DEDUP_REMOVED lines=18> */
[----:B------:R-:W-:Y:S01]  /*6670*/  FSEL R191, R32, -INF , !P6 ;  /* 0xff80000020bf7808 */ /* 0x000fe20007000000 */
[----:B-1----:R-:W-:Y:S01]  /*6680*/  IMAD.IADD R32, R154, 0x1, R157 ;  /* 0x000000019a207824 */ /* 0x002fe200078e029d */
[----:B------:R-:W-:Y:S02]  /*6690*/  FSEL R189, R33, -INF , !P5 ;  /* 0xff80000021bd7808 */ /* 0x000fe40006800000 */
[C---:B------:R-:W-:Y:S02]  /*66a0*/  ISETP.GT.AND P6, PT, R70.reuse, 0x18, P4 ;  /* 0x000000184600780c */ /* 0x040fe400027c4270 */
[----:B------:R-:W-:Y:S02]  /*66b0*/  ISETP.GT.AND P5, PT, R70, 0x19, P4 ;  /* 0x000000194600780c */ /* 0x000fe400027a4270 */
[C---:B------:R-:W-:Y:S02]  /*66c0*/  ISETP.LT.OR P6, PT, R68.reuse, 0x19, P6 ;  /* 0x000000194400780c */ /* 0x040fe400037c1670 */
[----:B------:R-:W-:-:S02]  /*66d0*/  ISETP.LT.OR P5, PT, R68, 0x1a, P5 ;  /* 0x0000001a4400780c */ /* 0x000fc40002fa1670 */
[----:B------:R-:W-:Y:S01]  /*66e0*/  FSEL R187, R36, -INF , !P6 ;  /* 0xff80000024bb7808 */ /* 0x000fe20007000000 */
[----:B------:R-:W-:Y:S01]  /*66f0*/  IMAD.IADD R36, R155, 0x1, R157 ;  /* 0x000000019b247824 */ /* 0x000fe200078e029d */
        /* <DEDUP_REMOVED lines=87> */
.L_x_7242:
[----:B------:R-:W-:-:S05]  /*6c70*/  IMAD.U32 R56, RZ, RZ, UR46 ;  /* 0x0000002eff387e24 */ /* 0x000fca000f8e00ff */
[----:B------:R-:W-:-:S13]  /*6c80*/  ISETP.NE.AND P5, PT, R56, 0x1, PT ;  /* 0x000000013800780c */ /* 0x000fda0003fa5270 */
[----:B------:R-:W1:Y:S02]  /*6c90*/  @P5 LDC.64 R154, c[0x0][0x9e8] ;  /* 0x00027a00ff9a5b82 */ /* 0x000e640000000a00 */
[----:B-1----:R-:W-:-:S05]  /*6ca0*/  @P5 IMAD.HI.U32 R48, R157, R154, RZ ;  /* 0x0000009a9d305227 */ /* 0x002fca00078e00ff */
[----:B------:R-:W-:-:S07]  /*6cb0*/  @P5 SHF.R.U32.HI R157, RZ, R155, R48 ;  /* 0x0000009bff9d5219 */ /* 0x000fce0000011630 */
.L_x_7243:
[----:B------:R-:W-:Y:S05]  /*6cc0*/  BSYNC B0 ;  /* 0x0000000000007941 */ /* 0x000fea0003800000 */
.L_x_7241:
[----:B------:R-:W-:-:S04]  /*6cd0*/  IMAD R157, R157, R56, -R152 ;  /* 0x000000389d9d7224 */ /* 0x000fc800078e0a98 */
[----:B------:R-:W-:-:S05]  /*6ce0*/  IMAD R157, R2, -0x2, R157 ;  /* 0xfffffffe029d7824 */ /* 0x000fca00078e029d */
[----:B------:R-:W-:Y:S02]  /*6cf0*/  VIADDMNMX R32, R157, R56, R32, PT ;  /* 0x000000389d207246 */ /* 0x000fe40003800120 */
[----:B------:R-:W-:-:S07]  /*6d00*/  VIMNMX R36, R36, R157, !PT ;  /* 0x0000009d24247248 */ /* 0x000fce0007fe0100 */
.L_x_7240:
[----:B------:R-:W-:Y:S02]  /*6d10*/  FMNMX.FTZ R48, R181, R9, !PT ;  /* 0x00000009b5307209 */ /* 0x000fe40007810000 */
[C---:B------:R-:W-:Y:S02]  /*6d20*/  ISETP.GT.AND P6, PT, R36.reuse, 0x1, P4 ;  /* 0x000000012400780c */ /* 0x040fe400027c4270 */
[----:B------:R-:W-:Y:S02]  /*6d30*/  FMNMX.FTZ R48, R195, R48, !PT ;  /* 0x00000030c3307209 */ /* 0x000fe40007810000 */
[----:B------:R-:W-:Y:S02]  /*6d40*/  ISETP.GT.AND P5, PT, R36, 0x8, P4 ;  /* 0x000000082400780c */ /* 0x000fe400027a4270 */
[----:B------:R-:W-:Y:S02]  /*6d50*/  FMNMX.FTZ R48, R185, R48, !PT ;  /* 0x00000030b9307209 */ /* 0x000fe40007810000 */
[----:B------:R-:W-:-:S02]  /*6d60*/  ISETP.LT.OR P6, PT, R32, 0x2, P6 ;  /* 0x000000022000780c */ /* 0x000fc400037c1670 */
[----:B------:R-:W-:Y:S02]  /*6d70*/  FMNMX.FTZ R48, R193, R48, !PT ;  /* 0x00000030c1307209 */ /* 0x000fe40007810000 */
[----:B------:R-:W-:Y:S02]  /*6d80*/  ISETP.LT.OR P5, PT, R32, 0x9, P5 ;  /* 0x000000092000780c */ /* 0x000fe40002fa1670 */
[----:B------:R-:W-:Y:S02]  /*6d90*/  FMNMX.FTZ R48, R191, R48, !PT ;  /* 0x00000030bf307209 */ /* 0x000fe40007810000 */
[----:B------:R-:W-:Y:S02]  /*6da0*/  FSEL R179, R12, -INF , !P6 ;  /* 0xff8000000cb37808 */ /* 0x000fe40007000000 */
[----:B------:R-:W-:Y:S01]  /*6db0*/  FMNMX.FTZ R48, R189, R48, !PT ;  /* 0x00000030bd307209 */ /* 0x000fe20007810000 */
[----:B------:R-:W1:Y:S01]  /*6dc0*/  LDC R12, c[0x0][0x988] ;  /* 0x00026200ff0c7b82 */ /* 0x000e620000000800 */
[----:B------:R-:W-:-:S02]  /*6dd0*/  ISETP.GT.AND P6, PT, R36, 0x9, P4 ;  /* 0x000000092400780c */ /* 0x000fc400027c4270 */
[----:B------:R-:W-:Y:S02]  /*6de0*/  FMNMX.FTZ R48, R187, R48, !PT ;  /* 0x00000030bb307209 */ /* 0x000fe40007810000 */
[----:B------:R-:W-:Y:S02]  /*6df0*/  FSEL R159, R15, -INF , !P5 ;  /* 0xff8000000f9f7808 */ /* 0x000fe40006800000 */
        /* <DEDUP_REMOVED lines=8> */
[----:B------:R-:W-:Y:S02]  /*6e80*/  FMNMX.FTZ R48, R163, R48, !PT ;  /* 0x00000030a3307209 */ /* 0x000fe40007810000 */
        /* <DEDUP_REMOVED lines=41> */
[C---:B------:R-:W-:Y:S01]  /*7120*/  ISETP.LT.OR P6, PT, R32.reuse, 0x2a, P6 ;  /* 0x0000002a2000780c */ /* 0x040fe200037c1670 */
[----:B------:R-:W2:Y:S01]  /*7130*/  SHFL.BFLY PT, R165, R48, 0x2, 0x1f ;  /* 0x0c401f0030a57f89 */ /* 0x000ea200000e0000 */
[----:B------:R-:W-:-:S02]  /*7140*/  ISETP.LT.OR P5, PT, R32, 0x31, P5 ;  /* 0x000000312000780c */ /* 0x000fc40002fa1670 */
[----:B------:R-:W-:Y:S02]  /*7150*/  FSEL R27, R27, -INF , !P6 ;  /* 0xff8000001b1b7808 */ /* 0x000fe40007000000 */
[----:B------:R-:W-:-:S04]  /*7160*/  ISETP.GT.AND P6, PT, R36, 0x31, P4 ;  /* 0x000000312400780c */ /* 0x000fc800027c4270 */
[----:B------:R-:W-:-:S04]  /*7170*/  ISETP.LT.OR P6, PT, R32, 0x32, P6 ;  /* 0x000000322000780c */ /* 0x000fc800037c1670 */
[----:B------:R-:W-:Y:S02]  /*7180*/  FSEL R31, R31, -INF , !P6 ;  /* 0xff8000001f1f7808 */ /* 0x000fe40007000000 */
[----:B------:R-:W-:-:S04]  /*7190*/  ISETP.GT.AND P6, PT, R36, 0x39, P4 ;  /* 0x000000392400780c */ /* 0x000fc800027c4270 */
[----:B------:R-:W-:-:S04]  /*71a0*/  ISETP.LT.OR P6, PT, R32, 0x3a, P6 ;  /* 0x0000003a2000780c */ /* 0x000fc800037c1670 */
[----:B------:R-:W-:Y:S02]  /*71b0*/  FSEL R35, R35, -INF , !P6 ;  /* 0xff80000023237808 */ /* 0x000fe40007000000 */
[----:B--2---:R-:W-:Y:S02]  /*71c0*/  FMNMX.FTZ R15, R48, R165, !PT ;  /* 0x000000a5300f7209 */ /* 0x004fe40007810000 */
[----:B------:R-:W-:Y:S02]  /*71d0*/  FSEL R165, R30, -INF , !P5 ;  /* 0xff8000001ea57808 */ /* 0x000fe40006800000 */
[----:B------:R-:W-:Y:S01]  /*71e0*/  ISETP.GT.AND P5, PT, R36, 0x38, P4 ;  /* 0x000000382400780c */ /* 0x000fe200027a4270 */
[----:B------:R-:W2:Y:S03]  /*71f0*/  SHFL.BFLY PT, R20, R15, 0x1, 0x1f ;  /* 0x0c201f000f147f89 */ /* 0x000ea600000e0000 */
[----:B------:R-:W-:-:S04]  /*7200*/  ISETP.LT.OR P5, PT, R32, 0x39, P5 ;  /* 0x000000392000780c */ /* 0x000fc80002fa1670 */
[----:B------:R-:W-:Y:S02]  /*7210*/  FSEL R23, R34, -INF , !P5 ;  /* 0xff80000022177808 */ /* 0x000fe40006800000 */
[----:B------:R-:W-:-:S04]  /*7220*/  ISETP.GT.AND P5, PT, R36, 0x40, P4 ;  /* 0x000000402400780c */ /* 0x000fc800027a4270 */
[----:B------:R-:W-:-:S04]  /*7230*/  ISETP.LT.OR P5, PT, R32, 0x41, P5 ;  /* 0x000000412000780c */ /* 0x000fc80002fa1670 */
[----:B------:R-:W-:Y:S02]  /*7240*/  FSEL R21, R38, -INF , !P5 ;  /* 0xff80000026157808 */ /* 0x000fe40006800000 */
[----:B------:R-:W-:-:S04]  /*7250*/  ISETP.GT.AND P5, PT, R36, 0x41, P4 ;  /* 0x000000412400780c */ /* 0x000fc800027a4270 */
[----:B------:R-:W-:Y:S02]  /*7260*/  ISETP.LT.OR P5, PT, R32, 0x42, P5 ;  /* 0x000000422000780c */ /* 0x000fe40002fa1670 */
[----:B--2---:R-:W-:-:S04]  /*7270*/  FMNMX.FTZ R15, R15, R20, !PT ;  /* 0x000000140f0f7209 */ /* 0x004fc80007810000 */
[C---:B------:R-:W-:Y:S01]  /*7280*/  FSETP.NEU.FTZ.AND P6, PT, R15.reuse, -INF , PT ;  /* 0xff8000000f00780b */ /* 0x040fe20003fdd000 */
[----:B-1----:R-:W-:-:S05]  /*7290*/  FMUL.FTZ R20, R15, R12 ;  /* 0x0000000c0f147220 */ /* 0x002fca0000410000 */
[----:B------:R-:W-:-:S05]  /*72a0*/  FSEL R20, R20, RZ, P6 ;  /* 0x000000ff14147208 */ /* 0x000fca0003000000 */
[-CC-:B------:R-:W-:Y:S01]  /*72b0*/  FFMA.FTZ R22, R181, R12.reuse, -R20.reuse ;  /* 0x0000000cb5167223 */ /* 0x180fe20000010814 */
[----:B------:R-:W-:Y:S01]  /*72c0*/  FSEL R181, R39, -INF , !P5 ;  /* 0xff80000027b57808 */ /* 0x000fe20006800000 */
[-CC-:B------:R-:W-:Y:S01]  /*72d0*/  FFMA.FTZ R180, R195, R12.reuse, -R20.reuse ;  /* 0x0000000cc3b47223 */ /* 0x180fe20000010814 */
[----:B------:R-:W-:Y:S01]  /*72e0*/  ISETP.GT.AND P5, PT, R36, 0x48, P4 ;  /* 0x000000482400780c */ /* 0x000fe200027a4270 */
[-CC-:B------:R-:W-:Y:S01]  /*72f0*/  FFMA.FTZ R176, R191, R12.reuse, -R20.reuse ;  /* 0x0000000cbfb07223 */ /* 0x180fe20000010814 */
[----:B------:R1:W-:Y:S01]  /*7300*/  MUFU.EX2 R39, R22 ;  /* 0x0000001600277308 */ /* 0x0003e20000000800 */
[-CC-:B------:R-:W-:Y:S01]  /*7310*/  FFMA.FTZ R178, R187, R12.reuse, -R20.reuse ;  /* 0x0000000cbbb27223 */ /* 0x180fe20000010814 */
[----:B------:R-:W-:Y:S01]  /*7320*/  ISETP.LT.OR P5, PT, R32, 0x49, P5 ;  /* 0x000000492000780c */ /* 0x000fe20002fa1670 */
[-CC-:B------:R-:W-:Y:S01]  /*7330*/  FFMA.FTZ R182, R185, R12.reuse, -R20.reuse ;  /* 0x0000000cb9b67223 */ /* 0x180fe20000010814 */
[-CC-:B------:R-:W-:Y:S01]  /*7340*/  FFMA.FTZ R185, R193, R12.reuse, -R20.reuse ;  /* 0x0000000cc1b97223 */ /* 0x180fe20000010814 */
[-CC-:B------:R-:W-:Y:S01]  /*7350*/  FFMA.FTZ R172, R153, R12.reuse, -R20.reuse ;  /* 0x0000000c99ac7223 */ /* 0x180fe20000010814 */
[----:B------:R-:W-:Y:S01]  /*7360*/  FSEL R41, R41, -INF , !P5 ;  /* 0xff80000029297808 */ /* 0x000fe20006800000 */
[-CC-:B------:R-:W-:Y:S01]  /*7370*/  FFMA.FTZ R168, R85, R12.reuse, -R20.reuse ;  /* 0x0000000c55a87223 */ /* 0x180fe20000010814 */
[----:B------:R-:W-:Y:S01]  /*7380*/  ISETP.GT.AND P5, PT, R36, RZ, P4 ;  /* 0x000000ff2400720c */ /* 0x000fe200027a4270 */
[-CC-:B-1----:R-:W-:Y:S01]  /*7390*/  FFMA.FTZ R22, R189, R12.reuse, -R20.reuse ;  /* 0x0000000cbd167223 */ /* 0x182fe20000010814 */
[-CC-:B------:R-:W-:Y:S01]  /*73a0*/  FFMA.FTZ R174, R87, R12.reuse, -R20.reuse ;  /* 0x0000000c57ae7223 */ /* 0x180fe20000010814 */
        /* <DEDUP_REMOVED lines=14> */
[----:B------:R-:W-:Y:S01]  /*7490*/  MUFU.EX2 R180, R180 ;  /* 0x000000b400b47308 */ /* 0x000fe20000000800 */
[----:B------:R-:W-:Y:S01]  /*74a0*/  FSEL R191, R40, -INF , !P5 ;  /* 0xff80000028bf7808 */ /* 0x000fe20006800000 */
[--C-:B------:R-:W-:Y:S01]  /*74b0*/  FFMA.FTZ R183, R183, R12, -R20.reuse ;  /* 0x0000000cb7b77223 */ /* 0x100fe20000010814 */
[----:B------:R-:W-:Y:S01]  /*74c0*/  FMNMX.FTZ R14, R159, R14, !PT ;  /* 0x0000000e9f0e7209 */ /* 0x000fe20007810000 */
        /* <DEDUP_REMOVED lines=10> */
[--C-:B------:R-:W-:Y:S01]  /*7570*/  FFMA.FTZ R156, R63, R12, -R20.reuse ;  /* 0x0000000c3f9c7223 */ /* 0x100fe20000010814 */
[----:B------:R-:W-:Y:S01]  /*7580*/  FMNMX.FTZ R14, R175, R14, !PT ;  /* 0x0000000eaf0e7209 */ /* 0x000fe20007810000 */
[----:B------:R1:W-:Y:S01]  /*7590*/  MUFU.EX2 R43, R22 ;  /* 0x00000016002b7308 */ /* 0x0003e20000000800 */
        /* <DEDUP_REMOVED lines=9> */
[----:B-1----:R-:W-:Y:S01]  /*7630*/  FFMA.FTZ R22, R161, R12, -R20 ;  /* 0x0000000ca1167223 */ /* 0x002fe20000010814 */
[----:B------:R-:W-:-:S02]  /*7640*/  FMNMX.FTZ R14, R25, R14, !PT ;  /* 0x0000000e190e7209 */ /* 0x000fc40007810000 */
[----:B------:R-:W-:Y:S02]  /*7650*/  ISETP.GT.AND P5, PT, R36, 0x58, P4 ;  /* 0x000000582400780c */ /* 0x000fe400027a4270 */
[----:B------:R-:W-:Y:S01]  /*7660*/  FMNMX.FTZ R14, R171, R14, !PT ;  /* 0x0000000eab0e7209 */ /* 0x000fe20007810000 */
[----:B------:R-:W-:Y:S01]  /*7670*/  MUFU.EX2 R185, R185 ;  /* 0x000000b900b97308 */ /* 0x000fe20000000800 */
[----:B------:R-:W-:Y:S02]  /*7680*/  ISETP.LT.OR P5, PT, R32, 0x59, P5 ;  /* 0x000000592000780c */ /* 0x000fe40002fa1670 */
[----:B------:R-:W-:Y:S02]  /*7690*/  FMNMX.FTZ R14, R169, R14, !PT ;  /* 0x0000000ea90e7209 */ /* 0x000fe40007810000 */
[----:B------:R-:W-:Y:S02]  /*76a0*/  FSEL R193, R44, -INF , !P5 ;  /* 0xff8000002cc17808 */ /* 0x000fe40006800000 */
[----:B------:R-:W-:Y:S01]  /*76b0*/  FMNMX.FTZ R14, R27, R14, !PT ;  /* 0x0000000e1b0e7209 */ /* 0x000fe20007810000 */
[----:B------:R-:W-:Y:S01]  /*76c0*/  MUFU.EX2 R176, R176 ;  /* 0x000000b000b07308 */ /* 0x000fe20000000800 */
[----:B------:R-:W-:-:S02]  /*76d0*/  ISETP.GT.AND P5, PT, R36, 0x59, P4 ;  /* 0x000000592400780c */ /* 0x000fc400027a4270 */
[----:B------:R-:W-:Y:S02]  /*76e0*/  FMNMX.FTZ R14, R165, R14, !PT ;  /* 0x0000000ea50e7209 */ /* 0x000fe40007810000 */
[----:B------:R-:W-:Y:S02]  /*76f0*/  ISETP.LT.OR P5, PT, R32, 0x5a, P5 ;  /* 0x0000005a2000780c */ /* 0x000fe40002fa1670 */
[----:B------:R-:W-:Y:S01]  /*7700*/  FMNMX.FTZ R14, R31, R14, !PT ;  /* 0x0000000e1f0e7209 */ /* 0x000fe20007810000 */
[----:B------:R-:W-:Y:S01]  /*7710*/  MUFU.EX2 R178, R178 ;  /* 0x000000b200b27308 */ /* 0x000fe20000000800 */
[----:B------:R-:W-:Y:S02]  /*7720*/  FSEL R153, R45, -INF , !P5 ;  /* 0xff8000002d997808 */ /* 0x000fe40006800000 */
[----:B------:R-:W-:Y:S02]  /*7730*/  ISETP.GT.AND P5, PT, R36, 0x60, P4 ;  /* 0x000000602400780c */ /* 0x000fe400027a4270 */
[----:B------:R-:W-:-:S02]  /*7740*/  FMNMX.FTZ R14, R23, R14, !PT ;  /* 0x0000000e170e7209 */ /* 0x000fc40007810000 */
[----:B------:R-:W-:Y:S01]  /*7750*/  ISETP.LT.OR P5, PT, R32, 0x61, P5 ;  /* 0x000000612000780c */ /* 0x000fe20002fa1670 */
[----:B------:R1:W-:Y:S01]  /*7760*/  MUFU.EX2 R45, R22 ;  /* 0x00000016002d7308 */ /* 0x0003e20000000800 */
[----:B------:R-:W-:Y:S02]  /*7770*/  FMNMX.FTZ R14, R35, R14, !PT ;  /* 0x0000000e230e7209 */ /* 0x000fe40007810000 */
[----:B------:R-:W-:Y:S02]  /*7780*/  FSEL R161, R46, -INF , !P5 ;  /* 0xff8000002ea17808 */ /* 0x000fe40006800000 */
[----:B------:R-:W-:Y:S02]  /*7790*/  ISETP.GT.AND P5, PT, R36, 0x61, P4 ;  /* 0x000000612400780c */ /* 0x000fe400027a4270 */
[----:B------:R-:W-:Y:S01]  /*77a0*/  FMNMX.FTZ R14, R21, R14, !PT ;  /* 0x0000000e150e7209 */ /* 0x000fe20007810000 */
[----:B------:R-:W-:Y:S01]  /*77b0*/  MUFU.EX2 R183, R183 ;  /* 0x000000b700b77308 */ /* 0x000fe20000000800 */
[----:B------:R-:W-:-:S02]  /*77c0*/  ISETP.LT.OR P5, PT, R32, 0x62, P5 ;  /* 0x000000622000780c */ /* 0x000fc40002fa1670 */
[----:B------:R-:W-:Y:S02]  /*77d0*/  FMNMX.FTZ R14, R181, R14, !PT ;  /* 0x0000000eb50e7209 */ /* 0x000fe40007810000 */
[----:B------:R-:W-:Y:S02]  /*77e0*/  FSEL R47, R47, -INF , !P5 ;  /* 0xff8000002f2f7808 */ /* 0x000fe40006800000 */
[----:B------:R-:W-:Y:S01]  /*77f0*/  ISETP.GT.AND P5, PT, R36, 0x68, P4 ;  /* 0x000000682400780c */ /* 0x000fe200027a4270 */
[----:B------:R-:W-:Y:S01]  /*7800*/  MUFU.EX2 R172, R172 ;  /* 0x000000ac00ac7308 */ /* 0x000fe20000000800 */
[----:B------:R-:W-:Y:S02]  /*7810*/  FMNMX.FTZ R14, R41, R14, !PT ;  /* 0x0000000e290e7209 */ /* 0x000fe40007810000 */
[----:B------:R-:W-:Y:S02]  /*7820*/  ISETP.LT.OR P5, PT, R32, 0x69, P5 ;  /* 0x000000692000780c */ /* 0x000fe40002fa1670 */
[----:B------:R-:W-:-:S02]  /*7830*/  FMNMX.FTZ R14, R191, R14, !PT ;  /* 0x0000000ebf0e7209 */ /* 0x000fc40007810000 */
[----:B------:R-:W-:Y:S01]  /*7840*/  FSEL R85, R50, -INF , !P5 ;  /* 0xff80000032557808 */ /* 0x000fe20006800000 */
[----:B------:R-:W-:Y:S01]  /*7850*/  MUFU.EX2 R174, R174 ;  /* 0x000000ae00ae7308 */ /* 0x000fe20000000800 */
[----:B------:R-:W-:Y:S02]  /*7860*/  FMNMX.FTZ R14, R189, R14, !PT ;  /* 0x0000000ebd0e7209 */ /* 0x000fe40007810000 */
[----:B------:R-:W-:Y:S02]  /*7870*/  ISETP.GT.AND P5, PT, R36, 0x69, P4 ;  /* 0x000000692400780c */ /* 0x000fe400027a4270 */
[----:B------:R-:W-:Y:S02]  /*7880*/  FMNMX.FTZ R14, R187, R14, !PT ;  /* 0x0000000ebb0e7209 */ /* 0x000fe40007810000 */
[----:B------:R-:W-:Y:S01]  /*7890*/  ISETP.LT.OR P5, PT, R32, 0x6a, P5 ;  /* 0x0000006a2000780c */ /* 0x000fe20002fa1670 */
[----:B------:R-:W-:Y:S01]  /*78a0*/  MUFU.EX2 R87, R87 ;  /* 0x0000005700577308 */ /* 0x000fe20000000800 */
[----:B------:R-:W-:-:S02]  /*78b0*/  FMNMX.FTZ R14, R193, R14, !PT ;  /* 0x0000000ec10e7209 */ /* 0x000fc40007810000 */
[----:B------:R-:W-:Y:S01]  /*78c0*/  FSEL R163, R51, -INF , !P5 ;  /* 0xff80000033a37808 */ /* 0x000fe20006800000 */
[----:B------:R-:W-:Y:S01]  /*78d0*/  FFMA.FTZ R51, R81, R12, -R20 ;  /* 0x0000000c51337223 */ /* 0x000fe20000010814 */
        /* <DEDUP_REMOVED lines=12> */
[----:B------:R-:W-:Y:S01]  /*79a0*/  MUFU.EX2 R170, R170 ;  /* 0x000000aa00aa7308 */ /* 0x000fe20000000800 */
[----:B------:R-:W-:-:S02]  /*79b0*/  ISETP.GT.AND P5, PT, R36, 0x78, P4 ;  /* 0x000000782400780c */ /* 0x000fc400027a4270 */
[----:B------:R-:W-:Y:S02]  /*79c0*/  FMNMX.FTZ R14, R163, R14, !PT ;  /* 0x0000000ea30e7209 */ /* 0x000fe40007810000 */
[----:B------:R-:W-:Y:S02]  /*79d0*/  ISETP.GT.AND P4, PT, R36, 0x79, P4 ;  /* 0x000000792400780c */ /* 0x000fe40002784270 */
[C---:B------:R-:W-:Y:S01]  /*79e0*/  ISETP.LT.OR P5, PT, R32.reuse, 0x79, P5 ;  /* 0x000000792000780c */ /* 0x040fe20002fa1670 */
[----:B------:R-:W-:Y:S01]  /*79f0*/  MUFU.EX2 R51, R51 ;  /* 0x0000003300337308 */ /* 0x000fe20000000800 */
[----:B------:R-:W-:Y:S02]  /*7a00*/  FMNMX.FTZ R14, R53, R14, !PT ;  /* 0x0000000e350e7209 */ /* 0x000fe40007810000 */
[----:B------:R-:W-:Y:S02]  /*7a10*/  ISETP.LT.OR P4, PT, R32, 0x7a, P4 ;  /* 0x0000007a2000780c */ /* 0x000fe40002781670 */
[----:B------:R-:W-:-:S02]  /*7a20*/  FSEL R81, R54, -INF , !P5 ;  /* 0xff80000036517808 */ /* 0x000fc40006800000 */
[----:B------:R-:W-:Y:S01]  /*7a30*/  FMNMX.FTZ R14, R79, R14, !PT ;  /* 0x0000000e4f0e7209 */ /* 0x000fe20007810000 */
[----:B------:R-:W-:Y:S01]  /*7a40*/  MUFU.EX2 R164, R164 ;  /* 0x000000a400a47308 */ /* 0x000fe20000000800 */
[----:B0-----:R-:W-:Y:S01]  /*7a50*/  FSEL R75, R55, -INF , !P4 ;  /* 0xff800000374b7808 */ /* 0x001fe20006000000 */
[--C-:B------:R-:W-:Y:S01]  /*7a60*/  FFMA.FTZ R55, R69, R12, -R20.reuse ;  /* 0x0000000c45377223 */ /* 0x100fe20000010814 */
[----:B------:R-:W-:Y:S02]  /*7a70*/  FMNMX.FTZ R14, R81, R14, !PT ;  /* 0x0000000e510e7209 */ /* 0x000fe40007810000 */
[----:B-1----:R-:W-:Y:S02]  /*7a80*/  FSEL R22, R15, RZ, P6 ;  /* 0x000000ff0f167208 */ /* 0x002fe40003000000 */
[----:B------:R-:W-:Y:S01]  /*7a90*/  FMNMX.FTZ R14, R75, R14, !PT ;  /* 0x0000000e4b0e7209 */ /* 0x000fe20007810000 */
[----:B------:R-:W-:Y:S02]  /*7aa0*/  MUFU.EX2 R77, R77 ;  /* 0x0000004d004d7308 */ /* 0x000fe40000000800 */
[----:B------:R-:W-:Y:S01]  /*7ab0*/  FADD.FTZ R37, -R22, R9 ;  /* 0x0000000916257221 */ /* 0x000fe20000010100 */
[----:B------:R-:W-:Y:S01]  /*7ac0*/  FFMA.FTZ R9, R29, R12, -R20 ;  /* 0x0000000c1d097223 */ /* 0x000fe20000010814 */
        /* <DEDUP_REMOVED lines=11> */
[----:B------:R-:W-:-:S03]  /*7b80*/  FMUL.FTZ R14, R37, R12 ;  /* 0x0000000c250e7220 */ /* 0x000fc60000410000 */
[C---:B------:R-:W-:Y:S01]  /*7b90*/  FSETP.NEU.FTZ.AND P4, PT, R33.reuse, -INF , PT ;  /* 0xff8000002100780b */ /* 0x040fe20003f9d000 */
[----:B------:R-:W-:Y:S02]  /*7ba0*/  FMUL.FTZ R20, R33, R12 ;  /* 0x0000000c21147220 */ /* 0x000fe40000410000 */
[----:B------:R-:W0:Y:S03]  /*7bb0*/  MUFU.EX2 R14, R14 ;  /* 0x0000000e000e7308 */ /* 0x000e260000000800 */
[----:B------:R-:W-:-:S05]  /*7bc0*/  FSEL R34, R20, RZ, P4 ;  /* 0x000000ff14227208 */ /* 0x000fca0002000000 */
        /* <DEDUP_REMOVED lines=8> */
[--C-:B------:R-:W-:Y:S01]  /*7c50*/  FFMA.FTZ R22, R159, R12, -R34.reuse ;  /* 0x0000000c9f167223 */ /* 0x100fe20000010822 */
[----:B0-----:R-:W-:Y:S01]  /*7c60*/  FFMA.FTZ R25, R14, R4, R39 ;  /* 0x000000040e197223 */ /* 0x001fe20000010027 */
[----:B------:R-:W-:Y:S01]  /*7c70*/  MUFU.EX2 R20, R20 ;  /* 0x0000001400147308 */ /* 0x000fe20000000800 */
[-CC-:B------:R-:W-:Y:S01]  /*7c80*/  FFMA.FTZ R169, R165, R12.reuse, -R34.reuse ;  /* 0x0000000ca5a97223 */ /* 0x180fe20000010822 */
[-CC-:B------:R-:W-:Y:S01]  /*7c90*/  FFMA.FTZ R165, R21, R12.reuse, -R34.reuse ;  /* 0x0000000c15a57223 */ /* 0x180fe20000010822 */
[----:B------:R-:W-:Y:S01]  /*7ca0*/  FADD.FTZ R25, R180, R25 ;  /* 0x00000019b4197221 */ /* 0x000fe20000010000 */
[-CC-:B------:R-:W-:Y:S01]  /*7cb0*/  FFMA.FTZ R37, R177, R12.reuse, -R34.reuse ;  /* 0x0000000cb1257223 */ /* 0x180fe20000010822 */
[-CC-:B------:R-:W-:Y:S01]  /*7cc0*/  FFMA.FTZ R177, R157, R12.reuse, -R34.reuse ;  /* 0x0000000c9db17223 */ /* 0x180fe20000010822 */
[-CC-:B------:R-:W-:Y:S01]  /*7cd0*/  FFMA.FTZ R179, R155, R12.reuse, -R34.reuse ;  /* 0x0000000c9bb37223 */ /* 0x180fe20000010822 */
[----:B------:R-:W-:Y:S01]  /*7ce0*/  FADD.FTZ R4, R182, R25 ;  /* 0x00000019b6047221 */ /* 0x000fe20000010000 */
[----:B------:R-:W-:Y:S01]  /*7cf0*/  MUFU.EX2 R29, R29 ;  /* 0x0000001d001d7308 */ /* 0x000fe20000000800 */
[-CC-:B------:R-:W-:Y:S01]  /*7d00*/  FFMA.FTZ R30, R27, R12.reuse, -R34.reuse ;  /* 0x0000000c1b1e7223 */ /* 0x180fe20000010822 */
[-C--:B------:R-:W-:Y:S01]  /*7d10*/  FFMA.FTZ R32, R31, R12.reuse, -R34 ;  /* 0x0000000c1f207223 */ /* 0x080fe20000010822 */
        /* <DEDUP_REMOVED lines=25> */
[----:B------:R-:W-:Y:S01]  /*7eb0*/  FFMA.FTZ R34, R75, R12, -R34 ;  /* 0x0000000c4b227223 */ /* 0x000fe20000010822 */
[----:B------:R-:W-:Y:S01]  /*7ec0*/  IMAD.U32 R27, RZ, RZ, UR7 ;  /* 0x00000007ff1b7e24 */ /* 0x000fe2000f8e00ff */
[----:B------:R-:W-:Y:S01]  /*7ed0*/  UMOV UR7, UR4 ;  /* 0x0000000400077c82 */ /* 0x000fe20008000000 */
[----:B------:R-:W-:Y:S01]  /*7ee0*/  FADD.FTZ R4, R174, R23 ;  /* 0x00000017ae047221 */ /* 0x000fe20000010000 */
[----:B------:R-:W-:Y:S01]  /*7ef0*/  FSEL R23, R33, RZ, P4 ;  /* 0x000000ff21177208 */ /* 0x000fe20002000000 */
[----:B------:R-:W-:Y:S01]  /*7f00*/  MUFU.EX2 R24, R24 ;  /* 0x0000001800187308 */ /* 0x000fe20000000800 */
[----:B------:R-:W-:Y:S01]  /*7f10*/  @!P1 LEA R27, R27, UR36, 0x3 ;  /* 0x000000241b1b9c11 */ /* 0x000fe2000f8e18ff */
[----:B------:R-:W-:Y:S01]  /*7f20*/  FADD.FTZ R25, R87, R4 ;  /* 0x0000000457197221 */ /* 0x000fe20000010000 */
[----:B------:R-:W-:Y:S01]  /*7f30*/  ISETP.GT.AND P4, PT, R8, R13, PT ;  /* 0x0000000d0800720c */ /* 0x000fe20003f84270 */
[----:B------:R-:W-:Y:S01]  /*7f40*/  FADD.FTZ R23, -R23, R10 ;  /* 0x0000000a17177221 */ /* 0x000fe20000010100 */
[----:B------:R-:W-:Y:S01]  /*7f50*/  F2FP.F16.F32.PACK_AB R178, R183, R178 ;  /* 0x000000b2b7b2723e */ /* 0x000fe200000000ff */
[----:B------:R-:W-:Y:S01]  /*7f60*/  FADD.FTZ R4, R168, R25 ;  /* 0x00000019a8047221 */ /* 0x000fe20000010000 */
[----:B------:R-:W-:-:S02]  /*7f70*/  @!P1 VIADD R27, R27, 0x28860 ;  /* 0x000288601b1b9836 */ /* 0x000fc40000000000 */
[----:B------:R-:W-:Y:S01]  /*7f80*/  FMUL.FTZ R23, R23, R12 ;  /* 0x0000000c17177220 */ /* 0x000fe20000410000 */
[----:B------:R-:W-:Y:S01]  /*7f90*/  MUFU.EX2 R179, R179 ;  /* 0x000000b300b37308 */ /* 0x000fe20000000800 */
[----:B------:R-:W-:Y:S01]  /*7fa0*/  FADD.FTZ R25, R83, R4 ;  /* 0x0000000453197221 */ /* 0x000fe20000010000 */
[-C--:B------:R-:W-:Y:S01]  /*7fb0*/  FMUL.FTZ R88, R88, R14.reuse ;  /* 0x0000000e58587220 */ /* 0x080fe20000410000 */
[----:B------:R-:W-:Y:S01]  /*7fc0*/  @!P1 PRMT R27, RZ, 0x654, R27 ;  /* 0x00000654ff1b9816 */ /* 0x000fe2000000001b */
[-C--:B------:R-:W-:Y:S01]  /*7fd0*/  FMUL.FTZ R89, R89, R14.reuse ;  /* 0x0000000e59597220 */ /* 0x080fe20000410000 */
[----:B------:R-:W-:Y:S01]  /*7fe0*/  FADD.FTZ R4, R170, R25 ;  /* 0x00000019aa047221 */ /* 0x000fe20000010000 */
[-C--:B------:R-:W-:Y:S01]  /*7ff0*/  FMUL.FTZ R92, R92, R14.reuse ;  /* 0x0000000e5c5c7220 */ /* 0x080fe20000410000 */
[----:B------:R0:W-:Y:S01]  /*8000*/  @!P1 SYNCS.ARRIVE.TRANS64.RED.A1T0 RZ, [R27+URZ], RZ ;  /* 0x000000ff1bff99a7 */ /* 0x0001e2000810043f */
[----:B------:R-:W1:Y:S01]  /*8010*/  MUFU.EX2 R23, R23 ;  /* 0x0000001700177308 */ /* 0x000e620000000800 */
[----:B------:R-:W-:Y:S01]  /*8020*/  FADD.FTZ R21, R51, R4 ;  /* 0x0000000433157221 */ /* 0x000fe20000010000 */
[-C--:B------:R-:W-:Y:S01]  /*8030*/  FMUL.FTZ R93, R93, R14.reuse ;  /* 0x0000000e5d5d7220 */ /* 0x080fe20000410000 */
[-C--:B------:R-:W-:Y:S01]  /*8040*/  FMUL.FTZ R96, R96, R14.reuse ;  /* 0x0000000e60607220 */ /* 0x080fe20000410000 */
[-C--:B------:R-:W-:Y:S01]  /*8050*/  FMUL.FTZ R97, R97, R14.reuse ;  /* 0x0000000e61617220 */ /* 0x080fe20000410000 */
[----:B------:R-:W-:Y:S01]  /*8060*/  FADD.FTZ R4, R164, R21 ;  /* 0x00000015a4047221 */ /* 0x000fe20000010000 */
[-C--:B------:R-:W-:Y:S01]  /*8070*/  FMUL.FTZ R100, R100, R14.reuse ;  /* 0x0000000e64647220 */ /* 0x080fe20000410000 */
[-C--:B------:R-:W-:Y:S01]  /*8080*/  FMUL.FTZ R101, R101, R14.reuse ;  /* 0x0000000e65657220 */ /* 0x080fe20000410000 */
[----:B------:R-:W2:Y:S01]  /*8090*/  MUFU.EX2 R61, R61 ;  /* 0x0000003d003d7308 */ /* 0x000ea20000000800 */
[----:B------:R-:W-:Y:S01]  /*80a0*/  FADD.FTZ R21, R77, R4 ;  /* 0x000000044d157221 */ /* 0x000fe20000010000 */
[-C--:B------:R-:W-:Y:S01]  /*80b0*/  FMUL.FTZ R104, R104, R14.reuse ;  /* 0x0000000e68687220 */ /* 0x080fe20000410000 */
[-C--:B------:R-:W-:Y:S01]  /*80c0*/  FMUL.FTZ R105, R105, R14.reuse ;  /* 0x0000000e69697220 */ /* 0x080fe20000410000 */
[-C--:B------:R-:W-:Y:S01]  /*80d0*/  FMUL.FTZ R108, R108, R14.reuse ;  /* 0x0000000e6c6c7220 */ /* 0x080fe20000410000 */
[----:B------:R-:W-:Y:S01]  /*80e0*/  FADD.FTZ R36, R166, R21 ;  /* 0x00000015a6247221 */ /* 0x000fe20000010000 */
[-C--:B------:R-:W-:Y:S01]  /*80f0*/  FMUL.FTZ R109, R109, R14.reuse ;  /* 0x0000000e6d6d7220 */ /* 0x080fe20000410000 */
[-C--:B------:R-:W-:Y:S01]  /*8100*/  FMUL.FTZ R112, R112, R14.reuse ;  /* 0x0000000e70707220 */ /* 0x080fe20000410000 */
[----:B------:R-:W3:Y:S01]  /*8110*/  MUFU.EX2 R26, R26 ;  /* 0x0000001a001a7308 */ /* 0x000ee20000000800 */
[----:B-1----:R-:W-:Y:S01]  /*8120*/  FFMA.FTZ R4, R23, R3, R20 ;  /* 0x0000000317047223 */ /* 0x002fe20000010014 */
[----:B------:R-:W-:Y:S01]  /*8130*/  FADD.FTZ R21, R55, R36 ;  /* 0x0000002437157221 */ /* 0x000fe20000010000 */
[-C--:B------:R-:W-:Y:S01]  /*8140*/  FMUL.FTZ R113, R113, R14.reuse ;  /* 0x0000000e71717220 */ /* 0x080fe20000410000 */
[-C--:B------:R-:W-:Y:S01]  /*8150*/  FMUL.FTZ R116, R116, R14.reuse ;  /* 0x0000000e74747220 */ /* 0x080fe20000410000 */
[----:B------:R-:W-:Y:S01]  /*8160*/  FADD.FTZ R3, R29, R4 ;  /* 0x000000041d037221 */ /* 0x000fe20000010000 */
[----:B------:R-:W-:Y:S01]  /*8170*/  FADD.FTZ R36, R160, R21 ;  /* 0x00000015a0247221 */ /* 0x000fe20000010000 */
[-C--:B------:R-:W-:Y:S01]  /*8180*/  FMUL.FTZ R117, R117, R14.reuse ;  /* 0x0000000e75757220 */ /* 0x080fe20000410000 */
[----:B------:R-:W1:Y:S01]  /*8190*/  MUFU.EX2 R158, R158 ;  /* 0x0000009e009e7308 */ /* 0x000e620000000800 */
[----:B------:R-:W-:Y:S01]  /*81a0*/  FADD.FTZ R4, R22, R3 ;  /* 0x0000000316047221 */ /* 0x000fe20000010000 */
[----:B------:R-:W-:Y:S01]  /*81b0*/  FADD.FTZ R3, R65, R36 ;  /* 0x0000002441037221 */ /* 0x000fe20000010000 */
[-C--:B------:R-:W-:Y:S01]  /*81c0*/  FMUL.FTZ R120, R120, R14.reuse ;  /* 0x0000000e78787220 */ /* 0x080fe20000410000 */
[-C--:B------:R-:W-:Y:S01]  /*81d0*/  FMUL.FTZ R121, R121, R14.reuse ;  /* 0x0000000e79797220 */ /* 0x080fe20000410000 */
[----:B------:R-:W-:Y:S01]  /*81e0*/  FADD.FTZ R4, R37, R4 ;  /* 0x0000000425047221 */ /* 0x000fe20000010000 */
[----:B------:R-:W-:Y:S01]  /*81f0*/  FADD.FTZ R36, R162, R3 ;  /* 0x00000003a2247221 */ /* 0x000fe20000010000 */
[-C--:B------:R-:W-:Y:S01]  /*8200*/  FMUL.FTZ R124, R124, R14.reuse ;  /* 0x0000000e7c7c7220 */ /* 0x080fe20000410000 */
[----:B------:R-:W4:Y:S01]  /*8210*/  MUFU.EX2 R173, R173 ;  /* 0x000000ad00ad7308 */ /* 0x000f220000000800 */
[----:B------:R-:W-:Y:S01]  /*8220*/  FADD.FTZ R3, R177, R4 ;  /* 0x00000004b1037221 */ /* 0x000fe20000010000 */
[----:B------:R-:W-:Y:S01]  /*8230*/  FADD.FTZ R21, R67, R36 ;  /* 0x0000002443157221 */ /* 0x000fe20000010000 */
[-C--:B------:R-:W-:Y:S01]  /*8240*/  FMUL.FTZ R125, R125, R14.reuse ;  /* 0x0000000e7d7d7220 */ /* 0x080fe20000410000 */
[-C--:B------:R-:W-:Y:S01]  /*8250*/  FMUL.FTZ R128, R128, R14.reuse ;  /* 0x0000000e80807220 */ /* 0x080fe20000410000 */
[----:B------:R-:W-:Y:S01]  /*8260*/  FADD.FTZ R4, R24, R3 ;  /* 0x0000000318047221 */ /* 0x000fe20000010000 */
[----:B------:R-:W-:Y:S01]  /*8270*/  FADD.FTZ R36, R156, R21 ;  /* 0x000000159c247221 */ /* 0x000fe20000010000 */
[-C--:B------:R-:W-:Y:S01]  /*8280*/  FMUL.FTZ R129, R129, R14.reuse ;  /* 0x0000000e81817220 */ /* 0x080fe20000410000 */
[----:B------:R-:W5:Y:S01]  /*8290*/  MUFU.EX2 R57, R57 ;  /* 0x0000003900397308 */ /* 0x000f620000000800 */
[----:B------:R-:W-:Y:S01]  /*82a0*/  FADD.FTZ R3, R179, R4 ;  /* 0x00000004b3037221 */ /* 0x000fe20000010000 */
[----:B--2---:R-:W-:Y:S01]  /*82b0*/  FADD.FTZ R21, R61, R36 ;  /* 0x000000243d157221 */ /* 0x004fe20000010000 */
[-C--:B------:R-:W-:Y:S01]  /*82c0*/  FMUL.FTZ R132, R132, R14.reuse ;  /* 0x0000000e84847220 */ /* 0x080fe20000410000 */
[-C--:B------:R-:W-:Y:S01]  /*82d0*/  FMUL.FTZ R133, R133, R14.reuse ;  /* 0x0000000e85857220 */ /* 0x080fe20000410000 */
[----:B---3--:R-:W-:Y:S01]  /*82e0*/  FADD.FTZ R4, R26, R3 ;  /* 0x000000031a047221 */ /* 0x008fe20000010000 */
[----:B-1----:R-:W-:Y:S01]  /*82f0*/  FADD.FTZ R36, R158, R21 ;  /* 0x000000159e247221 */ /* 0x002fe20000010000 */
[-C--:B------:R-:W-:Y:S01]  /*8300*/  FMUL.FTZ R136, R136, R14.reuse ;  /* 0x0000000e88887220 */ /* 0x080fe20000410000 */
[----:B------:R-:W1:Y:S01]  /*8310*/  MUFU.EX2 R28, R28 ;  /* 0x0000001c001c7308 */ /* 0x000e620000000800 */
[----:B----4-:R-:W-:Y:S01]  /*8320*/  FADD.FTZ R3, R173, R4 ;  /* 0x00000004ad037221 */ /* 0x010fe20000010000 */
[-C--:B------:R-:W-:Y:S01]  /*8330*/  FMUL.FTZ R137, R137, R14.reuse ;  /* 0x0000000e89897220 */ /* 0x080fe20000410000 */
[-C--:B------:R-:W-:Y:S01]  /*8340*/  FMUL.FTZ R140, R140, R14.reuse ;  /* 0x0000000e8c8c7220 */ /* 0x080fe20000410000 */
[-C--:B------:R-:W-:Y:S01]  /*8350*/  FMUL.FTZ R141, R141, R14.reuse ;  /* 0x0000000e8d8d7220 */ /* 0x080fe20000410000 */
[-C--:B------:R-:W-:Y:S01]  /*8360*/  FMUL.FTZ R144, R144, R14.reuse ;  /* 0x0000000e90907220 */ /* 0x080fe20000410000 */
[-C--:B------:R-:W-:Y:S01]  /*8370*/  FMUL.FTZ R145, R145, R14.reuse ;  /* 0x0000000e91917220 */ /* 0x080fe20000410000 */
[-C--:B------:R-:W-:Y:S01]  /*8380*/  FMUL.FTZ R148, R148, R14.reuse ;  /* 0x0000000e94947220 */ /* 0x080fe20000410000 */
[----:B------:R-:W2:Y:S01]  /*8390*/  MUFU.EX2 R152, R152 ;  /* 0x0000009800987308 */ /* 0x000ea20000000800 */
[----:B-----5:R-:W-:Y:S01]  /*83a0*/  FADD.FTZ R21, R57, R36 ;  /* 0x0000002439157221 */ /* 0x020fe20000010000 */
[----:B------:R-:W-:Y:S01]  /*83b0*/  FMUL.FTZ R149, R149, R14 ;  /* 0x0000000e95957220 */ /* 0x000fe20000410000 */
[----:B------:R-:W-:Y:S01]  /*83c0*/  F2FP.F16.F32.PACK_AB R180, R180, R39 ;  /* 0x00000027b4b4723e */ /* 0x000fe200000000ff */
[----:B------:R-:W-:Y:S01]  /*83d0*/  VIADD R8, R8, 0xffffffff ;  /* 0xffffffff08087836 */ /* 0x000fe20000000000 */
[----:B------:R-:W-:Y:S01]  /*83e0*/  F2FP.F16.F32.PACK_AB R182, R185, R182 ;  /* 0x000000b6b9b6723e */ /* 0x000fe200000000ff */
[-C--:B------:R-:W-:Y:S01]  /*83f0*/  FMUL.FTZ R90, R90, R23.reuse ;  /* 0x000000175a5a7220 */ /* 0x080fe20000410000 */
[----:B------:R-:W-:Y:S01]  /*8400*/  F2FP.F16.F32.PACK_AB R176, R43, R176 ;  /* 0x000000b02bb0723e */ /* 0x000fe200000000ff */
[----:B------:R-:W3:Y:S01]  /*8410*/  MUFU.EX2 R175, R175 ;  /* 0x000000af00af7308 */ /* 0x000ee20000000800 */
[----:B-1----:R-:W-:Y:S01]  /*8420*/  FADD.FTZ R4, R28, R3 ;  /* 0x000000031c047221 */ /* 0x002fe20000010000 */
[----:B------:R-:W-:Y:S01]  /*8430*/  F2FP.F16.F32.PACK_AB R172, R45, R172 ;  /* 0x000000ac2dac723e */ /* 0x000fe200000000ff */
[-C--:B------:R-:W-:Y:S01]  /*8440*/  FMUL.FTZ R91, R91, R23.reuse ;  /* 0x000000175b5b7220 */ /* 0x080fe20000410000 */
[----:B------:R-:W-:Y:S01]  /*8450*/  F2FP.F16.F32.PACK_AB R174, R87, R174 ;  /* 0x000000ae57ae723e */ /* 0x000fe200000000ff */
[-C--:B------:R-:W-:Y:S01]  /*8460*/  FMUL.FTZ R94, R94, R23.reuse ;  /* 0x000000175e5e7220 */ /* 0x080fe20000410000 */
[----:B------:R-:W-:Y:S01]  /*8470*/  F2FP.F16.F32.PACK_AB R168, R83, R168 ;  /* 0x000000a853a8723e */ /* 0x000fe200000000ff */
[-C--:B------:R-:W-:Y:S01]  /*8480*/  FMUL.FTZ R95, R95, R23.reuse ;  /* 0x000000175f5f7220 */ /* 0x080fe20000410000 */
[----:B------:R-:W1:Y:S01]  /*8490*/  MUFU.EX2 R49, R49 ;  /* 0x0000003100317308 */ /* 0x000e620000000800 */
[----:B--2---:R-:W-:Y:S01]  /*84a0*/  FADD.FTZ R36, R152, R21 ;  /* 0x0000001598247221 */ /* 0x004fe20000010000 */
[----:B------:R-:W-:Y:S01]  /*84b0*/  F2FP.F16.F32.PACK_AB R170, R51, R170 ;  /* 0x000000aa33aa723e */ /* 0x000fe200000000ff */
[-C--:B------:R-:W-:Y:S01]  /*84c0*/  FMUL.FTZ R98, R98, R23.reuse ;  /* 0x0000001762627220 */ /* 0x080fe20000410000 */
[----:B------:R-:W-:Y:S01]  /*84d0*/  F2FP.F16.F32.PACK_AB R164, R77, R164 ;  /* 0x000000a44da4723e */ /* 0x000fe200000000ff */
[-C--:B------:R-:W-:Y:S01]  /*84e0*/  FMUL.FTZ R99, R99, R23.reuse ;  /* 0x0000001763637220 */ /* 0x080fe20000410000 */
[----:B------:R-:W-:Y:S01]  /*84f0*/  F2FP.F16.F32.PACK_AB R166, R55, R166 ;  /* 0x000000a637a6723e */ /* 0x000fe200000000ff */
[-C--:B------:R-:W-:Y:S01]  /*8500*/  FMUL.FTZ R102, R102, R23.reuse ;  /* 0x0000001766667220 */ /* 0x080fe20000410000 */
[----:B------:R-:W2:Y:S01]  /*8510*/  MUFU.EX2 R30, R30 ;  /* 0x0000001e001e7308 */ /* 0x000ea20000000800 */
[----:B---3--:R-:W-:Y:S01]  /*8520*/  FADD.FTZ R3, R175, R4 ;  /* 0x00000004af037221 */ /* 0x008fe20000010000 */
[----:B------:R-:W-:Y:S01]  /*8530*/  F2FP.F16.F32.PACK_AB R160, R65, R160 ;  /* 0x000000a041a0723e */ /* 0x000fe200000000ff */
[-C--:B------:R-:W-:Y:S01]  /*8540*/  FMUL.FTZ R103, R103, R23.reuse ;  /* 0x0000001767677220 */ /* 0x080fe20000410000 */
[----:B------:R-:W-:Y:S01]  /*8550*/  F2FP.F16.F32.PACK_AB R162, R67, R162 ;  /* 0x000000a243a2723e */ /* 0x000fe200000000ff */
[-C--:B------:R-:W-:Y:S01]  /*8560*/  FMUL.FTZ R106, R106, R23.reuse ;  /* 0x000000176a6a7220 */ /* 0x080fe20000410000 */
[----:B------:R-:W-:Y:S01]  /*8570*/  F2FP.F16.F32.PACK_AB R156, R61, R156 ;  /* 0x0000009c3d9c723e */ /* 0x000fe200000000ff */
[-C--:B------:R-:W-:Y:S01]  /*8580*/  FMUL.FTZ R107, R107, R23.reuse ;  /* 0x000000176b6b7220 */ /* 0x080fe20000410000 */
[----:B------:R-:W3:Y:S01]  /*8590*/  MUFU.EX2 R154, R154 ;  /* 0x0000009a009a7308 */ /* 0x000ee20000000800 */
[----:B-1----:R-:W-:Y:S01]  /*85a0*/  FADD.FTZ R21, R49, R36 ;  /* 0x0000002431157221 */ /* 0x002fe20000010000 */
[----:B------:R-:W-:Y:S01]  /*85b0*/  F2FP.F16.F32.PACK_AB R158, R57, R158 ;  /* 0x0000009e399e723e */ /* 0x000fe200000000ff */
[-C--:B------:R-:W-:Y:S01]  /*85c0*/  FMUL.FTZ R110, R110, R23.reuse ;  /* 0x000000176e6e7220 */ /* 0x080fe20000410000 */
[----:B------:R-:W-:Y:S01]  /*85d0*/  F2FP.F16.F32.PACK_AB R152, R49, R152 ;  /* 0x000000983198723e */ /* 0x000fe200000000ff */
[-C--:B------:R-:W-:Y:S01]  /*85e0*/  FMUL.FTZ R111, R111, R23.reuse ;  /* 0x000000176f6f7220 */ /* 0x080fe20000410000 */
[----:B------:R-:W-:Y:S01]  /*85f0*/  F2FP.F16.F32.PACK_AB R183, R37, R22 ;  /* 0x0000001625b7723e */ /* 0x000fe200000000ff */
[----:B------:R-:W-:Y:S01]  /*8600*/  FMUL.FTZ R114, R114, R23 ;  /* 0x0000001772727220 */ /* 0x000fe20000410000 */
[----:B------:R-:W1:Y:S01]  /*8610*/  MUFU.EX2 R169, R169 ;  /* 0x000000a900a97308 */ /* 0x000e620000000800 */
[----:B--2---:R-:W-:Y:S01]  /*8620*/  FADD.FTZ R4, R30, R3 ;  /* 0x000000031e047221 */ /* 0x004fe20000010000 */
[----:B------:R-:W-:Y:S01]  /*8630*/  F2FP.F16.F32.PACK_AB R177, R24, R177 ;  /* 0x000000b118b1723e */ /* 0x000fe200000000ff */
[----:B------:R-:W-:Y:S01]  /*8640*/  FMUL.FTZ R115, R115, R23 ;  /* 0x0000001773737220 */ /* 0x000fe20000410000 */
[----:B------:R-:W-:Y:S01]  /*8650*/  F2FP.F16.F32.PACK_AB R179, R26, R179 ;  /* 0x000000b31ab3723e */ /* 0x000fe200000000ff */
[----:B------:R-:W-:Y:S01]  /*8660*/  FMUL.FTZ R118, R118, R23 ;  /* 0x0000001776767220 */ /* 0x000fe20000410000 */
[----:B------:R-:W-:Y:S01]  /*8670*/  F2FP.F16.F32.PACK_AB R173, R28, R173 ;  /* 0x000000ad1cad723e */ /* 0x000fe200000000ff */
[----:B------:R-:W-:Y:S01]  /*8680*/  FMUL.FTZ R119, R119, R23 ;  /* 0x0000001777777220 */ /* 0x000fe20000410000 */
[----:B------:R-:W2:Y:S01]  /*8690*/  MUFU.EX2 R9, R9 ;  /* 0x0000000900097308 */ /* 0x000ea20000000800 */
[----:B---3--:R-:W-:Y:S01]  /*86a0*/  FADD.FTZ R36, R154, R21 ;  /* 0x000000159a247221 */ /* 0x008fe20000010000 */
[----:B------:R-:W-:Y:S01]  /*86b0*/  F2FP.F16.F32.PACK_AB R175, R30, R175 ;  /* 0x000000af1eaf723e */ /* 0x000fe200000000ff */
[-C--:B------:R-:W-:Y:S01]  /*86c0*/  FMUL.FTZ R122, R122, R23.reuse ;  /* 0x000000177a7a7220 */ /* 0x080fe20000410000 */
[-C--:B------:R-:W-:Y:S01]  /*86d0*/  FMUL.FTZ R123, R123, R23.reuse ;  /* 0x000000177b7b7220 */ /* 0x080fe20000410000 */
[-C--:B------:R-:W-:Y:S01]  /*86e0*/  FMUL.FTZ R126, R126, R23.reuse ;  /* 0x000000177e7e7220 */ /* 0x080fe20000410000 */
[-C--:B------:R-:W-:Y:S01]  /*86f0*/  FMUL.FTZ R127, R127, R23.reuse ;  /* 0x000000177f7f7220 */ /* 0x080fe20000410000 */
[-C--:B------:R-:W-:Y:S01]  /*8700*/  FMUL.FTZ R130, R130, R23.reuse ;  /* 0x0000001782827220 */ /* 0x080fe20000410000 */
[----:B------:R-:W3:Y:S01]  /*8710*/  MUFU.EX2 R32, R32 ;  /* 0x0000002000207308 */ /* 0x000ee20000000800 */
[----:B-1----:R-:W-:Y:S01]  /*8720*/  FADD.FTZ R3, R169, R4 ;  /* 0x00000004a9037221 */ /* 0x002fe20000010000 */
[-C--:B------:R-:W-:Y:S01]  /*8730*/  FMUL.FTZ R131, R131, R23.reuse ;  /* 0x0000001783837220 */ /* 0x080fe20000410000 */
[-C--:B------:R-:W-:Y:S01]  /*8740*/  FMUL.FTZ R134, R134, R23.reuse ;  /* 0x0000001786867220 */ /* 0x080fe20000410000 */
[-C--:B------:R-:W-:Y:S01]  /*8750*/  FMUL.FTZ R135, R135, R23.reuse ;  /* 0x0000001787877220 */ /* 0x080fe20000410000 */
[-C--:B------:R-:W-:Y:S01]  /*8760*/  FMUL.FTZ R138, R138, R23.reuse ;  /* 0x000000178a8a7220 */ /* 0x080fe20000410000 */
[-C--:B------:R-:W-:Y:S01]  /*8770*/  FMUL.FTZ R139, R139, R23.reuse ;  /* 0x000000178b8b7220 */ /* 0x080fe20000410000 */
[-C--:B------:R-:W-:Y:S01]  /*8780*/  FMUL.FTZ R142, R142, R23.reuse ;  /* 0x000000178e8e7220 */ /* 0x080fe20000410000 */
[----:B------:R-:W1:Y:S01]  /*8790*/  MUFU.EX2 R171, R171 ;  /* 0x000000ab00ab7308 */ /* 0x000e620000000800 */
[C---:B--2---:R-:W-:Y:S01]  /*87a0*/  FADD.FTZ R4, R9.reuse, R36 ;  /* 0x0000002409047221 */ /* 0x044fe20000010000 */
[----:B------:R-:W-:Y:S01]  /*87b0*/  F2FP.F16.F32.PACK_AB R154, R9, R154 ;  /* 0x0000009a099a723e */ /* 0x000fe200000000ff */
[-C--:B------:R-:W-:Y:S01]  /*87c0*/  FMUL.FTZ R143, R143, R23.reuse ;  /* 0x000000178f8f7220 */ /* 0x080fe20000410000 */
[-C--:B------:R-:W-:Y:S01]  /*87d0*/  FMUL.FTZ R146, R146, R23.reuse ;  /* 0x0000001792927220 */ /* 0x080fe20000410000 */
[-C--:B------:R-:W-:Y:S01]  /*87e0*/  FMUL.FTZ R147, R147, R23.reuse ;  /* 0x0000001793937220 */ /* 0x080fe20000410000 */
[-C--:B------:R-:W-:Y:S01]  /*87f0*/  FMUL.FTZ R150, R150, R23.reuse ;  /* 0x0000001796967220 */ /* 0x080fe20000410000 */
[----:B------:R-:W-:Y:S01]  /*8800*/  FMUL.FTZ R151, R151, R23 ;  /* 0x0000001797977220 */ /* 0x000fe20000410000 */
[----:B------:R-:W2:Y:S01]  /*8810*/  MUFU.EX2 R10, R35 ;  /* 0x00000023000a7308 */ /* 0x000ea20000000800 */
[C---:B---3--:R-:W-:Y:S01]  /*8820*/  FADD.FTZ R36, R32.reuse, R3 ;  /* 0x0000000320247221 */ /* 0x048fe20000010000 */
[----:B------:R-:W-:Y:S01]  /*8830*/  F2FP.F16.F32.PACK_AB R169, R32, R169 ;  /* 0x000000a920a9723e */ /* 0x000fe200000000ff */
[----:B------:R-:W-:-:S02]  /*8840*/  IMAD.MOV.U32 R14, RZ, RZ, R0 ;  /* 0x000000ffff0e7224 */ /* 0x000fc400078e0000 */
[----:B------:R-:W-:-:S03]  /*8850*/  IMAD.MOV.U32 R9, RZ, RZ, R15 ;  /* 0x000000ffff097224 */ /* 0x000fc600078e000f */
[----:B------:R-:W3:Y:S01]  /*8860*/  MUFU.EX2 R165, R165 ;  /* 0x000000a500a57308 */ /* 0x000ee20000000800 */
[----:B-1----:R-:W-:-:S07]  /*8870*/  FADD.FTZ R3, R171, R36 ;  /* 0x00000024ab037221 */ /* 0x002fce0000010000 */
[----:B------:R1:W4:Y:S01]  /*8880*/  MUFU.EX2 R25, R181 ;  /* 0x000000b500197308 */ /* 0x0003220000000800 */
[C---:B--2---:R-:W-:Y:S01]  /*8890*/  FADD.FTZ R36, R10.reuse, R3 ;  /* 0x000000030a247221 */ /* 0x044fe20000010000 */
[----:B------:R-:W-:Y:S01]  /*88a0*/  F2FP.F16.F32.PACK_AB R171, R10, R171 ;  /* 0x000000ab0aab723e */ /* 0x000fe200000000ff */
[----:B------:R-:W-:-:S05]  /*88b0*/  IMAD.MOV.U32 R10, RZ, RZ, R33 ;  /* 0x000000ffff0a7224 */ /* 0x000fca00078e0021 */
[----:B------:R-:W2:Y:S01]  /*88c0*/  MUFU.EX2 R41, R41 ;  /* 0x0000002900297308 */ /* 0x000ea20000000800 */
[----:B---3--:R-:W-:Y:S01]  /*88d0*/  FADD.FTZ R36, R165, R36 ;  /* 0x00000024a5247221 */ /* 0x008fe20000010000 */
[----:B-1----:R-:W-:-:S06]  /*88e0*/  F2FP.F16.F32.PACK_AB R181, R29, R20 ;  /* 0x000000141db5723e */ /* 0x002fcc00000000ff */
[----:B------:R-:W1:Y:S01]  /*88f0*/  MUFU.EX2 R167, R191 ;  /* 0x000000bf00a77308 */ /* 0x000e620000000800 */
[C---:B----4-:R-:W-:Y:S01]  /*8900*/  FADD.FTZ R36, R25.reuse, R36 ;  /* 0x0000002419247221 */ /* 0x050fe20000010000 */
[----:B------:R-:W-:-:S06]  /*8910*/  F2FP.F16.F32.PACK_AB R165, R25, R165 ;  /* 0x000000a519a5723e */ /* 0x000fcc00000000ff */
[----:B------:R-:W3:Y:S01]  /*8920*/  MUFU.EX2 R189, R189 ;  /* 0x000000bd00bd7308 */ /* 0x000ee20000000800 */
[----:B--2---:R-:W-:-:S07]  /*8930*/  FADD.FTZ R36, R41, R36 ;  /* 0x0000002429247221 */ /* 0x004fce0000010000 */
[----:B------:R-:W2:Y:S01]  /*8940*/  MUFU.EX2 R187, R187 ;  /* 0x000000bb00bb7308 */ /* 0x000ea20000000800 */
[C---:B-1----:R-:W-:Y:S01]  /*8950*/  FADD.FTZ R36, R167.reuse, R36 ;  /* 0x00000024a7247221 */ /* 0x042fe20000010000 */
[----:B------:R-:W-:-:S06]  /*8960*/  F2FP.F16.F32.PACK_AB R167, R167, R41 ;  /* 0x00000029a7a7723e */ /* 0x000fcc00000000ff */
[----:B------:R-:W1:Y:S01]  /*8970*/  MUFU.EX2 R193, R193 ;  /* 0x000000c100c17308 */ /* 0x000e620000000800 */
[----:B---3--:R-:W-:-:S07]  /*8980*/  FADD.FTZ R36, R189, R36 ;  /* 0x00000024bd247221 */ /* 0x008fce0000010000 */
[----:B------:R-:W3:Y:S01]  /*8990*/  MUFU.EX2 R153, R153 ;  /* 0x0000009900997308 */ /* 0x000ee20000000800 */
[----:B--2---:R-:W-:-:S07]  /*89a0*/  FADD.FTZ R36, R187, R36 ;  /* 0x00000024bb247221 */ /* 0x004fce0000010000 */
[----:B------:R2:W4:Y:S01]  /*89b0*/  MUFU.EX2 R157, R161 ;  /* 0x000000a1009d7308 */ /* 0x0005220000000800 */
[----:B-1----:R-:W-:-:S07]  /*89c0*/  FADD.FTZ R36, R193, R36 ;  /* 0x00000024c1247221 */ /* 0x002fce0000010000 */
[----:B------:R-:W1:Y:S01]  /*89d0*/  MUFU.EX2 R47, R47 ;  /* 0x0000002f002f7308 */ /* 0x000e620000000800 */
[----:B---3--:R-:W-:Y:S01]  /*89e0*/  FADD.FTZ R36, R153, R36 ;  /* 0x0000002499247221 */ /* 0x008fe20000010000 */
[----:B--2---:R-:W-:-:S06]  /*89f0*/  F2FP.F16.F32.PACK_AB R161, R187, R189 ;  /* 0x000000bdbba1723e */ /* 0x004fcc00000000ff */
[----:B------:R-:W2:Y:S01]  /*8a00*/  MUFU.EX2 R85, R85 ;  /* 0x0000005500557308 */ /* 0x000ea20000000800 */
[----:B----4-:R-:W-:-:S07]  /*8a10*/  FADD.FTZ R36, R157, R36 ;  /* 0x000000249d247221 */ /* 0x010fce0000010000 */
[----:B------:R3:W4:Y:S01]  /*8a20*/  MUFU.EX2 R159, R163 ;  /* 0x000000a3009f7308 */ /* 0x0007220000000800 */
[C---:B-1----:R-:W-:Y:S01]  /*8a30*/  FADD.FTZ R36, R47.reuse, R36 ;  /* 0x000000242f247221 */ /* 0x042fe20000010000 */
[----:B------:R-:W-:-:S06]  /*8a40*/  F2FP.F16.F32.PACK_AB R157, R47, R157 ;  /* 0x0000009d2f9d723e */ /* 0x000fcc00000000ff */
[----:B------:R-:W1:Y:S01]  /*8a50*/  MUFU.EX2 R53, R53 ;  /* 0x0000003500357308 */ /* 0x000e620000000800 */
[----:B--2---:R-:W-:Y:S01]  /*8a60*/  FADD.FTZ R36, R85, R36 ;  /* 0x0000002455247221 */ /* 0x004fe20000010000 */
[----:B---3--:R-:W-:-:S06]  /*8a70*/  F2FP.F16.F32.PACK_AB R163, R153, R193 ;  /* 0x000000c199a3723e */ /* 0x008fcc00000000ff */
[----:B------:R-:W2:Y:S01]  /*8a80*/  MUFU.EX2 R79, R79 ;  /* 0x0000004f004f7308 */ /* 0x000ea20000000800 */
[C---:B----4-:R-:W-:Y:S01]  /*8a90*/  FADD.FTZ R36, R159.reuse, R36 ;  /* 0x000000249f247221 */ /* 0x050fe20000010000 */
[----:B------:R-:W-:-:S06]  /*8aa0*/  F2FP.F16.F32.PACK_AB R159, R159, R85 ;  /* 0x000000559f9f723e */ /* 0x000fcc00000000ff */
[----:B------:R-:W3:Y:S01]  /*8ab0*/  MUFU.EX2 R81, R81 ;  /* 0x0000005100517308 */ /* 0x000ee20000000800 */
[----:B-1----:R-:W-:-:S07]  /*8ac0*/  FADD.FTZ R36, R53, R36 ;  /* 0x0000002435247221 */ /* 0x002fce0000010000 */
[----:B------:R-:W1:Y:S01]  /*8ad0*/  MUFU.EX2 R34, R34 ;  /* 0x0000002200227308 */ /* 0x000e620000000800 */
[C---:B--2---:R-:W-:Y:S01]  /*8ae0*/  FADD.FTZ R36, R79.reuse, R36 ;  /* 0x000000244f247221 */ /* 0x044fe20000010000 */
[----:B------:R-:W-:-:S03]  /*8af0*/  F2FP.F16.F32.PACK_AB R153, R79, R53 ;  /* 0x000000354f99723e */ /* 0x000fc600000000ff */
[----:B---3--:R-:W-:-:S04]  /*8b00*/  FADD.FTZ R36, R81, R36 ;  /* 0x0000002451247221 */ /* 0x008fc80000010000 */
[C---:B-1----:R-:W-:Y:S01]  /*8b10*/  FADD.FTZ R3, R34.reuse, R36 ;  /* 0x0000002422037221 */ /* 0x042fe20000010000 */
[----:B------:R-:W-:Y:S01]  /*8b20*/  F2FP.F16.F32.PACK_AB R155, R34, R81 ;  /* 0x00000051229b723e */ /* 0x000fe200000000ff */
[----:B0-----:R-:W-:Y:S06]  /*8b30*/  @P4 BRA `(.L_x_7244) ;  /* 0xffffffc400f84947 */ /* 0x001fec000383ffff */
[----:B------:R-:W-:Y:S02]  /*8b40*/  IMAD.MOV.U32 R10, RZ, RZ, R33 ;  /* 0x000000ffff0a7224 */ /* 0x000fe400078e0021 */
[----:B------:R-:W-:-:S07]  /*8b50*/  IMAD.MOV.U32 R9, RZ, RZ, R15 ;  /* 0x000000ffff097224 */ /* 0x000fce00078e000f */
.L_x_7227:
[----:B------:R-:W0:Y:S01]  /*8b60*/  LDC R13, c[0x0][0x448] ;  /* 0x00011200ff0d7b82 */ /* 0x000e220000000800 */
[----:B------:R-:W-:-:S05]  /*8b70*/  IADD3 R15, -R11, 0x1, RZ ;  /* 0x000000010b0f7810 */ /* 0x000fca0007ffe1ff */
[----:B------:R-:W-:Y:S02]  /*8b80*/  IMAD R20, R16, UR38, R15 ;  /* 0x0000002610147c24 */ /* 0x000fe4000f8e020f */
[----:B------:R-:W1:Y:S08]  /*8b90*/  S2UR UR7, SR_CTAID.X ;  /* 0x00000000000779c3 */ /* 0x000e700000002500 */
[----:B------:R-:W2:Y:S01]  /*8ba0*/  LDC R22, c[0x0][0x9e4] ;  /* 0x00027900ff167b82 */ /* 0x000ea20000000800 */
[----:B0-----:R-:W-:Y:S01]  /*8bb0*/  ISETP.NE.AND P5, PT, R13, 0x1, PT ;  /* 0x000000010d00780c */ /* 0x001fe20003fa5270 */
[----:B-1----:R-:W-:-:S12]  /*8bc0*/  ULEA UR7, UR7, 0x7f, 0x7 ;  /* 0x0000007f07077891 */ /* 0x002fd8000f8e383f */
[----:B------:R-:W0:Y:S01]  /*8bd0*/  @P5 LDC R13, c[0x0][0x44c] ;  /* 0x00011300ff0d5b82 */ /* 0x000e220000000800 */
[----:B------:R-:W-:Y:S01]  /*8be0*/  IMAD.U32 R11, RZ, RZ, UR7 ;  /* 0x00000007ff0b7e24 */ /* 0x000fe2000f8e00ff */
[----:B--2---:R-:W-:-:S06]  /*8bf0*/  ISETP.GE.AND P6, PT, R22, 0x1, PT ;  /* 0x000000011600780c */ /* 0x004fcc0003fc6270 */
[----:B------:R-:W1:Y:S01]  /*8c00*/  @P5 LDC R14, c[0x0][0x450] ;  /* 0x00011400ff0e5b82 */ /* 0x000e620000000800 */
[----:B0-----:R-:W-:Y:S01]  /*8c10*/  @P5 IMAD.HI.U32 R13, R13, UR7, RZ ;  /* 0x000000070d0d5c27 */ /* 0x001fe2000f8e00ff */
[----:B------:R-:W-:-:S04]  /*8c20*/  ULDC UR7, c[0x0][0x9dc] ;  /* 0x0002770000077ab9 */ /* 0x000fc80000000800 */
        /* <DEDUP_REMOVED lines=13> */
.L_x_7246:
[----:B------:R-:W-:-:S13]  /*8d00*/  ISETP.NE.AND P2, PT, R22, 0x1, PT ;  /* 0x000000011600780c */ /* 0x000fda0003f45270 */
[----:B------:R-:W0:Y:S02]  /*8d10*/  @P2 LDC.64 R14, c[0x0][0x9e8] ;  /* 0x00027a00ff0e2b82 */ /* 0x000e240000000a00 */
[----:B0-----:R-:W-:-:S05]  /*8d20*/  @P2 IMAD.HI.U32 R14, R11, R14, RZ ;  /* 0x0000000e0b0e2227 */ /* 0x001fca00078e00ff */
[----:B------:R-:W-:-:S07]  /*8d30*/  @P2 SHF.R.U32.HI R11, RZ, R15, R14 ;  /* 0x0000000fff0b2219 */ /* 0x000fce000001160e */
.L_x_7247:
[----:B------:R-:W-:-:S05]  /*8d40*/  IMAD R14, R11, R22, RZ ;  /* 0x000000160b0e7224 */ /* 0x000fca00078e02ff */
[----:B------:R-:W-:-:S07]  /*8d50*/  VIMNMX R13, R13, R14, !PT ;  /* 0x0000000e0d0d7248 */ /* 0x000fce0007fe0100 */
.L_x_7245:
[----:B------:R-:W-:-:S05]  /*8d60*/  VIADD R13, R13, 0x7f ;  /* 0x0000007f0d0d7836 */ /* 0x000fca0000000000 */
[----:B------:R-:W-:-:S04]  /*8d70*/  SHF.R.S32.HI R14, RZ, 0x1f, R13 ;  /* 0x0000001fff0e7819 */ /* 0x000fc8000001140d */
[----:B------:R-:W-:-:S04]  /*8d80*/  LEA.HI R14, R14, R13, RZ, 0x7 ;  /* 0x0000000d0e0e7211 */ /* 0x000fc800078f38ff */
[----:B------:R-:W-:-:S04]  /*8d90*/  SHF.R.S32.HI R14, RZ, 0x7, R14 ;  /* 0x00000007ff0e7819 */ /* 0x000fc8000001140e */
[----:B------:R-:W-:-:S04]  /*8da0*/  VIMNMX R13, R17, R14, !PT ;  /* 0x0000000e110d7248 */ /* 0x000fc80007fe0100 */
[----:B------:R-:W-:-:S13]  /*8db0*/  ISETP.GE.AND P2, PT, R8, R13, PT ;  /* 0x0000000d0800720c */ /* 0x000fda0003f46270 */
[----:B------:R-:W-:Y:S05]  /*8dc0*/  @!P2 BRA `(.L_x_7248) ;  /* 0x0000002400f4a947 */ /* 0x000fea0003800000 */
[----:B------:R-:W-:Y:S01]  /*8dd0*/  IMAD.MOV.U32 R11, RZ, RZ, R10 ;  /* 0x000000ffff0b7224 */ /* 0x000fe200078e000a */
[----:B------:R-:W-:Y:S01]  /*8de0*/  UMOV UR7, UR4 ;  /* 0x0000000400077c82 */ /* 0x000fe20008000000 */
[----:B------:R-:W-:Y:S01]  /*8df0*/  IMAD.MOV.U32 R14, RZ, RZ, R9 ;  /* 0x000000ffff0e7224 */ /* 0x000fe200078e0009 */
[----:B------:R-:W-:Y:S01]  /*8e00*/  ULDC UR38, c[0x0][0x9d8] ;  /* 0x0002760000267ab9 */ /* 0x000fe20000000800 */
[----:B------:R-:W-:-:S07]  /*8e10*/  IMAD.MOV.U32 R15, RZ, RZ, R0 ;  /* 0x000000ffff0f7224 */ /* 0x000fce00078e0000 */
.L_x_7257:
        /* <DEDUP_REMOVED lines=9> */
.L_x_7250:
[----:B------:R-:W-:Y:S01]  /*8eb0*/  ULEA UR10, UR4, UR36, 0x3 ;  /* 0x00000024040a7291 */ /* 0x000fe2000f8e183f */
[----:B------:R-:W-:-:S08]  /*8ec0*/  SHF.L.U32 R9, R0, 0x1f, RZ ;  /* 0x0000001f00097819 */ /* 0x000fd000000006ff */
[----:B------:R0:W1:Y:S01]  /*8ed0*/  SYNCS.PHASECHK.TRANS64.TRYWAIT P3, [UR10+0x28830], R9 ;  /* 0x02883009ff0075a7 */ /* 0x000062000806014a */
[----:B------:R-:W-:Y:S05]  /*8ee0*/  @!P0 BRA `(.L_x_7251) ;  /* 0x0000000000048947 */ /* 0x000fea0003800000 */
[----:B------:R-:W-:Y:S01]  /*8ef0*/  BPT.TRAP 0x1 ;  /* 0x000000040000795c */ /* 0x000fe20000300000 */
.L_x_7251:
[----:B-1----:R-:W-:Y:S05]  /*8f00*/  @P3 BRA `(.L_x_7249) ;  /* 0x0000000000083947 */ /* 0x002fea0003800000 */
[----:B------:R-:W1:Y:S02]  /*8f10*/  SYNCS.PHASECHK.TRANS64.TRYWAIT P3, [UR10+0x28830], R9 ;  /* 0x02883009ff0075a7 */ /* 0x000e64000806014a */
[----:B-1----:R-:W-:Y:S05]  /*8f20*/  @!P3 BRA `(.L_x_7252) ;  /* 0x000000c00048b947 */ /* 0x002fea0003800000 */
.L_x_7249:
        /* <DEDUP_REMOVED lines=47> */
.L_x_7254:
[----:B------:R-:W-:Y:S01]  /*9220*/  ULEA UR10, UR7, UR36, 0x3 ;  /* 0x00000024070a7291 */ /* 0x000fe2000f8e183f */
[----:B------:R-:W-:-:S08]  /*9230*/  SHF.L.U32 R9, R15, 0x1f, RZ ;  /* 0x0000001f0f097819 */ /* 0x000fd000000006ff */
[----:B------:R0:W1:Y:S01]  /*9240*/  SYNCS.PHASECHK.TRANS64.TRYWAIT P2, [UR10+0x28850], R9 ;  /* 0x02885009ff0075a7 */ /* 0x000062000804014a */
[----:B------:R-:W-:Y:S05]  /*9250*/  @!P0 BRA `(.L_x_7255) ;  /* 0x0000000000048947 */ /* 0x000fea0003800000 */
[----:B------:R-:W-:Y:S01]  /*9260*/  BPT.TRAP 0x1 ;  /* 0x000000040000795c */ /* 0x000fe20000300000 */
.L_x_7255:
[----:B-1----:R-:W-:Y:S05]  /*9270*/  @P2 BRA `(.L_x_7253) ;  /* 0x0000000000082947 */ /* 0x002fea0003800000 */
[----:B------:R-:W1:Y:S02]  /*9280*/  SYNCS.PHASECHK.TRANS64.TRYWAIT P2, [UR10+0x28850], R9 ;  /* 0x02885009ff0075a7 */ /* 0x000e64000804014a */
[----:B-1----:R-:W-:Y:S05]  /*9290*/  @!P2 BRA `(.L_x_7256) ;  /* 0x000000bc0084a947 */ /* 0x002fea0003800000 */
.L_x_7253:
[----:B------:R-:W-:Y:S01]  /*92a0*/  UIADD3 UR10, UR36, 0x400, URZ ;  /* 0x00000400240a7890 */ /* 0x000fe2000fffe03f */
[----:B------:R-:W-:Y:S01]  /*92b0*/  WARPGROUP.ARRIVE ;  /* 0x00000000000079c5 */ /* 0x000fe20000000000 */
[----:B------:R-:W-:Y:S01]  /*92c0*/  UMOV UR11, 0x40000040 ;  /* 0x40000040000b7882 */ /* 0x000fe20000000000 */
[----:B------:R-:W-:Y:S01]  /*92d0*/  UMOV UR15, 0x40000040 ;  /* 0x40000040000f7882 */ /* 0x000fe20000000000 */
[----:B------:R-:W-:Y:S01]  /*92e0*/  USHF.R.U32.HI UR10, URZ, 0x4, UR10 ;  /* 0x000000043f0a7899 */ /* 0x000fe2000801160a */
[----:B------:R-:W-:Y:S01]  /*92f0*/  FMUL.FTZ R15, R24, UR38 ;  /* 0x00000026180f7c20 */ /* 0x000fe20008410000 */
[----:B------:R-:W-:Y:S01]  /*9300*/  FMUL.FTZ R21, R25, UR38 ;  /* 0x0000002619157c20 */ /* 0x000fe20008410000 */
[----:B------:R-:W-:Y:S01]  /*9310*/  FMUL.FTZ R185, R32, UR38 ;  /* 0x0000002620b97c20 */ /* 0x000fe20008410000 */
[----:B------:R-:W-:Y:S01]  /*9320*/  ULOP3.LUT UR10, UR10, 0x3fff, URZ, 0xc0, !UPT ;  /* 0x00003fff0a0a7892 */ /* 0x000fe2000f8ec03f */
[----:B------:R-:W-:Y:S01]  /*9330*/  FMUL.FTZ R187, R33, UR38 ;  /* 0x0000002621bb7c20 */ /* 0x000fe20008410000 */
[----:B------:R-:W-:Y:S01]  /*9340*/  FMUL.FTZ R189, R36, UR38 ;  /* 0x0000002624bd7c20 */ /* 0x000fe20008410000 */
[----:B------:R-:W1:Y:S01]  /*9350*/  MUFU.TANH R15, R15 ;  /* 0x0000000f000f7308 */ /* 0x000e620000002400 */
[----:B------:R-:W-:Y:S01]  /*9360*/  ULOP3.LUT UR10, UR10, 0x4000000, URZ, 0xfc, !UPT ;  /* 0x040000000a0a7892 */ /* 0x000fe2000f8efc3f */
[----:B------:R-:W-:Y:S01]  /*9370*/  FMUL.FTZ R191, R37, UR38 ;  /* 0x0000002625bf7c20 */ /* 0x000fe20008410000 */
[----:B------:R-:W-:Y:S01]  /*9380*/  FMUL.FTZ R193, R40, UR38 ;  /* 0x0000002628c17c20 */ /* 0x000fe20008410000 */
[----:B------:R-:W-:Y:S01]  /*9390*/  FMUL.FTZ R195, R41, UR38 ;  /* 0x0000002629c37c20 */ /* 0x000fe20008410000 */
[----:B------:R-:W-:Y:S01]  /*93a0*/  ULEA UR10, UR7, UR10, 0xb ;  /* 0x0000000a070a7291 */ /* 0x000fe2000f8e583f */
[----:B------:R-:W-:Y:S01]  /*93b0*/  FMUL.FTZ R197, R44, UR38 ;  /* 0x000000262cc57c20 */ /* 0x000fe20008410000 */
[----:B------:R-:W-:Y:S01]  /*93c0*/  FMUL.FTZ R199, R49, UR38 ;  /* 0x0000002631c77c20 */ /* 0x000fe20008410000 */
[----:B------:R-:W2:Y:S01]  /*93d0*/  MUFU.TANH R21, R21 ;  /* 0x0000001500157308 */ /* 0x000ea20000002400 */
[----:B------:R-:W-:Y:S01]  /*93e0*/  UIADD3 UR14, UR10, 0x80, URZ ;  /* 0x000000800a0e7890 */ /* 0x000fe2000fffe03f */
[----:B------:R-:W-:Y:S01]  /*93f0*/  FMUL.FTZ R201, R52, UR38 ;  /* 0x0000002634c97c20 */ /* 0x000fe20008410000 */
[----:B------:R-:W-:Y:S01]  /*9400*/  FMUL.FTZ R203, R53, UR38 ;  /* 0x0000002635cb7c20 */ /* 0x000fe20008410000 */
[----:B------:R-:W-:Y:S01]  /*9410*/  FMUL.FTZ R205, R56, UR38 ;  /* 0x0000002638cd7c20 */ /* 0x000fe20008410000 */
[----:B------:R-:W-:Y:S01]  /*9420*/  FMUL.FTZ R207, R57, UR38 ;  /* 0x0000002639cf7c20 */ /* 0x000fe20008410000 */
[----:B------:R-:W-:Y:S01]  /*9430*/  HGMMA.64x128x16.F32 R88, R180, gdesc[UR8].tnspB, R88, gsb0 ;  /* 0x41e00008b4587df0 */ /* 0x000fe20008000858 */
        /* <DEDUP_REMOVED lines=10> */
[----:B--2---:R-:W-:Y:S01]  /*94e0*/  FMNMX.FTZ R10, R21, R10, !PT ;  /* 0x0000000a150a7209 */ /* 0x004fe20007810000 */
        /* <DEDUP_REMOVED lines=34> */
[----:B------:R-:W1:Y:S01]  /*9710*/  LDC R12, c[0x0][0x988] ;  /* 0x00026200ff0c7b82 */ /* 0x000e620000000800 */
[----:B------:R-:W-:Y:S01]  /*9720*/  FMUL.FTZ R87, R87, UR38 ;  /* 0x0000002657577c20 */ /* 0x000fe20008410000 */
[----:B------:R-:W-:Y:S01]  /*9730*/  UMOV UR11, 0x40000040 ;  /* 0x40000040000b7882 */ /* 0x000fe20000000000 */
[C---:B------:R-:W-:Y:S01]  /*9740*/  ISETP.GT.AND P2, PT, R8.reuse, R13, PT ;  /* 0x0000000d0800720c */ /* 0x040fe20003f44270 */
[----:B------:R-:W-:Y:S01]  /*9750*/  MUFU.TANH R197, R197 ;  /* 0x000000c500c57308 */ /* 0x000fe20000002400 */
[----:B------:R-:W-:-:S07]  /*9760*/  VIADD R8, R8, 0xffffffff ;  /* 0xffffffff08087836 */ /* 0x000fce0000000000 */
        /* <DEDUP_REMOVED lines=16> */
[----:B------:R-:W-:Y:S01]  /*9870*/  FMUL.FTZ R29, R34, UR38 ;  /* 0x00000026221d7c20 */ /* 0x000fe20008410000 */
[----:B------:R-:W-:Y:S01]  /*9880*/  HGMMA.64x128x16.F32 R88, R176, gdesc[UR12].tnspB, R88, gsb0 ;  /* 0x41e0000cb0587df0 */ /* 0x000fe20008000858 */
[----:B------:R-:W-:Y:S01]  /*9890*/  UIADD3 UR14, UR10, 0x100, URZ ;  /* 0x000001000a0e7890 */ /* 0x000fe2000fffe03f */
[----:B------:R-:W-:-:S04]  /*98a0*/  UMOV UR15, 0x40000040 ;  /* 0x40000040000f7882 */ /* 0x000fc80000000000 */
[----:B------:R-:W2:Y:S08]  /*98b0*/  MUFU.TANH R181, R181 ;  /* 0x000000b500b57308 */ /* 0x000eb00000002400 */
[----:B------:R-:W3:Y:S08]  /*98c0*/  MUFU.TANH R183, R183 ;  /* 0x000000b700b77308 */ /* 0x000ef00000002400 */
[----:B------:R-:W-:Y:S01]  /*98d0*/  MUFU.TANH R77, R77 ;  /* 0x0000004d004d7308 */ /* 0x000fe20000002400 */
[----:B--2---:R-:W-:-:S07]  /*98e0*/  FMNMX.FTZ R10, R181, R10, !PT ;  /* 0x0000000ab50a7209 */ /* 0x004fce0007810000 */
[----:B------:R-:W-:Y:S01]  /*98f0*/  MUFU.TANH R221, R221 ;  /* 0x000000dd00dd7308 */ /* 0x000fe20000002400 */
[----:B---3--:R-:W-:-:S04]  /*9900*/  FMNMX.FTZ R10, R183, R10, !PT ;  /* 0x0000000ab70a7209 */ /* 0x008fc80007810000 */
[----:B------:R-:W-:-:S03]  /*9910*/  FMNMX.FTZ R10, R185, R10, !PT ;  /* 0x0000000ab90a7209 */ /* 0x000fc60007810000 */
[----:B------:R-:W-:Y:S01]  /*9920*/  MUFU.TANH R223, R223 ;  /* 0x000000df00df7308 */ /* 0x000fe20000002400 */
[----:B------:R-:W-:-:S04]  /*9930*/  FMNMX.FTZ R10, R187, R10, !PT ;  /* 0x0000000abb0a7209 */ /* 0x000fc80007810000 */
[----:B------:R-:W-:-:S03]  /*9940*/  FMNMX.FTZ R10, R189, R10, !PT ;  /* 0x0000000abd0a7209 */ /* 0x000fc60007810000 */
[----:B------:R-:W-:Y:S01]  /*9950*/  MUFU.TANH R225, R225 ;  /* 0x000000e100e17308 */ /* 0x000fe20000002400 */
[----:B------:R-:W-:-:S04]  /*9960*/  FMNMX.FTZ R10, R191, R10, !PT ;  /* 0x0000000abf0a7209 */ /* 0x000fc80007810000 */
[----:B------:R-:W-:-:S03]  /*9970*/  FMNMX.FTZ R10, R193, R10, !PT ;  /* 0x0000000ac10a7209 */ /* 0x000fc60007810000 */
[----:B------:R-:W-:Y:S01]  /*9980*/  MUFU.TANH R85, R85 ;  /* 0x0000005500557308 */ /* 0x000fe20000002400 */
[----:B------:R-:W-:-:S04]  /*9990*/  FMNMX.FTZ R10, R195, R10, !PT ;  /* 0x0000000ac30a7209 */ /* 0x000fc80007810000 */
[----:B------:R-:W-:-:S03]  /*99a0*/  FMNMX.FTZ R10, R197, R10, !PT ;  /* 0x0000000ac50a7209 */ /* 0x000fc60007810000 */
        /* <DEDUP_REMOVED lines=17> */
[----:B------:R-:W-:Y:S01]  /*9ac0*/  HGMMA.64x128x16.F32 R88, R172, gdesc[UR12].tnspB, R88, gsb0 ;  /* 0x41e0000cac587df0 */ /* 0x000fe20008000858 */
[----:B------:R-:W-:Y:S01]  /*9ad0*/  UIADD3 UR14, UR10, 0x180, URZ ;  /* 0x000001800a0e7890 */ /* 0x000fe2000fffe03f */
[----:B------:R-:W-:-:S05]  /*9ae0*/  UMOV UR15, 0x40000040 ;  /* 0x40000040000f7882 */ /* 0x000fca0000000000 */
        /* <DEDUP_REMOVED lines=52> */
[----:B0-----:R-:W0:Y:S02]  /*9e30*/  SHFL.BFLY PT, R9, R10, 0x2, 0x1f ;  /* 0x0c401f000a097f89 */ /* 0x001e2400000e0000 */
[----:B0-----:R-:W-:-:S05]  /*9e40*/  FMNMX.FTZ R9, R10, R9, !PT ;  /* 0x000000090a097209 */ /* 0x001fca0007810000 */
[----:B------:R-:W0:Y:S02]  /*9e50*/  SHFL.BFLY PT, R10, R9, 0x1, 0x1f ;  /* 0x0c201f00090a7f89 */ /* 0x000e2400000e0000 */
[----:B0-----:R-:W-:Y:S02]  /*9e60*/  FMNMX.FTZ R9, R9, R10, !PT ;  /* 0x0000000a09097209 */ /* 0x001fe40007810000 */
[----:B------:R-:W-:-:S03]  /*9e70*/  FMNMX.FTZ R10, R20, R11, !PT ;  /* 0x0000000b140a7209 */ /* 0x000fc60007810000 */
[----:B------:R-:W-:Y:S01]  /*9e80*/  FADD.FTZ R71, -R9, R14 ;  /* 0x0000000e09477221 */ /* 0x000fe20000010100 */
[----:B------:R-:W-:Y:S01]  /*9e90*/  FMNMX.FTZ R10, R23, R10, !PT ;  /* 0x0000000a170a7209 */ /* 0x000fe20007810000 */
[-C--:B-1----:R-:W-:Y:S02]  /*9ea0*/  FMUL.FTZ R14, R9, R12.reuse ;  /* 0x0000000c090e7220 */ /* 0x082fe40000410000 */
[----:B------:R-:W-:Y:S01]  /*9eb0*/  FMUL.FTZ R71, R71, R12 ;  /* 0x0000000c47477220 */ /* 0x000fe20000410000 */
[----:B------:R-:W-:Y:S01]  /*9ec0*/  FMNMX.FTZ R10, R25, R10, !PT ;  /* 0x0000000a190a7209 */ /* 0x000fe20007810000 */
[--C-:B------:R-:W-:Y:S01]  /*9ed0*/  FFMA.FTZ R32, R85, R12, -R14.reuse ;  /* 0x0000000c55207223 */ /* 0x100fe2000001080e */
[----:B------:R-:W-:Y:S02]  /*9ee0*/  WARPGROUP.DEPBAR.LE gsb0, 0x0 ;  /* 0x00008000000079c5 */ /* 0x000fe40000010000 */
[----:B------:R-:W-:Y:S01]  /*9ef0*/  WARPGROUP.ARRIVE ;  /* 0x00000000000079c5 */ /* 0x000fe20000000000 */
[----:B------:R-:W-:Y:S01]  /*9f00*/  FMNMX.FTZ R10, R27, R10, !PT ;  /* 0x0000000a1b0a7209 */ /* 0x000fe20007810000 */
[----:B------:R-:W-:Y:S01]  /*9f10*/  FMUL.FTZ R169, R82, UR38 ;  /* 0x0000002652a97c20 */ /* 0x000fe20008410000 */
[----:B------:R-:W-:Y:S01]  /*9f20*/  FMUL.FTZ R171, R86, UR38 ;  /* 0x0000002656ab7c20 */ /* 0x000fe20008410000 */
[--C-:B------:R-:W-:Y:S01]  /*9f30*/  FFMA.FTZ R180, R15, R12, -R14.reuse ;  /* 0x0000000c0fb47223 */ /* 0x100fe2000001080e */
[----:B------:R-:W-:Y:S01]  /*9f40*/  FMNMX.FTZ R10, R29, R10, !PT ;  /* 0x0000000a1d0a7209 */ /* 0x000fe20007810000 */
[----:B------:R-:W-:Y:S01]  /*9f50*/  HGMMA.64x128x16.F32 R88, R164, gdesc[UR12].tnspB, R88, gsb0 ;  /* 0x41e0000ca4587df0 */ /* 0x000fe20008000858 */
[----:B------:R-:W-:Y:S01]  /*9f60*/  UIADD3 UR14, UR10, 0x280, URZ ;  /* 0x000002800a0e7890 */ /* 0x000fe2000fffe03f */
[----:B------:R-:W-:Y:S01]  /*9f70*/  MUFU.TANH R169, R169 ;  /* 0x000000a900a97308 */ /* 0x000fe20000002400 */
[----:B------:R-:W-:Y:S01]  /*9f80*/  UMOV UR15, 0x40000040 ;  /* 0x40000040000f7882 */ /* 0x000fe20000000000 */
[----:B------:R-:W-:Y:S01]  /*9f90*/  FMNMX.FTZ R10, R31, R10, !PT ;  /* 0x0000000a1f0a7209 */ /* 0x000fe20007810000 */
[-CC-:B------:R-:W-:Y:S01]  /*9fa0*/  FFMA.FTZ R176, R185, R12.reuse, -R14.reuse ;  /* 0x0000000cb9b07223 */ /* 0x180fe2000001080e */
[-CC-:B------:R-:W-:Y:S01]  /*9fb0*/  FFMA.FTZ R15, R21, R12.reuse, -R14.reuse ;  /* 0x0000000c150f7223 */ /* 0x180fe2000001080e */
[--C-:B------:R-:W-:Y:S01]  /*9fc0*/  FFMA.FTZ R178, R189, R12, -R14.reuse ;  /* 0x0000000cbdb27223 */ /* 0x100fe2000001080e */
[----:B------:R-:W-:Y:S01]  /*9fd0*/  FMNMX.FTZ R10, R33, R10, !PT ;  /* 0x0000000a210a7209 */ /* 0x000fe20007810000 */
[-CC-:B------:R-:W-:Y:S01]  /*9fe0*/  FFMA.FTZ R172, R193, R12.reuse, -R14.reuse ;  /* 0x0000000cc1ac7223 */ /* 0x180fe2000001080e */
[----:B------:R-:W-:Y:S01]  /*9ff0*/  MUFU.TANH R171, R171 ;  /* 0x000000ab00ab7308 */ /* 0x000fe20000002400 */
        /* <DEDUP_REMOVED lines=31> */
[----:B------:R-:W2:Y:S01]  /*a1f0*/  MUFU.EX2 R182, R182 ;  /* 0x000000b600b67308 */ /* 0x000ea20000000800 */
[----:B0-----:R-:W-:Y:S02]  /*a200*/  FFMA.FTZ R4, R71, R4, R180 ;  /* 0x0000000447047223 */ /* 0x001fe400000100b4 */
[----:B------:R-:W-:-:S04]  /*a210*/  FMNMX.FTZ R10, R59, R10, !PT ;  /* 0x0000000a3b0a7209 */ /* 0x000fc80007810000 */
[----:B------:R-:W-:Y:S01]  /*a220*/  FMNMX.FTZ R10, R63, R10, !PT ;  /* 0x0000000a3f0a7209 */ /* 0x000fe20007810000 */
[----:B------:R-:W0:Y:S01]  /*a230*/  MUFU.EX2 R21, R21 ;  /* 0x0000001500157308 */ /* 0x000e220000000800 */
[----:B-1----:R-:W-:Y:S02]  /*a240*/  F2FP.F16.F32.PACK_AB R180, R15, R180 ;  /* 0x000000b40fb4723e */ /* 0x002fe400000000ff */
[----:B------:R-:W-:-:S04]  /*a250*/  FMNMX.FTZ R10, R65, R10, !PT ;  /* 0x0000000a410a7209 */ /* 0x000fc80007810000 */
[----:B------:R-:W-:Y:S01]  /*a260*/  FMNMX.FTZ R10, R67, R10, !PT ;  /* 0x0000000a430a7209 */ /* 0x000fe20007810000 */
[----:B------:R-:W1:Y:S03]  /*a270*/  MUFU.EX2 R176, R176 ;  /* 0x000000b000b07308 */ /* 0x000e660000000800 */
        /* <DEDUP_REMOVED lines=22> */
[-CC-:B------:R-:W-:Y:S01]  /*a3e0*/  FFMA.FTZ R164, R205, R12.reuse, -R14.reuse ;  /* 0x0000000ccda47223 */ /* 0x180fe2000001080e */
[-CC-:B------:R-:W-:Y:S01]  /*a3f0*/  FFMA.FTZ R166, R209, R12.reuse, -R14.reuse ;  /* 0x0000000cd1a67223 */ /* 0x180fe2000001080e */
[----:B------:R-:W-:Y:S01]  /*a400*/  HGMMA.64x128x16.F32 R88, R160, gdesc[UR12].tnspB, R88, gsb0 ;  /* 0x41e0000ca0587df0 */ /* 0x000fe20008000858 */
[----:B------:R-:W-:Y:S01]  /*a410*/  UIADD3 UR14, UR10, 0x300, URZ ;  /* 0x000003000a0e7890 */ /* 0x000fe2000fffe03f */
[----:B------:R-:W-:Y:S01]  /*a420*/  FFMA.FTZ R191, R175, R12, -R14 ;  /* 0x0000000cafbf7223 */ /* 0x000fe2000001080e */
[----:B------:R-:W-:Y:S01]  /*a430*/  UMOV UR15, 0x40000040 ;  /* 0x40000040000f7882 */ /* 0x000fe20000000000 */
[----:B------:R-:W-:Y:S01]  /*a440*/  UIADD3 UR10, UR10, 0x380, URZ ;  /* 0x000003800a0a7890 */ /* 0x000fe2000fffe03f */
        /* <DEDUP_REMOVED lines=8> */
[----:B------:R-:W5:Y:S08]  /*a4d0*/  MUFU.EX2 R195, R195 ;  /* 0x000000c300c37308 */ /* 0x000f700000000800 */
[----:B------:R-:W-:Y:S08]  /*a4e0*/  MUFU.EX2 R24, R24 ;  /* 0x0000001800187308 */ /* 0x000ff00000000800 */
[----:B------:R-:W5:Y:S08]  /*a4f0*/  MUFU.EX2 R77, R77 ;  /* 0x0000004d004d7308 */ /* 0x000f700000000800 */
[----:B------:R-:W-:Y:S08]  /*a500*/  MUFU.EX2 R26, R26 ;  /* 0x0000001a001a7308 */ /* 0x000ff00000000800 */
[----:B------:R-:W-:Y:S08]  /*a510*/  MUFU.EX2 R197, R197 ;  /* 0x000000c500c57308 */ /* 0x000ff00000000800 */
[----:B------:R-:W-:Y:S01]  /*a520*/  MUFU.EX2 R28, R28 ;  /* 0x0000001c001c7308 */ /* 0x000fe20000000800 */
[----:B------:R-:W-:-:S02]  /*a530*/  WARPGROUP.DEPBAR.LE gsb0, 0x0 ;  /* 0x00008000000079c5 */ /* 0x000fc40000010000 */
[----:B------:R-:W-:Y:S01]  /*a540*/  WARPGROUP.ARRIVE ;  /* 0x00000000000079c5 */ /* 0x000fe20000000000 */
[-CC-:B------:R-:W-:Y:S01]  /*a550*/  FFMA.FTZ R160, R173, R12.reuse, -R14.reuse ;  /* 0x0000000cada07223 */ /* 0x180fe2000001080e */
[-CC-:B------:R-:W-:Y:S01]  /*a560*/  FFMA.FTZ R161, R203, R12.reuse, -R14.reuse ;  /* 0x0000000ccba17223 */ /* 0x180fe2000001080e */
[----:B------:R-:W2:Y:S01]  /*a570*/  SHFL.BFLY PT, R173, R10, 0x2, 0x1f ;  /* 0x0c401f000aad7f89 */ /* 0x000ea200000e0000 */
[-CC-:B------:R-:W-:Y:S01]  /*a580*/  FFMA.FTZ R163, R207, R12.reuse, -R14.reuse ;  /* 0x0000000ccfa37223 */ /* 0x180fe2000001080e */
[----:B------:R-:W-:Y:S01]  /*a590*/  FFMA.FTZ R162, R211, R12, -R14 ;  /* 0x0000000cd3a27223 */ /* 0x000fe2000001080e */
[----:B------:R-:W-:Y:S01]  /*a5a0*/  HGMMA.64x128x16.F32 R88, R156, gdesc[UR12].tnspB, R88, gsb0 ;  /* 0x41e0000c9c587df0 */ /* 0x000fe20008000858 */
[----:B------:R-:W-:Y:S08]  /*a5b0*/  MUFU.EX2 R160, R160 ;  /* 0x000000a000a07308 */ /* 0x000ff00000000800 */
[----:B------:R-:W-:Y:S08]  /*a5c0*/  MUFU.EX2 R161, R161 ;  /* 0x000000a100a17308 */ /* 0x000ff00000000800 */
[----:B------:R-:W-:Y:S01]  /*a5d0*/  MUFU.EX2 R163, R163 ;  /* 0x000000a300a37308 */ /* 0x000fe20000000800 */
[----:B--2---:R-:W-:-:S07]  /*a5e0*/  FMNMX.FTZ R173, R10, R173, !PT ;  /* 0x000000ad0aad7209 */ /* 0x004fce0007810000 */
[----:B------:R-:W-:Y:S01]  /*a5f0*/  MUFU.EX2 R162, R162 ;  /* 0x000000a200a27308 */ /* 0x000fe20000000800 */
[----:B------:R-:W2:Y:S02]  /*a600*/  SHFL.BFLY PT, R10, R173, 0x1, 0x1f ;  /* 0x0c201f00ad0a7f89 */ /* 0x000ea400000e0000 */
[----:B--2---:R-:W-:-:S05]  /*a610*/  FMNMX.FTZ R10, R173, R10, !PT ;  /* 0x0000000aad0a7209 */ /* 0x004fca0007810000 */
[C---:B------:R-:W-:Y:S01]  /*a620*/  FADD.FTZ R85, -R10.reuse, R11 ;  /* 0x0000000b0a557221 */ /* 0x040fe20000010100 */
[-C--:B------:R-:W-:Y:S01]  /*a630*/  FMUL.FTZ R46, R10, R12.reuse ;  /* 0x0000000c0a2e7220 */ /* 0x080fe20000410000 */
[----:B------:R2:W-:Y:S02]  /*a640*/  MUFU.EX2 R11, R32 ;  /* 0x00000020000b7308 */ /* 0x0005e40000000800 */
[-C--:B------:R-:W-:Y:S01]  /*a650*/  FMUL.FTZ R14, R85, R12.reuse ;  /* 0x0000000c550e7220 */ /* 0x080fe20000410000 */
[-CC-:B------:R-:W-:Y:S01]  /*a660*/  FFMA.FTZ R181, R20, R12.reuse, -R46.reuse ;  /* 0x0000000c14b57223 */ /* 0x180fe2000001082e */
[-CC-:B------:R-:W-:Y:S01]  /*a670*/  FFMA.FTZ R42, R27, R12.reuse, -R46.reuse ;  /* 0x0000000c1b2a7223 */ /* 0x180fe2000001082e */
[----:B------:R-:W-:Y:S02]  /*a680*/  IMAD.U32 R27, RZ, RZ, UR4 ;  /* 0x00000004ff1b7e24 */ /* 0x000fe4000f8e00ff */
[-CC-:B------:R-:W-:Y:S01]  /*a690*/  FFMA.FTZ R30, R23, R12.reuse, -R46.reuse ;  /* 0x0000000c171e7223 */ /* 0x180fe2000001082e */
[-CC-:B------:R-:W-:Y:S01]  /*a6a0*/  FFMA.FTZ R183, R25, R12.reuse, -R46.reuse ;  /* 0x0000000c19b77223 */ /* 0x180fe2000001082e */
[----:B------:R-:W-:Y:S01]  /*a6b0*/  MUFU.EX2 R14, R14 ;  /* 0x0000000e000e7308 */ /* 0x000fe20000000800 */
[-CC-:B------:R-:W-:Y:S01]  /*a6c0*/  FFMA.FTZ R177, R29, R12.reuse, -R46.reuse ;  /* 0x0000000c1db17223 */ /* 0x180fe2000001082e */
[----:B------:R-:W-:Y:S01]  /*a6d0*/  @!P1 LEA R27, R27, UR36, 0x3 ;  /* 0x000000241b1b9c11 */ /* 0x000fe2000f8e18ff */
[-CC-:B------:R-:W-:Y:S01]  /*a6e0*/  FFMA.FTZ R179, R33, R12.reuse, -R46.reuse ;  /* 0x0000000c21b37223 */ /* 0x180fe2000001082e */
[----:B------:R-:W-:Y:S01]  /*a6f0*/  IADD3 R33, -R19, 0xb, RZ ;  /* 0x0000000b13217810 */ /* 0x000fe20007ffe1ff */
[-C--:B------:R-:W-:Y:S01]  /*a700*/  FFMA.FTZ R40, R31, R12.reuse, -R46 ;  /* 0x0000000c1f287223 */ /* 0x080fe2000001082e */
[----:B------:R-:W-:Y:S01]  /*a710*/  FADD.FTZ R31, R15, R4 ;  /* 0x000000040f1f7221 */ /* 0x000fe20000010000 */
[----:B------:R-:W-:Y:S01]  /*a720*/  @!P1 VIADD R29, R27, 0x28840 ;  /* 0x000288401b1d9836 */ /* 0x000fe20000000000 */
[----:B------:R-:W-:Y:S01]  /*a730*/  MUFU.EX2 R181, R181 ;  /* 0x000000b500b57308 */ /* 0x000fe20000000800 */
[-CC-:B------:R-:W-:Y:S01]  /*a740*/  FFMA.FTZ R44, R35, R12.reuse, -R46.reuse ;  /* 0x0000000c232c7223 */ /* 0x180fe2000001082e */
[----:B------:R-:W-:Y:S01]  /*a750*/  FADD.FTZ R48, R182, R31 ;  /* 0x0000001fb6307221 */ /* 0x000fe20000010000 */
[-CC-:B------:R-:W-:Y:S01]  /*a760*/  FFMA.FTZ R173, R37, R12.reuse, -R46.reuse ;  /* 0x0000000c25ad7223 */ /* 0x180fe2000001082e */
[----:B------:R-:W-:Y:S01]  /*a770*/  @!P1 PRMT R29, RZ, 0x654, R29 ;  /* 0x00000654ff1d9816 */ /* 0x000fe2000000001d */
[-C--:B------:R-:W-:Y:S01]  /*a780*/  FFMA.FTZ R36, R39, R12.reuse, -R46 ;  /* 0x0000000c27247223 */ /* 0x080fe2000001082e */
[----:B0-----:R-:W-:Y:S01]  /*a790*/  FADD.FTZ R31, R21, R48 ;  /* 0x00000030151f7221 */ /* 0x001fe20000010000 */
[-CC-:B------:R-:W-:Y:S01]  /*a7a0*/  FFMA.FTZ R175, R41, R12.reuse, -R46.reuse ;  /* 0x0000000c29af7223 */ /* 0x180fe2000001082e */
[----:B------:R-:W-:Y:S01]  /*a7b0*/  MUFU.EX2 R30, R30 ;  /* 0x0000001e001e7308 */ /* 0x000fe20000000800 */
[----:B--2---:R-:W-:Y:S01]  /*a7c0*/  FFMA.FTZ R32, R43, R12, -R46 ;  /* 0x0000000c2b207223 */ /* 0x004fe2000001082e */
[----:B-1----:R-:W-:Y:S01]  /*a7d0*/  FADD.FTZ R48, R176, R31 ;  /* 0x0000001fb0307221 */ /* 0x002fe20000010000 */
[----:B------:R-:W-:-:S02]  /*a7e0*/  IMAD.U32 R35, RZ, RZ, UR7 ;  /* 0x00000007ff237e24 */ /* 0x000fc4000f8e00ff */
[-CC-:B------:R-:W-:Y:S01]  /*a7f0*/  FFMA.FTZ R23, R45, R12.reuse, -R46.reuse ;  /* 0x0000000c2d177223 */ /* 0x180fe2000001082e */
[-C--:B------:R-:W-:Y:S01]  /*a800*/  FFMA.FTZ R34, R47, R12.reuse, -R46 ;  /* 0x0000000c2f227223 */ /* 0x080fe2000001082e */
[----:B---3--:R-:W-:Y:S01]  /*a810*/  FADD.FTZ R31, R165, R48 ;  /* 0x00000030a51f7221 */ /* 0x008fe20000010000 */
[-CC-:B------:R-:W-:Y:S01]  /*a820*/  FFMA.FTZ R20, R49, R12.reuse, -R46.reuse ;  /* 0x0000000c31147223 */ /* 0x180fe2000001082e */
[----:B------:R-:W-:Y:S01]  /*a830*/  MUFU.EX2 R183, R183 ;  /* 0x000000b700b77308 */ /* 0x000fe20000000800 */
[----:B------:R-:W-:Y:S01]  /*a840*/  @!P1 LEA R35, R35, UR36, 0x3 ;  /* 0x0000002423239c11 */ /* 0x000fe2000f8e18ff */
[----:B------:R-:W-:Y:S01]  /*a850*/  FADD.FTZ R48, R178, R31 ;  /* 0x0000001fb2307221 */ /* 0x000fe20000010000 */
[-CC-:B------:R-:W-:Y:S01]  /*a860*/  FFMA.FTZ R25, R51, R12.reuse, -R46.reuse ;  /* 0x0000000c33197223 */ /* 0x180fe2000001082e */
[-CC-:B------:R-:W-:Y:S01]  /*a870*/  FFMA.FTZ R27, R53, R12.reuse, -R46.reuse ;  /* 0x0000000c351b7223 */ /* 0x180fe2000001082e */
[----:B------:R-:W-:Y:S01]  /*a880*/  FFMA.FTZ R38, R55, R12, -R46 ;  /* 0x0000000c37267223 */ /* 0x000fe2000001082e */
[----:B----4-:R-:W-:Y:S01]  /*a890*/  FADD.FTZ R31, R167, R48 ;  /* 0x00000030a71f7221 */ /* 0x010fe20000010000 */
[----:B------:R-:W-:Y:S01]  /*a8a0*/  F2FP.F16.F32.PACK_AB R182, R21, R182 ;  /* 0x000000b615b6723e */ /* 0x000fe200000000ff */
[----:B------:R-:W-:Y:S01]  /*a8b0*/  MUFU.EX2 R42, R42 ;  /* 0x0000002a002a7308 */ /* 0x000fe20000000800 */
[-CC-:B------:R-:W-:Y:S01]  /*a8c0*/  FFMA.FTZ R57, R57, R12.reuse, -R46.reuse ;  /* 0x0000000c39397223 */ /* 0x180fe2000001082e */
[----:B------:R-:W-:Y:S01]  /*a8d0*/  FADD.FTZ R48, R172, R31 ;  /* 0x0000001fac307221 */ /* 0x000fe20000010000 */
[-CC-:B------:R-:W-:Y:S01]  /*a8e0*/  FFMA.FTZ R59, R59, R12.reuse, -R46.reuse ;  /* 0x0000000c3b3b7223 */ /* 0x180fe2000001082e */
[-CC-:B------:R-:W-:Y:S01]  /*a8f0*/  FFMA.FTZ R63, R63, R12.reuse, -R46.reuse ;  /* 0x0000000c3f3f7223 */ /* 0x180fe2000001082e */
[-C--:B------:R-:W-:Y:S01]  /*a900*/  FFMA.FTZ R65, R65, R12.reuse, -R46 ;  /* 0x0000000c41417223 */ /* 0x080fe2000001082e */
[----:B------:R-:W-:Y:S01]  /*a910*/  FADD.FTZ R31, R185, R48 ;  /* 0x00000030b91f7221 */ /* 0x000fe20000010000 */
[-CC-:B------:R-:W-:Y:S01]  /*a920*/  FFMA.FTZ R67, R67, R12.reuse, -R46.reuse ;  /* 0x0000000c43437223 */ /* 0x180fe2000001082e */
[----:B------:R-:W-:Y:S01]  /*a930*/  MUFU.EX2 R177, R177 ;  /* 0x000000b100b17308 */ /* 0x000fe20000000800 */
[-CC-:B------:R-:W-:Y:S01]  /*a940*/  FFMA.FTZ R69, R69, R12.reuse, -R46.reuse ;  /* 0x0000000c45457223 */ /* 0x180fe2000001082e */
[----:B------:R-:W-:Y:S01]  /*a950*/  FADD.FTZ R50, R174, R31 ;  /* 0x0000001fae327221 */ /* 0x000fe20000010000 */
[-CC-:B------:R-:W-:Y:S01]  /*a960*/  FFMA.FTZ R73, R73, R12.reuse, -R46.reuse ;  /* 0x0000000c49497223 */ /* 0x180fe2000001082e */
[-CC-:B------:R-:W-:Y:S01]  /*a970*/  FFMA.FTZ R75, R75, R12.reuse, -R46.reuse ;  /* 0x0000000c4b4b7223 */ /* 0x180fe2000001082e */
[-CC-:B------:R-:W-:Y:S01]  /*a980*/  FFMA.FTZ R81, R81, R12.reuse, -R46.reuse ;  /* 0x0000000c51517223 */ /* 0x180fe2000001082e */
[-CC-:B------:R-:W-:Y:S01]  /*a990*/  FFMA.FTZ R79, R79, R12.reuse, -R46.reuse ;  /* 0x0000000c4f4f7223 */ /* 0x180fe2000001082e */
[----:B------:R-:W-:Y:S01]  /*a9a0*/  FFMA.FTZ R83, R83, R12, -R46 ;  /* 0x0000000c53537223 */ /* 0x000fe2000001082e */
[----:B------:R-:W-:Y:S01]  /*a9b0*/  MUFU.EX2 R40, R40 ;  /* 0x0000002800287308 */ /* 0x000fe20000000800 */
[----:B------:R-:W-:Y:S01]  /*a9c0*/  F2FP.F16.F32.PACK_AB R178, R167, R178 ;  /* 0x000000b2a7b2723e */ /* 0x000fe200000000ff */
[----:B------:R-:W-:Y:S01]  /*a9d0*/  UMOV UR7, UR4 ;  /* 0x0000000400077c82 */ /* 0x000fe20008000000 */
[----:B------:R-:W-:-:S02]  /*a9e0*/  F2FP.F16.F32.PACK_AB R176, R165, R176 ;  /* 0x000000b0a5b0723e */ /* 0x000fc400000000ff */
[----:B------:R-:W-:Y:S02]  /*a9f0*/  F2FP.F16.F32.PACK_AB R172, R185, R172 ;  /* 0x000000acb9ac723e */ /* 0x000fe400000000ff */
[----:B-----5:R-:W-:Y:S01]  /*aa00*/  F2FP.F16.F32.PACK_AB R174, R187, R174 ;  /* 0x000000aebbae723e */ /* 0x020fe200000000ff */
        /* <DEDUP_REMOVED lines=8> */
[----:B------:R-:W-:Y:S04]  /*aa90*/  HGMMA.64x128x16.F32 R88, R152, gdesc[UR8].tnspB, R88, gsb0 ;  /* 0x41e0000898587df0 */ /* 0x000fe80008000858 */
        /* <DEDUP_REMOVED lines=19> */
[----:B------:R-:W-:Y:S01]  /*abd0*/  MUFU.EX2 R83, R83 ;  /* 0x0000005300537308 */ /* 0x000fe20000000800 */
[----:B------:R-:W-:Y:S02]  /*abe0*/  WARPGROUP.DEPBAR.LE gsb0, 0x0 ;  /* 0x00008000000079c5 */ /* 0x000fe40000010000 */
[----:B------:R0:W-:Y:S06]  /*abf0*/  BAR.ARV R33, 0x100 ;  /* 0x000400210000751d */ /* 0x0001ec0000002000 */
[----:B------:R1:W-:Y:S01]  /*ac00*/  @!P1 SYNCS.ARRIVE.TRANS64.RED.A1T0 RZ, [R29+URZ], RZ ;  /* 0x000000ff1dff99a7 */ /* 0x0003e2000810043f */
[----:B------:R-:W-:Y:S01]  /*ac10*/  F2FP.F16.F32.PACK_AB R154, R11, R28 ;  /* 0x0000001c0b9a723e */ /* 0x000fe200000000ff */
[----:B0-----:R-:W-:-:S02]  /*ac20*/  @!P1 VIADD R33, R35, 0x28860 ;  /* 0x0002886023219836 */ /* 0x001fc40000000000 */
[-C--:B------:R-:W-:Y:S01]  /*ac30*/  FMUL.FTZ R90, R90, R14.reuse ;  /* 0x0000000e5a5a7220 */ /* 0x080fe20000410000 */
[-C--:B------:R-:W-:Y:S01]  /*ac40*/  FMUL.FTZ R91, R91, R14.reuse ;  /* 0x0000000e5b5b7220 */ /* 0x080fe20000410000 */
[-C--:B------:R-:W-:Y:S01]  /*ac50*/  FMUL.FTZ R94, R94, R14.reuse ;  /* 0x0000000e5e5e7220 */ /* 0x080fe20000410000 */
[-C--:B------:R-:W-:Y:S01]  /*ac60*/  FMUL.FTZ R95, R95, R14.reuse ;  /* 0x0000000e5f5f7220 */ /* 0x080fe20000410000 */
[----:B------:R-:W-:Y:S01]  /*ac70*/  @!P1 PRMT R33, RZ, 0x654, R33 ;  /* 0x00000654ff219816 */ /* 0x000fe20000000021 */
[----:B-1----:R-:W-:Y:S01]  /*ac80*/  FFMA.FTZ R29, R14, R3, R181 ;  /* 0x000000030e1d7223 */ /* 0x002fe200000100b5 */
[C---:B------:R-:W-:Y:S01]  /*ac90*/  F2FP.F16.F32.PACK_AB R181, R30.reuse, R181 ;  /* 0x000000b51eb5723e */ /* 0x040fe200000000ff */
[----:B------:R-:W0:Y:S01]  /*aca0*/  MUFU.EX2 R3, R57 ;  /* 0x0000003900037308 */ /* 0x000e220000000800 */
[----:B------:R1:W-:Y:S01]  /*acb0*/  @!P1 SYNCS.ARRIVE.TRANS64.RED.A1T0 RZ, [R33+URZ], RZ ;  /* 0x000000ff21ff99a7 */ /* 0x0003e2000810043f */
[----:B------:R-:W-:Y:S01]  /*acc0*/  FADD.FTZ R4, R30, R29 ;  /* 0x0000001d1e047221 */ /* 0x000fe20000010000 */
[-C--:B------:R-:W-:Y:S01]  /*acd0*/  FMUL.FTZ R98, R98, R14.reuse ;  /* 0x0000000e62627220 */ /* 0x080fe20000410000 */
[-C--:B------:R-:W-:Y:S01]  /*ace0*/  FMUL.FTZ R99, R99, R14.reuse ;  /* 0x0000000e63637220 */ /* 0x080fe20000410000 */
[-C--:B------:R-:W-:Y:S01]  /*acf0*/  FMUL.FTZ R102, R102, R14.reuse ;  /* 0x0000000e66667220 */ /* 0x080fe20000410000 */
[----:B------:R-:W-:Y:S01]  /*ad00*/  FADD.FTZ R29, R183, R4 ;  /* 0x00000004b71d7221 */ /* 0x000fe20000010000 */
[-C--:B------:R-:W-:Y:S01]  /*ad10*/  FMUL.FTZ R103, R103, R14.reuse ;  /* 0x0000000e67677220 */ /* 0x080fe20000410000 */
[-C--:B------:R-:W-:Y:S01]  /*ad20*/  FMUL.FTZ R106, R106, R14.reuse ;  /* 0x0000000e6a6a7220 */ /* 0x080fe20000410000 */
[----:B-1----:R-:W-:Y:S01]  /*ad30*/  FADD.FTZ R33, R187, R50 ;  /* 0x00000032bb217221 */ /* 0x002fe20000010000 */
[----:B------:R-:W-:Y:S01]  /*ad40*/  FADD.FTZ R4, R42, R29 ;  /* 0x0000001d2a047221 */ /* 0x000fe20000010000 */
[-C--:B------:R-:W-:Y:S01]  /*ad50*/  FMUL.FTZ R107, R107, R14.reuse ;  /* 0x0000000e6b6b7220 */ /* 0x080fe20000410000 */
[-C--:B------:R-:W-:Y:S01]  /*ad60*/  FMUL.FTZ R110, R110, R14.reuse ;  /* 0x0000000e6e6e7220 */ /* 0x080fe20000410000 */
[----:B------:R-:W-:Y:S01]  /*ad70*/  FADD.FTZ R50, R168, R33 ;  /* 0x00000021a8327221 */ /* 0x000fe20000010000 */
[----:B------:R-:W-:Y:S01]  /*ad80*/  FADD.FTZ R29, R177, R4 ;  /* 0x00000004b11d7221 */ /* 0x000fe20000010000 */
[C---:B------:R-:W-:Y:S01]  /*ad90*/  F2FP.F16.F32.PACK_AB R177, R40.reuse, R177 ;  /* 0x000000b128b1723e */ /* 0x040fe200000000ff */
[-C--:B------:R-:W-:Y:S01]  /*ada0*/  FMUL.FTZ R111, R111, R14.reuse ;  /* 0x0000000e6f6f7220 */ /* 0x080fe20000410000 */
[----:B------:R-:W-:Y:S01]  /*adb0*/  FADD.FTZ R21, R189, R50 ;  /* 0x00000032bd157221 */ /* 0x000fe20000010000 */
[----:B------:R-:W-:Y:S01]  /*adc0*/  FADD.FTZ R4, R40, R29 ;  /* 0x0000001d28047221 */ /* 0x000fe20000010000 */
[----:B0-----:R-:W-:Y:S01]  /*add0*/  F2FP.F16.F32.PACK_AB R167, R59, R3 ;  /* 0x000000033ba7723e */ /* 0x001fe200000000ff */
[-C--:B------:R-:W-:Y:S01]  /*ade0*/  FMUL.FTZ R114, R114, R14.reuse ;  /* 0x0000000e72727220 */ /* 0x080fe20000410000 */
[-C--:B------:R-:W-:Y:S01]  /*adf0*/  FMUL.FTZ R115, R115, R14.reuse ;  /* 0x0000000e73737220 */ /* 0x080fe20000410000 */
[----:B------:R-:W-:Y:S01]  /*ae00*/  FADD.FTZ R29, R179, R4 ;  /* 0x00000004b31d7221 */ /* 0x000fe20000010000 */
[-C--:B------:R-:W-:Y:S01]  /*ae10*/  FMUL.FTZ R118, R118, R14.reuse ;  /* 0x0000000e76767220 */ /* 0x080fe20000410000 */
[-C--:B------:R-:W-:Y:S01]  /*ae20*/  FMUL.FTZ R119, R119, R14.reuse ;  /* 0x0000000e77777220 */ /* 0x080fe20000410000 */
[-C--:B------:R-:W-:Y:S01]  /*ae30*/  FMUL.FTZ R122, R122, R14.reuse ;  /* 0x0000000e7a7a7220 */ /* 0x080fe20000410000 */
[----:B------:R-:W-:Y:S01]  /*ae40*/  FADD.FTZ R4, R44, R29 ;  /* 0x0000001d2c047221 */ /* 0x000fe20000010000 */
[-C--:B------:R-:W-:Y:S01]  /*ae50*/  FMUL.FTZ R123, R123, R14.reuse ;  /* 0x0000000e7b7b7220 */ /* 0x080fe20000410000 */
[-C--:B------:R-:W-:Y:S01]  /*ae60*/  FMUL.FTZ R126, R126, R14.reuse ;  /* 0x0000000e7e7e7220 */ /* 0x080fe20000410000 */
[----:B------:R-:W-:Y:S01]  /*ae70*/  FMUL.FTZ R127, R127, R14 ;  /* 0x0000000e7f7f7220 */ /* 0x000fe20000410000 */
[----:B------:R-:W-:Y:S01]  /*ae80*/  FADD.FTZ R29, R173, R4 ;  /* 0x00000004ad1d7221 */ /* 0x000fe20000010000 */
[--C-:B------:R-:W-:Y:S01]  /*ae90*/  FFMA.FTZ R4, R169, R12, -R46.reuse ;  /* 0x0000000ca9047223 */ /* 0x100fe2000001082e */
[-C--:B------:R-:W-:Y:S01]  /*aea0*/  FMUL.FTZ R130, R130, R14.reuse ;  /* 0x0000000e82827220 */ /* 0x080fe20000410000 */
[----:B------:R-:W-:Y:S01]  /*aeb0*/  FMUL.FTZ R131, R131, R14 ;  /* 0x0000000e83837220 */ /* 0x000fe20000410000 */
[----:B------:R-:W-:Y:S01]  /*aec0*/  FADD.FTZ R48, R36, R29 ;  /* 0x0000001d24307221 */ /* 0x000fe20000010000 */
[----:B------:R0:W1:Y:S01]  /*aed0*/  MUFU.EX2 R153, R4 ;  /* 0x0000000400997308 */ /* 0x0000620000000800 */
[-CC-:B------:R-:W-:Y:S01]  /*aee0*/  FFMA.FTZ R29, R171, R12.reuse, -R46.reuse ;  /* 0x0000000cab1d7223 */ /* 0x180fe2000001082e */
[----:B------:R-:W-:Y:S01]  /*aef0*/  FFMA.FTZ R46, R87, R12, -R46 ;  /* 0x0000000c572e7223 */ /* 0x000fe2000001082e */
[----:B------:R-:W-:Y:S01]  /*af00*/  FADD.FTZ R31, R175, R48 ;  /* 0x00000030af1f7221 */ /* 0x000fe20000010000 */
[----:B------:R-:W-:Y:S01]  /*af10*/  F2FP.F16.F32.PACK_AB R175, R32, R175 ;  /* 0x000000af20af723e */ /* 0x000fe200000000ff */
[-C--:B------:R-:W-:Y:S01]  /*af20*/  FMUL.FTZ R134, R134, R14.reuse ;  /* 0x0000000e86867220 */ /* 0x080fe20000410000 */
[-C--:B------:R-:W-:Y:S01]  /*af30*/  FMUL.FTZ R135, R135, R14.reuse ;  /* 0x0000000e87877220 */ /* 0x080fe20000410000 */
[----:B------:R-:W-:Y:S01]  /*af40*/  FADD.FTZ R48, R32, R31 ;  /* 0x0000001f20307221 */ /* 0x000fe20000010000 */
[----:B------:R-:W2:Y:S01]  /*af50*/  MUFU.EX2 R29, R29 ;  /* 0x0000001d001d7308 */ /* 0x000ea20000000800 */
[-C--:B------:R-:W-:Y:S01]  /*af60*/  FMUL.FTZ R138, R138, R14.reuse ;  /* 0x0000000e8a8a7220 */ /* 0x080fe20000410000 */
[----:B------:R-:W-:Y:S01]  /*af70*/  FMUL.FTZ R139, R139, R14 ;  /* 0x0000000e8b8b7220 */ /* 0x000fe20000410000 */
[----:B------:R-:W-:Y:S01]  /*af80*/  FADD.FTZ R15, R23, R48 ;  /* 0x00000030170f7221 */ /* 0x000fe20000010000 */
[----:B------:R-:W-:Y:S01]  /*af90*/  FADD.FTZ R48, R170, R21 ;  /* 0x00000015aa307221 */ /* 0x000fe20000010000 */
[----:B------:R-:W-:Y:S01]  /*afa0*/  F2FP.F16.F32.PACK_AB R170, R161, R170 ;  /* 0x000000aaa1aa723e */ /* 0x000fe200000000ff */
[-C--:B------:R-:W-:Y:S01]  /*afb0*/  FMUL.FTZ R142, R142, R14.reuse ;  /* 0x0000000e8e8e7220 */ /* 0x080fe20000410000 */
[----:B------:R-:W-:Y:S01]  /*afc0*/  FADD.FTZ R15, R34, R15 ;  /* 0x0000000f220f7221 */ /* 0x000fe20000010000 */
[----:B------:R-:W3:Y:S01]  /*afd0*/  MUFU.EX2 R46, R46 ;  /* 0x0000002e002e7308 */ /* 0x000ee20000000800 */
[-C--:B------:R-:W-:Y:S01]  /*afe0*/  FMUL.FTZ R143, R143, R14.reuse ;  /* 0x0000000e8f8f7220 */ /* 0x080fe20000410000 */
[-C--:B------:R-:W-:Y:S01]  /*aff0*/  FMUL.FTZ R146, R146, R14.reuse ;  /* 0x0000000e92927220 */ /* 0x080fe20000410000 */
[----:B------:R-:W-:Y:S01]  /*b000*/  FADD.FTZ R30, R20, R15 ;  /* 0x0000000f141e7221 */ /* 0x000fe20000010000 */
[----:B------:R-:W-:Y:S01]  /*b010*/  FADD.FTZ R15, R161, R48 ;  /* 0x00000030a10f7221 */ /* 0x000fe20000010000 */
[-C--:B------:R-:W-:Y:S01]  /*b020*/  FMUL.FTZ R147, R147, R14.reuse ;  /* 0x0000000e93937220 */ /* 0x080fe20000410000 */
[----:B------:R-:W-:Y:S01]  /*b030*/  FMUL.FTZ R150, R150, R14 ;  /* 0x0000000e96967220 */ /* 0x000fe20000410000 */
        /* <DEDUP_REMOVED lines=33> */
[----:B0-----:R-:W-:Y:S01]  /*b250*/  FADD.FTZ R4, R22, R15 ;  /* 0x0000000f16047221 */ /* 0x001fe20000010000 */
        /* <DEDUP_REMOVED lines=14> */
[C---:B------:R-:W-:Y:S01]  /*b340*/  FADD.FTZ R30, R79.reuse, R30 ;  /* 0x0000001e4f1e7221 */ /* 0x040fe20000010000 */
[----:B------:R-:W-:Y:S01]  /*b350*/  FADD.FTZ R4, R26, R3 ;  /* 0x000000031a047221 */ /* 0x000fe20000010000 */
[----:B------:R-:W-:Y:S01]  /*b360*/  F2FP.F16.F32.PACK_AB R159, R79, R81 ;  /* 0x000000514f9f723e */ /* 0x000fe200000000ff */
[-C--:B------:R-:W-:Y:S01]  /*b370*/  FMUL.FTZ R109, R109, R71.reuse ;  /* 0x000000476d6d7220 */ /* 0x080fe20000410000 */
[----:B-1----:R-:W-:Y:S01]  /*b380*/  FADD.FTZ R30, R153, R30 ;  /* 0x0000001e991e7221 */ /* 0x002fe20000010000 */
[C---:B------:R-:W-:Y:S01]  /*b390*/  FADD.FTZ R3, R197.reuse, R4 ;  /* 0x00000004c5037221 */ /* 0x040fe20000010000 */
[----:B------:R-:W-:Y:S01]  /*b3a0*/  F2FP.F16.F32.PACK_AB R152, R197, R26 ;  /* 0x0000001ac598723e */ /* 0x000fe200000000ff */
[----:B------:R-:W-:Y:S01]  /*b3b0*/  FMUL.FTZ R112, R112, R71 ;  /* 0x0000004770707220 */ /* 0x000fe20000410000 */
[C---:B------:R-:W-:Y:S01]  /*b3c0*/  FADD.FTZ R30, R83.reuse, R30 ;  /* 0x0000001e531e7221 */ /* 0x040fe20000010000 */
[----:B------:R-:W-:Y:S01]  /*b3d0*/  FADD.FTZ R4, R28, R3 ;  /* 0x000000031c047221 */ /* 0x000fe20000010000 */
[----:B------:R-:W-:Y:S01]  /*b3e0*/  F2FP.F16.F32.PACK_AB R153, R83, R153 ;  /* 0x000000995399723e */ /* 0x000fe200000000ff */
[----:B------:R-:W-:Y:S01]  /*b3f0*/  FMUL.FTZ R113, R113, R71 ;  /* 0x0000004771717220 */ /* 0x000fe20000410000 */
[----:B--2---:R-:W-:Y:S01]  /*b400*/  FADD.FTZ R30, R29, R30 ;  /* 0x0000001e1d1e7221 */ /* 0x004fe20000010000 */
[----:B------:R-:W-:Y:S01]  /*b410*/  FADD.FTZ R4, R11, R4 ;  /* 0x000000040b047221 */ /* 0x000fe20000010000 */
[----:B---3--:R-:W-:Y:S01]  /*b420*/  F2FP.F16.F32.PACK_AB R155, R46, R29 ;  /* 0x0000001d2e9b723e */ /* 0x008fe200000000ff */
[-C--:B------:R-:W-:Y:S01]  /*b430*/  FMUL.FTZ R116, R116, R71.reuse ;  /* 0x0000004774747220 */ /* 0x080fe20000410000 */
[----:B------:R-:W-:Y:S01]  /*b440*/  FADD.FTZ R3, R46, R30 ;  /* 0x0000001e2e037221 */ /* 0x000fe20000010000 */
        /* <DEDUP_REMOVED lines=18> */
[----:B------:R-:W-:Y:S02]  /*b570*/  IMAD.MOV.U32 R11, RZ, RZ, R10 ;  /* 0x000000ffff0b7224 */ /* 0x000fe400078e000a */
[----:B------:R-:W-:Y:S01]  /*b580*/  IMAD.MOV.U32 R14, RZ, RZ, R9 ;  /* 0x000000ffff0e7224 */ /* 0x000fe200078e0009 */
[----:B------:R-:W-:Y:S06]  /*b590*/  @P2 BRA `(.L_x_7257) ;  /* 0xffffffd800202947 */ /* 0x000fec000383ffff */
.L_x_7248:
[----:B------:R-:W-:-:S13]  /*b5a0*/  ISETP.GE.AND P2, PT, R8, R17, PT ;  /* 0x000000110800720c */ /* 0x000fda0003f46270 */
[----:B------:R-:W-:Y:S05]  /*b5b0*/  @!P2 BRA `(.L_x_7258) ;  /* 0x000000380028a947 */ /* 0x000fea0003800000 */
[C---:B------:R-:W-:Y:S01]  /*b5c0*/  VIADD R11, R19.reuse, 0x8 ;  /* 0x00000008130b7836 */ /* 0x040fe20000000000 */
[----:B------:R-:W-:Y:S01]  /*b5d0*/  IADD3 R19, -R19, 0xb, RZ ;  /* 0x0000000b13137810 */ /* 0x000fe20007ffe1ff */
[----:B------:R-:W-:Y:S01]  /*b5e0*/  IMAD.MOV.U32 R14, RZ, RZ, R10 ;  /* 0x000000ffff0e7224 */ /* 0x000fe200078e000a */
[----:B------:R-:W-:Y:S01]  /*b5f0*/  UMOV UR48, UR4 ;  /* 0x0000000400307c82 */ /* 0x000fe20008000000 */
[----:B------:R-:W-:Y:S01]  /*b600*/  IMAD.MOV.U32 R13, RZ, RZ, R9 ;  /* 0x000000ffff0d7224 */ /* 0x000fe200078e0009 */
[----:B------:R-:W-:Y:S01]  /*b610*/  ULDC UR7, c[0x0][0x9e4] ;  /* 0x0002790000077ab9 */ /* 0x000fe20000000800 */
[----:B------:R-:W-:Y:S01]  /*b620*/  IMAD.MOV.U32 R15, RZ, RZ, R0 ;  /* 0x000000ffff0f7224 */ /* 0x000fe200078e0000 */
[----:B------:R-:W-:Y:S01]  /*b630*/  ULDC UR38, c[0x0][0x288] ;  /* 0x0000a20000267ab9 */ /* 0x000fe20000000800 */
[----:B------:R-:W-:Y:S01]  /*b640*/  ULDC UR39, c[0x0][0x2f0] ;  /* 0x0000bc0000277ab9 */ /* 0x000fe20000000800 */
[----:B------:R-:W-:Y:S01]  /*b650*/  ULDC UR46, c[0x0][0x9d8] ;  /* 0x00027600002e7ab9 */ /* 0x000fe20000000800 */
[----:B------:R-:W-:-:S05]  /*b660*/  ULDC UR47, c[0x0][0x9e0] ;  /* 0x00027800002f7ab9 */ /* 0x000fca0000000800 */
.L_x_7275:
        /* <DEDUP_REMOVED lines=9> */
.L_x_7260:
[----:B------:R-:W-:Y:S01]  /*b700*/  ULEA UR10, UR4, UR36, 0x3 ;  /* 0x00000024040a7291 */ /* 0x000fe2000f8e183f */
[----:B------:R-:W-:-:S08]  /*b710*/  SHF.L.U32 R9, R0, 0x1f, RZ ;  /* 0x0000001f00097819 */ /* 0x000fd000000006ff */
[----:B------:R0:W1:Y:S01]  /*b720*/  SYNCS.PHASECHK.TRANS64.TRYWAIT P3, [UR10+0x28830], R9 ;  /* 0x02883009ff0075a7 */ /* 0x000062000806014a */
[----:B------:R-:W-:Y:S05]  /*b730*/  @!P0 BRA `(.L_x_7261) ;  /* 0x0000000000048947 */ /* 0x000fea0003800000 */
[----:B------:R-:W-:Y:S01]  /*b740*/  BPT.TRAP 0x1 ;  /* 0x000000040000795c */ /* 0x000fe20000300000 */
.L_x_7261:
[----:B-1----:R-:W-:Y:S05]  /*b750*/  @P3 BRA `(.L_x_7259) ;  /* 0x0000000000083947 */ /* 0x002fea0003800000 */
[----:B------:R-:W1:Y:S02]  /*b760*/  SYNCS.PHASECHK.TRANS64.TRYWAIT P3, [UR10+0x28830], R9 ;  /* 0x02883009ff0075a7 */ /* 0x000e64000806014a */
[----:B-1----:R-:W-:Y:S05]  /*b770*/  @!P3 BRA `(.L_x_7262) ;  /* 0x000000980064b947 */ /* 0x002fea0003800000 */
.L_x_7259:
[----:B------:R2:W-:Y:S01]  /*b780*/  BAR.SYNC.DEFER_BLOCKING R11, 0x100 ;  /* 0x0004000b0000751d */ /* 0x0005e20000010000 */
[----:B------:R-:W-:Y:S01]  /*b790*/  R2UR UR40, R6 ;  /* 0x00000000062872ca */ /* 0x000fe200000e0000 */
[----:B------:R-:W-:Y:S01]  /*b7a0*/  ULEA UR42, UR4, UR6, 0xb ;  /* 0x00000006042a7291 */ /* 0x000fe2000f8e583f */
[----:B------:R-:W-:-:S03]  /*b7b0*/  R2UR UR41, R7 ;  /* 0x00000000072972ca */ /* 0x000fc600000e0000 */
        /* <DEDUP_REMOVED lines=12> */
[----:B------:R-:W-:Y:S01]  /*b880*/  WARPGROUP.ARRIVE ;  /* 0x00000000000079c5 */ /* 0x000fe20000000000 */
[----:B------:R-:W-:Y:S01]  /*b890*/  UMOV UR15, 0x40000040 ;  /* 0x40000040000f7882 */ /* 0x000fe20000000000 */
[----:B------:R-:W-:Y:S01]  /*b8a0*/  UIADD3 UR10, UR42, 0x406, URZ ;  /* 0x000004062a0a7890 */ /* 0x000fe2000fffe03f */
[----:B------:R-:W-:-:S03]  /*b8b0*/  UMOV UR11, 0x40000040 ;  /* 0x40000040000b7882 */ /* 0x000fc60000000000 */
        /* <DEDUP_REMOVED lines=23> */
[----:B--2---:R-:W-:Y:S05]  /*ba30*/  @P2 BRA `(.L_x_7263) ;  /* 0x0000000000282947 */ /* 0x004fea0003800000 */
[----:B------:R-:W-:Y:S05]  /*ba40*/  @!P0 BRA `(.L_x_7264) ;  /* 0x0000000000048947 */ /* 0x000fea0003800000 */
[----:B------:R-:W-:Y:S01]  /*ba50*/  BPT.TRAP 0x1 ;  /* 0x000000040000795c */ /* 0x000fe20000300000 */
.L_x_7264:
[----:B------:R-:W-:Y:S01]  /*ba60*/  ULEA UR10, UR48, UR36, 0x3 ;  /* 0x00000024300a7291 */ /* 0x000fe2000f8e183f */
[----:B01----:R-:W-:-:S08]  /*ba70*/  SHF.L.U32 R9, R15, 0x1f, RZ ;  /* 0x0000001f0f097819 */ /* 0x003fd000000006ff */
[----:B------:R0:W1:Y:S01]  /*ba80*/  SYNCS.PHASECHK.TRANS64.TRYWAIT P2, [UR10+0x28850], R9 ;  /* 0x02885009ff0075a7 */ /* 0x000062000804014a */
[----:B------:R-:W-:Y:S05]  /*ba90*/  @!P0 BRA `(.L_x_7265) ;  /* 0x0000000000048947 */ /* 0x000fea0003800000 */
[----:B------:R-:W-:Y:S01]  /*baa0*/  BPT.TRAP 0x1 ;  /* 0x000000040000795c */ /* 0x000fe20000300000 */
.L_x_7265:
[----:B-1----:R-:W-:Y:S05]  /*bab0*/  @P2 BRA `(.L_x_7263) ;  /* 0x0000000000082947 */ /* 0x002fea0003800000 */
[----:B------:R-:W1:Y:S02]  /*bac0*/  SYNCS.PHASECHK.TRANS64.TRYWAIT P2, [UR10+0x28850], R9 ;  /* 0x02885009ff0075a7 */ /* 0x000e64000804014a */
[----:B-1----:R-:W-:Y:S05]  /*bad0*/  @!P2 BRA `(.L_x_7266) ;  /* 0x0000009400a4a947 */ /* 0x002fea0003800000 */
.L_x_7263:
        /* <DEDUP_REMOVED lines=13> */
[----:B------:R-:W-:-:S02]  /*bbb0*/  IMAD.U32 R60, RZ, RZ, UR4 ;  /* 0x00000004ff3c7e24 */ /* 0x000fc4000f8e00ff */
[----:B01----:R-:W-:Y:S01]  /*bbc0*/  FMUL.FTZ R9, R27, UR46 ;  /* 0x0000002e1b097c20 */ /* 0x003fe20008410000 */
[----:B------:R-:W-:Y:S01]  /*bbd0*/  FMUL.FTZ R10, R26, UR46 ;  /* 0x0000002e1a0a7c20 */ /* 0x000fe20008410000 */
[----:B------:R-:W-:Y:S01]  /*bbe0*/  ULEA UR10, UR48, UR10, 0xb ;  /* 0x0000000a300a7291 */ /* 0x000fe2000f8e583f */
[----:B------:R-:W-:Y:S01]  /*bbf0*/  FMUL.FTZ R12, R30, UR46 ;  /* 0x0000002e1e0c7c20 */ /* 0x000fe20008410000 */
[----:B------:R-:W-:Y:S01]  /*bc00*/  FMUL.FTZ R15, R31, UR46 ;  /* 0x0000002e1f0f7c20 */ /* 0x000fe20008410000 */
        /* <DEDUP_REMOVED lines=31> */
[----:B------:R-:W-:Y:S01]  /*be00*/  @!P1 LEA R60, R60, UR36, 0x3 ;  /* 0x000000243c3c9c11 */ /* 0x000fe2000f8e18ff */
[----:B------:R-:W-:Y:S01]  /*be10*/  FMUL.FTZ R69, R69, UR46 ;  /* 0x0000002e45457c20 */ /* 0x000fe20008410000 */
[----:B------:R-:W-:Y:S01]  /*be20*/  FMUL.FTZ R73, R73, UR46 ;  /* 0x0000002e49497c20 */ /* 0x000fe20008410000 */
[----:B------:R-:W-:Y:S01]  /*be30*/  FMUL.FTZ R77, R77, UR46 ;  /* 0x0000002e4d4d7c20 */ /* 0x000fe20008410000 */
[----:B------:R-:W-:Y:S01]  /*be40*/  FMUL.FTZ R81, R81, UR46 ;  /* 0x0000002e51517c20 */ /* 0x000fe20008410000 */
[----:B------:R-:W-:Y:S01]  /*be50*/  FMUL.FTZ R85, R85, UR46 ;  /* 0x0000002e55557c20 */ /* 0x000fe20008410000 */
[----:B------:R-:W0:Y:S01]  /*be60*/  MUFU.TANH R10, R10 ;  /* 0x0000000a000a7308 */ /* 0x000e220000002400 */
[----:B------:R-:W-:-:S02]  /*be70*/  @!P1 VIADD R60, R60, 0x28840 ;  /* 0x000288403c3c9836 */ /* 0x000fc40000000000 */
[----:B------:R-:W-:-:S03]  /*be80*/  FMUL.FTZ R68, R68, UR46 ;  /* 0x0000002e44447c20 */ /* 0x000fc60008410000 */
[----:B------:R-:W-:Y:S02]  /*be90*/  @!P1 PRMT R60, RZ, 0x654, R60 ;  /* 0x00000654ff3c9816 */ /* 0x000fe4000000003c */
        /* <DEDUP_REMOVED lines=66> */
[----:B------:R-:W5:Y:S02]  /*c2c0*/  @P5 LDC R66, c[0x0][0x450] ;  /* 0x00011400ff425b82 */ /* 0x000f640000000800 */
[----:B------:R-:W-:Y:S01]  /*c2d0*/  HGMMA.64x128x16.F32 R88, R160, gdesc[UR12].tnspB, R88, gsb0 ;  /* 0x41e0000ca0587df0 */ /* 0x000fe20008000858 */
[----:B------:R-:W-:Y:S01]  /*c2e0*/  UIADD3 UR14, UR10, 0x300, URZ ;  /* 0x000003000a0e7890 */ /* 0x000fe2000fffe03f */
[----:B------:R-:W-:Y:S01]  /*c2f0*/  FMUL.FTZ R24, R42, UR46 ;  /* 0x0000002e2a187c20 */ /* 0x000fe20008410000 */
[----:B------:R-:W-:Y:S01]  /*c300*/  UMOV UR15, 0x40000040 ;  /* 0x40000040000f7882 */ /* 0x000fe20000000000 */
[----:B------:R-:W-:Y:S01]  /*c310*/  UIADD3 UR10, UR10, 0x380, URZ ;  /* 0x000003800a0a7890 */ /* 0x000fe2000fffe03f */
[----:B------:R-:W-:Y:S01]  /*c320*/  FMUL.FTZ R42, R67, UR46 ;  /* 0x0000002e432a7c20 */ /* 0x000fe20008410000 */
        /* <DEDUP_REMOVED lines=8> */
[----:B------:R-:W-:Y:S01]  /*c3b0*/  FMUL.FTZ R161, R41, UR46 ;  /* 0x0000002e29a17c20 */ /* 0x000fe20008410000 */
[----:B------:R-:W-:Y:S01]  /*c3c0*/  FMUL.FTZ R41, R62, UR46 ;  /* 0x0000002e3e297c20 */ /* 0x000fe20008410000 */
[----:B------:R-:W-:Y:S01]  /*c3d0*/  FMUL.FTZ R62, R64, UR46 ;  /* 0x0000002e403e7c20 */ /* 0x000fe20008410000 */
[----:B------:R-:W-:Y:S02]  /*c3e0*/  IMAD.MOV.U32 R64, RZ, RZ, R5 ;  /* 0x000000ffff407224 */ /* 0x000fe400078e0005 */
[----:B------:R-:W-:Y:S01]  /*c3f0*/  FMUL.FTZ R160, R40, UR46 ;  /* 0x0000002e28a07c20 */ /* 0x000fe20008410000 */
[----:B------:R-:W-:Y:S01]  /*c400*/  HGMMA.64x128x16.F32 R88, R156, gdesc[UR12].tnspB, R88, gsb0 ;  /* 0x41e0000c9c587df0 */ /* 0x000fe20008000858 */
        /* <DEDUP_REMOVED lines=21> */
[----:B------:R-:W1:Y:S02]  /*c560*/  @P5 LDC R56, c[0x0][0x44c] ;  /* 0x00011300ff385b82 */ /* 0x000e640000000800 */
[----:B------:R-:W0:Y:S01]  /*c570*/  MUFU.TANH R159, R69 ;  /* 0x00000045009f7308 */ /* 0x000e220000002400 */
[----:B------:R-:W-:Y:S07]  /*c580*/  HGMMA.64x128x16.F32 R88, R152, gdesc[UR8].tnspB, R88, gsb0 ;  /* 0x41e0000898587df0 */ /* 0x000fee0008000858 */
[----:B------:R-:W0:Y:S08]  /*c590*/  MUFU.TANH R156, R156 ;  /* 0x0000009c009c7308 */ /* 0x000e300000002400 */
[----:B------:R-:W0:Y:S01]  /*c5a0*/  MUFU.TANH R157, R157 ;  /* 0x0000009d009d7308 */ /* 0x000e220000002400 */
[----:B-1----:R-:W-:-:S04]  /*c5b0*/  @P5 IMAD.HI.U32 R61, R5, R56, RZ ;  /* 0x00000038053d5227 */ /* 0x002fc800078e00ff */
[----:B------:R-:W-:-:S03]  /*c5c0*/  FMUL.FTZ R56, R86, UR46 ;  /* 0x0000002e56387c20 */ /* 0x000fc60008410000 */
[----:B------:R1:W0:Y:S01]  /*c5d0*/  MUFU.TANH R158, R68 ;  /* 0x00000044009e7308 */ /* 0x0002220000002400 */
[----:B-----5:R-:W-:-:S05]  /*c5e0*/  @P5 SHF.R.U32.HI R64, RZ, R66, R61 ;  /* 0x00000042ff405219 */ /* 0x020fca000001163d */
[----:B------:R-:W5:Y:S02]  /*c5f0*/  SHFL.IDX PT, R65, R64, RZ, 0x1c1f ;  /* 0x001c1fff40417589 */ /* 0x000f6400000e0000 */
[----:B------:R-:W0:Y:S01]  /*c600*/  MUFU.TANH R56, R56 ;  /* 0x0000003800387308 */ /* 0x000e220000002400 */
[----:B------:R-:W-:Y:S02]  /*c610*/  WARPGROUP.DEPBAR.LE gsb0, 0x0 ;  /* 0x00008000000079c5 */ /* 0x000fe40000010000 */
[----:B------:R-:W-:Y:S01]  /*c620*/  IMAD.SHL.U32 R152, R8, 0x80, RZ ;  /* 0x0000008008987824 */ /* 0x000fe200078e00ff */
[----:B------:R0:W-:Y:S06]  /*c630*/  BAR.ARV R19, 0x100 ;  /* 0x000400130000751d */ /* 0x0001ec0000002000 */
[----:B------:R-:W-:Y:S01]  /*c640*/  IADD3 R57, -R152, 0x1, RZ ;  /* 0x0000000198397810 */ /* 0x000fe20007ffe1ff */
[----:B------:R0:W-:Y:S04]  /*c650*/  @!P1 SYNCS.ARRIVE.TRANS64.RED.A1T0 RZ, [R60+URZ], RZ ;  /* 0x000000ff3cff99a7 */ /* 0x0001e8000810043f */
[----:B------:R-:W-:-:S02]  /*c660*/  IMAD R61, R2, -0x2, R57 ;  /* 0xfffffffe023d7824 */ /* 0x000fc400078e0239 */
[----:B------:R-:W-:Y:S02]  /*c670*/  FMUL.FTZ R57, R87, UR46 ;  /* 0x0000002e57397c20 */ /* 0x000fe40008410000 */
[----:B------:R-:W-:-:S04]  /*c680*/  IMAD R61, R16, UR39, R61 ;  /* 0x00000027103d7c24 */ /* 0x000fc8000f8e023d */
[----:B------:R-:W0:Y:S01]  /*c690*/  MUFU.TANH R57, R57 ;  /* 0x0000003900397308 */ /* 0x000e220000002400 */
[----:B------:R-:W-:-:S04]  /*c6a0*/  VIADD R61, R61, -UR38 ;  /* 0x800000263d3d7c36 */ /* 0x000fc80008000000 */
[C---:B------:R-:W-:Y:S02]  /*c6b0*/  VIADD R86, R61.reuse, UR47 ;  /* 0x0000002f3d567c36 */ /* 0x040fe40008000000 */
[----:B------:R-:W-:Y:S02]  /*c6c0*/  VIADD R153, R61, UR5 ;  /* 0x000000053d997c36 */ /* 0x000fe40008000000 */
[--C-:B-----5:R-:W-:Y:S02]  /*c6d0*/  IMAD.IADD R66, R86, 0x1, R65.reuse ;  /* 0x0000000156427824 */ /* 0x120fe400078e0241 */
[----:B-1----:R-:W-:Y:S01]  /*c6e0*/  IMAD.IADD R68, R153, 0x1, R65 ;  /* 0x0000000199447824 */ /* 0x002fe200078e0241 */
[----:B--234-:R-:W-:Y:S06]  /*c6f0*/  @!P6 BRA `(.L_x_7267) ;  /* 0x00000000005ce947 */ /* 0x01cfec0003800000 */
[----:B0-----:R-:W-:Y:S01]  /*c700*/  IMAD R60, R16, UR39, R65 ;  /* 0x00000027103c7c24 */ /* 0x001fe2000f8e0241 */
        /* <DEDUP_REMOVED lines=12> */
.L_x_7269:
[----:B------:R-:W-:-:S05]  /*c7d0*/  IMAD.U32 R67, RZ, RZ, UR7 ;  /* 0x00000007ff437e24 */ /* 0x000fca000f8e00ff */
[----:B------:R-:W-:-:S13]  /*c7e0*/  ISETP.NE.AND P2, PT, R67, 0x1, PT ;  /* 0x000000014300780c */ /* 0x000fda0003f45270 */
[----:B------:R-:W0:Y:S02]  /*c7f0*/  @P2 LDC.64 R60, c[0x0][0x9e8] ;  /* 0x00027a00ff3c2b82 */ /* 0x000e240000000a00 */
[----:B0-----:R-:W-:-:S05]  /*c800*/  @P2 IMAD.HI.U32 R60, R65, R60, RZ ;  /* 0x0000003c413c2227 */ /* 0x001fca00078e00ff */
[----:B------:R-:W-:-:S07]  /*c810*/  @P2 SHF.R.U32.HI R65, RZ, R61, R60 ;  /* 0x0000003dff412219 */ /* 0x000fce000001163c */
.L_x_7270:
[----:B------:R-:W-:Y:S05]  /*c820*/  BSYNC B0 ;  /* 0x0000000000007941 */ /* 0x000fea0003800000 */
.L_x_7268:
[----:B------:R-:W-:-:S04]  /*c830*/  IMAD R65, R65, R67, -R152 ;  /* 0x0000004341417224 */ /* 0x000fc800078e0a98 */
[----:B------:R-:W-:-:S05]  /*c840*/  IMAD R65, R2, -0x2, R65 ;  /* 0xfffffffe02417824 */ /* 0x000fca00078e0241 */
[----:B------:R-:W-:Y:S02]  /*c850*/  VIADDMNMX R66, R65, R67, R66, PT ;  /* 0x0000004341427246 */ /* 0x000fe40003800142 */
[----:B------:R-:W-:-:S07]  /*c860*/  VIMNMX R68, R68, R65, !PT ;  /* 0x0000004144447248 */ /* 0x000fce0007fe0100 */
.L_x_7267:
[----:B------:R-:W-:Y:S01]  /*c870*/  ISETP.GT.AND P2, PT, R8, -0x1, PT ;  /* 0xffffffff0800780c */ /* 0x000fe20003f44270 */
[----:B------:R-:W1:Y:S03]  /*c880*/  SHFL.IDX PT, R155, R64, 0x1, 0x1c1f ;  /* 0x003c1f00409b7f89 */ /* 0x000e6600000e0000 */
[C---:B------:R-:W-:Y:S02]  /*c890*/  ISETP.GT.AND P4, PT, R68.reuse, RZ, P2 ;  /* 0x000000ff4400720c */ /* 0x040fe40001784270 */
[----:B------:R-:W-:Y:S02]  /*c8a0*/  ISETP.GT.AND P3, PT, R68, 0x1, P2 ;  /* 0x000000014400780c */ /* 0x000fe40001764270 */
[C---:B------:R-:W-:Y:S02]  /*c8b0*/  ISETP.LT.OR P4, PT, R66.reuse, 0x1, P4 ;  /* 0x000000014200780c */ /* 0x040fe40002781670 */
[----:B------:R-:W-:-:S02]  /*c8c0*/  ISETP.LT.OR P3, PT, R66, 0x2, P3 ;  /* 0x000000024200780c */ /* 0x000fc40001f61670 */
[----:B0-----:R-:W-:Y:S02]  /*c8d0*/  FSEL R175, R164, -INF , !P4 ;  /* 0xff800000a4af7808 */ /* 0x001fe40006000000 */
        /* <DEDUP_REMOVED lines=107> */
.L_x_7273:
[----:B------:R-:W-:-:S05]  /*cf90*/  IMAD.U32 R52, RZ, RZ, UR7 ;  /* 0x00000007ff347e24 */ /* 0x000fca000f8e00ff */
[----:B------:R-:W-:-:S13]  /*cfa0*/  ISETP.NE.AND P3, PT, R52, 0x1, PT ;  /* 0x000000013400780c */ /* 0x000fda0003f65270 */
[----:B------:R-:W0:Y:S02]  /*cfb0*/  @P3 LDC.64 R154, c[0x0][0x9e8] ;  /* 0x00027a00ff9a3b82 */ /* 0x000e240000000a00 */
[----:B0-----:R-:W-:-:S05]  /*cfc0*/  @P3 IMAD.HI.U32 R36, R153, R154, RZ ;  /* 0x0000009a99243227 */ /* 0x001fca00078e00ff */
[----:B------:R-:W-:-:S07]  /*cfd0*/  @P3 SHF.R.U32.HI R153, RZ, R155, R36 ;  /* 0x0000009bff993219 */ /* 0x000fce0000011624 */
.L_x_7274:
[----:B------:R-:W-:Y:S05]  /*cfe0*/  BSYNC B0 ;  /* 0x0000000000007941 */ /* 0x000fea0003800000 */
.L_x_7272:
[----:B------:R-:W-:-:S04]  /*cff0*/  IMAD R153, R153, R52, -R152 ;  /* 0x0000003499997224 */ /* 0x000fc800078e0a98 */
[----:B------:R-:W-:-:S05]  /*d000*/  IMAD R153, R2, -0x2, R153 ;  /* 0xfffffffe02997824 */ /* 0x000fca00078e0299 */
[----:B------:R-:W-:Y:S02]  /*d010*/  VIADDMNMX R28, R153, R52, R28, PT ;  /* 0x00000034991c7246 */ /* 0x000fe4000380011c */
[----:B------:R-:W-:-:S07]  /*d020*/  VIMNMX R32, R32, R153, !PT ;  /* 0x0000009920207248 */ /* 0x000fce0007fe0100 */
.L_x_7271:
        /* <DEDUP_REMOVED lines=14> */
[----:B------:R-:W-:Y:S01]  /*d110*/  FMNMX.FTZ R36, R181, R36, !PT ;  /* 0x00000024b5247209 */ /* 0x000fe20007810000 */
[----:B------:R-:W0:Y:S01]  /*d120*/  LDC R12, c[0x0][0x988] ;  /* 0x00026200ff0c7b82 */ /* 0x000e220000000800 */
        /* <DEDUP_REMOVED lines=50> */
[----:B------:R-:W1:Y:S01]  /*d450*/  SHFL.BFLY PT, R9, R36, 0x2, 0x1f ;  /* 0x0c401f0024097f89 */ /* 0x000e6200000e0000 */
[----:B------:R-:W-:-:S02]  /*d460*/  ISETP.LT.OR P3, PT, R28, 0x31, P3 ;  /* 0x000000311c00780c */ /* 0x000fc40001f61670 */
[----:B------:R-:W-:Y:S02]  /*d470*/  FSEL R27, R27, -INF , !P4 ;  /* 0xff8000001b1b7808 */ /* 0x000fe40006000000 */
[----:B------:R-:W-:Y:S02]  /*d480*/  ISETP.GT.AND P4, PT, R32, 0x31, P2 ;  /* 0x000000312000780c */ /* 0x000fe40001784270 */
[----:B------:R-:W-:Y:S02]  /*d490*/  FSEL R157, R30, -INF , !P3 ;  /* 0xff8000001e9d7808 */ /* 0x000fe40005800000 */
[----:B------:R-:W-:Y:S02]  /*d4a0*/  ISETP.GT.AND P3, PT, R32, 0x38, P2 ;  /* 0x000000382000780c */ /* 0x000fe40001764270 */
[C---:B------:R-:W-:Y:S02]  /*d4b0*/  ISETP.LT.OR P4, PT, R28.reuse, 0x32, P4 ;  /* 0x000000321c00780c */ /* 0x040fe40002781670 */
[----:B------:R-:W-:-:S02]  /*d4c0*/  ISETP.LT.OR P3, PT, R28, 0x39, P3 ;  /* 0x000000391c00780c */ /* 0x000fc40001f61670 */
[----:B------:R-:W-:Y:S02]  /*d4d0*/  FSEL R31, R31, -INF , !P4 ;  /* 0xff8000001f1f7808 */ /* 0x000fe40006000000 */
[----:B------:R-:W-:Y:S02]  /*d4e0*/  ISETP.GT.AND P4, PT, R32, 0x39, P2 ;  /* 0x000000392000780c */ /* 0x000fe40001784270 */
[----:B------:R-:W-:Y:S02]  /*d4f0*/  FSEL R25, R34, -INF , !P3 ;  /* 0xff80000022197808 */ /* 0x000fe40005800000 */
[----:B------:R-:W-:Y:S02]  /*d500*/  ISETP.GT.AND P3, PT, R32, 0x40, P2 ;  /* 0x000000402000780c */ /* 0x000fe40001764270 */
[----:B------:R-:W-:Y:S02]  /*d510*/  ISETP.LT.OR P4, PT, R28, 0x3a, P4 ;  /* 0x0000003a1c00780c */ /* 0x000fe40002781670 */
[----:B-1----:R-:W-:-:S02]  /*d520*/  FMNMX.FTZ R9, R36, R9, !PT ;  /* 0x0000000924097209 */ /* 0x002fc40007810000 */
[----:B------:R-:W-:Y:S02]  /*d530*/  ISETP.LT.OR P3, PT, R28, 0x41, P3 ;  /* 0x000000411c00780c */ /* 0x000fe40001f61670 */
[----:B------:R-:W-:Y:S01]  /*d540*/  FSEL R35, R35, -INF , !P4 ;  /* 0xff80000023237808 */ /* 0x000fe20006000000 */
[----:B------:R-:W1:Y:S01]  /*d550*/  SHFL.BFLY PT, R20, R9, 0x1, 0x1f ;  /* 0x0c201f0009147f89 */ /* 0x000e6200000e0000 */
[----:B------:R-:W-:Y:S01]  /*d560*/  FSEL R15, R38, -INF , !P3 ;  /* 0xff800000260f7808 */ /* 0x000fe20005800000 */
[----:B------:R-:W-:Y:S01]  /*d570*/  IMAD.U32 R38, RZ, RZ, UR48 ;  /* 0x00000030ff267e24 */ /* 0x000fe2000f8e00ff */
[----:B------:R-:W-:Y:S01]  /*d580*/  ISETP.GT.AND P3, PT, R32, 0x41, P2 ;  /* 0x000000412000780c */ /* 0x000fe20001764270 */
[----:B------:R-:W-:-:S03]  /*d590*/  UMOV UR48, UR4 ;  /* 0x0000000400307c82 */ /* 0x000fc60008000000 */
[----:B------:R-:W-:Y:S02]  /*d5a0*/  ISETP.LT.OR P3, PT, R28, 0x42, P3 ;  /* 0x000000421c00780c */ /* 0x000fe40001f61670 */
[----:B------:R-:W-:-:S05]  /*d5b0*/  @!P1 LEA R38, R38, UR36, 0x3 ;  /* 0x0000002426269c11 */ /* 0x000fca000f8e18ff */
[----:B------:R-:W-:-:S05]  /*d5c0*/  @!P1 VIADD R38, R38, 0x28860 ;  /* 0x0002886026269836 */ /* 0x000fca0000000000 */
[----:B------:R-:W-:-:S04]  /*d5d0*/  @!P1 PRMT R38, RZ, 0x654, R38 ;  /* 0x00000654ff269816 */ /* 0x000fc80000000026 */
[----:B------:R2:W-:Y:S01]  /*d5e0*/  @!P1 SYNCS.ARRIVE.TRANS64.RED.A1T0 RZ, [R38+URZ], RZ ;  /* 0x000000ff26ff99a7 */ /* 0x0005e2000810043f */
[----:B-1----:R-:W-:-:S04]  /*d5f0*/  FMNMX.FTZ R9, R9, R20, !PT ;  /* 0x0000001409097209 */ /* 0x002fc80007810000 */
[C---:B------:R-:W-:Y:S01]  /*d600*/  FSETP.NEU.FTZ.AND P4, PT, R9.reuse, -INF , PT ;  /* 0xff8000000900780b */ /* 0x040fe20003f9d000 */
[----:B0-----:R-:W-:-:S05]  /*d610*/  FMUL.FTZ R20, R9, R12 ;  /* 0x0000000c09147220 */ /* 0x001fca0000410000 */
        /* <DEDUP_REMOVED lines=15> */
[-CC-:B0-----:R-:W-:Y:S01]  /*d710*/  FFMA.FTZ R22, R187, R12.reuse, -R20.reuse ;  /* 0x0000000cbb167223 */ /* 0x181fe20000010814 */
        /* <DEDUP_REMOVED lines=33> */
[----:B------:R-:W-:Y:S01]  /*d930*/  FFMA.FTZ R33, R33, R12, -R20 ;  /* 0x0000000c21217223 */ /* 0x000fe20000010814 */
[----:B------:R-:W-:-:S02]  /*d940*/  FMNMX.FTZ R10, R21, R10, !PT ;  /* 0x0000000a150a7209 */ /* 0x000fc40007810000 */
[----:B------:R-:W-:Y:S02]  /*d950*/  ISETP.LT.OR P3, PT, R28, 0x52, P3 ;  /* 0x000000521c00780c */ /* 0x000fe40001f61670 */
[----:B------:R-:W-:Y:S01]  /*d960*/  FMNMX.FTZ R10, R165, R10, !PT ;  /* 0x0000000aa50a7209 */ /* 0x000fe20007810000 */
[----:B------:R-:W-:Y:S01]  /*d970*/  MUFU.EX2 R180, R180 ;  /* 0x000000b400b47308 */ /* 0x000fe20000000800 */
[----:B------:R-:W-:Y:S01]  /*d980*/  FSEL R183, R42, -INF , !P3 ;  /* 0xff8000002ab77808 */ /* 0x000fe20005800000 */
[----:B0-----:R-:W-:Y:S01]  /*d990*/  FFMA.FTZ R22, R173, R12, -R20 ;  /* 0x0000000cad167223 */ /* 0x001fe20000010814 */
[----:B------:R-:W-:Y:S02]  /*d9a0*/  FMNMX.FTZ R10, R23, R10, !PT ;  /* 0x0000000a170a7209 */ /* 0x000fe40007810000 */
[----:B------:R-:W-:Y:S02]  /*d9b0*/  ISETP.GT.AND P3, PT, R32, 0x58, P2 ;  /* 0x000000582000780c */ /* 0x000fe40001764270 */
[----:B------:R-:W-:Y:S01]  /*d9c0*/  FMNMX.FTZ R10, R161, R10, !PT ;  /* 0x0000000aa10a7209 */ /* 0x000fe20007810000 */
[----:B------:R-:W-:Y:S01]  /*d9d0*/  MUFU.EX2 R182, R182 ;  /* 0x000000b600b67308 */ /* 0x000fe20000000800 */
[----:B------:R-:W-:-:S02]  /*d9e0*/  ISETP.LT.OR P3, PT, R28, 0x59, P3 ;  /* 0x000000591c00780c */ /* 0x000fc40001f61670 */
[----:B------:R-:W-:Y:S02]  /*d9f0*/  FMNMX.FTZ R10, R159, R10, !PT ;  /* 0x0000000a9f0a7209 */ /* 0x000fe40007810000 */
[----:B------:R-:W-:Y:S02]  /*da00*/  FSEL R189, R44, -INF , !P3 ;  /* 0xff8000002cbd7808 */ /* 0x000fe40005800000 */
[----:B------:R-:W-:Y:S01]  /*da10*/  FMNMX.FTZ R10, R27, R10, !PT ;  /* 0x0000000a1b0a7209 */ /* 0x000fe20007810000 */
[----:B------:R-:W-:Y:S01]  /*da20*/  MUFU.EX2 R179, R179 ;  /* 0x000000b300b37308 */ /* 0x000fe20000000800 */
[----:B------:R-:W-:Y:S02]  /*da30*/  ISETP.GT.AND P3, PT, R32, 0x59, P2 ;  /* 0x000000592000780c */ /* 0x000fe40001764270 */
[----:B------:R-:W-:Y:S02]  /*da40*/  FMNMX.FTZ R10, R157, R10, !PT ;  /* 0x0000000a9d0a7209 */ /* 0x000fe40007810000 */
[----:B------:R-:W-:-:S02]  /*da50*/  ISETP.LT.OR P3, PT, R28, 0x5a, P3 ;  /* 0x0000005a1c00780c */ /* 0x000fc40001f61670 */
[----:B------:R-:W-:Y:S01]  /*da60*/  FMNMX.FTZ R10, R31, R10, !PT ;  /* 0x0000000a1f0a7209 */ /* 0x000fe20007810000 */
[----:B------:R-:W-:Y:S01]  /*da70*/  MUFU.EX2 R176, R176 ;  /* 0x000000b000b07308 */ /* 0x000fe20000000800 */
[----:B------:R-:W-:Y:S02]  /*da80*/  FSEL R173, R45, -INF , !P3 ;  /* 0xff8000002dad7808 */ /* 0x000fe40005800000 */
[----:B------:R-:W-:Y:S02]  /*da90*/  ISETP.GT.AND P3, PT, R32, 0x60, P2 ;  /* 0x000000602000780c */ /* 0x000fe40001764270 */
[----:B------:R-:W-:Y:S02]  /*daa0*/  FMNMX.FTZ R10, R25, R10, !PT ;  /* 0x0000000a190a7209 */ /* 0x000fe40007810000 */
[----:B------:R-:W-:Y:S01]  /*dab0*/  ISETP.LT.OR P3, PT, R28, 0x61, P3 ;  /* 0x000000611c00780c */ /* 0x000fe20001f61670 */
[----:B------:R0:W-:Y:S01]  /*dac0*/  MUFU.EX2 R45, R22 ;  /* 0x00000016002d7308 */ /* 0x0001e20000000800 */
[----:B------:R-:W-:-:S02]  /*dad0*/  FMNMX.FTZ R10, R35, R10, !PT ;  /* 0x0000000a230a7209 */ /* 0x000fc40007810000 */
[----:B------:R-:W-:Y:S02]  /*dae0*/  FSEL R177, R46, -INF , !P3 ;  /* 0xff8000002eb17808 */ /* 0x000fe40005800000 */
[----:B------:R-:W-:Y:S02]  /*daf0*/  ISETP.GT.AND P3, PT, R32, 0x61, P2 ;  /* 0x000000612000780c */ /* 0x000fe40001764270 */
[----:B------:R-:W-:Y:S01]  /*db00*/  FMNMX.FTZ R10, R15, R10, !PT ;  /* 0x0000000a0f0a7209 */ /* 0x000fe20007810000 */
[----:B------:R-:W-:Y:S01]  /*db10*/  MUFU.EX2 R178, R178 ;  /* 0x000000b200b27308 */ /* 0x000fe20000000800 */
[----:B------:R-:W-:Y:S01]  /*db20*/  ISETP.LT.OR P3, PT, R28, 0x62, P3 ;  /* 0x000000621c00780c */ /* 0x000fe20001f61670 */
[----:B0-----:R-:W-:Y:S01]  /*db30*/  FFMA.FTZ R22, R79, R12, -R20 ;  /* 0x0000000c4f167223 */ /* 0x001fe20000010814 */
        /* <DEDUP_REMOVED lines=8> */
[----:B------:R-:W-:Y:S01]  /*dbc0*/  FFMA.FTZ R51, R81, R12, -R20 ;  /* 0x0000000c51337223 */ /* 0x000fe20000010814 */
        /* <DEDUP_REMOVED lines=11> */
[----:B------:R-:W-:Y:S01]  /*dc80*/  MUFU.EX2 R87, R87 ;  /* 0x0000005700577308 */ /* 0x000fe20000000800 */
[----:B------:R-:W-:Y:S02]  /*dc90*/  FMNMX.FTZ R10, R177, R10, !PT ;  /* 0x0000000ab10a7209 */ /* 0x000fe40007810000 */
[----:B------:R-:W-:Y:S02]  /*dca0*/  FSEL R79, R55, -INF , !P3 ;  /* 0xff800000374f7808 */ /* 0x000fe40005800000 */
[----:B------:R-:W-:Y:S02]  /*dcb0*/  ISETP.GT.AND P3, PT, R32, 0x71, P2 ;  /* 0x000000712000780c */ /* 0x000fe40001764270 */
[----:B------:R-:W-:Y:S01]  /*dcc0*/  FMNMX.FTZ R10, R163, R10, !PT ;  /* 0x0000000aa30a7209 */ /* 0x000fe20007810000 */
[----:B------:R0:W-:Y:S01]  /*dcd0*/  MUFU.EX2 R55, R22 ;  /* 0x0000001600377308 */ /* 0x0001e20000000800 */
[----:B------:R-:W-:-:S02]  /*dce0*/  ISETP.LT.OR P3, PT, R28, 0x72, P3 ;  /* 0x000000721c00780c */ /* 0x000fc40001f61670 */
[----:B------:R-:W-:Y:S02]  /*dcf0*/  FMNMX.FTZ R10, R85, R10, !PT ;  /* 0x0000000a550a7209 */ /* 0x000fe40007810000 */
[----:B------:R-:W-:Y:S02]  /*dd00*/  FSEL R77, R54, -INF , !P3 ;  /* 0xff800000364d7808 */ /* 0x000fe40005800000 */
[C---:B------:R-:W-:Y:S01]  /*dd10*/  ISETP.GT.AND P3, PT, R32.reuse, 0x78, P2 ;  /* 0x000000782000780c */ /* 0x040fe20001764270 */
[----:B------:R-:W-:Y:S01]  /*dd20*/  MUFU.EX2 R168, R168 ;  /* 0x000000a800a87308 */ /* 0x000fe20000000800 */
[----:B------:R-:W-:Y:S02]  /*dd30*/  FMNMX.FTZ R10, R81, R10, !PT ;  /* 0x0000000a510a7209 */ /* 0x000fe40007810000 */
[----:B------:R-:W-:Y:S02]  /*dd40*/  ISETP.GT.AND P2, PT, R32, 0x79, P2 ;  /* 0x000000792000780c */ /* 0x000fe40001744270 */
[----:B------:R-:W-:-:S02]  /*dd50*/  ISETP.LT.OR P3, PT, R28, 0x79, P3 ;  /* 0x000000791c00780c */ /* 0x000fc40001f61670 */
[----:B------:R-:W-:Y:S01]  /*dd60*/  FMNMX.FTZ R10, R79, R10, !PT ;  /* 0x0000000a4f0a7209 */ /* 0x000fe20007810000 */
[----:B------:R-:W-:Y:S01]  /*dd70*/  MUFU.EX2 R51, R51 ;  /* 0x0000003300337308 */ /* 0x000fe20000000800 */
[----:B------:R-:W-:Y:S02]  /*dd80*/  ISETP.LT.OR P2, PT, R28, 0x7a, P2 ;  /* 0x0000007a1c00780c */ /* 0x000fe40001741670 */
[----:B------:R-:W-:Y:S02]  /*dd90*/  FSEL R83, R56, -INF , !P3 ;  /* 0xff80000038537808 */ /* 0x000fe40005800000 */
[----:B------:R-:W-:Y:S02]  /*dda0*/  FMNMX.FTZ R10, R77, R10, !PT ;  /* 0x0000000a4d0a7209 */ /* 0x000fe40007810000 */
[----:B------:R-:W-:Y:S01]  /*ddb0*/  FSEL R73, R57, -INF , !P2 ;  /* 0xff80000039497808 */ /* 0x000fe20005000000 */
[----:B------:R-:W-:Y:S01]  /*ddc0*/  FFMA.FTZ R57, R69, R12, -R20 ;  /* 0x0000000c45397223 */ /* 0x000fe20000010814 */
[----:B------:R-:W-:Y:S01]  /*ddd0*/  FMNMX.FTZ R10, R83, R10, !PT ;  /* 0x0000000a530a7209 */ /* 0x000fe20007810000 */
[----:B------:R-:W-:Y:S01]  /*dde0*/  MUFU.EX2 R170, R170 ;  /* 0x000000aa00aa7308 */ /* 0x000fe20000000800 */
[----:B0-----:R-:W-:-:S02]  /*ddf0*/  FSEL R22, R9, RZ, P4 ;  /* 0x000000ff09167208 */ /* 0x001fc40002000000 */
[----:B------:R-:W-:-:S03]  /*de00*/  FMNMX.FTZ R10, R73, R10, !PT ;  /* 0x0000000a490a7209 */ /* 0x000fc60007810000 */
[----:B------:R-:W-:Y:S01]  /*de10*/  FADD.FTZ R37, -R22, R13 ;  /* 0x0000000d16257221 */ /* 0x000fe20000010100 */
[-C--:B------:R-:W-:Y:S01]  /*de20*/  FFMA.FTZ R13, R29, R12.reuse, -R20 ;  /* 0x0000000c1d0d7223 */ /* 0x080fe20000010814 */
[----:B------:R-:W0:Y:S01]  /*de30*/  SHFL.BFLY PT, R69, R10, 0x2, 0x1f ;  /* 0x0c401f000a457f89 */ /* 0x000e2200000e0000 */
[----:B------:R-:W-:Y:S01]  /*de40*/  MUFU.EX2 R164, R164 ;  /* 0x000000a400a47308 */ /* 0x000fe20000000800 */
[----:B------:R-:W-:-:S07]  /*de50*/  FMUL.FTZ R20, R37, R12 ;  /* 0x0000000c25147220 */ /* 0x000fce0000410000 */
[----:B------:R-:W1:Y:S08]  /*de60*/  MUFU.EX2 R20, R20 ;  /* 0x0000001400147308 */ /* 0x000e700000000800 */
[----:B------:R-:W3:Y:S01]  /*de70*/  MUFU.EX2 R75, R75 ;  /* 0x0000004b004b7308 */ /* 0x000ee20000000800 */
[----:B0-----:R-:W-:-:S07]  /*de80*/  FMNMX.FTZ R69, R10, R69, !PT ;  /* 0x000000450a457209 */ /* 0x001fce0007810000 */
[----:B------:R-:W2:Y:S01]  /*de90*/  MUFU.EX2 R166, R166 ;  /* 0x000000a600a67308 */ /* 0x000ea20000000800 */
[----:B-1----:R-:W-:Y:S01]  /*dea0*/  FFMA.FTZ R53, R20, R4, R39 ;  /* 0x0000000414357223 */ /* 0x002fe20000010027 */
[-C--:B------:R-:W-:Y:S01]  /*deb0*/  FMUL.FTZ R88, R88, R20.reuse ;  /* 0x0000001458587220 */ /* 0x080fe20000410000 */
[-C--:B------:R-:W-:Y:S01]  /*dec0*/  FMUL.FTZ R89, R89, R20.reuse ;  /* 0x0000001459597220 */ /* 0x080fe20000410000 */
[----:B------:R-:W0:Y:S01]  /*ded0*/  SHFL.BFLY PT, R10, R69, 0x1, 0x1f ;  /* 0x0c201f00450a7f89 */ /* 0x000e2200000e0000 */
[C---:B------:R-:W-:Y:S01]  /*dee0*/  FADD.FTZ R53, R180.reuse, R53 ;  /* 0x00000035b4357221 */ /* 0x040fe20000010000 */
[----:B------:R-:W-:Y:S01]  /*def0*/  F2FP.F16.F32.PACK_AB R180, R180, R39 ;  /* 0x00000027b4b4723e */ /* 0x000fe200000000ff */
[----:B------:R-:W-:Y:S01]  /*df00*/  FMUL.FTZ R92, R92, R20 ;  /* 0x000000145c5c7220 */ /* 0x000fe20000410000 */
[----:B------:R-:W1:Y:S01]  /*df10*/  MUFU.EX2 R57, R57 ;  /* 0x0000003900397308 */ /* 0x000e620000000800 */
[----:B------:R-:W-:Y:S01]  /*df20*/  FADD.FTZ R4, R182, R53 ;  /* 0x00000035b6047221 */ /* 0x000fe20000010000 */
[----:B------:R-:W-:Y:S01]  /*df30*/  F2FP.F16.F32.PACK_AB R182, R179, R182 ;  /* 0x000000b6b3b6723e */ /* 0x000fe200000000ff */
[-C--:B------:R-:W-:Y:S01]  /*df40*/  FMUL.FTZ R93, R93, R20.reuse ;  /* 0x000000145d5d7220 */ /* 0x080fe20000410000 */
[-C--:B------:R-:W-:Y:S01]  /*df50*/  FMUL.FTZ R96, R96, R20.reuse ;  /* 0x0000001460607220 */ /* 0x080fe20000410000 */
[----:B------:R-:W-:Y:S01]  /*df60*/  FADD.FTZ R53, R179, R4 ;  /* 0x00000004b3357221 */ /* 0x000fe20000010000 */
[-C--:B------:R-:W-:Y:S01]  /*df70*/  FMUL.FTZ R97, R97, R20.reuse ;  /* 0x0000001461617220 */ /* 0x080fe20000410000 */
[----:B------:R-:W-:Y:S01]  /*df80*/  FMUL.FTZ R100, R100, R20 ;  /* 0x0000001464647220 */ /* 0x000fe20000410000 */
[----:B------:R-:W-:Y:S01]  /*df90*/  MUFU.EX2 R160, R160 ;  /* 0x000000a000a07308 */ /* 0x000fe20000000800 */
        /* <DEDUP_REMOVED lines=10> */
[----:B------:R-:W-:Y:S01]  /*e040*/  FMUL.FTZ R109, R109, R20 ;  /* 0x000000146d6d7220 */ /* 0x000fe20000410000 */
[----:B0-----:R-:W-:Y:S01]  /*e050*/  FMNMX.FTZ R10, R69, R10, !PT ;  /* 0x0000000a450a7209 */ /* 0x001fe20007810000 */
[-C--:B------:R-:W-:Y:S01]  /*e060*/  FMUL.FTZ R112, R112, R20.reuse ;  /* 0x0000001470707220 */ /* 0x080fe20000410000 */
[-C--:B------:R-:W-:Y:S01]  /*e070*/  FMUL.FTZ R113, R113, R20.reuse ;  /* 0x0000001471717220 */ /* 0x080fe20000410000 */
[----:B------:R-:W-:Y:S01]  /*e080*/  FMUL.FTZ R116, R116, R20 ;  /* 0x0000001474747220 */ /* 0x000fe20000410000 */
[C---:B------:R-:W-:Y:S01]  /*e090*/  FSETP.NEU.FTZ.AND P2, PT, R10.reuse, -INF , PT ;  /* 0xff8000000a00780b */ /* 0x040fe20003f5d000 */
[----:B------:R-:W-:Y:S01]  /*e0a0*/  FMUL.FTZ R22, R10, R12 ;  /* 0x0000000c0a167220 */ /* 0x000fe20000410000 */
[----:B------:R-:W-:Y:S01]  /*e0b0*/  MUFU.EX2 R162, R162 ;  /* 0x000000a200a27308 */ /* 0x000fe20000000800 */
[-C--:B------:R-:W-:Y:S01]  /*e0c0*/  FMUL.FTZ R117, R117, R20.reuse ;  /* 0x0000001475757220 */ /* 0x080fe20000410000 */
[-C--:B------:R-:W-:Y:S01]  /*e0d0*/  FMUL.FTZ R120, R120, R20.reuse ;  /* 0x0000001478787220 */ /* 0x080fe20000410000 */
[-C--:B------:R-:W-:Y:S01]  /*e0e0*/  FMUL.FTZ R121, R121, R20.reuse ;  /* 0x0000001479797220 */ /* 0x080fe20000410000 */
[----:B------:R-:W-:Y:S01]  /*e0f0*/  FSEL R36, R22, RZ, P2 ;  /* 0x000000ff16247208 */ /* 0x000fe20001000000 */
[-C--:B------:R-:W-:Y:S01]  /*e100*/  FMUL.FTZ R124, R124, R20.reuse ;  /* 0x000000147c7c7220 */ /* 0x080fe20000410000 */
[-C--:B------:R-:W-:Y:S01]  /*e110*/  FMUL.FTZ R125, R125, R20.reuse ;  /* 0x000000147d7d7220 */ /* 0x080fe20000410000 */
[----:B------:R-:W-:Y:S01]  /*e120*/  FMUL.FTZ R128, R128, R20 ;  /* 0x0000001480807220 */ /* 0x000fe20000410000 */
[----:B------:R-:W-:Y:S01]  /*e130*/  MUFU.EX2 R63, R63 ;  /* 0x0000003f003f7308 */ /* 0x000fe20000000800 */
[-C--:B------:R-:W-:Y:S01]  /*e140*/  FFMA.FTZ R34, R31, R12.reuse, -R36 ;  /* 0x0000000c1f227223 */ /* 0x080fe20000010824 */
[----:B------:R-:W-:Y:S01]  /*e150*/  FADD.FTZ R31, R181, R4 ;  /* 0x00000004b51f7221 */ /* 0x000fe20000010000 */
[-CC-:B------:R-:W-:Y:S01]  /*e160*/  FFMA.FTZ R29, R171, R12.reuse, -R36.reuse ;  /* 0x0000000cab1d7223 */ /* 0x180fe20000010824 */
[-CC-:B------:R-:W-:Y:S01]  /*e170*/  FFMA.FTZ R171, R25, R12.reuse, -R36.reuse ;  /* 0x0000000c19ab7223 */ /* 0x180fe20000010824 */
[-CC-:B------:R-:W-:Y:S01]  /*e180*/  FFMA.FTZ R22, R191, R12.reuse, -R36.reuse ;  /* 0x0000000cbf167223 */ /* 0x180fe20000010824 */
[----:B------:R-:W-:Y:S01]  /*e190*/  FADD.FTZ R4, R172, R31 ;  /* 0x0000001fac047221 */ /* 0x000fe20000010000 */
[-CC-:B------:R-:W-:Y:S01]  /*e1a0*/  FFMA.FTZ R24, R155, R12.reuse, -R36.reuse ;  /* 0x0000000c9b187223 */ /* 0x180fe20000010824 */
[-CC-:B------:R-:W-:Y:S01]  /*e1b0*/  FFMA.FTZ R28, R165, R12.reuse, -R36.reuse ;  /* 0x0000000ca51c7223 */ /* 0x180fe20000010824 */
[-C--:B------:R-:W-:Y:S01]  /*e1c0*/  FFMA.FTZ R165, R15, R12.reuse, -R36 ;  /* 0x0000000c0fa57223 */ /* 0x080fe20000010824 */
[----:B------:R-:W-:Y:S01]  /*e1d0*/  FADD.FTZ R25, R45, R4 ;  /* 0x000000042d197221 */ /* 0x000fe20000010000 */
[----:B------:R-:W-:Y:S01]  /*e1e0*/  MUFU.EX2 R22, R22 ;  /* 0x0000001600167308 */ /* 0x000fe20000000800 */
[-CC-:B------:R-:W-:Y:S01]  /*e1f0*/  FFMA.FTZ R37, R169, R12.reuse, -R36.reuse ;  /* 0x0000000ca9257223 */ /* 0x180fe20000010824 */
[-CC-:B------:R-:W-:Y:S01]  /*e200*/  FFMA.FTZ R26, R153, R12.reuse, -R36.reuse ;  /* 0x0000000c991a7223 */ /* 0x180fe20000010824 */
[----:B------:R-:W-:Y:S01]  /*e210*/  FADD.FTZ R4, R174, R25 ;  /* 0x00000019ae047221 */ /* 0x000fe20000010000 */
[----:B------:R-:W-:Y:S01]  /*e220*/  FSEL R25, R10, RZ, P2 ;  /* 0x000000ff0a197208 */ /* 0x000fe20001000000 */
[-CC-:B------:R-:W-:Y:S01]  /*e230*/  FFMA.FTZ R47, R167, R12.reuse, -R36.reuse ;  /* 0x0000000ca72f7223 */ /* 0x180fe20000010824 */
[-C--:B------:R-:W-:Y:S01]  /*e240*/  FFMA.FTZ R21, R21, R12.reuse, -R36 ;  /* 0x0000000c15157223 */ /* 0x080fe20000010824 */
[----:B------:R-:W-:Y:S01]  /*e250*/  FADD.FTZ R31, R87, R4 ;  /* 0x00000004571f7221 */ /* 0x000fe20000010000 */
[----:B------:R-:W-:Y:S01]  /*e260*/  MUFU.EX2 R29, R29 ;  /* 0x0000001d001d7308 */ /* 0x000fe20000000800 */
[----:B------:R-:W-:Y:S01]  /*e270*/  FADD.FTZ R25, -R25, R14 ;  /* 0x0000000e19197221 */ /* 0x000fe20000010100 */
[-CC-:B------:R-:W-:Y:S01]  /*e280*/  FFMA.FTZ R23, R23, R12.reuse, -R36.reuse ;  /* 0x0000000c17177223 */ /* 0x180fe20000010824 */
[----:B------:R-:W-:Y:S01]  /*e290*/  FADD.FTZ R4, R168, R31 ;  /* 0x0000001fa8047221 */ /* 0x000fe20000010000 */
[-CC-:B------:R-:W-:Y:S01]  /*e2a0*/  FFMA.FTZ R30, R161, R12.reuse, -R36.reuse ;  /* 0x0000000ca11e7223 */ /* 0x180fe20000010824 */
[-C--:B------:R-:W-:Y:S01]  /*e2b0*/  FMUL.FTZ R25, R25, R12.reuse ;  /* 0x0000000c19197220 */ /* 0x080fe20000410000 */
[-C--:B------:R-:W-:Y:S01]  /*e2c0*/  FFMA.FTZ R32, R159, R12.reuse, -R36 ;  /* 0x0000000c9f207223 */ /* 0x080fe20000010824 */
[----:B------:R-:W-:Y:S01]  /*e2d0*/  FADD.FTZ R31, R51, R4 ;  /* 0x00000004331f7221 */ /* 0x000fe20000010000 */
[----:B------:R-:W-:Y:S01]  /*e2e0*/  MUFU.EX2 R24, R24 ;  /* 0x0000001800187308 */ /* 0x000fe20000000800 */
[-CC-:B------:R-:W-:Y:S01]  /*e2f0*/  FFMA.FTZ R27, R27, R12.reuse, -R36.reuse ;  /* 0x0000000c1b1b7223 */ /* 0x180fe20000010824 */
[-CC-:B------:R-:W-:Y:S01]  /*e300*/  FFMA.FTZ R169, R157, R12.reuse, -R36.reuse ;  /* 0x0000000c9da97223 */ /* 0x180fe20000010824 */
[----:B------:R-:W-:Y:S01]  /*e310*/  FADD.FTZ R4, R170, R31 ;  /* 0x0000001faa047221 */ /* 0x000fe20000010000 */
[-CC-:B------:R-:W-:Y:S01]  /*e320*/  FFMA.FTZ R35, R35, R12.reuse, -R36.reuse ;  /* 0x0000000c23237223 */ /* 0x180fe20000010824 */
[-CC-:B------:R-:W-:Y:S01]  /*e330*/  FFMA.FTZ R175, R175, R12.reuse, -R36.reuse ;  /* 0x0000000cafaf7223 */ /* 0x180fe20000010824 */
[-C--:B------:R-:W-:Y:S01]  /*e340*/  FFMA.FTZ R41, R41, R12.reuse, -R36 ;  /* 0x0000000c29297223 */ /* 0x080fe20000010824 */
[----:B------:R-:W-:Y:S01]  /*e350*/  FADD.FTZ R15, R55, R4 ;  /* 0x00000004370f7221 */ /* 0x000fe20000010000 */
[----:B------:R-:W0:Y:S01]  /*e360*/  MUFU.EX2 R25, R25 ;  /* 0x0000001900197308 */ /* 0x000e220000000800 */
[-CC-:B------:R-:W-:Y:S01]  /*e370*/  FFMA.FTZ R185, R185, R12.reuse, -R36.reuse ;  /* 0x0000000cb9b97223 */ /* 0x180fe20000010824 */
[-CC-:B------:R-:W-:Y:S01]  /*e380*/  FFMA.FTZ R187, R187, R12.reuse, -R36.reuse ;  /* 0x0000000cbbbb7223 */ /* 0x180fe20000010824 */
[----:B------:R-:W-:Y:S01]  /*e390*/  FADD.FTZ R4, R164, R15 ;  /* 0x0000000fa4047221 */ /* 0x000fe20000010000 */
[-CC-:B------:R-:W-:Y:S01]  /*e3a0*/  FFMA.FTZ R183, R183, R12.reuse, -R36.reuse ;  /* 0x0000000cb7b77223 */ /* 0x180fe20000010824 */
[-CC-:B------:R-:W-:Y:S01]  /*e3b0*/  FFMA.FTZ R189, R189, R12.reuse, -R36.reuse ;  /* 0x0000000cbdbd7223 */ /* 0x180fe20000010824 */
[-C--:B------:R-:W-:Y:S01]  /*e3c0*/  FFMA.FTZ R173, R173, R12.reuse, -R36 ;  /* 0x0000000cadad7223 */ /* 0x080fe20000010824 */
[----:B---3--:R-:W-:Y:S01]  /*e3d0*/  FADD.FTZ R15, R75, R4 ;  /* 0x000000044b0f7221 */ /* 0x008fe20000010000 */
[----:B------:R-:W3:Y:S01]  /*e3e0*/  MUFU.EX2 R37, R37 ;  /* 0x0000002500257308 */ /* 0x000ee20000000800 */
[-CC-:B------:R-:W-:Y:S01]  /*e3f0*/  FFMA.FTZ R177, R177, R12.reuse, -R36.reuse ;  /* 0x0000000cb1b17223 */ /* 0x180fe20000010824 */
[-CC-:B------:R-:W-:Y:S01]  /*e400*/  FFMA.FTZ R163, R163, R12.reuse, -R36.reuse ;  /* 0x0000000ca3a37223 */ /* 0x180fe20000010824 */
[----:B--2---:R-:W-:Y:S01]  /*e410*/  FADD.FTZ R38, R166, R15 ;  /* 0x0000000fa6267221 */ /* 0x004fe20000010000 */
[-CC-:B------:R-:W-:Y:S01]  /*e420*/  FFMA.FTZ R85, R85, R12.reuse, -R36.reuse ;  /* 0x0000000c55557223 */ /* 0x180fe20000010824 */
[-CC-:B------:R-:W-:Y:S01]  /*e430*/  FFMA.FTZ R81, R81, R12.reuse, -R36.reuse ;  /* 0x0000000c51517223 */ /* 0x180fe20000010824 */
[-C--:B------:R-:W-:Y:S01]  /*e440*/  FFMA.FTZ R79, R79, R12.reuse, -R36 ;  /* 0x0000000c4f4f7223 */ /* 0x080fe20000010824 */
[----:B-1----:R-:W-:Y:S01]  /*e450*/  FADD.FTZ R15, R57, R38 ;  /* 0x00000026390f7221 */ /* 0x002fe20000010000 */
[----:B------:R-:W1:Y:S01]  /*e460*/  MUFU.EX2 R26, R26 ;  /* 0x0000001a001a7308 */ /* 0x000e620000000800 */
[----:B0-----:R-:W-:Y:S01]  /*e470*/  FFMA.FTZ R4, R25, R3, R22 ;  /* 0x0000000319047223 */ /* 0x001fe20000010016 */
[-CC-:B------:R-:W-:Y:S01]  /*e480*/  FFMA.FTZ R77, R77, R12.reuse, -R36.reuse ;  /* 0x0000000c4d4d7223 */ /* 0x180fe20000010824 */
[----:B------:R-:W-:Y:S01]  /*e490*/  FADD.FTZ R38, R160, R15 ;  /* 0x0000000fa0267221 */ /* 0x000fe20000010000 */
[-C--:B------:R-:W-:Y:S01]  /*e4a0*/  FFMA.FTZ R83, R83, R12.reuse, -R36 ;  /* 0x0000000c53537223 */ /* 0x080fe20000010824 */
[----:B------:R-:W-:Y:S01]  /*e4b0*/  FADD.FTZ R3, R29, R4 ;  /* 0x000000041d037221 */ /* 0x000fe20000010000 */
[----:B------:R-:W-:Y:S01]  /*e4c0*/  FFMA.FTZ R36, R73, R12, -R36 ;  /* 0x0000000c49247223 */ /* 0x000fe20000010824 */
[----:B------:R-:W-:Y:S01]  /*e4d0*/  FADD.FTZ R15, R67, R38 ;  /* 0x00000026430f7221 */ /* 0x000fe20000010000 */
[----:B------:R-:W0:Y:S01]  /*e4e0*/  MUFU.EX2 R47, R47 ;  /* 0x0000002f002f7308 */ /* 0x000e220000000800 */
[----:B------:R-:W-:Y:S01]  /*e4f0*/  FADD.FTZ R4, R24, R3 ;  /* 0x0000000318047221 */ /* 0x000fe20000010000 */
[----:B------:R-:W-:Y:S01]  /*e500*/  ISETP.GT.AND P2, PT, R8, R17, PT ;  /* 0x000000110800720c */ /* 0x000fe20003f44270 */
[----:B------:R-:W-:Y:S01]  /*e510*/  FADD.FTZ R38, R162, R15 ;  /* 0x0000000fa2267221 */ /* 0x000fe20000010000 */
[----:B------:R-:W-:Y:S01]  /*e520*/  F2FP.F16.F32.PACK_AB R172, R45, R172 ;  /* 0x000000ac2dac723e */ /* 0x000fe200000000ff */
[----:B---3--:R-:W-:Y:S01]  /*e530*/  FADD.FTZ R3, R37, R4 ;  /* 0x0000000425037221 */ /* 0x008fe20000010000 */
[----:B------:R-:W-:Y:S01]  /*e540*/  F2FP.F16.F32.PACK_AB R174, R87, R174 ;  /* 0x000000ae57ae723e */ /* 0x000fe200000000ff */
[----:B------:R-:W-:Y:S01]  /*e550*/  FMUL.FTZ R129, R129, R20 ;  /* 0x0000001481817220 */ /* 0x000fe20000410000 */
[----:B------:R-:W2:Y:S01]  /*e560*/  MUFU.EX2 R156, R156 ;  /* 0x0000009c009c7308 */ /* 0x000ea20000000800 */
[----:B-1----:R-:W-:Y:S01]  /*e570*/  FADD.FTZ R4, R26, R3 ;  /* 0x000000031a047221 */ /* 0x002fe20000010000 */
[----:B------:R-:W-:Y:S01]  /*e580*/  FADD.FTZ R3, R63, R38 ;  /* 0x000000263f037221 */ /* 0x000fe20000010000 */
[----:B------:R-:W-:Y:S01]  /*e590*/  F2FP.F16.F32.PACK_AB R168, R51, R168 ;  /* 0x000000a833a8723e */ /* 0x000fe200000000ff */
[----:B------:R-:W-:Y:S01]  /*e5a0*/  FMUL.FTZ R132, R132, R20 ;  /* 0x0000001484847220 */ /* 0x000fe20000410000 */
[----:B------:R-:W-:Y:S01]  /*e5b0*/  F2FP.F16.F32.PACK_AB R170, R55, R170 ;  /* 0x000000aa37aa723e */ /* 0x000fe200000000ff */
[----:B------:R-:W-:Y:S01]  /*e5c0*/  FMUL.FTZ R133, R133, R20 ;  /* 0x0000001485857220 */ /* 0x000fe20000410000 */
[----:B------:R-:W-:Y:S01]  /*e5d0*/  F2FP.F16.F32.PACK_AB R164, R75, R164 ;  /* 0x000000a44ba4723e */ /* 0x000fe200000000ff */
[----:B------:R-:W1:Y:S01]  /*e5e0*/  MUFU.EX2 R21, R21 ;  /* 0x0000001500157308 */ /* 0x000e620000000800 */
[----:B0-----:R-:W-:Y:S01]  /*e5f0*/  FADD.FTZ R4, R47, R4 ;  /* 0x000000042f047221 */ /* 0x001fe20000010000 */
[----:B------:R-:W-:Y:S01]  /*e600*/  F2FP.F16.F32.PACK_AB R166, R57, R166 ;  /* 0x000000a639a6723e */ /* 0x000fe200000000ff */
[----:B------:R-:W-:Y:S01]  /*e610*/  FMUL.FTZ R136, R136, R20 ;  /* 0x0000001488887220 */ /* 0x000fe20000410000 */
[----:B------:R-:W-:Y:S01]  /*e620*/  F2FP.F16.F32.PACK_AB R160, R67, R160 ;  /* 0x000000a043a0723e */ /* 0x000fe200000000ff */
[----:B------:R-:W-:Y:S01]  /*e630*/  FMUL.FTZ R137, R137, R20 ;  /* 0x0000001489897220 */ /* 0x000fe20000410000 */
[----:B------:R-:W-:Y:S01]  /*e640*/  F2FP.F16.F32.PACK_AB R162, R63, R162 ;  /* 0x000000a23fa2723e */ /* 0x000fe200000000ff */
[-C--:B------:R-:W-:Y:S01]  /*e650*/  FMUL.FTZ R140, R140, R20.reuse ;  /* 0x000000148c8c7220 */ /* 0x080fe20000410000 */
[----:B------:R-:W0:Y:S01]  /*e660*/  MUFU.EX2 R59, R59 ;  /* 0x0000003b003b7308 */ /* 0x000e220000000800 */
[----:B--2---:R-:W-:Y:S01]  /*e670*/  FADD.FTZ R38, R156, R3 ;  /* 0x000000039c267221 */ /* 0x004fe20000010000 */
[-C--:B------:R-:W-:Y:S01]  /*e680*/  FMUL.FTZ R141, R141, R20.reuse ;  /* 0x000000148d8d7220 */ /* 0x080fe20000410000 */
[-C--:B------:R-:W-:Y:S01]  /*e690*/  FMUL.FTZ R144, R144, R20.reuse ;  /* 0x0000001490907220 */ /* 0x080fe20000410000 */
[-C--:B------:R-:W-:Y:S01]  /*e6a0*/  FMUL.FTZ R145, R145, R20.reuse ;  /* 0x0000001491917220 */ /* 0x080fe20000410000 */
[-C--:B------:R-:W-:Y:S01]  /*e6b0*/  FMUL.FTZ R148, R148, R20.reuse ;  /* 0x0000001494947220 */ /* 0x080fe20000410000 */
[----:B------:R-:W-:Y:S01]  /*e6c0*/  FMUL.FTZ R149, R149, R20 ;  /* 0x0000001495957220 */ /* 0x000fe20000410000 */
[----:B------:R-:W-:Y:S01]  /*e6d0*/  F2FP.F16.F32.PACK_AB R181, R29, R22 ;  /* 0x000000161db5723e */ /* 0x000fe200000000ff */
[----:B------:R-:W2:Y:S01]  /*e6e0*/  MUFU.EX2 R28, R28 ;  /* 0x0000001c001c7308 */ /* 0x000ea20000000800 */
[----:B-1----:R-:W-:Y:S01]  /*e6f0*/  FADD.FTZ R3, R21, R4 ;  /* 0x0000000415037221 */ /* 0x002fe20000010000 */
[----:B------:R-:W-:-:S02]  /*e700*/  VIADD R8, R8, 0xffffffff ;  /* 0xffffffff08087836 */ /* 0x000fc40000000000 */
[-C--:B------:R-:W-:Y:S01]  /*e710*/  FMUL.FTZ R90, R90, R25.reuse ;  /* 0x000000195a5a7220 */ /* 0x080fe20000410000 */
[-C--:B------:R-:W-:Y:S01]  /*e720*/  FMUL.FTZ R91, R91, R25.reuse ;  /* 0x000000195b5b7220 */ /* 0x080fe20000410000 */
[-C--:B------:R-:W-:Y:S01]  /*e730*/  FMUL.FTZ R94, R94, R25.reuse ;  /* 0x000000195e5e7220 */ /* 0x080fe20000410000 */
[-C--:B------:R-:W-:Y:S01]  /*e740*/  FMUL.FTZ R95, R95, R25.reuse ;  /* 0x000000195f5f7220 */ /* 0x080fe20000410000 */
[-C--:B------:R-:W-:Y:S01]  /*e750*/  FMUL.FTZ R98, R98, R25.reuse ;  /* 0x0000001962627220 */ /* 0x080fe20000410000 */
[----:B------:R-:W1:Y:S01]  /*e760*/  MUFU.EX2 R158, R158 ;  /* 0x0000009e009e7308 */ /* 0x000e620000000800 */
[C---:B0-----:R-:W-:Y:S01]  /*e770*/  FADD.FTZ R15, R59.reuse, R38 ;  /* 0x000000263b0f7221 */ /* 0x041fe20000010000 */
[----:B------:R-:W-:Y:S01]  /*e780*/  F2FP.F16.F32.PACK_AB R156, R59, R156 ;  /* 0x0000009c3b9c723e */ /* 0x000fe200000000ff */
[-C--:B------:R-:W-:Y:S01]  /*e790*/  FMUL.FTZ R99, R99, R25.reuse ;  /* 0x0000001963637220 */ /* 0x080fe20000410000 */
[-C--:B------:R-:W-:Y:S01]  /*e7a0*/  FMUL.FTZ R102, R102, R25.reuse ;  /* 0x0000001966667220 */ /* 0x080fe20000410000 */
[-C--:B------:R-:W-:Y:S01]  /*e7b0*/  FMUL.FTZ R103, R103, R25.reuse ;  /* 0x0000001967677220 */ /* 0x080fe20000410000 */
[-C--:B------:R-:W-:Y:S01]  /*e7c0*/  FMUL.FTZ R106, R106, R25.reuse ;  /* 0x000000196a6a7220 */ /* 0x080fe20000410000 */
[----:B------:R-:W-:Y:S01]  /*e7d0*/  FMUL.FTZ R107, R107, R25 ;  /* 0x000000196b6b7220 */ /* 0x000fe20000410000 */
[----:B------:R-:W0:Y:S01]  /*e7e0*/  MUFU.EX2 R23, R23 ;  /* 0x0000001700177308 */ /* 0x000e220000000800 */
[C---:B--2---:R-:W-:Y:S01]  /*e7f0*/  FADD.FTZ R4, R28.reuse, R3 ;  /* 0x000000031c047221 */ /* 0x044fe20000010000 */
[----:B------:R-:W-:Y:S01]  /*e800*/  F2FP.F16.F32.PACK_AB R179, R28, R21 ;  /* 0x000000151cb3723e */ /* 0x000fe200000000ff */
[-C--:B------:R-:W-:Y:S01]  /*e810*/  FMUL.FTZ R110, R110, R25.reuse ;  /* 0x000000196e6e7220 */ /* 0x080fe20000410000 */
[-C--:B------:R-:W-:Y:S01]  /*e820*/  FMUL.FTZ R111, R111, R25.reuse ;  /* 0x000000196f6f7220 */ /* 0x080fe20000410000 */
[-C--:B------:R-:W-:Y:S01]  /*e830*/  FMUL.FTZ R114, R114, R25.reuse ;  /* 0x0000001972727220 */ /* 0x080fe20000410000 */
[-C--:B------:R-:W-:Y:S01]  /*e840*/  FMUL.FTZ R115, R115, R25.reuse ;  /* 0x0000001973737220 */ /* 0x080fe20000410000 */
[-C--:B------:R-:W-:Y:S01]  /*e850*/  FMUL.FTZ R118, R118, R25.reuse ;  /* 0x0000001976767220 */ /* 0x080fe20000410000 */
[----:B------:R-:W2:Y:S01]  /*e860*/  MUFU.EX2 R49, R49 ;  /* 0x0000003100317308 */ /* 0x000ea20000000800 */
        /* <DEDUP_REMOVED lines=8> */
[----:B0-----:R-:W-:Y:S01]  /*e8f0*/  FADD.FTZ R3, R23, R4 ;  /* 0x0000000417037221 */ /* 0x001fe20000010000 */
[-C--:B------:R-:W-:Y:S01]  /*e900*/  FMUL.FTZ R131, R131, R25.reuse ;  /* 0x0000001983837220 */ /* 0x080fe20000410000 */
[-C--:B------:R-:W-:Y:S01]  /*e910*/  FMUL.FTZ R134, R134, R25.reuse ;  /* 0x0000001986867220 */ /* 0x080fe20000410000 */
[-C--:B------:R-:W-:Y:S01]  /*e920*/  FMUL.FTZ R135, R135, R25.reuse ;  /* 0x0000001987877220 */ /* 0x080fe20000410000 */
[-C--:B------:R-:W-:Y:S01]  /*e930*/  FMUL.FTZ R138, R138, R25.reuse ;  /* 0x000000198a8a7220 */ /* 0x080fe20000410000 */
[-C--:B------:R-:W-:Y:S01]  /*e940*/  FMUL.FTZ R139, R139, R25.reuse ;  /* 0x000000198b8b7220 */ /* 0x080fe20000410000 */
[-C--:B------:R-:W-:Y:S01]  /*e950*/  FMUL.FTZ R142, R142, R25.reuse ;  /* 0x000000198e8e7220 */ /* 0x080fe20000410000 */
[----:B------:R-:W0:Y:S01]  /*e960*/  MUFU.EX2 R152, R152 ;  /* 0x0000009800987308 */ /* 0x000e220000000800 */
        /* <DEDUP_REMOVED lines=8> */
[----:B-1----:R-:W-:-:S07]  /*e9f0*/  FADD.FTZ R3, R30, R3 ;  /* 0x000000031e037221 */ /* 0x002fce0000010000 */
        /* <DEDUP_REMOVED lines=21> */
[----:B------:R1:W3:Y:S01]  /*eb50*/  MUFU.EX2 R31, R175 ;  /* 0x000000af001f7308 */ /* 0x0002e20000000800 */
[C---:B0-----:R-:W-:Y:S01]  /*eb60*/  FADD.FTZ R38, R14.reuse, R3 ;  /* 0x000000030e267221 */ /* 0x041fe20000010000 */
[----:B------:R-:W-:Y:S01]  /*eb70*/  F2FP.F16.F32.PACK_AB R171, R14, R171 ;  /* 0x000000ab0eab723e */ /* 0x000fe200000000ff */
[----:B------:R-:W-:-:S05]  /*eb80*/  IMAD.MOV.U32 R14, RZ, RZ, R10 ;  /* 0x000000ffff0e7224 */ /* 0x000fca00078e000a */
[----:B------:R-:W0:Y:S01]  /*eb90*/  MUFU.EX2 R41, R41 ;  /* 0x0000002900297308 */ /* 0x000e220000000800 */
[----:B--2---:R-:W-:Y:S01]  /*eba0*/  FADD.FTZ R38, R165, R38 ;  /* 0x00000026a5267221 */ /* 0x004fe20000010000 */
[----:B-1----:R-:W-:-:S06]  /*ebb0*/  F2FP.F16.F32.PACK_AB R175, R27, R32 ;  /* 0x000000201baf723e */ /* 0x002fcc00000000ff */
[----:B------:R-:W1:Y:S01]  /*ebc0*/  MUFU.EX2 R167, R185 ;  /* 0x000000b900a77308 */ /* 0x000e620000000800 */
[C---:B---3--:R-:W-:Y:S01]  /*ebd0*/  FADD.FTZ R38, R31.reuse, R38 ;  /* 0x000000261f267221 */ /* 0x048fe20000010000 */
[----:B------:R-:W-:-:S06]  /*ebe0*/  F2FP.F16.F32.PACK_AB R165, R31, R165 ;  /* 0x000000a51fa5723e */ /* 0x000fcc00000000ff */
[----:B------:R-:W2:Y:S01]  /*ebf0*/  MUFU.EX2 R161, R187 ;  /* 0x000000bb00a17308 */ /* 0x000ea20000000800 */
[----:B0-----:R-:W-:-:S07]  /*ec00*/  FADD.FTZ R38, R41, R38 ;  /* 0x0000002629267221 */ /* 0x001fce0000010000 */
[----:B------:R0:W3:Y:S01]  /*ec10*/  MUFU.EX2 R35, R183 ;  /* 0x000000b700237308 */ /* 0x0000e20000000800 */
[C---:B-1----:R-:W-:Y:S01]  /*ec20*/  FADD.FTZ R38, R167.reuse, R38 ;  /* 0x00000026a7267221 */ /* 0x042fe20000010000 */
[----:B------:R-:W-:-:S06]  /*ec30*/  F2FP.F16.F32.PACK_AB R167, R167, R41 ;  /* 0x00000029a7a7723e */ /* 0x000fcc00000000ff */
[----:B------:R-:W1:Y:S01]  /*ec40*/  MUFU.EX2 R189, R189 ;  /* 0x000000bd00bd7308 */ /* 0x000e620000000800 */
[----:B--2---:R-:W-:Y:S01]  /*ec50*/  FADD.FTZ R38, R161, R38 ;  /* 0x00000026a1267221 */ /* 0x004fe20000010000 */
[----:B0-----:R-:W-:-:S06]  /*ec60*/  F2FP.F16.F32.PACK_AB R183, R37, R24 ;  /* 0x0000001825b7723e */ /* 0x001fcc00000000ff */
[----:B------:R0:W2:Y:S01]  /*ec70*/  MUFU.EX2 R15, R173 ;  /* 0x000000ad000f7308 */ /* 0x0000a20000000800 */
[C---:B---3--:R-:W-:Y:S01]  /*ec80*/  FADD.FTZ R38, R35.reuse, R38 ;  /* 0x0000002623267221 */ /* 0x048fe20000010000 */
[----:B------:R-:W-:-:S06]  /*ec90*/  F2FP.F16.F32.PACK_AB R161, R35, R161 ;  /* 0x000000a123a1723e */ /* 0x000fcc00000000ff */
[----:B------:R3:W4:Y:S01]  /*eca0*/  MUFU.EX2 R157, R177 ;  /* 0x000000b1009d7308 */ /* 0x0007220000000800 */
[----:B-1----:R-:W-:Y:S01]  /*ecb0*/  FADD.FTZ R38, R189, R38 ;  /* 0x00000026bd267221 */ /* 0x002fe20000010000 */
[----:B0-----:R-:W-:-:S06]  /*ecc0*/  F2FP.F16.F32.PACK_AB R173, R30, R23 ;  /* 0x000000171ead723e */ /* 0x001fcc00000000ff */
[----:B------:R0:W1:Y:S01]  /*ecd0*/  MUFU.EX2 R13, R163 ;  /* 0x000000a3000d7308 */ /* 0x0000620000000800 */
[----:B--2---:R-:W-:Y:S01]  /*ece0*/  FADD.FTZ R38, R15, R38 ;  /* 0x000000260f267221 */ /* 0x004fe20000010000 */
[----:B---3--:R-:W-:-:S06]  /*ecf0*/  F2FP.F16.F32.PACK_AB R177, R47, R26 ;  /* 0x0000001a2fb1723e */ /* 0x008fcc00000000ff */
[----:B------:R-:W2:Y:S01]  /*ed00*/  MUFU.EX2 R85, R85 ;  /* 0x0000005500557308 */ /* 0x000ea20000000800 */
[----:B----4-:R-:W-:Y:S01]  /*ed10*/  FADD.FTZ R38, R157, R38 ;  /* 0x000000269d267221 */ /* 0x010fe20000010000 */
[----:B0-----:R-:W-:Y:S01]  /*ed20*/  F2FP.F16.F32.PACK_AB R163, R15, R189 ;  /* 0x000000bd0fa3723e */ /* 0x001fe200000000ff */
        /* <DEDUP_REMOVED lines=18> */
[----:B------:R-:W-:Y:S06]  /*ee50*/  @P2 BRA `(.L_x_7275) ;  /* 0xffffffc800042947 */ /* 0x000fec000383ffff */
.L_x_7258:
[----:B------:R-:W-:Y:S06]  /*ee60*/  BAR.ARV 0x8, 0x180 ;  /* 0x0206000000007b1d */ /* 0x000fec0000002000 */
[----:B------:R-:W-:Y:S05]  /*ee70*/  @!P0 BRA `(.L_x_7276) ;  /* 0x0000000000048947 */ /* 0x000fea0003800000 */
[----:B------:R-:W-:Y:S01]  /*ee80*/  BPT.TRAP 0x1 ;  /* 0x000000040000795c */ /* 0x000fe20000300000 */
.L_x_7276:
[----:B------:R-:W-:Y:S01]  /*ee90*/  ULEA UR5, UR4, UR36, 0x3 ;  /* 0x0000002404057291 */ /* 0x000fe2000f8e183f */
[----:B------:R-:W-:-:S08]  /*eea0*/  SHF.L.U32 R0, R0, 0x1f, RZ ;  /* 0x0000001f00007819 */ /* 0x000fd000000006ff */
[----:B------:R0:W1:Y:S01]  /*eeb0*/  SYNCS.PHASECHK.TRANS64.TRYWAIT P2, [UR5+0x28850], R0 ;  /* 0x02885000ff0075a7 */ /* 0x0000620008040145 */
[----:B------:R-:W-:Y:S05]  /*eec0*/  @!P0 BRA `(.L_x_7277) ;  /* 0x0000000000048947 */ /* 0x000fea0003800000 */
[----:B------:R-:W-:Y:S01]  /*eed0*/  BPT.TRAP 0x1 ;  /* 0x000000040000795c */ /* 0x000fe20000300000 */
.L_x_7277:
[----:B-1----:R-:W-:Y:S05]  /*eee0*/  @P2 BRA `(.L_x_7278) ;  /* 0x0000000000082947 */ /* 0x002fea0003800000 */
[----:B------:R-:W1:Y:S02]  /*eef0*/  SYNCS.PHASECHK.TRANS64.TRYWAIT P0, [UR5+0x28850], R0 ;  /* 0x02885000ff0075a7 */ /* 0x000e640008000145 */
[----:B-1----:R-:W-:Y:S05]  /*ef00*/  @!P0 BRA `(.L_x_7279) ;  /* 0x0000006000b08947 */ /* 0x002fea0003800000 */
.L_x_7278:
        /* <DEDUP_REMOVED lines=9> */
[----:B------:R-:W-:Y:S01]  /*efa0*/  IMAD.MOV.U32 R6, RZ, RZ, RZ ;  /* 0x000000ffff067224 */ /* 0x000fe200078e00ff */
[----:B------:R-:W-:-:S02]  /*efb0*/  ULOP3.LUT UR36, UR36, 0x4000000, URZ, 0xfc, !UPT ;  /* 0x0400000024247892 */ /* 0x000fc4000f8efc3f */
[----:B------:R-:W-:Y:S02]  /*efc0*/  @!P1 PRMT R11, RZ, 0x654, R11 ;  /* 0x00000654ff0b9816 */ /* 0x000fe4000000000b */
[----:B------:R-:W-:-:S07]  /*efd0*/  ULEA UR4, UR4, UR36, 0xb ;  /* 0x0000002404047291 */ /* 0x000fce000f8e583f */
[----:B------:R-:W-:Y:S02]  /*efe0*/  UMOV UR6, UR4 ;  /* 0x0000000400067c82 */ /* 0x000fe40008000000 */
[----:B------:R-:W-:Y:S01]  /*eff0*/  HGMMA.64x128x16.F32 R88, R180, gdesc[UR4].tnspB, R88, gsb0 ;  /* 0x41e00004b4587df0 */ /* 0x000fe20008000858 */
[----:B------:R-:W-:Y:S01]  /*f000*/  UIADD3 UR6, UR4, 0x80, URZ ;  /* 0x0000008004067890 */ /* 0x000fe2000fffe03f */
[----:B-1----:R-:W-:Y:S01]  /*f010*/  FADD.FTZ R5, R5, R4 ;  /* 0x0000000405057221 */ /* 0x002fe20000010000 */
[----:B------:R-:W-:Y:S01]  /*f020*/  UMOV UR7, 0x40000040 ;  /* 0x4000004000077882 */ /* 0x000fe20000000000 */
[----:B------:R-:W-:Y:S02]  /*f030*/  IMAD.MOV.U32 R4, RZ, RZ, -0x800000 ;  /* 0xff800000ff047424 */ /* 0x000fe400078e00ff */
[----:B0-----:R-:W-:Y:S02]  /*f040*/  FADD.FTZ R2, R0, R3 ;  /* 0x0000000300027221 */ /* 0x001fe40000010000 */
[----:B------:R-:W0:Y:S04]  /*f050*/  SHFL.BFLY PT, R0, R5, 0x1, 0x1f ;  /* 0x0c201f0005007f89 */ /* 0x000e2800000e0000 */
[----:B------:R-:W1:Y:S01]  /*f060*/  SHFL.BFLY PT, R7, R2, 0x1, 0x1f ;  /* 0x0c201f0002077f89 */ /* 0x000e6200000e0000 */
[----:B0-----:R-:W-:Y:S01]  /*f070*/  FADD.FTZ R13, R5, R0 ;  /* 0x00000000050d7221 */ /* 0x001fe20000010000 */
[----:B------:R-:W-:-:S02]  /*f080*/  IMAD.MOV.U32 R5, RZ, RZ, RZ ;  /* 0x000000ffff057224 */ /* 0x000fc400078e00ff */
[----:B------:R-:W-:Y:S02]  /*f090*/  IMAD.MOV.U32 R0, RZ, RZ, -0x800000 ;  /* 0xff800000ff007424 */ /* 0x000fe400078e00ff */
[----:B-1----:R-:W-:Y:S01]  /*f0a0*/  FADD.FTZ R14, R2, R7 ;  /* 0x00000007020e7221 */ /* 0x002fe20000010000 */
[----:B------:R-:W-:-:S04]  /*f0b0*/  FSETP.NE.FTZ.AND P0, PT, R13, RZ, PT ;  /* 0x000000ff0d00720b */ /* 0x000fc80003f15000 */
        /* <DEDUP_REMOVED lines=112> */
.L_x_7209:
[----:B------:R-:W-:Y:S05]  /*f7c0*/  @P0 BRA `(.L_x_7280) ;  /* 0x0000001400340947 */ /* 0x000fea0003800000 */
[----:B------:R-:W0:Y:S01]  /*f7d0*/  S2R R5, SR_TID.X ;  /* 0x0000000000057919 */ /* 0x000e220000002100 */
[----:B------:R-:W1:Y:S01]  /*f7e0*/  LDC R19, c[0x0][0xbe8] ;  /* 0x0002fa00ff137b82 */ /* 0x000e620000000800 */
[----:B------:R-:W-:Y:S01]  /*f7f0*/  SHF.R.S32.HI R13, RZ, 0x1f, R18 ;  /* 0x0000001fff0d7819 */ /* 0x000fe20000011412 */
[----:B------:R-:W-:Y:S01]  /*f800*/  ULDC.64 UR4, c[0x0][0xbd0] ;  /* 0x0002f40000047ab9 */ /* 0x000fe20000000a00 */
[----:B------:R-:W2:Y:S01]  /*f810*/  S2R R24, SR_CTAID.X ;  /* 0x0000000000187919 */ /* 0x000ea20000002500 */
[----:B------:R-:W-:Y:S01]  /*f820*/  ULDC.64 UR6, c[0x0][0xb38] ;  /* 0x0002ce0000067ab9 */ /* 0x000fe20000000a00 */
[----:B------:R-:W-:Y:S03]  /*f830*/  BSSY B0, `(.L_x_7281) ;  /* 0x00000e2000007945 */ /* 0x000fe60003800000 */
[----:B------:R-:W3:Y:S08]  /*f840*/  S2UR UR9, SR_CTAID.Z ;  /* 0x00000000000979c3 */ /* 0x000ef00000002700 */
[----:B------:R-:W4:Y:S08]  /*f850*/  LDC.64 R20, c[0x0][0xbd8] ;  /* 0x0002f600ff147b82 */ /* 0x000f300000000a00 */
[----:B------:R-:W-:Y:S01]  /*f860*/  BAR.SYNC.DEFER_BLOCKING 0x1, 0x100 ;  /* 0x0044000000007b1d */ /* 0x000fe20000010000 */
[----:B-1----:R-:W-:-:S07]  /*f870*/  ISETP.NE.AND P0, PT, R19, 0x1, PT ;  /* 0x000000011300780c */ /* 0x002fce0003f05270 */
[----:B------:R-:W1:Y:S01]  /*f880*/  S2UR UR8, SR_CTAID.Y ;  /* 0x00000000000879c3 */ /* 0x000e620000002600 */
[----:B0-----:R-:W-:-:S07]  /*f890*/  VIADD R5, R5, 0xffffff80 ;  /* 0xffffff8005057836 */ /* 0x001fce0000000000 */
[----:B------:R-:W1:Y:S01]  /*f8a0*/  LDC R25, c[0x0][0xc50] ;  /* 0x00031400ff197b82 */ /* 0x000e620000000800 */
[----:B------:R-:W-:-:S04]  /*f8b0*/  SHF.R.S32.HI R6, RZ, 0x1f, R5 ;  /* 0x0000001fff067819 */ /* 0x000fc80000011405 */
[----:B------:R-:W-:-:S03]  /*f8c0*/  LEA.HI R7, R6, R5, RZ, 0x7 ;  /* 0x0000000506077211 */ /* 0x000fc600078f38ff */
[----:B------:R-:W0:Y:S01]  /*f8d0*/  LDC.64 R22, c[0x0][0xb40] ;  /* 0x0002d000ff167b82 */ /* 0x000e220000000a00 */
[----:B------:R-:W-:Y:S02]  /*f8e0*/  LEA.HI R6, R6, R5, RZ, 0x2 ;  /* 0x0000000506067211 */ /* 0x000fe400078f10ff */
[----:B------:R-:W-:Y:S02]  /*f8f0*/  LOP3.LUT R8, R7, 0xffffff80, RZ, 0xc0, !PT ;  /* 0xffffff8007087812 */ /* 0x000fe400078ec0ff */
[----:B------:R-:W-:-:S03]  /*f900*/  LOP3.LUT R6, R6, 0xfffffffc, RZ, 0xc0, !PT ;  /* 0xfffffffc06067812 */ /* 0x000fc600078ec0ff */
[C---:B------:R-:W-:Y:S01]  /*f910*/  IMAD.IADD R26, R5.reuse, 0x1, -R8 ;  /* 0x00000001051a7824 */ /* 0x040fe200078e0a08 */
[----:B------:R-:W-:Y:S01]  /*f920*/  SHF.R.S32.HI R8, RZ, 0x7, R7 ;  /* 0x00000007ff087819 */ /* 0x000fe20000011407 */
[----:B------:R-:W-:Y:S01]  /*f930*/  IMAD.IADD R12, R5, 0x1, -R6 ;  /* 0x00000001050c7824 */ /* 0x000fe200078e0a06 */
[----:B------:R-:W5:Y:S02]  /*f940*/  @P0 LDC R15, c[0x0][0xbec] ;  /* 0x0002fb00ff0f0b82 */ /* 0x000f640000000800 */
[----:B------:R-:W-:Y:S02]  /*f950*/  SHF.R.S32.HI R9, RZ, 0x1f, R26 ;  /* 0x0000001fff097819 */ /* 0x000fe4000001141a */
[----:B------:R-:W-:Y:S02]  /*f960*/  LEA.HI R5, R7, R8, RZ, 0x1 ;  /* 0x0000000807057211 */ /* 0x000fe400078f08ff */
[CC--:B------:R-:W-:Y:S02]  /*f970*/  LEA.HI R27, R9.reuse, R26.reuse, RZ, 0x2 ;  /* 0x0000001a091b7211 */ /* 0x0c0fe400078f10ff */
[----:B------:R-:W-:Y:S01]  /*f980*/  LEA.HI R9, R9, R26, RZ, 0x5 ;  /* 0x0000001a09097211 */ /* 0x000fe200078f28ff */
[----:B------:R-:W5:Y:S01]  /*f990*/  @P0 LDC R29, c[0x0][0xbec] ;  /* 0x0002fb00ff1d0b82 */ /* 0x000f620000000800 */
[----:B------:R-:W-:-:S02]  /*f9a0*/  SHF.R.S32.HI R10, RZ, 0x2, R27 ;  /* 0x00000002ff0a7819 */ /* 0x000fc4000001141b */
[----:B------:R-:W-:Y:S02]  /*f9b0*/  SHF.R.S32.HI R11, RZ, 0x1f, R27 ;  /* 0x0000001fff0b7819 */ /* 0x000fe4000001141b */
[----:B------:R-:W-:Y:S02]  /*f9c0*/  LOP3.LUT R5, R5, 0x3fffffe, RZ, 0xc0, !PT ;  /* 0x03fffffe05057812 */ /* 0x000fe400078ec0ff */
[----:B------:R-:W-:Y:S01]  /*f9d0*/  LEA.HI R11, R11, R10, RZ, 0x3 ;  /* 0x0000000a0b0b7211 */ /* 0x000fe200078f18ff */
[----:B------:R-:W5:Y:S01]  /*f9e0*/  @P0 LDC R17, c[0x0][0xbf0] ;  /* 0x0002fc00ff110b82 */ /* 0x000f620000000800 */
[----:B------:R-:W-:Y:S01]  /*f9f0*/  LEA.HI R7, R12, R12, RZ, 0x1 ;  /* 0x0000000c0c077211 */ /* 0x000fe200078f08ff */
[----:B------:R-:W-:Y:S01]  /*fa00*/  IMAD.IADD R5, R8, 0x1, -R5 ;  /* 0x0000000108057824 */ /* 0x000fe200078e0a05 */
[----:B------:R-:W-:Y:S02]  /*fa10*/  LOP3.LUT R11, R11, 0xfffffff8, RZ, 0xc0, !PT ;  /* 0xfffffff80b0b7812 */ /* 0x000fe400078ec0ff */
[----:B------:R-:W-:-:S02]  /*fa20*/  SHF.R.S32.HI R9, RZ, 0x5, R9 ;  /* 0x00000005ff097819 */ /* 0x000fc40000011409 */
[----:B------:R-:W-:Y:S01]  /*fa30*/  LOP3.LUT R7, R7, 0x1ffffffe, RZ, 0xc0, !PT ;  /* 0x1ffffffe07077812 */ /* 0x000fe200078ec0ff */
[----:B------:R-:W-:Y:S01]  /*fa40*/  IMAD.IADD R6, R10, 0x1, -R11 ;  /* 0x000000010a067824 */ /* 0x000fe200078e0a0b */
[----:B------:R-:W5:Y:S01]  /*fa50*/  @P0 LDC R16, c[0x0][0xbf0] ;  /* 0x0002fc00ff100b82 */ /* 0x000f620000000800 */
[----:B------:R-:W-:Y:S02]  /*fa60*/  LOP3.LUT R27, R27, 0x7ffffffc, RZ, 0xc0, !PT ;  /* 0x7ffffffc1b1b7812 */ /* 0x000fe400078ec0ff */
[----:B------:R-:W-:Y:S02]  /*fa70*/  IMAD R6, R9, 0x10, R6 ;  /* 0x0000001009067824 */ /* 0x000fe400078e0206 */
[----:B------:R-:W-:Y:S02]  /*fa80*/  IMAD R9, R13, UR4, RZ ;  /* 0x000000040d097c24 */ /* 0x000fe4000f8e02ff */
[----:B------:R-:W-:Y:S02]  /*fa90*/  IMAD.IADD R10, R12, 0x1, -R7 ;  /* 0x000000010c0a7824 */ /* 0x000fe400078e0a07 */
[----:B------:R-:W-:-:S02]  /*faa0*/  IMAD R5, R5, 0x40, R6 ;  /* 0x0000004005057824 */ /* 0x000fc400078e0206 */
[----:B------:R-:W-:Y:S01]  /*fab0*/  IMAD.WIDE.U32 R6, R18, UR4, RZ ;  /* 0x0000000412067c25 */ /* 0x000fe2000f8e00ff */
[----:B---3--:R-:W-:-:S03]  /*fac0*/  USHF.R.S32.HI UR4, URZ, 0x1f, UR9 ;  /* 0x0000001f3f047899 */ /* 0x008fc60008011409 */
[C---:B------:R-:W-:Y:S02]  /*fad0*/  IMAD R11, R18.reuse, UR5, R9 ;  /* 0x00000005120b7c24 */ /* 0x040fe4000f8e0209 */
[----:B------:R-:W-:Y:S02]  /*fae0*/  IMAD R13, R13, UR6, RZ ;  /* 0x000000060d0d7c24 */ /* 0x000fe4000f8e02ff */
[----:B------:R-:W-:Y:S02]  /*faf0*/  IMAD.IADD R7, R7, 0x1, R11 ;  /* 0x0000000107077824 */ /* 0x000fe400078e020b */
[----:B------:R-:W-:-:S04]  /*fb00*/  IMAD.WIDE.U32 R8, R18, UR6, RZ ;  /* 0x0000000612087c25 */ /* 0x000fc8000f8e00ff */
[----:B------:R-:W-:Y:S01]  /*fb10*/  IMAD R11, R18, UR7, R13 ;  /* 0x00000007120b7c24 */ /* 0x000fe2000f8e020d */
[----:B------:R-:W-:Y:S01]  /*fb20*/  ULDC.64 UR6, c[0x0][0xb48] ;  /* 0x0002d20000067ab9 */ /* 0x000fe20000000a00 */
[----:B------:R-:W-:Y:S02]  /*fb30*/  IMAD R10, R10, 0x8, R5 ;  /* 0x000000080a0a7824 */ /* 0x000fe400078e0205 */
[----:B------:R-:W-:Y:S02]  /*fb40*/  IMAD.MOV R18, RZ, RZ, -R18 ;  /* 0x000000ffff127224 */ /* 0x000fe400078e0a12 */
[----:B----4-:R-:W-:Y:S02]  /*fb50*/  IMAD R12, R20, UR4, RZ ;  /* 0x00000004140c7c24 */ /* 0x010fe4000f8e02ff */
[----:B--2---:R-:W-:Y:S02]  /*fb60*/  IMAD R10, R24, 0x80, R10 ;  /* 0x00000080180a7824 */ /* 0x004fe400078e020a */
[----:B0-----:R-:W-:Y:S01]  /*fb70*/  IMAD R14, R22, UR4, RZ ;  /* 0x00000004160e7c24 */ /* 0x001fe2000f8e02ff */
[----:B------:R-:W-:Y:S01]  /*fb80*/  ULDC.64 UR4, c[0x0][0xbe0] ;  /* 0x0002f80000047ab9 */ /* 0x000fe20000000a00 */
[----:B-1----:R-:W-:-:S02]  /*fb90*/  IMAD R25, R25, R18, UR8 ;  /* 0x0000000819197e24 */ /* 0x002fc4000f8e0212 */
[----:B------:R-:W-:Y:S02]  /*fba0*/  IMAD.IADD R9, R9, 0x1, R11 ;  /* 0x0000000109097824 */ /* 0x000fe400078e020b */
[----:B------:R-:W-:Y:S02]  /*fbb0*/  IMAD R13, R21, UR9, R12 ;  /* 0x00000009150d7c24 */ /* 0x000fe4000f8e020c */
[----:B------:R-:W-:-:S04]  /*fbc0*/  IMAD.WIDE.U32 R6, R20, UR9, R6 ;  /* 0x0000000914067c25 */ /* 0x000fc8000f8e0006 */
[----:B-----5:R-:W-:-:S04]  /*fbd0*/  @P0 IMAD.HI.U32 R12, R10, R15, RZ ;  /* 0x0000000f0a0c0227 */ /* 0x020fc800078e00ff */
[----:B------:R-:W-:Y:S01]  /*fbe0*/  IMAD R15, R23, UR9, R14 ;  /* 0x00000009170f7c24 */ /* 0x000fe2000f8e020e */
[----:B------:R-:W-:Y:S01]  /*fbf0*/  SHF.R.S32.HI R14, RZ, 0x1f, R25 ;  /* 0x0000001fff0e7819 */ /* 0x000fe20000011419 */
[----:B------:R-:W-:Y:S01]  /*fc00*/  IMAD.WIDE.U32 R8, R22, UR9, R8 ;  /* 0x0000000916087c25 */ /* 0x000fe2000f8e0008 */
[----:B------:R-:W-:-:S03]  /*fc10*/  ULDC.64 UR8, c[0x0][0xb28] ;  /* 0x0002ca0000087ab9 */ /* 0x000fc60000000a00 */
[----:B------:R-:W-:Y:S02]  /*fc20*/  IMAD.IADD R7, R7, 0x1, R13 ;  /* 0x0000000107077824 */ /* 0x000fe400078e020d */
[----:B------:R-:W-:-:S04]  /*fc30*/  @P0 IMAD.HI.U32 R29, R10, R29, RZ ;  /* 0x0000001d0a1d0227 */ /* 0x000fc800078e00ff */
[----:B------:R-:W-:Y:S02]  /*fc40*/  IMAD.IADD R9, R9, 0x1, R15 ;  /* 0x0000000109097824 */ /* 0x000fe400078e020f */
[----:B------:R-:W-:Y:S01]  /*fc50*/  IMAD.MOV.U32 R11, RZ, RZ, R10 ;  /* 0x000000ffff0b7224 */ /* 0x000fe200078e000a */
[----:B------:R-:W-:Y:S01]  /*fc60*/  @P0 SHF.R.U32.HI R11, RZ, R17, R12 ;  /* 0x00000011ff0b0219 */ /* 0x000fe2000001160c */
[----:B------:R-:W-:Y:S02]  /*fc70*/  IMAD R15, R14, UR6, RZ ;  /* 0x000000060e0f7c24 */ /* 0x000fe4000f8e02ff */
[----:B------:R-:W-:-:S04]  /*fc80*/  IMAD.WIDE.U32 R6, R25, UR4, R6 ;  /* 0x0000000419067c25 */ /* 0x000fc8000f8e0006 */
[----:B------:R-:W-:Y:S01]  /*fc90*/  IMAD.MOV.U32 R13, RZ, RZ, R10 ;  /* 0x000000ffff0d7224 */ /* 0x000fe200078e000a */
[----:B------:R-:W-:Y:S01]  /*fca0*/  @P0 SHF.R.U32.HI R13, RZ, R16, R29 ;  /* 0x00000010ff0d0219 */ /* 0x000fe2000001161d */
        /* <DEDUP_REMOVED lines=43> */
[C---:B------:R-:W-:Y:S01]  /*ff60*/  VIADD R17, R5.reuse, 0x8 ;  /* 0x0000000805117836 */ /* 0x040fe20000000000 */
[----:B------:R-:W-:Y:S01]  /*ff70*/  UIADD3 UR4, UR4, 0x28820, URZ ;  /* 0x0002882004047890 */ /* 0x000fe2000fffe03f */
[----:B------:R-:W0:Y:S01]  /*ff80*/  SHFL.IDX PT, R7, R11, RZ, 0x1c1f ;  /* 0x001c1fff0b077589 */ /* 0x000e2200000e0000 */
[-C--:B------:R-:W-:Y:S01]  /*ff90*/  ISETP.GE.OR P1, PT, R5, R16.reuse, P0 ;  /* 0x000000100500720c */ /* 0x080fe20000726670 */
[----:B------:R-:W-:Y:S01]  /*ffa0*/  IMAD.IADD R19, R26, 0x1, -R27 ;  /* 0x000000011a137824 */ /* 0x000fe200078e0a1b */
[-C--:B------:R-:W-:Y:S01]  /*ffb0*/  ISETP.GE.OR P0, PT, R17, R16.reuse, P0 ;  /* 0x000000101100720c */ /* 0x080fe20000706670 */
[----:B------:R-:W-:Y:S01]  /*ffc0*/  SHFL.IDX PT, R8, R10, 0x1, 0x1c1f ;  /* 0x003c1f000a087f89 */ /* 0x000fe200000e0000 */
[----:B------:R-:W-:Y:S01]  /*ffd0*/  UPRMT UR4, URZ, 0x654, UR4 ;  /* 0x000006543f047896 */ /* 0x000fe20008000004 */
[----:B------:R-:W-:Y:S01]  /*ffe0*/  ISETP.GE.AND P2, PT, R5, R16, PT ;  /* 0x000000100500720c */ /* 0x000fe20003f46270 */
[----:B------:R-:W-:Y:S01]  /*fff0*/  IMAD.SHL.U32 R19, R19, 0x2, RZ ;  /* 0x0000000213137824 */ /* 0x000fe200078e00ff */
[----:B------:R-:W1:Y:S04]  /*10000*/  SHFL.IDX PT, R9, R11, 0x1, 0x1c1f ;  /* 0x003c1f000b097f89 */ /* 0x000e6800000e0000 */
[----:B------:R2:W3:Y:S02]  /*10010*/  SHFL.IDX PT, R14, R20, RZ, 0x1c1f ;  /* 0x001c1fff140e7589 */ /* 0x0004e400000e0000 */
[----:B------:R-:W-:Y:S02]  /*10020*/  SYNCS.ARRIVE.TRANS64.RED.A1T0 RZ, [UR4], RZ ;  /* 0x000000ffffff79a7 */ /* 0x000fe40008100404 */
        /* <DEDUP_REMOVED lines=12> */
[----:B------:R-:W-:Y:S01]  /*100f0*/  VIADD R11, R19, 0x30 ;  /* 0x00000030130b7836 */ /* 0x000fe20000000000 */
[----:B------:R-:W-:Y:S01]  /*10100*/  ISETP.GE.AND P1, PT, R9, UR4, PT ;  /* 0x0000000409007c0c */ /* 0x000fe2000bf26270 */
[----:B------:R-:W-:-:S02]  /*10110*/  VIADD R12, R19, 0x38 ;  /* 0x00000038130c7836 */ /* 0x000fc40000000000 */
[----:B------:R-:W-:Y:S01]  /*10120*/  VIADD R13, R19, 0x40 ;  /* 0x00000040130d7836 */ /* 0x000fe20000000000 */
[----:B------:R-:W-:Y:S01]  /*10130*/  ISETP.GE.AND P4, PT, R11, UR4, PT ;  /* 0x000000040b007c0c */ /* 0x000fe2000bf86270 */
[C---:B------:R-:W-:Y:S01]  /*10140*/  VIADD R18, R19.reuse, 0x60 ;  /* 0x0000006013127836 */ /* 0x040fe20000000000 */
[----:B------:R-:W-:Y:S01]  /*10150*/  ISETP.GE.AND P5, PT, R12, UR4, PT ;  /* 0x000000040c007c0c */ /* 0x000fe2000bfa6270 */
[----:B---34-:R-:W-:Y:S01]  /*10160*/  @!P2 IMAD.WIDE R4, R19, 0x4, R14 ;  /* 0x000000041304a825 */ /* 0x018fe200078e020e */
[----:B------:R-:W-:Y:S02]  /*10170*/  ISETP.GE.AND P6, PT, R13, UR4, PT ;  /* 0x000000040d007c0c */ /* 0x000fe4000bfc6270 */
[----:B------:R-:W-:Y:S02]  /*10180*/  @!P3 LEA.HI R0, R0, R0, RZ, 0x1 ;  /* 0x000000000000b211 */ /* 0x000fe400078f08ff */
[----:B------:R0:W-:Y:S01]  /*10190*/  @!P2 ST.E.64 desc[UR44][R4.64], R2 ;  /* 0x000000020400a985 */ /* 0x0001e2000c101b2c */
[----:B------:R-:W-:-:S02]  /*101a0*/  @!P0 LEA.HI R8, R8, R8, RZ, 0x1 ;  /* 0x0000000808088211 */ /* 0x000fc400078f08ff */
[----:B------:R-:W-:Y:S01]  /*101b0*/  @!P3 LOP3.LUT R7, R0, 0xfffffffe, RZ, 0xc0, !PT ;  /* 0xfffffffe0007b812 */ /* 0x000fe200078ec0ff */
[----:B------:R-:W-:Y:S01]  /*101c0*/  VIADD R0, R19, 0x20 ;  /* 0x0000002013007836 */ /* 0x000fe20000000000 */
[----:B------:R-:W-:Y:S02]  /*101d0*/  @!P1 LEA.HI R9, R9, R9, RZ, 0x1 ;  /* 0x0000000909099211 */ /* 0x000fe400078f08ff */
[----:B------:R-:W-:Y:S01]  /*101e0*/  @!P4 LEA.HI R11, R11, R11, RZ, 0x1 ;  /* 0x0000000b0b0bc211 */ /* 0x000fe200078f08ff */
[----:B------:R-:W-:Y:S01]  /*101f0*/  @!P3 IMAD.WIDE R6, R7, 0x4, R14 ;  /* 0x000000040706b825 */ /* 0x000fe200078e020e */
[----:B------:R-:W-:Y:S02]  /*10200*/  ISETP.GE.AND P2, PT, R0, UR4, PT ;  /* 0x0000000400007c0c */ /* 0x000fe4000bf46270 */
[----:B------:R-:W-:Y:S02]  /*10210*/  @!P5 LEA.HI R12, R12, R12, RZ, 0x1 ;  /* 0x0000000c0c0cd211 */ /* 0x000fe400078f08ff */
[----:B------:R1:W-:Y:S01]  /*10220*/  @!P3 ST.E.64 desc[UR44][R6.64], R92 ;  /* 0x0000005c0600b985 */ /* 0x0003e2000c101b2c */
[----:B------:R-:W-:-:S02]  /*10230*/  ISETP.GE.AND P3, PT, R10, UR4, PT ;  /* 0x000000040a007c0c */ /* 0x000fc4000bf66270 */
[----:B0-----:R-:W-:Y:S02]  /*10240*/  @!P0 LOP3.LUT R3, R8, 0xfffffffe, RZ, 0xc0, !PT ;  /* 0xfffffffe08038812 */ /* 0x001fe400078ec0ff */
[----:B------:R-:W-:Y:S02]  /*10250*/  @!P1 LOP3.LUT R5, R9, 0xfffffffe, RZ, 0xc0, !PT ;  /* 0xfffffffe09059812 */ /* 0x000fe400078ec0ff */
[----:B------:R-:W-:Y:S01]  /*10260*/  @!P4 LOP3.LUT R11, R11, 0xfffffffe, RZ, 0xc0, !PT ;  /* 0xfffffffe0b0bc812 */ /* 0x000fe200078ec0ff */
[----:B------:R-:W-:Y:S01]  /*10270*/  @!P0 IMAD.WIDE R2, R3, 0x4, R14 ;  /* 0x0000000403028825 */ /* 0x000fe200078e020e */
[----:B------:R-:W-:-:S03]  /*10280*/  @!P2 LEA.HI R0, R0, R0, RZ, 0x1 ;  /* 0x000000000000a211 */ /* 0x000fc600078f08ff */
[--C-:B------:R-:W-:Y:S01]  /*10290*/  @!P1 IMAD.WIDE R4, R5, 0x4, R14.reuse ;  /* 0x0000000405049825 */ /* 0x100fe200078e020e */
[----:B------:R0:W-:Y:S01]  /*102a0*/  @!P0 ST.E.64 desc[UR44][R2.64], R96 ;  /* 0x0000006002008985 */ /* 0x0001e2000c101b2c */
[----:B------:R-:W-:Y:S02]  /*102b0*/  @!P3 LEA.HI R10, R10, R10, RZ, 0x1 ;  /* 0x0000000a0a0ab211 */ /* 0x000fe400078f08ff */
[----:B-1----:R-:W-:Y:S01]  /*102c0*/  @!P2 LOP3.LUT R7, R0, 0xfffffffe, RZ, 0xc0, !PT ;  /* 0xfffffffe0007a812 */ /* 0x002fe200078ec0ff */
[----:B------:R1:W-:Y:S01]  /*102d0*/  @!P1 ST.E.64 desc[UR44][R4.64], R100 ;  /* 0x0000006404009985 */ /* 0x0003e2000c101b2c */
[----:B------:R-:W-:Y:S02]  /*102e0*/  @!P3 LOP3.LUT R9, R10, 0xfffffffe, RZ, 0xc0, !PT ;  /* 0xfffffffe0a09b812 */ /* 0x000fe400078ec0ff */
[----:B------:R-:W-:Y:S01]  /*102f0*/  @!P6 LEA.HI R0, R13, R13, RZ, 0x1 ;  /* 0x0000000d0d00e211 */ /* 0x000fe200078f08ff */
[----:B------:R-:W-:Y:S01]  /*10300*/  @!P2 IMAD.WIDE R6, R7, 0x4, R14 ;  /* 0x000000040706a825 */ /* 0x000fe200078e020e */
[----:B------:R-:W-:-:S02]  /*10310*/  @!P5 LOP3.LUT R13, R12, 0xfffffffe, RZ, 0xc0, !PT ;  /* 0xfffffffe0c0dd812 */ /* 0x000fc400078ec0ff */
[----:B------:R-:W-:Y:S01]  /*10320*/  @!P6 LOP3.LUT R21, R0, 0xfffffffe, RZ, 0xc0, !PT ;  /* 0xfffffffe0015e812 */ /* 0x000fe200078ec0ff */
[----:B------:R-:W-:Y:S01]  /*10330*/  VIADD R0, R19, 0x48 ;  /* 0x0000004813007836 */ /* 0x000fe20000000000 */
[----:B------:R-:W-:Y:S01]  /*10340*/  @!P2 ST.E.64 desc[UR44][R6.64], R104 ;  /* 0x000000680600a985 */ /* 0x000fe2000c101b2c */
[----:B0-----:R-:W-:-:S03]  /*10350*/  @!P3 IMAD.WIDE R2, R9, 0x4, R14 ;  /* 0x000000040902b825 */ /* 0x001fc600078e020e */
[----:B------:R-:W-:Y:S01]  /*10360*/  ISETP.GE.AND P0, PT, R0, UR4, PT ;  /* 0x0000000400007c0c */ /* 0x000fe2000bf06270 */
[--C-:B-1----:R-:W-:Y:S01]  /*10370*/  @!P4 IMAD.WIDE R4, R11, 0x4, R14.reuse ;  /* 0x000000040b04c825 */ /* 0x102fe200078e020e */
[----:B------:R0:W-:Y:S01]  /*10380*/  @!P3 ST.E.64 desc[UR44][R2.64], R108 ;  /* 0x0000006c0200b985 */ /* 0x0001e2000c101b2c */
[----:B------:R-:W-:Y:S02]  /*10390*/  ISETP.GE.AND P3, PT, R18, UR4, PT ;  /* 0x0000000412007c0c */ /* 0x000fe4000bf66270 */
[--C-:B------:R-:W-:Y:S01]  /*103a0*/  @!P5 IMAD.WIDE R8, R13, 0x4, R14.reuse ;  /* 0x000000040d08d825 */ /* 0x100fe200078e020e */
[----:B------:R-:W-:Y:S03]  /*103b0*/  @!P4 ST.E.64 desc[UR44][R4.64], R112 ;  /* 0x000000700400c985 */ /* 0x000fe6000c101b2c */
[----:B------:R-:W-:Y:S01]  /*103c0*/  VIADD R12, R19, 0x50 ;  /* 0x00000050130c7836 */ /* 0x000fe20000000000 */
[----:B------:R1:W-:Y:S01]  /*103d0*/  @!P5 ST.E.64 desc[UR44][R8.64], R116 ;  /* 0x000000740800d985 */ /* 0x0003e2000c101b2c */
[----:B------:R-:W-:-:S02]  /*103e0*/  @!P6 IMAD.WIDE R10, R21, 0x4, R14 ;  /* 0x00000004150ae825 */ /* 0x000fc400078e020e */
[----:B------:R-:W-:Y:S02]  /*103f0*/  @!P0 LEA.HI R0, R0, R0, RZ, 0x1 ;  /* 0x0000000000008211 */ /* 0x000fe400078f08ff */
[C---:B------:R-:W-:Y:S01]  /*10400*/  VIADD R13, R19.reuse, 0x58 ;  /* 0x00000058130d7836 */ /* 0x040fe20000000000 */
[----:B------:R-:W-:Y:S01]  /*10410*/  ISETP.GE.AND P1, PT, R12, UR4, PT ;  /* 0x000000040c007c0c */ /* 0x000fe2000bf26270 */
[C---:B0-----:R-:W-:Y:S01]  /*10420*/  VIADD R3, R19.reuse, 0x78 ;  /* 0x0000007813037836 */ /* 0x041fe20000000000 */
[----:B------:R0:W-:Y:S01]  /*10430*/  @!P6 ST.E.64 desc[UR44][R10.64], R120 ;  /* 0x000000780a00e985 */ /* 0x0001e2000c101b2c */
[----:B------:R-:W-:Y:S01]  /*10440*/  VIADD R6, R19, 0x68 ;  /* 0x0000006813067836 */ /* 0x000fe20000000000 */
[----:B------:R-:W-:Y:S01]  /*10450*/  ISETP.GE.AND P2, PT, R13, UR4, PT ;  /* 0x000000040d007c0c */ /* 0x000fe2000bf46270 */
[----:B------:R-:W-:Y:S01]  /*10460*/  VIADD R7, R19, 0x70 ;  /* 0x0000007013077836 */ /* 0x000fe20000000000 */
[----:B------:R-:W-:Y:S02]  /*10470*/  ISETP.GE.AND P6, PT, R3, UR4, PT ;  /* 0x0000000403007c0c */ /* 0x000fe4000bfc6270 */
[----:B------:R-:W-:-:S02]  /*10480*/  ISETP.GE.AND P4, PT, R6, UR4, PT ;  /* 0x0000000406007c0c */ /* 0x000fc4000bf86270 */
[----:B------:R-:W-:Y:S02]  /*10490*/  ISETP.GE.AND P5, PT, R7, UR4, PT ;  /* 0x0000000407007c0c */ /* 0x000fe4000bfa6270 */
[----:B------:R-:W-:Y:S02]  /*104a0*/  @!P3 LEA.HI R18, R18, R18, RZ, 0x1 ;  /* 0x000000121212b211 */ /* 0x000fe400078f08ff */
[----:B------:R-:W-:Y:S02]  /*104b0*/  @!P1 LEA.HI R12, R12, R12, RZ, 0x1 ;  /* 0x0000000c0c0c9211 */ /* 0x000fe400078f08ff */
[----:B-1----:R-:W-:Y:S02]  /*104c0*/  @!P3 LOP3.LUT R9, R18, 0xfffffffe, RZ, 0xc0, !PT ;  /* 0xfffffffe1209b812 */ /* 0x002fe400078ec0ff */
[----:B------:R-:W-:Y:S02]  /*104d0*/  @!P2 LEA.HI R13, R13, R13, RZ, 0x1 ;  /* 0x0000000d0d0da211 */ /* 0x000fe400078f08ff */
[----:B------:R-:W-:Y:S01]  /*104e0*/  @!P6 LEA.HI R4, R3, R3, RZ, 0x1 ;  /* 0x000000030304e211 */ /* 0x000fe200078f08ff */
[----:B------:R-:W-:Y:S01]  /*104f0*/  @!P3 IMAD.WIDE R8, R9, 0x4, R14 ;  /* 0x000000040908b825 */ /* 0x000fe200078e020e */
[----:B------:R-:W-:-:S02]  /*10500*/  @!P4 LEA.HI R6, R6, R6, RZ, 0x1 ;  /* 0x000000060606c211 */ /* 0x000fc400078f08ff */
[----:B------:R-:W-:Y:S02]  /*10510*/  @!P5 LEA.HI R2, R7, R7, RZ, 0x1 ;  /* 0x000000070702d211 */ /* 0x000fe400078f08ff */
[----:B------:R-:W-:Y:S02]  /*10520*/  @!P0 LOP3.LUT R3, R0, 0xfffffffe, RZ, 0xc0, !PT ;  /* 0xfffffffe00038812 */ /* 0x000fe400078ec0ff */
[----:B------:R-:W-:Y:S02]  /*10530*/  @!P1 LOP3.LUT R5, R12, 0xfffffffe, RZ, 0xc0, !PT ;  /* 0xfffffffe0c059812 */ /* 0x000fe400078ec0ff */
[----:B------:R-:W-:Y:S02]  /*10540*/  @!P2 LOP3.LUT R7, R13, 0xfffffffe, RZ, 0xc0, !PT ;  /* 0xfffffffe0d07a812 */ /* 0x000fe400078ec0ff */
[----:B0-----:R-:W-:Y:S02]  /*10550*/  @!P4 LOP3.LUT R11, R6, 0xfffffffe, RZ, 0xc0, !PT ;  /* 0xfffffffe060bc812 */ /* 0x001fe400078ec0ff */
[----:B------:R-:W-:Y:S01]  /*10560*/  @!P5 LOP3.LUT R13, R2, 0xfffffffe, RZ, 0xc0, !PT ;  /* 0xfffffffe020dd812 */ /* 0x000fe200078ec0ff */
[----:B------:R-:W-:Y:S01]  /*10570*/  @!P0 IMAD.WIDE R2, R3, 0x4, R14 ;  /* 0x0000000403028825 */ /* 0x000fe200078e020e */
[----:B------:R-:W-:-:S03]  /*10580*/  @!P6 LOP3.LUT R21, R4, 0xfffffffe, RZ, 0xc0, !PT ;  /* 0xfffffffe0415e812 */ /* 0x000fc600078ec0ff */
        /* <DEDUP_REMOVED lines=12> */
.L_x_7282:
[----:B------:R-:W-:Y:S05]  /*10650*/  BSYNC B0 ;  /* 0x0000000000007941 */ /* 0x000fea0003800000 */
.L_x_7281:
[----:B------:R-:W-:Y:S01]  /*10660*/  ISETP.GE.AND P0, PT, R17, R16, PT ;  /* 0x000000101100720c */ /* 0x000fe20003f06270 */
[----:B0-----:R0:W1:Y:S04]  /*10670*/  SHFL.IDX PT, R13, R22, 0x1, 0x1c1f ;  /* 0x003c1f00160d7f89 */ /* 0x00106800000e0000 */
[----:B------:R0:W0:Y:S08]  /*10680*/  SHFL.IDX PT, R12, R20, 0x1, 0x1c1f ;  /* 0x003c1f00140c7f89 */ /* 0x00003000000e0000 */
[----:B------:R-:W-:Y:S05]  /*10690*/  @P0 BRA `(.L_x_7201) ;  /* 0x0000004800040947 */ /* 0x000fea0003800000 */
[----:B------:R-:W-:Y:S01]  /*106a0*/  ULDC UR4, c[0x0][0xac8] ;  /* 0x0002b20000047ab9 */ /* 0x000fe20000000800 */
[C---:B--2---:R-:W-:Y:S01]  /*106b0*/  VIADD R0, R19.reuse, 0x8 ;  /* 0x0000000813007836 */ /* 0x044fe20000000000 */
[C---:B------:R-:W-:Y:S01]  /*106c0*/  ISETP.GE.AND P0, PT, R19.reuse, UR4, PT ;  /* 0x0000000413007c0c */ /* 0x040fe2000bf06270 */
[C---:B------:R-:W-:Y:S02]  /*106d0*/  VIADD R4, R19.reuse, 0x10 ;  /* 0x0000001013047836 */ /* 0x040fe40000000000 */
[C---:B------:R-:W-:Y:S01]  /*106e0*/  VIADD R6, R19.reuse, 0x18 ;  /* 0x0000001813067836 */ /* 0x040fe20000000000 */
[----:B------:R-:W-:Y:S01]  /*106f0*/  ISETP.GE.AND P5, PT, R0, UR4, PT ;  /* 0x0000000400007c0c */ /* 0x000fe2000bfa6270 */
[C---:B------:R-:W-:Y:S01]  /*10700*/  VIADD R8, R19.reuse, 0x20 ;  /* 0x0000002013087836 */ /* 0x040fe20000000000 */
[----:B------:R-:W-:Y:S01]  /*10710*/  ISETP.GE.AND P6, PT, R4, UR4, PT ;  /* 0x0000000404007c0c */ /* 0x000fe2000bfc6270 */
[C---:B------:R-:W-:Y:S02]  /*10720*/  VIADD R9, R19.reuse, 0x28 ;  /* 0x0000002813097836 */ /* 0x040fe40000000000 */
[C---:B------:R-:W-:Y:S01]  /*10730*/  VIADD R10, R19.reuse, 0x30 ;  /* 0x00000030130a7836 */ /* 0x040fe20000000000 */
[----:B------:R-:W-:Y:S01]  /*10740*/  ISETP.GE.AND P4, PT, R8, UR4, PT ;  /* 0x0000000408007c0c */ /* 0x000fe2000bf86270 */
[----:B------:R-:W-:Y:S01]  /*10750*/  VIADD R11, R19, 0x38 ;  /* 0x00000038130b7836 */ /* 0x000fe20000000000 */
[----:B------:R-:W-:Y:S01]  /*10760*/  ISETP.GE.AND P3, PT, R9, UR4, PT ;  /* 0x0000000409007c0c */ /* 0x000fe2000bf66270 */
[----:B01----:R-:W-:Y:S01]  /*10770*/  @!P0 IMAD.WIDE R2, R19, 0x4, R12 ;  /* 0x0000000413028825 */ /* 0x003fe200078e020c */
[----:B------:R-:W-:-:S02]  /*10780*/  ISETP.GE.AND P2, PT, R10, UR4, PT ;  /* 0x000000040a007c0c */ /* 0x000fc4000bf46270 */
[----:B------:R-:W-:Y:S01]  /*10790*/  ISETP.GE.AND P1, PT, R11, UR4, PT ;  /* 0x000000040b007c0c */ /* 0x000fe2000bf26270 */
[C---:B------:R-:W-:Y:S01]  /*107a0*/  VIADD R16, R19.reuse, 0x40 ;  /* 0x0000004013107836 */ /* 0x040fe20000000000 */
[----:B------:R0:W-:Y:S01]  /*107b0*/  @!P0 ST.E.64 desc[UR44][R2.64], R90 ;  /* 0x0000005a02008985 */ /* 0x0001e2000c101b2c */
[----:B------:R-:W-:Y:S01]  /*107c0*/  ISETP.GE.AND P0, PT, R6, UR4, PT ;  /* 0x0000000406007c0c */ /* 0x000fe2000bf06270 */
[C---:B------:R-:W-:Y:S01]  /*107d0*/  VIADD R18, R19.reuse, 0x48 ;  /* 0x0000004813127836 */ /* 0x040fe20000000000 */
[----:B------:R-:W-:Y:S01]  /*107e0*/  @!P5 LEA.HI R0, R0, R0, RZ, 0x1 ;  /* 0x000000000000d211 */ /* 0x000fe200078f08ff */
[----:B------:R-:W-:Y:S01]  /*107f0*/  VIADD R20, R19, 0x70 ;  /* 0x0000007013147836 */ /* 0x000fe20000000000 */
        /* <DEDUP_REMOVED lines=9> */
[----:B---3--:R-:W-:Y:S01]  /*10890*/  @!P1 LEA.HI R14, R11, R11, RZ, 0x1 ;  /* 0x0000000b0b0e9211 */ /* 0x008fe200078f08ff */
[----:B------:R0:W-:Y:S01]  /*108a0*/  @!P5 ST.E.64 desc[UR44][R2.64], R94 ;  /* 0x0000005e0200d985 */ /* 0x0001e2000c101b2c */
[----:B------:R-:W-:-:S02]  /*108b0*/  @!P0 LOP3.LUT R7, R6, 0xfffffffe, RZ, 0xc0, !PT ;  /* 0xfffffffe06078812 */ /* 0x000fc400078ec0ff */
[----:B------:R-:W-:Y:S01]  /*108c0*/  @!P4 LOP3.LUT R9, R8, 0xfffffffe, RZ, 0xc0, !PT ;  /* 0xfffffffe0809c812 */ /* 0x000fe200078ec0ff */
[----:B------:R1:W-:Y:S01]  /*108d0*/  @!P6 ST.E.64 desc[UR44][R4.64], R98 ;  /* 0x000000620400e985 */ /* 0x0003e2000c101b2c */
[----:B------:R-:W-:Y:S01]  /*108e0*/  @!P3 LOP3.LUT R11, R0, 0xfffffffe, RZ, 0xc0, !PT ;  /* 0xfffffffe000bb812 */ /* 0x000fe200078ec0ff */
[C---:B------:R-:W-:Y:S01]  /*108f0*/  VIADD R0, R19.reuse, 0x50 ;  /* 0x0000005013007836 */ /* 0x040fe20000000000 */
[----:B----4-:R-:W-:Y:S02]  /*10900*/  @!P2 LOP3.LUT R15, R10, 0xfffffffe, RZ, 0xc0, !PT ;  /* 0xfffffffe0a0fa812 */ /* 0x010fe400078ec0ff */
        /* <DEDUP_REMOVED lines=22> */
[----:B------:R-:W-:Y:S02]  /*10a70*/  ISETP.GE.AND P2, PT, R15, UR4, PT ;  /* 0x000000040f007c0c */ /* 0x000fe4000bf46270 */
[----:B------:R-:W-:-:S02]  /*10a80*/  ISETP.GE.AND P3, PT, R17, UR4, PT ;  /* 0x0000000411007c0c */ /* 0x000fc4000bf66270 */
[----:B0-----:R-:W-:Y:S02]  /*10a90*/  @!P5 LOP3.LUT R3, R16, 0xfffffffe, RZ, 0xc0, !PT ;  /* 0xfffffffe1003d812 */ /* 0x001fe400078ec0ff */
[----:B-1----:R-:W-:Y:S02]  /*10aa0*/  @!P6 LOP3.LUT R5, R18, 0xfffffffe, RZ, 0xc0, !PT ;  /* 0xfffffffe1205e812 */ /* 0x002fe400078ec0ff */
[----:B------:R-:W-:Y:S01]  /*10ab0*/  @!P0 LEA.HI R0, R0, R0, RZ, 0x1 ;  /* 0x0000000000008211 */ /* 0x000fe200078f08ff */
[--C-:B------:R-:W-:Y:S01]  /*10ac0*/  @!P5 IMAD.WIDE R2, R3, 0x4, R12.reuse ;  /* 0x000000040302d825 */ /* 0x100fe200078e020c */
[----:B------:R-:W-:Y:S02]  /*10ad0*/  @!P4 LEA.HI R20, R20, R20, RZ, 0x1 ;  /* 0x000000141414c211 */ /* 0x000fe400078f08ff */
[----:B------:R-:W-:Y:S01]  /*10ae0*/  @!P1 LEA.HI R14, R14, R14, RZ, 0x1 ;  /* 0x0000000e0e0e9211 */ /* 0x000fe200078f08ff */
[----:B------:R-:W-:Y:S01]  /*10af0*/  @!P6 IMAD.WIDE R4, R5, 0x4, R12 ;  /* 0x000000040504e825 */ /* 0x000fe200078e020c */
[----:B------:R-:W-:Y:S01]  /*10b00*/  @!P2 LEA.HI R15, R15, R15, RZ, 0x1 ;  /* 0x0000000f0f0fa211 */ /* 0x000fe200078f08ff */
[----:B------:R0:W-:Y:S01]  /*10b10*/  @!P5 ST.E.64 desc[UR44][R2.64], R122 ;  /* 0x0000007a0200d985 */ /* 0x0001e2000c101b2c */
[----:B------:R-:W-:-:S02]  /*10b20*/  @!P3 LEA.HI R17, R17, R17, RZ, 0x1 ;  /* 0x000000111111b211 */ /* 0x000fc400078f08ff */
[----:B--2---:R-:W-:Y:S01]  /*10b30*/  @!P0 LOP3.LUT R7, R0, 0xfffffffe, RZ, 0xc0, !PT ;  /* 0xfffffffe00078812 */ /* 0x004fe200078ec0ff */
[----:B------:R1:W-:Y:S01]  /*10b40*/  @!P6 ST.E.64 desc[UR44][R4.64], R126 ;  /* 0x0000007e0400e985 */ /* 0x0003e2000c101b2c */
[----:B---3--:R-:W-:Y:S02]  /*10b50*/  @!P1 LOP3.LUT R9, R14, 0xfffffffe, RZ, 0xc0, !PT ;  /* 0xfffffffe0e099812 */ /* 0x008fe400078ec0ff */
[----:B------:R-:W-:Y:S02]  /*10b60*/  @!P2 LOP3.LUT R15, R15, 0xfffffffe, RZ, 0xc0, !PT ;  /* 0xfffffffe0f0fa812 */ /* 0x000fe400078ec0ff */
[----:B------:R-:W-:Y:S02]  /*10b70*/  @!P3 LOP3.LUT R17, R17, 0xfffffffe, RZ, 0xc0, !PT ;  /* 0xfffffffe1111b812 */ /* 0x000fe400078ec0ff */
[----:B----4-:R-:W-:Y:S01]  /*10b80*/  @!P4 LOP3.LUT R11, R20, 0xfffffffe, RZ, 0xc0, !PT ;  /* 0xfffffffe140bc812 */ /* 0x010fe200078ec0ff */
[----:B0-----:R-:W-:-:S04]  /*10b90*/  @!P0 IMAD.WIDE R2, R7, 0x4, R12 ;  /* 0x0000000407028825 */ /* 0x001fc800078e020c */
[--C-:B-1----:R-:W-:Y:S01]  /*10ba0*/  @!P1 IMAD.WIDE R4, R9, 0x4, R12.reuse ;  /* 0x0000000409049825 */ /* 0x102fe200078e020c */
[----:B------:R0:W-:Y:S01]  /*10bb0*/  @!P0 ST.E.64 desc[UR44][R2.64], R130 ;  /* 0x0000008202008985 */ /* 0x0001e2000c101b2c */
[----:B------:R-:W-:Y:S02]  /*10bc0*/  ISETP.GE.AND P0, PT, R19, UR4, PT ;  /* 0x0000000413007c0c */ /* 0x000fe4000bf06270 */
        /* <DEDUP_REMOVED lines=8> */
[----:B------:R-:W-:-:S04]  /*10c50*/  LEA.HI R19, R19, R19, RZ, 0x1 ;  /* 0x0000001313137211 */ /* 0x000fc800078f08ff */
[----:B0-----:R-:W-:-:S05]  /*10c60*/  LOP3.LUT R3, R19, 0xfffffffe, RZ, 0xc0, !PT ;  /* 0xfffffffe13037812 */ /* 0x001fca00078ec0ff */
[----:B------:R-:W-:-:S05]  /*10c70*/  IMAD.WIDE R2, R3, 0x4, R12 ;  /* 0x0000000403027825 */ /* 0x000fca00078e020c */
[----:B------:R0:W-:Y:S01]  /*10c80*/  ST.E.64 desc[UR44][R2.64], R150 ;  /* 0x0000009602007985 */ /* 0x0001e2000c101b2c */
[----:B------:R-:W-:Y:S05]  /*10c90*/  BRA `(.L_x_7201) ;  /* 0x0000004000847947 */ /* 0x000fea0003800000 */
.L_x_7280:
        /* <DEDUP_REMOVED lines=14> */
[----:B------:R-:W-:Y:S01]  /*10d80*/  SHF.R.S32.HI R5, RZ, 0x1f, R18 ;  /* 0x0000001fff057819 */ /* 0x000fe20000011412 */
[----:B------:R-:W-:Y:S02]  /*10d90*/  ULDC.64 UR6, c[0x0][0xbd0] ;  /* 0x0002f40000067ab9 */ /* 0x000fe40000000a00 */
        /* <DEDUP_REMOVED lines=22> */
[----:B------:R-:W-:Y:S01]  /*10f00*/  IADD3 R2, P0, R5, R2, RZ ;  /* 0x0000000205027210 */ /* 0x000fe20007f1e0ff */
[----:B------:R-:W-:Y:S02]  /*10f10*/  IMAD.MOV R7, RZ, RZ, -R5 ;  /* 0x000000ffff077224 */ /* 0x000fe400078e0a05 */
        /* <DEDUP_REMOVED lines=17> */
.L_x_7199:
[----:B------:R-:W-:-:S08]  /*11030*/  NOP ;  /* 0x0000000000007918 */ /* 0x000fd00000000000 */
[----:B--2---:R-:W0:-:S00]  /*11040*/  USETMAXREG.DEALLOC.CTAPOOL 0x18 ;  /* 0x00000018000079c8 */ /* 0x004e0000080e0500 */
        /* <DEDUP_REMOVED lines=16> */
.L_x_7283:
[----:B------:R-:W-:Y:S01]  /*11150*/  ULDC UR7, c[0x0][0xc50] ;  /* 0x0003140000077ab9 */ /* 0x000fe20000000800 */
[----:B------:R-:W-:Y:S01]  /*11160*/  UMOV UR36, UR6 ;  /* 0x0000000600247c82 */ /* 0x000fe20008000000 */
[----:B------:R-:W-:-:S11]  /*11170*/  UISETP.NE.AND UP0, UPT, UR7, 0x1, UPT ;  /* 0x000000010700788c */ /* 0x000fd6000bf05270 */
[----:B------:R-:W-:Y:S01]  /*11180*/  @UP0 ULDC UR4, c[0x0][0xc54] ;  /* 0x0003150000040ab9 */ /* 0x000fe20000000800 */
[----:B------:R-:W-:Y:S01]  /*11190*/  @UP0 ULDC UR8, c[0x0][0xc58] ;  /* 0x0003160000080ab9 */ /* 0x000fe20000000800 */
[----:B------:R-:W-:-:S04]  /*111a0*/  UIMAD.WIDE.U32 UR4, UR6, UR4, URZ ;  /* 0x00000004060472a5 */ /* 0x000fc8000f8e003f */
[----:B------:R-:W-:-:S12]  /*111b0*/  @UP0 USHF.R.U32.HI UR36, URZ, UR8, UR5 ;  /* 0x000000083f240299 */ /* 0x000fd80008011605 */
.L_x_7284:
        /* <DEDUP_REMOVED lines=45> */
.L_x_7287:
[----:B------:R-:W-:-:S11]  /*11490*/  UISETP.NE.AND UP0, UPT, UR5, 0x1, UPT ;  /* 0x000000010500788c */ /* 0x000fd6000bf05270 */
[----:B------:R-:W-:Y:S02]  /*114a0*/  @UP0 ULDC.64 UR14, c[0x0][0x9e8] ;  /* 0x00027a00000e0ab9 */ /* 0x000fe40000000a00 */
[----:B------:R-:W-:-:S04]  /*114b0*/  UIMAD.WIDE.U32 UR6, UR8, UR14, URZ ;  /* 0x0000000e080672a5 */ /* 0x000fc8000f8e003f */
[----:B------:R-:W-:-:S12]  /*114c0*/  @UP0 USHF.R.U32.HI UR8, URZ, UR15, UR7 ;  /* 0x0000000f3f080299 */ /* 0x000fd80008011607 */
.L_x_7288:
[----:B------:R-:W-:-:S04]  /*114d0*/  UIMAD UR8, UR8, UR5, UR5 ;  /* 0x00000005080872a4 */ /* 0x000fc8000f8e0205 */
[----:B------:R-:W-:-:S04]  /*114e0*/  UISETP.LT.AND UP0, UPT, UR4, UR8, UPT ;  /* 0x000000080400728c */ /* 0x000fc8000bf01270 */
[----:B------:R-:W-:-:S12]  /*114f0*/  USEL UR4, UR4, UR8, UP0 ;  /* 0x0000000804047287 */ /* 0x000fd80008000000 */
.L_x_7286:
        /* <DEDUP_REMOVED lines=26> */
.L_x_7290:
[----:B------:R-:W-:-:S11]  /*116a0*/  UISETP.NE.AND UP0, UPT, UR5, 0x1, UPT ;  /* 0x000000010500788c */ /* 0x000fd6000bf05270 */
[----:B------:R-:W-:Y:S02]  /*116b0*/  @UP0 ULDC.64 UR10, c[0x0][0x9e8] ;  /* 0x00027a00000a0ab9 */ /* 0x000fe40000000a00 */
[----:B------:R-:W-:-:S04]  /*116c0*/  UIMAD.WIDE.U32 UR6, UR4, UR10, URZ ;  /* 0x0000000a040672a5 */ /* 0x000fc8000f8e003f */
[----:B------:R-:W-:-:S12]  /*116d0*/  @UP0 USHF.R.U32.HI UR4, URZ, UR11, UR7 ;  /* 0x0000000b3f040299 */ /* 0x000fd80008011607 */
.L_x_7291:
[----:B------:R-:W-:-:S04]  /*116e0*/  UIMAD UR4, UR4, UR5, URZ ;  /* 0x00000005040472a4 */ /* 0x000fc8000f8e023f */
[----:B------:R-:W-:-:S04]  /*116f0*/  UISETP.LT.AND UP0, UPT, UR8, UR4, UPT ;  /* 0x000000040800728c */ /* 0x000fc8000bf01270 */
[----:B------:R-:W-:-:S12]  /*11700*/  USEL UR8, UR8, UR4, !UP0 ;  /* 0x0000000408087287 */ /* 0x000fd8000c000000 */
.L_x_7289:
[----:B------:R-:W-:Y:S02]  /*11710*/  USHF.R.S32.HI UR4, URZ, 0x1f, UR8 ;  /* 0x0000001f3f047899 */ /* 0x000fe40008011408 */
[----:B------:R-:W-:Y:S02]  /*11720*/  USHF.R.U32.HI UR5, URZ, 0x10, UR41 ;  /* 0x000000103f057899 */ /* 0x000fe40008011629 */
[----:B------:R-:W-:Y:S02]  /*11730*/  ULEA.HI UR4, UR4, UR8, URZ, 0x7 ;  /* 0x0000000804047291 */ /* 0x000fe4000f8f383f */
[----:B------:R-:W-:Y:S02]  /*11740*/  UISETP.NE.AND UP0, UPT, UR5, URZ, UPT ;  /* 0x0000003f0500728c */ /* 0x000fe4000bf05270 */
[----:B------:R-:W-:Y:S02]  /*11750*/  USHF.R.S32.HI UR4, URZ, 0x7, UR4 ;  /* 0x000000073f047899 */ /* 0x000fe40008011404 */
[----:B------:R-:W-:-:S04]  /*11760*/  ULOP3.LUT UR41, UR41, 0xffff, URZ, 0xc0, !UPT ;  /* 0x0000ffff29297892 */ /* 0x000fc8000f8ec03f */
[----:B------:R-:W-:-:S03]  /*11770*/  VIMNMX R7, RZ, UR4, !PT ;  /* 0x00000004ff077c48 */ /* 0x000fc6000ffe0100 */
[----:B------:R-:W-:Y:S01]  /*11780*/  @!UP0 ULDC UR5, c[0x0][0x9f0] ;  /* 0x00027c0000058ab9 */ /* 0x000fe20000000800 */
[----:B------:R-:W-:Y:S01]  /*11790*/  ISETP.LT.AND P0, PT, R7, UR9, PT ;  /* 0x0000000907007c0c */ /* 0x000fe2000bf01270 */
[----:B------:R0:W-:Y:S04]  /*117a0*/  STL [R1+0x8], R7 ;  /* 0x0000080701007387 */ /* 0x0001e80000100800 */
[----:B------:R0:W-:Y:S08]  /*117b0*/  STL [R1+0xc], RZ ;  /* 0x00000cff01007387 */ /* 0x0001f00000100800 */
[----:B0-----:R-:W-:Y:S05]  /*117c0*/  @!P0 BRA `(.L_x_7292) ;  /* 0x0000000000708947 */ /* 0x001fea0003800000 */
[----:B------:R-:W-:Y:S01]  /*117d0*/  IMAD.U32 R6, RZ, RZ, UR5 ;  /* 0x00000005ff067e24 */ /* 0x000fe2000f8e00ff */
[----:B------:R-:W-:Y:S01]  /*117e0*/  UIADD3 UR4, UR5, -0x1, UR9 ;  /* 0xffffffff05047890 */ /* 0x000fe2000fffe009 */
[----:B------:R-:W-:-:S03]  /*117f0*/  IMAD.MOV.U32 R2, RZ, RZ, RZ ;  /* 0x000000ffff027224 */ /* 0x000fc600078e00ff */
[-C--:B------:R-:W-:Y:S02]  /*11800*/  IABS R0, R6.reuse ;  /* 0x0000000600007213 */ /* 0x080fe40000000000 */
[----:B------:R-:W-:Y:S02]  /*11810*/  IABS R6, R6 ;  /* 0x0000000600067213 */ /* 0x000fe40000000000 */
[----:B------:R-:W0:Y:S08]  /*11820*/  I2F.RP R4, R0 ;  /* 0x0000000000047306 */ /* 0x000e300000209400 */
[----:B0-----:R-:W0:Y:S02]  /*11830*/  MUFU.RCP R4, R4 ;  /* 0x0000000400047308 */ /* 0x001e240000001000 */
[----:B0-----:R-:W-:-:S06]  /*11840*/  VIADD R3, R4, 0xffffffe ;  /* 0x0ffffffe04037836 */ /* 0x001fcc0000000000 */
[----:B------:R-:W0:Y:S02]  /*11850*/  F2I.FTZ.U32.TRUNC.NTZ R3, R3 ;  /* 0x0000000300037305 */ /* 0x000e24000021f000 */
[----:B0-----:R-:W-:-:S04]  /*11860*/  IMAD.MOV R5, RZ, RZ, -R3 ;  /* 0x000000ffff057224 */ /* 0x001fc800078e0a03 */
[----:B------:R-:W-:-:S04]  /*11870*/  IMAD R5, R5, R0, RZ ;  /* 0x0000000005057224 */ /* 0x000fc800078e02ff */
[----:B------:R-:W-:Y:S01]  /*11880*/  IMAD.HI.U32 R5, R3, R5, R2 ;  /* 0x0000000503057227 */ /* 0x000fe200078e0002 */
[----:B------:R-:W-:-:S03]  /*11890*/  IADD3 R2, -R7, UR4, RZ ;  /* 0x0000000407027c10 */ /* 0x000fc6000fffe1ff */
[----:B------:R-:W-:Y:S01]  /*118a0*/  IMAD.MOV R3, RZ, RZ, -R6 ;  /* 0x000000ffff037224 */ /* 0x000fe200078e0a06 */
[----:B------:R-:W-:Y:S02]  /*118b0*/  IABS R4, R2 ;  /* 0x0000000200047213 */ /* 0x000fe40000000000 */
[----:B------:R-:W-:-:S03]  /*118c0*/  LOP3.LUT R2, R2, UR5, RZ, 0x3c, !PT ;  /* 0x0000000502027c12 */ /* 0x000fc6000f8e3cff */
[----:B------:R-:W-:Y:S01]  /*118d0*/  IMAD.HI.U32 R5, R5, R4, RZ ;  /* 0x0000000405057227 */ /* 0x000fe200078e00ff */
[----:B------:R-:W-:-:S03]  /*118e0*/  ISETP.GE.AND P2, PT, R2, RZ, PT ;  /* 0x000000ff0200720c */ /* 0x000fc60003f46270 */
[----:B------:R-:W-:-:S05]  /*118f0*/  IMAD R3, R5, R3, R4 ;  /* 0x0000000305037224 */ /* 0x000fca00078e0204 */
[----:B------:R-:W-:-:S13]  /*11900*/  ISETP.GT.U32.AND P1, PT, R0, R3, PT ;  /* 0x000000030000720c */ /* 0x000fda0003f24070 */
[----:B------:R-:W-:Y:S02]  /*11910*/  @!P1 IMAD.IADD R3, R3, 0x1, -R0 ;  /* 0x0000000103039824 */ /* 0x000fe400078e0a00 */
[----:B------:R-:W-:Y:S01]  /*11920*/  @!P1 VIADD R5, R5, 0x1 ;  /* 0x0000000105059836 */ /* 0x000fe20000000000 */
[----:B------:R-:W-:Y:S02]  /*11930*/  ISETP.NE.AND P1, PT, RZ, UR5, PT ;  /* 0x00000005ff007c0c */ /* 0x000fe4000bf25270 */
[----:B------:R-:W-:-:S13]  /*11940*/  ISETP.GE.U32.AND P0, PT, R3, R0, PT ;  /* 0x000000000300720c */ /* 0x000fda0003f06070 */
[----:B------:R-:W-:-:S04]  /*11950*/  @P0 VIADD R5, R5, 0x1 ;  /* 0x0000000105050836 */ /* 0x000fc80000000000 */
[----:B------:R-:W-:Y:S01]  /*11960*/  @!P2 IMAD.MOV R5, RZ, RZ, -R5 ;  /* 0x000000ffff05a224 */ /* 0x000fe200078e0a05 */
[----:B------:R-:W-:-:S05]  /*11970*/  @!P1 LOP3.LUT R5, RZ, UR5, RZ, 0x33, !PT ;  /* 0x00000005ff059c12 */ /* 0x000fca000f8e33ff */
[----:B------:R0:W-:Y:S02]  /*11980*/  STL [R1+0xc], R5 ;  /* 0x00000c0501007387 */ /* 0x0001e40000100800 */
.L_x_7292:
[----:B------:R-:W2:Y:S01]  /*11990*/  LDL R2, [R1+0xc] ;  /* 0x00000c0001027983 */ /* 0x000ea20000100800 */
[----:B------:R-:W-:Y:S02]  /*119a0*/  IMAD.MOV.U32 R9, RZ, RZ, 0x1 ;  /* 0x00000001ff097424 */ /* 0x000fe400078e00ff */
[----:B------:R-:W-:Y:S02]  /*119b0*/  IMAD.MOV.U32 R3, RZ, RZ, 0x1 ;  /* 0x00000001ff037424 */ /* 0x000fe400078e00ff */
[----:B--2---:R-:W-:-:S05]  /*119c0*/  IMAD R0, R2, UR41, R7 ;  /* 0x0000002902007c24 */ /* 0x004fca000f8e0207 */
[----:B------:R-:W-:Y:S01]  /*119d0*/  VIADDMNMX R18, R0, R2, UR9, PT ;  /* 0x0000000900127e46 */ /* 0x000fe2000b800102 */
[----:B------:R1:W-:Y:S03]  /*119e0*/  STL [R1+0x4], R0 ;  /* 0x0000040001007387 */ /* 0x0003e60000100800 */
[----:B------:R-:W-:Y:S01]  /*119f0*/  ISETP.GT.AND P0, PT, R18, R0, PT ;  /* 0x000000001200720c */ /* 0x000fe20003f04270 */
[----:B------:R2:W-:Y:S01]  /*11a00*/  STL [R1+0x10], R18 ;  /* 0x0000101201007387 */ /* 0x0005e20000100800 */
[----:B-1----:R-:W-:-:S11]  /*11a10*/  IMAD.MOV.U32 R0, RZ, RZ, RZ ;  /* 0x000000ffff007224 */ /* 0x002fd600078e00ff */
[----:B--2---:R-:W-:Y:S05]  /*11a20*/  @!P0 BRA `(.L_x_7285) ;  /* 0x0000003000608947 */ /* 0x004fea0003800000 */
[----:B------:R-:W1:Y:S01]  /*11a30*/  S2UR UR4, SR_CgaCtaId ;  /* 0x00000000000479c3 */ /* 0x000e620000008800 */
[----:B------:R-:W-:Y:S02]  /*11a40*/  UMOV UR38, 0x400 ;  /* 0x0000040000267882 */ /* 0x000fe40000000000 */
[----:B-1----:R-:W-:-:S04]  /*11a50*/  ULEA UR38, UR4, UR38, 0x18 ;  /* 0x0000002604267291 */ /* 0x002fc8000f8ec03f */
        /* <DEDUP_REMOVED lines=19> */
[----:B-1----:R-:W-:Y:S05]  /*11b90*/  CALL.ABS.NOINC R2 ;  /* 0x0000000002007343 */ /* 0x002fea0003c00000 */
.L_x_7293:
        /* <DEDUP_REMOVED lines=8> */
[----:B------:R1:W2:Y:S01]  /*11c20*/  LDC.64 R2, c[0x4][R16] ;  /* 0x0100000010027b82 */ /* 0x0002a20000000a00 */
[----:B------:R-:W-:Y:S02]  /*11c30*/  IMAD.U32 R4, RZ, RZ, UR6 ;  /* 0x00000006ff047e24 */ /* 0x000fe4000f8e00ff */
[----:B0-----:R-:W-:Y:S02]  /*11c40*/  IMAD.U32 R5, RZ, RZ, UR7 ;  /* 0x00000007ff057e24 */ /* 0x001fe4000f8e00ff */
[----:B------:R-:W-:Y:S02]  /*11c50*/  IMAD.U32 R6, RZ, RZ, UR8 ;  /* 0x00000008ff067e24 */ /* 0x000fe4000f8e00ff */
[----:B------:R-:W-:-:S02]  /*11c60*/  IMAD.U32 R7, RZ, RZ, UR9 ;  /* 0x00000009ff077e24 */ /* 0x000fc4000f8e00ff */
[----:B------:R-:W-:Y:S02]  /*11c70*/  IMAD.U32 R10, RZ, RZ, UR4 ;  /* 0x00000004ff0a7e24 */ /* 0x000fe4000f8e00ff */
[----:B------:R-:W-:Y:S02]  /*11c80*/  IMAD.U32 R11, RZ, RZ, UR5 ;  /* 0x00000005ff0b7e24 */ /* 0x000fe4000f8e00ff */
[----:B------:R-:W-:Y:S02]  /*11c90*/  IMAD.MOV.U32 R8, RZ, RZ, 0x70 ;  /* 0x00000070ff087424 */ /* 0x000fe400078e00ff */
[----:B------:R-:W-:Y:S02]  /*11ca0*/  IMAD.MOV.U32 R12, RZ, RZ, 0x1 ;  /* 0x00000001ff0c7424 */ /* 0x000fe400078e00ff */
[----:B-1----:R-:W-:-:S07]  /*11cb0*/  IMAD.MOV.U32 R13, RZ, RZ, RZ ;  /* 0x000000ffff0d7224 */ /* 0x002fce00078e00ff */
[----:B------:R-:W-:-:S07]  /*11cc0*/  LEPC R20, `(.L_x_7295) ;  /* 0x000000001014794e */ /* 0x000fce0000000000 */
[----:B--2---:R-:W-:Y:S05]  /*11cd0*/  CALL.ABS.NOINC R2 ;  /* 0x0000000002007343 */ /* 0x004fea0003c00000 */
.L_x_7295:
        /* <DEDUP_REMOVED lines=15> */
.L_x_7294:
[----:B------:R-:W1:Y:S02]  /*11dd0*/  LDC.64 R2, c[0x0][0x9f8] ;  /* 0x00027e00ff027b82 */ /* 0x000e640000000a00 */
[----:B-1----:R-:W-:-:S04]  /*11de0*/  ISETP.NE.U32.AND P0, PT, R2, RZ, PT ;  /* 0x000000ff0200720c */ /* 0x002fc80003f05070 */
[----:B------:R-:W-:-:S13]  /*11df0*/  ISETP.NE.AND.EX P0, PT, R3, RZ, PT, P0 ;  /* 0x000000ff0300720c */ /* 0x000fda0003f05300 */
[----:B------:R-:W1:Y:S02]  /*11e00*/  @P0 LDC.64 R2, c[0x0][0x9f8] ;  /* 0x00027e00ff020b82 */ /* 0x000e640000000a00 */
[----:B-1----:R-:W-:-:S05]  /*11e10*/  @P0 IMAD.WIDE R2, R19, 0x4, R2 ;  /* 0x0000000413020825 */ /* 0x002fca00078e0202 */
[----:B------:R1:W2:Y:S01]  /*11e20*/  @P0 LDG.E R19, desc[UR44][R2.64] ;  /* 0x0000002c02130981 */ /* 0x0002a2000c1e1900 */
[----:B------:R-:W-:Y:S01]  /*11e30*/  UMOV UR4, 0xffffffff ;  /* 0xffffffff00047882 */ /* 0x000fe20000000000 */
[----:B------:R-:W-:Y:S01]  /*11e40*/  LOP3.LUT R17, R17, 0xfffffffe, RZ, 0xc0, !PT ;  /* 0xfffffffe11117812 */ /* 0x000fe200078ec0ff */
[----:B------:R-:W-:Y:S01]  /*11e50*/  VIADD R18, R18, 0xffffffff ;  /* 0xffffffff12127836 */ /* 0x000fe20000000000 */
[----:B------:R-:W3:Y:S01]  /*11e60*/  S2R R0, SR_TID.X ;  /* 0x0000000000007919 */ /* 0x000ee20000002100 */
[----:B-1----:R-:W1:Y:S02]  /*11e70*/  LDC.64 R2, c[0x0][0x418] ;  /* 0x00010600ff027b82 */ /* 0x002e640000000a00 */
[----:B-1----:R-:W-:Y:S02]  /*11e80*/  ISETP.NE.U32.AND P0, PT, R2, RZ, PT ;  /* 0x000000ff0200720c */ /* 0x002fe40003f05070 */
[----:B---3--:R-:W-:Y:S02]  /*11e90*/  SHF.R.U32.HI R0, RZ, 0x5, R0 ;  /* 0x00000005ff007819 */ /* 0x008fe40000011600 */
[----:B------:R-:W-:-:S02]  /*11ea0*/  ISETP.NE.AND.EX P1, PT, R3, RZ, PT, P0 ;  /* 0x000000ff0300720c */ /* 0x000fc40003f25300 */
[----:B------:R-:W-:-:S11]  /*11eb0*/  LOP3.LUT R0, R0, 0x3, RZ, 0xc0, !PT ;  /* 0x0000000300007812 */ /* 0x000fd600078ec0ff */
[----:B------:R-:W-:Y:S02]  /*11ec0*/  @P1 LOP3.LUT R17, R17, 0x1, RZ, 0xfc, !PT ;  /* 0x0000000111111812 */ /* 0x000fe400078efcff */
[----:B--2---:R-:W-:Y:S02]  /*11ed0*/  SHF.R.S32.HI R6, RZ, 0x1f, R19 ;  /* 0x0000001fff067819 */ /* 0x004fe40000011413 */
[----:B------:R-:W-:-:S03]  /*11ee0*/  SEL R16, R19, RZ, !P1 ;  /* 0x000000ff13107207 */ /* 0x000fc60004800000 */
[----:B------:R1:W-:Y:S01]  /*11ef0*/  STL [R1], R6 ;  /* 0x0000000601007387 */ /* 0x0003e20000100800 */
[----:B------:R-:W-:Y:S05]  /*11f00*/  BRA.DIV UR4, `(.L_x_7296) ;  /* 0x0000003204c87947 */ /* 0x000fea000b800000 */
[----:B------:R2:W3:Y:S02]  /*11f10*/  SHFL.IDX PT, R14, R0, RZ, 0x1f ;  /* 0x00001fff000e7589 */ /* 0x0004e400000e0000 */
.L_x_7373:
[----:B---3--:R-:W-:Y:S02]  /*11f20*/  ISETP.NE.AND P0, PT, R14, RZ, PT ;  /* 0x000000ff0e00720c */ /* 0x008fe40003f05270 */
[----:B------:R-:W-:Y:S02]  /*11f30*/  PLOP3.LUT P2, PT, PT, PT, PT, 0x8, 0x0 ;  /* 0x000000000000781c */ /* 0x000fe40003f4e170 */
[----:B------:R-:W-:-:S11]  /*11f40*/  LOP3.LUT R17, R17, 0xfffffffd, RZ, 0xc0, !PT ;  /* 0xfffffffd11117812 */ /* 0x000fd600078ec0ff */
[----:B------:R-:W-:Y:S01]  /*11f50*/  @P2 LOP3.LUT R17, R17, 0x2, RZ, 0xfc, !PT ;  /* 0x0000000211112812 */ /* 0x000fe200078efcff */
[----:B------:R-:W-:Y:S06]  /*11f60*/  @P0 BRA `(.L_x_7297) ;  /* 0x0000000000f00947 */ /* 0x000fec0003800000 */
[----:B------:R-:W-:-:S03]  /*11f70*/  UMOV UR4, 0xffffffff ;  /* 0xffffffff00047882 */ /* 0x000fc60000000000 */
[----:B------:R-:W-:Y:S05]  /*11f80*/  BRA.DIV UR4, `(.L_x_7298) ;  /* 0x0000003204c87947 */ /* 0x000fea000b800000 */
[----:B------:R-:W-:-:S13]  /*11f90*/  ELECT P6, URZ, PT ;  /* 0x00000000003f782f */ /* 0x000fda00038c0000 */
.L_x_7376:
[----:B------:R-:W-:Y:S05]  /*11fa0*/  @!P6 BRA `(.L_x_7297) ;  /* 0x0000000000e0e947 */ /* 0x000fea0003800000 */
[----:B------:R-:W-:Y:S01]  /*11fb0*/  IMAD.MOV.U32 R16, RZ, RZ, R19 ;  /* 0x000000ffff107224 */ /* 0x000fe200078e0013 */
[----:B------:R-:W-:Y:S06]  /*11fc0*/  @!P1 BRA `(.L_x_7299) ;  /* 0x0000000000449947 */ /* 0x000fec0003800000 */
[----:B------:R-:W3:Y:S01]  /*11fd0*/  LDC R7, c[0x0][0x43c] ;  /* 0x00010f00ff077b82 */ /* 0x000ee20000000800 */
[----:B------:R-:W-:Y:S01]  /*11fe0*/  ULDC.64 UR4, c[0x0][0x428] ;  /* 0x00010a0000047ab9 */ /* 0x000fe20000000a00 */
[----:B---3--:R-:W-:-:S13]  /*11ff0*/  ISETP.NE.AND P0, PT, R7, 0x1, PT ;  /* 0x000000010700780c */ /* 0x008fda0003f05270 */
[----:B0-----:R-:W2:Y:S02]  /*12000*/  @P0 LDC.64 R4, c[0x0][0x440] ;  /* 0x00011000ff040b82 */ /* 0x001ea40000000a00 */
[----:B--2---:R-:W-:-:S04]  /*12010*/  @P0 IMAD.HI.U32 R0, R18, R4, RZ ;  /* 0x0000000412000227 */ /* 0x004fc800078e00ff */
[----:B------:R-:W-:Y:S01]  /*12020*/  IMAD.MOV.U32 R4, RZ, RZ, R18 ;  /* 0x000000ffff047224 */ /* 0x000fe200078e0012 */
[----:B------:R-:W-:-:S04]  /*12030*/  @P0 SHF.R.U32.HI R4, RZ, R5, R0 ;  /* 0x00000005ff040219 */ /* 0x000fc80000011600 */
[--C-:B------:R-:W-:Y:S01]  /*12040*/  SHF.R.S32.HI R5, RZ, 0x1f, R4.reuse ;  /* 0x0000001fff057819 */ /* 0x100fe20000011404 */
[----:B------:R-:W-:-:S04]  /*12050*/  IMAD.MOV R0, RZ, RZ, -R4 ;  /* 0x000000ffff007224 */ /* 0x000fc800078e0a04 */
[----:B------:R-:W-:Y:S02]  /*12060*/  IMAD R18, R7, R0, R18 ;  /* 0x0000000007127224 */ /* 0x000fe400078e0212 */
[----:B------:R-:W-:Y:S02]  /*12070*/  IMAD R0, R6, UR4, RZ ;  /* 0x0000000406007c24 */ /* 0x000fe4000f8e02ff */
[----:B------:R-:W-:-:S04]  /*12080*/  IMAD.WIDE.U32 R4, R19, UR4, R4 ;  /* 0x0000000413047c25 */ /* 0x000fc8000f8e0004 */
[----:B------:R-:W-:Y:S01]  /*12090*/  IMAD R7, R19, UR5, R0 ;  /* 0x0000000513077c24 */ /* 0x000fe2000f8e0200 */
[----:B------:R-:W-:-:S03]  /*120a0*/  LEA R2, P0, R4, R2, 0x2 ;  /* 0x0000000204027211 */ /* 0x000fc600078010ff */
[----:B------:R-:W-:-:S05]  /*120b0*/  IMAD.IADD R0, R5, 0x1, R7 ;  /* 0x0000000105007824 */ /* 0x000fca00078e0207 */
[----:B------:R-:W-:-:S05]  /*120c0*/  LEA.HI.X R3, R4, R3, R0, 0x2, P0 ;  /* 0x0000000304037211 */ /* 0x000fca00000f1400 */
[----:B------:R3:W5:Y:S02]  /*120d0*/  LDG.E R16, desc[UR44][R2.64] ;  /* 0x0000002c02107981 */ /* 0x000764000c1e1900 */
.L_x_7299:
[----:B--2---:R-:W-:Y:S01]  /*120e0*/  IMAD.MOV.U32 R0, RZ, RZ, 0x1 ;  /* 0x00000001ff007424 */ /* 0x004fe200078e00ff */
[----:B-1----:R-:W3:Y:S04]  /*120f0*/  S2R R6, SR_TID.X ;  /* 0x0000000000067919 */ /* 0x002ee80000002100 */
[----:B------:R-:W-:-:S04]  /*12100*/  SHF.L.U32 R0, R0, 0x1f, RZ ;  /* 0x0000001f00007819 */ /* 0x000fc800000006ff */
[----:B------:R-:W1:Y:S01]  /*12110*/  SYNCS.PHASECHK.TRANS64.TRYWAIT P0, [UR38+0x28840], R0 ;  /* 0x02884000ff0075a7 */ /* 0x000e620008000166 */
[----:B---3--:R-:W-:-:S04]  /*12120*/  LOP3.LUT R2, R6, 0x7f, RZ, 0xc0, !PT ;  /* 0x0000007f06027812 */ /* 0x008fc800078ec0ff */
[----:B------:R-:W-:Y:S01]  /*12130*/  ISETP.NE.AND P1, PT, R2, RZ, PT ;  /* 0x000000ff0200720c */ /* 0x000fe20003f25270 */
[----:B-1----:R-:W-:-:S12]  /*12140*/  @!P0 BRA `(.L_x_7300) ;  /* 0x0000003000788947 */ /* 0x002fd80003800000 */
.L_x_7377:
[----:B------:R-:W-:Y:S05]  /*12150*/  @P1 BRA `(.L_x_7301) ;  /* 0x0000000000181947 */ /* 0x000fea0003800000 */
[----:B------:R-:W2:Y:S01]  /*12160*/  S2R R2, SR_TID.X ;  /* 0x0000000000027919 */ /* 0x000ea20000002100 */
[----:B-1----:R-:W-:-:S04]  /*12170*/  IMAD.MOV.U32 R0, RZ, RZ, 0x8000 ;  /* 0x00008000ff007424 */ /* 0x002fc800078e00ff */
[----:B------:R3:W-:Y:S01]  /*12180*/  SYNCS.ARRIVE.TRANS64 RZ, [UR38+0x28830], R0 ;  /* 0x02883000ffff79a7 */ /* 0x0007e20008000026 */
[----:B--2---:R-:W-:-:S13]  /*12190*/  LOP3.LUT P0, RZ, R2, 0x1f, RZ, 0xc0, !PT ;  /* 0x0000001f02ff7812 */ /* 0x004fda000780c0ff */
[----:B---3--:R-:W-:Y:S05]  /*121a0*/  @!P0 BRA `(.L_x_7301) ;  /* 0x0000000000048947 */ /* 0x008fea0003800000 */
[----:B------:R-:W-:Y:S01]  /*121b0*/  BPT.TRAP 0x1 ;  /* 0x000000040000795c */ /* 0x000fe20000300000 */
.L_x_7301:
        /* <DEDUP_REMOVED lines=10> */
[----:B------:R-:W-:Y:S01]  /*12260*/  USHF.L.U32 UR11, UR11, 0x7, URZ ;  /* 0x000000070b0b7899 */ /* 0x000fe2000800063f */
        /* <DEDUP_REMOVED lines=8> */
[----:B------:R3:W-:Y:S01]  /*122f0*/  UTMALDG.4D [UR8], [UR4], desc[UR6] ;  /* 0x00000608040075b4 */ /* 0x0007e20008019000 */
[----:B------:R-:W-:Y:S01]  /*12300*/  @P0 LOP3.LUT R17, R17, 0x2, RZ, 0xfc, !PT ;  /* 0x0000000211110812 */ /* 0x000fe200078efcff */
[----:B------:R3:W-:Y:S02]  /*12310*/  UTMALDG.4D [UR32], [UR4], desc[UR6] ;  /* 0x00000620040075b4 */ /* 0x0007e40008019000 */
[----:B---3--:R-:W-:-:S04]  /*12320*/  NOP ;  /* 0x0000000000007918 */ /* 0x008fc80000000000 */
.L_x_7297:
        /* <DEDUP_REMOVED lines=11> */
[----:B-1----:R-:W1:Y:S01]  /*123e0*/  LDC.64 R2, c[0x4][R2] ;  /* 0x0100000002027b82 */ /* 0x002e620000000a00 */
        /* <DEDUP_REMOVED lines=9> */
[----:B-12---:R-:W-:Y:S05]  /*12480*/  CALL.ABS.NOINC R2 ;  /* 0x0000000002007343 */ /* 0x006fea0003c00000 */
.L_x_7302:
[----:B------:R-:W0:Y:S01]  /*12490*/  S2R R4, SR_CTAID.Z ;  /* 0x0000000000047919 */ /* 0x000e220000002700 */
[----:B------:R-:W3:Y:S01]  /*124a0*/  LDC R8, c[0x0][0x448] ;  /* 0x00011200ff087b82 */ /* 0x000ee20000000800 */
[----:B------:R-:W-:Y:S01]  /*124b0*/  USHF.R.S32.HI UR4, URZ, 0x1f, UR36 ;  /* 0x0000001f3f047899 */ /* 0x000fe20008011424 */
[----:B------:R-:W4:Y:S01]  /*124c0*/  S2R R11, SR_TID.X ;  /* 0x00000000000b7919 */ /* 0x000f220000002100 */
[----:B------:R-:W-:Y:S02]  /*124d0*/  ULDC.64 UR8, c[0x0][0x2d8] ;  /* 0x0000b60000087ab9 */ /* 0x000fe40000000a00 */
[----:B------:R-:W-:-:S03]  /*124e0*/  UIMAD UR6, UR4, UR8, URZ ;  /* 0x00000008040672a4 */ /* 0x000fc6000f8e023f */
[----:B-1----:R-:W2:Y:S01]  /*124f0*/  LDC.64 R2, c[0x0][0x2e0] ;  /* 0x0000b800ff027b82 */ /* 0x002ea20000000a00 */
[----:B------:R-:W-:Y:S02]  /*12500*/  UIMAD.WIDE.U32 UR4, UR36, UR8, URZ ;  /* 0x00000008240472a5 */ /* 0x000fe4000f8e003f */
[----:B------:R-:W-:-:S04]  /*12510*/  UIMAD UR6, UR36, UR9, UR6 ;  /* 0x00000009240672a4 */ /* 0x000fc8000f8e0206 */
[----:B------:R-:W-:Y:S01]  /*12520*/  UIADD3 UR5, UR5, UR6, URZ ;  /* 0x0000000605057290 */ /* 0x000fe2000fffe03f */
[----:B---3--:R-:W-:Y:S02]  /*12530*/  ISETP.NE.AND P0, PT, R8, 0x1, PT ;  /* 0x000000010800780c */ /* 0x008fe40003f05270 */
[----:B0-----:R-:W-:Y:S02]  /*12540*/  SHF.R.S32.HI R5, RZ, 0x1f, R4 ;  /* 0x0000001fff057819 */ /* 0x001fe40000011404 */
[----:B----4-:R-:W-:-:S03]  /*12550*/  LOP3.LUT R9, R11, 0x7f, RZ, 0xc0, !PT ;  /* 0x0000007f0b097812 */ /* 0x010fc600078ec0ff */
[-C--:B--2---:R-:W-:Y:S02]  /*12560*/  IMAD R0, R5, R2.reuse, RZ ;  /* 0x0000000205007224 */ /* 0x084fe400078e02ff */
[----:B------:R-:W-:Y:S02]  /*12570*/  IMAD.SHL.U32 R7, R11, 0x10, RZ ;  /* 0x000000100b077824 */ /* 0x000fe400078e00ff */
[C---:B------:R-:W-:Y:S02]  /*12580*/  IMAD R5, R4.reuse, R3, R0 ;  /* 0x0000000304057224 */ /* 0x040fe400078e0200 */
[----:B------:R-:W-:Y:S01]  /*12590*/  IMAD.WIDE.U32 R2, R4, R2, UR4 ;  /* 0x0000000404027e25 */ /* 0x000fe2000f8e0002 */
[----:B------:R-:W0:Y:S01]  /*125a0*/  @P0 LDC R0, c[0x0][0x450] ;  /* 0x00011400ff000b82 */ /* 0x000e220000000800 */
[----:B------:R-:W-:Y:S01]  /*125b0*/  SHF.R.U32.HI R4, RZ, 0x3, R9 ;  /* 0x00000003ff047819 */ /* 0x000fe20000011609 */
[----:B------:R-:W-:Y:S01]  /*125c0*/  ULDC.64 UR4, c[0x0][0x2d0] ;  /* 0x0000b40000047ab9 */ /* 0x000fe20000000a00 */
[----:B------:R-:W-:-:S02]  /*125d0*/  IMAD.IADD R3, R3, 0x1, R5 ;  /* 0x0000000103037824 */ /* 0x000fc400078e0205 */
[----:B------:R-:W-:-:S03]  /*125e0*/  LOP3.LUT R6, R4, 0x70, R7, 0xf8, !PT ;  /* 0x0000007004067812 */ /* 0x000fc600078ef807 */
[----:B------:R-:W1:Y:S02]  /*125f0*/  @P0 LDC R5, c[0x0][0x44c] ;  /* 0x00011300ff050b82 */ /* 0x000e640000000800 */
[----:B------:R-:W-:-:S04]  /*12600*/  VIADD R6, R6, UR40 ;  /* 0x0000002806067c36 */ /* 0x000fc80008000000 */
        /* <DEDUP_REMOVED lines=15> */
[----:B------:R-:W-:Y:S02]  /*12700*/  ULDC.64 UR4, c[0x0][0x280] ;  /* 0x0000a00000047ab9 */ /* 0x000fe40000000a00 */
[----:B------:R-:W-:Y:S01]  /*12710*/  LEA R0, P0, R2, UR4, 0x1 ;  /* 0x0000000402007c11 */ /* 0x000fe2000f8008ff */
[----:B------:R-:W-:Y:S01]  /*12720*/  IMAD.IADD R3, R3, 0x1, R5 ;  /* 0x0000000103037824 */ /* 0x000fe200078e0205 */
[----:B------:R-:W-:-:S04]  /*12730*/  ULDC UR4, c[0x0][0x2b8] ;  /* 0x0000ae0000047ab9 */ /* 0x000fc80000000800 */
[----:B------:R-:W-:Y:S01]  /*12740*/  LEA.HI.X R6, R2, UR5, R3, 0x1, P0 ;  /* 0x0000000502067c11 */ /* 0x000fe200080f0c03 */
[----:B------:R-:W-:-:S05]  /*12750*/  IMAD.SHL.U32 R2, R11, 0x8, RZ ;  /* 0x000000080b027824 */ /* 0x000fca00078e00ff */
[----:B------:R-:W-:-:S04]  /*12760*/  LOP3.LUT R10, R2, 0x38, RZ, 0xc0, !PT ;  /* 0x00000038020a7812 */ /* 0x000fc800078ec0ff */
[C---:B------:R-:W-:Y:S02]  /*12770*/  LOP3.LUT R3, R10.reuse, 0x40, RZ, 0xfc, !PT ;  /* 0x000000400a037812 */ /* 0x040fe400078efcff */
[----:B------:R-:W-:Y:S02]  /*12780*/  ISETP.GE.AND P1, PT, R10, UR4, PT ;  /* 0x000000040a007c0c */ /* 0x000fe4000bf26270 */
[----:B------:R-:W-:Y:S01]  /*12790*/  ISETP.GE.AND P0, PT, R3, UR4, PT ;  /* 0x0000000403007c0c */ /* 0x000fe2000bf06270 */
[----:B------:R-:W-:Y:S01]  /*127a0*/  UMOV UR4, 0xffffffff ;  /* 0xffffffff00047882 */ /* 0x000fe20000000000 */
[----:B------:R-:W-:-:S04]  /*127b0*/  LOP3.LUT R3, R2, 0x1c0, RZ, 0xc0, !PT ;  /* 0x000001c002037812 */ /* 0x000fc800078ec0ff */
[----:B------:R-:W-:Y:S01]  /*127c0*/  LOP3.LUT R3, R3, 0x38, R2, 0xf8, !PT ;  /* 0x0000003803037812 */ /* 0x000fe200078ef802 */
[----:B------:R-:W-:-:S03]  /*127d0*/  IMAD.SHL.U32 R2, R9, 0x8, RZ ;  /* 0x0000000809027824 */ /* 0x000fc600078e00ff */
[----:B------:R-:W-:-:S04]  /*127e0*/  LOP3.LUT R3, R3, 0x38, R11, 0x78, !PT ;  /* 0x0000003803037812 */ /* 0x000fc800078e780b */
[----:B------:R-:W-:Y:S01]  /*127f0*/  LOP3.LUT R7, R3, 0x200, R2, 0xf8, !PT ;  /* 0x0000020003077812 */ /* 0x000fe200078ef802 */
[----:B------:R-:W-:Y:S06]  /*12800*/  BRA.DIV UR4, `(.L_x_7303) ;  /* 0x0000002a04e07947 */ /* 0x000fec000b800000 */
[----:B------:R-:W-:Y:S01]  /*12810*/  SHFL.IDX PT, R2, R6, RZ, 0x181f ;  /* 0x00181fff06027589 */ /* 0x000fe200000e0000 */
[----:B------:R-:W-:Y:S01]  /*12820*/  ULDC UR4, c[0x0][0x288] ;  /* 0x0000a20000047ab9 */ /* 0x000fe20000000800 */
[----:B------:R-:W-:Y:S02]  /*12830*/  VIADD R4, R4, UR40 ;  /* 0x0000002804047c36 */ /* 0x000fe40008000000 */
[----:B------:R-:W0:Y:S01]  /*12840*/  SHFL.IDX PT, R3, R0, RZ, 0x181f ;  /* 0x00181fff00037589 */ /* 0x000e2200000e0000 */
[----:B------:R-:W-:Y:S02]  /*12850*/  IMAD R5, R8, UR4, RZ ;  /* 0x0000000408057c24 */ /* 0x000fe4000f8e02ff */
[C---:B------:R-:W-:Y:S01]  /*12860*/  VIADD R12, R4.reuse, 0x10 ;  /* 0x00000010040c7836 */ /* 0x040fe20000000000 */
[----:B------:R-:W-:Y:S02]  /*12870*/  SHFL.IDX PT, R14, R0, 0x1, 0x181f ;  /* 0x00381f00000e7f89 */ /* 0x000fe400000e0000 */
[----:B------:R-:W-:-:S13]  /*12880*/  ISETP.GE.AND P2, PT, R4, R5, PT ;  /* 0x000000050400720c */ /* 0x000fda0003f46270 */
[----:B------:R-:W-:Y:S02]  /*12890*/  @!P2 LEA R8, R7, UR38, 0x1 ;  /* 0x000000260708ac11 */ /* 0x000fe4000f8e08ff */
[----:B0-----:R-:W-:-:S04]  /*128a0*/  LOP3.LUT R3, R3, R2, RZ, 0x3c, !PT ;  /* 0x0000000203037212 */ /* 0x001fc800078e3cff */
[----:B------:R-:W-:-:S04]  /*128b0*/  LOP3.LUT R2, R3, R2, RZ, 0x3c, !PT ;  /* 0x0000000203027212 */ /* 0x000fc800078e3cff */
[----:B------:R-:W-:-:S03]  /*128c0*/  LOP3.LUT R3, R3, R2, RZ, 0x3c, !PT ;  /* 0x0000000203037212 */ /* 0x000fc600078e3cff */
[----:B------:R-:W-:-:S05]  /*128d0*/  @!P2 IMAD.WIDE.U32 R2, R10, 0x2, R2 ;  /* 0x000000020a02a825 */ /* 0x000fca00078e0002 */
[----:B------:R-:W-:Y:S04]  /*128e0*/  @!P2 LDGSTS.E.BYPASS.LTC128B.128 [R8+0x10400], desc[UR44][R2.64], !P1 ;  /* 0x104000000208afae */ /* 0x000fe8000c901d6c */
[----:B------:R0:W-:Y:S01]  /*128f0*/  @!P2 LDGSTS.E.BYPASS.LTC128B.128 [R8+0x14400], desc[UR44][R2.64+0x80], !P0 ;  /* 0x144000800208afae */ /* 0x0001e2000c101d6c */
[----:B------:R-:W-:Y:S01]  /*12900*/  ISETP.GE.AND P2, PT, R12, R5, PT ;  /* 0x000000050c00720c */ /* 0x000fe20003f46270 */
[----:B------:R-:W-:Y:S02]  /*12910*/  VIADD R12, R4, 0x20 ;  /* 0x00000020040c7836 */ /* 0x000fe40000000000 */
[----:B0-----:R-:W0:Y:S10]  /*12920*/  SHFL.IDX PT, R8, R6, 0x1, 0x181f ;  /* 0x00381f0006087f89 */ /* 0x001e3400000e0000 */
[----:B------:R-:W-:Y:S01]  /*12930*/  @!P2 LEA R21, R7, UR38, 0x1 ;  /* 0x000000260715ac11 */ /* 0x000fe2000f8e08ff */
[----:B------:R-:W1:Y:S01]  /*12940*/  SHFL.IDX PT, R2, R6, 0x2, 0x181f ;  /* 0x00581f0006027f89 */ /* 0x000e6200000e0000 */
[----:B0-----:R-:W-:-:S02]  /*12950*/  IMAD.MOV.U32 R9, RZ, RZ, R8 ;  /* 0x000000ffff097224 */ /* 0x001fc400078e0008 */
[----:B------:R-:W-:Y:S02]  /*12960*/  IMAD.MOV.U32 R8, RZ, RZ, R14 ;  /* 0x000000ffff087224 */ /* 0x000fe400078e000e */
[----:B------:R-:W0:Y:S01]  /*12970*/  SHFL.IDX PT, R14, R0, 0x2, 0x181f ;  /* 0x00581f00000e7f89 */ /* 0x000e2200000e0000 */
[----:B-1----:R-:W-:Y:S02]  /*12980*/  IMAD.MOV.U32 R3, RZ, RZ, R2 ;  /* 0x000000ffff037224 */ /* 0x002fe400078e0002 */
[----:B------:R-:W-:-:S05]  /*12990*/  @!P2 IMAD.WIDE.U32 R8, R10, 0x2, R8 ;  /* 0x000000020a08a825 */ /* 0x000fca00078e0008 */
[----:B------:R-:W-:Y:S04]  /*129a0*/  @!P2 LDGSTS.E.BYPASS.LTC128B.128 [R21+0x10c00], desc[UR44][R8.64], !P1 ;  /* 0x10c000000815afae */ /* 0x000fe8000c901d6c */
[----:B------:R1:W-:Y:S01]  /*129b0*/  @!P2 LDGSTS.E.BYPASS.LTC128B.128 [R21+0x14c00], desc[UR44][R8.64+0x80], !P0 ;  /* 0x14c000800815afae */ /* 0x0003e2000c101d6c */
[-C--:B------:R-:W-:Y:S01]  /*129c0*/  ISETP.GE.AND P2, PT, R12, R5.reuse, PT ;  /* 0x000000050c00720c */ /* 0x080fe20003f46270 */
[----:B------:R-:W-:Y:S02]  /*129d0*/  VIADD R12, R4, 0x30 ;  /* 0x00000030040c7836 */ /* 0x000fe40000000000 */
[----:B0-----:R-:W-:Y:S01]  /*129e0*/  IMAD.MOV.U32 R2, RZ, RZ, R14 ;  /* 0x000000ffff027224 */ /* 0x001fe200078e000e */
[----:B-1----:R-:W0:Y:S09]  /*129f0*/  SHFL.IDX PT, R8, R6, 0x3, 0x181f ;  /* 0x00781f0006087f89 */ /* 0x002e3200000e0000 */
[----:B------:R-:W-:Y:S01]  /*12a00*/  @!P2 LEA R20, R7, UR38, 0x1 ;  /* 0x000000260714ac11 */ /* 0x000fe2000f8e08ff */
[----:B------:R-:W-:Y:S01]  /*12a10*/  @!P2 IMAD.WIDE.U32 R2, R10, 0x2, R2 ;  /* 0x000000020a02a825 */ /* 0x000fe200078e0002 */
[----:B------:R-:W1:Y:S04]  /*12a20*/  SHFL.IDX PT, R14, R0, 0x3, 0x181f ;  /* 0x00781f00000e7f89 */ /* 0x000e6800000e0000 */
[----:B------:R-:W-:Y:S04]  /*12a30*/  @!P2 LDGSTS.E.BYPASS.LTC128B.128 [R20+0x11400], desc[UR44][R2.64], !P1 ;  /* 0x114000000214afae */ /* 0x000fe8000c901d6c */
[----:B------:R2:W-:Y:S01]  /*12a40*/  @!P2 LDGSTS.E.BYPASS.LTC128B.128 [R20+0x15400], desc[UR44][R2.64+0x80], !P0 ;  /* 0x154000800214afae */ /* 0x0005e2000c101d6c */
[----:B------:R-:W-:Y:S01]  /*12a50*/  ISETP.GE.AND P2, PT, R12, R5, PT ;  /* 0x000000050c00720c */ /* 0x000fe20003f46270 */
[----:B------:R-:W-:-:S02]  /*12a60*/  VIADD R12, R4, 0x40 ;  /* 0x00000040040c7836 */ /* 0x000fc40000000000 */
[----:B0-----:R-:W-:Y:S01]  /*12a70*/  IMAD.MOV.U32 R9, RZ, RZ, R8 ;  /* 0x000000ffff097224 */ /* 0x001fe200078e0008 */
[----:B--2---:R-:W0:Y:S09]  /*12a80*/  SHFL.IDX PT, R2, R6, 0x4, 0x181f ;  /* 0x00981f0006027f89 */ /* 0x004e3200000e0000 */
[----:B------:R-:W-:Y:S01]  /*12a90*/  @!P2 LEA R21, R7, UR38, 0x1 ;  /* 0x000000260715ac11 */ /* 0x000fe2000f8e08ff */
[----:B-1----:R-:W-:-:S02]  /*12aa0*/  IMAD.MOV.U32 R8, RZ, RZ, R14 ;  /* 0x000000ffff087224 */ /* 0x002fc400078e000e */
[----:B------:R-:W1:Y:S02]  /*12ab0*/  SHFL.IDX PT, R14, R0, 0x4, 0x181f ;  /* 0x00981f00000e7f89 */ /* 0x000e6400000e0000 */
[----:B------:R-:W-:-:S05]  /*12ac0*/  @!P2 IMAD.WIDE.U32 R8, R10, 0x2, R8 ;  /* 0x000000020a08a825 */ /* 0x000fca00078e0008 */
[----:B------:R-:W-:Y:S04]  /*12ad0*/  @!P2 LDGSTS.E.BYPASS.LTC128B.128 [R21+0x11c00], desc[UR44][R8.64], !P1 ;  /* 0x11c000000815afae */ /* 0x000fe8000c901d6c */
[----:B------:R2:W-:Y:S01]  /*12ae0*/  @!P2 LDGSTS.E.BYPASS.LTC128B.128 [R21+0x15c00], desc[UR44][R8.64+0x80], !P0 ;  /* 0x15c000800815afae */ /* 0x0005e2000c101d6c */
[----:B------:R-:W-:Y:S01]  /*12af0*/  ISETP.GE.AND P2, PT, R12, R5, PT ;  /* 0x000000050c00720c */ /* 0x000fe20003f46270 */
[----:B------:R-:W-:Y:S02]  /*12b00*/  VIADD R12, R4, 0x50 ;  /* 0x00000050040c7836 */ /* 0x000fe40000000000 */
[----:B0-----:R-:W-:Y:S01]  /*12b10*/  IMAD.MOV.U32 R3, RZ, RZ, R2 ;  /* 0x000000ffff037224 */ /* 0x001fe200078e0002 */
[----:B--2---:R-:W0:Y:S01]  /*12b20*/  SHFL.IDX PT, R8, R6, 0x5, 0x181f ;  /* 0x00b81f0006087f89 */ /* 0x004e2200000e0000 */
[----:B-1----:R-:W-:-:S08]  /*12b30*/  IMAD.MOV.U32 R2, RZ, RZ, R14 ;  /* 0x000000ffff027224 */ /* 0x002fd000078e000e */
[----:B------:R-:W-:Y:S01]  /*12b40*/  @!P2 LEA R20, R7, UR38, 0x1 ;  /* 0x000000260714ac11 */ /* 0x000fe2000f8e08ff */
[----:B------:R-:W1:Y:S01]  /*12b50*/  SHFL.IDX PT, R14, R0, 0x5, 0x181f ;  /* 0x00b81f00000e7f89 */ /* 0x000e6200000e0000 */
        /* <DEDUP_REMOVED lines=14> */
[----:B0-----:R-:W-:Y:S02]  /*12c40*/  IMAD.MOV.U32 R3, RZ, RZ, R2 ;  /* 0x000000ffff037224 */ /* 0x001fe400078e0002 */
[----:B-1----:R-:W-:-:S10]  /*12c50*/  IMAD.MOV.U32 R2, RZ, RZ, R14 ;  /* 0x000000ffff027224 */ /* 0x002fd400078e000e */
[----:B--2---:R-:W-:Y:S01]  /*12c60*/  @!P2 LEA R8, R7, UR38, 0x1 ;  /* 0x000000260708ac11 */ /* 0x004fe2000f8e08ff */
[----:B------:R0:W1:Y:S01]  /*12c70*/  SHFL.IDX PT, R14, R0, 0x7, 0x181f ;  /* 0x00f81f00000e7f89 */ /* 0x00006200000e0000 */
[----:B------:R-:W-:-:S05]  /*12c80*/  @!P2 IMAD.WIDE.U32 R2, R10, 0x2, R2 ;  /* 0x000000020a02a825 */ /* 0x000fca00078e0002 */
[----:B------:R-:W-:Y:S04]  /*12c90*/  @!P2 LDGSTS.E.BYPASS.LTC128B.128 [R8+0x13400], desc[UR44][R2.64], !P1 ;  /* 0x134000000208afae */ /* 0x000fe8000c901d6c */
[----:B------:R2:W-:Y:S04]  /*12ca0*/  @!P2 LDGSTS.E.BYPASS.LTC128B.128 [R8+0x17400], desc[UR44][R2.64+0x80], !P0 ;  /* 0x174000800208afae */ /* 0x0005e8000c101d6c */
[----:B--2---:R0:W2:Y:S02]  /*12cb0*/  SHFL.IDX PT, R2, R6, 0x7, 0x181f ;  /* 0x00f81f0006027f89 */ /* 0x0040a400000e0000 */
.L_x_7394:
[----:B------:R-:W-:Y:S01]  /*12cc0*/  VIADD R4, R4, 0x70 ;  /* 0x0000007004047836 */ /* 0x000fe20000000000 */
[----:B------:R-:W-:Y:S01]  /*12cd0*/  BSSY B0, `(.L_x_7304) ;  /* 0x000000c000007945 */ /* 0x000fe20003800000 */
[----:B--2---:R-:W-:Y:S02]  /*12ce0*/  IMAD.MOV.U32 R3, RZ, RZ, R2 ;  /* 0x000000ffff037224 */ /* 0x004fe400078e0002 */
[----:B-1----:R-:W-:Y:S01]  /*12cf0*/  IMAD.MOV.U32 R2, RZ, RZ, R14 ;  /* 0x000000ffff027224 */ /* 0x002fe200078e000e */
[----:B------:R-:W-:-:S13]  /*12d00*/  ISETP.GE.AND P2, PT, R4, R5, PT ;  /* 0x000000050400720c */ /* 0x000fda0003f46270 */
[----:B------:R-:W-:Y:S05]  /*12d10*/  @P2 BRA `(.L_x_7305) ;  /* 0x00000000001c2947 */ /* 0x000fea0003800000 */
[----:B------:R-:W-:Y:S01]  /*12d20*/  IMAD.WIDE.U32 R2, R10, 0x2, R2 ;  /* 0x000000020a027825 */ /* 0x000fe200078e0002 */
[----:B------:R-:W-:-:S05]  /*12d30*/  LEA R7, R7, UR38, 0x1 ;  /* 0x0000002607077c11 */ /* 0x000fca000f8e08ff */
[----:B------:R-:W-:Y:S01]  /*12d40*/  @!PT LDS RZ, [RZ] ;  /* 0x00000000fffff984 */ /* 0x000fe20000000800 */
[----:B------:R-:W-:Y:S01]  /*12d50*/  @!PT LDS RZ, [RZ] ;  /* 0x00000000fffff984 */ /* 0x000fe20000000800 */
[----:B------:R-:W-:Y:S01]  /*12d60*/  @!PT LDS RZ, [RZ] ;  /* 0x00000000fffff984 */ /* 0x000fe20000000800 */
[----:B------:R1:W-:Y:S04]  /*12d70*/  LDGSTS.E.BYPASS.LTC128B.128 [R7+0x13c00], desc[UR44][R2.64], !P1 ;  /* 0x13c0000002077fae */ /* 0x0003e8000c901d6c */
[----:B------:R1:W-:Y:S02]  /*12d80*/  LDGSTS.E.BYPASS.LTC128B.128 [R7+0x17c00], desc[UR44][R2.64+0x80], !P0 ;  /* 0x17c0008002077fae */ /* 0x0003e4000c101d6c */
.L_x_7305:
[----:B------:R-:W-:Y:S05]  /*12d90*/  BSYNC B0 ;  /* 0x0000000000007941 */ /* 0x000fea0003800000 */
.L_x_7304:
[----:B------:R-:W-:Y:S01]  /*12da0*/  NOP ;  /* 0x0000000000007918 */ /* 0x000fe20000000000 */
[----:B------:R-:W-:Y:S01]  /*12db0*/  SYNCS.ARRIVE.TRANS64.RED.A0T1 RZ, [UR38+0x28800], RZ ;  /* 0x028800ffffff79a7 */ /* 0x000fe20008200426 */
[----:B0-----:R-:W-:Y:S01]  /*12dc0*/  IMAD.MOV.U32 R0, RZ, RZ, 0x1 ;  /* 0x00000001ff007424 */ /* 0x001fe200078e00ff */
[----:B------:R-:W-:Y:S04]  /*12dd0*/  ARRIVES.LDGSTSBAR.64.TRANSCNT [UR38+0x28800] ;  /* 0x02880000ff0079b0 */ /* 0x000fe80008000aa6 */
[----:B------:R-:W-:Y:S01]  /*12de0*/  SHF.L.U32 R0, R0, 0x1f, RZ ;  /* 0x0000001f00007819 */ /* 0x000fe200000006ff */
[----:B------:R-:W-:Y:S01]  /*12df0*/  NOP ;  /* 0x0000000000007918 */ /* 0x000fe20000000000 */
[----:B------:R-:W2:Y:S01]  /*12e00*/  LDL.LU R4, [R1+0x10] ;  /* 0x0000100001047983 */ /* 0x000ea20000300800 */
[----:B------:R-:W-:Y:S03]  /*12e10*/  SYNCS.ARRIVE.TRANS64.A1T0 RZ, [UR38+0x28800], RZ ;  /* 0x028800ffffff79a7 */ /* 0x000fe60008100026 */
[----:B-1----:R-:W3:Y:S01]  /*12e20*/  LDL R3, [R1+0x4] ;  /* 0x0000040001037983 */ /* 0x002ee20000100800 */
[----:B------:R-:W0:Y:S01]  /*12e30*/  SYNCS.PHASECHK.TRANS64.TRYWAIT P0, [UR38+0x28820], R0 ;  /* 0x02882000ff0075a7 */ /* 0x000e220008000166 */
[----:B--2---:R-:W-:-:S05]  /*12e40*/  VIADD R6, R4, 0xfffffffe ;  /* 0xfffffffe04067836 */ /* 0x004fca0000000000 */
[----:B---3--:R-:W-:Y:S01]  /*12e50*/  ISETP.GE.AND P1, PT, R6, R3, PT ;  /* 0x000000030600720c */ /* 0x008fe20003f26270 */
[----:B0-----:R-:W-:-:S12]  /*12e60*/  @!P0 BRA `(.L_x_7306) ;  /* 0x0000002c00d88947 */ /* 0x001fd80003800000 */
.L_x_7395:
[----:B------:R-:W-:Y:S02]  /*12e70*/  IMAD.MOV.U32 R9, RZ, RZ, 0x1 ;  /* 0x00000001ff097424 */ /* 0x000fe400078e00ff */
[----:B0-----:R-:W-:Y:S01]  /*12e80*/  IMAD.MOV.U32 R0, RZ, RZ, RZ ;  /* 0x000000ffff007224 */ /* 0x001fe200078e00ff */
[----:B------:R-:W-:Y:S06]  /*12e90*/  @!P1 BRA `(.L_x_7307) ;  /* 0x00000018004c9947 */ /* 0x000fec0003800000 */
[----:B------:R-:W2:Y:S04]  /*12ea0*/  LDL.LU R2, [R1+0xc] ;  /* 0x00000c0001027983 */ /* 0x000ea80000300800 */
[----:B------:R-:W3:Y:S04]  /*12eb0*/  LDL.LU R4, [R1+0x8] ;  /* 0x0000080001047983 */ /* 0x000ee80000300800 */
[----:B------:R-:W4:Y:S01]  /*12ec0*/  LDL.LU R3, [R1+0x4] ;  /* 0x0000040001037983 */ /* 0x000f220000300800 */
[----:B------:R-:W-:Y:S01]  /*12ed0*/  UIADD3 UR4, UR41, 0x1, URZ ;  /* 0x0000000129047890 */ /* 0x000fe2000fffe03f */
[----:B------:R-:W-:-:S05]  /*12ee0*/  IMAD.MOV.U32 R9, RZ, RZ, 0x1 ;  /* 0x00000001ff097424 */ /* 0x000fca00078e00ff */
[----:B--2---:R-:W-:Y:S01]  /*12ef0*/  IMAD R2, R2, UR4, RZ ;  /* 0x0000000402027c24 */ /* 0x004fe2000f8e02ff */
[----:B------:R-:W-:-:S04]  /*12f00*/  ULOP3.LUT UR4, URZ, UR42, URZ, 0x33, !UPT ;  /* 0x0000002a3f047292 */ /* 0x000fc8000f8e333f */
[----:B------:R-:W-:Y:S02]  /*12f10*/  LOP3.LUT R2, RZ, R2, RZ, 0x33, !PT ;  /* 0x00000002ff027212 */ /* 0x000fe400078e33ff */
[----:B----4-:R-:W-:Y:S02]  /*12f20*/  LOP3.LUT R3, RZ, R3, RZ, 0x33, !PT ;  /* 0x00000003ff037212 */ /* 0x010fe400078e33ff */
[----:B---3--:R-:W-:Y:S01]  /*12f30*/  VIADDMNMX R2, R2, -R4, UR4, !PT ;  /* 0x0000000402027e46 */ /* 0x008fe2000f800904 */
[----:B------:R-:W-:Y:S01]  /*12f40*/  ULOP3.LUT UR4, URZ, UR39, URZ, 0x33, !UPT ;  /* 0x000000273f047292 */ /* 0x000fe2000f8e333f */
[----:B------:R-:W0:Y:S05]  /*12f50*/  S2R R4, SR_TID.X ;  /* 0x0000000000047919 */ /* 0x000e2a0000002100 */
[----:B------:R-:W-:-:S04]  /*12f60*/  VIMNMX R2, R2, UR4, !PT ;  /* 0x0000000402027c48 */ /* 0x000fc8000ffe0100 */
[----:B------:R-:W-:-:S05]  /*12f70*/  VIADDMNMX R3, R2, 0x2, R3, !PT ;  /* 0x0000000202037846 */ /* 0x000fca0007800103 */
[----:B------:R-:W-:-:S05]  /*12f80*/  VIADD R5, R3, 0xfffffffe ;  /* 0xfffffffe03057836 */ /* 0x000fca0000000000 */
[-C--:B------:R-:W-:Y:S02]  /*12f90*/  ISETP.NE.AND P0, PT, R5, R2.reuse, PT ;  /* 0x000000020500720c */ /* 0x080fe40003f05270 */
[----:B------:R-:W-:-:S05]  /*12fa0*/  LOP3.LUT R2, RZ, R2, RZ, 0x33, !PT ;  /* 0x00000002ff027212 */ /* 0x000fca00078e33ff */
[----:B------:R-:W-:-:S05]  /*12fb0*/  IMAD.IADD R2, R3, 0x1, R2 ;  /* 0x0000000103027824 */ /* 0x000fca00078e0202 */
[----:B------:R-:W-:Y:S02]  /*12fc0*/  LOP3.LUT R11, R2, 0x1, RZ, 0xc0, !PT ;  /* 0x00000001020b7812 */ /* 0x000fe400078ec0ff */
[----:B0-----:R-:W-:Y:S01]  /*12fd0*/  LOP3.LUT R10, R4, 0x1f, RZ, 0xc0, !PT ;  /* 0x0000001f040a7812 */ /* 0x001fe200078ec0ff */
[----:B------:R-:W-:Y:S01]  /*12fe0*/  IMAD.MOV.U32 R4, RZ, RZ, R16 ;  /* 0x000000ffff047224 */ /* 0x000fe200078e0010 */
[----:B------:R-:W-:Y:S06]  /*12ff0*/  @!P0 BRA `(.L_x_7308) ;  /* 0x0000001000008947 */ /* 0x000fec0003800000 */
[----:B------:R-:W-:Y:S01]  /*13000*/  BSSY B0, `(.L_x_7308) ;  /* 0x00000ff000007945 */ /* 0x000fe20003800000 */
[----:B------:R-:W-:Y:S02]  /*13010*/  IMAD.IADD R7, R2, 0x1, -R11 ;  /* 0x0000000102077824 */ /* 0x000fe400078e0a0b */
[----:B------:R-:W-:Y:S02]  /*13020*/  IMAD.MOV.U32 R8, RZ, RZ, 0x1 ;  /* 0x00000001ff087424 */ /* 0x000fe400078e00ff */
[----:B------:R-:W-:-:S07]  /*13030*/  IMAD.MOV.U32 R4, RZ, RZ, R16 ;  /* 0x000000ffff047224 */ /* 0x000fce00078e0010 */
.L_x_7339:
        /* <DEDUP_REMOVED lines=19> */
[----:B------:R-:W-:-:S04]  /*13170*/  IMAD.WIDE.U32 R2, R19, UR4, R2 ;  /* 0x0000000413027c25 */ /* 0x000fc8000f8e0002 */
[----:B--2---:R-:W-:-:S04]  /*13180*/  IMAD R4, R12, UR4, RZ ;  /* 0x000000040c047c24 */ /* 0x004fc8000f8e02ff */
[----:B------:R-:W-:Y:S01]  /*13190*/  IMAD R5, R19, UR5, R4 ;  /* 0x0000000513057c24 */ /* 0x000fe2000f8e0204 */
[----:B------:R-:W-:Y:S02]  /*131a0*/  ULDC.64 UR4, c[0x0][0x418] ;  /* 0x0001060000047ab9 */ /* 0x000fe40000000a00 */
[----:B------:R-:W-:Y:S01]  /*131b0*/  LEA R4, P0, R2, UR4, 0x2 ;  /* 0x0000000402047c11 */ /* 0x000fe2000f8010ff */
[----:B------:R-:W-:-:S05]  /*131c0*/  IMAD.IADD R5, R5, 0x1, R3 ;  /* 0x0000000105057824 */ /* 0x000fca00078e0203 */
[----:B------:R-:W-:-:S05]  /*131d0*/  LEA.HI.X R5, R2, UR5, R5, 0x2, P0 ;  /* 0x0000000502057c11 */ /* 0x000fca00080f1405 */
[----:B------:R0:W5:Y:S02]  /*131e0*/  LDG.E R4, desc[UR44][R4.64] ;  /* 0x0000002c04047981 */ /* 0x000164000c1e1900 */
.L_x_7311:
[----:B------:R-:W1:Y:S01]  /*131f0*/  S2R R2, SR_TID.X ;  /* 0x0000000000027919 */ /* 0x000e620000002100 */
[----:B------:R-:W-:Y:S01]  /*13200*/  BSSY B2, `(.L_x_7312) ;  /* 0x0000006000027945 */ /* 0x000fe20003800000 */
[----:B-1----:R-:W-:Y:S02]  /*13210*/  LOP3.LUT R3, R2, 0x7f, RZ, 0xc0, !PT ;  /* 0x0000007f02037812 */ /* 0x002fe400078ec0ff */
[----:B------:R-:W-:Y:S02]  /*13220*/  SHF.L.U32 R2, R8, 0x1f, RZ ;  /* 0x0000001f08027819 */ /* 0x000fe400000006ff */
[----:B------:R-:W-:Y:S02]  /*13230*/  ISETP.NE.AND P2, PT, R3, RZ, PT ;  /* 0x000000ff0300720c */ /* 0x000fe40003f45270 */
[----:B------:R-:W1:Y:S02]  /*13240*/  SYNCS.PHASECHK.TRANS64.TRYWAIT P0, [UR38+0x28848], R2 ;  /* 0x02884802ff0075a7 */ /* 0x000e640008000166 */
[----:B-1----:R-:W-:Y:S09]  /*13250*/  @!P0 BRA `(.L_x_7313) ;  /* 0x0000002800f48947 */ /* 0x002ff20003800000 */
.L_x_7396:
[----:B------:R-:W-:Y:S05]  /*13260*/  BSYNC B2 ;  /* 0x0000000000027941 */ /* 0x000fea0003800000 */
.L_x_7312:
[----:B------:R-:W-:Y:S04]  /*13270*/  BSSY B2, `(.L_x_7314) ;  /* 0x0000007000027945 */ /* 0x000fe80003800000 */
[----:B------:R-:W-:Y:S05]  /*13280*/  @P2 BRA `(.L_x_7315) ;  /* 0x0000000000142947 */ /* 0x000fea0003800000 */
[----:B------:R-:W-:Y:S01]  /*13290*/  ISETP.NE.AND P0, PT, R10, RZ, PT ;  /* 0x000000ff0a00720c */ /* 0x000fe20003f05270 */
[----:B-1----:R-:W-:-:S04]  /*132a0*/  IMAD.MOV.U32 R3, RZ, RZ, 0x8000 ;  /* 0x00008000ff037424 */ /* 0x002fc800078e00ff */
[----:B------:R2:W-:Y:S08]  /*132b0*/  SYNCS.ARRIVE.TRANS64 RZ, [UR38+0x28838], R3 ;  /* 0x02883803ffff79a7 */ /* 0x0005f00008000026 */
[----:B--2---:R-:W-:Y:S05]  /*132c0*/  @!P0 BRA `(.L_x_7315) ;  /* 0x0000000000048947 */ /* 0x004fea0003800000 */
[----:B------:R-:W-:Y:S01]  /*132d0*/  BPT.TRAP 0x1 ;  /* 0x000000040000795c */ /* 0x000fe20000300000 */
.L_x_7315:
[----:B------:R-:W-:Y:S05]  /*132e0*/  BSYNC B2 ;  /* 0x0000000000027941 */ /* 0x000fea0003800000 */
.L_x_7314:
[----:B0-----:R-:W-:Y:S01]  /*132f0*/  IMAD.MOV.U32 R5, RZ, RZ, RZ ;  /* 0x000000ffff057224 */ /* 0x001fe200078e00ff */
[----:B------:R-:W-:Y:S01]  /*13300*/  ULDC.64 UR4, c[0x0][0x198] ;  /* 0x0000660000047ab9 */ /* 0x000fe20000000a00 */
[----:B------:R-:W-:Y:S01]  /*13310*/  PLOP3.LUT P0, PT, PT, PT, PT, 0x80, 0x0 ;  /* 0x000000000000781c */ /* 0x000fe20003f0f070 */
[----:B------:R-:W-:Y:S01]  /*13320*/  UIADD3 UR4, UP0, UR4, 0x370, URZ ;  /* 0x0000037004047890 */ /* 0x000fe2000ff1e03f */
[----:B-1----:R-:W-:Y:S01]  /*13330*/  IMAD.SHL.U32 R3, R9, 0x80, RZ ;  /* 0x0000008009037824 */ /* 0x002fe200078e00ff */
[----:B------:R-:W-:Y:S01]  /*13340*/  R2UR UR34, R5 ;  /* 0x00000000052272ca */ /* 0x000fe200000e0000 */
[----:B------:R-:W-:Y:S02]  /*13350*/  UIADD3 UR32, UR38, 0x20400, URZ ;  /* 0x0002040026207890 */ /* 0x000fe4000fffe03f */
[----:B------:R-:W-:Y:S02]  /*13360*/  UIADD3 UR33, UR38, 0x28838, URZ ;  /* 0x0002883826217890 */ /* 0x000fe4000fffe03f */
[----:B------:R-:W-:Y:S01]  /*13370*/  UIADD3.X UR5, URZ, UR5, URZ, UP0, !UPT ;  /* 0x000000053f057290 */ /* 0x000fe200087fe43f */
[----:B------:R-:W-:Y:S01]  /*13380*/  UMOV UR6, 0x0 ;  /* 0x0000000000067882 */ /* 0x000fe20000000000 */
[----:B------:R-:W-:-:S10]  /*13390*/  UMOV UR7, 0x14f00000 ;  /* 0x14f0000000077882 */ /* 0x000fd40000000000 */
.L_x_7316:
        /* <DEDUP_REMOVED lines=13> */
.L_x_7317:
        /* <DEDUP_REMOVED lines=12> */
.L_x_7397:
[----:B------:R-:W-:Y:S05]  /*13530*/  BSYNC B2 ;  /* 0x0000000000027941 */ /* 0x000fea0003800000 */
.L_x_7318:
        /* <DEDUP_REMOVED lines=9> */
.L_x_7321:
[----:B------:R-:W-:Y:S05]  /*135d0*/  BSYNC B2 ;  /* 0x0000000000027941 */ /* 0x000fea0003800000 */
.L_x_7320:
        /* <DEDUP_REMOVED lines=10> */
.L_x_7322:
        /* <DEDUP_REMOVED lines=13> */
.L_x_7323:
        /* <DEDUP_REMOVED lines=10> */
.L_x_7310:
[----:B------:R-:W-:Y:S05]  /*137f0*/  BSYNC B1 ;  /* 0x0000000000017941 */ /* 0x000fea0003800000 */
.L_x_7309:
        /* <DEDUP_REMOVED lines=26> */
.L_x_7326:
[----:B------:R-:W1:Y:S01]  /*139a0*/  S2R R2, SR_TID.X ;  /* 0x0000000000027919 */ /* 0x000e620000002100 */
[----:B------:R-:W-:Y:S01]  /*139b0*/  BSSY B2, `(.L_x_7327) ;  /* 0x0000006000027945 */ /* 0x000fe20003800000 */
[----:B-1----:R-:W-:Y:S02]  /*139c0*/  LOP3.LUT R3, R2, 0x7f, RZ, 0xc0, !PT ;  /* 0x0000007f02037812 */ /* 0x002fe400078ec0ff */
[----:B------:R-:W-:Y:S02]  /*139d0*/  SHF.L.U32 R2, R9, 0x1f, RZ ;  /* 0x0000001f09027819 */ /* 0x000fe400000006ff */
[----:B------:R-:W-:Y:S02]  /*139e0*/  ISETP.NE.AND P2, PT, R3, RZ, PT ;  /* 0x000000ff0300720c */ /* 0x000fe40003f45270 */
[----:B------:R-:W1:Y:S02]  /*139f0*/  SYNCS.PHASECHK.TRANS64.TRYWAIT P0, [UR38+0x28840], R2 ;  /* 0x02884002ff0075a7 */ /* 0x000e640008000166 */
[----:B-1----:R-:W-:Y:S09]  /*13a00*/  @!P0 BRA `(.L_x_7328) ;  /* 0x0000002400388947 */ /* 0x002ff20003800000 */
.L_x_7398:
[----:B------:R-:W-:Y:S05]  /*13a10*/  BSYNC B2 ;  /* 0x0000000000027941 */ /* 0x000fea0003800000 */
.L_x_7327:
[----:B------:R-:W-:Y:S04]  /*13a20*/  BSSY B2, `(.L_x_7329) ;  /* 0x0000007000027945 */ /* 0x000fe80003800000 */
[----:B------:R-:W-:Y:S05]  /*13a30*/  @P2 BRA `(.L_x_7330) ;  /* 0x0000000000142947 */ /* 0x000fea0003800000 */
[----:B------:R-:W-:Y:S01]  /*13a40*/  ISETP.NE.AND P0, PT, R10, RZ, PT ;  /* 0x000000ff0a00720c */ /* 0x000fe20003f05270 */
[----:B-1----:R-:W-:-:S04]  /*13a50*/  IMAD.MOV.U32 R2, RZ, RZ, 0x8000 ;  /* 0x00008000ff027424 */ /* 0x002fc800078e00ff */
[----:B------:R2:W-:Y:S08]  /*13a60*/  SYNCS.ARRIVE.TRANS64 RZ, [UR38+0x28830], R2 ;  /* 0x02883002ffff79a7 */ /* 0x0005f00008000026 */
[----:B--2---:R-:W-:Y:S05]  /*13a70*/  @!P0 BRA `(.L_x_7330) ;  /* 0x0000000000048947 */ /* 0x004fea0003800000 */
[----:B------:R-:W-:Y:S01]  /*13a80*/  BPT.TRAP 0x1 ;  /* 0x000000040000795c */ /* 0x000fe20000300000 */
.L_x_7330:
[----:B------:R-:W-:Y:S05]  /*13a90*/  BSYNC B2 ;  /* 0x0000000000027941 */ /* 0x000fea0003800000 */
.L_x_7329:
        /* <DEDUP_REMOVED lines=11> */
.L_x_7331:
        /* <DEDUP_REMOVED lines=14> */
.L_x_7332:
        /* <DEDUP_REMOVED lines=12> */
.L_x_7399:
[----:B------:R-:W-:Y:S05]  /*13cf0*/  BSYNC B2 ;  /* 0x0000000000027941 */ /* 0x000fea0003800000 */
.L_x_7333:
        /* <DEDUP_REMOVED lines=9> */
.L_x_7336:
[----:B------:R-:W-:Y:S05]  /*13d90*/  BSYNC B2 ;  /* 0x0000000000027941 */ /* 0x000fea0003800000 */
.L_x_7335:
        /* <DEDUP_REMOVED lines=10> */
.L_x_7337:
        /* <DEDUP_REMOVED lines=13> */
.L_x_7338:
        /* <DEDUP_REMOVED lines=10> */
.L_x_7325:
[----:B------:R-:W-:Y:S05]  /*13fb0*/  BSYNC B1 ;  /* 0x0000000000017941 */ /* 0x000fea0003800000 */
.L_x_7324:
[----:B------:R-:W-:Y:S02]  /*13fc0*/  VIADD R6, R6, 0xfffffffe ;  /* 0xfffffffe06067836 */ /* 0x000fe40000000000 */
[----:B------:R-:W-:Y:S01]  /*13fd0*/  IMAD.MOV.U32 R8, RZ, RZ, R9 ;  /* 0x000000ffff087224 */ /* 0x000fe200078e0009 */
[----:B------:R-:W-:Y:S06]  /*13fe0*/  @P1 BRA `(.L_x_7339) ;  /* 0xfffffff000141947 */ /* 0x000fec000383ffff */
[----:B------:R-:W-:Y:S05]  /*13ff0*/  BSYNC B0 ;  /* 0x0000000000007941 */ /* 0x000fea0003800000 */
.L_x_7308:
        /* <DEDUP_REMOVED lines=28> */
.L_x_7341:
[----:B------:R-:W1:Y:S01]  /*141c0*/  S2R R2, SR_TID.X ;  /* 0x0000000000027919 */ /* 0x000e620000002100 */
[----:B------:R-:W-:Y:S01]  /*141d0*/  BSSY B1, `(.L_x_7342) ;  /* 0x0000006000017945 */ /* 0x000fe20003800000 */
[----:B-1----:R-:W-:Y:S02]  /*141e0*/  LOP3.LUT R3, R2, 0x7f, RZ, 0xc0, !PT ;  /* 0x0000007f02037812 */ /* 0x002fe400078ec0ff */
[----:B------:R-:W-:Y:S02]  /*141f0*/  SHF.L.U32 R2, R9, 0x1f, RZ ;  /* 0x0000001f09027819 */ /* 0x000fe400000006ff */
[----:B------:R-:W-:Y:S02]  /*14200*/  ISETP.NE.AND P1, PT, R3, RZ, PT ;  /* 0x000000ff0300720c */ /* 0x000fe40003f25270 */
[----:B------:R-:W1:Y:S02]  /*14210*/  SYNCS.PHASECHK.TRANS64.TRYWAIT P0, [UR38+0x28848], R2 ;  /* 0x02884802ff0075a7 */ /* 0x000e640008000166 */
[----:B-1----:R-:W-:Y:S09]  /*14220*/  @!P0 BRA `(.L_x_7343) ;  /* 0x0000001c00608947 */ /* 0x002ff20003800000 */
.L_x_7400:
[----:B------:R-:W-:Y:S05]  /*14230*/  BSYNC B1 ;  /* 0x0000000000017941 */ /* 0x000fea0003800000 */
.L_x_7342:
[----:B------:R-:W-:Y:S04]  /*14240*/  BSSY B1, `(.L_x_7344) ;  /* 0x0000007000017945 */ /* 0x000fe80003800000 */
[----:B------:R-:W-:Y:S05]  /*14250*/  @P1 BRA `(.L_x_7345) ;  /* 0x0000000000141947 */ /* 0x000fea0003800000 */
[----:B------:R-:W-:Y:S01]  /*14260*/  ISETP.NE.AND P0, PT, R10, RZ, PT ;  /* 0x000000ff0a00720c */ /* 0x000fe20003f05270 */
[----:B-1----:R-:W-:-:S04]  /*14270*/  IMAD.MOV.U32 R3, RZ, RZ, 0x8000 ;  /* 0x00008000ff037424 */ /* 0x002fc800078e00ff */
[----:B------:R2:W-:Y:S08]  /*14280*/  SYNCS.ARRIVE.TRANS64 RZ, [UR38+0x28838], R3 ;  /* 0x02883803ffff79a7 */ /* 0x0005f00008000026 */
[----:B--2---:R-:W-:Y:S05]  /*14290*/  @!P0 BRA `(.L_x_7345) ;  /* 0x0000000000048947 */ /* 0x004fea0003800000 */
[----:B------:R-:W-:Y:S01]  /*142a0*/  BPT.TRAP 0x1 ;  /* 0x000000040000795c */ /* 0x000fe20000300000 */
.L_x_7345:
[----:B------:R-:W-:Y:S05]  /*142b0*/  BSYNC B1 ;  /* 0x0000000000017941 */ /* 0x000fea0003800000 */
.L_x_7344:
        /* <DEDUP_REMOVED lines=11> */
.L_x_7346:
        /* <DEDUP_REMOVED lines=14> */
.L_x_7347:
        /* <DEDUP_REMOVED lines=11> */
.L_x_7401:
[----:B------:R-:W-:Y:S05]  /*14500*/  BSYNC B1 ;  /* 0x0000000000017941 */ /* 0x000fea0003800000 */
.L_x_7348:
        /* <DEDUP_REMOVED lines=9> */
.L_x_7351:
[----:B------:R-:W-:Y:S05]  /*145a0*/  BSYNC B1 ;  /* 0x0000000000017941 */ /* 0x000fea0003800000 */
.L_x_7350:
        /* <DEDUP_REMOVED lines=10> */
.L_x_7352:
        /* <DEDUP_REMOVED lines=13> */
.L_x_7353:
        /* <DEDUP_REMOVED lines=10> */
.L_x_7340:
[----:B------:R-:W-:Y:S05]  /*147c0*/  BSYNC B0 ;  /* 0x0000000000007941 */ /* 0x000fea0003800000 */
.L_x_7307:
        /* <DEDUP_REMOVED lines=11> */
.L_x_7402:
[----:B------:R-:W-:Y:S05]  /*14880*/  BSYNC B1 ;  /* 0x0000000000017941 */ /* 0x000fea0003800000 */
.L_x_7356:
        /* <DEDUP_REMOVED lines=8> */
.L_x_7359:
[----:B------:R-:W-:Y:S05]  /*14910*/  BSYNC B1 ;  /* 0x0000000000017941 */ /* 0x000fea0003800000 */
.L_x_7358:
        /* <DEDUP_REMOVED lines=13> */
.L_x_7360:
        /* <DEDUP_REMOVED lines=13> */
.L_x_7361:
        /* <DEDUP_REMOVED lines=8> */
.L_x_7355:
[----:B------:R-:W-:Y:S05]  /*14b40*/  BSYNC B0 ;  /* 0x0000000000007941 */ /* 0x000fea0003800000 */
.L_x_7354:
[----:B------:R-:W-:Y:S02]  /*14b50*/  VIADD R0, R0, 0x1 ;  /* 0x0000000100007836 */ /* 0x000fe40000000000 */
[----:B0-----:R-:W-:-:S03]  /*14b60*/  IMAD.MOV.U32 R3, RZ, RZ, RZ ;  /* 0x000000ffff037224 */ /* 0x001fc600078e00ff */
[----:B------:R-:W-:-:S04]  /*14b70*/  ISETP.NE.AND P0, PT, R0, 0x2, PT ;  /* 0x000000020000780c */ /* 0x000fc80003f05270 */
[----:B------:R-:W-:Y:S02]  /*14b80*/  SEL R2, RZ, 0x1, P0 ;  /* 0x00000001ff027807 */ /* 0x000fe40000000000 */
[----:B------:R-:W-:Y:S02]  /*14b90*/  SEL R0, R0, RZ, P0 ;  /* 0x000000ff00007207 */ /* 0x000fe40000000000 */
[----:B------:R-:W-:-:S07]  /*14ba0*/  LOP3.LUT R9, R9, R2, RZ, 0x3c, !PT ;  /* 0x0000000209097212 */ /* 0x000fce00078e3cff */
.L_x_7285:
[----:B0-----:R-:W0:Y:S01]  /*14bb0*/  S2R R5, SR_CgaCtaId ;  /* 0x0000000000057919 */ /* 0x001e220000008800 */
[----:B------:R-:W-:Y:S02]  /*14bc0*/  MOV R2, 0x400 ;  /* 0x0000040000027802 */ /* 0x000fe40000000f00 */
[----:B------:R-:W-:Y:S02]  /*14bd0*/  SHF.L.U32 R3, R3, 0x1f, RZ ;  /* 0x0000001f03037819 */ /* 0x000fe400000006ff */
[----:B0-----:R-:W-:-:S04]  /*14be0*/  LEA R2, R5, R2, 0x18 ;  /* 0x0000000205027211 */ /* 0x001fc800078ec0ff */
[----:B------:R-:W0:Y:S02]  /*14bf0*/  SYNCS.PHASECHK.TRANS64.TRYWAIT P0, [R2+URZ+0x28820], R3 ;  /* 0x02882003020075a7 */ /* 0x000e24000800017f */
[----:B0-----:R-:W-:Y:S05]  /*14c00*/  @!P0 BRA `(.L_x_7362) ;  /* 0x00000014002c8947 */ /* 0x001fea0003800000 */
.L_x_7403:
[----:B------:R-:W-:-:S03]  /*14c10*/  UMOV UR4, 0xffffffff ;  /* 0xffffffff00047882 */ /* 0x000fc60000000000 */
[----:B------:R-:W-:Y:S05]  /*14c20*/  BRA.DIV UR4, `(.L_x_7363) ;  /* 0x0000001604387947 */ /* 0x000fea000b800000 */
[----:B0-----:R-:W0:Y:S02]  /*14c30*/  S2R R3, SR_TID.X ;  /* 0x0000000000037919 */ /* 0x001e240000002100 */
[----:B0-----:R-:W-:-:S04]  /*14c40*/  SHF.R.U32.HI R3, RZ, 0x5, R3 ;  /* 0x00000005ff037819 */ /* 0x001fc80000011603 */
[----:B------:R-:W-:-:S05]  /*14c50*/  LOP3.LUT R3, R3, 0x3, RZ, 0xc0, !PT ;  /* 0x0000000303037812 */ /* 0x000fca00078ec0ff */
[----:B------:R0:W1:Y:S02]  /*14c60*/  SHFL.IDX PT, R14, R3, RZ, 0x1f ;  /* 0x00001fff030e7589 */ /* 0x00006400000e0000 */
.L_x_7406:
[----:B-1----:R-:W-:-:S13]  /*14c70*/  ISETP.NE.AND P0, PT, R14, RZ, PT ;  /* 0x000000ff0e00720c */ /* 0x002fda0003f05270 */
[----:B------:R-:W-:Y:S05]  /*14c80*/  @P0 BRA `(.L_x_7201) ;  /* 0x0000000000880947 */ /* 0x000fea0003800000 */
[----:B------:R-:W-:-:S03]  /*14c90*/  UMOV UR4, 0xffffffff ;  /* 0xffffffff00047882 */ /* 0x000fc60000000000 */
[----:B------:R-:W-:Y:S05]  /*14ca0*/  BRA.DIV UR4, `(.L_x_7364) ;  /* 0x00000016044c7947 */ /* 0x000fea000b800000 */
[----:B------:R-:W-:-:S13]  /*14cb0*/  ELECT P6, URZ, PT ;  /* 0x00000000003f782f */ /* 0x000fda00038c0000 */
.L_x_7409:
[----:B------:R-:W-:Y:S05]  /*14cc0*/  @!P6 BRA `(.L_x_7201) ;  /* 0x000000000078e947 */ /* 0x000fea0003800000 */
[----:B0-----:R-:W2:Y:S02]  /*14cd0*/  LDL.LU R3, [R1+0x14] ;  /* 0x0000140001037983 */ /* 0x001ea40000300800 */
[----:B--2---:R-:W-:-:S04]  /*14ce0*/  LOP3.LUT R3, R3, 0x2, RZ, 0xfc, !PT ;  /* 0x0000000203037812 */ /* 0x004fc800078efcff */
[----:B------:R-:W-:-:S13]  /*14cf0*/  ISETP.NE.AND P2, PT, R3, 0x3, PT ;  /* 0x000000030300780c */ /* 0x000fda0003f45270 */
[----:B------:R-:W-:Y:S05]  /*14d00*/  @!P2 BRA `(.L_x_7365) ;  /* 0x000000000004a947 */ /* 0x000fea0003800000 */
[----:B------:R-:W-:Y:S01]  /*14d10*/  BPT.TRAP 0x1 ;  /* 0x000000040000795c */ /* 0x000fe20000300000 */
.L_x_7365:
        /* <DEDUP_REMOVED lines=12> */
.L_x_7410:
[----:B------:R-:W1:Y:S02]  /*14de0*/  SYNCS.PHASECHK.TRANS64.TRYWAIT P0, [R3+URZ], R4 ;  /* 0x00000004030075a7 */ /* 0x000e64000800017f */
[----:B-1----:R-:W-:Y:S05]  /*14df0*/  @!P0 BRA `(.L_x_7367) ;  /* 0x00000014002c8947 */ /* 0x002fea0003800000 */
.L_x_7411:
[----:B------:R-:W-:Y:S05]  /*14e00*/  @!P2 BRA `(.L_x_7368) ;  /* 0x000000000004a947 */ /* 0x000fea0003800000 */
[----:B------:R-:W-:Y:S01]  /*14e10*/  BPT.TRAP 0x1 ;  /* 0x000000040000795c */ /* 0x000fe20000300000 */
.L_x_7368:
[----:B-1----:R-:W-:-:S04]  /*14e20*/  VIADD R3, R2, 0x28860 ;  /* 0x0002886002037836 */ /* 0x002fc80000000000 */
[----:B------:R-:W-:-:S04]  /*14e30*/  IMAD R0, R0, 0x8, R3 ;  /* 0x0000000800007824 */ /* 0x000fc800078e0203 */
[----:B------:R-:W1:Y:S02]  /*14e40*/  SYNCS.PHASECHK.TRANS64.TRYWAIT P0, [R0+URZ], R5 ;  /* 0x00000005000075a7 */ /* 0x000e64000800017f */
[----:B-1----:R-:W-:Y:S05]  /*14e50*/  @!P0 BRA `(.L_x_7369) ;  /* 0x0000001400288947 */ /* 0x002fea0003800000 */
.L_x_7412:
[----:B------:R-:W-:-:S07]  /*14e60*/  IMAD R3, R8, 0x8, R3 ;  /* 0x0000000808037824 */ /* 0x000fce00078e0203 */
.L_x_7370:
[----:B--2---:R2:W3:Y:S02]  /*14e70*/  SYNCS.PHASECHK.TRANS64.TRYWAIT P0, [R3+URZ], R4 ;  /* 0x00000004030075a7 */ /* 0x0044e4000800017f */
[----:B---3--:R-:W-:Y:S05]  /*14e80*/  @!P0 NANOSLEEP.SYNCS 0x989680 ;  /* 0x009896800000895d */ /* 0x008fea0003900000 */
[----:B------:R-:W3:Y:S02]  /*14e90*/  @!P0 SYNCS.PHASECHK.TRANS64 P0, [R3+URZ], R4 ;  /* 0x00000004030085a7 */ /* 0x000ee4000800007f */
[----:B---3--:R-:W-:Y:S05]  /*14ea0*/  @!P0 BRA `(.L_x_7370) ;  /* 0xfffffffc00f08947 */ /* 0x008fea000383ffff */
.L_x_7201:
[----:B------:R-:W-:Y:S05]  /*14eb0*/  BSYNC B6 ;  /* 0x0000000000067941 */ /* 0x000fea0003800000 */
.L_x_7198:
[----:B------:R-:W-:Y:S05]  /*14ec0*/  EXIT ;  /* 0x000000000000794d */ /* 0x000fea0003800000 */
.L_x_7211:
[----:B0-----:R-:W-:-:S04]  /*14ed0*/  IMAD.U32 R3, RZ, RZ, UR36 ;  /* 0x00000024ff037e24 */ /* 0x001fc8000f8e00ff */
[----:B------:R0:W1:Y:S03]  /*14ee0*/  SYNCS.PHASECHK.TRANS64.TRYWAIT P1, [R3+URZ+0x28800], R2 ;  /* 0x02880002030075a7 */ /* 0x000066000802017f */
[----:B-1----:R-:W-:Y:S05]  /*14ef0*/  @!P1 NANOSLEEP.SYNCS 0x989680 ;  /* 0x009896800000995d */ /* 0x002fea0003900000 */
[----:B------:R-:W1:Y:S02]  /*14f00*/  @!P1 SYNCS.PHASECHK.TRANS64 P1, [R3+URZ+0x28800], R2 ;  /* 0x02880002030095a7 */ /* 0x000e64000802007f */
[----:B-1----:R-:W-:Y:S05]  /*14f10*/  @!P1 BRA `(.L_x_7211) ;  /* 0xfffffffc00ec9947 */ /* 0x002fea000383ffff */
[----:B------:R-:W-:Y:S05]  /*14f20*/  BRA `(.L_x_7371) ;  /* 0xfffffec400ec7947 */ /* 0x000fea000383ffff */
.L_x_7215:
[----:B0-----:R-:W-:-:S04]  /*14f30*/  IMAD.U32 R3, RZ, RZ, UR36 ;  /* 0x00000024ff037e24 */ /* 0x001fc8000f8e00ff */
[----:B------:R0:W2:Y:S03]  /*14f40*/  SYNCS.PHASECHK.TRANS64.TRYWAIT P2, [R3+URZ+0x28830], R2 ;  /* 0x02883002030075a7 */ /* 0x0000a6000804017f */
[----:B--2---:R-:W-:Y:S05]  /*14f50*/  @!P2 NANOSLEEP.SYNCS 0x989680 ;  /* 0x009896800000a95d */ /* 0x004fea0003900000 */
[----:B------:R-:W2:Y:S02]  /*14f60*/  @!P2 SYNCS.PHASECHK.TRANS64 P2, [R3+URZ+0x28830], R2 ;  /* 0x028830020300a5a7 */ /* 0x000ea4000804007f */
[----:B--2---:R-:W-:Y:S05]  /*14f70*/  @!P2 BRA `(.L_x_7215) ;  /* 0xfffffffc00eca947 */ /* 0x004fea000383ffff */
[----:B------:R-:W-:Y:S05]  /*14f80*/  BRA `(.L_x_7214) ;  /* 0xfffffec800087947 */ /* 0x000fea000383ffff */
.L_x_7231:
[----:B-1----:R-:W-:-:S04]  /*14f90*/  IMAD.U32 R12, RZ, RZ, UR10 ;  /* 0x0000000aff0c7e24 */ /* 0x002fc8000f8e00ff */
[----:B------:R1:W2:Y:S03]  /*14fa0*/  SYNCS.PHASECHK.TRANS64.TRYWAIT P5, [R12+URZ+0x28830], R11 ;  /* 0x0288300b0c0075a7 */ /* 0x0002a600080a017f */
[----:B--2---:R-:W-:Y:S05]  /*14fb0*/  @!P5 NANOSLEEP.SYNCS 0x989680 ;  /* 0x009896800000d95d */ /* 0x004fea0003900000 */
[----:B------:R-:W2:Y:S02]  /*14fc0*/  @!P5 SYNCS.PHASECHK.TRANS64 P5, [R12+URZ+0x28830], R11 ;  /* 0x0288300b0c00d5a7 */ /* 0x000ea400080a007f */
[----:B--2---:R-:W-:Y:S05]  /*14fd0*/  @!P5 BRA `(.L_x_7231) ;  /* 0xfffffffc00ecd947 */ /* 0x004fea000383ffff */
[----:B------:R-:W-:Y:S05]  /*14fe0*/  BRA `(.L_x_7228) ;  /* 0xffffff0400107947 */ /* 0x000fea000383ffff */
.L_x_7235:
[----:B-1----:R-:W-:-:S04]  /*14ff0*/  IMAD.U32 R12, RZ, RZ, UR10 ;  /* 0x0000000aff0c7e24 */ /* 0x002fc8000f8e00ff */
[----:B------:R1:W2:Y:S03]  /*15000*/  SYNCS.PHASECHK.TRANS64.TRYWAIT P4, [R12+URZ+0x28850], R11 ;  /* 0x0288500b0c0075a7 */ /* 0x0002a6000808017f */
[----:B--2---:R-:W-:Y:S05]  /*15010*/  @!P4 NANOSLEEP.SYNCS 0x989680 ;  /* 0x009896800000c95d */ /* 0x004fea0003900000 */
[----:B------:R-:W2:Y:S02]  /*15020*/  @!P4 SYNCS.PHASECHK.TRANS64 P4, [R12+URZ+0x28850], R11 ;  /* 0x0288500b0c00c5a7 */ /* 0x000ea4000808007f */
[----:B--2---:R-:W-:Y:S05]  /*15030*/  @!P4 BRA `(.L_x_7235) ;  /* 0xfffffffc00ecc947 */ /* 0x004fea000383ffff */
[----:B------:R-:W-:Y:S05]  /*15040*/  BRA `(.L_x_7232) ;  /* 0xffffff0400d47947 */ /* 0x000fea000383ffff */
.L_x_7252:
[----:B-1----:R-:W-:-:S04]  /*15050*/  IMAD.U32 R10, RZ, RZ, UR10 ;  /* 0x0000000aff0a7e24 */ /* 0x002fc8000f8e00ff */
[----:B------:R1:W2:Y:S03]  /*15060*/  SYNCS.PHASECHK.TRANS64.TRYWAIT P3, [R10+URZ+0x28830], R9 ;  /* 0x028830090a0075a7 */ /* 0x0002a6000806017f */
[----:B--2---:R-:W-:Y:S05]  /*15070*/  @!P3 NANOSLEEP.SYNCS 0x989680 ;  /* 0x009896800000b95d */ /* 0x004fea0003900000 */
[----:B------:R-:W2:Y:S02]  /*15080*/  @!P3 SYNCS.PHASECHK.TRANS64 P3, [R10+URZ+0x28830], R9 ;  /* 0x028830090a00b5a7 */ /* 0x000ea4000806007f */
[----:B--2---:R-:W-:Y:S05]  /*15090*/  @!P3 BRA `(.L_x_7252) ;  /* 0xfffffffc00ecb947 */ /* 0x004fea000383ffff */
[----:B------:R-:W-:Y:S05]  /*150a0*/  BRA `(.L_x_7249) ;  /* 0xffffff3c00a07947 */ /* 0x000fea000383ffff */
.L_x_7256:
[----:B-1----:R-:W-:-:S04]  /*150b0*/  IMAD.U32 R10, RZ, RZ, UR10 ;  /* 0x0000000aff0a7e24 */ /* 0x002fc8000f8e00ff */
[----:B------:R1:W2:Y:S03]  /*150c0*/  SYNCS.PHASECHK.TRANS64.TRYWAIT P2, [R10+URZ+0x28850], R9 ;  /* 0x028850090a0075a7 */ /* 0x0002a6000804017f */
[----:B--2---:R-:W-:Y:S05]  /*150d0*/  @!P2 NANOSLEEP.SYNCS 0x989680 ;  /* 0x009896800000a95d */ /* 0x004fea0003900000 */
[----:B------:R-:W2:Y:S02]  /*150e0*/  @!P2 SYNCS.PHASECHK.TRANS64 P2, [R10+URZ+0x28850], R9 ;  /* 0x028850090a00a5a7 */ /* 0x000ea4000804007f */
[----:B--2---:R-:W-:Y:S05]  /*150f0*/  @!P2 BRA `(.L_x_7256) ;  /* 0xfffffffc00eca947 */ /* 0x004fea000383ffff */
[----:B------:R-:W-:Y:S05]  /*15100*/  BRA `(.L_x_7253) ;  /* 0xffffff4000647947 */ /* 0x000fea000383ffff */
.L_x_7262:
[----:B-1----:R-:W-:-:S04]  /*15110*/  IMAD.U32 R10, RZ, RZ, UR10 ;  /* 0x0000000aff0a7e24 */ /* 0x002fc8000f8e00ff */
[----:B------:R1:W2:Y:S03]  /*15120*/  SYNCS.PHASECHK.TRANS64.TRYWAIT P3, [R10+URZ+0x28830], R9 ;  /* 0x028830090a0075a7 */ /* 0x0002a6000806017f */
[----:B--2---:R-:W-:Y:S05]  /*15130*/  @!P3 NANOSLEEP.SYNCS 0x989680 ;  /* 0x009896800000b95d */ /* 0x004fea0003900000 */
[----:B------:R-:W2:Y:S02]  /*15140*/  @!P3 SYNCS.PHASECHK.TRANS64 P3, [R10+URZ+0x28830], R9 ;  /* 0x028830090a00b5a7 */ /* 0x000ea4000806007f */
[----:B--2---:R-:W-:Y:S05]  /*15150*/  @!P3 BRA `(.L_x_7262) ;  /* 0xfffffffc00ecb947 */ /* 0x004fea000383ffff */
[----:B------:R-:W-:Y:S05]  /*15160*/  BRA `(.L_x_7259) ;  /* 0xffffff6400847947 */ /* 0x000fea000383ffff */
.L_x_7266:
[----:B-1----:R-:W-:-:S04]  /*15170*/  IMAD.U32 R10, RZ, RZ, UR10 ;  /* 0x0000000aff0a7e24 */ /* 0x002fc8000f8e00ff */
[----:B------:R1:W2:Y:S03]  /*15180*/  SYNCS.PHASECHK.TRANS64.TRYWAIT P2, [R10+URZ+0x28850], R9 ;  /* 0x028850090a0075a7 */ /* 0x0002a6000804017f */
[----:B--2---:R-:W-:Y:S05]  /*15190*/  @!P2 NANOSLEEP.SYNCS 0x989680 ;  /* 0x009896800000a95d */ /* 0x004fea0003900000 */
[----:B------:R-:W2:Y:S02]  /*151a0*/  @!P2 SYNCS.PHASECHK.TRANS64 P2, [R10+URZ+0x28850], R9 ;  /* 0x028850090a00a5a7 */ /* 0x000ea4000804007f */
[----:B--2---:R-:W-:Y:S05]  /*151b0*/  @!P2 BRA `(.L_x_7266) ;  /* 0xfffffffc00eca947 */ /* 0x004fea000383ffff */
[----:B------:R-:W-:Y:S05]  /*151c0*/  BRA `(.L_x_7263) ;  /* 0xffffff6800447947 */ /* 0x000fea000383ffff */
.L_x_7279:
[----:B-1----:R-:W-:-:S04]  /*151d0*/  IMAD.U32 R5, RZ, RZ, UR5 ;  /* 0x00000005ff057e24 */ /* 0x002fc8000f8e00ff */
[----:B------:R1:W2:Y:S03]  /*151e0*/  SYNCS.PHASECHK.TRANS64.TRYWAIT P0, [R5+URZ+0x28850], R0 ;  /* 0x02885000050075a7 */ /* 0x0002a6000800017f */
[----:B--2---:R-:W-:Y:S05]  /*151f0*/  @!P0 NANOSLEEP.SYNCS 0x989680 ;  /* 0x009896800000895d */ /* 0x004fea0003900000 */
[----:B------:R-:W2:Y:S02]  /*15200*/  @!P0 SYNCS.PHASECHK.TRANS64 P0, [R5+URZ+0x28850], R0 ;  /* 0x02885000050085a7 */ /* 0x000ea4000800007f */
[----:B--2---:R-:W-:Y:S05]  /*15210*/  @!P0 BRA `(.L_x_7279) ;  /* 0xfffffffc00ec8947 */ /* 0x004fea000383ffff */
[----:B------:R-:W-:Y:S05]  /*15220*/  BRA `(.L_x_7278) ;  /* 0xffffff9c00387947 */ /* 0x000fea000383ffff */
.L_x_7296:
[----:B------:R-:W-:Y:S02]  /*15230*/  IMAD.MOV.U32 R13, RZ, RZ, R0 ;  /* 0x000000ffff0d7224 */ /* 0x000fe400078e0000 */
[----:B------:R-:W-:Y:S02]  /*15240*/  IMAD.MOV.U32 R12, RZ, RZ, RZ ;  /* 0x000000ffff0c7224 */ /* 0x000fe400078e00ff */
[----:B------:R-:W-:Y:S02]  /*15250*/  IMAD.MOV.U32 R11, RZ, RZ, 0x1f ;  /* 0x0000001fff0b7424 */ /* 0x000fe400078e00ff */
[----:B------:R-:W-:-:S07]  /*15260*/  IMAD.MOV.U32 R15, RZ, RZ, -0x1 ;  /* 0xffffffffff0f7424 */ /* 0x000fce00078e00ff */
[----:B01----:R-:W-:Y:S05]  /*15270*/  WARPSYNC.COLLECTIVE R15, `(.L_x_7372) ;  /* 0x000000000f087348 */ /* 0x003fea0003c00000 */
[----:B------:R2:W3:Y:S02]  /*15280*/  SHFL.IDX P6, R14, R13, R12, R11 ;  /* 0x0000000c0d0e7389 */ /* 0x0004e400000c000b */
[----:B0123--:R-:W-:Y:S01]  /*15290*/  ENDCOLLECTIVE ;  /* 0x000000000000791b */ /* 0x00ffe20003800000 */
.L_x_7372:
[----:B------:R-:W-:Y:S05]  /*152a0*/  BRA `(.L_x_7373) ;  /* 0xffffffcc001c7947 */ /* 0x000fea000383ffff */
.L_x_7298:
[----:B------:R-:W-:Y:S01]  /*152b0*/  BSSY B0, `(.L_x_7374) ;  /* 0x0000006000007945 */ /* 0x000fe20003800000 */
[----:B------:R-:W-:-:S07]  /*152c0*/  IMAD.MOV.U32 R15, RZ, RZ, -0x1 ;  /* 0xffffffffff0f7424 */ /* 0x000fce00078e00ff */
[----:B012---:R-:W-:Y:S05]  /*152d0*/  WARPSYNC.COLLECTIVE R15, `(.L_x_7375) ;  /* 0x000000000f0c7348 */ /* 0x007fea0003c00000 */
[----:B------:R-:W-:Y:S02]  /*152e0*/  ELECT P6, UR62, PT ;  /* 0x00000000003e782f */ /* 0x000fe400038c0000 */
[----:B------:R-:W-:Y:S01]  /*152f0*/  MOV R14, UR62 ;  /* 0x0000003e000e7c02 */ /* 0x000fe20008000f00 */
[----:B012---:R-:W-:Y:S10]  /*15300*/  ENDCOLLECTIVE ;  /* 0x000000000000791b */ /* 0x007ff40003800000 */
.L_x_7375:
[----:B------:R-:W-:Y:S05]  /*15310*/  BSYNC B0 ;  /* 0x0000000000007941 */ /* 0x000fea0003800000 */
.L_x_7374:
[----:B------:R-:W-:Y:S05]  /*15320*/  BRA `(.L_x_7376) ;  /* 0xffffffcc001c7947 */ /* 0x000fea000383ffff */
.L_x_7300:
[----:B-1----:R-:W-:-:S04]  /*15330*/  IMAD.U32 R3, RZ, RZ, UR38 ;  /* 0x00000026ff037e24 */ /* 0x002fc8000f8e00ff */
[----:B------:R1:W2:Y:S03]  /*15340*/  SYNCS.PHASECHK.TRANS64.TRYWAIT P0, [R3+URZ+0x28840], R0 ;  /* 0x02884000030075a7 */ /* 0x0002a6000800017f */
[----:B--2---:R-:W-:Y:S05]  /*15350*/  @!P0 NANOSLEEP.SYNCS 0x989680 ;  /* 0x009896800000895d */ /* 0x004fea0003900000 */
[----:B------:R-:W2:Y:S02]  /*15360*/  @!P0 SYNCS.PHASECHK.TRANS64 P0, [R3+URZ+0x28840], R0 ;  /* 0x02884000030085a7 */ /* 0x000ea4000800007f */
[----:B--2---:R-:W-:Y:S05]  /*15370*/  @!P0 BRA `(.L_x_7300) ;  /* 0xfffffffc00ec8947 */ /* 0x004fea000383ffff */
[----:B------:R-:W-:Y:S05]  /*15380*/  BRA `(.L_x_7377) ;  /* 0xffffffcc00707947 */ /* 0x000fea000383ffff */
.L_x_7303:
        /* <DEDUP_REMOVED lines=8> */
.L_x_7378:
[----:B------:R-:W-:Y:S02]  /*15410*/  IMAD.MOV.U32 R13, RZ, RZ, R0 ;  /* 0x000000ffff0d7224 */ /* 0x000fe400078e0000 */
[----:B------:R-:W-:-:S07]  /*15420*/  IMAD.MOV.U32 R2, RZ, RZ, R14 ;  /* 0x000000ffff027224 */ /* 0x000fce00078e000e */
[----:B------:R-:W-:Y:S05]  /*15430*/  WARPSYNC.COLLECTIVE R15, `(.L_x_7379) ;  /* 0x000000000f087348 */ /* 0x000fea0003c00000 */
[----:B------:R0:W1:Y:S02]  /*15440*/  SHFL.IDX P6, R14, R13, R12, R11 ;  /* 0x0000000c0d0e7389 */ /* 0x00006400000c000b */
[----:B01----:R-:W-:Y:S01]  /*15450*/  ENDCOLLECTIVE ;  /* 0x000000000000791b */ /* 0x003fe20003800000 */
.L_x_7379:
[----:B------:R-:W-:Y:S02]  /*15460*/  ULDC UR4, c[0x0][0x288] ;  /* 0x0000a20000047ab9 */ /* 0x000fe40000000800 */
[----:B------:R-:W-:-:S05]  /*15470*/  IMAD R5, R8, UR4, RZ ;  /* 0x0000000408057c24 */ /* 0x000fca000f8e02ff */
[C---:B------:R-:W-:Y:S01]  /*15480*/  ISETP.GE.AND P2, PT, R4.reuse, R5, PT ;  /* 0x000000050400720c */ /* 0x040fe20003f46270 */
[----:B------:R-:W-:Y:S02]  /*15490*/  VIADD R12, R4, 0x10 ;  /* 0x00000010040c7836 */ /* 0x000fe40000000000 */
[----:B------:R-:W-:-:S10]  /*154a0*/  IMAD.MOV.U32 R13, RZ, RZ, R6 ;  /* 0x000000ffff0d7224 */ /* 0x000fd400078e0006 */
        /* <DEDUP_REMOVED lines=10> */
[----:B------:R0:W-:Y:S01]  /*15550*/  @!P2 LDGSTS.E.BYPASS.LTC128B.128 [R8+0x14400], desc[UR44][R2.64+0x80], !P0 ;  /* 0x144000800208afae */ /* 0x0001e2000c101d6c */
[----:B------:R-:W-:Y:S01]  /*15560*/  ISETP.GE.AND P2, PT, R12, R5, PT ;  /* 0x000000050c00720c */ /* 0x000fe20003f46270 */
[----:B------:R-:W-:-:S12]  /*15570*/  IMAD.MOV.U32 R12, RZ, RZ, 0x1 ;  /* 0x00000001ff0c7424 */ /* 0x000fd800078e00ff */
[----:B0-----:R-:W-:Y:S05]  /*15580*/  WARPSYNC.COLLECTIVE R15, `(.L_x_7380) ;  /* 0x000000000f087348 */ /* 0x001fea0003c00000 */
[----:B------:R1:W2:Y:S02]  /*15590*/  SHFL.IDX P6, R14, R13, R12, R11 ;  /* 0x0000000c0d0e7389 */ /* 0x0002a400000c000b */
[----:B012---:R-:W-:Y:S01]  /*155a0*/  ENDCOLLECTIVE ;  /* 0x000000000000791b */ /* 0x007fe20003800000 */
.L_x_7380:
[----:B------:R-:W-:Y:S01]  /*155b0*/  VIADD R2, R4, 0x20 ;  /* 0x0000002004027836 */ /* 0x000fe20000000000 */
[----:B------:R-:W-:Y:S01]  /*155c0*/  @!P2 LEA R21, R7, UR38, 0x1 ;  /* 0x000000260715ac11 */ /* 0x000fe2000f8e08ff */
[----:B------:R-:W-:Y:S02]  /*155d0*/  IMAD.MOV.U32 R13, RZ, RZ, R0 ;  /* 0x000000ffff0d7224 */ /* 0x000fe400078e0000 */
[----:B------:R-:W-:-:S07]  /*155e0*/  IMAD.MOV.U32 R8, RZ, RZ, R14 ;  /* 0x000000ffff087224 */ /* 0x000fce00078e000e */
[----:B------:R-:W-:Y:S05]  /*155f0*/  WARPSYNC.COLLECTIVE R15, `(.L_x_7381) ;  /* 0x000000000f087348 */ /* 0x000fea0003c00000 */
[----:B------:R0:W1:Y:S02]  /*15600*/  SHFL.IDX P6, R14, R13, R12, R11 ;  /* 0x0000000c0d0e7389 */ /* 0x00006400000c000b */
[----:B01----:R-:W-:Y:S01]  /*15610*/  ENDCOLLECTIVE ;  /* 0x000000000000791b */ /* 0x003fe20003800000 */
.L_x_7381:
[----:B------:R-:W-:Y:S02]  /*15620*/  IMAD.MOV.U32 R9, RZ, RZ, R8 ;  /* 0x000000ffff097224 */ /* 0x000fe400078e0008 */
[----:B------:R-:W-:Y:S02]  /*15630*/  IMAD.MOV.U32 R13, RZ, RZ, R6 ;  /* 0x000000ffff0d7224 */ /* 0x000fe400078e0006 */
[----:B------:R-:W-:Y:S02]  /*15640*/  IMAD.MOV.U32 R12, RZ, RZ, 0x2 ;  /* 0x00000002ff0c7424 */ /* 0x000fe400078e00ff */
[----:B------:R-:W-:-:S07]  /*15650*/  IMAD.MOV.U32 R8, RZ, RZ, R14 ;  /* 0x000000ffff087224 */ /* 0x000fce00078e000e */
[----:B------:R-:W-:Y:S05]  /*15660*/  WARPSYNC.COLLECTIVE R15, `(.L_x_7382) ;  /* 0x000000000f087348 */ /* 0x000fea0003c00000 */
[----:B------:R0:W1:Y:S02]  /*15670*/  SHFL.IDX P6, R14, R13, R12, R11 ;  /* 0x0000000c0d0e7389 */ /* 0x00006400000c000b */
[----:B01----:R-:W-:Y:S01]  /*15680*/  ENDCOLLECTIVE ;  /* 0x000000000000791b */ /* 0x003fe20003800000 */
.L_x_7382:
[----:B------:R-:W-:-:S05]  /*15690*/  @!P2 IMAD.WIDE.U32 R8, R10, 0x2, R8 ;  /* 0x000000020a08a825 */ /* 0x000fca00078e0008 */
[----:B------:R-:W-:Y:S01]  /*156a0*/  @!PT LDS RZ, [RZ] ;  /* 0x00000000fffff984 */ /* 0x000fe20000000800 */
[----:B------:R-:W-:Y:S01]  /*156b0*/  @!PT LDS RZ, [RZ] ;  /* 0x00000000fffff984 */ /* 0x000fe20000000800 */
[----:B------:R-:W-:Y:S01]  /*156c0*/  @!PT LDS RZ, [RZ] ;  /* 0x00000000fffff984 */ /* 0x000fe20000000800 */
[----:B------:R-:W-:Y:S04]  /*156d0*/  @!P2 LDGSTS.E.BYPASS.LTC128B.128 [R21+0x10c00], desc[UR44][R8.64], !P1 ;  /* 0x10c000000815afae */ /* 0x000fe8000c901d6c */
[----:B------:R0:W-:Y:S01]  /*156e0*/  @!P2 LDGSTS.E.BYPASS.LTC128B.128 [R21+0x14c00], desc[UR44][R8.64+0x80], !P0 ;  /* 0x14c000800815afae */ /* 0x0001e2000c101d6c */
[----:B------:R-:W-:Y:S01]  /*156f0*/  ISETP.GE.AND P2, PT, R2, R5, PT ;  /* 0x000000050200720c */ /* 0x000fe20003f46270 */
[----:B------:R-:W-:Y:S02]  /*15700*/  IMAD.MOV.U32 R13, RZ, RZ, R0 ;  /* 0x000000ffff0d7224 */ /* 0x000fe400078e0000 */
[----:B0-----:R-:W-:Y:S02]  /*15710*/  VIADD R8, R4, 0x30 ;  /* 0x0000003004087836 */ /* 0x001fe40000000000 */
[----:B------:R-:W-:-:S08]  /*15720*/  IMAD.MOV.U32 R2, RZ, RZ, R14 ;  /* 0x000000ffff027224 */ /* 0x000fd000078e000e */
[----:B------:R-:W-:-:S07]  /*15730*/  @!P2 LEA R20, R7, UR38, 0x1 ;  /* 0x000000260714ac11 */ /* 0x000fce000f8e08ff */
[----:B------:R-:W-:Y:S05]  /*15740*/  WARPSYNC.COLLECTIVE R15, `(.L_x_7383) ;  /* 0x000000000f087348 */ /* 0x000fea0003c00000 */
[----:B------:R0:W1:Y:S02]  /*15750*/  SHFL.IDX P6, R14, R13, R12, R11 ;  /* 0x0000000c0d0e7389 */ /* 0x00006400000c000b */
[----:B01----:R-:W-:Y:S01]  /*15760*/  ENDCOLLECTIVE ;  /* 0x000000000000791b */ /* 0x003fe20003800000 */
.L_x_7383:
[----:B------:R-:W-:Y:S02]  /*15770*/  IMAD.MOV.U32 R3, RZ, RZ, R2 ;  /* 0x000000ffff037224 */ /* 0x000fe400078e0002 */
[----:B------:R-:W-:Y:S02]  /*15780*/  IMAD.MOV.U32 R13, RZ, RZ, R6 ;  /* 0x000000ffff0d7224 */ /* 0x000fe400078e0006 */
[----:B------:R-:W-:Y:S02]  /*15790*/  IMAD.MOV.U32 R12, RZ, RZ, 0x3 ;  /* 0x00000003ff0c7424 */ /* 0x000fe400078e00ff */
[----:B------:R-:W-:-:S07]  /*157a0*/  IMAD.MOV.U32 R2, RZ, RZ, R14 ;  /* 0x000000ffff027224 */ /* 0x000fce00078e000e */
[----:B------:R-:W-:Y:S05]  /*157b0*/  WARPSYNC.COLLECTIVE R15, `(.L_x_7384) ;  /* 0x000000000f087348 */ /* 0x000fea0003c00000 */
[----:B------:R0:W1:Y:S02]  /*157c0*/  SHFL.IDX P6, R14, R13, R12, R11 ;  /* 0x0000000c0d0e7389 */ /* 0x00006400000c000b */
[----:B01----:R-:W-:Y:S01]  /*157d0*/  ENDCOLLECTIVE ;  /* 0x000000000000791b */ /* 0x003fe20003800000 */
.L_x_7384:
        /* <DEDUP_REMOVED lines=14> */
.L_x_7385:
[----:B------:R-:W-:Y:S02]  /*158c0*/  IMAD.MOV.U32 R9, RZ, RZ, R8 ;  /* 0x000000ffff097224 */ /* 0x000fe400078e0008 */
[----:B------:R-:W-:Y:S02]  /*158d0*/  IMAD.MOV.U32 R13, RZ, RZ, R6 ;  /* 0x000000ffff0d7224 */ /* 0x000fe400078e0006 */
[----:B------:R-:W-:Y:S02]  /*158e0*/  IMAD.MOV.U32 R12, RZ, RZ, 0x4 ;  /* 0x00000004ff0c7424 */ /* 0x000fe400078e00ff */
[----:B------:R-:W-:-:S07]  /*158f0*/  IMAD.MOV.U32 R8, RZ, RZ, R14 ;  /* 0x000000ffff087224 */ /* 0x000fce00078e000e */
[----:B------:R-:W-:Y:S05]  /*15900*/  WARPSYNC.COLLECTIVE R15, `(.L_x_7386) ;  /* 0x000000000f087348 */ /* 0x000fea0003c00000 */
[----:B------:R0:W1:Y:S02]  /*15910*/  SHFL.IDX P6, R14, R13, R12, R11 ;  /* 0x0000000c0d0e7389 */ /* 0x00006400000c000b */
[----:B01----:R-:W-:Y:S01]  /*15920*/  ENDCOLLECTIVE ;  /* 0x000000000000791b */ /* 0x003fe20003800000 */
.L_x_7386:
        /* <DEDUP_REMOVED lines=14> */
.L_x_7387:
[----:B------:R-:W-:Y:S02]  /*15a10*/  IMAD.MOV.U32 R3, RZ, RZ, R2 ;  /* 0x000000ffff037224 */ /* 0x000fe400078e0002 */
[----:B------:R-:W-:Y:S02]  /*15a20*/  IMAD.MOV.U32 R13, RZ, RZ, R6 ;  /* 0x000000ffff0d7224 */ /* 0x000fe400078e0006 */
[----:B------:R-:W-:Y:S02]  /*15a30*/  IMAD.MOV.U32 R12, RZ, RZ, 0x5 ;  /* 0x00000005ff0c7424 */ /* 0x000fe400078e00ff */
[----:B------:R-:W-:-:S07]  /*15a40*/  IMAD.MOV.U32 R2, RZ, RZ, R14 ;  /* 0x000000ffff027224 */ /* 0x000fce00078e000e */
[----:B------:R-:W-:Y:S05]  /*15a50*/  WARPSYNC.COLLECTIVE R15, `(.L_x_7388) ;  /* 0x000000000f087348 */ /* 0x000fea0003c00000 */
[----:B------:R0:W1:Y:S02]  /*15a60*/  SHFL.IDX P6, R14, R13, R12, R11 ;  /* 0x0000000c0d0e7389 */ /* 0x00006400000c000b */
[----:B01----:R-:W-:Y:S01]  /*15a70*/  ENDCOLLECTIVE ;  /* 0x000000000000791b */ /* 0x003fe20003800000 */
.L_x_7388:
        /* <DEDUP_REMOVED lines=14> */
.L_x_7389:
[----:B------:R-:W-:Y:S02]  /*15b60*/  IMAD.MOV.U32 R9, RZ, RZ, R8 ;  /* 0x000000ffff097224 */ /* 0x000fe400078e0008 */
[----:B------:R-:W-:Y:S02]  /*15b70*/  IMAD.MOV.U32 R13, RZ, RZ, R6 ;  /* 0x000000ffff0d7224 */ /* 0x000fe400078e0006 */
[----:B------:R-:W-:Y:S02]  /*15b80*/  IMAD.MOV.U32 R12, RZ, RZ, 0x6 ;  /* 0x00000006ff0c7424 */ /* 0x000fe400078e00ff */
[----:B------:R-:W-:-:S07]  /*15b90*/  IMAD.MOV.U32 R8, RZ, RZ, R14 ;  /* 0x000000ffff087224 */ /* 0x000fce00078e000e */
[----:B------:R-:W-:Y:S05]  /*15ba0*/  WARPSYNC.COLLECTIVE R15, `(.L_x_7390) ;  /* 0x000000000f087348 */ /* 0x000fea0003c00000 */
[----:B------:R0:W1:Y:S02]  /*15bb0*/  SHFL.IDX P6, R14, R13, R12, R11 ;  /* 0x0000000c0d0e7389 */ /* 0x00006400000c000b */
[----:B01----:R-:W-:Y:S01]  /*15bc0*/  ENDCOLLECTIVE ;  /* 0x000000000000791b */ /* 0x003fe20003800000 */
.L_x_7390:
        /* <DEDUP_REMOVED lines=8> */
[----:B------:R-:W-:-:S10]  /*15c50*/  IMAD.MOV.U32 R2, RZ, RZ, R14 ;  /* 0x000000ffff027224 */ /* 0x000fd400078e000e */
[----:B0-----:R-:W-:-:S07]  /*15c60*/  @!P2 LEA R8, R7, UR38, 0x1 ;  /* 0x000000260708ac11 */ /* 0x001fce000f8e08ff */
[----:B------:R-:W-:Y:S05]  /*15c70*/  WARPSYNC.COLLECTIVE R15, `(.L_x_7391) ;  /* 0x000000000f087348 */ /* 0x000fea0003c00000 */
[----:B------:R0:W1:Y:S02]  /*15c80*/  SHFL.IDX P6, R14, R13, R12, R11 ;  /* 0x0000000c0d0e7389 */ /* 0x00006400000c000b */
[----:B01----:R-:W-:Y:S01]  /*15c90*/  ENDCOLLECTIVE ;  /* 0x000000000000791b */ /* 0x003fe20003800000 */
.L_x_7391:
[----:B------:R-:W-:Y:S02]  /*15ca0*/  IMAD.MOV.U32 R3, RZ, RZ, R2 ;  /* 0x000000ffff037224 */ /* 0x000fe400078e0002 */
[----:B------:R-:W-:Y:S02]  /*15cb0*/  IMAD.MOV.U32 R13, RZ, RZ, R6 ;  /* 0x000000ffff0d7224 */ /* 0x000fe400078e0006 */
[----:B------:R-:W-:Y:S02]  /*15cc0*/  IMAD.MOV.U32 R12, RZ, RZ, 0x7 ;  /* 0x00000007ff0c7424 */ /* 0x000fe400078e00ff */
[----:B------:R-:W-:-:S07]  /*15cd0*/  IMAD.MOV.U32 R2, RZ, RZ, R14 ;  /* 0x000000ffff027224 */ /* 0x000fce00078e000e */
[----:B------:R-:W-:Y:S05]  /*15ce0*/  WARPSYNC.COLLECTIVE R15, `(.L_x_7392) ;  /* 0x000000000f087348 */ /* 0x000fea0003c00000 */
[----:B------:R0:W1:Y:S02]  /*15cf0*/  SHFL.IDX P6, R14, R13, R12, R11 ;  /* 0x0000000c0d0e7389 */ /* 0x00006400000c000b */
[----:B01----:R-:W-:Y:S01]  /*15d00*/  ENDCOLLECTIVE ;  /* 0x000000000000791b */ /* 0x003fe20003800000 */
.L_x_7392:
[----:B------:R-:W-:-:S05]  /*15d10*/  @!P2 IMAD.WIDE.U32 R2, R10, 0x2, R2 ;  /* 0x000000020a02a825 */ /* 0x000fca00078e0002 */
[----:B------:R-:W-:Y:S01]  /*15d20*/  @!PT LDS RZ, [RZ] ;  /* 0x00000000fffff984 */ /* 0x000fe20000000800 */
[----:B------:R-:W-:Y:S01]  /*15d30*/  @!PT LDS RZ, [RZ] ;  /* 0x00000000fffff984 */ /* 0x000fe20000000800 */
[----:B------:R-:W-:Y:S01]  /*15d40*/  @!PT LDS RZ, [RZ] ;  /* 0x00000000fffff984 */ /* 0x000fe20000000800 */
[----:B------:R-:W-:Y:S04]  /*15d50*/  @!P2 LDGSTS.E.BYPASS.LTC128B.128 [R8+0x13400], desc[UR44][R2.64], !P1 ;  /* 0x134000000208afae */ /* 0x000fe8000c901d6c */
[----:B------:R0:W-:Y:S01]  /*15d60*/  @!P2 LDGSTS.E.BYPASS.LTC128B.128 [R8+0x17400], desc[UR44][R2.64+0x80], !P0 ;  /* 0x174000800208afae */ /* 0x0001e2000c101d6c */
[----:B------:R-:W-:Y:S02]  /*15d70*/  IMAD.MOV.U32 R13, RZ, RZ, R0 ;  /* 0x000000ffff0d7224 */ /* 0x000fe400078e0000 */
[----:B0-----:R-:W-:-:S07]  /*15d80*/  IMAD.MOV.U32 R2, RZ, RZ, R14 ;  /* 0x000000ffff027224 */ /* 0x001fce00078e000e */
[----:B------:R-:W-:Y:S05]  /*15d90*/  WARPSYNC.COLLECTIVE R15, `(.L_x_7393) ;  /* 0x000000000f087348 */ /* 0x000fea0003c00000 */
[----:B------:R0:W1:Y:S02]  /*15da0*/  SHFL.IDX P6, R14, R13, R12, R11 ;  /* 0x0000000c0d0e7389 */ /* 0x00006400000c000b */
[----:B01----:R-:W-:Y:S01]  /*15db0*/  ENDCOLLECTIVE ;  /* 0x000000000000791b */ /* 0x003fe20003800000 */
.L_x_7393:
[----:B------:R-:W-:Y:S05]  /*15dc0*/  BRA `(.L_x_7394) ;  /* 0xffffffcc00bc7947 */ /* 0x000fea000383ffff */
.L_x_7306:
[----:B0-----:R-:W-:-:S04]  /*15dd0*/  IMAD.U32 R3, RZ, RZ, UR38 ;  /* 0x00000026ff037e24 */ /* 0x001fc8000f8e00ff */
[----:B------:R0:W1:Y:S03]  /*15de0*/  SYNCS.PHASECHK.TRANS64.TRYWAIT P0, [R3+URZ+0x28820], R0 ;  /* 0x02882000030075a7 */ /* 0x000066000800017f */
[----:B-1----:R-:W-:Y:S05]  /*15df0*/  @!P0 NANOSLEEP.SYNCS 0x989680 ;  /* 0x009896800000895d */ /* 0x002fea0003900000 */
[----:B------:R-:W1:Y:S02]  /*15e00*/  @!P0 SYNCS.PHASECHK.TRANS64 P0, [R3+URZ+0x28820], R0 ;  /* 0x02882000030085a7 */ /* 0x000e64000800007f */
[----:B-1----:R-:W-:Y:S05]  /*15e10*/  @!P0 BRA `(.L_x_7306) ;  /* 0xfffffffc00ec8947 */ /* 0x002fea000383ffff */
[----:B------:R-:W-:Y:S05]  /*15e20*/  BRA `(.L_x_7395) ;  /* 0xffffffd000107947 */ /* 0x000fea000383ffff */
.L_x_7313:
[----:B-1----:R-:W-:-:S04]  /*15e30*/  IMAD.U32 R3, RZ, RZ, UR38 ;  /* 0x00000026ff037e24 */ /* 0x002fc8000f8e00ff */
[----:B------:R1:W2:Y:S03]  /*15e40*/  SYNCS.PHASECHK.TRANS64.TRYWAIT P0, [R3+URZ+0x28848], R2 ;  /* 0x02884802030075a7 */ /* 0x0002a6000800017f */
[----:B--2---:R-:W-:Y:S05]  /*15e50*/  @!P0 NANOSLEEP.SYNCS 0x989680 ;  /* 0x009896800000895d */ /* 0x004fea0003900000 */
[----:B------:R-:W2:Y:S02]  /*15e60*/  @!P0 SYNCS.PHASECHK.TRANS64 P0, [R3+URZ+0x28848], R2 ;  /* 0x02884802030085a7 */ /* 0x000ea4000800007f */
[----:B--2---:R-:W-:Y:S05]  /*15e70*/  @!P0 BRA `(.L_x_7313) ;  /* 0xfffffffc00ec8947 */ /* 0x004fea000383ffff */
[----:B------:R-:W-:Y:S05]  /*15e80*/  BRA `(.L_x_7396) ;  /* 0xffffffd000f47947 */ /* 0x000fea000383ffff */
.L_x_7319:
[----:B0-----:R-:W-:-:S04]  /*15e90*/  IMAD.U32 R3, RZ, RZ, UR38 ;  /* 0x00000026ff037e24 */ /* 0x001fc8000f8e00ff */
[----:B------:R0:W1:Y:S03]  /*15ea0*/  SYNCS.PHASECHK.TRANS64.TRYWAIT P0, [R3+URZ+0x28860], R2 ;  /* 0x02886002030075a7 */ /* 0x000066000800017f */
[----:B-1----:R-:W-:Y:S05]  /*15eb0*/  @!P0 NANOSLEEP.SYNCS 0x989680 ;  /* 0x009896800000895d */ /* 0x002fea0003900000 */
[----:B------:R-:W1:Y:S02]  /*15ec0*/  @!P0 SYNCS.PHASECHK.TRANS64 P0, [R3+URZ+0x28860], R2 ;  /* 0x02886002030085a7 */ /* 0x000e64000800007f */
[----:B-1----:R-:W-:Y:S05]  /*15ed0*/  @!P0 BRA `(.L_x_7319) ;  /* 0xfffffffc00ec8947 */ /* 0x002fea000383ffff */
[----:B------:R-:W-:Y:S05]  /*15ee0*/  BRA `(.L_x_7397) ;  /* 0xffffffd400907947 */ /* 0x000fea000383ffff */
.L_x_7328:
[----:B-1----:R-:W-:-:S04]  /*15ef0*/  IMAD.U32 R3, RZ, RZ, UR38 ;  /* 0x00000026ff037e24 */ /* 0x002fc8000f8e00ff */
[----:B------:R1:W2:Y:S03]  /*15f00*/  SYNCS.PHASECHK.TRANS64.TRYWAIT P0, [R3+URZ+0x28840], R2 ;  /* 0x02884002030075a7 */ /* 0x0002a6000800017f */
[----:B--2---:R-:W-:Y:S05]  /*15f10*/  @!P0 NANOSLEEP.SYNCS 0x989680 ;  /* 0x009896800000895d */ /* 0x004fea0003900000 */
[----:B------:R-:W2:Y:S02]  /*15f20*/  @!P0 SYNCS.PHASECHK.TRANS64 P0, [R3+URZ+0x28840], R2 ;  /* 0x02884002030085a7 */ /* 0x000ea4000800007f */
[----:B--2---:R-:W-:Y:S05]  /*15f30*/  @!P0 BRA `(.L_x_7328) ;  /* 0xfffffffc00ec8947 */ /* 0x004fea000383ffff */
[----:B------:R-:W-:Y:S05]  /*15f40*/  BRA `(.L_x_7398) ;  /* 0xffffffd800b07947 */ /* 0x000fea000383ffff */
.L_x_7334:
[----:B0-----:R-:W-:-:S04]  /*15f50*/  IMAD.U32 R3, RZ, RZ, UR38 ;  /* 0x00000026ff037e24 */ /* 0x001fc8000f8e00ff */
[----:B------:R0:W1:Y:S03]  /*15f60*/  SYNCS.PHASECHK.TRANS64.TRYWAIT P0, [R3+URZ+0x28868], R2 ;  /* 0x02886802030075a7 */ /* 0x000066000800017f */
[----:B-1----:R-:W-:Y:S05]  /*15f70*/  @!P0 NANOSLEEP.SYNCS 0x989680 ;  /* 0x009896800000895d */ /* 0x002fea0003900000 */
[----:B------:R-:W1:Y:S02]  /*15f80*/  @!P0 SYNCS.PHASECHK.TRANS64 P0, [R3+URZ+0x28868], R2 ;  /* 0x02886802030085a7 */ /* 0x000e64000800007f */
[----:B-1----:R-:W-:Y:S05]  /*15f90*/  @!P0 BRA `(.L_x_7334) ;  /* 0xfffffffc00ec8947 */ /* 0x002fea000383ffff */
[----:B------:R-:W-:Y:S05]  /*15fa0*/  BRA `(.L_x_7399) ;  /* 0xffffffdc00507947 */ /* 0x000fea000383ffff */
.L_x_7343:
[----:B-1----:R-:W-:-:S04]  /*15fb0*/  IMAD.U32 R3, RZ, RZ, UR38 ;  /* 0x00000026ff037e24 */ /* 0x002fc8000f8e00ff */
[----:B------:R1:W2:Y:S03]  /*15fc0*/  SYNCS.PHASECHK.TRANS64.TRYWAIT P0, [R3+URZ+0x28848], R2 ;  /* 0x02884802030075a7 */ /* 0x0002a6000800017f */
[----:B--2---:R-:W-:Y:S05]  /*15fd0*/  @!P0 NANOSLEEP.SYNCS 0x989680 ;  /* 0x009896800000895d */ /* 0x004fea0003900000 */
[----:B------:R-:W2:Y:S02]  /*15fe0*/  @!P0 SYNCS.PHASECHK.TRANS64 P0, [R3+URZ+0x28848], R2 ;  /* 0x02884802030085a7 */ /* 0x000ea4000800007f */
[----:B--2---:R-:W-:Y:S05]  /*15ff0*/  @!P0 BRA `(.L_x_7343) ;  /* 0xfffffffc00ec8947 */ /* 0x004fea000383ffff */
[----:B------:R-:W-:Y:S05]  /*16000*/  BRA `(.L_x_7400) ;  /* 0xffffffe000887947 */ /* 0x000fea000383ffff */
.L_x_7349:
[----:B0-----:R-:W-:-:S04]  /*16010*/  IMAD.U32 R3, RZ, RZ, UR38 ;  /* 0x00000026ff037e24 */ /* 0x001fc8000f8e00ff */
[----:B------:R0:W1:Y:S03]  /*16020*/  SYNCS.PHASECHK.TRANS64.TRYWAIT P0, [R3+URZ+0x28860], R2 ;  /* 0x02886002030075a7 */ /* 0x000066000800017f */
[----:B-1----:R-:W-:Y:S05]  /*16030*/  @!P0 NANOSLEEP.SYNCS 0x989680 ;  /* 0x009896800000895d */ /* 0x002fea0003900000 */
[----:B------:R-:W1:Y:S02]  /*16040*/  @!P0 SYNCS.PHASECHK.TRANS64 P0, [R3+URZ+0x28860], R2 ;  /* 0x02886002030085a7 */ /* 0x000e64000800007f */
[----:B-1----:R-:W-:Y:S05]  /*16050*/  @!P0 BRA `(.L_x_7349) ;  /* 0xfffffffc00ec8947 */ /* 0x002fea000383ffff */
[----:B------:R-:W-:Y:S05]  /*16060*/  BRA `(.L_x_7401) ;  /* 0xffffffe400247947 */ /* 0x000fea000383ffff */
.L_x_7357:
[----:B0-----:R0:W1:Y:S02]  /*16070*/  SYNCS.PHASECHK.TRANS64.TRYWAIT P0, [R3+URZ+0x28860], R2 ;  /* 0x02886002030075a7 */ /* 0x001064000800017f */
[----:B-1----:R-:W-:Y:S05]  /*16080*/  @!P0 NANOSLEEP.SYNCS 0x989680 ;  /* 0x009896800000895d */ /* 0x002fea0003900000 */
[----:B------:R-:W1:Y:S02]  /*16090*/  @!P0 SYNCS.PHASECHK.TRANS64 P0, [R3+URZ+0x28860], R2 ;  /* 0x02886002030085a7 */ /* 0x000e64000800007f */
[----:B-1----:R-:W-:Y:S05]  /*160a0*/  @!P0 BRA `(.L_x_7357) ;  /* 0xfffffffc00f08947 */ /* 0x002fea000383ffff */
[----:B------:R-:W-:Y:S05]  /*160b0*/  BRA `(.L_x_7402) ;  /* 0xffffffe400f07947 */ /* 0x000fea000383ffff */
.L_x_7362:
[----:B0-----:R0:W1:Y:S02]  /*160c0*/  SYNCS.PHASECHK.TRANS64.TRYWAIT P0, [R2+URZ+0x28820], R3 ;  /* 0x02882003020075a7 */ /* 0x001064000800017f */
[----:B-1----:R-:W-:Y:S05]  /*160d0*/  @!P0 NANOSLEEP.SYNCS 0x989680 ;  /* 0x009896800000895d */ /* 0x002fea0003900000 */
[----:B------:R-:W1:Y:S02]  /*160e0*/  @!P0 SYNCS.PHASECHK.TRANS64 P0, [R2+URZ+0x28820], R3 ;  /* 0x02882003020085a7 */ /* 0x000e64000800007f */
[----:B-1----:R-:W-:Y:S05]  /*160f0*/  @!P0 BRA `(.L_x_7362) ;  /* 0xfffffffc00f08947 */ /* 0x002fea000383ffff */
[----:B------:R-:W-:Y:S05]  /*16100*/  BRA `(.L_x_7403) ;  /* 0xffffffe800c07947 */ /* 0x000fea000383ffff */
.L_x_7363:
        /* <DEDUP_REMOVED lines=11> */
.L_x_7405:
[----:B------:R-:W-:Y:S05]  /*161c0*/  BSYNC B0 ;  /* 0x0000000000007941 */ /* 0x000fea0003800000 */
.L_x_7404:
[----:B------:R-:W-:Y:S05]  /*161d0*/  BRA `(.L_x_7406) ;  /* 0xffffffe800a47947 */ /* 0x000fea000383ffff */
.L_x_7364:
[----:B------:R-:W-:Y:S01]  /*161e0*/  BSSY B0, `(.L_x_7407) ;  /* 0x0000006000007945 */ /* 0x000fe20003800000 */
[----:B------:R-:W-:-:S07]  /*161f0*/  IMAD.MOV.U32 R15, RZ, RZ, -0x1 ;  /* 0xffffffffff0f7424 */ /* 0x000fce00078e00ff */
[----:B0-----:R-:W-:Y:S05]  /*16200*/  WARPSYNC.COLLECTIVE R15, `(.L_x_7408) ;  /* 0x000000000f0c7348 */ /* 0x001fea0003c00000 */
[----:B------:R-:W-:Y:S02]  /*16210*/  ELECT P6, UR62, PT ;  /* 0x00000000003e782f */ /* 0x000fe400038c0000 */
[----:B------:R-:W-:Y:S01]  /*16220*/  MOV R14, UR62 ;  /* 0x0000003e000e7c02 */ /* 0x000fe20008000f00 */
[----:B0-----:R-:W-:Y:S10]  /*16230*/  ENDCOLLECTIVE ;  /* 0x000000000000791b */ /* 0x001ff40003800000 */
.L_x_7408:
[----:B------:R-:W-:Y:S05]  /*16240*/  BSYNC B0 ;  /* 0x0000000000007941 */ /* 0x000fea0003800000 */
.L_x_7407:
[----:B------:R-:W-:Y:S05]  /*16250*/  BRA `(.L_x_7409) ;  /* 0xffffffe800987947 */ /* 0x000fea000383ffff */
.L_x_7366:
[----:B0-----:R0:W1:Y:S02]  /*16260*/  SYNCS.PHASECHK.TRANS64.TRYWAIT P0, [R6+URZ], R5 ;  /* 0x00000005060075a7 */ /* 0x001064000800017f */
[----:B-1----:R-:W-:Y:S05]  /*16270*/  @!P0 NANOSLEEP.SYNCS 0x989680 ;  /* 0x009896800000895d */ /* 0x002fea0003900000 */
[----:B------:R-:W1:Y:S02]  /*16280*/  @!P0 SYNCS.PHASECHK.TRANS64 P0, [R6+URZ], R5 ;  /* 0x00000005060085a7 */ /* 0x000e64000800007f */
[----:B-1----:R-:W-:Y:S05]  /*16290*/  @!P0 BRA `(.L_x_7366) ;  /* 0xfffffffc00f08947 */ /* 0x002fea000383ffff */
[----:B------:R-:W-:Y:S05]  /*162a0*/  BRA `(.L_x_7410) ;  /* 0xffffffe800cc7947 */ /* 0x000fea000383ffff */
.L_x_7367:
[----:B-1----:R1:W2:Y:S02]  /*162b0*/  SYNCS.PHASECHK.TRANS64.TRYWAIT P0, [R3+URZ], R4 ;  /* 0x00000004030075a7 */ /* 0x0022a4000800017f */
[----:B--2---:R-:W-:Y:S05]  /*162c0*/  @!P0 NANOSLEEP.SYNCS 0x989680 ;  /* 0x009896800000895d */ /* 0x004fea0003900000 */
[----:B------:R-:W2:Y:S02]  /*162d0*/  @!P0 SYNCS.PHASECHK.TRANS64 P0, [R3+URZ], R4 ;  /* 0x00000004030085a7 */ /* 0x000ea4000800007f */
[----:B--2---:R-:W-:Y:S05]  /*162e0*/  @!P0 BRA `(.L_x_7367) ;  /* 0xfffffffc00f08947 */ /* 0x004fea000383ffff */
[----:B------:R-:W-:Y:S05]  /*162f0*/  BRA `(.L_x_7411) ;  /* 0xffffffe800c07947 */ /* 0x000fea000383ffff */
.L_x_7369:
[----:B-1----:R1:W2:Y:S02]  /*16300*/  SYNCS.PHASECHK.TRANS64.TRYWAIT P0, [R0+URZ], R5 ;  /* 0x00000005000075a7 */ /* 0x0022a4000800017f */
[----:B--2---:R-:W-:Y:S05]  /*16310*/  @!P0 NANOSLEEP.SYNCS 0x989680 ;  /* 0x009896800000895d */ /* 0x004fea0003900000 */
[----:B------:R-:W2:Y:S02]  /*16320*/  @!P0 SYNCS.PHASECHK.TRANS64 P0, [R0+URZ], R5 ;  /* 0x00000005000085a7 */ /* 0x000ea4000800007f */
[----:B--2---:R-:W-:Y:S05]  /*16330*/  @!P0 BRA `(.L_x_7369) ;  /* 0xfffffffc00f08947 */ /* 0x004fea000383ffff */
[----:B------:R-:W-:Y:S05]  /*16340*/  BRA `(.L_x_7412) ;  /* 0xffffffe800c47947 */ /* 0x000fea000383ffff */
.L_x_7413:
        /* <DEDUP_REMOVED lines=11> */
.L_x_14860:


//--------------------- .text._ZN7cutlass13device_kernelIN5flash11enable_sm90INS1_16FlashAttnFwdSm90INS1_25CollectiveMainloopFwdSm90ILi2EN4cute5tupleIJNS5_1CILi1EEES8_S8_EEENS6_IJNS7_ILi128EEESA_SA_EEELi128ENS_6half_tEfNS_4arch4Sm90ELb0ELb1ELb1ELb1ELb0ELb0ELb0ELb1ELb1ELb1ELb1ELb0EEENS1_21CollectiveEpilogueFwdISB_S9_SC_SE_Li256ELb1ELb1ELb1ELb0EEENS1_36VarlenDynamicPersistentTileSchedulerILi128ELi128ELi256ELi128ELb1ELb1ELb1ELb1ELb0ELb1EEEEEEEEEvNT_6ParamsE --------------------------
	.section	.text._ZN7cutlass13device_kernelIN5flash11enable_sm90INS1_16FlashAttnFwdSm90INS1_25CollectiveMainloopFwdSm90ILi2EN4cute5tupleIJNS5_1CILi1EEES8_S8_EEENS6_IJNS7_ILi128EEESA_SA_EEELi128ENS_6half_tEfNS_4arch4Sm90ELb0ELb1ELb1ELb1ELb0ELb0ELb0ELb1ELb1ELb1ELb1ELb0EEENS1_21CollectiveEpilogueFwdISB_S9_SC_SE_Li256ELb1ELb1ELb1ELb0EEENS1_36VarlenDynamicPersistentTileSchedulerILi128ELi128ELi256ELi128ELb1ELb1ELb1ELb1ELb0ELb1EEEEEEEEEvNT_6ParamsE,"ax",@progbits
	.align	128
.text._ZN7cutlass13device_kernelIN5flash11enable_sm90INS1_16FlashAttnFwdSm90INS1_25CollectiveMainloopFwdSm90ILi2EN4cute5tupleIJNS5_1CILi1EEES8_S8_EEENS6_IJNS7_ILi128EEESA_SA_EEELi128ENS_6half_tEfNS_4arch4Sm90ELb0ELb1ELb1ELb1ELb0ELb0ELb0ELb1ELb1ELb1ELb1ELb0EEENS1_21CollectiveEpilogueFwdISB_S9_SC_SE_Li256ELb1ELb1ELb1ELb0EEENS1_36VarlenDynamicPersistentTileSchedulerILi128ELi128ELi256ELi128ELb1ELb1ELb1ELb1ELb0ELb1EEEEEEEEEvNT_6ParamsE:
        .type           _ZN7cutlass13device_kernelIN5flash11enable_sm90INS1_16FlashAttnFwdSm90INS1_25CollectiveMainloopFwdSm90ILi2EN4cute5tupleIJNS5_1CILi1EEES8_S8_EEENS6_IJNS7_ILi128EEESA_SA_EEELi128ENS_6half_tEfNS_4arch4Sm90ELb0ELb1ELb1ELb1ELb0ELb0ELb0ELb1ELb1ELb1ELb1ELb0EEENS1_21CollectiveEpilogueFwdISB_S9_SC_SE_Li256ELb1ELb1ELb1ELb0EEENS1_36VarlenDynamicPersistentTileSchedulerILi128ELi128ELi256ELi128ELb1ELb1ELb1ELb1ELb0ELb1EEEEEEEEEvNT_6ParamsE,@function
        .size           _ZN7cutlass13device_kernelIN5flash11enable_sm90INS1_16FlashAttnFwdSm90INS1_25CollectiveMainloopFwdSm90ILi2EN4cute5tupleIJNS5_1CILi1EEES8_S8_EEENS6_IJNS7_ILi128EEESA_SA_EEELi128ENS_6half_tEfNS_4arch4Sm90ELb0ELb1ELb1ELb1ELb0ELb0ELb0ELb1ELb1ELb1ELb1ELb0EEENS1_21CollectiveEpilogueFwdISB_S9_SC_SE_Li256ELb1ELb1ELb1ELb0EEENS1_36VarlenDynamicPersistentTileSchedulerILi128ELi128ELi256ELi128ELb1ELb1ELb1ELb1ELb0ELb1EEEEEEEEEvNT_6ParamsE,(.L_x_14861 - _ZN7cutlass13device_kernelIN5flash11enable_sm90INS1_16FlashAttnFwdSm90INS1_25CollectiveMainloopFwdSm90ILi2EN4cute5tupleIJNS5_1CILi1EEES8_S8_EEENS6_IJNS7_ILi128EEESA_SA_EEELi128ENS_6half_tEfNS_4arch4Sm90ELb0ELb1ELb1ELb1ELb0ELb0ELb0ELb1ELb1ELb1ELb1ELb0EEENS1_21CollectiveEpilogueFwdISB_S9_SC_SE_Li256ELb1ELb1ELb1ELb0EEENS1_36VarlenDynamicPersistentTileSchedulerILi128ELi128ELi256ELi128ELb1ELb1ELb1ELb1ELb0ELb1EEEEEEEEEvNT_6ParamsE)
        .other          _ZN7cutlass13device_kernelIN5flash11enable_sm90INS1_16FlashAttnFwdSm90INS1_25CollectiveMainloopFwdSm90ILi2EN4cute5tupleIJNS5_1CILi1EEES8_S8_EEENS6_IJNS7_ILi128EEESA_SA_EEELi128ENS_6half_tEfNS_4arch4Sm90ELb0ELb1ELb1ELb1ELb0ELb0ELb0ELb1ELb1ELb1ELb1ELb0EEENS1_21CollectiveEpilogueFwdISB_S9_SC_SE_Li256ELb1ELb1ELb1ELb0EEENS1_36VarlenDynamicPersistentTileSchedulerILi128ELi128ELi256ELi128ELb1ELb1ELb1ELb1ELb0ELb1EEEEEEEEEvNT_6ParamsE,@"STO_CUDA_ENTRY STV_DEFAULT"
_ZN7cutlass13device_kernelIN5flash11enable_sm90INS1_16FlashAttnFwdSm90INS1_25CollectiveMainloopFwdSm90ILi2EN4cute5tupleIJNS5_1CILi1EEES8_S8_EEENS6_IJNS7_ILi128EEESA_SA_EEELi128ENS_6half_tEfNS_4arch4Sm90ELb0ELb1ELb1ELb1ELb0ELb0ELb0ELb1ELb1ELb1ELb1ELb0EEENS1_21CollectiveEpilogueFwdISB_S9_SC_SE_Li256ELb1ELb1ELb1ELb0EEENS1_36VarlenDynamicPersistentTileSchedulerILi128ELi128ELi256ELi128ELb1ELb1ELb1ELb1ELb0ELb1EEEEEEEEEvNT_6ParamsE:
        /* <DEDUP_REMOVED lines=18> */
.L_x_7415:
[----:B------:R-:W-:Y:S05]  /*0120*/  BSYNC B0 ;  /* 0x0000000000007941 */ /* 0x000fea0003800000 */
.L_x_7414:
        /* <DEDUP_REMOVED lines=41> */
.L_x_7416:
        /* <DEDUP_REMOVED lines=22> */
.L_x_7417:
        /* <DEDUP_REMOVED lines=18> */
.L_x_7418:
        /* <DEDUP_REMOVED lines=22> */
.L_x_7419:
        /* <DEDUP_REMOVED lines=22> */
.L_x_7420:
[----:B------:R-:W-:Y:S01]  /*0900*/  PLOP3.LUT P0, PT, PT, PT, UP0, 0x80, 0x0 ;  /* 0x000000000000781c */ /* 0x000fe20003f0f008 */
[----:B------:R-:W-:Y:S01]  /*0910*/  UMOV UR36, 0x1 ;  /* 0x0000000100247882 */ /* 0x000fe20000000000 */
[----:B------:R-:W-:Y:S01]  /*0920*/  NOP ;  /* 0x0000000000007918 */ /* 0x000fe20000000000 */
[----:B------:R-:W-:Y:S01]  /*0930*/  USEL UR36, UR36, 0x2, !UP0 ;  /* 0x0000000224247887 */ /* 0x000fe2000c000000 */
[----:B------:R-:W-:Y:S01]  /*0940*/  ULDC.64 UR52, c[0x0][0x208] ;  /* 0x0000820000347ab9 */ /* 0x000fe20000000a00 */
[----:B012-4-:R-:W-:Y:S08]  /*0950*/  BAR.SYNC.DEFER_BLOCKING 0x0 ;  /* 0x0000000000007b1d */ /* 0x017ff00000010000 */
[----:B------:R-:W-:Y:S05]  /*0960*/  @!P0 BRA `(.L_x_7421) ;  /* 0x0000012400f08947 */ /* 0x000fea0003800000 */
.L_x_7422:
[----:B------:R-:W-:-:S08]  /*0970*/  NOP ;  /* 0x0000000000007918 */ /* 0x000fd00000000000 */
[----:B------:R-:W0:Y:S02]  /*0980*/  USETMAXREG.TRY_ALLOC.CTAPOOL UP0, 0xf0 ;  /* 0x000000f0000079c8 */ /* 0x000e240008000600 */
[----:B0-----:R-:W-:-:S13]  /*0990*/  PLOP3.LUT P0, PT, PT, PT, UP0, 0x80, 0x0 ;  /* 0x000000000000781c */ /* 0x001fda0003f0f008 */
[----:B------:R-:W-:Y:S05]  /*09a0*/  @!P0 BRA `(.L_x_7422) ;  /* 0xfffffffc00f08947 */ /* 0x000fea000383ffff */
[----:B------:R-:W-:Y:S01]  /*09b0*/  LOP3.LUT R0, R6, 0xffffff80, RZ, 0xc0, !PT ;  /* 0xffffff8006007812 */ /* 0x000fe200078ec0ff */
[----:B------:R-:W0:Y:S08]  /*09c0*/  S2UR UR5, SR_CgaCtaId ;  /* 0x00000000000579c3 */ /* 0x000e300000008800 */
[----:B------:R-:W-:Y:S06]  /*09d0*/  BAR.ARV 0x8, 0x180 ;  /* 0x0206000000007b1d */ /* 0x000fec0000002000 */
[----:B------:R-:W-:Y:S01]  /*09e0*/  ISETP.NE.AND P0, PT, R0, 0x80, PT ;  /* 0x000000800000780c */ /* 0x000fe20003f05270 */
[----:B------:R-:W-:-:S12]  /*09f0*/  UMOV UR4, 0x400 ;  /* 0x0000040000047882 */ /* 0x000fd80000000000 */
[----:B------:R-:W-:Y:S06]  /*0a00*/  @!P0 BAR.ARV 0x9, 0x100 ;  /* 0x0244000000008b1d */ /* 0x000fec0000002000 */
[----:B0-----:R-:W-:Y:S02]  /*0a10*/  ULEA UR4, UR5, UR4, 0x18 ;  /* 0x0000000405047291 */ /* 0x001fe4000f8ec03f */
[----:B------:R-:W-:Y:S07]  /*0a20*/  BAR.SYNC.DEFER_BLOCKING 0x5, 0x180 ;  /* 0x0146000000007b1d */ /* 0x000fee0000010000 */
[----:B------:R-:W0:Y:S01]  /*0a30*/  LDS.128 R12, [UR4+0x288d0] ;  /* 0x0288d004ff0c7984 */ /* 0x000e220008000c00 */
[----:B------:R-:W-:Y:S01]  /*0a40*/  ULDC UR4, c[0x0][0xc3c] ;  /* 0x00030f0000047ab9 */ /* 0x000fe20000000800 */
[----:B------:R-:W-:Y:S06]  /*0a50*/  BAR.ARV 0x4, 0x180 ;  /* 0x0106000000007b1d */ /* 0x000fec0000002000 */
[----:B0-----:R-:W-:-:S13]  /*0a60*/  ISETP.GE.AND P0, PT, R15, UR4, PT ;  /* 0x000000040f007c0c */ /* 0x001fda000bf06270 */
[----:B------:R-:W-:Y:S05]  /*0a70*/  @P0 EXIT ;  /* 0x000000000000094d */ /* 0x000fea0003800000 */
[----:B------:R-:W-:Y:S01]  /*0a80*/  VIADD R221, R6, 0xffffff80 ;  /* 0xffffff8006dd7836 */ /* 0x000fe20000000000 */
[----:B------:R-:W-:Y:S01]  /*0a90*/  R2UR UR5, R13 ;  /* 0x000000000d0572ca */ /* 0x000fe200000e0000 */
[----:B------:R-:W-:Y:S01]  /*0aa0*/  ULOP3.LUT UR49, UR36, 0x1, URZ, 0xfc, !UPT ;  /* 0x0000000124317892 */ /* 0x000fe2000f8efc3f */
[----:B------:R-:W-:Y:S01]  /*0ab0*/  R2UR UR7, R14 ;  /* 0x000000000e0772ca */ /* 0x000fe200000e0000 */
[----:B------:R-:W-:Y:S01]  /*0ac0*/  UMOV UR48, URZ ;  /* 0x0000003f00307c82 */ /* 0x000fe20008000000 */
[----:B------:R-:W-:Y:S01]  /*0ad0*/  SHF.R.S32.HI R0, RZ, 0x1f, R221 ;  /* 0x0000001fff007819 */ /* 0x000fe200000114dd */
[----:B------:R-:W-:Y:S01]  /*0ae0*/  UMOV UR50, URZ ;  /* 0x0000003f00327c82 */ /* 0x000fe20008000000 */
[----:B------:R-:W-:Y:S01]  /*0af0*/  R2UR UR6, R15 ;  /* 0x000000000f0672ca */ /* 0x000fe200000e0000 */
[----:B------:R-:W-:Y:S01]  /*0b00*/  UMOV UR47, URZ ;  /* 0x0000003f002f7c82 */ /* 0x000fe20008000000 */
[CC--:B------:R-:W-:Y:S02]  /*0b10*/  LEA.HI R3, R0.reuse, R221.reuse, RZ, 0x7 ;  /* 0x000000dd00037211 */ /* 0x0c0fe400078f38ff */
[----:B------:R-:W-:-:S02]  /*0b20*/  LEA.HI R4, R0, R221, RZ, 0x5 ;  /* 0x000000dd00047211 */ /* 0x000fc400078f28ff */
[----:B------:R-:W-:Y:S02]  /*0b30*/  LOP3.LUT R2, R3, 0xffffff80, RZ, 0xc0, !PT ;  /* 0xffffff8003027812 */ /* 0x000fe400078ec0ff */
[----:B------:R-:W-:Y:S01]  /*0b40*/  SHF.R.S32.HI R216, RZ, 0x7, R3 ;  /* 0x00000007ffd87819 */ /* 0x000fe20000011403 */
[----:B------:R-:W-:Y:S02]  /*0b50*/  IMAD.SHL.U32 R6, R4, 0x20, RZ ;  /* 0x0000002004067824 */ /* 0x000fe400078e00ff */
[----:B------:R-:W-:Y:S01]  /*0b60*/  IMAD.IADD R199, R221, 0x1, -R2 ;  /* 0x00000001ddc77824 */ /* 0x000fe200078e0a02 */
[----:B------:R-:W-:Y:S02]  /*0b70*/  LEA.HI R2, R0, R221, RZ, 0x4 ;  /* 0x000000dd00027211 */ /* 0x000fe400078f20ff */
[----:B------:R-:W-:Y:S02]  /*0b80*/  LOP3.LUT R7, R6, 0xfffffc00, RZ, 0xc0, !PT ;  /* 0xfffffc0006077812 */ /* 0x000fe400078ec0ff */
[----:B------:R-:W-:-:S02]  /*0b90*/  LOP3.LUT R4, R2, 0x3fffff0, RZ, 0xc0, !PT ;  /* 0x03fffff002047812 */ /* 0x000fc400078ec0ff */
[----:B------:R-:W-:Y:S02]  /*0ba0*/  SHF.R.S32.HI R5, RZ, 0x4, R2 ;  /* 0x00000004ff057819 */ /* 0x000fe40000011402 */
[----:B------:R-:W-:Y:S01]  /*0bb0*/  SHF.R.S32.HI R8, RZ, 0x1f, R199 ;  /* 0x0000001fff087819 */ /* 0x000fe200000114c7 */
[----:B------:R-:W-:Y:S01]  /*0bc0*/  IMAD.IADD R4, R221, 0x1, -R4 ;  /* 0x00000001dd047824 */ /* 0x000fe200078e0a04 */
[----:B------:R-:W-:Y:S02]  /*0bd0*/  LEA.HI R2, R2, R5, RZ, 0x1 ;  /* 0x0000000502027211 */ /* 0x000fe400078f08ff */
[----:B------:R-:W-:Y:S01]  /*0be0*/  LEA.HI R9, R8, R199, RZ, 0x2 ;  /* 0x000000c708097211 */ /* 0x000fe200078f10ff */
[----:B------:R-:W-:Y:S01]  /*0bf0*/  IMAD R7, R4, 0x40, R7 ;  /* 0x0000004004077824 */ /* 0x000fe200078e0207 */
[----:B------:R-:W-:Y:S02]  /*0c00*/  LEA.HI R4, R0, R221, RZ, 0x2 ;  /* 0x000000dd00047211 */ /* 0x000fe400078f10ff */
[----:B------:R-:W-:-:S02]  /*0c10*/  LOP3.LUT R2, R2, 0x1ffffffe, RZ, 0xc0, !PT ;  /* 0x1ffffffe02027812 */ /* 0x000fc400078ec0ff */
[----:B------:R-:W-:Y:S02]  /*0c20*/  LOP3.LUT R4, R4, 0xfffffffc, RZ, 0xc0, !PT ;  /* 0xfffffffc04047812 */ /* 0x000fe400078ec0ff */
[--C-:B------:R-:W-:Y:S01]  /*0c30*/  SHF.R.S32.HI R6, RZ, 0x2, R9.reuse ;  /* 0x00000002ff067819 */ /* 0x100fe20000011409 */
[----:B------:R-:W-:Y:S01]  /*0c40*/  IMAD.IADD R2, R5, 0x1, -R2 ;  /* 0x0000000105027824 */ /* 0x000fe200078e0a02 */
[----:B------:R-:W-:Y:S01]  /*0c50*/  SHF.R.S32.HI R11, RZ, 0x1f, R9 ;  /* 0x0000001fff0b7819 */ /* 0x000fe20000011409 */
[----:B------:R-:W-:Y:S01]  /*0c60*/  IMAD.IADD R4, R221, 0x1, -R4 ;  /* 0x00000001dd047824 */ /* 0x000fe200078e0a04 */
[----:B------:R-:W-:Y:S01]  /*0c70*/  LEA.HI R0, R0, R221, RZ, 0x3 ;  /* 0x000000dd00007211 */ /* 0x000fe200078f18ff */
[----:B------:R-:W-:Y:S01]  /*0c80*/  IMAD R218, R2, 0x8, R7 ;  /* 0x0000000802da7824 */ /* 0x000fe200078e0207 */
[----:B------:R-:W-:Y:S02]  /*0c90*/  LEA.HI R11, R11, R6, RZ, 0x3 ;  /* 0x000000060b0b7211 */ /* 0x000fe400078f18ff */
[----:B------:R-:W-:-:S02]  /*0ca0*/  LEA.HI R2, R4, R4, RZ, 0x1 ;  /* 0x0000000404027211 */ /* 0x000fc400078f08ff */
[----:B------:R-:W-:Y:S02]  /*0cb0*/  LOP3.LUT R22, R0, 0xfffffff8, RZ, 0xc0, !PT ;  /* 0xfffffff800167812 */ /* 0x000fe400078ec0ff */
[----:B------:R-:W-:Y:S02]  /*0cc0*/  LOP3.LUT R5, R2, 0x1ffffffe, RZ, 0xc0, !PT ;  /* 0x1ffffffe02057812 */ /* 0x000fe400078ec0ff */
[----:B------:R-:W-:Y:S01]  /*0cd0*/  LOP3.LUT R2, R9, 0x7ffffffc, RZ, 0xc0, !PT ;  /* 0x7ffffffc09027812 */ /* 0x000fe200078ec0ff */
[----:B------:R-:W-:Y:S01]  /*0ce0*/  IMAD.IADD R22, R221, 0x1, -R22 ;  /* 0x00000001dd167824 */ /* 0x000fe200078e0a16 */
[----:B------:R-:W-:Y:S01]  /*0cf0*/  LOP3.LUT R11, R11, 0xfffffff8, RZ, 0xc0, !PT ;  /* 0xfffffff80b0b7812 */ /* 0x000fe200078ec0ff */
[----:B------:R-:W-:Y:S01]  /*0d00*/  IMAD.IADD R4, R4, 0x1, -R5 ;  /* 0x0000000104047824 */ /* 0x000fe200078e0a05 */
[----:B------:R-:W-:Y:S01]  /*0d10*/  LEA.HI R8, R8, R199, RZ, 0x5 ;  /* 0x000000c708087211 */ /* 0x000fe200078f28ff */
[----:B------:R-:W-:Y:S01]  /*0d20*/  IMAD.IADD R2, R199, 0x1, -R2 ;  /* 0x00000001c7027824 */ /* 0x000fe200078e0a02 */
[----:B------:R-:W-:Y:S01]  /*0d30*/  LEA.HI R3, R3, R216, RZ, 0x1 ;  /* 0x000000d803037211 */ /* 0x000fe200078f08ff */
[----:B------:R-:W-:Y:S01]  /*0d40*/  IMAD.IADD R11, R6, 0x1, -R11 ;  /* 0x00000001060b7824 */ /* 0x000fe200078e0a0b */
[----:B------:R-:W-:Y:S01]  /*0d50*/  SHF.R.S32.HI R8, RZ, 0x5, R8 ;  /* 0x00000005ff087819 */ /* 0x000fe20000011408 */
[----:B------:R-:W-:Y:S01]  /*0d60*/  IMAD.SHL.U32 R18, R22, 0x8, RZ ;  /* 0x0000000816127824 */ /* 0x000fe200078e00ff */
[----:B------:R-:W-:Y:S01]  /*0d70*/  LOP3.LUT R3, R3, 0x3fffffe, RZ, 0xc0, !PT ;  /* 0x03fffffe03037812 */ /* 0x000fe200078ec0ff */
[----:B------:R-:W-:Y:S01]  /*0d80*/  IMAD.SHL.U32 R16, R2, 0x2, RZ ;  /* 0x0000000202107824 */ /* 0x000fe200078e00ff */
[----:B------:R-:W-:Y:S01]  /*0d90*/  SHF.R.S32.HI R198, RZ, 0x3, R0 ;  /* 0x00000003ffc67819 */ /* 0x000fe20000011400 */
[----:B------:R-:W-:Y:S01]  /*0da0*/  IMAD R8, R8, 0x10, R11 ;  /* 0x0000001008087824 */ /* 0x000fe200078e020b */
[----:B------:R-:W-:Y:S01]  /*0db0*/  SHF.R.S32.HI R220, RZ, 0x1f, R18 ;  /* 0x0000001fffdc7819 */ /* 0x000fe20000011412 */
[----:B------:R-:W-:Y:S01]  /*0dc0*/  IMAD.IADD R3, R216, 0x1, -R3 ;  /* 0x00000001d8037824 */ /* 0x000fe200078e0a03 */
[----:B------:R-:W-:Y:S01]  /*0dd0*/  SHF.R.S32.HI R215, RZ, 0x1f, R16 ;  /* 0x0000001fffd77819 */ /* 0x000fe20000011410 */
[----:B------:R-:W-:-:S02]  /*0de0*/  VIADD R19, R18, 0x40 ;  /* 0x0000004012137836 */ /* 0x000fc40000000000 */
        /* <DEDUP_REMOVED lines=31> */
[----:B------:R-:W-:Y:S01]  /*0fe0*/  SHF.R.S32.HI R200, RZ, 0x1f, R23 ;  /* 0x0000001fffc87819 */ /* 0x000fe20000011417 */
[----:B------:R-:W-:-:S07]  /*0ff0*/  IMAD R17, R4, 0x8, R217 ;  /* 0x0000000804117824 */ /* 0x000fce00078e02d9 */
.L_x_7526:
[----:B------:R-:W-:Y:S02]  /*1000*/  ULDC.64 UR8, c[0x0][0xa28] ;  /* 0x00028a0000087ab9 */ /* 0x000fe40000000a00 */
        /* <DEDUP_REMOVED lines=10> */
[----:B0-2---:R-:W-:Y:S02]  /*10b0*/  IMAD.U32 R2, RZ, RZ, UR8 ;  /* 0x00000008ff027e24 */ /* 0x005fe4000f8e00ff */
[----:B------:R-:W-:Y:S01]  /*10c0*/  IMAD.U32 R3, RZ, RZ, UR9 ;  /* 0x00000009ff037e24 */ /* 0x000fe2000f8e00ff */
[----:B------:R-:W-:Y:S02]  /*10d0*/  @UP1 UIMAD.WIDE UR8, UR6, 0x4, UR10 ;  /* 0x00000004060818a5 */ /* 0x000fe4000f8e020a */
[----:B------:R-:W-:Y:S02]  /*10e0*/  ULOP3.LUT UR4, UR7, 0xff000000, URZ, 0xc0, !UPT ;  /* 0xff00000007047892 */ /* 0x000fe4000f8ec03f */
[----:B------:R-:W2:Y:S01]  /*10f0*/  @P0 LDG.E R2, desc[UR52][R2.64] ;  /* 0x0000003402020981 */ /* 0x000ea2000c1e1900 */
[----:B------:R-:W-:Y:S01]  /*1100*/  ULDC.64 UR10, c[0x0][0xa20] ;  /* 0x00028800000a7ab9 */ /* 0x000fe20000000a00 */
[----:B----4-:R-:W-:-:S02]  /*1110*/  IMAD.U32 R4, RZ, RZ, UR8 ;  /* 0x00000008ff047e24 */ /* 0x010fc4000f8e00ff */
[----:B------:R-:W-:Y:S01]  /*1120*/  IMAD.U32 R5, RZ, RZ, UR9 ;  /* 0x00000009ff057e24 */ /* 0x000fe2000f8e00ff */
[----:B------:R-:W-:-:S04]  /*1130*/  ULDC.64 UR8, c[0x0][0x418] ;  /* 0x0001060000087ab9 */ /* 0x000fc80000000a00 */
[----:B---3--:R-:W3:Y:S01]  /*1140*/  @P2 LDG.E R4, desc[UR52][R4.64] ;  /* 0x0000003404042981 */ /* 0x008ee2000c1e1900 */
[----:B------:R-:W-:Y:S01]  /*1150*/  UISETP.NE.U32.AND UP0, UPT, UR8, URZ, UPT ;  /* 0x0000003f0800728c */ /* 0x000fe2000bf05070 */
[----:B------:R-:W-:Y:S01]  /*1160*/  ISETP.NE.U32.AND P1, PT, RZ, UR10, PT ;  /* 0x0000000aff007c0c */ /* 0x000fe2000bf25070 */
[----:B------:R-:W-:Y:S02]  /*1170*/  ULOP3.LUT UR45, UR7, 0xff0000, URZ, 0xc0, !UPT ;  /* 0x00ff0000072d7892 */ /* 0x000fe4000f8ec03f */
[----:B------:R-:W-:Y:S01]  /*1180*/  UISETP.NE.AND.EX UP0, UPT, UR9, URZ, UPT, UP0 ;  /* 0x0000003f0900728c */ /* 0x000fe2000bf05300 */
[----:B------:R-:W-:Y:S01]  /*1190*/  ISETP.NE.AND.EX P1, PT, RZ, UR11, PT, P1 ;  /* 0x0000000bff007c0c */ /* 0x000fe2000bf25310 */
[----:B------:R-:W-:Y:S01]  /*11a0*/  ULDC UR8, c[0x0][0x424] ;  /* 0x0001090000087ab9 */ /* 0x000fe20000000800 */
[----:B------:R-:W-:Y:S02]  /*11b0*/  USHF.R.U32.HI UR4, URZ, 0x8, UR4 ;  /* 0x000000083f047899 */ /* 0x000fe40008011604 */
[----:B------:R-:W-:Y:S01]  /*11c0*/  USEL UR8, UR8, 0x1, UP0 ;  /* 0x0000000108087887 */ /* 0x000fe20008000000 */
[----:B------:R-:W-:Y:S01]  /*11d0*/  ULDC UR9, c[0x0][0x2f0] ;  /* 0x0000bc0000097ab9 */ /* 0x000fe20000000800 */
[----:B------:R-:W-:Y:S01]  /*11e0*/  UMOV UR38, URZ ;  /* 0x0000003f00267c82 */ /* 0x000fe20008000000 */
[----:B------:R-:W-:Y:S01]  /*11f0*/  ULEA.HI UR45, UR45, UR4, URZ, 0x10 ;  /* 0x000000042d2d7291 */ /* 0x000fe2000f8f803f */
[----:B------:R-:W-:Y:S01]  /*1200*/  ULDC UR46, c[0x0][0x288] ;  /* 0x0000a200002e7ab9 */ /* 0x000fe20000000800 */
[----:B------:R-:W-:-:S02]  /*1210*/  UIMAD UR4, UR8, UR9, URZ ;  /* 0x00000009080472a4 */ /* 0x000fc4000f8e023f */
[----:B------:R-:W-:Y:S01]  /*1220*/  ULOP3.LUT UR42, UR7, 0xffff, URZ, 0xc0, !UPT ;  /* 0x0000ffff072a7892 */ /* 0x000fe2000f8ec03f */
[----:B--2---:R-:W-:Y:S02]  /*1230*/  @P0 R2UR UR38, R2 ;  /* 0x00000000022602ca */ /* 0x004fe400000e0000 */
[----:B---3--:R-:W-:Y:S01]  /*1240*/  @P2 R2UR UR46, R4 ;  /* 0x00000000042e22ca */ /* 0x008fe200000e0000 */
[----:B-1---5:R-:W-:-:S14]  /*1250*/  @P2 BRA `(.L_x_7423) ;  /* 0x0000000000342947 */ /* 0x022fdc0003800000 */
[----:B------:R-:W-:Y:S02]  /*1260*/  ULDC.64 UR8, c[0x0][0xa00] ;  /* 0x0002800000087ab9 */ /* 0x000fe40000000a00 */
[----:B------:R-:W-:-:S04]  /*1270*/  ISETP.NE.U32.AND P0, PT, RZ, UR8, PT ;  /* 0x00000008ff007c0c */ /* 0x000fc8000bf05070 */
[----:B------:R-:W-:-:S13]  /*1280*/  ISETP.NE.AND.EX P0, PT, RZ, UR9, PT, P0 ;  /* 0x00000009ff007c0c */ /* 0x000fda000bf05300 */
[----:B------:R-:W-:Y:S05]  /*1290*/  @!P0 BRA `(.L_x_7423) ;  /* 0x0000000000248947 */ /* 0x000fea0003800000 */
[----:B------:R-:W-:Y:S02]  /*12a0*/  ULDC.64 UR8, c[0x0][0xa00] ;  /* 0x0002800000087ab9 */ /* 0x000fe40000000a00 */
        /* <DEDUP_REMOVED lines=8> */
.L_x_7423:
[----:B------:R-:W-:Y:S01]  /*1330*/  UMOV UR43, UR6 ;  /* 0x00000006002b7c82 */ /* 0x000fe20008000000 */
[----:B------:R-:W-:Y:S05]  /*1340*/  @!P1 BRA `(.L_x_7424) ;  /* 0x00000000001c9947 */ /* 0x000fea0003800000 */
[----:B------:R-:W-:Y:S02]  /*1350*/  ULDC.64 UR8, c[0x0][0xa20] ;  /* 0x0002880000087ab9 */ /* 0x000fe40000000a00 */
[----:B------:R-:W-:-:S06]  /*1360*/  UIMAD.WIDE UR6, UR6, 0x4, UR8 ;  /* 0x00000004060678a5 */ /* 0x000fcc000f8e0208 */
[----:B------:R-:W-:Y:S02]  /*1370*/  IMAD.U32 R2, RZ, RZ, UR6 ;  /* 0x00000006ff027e24 */ /* 0x000fe4000f8e00ff */
[----:B------:R-:W-:-:S05]  /*1380*/  IMAD.U32 R3, RZ, RZ, UR7 ;  /* 0x00000007ff037e24 */ /* 0x000fca000f8e00ff */
[----:B------:R-:W2:Y:S02]  /*1390*/  LDG.E R2, desc[UR52][R2.64] ;  /* 0x0000003402027981 */ /* 0x000ea4000c1e1900 */
[----:B--2---:R-:W-:Y:S01]  /*13a0*/  R2UR UR4, R2 ;  /* 0x00000000020472ca */ /* 0x004fe200000e0000 */
[----:B------:R-:W-:-:S14]  /*13b0*/  BRA `(.L_x_7425) ;  /* 0x0000000000347947 */ /* 0x000fdc0003800000 */
.L_x_7424:
        /* <DEDUP_REMOVED lines=13> */
.L_x_7425:
[----:B------:R-:W-:Y:S01]  /*1490*/  ULDC UR6, c[0x0][0x448] ;  /* 0x0001120000067ab9 */ /* 0x000fe20000000800 */
[----:B------:R-:W-:Y:S02]  /*14a0*/  USHF.L.U32 UR37, UR5, 0x7, URZ ;  /* 0x0000000705257899 */ /* 0x000fe4000800063f */
[----:B------:R-:W-:Y:S02]  /*14b0*/  UISETP.NE.AND UP0, UPT, UR6, 0x1, UPT ;  /* 0x000000010600788c */ /* 0x000fe4000bf05270 */
[----:B------:R-:W-:Y:S02]  /*14c0*/  UIADD3 UR38, -UR38, UR4, URZ ;  /* 0x0000000426267290 */ /* 0x000fe4000fffe13f */
[----:B------:R-:W-:Y:S01]  /*14d0*/  UIADD3 UR8, UR37, 0x7f, URZ ;  /* 0x0000007f25087890 */ /* 0x000fe2000fffe03f */
[----:B------:R-:W-:Y:S01]  /*14e0*/  ULDC.64 UR4, c[0x0][0x9e0] ;  /* 0x0002780000047ab9 */ /* 0x000fe20000000a00 */
[----:B------:R-:W-:Y:S02]  /*14f0*/  UIADD3 UR9, UR38, 0x1, -UR46 ;  /* 0x0000000126097890 */ /* 0x000fe4000fffe82e */
[----:B------:R-:W-:-:S03]  /*1500*/  UISETP.GE.AND UP1, UPT, UR5, 0x1, UPT ;  /* 0x000000010500788c */ /* 0x000fc6000bf26270 */
        /* <DEDUP_REMOVED lines=18> */
.L_x_7427:
[----:B------:R-:W-:-:S11]  /*1630*/  UISETP.NE.AND UP1, UPT, UR5, 0x1, UPT ;  /* 0x000000010500788c */ /* 0x000fd6000bf25270 */
[----:B------:R-:W-:Y:S02]  /*1640*/  @UP1 ULDC.64 UR10, c[0x0][0x9e8] ;  /* 0x00027a00000a1ab9 */ /* 0x000fe40000000a00 */
[----:B------:R-:W-:-:S04]  /*1650*/  UIMAD.WIDE.U32 UR6, UR8, UR10, URZ ;  /* 0x0000000a080672a5 */ /* 0x000fc8000f8e003f */
[----:B------:R-:W-:-:S12]  /*1660*/  @UP1 USHF.R.U32.HI UR8, URZ, UR11, UR7 ;  /* 0x0000000b3f081299 */ /* 0x000fd80008011607 */
.L_x_7428:
[----:B------:R-:W-:-:S04]  /*1670*/  UIMAD UR8, UR8, UR5, UR5 ;  /* 0x00000005080872a4 */ /* 0x000fc8000f8e0205 */
[----:B------:R-:W-:-:S04]  /*1680*/  UISETP.LT.AND UP1, UPT, UR4, UR8, UPT ;  /* 0x000000080400728c */ /* 0x000fc8000bf21270 */
[----:B------:R-:W-:-:S12]  /*1690*/  USEL UR4, UR4, UR8, UP1 ;  /* 0x0000000804047287 */ /* 0x000fd80008800000 */
.L_x_7426:
[----:B------:R-:W-:Y:S02]  /*16a0*/  UIADD3 UR8, UR38, 0x7f, URZ ;  /* 0x0000007f26087890 */ /* 0x000fe4000fffe03f */
[----:B------:R-:W-:Y:S02]  /*16b0*/  UIADD3 UR9, UR4, 0x7f, URZ ;  /* 0x0000007f04097890 */ /* 0x000fe4000fffe03f */
[----:B------:R-:W-:Y:S02]  /*16c0*/  USHF.R.S32.HI UR4, URZ, 0x1f, UR8 ;  /* 0x0000001f3f047899 */ /* 0x000fe40008011408 */
[----:B------:R-:W-:Y:S01]  /*16d0*/  USHF.R.S32.HI UR10, URZ, 0x1f, UR9 ;  /* 0x0000001f3f0a7899 */ /* 0x000fe20008011409 */
[----:B------:R-:W-:Y:S01]  /*16e0*/  @UP0 ULDC UR6, c[0x0][0x44c] ;  /* 0x0001130000060ab9 */ /* 0x000fe20000000800 */
[----:B------:R-:W-:Y:S02]  /*16f0*/  ULEA.HI UR4, UR4, UR8, URZ, 0x7 ;  /* 0x0000000804047291 */ /* 0x000fe4000f8f383f */
[----:B------:R-:W-:-:S02]  /*1700*/  ULEA.HI UR10, UR10, UR9, URZ, 0x7 ;  /* 0x000000090a0a7291 */ /* 0x000fc4000f8f383f */
[----:B------:R-:W-:Y:S01]  /*1710*/  UIMAD.WIDE.U32 UR6, UR37, UR6, URZ ;  /* 0x00000006250672a5 */ /* 0x000fe2000f8e003f */
[----:B------:R-:W-:Y:S01]  /*1720*/  @UP0 ULDC UR12, c[0x0][0x450] ;  /* 0x00011400000c0ab9 */ /* 0x000fe20000000800 */
[----:B------:R-:W-:Y:S01]  /*1730*/  UMOV UR11, UR37 ;  /* 0x00000025000b7c82 */ /* 0x000fe20008000000 */
[----:B------:R-:W-:Y:S02]  /*1740*/  USHF.R.S32.HI UR4, URZ, 0x7, UR4 ;  /* 0x000000073f047899 */ /* 0x000fe40008011404 */
[----:B------:R-:W-:Y:S02]  /*1750*/  USHF.R.S32.HI UR10, URZ, 0x7, UR10 ;  /* 0x000000073f0a7899 */ /* 0x000fe4000801140a */
[----:B------:R-:W-:Y:S02]  /*1760*/  UIADD3 UR55, UR38, -UR46, URZ ;  /* 0x8000002e26377290 */ /* 0x000fe4000fffe03f */
        /* <DEDUP_REMOVED lines=17> */
.L_x_7430:
[----:B------:R-:W-:-:S11]  /*1880*/  UISETP.NE.AND UP0, UPT, UR5, 0x1, UPT ;  /* 0x000000010500788c */ /* 0x000fd6000bf05270 */
[----:B------:R-:W-:Y:S02]  /*1890*/  @UP0 ULDC.64 UR10, c[0x0][0x9e8] ;  /* 0x00027a00000a0ab9 */ /* 0x000fe40000000a00 */
[----:B------:R-:W-:-:S04]  /*18a0*/  UIMAD.WIDE.U32 UR8, UR7, UR10, URZ ;  /* 0x0000000a070872a5 */ /* 0x000fc8000f8e003f */
[----:B------:R-:W-:-:S12]  /*18b0*/  @UP0 USHF.R.U32.HI UR7, URZ, UR11, UR9 ;  /* 0x0000000b3f070299 */ /* 0x000fd80008011609 */
.L_x_7431:
[----:B------:R-:W-:-:S04]  /*18c0*/  UIMAD UR5, UR7, UR5, URZ ;  /* 0x00000005070572a4 */ /* 0x000fc8000f8e023f */
[----:B------:R-:W-:-:S04]  /*18d0*/  UISETP.LT.AND UP0, UPT, UR4, UR5, UPT ;  /* 0x000000050400728c */ /* 0x000fc8000bf01270 */
[----:B------:R-:W-:-:S12]  /*18e0*/  USEL UR4, UR4, UR5, !UP0 ;  /* 0x0000000504047287 */ /* 0x000fd8000c000000 */
.L_x_7429:
[----:B------:R-:W-:Y:S02]  /*18f0*/  USHF.R.S32.HI UR5, URZ, 0x1f, UR4 ;  /* 0x0000001f3f057899 */ /* 0x000fe40008011404 */
[----:B------:R-:W-:Y:S02]  /*1900*/  ULOP3.LUT UR39, UR45, 0xff, URZ, 0xc0, !UPT ;  /* 0x000000ff2d277892 */ /* 0x000fe4000f8ec03f */
[----:B------:R-:W-:Y:S02]  /*1910*/  ULEA.HI UR5, UR5, UR4, URZ, 0x7 ;  /* 0x0000000405057291 */ /* 0x000fe4000f8f383f */
[----:B------:R-:W-:Y:S02]  /*1920*/  USHF.R.U32.HI UR45, URZ, 0x10, UR45 ;  /* 0x000000103f2d7899 */ /* 0x000fe4000801162d */
[----:B------:R-:W-:Y:S01]  /*1930*/  USHF.R.S32.HI UR5, URZ, 0x7, UR5 ;  /* 0x000000073f057899 */ /* 0x000fe20008011405 */
[----:B------:R-:W-:-:S03]  /*1940*/  UMOV UR4, URZ ;  /* 0x0000003f00047c82 */ /* 0x000fc60008000000 */
[----:B------:R-:W-:-:S04]  /*1950*/  UISETP.LT.AND UP0, UPT, URZ, UR5, UPT ;  /* 0x000000053f00728c */ /* 0x000fc8000bf01270 */
[----:B------:R-:W-:-:S04]  /*1960*/  USEL UR40, URZ, UR5, !UP0 ;  /* 0x000000053f287287 */ /* 0x000fc8000c000000 */
[----:B------:R-:W-:-:S06]  /*1970*/  UISETP.GT.AND UP0, UPT, UR6, UR40, UPT ;  /* 0x000000280600728c */ /* 0x000fcc000bf04270 */
[----:B------:R-:W-:-:S13]  /*1980*/  PLOP3.LUT P0, PT, PT, PT, UP0, 0x80, 0x0 ;  /* 0x000000000000781c */ /* 0x000fda0003f0f008 */
[----:B------:R-:W-:Y:S05]  /*1990*/  @!P0 BRA `(.L_x_7432) ;  /* 0x0000000000948947 */ /* 0x000fea0003800000 */
[----:B------:R-:W-:Y:S01]  /*19a0*/  UISETP.NE.AND UP0, UPT, UR45, URZ, UPT ;  /* 0x0000003f2d00728c */ /* 0x000fe2000bf05270 */
[----:B------:R-:W-:-:S03]  /*19b0*/  ULDC UR4, c[0x0][0x9f0] ;  /* 0x00027c0000047ab9 */ /* 0x000fc60000000800 */
        /* <DEDUP_REMOVED lines=35> */
.L_x_7432:
[----:B------:R-:W-:Y:S01]  /*1bf0*/  UIMAD UR40, UR39, UR4, UR40 ;  /* 0x00000004272872a4 */ /* 0x000fe2000f8e0228 */
[----:B------:R-:W-:Y:S01]  /*1c00*/  IMAD.U32 R90, RZ, RZ, UR6 ;  /* 0x00000006ff5a7e24 */ /* 0x000fe2000f8e00ff */
[----:B------:R-:W-:Y:S01]  /*1c10*/  PLOP3.LUT P0, PT, PT, PT, PT, 0x80, 0x0 ;  /* 0x000000000000781c */ /* 0x000fe20003f0f070 */
[----:B------:R-:W-:Y:S01]  /*1c20*/  IMAD.U32 R3, RZ, RZ, UR4 ;  /* 0x00000004ff037e24 */ /* 0x000fe2000f8e00ff */
[----:B------:R-:W-:Y:S01]  /*1c30*/  CS2R R150, SRZ ;  /* 0x0000000000967805 */ /* 0x000fe2000001ff00 */
[----:B------:R-:W-:Y:S01]  /*1c40*/  IMAD.MOV.U32 R0, RZ, RZ, RZ ;  /* 0x000000ffff007224 */ /* 0x000fe200078e00ff */
[----:B------:R-:W-:Y:S01]  /*1c50*/  CS2R R148, SRZ ;  /* 0x0000000000947805 */ /* 0x000fe2000001ff00 */
[----:B------:R-:W-:Y:S01]  /*1c60*/  IMAD.MOV.U32 R20, RZ, RZ, RZ ;  /* 0x000000ffff147224 */ /* 0x000fe200078e00ff */
[----:B------:R-:W-:Y:S02]  /*1c70*/  VIADDMNMX R90, R3, UR40, R90, PT ;  /* 0x00000028035a7c46 */ /* 0x000fe4000b80015a */
[----:B------:R-:W-:-:S02]  /*1c80*/  CS2R R146, SRZ ;  /* 0x0000000000927805 */ /* 0x000fc4000001ff00 */
[----:B------:R-:W-:Y:S02]  /*1c90*/  CS2R R144, SRZ ;  /* 0x0000000000907805 */ /* 0x000fe4000001ff00 */
[----:B------:R-:W-:Y:S02]  /*1ca0*/  CS2R R142, SRZ ;  /* 0x00000000008e7805 */ /* 0x000fe4000001ff00 */
[----:B------:R-:W-:Y:S02]  /*1cb0*/  ISETP.GT.AND P1, PT, R90, UR40, PT ;  /* 0x000000285a007c0c */ /* 0x000fe4000bf24270 */
        /* <DEDUP_REMOVED lines=28> */
[----:B------:R-:W0:Y:S01]  /*1e80*/  SHFL.IDX PT, R0, R216, RZ, 0x1f ;  /* 0x00001fffd8007589 */ /* 0x000e2200000e0000 */
[----:B------:R-:W1:Y:S01]  /*1e90*/  S2UR UR5, SR_CgaCtaId ;  /* 0x00000000000579c3 */ /* 0x000e620000008800 */
[----:B------:R-:W-:Y:S01]  /*1ea0*/  UMOV UR41, 0x400 ;  /* 0x0000040000297882 */ /* 0x000fe20000000000 */
[----:B0-----:R-:W-:Y:S01]  /*1eb0*/  R2UR UR44, R0 ;  /* 0x00000000002c72ca */ /* 0x001fe200000e0000 */
[----:B-1----:R-:W-:-:S04]  /*1ec0*/  ULEA UR41, UR5, UR41, 0x18 ;  /* 0x0000002905297291 */ /* 0x002fc8000f8ec03f */
[----:B------:R-:W-:-:S04]  /*1ed0*/  UIADD3 UR5, UR41, 0x10400, URZ ;  /* 0x0001040029057890 */ /* 0x000fc8000fffe03f */
[----:B------:R-:W-:-:S04]  /*1ee0*/  ULOP3.LUT UP0, URZ, UR5, 0x3ff, URZ, 0xc0, !UPT ;  /* 0x000003ff053f7892 */ /* 0x000fc8000f80c03f */
[----:B------:R-:W-:Y:S02]  /*1ef0*/  ULEA.HI UR4, UR44, UR44, URZ, 0x1 ;  /* 0x0000002c2c047291 */ /* 0x000fe4000f8f083f */
[----:B------:R-:W-:Y:S02]  /*1f00*/  PLOP3.LUT P0, PT, PT, PT, UP0, 0x80, 0x0 ;  /* 0x000000000000781c */ /* 0x000fe40003f0f008 */
        /* <DEDUP_REMOVED lines=22> */
.L_x_7434:
[----:B------:R-:W-:Y:S01]  /*2070*/  ULEA.HI UR4, UR48, UR48, URZ, 0x1 ;  /* 0x0000003030047291 */ /* 0x000fe2000f8f083f */
[----:B------:R-:W-:-:S03]  /*2080*/  IMAD.U32 R2, RZ, RZ, UR49 ;  /* 0x00000031ff027e24 */ /* 0x000fc6000f8e00ff */
[----:B------:R-:W-:Y:S02]  /*2090*/  ULOP3.LUT UR4, UR4, 0xfffffffe, URZ, 0xc0, !UPT ;  /* 0xfffffffe04047892 */ /* 0x000fe4000f8ec03f */
[----:B------:R-:W-:Y:S02]  /*20a0*/  ISETP.NE.AND P0, PT, R2, 0x3, PT ;  /* 0x000000030200780c */ /* 0x000fe40003f05270 */
[----:B------:R-:W-:-:S06]  /*20b0*/  UIADD3 UR4, UR48, -UR4, URZ ;  /* 0x8000000430047290 */ /* 0x000fcc000fffe03f */
[----:B------:R-:W-:-:S05]  /*20c0*/  IMAD.U32 R0, RZ, RZ, UR4 ;  /* 0x00000004ff007e24 */ /* 0x000fca000f8e00ff */
[----:B------:R-:W-:-:S04]  /*20d0*/  SHF.L.U32 R0, R0, 0x1f, RZ ;  /* 0x0000001f00007819 */ /* 0x000fc800000006ff */
[----:B------:R-:W0:Y:S02]  /*20e0*/  SYNCS.PHASECHK.TRANS64.TRYWAIT P1, [UR41+0x28800], R0 ;  /* 0x02880000ff0075a7 */ /* 0x000e240008020169 */
[----:B0-----:R-:W-:Y:S05]  /*20f0*/  @!P1 BRA `(.L_x_7435) ;  /* 0x0000018000189947 */ /* 0x001fea0003800000 */
.L_x_7658:
[----:B------:R-:W-:Y:S05]  /*2100*/  @!P0 BRA `(.L_x_7436) ;  /* 0x0000000000048947 */ /* 0x000fea0003800000 */
[----:B------:R-:W-:Y:S01]  /*2110*/  BPT.TRAP 0x1 ;  /* 0x000000040000795c */ /* 0x000fe20000300000 */
.L_x_7436:
[----:B------:R-:W-:Y:S02]  /*2120*/  IMAD.U32 R15, RZ, RZ, UR47 ;  /* 0x0000002fff0f7e24 */ /* 0x000fe4000f8e00ff */
[----:B0-----:R-:W-:-:S03]  /*2130*/  IMAD.U32 R0, RZ, RZ, UR50 ;  /* 0x00000032ff007e24 */ /* 0x001fc6000f8e00ff */
[----:B------:R-:W-:Y:S02]  /*2140*/  LEA R15, R15, UR41, 0x3 ;  /* 0x000000290f0f7c11 */ /* 0x000fe4000f8e18ff */
[----:B------:R-:W-:-:S04]  /*2150*/  SHF.L.U32 R0, R0, 0x1f, RZ ;  /* 0x0000001f00007819 */ /* 0x000fc800000006ff */
[----:B------:R0:W1:Y:S01]  /*2160*/  SYNCS.PHASECHK.TRANS64.TRYWAIT P2, [R15+URZ+0x28830], R0 ;  /* 0x028830000f0075a7 */ /* 0x000062000804017f */
[----:B------:R-:W-:Y:S05]  /*2170*/  @!P0 BRA `(.L_x_7437) ;  /* 0x0000000000048947 */ /* 0x000fea0003800000 */
[----:B------:R-:W-:Y:S01]  /*2180*/  BPT.TRAP 0x1 ;  /* 0x000000040000795c */ /* 0x000fe20000300000 */
.L_x_7437:
[----:B------:R-:W2:Y:S02]  /*2190*/  S2R R2, SR_TID.X ;  /* 0x0000000000027919 */ /* 0x000ea40000002100 */
[----:B--2---:R-:W-:-:S04]  /*21a0*/  LOP3.LUT R2, R2, 0x7f, RZ, 0xc0, !PT ;  /* 0x0000007f02027812 */ /* 0x004fc800078ec0ff */
[----:B------:R-:W-:Y:S01]  /*21b0*/  ISETP.NE.AND P1, PT, R2, RZ, PT ;  /* 0x000000ff0200720c */ /* 0x000fe20003f25270 */
[----:B-1----:R-:W-:-:S12]  /*21c0*/  @P2 BRA `(.L_x_7438) ;  /* 0x0000000000082947 */ /* 0x002fd80003800000 */
[----:B------:R-:W1:Y:S02]  /*21d0*/  SYNCS.PHASECHK.TRANS64.TRYWAIT P2, [R15+URZ+0x28830], R0 ;  /* 0x028830000f0075a7 */ /* 0x000e64000804017f */
[----:B-1----:R-:W-:Y:S05]  /*21e0*/  @!P2 BRA `(.L_x_7439) ;  /* 0x0000017c00f4a947 */ /* 0x002fea0003800000 */
.L_x_7438:
[----:B------:R-:W-:Y:S05]  /*21f0*/  WARPSYNC.ALL ;  /* 0x0000000000007948 */ /* 0x000fea0003800000 */
[----:B------:R-:W-:Y:S01]  /*2200*/  UIADD3 UR4, UR41, 0x18400, URZ ;  /* 0x0001840029047890 */ /* 0x000fe2000fffe03f */
[----:B------:R-:W-:Y:S01]  /*2210*/  WARPGROUP.ARRIVE ;  /* 0x00000000000079c5 */ /* 0x000fe20000000000 */
[----:B------:R-:W-:Y:S01]  /*2220*/  ULOP3.LUT UR32, UR54, 0x10000, URZ, 0xfc, !UPT ;  /* 0x0001000036207892 */ /* 0x000fe2000f8efc3f */
[----:B------:R-:W-:Y:S01]  /*2230*/  VIADD R20, R17, UR37 ;  /* 0x0000002511147c36 */ /* 0x000fe20008000000 */
[----:B------:R-:W-:Y:S01]  /*2240*/  USHF.R.U32.HI UR4, URZ, 0x4, UR4 ;  /* 0x000000043f047899 */ /* 0x000fe20008011604 */
[----:B01----:R-:W-:Y:S01]  /*2250*/  @!P1 VIADD R15, R15, 0x28840 ;  /* 0x000288400f0f9836 */ /* 0x003fe20000000000 */
[----:B------:R-:W-:Y:S01]  /*2260*/  UMOV UR33, 0x40000040 ;  /* 0x4000004000217882 */ /* 0x000fe20000000000 */
[----:B------:R-:W-:Y:S01]  /*2270*/  UMOV UR35, 0x40000040 ;  /* 0x4000004000237882 */ /* 0x000fe20000000000 */
[----:B------:R-:W-:Y:S01]  /*2280*/  ULOP3.LUT UR4, UR4, 0x3fff, URZ, 0xc0, !UPT ;  /* 0x00003fff04047892 */ /* 0x000fe2000f8ec03f */
[----:B------:R-:W-:Y:S01]  /*2290*/  UMOV UR5, 0x40000040 ;  /* 0x4000004000057882 */ /* 0x000fe20000000000 */
[----:B------:R-:W-:-:S02]  /*22a0*/  UMOV UR7, 0x40000040 ;  /* 0x4000004000077882 */ /* 0x000fc40000000000 */
[----:B------:R-:W-:Y:S01]  /*22b0*/  ULOP3.LUT UR51, UR4, 0x10000, URZ, 0xfc, !UPT ;  /* 0x0001000004337892 */ /* 0x000fe2000f8efc3f */
[----:B------:R-:W-:Y:S01]  /*22c0*/  @!P1 PRMT R15, RZ, 0x654, R15 ;  /* 0x00000654ff0f9816 */ /* 0x000fe2000000000f */
[----:B------:R-:W-:Y:S02]  /*22d0*/  UIADD3 UR4, UR32, 0x2, URZ ;  /* 0x0000000220047890 */ /* 0x000fe4000fffe03f */
[----:B------:R-:W-:Y:S02]  /*22e0*/  ULEA UR34, UR47, UR51, 0xb ;  /* 0x000000332f227291 */ /* 0x000fe4000f8e583f */
[----:B------:R-:W-:Y:S02]  /*22f0*/  UIADD3 UR8, UR32, 0x4, URZ ;  /* 0x0000000420087890 */ /* 0x000fe4000fffe03f */
[----:B------:R-:W-:Y:S02]  /*2300*/  UIADD3 UR6, UR34, 0x2, URZ ;  /* 0x0000000222067890 */ /* 0x000fe4000fffe03f */
[----:B------:R-:W-:Y:S01]  /*2310*/  UIADD3 UR10, UR34, 0x4, URZ ;  /* 0x00000004220a7890 */ /* 0x000fe2000fffe03f */
[----:B------:R-:W-:-:S02]  /*2320*/  UMOV UR9, 0x40000040 ;  /* 0x4000004000097882 */ /* 0x000fc40000000000 */
[----:B------:R-:W-:Y:S01]  /*2330*/  HGMMA.64x128x16.F32 R24, gdesc[UR32], RZ, !UPT, gsb0 ;  /* 0x01e00000201879f0 */ /* 0x000fe2000c0008ff */
        /* <DEDUP_REMOVED lines=21> */
[----:B------:R-:W-:-:S02]  /*2490*/  ULDC UR54, c[0x0][0x9dc] ;  /* 0x0002770000367ab9 */ /* 0x000fc40000000800 */
[----:B------:R-:W-:Y:S01]  /*24a0*/  ULOP3.LUT UR54, URZ, UR54, URZ, 0x33, !UPT ;  /* 0x000000363f367292 */ /* 0x000fe2000f8e333f */
[----:B------:R-:W-:Y:S02]  /*24b0*/  WARPGROUP.DEPBAR.LE gsb0, 0x0 ;  /* 0x00008000000079c5 */ /* 0x000fe40000010000 */
[----:B------:R-:W-:-:S06]  /*24c0*/  WARPGROUP.ARRIVE ;  /* 0x00000000000079c5 */ /* 0x000fcc0000000000 */
[----:B------:R-:W-:Y:S01]  /*24d0*/  HGMMA.64x128x16.F32 R24, gdesc[UR4], R24, gsb0 ;  /* 0x01e00000041879f0 */ /* 0x000fe20008000818 */
[----:B------:R-:W-:Y:S01]  /*24e0*/  ULDC UR7, c[0x0][0x448] ;  /* 0x0001120000077ab9 */ /* 0x000fe20000000800 */
[----:B------:R-:W-:Y:S01]  /*24f0*/  ULDC UR6, c[0x0][0x9d8] ;  /* 0x0002760000067ab9 */ /* 0x000fe20000000800 */
[----:B------:R-:W-:-:S06]  /*2500*/  UISETP.NE.AND UP0, UPT, UR7, 0x1, UPT ;  /* 0x000000010700788c */ /* 0x000fcc000bf05270 */
[----:B------:R-:W-:Y:S02]  /*2510*/  PLOP3.LUT P2, PT, PT, PT, UP0, 0x80, 0x0 ;  /* 0x000000000000781c */ /* 0x000fe40003f4f008 */
[----:B------:R-:W-:-:S03]  /*2520*/  PLOP3.LUT P3, PT, PT, PT, UP0, 0x80, 0x0 ;  /* 0x000000000000781c */ /* 0x000fc60003f6f008 */
[----:B------:R-:W-:Y:S01]  /*2530*/  @UP0 ULDC UR7, c[0x0][0x44c] ;  /* 0x0001130000070ab9 */ /* 0x000fe20000000800 */
        /* <DEDUP_REMOVED lines=21> */
[----:B------:R-:W-:-:S04]  /*2690*/  @P2 IMAD.HI.U32 R34, R20, UR7, RZ ;  /* 0x0000000714222c27 */ /* 0x000fc8000f8e00ff */
[----:B------:R-:W-:Y:S01]  /*26a0*/  FMUL.FTZ R31, R41, UR6 ;  /* 0x00000006291f7c20 */ /* 0x000fe20008410000 */
[----:B------:R-:W-:Y:S01]  /*26b0*/  FMUL.FTZ R41, R54, UR6 ;  /* 0x0000000636297c20 */ /* 0x000fe20008410000 */
[----:B------:R-:W-:Y:S01]  /*26c0*/  FMUL.FTZ R54, R74, UR6 ;  /* 0x000000064a367c20 */ /* 0x000fe20008410000 */
[----:B------:R-:W-:Y:S01]  /*26d0*/  @UP0 ULDC UR7, c[0x0][0x450] ;  /* 0x0001140000070ab9 */ /* 0x000fe20000000800 */
[----:B------:R-:W-:Y:S01]  /*26e0*/  FMUL.FTZ R57, R57, UR6 ;  /* 0x0000000639397c20 */ /* 0x000fe20008410000 */
[----:B------:R-:W-:Y:S02]  /*26f0*/  IMAD.MOV.U32 R74, RZ, RZ, R20 ;  /* 0x000000ffff4a7224 */ /* 0x000fe400078e0014 */
[----:B------:R-:W-:Y:S01]  /*2700*/  FMUL.FTZ R48, R48, UR6 ;  /* 0x0000000630307c20 */ /* 0x000fe20008410000 */
[----:B------:R-:W-:Y:S01]  /*2710*/  FMUL.FTZ R52, R52, UR6 ;  /* 0x0000000634347c20 */ /* 0x000fe20008410000 */
[----:B------:R-:W-:Y:S01]  /*2720*/  FMUL.FTZ R56, R56, UR6 ;  /* 0x0000000638387c20 */ /* 0x000fe20008410000 */
        /* <DEDUP_REMOVED lines=21> */
[----:B------:R0:W1:Y:S01]  /*2880*/  MUFU.TANH R39, R48 ;  /* 0x0000003000277308 */ /* 0x0000620000002400 */
[----:B------:R-:W-:Y:S01]  /*2890*/  FMUL.FTZ R38, R50, UR6 ;  /* 0x0000000632267c20 */ /* 0x000fe20008410000 */
[----:B------:R-:W-:Y:S01]  /*28a0*/  FMUL.FTZ R40, R51, UR6 ;  /* 0x0000000633287c20 */ /* 0x000fe20008410000 */
[----:B------:R-:W-:Y:S01]  /*28b0*/  FMUL.FTZ R42, R55, UR6 ;  /* 0x00000006372a7c20 */ /* 0x000fe20008410000 */
[----:B------:R2:W-:Y:S01]  /*28c0*/  @!P1 SYNCS.ARRIVE.TRANS64.RED.A1T0 RZ, [R15+URZ], RZ ;  /* 0x000000ff0fff99a7 */ /* 0x0005e2000810043f */
[----:B------:R-:W-:Y:S01]  /*28d0*/  FMUL.FTZ R7, R35, UR6 ;  /* 0x0000000623077c20 */ /* 0x000fe20008410000 */
[----:B------:R-:W-:Y:S01]  /*28e0*/  FMUL.FTZ R49, R49, UR6 ;  /* 0x0000000631317c20 */ /* 0x000fe20008410000 */
[----:B------:R-:W-:Y:S01]  /*28f0*/  FMUL.FTZ R53, R53, UR6 ;  /* 0x0000000635357c20 */ /* 0x000fe20008410000 */
[----:B------:R3:W4:Y:S01]  /*2900*/  MUFU.TANH R43, R52 ;  /* 0x00000034002b7308 */ /* 0x0007220000002400 */
        /* <DEDUP_REMOVED lines=9> */
[----:B0-----:R-:W-:Y:S01]  /*29a0*/  FMUL.FTZ R48, R66, UR6 ;  /* 0x0000000642307c20 */ /* 0x001fe20008410000 */
[----:B------:R-:W-:Y:S01]  /*29b0*/  FMUL.FTZ R50, R67, UR6 ;  /* 0x0000000643327c20 */ /* 0x000fe20008410000 */
[----:B------:R-:W-:Y:S01]  /*29c0*/  FMUL.FTZ R68, R68, UR6 ;  /* 0x0000000644447c20 */ /* 0x000fe20008410000 */
[----:B------:R-:W-:Y:S01]  /*29d0*/  FMUL.FTZ R69, R69, UR6 ;  /* 0x0000000645457c20 */ /* 0x000fe20008410000 */
[----:B------:R-:W-:Y:S01]  /*29e0*/  FMUL.FTZ R51, R70, UR6 ;  /* 0x0000000646337c20 */ /* 0x000fe20008410000 */
[----:B---3--:R-:W-:Y:S01]  /*29f0*/  FMUL.FTZ R52, R71, UR6 ;  /* 0x0000000647347c20 */ /* 0x008fe20008410000 */
[----:B------:R0:W3:Y:S01]  /*2a00*/  MUFU.TANH R91, R57 ;  /* 0x00000039005b7308 */ /* 0x0000e20000002400 */
[----:B------:R-:W-:Y:S01]  /*2a10*/  FMUL.FTZ R72, R72, UR6 ;  /* 0x0000000648487c20 */ /* 0x000fe20008410000 */
[----:B------:R-:W-:Y:S01]  /*2a20*/  FMUL.FTZ R73, R73, UR6 ;  /* 0x0000000649497c20 */ /* 0x000fe20008410000 */
[----:B------:R-:W-:Y:S01]  /*2a30*/  FMUL.FTZ R55, R75, UR6 ;  /* 0x000000064b377c20 */ /* 0x000fe20008410000 */
[----:B------:R-:W-:Y:S01]  /*2a40*/  FMUL.FTZ R76, R76, UR6 ;  /* 0x000000064c4c7c20 */ /* 0x000fe20008410000 */
[----:B------:R-:W-:Y:S01]  /*2a50*/  FMUL.FTZ R77, R77, UR6 ;  /* 0x000000064d4d7c20 */ /* 0x000fe20008410000 */
        /* <DEDUP_REMOVED lines=8> */
[----:B0-----:R-:W0:Y:S01]  /*2ae0*/  SHFL.IDX PT, R57, R74, RZ, 0x1c1f ;  /* 0x001c1fff4a397589 */ /* 0x001e2200000e0000 */
[----:B------:R-:W-:Y:S01]  /*2af0*/  FMUL.FTZ R20, R86, UR6 ;  /* 0x0000000656147c20 */ /* 0x000fe20008410000 */
[----:B--2---:R-:W-:Y:S01]  /*2b00*/  FMUL.FTZ R15, R87, UR6 ;  /* 0x00000006570f7c20 */ /* 0x004fe20008410000 */
[----:B------:R-:W-:Y:S01]  /*2b10*/  IMAD.MOV.U32 R35, RZ, RZ, -0x80 ;  /* 0xffffff80ff237424 */ /* 0x000fe200078e00ff */
[----:B------:R-:W-:Y:S01]  /*2b20*/  ULDC.64 UR6, c[0x0][0x9e0] ;  /* 0x0002780000067ab9 */ /* 0x000fe20000000a00 */
[----:B------:R-:W2:Y:S01]  /*2b30*/  MUFU.TANH R2, R2 ;  /* 0x0000000200027308 */ /* 0x000ea20000002400 */
[----:B------:R-:W-:Y:S01]  /*2b40*/  UISETP.GE.AND UP1, UPT, UR7, 0x1, UPT ;  /* 0x000000010700788c */ /* 0x000fe2000bf26270 */
[C---:B------:R-:W-:Y:S01]  /*2b50*/  IMAD R79, R90.reuse, R35, 0x80 ;  /* 0x000000805a4f7424 */ /* 0x040fe200078e0223 */
[----:B------:R-:W-:Y:S01]  /*2b60*/  LEA R75, R90, 0xffffff80, 0x7 ;  /* 0xffffff805a4b7811 */ /* 0x000fe200078e38ff */
[----:B------:R-:W-:-:S03]  /*2b70*/  IMAD.U32 R35, RZ, RZ, UR46 ;  /* 0x0000002eff237e24 */ /* 0x000fc6000f8e00ff */
[----:B------:R-:W-:Y:S01]  /*2b80*/  PLOP3.LUT P2, PT, PT, PT, UP1, 0x40, 0x0 ;  /* 0x000000000000781c */ /* 0x000fe20003f4e818 */
[----:B------:R-:W0:Y:S01]  /*2b90*/  MUFU.TANH R21, R21 ;  /* 0x0000001500157308 */ /* 0x000e220000002400 */
[C-C-:B------:R-:W-:Y:S02]  /*2ba0*/  IADD3 R34, -R16.reuse, 0x1, R79.reuse ;  /* 0x0000000110227810 */ /* 0x140fe40007ffe14f */
[----:B------:R-:W-:Y:S02]  /*2bb0*/  IADD3 R78, -R16, UR38, R79 ;  /* 0x00000026104e7c10 */ /* 0x000fe4000fffe14f */
[----:B------:R-:W-:-:S03]  /*2bc0*/  IADD3 R34, -R35, UR38, R34 ;  /* 0x0000002623227c10 */ /* 0x000fc6000fffe122 */
[----:B------:R-:W1:Y:S02]  /*2bd0*/  MUFU.TANH R0, R0 ;  /* 0x0000000000007308 */ /* 0x000e640000002400 */
[C---:B------:R-:W-:Y:S02]  /*2be0*/  VIADD R83, R34.reuse, UR6 ;  /* 0x0000000622537c36 */ /* 0x040fe40008000000 */
[----:B------:R-:W-:-:S04]  /*2bf0*/  VIADD R82, R34, UR54 ;  /* 0x0000003622527c36 */ /* 0x000fc80008000000 */
[----:B------:R-:W1:Y:S01]  /*2c00*/  MUFU.TANH R3, R3 ;  /* 0x0000000300037308 */ /* 0x000e620000002400 */
[----:B0-----:R-:W-:-:S07]  /*2c10*/  IMAD.IADD R70, R82, 0x1, R57 ;  /* 0x0000000152467824 */ /* 0x001fce00078e0239 */
        /* <DEDUP_REMOVED lines=56> */
[----:B-----5:R-:W-:Y:S01]  /*2fa0*/  VIADDMNMX R53, R57, R83, R78, PT ;  /* 0x0000005339357246 */ /* 0x020fe2000380014e */
[----:B-1234-:R-:W-:Y:S06]  /*2fb0*/  @P2 BRA `(.L_x_7440) ;  /* 0x00000000005c2947 */ /* 0x01efec0003800000 */
        /* <DEDUP_REMOVED lines=13> */
.L_x_7442:
[----:B------:R-:W-:-:S06]  /*3090*/  UISETP.NE.AND UP2, UPT, UR7, 0x1, UPT ;  /* 0x000000010700788c */ /* 0x000fcc000bf45270 */
[----:B------:R-:W-:-:S05]  /*30a0*/  PLOP3.LUT P2, PT, PT, PT, UP2, 0x80, 0x0 ;  /* 0x000000000000781c */ /* 0x000fca0003f4f028 */
[----:B------:R-:W-:-:S08]  /*30b0*/  @UP2 ULDC.64 UR10, c[0x0][0x9e8] ;  /* 0x00027a00000a2ab9 */ /* 0x000fd00000000a00 */
[----:B------:R-:W-:-:S05]  /*30c0*/  @P2 IMAD.HI.U32 R35, R34, UR10, RZ ;  /* 0x0000000a22232c27 */ /* 0x000fca000f8e00ff */
[----:B------:R-:W-:-:S07]  /*30d0*/  @P2 SHF.R.U32.HI R34, RZ, UR11, R35 ;  /* 0x0000000bff222c19 */ /* 0x000fce0008011623 */
.L_x_7443:
[----:B------:R-:W-:Y:S05]  /*30e0*/  BSYNC B0 ;  /* 0x0000000000007941 */ /* 0x000fea0003800000 */
.L_x_7441:
[----:B------:R-:W-:-:S04]  /*30f0*/  IMAD R35, R34, UR7, -R75 ;  /* 0x0000000722237c24 */ /* 0x000fc8000f8e0a4b */
[----:B------:R-:W-:-:S05]  /*3100*/  IMAD.IADD R35, R35, 0x1, -R16 ;  /* 0x0000000123237824 */ /* 0x000fca00078e0a10 */
[----:B------:R-:W-:Y:S02]  /*3110*/  VIMNMX R70, R70, R35, !PT ;  /* 0x0000002346467248 */ /* 0x000fe40007fe0100 */
[----:B------:R-:W-:-:S07]  /*3120*/  VIADDMNMX R53, R35, UR7, R53, PT ;  /* 0x0000000723357c46 */ /* 0x000fce000b800135 */
.L_x_7440:
        /* <DEDUP_REMOVED lines=8> */
[----:B------:R-:W-:Y:S02]  /*31b0*/  P2R R87, PR, RZ, 0x20 ;  /* 0x00000020ff577803 */ /* 0x000fe40000000000 */
[----:B------:R-:W-:Y:S02]  /*31c0*/  ISETP.LT.OR P3, PT, R53, 0xa, P3 ;  /* 0x0000000a3500780c */ /* 0x000fe40001f61670 */
[----:B------:R-:W-:Y:S02]  /*31d0*/  ISETP.GT.AND P4, PT, R70, 0x8, !P4 ;  /* 0x000000084600780c */ /* 0x000fe40006784270 */
[----:B------:R-:W-:-:S02]  /*31e0*/  ISETP.GE.AND P5, PT, R79, 0x11, PT ;  /* 0x000000114f00780c */ /* 0x000fc40003fa6270 */
[----:B0-----:R-:W-:Y:S02]  /*31f0*/  FSEL R61, R25, -INF , !P3 ;  /* 0xff800000193d7808 */ /* 0x001fe40005800000 */
[C---:B------:R-:W-:Y:S02]  /*3200*/  ISETP.LT.OR P4, PT, R53.reuse, 0x9, P4 ;  /* 0x000000093500780c */ /* 0x040fe40002781670 */
[----:B------:R-:W-:Y:S02]  /*3210*/  ISETP.GT.AND P3, PT, R70, 0x10, !P5 ;  /* 0x000000104600780c */ /* 0x000fe40006f64270 */
[----:B------:R-:W-:Y:S02]  /*3220*/  FSEL R73, R24, -INF , !P4 ;  /* 0xff80000018497808 */ /* 0x000fe40006000000 */
        /* <DEDUP_REMOVED lines=28> */
[----:B------:R-:W-:Y:S01]  /*33f0*/  ISETP.GT.AND P3, PT, R70, 0x28, !P4 ;  /* 0x000000284600780c */ /* 0x000fe20006764270 */
[----:B------:R-:W0:Y:S01]  /*3400*/  SHFL.IDX PT, R31, R74, 0x1, 0x1c1f ;  /* 0x003c1f004a1f7f89 */ /* 0x000e2200000e0000 */
        /* <DEDUP_REMOVED lines=9> */
[C---:B------:R-:W-:Y:S02]  /*34a0*/  ISETP.GT.AND P3, PT, R70.reuse, 0x30, !P4 ;  /* 0x000000304600780c */ /* 0x040fe40006764270 */
        /* <DEDUP_REMOVED lines=99> */
[----:B0-----:R-:W-:-:S03]  /*3ae0*/  IMAD.IADD R70, R82, 0x1, R31 ;  /* 0x0000000152467824 */ /* 0x001fc600078e021f */
        /* <DEDUP_REMOVED lines=19> */
.L_x_7446:
[----:B------:R-:W-:-:S06]  /*3c20*/  UISETP.NE.AND UP2, UPT, UR7, 0x1, UPT ;  /* 0x000000010700788c */ /* 0x000fcc000bf45270 */
[----:B------:R-:W-:-:S05]  /*3c30*/  PLOP3.LUT P6, PT, PT, PT, UP2, 0x80, 0x0 ;  /* 0x000000000000781c */ /* 0x000fca0003fcf028 */
[----:B------:R-:W-:-:S08]  /*3c40*/  @UP2 ULDC.64 UR10, c[0x0][0x9e8] ;  /* 0x00027a00000a2ab9 */ /* 0x000fd00000000a00 */
[----:B------:R-:W-:Y:S01]  /*3c50*/  @P6 IMAD.HI.U32 R31, R28, UR10, RZ ;  /* 0x0000000a1c1f6c27 */ /* 0x000fe2000f8e00ff */
[----:B------:R-:W-:-:S13]  /*3c60*/  PLOP3.LUT P6, PT, PT, PT, UP2, 0x80, 0x0 ;  /* 0x000000000000781c */ /* 0x000fda0003fcf028 */
[----:B------:R-:W-:-:S07]  /*3c70*/  @P6 SHF.R.U32.HI R28, RZ, UR11, R31 ;  /* 0x0000000bff1c6c19 */ /* 0x000fce000801161f */
.L_x_7447:
[----:B------:R-:W-:Y:S05]  /*3c80*/  BSYNC B0 ;  /* 0x0000000000007941 */ /* 0x000fea0003800000 */
.L_x_7445:
[----:B------:R-:W-:-:S04]  /*3c90*/  IMAD R31, R28, UR7, -R75 ;  /* 0x000000071c1f7c24 */ /* 0x000fc8000f8e0a4b */
[----:B------:R-:W-:-:S05]  /*3ca0*/  IMAD.IADD R31, R31, 0x1, -R16 ;  /* 0x000000011f1f7824 */ /* 0x000fca00078e0a10 */
[----:B------:R-:W-:Y:S02]  /*3cb0*/  VIMNMX R70, R70, R31, !PT ;  /* 0x0000001f46467248 */ /* 0x000fe40007fe0100 */
[----:B------:R-:W-:-:S07]  /*3cc0*/  VIADDMNMX R53, R31, UR7, R53, PT ;  /* 0x000000071f357c46 */ /* 0x000fce000b800135 */
.L_x_7444:
[----:B------:R-:W-:Y:S01]  /*3cd0*/  ISETP.GT.AND P2, PT, R70, 0x1, !P2 ;  /* 0x000000014600780c */ /* 0x000fe20005744270 */
[----:B------:R-:W-:Y:S01]  /*3ce0*/  ULDC UR10, c[0x0][0x988] ;  /* 0x00026200000a7ab9 */ /* 0x000fe20000000800 */
[----:B------:R-:W-:Y:S01]  /*3cf0*/  ISETP.NE.AND P6, PT, R100, RZ, PT ;  /* 0x000000ff6400720c */ /* 0x000fe20003fc5270 */
[----:B------:R-:W-:Y:S01]  /*3d00*/  @UP0 ULDC UR14, c[0x0][0x44c] ;  /* 0x00011300000e0ab9 */ /* 0x000fe20000000800 */
[----:B------:R-:W-:Y:S01]  /*3d10*/  ISETP.LT.OR P2, PT, R53, 0x2, P2 ;  /* 0x000000023500780c */ /* 0x000fe20001741670 */
[----:B------:R-:W-:Y:S01]  /*3d20*/  UIMAD.WIDE.U32 UR14, UR37, UR14, URZ ;  /* 0x0000000e250e72a5 */ /* 0x000fe2000f8e003f */
[----:B------:R-:W-:Y:S01]  /*3d30*/  ISETP.GT.AND P3, PT, R70, 0x70, !P3 ;  /* 0x000000704600780c */ /* 0x000fe20005f64270 */
[----:B------:R-:W-:Y:S01]  /*3d40*/  @UP0 ULDC UR18, c[0x0][0x450] ;  /* 0x0001140000120ab9 */ /* 0x000fe20000000800 */
[----:B------:R-:W-:Y:S01]  /*3d50*/  FSEL R28, R3, -INF , !P2 ;  /* 0xff800000031c7808 */ /* 0x000fe20005000000 */
[----:B------:R-:W-:Y:S01]  /*3d60*/  UMOV UR11, UR37 ;  /* 0x00000025000b7c82 */ /* 0x000fe20008000000 */
[----:B------:R-:W-:Y:S01]  /*3d70*/  ISETP.NE.AND P2, PT, R86, RZ, PT ;  /* 0x000000ff5600720c */ /* 0x000fe20003f45270 */
[----:B------:R-:W-:Y:S01]  /*3d80*/  @UP0 USHF.R.U32.HI UR11, URZ, UR18, UR15 ;  /* 0x000000123f0b0299 */ /* 0x000fe2000801160f */
[----:B------:R-:W-:-:S02]  /*3d90*/  ISETP.GT.AND P4, PT, R70, 0x71, !P4 ;  /* 0x000000714600780c */ /* 0x000fc40006784270 */
[C---:B------:R-:W-:Y:S01]  /*3da0*/  ISETP.GT.AND P2, PT, R70.reuse, 0x8, !P2 ;  /* 0x000000084600780c */ /* 0x040fe20005744270 */
[----:B------:R-:W-:Y:S01]  /*3db0*/  UIADD3 UR55, UR55, UR11, URZ ;  /* 0x0000000b37377290 */ /* 0x000fe2000fffe03f */
[C---:B------:R-:W-:Y:S02]  /*3dc0*/  ISETP.LT.OR P3, PT, R53.reuse, 0x71, P3 ;  /* 0x000000713500780c */ /* 0x040fe40001f61670 */
[----:B------:R-:W-:Y:S01]  /*3dd0*/  ISETP.LT.OR P2, PT, R53, 0x9, P2 ;  /* 0x000000093500780c */ /* 0x000fe20001741670 */
[----:B------:R-:W-:Y:S01]  /*3de0*/  UIADD3 UR6, UR55, UR6, URZ ;  /* 0x0000000637067290 */ /* 0x000fe2000fffe03f */
        /* <DEDUP_REMOVED lines=22> */
[----:B------:R-:W-:Y:S02]  /*3f50*/  ISETP.NE.AND P6, PT, R111, RZ, PT ;  /* 0x000000ff6f00720c */ /* 0x000fe40003fc5270 */
        /* <DEDUP_REMOVED lines=59> */
[C---:B------:R-:W-:Y:S02]  /*4310*/  ISETP.LT.OR P2, PT, R53.reuse, 0x39, P2 ;  /* 0x000000393500780c */ /* 0x040fe40001741670 */
[----:B------:R-:W-:Y:S02]  /*4320*/  ISETP.LT.OR P5, PT, R53, 0x79, P5 ;  /* 0x000000793500780c */ /* 0x000fe40002fa1670 */
[----:B------:R-:W-:Y:S02]  /*4330*/  FSEL R41, R41, -INF , !P2 ;  /* 0xff80000029297808 */ /* 0x000fe40005000000 */
[----:B------:R-:W-:Y:S02]  /*4340*/  ISETP.GT.AND P2, PT, R70, 0x39, !P6 ;  /* 0x000000394600780c */ /* 0x000fe40007744270 */
[----:B------:R-:W-:Y:S02]  /*4350*/  ISETP.NE.AND P6, PT, R99, RZ, PT ;  /* 0x000000ff6300720c */ /* 0x000fe40003fc5270 */
[----:B------:R-:W-:-:S02]  /*4360*/  ISETP.LT.OR P2, PT, R53, 0x3a, P2 ;  /* 0x0000003a3500780c */ /* 0x000fc40001741670 */
[----:B------:R-:W-:Y:S02]  /*4370*/  FSEL R20, R20, -INF , !P5 ;  /* 0xff80000014147808 */ /* 0x000fe40006800000 */
        /* <DEDUP_REMOVED lines=14> */
[----:B------:R-:W-:Y:S01]  /*4460*/  FMUL.FTZ R75, R4, UR10 ;  /* 0x0000000a044b7c20 */ /* 0x000fe20008410000 */
        /* <DEDUP_REMOVED lines=38> */
[--C-:B------:R-:W-:Y:S01]  /*46d0*/  FFMA.FTZ R182, R73, UR10, -R76.reuse ;  /* 0x0000000a49b67c23 */ /* 0x100fe2000801084c */
[----:B------:R-:W-:Y:S01]  /*46e0*/  ISETP.LT.OR P2, PT, R53, 0x1, P2 ;  /* 0x000000013500780c */ /* 0x000fe20001741670 */
[--C-:B------:R-:W-:Y:S01]  /*46f0*/  FFMA.FTZ R178, R71, UR10, -R76.reuse ;  /* 0x0000000a47b27c23 */ /* 0x100fe2000801084c */
[--C-:B------:R-:W-:Y:S01]  /*4700*/  FFMA.FTZ R172, R69, UR10, -R76.reuse ;  /* 0x0000000a45ac7c23 */ /* 0x100fe2000801084c */
[--C-:B------:R-:W-:Y:S01]  /*4710*/  FFMA.FTZ R180, R77, UR10, -R76.reuse ;  /* 0x0000000a4db47c23 */ /* 0x100fe2000801084c */
[----:B------:R-:W-:Y:S01]  /*4720*/  FSEL R75, R0, -INF , !P2 ;  /* 0xff800000004b7808 */ /* 0x000fe20005000000 */
[--C-:B------:R-:W-:Y:S01]  /*4730*/  FFMA.FTZ R164, R57, UR10, -R76.reuse ;  /* 0x0000000a39a47c23 */ /* 0x100fe2000801084c */
[----:B------:R-:W-:Y:S01]  /*4740*/  ISETP.NE.AND P2, PT, R112, RZ, PT ;  /* 0x000000ff7000720c */ /* 0x000fe20003f45270 */
[--C-:B------:R-:W-:Y:S01]  /*4750*/  FFMA.FTZ R59, R59, UR10, -R76.reuse ;  /* 0x0000000a3b3b7c23 */ /* 0x100fe2000801084c */
[----:B------:R-:W-:Y:S01]  /*4760*/  FMNMX.FTZ R0, R75, R28, !PT ;  /* 0x0000001c4b007209 */ /* 0x000fe20007810000 */
[----:B------:R-:W-:Y:S01]  /*4770*/  MUFU.EX2 R180, R180 ;  /* 0x000000b400b47308 */ /* 0x000fe20000000800 */
[----:B------:R-:W-:Y:S01]  /*4780*/  ISETP.GT.AND P2, PT, R70, 0x69, !P2 ;  /* 0x000000694600780c */ /* 0x000fe20005744270 */
[--C-:B------:R-:W-:Y:S01]  /*4790*/  FFMA.FTZ R61, R61, UR10, -R76.reuse ;  /* 0x0000000a3d3d7c23 */ /* 0x100fe2000801084c */
[----:B------:R-:W-:Y:S01]  /*47a0*/  FMNMX.FTZ R0, R3, R0, !PT ;  /* 0x0000000003007209 */ /* 0x000fe20007810000 */
[--C-:B------:R-:W-:Y:S01]  /*47b0*/  FFMA.FTZ R176, R72, UR10, -R76.reuse ;  /* 0x0000000a48b07c23 */ /* 0x100fe2000801084c */
[----:B------:R-:W-:Y:S01]  /*47c0*/  ISETP.LT.OR P2, PT, R53, 0x6a, P2 ;  /* 0x0000006a3500780c */ /* 0x000fe20001741670 */
[--C-:B------:R-:W-:Y:S01]  /*47d0*/  FFMA.FTZ R63, R63, UR10, -R76.reuse ;  /* 0x0000000a3f3f7c23 */ /* 0x100fe2000801084c */
[----:B------:R-:W-:Y:S01]  /*47e0*/  FMNMX.FTZ R0, R5, R0, !PT ;  /* 0x0000000005007209 */ /* 0x000fe20007810000 */
[----:B------:R-:W0:Y:S01]  /*47f0*/  MUFU.EX2 R59, R59 ;  /* 0x0000003b003b7308 */ /* 0x000e220000000800 */
[----:B------:R-:W-:Y:S01]  /*4800*/  FSEL R12, R12, -INF , !P2 ;  /* 0xff8000000c0c7808 */ /* 0x000fe20005000000 */
[--C-:B------:R-:W-:Y:S01]  /*4810*/  FFMA.FTZ R65, R65, UR10, -R76.reuse ;  /* 0x0000000a41417c23 */ /* 0x100fe2000801084c */
[----:B------:R-:W-:Y:S01]  /*4820*/  FMNMX.FTZ R0, R31, R0, !PT ;  /* 0x000000001f007209 */ /* 0x000fe20007810000 */
[--C-:B------:R-:W-:Y:S01]  /*4830*/  FFMA.FTZ R154, R21, UR10, -R76.reuse ;  /* 0x0000000a159a7c23 */ /* 0x100fe2000801084c */
[----:B------:R-:W-:Y:S01]  /*4840*/  ISETP.GT.AND P6, PT, R70, 0x79, !P6 ;  /* 0x000000794600780c */ /* 0x000fe200077c4270 */
[--C-:B------:R-:W-:Y:S01]  /*4850*/  FFMA.FTZ R21, R2, UR10, -R76.reuse ;  /* 0x0000000a02157c23 */ /* 0x100fe2000801084c */
[----:B------:R-:W-:Y:S01]  /*4860*/  FMNMX.FTZ R73, R7, R0, !PT ;  /* 0x0000000007497209 */ /* 0x000fe20007810000 */
[----:B------:R-:W1:Y:S01]  /*4870*/  MUFU.EX2 R182, R182 ;  /* 0x000000b600b67308 */ /* 0x000e620000000800 */
[----:B------:R-:W-:Y:S01]  /*4880*/  FSEL R57, R13, -INF , !P4 ;  /* 0xff8000000d397808 */ /* 0x000fe20006000000 */
[--C-:B------:R-:W-:Y:S01]  /*4890*/  FFMA.FTZ R13, R49, UR10, -R76.reuse ;  /* 0x0000000a310d7c23 */ /* 0x100fe2000801084c */
[----:B------:R-:W-:Y:S01]  /*48a0*/  FMNMX.FTZ R0, R8, R73, !PT ;  /* 0x0000004908007209 */ /* 0x000fe20007810000 */
[--C-:B------:R-:W-:Y:S01]  /*48b0*/  FFMA.FTZ R67, R67, UR10, -R76.reuse ;  /* 0x0000000a43437c23 */ /* 0x100fe2000801084c */
[----:B------:R-:W-:Y:S01]  /*48c0*/  ISETP.LT.OR P6, PT, R53, 0x7a, P6 ;  /* 0x0000007a3500780c */ /* 0x000fe200037c1670 */
[--C-:B------:R-:W-:Y:S01]  /*48d0*/  FFMA.FTZ R174, R68, UR10, -R76.reuse ;  /* 0x0000000a44ae7c23 */ /* 0x100fe2000801084c */
[----:B------:R-:W-:Y:S01]  /*48e0*/  FMNMX.FTZ R71, R9, R0, !PT ;  /* 0x0000000009477209 */ /* 0x000fe20007810000 */
[----:B------:R-:W2:Y:S01]  /*48f0*/  MUFU.EX2 R61, R61 ;  /* 0x0000003d003d7308 */ /* 0x000ea20000000800 */
[----:B------:R-:W-:Y:S01]  /*4900*/  FSEL R49, R15, -INF , !P6 ;  /* 0xff8000000f317808 */ /* 0x000fe20007000000 */
[--C-:B------:R-:W-:Y:S01]  /*4910*/  FFMA.FTZ R15, R39, UR10, -R76.reuse ;  /* 0x0000000a270f7c23 */ /* 0x100fe2000801084c */
[----:B------:R-:W-:Y:S01]  /*4920*/  FMNMX.FTZ R0, R10, R71, !PT ;  /* 0x000000470a007209 */ /* 0x000fe20007810000 */
[--C-:B------:R-:W-:Y:S01]  /*4930*/  FFMA.FTZ R66, R66, UR10, -R76.reuse ;  /* 0x0000000a42427c23 */ /* 0x100fe2000801084c */
[--C-:B------:R-:W-:Y:S01]  /*4940*/  FFMA.FTZ R168, R64, UR10, -R76.reuse ;  /* 0x0000000a40a87c23 */ /* 0x100fe2000801084c */
[--C-:B------:R-:W-:Y:S01]  /*4950*/  FFMA.FTZ R152, R25, UR10, -R76.reuse ;  /* 0x0000000a19987c23 */ /* 0x100fe2000801084c */
[----:B------:R-:W-:Y:S01]  /*4960*/  FMNMX.FTZ R71, R11, R0, !PT ;  /* 0x000000000b477209 */ /* 0x000fe20007810000 */
[----:B------:R-:W3:Y:S01]  /*4970*/  MUFU.EX2 R176, R176 ;  /* 0x000000b000b07308 */ /* 0x000ee20000000800 */
[--C-:B------:R-:W-:Y:S01]  /*4980*/  FFMA.FTZ R62, R62, UR10, -R76.reuse ;  /* 0x0000000a3e3e7c23 */ /* 0x100fe2000801084c */
[--C-:B------:R-:W-:Y:S01]  /*4990*/  FFMA.FTZ R25, R24, UR10, -R76.reuse ;  /* 0x0000000a18197c23 */ /* 0x100fe2000801084c */
[----:B------:R-:W-:Y:S01]  /*49a0*/  FMNMX.FTZ R0, R36, R71, !PT ;  /* 0x0000004724007209 */ /* 0x000fe20007810000 */
[--C-:B------:R-:W-:Y:S01]  /*49b0*/  FFMA.FTZ R170, R60, UR10, -R76.reuse ;  /* 0x0000000a3caa7c23 */ /* 0x100fe2000801084c */
[--C-:B------:R-:W-:Y:S01]  /*49c0*/  FFMA.FTZ R158, R27, UR10, -R76.reuse ;  /* 0x0000000a1b9e7c23 */ /* 0x100fe2000801084c */
[--C-:B------:R-:W-:Y:S01]  /*49d0*/  FFMA.FTZ R58, R58, UR10, -R76.reuse ;  /* 0x0000000a3a3a7c23 */ /* 0x100fe2000801084c */
[----:B------:R-:W-:Y:S01]  /*49e0*/  FMNMX.FTZ R69, R37, R0, !PT ;  /* 0x0000000025457209 */ /* 0x000fe20007810000 */
[----:B------:R-:W4:Y:S01]  /*49f0*/  MUFU.EX2 R63, R63 ;  /* 0x0000003f003f7308 */ /* 0x000f220000000800 */
[--C-:B------:R-:W-:Y:S01]  /*4a00*/  FFMA.FTZ R27, R26, UR10, -R76.reuse ;  /* 0x0000000a1a1b7c23 */ /* 0x100fe2000801084c */
[--C-:B------:R-:W-:Y:S01]  /*4a10*/  FFMA.FTZ R166, R43, UR10, -R76.reuse ;  /* 0x0000000a2ba67c23 */ /* 0x100fe2000801084c */
[----:B------:R-:W-:Y:S01]  /*4a20*/  FMNMX.FTZ R69, R38, R69, !PT ;  /* 0x0000004526457209 */ /* 0x000fe20007810000 */
[--C-:B------:R-:W-:Y:S01]  /*4a30*/  FFMA.FTZ R160, R35, UR10, -R76.reuse ;  /* 0x0000000a23a07c23 */ /* 0x100fe2000801084c */
[--C-:B------:R-:W-:Y:S01]  /*4a40*/  FFMA.FTZ R35, R34, UR10, -R76.reuse ;  /* 0x0000000a22237c23 */ /* 0x100fe2000801084c */
[--C-:B------:R-:W-:Y:S01]  /*4a50*/  FFMA.FTZ R162, R33, UR10, -R76.reuse ;  /* 0x0000000a21a27c23 */ /* 0x100fe2000801084c */
[----:B------:R-:W-:Y:S01]  /*4a60*/  FMNMX.FTZ R0, R40, R69, !PT ;  /* 0x0000004528007209 */ /* 0x000fe20007810000 */
[----:B------:R-:W5:Y:S01]  /*4a70*/  MUFU.EX2 R178, R178 ;  /* 0x000000b200b27308 */ /* 0x000f620000000800 */
[--C-:B------:R-:W-:Y:S01]  /*4a80*/  FFMA.FTZ R33, R32, UR10, -R76.reuse ;  /* 0x0000000a20217c23 */ /* 0x100fe2000801084c */
[--C-:B------:R-:W-:Y:S01]  /*4a90*/  FFMA.FTZ R156, R30, UR10, -R76.reuse ;  /* 0x0000000a1e9c7c23 */ /* 0x100fe2000801084c */
[----:B------:R-:W-:Y:S01]  /*4aa0*/  FMNMX.FTZ R69, R41, R0, !PT ;  /* 0x0000000029457209 */ /* 0x000fe20007810000 */
[----:B------:R-:W-:-:S03]  /*4ab0*/  FFMA.FTZ R29, R29, UR10, -R76 ;  /* 0x0000000a1d1d7c23 */ /* 0x000fc6000801084c */
[----:B------:R-:W-:Y:S01]  /*4ac0*/  FMNMX.FTZ R69, R42, R69, !PT ;  /* 0x000000452a457209 */ /* 0x000fe20007810000 */
[----:B------:R-:W5:Y:S03]  /*4ad0*/  MUFU.EX2 R65, R65 ;  /* 0x0000004100417308 */ /* 0x000f660000000800 */
[----:B------:R-:W-:-:S04]  /*4ae0*/  FMNMX.FTZ R0, R44, R69, !PT ;  /* 0x000000452c007209 */ /* 0x000fc80007810000 */
        /* <DEDUP_REMOVED lines=39> */
[----:B------:R-:W-:Y:S01]  /*4d60*/  FFMA.FTZ R183, R3, UR10, -R39 ;  /* 0x0000000a03b77c23 */ /* 0x000fe20008010827 */
[----:B------:R-:W-:Y:S01]  /*4d70*/  FADD.FTZ R3, R180, R59 ;  /* 0x0000003bb4037221 */ /* 0x000fe20000010000 */
[--C-:B------:R-:W-:Y:S01]  /*4d80*/  FFMA.FTZ R181, R75, UR10, -R39.reuse ;  /* 0x0000000a4bb57c23 */ /* 0x100fe20008010827 */
[--C-:B------:R-:W-:Y:S01]  /*4d90*/  FFMA.FTZ R0, R28, UR10, -R39.reuse ;  /* 0x0000000a1c007c23 */ /* 0x100fe20008010827 */
[----:B------:R-:W-:Y:S01]  /*4da0*/  FFMA.FTZ R5, R5, UR10, -R39 ;  /* 0x0000000a05057c23 */ /* 0x000fe20008010827 */
[----:B-1----:R-:W-:Y:S01]  /*4db0*/  FADD.FTZ R2, R182, R3 ;  /* 0x00000003b6027221 */ /* 0x002fe20000010000 */
[----:B------:R-:W-:Y:S01]  /*4dc0*/  MUFU.EX2 R183, R183 ;  /* 0x000000b700b77308 */ /* 0x000fe20000000800 */
[--C-:B------:R-:W-:Y:S01]  /*4dd0*/  FFMA.FTZ R177, R31, UR10, -R39.reuse ;  /* 0x0000000a1fb17c23 */ /* 0x100fe20008010827 */
[--C-:B------:R-:W-:Y:S01]  /*4de0*/  FFMA.FTZ R7, R7, UR10, -R39.reuse ;  /* 0x0000000a07077c23 */ /* 0x100fe20008010827 */
[----:B--2---:R-:W-:Y:S01]  /*4df0*/  FADD.FTZ R3, R61, R2 ;  /* 0x000000023d037221 */ /* 0x004fe20000010000 */
[--C-:B------:R-:W-:Y:S01]  /*4e00*/  FFMA.FTZ R8, R8, UR10, -R39.reuse ;  /* 0x0000000a08087c23 */ /* 0x100fe20008010827 */
[--C-:B------:R-:W-:Y:S01]  /*4e10*/  FFMA.FTZ R9, R9, UR10, -R39.reuse ;  /* 0x0000000a09097c23 */ /* 0x100fe20008010827 */
[----:B------:R-:W-:Y:S01]  /*4e20*/  FFMA.FTZ R10, R10, UR10, -R39 ;  /* 0x0000000a0a0a7c23 */ /* 0x000fe20008010827 */
[----:B---3--:R-:W-:Y:S01]  /*4e30*/  FADD.FTZ R2, R176, R3 ;  /* 0x00000003b0027221 */ /* 0x008fe20000010000 */
[----:B------:R-:W-:Y:S01]  /*4e40*/  MUFU.EX2 R181, R181 ;  /* 0x000000b500b57308 */ /* 0x000fe20000000800 */
[--C-:B------:R-:W-:Y:S01]  /*4e50*/  FFMA.FTZ R11, R11, UR10, -R39.reuse ;  /* 0x0000000a0b0b7c23 */ /* 0x100fe20008010827 */
[--C-:B------:R-:W-:Y:S01]  /*4e60*/  FFMA.FTZ R36, R36, UR10, -R39.reuse ;  /* 0x0000000a24247c23 */ /* 0x100fe20008010827 */
[----:B----4-:R-:W-:Y:S01]  /*4e70*/  FADD.FTZ R3, R63, R2 ;  /* 0x000000023f037221 */ /* 0x010fe20000010000 */
[--C-:B------:R-:W-:Y:S01]  /*4e80*/  FFMA.FTZ R37, R37, UR10, -R39.reuse ;  /* 0x0000000a25257c23 */ /* 0x100fe20008010827 */
[--C-:B------:R-:W-:Y:S01]  /*4e90*/  FFMA.FTZ R38, R38, UR10, -R39.reuse ;  /* 0x0000000a26267c23 */ /* 0x100fe20008010827 */
[----:B------:R-:W-:Y:S01]  /*4ea0*/  FFMA.FTZ R40, R40, UR10, -R39 ;  /* 0x0000000a28287c23 */ /* 0x000fe20008010827 */
[----:B-----5:R-:W-:Y:S01]  /*4eb0*/  FADD.FTZ R2, R178, R3 ;  /* 0x00000003b2027221 */ /* 0x020fe20000010000 */
[----:B------:R-:W0:Y:S01]  /*4ec0*/  MUFU.EX2 R0, R0 ;  /* 0x0000000000007308 */ /* 0x000e220000000800 */
[--C-:B------:R-:W-:Y:S01]  /*4ed0*/  FFMA.FTZ R41, R41, UR10, -R39.reuse ;  /* 0x0000000a29297c23 */ /* 0x100fe20008010827 */
[--C-:B------:R-:W-:Y:S01]  /*4ee0*/  FFMA.FTZ R42, R42, UR10, -R39.reuse ;  /* 0x0000000a2a2a7c23 */ /* 0x100fe20008010827 */
[----:B------:R-:W-:Y:S01]  /*4ef0*/  FADD.FTZ R3, R65, R2 ;  /* 0x0000000241037221 */ /* 0x000fe20000010000 */
[--C-:B------:R-:W-:Y:S01]  /*4f00*/  FFMA.FTZ R44, R44, UR10, -R39.reuse ;  /* 0x0000000a2c2c7c23 */ /* 0x100fe20008010827 */
[--C-:B------:R-:W-:Y:S01]  /*4f10*/  FFMA.FTZ R45, R45, UR10, -R39.reuse ;  /* 0x0000000a2d2d7c23 */ /* 0x100fe20008010827 */
[----:B------:R-:W-:Y:S01]  /*4f20*/  FFMA.FTZ R46, R46, UR10, -R39 ;  /* 0x0000000a2e2e7c23 */ /* 0x000fe20008010827 */
[----:B------:R-:W-:Y:S01]  /*4f30*/  FADD.FTZ R2, R172, R3 ;  /* 0x00000003ac027221 */ /* 0x000fe20000010000 */
[----:B------:R1:W2:Y:S01]  /*4f40*/  MUFU.EX2 R24, R5 ;  /* 0x0000000500187308 */ /* 0x0002a20000000800 */
[--C-:B------:R-:W-:Y:S01]  /*4f50*/  FFMA.FTZ R47, R47, UR10, -R39.reuse ;  /* 0x0000000a2f2f7c23 */ /* 0x100fe20008010827 */
[--C-:B------:R-:W-:Y:S01]  /*4f60*/  FFMA.FTZ R48, R48, UR10, -R39.reuse ;  /* 0x0000000a30307c23 */ /* 0x100fe20008010827 */
[----:B------:R-:W-:Y:S01]  /*4f70*/  FADD.FTZ R3, R67, R2 ;  /* 0x0000000243037221 */ /* 0x000fe20000010000 */
[--C-:B------:R-:W-:Y:S01]  /*4f80*/  FFMA.FTZ R50, R50, UR10, -R39.reuse ;  /* 0x0000000a32327c23 */ /* 0x100fe20008010827 */
[--C-:B------:R-:W-:Y:S01]  /*4f90*/  FFMA.FTZ R51, R51, UR10, -R39.reuse ;  /* 0x0000000a33337c23 */ /* 0x100fe20008010827 */
[----:B------:R-:W-:Y:S01]  /*4fa0*/  FFMA.FTZ R52, R52, UR10, -R39 ;  /* 0x0000000a34347c23 */ /* 0x000fe20008010827 */
[----:B------:R-:W-:Y:S01]  /*4fb0*/  FADD.FTZ R28, R174, R3 ;  /* 0x00000003ae1c7221 */ /* 0x000fe20000010000 */
[----:B------:R-:W3:Y:S01]  /*4fc0*/  MUFU.EX2 R177, R177 ;  /* 0x000000b100b17308 */ /* 0x000ee20000000800 */
[----:B0-----:R-:W-:Y:S01]  /*4fd0*/  FADD.FTZ R2, R181, R0 ;  /* 0x00000000b5027221 */ /* 0x001fe20000010000 */
[--C-:B------:R-:W-:Y:S01]  /*4fe0*/  FFMA.FTZ R54, R54, UR10, -R39.reuse ;  /* 0x0000000a36367c23 */ /* 0x100fe20008010827 */
[----:B-1----:R-:W-:Y:S01]  /*4ff0*/  FADD.FTZ R5, R69, R28 ;  /* 0x0000001c45057221 */ /* 0x002fe20000010000 */
[--C-:B------:R-:W-:Y:S01]  /*5000*/  FFMA.FTZ R55, R55, UR10, -R39.reuse ;  /* 0x0000000a37377c23 */ /* 0x100fe20008010827 */
[----:B------:R-:W-:Y:S01]  /*5010*/  FADD.FTZ R3, R183, R2 ;  /* 0x00000002b7037221 */ /* 0x000fe20000010000 */
[----:B------:R-:W-:Y:S01]  /*5020*/  FFMA.FTZ R56, R56, UR10, -R39 ;  /* 0x0000000a38387c23 */ /* 0x000fe20008010827 */
[----:B------:R-:W-:Y:S01]  /*5030*/  FADD.FTZ R28, R168, R5 ;  /* 0x00000005a81c7221 */ /* 0x000fe20000010000 */
[----:B------:R-:W0:Y:S01]  /*5040*/  MUFU.EX2 R26, R7 ;  /* 0x00000007001a7308 */ /* 0x000e220000000800 */
[----:B--2---:R-:W-:Y:S01]  /*5050*/  FADD.FTZ R2, R24, R3 ;  /* 0x0000000318027221 */ /* 0x004fe20000010000 */
[--C-:B------:R-:W-:Y:S01]  /*5060*/  FFMA.FTZ R12, R12, UR10, -R39.reuse ;  /* 0x0000000a0c0c7c23 */ /* 0x100fe20008010827 */
[----:B------:R-:W-:Y:S01]  /*5070*/  FADD.FTZ R5, R71, R28 ;  /* 0x0000001c47057221 */ /* 0x000fe20000010000 */
[--C-:B------:R-:W-:Y:S01]  /*5080*/  FFMA.FTZ R14, R14, UR10, -R39.reuse ;  /* 0x0000000a0e0e7c23 */ /* 0x100fe20008010827 */
[--C-:B------:R-:W-:Y:S01]  /*5090*/  FFMA.FTZ R57, R57, UR10, -R39.reuse ;  /* 0x0000000a39397c23 */ /* 0x100fe20008010827 */
[----:B------:R-:W-:Y:S01]  /*50a0*/  F2FP.F16.F32.PACK_AB R181, R0, R181 ;  /* 0x000000b500b5723e */ /* 0x000fe200000000ff */
[----:B------:R-:W-:Y:S01]  /*50b0*/  FFMA.FTZ R20, R20, UR10, -R39 ;  /* 0x0000000a14147c23 */ /* 0x000fe20008010827 */
[----:B------:R-:W1:Y:S01]  /*50c0*/  MUFU.EX2 R8, R8 ;  /* 0x0000000800087308 */ /* 0x000e620000000800 */
[----:B---3--:R-:W-:Y:S01]  /*50d0*/  FADD.FTZ R3, R177, R2 ;  /* 0x00000002b1037221 */ /* 0x008fe20000010000 */
[----:B------:R-:W-:Y:S01]  /*50e0*/  FADD.FTZ R2, R170, R5 ;  /* 0x00000005aa027221 */ /* 0x000fe20000010000 */
[----:B------:R-:W-:Y:S01]  /*50f0*/  FFMA.FTZ R39, R49, UR10, -R39 ;  /* 0x0000000a31277c23 */ /* 0x000fe20008010827 */
[----:B------:R-:W-:-:S02]  /*5100*/  F2FP.F16.F32.PACK_AB R180, R59, R180 ;  /* 0x000000b43bb4723e */ /* 0x000fc400000000ff */
[----:B------:R-:W-:Y:S01]  /*5110*/  FADD.FTZ R5, R73, R2 ;  /* 0x0000000249057221 */ /* 0x000fe20000010000 */
[----:B------:R-:W-:Y:S01]  /*5120*/  F2FP.F16.F32.PACK_AB R182, R61, R182 ;  /* 0x000000b63db6723e */ /* 0x000fe200000000ff */
[----:B------:R-:W2:Y:S01]  /*5130*/  MUFU.EX2 R9, R9 ;  /* 0x0000000900097308 */ /* 0x000ea20000000800 */
[----:B0-----:R-:W-:Y:S01]  /*5140*/  FADD.FTZ R3, R26, R3 ;  /* 0x000000031a037221 */ /* 0x001fe20000010000 */
[----:B------:R-:W-:Y:S01]  /*5150*/  FADD.FTZ R28, R164, R5 ;  /* 0x00000005a41c7221 */ /* 0x000fe20000010000 */
[----:B------:R-:W-:Y:S02]  /*5160*/  F2FP.F16.F32.PACK_AB R176, R63, R176 ;  /* 0x000000b03fb0723e */ /* 0x000fe400000000ff */
[----:B------:R-:W-:Y:S01]  /*5170*/  F2FP.F16.F32.PACK_AB R178, R65, R178 ;  /* 0x000000b241b2723e */ /* 0x000fe200000000ff */
[----:B------:R-:W-:Y:S01]  /*5180*/  FADD.FTZ R5, R13, R28 ;  /* 0x0000001c0d057221 */ /* 0x000fe20000010000 */
[----:B------:R-:W-:Y:S01]  /*5190*/  F2FP.F16.F32.PACK_AB R172, R67, R172 ;  /* 0x000000ac43ac723e */ /* 0x000fe200000000ff */
[----:B------:R-:W0:Y:S01]  /*51a0*/  MUFU.EX2 R10, R10 ;  /* 0x0000000a000a7308 */ /* 0x000e220000000800 */
        /* <DEDUP_REMOVED lines=8> */
[----:B------:R-:W-:Y:S01]  /*5230*/  FADD.FTZ R28, R160, R5 ;  /* 0x00000005a01c7221 */ /* 0x000fe20000010000 */
[----:B------:R-:W-:Y:S02]  /*5240*/  F2FP.F16.F32.PACK_AB R164, R13, R164 ;  /* 0x000000a40da4723e */ /* 0x000fe400000000ff */
[----:B------:R-:W-:Y:S01]  /*5250*/  F2FP.F16.F32.PACK_AB R166, R15, R166 ;  /* 0x000000a60fa6723e */ /* 0x000fe200000000ff */
[C---:B------:R-:W-:Y:S01]  /*5260*/  FADD.FTZ R5, R35.reuse, R28 ;  /* 0x0000001c23057221 */ /* 0x040fe20000010000 */
[----:B------:R-:W-:Y:S01]  /*5270*/  F2FP.F16.F32.PACK_AB R160, R35, R160 ;  /* 0x000000a023a0723e */ /* 0x000fe200000000ff */
[----:B------:R-:W2:Y:S01]  /*5280*/  MUFU.EX2 R36, R36 ;  /* 0x0000002400247308 */ /* 0x000ea20000000800 */
[----:B0-----:R-:W-:Y:S01]  /*5290*/  FADD.FTZ R2, R10, R3 ;  /* 0x000000030a027221 */ /* 0x001fe20000010000 */
[----:B------:R-:W-:Y:S01]  /*52a0*/  FADD.FTZ R28, R162, R5 ;  /* 0x00000005a21c7221 */ /* 0x000fe20000010000 */
[----:B------:R-:W-:-:S02]  /*52b0*/  F2FP.F16.F32.PACK_AB R162, R33, R162 ;  /* 0x000000a221a2723e */ /* 0x000fc400000000ff */
[----:B------:R-:W-:Y:S01]  /*52c0*/  F2FP.F16.F32.PACK_AB R183, R24, R183 ;  /* 0x000000b718b7723e */ /* 0x000fe200000000ff */
[----:B------:R-:W-:Y:S01]  /*52d0*/  FADD.FTZ R5, R33, R28 ;  /* 0x0000001c21057221 */ /* 0x000fe20000010000 */
[----:B------:R-:W-:Y:S01]  /*52e0*/  F2FP.F16.F32.PACK_AB R177, R26, R177 ;  /* 0x000000b11ab1723e */ /* 0x000fe200000000ff */
[----:B------:R-:W0:Y:S01]  /*52f0*/  MUFU.EX2 R37, R37 ;  /* 0x0000002500257308 */ /* 0x000e220000000800 */
[----:B-1----:R-:W-:Y:S01]  /*5300*/  FADD.FTZ R3, R11, R2 ;  /* 0x000000020b037221 */ /* 0x002fe20000010000 */
[----:B------:R-:W-:Y:S02]  /*5310*/  F2FP.F16.F32.PACK_AB R179, R9, R8 ;  /* 0x0000000809b3723e */ /* 0x000fe400000000ff */
        /* <DEDUP_REMOVED lines=69> */
[----:B--2---:R-:W-:Y:S01]  /*5770*/  FADD.FTZ R0, R20, R3 ;  /* 0x0000000314007221 */ /* 0x004fe20000010000 */
[----:B------:R-:W-:Y:S02]  /*5780*/  VIADD R3, R90, 0xfffffffe ;  /* 0xfffffffe5a037836 */ /* 0x000fe40000000000 */
[C---:B0-----:R-:W-:Y:S01]  /*5790*/  FADD.FTZ R2, R21.reuse, R30 ;  /* 0x0000001e15027221 */ /* 0x041fe20000010000 */
[----:B------:R-:W-:Y:S01]  /*57a0*/  F2FP.F16.F32.PACK_AB R154, R21, R154 ;  /* 0x0000009a159a723e */ /* 0x000fe200000000ff */
        /* <DEDUP_REMOVED lines=13> */
.L_x_7449:
[----:B------:R-:W-:-:S11]  /*5880*/  UISETP.NE.AND UP2, UPT, UR7, 0x1, UPT ;  /* 0x000000010700788c */ /* 0x000fd6000bf45270 */
[----:B------:R-:W-:Y:S02]  /*5890*/  @UP2 ULDC.64 UR14, c[0x0][0x9e8] ;  /* 0x00027a00000e2ab9 */ /* 0x000fe40000000a00 */
[----:B------:R-:W-:-:S04]  /*58a0*/  UIMAD.WIDE.U32 UR18, UR11, UR14, URZ ;  /* 0x0000000e0b1272a5 */ /* 0x000fc8000f8e003f */
[----:B------:R-:W-:-:S12]  /*58b0*/  @UP2 USHF.R.U32.HI UR11, URZ, UR15, UR19 ;  /* 0x0000000f3f0b2299 */ /* 0x000fd80008011613 */
.L_x_7450:
[----:B------:R-:W-:-:S04]  /*58c0*/  UIMAD UR7, UR11, UR7, UR7 ;  /* 0x000000070b0772a4 */ /* 0x000fc8000f8e0207 */
[----:B------:R-:W-:-:S04]  /*58d0*/  UISETP.LT.AND UP2, UPT, UR6, UR7, UPT ;  /* 0x000000070600728c */ /* 0x000fc8000bf41270 */
[----:B------:R-:W-:-:S12]  /*58e0*/  USEL UR6, UR6, UR7, UP2 ;  /* 0x0000000706067287 */ /* 0x000fd80009000000 */
.L_x_7448:
[----:B------:R-:W-:Y:S01]  /*58f0*/  USHF.R.S32.HI UR7, URZ, 0x1f, UR6 ;  /* 0x0000001f3f077899 */ /* 0x000fe20008011406 */
[----:B------:R-:W-:Y:S02]  /*5900*/  CS2R R150, SRZ ;  /* 0x0000000000967805 */ /* 0x000fe4000001ff00 */
[----:B------:R-:W-:Y:S02]  /*5910*/  CS2R R148, SRZ ;  /* 0x0000000000947805 */ /* 0x000fe4000001ff00 */
[----:B------:R-:W-:Y:S01]  /*5920*/  CS2R R146, SRZ ;  /* 0x0000000000927805 */ /* 0x000fe2000001ff00 */
        /* <DEDUP_REMOVED lines=35> */
[----:B------:R-:W-:Y:S01]  /*5b60*/  IMAD.MOV.U32 R151, RZ, RZ, RZ ;  /* 0x000000ffff977224 */ /* 0x000fe200078e00ff */
[----:B------:R-:W-:Y:S01]  /*5b70*/  ULDC UR56, c[0x0][0x9e4] ;  /* 0x0002790000387ab9 */ /* 0x000fe20000000800 */
[----:B------:R-:W-:Y:S01]  /*5b80*/  ULDC UR58, c[0x0][0x9d8] ;  /* 0x00027600003a7ab9 */ /* 0x000fe20000000800 */
[----:B------:R-:W-:Y:S01]  /*5b90*/  ULDC UR55, c[0x0][0x988] ;  /* 0x0002620000377ab9 */ /* 0x000fe20000000800 */
[----:B------:R-:W-:-:S05]  /*5ba0*/  ULDC UR57, c[0x0][0x9e0] ;  /* 0x0002780000397ab9 */ /* 0x000fca0000000800 */
.L_x_7468:
[----:B------:R-:W-:Y:S01]  /*5bb0*/  UIADD3 UR60, UR47, 0x1, URZ ;  /* 0x000000012f3c7890 */ /* 0x000fe2000fffe03f */
[----:B------:R-:W-:-:S03]  /*5bc0*/  ISETP.NE.AND P3, PT, RZ, UR44, PT ;  /* 0x0000002cff007c0c */ /* 0x000fc6000bf65270 */
[----:B------:R-:W-:-:S04]  /*5bd0*/  UISETP.NE.AND UP2, UPT, UR60, 0x2, UPT ;  /* 0x000000023c00788c */ /* 0x000fc8000bf45270 */
[----:B------:R-:W-:Y:S02]  /*5be0*/  USEL UR59, URZ, 0x1, UP2 ;  /* 0x000000013f3b7887 */ /* 0x000fe40009000000 */
[----:B------:R-:W-:Y:S02]  /*5bf0*/  USEL UR60, UR60, URZ, UP2 ;  /* 0x0000003f3c3c7287 */ /* 0x000fe40009000000 */
[----:B------:R-:W-:Y:S02]  /*5c00*/  ULOP3.LUT UR59, UR50, UR59, URZ, 0x3c, !UPT ;  /* 0x0000003b323b7292 */ /* 0x000fe4000f8e3c3f */
[----:B------:R-:W-:Y:S10]  /*5c10*/  @P3 BRA `(.L_x_7452) ;  /* 0x00000000002c3947 */ /* 0x000ff40003800000 */
[----:B------:R-:W-:Y:S05]  /*5c20*/  @!P0 BRA `(.L_x_7453) ;  /* 0x0000000000048947 */ /* 0x000fea0003800000 */
[----:B------:R-:W-:Y:S01]  /*5c30*/  BPT.TRAP 0x1 ;  /* 0x000000040000795c */ /* 0x000fe20000300000 */
.L_x_7453:
[----:B------:R-:W-:Y:S01]  /*5c40*/  ULEA UR6, UR60, UR41, 0x3 ;  /* 0x000000293c067291 */ /* 0x000fe2000f8e183f */
[----:B------:R-:W-:-:S05]  /*5c50*/  IMAD.U32 R5, RZ, RZ, UR59 ;  /* 0x0000003bff057e24 */ /* 0x000fca000f8e00ff */
[----:B------:R-:W-:-:S04]  /*5c60*/  SHF.L.U32 R5, R5, 0x1f, RZ ;  /* 0x0000001f05057819 */ /* 0x000fc800000006ff */
[----:B------:R0:W1:Y:S01]  /*5c70*/  SYNCS.PHASECHK.TRANS64.TRYWAIT P2, [UR6+0x28830], R5 ;  /* 0x02883005ff0075a7 */ /* 0x0000620008040146 */
[----:B------:R-:W-:Y:S05]  /*5c80*/  @!P0 BRA `(.L_x_7454) ;  /* 0x0000000000048947 */ /* 0x000fea0003800000 */
[----:B------:R-:W-:Y:S01]  /*5c90*/  BPT.TRAP 0x1 ;  /* 0x000000040000795c */ /* 0x000fe20000300000 */
.L_x_7454:
[----:B-1----:R-:W-:Y:S05]  /*5ca0*/  @P2 BRA `(.L_x_7452) ;  /* 0x0000000000082947 */ /* 0x002fea0003800000 */
[----:B------:R-:W1:Y:S02]  /*5cb0*/  SYNCS.PHASECHK.TRANS64.TRYWAIT P2, [UR6+0x28830], R5 ;  /* 0x02883005ff0075a7 */ /* 0x000e640008040146 */
[----:B-1----:R-:W-:Y:S05]  /*5cc0*/  @!P2 BRA `(.L_x_7455) ;  /* 0x000001440050a947 */ /* 0x002fea0003800000 */
.L_x_7452:
[----:B------:R-:W2:Y:S01]  /*5cd0*/  S2R R7, SR_TID.X ;  /* 0x0000000000077919 */ /* 0x000ea20000002100 */
[----:B------:R-:W-:Y:S01]  /*5ce0*/  ULEA UR34, UR60, UR51, 0xb ;  /* 0x000000333c227291 */ /* 0x000fe2000f8e583f */
[----:B------:R-:W-:Y:S01]  /*5cf0*/  UMOV UR35, 0x40000040 ;  /* 0x4000004000237882 */ /* 0x000fe20000000000 */
[----:B------:R-:W-:Y:S02]  /*5d00*/  UMOV UR7, 0x40000040 ;  /* 0x4000004000077882 */ /* 0x000fe40000000000 */
[----:B------:R-:W-:Y:S02]  /*5d10*/  UIADD3 UR6, UR34, 0x2, URZ ;  /* 0x0000000222067890 */ /* 0x000fe4000fffe03f */
        /* <DEDUP_REMOVED lines=12> */
[----:B--2---:R-:W-:-:S05]  /*5de0*/  SHF.R.U32.HI R7, RZ, 0x7, R7 ;  /* 0x00000007ff077819 */ /* 0x004fca0000011607 */
[----:B01----:R-:W-:-:S05]  /*5df0*/  VIADD R5, R7, 0x8 ;  /* 0x0000000807057836 */ /* 0x003fca0000000000 */
[----:B------:R0:W-:Y:S06]  /*5e00*/  BAR.SYNC.DEFER_BLOCKING R5, 0x100 ;  /* 0x000400050000751d */ /* 0x0001ec0000010000 */
        /* <DEDUP_REMOVED lines=27> */
.L_x_7457:
[----:B------:R-:W-:Y:S01]  /*5fc0*/  ULEA UR6, UR47, UR41, 0x3 ;  /* 0x000000292f067291 */ /* 0x000fe2000f8e183f */
[----:B------:R-:W-:-:S05]  /*5fd0*/  IMAD.U32 R5, RZ, RZ, UR50 ;  /* 0x00000032ff057e24 */ /* 0x000fca000f8e00ff */
[----:B------:R-:W-:-:S04]  /*5fe0*/  SHF.L.U32 R5, R5, 0x1f, RZ ;  /* 0x0000001f05057819 */ /* 0x000fc800000006ff */
[----:B------:R0:W1:Y:S01]  /*5ff0*/  SYNCS.PHASECHK.TRANS64.TRYWAIT P2, [UR6+0x28850], R5 ;  /* 0x02885005ff0075a7 */ /* 0x0000620008040146 */
[----:B------:R-:W-:Y:S05]  /*6000*/  @!P0 BRA `(.L_x_7458) ;  /* 0x0000000000048947 */ /* 0x000fea0003800000 */
[----:B------:R-:W-:Y:S01]  /*6010*/  BPT.TRAP 0x1 ;  /* 0x000000040000795c */ /* 0x000fe20000300000 */
.L_x_7458:
[----:B-1----:R-:W-:Y:S05]  /*6020*/  @P2 BRA `(.L_x_7456) ;  /* 0x0000000000082947 */ /* 0x002fea0003800000 */
[----:B------:R-:W1:Y:S02]  /*6030*/  SYNCS.PHASECHK.TRANS64.TRYWAIT P2, [UR6+0x28850], R5 ;  /* 0x02885005ff0075a7 */ /* 0x000e640008040146 */
[----:B-1----:R-:W-:Y:S05]  /*6040*/  @!P2 BRA `(.L_x_7459) ;  /* 0x000001400088a947 */ /* 0x002fea0003800000 */
.L_x_7456:
[----:B------:R-:W-:Y:S01]  /*6050*/  UIADD3 UR6, UR41, 0x400, URZ ;  /* 0x0000040029067890 */ /* 0x000fe2000fffe03f */
[----:B------:R-:W-:Y:S01]  /*6060*/  WARPGROUP.ARRIVE ;  /* 0x00000000000079c5 */ /* 0x000fe20000000000 */
[----:B------:R-:W-:-:S05]  /*6070*/  UMOV UR7, 0x40000040 ;  /* 0x4000004000077882 */ /* 0x000fca0000000000 */
[----:B------:R-:W2:Y:S01]  /*6080*/  S2R R222, SR_TID.X ;  /* 0x0000000000de7919 */ /* 0x000ea20000002100 */
[----:B------:R-:W-:Y:S01]  /*6090*/  USHF.R.U32.HI UR6, URZ, 0x4, UR6 ;  /* 0x000000043f067899 */ /* 0x000fe20008011606 */
[----:B------:R-:W-:Y:S01]  /*60a0*/  PLOP3.LUT P2, PT, PT, PT, UP0, 0x80, 0x0 ;  /* 0x000000000000781c */ /* 0x000fe20003f4f008 */
[----:B------:R-:W-:Y:S01]  /*60b0*/  IMAD.U32 R9, RZ, RZ, UR60 ;  /* 0x0000003cff097e24 */ /* 0x000fe2000f8e00ff */
[----:B------:R-:W-:Y:S01]  /*60c0*/  PLOP3.LUT P3, PT, PT, PT, UP0, 0x80, 0x0 ;  /* 0x000000000000781c */ /* 0x000fe20003f6f008 */
[----:B------:R-:W-:Y:S01]  /*60d0*/  ULOP3.LUT UR6, UR6, 0x3fff, URZ, 0xc0, !UPT ;  /* 0x00003fff06067892 */ /* 0x000fe2000f8ec03f */
[----:B------:R-:W-:Y:S01]  /*60e0*/  FMUL.FTZ R11, R30, UR58 ;  /* 0x0000003a1e0b7c20 */ /* 0x000fe20008410000 */
[----:B------:R-:W-:Y:S01]  /*60f0*/  FMUL.FTZ R30, R51, UR58 ;  /* 0x0000003a331e7c20 */ /* 0x000fe20008410000 */
[----:B------:R-:W-:Y:S01]  /*6100*/  @!P1 LEA R9, R9, UR41, 0x3 ;  /* 0x0000002909099c11 */ /* 0x000fe2000f8e18ff */
[----:B------:R-:W-:Y:S01]  /*6110*/  ULOP3.LUT UR6, UR6, 0x4000000, URZ, 0xfc, !UPT ;  /* 0x0400000006067892 */ /* 0x000fe2000f8efc3f */
[----:B------:R-:W-:Y:S01]  /*6120*/  FMUL.FTZ R13, R31, UR58 ;  /* 0x0000003a1f0d7c20 */ /* 0x000fe20008410000 */
[----:B------:R-:W-:Y:S01]  /*6130*/  FMUL.FTZ R15, R34, UR58 ;  /* 0x0000003a220f7c20 */ /* 0x000fe20008410000 */
[----:B------:R-:W-:Y:S01]  /*6140*/  FMUL.FTZ R51, R52, UR58 ;  /* 0x0000003a34337c20 */ /* 0x000fe20008410000 */
[----:B------:R-:W-:Y:S01]  /*6150*/  ULEA UR10, UR47, UR6, 0xb ;  /* 0x000000062f0a7291 */ /* 0x000fe2000f8e583f */
[----:B------:R-:W-:-:S02]  /*6160*/  @!P1 VIADD R9, R9, 0x28840 ;  /* 0x0002884009099836 */ /* 0x000fc40000000000 */
[----:B------:R-:W-:Y:S01]  /*6170*/  FMUL.FTZ R10, R24, UR58 ;  /* 0x0000003a180a7c20 */ /* 0x000fe20008410000 */
[----:B------:R-:W-:Y:S01]  /*6180*/  FMUL.FTZ R12, R25, UR58 ;  /* 0x0000003a190c7c20 */ /* 0x000fe20008410000 */
[----:B01----:R-:W-:Y:S01]  /*6190*/  FMUL.FTZ R5, R26, UR58 ;  /* 0x0000003a1a057c20 */ /* 0x003fe20008410000 */
[----:B------:R-:W-:Y:S01]  /*61a0*/  FMUL.FTZ R7, R27, UR58 ;  /* 0x0000003a1b077c20 */ /* 0x000fe20008410000 */
[----:B------:R-:W-:Y:S01]  /*61b0*/  FMUL.FTZ R14, R28, UR58 ;  /* 0x0000003a1c0e7c20 */ /* 0x000fe20008410000 */
[----:B------:R-:W-:Y:S01]  /*61c0*/  UMOV UR6, UR10 ;  /* 0x0000000a00067c82 */ /* 0x000fe20008000000 */
[----:B------:R-:W-:Y:S01]  /*61d0*/  FMUL.FTZ R20, R35, UR58 ;  /* 0x0000003a23147c20 */ /* 0x000fe20008410000 */
[----:B------:R-:W-:Y:S01]  /*61e0*/  HGMMA.64x128x16.F32 R88, R180, gdesc[UR4].tnspB, R88, gsb0 ;  /* 0x41e00004b4587df0 */ /* 0x000fe20008000858 */
        /* <DEDUP_REMOVED lines=9> */
[----:B--2---:R-:W-:Y:S01]  /*6280*/  SHF.R.U32.HI R222, RZ, 0x7, R222 ;  /* 0x00000007ffde7819 */ /* 0x004fe200000116de */
        /* <DEDUP_REMOVED lines=17> */
[----:B------:R-:W-:Y:S01]  /*63a0*/  @!P1 PRMT R9, RZ, 0x654, R9 ;  /* 0x00000654ff099816 */ /* 0x000fe20000000009 */
[----:B------:R-:W-:Y:S01]  /*63b0*/  IMAD.SHL.U32 R67, R3, 0x80, RZ ;  /* 0x0000008003437824 */ /* 0x000fe200078e00ff */
[----:B------:R-:W0:Y:S01]  /*63c0*/  MUFU.TANH R10, R10 ;  /* 0x0000000a000a7308 */ /* 0x000e220000002400 */
[----:B------:R-:W-:-:S07]  /*63d0*/  IMAD.U32 R70, RZ, RZ, UR46 ;  /* 0x0000002eff467e24 */ /* 0x000fce000f8e00ff */
        /* <DEDUP_REMOVED lines=43> */
[----:B------:R-:W0:Y:S01]  /*6690*/  MUFU.TANH R47, R47 ;  /* 0x0000002f002f7308 */ /* 0x000e220000002400 */
[----:B------:R-:W-:Y:S02]  /*66a0*/  WARPGROUP.DEPBAR.LE gsb0, 0x0 ;  /* 0x00008000000079c5 */ /* 0x000fe40000010000 */
[----:B------:R-:W-:-:S06]  /*66b0*/  WARPGROUP.ARRIVE ;  /* 0x00000000000079c5 */ /* 0x000fcc0000000000 */
        /* <DEDUP_REMOVED lines=8> */
[----:B------:R-:W-:-:S03]  /*6740*/  FMUL.FTZ R48, R87, UR58 ;  /* 0x0000003a57307c20 */ /* 0x000fc60008410000 */
[----:B------:R-:W-:Y:S01]  /*6750*/  HGMMA.64x128x16.F32 R88, R164, gdesc[UR4].tnspB, R88, gsb0 ;  /* 0x41e00004a4587df0 */ /* 0x000fe20008000858 */
[----:B------:R-:W-:Y:S01]  /*6760*/  UIADD3 UR6, UR10, 0x280, URZ ;  /* 0x000002800a067890 */ /* 0x000fe2000fffe03f */
[----:B------:R-:W0:Y:S01]  /*6770*/  MUFU.TANH R168, R168 ;  /* 0x000000a800a87308 */ /* 0x000e220000002400 */
[----:B------:R-:W-:-:S07]  /*6780*/  UMOV UR7, 0x40000040 ;  /* 0x4000004000077882 */ /* 0x000fce0000000000 */
        /* <DEDUP_REMOVED lines=8> */
[----:B------:R-:W-:Y:S01]  /*6810*/  FMUL.FTZ R164, R29, UR58 ;  /* 0x0000003a1da47c20 */ /* 0x000fe20008410000 */
        /* <DEDUP_REMOVED lines=36> */
[----:B------:R-:W-:Y:S02]  /*6a60*/  VIADD R66, R17, UR37 ;  /* 0x0000002511427c36 */ /* 0x000fe40008000000 */
        /* <DEDUP_REMOVED lines=21> */
[----:B------:R-:W-:Y:S01]  /*6bc0*/  @UP0 ULDC UR6, c[0x0][0x44c] ;  /* 0x0001130000060ab9 */ /* 0x000fe20000000800 */
[----:B------:R-:W-:Y:S01]  /*6bd0*/  @UP0 ULDC UR7, c[0x0][0x450] ;  /* 0x0001140000070ab9 */ /* 0x000fe20000000800 */
[----:B------:R-:W-:Y:S01]  /*6be0*/  @P2 IMAD.HI.U32 R8, R66, UR6, RZ ;  /* 0x0000000642082c27 */ /* 0x000fe2000f8e00ff */
[----:B------:R-:W-:-:S04]  /*6bf0*/  PLOP3.LUT P2, PT, PT, PT, UP1, 0x40, 0x0 ;  /* 0x000000000000781c */ /* 0x000fc80003f4e818 */
[----:B------:R-:W-:Y:S02]  /*6c00*/  @P3 SHF.R.U32.HI R66, RZ, UR7, R8 ;  /* 0x00000007ff423c19 */ /* 0x000fe40008011608 */
[----:B------:R-:W-:-:S03]  /*6c10*/  IADD3 R8, -R222, 0xb, RZ ;  /* 0x0000000bde087810 */ /* 0x000fc60007ffe1ff */
[----:B------:R-:W5:Y:S01]  /*6c20*/  SHFL.IDX PT, R68, R66, RZ, 0x1c1f ;  /* 0x001c1fff42447589 */ /* 0x000f6200000e0000 */
[----:B------:R-:W-:Y:S02]  /*6c30*/  WARPGROUP.DEPBAR.LE gsb0, 0x0 ;  /* 0x00008000000079c5 */ /* 0x000fe40000010000 */
[----:B------:R0:W-:Y:S06]  /*6c40*/  BAR.ARV R8, 0x100 ;  /* 0x000400080000751d */ /* 0x0001ec0000002000 */
[----:B------:R1:W-:Y:S02]  /*6c50*/  @!P1 SYNCS.ARRIVE.TRANS64.RED.A1T0 RZ, [R9+URZ], RZ ;  /* 0x000000ff09ff99a7 */ /* 0x0003e4000810043f */
[----:B-1----:R-:W-:-:S04]  /*6c60*/  IADD3 R9, -R16, 0x1, -R67 ;  /* 0x0000000110097810 */ /* 0x002fc80007ffe943 */
        /* <DEDUP_REMOVED lines=19> */
.L_x_7462:
[----:B------:R-:W-:-:S05]  /*6da0*/  IMAD.U32 R70, RZ, RZ, UR56 ;  /* 0x00000038ff467e24 */ /* 0x000fca000f8e00ff */
[----:B------:R-:W-:-:S13]  /*6db0*/  ISETP.NE.AND P2, PT, R70, 0x1, PT ;  /* 0x000000014600780c */ /* 0x000fda0003f45270 */
[----:B------:R-:W0:Y:S02]  /*6dc0*/  @P2 LDC.64 R8, c[0x0][0x9e8] ;  /* 0x00027a00ff082b82 */ /* 0x000e240000000a00 */
[----:B0-----:R-:W-:-:S05]  /*6dd0*/  @P2 IMAD.HI.U32 R8, R68, R8, RZ ;  /* 0x0000000844082227 */ /* 0x001fca00078e00ff */
[----:B------:R-:W-:-:S07]  /*6de0*/  @P2 SHF.R.U32.HI R68, RZ, R9, R8 ;  /* 0x00000009ff442219 */ /* 0x000fce0000011608 */
.L_x_7463:
[----:B------:R-:W-:Y:S05]  /*6df0*/  BSYNC B0 ;  /* 0x0000000000007941 */ /* 0x000fea0003800000 */
.L_x_7461:
[----:B------:R-:W-:-:S04]  /*6e00*/  IMAD R9, R68, R70, -R67 ;  /* 0x0000004644097224 */ /* 0x000fc800078e0a43 */
[----:B------:R-:W-:-:S05]  /*6e10*/  IMAD.IADD R8, R9, 0x1, -R16 ;  /* 0x0000000109087824 */ /* 0x000fca00078e0a10 */
[----:B------:R-:W-:Y:S02]  /*6e20*/  VIADDMNMX R71, R8, R70, R71, PT ;  /* 0x0000004608477246 */ /* 0x000fe40003800147 */
[----:B------:R-:W-:-:S07]  /*6e30*/  VIMNMX R75, R75, R8, !PT ;  /* 0x000000084b4b7248 */ /* 0x000fce0007fe0100 */
.L_x_7460:
[----:B------:R-:W-:Y:S01]  /*6e40*/  ISETP.GT.AND P2, PT, R3, -0x1, PT ;  /* 0xffffffff0300780c */ /* 0x000fe20003f44270 */
[----:B------:R-:W0:Y:S03]  /*6e50*/  SHFL.IDX PT, R8, R66, 0x1, 0x1c1f ;  /* 0x003c1f0042087f89 */ /* 0x000e2600000e0000 */
[C---:B------:R-:W-:Y:S02]  /*6e60*/  ISETP.GT.AND P5, PT, R75.reuse, RZ, P2 ;  /* 0x000000ff4b00720c */ /* 0x040fe400017a4270 */
[----:B------:R-:W-:Y:S02]  /*6e70*/  ISETP.GT.AND P4, PT, R75, 0x1, P2 ;  /* 0x000000014b00780c */ /* 0x000fe40001784270 */
[C---:B------:R-:W-:Y:S02]  /*6e80*/  ISETP.LT.OR P5, PT, R71.reuse, 0x1, P5 ;  /* 0x000000014700780c */ /* 0x040fe40002fa1670 */
[----:B------:R-:W-:-:S02]  /*6e90*/  ISETP.LT.OR P4, PT, R71, 0x2, P4 ;  /* 0x000000024700780c */ /* 0x000fc40002781670 */
[----:B------:R-:W-:Y:S02]  /*6ea0*/  FSEL R80, R10, -INF , !P5 ;  /* 0xff8000000a507808 */ /* 0x000fe40006800000 */
[C---:B------:R-:W-:Y:S02]  /*6eb0*/  ISETP.GT.AND P5, PT, R75.reuse, 0x10, P2 ;  /* 0x000000104b00780c */ /* 0x040fe400017a4270 */
[----:B------:R-:W-:Y:S02]  /*6ec0*/  ISETP.GT.AND P6, PT, R75, 0x8, P2 ;  /* 0x000000084b00780c */ /* 0x000fe400017c4270 */
[----:B------:R-:W-:Y:S02]  /*6ed0*/  ISETP.LT.OR P5, PT, R71, 0x11, P5 ;  /* 0x000000114700780c */ /* 0x000fe40002fa1670 */
[----:B------:R-:W-:Y:S02]  /*6ee0*/  ISETP.GT.AND P3, PT, R75, 0x9, P2 ;  /* 0x000000094b00780c */ /* 0x000fe40001764270 */
[----:B------:R-:W-:-:S02]  /*6ef0*/  FSEL R78, R12, -INF , !P4 ;  /* 0xff8000000c4e7808 */ /* 0x000fc40006000000 */
[----:B------:R-:W-:Y:S01]  /*6f00*/  ISETP.GT.AND P4, PT, R75, 0x11, P2 ;  /* 0x000000114b00780c */ /* 0x000fe20001784270 */
[----:B0-----:R-:W-:Y:S01]  /*6f10*/  IMAD.IADD R66, R79, 0x1, R8 ;  /* 0x000000014f427824 */ /* 0x001fe200078e0208 */
[----:B------:R-:W-:Y:S02]  /*6f20*/  FSEL R74, R165, -INF , !P5 ;  /* 0xff800000a54a7808 */ /* 0x000fe40006800000 */
[----:B------:R-:W-:Y:S02]  /*6f30*/  ISETP.GT.AND P5, PT, R75, 0x20, P2 ;  /* 0x000000204b00780c */ /* 0x000fe400017a4270 */
[C---:B------:R-:W-:Y:S02]  /*6f40*/  ISETP.LT.OR P6, PT, R71.reuse, 0x9, P6 ;  /* 0x000000094700780c */ /* 0x040fe400037c1670 */
[C---:B------:R-:W-:Y:S02]  /*6f50*/  ISETP.LT.OR P3, PT, R71.reuse, 0xa, P3 ;  /* 0x0000000a4700780c */ /* 0x040fe40001f61670 */
[----:B------:R-:W-:-:S02]  /*6f60*/  ISETP.LT.OR P4, PT, R71, 0x12, P4 ;  /* 0x000000124700780c */ /* 0x000fc40002781670 */
[----:B------:R-:W-:Y:S02]  /*6f70*/  ISETP.LT.OR P5, PT, R71, 0x21, P5 ;  /* 0x000000214700780c */ /* 0x000fe40002fa1670 */
[----:B------:R-:W-:Y:S02]  /*6f80*/  FSEL R76, R14, -INF , !P6 ;  /* 0xff8000000e4c7808 */ /* 0x000fe40007000000 */
[----:B------:R-:W-:Y:S02]  /*6f90*/  FSEL R164, R164, -INF , !P3 ;  /* 0xff800000a4a47808 */ /* 0x000fe40005800000 */
[C---:B------:R-:W-:Y:S02]  /*6fa0*/  ISETP.GT.AND P6, PT, R75.reuse, 0x18, P2 ;  /* 0x000000184b00780c */ /* 0x040fe400017c4270 */
[----:B------:R-:W-:Y:S02]  /*6fb0*/  ISETP.GT.AND P3, PT, R75, 0x19, P2 ;  /* 0x000000194b00780c */ /* 0x000fe40001764270 */
[----:B------:R-:W-:-:S02]  /*6fc0*/  FSEL R166, R166, -INF , !P4 ;  /* 0xff800000a6a67808 */ /* 0x000fc40006000000 */
[C---:B------:R-:W-:Y:S02]  /*6fd0*/  ISETP.GT.AND P4, PT, R75.reuse, 0x21, P2 ;  /* 0x000000214b00780c */ /* 0x040fe40001784270 */
        /* <DEDUP_REMOVED lines=11> */
[----:B------:R-:W-:Y:S02]  /*7090*/  ISETP.GT.AND P4, PT, R75, 0x31, P2 ;  /* 0x000000314b00780c */ /* 0x000fe40001784270 */
        /* <DEDUP_REMOVED lines=47> */
[----:B------:R-:W-:Y:S02]  /*7390*/  FSEL R61, R65, -INF , !P5 ;  /* 0xff800000413d7808 */ /* 0x000fe40006800000 */
[----:B------:R-:W-:Y:S02]  /*73a0*/  PLOP3.LUT P5, PT, PT, PT, UP1, 0x40, 0x0 ;  /* 0x000000000000781c */ /* 0x000fe40003fae818 */
[C---:B------:R-:W-:Y:S02]  /*73b0*/  ISETP.LT.OR P6, PT, R71.reuse, 0x69, P6 ;  /* 0x000000694700780c */ /* 0x040fe400037c1670 */
[----:B------:R-:W-:Y:S02]  /*73c0*/  ISETP.LT.OR P3, PT, R71, 0x6a, P3 ;  /* 0x0000006a4700780c */ /* 0x000fe40001f61670 */
[----:B------:R-:W-:Y:S02]  /*73d0*/  FSEL R59, R62, -INF , !P6 ;  /* 0xff8000003e3b7808 */ /* 0x000fe40007000000 */
[----:B------:R-:W-:-:S02]  /*73e0*/  FSEL R60, R63, -INF , !P3 ;  /* 0xff8000003f3c7808 */ /* 0x000fc40005800000 */
[C---:B------:R-:W-:Y:S02]  /*73f0*/  ISETP.GT.AND P4, PT, R75.reuse, 0x71, P2 ;  /* 0x000000714b00780c */ /* 0x040fe40001784270 */
[C---:B------:R-:W-:Y:S02]  /*7400*/  ISETP.GT.AND P6, PT, R75.reuse, 0x78, P2 ;  /* 0x000000784b00780c */ /* 0x040fe400017c4270 */
[----:B------:R-:W-:Y:S02]  /*7410*/  ISETP.GT.AND P3, PT, R75, 0x79, P2 ;  /* 0x000000794b00780c */ /* 0x000fe40001764270 */
[C---:B------:R-:W-:Y:S02]  /*7420*/  ISETP.LT.OR P4, PT, R71.reuse, 0x72, P4 ;  /* 0x000000724700780c */ /* 0x040fe40002781670 */
[C---:B------:R-:W-:Y:S02]  /*7430*/  ISETP.LT.OR P6, PT, R71.reuse, 0x79, P6 ;  /* 0x000000794700780c */ /* 0x040fe400037c1670 */
[----:B------:R-:W-:Y:S01]  /*7440*/  ISETP.LT.OR P3, PT, R71, 0x7a, P3 ;  /* 0x0000007a4700780c */ /* 0x000fe20001f61670 */
[----:B------:R-:W-:Y:S01]  /*7450*/  IMAD.IADD R71, R81, 0x1, R8 ;  /* 0x0000000151477824 */ /* 0x000fe200078e0208 */
[----:B------:R-:W-:-:S02]  /*7460*/  FSEL R64, R64, -INF , !P4 ;  /* 0xff80000040407808 */ /* 0x000fc40006000000 */
        /* <DEDUP_REMOVED lines=16> */
.L_x_7466:
[----:B------:R-:W-:-:S05]  /*7570*/  IMAD.U32 R82, RZ, RZ, UR56 ;  /* 0x00000038ff527e24 */ /* 0x000fca000f8e00ff */
[----:B------:R-:W-:-:S13]  /*7580*/  ISETP.NE.AND P3, PT, R82, 0x1, PT ;  /* 0x000000015200780c */ /* 0x000fda0003f65270 */
[----:B------:R-:W0:Y:S02]  /*7590*/  @P3 LDC.64 R8, c[0x0][0x9e8] ;  /* 0x00027a00ff083b82 */ /* 0x000e240000000a00 */
[----:B0-----:R-:W-:-:S05]  /*75a0*/  @P3 IMAD.HI.U32 R8, R65, R8, RZ ;  /* 0x0000000841083227 */ /* 0x001fca00078e00ff */
[----:B------:R-:W-:-:S07]  /*75b0*/  @P3 SHF.R.U32.HI R65, RZ, R9, R8 ;  /* 0x00000009ff413219 */ /* 0x000fce0000011608 */
.L_x_7467:
[----:B------:R-:W-:Y:S05]  /*75c0*/  BSYNC B0 ;  /* 0x0000000000007941 */ /* 0x000fea0003800000 */
.L_x_7465:
[----:B------:R-:W-:-:S04]  /*75d0*/  IMAD R65, R65, R82, -R67 ;  /* 0x0000005241417224 */ /* 0x000fc800078e0a43 */
[----:B------:R-:W-:-:S05]  /*75e0*/  IMAD.IADD R65, R65, 0x1, -R16 ;  /* 0x0000000141417824 */ /* 0x000fca00078e0a10 */
[----:B------:R-:W-:Y:S02]  /*75f0*/  VIADDMNMX R66, R65, R82, R66, PT ;  /* 0x0000005241427246 */ /* 0x000fe40003800142 */
[----:B------:R-:W-:-:S07]  /*7600*/  VIMNMX R71, R71, R65, !PT ;  /* 0x0000004147477248 */ /* 0x000fce0007fe0100 */
.L_x_7464:
[----:B------:R-:W-:Y:S01]  /*7610*/  FMNMX.FTZ R9, R80, R4, !PT ;  /* 0x0000000450097209 */ /* 0x000fe20007810000 */
[----:B------:R-:W-:Y:S01]  /*7620*/  UMOV UR10, UR55 ;  /* 0x00000037000a7c82 */ /* 0x000fe20008000000 */
[----:B------:R-:W-:Y:S01]  /*7630*/  ISETP.GT.AND P5, PT, R71, 0x8, P2 ;  /* 0x000000084700780c */ /* 0x000fe200017a4270 */
[----:B------:R-:W-:Y:S01]  /*7640*/  UMOV UR50, UR59 ;  /* 0x0000003b00327c82 */ /* 0x000fe20008000000 */
[----:B------:R-:W-:Y:S02]  /*7650*/  FMNMX.FTZ R9, R78, R9, !PT ;  /* 0x000000094e097209 */ /* 0x000fe40007810000 */
        /* <DEDUP_REMOVED lines=10> */
[C---:B------:R-:W-:Y:S02]  /*7700*/  ISETP.GT.AND P5, PT, R71.reuse, 0x20, P2 ;  /* 0x000000204700780c */ /* 0x040fe400017a4270 */
[----:B------:R-:W-:Y:S02]  /*7710*/  FMNMX.FTZ R9, R160, R9, !PT ;  /* 0x00000009a0097209 */ /* 0x000fe40007810000 */
[----:B------:R-:W-:Y:S02]  /*7720*/  ISETP.LT.OR P5, PT, R66, 0x21, P5 ;  /* 0x000000214200780c */ /* 0x000fe40002fa1670 */
[----:B------:R-:W-:Y:S02]  /*7730*/  FMNMX.FTZ R9, R162, R9, !PT ;  /* 0x00000009a2097209 */ /* 0x000fe40007810000 */
[----:B------:R-:W-:-:S02]  /*7740*/  ISETP.GT.AND P4, PT, R71, 0x1, P2 ;  /* 0x000000014700780c */ /* 0x000fc40001784270 */
[----:B------:R-:W-:Y:S02]  /*7750*/  FMNMX.FTZ R9, R72, R9, !PT ;  /* 0x0000000948097209 */ /* 0x000fe40007810000 */
[----:B------:R-:W-:Y:S02]  /*7760*/  ISETP.GT.AND P3, PT, R71, 0x9, P2 ;  /* 0x000000094700780c */ /* 0x000fe40001764270 */
[----:B------:R-:W-:Y:S02]  /*7770*/  FMNMX.FTZ R9, R168, R9, !PT ;  /* 0x00000009a8097209 */ /* 0x000fe40007810000 */
[----:B------:R-:W-:Y:S02]  /*7780*/  FSEL R25, R25, -INF , !P5 ;  /* 0xff80000019197808 */ /* 0x000fe40006800000 */
[----:B------:R-:W-:Y:S02]  /*7790*/  FMNMX.FTZ R8, R70, R9, !PT ;  /* 0x0000000946087209 */ /* 0x000fe40007810000 */
[----:B------:R-:W-:-:S02]  /*77a0*/  ISETP.GT.AND P5, PT, R71, RZ, P2 ;  /* 0x000000ff4700720c */ /* 0x000fc400017a4270 */
[----:B------:R-:W-:Y:S02]  /*77b0*/  FMNMX.FTZ R8, R169, R8, !PT ;  /* 0x00000008a9087209 */ /* 0x000fe40007810000 */
[C---:B------:R-:W-:Y:S02]  /*77c0*/  ISETP.LT.OR P4, PT, R66.reuse, 0x2, P4 ;  /* 0x000000024200780c */ /* 0x040fe40002781670 */
[----:B------:R-:W-:Y:S02]  /*77d0*/  FMNMX.FTZ R8, R49, R8, !PT ;  /* 0x0000000831087209 */ /* 0x000fe40007810000 */
[C---:B------:R-:W-:Y:S02]  /*77e0*/  ISETP.LT.OR P3, PT, R66.reuse, 0xa, P3 ;  /* 0x0000000a4200780c */ /* 0x040fe40001f61670 */
        /* <DEDUP_REMOVED lines=11> */
[----:B------:R-:W-:Y:S02]  /*78a0*/  FSEL R73, R5, -INF , !P5 ;  /* 0xff80000005497808 */ /* 0x000fe40006800000 */
[----:B------:R-:W-:Y:S02]  /*78b0*/  FMNMX.FTZ R9, R53, R8, !PT ;  /* 0x0000000835097209 */ /* 0x000fe40007810000 */
[----:B------:R-:W-:-:S02]  /*78c0*/  ISETP.LT.OR P4, PT, R66, 0x11, P4 ;  /* 0x000000114200780c */ /* 0x000fc40002781670 */
[----:B------:R-:W-:Y:S02]  /*78d0*/  FMNMX.FTZ R8, R54, R9, !PT ;  /* 0x0000000936087209 */ /* 0x000fe40007810000 */
[----:B------:R-:W-:Y:S02]  /*78e0*/  ISETP.LT.OR P3, PT, R66, 0x19, P3 ;  /* 0x000000194200780c */ /* 0x000fe40001f61670 */
[----:B------:R-:W-:Y:S02]  /*78f0*/  FMNMX.FTZ R9, R55, R8, !PT ;  /* 0x0000000837097209 */ /* 0x000fe40007810000 */
[----:B------:R-:W-:Y:S02]  /*7900*/  FSEL R15, R15, -INF , !P4 ;  /* 0xff8000000f0f7808 */ /* 0x000fe40006000000 */
[----:B------:R-:W-:Y:S02]  /*7910*/  FMNMX.FTZ R8, R56, R9, !PT ;  /* 0x0000000938087209 */ /* 0x000fe40007810000 */
[----:B------:R-:W-:-:S02]  /*7920*/  FSEL R21, R21, -INF , !P3 ;  /* 0xff80000015157808 */ /* 0x000fc40005800000 */
        /* <DEDUP_REMOVED lines=13> */
[----:B------:R-:W-:Y:S02]  /*7a00*/  ISETP.GT.AND P4, PT, R71, 0x28, P2 ;  /* 0x000000284700780c */ /* 0x000fe40001784270 */
[----:B------:R-:W-:Y:S02]  /*7a10*/  FMNMX.FTZ R9, R63, R8, !PT ;  /* 0x000000083f097209 */ /* 0x000fe40007810000 */
[----:B------:R-:W-:Y:S02]  /*7a20*/  ISETP.GT.AND P3, PT, R71, 0x29, P2 ;  /* 0x000000294700780c */ /* 0x000fe40001764270 */
[C---:B------:R-:W-:Y:S01]  /*7a30*/  ISETP.LT.OR P4, PT, R66.reuse, 0x29, P4 ;  /* 0x000000294200780c */ /* 0x040fe20002781670 */
[----:B------:R-:W0:Y:S01]  /*7a40*/  SHFL.BFLY PT, R8, R9, 0x2, 0x1f ;  /* 0x0c401f0009087f89 */ /* 0x000e2200000e0000 */
[----:B------:R-:W-:-:S02]  /*7a50*/  ISETP.LT.OR P5, PT, R66, 0x2a, P3 ;  /* 0x0000002a4200780c */ /* 0x000fc40001fa1670 */
[----:B------:R-:W-:Y:S02]  /*7a60*/  ISETP.GT.AND P3, PT, R71, 0x31, P2 ;  /* 0x000000314700780c */ /* 0x000fe40001764270 */
[----:B------:R-:W-:Y:S02]  /*7a70*/  FSEL R27, R27, -INF , !P4 ;  /* 0xff8000001b1b7808 */ /* 0x000fe40006000000 */
[----:B------:R-:W-:Y:S02]  /*7a80*/  ISETP.GT.AND P4, PT, R71, 0x30, P2 ;  /* 0x000000304700780c */ /* 0x000fe40001784270 */
[C---:B------:R-:W-:Y:S02]  /*7a90*/  ISETP.LT.OR P3, PT, R66.reuse, 0x32, P3 ;  /* 0x000000324200780c */ /* 0x040fe40001f61670 */
[----:B------:R-:W-:Y:S02]  /*7aa0*/  ISETP.LT.OR P4, PT, R66, 0x31, P4 ;  /* 0x000000314200780c */ /* 0x000fe40002781670 */
[----:B------:R-:W-:-:S02]  /*7ab0*/  FSEL R30, R30, -INF , !P3 ;  /* 0xff8000001e1e7808 */ /* 0x000fc40005800000 */
[----:B------:R-:W-:Y:S02]  /*7ac0*/  ISETP.GT.AND P3, PT, R71, 0x40, P2 ;  /* 0x000000404700780c */ /* 0x000fe40001764270 */
[----:B------:R-:W-:Y:S02]  /*7ad0*/  FSEL R29, R29, -INF , !P4 ;  /* 0xff8000001d1d7808 */ /* 0x000fe40006000000 */
[----:B------:R-:W-:Y:S02]  /*7ae0*/  ISETP.GT.AND P4, PT, R71, 0x39, P2 ;  /* 0x000000394700780c */ /* 0x000fe40001784270 */
[C---:B------:R-:W-:Y:S02]  /*7af0*/  ISETP.LT.OR P3, PT, R66.reuse, 0x41, P3 ;  /* 0x000000414200780c */ /* 0x040fe40001f61670 */
[----:B------:R-:W-:Y:S02]  /*7b00*/  ISETP.LT.OR P4, PT, R66, 0x3a, P4 ;  /* 0x0000003a4200780c */ /* 0x000fe40002781670 */
[----:B0-----:R-:W-:-:S02]  /*7b10*/  FMNMX.FTZ R65, R9, R8, !PT ;  /* 0x0000000809417209 */ /* 0x001fc40007810000 */
[----:B------:R-:W-:Y:S02]  /*7b20*/  FSEL R28, R28, -INF , !P5 ;  /* 0xff8000001c1c7808 */ /* 0x000fe40006800000 */
[C---:B------:R-:W-:Y:S01]  /*7b30*/  ISETP.GT.AND P5, PT, R71.reuse, 0x38, P2 ;  /* 0x000000384700780c */ /* 0x040fe200017a4270 */
[----:B------:R-:W0:Y:S01]  /*7b40*/  SHFL.BFLY PT, R8, R65, 0x1, 0x1f ;  /* 0x0c201f0041087f89 */ /* 0x000e2200000e0000 */
[----:B------:R-:W-:Y:S02]  /*7b50*/  FSEL R32, R32, -INF , !P4 ;  /* 0xff80000020207808 */ /* 0x000fe40006000000 */
[----:B------:R-:W-:Y:S02]  /*7b60*/  ISETP.GT.AND P4, PT, R71, 0x48, P2 ;  /* 0x000000484700780c */ /* 0x000fe40001784270 */
[C---:B------:R-:W-:Y:S02]  /*7b70*/  ISETP.LT.OR P5, PT, R66.reuse, 0x39, P5 ;  /* 0x000000394200780c */ /* 0x040fe40002fa1670 */
[----:B------:R-:W-:-:S02]  /*7b80*/  ISETP.LT.OR P4, PT, R66, 0x49, P4 ;  /* 0x000000494200780c */ /* 0x000fc40002781670 */
[----:B0-----:R-:W-:-:S04]  /*7b90*/  FMNMX.FTZ R8, R65, R8, !PT ;  /* 0x0000000841087209 */ /* 0x001fc80007810000 */
[C---:B------:R-:W-:Y:S01]  /*7ba0*/  FSETP.NEU.FTZ.AND P6, PT, R8.reuse, -INF , PT ;  /* 0xff8000000800780b */ /* 0x040fe20003fdd000 */
[----:B------:R-:W-:-:S05]  /*7bb0*/  FMUL.FTZ R67, R8, UR10 ;  /* 0x0000000a08437c20 */ /* 0x000fca0008410000 */
[----:B------:R-:W-:-:S05]  /*7bc0*/  FSEL R9, R67, RZ, P6 ;  /* 0x000000ff43097208 */ /* 0x000fca0003000000 */
[--C-:B------:R-:W-:Y:S01]  /*7bd0*/  FFMA.FTZ R176, R74, UR10, -R9.reuse ;  /* 0x0000000a4ab07c23 */ /* 0x100fe20008010809 */
[----:B------:R-:W-:Y:S01]  /*7be0*/  FMNMX.FTZ R74, R73, R6, !PT ;  /* 0x00000006494a7209 */ /* 0x000fe20007810000 */
[--C-:B------:R-:W-:Y:S01]  /*7bf0*/  FFMA.FTZ R178, R68, UR10, -R9.reuse ;  /* 0x0000000a44b27c23 */ /* 0x100fe20008010809 */
[----:B------:R-:W-:Y:S01]  /*7c00*/  FSEL R68, R31, -INF , !P5 ;  /* 0xff8000001f447808 */ /* 0x000fe20006800000 */
[--C-:B------:R-:W-:Y:S01]  /*7c10*/  FFMA.FTZ R182, R76, UR10, -R9.reuse ;  /* 0x0000000a4cb67c23 */ /* 0x100fe20008010809 */
[----:B------:R-:W-:Y:S01]  /*7c20*/  FMNMX.FTZ R74, R7, R74, !PT ;  /* 0x0000004a074a7209 */ /* 0x000fe20007810000 */
[--C-:B------:R-:W-:Y:S01]  /*7c30*/  FFMA.FTZ R76, R70, UR10, -R9.reuse ;  /* 0x0000000a464c7c23 */ /* 0x100fe20008010809 */
[----:B------:R-:W-:Y:S01]  /*7c40*/  ISETP.GT.AND P5, PT, R71, 0x41, P2 ;  /* 0x000000414700780c */ /* 0x000fe200017a4270 */
        /* <DEDUP_REMOVED lines=18> */
[----:B------:R0:W-:Y:S01]  /*7d70*/  MUFU.EX2 R31, R160 ;  /* 0x000000a0001f7308 */ /* 0x0001e20000000800 */
[----:B------:R-:W-:Y:S01]  /*7d80*/  FSEL R70, R37, -INF , !P5 ;  /* 0xff80000025467808 */ /* 0x000fe20006800000 */
        /* <DEDUP_REMOVED lines=8> */
[--C-:B0-----:R-:W-:Y:S01]  /*7e10*/  FFMA.FTZ R160, R53, UR10, -R9.reuse ;  /* 0x0000000a35a07c23 */ /* 0x101fe20008010809 */
[----:B------:R-:W-:Y:S01]  /*7e20*/  FMNMX.FTZ R72, R26, R75, !PT ;  /* 0x0000004b1a487209 */ /* 0x000fe20007810000 */
[--C-:B------:R-:W-:Y:S01]  /*7e30*/  FFMA.FTZ R156, R57, UR10, -R9.reuse ;  /* 0x0000000a399c7c23 */ /* 0x100fe20008010809 */
[----:B------:R-:W-:Y:S01]  /*7e40*/  ISETP.LT.OR P3, PT, R66, 0x4a, P3 ;  /* 0x0000004a4200780c */ /* 0x000fe20001f61670 */
[----:B------:R-:W-:Y:S01]  /*7e50*/  MUFU.EX2 R65, R65 ;  /* 0x0000004100417308 */ /* 0x000fe20000000800 */
        /* <DEDUP_REMOVED lines=17> */
[----:B------:R-:W-:Y:S01]  /*7f70*/  FFMA.FTZ R63, R63, UR10, -R9 ;  /* 0x0000000a3f3f7c23 */ /* 0x000fe20008010809 */
[----:B------:R-:W-:Y:S01]  /*7f80*/  ISETP.LT.OR P4, PT, R66, 0x52, P4 ;  /* 0x000000524200780c */ /* 0x000fe20002781670 */
[----:B------:R-:W-:Y:S01]  /*7f90*/  MUFU.EX2 R180, R180 ;  /* 0x000000b400b47308 */ /* 0x000fe20000000800 */
[----:B------:R-:W-:-:S02]  /*7fa0*/  FMNMX.FTZ R74, R32, R75, !PT ;  /* 0x0000004b204a7209 */ /* 0x000fc40007810000 */
[----:B------:R-:W-:Y:S02]  /*7fb0*/  FSEL R38, R38, -INF , !P4 ;  /* 0xff80000026267808 */ /* 0x000fe40006000000 */
[----:B------:R-:W-:Y:S01]  /*7fc0*/  FMNMX.FTZ R37, R69, R74, !PT ;  /* 0x0000004a45257209 */ /* 0x000fe20007810000 */
[----:B------:R-:W-:Y:S01]  /*7fd0*/  FFMA.FTZ R74, R49, UR10, -R9 ;  /* 0x0000000a314a7c23 */ /* 0x000fe20008010809 */
[----:B------:R-:W-:Y:S01]  /*7fe0*/  ISETP.LT.OR P3, PT, R66, 0x59, P3 ;  /* 0x000000594200780c */ /* 0x000fe20001f61670 */
[----:B------:R-:W-:Y:S01]  /*7ff0*/  MUFU.EX2 R182, R182 ;  /* 0x000000b600b67308 */ /* 0x000fe20000000800 */
[----:B------:R-:W-:Y:S02]  /*8000*/  FMNMX.FTZ R75, R34, R37, !PT ;  /* 0x00000025224b7209 */ /* 0x000fe40007810000 */
[----:B------:R-:W-:Y:S02]  /*8010*/  ISETP.GT.AND P4, PT, R71, 0x60, P2 ;  /* 0x000000604700780c */ /* 0x000fe40001784270 */
[----:B------:R-:W-:-:S02]  /*8020*/  FMNMX.FTZ R75, R72, R75, !PT ;  /* 0x0000004b484b7209 */ /* 0x000fc40007810000 */
[----:B------:R-:W-:Y:S01]  /*8030*/  ISETP.GT.AND P5, PT, R71, 0x59, P2 ;  /* 0x000000594700780c */ /* 0x000fe200017a4270 */
[----:B------:R-:W-:Y:S01]  /*8040*/  MUFU.EX2 R67, R67 ;  /* 0x0000004300437308 */ /* 0x000fe20000000800 */
[----:B------:R-:W-:Y:S02]  /*8050*/  FMNMX.FTZ R75, R36, R75, !PT ;  /* 0x0000004b244b7209 */ /* 0x000fe40007810000 */
[----:B------:R-:W-:Y:S01]  /*8060*/  FSEL R49, R39, -INF , !P3 ;  /* 0xff80000027317808 */ /* 0x000fe20005800000 */
[----:B------:R-:W-:Y:S01]  /*8070*/  FFMA.FTZ R39, R50, UR10, -R9 ;  /* 0x0000000a32277c23 */ /* 0x000fe20008010809 */
[----:B------:R-:W-:Y:S02]  /*8080*/  FMNMX.FTZ R75, R70, R75, !PT ;  /* 0x0000004b464b7209 */ /* 0x000fe40007810000 */
[C---:B------:R-:W-:Y:S01]  /*8090*/  ISETP.LT.OR P4, PT, R66.reuse, 0x61, P4 ;  /* 0x000000614200780c */ /* 0x040fe20002781670 */
[----:B------:R-:W-:Y:S01]  /*80a0*/  MUFU.EX2 R176, R176 ;  /* 0x000000b000b07308 */ /* 0x000fe20000000800 */
[----:B------:R-:W-:-:S02]  /*80b0*/  ISETP.LT.OR P5, PT, R66, 0x5a, P5 ;  /* 0x0000005a4200780c */ /* 0x000fc40002fa1670 */
[----:B------:R-:W-:Y:S02]  /*80c0*/  FMNMX.FTZ R50, R38, R75, !PT ;  /* 0x0000004b26327209 */ /* 0x000fe40007810000 */
[----:B------:R-:W-:Y:S02]  /*80d0*/  FSEL R51, R41, -INF , !P4 ;  /* 0xff80000029337808 */ /* 0x000fe40006000000 */
[----:B------:R-:W-:Y:S01]  /*80e0*/  ISETP.GT.AND P3, PT, R71, 0x61, P2 ;  /* 0x000000614700780c */ /* 0x000fe20001764270 */
[----:B------:R-:W-:Y:S01]  /*80f0*/  MUFU.EX2 R5, R5 ;  /* 0x0000000500057308 */ /* 0x000fe20000000800 */
[----:B------:R-:W-:Y:S02]  /*8100*/  FSEL R40, R40, -INF , !P5 ;  /* 0xff80000028287808 */ /* 0x000fe40006800000 */
[----:B------:R-:W-:Y:S02]  /*8110*/  FMNMX.FTZ R41, R49, R50, !PT ;  /* 0x0000003231297209 */ /* 0x000fe40007810000 */
[----:B------:R-:W-:-:S02]  /*8120*/  ISETP.GT.AND P5, PT, R71, 0x68, P2 ;  /* 0x000000684700780c */ /* 0x000fc400017a4270 */
[----:B------:R-:W-:Y:S01]  /*8130*/  ISETP.LT.OR P3, PT, R66, 0x62, P3 ;  /* 0x000000624200780c */ /* 0x000fe20001f61670 */
[----:B------:R-:W-:Y:S01]  /*8140*/  MUFU.EX2 R178, R178 ;  /* 0x000000b200b27308 */ /* 0x000fe20000000800 */
[----:B------:R-:W-:Y:S02]  /*8150*/  FMNMX.FTZ R50, R40, R41, !PT ;  /* 0x0000002928327209 */ /* 0x000fe40007810000 */
[----:B------:R-:W-:Y:S02]  /*8160*/  ISETP.LT.OR P5, PT, R66, 0x69, P5 ;  /* 0x000000694200780c */ /* 0x000fe40002fa1670 */
[----:B------:R-:W-:Y:S02]  /*8170*/  ISETP.GT.AND P4, PT, R71, 0x69, P2 ;  /* 0x000000694700780c */ /* 0x000fe40001784270 */
[----:B------:R-:W-:Y:S01]  /*8180*/  FSEL R42, R42, -INF , !P3 ;  /* 0xff8000002a2a7808 */ /* 0x000fe20005800000 */
[----:B------:R-:W-:Y:S01]  /*8190*/  MUFU.EX2 R172, R172 ;  /* 0x000000ac00ac7308 */ /* 0x000fe20000000800 */
[----:B------:R-:W-:-:S02]  /*81a0*/  FMNMX.FTZ R41, R51, R50, !PT ;  /* 0x0000003233297209 */ /* 0x000fc40007810000 */
[----:B------:R-:W-:Y:S02]  /*81b0*/  FSEL R10, R43, -INF , !P5 ;  /* 0xff8000002b0a7808 */ /* 0x000fe40006800000 */
[C---:B------:R-:W-:Y:S02]  /*81c0*/  ISETP.GT.AND P3, PT, R71.reuse, 0x70, P2 ;  /* 0x000000704700780c */ /* 0x040fe40001764270 */
[----:B------:R-:W-:Y:S01]  /*81d0*/  ISETP.LT.OR P4, PT, R66, 0x6a, P4 ;  /* 0x0000006a4200780c */ /* 0x000fe20002781670 */
[----:B------:R-:W-:Y:S01]  /*81e0*/  MUFU.EX2 R33, R33 ;  /* 0x0000002100217308 */ /* 0x000fe20000000800 */
[----:B------:R-:W-:Y:S02]  /*81f0*/  FMNMX.FTZ R43, R42, R41, !PT ;  /* 0x000000292a2b7209 */ /* 0x000fe40007810000 */
[----:B------:R-:W-:Y:S02]  /*8200*/  ISETP.GT.AND P5, PT, R71, 0x71, P2 ;  /* 0x000000714700780c */ /* 0x000fe400017a4270 */
[----:B------:R-:W-:-:S02]  /*8210*/  FSEL R44, R44, -INF , !P4 ;  /* 0xff8000002c2c7808 */ /* 0x000fc40006000000 */
[----:B------:R-:W-:Y:S01]  /*8220*/  ISETP.LT.OR P3, PT, R66, 0x71, P3 ;  /* 0x000000714200780c */ /* 0x000fe20001f61670 */
[----:B------:R-:W-:Y:S01]  /*8230*/  MUFU.EX2 R174, R174 ;  /* 0x000000ae00ae7308 */ /* 0x000fe20000000800 */
[----:B------:R-:W-:Y:S02]  /*8240*/  FMNMX.FTZ R43, R10, R43, !PT ;  /* 0x0000002b0a2b7209 */ /* 0x000fe40007810000 */
[----:B------:R-:W-:Y:S02]  /*8250*/  ISETP.GT.AND P4, PT, R71, 0x78, P2 ;  /* 0x000000784700780c */ /* 0x000fe40001784270 */
[----:B------:R-:W-:Y:S02]  /*8260*/  ISETP.LT.OR P5, PT, R66, 0x72, P5 ;  /* 0x000000724200780c */ /* 0x000fe40002fa1670 */
[----:B------:R-:W-:Y:S01]  /*8270*/  FSEL R50, R45, -INF , !P3 ;  /* 0xff8000002d327808 */ /* 0x000fe20005800000 */
[----:B------:R-:W-:Y:S01]  /*8280*/  MUFU.EX2 R35, R76 ;  /* 0x0000004c00237308 */ /* 0x000fe20000000800 */
[----:B------:R-:W-:-:S02]  /*8290*/  FMNMX.FTZ R43, R44, R43, !PT ;  /* 0x0000002b2c2b7209 */ /* 0x000fc40007810000 */
[----:B------:R-:W-:Y:S02]  /*82a0*/  ISETP.GT.AND P2, PT, R71, 0x79, P2 ;  /* 0x000000794700780c */ /* 0x000fe40001744270 */
[----:B------:R-:W-:Y:S02]  /*82b0*/  ISETP.LT.OR P4, PT, R66, 0x79, P4 ;  /* 0x000000794200780c */ /* 0x000fe40002781670 */
[----:B------:R-:W-:Y:S01]  /*82c0*/  FSEL R46, R46, -INF , !P5 ;  /* 0xff8000002e2e7808 */ /* 0x000fe20006800000 */
[----:B------:R-:W-:Y:S01]  /*82d0*/  MUFU.EX2 R168, R168 ;  /* 0x000000a800a87308 */ /* 0x000fe20000000800 */
[----:B------:R-:W-:Y:S02]  /*82e0*/  FMNMX.FTZ R43, R50, R43, !PT ;  /* 0x0000002b322b7209 */ /* 0x000fe40007810000 */
[----:B------:R-:W-:Y:S02]  /*82f0*/  ISETP.LT.OR P2, PT, R66, 0x7a, P2 ;  /* 0x0000007a4200780c */ /* 0x000fe40001741670 */
[----:B------:R-:W-:Y:S01]  /*8300*/  FSEL R14, R47, -INF , !P4 ;  /* 0xff8000002f0e7808 */ /* 0x000fe20006000000 */
[----:B------:R-:W-:Y:S01]  /*8310*/  FFMA.FTZ R47, R12, UR10, -R9 ;  /* 0x0000000a0c2f7c23 */ /* 0x000fe20008010809 */
[----:B------:R-:W-:Y:S01]  /*8320*/  FMNMX.FTZ R45, R46, R43, !PT ;  /* 0x0000002b2e2d7209 */ /* 0x000fe20007810000 */
[----:B------:R-:W-:Y:S01]  /*8330*/  MUFU.EX2 R37, R74 ;  /* 0x0000004a00257308 */ /* 0x000fe20000000800 */
[----:B------:R-:W-:-:S02]  /*8340*/  FSEL R48, R48, -INF , !P2 ;  /* 0xff80000030307808 */ /* 0x000fc40005000000 */
[----:B------:R-:W-:Y:S02]  /*8350*/  FMNMX.FTZ R45, R14, R45, !PT ;  /* 0x0000002d0e2d7209 */ /* 0x000fe40007810000 */
[----:B------:R-:W-:Y:S02]  /*8360*/  FSEL R59, R8, RZ, P6 ;  /* 0x000000ff083b7208 */ /* 0x000fe40003000000 */
[----:B------:R-:W-:Y:S01]  /*8370*/  FMNMX.FTZ R12, R48, R45, !PT ;  /* 0x0000002d300c7209 */ /* 0x000fe20007810000 */
[----:B------:R-:W-:Y:S01]  /*8380*/  FFMA.FTZ R45, R54, UR10, -R9 ;  /* 0x0000000a362d7c23 */ /* 0x000fe20008010809 */
[----:B------:R-:W-:Y:S01]  /*8390*/  MUFU.EX2 R170, R170 ;  /* 0x000000aa00aa7308 */ /* 0x000fe20000000800 */
[----:B------:R-:W-:Y:S02]  /*83a0*/  FADD.FTZ R4, -R59, R4 ;  /* 0x000000043b047221 */ /* 0x000fe40000010100 */
[----:B------:R-:W0:Y:S02]  /*83b0*/  SHFL.BFLY PT, R71, R12, 0x2, 0x1f ;  /* 0x0c401f000c477f89 */ /* 0x000e2400000e0000 */
[----:B------:R-:W-:-:S03]  /*83c0*/  FMUL.FTZ R4, R4, UR10 ;  /* 0x0000000a04047c20 */ /* 0x000fc60008410000 */
[----:B------:R-:W-:Y:S08]  /*83d0*/  MUFU.EX2 R39, R39 ;  /* 0x0000002700277308 */ /* 0x000ff00000000800 */
[----:B------:R-:W1:Y:S08]  /*83e0*/  MUFU.EX2 R4, R4 ;  /* 0x0000000400047308 */ /* 0x000e700000000800 */
[----:B------:R-:W2:Y:S01]  /*83f0*/  MUFU.EX2 R164, R164 ;  /* 0x000000a400a47308 */ /* 0x000ea20000000800 */
[----:B0-----:R-:W-:-:S05]  /*8400*/  FMNMX.FTZ R71, R12, R71, !PT ;  /* 0x000000470c477209 */ /* 0x001fca0007810000 */
[----:B------:R-:W0:Y:S02]  /*8410*/  SHFL.BFLY PT, R12, R71, 0x1, 0x1f ;  /* 0x0c201f00470c7f89 */ /* 0x000e2400000e0000 */
[----:B------:R3:W4:Y:S01]  /*8420*/  MUFU.EX2 R41, R52 ;  /* 0x0000003400297308 */ /* 0x0007220000000800 */
[-C--:B-1----:R-:W-:Y:S01]  /*8430*/  FMUL.FTZ R88, R88, R4.reuse ;  /* 0x0000000458587220 */ /* 0x082fe20000410000 */
[-C--:B------:R-:W-:Y:S01]  /*8440*/  FMUL.FTZ R89, R89, R4.reuse ;  /* 0x0000000459597220 */ /* 0x080fe20000410000 */
[-C--:B------:R-:W-:Y:S01]  /*8450*/  FMUL.FTZ R92, R92, R4.reuse ;  /* 0x000000045c5c7220 */ /* 0x080fe20000410000 */
[-C--:B------:R-:W-:Y:S01]  /*8460*/  FMUL.FTZ R93, R93, R4.reuse ;  /* 0x000000045d5d7220 */ /* 0x080fe20000410000 */
[-C--:B------:R-:W-:Y:S01]  /*8470*/  FMUL.FTZ R96, R96, R4.reuse ;  /* 0x0000000460607220 */ /* 0x080fe20000410000 */
[-C--:B------:R-:W-:Y:S01]  /*8480*/  FMUL.FTZ R97, R97, R4.reuse ;  /* 0x0000000461617220 */ /* 0x080fe20000410000 */
[-C--:B------:R-:W-:Y:S01]  /*8490*/  FMUL.FTZ R100, R100, R4.reuse ;  /* 0x0000000464647220 */ /* 0x080fe20000410000 */
[----:B------:R-:W1:Y:S01]  /*84a0*/  MUFU.EX2 R166, R166 ;  /* 0x000000a600a67308 */ /* 0x000e620000000800 */
[-C--:B------:R-:W-:Y:S01]  /*84b0*/  FMUL.FTZ R101, R101, R4.reuse ;  /* 0x0000000465657220 */ /* 0x080fe20000410000 */
[-C--:B------:R-:W-:Y:S01]  /*84c0*/  FMUL.FTZ R104, R104, R4.reuse ;  /* 0x0000000468687220 */ /* 0x080fe20000410000 */
[-C--:B------:R-:W-:Y:S01]  /*84d0*/  FMUL.FTZ R105, R105, R4.reuse ;  /* 0x0000000469697220 */ /* 0x080fe20000410000 */
[-C--:B------:R-:W-:Y:S01]  /*84e0*/  FMUL.FTZ R108, R108, R4.reuse ;  /* 0x000000046c6c7220 */ /* 0x080fe20000410000 */
[-C--:B------:R-:W-:Y:S01]  /*84f0*/  FMUL.FTZ R109, R109, R4.reuse ;  /* 0x000000046d6d7220 */ /* 0x080fe20000410000 */
[-C--:B------:R-:W-:Y:S01]  /*8500*/  FMUL.FTZ R112, R112, R4.reuse ;  /* 0x0000000470707220 */ /* 0x080fe20000410000 */
[-C--:B------:R-:W-:Y:S01]  /*8510*/  FMUL.FTZ R113, R113, R4.reuse ;  /* 0x0000000471717220 */ /* 0x080fe20000410000 */
[----:B------:R-:W5:Y:S01]  /*8520*/  MUFU.EX2 R43, R47 ;  /* 0x0000002f002b7308 */ /* 0x000f620000000800 */
[-C--:B------:R-:W-:Y:S01]  /*8530*/  FMUL.FTZ R116, R116, R4.reuse ;  /* 0x0000000474747220 */ /* 0x080fe20000410000 */
[-C--:B------:R-:W-:Y:S01]  /*8540*/  FMUL.FTZ R117, R117, R4.reuse ;  /* 0x0000000475757220 */ /* 0x080fe20000410000 */
[-C--:B------:R-:W-:Y:S01]  /*8550*/  FMUL.FTZ R120, R120, R4.reuse ;  /* 0x0000000478787220 */ /* 0x080fe20000410000 */
[-C--:B------:R-:W-:Y:S01]  /*8560*/  FMUL.FTZ R121, R121, R4.reuse ;  /* 0x0000000479797220 */ /* 0x080fe20000410000 */
[-C--:B------:R-:W-:Y:S01]  /*8570*/  FMUL.FTZ R124, R124, R4.reuse ;  /* 0x000000047c7c7220 */ /* 0x080fe20000410000 */
[----:B------:R-:W-:Y:S01]  /*8580*/  FMUL.FTZ R125, R125, R4 ;  /* 0x000000047d7d7220 */ /* 0x000fe20000410000 */
[----:B0-----:R-:W-:Y:S01]  /*8590*/  FMNMX.FTZ R9, R71, R12, !PT ;  /* 0x0000000c47097209 */ /* 0x001fe20007810000 */
[----:B------:R-:W-:Y:S01]  /*85a0*/  MUFU.EX2 R160, R160 ;  /* 0x000000a000a07308 */ /* 0x000fe20000000800 */
[-C--:B------:R-:W-:Y:S01]  /*85b0*/  FMUL.FTZ R128, R128, R4.reuse ;  /* 0x0000000480807220 */ /* 0x080fe20000410000 */
[-C--:B------:R-:W-:Y:S01]  /*85c0*/  FMUL.FTZ R129, R129, R4.reuse ;  /* 0x0000000481817220 */ /* 0x080fe20000410000 */
[C---:B------:R-:W-:Y:S01]  /*85d0*/  FSETP.NEU.FTZ.AND P2, PT, R9.reuse, -INF , PT ;  /* 0xff8000000900780b */ /* 0x040fe20003f5d000 */
[----:B------:R-:W-:Y:S01]  /*85e0*/  FMUL.FTZ R61, R9, UR10 ;  /* 0x0000000a093d7c20 */ /* 0x000fe20008410000 */
[-C--:B------:R-:W-:Y:S01]  /*85f0*/  FMUL.FTZ R132, R132, R4.reuse ;  /* 0x0000000484847220 */ /* 0x080fe20000410000 */
[-C--:B------:R-:W-:Y:S01]  /*8600*/  FMUL.FTZ R133, R133, R4.reuse ;  /* 0x0000000485857220 */ /* 0x080fe20000410000 */
[-C--:B------:R-:W-:Y:S01]  /*8610*/  FMUL.FTZ R136, R136, R4.reuse ;  /* 0x0000000488887220 */ /* 0x080fe20000410000 */
[----:B------:R-:W-:Y:S01]  /*8620*/  MUFU.EX2 R45, R45 ;  /* 0x0000002d002d7308 */ /* 0x000fe20000000800 */
[----:B------:R-:W-:Y:S01]  /*8630*/  FSEL R61, R61, RZ, P2 ;  /* 0x000000ff3d3d7208 */ /* 0x000fe20001000000 */
[-C--:B------:R-:W-:Y:S01]  /*8640*/  FMUL.FTZ R137, R137, R4.reuse ;  /* 0x0000000489897220 */ /* 0x080fe20000410000 */
[-C--:B------:R-:W-:Y:S01]  /*8650*/  FMUL.FTZ R140, R140, R4.reuse ;  /* 0x000000048c8c7220 */ /* 0x080fe20000410000 */
[-C--:B------:R-:W-:Y:S01]  /*8660*/  FMUL.FTZ R141, R141, R4.reuse ;  /* 0x000000048d8d7220 */ /* 0x080fe20000410000 */
[----:B------:R-:W-:Y:S01]  /*8670*/  FMUL.FTZ R144, R144, R4 ;  /* 0x0000000490907220 */ /* 0x000fe20000410000 */
[----:B------:R-:W-:Y:S01]  /*8680*/  FFMA.FTZ R12, R7, UR10, -R61 ;  /* 0x0000000a070c7c23 */ /* 0x000fe2000801083d */
[----:B------:R-:W-:Y:S01]  /*8690*/  FFMA.FTZ R7, R4, R2, R65 ;  /* 0x0000000204077223 */ /* 0x000fe20000010041 */
[--C-:B------:R-:W-:Y:S01]  /*86a0*/  FFMA.FTZ R183, R11, UR10, -R61.reuse ;  /* 0x0000000a0bb77c23 */ /* 0x100fe2000801083d */
[--C-:B------:R-:W-:Y:S01]  /*86b0*/  FFMA.FTZ R181, R73, UR10, -R61.reuse ;  /* 0x0000000a49b57c23 */ /* 0x100fe2000801083d */
[----:B---3--:R-:W-:Y:S01]  /*86c0*/  FFMA.FTZ R52, R13, UR10, -R61 ;  /* 0x0000000a0d347c23 */ /* 0x008fe2000801083d */
[----:B------:R-:W-:Y:S01]  /*86d0*/  FADD.FTZ R7, R180, R7 ;  /* 0x00000007b4077221 */ /* 0x000fe20000010000 */
[----:B------:R-:W-:Y:S01]  /*86e0*/  MUFU.EX2 R12, R12 ;  /* 0x0000000c000c7308 */ /* 0x000fe20000000800 */
[--C-:B------:R-:W-:Y:S01]  /*86f0*/  FFMA.FTZ R177, R15, UR10, -R61.reuse ;  /* 0x0000000a0fb17c23 */ /* 0x100fe2000801083d */
[----:B------:R-:W-:Y:S01]  /*8700*/  FFMA.FTZ R20, R20, UR10, -R61 ;  /* 0x0000000a14147c23 */ /* 0x000fe2000801083d */
[----:B------:R-:W-:Y:S01]  /*8710*/  FADD.FTZ R2, R182, R7 ;  /* 0x00000007b6027221 */ /* 0x000fe20000010000 */
[--C-:B------:R-:W-:Y:S01]  /*8720*/  FFMA.FTZ R179, R21, UR10, -R61.reuse ;  /* 0x0000000a15b37c23 */ /* 0x100fe2000801083d */
[--C-:B------:R-:W-:Y:S01]  /*8730*/  FFMA.FTZ R24, R24, UR10, -R61.reuse ;  /* 0x0000000a18187c23 */ /* 0x100fe2000801083d */
[--C-:B------:R-:W-:Y:S01]  /*8740*/  FFMA.FTZ R173, R25, UR10, -R61.reuse ;  /* 0x0000000a19ad7c23 */ /* 0x100fe2000801083d */
[----:B------:R-:W-:Y:S01]  /*8750*/  FADD.FTZ R7, R67, R2 ;  /* 0x0000000243077221 */ /* 0x000fe20000010000 */
[----:B------:R-:W-:Y:S01]  /*8760*/  MUFU.EX2 R181, R181 ;  /* 0x000000b500b57308 */ /* 0x000fe20000000800 */
[--C-:B------:R-:W-:Y:S01]  /*8770*/  FFMA.FTZ R26, R26, UR10, -R61.reuse ;  /* 0x0000000a1a1a7c23 */ /* 0x100fe2000801083d */
[----:B------:R-:W-:Y:S01]  /*8780*/  FFMA.FTZ R175, R27, UR10, -R61 ;  /* 0x0000000a1baf7c23 */ /* 0x000fe2000801083d */
[----:B------:R-:W-:Y:S01]  /*8790*/  FADD.FTZ R2, R176, R7 ;  /* 0x00000007b0027221 */ /* 0x000fe20000010000 */
[----:B------:R-:W-:Y:S01]  /*87a0*/  F2FP.F16.F32.PACK_AB R176, R5, R176 ;  /* 0x000000b005b0723e */ /* 0x000fe200000000ff */
[--C-:B------:R-:W-:Y:S01]  /*87b0*/  FFMA.FTZ R28, R28, UR10, -R61.reuse ;  /* 0x0000000a1c1c7c23 */ /* 0x100fe2000801083d */
[--C-:B------:R-:W-:Y:S01]  /*87c0*/  FFMA.FTZ R169, R29, UR10, -R61.reuse ;  /* 0x0000000a1da97c23 */ /* 0x100fe2000801083d */
        /* <DEDUP_REMOVED lines=21> */
[----:B------:R-:W-:Y:S01]  /*8920*/  FSEL R7, R9, RZ, P2 ;  /* 0x000000ff09077208 */ /* 0x000fe20001000000 */
[--C-:B------:R-:W-:Y:S01]  /*8930*/  FFMA.FTZ R42, R42, UR10, -R61.reuse ;  /* 0x0000000a2a2a7c23 */ /* 0x100fe2000801083d */
[--C-:B------:R-:W-:Y:S01]  /*8940*/  FFMA.FTZ R10, R10, UR10, -R61.reuse ;  /* 0x0000000a0a0a7c23 */ /* 0x100fe2000801083d */
[----:B------:R-:W-:Y:S01]  /*8950*/  FADD.FTZ R11, R35, R2 ;  /* 0x00000002230b7221 */ /* 0x000fe20000010000 */
[----:B------:R-:W-:Y:S01]  /*8960*/  MUFU.EX2 R177, R177 ;  /* 0x000000b100b17308 */ /* 0x000fe20000000800 */
[----:B------:R-:W-:Y:S01]  /*8970*/  FADD.FTZ R7, -R7, R6 ;  /* 0x0000000607077221 */ /* 0x000fe20000010100 */
[----:B------:R-:W-:Y:S01]  /*8980*/  FFMA.FTZ R44, R44, UR10, -R61 ;  /* 0x0000000a2c2c7c23 */ /* 0x000fe2000801083d */
[----:B------:R-:W-:Y:S01]  /*8990*/  FADD.FTZ R2, R168, R11 ;  /* 0x0000000ba8027221 */ /* 0x000fe20000010000 */
[--C-:B------:R-:W-:Y:S01]  /*89a0*/  FFMA.FTZ R50, R50, UR10, -R61.reuse ;  /* 0x0000000a32327c23 */ /* 0x100fe2000801083d */
[----:B------:R-:W-:Y:S01]  /*89b0*/  FMUL.FTZ R6, R7, UR10 ;  /* 0x0000000a07067c20 */ /* 0x000fe20008410000 */
[--C-:B------:R-:W-:Y:S01]  /*89c0*/  FFMA.FTZ R46, R46, UR10, -R61.reuse ;  /* 0x0000000a2e2e7c23 */ /* 0x100fe2000801083d */
[----:B------:R-:W-:Y:S01]  /*89d0*/  FADD.FTZ R7, R37, R2 ;  /* 0x0000000225077221 */ /* 0x000fe20000010000 */
[----:B------:R-:W-:Y:S01]  /*89e0*/  MUFU.EX2 R47, R56 ;  /* 0x00000038002f7308 */ /* 0x000fe20000000800 */
[--C-:B------:R-:W-:Y:S01]  /*89f0*/  FFMA.FTZ R14, R14, UR10, -R61.reuse ;  /* 0x0000000a0e0e7c23 */ /* 0x100fe2000801083d */
[----:B------:R-:W-:Y:S01]  /*8a00*/  FFMA.FTZ R48, R48, UR10, -R61 ;  /* 0x0000000a30307c23 */ /* 0x000fe2000801083d */
[----:B------:R-:W-:Y:S01]  /*8a10*/  FADD.FTZ R2, R170, R7 ;  /* 0x00000007aa027221 */ /* 0x000fe20000010000 */
[----:B------:R-:W-:Y:S01]  /*8a20*/  IMAD.U32 R13, RZ, RZ, UR47 ;  /* 0x0000002fff0d7e24 */ /* 0x000fe2000f8e00ff */
[----:B------:R-:W-:Y:S01]  /*8a30*/  ISETP.GT.AND P2, PT, R3, UR61, PT ;  /* 0x0000003d03007c0c */ /* 0x000fe2000bf44270 */
[----:B------:R-:W-:Y:S01]  /*8a40*/  UMOV UR47, UR60 ;  /* 0x0000003c002f7c82 */ /* 0x000fe20008000000 */
[----:B------:R-:W-:Y:S01]  /*8a50*/  FADD.FTZ R7, R39, R2 ;  /* 0x0000000227077221 */ /* 0x000fe20000010000 */
[----:B------:R-:W0:Y:S01]  /*8a60*/  MUFU.EX2 R6, R6 ;  /* 0x0000000600067308 */ /* 0x000e220000000800 */
[----:B------:R-:W-:Y:S01]  /*8a70*/  @!P1 LEA R13, R13, UR41, 0x3 ;  /* 0x000000290d0d9c11 */ /* 0x000fe2000f8e18ff */
[-C--:B------:R-:W-:Y:S01]  /*8a80*/  FMUL.FTZ R145, R145, R4.reuse ;  /* 0x0000000491917220 */ /* 0x080fe20000410000 */
[----:B--2---:R-:W-:Y:S01]  /*8a90*/  FADD.FTZ R2, R164, R7 ;  /* 0x00000007a4027221 */ /* 0x004fe20000010000 */
[-C--:B------:R-:W-:Y:S01]  /*8aa0*/  FMUL.FTZ R148, R148, R4.reuse ;  /* 0x0000000494947220 */ /* 0x080fe20000410000 */
[----:B------:R-:W-:Y:S01]  /*8ab0*/  FMUL.FTZ R149, R149, R4 ;  /* 0x0000000495957220 */ /* 0x000fe20000410000 */
[----:B------:R-:W-:-:S02]  /*8ac0*/  @!P1 VIADD R13, R13, 0x28860 ;  /* 0x000288600d0d9836 */ /* 0x000fc40000000000 */
[----:B----4-:R-:W-:Y:S01]  /*8ad0*/  FADD.FTZ R7, R41, R2 ;  /* 0x0000000229077221 */ /* 0x010fe20000010000 */
[----:B------:R-:W-:Y:S01]  /*8ae0*/  MUFU.EX2 R20, R20 ;  /* 0x0000001400147308 */ /* 0x000fe20000000800 */
[----:B------:R-:W-:Y:S01]  /*8af0*/  F2FP.F16.F32.PACK_AB R180, R180, R65 ;  /* 0x00000041b4b4723e */ /* 0x000fe200000000ff */
[----:B------:R-:W-:Y:S02]  /*8b00*/  VIADD R3, R3, 0xffffffff ;  /* 0xffffffff03037836 */ /* 0x000fe40000000000 */
[----:B-1----:R-:W-:Y:S01]  /*8b10*/  FADD.FTZ R2, R166, R7 ;  /* 0x00000007a6027221 */ /* 0x002fe20000010000 */
[----:B------:R-:W-:Y:S01]  /*8b20*/  @!P1 PRMT R13, RZ, 0x654, R13 ;  /* 0x00000654ff0d9816 */ /* 0x000fe2000000000d */
[----:B------:R-:W-:Y:S01]  /*8b30*/  IMAD.MOV.U32 R4, RZ, RZ, R8 ;  /* 0x000000ffff047224 */ /* 0x000fe200078e0008 */
[----:B------:R-:W-:Y:S01]  /*8b40*/  F2FP.F16.F32.PACK_AB R182, R67, R182 ;  /* 0x000000b643b6723e */ /* 0x000fe200000000ff */
[----:B-----5:R-:W-:Y:S01]  /*8b50*/  FADD.FTZ R11, R43, R2 ;  /* 0x000000022b0b7221 */ /* 0x020fe20000010000 */
[----:B------:R-:W1:Y:S01]  /*8b60*/  MUFU.EX2 R156, R156 ;  /* 0x0000009c009c7308 */ /* 0x000e620000000800 */
[----:B0-----:R-:W-:Y:S01]  /*8b70*/  FFMA.FTZ R7, R6, R0, R181 ;  /* 0x0000000006077223 */ /* 0x001fe200000100b5 */
[----:B------:R0:W-:Y:S01]  /*8b80*/  @!P1 SYNCS.ARRIVE.TRANS64.RED.A1T0 RZ, [R13+URZ], RZ ;  /* 0x000000ff0dff99a7 */ /* 0x0001e2000810043f */
[----:B------:R-:W-:Y:S01]  /*8b90*/  FADD.FTZ R2, R160, R11 ;  /* 0x0000000ba0027221 */ /* 0x000fe20000010000 */
[-C--:B------:R-:W-:Y:S01]  /*8ba0*/  FMUL.FTZ R90, R90, R6.reuse ;  /* 0x000000065a5a7220 */ /* 0x080fe20000410000 */
[----:B------:R-:W-:Y:S01]  /*8bb0*/  FADD.FTZ R0, R12, R7 ;  /* 0x000000070c007221 */ /* 0x000fe20000010000 */
[-C--:B------:R-:W-:Y:S01]  /*8bc0*/  FMUL.FTZ R91, R91, R6.reuse ;  /* 0x000000065b5b7220 */ /* 0x080fe20000410000 */
[----:B------:R-:W-:Y:S01]  /*8bd0*/  FADD.FTZ R11, R45, R2 ;  /* 0x000000022d0b7221 */ /* 0x000fe20000010000 */
[----:B------:R-:W2:Y:S01]  /*8be0*/  MUFU.EX2 R179, R179 ;  /* 0x000000b300b37308 */ /* 0x000ea20000000800 */
[----:B------:R-:W-:Y:S01]  /*8bf0*/  FADD.FTZ R7, R183, R0 ;  /* 0x00000000b7077221 */ /* 0x000fe20000010000 */
[-C--:B------:R-:W-:Y:S01]  /*8c00*/  FMUL.FTZ R94, R94, R6.reuse ;  /* 0x000000065e5e7220 */ /* 0x080fe20000410000 */
[----:B------:R-:W-:Y:S01]  /*8c10*/  FADD.FTZ R54, R162, R11 ;  /* 0x0000000ba2367221 */ /* 0x000fe20000010000 */
[-C--:B------:R-:W-:Y:S01]  /*8c20*/  FMUL.FTZ R95, R95, R6.reuse ;  /* 0x000000065f5f7220 */ /* 0x080fe20000410000 */
[----:B------:R-:W-:Y:S01]  /*8c30*/  FADD.FTZ R2, R52, R7 ;  /* 0x0000000734027221 */ /* 0x000fe20000010000 */
[-C--:B------:R-:W-:Y:S01]  /*8c40*/  FMUL.FTZ R98, R98, R6.reuse ;  /* 0x0000000662627220 */ /* 0x080fe20000410000 */
[----:B------:R-:W-:Y:S01]  /*8c50*/  FADD.FTZ R7, R47, R54 ;  /* 0x000000362f077221 */ /* 0x000fe20000010000 */
[----:B------:R-:W3:Y:S01]  /*8c60*/  MUFU.EX2 R53, R53 ;  /* 0x0000003500357308 */ /* 0x000ee20000000800 */
[----:B------:R-:W-:Y:S01]  /*8c70*/  FADD.FTZ R5, R177, R2 ;  /* 0x00000002b1057221 */ /* 0x000fe20000010000 */
[-C--:B------:R-:W-:Y:S01]  /*8c80*/  FMUL.FTZ R99, R99, R6.reuse ;  /* 0x0000000663637220 */ /* 0x080fe20000410000 */
[----:B-1----:R-:W-:Y:S01]  /*8c90*/  FADD.FTZ R54, R156, R7 ;  /* 0x000000079c367221 */ /* 0x002fe20000010000 */
[-C--:B------:R-:W-:Y:S01]  /*8ca0*/  FMUL.FTZ R102, R102, R6.reuse ;  /* 0x0000000666667220 */ /* 0x080fe20000410000 */
[----:B------:R-:W-:Y:S01]  /*8cb0*/  FADD.FTZ R2, R20, R5 ;  /* 0x0000000514027221 */ /* 0x000fe20000010000 */
[-C--:B------:R-:W-:Y:S01]  /*8cc0*/  FMUL.FTZ R103, R103, R6.reuse ;  /* 0x0000000667677220 */ /* 0x080fe20000410000 */
[-C--:B------:R-:W-:Y:S01]  /*8cd0*/  FMUL.FTZ R106, R106, R6.reuse ;  /* 0x000000066a6a7220 */ /* 0x080fe20000410000 */
[----:B------:R-:W1:Y:S01]  /*8ce0*/  MUFU.EX2 R24, R24 ;  /* 0x0000001800187308 */ /* 0x000e620000000800 */
[----:B--2---:R-:W-:Y:S01]  /*8cf0*/  FADD.FTZ R5, R179, R2 ;  /* 0x00000002b3057221 */ /* 0x004fe20000010000 */
[-C--:B------:R-:W-:Y:S01]  /*8d00*/  FMUL.FTZ R107, R107, R6.reuse ;  /* 0x000000066b6b7220 */ /* 0x080fe20000410000 */
[-C--:B------:R-:W-:Y:S01]  /*8d10*/  FMUL.FTZ R110, R110, R6.reuse ;  /* 0x000000066e6e7220 */ /* 0x080fe20000410000 */
[-C--:B------:R-:W-:Y:S01]  /*8d20*/  FMUL.FTZ R111, R111, R6.reuse ;  /* 0x000000066f6f7220 */ /* 0x080fe20000410000 */
[-C--:B------:R-:W-:Y:S01]  /*8d30*/  FMUL.FTZ R114, R114, R6.reuse ;  /* 0x0000000672727220 */ /* 0x080fe20000410000 */
[-C--:B------:R-:W-:Y:S01]  /*8d40*/  FMUL.FTZ R115, R115, R6.reuse ;  /* 0x0000000673737220 */ /* 0x080fe20000410000 */
[-C--:B------:R-:W-:Y:S01]  /*8d50*/  FMUL.FTZ R118, R118, R6.reuse ;  /* 0x0000000676767220 */ /* 0x080fe20000410000 */
[----:B------:R-:W-:Y:S01]  /*8d60*/  MUFU.EX2 R158, R158 ;  /* 0x0000009e009e7308 */ /* 0x000fe20000000800 */
[----:B---3--:R-:W-:Y:S01]  /*8d70*/  FADD.FTZ R7, R53, R54 ;  /* 0x0000003635077221 */ /* 0x008fe20000010000 */
[-C--:B------:R-:W-:Y:S01]  /*8d80*/  FMUL.FTZ R119, R119, R6.reuse ;  /* 0x0000000677777220 */ /* 0x080fe20000410000 */
        /* <DEDUP_REMOVED lines=13> */
[----:B------:R-:W-:Y:S01]  /*8e60*/  MUFU.EX2 R55, R55 ;  /* 0x0000003700377308 */ /* 0x000fe20000000800 */
[-C--:B------:R-:W-:Y:S01]  /*8e70*/  FMUL.FTZ R143, R143, R6.reuse ;  /* 0x000000068f8f7220 */ /* 0x080fe20000410000 */
[-C--:B------:R-:W-:Y:S01]  /*8e80*/  FMUL.FTZ R146, R146, R6.reuse ;  /* 0x0000000692927220 */ /* 0x080fe20000410000 */
[-C--:B------:R-:W-:Y:S01]  /*8e90*/  FMUL.FTZ R147, R147, R6.reuse ;  /* 0x0000000693937220 */ /* 0x080fe20000410000 */
[-C--:B------:R-:W-:Y:S01]  /*8ea0*/  FMUL.FTZ R150, R150, R6.reuse ;  /* 0x0000000696967220 */ /* 0x080fe20000410000 */
[----:B------:R-:W-:Y:S01]  /*8eb0*/  FMUL.FTZ R151, R151, R6 ;  /* 0x0000000697977220 */ /* 0x000fe20000410000 */
[----:B------:R-:W-:Y:S01]  /*8ec0*/  F2FP.F16.F32.PACK_AB R178, R31, R178 ;  /* 0x000000b21fb2723e */ /* 0x000fe200000000ff */
[----:B------:R-:W-:Y:S01]  /*8ed0*/  IMAD.MOV.U32 R6, RZ, RZ, R9 ;  /* 0x000000ffff067224 */ /* 0x000fe200078e0009 */
[----:B------:R-:W1:Y:S01]  /*8ee0*/  MUFU.EX2 R26, R26 ;  /* 0x0000001a001a7308 */ /* 0x000e620000000800 */
[----:B--2---:R-:W-:Y:S01]  /*8ef0*/  FADD.FTZ R5, R173, R2 ;  /* 0x00000002ad057221 */ /* 0x004fe20000010000 */
[----:B------:R-:W-:-:S02]  /*8f00*/  F2FP.F16.F32.PACK_AB R172, R33, R172 ;  /* 0x000000ac21ac723e */ /* 0x000fc400000000ff */
[----:B------:R-:W-:Y:S02]  /*8f10*/  F2FP.F16.F32.PACK_AB R174, R35, R174 ;  /* 0x000000ae23ae723e */ /* 0x000fe400000000ff */
[----:B------:R-:W-:Y:S02]  /*8f20*/  F2FP.F16.F32.PACK_AB R168, R37, R168 ;  /* 0x000000a825a8723e */ /* 0x000fe400000000ff */
[----:B------:R-:W-:Y:S01]  /*8f30*/  MUFU.EX2 R152, R152 ;  /* 0x0000009800987308 */ /* 0x000fe20000000800 */
[----:B------:R-:W-:Y:S02]  /*8f40*/  F2FP.F16.F32.PACK_AB R170, R39, R170 ;  /* 0x000000aa27aa723e */ /* 0x000fe400000000ff */
[----:B------:R-:W-:Y:S02]  /*8f50*/  F2FP.F16.F32.PACK_AB R164, R41, R164 ;  /* 0x000000a429a4723e */ /* 0x000fe400000000ff */
[----:B------:R-:W-:Y:S02]  /*8f60*/  F2FP.F16.F32.PACK_AB R166, R43, R166 ;  /* 0x000000a62ba6723e */ /* 0x000fe400000000ff */
[----:B------:R-:W-:Y:S01]  /*8f70*/  F2FP.F16.F32.PACK_AB R160, R45, R160 ;  /* 0x000000a02da0723e */ /* 0x000fe200000000ff */
[----:B------:R-:W2:Y:S01]  /*8f80*/  MUFU.EX2 R175, R175 ;  /* 0x000000af00af7308 */ /* 0x000ea20000000800 */
[----:B-1----:R-:W-:Y:S01]  /*8f90*/  FADD.FTZ R2, R26, R5 ;  /* 0x000000051a027221 */ /* 0x002fe20000010000 */
        /* <DEDUP_REMOVED lines=8> */
[----:B------:R-:W1:Y:S01]  /*9020*/  MUFU.EX2 R28, R28 ;  /* 0x0000001c001c7308 */ /* 0x000e620000000800 */
[----:B--2---:R-:W-:-:S07]  /*9030*/  FADD.FTZ R5, R175, R2 ;  /* 0x00000002af057221 */ /* 0x004fce0000010000 */
[----:B------:R-:W2:Y:S08]  /*9040*/  MUFU.EX2 R154, R154 ;  /* 0x0000009a009a7308 */ /* 0x000eb00000000800 */
[----:B------:R3:W-:Y:S01]  /*9050*/  MUFU.EX2 R0, R36 ;  /* 0x0000002400007308 */ /* 0x0007e20000000800 */
[C---:B-1----:R-:W-:Y:S01]  /*9060*/  FADD.FTZ R2, R28.reuse, R5 ;  /* 0x000000051c027221 */ /* 0x042fe20000010000 */
[----:B------:R-:W-:-:S06]  /*9070*/  F2FP.F16.F32.PACK_AB R175, R28, R175 ;  /* 0x000000af1caf723e */ /* 0x000fcc00000000ff */
[----:B------:R-:W1:Y:S01]  /*9080*/  MUFU.EX2 R169, R169 ;  /* 0x000000a900a97308 */ /* 0x000e620000000800 */
[----:B---3--:R-:W-:Y:S01]  /*9090*/  FADD.FTZ R36, R158, R7 ;  /* 0x000000079e247221 */ /* 0x008fe20000010000 */
[----:B------:R-:W-:-:S03]  /*90a0*/  F2FP.F16.F32.PACK_AB R158, R55, R158 ;  /* 0x0000009e379e723e */ /* 0x000fc600000000ff */
[----:B------:R-:W-:-:S03]  /*90b0*/  FADD.FTZ R7, R55, R36 ;  /* 0x0000002437077221 */ /* 0x000fc60000010000 */
[----:B------:R-:W3:Y:S01]  /*90c0*/  MUFU.EX2 R59, R63 ;  /* 0x0000003f003b7308 */ /* 0x000ee20000000800 */
[----:B------:R-:W-:Y:S01]  /*90d0*/  FADD.FTZ R36, R152, R7 ;  /* 0x0000000798247221 */ /* 0x000fe20000010000 */
[----:B------:R-:W-:-:S03]  /*90e0*/  F2FP.F16.F32.PACK_AB R152, R57, R152 ;  /* 0x000000983998723e */ /* 0x000fc600000000ff */
[----:B------:R-:W-:-:S03]  /*90f0*/  FADD.FTZ R7, R57, R36 ;  /* 0x0000002439077221 */ /* 0x000fc60000010000 */
[----:B------:R-:W4:Y:S01]  /*9100*/  MUFU.EX2 R30, R30 ;  /* 0x0000001e001e7308 */ /* 0x000f220000000800 */
[----:B--2---:R-:W-:Y:S01]  /*9110*/  FADD.FTZ R36, R154, R7 ;  /* 0x000000079a247221 */ /* 0x004fe20000010000 */
[----:B-1----:R-:W-:-:S06]  /*9120*/  FADD.FTZ R5, R169, R2 ;  /* 0x00000002a9057221 */ /* 0x002fcc0000010000 */
[----:B------:R-:W1:Y:S01]  /*9130*/  MUFU.EX2 R171, R171 ;  /* 0x000000ab00ab7308 */ /* 0x000e620000000800 */
[C---:B---3--:R-:W-:Y:S01]  /*9140*/  FADD.FTZ R2, R59.reuse, R36 ;  /* 0x000000243b027221 */ /* 0x048fe20000010000 */
[----:B------:R-:W-:-:S06]  /*9150*/  F2FP.F16.F32.PACK_AB R154, R59, R154 ;  /* 0x0000009a3b9a723e */ /* 0x000fcc00000000ff */
[----:B------:R-:W2:Y:S01]  /*9160*/  MUFU.EX2 R32, R32 ;  /* 0x0000002000207308 */ /* 0x000ea20000000800 */
[C---:B----4-:R-:W-:Y:S01]  /*9170*/  FADD.FTZ R36, R30.reuse, R5 ;  /* 0x000000051e247221 */ /* 0x050fe20000010000 */
[----:B------:R-:W-:-:S06]  /*9180*/  F2FP.F16.F32.PACK_AB R169, R30, R169 ;  /* 0x000000a91ea9723e */ /* 0x000fcc00000000ff */
        /* <DEDUP_REMOVED lines=8> */
[C---:B-1----:R-:W-:Y:S01]  /*9210*/  FADD.FTZ R36, R34.reuse, R5 ;  /* 0x0000000522247221 */ /* 0x042fe20000010000 */
[----:B------:R-:W-:-:S06]  /*9220*/  F2FP.F16.F32.PACK_AB R165, R34, R165 ;  /* 0x000000a522a5723e */ /* 0x000fcc00000000ff */
[----:B------:R-:W1:Y:S01]  /*9230*/  MUFU.EX2 R38, R38 ;  /* 0x0000002600267308 */ /* 0x000e620000000800 */
[----:B--2---:R-:W-:Y:S01]  /*9240*/  FADD.FTZ R5, R167, R36 ;  /* 0x00000024a7057221 */ /* 0x004fe20000010000 */
[----:B------:R-:W-:-:S03]  /*9250*/  F2FP.F16.F32.PACK_AB R167, R0, R167 ;  /* 0x000000a700a7723e */ /* 0x000fc600000000ff */
[----:B------:R-:W-:-:S03]  /*9260*/  FADD.FTZ R36, R0, R5 ;  /* 0x0000000500247221 */ /* 0x000fc60000010000 */
        /* <DEDUP_REMOVED lines=24> */
[----:B------:R-:W-:-:S03]  /*93f0*/  F2FP.F16.F32.PACK_AB R153, R46, R153 ;  /* 0x000000992e99723e */ /* 0x000fc600000000ff */
[----:B-1----:R-:W-:-:S04]  /*9400*/  FADD.FTZ R36, R155, R36 ;  /* 0x000000249b247221 */ /* 0x002fc80000010000 */
[C---:B--2---:R-:W-:Y:S01]  /*9410*/  FADD.FTZ R0, R48.reuse, R36 ;  /* 0x0000002430007221 */ /* 0x044fe20000010000 */
[----:B------:R-:W-:Y:S01]  /*9420*/  F2FP.F16.F32.PACK_AB R155, R48, R155 ;  /* 0x0000009b309b723e */ /* 0x000fe200000000ff */
[----:B0-----:R-:W-:Y:S06]  /*9430*/  @P2 BRA `(.L_x_7468) ;  /* 0xffffffc400dc2947 */ /* 0x001fec000383ffff */
[----:B------:R-:W-:Y:S01]  /*9440*/  IMAD.MOV.U32 R6, RZ, RZ, R9 ;  /* 0x000000ffff067224 */ /* 0x000fe200078e0009 */
[----:B------:R-:W-:Y:S01]  /*9450*/  UMOV UR47, UR60 ;  /* 0x0000003c002f7c82 */ /* 0x000fe20008000000 */
[----:B------:R-:W-:Y:S01]  /*9460*/  IMAD.MOV.U32 R4, RZ, RZ, R8 ;  /* 0x000000ffff047224 */ /* 0x000fe200078e0008 */
[----:B------:R-:W-:-:S06]  /*9470*/  UMOV UR50, UR59 ;  /* 0x0000003b00327c82 */ /* 0x000fcc0008000000 */
.L_x_7451:
[----:B------:R-:W-:Y:S01]  /*9480*/  ULDC UR6, c[0x0][0x448] ;  /* 0x0001120000067ab9 */ /* 0x000fe20000000800 */
[----:B------:R-:W-:Y:S01]  /*9490*/  ULDC UR11, c[0x0][0x9e4] ;  /* 0x00027900000b7ab9 */ /* 0x000fe20000000800 */
[----:B------:R-:W-:Y:S02]  /*94a0*/  UISETP.NE.AND UP0, UPT, UR6, 0x1, UPT ;  /* 0x000000010600788c */ /* 0x000fe4000bf05270 */
[----:B------:R-:W-:Y:S02]  /*94b0*/  UISETP.GE.AND UP1, UPT, UR11, 0x1, UPT ;  /* 0x000000010b00788c */ /* 0x000fe4000bf26270 */
[----:B------:R-:W-:Y:S02]  /*94c0*/  UIADD3 UR14, UR37, 0x7f, URZ ;  /* 0x0000007f250e7890 */ /* 0x000fe4000fffe03f */
[----:B------:R-:W-:Y:S02]  /*94d0*/  UIADD3 UR15, UR38, 0x1, -UR46 ;  /* 0x00000001260f7890 */ /* 0x000fe4000fffe82e */
[----:B------:R-:W-:Y:S01]  /*94e0*/  PLOP3.LUT P5, PT, PT, PT, UP1, 0x80, 0x0 ;  /* 0x000000000000781c */ /* 0x000fe20003faf018 */
[----:B------:R-:W-:-:S02]  /*94f0*/  ULDC UR19, c[0x0][0x9dc] ;  /* 0x0002770000137ab9 */ /* 0x000fc40000000800 */
[----:B------:R-:W-:Y:S01]  /*9500*/  @UP0 ULDC UR6, c[0x0][0x44c] ;  /* 0x0001130000060ab9 */ /* 0x000fe20000000800 */
[----:B------:R-:W-:Y:S01]  /*9510*/  @UP0 ULDC UR18, c[0x0][0x450] ;  /* 0x0001140000120ab9 */ /* 0x000fe20000000800 */
[----:B------:R-:W-:-:S04]  /*9520*/  UIMAD.WIDE.U32 UR6, UR14, UR6, URZ ;  /* 0x000000060e0672a5 */ /* 0x000fc8000f8e003f */
[----:B------:R-:W-:-:S04]  /*9530*/  @UP0 USHF.R.U32.HI UR14, URZ, UR18, UR7 ;  /* 0x000000123f0e0299 */ /* 0x000fc80008011607 */
[----:B------:R-:W-:-:S04]  /*9540*/  UIADD3 UR14, UR15, UR14, URZ ;  /* 0x0000000e0f0e7290 */ /* 0x000fc8000fffe03f */
[----:B------:R-:W-:Y:S01]  /*9550*/  UIADD3 UR19, UR14, -UR19, URZ ;  /* 0x800000130e137290 */ /* 0x000fe2000fffe03f */
[----:B------:R-:W-:Y:S11]  /*9560*/  @!P5 BRA `(.L_x_7469) ;  /* 0x000000000048d947 */ /* 0x000ff60003800000 */
        /* <DEDUP_REMOVED lines=11> */
.L_x_7470:
[----:B------:R-:W-:-:S11]  /*9620*/  UISETP.NE.AND UP1, UPT, UR11, 0x1, UPT ;  /* 0x000000010b00788c */ /* 0x000fd6000bf25270 */
[----:B------:R-:W-:Y:S02]  /*9630*/  @UP1 ULDC.64 UR6, c[0x0][0x9e8] ;  /* 0x00027a0000061ab9 */ /* 0x000fe40000000a00 */
[----:B------:R-:W-:-:S04]  /*9640*/  UIMAD.WIDE.U32 UR14, UR18, UR6, URZ ;  /* 0x00000006120e72a5 */ /* 0x000fc8000f8e003f */
[----:B------:R-:W-:-:S12]  /*9650*/  @UP1 USHF.R.U32.HI UR18, URZ, UR7, UR15 ;  /* 0x000000073f121299 */ /* 0x000fd8000801160f */
.L_x_7471:
[----:B------:R-:W-:-:S04]  /*9660*/  UIMAD UR11, UR18, UR11, URZ ;  /* 0x0000000b120b72a4 */ /* 0x000fc8000f8e023f */
[----:B------:R-:W-:-:S04]  /*9670*/  UISETP.LT.AND UP1, UPT, UR19, UR11, UPT ;  /* 0x0000000b1300728c */ /* 0x000fc8000bf21270 */
[----:B------:R-:W-:-:S12]  /*9680*/  USEL UR19, UR19, UR11, !UP1 ;  /* 0x0000000b13137287 */ /* 0x000fd8000c800000 */
.L_x_7469:
[----:B------:R-:W-:-:S04]  /*9690*/  UIADD3 UR19, UR19, 0x7f, URZ ;  /* 0x0000007f13137890 */ /* 0x000fc8000fffe03f */
        /* <DEDUP_REMOVED lines=13> */
.L_x_7481:
        /* <DEDUP_REMOVED lines=9> */
.L_x_7474:
[----:B------:R-:W-:Y:S01]  /*9800*/  ULEA UR6, UR47, UR41, 0x3 ;  /* 0x000000292f067291 */ /* 0x000fe2000f8e183f */
[----:B------:R-:W-:-:S05]  /*9810*/  IMAD.U32 R4, RZ, RZ, UR50 ;  /* 0x00000032ff047e24 */ /* 0x000fca000f8e00ff */
[----:B------:R-:W-:-:S04]  /*9820*/  SHF.L.U32 R4, R4, 0x1f, RZ ;  /* 0x0000001f04047819 */ /* 0x000fc800000006ff */
[----:B------:R0:W1:Y:S01]  /*9830*/  SYNCS.PHASECHK.TRANS64.TRYWAIT P2, [UR6+0x28830], R4 ;  /* 0x02883004ff0075a7 */ /* 0x0000620008040146 */
[----:B------:R-:W-:Y:S05]  /*9840*/  @!P0 BRA `(.L_x_7475) ;  /* 0x0000000000048947 */ /* 0x000fea0003800000 */
[----:B------:R-:W-:Y:S01]  /*9850*/  BPT.TRAP 0x1 ;  /* 0x000000040000795c */ /* 0x000fe20000300000 */
.L_x_7475:
[----:B-1----:R-:W-:Y:S05]  /*9860*/  @P2 BRA `(.L_x_7473) ;  /* 0x0000000000082947 */ /* 0x002fea0003800000 */
[----:B------:R-:W1:Y:S02]  /*9870*/  SYNCS.PHASECHK.TRANS64.TRYWAIT P2, [UR6+0x28830], R4 ;  /* 0x02883004ff0075a7 */ /* 0x000e640008040146 */
[----:B-1----:R-:W-:Y:S05]  /*9880*/  @!P2 BRA `(.L_x_7476) ;  /* 0x000001080090a947 */ /* 0x002fea0003800000 */
.L_x_7473:
        /* <DEDUP_REMOVED lines=47> */
.L_x_7478:
[----:B------:R-:W-:Y:S01]  /*9b80*/  ULEA UR6, UR58, UR41, 0x3 ;  /* 0x000000293a067291 */ /* 0x000fe2000f8e183f */
[----:B------:R-:W-:-:S05]  /*9b90*/  IMAD.U32 R4, RZ, RZ, UR59 ;  /* 0x0000003bff047e24 */ /* 0x000fca000f8e00ff */
[----:B------:R-:W-:-:S04]  /*9ba0*/  SHF.L.U32 R4, R4, 0x1f, RZ ;  /* 0x0000001f04047819 */ /* 0x000fc800000006ff */
[----:B------:R0:W1:Y:S01]  /*9bb0*/  SYNCS.PHASECHK.TRANS64.TRYWAIT P2, [UR6+0x28850], R4 ;  /* 0x02885004ff0075a7 */ /* 0x0000620008040146 */
[----:B------:R-:W-:Y:S05]  /*9bc0*/  @!P0 BRA `(.L_x_7479) ;  /* 0x0000000000048947 */ /* 0x000fea0003800000 */
[----:B------:R-:W-:Y:S01]  /*9bd0*/  BPT.TRAP 0x1 ;  /* 0x000000040000795c */ /* 0x000fe20000300000 */
.L_x_7479:
[----:B-1----:R-:W-:Y:S05]  /*9be0*/  @P2 BRA `(.L_x_7477) ;  /* 0x0000000000082947 */ /* 0x002fea0003800000 */
[----:B------:R-:W1:Y:S02]  /*9bf0*/  SYNCS.PHASECHK.TRANS64.TRYWAIT P2, [UR6+0x28850], R4 ;  /* 0x02885004ff0075a7 */ /* 0x000e640008040146 */
[----:B-1----:R-:W-:Y:S05]  /*9c00*/  @!P2 BRA `(.L_x_7480) ;  /* 0x0000010400c8a947 */ /* 0x002fea0003800000 */
.L_x_7477:
[----:B------:R-:W-:Y:S01]  /*9c10*/  UIADD3 UR6, UR41, 0x400, URZ ;  /* 0x0000040029067890 */ /* 0x000fe2000fffe03f */
[----:B------:R-:W-:Y:S01]  /*9c20*/  WARPGROUP.ARRIVE ;  /* 0x00000000000079c5 */ /* 0x000fe20000000000 */
[----:B------:R-:W-:Y:S01]  /*9c30*/  UMOV UR7, 0x40000040 ;  /* 0x4000004000077882 */ /* 0x000fe20000000000 */
[----:B------:R-:W-:Y:S01]  /*9c40*/  FMUL.FTZ R6, R24, UR56 ;  /* 0x0000003818067c20 */ /* 0x000fe20008410000 */
[----:B------:R-:W-:Y:S01]  /*9c50*/  USHF.R.U32.HI UR6, URZ, 0x4, UR6 ;  /* 0x000000043f067899 */ /* 0x000fe20008011606 */
[----:B------:R-:W-:Y:S01]  /*9c60*/  FMUL.FTZ R8, R25, UR56 ;  /* 0x0000003819087c20 */ /* 0x000fe20008410000 */
        /* <DEDUP_REMOVED lines=10> */
[----:B------:R-:W-:Y:S01]  /*9d10*/  ULEA UR11, UR58, UR6, 0xb ;  /* 0x000000063a0b7291 */ /* 0x000fe2000f8e583f */
[----:B------:R-:W0:Y:S01]  /*9d20*/  MUFU.TANH R8, R8 ;  /* 0x0000000800087308 */ /* 0x000e220000002400 */
[----:B------:R-:W-:Y:S01]  /*9d30*/  FMUL.FTZ R25, R36, UR56 ;  /* 0x0000003824197c20 */ /* 0x000fe20008410000 */
[----:B-1----:R-:W-:Y:S01]  /*9d40*/  FMUL.FTZ R9, R27, UR56 ;  /* 0x000000381b097c20 */ /* 0x002fe20008410000 */
[----:B------:R-:W-:Y:S01]  /*9d50*/  FMUL.FTZ R27, R37, UR56 ;  /* 0x00000038251b7c20 */ /* 0x000fe20008410000 */
[----:B------:R-:W-:Y:S01]  /*9d60*/  FMUL.FTZ R29, R40, UR56 ;  /* 0x00000038281d7c20 */ /* 0x000fe20008410000 */
[----:B------:R-:W-:Y:S01]  /*9d70*/  FMUL.FTZ R12, R30, UR56 ;  /* 0x000000381e0c7c20 */ /* 0x000fe20008410000 */
[----:B------:R-:W-:Y:S01]  /*9d80*/  UMOV UR6, UR11 ;  /* 0x0000000b00067c82 */ /* 0x000fe20008000000 */
[----:B------:R-:W-:Y:S01]  /*9d90*/  FMUL.FTZ R30, R41, UR56 ;  /* 0x00000038291e7c20 */ /* 0x000fe20008410000 */
[----:B------:R-:W-:Y:S01]  /*9da0*/  HGMMA.64x128x16.F32 R88, R180, gdesc[UR4].tnspB, R88, gsb0 ;  /* 0x41e00004b4587df0 */ /* 0x000fe20008000858 */
[----:B------:R-:W-:Y:S01]  /*9db0*/  UIADD3 UR6, UR11, 0x80, URZ ;  /* 0x000000800b067890 */ /* 0x000fe2000fffe03f */
[----:B------:R-:W1:Y:S01]  /*9dc0*/  MUFU.TANH R11, R11 ;  /* 0x0000000b000b7308 */ /* 0x000e620000002400 */
[----:B------:R-:W-:Y:S01]  /*9dd0*/  UMOV UR7, 0x40000040 ;  /* 0x4000004000077882 */ /* 0x000fe20000000000 */
[----:B--2---:R-:W-:Y:S01]  /*9de0*/  FMNMX.FTZ R53, R6, R7, !PT ;  /* 0x0000000706357209 */ /* 0x004fe20007810000 */
[----:B------:R-:W-:Y:S01]  /*9df0*/  FMUL.FTZ R33, R44, UR56 ;  /* 0x000000382c217c20 */ /* 0x000fe20008410000 */
[----:B------:R-:W-:Y:S01]  /*9e00*/  FMUL.FTZ R24, R35, UR56 ;  /* 0x0000003823187c20 */ /* 0x000fe20008410000 */
[----:B------:R-:W-:Y:S01]  /*9e10*/  FMUL.FTZ R35, R45, UR56 ;  /* 0x000000382d237c20 */ /* 0x000fe20008410000 */
[----:B------:R-:W-:Y:S01]  /*9e20*/  FMUL.FTZ R37, R48, UR56 ;  /* 0x0000003830257c20 */ /* 0x000fe20008410000 */
[----:B0-----:R-:W-:Y:S01]  /*9e30*/  FMNMX.FTZ R4, R8, R53, !PT ;  /* 0x0000003508047209 */ /* 0x001fe20007810000 */
        /* <DEDUP_REMOVED lines=39> */
[----:B------:R-:W-:Y:S01]  /*a0b0*/  UMOV UR10, UR55 ;  /* 0x00000037000a7c82 */ /* 0x000fe20008000000 */
[----:B------:R-:W1:Y:S01]  /*a0c0*/  MUFU.TANH R29, R29 ;  /* 0x0000001d001d7308 */ /* 0x000e620000002400 */
[----:B0-----:R-:W-:Y:S01]  /*a0d0*/  FMNMX.FTZ R4, R25, R4, !PT ;  /* 0x0000000419047209 */ /* 0x001fe20007810000 */
[----:B------:R-:W-:Y:S01]  /*a0e0*/  FMUL.FTZ R71, R78, UR56 ;  /* 0x000000384e477c20 */ /* 0x000fe20008410000 */
[----:B------:R-:W-:Y:S01]  /*a0f0*/  FMUL.FTZ R72, R79, UR56 ;  /* 0x000000384f487c20 */ /* 0x000fe20008410000 */
[----:B------:R-:W-:Y:S01]  /*a100*/  FMUL.FTZ R63, R63, UR56 ;  /* 0x000000383f3f7c20 */ /* 0x000fe20008410000 */
[----:B------:R-:W-:Y:S01]  /*a110*/  FMUL.FTZ R76, R87, UR56 ;  /* 0x00000038574c7c20 */ /* 0x000fe20008410000 */
[----:B------:R-:W0:Y:S01]  /*a120*/  S2R R222, SR_TID.X ;  /* 0x0000000000de7919 */ /* 0x000e220000002100 */
[----:B------:R-:W-:Y:S01]  /*a130*/  ISETP.GT.AND P2, PT, R3, UR57, PT ;  /* 0x0000003903007c0c */ /* 0x000fe2000bf44270 */
[----:B------:R-:W3:Y:S01]  /*a140*/  MUFU.TANH R30, R30 ;  /* 0x0000001e001e7308 */ /* 0x000ee20000002400 */
[----:B--2---:R-:W-:Y:S01]  /*a150*/  FMNMX.FTZ R4, R27, R4, !PT ;  /* 0x000000041b047209 */ /* 0x004fe20007810000 */
[----:B------:R-:W-:Y:S01]  /*a160*/  UMOV UR59, UR50 ;  /* 0x00000032003b7c82 */ /* 0x000fe20008000000 */
[----:B------:R-:W-:-:S05]  /*a170*/  VIADD R3, R3, 0xffffffff ;  /* 0xffffffff03037836 */ /* 0x000fca0000000000 */
[----:B------:R-:W2:Y:S01]  /*a180*/  MUFU.TANH R33, R33 ;  /* 0x0000002100217308 */ /* 0x000ea20000002400 */
[----:B-1----:R-:W-:-:S07]  /*a190*/  FMNMX.FTZ R57, R29, R4, !PT ;  /* 0x000000041d397209 */ /* 0x002fce0007810000 */
[----:B------:R-:W1:Y:S01]  /*a1a0*/  MUFU.TANH R35, R35 ;  /* 0x0000002300237308 */ /* 0x000e620000002400 */
[----:B---3--:R-:W-:Y:S01]  /*a1b0*/  FMNMX.FTZ R4, R30, R57, !PT ;  /* 0x000000391e047209 */ /* 0x008fe20007810000 */
[----:B------:R-:W-:-:S06]  /*a1c0*/  FMUL.FTZ R57, R73, UR56 ;  /* 0x0000003849397c20 */ /* 0x000fcc0008410000 */
[----:B------:R-:W3:Y:S01]  /*a1d0*/  MUFU.TANH R37, R37 ;  /* 0x0000002500257308 */ /* 0x000ee20000002400 */
[----:B--2---:R-:W-:Y:S02]  /*a1e0*/  FMNMX.FTZ R4, R33, R4, !PT ;  /* 0x0000000421047209 */ /* 0x004fe40007810000 */
[----:B0-----:R-:W-:-:S05]  /*a1f0*/  SHF.R.U32.HI R222, RZ, 0x7, R222 ;  /* 0x00000007ffde7819 */ /* 0x001fca00000116de */
[----:B------:R-:W0:Y:S01]  /*a200*/  MUFU.TANH R39, R39 ;  /* 0x0000002700277308 */ /* 0x000e220000002400 */
[----:B-1----:R-:W-:-:S07]  /*a210*/  FMNMX.FTZ R4, R35, R4, !PT ;  /* 0x0000000423047209 */ /* 0x002fce0007810000 */
[----:B------:R-:W1:Y:S01]  /*a220*/  MUFU.TANH R41, R41 ;  /* 0x0000002900297308 */ /* 0x000e620000002400 */
[----:B---3--:R-:W-:-:S07]  /*a230*/  FMNMX.FTZ R4, R37, R4, !PT ;  /* 0x0000000425047209 */ /* 0x008fce0007810000 */
        /* <DEDUP_REMOVED lines=10> */
[----:B-1----:R-:W-:Y:S01]  /*a2e0*/  FMNMX.FTZ R4, R46, R61, !PT ;  /* 0x0000003d2e047209 */ /* 0x002fe20007810000 */
[----:B------:R-:W-:Y:S02]  /*a2f0*/  WARPGROUP.DEPBAR.LE gsb0, 0x0 ;  /* 0x00008000000079c5 */ /* 0x000fe40000010000 */
[----:B------:R-:W-:-:S04]  /*a300*/  WARPGROUP.ARRIVE ;  /* 0x00000000000079c5 */ /* 0x000fc80000000000 */
[----:B------:R-:W1:Y:S01]  /*a310*/  MUFU.TANH R52, R52 ;  /* 0x0000003400347308 */ /* 0x000e620000002400 */
[----:B--2---:R-:W-:Y:S01]  /*a320*/  FMNMX.FTZ R4, R49, R4, !PT ;  /* 0x0000000431047209 */ /* 0x004fe20007810000 */
[----:B------:R-:W-:Y:S01]  /*a330*/  HGMMA.64x128x16.F32 R88, R176, gdesc[UR4].tnspB, R88, gsb0 ;  /* 0x41e00004b0587df0 */ /* 0x000fe20008000858 */
[----:B------:R-:W-:Y:S01]  /*a340*/  UIADD3 UR6, UR11, 0x100, URZ ;  /* 0x000001000b067890 */ /* 0x000fe2000fffe03f */
        /* <DEDUP_REMOVED lines=22> */
[----:B------:R-:W-:Y:S01]  /*a4b0*/  FMUL.FTZ R65, R66, UR56 ;  /* 0x0000003842417c20 */ /* 0x000fe20008410000 */
[----:B------:R-:W-:Y:S01]  /*a4c0*/  FMUL.FTZ R66, R67, UR56 ;  /* 0x0000003843427c20 */ /* 0x000fe20008410000 */
[----:B------:R-:W-:Y:S01]  /*a4d0*/  FMUL.FTZ R67, R70, UR56 ;  /* 0x0000003846437c20 */ /* 0x000fe20008410000 */
[----:B------:R-:W-:Y:S01]  /*a4e0*/  FMUL.FTZ R70, R75, UR56 ;  /* 0x000000384b467c20 */ /* 0x000fe20008410000 */
[----:B------:R-:W-:Y:S02]  /*a4f0*/  FMUL.FTZ R75, R86, UR56 ;  /* 0x00000038564b7c20 */ /* 0x000fe40008410000 */
[----:B------:R-:W0:Y:S01]  /*a500*/  MUFU.TANH R62, R62 ;  /* 0x0000003e003e7308 */ /* 0x000e220000002400 */
[----:B-1----:R-:W-:-:S07]  /*a510*/  FMNMX.FTZ R69, R61, R4, !PT ;  /* 0x000000043d457209 */ /* 0x002fce0007810000 */
[----:B------:R-:W1:Y:S01]  /*a520*/  MUFU.TANH R10, R10 ;  /* 0x0000000a000a7308 */ /* 0x000e620000002400 */
[----:B--2---:R-:W-:-:S07]  /*a530*/  FMNMX.FTZ R69, R64, R69, !PT ;  /* 0x0000004540457209 */ /* 0x004fce0007810000 */
[----:B------:R-:W2:Y:S01]  /*a540*/  MUFU.TANH R9, R9 ;  /* 0x0000000900097308 */ /* 0x000ea20000002400 */
[----:B0-----:R-:W-:Y:S01]  /*a550*/  FMNMX.FTZ R4, R62, R69, !PT ;  /* 0x000000453e047209 */ /* 0x001fe20007810000 */
[----:B------:R-:W-:Y:S01]  /*a560*/  FMUL.FTZ R69, R74, UR56 ;  /* 0x000000384a457c20 */ /* 0x000fe20008410000 */
[----:B------:R-:W-:-:S03]  /*a570*/  FMUL.FTZ R74, R83, UR56 ;  /* 0x00000038534a7c20 */ /* 0x000fc60008410000 */
[----:B------:R-:W0:Y:S02]  /*a580*/  SHFL.BFLY PT, R73, R4, 0x2, 0x1f ;  /* 0x0c401f0004497f89 */ /* 0x000e2400000e0000 */
[----:B------:R-:W3:Y:S08]  /*a590*/  MUFU.TANH R12, R12 ;  /* 0x0000000c000c7308 */ /* 0x000ef00000002400 */
[----:B------:R-:W4:Y:S08]  /*a5a0*/  MUFU.TANH R14, R14 ;  /* 0x0000000e000e7308 */ /* 0x000f300000002400 */
[----:B------:R-:W5:Y:S01]  /*a5b0*/  MUFU.TANH R20, R20 ;  /* 0x0000001400147308 */ /* 0x000f620000002400 */
[----:B0-----:R-:W-:Y:S01]  /*a5c0*/  FMNMX.FTZ R77, R4, R73, !PT ;  /* 0x00000049044d7209 */ /* 0x001fe20007810000 */
[----:B------:R-:W-:-:S06]  /*a5d0*/  FMUL.FTZ R73, R82, UR56 ;  /* 0x0000003852497c20 */ /* 0x000fcc0008410000 */
[----:B------:R-:W0:Y:S01]  /*a5e0*/  MUFU.TANH R24, R24 ;  /* 0x0000001800187308 */ /* 0x000e220000002400 */
[----:B------:R-:W1:Y:S07]  /*a5f0*/  SHFL.BFLY PT, R4, R77, 0x1, 0x1f ;  /* 0x0c201f004d047f89 */ /* 0x000e6e00000e0000 */
[----:B------:R-:W0:Y:S01]  /*a600*/  MUFU.TANH R26, R26 ;  /* 0x0000001a001a7308 */ /* 0x000e220000002400 */
[----:B------:R-:W-:Y:S02]  /*a610*/  WARPGROUP.DEPBAR.LE gsb0, 0x0 ;  /* 0x00008000000079c5 */ /* 0x000fe40000010000 */
[----:B------:R-:W-:-:S05]  /*a620*/  WARPGROUP.ARRIVE ;  /* 0x00000000000079c5 */ /* 0x000fca0000000000 */
[----:B------:R-:W0:Y:S01]  /*a630*/  MUFU.TANH R28, R28 ;  /* 0x0000001c001c7308 */ /* 0x000e220000002400 */
[----:B------:R-:W-:Y:S01]  /*a640*/  HGMMA.64x128x16.F32 R88, R172, gdesc[UR4].tnspB, R88, gsb0 ;  /* 0x41e00004ac587df0 */ /* 0x000fe20008000858 */
[----:B------:R-:W-:Y:S01]  /*a650*/  UIADD3 UR6, UR11, 0x180, URZ ;  /* 0x000001800b067890 */ /* 0x000fe2000fffe03f */
[----:B------:R-:W-:-:S05]  /*a660*/  UMOV UR7, 0x40000040 ;  /* 0x4000004000077882 */ /* 0x000fca0000000000 */
[----:B------:R-:W0:Y:S01]  /*a670*/  MUFU.TANH R31, R31 ;  /* 0x0000001f001f7308 */ /* 0x000e220000002400 */
[----:B-1----:R-:W-:-:S05]  /*a680*/  FMNMX.FTZ R4, R77, R4, !PT ;  /* 0x000000044d047209 */ /* 0x002fca0007810000 */
[C---:B------:R-:W-:Y:S02]  /*a690*/  FMUL.FTZ R78, R4.reuse, UR10 ;  /* 0x0000000a044e7c20 */ /* 0x040fe40008410000 */
[----:B------:R-:W1:Y:S01]  /*a6a0*/  MUFU.TANH R32, R32 ;  /* 0x0000002000207308 */ /* 0x000e620000002400 */
[----:B------:R-:W-:Y:S01]  /*a6b0*/  FADD.FTZ R7, -R4, R7 ;  /* 0x0000000704077221 */ /* 0x000fe20000010100 */
[--C-:B------:R-:W-:Y:S01]  /*a6c0*/  FFMA.FTZ R180, R6, UR10, -R78.reuse ;  /* 0x0000000a06b47c23 */ /* 0x100fe2000801084e */
[----:B------:R-:W-:Y:S01]  /*a6d0*/  FMNMX.FTZ R6, R10, R5, !PT ;  /* 0x000000050a067209 */ /* 0x000fe20007810000 */
[--C-:B------:R-:W-:Y:S01]  /*a6e0*/  FFMA.FTZ R182, R11, UR10, -R78.reuse ;  /* 0x0000000a0bb67c23 */ /* 0x100fe2000801084e */
[--C-:B------:R-:W-:Y:S01]  /*a6f0*/  FFMA.FTZ R79, R13, UR10, -R78.reuse ;  /* 0x0000000a0d4f7c23 */ /* 0x100fe2000801084e */
        /* <DEDUP_REMOVED lines=8> */
[----:B------:R-:W-:Y:S01]  /*a780*/  FMUL.FTZ R7, R7, UR10 ;  /* 0x0000000a07077c20 */ /* 0x000fe20008410000 */
[----:B----4-:R-:W-:Y:S01]  /*a790*/  FMNMX.FTZ R13, R14, R11, !PT ;  /* 0x0000000b0e0d7209 */ /* 0x010fe20007810000 */
[----:B------:R-:W3:Y:S01]  /*a7a0*/  MUFU.TANH R36, R36 ;  /* 0x0000002400247308 */ /* 0x000ee20000002400 */
[--C-:B------:R-:W-:Y:S01]  /*a7b0*/  FFMA.FTZ R77, R8, UR10, -R78.reuse ;  /* 0x0000000a084d7c23 */ /* 0x100fe2000801084e */
[--C-:B------:R-:W-:Y:S01]  /*a7c0*/  FFMA.FTZ R21, R21, UR10, -R78.reuse ;  /* 0x0000000a15157c23 */ /* 0x100fe2000801084e */
[----:B-----5:R-:W-:Y:S01]  /*a7d0*/  FMNMX.FTZ R13, R20, R13, !PT ;  /* 0x0000000d140d7209 */ /* 0x020fe20007810000 */
[--C-:B------:R-:W-:Y:S01]  /*a7e0*/  FFMA.FTZ R35, R35, UR10, -R78.reuse ;  /* 0x0000000a23237c23 */ /* 0x100fe2000801084e */
[--C-:B------:R-:W-:Y:S01]  /*a7f0*/  FFMA.FTZ R8, R56, UR10, -R78.reuse ;  /* 0x0000000a38087c23 */ /* 0x100fe2000801084e */
[--C-:B------:R-:W-:Y:S01]  /*a800*/  FFMA.FTZ R64, R64, UR10, -R78.reuse ;  /* 0x0000000a40407c23 */ /* 0x100fe2000801084e */
[----:B0-----:R-:W-:Y:S01]  /*a810*/  FMNMX.FTZ R13, R24, R13, !PT ;  /* 0x0000000d180d7209 */ /* 0x001fe20007810000 */
[----:B------:R-:W0:Y:S01]  /*a820*/  MUFU.TANH R38, R38 ;  /* 0x0000002600267308 */ /* 0x000e220000002400 */
[----:B------:R-:W-:-:S02]  /*a830*/  FFMA.FTZ R62, R62, UR10, -R78 ;  /* 0x0000000a3e3e7c23 */ /* 0x000fc4000801084e */
        /* <DEDUP_REMOVED lines=21> */
[--C-:B------:R-:W-:Y:S01]  /*a990*/  FFMA.FTZ R25, R39, UR10, -R78.reuse ;  /* 0x0000000a27197c23 */ /* 0x100fe2000801084e */
[----:B------:R-:W-:-:S05]  /*a9a0*/  FFMA.FTZ R39, R55, UR10, -R78 ;  /* 0x0000000a37277c23 */ /* 0x000fca000801084e */
        /* <DEDUP_REMOVED lines=17> */
[----:B------:R-:W-:Y:S01]  /*aac0*/  FFMA.FTZ R42, R60, UR10, -R78 ;  /* 0x0000000a3c2a7c23 */ /* 0x000fe2000801084e */
[----:B------:R-:W-:Y:S01]  /*aad0*/  UMOV UR7, 0x40000040 ;  /* 0x4000004000077882 */ /* 0x000fe20000000000 */
        /* <DEDUP_REMOVED lines=12> */
[----:B------:R-:W-:Y:S01]  /*aba0*/  MUFU.EX2 R27, R46 ;  /* 0x0000002e001b7308 */ /* 0x000fe20000000800 */
[----:B--2---:R-:W-:-:S07]  /*abb0*/  FMNMX.FTZ R33, R75, R6, !PT ;  /* 0x000000064b217209 */ /* 0x004fce0007810000 */
[----:B------:R-:W-:Y:S01]  /*abc0*/  MUFU.EX2 R7, R7 ;  /* 0x0000000700077308 */ /* 0x000fe20000000800 */
[----:B0-----:R-:W-:-:S07]  /*abd0*/  FMNMX.FTZ R6, R76, R33, !PT ;  /* 0x000000214c067209 */ /* 0x001fce0007810000 */
        /* <DEDUP_REMOVED lines=8> */
[----:B------:R0:W-:Y:S08]  /*ac60*/  MUFU.EX2 R11, R21 ;  /* 0x00000015000b7308 */ /* 0x0001f00000000800 */
[----:B------:R-:W-:Y:S01]  /*ac70*/  MUFU.EX2 R178, R178 ;  /* 0x000000b200b27308 */ /* 0x000fe20000000800 */
[--C-:B0-----:R-:W-:Y:S01]  /*ac80*/  FFMA.FTZ R21, R30, UR10, -R78.reuse ;  /* 0x0000000a1e157c23 */ /* 0x101fe2000801084e */
[----:B------:R-:W-:-:S06]  /*ac90*/  FFMA.FTZ R30, R58, UR10, -R78 ;  /* 0x0000000a3a1e7c23 */ /* 0x000fcc000801084e */
[----:B------:R-:W-:Y:S08]  /*aca0*/  MUFU.EX2 R15, R15 ;  /* 0x0000000f000f7308 */ /* 0x000ff00000000800 */
[----:B------:R-:W-:Y:S01]  /*acb0*/  MUFU.EX2 R172, R172 ;  /* 0x000000ac00ac7308 */ /* 0x000fe20000000800 */
[----:B------:R-:W-:Y:S02]  /*acc0*/  WARPGROUP.DEPBAR.LE gsb0, 0x0 ;  /* 0x00008000000079c5 */ /* 0x000fe40000010000 */
[----:B------:R-:W-:Y:S01]  /*acd0*/  WARPGROUP.ARRIVE ;  /* 0x00000000000079c5 */ /* 0x000fe20000000000 */
[--C-:B------:R-:W-:Y:S01]  /*ace0*/  FFMA.FTZ R168, R37, UR10, -R78.reuse ;  /* 0x0000000a25a87c23 */ /* 0x100fe2000801084e */
[--C-:B------:R-:W-:Y:S01]  /*acf0*/  FFMA.FTZ R170, R41, UR10, -R78.reuse ;  /* 0x0000000a29aa7c23 */ /* 0x100fe2000801084e */
[----:B------:R-:W0:Y:S02]  /*ad00*/  SHFL.BFLY PT, R37, R6, 0x2, 0x1f ;  /* 0x0c401f0006257f89 */ /* 0x000e2400000e0000 */
[----:B------:R-:W-:Y:S01]  /*ad10*/  MUFU.EX2 R21, R21 ;  /* 0x0000001500157308 */ /* 0x000fe20000000800 */
[----:B------:R-:W-:Y:S01]  /*ad20*/  FFMA.FTZ R41, R59, UR10, -R78 ;  /* 0x0000000a3b297c23 */ /* 0x000fe2000801084e */
[----:B------:R-:W-:Y:S01]  /*ad30*/  HGMMA.64x128x16.F32 R88, R164, gdesc[UR4].tnspB, R88, gsb0 ;  /* 0x41e00004a4587df0 */ /* 0x000fe20008000858 */
[----:B------:R-:W-:Y:S01]  /*ad40*/  UIADD3 UR6, UR11, 0x280, URZ ;  /* 0x000002800b067890 */ /* 0x000fe2000fffe03f */
[----:B------:R-:W-:-:S04]  /*ad50*/  UMOV UR7, 0x40000040 ;  /* 0x4000004000077882 */ /* 0x000fc80000000000 */
[----:B------:R-:W-:Y:S08]  /*ad60*/  MUFU.EX2 R174, R174 ;  /* 0x000000ae00ae7308 */ /* 0x000ff00000000800 */
[----:B------:R1:W-:Y:S01]  /*ad70*/  MUFU.EX2 R13, R35 ;  /* 0x00000023000d7308 */ /* 0x0003e20000000800 */
[----:B0-----:R-:W-:-:S07]  /*ad80*/  FMNMX.FTZ R46, R6, R37, !PT ;  /* 0x00000025062e7209 */ /* 0x001fce0007810000 */
[----:B------:R-:W-:Y:S01]  /*ad90*/  MUFU.EX2 R168, R168 ;  /* 0x000000a800a87308 */ /* 0x000fe20000000800 */
[--C-:B-1----:R-:W-:Y:S01]  /*ada0*/  FFMA.FTZ R35, R53, UR10, -R78.reuse ;  /* 0x0000000a35237c23 */ /* 0x102fe2000801084e */
[----:B------:R-:W-:-:S06]  /*adb0*/  FFMA.FTZ R37, R57, UR10, -R78 ;  /* 0x0000000a39257c23 */ /* 0x000fcc000801084e */
        /* <DEDUP_REMOVED lines=14> */
[----:B------:R-:W0:Y:S01]  /*aea0*/  SHFL.BFLY PT, R49, R46, 0x1, 0x1f ;  /* 0x0c201f002e317f89 */ /* 0x000e2200000e0000 */
[----:B------:R-:W-:Y:S02]  /*aeb0*/  FFMA.FTZ R45, R61, UR10, -R78 ;  /* 0x0000000a3d2d7c23 */ /* 0x000fe4000801084e */
[----:B------:R-:W-:Y:S01]  /*aec0*/  HGMMA.64x128x16.F32 R88, R160, gdesc[UR4].tnspB, R88, gsb0 ;  /* 0x41e00004a0587df0 */ /* 0x000fe20008000858 */
[----:B------:R-:W-:Y:S01]  /*aed0*/  UIADD3 UR6, UR11, 0x300, URZ ;  /* 0x000003000b067890 */ /* 0x000fe2000fffe03f */
[----:B------:R-:W-:Y:S01]  /*aee0*/  MUFU.EX2 R164, R164 ;  /* 0x000000a400a47308 */ /* 0x000fe20000000800 */
[----:B------:R-:W-:-:S07]  /*aef0*/  UMOV UR7, 0x40000040 ;  /* 0x4000004000077882 */ /* 0x000fce0000000000 */
        /* <DEDUP_REMOVED lines=9> */
[----:B------:R-:W-:Y:S02]  /*af90*/  IMAD.U32 R9, RZ, RZ, UR47 ;  /* 0x0000002fff097e24 */ /* 0x000fe4000f8e00ff */
[--C-:B------:R-:W-:Y:S01]  /*afa0*/  FFMA.FTZ R183, R12, UR10, -R51.reuse ;  /* 0x0000000a0cb77c23 */ /* 0x100fe20008010833 */
[--C-:B------:R-:W-:Y:S01]  /*afb0*/  FFMA.FTZ R12, R14, UR10, -R51.reuse ;  /* 0x0000000a0e0c7c23 */ /* 0x100fe20008010833 */
[----:B------:R-:W-:Y:S01]  /*afc0*/  MUFU.EX2 R49, R49 ;  /* 0x0000003100317308 */ /* 0x000fe20000000800 */
[--C-:B------:R-:W-:Y:S01]  /*afd0*/  FFMA.FTZ R177, R20, UR10, -R51.reuse ;  /* 0x0000000a14b17c23 */ /* 0x100fe20008010833 */
[----:B------:R-:W-:Y:S01]  /*afe0*/  @!P1 LEA R9, R9, UR41, 0x3 ;  /* 0x0000002909099c11 */ /* 0x000fe2000f8e18ff */
[--C-:B------:R-:W-:Y:S01]  /*aff0*/  FFMA.FTZ R179, R26, UR10, -R51.reuse ;  /* 0x0000000a1ab37c23 */ /* 0x100fe20008010833 */
[--C-:B------:R-:W-:Y:S01]  /*b000*/  FFMA.FTZ R26, R36, UR10, -R51.reuse ;  /* 0x0000000a241a7c23 */ /* 0x100fe20008010833 */
[----:B------:R-:W-:Y:S01]  /*b010*/  FFMA.FTZ R173, R31, UR10, -R51 ;  /* 0x0000000a1fad7c23 */ /* 0x000fe20008010833 */
[----:B------:R-:W-:Y:S01]  /*b020*/  IMAD.U32 R36, RZ, RZ, UR58 ;  /* 0x0000003aff247e24 */ /* 0x000fe2000f8e00ff */
[----:B------:R-:W-:Y:S01]  /*b030*/  IADD3 R31, -R222, 0xb, RZ ;  /* 0x0000000bde1f7810 */ /* 0x000fe20007ffe1ff */
[----:B------:R-:W0:Y:S01]  /*b040*/  MUFU.EX2 R10, R10 ;  /* 0x0000000a000a7308 */ /* 0x000e220000000800 */
[----:B------:R-:W-:-:S02]  /*b050*/  @!P1 VIADD R9, R9, 0x28840 ;  /* 0x0002884009099836 */ /* 0x000fc40000000000 */
[--C-:B------:R-:W-:Y:S01]  /*b060*/  FFMA.FTZ R14, R24, UR10, -R51.reuse ;  /* 0x0000000a180e7c23 */ /* 0x100fe20008010833 */
[----:B------:R-:W-:Y:S01]  /*b070*/  @!P1 LEA R36, R36, UR41, 0x3 ;  /* 0x0000002924249c11 */ /* 0x000fe2000f8e18ff */
[--C-:B------:R-:W-:Y:S01]  /*b080*/  FFMA.FTZ R20, R28, UR10, -R51.reuse ;  /* 0x0000000a1c147c23 */ /* 0x100fe20008010833 */
[----:B------:R-:W-:Y:S01]  /*b090*/  FFMA.FTZ R169, R38, UR10, -R51 ;  /* 0x0000000a26a97c23 */ /* 0x000fe20008010833 */
[----:B------:R-:W-:Y:S01]  /*b0a0*/  @!P1 PRMT R9, RZ, 0x654, R9 ;  /* 0x00000654ff099816 */ /* 0x000fe20000000009 */
        /* <DEDUP_REMOVED lines=9> */
[----:B------:R-:W-:Y:S01]  /*b140*/  MUFU.EX2 R183, R183 ;  /* 0x000000b700b77308 */ /* 0x000fe20000000800 */
[----:B0-----:R-:W-:Y:S01]  /*b150*/  FFMA.FTZ R0, R49, R0, R10 ;  /* 0x0000000031007223 */ /* 0x001fe2000001000a */
[--C-:B------:R-:W-:Y:S01]  /*b160*/  FFMA.FTZ R70, R70, UR10, -R51.reuse ;  /* 0x0000000a46467c23 */ /* 0x100fe20008010833 */
[--C-:B------:R-:W-:Y:S01]  /*b170*/  FFMA.FTZ R71, R71, UR10, -R51.reuse ;  /* 0x0000000a47477c23 */ /* 0x100fe20008010833 */
[--C-:B------:R-:W-:Y:S01]  /*b180*/  FFMA.FTZ R72, R72, UR10, -R51.reuse ;  /* 0x0000000a48487c23 */ /* 0x100fe20008010833 */
[--C-:B------:R-:W-:Y:S01]  /*b190*/  FFMA.FTZ R73, R73, UR10, -R51.reuse ;  /* 0x0000000a49497c23 */ /* 0x100fe20008010833 */
[--C-:B------:R-:W-:Y:S01]  /*b1a0*/  FFMA.FTZ R74, R74, UR10, -R51.reuse ;  /* 0x0000000a4a4a7c23 */ /* 0x100fe20008010833 */
[----:B------:R-:W-:Y:S01]  /*b1b0*/  FFMA.FTZ R75, R75, UR10, -R51 ;  /* 0x0000000a4b4b7c23 */ /* 0x000fe20008010833 */
[----:B------:R-:W-:Y:S01]  /*b1c0*/  MUFU.EX2 R12, R12 ;  /* 0x0000000c000c7308 */ /* 0x000fe20000000800 */
[----:B------:R-:W-:-:S07]  /*b1d0*/  UMOV UR58, UR47 ;  /* 0x0000002f003a7c82 */ /* 0x000fce0008000000 */
        /* <DEDUP_REMOVED lines=13> */
[----:B------:R-:W-:Y:S02]  /*b2b0*/  FFMA.FTZ R162, R54, UR10, -R78 ;  /* 0x0000000a36a27c23 */ /* 0x000fe4000801084e */
[----:B------:R-:W-:Y:S01]  /*b2c0*/  MUFU.EX2 R28, R28 ;  /* 0x0000001c001c7308 */ /* 0x000fe20000000800 */
[----:B------:R-:W-:Y:S01]  /*b2d0*/  FFMA.FTZ R163, R67, UR10, -R51 ;  /* 0x0000000a43a37c23 */ /* 0x000fe20008010833 */
[----:B------:R-:W-:Y:S01]  /*b2e0*/  HGMMA.64x128x16.F32 R88, R156, gdesc[UR4].tnspB, R88, gsb0 ;  /* 0x41e000049c587df0 */ /* 0x000fe20008000858 */
[----:B------:R-:W-:Y:S01]  /*b2f0*/  UIADD3 UR6, UR11, 0x380, URZ ;  /* 0x000003800b067890 */ /* 0x000fe2000fffe03f */
[----:B------:R-:W-:-:S04]  /*b300*/  UMOV UR7, 0x40000040 ;  /* 0x4000004000077882 */ /* 0x000fc80000000000 */
        /* <DEDUP_REMOVED lines=17> */
[----:B------:R-:W-:Y:S01]  /*b420*/  WARPGROUP.ARRIVE ;  /* 0x00000000000079c5 */ /* 0x000fe20000000000 */
[----:B------:R-:W-:Y:S01]  /*b430*/  FFMA.FTZ R157, R69, UR10, -R51 ;  /* 0x0000000a459d7c23 */ /* 0x000fe20008010833 */
[----:B------:R-:W-:Y:S02]  /*b440*/  F2FP.F16.F32.PACK_AB R156, R37, R8 ;  /* 0x00000008259c723e */ /* 0x000fe400000000ff */
[----:B------:R-:W-:Y:S02]  /*b450*/  F2FP.F16.F32.PACK_AB R158, R41, R30 ;  /* 0x0000001e299e723e */ /* 0x000fe400000000ff */
[----:B------:R-:W-:Y:S01]  /*b460*/  HGMMA.64x128x16.F32 R88, R152, gdesc[UR4].tnspB, R88, gsb0 ;  /* 0x41e0000498587df0 */ /* 0x000fe20008000858 */
[----:B------:R-:W-:Y:S01]  /*b470*/  MUFU.EX2 R157, R157 ;  /* 0x0000009d009d7308 */ /* 0x000fe20000000800 */
[----:B0-----:R-:W-:Y:S01]  /*b480*/  F2FP.F16.F32.PACK_AB R159, R72, R71 ;  /* 0x00000047489f723e */ /* 0x001fe200000000ff */
[----:B------:R-:W-:Y:S02]  /*b490*/  WARPGROUP.DEPBAR.LE gsb0, 0x0 ;  /* 0x00008000000079c5 */ /* 0x000fe40000010000 */
[----:B------:R0:W-:Y:S06]  /*b4a0*/  BAR.ARV R31, 0x100 ;  /* 0x0004001f0000751d */ /* 0x0001ec0000002000 */
[----:B------:R2:W-:Y:S01]  /*b4b0*/  @!P1 SYNCS.ARRIVE.TRANS64.RED.A1T0 RZ, [R9+URZ], RZ ;  /* 0x000000ff09ff99a7 */ /* 0x0005e2000810043f */
[----:B-1----:R-:W-:Y:S01]  /*b4c0*/  F2FP.F16.F32.PACK_AB R154, R5, R46 ;  /* 0x0000002e059a723e */ /* 0x002fe200000000ff */
[----:B0-----:R-:W-:-:S02]  /*b4d0*/  @!P1 VIADD R31, R36, 0x28860 ;  /* 0x00028860241f9836 */ /* 0x001fc40000000000 */
[-C--:B------:R-:W-:Y:S01]  /*b4e0*/  FMUL.FTZ R88, R88, R7.reuse ;  /* 0x0000000758587220 */ /* 0x080fe20000410000 */
[-C--:B------:R-:W-:Y:S01]  /*b4f0*/  FMUL.FTZ R89, R89, R7.reuse ;  /* 0x0000000759597220 */ /* 0x080fe20000410000 */
[-C--:B------:R-:W-:Y:S01]  /*b500*/  FMUL.FTZ R92, R92, R7.reuse ;  /* 0x000000075c5c7220 */ /* 0x080fe20000410000 */
[-C--:B------:R-:W-:Y:S01]  /*b510*/  FMUL.FTZ R93, R93, R7.reuse ;  /* 0x000000075d5d7220 */ /* 0x080fe20000410000 */
[----:B------:R-:W-:Y:S01]  /*b520*/  @!P1 PRMT R38, RZ, 0x654, R31 ;  /* 0x00000654ff269816 */ /* 0x000fe2000000001f */
[----:B--2---:R-:W-:Y:S01]  /*b530*/  FADD.FTZ R9, R77, R2 ;  /* 0x000000024d097221 */ /* 0x004fe20000010000 */
[----:B------:R-:W-:Y:S01]  /*b540*/  FADD.FTZ R2, R181, R0 ;  /* 0x00000000b5027221 */ /* 0x000fe20000010000 */
[----:B------:R-:W-:Y:S01]  /*b550*/  FFMA.FTZ R0, R63, UR10, -R51 ;  /* 0x0000000a3f007c23 */ /* 0x000fe20008010833 */
[----:B------:R0:W-:Y:S01]  /*b560*/  @!P1 SYNCS.ARRIVE.TRANS64.RED.A1T0 RZ, [R38+URZ], RZ ;  /* 0x000000ff26ff99a7 */ /* 0x0001e2000810043f */
[----:B------:R-:W-:Y:S01]  /*b570*/  FADD.FTZ R36, R182, R9 ;  /* 0x00000009b6247221 */ /* 0x000fe20000010000 */
[----:B------:R-:W-:Y:S01]  /*b580*/  FADD.FTZ R9, R183, R2 ;  /* 0x00000002b7097221 */ /* 0x000fe20000010000 */
[----:B------:R-:W-:Y:S01]  /*b590*/  F2FP.F16.F32.PACK_AB R181, R181, R10 ;  /* 0x0000000ab5b5723e */ /* 0x000fe200000000ff */
[----:B------:R-:W-:Y:S01]  /*b5a0*/  FMUL.FTZ R96, R96, R7 ;  /* 0x0000000760607220 */ /* 0x000fe20000410000 */
[----:B------:R-:W-:Y:S01]  /*b5b0*/  FADD.FTZ R31, R79, R36 ;  /* 0x000000244f1f7221 */ /* 0x000fe20000010000 */
[C---:B------:R-:W-:Y:S01]  /*b5c0*/  FADD.FTZ R2, R12.reuse, R9 ;  /* 0x000000090c027221 */ /* 0x040fe20000010000 */
[----:B------:R-:W1:Y:S01]  /*b5d0*/  MUFU.EX2 R0, R0 ;  /* 0x0000000000007308 */ /* 0x000e620000000800 */
[----:B------:R-:W-:Y:S01]  /*b5e0*/  F2FP.F16.F32.PACK_AB R183, R12, R183 ;  /* 0x000000b70cb7723e */ /* 0x000fe200000000ff */
[----:B------:R-:W-:Y:S01]  /*b5f0*/  FADD.FTZ R36, R176, R31 ;  /* 0x0000001fb0247221 */ /* 0x000fe20000010000 */
[----:B------:R-:W-:Y:S01]  /*b600*/  FADD.FTZ R9, R177, R2 ;  /* 0x00000002b1097221 */ /* 0x000fe20000010000 */
[C---:B------:R-:W-:Y:S01]  /*b610*/  F2FP.F16.F32.PACK_AB R176, R11.reuse, R176 ;  /* 0x000000b00bb0723e */ /* 0x040fe200000000ff */
[----:B------:R-:W-:Y:S01]  /*b620*/  FFMA.FTZ R2, R66, UR10, -R51 ;  /* 0x0000000a42027c23 */ /* 0x000fe20008010833 */
[----:B------:R-:W-:Y:S01]  /*b630*/  FADD.FTZ R31, R11, R36 ;  /* 0x000000240b1f7221 */ /* 0x000fe20000010000 */
[----:B0-----:R-:W-:Y:S01]  /*b640*/  FADD.FTZ R38, R14, R9 ;  /* 0x000000090e267221 */ /* 0x001fe20000010000 */
[--C-:B------:R-:W-:Y:S01]  /*b650*/  FFMA.FTZ R36, R68, UR10, -R51.reuse ;  /* 0x0000000a44247c23 */ /* 0x100fe20008010833 */
[----:B------:R-:W-:Y:S01]  /*b660*/  FFMA.FTZ R51, R76, UR10, -R51 ;  /* 0x0000000a4c337c23 */ /* 0x000fe20008010833 */
[----:B------:R-:W-:Y:S01]  /*b670*/  FADD.FTZ R40, R178, R31 ;  /* 0x0000001fb2287221 */ /* 0x000fe20000010000 */
[----:B------:R-:W-:Y:S01]  /*b680*/  FADD.FTZ R9, R179, R38 ;  /* 0x00000026b3097221 */ /* 0x000fe20000010000 */
[----:B------:R-:W0:Y:S01]  /*b690*/  MUFU.EX2 R2, R2 ;  /* 0x0000000200027308 */ /* 0x000e220000000800 */
[-C--:B------:R-:W-:Y:S01]  /*b6a0*/  FMUL.FTZ R97, R97, R7.reuse ;  /* 0x0000000761617220 */ /* 0x080fe20000410000 */
[----:B------:R-:W-:Y:S01]  /*b6b0*/  FADD.FTZ R31, R15, R40 ;  /* 0x000000280f1f7221 */ /* 0x000fe20000010000 */
[----:B------:R-:W-:Y:S01]  /*b6c0*/  FADD.FTZ R38, R20, R9 ;  /* 0x0000000914267221 */ /* 0x000fe20000010000 */
[-C--:B------:R-:W-:Y:S01]  /*b6d0*/  FMUL.FTZ R100, R100, R7.reuse ;  /* 0x0000000764647220 */ /* 0x080fe20000410000 */
[-C--:B------:R-:W-:Y:S01]  /*b6e0*/  FMUL.FTZ R101, R101, R7.reuse ;  /* 0x0000000765657220 */ /* 0x080fe20000410000 */
[----:B------:R-:W-:Y:S01]  /*b6f0*/  FADD.FTZ R40, R172, R31 ;  /* 0x0000001fac287221 */ /* 0x000fe20000010000 */
[----:B------:R-:W-:Y:S01]  /*b700*/  FADD.FTZ R9, R173, R38 ;  /* 0x00000026ad097221 */ /* 0x000fe20000010000 */
[----:B------:R-:W2:Y:S01]  /*b710*/  MUFU.EX2 R36, R36 ;  /* 0x0000002400247308 */ /* 0x000ea20000000800 */
[-C--:B------:R-:W-:Y:S01]  /*b720*/  FMUL.FTZ R104, R104, R7.reuse ;  /* 0x0000000768687220 */ /* 0x080fe20000410000 */
[----:B------:R-:W-:Y:S01]  /*b730*/  FADD.FTZ R31, R21, R40 ;  /* 0x00000028151f7221 */ /* 0x000fe20000010000 */
[----:B------:R-:W-:Y:S01]  /*b740*/  FADD.FTZ R38, R24, R9 ;  /* 0x0000000918267221 */ /* 0x000fe20000010000 */
[-C--:B------:R-:W-:Y:S01]  /*b750*/  FMUL.FTZ R105, R105, R7.reuse ;  /* 0x0000000769697220 */ /* 0x080fe20000410000 */
[-C--:B------:R-:W-:Y:S01]  /*b760*/  FMUL.FTZ R108, R108, R7.reuse ;  /* 0x000000076c6c7220 */ /* 0x080fe20000410000 */
[----:B------:R-:W-:Y:S01]  /*b770*/  FADD.FTZ R40, R174, R31 ;  /* 0x0000001fae287221 */ /* 0x000fe20000010000 */
[----:B------:R-:W-:Y:S01]  /*b780*/  FADD.FTZ R9, R175, R38 ;  /* 0x00000026af097221 */ /* 0x000fe20000010000 */
[----:B------:R-:W3:Y:S01]  /*b790*/  MUFU.EX2 R51, R51 ;  /* 0x0000003300337308 */ /* 0x000ee20000000800 */
[-C--:B------:R-:W-:Y:S01]  /*b7a0*/  FMUL.FTZ R109, R109, R7.reuse ;  /* 0x000000076d6d7220 */ /* 0x080fe20000410000 */
[----:B------:R-:W-:Y:S01]  /*b7b0*/  FADD.FTZ R31, R13, R40 ;  /* 0x000000280d1f7221 */ /* 0x000fe20000010000 */
[----:B------:R-:W-:Y:S01]  /*b7c0*/  FADD.FTZ R38, R26, R9 ;  /* 0x000000091a267221 */ /* 0x000fe20000010000 */
[-C--:B------:R-:W-:Y:S01]  /*b7d0*/  FMUL.FTZ R112, R112, R7.reuse ;  /* 0x0000000770707220 */ /* 0x080fe20000410000 */
        /* <DEDUP_REMOVED lines=27> */
[----:B-1----:R-:W-:Y:S01]  /*b990*/  F2FP.F16.F32.PACK_AB R167, R0, R167 ;  /* 0x000000a700a7723e */ /* 0x002fe200000000ff */
[-C--:B------:R-:W-:Y:S01]  /*b9a0*/  FMUL.FTZ R140, R140, R7.reuse ;  /* 0x000000078c8c7220 */ /* 0x080fe20000410000 */
[----:B------:R-:W-:Y:S01]  /*b9b0*/  FADD.FTZ R11, R33, R12 ;  /* 0x0000000c210b7221 */ /* 0x000fe20000010000 */
[----:B------:R-:W-:Y:S01]  /*b9c0*/  FADD.FTZ R10, R0, R9 ;  /* 0x00000009000a7221 */ /* 0x000fe20000010000 */
[-C--:B------:R-:W-:Y:S01]  /*b9d0*/  FMUL.FTZ R141, R141, R7.reuse ;  /* 0x000000078d8d7220 */ /* 0x080fe20000410000 */
[----:B------:R-:W-:Y:S01]  /*b9e0*/  FMUL.FTZ R144, R144, R7 ;  /* 0x0000000790907220 */ /* 0x000fe20000410000 */
[----:B------:R-:W-:Y:S01]  /*b9f0*/  FADD.FTZ R12, R160, R11 ;  /* 0x0000000ba00c7221 */ /* 0x000fe20000010000 */
[----:B------:R-:W-:Y:S01]  /*ba00*/  FADD.FTZ R9, R161, R10 ;  /* 0x0000000aa1097221 */ /* 0x000fe20000010000 */
[C---:B0-----:R-:W-:Y:S01]  /*ba10*/  F2FP.F16.F32.PACK_AB R161, R2.reuse, R161 ;  /* 0x000000a102a1723e */ /* 0x041fe200000000ff */
        /* <DEDUP_REMOVED lines=10> */
[----:B--2---:R-:W-:Y:S01]  /*bac0*/  FADD.FTZ R10, R36, R9 ;  /* 0x00000009240a7221 */ /* 0x004fe20000010000 */
        /* <DEDUP_REMOVED lines=31> */
[----:B------:R-:W-:Y:S01]  /*bcc0*/  F2FP.F16.F32.PACK_AB R169, R28, R169 ;  /* 0x000000a91ca9723e */ /* 0x000fe200000000ff */
[----:B---3--:R-:W-:Y:S01]  /*bcd0*/  FADD.FTZ R0, R51, R10 ;  /* 0x0000000a33007221 */ /* 0x008fe20000010000 */
        /* <DEDUP_REMOVED lines=38> */
.L_x_7472:
        /* <DEDUP_REMOVED lines=10> */
.L_x_7499:
        /* <DEDUP_REMOVED lines=9> */
.L_x_7484:
[----:B------:R-:W-:Y:S01]  /*c070*/  ULEA UR6, UR47, UR41, 0x3 ;  /* 0x000000292f067291 */ /* 0x000fe2000f8e183f */
[----:B------:R-:W-:-:S05]  /*c080*/  IMAD.U32 R4, RZ, RZ, UR50 ;  /* 0x00000032ff047e24 */ /* 0x000fca000f8e00ff */
[----:B------:R-:W-:-:S04]  /*c090*/  SHF.L.U32 R4, R4, 0x1f, RZ ;  /* 0x0000001f04047819 */ /* 0x000fc800000006ff */
[----:B------:R0:W1:Y:S01]  /*c0a0*/  SYNCS.PHASECHK.TRANS64.TRYWAIT P2, [UR6+0x28830], R4 ;  /* 0x02883004ff0075a7 */ /* 0x0000620008040146 */
[----:B------:R-:W-:Y:S05]  /*c0b0*/  @!P0 BRA `(.L_x_7485) ;  /* 0x0000000000048947 */ /* 0x000fea0003800000 */
[----:B------:R-:W-:Y:S01]  /*c0c0*/  BPT.TRAP 0x1 ;  /* 0x000000040000795c */ /* 0x000fe20000300000 */
.L_x_7485:
[----:B-1----:R-:W-:Y:S05]  /*c0d0*/  @P2 BRA `(.L_x_7483) ;  /* 0x0000000000082947 */ /* 0x002fea0003800000 */
[----:B------:R-:W1:Y:S02]  /*c0e0*/  SYNCS.PHASECHK.TRANS64.TRYWAIT P2, [UR6+0x28830], R4 ;  /* 0x02883004ff0075a7 */ /* 0x000e640008040146 */
[----:B-1----:R-:W-:Y:S05]  /*c0f0*/  @!P2 BRA `(.L_x_7486) ;  /* 0x000000e000a4a947 */ /* 0x002fea0003800000 */
.L_x_7483:
        /* <DEDUP_REMOVED lines=47> */
.L_x_7488:
[----:B------:R-:W-:Y:S01]  /*c3f0*/  ULEA UR6, UR59, UR41, 0x3 ;  /* 0x000000293b067291 */ /* 0x000fe2000f8e183f */
[----:B------:R-:W-:-:S05]  /*c400*/  IMAD.U32 R4, RZ, RZ, UR60 ;  /* 0x0000003cff047e24 */ /* 0x000fca000f8e00ff */
[----:B------:R-:W-:-:S04]  /*c410*/  SHF.L.U32 R4, R4, 0x1f, RZ ;  /* 0x0000001f04047819 */ /* 0x000fc800000006ff */
[----:B------:R0:W1:Y:S01]  /*c420*/  SYNCS.PHASECHK.TRANS64.TRYWAIT P2, [UR6+0x28850], R4 ;  /* 0x02885004ff0075a7 */ /* 0x0000620008040146 */
[----:B------:R-:W-:Y:S05]  /*c430*/  @!P0 BRA `(.L_x_7489) ;  /* 0x0000000000048947 */ /* 0x000fea0003800000 */
[----:B------:R-:W-:Y:S01]  /*c440*/  BPT.TRAP 0x1 ;  /* 0x000000040000795c */ /* 0x000fe20000300000 */
.L_x_7489:
[----:B-1----:R-:W-:Y:S05]  /*c450*/  @P2 BRA `(.L_x_7487) ;  /* 0x0000000000082947 */ /* 0x002fea0003800000 */
[----:B------:R-:W1:Y:S02]  /*c460*/  SYNCS.PHASECHK.TRANS64.TRYWAIT P2, [UR6+0x28850], R4 ;  /* 0x02885004ff0075a7 */ /* 0x000e640008040146 */
[----:B-1----:R-:W-:Y:S05]  /*c470*/  @!P2 BRA `(.L_x_7490) ;  /* 0x000000dc00dca947 */ /* 0x002fea0003800000 */
.L_x_7487:
[----:B------:R-:W-:Y:S01]  /*c480*/  UIADD3 UR6, UR41, 0x400, URZ ;  /* 0x0000040029067890 */ /* 0x000fe2000fffe03f */
[----:B------:R-:W-:Y:S01]  /*c490*/  WARPGROUP.ARRIVE ;  /* 0x00000000000079c5 */ /* 0x000fe20000000000 */
[----:B------:R-:W-:-:S05]  /*c4a0*/  UMOV UR7, 0x40000040 ;  /* 0x4000004000077882 */ /* 0x000fca0000000000 */
[----:B------:R-:W2:Y:S01]  /*c4b0*/  S2R R222, SR_TID.X ;  /* 0x0000000000de7919 */ /* 0x000ea20000002100 */
[----:B------:R-:W-:Y:S01]  /*c4c0*/  USHF.R.U32.HI UR6, URZ, 0x4, UR6 ;  /* 0x000000043f067899 */ /* 0x000fe20008011606 */
[----:B------:R-:W-:Y:S01]  /*c4d0*/  PLOP3.LUT P2, PT, PT, PT, UP0, 0x80, 0x0 ;  /* 0x000000000000781c */ /* 0x000fe20003f4f008 */
[----:B------:R-:W-:Y:S02]  /*c4e0*/  IMAD.U32 R8, RZ, RZ, UR47 ;  /* 0x0000002fff087e24 */ /* 0x000fe4000f8e00ff */
[----:B------:R-:W-:Y:S01]  /*c4f0*/  FMUL.FTZ R11, R30, UR58 ;  /* 0x0000003a1e0b7c20 */ /* 0x000fe20008410000 */
[----:B------:R-:W-:Y:S01]  /*c500*/  ULOP3.LUT UR6, UR6, 0x3fff, URZ, 0xc0, !UPT ;  /* 0x00003fff06067892 */ /* 0x000fe2000f8ec03f */
[----:B------:R-:W-:Y:S01]  /*c510*/  FMUL.FTZ R30, R51, UR58 ;  /* 0x0000003a331e7c20 */ /* 0x000fe20008410000 */
[----:B------:R-:W-:Y:S01]  /*c520*/  FMUL.FTZ R13, R31, UR58 ;  /* 0x0000003a1f0d7c20 */ /* 0x000fe20008410000 */
[----:B------:R-:W-:Y:S01]  /*c530*/  @!P1 LEA R8, R8, UR41, 0x3 ;  /* 0x0000002908089c11 */ /* 0x000fe2000f8e18ff */
[----:B------:R-:W-:Y:S01]  /*c540*/  ULOP3.LUT UR6, UR6, 0x4000000, URZ, 0xfc, !UPT ;  /* 0x0400000006067892 */ /* 0x000fe2000f8efc3f */
[----:B------:R-:W-:Y:S01]  /*c550*/  FMUL.FTZ R15, R34, UR58 ;  /* 0x0000003a220f7c20 */ /* 0x000fe20008410000 */
[----:B------:R-:W-:Y:S01]  /*c560*/  FMUL.FTZ R51, R52, UR58 ;  /* 0x0000003a34337c20 */ /* 0x000fe20008410000 */
[----:B01----:R-:W-:Y:S01]  /*c570*/  FMUL.FTZ R4, R24, UR58 ;  /* 0x0000003a18047c20 */ /* 0x003fe20008410000 */
[----:B------:R-:W-:Y:S01]  /*c580*/  ULEA UR10, UR59, UR6, 0xb ;  /* 0x000000063b0a7291 */ /* 0x000fe2000f8e583f */
[----:B------:R-:W-:-:S02]  /*c590*/  @!P1 VIADD R8, R8, 0x28840 ;  /* 0x0002884008089836 */ /* 0x000fc40000000000 */
[----:B------:R-:W-:Y:S01]  /*c5a0*/  FMUL.FTZ R12, R25, UR58 ;  /* 0x0000003a190c7c20 */ /* 0x000fe20008410000 */
        /* <DEDUP_REMOVED lines=119> */
[----:B------:R-:W-:Y:S01]  /*cd20*/  IMAD.U32 R73, RZ, RZ, UR46 ;  /* 0x0000002eff497e24 */ /* 0x000fe2000f8e00ff */
        /* <DEDUP_REMOVED lines=45> */
[----:B------:R-:W-:-:S05]  /*d000*/  @P2 IMAD.HI.U32 R9, R66, UR6, RZ ;  /* 0x0000000642092c27 */ /* 0x000fca000f8e00ff */
        /* <DEDUP_REMOVED lines=12> */
[----:B0-234-:R-:W-:Y:S06]  /*d0d0*/  @!P5 BRA `(.L_x_7491) ;  /* 0x00000000005cd947 */ /* 0x01dfec0003800000 */
        /* <DEDUP_REMOVED lines=13> */
.L_x_7493:
[----:B------:R-:W-:-:S05]  /*d1b0*/  IMAD.U32 R70, RZ, RZ, UR56 ;  /* 0x00000038ff467e24 */ /* 0x000fca000f8e00ff */
[----:B------:R-:W-:-:S13]  /*d1c0*/  ISETP.NE.AND P2, PT, R70, 0x1, PT ;  /* 0x000000014600780c */ /* 0x000fda0003f45270 */
[----:B------:R-:W0:Y:S02]  /*d1d0*/  @P2 LDC.64 R8, c[0x0][0x9e8] ;  /* 0x00027a00ff082b82 */ /* 0x000e240000000a00 */
[----:B0-----:R-:W-:-:S05]  /*d1e0*/  @P2 IMAD.HI.U32 R8, R68, R8, RZ ;  /* 0x0000000844082227 */ /* 0x001fca00078e00ff */
[----:B------:R-:W-:-:S07]  /*d1f0*/  @P2 SHF.R.U32.HI R68, RZ, R9, R8 ;  /* 0x00000009ff442219 */ /* 0x000fce0000011608 */
.L_x_7494:
[----:B------:R-:W-:Y:S05]  /*d200*/  BSYNC B0 ;  /* 0x0000000000007941 */ /* 0x000fea0003800000 */
.L_x_7492:
[----:B------:R-:W-:-:S04]  /*d210*/  IMAD R9, R68, R70, -R67 ;  /* 0x0000004644097224 */ /* 0x000fc800078e0a43 */
[----:B------:R-:W-:-:S05]  /*d220*/  IMAD.IADD R8, R9, 0x1, -R16 ;  /* 0x0000000109087824 */ /* 0x000fca00078e0a10 */
[----:B------:R-:W-:Y:S02]  /*d230*/  VIADDMNMX R73, R8, R70, R73, PT ;  /* 0x0000004608497246 */ /* 0x000fe40003800149 */
[----:B------:R-:W-:-:S07]  /*d240*/  VIMNMX R75, R75, R8, !PT ;  /* 0x000000084b4b7248 */ /* 0x000fce0007fe0100 */
.L_x_7491:
[----:B------:R-:W-:-:S04]  /*d250*/  ISETP.GT.AND P2, PT, R3, -0x1, PT ;  /* 0xffffffff0300780c */ /* 0x000fc80003f44270 */
[C---:B------:R-:W-:Y:S02]  /*d260*/  ISETP.GT.AND P4, PT, R75.reuse, RZ, P2 ;  /* 0x000000ff4b00720c */ /* 0x040fe40001784270 */
[----:B------:R-:W-:Y:S02]  /*d270*/  ISETP.GT.AND P6, PT, R75, 0x1, P2 ;  /* 0x000000014b00780c */ /* 0x000fe400017c4270 */
[C---:B------:R-:W-:Y:S02]  /*d280*/  ISETP.LT.OR P4, PT, R73.reuse, 0x1, P4 ;  /* 0x000000014900780c */ /* 0x040fe40002781670 */
[----:B------:R-:W-:Y:S02]  /*d290*/  ISETP.LT.OR P6, PT, R73, 0x2, P6 ;  /* 0x000000024900780c */ /* 0x000fe400037c1670 */
[----:B------:R-:W-:Y:S02]  /*d2a0*/  ISETP.GT.AND P3, PT, R75, 0x8, P2 ;  /* 0x000000084b00780c */ /* 0x000fe40001764270 */
[----:B------:R-:W-:-:S02]  /*d2b0*/  FSEL R82, R4, -INF , !P4 ;  /* 0xff80000004527808 */ /* 0x000fc40006000000 */
[----:B------:R-:W-:Y:S01]  /*d2c0*/  FSEL R80, R12, -INF , !P6 ;  /* 0xff8000000c507808 */ /* 0x000fe20007000000 */
[----:B------:R-:W0:Y:S01]  /*d2d0*/  SHFL.IDX PT, R4, R66, 0x1, 0x1c1f ;  /* 0x003c1f0042047f89 */ /* 0x000e2200000e0000 */
[C---:B------:R-:W-:Y:S02]  /*d2e0*/  ISETP.GT.AND P4, PT, R75.reuse, 0x9, P2 ;  /* 0x000000094b00780c */ /* 0x040fe40001784270 */
[----:B------:R-:W-:Y:S02]  /*d2f0*/  ISETP.GT.AND P6, PT, R75, 0x10, P2 ;  /* 0x000000104b00780c */ /* 0x000fe400017c4270 */
[C---:B------:R-:W-:Y:S02]  /*d300*/  ISETP.LT.OR P3, PT, R73.reuse, 0x9, P3 ;  /* 0x000000094900780c */ /* 0x040fe40001f61670 */
[C---:B------:R-:W-:Y:S02]  /*d310*/  ISETP.LT.OR P4, PT, R73.reuse, 0xa, P4 ;  /* 0x0000000a4900780c */ /* 0x040fe40002781670 */
[----:B------:R-:W-:-:S02]  /*d320*/  ISETP.LT.OR P6, PT, R73, 0x11, P6 ;  /* 0x000000114900780c */ /* 0x000fc400037c1670 */
[----:B------:R-:W-:Y:S02]  /*d330*/  FSEL R78, R14, -INF , !P3 ;  /* 0xff8000000e4e7808 */ /* 0x000fe40005800000 */
[----:B------:R-:W-:Y:S02]  /*d340*/  ISETP.GT.AND P3, PT, R75, 0x11, P2 ;  /* 0x000000114b00780c */ /* 0x000fe40001764270 */
[----:B------:R-:W-:Y:S02]  /*d350*/  FSEL R164, R164, -INF , !P4 ;  /* 0xff800000a4a47808 */ /* 0x000fe40006000000 */
[----:B------:R-:W-:Y:S02]  /*d360*/  FSEL R68, R165, -INF , !P6 ;  /* 0xff800000a5447808 */ /* 0x000fe40007000000 */
[C---:B------:R-:W-:Y:S02]  /*d370*/  ISETP.GT.AND P4, PT, R75.reuse, 0x18, P2 ;  /* 0x000000184b00780c */ /* 0x040fe40001784270 */
[----:B------:R-:W-:-:S02]  /*d380*/  ISETP.GT.AND P6, PT, R75, 0x19, P2 ;  /* 0x000000194b00780c */ /* 0x000fc400017c4270 */
[----:B------:R-:W-:Y:S01]  /*d390*/  ISETP.LT.OR P3, PT, R73, 0x12, P3 ;  /* 0x000000124900780c */ /* 0x000fe20001f61670 */
[----:B0-----:R-:W-:Y:S01]  /*d3a0*/  IMAD.IADD R66, R79, 0x1, R4 ;  /* 0x000000014f427824 */ /* 0x001fe200078e0204 */
[C---:B------:R-:W-:Y:S02]  /*d3b0*/  ISETP.LT.OR P4, PT, R73.reuse, 0x19, P4 ;  /* 0x000000194900780c */ /* 0x040fe40002781670 */
[----:B------:R-:W-:Y:S02]  /*d3c0*/  ISETP.LT.OR P6, PT, R73, 0x1a, P6 ;  /* 0x0000001a4900780c */ /* 0x000fe400037c1670 */
[----:B------:R-:W-:Y:S02]  /*d3d0*/  FSEL R166, R166, -INF , !P3 ;  /* 0xff800000a6a67808 */ /* 0x000fe40005800000 */
[----:B------:R-:W-:Y:S02]  /*d3e0*/  ISETP.GT.AND P3, PT, R75, 0x20, P2 ;  /* 0x000000204b00780c */ /* 0x000fe40001764270 */
[----:B------:R-:W-:-:S02]  /*d3f0*/  FSEL R70, R167, -INF , !P4 ;  /* 0xff800000a7467808 */ /* 0x000fc40006000000 */
[----:B------:R-:W-:Y:S02]  /*d400*/  FSEL R160, R160, -INF , !P6 ;  /* 0xff800000a0a07808 */ /* 0x000fe40007000000 */
        /* <DEDUP_REMOVED lines=11> */
[C---:B------:R-:W-:Y:S02]  /*d4c0*/  ISETP.LT.OR P3, PT, R73.reuse, 0x2a, P3 ;  /* 0x0000002a4900780c */ /* 0x040fe40001f61670 */
        /* <DEDUP_REMOVED lines=12> */
[C---:B------:R-:W-:Y:S02]  /*d590*/  ISETP.GT.AND P3, PT, R75.reuse, 0x41, P2 ;  /* 0x000000414b00780c */ /* 0x040fe40001764270 */
        /* <DEDUP_REMOVED lines=35> */
[----:B------:R-:W-:Y:S02]  /*d7d0*/  FSEL R61, R63, -INF , !P4 ;  /* 0xff8000003f3d7808 */ /* 0x000fe40006000000 */
[----:B------:R-:W-:Y:S02]  /*d7e0*/  FSEL R62, R64, -INF , !P6 ;  /* 0xff800000403e7808 */ /* 0x000fe40007000000 */
[C---:B------:R-:W-:Y:S02]  /*d7f0*/  ISETP.GT.AND P3, PT, R75.reuse, 0x71, P2 ;  /* 0x000000714b00780c */ /* 0x040fe40001764270 */
[C---:B------:R-:W-:Y:S02]  /*d800*/  ISETP.GT.AND P4, PT, R75.reuse, 0x78, P2 ;  /* 0x000000784b00780c */ /* 0x040fe40001784270 */
[----:B------:R-:W-:-:S02]  /*d810*/  ISETP.GT.AND P6, PT, R75, 0x79, P2 ;  /* 0x000000794b00780c */ /* 0x000fc400017c4270 */
[C---:B------:R-:W-:Y:S02]  /*d820*/  ISETP.LT.OR P3, PT, R73.reuse, 0x72, P3 ;  /* 0x000000724900780c */ /* 0x040fe40001f61670 */
[C---:B------:R-:W-:Y:S02]  /*d830*/  ISETP.LT.OR P4, PT, R73.reuse, 0x79, P4 ;  /* 0x000000794900780c */ /* 0x040fe40002781670 */
[----:B------:R-:W-:Y:S01]  /*d840*/  ISETP.LT.OR P6, PT, R73, 0x7a, P6 ;  /* 0x0000007a4900780c */ /* 0x000fe200037c1670 */
[----:B------:R-:W-:Y:S01]  /*d850*/  IMAD.IADD R73, R81, 0x1, R4 ;  /* 0x0000000151497824 */ /* 0x000fe200078e0204 */
[----:B------:R-:W-:Y:S02]  /*d860*/  FSEL R65, R65, -INF , !P3 ;  /* 0xff80000041417808 */ /* 0x000fe40005800000 */
        /* <DEDUP_REMOVED lines=16> */
.L_x_7497:
[----:B------:R-:W-:-:S05]  /*d970*/  IMAD.U32 R71, RZ, RZ, UR56 ;  /* 0x00000038ff477e24 */ /* 0x000fca000f8e00ff */
[----:B------:R-:W-:-:S13]  /*d980*/  ISETP.NE.AND P3, PT, R71, 0x1, PT ;  /* 0x000000014700780c */ /* 0x000fda0003f65270 */
[----:B------:R-:W0:Y:S02]  /*d990*/  @P3 LDC.64 R8, c[0x0][0x9e8] ;  /* 0x00027a00ff083b82 */ /* 0x000e240000000a00 */
[----:B0-----:R-:W-:-:S05]  /*d9a0*/  @P3 IMAD.HI.U32 R8, R4, R8, RZ ;  /* 0x0000000804083227 */ /* 0x001fca00078e00ff */
[----:B------:R-:W-:-:S07]  /*d9b0*/  @P3 SHF.R.U32.HI R4, RZ, R9, R8 ;  /* 0x00000009ff043219 */ /* 0x000fce0000011608 */
.L_x_7498:
[----:B------:R-:W-:Y:S05]  /*d9c0*/  BSYNC B0 ;  /* 0x0000000000007941 */ /* 0x000fea0003800000 */
.L_x_7496:
[----:B------:R-:W-:-:S04]  /*d9d0*/  IMAD R67, R4, R71, -R67 ;  /* 0x0000004704437224 */ /* 0x000fc800078e0a43 */
[----:B------:R-:W-:-:S05]  /*d9e0*/  IMAD.IADD R67, R67, 0x1, -R16 ;  /* 0x0000000143437824 */ /* 0x000fca00078e0a10 */
[----:B------:R-:W-:Y:S02]  /*d9f0*/  VIADDMNMX R66, R67, R71, R66, PT ;  /* 0x0000004743427246 */ /* 0x000fe40003800142 */
[----:B------:R-:W-:-:S07]  /*da00*/  VIMNMX R73, R73, R67, !PT ;  /* 0x0000004349497248 */ /* 0x000fce0007fe0100 */
.L_x_7495:
        /* <DEDUP_REMOVED lines=41> */
[----:B------:R-:W-:Y:S02]  /*dca0*/  FSEL R26, R26, -INF , !P3 ;  /* 0xff8000001a1a7808 */ /* 0x000fe40005800000 */
[----:B------:R-:W-:Y:S02]  /*dcb0*/  FMNMX.FTZ R4, R54, R9, !PT ;  /* 0x0000000936047209 */ /* 0x000fe40007810000 */
[----:B------:R-:W-:-:S02]  /*dcc0*/  ISETP.GT.AND P3, PT, R73, RZ, P2 ;  /* 0x000000ff4900720c */ /* 0x000fc40001764270 */
        /* <DEDUP_REMOVED lines=20> */
[----:B------:R-:W-:-:S05]  /*de10*/  FMNMX.FTZ R9, R64, R9, !PT ;  /* 0x0000000940097209 */ /* 0x000fca0007810000 */
[----:B------:R-:W0:Y:S02]  /*de20*/  SHFL.BFLY PT, R4, R9, 0x2, 0x1f ;  /* 0x0c401f0009047f89 */ /* 0x000e2400000e0000 */
[----:B0-----:R-:W-:-:S05]  /*de30*/  FMNMX.FTZ R8, R9, R4, !PT ;  /* 0x0000000409087209 */ /* 0x001fca0007810000 */
[----:B------:R-:W0:Y:S02]  /*de40*/  SHFL.BFLY PT, R67, R8, 0x1, 0x1f ;  /* 0x0c201f0008437f89 */ /* 0x000e2400000e0000 */
[----:B0-----:R-:W-:Y:S02]  /*de50*/  FMNMX.FTZ R4, R8, R67, !PT ;  /* 0x0000004308047209 */ /* 0x001fe40007810000 */
[----:B------:R-:W-:Y:S02]  /*de60*/  FSEL R8, R27, -INF , !P4 ;  /* 0xff8000001b087808 */ /* 0x000fe40006000000 */
[C---:B------:R-:W-:Y:S01]  /*de70*/  FSETP.NEU.FTZ.AND P6, PT, R4.reuse, -INF , PT ;  /* 0xff8000000400780b */ /* 0x040fe20003fdd000 */
[----:B------:R-:W-:Y:S01]  /*de80*/  FMUL.FTZ R9, R4, UR10 ;  /* 0x0000000a04097c20 */ /* 0x000fe20008410000 */
[----:B------:R-:W-:-:S04]  /*de90*/  ISETP.GT.AND P4, PT, R73, 0x29, P2 ;  /* 0x000000294900780c */ /* 0x000fc80001784270 */
[----:B------:R-:W-:Y:S02]  /*dea0*/  FSEL R9, R9, RZ, P6 ;  /* 0x000000ff09097208 */ /* 0x000fe40003000000 */
[----:B------:R-:W-:-:S03]  /*deb0*/  ISETP.LT.OR P4, PT, R66, 0x2a, P4 ;  /* 0x0000002a4200780c */ /* 0x000fc60002781670 */
[--C-:B------:R-:W-:Y:S01]  /*dec0*/  FFMA.FTZ R182, R78, UR10, -R9.reuse ;  /* 0x0000000a4eb67c23 */ /* 0x100fe20008010809 */
[----:B------:R-:W-:Y:S01]  /*ded0*/  FSEL R78, R6, -INF , !P3 ;  /* 0xff800000064e7808 */ /* 0x000fe20005800000 */
        /* <DEDUP_REMOVED lines=12> */
[----:B------:R0:W-:Y:S01]  /*dfa0*/  MUFU.EX2 R27, R164 ;  /* 0x000000a4001b7308 */ /* 0x0001e20000000800 */
        /* <DEDUP_REMOVED lines=9> */
[--C-:B0-----:R-:W-:Y:S01]  /*e040*/  FFMA.FTZ R164, R12, UR10, -R9.reuse ;  /* 0x0000000a0ca47c23 */ /* 0x101fe20008010809 */
[----:B------:R-:W-:Y:S01]  /*e050*/  FMNMX.FTZ R6, R20, R71, !PT ;  /* 0x0000004714067209 */ /* 0x000fe20007810000 */
[--C-:B------:R-:W-:Y:S01]  /*e060*/  FFMA.FTZ R31, R160, UR10, -R9.reuse ;  /* 0x0000000aa01f7c23 */ /* 0x100fe20008010809 */
[----:B------:R-:W-:Y:S01]  /*e070*/  ISETP.GT.AND P3, PT, R73, 0x40, P2 ;  /* 0x000000404900780c */ /* 0x000fe20001764270 */
[--C-:B------:R-:W-:Y:S01]  /*e080*/  FFMA.FTZ R160, R54, UR10, -R9.reuse ;  /* 0x0000000a36a07c23 */ /* 0x100fe20008010809 */
[----:B------:R-:W-:Y:S01]  /*e090*/  FMNMX.FTZ R71, R21, R6, !PT ;  /* 0x0000000615477209 */ /* 0x000fe20007810000 */
[--C-:B------:R-:W-:Y:S01]  /*e0a0*/  FFMA.FTZ R67, R82, UR10, -R9.reuse ;  /* 0x0000000a52437c23 */ /* 0x100fe20008010809 */
[----:B------:R-:W-:Y:S01]  /*e0b0*/  FSEL R28, R28, -INF , !P4 ;  /* 0xff8000001c1c7808 */ /* 0x000fe20006000000 */
[--C-:B-1----:R-:W-:Y:S01]  /*e0c0*/  FFMA.FTZ R166, R53, UR10, -R9.reuse ;  /* 0x0000000a35a67c23 */ /* 0x102fe20008010809 */
[----:B------:R-:W-:Y:S01]  /*e0d0*/  ISETP.LT.OR P3, PT, R66, 0x41, P3 ;  /* 0x000000414200780c */ /* 0x000fe20001f61670 */
[--C-:B------:R-:W-:Y:S01]  /*e0e0*/  FFMA.FTZ R180, R80, UR10, -R9.reuse ;  /* 0x0000000a50b47c23 */ /* 0x100fe20008010809 */
[----:B------:R-:W-:Y:S01]  /*e0f0*/  ISETP.GT.AND P4, PT, R73, 0x31, P2 ;  /* 0x000000314900780c */ /* 0x000fe20001784270 */
[----:B------:R-:W-:Y:S01]  /*e100*/  MUFU.EX2 R67, R67 ;  /* 0x0000004300437308 */ /* 0x000fe20000000800 */
[----:B------:R-:W-:Y:S01]  /*e110*/  FMNMX.FTZ R6, R24, R71, !PT ;  /* 0x0000004718067209 */ /* 0x000fe20007810000 */
[--C-:B------:R-:W-:Y:S01]  /*e120*/  FFMA.FTZ R172, R162, UR10, -R9.reuse ;  /* 0x0000000aa2ac7c23 */ /* 0x100fe20008010809 */
[----:B------:R-:W-:Y:S01]  /*e130*/  FSEL R70, R33, -INF , !P3 ;  /* 0xff80000021467808 */ /* 0x000fe20005800000 */
[--C-:B------:R-:W-:Y:S01]  /*e140*/  FFMA.FTZ R170, R51, UR10, -R9.reuse ;  /* 0x0000000a33aa7c23 */ /* 0x100fe20008010809 */
[----:B------:R-:W-:Y:S01]  /*e150*/  ISETP.LT.OR P4, PT, R66, 0x32, P4 ;  /* 0x000000324200780c */ /* 0x000fe20002781670 */
[--C-:B------:R-:W-:Y:S01]  /*e160*/  FFMA.FTZ R76, R76, UR10, -R9.reuse ;  /* 0x0000000a4c4c7c23 */ /* 0x100fe20008010809 */
[----:B------:R-:W-:Y:S01]  /*e170*/  FMNMX.FTZ R33, R25, R6, !PT ;  /* 0x0000000619217209 */ /* 0x000fe20007810000 */
[----:B------:R-:W-:Y:S01]  /*e180*/  MUFU.EX2 R180, R180 ;  /* 0x000000b400b47308 */ /* 0x000fe20000000800 */
[----:B------:R-:W-:Y:S01]  /*e190*/  FSEL R30, R30, -INF , !P4 ;  /* 0xff8000001e1e7808 */ /* 0x000fe20006000000 */
[--C-:B------:R-:W-:Y:S01]  /*e1a0*/  FFMA.FTZ R162, R56, UR10, -R9.reuse ;  /* 0x0000000a38a27c23 */ /* 0x100fe20008010809 */
[----:B------:R-:W-:Y:S01]  /*e1b0*/  FMNMX.FTZ R71, R26, R33, !PT ;  /* 0x000000211a477209 */ /* 0x000fe20007810000 */
[--C-:B------:R-:W-:Y:S01]  /*e1c0*/  FFMA.FTZ R156, R58, UR10, -R9.reuse ;  /* 0x0000000a3a9c7c23 */ /* 0x100fe20008010809 */
[----:B------:R-:W-:Y:S01]  /*e1d0*/  ISETP.GT.AND P4, PT, R73, 0x39, P2 ;  /* 0x000000394900780c */ /* 0x000fe20001784270 */
[--C-:B------:R-:W-:Y:S01]  /*e1e0*/  FFMA.FTZ R51, R59, UR10, -R9.reuse ;  /* 0x0000000a3b337c23 */ /* 0x100fe20008010809 */
[----:B------:R-:W-:Y:S01]  /*e1f0*/  ISETP.GT.AND P3, PT, R73, 0x48, P2 ;  /* 0x000000484900780c */ /* 0x000fe20001764270 */
[--C-:B------:R-:W-:Y:S01]  /*e200*/  FFMA.FTZ R158, R60, UR10, -R9.reuse ;  /* 0x0000000a3c9e7c23 */ /* 0x100fe20008010809 */
[----:B------:R-:W-:Y:S01]  /*e210*/  FMNMX.FTZ R75, R8, R71, !PT ;  /* 0x00000047084b7209 */ /* 0x000fe20007810000 */
[--C-:B------:R-:W-:Y:S01]  /*e220*/  FFMA.FTZ R152, R62, UR10, -R9.reuse ;  /* 0x0000000a3e987c23 */ /* 0x100fe20008010809 */
[C---:B------:R-:W-:Y:S01]  /*e230*/  ISETP.LT.OR P4, PT, R66.reuse, 0x3a, P4 ;  /* 0x0000003a4200780c */ /* 0x040fe20002781670 */
[--C-:B------:R-:W-:Y:S01]  /*e240*/  FFMA.FTZ R154, R63, UR10, -R9.reuse ;  /* 0x0000000a3f9a7c23 */ /* 0x100fe20008010809 */
[----:B------:R-:W-:Y:S01]  /*e250*/  ISETP.LT.OR P3, PT, R66, 0x49, P3 ;  /* 0x000000494200780c */ /* 0x000fe20001f61670 */
[----:B------:R-:W-:Y:S01]  /*e260*/  FFMA.FTZ R64, R64, UR10, -R9 ;  /* 0x0000000a40407c23 */ /* 0x000fe20008010809 */
[----:B------:R-:W-:Y:S01]  /*e270*/  FMNMX.FTZ R75, R28, R75, !PT ;  /* 0x0000004b1c4b7209 */ /* 0x000fe20007810000 */
[----:B------:R-:W-:Y:S01]  /*e280*/  MUFU.EX2 R182, R182 ;  /* 0x000000b600b67308 */ /* 0x000fe20000000800 */
[----:B------:R-:W-:-:S02]  /*e290*/  FSEL R32, R32, -INF , !P4 ;  /* 0xff80000020207808 */ /* 0x000fc40006000000 */
[----:B------:R-:W-:Y:S02]  /*e2a0*/  ISETP.GT.AND P4, PT, R73, 0x41, P2 ;  /* 0x000000414900780c */ /* 0x000fe40001784270 */
[----:B------:R-:W-:Y:S01]  /*e2b0*/  FSEL R71, R35, -INF , !P3 ;  /* 0xff80000023477808 */ /* 0x000fe20005800000 */
[----:B------:R-:W-:Y:S01]  /*e2c0*/  FFMA.FTZ R35, R74, UR10, -R9 ;  /* 0x0000000a4a237c23 */ /* 0x000fe20008010809 */
[----:B------:R-:W-:Y:S01]  /*e2d0*/  ISETP.GT.AND P3, PT, R73, 0x50, P2 ;  /* 0x000000504900780c */ /* 0x000fe20001764270 */
[----:B------:R-:W-:Y:S01]  /*e2e0*/  MUFU.EX2 R176, R176 ;  /* 0x000000b000b07308 */ /* 0x000fe20000000800 */
[----:B------:R-:W-:Y:S02]  /*e2f0*/  FMNMX.FTZ R75, R68, R75, !PT ;  /* 0x0000004b444b7209 */ /* 0x000fe40007810000 */
[C---:B------:R-:W-:Y:S02]  /*e300*/  ISETP.LT.OR P4, PT, R66.reuse, 0x42, P4 ;  /* 0x000000424200780c */ /* 0x040fe40002781670 */
[----:B------:R-:W-:-:S02]  /*e310*/  ISETP.LT.OR P3, PT, R66, 0x51, P3 ;  /* 0x000000514200780c */ /* 0x000fc40001f61670 */
[----:B------:R-:W-:Y:S01]  /*e320*/  FMNMX.FTZ R6, R30, R75, !PT ;  /* 0x0000004b1e067209 */ /* 0x000fe20007810000 */
[----:B------:R-:W-:Y:S01]  /*e330*/  FFMA.FTZ R75, R49, UR10, -R9 ;  /* 0x0000000a314b7c23 */ /* 0x000fe20008010809 */
[----:B------:R-:W-:Y:S01]  /*e340*/  FSEL R34, R34, -INF , !P4 ;  /* 0xff80000022227808 */ /* 0x000fe20006000000 */
[----:B------:R-:W-:Y:S01]  /*e350*/  MUFU.EX2 R178, R178 ;  /* 0x000000b200b27308 */ /* 0x000fe20000000800 */
[----:B------:R-:W-:Y:S02]  /*e360*/  ISETP.GT.AND P4, PT, R73, 0x49, P2 ;  /* 0x000000494900780c */ /* 0x000fe40001784270 */
[----:B------:R-:W-:Y:S02]  /*e370*/  FSEL R74, R37, -INF , !P3 ;  /* 0xff800000254a7808 */ /* 0x000fe40005800000 */
[----:B------:R-:W-:Y:S02]  /*e380*/  FMNMX.FTZ R37, R69, R6, !PT ;  /* 0x0000000645257209 */ /* 0x000fe40007810000 */
[----:B------:R-:W-:Y:S01]  /*e390*/  ISETP.LT.OR P4, PT, R66, 0x4a, P4 ;  /* 0x0000004a4200780c */ /* 0x000fe20002781670 */
[----:B------:R-:W-:Y:S01]  /*e3a0*/  MUFU.EX2 R31, R31 ;  /* 0x0000001f001f7308 */ /* 0x000fe20000000800 */
[----:B------:R-:W-:-:S02]  /*e3b0*/  FMNMX.FTZ R37, R32, R37, !PT ;  /* 0x0000002520257209 */ /* 0x000fc40007810000 */
[----:B------:R-:W-:Y:S02]  /*e3c0*/  FSEL R36, R36, -INF , !P4 ;  /* 0xff80000024247808 */ /* 0x000fe40006000000 */
[C---:B------:R-:W-:Y:S02]  /*e3d0*/  ISETP.GT.AND P3, PT, R73.reuse, 0x58, P2 ;  /* 0x000000584900780c */ /* 0x040fe40001764270 */
[----:B------:R-:W-:Y:S01]  /*e3e0*/  ISETP.GT.AND P4, PT, R73, 0x51, P2 ;  /* 0x000000514900780c */ /* 0x000fe20001784270 */
[----:B------:R-:W-:Y:S01]  /*e3f0*/  MUFU.EX2 R172, R172 ;  /* 0x000000ac00ac7308 */ /* 0x000fe20000000800 */
[----:B------:R-:W-:Y:S02]  /*e400*/  FMNMX.FTZ R37, R70, R37, !PT ;  /* 0x0000002546257209 */ /* 0x000fe40007810000 */
[C---:B------:R-:W-:Y:S02]  /*e410*/  ISETP.LT.OR P3, PT, R66.reuse, 0x59, P3 ;  /* 0x000000594200780c */ /* 0x040fe40001f61670 */
[----:B------:R-:W-:-:S02]  /*e420*/  ISETP.LT.OR P4, PT, R66, 0x52, P4 ;  /* 0x000000524200780c */ /* 0x000fc40002781670 */
[----:B------:R-:W-:Y:S01]  /*e430*/  FMNMX.FTZ R6, R34, R37, !PT ;  /* 0x0000002522067209 */ /* 0x000fe20007810000 */
[----:B------:R-:W-:Y:S01]  /*e440*/  MUFU.EX2 R33, R76 ;  /* 0x0000004c00217308 */ /* 0x000fe20000000800 */
[----:B------:R-:W-:Y:S02]  /*e450*/  FSEL R72, R39, -INF , !P3 ;  /* 0xff80000027487808 */ /* 0x000fe40005800000 */
[----:B------:R-:W-:Y:S02]  /*e460*/  FSEL R38, R38, -INF , !P4 ;  /* 0xff80000026267808 */ /* 0x000fe40006000000 */
[----:B------:R-:W-:Y:S02]  /*e470*/  FMNMX.FTZ R39, R71, R6, !PT ;  /* 0x0000000647277209 */ /* 0x000fe40007810000 */
[C---:B------:R-:W-:Y:S01]  /*e480*/  ISETP.GT.AND P4, PT, R73.reuse, 0x59, P2 ;  /* 0x000000594900780c */ /* 0x040fe20001784270 */
[----:B------:R-:W-:Y:S01]  /*e490*/  MUFU.EX2 R174, R174 ;  /* 0x000000ae00ae7308 */ /* 0x000fe20000000800 */
[----:B------:R-:W-:-:S02]  /*e4a0*/  ISETP.GT.AND P3, PT, R73, 0x60, P2 ;  /* 0x000000604900780c */ /* 0x000fc40001764270 */
[----:B------:R-:W-:Y:S02]  /*e4b0*/  FMNMX.FTZ R39, R36, R39, !PT ;  /* 0x0000002724277209 */ /* 0x000fe40007810000 */
[C---:B------:R-:W-:Y:S02]  /*e4c0*/  ISETP.LT.OR P4, PT, R66.reuse, 0x5a, P4 ;  /* 0x0000005a4200780c */ /* 0x040fe40002781670 */
[----:B------:R-:W-:Y:S01]  /*e4d0*/  ISETP.LT.OR P3, PT, R66, 0x61, P3 ;  /* 0x000000614200780c */ /* 0x000fe20001f61670 */
[----:B------:R-:W-:Y:S01]  /*e4e0*/  MUFU.EX2 R35, R35 ;  /* 0x0000002300237308 */ /* 0x000fe20000000800 */
[----:B------:R-:W-:Y:S02]  /*e4f0*/  FMNMX.FTZ R39, R74, R39, !PT ;  /* 0x000000274a277209 */ /* 0x000fe40007810000 */
[----:B------:R-:W-:Y:S02]  /*e500*/  FSEL R40, R40, -INF , !P4 ;  /* 0xff80000028287808 */ /* 0x000fe40006000000 */
[----:B------:R-:W-:-:S02]  /*e510*/  ISETP.GT.AND P4, PT, R73, 0x61, P2 ;  /* 0x000000614900780c */ /* 0x000fc40001784270 */
[----:B------:R-:W-:Y:S01]  /*e520*/  FSEL R49, R41, -INF , !P3 ;  /* 0xff80000029317808 */ /* 0x000fe20005800000 */
[----:B------:R-:W-:Y:S01]  /*e530*/  MUFU.EX2 R168, R168 ;  /* 0x000000a800a87308 */ /* 0x000fe20000000800 */
[----:B------:R-:W-:Y:S02]  /*e540*/  FMNMX.FTZ R41, R38, R39, !PT ;  /* 0x0000002726297209 */ /* 0x000fe40007810000 */
[----:B------:R-:W-:Y:S02]  /*e550*/  ISETP.LT.OR P4, PT, R66, 0x62, P4 ;  /* 0x000000624200780c */ /* 0x000fe40002781670 */
[----:B------:R-:W-:Y:S02]  /*e560*/  FMNMX.FTZ R41, R72, R41, !PT ;  /* 0x0000002948297209 */ /* 0x000fe40007810000 */
[----:B------:R-:W-:Y:S01]  /*e570*/  ISETP.GT.AND P3, PT, R73, 0x68, P2 ;  /* 0x000000684900780c */ /* 0x000fe20001764270 */
[----:B------:R0:W-:Y:S01]  /*e580*/  MUFU.EX2 R39, R50 ;  /* 0x0000003200277308 */ /* 0x0001e20000000800 */
[----:B------:R-:W-:-:S02]  /*e590*/  FSEL R42, R42, -INF , !P4 ;  /* 0xff8000002a2a7808 */ /* 0x000fc40006000000 */
[----:B------:R-:W-:Y:S02]  /*e5a0*/  ISETP.GT.AND P4, PT, R73, 0x69, P2 ;  /* 0x000000694900780c */ /* 0x000fe40001784270 */
[----:B------:R-:W-:Y:S02]  /*e5b0*/  FMNMX.FTZ R6, R40, R41, !PT ;  /* 0x0000002928067209 */ /* 0x000fe40007810000 */
[C---:B------:R-:W-:Y:S01]  /*e5c0*/  ISETP.LT.OR P3, PT, R66.reuse, 0x69, P3 ;  /* 0x000000694200780c */ /* 0x040fe20001f61670 */
[----:B------:R-:W-:Y:S01]  /*e5d0*/  MUFU.EX2 R37, R75 ;  /* 0x0000004b00257308 */ /* 0x000fe20000000800 */
[----:B------:R-:W-:Y:S02]  /*e5e0*/  ISETP.LT.OR P4, PT, R66, 0x6a, P4 ;  /* 0x0000006a4200780c */ /* 0x000fe40002781670 */
[----:B------:R-:W-:Y:S02]  /*e5f0*/  FMNMX.FTZ R41, R49, R6, !PT ;  /* 0x0000000631297209 */ /* 0x000fe40007810000 */
[----:B------:R-:W-:-:S02]  /*e600*/  FSEL R44, R44, -INF , !P3 ;  /* 0xff8000002c2c7808 */ /* 0x000fc40005800000 */
[----:B------:R-:W-:Y:S01]  /*e610*/  ISETP.GT.AND P3, PT, R73, 0x70, P2 ;  /* 0x000000704900780c */ /* 0x000fe20001764270 */
[----:B------:R-:W-:Y:S01]  /*e620*/  MUFU.EX2 R170, R170 ;  /* 0x000000aa00aa7308 */ /* 0x000fe20000000800 */
[----:B------:R-:W-:Y:S02]  /*e630*/  FSEL R12, R43, -INF , !P4 ;  /* 0xff8000002b0c7808 */ /* 0x000fe40006000000 */
[----:B------:R-:W-:Y:S02]  /*e640*/  FMNMX.FTZ R43, R42, R41, !PT ;  /* 0x000000292a2b7209 */ /* 0x000fe40007810000 */
[----:B------:R-:W-:Y:S02]  /*e650*/  ISETP.LT.OR P3, PT, R66, 0x71, P3 ;  /* 0x000000714200780c */ /* 0x000fe40001f61670 */
[----:B------:R-:W-:Y:S01]  /*e660*/  ISETP.GT.AND P4, PT, R73, 0x71, P2 ;  /* 0x000000714900780c */ /* 0x000fe20001784270 */
[----:B------:R1:W-:Y:S01]  /*e670*/  MUFU.EX2 R41, R52 ;  /* 0x0000003400297308 */ /* 0x0003e20000000800 */
[----:B------:R-:W-:-:S02]  /*e680*/  FMNMX.FTZ R43, R44, R43, !PT ;  /* 0x0000002b2c2b7209 */ /* 0x000fc40007810000 */
[----:B0-----:R-:W-:Y:S02]  /*e690*/  FSEL R50, R45, -INF , !P3 ;  /* 0xff8000002d327808 */ /* 0x001fe40005800000 */
[C---:B------:R-:W-:Y:S02]  /*e6a0*/  ISETP.GT.AND P3, PT, R73.reuse, 0x78, P2 ;  /* 0x000000784900780c */ /* 0x040fe40001764270 */
[----:B------:R-:W-:Y:S01]  /*e6b0*/  ISETP.LT.OR P4, PT, R66, 0x72, P4 ;  /* 0x000000724200780c */ /* 0x000fe20002781670 */
[----:B------:R-:W-:Y:S01]  /*e6c0*/  MUFU.EX2 R164, R164 ;  /* 0x000000a400a47308 */ /* 0x000fe20000000800 */
[----:B------:R-:W-:Y:S02]  /*e6d0*/  FMNMX.FTZ R43, R12, R43, !PT ;  /* 0x0000002b0c2b7209 */ /* 0x000fe40007810000 */
[----:B------:R-:W-:Y:S02]  /*e6e0*/  ISETP.GT.AND P2, PT, R73, 0x79, P2 ;  /* 0x000000794900780c */ /* 0x000fe40001744270 */
[----:B------:R-:W-:-:S02]  /*e6f0*/  ISETP.LT.OR P3, PT, R66, 0x79, P3 ;  /* 0x000000794200780c */ /* 0x000fc40001f61670 */
[----:B------:R-:W-:Y:S01]  /*e700*/  FSEL R46, R46, -INF , !P4 ;  /* 0xff8000002e2e7808 */ /* 0x000fe20006000000 */
[----:B------:R-:W-:Y:S01]  /*e710*/  MUFU.EX2 R166, R166 ;  /* 0x000000a600a67308 */ /* 0x000fe20000000800 */
[----:B------:R-:W-:Y:S02]  /*e720*/  FMNMX.FTZ R43, R50, R43, !PT ;  /* 0x0000002b322b7209 */ /* 0x000fe40007810000 */
[----:B------:R-:W-:Y:S02]  /*e730*/  ISETP.LT.OR P2, PT, R66, 0x7a, P2 ;  /* 0x0000007a4200780c */ /* 0x000fe40001741670 */
[----:B-1----:R-:W-:Y:S01]  /*e740*/  FSEL R52, R47, -INF , !P3 ;  /* 0xff8000002f347808 */ /* 0x002fe20005800000 */
[----:B------:R-:W-:Y:S01]  /*e750*/  FFMA.FTZ R47, R57, UR10, -R9 ;  /* 0x0000000a392f7c23 */ /* 0x000fe20008010809 */
[----:B------:R-:W-:Y:S01]  /*e760*/  FMNMX.FTZ R45, R46, R43, !PT ;  /* 0x0000002b2e2d7209 */ /* 0x000fe20007810000 */
[----:B------:R-:W-:Y:S01]  /*e770*/  MUFU.EX2 R160, R160 ;  /* 0x000000a000a07308 */ /* 0x000fe20000000800 */
[----:B------:R-:W-:-:S02]  /*e780*/  FSEL R48, R48, -INF , !P2 ;  /* 0xff80000030307808 */ /* 0x000fc40005000000 */
[----:B------:R-:W-:Y:S02]  /*e790*/  FMNMX.FTZ R45, R52, R45, !PT ;  /* 0x0000002d342d7209 */ /* 0x000fe40007810000 */
[----:B------:R-:W-:Y:S02]  /*e7a0*/  FSEL R54, R4, RZ, P6 ;  /* 0x000000ff04367208 */ /* 0x000fe40003000000 */
[----:B------:R-:W-:Y:S01]  /*e7b0*/  FMNMX.FTZ R6, R48, R45, !PT ;  /* 0x0000002d30067209 */ /* 0x000fe20007810000 */
[----:B------:R0:W-:Y:S01]  /*e7c0*/  MUFU.EX2 R43, R14 ;  /* 0x0000000e002b7308 */ /* 0x0001e20000000800 */
[----:B------:R-:W-:Y:S01]  /*e7d0*/  FFMA.FTZ R45, R55, UR10, -R9 ;  /* 0x0000000a372d7c23 */ /* 0x000fe20008010809 */
[----:B------:R-:W-:Y:S01]  /*e7e0*/  FADD.FTZ R54, -R54, R5 ;  /* 0x0000000536367221 */ /* 0x000fe20000010100 */
[--C-:B------:R-:W-:Y:S01]  /*e7f0*/  FFMA.FTZ R55, R65, UR10, -R9.reuse ;  /* 0x0000000a41377c23 */ /* 0x100fe20008010809 */
[----:B------:R-:W0:Y:S04]  /*e800*/  SHFL.BFLY PT, R53, R6, 0x2, 0x1f ;  /* 0x0c401f0006357f89 */ /* 0x000e2800000e0000 */
[----:B------:R-:W-:Y:S08]  /*e810*/  MUFU.EX2 R45, R45 ;  /* 0x0000002d002d7308 */ /* 0x000ff00000000800 */
[----:B------:R-:W-:Y:S08]  /*e820*/  MUFU.EX2 R162, R162 ;  /* 0x000000a200a27308 */ /* 0x000ff00000000800 */
[----:B------:R-:W-:Y:S01]  /*e830*/  MUFU.EX2 R47, R47 ;  /* 0x0000002f002f7308 */ /* 0x000fe20000000800 */
[----:B0-----:R-:W-:Y:S01]  /*e840*/  FMNMX.FTZ R14, R6, R53, !PT ;  /* 0x00000035060e7209 */ /* 0x001fe20007810000 */
[----:B------:R-:W-:-:S06]  /*e850*/  FFMA.FTZ R53, R61, UR10, -R9 ;  /* 0x0000000a3d357c23 */ /* 0x000fcc0008010809 */
[----:B------:R-:W-:Y:S01]  /*e860*/  MUFU.EX2 R156, R156 ;  /* 0x0000009c009c7308 */ /* 0x000fe20000000800 */
[----:B------:R-:W0:Y:S07]  /*e870*/  SHFL.BFLY PT, R57, R14, 0x1, 0x1f ;  /* 0x0c201f000e397f89 */ /* 0x000e2e00000e0000 */
[----:B------:R-:W-:Y:S08]  /*e880*/  MUFU.EX2 R51, R51 ;  /* 0x0000003300337308 */ /* 0x000ff00000000800 */
[----:B------:R-:W-:Y:S08]  /*e890*/  MUFU.EX2 R158, R158 ;  /* 0x0000009e009e7308 */ /* 0x000ff00000000800 */
[----:B------:R-:W-:Y:S01]  /*e8a0*/  MUFU.EX2 R53, R53 ;  /* 0x0000003500357308 */ /* 0x000fe20000000800 */
[----:B0-----:R-:W-:Y:S01]  /*e8b0*/  FMNMX.FTZ R6, R14, R57, !PT ;  /* 0x000000390e067209 */ /* 0x001fe20007810000 */
[----:B------:R-:W-:-:S03]  /*e8c0*/  FMUL.FTZ R14, R54, UR10 ;  /* 0x0000000a360e7c20 */ /* 0x000fc60008410000 */
[C---:B------:R-:W-:Y:S01]  /*e8d0*/  FSETP.NEU.FTZ.AND P2, PT, R6.reuse, -INF , PT ;  /* 0xff8000000600780b */ /* 0x040fe20003f5d000 */
[----:B------:R-:W-:Y:S02]  /*e8e0*/  FMUL.FTZ R9, R6, UR10 ;  /* 0x0000000a06097c20 */ /* 0x000fe40008410000 */
[----:B------:R-:W0:Y:S03]  /*e8f0*/  MUFU.EX2 R14, R14 ;  /* 0x0000000e000e7308 */ /* 0x000e260000000800 */
        /* <DEDUP_REMOVED lines=9> */
[----:B------:R-:W-:Y:S01]  /*e990*/  FFMA.FTZ R20, R20, UR10, -R9 ;  /* 0x0000000a14147c23 */ /* 0x000fe20008010809 */
[----:B0-----:R-:W-:Y:S01]  /*e9a0*/  FFMA.FTZ R11, R14, R2, R67 ;  /* 0x000000020e0b7223 */ /* 0x001fe20000010043 */
[--C-:B------:R-:W-:Y:S01]  /*e9b0*/  FFMA.FTZ R179, R21, UR10, -R9.reuse ;  /* 0x0000000a15b37c23 */ /* 0x100fe20008010809 */
[--C-:B------:R-:W-:Y:S01]  /*e9c0*/  FFMA.FTZ R24, R24, UR10, -R9.reuse ;  /* 0x0000000a18187c23 */ /* 0x100fe20008010809 */
[----:B------:R-:W-:Y:S01]  /*e9d0*/  FFMA.FTZ R173, R25, UR10, -R9 ;  /* 0x0000000a19ad7c23 */ /* 0x000fe20008010809 */
        /* <DEDUP_REMOVED lines=33> */
[----:B------:R-:W-:Y:S01]  /*ebf0*/  FSEL R2, R6, RZ, P2 ;  /* 0x000000ff06027208 */ /* 0x000fe20001000000 */
[----:B------:R-:W-:Y:S01]  /*ec00*/  MUFU.EX2 R20, R20 ;  /* 0x0000001400147308 */ /* 0x000fe20000000800 */
[----:B------:R-:W-:Y:S01]  /*ec10*/  FFMA.FTZ R9, R48, UR10, -R9 ;  /* 0x0000000a30097c23 */ /* 0x000fe20008010809 */
[----:B------:R-:W-:Y:S01]  /*ec20*/  FADD.FTZ R28, R174, R11 ;  /* 0x0000000bae1c7221 */ /* 0x000fe20000010000 */
[----:B------:R-:W-:-:S02]  /*ec30*/  IMAD.U32 R13, RZ, RZ, UR59 ;  /* 0x0000003bff0d7e24 */ /* 0x000fc4000f8e00ff */
[----:B------:R-:W-:Y:S01]  /*ec40*/  FADD.FTZ R2, -R2, R7 ;  /* 0x0000000702027221 */ /* 0x000fe20000010100 */
[----:B------:R-:W-:Y:S01]  /*ec50*/  ISETP.GT.AND P2, PT, R3, UR40, PT ;  /* 0x0000002803007c0c */ /* 0x000fe2000bf44270 */
[----:B------:R-:W-:Y:S01]  /*ec60*/  FADD.FTZ R11, R35, R28 ;  /* 0x0000001c230b7221 */ /* 0x000fe20000010000 */
[----:B------:R-:W-:Y:S01]  /*ec70*/  UMOV UR59, UR47 ;  /* 0x0000002f003b7c82 */ /* 0x000fe20008000000 */
[----:B------:R-:W-:Y:S01]  /*ec80*/  FMUL.FTZ R2, R2, UR10 ;  /* 0x0000000a02027c20 */ /* 0x000fe20008410000 */
[----:B------:R-:W-:Y:S01]  /*ec90*/  MUFU.EX2 R179, R179 ;  /* 0x000000b300b37308 */ /* 0x000fe20000000800 */
[----:B------:R-:W-:Y:S01]  /*eca0*/  FADD.FTZ R28, R168, R11 ;  /* 0x0000000ba81c7221 */ /* 0x000fe20000010000 */
[----:B------:R-:W-:Y:S01]  /*ecb0*/  @!P1 LEA R13, R13, UR41, 0x3 ;  /* 0x000000290d0d9c11 */ /* 0x000fe2000f8e18ff */
[----:B------:R-:W-:Y:S01]  /*ecc0*/  FMUL.FTZ R88, R88, R14 ;  /* 0x0000000e58587220 */ /* 0x000fe20000410000 */
[----:B------:R-:W-:Y:S01]  /*ecd0*/  F2FP.F16.F32.PACK_AB R180, R180, R67 ;  /* 0x00000043b4b4723e */ /* 0x000fe200000000ff */
[----:B------:R-:W-:Y:S01]  /*ece0*/  FADD.FTZ R7, R37, R28 ;  /* 0x0000001c25077221 */ /* 0x000fe20000010000 */
[----:B------:R-:W-:Y:S01]  /*ecf0*/  F2FP.F16.F32.PACK_AB R182, R27, R182 ;  /* 0x000000b61bb6723e */ /* 0x000fe200000000ff */
[----:B------:R-:W-:Y:S01]  /*ed00*/  @!P1 VIADD R13, R13, 0x28860 ;  /* 0x000288600d0d9836 */ /* 0x000fe20000000000 */
[----:B------:R0:W1:Y:S01]  /*ed10*/  MUFU.EX2 R28, R2 ;  /* 0x00000002001c7308 */ /* 0x0000620000000800 */
[----:B------:R-:W-:Y:S01]  /*ed20*/  FADD.FTZ R56, R170, R7 ;  /* 0x00000007aa387221 */ /* 0x000fe20000010000 */
[----:B------:R-:W-:Y:S01]  /*ed30*/  F2FP.F16.F32.PACK_AB R176, R29, R176 ;  /* 0x000000b01db0723e */ /* 0x000fe200000000ff */
[----:B------:R-:W-:Y:S01]  /*ed40*/  FMUL.FTZ R89, R89, R14 ;  /* 0x0000000e59597220 */ /* 0x000fe20000410000 */
[----:B------:R-:W-:Y:S01]  /*ed50*/  @!P1 PRMT R13, RZ, 0x654, R13 ;  /* 0x00000654ff0d9816 */ /* 0x000fe2000000000d */
[----:B------:R-:W-:Y:S01]  /*ed60*/  FADD.FTZ R7, R39, R56 ;  /* 0x0000003827077221 */ /* 0x000fe20000010000 */
[----:B------:R-:W-:Y:S01]  /*ed70*/  F2FP.F16.F32.PACK_AB R178, R31, R178 ;  /* 0x000000b21fb2723e */ /* 0x000fe200000000ff */
[----:B------:R-:W-:Y:S01]  /*ed80*/  FMUL.FTZ R92, R92, R14 ;  /* 0x0000000e5c5c7220 */ /* 0x000fe20000410000 */
[----:B------:R-:W2:Y:S01]  /*ed90*/  MUFU.EX2 R24, R24 ;  /* 0x0000001800187308 */ /* 0x000ea20000000800 */
[----:B------:R-:W-:Y:S01]  /*eda0*/  FADD.FTZ R56, R164, R7 ;  /* 0x00000007a4387221 */ /* 0x000fe20000010000 */
[----:B------:R3:W-:Y:S01]  /*edb0*/  @!P1 SYNCS.ARRIVE.TRANS64.RED.A1T0 RZ, [R13+URZ], RZ ;  /* 0x000000ff0dff99a7 */ /* 0x0007e2000810043f */
[----:B------:R-:W-:Y:S01]  /*edc0*/  F2FP.F16.F32.PACK_AB R172, R33, R172 ;  /* 0x000000ac21ac723e */ /* 0x000fe200000000ff */
[----:B------:R-:W-:Y:S01]  /*edd0*/  FMUL.FTZ R93, R93, R14 ;  /* 0x0000000e5d5d7220 */ /* 0x000fe20000410000 */
[----:B------:R-:W-:Y:S01]  /*ede0*/  FADD.FTZ R7, R41, R56 ;  /* 0x0000003829077221 */ /* 0x000fe20000010000 */
[----:B------:R-:W-:Y:S01]  /*edf0*/  F2FP.F16.F32.PACK_AB R174, R35, R174 ;  /* 0x000000ae23ae723e */ /* 0x000fe200000000ff */
[----:B------:R-:W-:Y:S01]  /*ee00*/  FMUL.FTZ R96, R96, R14 ;  /* 0x0000000e60607220 */ /* 0x000fe20000410000 */
[----:B------:R-:W4:Y:S01]  /*ee10*/  MUFU.EX2 R173, R173 ;  /* 0x000000ad00ad7308 */ /* 0x000f220000000800 */
[----:B0-----:R-:W-:Y:S01]  /*ee20*/  FADD.FTZ R2, R166, R7 ;  /* 0x00000007a6027221 */ /* 0x001fe20000010000 */
[----:B-1----:R-:W-:Y:S01]  /*ee30*/  FFMA.FTZ R7, R28, R0, R181 ;  /* 0x000000001c077223 */ /* 0x002fe200000100b5 */
        /* <DEDUP_REMOVED lines=13> */
[----:B------:R-:W-:Y:S01]  /*ef10*/  MUFU.EX2 R152, R152 ;  /* 0x0000009800987308 */ /* 0x000fe20000000800 */
[----:B------:R-:W-:Y:S01]  /*ef20*/  FADD.FTZ R48, R162, R11 ;  /* 0x0000000ba2307221 */ /* 0x000fe20000010000 */
[----:B------:R-:W-:Y:S01]  /*ef30*/  FADD.FTZ R7, R177, R2 ;  /* 0x00000002b1077221 */ /* 0x000fe20000010000 */
[----:B------:R-:W-:Y:S01]  /*ef40*/  F2FP.F16.F32.PACK_AB R160, R45, R160 ;  /* 0x000000a02da0723e */ /* 0x000fe200000000ff */
[----:B------:R-:W-:Y:S01]  /*ef50*/  FMUL.FTZ R101, R101, R14 ;  /* 0x0000000e65657220 */ /* 0x000fe20000410000 */
[C---:B------:R-:W-:Y:S01]  /*ef60*/  FADD.FTZ R11, R47.reuse, R48 ;  /* 0x000000302f0b7221 */ /* 0x040fe20000010000 */
[----:B------:R-:W-:Y:S01]  /*ef70*/  FADD.FTZ R2, R20, R7 ;  /* 0x0000000714027221 */ /* 0x000fe20000010000 */
[----:B------:R-:W-:Y:S01]  /*ef80*/  F2FP.F16.F32.PACK_AB R162, R47, R162 ;  /* 0x000000a22fa2723e */ /* 0x000fe200000000ff */
[----:B------:R-:W1:Y:S01]  /*ef90*/  MUFU.EX2 R175, R175 ;  /* 0x000000af00af7308 */ /* 0x000e620000000800 */
[----:B------:R-:W-:Y:S01]  /*efa0*/  FADD.FTZ R48, R156, R11 ;  /* 0x0000000b9c307221 */ /* 0x000fe20000010000 */
[----:B------:R-:W-:Y:S01]  /*efb0*/  FADD.FTZ R7, R179, R2 ;  /* 0x00000002b3077221 */ /* 0x000fe20000010000 */
[C---:B------:R-:W-:Y:S01]  /*efc0*/  F2FP.F16.F32.PACK_AB R156, R51.reuse, R156 ;  /* 0x0000009c339c723e */ /* 0x040fe200000000ff */
[-C--:B------:R-:W-:Y:S01]  /*efd0*/  FMUL.FTZ R104, R104, R14.reuse ;  /* 0x0000000e68687220 */ /* 0x080fe20000410000 */
[----:B------:R-:W-:Y:S01]  /*efe0*/  FADD.FTZ R11, R51, R48 ;  /* 0x00000030330b7221 */ /* 0x000fe20000010000 */
[----:B--2---:R-:W-:Y:S01]  /*eff0*/  FADD.FTZ R2, R24, R7 ;  /* 0x0000000718027221 */ /* 0x004fe20000010000 */
[-C--:B------:R-:W-:Y:S01]  /*f000*/  FMUL.FTZ R105, R105, R14.reuse ;  /* 0x0000000e69697220 */ /* 0x080fe20000410000 */
[----:B------:R-:W-:Y:S01]  /*f010*/  MUFU.EX2 R55, R55 ;  /* 0x0000003700377308 */ /* 0x000fe20000000800 */
[-C--:B------:R-:W-:Y:S01]  /*f020*/  FMUL.FTZ R108, R108, R14.reuse ;  /* 0x0000000e6c6c7220 */ /* 0x080fe20000410000 */
[----:B----4-:R-:W-:Y:S01]  /*f030*/  FADD.FTZ R7, R173, R2 ;  /* 0x00000002ad077221 */ /* 0x010fe20000010000 */
[-C--:B------:R-:W-:Y:S01]  /*f040*/  FMUL.FTZ R109, R109, R14.reuse ;  /* 0x0000000e6d6d7220 */ /* 0x080fe20000410000 */
[-C--:B------:R-:W-:Y:S01]  /*f050*/  FMUL.FTZ R112, R112, R14.reuse ;  /* 0x0000000e70707220 */ /* 0x080fe20000410000 */
[-C--:B------:R-:W-:Y:S01]  /*f060*/  FMUL.FTZ R113, R113, R14.reuse ;  /* 0x0000000e71717220 */ /* 0x080fe20000410000 */
[----:B0-----:R-:W-:Y:S01]  /*f070*/  FADD.FTZ R2, R26, R7 ;  /* 0x000000071a027221 */ /* 0x001fe20000010000 */
[-C--:B------:R-:W-:Y:S01]  /*f080*/  FMUL.FTZ R116, R116, R14.reuse ;  /* 0x0000000e74747220 */ /* 0x080fe20000410000 */
[----:B------:R-:W0:Y:S01]  /*f090*/  MUFU.EX2 R8, R8 ;  /* 0x0000000800087308 */ /* 0x000e220000000800 */
[-C--:B------:R-:W-:Y:S01]  /*f0a0*/  FMUL.FTZ R117, R117, R14.reuse ;  /* 0x0000000e75757220 */ /* 0x080fe20000410000 */
[----:B-1----:R-:W-:Y:S01]  /*f0b0*/  FADD.FTZ R7, R175, R2 ;  /* 0x00000002af077221 */ /* 0x002fe20000010000 */
        /* <DEDUP_REMOVED lines=13> */
[----:B------:R2:W-:Y:S01]  /*f190*/  MUFU.EX2 R0, R36 ;  /* 0x0000002400007308 */ /* 0x0005e20000000800 */
[----:B0-----:R-:W-:Y:S01]  /*f1a0*/  FADD.FTZ R2, R8, R7 ;  /* 0x0000000708027221 */ /* 0x001fe20000010000 */
[-C--:B------:R-:W-:Y:S01]  /*f1b0*/  FMUL.FTZ R144, R144, R14.reuse ;  /* 0x0000000e90907220 */ /* 0x080fe20000410000 */
[-C--:B------:R-:W-:Y:S01]  /*f1c0*/  FMUL.FTZ R145, R145, R14.reuse ;  /* 0x0000000e91917220 */ /* 0x080fe20000410000 */
[-C--:B------:R-:W-:Y:S01]  /*f1d0*/  FMUL.FTZ R148, R148, R14.reuse ;  /* 0x0000000e94947220 */ /* 0x080fe20000410000 */
[----:B------:R-:W-:Y:S01]  /*f1e0*/  FMUL.FTZ R149, R149, R14 ;  /* 0x0000000e95957220 */ /* 0x000fe20000410000 */
[----:B------:R-:W-:Y:S01]  /*f1f0*/  F2FP.F16.F32.PACK_AB R181, R10, R181 ;  /* 0x000000b50ab5723e */ /* 0x000fe200000000ff */
[----:B------:R-:W-:Y:S01]  /*f200*/  VIADD R3, R3, 0xffffffff ;  /* 0xffffffff03037836 */ /* 0x000fe20000000000 */
[----:B------:R-:W0:Y:S01]  /*f210*/  MUFU.EX2 R169, R169 ;  /* 0x000000a900a97308 */ /* 0x000e220000000800 */
[----:B--2---:R-:W-:Y:S01]  /*f220*/  FADD.FTZ R36, R158, R11 ;  /* 0x0000000b9e247221 */ /* 0x004fe20000010000 */
[C---:B------:R-:W-:Y:S01]  /*f230*/  F2FP.F16.F32.PACK_AB R158, R53.reuse, R158 ;  /* 0x0000009e359e723e */ /* 0x040fe200000000ff */
[-C--:B------:R-:W-:Y:S01]  /*f240*/  FMUL.FTZ R90, R90, R28.reuse ;  /* 0x0000001c5a5a7220 */ /* 0x080fe20000410000 */
[----:B------:R-:W-:Y:S01]  /*f250*/  F2FP.F16.F32.PACK_AB R183, R54, R183 ;  /* 0x000000b736b7723e */ /* 0x000fe200000000ff */
[----:B------:R-:W-:Y:S01]  /*f260*/  FADD.FTZ R11, R53, R36 ;  /* 0x00000024350b7221 */ /* 0x000fe20000010000 */
[----:B------:R-:W-:Y:S01]  /*f270*/  F2FP.F16.F32.PACK_AB R177, R20, R177 ;  /* 0x000000b114b1723e */ /* 0x000fe200000000ff */
[----:B------:R-:W-:Y:S01]  /*f280*/  FMUL.FTZ R91, R91, R28 ;  /* 0x0000001c5b5b7220 */ /* 0x000fe20000410000 */
[----:B------:R-:W2:Y:S01]  /*f290*/  MUFU.EX2 R5, R64 ;  /* 0x0000004000057308 */ /* 0x000ea20000000800 */
[----:B------:R-:W-:Y:S01]  /*f2a0*/  FADD.FTZ R36, R152, R11 ;  /* 0x0000000b98247221 */ /* 0x000fe20000010000 */
[C---:B------:R-:W-:Y:S01]  /*f2b0*/  F2FP.F16.F32.PACK_AB R152, R55.reuse, R152 ;  /* 0x000000983798723e */ /* 0x040fe200000000ff */
[-C--:B------:R-:W-:Y:S01]  /*f2c0*/  FMUL.FTZ R94, R94, R28.reuse ;  /* 0x0000001c5e5e7220 */ /* 0x080fe20000410000 */
[----:B------:R-:W-:Y:S01]  /*f2d0*/  F2FP.F16.F32.PACK_AB R179, R24, R179 ;  /* 0x000000b318b3723e */ /* 0x000fe200000000ff */
[----:B------:R-:W-:Y:S01]  /*f2e0*/  FADD.FTZ R11, R55, R36 ;  /* 0x00000024370b7221 */ /* 0x000fe20000010000 */
[----:B------:R-:W-:Y:S01]  /*f2f0*/  F2FP.F16.F32.PACK_AB R173, R26, R173 ;  /* 0x000000ad1aad723e */ /* 0x000fe200000000ff */
[-C--:B------:R-:W-:Y:S01]  /*f300*/  FMUL.FTZ R95, R95, R28.reuse ;  /* 0x0000001c5f5f7220 */ /* 0x080fe20000410000 */
[----:B------:R-:W4:Y:S01]  /*f310*/  MUFU.EX2 R30, R30 ;  /* 0x0000001e001e7308 */ /* 0x000f220000000800 */
[----:B-1----:R-:W-:Y:S01]  /*f320*/  FADD.FTZ R36, R154, R11 ;  /* 0x0000000b9a247221 */ /* 0x002fe20000010000 */
[----:B0-----:R-:W-:Y:S01]  /*f330*/  FADD.FTZ R7, R169, R2 ;  /* 0x00000002a9077221 */ /* 0x001fe20000010000 */
[----:B------:R-:W-:Y:S01]  /*f340*/  F2FP.F16.F32.PACK_AB R175, R8, R175 ;  /* 0x000000af08af723e */ /* 0x000fe200000000ff */
        /* <DEDUP_REMOVED lines=12> */
[----:B------:R-:W1:Y:S01]  /*f410*/  MUFU.EX2 R32, R32 ;  /* 0x0000002000207308 */ /* 0x000e620000000800 */
[C---:B----4-:R-:W-:Y:S01]  /*f420*/  FADD.FTZ R36, R30.reuse, R7 ;  /* 0x000000071e247221 */ /* 0x050fe20000010000 */
[----:B------:R-:W-:Y:S01]  /*f430*/  F2FP.F16.F32.PACK_AB R169, R30, R169 ;  /* 0x000000a91ea9723e */ /* 0x000fe200000000ff */
[-C--:B------:R-:W-:Y:S01]  /*f440*/  FMUL.FTZ R115, R115, R28.reuse ;  /* 0x0000001c73737220 */ /* 0x080fe20000410000 */
[-C--:B------:R-:W-:Y:S01]  /*f450*/  FMUL.FTZ R118, R118, R28.reuse ;  /* 0x0000001c76767220 */ /* 0x080fe20000410000 */
[-C--:B------:R-:W-:Y:S01]  /*f460*/  FMUL.FTZ R119, R119, R28.reuse ;  /* 0x0000001c77777220 */ /* 0x080fe20000410000 */
[-C--:B------:R-:W-:Y:S01]  /*f470*/  FMUL.FTZ R122, R122, R28.reuse ;  /* 0x0000001c7a7a7220 */ /* 0x080fe20000410000 */
[-C--:B------:R-:W-:Y:S01]  /*f480*/  FMUL.FTZ R123, R123, R28.reuse ;  /* 0x0000001c7b7b7220 */ /* 0x080fe20000410000 */
[----:B------:R-:W2:Y:S01]  /*f490*/  MUFU.EX2 R165, R165 ;  /* 0x000000a500a57308 */ /* 0x000ea20000000800 */
        /* <DEDUP_REMOVED lines=8> */
[C---:B-1----:R-:W-:Y:S01]  /*f520*/  FADD.FTZ R36, R32.reuse, R5 ;  /* 0x0000000520247221 */ /* 0x042fe20000010000 */
[----:B------:R-:W-:Y:S01]  /*f530*/  F2FP.F16.F32.PACK_AB R171, R32, R171 ;  /* 0x000000ab20ab723e */ /* 0x000fe200000000ff */
[-C--:B------:R-:W-:Y:S01]  /*f540*/  FMUL.FTZ R138, R138, R28.reuse ;  /* 0x0000001c8a8a7220 */ /* 0x080fe20000410000 */
[-C--:B------:R-:W-:Y:S01]  /*f550*/  FMUL.FTZ R139, R139, R28.reuse ;  /* 0x0000001c8b8b7220 */ /* 0x080fe20000410000 */
[-C--:B------:R-:W-:Y:S01]  /*f560*/  FMUL.FTZ R142, R142, R28.reuse ;  /* 0x0000001c8e8e7220 */ /* 0x080fe20000410000 */
[-C--:B------:R-:W-:Y:S01]  /*f570*/  FMUL.FTZ R143, R143, R28.reuse ;  /* 0x0000001c8f8f7220 */ /* 0x080fe20000410000 */
[-C--:B------:R-:W-:Y:S01]  /*f580*/  FMUL.FTZ R146, R146, R28.reuse ;  /* 0x0000001c92927220 */ /* 0x080fe20000410000 */
[----:B------:R-:W1:Y:S01]  /*f590*/  MUFU.EX2 R167, R167 ;  /* 0x000000a700a77308 */ /* 0x000e620000000800 */
[----:B--2---:R-:W-:Y:S01]  /*f5a0*/  FADD.FTZ R5, R165, R36 ;  /* 0x00000024a5057221 */ /* 0x004fe20000010000 */
[-C--:B------:R-:W-:Y:S01]  /*f5b0*/  FMUL.FTZ R147, R147, R28.reuse ;  /* 0x0000001c93937220 */ /* 0x080fe20000410000 */
[-C--:B------:R-:W-:Y:S01]  /*f5c0*/  FMUL.FTZ R150, R150, R28.reuse ;  /* 0x0000001c96967220 */ /* 0x080fe20000410000 */
[----:B------:R-:W-:Y:S01]  /*f5d0*/  FMUL.FTZ R151, R151, R28 ;  /* 0x0000001c97977220 */ /* 0x000fe20000410000 */
[----:B------:R-:W-:-:S03]  /*f5e0*/  IMAD.MOV.U32 R7, RZ, RZ, R6 ;  /* 0x000000ffff077224 */ /* 0x000fc600078e0006 */
[----:B------:R-:W2:Y:S01]  /*f5f0*/  MUFU.EX2 R161, R161 ;  /* 0x000000a100a17308 */ /* 0x000ea20000000800 */
[C---:B0-----:R-:W-:Y:S01]  /*f600*/  FADD.FTZ R36, R34.reuse, R5 ;  /* 0x0000000522247221 */ /* 0x041fe20000010000 */
[----:B------:R-:W-:-:S06]  /*f610*/  F2FP.F16.F32.PACK_AB R165, R34, R165 ;  /* 0x000000a522a5723e */ /* 0x000fcc00000000ff */
[----:B------:R-:W0:Y:S01]  /*f620*/  MUFU.EX2 R38, R38 ;  /* 0x0000002600267308 */ /* 0x000e220000000800 */
[----:B-1----:R-:W-:Y:S01]  /*f630*/  FADD.FTZ R5, R167, R36 ;  /* 0x00000024a7057221 */ /* 0x002fe20000010000 */
[----:B------:R-:W-:-:S03]  /*f640*/  F2FP.F16.F32.PACK_AB R167, R0, R167 ;  /* 0x000000a700a7723e */ /* 0x000fc600000000ff */
[----:B------:R-:W-:Y:S01]  /*f650*/  FADD.FTZ R36, R0, R5 ;  /* 0x0000000500247221 */ /* 0x000fe20000010000 */
[----:B------:R-:W-:Y:S02]  /*f660*/  IMAD.MOV.U32 R5, RZ, RZ, R4 ;  /* 0x000000ffff057224 */ /* 0x000fe400078e0004 */
        /* <DEDUP_REMOVED lines=28> */
[----:B---3--:R-:W-:Y:S06]  /*f830*/  @P2 BRA `(.L_x_7499) ;  /* 0xffffffc400e82947 */ /* 0x008fec000383ffff */
.L_x_7482:
[----:B------:R-:W-:Y:S06]  /*f840*/  BAR.ARV 0x8, 0x180 ;  /* 0x0206000000007b1d */ /* 0x000fec0000002000 */
[----:B------:R-:W-:Y:S05]  /*f850*/  @!P0 BRA `(.L_x_7500) ;  /* 0x0000000000048947 */ /* 0x000fea0003800000 */
[----:B------:R-:W-:Y:S01]  /*f860*/  BPT.TRAP 0x1 ;  /* 0x000000040000795c */ /* 0x000fe20000300000 */
.L_x_7500:
[----:B------:R-:W-:Y:S01]  /*f870*/  ULEA UR5, UR47, UR41, 0x3 ;  /* 0x000000292f057291 */ /* 0x000fe2000f8e183f */
[----:B------:R-:W-:-:S05]  /*f880*/  IMAD.U32 R3, RZ, RZ, UR50 ;  /* 0x00000032ff037e24 */ /* 0x000fca000f8e00ff */
[----:B------:R-:W-:-:S04]  /*f890*/  SHF.L.U32 R3, R3, 0x1f, RZ ;  /* 0x0000001f03037819 */ /* 0x000fc800000006ff */
[----:B------:R0:W1:Y:S01]  /*f8a0*/  SYNCS.PHASECHK.TRANS64.TRYWAIT P2, [UR5+0x28850], R3 ;  /* 0x02885003ff0075a7 */ /* 0x0000620008040145 */
[----:B------:R-:W-:Y:S05]  /*f8b0*/  @!P0 BRA `(.L_x_7501) ;  /* 0x0000000000048947 */ /* 0x000fea0003800000 */
[----:B------:R-:W-:Y:S01]  /*f8c0*/  BPT.TRAP 0x1 ;  /* 0x000000040000795c */ /* 0x000fe20000300000 */
.L_x_7501:
[----:B-1----:R-:W-:Y:S05]  /*f8d0*/  @P2 BRA `(.L_x_7502) ;  /* 0x0000000000082947 */ /* 0x002fea0003800000 */
[----:B------:R-:W1:Y:S02]  /*f8e0*/  SYNCS.PHASECHK.TRANS64.TRYWAIT P0, [UR5+0x28850], R3 ;  /* 0x02885003ff0075a7 */ /* 0x000e640008000145 */
[----:B-1----:R-:W-:Y:S05]  /*f8f0*/  @!P0 BRA `(.L_x_7503) ;  /* 0x000000a800d48947 */ /* 0x002fea0003800000 */
.L_x_7502:
[----:B------:R-:W-:Y:S01]  /*f900*/  UIADD3 UR41, UR41, 0x400, URZ ;  /* 0x0000040029297890 */ /* 0x000fe2000fffe03f */
[----:B------:R-:W-:Y:S01]  /*f910*/  WARPGROUP.ARRIVE ;  /* 0x00000000000079c5 */ /* 0x000fe20000000000 */
[----:B------:R-:W-:Y:S01]  /*f920*/  UMOV UR7, 0x40000040 ;  /* 0x4000004000077882 */ /* 0x000fe20000000000 */
[----:B01----:R-:W0:Y:S01]  /*f930*/  SHFL.BFLY PT, R3, R2, 0x2, 0x1f ;  /* 0x0c401f0002037f89 */ /* 0x003e2200000e0000 */
[----:B------:R-:W-:Y:S01]  /*f940*/  USHF.R.U32.HI UR41, URZ, 0x4, UR41 ;  /* 0x000000043f297899 */ /* 0x000fe20008011629 */
[----:B------:R-:W-:Y:S01]  /*f950*/  IMAD.U32 R11, RZ, RZ, UR5 ;  /* 0x00000005ff0b7e24 */ /* 0x000fe2000f8e00ff */
[----:B------:R-:W-:Y:S01]  /*f960*/  UIADD3 UR48, UR48, 0x1, URZ ;  /* 0x0000000130307890 */ /* 0x000fe2000fffe03f */
[----:B------:R-:W1:Y:S01]  /*f970*/  SHFL.BFLY PT, R5, R0, 0x2, 0x1f ;  /* 0x0c401f0000057f89 */ /* 0x000e6200000e0000 */
[----:B------:R-:W-:Y:S01]  /*f980*/  ULOP3.LUT UR41, UR41, 0x3fff, URZ, 0xc0, !UPT ;  /* 0x00003fff29297892 */ /* 0x000fe2000f8ec03f */
[----:B------:R-:W-:Y:S02]  /*f990*/  @!P1 VIADD R11, R11, 0x28860 ;  /* 0x000288600b0b9836 */ /* 0x000fe40000000000 */
[----:B------:R-:W-:Y:S01]  /*f9a0*/  IMAD.MOV.U32 R9, RZ, RZ, RZ ;  /* 0x000000ffff097224 */ /* 0x000fe200078e00ff */
[----:B------:R-:W-:Y:S01]  /*f9b0*/  ULOP3.LUT UR4, UR41, 0x4000000, URZ, 0xfc, !UPT ;  /* 0x0400000029047892 */ /* 0x000fe2000f8efc3f */
[----:B------:R-:W-:Y:S01]  /*f9c0*/  IMAD.U32 R14, RZ, RZ, UR10 ;  /* 0x0000000aff0e7e24 */ /* 0x000fe2000f8e00ff */
[----:B------:R-:W-:Y:S01]  /*f9d0*/  @!P1 PRMT R11, RZ, 0x654, R11 ;  /* 0x00000654ff0b9816 */ /* 0x000fe2000000000b */
[----:B------:R-:W-:Y:S01]  /*f9e0*/  IMAD.MOV.U32 R20, RZ, RZ, -0x800000 ;  /* 0xff800000ff147424 */ /* 0x000fe200078e00ff */
[----:B------:R-:W-:-:S02]  /*f9f0*/  ULEA UR4, UR47, UR4, 0xb ;  /* 0x000000042f047291 */ /* 0x000fc4000f8e583f */
[----:B------:R-:W-:-:S04]  /*fa00*/  UIADD3 UR47, UR47, 0x1, URZ ;  /* 0x000000012f2f7890 */ /* 0x000fc8000fffe03f */
[----:B------:R-:W-:Y:S01]  /*fa10*/  UISETP.NE.AND UP0, UPT, UR47, 0x2, UPT ;  /* 0x000000022f00788c */ /* 0x000fe2000bf05270 */
[----:B------:R-:W-:Y:S02]  /*fa20*/  UMOV UR6, UR4 ;  /* 0x0000000400067c82 */ /* 0x000fe40008000000 */
[----:B------:R-:W-:Y:S01]  /*fa30*/  HGMMA.64x128x16.F32 R88, R180, gdesc[UR4].tnspB, R88, gsb0 ;  /* 0x41e00004b4587df0 */ /* 0x000fe20008000858 */
[----:B------:R-:W-:Y:S01]  /*fa40*/  UIADD3 UR6, UR4, 0x80, URZ ;  /* 0x0000008004067890 */ /* 0x000fe2000fffe03f */
[----:B0-----:R-:W-:Y:S01]  /*fa50*/  FADD.FTZ R3, R3, R2 ;  /* 0x0000000203037221 */ /* 0x001fe20000010000 */
[----:B------:R-:W-:Y:S01]  /*fa60*/  UMOV UR7, 0x40000040 ;  /* 0x4000004000077882 */ /* 0x000fe20000000000 */
[----:B------:R-:W-:Y:S02]  /*fa70*/  IMAD.MOV.U32 R2, RZ, RZ, RZ ;  /* 0x000000ffff027224 */ /* 0x000fe400078e00ff */
[----:B-1----:R-:W-:Y:S01]  /*fa80*/  FADD.FTZ R5, R5, R0 ;  /* 0x0000000005057221 */ /* 0x002fe20000010000 */
[----:B------:R-:W-:Y:S01]  /*fa90*/  IMAD.MOV.U32 R0, RZ, RZ, -0x800000 ;  /* 0xff800000ff007424 */ /* 0x000fe200078e00ff */
[----:B------:R-:W0:Y:S01]  /*faa0*/  SHFL.BFLY PT, R8, R3, 0x1, 0x1f ;  /* 0x0c201f0003087f89 */ /* 0x000e2200000e0000 */
[----:B------:R-:W-:-:S03]  /*fab0*/  USEL UR47, UR47, URZ, UP0 ;  /* 0x0000003f2f2f7287 */ /* 0x000fc60008000000 */
[----:B------:R-:W1:Y:S01]  /*fac0*/  SHFL.BFLY PT, R10, R5, 0x1, 0x1f ;  /* 0x0c201f00050a7f89 */ /* 0x000e6200000e0000 */
[----:B0-----:R-:W-:Y:S01]  /*fad0*/  FADD.FTZ R8, R3, R8 ;  /* 0x0000000803087221 */ /* 0x001fe20000010000 */
[----:B------:R-:W-:Y:S02]  /*fae0*/  IMAD.U32 R3, RZ, RZ, UR10 ;  /* 0x0000000aff037e24 */ /* 0x000fe4000f8e00ff */
[----:B-1----:R-:W-:Y:S02]  /*faf0*/  FADD.FTZ R12, R5, R10 ;  /* 0x0000000a050c7221 */ /* 0x002fe40000010000 */
[----:B------:R-:W-:-:S03]  /*fb00*/  FSETP.NE.FTZ.AND P0, PT, R8, RZ, PT ;  /* 0x000000ff0800720b */ /* 0x000fc60003f15000 */
[----:B------:R-:W-:-:S10]  /*fb10*/  FSETP.NE.FTZ.AND P2, PT, R12, RZ, PT ;  /* 0x000000ff0c00720b */ /* 0x000fd40003f55000 */
[----:B------:R-:W0:Y:S01]  /*fb20*/  @P0 MUFU.LG2 R7, R8 ;  /* 0x0000000800070308 */ /* 0x000e220000000c00 */
[----:B------:R-:W-:Y:S02]  /*fb30*/  @P0 FMUL.FTZ R3, R3, 0.69314718246459960938 ;  /* 0x3f31721803030820 */ /* 0x000fe40000410000 */
[----:B------:R-:W-:-:S05]  /*fb40*/  @P2 FMUL.FTZ R14, R14, 0.69314718246459960938 ;  /* 0x3f3172180e0e2820 */ /* 0x000fca0000410000 */
[----:B------:R-:W1:Y:S08]  /*fb50*/  @P2 MUFU.LG2 R10, R12 ;  /* 0x0000000c000a2308 */ /* 0x000e700000000c00 */
[----:B------:R0:W2:Y:S08]  /*fb60*/  @P0 MUFU.RCP R2, R8 ;  /* 0x0000000800020308 */ /* 0x0000b00000001000 */
[----:B------:R-:W3:Y:S01]  /*fb70*/  @P2 MUFU.RCP R9, R12 ;  /* 0x0000000c00092308 */ /* 0x000ee20000001000 */
[----:B0-----:R-:W-:Y:S01]  /*fb80*/  @P0 FMUL.FTZ R8, R7, 0.69314718246459960938 ;  /* 0x3f31721807080820 */ /* 0x001fe20000410000 */
[----:B-1----:R-:W-:-:S03]  /*fb90*/  @P2 FMUL.FTZ R5, R10, 0.69314718246459960938 ;  /* 0x3f3172180a052820 */ /* 0x002fc60000410000 */
[----:B------:R-:W-:Y:S01]  /*fba0*/  @P0 FFMA.FTZ R20, R3, R4, R8 ;  /* 0x0000000403140223 */ /* 0x000fe20000010008 */
[----:B------:R-:W-:Y:S01]  /*fbb0*/  @P2 FFMA.FTZ R0, R14, R6, R5 ;  /* 0x000000060e002223 */ /* 0x000fe20000010005 */
[----:B------:R-:W-:Y:S01]  /*fbc0*/  PLOP3.LUT P0, PT, PT, PT, PT, 0x8, 0x0 ;  /* 0x000000000000781c */ /* 0x000fe20003f0e170 */
        /* <DEDUP_REMOVED lines=31> */
[----:B------:R-:W-:-:S04]  /*fdc0*/  USEL UR4, URZ, 0x1, UP0 ;  /* 0x000000013f047887 */ /* 0x000fc80008000000 */
[----:B------:R-:W-:Y:S01]  /*fdd0*/  ULOP3.LUT UR50, UR50, UR4, URZ, 0x3c, !UPT ;  /* 0x0000000432327292 */ /* 0x000fe2000f8e3c3f */
        /* <DEDUP_REMOVED lines=69> */
.L_x_7433:
[----:B------:R-:W0:Y:S01]  /*10230*/  S2R R4, SR_CgaCtaId ;  /* 0x0000000000047919 */ /* 0x000e220000008800 */
[----:B------:R-:W-:Y:S01]  /*10240*/  MOV R21, 0x400 ;  /* 0x0000040000157802 */ /* 0x000fe20000000f00 */
[----:B------:R-:W-:Y:S01]  /*10250*/  BSSY B0, `(.L_x_7504) ;  /* 0x00002e8000007945 */ /* 0x000fe20003800000 */
[----:B------:R-:W-:Y:S02]  /*10260*/  BAR.SYNC.DEFER_BLOCKING 0x5, 0x180 ;  /* 0x0146000000007b1d */ /* 0x000fe40000010000 */
[----:B0-----:R-:W-:-:S05]  /*10270*/  LEA R21, R4, R21, 0x18 ;  /* 0x0000001504157211 */ /* 0x001fca00078ec0ff */
[----:B------:R-:W0:Y:S02]  /*10280*/  LDS.128 R4, [R21+0x288d0] ;  /* 0x0288d00015047984 */ /* 0x000e240000000c00 */
[----:B0-----:R-:W-:Y:S02]  /*10290*/  R2UR UR5, R5 ;  /* 0x00000000050572ca */ /* 0x001fe400000e0000 */
[----:B------:R-:W-:Y:S02]  /*102a0*/  R2UR UR7, R6 ;  /* 0x00000000060772ca */ /* 0x000fe400000e0000 */
[----:B------:R-:W-:Y:S01]  /*102b0*/  R2UR UR6, R7 ;  /* 0x00000000070672ca */ /* 0x000fe200000e0000 */
[----:B------:R-:W-:Y:S06]  /*102c0*/  BAR.ARV 0x4, 0x180 ;  /* 0x0106000000007b1d */ /* 0x000fec0000002000 */
[----:B------:R-:W-:Y:S08]  /*102d0*/  @P0 BRA `(.L_x_7505) ;  /* 0x0000002000640947 */ /* 0x000ff00003800000 */
[----:B------:R-:W0:Y:S01]  /*102e0*/  S2R R4, SR_SWINHI ;  /* 0x0000000000047919 */ /* 0x000e220000002f00 */
[----:B------:R-:W-:Y:S01]  /*102f0*/  ULDC.64 UR10, c[0x0][0xc00] ;  /* 0x00030000000a7ab9 */ /* 0x000fe20000000a00 */
[----:B------:R-:W-:Y:S01]  /*10300*/  ULDC.64 UR8, c[0x0][0xc00] ;  /* 0x0003000000087ab9 */ /* 0x000fe20000000a00 */
[----:B------:R-:W1:Y:S01]  /*10310*/  LDC R45, c[0x0][0xbe8] ;  /* 0x0002fa00ff2d7b82 */ /* 0x000e620000000800 */
[----:B------:R-:W-:Y:S01]  /*10320*/  UIMAD.WIDE UR8, UR43, 0x4, UR8 ;  /* 0x000000042b0878a5 */ /* 0x000fe2000f8e0208 */
[----:B------:R-:W-:Y:S02]  /*10330*/  MOV R32, R21 ;  /* 0x0000001500207202 */ /* 0x000fe40000000f00 */
[----:B0-----:R-:W-:-:S03]  /*10340*/  MOV R33, R4 ;  /* 0x0000000400217202 */ /* 0x001fc60000000f00 */
[----:B------:R-:W-:-:S03]  /*10350*/  IMAD.WIDE R4, R218, 0x2, R32 ;  /* 0x00000002da047825 */ /* 0x000fc600078e0220 */
[C---:B------:R-:W-:Y:S02]  /*10360*/  LOP3.LUT R7, R4.reuse, 0x380, RZ, 0xc0, !PT ;  /* 0x0000038004077812 */ /* 0x040fe400078ec0ff */
[C---:B------:R-:W-:Y:S02]  /*10370*/  IADD3 R8, P5, R4.reuse, 0x40, RZ ;  /* 0x0000004004087810 */ /* 0x040fe40007fbe0ff */
[----:B------:R-:W-:Y:S02]  /*10380*/  SHF.R.U64 R7, R7, 0x3, RZ ;  /* 0x0000000307077819 */ /* 0x000fe400000012ff */
[C---:B------:R-:W-:Y:S01]  /*10390*/  IADD3 R31, P6, R4.reuse, 0x20, RZ ;  /* 0x00000020041f7810 */ /* 0x040fe20007fde0ff */
[--C-:B------:R-:W-:Y:S01]  /*103a0*/  IMAD.X R27, RZ, RZ, R5.reuse, P5 ;  /* 0x000000ffff1b7224 */ /* 0x100fe200028e0605 */
[C---:B------:R-:W-:Y:S02]  /*103b0*/  IADD3 R35, P4, R4.reuse, 0x60, RZ ;  /* 0x0000006004237810 */ /* 0x040fe40007f9e0ff */
        /* <DEDUP_REMOVED lines=12> */
[----:B------:R-:W-:-:S02]  /*10480*/  LOP3.LUT R6, R31, 0x380, RZ, 0xc0, !PT ;  /* 0x000003801f067812 */ /* 0x000fc400078ec0ff */
[----:B------:R-:W-:Y:S02]  /*10490*/  SHF.R.U64 R7, R7, 0x3, RZ ;  /* 0x0000000307077819 */ /* 0x000fe400000012ff */
[----:B------:R-:W-:Y:S02]  /*104a0*/  LOP3.LUT R10, R35, 0x380, RZ, 0xc0, !PT ;  /* 0x00000380230a7812 */ /* 0x000fe400078ec0ff */
[----:B------:R-:W-:Y:S02]  /*104b0*/  LOP3.LUT R12, R37, 0x380, RZ, 0xc0, !PT ;  /* 0x00000380250c7812 */ /* 0x000fe400078ec0ff */
[----:B------:R-:W-:Y:S02]  /*104c0*/  LOP3.LUT R26, R7, R8, RZ, 0x3c, !PT ;  /* 0x00000008071a7212 */ /* 0x000fe400078e3cff */
[----:B------:R-:W-:Y:S02]  /*104d0*/  SHF.R.U64 R6, R6, 0x3, RZ ;  /* 0x0000000306067819 */ /* 0x000fe400000012ff */
[----:B------:R-:W-:-:S02]  /*104e0*/  SHF.R.U64 R10, R10, 0x3, RZ ;  /* 0x000000030a0a7819 */ /* 0x000fc400000012ff */
[----:B------:R-:W-:Y:S02]  /*104f0*/  LOP3.LUT R8, R39, 0x380, RZ, 0xc0, !PT ;  /* 0x0000038027087812 */ /* 0x000fe400078ec0ff */
[----:B------:R-:W-:Y:S02]  /*10500*/  SHF.R.U64 R12, R12, 0x3, RZ ;  /* 0x000000030c0c7819 */ /* 0x000fe400000012ff */
[----:B------:R-:W-:Y:S02]  /*10510*/  LOP3.LUT R28, R6, R31, RZ, 0x3c, !PT ;  /* 0x0000001f061c7212 */ /* 0x000fe400078e3cff */
[----:B------:R-:W-:Y:S02]  /*10520*/  LOP3.LUT R24, R10, R35, RZ, 0x3c, !PT ;  /* 0x000000230a187212 */ /* 0x000fe400078e3cff */
[----:B------:R-:W-:Y:S02]  /*10530*/  SHF.R.U64 R8, R8, 0x3, RZ ;  /* 0x0000000308087819 */ /* 0x000fe400000012ff */
[----:B------:R-:W-:-:S02]  /*10540*/  LOP3.LUT R10, R41, 0x380, RZ, 0xc0, !PT ;  /* 0x00000380290a7812 */ /* 0x000fc400078ec0ff */
[----:B------:R-:W-:Y:S02]  /*10550*/  LOP3.LUT R31, R34, 0x380, RZ, 0xc0, !PT ;  /* 0x00000380221f7812 */ /* 0x000fe400078ec0ff */
[----:B------:R-:W-:Y:S02]  /*10560*/  LOP3.LUT R14, R12, R37, RZ, 0x3c, !PT ;  /* 0x000000250c0e7212 */ /* 0x000fe400078e3cff */
[----:B------:R-:W-:Y:S02]  /*10570*/  LOP3.LUT R12, R8, R39, RZ, 0x3c, !PT ;  /* 0x00000027080c7212 */ /* 0x000fe400078e3cff */
[----:B------:R-:W-:Y:S02]  /*10580*/  MOV R30, R4 ;  /* 0x00000004001e7202 */ /* 0x000fe40000000f00 */
[----:B------:R-:W-:Y:S02]  /*10590*/  SHF.R.U64 R10, R10, 0x3, RZ ;  /* 0x000000030a0a7819 */ /* 0x000fe400000012ff */
[----:B------:R-:W-:-:S02]  /*105a0*/  SHF.R.U64 R31, R31, 0x3, RZ ;  /* 0x000000031f1f7819 */ /* 0x000fc400000012ff */
[----:B------:R-:W-:Y:S02]  /*105b0*/  F2FP.F16.F32.PACK_AB R4, R89, R88 ;  /* 0x000000585904723e */ /* 0x000fe400000000ff */
[----:B------:R-:W-:Y:S02]  /*105c0*/  F2FP.F16.F32.PACK_AB R5, R3, R2 ;  /* 0x000000020305723e */ /* 0x000fe400000000ff */
[----:B------:R-:W-:Y:S02]  /*105d0*/  F2FP.F16.F32.PACK_AB R6, R93, R92 ;  /* 0x0000005c5d06723e */ /* 0x000fe400000000ff */
[----:B------:R-:W-:Y:S01]  /*105e0*/  F2FP.F16.F32.PACK_AB R7, R95, R94 ;  /* 0x0000005e5f07723e */ /* 0x000fe200000000ff */
[----:B------:R-:W-:Y:S01]  /*105f0*/  BAR.SYNC.DEFER_BLOCKING 0x1, 0x100 ;  /* 0x0044000000007b1d */ /* 0x000fe20000010000 */
[----:B------:R-:W-:Y:S02]  /*10600*/  MOV R37, R14 ;  /* 0x0000000e00257202 */ /* 0x000fe40000000f00 */
[----:B------:R-:W-:-:S02]  /*10610*/  MOV R36, R12 ;  /* 0x0000000c00247202 */ /* 0x000fc40000000f00 */
[----:B------:R-:W-:Y:S02]  /*10620*/  LOP3.LUT R10, R10, R41, RZ, 0x3c, !PT ;  /* 0x000000290a0a7212 */ /* 0x000fe400078e3cff */
[----:B------:R-:W-:Y:S02]  /*10630*/  LOP3.LUT R8, R31, R34, RZ, 0x3c, !PT ;  /* 0x000000221f087212 */ /* 0x000fe400078e3cff */
[----:B------:R-:W-:Y:S02]  /*10640*/  MOV R40, R28 ;  /* 0x0000001c00287202 */ /* 0x000fe40000000f00 */
[----:B------:R-:W-:Y:S02]  /*10650*/  MOV R39, R26 ;  /* 0x0000001a00277202 */ /* 0x000fe40000000f00 */
[----:B------:R-:W-:Y:S02]  /*10660*/  MOV R38, R24 ;  /* 0x0000001800267202 */ /* 0x000fe40000000f00 */
[----:B------:R-:W-:-:S02]  /*10670*/  F2FP.F16.F32.PACK_AB R12, R97, R96 ;  /* 0x00000060610c723e */ /* 0x000fc400000000ff */
[----:B------:R-:W-:Y:S02]  /*10680*/  F2FP.F16.F32.PACK_AB R13, R99, R98 ;  /* 0x00000062630d723e */ /* 0x000fe400000000ff */
[----:B------:R-:W-:Y:S02]  /*10690*/  F2FP.F16.F32.PACK_AB R14, R101, R100 ;  /* 0x00000064650e723e */ /* 0x000fe400000000ff */
[----:B------:R-:W-:Y:S02]  /*106a0*/  F2FP.F16.F32.PACK_AB R15, R103, R102 ;  /* 0x00000066670f723e */ /* 0x000fe400000000ff */
[----:B------:R-:W-:Y:S01]  /*106b0*/  F2FP.F16.F32.PACK_AB R24, R105, R104 ;  /* 0x000000686918723e */ /* 0x000fe200000000ff */
[----:B------:R0:W-:Y:S01]  /*106c0*/  STSM.16.M88.4 [R30], R4 ;  /* 0x000000041e007844 */ /* 0x0001e20000000200 */
[----:B------:R-:W-:Y:S02]  /*106d0*/  F2FP.F16.F32.PACK_AB R25, R107, R106 ;  /* 0x0000006a6b19723e */ /* 0x000fe400000000ff */
[----:B------:R-:W-:Y:S01]  /*106e0*/  F2FP.F16.F32.PACK_AB R26, R109, R108 ;  /* 0x0000006c6d1a723e */ /* 0x000fe200000000ff */
[----:B------:R2:W-:Y:S01]  /*106f0*/  STSM.16.M88.4 [R40], R12 ;  /* 0x0000000c28007844 */ /* 0x0005e20000000200 */
[----:B------:R-:W-:-:S02]  /*10700*/  F2FP.F16.F32.PACK_AB R27, R111, R110 ;  /* 0x0000006e6f1b723e */ /* 0x000fc400000000ff */
[----:B------:R-:W-:Y:S02]  /*10710*/  F2FP.F16.F32.PACK_AB R28, R113, R112 ;  /* 0x00000070711c723e */ /* 0x000fe400000000ff */
[----:B------:R-:W-:Y:S01]  /*10720*/  F2FP.F16.F32.PACK_AB R29, R115, R114 ;  /* 0x00000072731d723e */ /* 0x000fe200000000ff */
[----:B------:R-:W-:Y:S01]  /*10730*/  STSM.16.M88.4 [R39], R24 ;  /* 0x0000001827007844 */ /* 0x000fe20000000200 */
[----:B------:R-:W-:Y:S02]  /*10740*/  F2FP.F16.F32.PACK_AB R31, R119, R118 ;  /* 0x00000076771f723e */ /* 0x000fe400000000ff */
[----:B------:R-:W-:Y:S02]  /*10750*/  MOV R35, R10 ;  /* 0x0000000a00237202 */ /* 0x000fe40000000f00 */
[----:B------:R-:W-:Y:S02]  /*10760*/  MOV R34, R8 ;  /* 0x0000000800227202 */ /* 0x000fe40000000f00 */
[----:B0-----:R-:W-:-:S02]  /*10770*/  F2FP.F16.F32.PACK_AB R30, R117, R116 ;  /* 0x00000074751e723e */ /* 0x001fc400000000ff */
[----:B------:R-:W-:Y:S02]  /*10780*/  F2FP.F16.F32.PACK_AB R4, R121, R120 ;  /* 0x000000787904723e */ /* 0x000fe400000000ff */
[----:B------:R-:W-:Y:S01]  /*10790*/  F2FP.F16.F32.PACK_AB R5, R123, R122 ;  /* 0x0000007a7b05723e */ /* 0x000fe200000000ff */
[----:B------:R0:W-:Y:S01]  /*107a0*/  STSM.16.M88.4 [R38], R28 ;  /* 0x0000001c26007844 */ /* 0x0001e20000000200 */
[----:B------:R-:W-:Y:S02]  /*107b0*/  F2FP.F16.F32.PACK_AB R6, R125, R124 ;  /* 0x0000007c7d06723e */ /* 0x000fe400000000ff */
[----:B------:R-:W-:Y:S02]  /*107c0*/  F2FP.F16.F32.PACK_AB R7, R127, R126 ;  /* 0x0000007e7f07723e */ /* 0x000fe400000000ff */
[----:B------:R-:W-:Y:S02]  /*107d0*/  F2FP.F16.F32.PACK_AB R8, R129, R128 ;  /* 0x000000808108723e */ /* 0x000fe400000000ff */
[----:B------:R-:W-:Y:S01]  /*107e0*/  F2FP.F16.F32.PACK_AB R9, R131, R130 ;  /* 0x000000828309723e */ /* 0x000fe200000000ff */
[----:B------:R3:W-:Y:S01]  /*107f0*/  STSM.16.M88.4 [R37], R4 ;  /* 0x0000000425007844 */ /* 0x0007e20000000200 */
[----:B------:R-:W-:-:S02]  /*10800*/  F2FP.F16.F32.PACK_AB R10, R133, R132 ;  /* 0x00000084850a723e */ /* 0x000fc400000000ff */
[----:B------:R-:W-:Y:S02]  /*10810*/  F2FP.F16.F32.PACK_AB R11, R135, R134 ;  /* 0x00000086870b723e */ /* 0x000fe400000000ff */
[----:B--2---:R-:W-:Y:S02]  /*10820*/  F2FP.F16.F32.PACK_AB R12, R137, R136 ;  /* 0x00000088890c723e */ /* 0x004fe400000000ff */
[----:B------:R-:W-:Y:S01]  /*10830*/  F2FP.F16.F32.PACK_AB R13, R139, R138 ;  /* 0x0000008a8b0d723e */ /* 0x000fe200000000ff */
[----:B------:R2:W-:Y:S01]  /*10840*/  STSM.16.M88.4 [R36], R8 ;  /* 0x0000000824007844 */ /* 0x0005e20000000200 */
[----:B------:R-:W-:Y:S01]  /*10850*/  F2FP.F16.F32.PACK_AB R14, R141, R140 ;  /* 0x0000008c8d0e723e */ /* 0x000fe200000000ff */
[----:B0-----:R-:W-:Y:S01]  /*10860*/  IMAD.U32 R28, RZ, RZ, UR8 ;  /* 0x00000008ff1c7e24 */ /* 0x001fe2000f8e00ff */
[----:B------:R-:W-:Y:S01]  /*10870*/  F2FP.F16.F32.PACK_AB R15, R143, R142 ;  /* 0x0000008e8f0f723e */ /* 0x000fe200000000ff */
[----:B------:R-:W-:Y:S01]  /*10880*/  IMAD.U32 R29, RZ, RZ, UR9 ;  /* 0x00000009ff1d7e24 */ /* 0x000fe2000f8e00ff */
[----:B------:R-:W-:Y:S01]  /*10890*/  F2FP.F16.F32.PACK_AB R24, R145, R144 ;  /* 0x000000909118723e */ /* 0x000fe200000000ff */
[----:B------:R-:W-:Y:S01]  /*108a0*/  ULDC.64 UR8, c[0x0][0xc08] ;  /* 0x0003020000087ab9 */ /* 0x000fe20000000a00 */
[----:B------:R-:W-:Y:S01]  /*108b0*/  F2FP.F16.F32.PACK_AB R25, R147, R146 ;  /* 0x000000929319723e */ /* 0x000fe200000000ff */
[----:B------:R0:W-:Y:S01]  /*108c0*/  STSM.16.M88.4 [R35], R12 ;  /* 0x0000000c23007844 */ /* 0x0001e20000000200 */
[----:B------:R-:W-:-:S02]  /*108d0*/  F2FP.F16.F32.PACK_AB R26, R149, R148 ;  /* 0x00000094951a723e */ /* 0x000fc400000000ff */
[----:B------:R-:W-:Y:S02]  /*108e0*/  F2FP.F16.F32.PACK_AB R27, R151, R150 ;  /* 0x00000096971b723e */ /* 0x000fe400000000ff */
[----:B------:R-:W-:-:S03]  /*108f0*/  ISETP.NE.U32.AND P0, PT, RZ, UR10, PT ;  /* 0x0000000aff007c0c */ /* 0x000fc6000bf05070 */
[----:B------:R4:W-:Y:S01]  /*10900*/  STSM.16.M88.4 [R34], R24 ;  /* 0x0000001822007844 */ /* 0x0009e20000000200 */
[----:B------:R-:W-:Y:S01]  /*10910*/  BAR.SYNC.DEFER_BLOCKING 0x1, 0x100 ;  /* 0x0044000000007b1d */ /* 0x000fe20000010000 */
[----:B------:R-:W-:-:S13]  /*10920*/  ISETP.NE.AND.EX P0, PT, RZ, UR11, PT, P0 ;  /* 0x0000000bff007c0c */ /* 0x000fda000bf05300 */
[----:B------:R-:W4:Y:S01]  /*10930*/  @P0 LDG.E R30, desc[UR52][R28.64] ;  /* 0x000000341c1e0981 */ /* 0x000f22000c1e1900 */
[----:B------:R-:W-:Y:S01]  /*10940*/  UISETP.NE.U32.AND UP0, UPT, UR8, URZ, UPT ;  /* 0x0000003f0800728c */ /* 0x000fe2000bf05070 */
[----:B-1----:R-:W-:Y:S01]  /*10950*/  ISETP.NE.AND P1, PT, R45, 0x1, PT ;  /* 0x000000012d00780c */ /* 0x002fe20003f25270 */
[----:B------:R-:W-:Y:S02]  /*10960*/  ULDC UR4, c[0x0][0xa88] ;  /* 0x0002a20000047ab9 */ /* 0x000fe40000000800 */
[----:B------:R-:W-:Y:S01]  /*10970*/  UISETP.NE.AND.EX UP0, UPT, UR9, URZ, UPT, UP0 ;  /* 0x0000003f0900728c */ /* 0x000fe2000bf05300 */
[----:B------:R-:W-:Y:S01]  /*10980*/  IMAD.U32 R44, RZ, RZ, UR4 ;  /* 0x00000004ff2c7e24 */ /* 0x000fe2000f8e00ff */
[----:B------:R-:W-:-:S04]  /*10990*/  ULDC UR4, c[0x0][0xad4] ;  /* 0x0002b50000047ab9 */ /* 0x000fc80000000800 */
[----:B------:R-:W-:-:S04]  /*109a0*/  PLOP3.LUT P4, PT, PT, PT, UP0, 0x80, 0x0 ;  /* 0x000000000000781c */ /* 0x000fc80003f8f008 */
[----:B---3--:R-:W1:Y:S01]  /*109b0*/  @P1 LDC R6, c[0x0][0xbec] ;  /* 0x0002fb00ff061b82 */ /* 0x008e620000000800 */
[----:B------:R-:W-:Y:S02]  /*109c0*/  @UP0 ULDC.64 UR8, c[0x0][0xc08] ;  /* 0x0003020000080ab9 */ /* 0x000fe40000000a00 */
[----:B------:R-:W-:Y:S02]  /*109d0*/  @UP0 UIMAD.WIDE UR8, UR43, 0x4, UR8 ;  /* 0x000000042b0808a5 */ /* 0x000fe4000f8e0208 */
[----:B------:R-:W-:-:S03]  /*109e0*/  UISETP.NE.AND UP0, UPT, UR45, URZ, UPT ;  /* 0x0000003f2d00728c */ /* 0x000fc6000bf05270 */
[----:B--2---:R-:W2:Y:S01]  /*109f0*/  @P1 LDC R9, c[0x0][0xbf0] ;  /* 0x0002fc00ff091b82 */ /* 0x004ea20000000800 */
[----:B------:R-:W-:Y:S01]  /*10a00*/  USEL UR4, UR45, UR4, UP0 ;  /* 0x000000042d047287 */ /* 0x000fe20008000000 */
[----:B------:R-:W-:Y:S01]  /*10a10*/  IMAD.U32 R4, RZ, RZ, UR8 ;  /* 0x00000008ff047e24 */ /* 0x000fe2000f8e00ff */
[----:B------:R-:W-:Y:S01]  /*10a20*/  UMOV UR19, 0x9b8 ;  /* 0x000009b800137882 */ /* 0x000fe20000000000 */
[----:B------:R-:W-:Y:S01]  /*10a30*/  IMAD.U32 R5, RZ, RZ, UR9 ;  /* 0x00000009ff057e24 */ /* 0x000fe2000f8e00ff */
[----:B------:R-:W-:Y:S02]  /*10a40*/  UISETP.GT.AND UP1, UPT, UR4, 0x1, UPT ;  /* 0x000000010400788c */ /* 0x000fe4000bf24270 */
[----:B------:R-:W-:Y:S02]  /*10a50*/  UISETP.NE.U32.AND UP0, UPT, UR10, URZ, UPT ;  /* 0x0000003f0a00728c */ /* 0x000fe4000bf05070 */
[----:B------:R-:W-:Y:S01]  /*10a60*/  USEL UR19, UR19, 0x978, UP1 ;  /* 0x0000097813137887 */ /* 0x000fe20008800000 */
[----:B0-----:R-:W-:Y:S01]  /*10a70*/  VIADD R13, R17, UR37 ;  /* 0x00000025110d7c36 */ /* 0x001fe20008000000 */
[----:B------:R-:W-:Y:S01]  /*10a80*/  UISETP.NE.AND.EX UP0, UPT, UR11, URZ, UPT, UP0 ;  /* 0x0000003f0b00728c */ /* 0x000fe2000bf05300 */
[----:B------:R1:W5:Y:S01]  /*10a90*/  @P4 LDG.E R44, desc[UR52][R4.64] ;  /* 0x00000034042c4981 */ /* 0x000362000c1e1900 */
[----:B------:R-:W-:Y:S01]  /*10aa0*/  UMOV UR4, URZ ;  /* 0x0000003f00047c82 */ /* 0x000fe20008000000 */
[----:B------:R-:W-:Y:S01]  /*10ab0*/  USHF.R.S32.HI UR10, URZ, 0x1f, UR43 ;  /* 0x0000001f3f0a7899 */ /* 0x000fe2000801142b */
[----:B------:R-:W-:Y:S01]  /*10ac0*/  IMAD.MOV.U32 R7, RZ, RZ, R13 ;  /* 0x000000ffff077224 */ /* 0x000fe200078e000d */
[----:B------:R-:W-:-:S02]  /*10ad0*/  USEL UR8, UR43, URZ, !UP0 ;  /* 0x0000003f2b087287 */ /* 0x000fc4000c000000 */
[----:B------:R-:W-:Y:S02]  /*10ae0*/  USEL UR9, UR39, URZ, UP1 ;  /* 0x0000003f27097287 */ /* 0x000fe40008800000 */
[----:B------:R-:W-:Y:S01]  /*10af0*/  USEL UR18, UR10, URZ, !UP0 ;  /* 0x0000003f0a127287 */ /* 0x000fe2000c000000 */
[----:B------:R-:W-:Y:S02]  /*10b00*/  ULDC.64 UR12, c[0x0][UR19+0x220] ;  /* 0x00008800130c7abb */ /* 0x000fe40008000a00 */
[----:B------:R-:W-:Y:S01]  /*10b10*/  ULDC.64 UR10, c[0x0][UR19+0x218] ;  /* 0x00008600130a7abb */ /* 0x000fe20008000a00 */
[----:B-1----:R-:W-:Y:S01]  /*10b20*/  @P1 IMAD.HI.U32 R4, R13, R6, RZ ;  /* 0x000000060d041227 */ /* 0x002fe200078e00ff */
[----:B------:R-:W-:Y:S01]  /*10b30*/  ULDC.64 UR14, c[0x0][UR19+0x228] ;  /* 0x00008a00130e7abb */ /* 0x000fe20008000a00 */
[----:B------:R-:W-:Y:S02]  /*10b40*/  UIMAD UR13, UR13, UR8, URZ ;  /* 0x000000080d0d72a4 */ /* 0x000fe4000f8e023f */
[----:B------:R-:W-:Y:S01]  /*10b50*/  UIMAD.WIDE.U32 UR16, UR10, UR42, URZ ;  /* 0x0000002a0a1072a5 */ /* 0x000fe2000f8e003f */
[----:B--2---:R-:W-:Y:S01]  /*10b60*/  @P1 SHF.R.U32.HI R7, RZ, R9, R4 ;  /* 0x00000009ff071219 */ /* 0x004fe20000011604 */
[----:B------:R-:W-:-:S02]  /*10b70*/  UIMAD UR20, UR11, UR42, URZ ;  /* 0x0000002a0b1472a4 */ /* 0x000fc4000f8e023f */
[----:B------:R-:W-:Y:S02]  /*10b80*/  UIMAD.WIDE.U32 UR10, UR12, UR8, URZ ;  /* 0x000000080c0a72a5 */ /* 0x000fe4000f8e003f */
[----:B------:R-:W-:Y:S01]  /*10b90*/  UIMAD.WIDE.U32 UR22, UR14, UR9, URZ ;  /* 0x000000090e1672a5 */ /* 0x000fe2000f8e003f */
[----:B------:R-:W-:Y:S01]  /*10ba0*/  IMAD.MOV R6, RZ, RZ, -R7 ;  /* 0x000000ffff067224 */ /* 0x000fe200078e0a07 */
[----:B------:R-:W-:Y:S02]  /*10bb0*/  UIMAD UR9, UR15, UR9, URZ ;  /* 0x000000090f0972a4 */ /* 0x000fe4000f8e023f */
[----:B------:R-:W-:Y:S01]  /*10bc0*/  UIMAD UR13, UR12, UR18, UR13 ;  /* 0x000000120c0d72a4 */ /* 0x000fe2000f8e020d */
[----:B------:R-:W-:Y:S01]  /*10bd0*/  IMAD R9, R45, R6, R13 ;  /* 0x000000062d097224 */ /* 0x000fe200078e020d */
[----:B------:R-:W-:Y:S01]  /*10be0*/  UIADD3 UR20, UR17, UR20, URZ ;  /* 0x0000001411147290 */ /* 0x000fe2000fffe03f */
[----:B------:R-:W-:Y:S02]  /*10bf0*/  IMAD.U32 R4, RZ, RZ, UR22 ;  /* 0x00000016ff047e24 */ /* 0x000fe4000f8e00ff */
[----:B------:R-:W-:Y:S01]  /*10c00*/  IMAD.U32 R5, RZ, RZ, UR23 ;  /* 0x00000017ff057e24 */ /* 0x000fe2000f8e00ff */
[----:B------:R-:W-:-:S02]  /*10c10*/  SHF.R.S32.HI R5, RZ, 0x1f, R7 ;  /* 0x0000001fff057819 */ /* 0x000fc40000011407 */
[----:B------:R-:W-:Y:S02]  /*10c20*/  SHF.R.S32.HI R6, RZ, 0x1f, R9 ;  /* 0x0000001fff067819 */ /* 0x000fe40000011409 */
[----:B----4-:R-:W-:-:S13]  /*10c30*/  @P0 R2UR UR4, R30 ;  /* 0x000000001e0402ca */ /* 0x010fda00000e0000 */
[----:B------:R-:W-:Y:S02]  /*10c40*/  UIADD3 UR16, UP0, UP2, UR10, UR16, UR4 ;  /* 0x000000100a107290 */ /* 0x000fe4000fa1e004 */
[----:B------:R-:W-:Y:S02]  /*10c50*/  UIADD3 UR10, UR23, UR9, URZ ;  /* 0x00000009170a7290 */ /* 0x000fe4000fffe03f */
[----:B------:R-:W-:Y:S02]  /*10c60*/  UIADD3 UR9, UR11, UR13, URZ ;  /* 0x0000000d0b097290 */ /* 0x000fe4000fffe03f */
[----:B------:R-:W-:Y:S01]  /*10c70*/  USHF.R.S32.HI UR14, URZ, 0x1f, UR4 ;  /* 0x0000001f3f0e7899 */ /* 0x000fe20008011404 */
[----:B------:R-:W-:Y:S01]  /*10c80*/  IADD3 R4, P2, P3, R7, UR16, R4 ;  /* 0x0000001007047c10 */ /* 0x000fe2000fb5e004 */
[----:B------:R-:W-:Y:S01]  /*10c90*/  IMAD.U32 R8, RZ, RZ, UR10 ;  /* 0x0000000aff087e24 */ /* 0x000fe2000f8e00ff */
[----:B------:R-:W-:Y:S01]  /*10ca0*/  ULDC.64 UR10, c[0x0][UR19+0x210] ;  /* 0x00008400130a7abb */ /* 0x000fe20008000a00 */
[----:B------:R-:W-:Y:S01]  /*10cb0*/  UIADD3.X UR9, UR9, UR20, UR14, UP0, UP2 ;  /* 0x0000001409097290 */ /* 0x000fe200087e440e */
[----:B------:R-:W-:Y:S01]  /*10cc0*/  IMAD R7, R9, UR11, RZ ;  /* 0x0000000b09077c24 */ /* 0x000fe2000f8e02ff */
[----:B------:R-:W-:Y:S01]  /*10cd0*/  ULDC.64 UR12, c[0x0][0xba8] ;  /* 0x0002ea00000c7ab9 */ /* 0x000fe20000000a00 */
[----:B------:R-:W-:Y:S01]  /*10ce0*/  @!UP1 ULDC UR12, c[0x0][0xb50] ;  /* 0x0002d400000c9ab9 */ /* 0x000fe20000000800 */
[----:B------:R-:W-:Y:S01]  /*10cf0*/  @!UP1 ULDC UR13, c[0x0][0xb54] ;  /* 0x0002d500000d9ab9 */ /* 0x000fe20000000800 */
[----:B------:R-:W-:Y:S01]  /*10d00*/  IMAD R7, R6, UR10, R7 ;  /* 0x0000000a06077c24 */ /* 0x000fe2000f8e0207 */
[----:B------:R-:W-:-:S03]  /*10d10*/  IADD3.X R5, R5, UR9, R8, P2, P3 ;  /* 0x0000000905057c10 */ /* 0x000fc600097e6408 */
[----:B------:R-:W-:-:S04]  /*10d20*/  IMAD.WIDE.U32 R4, R9, UR10, R4 ;  /* 0x0000000a09047c25 */ /* 0x000fc8000f8e0004 */
[----:B------:R-:W-:Y:S01]  /*10d30*/  IMAD.IADD R5, R5, 0x1, R7 ;  /* 0x0000000105057824 */ /* 0x000fe200078e0207 */
[----:B------:R-:W-:-:S04]  /*10d40*/  LEA R8, P2, R4, UR12, 0x2 ;  /* 0x0000000c04087c11 */ /* 0x000fc8000f8410ff */
[----:B------:R-:W-:Y:S01]  /*10d50*/  LEA.HI.X R9, R4, UR13, R5, 0x2, P2 ;  /* 0x0000000d04097c11 */ /* 0x000fe200090f1405 */
[----:B------:R-:W-:Y:S08]  /*10d60*/  @P4 BRA `(.L_x_7506) ;  /* 0x0000000000104947 */ /* 0x000ff00003800000 */
[----:B------:R-:W-:Y:S05]  /*10d70*/  @!P0 BRA `(.L_x_7506) ;  /* 0x00000000000c8947 */ /* 0x000fea0003800000 */
[----:B------:R-:W2:Y:S04]  /*10d80*/  LDG.E R5, desc[UR52][R28.64] ;  /* 0x000000341c057981 */ /* 0x000ea8000c1e1900 */
[----:B-----5:R-:W2:Y:S02]  /*10d90*/  LDG.E R44, desc[UR52][R28.64+0x4] ;  /* 0x000004341c2c7981 */ /* 0x020ea4000c1e1900 */
[----:B--2---:R-:W-:-:S07]  /*10da0*/  IMAD.IADD R44, R44, 0x1, -R5 ;  /* 0x000000012c2c7824 */ /* 0x004fce00078e0a05 */
.L_x_7506:
[----:B------:R-:W-:Y:S01]  /*10db0*/  SHFL.IDX PT, R4, R8, RZ, 0x1c1f ;  /* 0x001c1fff08047589 */ /* 0x000fe200000e0000 */
[----:B------:R-:W-:Y:S01]  /*10dc0*/  VIADD R11, R217, UR37 ;  /* 0x00000025d90b7c36 */ /* 0x000fe20008000000 */
[----:B------:R-:W-:Y:S01]  /*10dd0*/  LOP3.LUT P0, RZ, R199, 0x3, RZ, 0xc0, !PT ;  /* 0x00000003c7ff7812 */ /* 0x000fe2000780c0ff */
[----:B-----5:R-:W-:Y:S01]  /*10de0*/  IMAD R44, R44, R45, RZ ;  /* 0x0000002d2c2c7224 */ /* 0x020fe200078e02ff */
[----:B------:R-:W0:Y:S01]  /*10df0*/  SHFL.IDX PT, R5, R9, RZ, 0x1c1f ;  /* 0x001c1fff09057589 */ /* 0x000e2200000e0000 */
[----:B------:R-:W-:-:S03]  /*10e00*/  VIADD R25, R11, 0x8 ;  /* 0x000000080b197836 */ /* 0x000fc60000000000 */
[----:B------:R-:W-:Y:S01]  /*10e10*/  SHFL.IDX PT, R6, R8, 0x1, 0x1c1f ;  /* 0x003c1f0008067f89 */ /* 0x000fe200000e0000 */
[-C--:B------:R-:W-:Y:S02]  /*10e20*/  ISETP.GE.OR P2, PT, R11, R44.reuse, P0 ;  /* 0x0000002c0b00720c */ /* 0x080fe40000746670 */
[----:B------:R-:W-:Y:S01]  /*10e30*/  ISETP.GE.OR P0, PT, R25, R44, P0 ;  /* 0x0000002c1900720c */ /* 0x000fe20000706670 */
[----:B------:R-:W1:Y:S10]  /*10e40*/  SHFL.IDX PT, R7, R9, 0x1, 0x1c1f ;  /* 0x003c1f0009077f89 */ /* 0x000e7400000e0000 */
[----:B0-----:R0:W-:Y:S04]  /*10e50*/  @!P2 ST.E desc[UR52][R4.64], R20 ;  /* 0x000000140400a985 */ /* 0x0011e8000c101934 */
[----:B-1----:R0:W-:Y:S01]  /*10e60*/  @!P0 ST.E desc[UR52][R6.64], R0 ;  /* 0x0000000006008985 */ /* 0x0021e2000c101934 */
[----:B------:R-:W-:-:S13]  /*10e70*/  PLOP3.LUT P0, PT, PT, PT, UP1, 0x80, 0x0 ;  /* 0x000000000000781c */ /* 0x000fda0003f0f018 */
[----:B0-----:R-:W-:Y:S05]  /*10e80*/  @P0 BRA `(.L_x_7507) ;  /* 0x00000008008c0947 */ /* 0x001fea0003800000 */
[----:B------:R-:W-:Y:S01]  /*10e90*/  IMAD R3, R198, 0x40, R18 ;  /* 0x00000040c6037824 */ /* 0x000fe200078e0212 */
[----:B------:R-:W-:Y:S01]  /*10ea0*/  ULDC.64 UR12, c[0x0][0xaa0] ;  /* 0x0002a800000c7ab9 */ /* 0x000fe20000000a00 */
[----:B------:R-:W0:Y:S02]  /*10eb0*/  @P1 LDC R49, c[0x0][0xbf0] ;  /* 0x0002fc00ff311b82 */ /* 0x000e240000000800 */
[----:B------:R-:W-:-:S03]  /*10ec0*/  IMAD.WIDE R32, R3, 0x2, R32 ;  /* 0x0000000203207825 */ /* 0x000fc600078e0220 */
[C---:B------:R-:W-:Y:S01]  /*10ed0*/  IADD3 R9, P6, R32.reuse, 0x1000, RZ ;  /* 0x0000100020097810 */ /* 0x040fe20007fde0ff */
[----:B------:R-:W-:Y:S01]  /*10ee0*/  UIMAD UR9, UR14, UR12, URZ ;  /* 0x0000000c0e0972a4 */ /* 0x000fe2000f8e023f */
[C---:B------:R-:W-:Y:S02]  /*10ef0*/  IADD3 R13, P5, R32.reuse, 0x2000, RZ ;  /* 0x00002000200d7810 */ /* 0x040fe40007fbe0ff */
[----:B------:R-:W-:Y:S01]  /*10f00*/  LOP3.LUT R8, R9, 0x380, RZ, 0xc0, !PT ;  /* 0x0000038009087812 */ /* 0x000fe200078ec0ff */
[----:B------:R-:W-:Y:S01]  /*10f10*/  UIMAD.WIDE.U32 UR10, UR4, UR12, URZ ;  /* 0x0000000c040a72a5 */ /* 0x000fe2000f8e003f */
[----:B------:R-:W-:Y:S02]  /*10f20*/  IADD3 R25, P4, R32, 0x3000, RZ ;  /* 0x0000300020197810 */ /* 0x000fe40007f9e0ff */
[----:B------:R-:W-:Y:S01]  /*10f30*/  SHF.R.U64 R8, R8, 0x3, RZ ;  /* 0x0000000308087819 */ /* 0x000fe200000012ff */
[----:B------:R-:W-:Y:S01]  /*10f40*/  UIMAD UR9, UR4, UR13, UR9 ;  /* 0x0000000d040972a4 */ /* 0x000fe2000f8e0209 */
[----:B------:R-:W-:-:S02]  /*10f50*/  IADD3 R29, P3, R32, 0x4000, RZ ;  /* 0x00004000201d7810 */ /* 0x000fc40007f7e0ff */
[----:B------:R-:W-:Y:S01]  /*10f60*/  LOP3.LUT R8, R8, R9, RZ, 0x3c, !PT ;  /* 0x0000000908087212 */ /* 0x000fe200078e3cff */
[--C-:B------:R-:W-:Y:S01]  /*10f70*/  IMAD.X R9, RZ, RZ, R33.reuse, P6 ;  /* 0x000000ffff097224 */ /* 0x100fe200030e0621 */
[C---:B------:R-:W-:Y:S01]  /*10f80*/  IADD3 R3, P6, R32.reuse, 0x7000, RZ ;  /* 0x0000700020037810 */ /* 0x040fe20007fde0ff */
[----:B------:R-:W-:Y:S01]  /*10f90*/  UIADD3 UR11, UR11, UR9, URZ ;  /* 0x000000090b0b7290 */ /* 0x000fe2000fffe03f */
[C---:B------:R-:W-:Y:S01]  /*10fa0*/  IADD3 R35, P2, R32.reuse, 0x5000, RZ ;  /* 0x0000500020237810 */ /* 0x040fe20007f5e0ff */
[----:B------:R-:W-:Y:S01]  /*10fb0*/  ULDC.64 UR12, c[0x0][0xae8] ;  /* 0x0002ba00000c7ab9 */ /* 0x000fe20000000a00 */
[----:B------:R-:W-:Y:S01]  /*10fc0*/  LOP3.LUT R0, R3, 0x380, RZ, 0xc0, !PT ;  /* 0x0000038003007812 */ /* 0x000fe200078ec0ff */
[----:B------:R-:W-:Y:S01]  /*10fd0*/  USHF.R.S32.HI UR4, URZ, 0x1f, UR8 ;  /* 0x0000001f3f047899 */ /* 0x000fe20008011408 */
[----:B------:R-:W-:Y:S01]  /*10fe0*/  IADD3 R37, P0, R32, 0x6000, RZ ;  /* 0x0000600020257810 */ /* 0x000fe20007f1e0ff */
[----:B------:R-:W-:Y:S01]  /*10ff0*/  IMAD.X R41, RZ, RZ, R33, P6 ;  /* 0x000000ffff297224 */ /* 0x000fe200030e0621 */
[----:B------:R-:W-:Y:S01]  /*11000*/  SHF.R.U64 R0, R0, 0x3, RZ ;  /* 0x0000000300007819 */ /* 0x000fe200000012ff */
[----:B------:R-:W-:Y:S01]  /*11010*/  UIMAD.WIDE.U32 UR10, UR42, UR12, UR10 ;  /* 0x0000000c2a0a72a5 */ /* 0x000fe2000f8e000a */
[----:B------:R-:W-:Y:S01]  /*11020*/  LOP3.LUT R12, R13, 0x380, RZ, 0xc0, !PT ;  /* 0x000003800d0c7812 */ /* 0x000fe200078ec0ff */
[----:B------:R-:W5:Y:S01]  /*11030*/  LD.E.128 R8, desc[UR52][R8.64] ;  /* 0x0000003408087980 */ /* 0x000f62000c101d00 */
[----:B------:R-:W-:-:S02]  /*11040*/  LOP3.LUT R40, R0, R3, RZ, 0x3c, !PT ;  /* 0x0000000300287212 */ /* 0x000fc400078e3cff */
[----:B------:R-:W1:Y:S01]  /*11050*/  @P1 LDC R3, c[0x0][0xbec] ;  /* 0x0002fb00ff031b82 */ /* 0x000e620000000800 */
[----:B------:R-:W-:Y:S01]  /*11060*/  IMAD R0, R22, 0x20, R198 ;  /* 0x0000002016007824 */ /* 0x000fe200078e02c6 */
[----:B------:R-:W-:Y:S01]  /*11070*/  UIMAD UR11, UR42, UR13, UR11 ;  /* 0x0000000d2a0b72a4 */ /* 0x000fe2000f8e020b */
[----:B------:R-:W-:Y:S01]  /*11080*/  LOP3.LUT R24, R25, 0x380, RZ, 0xc0, !PT ;  /* 0x0000038019187812 */ /* 0x000fe200078ec0ff */
[----:B------:R-:W5:Y:S01]  /*11090*/  LD.E.128 R40, desc[UR52][R40.64] ;  /* 0x0000003428287980 */ /* 0x000f62000c101d00 */
[----:B------:R-:W-:Y:S01]  /*110a0*/  VIADD R46, R0, UR37 ;  /* 0x00000025002e7c36 */ /* 0x000fe20008000000 */
[----:B------:R-:W-:Y:S01]  /*110b0*/  ULDC.64 UR12, c[0x0][0xaf0] ;  /* 0x0002bc00000c7ab9 */ /* 0x000fe20000000a00 */
[----:B------:R-:W-:Y:S01]  /*110c0*/  LOP3.LUT R28, R29, 0x380, RZ, 0xc0, !PT ;  /* 0x000003801d1c7812 */ /* 0x000fe200078ec0ff */
[----:B------:R-:W-:Y:S01]  /*110d0*/  UIMAD UR4, UR4, UR12, URZ ;  /* 0x0000000c040472a4 */ /* 0x000fe2000f8e023f */
[----:B------:R-:W-:Y:S02]  /*110e0*/  LOP3.LUT R34, R35, 0x380, RZ, 0xc0, !PT ;  /* 0x0000038023227812 */ /* 0x000fe400078ec0ff */
[----:B------:R-:W-:-:S02]  /*110f0*/  LOP3.LUT R36, R37, 0x380, RZ, 0xc0, !PT ;  /* 0x0000038025247812 */ /* 0x000fc400078ec0ff */
[----:B------:R-:W-:Y:S01]  /*11100*/  LOP3.LUT R5, R32, 0x380, RZ, 0xc0, !PT ;  /* 0x0000038020057812 */ /* 0x000fe200078ec0ff */
[----:B------:R-:W-:Y:S01]  /*11110*/  IMAD.MOV.U32 R47, RZ, RZ, R46 ;  /* 0x000000ffff2f7224 */ /* 0x000fe200078e002e */
[----:B------:R-:W-:Y:S01]  /*11120*/  SHF.R.U64 R12, R12, 0x3, RZ ;  /* 0x000000030c0c7819 */ /* 0x000fe200000012ff */
[----:B------:R-:W-:Y:S01]  /*11130*/  UIMAD UR4, UR8, UR13, UR4 ;  /* 0x0000000d080472a4 */ /* 0x000fe2000f8e0204 */
[----:B------:R-:W-:Y:S01]  /*11140*/  SHF.R.U64 R24, R24, 0x3, RZ ;  /* 0x0000000318187819 */ /* 0x000fe200000012ff */
[----:B------:R-:W-:Y:S01]  /*11150*/  UIMAD.WIDE.U32 UR8, UR8, UR12, UR10 ;  /* 0x0000000c080872a5 */ /* 0x000fe2000f8e000a */
[----:B------:R-:W-:Y:S02]  /*11160*/  SHF.R.U64 R28, R28, 0x3, RZ ;  /* 0x000000031c1c7819 */ /* 0x000fe400000012ff */
[----:B------:R-:W-:Y:S02]  /*11170*/  SHF.R.U64 R34, R34, 0x3, RZ ;  /* 0x0000000322227819 */ /* 0x000fe400000012ff */
[----:B------:R-:W-:Y:S01]  /*11180*/  SHF.R.U64 R36, R36, 0x3, RZ ;  /* 0x0000000324247819 */ /* 0x000fe200000012ff */
[----:B-1----:R-:W-:Y:S01]  /*11190*/  @P1 IMAD.HI.U32 R0, R46, R3, RZ ;  /* 0x000000032e001227 */ /* 0x002fe200078e00ff */
[----:B------:R-:W-:Y:S01]  /*111a0*/  SHF.R.U64 R5, R5, 0x3, RZ ;  /* 0x0000000305057819 */ /* 0x000fe200000012ff */
[----:B------:R-:W-:Y:S01]  /*111b0*/  UIADD3 UR4, UR9, UR4, URZ ;  /* 0x0000000409047290 */ /* 0x000fe2000fffe03f */
[----:B------:R-:W-:Y:S01]  /*111c0*/  LOP3.LUT R12, R12, R13, RZ, 0x3c, !PT ;  /* 0x0000000d0c0c7212 */ /* 0x000fe200078e3cff */
[--C-:B------:R-:W-:Y:S01]  /*111d0*/  IMAD.X R13, RZ, RZ, R33.reuse, P5 ;  /* 0x000000ffff0d7224 */ /* 0x100fe200028e0621 */
[----:B0-----:R-:W-:Y:S01]  /*111e0*/  @P1 SHF.R.U32.HI R47, RZ, R49, R0 ;  /* 0x00000031ff2f1219 */ /* 0x001fe20000011600 */
[----:B------:R-:W-:Y:S01]  /*111f0*/  ULDC.64 UR10, c[0x0][0xae0] ;  /* 0x0002b800000a7ab9 */ /* 0x000fe20000000a00 */
        /* <DEDUP_REMOVED lines=9> */
[----:B------:R-:W-:Y:S01]  /*11290*/  IMAD.MOV.U32 R5, RZ, RZ, R33 ;  /* 0x000000ffff057224 */ /* 0x000fe200078e0021 */
[--C-:B------:R-:W-:Y:S01]  /*112a0*/  SHF.R.S32.HI R0, RZ, 0x1f, R47.reuse ;  /* 0x0000001fff007819 */ /* 0x100fe2000001142f */
[----:B------:R-:W-:Y:S01]  /*112b0*/  IMAD.MOV R20, RZ, RZ, -R47 ;  /* 0x000000ffff147224 */ /* 0x000fe200078e0a2f */
[----:B------:R-:W5:Y:S01]  /*112c0*/  LD.E.128 R12, desc[UR52][R12.64] ;  /* 0x000000340c0c7980 */ /* 0x000f62000c101d00 */
[----:B------:R-:W-:-:S02]  /*112d0*/  IMAD.U32 R3, RZ, RZ, UR9 ;  /* 0x00000009ff037e24 */ /* 0x000fc4000f8e00ff */
[----:B------:R-:W-:Y:S01]  /*112e0*/  IMAD R0, R0, UR10, RZ ;  /* 0x0000000a00007c24 */ /* 0x000fe2000f8e02ff */
[----:B------:R-:W5:Y:S01]  /*112f0*/  LD.E.128 R4, desc[UR52][R4.64] ;  /* 0x0000003404047980 */ /* 0x000f62000c101d00 */
[----:B------:R-:W-:Y:S02]  /*11300*/  IMAD R45, R45, R20, R46 ;  /* 0x000000142d2d7224 */ /* 0x000fe400078e022e */
[----:B------:R-:W-:Y:S01]  /*11310*/  IMAD.U32 R2, RZ, RZ, UR8 ;  /* 0x00000008ff027e24 */ /* 0x000fe2000f8e00ff */
[----:B------:R-:W5:Y:S01]  /*11320*/  LD.E.128 R24, desc[UR52][R24.64] ;  /* 0x0000003418187980 */ /* 0x000f62000c101d00 */
[----:B------:R-:W-:Y:S01]  /*11330*/  IMAD.U32 R3, RZ, RZ, UR4 ;  /* 0x00000004ff037e24 */ /* 0x000fe2000f8e00ff */
[----:B------:R-:W-:Y:S02]  /*11340*/  ULDC.64 UR8, c[0x0][0xad8] ;  /* 0x0002b60000087ab9 */ /* 0x000fe40000000a00 */
[----:B------:R-:W5:Y:S01]  /*11350*/  LD.E.128 R28, desc[UR52][R28.64] ;  /* 0x000000341c1c7980 */ /* 0x000f62000c101d00 */
[----:B------:R-:W-:-:S03]  /*11360*/  IMAD R49, R47, UR11, R0 ;  /* 0x0000000b2f317c24 */ /* 0x000fc6000f8e0200 */
[----:B------:R-:W5:Y:S01]  /*11370*/  LD.E.128 R32, desc[UR52][R34.64] ;  /* 0x0000003422207980 */ /* 0x000f62000c101d00 */
[----:B------:R-:W-:-:S03]  /*11380*/  SHF.R.S32.HI R0, RZ, 0x1f, R45 ;  /* 0x0000001fff007819 */ /* 0x000fc6000001142d */
        /* <DEDUP_REMOVED lines=8> */
[----:B------:R-:W-:Y:S02]  /*11410*/  IMAD.IADD R3, R3, 0x1, R49 ;  /* 0x0000000103037824 */ /* 0x000fe400078e0231 */
[----:B------:R-:W-:-:S02]  /*11420*/  IMAD R0, R0, UR8, RZ ;  /* 0x0000000800007c24 */ /* 0x000fc4000f8e02ff */
[----:B------:R-:W-:Y:S02]  /*11430*/  VIADD R51, R198, UR37 ;  /* 0x00000025c6337c36 */ /* 0x000fe40008000000 */
[C---:B------:R-:W-:Y:S02]  /*11440*/  IMAD R49, R45.reuse, UR9, R0 ;  /* 0x000000092d317c24 */ /* 0x040fe4000f8e0200 */
[----:B------:R-:W-:Y:S01]  /*11450*/  IMAD.WIDE.U32 R2, R45, UR8, R2 ;  /* 0x000000082d027c25 */ /* 0x000fe2000f8e0002 */
[----:B------:R-:W-:Y:S01]  /*11460*/  ISETP.GE.AND P2, PT, R51, R44, PT ;  /* 0x0000002c3300720c */ /* 0x000fe20003f46270 */
[----:B------:R-:W-:Y:S02]  /*11470*/  ULDC.64 UR8, c[0x0][0xa80] ;  /* 0x0002a00000087ab9 */ /* 0x000fe40000000a00 */
[----:B------:R-:W-:Y:S02]  /*11480*/  VIADD R21, R21, 0x28820 ;  /* 0x0002882015157836 */ /* 0x000fe40000000000 */
[----:B------:R-:W-:Y:S01]  /*11490*/  VIADD R45, R51, 0x40 ;  /* 0x00000040332d7836 */ /* 0x000fe20000000000 */
[----:B------:R-:W-:Y:S01]  /*114a0*/  LEA R0, P3, R2, UR8, 0x1 ;  /* 0x0000000802007c11 */ /* 0x000fe2000f8608ff */
[----:B------:R-:W-:Y:S01]  /*114b0*/  IMAD.IADD R3, R3, 0x1, R49 ;  /* 0x0000000103037824 */ /* 0x000fe200078e0231 */
[----:B------:R-:W-:-:S02]  /*114c0*/  PRMT R21, RZ, 0x654, R21 ;  /* 0x00000654ff157816 */ /* 0x000fc40000000015 */
[-C--:B------:R-:W-:Y:S02]  /*114d0*/  ISETP.GE.AND P1, PT, R45, R44.reuse, PT ;  /* 0x0000002c2d00720c */ /* 0x080fe40003f26270 */
[----:B------:R-:W-:Y:S01]  /*114e0*/  LEA.HI.X R45, R2, UR9, R3, 0x1, P3 ;  /* 0x00000009022d7c11 */ /* 0x000fe200098f0c03 */
[----:B------:R-:W-:Y:S01]  /*114f0*/  VIADD R47, R51, 0x20 ;  /* 0x00000020332f7836 */ /* 0x000fe20000000000 */
[----:B0-----:R0:W-:Y:S01]  /*11500*/  SYNCS.ARRIVE.TRANS64.RED.A1T0 RZ, [R21+URZ], RZ ;  /* 0x000000ff15ff79a7 */ /* 0x0011e2000810043f */
[----:B------:R1:W2:Y:S01]  /*11510*/  SHFL.IDX PT, R20, R0, RZ, 0x181f ;  /* 0x00181fff00147589 */ /* 0x0002a200000e0000 */
[----:B------:R-:W-:Y:S02]  /*11520*/  BSSY B1, `(.L_x_7508) ;  /* 0x000000d000017945 */ /* 0x000fe40003800000 */
[----:B------:R-:W-:Y:S01]  /*11530*/  ISETP.GE.AND P0, PT, R47, R44, PT ;  /* 0x0000002c2f00720c */ /* 0x000fe20003f06270 */
[----:B0-----:R1:W0:Y:S01]  /*11540*/  SHFL.IDX PT, R21, R45, RZ, 0x181f ;  /* 0x00181fff2d157589 */ /* 0x00122200000e0000 */
[----:B------:R-:W-:Y:S11]  /*11550*/  @P2 BRA `(.L_x_7509) ;  /* 0x0000000000242947 */ /* 0x000ff60003800000 */
[----:B------:R-:W-:Y:S02]  /*11560*/  ULDC UR4, c[0x0][0xac8] ;  /* 0x0002b20000047ab9 */ /* 0x000fe40000000800 */
[----:B------:R-:W-:Y:S02]  /*11570*/  ISETP.GE.AND P2, PT, R18, UR4, PT ;  /* 0x0000000412007c0c */ /* 0x000fe4000bf46270 */
[----:B------:R-:W-:-:S11]  /*11580*/  ISETP.GE.AND P3, PT, R19, UR4, PT ;  /* 0x0000000413007c0c */ /* 0x000fd6000bf66270 */
[CC--:B--2---:R-:W-:Y:S02]  /*11590*/  @!P2 LEA R2, P4, R18.reuse, R20.reuse, 0x1 ;  /* 0x000000141202a211 */ /* 0x0c4fe400078808ff */
[C---:B------:R-:W-:Y:S02]  /*115a0*/  @!P3 LEA R20, P5, R19.reuse, R20, 0x1 ;  /* 0x000000141314b211 */ /* 0x040fe400078a08ff */
[-C--:B0-----:R-:W-:Y:S02]  /*115b0*/  @!P2 LEA.HI.X R3, R18, R21.reuse, R220, 0x1, P4 ;  /* 0x000000151203a211 */ /* 0x081fe400020f0cdc */
[----:B------:R-:W-:-:S03]  /*115c0*/  @!P3 LEA.HI.X R21, R19, R21, R219, 0x1, P5 ;  /* 0x000000151315b211 */ /* 0x000fc600028f0cdb */
[----:B-----5:R3:W-:Y:S04]  /*115d0*/  @!P2 ST.E.128 desc[UR52][R2.64], R4 ;  /* 0x000000040200a985 */ /* 0x0207e8000c101d34 */
[----:B------:R3:W-:Y:S02]  /*115e0*/  @!P3 ST.E.128 desc[UR52][R20.64], R28 ;  /* 0x0000001c1400b985 */ /* 0x0007e4000c101d34 */
.L_x_7509:
[----:B------:R-:W-:Y:S05]  /*115f0*/  BSYNC B1 ;  /* 0x0000000000017941 */ /* 0x000fea0003800000 */
.L_x_7508:
[----:B---3-5:R3:W4:Y:S01]  /*11600*/  SHFL.IDX PT, R5, R45, 0x1, 0x181f ;  /* 0x00381f002d057f89 */ /* 0x02872200000e0000 */
[----:B------:R-:W-:Y:S03]  /*11610*/  BSSY B1, `(.L_x_7510) ;  /* 0x000000c000017945 */ /* 0x000fe60003800000 */
[----:B------:R3:W0:Y:S01]  /*11620*/  SHFL.IDX PT, R4, R0, 0x1, 0x181f ;  /* 0x00381f0000047f89 */ /* 0x00062200000e0000 */
[----:B------:R-:W-:Y:S05]  /*11630*/  @P0 BRA `(.L_x_7511) ;  /* 0x0000000000240947 */ /* 0x000fea0003800000 */
[----:B------:R-:W-:Y:S02]  /*11640*/  ULDC UR4, c[0x0][0xac8] ;  /* 0x0002b20000047ab9 */ /* 0x000fe40000000800 */
[----:B------:R-:W-:Y:S02]  /*11650*/  ISETP.GE.AND P3, PT, R18, UR4, PT ;  /* 0x0000000412007c0c */ /* 0x000fe4000bf66270 */
[----:B------:R-:W-:-:S11]  /*11660*/  ISETP.GE.AND P4, PT, R19, UR4, PT ;  /* 0x0000000413007c0c */ /* 0x000fd6000bf86270 */
[CC--:B0-----:R-:W-:Y:S02]  /*11670*/  @!P3 LEA R2, P0, R18.reuse, R4.reuse, 0x1 ;  /* 0x000000041202b211 */ /* 0x0c1fe400078008ff */
[C---:B------:R-:W-:Y:S02]  /*11680*/  @!P4 LEA R4, P2, R19.reuse, R4, 0x1 ;  /* 0x000000041304c211 */ /* 0x040fe400078408ff */
[-C--:B----4-:R-:W-:Y:S02]  /*11690*/  @!P3 LEA.HI.X R3, R18, R5.reuse, R220, 0x1, P0 ;  /* 0x000000051203b211 */ /* 0x090fe400000f0cdc */
[----:B------:R-:W-:-:S03]  /*116a0*/  @!P4 LEA.HI.X R5, R19, R5, R219, 0x1, P2 ;  /* 0x000000051305c211 */ /* 0x000fc600010f0cdb */
[----:B------:R0:W-:Y:S04]  /*116b0*/  @!P3 ST.E.128 desc[UR52][R2.64], R8 ;  /* 0x000000080200b985 */ /* 0x0001e8000c101d34 */
[----:B------:R0:W-:Y:S02]  /*116c0*/  @!P4 ST.E.128 desc[UR52][R4.64], R32 ;  /* 0x000000200400c985 */ /* 0x0001e4000c101d34 */
.L_x_7511:
[----:B------:R-:W-:Y:S05]  /*116d0*/  BSYNC B1 ;  /* 0x0000000000017941 */ /* 0x000fea0003800000 */
.L_x_7510:
[----:B0---4-:R0:W4:Y:S01]  /*116e0*/  SHFL.IDX PT, R5, R45, 0x2, 0x181f ;  /* 0x00581f002d057f89 */ /* 0x01112200000e0000 */
        /* <DEDUP_REMOVED lines=12> */
.L_x_7513:
[----:B------:R-:W-:Y:S05]  /*117b0*/  BSYNC B1 ;  /* 0x0000000000017941 */ /* 0x000fea0003800000 */
.L_x_7512:
[----:B0-----:R-:W-:Y:S01]  /*117c0*/  VIADD R3, R51, 0x60 ;  /* 0x0000006033037836 */ /* 0x001fe20000000000 */
[----:B-1-3--:R-:W0:Y:S04]  /*117d0*/  SHFL.IDX PT, R45, R45, 0x3, 0x181f ;  /* 0x00781f002d2d7f89 */ /* 0x00ae2800000e0000 */
[----:B------:R-:W-:Y:S01]  /*117e0*/  ISETP.GE.AND P0, PT, R3, R44, PT ;  /* 0x0000002c0300720c */ /* 0x000fe20003f06270 */
[----:B------:R-:W1:-:S12]  /*117f0*/  SHFL.IDX PT, R0, R0, 0x3, 0x181f ;  /* 0x00781f0000007f89 */ /* 0x000e5800000e0000 */
[----:B------:R-:W-:Y:S05]  /*11800*/  @P0 BRA `(.L_x_7514) ;  /* 0x0000001800300947 */ /* 0x000fea0003800000 */
[----:B------:R-:W-:Y:S02]  /*11810*/  ULDC UR4, c[0x0][0xac8] ;  /* 0x0002b20000047ab9 */ /* 0x000fe40000000800 */
[----:B------:R-:W-:-:S13]  /*11820*/  ISETP.GE.AND P1, PT, R18, UR4, PT ;  /* 0x0000000412007c0c */ /* 0x000fda000bf26270 */
[----:B-1----:R-:W-:-:S04]  /*11830*/  @!P1 LEA R2, P0, R18, R0, 0x1 ;  /* 0x0000000012029211 */ /* 0x002fc800078008ff */
[----:B0-----:R-:W-:Y:S02]  /*11840*/  @!P1 LEA.HI.X R3, R18, R45, R220, 0x1, P0 ;  /* 0x0000002d12039211 */ /* 0x001fe400000f0cdc */
[----:B------:R-:W-:-:S03]  /*11850*/  ISETP.GE.AND P0, PT, R19, UR4, PT ;  /* 0x0000000413007c0c */ /* 0x000fc6000bf06270 */
[----:B------:R0:W-:Y:S10]  /*11860*/  @!P1 ST.E.128 desc[UR52][R2.64], R24 ;  /* 0x0000001802009985 */ /* 0x0001f4000c101d34 */
[----:B------:R-:W-:Y:S05]  /*11870*/  @P0 BRA `(.L_x_7514) ;  /* 0x0000001800140947 */ /* 0x000fea0003800000 */
[----:B0-----:R-:W-:-:S04]  /*11880*/  LEA R2, P0, R19, R0, 0x1 ;  /* 0x0000000013027211 */ /* 0x001fc800078008ff */
[----:B------:R-:W-:-:S05]  /*11890*/  LEA.HI.X R3, R19, R45, R219, 0x1, P0 ;  /* 0x0000002d13037211 */ /* 0x000fca00000f0cdb */
[----:B------:R0:W-:Y:S01]  /*118a0*/  ST.E.128 desc[UR52][R2.64], R40 ;  /* 0x0000002802007985 */ /* 0x0001e2000c101d34 */
[----:B------:R-:W-:Y:S05]  /*118b0*/  BRA `(.L_x_7514) ;  /* 0x0000001800047947 */ /* 0x000fea0003800000 */
.L_x_7507:
[----:B------:R-:W-:Y:S01]  /*118c0*/  ULDC.64 UR12, c[0x0][0xb08] ;  /* 0x0002c200000c7ab9 */ /* 0x000fe20000000a00 */
[----:B------:R-:W0:Y:S01]  /*118d0*/  @P1 LDC R0, c[0x0][0xbec] ;  /* 0x0002fb00ff001b82 */ /* 0x000e220000000800 */
[----:B------:R-:W-:Y:S01]  /*118e0*/  UIMAD UR9, UR14, UR12, URZ ;  /* 0x0000000c0e0972a4 */ /* 0x000fe2000f8e023f */
[----:B------:R-:W-:Y:S01]  /*118f0*/  IMAD.MOV.U32 R7, RZ, RZ, R13 ;  /* 0x000000ffff077224 */ /* 0x000fe200078e000d */
[----:B------:R-:W-:Y:S01]  /*11900*/  UIMAD.WIDE.U32 UR10, UR4, UR12, URZ ;  /* 0x0000000c040a72a5 */ /* 0x000fe2000f8e003f */
[----:B------:R-:W-:Y:S01]  /*11910*/  ISETP.GE.AND P0, PT, R11, R44, PT ;  /* 0x0000002c0b00720c */ /* 0x000fe20003f06270 */
[----:B------:R-:W-:Y:S01]  /*11920*/  UIMAD UR9, UR4, UR13, UR9 ;  /* 0x0000000d040972a4 */ /* 0x000fe2000f8e0209 */
[----:B------:R-:W-:Y:S01]  /*11930*/  VIADD R21, R21, 0x28820 ;  /* 0x0002882015157836 */ /* 0x000fe20000000000 */
[----:B------:R-:W-:Y:S01]  /*11940*/  USHF.R.S32.HI UR4, URZ, 0x1f, UR8 ;  /* 0x0000001f3f047899 */ /* 0x000fe20008011408 */
[----:B------:R-:W1:Y:S01]  /*11950*/  @P1 LDC R5, c[0x0][0xbf0] ;  /* 0x0002fc00ff051b82 */ /* 0x000e620000000800 */
[----:B------:R-:W-:Y:S01]  /*11960*/  UIADD3 UR11, UR11, UR9, URZ ;  /* 0x000000090b0b7290 */ /* 0x000fe2000fffe03f */
[----:B------:R-:W-:Y:S01]  /*11970*/  BSSY B1, `(.L_x_7515) ;  /* 0x0000068000017945 */ /* 0x000fe20003800000 */
[----:B------:R-:W-:Y:S01]  /*11980*/  ULDC.64 UR12, c[0x0][0xb38] ;  /* 0x0002ce00000c7ab9 */ /* 0x000fe20000000a00 */
[----:B------:R-:W-:Y:S01]  /*11990*/  PRMT R21, RZ, 0x654, R21 ;  /* 0x00000654ff157816 */ /* 0x000fe20000000015 */
[----:B------:R-:W-:-:S03]  /*119a0*/  UIMAD.WIDE.U32 UR10, UR42, UR12, UR10 ;  /* 0x0000000c2a0a72a5 */ /* 0x000fc6000f8e000a */
[----:B------:R2:W-:Y:S01]  /*119b0*/  SYNCS.ARRIVE.TRANS64.RED.A1T0 RZ, [R21+URZ], RZ ;  /* 0x000000ff15ff79a7 */ /* 0x0005e2000810043f */
[----:B------:R-:W-:-:S03]  /*119c0*/  UIMAD UR11, UR42, UR13, UR11 ;  /* 0x0000000d2a0b72a4 */ /* 0x000fc6000f8e020b */
[----:B------:R-:W-:Y:S02]  /*119d0*/  ULDC.64 UR12, c[0x0][0xb40] ;  /* 0x0002d000000c7ab9 */ /* 0x000fe40000000a00 */
[----:B------:R-:W-:Y:S01]  /*119e0*/  UIMAD UR4, UR4, UR12, URZ ;  /* 0x0000000c040472a4 */ /* 0x000fe2000f8e023f */
[----:B0-----:R-:W-:-:S03]  /*119f0*/  @P1 IMAD.HI.U32 R0, R13, R0, RZ ;  /* 0x000000000d001227 */ /* 0x001fc600078e00ff */
[----:B------:R-:W-:Y:S02]  /*11a00*/  UIMAD UR4, UR8, UR13, UR4 ;  /* 0x0000000d080472a4 */ /* 0x000fe4000f8e0204 */
[----:B------:R-:W-:-:S03]  /*11a10*/  UIMAD.WIDE.U32 UR8, UR8, UR12, UR10 ;  /* 0x0000000c080872a5 */ /* 0x000fc6000f8e000a */
[----:B------:R-:W-:Y:S01]  /*11a20*/  ULDC.64 UR10, c[0x0][0xb48] ;  /* 0x0002d200000a7ab9 */ /* 0x000fe20000000a00 */
[----:B------:R-:W-:Y:S01]  /*11a30*/  UIADD3 UR9, UR9, UR4, URZ ;  /* 0x0000000409097290 */ /* 0x000fe2000fffe03f */
[----:B-1----:R-:W-:-:S03]  /*11a40*/  @P1 SHF.R.U32.HI R7, RZ, R5, R0 ;  /* 0x00000005ff071219 */ /* 0x002fc60000011600 */
[----:B------:R-:W-:Y:S01]  /*11a50*/  UIMAD.WIDE.U32 UR8, UR39, UR10, UR8 ;  /* 0x0000000a270872a5 */ /* 0x000fe2000f8e0008 */
[--C-:B------:R-:W-:Y:S01]  /*11a60*/  SHF.R.S32.HI R0, RZ, 0x1f, R7.reuse ;  /* 0x0000001fff007819 */ /* 0x100fe20000011407 */
[----:B------:R-:W-:Y:S02]  /*11a70*/  IMAD.MOV R4, RZ, RZ, -R7 ;  /* 0x000000ffff047224 */ /* 0x000fe400078e0a07 */
[----:B------:R-:W-:Y:S02]  /*11a80*/  UIMAD UR39, UR39, UR11, UR9 ;  /* 0x0000000b272772a4 */ /* 0x000fe4000f8e0209 */
[----:B------:R-:W-:Y:S01]  /*11a90*/  IMAD R45, R45, R4, R13 ;  /* 0x000000042d2d7224 */ /* 0x000fe200078e020d */
[----:B------:R-:W-:Y:S01]  /*11aa0*/  ULDC.64 UR10, c[0x0][0xb30] ;  /* 0x0002cc00000a7ab9 */ /* 0x000fe20000000a00 */
[----:B------:R-:W-:Y:S02]  /*11ab0*/  IMAD.U32 R5, RZ, RZ, UR9 ;  /* 0x00000009ff057e24 */ /* 0x000fe4000f8e00ff */
[----:B------:R-:W-:-:S02]  /*11ac0*/  IMAD R0, R0, UR10, RZ ;  /* 0x0000000a00007c24 */ /* 0x000fc4000f8e02ff */
        /* <DEDUP_REMOVED lines=13> */
[----:B------:R-:W-:Y:S01]  /*11ba0*/  LEA.HI.X R20, R4, UR9, R5, 0x2, P1 ;  /* 0x0000000904147c11 */ /* 0x000fe200088f1405 */
[----:B------:R0:W1:Y:S04]  /*11bb0*/  SHFL.IDX PT, R24, R0, RZ, 0x1c1f ;  /* 0x001c1fff00187589 */ /* 0x00006800000e0000 */
[----:B--2---:R0:W2:Y:S01]  /*11bc0*/  SHFL.IDX PT, R21, R20, RZ, 0x1c1f ;  /* 0x001c1fff14157589 */ /* 0x0040a200000e0000 */
[----:B------:R-:W-:Y:S05]  /*11bd0*/  @P0 BRA `(.L_x_7516) ;  /* 0x0000000400040947 */ /* 0x000fea0003800000 */
[----:B------:R-:W-:Y:S02]  /*11be0*/  ULDC UR4, c[0x0][0xac8] ;  /* 0x0002b20000047ab9 */ /* 0x000fe40000000800 */
[----:B------:R-:W-:Y:S02]  /*11bf0*/  ISETP.GE.AND P3, PT, R16, UR4, PT ;  /* 0x0000000410007c0c */ /* 0x000fe4000bf66270 */
[----:B------:R-:W-:Y:S02]  /*11c00*/  ISETP.GE.AND P2, PT, R197, UR4, PT ;  /* 0x00000004c5007c0c */ /* 0x000fe4000bf46270 */
[----:B------:R-:W-:Y:S02]  /*11c10*/  ISETP.GE.AND P1, PT, R196, UR4, PT ;  /* 0x00000004c4007c0c */ /* 0x000fe4000bf26270 */
[----:B------:R-:W-:-:S07]  /*11c20*/  ISETP.GE.AND P0, PT, R195, UR4, PT ;  /* 0x00000004c3007c0c */ /* 0x000fce000bf06270 */
[CC--:B-1----:R-:W-:Y:S02]  /*11c30*/  @!P3 LEA R4, P4, R16.reuse, R24.reuse, 0x2 ;  /* 0x000000181004b211 */ /* 0x0c2fe400078810ff */
[-C--:B------:R-:W-:Y:S02]  /*11c40*/  @!P2 LEA R6, P6, R197, R24.reuse, 0x2 ;  /* 0x00000018c506a211 */ /* 0x080fe400078c10ff */
[----:B--2---:R-:W-:Y:S02]  /*11c50*/  @!P3 LEA.HI.X R5, R16, R21, R215, 0x2, P4 ;  /* 0x000000151005b211 */ /* 0x004fe400020f14d7 */
[----:B------:R-:W-:Y:S02]  /*11c60*/  ISETP.GE.AND P4, PT, R193, UR4, PT ;  /* 0x00000004c1007c0c */ /* 0x000fe4000bf86270 */
[----:B------:R-:W-:Y:S01]  /*11c70*/  @!P1 LEA R8, P5, R196, R24, 0x2 ;  /* 0x00000018c4089211 */ /* 0x000fe200078a10ff */
[----:B------:R1:W-:Y:S01]  /*11c80*/  @!P3 ST.E.64 desc[UR52][R4.64], R88 ;  /* 0x000000580400b985 */ /* 0x0003e2000c101b34 */
[----:B------:R-:W-:-:S02]  /*11c90*/  ISETP.GE.AND P3, PT, R194, UR4, PT ;  /* 0x00000004c2007c0c */ /* 0x000fc4000bf66270 */
[-C--:B------:R-:W-:Y:S02]  /*11ca0*/  @!P2 LEA.HI.X R7, R197, R21.reuse, R214, 0x2, P6 ;  /* 0x00000015c507a211 */ /* 0x080fe400030f14d6 */
[C---:B------:R-:W-:Y:S02]  /*11cb0*/  @!P0 LEA R10, P6, R195.reuse, R24, 0x2 ;  /* 0x00000018c30a8211 */ /* 0x040fe400078c10ff */
[-C--:B------:R-:W-:Y:S01]  /*11cc0*/  @!P1 LEA.HI.X R9, R196, R21.reuse, R213, 0x2, P5 ;  /* 0x00000015c4099211 */ /* 0x080fe200028f14d5 */
[----:B------:R2:W-:Y:S01]  /*11cd0*/  @!P2 ST.E.64 desc[UR52][R6.64], R92 ;  /* 0x0000005c0600a985 */ /* 0x0005e2000c101b34 */
[----:B------:R-:W-:Y:S02]  /*11ce0*/  ISETP.GE.AND P5, PT, R192, UR4, PT ;  /* 0x00000004c0007c0c */ /* 0x000fe4000bfa6270 */
[----:B------:R-:W-:Y:S01]  /*11cf0*/  @!P0 LEA.HI.X R11, R195, R21, R212, 0x2, P6 ;  /* 0x00000015c30b8211 */ /* 0x000fe200030f14d4 */
[----:B------:R3:W-:Y:S01]  /*11d00*/  @!P1 ST.E.64 desc[UR52][R8.64], R96 ;  /* 0x0000006008009985 */ /* 0x0007e2000c101b34 */
[----:B------:R-:W-:-:S02]  /*11d10*/  ISETP.GE.AND P2, PT, R191, UR4, PT ;  /* 0x00000004bf007c0c */ /* 0x000fc4000bf46270 */
[-C--:B-1----:R-:W-:Y:S01]  /*11d20*/  @!P3 LEA R4, P6, R194, R24.reuse, 0x2 ;  /* 0x00000018c204b211 */ /* 0x082fe200078c10ff */
[----:B------:R1:W-:Y:S01]  /*11d30*/  @!P0 ST.E.64 desc[UR52][R10.64], R100 ;  /* 0x000000640a008985 */ /* 0x0003e2000c101b34 */
[C---:B------:R-:W-:Y:S02]  /*11d40*/  @!P4 LEA R12, P0, R193.reuse, R24, 0x2 ;  /* 0x00000018c10cc211 */ /* 0x040fe400078010ff */
[----:B------:R-:W-:Y:S02]  /*11d50*/  ISETP.GE.AND P1, PT, R190, UR4, PT ;  /* 0x00000004be007c0c */ /* 0x000fe4000bf26270 */
[-C--:B------:R-:W-:Y:S02]  /*11d60*/  @!P4 LEA.HI.X R13, R193, R21.reuse, R210, 0x2, P0 ;  /* 0x00000015c10dc211 */ /* 0x080fe400000f14d2 */
[----:B------:R-:W-:Y:S02]  /*11d70*/  @!P3 LEA.HI.X R5, R194, R21, R211, 0x2, P6 ;  /* 0x00000015c205b211 */ /* 0x000fe400030f14d3 */
[----:B------:R-:W-:-:S02]  /*11d80*/  ISETP.GE.AND P0, PT, R189, UR4, PT ;  /* 0x00000004bd007c0c */ /* 0x000fc4000bf06270 */
[-C--:B------:R-:W-:Y:S01]  /*11d90*/  @!P5 LEA R14, P6, R192, R24.reuse, 0x2 ;  /* 0x00000018c00ed211 */ /* 0x080fe200078c10ff */
[----:B------:R4:W-:Y:S01]  /*11da0*/  @!P3 ST.E.64 desc[UR52][R4.64], R104 ;  /* 0x000000680400b985 */ /* 0x0009e2000c101b34 */
[----:B------:R-:W-:Y:S02]  /*11db0*/  ISETP.GE.AND P3, PT, R188, UR4, PT ;  /* 0x00000004bc007c0c */ /* 0x000fe4000bf66270 */
        /* <DEDUP_REMOVED lines=13> */
[----:B----4-:R-:W-:Y:S02]  /*11e90*/  @!P3 LEA R4, P5, R188, R24, 0x2 ;  /* 0x00000018bc04b211 */ /* 0x010fe400078a10ff */
        /* <DEDUP_REMOVED lines=9> */
[-C--:B--2---:R-:W-:Y:S02]  /*11f30*/  @!P1 LEA R8, P6, R185, R24.reuse, 0x2 ;  /* 0x00000018b9089211 */ /* 0x084fe400078c10ff */
[----:B------:R-:W-:Y:S01]  /*11f40*/  @!P2 LEA.HI.X R7, R186, R21, R203, 0x2, P3 ;  /* 0x00000015ba07a211 */ /* 0x000fe200018f14cb */
[----:B------:R4:W-:Y:S01]  /*11f50*/  @!P4 ST.E.64 desc[UR52][R12.64], R132 ;  /* 0x000000840c00c985 */ /* 0x0009e2000c101b34 */
[----:B---3--:R-:W-:-:S02]  /*11f60*/  @!P0 LEA R10, P4, R184, R24, 0x2 ;  /* 0x00000018b80a8211 */ /* 0x008fc400078810ff */
        /* <DEDUP_REMOVED lines=8> */
.L_x_7516:
[----:B------:R-:W-:Y:S05]  /*11ff0*/  BSYNC B1 ;  /* 0x0000000000017941 */ /* 0x000fea0003800000 */
.L_x_7515:
[----:B------:R-:W-:Y:S01]  /*12000*/  ISETP.GE.AND P0, PT, R25, R44, PT ;  /* 0x0000002c1900720c */ /* 0x000fe20003f06270 */
[----:B0-----:R-:W0:Y:S04]  /*12010*/  SHFL.IDX PT, R20, R20, 0x1, 0x1c1f ;  /* 0x003c1f0014147f89 */ /* 0x001e2800000e0000 */
[----:B------:R-:W3:Y:S08]  /*12020*/  SHFL.IDX PT, R0, R0, 0x1, 0x1c1f ;  /* 0x003c1f0000007f89 */ /* 0x000ef000000e0000 */
[----:B------:R-:W-:Y:S05]  /*12030*/  @P0 BRA `(.L_x_7514) ;  /* 0x0000001000240947 */ /* 0x000fea0003800000 */
[----:B------:R-:W-:Y:S02]  /*12040*/  ULDC UR4, c[0x0][0xac8] ;  /* 0x0002b20000047ab9 */ /* 0x000fe40000000800 */
[----:B------:R-:W-:Y:S02]  /*12050*/  ISETP.GE.AND P2, PT, R16, UR4, PT ;  /* 0x0000000410007c0c */ /* 0x000fe4000bf46270 */
[----:B------:R-:W-:Y:S02]  /*12060*/  ISETP.GE.AND P1, PT, R197, UR4, PT ;  /* 0x00000004c5007c0c */ /* 0x000fe4000bf26270 */
[----:B------:R-:W-:Y:S02]  /*12070*/  ISETP.GE.AND P0, PT, R196, UR4, PT ;  /* 0x00000004c4007c0c */ /* 0x000fe4000bf06270 */
[----:B------:R-:W-:Y:S02]  /*12080*/  ISETP.GE.AND P4, PT, R194, UR4, PT ;  /* 0x00000004c2007c0c */ /* 0x000fe4000bf86270 */
[----:B------:R-:W-:-:S05]  /*12090*/  ISETP.GE.AND P3, PT, R195, UR4, PT ;  /* 0x00000004c3007c0c */ /* 0x000fca000bf66270 */
[CC--:B---34-:R-:W-:Y:S02]  /*120a0*/  @!P2 LEA R4, P6, R16.reuse, R0.reuse, 0x2 ;  /* 0x000000001004a211 */ /* 0x0d8fe400078c10ff */
[C---:B------:R-:W-:Y:S02]  /*120b0*/  @!P1 LEA R6, P5, R197.reuse, R0, 0x2 ;  /* 0x00000000c5069211 */ /* 0x040fe400078a10ff */
[----:B0-----:R-:W-:Y:S02]  /*120c0*/  @!P2 LEA.HI.X R5, R16, R20, R215, 0x2, P6 ;  /* 0x000000141005a211 */ /* 0x001fe400030f14d7 */
[----:B------:R-:W-:Y:S02]  /*120d0*/  @!P0 LEA R8, P6, R196, R0, 0x2 ;  /* 0x00000000c4088211 */ /* 0x000fe400078c10ff */
[----:B------:R-:W-:Y:S01]  /*120e0*/  @!P1 LEA.HI.X R7, R197, R20, R214, 0x2, P5 ;  /* 0x00000014c5079211 */ /* 0x000fe200028f14d6 */
[----:B------:R0:W-:Y:S01]  /*120f0*/  @!P2 ST.E.64 desc[UR52][R4.64], R2 ;  /* 0x000000020400a985 */ /* 0x0001e2000c101b34 */
[----:B------:R-:W-:-:S02]  /*12100*/  ISETP.GE.AND P5, PT, R193, UR4, PT ;  /* 0x00000004c1007c0c */ /* 0x000fc4000bfa6270 */
[----:B------:R-:W-:Y:S01]  /*12110*/  @!P0 LEA.HI.X R9, R196, R20, R213, 0x2, P6 ;  /* 0x00000014c4098211 */ /* 0x000fe200030f14d5 */
[----:B------:R3:W-:Y:S01]  /*12120*/  @!P1 ST.E.64 desc[UR52][R6.64], R94 ;  /* 0x0000005e06009985 */ /* 0x0007e2000c101b34 */
[----:B------:R-:W-:Y:S02]  /*12130*/  ISETP.GE.AND P2, PT, R192, UR4, PT ;  /* 0x00000004c0007c0c */ /* 0x000fe4000bf46270 */
[-C--:B------:R-:W-:Y:S01]  /*12140*/  @!P3 LEA R10, P6, R195, R0.reuse, 0x2 ;  /* 0x00000000c30ab211 */ /* 0x080fe200078c10ff */
[----:B------:R4:W-:Y:S01]  /*12150*/  @!P0 ST.E.64 desc[UR52][R8.64], R98 ;  /* 0x0000006208008985 */ /* 0x0009e2000c101b34 */
[C---:B------:R-:W-:Y:S02]  /*12160*/  @!P4 LEA R12, P0, R194.reuse, R0, 0x2 ;  /* 0x00000000c20cc211 */ /* 0x040fe400078010ff */
[----:B------:R-:W-:Y:S02]  /*12170*/  ISETP.GE.AND P1, PT, R191, UR4, PT ;  /* 0x00000004bf007c0c */ /* 0x000fe4000bf26270 */
[----:B------:R-:W-:-:S02]  /*12180*/  @!P4 LEA.HI.X R13, R194, R20, R211, 0x2, P0 ;  /* 0x00000014c20dc211 */ /* 0x000fc400000f14d3 */
[----:B------:R-:W-:Y:S02]  /*12190*/  @!P3 LEA.HI.X R11, R195, R20, R212, 0x2, P6 ;  /* 0x00000014c30bb211 */ /* 0x000fe400030f14d4 */
[----:B------:R-:W-:Y:S02]  /*121a0*/  ISETP.GE.AND P0, PT, R190, UR4, PT ;  /* 0x00000004be007c0c */ /* 0x000fe4000bf06270 */
[----:B------:R-:W-:Y:S01]  /*121b0*/  @!P5 LEA R14, P6, R193, R0, 0x2 ;  /* 0x00000000c10ed211 */ /* 0x000fe200078c10ff */
[----:B------:R5:W-:Y:S01]  /*121c0*/  @!P3 ST.E.64 desc[UR52][R10.64], R102 ;  /* 0x000000660a00b985 */ /* 0x000be2000c101b34 */
[----:B------:R-:W-:Y:S02]  /*121d0*/  ISETP.GE.AND P3, PT, R189, UR4, PT ;  /* 0x00000004bd007c0c */ /* 0x000fe4000bf66270 */
[----:B------:R-:W-:Y:S01]  /*121e0*/  @!P5 LEA.HI.X R15, R193, R20, R210, 0x2, P6 ;  /* 0x00000014c10fd211 */ /* 0x000fe200030f14d2 */
[----:B------:R-:W-:Y:S01]  /*121f0*/  @!P4 ST.E.64 desc[UR52][R12.64], R106 ;  /* 0x0000006a0c00c985 */ /* 0x000fe2000c101b34 */
[----:B0-----:R-:W-:-:S03]  /*12200*/  @!P2 LEA R2, P4, R192, R0, 0x2 ;  /* 0x00000000c002a211 */ /* 0x001fc600078810ff */
[----:B------:R-:W-:Y:S01]  /*12210*/  @!P5 ST.E.64 desc[UR52][R14.64], R110 ;  /* 0x0000006e0e00d985 */ /* 0x000fe2000c101b34 */
[C---:B------:R-:W-:Y:S02]  /*12220*/  @!P1 LEA R4, P5, R191.reuse, R0, 0x2 ;  /* 0x00000000bf049211 */ /* 0x040fe400078a10ff */
[----:B------:R-:W-:Y:S02]  /*12230*/  @!P2 LEA.HI.X R3, R192, R20, R209, 0x2, P4 ;  /* 0x00000014c003a211 */ /* 0x000fe400020f14d1 */
[----:B---3--:R-:W-:Y:S02]  /*12240*/  @!P0 LEA R6, P6, R190, R0, 0x2 ;  /* 0x00000000be068211 */ /* 0x008fe400078c10ff */
        /* <DEDUP_REMOVED lines=14> */
[C---:B0-----:R-:W-:Y:S02]  /*12330*/  @!P2 LEA R2, P3, R187.reuse, R0, 0x2 ;  /* 0x00000000bb02a211 */ /* 0x041fe400078610ff */
[----:B------:R-:W-:Y:S02]  /*12340*/  @!P4 LEA.HI.X R11, R188, R20, R205, 0x2, P6 ;  /* 0x00000014bc0bc211 */ /* 0x000fe400030f14cd */
[----:B---3--:R-:W-:Y:S02]  /*12350*/  @!P1 LEA R4, P6, R186, R0, 0x2 ;  /* 0x00000000ba049211 */ /* 0x008fe400078c10ff */
[----:B------:R-:W-:Y:S01]  /*12360*/  @!P2 LEA.HI.X R3, R187, R20, R204, 0x2, P3 ;  /* 0x00000014bb03a211 */ /* 0x000fe200018f14cc */
[----:B------:R0:W-:Y:S01]  /*12370*/  @!P4 ST.E.64 desc[UR52][R10.64], R130 ;  /* 0x000000820a00c985 */ /* 0x0001e2000c101b34 */
[----:B----4-:R-:W-:-:S02]  /*12380*/  @!P0 LEA R6, P4, R185, R0, 0x2 ;  /* 0x00000000b9068211 */ /* 0x010fc400078810ff */
[----:B------:R-:W-:Y:S01]  /*12390*/  @!P5 LEA R12, P3, R184, R0, 0x2 ;  /* 0x00000000b80cd211 */ /* 0x000fe200078610ff */
[----:B------:R0:W-:Y:S01]  /*123a0*/  @!P2 ST.E.64 desc[UR52][R2.64], R134 ;  /* 0x000000860200a985 */ /* 0x0001e2000c101b34 */
[-C--:B------:R-:W-:Y:S02]  /*123b0*/  @!P1 LEA.HI.X R5, R186, R20.reuse, R203, 0x2, P6 ;  /* 0x00000014ba059211 */ /* 0x080fe400030f14cb */
[-C--:B------:R-:W-:Y:S02]  /*123c0*/  @!P0 LEA.HI.X R7, R185, R20.reuse, R202, 0x2, P4 ;  /* 0x00000014b9078211 */ /* 0x080fe400020f14ca */
[----:B------:R-:W-:Y:S01]  /*123d0*/  @!P5 LEA.HI.X R13, R184, R20, R201, 0x2, P3 ;  /* 0x00000014b80dd211 */ /* 0x000fe200018f14c9 */
[----:B------:R0:W-:Y:S04]  /*123e0*/  @!P1 ST.E.64 desc[UR52][R4.64], R138 ;  /* 0x0000008a04009985 */ /* 0x0001e8000c101b34 */
[----:B------:R0:W-:Y:S01]  /*123f0*/  @!P0 ST.E.64 desc[UR52][R6.64], R142 ;  /* 0x0000008e06008985 */ /* 0x0001e2000c101b34 */
[----:B------:R-:W-:-:S03]  /*12400*/  ISETP.GE.AND P0, PT, R23, UR4, PT ;  /* 0x0000000417007c0c */ /* 0x000fc6000bf06270 */
[----:B------:R0:W-:Y:S10]  /*12410*/  @!P5 ST.E.64 desc[UR52][R12.64], R146 ;  /* 0x000000920c00d985 */ /* 0x0001f4000c101b34 */
[----:B-1----:R-:W-:Y:S05]  /*12420*/  @P0 BRA `(.L_x_7514) ;  /* 0x0000000c00280947 */ /* 0x002fea0003800000 */
[----:B0-----:R-:W-:-:S04]  /*12430*/  LEA R2, P0, R23, R0, 0x2 ;  /* 0x0000000017027211 */ /* 0x001fc800078010ff */
[----:B------:R-:W-:-:S05]  /*12440*/  LEA.HI.X R3, R23, R20, R200, 0x2, P0 ;  /* 0x0000001417037211 */ /* 0x000fca00000f14c8 */
[----:B------:R0:W-:Y:S01]  /*12450*/  ST.E.64 desc[UR52][R2.64], R150 ;  /* 0x0000009602007985 */ /* 0x0001e2000c101b34 */
[----:B------:R-:W-:Y:S05]  /*12460*/  BRA `(.L_x_7514) ;  /* 0x0000000c00187947 */ /* 0x000fea0003800000 */
.L_x_7505:
[----:B------:R-:W-:Y:S02]  /*12470*/  ULDC.64 UR8, c[0x0][0xc00] ;  /* 0x0003000000087ab9 */ /* 0x000fe40000000a00 */
[----:B------:R-:W-:-:S04]  /*12480*/  UISETP.NE.U32.AND UP0, UPT, UR8, URZ, UPT ;  /* 0x0000003f0800728c */ /* 0x000fc8000bf05070 */
[----:B------:R-:W-:-:S03]  /*12490*/  UISETP.NE.AND.EX UP0, UPT, UR9, URZ, UPT, UP0 ;  /* 0x0000003f0900728c */ /* 0x000fc6000bf05300 */
[----:B------:R-:W-:Y:S02]  /*124a0*/  ULDC.64 UR8, c[0x0][0xc00] ;  /* 0x0003000000087ab9 */ /* 0x000fe40000000a00 */
[----:B------:R-:W-:Y:S01]  /*124b0*/  UIMAD.WIDE UR8, UR43, 0x4, UR8 ;  /* 0x000000042b0878a5 */ /* 0x000fe2000f8e0208 */
[----:B------:R-:W-:-:S05]  /*124c0*/  PLOP3.LUT P1, PT, PT, PT, UP0, 0x80, 0x0 ;  /* 0x000000000000781c */ /* 0x000fca0003f2f008 */
[----:B------:R-:W-:Y:S02]  /*124d0*/  IMAD.U32 R2, RZ, RZ, UR8 ;  /* 0x00000008ff027e24 */ /* 0x000fe4000f8e00ff */
[----:B------:R-:W-:Y:S01]  /*124e0*/  IMAD.U32 R3, RZ, RZ, UR9 ;  /* 0x00000009ff037e24 */ /* 0x000fe2000f8e00ff */
[----:B------:R-:W-:Y:S02]  /*124f0*/  ULDC.64 UR8, c[0x0][0xc08] ;  /* 0x0003020000087ab9 */ /* 0x000fe40000000a00 */
[----:B------:R-:W-:Y:S01]  /*12500*/  UISETP.NE.U32.AND UP1, UPT, UR8, URZ, UPT ;  /* 0x0000003f0800728c */ /* 0x000fe2000bf25070 */
[----:B------:R-:W-:Y:S02]  /*12510*/  ULDC UR4, c[0x0][0xa88] ;  /* 0x0002a20000047ab9 */ /* 0x000fe40000000800 */
[----:B------:R-:W2:Y:S01]  /*12520*/  @P1 LDG.E R6, desc[UR52][R2.64] ;  /* 0x0000003402061981 */ /* 0x000ea2000c1e1900 */
[----:B------:R-:W-:Y:S01]  /*12530*/  UISETP.NE.AND.EX UP1, UPT, UR9, URZ, UPT, UP1 ;  /* 0x0000003f0900728c */ /* 0x000fe2000bf25310 */
[----:B------:R-:W-:-:S05]  /*12540*/  IMAD.U32 R0, RZ, RZ, UR4 ;  /* 0x00000004ff007e24 */ /* 0x000fca000f8e00ff */
[----:B------:R-:W-:-:S05]  /*12550*/  PLOP3.LUT P2, PT, PT, PT, UP1, 0x80, 0x0 ;  /* 0x000000000000781c */ /* 0x000fca0003f4f018 */
[----:B------:R-:W-:Y:S02]  /*12560*/  @UP1 ULDC.64 UR8, c[0x0][0xc08] ;  /* 0x0003020000081ab9 */ /* 0x000fe40000000a00 */
[----:B------:R-:W-:-:S06]  /*12570*/  @UP1 UIMAD.WIDE UR8, UR43, 0x4, UR8 ;  /* 0x000000042b0818a5 */ /* 0x000fcc000f8e0208 */
[----:B------:R-:W-:Y:S02]  /*12580*/  IMAD.U32 R4, RZ, RZ, UR8 ;  /* 0x00000008ff047e24 */ /* 0x000fe4000f8e00ff */
[----:B------:R-:W-:-:S05]  /*12590*/  IMAD.U32 R5, RZ, RZ, UR9 ;  /* 0x00000009ff057e24 */ /* 0x000fca000f8e00ff */
[----:B------:R0:W5:Y:S01]  /*125a0*/  @P2 LDG.E R0, desc[UR52][R4.64] ;  /* 0x0000003404002981 */ /* 0x000162000c1e1900 */
[----:B------:R-:W-:Y:S01]  /*125b0*/  UISETP.NE.AND UP1, UPT, UR45, URZ, UPT ;  /* 0x0000003f2d00728c */ /* 0x000fe2000bf25270 */
[----:B------:R-:W-:Y:S01]  /*125c0*/  ISETP.GT.AND P0, PT, R221, 0x7f, PT ;  /* 0x0000007fdd00780c */ /* 0x000fe20003f04270 */
[----:B------:R-:W-:-:S09]  /*125d0*/  UMOV UR4, URZ ;  /* 0x0000003f00047c82 */ /* 0x000fd20008000000 */
[----:B------:R-:W-:Y:S01]  /*125e0*/  @!UP1 ULDC UR45, c[0x0][0xad4] ;  /* 0x0002b500002d9ab9 */ /* 0x000fe20000000800 */
[----:B--2---:R-:W-:Y:S01]  /*125f0*/  @P1 R2UR UR4, R6 ;  /* 0x00000000060412ca */ /* 0x004fe200000e0000 */
[----:B0-----:R-:W-:-:S14]  /*12600*/  @P2 BRA `(.L_x_7517) ;  /* 0x0000000000102947 */ /* 0x001fdc0003800000 */
[----:B------:R-:W-:Y:S05]  /*12610*/  @!P1 BRA `(.L_x_7517) ;  /* 0x00000000000c9947 */ /* 0x000fea0003800000 */
[----:B------:R-:W2:Y:S04]  /*12620*/  LDG.E R5, desc[UR52][R2.64] ;  /* 0x0000003402057981 */ /* 0x000ea8000c1e1900 */
[----:B-----5:R-:W2:Y:S02]  /*12630*/  LDG.E R0, desc[UR52][R2.64+0x4] ;  /* 0x0000043402007981 */ /* 0x020ea4000c1e1900 */
[----:B--2---:R-:W-:-:S07]  /*12640*/  IMAD.IADD R0, R0, 0x1, -R5 ;  /* 0x0000000100007824 */ /* 0x004fce00078e0a05 */
.L_x_7517:
[----:B------:R-:W-:Y:S01]  /*12650*/  USHF.R.S32.HI UR13, URZ, 0x1f, UR43 ;  /* 0x0000001f3f0d7899 */ /* 0x000fe2000801142b */
[----:B------:R-:W-:Y:S01]  /*12660*/  BSSY B1, `(.L_x_7518) ;  /* 0x000003a000017945 */ /* 0x000fe20003800000 */
[----:B------:R-:W-:Y:S02]  /*12670*/  USHF.R.S32.HI UR21, URZ, 0x1f, UR4 ;  /* 0x0000001f3f157899 */ /* 0x000fe40008011404 */
        /* <DEDUP_REMOVED lines=11> */
[----:B------:R-:W-:Y:S01]  /*12730*/  UISETP.GT.AND UP0, UPT, UR45, 0x1, UPT ;  /* 0x000000012d00788c */ /* 0x000fe2000bf04270 */
[----:B------:R-:W-:Y:S01]  /*12740*/  IMAD.MOV.U32 R5, RZ, RZ, R4 ;  /* 0x000000ffff057224 */ /* 0x000fe200078e0004 */
[----:B------:R-:W-:Y:S02]  /*12750*/  UMOV UR19, 0x9b8 ;  /* 0x000009b800137882 */ /* 0x000fe40000000000 */
[----:B------:R-:W-:Y:S02]  /*12760*/  USEL UR19, UR19, 0x978, UP0 ;  /* 0x0000097813137887 */ /* 0x000fe40008000000 */
[----:B------:R-:W-:-:S06]  /*12770*/  USEL UR18, UR39, URZ, UP0 ;  /* 0x0000003f27127287 */ /* 0x000fcc0008000000 */
[----:B------:R-:W0:Y:S04]  /*12780*/  @P0 LDC R3, c[0x0][0xbec] ;  /* 0x0002fb00ff030b82 */ /* 0x000e280000000800 */
[----:B------:R-:W-:Y:S01]  /*12790*/  ULDC.64 UR8, c[0x0][UR19+0x218] ;  /* 0x0000860013087abb */ /* 0x000fe20008000a00 */
[----:B------:R-:W-:Y:S01]  /*127a0*/  ULDC.64 UR14, c[0x0][UR19+0x220] ;  /* 0x00008800130e7abb */ /* 0x000fe20008000a00 */
[----:B------:R-:W-:Y:S01]  /*127b0*/  ULDC.64 UR16, c[0x0][UR19+0x228] ;  /* 0x00008a0013107abb */ /* 0x000fe20008000a00 */
[----:B------:R-:W-:Y:S01]  /*127c0*/  UIMAD.WIDE.U32 UR10, UR8, UR42, URZ ;  /* 0x0000002a080a72a5 */ /* 0x000fe2000f8e003f */
[----:B------:R-:W1:Y:S01]  /*127d0*/  @P0 LDC R7, c[0x0][0xbf0] ;  /* 0x0002fc00ff070b82 */ /* 0x000e620000000800 */
[----:B------:R-:W-:Y:S02]  /*127e0*/  UIMAD UR20, UR9, UR42, URZ ;  /* 0x0000002a091472a4 */ /* 0x000fe4000f8e023f */
[----:B------:R-:W-:-:S02]  /*127f0*/  UIMAD UR15, UR15, UR12, URZ ;  /* 0x0000000c0f0f72a4 */ /* 0x000fc4000f8e023f */
[----:B------:R-:W-:Y:S02]  /*12800*/  UIMAD.WIDE.U32 UR22, UR16, UR18, URZ ;  /* 0x00000012101672a5 */ /* 0x000fe4000f8e003f */
[----:B------:R-:W-:Y:S02]  /*12810*/  UIMAD.WIDE.U32 UR8, UR14, UR12, URZ ;  /* 0x0000000c0e0872a5 */ /* 0x000fe4000f8e003f */
[----:B------:R-:W-:Y:S02]  /*12820*/  UIMAD UR16, UR17, UR18, URZ ;  /* 0x00000012111072a4 */ /* 0x000fe4000f8e023f */
[----:B------:R-:W-:Y:S02]  /*12830*/  UIMAD UR15, UR14, UR13, UR15 ;  /* 0x0000000d0e0f72a4 */ /* 0x000fe4000f8e020f */
[----:B------:R-:W-:Y:S02]  /*12840*/  UIADD3 UR10, UP1, UP2, UR8, UR10, UR4 ;  /* 0x0000000a080a7290 */ /* 0x000fe4000fa3e004 */
[----:B------:R-:W-:Y:S01]  /*12850*/  UIADD3 UR16, UR23, UR16, URZ ;  /* 0x0000001017107290 */ /* 0x000fe2000fffe03f */
[----:B0-----:R-:W-:Y:S01]  /*12860*/  @P0 IMAD.HI.U32 R2, R4, R3, RZ ;  /* 0x0000000304020227 */ /* 0x001fe200078e00ff */
[----:B------:R-:W-:-:S02]  /*12870*/  UIADD3 UR20, UR11, UR20, URZ ;  /* 0x000000140b147290 */ /* 0x000fc4000fffe03f */
[----:B------:R-:W-:Y:S01]  /*12880*/  UIADD3 UR15, UR9, UR15, URZ ;  /* 0x0000000f090f7290 */ /* 0x000fe2000fffe03f */
[----:B------:R-:W-:Y:S02]  /*12890*/  IMAD.U32 R3, RZ, RZ, UR23 ;  /* 0x00000017ff037e24 */ /* 0x000fe4000f8e00ff */
[----:B------:R-:W-:Y:S01]  /*128a0*/  IMAD.U32 R6, RZ, RZ, UR16 ;  /* 0x00000010ff067e24 */ /* 0x000fe2000f8e00ff */
[----:B------:R-:W-:Y:S01]  /*128b0*/  ULDC.64 UR8, c[0x0][UR19+0x210] ;  /* 0x0000840013087abb */ /* 0x000fe20008000a00 */
[----:B-1----:R-:W-:Y:S01]  /*128c0*/  @P0 SHF.R.U32.HI R5, RZ, R7, R2 ;  /* 0x00000007ff050219 */ /* 0x002fe20000011602 */
[----:B------:R-:W-:-:S04]  /*128d0*/  IMAD.U32 R2, RZ, RZ, UR22 ;  /* 0x00000016ff027e24 */ /* 0x000fc8000f8e00ff */
[--C-:B------:R-:W-:Y:S01]  /*128e0*/  IMAD.MOV R7, RZ, RZ, -R5.reuse ;  /* 0x000000ffff077224 */ /* 0x100fe200078e0a05 */
[----:B------:R-:W-:Y:S01]  /*128f0*/  IADD3 R2, P0, P1, R5, UR10, R2 ;  /* 0x0000000a05027c10 */ /* 0x000fe2000f91e002 */
[----:B------:R-:W-:Y:S01]  /*12900*/  UIADD3.X UR10, UR15, UR20, UR21, UP1, UP2 ;  /* 0x000000140f0a7290 */ /* 0x000fe20008fe4415 */
[----:B------:R-:W-:Y:S01]  /*12910*/  SHF.R.S32.HI R5, RZ, 0x1f, R5 ;  /* 0x0000001fff057819 */ /* 0x000fe20000011405 */
[----:B------:R-:W-:-:S04]  /*12920*/  IMAD R7, R9, R7, R4 ;  /* 0x0000000709077224 */ /* 0x000fc800078e0204 */
[----:B------:R-:W-:Y:S01]  /*12930*/  IADD3.X R3, R5, UR10, R6, P0, P1 ;  /* 0x0000000a05037c10 */ /* 0x000fe200087e2406 */
[C---:B------:R-:W-:Y:S01]  /*12940*/  IMAD R9, R7.reuse, UR9, RZ ;  /* 0x0000000907097c24 */ /* 0x040fe2000f8e02ff */
[----:B------:R-:W-:Y:S01]  /*12950*/  SHF.R.S32.HI R4, RZ, 0x1f, R7 ;  /* 0x0000001fff047819 */ /* 0x000fe20000011407 */
[----:B------:R-:W-:Y:S01]  /*12960*/  ULDC.64 UR10, c[0x0][0xba8] ;  /* 0x0002ea00000a7ab9 */ /* 0x000fe20000000a00 */
[----:B------:R-:W-:Y:S01]  /*12970*/  @!UP0 ULDC UR10, c[0x0][0xb50] ;  /* 0x0002d400000a8ab9 */ /* 0x000fe20000000800 */
[----:B------:R-:W-:Y:S01]  /*12980*/  IMAD.WIDE.U32 R2, R7, UR8, R2 ;  /* 0x0000000807027c25 */ /* 0x000fe2000f8e0002 */
[----:B------:R-:W-:-:S03]  /*12990*/  @!UP0 ULDC UR11, c[0x0][0xb54] ;  /* 0x0002d500000b8ab9 */ /* 0x000fc60000000800 */
[----:B------:R-:W-:Y:S01]  /*129a0*/  IMAD R9, R4, UR8, R9 ;  /* 0x0000000804097c24 */ /* 0x000fe2000f8e0209 */
[----:B------:R-:W-:-:S03]  /*129b0*/  LEA R4, P0, R2, UR10, 0x2 ;  /* 0x0000000a02047c11 */ /* 0x000fc6000f8010ff */
[----:B------:R-:W-:-:S05]  /*129c0*/  IMAD.IADD R3, R3, 0x1, R9 ;  /* 0x0000000103037824 */ /* 0x000fca00078e0209 */
[----:B------:R-:W-:Y:S01]  /*129d0*/  LEA.HI.X R5, R2, UR11, R3, 0x2, P0 ;  /* 0x0000000b02057c11 */ /* 0x000fe200080f1403 */
[----:B------:R-:W-:-:S05]  /*129e0*/  IMAD.MOV.U32 R3, RZ, RZ, -0x800000 ;  /* 0xff800000ff037424 */ /* 0x000fca00078e00ff */
[----:B------:R0:W-:Y:S02]  /*129f0*/  STG.E desc[UR52][R4.64], R3 ;  /* 0x0000000304007986 */ /* 0x0001e4000c101934 */
.L_x_7519:
[----:B------:R-:W-:Y:S05]  /*12a00*/  BSYNC B1 ;  /* 0x0000000000017941 */ /* 0x000fea0003800000 */
.L_x_7518:
[----:B------:R-:W-:-:S06]  /*12a10*/  UISETP.GT.AND UP0, UPT, UR45, 0x1, UPT ;  /* 0x000000012d00788c */ /* 0x000fcc000bf04270 */
[----:B------:R-:W-:-:S13]  /*12a20*/  PLOP3.LUT P0, PT, PT, PT, UP0, 0x80, 0x0 ;  /* 0x000000000000781c */ /* 0x000fda0003f0f008 */
[----:B------:R-:W-:Y:S05]  /*12a30*/  @P0 BRA `(.L_x_7514) ;  /* 0x0000000400a40947 */ /* 0x000fea0003800000 */
[----:B------:R-:W1:Y:S01]  /*12a40*/  LDC R11, c[0x0][0xbe8] ;  /* 0x0002fa00ff0b7b82 */ /* 0x000e620000000800 */
[----:B------:R-:W-:Y:S01]  /*12a50*/  ULDC.64 UR14, c[0x0][0xaa0] ;  /* 0x0002a800000e7ab9 */ /* 0x000fe20000000a00 */
[----:B------:R-:W-:Y:S01]  /*12a60*/  IMAD R2, R22, 0x20, R198 ;  /* 0x0000002016027824 */ /* 0x000fe200078e02c6 */
[----:B------:R-:W-:Y:S01]  /*12a70*/  UIMAD UR10, UR21, UR14, URZ ;  /* 0x0000000e150a72a4 */ /* 0x000fe2000f8e023f */
[----:B------:R-:W-:Y:S01]  /*12a80*/  BSSY B1, `(.L_x_7520) ;  /* 0x000003a000017945 */ /* 0x000fe20003800000 */
[----:B------:R-:W-:Y:S01]  /*12a90*/  UIMAD.WIDE.U32 UR8, UR4, UR14, URZ ;  /* 0x0000000e040872a5 */ /* 0x000fe2000f8e003f */
[----:B------:R-:W-:Y:S01]  /*12aa0*/  VIADD R6, R2, UR37 ;  /* 0x0000002502067c36 */ /* 0x000fe20008000000 */
[----:B------:R-:W-:-:S03]  /*12ab0*/  UIMAD UR10, UR4, UR15, UR10 ;  /* 0x0000000f040a72a4 */ /* 0x000fc6000f8e020a */
[----:B0-----:R-:W-:Y:S01]  /*12ac0*/  IMAD.MOV.U32 R5, RZ, RZ, R6 ;  /* 0x000000ffff057224 */ /* 0x001fe200078e0006 */
[----:B------:R-:W-:-:S03]  /*12ad0*/  UIADD3 UR9, UR9, UR10, URZ ;  /* 0x0000000a09097290 */ /* 0x000fc6000fffe03f */
[----:B------:R-:W-:Y:S02]  /*12ae0*/  ULDC.64 UR10, c[0x0][0xae8] ;  /* 0x0002ba00000a7ab9 */ /* 0x000fe40000000a00 */
[----:B------:R-:W-:-:S04]  /*12af0*/  UIMAD.WIDE.U32 UR8, UR42, UR10, UR8 ;  /* 0x0000000a2a0872a5 */ /* 0x000fc8000f8e0008 */
[----:B------:R-:W-:-:S03]  /*12b00*/  UIMAD UR9, UR42, UR11, UR9 ;  /* 0x0000000b2a0972a4 */ /* 0x000fc6000f8e0209 */
        /* <DEDUP_REMOVED lines=24> */
[----:B------:R-:W-:Y:S02]  /*12c90*/  VIADD R6, R198, UR37 ;  /* 0x00000025c6067c36 */ /* 0x000fe40008000000 */
[----:B-----5:R-:W-:Y:S02]  /*12ca0*/  IMAD R11, R0, R11, RZ ;  /* 0x0000000b000b7224 */ /* 0x020fe400078e02ff */
[C---:B------:R-:W-:Y:S02]  /*12cb0*/  IMAD R5, R7.reuse, UR9, R4 ;  /* 0x0000000907057c24 */ /* 0x040fe4000f8e0204 */
[----:B------:R-:W-:Y:S01]  /*12cc0*/  IMAD.WIDE.U32 R2, R7, UR8, R2 ;  /* 0x0000000807027c25 */ /* 0x000fe2000f8e0002 */
[----:B------:R-:W-:Y:S01]  /*12cd0*/  ISETP.GE.AND P2, PT, R6, R11, PT ;  /* 0x0000000b0600720c */ /* 0x000fe20003f46270 */
[----:B------:R-:W-:-:S02]  /*12ce0*/  ULDC.64 UR8, c[0x0][0xa80] ;  /* 0x0002a00000087ab9 */ /* 0x000fc40000000a00 */
        /* <DEDUP_REMOVED lines=10> */
[----:B------:R-:W-:Y:S02]  /*12d90*/  ULDC UR4, c[0x0][0xac8] ;  /* 0x0002b20000047ab9 */ /* 0x000fe40000000800 */
        /* <DEDUP_REMOVED lines=8> */
.L_x_7521:
[----:B------:R-:W-:Y:S05]  /*12e20*/  BSYNC B1 ;  /* 0x0000000000017941 */ /* 0x000fea0003800000 */
.L_x_7520:
[----:B--2---:R2:W4:Y:S01]  /*12e30*/  SHFL.IDX PT, R0, R5, 0x1, 0x181f ;  /* 0x00381f0005007f89 */ /* 0x00452200000e0000 */
[----:B------:R-:W-:Y:S03]  /*12e40*/  BSSY B1, `(.L_x_7522) ;  /* 0x000000c000017945 */ /* 0x000fe60003800000 */
[----:B-1-3--:R2:W1:Y:S01]  /*12e50*/  SHFL.IDX PT, R2, R4, 0x1, 0x181f ;  /* 0x00381f0004027f89 */ /* 0x00a46200000e0000 */
[----:B------:R-:W-:Y:S05]  /*12e60*/  @P1 BRA `(.L_x_7523) ;  /* 0x0000000000241947 */ /* 0x000fea0003800000 */
[----:B------:R-:W-:Y:S02]  /*12e70*/  ULDC UR4, c[0x0][0xac8] ;  /* 0x0002b20000047ab9 */ /* 0x000fe40000000800 */
        /* <DEDUP_REMOVED lines=8> */
.L_x_7523:
[----:B------:R-:W-:Y:S05]  /*12f00*/  BSYNC B1 ;  /* 0x0000000000017941 */ /* 0x000fea0003800000 */
.L_x_7522:
[----:B----4-:R4:W0:Y:S01]  /*12f10*/  SHFL.IDX PT, R0, R5, 0x2, 0x181f ;  /* 0x00581f0005007f89 */ /* 0x01082200000e0000 */
        /* <DEDUP_REMOVED lines=12> */
.L_x_7525:
[----:B------:R-:W-:Y:S05]  /*12fe0*/  BSYNC B1 ;  /* 0x0000000000017941 */ /* 0x000fea0003800000 */
.L_x_7524:
[----:B0-----:R-:W-:Y:S01]  /*12ff0*/  VIADD R0, R6, 0x60 ;  /* 0x0000006006007836 */ /* 0x001fe20000000000 */
[----:B--2-4-:R-:W0:Y:S04]  /*13000*/  SHFL.IDX PT, R5, R5, 0x3, 0x181f ;  /* 0x00781f0005057f89 */ /* 0x014e2800000e0000 */
[----:B------:R-:W-:Y:S01]  /*13010*/  ISETP.GE.AND P0, PT, R0, R11, PT ;  /* 0x0000000b0000720c */ /* 0x000fe20003f06270 */
[----:B-1-3--:R1:W2:-:S12]  /*13020*/  SHFL.IDX PT, R2, R4, 0x3, 0x181f ;  /* 0x00781f0004027f89 */ /* 0x00a29800000e0000 */
[----:B-1----:R-:W-:Y:S05]  /*13030*/  @P0 BRA `(.L_x_7514) ;  /* 0x0000000000240947 */ /* 0x002fea0003800000 */
[----:B------:R-:W-:Y:S02]  /*13040*/  ULDC UR4, c[0x0][0xac8] ;  /* 0x0002b20000047ab9 */ /* 0x000fe40000000800 */
[----:B------:R-:W-:Y:S02]  /*13050*/  ISETP.GE.AND P2, PT, R18, UR4, PT ;  /* 0x0000000412007c0c */ /* 0x000fe4000bf46270 */
[----:B------:R-:W-:-:S11]  /*13060*/  ISETP.GE.AND P3, PT, R19, UR4, PT ;  /* 0x0000000413007c0c */ /* 0x000fd6000bf66270 */
[CC--:B--2---:R-:W-:Y:S02]  /*13070*/  @!P2 LEA R6, P0, R18.reuse, R2.reuse, 0x1 ;  /* 0x000000021206a211 */ /* 0x0c4fe400078008ff */
[C---:B------:R-:W-:Y:S02]  /*13080*/  @!P3 LEA R2, P1, R19.reuse, R2, 0x1 ;  /* 0x000000021302b211 */ /* 0x040fe400078208ff */
[-C--:B0-----:R-:W-:Y:S02]  /*13090*/  @!P2 LEA.HI.X R7, R18, R5.reuse, R220, 0x1, P0 ;  /* 0x000000051207a211 */ /* 0x081fe400000f0cdc */
[----:B------:R-:W-:-:S03]  /*130a0*/  @!P3 LEA.HI.X R3, R19, R5, R219, 0x1, P1 ;  /* 0x000000051303b211 */ /* 0x000fc600008f0cdb */
[----:B------:R0:W-:Y:S04]  /*130b0*/  @!P2 ST.E.128 desc[UR52][R6.64], RZ ;  /* 0x000000ff0600a985 */ /* 0x0001e8000c101d34 */
[----:B------:R0:W-:Y:S02]  /*130c0*/  @!P3 ST.E.128 desc[UR52][R2.64], RZ ;  /* 0x000000ff0200b985 */ /* 0x0001e4000c101d34 */
.L_x_7514:
[----:B------:R-:W-:Y:S05]  /*130d0*/  BSYNC B0 ;  /* 0x0000000000007941 */ /* 0x000fea0003800000 */
.L_x_7504:
[----:B------:R-:W-:Y:S02]  /*130e0*/  ULDC UR4, c[0x0][0xc3c] ;  /* 0x00030f0000047ab9 */ /* 0x000fe40000000800 */
[----:B------:R-:W-:-:S06]  /*130f0*/  UISETP.GE.AND UP0, UPT, UR6, UR4, UPT ;  /* 0x000000040600728c */ /* 0x000fcc000bf06270 */
[----:B------:R-:W-:-:S13]  /*13100*/  PLOP3.LUT P0, PT, PT, PT, UP0, 0x80, 0x0 ;  /* 0x000000000000781c */ /* 0x000fda0003f0f008 */
[----:B------:R-:W-:Y:S05]  /*13110*/  @!P0 BRA `(.L_x_7526) ;  /* 0xfffffedc00b88947 */ /* 0x000fea000383ffff */
[----:B------:R-:W-:Y:S05]  /*13120*/  EXIT ;  /* 0x000000000000794d */ /* 0x000fea0003800000 */
.L_x_7421:
        /* <DEDUP_REMOVED lines=20> */
.L_x_7527:
        /* <DEDUP_REMOVED lines=43> */
.L_x_7531:
        /* <DEDUP_REMOVED lines=39> */
.L_x_7529:
        /* <DEDUP_REMOVED lines=12> */
.L_x_7532:
[----:B---34-:R-:W-:Y:S01]  /*13850*/  IMAD R2, R3, UR5, R10 ;  /* 0x0000000503027c24 */ /* 0x018fe2000f8e020a */
[----:B-1----:R-:W-:Y:S01]  /*13860*/  ISETP.NE.AND P0, PT, R8, 0x1, PT ;  /* 0x000000010800780c */ /* 0x002fe20003f05270 */
[----:B------:R-:W-:-:S03]  /*13870*/  VIADD R14, R9, UR4 ;  /* 0x00000004090e7c36 */ /* 0x000fc60008000000 */
[----:B------:R1:W-:Y:S01]  /*13880*/  STL [R1], R2 ;  /* 0x0000000201007387 */ /* 0x0003e20000100800 */
[----:B------:R-:W-:-:S03]  /*13890*/  IADD3 R5, -R2, UR6, RZ ;  /* 0x0000000602057c10 */ /* 0x000fc6000fffe1ff */
[----:B------:R1:W-:Y:S05]  /*138a0*/  STL [R1+0xc], R14 ;  /* 0x00000c0e01007387 */ /* 0x0003ea0000100800 */
[----:B------:R-:W-:Y:S05]  /*138b0*/  @!P0 BRA `(.L_x_7533) ;  /* 0x0000000000e08947 */ /* 0x000fea0003800000 */
[----:B0-2---:R-:W-:Y:S02]  /*138c0*/  IABS R7, R4 ;  /* 0x0000000400077213 */ /* 0x005fe40000000000 */
[----:B------:R-:W-:Y:S02]  /*138d0*/  IABS R9, R8 ;  /* 0x0000000800097213 */ /* 0x000fe40000000000 */
[----:B------:R-:W0:Y:S08]  /*138e0*/  I2F.RP R10, R7 ;  /* 0x00000007000a7306 */ /* 0x000e300000209400 */
[----:B------:R-:W2:Y:S08]  /*138f0*/  I2F.RP R11, R9 ;  /* 0x00000009000b7306 */ /* 0x000eb00000209400 */
[----:B0-----:R-:W1:Y:S08]  /*13900*/  MUFU.RCP R10, R10 ;  /* 0x0000000a000a7308 */ /* 0x001e700000001000 */
[----:B--2---:R-:W-:Y:S01]  /*13910*/  MUFU.RCP R11, R11 ;  /* 0x0000000b000b7308 */ /* 0x004fe20000001000 */
[----:B-1----:R-:W-:Y:S01]  /*13920*/  VIADD R2, R10, 0xffffffe ;  /* 0x0ffffffe0a027836 */ /* 0x002fe20000000000 */
[----:B------:R-:W-:-:S06]  /*13930*/  IABS R10, R4 ;  /* 0x00000004000a7213 */ /* 0x000fcc0000000000 */
[----:B------:R0:W1:Y:S02]  /*13940*/  F2I.FTZ.U32.TRUNC.NTZ R3, R2 ;  /* 0x0000000200037305 */ /* 0x000064000021f000 */
[----:B0-----:R-:W-:Y:S02]  /*13950*/  IMAD.MOV.U32 R2, RZ, RZ, RZ ;  /* 0x000000ffff027224 */ /* 0x001fe400078e00ff */
[----:B-1----:R-:W-:-:S04]  /*13960*/  IMAD.MOV R12, RZ, RZ, -R3 ;  /* 0x000000ffff0c7224 */ /* 0x002fc800078e0a03 */
[----:B------:R-:W-:-:S04]  /*13970*/  IMAD R13, R12, R7, RZ ;  /* 0x000000070c0d7224 */ /* 0x000fc800078e02ff */
[----:B------:R-:W-:Y:S01]  /*13980*/  IMAD.HI.U32 R3, R3, R13, R2 ;  /* 0x0000000d03037227 */ /* 0x000fe200078e0002 */
[----:B------:R-:W-:-:S03]  /*13990*/  IABS R2, R5 ;  /* 0x0000000500027213 */ /* 0x000fc60000000000 */
[----:B------:R-:W-:Y:S02]  /*139a0*/  IMAD.MOV R13, RZ, RZ, -R10 ;  /* 0x000000ffff0d7224 */ /* 0x000fe400078e0a0a */
[----:B------:R-:W-:-:S04]  /*139b0*/  IMAD.HI.U32 R10, R3, R2, RZ ;  /* 0x00000002030a7227 */ /* 0x000fc800078e00ff */
[----:B------:R-:W-:Y:S02]  /*139c0*/  IMAD R2, R10, R13, R2 ;  /* 0x0000000d0a027224 */ /* 0x000fe400078e0202 */
[----:B------:R-:W-:-:S03]  /*139d0*/  VIADD R3, R11, 0xffffffe ;  /* 0x0ffffffe0b037836 */ /* 0x000fc60000000000 */
[----:B------:R-:W-:-:S03]  /*139e0*/  ISETP.GT.U32.AND P1, PT, R7, R2, PT ;  /* 0x000000020700720c */ /* 0x000fc60003f24070 */
[----:B------:R-:W0:Y:S10]  /*139f0*/  F2I.FTZ.U32.TRUNC.NTZ R3, R3 ;  /* 0x0000000300037305 */ /* 0x000e34000021f000 */
[----:B------:R-:W-:-:S02]  /*13a00*/  @!P1 IMAD.IADD R2, R2, 0x1, -R7 ;  /* 0x0000000102029824 */ /* 0x000fc400078e0a07 */
[----:B------:R-:W-:Y:S01]  /*13a10*/  @!P1 VIADD R10, R10, 0x1 ;  /* 0x000000010a0a9836 */ /* 0x000fe20000000000 */
[----:B------:R-:W-:Y:S02]  /*13a20*/  ISETP.NE.AND P1, PT, R4, RZ, PT ;  /* 0x000000ff0400720c */ /* 0x000fe40003f25270 */
[----:B------:R-:W-:Y:S01]  /*13a30*/  ISETP.GE.U32.AND P0, PT, R2, R7, PT ;  /* 0x000000070200720c */ /* 0x000fe20003f06070 */
[----:B0-----:R-:W-:-:S04]  /*13a40*/  IMAD.MOV R2, RZ, RZ, -R3 ;  /* 0x000000ffff027224 */ /* 0x001fc800078e0a03 */
[----:B------:R-:W-:Y:S02]  /*13a50*/  IMAD R7, R2, R9, RZ ;  /* 0x0000000902077224 */ /* 0x000fe400078e02ff */
[----:B------:R-:W-:-:S04]  /*13a60*/  IMAD.MOV.U32 R2, RZ, RZ, RZ ;  /* 0x000000ffff027224 */ /* 0x000fc800078e00ff */
        /* <DEDUP_REMOVED lines=29> */
.L_x_7533:
[----:B-1----:R-:W1:Y:S02]  /*13c40*/  LDC.64 R2, c[0x0][0xc90] ;  /* 0x00032400ff027b82 */ /* 0x002e640000000a00 */
        /* <DEDUP_REMOVED lines=60> */
.L_x_7534:
[----:B01----:R-:W-:-:S05]  /*14010*/  LOP3.LUT R3, RZ, R2, RZ, 0x33, !PT ;  /* 0x00000002ff037212 */ /* 0x003fca00078e33ff */
[----:B------:R-:W-:-:S05]  /*14020*/  IMAD.IADD R2, R4, 0x1, R3 ;  /* 0x0000000104027824 */ /* 0x000fca00078e0203 */
[----:B------:R1:W-:Y:S01]  /*14030*/  STL [R1+0x4], R2 ;  /* 0x0000040201007387 */ /* 0x0003e20000100800 */
[----:B------:R-:W-:Y:S05]  /*14040*/  BRA `(.L_x_7535) ;  /* 0x0000000000107947 */ /* 0x000fea0003800000 */
.L_x_7530:
[----:B------:R-:W-:Y:S01]  /*14050*/  IMAD.U32 R2, RZ, RZ, UR6 ;  /* 0x00000006ff027e24 */ /* 0x000fe2000f8e00ff */
[----:B------:R0:W-:Y:S04]  /*14060*/  STL [R1+0x4], RZ ;  /* 0x000004ff01007387 */ /* 0x0001e80000100800 */
[----:B------:R0:W-:Y:S04]  /*14070*/  STL [R1+0x8], RZ ;  /* 0x000008ff01007387 */ /* 0x0001e80000100800 */
[----:B------:R0:W-:Y:S02]  /*14080*/  STL [R1], R2 ;  /* 0x0000000201007387 */ /* 0x0001e40000100800 */
.L_x_7535:
        /* <DEDUP_REMOVED lines=10> */
.L_x_7528:
        /* <DEDUP_REMOVED lines=20> */
[----:B------:R-:W-:Y:S01]  /*14270*/  LOP3.LUT R0, R0, 0x40, RZ, 0xfc, !PT ;  /* 0x0000004000007812 */ /* 0x000fe200078efcff */
[----:B------:R-:W-:Y:S01]  /*14280*/  ULDC.64 UR38, c[0x0][0x198] ;  /* 0x0000660000267ab9 */ /* 0x000fe20000000a00 */
[----:B------:R-:W-:-:S02]  /*14290*/  LOP3.LUT R3, R3, 0x200, R2, 0xf8, !PT ;  /* 0x0000020003037812 */ /* 0x000fc400078ef802 */
[----:B------:R-:W-:-:S04]  /*142a0*/  SHF.R.U32.HI R2, RZ, 0x3, R4 ;  /* 0x00000003ff027819 */ /* 0x000fc80000011604 */
[----:B------:R-:W-:Y:S01]  /*142b0*/  LOP3.LUT R4, R2, 0x70, R6, 0xf8, !PT ;  /* 0x0000007002047812 */ /* 0x000fe200078ef806 */
[----:B------:R-:W-:Y:S01]  /*142c0*/  IMAD.MOV.U32 R2, RZ, RZ, 0x1 ;  /* 0x00000001ff027424 */ /* 0x000fe200078e00ff */
[----:B----4-:R-:W-:-:S06]  /*142d0*/  ULEA UR4, UR5, UR4, 0x18 ;  /* 0x0000000405047291 */ /* 0x010fcc000f8ec03f */
[----:B------:R-:W-:-:S04]  /*142e0*/  IMAD.U32 R18, RZ, RZ, UR4 ;  /* 0x00000004ff127e24 */ /* 0x000fc8000f8e00ff */
[----:B------:R-:W-:-:S05]  /*142f0*/  IMAD R3, R3, 0x2, R18 ;  /* 0x0000000203037824 */ /* 0x000fca00078e0212 */
[----:B------:R0:W-:Y:S04]  /*14300*/  STL [R1+0x24], R3 ;  /* 0x0000240301007387 */ /* 0x0001e80000100800 */
[----:B------:R0:W-:Y:S04]  /*14310*/  STL [R1+0x44], RZ ;  /* 0x000044ff01007387 */ /* 0x0001e80000100800 */
[----:B------:R0:W-:Y:S02]  /*14320*/  STL [R1+0x10], R2 ;  /* 0x0000100201007387 */ /* 0x0001e40000100800 */
.L_x_7645:
[----:B--23--:R-:W2:Y:S01]  /*14330*/  LDL R9, [R1+0xc] ;  /* 0x00000c0001097983 */ /* 0x00cea20000100800 */
[----:B------:R-:W-:Y:S05]  /*14340*/  YIELD ;  /* 0x0000000000007946 */ /* 0x000fea0003800000 */
[----:B------:R-:W-:Y:S01]  /*14350*/  ULDC.64 UR4, c[0x0][0xa28] ;  /* 0x00028a0000047ab9 */ /* 0x000fe20000000a00 */
[----:B------:R-:W-:Y:S01]  /*14360*/  IMAD.MOV.U32 R0, RZ, RZ, RZ ;  /* 0x000000ffff007224 */ /* 0x000fe200078e00ff */
[----:B------:R-:W-:Y:S01]  /*14370*/  ISETP.NE.U32.AND P0, PT, RZ, UR4, PT ;  /* 0x00000004ff007c0c */ /* 0x000fe2000bf05070 */
[----:B01----:R-:W1:Y:S01]  /*14380*/  LDC.64 R4, c[0x0][0xa00] ;  /* 0x00028000ff047b82 */ /* 0x003e620000000a00 */
[----:B------:R-:W-:Y:S01]  /*14390*/  IMAD.MOV.U32 R10, RZ, RZ, RZ ;  /* 0x000000ffff0a7224 */ /* 0x000fe200078e00ff */
[----:B------:R-:W-:Y:S01]  /*143a0*/  ULDC.64 UR6, c[0x0][0xa08] ;  /* 0x0002820000067ab9 */ /* 0x000fe20000000a00 */
[----:B------:R-:W-:Y:S01]  /*143b0*/  ISETP.NE.AND.EX P0, PT, RZ, UR5, PT, P0 ;  /* 0x00000005ff007c0c */ /* 0x000fe2000bf05300 */
[----:B------:R-:W-:-:S12]  /*143c0*/  ULDC.64 UR4, c[0x0][0xa18] ;  /* 0x0002860000047ab9 */ /* 0x000fd80000000a00 */
[----:B0-----:R-:W2:Y:S02]  /*143d0*/  @P0 LDC.64 R2, c[0x0][0xa28] ;  /* 0x00028a00ff020b82 */ /* 0x001ea40000000a00 */
[----:B--2---:R-:W-:-:S05]  /*143e0*/  @P0 IMAD.WIDE R2, R9, 0x4, R2 ;  /* 0x0000000409020825 */ /* 0x004fca00078e0202 */
[----:B------:R0:W5:Y:S01]  /*143f0*/  @P0 LDG.E R0, desc[UR52][R2.64] ;  /* 0x0000003402000981 */ /* 0x000162000c1e1900 */
[----:B------:R-:W-:Y:S01]  /*14400*/  ISETP.NE.U32.AND P0, PT, RZ, UR4, PT ;  /* 0x00000004ff007c0c */ /* 0x000fe2000bf05070 */
[----:B-1----:R-:W-:Y:S01]  /*14410*/  IMAD.WIDE R4, R9, 0x4, R4 ;  /* 0x0000000409047825 */ /* 0x002fe200078e0204 */
[----:B------:R-:W-:Y:S02]  /*14420*/  ISETP.NE.U32.AND P1, PT, RZ, UR6, PT ;  /* 0x00000006ff007c0c */ /* 0x000fe4000bf25070 */
[----:B------:R-:W-:Y:S01]  /*14430*/  ISETP.NE.AND.EX P2, PT, RZ, UR5, PT, P0 ;  /* 0x00000005ff007c0c */ /* 0x000fe2000bf45300 */
[----:B------:R-:W-:Y:S01]  /*14440*/  ULDC.64 UR4, c[0x0][0xa00] ;  /* 0x0002800000047ab9 */ /* 0x000fe20000000a00 */
[----:B------:R-:W-:Y:S01]  /*14450*/  ISETP.NE.AND.EX P1, PT, RZ, UR7, PT, P1 ;  /* 0x00000007ff007c0c */ /* 0x000fe2000bf25310 */
[----:B------:R-:W-:Y:S01]  /*14460*/  IMAD.MOV.U32 R8, RZ, RZ, RZ ;  /* 0x000000ffff087224 */ /* 0x000fe200078e00ff */
[----:B------:R-:W-:Y:S01]  /*14470*/  ISETP.NE.U32.AND P0, PT, RZ, UR4, PT ;  /* 0x00000004ff007c0c */ /* 0x000fe2000bf05070 */
[----:B0-----:R-:W0:Y:S03]  /*14480*/  LDC.64 R2, c[0x0][0xa08] ;  /* 0x00028200ff027b82 */ /* 0x001e260000000a00 */
        /* <DEDUP_REMOVED lines=21> */
[----:B------:R-:W0:Y:S04]  /*145e0*/  LDG.E R7, desc[UR52][R4.64] ;  /* 0x0000003404077981 */ /* 0x000e28000c1e1900 */
[----:B------:R-:W0:Y:S02]  /*145f0*/  LDG.E R4, desc[UR52][R4.64+0x4] ;  /* 0x0000043404047981 */ /* 0x000e24000c1e1900 */
[----:B0-----:R-:W-:-:S05]  /*14600*/  IMAD.IADD R10, R4, 0x1, -R7 ;  /* 0x00000001040a7824 */ /* 0x001fca00078e0a07 */
[----:B------:R1:W-:Y:S02]  /*14610*/  STL [R1+0x2c], R10 ;  /* 0x00002c0a01007387 */ /* 0x0003e40000100800 */
.L_x_7537:
        /* <DEDUP_REMOVED lines=12> */
[----:B------:R-:W3:Y:S02]  /*146e0*/  LDC.64 R2, c[0x0][0xa20] ;  /* 0x00028800ff027b82 */ /* 0x000ee40000000a00 */
[----:B---3--:R-:W-:-:S05]  /*146f0*/  IMAD.WIDE R2, R9, 0x4, R2 ;  /* 0x0000000409027825 */ /* 0x008fca00078e0202 */
[----:B------:R3:W5:Y:S01]  /*14700*/  LDG.E R6, desc[UR52][R2.64] ;  /* 0x0000003402067981 */ /* 0x000762000c1e1900 */
[----:B------:R-:W-:Y:S05]  /*14710*/  BRA `(.L_x_7539) ;  /* 0x0000000000107947 */ /* 0x000fea0003800000 */
.L_x_7538:
[----:B------:R-:W-:Y:S05]  /*14720*/  @!P1 BRA `(.L_x_7539) ;  /* 0x00000000000c9947 */ /* 0x000fea0003800000 */
[----:B------:R-:W3:Y:S04]  /*14730*/  LDG.E R6, desc[UR52][R2.64] ;  /* 0x0000003402067981 */ /* 0x000ee8000c1e1900 */
[----:B------:R-:W3:Y:S02]  /*14740*/  LDG.E R2, desc[UR52][R2.64+0x4] ;  /* 0x0000043402027981 */ /* 0x000ee4000c1e1900 */
[----:B---3--:R-:W-:-:S07]  /*14750*/  IMAD.IADD R6, R2, 0x1, -R6 ;  /* 0x0000000102067824 */ /* 0x008fce00078e0a06 */
.L_x_7539:
        /* <DEDUP_REMOVED lines=34> */
.L_x_7542:
[----:B------:R-:W-:-:S13]  /*14980*/  ISETP.NE.AND P0, PT, R3, 0x1, PT ;  /* 0x000000010300780c */ /* 0x000fda0003f05270 */
[----:B------:R-:W2:Y:S02]  /*14990*/  @P0 LDC.64 R4, c[0x0][0x9e8] ;  /* 0x00027a00ff040b82 */ /* 0x000ea40000000a00 */
[----:B--2---:R-:W-:-:S05]  /*149a0*/  @P0 IMAD.HI.U32 R4, R8, R4, RZ ;  /* 0x0000000408040227 */ /* 0x004fca00078e00ff */
[----:B------:R-:W-:-:S07]  /*149b0*/  @P0 SHF.R.U32.HI R8, RZ, R5, R4 ;  /* 0x00000005ff080219 */ /* 0x000fce0000011604 */
.L_x_7543:
[----:B------:R-:W-:Y:S05]  /*149c0*/  BSYNC B0 ;  /* 0x0000000000007941 */ /* 0x000fea0003800000 */
.L_x_7541:
[----:B------:R-:W-:-:S05]  /*149d0*/  IMAD R8, R8, R3, R3 ;  /* 0x0000000308087224 */ /* 0x000fca00078e0203 */
[----:B------:R-:W-:-:S07]  /*149e0*/  VIMNMX R2, R2, R8, PT ;  /* 0x0000000802027248 */ /* 0x000fce0003fe0100 */
.L_x_7540:
        /* <DEDUP_REMOVED lines=25> */
.L_x_7546:
[----:B------:R-:W-:-:S13]  /*14b80*/  ISETP.NE.AND P0, PT, R3, 0x1, PT ;  /* 0x000000010300780c */ /* 0x000fda0003f05270 */
[----:B--2---:R-:W2:Y:S02]  /*14b90*/  @P0 LDC.64 R4, c[0x0][0x9e8] ;  /* 0x00027a00ff040b82 */ /* 0x004ea40000000a00 */
[----:B--2---:R-:W-:-:S05]  /*14ba0*/  @P0 IMAD.HI.U32 R4, R6, R4, RZ ;  /* 0x0000000406040227 */ /* 0x004fca00078e00ff */
[----:B------:R-:W-:-:S07]  /*14bb0*/  @P0 SHF.R.U32.HI R6, RZ, R5, R4 ;  /* 0x00000005ff060219 */ /* 0x000fce0000011604 */
.L_x_7547:
[----:B------:R-:W-:Y:S05]  /*14bc0*/  BSYNC B0 ;  /* 0x0000000000007941 */ /* 0x000fea0003800000 */
.L_x_7545:
[----:B------:R-:W-:-:S05]  /*14bd0*/  IMAD R3, R6, R3, RZ ;  /* 0x0000000306037224 */ /* 0x000fca00078e02ff */
[----:B------:R-:W-:-:S07]  /*14be0*/  VIMNMX R2, R2, R3, !PT ;  /* 0x0000000302027248 */ /* 0x000fce0007fe0100 */
.L_x_7544:
        /* <DEDUP_REMOVED lines=44> */
.L_x_7549:
[----:B------:R-:W-:Y:S05]  /*14eb0*/  BSYNC B0 ;  /* 0x0000000000007941 */ /* 0x000fea0003800000 */
.L_x_7548:
        /* <DEDUP_REMOVED lines=15> */
[----:B------:R-:W0:Y:S02]  /*14fb0*/  FLO.U32 R0, UR4 ;  /* 0x0000000400007d00 */ /* 0x000e2400080e0000 */
        /* <DEDUP_REMOVED lines=10> */
.L_x_7551:
        /* <DEDUP_REMOVED lines=20> */
.L_x_7554:
[----:B------:R-:W-:Y:S05]  /*151a0*/  BSYNC B6 ;  /* 0x0000000000067941 */ /* 0x000fea0003800000 */
.L_x_7553:
        /* <DEDUP_REMOVED lines=20> */
.L_x_7557:
        /* <DEDUP_REMOVED lines=15> */
.L_x_7556:
[----:B------:R-:W-:Y:S05]  /*153e0*/  BSYNC B6 ;  /* 0x0000000000067941 */ /* 0x000fea0003800000 */
.L_x_7555:
[----:B------:R-:W3:Y:S01]  /*153f0*/  LDL R0, [R1+0xc] ;  /* 0x00000c0001007983 */ /* 0x000ee20000100800 */
[----:B------:R-:W-:Y:S02]  /*15400*/  ULDC.64 UR4, c[0x0][0x9f8] ;  /* 0x00027e0000047ab9 */ /* 0x000fe40000000a00 */
[----:B------:R-:W-:Y:S01]  /*15410*/  ISETP.NE.U32.AND P0, PT, RZ, UR4, PT ;  /* 0x00000004ff007c0c */ /* 0x000fe2000bf05070 */
[----:B------:R-:W4:Y:S03]  /*15420*/  LDL R17, [R1+0x30] ;  /* 0x0000300001117983 */ /* 0x000f260000100800 */
        /* <DEDUP_REMOVED lines=20> */
.L_x_7661:
        /* <DEDUP_REMOVED lines=11> */
.L_x_7664:
[----:B------:R-:W-:Y:S05]  /*15620*/  @!P6 BRA `(.L_x_7559) ;  /* 0x000000040010e947 */ /* 0x000fea0003800000 */
[----:B------:R-:W-:-:S04]  /*15630*/  ISETP.NE.U32.AND P0, PT, R2, RZ, PT ;  /* 0x000000ff0200720c */ /* 0x000fc80003f05070 */
[----:B------:R-:W-:-:S13]  /*15640*/  ISETP.NE.AND.EX P0, PT, R3, RZ, PT, P0 ;  /* 0x000000ff0300720c */ /* 0x000fda0003f05300 */
[----:B------:R-:W-:Y:S05]  /*15650*/  @!P0 BRA `(.L_x_7561) ;  /* 0x0000000000508947 */ /* 0x000fea0003800000 */
[----:B------:R-:W3:Y:S01]  /*15660*/  LDC R6, c[0x0][0x43c] ;  /* 0x00010f00ff067b82 */ /* 0x000ee20000000800 */
[----:B------:R-:W-:Y:S01]  /*15670*/  IMAD.MOV.U32 R9, RZ, RZ, R0 ;  /* 0x000000ffff097224 */ /* 0x000fe200078e0000 */
[----:B------:R-:W-:-:S03]  /*15680*/  ULDC.64 UR4, c[0x0][0x428] ;  /* 0x00010a0000047ab9 */ /* 0x000fc60000000a00 */
        /* <DEDUP_REMOVED lines=17> */
.L_x_7561:
[----:B---3--:R-:W3:Y:S01]  /*157a0*/  LDL R2, [R1+0x10] ;  /* 0x0000100001027983 */ /* 0x008ee20000100800 */
[----:B-1----:R-:W-:Y:S01]  /*157b0*/  IMAD R0, R19, 0x8, R18 ;  /* 0x0000000813007824 */ /* 0x002fe200078e0212 */
[----:B---3--:R-:W-:-:S04]  /*157c0*/  SHF.L.U32 R2, R2, 0x1f, RZ ;  /* 0x0000001f02027819 */ /* 0x008fc800000006ff */
[----:B------:R-:W1:Y:S02]  /*157d0*/  SYNCS.PHASECHK.TRANS64.TRYWAIT P0, [R0+URZ+0x28840], R2 ;  /* 0x02884002000075a7 */ /* 0x000e64000800017f */
[----:B-1----:R-:W-:Y:S05]  /*157e0*/  @!P0 BRA `(.L_x_7562) ;  /* 0x0000004c00848947 */ /* 0x002fea0003800000 */
.L_x_7665:
        /* <DEDUP_REMOVED lines=11> */
.L_x_7563:
[----:B------:R-:W3:Y:S04]  /*158a0*/  LDL R4, [R1+0x4] ;  /* 0x0000040001047983 */ /* 0x000ee80000100800 */
[----:B------:R-:W4:Y:S04]  /*158b0*/  LDL R3, [R1+0x14] ;  /* 0x0000140001037983 */ /* 0x000f280000100800 */
[----:B-1----:R-:W2:Y:S01]  /*158c0*/  LDL.LU R2, [R1+0x18] ;  /* 0x0000180001027983 */ /* 0x002ea20000300800 */
        /* <DEDUP_REMOVED lines=9> */
[----:B------:R-:W-:-:S04]  /*15960*/  UMOV UR15, 0x40 ;  /* 0x00000040000f7882 */ /* 0x000fc80000000000 */
[----:B------:R-:W-:-:S06]  /*15970*/  UIADD3 UR9, UR9, 0x28830, URZ ;  /* 0x0002883009097890 */ /* 0x000fcc000fffe03f */
[----:B------:R-:W-:Y:S02]  /*15980*/  UIADD3 UR8, UR6, 0x18400, URZ ;  /* 0x0001840006087890 */ /* 0x000fe4000fffe03f */
[----:B------:R-:W-:-:S03]  /*15990*/  UIADD3 UR14, UR6, 0x1c400, URZ ;  /* 0x0001c400060e7890 */ /* 0x000fc6000fffe03f */
[----:B------:R-:W-:Y:S01]  /*159a0*/  UMOV UR6, 0x0 ;  /* 0x0000000000067882 */ /* 0x000fe20000000000 */
[----:B---3--:R-:W-:Y:S02]  /*159b0*/  R2UR UR11, R4 ;  /* 0x00000000040b72ca */ /* 0x008fe400000e0000 */
[----:B----4-:R-:W-:Y:S02]  /*159c0*/  R2UR UR5, R3 ;  /* 0x00000000030572ca */ /* 0x010fe400000e0000 */
[----:B--2---:R-:W-:-:S04]  /*159d0*/  LOP3.LUT R2, R2, 0xfffffffe, RZ, 0xc0, !PT ;  /* 0xfffffffe02027812 */ /* 0x004fc800078ec0ff */
[----:B------:R-:W-:-:S07]  /*159e0*/  @P0 LOP3.LUT R2, R2, 0x1, RZ, 0xfc, !PT ;  /* 0x0000000102020812 */ /* 0x000fce00078efcff */
[----:B------:R-:W-:Y:S01]  /*159f0*/  ULEA UR11, UR11, UR5, 0x7 ;  /* 0x000000050b0b7291 */ /* 0x000fe2000f8e383f */
[----:B------:R3:W-:Y:S01]  /*15a00*/  STL [R1+0x18], R2 ;  /* 0x0000180201007387 */ /* 0x0007e20000100800 */
[----:B------:R-:W-:-:S09]  /*15a10*/  UIADD3.X UR5, URZ, UR39, URZ, UP0, !UPT ;  /* 0x000000273f057290 */ /* 0x000fd200087fe43f */
[----:B------:R1:W-:Y:S02]  /*15a20*/  UTMALDG.4D [UR8], [UR4], desc[UR6] ;  /* 0x00000608040075b4 */ /* 0x0003e40008019000 */
[----:B-1----:R-:W-:Y:S01]  /*15a30*/  UMOV UR8, UR14 ;  /* 0x0000000e00087c82 */ /* 0x002fe20008000000 */
[----:B------:R-:W-:Y:S02]  /*15a40*/  UMOV UR10, UR15 ;  /* 0x0000000f000a7c82 */ /* 0x000fe40008000000 */
[----:B------:R3:W-:Y:S02]  /*15a50*/  UTMALDG.4D [UR8], [UR4], desc[UR6] ;  /* 0x00000608040075b4 */ /* 0x0007e40008019000 */
[----:B---3--:R-:W-:Y:S01]  /*15a60*/  NOP ;  /* 0x0000000000007918 */ /* 0x008fe20000000000 */
.L_x_7559:
[----:B------:R-:W1:Y:S01]  /*15a70*/  LDL.LU R3, [R1+0x3c] ;  /* 0x00003c0001037983 */ /* 0x000e620000300800 */
[----:B------:R-:W-:Y:S05]  /*15a80*/  WARPSYNC.ALL ;  /* 0x0000000000007948 */ /* 0x000fea0003800000 */
[----:B------:R-:W-:Y:S01]  /*15a90*/  ULDC.64 UR4, c[0x0][0x298] ;  /* 0x0000a60000047ab9 */ /* 0x000fe20000000a00 */
        /* <DEDUP_REMOVED lines=28> */
.L_x_7565:
[----:B------:R-:W-:Y:S05]  /*15c60*/  BSYNC B6 ;  /* 0x0000000000067941 */ /* 0x000fea0003800000 */
.L_x_7564:
        /* <DEDUP_REMOVED lines=9> */
[----:B------:R-:W1:Y:S01]  /*15d00*/  S2R R9, SR_TID.X ;  /* 0x0000000000097919 */ /* 0x000e620000002100 */
[----:B------:R-:W-:Y:S01]  /*15d10*/  ULDC.64 UR6, c[0x0][0x280] ;  /* 0x0000a00000067ab9 */ /* 0x000fe20000000a00 */
        /* <DEDUP_REMOVED lines=9> */
[----:B------:R-:W-:Y:S02]  /*15db0*/  ULDC.64 UR4, c[0x0][0x2e0] ;  /* 0x0000b80000047ab9 */ /* 0x000fe40000000a00 */
[----:B------:R-:W-:-:S05]  /*15dc0*/  IMAD R4, R4, UR4, RZ ;  /* 0x0000000404047c24 */ /* 0x000fca000f8e02ff */
[----:B------:R-:W0:Y:S01]  /*15dd0*/  @P0 LDC R6, c[0x0][0x450] ;  /* 0x00011400ff060b82 */ /* 0x000e220000000800 */
[----:B-1----:R-:W-:-:S04]  /*15de0*/  LOP3.LUT R5, R5, 0x7f, RZ, 0xc0, !PT ;  /* 0x0000007f05057812 */ /* 0x002fc800078ec0ff */
[----:B------:R-:W-:-:S04]  /*15df0*/  SHF.R.U32.HI R5, RZ, 0x3, R5 ;  /* 0x00000003ff057819 */ /* 0x000fc80000011605 */
[----:B------:R-:W-:Y:S02]  /*15e00*/  LOP3.LUT R9, R5, 0x70, R9, 0xf8, !PT ;  /* 0x0000007005097812 */ /* 0x000fe400078ef809 */
[----:B------:R-:W1:Y:S01]  /*15e10*/  @P0 LDC R5, c[0x0][0x44c] ;  /* 0x00011300ff050b82 */ /* 0x000e620000000800 */
        /* <DEDUP_REMOVED lines=13> */
[----:B------:R-:W-:Y:S02]  /*15ef0*/  IMAD R5, R5, UR4, RZ ;  /* 0x0000000405057c24 */ /* 0x000fe4000f8e02ff */
[----:B--2---:R-:W-:Y:S02]  /*15f00*/  IMAD.SHL.U32 R9, R9, 0x8, RZ ;  /* 0x0000000809097824 */ /* 0x004fe400078e00ff */
[----:B------:R-:W-:Y:S01]  /*15f10*/  IMAD R0, R0, UR5, R5 ;  /* 0x0000000500007c24 */ /* 0x000fe2000f8e0205 */
[----:B------:R-:W-:Y:S02]  /*15f20*/  ULDC.64 UR4, c[0x0][0x2c8] ;  /* 0x0000b20000047ab9 */ /* 0x000fe40000000a00 */
[----:B------:R-:W-:Y:S01]  /*15f30*/  LOP3.LUT R9, R9, 0x38, RZ, 0xc0, !PT ;  /* 0x0000003809097812 */ /* 0x000fe200078ec0ff */
[----:B------:R-:W-:Y:S01]  /*15f40*/  IMAD.IADD R3, R3, 0x1, R0 ;  /* 0x0000000103037824 */ /* 0x000fe200078e0200 */
[----:B------:R-:W-:Y:S02]  /*15f50*/  SHF.R.S32.HI R0, RZ, 0x1f, R4 ;  /* 0x0000001fff007819 */ /* 0x000fe40000011404 */
[----:B------:R-:W-:Y:S01]  /*15f60*/  LOP3.LUT R9, R9, 0x40, RZ, 0xfc, !PT ;  /* 0x0000004009097812 */ /* 0x000fe200078efcff */
        /* <DEDUP_REMOVED lines=19> */
[----:B------:R-:W3:Y:S03]  /*160a0*/  LDL.LU R6, [R1+0x2c] ;  /* 0x00002c0001067983 */ /* 0x000ee60000300800 */
[----:B--2---:R-:W-:-:S04]  /*160b0*/  IMAD.IADD R0, R8, 0x1, R11 ;  /* 0x0000000108007824 */ /* 0x004fc800078e020b */
[----:B------:R-:W-:Y:S02]  /*160c0*/  VIADD R5, R0, 0x10 ;  /* 0x0000001000057836 */ /* 0x000fe40000000000 */
[----:B---3--:R-:W-:Y:S02]  /*160d0*/  IMAD R2, R6, R7, RZ ;  /* 0x0000000706027224 */ /* 0x008fe400078e02ff */
[----:B------:R-:W0:Y:S04]  /*160e0*/  SHFL.IDX PT, R7, R4, RZ, 0x181f ;  /* 0x00181fff04077589 */ /* 0x000e2800000e0000 */
[----:B------:R-:W1:Y:S01]  /*160f0*/  SHFL.IDX PT, R6, R3, RZ, 0x181f ;  /* 0x00181fff03067589 */ /* 0x000e6200000e0000 */
[-C--:B------:R-:W-:Y:S02]  /*16100*/  ISETP.GE.AND P4, PT, R0, R2.reuse, PT ;  /* 0x000000020000720c */ /* 0x080fe40003f86270 */
[----:B------:R-:W-:-:S02]  /*16110*/  ISETP.GE.AND P2, PT, R5, R2, PT ;  /* 0x000000020500720c */ /* 0x000fc40003f46270 */
[----:B------:R-:W2:Y:S04]  /*16120*/  SHFL.IDX PT, R5, R4, 0x1, 0x181f ;  /* 0x00381f0004057f89 */ /* 0x000ea800000e0000 */
[----:B------:R-:W3:Y:S05]  /*16130*/  SHFL.IDX PT, R8, R3, 0x1, 0x181f ;  /* 0x00381f0003087f89 */ /* 0x000eea00000e0000 */
[----:B0-----:R-:W-:-:S05]  /*16140*/  @!P4 LEA R7, P3, R10, R7, 0x1 ;  /* 0x000000070a07c211 */ /* 0x001fca00078608ff */
[----:B-1----:R-:W-:-:S05]  /*16150*/  @!P4 IMAD.X R6, RZ, RZ, R6, P3 ;  /* 0x000000ffff06c224 */ /* 0x002fca00018e0606 */
[----:B------:R-:W-:-:S04]  /*16160*/  @!P4 LOP3.LUT R7, R7, R6, RZ, 0x3c, !PT ;  /* 0x000000060707c212 */ /* 0x000fc800078e3cff */
[----:B------:R-:W-:-:S04]  /*16170*/  @!P4 LOP3.LUT R6, R7, R6, RZ, 0x3c, !PT ;  /* 0x000000060706c212 */ /* 0x000fc800078e3cff */
[----:B------:R-:W-:-:S05]  /*16180*/  @!P4 LOP3.LUT R7, R7, R6, RZ, 0x3c, !PT ;  /* 0x000000060707c212 */ /* 0x000fca00078e3cff */
[----:B-----5:R-:W-:Y:S04]  /*16190*/  @!P4 LDGSTS.E.BYPASS.LTC128B.128 [R9+0x10400], desc[UR52][R6.64], !P0 ;  /* 0x104000000609cfae */ /* 0x020fe8000c101d74 */
[----:B------:R2:W-:Y:S02]  /*161a0*/  @!P4 LDGSTS.E.BYPASS.LTC128B.128 [R9+0x14400], desc[UR52][R6.64+0x80], !P1 ;  /* 0x144000800609cfae */ /* 0x0005e4000c901d74 */
[----:B--2---:R-:W-:-:S05]  /*161b0*/  @!P2 LEA R7, P3, R10, R5, 0x1 ;  /* 0x000000050a07a211 */ /* 0x004fca00078608ff */
[----:B---3--:R-:W-:-:S05]  /*161c0*/  @!P2 IMAD.X R6, RZ, RZ, R8, P3 ;  /* 0x000000ffff06a224 */ /* 0x008fca00018e0608 */
[----:B------:R-:W-:-:S04]  /*161d0*/  @!P2 LOP3.LUT R7, R7, R6, RZ, 0x3c, !PT ;  /* 0x000000060707a212 */ /* 0x000fc800078e3cff */
[----:B------:R-:W-:Y:S01]  /*161e0*/  @!P2 LOP3.LUT R6, R7, R6, RZ, 0x3c, !PT ;  /* 0x000000060706a212 */ /* 0x000fe200078e3cff */
[----:B------:R-:W-:-:S03]  /*161f0*/  VIADD R5, R0, 0x20 ;  /* 0x0000002000057836 */ /* 0x000fc60000000000 */
        /* <DEDUP_REMOVED lines=54> */
.L_x_7682:
[----:B------:R-:W-:Y:S01]  /*16560*/  VIADD R0, R0, 0x70 ;  /* 0x0000007000007836 */ /* 0x000fe20000000000 */
[----:B------:R-:W-:Y:S04]  /*16570*/  BSSY B0, `(.L_x_7567) ;  /* 0x000000a000007945 */ /* 0x000fe80003800000 */
[----:B------:R-:W-:-:S13]  /*16580*/  ISETP.GE.AND P2, PT, R0, R2, PT ;  /* 0x000000020000720c */ /* 0x000fda0003f46270 */
[----:B------:R-:W-:Y:S05]  /*16590*/  @P2 BRA `(.L_x_7568) ;  /* 0x00000000001c2947 */ /* 0x000fea0003800000 */
[----:B--2---:R-:W-:-:S05]  /*165a0*/  LEA R2, P2, R10, R3, 0x1 ;  /* 0x000000030a027211 */ /* 0x004fca00078408ff */
[----:B01----:R-:W-:-:S05]  /*165b0*/  IMAD.X R3, RZ, RZ, R5, P2 ;  /* 0x000000ffff037224 */ /* 0x003fca00010e0605 */
[----:B------:R-:W-:Y:S01]  /*165c0*/  @!PT LDS RZ, [RZ] ;  /* 0x00000000fffff984 */ /* 0x000fe20000000800 */
[----:B------:R-:W-:Y:S01]  /*165d0*/  @!PT LDS RZ, [RZ] ;  /* 0x00000000fffff984 */ /* 0x000fe20000000800 */
[----:B------:R-:W-:Y:S01]  /*165e0*/  @!PT LDS RZ, [RZ] ;  /* 0x00000000fffff984 */ /* 0x000fe20000000800 */
[----:B------:R3:W-:Y:S04]  /*165f0*/  LDGSTS.E.BYPASS.LTC128B.128 [R9+0x13c00], desc[UR52][R2.64], !P0 ;  /* 0x13c0000002097fae */ /* 0x0007e8000c101d74 */
[----:B------:R3:W-:Y:S02]  /*16600*/  LDGSTS.E.BYPASS.LTC128B.128 [R9+0x17c00], desc[UR52][R2.64+0x80], !P1 ;  /* 0x17c0008002097fae */ /* 0x0007e4000c901d74 */
.L_x_7568:
[----:B------:R-:W-:Y:S05]  /*16610*/  BSYNC B0 ;  /* 0x0000000000007941 */ /* 0x000fea0003800000 */
.L_x_7567:
[----:B------:R-:W-:Y:S01]  /*16620*/  NOP ;  /* 0x0000000000007918 */ /* 0x000fe20000000000 */
[----:B------:R-:W-:Y:S01]  /*16630*/  PLOP3.LUT P0, PT, PT, PT, PT, 0x80, 0x0 ;  /* 0x000000000000781c */ /* 0x000fe20003f0f070 */
[----:B0-----:R-:W-:-:S12]  /*16640*/  VIADD R6, R18, 0x28800 ;  /* 0x0002880012067836 */ /* 0x001fd80000000000 */
.L_x_7569:
        /* <DEDUP_REMOVED lines=18> */
.L_x_7683:
[----:B------:R-:W-:Y:S05]  /*16770*/  BSYNC B0 ;  /* 0x0000000000007941 */ /* 0x000fea0003800000 */
.L_x_7570:
        /* <DEDUP_REMOVED lines=60> */
.L_x_7578:
[----:B------:R-:W-:Y:S01]  /*16b40*/  IMAD R3, R8, 0x8, R18 ;  /* 0x0000000808037824 */ /* 0x000fe200078e0212 */
[----:B------:R-:W-:Y:S01]  /*16b50*/  SHF.L.U32 R2, R10, 0x1f, RZ ;  /* 0x0000001f0a027819 */ /* 0x000fe200000006ff */
[----:B------:R-:W-:Y:S03]  /*16b60*/  BSSY B3, `(.L_x_7579) ;  /* 0x0000003000037945 */ /* 0x000fe60003800000 */
[----:B------:R-:W1:Y:S02]  /*16b70*/  SYNCS.PHASECHK.TRANS64.TRYWAIT P0, [R3+URZ+0x28840], R2 ;  /* 0x02884002030075a7 */ /* 0x000e64000800017f */
[----:B-1----:R-:W-:Y:S05]  /*16b80*/  @!P0 BRA `(.L_x_7580) ;  /* 0x0000004400808947 */ /* 0x002fea0003800000 */
.L_x_7684:
[----:B------:R-:W-:Y:S05]  /*16b90*/  BSYNC B3 ;  /* 0x0000000000037941 */ /* 0x000fea0003800000 */
.L_x_7579:
        /* <DEDUP_REMOVED lines=12> */
.L_x_7582:
[----:B------:R-:W-:Y:S05]  /*16c60*/  BSYNC B3 ;  /* 0x0000000000037941 */ /* 0x000fea0003800000 */
.L_x_7581:
        /* <DEDUP_REMOVED lines=12> */
.L_x_7583:
        /* <DEDUP_REMOVED lines=16> */
.L_x_7584:
        /* <DEDUP_REMOVED lines=16> */
.L_x_7685:
[----:B------:R-:W-:Y:S05]  /*16f30*/  BSYNC B3 ;  /* 0x0000000000037941 */ /* 0x000fea0003800000 */
.L_x_7585:
        /* <DEDUP_REMOVED lines=12> */
.L_x_7588:
[----:B------:R-:W-:Y:S05]  /*17000*/  BSYNC B3 ;  /* 0x0000000000037941 */ /* 0x000fea0003800000 */
.L_x_7587:
        /* <DEDUP_REMOVED lines=13> */
.L_x_7589:
        /* <DEDUP_REMOVED lines=15> */
.L_x_7590:
        /* <DEDUP_REMOVED lines=12> */
.L_x_7577:
[----:B------:R-:W-:Y:S05]  /*17290*/  BSYNC B1 ;  /* 0x0000000000017941 */ /* 0x000fea0003800000 */
.L_x_7576:
[----:B0-----:R-:W2:Y:S01]  /*172a0*/  LDL.LU R0, [R1+0x30] ;  /* 0x0000300001007983 */ /* 0x001ea20000300800 */
[----:B------:R-:W-:-:S03]  /*172b0*/  IMAD.MOV.U32 R19, RZ, RZ, R8 ;  /* 0x000000ffff137224 */ /* 0x000fc600078e0008 */
[----:B------:R0:W-:Y:S02]  /*172c0*/  STL [R1+0x10], R10 ;  /* 0x0000100a01007387 */ /* 0x0001e40000100800 */
[----:B0-2---:R-:W-:-:S07]  /*172d0*/  VIADD R0, R0, 0xfffffffd ;  /* 0xfffffffd00007836 */ /* 0x005fce0000000000 */
.L_x_7575:
[----:B------:R-:W-:Y:S05]  /*172e0*/  BSYNC B2 ;  /* 0x0000000000027941 */ /* 0x000fea0003800000 */
.L_x_7574:
[----:B------:R-:W-:-:S05]  /*172f0*/  VIADD R11, R11, 0xfffffffe ;  /* 0xfffffffe0b0b7836 */ /* 0x000fca0000000000 */
[----:B------:R-:W-:-:S13]  /*17300*/  ISETP.NE.AND P0, PT, R11, R7, PT ;  /* 0x000000070b00720c */ /* 0x000fda0003f05270 */
[----:B------:R-:W-:Y:S05]  /*17310*/  @!P0 BRA `(.L_x_7573) ;  /* 0x0000001000cc8947 */ /* 0x000fea0003800000 */
[----:B------:R-:W-:-:S07]  /*17320*/  IMAD.MOV.U32 R9, RZ, RZ, R17 ;  /* 0x000000ffff097224 */ /* 0x000fce00078e0011 */
.L_x_7621:
        /* <DEDUP_REMOVED lines=35> */
.L_x_7593:
[----:B------:R-:W-:Y:S01]  /*17560*/  IMAD R3, R4, 0x8, R18 ;  /* 0x0000000804037824 */ /* 0x000fe200078e0212 */
[----:B------:R-:W-:Y:S01]  /*17570*/  SHF.L.U32 R2, R5, 0x1f, RZ ;  /* 0x0000001f05027819 */ /* 0x000fe200000006ff */
[----:B------:R-:W-:Y:S03]  /*17580*/  BSSY B2, `(.L_x_7594) ;  /* 0x0000003000027945 */ /* 0x000fe60003800000 */
[----:B------:R-:W1:Y:S02]  /*17590*/  SYNCS.PHASECHK.TRANS64.TRYWAIT P0, [R3+URZ+0x28840], R2 ;  /* 0x02884002030075a7 */ /* 0x000e64000800017f */
[----:B-1----:R-:W-:Y:S05]  /*175a0*/  @!P0 BRA `(.L_x_7595) ;  /* 0x0000003c00208947 */ /* 0x002fea0003800000 */
.L_x_7686:
[----:B------:R-:W-:Y:S05]  /*175b0*/  BSYNC B2 ;  /* 0x0000000000027941 */ /* 0x000fea0003800000 */
.L_x_7594:
        /* <DEDUP_REMOVED lines=12> */
.L_x_7597:
[----:B------:R-:W-:Y:S05]  /*17680*/  BSYNC B2 ;  /* 0x0000000000027941 */ /* 0x000fea0003800000 */
.L_x_7596:
        /* <DEDUP_REMOVED lines=12> */
.L_x_7598:
        /* <DEDUP_REMOVED lines=16> */
.L_x_7599:
        /* <DEDUP_REMOVED lines=16> */
.L_x_7687:
[----:B------:R-:W-:Y:S05]  /*17950*/  BSYNC B2 ;  /* 0x0000000000027941 */ /* 0x000fea0003800000 */
.L_x_7600:
        /* <DEDUP_REMOVED lines=11> */
.L_x_7603:
[----:B------:R-:W-:Y:S05]  /*17a10*/  BSYNC B2 ;  /* 0x0000000000027941 */ /* 0x000fea0003800000 */
.L_x_7602:
        /* <DEDUP_REMOVED lines=12> */
.L_x_7604:
        /* <DEDUP_REMOVED lines=15> */
.L_x_7605:
        /* <DEDUP_REMOVED lines=12> */
.L_x_7592:
[----:B------:R-:W-:Y:S05]  /*17c90*/  BSYNC B1 ;  /* 0x0000000000017941 */ /* 0x000fea0003800000 */
.L_x_7591:
        /* <DEDUP_REMOVED lines=35> */
.L_x_7608:
[----:B------:R-:W-:Y:S01]  /*17ed0*/  IMAD R2, R19, 0x8, R18 ;  /* 0x0000000813027824 */ /* 0x000fe200078e0212 */
[----:B------:R-:W-:Y:S01]  /*17ee0*/  SHF.L.U32 R3, R12, 0x1f, RZ ;  /* 0x0000001f0c037819 */ /* 0x000fe200000006ff */
[----:B------:R-:W-:Y:S03]  /*17ef0*/  BSSY B2, `(.L_x_7609) ;  /* 0x0000003000027945 */ /* 0x000fe60003800000 */
[----:B------:R-:W2:Y:S02]  /*17f00*/  SYNCS.PHASECHK.TRANS64.TRYWAIT P0, [R2+URZ+0x28840], R3 ;  /* 0x02884003020075a7 */ /* 0x000ea4000800017f */
[----:B--2---:R-:W-:Y:S05]  /*17f10*/  @!P0 BRA `(.L_x_7610) ;  /* 0x0000003000ec8947 */ /* 0x004fea0003800000 */
.L_x_7688:
[----:B------:R-:W-:Y:S05]  /*17f20*/  BSYNC B2 ;  /* 0x0000000000027941 */ /* 0x000fea0003800000 */
.L_x_7609:
        /* <DEDUP_REMOVED lines=12> */
.L_x_7612:
[----:B------:R-:W-:Y:S05]  /*17ff0*/  BSYNC B2 ;  /* 0x0000000000027941 */ /* 0x000fea0003800000 */
.L_x_7611:
        /* <DEDUP_REMOVED lines=13> */
.L_x_7613:
        /* <DEDUP_REMOVED lines=16> */
.L_x_7614:
        /* <DEDUP_REMOVED lines=15> */
.L_x_7689:
[----:B------:R-:W-:Y:S05]  /*182c0*/  BSYNC B2 ;  /* 0x0000000000027941 */ /* 0x000fea0003800000 */
.L_x_7615:
        /* <DEDUP_REMOVED lines=11> */
.L_x_7618:
[----:B------:R-:W-:Y:S05]  /*18380*/  BSYNC B2 ;  /* 0x0000000000027941 */ /* 0x000fea0003800000 */
.L_x_7617:
        /* <DEDUP_REMOVED lines=12> */
.L_x_7619:
        /* <DEDUP_REMOVED lines=15> */
.L_x_7620:
        /* <DEDUP_REMOVED lines=12> */
.L_x_7607:
[----:B------:R-:W-:Y:S05]  /*18600*/  BSYNC B1 ;  /* 0x0000000000017941 */ /* 0x000fea0003800000 */
.L_x_7606:
[----:B------:R-:W2:Y:S01]  /*18610*/  LDL R2, [R1+0x20] ;  /* 0x0000200001027983 */ /* 0x000ea20000100800 */
[----:B------:R-:W-:Y:S01]  /*18620*/  VIADD R0, R0, 0xfffffffe ;  /* 0xfffffffe00007836 */ /* 0x000fe20000000000 */
[----:B--2---:R-:W-:-:S13]  /*18630*/  ISETP.GT.AND P0, PT, R7, R2, PT ;  /* 0x000000020700720c */ /* 0x004fda0003f04270 */
[----:B------:R-:W-:Y:S05]  /*18640*/  @P0 BRA `(.L_x_7621) ;  /* 0xffffffec00380947 */ /* 0x000fea000383ffff */
.L_x_7573:
[----:B------:R-:W-:Y:S05]  /*18650*/  BSYNC B0 ;  /* 0x0000000000007941 */ /* 0x000fea0003800000 */
.L_x_7572:
[----:B------:R-:W3:Y:S01]  /*18660*/  S2R R7, SR_TID.X ;  /* 0x0000000000077919 */ /* 0x000ee20000002100 */
[----:B------:R-:W-:Y:S01]  /*18670*/  BSSY B0, `(.L_x_7622) ;  /* 0x0000011000007945 */ /* 0x000fe20003800000 */
[----:B---3--:R-:W-:-:S04]  /*18680*/  LOP3.LUT R7, R7, 0x7f, RZ, 0xc0, !PT ;  /* 0x0000007f07077812 */ /* 0x008fc800078ec0ff */
[----:B------:R-:W-:-:S13]  /*18690*/  ISETP.NE.AND P0, PT, R7, RZ, PT ;  /* 0x000000ff0700720c */ /* 0x000fda0003f05270 */
[----:B------:R-:W-:Y:S05]  /*186a0*/  @P0 BRA `(.L_x_7623) ;  /* 0x0000000000340947 */ /* 0x000fea0003800000 */
[----:B--2---:R-:W2:Y:S01]  /*186b0*/  S2R R3, SR_LANEID ;  /* 0x0000000000037919 */ /* 0x004ea20000000000 */
[----:B------:R-:W-:Y:S02]  /*186c0*/  VOTEU.ANY UR4, UPT, PT ;  /* 0x0000000000047886 */ /* 0x000fe400038e0100 */
[----:B------:R-:W2:Y:S08]  /*186d0*/  FLO.U32 R0, UR4 ;  /* 0x0000000400007d00 */ /* 0x000eb000080e0000 */
[----:B------:R-:W3:Y:S01]  /*186e0*/  POPC R4, UR4 ;  /* 0x0000000400047d09 */ /* 0x000ee20008000000 */
[----:B--2---:R-:W-:-:S02]  /*186f0*/  ISETP.EQ.U32.AND P0, PT, R0, R3, PT ;  /* 0x000000030000720c */ /* 0x004fc40003f02070 */
[----:B------:R-:W3:Y:S11]  /*18700*/  LDC.64 R2, c[0x0][0xc60] ;  /* 0x00031800ff027b82 */ /* 0x000ef60000000a00 */
[----:B---3--:R-:W2:Y:S01]  /*18710*/  @P0 ATOMG.E.ADD.STRONG.GPU PT, R3, desc[UR52][R2.64], R4 ;  /* 0x00000004020309a8 */ /* 0x008ea200081ee1f4 */
[----:B-1----:R-:W1:Y:S02]  /*18720*/  S2R R5, SR_LTMASK ;  /* 0x0000000000057919 */ /* 0x002e640000003900 */
[----:B-1----:R-:W-:-:S06]  /*18730*/  LOP3.LUT R5, R5, UR4, RZ, 0xc0, !PT ;  /* 0x0000000405057c12 */ /* 0x002fcc000f8ec0ff */
[----:B------:R-:W1:Y:S01]  /*18740*/  POPC R5, R5 ;  /* 0x0000000500057309 */ /* 0x000e620000000000 */
[----:B--2---:R-:W1:Y:S02]  /*18750*/  SHFL.IDX PT, R0, R3, R0, 0x1f ;  /* 0x00001f0003007589 */ /* 0x004e6400000e0000 */
[----:B-1----:R-:W-:-:S05]  /*18760*/  IADD3 R0, R0, UR37, R5 ;  /* 0x0000002500007c10 */ /* 0x002fca000fffe005 */
[----:B------:R3:W-:Y:S02]  /*18770*/  STL [R1], R0 ;  /* 0x0000000001007387 */ /* 0x0007e40000100800 */
.L_x_7623:
[----:B------:R-:W-:Y:S05]  /*18780*/  BSYNC B0 ;  /* 0x0000000000007941 */ /* 0x000fea0003800000 */
.L_x_7622:
[----:B---3--:R-:W3:Y:S01]  /*18790*/  LDL R0, [R1+0x18] ;  /* 0x0000180001007983 */ /* 0x008ee20000100800 */
[----:B------:R-:W-:Y:S01]  /*187a0*/  BSSY B0, `(.L_x_7624) ;  /* 0x000003a000007945 */ /* 0x000fe20003800000 */
[----:B---3--:R-:W-:-:S13]  /*187b0*/  LOP3.LUT P0, RZ, R0, 0x1, RZ, 0xc0, !PT ;  /* 0x0000000100ff7812 */ /* 0x008fda000780c0ff */
        /* <DEDUP_REMOVED lines=8> */
.L_x_7690:
[----:B------:R-:W-:Y:S05]  /*18840*/  BSYNC B1 ;  /* 0x0000000000017941 */ /* 0x000fea0003800000 */
.L_x_7626:
        /* <DEDUP_REMOVED lines=9> */
.L_x_7629:
[----:B------:R-:W-:Y:S05]  /*188e0*/  BSYNC B1 ;  /* 0x0000000000017941 */ /* 0x000fea0003800000 */
.L_x_7628:
[----:B--2---:R-:W2:Y:S04]  /*188f0*/  LDL.LU R3, [R1+0x14] ;  /* 0x0000140001037983 */ /* 0x004ea80000300800 */
        /* <DEDUP_REMOVED lines=11> */
.L_x_7630:
        /* <DEDUP_REMOVED lines=15> */
.L_x_7631:
        /* <DEDUP_REMOVED lines=10> */
.L_x_7625:
[----:B------:R-:W-:Y:S05]  /*18b40*/  BSYNC B0 ;  /* 0x0000000000007941 */ /* 0x000fea0003800000 */
.L_x_7624:
[----:B------:R-:W3:Y:S01]  /*18b50*/  LDL.LU R4, [R1+0x10] ;  /* 0x0000100001047983 */ /* 0x000ee20000300800 */
[----:B------:R-:W-:-:S05]  /*18b60*/  VIADD R19, R19, 0x1 ;  /* 0x0000000113137836 */ /* 0x000fca0000000000 */
[----:B------:R-:W-:-:S04]  /*18b70*/  ISETP.NE.AND P0, PT, R19, 0x2, PT ;  /* 0x000000021300780c */ /* 0x000fc80003f05270 */
[----:B------:R-:W-:Y:S02]  /*18b80*/  SEL R0, RZ, 0x1, P0 ;  /* 0x00000001ff007807 */ /* 0x000fe40000000000 */
[----:B------:R-:W-:Y:S02]  /*18b90*/  SEL R19, R19, RZ, P0 ;  /* 0x000000ff13137207 */ /* 0x000fe40000000000 */
[----:B---3--:R-:W-:-:S05]  /*18ba0*/  LOP3.LUT R4, R4, R0, RZ, 0x3c, !PT ;  /* 0x0000000004047212 */ /* 0x008fca00078e3cff */
[----:B------:R3:W-:Y:S02]  /*18bb0*/  STL [R1+0x10], R4 ;  /* 0x0000100401007387 */ /* 0x0007e40000100800 */
.L_x_7552:
[----:B------:R-:W-:Y:S05]  /*18bc0*/  BSYNC B7 ;  /* 0x0000000000077941 */ /* 0x000fea0003800000 */
.L_x_7550:
[----:B----4-:R-:W4:Y:S02]  /*18bd0*/  LDL R0, [R1+0x18] ;  /* 0x0000180001007983 */ /* 0x010f240000100800 */
[----:B----4-:R-:W-:-:S13]  /*18be0*/  LOP3.LUT P0, RZ, R0, 0x2, RZ, 0xc0, !PT ;  /* 0x0000000200ff7812 */ /* 0x010fda000780c0ff */
[----:B------:R-:W-:Y:S05]  /*18bf0*/  @!P0 BRA `(.L_x_7632) ;  /* 0x00000000002c8947 */ /* 0x000fea0003800000 */
[----:B------:R-:W-:Y:S05]  /*18c00*/  WARPSYNC.ALL ;  /* 0x0000000000007948 */ /* 0x000fea0003800000 */
[----:B------:R-:W4:Y:S08]  /*18c10*/  S2UR UR5, SR_CgaCtaId ;  /* 0x00000000000579c3 */ /* 0x000f300000008800 */
[----:B------:R-:W-:Y:S06]  /*18c20*/  BAR.SYNC.DEFER_BLOCKING 0x5, 0x180 ;  /* 0x0146000000007b1d */ /* 0x000fec0000010000 */
[----:B------:R-:W-:-:S02]  /*18c30*/  UMOV UR4, 0x400 ;  /* 0x0000040000047882 */ /* 0x000fc40000000000 */
[----:B----4-:R-:W-:-:S06]  /*18c40*/  ULEA UR4, UR5, UR4, 0x18 ;  /* 0x0000000405047291 */ /* 0x010fcc000f8ec03f */
[----:B------:R-:W-:-:S05]  /*18c50*/  IMAD.U32 R18, RZ, RZ, UR4 ;  /* 0x00000004ff127e24 */ /* 0x000fca000f8e00ff */
[----:B01-3--:R-:W0:Y:S04]  /*18c60*/  LDS.128 R4, [R18+0x288d0] ;  /* 0x0288d00012047984 */ /* 0x00be280000000c00 */
[----:B0-----:R0:W-:Y:S04]  /*18c70*/  STL.64 [R1], R4 ;  /* 0x0000000401007387 */ /* 0x0011e80000100a00 */
[----:B------:R0:W-:Y:S01]  /*18c80*/  STL.64 [R1+0x8], R6 ;  /* 0x0000080601007387 */ /* 0x0001e20000100a00 */
[----:B------:R-:W-:Y:S06]  /*18c90*/  BAR.ARV 0x4, 0x180 ;  /* 0x0106000000007b1d */ /* 0x000fec0000002000 */
[----:B------:R-:W-:Y:S05]  /*18ca0*/  BRA `(.L_x_7633) ;  /* 0x00000010002c7947 */ /* 0x000fea0003800000 */
.L_x_7632:
[----:B------:R-:W4:Y:S01]  /*18cb0*/  S2R R16, SR_TID.X ;  /* 0x0000000000107919 */ /* 0x000f220000002100 */
[----:B------:R-:W-:Y:S01]  /*18cc0*/  UMOV UR4, 0xffffffff ;  /* 0xffffffff00047882 */ /* 0x000fe20000000000 */
[----:B----4-:R-:W-:-:S04]  /*18cd0*/  LOP3.LUT R16, R16, 0x1f, RZ, 0xc0, !PT ;  /* 0x0000001f10107812 */ /* 0x010fc800078ec0ff */
[----:B------:R-:W-:Y:S01]  /*18ce0*/  ISETP.NE.AND P0, PT, R16, 0x1f, PT ;  /* 0x0000001f1000780c */ /* 0x000fe20003f05270 */
[----:B------:R-:W-:-:S12]  /*18cf0*/  BRA.DIV UR4, `(.L_x_7634) ;  /* 0x0000002604b07947 */ /* 0x000fd8000b800000 */
[----:B--2---:R-:W0:Y:S01]  /*18d00*/  LDL.LU R3, [R1] ;  /* 0x0000000001037983 */ /* 0x004e220000300800 */
[----:B------:R-:W-:-:S03]  /*18d10*/  ULDC UR4, c[0x0][0xc3c] ;  /* 0x00030f0000047ab9 */ /* 0x000fc60000000800 */
[----:B-1-3--:R-:W2:Y:S01]  /*18d20*/  LDL R4, [R1+0xc] ;  /* 0x00000c0001047983 */ /* 0x00aea20000100800 */
[----:B0-----:R-:W-:Y:S02]  /*18d30*/  IMAD.MOV.U32 R8, RZ, RZ, R3 ;  /* 0x000000ffff087224 */ /* 0x001fe400078e0003 */
[----:B--2---:R-:W-:-:S05]  /*18d40*/  IMAD.IADD R0, R4, 0x1, R16 ;  /* 0x0000000104007824 */ /* 0x004fca00078e0210 */
[----:B------:R-:W-:-:S13]  /*18d50*/  ISETP.GE.OR P1, PT, R0, UR4, !P0 ;  /* 0x0000000400007c0c */ /* 0x000fda000c726670 */
[----:B------:R-:W0:Y:S08]  /*18d60*/  @!P1 LDC.64 R2, c[0x0][0xc80] ;  /* 0x00032000ff029b82 */ /* 0x000e300000000a00 */
[----:B------:R-:W1:Y:S01]  /*18d70*/  @!P1 LDC.64 R4, c[0x0][0xc78] ;  /* 0x00031e00ff049b82 */ /* 0x000e620000000a00 */
[----:B0-----:R-:W-:-:S05]  /*18d80*/  @!P1 IMAD.WIDE R2, R0, 0x4, R2 ;  /* 0x0000000400029825 */ /* 0x001fca00078e0202 */
[----:B------:R1:W2:Y:S02]  /*18d90*/  @!P1 LDG.E R6, desc[UR52][R2.64] ;  /* 0x0000003402069981 */ /* 0x0002a4000c1e1900 */
[----:B-1----:R-:W-:-:S05]  /*18da0*/  @!P1 IMAD.WIDE R2, R0, 0x4, R4 ;  /* 0x0000000400029825 */ /* 0x002fca00078e0204 */
[----:B------:R-:W3:Y:S01]  /*18db0*/  @!P1 LDG.E R4, desc[UR52][R2.64] ;  /* 0x0000003402049981 */ /* 0x000ee2000c1e1900 */
[----:B------:R-:W-:Y:S01]  /*18dc0*/  IMAD.MOV.U32 R5, RZ, RZ, RZ ;  /* 0x000000ffff057224 */ /* 0x000fe200078e00ff */
[C---:B------:R-:W-:Y:S02]  /*18dd0*/  ISETP.GE.U32.AND P2, PT, R16.reuse, 0x2, PT ;  /* 0x000000021000780c */ /* 0x040fe40003f46070 */
[C---:B------:R-:W-:Y:S01]  /*18de0*/  ISETP.GE.U32.AND P3, PT, R16.reuse, 0x4, PT ;  /* 0x000000041000780c */ /* 0x040fe20003f66070 */
[----:B------:R-:W-:Y:S01]  /*18df0*/  SHFL.IDX PT, R0, R8, RZ, 0x1f ;  /* 0x00001fff08007589 */ /* 0x000fe200000e0000 */
[C---:B------:R-:W-:Y:S02]  /*18e00*/  ISETP.GE.U32.AND P4, PT, R16.reuse, 0x8, PT ;  /* 0x000000081000780c */ /* 0x040fe40003f86070 */
[----:B------:R-:W-:Y:S01]  /*18e10*/  ISETP.GE.U32.AND P5, PT, R16, 0x10, PT ;  /* 0x000000101000780c */ /* 0x000fe20003fa6070 */
[----:B--2---:R-:W-:Y:S01]  /*18e20*/  @!P1 IMAD.MOV.U32 R5, RZ, RZ, R6 ;  /* 0x000000ffff059224 */ /* 0x004fe200078e0006 */
[----:B------:R-:W-:-:S02]  /*18e30*/  CS2R R6, SRZ ;  /* 0x0000000000067805 */ /* 0x000fc4000001ff00 */
[----:B---3--:R-:W-:Y:S01]  /*18e40*/  @!P1 IMAD.MOV.U32 R7, RZ, RZ, R4 ;  /* 0x000000ffff079224 */ /* 0x008fe200078e0004 */
        /* <DEDUP_REMOVED lines=19> */
.L_x_7700:
[----:B------:R-:W-:Y:S02]  /*18f80*/  ULDC UR4, c[0x0][0xc38] ;  /* 0x00030e0000047ab9 */ /* 0x000fe40000000800 */
[----:B------:R-:W-:-:S04]  /*18f90*/  IMAD.U32 R8, RZ, RZ, UR4 ;  /* 0x00000004ff087e24 */ /* 0x000fc8000f8e00ff */
[----:B-1----:R-:W-:-:S04]  /*18fa0*/  IMAD R10, R10, R8, RZ ;  /* 0x000000080a0a7224 */ /* 0x002fc800078e02ff */
[----:B------:R-:W-:-:S05]  /*18fb0*/  IMAD.IADD R4, R9, 0x1, R10 ;  /* 0x0000000109047824 */ /* 0x000fca00078e020a */
[----:B------:R-:W-:-:S13]  /*18fc0*/  ISETP.GT.AND P6, PT, R4, R0, PT ;  /* 0x000000000400720c */ /* 0x000fda0003fc4270 */
[----:B------:R-:W-:Y:S05]  /*18fd0*/  @P6 BRA `(.L_x_7635) ;  /* 0x0000000000ac6947 */ /* 0x000fea0003800000 */
.L_x_7638:
[----:B0-----:R-:W2:Y:S01]  /*18fe0*/  LDL.LU R2, [R1+0xc] ;  /* 0x00000c0001027983 */ /* 0x001ea20000300800 */
[----:B------:R-:W0:Y:S01]  /*18ff0*/  LDC R3, c[0x0][0xc3c] ;  /* 0x00030f00ff037b82 */ /* 0x000e220000000800 */
[----:B--2---:R-:W-:-:S05]  /*19000*/  VIADD R2, R2, 0x1f ;  /* 0x0000001f02027836 */ /* 0x004fca0000000000 */
[----:B0-----:R-:W-:-:S13]  /*19010*/  ISETP.GE.AND P6, PT, R2, R3, PT ;  /* 0x000000030200720c */ /* 0x001fda0003fc6270 */
[----:B------:R-:W-:Y:S05]  /*19020*/  @P6 BRA `(.L_x_7636) ;  /* 0x0000000800e46947 */ /* 0x000fea0003800000 */
[----:B------:R-:W0:Y:S01]  /*19030*/  S2R R5, SR_TID.X ;  /* 0x0000000000057919 */ /* 0x000e220000002100 */
        /* <DEDUP_REMOVED lines=31> */
.L_x_7708:
[----:B------:R-:W-:Y:S02]  /*19230*/  ULDC UR4, c[0x0][0xc38] ;  /* 0x00030e0000047ab9 */ /* 0x000fe40000000800 */
[----:B------:R-:W-:-:S04]  /*19240*/  IMAD.U32 R8, RZ, RZ, UR4 ;  /* 0x00000004ff087e24 */ /* 0x000fc8000f8e00ff */
[----:B-1----:R-:W-:-:S04]  /*19250*/  IMAD R10, R10, R8, RZ ;  /* 0x000000080a0a7224 */ /* 0x002fc800078e02ff */
[----:B------:R-:W-:-:S05]  /*19260*/  IMAD.IADD R4, R10, 0x1, R4 ;  /* 0x000000010a047824 */ /* 0x000fca00078e0204 */
[----:B------:R-:W-:-:S13]  /*19270*/  ISETP.GT.AND P6, PT, R4, R0, PT ;  /* 0x000000000400720c */ /* 0x000fda0003fc4270 */
[----:B------:R-:W-:Y:S05]  /*19280*/  @!P6 BRA `(.L_x_7638) ;  /* 0xfffffffc0054e947 */ /* 0x000fea000383ffff */
.L_x_7635:
        /* <DEDUP_REMOVED lines=12> */
.L_x_7713:
[----:B------:R-:W-:-:S13]  /*19350*/  ISETP.NE.AND P0, PT, R3, RZ, PT ;  /* 0x000000ff0300720c */ /* 0x000fda0003f05270 */
[----:B------:R-:W-:Y:S05]  /*19360*/  @!P0 BRA `(.L_x_7640) ;  /* 0x0000000000108947 */ /* 0x000fea0003800000 */
[----:B------:R-:W-:Y:S01]  /*19370*/  UMOV UR4, 0xffffffff ;  /* 0xffffffff00047882 */ /* 0x000fe20000000000 */
[----:B---3--:R-:W-:Y:S02]  /*19380*/  VIADD R9, R9, 0xffffffff ;  /* 0xffffffff09097836 */ /* 0x008fe40000000000 */
[----:B------:R-:W-:Y:S05]  /*19390*/  BRA.DIV UR4, `(.L_x_7641) ;  /* 0x0000002a047c7947 */ /* 0x000fea000b800000 */
[----:B------:R1:W2:Y:S02]  /*193a0*/  SHFL.IDX PT, R6, R2, R9, 0x1f ;  /* 0x00001f0902067589 */ /* 0x0002a400000e0000 */
.L_x_7640:
[----:B--2---:R-:W-:Y:S01]  /*193b0*/  IMAD R3, R6, R8, R10 ;  /* 0x0000000806037224 */ /* 0x004fe200078e020a */
[----:B------:R-:W-:-:S03]  /*193c0*/  ISETP.NE.AND P0, PT, R7, 0x1, PT ;  /* 0x000000010700780c */ /* 0x000fc60003f05270 */
[----:B------:R-:W-:Y:S01]  /*193d0*/  IMAD.IADD R0, R0, 0x1, -R3 ;  /* 0x0000000100007824 */ /* 0x000fe200078e0a03 */
[----:B------:R2:W-:Y:S09]  /*193e0*/  STL [R1], R3 ;  /* 0x0000000301007387 */ /* 0x0005f20000100800 */
[----:B------:R-:W-:Y:S05]  /*193f0*/  @!P0 BRA `(.L_x_7642) ;  /* 0x0000000000e48947 */ /* 0x000fea0003800000 */
[----:B0--3--:R-:W-:-:S04]  /*19400*/  IABS R5, R4 ;  /* 0x0000000400057213 */ /* 0x009fc80000000000 */
[----:B------:R-:W0:Y:S08]  /*19410*/  I2F.RP R6, R5 ;  /* 0x0000000500067306 */ /* 0x000e300000209400 */
[----:B0-----:R-:W1:Y:S02]  /*19420*/  MUFU.RCP R6, R6 ;  /* 0x0000000600067308 */ /* 0x001e640000001000 */
[----:B-1----:R-:W-:-:S06]  /*19430*/  VIADD R9, R6, 0xffffffe ;  /* 0x0ffffffe06097836 */ /* 0x002fcc0000000000 */
[----:B--2---:R-:W0:Y:S02]  /*19440*/  F2I.FTZ.U32.TRUNC.NTZ R3, R9 ;  /* 0x0000000900037305 */ /* 0x004e24000021f000 */
        /* <DEDUP_REMOVED lines=39> */
[----:B------:R-:W-:Y:S01]  /*196c0*/  IMAD.MOV R5, RZ, RZ, -R3 ;  /* 0x000000ffff057224 */ /* 0x000fe200078e0a03 */
[----:B------:R-:W-:-:S03]  /*196d0*/  LOP3.LUT R2, R3, R7, RZ, 0x3c, !PT ;  /* 0x0000000703027212 */ /* 0x000fc600078e3cff */
[----:B------:R-:W-:Y:S01]  /*196e0*/  IMAD R0, R4, R5, R0 ;  /* 0x0000000504007224 */ /* 0x000fe200078e0200 */
        /* <DEDUP_REMOVED lines=10> */
.L_x_7642:
[----:B0--3--:R-:W3:Y:S01]  /*19790*/  LDL R5, [R1+0xc] ;  /* 0x00000c0001057983 */ /* 0x009ee20000100800 */
[----:B-12---:R-:W3:Y:S02]  /*197a0*/  LDC.64 R2, c[0x0][0xc90] ;  /* 0x00032400ff027b82 */ /* 0x006ee40000000a00 */
[----:B---3--:R-:W-:-:S05]  /*197b0*/  IMAD.WIDE R2, R5, 0x4, R2 ;  /* 0x0000000405027825 */ /* 0x008fca00078e0202 */
        /* <DEDUP_REMOVED lines=60> */
.L_x_7643:
[----:B0-----:R-:W-:-:S05]  /*19b80*/  LOP3.LUT R3, RZ, R0, RZ, 0x33, !PT ;  /* 0x00000000ff037212 */ /* 0x001fca00078e33ff */
[----:B------:R-:W-:-:S05]  /*19b90*/  IMAD.IADD R0, R4, 0x1, R3 ;  /* 0x0000000104007824 */ /* 0x000fca00078e0203 */
[----:B------:R0:W-:Y:S01]  /*19ba0*/  STL [R1+0x4], R0 ;  /* 0x0000040001007387 */ /* 0x0001e20000100800 */
[----:B------:R-:W-:Y:S05]  /*19bb0*/  BRA `(.L_x_7644) ;  /* 0x0000000000287947 */ /* 0x000fea0003800000 */
.L_x_7636:
        /* <DEDUP_REMOVED lines=10> */
.L_x_7644:
[----:B-1----:R-:W2:Y:S04]  /*19c60*/  LDL R3, [R1+0x8] ;  /* 0x0000080001037983 */ /* 0x002ea80000100800 */
[----:B------:R-:W3:Y:S04]  /*19c70*/  LDL R2, [R1+0xc] ;  /* 0x00000c0001027983 */ /* 0x000ee80000100800 */
[----:B------:R-:W4:Y:S04]  /*19c80*/  LDL R5, [R1+0x4] ;  /* 0x0000040001057983 */ /* 0x000f280000100800 */
[----:B------:R-:W4:Y:S01]  /*19c90*/  LDL R4, [R1] ;  /* 0x0000000001047983 */ /* 0x000f220000100800 */
[----:B0-----:R-:W0:Y:S01]  /*19ca0*/  S2R R0, SR_TID.X ;  /* 0x0000000000007919 */ /* 0x001e220000002100 */
[----:B------:R-:W-:Y:S05]  /*19cb0*/  WARPSYNC.ALL ;  /* 0x0000000000007948 */ /* 0x000fea0003800000 */
        /* <DEDUP_REMOVED lines=10> */
.L_x_7633:
[----:B------:R-:W3:Y:S01]  /*19d60*/  LDL R0, [R1+0xc] ;  /* 0x00000c0001007983 */ /* 0x000ee20000100800 */
[----:B------:R-:W-:Y:S02]  /*19d70*/  ULDC UR4, c[0x0][0xc3c] ;  /* 0x00030f0000047ab9 */ /* 0x000fe40000000800 */
[----:B---3--:R-:W-:-:S13]  /*19d80*/  ISETP.GE.AND P0, PT, R0, UR4, PT ;  /* 0x0000000400007c0c */ /* 0x008fda000bf06270 */
[----:B------:R-:W-:Y:S05]  /*19d90*/  @!P0 BRA `(.L_x_7645) ;  /* 0xffffffa400648947 */ /* 0x000fea000383ffff */
[----:B------:R-:W-:Y:S05]  /*19da0*/  BSYNC B8 ;  /* 0x0000000000087941 */ /* 0x000fea0003800000 */
.L_x_7536:
        /* <DEDUP_REMOVED lines=12> */
.L_x_7716:
[----:B------:R-:W-:Y:S05]  /*19e70*/  BSYNC B0 ;  /* 0x0000000000007941 */ /* 0x000fea0003800000 */
.L_x_7646:
[----:B------:R-:W-:-:S03]  /*19e80*/  UMOV UR4, 0xffffffff ;  /* 0xffffffff00047882 */ /* 0x000fc60000000000 */
[----:B------:R-:W-:Y:S05]  /*19e90*/  BRA.DIV UR4, `(.L_x_7648) ;  /* 0x0000001e04fc7947 */ /* 0x000fea000b800000 */
[----:B------:R-:W1:Y:S02]  /*19ea0*/  S2R R2, SR_TID.X ;  /* 0x0000000000027919 */ /* 0x000e640000002100 */
[----:B-1----:R-:W-:-:S04]  /*19eb0*/  SHF.R.U32.HI R2, RZ, 0x5, R2 ;  /* 0x00000005ff027819 */ /* 0x002fc80000011602 */
[----:B------:R-:W-:-:S05]  /*19ec0*/  LOP3.LUT R2, R2, 0x3, RZ, 0xc0, !PT ;  /* 0x0000000302027812 */ /* 0x000fca00078ec0ff */
[----:B------:R1:W2:Y:S02]  /*19ed0*/  SHFL.IDX PT, R14, R2, RZ, 0x1f ;  /* 0x00001fff020e7589 */ /* 0x0002a400000e0000 */
.L_x_7719:
[----:B--2---:R-:W-:Y:S01]  /*19ee0*/  ISETP.NE.AND P0, PT, R14, RZ, PT ;  /* 0x000000ff0e00720c */ /* 0x004fe20003f05270 */
[----:B------:R-:W-:-:S12]  /*19ef0*/  BSSY B0, `(.L_x_7649) ;  /* 0x0000025000007945 */ /* 0x000fd80003800000 */
[----:B------:R-:W-:Y:S05]  /*19f00*/  @P0 BRA `(.L_x_7650) ;  /* 0x00000000008c0947 */ /* 0x000fea0003800000 */
[----:B------:R-:W-:-:S03]  /*19f10*/  UMOV UR4, 0xffffffff ;  /* 0xffffffff00047882 */ /* 0x000fc60000000000 */
[----:B------:R-:W-:Y:S05]  /*19f20*/  BRA.DIV UR4, `(.L_x_7651) ;  /* 0x00000022040c7947 */ /* 0x000fea000b800000 */
[----:B------:R-:W-:-:S13]  /*19f30*/  ELECT P6, URZ, PT ;  /* 0x00000000003f782f */ /* 0x000fda00038c0000 */
.L_x_7722:
[----:B------:R-:W-:Y:S05]  /*19f40*/  @!P6 BRA `(.L_x_7650) ;  /* 0x00000000007ce947 */ /* 0x000fea0003800000 */
[----:B------:R-:W-:-:S06]  /*19f50*/  ULOP3.LUT UR4, UR36, 0x2, URZ, 0xfc, !UPT ;  /* 0x0000000224047892 */ /* 0x000fcc000f8efc3f */
[----:B-1----:R-:W-:-:S05]  /*19f60*/  IMAD.U32 R2, RZ, RZ, UR4 ;  /* 0x00000004ff027e24 */ /* 0x002fca000f8e00ff */
[----:B------:R-:W-:-:S13]  /*19f70*/  ISETP.NE.AND P2, PT, R2, 0x3, PT ;  /* 0x000000030200780c */ /* 0x000fda0003f45270 */
[----:B------:R-:W-:Y:S05]  /*19f80*/  @!P2 BRA `(.L_x_7652) ;  /* 0x000000000004a947 */ /* 0x000fea0003800000 */
[----:B------:R-:W-:Y:S01]  /*19f90*/  BPT.TRAP 0x1 ;  /* 0x000000040000795c */ /* 0x000fe20000300000 */
.L_x_7652:
        /* <DEDUP_REMOVED lines=13> */
.L_x_7723:
[----:B------:R-:W1:Y:S02]  /*1a070*/  SYNCS.PHASECHK.TRANS64.TRYWAIT P0, [R7+URZ], R2 ;  /* 0x00000002070075a7 */ /* 0x000e64000800017f */
[----:B-1----:R-:W-:Y:S05]  /*1a080*/  @!P0 BRA `(.L_x_7654) ;  /* 0x0000001c00e88947 */ /* 0x002fea0003800000 */
.L_x_7724:
[----:B------:R-:W-:Y:S05]  /*1a090*/  @!P2 BRA `(.L_x_7655) ;  /* 0x000000000004a947 */ /* 0x000fea0003800000 */
[----:B------:R-:W-:Y:S01]  /*1a0a0*/  BPT.TRAP 0x1 ;  /* 0x000000040000795c */ /* 0x000fe20000300000 */
.L_x_7655:
[----:B------:R-:W-:-:S04]  /*1a0b0*/  VIADD R0, R0, 0x28860 ;  /* 0x0002886000007836 */ /* 0x000fc80000000000 */
[----:B------:R-:W-:-:S04]  /*1a0c0*/  IMAD R4, R19, 0x8, R0 ;  /* 0x0000000813047824 */ /* 0x000fc800078e0200 */
[----:B------:R-:W2:Y:S02]  /*1a0d0*/  SYNCS.PHASECHK.TRANS64.TRYWAIT P0, [R4+URZ], R5 ;  /* 0x00000005040075a7 */ /* 0x000ea4000800017f */
[----:B--2---:R-:W-:Y:S05]  /*1a0e0*/  @!P0 BRA `(.L_x_7656) ;  /* 0x0000001c00e48947 */ /* 0x004fea0003800000 */
.L_x_7725:
[----:B------:R-:W-:-:S07]  /*1a0f0*/  IMAD R3, R3, 0x8, R0 ;  /* 0x0000000803037824 */ /* 0x000fce00078e0200 */
.L_x_7657:
[----:B----4-:R4:W0:Y:S02]  /*1a100*/  SYNCS.PHASECHK.TRANS64.TRYWAIT P0, [R3+URZ], R2 ;  /* 0x00000002030075a7 */ /* 0x010824000800017f */
[----:B0-----:R-:W-:Y:S05]  /*1a110*/  @!P0 NANOSLEEP.SYNCS 0x989680 ;  /* 0x009896800000895d */ /* 0x001fea0003900000 */
[----:B------:R-:W0:Y:S02]  /*1a120*/  @!P0 SYNCS.PHASECHK.TRANS64 P0, [R3+URZ], R2 ;  /* 0x00000002030085a7 */ /* 0x000e24000800007f */
[----:B0-----:R-:W-:Y:S05]  /*1a130*/  @!P0 BRA `(.L_x_7657) ;  /* 0xfffffffc00f08947 */ /* 0x001fea000383ffff */
.L_x_7650:
[----:B------:R-:W-:Y:S05]  /*1a140*/  BSYNC B0 ;  /* 0x0000000000007941 */ /* 0x000fea0003800000 */
.L_x_7649:
[----:B------:R-:W-:Y:S05]  /*1a150*/  EXIT ;  /* 0x000000000000794d */ /* 0x000fea0003800000 */
.L_x_7435:
[----:B0-----:R-:W-:-:S04]  /*1a160*/  IMAD.U32 R3, RZ, RZ, UR41 ;  /* 0x00000029ff037e24 */ /* 0x001fc8000f8e00ff */
[----:B------:R0:W1:Y:S03]  /*1a170*/  SYNCS.PHASECHK.TRANS64.TRYWAIT P1, [R3+URZ+0x28800], R0 ;  /* 0x02880000030075a7 */ /* 0x000066000802017f */
[----:B-1----:R-:W-:Y:S05]  /*1a180*/  @!P1 NANOSLEEP.SYNCS 0x989680 ;  /* 0x009896800000995d */ /* 0x002fea0003900000 */
[----:B------:R-:W1:Y:S02]  /*1a190*/  @!P1 SYNCS.PHASECHK.TRANS64 P1, [R3+URZ+0x28800], R0 ;  /* 0x02880000030095a7 */ /* 0x000e64000802007f */
[----:B-1----:R-:W-:Y:S05]  /*1a1a0*/  @!P1 BRA `(.L_x_7435) ;  /* 0xfffffffc00ec9947 */ /* 0x002fea000383ffff */
[----:B------:R-:W-:Y:S05]  /*1a1b0*/  BRA `(.L_x_7658) ;  /* 0xfffffe7c00d07947 */ /* 0x000fea000383ffff */
.L_x_7439:
[----:B-1----:R1:W2:Y:S02]  /*1a1c0*/  SYNCS.PHASECHK.TRANS64.TRYWAIT P2, [R15+URZ+0x28830], R0 ;  /* 0x028830000f0075a7 */ /* 0x0022a4000804017f */
[----:B--2---:R-:W-:Y:S05]  /*1a1d0*/  @!P2 NANOSLEEP.SYNCS 0x989680 ;  /* 0x009896800000a95d */ /* 0x004fea0003900000 */
[----:B------:R-:W2:Y:S02]  /*1a1e0*/  @!P2 SYNCS.PHASECHK.TRANS64 P2, [R15+URZ+0x28830], R0 ;  /* 0x028830000f00a5a7 */ /* 0x000ea4000804007f */
[----:B--2---:R-:W-:Y:S05]  /*1a1f0*/  @!P2 BRA `(.L_x_7439) ;  /* 0xfffffffc00f0a947 */ /* 0x004fea000383ffff */
[----:B------:R-:W-:Y:S05]  /*1a200*/  BRA `(.L_x_7438) ;  /* 0xfffffe7c00f87947 */ /* 0x000fea000383ffff */
.L_x_7455:
[----:B-1----:R-:W-:-:S04]  /*1a210*/  IMAD.U32 R8, RZ, RZ, UR6 ;  /* 0x00000006ff087e24 */ /* 0x002fc8000f8e00ff */
[----:B------:R1:W2:Y:S03]  /*1a220*/  SYNCS.PHASECHK.TRANS64.TRYWAIT P2, [R8+URZ+0x28830], R5 ;  /* 0x02883005080075a7 */ /* 0x0002a6000804017f */
[----:B--2---:R-:W-:Y:S05]  /*1a230*/  @!P2 NANOSLEEP.SYNCS 0x989680 ;  /* 0x009896800000a95d */ /* 0x004fea0003900000 */
[----:B------:R-:W2:Y:S02]  /*1a240*/  @!P2 SYNCS.PHASECHK.TRANS64 P2, [R8+URZ+0x28830], R5 ;  /* 0x028830050800a5a7 */ /* 0x000ea4000804007f */
[----:B--2---:R-:W-:Y:S05]  /*1a250*/  @!P2 BRA `(.L_x_7455) ;  /* 0xfffffffc00eca947 */ /* 0x004fea000383ffff */
[----:B------:R-:W-:Y:S05]  /*1a260*/  BRA `(.L_x_7452) ;  /* 0xfffffeb800987947 */ /* 0x000fea000383ffff */
.L_x_7459:
[----:B-1----:R-:W-:-:S04]  /*1a270*/  IMAD.U32 R8, RZ, RZ, UR6 ;  /* 0x00000006ff087e24 */ /* 0x002fc8000f8e00ff */
[----:B------:R1:W2:Y:S03]  /*1a280*/  SYNCS.PHASECHK.TRANS64.TRYWAIT P2, [R8+URZ+0x28850], R5 ;  /* 0x02885005080075a7 */ /* 0x0002a6000804017f */
[----:B--2---:R-:W-:Y:S05]  /*1a290*/  @!P2 NANOSLEEP.SYNCS 0x989680 ;  /* 0x009896800000a95d */ /* 0x004fea0003900000 */
[----:B------:R-:W2:Y:S02]  /*1a2a0*/  @!P2 SYNCS.PHASECHK.TRANS64 P2, [R8+URZ+0x28850], R5 ;  /* 0x028850050800a5a7 */ /* 0x000ea4000804007f */
[----:B--2---:R-:W-:Y:S05]  /*1a2b0*/  @!P2 BRA `(.L_x_7459) ;  /* 0xfffffffc00eca947 */ /* 0x004fea000383ffff */
[----:B------:R-:W-:Y:S05]  /*1a2c0*/  BRA `(.L_x_7456) ;  /* 0xfffffebc00607947 */ /* 0x000fea000383ffff */
.L_x_7476:
[----:B-1----:R-:W-:-:S04]  /*1a2d0*/  IMAD.U32 R9, RZ, RZ, UR6 ;  /* 0x00000006ff097e24 */ /* 0x002fc8000f8e00ff */
[----:B------:R1:W2:Y:S03]  /*1a2e0*/  SYNCS.PHASECHK.TRANS64.TRYWAIT P2, [R9+URZ+0x28830], R4 ;  /* 0x02883004090075a7 */ /* 0x0002a6000804017f */
[----:B--2---:R-:W-:Y:S05]  /*1a2f0*/  @!P2 NANOSLEEP.SYNCS 0x989680 ;  /* 0x009896800000a95d */ /* 0x004fea0003900000 */
[----:B------:R-:W2:Y:S02]  /*1a300*/  @!P2 SYNCS.PHASECHK.TRANS64 P2, [R9+URZ+0x28830], R4 ;  /* 0x028830040900a5a7 */ /* 0x000ea4000804007f */
[----:B--2---:R-:W-:Y:S05]  /*1a310*/  @!P2 BRA `(.L_x_7476) ;  /* 0xfffffffc00eca947 */ /* 0x004fea000383ffff */
[----:B------:R-:W-:Y:S05]  /*1a320*/  BRA `(.L_x_7473) ;  /* 0xfffffef400587947 */ /* 0x000fea000383ffff */
.L_x_7480:
[----:B-1----:R-:W-:-:S04]  /*1a330*/  IMAD.U32 R9, RZ, RZ, UR6 ;  /* 0x00000006ff097e24 */ /* 0x002fc8000f8e00ff */
[----:B------:R1:W2:Y:S03]  /*1a340*/  SYNCS.PHASECHK.TRANS64.TRYWAIT P2, [R9+URZ+0x28850], R4 ;  /* 0x02885004090075a7 */ /* 0x0002a6000804017f */
[----:B--2---:R-:W-:Y:S05]  /*1a350*/  @!P2 NANOSLEEP.SYNCS 0x989680 ;  /* 0x009896800000a95d */ /* 0x004fea0003900000 */
[----:B------:R-:W2:Y:S02]  /*1a360*/  @!P2 SYNCS.PHASECHK.TRANS64 P2, [R9+URZ+0x28850], R4 ;  /* 0x028850040900a5a7 */ /* 0x000ea4000804007f */
[----:B--2---:R-:W-:Y:S05]  /*1a370*/  @!P2 BRA `(.L_x_7480) ;  /* 0xfffffffc00eca947 */ /* 0x004fea000383ffff */
[----:B------:R-:W-:Y:S05]  /*1a380*/  BRA `(.L_x_7477) ;  /* 0xfffffef800207947 */ /* 0x000fea000383ffff */
.L_x_7486:
[----:B-1----:R-:W-:-:S04]  /*1a390*/  IMAD.U32 R9, RZ, RZ, UR6 ;  /* 0x00000006ff097e24 */ /* 0x002fc8000f8e00ff */
[----:B------:R1:W2:Y:S03]  /*1a3a0*/  SYNCS.PHASECHK.TRANS64.TRYWAIT P2, [R9+URZ+0x28830], R4 ;  /* 0x02883004090075a7 */ /* 0x0002a6000804017f */
[----:B--2---:R-:W-:Y:S05]  /*1a3b0*/  @!P2 NANOSLEEP.SYNCS 0x989680 ;  /* 0x009896800000a95d */ /* 0x004fea0003900000 */
[----:B------:R-:W2:Y:S02]  /*1a3c0*/  @!P2 SYNCS.PHASECHK.TRANS64 P2, [R9+URZ+0x28830], R4 ;  /* 0x028830040900a5a7 */ /* 0x000ea4000804007f */
[----:B--2---:R-:W-:Y:S05]  /*1a3d0*/  @!P2 BRA `(.L_x_7486) ;  /* 0xfffffffc00eca947 */ /* 0x004fea000383ffff */
[----:B------:R-:W-:Y:S05]  /*1a3e0*/  BRA `(.L_x_7483) ;  /* 0xffffff1c00447947 */ /* 0x000fea000383ffff */
.L_x_7490:
[----:B-1----:R-:W-:-:S04]  /*1a3f0*/  IMAD.U32 R9, RZ, RZ, UR6 ;  /* 0x00000006ff097e24 */ /* 0x002fc8000f8e00ff */
[----:B------:R1:W2:Y:S03]  /*1a400*/  SYNCS.PHASECHK.TRANS64.TRYWAIT P2, [R9+URZ+0x28850], R4 ;  /* 0x02885004090075a7 */ /* 0x0002a6000804017f */
[----:B--2---:R-:W-:Y:S05]  /*1a410*/  @!P2 NANOSLEEP.SYNCS 0x989680 ;  /* 0x009896800000a95d */ /* 0x004fea0003900000 */
[----:B------:R-:W2:Y:S02]  /*1a420*/  @!P2 SYNCS.PHASECHK.TRANS64 P2, [R9+URZ+0x28850], R4 ;  /* 0x028850040900a5a7 */ /* 0x000ea4000804007f */
[----:B--2---:R-:W-:Y:S05]  /*1a430*/  @!P2 BRA `(.L_x_7490) ;  /* 0xfffffffc00eca947 */ /* 0x004fea000383ffff */
[----:B------:R-:W-:Y:S05]  /*1a440*/  BRA `(.L_x_7487) ;  /* 0xffffff20000c7947 */ /* 0x000fea000383ffff */
.L_x_7503:
[----:B-1----:R-:W-:-:S04]  /*1a450*/  IMAD.U32 R8, RZ, RZ, UR5 ;  /* 0x00000005ff087e24 */ /* 0x002fc8000f8e00ff */
[----:B------:R1:W2:Y:S03]  /*1a460*/  SYNCS.PHASECHK.TRANS64.TRYWAIT P0, [R8+URZ+0x28850], R3 ;  /* 0x02885003080075a7 */ /* 0x0002a6000800017f */
[----:B--2---:R-:W-:Y:S05]  /*1a470*/  @!P0 NANOSLEEP.SYNCS 0x989680 ;  /* 0x009896800000895d */ /* 0x004fea0003900000 */
[----:B------:R-:W2:Y:S02]  /*1a480*/  @!P0 SYNCS.PHASECHK.TRANS64 P0, [R8+URZ+0x28850], R3 ;  /* 0x02885003080085a7 */ /* 0x000ea4000800007f */
[----:B--2---:R-:W-:Y:S05]  /*1a490*/  @!P0 BRA `(.L_x_7503) ;  /* 0xfffffffc00ec8947 */ /* 0x004fea000383ffff */
[----:B------:R-:W-:Y:S05]  /*1a4a0*/  BRA `(.L_x_7502) ;  /* 0xffffff5400147947 */ /* 0x000fea000383ffff */
.L_x_7558:
        /* <DEDUP_REMOVED lines=11> */
.L_x_7660:
[----:B------:R-:W-:Y:S05]  /*1a560*/  BSYNC B0 ;  /* 0x0000000000007941 */ /* 0x000fea0003800000 */
.L_x_7659:
[----:B------:R-:W-:Y:S05]  /*1a570*/  BRA `(.L_x_7661) ;  /* 0xffffffac00fc7947 */ /* 0x000fea000383ffff */
.L_x_7560:
[----:B------:R-:W-:Y:S01]  /*1a580*/  BSSY B0, `(.L_x_7662) ;  /* 0x0000006000007945 */ /* 0x000fe20003800000 */
[----:B------:R-:W-:-:S07]  /*1a590*/  IMAD.MOV.U32 R15, RZ, RZ, -0x1 ;  /* 0xffffffffff0f7424 */ /* 0x000fce00078e00ff */
[----:B012---:R-:W-:Y:S05]  /*1a5a0*/  WARPSYNC.COLLECTIVE R15, `(.L_x_7663) ;  /* 0x000000000f0c7348 */ /* 0x007fea0003c00000 */
[----:B------:R-:W-:Y:S02]  /*1a5b0*/  ELECT P6, UR62, PT ;  /* 0x00000000003e782f */ /* 0x000fe400038c0000 */
[----:B------:R-:W-:Y:S01]  /*1a5c0*/  MOV R14, UR62 ;  /* 0x0000003e000e7c02 */ /* 0x000fe20008000f00 */
[----:B012---:R-:W-:Y:S10]  /*1a5d0*/  ENDCOLLECTIVE ;  /* 0x000000000000791b */ /* 0x007ff40003800000 */
.L_x_7663:
[----:B------:R-:W-:Y:S05]  /*1a5e0*/  BSYNC B0 ;  /* 0x0000000000007941 */ /* 0x000fea0003800000 */
.L_x_7662:
[----:B------:R-:W-:Y:S05]  /*1a5f0*/  BRA `(.L_x_7664) ;  /* 0xffffffb000087947 */ /* 0x000fea000383ffff */
.L_x_7562:
[----:B-1----:R1:W3:Y:S02]  /*1a600*/  SYNCS.PHASECHK.TRANS64.TRYWAIT P0, [R0+URZ+0x28840], R2 ;  /* 0x02884002000075a7 */ /* 0x0022e4000800017f */
[----:B---3--:R-:W-:Y:S05]  /*1a610*/  @!P0 NANOSLEEP.SYNCS 0x989680 ;  /* 0x009896800000895d */ /* 0x008fea0003900000 */
[----:B------:R-:W3:Y:S02]  /*1a620*/  @!P0 SYNCS.PHASECHK.TRANS64 P0, [R0+URZ+0x28840], R2 ;  /* 0x02884002000085a7 */ /* 0x000ee4000800007f */
[----:B---3--:R-:W-:Y:S05]  /*1a630*/  @!P0 BRA `(.L_x_7562) ;  /* 0xfffffffc00f08947 */ /* 0x008fea000383ffff */
[----:B------:R-:W-:Y:S05]  /*1a640*/  BRA `(.L_x_7665) ;  /* 0xffffffb000687947 */ /* 0x000fea000383ffff */
.L_x_7566:
        /* <DEDUP_REMOVED lines=15> */
.L_x_7666:
[----:B------:R-:W-:Y:S02]  /*1a740*/  IMAD.MOV.U32 R13, RZ, RZ, R4 ;  /* 0x000000ffff0d7224 */ /* 0x000fe400078e0004 */
[----:B------:R-:W-:-:S07]  /*1a750*/  IMAD.MOV.U32 R6, RZ, RZ, R14 ;  /* 0x000000ffff067224 */ /* 0x000fce00078e000e */
[----:B------:R-:W-:Y:S05]  /*1a760*/  WARPSYNC.COLLECTIVE R15, `(.L_x_7667) ;  /* 0x000000000f087348 */ /* 0x000fea0003c00000 */
[----:B------:R0:W1:Y:S02]  /*1a770*/  SHFL.IDX P6, R14, R13, R12, R11 ;  /* 0x0000000c0d0e7389 */ /* 0x00006400000c000b */
[----:B01----:R-:W-:Y:S01]  /*1a780*/  ENDCOLLECTIVE ;  /* 0x000000000000791b */ /* 0x003fe20003800000 */
.L_x_7667:
[----:B------:R-:W-:Y:S02]  /*1a790*/  IMAD.MOV.U32 R13, RZ, RZ, R3 ;  /* 0x000000ffff0d7224 */ /* 0x000fe400078e0003 */
[----:B------:R-:W-:Y:S02]  /*1a7a0*/  IMAD.MOV.U32 R12, RZ, RZ, 0x1 ;  /* 0x00000001ff0c7424 */ /* 0x000fe400078e00ff */
[----:B------:R-:W-:-:S07]  /*1a7b0*/  IMAD.MOV.U32 R7, RZ, RZ, R14 ;  /* 0x000000ffff077224 */ /* 0x000fce00078e000e */
[----:B------:R-:W-:Y:S05]  /*1a7c0*/  WARPSYNC.COLLECTIVE R15, `(.L_x_7668) ;  /* 0x000000000f087348 */ /* 0x000fea0003c00000 */
[----:B------:R0:W1:Y:S02]  /*1a7d0*/  SHFL.IDX P6, R14, R13, R12, R11 ;  /* 0x0000000c0d0e7389 */ /* 0x00006400000c000b */
[----:B01----:R-:W-:Y:S01]  /*1a7e0*/  ENDCOLLECTIVE ;  /* 0x000000000000791b */ /* 0x003fe20003800000 */
.L_x_7668:
[----:B------:R-:W-:-:S05]  /*1a7f0*/  @!P2 LEA R7, P3, R10, R7, 0x1 ;  /* 0x000000070a07a211 */ /* 0x000fca00078608ff */
[----:B------:R-:W-:-:S05]  /*1a800*/  @!P2 IMAD.X R6, RZ, RZ, R6, P3 ;  /* 0x000000ffff06a224 */ /* 0x000fca00018e0606 */
[----:B------:R-:W-:Y:S01]  /*1a810*/  @!P2 LOP3.LUT R7, R7, R6, RZ, 0x3c, !PT ;  /* 0x000000060707a212 */ /* 0x000fe200078e3cff */
[----:B------:R-:W-:-:S03]  /*1a820*/  IMAD.MOV.U32 R13, RZ, RZ, R4 ;  /* 0x000000ffff0d7224 */ /* 0x000fc600078e0004 */
[----:B------:R-:W-:-:S04]  /*1a830*/  @!P2 LOP3.LUT R6, R7, R6, RZ, 0x3c, !PT ;  /* 0x000000060706a212 */ /* 0x000fc800078e3cff */
[----:B------:R-:W-:Y:S01]  /*1a840*/  @!P2 LOP3.LUT R7, R7, R6, RZ, 0x3c, !PT ;  /* 0x000000060707a212 */ /* 0x000fe200078e3cff */
[----:B------:R-:W-:-:S07]  /*1a850*/  IMAD.MOV.U32 R8, RZ, RZ, R14 ;  /* 0x000000ffff087224 */ /* 0x000fce00078e000e */
[----:B------:R-:W-:Y:S05]  /*1a860*/  WARPSYNC.COLLECTIVE R15, `(.L_x_7669) ;  /* 0x000000000f087348 */ /* 0x000fea0003c00000 */
[----:B------:R0:W1:Y:S02]  /*1a870*/  SHFL.IDX P6, R14, R13, R12, R11 ;  /* 0x0000000c0d0e7389 */ /* 0x00006400000c000b */
[----:B01----:R-:W-:Y:S01]  /*1a880*/  ENDCOLLECTIVE ;  /* 0x000000000000791b */ /* 0x003fe20003800000 */
.L_x_7669:
[----:B------:R-:W-:Y:S01]  /*1a890*/  @!PT LDS RZ, [RZ] ;  /* 0x00000000fffff984 */ /* 0x000fe20000000800 */
[----:B------:R-:W-:Y:S01]  /*1a8a0*/  @!PT LDS RZ, [RZ] ;  /* 0x00000000fffff984 */ /* 0x000fe20000000800 */
[----:B------:R-:W-:Y:S01]  /*1a8b0*/  @!PT LDS RZ, [RZ] ;  /* 0x00000000fffff984 */ /* 0x000fe20000000800 */
[----:B------:R0:W-:Y:S04]  /*1a8c0*/  @!P2 LDGSTS.E.BYPASS.LTC128B.128 [R9+0x10400], desc[UR52][R6.64], !P0 ;  /* 0x104000000609afae */ /* 0x0001e8000c101d74 */
[----:B------:R0:W-:Y:S01]  /*1a8d0*/  @!P2 LDGSTS.E.BYPASS.LTC128B.128 [R9+0x14400], desc[UR52][R6.64+0x80], !P1 ;  /* 0x144000800609afae */ /* 0x0001e2000c901d74 */
[----:B------:R-:W-:Y:S01]  /*1a8e0*/  ISETP.GE.AND P2, PT, R5, R2, PT ;  /* 0x000000020500720c */ /* 0x000fe20003f46270 */
[----:B------:R-:W-:Y:S02]  /*1a8f0*/  IMAD.MOV.U32 R13, RZ, RZ, R3 ;  /* 0x000000ffff0d7224 */ /* 0x000fe400078e0003 */
[----:B------:R-:W-:Y:S02]  /*1a900*/  IMAD.MOV.U32 R12, RZ, RZ, 0x2 ;  /* 0x00000002ff0c7424 */ /* 0x000fe400078e00ff */
[----:B------:R-:W-:-:S08]  /*1a910*/  IMAD.MOV.U32 R5, RZ, RZ, R14 ;  /* 0x000000ffff057224 */ /* 0x000fd000078e000e */
[----:B0-----:R-:W-:Y:S05]  /*1a920*/  WARPSYNC.COLLECTIVE R15, `(.L_x_7670) ;  /* 0x000000000f087348 */ /* 0x001fea0003c00000 */
[----:B------:R1:W2:Y:S02]  /*1a930*/  SHFL.IDX P6, R14, R13, R12, R11 ;  /* 0x0000000c0d0e7389 */ /* 0x0002a400000c000b */
[----:B012---:R-:W-:Y:S01]  /*1a940*/  ENDCOLLECTIVE ;  /* 0x000000000000791b */ /* 0x007fe20003800000 */
.L_x_7670:
[----:B------:R-:W-:Y:S01]  /*1a950*/  @!P2 LEA R7, P3, R10, R5, 0x1 ;  /* 0x000000050a07a211 */ /* 0x000fe200078608ff */
[----:B------:R-:W-:-:S04]  /*1a960*/  VIADD R5, R0, 0x20 ;  /* 0x0000002000057836 */ /* 0x000fc80000000000 */
[----:B------:R-:W-:-:S05]  /*1a970*/  @!P2 IMAD.X R6, RZ, RZ, R8, P3 ;  /* 0x000000ffff06a224 */ /* 0x000fca00018e0608 */
[----:B------:R-:W-:Y:S01]  /*1a980*/  @!P2 LOP3.LUT R7, R7, R6, RZ, 0x3c, !PT ;  /* 0x000000060707a212 */ /* 0x000fe200078e3cff */
[----:B------:R-:W-:-:S03]  /*1a990*/  IMAD.MOV.U32 R13, RZ, RZ, R4 ;  /* 0x000000ffff0d7224 */ /* 0x000fc600078e0004 */
[----:B------:R-:W-:-:S04]  /*1a9a0*/  @!P2 LOP3.LUT R6, R7, R6, RZ, 0x3c, !PT ;  /* 0x000000060706a212 */ /* 0x000fc800078e3cff */
[----:B------:R-:W-:-:S05]  /*1a9b0*/  @!P2 LOP3.LUT R7, R7, R6, RZ, 0x3c, !PT ;  /* 0x000000060707a212 */ /* 0x000fca00078e3cff */
[----:B------:R-:W-:Y:S01]  /*1a9c0*/  @!PT LDS RZ, [RZ] ;  /* 0x00000000fffff984 */ /* 0x000fe20000000800 */
[----:B------:R-:W-:Y:S01]  /*1a9d0*/  @!PT LDS RZ, [RZ] ;  /* 0x00000000fffff984 */ /* 0x000fe20000000800 */
[----:B------:R-:W-:Y:S01]  /*1a9e0*/  @!PT LDS RZ, [RZ] ;  /* 0x00000000fffff984 */ /* 0x000fe20000000800 */
[----:B------:R-:W-:Y:S04]  /*1a9f0*/  @!P2 LDGSTS.E.BYPASS.LTC128B.128 [R9+0x10c00], desc[UR52][R6.64], !P0 ;  /* 0x10c000000609afae */ /* 0x000fe8000c101d74 */
[----:B------:R0:W-:Y:S01]  /*1aa00*/  @!P2 LDGSTS.E.BYPASS.LTC128B.128 [R9+0x14c00], desc[UR52][R6.64+0x80], !P1 ;  /* 0x14c000800609afae */ /* 0x0001e2000c901d74 */
[----:B------:R-:W-:Y:S01]  /*1aa10*/  ISETP.GE.AND P2, PT, R5, R2, PT ;  /* 0x000000020500720c */ /* 0x000fe20003f46270 */
[----:B0-----:R-:W-:-:S12]  /*1aa20*/  IMAD.MOV.U32 R6, RZ, RZ, R14 ;  /* 0x000000ffff067224 */ /* 0x001fd800078e000e */
[----:B------:R-:W-:Y:S05]  /*1aa30*/  WARPSYNC.COLLECTIVE R15, `(.L_x_7671) ;  /* 0x000000000f087348 */ /* 0x000fea0003c00000 */
[----:B------:R0:W1:Y:S02]  /*1aa40*/  SHFL.IDX P6, R14, R13, R12, R11 ;  /* 0x0000000c0d0e7389 */ /* 0x00006400000c000b */
[----:B01----:R-:W-:Y:S01]  /*1aa50*/  ENDCOLLECTIVE ;  /* 0x000000000000791b */ /* 0x003fe20003800000 */
.L_x_7671:
[----:B------:R-:W-:Y:S02]  /*1aa60*/  IMAD.MOV.U32 R13, RZ, RZ, R3 ;  /* 0x000000ffff0d7224 */ /* 0x000fe400078e0003 */
[----:B------:R-:W-:Y:S02]  /*1aa70*/  IMAD.MOV.U32 R12, RZ, RZ, 0x3 ;  /* 0x00000003ff0c7424 */ /* 0x000fe400078e00ff */
[----:B------:R-:W-:-:S07]  /*1aa80*/  IMAD.MOV.U32 R5, RZ, RZ, R14 ;  /* 0x000000ffff057224 */ /* 0x000fce00078e000e */
[----:B------:R-:W-:Y:S05]  /*1aa90*/  WARPSYNC.COLLECTIVE R15, `(.L_x_7672) ;  /* 0x000000000f087348 */ /* 0x000fea0003c00000 */
[----:B------:R0:W1:Y:S02]  /*1aaa0*/  SHFL.IDX P6, R14, R13, R12, R11 ;  /* 0x0000000c0d0e7389 */ /* 0x00006400000c000b */
[----:B01----:R-:W-:Y:S01]  /*1aab0*/  ENDCOLLECTIVE ;  /* 0x000000000000791b */ /* 0x003fe20003800000 */
.L_x_7672:
        /* <DEDUP_REMOVED lines=16> */
.L_x_7673:
[----:B------:R-:W-:Y:S02]  /*1abc0*/  IMAD.MOV.U32 R13, RZ, RZ, R3 ;  /* 0x000000ffff0d7224 */ /* 0x000fe400078e0003 */
[----:B------:R-:W-:Y:S02]  /*1abd0*/  IMAD.MOV.U32 R12, RZ, RZ, 0x4 ;  /* 0x00000004ff0c7424 */ /* 0x000fe400078e00ff */
[----:B------:R-:W-:-:S07]  /*1abe0*/  IMAD.MOV.U32 R5, RZ, RZ, R14 ;  /* 0x000000ffff057224 */ /* 0x000fce00078e000e */
[----:B------:R-:W-:Y:S05]  /*1abf0*/  WARPSYNC.COLLECTIVE R15, `(.L_x_7674) ;  /* 0x000000000f087348 */ /* 0x000fea0003c00000 */
[----:B------:R0:W1:Y:S02]  /*1ac00*/  SHFL.IDX P6, R14, R13, R12, R11 ;  /* 0x0000000c0d0e7389 */ /* 0x00006400000c000b */
[----:B01----:R-:W-:Y:S01]  /*1ac10*/  ENDCOLLECTIVE ;  /* 0x000000000000791b */ /* 0x003fe20003800000 */
.L_x_7674:
        /* <DEDUP_REMOVED lines=16> */
.L_x_7675:
[----:B------:R-:W-:Y:S02]  /*1ad20*/  IMAD.MOV.U32 R13, RZ, RZ, R3 ;  /* 0x000000ffff0d7224 */ /* 0x000fe400078e0003 */
[----:B------:R-:W-:Y:S02]  /*1ad30*/  IMAD.MOV.U32 R12, RZ, RZ, 0x5 ;  /* 0x00000005ff0c7424 */ /* 0x000fe400078e00ff */
[----:B------:R-:W-:-:S07]  /*1ad40*/  IMAD.MOV.U32 R5, RZ, RZ, R14 ;  /* 0x000000ffff057224 */ /* 0x000fce00078e000e */
[----:B------:R-:W-:Y:S05]  /*1ad50*/  WARPSYNC.COLLECTIVE R15, `(.L_x_7676) ;  /* 0x000000000f087348 */ /* 0x000fea0003c00000 */
[----:B------:R0:W1:Y:S02]  /*1ad60*/  SHFL.IDX P6, R14, R13, R12, R11 ;  /* 0x0000000c0d0e7389 */ /* 0x00006400000c000b */
[----:B01----:R-:W-:Y:S01]  /*1ad70*/  ENDCOLLECTIVE ;  /* 0x000000000000791b */ /* 0x003fe20003800000 */
.L_x_7676:
        /* <DEDUP_REMOVED lines=16> */
.L_x_7677:
[----:B------:R-:W-:Y:S02]  /*1ae80*/  IMAD.MOV.U32 R13, RZ, RZ, R3 ;  /* 0x000000ffff0d7224 */ /* 0x000fe400078e0003 */
[----:B------:R-:W-:Y:S02]  /*1ae90*/  IMAD.MOV.U32 R12, RZ, RZ, 0x6 ;  /* 0x00000006ff0c7424 */ /* 0x000fe400078e00ff */
[----:B------:R-:W-:-:S07]  /*1aea0*/  IMAD.MOV.U32 R5, RZ, RZ, R14 ;  /* 0x000000ffff057224 */ /* 0x000fce00078e000e */
[----:B------:R-:W-:Y:S05]  /*1aeb0*/  WARPSYNC.COLLECTIVE R15, `(.L_x_7678) ;  /* 0x000000000f087348 */ /* 0x000fea0003c00000 */
[----:B------:R0:W1:Y:S02]  /*1aec0*/  SHFL.IDX P6, R14, R13, R12, R11 ;  /* 0x0000000c0d0e7389 */ /* 0x00006400000c000b */
[----:B01----:R-:W-:Y:S01]  /*1aed0*/  ENDCOLLECTIVE ;  /* 0x000000000000791b */ /* 0x003fe20003800000 */
.L_x_7678:
[----:B------:R-:W-:-:S05]  /*1aee0*/  @!P2 LEA R5, P3, R10, R5, 0x1 ;  /* 0x000000050a05a211 */ /* 0x000fca00078608ff */
[----:B------:R-:W-:-:S04]  /*1aef0*/  @!P2 IMAD.X R6, RZ, RZ, R6, P3 ;  /* 0x000000ffff06a224 */ /* 0x000fc800018e0606 */
[----:B------:R-:W-:Y:S02]  /*1af00*/  @!P2 IMAD.MOV.U32 R7, RZ, RZ, R6 ;  /* 0x000000ffff07a224 */ /* 0x000fe400078e0006 */
[----:B------:R-:W-:Y:S02]  /*1af10*/  @!P2 IMAD.MOV.U32 R6, RZ, RZ, R5 ;  /* 0x000000ffff06a224 */ /* 0x000fe400078e0005 */
[----:B------:R-:W-:-:S03]  /*1af20*/  IMAD.MOV.U32 R13, RZ, RZ, R4 ;  /* 0x000000ffff0d7224 */ /* 0x000fc600078e0004 */
[----:B------:R-:W-:Y:S01]  /*1af30*/  @!PT LDS RZ, [RZ] ;  /* 0x00000000fffff984 */ /* 0x000fe20000000800 */
[----:B------:R-:W-:Y:S01]  /*1af40*/  @!PT LDS RZ, [RZ] ;  /* 0x00000000fffff984 */ /* 0x000fe20000000800 */
[----:B------:R-:W-:Y:S01]  /*1af50*/  @!PT LDS RZ, [RZ] ;  /* 0x00000000fffff984 */ /* 0x000fe20000000800 */
[----:B------:R-:W-:Y:S04]  /*1af60*/  @!P2 LDGSTS.E.BYPASS.LTC128B.128 [R9+0x12c00], desc[UR52][R6.64], !P0 ;  /* 0x12c000000609afae */ /* 0x000fe8000c101d74 */
[----:B------:R0:W-:Y:S02]  /*1af70*/  @!P2 LDGSTS.E.BYPASS.LTC128B.128 [R9+0x16c00], desc[UR52][R6.64+0x80], !P1 ;  /* 0x16c000800609afae */ /* 0x0001e4000c901d74 */
[----:B0-----:R-:W-:-:S07]  /*1af80*/  IMAD.MOV.U32 R6, RZ, RZ, R14 ;  /* 0x000000ffff067224 */ /* 0x001fce00078e000e */
[----:B------:R-:W-:Y:S05]  /*1af90*/  WARPSYNC.COLLECTIVE R15, `(.L_x_7679) ;  /* 0x000000000f087348 */ /* 0x000fea0003c00000 */
[----:B------:R0:W1:Y:S02]  /*1afa0*/  SHFL.IDX P6, R14, R13, R12, R11 ;  /* 0x0000000c0d0e7389 */ /* 0x00006400000c000b */
[----:B01----:R-:W-:Y:S01]  /*1afb0*/  ENDCOLLECTIVE ;  /* 0x000000000000791b */ /* 0x003fe20003800000 */
.L_x_7679:
[----:B------:R-:W-:-:S05]  /*1afc0*/  VIADD R7, R0, 0x60 ;  /* 0x0000006000077836 */ /* 0x000fca0000000000 */
[----:B------:R-:W-:Y:S01]  /*1afd0*/  ISETP.GE.AND P2, PT, R7, R2, PT ;  /* 0x000000020700720c */ /* 0x000fe20003f46270 */
[----:B------:R-:W-:Y:S02]  /*1afe0*/  IMAD.MOV.U32 R13, RZ, RZ, R3 ;  /* 0x000000ffff0d7224 */ /* 0x000fe400078e0003 */
[----:B------:R-:W-:Y:S02]  /*1aff0*/  IMAD.MOV.U32 R12, RZ, RZ, 0x7 ;  /* 0x00000007ff0c7424 */ /* 0x000fe400078e00ff */
[----:B------:R-:W-:-:S08]  /*1b000*/  IMAD.MOV.U32 R5, RZ, RZ, R14 ;  /* 0x000000ffff057224 */ /* 0x000fd000078e000e */
[----:B------:R-:W-:Y:S05]  /*1b010*/  WARPSYNC.COLLECTIVE R15, `(.L_x_7680) ;  /* 0x000000000f087348 */ /* 0x000fea0003c00000 */
[----:B------:R0:W1:Y:S02]  /*1b020*/  SHFL.IDX P6, R14, R13, R12, R11 ;  /* 0x0000000c0d0e7389 */ /* 0x00006400000c000b */
[----:B01----:R-:W-:Y:S01]  /*1b030*/  ENDCOLLECTIVE ;  /* 0x000000000000791b */ /* 0x003fe20003800000 */
.L_x_7680:
[----:B------:R-:W-:-:S05]  /*1b040*/  @!P2 LEA R5, P3, R10, R5, 0x1 ;  /* 0x000000050a05a211 */ /* 0x000fca00078608ff */
[----:B------:R-:W-:-:S04]  /*1b050*/  @!P2 IMAD.X R6, RZ, RZ, R6, P3 ;  /* 0x000000ffff06a224 */ /* 0x000fc800018e0606 */
[----:B------:R-:W-:Y:S02]  /*1b060*/  @!P2 IMAD.MOV.U32 R7, RZ, RZ, R6 ;  /* 0x000000ffff07a224 */ /* 0x000fe400078e0006 */
        /* <DEDUP_REMOVED lines=11> */
.L_x_7681:
[----:B------:R-:W-:Y:S01]  /*1b120*/  IMAD.MOV.U32 R3, RZ, RZ, R14 ;  /* 0x000000ffff037224 */ /* 0x000fe200078e000e */
[----:B------:R-:W-:Y:S06]  /*1b130*/  BRA `(.L_x_7682) ;  /* 0xffffffb400087947 */ /* 0x000fec000383ffff */
.L_x_7571:
[----:B0-----:R0:W3:Y:S02]  /*1b140*/  SYNCS.PHASECHK.TRANS64.TRYWAIT P0, [R18+URZ+0x28820], R0 ;  /* 0x02882000120075a7 */ /* 0x0010e4000800017f */
[----:B---3--:R-:W-:Y:S05]  /*1b150*/  @!P0 NANOSLEEP.SYNCS 0x989680 ;  /* 0x009896800000895d */ /* 0x008fea0003900000 */
[----:B------:R-:W3:Y:S02]  /*1b160*/  @!P0 SYNCS.PHASECHK.TRANS64 P0, [R18+URZ+0x28820], R0 ;  /* 0x02882000120085a7 */ /* 0x000ee4000800007f */
[----:B---3--:R-:W-:Y:S05]  /*1b170*/  @!P0 BRA `(.L_x_7571) ;  /* 0xfffffffc00f08947 */ /* 0x008fea000383ffff */
[----:B------:R-:W-:Y:S05]  /*1b180*/  BRA `(.L_x_7683) ;  /* 0xffffffb400787947 */ /* 0x000fea000383ffff */
.L_x_7580:
[----:B-1----:R1:W2:Y:S02]  /*1b190*/  SYNCS.PHASECHK.TRANS64.TRYWAIT P0, [R3+URZ+0x28840], R2 ;  /* 0x02884002030075a7 */ /* 0x0022a4000800017f */
[----:B--2---:R-:W-:Y:S05]  /*1b1a0*/  @!P0 NANOSLEEP.SYNCS 0x989680 ;  /* 0x009896800000895d */ /* 0x004fea0003900000 */
[----:B------:R-:W2:Y:S02]  /*1b1b0*/  @!P0 SYNCS.PHASECHK.TRANS64 P0, [R3+URZ+0x28840], R2 ;  /* 0x02884002030085a7 */ /* 0x000ea4000800007f */
[----:B--2---:R-:W-:Y:S05]  /*1b1c0*/  @!P0 BRA `(.L_x_7580) ;  /* 0xfffffffc00f08947 */ /* 0x004fea000383ffff */
[----:B------:R-:W-:Y:S05]  /*1b1d0*/  BRA `(.L_x_7684) ;  /* 0xffffffb8006c7947 */ /* 0x000fea000383ffff */
.L_x_7586:
[----:B0-----:R0:W1:Y:S02]  /*1b1e0*/  SYNCS.PHASECHK.TRANS64.TRYWAIT P0, [R3+URZ+0x60], R2 ;  /* 0x00006002030075a7 */ /* 0x001064000800017f */
[----:B-1----:R-:W-:Y:S05]  /*1b1f0*/  @!P0 NANOSLEEP.SYNCS 0x989680 ;  /* 0x009896800000895d */ /* 0x002fea0003900000 */
[----:B------:R-:W1:Y:S02]  /*1b200*/  @!P0 SYNCS.PHASECHK.TRANS64 P0, [R3+URZ+0x60], R2 ;  /* 0x00006002030085a7 */ /* 0x000e64000800007f */
[----:B-1----:R-:W-:Y:S05]  /*1b210*/  @!P0 BRA `(.L_x_7586) ;  /* 0xfffffffc00f08947 */ /* 0x002fea000383ffff */
[----:B------:R-:W-:Y:S05]  /*1b220*/  BRA `(.L_x_7685) ;  /* 0xffffffbc00407947 */ /* 0x000fea000383ffff */
.L_x_7595:
[----:B-1----:R1:W2:Y:S02]  /*1b230*/  SYNCS.PHASECHK.TRANS64.TRYWAIT P0, [R3+URZ+0x28840], R2 ;  /* 0x02884002030075a7 */ /* 0x0022a4000800017f */
[----:B--2---:R-:W-:Y:S05]  /*1b240*/  @!P0 NANOSLEEP.SYNCS 0x989680 ;  /* 0x009896800000895d */ /* 0x004fea0003900000 */
[----:B------:R-:W2:Y:S02]  /*1b250*/  @!P0 SYNCS.PHASECHK.TRANS64 P0, [R3+URZ+0x28840], R2 ;  /* 0x02884002030085a7 */ /* 0x000ea4000800007f */
[----:B--2---:R-:W-:Y:S05]  /*1b260*/  @!P0 BRA `(.L_x_7595) ;  /* 0xfffffffc00f08947 */ /* 0x004fea000383ffff */
[----:B------:R-:W-:Y:S05]  /*1b270*/  BRA `(.L_x_7686) ;  /* 0xffffffc000cc7947 */ /* 0x000fea000383ffff */
.L_x_7601:
[----:B0-----:R0:W1:Y:S02]  /*1b280*/  SYNCS.PHASECHK.TRANS64.TRYWAIT P0, [R2+URZ+0x60], R3 ;  /* 0x00006003020075a7 */ /* 0x001064000800017f */
[----:B-1----:R-:W-:Y:S05]  /*1b290*/  @!P0 NANOSLEEP.SYNCS 0x989680 ;  /* 0x009896800000895d */ /* 0x002fea0003900000 */
[----:B------:R-:W1:Y:S02]  /*1b2a0*/  @!P0 SYNCS.PHASECHK.TRANS64 P0, [R2+URZ+0x60], R3 ;  /* 0x00006003020085a7 */ /* 0x000e64000800007f */
[----:B-1----:R-:W-:Y:S05]  /*1b2b0*/  @!P0 BRA `(.L_x_7601) ;  /* 0xfffffffc00f08947 */ /* 0x002fea000383ffff */
[----:B------:R-:W-:Y:S05]  /*1b2c0*/  BRA `(.L_x_7687) ;  /* 0xffffffc400a07947 */ /* 0x000fea000383ffff */
.L_x_7610:
[----:B--2---:R2:W3:Y:S02]  /*1b2d0*/  SYNCS.PHASECHK.TRANS64.TRYWAIT P0, [R2+URZ+0x28840], R3 ;  /* 0x02884003020075a7 */ /* 0x0044e4000800017f */
[----:B---3--:R-:W-:Y:S05]  /*1b2e0*/  @!P0 NANOSLEEP.SYNCS 0x989680 ;  /* 0x009896800000895d */ /* 0x008fea0003900000 */
[----:B------:R-:W3:Y:S02]  /*1b2f0*/  @!P0 SYNCS.PHASECHK.TRANS64 P0, [R2+URZ+0x28840], R3 ;  /* 0x02884003020085a7 */ /* 0x000ee4000800007f */
[----:B---3--:R-:W-:Y:S05]  /*1b300*/  @!P0 BRA `(.L_x_7610) ;  /* 0xfffffffc00f08947 */ /* 0x008fea000383ffff */
[----:B------:R-:W-:Y:S05]  /*1b310*/  BRA `(.L_x_7688) ;  /* 0xffffffcc00007947 */ /* 0x000fea000383ffff */
.L_x_7616:
[----:B0-----:R0:W1:Y:S02]  /*1b320*/  SYNCS.PHASECHK.TRANS64.TRYWAIT P0, [R2+URZ+0x60], R5 ;  /* 0x00006005020075a7 */ /* 0x001064000800017f */
[----:B-1----:R-:W-:Y:S05]  /*1b330*/  @!P0 NANOSLEEP.SYNCS 0x989680 ;  /* 0x009896800000895d */ /* 0x002fea0003900000 */
[----:B------:R-:W1:Y:S02]  /*1b340*/  @!P0 SYNCS.PHASECHK.TRANS64 P0, [R2+URZ+0x60], R5 ;  /* 0x00006005020085a7 */ /* 0x000e64000800007f */
[----:B-1----:R-:W-:Y:S05]  /*1b350*/  @!P0 BRA `(.L_x_7616) ;  /* 0xfffffffc00f08947 */ /* 0x002fea000383ffff */
[----:B------:R-:W-:Y:S05]  /*1b360*/  BRA `(.L_x_7689) ;  /* 0xffffffcc00d47947 */ /* 0x000fea000383ffff */
.L_x_7627:
[----:B--2---:R2:W3:Y:S02]  /*1b370*/  SYNCS.PHASECHK.TRANS64.TRYWAIT P0, [R0+URZ+0x28860], R3 ;  /* 0x02886003000075a7 */ /* 0x0044e4000800017f */
[----:B---3--:R-:W-:Y:S05]  /*1b380*/  @!P0 NANOSLEEP.SYNCS 0x989680 ;  /* 0x009896800000895d */ /* 0x008fea0003900000 */
[----:B------:R-:W3:Y:S02]  /*1b390*/  @!P0 SYNCS.PHASECHK.TRANS64 P0, [R0+URZ+0x28860], R3 ;  /* 0x02886003000085a7 */ /* 0x000ee4000800007f */
[----:B---3--:R-:W-:Y:S05]  /*1b3a0*/  @!P0 BRA `(.L_x_7627) ;  /* 0xfffffffc00f08947 */ /* 0x008fea000383ffff */
[----:B------:R-:W-:Y:S05]  /*1b3b0*/  BRA `(.L_x_7690) ;  /* 0xffffffd400207947 */ /* 0x000fea000383ffff */
.L_x_7634:
[----:B--2---:R-:W2:Y:S01]  /*1b3c0*/  LDL R3, [R1] ;  /* 0x0000000001037983 */ /* 0x004ea20000100800 */
[----:B------:R-:W-:Y:S01]  /*1b3d0*/  BSSY B0, `(.L_x_7691) ;  /* 0x0000008000007945 */ /* 0x000fe20003800000 */
[----:B0-----:R-:W-:Y:S02]  /*1b3e0*/  IMAD.MOV.U32 R12, RZ, RZ, RZ ;  /* 0x000000ffff0c7224 */ /* 0x001fe400078e00ff */
[----:B------:R-:W-:Y:S02]  /*1b3f0*/  IMAD.MOV.U32 R11, RZ, RZ, 0x1f ;  /* 0x0000001fff0b7424 */ /* 0x000fe400078e00ff */
[----:B------:R-:W-:Y:S02]  /*1b400*/  IMAD.MOV.U32 R15, RZ, RZ, -0x1 ;  /* 0xffffffffff0f7424 */ /* 0x000fe400078e00ff */
[----:B--2---:R-:W-:-:S07]  /*1b410*/  IMAD.MOV.U32 R13, RZ, RZ, R3 ;  /* 0x000000ffff0d7224 */ /* 0x004fce00078e0003 */
[----:B-1-3--:R-:W-:Y:S05]  /*1b420*/  WARPSYNC.COLLECTIVE R15, `(.L_x_7692) ;  /* 0x000000000f087348 */ /* 0x00afea0003c00000 */
[----:B------:R0:W2:Y:S02]  /*1b430*/  SHFL.IDX P6, R14, R13, R12, R11 ;  /* 0x0000000c0d0e7389 */ /* 0x0000a400000c000b */
[----:B0123--:R-:W-:Y:S01]  /*1b440*/  ENDCOLLECTIVE ;  /* 0x000000000000791b */ /* 0x00ffe20003800000 */
.L_x_7692:
[----:B------:R-:W-:Y:S05]  /*1b450*/  BSYNC B0 ;  /* 0x0000000000007941 */ /* 0x000fea0003800000 */
.L_x_7691:
        /* <DEDUP_REMOVED lines=9> */
.L_x_7693:
[----:B------:R-:W-:Y:S01]  /*1b4f0*/  ULDC UR4, c[0x0][0xc3c] ;  /* 0x00030f0000047ab9 */ /* 0x000fe20000000800 */
        /* <DEDUP_REMOVED lines=24> */
.L_x_7694:
[----:B------:R-:W-:Y:S01]  /*1b680*/  IMAD.MOV.U32 R12, RZ, RZ, 0x2 ;  /* 0x00000002ff0c7424 */ /* 0x000fe200078e00ff */
[----:B------:R-:W-:-:S05]  /*1b690*/  SEL R3, R14, RZ, P1 ;  /* 0x000000ff0e037207 */ /* 0x000fca0000800000 */
[----:B------:R-:W-:-:S04]  /*1b6a0*/  IMAD.IADD R2, R2, 0x1, R3 ;  /* 0x0000000102027824 */ /* 0x000fc800078e0203 */
[----:B------:R-:W-:-:S07]  /*1b6b0*/  IMAD.MOV.U32 R13, RZ, RZ, R2 ;  /* 0x000000ffff0d7224 */ /* 0x000fce00078e0002 */
[----:B------:R-:W-:Y:S05]  /*1b6c0*/  WARPSYNC.COLLECTIVE R15, `(.L_x_7695) ;  /* 0x000000000f087348 */ /* 0x000fea0003c00000 */
[----:B------:R0:W1:Y:S02]  /*1b6d0*/  SHFL.UP P6, R14, R13, R12, R11 ;  /* 0x0400000c0d0e7389 */ /* 0x00006400000c000b */
[----:B01----:R-:W-:Y:S01]  /*1b6e0*/  ENDCOLLECTIVE ;  /* 0x000000000000791b */ /* 0x003fe20003800000 */
.L_x_7695:
[----:B------:R-:W-:Y:S01]  /*1b6f0*/  IMAD.MOV.U32 R12, RZ, RZ, 0x4 ;  /* 0x00000004ff0c7424 */ /* 0x000fe200078e00ff */
[----:B------:R-:W-:-:S05]  /*1b700*/  SEL R3, R14, RZ, P2 ;  /* 0x000000ff0e037207 */ /* 0x000fca0001000000 */
[----:B------:R-:W-:-:S04]  /*1b710*/  IMAD.IADD R2, R2, 0x1, R3 ;  /* 0x0000000102027824 */ /* 0x000fc800078e0203 */
[----:B------:R-:W-:-:S07]  /*1b720*/  IMAD.MOV.U32 R13, RZ, RZ, R2 ;  /* 0x000000ffff0d7224 */ /* 0x000fce00078e0002 */
[----:B------:R-:W-:Y:S05]  /*1b730*/  WARPSYNC.COLLECTIVE R15, `(.L_x_7696) ;  /* 0x000000000f087348 */ /* 0x000fea0003c00000 */
[----:B------:R0:W1:Y:S02]  /*1b740*/  SHFL.UP P6, R14, R13, R12, R11 ;  /* 0x0400000c0d0e7389 */ /* 0x00006400000c000b */
[----:B01----:R-:W-:Y:S01]  /*1b750*/  ENDCOLLECTIVE ;  /* 0x000000000000791b */ /* 0x003fe20003800000 */
.L_x_7696:
[----:B------:R-:W-:Y:S01]  /*1b760*/  IMAD.MOV.U32 R12, RZ, RZ, 0x8 ;  /* 0x00000008ff0c7424 */ /* 0x000fe200078e00ff */
[----:B------:R-:W-:-:S05]  /*1b770*/  SEL R3, R14, RZ, P3 ;  /* 0x000000ff0e037207 */ /* 0x000fca0001800000 */
[----:B------:R-:W-:-:S04]  /*1b780*/  IMAD.IADD R2, R2, 0x1, R3 ;  /* 0x0000000102027824 */ /* 0x000fc800078e0203 */
[----:B------:R-:W-:-:S07]  /*1b790*/  IMAD.MOV.U32 R13, RZ, RZ, R2 ;  /* 0x000000ffff0d7224 */ /* 0x000fce00078e0002 */
[----:B------:R-:W-:Y:S05]  /*1b7a0*/  WARPSYNC.COLLECTIVE R15, `(.L_x_7697) ;  /* 0x000000000f087348 */ /* 0x000fea0003c00000 */
[----:B------:R0:W1:Y:S02]  /*1b7b0*/  SHFL.UP P6, R14, R13, R12, R11 ;  /* 0x0400000c0d0e7389 */ /* 0x00006400000c000b */
[----:B01----:R-:W-:Y:S01]  /*1b7c0*/  ENDCOLLECTIVE ;  /* 0x000000000000791b */ /* 0x003fe20003800000 */
.L_x_7697:
[----:B------:R-:W-:Y:S01]  /*1b7d0*/  IMAD.MOV.U32 R12, RZ, RZ, 0x10 ;  /* 0x00000010ff0c7424 */ /* 0x000fe200078e00ff */
[----:B------:R-:W-:-:S05]  /*1b7e0*/  SEL R3, R14, RZ, P4 ;  /* 0x000000ff0e037207 */ /* 0x000fca0002000000 */
[----:B------:R-:W-:-:S04]  /*1b7f0*/  IMAD.IADD R2, R2, 0x1, R3 ;  /* 0x0000000102027824 */ /* 0x000fc800078e0203 */
[----:B------:R-:W-:-:S07]  /*1b800*/  IMAD.MOV.U32 R13, RZ, RZ, R2 ;  /* 0x000000ffff0d7224 */ /* 0x000fce00078e0002 */
[----:B------:R-:W-:Y:S05]  /*1b810*/  WARPSYNC.COLLECTIVE R15, `(.L_x_7698) ;  /* 0x000000000f087348 */ /* 0x000fea0003c00000 */
[----:B------:R0:W1:Y:S02]  /*1b820*/  SHFL.UP P6, R14, R13, R12, R11 ;  /* 0x0400000c0d0e7389 */ /* 0x00006400000c000b */
[----:B01----:R-:W-:Y:S01]  /*1b830*/  ENDCOLLECTIVE ;  /* 0x000000000000791b */ /* 0x003fe20003800000 */
.L_x_7698:
[----:B------:R-:W-:Y:S02]  /*1b840*/  IMAD.MOV.U32 R12, RZ, RZ, 0x1f ;  /* 0x0000001fff0c7424 */ /* 0x000fe400078e00ff */
[----:B------:R-:W-:Y:S01]  /*1b850*/  IMAD.MOV.U32 R11, RZ, RZ, 0x1f ;  /* 0x0000001fff0b7424 */ /* 0x000fe200078e00ff */
[----:B------:R-:W-:-:S05]  /*1b860*/  SEL R3, R14, RZ, P5 ;  /* 0x000000ff0e037207 */ /* 0x000fca0002800000 */
[----:B------:R-:W-:-:S04]  /*1b870*/  IMAD.IADD R2, R2, 0x1, R3 ;  /* 0x0000000102027824 */ /* 0x000fc800078e0203 */
[----:B------:R-:W-:-:S07]  /*1b880*/  IMAD.MOV.U32 R13, RZ, RZ, R2 ;  /* 0x000000ffff0d7224 */ /* 0x000fce00078e0002 */
[----:B------:R-:W-:Y:S05]  /*1b890*/  WARPSYNC.COLLECTIVE R15, `(.L_x_7699) ;  /* 0x000000000f087348 */ /* 0x000fea0003c00000 */
[----:B------:R0:W1:Y:S02]  /*1b8a0*/  SHFL.IDX P6, R14, R13, R12, R11 ;  /* 0x0000000c0d0e7389 */ /* 0x00006400000c000b */
[----:B01----:R-:W-:Y:S01]  /*1b8b0*/  ENDCOLLECTIVE ;  /* 0x000000000000791b */ /* 0x003fe20003800000 */
.L_x_7699:
[----:B------:R-:W-:Y:S01]  /*1b8c0*/  IMAD.MOV.U32 R10, RZ, RZ, R14 ;  /* 0x000000ffff0a7224 */ /* 0x000fe200078e000e */
[----:B------:R-:W-:Y:S06]  /*1b8d0*/  BRA `(.L_x_7700) ;  /* 0xffffffd400a87947 */ /* 0x000fec000383ffff */
.L_x_7637:
        /* <DEDUP_REMOVED lines=8> */
.L_x_7702:
[----:B------:R-:W-:Y:S05]  /*1b960*/  BSYNC B0 ;  /* 0x0000000000007941 */ /* 0x000fea0003800000 */
.L_x_7701:
[----:B------:R-:W-:Y:S01]  /*1b970*/  SEL R3, R14, RZ, P1 ;  /* 0x000000ff0e037207 */ /* 0x000fe20000800000 */
[----:B------:R-:W-:Y:S02]  /*1b980*/  IMAD.MOV.U32 R12, RZ, RZ, 0x2 ;  /* 0x00000002ff0c7424 */ /* 0x000fe400078e00ff */
[----:B------:R-:W-:Y:S02]  /*1b990*/  IMAD.MOV.U32 R11, RZ, RZ, RZ ;  /* 0x000000ffff0b7224 */ /* 0x000fe400078e00ff */
[----:B------:R-:W-:Y:S02]  /*1b9a0*/  IMAD.IADD R2, R2, 0x1, R3 ;  /* 0x0000000102027824 */ /* 0x000fe400078e0203 */
[----:B------:R-:W-:Y:S02]  /*1b9b0*/  IMAD.MOV.U32 R15, RZ, RZ, -0x1 ;  /* 0xffffffffff0f7424 */ /* 0x000fe400078e00ff */
[----:B------:R-:W-:-:S07]  /*1b9c0*/  IMAD.MOV.U32 R13, RZ, RZ, R2 ;  /* 0x000000ffff0d7224 */ /* 0x000fce00078e0002 */
[----:B------:R-:W-:Y:S05]  /*1b9d0*/  WARPSYNC.COLLECTIVE R15, `(.L_x_7703) ;  /* 0x000000000f087348 */ /* 0x000fea0003c00000 */
[----:B------:R0:W1:Y:S02]  /*1b9e0*/  SHFL.UP P6, R14, R13, R12, R11 ;  /* 0x0400000c0d0e7389 */ /* 0x00006400000c000b */
[----:B01----:R-:W-:Y:S01]  /*1b9f0*/  ENDCOLLECTIVE ;  /* 0x000000000000791b */ /* 0x003fe20003800000 */
.L_x_7703:
[----:B------:R-:W-:Y:S01]  /*1ba00*/  IMAD.MOV.U32 R12, RZ, RZ, 0x4 ;  /* 0x00000004ff0c7424 */ /* 0x000fe200078e00ff */
[----:B------:R-:W-:-:S05]  /*1ba10*/  SEL R3, R14, RZ, P2 ;  /* 0x000000ff0e037207 */ /* 0x000fca0001000000 */
[----:B------:R-:W-:-:S04]  /*1ba20*/  IMAD.IADD R2, R2, 0x1, R3 ;  /* 0x0000000102027824 */ /* 0x000fc800078e0203 */
[----:B------:R-:W-:-:S07]  /*1ba30*/  IMAD.MOV.U32 R13, RZ, RZ, R2 ;  /* 0x000000ffff0d7224 */ /* 0x000fce00078e0002 */
[----:B------:R-:W-:Y:S05]  /*1ba40*/  WARPSYNC.COLLECTIVE R15, `(.L_x_7704) ;  /* 0x000000000f087348 */ /* 0x000fea0003c00000 */
[----:B------:R0:W1:Y:S02]  /*1ba50*/  SHFL.UP P6, R14, R13, R12, R11 ;  /* 0x0400000c0d0e7389 */ /* 0x00006400000c000b */
[----:B01----:R-:W-:Y:S01]  /*1ba60*/  ENDCOLLECTIVE ;  /* 0x000000000000791b */ /* 0x003fe20003800000 */
.L_x_7704:
[----:B------:R-:W-:Y:S01]  /*1ba70*/  IMAD.MOV.U32 R12, RZ, RZ, 0x8 ;  /* 0x00000008ff0c7424 */ /* 0x000fe200078e00ff */
[----:B------:R-:W-:-:S05]  /*1ba80*/  SEL R3, R14, RZ, P3 ;  /* 0x000000ff0e037207 */ /* 0x000fca0001800000 */
[----:B------:R-:W-:-:S04]  /*1ba90*/  IMAD.IADD R2, R2, 0x1, R3 ;  /* 0x0000000102027824 */ /* 0x000fc800078e0203 */
[----:B------:R-:W-:-:S07]  /*1baa0*/  IMAD.MOV.U32 R13, RZ, RZ, R2 ;  /* 0x000000ffff0d7224 */ /* 0x000fce00078e0002 */
[----:B------:R-:W-:Y:S05]  /*1bab0*/  WARPSYNC.COLLECTIVE R15, `(.L_x_7705) ;  /* 0x000000000f087348 */ /* 0x000fea0003c00000 */
[----:B------:R0:W1:Y:S02]  /*1bac0*/  SHFL.UP P6, R14, R13, R12, R11 ;  /* 0x0400000c0d0e7389 */ /* 0x00006400000c000b */
[----:B01----:R-:W-:Y:S01]  /*1bad0*/  ENDCOLLECTIVE ;  /* 0x000000000000791b */ /* 0x003fe20003800000 */
.L_x_7705:
[----:B------:R-:W-:Y:S01]  /*1bae0*/  IMAD.MOV.U32 R12, RZ, RZ, 0x10 ;  /* 0x00000010ff0c7424 */ /* 0x000fe200078e00ff */
[----:B------:R-:W-:-:S05]  /*1baf0*/  SEL R3, R14, RZ, P4 ;  /* 0x000000ff0e037207 */ /* 0x000fca0002000000 */
[----:B------:R-:W-:-:S04]  /*1bb00*/  IMAD.IADD R2, R2, 0x1, R3 ;  /* 0x0000000102027824 */ /* 0x000fc800078e0203 */
[----:B------:R-:W-:-:S07]  /*1bb10*/  IMAD.MOV.U32 R13, RZ, RZ, R2 ;  /* 0x000000ffff0d7224 */ /* 0x000fce00078e0002 */
[----:B------:R-:W-:Y:S05]  /*1bb20*/  WARPSYNC.COLLECTIVE R15, `(.L_x_7706) ;  /* 0x000000000f087348 */ /* 0x000fea0003c00000 */
[----:B------:R0:W1:Y:S02]  /*1bb30*/  SHFL.UP P6, R14, R13, R12, R11 ;  /* 0x0400000c0d0e7389 */ /* 0x00006400000c000b */
[----:B01----:R-:W-:Y:S01]  /*1bb40*/  ENDCOLLECTIVE ;  /* 0x000000000000791b */ /* 0x003fe20003800000 */
.L_x_7706:
        /* <DEDUP_REMOVED lines=8> */
.L_x_7707:
[----:B------:R-:W-:Y:S01]  /*1bbd0*/  IMAD.MOV.U32 R10, RZ, RZ, R14 ;  /* 0x000000ffff0a7224 */ /* 0x000fe200078e000e */
[----:B------:R-:W-:Y:S06]  /*1bbe0*/  BRA `(.L_x_7708) ;  /* 0xffffffd400907947 */ /* 0x000fec000383ffff */
.L_x_7639:
[----:B------:R-:W-:Y:S01]  /*1bbf0*/  BSSY B0, `(.L_x_7709) ;  /* 0x0000006000007945 */ /* 0x000fe20003800000 */
[----:B------:R-:W-:Y:S01]  /*1bc00*/  PLOP3.LUT P6, PT, P6, PT, PT, 0x8, 0x0 ;  /* 0x000000000000781c */ /* 0x000fe200037ce170 */
[----:B------:R-:W-:-:S12]  /*1bc10*/  IMAD.MOV.U32 R15, RZ, RZ, -0x1 ;  /* 0xffffffffff0f7424 */ /* 0x000fd800078e00ff */
[----:B0-----:R-:W-:Y:S05]  /*1bc20*/  WARPSYNC.COLLECTIVE R15, `(.L_x_7710) ;  /* 0x000000000f087348 */ /* 0x001fea0003c00000 */
[----:B------:R-:W-:Y:S01]  /*1bc30*/  VOTE.ANY R14, PT, P6 ;  /* 0x00000000000e7806 */ /* 0x000fe200030e0100 */
[----:B0-----:R-:W-:Y:S06]  /*1bc40*/  ENDCOLLECTIVE ;  /* 0x000000000000791b */ /* 0x001fec0003800000 */
.L_x_7710:
[----:B------:R-:W-:Y:S05]  /*1bc50*/  BSYNC B0 ;  /* 0x0000000000007941 */ /* 0x000fea0003800000 */
.L_x_7709:
        /* <DEDUP_REMOVED lines=10> */
.L_x_7711:
[----:B------:R-:W-:Y:S02]  /*1bd00*/  IMAD.MOV.U32 R13, RZ, RZ, R7 ;  /* 0x000000ffff0d7224 */ /* 0x000fe400078e0007 */
[----:B------:R-:W-:-:S07]  /*1bd10*/  IMAD.MOV.U32 R4, RZ, RZ, R14 ;  /* 0x000000ffff047224 */ /* 0x000fce00078e000e */
[----:B------:R-:W-:Y:S05]  /*1bd20*/  WARPSYNC.COLLECTIVE R15, `(.L_x_7712) ;  /* 0x000000000f087348 */ /* 0x000fea0003c00000 */
[----:B------:R0:W1:Y:S02]  /*1bd30*/  SHFL.IDX P6, R14, R13, R12, R11 ;  /* 0x0000000c0d0e7389 */ /* 0x00006400000c000b */
[----:B01----:R-:W-:Y:S01]  /*1bd40*/  ENDCOLLECTIVE ;  /* 0x000000000000791b */ /* 0x003fe20003800000 */
.L_x_7712:
[----:B------:R-:W-:Y:S02]  /*1bd50*/  IMAD.MOV.U32 R7, RZ, RZ, R14 ;  /* 0x000000ffff077224 */ /* 0x000fe400078e000e */
[----:B------:R-:W-:-:S05]  /*1bd60*/  IMAD.IADD R5, R9, 0x1, R16 ;  /* 0x0000000109057824 */ /* 0x000fca00078e0210 */
[----:B------:R0:W-:Y:S01]  /*1bd70*/  STL [R1+0xc], R5 ;  /* 0x00000c0501007387 */ /* 0x0001e20000100800 */
[----:B------:R-:W-:Y:S05]  /*1bd80*/  BRA `(.L_x_7713) ;  /* 0xffffffd400707947 */ /* 0x000fea000383ffff */
.L_x_7641:
        /* <DEDUP_REMOVED lines=8> */
.L_x_7715:
[----:B------:R-:W-:Y:S05]  /*1be10*/  BSYNC B0 ;  /* 0x0000000000007941 */ /* 0x000fea0003800000 */
.L_x_7714:
[----:B------:R-:W-:Y:S01]  /*1be20*/  IMAD.MOV.U32 R6, RZ, RZ, R14 ;  /* 0x000000ffff067224 */ /* 0x000fe200078e000e */
[----:B------:R-:W-:Y:S06]  /*1be30*/  BRA `(.L_x_7640) ;  /* 0xffffffd4005c7947 */ /* 0x000fec000383ffff */
.L_x_7647:
[----:B0-----:R0:W1:Y:S02]  /*1be40*/  SYNCS.PHASECHK.TRANS64.TRYWAIT P0, [R0+URZ+0x28820], R3 ;  /* 0x02882003000075a7 */ /* 0x001064000800017f */
[----:B-1----:R-:W-:Y:S05]  /*1be50*/  @!P0 NANOSLEEP.SYNCS 0x989680 ;  /* 0x009896800000895d */ /* 0x002fea0003900000 */
[----:B------:R-:W1:Y:S02]  /*1be60*/  @!P0 SYNCS.PHASECHK.TRANS64 P0, [R0+URZ+0x28820], R3 ;  /* 0x02882003000085a7 */ /* 0x000e64000800007f */
[----:B-1----:R-:W-:Y:S05]  /*1be70*/  @!P0 BRA `(.L_x_7647) ;  /* 0xfffffffc00f08947 */ /* 0x002fea000383ffff */
[----:B------:R-:W-:Y:S05]  /*1be80*/  BRA `(.L_x_7716) ;  /* 0xffffffdc00f87947 */ /* 0x000fea000383ffff */
.L_x_7648:
        /* <DEDUP_REMOVED lines=11> */
.L_x_7718:
[----:B------:R-:W-:Y:S05]  /*1bf40*/  BSYNC B0 ;  /* 0x0000000000007941 */ /* 0x000fea0003800000 */
.L_x_7717:
[----:B------:R-:W-:Y:S05]  /*1bf50*/  BRA `(.L_x_7719) ;  /* 0xffffffdc00e07947 */ /* 0x000fea000383ffff */
.L_x_7651:
[----:B------:R-:W-:Y:S01]  /*1bf60*/  BSSY B1, `(.L_x_7720) ;  /* 0x0000006000017945 */ /* 0x000fe20003800000 */
[----:B------:R-:W-:-:S07]  /*1bf70*/  IMAD.MOV.U32 R15, RZ, RZ, -0x1 ;  /* 0xffffffffff0f7424 */ /* 0x000fce00078e00ff */
[----:B01-3--:R-:W-:Y:S05]  /*1bf80*/  WARPSYNC.COLLECTIVE R15, `(.L_x_7721) ;  /* 0x000000000f0c7348 */ /* 0x00bfea0003c00000 */
[----:B------:R-:W-:Y:S02]  /*1bf90*/  ELECT P6, UR62, PT ;  /* 0x00000000003e782f */ /* 0x000fe400038c0000 */
[----:B------:R-:W-:Y:S01]  /*1bfa0*/  MOV R14, UR62 ;  /* 0x0000003e000e7c02 */ /* 0x000fe20008000f00 */
[----:B01-3--:R-:W-:Y:S10]  /*1bfb0*/  ENDCOLLECTIVE ;  /* 0x000000000000791b */ /* 0x00bff40003800000 */
.L_x_7721:
[----:B------:R-:W-:Y:S05]  /*1bfc0*/  BSYNC B1 ;  /* 0x0000000000017941 */ /* 0x000fea0003800000 */
.L_x_7720:
[----:B------:R-:W-:Y:S05]  /*1bfd0*/  BRA `(.L_x_7722) ;  /* 0xffffffdc00d87947 */ /* 0x000fea000383ffff */
.L_x_7653:
[----:B0-----:R0:W1:Y:S02]  /*1bfe0*/  SYNCS.PHASECHK.TRANS64.TRYWAIT P0, [R6+URZ], R5 ;  /* 0x00000005060075a7 */ /* 0x001064000800017f */
[----:B-1----:R-:W-:Y:S05]  /*1bff0*/  @!P0 NANOSLEEP.SYNCS 0x989680 ;  /* 0x009896800000895d */ /* 0x002fea0003900000 */
[----:B------:R-:W1:Y:S02]  /*1c000*/  @!P0 SYNCS.PHASECHK.TRANS64 P0, [R6+URZ], R5 ;  /* 0x00000005060085a7 */ /* 0x000e64000800007f */
[----:B-1----:R-:W-:Y:S05]  /*1c010*/  @!P0 BRA `(.L_x_7653) ;  /* 0xfffffffc00f08947 */ /* 0x002fea000383ffff */
[----:B------:R-:W-:Y:S05]  /*1c020*/  BRA `(.L_x_7723) ;  /* 0xffffffe000107947 */ /* 0x000fea000383ffff */
.L_x_7654:
[----:B-1----:R1:W2:Y:S02]  /*1c030*/  SYNCS.PHASECHK.TRANS64.TRYWAIT P0, [R7+URZ], R2 ;  /* 0x00000002070075a7 */ /* 0x0022a4000800017f */
[----:B--2---:R-:W-:Y:S05]  /*1c040*/  @!P0 NANOSLEEP.SYNCS 0x989680 ;  /* 0x009896800000895d */ /* 0x004fea0003900000 */
[----:B------:R-:W2:Y:S02]  /*1c050*/  @!P0 SYNCS.PHASECHK.TRANS64 P0, [R7+URZ], R2 ;  /* 0x00000002070085a7 */ /* 0x000ea4000800007f */
[----:B--2---:R-:W-:Y:S05]  /*1c060*/  @!P0 BRA `(.L_x_7654) ;  /* 0xfffffffc00f08947 */ /* 0x004fea000383ffff */
[----:B------:R-:W-:Y:S05]  /*1c070*/  BRA `(.L_x_7724) ;  /* 0xffffffe000047947 */ /* 0x000fea000383ffff */
.L_x_7656:
[----:B--2---:R2:W4:Y:S02]  /*1c080*/  SYNCS.PHASECHK.TRANS64.TRYWAIT P0, [R4+URZ], R5 ;  /* 0x00000005040075a7 */ /* 0x004524000800017f */
[----:B----4-:R-:W-:Y:S05]  /*1c090*/  @!P0 NANOSLEEP.SYNCS 0x989680 ;  /* 0x009896800000895d */ /* 0x010fea0003900000 */
[----:B------:R-:W4:Y:S02]  /*1c0a0*/  @!P0 SYNCS.PHASECHK.TRANS64 P0, [R4+URZ], R5 ;  /* 0x00000005040085a7 */ /* 0x000f24000800007f */
[----:B----4-:R-:W-:Y:S05]  /*1c0b0*/  @!P0 BRA `(.L_x_7656) ;  /* 0xfffffffc00f08947 */ /* 0x010fea000383ffff */
[----:B------:R-:W-:Y:S05]  /*1c0c0*/  BRA `(.L_x_7725) ;  /* 0xffffffe000087947 */ /* 0x000fea000383ffff */
.L_x_7726:
        /* <DEDUP_REMOVED lines=11> */
.L_x_14861:


//--------------------- .text._ZN7cutlass13device_kernelIN5flash11enable_sm90INS1_16FlashAttnFwdSm90INS1_25CollectiveMainloopFwdSm90ILi2EN4cute5tupleIJNS5_1CILi1EEES8_S8_EEENS6_IJNS7_ILi128EEESA_SA_EEELi128ENS_6half_tEfNS_4arch4Sm90ELb0ELb1ELb1ELb1ELb0ELb1ELb0ELb1ELb1ELb1ELb1ELb0EEENS1_21CollectiveEpilogueFwdISB_S9_SC_SE_Li256ELb1ELb1ELb1ELb0EEENS1_36VarlenDynamicPersistentTileSchedulerILi128ELi128ELi256ELi128ELb1ELb1ELb1ELb1ELb0ELb1EEEEEEEEEvNT_6ParamsE --------------------------
	.section	.text._ZN7cutlass13device_kernelIN5flash11enable_sm90INS1_16FlashAttnFwdSm90INS1_25CollectiveMainloopFwdSm90ILi2EN4cute5tupleIJNS5_1CILi1EEES8_S8_EEENS6_IJNS7_ILi128EEESA_SA_EEELi128ENS_6half_tEfNS_4arch4Sm90ELb0ELb1ELb1ELb1ELb0ELb1ELb0ELb1ELb1ELb1ELb1ELb0EEENS1_21CollectiveEpilogueFwdISB_S9_SC_SE_Li256ELb1ELb1ELb1ELb0EEENS1_36VarlenDynamicPersistentTileSchedulerILi128ELi128ELi256ELi128ELb1ELb1ELb1ELb1ELb0ELb1EEEEEEEEEvNT_6ParamsE,"ax",@progbits
	.align	128
.text._ZN7cutlass13device_kernelIN5flash11enable_sm90INS1_16FlashAttnFwdSm90INS1_25CollectiveMainloopFwdSm90ILi2EN4cute5tupleIJNS5_1CILi1EEES8_S8_EEENS6_IJNS7_ILi128EEESA_SA_EEELi128ENS_6half_tEfNS_4arch4Sm90ELb0ELb1ELb1ELb1ELb0ELb1ELb0ELb1ELb1ELb1ELb1ELb0EEENS1_21CollectiveEpilogueFwdISB_S9_SC_SE_Li256ELb1ELb1ELb1ELb0EEENS1_36VarlenDynamicPersistentTileSchedulerILi128ELi128ELi256ELi128ELb1ELb1ELb1ELb1ELb0ELb1EEEEEEEEEvNT_6ParamsE:
        .type           _ZN7cutlass13device_kernelIN5flash11enable_sm90INS1_16FlashAttnFwdSm90INS1_25CollectiveMainloopFwdSm90ILi2EN4cute5tupleIJNS5_1CILi1EEES8_S8_EEENS6_IJNS7_ILi128EEESA_SA_EEELi128ENS_6half_tEfNS_4arch4Sm90ELb0ELb1ELb1ELb1ELb0ELb1ELb0ELb1ELb1ELb1ELb1ELb0EEENS1_21CollectiveEpilogueFwdISB_S9_SC_SE_Li256ELb1ELb1ELb1ELb0EEENS1_36VarlenDynamicPersistentTileSchedulerILi128ELi128ELi256ELi128ELb1ELb1ELb1ELb1ELb0ELb1EEEEEEEEEvNT_6ParamsE,@function
        .size           _ZN7cutlass13device_kernelIN5flash11enable_sm90INS1_16FlashAttnFwdSm90INS1_25CollectiveMainloopFwdSm90ILi2EN4cute5tupleIJNS5_1CILi1EEES8_S8_EEENS6_IJNS7_ILi128EEESA_SA_EEELi128ENS_6half_tEfNS_4arch4Sm90ELb0ELb1ELb1ELb1ELb0ELb1ELb0ELb1ELb1ELb1ELb1ELb0EEENS1_21CollectiveEpilogueFwdISB_S9_SC_SE_Li256ELb1ELb1ELb1ELb0EEENS1_36VarlenDynamicPersistentTileSchedulerILi128ELi128ELi256ELi128ELb1ELb1ELb1ELb1ELb0ELb1EEEEEEEEEvNT_6ParamsE,(.L_x_14862 - _ZN7cutlass13device_kernelIN5flash11enable_sm90INS1_16FlashAttnFwdSm90INS1_25CollectiveMainloopFwdSm90ILi2EN4cute5tupleIJNS5_1CILi1EEES8_S8_EEENS6_IJNS7_ILi128EEESA_SA_EEELi128ENS_6half_tEfNS_4arch4Sm90ELb0ELb1ELb1ELb1ELb0ELb1ELb0ELb1ELb1ELb1ELb1ELb0EEENS1_21CollectiveEpilogueFwdISB_S9_SC_SE_Li256ELb1ELb1ELb1ELb0EEENS1_36VarlenDynamicPersistentTileSchedulerILi128ELi128ELi256ELi128ELb1ELb1ELb1ELb1ELb0ELb1EEEEEEEEEvNT_6ParamsE)
        .other          _ZN7cutlass13device_kernelIN5flash11enable_sm90INS1_16FlashAttnFwdSm90INS1_25CollectiveMainloopFwdSm90ILi2EN4cute5tupleIJNS5_1CILi1EEES8_S8_EEENS6_IJNS7_ILi128EEESA_SA_EEELi128ENS_6half_tEfNS_4arch4Sm90ELb0ELb1ELb1ELb1ELb0ELb1ELb0ELb1ELb1ELb1ELb1ELb0EEENS1_21CollectiveEpilogueFwdISB_S9_SC_SE_Li256ELb1ELb1ELb1ELb0EEENS1_36VarlenDynamicPersistentTileSchedulerILi128ELi128ELi256ELi128ELb1ELb1ELb1ELb1ELb0ELb1EEEEEEEEEvNT_6ParamsE,@"STO_CUDA_ENTRY STV_DEFAULT"
_ZN7cutlass13device_kernelIN5flash11enable_sm90INS1_16FlashAttnFwdSm90INS1_25CollectiveMainloopFwdSm90ILi2EN4cute5tupleIJNS5_1CILi1EEES8_S8_EEENS6_IJNS7_ILi128EEESA_SA_EEELi128ENS_6half_tEfNS_4arch4Sm90ELb0ELb1ELb1ELb1ELb0ELb1ELb0ELb1ELb1ELb1ELb1ELb0EEENS1_21CollectiveEpilogueFwdISB_S9_SC_SE_Li256ELb1ELb1ELb1ELb0EEENS1_36VarlenDynamicPersistentTileSchedulerILi128ELi128ELi256ELi128ELb1ELb1ELb1ELb1ELb0ELb1EEEEEEEEEvNT_6ParamsE:
        /* <DEDUP_REMOVED lines=24> */
.L_x_7728:
[----:B------:R-:W-:Y:S05]  /*0180*/  BSYNC B0 ;  /* 0x0000000000007941 */ /* 0x000fea0003800000 */
.L_x_7727:
        /* <DEDUP_REMOVED lines=41> */
.L_x_7729:
        /* <DEDUP_REMOVED lines=22> */
.L_x_7730:
        /* <DEDUP_REMOVED lines=18> */
.L_x_7731:
        /* <DEDUP_REMOVED lines=22> */
.L_x_7732:
        /* <DEDUP_REMOVED lines=22> */
.L_x_7733:
[----:B------:R-:W-:Y:S01]  /*0960*/  PLOP3.LUT P0, PT, PT, PT, UP0, 0x80, 0x0 ;  /* 0x000000000000781c */ /* 0x000fe20003f0f008 */
[----:B------:R-:W-:Y:S01]  /*0970*/  UMOV UR40, 0x1 ;  /* 0x0000000100287882 */ /* 0x000fe20000000000 */
[----:B------:R-:W-:Y:S01]  /*0980*/  NOP ;  /* 0x0000000000007918 */ /* 0x000fe20000000000 */
[----:B------:R-:W-:Y:S01]  /*0990*/  USEL UR40, UR40, 0x2, !UP0 ;  /* 0x0000000228287887 */ /* 0x000fe2000c000000 */
[----:B------:R-:W-:Y:S01]  /*09a0*/  BSSY B9, `(.L_x_7734) ;  /* 0x0002818000097945 */ /* 0x000fe20003800000 */
[----:B------:R-:W-:Y:S01]  /*09b0*/  ULDC.64 UR42, c[0x0][0x208] ;  /* 0x00008200002a7ab9 */ /* 0x000fe20000000a00 */
[----:B012-4-:R-:W-:Y:S07]  /*09c0*/  BAR.SYNC.DEFER_BLOCKING 0x0 ;  /* 0x0000000000007b1d */ /* 0x017fee0000010000 */
[----:B------:R-:W-:Y:S05]  /*09d0*/  @!P0 BRA `(.L_x_7735) ;  /* 0x000001f400a08947 */ /* 0x000fea0003800000 */
.L_x_7736:
[----:B------:R-:W-:-:S08]  /*09e0*/  NOP ;  /* 0x0000000000007918 */ /* 0x000fd00000000000 */
[----:B------:R-:W0:Y:S02]  /*09f0*/  USETMAXREG.TRY_ALLOC.CTAPOOL UP0, 0xf0 ;  /* 0x000000f0000079c8 */ /* 0x000e240008000600 */
[----:B0-----:R-:W-:-:S13]  /*0a00*/  PLOP3.LUT P0, PT, PT, PT, UP0, 0x80, 0x0 ;  /* 0x000000000000781c */ /* 0x001fda0003f0f008 */
[----:B------:R-:W-:Y:S05]  /*0a10*/  @!P0 BRA `(.L_x_7736) ;  /* 0xfffffffc00f08947 */ /* 0x000fea000383ffff */
[----:B------:R-:W2:Y:S01]  /*0a20*/  LDL.LU R0, [R1+0x10] ;  /* 0x0000100001007983 */ /* 0x000ea20000300800 */
        /* <DEDUP_REMOVED lines=15> */
[----:B------:R0:W-:Y:S10]  /*0b20*/  STL [R1+0x10], R0 ;  /* 0x0000100001007387 */ /* 0x0001f40000100800 */
[----:B0-----:R-:W-:Y:S05]  /*0b30*/  @P0 BRA `(.L_x_7737) ;  /* 0x0000027c00f80947 */ /* 0x001fea0003800000 */
[----:B------:R-:W-:Y:S01]  /*0b40*/  VIADD R13, R6, 0xffffff80 ;  /* 0xffffff80060d7836 */ /* 0x000fe20000000000 */
[----:B------:R-:W-:Y:S01]  /*0b50*/  R2UR UR44, R2 ;  /* 0x00000000022c72ca */ /* 0x000fe200000e0000 */
[----:B------:R-:W-:Y:S01]  /*0b60*/  IMAD.MOV.U32 R213, RZ, RZ, RZ ;  /* 0x000000ffffd57224 */ /* 0x000fe200078e00ff */
[----:B------:R-:W-:Y:S01]  /*0b70*/  MOV R22, RZ ;  /* 0x000000ff00167202 */ /* 0x000fe20000000f00 */
[----:B------:R-:W-:Y:S01]  /*0b80*/  IMAD.MOV.U32 R184, RZ, RZ, RZ ;  /* 0x000000ffffb87224 */ /* 0x000fe200078e00ff */
[----:B------:R-:W-:Y:S01]  /*0b90*/  SHF.R.S32.HI R0, RZ, 0x1f, R13 ;  /* 0x0000001fff007819 */ /* 0x000fe2000001140d */
[----:B------:R-:W-:Y:S01]  /*0ba0*/  IMAD.MOV.U32 R191, RZ, RZ, RZ ;  /* 0x000000ffffbf7224 */ /* 0x000fe200078e00ff */
[----:B------:R-:W-:Y:S01]  /*0bb0*/  ULOP3.LUT UR45, UR40, 0x1, URZ, 0xfc, !UPT ;  /* 0x00000001282d7892 */ /* 0x000fe2000f8efc3f */
[----:B------:R-:W-:Y:S01]  /*0bc0*/  IMAD.MOV.U32 R186, RZ, RZ, RZ ;  /* 0x000000ffffba7224 */ /* 0x000fe200078e00ff */
[CC--:B------:R-:W-:Y:S02]  /*0bd0*/  LEA.HI R3, R0.reuse, R13.reuse, RZ, 0x7 ;  /* 0x0000000d00037211 */ /* 0x0c0fe400078f38ff */
[----:B------:R-:W-:-:S02]  /*0be0*/  LEA.HI R5, R0, R13, RZ, 0x5 ;  /* 0x0000000d00057211 */ /* 0x000fc400078f28ff */
[----:B------:R-:W-:Y:S01]  /*0bf0*/  LOP3.LUT R233, R3, 0xffffff80, RZ, 0xc0, !PT ;  /* 0xffffff8003e97812 */ /* 0x000fe200078ec0ff */
[----:B------:R-:W-:Y:S01]  /*0c00*/  UIADD3 UR44, UR44, 0x10400, URZ ;  /* 0x000104002c2c7890 */ /* 0x000fe2000fffe03f */
[----:B------:R-:W-:Y:S01]  /*0c10*/  LEA.HI R4, R0, R13, RZ, 0x4 ;  /* 0x0000000d00047211 */ /* 0x000fe200078f20ff */
[----:B------:R-:W-:Y:S01]  /*0c20*/  IMAD.SHL.U32 R6, R5, 0x20, RZ ;  /* 0x0000002005067824 */ /* 0x000fe200078e00ff */
[----:B------:R-:W-:Y:S01]  /*0c30*/  SHF.R.S32.HI R14, RZ, 0x7, R3 ;  /* 0x00000007ff0e7819 */ /* 0x000fe20000011403 */
[C---:B------:R-:W-:Y:S01]  /*0c40*/  IMAD.IADD R233, R13.reuse, 0x1, -R233 ;  /* 0x000000010de97824 */ /* 0x040fe200078e0ae9 */
[----:B------:R-:W-:Y:S02]  /*0c50*/  LOP3.LUT R5, R4, 0x3fffff0, RZ, 0xc0, !PT ;  /* 0x03fffff004057812 */ /* 0x000fe400078ec0ff */
[----:B------:R-:W-:Y:S02]  /*0c60*/  LOP3.LUT R6, R6, 0xfffffc00, RZ, 0xc0, !PT ;  /* 0xfffffc0006067812 */ /* 0x000fe400078ec0ff */
[----:B------:R-:W-:Y:S01]  /*0c70*/  SHF.R.S32.HI R8, RZ, 0x1f, R233 ;  /* 0x0000001fff087819 */ /* 0x000fe200000114e9 */
[----:B------:R-:W-:Y:S01]  /*0c80*/  IMAD.IADD R5, R13, 0x1, -R5 ;  /* 0x000000010d057824 */ /* 0x000fe200078e0a05 */
[----:B------:R-:W-:-:S02]  /*0c90*/  LEA.HI R3, R3, R14, RZ, 0x1 ;  /* 0x0000000e03037211 */ /* 0x000fc400078f08ff */
[CC--:B------:R-:W-:Y:S02]  /*0ca0*/  LEA.HI R9, R8.reuse, R233.reuse, RZ, 0x2 ;  /* 0x000000e908097211 */ /* 0x0c0fe400078f10ff */
[----:B------:R-:W-:Y:S02]  /*0cb0*/  LEA.HI R8, R8, R233, RZ, 0x5 ;  /* 0x000000e908087211 */ /* 0x000fe400078f28ff */
[--C-:B------:R-:W-:Y:S02]  /*0cc0*/  SHF.R.S32.HI R10, RZ, 0x2, R9.reuse ;  /* 0x00000002ff0a7819 */ /* 0x100fe40000011409 */
[----:B------:R-:W-:Y:S02]  /*0cd0*/  SHF.R.S32.HI R7, RZ, 0x1f, R9 ;  /* 0x0000001fff077819 */ /* 0x000fe40000011409 */
[----:B------:R-:W-:Y:S02]  /*0ce0*/  LEA.HI R23, R0, R13, RZ, 0x3 ;  /* 0x0000000d00177211 */ /* 0x000fe400078f18ff */
[----:B------:R-:W-:-:S02]  /*0cf0*/  LEA.HI R7, R7, R10, RZ, 0x3 ;  /* 0x0000000a07077211 */ /* 0x000fc400078f18ff */
[----:B------:R-:W-:Y:S02]  /*0d00*/  SHF.R.S32.HI R8, RZ, 0x5, R8 ;  /* 0x00000005ff087819 */ /* 0x000fe40000011408 */
[----:B------:R-:W-:Y:S01]  /*0d10*/  LOP3.LUT R11, R7, 0xfffffff8, RZ, 0xc0, !PT ;  /* 0xfffffff8070b7812 */ /* 0x000fe200078ec0ff */
[----:B------:R-:W-:Y:S01]  /*0d20*/  IMAD R7, R5, 0x40, R6 ;  /* 0x0000004005077824 */ /* 0x000fe200078e0206 */
[----:B------:R-:W-:Y:S02]  /*0d30*/  SHF.R.S32.HI R5, RZ, 0x4, R4 ;  /* 0x00000004ff057819 */ /* 0x000fe40000011404 */
[----:B------:R-:W-:Y:S01]  /*0d40*/  LOP3.LUT R3, R3, 0x3fffffe, RZ, 0xc0, !PT ;  /* 0x03fffffe03037812 */ /* 0x000fe200078ec0ff */
[----:B------:R-:W-:Y:S01]  /*0d50*/  IMAD.IADD R11, R10, 0x1, -R11 ;  /* 0x000000010a0b7824 */ /* 0x000fe200078e0a0b */
[----:B------:R-:W-:Y:S02]  /*0d60*/  LEA.HI R4, R4, R5, RZ, 0x1 ;  /* 0x0000000504047211 */ /* 0x000fe400078f08ff */
[----:B------:R-:W-:Y:S01]  /*0d70*/  LOP3.LUT R207, R23, 0xfffffff8, RZ, 0xc0, !PT ;  /* 0xfffffff817cf7812 */ /* 0x000fe200078ec0ff */
[----:B------:R-:W-:Y:S01]  /*0d80*/  IMAD R8, R8, 0x10, R11 ;  /* 0x0000001008087824 */ /* 0x000fe200078e020b */
[----:B------:R-:W-:Y:S01]  /*0d90*/  LOP3.LUT R4, R4, 0x1ffffffe, RZ, 0xc0, !PT ;  /* 0x1ffffffe04047812 */ /* 0x000fe200078ec0ff */
[----:B------:R-:W-:Y:S01]  /*0da0*/  IMAD.IADD R3, R14, 0x1, -R3 ;  /* 0x000000010e037824 */ /* 0x000fe200078e0a03 */
[----:B------:R-:W-:Y:S01]  /*0db0*/  SHF.R.S32.HI R23, RZ, 0x3, R23 ;  /* 0x00000003ff177819 */ /* 0x000fe20000011417 */
[----:B------:R-:W-:Y:S01]  /*0dc0*/  IMAD.IADD R207, R13, 0x1, -R207 ;  /* 0x000000010dcf7824 */ /* 0x000fe200078e0acf */
[CC--:B------:R-:W-:Y:S01]  /*0dd0*/  LEA.HI R12, R0.reuse, R13.reuse, RZ, 0x2 ;  /* 0x0000000d000c7211 */ /* 0x0c0fe200078f10ff */
[----:B------:R-:W-:Y:S01]  /*0de0*/  IMAD R8, R3, 0x40, R8 ;  /* 0x0000004003087824 */ /* 0x000fe200078e0208 */
[----:B------:R-:W-:Y:S01]  /*0df0*/  IADD3 R4, R5, -R4, RZ ;  /* 0x8000000405047210 */ /* 0x000fe20007ffe0ff */
[C---:B------:R-:W-:Y:S01]  /*0e00*/  VIADD R212, R23.reuse, 0x20 ;  /* 0x0000002017d47836 */ /* 0x040fe20000000000 */
[----:B------:R-:W-:Y:S01]  /*0e10*/  LEA.HI R0, R0, R13, RZ, 0x6 ;  /* 0x0000000d00007211 */ /* 0x000fe200078f30ff */
[----:B------:R-:W-:Y:S01]  /*0e20*/  IMAD.SHL.U32 R3, R23, 0x40, RZ ;  /* 0x0000004017037824 */ /* 0x000fe200078e00ff */
[----:B------:R-:W-:Y:S01]  /*0e30*/  LOP3.LUT R12, R12, 0xfffffffc, RZ, 0xc0, !PT ;  /* 0xfffffffc0c0c7812 */ /* 0x000fe200078ec0ff */
[----:B------:R-:W-:Y:S01]  /*0e40*/  IMAD R4, R4, 0x8, R7 ;  /* 0x0000000804047824 */ /* 0x000fe200078e0207 */
[----:B------:R-:W-:Y:S01]  /*0e50*/  SHF.R.S32.HI R7, RZ, 0x1f, R212 ;  /* 0x0000001fff077819 */ /* 0x000fe200000114d4 */
[----:B------:R-:W-:Y:S01]  /*0e60*/  IMAD.SHL.U32 R0, R0, 0x8, RZ ;  /* 0x0000000800007824 */ /* 0x000fe200078e00ff */
[----:B------:R-:W-:Y:S01]  /*0e70*/  LOP3.LUT R3, R3, 0x1c0, RZ, 0xc0, !PT ;  /* 0x000001c003037812 */ /* 0x000fe200078ec0ff */
[----:B------:R-:W-:Y:S01]  /*0e80*/  VIADD R211, R23, 0x40 ;  /* 0x0000004017d37836 */ /* 0x000fe20000000000 */
[----:B------:R-:W-:Y:S01]  /*0e90*/  LEA.HI R7, R7, R212, RZ, 0x3 ;  /* 0x000000d407077211 */ /* 0x000fe200078f18ff */
[----:B------:R-:W-:Y:S01]  /*0ea0*/  VIADD R210, R23, 0x60 ;  /* 0x0000006017d27836 */ /* 0x000fe20000000000 */
[----:B------:R-:W-:Y:S01]  /*0eb0*/  LOP3.LUT R203, R0, 0xfffffe00, RZ, 0xc0, !PT ;  /* 0xfffffe0000cb7812 */ /* 0x000fe200078ec0ff */
[----:B------:R-:W-:Y:S01]  /*0ec0*/  IMAD.SHL.U32 R16, R207, 0x8, RZ ;  /* 0x00000008cf107824 */ /* 0x000fe200078e00ff */
[----:B------:R-:W-:Y:S01]  /*0ed0*/  SHF.R.S32.HI R0, RZ, 0x1f, R211 ;  /* 0x0000001fff007819 */ /* 0x000fe200000114d3 */
[----:B------:R-:W-:Y:S01]  /*0ee0*/  IMAD.IADD R12, R13, 0x1, -R12 ;  /* 0x000000010d0c7824 */ /* 0x000fe200078e0a0c */
[----:B------:R-:W-:Y:S01]  /*0ef0*/  SHF.R.S32.HI R11, RZ, 0x1f, R210 ;  /* 0x0000001fff0b7819 */ /* 0x000fe200000114d2 */
[----:B------:R-:W-:Y:S01]  /*0f00*/  IMAD.SHL.U32 R198, R212, 0x40, RZ ;  /* 0x00000040d4c67824 */ /* 0x000fe200078e00ff */
[----:B------:R-:W-:Y:S01]  /*0f10*/  SHF.R.U32.HI R202, RZ, 0x3, R3 ;  /* 0x00000003ffca7819 */ /* 0x000fe20000011603 */
[----:B------:R-:W-:Y:S01]  /*0f20*/  IMAD.SHL.U32 R7, R7, 0x40, RZ ;  /* 0x0000004007077824 */ /* 0x000fe200078e00ff */
[----:B------:R-:W-:Y:S01]  /*0f30*/  LOP3.LUT R205, R3, 0x38, R16, 0xf8, !PT ;  /* 0x0000003803cd7812 */ /* 0x000fe200078ef810 */
[----:B------:R-:W-:Y:S01]  /*0f40*/  IMAD.SHL.U32 R197, R211, 0x40, RZ ;  /* 0x00000040d3c57824 */ /* 0x000fe200078e00ff */
[----:B------:R-:W-:Y:S01]  /*0f50*/  LEA.HI R6, R12, R12, RZ, 0x1 ;  /* 0x0000000c0c067211 */ /* 0x000fe200078f08ff */
[----:B------:R0:W-:Y:S01]  /*0f60*/  STL [R1+0x4c], R4 ;  /* 0x00004c0401007387 */ /* 0x0001e20000100800 */
[----:B------:R-:W-:Y:S01]  /*0f70*/  LEA.HI R3, R0, R211, RZ, 0x3 ;  /* 0x000000d300037211 */ /* 0x000fe200078f18ff */
[----:B------:R-:W-:Y:S01]  /*0f80*/  IMAD.SHL.U32 R18, R207, 0x4, RZ ;  /* 0x00000004cf127824 */ /* 0x000fe200078e00ff */
[----:B------:R-:W-:Y:S01]  /*0f90*/  LEA.HI R11, R11, R210, RZ, 0x3 ;  /* 0x000000d20b0b7211 */ /* 0x000fe200078f18ff */
[----:B------:R-:W-:Y:S01]  /*0fa0*/  STL [R1+0x48], R8 ;  /* 0x0000480801007387 */ /* 0x000fe20000100800 */
[----:B------:R-:W-:Y:S01]  /*0fb0*/  LOP3.LUT R198, R198, 0x1c0, RZ, 0xc0, !PT ;  /* 0x000001c0c6c67812 */ /* 0x000fe200078ec0ff */
[----:B------:R-:W-:Y:S01]  /*0fc0*/  IMAD.SHL.U32 R3, R3, 0x40, RZ ;  /* 0x0000004003037824 */ /* 0x000fe200078e00ff */
[----:B------:R-:W-:Y:S01]  /*0fd0*/  SHF.L.U32 R196, R210, 0x6, RZ ;  /* 0x00000006d2c47819 */ /* 0x000fe200000006ff */
[----:B------:R-:W-:Y:S01]  /*0fe0*/  IMAD.SHL.U32 R11, R11, 0x40, RZ ;  /* 0x000000400b0b7824 */ /* 0x000fe200078e00ff */
[----:B------:R-:W-:Y:S01]  /*0ff0*/  LOP3.LUT R5, R6, 0x1ffffffe, RZ, 0xc0, !PT ;  /* 0x1ffffffe06057812 */ /* 0x000fe200078ec0ff */
[----:B------:R-:W-:Y:S01]  /*1000*/  VIADD R185, R18, 0x20 ;  /* 0x0000002012b97836 */ /* 0x000fe20000000000 */
[----:B------:R-:W-:Y:S01]  /*1010*/  SHF.R.U32.HI R13, RZ, 0x3, R198 ;  /* 0x00000003ff0d7819 */ /* 0x000fe200000116c6 */
[----:B------:R-:W-:Y:S01]  /*1020*/  VIADD R190, R16, 0x40 ;  /* 0x0000004010be7836 */ /* 0x000fe20000000000 */
[----:B0-----:R-:W-:Y:S01]  /*1030*/  LOP3.LUT R4, R198, 0x38, R16, 0xf8, !PT ;  /* 0x00000038c6047812 */ /* 0x001fe200078ef810 */
[----:B------:R-:W-:Y:S01]  /*1040*/  IMAD.IADD R5, R12, 0x1, -R5 ;  /* 0x000000010c057824 */ /* 0x000fe200078e0a05 */
[----:B------:R-:W-:-:S02]  /*1050*/  LOP3.LUT R201, R7, 0xfffffe00, RZ, 0xc0, !PT ;  /* 0xfffffe0007c97812 */ /* 0x000fc400078ec0ff */
[----:B------:R-:W-:Y:S01]  /*1060*/  LOP3.LUT R197, R197, 0x1c0, RZ, 0xc0, !PT ;  /* 0x000001c0c5c57812 */ /* 0x000fe200078ec0ff */
[----:B------:R-:W-:Y:S01]  /*1070*/  IMAD R195, R5, 0x8, R8 ;  /* 0x0000000805c37824 */ /* 0x000fe200078e0208 */
[----:B------:R-:W-:Y:S02]  /*1080*/  LOP3.LUT R196, R196, 0x1c0, RZ, 0xc0, !PT ;  /* 0x000001c0c4c47812 */ /* 0x000fe400078ec0ff */
[----:B------:R-:W-:Y:S02]  /*1090*/  LOP3.LUT R0, R9, 0x7ffffffc, RZ, 0xc0, !PT ;  /* 0x7ffffffc09007812 */ /* 0x000fe400078ec0ff */
[----:B------:R-:W-:Y:S02]  /*10a0*/  LOP3.LUT R4, R201, R4, R13, 0xf6, !PT ;  /* 0x00000004c9047212 */ /* 0x000fe400078ef60d */
[----:B------:R-:W-:Y:S01]  /*10b0*/  SHF.R.U32.HI R12, RZ, 0x3, R197 ;  /* 0x00000003ff0c7819 */ /* 0x000fe200000116c5 */
[----:B------:R-:W-:Y:S01]  /*10c0*/  IMAD.IADD R0, R233, 0x1, -R0 ;  /* 0x00000001e9007824 */ /* 0x000fe200078e0a00 */
[----:B------:R-:W-:-:S02]  /*10d0*/  LOP3.LUT R9, R197, 0x38, R16, 0xf8, !PT ;  /* 0x00000038c5097812 */ /* 0x000fc400078ef810 */
[----:B------:R-:W-:Y:S01]  /*10e0*/  LOP3.LUT R200, R3, 0xfffffe00, RZ, 0xc0, !PT ;  /* 0xfffffe0003c87812 */ /* 0x000fe200078ec0ff */
[----:B------:R-:W-:Y:S01]  /*10f0*/  IMAD.SHL.U32 R188, R0, 0x2, RZ ;  /* 0x0000000200bc7824 */ /* 0x000fe200078e00ff */
[----:B------:R-:W-:Y:S02]  /*1100*/  SHF.R.U32.HI R10, RZ, 0x3, R196 ;  /* 0x00000003ff0a7819 */ /* 0x000fe400000116c4 */
[----:B------:R-:W-:Y:S01]  /*1110*/  LOP3.LUT R6, R196, 0x38, R16, 0xf8, !PT ;  /* 0x00000038c4067812 */ /* 0x000fe200078ef810 */
[C---:B------:R-:W-:Y:S01]  /*1120*/  VIADD R231, R188.reuse, 0x8 ;  /* 0x00000008bce77836 */ /* 0x040fe20000000000 */
[----:B------:R-:W-:Y:S01]  /*1130*/  LOP3.LUT R199, R11, 0xfffffe00, RZ, 0xc0, !PT ;  /* 0xfffffe000bc77812 */ /* 0x000fe200078ec0ff */
[----:B------:R-:W-:Y:S01]  /*1140*/  VIADD R229, R188, 0x18 ;  /* 0x00000018bce57836 */ /* 0x000fe20000000000 */
[----:B------:R-:W-:Y:S01]  /*1150*/  LEA R3, R4, UR44, 0x1 ;  /* 0x0000002c04037c11 */ /* 0x000fe2000f8e08ff */
[----:B------:R-:W-:Y:S01]  /*1160*/  VIADD R228, R188, 0x20 ;  /* 0x00000020bce47836 */ /* 0x000fe20000000000 */
[----:B------:R-:W-:Y:S01]  /*1170*/  LOP3.LUT R9, R200, R9, R12, 0xf6, !PT ;  /* 0x00000009c8097212 */ /* 0x000fe200078ef60c */
[C---:B------:R-:W-:Y:S01]  /*1180*/  VIADD R227, R188.reuse, 0x28 ;  /* 0x00000028bce37836 */ /* 0x040fe20000000000 */
[----:B------:R-:W-:Y:S01]  /*1190*/  LOP3.LUT R6, R199, R6, R10, 0xf6, !PT ;  /* 0x00000006c7067212 */ /* 0x000fe200078ef60a */
[----:B------:R0:W-:Y:S01]  /*11a0*/  STL [R1+0x40], R3 ;  /* 0x0000400301007387 */ /* 0x0001e20000100800 */
[----:B------:R-:W-:Y:S01]  /*11b0*/  LEA R0, R9, UR44, 0x1 ;  /* 0x0000002c09007c11 */ /* 0x000fe2000f8e08ff */
[C---:B------:R-:W-:Y:S01]  /*11c0*/  VIADD R226, R188.reuse, 0x30 ;  /* 0x00000030bce27836 */ /* 0x040fe20000000000 */
[C---:B------:R-:W-:Y:S01]  /*11d0*/  IADD3 R230, R188.reuse, 0x10, RZ ;  /* 0x00000010bce67810 */ /* 0x040fe20007ffe0ff */
[C---:B------:R-:W-:Y:S01]  /*11e0*/  VIADD R225, R188.reuse, 0x38 ;  /* 0x00000038bce17836 */ /* 0x040fe20000000000 */
[----:B------:R-:W-:Y:S01]  /*11f0*/  LOP3.LUT R205, R203, R205, R202, 0xf6, !PT ;  /* 0x000000cdcbcd7212 */ /* 0x000fe200078ef6ca */
[C---:B------:R-:W-:Y:S01]  /*1200*/  VIADD R224, R188.reuse, 0x40 ;  /* 0x00000040bce07836 */ /* 0x040fe20000000000 */
[----:B------:R1:W-:Y:S01]  /*1210*/  STL [R1+0x3c], R0 ;  /* 0x00003c0001007387 */ /* 0x0003e20000100800 */
[C---:B------:R-:W-:Y:S01]  /*1220*/  VIADD R223, R188.reuse, 0x48 ;  /* 0x00000048bcdf7836 */ /* 0x040fe20000000000 */
[C---:B------:R-:W-:Y:S01]  /*1230*/  IADD3 R220, R188.reuse, 0x60, RZ ;  /* 0x00000060bcdc7810 */ /* 0x040fe20007ffe0ff */
[----:B------:R-:W-:Y:S01]  /*1240*/  VIADD R222, R188, 0x50 ;  /* 0x00000050bcde7836 */ /* 0x000fe20000000000 */
[----:B0-----:R-:W-:Y:S01]  /*1250*/  LEA R3, R6, UR44, 0x1 ;  /* 0x0000002c06037c11 */ /* 0x001fe2000f8e08ff */
[C---:B------:R-:W-:Y:S01]  /*1260*/  VIADD R221, R188.reuse, 0x58 ;  /* 0x00000058bcdd7836 */ /* 0x040fe20000000000 */
[----:B------:R-:W-:Y:S01]  /*1270*/  SHF.R.S32.HI R4, RZ, 0x1f, R229 ;  /* 0x0000001fff047819 */ /* 0x000fe200000114e5 */
[C---:B------:R-:W-:Y:S01]  /*1280*/  VIADD R219, R188.reuse, 0x68 ;  /* 0x00000068bcdb7836 */ /* 0x040fe20000000000 */
[----:B------:R-:W-:Y:S01]  /*1290*/  SHF.R.S32.HI R4, RZ, 0x1f, R226 ;  /* 0x0000001fff047819 */ /* 0x000fe200000114e2 */
[C---:B------:R-:W-:Y:S01]  /*12a0*/  VIADD R218, R188.reuse, 0x70 ;  /* 0x00000070bcda7836 */ /* 0x040fe20000000000 */
[----:B-1----:R-:W-:Y:S01]  /*12b0*/  SHF.R.S32.HI R0, RZ, 0x1f, R188 ;  /* 0x0000001fff007819 */ /* 0x002fe200000114bc */
[----:B------:R-:W-:Y:S01]  /*12c0*/  VIADD R217, R188, 0x78 ;  /* 0x00000078bcd97836 */ /* 0x000fe20000000000 */
[----:B------:R0:W-:Y:S01]  /*12d0*/  STL [R1+0x38], R3 ;  /* 0x0000380301007387 */ /* 0x0001e20000100800 */
        /* <DEDUP_REMOVED lines=8> */
[----:B------:R-:W-:Y:S02]  /*1360*/  SHF.R.S32.HI R19, RZ, 0x1f, R18 ;  /* 0x0000001fff137819 */ /* 0x000fe40000011412 */
[----:B------:R-:W-:Y:S02]  /*1370*/  SHF.R.S32.HI R232, RZ, 0x1f, R185 ;  /* 0x0000001fffe87819 */ /* 0x000fe400000114b9 */
[----:B------:R-:W-:Y:S02]  /*1380*/  SHF.R.S32.HI R214, RZ, 0x1f, R190 ;  /* 0x0000001fffd67819 */ /* 0x000fe400000114be */
[----:B------:R-:W-:Y:S02]  /*1390*/  LEA R204, R205, UR44, 0x1 ;  /* 0x0000002ccdcc7c11 */ /* 0x000fe4000f8e08ff */
[----:B------:R-:W-:-:S02]  /*13a0*/  SHF.R.S32.HI R4, RZ, 0x1f, R223 ;  /* 0x0000001fff047819 */ /* 0x000fc400000114df */
[----:B------:R-:W-:Y:S02]  /*13b0*/  SHF.R.S32.HI R3, RZ, 0x1f, R222 ;  /* 0x0000001fff037819 */ /* 0x000fe400000114de */
[----:B------:R-:W-:Y:S02]  /*13c0*/  SHF.R.S32.HI R0, RZ, 0x1f, R221 ;  /* 0x0000001fff007819 */ /* 0x000fe400000114dd */
[----:B------:R-:W-:Y:S02]  /*13d0*/  SHF.R.S32.HI R237, RZ, 0x1f, R220 ;  /* 0x0000001fffed7819 */ /* 0x000fe400000114dc */
[----:B------:R-:W-:Y:S02]  /*13e0*/  SHF.R.S32.HI R236, RZ, 0x1f, R219 ;  /* 0x0000001fffec7819 */ /* 0x000fe400000114db */
[----:B------:R-:W-:Y:S02]  /*13f0*/  SHF.R.S32.HI R235, RZ, 0x1f, R218 ;  /* 0x0000001fffeb7819 */ /* 0x000fe400000114da */
[----:B------:R-:W-:-:S07]  /*1400*/  SHF.R.S32.HI R234, RZ, 0x1f, R217 ;  /* 0x0000001fffea7819 */ /* 0x000fce00000114d9 */
.L_x_8012:
[----:B------:R-:W-:Y:S05]  /*1410*/  YIELD ;  /* 0x0000000000007946 */ /* 0x000fea0003800000 */
[----:B------:R-:W-:Y:S01]  /*1420*/  ULDC.64 UR4, c[0x0][0xa28] ;  /* 0x00028a0000047ab9 */ /* 0x000fe20000000a00 */
[----:B0-2---:R-:W0:Y:S01]  /*1430*/  LDC.64 R6, c[0x0][0xa08] ;  /* 0x00028200ff067b82 */ /* 0x005e220000000a00 */
[----:B------:R-:W-:Y:S01]  /*1440*/  ISETP.NE.U32.AND P1, PT, RZ, UR4, PT ;  /* 0x00000004ff007c0c */ /* 0x000fe2000bf25070 */
[----:B------:R-:W-:Y:S02]  /*1450*/  IMAD.MOV.U32 R12, RZ, RZ, RZ ;  /* 0x000000ffff0c7224 */ /* 0x000fe400078e00ff */
[----:B------:R-:W-:Y:S01]  /*1460*/  IMAD.MOV.U32 R28, RZ, RZ, RZ ;  /* 0x000000ffff1c7224 */ /* 0x000fe200078e00ff */
[----:B------:R-:W-:Y:S01]  /*1470*/  ISETP.NE.AND.EX P1, PT, RZ, UR5, PT, P1 ;  /* 0x00000005ff007c0c */ /* 0x000fe2000bf25310 */
[----:B------:R-:W-:-:S02]  /*1480*/  ULDC.64 UR4, c[0x0][0xa18] ;  /* 0x0002860000047ab9 */ /* 0x000fc40000000a00 */
[----:B------:R-:W-:-:S04]  /*1490*/  ISETP.NE.U32.AND P2, PT, RZ, UR4, PT ;  /* 0x00000004ff007c0c */ /* 0x000fc8000bf45070 */
[----:B------:R-:W-:Y:S01]  /*14a0*/  ISETP.NE.AND.EX P2, PT, RZ, UR5, PT, P2 ;  /* 0x00000005ff007c0c */ /* 0x000fe2000bf45320 */
[----:B------:R-:W-:Y:S02]  /*14b0*/  ULDC.64 UR4, c[0x0][0xa08] ;  /* 0x0002820000047ab9 */ /* 0x000fe40000000a00 */
[----:B------:R-:W-:-:S03]  /*14c0*/  ISETP.NE.U32.AND P0, PT, RZ, UR4, PT ;  /* 0x00000004ff007c0c */ /* 0x000fc6000bf05070 */
[----:B---3--:R-:W1:Y:S01]  /*14d0*/  @P1 LDC.64 R4, c[0x0][0xa28] ;  /* 0x00028a00ff041b82 */ /* 0x008e620000000a00 */
        /* <DEDUP_REMOVED lines=11> */
[----:B------:R-:W-:-:S03]  /*1590*/  UISETP.NE.U32.AND UP0, UPT, UR4, URZ, UPT ;  /* 0x0000003f0400728c */ /* 0x000fc6000bf05070 */
[----:B------:R-:W-:Y:S01]  /*15a0*/  ULDC UR4, c[0x0][0x424] ;  /* 0x0001090000047ab9 */ /* 0x000fe20000000800 */
[----:B------:R-:W-:-:S03]  /*15b0*/  UISETP.NE.AND.EX UP0, UPT, UR5, URZ, UPT, UP0 ;  /* 0x0000003f0500728c */ /* 0x000fc6000bf05300 */
[----:B------:R-:W-:Y:S01]  /*15c0*/  ULDC UR5, c[0x0][0x2f0] ;  /* 0x0000bc0000057ab9 */ /* 0x000fe20000000800 */
[----:B------:R-:W-:-:S04]  /*15d0*/  USEL UR4, UR4, 0x1, UP0 ;  /* 0x0000000104047887 */ /* 0x000fc80008000000 */
[----:B------:R-:W-:-:S03]  /*15e0*/  UIMAD UR4, UR4, UR5, URZ ;  /* 0x00000005040472a4 */ /* 0x000fc6000f8e023f */
[----:B------:R-:W-:Y:S02]  /*15f0*/  ULDC UR5, c[0x0][0x348] ;  /* 0x0000d20000057ab9 */ /* 0x000fe40000000800 */
[----:B------:R-:W-:Y:S02]  /*1600*/  IMAD.U32 R24, RZ, RZ, UR5 ;  /* 0x00000005ff187e24 */ /* 0x000fe4000f8e00ff */
[----:B------:R-:W-:Y:S01]  /*1610*/  IMAD.U32 R29, RZ, RZ, UR4 ;  /* 0x00000004ff1d7e24 */ /* 0x000fe2000f8e00ff */
[----:B--2-4-:R-:W-:Y:S06]  /*1620*/  @P2 BRA `(.L_x_7738) ;  /* 0x0000000000242947 */ /* 0x014fec0003800000 */
        /* <DEDUP_REMOVED lines=9> */
.L_x_7738:
[----:B------:R-:W-:Y:S01]  /*16c0*/  ULDC.64 UR4, c[0x0][0xa20] ;  /* 0x0002880000047ab9 */ /* 0x000fe20000000a00 */
[C---:B------:R-:W-:Y:S01]  /*16d0*/  LOP3.LUT R3, R26.reuse, 0xff000000, RZ, 0xc0, !PT ;  /* 0xff0000001a037812 */ /* 0x040fe200078ec0ff */
[----:B------:R-:W-:Y:S01]  /*16e0*/  IMAD.MOV.U32 R209, RZ, RZ, R27 ;  /* 0x000000ffffd17224 */ /* 0x000fe200078e001b */
[----:B------:R-:W-:Y:S02]  /*16f0*/  ISETP.NE.U32.AND P1, PT, RZ, UR4, PT ;  /* 0x00000004ff007c0c */ /* 0x000fe4000bf25070 */
[C---:B------:R-:W-:Y:S02]  /*1700*/  LOP3.LUT R0, R26.reuse, 0xff0000, RZ, 0xc0, !PT ;  /* 0x00ff00001a007812 */ /* 0x040fe400078ec0ff */
[----:B------:R-:W-:Y:S02]  /*1710*/  ISETP.NE.AND.EX P1, PT, RZ, UR5, PT, P1 ;  /* 0x00000005ff007c0c */ /* 0x000fe4000bf25310 */
[----:B------:R-:W-:Y:S02]  /*1720*/  SHF.R.U32.HI R3, RZ, 0x8, R3 ;  /* 0x00000008ff037819 */ /* 0x000fe40000011603 */
[----:B------:R-:W-:-:S02]  /*1730*/  LOP3.LUT R206, R26, 0xffff, RZ, 0xc0, !PT ;  /* 0x0000ffff1ace7812 */ /* 0x000fc400078ec0ff */
[----:B------:R-:W-:-:S07]  /*1740*/  LEA.HI R208, R0, R3, RZ, 0x10 ;  /* 0x0000000300d07211 */ /* 0x000fce00078f80ff */
[----:B------:R-:W-:Y:S05]  /*1750*/  @!P1 BRA `(.L_x_7739) ;  /* 0x0000000000109947 */ /* 0x000fea0003800000 */
[----:B------:R-:W0:Y:S02]  /*1760*/  LDC.64 R4, c[0x0][0xa20] ;  /* 0x00028800ff047b82 */ /* 0x000e240000000a00 */
[----:B0-----:R-:W-:-:S05]  /*1770*/  IMAD.WIDE R4, R27, 0x4, R4 ;  /* 0x000000041b047825 */ /* 0x001fca00078e0204 */
[----:B------:R0:W5:Y:S01]  /*1780*/  LDG.E R29, desc[UR42][R4.64] ;  /* 0x0000002a041d7981 */ /* 0x000162000c1e1900 */
[----:B------:R-:W-:Y:S05]  /*1790*/  BRA `(.L_x_7740) ;  /* 0x0000000000107947 */ /* 0x000fea0003800000 */
.L_x_7739:
[----:B------:R-:W-:Y:S05]  /*17a0*/  @!P0 BRA `(.L_x_7740) ;  /* 0x00000000000c8947 */ /* 0x000fea0003800000 */
[----:B------:R-:W2:Y:S04]  /*17b0*/  LDG.E R0, desc[UR42][R10.64] ;  /* 0x0000002a0a007981 */ /* 0x000ea8000c1e1900 */
[----:B------:R-:W2:Y:S02]  /*17c0*/  LDG.E R29, desc[UR42][R10.64+0x4] ;  /* 0x0000042a0a1d7981 */ /* 0x000ea4000c1e1900 */
[----:B--2---:R-:W-:-:S07]  /*17d0*/  IMAD.IADD R29, R29, 0x1, -R0 ;  /* 0x000000011d1d7824 */ /* 0x004fce00078e0a00 */
.L_x_7740:
        /* <DEDUP_REMOVED lines=23> */
[----:B------:R-:W-:Y:S02]  /*1950*/  VIADD R0, R192, 0x7f ;  /* 0x0000007fc0007836 */ /* 0x000fe40000000000 */
[----:B------:R-:W-:Y:S02]  /*1960*/  IMAD.IADD R189, R13, 0x1, R24 ;  /* 0x000000010dbd7824 */ /* 0x000fe400078e0218 */
[----:B--2---:R-:W-:-:S03]  /*1970*/  @P1 IMAD.HI.U32 R3, R0, R11, RZ ;  /* 0x0000000b00031227 */ /* 0x004fc600078e00ff */
[C---:B------:R-:W-:Y:S01]  /*1980*/  IADD3 R7, R189.reuse, 0x1, -R187 ;  /* 0x00000001bd077810 */ /* 0x040fe20007ffe8bb */
[----:B------:R-:W-:Y:S01]  /*1990*/  IMAD.MOV.U32 R6, RZ, RZ, R0 ;  /* 0x000000ffff067224 */ /* 0x000fe200078e0000 */
[----:B------:R-:W-:Y:S02]  /*19a0*/  IADD3 R0, R189, 0x7f, RZ ;  /* 0x0000007fbd007810 */ /* 0x000fe40007ffe0ff */
[----:B----4-:R-:W-:Y:S02]  /*19b0*/  @P1 SHF.R.U32.HI R6, RZ, R10, R3 ;  /* 0x0000000aff061219 */ /* 0x010fe40000011603 */
[----:B------:R-:W-:-:S03]  /*19c0*/  SHF.R.S32.HI R3, RZ, 0x1f, R0 ;  /* 0x0000001fff037819 */ /* 0x000fc60000011400 */
[----:B-1----:R-:W-:Y:S01]  /*19d0*/  IMAD.IADD R9, R7, 0x1, R6 ;  /* 0x0000000107097824 */ /* 0x002fe200078e0206 */
[----:B------:R-:W-:-:S03]  /*19e0*/  LEA.HI R3, R3, R0, RZ, 0x7 ;  /* 0x0000000003037211 */ /* 0x000fc600078f38ff */
[----:B------:R-:W-:Y:S01]  /*19f0*/  IMAD.IADD R4, R9, 0x1, R4 ;  /* 0x0000000109047824 */ /* 0x000fe200078e0204 */
[----:B------:R-:W-:Y:S01]  /*1a00*/  SHF.R.S32.HI R124, RZ, 0x7, R3 ;  /* 0x00000007ff7c7819 */ /* 0x000fe20000011403 */
        /* <DEDUP_REMOVED lines=12> */
.L_x_7743:
[----:B------:R-:W-:-:S13]  /*1ad0*/  ISETP.NE.AND P0, PT, R5, 0x1, PT ;  /* 0x000000010500780c */ /* 0x000fda0003f05270 */
[----:B------:R-:W0:Y:S02]  /*1ae0*/  @P0 LDC.64 R6, c[0x0][0x9e8] ;  /* 0x00027a00ff060b82 */ /* 0x000e240000000a00 */
[----:B0-----:R-:W-:-:S05]  /*1af0*/  @P0 IMAD.HI.U32 R6, R0, R6, RZ ;  /* 0x0000000600060227 */ /* 0x001fca00078e00ff */
[----:B------:R-:W-:-:S07]  /*1b00*/  @P0 SHF.R.U32.HI R0, RZ, R7, R6 ;  /* 0x00000007ff000219 */ /* 0x000fce0000011606 */
.L_x_7744:
[----:B------:R-:W-:Y:S05]  /*1b10*/  BSYNC B0 ;  /* 0x0000000000007941 */ /* 0x000fea0003800000 */
.L_x_7742:
[----:B------:R-:W-:-:S05]  /*1b20*/  IMAD R3, R0, R5, R5 ;  /* 0x0000000500037224 */ /* 0x000fca00078e0205 */
[----:B------:R-:W-:-:S07]  /*1b30*/  VIMNMX R4, R4, R3, PT ;  /* 0x0000000304047248 */ /* 0x000fce0003fe0100 */
.L_x_7741:
[----:B------:R-:W0:Y:S01]  /*1b40*/  @P1 LDC R7, c[0x0][0x44c] ;  /* 0x00011300ff071b82 */ /* 0x000e220000000800 */
[----:B------:R-:W-:Y:S01]  /*1b50*/  VIADD R4, R4, 0x7f ;  /* 0x0000007f04047836 */ /* 0x000fe20000000000 */
[----:B------:R-:W-:Y:S01]  /*1b60*/  ULDC UR4, c[0x0][0x9dc] ;  /* 0x0002770000047ab9 */ /* 0x000fe20000000800 */
[----:B------:R-:W-:Y:S02]  /*1b70*/  IMAD.MOV.U32 R0, RZ, RZ, R192 ;  /* 0x000000ffff007224 */ /* 0x000fe400078e00c0 */
[----:B------:R-:W-:Y:S01]  /*1b80*/  IMAD.IADD R125, R189, 0x1, -R187 ;  /* 0x00000001bd7d7824 */ /* 0x000fe200078e0abb */
[----:B------:R-:W-:Y:S02]  /*1b90*/  SHF.R.S32.HI R3, RZ, 0x1f, R4 ;  /* 0x0000001fff037819 */ /* 0x000fe40000011404 */
[----:B------:R-:W1:Y:S02]  /*1ba0*/  @P1 LDC R9, c[0x0][0x450] ;  /* 0x00011400ff091b82 */ /* 0x000e640000000800 */
        /* <DEDUP_REMOVED lines=18> */
.L_x_7747:
[----:B------:R-:W-:-:S13]  /*1cd0*/  ISETP.NE.AND P0, PT, R5, 0x1, PT ;  /* 0x000000010500780c */ /* 0x000fda0003f05270 */
[----:B------:R-:W0:Y:S02]  /*1ce0*/  @P0 LDC.64 R6, c[0x0][0x9e8] ;  /* 0x00027a00ff060b82 */ /* 0x000e240000000a00 */
[----:B0-----:R-:W-:-:S05]  /*1cf0*/  @P0 IMAD.HI.U32 R4, R0, R6, RZ ;  /* 0x0000000600040227 */ /* 0x001fca00078e00ff */
[----:B------:R-:W-:-:S07]  /*1d00*/  @P0 SHF.R.U32.HI R0, RZ, R7, R4 ;  /* 0x00000007ff000219 */ /* 0x000fce0000011604 */
.L_x_7748:
[----:B------:R-:W-:Y:S05]  /*1d10*/  BSYNC B0 ;  /* 0x0000000000007941 */ /* 0x000fea0003800000 */
.L_x_7746:
[----:B------:R-:W-:-:S05]  /*1d20*/  IMAD R0, R0, R5, RZ ;  /* 0x0000000500007224 */ /* 0x000fca00078e02ff */
[----:B------:R-:W-:-:S07]  /*1d30*/  VIMNMX R3, R3, R0, !PT ;  /* 0x0000000003037248 */ /* 0x000fce0007fe0100 */
.L_x_7745:
[----:B------:R-:W-:Y:S01]  /*1d40*/  SHF.R.S32.HI R0, RZ, 0x1f, R3 ;  /* 0x0000001fff007819 */ /* 0x000fe20000011403 */
[----:B------:R-:W-:Y:S01]  /*1d50*/  BSSY B0, `(.L_x_7749) ;  /* 0x0000028000007945 */ /* 0x000fe20003800000 */
[----:B------:R-:W-:Y:S02]  /*1d60*/  LOP3.LUT R215, R208, 0xff, RZ, 0xc0, !PT ;  /* 0x000000ffd0d77812 */ /* 0x000fe400078ec0ff */
[----:B------:R-:W-:Y:S02]  /*1d70*/  LEA.HI R0, R0, R3, RZ, 0x7 ;  /* 0x0000000300007211 */ /* 0x000fe400078f38ff */
[----:B------:R-:W-:Y:S02]  /*1d80*/  SHF.R.U32.HI R208, RZ, 0x10, R208 ;  /* 0x00000010ffd07819 */ /* 0x000fe400000116d0 */
[----:B------:R-:W-:-:S04]  /*1d90*/  SHF.R.S32.HI R0, RZ, 0x7, R0 ;  /* 0x00000007ff007819 */ /* 0x000fc80000011400 */
[----:B------:R-:W-:Y:S02]  /*1da0*/  VIMNMX R9, RZ, R0, !PT ;  /* 0x00000000ff097248 */ /* 0x000fe40007fe0100 */
[----:B------:R-:W-:Y:S02]  /*1db0*/  MOV R0, RZ ;  /* 0x000000ff00007202 */ /* 0x000fe40000000f00 */
        /* <DEDUP_REMOVED lines=33> */
.L_x_7750:
[----:B------:R-:W-:Y:S05]  /*1fd0*/  BSYNC B0 ;  /* 0x0000000000007941 */ /* 0x000fea0003800000 */
.L_x_7749:
[----:B------:R-:W-:-:S05]  /*1fe0*/  IMAD R3, R215, R0, R9 ;  /* 0x00000000d7037224 */ /* 0x000fca00078e0209 */
        /* <DEDUP_REMOVED lines=11> */
[----:B------:R-:W-:Y:S02]  /*20a0*/  @P0 SHF.R.S32.HI R26, RZ, 0x7, R3 ;  /* 0x00000007ff1a0819 */ /* 0x000fe40000011403 */
[----:B------:R-:W-:Y:S02]  /*20b0*/  PLOP3.LUT P0, PT, PT, PT, PT, 0x80, 0x0 ;  /* 0x000000000000781c */ /* 0x000fe40003f0f070 */
        /* <DEDUP_REMOVED lines=22> */
.L_x_7753:
[----:B------:R-:W-:Y:S05]  /*2220*/  BSYNC B6 ;  /* 0x0000000000067941 */ /* 0x000fea0003800000 */
.L_x_7752:
        /* <DEDUP_REMOVED lines=20> */
.L_x_7755:
[----:B------:R-:W-:Y:S05]  /*2370*/  BSYNC B6 ;  /* 0x0000000000067941 */ /* 0x000fea0003800000 */
.L_x_7754:
[----:B------:R-:W-:Y:S01]  /*2380*/  ULDC.64 UR4, c[0x0][0x9f8] ;  /* 0x00027e0000047ab9 */ /* 0x000fe20000000a00 */
[----:B------:R-:W2:Y:S01]  /*2390*/  LDL.LU R20, [R1+0x10] ;  /* 0x0000100001147983 */ /* 0x000ea20000300800 */
[----:B------:R-:W-:Y:S01]  /*23a0*/  ISETP.NE.U32.AND P0, PT, RZ, UR4, PT ;  /* 0x00000004ff007c0c */ /* 0x000fe2000bf05070 */
[----:B------:R-:W0:Y:S03]  /*23b0*/  LDC.64 R98, c[0x0][0x300] ;  /* 0x0000c000ff627b82 */ /* 0x000e260000000a00 */
[----:B------:R-:W-:Y:S01]  /*23c0*/  ISETP.NE.AND.EX P0, PT, RZ, UR5, PT, P0 ;  /* 0x00000005ff007c0c */ /* 0x000fe2000bf05300 */
[----:B------:R-:W1:Y:S01]  /*23d0*/  S2R R30, SR_TID.X ;  /* 0x00000000001e7919 */ /* 0x000e620000002100 */
[----:B------:R-:W-:Y:S01]  /*23e0*/  IMAD.IADD R28, R28, 0x1, R29 ;  /* 0x000000011c1c7824 */ /* 0x000fe200078e021d */
[----:B------:R-:W-:Y:S02]  /*23f0*/  ULDC.64 UR4, c[0x0][0xa08] ;  /* 0x0002820000047ab9 */ /* 0x000fe40000000a00 */
[----:B------:R-:W3:Y:S08]  /*2400*/  LDC R33, c[0x0][0x3f4] ;  /* 0x0000fd00ff217b82 */ /* 0x000ef00000000800 */
[----:B------:R-:W4:Y:S02]  /*2410*/  @P0 LDC.64 R4, c[0x0][0x9f8] ;  /* 0x00027e00ff040b82 */ /* 0x000f240000000a00 */
[----:B----4-:R-:W-:-:S05]  /*2420*/  @P0 IMAD.WIDE R4, R27, 0x4, R4 ;  /* 0x000000041b040825 */ /* 0x010fca00078e0204 */
[----:B------:R4:W2:Y:S01]  /*2430*/  @P0 LDG.E R27, desc[UR42][R4.64] ;  /* 0x0000002a041b0981 */ /* 0x0008a2000c1e1900 */
[----:B------:R-:W-:Y:S01]  /*2440*/  SHF.R.S32.HI R39, RZ, 0x1f, R28 ;  /* 0x0000001fff277819 */ /* 0x000fe2000001141c */
[-C--:B0-----:R-:W-:Y:S01]  /*2450*/  IMAD.WIDE.U32 R6, R28, R98.reuse, RZ ;  /* 0x000000621c067225 */ /* 0x081fe200078e00ff */
[----:B------:R-:W-:Y:S02]  /*2460*/  ISETP.NE.U32.AND P0, PT, RZ, UR4, PT ;  /* 0x00000004ff007c0c */ /* 0x000fe4000bf05070 */
[----:B-1----:R-:W-:Y:S01]  /*2470*/  SHF.R.U32.HI R30, RZ, 0x7, R30 ;  /* 0x00000007ff1e7819 */ /* 0x002fe2000001161e */
[-C--:B------:R-:W-:Y:S01]  /*2480*/  IMAD R0, R39, R98.reuse, RZ ;  /* 0x0000006227007224 */ /* 0x080fe200078e02ff */
[----:B------:R-:W-:Y:S01]  /*2490*/  ISETP.NE.AND.EX P0, PT, RZ, UR5, PT, P0 ;  /* 0x00000005ff007c0c */ /* 0x000fe2000bf05300 */
[----:B------:R-:W-:Y:S01]  /*24a0*/  ULDC.64 UR4, c[0x0][0x308] ;  /* 0x0000c20000047ab9 */ /* 0x000fe20000000a00 */
[----:B------:R-:W-:Y:S01]  /*24b0*/  ISETP.NE.AND P6, PT, R30, 0x1, PT ;  /* 0x000000011e00780c */ /* 0x000fe20003fc5270 */
[----:B------:R-:W-:Y:S01]  /*24c0*/  IMAD R3, R28, R99, R0 ;  /* 0x000000631c037224 */ /* 0x000fe200078e0200 */
[----:B---3--:R-:W-:Y:S01]  /*24d0*/  ISETP.GE.AND P1, PT, R16, R33, PT ;  /* 0x000000211000720c */ /* 0x008fe20003f26270 */
[----:B------:R-:W-:Y:S01]  /*24e0*/  IMAD.SHL.U32 R32, R23, 0x40, RZ ;  /* 0x0000004017207824 */ /* 0x000fe200078e00ff */
[----:B-----5:R-:W-:Y:S01]  /*24f0*/  SHF.R.S32.HI R29, RZ, 0x1f, R112 ;  /* 0x0000001fff1d7819 */ /* 0x020fe20000011470 */
[----:B------:R-:W-:Y:S01]  /*2500*/  IMAD.IADD R7, R7, 0x1, R3 ;  /* 0x0000000107077824 */ /* 0x000fe200078e0203 */
[----:B------:R-:W-:Y:S01]  /*2510*/  SHF.R.U32.HI R31, RZ, 0x3, R198 ;  /* 0x00000003ff1f7819 */ /* 0x000fe200000116c6 */
[----:B------:R-:W-:Y:S01]  /*2520*/  IMAD.SHL.U32 R88, R98, 0x20, RZ ;  /* 0x0000002062587824 */ /* 0x000fe200078e00ff */
[----:B------:R-:W-:Y:S01]  /*2530*/  SHF.R.U32.HI R21, RZ, 0x3, R197 ;  /* 0x00000003ff157819 */ /* 0x000fe200000116c5 */
[----:B----4-:R-:W-:Y:S01]  /*2540*/  IMAD.WIDE.U32 R4, R206, UR4, R6 ;  /* 0x00000004ce047c25 */ /* 0x010fe2000f8e0006 */
[----:B------:R-:W-:Y:S01]  /*2550*/  SHF.L.U64.HI R89, R98, 0x5, R99 ;  /* 0x0000000562597819 */ /* 0x000fe20000010263 */
[----:B------:R-:W0:Y:S01]  /*2560*/  LDC.64 R6, c[0x0][0x3f8] ;  /* 0x0000fe00ff067b82 */ /* 0x000e220000000a00 */
[----:B------:R-:W-:Y:S01]  /*2570*/  SHF.R.S32.HI R116, RZ, 0x1f, R212 ;  /* 0x0000001fff747819 */ /* 0x000fe200000114d4 */
[----:B------:R-:W-:Y:S01]  /*2580*/  IMAD R5, R206, UR5, R5 ;  /* 0x00000005ce057c24 */ /* 0x000fe2000f8e0205 */
[----:B------:R-:W-:Y:S01]  /*2590*/  ULDC.64 UR4, c[0x0][0x310] ;  /* 0x0000c40000047ab9 */ /* 0x000fe20000000a00 */
[----:B------:R-:W-:Y:S01]  /*25a0*/  IMAD.WIDE.U32 R126, R23, R98, R88 ;  /* 0x00000062177e7225 */ /* 0x000fe200078e0058 */
[----:B------:R-:W-:-:S02]  /*25b0*/  SHF.R.S32.HI R115, RZ, 0x1f, R211 ;  /* 0x0000001fff737819 */ /* 0x000fc400000114d3 */
[----:B------:R-:W-:Y:S01]  /*25c0*/  SHF.R.S32.HI R114, RZ, 0x1f, R210 ;  /* 0x0000001fff727819 */ /* 0x000fe200000114d2 */
[----:B------:R-:W-:-:S04]  /*25d0*/  IMAD.WIDE.U32 R40, R23, R98, R16 ;  /* 0x0000006217287225 */ /* 0x000fc800078e0010 */
[----:B------:R-:W-:Y:S02]  /*25e0*/  VIADD R122, R30, 0x8 ;  /* 0x000000081e7a7836 */ /* 0x000fe40000000000 */
[----:B------:R-:W-:Y:S02]  /*25f0*/  IMAD.SHL.U32 R110, R33, 0x2, RZ ;  /* 0x00000002216e7824 */ /* 0x000fe400078e00ff */
[----:B------:R-:W-:Y:S02]  /*2600*/  IMAD.SHL.U32 R123, R98, 0x80, RZ ;  /* 0x00000080627b7824 */ /* 0x000fe400078e00ff */
[CC--:B0-----:R-:W-:Y:S01]  /*2610*/  IMAD.WIDE.U32 R92, R23.reuse, R6.reuse, R18 ;  /* 0x00000006175c7225 */ /* 0x0c1fe200078e0012 */
[C-C-:B------:R-:W-:Y:S02]  /*2620*/  SHF.L.U64.HI R15, R6.reuse, 0x6, R7.reuse ;  /* 0x00000006060f7819 */ /* 0x140fe40000010207 */
[----:B------:R-:W-:Y:S01]  /*2630*/  SHF.L.U64.HI R14, R6, 0x7, R7 ;  /* 0x00000007060e7819 */ /* 0x000fe20000010207 */
[----:B------:R-:W-:-:S04]  /*2640*/  IMAD.WIDE.U32 R90, R23, R6, R16 ;  /* 0x00000006175a7225 */ /* 0x000fc800078e0010 */
[----:B------:R-:W-:Y:S02]  /*2650*/  IMAD R12, R29, R6, RZ ;  /* 0x000000061d0c7224 */ /* 0x000fe400078e02ff */
[----:B------:R-:W-:Y:S02]  /*2660*/  IMAD.SHL.U32 R13, R6, 0x20, RZ ;  /* 0x00000020060d7824 */ /* 0x000fe400078e00ff */
[----:B------:R-:W-:Y:S02]  /*2670*/  IMAD R35, R112, R7, R12 ;  /* 0x0000000770237224 */ /* 0x000fe400078e020c */
[----:B------:R-:W-:Y:S01]  /*2680*/  IMAD.SHL.U32 R12, R6, 0x40, RZ ;  /* 0x00000040060c7824 */ /* 0x000fe200078e00ff */
[----:B--2---:R-:W-:-:S04]  /*2690*/  LOP3.LUT R20, R20, 0xfffffffe, RZ, 0xc0, !PT ;  /* 0xfffffffe14147812 */ /* 0x004fc800078ec0ff */
[----:B------:R-:W-:-:S05]  /*26a0*/  @P1 LOP3.LUT R20, R20, 0x1, RZ, 0xfc, !PT ;  /* 0x0000000114141812 */ /* 0x000fca00078efcff */
[----:B------:R0:W-:Y:S02]  /*26b0*/  STL [R1+0x10], R20 ;  /* 0x0000101401007387 */ /* 0x0001e40000100800 */
[----:B0-----:R-:W-:Y:S02]  /*26c0*/  SHF.R.U32.HI R20, RZ, 0x3, R196 ;  /* 0x00000003ff147819 */ /* 0x001fe400000116c4 */
[----:B------:R-:W-:Y:S02]  /*26d0*/  SHF.R.S32.HI R0, RZ, 0x1f, R27 ;  /* 0x0000001fff007819 */ /* 0x000fe4000001141b */
[----:B------:R-:W-:Y:S02]  /*26e0*/  SEL R27, R27, RZ, !P0 ;  /* 0x000000ff1b1b7207 */ /* 0x000fe40004000000 */
[----:B------:R-:W-:Y:S02]  /*26f0*/  SEL R3, R0, RZ, !P0 ;  /* 0x000000ff00037207 */ /* 0x000fe40004000000 */
[----:B------:R-:W-:Y:S01]  /*2700*/  IADD3 R42, P0, R23, R28, RZ ;  /* 0x0000001c172a7210 */ /* 0x000fe20007f1e0ff */
[----:B------:R-:W-:Y:S01]  /*2710*/  IMAD.WIDE.U32 R96, R27, UR4, R4 ;  /* 0x000000041b607c25 */ /* 0x000fe2000f8e0004 */
[----:B------:R-:W-:Y:S01]  /*2720*/  SHF.L.U64.HI R28, R98, 0x6, R99 ;  /* 0x00000006621c7819 */ /* 0x000fe20000010263 */
[----:B------:R-:W0:Y:S02]  /*2730*/  LDC.64 R4, c[0x0][0x408] ;  /* 0x00010200ff047b82 */ /* 0x000e240000000a00 */
[----:B------:R-:W-:-:S02]  /*2740*/  IMAD R0, R3, UR4, RZ ;  /* 0x0000000403007c24 */ /* 0x000fc4000f8e02ff */
[----:B------:R-:W-:Y:S01]  /*2750*/  IMAD.X R43, R216, 0x1, R39, P0 ;  /* 0x00000001d82b7824 */ /* 0x000fe200000e0627 */
[----:B------:R-:W-:Y:S01]  /*2760*/  IADD3 R39, P3, R96, 0x40, RZ ;  /* 0x0000004060277810 */ /* 0x000fe20007f7e0ff */
[----:B------:R-:W-:Y:S01]  /*2770*/  IMAD R37, R27, UR5, R0 ;  /* 0x000000051b257c24 */ /* 0x000fe2000f8e0200 */
[----:B------:R-:W-:Y:S05]  /*2780*/  @!P6 WARPSYNC.ALL ;  /* 0x000000000000e948 */ /* 0x000fea0003800000 */
[----:B------:R-:W-:Y:S01]  /*2790*/  ULDC.64 UR4, c[0x0][0x330] ;  /* 0x0000cc0000047ab9 */ /* 0x000fe20000000a00 */
[----:B------:R-:W-:Y:S01]  /*27a0*/  IMAD.IADD R36, R97, 0x1, R37 ;  /* 0x0000000161247824 */ /* 0x000fe200078e0225 */
[----:B------:R-:W-:Y:S01]  /*27b0*/  @!P6 BAR.SYNC.DEFER_BLOCKING 0x9, 0x100 ;  /* 0x024400000000eb1d */ /* 0x000fe20000010000 */
[----:B------:R-:W-:Y:S01]  /*27c0*/  IMAD.WIDE.U32 R8, R206, UR4, R16 ;  /* 0x00000004ce087c25 */ /* 0x000fe2000f8e0010 */
[----:B------:R-:W-:-:S03]  /*27d0*/  IADD3 R37, P0, R96, R40, RZ ;  /* 0x0000002860257210 */ /* 0x000fc60007f1e0ff */
[----:B------:R-:W-:Y:S01]  /*27e0*/  IMAD R9, R206, UR5, R9 ;  /* 0x00000005ce097c24 */ /* 0x000fe2000f8e0209 */
[----:B------:R-:W-:Y:S01]  /*27f0*/  ULDC.64 UR4, c[0x0][0x338] ;  /* 0x0000ce0000047ab9 */ /* 0x000fe20000000a00 */
[----:B------:R-:W-:Y:S02]  /*2800*/  IMAD.X R104, RZ, RZ, R36, P3 ;  /* 0x000000ffff687224 */ /* 0x000fe400018e0624 */
[----:B------:R-:W-:Y:S01]  /*2810*/  IMAD R0, R3, UR4, RZ ;  /* 0x0000000403007c24 */ /* 0x000fe2000f8e02ff */
[----:B------:R-:W-:Y:S01]  /*2820*/  SEL R3, R33, RZ, P1 ;  /* 0x000000ff21037207 */ /* 0x000fe20000800000 */
[C---:B------:R-:W-:Y:S01]  /*2830*/  IMAD.WIDE.U32 R94, R27.reuse, UR4, R8 ;  /* 0x000000041b5e7c25 */ /* 0x040fe2000f8e0008 */
[----:B------:R-:W-:Y:S02]  /*2840*/  ULDC UR4, c[0x0][0x2f4] ;  /* 0x0000bd0000047ab9 */ /* 0x000fe40000000800 */
[C---:B------:R-:W-:Y:S01]  /*2850*/  IADD3 R3, R16.reuse, R3, RZ ;  /* 0x0000000310037210 */ /* 0x040fe20007ffe0ff */
[----:B------:R-:W-:Y:S01]  /*2860*/  IMAD R47, R27, UR5, R0 ;  /* 0x000000051b2f7c24 */ /* 0x000fe2000f8e0200 */
[----:B------:R-:W-:Y:S01]  /*2870*/  ISETP.GE.AND P2, PT, R16, UR4, PT ;  /* 0x0000000410007c0c */ /* 0x000fe2000bf46270 */
[----:B------:R-:W-:-:S02]  /*2880*/  IMAD R0, R216, R6, RZ ;  /* 0x00000006d8007224 */ /* 0x000fc400078e02ff */
[----:B0-----:R-:W-:-:S04]  /*2890*/  IMAD.WIDE.U32 R86, R23, R4, R18 ;  /* 0x0000000417567225 */ /* 0x001fc800078e0012 */
[C---:B------:R-:W-:Y:S02]  /*28a0*/  IMAD R9, R23.reuse, R7, R0 ;  /* 0x0000000717097224 */ /* 0x040fe400078e0200 */
[-C--:B------:R-:W-:Y:S02]  /*28b0*/  IMAD R0, R216, R4.reuse, RZ ;  /* 0x00000004d8007224 */ /* 0x080fe400078e02ff */
[----:B------:R-:W-:-:S04]  /*28c0*/  IMAD.WIDE.U32 R84, R23, R4, R16 ;  /* 0x0000000417547225 */ /* 0x000fc800078e0010 */
[----:B------:R-:W-:Y:S01]  /*28d0*/  IMAD R11, R23, R5, R0 ;  /* 0x00000005170b7224 */ /* 0x000fe200078e0200 */
[----:B------:R-:W-:Y:S01]  /*28e0*/  SHF.R.S32.HI R0, RZ, 0x1f, R3 ;  /* 0x0000001fff007819 */ /* 0x000fe20000011403 */
[----:B------:R-:W-:Y:S02]  /*28f0*/  IMAD.IADD R93, R93, 0x1, R9 ;  /* 0x000000015d5d7824 */ /* 0x000fe400078e0209 */
[----:B------:R-:W-:Y:S01]  /*2900*/  IMAD.IADD R91, R9, 0x1, R91 ;  /* 0x00000001095b7824 */ /* 0x000fe200078e025b */
[CC--:B------:R-:W-:Y:S01]  /*2910*/  LEA.HI R45, R0.reuse, R3.reuse, RZ, 0x3 ;  /* 0x00000003002d7211 */ /* 0x0c0fe200078f18ff */
[----:B------:R-:W-:Y:S01]  /*2920*/  IMAD.IADD R87, R87, 0x1, R11 ;  /* 0x0000000157577824 */ /* 0x000fe200078e020b */
[----:B------:R-:W-:Y:S01]  /*2930*/  LEA.HI R8, R0, R3, RZ, 0x6 ;  /* 0x0000000300087211 */ /* 0x000fe200078f30ff */
[----:B------:R-:W-:Y:S01]  /*2940*/  IMAD.IADD R85, R11, 0x1, R85 ;  /* 0x000000010b557824 */ /* 0x000fe200078e0255 */
[----:B------:R-:W-:Y:S01]  /*2950*/  LOP3.LUT R0, R45, 0x38, RZ, 0xc0, !PT ;  /* 0x000000382d007812 */ /* 0x000fe200078ec0ff */
[----:B------:R-:W-:Y:S01]  /*2960*/  IMAD R29, R29, R4, RZ ;  /* 0x000000041d1d7224 */ /* 0x000fe200078e02ff */
[--C-:B------:R-:W-:Y:S01]  /*2970*/  LOP3.LUT R9, R198, 0x38, R45.reuse, 0xf8, !PT ;  /* 0x00000038c6097812 */ /* 0x100fe200078ef82d */
[----:B------:R-:W-:Y:S01]  /*2980*/  IMAD.SHL.U32 R8, R8, 0x80, RZ ;  /* 0x0000008008087824 */ /* 0x000fe200078e00ff */
[----:B------:R-:W-:Y:S01]  /*2990*/  LOP3.LUT R10, R197, 0x38, R45, 0xf8, !PT ;  /* 0x00000038c50a7812 */ /* 0x000fe200078ef82d */
[----:B------:R-:W-:Y:S01]  /*29a0*/  IMAD.WIDE.U32 R92, R112, R6, R92 ;  /* 0x00000006705c7225 */ /* 0x000fe200078e005c */
[----:B------:R-:W-:-:S02]  /*29b0*/  LOP3.LUT R11, R196, 0x38, R45, 0xf8, !PT ;  /* 0x00000038c40b7812 */ /* 0x000fc400078ef82d */
[----:B------:R-:W-:Y:S01]  /*29c0*/  LOP3.LUT R3, R0, 0x1c0, R32, 0xf8, !PT ;  /* 0x000001c000037812 */ /* 0x000fe200078ef820 */
[----:B------:R-:W-:Y:S01]  /*29d0*/  IMAD R0, R216, R98, RZ ;  /* 0x00000062d8007224 */ /* 0x000fe200078e02ff */
[----:B------:R-:W-:Y:S01]  /*29e0*/  LOP3.LUT R8, R8, 0xffffe000, RZ, 0xc0, !PT ;  /* 0xffffe00008087812 */ /* 0x000fe200078ec0ff */
[----:B------:R-:W-:Y:S01]  /*29f0*/  IMAD.WIDE.U32 R90, R112, R6, R90 ;  /* 0x00000006705a7225 */ /* 0x000fe200078e005a */
[----:B------:R-:W-:Y:S02]  /*2a00*/  LOP3.LUT R9, R9, R31, RZ, 0x3c, !PT ;  /* 0x0000001f09097212 */ /* 0x000fe400078e3cff */
[----:B------:R-:W-:Y:S01]  /*2a10*/  LOP3.LUT R27, R10, R21, RZ, 0x3c, !PT ;  /* 0x000000150a1b7212 */ /* 0x000fe200078e3cff */
[----:B------:R-:W-:Y:S01]  /*2a20*/  IMAD R31, R23, R99, R0 ;  /* 0x00000063171f7224 */ /* 0x000fe200078e0200 */
[----:B------:R-:W-:Y:S01]  /*2a30*/  LOP3.LUT R11, R11, R20, RZ, 0x3c, !PT ;  /* 0x000000140b0b7212 */ /* 0x000fe200078e3cff */
[C---:B------:R-:W-:Y:S01]  /*2a40*/  IMAD R101, R112.reuse, R5, R29 ;  /* 0x0000000570657224 */ /* 0x040fe200078e021d */
[----:B------:R-:W-:Y:S01]  /*2a50*/  LOP3.LUT R3, R3, R202, RZ, 0x3c, !PT ;  /* 0x000000ca03037212 */ /* 0x000fe200078e3cff */
[----:B------:R-:W-:Y:S01]  /*2a60*/  IMAD.WIDE.U32 R86, R112, R4, R86 ;  /* 0x0000000470567225 */ /* 0x000fe200078e0056 */
[----:B------:R-:W-:-:S02]  /*2a70*/  IADD3 R108, R9, R8, R201 ;  /* 0x00000008096c7210 */ /* 0x000fc40007ffe0c9 */
[----:B------:R-:W-:Y:S01]  /*2a80*/  IADD3 R27, R27, R8, R200 ;  /* 0x000000081b1b7210 */ /* 0x000fe20007ffe0c8 */
[----:B------:R-:W-:Y:S01]  /*2a90*/  IMAD.WIDE.U32 R84, R112, R4, R84 ;  /* 0x0000000470547225 */ /* 0x000fe200078e0054 */
[-C--:B------:R-:W-:Y:S02]  /*2aa0*/  IADD3 R21, R11, R8.reuse, R199 ;  /* 0x000000080b157210 */ /* 0x080fe40007ffe0c7 */
[----:B------:R-:W-:Y:S01]  /*2ab0*/  IADD3 R109, R3, R8, R203 ;  /* 0x00000008036d7210 */ /* 0x000fe20007ffe0cb */
[C---:B------:R-:W-:Y:S01]  /*2ac0*/  IMAD.SHL.U32 R11, R6.reuse, 0x80, RZ ;  /* 0x00000080060b7824 */ /* 0x040fe200078e00ff */
[----:B------:R-:W-:Y:S01]  /*2ad0*/  SHF.L.U64.HI R20, R6, 0x5, R7 ;  /* 0x0000000506147819 */ /* 0x000fe20000010207 */
[C---:B------:R-:W-:Y:S01]  /*2ae0*/  IMAD.SHL.U32 R7, R4.reuse, 0x20, RZ ;  /* 0x0000002004077824 */ /* 0x040fe200078e00ff */
[C---:B------:R-:W-:Y:S01]  /*2af0*/  SHF.L.U64.HI R10, R4.reuse, 0x5, R5 ;  /* 0x00000005040a7819 */ /* 0x040fe20000010205 */
[----:B------:R-:W-:Y:S01]  /*2b00*/  IMAD.IADD R34, R35, 0x1, R91 ;  /* 0x0000000123227824 */ /* 0x000fe200078e025b */
[C---:B------:R-:W-:Y:S01]  /*2b10*/  SHF.L.U64.HI R9, R4.reuse, 0x6, R5 ;  /* 0x0000000604097819 */ /* 0x040fe20000010205 */
[----:B------:R-:W-:Y:S01]  /*2b20*/  IMAD.IADD R106, R95, 0x1, R47 ;  /* 0x000000015f6a7824 */ /* 0x000fe200078e022f */
[C---:B------:R-:W-:Y:S01]  /*2b30*/  SHF.L.U64.HI R8, R4.reuse, 0x7, R5 ;  /* 0x0000000704087819 */ /* 0x040fe20000010205 */
[C---:B------:R-:W-:Y:S01]  /*2b40*/  IMAD.SHL.U32 R5, R4.reuse, 0x80, RZ ;  /* 0x0000008004057824 */ /* 0x040fe200078e00ff */
[----:B------:R-:W-:Y:S01]  /*2b50*/  SHF.L.U32 R6, R4, 0x6, RZ ;  /* 0x0000000604067819 */ /* 0x000fe200000006ff */
[----:B------:R-:W-:Y:S01]  /*2b60*/  IMAD.IADD R4, R31, 0x1, R127 ;  /* 0x000000011f047824 */ /* 0x000fe200078e027f */
[----:B------:R-:W-:Y:S01]  /*2b70*/  IADD3 R3, P1, R88, R126, RZ ;  /* 0x0000007e58037210 */ /* 0x000fe20007f3e0ff */
[----:B------:R-:W-:Y:S01]  /*2b80*/  IMAD.IADD R31, R41, 0x1, R31 ;  /* 0x00000001291f7824 */ /* 0x000fe200078e021f */
[----:B------:R-:W-:-:S02]  /*2b90*/  SHF.L.U64.HI R0, R98, 0x7, R99 ;  /* 0x0000000762007819 */ /* 0x000fc40000010263 */
[----:B------:R-:W-:Y:S01]  /*2ba0*/  LOP3.LUT R38, R45, 0xfffffff8, RZ, 0xc0, !PT ;  /* 0xfffffff82d267812 */ /* 0x000fe200078ec0ff */
[--C-:B------:R-:W-:Y:S01]  /*2bb0*/  IMAD.X R29, R4, 0x1, R89.reuse, P1 ;  /* 0x00000001041d7824 */ /* 0x100fe200008e0659 */
[----:B------:R-:W-:Y:S01]  /*2bc0*/  IADD3 R30, P1, R3, R88, RZ ;  /* 0x00000058031e7210 */ /* 0x000fe20007f3e0ff */
[----:B------:R-:W-:Y:S01]  /*2bd0*/  IMAD.X R99, R31, 0x1, R36, P0 ;  /* 0x000000011f637824 */ /* 0x000fe200000e0624 */
[----:B------:R-:W-:Y:S02]  /*2be0*/  IADD3 R100, P0, R37, 0x40, RZ ;  /* 0x0000004025647810 */ /* 0x000fe40007f1e0ff */
[----:B------:R-:W-:Y:S01]  /*2bf0*/  IADD3 R33, R93, R35, RZ ;  /* 0x000000235d217210 */ /* 0x000fe20007ffe0ff */
[----:B------:R-:W-:Y:S01]  /*2c00*/  IMAD.X R32, R29, 0x1, R89, P1 ;  /* 0x000000011d207824 */ /* 0x000fe200008e0659 */
[----:B------:R-:W-:Y:S01]  /*2c10*/  ISETP.GE.AND P1, PT, R190, UR4, PT ;  /* 0x00000004be007c0c */ /* 0x000fe2000bf26270 */
[----:B------:R-:W-:Y:S01]  /*2c20*/  IMAD.IADD R35, R87, 0x1, R101 ;  /* 0x0000000157237824 */ /* 0x000fe200078e0265 */
[----:B------:R-:W-:Y:S01]  /*2c30*/  SHF.R.S32.HI R102, RZ, 0x3, R45 ;  /* 0x00000003ff667819 */ /* 0x000fe2000001142d */
[----:B------:R-:W-:Y:S01]  /*2c40*/  IMAD.IADD R101, R101, 0x1, R85 ;  /* 0x0000000165657824 */ /* 0x000fe200078e0255 */
[----:B------:R-:W-:Y:S01]  /*2c50*/  SHF.R.S32.HI R103, RZ, 0x1f, R38 ;  /* 0x0000001fff677819 */ /* 0x000fe20000011426 */
[----:B------:R-:W-:-:S08]  /*2c60*/  IMAD.X R105, RZ, RZ, R99, P0 ;  /* 0x000000ffff697224 */ /* 0x000fd000000e0663 */
.L_x_7841:
[----:B------:R-:W2:Y:S01]  /*2c70*/  LDL.LU R44, [R1+0x10] ;  /* 0x00001000012c7983 */ /* 0x000ea20000300800 */
[----:B------:R-:W-:Y:S01]  /*2c80*/  VIADD R26, R26, 0xffffffff ;  /* 0xffffffff1a1a7836 */ /* 0x000fe20000000000 */
[----:B------:R-:W0:Y:S01]  /*2c90*/  LDC R121, c[0x0][0x3f4] ;  /* 0x0000fd00ff797b82 */ /* 0x000e220000000800 */
[----:B------:R-:W-:Y:S01]  /*2ca0*/  LEA R111, R184, R205, 0xe ;  /* 0x000000cdb86f7211 */ /* 0x000fe200078e70ff */
[----:B------:R-:W-:Y:S05]  /*2cb0*/  YIELD ;  /* 0x0000000000007946 */ /* 0x000fea0003800000 */
[----:B------:R-:W-:Y:S01]  /*2cc0*/  ISETP.GT.AND P3, PT, R26, R25, PT ;  /* 0x000000191a00720c */ /* 0x000fe20003f64270 */
[----:B------:R-:W-:Y:S01]  /*2cd0*/  BSSY B0, `(.L_x_7756) ;  /* 0x000059d000007945 */ /* 0x000fe20003800000 */
[----:B------:R-:W-:Y:S01]  /*2ce0*/  IMAD R111, R111, 0x2, R2 ;  /* 0x000000026f6f7824 */ /* 0x000fe200078e0202 */
[----:B0-----:R-:W-:-:S02]  /*2cf0*/  ISETP.GE.AND P0, PT, R121, 0x1, PT ;  /* 0x000000017900780c */ /* 0x001fc40003f06270 */
[----:B--2---:R-:W-:-:S08]  /*2d00*/  LOP3.LUT R44, R44, 0xfffffffb, RZ, 0xc0, !PT ;  /* 0xfffffffb2c2c7812 */ /* 0x004fd000078ec0ff */
[----:B------:R-:W-:-:S05]  /*2d10*/  @P3 LOP3.LUT R44, R44, 0x4, RZ, 0xfc, !PT ;  /* 0x000000042c2c3812 */ /* 0x000fca00078efcff */
[----:B------:R0:W-:Y:S01]  /*2d20*/  STL [R1+0x10], R44 ;  /* 0x0000102c01007387 */ /* 0x0001e20000100800 */
[----:B------:R-:W-:Y:S05]  /*2d30*/  @!P0 BRA `(.L_x_7757) ;  /* 0x0000005000d88947 */ /* 0x000fea0003800000 */
[----:B------:R-:W-:Y:S01]  /*2d40*/  ULDC.U8 UR4, c[0x0][0x410] ;  /* 0x0001040000047ab9 */ /* 0x000fe20000000000 */
[----:B0-----:R-:W-:Y:S01]  /*2d50*/  SHF.R.S32.HI R44, RZ, 0x1f, R26 ;  /* 0x0000001fff2c7819 */ /* 0x001fe2000001141a */
[-C--:B------:R-:W-:Y:S01]  /*2d60*/  IMAD R45, R0, R26.reuse, RZ ;  /* 0x0000001a002d7224 */ /* 0x080fe200078e02ff */
[----:B------:R-:W-:Y:S01]  /*2d70*/  ISETP.NE.AND P0, PT, RZ, UR4, PT ;  /* 0x00000004ff007c0c */ /* 0x000fe2000bf05270 */
[-C--:B------:R-:W-:Y:S02]  /*2d80*/  IMAD R46, R14, R26.reuse, RZ ;  /* 0x0000001a0e2e7224 */ /* 0x080fe400078e02ff */
[----:B------:R-:W-:Y:S02]  /*2d90*/  IMAD R47, R8, R26, RZ ;  /* 0x0000001a082f7224 */ /* 0x000fe400078e02ff */
[----:B------:R-:W-:Y:S02]  /*2da0*/  IMAD R113, R26, -0x80, R24 ;  /* 0xffffff801a717824 */ /* 0x000fe400078e0218 */
[----:B------:R-:W-:-:S02]  /*2db0*/  IMAD R45, R44, R123, R45 ;  /* 0x0000007b2c2d7224 */ /* 0x000fc400078e022d */
[C---:B------:R-:W-:Y:S01]  /*2dc0*/  IMAD R117, R44.reuse, R11, R46 ;  /* 0x0000000b2c757224 */ /* 0x040fe200078e022e */
[----:B------:R-:W-:Y:S01]  /*2dd0*/  VIMNMX R113, R113, 0x80, PT ;  /* 0x0000008071717848 */ /* 0x000fe20003fe0100 */
[----:B------:R-:W-:Y:S02]  /*2de0*/  IMAD R47, R44, R5, R47 ;  /* 0x000000052c2f7224 */ /* 0x000fe400078e022f */
[----:B------:R-:W-:-:S04]  /*2df0*/  IMAD.WIDE.U32 R118, R123, R26, RZ ;  /* 0x0000001a7b767225 */ /* 0x000fc800078e00ff */
[----:B------:R-:W-:-:S04]  /*2e00*/  IMAD.WIDE.U32 R78, R11, R26, RZ ;  /* 0x0000001a0b4e7225 */ /* 0x000fc800078e00ff */
[----:B------:R-:W-:-:S04]  /*2e10*/  IMAD.WIDE.U32 R76, R5, R26, RZ ;  /* 0x0000001a054c7225 */ /* 0x000fc800078e00ff */
[----:B------:R-:W-:Y:S02]  /*2e20*/  IMAD.IADD R120, R119, 0x1, R45 ;  /* 0x0000000177787824 */ /* 0x000fe400078e022d */
        /* <DEDUP_REMOVED lines=31> */
.L_x_7760:
[----:B------:R-:W-:Y:S05]  /*3020*/  BSYNC B1 ;  /* 0x0000000000017941 */ /* 0x000fea0003800000 */
.L_x_7759:
[----:B------:R-:W-:Y:S01]  /*3030*/  ISETP.GE.AND P4, PT, R212, R113, PT ;  /* 0x00000071d400720c */ /* 0x000fe20003f86270 */
[----:B0----5:R-:W-:Y:S01]  /*3040*/  IMAD.MOV.U32 R44, RZ, RZ, R72 ;  /* 0x000000ffff2c7224 */ /* 0x021fe200078e0048 */
[----:B------:R-:W-:Y:S01]  /*3050*/  MOV R47, R81 ;  /* 0x00000051002f7202 */ /* 0x000fe20000000f00 */
[----:B------:R-:W-:Y:S01]  /*3060*/  IMAD.MOV.U32 R45, RZ, RZ, R73 ;  /* 0x000000ffff2d7224 */ /* 0x000fe200078e0049 */
[----:B------:R-:W-:Y:S01]  /*3070*/  BSSY B1, `(.L_x_7761) ;  /* 0x0000023000017945 */ /* 0x000fe20003800000 */
[----:B------:R-:W-:Y:S01]  /*3080*/  IMAD.MOV.U32 R46, RZ, RZ, R80 ;  /* 0x000000ffff2e7224 */ /* 0x000fe200078e0050 */
[----:B------:R-:W-:Y:S02]  /*3090*/  CS2R R68, SRZ ;  /* 0x0000000000447805 */ /* 0x000fe4000001ff00 */
[----:B------:R-:W-:Y:S02]  /*30a0*/  CS2R R66, SRZ ;  /* 0x0000000000427805 */ /* 0x000fe4000001ff00 */
[----:B------:R-:W-:Y:S01]  /*30b0*/  PRMT R131, R44, 0x5410, R45 ;  /* 0x000054102c837816 */ /* 0x000fe2000000002d */
[----:B------:R-:W-:Y:S01]  /*30c0*/  IMAD.MOV.U32 R44, RZ, RZ, R74 ;  /* 0x000000ffff2c7224 */ /* 0x000fe200078e004a */
[----:B------:R-:W-:Y:S01]  /*30d0*/  PRMT R140, R47, 0x5410, R46 ;  /* 0x000054102f8c7816 */ /* 0x000fe2000000002e */
[----:B------:R-:W-:Y:S01]  /*30e0*/  IMAD.MOV.U32 R45, RZ, RZ, R75 ;  /* 0x000000ffff2d7224 */ /* 0x000fe200078e004b */
[----:B------:R-:W-:Y:S01]  /*30f0*/  CS2R R70, SRZ ;  /* 0x0000000000467805 */ /* 0x000fe2000001ff00 */
[----:B------:R-:W-:-:S02]  /*3100*/  IMAD.MOV.U32 R46, RZ, RZ, R82 ;  /* 0x000000ffff2e7224 */ /* 0x000fc400078e0052 */
[----:B------:R-:W-:Y:S01]  /*3110*/  IMAD.MOV.U32 R47, RZ, RZ, R83 ;  /* 0x000000ffff2f7224 */ /* 0x000fe200078e0053 */
[----:B------:R-:W-:Y:S02]  /*3120*/  PRMT R132, R44, 0x5410, R45 ;  /* 0x000054102c847816 */ /* 0x000fe4000000002d */
[----:B------:R-:W-:Y:S02]  /*3130*/  PRMT R141, R46, 0x7610, R141 ;  /* 0x000076102e8d7816 */ /* 0x000fe4000000008d */
[----:B------:R-:W-:Y:S01]  /*3140*/  PRMT R144, R144, 0x5410, R47 ;  /* 0x0000541090907816 */ /* 0x000fe2000000002f */
[----:B------:R-:W-:Y:S06]  /*3150*/  @P4 BRA `(.L_x_7762) ;  /* 0x0000000000504947 */ /* 0x000fec0003800000 */
[----:B------:R-:W-:Y:S01]  /*3160*/  IADD3 R45, P0, P5, R92, R78, R13 ;  /* 0x0000004e5c2d7210 */ /* 0x000fe20007d1e00d */
[----:B------:R-:W-:Y:S01]  /*3170*/  ULDC.64 UR4, c[0x0][0x3e8] ;  /* 0x0000fa0000047ab9 */ /* 0x000fe20000000a00 */
[----:B------:R-:W-:Y:S02]  /*3180*/  CS2R R68, SRZ ;  /* 0x0000000000447805 */ /* 0x000fe4000001ff00 */
[----:B------:R-:W-:Y:S02]  /*3190*/  CS2R R70, SRZ ;  /* 0x0000000000467805 */ /* 0x000fe4000001ff00 */
        /* <DEDUP_REMOVED lines=16> */
.L_x_7762:
[----:B------:R-:W-:Y:S05]  /*32a0*/  BSYNC B1 ;  /* 0x0000000000017941 */ /* 0x000fea0003800000 */
.L_x_7761:
[----:B------:R-:W-:Y:S01]  /*32b0*/  ISETP.GE.AND P0, PT, R211, R113, PT ;  /* 0x00000071d300720c */ /* 0x000fe20003f06270 */
[----:B0----5:R-:W-:Y:S01]  /*32c0*/  IMAD.MOV.U32 R44, RZ, RZ, R64 ;  /* 0x000000ffff2c7224 */ /* 0x021fe200078e0040 */
[----:B------:R-:W-:Y:S01]  /*32d0*/  BSSY B1, `(.L_x_7763) ;  /* 0x000002a000017945 */ /* 0x000fe20003800000 */
[----:B------:R-:W-:Y:S01]  /*32e0*/  IMAD.MOV.U32 R45, RZ, RZ, R65 ;  /* 0x000000ffff2d7224 */ /* 0x000fe200078e0041 */
[----:B------:R-:W-:Y:S01]  /*32f0*/  CS2R R48, SRZ ;  /* 0x0000000000307805 */ /* 0x000fe2000001ff00 */
[----:B------:R-:W-:Y:S01]  /*3300*/  IMAD.MOV.U32 R46, RZ, RZ, R68 ;  /* 0x000000ffff2e7224 */ /* 0x000fe200078e0044 */
[----:B------:R-:W-:Y:S01]  /*3310*/  CS2R R56, SRZ ;  /* 0x0000000000387805 */ /* 0x000fe2000001ff00 */
        /* <DEDUP_REMOVED lines=9> */
[----:B------:R-:W-:Y:S02]  /*33b0*/  CS2R R58, SRZ ;  /* 0x00000000003a7805 */ /* 0x000fe4000001ff00 */
[----:B------:R-:W-:Y:S02]  /*33c0*/  CS2R R62, SRZ ;  /* 0x00000000003e7805 */ /* 0x000fe4000001ff00 */
[----:B------:R-:W-:-:S02]  /*33d0*/  CS2R R52, SRZ ;  /* 0x0000000000347805 */ /* 0x000fc4000001ff00 */
[----:B------:R-:W-:Y:S02]  /*33e0*/  CS2R R50, SRZ ;  /* 0x0000000000327805 */ /* 0x000fe4000001ff00 */
[----:B------:R-:W-:Y:S02]  /*33f0*/  PRMT R147, R46, 0x5410, R47 ;  /* 0x000054102e937816 */ /* 0x000fe4000000002f */
[----:B------:R-:W-:Y:S02]  /*3400*/  CS2R R54, SRZ ;  /* 0x0000000000367805 */ /* 0x000fe4000001ff00 */
[----:B------:R-:W-:Y:S01]  /*3410*/  P2R R128, PR, RZ, 0x1 ;  /* 0x00000001ff807803 */ /* 0x000fe20000000000 */
        /* <DEDUP_REMOVED lines=21> */
.L_x_7764:
[----:B------:R-:W-:Y:S05]  /*3570*/  BSYNC B1 ;  /* 0x0000000000017941 */ /* 0x000fea0003800000 */
.L_x_7763:
[----:B------:R-:W-:Y:S01]  /*3580*/  ISETP.GE.AND P5, PT, R210, R113, PT ;  /* 0x00000071d200720c */ /* 0x000fe20003fa6270 */
[----:B------:R-:W-:-:S12]  /*3590*/  BSSY B1, `(.L_x_7765) ;  /* 0x000001e000017945 */ /* 0x000fd80003800000 */
[----:B------:R-:W-:Y:S05]  /*35a0*/  @P5 BRA `(.L_x_7766) ;  /* 0x0000000000705947 */ /* 0x000fea0003800000 */
[----:B0-----:R-:W0:Y:S01]  /*35b0*/  LDC.64 R44, c[0x0][0x3f8] ;  /* 0x0000fe00ff2c7b82 */ /* 0x001e220000000a00 */
[----:B------:R-:W-:Y:S01]  /*35c0*/  IMAD.MOV.U32 R79, RZ, RZ, R117 ;  /* 0x000000ffff4f7224 */ /* 0x000fe200078e0075 */
[----:B------:R-:W-:Y:S01]  /*35d0*/  ULDC.64 UR4, c[0x0][0x3e8] ;  /* 0x0000fa0000047ab9 */ /* 0x000fe20000000a00 */
[----:B------:R-:W-:Y:S01]  /*35e0*/  IMAD.MOV.U32 R77, RZ, RZ, R107 ;  /* 0x000000ffff4d7224 */ /* 0x000fe200078e006b */
[----:B------:R-:W-:Y:S02]  /*35f0*/  CS2R R52, SRZ ;  /* 0x0000000000347805 */ /* 0x000fe4000001ff00 */
[----:B------:R-:W-:Y:S01]  /*3600*/  CS2R R54, SRZ ;  /* 0x0000000000367805 */ /* 0x000fe2000001ff00 */
        /* <DEDUP_REMOVED lines=22> */
.L_x_7766:
[----:B------:R-:W-:Y:S05]  /*3770*/  BSYNC B1 ;  /* 0x0000000000017941 */ /* 0x000fea0003800000 */
.L_x_7765:
[----:B01---5:R-:W-:Y:S01]  /*3780*/  IMAD.MOV.U32 R44, RZ, RZ, R56 ;  /* 0x000000ffff2c7224 */ /* 0x023fe200078e0038 */
[----:B------:R-:W-:Y:S01]  /*3790*/  UISETP.NE.AND UP0, UPT, UR45, 0x3, UPT ;  /* 0x000000032d00788c */ /* 0x000fe2000bf05270 */
        /* <DEDUP_REMOVED lines=19> */
[----:B------:R-:W-:-:S02]  /*38d0*/  IMAD.MOV.U32 R44, RZ, RZ, R50 ;  /* 0x000000ffff2c7224 */ /* 0x000fc400078e0032 */
[----:B------:R-:W-:Y:S01]  /*38e0*/  IMAD.MOV.U32 R45, RZ, RZ, R51 ;  /* 0x000000ffff2d7224 */ /* 0x000fe200078e0033 */
[----:B------:R-:W-:Y:S01]  /*38f0*/  PRMT R133, R46, 0x5410, R47 ;  /* 0x000054102e857816 */ /* 0x000fe2000000002f */
[----:B------:R-:W-:Y:S01]  /*3900*/  IMAD.MOV.U32 R46, RZ, RZ, R54 ;  /* 0x000000ffff2e7224 */ /* 0x000fe200078e0036 */
[----:B------:R-:W-:Y:S02]  /*3910*/  MOV R47, R55 ;  /* 0x00000037002f7202 */ /* 0x000fe40000000f00 */
[----:B------:R-:W-:Y:S02]  /*3920*/  PRMT R78, R45, 0x5410, R44 ;  /* 0x000054102d4e7816 */ /* 0x000fe4000000002c */
[----:B------:R-:W-:Y:S01]  /*3930*/  PRMT R134, R46, 0x5410, R47 ;  /* 0x000054102e867816 */ /* 0x000fe2000000002f */
[----:B------:R-:W-:Y:S06]  /*3940*/  @!P0 BRA `(.L_x_7767) ;  /* 0x0000000000048947 */ /* 0x000fec0003800000 */
[----:B------:R-:W-:Y:S01]  /*3950*/  BPT.TRAP 0x1 ;  /* 0x000000040000795c */ /* 0x000fe20000300000 */
.L_x_7767:
[----:B------:R-:W-:Y:S01]  /*3960*/  IMAD R107, R184, 0x8, R2 ;  /* 0x00000008b86b7824 */ /* 0x000fe200078e0202 */
[----:B------:R-:W-:Y:S01]  /*3970*/  SHF.L.U32 R117, R191, 0x1f, RZ ;  /* 0x0000001fbf757819 */ /* 0x000fe200000006ff */
[----:B------:R-:W-:Y:S03]  /*3980*/  BSSY B1, `(.L_x_7768) ;  /* 0x0000003000017945 */ /* 0x000fe60003800000 */
[----:B------:R-:W0:Y:S02]  /*3990*/  SYNCS.PHASECHK.TRANS64.TRYWAIT P6, [R107+URZ+0x28890], R117 ;  /* 0x028890756b0075a7 */ /* 0x000e2400080c017f */
[----:B0-----:R-:W-:Y:S05]  /*39a0*/  @!P6 BRA `(.L_x_7769) ;  /* 0x000002500064e947 */ /* 0x001fea0003800000 */
.L_x_8192:
[----:B------:R-:W-:Y:S05]  /*39b0*/  BSYNC B1 ;  /* 0x0000000000017941 */ /* 0x000fea0003800000 */
.L_x_7768:
[----:B------:R-:W-:Y:S04]  /*39c0*/  BSSY B1, `(.L_x_7770) ;  /* 0x0000072000017945 */ /* 0x000fe80003800000 */
[----:B------:R-:W-:Y:S05]  /*39d0*/  @P3 BRA `(.L_x_7771) ;  /* 0x0000000400c03947 */ /* 0x000fea0003800000 */
[----:B------:R-:W-:Y:S01]  /*39e0*/  IADD3 R137, P3, R40, R118, RZ ;  /* 0x0000007628897210 */ /* 0x000fe20007f7e0ff */
[----:B------:R-:W-:Y:S04]  /*39f0*/  BSSY B2, `(.L_x_7772) ;  /* 0x0000039000027945 */ /* 0x000fe80003800000 */
[----:B------:R-:W-:Y:S01]  /*3a00*/  IMAD.X R139, R120, 0x1, R31, P3 ;  /* 0x00000001788b7824 */ /* 0x000fe200018e061f */
[----:B------:R-:W-:Y:S07]  /*3a10*/  @P2 BRA `(.L_x_7773) ;  /* 0x0000000000d82947 */ /* 0x000fee0003800000 */
[----:B------:R1:W2:Y:S01]  /*3a20*/  LDS.128 R44, [R111+0x18400] ;  /* 0x018400006f2c7984 */ /* 0x0002a20000000c00 */
[----:B------:R-:W-:Y:S01]  /*3a30*/  IADD3 R77, P3, R137, R96, RZ ;  /* 0x00000060894d7210 */ /* 0x000fe20007f7e0ff */
[----:B------:R-:W-:Y:S04]  /*3a40*/  BSSY B3, `(.L_x_7774) ;  /* 0x000002f000037945 */ /* 0x000fe80003800000 */
[----:B------:R-:W-:Y:S01]  /*3a50*/  IMAD.X R138, R139, 0x1, R36, P3 ;  /* 0x000000018b8a7824 */ /* 0x000fe200018e0624 */
[----:B------:R-:W-:-:S13]  /*3a60*/  ISETP.GE.AND P3, PT, R18, R121, PT ;  /* 0x000000791200720c */ /* 0x000fda0003f66270 */
        /* <DEDUP_REMOVED lines=11> */
[----:B------:R-:W-:Y:S01]  /*3b20*/  SHF.R.U32.HI R76, RZ, 0x10, R83 ;  /* 0x00000010ff4c7819 */ /* 0x000fe20000011653 */
[----:B------:R-:W-:Y:S01]  /*3b30*/  FFMA.FTZ R82, R45, R80, R82 ;  /* 0x000000502d527223 */ /* 0x000fe20000010052 */
[----:B------:R-:W-:Y:S01]  /*3b40*/  SHF.R.U32.HI R80, RZ, 0x10, R81 ;  /* 0x00000010ff507819 */ /* 0x000fe20000011651 */
[--C-:B------:R-:W-:Y:S02]  /*3b50*/  HADD2.F32 R45, -RZ, R47.reuse.H1_H1 ;  /* 0x3000002fff2d7230 */ /* 0x100fe40000004100 */
[----:B------:R-:W-:Y:S01]  /*3b60*/  HADD2.F32 R76, -RZ, R76.H0_H0 ;  /* 0x2000004cff4c7230 */ /* 0x000fe20000004100 */
[----:B------:R-:W-:Y:S01]  /*3b70*/  F2FP.F16.F32.PACK_AB R82, R82, R143 ;  /* 0x0000008f5252723e */ /* 0x000fe200000000ff */
[----:B------:R-:W-:Y:S02]  /*3b80*/  HADD2.F32 R47, -RZ, R47.H0_H0 ;  /* 0x2000002fff2f7230 */ /* 0x000fe40000004100 */
[----:B------:R-:W-:-:S02]  /*3b90*/  HADD2.F32 R80, -RZ, R80.H0_H0 ;  /* 0x20000050ff507230 */ /* 0x000fc40000004100 */
[-C--:B------:R-:W-:Y:S01]  /*3ba0*/  FMUL.FTZ R146, R45, R76.reuse ;  /* 0x0000004c2d927220 */ /* 0x080fe20000410000 */
[--C-:B------:R-:W-:Y:S02]  /*3bb0*/  HADD2.F32 R81, -RZ, R140.reuse.H1_H1 ;  /* 0x3000008cff517230 */ /* 0x100fe40000004100 */
        /* <DEDUP_REMOVED lines=8> */
[-C--:B------:R-:W-:Y:S01]  /*3c40*/  FMUL.FTZ R83, R76, R47.reuse ;  /* 0x0000002f4c537220 */ /* 0x080fe20000410000 */
[----:B------:R-:W-:Y:S02]  /*3c50*/  IMAD.MOV.U32 R45, RZ, RZ, R82 ;  /* 0x000000ffff2d7224 */ /* 0x000fe400078e0052 */
[C---:B------:R-:W-:Y:S01]  /*3c60*/  FMUL.FTZ R47, R44.reuse, R47 ;  /* 0x0000002f2c2f7220 */ /* 0x040fe20000410000 */
[-C--:B------:R-:W-:Y:S01]  /*3c70*/  FFMA.FTZ R83, R44, R81.reuse, -R83 ;  /* 0x000000512c537223 */ /* 0x080fe20000010853 */
[----:B------:R-:W-:Y:S02]  /*3c80*/  HADD2.F32 R44, -RZ, R144.H1_H1 ;  /* 0x30000090ff2c7230 */ /* 0x000fe40000004100 */
[----:B------:R-:W-:Y:S01]  /*3c90*/  FFMA.FTZ R76, R76, R81, R47 ;  /* 0x000000514c4c7223 */ /* 0x000fe2000001002f */
[----:B------:R-:W-:-:S02]  /*3ca0*/  HADD2.F32 R47, -RZ, R46.H1_H1 ;  /* 0x3000002eff2f7230 */ /* 0x000fc40000004100 */
[----:B------:R-:W-:-:S03]  /*3cb0*/  HADD2.F32 R81, -RZ, R46.H0_H0 ;  /* 0x2000002eff517230 */ /* 0x000fc60000004100 */
[-C--:B------:R-:W-:Y:S02]  /*3cc0*/  FMUL.FTZ R46, R47, R44.reuse ;  /* 0x0000002c2f2e7220 */ /* 0x080fe40000410000 */
[C---:B------:R-:W-:Y:S02]  /*3cd0*/  FMUL.FTZ R44, R81.reuse, R44 ;  /* 0x0000002c512c7220 */ /* 0x040fe40000410000 */
[-C--:B------:R-:W-:Y:S02]  /*3ce0*/  FFMA.FTZ R46, R81, R140.reuse, -R46 ;  /* 0x0000008c512e7223 */ /* 0x080fe4000001082e */
[----:B------:R-:W-:Y:S01]  /*3cf0*/  FFMA.FTZ R47, R47, R140, R44 ;  /* 0x0000008c2f2f7223 */ /* 0x000fe2000001002c */
[----:B------:R-:W-:-:S04]  /*3d00*/  F2FP.F16.F32.PACK_AB R44, R76, R83 ;  /* 0x000000534c2c723e */ /* 0x000fc800000000ff */
[----:B------:R-:W-:Y:S01]  /*3d10*/  F2FP.F16.F32.PACK_AB R46, R47, R46 ;  /* 0x0000002e2f2e723e */ /* 0x000fe200000000ff */
[----:B------:R-:W-:-:S07]  /*3d20*/  IMAD.MOV.U32 R47, RZ, RZ, R146 ;  /* 0x000000ffff2f7224 */ /* 0x000fce00078e0092 */
.L_x_7775:
[----:B------:R-:W-:Y:S05]  /*3d30*/  BSYNC B3 ;  /* 0x0000000000037941 */ /* 0x000fea0003800000 */
.L_x_7774:
[----:B------:R-:W-:Y:S02]  /*3d40*/  ULDC.64 UR4, c[0x0][0x2e8] ;  /* 0x0000ba0000047ab9 */ /* 0x000fe40000000a00 */
[----:B------:R-:W-:-:S04]  /*3d50*/  LEA R76, P3, R77, UR4, 0x1 ;  /* 0x000000044d4c7c11 */ /* 0x000fc8000f8608ff */
[----:B------:R-:W-:-:S05]  /*3d60*/  LEA.HI.X R77, R77, UR5, R138, 0x1, P3 ;  /* 0x000000054d4d7c11 */ /* 0x000fca00098f0c8a */
[----:B--2---:R1:W-:Y:S04]  /*3d70*/  STG.E.128 desc[UR42][R76.64], R44 ;  /* 0x0000002c4c007986 */ /* 0x0043e8000c101d2a */
.L_x_7773:
[----:B------:R-:W-:Y:S05]  /*3d80*/  BSYNC B2 ;  /* 0x0000000000027941 */ /* 0x000fea0003800000 */
.L_x_7772:
[----:B------:R-:W-:Y:S05]  /*3d90*/  @P1 BRA `(.L_x_7771) ;  /* 0x0000000000d01947 */ /* 0x000fea0003800000 */
[----:B-1----:R1:W2:Y:S01]  /*3da0*/  LDS.128 R44, [R111+0x1c400] ;  /* 0x01c400006f2c7984 */ /* 0x0022a20000000c00 */
[----:B------:R-:W-:Y:S01]  /*3db0*/  IADD3 R137, P3, R137, R39, RZ ;  /* 0x0000002789897210 */ /* 0x000fe20007f7e0ff */
[----:B------:R-:W-:Y:S04]  /*3dc0*/  BSSY B2, `(.L_x_7776) ;  /* 0x000002d000027945 */ /* 0x000fe80003800000 */
[----:B------:R-:W-:Y:S01]  /*3dd0*/  IMAD.X R76, R139, 0x1, R104, P3 ;  /* 0x000000018b4c7824 */ /* 0x000fe200018e0668 */
[----:B------:R-:W-:-:S13]  /*3de0*/  ISETP.GE.AND P3, PT, R185, R121, PT ;  /* 0x00000079b900720c */ /* 0x000fda0003f66270 */
[----:B-1----:R-:W-:Y:S05]  /*3df0*/  @P3 BRA `(.L_x_7777) ;  /* 0x0000000000a43947 */ /* 0x002fea0003800000 */
[--C-:B------:R-:W-:Y:S02]  /*3e00*/  SHF.R.U64 R80, R72, 0x10, R73.reuse ;  /* 0x0000001048507819 */ /* 0x100fe40000001249 */
[----:B------:R-:W-:Y:S01]  /*3e10*/  SHF.R.U32.HI R72, RZ, 0x10, R73 ;  /* 0x00000010ff487819 */ /* 0x000fe20000011649 */
[----:B--2---:R-:W-:Y:S01]  /*3e20*/  IMAD.MOV.U32 R73, RZ, RZ, R47 ;  /* 0x000000ffff497224 */ /* 0x004fe200078e002f */
[--C-:B------:R-:W-:Y:S01]  /*3e30*/  SHF.R.U64 R82, R74, 0x10, R75.reuse ;  /* 0x000000104a527819 */ /* 0x100fe2000000124b */
[--C-:B------:R-:W-:Y:S01]  /*3e40*/  HADD2.F32 R47, -RZ, R45.reuse.H1_H1 ;  /* 0x3000002dff2f7230 */ /* 0x100fe20000004100 */
[----:B------:R-:W-:Y:S01]  /*3e50*/  SHF.R.U32.HI R77, RZ, 0x10, R75 ;  /* 0x00000010ff4d7819 */ /* 0x000fe2000001164b */
[----:B------:R-:W-:Y:S02]  /*3e60*/  HADD2.F32 R45, -RZ, R45.H0_H0 ;  /* 0x2000002dff2d7230 */ /* 0x000fe40000004100 */
[----:B------:R-:W-:Y:S02]  /*3e70*/  HADD2.F32 R82, -RZ, R82.H0_H0 ;  /* 0x20000052ff527230 */ /* 0x000fe40000004100 */
[----:B------:R-:W-:-:S02]  /*3e80*/  HADD2.F32 R77, -RZ, R77.H0_H0 ;  /* 0x2000004dff4d7230 */ /* 0x000fc40000004100 */
[--C-:B------:R-:W-:Y:S02]  /*3e90*/  HADD2.F32 R74, -RZ, R73.reuse.H1_H1 ;  /* 0x30000049ff4a7230 */ /* 0x100fe40000004100 */
[----:B------:R-:W-:Y:S02]  /*3ea0*/  HADD2.F32 R73, -RZ, R73.H0_H0 ;  /* 0x20000049ff497230 */ /* 0x000fe40000004100 */
[----:B------:R-:W-:Y:S02]  /*3eb0*/  HADD2.F32 R80, -RZ, R80.H0_H0 ;  /* 0x20000050ff507230 */ /* 0x000fe40000004100 */
[-C--:B------:R-:W-:Y:S01]  /*3ec0*/  FMUL.FTZ R138, R74, R77.reuse ;  /* 0x0000004d4a8a7220 */ /* 0x080fe20000410000 */
[----:B------:R-:W-:Y:S02]  /*3ed0*/  HADD2.F32 R75, -RZ, R72.H0_H0 ;  /* 0x20000048ff4b7230 */ /* 0x000fe40000004100 */
[-C--:B------:R-:W-:Y:S01]  /*3ee0*/  FMUL.FTZ R72, R47, R82.reuse ;  /* 0x000000522f487220 */ /* 0x080fe20000410000 */
[----:B------:R-:W-:Y:S01]  /*3ef0*/  FMUL.FTZ R82, R45, R82 ;  /* 0x000000522d527220 */ /* 0x000fe20000410000 */
[----:B------:R-:W-:-:S02]  /*3f00*/  FMUL.FTZ R77, R73, R77 ;  /* 0x0000004d494d7220 */ /* 0x000fc40000410000 */
[-C--:B------:R-:W-:Y:S01]  /*3f10*/  FFMA.FTZ R45, R45, R80.reuse, -R72 ;  /* 0x000000502d2d7223 */ /* 0x080fe20000010848 */
[----:B------:R-:W-:Y:S01]  /*3f20*/  FFMA.FTZ R72, R47, R80, R82 ;  /* 0x000000502f487223 */ /* 0x000fe20000010052 */
[-C--:B------:R-:W-:Y:S01]  /*3f30*/  FFMA.FTZ R74, R74, R75.reuse, R77 ;  /* 0x0000004b4a4a7223 */ /* 0x080fe2000001004d */
[----:B------:R-:W-:Y:S01]  /*3f40*/  FFMA.FTZ R47, R73, R75, -R138 ;  /* 0x0000004b492f7223 */ /* 0x000fe2000001088a */
[--C-:B------:R-:W-:Y:S02]  /*3f50*/  HADD2.F32 R77, -RZ, R132.reuse.H0_H0 ;  /* 0x20000084ff4d7230 */ /* 0x100fe40000004100 */
[----:B------:R-:W-:Y:S01]  /*3f60*/  HADD2.F32 R132, -RZ, R132.H1_H1 ;  /* 0x30000084ff847230 */ /* 0x000fe20000004100 */
[----:B------:R-:W-:Y:S01]  /*3f70*/  F2FP.F16.F32.PACK_AB R45, R72, R45 ;  /* 0x0000002d482d723e */ /* 0x000fe200000000ff */
[----:B------:R-:W-:Y:S01]  /*3f80*/  HADD2.F32 R80, -RZ, R44.H1_H1 ;  /* 0x3000002cff507230 */ /* 0x000fe20000004100 */
[----:B------:R-:W-:Y:S01]  /*3f90*/  F2FP.F16.F32.PACK_AB R47, R74, R47 ;  /* 0x0000002f4a2f723e */ /* 0x000fe200000000ff */
[----:B------:R-:W-:-:S02]  /*3fa0*/  HADD2.F32 R75, -RZ, R46.H1_H1 ;  /* 0x3000002eff4b7230 */ /* 0x000fc40000004100 */
[----:B------:R-:W-:Y:S02]  /*3fb0*/  HADD2.F32 R44, -RZ, R44.H0_H0 ;  /* 0x2000002cff2c7230 */ /* 0x000fe40000004100 */
[-C--:B------:R-:W-:Y:S01]  /*3fc0*/  FMUL.FTZ R81, R80, R77.reuse ;  /* 0x0000004d50517220 */ /* 0x080fe20000410000 */
[----:B------:R-:W-:Y:S02]  /*3fd0*/  HADD2.F32 R46, -RZ, R46.H0_H0 ;  /* 0x2000002eff2e7230 */ /* 0x000fe40000004100 */
[CC--:B------:R-:W-:Y:S01]  /*3fe0*/  FMUL.FTZ R83, R75.reuse, R132.reuse ;  /* 0x000000844b537220 */ /* 0x0c0fe20000410000 */
[--C-:B------:R-:W-:Y:S02]  /*3ff0*/  HADD2.F32 R73, -RZ, R131.reuse.H0_H0 ;  /* 0x20000083ff497230 */ /* 0x100fe40000004100 */
        /* <DEDUP_REMOVED lines=9> */
.L_x_7777:
[----:B------:R-:W-:Y:S05]  /*4090*/  BSYNC B2 ;  /* 0x0000000000027941 */ /* 0x000fea0003800000 */
.L_x_7776:
[----:B------:R-:W-:Y:S02]  /*40a0*/  ULDC.64 UR4, c[0x0][0x2e8] ;  /* 0x0000ba0000047ab9 */ /* 0x000fe40000000a00 */
[----:B------:R-:W-:-:S04]  /*40b0*/  LEA R72, P3, R137, UR4, 0x1 ;  /* 0x0000000489487c11 */ /* 0x000fc8000f8608ff */
[----:B------:R-:W-:-:S05]  /*40c0*/  LEA.HI.X R73, R137, UR5, R76, 0x1, P3 ;  /* 0x0000000589497c11 */ /* 0x000fca00098f0c4c */
[----:B--2---:R2:W-:Y:S04]  /*40d0*/  STG.E.128 desc[UR42][R72.64], R44 ;  /* 0x0000002c48007986 */ /* 0x0045e8000c101d2a */
.L_x_7771:
[----:B------:R-:W-:Y:S05]  /*40e0*/  BSYNC B1 ;  /* 0x0000000000017941 */ /* 0x000fea0003800000 */
.L_x_7770:
        /* <DEDUP_REMOVED lines=16> */
[----:B------:R-:W-:Y:S01]  /*41f0*/  HADD2.F32 R47, -RZ, R45.H1_H1 ;  /* 0x3000002dff2f7230 */ /* 0x000fe20000004100 */
[----:B------:R-:W-:Y:S01]  /*4200*/  SHF.R.U32.HI R80, RZ, 0x10, R71 ;  /* 0x00000010ff507819 */ /* 0x000fe20000011647 */
[----:B------:R-:W-:Y:S01]  /*4210*/  HADD2.F32 R71, -RZ, R81.H0_H0 ;  /* 0x20000051ff477230 */ /* 0x000fe20000004100 */
[----:B------:R-:W-:Y:S01]  /*4220*/  MOV R68, R44 ;  /* 0x0000002c00447202 */ /* 0x000fe20000000f00 */
[----:B------:R-:W-:Y:S02]  /*4230*/  HADD2.F32 R77, -RZ, R77.H0_H0 ;  /* 0x2000004dff4d7230 */ /* 0x000fe40000004100 */
[----:B------:R-:W-:-:S02]  /*4240*/  HADD2.F32 R44, -RZ, R45.H0_H0 ;  /* 0x2000002dff2c7230 */ /* 0x000fc40000004100 */
[--C-:B------:R-:W-:Y:S02]  /*4250*/  HADD2.F32 R70, -RZ, R69.reuse.H1_H1 ;  /* 0x30000045ff467230 */ /* 0x100fe40000004100 */
[CC--:B------:R-:W-:Y:S01]  /*4260*/  FMUL.FTZ R45, R47.reuse, R77.reuse ;  /* 0x0000004d2f2d7220 */ /* 0x0c0fe20000410000 */
[----:B------:R-:W-:Y:S02]  /*4270*/  HADD2.F32 R80, -RZ, R80.H0_H0 ;  /* 0x20000050ff507230 */ /* 0x000fe40000004100 */
        /* <DEDUP_REMOVED lines=11> */
[--C-:B------:R-:W-:Y:S01]  /*4330*/  HADD2.F32 R76, -RZ, R147.reuse.H0_H0 ;  /* 0x20000093ff4c7230 */ /* 0x100fe20000004100 */
[----:B------:R-:W-:Y:S01]  /*4340*/  F2FP.F16.F32.PACK_AB R45, R45, R44 ;  /* 0x0000002c2d2d723e */ /* 0x000fe200000000ff */
[----:B------:R-:W-:Y:S02]  /*4350*/  HADD2.F32 R147, -RZ, R147.H1_H1 ;  /* 0x30000093ff937230 */ /* 0x000fe40000004100 */
[----:B------:R-:W-:Y:S02]  /*4360*/  HADD2.F32 R70, -RZ, R46.H1_H1 ;  /* 0x3000002eff467230 */ /* 0x000fe40000004100 */
[----:B------:R-:W-:Y:S01]  /*4370*/  FMUL.FTZ R77, R69, R76 ;  /* 0x0000004c454d7220 */ /* 0x000fe20000410000 */
[----:B------:R-:W-:Y:S01]  /*4380*/  HADD2.F32 R68, -RZ, R68.H0_H0 ;  /* 0x20000044ff447230 */ /* 0x000fe20000004100 */
[----:B------:R-:W-:Y:S01]  /*4390*/  F2FP.F16.F32.PACK_AB R47, R80, R47 ;  /* 0x0000002f502f723e */ /* 0x000fe200000000ff */
        /* <DEDUP_REMOVED lines=8> */
[----:B------:R-:W-:-:S03]  /*4420*/  FFMA.FTZ R70, R70, R145, R147 ;  /* 0x0000009146467223 */ /* 0x000fc60000010093 */
[----:B------:R-:W-:Y:S02]  /*4430*/  F2FP.F16.F32.PACK_AB R44, R76, R77 ;  /* 0x0000004d4c2c723e */ /* 0x000fe400000000ff */
[----:B------:R-:W-:-:S07]  /*4440*/  F2FP.F16.F32.PACK_AB R46, R70, R81 ;  /* 0x00000051462e723e */ /* 0x000fce00000000ff */
.L_x_7783:
[----:B------:R-:W-:Y:S05]  /*4450*/  BSYNC B3 ;  /* 0x0000000000037941 */ /* 0x000fea0003800000 */
.L_x_7782:
[----:B------:R-:W-:Y:S02]  /*4460*/  ULDC.64 UR4, c[0x0][0x2e8] ;  /* 0x0000ba0000047ab9 */ /* 0x000fe40000000a00 */
[----:B------:R-:W-:-:S04]  /*4470*/  LEA R68, P3, R74, UR4, 0x1 ;  /* 0x000000044a447c11 */ /* 0x000fc8000f8608ff */
[----:B------:R-:W-:-:S05]  /*4480*/  LEA.HI.X R69, R74, UR5, R75, 0x1, P3 ;  /* 0x000000054a457c11 */ /* 0x000fca00098f0c4b */
[----:B--2---:R2:W-:Y:S04]  /*4490*/  STG.E.128 desc[UR42][R68.64], R44 ;  /* 0x0000002c44007986 */ /* 0x0045e8000c101d2a */
.L_x_7781:
[----:B------:R-:W-:Y:S05]  /*44a0*/  BSYNC B2 ;  /* 0x0000000000027941 */ /* 0x000fea0003800000 */
.L_x_7780:
        /* <DEDUP_REMOVED lines=25> */
[----:B------:R-:W-:-:S02]  /*4640*/  HADD2.F32 R66, -RZ, R129.H1_H1 ;  /* 0x30000081ff427230 */ /* 0x000fc40000004100 */
[C---:B------:R-:W-:Y:S01]  /*4650*/  FMUL.FTZ R70, R47.reuse, R70 ;  /* 0x000000462f467220 */ /* 0x040fe20000410000 */
[----:B------:R-:W-:Y:S02]  /*4660*/  HADD2.F32 R129, -RZ, R129.H0_H0 ;  /* 0x20000081ff817230 */ /* 0x000fe40000004100 */
        /* <DEDUP_REMOVED lines=20> */
.L_x_7785:
[----:B------:R-:W-:Y:S05]  /*47b0*/  BSYNC B2 ;  /* 0x0000000000027941 */ /* 0x000fea0003800000 */
.L_x_7784:
[----:B------:R-:W-:Y:S02]  /*47c0*/  ULDC.64 UR4, c[0x0][0x2e8] ;  /* 0x0000ba0000047ab9 */ /* 0x000fe40000000a00 */
[----:B------:R-:W-:-:S04]  /*47d0*/  LEA R64, P3, R72, UR4, 0x1 ;  /* 0x0000000448407c11 */ /* 0x000fc8000f8608ff */
[----:B------:R-:W-:-:S05]  /*47e0*/  LEA.HI.X R65, R72, UR5, R73, 0x1, P3 ;  /* 0x0000000548417c11 */ /* 0x000fca00098f0c49 */
[----:B--2---:R3:W-:Y:S04]  /*47f0*/  STG.E.128 desc[UR42][R64.64], R44 ;  /* 0x0000002c40007986 */ /* 0x0047e8000c101d2a */
.L_x_7779:
[----:B------:R-:W-:Y:S05]  /*4800*/  BSYNC B1 ;  /* 0x0000000000017941 */ /* 0x000fea0003800000 */
.L_x_7778:
[----:B------:R-:W-:Y:S01]  /*4810*/  ISETP.NE.AND P3, PT, R128, RZ, PT ;  /* 0x000000ff8000720c */ /* 0x000fe20003f65270 */
[----:B------:R-:W-:-:S12]  /*4820*/  BSSY B1, `(.L_x_7786) ;  /* 0x0000070000017945 */ /* 0x000fd80003800000 */
        /* <DEDUP_REMOVED lines=33> */
[----:B------:R-:W-:Y:S02]  /*4a40*/  HADD2.F32 R61, -RZ, R142.H1_H1 ;  /* 0x3000008eff3d7230 */ /* 0x000fe40000004100 */
[----:B------:R-:W-:Y:S01]  /*4a50*/  FFMA.FTZ R74, R47, R68, -R74 ;  /* 0x000000442f4a7223 */ /* 0x000fe2000001084a */
[----:B------:R-:W-:Y:S02]  /*4a60*/  HADD2.F32 R63, -RZ, R144.H0_H0 ;  /* 0x20000090ff3f7230 */ /* 0x000fe40000004100 */
[--C-:B------:R-:W-:Y:S02]  /*4a70*/  HADD2.F32 R46, -RZ, R60.reuse.H1_H1 ;  /* 0x3000003cff2e7230 */ /* 0x100fe40000004100 */
[----:B------:R-:W-:Y:S01]  /*4a80*/  FMUL.FTZ R69, R45, R61 ;  /* 0x0000003d2d457220 */ /* 0x000fe20000410000 */
[----:B------:R-:W-:-:S02]  /*4a90*/  HADD2.F32 R60, -RZ, R60.H0_H0 ;  /* 0x2000003cff3c7230 */ /* 0x000fc40000004100 */
[----:B------:R-:W-:Y:S01]  /*4aa0*/  FMUL.FTZ R62, R44, R61 ;  /* 0x0000003d2c3e7220 */ /* 0x000fe20000410000 */
[----:B------:R-:W-:Y:S02]  /*4ab0*/  HADD2.F32 R141, -RZ, R141.H1_H1 ;  /* 0x3000008dff8d7230 */ /* 0x000fe40000004100 */
        /* <DEDUP_REMOVED lines=11> */
.L_x_7791:
[----:B------:R-:W-:Y:S05]  /*4b70*/  BSYNC B3 ;  /* 0x0000000000037941 */ /* 0x000fea0003800000 */
.L_x_7790:
[----:B------:R-:W-:Y:S02]  /*4b80*/  ULDC.64 UR4, c[0x0][0x2e8] ;  /* 0x0000ba0000047ab9 */ /* 0x000fe40000000a00 */
[----:B------:R-:W-:-:S04]  /*4b90*/  LEA R60, P3, R66, UR4, 0x1 ;  /* 0x00000004423c7c11 */ /* 0x000fc8000f8608ff */
[----:B------:R-:W-:-:S05]  /*4ba0*/  LEA.HI.X R61, R66, UR5, R67, 0x1, P3 ;  /* 0x00000005423d7c11 */ /* 0x000fca00098f0c43 */
[----:B--2---:R3:W-:Y:S04]  /*4bb0*/  STG.E.128 desc[UR42][R60.64], R44 ;  /* 0x0000002c3c007986 */ /* 0x0047e8000c101d2a */
.L_x_7789:
[----:B------:R-:W-:Y:S05]  /*4bc0*/  BSYNC B2 ;  /* 0x0000000000027941 */ /* 0x000fea0003800000 */
.L_x_7788:
        /* <DEDUP_REMOVED lines=48> */
.L_x_7793:
[----:B------:R-:W-:Y:S05]  /*4ed0*/  BSYNC B2 ;  /* 0x0000000000027941 */ /* 0x000fea0003800000 */
.L_x_7792:
[----:B------:R-:W-:Y:S02]  /*4ee0*/  ULDC.64 UR4, c[0x0][0x2e8] ;  /* 0x0000ba0000047ab9 */ /* 0x000fe40000000a00 */
[----:B------:R-:W-:-:S04]  /*4ef0*/  LEA R56, P3, R64, UR4, 0x1 ;  /* 0x0000000440387c11 */ /* 0x000fc8000f8608ff */
[----:B------:R-:W-:-:S05]  /*4f00*/  LEA.HI.X R57, R64, UR5, R65, 0x1, P3 ;  /* 0x0000000540397c11 */ /* 0x000fca00098f0c41 */
[----:B--2---:R4:W-:Y:S04]  /*4f10*/  STG.E.128 desc[UR42][R56.64], R44 ;  /* 0x0000002c38007986 */ /* 0x0049e8000c101d2a */
.L_x_7787:
[----:B------:R-:W-:Y:S05]  /*4f20*/  BSYNC B1 ;  /* 0x0000000000017941 */ /* 0x000fea0003800000 */
.L_x_7786:
[----:B------:R-:W-:Y:S05]  /*4f30*/  @P5 BRA `(.L_x_7794) ;  /* 0x0000003400d85947 */ /* 0x000fea0003800000 */
[----:B------:R-:W-:Y:S01]  /*4f40*/  IADD3 R118, P3, P4, R30, R118, R16 ;  /* 0x000000761e767210 */ /* 0x000fe20007c7e010 */
[----:B------:R-:W-:Y:S03]  /*4f50*/  BSSY B1, `(.L_x_7795) ;  /* 0x0000037000017945 */ /* 0x000fe60003800000 */
[----:B----4-:R-:W-:Y:S01]  /*4f60*/  IADD3.X R57, R32, R120, R17, P3, P4 ;  /* 0x0000007820397210 */ /* 0x010fe20001fe8411 */
[----:B------:R-:W-:Y:S08]  /*4f70*/  @P2 BRA `(.L_x_7796) ;  /* 0x0000000000d02947 */ /* 0x000ff00003800000 */
[----:B-123--:R1:W2:Y:S01]  /*4f80*/  LDS.128 R44, [R111+0x1b400] ;  /* 0x01b400006f2c7984 */ /* 0x00e2a20000000c00 */
[----:B------:R-:W-:Y:S01]  /*4f90*/  ISETP.GE.AND P4, PT, R18, R121, PT ;  /* 0x000000791200720c */ /* 0x000fe20003f86270 */
[----:B------:R-:W-:Y:S01]  /*4fa0*/  BSSY B2, `(.L_x_7797) ;  /* 0x000002c000027945 */ /* 0x000fe20003800000 */
[----:B------:R-:W-:-:S11]  /*4fb0*/  IADD3 R64, P3, R118, R96, RZ ;  /* 0x0000006076407210 */ /* 0x000fd60007f7e0ff */
        /* <DEDUP_REMOVED lines=42> */
.L_x_7798:
[----:B------:R-:W-:Y:S05]  /*5260*/  BSYNC B2 ;  /* 0x0000000000027941 */ /* 0x000fea0003800000 */
.L_x_7797:
[----:B------:R-:W-:Y:S01]  /*5270*/  ULDC.64 UR4, c[0x0][0x2e8] ;  /* 0x0000ba0000047ab9 */ /* 0x000fe20000000a00 */
[----:B------:R-:W-:Y:S01]  /*5280*/  IMAD.X R53, R57, 0x1, R36, P3 ;  /* 0x0000000139357824 */ /* 0x000fe200018e0624 */
[----:B------:R-:W-:-:S04]  /*5290*/  LEA R52, P3, R64, UR4, 0x1 ;  /* 0x0000000440347c11 */ /* 0x000fc8000f8608ff */
[----:B------:R-:W-:-:S05]  /*52a0*/  LEA.HI.X R53, R64, UR5, R53, 0x1, P3 ;  /* 0x0000000540357c11 */ /* 0x000fca00098f0c35 */
[----:B--2---:R4:W-:Y:S04]  /*52b0*/  STG.E.128 desc[UR42][R52.64], R44 ;  /* 0x0000002c34007986 */ /* 0x0049e8000c101d2a */
.L_x_7796:
[----:B------:R-:W-:Y:S05]  /*52c0*/  BSYNC B1 ;  /* 0x0000000000017941 */ /* 0x000fea0003800000 */
.L_x_7795:
[----:B------:R-:W-:Y:S05]  /*52d0*/  @P1 BRA `(.L_x_7794) ;  /* 0x0000003000f01947 */ /* 0x000fea0003800000 */
[----:B-1234-:R1:W2:Y:S01]  /*52e0*/  LDS.128 R44, [R111+0x1f400] ;  /* 0x01f400006f2c7984 */ /* 0x01e2a20000000c00 */
[----:B------:R-:W-:Y:S01]  /*52f0*/  ISETP.GE.AND P4, PT, R185, R121, PT ;  /* 0x00000079b900720c */ /* 0x000fe20003f86270 */
[----:B------:R-:W-:Y:S01]  /*5300*/  BSSY B1, `(.L_x_7799) ;  /* 0x000002c000017945 */ /* 0x000fe20003800000 */
[----:B------:R-:W-:-:S11]  /*5310*/  IADD3 R60, P3, R118, R39, RZ ;  /* 0x00000027763c7210 */ /* 0x000fd60007f7e0ff */
        /* <DEDUP_REMOVED lines=22> */
[----:B------:R-:W-:Y:S02]  /*5480*/  HADD2.F32 R49, -RZ, R78.H1_H1 ;  /* 0x3000004eff317230 */ /* 0x000fe40000004100 */
[----:B------:R-:W-:Y:S01]  /*5490*/  FFMA.FTZ R58, R47, R52, -R58 ;  /* 0x000000342f3a7223 */ /* 0x000fe2000001083a */
[----:B------:R-:W-:Y:S02]  /*54a0*/  HADD2.F32 R44, -RZ, R44.H0_H0 ;  /* 0x2000002cff2c7230 */ /* 0x000fe40000004100 */
[----:B------:R-:W-:-:S02]  /*54b0*/  HADD2.F32 R51, -RZ, R78.H0_H0 ;  /* 0x2000004eff337230 */ /* 0x000fc40000004100 */
[CC--:B------:R-:W-:Y:S01]  /*54c0*/  FMUL.FTZ R53, R45.reuse, R49.reuse ;  /* 0x000000312d357220 */ /* 0x0c0fe20000410000 */
[--C-:B------:R-:W-:Y:S02]  /*54d0*/  HADD2.F32 R46, -RZ, R48.reuse.H1_H1 ;  /* 0x30000030ff2e7230 */ /* 0x100fe40000004100 */
        /* <DEDUP_REMOVED lines=14> */
.L_x_7800:
[----:B------:R-:W-:Y:S05]  /*55c0*/  BSYNC B1 ;  /* 0x0000000000017941 */ /* 0x000fea0003800000 */
.L_x_7799:
[----:B------:R-:W-:Y:S01]  /*55d0*/  ULDC.64 UR4, c[0x0][0x2e8] ;  /* 0x0000ba0000047ab9 */ /* 0x000fe20000000a00 */
[----:B------:R-:W-:Y:S01]  /*55e0*/  IMAD.X R57, R57, 0x1, R104, P3 ;  /* 0x0000000139397824 */ /* 0x000fe200018e0668 */
[----:B------:R-:W-:-:S04]  /*55f0*/  LEA R48, P3, R60, UR4, 0x1 ;  /* 0x000000043c307c11 */ /* 0x000fc8000f8608ff */
[----:B------:R-:W-:-:S05]  /*5600*/  LEA.HI.X R49, R60, UR5, R57, 0x1, P3 ;  /* 0x000000053c317c11 */ /* 0x000fca00098f0c39 */
[----:B--2---:R1:W-:Y:S01]  /*5610*/  STG.E.128 desc[UR42][R48.64], R44 ;  /* 0x0000002c30007986 */ /* 0x0043e2000c101d2a */
[----:B------:R-:W-:Y:S05]  /*5620*/  BRA `(.L_x_7794) ;  /* 0x00000030001c7947 */ /* 0x000fea0003800000 */
.L_x_7758:
[----:B------:R-:W-:Y:S02]  /*5630*/  ISETP.GE.AND P3, PT, R212, R113, PT ;  /* 0x00000071d400720c */ /* 0x000fe40003f66270 */
[----:B------:R-:W-:Y:S02]  /*5640*/  CS2R R50, SRZ ;  /* 0x0000000000327805 */ /* 0x000fe4000001ff00 */
[----:B------:R-:W-:-:S13]  /*5650*/  ISETP.GE.OR P3, PT, R16, R121, P3 ;  /* 0x000000791000720c */ /* 0x000fda0001f66670 */
[----:B------:R-:W-:Y:S01]  /*5660*/  @!P3 IADD3 R46, P0, P4, R90, R78, R13 ;  /* 0x0000004e5a2eb210 */ /* 0x000fe20007c1e00d */
[----:B------:R-:W0:Y:S03]  /*5670*/  @!P3 LDC.64 R60, c[0x0][0x3e8] ;  /* 0x0000fa00ff3cbb82 */ /* 0x000e260000000a00 */
[----:B------:R-:W-:Y:S02]  /*5680*/  @!P3 IADD3.X R47, R34, R117, R20, P0, P4 ;  /* 0x00000075222fb210 */ /* 0x000fe400007e8414 */
[----:B------:R-:W-:-:S03]  /*5690*/  @!P3 IADD3 R44, P0, P4, R84, R76, R7 ;  /* 0x0000004c542cb210 */ /* 0x000fc60007c1e007 */
[----:B------:R-:W1:Y:S01]  /*56a0*/  @!P3 LDC.64 R62, c[0x0][0x400] ;  /* 0x00010000ff3ebb82 */ /* 0x000e620000000a00 */
[----:B------:R-:W-:Y:S02]  /*56b0*/  @!P3 IADD3.X R45, R101, R107, R10, P0, P4 ;  /* 0x0000006b652db210 */ /* 0x000fe400007e840a */
[----:B------:R-:W-:-:S04]  /*56c0*/  ISETP.GE.AND P0, PT, R211, R113, PT ;  /* 0x00000071d300720c */ /* 0x000fc80003f06270 */
[----:B------:R-:W-:-:S13]  /*56d0*/  ISETP.GE.OR P0, PT, R16, R121, P0 ;  /* 0x000000791000720c */ /* 0x000fda0000706670 */
[----:B------:R-:W-:Y:S01]  /*56e0*/  @!P0 IADD3 R66, P4, P5, R90, R12, R78 ;  /* 0x0000000c5a428210 */ /* 0x000fe20007d9e04e */
[----:B------:R-:W2:Y:S03]  /*56f0*/  @!P0 LDC.64 R68, c[0x0][0x3e8] ;  /* 0x0000fa00ff448b82 */ /* 0x000ea60000000a00 */
[----:B------:R-:W-:Y:S02]  /*5700*/  @!P0 IADD3.X R67, R34, R15, R117, P4, P5 ;  /* 0x0000000f22438210 */ /* 0x000fe400027ea475 */
[----:B------:R-:W-:-:S03]  /*5710*/  @!P0 IADD3 R64, P4, P5, R84, R6, R76 ;  /* 0x0000000654408210 */ /* 0x000fc60007d9e04c */
[----:B------:R-:W3:Y:S01]  /*5720*/  @!P0 LDC.64 R70, c[0x0][0x400] ;  /* 0x00010000ff468b82 */ /* 0x000ee20000000a00 */
[----:B------:R-:W-:Y:S02]  /*5730*/  @!P0 IADD3.X R65, R101, R9, R107, P4, P5 ;  /* 0x0000000965418210 */ /* 0x000fe400027ea46b */
[----:B------:R-:W-:-:S04]  /*5740*/  ISETP.GE.AND P4, PT, R23, R113, PT ;  /* 0x000000711700720c */ /* 0x000fc80003f86270 */
[----:B------:R-:W-:-:S13]  /*5750*/  ISETP.GE.OR P4, PT, R16, R121, P4 ;  /* 0x000000791000720c */ /* 0x000fda0002786670 */
[----:B------:R-:W4:Y:S01]  /*5760*/  @!P4 LDC.64 R52, c[0x0][0x3e8] ;  /* 0x0000fa00ff34cb82 */ /* 0x000f220000000a00 */
[----:B------:R-:W-:-:S05]  /*5770*/  @!P4 IADD3 R48, P5, R90, R78, RZ ;  /* 0x0000004e5a30c210 */ /* 0x000fca0007fbe0ff */
[----:B------:R-:W-:Y:S02]  /*5780*/  @!P4 IMAD.X R49, R117, 0x1, R34, P5 ;  /* 0x000000017531c824 */ /* 0x000fe400028e0622 */
[----:B------:R-:W0:Y:S01]  /*5790*/  @!P4 LDC.64 R54, c[0x0][0x400] ;  /* 0x00010000ff36cb82 */ /* 0x000e220000000a00 */
[----:B----4-:R-:W-:-:S04]  /*57a0*/  @!P4 LEA R52, P5, R48, R52, 0x1 ;  /* 0x000000343034c211 */ /* 0x010fc800078a08ff */
[----:B------:R-:W-:Y:S02]  /*57b0*/  @!P4 LEA.HI.X R53, R48, R53, R49, 0x1, P5 ;  /* 0x000000353035c211 */ /* 0x000fe400028f0c31 */
[----:B------:R-:W-:-:S05]  /*57c0*/  @!P4 IADD3 R48, P5, R84, R76, RZ ;  /* 0x0000004c5430c210 */ /* 0x000fca0007fbe0ff */
[----:B------:R-:W-:Y:S01]  /*57d0*/  @!P4 IMAD.X R49, R107, 0x1, R101, P5 ;  /* 0x000000016b31c824 */ /* 0x000fe200028e0665 */
[----:B0-----:R-:W-:-:S04]  /*57e0*/  @!P4 LEA R54, P5, R48, R54, 0x1 ;  /* 0x000000363036c211 */ /* 0x001fc800078a08ff */
[----:B------:R-:W-:Y:S02]  /*57f0*/  @!P4 LEA.HI.X R55, R48, R55, R49, 0x1, P5 ;  /* 0x000000373037c211 */ /* 0x000fe400028f0c31 */
[----:B------:R-:W-:Y:S02]  /*5800*/  CS2R R48, SRZ ;  /* 0x0000000000307805 */ /* 0x000fe4000001ff00 */
[----:B------:R-:W-:-:S04]  /*5810*/  @!P3 LEA R60, P5, R46, R60, 0x1 ;  /* 0x0000003c2e3cb211 */ /* 0x000fc800078a08ff */
[----:B------:R-:W-:Y:S02]  /*5820*/  @!P3 LEA.HI.X R61, R46, R61, R47, 0x1, P5 ;  /* 0x0000003d2e3db211 */ /* 0x000fe400028f0c2f */
[----:B------:R-:W-:Y:S02]  /*5830*/  CS2R R46, SRZ ;  /* 0x00000000002e7805 */ /* 0x000fe4000001ff00 */
[C---:B-1----:R-:W-:Y:S01]  /*5840*/  @!P3 LEA R62, P5, R44.reuse, R62, 0x1 ;  /* 0x0000003e2c3eb211 */ /* 0x042fe200078a08ff */
[----:B------:R0:W5:Y:S03]  /*5850*/  @!P4 LDG.E.128 R48, desc[UR42][R54.64] ;  /* 0x0000002a3630c981 */ /* 0x000166000c1e1d00 */
[----:B------:R-:W-:Y:S02]  /*5860*/  @!P3 LEA.HI.X R63, R44, R63, R45, 0x1, P5 ;  /* 0x0000003f2c3fb211 */ /* 0x000fe400028f0c2d */
[----:B------:R-:W-:-:S02]  /*5870*/  CS2R R44, SRZ ;  /* 0x00000000002c7805 */ /* 0x000fc4000001ff00 */
[----:B------:R-:W-:Y:S02]  /*5880*/  CS2R R58, SRZ ;  /* 0x00000000003a7805 */ /* 0x000fe4000001ff00 */
[----:B------:R-:W-:Y:S02]  /*5890*/  CS2R R56, SRZ ;  /* 0x0000000000387805 */ /* 0x000fe4000001ff00 */
[----:B------:R1:W5:Y:S01]  /*58a0*/  @!P4 LDG.E.128 R44, desc[UR42][R52.64] ;  /* 0x0000002a342cc981 */ /* 0x000362000c1e1d00 */
[----:B0-----:R-:W-:-:S03]  /*58b0*/  CS2R R54, SRZ ;  /* 0x0000000000367805 */ /* 0x001fc6000001ff00 */
[----:B------:R0:W5:Y:S01]  /*58c0*/  @!P3 LDG.E.128 R56, desc[UR42][R62.64] ;  /* 0x0000002a3e38b981 */ /* 0x000162000c1e1d00 */
[----:B-1----:R-:W-:-:S06]  /*58d0*/  CS2R R52, SRZ ;  /* 0x0000000000347805 */ /* 0x002fcc000001ff00 */
[----:B------:R1:W5:Y:S01]  /*58e0*/  @!P3 LDG.E.128 R52, desc[UR42][R60.64] ;  /* 0x0000002a3c34b981 */ /* 0x000362000c1e1d00 */
[----:B--2---:R-:W-:-:S04]  /*58f0*/  @!P0 LEA R68, P3, R66, R68, 0x1 ;  /* 0x0000004442448211 */ /* 0x004fc800078608ff */
[----:B------:R-:W-:Y:S02]  /*5900*/  @!P0 LEA.HI.X R69, R66, R69, R67, 0x1, P3 ;  /* 0x0000004542458211 */ /* 0x000fe400018f0c43 */
[C---:B---3--:R-:W-:Y:S02]  /*5910*/  @!P0 LEA R70, P3, R64.reuse, R70, 0x1 ;  /* 0x0000004640468211 */ /* 0x048fe400078608ff */
[----:B0-----:R-:W-:Y:S02]  /*5920*/  CS2R R62, SRZ ;  /* 0x00000000003e7805 */ /* 0x001fe4000001ff00 */
[----:B------:R-:W-:Y:S02]  /*5930*/  CS2R R66, SRZ ;  /* 0x0000000000427805 */ /* 0x000fe4000001ff00 */
[----:B-1----:R-:W-:Y:S02]  /*5940*/  CS2R R60, SRZ ;  /* 0x00000000003c7805 */ /* 0x002fe4000001ff00 */
[----:B------:R-:W-:-:S02]  /*5950*/  @!P0 LEA.HI.X R71, R64, R71, R65, 0x1, P3 ;  /* 0x0000004740478211 */ /* 0x000fc400018f0c41 */
[----:B------:R-:W-:Y:S02]  /*5960*/  CS2R R64, SRZ ;  /* 0x0000000000407805 */ /* 0x000fe4000001ff00 */
[----:B------:R0:W5:Y:S04]  /*5970*/  @!P0 LDG.E.128 R60, desc[UR42][R68.64] ;  /* 0x0000002a443c8981 */ /* 0x000168000c1e1d00 */
[----:B------:R1:W5:Y:S01]  /*5980*/  @!P0 LDG.E.128 R64, desc[UR42][R70.64] ;  /* 0x0000002a46408981 */ /* 0x000362000c1e1d00 */
[----:B------:R-:W-:-:S04]  /*5990*/  ISETP.GE.AND P0, PT, R210, R113, PT ;  /* 0x00000071d200720c */ /* 0x000fc80003f06270 */
[CC--:B------:R-:W-:Y:S01]  /*59a0*/  ISETP.GE.OR P0, PT, R16.reuse, R121.reuse, P0 ;  /* 0x000000791000720c */ /* 0x0c0fe20000706670 */
[----:B------:R-:W-:Y:S01]  /*59b0*/  BSSY B1, `(.L_x_7801) ;  /* 0x000001c000017945 */ /* 0x000fe20003800000 */
[----:B------:R-:W-:Y:S02]  /*59c0*/  ISETP.GE.AND P3, PT, R16, R121, PT ;  /* 0x000000791000720c */ /* 0x000fe40003f66270 */
[----:B0-----:R-:W-:Y:S02]  /*59d0*/  CS2R R68, SRZ ;  /* 0x0000000000447805 */ /* 0x001fe4000001ff00 */
[----:B------:R-:W-:Y:S02]  /*59e0*/  CS2R R74, SRZ ;  /* 0x00000000004a7805 */ /* 0x000fe4000001ff00 */
[----:B-1----:R-:W-:Y:S02]  /*59f0*/  CS2R R70, SRZ ;  /* 0x0000000000467805 */ /* 0x002fe4000001ff00 */
[----:B------:R-:W-:-:S03]  /*5a00*/  CS2R R72, SRZ ;  /* 0x0000000000487805 */ /* 0x000fc6000001ff00 */
[----:B------:R-:W-:Y:S05]  /*5a10*/  @P0 BRA `(.L_x_7802) ;  /* 0x0000000000540947 */ /* 0x000fea0003800000 */
[----:B------:R-:W0:Y:S01]  /*5a20*/  LDC.64 R68, c[0x0][0x3f8] ;  /* 0x0000fe00ff447b82 */ /* 0x000e220000000a00 */
[----:B------:R-:W-:Y:S01]  /*5a30*/  IMAD.MOV.U32 R72, RZ, RZ, R78 ;  /* 0x000000ffff487224 */ /* 0x000fe200078e004e */
[----:B------:R-:W-:Y:S01]  /*5a40*/  ULDC.64 UR4, c[0x0][0x3e8] ;  /* 0x0000fa0000047ab9 */ /* 0x000fe20000000a00 */
[----:B------:R-:W-:Y:S01]  /*5a50*/  IMAD.MOV.U32 R73, RZ, RZ, R117 ;  /* 0x000000ffff497224 */ /* 0x000fe200078e0075 */
[----:B------:R-:W-:Y:S01]  /*5a60*/  ULDC.64 UR6, c[0x0][0x400] ;  /* 0x0001000000067ab9 */ /* 0x000fe20000000a00 */
[----:B------:R-:W-:-:S03]  /*5a70*/  IMAD.MOV.U32 R77, RZ, RZ, R107 ;  /* 0x000000ffff4d7224 */ /* 0x000fc600078e006b */
[----:B------:R-:W1:Y:S01]  /*5a80*/  LDC.64 R70, c[0x0][0x408] ;  /* 0x00010200ff467b82 */ /* 0x000e620000000a00 */
[----:B0-----:R-:W-:-:S04]  /*5a90*/  IMAD.WIDE.U32 R72, R68, 0x60, R72 ;  /* 0x0000006044487825 */ /* 0x001fc800078e0048 */
[----:B------:R-:W-:Y:S01]  /*5aa0*/  IMAD R75, R69, 0x60, RZ ;  /* 0x00000060454b7824 */ /* 0x000fe200078e02ff */
[----:B------:R-:W-:Y:S01]  /*5ab0*/  IADD3 R69, P0, R90, R72, RZ ;  /* 0x000000485a457210 */ /* 0x000fe20007f1e0ff */
[----:B-1----:R-:W-:-:S03]  /*5ac0*/  IMAD.WIDE.U32 R76, R70, 0x60, R76 ;  /* 0x00000060464c7825 */ /* 0x002fc600078e004c */
[----:B------:R-:W-:Y:S01]  /*5ad0*/  IADD3.X R72, R34, R73, R75, P0, !PT ;  /* 0x0000004922487210 */ /* 0x000fe200007fe44b */
[----:B------:R-:W-:Y:S01]  /*5ae0*/  IMAD R71, R71, 0x60, RZ ;  /* 0x0000006047477824 */ /* 0x000fe200078e02ff */
[----:B------:R-:W-:-:S04]  /*5af0*/  IADD3 R70, P0, R84, R76, RZ ;  /* 0x0000004c54467210 */ /* 0x000fc80007f1e0ff */
[----:B------:R-:W-:Y:S02]  /*5b00*/  IADD3.X R77, R101, R77, R71, P0, !PT ;  /* 0x0000004d654d7210 */ /* 0x000fe400007fe447 */
[----:B------:R-:W-:-:S04]  /*5b10*/  LEA R68, P0, R69, UR4, 0x1 ;  /* 0x0000000445447c11 */ /* 0x000fc8000f8008ff */
[----:B------:R-:W-:Y:S02]  /*5b20*/  LEA.HI.X R69, R69, UR5, R72, 0x1, P0 ;  /* 0x0000000545457c11 */ /* 0x000fe400080f0c48 */
[----:B------:R-:W-:-:S04]  /*5b30*/  LEA R72, P0, R70, UR6, 0x1 ;  /* 0x0000000646487c11 */ /* 0x000fc8000f8008ff */
[----:B------:R-:W-:Y:S02]  /*5b40*/  LEA.HI.X R73, R70, UR7, R77, 0x1, P0 ;  /* 0x0000000746497c11 */ /* 0x000fe400080f0c4d */
[----:B------:R-:W5:Y:S04]  /*5b50*/  LDG.E.128 R68, desc[UR42][R68.64] ;  /* 0x0000002a44447981 */ /* 0x000f68000c1e1d00 */
[----:B------:R-:W5:Y:S03]  /*5b60*/  LDG.E.128 R72, desc[UR42][R72.64] ;  /* 0x0000002a48487981 */ /* 0x000f66000c1e1d00 */
.L_x_7802:
[----:B------:R-:W-:Y:S05]  /*5b70*/  BSYNC B1 ;  /* 0x0000000000017941 */ /* 0x000fea0003800000 */
.L_x_7801:
[----:B-----5:R-:W-:Y:S01]  /*5b80*/  IMAD.MOV.U32 R76, RZ, RZ, R70 ;  /* 0x000000ffff4c7224 */ /* 0x020fe200078e0046 */
[----:B------:R-:W-:Y:S01]  /*5b90*/  MOV R79, R69 ;  /* 0x00000045004f7202 */ /* 0x000fe20000000f00 */
[----:B------:R-:W-:Y:S01]  /*5ba0*/  IMAD.MOV.U32 R77, RZ, RZ, R71 ;  /* 0x000000ffff4d7224 */ /* 0x000fe200078e0047 */
[----:B------:R-:W-:Y:S01]  /*5bb0*/  UISETP.NE.AND UP0, UPT, UR45, 0x3, UPT ;  /* 0x000000032d00788c */ /* 0x000fe2000bf05270 */
        /* <DEDUP_REMOVED lines=50> */
[----:B------:R-:W-:-:S02]  /*5ee0*/  IMAD.MOV.U32 R78, RZ, RZ, R64 ;  /* 0x000000ffff4e7224 */ /* 0x000fc400078e0040 */
[----:B------:R-:W-:Y:S01]  /*5ef0*/  IMAD.MOV.U32 R79, RZ, RZ, R65 ;  /* 0x000000ffff4f7224 */ /* 0x000fe200078e0041 */
[----:B------:R-:W-:-:S04]  /*5f00*/  PRMT R136, R76, 0x5410, R77 ;  /* 0x000054104c887816 */ /* 0x000fc8000000004d */
[----:B------:R-:W-:Y:S01]  /*5f10*/  PRMT R137, R78, 0x5410, R79 ;  /* 0x000054104e897816 */ /* 0x000fe2000000004f */
[----:B------:R-:W-:Y:S06]  /*5f20*/  @!P0 BRA `(.L_x_7803) ;  /* 0x0000000000048947 */ /* 0x000fec0003800000 */
[----:B------:R-:W-:Y:S01]  /*5f30*/  BPT.TRAP 0x1 ;  /* 0x000000040000795c */ /* 0x000fe20000300000 */
.L_x_7803:
[----:B------:R-:W-:Y:S01]  /*5f40*/  IMAD R107, R184, 0x8, R2 ;  /* 0x00000008b86b7824 */ /* 0x000fe200078e0202 */
[----:B------:R-:W-:Y:S01]  /*5f50*/  SHF.L.U32 R117, R191, 0x1f, RZ ;  /* 0x0000001fbf757819 */ /* 0x000fe200000006ff */
[----:B------:R-:W0:Y:S01]  /*5f60*/  LDC R128, c[0x0][0x2f4] ;  /* 0x0000bd00ff807b82 */ /* 0x000e220000000800 */
[----:B------:R-:W-:Y:S01]  /*5f70*/  MOV R119, R120 ;  /* 0x0000007800777202 */ /* 0x000fe20000000f00 */
[----:B------:R-:W-:Y:S01]  /*5f80*/  BSSY B1, `(.L_x_7804) ;  /* 0x0000005000017945 */ /* 0x000fe20003800000 */
[----:B------:R-:W1:Y:S05]  /*5f90*/  SYNCS.PHASECHK.TRANS64.TRYWAIT P4, [R107+URZ+0x28890], R117 ;  /* 0x028890756b0075a7 */ /* 0x000e6a000808017f */
[----:B------:R-:W2:Y:S01]  /*5fa0*/  LDC.64 R120, c[0x0][0x300] ;  /* 0x0000c000ff787b82 */ /* 0x000ea20000000a00 */
[----:B0-----:R-:W-:Y:S01]  /*5fb0*/  IMAD.IADD R129, R128, 0x1, -R110 ;  /* 0x0000000180817824 */ /* 0x001fe200078e0a6e */
[----:B-1----:R-:W-:Y:S06]  /*5fc0*/  @!P4 BRA `(.L_x_7805) ;  /* 0x0000022800f0c947 */ /* 0x002fec0003800000 */
.L_x_8193:
[----:B------:R-:W-:Y:S05]  /*5fd0*/  BSYNC B1 ;  /* 0x0000000000017941 */ /* 0x000fea0003800000 */
.L_x_7804:
[----:B------:R-:W-:Y:S01]  /*5fe0*/  ISETP.GE.OR P4, PT, R23, R113, P2 ;  /* 0x000000711700720c */ /* 0x000fe20001786670 */
[----:B------:R-:W-:-:S12]  /*5ff0*/  BSSY B1, `(.L_x_7806) ;  /* 0x0000082000017945 */ /* 0x000fd80003800000 */
[----:B------:R-:W-:Y:S05]  /*6000*/  @P4 BRA `(.L_x_7807) ;  /* 0x0000000800004947 */ /* 0x000fea0003800000 */
[----:B------:R-:W3:Y:S01]  /*6010*/  LDL R76, [R1+0x10] ;  /* 0x00001000014c7983 */ /* 0x000ee20000100800 */
[----:B------:R-:W-:Y:S01]  /*6020*/  IMAD.SHL.U32 R79, R23, 0x40, RZ ;  /* 0x00000040174f7824 */ /* 0x000fe200078e00ff */
[----:B------:R-:W-:Y:S01]  /*6030*/  BSSY B2, `(.L_x_7808) ;  /* 0x000006c000027945 */ /* 0x000fe20003800000 */
        /* <DEDUP_REMOVED lines=13> */
[----:B------:R-:W-:Y:S01]  /*6110*/  IADD3 R79, R77, R78, R203 ;  /* 0x0000004e4d4f7210 */ /* 0x000fe20007ffe0cb */
[----:B------:R-:W-:-:S04]  /*6120*/  IMAD R77, R184, 0x4000, R109 ;  /* 0x00004000b84d7824 */ /* 0x000fc800078e026d */
[----:B------:R-:W-:Y:S02]  /*6130*/  IMAD R79, R184, 0x4000, R79 ;  /* 0x00004000b84f7824 */ /* 0x000fe400078e024f */
[--C-:B------:R-:W-:Y:S02]  /*6140*/  IMAD R77, R77, 0x2, R2.reuse ;  /* 0x000000024d4d7824 */ /* 0x100fe400078e0202 */
[----:B------:R-:W-:-:S04]  /*6150*/  IMAD R80, R79, 0x2, R2 ;  /* 0x000000024f507824 */ /* 0x000fc800078e0202 */
[----:B------:R-:W1:Y:S04]  /*6160*/  LDS.128 R76, [R77+0x18400] ;  /* 0x018400004d4c7984 */ /* 0x000e680000000c00 */
[----:B------:R-:W3:Y:S01]  /*6170*/  LDS.128 R80, [R80+0x18400] ;  /* 0x0184000050507984 */ /* 0x000ee20000000c00 */
[----:B------:R-:W-:Y:S05]  /*6180*/  @P3 BRA `(.L_x_7809) ;  /* 0x0000000400583947 */ /* 0x000fea0003800000 */
[----:B---3--:R-:W-:Y:S01]  /*6190*/  IMAD.MOV.U32 R141, RZ, RZ, R81 ;  /* 0x000000ffff8d7224 */ /* 0x008fe200078e0051 */
[----:B-1----:R-:W-:Y:S01]  /*61a0*/  MOV R81, R77 ;  /* 0x0000004d00517202 */ /* 0x002fe20000000f00 */
[----:B------:R-:W-:Y:S01]  /*61b0*/  HADD2.F32 R143, -RZ, R143.H0_H0 ;  /* 0x2000008fff8f7230 */ /* 0x000fe20000004100 */
[----:B------:R-:W-:Y:S01]  /*61c0*/  SHF.R.U32.HI R144, RZ, 0x10, R49 ;  /* 0x00000010ff907819 */ /* 0x000fe20000011631 */
[----:B------:R-:W-:Y:S01]  /*61d0*/  HADD2.F32 R77, -RZ, R142.H0_H0 ;  /* 0x2000008eff4d7230 */ /* 0x000fe20000004100 */
[----:B------:R-:W-:Y:S01]  /*61e0*/  SHF.R.U32.HI R142, RZ, 0x10, R45 ;  /* 0x00000010ff8e7819 */ /* 0x000fe2000001162d */
[----:B------:R-:W-:Y:S01]  /*61f0*/  HADD2.F32 R138, -RZ, R141.H0_H0 ;  /* 0x2000008dff8a7230 */ /* 0x000fe20000004100 */
[----:B------:R-:W-:Y:S01]  /*6200*/  SHF.R.U64 R48, R48, 0x10, R49 ;  /* 0x0000001030307819 */ /* 0x000fe20000001231 */
[----:B------:R-:W-:Y:S01]  /*6210*/  HADD2.F32 R140, -RZ, R81.H0_H0 ;  /* 0x20000051ff8c7230 */ /* 0x000fe20000004100 */
[----:B------:R-:W-:Y:S01]  /*6220*/  SHF.R.U64 R44, R44, 0x10, R45 ;  /* 0x000000102c2c7819 */ /* 0x000fe2000000122d */
[----:B------:R-:W-:-:S02]  /*6230*/  HADD2.F32 R144, -RZ, R144.H0_H0 ;  /* 0x20000090ff907230 */ /* 0x000fc40000004100 */
[-C--:B------:R-:W-:Y:S01]  /*6240*/  FMUL.FTZ R145, R138, R143.reuse ;  /* 0x0000008f8a917220 */ /* 0x080fe20000410000 */
[----:B------:R-:W-:Y:S02]  /*6250*/  HADD2.F32 R81, -RZ, R81.H1_H1 ;  /* 0x30000051ff517230 */ /* 0x000fe40000004100 */
[C---:B------:R-:W-:Y:S01]  /*6260*/  FMUL.FTZ R143, R140.reuse, R143 ;  /* 0x0000008f8c8f7220 */ /* 0x040fe20000410000 */
[----:B------:R-:W-:Y:S02]  /*6270*/  HADD2.F32 R142, -RZ, R142.H0_H0 ;  /* 0x2000008eff8e7230 */ /* 0x000fe40000004100 */
[-C--:B------:R-:W-:Y:S01]  /*6280*/  FFMA.FTZ R140, R140, R77.reuse, -R145 ;  /* 0x0000004d8c8c7223 */ /* 0x080fe20000010891 */
[----:B------:R-:W-:Y:S01]  /*6290*/  SHF.R.U32.HI R145, RZ, 0x10, R47 ;  /* 0x00000010ff917819 */ /* 0x000fe2000001162f */
[----:B------:R-:W-:Y:S01]  /*62a0*/  FFMA.FTZ R138, R138, R77, R143 ;  /* 0x0000004d8a8a7223 */ /* 0x000fe2000001008f */
[----:B------:R-:W-:Y:S01]  /*62b0*/  HADD2.F32 R77, -RZ, R141.H1_H1 ;  /* 0x3000008dff4d7230 */ /* 0x000fe20000004100 */
[----:B------:R-:W-:Y:S01]  /*62c0*/  SHF.R.U32.HI R143, RZ, 0x10, R51 ;  /* 0x00000010ff8f7819 */ /* 0x000fe20000011633 */
[----:B------:R-:W-:Y:S01]  /*62d0*/  IMAD.MOV.U32 R141, RZ, RZ, R79 ;  /* 0x000000ffff8d7224 */ /* 0x000fe200078e004f */
[----:B------:R-:W-:Y:S01]  /*62e0*/  SHF.R.U64 R50, R50, 0x10, R51 ;  /* 0x0000001032327819 */ /* 0x000fe20000001233 */
[----:B------:R-:W-:-:S02]  /*62f0*/  HADD2.F32 R150, -RZ, R150.H0_H0 ;  /* 0x20000096ff967230 */ /* 0x000fc40000004100 */
[-C--:B------:R-:W-:Y:S01]  /*6300*/  FMUL.FTZ R146, R77, R144.reuse ;  /* 0x000000904d927220 */ /* 0x080fe20000410000 */
[C---:B------:R-:W-:Y:S01]  /*6310*/  FMUL.FTZ R144, R81.reuse, R144 ;  /* 0x0000009051907220 */ /* 0x040fe20000410000 */
[----:B------:R-:W-:Y:S02]  /*6320*/  HADD2.F32 R79, -RZ, R141.H0_H0 ;  /* 0x2000008dff4f7230 */ /* 0x000fe40000004100 */
[-C--:B------:R-:W-:Y:S01]  /*6330*/  FFMA.FTZ R81, R81, R142.reuse, -R146 ;  /* 0x0000008e51517223 */ /* 0x080fe20000010892 */
[----:B------:R-:W-:Y:S01]  /*6340*/  FFMA.FTZ R77, R77, R142, R144 ;  /* 0x0000008e4d4d7223 */ /* 0x000fe20000010090 */
[----:B------:R-:W-:Y:S02]  /*6350*/  IMAD.MOV.U32 R142, RZ, RZ, R83 ;  /* 0x000000ffff8e7224 */ /* 0x000fe400078e0053 */
[--C-:B------:R-:W-:Y:S01]  /*6360*/  HADD2.F32 R146, -RZ, R148.reuse.H1_H1 ;  /* 0x30000094ff927230 */ /* 0x100fe20000004100 */
[----:B------:R-:W-:Y:S01]  /*6370*/  F2FP.F16.F32.PACK_AB R81, R81, R140 ;  /* 0x0000008c5151723e */ /* 0x000fe200000000ff */
[----:B------:R-:W-:Y:S01]  /*6380*/  HADD2.F32 R144, -RZ, R148.H0_H0 ;  /* 0x20000094ff907230 */ /* 0x000fe20000004100 */
[----:B------:R-:W-:Y:S01]  /*6390*/  F2FP.F16.F32.PACK_AB R138, R77, R138 ;  /* 0x0000008a4d8a723e */ /* 0x000fe200000000ff */
[----:B------:R-:W-:-:S02]  /*63a0*/  HADD2.F32 R83, -RZ, R142.H0_H0 ;  /* 0x2000008eff537230 */ /* 0x000fc40000004100 */
[----:B------:R-:W-:Y:S02]  /*63b0*/  HADD2.F32 R142, -RZ, R142.H1_H1 ;  /* 0x3000008eff8e7230 */ /* 0x000fe40000004100 */
[----:B------:R-:W-:Y:S02]  /*63c0*/  HADD2.F32 R143, -RZ, R143.H0_H0 ;  /* 0x2000008fff8f7230 */ /* 0x000fe40000004100 */
[-C--:B------:R-:W-:Y:S01]  /*63d0*/  FMUL.FTZ R148, R83, R146.reuse ;  /* 0x0000009253947220 */ /* 0x080fe20000410000 */
[C---:B------:R-:W-:Y:S01]  /*63e0*/  FMUL.FTZ R146, R79.reuse, R146 ;  /* 0x000000924f927220 */ /* 0x040fe20000410000 */
[----:B------:R-:W-:Y:S02]  /*63f0*/  HADD2.F32 R49, -RZ, R80.H0_H0 ;  /* 0x20000050ff317230 */ /* 0x000fe40000004100 */
[-C--:B------:R-:W-:Y:S01]  /*6400*/  FFMA.FTZ R79, R79, R144.reuse, -R148 ;  /* 0x000000904f4f7223 */ /* 0x080fe20000010894 */
[----:B------:R-:W-:Y:S01]  /*6410*/  FFMA.FTZ R83, R83, R144, R146 ;  /* 0x0000009053537223 */ /* 0x000fe20000010092 */
[----:B------:R-:W-:-:S02]  /*6420*/  HADD2.F32 R144, -RZ, R141.H1_H1 ;  /* 0x3000008dff907230 */ /* 0x000fc40000004100 */
[----:B------:R-:W-:Y:S01]  /*6430*/  FMUL.FTZ R148, R49, R150 ;  /* 0x0000009631947220 */ /* 0x000fe20000410000 */
[----:B------:R-:W-:Y:S02]  /*6440*/  HADD2.F32 R141, -RZ, R145.H0_H0 ;  /* 0x20000091ff8d7230 */ /* 0x000fe40000004100 */
[-C--:B------:R-:W-:Y:S01]  /*6450*/  FMUL.FTZ R145, R142, R143.reuse ;  /* 0x0000008f8e917220 */ /* 0x080fe20000410000 */
[----:B------:R-:W-:Y:S02]  /*6460*/  HADD2.F32 R146, -RZ, R151.H0_H0 ;  /* 0x20000097ff927230 */ /* 0x000fe40000004100 */
[C---:B------:R-:W-:Y:S01]  /*6470*/  FMUL.FTZ R143, R144.reuse, R143 ;  /* 0x0000008f908f7220 */ /* 0x040fe20000410000 */
[----:B------:R-:W-:Y:S02]  /*6480*/  HADD2.F32 R48, -RZ, R48.H0_H0 ;  /* 0x20000030ff307230 */ /* 0x000fe40000004100 */
[----:B------:R-:W-:Y:S01]  /*6490*/  FFMA.FTZ R144, R144, R141, -R145 ;  /* 0x0000008d90907223 */ /* 0x000fe20000010891 */
[----:B------:R-:W-:-:S02]  /*64a0*/  HADD2.F32 R45, -RZ, R80.H1_H1 ;  /* 0x30000050ff2d7230 */ /* 0x000fc40000004100 */
[----:B------:R-:W-:Y:S01]  /*64b0*/  FFMA.FTZ R142, R142, R141, R143 ;  /* 0x0000008d8e8e7223 */ /* 0x000fe2000001008f */
[----:B------:R-:W-:Y:S01]  /*64c0*/  HADD2.F32 R141, -RZ, R76.H0_H0 ;  /* 0x2000004cff8d7230 */ /* 0x000fe20000004100 */
[----:B------:R-:W-:Y:S01]  /*64d0*/  SHF.R.U64 R143, R46, 0x10, R47 ;  /* 0x000000102e8f7819 */ /* 0x000fe2000000122f */
[----:B------:R-:W-:Y:S01]  /*64e0*/  HADD2.F32 R44, -RZ, R44.H0_H0 ;  /* 0x2000002cff2c7230 */ /* 0x000fe20000004100 */
[----:B------:R-:W-:Y:S01]  /*64f0*/  F2FP.F16.F32.PACK_AB R79, R144, R79 ;  /* 0x0000004f904f723e */ /* 0x000fe200000000ff */
[--C-:B------:R-:W-:Y:S02]  /*6500*/  HADD2.F32 R51, -RZ, R149.reuse.H1_H1 ;  /* 0x30000095ff337230 */ /* 0x100fe40000004100 */
[C---:B------:R-:W-:Y:S01]  /*6510*/  FMUL.FTZ R150, R141.reuse, R150 ;  /* 0x000000968d967220 */ /* 0x040fe20000410000 */
[-C--:B------:R-:W-:Y:S01]  /*6520*/  FFMA.FTZ R148, R141, R146.reuse, -R148 ;  /* 0x000000928d947223 */ /* 0x080fe20000010894 */
[----:B------:R-:W-:Y:S01]  /*6530*/  HADD2.F32 R149, -RZ, R149.H0_H0 ;  /* 0x20000095ff957230 */ /* 0x000fe20000004100 */
[----:B------:R-:W-:Y:S01]  /*6540*/  F2FP.F16.F32.PACK_AB R83, R142, R83 ;  /* 0x000000538e53723e */ /* 0x000fe200000000ff */
[----:B------:R-:W-:Y:S01]  /*6550*/  FFMA.FTZ R150, R49, R146, R150 ;  /* 0x0000009231967223 */ /* 0x000fe20000010096 */
[----:B------:R-:W-:-:S02]  /*6560*/  HADD2.F32 R49, -RZ, R76.H1_H1 ;  /* 0x3000004cff317230 */ /* 0x000fc40000004100 */
[-C--:B------:R-:W-:Y:S01]  /*6570*/  FMUL.FTZ R76, R45, R48.reuse ;  /* 0x000000302d4c7220 */ /* 0x080fe20000410000 */
[----:B------:R-:W-:Y:S02]  /*6580*/  HADD2.F32 R47, -RZ, R50.H0_H0 ;  /* 0x20000032ff2f7230 */ /* 0x000fe40000004100 */
[----:B------:R-:W-:Y:S02]  /*6590*/  HADD2.F32 R143, -RZ, R143.H0_H0 ;  /* 0x2000008fff8f7230 */ /* 0x000fe40000004100 */
[C---:B------:R-:W-:Y:S01]  /*65a0*/  FMUL.FTZ R48, R49.reuse, R48 ;  /* 0x0000003031307220 */ /* 0x040fe20000410000 */
[-C--:B------:R-:W-:Y:S01]  /*65b0*/  FFMA.FTZ R49, R49, R44.reuse, -R76 ;  /* 0x0000002c31317223 */ /* 0x080fe2000001084c */
[----:B------:R-:W-:Y:S02]  /*65c0*/  IMAD.MOV.U32 R77, RZ, RZ, R81 ;  /* 0x000000ffff4d7224 */ /* 0x000fe400078e0051 */
[----:B------:R-:W-:Y:S01]  /*65d0*/  FFMA.FTZ R45, R45, R44, R48 ;  /* 0x0000002c2d2d7223 */ /* 0x000fe20000010030 */
[----:B------:R-:W-:Y:S01]  /*65e0*/  HADD2.F32 R44, -RZ, R82.H0_H0 ;  /* 0x20000052ff2c7230 */ /* 0x000fe20000004100 */
[----:B------:R-:W-:Y:S01]  /*65f0*/  F2FP.F16.F32.PACK_AB R76, R49, R148 ;  /* 0x00000094314c723e */ /* 0x000fe200000000ff */
[----:B------:R-:W-:-:S02]  /*6600*/  HADD2.F32 R48, -RZ, R78.H0_H0 ;  /* 0x2000004eff307230 */ /* 0x000fc40000004100 */
[----:B------:R-:W-:Y:S02]  /*6610*/  HADD2.F32 R82, -RZ, R82.H1_H1 ;  /* 0x30000052ff527230 */ /* 0x000fe40000004100 */
[-C--:B------:R-:W-:Y:S01]  /*6620*/  FMUL.FTZ R141, R44, R51.reuse ;  /* 0x000000332c8d7220 */ /* 0x080fe20000410000 */
[----:B------:R-:W-:Y:S01]  /*6630*/  F2FP.F16.F32.PACK_AB R80, R45, R150 ;  /* 0x000000962d50723e */ /* 0x000fe200000000ff */
[----:B------:R-:W-:Y:S01]  /*6640*/  FMUL.FTZ R51, R48, R51 ;  /* 0x0000003330337220 */ /* 0x000fe20000410000 */
[----:B------:R-:W-:Y:S02]  /*6650*/  IMAD.MOV.U32 R81, RZ, RZ, R138 ;  /* 0x000000ffff517224 */ /* 0x000fe400078e008a */
[----:B------:R-:W-:Y:S01]  /*6660*/  FMUL.FTZ R145, R82, R47 ;  /* 0x0000002f52917220 */ /* 0x000fe20000410000 */
[-C--:B------:R-:W-:Y:S01]  /*6670*/  FFMA.FTZ R141, R48, R149.reuse, -R141 ;  /* 0x00000095308d7223 */ /* 0x080fe2000001088d */
[----:B------:R-:W-:Y:S01]  /*6680*/  FFMA.FTZ R51, R44, R149, R51 ;  /* 0x000000952c337223 */ /* 0x000fe20000010033 */
[----:B------:R-:W-:-:S05]  /*6690*/  HADD2.F32 R44, -RZ, R78.H1_H1 ;  /* 0x3000004eff2c7230 */ /* 0x000fca0000004100 */
[C---:B------:R-:W-:Y:S01]  /*66a0*/  FMUL.FTZ R47, R44.reuse, R47 ;  /* 0x0000002f2c2f7220 */ /* 0x040fe20000410000 */
[----:B------:R-:W-:-:S03]  /*66b0*/  FFMA.FTZ R44, R44, R143, -R145 ;  /* 0x0000008f2c2c7223 */ /* 0x000fc60000010891 */
[----:B------:R-:W-:Y:S02]  /*66c0*/  FFMA.FTZ R82, R82, R143, R47 ;  /* 0x0000008f52527223 */ /* 0x000fe4000001002f */
[----:B------:R-:W-:-:S03]  /*66d0*/  F2FP.F16.F32.PACK_AB R78, R44, R141 ;  /* 0x0000008d2c4e723e */ /* 0x000fc600000000ff */
[----:B------:R-:W-:-:S07]  /*66e0*/  F2FP.F16.F32.PACK_AB R82, R82, R51 ;  /* 0x000000335252723e */ /* 0x000fce00000000ff */
.L_x_7809:
[----:B------:R-:W-:Y:S05]  /*66f0*/  BSYNC B2 ;  /* 0x0000000000027941 */ /* 0x000fea0003800000 */
.L_x_7808:
[-C--:B--2---:R-:W-:Y:S01]  /*6700*/  IMAD R46, R216, R120.reuse, RZ ;  /* 0x00000078d82e7224 */ /* 0x084fe200078e02ff */
[----:B------:R-:W-:Y:S01]  /*6710*/  ULDC.64 UR4, c[0x0][0x2e8] ;  /* 0x0000ba0000047ab9 */ /* 0x000fe20000000a00 */
[----:B------:R-:W-:-:S04]  /*6720*/  IMAD.WIDE.U32 R44, R23, R120, R118 ;  /* 0x00000078172c7225 */ /* 0x000fc800078e0076 */
[----:B------:R-:W-:Y:S01]  /*6730*/  IMAD R47, R23, R121, R46 ;  /* 0x00000079172f7224 */ /* 0x000fe200078e022e */
[----:B------:R-:W-:-:S03]  /*6740*/  IADD3 R46, P4, P5, R96, R44, R38 ;  /* 0x0000002c602e7210 */ /* 0x000fc60007d9e026 */
[----:B------:R-:W-:-:S05]  /*6750*/  IMAD.IADD R48, R47, 0x1, R45 ;  /* 0x000000012f307824 */ /* 0x000fca00078e022d */
        /* <DEDUP_REMOVED lines=8> */
[----:B-1----:R1:W-:Y:S01]  /*67e0*/  STG.E.128 desc[UR42][R44.64], R76 ;  /* 0x0000004c2c007986 */ /* 0x0023e2000c101d2a */
[----:B------:R-:W-:-:S05]  /*67f0*/  @!P4 LEA.HI.X R47, R139, UR5, R48, 0x1, P5 ;  /* 0x000000058b2fcc11 */ /* 0x000fca000a8f0c30 */
[----:B---3--:R1:W-:Y:S04]  /*6800*/  @!P4 STG.E.128 desc[UR42][R46.64], R80 ;  /* 0x000000502e00c986 */ /* 0x0083e8000c101d2a */
.L_x_7807:
[----:B------:R-:W-:Y:S05]  /*6810*/  BSYNC B1 ;  /* 0x0000000000017941 */ /* 0x000fea0003800000 */
.L_x_7806:
[----:B------:R-:W-:Y:S01]  /*6820*/  ISETP.GE.OR P4, PT, R212, R113, P2 ;  /* 0x00000071d400720c */ /* 0x000fe20001786670 */
[----:B------:R-:W-:-:S12]  /*6830*/  BSSY B1, `(.L_x_7810) ;  /* 0x0000081000017945 */ /* 0x000fd80003800000 */
[----:B------:R-:W-:Y:S05]  /*6840*/  @P4 BRA `(.L_x_7811) ;  /* 0x0000000400fc4947 */ /* 0x000fea0003800000 */
[----:B-1----:R-:W3:Y:S01]  /*6850*/  LDL R44, [R1+0x10] ;  /* 0x00001000012c7983 */ /* 0x002ee20000100800 */
[----:B------:R-:W-:Y:S01]  /*6860*/  SHF.R.U32.HI R46, RZ, 0x3, R198 ;  /* 0x00000003ff2e7819 */ /* 0x000fe200000116c6 */
[----:B--2---:R-:W-:Y:S01]  /*6870*/  IMAD.WIDE.U32 R76, R212, R120, R118 ;  /* 0x00000078d44c7225 */ /* 0x004fe200078e0076 */
[----:B------:R-:W-:Y:S02]  /*6880*/  BSSY B2, `(.L_x_7812) ;  /* 0x0000070000027945 */ /* 0x000fe40003800000 */
[----:B------:R-:W-:Y:S02]  /*6890*/  IADD3 R78, P4, P5, R96, R76, R38 ;  /* 0x0000004c604e7210 */ /* 0x000fe40007d9e026 */
        /* <DEDUP_REMOVED lines=12> */
[----:B------:R-:W-:-:S03]  /*6960*/  LOP3.LUT R44, R198, 0x38, R83, 0xf8, !PT ;  /* 0x00000038c62c7812 */ /* 0x000fc600078ef853 */
[----:B------:R-:W-:Y:S01]  /*6970*/  IMAD.SHL.U32 R45, R45, 0x400, RZ ;  /* 0x000004002d2d7824 */ /* 0x000fe200078e00ff */
[----:B------:R-:W-:-:S04]  /*6980*/  LOP3.LUT R44, R44, R46, RZ, 0x3c, !PT ;  /* 0x0000002e2c2c7212 */ /* 0x000fc800078e3cff */
[----:B------:R-:W-:-:S04]  /*6990*/  LOP3.LUT R45, R45, 0x7fffe000, RZ, 0xc0, !PT ;  /* 0x7fffe0002d2d7812 */ /* 0x000fc800078ec0ff */
[----:B------:R-:W-:Y:S01]  /*69a0*/  IADD3 R47, R44, R45, R201 ;  /* 0x0000002d2c2f7210 */ /* 0x000fe20007ffe0c9 */
[----:B------:R-:W-:-:S03]  /*69b0*/  IMAD R45, R184, 0x4000, R108 ;  /* 0x00004000b82d7824 */ /* 0x000fc600078e026c */
[----:B------:R-:W-:Y:S01]  /*69c0*/  LEA R47, R184, R47, 0xe ;  /* 0x0000002fb82f7211 */ /* 0x000fe200078e70ff */
[----:B------:R-:W-:-:S04]  /*69d0*/  IMAD R45, R45, 0x2, R2 ;  /* 0x000000022d2d7824 */ /* 0x000fc800078e0202 */
[----:B------:R-:W-:Y:S02]  /*69e0*/  IMAD R48, R47, 0x2, R2 ;  /* 0x000000022f307824 */ /* 0x000fe400078e0202 */
[----:B------:R-:W1:Y:S04]  /*69f0*/  LDS.128 R44, [R45+0x18400] ;  /* 0x018400002d2c7984 */ /* 0x000e680000000c00 */
[----:B------:R-:W2:Y:S01]  /*6a00*/  LDS.128 R48, [R48+0x18400] ;  /* 0x0184000030307984 */ /* 0x000ea20000000c00 */
[----:B------:R-:W-:Y:S05]  /*6a10*/  @P3 BRA `(.L_x_7813) ;  /* 0x0000000400583947 */ /* 0x000fea0003800000 */
[--C-:B------:R-:W-:Y:S01]  /*6a20*/  SHF.R.U64 R52, R52, 0x10, R53.reuse ;  /* 0x0000001034347819 */ /* 0x100fe20000001235 */
[----:B------:R-:W-:Y:S01]  /*6a30*/  HADD2.F32 R154, -RZ, R154.H0_H0 ;  /* 0x2000009aff9a7230 */ /* 0x000fe20000004100 */
[----:B------:R-:W-:Y:S01]  /*6a40*/  SHF.R.U32.HI R80, RZ, 0x10, R53 ;  /* 0x00000010ff507819 */ /* 0x000fe20000011635 */
[----:B------:R-:W-:Y:S01]  /*6a50*/  HADD2.F32 R138, -RZ, R152.H0_H0 ;  /* 0x20000098ff8a7230 */ /* 0x000fe20000004100 */
[--C-:B------:R-:W-:Y:S01]  /*6a60*/  SHF.R.U64 R53, R56, 0x10, R57.reuse ;  /* 0x0000001038357819 */ /* 0x100fe20000001239 */
[----:B------:R-:W-:Y:S01]  /*6a70*/  HADD2.F32 R151, -RZ, R151.H1_H1 ;  /* 0x30000097ff977230 */ /* 0x000fe20000004100 */
[----:B------:R-:W-:Y:S01]  /*6a80*/  SHF.R.U32.HI R56, RZ, 0x10, R57 ;  /* 0x00000010ff387819 */ /* 0x000fe20000011639 */
[----:B------:R-:W-:Y:S01]  /*6a90*/  HADD2.F32 R52, -RZ, R52.H0_H0 ;  /* 0x20000034ff347230 */ /* 0x000fe20000004100 */
[--C-:B------:R-:W-:Y:S01]  /*6aa0*/  SHF.R.U64 R54, R54, 0x10, R55.reuse ;  /* 0x0000001036367819 */ /* 0x100fe20000001237 */
[----:B------:R-:W-:Y:S01]  /*6ab0*/  HADD2.F32 R152, -RZ, R152.H1_H1 ;  /* 0x30000098ff987230 */ /* 0x000fe20000004100 */
[----:B------:R-:W-:Y:S01]  /*6ac0*/  SHF.R.U32.HI R57, RZ, 0x10, R55 ;  /* 0x00000010ff397819 */ /* 0x000fe20000011637 */
[----:B------:R-:W-:Y:S01]  /*6ad0*/  HADD2.F32 R139, -RZ, R56.H0_H0 ;  /* 0x20000038ff8b7230 */ /* 0x000fe20000004100 */
[--C-:B------:R-:W-:Y:S01]  /*6ae0*/  SHF.R.U64 R55, R58, 0x10, R59.reuse ;  /* 0x000000103a377819 */ /* 0x100fe2000000123b */
[----:B------:R-:W-:Y:S01]  /*6af0*/  HADD2.F32 R54, -RZ, R54.H0_H0 ;  /* 0x20000036ff367230 */ /* 0x000fe20000004100 */
[----:B------:R-:W-:Y:S01]  /*6b00*/  SHF.R.U32.HI R58, RZ, 0x10, R59 ;  /* 0x00000010ff3a7819 */ /* 0x000fe2000001163b */
[----:B--2---:R-:W-:-:S02]  /*6b10*/  IMAD.MOV.U32 R59, RZ, RZ, R49 ;  /* 0x000000ffff3b7224 */ /* 0x004fc400078e0031 */
[----:B-1----:R-:W-:Y:S02]  /*6b20*/  IMAD.MOV.U32 R49, RZ, RZ, R47 ;  /* 0x000000ffff317224 */ /* 0x002fe400078e002f */
[----:B------:R-:W-:Y:S02]  /*6b30*/  HADD2.F32 R47, -RZ, R45.H0_H0 ;  /* 0x2000002dff2f7230 */ /* 0x000fe40000004100 */
[--C-:B------:R-:W-:Y:S02]  /*6b40*/  HADD2.F32 R82, -RZ, R59.reuse.H0_H0 ;  /* 0x2000003bff527230 */ /* 0x100fe40000004100 */
[----:B------:R-:W-:Y:S02]  /*6b50*/  HADD2.F32 R59, -RZ, R59.H1_H1 ;  /* 0x3000003bff3b7230 */ /* 0x000fe40000004100 */
[-C--:B------:R-:W-:Y:S01]  /*6b60*/  FMUL.FTZ R141, R47, R154.reuse ;  /* 0x0000009a2f8d7220 */ /* 0x080fe20000410000 */
[----:B------:R-:W-:-:S03]  /*6b70*/  FMUL.FTZ R140, R82, R154 ;  /* 0x0000009a528c7220 */ /* 0x000fc60000410000 */
[-C--:B------:R-:W-:Y:S01]  /*6b80*/  FFMA.FTZ R56, R82, R138.reuse, R141 ;  /* 0x0000008a52387223 */ /* 0x080fe2000001008d */
[----:B------:R-:W-:Y:S02]  /*6b90*/  HADD2.F32 R82, -RZ, R45.H1_H1 ;  /* 0x3000002dff527230 */ /* 0x000fe40000004100 */
[----:B------:R-:W-:Y:S01]  /*6ba0*/  FFMA.FTZ R47, R47, R138, -R140 ;  /* 0x0000008a2f2f7223 */ /* 0x000fe2000001088c */
[----:B------:R-:W-:Y:S02]  /*6bb0*/  HADD2.F32 R138, -RZ, R80.H0_H0 ;  /* 0x20000050ff8a7230 */ /* 0x000fe40000004100 */
[-C--:B------:R-:W-:Y:S01]  /*6bc0*/  FMUL.FTZ R141, R59, R139.reuse ;  /* 0x0000008b3b8d7220 */ /* 0x080fe20000410000 */
[----:B------:R-:W-:Y:S02]  /*6bd0*/  IMAD.MOV.U32 R80, RZ, RZ, R51 ;  /* 0x000000ffff507224 */ /* 0x000fe400078e0033 */
[----:B------:R-:W-:Y:S01]  /*6be0*/  FMUL.FTZ R140, R82, R139 ;  /* 0x0000008b528c7220 */ /* 0x000fe20000410000 */
[----:B------:R-:W-:-:S02]  /*6bf0*/  IMAD.MOV.U32 R45, RZ, RZ, R50 ;  /* 0x000000ffff2d7224 */ /* 0x000fc400078e0032 */
[-C--:B------:R-:W-:Y:S01]  /*6c00*/  FFMA.FTZ R50, R82, R138.reuse, -R141 ;  /* 0x0000008a52327223 */ /* 0x080fe2000001088d */
[----:B------:R-:W-:Y:S02]  /*6c10*/  HADD2.F32 R139, -RZ, R153.H0_H0 ;  /* 0x20000099ff8b7230 */ /* 0x000fe40000004100 */
[----:B------:R-:W-:Y:S01]  /*6c20*/  FFMA.FTZ R51, R59, R138, R140 ;  /* 0x0000008a3b337223 */ /* 0x000fe2000001008c */
[--C-:B------:R-:W-:Y:S02]  /*6c30*/  HADD2.F32 R82, -RZ, R80.reuse.H0_H0 ;  /* 0x20000050ff527230 */ /* 0x100fe40000004100 */
[----:B------:R-:W-:Y:S01]  /*6c40*/  HADD2.F32 R59, -RZ, R147.H1_H1 ;  /* 0x30000093ff3b7230 */ /* 0x000fe20000004100 */
[----:B------:R-:W-:Y:S01]  /*6c50*/  F2FP.F16.F32.PACK_AB R47, R50, R47 ;  /* 0x0000002f322f723e */ /* 0x000fe200000000ff */
[----:B------:R-:W-:Y:S02]  /*6c60*/  HADD2.F32 R138, -RZ, R49.H0_H0 ;  /* 0x20000031ff8a7230 */ /* 0x000fe40000004100 */
[----:B------:R-:W-:Y:S01]  /*6c70*/  FMUL.FTZ R143, R82, R139 ;  /* 0x0000008b528f7220 */ /* 0x000fe20000410000 */
[----:B------:R-:W-:-:S02]  /*6c80*/  HADD2.F32 R80, -RZ, R80.H1_H1 ;  /* 0x30000050ff507230 */ /* 0x000fc40000004100 */
[----:B------:R-:W-:Y:S02]  /*6c90*/  HADD2.F32 R141, -RZ, R58.H0_H0 ;  /* 0x2000003aff8d7230 */ /* 0x000fe40000004100 */
[C---:B------:R-:W-:Y:S01]  /*6ca0*/  FMUL.FTZ R145, R138.reuse, R139 ;  /* 0x0000008b8a917220 */ /* 0x040fe20000410000 */
[----:B------:R-:W-:Y:S02]  /*6cb0*/  HADD2.F32 R58, -RZ, R49.H1_H1 ;  /* 0x30000031ff3a7230 */ /* 0x000fe40000004100 */
[----:B------:R-:W-:Y:S01]  /*6cc0*/  FFMA.FTZ R49, R138, R59, -R143 ;  /* 0x0000003b8a317223 */ /* 0x000fe2000001088f */
[----:B------:R-:W-:Y:S02]  /*6cd0*/  HADD2.F32 R139, -RZ, R57.H0_H0 ;  /* 0x20000039ff8b7230 */ /* 0x000fe40000004100 */
[----:B------:R-:W-:Y:S01]  /*6ce0*/  FMUL.FTZ R143, R80, R141 ;  /* 0x0000008d508f7220 */ /* 0x000fe20000410000 */
[----:B------:R-:W-:Y:S01]  /*6cf0*/  FFMA.FTZ R57, R82, R59, R145 ;  /* 0x0000003b52397223 */ /* 0x000fe20000010091 */
[----:B------:R-:W-:Y:S01]  /*6d00*/  FMUL.FTZ R141, R58, R141 ;  /* 0x0000008d3a8d7220 */ /* 0x000fe20000410000 */
[----:B------:R-:W-:-:S02]  /*6d10*/  HADD2.F32 R153, -RZ, R153.H1_H1 ;  /* 0x30000099ff997230 */ /* 0x000fc40000004100 */
[-C--:B------:R-:W-:Y:S01]  /*6d20*/  FFMA.FTZ R58, R58, R139.reuse, -R143 ;  /* 0x0000008b3a3a7223 */ /* 0x080fe2000001088f */
[----:B------:R-:W-:Y:S02]  /*6d30*/  HADD2.F32 R82, -RZ, R48.H0_H0 ;  /* 0x20000030ff527230 */ /* 0x000fe40000004100 */
[----:B------:R-:W-:Y:S01]  /*6d40*/  FFMA.FTZ R80, R80, R139, R141 ;  /* 0x0000008b50507223 */ /* 0x000fe2000001008d */
[----:B------:R-:W-:Y:S02]  /*6d50*/  HADD2.F32 R139, -RZ, R53.H0_H0 ;  /* 0x20000035ff8b7230 */ /* 0x000fe40000004100 */
[----:B------:R-:W-:Y:S01]  /*6d60*/  HADD2.F32 R53, -RZ, R44.H0_H0 ;  /* 0x2000002cff357230 */ /* 0x000fe20000004100 */
[----:B------:R-:W-:Y:S01]  /*6d70*/  F2FP.F16.F32.PACK_AB R58, R58, R49 ;  /* 0x000000313a3a723e */ /* 0x000fe200000000ff */
[----:B------:R-:W-:Y:S01]  /*6d80*/  HADD2.F32 R138, -RZ, R48.H1_H1 ;  /* 0x30000030ff8a7230 */ /* 0x000fe20000004100 */
[----:B------:R-:W-:Y:S01]  /*6d90*/  F2FP.F16.F32.PACK_AB R49, R51, R56 ;  /* 0x000000383331723e */ /* 0x000fe200000000ff */
[----:B------:R-:W-:-:S02]  /*6da0*/  HADD2.F32 R59, -RZ, R44.H1_H1 ;  /* 0x3000002cff3b7230 */ /* 0x000fc40000004100 */
[-C--:B------:R-:W-:Y:S01]  /*6db0*/  FMUL.FTZ R44, R82, R153.reuse ;  /* 0x00000099522c7220 */ /* 0x080fe20000410000 */
[----:B------:R-:W-:Y:S01]  /*6dc0*/  FMUL.FTZ R153, R53, R153 ;  /* 0x0000009935997220 */ /* 0x000fe20000410000 */
[-C--:B------:R-:W-:Y:S01]  /*6dd0*/  FMUL.FTZ R140, R138, R139.reuse ;  /* 0x0000008b8a8c7220 */ /* 0x080fe20000410000 */
[----:B------:R-:W-:Y:S02]  /*6de0*/  HADD2.F32 R147, -RZ, R147.H0_H0 ;  /* 0x20000093ff937230 */ /* 0x000fe40000004100 */
[----:B------:R-:W-:Y:S01]  /*6df0*/  FMUL.FTZ R139, R59, R139 ;  /* 0x0000008b3b8b7220 */ /* 0x000fe20000410000 */
[-C--:B------:R-:W-:Y:S01]  /*6e00*/  FFMA.FTZ R44, R53, R151.reuse, -R44 ;  /* 0x00000097352c7223 */ /* 0x080fe2000001082c */
[----:B------:R-:W-:Y:S01]  /*6e10*/  FFMA.FTZ R48, R82, R151, R153 ;  /* 0x0000009752307223 */ /* 0x000fe20000010099 */
[-C--:B------:R-:W-:Y:S01]  /*6e20*/  FFMA.FTZ R53, R59, R52.reuse, -R140 ;  /* 0x000000343b357223 */ /* 0x080fe2000001088c */
[----:B------:R-:W-:Y:S02]  /*6e30*/  HADD2.F32 R82, -RZ, R55.H0_H0 ;  /* 0x20000037ff527230 */ /* 0x000fe40000004100 */
[----:B------:R-:W-:Y:S01]  /*6e40*/  FFMA.FTZ R59, R138, R52, R139 ;  /* 0x000000348a3b7223 */ /* 0x000fe2000001008b */
[--C-:B------:R-:W-:Y:S01]  /*6e50*/  HADD2.F32 R55, -RZ, R45.reuse.H0_H0 ;  /* 0x2000002dff377230 */ /* 0x100fe20000004100 */
[----:B------:R-:W-:Y:S01]  /*6e60*/  F2FP.F16.F32.PACK_AB R51, R80, R57 ;  /* 0x000000395033723e */ /* 0x000fe200000000ff */
[----:B------:R-:W-:Y:S01]  /*6e70*/  HADD2.F32 R52, -RZ, R46.H0_H0 ;  /* 0x2000002eff347230 */ /* 0x000fe20000004100 */
[----:B------:R-:W-:Y:S01]  /*6e80*/  F2FP.F16.F32.PACK_AB R44, R53, R44 ;  /* 0x0000002c352c723e */ /* 0x000fe200000000ff */
[----:B------:R-:W-:-:S02]  /*6e90*/  HADD2.F32 R45, -RZ, R45.H1_H1 ;  /* 0x3000002dff2d7230 */ /* 0x000fc40000004100 */
[-C--:B------:R-:W-:Y:S01]  /*6ea0*/  FMUL.FTZ R139, R55, R152.reuse ;  /* 0x00000098378b7220 */ /* 0x080fe20000410000 */
[----:B------:R-:W-:Y:S02]  /*6eb0*/  HADD2.F32 R46, -RZ, R46.H1_H1 ;  /* 0x3000002eff2e7230 */ /* 0x000fe40000004100 */
[C---:B------:R-:W-:Y:S01]  /*6ec0*/  FMUL.FTZ R152, R52.reuse, R152 ;  /* 0x0000009834987220 */ /* 0x040fe20000410000 */
[----:B------:R-:W-:Y:S01]  /*6ed0*/  F2FP.F16.F32.PACK_AB R48, R59, R48 ;  /* 0x000000303b30723e */ /* 0x000fe200000000ff */
[-C--:B------:R-:W-:Y:S01]  /*6ee0*/  FMUL.FTZ R141, R45, R82.reuse ;  /* 0x000000522d8d7220 */ /* 0x080fe20000410000 */
[-C--:B------:R-:W-:Y:S01]  /*6ef0*/  FFMA.FTZ R139, R52, R147.reuse, -R139 ;  /* 0x00000093348b7223 */ /* 0x080fe2000001088b */
[C---:B------:R-:W-:Y:S01]  /*6f00*/  FMUL.FTZ R82, R46.reuse, R82 ;  /* 0x000000522e527220 */ /* 0x040fe20000410000 */
[----:B------:R-:W-:Y:S01]  /*6f10*/  FFMA.FTZ R152, R55, R147, R152 ;  /* 0x0000009337987223 */ /* 0x000fe20000010098 */
[-C--:B------:R-:W-:Y:S02]  /*6f20*/  FFMA.FTZ R46, R46, R54.reuse, -R141 ;  /* 0x000000362e2e7223 */ /* 0x080fe4000001088d */
[----:B------:R-:W-:-:S03]  /*6f30*/  FFMA.FTZ R45, R45, R54, R82 ;  /* 0x000000362d2d7223 */ /* 0x000fc60000010052 */
[----:B------:R-:W-:Y:S02]  /*6f40*/  F2FP.F16.F32.PACK_AB R46, R46, R139 ;  /* 0x0000008b2e2e723e */ /* 0x000fe400000000ff */
[----:B------:R-:W-:Y:S01]  /*6f50*/  F2FP.F16.F32.PACK_AB R50, R45, R152 ;  /* 0x000000982d32723e */ /* 0x000fe200000000ff */
[----:B------:R-:W-:Y:S02]  /*6f60*/  IMAD.MOV.U32 R45, RZ, RZ, R47 ;  /* 0x000000ffff2d7224 */ /* 0x000fe400078e002f */
[----:B------:R-:W-:-:S07]  /*6f70*/  IMAD.MOV.U32 R47, RZ, RZ, R58 ;  /* 0x000000ffff2f7224 */ /* 0x000fce00078e003a */
.L_x_7813:
[----:B------:R-:W-:Y:S05]  /*6f80*/  BSYNC B2 ;  /* 0x0000000000027941 */ /* 0x000fea0003800000 */
.L_x_7812:
[----:B------:R-:W-:Y:S01]  /*6f90*/  ISETP.GE.AND P4, PT, R83, R128, PT ;  /* 0x000000805300720c */ /* 0x000fe20003f86270 */
[----:B------:R-:W-:-:S12]  /*6fa0*/  ULDC.64 UR4, c[0x0][0x2e8] ;  /* 0x0000ba0000047ab9 */ /* 0x000fd80000000a00 */
        /* <DEDUP_REMOVED lines=8> */
[----:B--2---:R3:W-:Y:S04]  /*7030*/  @!P4 STG.E.128 desc[UR42][R54.64], R48 ;  /* 0x000000303600c986 */ /* 0x0047e8000c101d2a */
.L_x_7811:
[----:B------:R-:W-:Y:S05]  /*7040*/  BSYNC B1 ;  /* 0x0000000000017941 */ /* 0x000fea0003800000 */
.L_x_7810:
[----:B------:R-:W-:Y:S01]  /*7050*/  ISETP.GE.OR P4, PT, R211, R113, P2 ;  /* 0x00000071d300720c */ /* 0x000fe20001786670 */
[----:B------:R-:W-:-:S12]  /*7060*/  BSSY B1, `(.L_x_7814) ;  /* 0x000007f000017945 */ /* 0x000fd80003800000 */
[----:B------:R-:W-:Y:S05]  /*7070*/  @P4 BRA `(.L_x_7815) ;  /* 0x0000000400f44947 */ /* 0x000fea0003800000 */
[----:B-1-3--:R-:W3:Y:S01]  /*7080*/  LDL R44, [R1+0x10] ;  /* 0x00001000012c7983 */ /* 0x00aee20000100800 */
        /* <DEDUP_REMOVED lines=16> */
[----:B------:R-:W-:-:S03]  /*7190*/  LOP3.LUT R44, R197, 0x38, R59, 0xf8, !PT ;  /* 0x00000038c52c7812 */ /* 0x000fc600078ef83b */
[----:B------:R-:W-:Y:S01]  /*71a0*/  IMAD.SHL.U32 R46, R45, 0x400, RZ ;  /* 0x000004002d2e7824 */ /* 0x000fe200078e00ff */
[----:B------:R-:W-:-:S04]  /*71b0*/  LOP3.LUT R45, R44, R47, RZ, 0x3c, !PT ;  /* 0x0000002f2c2d7212 */ /* 0x000fc800078e3cff */
[----:B------:R-:W-:-:S04]  /*71c0*/  LOP3.LUT R46, R46, 0x7fffe000, RZ, 0xc0, !PT ;  /* 0x7fffe0002e2e7812 */ /* 0x000fc800078ec0ff */
[----:B------:R-:W-:Y:S01]  /*71d0*/  IADD3 R47, R45, R46, R200 ;  /* 0x0000002e2d2f7210 */ /* 0x000fe20007ffe0c8 */
[----:B------:R-:W-:-:S04]  /*71e0*/  IMAD R45, R184, 0x4000, R27 ;  /* 0x00004000b82d7824 */ /* 0x000fc800078e021b */
[----:B------:R-:W-:Y:S02]  /*71f0*/  IMAD R47, R184, 0x4000, R47 ;  /* 0x00004000b82f7824 */ /* 0x000fe400078e022f */
[--C-:B------:R-:W-:Y:S02]  /*7200*/  IMAD R45, R45, 0x2, R2.reuse ;  /* 0x000000022d2d7824 */ /* 0x100fe400078e0202 */
[----:B------:R-:W-:-:S04]  /*7210*/  IMAD R48, R47, 0x2, R2 ;  /* 0x000000022f307824 */ /* 0x000fc800078e0202 */
[----:B------:R-:W1:Y:S04]  /*7220*/  LDS.128 R44, [R45+0x18400] ;  /* 0x018400002d2c7984 */ /* 0x000e680000000c00 */
[----:B------:R-:W2:Y:S01]  /*7230*/  LDS.128 R48, [R48+0x18400] ;  /* 0x0184000030307984 */ /* 0x000ea20000000c00 */
[----:B------:R-:W-:Y:S05]  /*7240*/  @P3 BRA `(.L_x_7817) ;  /* 0x0000000400503947 */ /* 0x000fea0003800000 */
[--C-:B------:R-:W-:Y:S01]  /*7250*/  SHF.R.U64 R58, R62, 0x10, R63.reuse ;  /* 0x000000103e3a7819 */ /* 0x100fe2000000123f */
[----:B------:R-:W-:Y:S01]  /*7260*/  HADD2.F32 R78, -RZ, R137.H1_H1 ;  /* 0x30000089ff4e7230 */ /* 0x000fe20000004100 */
[----:B------:R-:W-:Y:S01]  /*7270*/  SHF.R.U32.HI R62, RZ, 0x10, R63 ;  /* 0x00000010ff3e7819 */ /* 0x000fe2000001163f */
[----:B--2---:R-:W-:Y:S01]  /*7280*/  IMAD.MOV.U32 R63, RZ, RZ, R49 ;  /* 0x000000ffff3f7224 */ /* 0x004fe200078e0031 */
[----:B------:R-:W-:Y:S01]  /*7290*/  SHF.R.U64 R56, R60, 0x10, R61 ;  /* 0x000000103c387819 */ /* 0x000fe2000000123d */
[----:B-1----:R-:W-:Y:S01]  /*72a0*/  IMAD.MOV.U32 R49, RZ, RZ, R47 ;  /* 0x000000ffff317224 */ /* 0x002fe200078e002f */
[--C-:B------:R-:W-:Y:S01]  /*72b0*/  SHF.R.U32.HI R77, RZ, 0x10, R65.reuse ;  /* 0x00000010ff4d7819 */ /* 0x100fe20000011641 */
[----:B------:R-:W-:Y:S01]  /*72c0*/  HADD2.F32 R47, -RZ, R45.H0_H0 ;  /* 0x2000002dff2f7230 */ /* 0x000fe20000004100 */
[----:B------:R-:W-:Y:S01]  /*72d0*/  SHF.R.U64 R60, R64, 0x10, R65 ;  /* 0x00000010403c7819 */ /* 0x000fe20000001241 */
[----:B------:R-:W-:Y:S01]  /*72e0*/  IMAD.MOV.U32 R65, RZ, RZ, R51 ;  /* 0x000000ffff417224 */ /* 0x000fe200078e0033 */
[----:B------:R-:W-:Y:S01]  /*72f0*/  SHF.R.U32.HI R76, RZ, 0x10, R61 ;  /* 0x00000010ff4c7819 */ /* 0x000fe2000001163d */
[--C-:B------:R-:W-:Y:S01]  /*7300*/  HADD2.F32 R51, -RZ, R63.reuse.H0_H0 ;  /* 0x2000003fff337230 */ /* 0x100fe20000004100 */
[--C-:B------:R-:W-:Y:S01]  /*7310*/  SHF.R.U64 R61, R66, 0x10, R67.reuse ;  /* 0x00000010423d7819 */ /* 0x100fe20000001243 */
[----:B------:R-:W-:Y:S01]  /*7320*/  HADD2.F32 R63, -RZ, R63.H1_H1 ;  /* 0x3000003fff3f7230 */ /* 0x000fe20000004100 */
[----:B------:R-:W-:Y:S01]  /*7330*/  SHF.R.U32.HI R67, RZ, 0x10, R67 ;  /* 0x00000010ff437819 */ /* 0x000fe20000011643 */
[----:B------:R-:W-:-:S02]  /*7340*/  HADD2.F32 R77, -RZ, R77.H0_H0 ;  /* 0x2000004dff4d7230 */ /* 0x000fc40000004100 */
[-C--:B------:R-:W-:Y:S01]  /*7350*/  FMUL.FTZ R80, R51, R78.reuse ;  /* 0x0000004e33507220 */ /* 0x080fe20000410000 */
[----:B------:R-:W-:Y:S02]  /*7360*/  HADD2.F32 R64, -RZ, R45.H1_H1 ;  /* 0x3000002dff407230 */ /* 0x000fe40000004100 */
[----:B------:R-:W-:Y:S01]  /*7370*/  FMUL.FTZ R78, R47, R78 ;  /* 0x0000004e2f4e7220 */ /* 0x000fe20000410000 */
[----:B------:R-:W-:Y:S02]  /*7380*/  HADD2.F32 R66, -RZ, R135.H1_H1 ;  /* 0x30000087ff427230 */ /* 0x000fe40000004100 */
[-C--:B------:R-:W-:Y:S01]  /*7390*/  FMUL.FTZ R79, R63, R77.reuse ;  /* 0x0000004d3f4f7220 */ /* 0x080fe20000410000 */
[----:B------:R-:W-:Y:S02]  /*73a0*/  HADD2.F32 R76, -RZ, R76.H0_H0 ;  /* 0x2000004cff4c7230 */ /* 0x000fe40000004100 */
[----:B------:R-:W-:Y:S01]  /*73b0*/  FMUL.FTZ R82, R64, R77 ;  /* 0x0000004d40527220 */ /* 0x000fe20000410000 */
[----:B------:R-:W-:-:S02]  /*73c0*/  HADD2.F32 R77, -RZ, R134.H1_H1 ;  /* 0x30000086ff4d7230 */ /* 0x000fc40000004100 */
[-C--:B------:R-:W-:Y:S01]  /*73d0*/  FFMA.FTZ R45, R47, R66.reuse, -R80 ;  /* 0x000000422f2d7223 */ /* 0x080fe20000010850 */
[----:B------:R-:W-:Y:S01]  /*73e0*/  FFMA.FTZ R47, R51, R66, R78 ;  /* 0x00000042332f7223 */ /* 0x000fe2000001004e */
[-C--:B------:R-:W-:Y:S01]  /*73f0*/  FFMA.FTZ R64, R64, R76.reuse, -R79 ;  /* 0x0000004c40407223 */ /* 0x080fe2000001084f */
[----:B------:R-:W-:Y:S01]  /*7400*/  FFMA.FTZ R66, R63, R76, R82 ;  /* 0x0000004c3f427223 */ /* 0x000fe20000010052 */
[----:B------:R-:W-:Y:S02]  /*7410*/  HADD2.F32 R79, -RZ, R136.H1_H1 ;  /* 0x30000088ff4f7230 */ /* 0x000fe40000004100 */
[--C-:B------:R-:W-:Y:S01]  /*7420*/  HADD2.F32 R76, -RZ, R65.reuse.H0_H0 ;  /* 0x20000041ff4c7230 */ /* 0x100fe20000004100 */
[----:B------:R-:W-:Y:S01]  /*7430*/  F2FP.F16.F32.PACK_AB R45, R64, R45 ;  /* 0x0000002d402d723e */ /* 0x000fe200000000ff */
[----:B------:R-:W-:Y:S02]  /*7440*/  HADD2.F32 R65, -RZ, R65.H1_H1 ;  /* 0x30000041ff417230 */ /* 0x000fe40000004100 */
[----:B------:R-:W-:-:S02]  /*7450*/  HADD2.F32 R80, -RZ, R67.H0_H0 ;  /* 0x20000043ff507230 */ /* 0x000fc40000004100 */
[--C-:B------:R-:W-:Y:S02]  /*7460*/  HADD2.F32 R51, -RZ, R49.reuse.H0_H0 ;  /* 0x20000031ff337230 */ /* 0x100fe40000004100 */
[----:B------:R-:W-:Y:S02]  /*7470*/  HADD2.F32 R78, -RZ, R62.H0_H0 ;  /* 0x2000003eff4e7230 */ /* 0x000fe40000004100 */
[-C--:B------:R-:W-:Y:S01]  /*7480*/  FMUL.FTZ R62, R76, R79.reuse ;  /* 0x0000004f4c3e7220 */ /* 0x080fe20000410000 */
[----:B------:R-:W-:Y:S02]  /*7490*/  HADD2.F32 R63, -RZ, R49.H1_H1 ;  /* 0x30000031ff3f7230 */ /* 0x000fe40000004100 */
[----:B------:R-:W-:Y:S01]  /*74a0*/  FMUL.FTZ R82, R65, R80 ;  /* 0x0000005041527220 */ /* 0x000fe20000410000 */
[C---:B------:R-:W-:Y:S01]  /*74b0*/  FMUL.FTZ R79, R51.reuse, R79 ;  /* 0x0000004f334f7220 */ /* 0x040fe20000410000 */
[----:B------:R-:W-:Y:S01]  /*74c0*/  FFMA.FTZ R49, R51, R77, -R62 ;  /* 0x0000004d33317223 */ /* 0x000fe2000001083e */
[----:B------:R-:W-:-:S02]  /*74d0*/  HADD2.F32 R137, -RZ, R137.H0_H0 ;  /* 0x20000089ff897230 */ /* 0x000fc40000004100 */
[C---:B------:R-:W-:Y:S01]  /*74e0*/  FMUL.FTZ R80, R63.reuse, R80 ;  /* 0x000000503f507220 */ /* 0x040fe20000410000 */
[-C--:B------:R-:W-:Y:S01]  /*74f0*/  FFMA.FTZ R62, R63, R78.reuse, -R82 ;  /* 0x0000004e3f3e7223 */ /* 0x080fe20000010852 */
[----:B------:R-:W-:Y:S02]  /*7500*/  HADD2.F32 R67, -RZ, R60.H0_H0 ;  /* 0x2000003cff437230 */ /* 0x000fe40000004100 */
[----:B------:R-:W-:Y:S01]  /*7510*/  FFMA.FTZ R51, R76, R77, R79 ;  /* 0x0000004d4c337223 */ /* 0x000fe2000001004f */
[----:B------:R-:W-:Y:S02]  /*7520*/  HADD2.F32 R63, -RZ, R48.H0_H0 ;  /* 0x20000030ff3f7230 */ /* 0x000fe40000004100 */
[----:B------:R-:W-:Y:S01]  /*7530*/  FFMA.FTZ R76, R65, R78, R80 ;  /* 0x0000004e414c7223 */ /* 0x000fe20000010050 */
[----:B------:R-:W-:Y:S01]  /*7540*/  HADD2.F32 R60, -RZ, R44.H0_H0 ;  /* 0x2000002cff3c7230 */ /* 0x000fe20000004100 */
[----:B------:R-:W-:Y:S01]  /*7550*/  F2FP.F16.F32.PACK_AB R62, R62, R49 ;  /* 0x000000313e3e723e */ /* 0x000fe200000000ff */
[----:B------:R-:W-:-:S02]  /*7560*/  HADD2.F32 R48, -RZ, R48.H1_H1 ;  /* 0x30000030ff307230 */ /* 0x000fc40000004100 */
[----:B------:R-:W-:Y:S01]  /*7570*/  FMUL.FTZ R77, R63, R137 ;  /* 0x000000893f4d7220 */ /* 0x000fe20000410000 */
[----:B------:R-:W-:Y:S01]  /*7580*/  HADD2.F32 R44, -RZ, R44.H1_H1 ;  /* 0x3000002cff2c7230 */ /* 0x000fe20000004100 */
[----:B------:R-:W-:Y:S01]  /*7590*/  F2FP.F16.F32.PACK_AB R49, R66, R47 ;  /* 0x0000002f4231723e */ /* 0x000fe200000000ff */
[----:B------:R-:W-:Y:S02]  /*75a0*/  HADD2.F32 R135, -RZ, R135.H0_H0 ;  /* 0x20000087ff877230 */ /* 0x000fe40000004100 */
[-C--:B------:R-:W-:Y:S01]  /*75b0*/  FMUL.FTZ R79, R48, R67.reuse ;  /* 0x00000043304f7220 */ /* 0x080fe20000410000 */
[----:B------:R-:W-:Y:S02]  /*75c0*/  HADD2.F32 R65, -RZ, R56.H0_H0 ;  /* 0x20000038ff417230 */ /* 0x000fe40000004100 */
[----:B------:R-:W-:Y:S01]  /*75d0*/  FMUL.FTZ R67, R44, R67 ;  /* 0x000000432c437220 */ /* 0x000fe20000410000 */
[C---:B------:R-:W-:Y:S01]  /*75e0*/  FMUL.FTZ R56, R60.reuse, R137 ;  /* 0x000000893c387220 */ /* 0x040fe20000410000 */
[----:B------:R-:W-:Y:S01]  /*75f0*/  FFMA.FTZ R77, R60, R135, -R77 ;  /* 0x000000873c4d7223 */ /* 0x000fe2000001084d */
[----:B------:R-:W-:Y:S01]  /*7600*/  F2FP.F16.F32.PACK_AB R51, R76, R51 ;  /* 0x000000334c33723e */ /* 0x000fe200000000ff */
[-C--:B------:R-:W-:Y:S01]  /*7610*/  FFMA.FTZ R60, R44, R65.reuse, -R79 ;  /* 0x000000412c3c7223 */ /* 0x080fe2000001084f */
[----:B------:R-:W-:Y:S01]  /*7620*/  FFMA.FTZ R79, R48, R65, R67 ;  /* 0x00000041304f7223 */ /* 0x000fe20000010043 */
[----:B------:R-:W-:-:S02]  /*7630*/  HADD2.F32 R48, -RZ, R50.H0_H0 ;  /* 0x20000032ff307230 */ /* 0x000fc40000004100 */
[----:B------:R-:W-:Y:S01]  /*7640*/  FFMA.FTZ R56, R63, R135, R56 ;  /* 0x000000873f387223 */ /* 0x000fe20000010038 */
[----:B------:R-:W-:Y:S02]  /*7650*/  HADD2.F32 R65, -RZ, R136.H0_H0 ;  /* 0x20000088ff417230 */ /* 0x000fe40000004100 */
[----:B------:R-:W-:Y:S02]  /*7660*/  HADD2.F32 R67, -RZ, R61.H0_H0 ;  /* 0x2000003dff437230 */ /* 0x000fe40000004100 */
[----:B------:R-:W-:Y:S02]  /*7670*/  HADD2.F32 R44, -RZ, R46.H0_H0 ;  /* 0x2000002eff2c7230 */ /* 0x000fe40000004100 */
[----:B------:R-:W-:Y:S01]  /*7680*/  FMUL.FTZ R81, R48, R65 ;  /* 0x0000004130517220 */ /* 0x000fe20000410000 */
[----:B------:R-:W-:Y:S02]  /*7690*/  HADD2.F32 R50, -RZ, R50.H1_H1 ;  /* 0x30000032ff327230 */ /* 0x000fe40000004100 */
[----:B------:R-:W-:-:S02]  /*76a0*/  HADD2.F32 R46, -RZ, R46.H1_H1 ;  /* 0x3000002eff2e7230 */ /* 0x000fc40000004100 */
[----:B------:R-:W-:Y:S01]  /*76b0*/  FMUL.FTZ R65, R44, R65 ;  /* 0x000000412c417220 */ /* 0x000fe20000410000 */
[----:B------:R-:W-:Y:S02]  /*76c0*/  HADD2.F32 R63, -RZ, R134.H0_H0 ;  /* 0x20000086ff3f7230 */ /* 0x000fe40000004100 */
[-C--:B------:R-:W-:Y:S01]  /*76d0*/  FMUL.FTZ R83, R50, R67.reuse ;  /* 0x0000004332537220 */ /* 0x080fe20000410000 */
[----:B------:R-:W-:Y:S02]  /*76e0*/  HADD2.F32 R61, -RZ, R58.H0_H0 ;  /* 0x2000003aff3d7230 */ /* 0x000fe40000004100 */
[----:B------:R-:W-:Y:S01]  /*76f0*/  FMUL.FTZ R67, R46, R67 ;  /* 0x000000432e437220 */ /* 0x000fe20000410000 */
[----:B------:R-:W-:Y:S02]  /*7700*/  IMAD.MOV.U32 R47, RZ, RZ, R62 ;  /* 0x000000ffff2f7224 */ /* 0x000fe400078e003e */
        /* <DEDUP_REMOVED lines=8> */
.L_x_7817:
[----:B------:R-:W-:Y:S05]  /*7790*/  BSYNC B2 ;  /* 0x0000000000027941 */ /* 0x000fea0003800000 */
.L_x_7816:
        /* <DEDUP_REMOVED lines=11> */
.L_x_7815:
[----:B------:R-:W-:Y:S05]  /*7850*/  BSYNC B1 ;  /* 0x0000000000017941 */ /* 0x000fea0003800000 */
.L_x_7814:
[----:B------:R-:W-:Y:S01]  /*7860*/  ISETP.GE.OR P4, PT, R210, R113, P2 ;  /* 0x00000071d200720c */ /* 0x000fe20001786670 */
[-C--:B-1234-:R-:W-:Y:S02]  /*7870*/  IMAD R44, R114, R120.reuse, RZ ;  /* 0x00000078722c7224 */ /* 0x09efe400078e02ff */
[----:B------:R-:W-:-:S04]  /*7880*/  IMAD.WIDE.U32 R118, R210, R120, R118 ;  /* 0x00000078d2767225 */ /* 0x000fc800078e0076 */
[----:B------:R-:W-:-:S06]  /*7890*/  IMAD R57, R210, R121, R44 ;  /* 0x00000079d2397224 */ /* 0x000fcc00078e022c */
[----:B------:R-:W-:Y:S05]  /*78a0*/  @P4 BRA `(.L_x_7794) ;  /* 0x0000000c007c4947 */ /* 0x000fea0003800000 */
[----:B------:R-:W2:Y:S01]  /*78b0*/  LDL R45, [R1+0x10] ;  /* 0x00001000012d7983 */ /* 0x000ea20000100800 */
[----:B------:R-:W1:Y:S01]  /*78c0*/  LDC.64 R52, c[0x0][0x2e8] ;  /* 0x0000ba00ff347b82 */ /* 0x000e620000000a00 */
[----:B------:R-:W-:Y:S01]  /*78d0*/  IADD3 R57, R119, R57, RZ ;  /* 0x0000003977397210 */ /* 0x000fe20007ffe0ff */
[----:B------:R-:W-:Y:S01]  /*78e0*/  BSSY B1, `(.L_x_7818) ;  /* 0x0000071000017945 */ /* 0x000fe20003800000 */
[----:B------:R-:W-:Y:S02]  /*78f0*/  IADD3 R44, P4, P5, R96, R118, R38 ;  /* 0x00000076602c7210 */ /* 0x000fe40007d9e026 */
[----:B------:R-:W-:Y:S02]  /*7900*/  SHF.R.U32.HI R46, RZ, 0x3, R196 ;  /* 0x00000003ff2e7819 */ /* 0x000fe400000116c4 */
[----:B--2---:R-:W-:Y:S02]  /*7910*/  LOP3.LUT P6, RZ, R45, 0x1, RZ, 0xc0, !PT ;  /* 0x000000012dff7812 */ /* 0x004fe400078cc0ff */
[----:B------:R-:W-:-:S02]  /*7920*/  IADD3.X R45, R36, R57, R103, P4, P5 ;  /* 0x00000039242d7210 */ /* 0x000fc400027ea467 */
[----:B-1----:R-:W-:Y:S02]  /*7930*/  LEA R54, P4, R44, R52, 0x1 ;  /* 0x000000342c367211 */ /* 0x002fe400078808ff */
[----:B------:R-:W-:Y:S02]  /*7940*/  SEL R129, R110, R129, !P6 ;  /* 0x000000816e817207 */ /* 0x000fe40007000000 */
[----:B------:R-:W-:Y:S01]  /*7950*/  LEA.HI.X R55, R44, R53, R45, 0x1, P4 ;  /* 0x000000352c377211 */ /* 0x000fe200020f0c2d */
[----:B------:R-:W-:Y:S01]  /*7960*/  IMAD R45, R184, 0x4000, R21 ;  /* 0x00004000b82d7824 */ /* 0x000fe200078e0215 */
[----:B------:R-:W-:-:S03]  /*7970*/  SHF.R.S32.HI R44, RZ, 0x1f, R129 ;  /* 0x0000001fff2c7819 */ /* 0x000fc60000011481 */
[----:B------:R-:W-:Y:S01]  /*7980*/  IMAD R45, R45, 0x2, R2 ;  /* 0x000000022d2d7824 */ /* 0x000fe200078e0202 */
[----:B------:R-:W-:-:S04]  /*7990*/  LEA.HI R129, R44, R129, RZ, 0x4 ;  /* 0x000000812c817211 */ /* 0x000fc800078f20ff */
        /* <DEDUP_REMOVED lines=8> */
[----:B------:R-:W-:-:S05]  /*7a20*/  IADD3 R47, R44, R47, R199 ;  /* 0x0000002f2c2f7210 */ /* 0x000fca0007ffe0c7 */
[----:B------:R-:W-:-:S04]  /*7a30*/  IMAD R47, R184, 0x4000, R47 ;  /* 0x00004000b82f7824 */ /* 0x000fc800078e022f */
[----:B------:R-:W-:Y:S02]  /*7a40*/  IMAD R48, R47, 0x2, R2 ;  /* 0x000000022f307824 */ /* 0x000fe400078e0202 */
[----:B------:R-:W1:Y:S04]  /*7a50*/  LDS.128 R44, [R45+0x18400] ;  /* 0x018400002d2c7984 */ /* 0x000e680000000c00 */
[----:B------:R-:W2:Y:S01]  /*7a60*/  LDS.128 R48, [R48+0x18400] ;  /* 0x0184000030307984 */ /* 0x000ea20000000c00 */
[----:B------:R-:W-:Y:S05]  /*7a70*/  @P3 BRA `(.L_x_7819) ;  /* 0x00000004005c3947 */ /* 0x000fea0003800000 */
[----:B-1----:R-:W-:Y:S01]  /*7a80*/  IMAD.MOV.U32 R62, RZ, RZ, R44 ;  /* 0x000000ffff3e7224 */ /* 0x002fe200078e002c */
[----:B------:R-:W-:Y:S01]  /*7a90*/  SHF.R.U64 R60, R68, 0x10, R69 ;  /* 0x00000010443c7819 */ /* 0x000fe20000001245 */
[----:B--2---:R-:W-:Y:S01]  /*7aa0*/  IMAD.MOV.U32 R44, RZ, RZ, R49 ;  /* 0x000000ffff2c7224 */ /* 0x004fe200078e0031 */
[----:B------:R-:W-:Y:S01]  /*7ab0*/  SHF.R.U32.HI R68, RZ, 0x10, R73 ;  /* 0x00000010ff447819 */ /* 0x000fe20000011649 */
[----:B------:R-:W-:Y:S01]  /*7ac0*/  IMAD.MOV.U32 R63, RZ, RZ, R48 ;  /* 0x000000ffff3f7224 */ /* 0x000fe200078e0030 */
[----:B------:R-:W-:Y:S01]  /*7ad0*/  SHF.R.U32.HI R66, RZ, 0x10, R69 ;  /* 0x00000010ff427819 */ /* 0x000fe20000011645 */
[----:B------:R-:W-:Y:S01]  /*7ae0*/  IMAD.MOV.U32 R64, RZ, RZ, R51 ;  /* 0x000000ffff407224 */ /* 0x000fe200078e0033 */
[----:B------:R-:W-:Y:S01]  /*7af0*/  MOV R49, R47 ;  /* 0x0000002f00317202 */ /* 0x000fe20000000f00 */
[----:B------:R-:W-:Y:S01]  /*7b00*/  HADD2.F32 R67, -RZ, R133.H1_H1 ;  /* 0x30000085ff437230 */ /* 0x000fe20000004100 */
[----:B------:R-:W-:Y:S01]  /*7b10*/  SHF.R.U64 R56, R70, 0x10, R71 ;  /* 0x0000001046387819 */ /* 0x000fe20000001247 */
[--C-:B------:R-:W-:Y:S01]  /*7b20*/  HADD2.F32 R48, -RZ, R44.reuse.H0_H0 ;  /* 0x2000002cff307230 */ /* 0x100fe20000004100 */
[----:B------:R-:W-:Y:S01]  /*7b30*/  SHF.R.U32.HI R69, RZ, 0x10, R75 ;  /* 0x00000010ff457819 */ /* 0x000fe2000001164b */
[----:B------:R-:W-:Y:S01]  /*7b40*/  HADD2.F32 R51, -RZ, R44.H1_H1 ;  /* 0x3000002cff337230 */ /* 0x000fe20000004100 */
[----:B------:R-:W-:Y:S01]  /*7b50*/  SHF.R.U32.HI R71, RZ, 0x10, R71 ;  /* 0x00000010ff477819 */ /* 0x000fe20000011647 */
[--C-:B------:R-:W-:Y:S01]  /*7b60*/  HADD2.F32 R44, -RZ, R45.reuse.H0_H0 ;  /* 0x2000002dff2c7230 */ /* 0x100fe20000004100 */
[----:B------:R-:W-:Y:S01]  /*7b70*/  SHF.R.U64 R61, R72, 0x10, R73 ;  /* 0x00000010483d7819 */ /* 0x000fe20000001249 */
[----:B------:R-:W-:Y:S01]  /*7b80*/  HADD2.F32 R68, -RZ, R68.H0_H0 ;  /* 0x20000044ff447230 */ /* 0x000fe20000004100 */
[----:B------:R-:W-:Y:S01]  /*7b90*/  SHF.R.U64 R58, R74, 0x10, R75 ;  /* 0x000000104a3a7819 */ /* 0x000fe2000000124b */
[----:B------:R-:W-:-:S02]  /*7ba0*/  HADD2.F32 R47, -RZ, R45.H1_H1 ;  /* 0x3000002dff2f7230 */ /* 0x000fc40000004100 */
[-C--:B------:R-:W-:Y:S01]  /*7bb0*/  FMUL.FTZ R45, R48, R67.reuse ;  /* 0x00000043302d7220 */ /* 0x080fe20000410000 */
[----:B------:R-:W-:Y:S02]  /*7bc0*/  HADD2.F32 R65, -RZ, R131.H1_H1 ;  /* 0x30000083ff417230 */ /* 0x000fe40000004100 */
[C---:B------:R-:W-:Y:S01]  /*7bd0*/  FMUL.FTZ R67, R44.reuse, R67 ;  /* 0x000000432c437220 */ /* 0x040fe20000410000 */
[----:B------:R-:W-:Y:S02]  /*7be0*/  HADD2.F32 R66, -RZ, R66.H0_H0 ;  /* 0x20000042ff427230 */ /* 0x000fe40000004100 */
[-C--:B------:R-:W-:Y:S01]  /*7bf0*/  FMUL.FTZ R70, R51, R68.reuse ;  /* 0x0000004433467220 */ /* 0x080fe20000410000 */
[----:B------:R-:W-:Y:S01]  /*7c00*/  FMUL.FTZ R68, R47, R68 ;  /* 0x000000442f447220 */ /* 0x000fe20000410000 */
[-C--:B------:R-:W-:Y:S01]  /*7c10*/  FFMA.FTZ R44, R44, R65.reuse, -R45 ;  /* 0x000000412c2c7223 */ /* 0x080fe2000001082d */
[----:B------:R-:W-:Y:S01]  /*7c20*/  FFMA.FTZ R45, R48, R65, R67 ;  /* 0x00000041302d7223 */ /* 0x000fe20000010043 */
[----:B------:R-:W-:-:S02]  /*7c30*/  HADD2.F32 R65, -RZ, R64.H0_H0 ;  /* 0x20000040ff417230 */ /* 0x000fc40000004100 */
[-C--:B------:R-:W-:Y:S01]  /*7c40*/  FFMA.FTZ R48, R51, R66.reuse, R68 ;  /* 0x0000004233307223 */ /* 0x080fe20000010044 */
[----:B------:R-:W-:Y:S02]  /*7c50*/  HADD2.F32 R68, -RZ, R130.H1_H1 ;  /* 0x30000082ff447230 */ /* 0x000fe40000004100 */
[----:B------:R-:W-:Y:S01]  /*7c60*/  FFMA.FTZ R47, R47, R66, -R70 ;  /* 0x000000422f2f7223 */ /* 0x000fe20000010846 */
[----:B------:R-:W-:Y:S02]  /*7c70*/  HADD2.F32 R64, -RZ, R64.H1_H1 ;  /* 0x30000040ff407230 */ /* 0x000fe40000004100 */
[----:B------:R-:W-:Y:S02]  /*7c80*/  HADD2.F32 R69, -RZ, R69.H0_H0 ;  /* 0x20000045ff457230 */ /* 0x000fe40000004100 */
[----:B------:R-:W-:Y:S01]  /*7c90*/  FMUL.FTZ R70, R65, R68 ;  /* 0x0000004441467220 */ /* 0x000fe20000410000 */
[----:B------:R-:W-:Y:S01]  /*7ca0*/  HADD2.F32 R66, -RZ, R132.H1_H1 ;  /* 0x30000084ff427230 */ /* 0x000fe20000004100 */
[----:B------:R-:W-:Y:S01]  /*7cb0*/  F2FP.F16.F32.PACK_AB R47, R47, R44 ;  /* 0x0000002c2f2f723e */ /* 0x000fe200000000ff */
[----:B------:R-:W-:-:S02]  /*7cc0*/  HADD2.F32 R51, -RZ, R49.H0_H0 ;  /* 0x20000031ff337230 */ /* 0x000fc40000004100 */
[-C--:B------:R-:W-:Y:S01]  /*7cd0*/  FMUL.FTZ R72, R64, R69.reuse ;  /* 0x0000004540487220 */ /* 0x080fe20000410000 */
[----:B------:R-:W-:Y:S02]  /*7ce0*/  HADD2.F32 R49, -RZ, R49.H1_H1 ;  /* 0x30000031ff317230 */ /* 0x000fe40000004100 */
        /* <DEDUP_REMOVED lines=8> */
[--C-:B------:R-:W-:Y:S02]  /*7d70*/  HADD2.F32 R49, -RZ, R62.reuse.H0_H0 ;  /* 0x2000003eff317230 */ /* 0x100fe40000004100 */
[----:B------:R-:W-:Y:S01]  /*7d80*/  FFMA.FTZ R68, R65, R66, R68 ;  /* 0x0000004241447223 */ /* 0x000fe20000010044 */
[----:B------:R-:W-:Y:S02]  /*7d90*/  HADD2.F32 R61, -RZ, R61.H0_H0 ;  /* 0x2000003dff3d7230 */ /* 0x000fe40000004100 */
[-C--:B------:R-:W-:Y:S01]  /*7da0*/  FMUL.FTZ R64, R51, R130.reuse ;  /* 0x0000008233407220 */ /* 0x080fe20000410000 */
[----:B------:R-:W-:Y:S02]  /*7db0*/  HADD2.F32 R63, -RZ, R63.H1_H1 ;  /* 0x3000003fff3f7230 */ /* 0x000fe40000004100 */
[----:B------:R-:W-:Y:S01]  /*7dc0*/  FMUL.FTZ R130, R49, R130 ;  /* 0x0000008231827220 */ /* 0x000fe20000410000 */
[----:B------:R-:W-:Y:S01]  /*7dd0*/  HADD2.F32 R62, -RZ, R62.H1_H1 ;  /* 0x3000003eff3e7230 */ /* 0x000fe20000004100 */
[----:B------:R-:W-:Y:S01]  /*7de0*/  F2FP.F16.F32.PACK_AB R70, R71, R70 ;  /* 0x000000464746723e */ /* 0x000fe200000000ff */
[----:B------:R-:W-:-:S02]  /*7df0*/  HADD2.F32 R132, -RZ, R132.H0_H0 ;  /* 0x20000084ff847230 */ /* 0x000fc40000004100 */
        /* <DEDUP_REMOVED lines=11> */
[----:B------:R-:W-:Y:S02]  /*7eb0*/  HADD2.F32 R63, -RZ, R58.H0_H0 ;  /* 0x2000003aff3f7230 */ /* 0x000fe40000004100 */
[----:B------:R-:W-:Y:S02]  /*7ec0*/  HADD2.F32 R49, -RZ, R46.H0_H0 ;  /* 0x2000002eff317230 */ /* 0x000fe40000004100 */
[-C--:B------:R-:W-:Y:S01]  /*7ed0*/  FMUL.FTZ R56, R51, R62.reuse ;  /* 0x0000003e33387220 */ /* 0x080fe20000410000 */
[----:B------:R-:W-:Y:S02]  /*7ee0*/  HADD2.F32 R50, -RZ, R50.H1_H1 ;  /* 0x30000032ff327230 */ /* 0x000fe40000004100 */
[----:B------:R-:W-:Y:S02]  /*7ef0*/  HADD2.F32 R46, -RZ, R46.H1_H1 ;  /* 0x3000002eff2e7230 */ /* 0x000fe40000004100 */
[----:B------:R-:W-:Y:S01]  /*7f00*/  FMUL.FTZ R62, R49, R62 ;  /* 0x0000003e313e7220 */ /* 0x000fe20000410000 */
[----:B------:R-:W-:-:S02]  /*7f10*/  HADD2.F32 R60, -RZ, R133.H0_H0 ;  /* 0x20000085ff3c7230 */ /* 0x000fc40000004100 */
[-C--:B------:R-:W-:Y:S01]  /*7f20*/  FMUL.FTZ R69, R50, R63.reuse ;  /* 0x0000003f32457220 */ /* 0x080fe20000410000 */
[C---:B------:R-:W-:Y:S02]  /*7f30*/  FMUL.FTZ R63, R46.reuse, R63 ;  /* 0x0000003f2e3f7220 */ /* 0x040fe40000410000 */
        /* <DEDUP_REMOVED lines=8> */
[----:B------:R-:W-:-:S02]  /*7fc0*/  F2FP.F16.F32.PACK_AB R48, R67, R130 ;  /* 0x000000824330723e */ /* 0x000fc400000000ff */
[----:B------:R-:W-:Y:S02]  /*7fd0*/  F2FP.F16.F32.PACK_AB R46, R69, R56 ;  /* 0x00000038452e723e */ /* 0x000fe400000000ff */
[----:B------:R-:W-:-:S07]  /*7fe0*/  F2FP.F16.F32.PACK_AB R50, R63, R62 ;  /* 0x0000003e3f32723e */ /* 0x000fce00000000ff */
.L_x_7819:
[----:B------:R-:W-:Y:S05]  /*7ff0*/  BSYNC B1 ;  /* 0x0000000000017941 */ /* 0x000fea0003800000 */
.L_x_7818:
[----:B-1----:R1:W-:Y:S01]  /*8000*/  STG.E.128 desc[UR42][R54.64], R44 ;  /* 0x0000002c36007986 */ /* 0x0023e2000c101d2a */
[----:B------:R-:W-:-:S13]  /*8010*/  ISETP.GE.AND P3, PT, R59, R128, PT ;  /* 0x000000803b00720c */ /* 0x000fda0003f66270 */
[----:B------:R-:W-:Y:S05]  /*8020*/  @P3 BRA `(.L_x_7794) ;  /* 0x00000004009c3947 */ /* 0x000fea0003800000 */
[--C-:B-1----:R-:W-:Y:S02]  /*8030*/  SHF.R.S32.HI R44, RZ, 0x1f, R59.reuse ;  /* 0x0000001fff2c7819 */ /* 0x102fe4000001143b */
[----:B------:R-:W-:-:S04]  /*8040*/  IADD3 R59, P3, P4, R96, R118, R59 ;  /* 0x00000076603b7210 */ /* 0x000fc80007c7e03b */
[----:B------:R-:W-:Y:S02]  /*8050*/  IADD3.X R44, R36, R57, R44, P3, P4 ;  /* 0x00000039242c7210 */ /* 0x000fe40001fe842c */
[----:B------:R-:W-:-:S04]  /*8060*/  LEA R52, P3, R59, R52, 0x1 ;  /* 0x000000343b347211 */ /* 0x000fc800078608ff */
[----:B------:R-:W-:-:S05]  /*8070*/  LEA.HI.X R53, R59, R53, R44, 0x1, P3 ;  /* 0x000000353b357211 */ /* 0x000fca00018f0c2c */
[----:B--2---:R1:W-:Y:S01]  /*8080*/  STG.E.128 desc[UR42][R52.64], R48 ;  /* 0x0000003034007986 */ /* 0x0043e2000c101d2a */
[----:B------:R-:W-:Y:S05]  /*8090*/  BRA `(.L_x_7794) ;  /* 0x0000000400807947 */ /* 0x000fea0003800000 */
.L_x_7757:
[----:B------:R-:W-:-:S06]  /*80a0*/  UISETP.NE.AND UP0, UPT, UR45, 0x3, UPT ;  /* 0x000000032d00788c */ /* 0x000fcc000bf05270 */
[----:B------:R-:W-:-:S13]  /*80b0*/  PLOP3.LUT P0, PT, PT, PT, UP0, 0x80, 0x0 ;  /* 0x000000000000781c */ /* 0x000fda0003f0f008 */
[----:B------:R-:W-:Y:S05]  /*80c0*/  @!P0 BRA `(.L_x_7820) ;  /* 0x0000000000048947 */ /* 0x000fea0003800000 */
[----:B------:R-:W-:Y:S01]  /*80d0*/  BPT.TRAP 0x1 ;  /* 0x000000040000795c */ /* 0x000fe20000300000 */
.L_x_7820:
[----:B------:R-:W-:Y:S01]  /*80e0*/  IMAD R107, R184, 0x8, R2 ;  /* 0x00000008b86b7824 */ /* 0x000fe200078e0202 */
[----:B------:R-:W-:Y:S01]  /*80f0*/  SHF.L.U32 R117, R191, 0x1f, RZ ;  /* 0x0000001fbf757819 */ /* 0x000fe200000006ff */
[----:B------:R-:W-:Y:S01]  /*8100*/  IMAD R113, R26, -0x80, R24 ;  /* 0xffffff801a717824 */ /* 0x000fe200078e0218 */
[----:B------:R-:W-:Y:S01]  /*8110*/  BSSY B1, `(.L_x_7821) ;  /* 0x0000006000017945 */ /* 0x000fe20003800000 */
[----:B0-----:R-:W-:Y:S01]  /*8120*/  SHF.R.S32.HI R44, RZ, 0x1f, R26 ;  /* 0x0000001fff2c7819 */ /* 0x001fe2000001141a */
[----:B------:R-:W0:Y:S01]  /*8130*/  SYNCS.PHASECHK.TRANS64.TRYWAIT P3, [R107+URZ+0x28890], R117 ;  /* 0x028890756b0075a7 */ /* 0x000e22000806017f */
[----:B------:R-:W-:Y:S01]  /*8140*/  IMAD R45, R0, R26, RZ ;  /* 0x0000001a002d7224 */ /* 0x000fe200078e02ff */
[----:B------:R-:W-:Y:S01]  /*8150*/  VIMNMX R113, R113, 0x80, PT ;  /* 0x0000008071717848 */ /* 0x000fe20003fe0100 */
[----:B0-----:R-:W-:Y:S06]  /*8160*/  @!P3 BRA `(.L_x_7822) ;  /* 0x00000208009cb947 */ /* 0x001fec0003800000 */
.L_x_8194:
[----:B------:R-:W-:Y:S05]  /*8170*/  BSYNC B1 ;  /* 0x0000000000017941 */ /* 0x000fea0003800000 */
.L_x_7821:
[----:B------:R-:W-:Y:S01]  /*8180*/  ISETP.GE.AND P3, PT, R23, R113, PT ;  /* 0x000000711700720c */ /* 0x000fe20003f66270 */
[----:B------:R-:W-:Y:S01]  /*8190*/  IMAD R45, R44, R123, R45 ;  /* 0x0000007b2c2d7224 */ /* 0x000fe200078e022d */
[----:B------:R-:W-:Y:S01]  /*81a0*/  BSSY B1, `(.L_x_7823) ;  /* 0x0000012000017945 */ /* 0x000fe20003800000 */
[----:B------:R-:W-:-:S04]  /*81b0*/  IMAD.WIDE.U32 R52, R123, R26, RZ ;  /* 0x0000001a7b347225 */ /* 0x000fc800078e00ff */
[----:B------:R-:W-:-:S06]  /*81c0*/  IMAD.IADD R61, R45, 0x1, R53 ;  /* 0x000000012d3d7824 */ /* 0x000fcc00078e0235 */
[----:B------:R-:W-:Y:S05]  /*81d0*/  @P3 BRA `(.L_x_7824) ;  /* 0x0000000000383947 */ /* 0x000fea0003800000 */
[----:B------:R-:W1:Y:S01]  /*81e0*/  @!P2 LDC.64 R54, c[0x0][0x2e8] ;  /* 0x0000ba00ff36ab82 */ /* 0x000e620000000a00 */
[----:B------:R-:W2:Y:S01]  /*81f0*/  @!P2 LDS.128 R44, [R111+0x18400] ;  /* 0x018400006f2ca984 */ /* 0x000ea20000000c00 */
[----:B------:R-:W-:-:S03]  /*8200*/  @!P2 IADD3 R58, P3, R37, R52, RZ ;  /* 0x00000034253aa210 */ /* 0x000fc60007f7e0ff */
[----:B------:R-:W3:Y:S02]  /*8210*/  @!P1 LDS.128 R48, [R111+0x1c400] ;  /* 0x01c400006f309984 */ /* 0x000ee40000000c00 */
[----:B------:R-:W-:Y:S01]  /*8220*/  @!P2 IMAD.X R59, R61, 0x1, R99, P3 ;  /* 0x000000013d3ba824 */ /* 0x000fe200018e0663 */
[----:B------:R-:W4:Y:S01]  /*8230*/  @!P1 LDC.64 R56, c[0x0][0x2e8] ;  /* 0x0000ba00ff389b82 */ /* 0x000f220000000a00 */
[----:B-1----:R-:W-:-:S04]  /*8240*/  @!P2 LEA R54, P3, R58, R54, 0x1 ;  /* 0x000000363a36a211 */ /* 0x002fc800078608ff */
[----:B------:R-:W-:Y:S02]  /*8250*/  @!P2 LEA.HI.X R55, R58, R55, R59, 0x1, P3 ;  /* 0x000000373a37a211 */ /* 0x000fe400018f0c3b */
[----:B------:R-:W-:-:S05]  /*8260*/  @!P1 IADD3 R58, P3, R100, R52, RZ ;  /* 0x00000034643a9210 */ /* 0x000fca0007f7e0ff */
[----:B------:R-:W-:Y:S01]  /*8270*/  @!P1 IMAD.X R59, R61, 0x1, R105, P3 ;  /* 0x000000013d3b9824 */ /* 0x000fe200018e0669 */
[----:B----4-:R-:W-:-:S04]  /*8280*/  @!P1 LEA R56, P3, R58, R56, 0x1 ;  /* 0x000000383a389211 */ /* 0x010fc800078608ff */
[----:B------:R-:W-:Y:S01]  /*8290*/  @!P1 LEA.HI.X R57, R58, R57, R59, 0x1, P3 ;  /* 0x000000393a399211 */ /* 0x000fe200018f0c3b */
[----:B--2---:R1:W-:Y:S04]  /*82a0*/  @!P2 STG.E.128 desc[UR42][R54.64], R44 ;  /* 0x0000002c3600a986 */ /* 0x0043e8000c101d2a */
[----:B---3--:R1:W-:Y:S04]  /*82b0*/  @!P1 STG.E.128 desc[UR42][R56.64], R48 ;  /* 0x0000003038009986 */ /* 0x0083e8000c101d2a */
.L_x_7824:
[----:B------:R-:W-:Y:S05]  /*82c0*/  BSYNC B1 ;  /* 0x0000000000017941 */ /* 0x000fea0003800000 */
.L_x_7823:
[----:B------:R-:W-:Y:S01]  /*82d0*/  ISETP.GE.AND P3, PT, R212, R113, PT ;  /* 0x00000071d400720c */ /* 0x000fe20003f66270 */
[----:B------:R-:W-:-:S12]  /*82e0*/  BSSY B1, `(.L_x_7825) ;  /* 0x0000012000017945 */ /* 0x000fd80003800000 */
[----:B------:R-:W-:Y:S05]  /*82f0*/  @P3 BRA `(.L_x_7826) ;  /* 0x0000000000403947 */ /* 0x000fea0003800000 */
[----:B-1----:R-:W1:Y:S01]  /*8300*/  @!P2 LDC.64 R54, c[0x0][0x2e8] ;  /* 0x0000ba00ff36ab82 */ /* 0x002e620000000a00 */
[----:B------:R-:W2:Y:S01]  /*8310*/  @!P2 LDS.128 R44, [R111+0x19400] ;  /* 0x019400006f2ca984 */ /* 0x000ea20000000c00 */
[----:B------:R-:W-:-:S03]  /*8320*/  IADD3 R60, P3, R88, R52, RZ ;  /* 0x00000034583c7210 */ /* 0x000fc60007f7e0ff */
[----:B------:R-:W3:Y:S02]  /*8330*/  @!P1 LDS.128 R48, [R111+0x1d400] ;  /* 0x01d400006f309984 */ /* 0x000ee40000000c00 */
[----:B------:R-:W-:Y:S01]  /*8340*/  IMAD.X R62, R61, 0x1, R89, P3 ;  /* 0x000000013d3e7824 */ /* 0x000fe200018e0659 */
[----:B------:R-:W4:Y:S01]  /*8350*/  @!P1 LDC.64 R56, c[0x0][0x2e8] ;  /* 0x0000ba00ff389b82 */ /* 0x000f220000000a00 */
[----:B------:R-:W-:-:S05]  /*8360*/  @!P2 IADD3 R58, P3, R60, R37, RZ ;  /* 0x000000253c3aa210 */ /* 0x000fca0007f7e0ff */
[----:B------:R-:W-:Y:S01]  /*8370*/  @!P2 IMAD.X R59, R62, 0x1, R99, P3 ;  /* 0x000000013e3ba824 */ /* 0x000fe200018e0663 */
[----:B-1----:R-:W-:-:S04]  /*8380*/  @!P2 LEA R54, P3, R58, R54, 0x1 ;  /* 0x000000363a36a211 */ /* 0x002fc800078608ff */
[----:B------:R-:W-:Y:S02]  /*8390*/  @!P2 LEA.HI.X R55, R58, R55, R59, 0x1, P3 ;  /* 0x000000373a37a211 */ /* 0x000fe400018f0c3b */
[----:B------:R-:W-:-:S04]  /*83a0*/  @!P1 IADD3 R58, P3, R60, R100, RZ ;  /* 0x000000643c3a9210 */ /* 0x000fc80007f7e0ff */
[----:B------:R-:W-:Y:S02]  /*83b0*/  @!P1 IADD3.X R59, R62, R105, RZ, P3, !PT ;  /* 0x000000693e3b9210 */ /* 0x000fe40001ffe4ff */
[----:B----4-:R-:W-:-:S04]  /*83c0*/  @!P1 LEA R56, P3, R58, R56, 0x1 ;  /* 0x000000383a389211 */ /* 0x010fc800078608ff */
[----:B------:R-:W-:Y:S01]  /*83d0*/  @!P1 LEA.HI.X R57, R58, R57, R59, 0x1, P3 ;  /* 0x000000393a399211 */ /* 0x000fe200018f0c3b */
[----:B--2---:R2:W-:Y:S04]  /*83e0*/  @!P2 STG.E.128 desc[UR42][R54.64], R44 ;  /* 0x0000002c3600a986 */ /* 0x0045e8000c101d2a */
[----:B---3--:R2:W-:Y:S04]  /*83f0*/  @!P1 STG.E.128 desc[UR42][R56.64], R48 ;  /* 0x0000003038009986 */ /* 0x0085e8000c101d2a */
.L_x_7826:
[----:B------:R-:W-:Y:S05]  /*8400*/  BSYNC B1 ;  /* 0x0000000000017941 */ /* 0x000fea0003800000 */
.L_x_7825:
[----:B------:R-:W-:Y:S01]  /*8410*/  ISETP.GE.AND P3, PT, R211, R113, PT ;  /* 0x00000071d300720c */ /* 0x000fe20003f66270 */
[----:B------:R-:W-:-:S12]  /*8420*/  BSSY B1, `(.L_x_7827) ;  /* 0x0000012000017945 */ /* 0x000fd80003800000 */
[----:B------:R-:W-:Y:S05]  /*8430*/  @P3 BRA `(.L_x_7828) ;  /* 0x0000000000403947 */ /* 0x000fea0003800000 */
[----:B-12---:R-:W1:Y:S01]  /*8440*/  @!P2 LDC.64 R54, c[0x0][0x2e8] ;  /* 0x0000ba00ff36ab82 */ /* 0x006e620000000a00 */
[----:B------:R-:W2:Y:S01]  /*8450*/  @!P2 LDS.128 R44, [R111+0x1a400] ;  /* 0x01a400006f2ca984 */ /* 0x000ea20000000c00 */
[----:B------:R-:W-:-:S03]  /*8460*/  LEA R60, P3, R98, R52, 0x6 ;  /* 0x00000034623c7211 */ /* 0x000fc600078630ff */
[----:B------:R-:W3:Y:S02]  /*8470*/  @!P1 LDS.128 R48, [R111+0x1e400] ;  /* 0x01e400006f309984 */ /* 0x000ee40000000c00 */
[----:B------:R-:W-:Y:S01]  /*8480*/  IMAD.X R62, R61, 0x1, R28, P3 ;  /* 0x000000013d3e7824 */ /* 0x000fe200018e061c */
[----:B------:R-:W4:Y:S01]  /*8490*/  @!P1 LDC.64 R56, c[0x0][0x2e8] ;  /* 0x0000ba00ff389b82 */ /* 0x000f220000000a00 */
[----:B------:R-:W-:-:S05]  /*84a0*/  @!P2 IADD3 R58, P3, R60, R37, RZ ;  /* 0x000000253c3aa210 */ /* 0x000fca0007f7e0ff */
[----:B------:R-:W-:Y:S01]  /*84b0*/  @!P2 IMAD.X R59, R62, 0x1, R99, P3 ;  /* 0x000000013e3ba824 */ /* 0x000fe200018e0663 */
        /* <DEDUP_REMOVED lines=8> */
.L_x_7828:
[----:B------:R-:W-:Y:S05]  /*8540*/  BSYNC B1 ;  /* 0x0000000000017941 */ /* 0x000fea0003800000 */
.L_x_7827:
[----:B------:R-:W-:-:S13]  /*8550*/  ISETP.GE.AND P3, PT, R210, R113, PT ;  /* 0x00000071d200720c */ /* 0x000fda0003f66270 */
[----:B------:R-:W-:Y:S05]  /*8560*/  @P3 BRA `(.L_x_7794) ;  /* 0x00000000004c3947 */ /* 0x000fea0003800000 */
[----:B------:R-:W3:Y:S01]  /*8570*/  LDC.64 R58, c[0x0][0x300] ;  /* 0x0000c000ff3a7b82 */ /* 0x000ee20000000a00 */
[----:B-12-4-:R-:W1:Y:S01]  /*8580*/  @!P2 LDS.128 R44, [R111+0x1b400] ;  /* 0x01b400006f2ca984 */ /* 0x016e620000000c00 */
[----:B------:R-:W-:-:S03]  /*8590*/  IMAD.MOV.U32 R53, RZ, RZ, R61 ;  /* 0x000000ffff357224 */ /* 0x000fc600078e003d */
[----:B------:R-:W2:Y:S03]  /*85a0*/  @!P1 LDS.128 R48, [R111+0x1f400] ;  /* 0x01f400006f309984 */ /* 0x000ea60000000c00 */
[----:B------:R-:W4:Y:S08]  /*85b0*/  @!P2 LDC.64 R54, c[0x0][0x2e8] ;  /* 0x0000ba00ff36ab82 */ /* 0x000f300000000a00 */
[----:B------:R-:W5:Y:S01]  /*85c0*/  @!P1 LDC.64 R56, c[0x0][0x2e8] ;  /* 0x0000ba00ff389b82 */ /* 0x000f620000000a00 */
[----:B---3--:R-:W-:-:S04]  /*85d0*/  IMAD.WIDE.U32 R52, R58, 0x60, R52 ;  /* 0x000000603a347825 */ /* 0x008fc800078e0034 */
[----:B------:R-:W-:-:S04]  /*85e0*/  IMAD R59, R59, 0x60, RZ ;  /* 0x000000603b3b7824 */ /* 0x000fc800078e02ff */
[----:B------:R-:W-:Y:S01]  /*85f0*/  IMAD.IADD R60, R53, 0x1, R59 ;  /* 0x00000001353c7824 */ /* 0x000fe200078e023b */
[----:B------:R-:W-:-:S05]  /*8600*/  @!P2 IADD3 R53, P3, R37, R52, RZ ;  /* 0x000000342535a210 */ /* 0x000fca0007f7e0ff */
[----:B------:R-:W-:Y:S01]  /*8610*/  @!P2 IMAD.X R58, R60, 0x1, R99, P3 ;  /* 0x000000013c3aa824 */ /* 0x000fe200018e0663 */
[----:B----4-:R-:W-:-:S04]  /*8620*/  @!P2 LEA R54, P3, R53, R54, 0x1 ;  /* 0x000000363536a211 */ /* 0x010fc800078608ff */
[----:B------:R-:W-:Y:S02]  /*8630*/  @!P2 LEA.HI.X R55, R53, R55, R58, 0x1, P3 ;  /* 0x000000373537a211 */ /* 0x000fe400018f0c3a */
[----:B------:R-:W-:-:S03]  /*8640*/  @!P1 IADD3 R52, P3, R100, R52, RZ ;  /* 0x0000003464349210 */ /* 0x000fc60007f7e0ff */
[----:B-1----:R3:W-:Y:S02]  /*8650*/  @!P2 STG.E.128 desc[UR42][R54.64], R44 ;  /* 0x0000002c3600a986 */ /* 0x0027e4000c101d2a */
[----:B------:R-:W-:Y:S01]  /*8660*/  @!P1 IMAD.X R53, R60, 0x1, R105, P3 ;  /* 0x000000013c359824 */ /* 0x000fe200018e0669 */
[----:B-----5:R-:W-:-:S04]  /*8670*/  @!P1 LEA R56, P3, R52, R56, 0x1 ;  /* 0x0000003834389211 */ /* 0x020fc800078608ff */
[----:B------:R-:W-:-:S05]  /*8680*/  @!P1 LEA.HI.X R57, R52, R57, R53, 0x1, P3 ;  /* 0x0000003934399211 */ /* 0x000fca00018f0c35 */
[----:B--2---:R3:W-:Y:S04]  /*8690*/  @!P1 STG.E.128 desc[UR42][R56.64], R48 ;  /* 0x0000003038009986 */ /* 0x0047e8000c101d2a */
.L_x_7794:
[----:B------:R-:W-:Y:S05]  /*86a0*/  BSYNC B0 ;  /* 0x0000000000007941 */ /* 0x000fea0003800000 */
.L_x_7756:
        /* <DEDUP_REMOVED lines=17> */
.L_x_7830:
[----:B------:R-:W-:Y:S05]  /*87c0*/  BSYNC B0 ;  /* 0x0000000000007941 */ /* 0x000fea0003800000 */
.L_x_7829:
[----:B------:R-:W2:Y:S01]  /*87d0*/  SYNCS.PHASECHK.TRANS64.TRYWAIT P0, [R107+URZ+0x288b0], R117 ;  /* 0x0288b0756b0075a7 */ /* 0x000ea2000800017f */
[----:B------:R-:W-:Y:S01]  /*87e0*/  ULDC UR41, c[0x0][0x2f4] ;  /* 0x0000bd0000297ab9 */ /* 0x000fe20000000800 */
[----:B------:R-:W-:Y:S01]  /*87f0*/  ULDC.64 UR36, c[0x0][0x328] ;  /* 0x0000ca0000247ab9 */ /* 0x000fe20000000a00 */
[----:B------:R-:W-:Y:S01]  /*8800*/  ULDC.64 UR38, c[0x0][0x318] ;  /* 0x0000c60000267ab9 */ /* 0x000fe20000000a00 */
[----:B------:R-:W-:Y:S04]  /*8810*/  BSSY B0, `(.L_x_7831) ;  /* 0x0000002000007945 */ /* 0x000fe80003800000 */
[----:B--2---:R-:W-:Y:S05]  /*8820*/  @!P0 BRA `(.L_x_7832) ;  /* 0x0000020400008947 */ /* 0x004fea0003800000 */
.L_x_8195:
[----:B------:R-:W-:Y:S05]  /*8830*/  BSYNC B0 ;  /* 0x0000000000007941 */ /* 0x000fea0003800000 */
.L_x_7831:
[----:B------:R-:W-:Y:S01]  /*8840*/  ISETP.GE.AND P0, PT, R23, R113, PT ;  /* 0x000000711700720c */ /* 0x000fe20003f06270 */
[----:B------:R-:W-:Y:S01]  /*8850*/  BSSY B0, `(.L_x_7833) ;  /* 0x0000011000007945 */ /* 0x000fe20003800000 */
[----:B------:R-:W-:-:S11]  /*8860*/  IMAD.WIDE R48, R26, 0x80, R42 ;  /* 0x000000801a307825 */ /* 0x000fd600078e022a */
[----:B------:R-:W-:Y:S05]  /*8870*/  @P0 BRA `(.L_x_7834) ;  /* 0x0000000000380947 */ /* 0x000fea0003800000 */
[----:B------:R-:W-:Y:S01]  /*8880*/  MOV R45, R106 ;  /* 0x0000006a002d7202 */ /* 0x000fe20000000f00 */
[----:B------:R-:W-:Y:S02]  /*8890*/  IMAD R47, R49, UR36, RZ ;  /* 0x00000024312f7c24 */ /* 0x000fe4000f8e02ff */
[----:B-1----:R-:W-:Y:S02]  /*88a0*/  IMAD.MOV.U32 R44, RZ, RZ, R94 ;  /* 0x000000ffff2c7224 */ /* 0x002fe400078e005e */
[C---:B------:R-:W-:Y:S02]  /*88b0*/  IMAD R47, R48.reuse, UR37, R47 ;  /* 0x00000025302f7c24 */ /* 0x040fe4000f8e022f */
[----:B------:R-:W-:-:S04]  /*88c0*/  IMAD.WIDE.U32 R44, R48, UR36, R44 ;  /* 0x00000024302c7c25 */ /* 0x000fc8000f8e002c */
[----:B------:R-:W-:Y:S01]  /*88d0*/  IMAD.IADD R45, R45, 0x1, R47 ;  /* 0x000000012d2d7824 */ /* 0x000fe200078e022f */
[----:B------:R-:W-:-:S04]  /*88e0*/  LEA R50, P0, R44, UR38, 0x1 ;  /* 0x000000262c327c11 */ /* 0x000fc8000f8008ff */
[----:B------:R-:W-:Y:S02]  /*88f0*/  LEA.HI.X R51, R44, UR39, R45, 0x1, P0 ;  /* 0x000000272c337c11 */ /* 0x000fe400080f0c2d */
[----:B------:R-:W-:-:S13]  /*8900*/  ISETP.GE.AND P0, PT, R16, UR41, PT ;  /* 0x0000002910007c0c */ /* 0x000fda000bf06270 */
[----:B------:R-:W1:Y:S04]  /*8910*/  @!P0 LDS.128 R44, [R111+0x400] ;  /* 0x000400006f2c8984 */ /* 0x000e680000000c00 */
[----:B-1----:R-:W-:Y:S01]  /*8920*/  @!P0 STG.E.128 desc[UR42][R50.64], R44 ;  /* 0x0000002c32008986 */ /* 0x002fe2000c101d2a */
[----:B------:R-:W-:-:S13]  /*8930*/  ISETP.GE.AND P0, PT, R190, UR41, PT ;  /* 0x00000029be007c0c */ /* 0x000fda000bf06270 */
[----:B------:R-:W1:Y:S04]  /*8940*/  @!P0 LDS.128 R44, [R111+0x4400] ;  /* 0x004400006f2c8984 */ /* 0x000e680000000c00 */
[----:B-1----:R3:W-:Y:S02]  /*8950*/  @!P0 STG.E.128 desc[UR42][R50.64+0x80], R44 ;  /* 0x0000802c32008986 */ /* 0x0027e4000c101d2a */
.L_x_7834:
[----:B------:R-:W-:Y:S05]  /*8960*/  BSYNC B0 ;  /* 0x0000000000007941 */ /* 0x000fea0003800000 */
.L_x_7833:
[----:B------:R-:W-:Y:S01]  /*8970*/  ISETP.GE.AND P0, PT, R212, R113, PT ;  /* 0x00000071d400720c */ /* 0x000fe20003f06270 */
[----:B------:R-:W-:-:S12]  /*8980*/  BSSY B0, `(.L_x_7835) ;  /* 0x0000012000007945 */ /* 0x000fd80003800000 */
[----:B------:R-:W-:Y:S05]  /*8990*/  @P0 BRA `(.L_x_7836) ;  /* 0x0000000000400947 */ /* 0x000fea0003800000 */
[----:B---3--:R-:W-:Y:S01]  /*89a0*/  IADD3 R47, P0, R48, 0x20, RZ ;  /* 0x00000020302f7810 */ /* 0x008fe20007f1e0ff */
[----:B------:R-:W-:-:S04]  /*89b0*/  IMAD.MOV.U32 R45, RZ, RZ, R106 ;  /* 0x000000ffff2d7224 */ /* 0x000fc800078e006a */
[----:B-1----:R-:W-:-:S04]  /*89c0*/  IMAD.X R44, RZ, RZ, R49, P0 ;  /* 0x000000ffff2c7224 */ /* 0x002fc800000e0631 */
[----:B------:R-:W-:Y:S02]  /*89d0*/  IMAD R46, R44, UR36, RZ ;  /* 0x000000242c2e7c24 */ /* 0x000fe4000f8e02ff */
[----:B------:R-:W-:-:S04]  /*89e0*/  IMAD.MOV.U32 R44, RZ, RZ, R94 ;  /* 0x000000ffff2c7224 */ /* 0x000fc800078e005e */
[----:B------:R-:W-:-:S04]  /*89f0*/  IMAD.WIDE.U32 R44, R47, UR36, R44 ;  /* 0x000000242f2c7c25 */ /* 0x000fc8000f8e002c */
[----:B------:R-:W-:Y:S01]  /*8a00*/  IMAD R47, R47, UR37, R46 ;  /* 0x000000252f2f7c24 */ /* 0x000fe2000f8e022e */
[----:B------:R-:W-:-:S03]  /*8a10*/  LEA R50, P0, R44, UR38, 0x1 ;  /* 0x000000262c327c11 */ /* 0x000fc6000f8008ff */
[----:B------:R-:W-:-:S05]  /*8a20*/  IMAD.IADD R45, R45, 0x1, R47 ;  /* 0x000000012d2d7824 */ /* 0x000fca00078e022f */
[----:B------:R-:W-:Y:S02]  /*8a30*/  LEA.HI.X R51, R44, UR39, R45, 0x1, P0 ;  /* 0x000000272c337c11 */ /* 0x000fe400080f0c2d */
[----:B------:R-:W-:-:S13]  /*8a40*/  ISETP.GE.AND P0, PT, R16, UR41, PT ;  /* 0x0000002910007c0c */ /* 0x000fda000bf06270 */
[----:B------:R-:W1:Y:S04]  /*8a50*/  @!P0 LDS.128 R44, [R111+0x1400] ;  /* 0x001400006f2c8984 */ /* 0x000e680000000c00 */
[----:B-1----:R-:W-:Y:S01]  /*8a60*/  @!P0 STG.E.128 desc[UR42][R50.64], R44 ;  /* 0x0000002c32008986 */ /* 0x002fe2000c101d2a */
[----:B------:R-:W-:-:S13]  /*8a70*/  ISETP.GE.AND P0, PT, R190, UR41, PT ;  /* 0x00000029be007c0c */ /* 0x000fda000bf06270 */
[----:B------:R-:W1:Y:S04]  /*8a80*/  @!P0 LDS.128 R44, [R111+0x5400] ;  /* 0x005400006f2c8984 */ /* 0x000e680000000c00 */
[----:B-1----:R4:W-:Y:S02]  /*8a90*/  @!P0 STG.E.128 desc[UR42][R50.64+0x80], R44 ;  /* 0x0000802c32008986 */ /* 0x0029e4000c101d2a */
.L_x_7836:
[----:B------:R-:W-:Y:S05]  /*8aa0*/  BSYNC B0 ;  /* 0x0000000000007941 */ /* 0x000fea0003800000 */
.L_x_7835:
[----:B------:R-:W-:Y:S01]  /*8ab0*/  ISETP.GE.AND P0, PT, R211, R113, PT ;  /* 0x00000071d300720c */ /* 0x000fe20003f06270 */
[----:B------:R-:W-:-:S12]  /*8ac0*/  BSSY B0, `(.L_x_7837) ;  /* 0x0000012000007945 */ /* 0x000fd80003800000 */
[----:B------:R-:W-:Y:S05]  /*8ad0*/  @P0 BRA `(.L_x_7838) ;  /* 0x0000000000400947 */ /* 0x000fea0003800000 */
[----:B---34-:R-:W-:Y:S01]  /*8ae0*/  IADD3 R47, P0, R48, 0x40, RZ ;  /* 0x00000040302f7810 */ /* 0x018fe20007f1e0ff */
        /* <DEDUP_REMOVED lines=15> */
.L_x_7838:
[----:B------:R-:W-:Y:S05]  /*8be0*/  BSYNC B0 ;  /* 0x0000000000007941 */ /* 0x000fea0003800000 */
.L_x_7837:
[----:B------:R-:W-:Y:S01]  /*8bf0*/  ISETP.GE.AND P0, PT, R210, R113, PT ;  /* 0x00000071d200720c */ /* 0x000fe20003f06270 */
[----:B------:R-:W-:-:S12]  /*8c00*/  BSSY B0, `(.L_x_7839) ;  /* 0x0000012000007945 */ /* 0x000fd80003800000 */
[----:B------:R-:W-:Y:S05]  /*8c10*/  @P0 BRA `(.L_x_7840) ;  /* 0x0000000000400947 */ /* 0x000fea0003800000 */
[----:B-1-34-:R-:W-:Y:S01]  /*8c20*/  IADD3 R47, P0, R48, 0x60, RZ ;  /* 0x00000060302f7810 */ /* 0x01afe20007f1e0ff */
[----:B------:R-:W-:Y:S02]  /*8c30*/  IMAD.MOV.U32 R44, RZ, RZ, R94 ;  /* 0x000000ffff2c7224 */ /* 0x000fe400078e005e */
[----:B------:R-:W-:Y:S01]  /*8c40*/  IMAD.MOV.U32 R45, RZ, RZ, R106 ;  /* 0x000000ffff2d7224 */ /* 0x000fe200078e006a */
[----:B------:R-:W-:Y:S01]  /*8c50*/  IADD3.X R48, RZ, R49, RZ, P0, !PT ;  /* 0x00000031ff307210 */ /* 0x000fe200007fe4ff */
[----:B------:R-:W-:-:S04]  /*8c60*/  IMAD.WIDE.U32 R44, R47, UR36, R44 ;  /* 0x000000242f2c7c25 */ /* 0x000fc8000f8e002c */
[----:B------:R-:W-:-:S04]  /*8c70*/  IMAD R48, R48, UR36, RZ ;  /* 0x0000002430307c24 */ /* 0x000fc8000f8e02ff */
        /* <DEDUP_REMOVED lines=10> */
.L_x_7840:
[----:B------:R-:W-:Y:S05]  /*8d20*/  BSYNC B0 ;  /* 0x0000000000007941 */ /* 0x000fea0003800000 */
.L_x_7839:
[----:B-1-34-:R-:W3:Y:S01]  /*8d30*/  LDL R44, [R1+0x10] ;  /* 0x00001000012c7983 */ /* 0x01aee20000100800 */
[----:B------:R-:W-:Y:S02]  /*8d40*/  VIADD R184, R184, 0x1 ;  /* 0x00000001b8b87836 */ /* 0x000fe40000000000 */
[----:B0-2---:R-:W-:Y:S01]  /*8d50*/  @!P3 VIADD R107, R107, 0x288c0 ;  /* 0x000288c06b6bb836 */ /* 0x005fe20000000000 */
[----:B------:R-:W-:Y:S01]  /*8d60*/  @!PT LDS RZ, [RZ] ;  /* 0x00000000fffff984 */ /* 0x000fe20000000800 */
[----:B------:R-:W-:Y:S01]  /*8d70*/  @!PT LDS RZ, [RZ] ;  /* 0x00000000fffff984 */ /* 0x000fe20000000800 */
[----:B------:R-:W-:Y:S01]  /*8d80*/  @!PT LDS RZ, [RZ] ;  /* 0x00000000fffff984 */ /* 0x000fe20000000800 */
[----:B------:R-:W-:Y:S01]  /*8d90*/  @!PT LDS RZ, [RZ] ;  /* 0x00000000fffff984 */ /* 0x000fe20000000800 */
[----:B------:R0:W-:Y:S06]  /*8da0*/  MEMBAR.ALL.CTA ;  /* 0x0000000000007992 */ /* 0x0001ec0000008000 */
[----:B0-----:R-:W0:Y:S02]  /*8db0*/  FENCE.VIEW.ASYNC.S ;  /* 0x00000000000073c6 */ /* 0x001e240000000000 */
[----:B0-----:R0:W-:Y:S01]  /*8dc0*/  BAR.SYNC.DEFER_BLOCKING R122, 0x80 ;  /* 0x0002007a0000751d */ /* 0x0011e20000010000 */
[----:B------:R-:W-:-:S02]  /*8dd0*/  ISETP.NE.AND P0, PT, R184, 0x2, PT ;  /* 0x00000002b800780c */ /* 0x000fc40003f05270 */
[----:B------:R-:W-:Y:S02]  /*8de0*/  @!P3 PRMT R107, RZ, 0x654, R107 ;  /* 0x00000654ff6bb816 */ /* 0x000fe4000000006b */
[----:B------:R-:W-:Y:S02]  /*8df0*/  SEL R184, R184, RZ, P0 ;  /* 0x000000ffb8b87207 */ /* 0x000fe40000000000 */
[----:B------:R0:W-:Y:S01]  /*8e00*/  @!P3 SYNCS.ARRIVE.TRANS64.RED.A1T0 RZ, [R107+URZ], RZ ;  /* 0x000000ff6bffb9a7 */ /* 0x0001e2000810043f */
[----:B---3--:R-:W-:Y:S02]  /*8e10*/  LOP3.LUT P4, RZ, R44, 0x4, RZ, 0xc0, !PT ;  /* 0x000000042cff7812 */ /* 0x008fe4000788c0ff */
[----:B------:R-:W-:-:S04]  /*8e20*/  SEL R44, RZ, 0x1, P0 ;  /* 0x00000001ff2c7807 */ /* 0x000fc80000000000 */
[----:B------:R-:W-:-:S07]  /*8e30*/  LOP3.LUT R191, R191, R44, RZ, 0x3c, !PT ;  /* 0x0000002cbfbf7212 */ /* 0x000fce00078e3cff */
[----:B0-----:R-:W-:Y:S05]  /*8e40*/  @P4 BRA `(.L_x_7841) ;  /* 0xffffff9c00884947 */ /* 0x001fea000383ffff */
[----:B------:R-:W0:Y:S01]  /*8e50*/  S2R R45, SR_TID.X ;  /* 0x00000000002d7919 */ /* 0x000e220000002100 */
[----:B------:R-:W-:Y:S02]  /*8e60*/  PLOP3.LUT P0, PT, PT, PT, PT, 0x8, 0x0 ;  /* 0x000000000000781c */ /* 0x000fe40003f0e170 */
[----:B0-----:R-:W-:-:S04]  /*8e70*/  SHF.R.U32.HI R45, RZ, 0x7, R45 ;  /* 0x00000007ff2d7819 */ /* 0x001fc8000001162d */
[----:B------:R-:W-:-:S13]  /*8e80*/  ISETP.NE.AND P4, PT, R45, 0x1, PT ;  /* 0x000000012d00780c */ /* 0x000fda0003f85270 */
[----:B------:R-:W-:Y:S06]  /*8e90*/  @!P4 BAR.ARV 0x9, 0x100 ;  /* 0x024400000000cb1d */ /* 0x000fec0000002000 */
.L_x_7751:
[----:B------:R-:W0:Y:S01]  /*8ea0*/  LDC R0, c[0x0][0x448] ;  /* 0x00011200ff007b82 */ /* 0x000e220000000800 */
[----:B------:R-:W-:-:S07]  /*8eb0*/  IADD3 R7, R189, 0x1, -R187 ;  /* 0x00000001bd077810 */ /* 0x000fce0007ffe8bb */
[----:B------:R-:W1:Y:S01]  /*8ec0*/  LDC.64 R4, c[0x0][0x9e0] ;  /* 0x00027800ff047b82 */ /* 0x000e620000000a00 */
[----:B0-----:R-:W-:Y:S01]  /*8ed0*/  ISETP.NE.AND P1, PT, R0, 0x1, PT ;  /* 0x000000010000780c */ /* 0x001fe20003f25270 */
[----:B------:R-:W-:Y:S01]  /*8ee0*/  VIADD R0, R192, 0x7f ;  /* 0x0000007fc0007836 */ /* 0x000fe20000000000 */
[----:B-1----:R-:W-:-:S11]  /*8ef0*/  ISETP.GE.AND P2, PT, R5, 0x1, PT ;  /* 0x000000010500780c */ /* 0x002fd60003f46270 */
[----:B------:R-:W0:Y:S08]  /*8f00*/  @P1 LDC R3, c[0x0][0x44c] ;  /* 0x00011300ff031b82 */ /* 0x000e300000000800 */
[----:B------:R-:W1:Y:S01]  /*8f10*/  @P1 LDC R6, c[0x0][0x450] ;  /* 0x00011400ff061b82 */ /* 0x000e620000000800 */
[----:B0-----:R-:W-:-:S05]  /*8f20*/  @P1 IMAD.HI.U32 R3, R0, R3, RZ ;  /* 0x0000000300031227 */ /* 0x001fca00078e00ff */
[----:B-1----:R-:W-:-:S05]  /*8f30*/  @P1 SHF.R.U32.HI R0, RZ, R6, R3 ;  /* 0x00000006ff001219 */ /* 0x002fca0000011603 */
[----:B------:R-:W-:Y:S01]  /*8f40*/  IMAD.IADD R3, R7, 0x1, R0 ;  /* 0x0000000107037824 */ /* 0x000fe200078e0200 */
[----:B------:R-:W-:Y:S06]  /*8f50*/  @P0 BRA `(.L_x_7842) ;  /* 0x00000000000c0947 */ /* 0x000fec0003800000 */
[----:B------:R-:W0:Y:S01]  /*8f60*/  FENCE.VIEW.ASYNC.G ;  /* 0x00000000000073c6 */ /* 0x000e220000000100 */
[----:B------:R-:W-:Y:S05]  /*8f70*/  WARPSYNC.ALL ;  /* 0x0000000000007948 */ /* 0x000fea0003800000 */
[----:B0-----:R-:W-:Y:S06]  /*8f80*/  BAR.ARV 0xc, 0x180 ;  /* 0x0306000000007b1d */ /* 0x001fec0000002000 */
.L_x_7842:
        /* <DEDUP_REMOVED lines=13> */
.L_x_7845:
[----:B------:R-:W-:-:S13]  /*9060*/  ISETP.NE.AND P0, PT, R5, 0x1, PT ;  /* 0x000000010500780c */ /* 0x000fda0003f05270 */
[----:B------:R-:W0:Y:S02]  /*9070*/  @P0 LDC.64 R6, c[0x0][0x9e8] ;  /* 0x00027a00ff060b82 */ /* 0x000e240000000a00 */
[----:B0-----:R-:W-:-:S05]  /*9080*/  @P0 IMAD.HI.U32 R6, R0, R6, RZ ;  /* 0x0000000600060227 */ /* 0x001fca00078e00ff */
[----:B------:R-:W-:-:S07]  /*9090*/  @P0 SHF.R.U32.HI R0, RZ, R7, R6 ;  /* 0x00000007ff000219 */ /* 0x000fce0000011606 */
.L_x_7846:
[----:B------:R-:W-:Y:S05]  /*90a0*/  BSYNC B0 ;  /* 0x0000000000007941 */ /* 0x000fea0003800000 */
.L_x_7844:
[----:B------:R-:W-:-:S05]  /*90b0*/  IMAD R3, R0, R5, R5 ;  /* 0x0000000500037224 */ /* 0x000fca00078e0205 */
[----:B------:R-:W-:-:S07]  /*90c0*/  VIMNMX R4, R4, R3, PT ;  /* 0x0000000304047248 */ /* 0x000fce0003fe0100 */
.L_x_7843:
[----:B------:R-:W0:Y:S01]  /*90d0*/  @P1 LDC R7, c[0x0][0x44c] ;  /* 0x00011300ff071b82 */ /* 0x000e220000000800 */
[----:B------:R-:W-:Y:S01]  /*90e0*/  VIADD R4, R4, 0x7f ;  /* 0x0000007f04047836 */ /* 0x000fe20000000000 */
[----:B------:R-:W-:Y:S01]  /*90f0*/  ULDC UR4, c[0x0][0x9dc] ;  /* 0x0002770000047ab9 */ /* 0x000fe20000000800 */
[----:B------:R-:W-:-:S03]  /*9100*/  IMAD.MOV.U32 R0, RZ, RZ, R192 ;  /* 0x000000ffff007224 */ /* 0x000fc600078e00c0 */
        /* <DEDUP_REMOVED lines=20> */
.L_x_7849:
[----:B------:R-:W-:-:S13]  /*9250*/  ISETP.NE.AND P0, PT, R5, 0x1, PT ;  /* 0x000000010500780c */ /* 0x000fda0003f05270 */
[----:B------:R-:W0:Y:S02]  /*9260*/  @P0 LDC.64 R6, c[0x0][0x9e8] ;  /* 0x00027a00ff060b82 */ /* 0x000e240000000a00 */
[----:B0-----:R-:W-:-:S05]  /*9270*/  @P0 IMAD.HI.U32 R4, R0, R6, RZ ;  /* 0x0000000600040227 */ /* 0x001fca00078e00ff */
[----:B------:R-:W-:-:S07]  /*9280*/  @P0 SHF.R.U32.HI R0, RZ, R7, R4 ;  /* 0x00000007ff000219 */ /* 0x000fce0000011604 */
.L_x_7850:
[----:B------:R-:W-:Y:S05]  /*9290*/  BSYNC B0 ;  /* 0x0000000000007941 */ /* 0x000fea0003800000 */
.L_x_7848:
[----:B------:R-:W-:-:S05]  /*92a0*/  IMAD R0, R0, R5, RZ ;  /* 0x0000000500007224 */ /* 0x000fca00078e02ff */
[----:B------:R-:W-:-:S07]  /*92b0*/  VIMNMX R3, R3, R0, !PT ;  /* 0x0000000003037248 */ /* 0x000fce0007fe0100 */
.L_x_7847:
        /* <DEDUP_REMOVED lines=39> */
.L_x_7852:
[----:B------:R-:W-:Y:S05]  /*9530*/  BSYNC B0 ;  /* 0x0000000000007941 */ /* 0x000fea0003800000 */
.L_x_7851:
[-C--:B------:R-:W-:Y:S01]  /*9540*/  IMAD R194, R215, R88.reuse, R194 ;  /* 0x00000058d7c27224 */ /* 0x080fe200078e02c2 */
        /* <DEDUP_REMOVED lines=38> */
[----:B------:R-:W-:-:S03]  /*97b0*/  UMOV UR4, 0xffffffff ;  /* 0xffffffff00047882 */ /* 0x000fc60000000000 */
[----:B------:R-:W-:Y:S05]  /*97c0*/  BRA.DIV UR4, `(.L_x_7854) ;  /* 0x000001f6042c7947 */ /* 0x000fea000b800000 */
[----:B------:R-:W0:Y:S02]  /*97d0*/  S2R R3, SR_TID.X ;  /* 0x0000000000037919 */ /* 0x000e240000002100 */
[----:B0-----:R-:W-:-:S05]  /*97e0*/  VIADD R3, R3, 0xffffff80 ;  /* 0xffffff8003037836 */ /* 0x001fca0000000000 */
[----:B------:R-:W-:-:S04]  /*97f0*/  SHF.R.S32.HI R0, RZ, 0x1f, R3 ;  /* 0x0000001fff007819 */ /* 0x000fc80000011403 */
[----:B------:R-:W-:-:S04]  /*9800*/  LEA.HI R0, R0, R3, RZ, 0x7 ;  /* 0x0000000300007211 */ /* 0x000fc800078f38ff */
[----:B------:R-:W-:-:S05]  /*9810*/  SHF.R.S32.HI R0, RZ, 0x7, R0 ;  /* 0x00000007ff007819 */ /* 0x000fca0000011400 */
[----:B------:R0:W1:Y:S02]  /*9820*/  SHFL.IDX PT, R193, R0, RZ, 0x1f ;  /* 0x00001fff00c17589 */ /* 0x00006400000e0000 */
.L_x_8198:
[----:B01----:R-:W-:Y:S01]  /*9830*/  LEA.HI R0, R193, R193, RZ, 0x1 ;  /* 0x000000c1c1007211 */ /* 0x003fe200078f08ff */
[----:B------:R-:W-:-:S03]  /*9840*/  IMAD.U32 R3, RZ, RZ, UR44 ;  /* 0x0000002cff037e24 */ /* 0x000fc6000f8e00ff */
[----:B------:R-:W-:Y:S02]  /*9850*/  LOP3.LUT R0, R0, 0x1e, RZ, 0xc0, !PT ;  /* 0x0000001e00007812 */ /* 0x000fe400078ec0ff */
[----:B------:R-:W-:Y:S02]  /*9860*/  LOP3.LUT P0, RZ, R3, 0x3ff, RZ, 0xc0, !PT ;  /* 0x000003ff03ff7812 */ /* 0x000fe4000780c0ff */
[----:B------:R-:W-:Y:S02]  /*9870*/  IADD3 R0, R193, -R0, RZ ;  /* 0x80000000c1007210 */ /* 0x000fe40007ffe0ff */
[----:B------:R-:W-:Y:S02]  /*9880*/  P2R R24, PR, RZ, 0x1 ;  /* 0x00000001ff187803 */ /* 0x000fe40000000000 */
        /* <DEDUP_REMOVED lines=20> */
.L_x_7855:
        /* <DEDUP_REMOVED lines=12> */
.L_x_7859:
[----:B-1----:R1:W2:Y:S02]  /*9a90*/  SYNCS.PHASECHK.TRANS64.TRYWAIT P0, [R2+URZ+0x28800], R3 ;  /* 0x02880003020075a7 */ /* 0x0022a4000800017f */
[----:B--2---:R-:W-:Y:S05]  /*9aa0*/  @!P0 NANOSLEEP.SYNCS 0x989680 ;  /* 0x009896800000895d */ /* 0x004fea0003900000 */
[----:B------:R-:W2:Y:S02]  /*9ab0*/  @!P0 SYNCS.PHASECHK.TRANS64 P0, [R2+URZ+0x28800], R3 ;  /* 0x02880003020085a7 */ /* 0x000ea4000800007f */
[----:B--2---:R-:W-:Y:S05]  /*9ac0*/  @!P0 BRA `(.L_x_7859) ;  /* 0xfffffffc00f08947 */ /* 0x004fea000383ffff */
.L_x_7858:
[----:B------:R-:W-:Y:S05]  /*9ad0*/  BSYNC B0 ;  /* 0x0000000000007941 */ /* 0x000fea0003800000 */
.L_x_7857:
[----:B------:R-:W-:Y:S05]  /*9ae0*/  BRA `(.L_x_7860) ;  /* 0x0000004c00a07947 */ /* 0x000fea0003800000 */
.L_x_7856:
[----:B------:R-:W-:Y:S01]  /*9af0*/  ISETP.NE.AND P0, PT, R24, RZ, PT ;  /* 0x000000ff1800720c */ /* 0x000fe20003f05270 */
[----:B------:R-:W-:Y:S01]  /*9b00*/  ULDC.64 UR4, c[0x0][0x3f8] ;  /* 0x0000fe0000047ab9 */ /* 0x000fe20000000a00 */
[----:B-----5:R-:W-:Y:S01]  /*9b10*/  SHF.R.S32.HI R0, RZ, 0x1f, R112 ;  /* 0x0000001fff007819 */ /* 0x020fe20000011470 */
[----:B------:R-:W-:Y:S01]  /*9b20*/  ULDC.64 UR6, c[0x0][0x408] ;  /* 0x0001020000067ab9 */ /* 0x000fe20000000a00 */
[----:B------:R-:W-:-:S04]  /*9b30*/  IMAD.WIDE.U32 R24, R112, UR4, RZ ;  /* 0x0000000470187c25 */ /* 0x000fc8000f8e00ff */
[C---:B------:R-:W-:Y:S02]  /*9b40*/  IMAD R3, R0.reuse, UR4, RZ ;  /* 0x0000000400037c24 */ /* 0x040fe4000f8e02ff */
[----:B------:R-:W-:Y:S02]  /*9b50*/  IMAD R5, R0, UR6, RZ ;  /* 0x0000000600057c24 */ /* 0x000fe4000f8e02ff */
        /* <DEDUP_REMOVED lines=22> */
.L_x_7861:
[----:B------:R-:W-:Y:S01]  /*9cc0*/  ULDC.U8 UR4, c[0x0][0x410] ;  /* 0x0001040000047ab9 */ /* 0x000fe20000000000 */
[----:B------:R-:W-:Y:S01]  /*9cd0*/  IMAD.IADD R56, R23, 0x1, R192 ;  /* 0x0000000117387824 */ /* 0x000fe200078e02c0 */
[----:B------:R-:W-:Y:S01]  /*9ce0*/  ISETP.NE.AND P0, PT, RZ, UR4, PT ;  /* 0x00000004ff007c0c */ /* 0x000fe2000bf05270 */
[----:B------:R-:W-:Y:S02]  /*9cf0*/  BSSY B0, `(.L_x_7862) ;  /* 0x00004bf000007945 */ /* 0x000fe40003800000 */
[----:B------:R-:W-:-:S10]  /*9d00*/  IMAD R3, R207, 0x20, R56 ;  /* 0x00000020cf037824 */ /* 0x000fd400078e0238 */
[----:B------:R-:W-:Y:S05]  /*9d10*/  @!P0 BRA `(.L_x_7863) ;  /* 0x0000002400ac8947 */ /* 0x000fea0003800000 */
[----:B------:R-:W0:Y:S01]  /*9d20*/  LDC R8, c[0x0][0x448] ;  /* 0x00011200ff087b82 */ /* 0x000e220000000800 */
[----:B------:R-:W-:Y:S01]  /*9d30*/  ULDC.64 UR4, c[0x0][0x3f8] ;  /* 0x0000fe0000047ab9 */ /* 0x000fe20000000a00 */
[----:B------:R-:W-:Y:S01]  /*9d40*/  ULDC.64 UR6, c[0x0][0x408] ;  /* 0x0001020000067ab9 */ /* 0x000fe20000000a00 */
[----:B------:R-:W-:Y:S02]  /*9d50*/  IMAD.MOV.U32 R4, RZ, RZ, R24 ;  /* 0x000000ffff047224 */ /* 0x000fe400078e0018 */
[----:B------:R-:W-:Y:S02]  /*9d60*/  IMAD.MOV.U32 R10, RZ, RZ, R112 ;  /* 0x000000ffff0a7224 */ /* 0x000fe400078e0070 */
[----:B------:R-:W-:Y:S01]  /*9d70*/  IMAD.MOV.U32 R11, RZ, RZ, R29 ;  /* 0x000000ffff0b7224 */ /* 0x000fe200078e001d */
        /* <DEDUP_REMOVED lines=18> */
[----:B------:R-:W-:-:S02]  /*9ea0*/  LEA R5, P1, R10, UR6, 0x1 ;  /* 0x000000060a057c11 */ /* 0x000fc4000f8208ff */
[----:B------:R-:W-:Y:S02]  /*9eb0*/  IADD3 R3, R11, R3, RZ ;  /* 0x000000030b037210 */ /* 0x000fe40007ffe0ff */
[----:B------:R-:W-:Y:S02]  /*9ec0*/  LEA.HI.X R7, R4, UR5, R7, 0x1, P0 ;  /* 0x0000000504077c11 */ /* 0x000fe400080f0c07 */
[----:B------:R-:W-:Y:S01]  /*9ed0*/  LEA.HI.X R10, R10, UR7, R3, 0x1, P1 ;  /* 0x000000070a0a7c11 */ /* 0x000fe200088f0c03 */
[----:B------:R-:W-:Y:S06]  /*9ee0*/  BRA.DIV UR4, `(.L_x_7864) ;  /* 0x000001ee04a47947 */ /* 0x000fec000b800000 */
[----:B------:R0:W1:Y:S04]  /*9ef0*/  SHFL.IDX PT, R0, R7, RZ, 0x181f ;  /* 0x00181fff07007589 */ /* 0x00006800000e0000 */
[----:B------:R0:W2:Y:S04]  /*9f00*/  SHFL.IDX PT, R3, R6, RZ, 0x181f ;  /* 0x00181fff06037589 */ /* 0x0000a800000e0000 */
[----:B------:R0:W3:Y:S04]  /*9f10*/  SHFL.IDX PT, R4, R10, RZ, 0x181f ;  /* 0x00181fff0a047589 */ /* 0x0000e800000e0000 */
[----:B------:R0:W4:Y:S02]  /*9f20*/  SHFL.IDX PT, R14, R5, RZ, 0x181f ;  /* 0x00181fff050e7589 */ /* 0x00012400000e0000 */
.L_x_8204:
[----:B------:R-:W-:Y:S01]  /*9f30*/  IMAD R65, R187, R8, RZ ;  /* 0x00000008bb417224 */ /* 0x000fe200078e02ff */
[----:B------:R-:W-:Y:S01]  /*9f40*/  BSSY B1, `(.L_x_7865) ;  /* 0x000001e000017945 */ /* 0x000fe20003800000 */
[----:B------:R-:W-:Y:S02]  /*9f50*/  CS2R R46, SRZ ;  /* 0x00000000002e7805 */ /* 0x000fe4000001ff00 */
[----:B------:R-:W-:Y:S02]  /*9f60*/  CS2R R40, SRZ ;  /* 0x0000000000287805 */ /* 0x000fe4000001ff00 */
[----:B------:R-:W-:Y:S02]  /*9f70*/  CS2R R44, SRZ ;  /* 0x00000000002c7805 */ /* 0x000fe4000001ff00 */
[----:B------:R-:W-:Y:S02]  /*9f80*/  ISETP.GE.AND P0, PT, R56, R65, PT ;  /* 0x000000413800720c */ /* 0x000fe40003f06270 */
[----:B------:R-:W-:-:S11]  /*9f90*/  CS2R R38, SRZ ;  /* 0x0000000000267805 */ /* 0x000fd6000001ff00 */
[----:B------:R-:W-:Y:S05]  /*9fa0*/  @P0 BRA `(.L_x_7866) ;  /* 0x00000000005c0947 */ /* 0x000fea0003800000 */
[----:B------:R-:W-:Y:S01]  /*9fb0*/  ULDC UR4, c[0x0][0x3f4] ;  /* 0x0000fd0000047ab9 */ /* 0x000fe20000000800 */
[----:B------:R-:W-:Y:S02]  /*9fc0*/  CS2R R38, SRZ ;  /* 0x0000000000267805 */ /* 0x000fe4000001ff00 */
[----:B------:R-:W-:Y:S02]  /*9fd0*/  ISETP.GE.AND P4, PT, R18, UR4, PT ;  /* 0x0000000412007c0c */ /* 0x000fe4000bf86270 */
[----:B------:R-:W-:Y:S02]  /*9fe0*/  CS2R R40, SRZ ;  /* 0x0000000000287805 */ /* 0x000fe4000001ff00 */
[----:B------:R-:W-:-:S09]  /*9ff0*/  ISETP.GE.AND P5, PT, R185, UR4, PT ;  /* 0x00000004b9007c0c */ /* 0x000fd2000bfa6270 */
[C---:B------:R-:W-:Y:S01]  /*a000*/  @!P4 IMAD.SHL.U32 R12, R18.reuse, 0x2, RZ ;  /* 0x00000002120cc824 */ /* 0x040fe200078e00ff */
[----:B------:R-:W-:-:S03]  /*a010*/  @!P4 SHF.L.U64.HI R13, R18, 0x1, R19 ;  /* 0x00000001120dc819 */ /* 0x000fc60000010213 */
[C---:B------:R-:W-:Y:S01]  /*a020*/  @!P5 IMAD.SHL.U32 R15, R185.reuse, 0x2, RZ ;  /* 0x00000002b90fd824 */ /* 0x040fe200078e00ff */
[----:B------:R-:W-:Y:S02]  /*a030*/  @!P5 SHF.L.U64.HI R11, R185, 0x1, R232 ;  /* 0x00000001b90bd819 */ /* 0x000fe400000102e8 */
[CC--:B--2---:R-:W-:Y:S02]  /*a040*/  @!P4 IADD3 R8, P0, R3.reuse, R12.reuse, RZ ;  /* 0x0000000c0308c210 */ /* 0x0c4fe40007f1e0ff */
[----:B----4-:R-:W-:Y:S02]  /*a050*/  @!P4 IADD3 R12, P1, R14, R12, RZ ;  /* 0x0000000c0e0cc210 */ /* 0x010fe40007f3e0ff */
[-C--:B------:R-:W-:Y:S01]  /*a060*/  @!P5 IADD3 R20, P2, R3, R15.reuse, RZ ;  /* 0x0000000f0314d210 */ /* 0x080fe20007f5e0ff */
[----:B-1----:R-:W-:Y:S01]  /*a070*/  @!P4 IMAD.X R9, R0, 0x1, R13, P0 ;  /* 0x000000010009c824 */ /* 0x002fe200000e060d */
[----:B------:R-:W-:Y:S02]  /*a080*/  @!P5 IADD3 R14, P3, R14, R15, RZ ;  /* 0x0000000f0e0ed210 */ /* 0x000fe40007f7e0ff */
[----:B------:R-:W-:-:S02]  /*a090*/  CS2R R44, SRZ ;  /* 0x00000000002c7805 */ /* 0x000fc4000001ff00 */
[----:B------:R-:W-:Y:S01]  /*a0a0*/  CS2R R46, SRZ ;  /* 0x00000000002e7805 */ /* 0x000fe2000001ff00 */
[----:B------:R-:W-:Y:S02]  /*a0b0*/  @!P5 IMAD.X R21, R0, 0x1, R11, P2 ;  /* 0x000000010015d824 */ /* 0x000fe400010e060b */
[C---:B---3--:R-:W-:Y:S02]  /*a0c0*/  @!P4 IMAD.X R13, R4.reuse, 0x1, R13, P1 ;  /* 0x00000001040dc824 */ /* 0x048fe400008e060d */
[----:B------:R-:W-:Y:S01]  /*a0d0*/  @!P5 IMAD.X R15, R4, 0x1, R11, P3 ;  /* 0x00000001040fd824 */ /* 0x000fe200018e060b */
[----:B------:R1:W5:Y:S04]  /*a0e0*/  @!P5 LD.E.64 R38, desc[UR42][R20.64] ;  /* 0x0000002a1426d980 */ /* 0x000368000c101b00 */
[----:B------:R1:W5:Y:S04]  /*a0f0*/  @!P5 LD.E.64 R40, desc[UR42][R14.64] ;  /* 0x0000002a0e28d980 */ /* 0x000368000c101b00 */
[----:B------:R1:W5:Y:S04]  /*a100*/  @!P4 LD.E.64 R44, desc[UR42][R8.64] ;  /* 0x0000002a082cc980 */ /* 0x000368000c101b00 */
[----:B------:R1:W5:Y:S02]  /*a110*/  @!P4 LD.E.64 R46, desc[UR42][R12.64] ;  /* 0x0000002a0c2ec980 */ /* 0x000364000c101b00 */
.L_x_7866:
[----:B------:R-:W-:Y:S05]  /*a120*/  BSYNC B1 ;  /* 0x0000000000017941 */ /* 0x000fea0003800000 */
.L_x_7865:
[----:B-1---5:R-:W-:Y:S01]  /*a130*/  IMAD.MOV.U32 R0, RZ, RZ, R46 ;  /* 0x000000ffff007224 */ /* 0x022fe200078e002e */
[----:B------:R-:W-:Y:S01]  /*a140*/  MOV R8, R41 ;  /* 0x0000002900087202 */ /* 0x000fe20000000f00 */
[----:B--2---:R-:W-:Y:S01]  /*a150*/  IMAD.MOV.U32 R3, RZ, RZ, R47 ;  /* 0x000000ffff037224 */ /* 0x004fe200078e002f */
[----:B------:R-:W-:Y:S01]  /*a160*/  UMOV UR4, 0xffffffff ;  /* 0xffffffff00047882 */ /* 0x000fe20000000000 */
[----:B---3--:R-:W-:Y:S01]  /*a170*/  IMAD.MOV.U32 R4, RZ, RZ, R40 ;  /* 0x000000ffff047224 */ /* 0x008fe200078e0028 */
        /* <DEDUP_REMOVED lines=11> */
[----:B------:R-:W-:Y:S02]  /*a230*/  PRMT R63, R63, 0x5410, R4 ;  /* 0x000054103f3f7816 */ /* 0x000fe40000000004 */
[----:B------:R-:W-:Y:S01]  /*a240*/  PRMT R62, R8, 0x7610, R62 ;  /* 0x00007610083e7816 */ /* 0x000fe2000000003e */
[----:B------:R-:W-:Y:S06]  /*a250*/  BRA.DIV UR4, `(.L_x_7867) ;  /* 0x000001ee04387947 */ /* 0x000fec000b800000 */
[----:B------:R1:W2:Y:S04]  /*a260*/  SHFL.IDX PT, R0, R7, 0x1, 0x181f ;  /* 0x00381f0007007f89 */ /* 0x0002a800000e0000 */
[----:B------:R1:W3:Y:S04]  /*a270*/  SHFL.IDX PT, R3, R6, 0x1, 0x181f ;  /* 0x00381f0006037f89 */ /* 0x0002e800000e0000 */
[----:B------:R1:W0:Y:S04]  /*a280*/  SHFL.IDX PT, R4, R10, 0x1, 0x181f ;  /* 0x00381f000a047f89 */ /* 0x00022800000e0000 */
[----:B----4-:R1:W4:Y:S02]  /*a290*/  SHFL.IDX PT, R14, R5, 0x1, 0x181f ;  /* 0x00381f00050e7f89 */ /* 0x01032400000e0000 */
.L_x_8210:
[----:B------:R-:W-:Y:S01]  /*a2a0*/  VIADD R8, R56, 0x20 ;  /* 0x0000002038087836 */ /* 0x000fe20000000000 */
[----:B------:R-:W-:Y:S01]  /*a2b0*/  BSSY B1, `(.L_x_7868) ;  /* 0x000001d000017945 */ /* 0x000fe20003800000 */
[----:B------:R-:W-:Y:S02]  /*a2c0*/  CS2R R30, SRZ ;  /* 0x00000000001e7805 */ /* 0x000fe4000001ff00 */
[----:B------:R-:W-:Y:S02]  /*a2d0*/  CS2R R42, SRZ ;  /* 0x00000000002a7805 */ /* 0x000fe4000001ff00 */
[----:B------:R-:W-:Y:S02]  /*a2e0*/  CS2R R32, SRZ ;  /* 0x0000000000207805 */ /* 0x000fe4000001ff00 */
[----:B------:R-:W-:-:S13]  /*a2f0*/  ISETP.GE.AND P0, PT, R8, R65, PT ;  /* 0x000000410800720c */ /* 0x000fda0003f06270 */
        /* <DEDUP_REMOVED lines=10> */
[CC--:B---3--:R-:W-:Y:S02]  /*a3a0*/  @!P4 IADD3 R8, P0, R3.reuse, R12.reuse, RZ ;  /* 0x0000000c0308c210 */ /* 0x0c8fe40007f1e0ff */
[-C--:B------:R-:W-:Y:S02]  /*a3b0*/  @!P5 IADD3 R20, P2, R3, R9.reuse, RZ ;  /* 0x000000090314d210 */ /* 0x080fe40007f5e0ff */
[C---:B----4-:R-:W-:Y:S02]  /*a3c0*/  @!P4 IADD3 R12, P1, R14.reuse, R12, RZ ;  /* 0x0000000c0e0cc210 */ /* 0x050fe40007f3e0ff */
[----:B------:R-:W-:Y:S01]  /*a3d0*/  @!P5 IADD3 R14, P3, R14, R9, RZ ;  /* 0x000000090e0ed210 */ /* 0x000fe20007f7e0ff */
[----:B--2---:R-:W-:Y:S01]  /*a3e0*/  @!P5 IMAD.X R21, R0, 0x1, R15, P2 ;  /* 0x000000010015d824 */ /* 0x004fe200010e060f */
[----:B------:R-:W-:-:S02]  /*a3f0*/  CS2R R42, SRZ ;  /* 0x00000000002a7805 */ /* 0x000fc4000001ff00 */
[----:B------:R-:W-:Y:S01]  /*a400*/  CS2R R34, SRZ ;  /* 0x0000000000227805 */ /* 0x000fe2000001ff00 */
[----:B------:R-:W-:Y:S01]  /*a410*/  @!P4 IMAD.X R9, R0, 0x1, R11, P0 ;  /* 0x000000010009c824 */ /* 0x000fe200000e060b */
[C---:B0-----:R-:W-:Y:S01]  /*a420*/  @!P4 IADD3.X R13, R4.reuse, R11, RZ, P1, !PT ;  /* 0x0000000b040dc210 */ /* 0x041fe20000ffe4ff */
[----:B------:R-:W-:Y:S01]  /*a430*/  @!P5 IMAD.X R15, R4, 0x1, R15, P3 ;  /* 0x00000001040fd824 */ /* 0x000fe200018e060f */
[----:B------:R0:W5:Y:S04]  /*a440*/  @!P5 LD.E.64 R32, desc[UR42][R20.64] ;  /* 0x0000002a1420d980 */ /* 0x000168000c101b00 */
[----:B------:R0:W5:Y:S04]  /*a450*/  @!P5 LD.E.64 R30, desc[UR42][R14.64] ;  /* 0x0000002a0e1ed980 */ /* 0x000168000c101b00 */
[----:B------:R0:W5:Y:S04]  /*a460*/  @!P4 LD.E.64 R42, desc[UR42][R8.64] ;  /* 0x0000002a082ac980 */ /* 0x000168000c101b00 */
[----:B------:R0:W5:Y:S02]  /*a470*/  @!P4 LD.E.64 R34, desc[UR42][R12.64] ;  /* 0x0000002a0c22c980 */ /* 0x000164000c101b00 */
.L_x_7869:
[----:B------:R-:W-:Y:S05]  /*a480*/  BSYNC B1 ;  /* 0x0000000000017941 */ /* 0x000fea0003800000 */
.L_x_7868:
[----:B--2--5:R-:W-:Y:S01]  /*a490*/  IMAD.MOV.U32 R0, RZ, RZ, R34 ;  /* 0x000000ffff007224 */ /* 0x024fe200078e0022 */
[----:B------:R-:W-:Y:S01]  /*a4a0*/  UMOV UR4, 0xffffffff ;  /* 0xffffffff00047882 */ /* 0x000fe20000000000 */
[----:B---3--:R-:W-:Y:S02]  /*a4b0*/  IMAD.MOV.U32 R3, RZ, RZ, R35 ;  /* 0x000000ffff037224 */ /* 0x008fe400078e0023 */
[----:B0-----:R-:W-:Y:S02]  /*a4c0*/  IMAD.MOV.U32 R4, RZ, RZ, R30 ;  /* 0x000000ffff047224 */ /* 0x001fe400078e001e */
        /* <DEDUP_REMOVED lines=9> */
[----:B------:R-:W-:Y:S06]  /*a560*/  BRA.DIV UR4, `(.L_x_7870) ;  /* 0x000001ea04e47947 */ /* 0x000fec000b800000 */
[----:B------:R0:W2:Y:S04]  /*a570*/  SHFL.IDX PT, R0, R7, 0x2, 0x181f ;  /* 0x00581f0007007f89 */ /* 0x0000a800000e0000 */
[----:B------:R0:W3:Y:S04]  /*a580*/  SHFL.IDX PT, R3, R6, 0x2, 0x181f ;  /* 0x00581f0006037f89 */ /* 0x0000e800000e0000 */
[----:B------:R0:W0:Y:S04]  /*a590*/  SHFL.IDX PT, R4, R10, 0x2, 0x181f ;  /* 0x00581f000a047f89 */ /* 0x00002800000e0000 */
[----:B----4-:R4:W0:Y:S02]  /*a5a0*/  SHFL.IDX PT, R14, R5, 0x2, 0x181f ;  /* 0x00581f00050e7f89 */ /* 0x01082400000e0000 */
.L_x_8216:
[----:B------:R-:W-:Y:S01]  /*a5b0*/  IADD3 R8, R56, 0x40, RZ ;  /* 0x0000004038087810 */ /* 0x000fe20007ffe0ff */
[----:B------:R-:W-:Y:S01]  /*a5c0*/  BSSY B1, `(.L_x_7871) ;  /* 0x000001e000017945 */ /* 0x000fe20003800000 */
[----:B------:R-:W-:Y:S02]  /*a5d0*/  CS2R R26, SRZ ;  /* 0x00000000001a7805 */ /* 0x000fe4000001ff00 */
[----:B------:R-:W-:Y:S02]  /*a5e0*/  CS2R R24, SRZ ;  /* 0x0000000000187805 */ /* 0x000fe4000001ff00 */
[----:B------:R-:W-:Y:S02]  /*a5f0*/  ISETP.GE.AND P0, PT, R8, R65, PT ;  /* 0x000000410800720c */ /* 0x000fe40003f06270 */
[----:B------:R-:W-:Y:S02]  /*a600*/  CS2R R28, SRZ ;  /* 0x00000000001c7805 */ /* 0x000fe4000001ff00 */
[----:B------:R-:W-:-:S09]  /*a610*/  CS2R R20, SRZ ;  /* 0x0000000000147805 */ /* 0x000fd2000001ff00 */
        /* <DEDUP_REMOVED lines=12> */
[C---:B0-----:R-:W-:Y:S02]  /*a6e0*/  @!P4 IADD3 R12, P1, R14.reuse, R12, RZ ;  /* 0x0000000c0e0cc210 */ /* 0x041fe40007f3e0ff */
[----:B------:R-:W-:Y:S01]  /*a6f0*/  @!P5 IADD3 R14, P3, R14, R9, RZ ;  /* 0x000000090e0ed210 */ /* 0x000fe20007f7e0ff */
[----:B--2---:R-:W-:Y:S01]  /*a700*/  @!P5 IMAD.X R49, R0, 0x1, R15, P2 ;  /* 0x000000010031d824 */ /* 0x004fe200010e060f */
[----:B------:R-:W-:-:S02]  /*a710*/  CS2R R28, SRZ ;  /* 0x00000000001c7805 */ /* 0x000fc4000001ff00 */
[----:B------:R-:W-:Y:S01]  /*a720*/  CS2R R26, SRZ ;  /* 0x00000000001a7805 */ /* 0x000fe2000001ff00 */
[--C-:B------:R-:W-:Y:S02]  /*a730*/  @!P4 IMAD.X R9, R0, 0x1, R11.reuse, P0 ;  /* 0x000000010009c824 */ /* 0x100fe400000e060b */
[C---:B------:R-:W-:Y:S01]  /*a740*/  @!P4 IMAD.X R13, R4.reuse, 0x1, R11, P1 ;  /* 0x00000001040dc824 */ /* 0x040fe200008e060b */
[----:B------:R0:W5:Y:S01]  /*a750*/  @!P5 LD.E.64 R20, desc[UR42][R48.64] ;  /* 0x0000002a3014d980 */ /* 0x000162000c101b00 */
[----:B------:R-:W-:-:S03]  /*a760*/  @!P5 IMAD.X R15, R4, 0x1, R15, P3 ;  /* 0x00000001040fd824 */ /* 0x000fc600018e060f */
[----:B------:R0:W5:Y:S04]  /*a770*/  @!P4 LD.E.64 R28, desc[UR42][R8.64] ;  /* 0x0000002a081cc980 */ /* 0x000168000c101b00 */
[----:B------:R0:W5:Y:S04]  /*a780*/  @!P5 LD.E.64 R24, desc[UR42][R14.64] ;  /* 0x0000002a0e18d980 */ /* 0x000168000c101b00 */
[----:B------:R0:W5:Y:S02]  /*a790*/  @!P4 LD.E.64 R26, desc[UR42][R12.64] ;  /* 0x0000002a0c1ac980 */ /* 0x000164000c101b00 */
.L_x_7872:
[----:B------:R-:W-:Y:S05]  /*a7a0*/  BSYNC B1 ;  /* 0x0000000000017941 */ /* 0x000fea0003800000 */
.L_x_7871:
[----:B0----5:R-:W-:Y:S01]  /*a7b0*/  IMAD.MOV.U32 R4, RZ, RZ, R24 ;  /* 0x000000ffff047224 */ /* 0x021fe200078e0018 */
[----:B------:R-:W-:Y:S01]  /*a7c0*/  MOV R8, R25 ;  /* 0x0000001900087202 */ /* 0x000fe20000000f00 */
[----:B--2---:R-:W-:Y:S01]  /*a7d0*/  IMAD.MOV.U32 R0, RZ, RZ, R26 ;  /* 0x000000ffff007224 */ /* 0x004fe200078e001a */
[----:B------:R-:W-:Y:S01]  /*a7e0*/  UMOV UR4, 0xffffffff ;  /* 0xffffffff00047882 */ /* 0x000fe20000000000 */
[----:B---3--:R-:W-:Y:S01]  /*a7f0*/  IMAD.MOV.U32 R3, RZ, RZ, R27 ;  /* 0x000000ffff037224 */ /* 0x008fe200078e001b */
[----:B------:R-:W-:Y:S01]  /*a800*/  PRMT R37, R4, 0x5410, R8 ;  /* 0x0000541004257816 */ /* 0x000fe20000000008 */
[----:B------:R-:W-:Y:S02]  /*a810*/  IMAD.MOV.U32 R4, RZ, RZ, R20 ;  /* 0x000000ffff047224 */ /* 0x000fe400078e0014 */
[----:B------:R-:W-:Y:S01]  /*a820*/  IMAD.MOV.U32 R8, RZ, RZ, R21 ;  /* 0x000000ffff087224 */ /* 0x000fe200078e0015 */
[----:B------:R-:W-:Y:S01]  /*a830*/  PRMT R58, R0, 0x5410, R3 ;  /* 0x00005410003a7816 */ /* 0x000fe20000000003 */
[----:B------:R-:W-:-:S02]  /*a840*/  IMAD.MOV.U32 R0, RZ, RZ, R28 ;  /* 0x000000ffff007224 */ /* 0x000fc400078e001c */
[----:B------:R-:W-:Y:S01]  /*a850*/  IMAD.MOV.U32 R3, RZ, RZ, R29 ;  /* 0x000000ffff037224 */ /* 0x000fe200078e001d */
[----:B------:R-:W-:Y:S02]  /*a860*/  PRMT R54, R4, 0x5410, R8 ;  /* 0x0000541004367816 */ /* 0x000fe40000000008 */
[----:B------:R-:W-:Y:S02]  /*a870*/  CS2R R8, SRZ ;  /* 0x0000000000087805 */ /* 0x000fe4000001ff00 */
[----:B------:R-:W-:Y:S01]  /*a880*/  PRMT R59, R0, 0x5410, R3 ;  /* 0x00005410003b7816 */ /* 0x000fe20000000003 */
[----:B------:R-:W-:Y:S06]  /*a890*/  BRA.DIV UR4, `(.L_x_7873) ;  /* 0x000001ea04887947 */ /* 0x000fec000b800000 */
[----:B------:R0:W2:Y:S04]  /*a8a0*/  SHFL.IDX PT, R0, R7, 0x3, 0x181f ;  /* 0x00781f0007007f89 */ /* 0x0000a800000e0000 */
[----:B------:R0:W3:Y:S04]  /*a8b0*/  SHFL.IDX PT, R3, R6, 0x3, 0x181f ;  /* 0x00781f0006037f89 */ /* 0x0000e800000e0000 */
[----:B------:R0:W0:Y:S04]  /*a8c0*/  SHFL.IDX PT, R4, R10, 0x3, 0x181f ;  /* 0x00781f000a047f89 */ /* 0x00002800000e0000 */
[----:B-1--4-:R-:W1:Y:S02]  /*a8d0*/  SHFL.IDX PT, R5, R5, 0x3, 0x181f ;  /* 0x00781f0005057f89 */ /* 0x012e6400000e0000 */
.L_x_8222:
[----:B------:R-:W-:Y:S01]  /*a8e0*/  VIADD R56, R56, 0x60 ;  /* 0x0000006038387836 */ /* 0x000fe20000000000 */
[----:B0-----:R-:W-:Y:S01]  /*a8f0*/  LEA.HI R6, R213, R213, RZ, 0x1 ;  /* 0x000000d5d5067211 */ /* 0x001fe200078f08ff */
[----:B------:R-:W-:Y:S01]  /*a900*/  BSSY B1, `(.L_x_7874) ;  /* 0x0000020000017945 */ /* 0x000fe20003800000 */
[----:B------:R-:W-:Y:S02]  /*a910*/  CS2R R10, SRZ ;  /* 0x00000000000a7805 */ /* 0x000fe4000001ff00 */
[----:B------:R-:W-:Y:S02]  /*a920*/  CS2R R14, SRZ ;  /* 0x00000000000e7805 */ /* 0x000fe4000001ff00 */
[----:B------:R-:W-:Y:S02]  /*a930*/  ISETP.GE.AND P0, PT, R56, R65, PT ;  /* 0x000000413800720c */ /* 0x000fe40003f06270 */
[----:B------:R-:W-:Y:S02]  /*a940*/  CS2R R12, SRZ ;  /* 0x00000000000c7805 */ /* 0x000fe4000001ff00 */
[----:B------:R-:W-:-:S05]  /*a950*/  LOP3.LUT R6, R6, 0xfffffffe, RZ, 0xc0, !PT ;  /* 0xfffffffe06067812 */ /* 0x000fca00078ec0ff */
[----:B------:R-:W-:-:S05]  /*a960*/  IMAD.IADD R6, R213, 0x1, -R6 ;  /* 0x00000001d5067824 */ /* 0x000fca00078e0a06 */
[----:B------:R-:W-:Y:S01]  /*a970*/  SHF.L.U32 R67, R6, 0x1f, RZ ;  /* 0x0000001f06437819 */ /* 0x000fe200000006ff */
[----:B------:R-:W-:Y:S06]  /*a980*/  @P0 BRA `(.L_x_7875) ;  /* 0x00000000005c0947 */ /* 0x000fec0003800000 */
[----:B------:R-:W-:Y:S01]  /*a990*/  ULDC UR4, c[0x0][0x3f4] ;  /* 0x0000fd0000047ab9 */ /* 0x000fe20000000800 */
[----:B------:R-:W-:Y:S02]  /*a9a0*/  CS2R R12, SRZ ;  /* 0x00000000000c7805 */ /* 0x000fe4000001ff00 */
[----:B------:R-:W-:Y:S02]  /*a9b0*/  ISETP.GE.AND P4, PT, R18, UR4, PT ;  /* 0x0000000412007c0c */ /* 0x000fe4000bf86270 */
[----:B------:R-:W-:-:S11]  /*a9c0*/  ISETP.GE.AND P5, PT, R185, UR4, PT ;  /* 0x00000004b9007c0c */ /* 0x000fd6000bfa6270 */
[C---:B------:R-:W-:Y:S01]  /*a9d0*/  @!P4 IMAD.SHL.U32 R48, R18.reuse, 0x2, RZ ;  /* 0x000000021230c824 */ /* 0x040fe200078e00ff */
[----:B------:R-:W-:Y:S01]  /*a9e0*/  @!P4 SHF.L.U64.HI R9, R18, 0x1, R19 ;  /* 0x000000011209c819 */ /* 0x000fe20000010213 */
[C---:B------:R-:W-:Y:S01]  /*a9f0*/  @!P5 IMAD.SHL.U32 R50, R185.reuse, 0x2, RZ ;  /* 0x00000002b932d824 */ /* 0x040fe200078e00ff */
[----:B------:R-:W-:Y:S02]  /*aa00*/  @!P5 SHF.L.U64.HI R11, R185, 0x1, R232 ;  /* 0x00000001b90bd819 */ /* 0x000fe400000102e8 */
[C---:B---3--:R-:W-:Y:S02]  /*aa10*/  @!P4 IADD3 R6, P0, R3.reuse, R48, RZ ;  /* 0x000000300306c210 */ /* 0x048fe40007f1e0ff */
[----:B------:R-:W-:Y:S02]  /*aa20*/  @!P5 IADD3 R52, P2, R3, R50, RZ ;  /* 0x000000320334d210 */ /* 0x000fe40007f5e0ff */
[C---:B-1----:R-:W-:Y:S02]  /*aa30*/  @!P4 IADD3 R48, P1, R5.reuse, R48, RZ ;  /* 0x000000300530c210 */ /* 0x042fe40007f3e0ff */
[----:B------:R-:W-:Y:S01]  /*aa40*/  @!P5 IADD3 R50, P3, R5, R50, RZ ;  /* 0x000000320532d210 */ /* 0x000fe20007f7e0ff */
[C---:B--2---:R-:W-:Y:S01]  /*aa50*/  @!P5 IMAD.X R53, R0.reuse, 0x1, R11, P2 ;  /* 0x000000010035d824 */ /* 0x044fe200010e060b */
[----:B------:R-:W-:Y:S01]  /*aa60*/  @!P4 IADD3.X R7, R0, R9, RZ, P0, !PT ;  /* 0x000000090007c210 */ /* 0x000fe200007fe4ff */
[C---:B------:R-:W-:Y:S01]  /*aa70*/  @!P4 IMAD.X R49, R4.reuse, 0x1, R9, P1 ;  /* 0x000000010431c824 */ /* 0x040fe200008e0609 */
[----:B------:R-:W-:Y:S01]  /*aa80*/  CS2R R14, SRZ ;  /* 0x00000000000e7805 */ /* 0x000fe2000001ff00 */
[----:B------:R-:W-:Y:S01]  /*aa90*/  @!P5 IMAD.X R51, R4, 0x1, R11, P3 ;  /* 0x000000010433d824 */ /* 0x000fe200018e060b */
[----:B------:R-:W-:-:S02]  /*aaa0*/  CS2R R10, SRZ ;  /* 0x00000000000a7805 */ /* 0x000fc4000001ff00 */
[----:B------:R-:W-:Y:S01]  /*aab0*/  CS2R R8, SRZ ;  /* 0x0000000000087805 */ /* 0x000fe2000001ff00 */
[----:B------:R0:W5:Y:S04]  /*aac0*/  @!P5 LD.E.64 R12, desc[UR42][R52.64] ;  /* 0x0000002a340cd980 */ /* 0x000168000c101b00 */
[----:B------:R0:W5:Y:S04]  /*aad0*/  @!P5 LD.E.64 R10, desc[UR42][R50.64] ;  /* 0x0000002a320ad980 */ /* 0x000168000c101b00 */
[----:B------:R0:W5:Y:S04]  /*aae0*/  @!P4 LD.E.64 R14, desc[UR42][R6.64] ;  /* 0x0000002a060ec980 */ /* 0x000168000c101b00 */
[----:B------:R0:W5:Y:S02]  /*aaf0*/  @!P4 LD.E.64 R8, desc[UR42][R48.64] ;  /* 0x0000002a3008c980 */ /* 0x000164000c101b00 */
.L_x_7875:
[----:B------:R-:W-:Y:S05]  /*ab00*/  BSYNC B1 ;  /* 0x0000000000017941 */ /* 0x000fea0003800000 */
.L_x_7874:
[----:B------:R-:W4:Y:S01]  /*ab10*/  SYNCS.PHASECHK.TRANS64.TRYWAIT P0, [R2+URZ+0x28800], R67 ;  /* 0x02880043020075a7 */ /* 0x000f22000800017f */
[----:B---3-5:R-:W-:Y:S01]  /*ab20*/  IMAD.MOV.U32 R3, RZ, RZ, R8 ;  /* 0x000000ffff037224 */ /* 0x028fe200078e0008 */
[----:B--2---:R-:W-:Y:S01]  /*ab30*/  VIADDMNMX R0, R65, -R192, 0x80, PT ;  /* 0x0000008041007446 */ /* 0x004fe200038009c0 */
[----:B------:R-:W-:Y:S01]  /*ab40*/  IMAD.MOV.U32 R4, RZ, RZ, R9 ;  /* 0x000000ffff047224 */ /* 0x000fe200078e0009 */
[----:B------:R-:W-:Y:S01]  /*ab50*/  BSSY B1, `(.L_x_7876) ;  /* 0x000000c000017945 */ /* 0x000fe20003800000 */
[----:B-1----:R-:W-:Y:S01]  /*ab60*/  IMAD.MOV.U32 R5, RZ, RZ, R14 ;  /* 0x000000ffff057224 */ /* 0x002fe200078e000e */
[----:B------:R-:W-:Y:S01]  /*ab70*/  ISETP.GE.AND P1, PT, R23, R0, PT ;  /* 0x000000001700720c */ /* 0x000fe20003f26270 */
[----:B0-----:R-:W-:Y:S01]  /*ab80*/  IMAD.MOV.U32 R6, RZ, RZ, R15 ;  /* 0x000000ffff067224 */ /* 0x001fe200078e000f */
[----:B------:R-:W-:Y:S01]  /*ab90*/  PRMT R49, R3, 0x5410, R4 ;  /* 0x0000541003317816 */ /* 0x000fe20000000004 */
[----:B------:R-:W-:Y:S02]  /*aba0*/  IMAD.MOV.U32 R3, RZ, RZ, R10 ;  /* 0x000000ffff037224 */ /* 0x000fe400078e000a */
[----:B------:R-:W-:Y:S01]  /*abb0*/  IMAD.MOV.U32 R4, RZ, RZ, R11 ;  /* 0x000000ffff047224 */ /* 0x000fe200078e000b */
[----:B------:R-:W-:-:S02]  /*abc0*/  PRMT R50, R5, 0x5410, R6 ;  /* 0x0000541005327816 */ /* 0x000fc40000000006 */
[----:B------:R-:W-:Y:S02]  /*abd0*/  MOV R5, R13 ;  /* 0x0000000d00057202 */ /* 0x000fe40000000f00 */
[----:B------:R-:W-:Y:S01]  /*abe0*/  PRMT R3, R3, 0x5410, R4 ;  /* 0x0000541003037816 */ /* 0x000fe20000000004 */
[----:B------:R-:W-:Y:S01]  /*abf0*/  IMAD.MOV.U32 R4, RZ, RZ, R12 ;  /* 0x000000ffff047224 */ /* 0x000fe200078e000c */
[----:B----4-:R-:W-:Y:S06]  /*ac00*/  @!P0 BRA `(.L_x_7877) ;  /* 0x000001e800208947 */ /* 0x010fec0003800000 */
.L_x_8223:
[----:B------:R-:W-:Y:S05]  /*ac10*/  BSYNC B1 ;  /* 0x0000000000017941 */ /* 0x000fea0003800000 */
.L_x_7876:
[----:B------:R-:W-:Y:S01]  /*ac20*/  BSSY B1, `(.L_x_7878) ;  /* 0x000005e000017945 */ /* 0x000fe20003800000 */
[----:B------:R-:W-:-:S03]  /*ac30*/  PRMT R48, R4, 0x5410, R5 ;  /* 0x0000541004307816 */ /* 0x000fc60000000005 */
[----:B------:R-:W-:Y:S05]  /*ac40*/  @P1 BRA `(.L_x_7879) ;  /* 0x00000004006c1947 */ /* 0x000fea0003800000 */
[----:B------:R-:W1:Y:S01]  /*ac50*/  LDC R4, c[0x0][0x3f4] ;  /* 0x0000fd00ff047b82 */ /* 0x000e620000000800 */
[----:B------:R-:W-:Y:S01]  /*ac60*/  BSSY B2, `(.L_x_7880) ;  /* 0x000002e000027945 */ /* 0x000fe20003800000 */
[-C--:B-1----:R-:W-:Y:S02]  /*ac70*/  ISETP.GE.AND P0, PT, R18, R4.reuse, PT ;  /* 0x000000041200720c */ /* 0x082fe40003f06270 */
[----:B------:R-:W-:-:S11]  /*ac80*/  ISETP.GE.AND P1, PT, R185, R4, PT ;  /* 0x00000004b900720c */ /* 0x000fd60003f26270 */
[----:B------:R-:W-:Y:S05]  /*ac90*/  @P0 BRA `(.L_x_7881) ;  /* 0x0000000000a80947 */ /* 0x000fea0003800000 */
[----:B------:R-:W1:Y:S01]  /*aca0*/  LDS.128 R4, [R204] ;  /* 0x00000000cc047984 */ /* 0x000e620000000c00 */
[----:B------:R-:W-:Y:S01]  /*acb0*/  SHF.R.U32.HI R56, RZ, 0x10, R47 ;  /* 0x00000010ff387819 */ /* 0x000fe2000001162f */
[--C-:B------:R-:W-:Y:S01]  /*acc0*/  HADD2.F32 R51, -RZ, R66.reuse.H1_H1 ;  /* 0x30000042ff337230 */ /* 0x100fe20000004100 */
[----:B------:R-:W-:Y:S01]  /*acd0*/  SHF.R.U32.HI R52, RZ, 0x10, R45 ;  /* 0x00000010ff347819 */ /* 0x000fe2000001162d */
[----:B------:R-:W-:Y:S01]  /*ace0*/  HADD2.F32 R53, -RZ, R66.H0_H0 ;  /* 0x20000042ff357230 */ /* 0x000fe20000004100 */
[----:B0-----:R-:W-:Y:S01]  /*acf0*/  SHF.R.U64 R67, R46, 0x10, R47 ;  /* 0x000000102e437819 */ /* 0x001fe2000000122f */
[----:B------:R-:W-:Y:S01]  /*ad00*/  HADD2.F32 R56, -RZ, R56.H0_H0 ;  /* 0x20000038ff387230 */ /* 0x000fe20000004100 */
[----:B------:R-:W-:Y:S01]  /*ad10*/  SHF.R.U64 R68, R44, 0x10, R45 ;  /* 0x000000102c447819 */ /* 0x000fe2000000122d */
[----:B------:R-:W-:Y:S02]  /*ad20*/  HADD2.F32 R52, -RZ, R52.H0_H0 ;  /* 0x20000034ff347230 */ /* 0x000fe40000004100 */
[----:B-1----:R-:W-:-:S02]  /*ad30*/  HADD2.F32 R47, -RZ, R7.H1_H1 ;  /* 0x30000007ff2f7230 */ /* 0x002fc40000004100 */
[----:B------:R-:W-:Y:S02]  /*ad40*/  HADD2.F32 R46, -RZ, R7.H0_H0 ;  /* 0x20000007ff2e7230 */ /* 0x000fe40000004100 */
[--C-:B------:R-:W-:Y:S02]  /*ad50*/  HADD2.F32 R7, -RZ, R4.reuse.H0_H0 ;  /* 0x20000004ff077230 */ /* 0x100fe40000004100 */
[C---:B------:R-:W-:Y:S01]  /*ad60*/  FMUL.FTZ R65, R47.reuse, R56 ;  /* 0x000000382f417220 */ /* 0x040fe20000410000 */
[----:B------:R-:W-:Y:S01]  /*ad70*/  FMUL.FTZ R47, R47, R52 ;  /* 0x000000342f2f7220 */ /* 0x000fe20000410000 */
[----:B------:R-:W-:Y:S02]  /*ad80*/  HADD2.F32 R4, -RZ, R4.H1_H1 ;  /* 0x30000004ff047230 */ /* 0x000fe40000004100 */
[--C-:B------:R-:W-:Y:S02]  /*ad90*/  HADD2.F32 R44, -RZ, R6.reuse.H0_H0 ;  /* 0x20000006ff2c7230 */ /* 0x100fe40000004100 */
[----:B------:R-:W-:Y:S01]  /*ada0*/  FFMA.FTZ R56, R46, R56, R47 ;  /* 0x000000382e387223 */ /* 0x000fe2000001002f */
[----:B------:R-:W-:-:S02]  /*adb0*/  HADD2.F32 R45, -RZ, R6.H1_H1 ;  /* 0x30000006ff2d7230 */ /* 0x000fc40000004100 */
[----:B------:R-:W-:Y:S01]  /*adc0*/  FFMA.FTZ R65, R46, R52, -R65 ;  /* 0x000000342e417223 */ /* 0x000fe20000010841 */
[--C-:B------:R-:W-:Y:S02]  /*add0*/  HADD2.F32 R47, -RZ, R64.reuse.H0_H0 ;  /* 0x20000040ff2f7230 */ /* 0x100fe40000004100 */
[C---:B------:R-:W-:Y:S01]  /*ade0*/  FMUL.FTZ R66, R4.reuse, R53 ;  /* 0x0000003504427220 */ /* 0x040fe20000410000 */
        /* <DEDUP_REMOVED lines=20> */
[----:B------:R1:W-:Y:S02]  /*af30*/  STS.128 [R204], R4 ;  /* 0x00000004cc007388 */ /* 0x0003e40000000c00 */
.L_x_7881:
[----:B------:R-:W-:Y:S05]  /*af40*/  BSYNC B2 ;  /* 0x0000000000027941 */ /* 0x000fea0003800000 */
.L_x_7880:
[----:B------:R-:W-:Y:S05]  /*af50*/  @P1 BRA `(.L_x_7879) ;  /* 0x0000000000a81947 */ /* 0x000fea0003800000 */
[----:B-1----:R-:W1:Y:S01]  /*af60*/  LDS.128 R4, [R204+0x4000] ;  /* 0x00400000cc047984 */ /* 0x002e620000000c00 */
        /* <DEDUP_REMOVED lines=8> */
[----:B-1----:R-:W-:-:S02]  /*aff0*/  HADD2.F32 R41, -RZ, R7.H1_H1 ;  /* 0x30000007ff297230 */ /* 0x002fc40000004100 */
        /* <DEDUP_REMOVED lines=32> */
.L_x_7879:
[----:B------:R-:W-:Y:S05]  /*b200*/  BSYNC B1 ;  /* 0x0000000000017941 */ /* 0x000fea0003800000 */
.L_x_7878:
[----:B------:R-:W-:Y:S01]  /*b210*/  ISETP.GE.AND P0, PT, R212, R0, PT ;  /* 0x00000000d400720c */ /* 0x000fe20003f06270 */
[----:B------:R-:W-:-:S12]  /*b220*/  BSSY B1, `(.L_x_7882) ;  /* 0x000005d000017945 */ /* 0x000fd80003800000 */
[----:B------:R-:W-:Y:S05]  /*b230*/  @P0 BRA `(.L_x_7883) ;  /* 0x00000004006c0947 */ /* 0x000fea0003800000 */
[----:B-12---:R-:W1:Y:S01]  /*b240*/  LDC R4, c[0x0][0x3f4] ;  /* 0x0000fd00ff047b82 */ /* 0x006e620000000800 */
[----:B------:R-:W-:Y:S01]  /*b250*/  BSSY B2, `(.L_x_7884) ;  /* 0x000002e000027945 */ /* 0x000fe20003800000 */
[-C--:B-1----:R-:W-:Y:S02]  /*b260*/  ISETP.GE.AND P0, PT, R18, R4.reuse, PT ;  /* 0x000000041200720c */ /* 0x082fe40003f06270 */
[----:B------:R-:W-:-:S11]  /*b270*/  ISETP.GE.AND P1, PT, R185, R4, PT ;  /* 0x00000004b900720c */ /* 0x000fd60003f26270 */
[----:B------:R-:W-:Y:S05]  /*b280*/  @P0 BRA `(.L_x_7885) ;  /* 0x0000000000a80947 */ /* 0x000fea0003800000 */
[----:B------:R-:W1:Y:S01]  /*b290*/  LDS.128 R4, [R204+0x1000] ;  /* 0x00100000cc047984 */ /* 0x000e620000000c00 */
        /* <DEDUP_REMOVED lines=10> */
[--C-:B-1----:R-:W-:Y:S02]  /*b340*/  HADD2.F32 R39, -RZ, R7.reuse.H1_H1 ;  /* 0x30000007ff277230 */ /* 0x102fe40000004100 */
        /* <DEDUP_REMOVED lines=30> */
.L_x_7885:
[----:B------:R-:W-:Y:S05]  /*b530*/  BSYNC B2 ;  /* 0x0000000000027941 */ /* 0x000fea0003800000 */
.L_x_7884:
[----:B------:R-:W-:Y:S05]  /*b540*/  @P1 BRA `(.L_x_7883) ;  /* 0x0000000000a81947 */ /* 0x000fea0003800000 */
[----:B-1----:R-:W1:Y:S01]  /*b550*/  LDS.128 R4, [R204+0x5000] ;  /* 0x00500000cc047984 */ /* 0x002e620000000c00 */
        /* <DEDUP_REMOVED lines=41> */
.L_x_7883:
[----:B------:R-:W-:Y:S05]  /*b7f0*/  BSYNC B1 ;  /* 0x0000000000017941 */ /* 0x000fea0003800000 */
.L_x_7882:
[----:B------:R-:W-:Y:S01]  /*b800*/  ISETP.GE.AND P0, PT, R211, R0, PT ;  /* 0x00000000d300720c */ /* 0x000fe20003f06270 */
[----:B------:R-:W-:-:S12]  /*b810*/  BSSY B1, `(.L_x_7886) ;  /* 0x000005d000017945 */ /* 0x000fd80003800000 */
[----:B------:R-:W-:Y:S05]  /*b820*/  @P0 BRA `(.L_x_7887) ;  /* 0x00000004006c0947 */ /* 0x000fea0003800000 */
[----:B-123--:R-:W1:Y:S01]  /*b830*/  LDC R4, c[0x0][0x3f4] ;  /* 0x0000fd00ff047b82 */ /* 0x00ee620000000800 */
[----:B------:R-:W-:Y:S01]  /*b840*/  BSSY B2, `(.L_x_7888) ;  /* 0x000002e000027945 */ /* 0x000fe20003800000 */
[-C--:B-1----:R-:W-:Y:S02]  /*b850*/  ISETP.GE.AND P0, PT, R18, R4.reuse, PT ;  /* 0x000000041200720c */ /* 0x082fe40003f06270 */
[----:B------:R-:W-:-:S11]  /*b860*/  ISETP.GE.AND P1, PT, R185, R4, PT ;  /* 0x00000004b900720c */ /* 0x000fd60003f26270 */
[----:B------:R-:W-:Y:S05]  /*b870*/  @P0 BRA `(.L_x_7889) ;  /* 0x0000000000a80947 */ /* 0x000fea0003800000 */
[----:B------:R-:W1:Y:S01]  /*b880*/  LDS.128 R4, [R204+0x2000] ;  /* 0x00200000cc047984 */ /* 0x000e620000000c00 */
        /* <DEDUP_REMOVED lines=41> */
.L_x_7889:
[----:B------:R-:W-:Y:S05]  /*bb20*/  BSYNC B2 ;  /* 0x0000000000027941 */ /* 0x000fea0003800000 */
.L_x_7888:
[----:B------:R-:W-:Y:S05]  /*bb30*/  @P1 BRA `(.L_x_7887) ;  /* 0x0000000000a81947 */ /* 0x000fea0003800000 */
[----:B-1----:R-:W1:Y:S01]  /*bb40*/  LDS.128 R4, [R204+0x6000] ;  /* 0x00600000cc047984 */ /* 0x002e620000000c00 */
        /* <DEDUP_REMOVED lines=41> */
.L_x_7887:
[----:B------:R-:W-:Y:S05]  /*bde0*/  BSYNC B1 ;  /* 0x0000000000017941 */ /* 0x000fea0003800000 */
.L_x_7886:
[----:B------:R-:W-:-:S13]  /*bdf0*/  ISETP.GE.AND P0, PT, R210, R0, PT ;  /* 0x00000000d200720c */ /* 0x000fda0003f06270 */
[----:B------:R-:W-:Y:S05]  /*be00*/  @P0 BRA `(.L_x_7890) ;  /* 0x0000002800b40947 */ /* 0x000fea0003800000 */
[----:B------:R-:W5:Y:S01]  /*be10*/  LDC R0, c[0x0][0x3f4] ;  /* 0x0000fd00ff007b82 */ /* 0x000f620000000800 */
[----:B------:R-:W-:Y:S01]  /*be20*/  BSSY B1, `(.L_x_7891) ;  /* 0x000002e000017945 */ /* 0x000fe20003800000 */
[-C--:B-----5:R-:W-:Y:S02]  /*be30*/  ISETP.GE.AND P0, PT, R18, R0.reuse, PT ;  /* 0x000000001200720c */ /* 0x0a0fe40003f06270 */
[----:B------:R-:W-:-:S11]  /*be40*/  ISETP.GE.AND P1, PT, R185, R0, PT ;  /* 0x00000000b900720c */ /* 0x000fd60003f26270 */
[----:B------:R-:W-:Y:S05]  /*be50*/  @P0 BRA `(.L_x_7892) ;  /* 0x0000000000a80947 */ /* 0x000fea0003800000 */
[----:B-1234-:R-:W1:Y:S01]  /*be60*/  LDS.128 R4, [R204+0x3000] ;  /* 0x00300000cc047984 */ /* 0x01ee620000000c00 */
        /* <DEDUP_REMOVED lines=17> */
[C---:B------:R-:W-:Y:S01]  /*bf80*/  FFMA.FTZ R29, R9.reuse, R24, R27 ;  /* 0x00000018091d7223 */ /* 0x040fe2000001001b */
[----:B------:R-:W-:Y:S02]  /*bf90*/  HADD2.F32 R8, -RZ, R6.H1_H1 ;  /* 0x30000006ff087230 */ /* 0x000fe40000004100 */
[C---:B------:R-:W-:Y:S01]  /*bfa0*/  FMUL.FTZ R25, R4.reuse, R21 ;  /* 0x0000001504197220 */ /* 0x040fe20000410000 */
[--C-:B------:R-:W-:Y:S02]  /*bfb0*/  HADD2.F32 R6, -RZ, R5.reuse.H0_H0 ;  /* 0x20000005ff067230 */ /* 0x100fe40000004100 */
[----:B------:R-:W-:Y:S01]  /*bfc0*/  FFMA.FTZ R26, R9, R20, -R26 ;  /* 0x00000014091a7223 */ /* 0x000fe2000001081a */
[-C--:B------:R-:W-:Y:S01]  /*bfd0*/  FMUL.FTZ R27, R4, R15.reuse ;  /* 0x0000000f041b7220 */ /* 0x080fe20000410000 */
[----:B------:R-:W-:Y:S02]  /*bfe0*/  HADD2.F32 R5, -RZ, R5.H1_H1 ;  /* 0x30000005ff057230 */ /* 0x000fe40000004100 */
[----:B------:R-:W-:Y:S01]  /*bff0*/  FFMA.FTZ R25, R0, R15, -R25 ;  /* 0x0000000f00197223 */ /* 0x000fe20000010819 */
[----:B------:R-:W-:-:S02]  /*c000*/  HADD2.F32 R9, -RZ, R28.H0_H0 ;  /* 0x2000001cff097230 */ /* 0x000fc40000004100 */
[C---:B------:R-:W-:Y:S01]  /*c010*/  FMUL.FTZ R14, R8.reuse, R49 ;  /* 0x00000031080e7220 */ /* 0x040fe20000410000 */
[----:B------:R-:W-:Y:S02]  /*c020*/  HADD2.F32 R4, -RZ, R30.H0_H0 ;  /* 0x2000001eff047230 */ /* 0x000fe40000004100 */
[-C--:B------:R-:W-:Y:S01]  /*c030*/  FMUL.FTZ R20, R8, R50.reuse ;  /* 0x0000003208147220 */ /* 0x080fe20000410000 */
[----:B------:R-:W-:Y:S01]  /*c040*/  FFMA.FTZ R0, R0, R21, R27 ;  /* 0x0000001500007223 */ /* 0x000fe2000001001b */
[----:B------:R-:W-:Y:S01]  /*c050*/  FMUL.FTZ R15, R5, R9 ;  /* 0x00000009050f7220 */ /* 0x000fe20000410000 */
[----:B------:R-:W-:Y:S01]  /*c060*/  FFMA.FTZ R14, R7, R50, -R14 ;  /* 0x00000032070e7223 */ /* 0x000fe2000001080e */
[-C--:B------:R-:W-:Y:S01]  /*c070*/  FMUL.FTZ R8, R5, R4.reuse ;  /* 0x0000000405087220 */ /* 0x080fe20000410000 */
[----:B------:R-:W-:Y:S01]  /*c080*/  FFMA.FTZ R49, R7, R49, R20 ;  /* 0x0000003107317223 */ /* 0x000fe20000010014 */
[C---:B------:R-:W-:Y:S01]  /*c090*/  FFMA.FTZ R5, R6.reuse, R4, -R15 ;  /* 0x0000000406057223 */ /* 0x040fe2000001080f */
[----:B------:R-:W-:Y:S01]  /*c0a0*/  F2FP.F16.F32.PACK_AB R7, R29, R26 ;  /* 0x0000001a1d07723e */ /* 0x000fe200000000ff */
[----:B------:R-:W-:Y:S01]  /*c0b0*/  FFMA.FTZ R8, R6, R9, R8 ;  /* 0x0000000906087223 */ /* 0x000fe20000010008 */
[----:B------:R-:W-:-:S02]  /*c0c0*/  F2FP.F16.F32.PACK_AB R4, R0, R25 ;  /* 0x000000190004723e */ /* 0x000fc400000000ff */
[----:B------:R-:W-:Y:S02]  /*c0d0*/  F2FP.F16.F32.PACK_AB R6, R49, R14 ;  /* 0x0000000e3106723e */ /* 0x000fe400000000ff */
[----:B------:R-:W-:-:S05]  /*c0e0*/  F2FP.F16.F32.PACK_AB R5, R8, R5 ;  /* 0x000000050805723e */ /* 0x000fca00000000ff */
[----:B------:R1:W-:Y:S02]  /*c0f0*/  STS.128 [R204+0x3000], R4 ;  /* 0x00300004cc007388 */ /* 0x0003e40000000c00 */
.L_x_7892:
[----:B------:R-:W-:Y:S05]  /*c100*/  BSYNC B1 ;  /* 0x0000000000017941 */ /* 0x000fea0003800000 */
.L_x_7891:
[----:B------:R-:W-:Y:S05]  /*c110*/  @P1 BRA `(.L_x_7890) ;  /* 0x0000002400f01947 */ /* 0x000fea0003800000 */
[----:B-1234-:R-:W1:Y:S01]  /*c120*/  LDS.128 R4, [R204+0x7000] ;  /* 0x00700000cc047984 */ /* 0x01ee620000000c00 */
[--C-:B------:R-:W-:Y:S02]  /*c130*/  SHF.R.U64 R26, R12, 0x10, R13.reuse ;  /* 0x000000100c1a7819 */ /* 0x100fe4000000120d */
[----:B------:R-:W-:Y:S01]  /*c140*/  SHF.R.U32.HI R12, RZ, 0x10, R13 ;  /* 0x00000010ff0c7819 */ /* 0x000fe2000001160d */
[----:B------:R-:W-:Y:S01]  /*c150*/  HADD2.F32 R13, -RZ, R3.H0_H0 ;  /* 0x20000003ff0d7230 */ /* 0x000fe20000004100 */
[--C-:B------:R-:W-:Y:S02]  /*c160*/  SHF.R.U32.HI R14, RZ, 0x10, R11.reuse ;  /* 0x00000010ff0e7819 */ /* 0x100fe4000001160b */
[----:B------:R-:W-:Y:S01]  /*c170*/  SHF.R.U64 R24, R10, 0x10, R11 ;  /* 0x000000100a187819 */ /* 0x000fe2000000120b */
[----:B------:R-:W-:Y:S02]  /*c180*/  HADD2.F32 R12, -RZ, R12.H0_H0 ;  /* 0x2000000cff0c7230 */ /* 0x000fe40000004100 */
[----:B------:R-:W-:-:S02]  /*c190*/  HADD2.F32 R14, -RZ, R14.H0_H0 ;  /* 0x2000000eff0e7230 */ /* 0x000fc40000004100 */
[--C-:B------:R-:W-:Y:S02]  /*c1a0*/  HADD2.F32 R11, -RZ, R48.reuse.H0_H0 ;  /* 0x20000030ff0b7230 */ /* 0x100fe40000004100 */
[----:B------:R-:W-:Y:S02]  /*c1b0*/  HADD2.F32 R48, -RZ, R48.H1_H1 ;  /* 0x30000030ff307230 */ /* 0x000fe40000004100 */
[--C-:B-1----:R-:W-:Y:S02]  /*c1c0*/  HADD2.F32 R10, -RZ, R7.reuse.H1_H1 ;  /* 0x30000007ff0a7230 */ /* 0x102fe40000004100 */
[----:B------:R-:W-:Y:S02]  /*c1d0*/  HADD2.F32 R9, -RZ, R7.H0_H0 ;  /* 0x20000007ff097230 */ /* 0x000fe40000004100 */
[--C-:B------:R-:W-:Y:S02]  /*c1e0*/  HADD2.F32 R0, -RZ, R4.reuse.H0_H0 ;  /* 0x20000004ff007230 */ /* 0x100fe40000004100 */
        /* <DEDUP_REMOVED lines=13> */
[----:B------:R-:W-:Y:S02]  /*c2c0*/  HADD2.F32 R5, -RZ, R5.H1_H1 ;  /* 0x30000005ff057230 */ /* 0x000fe40000004100 */
[CC--:B------:R-:W-:Y:S01]  /*c2d0*/  FMUL.FTZ R10, R8.reuse, R9.reuse ;  /* 0x00000009080a7220 */ /* 0x0c0fe20000410000 */
[----:B------:R-:W-:Y:S02]  /*c2e0*/  HADD2.F32 R4, -RZ, R24.H0_H0 ;  /* 0x20000018ff047230 */ /* 0x000fe40000004100 */
[-C--:B------:R-:W-:Y:S01]  /*c2f0*/  FMUL.FTZ R8, R8, R48.reuse ;  /* 0x0000003008087220 */ /* 0x080fe20000410000 */
[----:B------:R-:W-:Y:S02]  /*c300*/  HADD2.F32 R3, -RZ, R26.H0_H0 ;  /* 0x2000001aff037230 */ /* 0x000fe40000004100 */
[----:B------:R-:W-:Y:S01]  /*c310*/  FFMA.FTZ R10, R7, R48, -R10 ;  /* 0x00000030070a7223 */ /* 0x000fe2000001080a */
[----:B------:R-:W-:Y:S01]  /*c320*/  FMUL.FTZ R11, R5, R4 ;  /* 0x00000004050b7220 */ /* 0x000fe20000410000 */
[----:B------:R-:W-:Y:S01]  /*c330*/  FFMA.FTZ R9, R7, R9, R8 ;  /* 0x0000000907097223 */ /* 0x000fe20000010008 */
[-C--:B------:R-:W-:Y:S01]  /*c340*/  FMUL.FTZ R13, R5, R3.reuse ;  /* 0x00000003050d7220 */ /* 0x080fe20000410000 */
[----:B------:R-:W-:Y:S01]  /*c350*/  F2FP.F16.F32.PACK_AB R7, R25, R20 ;  /* 0x000000141907723e */ /* 0x000fe200000000ff */
[----:B------:R-:W-:-:S02]  /*c360*/  FFMA.FTZ R5, R6, R3, -R11 ;  /* 0x0000000306057223 */ /* 0x000fc4000001080b */
[----:B------:R-:W-:Y:S01]  /*c370*/  FFMA.FTZ R8, R6, R4, R13 ;  /* 0x0000000406087223 */ /* 0x000fe2000001000d */
[----:B------:R-:W-:Y:S02]  /*c380*/  F2FP.F16.F32.PACK_AB R6, R9, R10 ;  /* 0x0000000a0906723e */ /* 0x000fe400000000ff */
[----:B------:R-:W-:Y:S02]  /*c390*/  F2FP.F16.F32.PACK_AB R4, R0, R15 ;  /* 0x0000000f0004723e */ /* 0x000fe400000000ff */
[----:B------:R-:W-:-:S05]  /*c3a0*/  F2FP.F16.F32.PACK_AB R5, R8, R5 ;  /* 0x000000050805723e */ /* 0x000fca00000000ff */
[----:B------:R1:W-:Y:S01]  /*c3b0*/  STS.128 [R204+0x7000], R4 ;  /* 0x00700004cc007388 */ /* 0x0003e20000000c00 */
[----:B------:R-:W-:Y:S05]  /*c3c0*/  BRA `(.L_x_7890) ;  /* 0x0000002400447947 */ /* 0x000fea0003800000 */
.L_x_7863:
        /* <DEDUP_REMOVED lines=27> */
[----:B------:R-:W0:Y:S01]  /*c580*/  LDC R54, c[0x0][0x3f4] ;  /* 0x0000fd00ff367b82 */ /* 0x000e220000000800 */
[----:B------:R-:W1:Y:S01]  /*c590*/  SHFL.IDX PT, R4, R32, RZ, 0x181f ;  /* 0x00181fff20047589 */ /* 0x000e6200000e0000 */
[----:B------:R-:W-:-:S03]  /*c5a0*/  IMAD R3, R187, R6, RZ ;  /* 0x00000006bb037224 */ /* 0x000fc600078e02ff */
[----:B------:R-:W2:Y:S04]  /*c5b0*/  SHFL.IDX PT, R0, R35, RZ, 0x181f ;  /* 0x00181fff23007589 */ /* 0x000ea800000e0000 */
[----:B------:R-:W3:Y:S04]  /*c5c0*/  SHFL.IDX PT, R14, R34, RZ, 0x181f ;  /* 0x00181fff220e7589 */ /* 0x000ee800000e0000 */
[----:B------:R-:W4:Y:S01]  /*c5d0*/  SHFL.IDX PT, R5, R33, RZ, 0x181f ;  /* 0x00181fff21057589 */ /* 0x000f2200000e0000 */
[----:B0-----:R-:W-:-:S04]  /*c5e0*/  ISETP.GE.AND P0, PT, R16, R54, PT ;  /* 0x000000361000720c */ /* 0x001fc80003f06270 */
[----:B------:R-:W-:-:S13]  /*c5f0*/  ISETP.GE.OR P1, PT, R56, R3, P0 ;  /* 0x000000033800720c */ /* 0x000fda0000726670 */
[C---:B------:R-:W-:Y:S01]  /*c600*/  @!P1 IMAD.SHL.U32 R21, R16.reuse, 0x2, RZ ;  /* 0x0000000210159824 */ /* 0x040fe200078e00ff */
[----:B------:R-:W-:-:S04]  /*c610*/  @!P1 SHF.L.U64.HI R6, R16, 0x1, R17 ;  /* 0x0000000110069819 */ /* 0x000fc80000010211 */
[----:B-1----:R-:W-:-:S05]  /*c620*/  @!P1 IADD3 R4, P2, R4, R21, RZ ;  /* 0x0000001504049210 */ /* 0x002fca0007f5e0ff */
[----:B--2---:R-:W-:Y:S02]  /*c630*/  @!P1 IMAD.X R7, R0, 0x1, R6, P2 ;  /* 0x0000000100079824 */ /* 0x004fe400010e0606 */
[----:B------:R-:W-:Y:S02]  /*c640*/  @!P1 IMAD.MOV.U32 R8, RZ, RZ, R4 ;  /* 0x000000ffff089224 */ /* 0x000fe400078e0004 */
[----:B------:R-:W-:-:S06]  /*c650*/  @!P1 IMAD.MOV.U32 R9, RZ, RZ, R7 ;  /* 0x000000ffff099224 */ /* 0x000fcc00078e0007 */
[----:B------:R-:W2:Y:S01]  /*c660*/  @!P1 LD.E.128 R8, desc[UR42][R8.64] ;  /* 0x0000002a08089980 */ /* 0x000ea2000c101d00 */
[----:B---3--:R-:W-:-:S04]  /*c670*/  @!P1 IADD3 R14, P2, R14, R21, RZ ;  /* 0x000000150e0e9210 */ /* 0x008fc80007f5e0ff */
[----:B------:R-:W-:Y:S01]  /*c680*/  @!P1 MOV R4, R14 ;  /* 0x0000000e00049202 */ /* 0x000fe20000000f00 */
[----:B----4-:R-:W-:-:S06]  /*c690*/  @!P1 IMAD.X R5, R5, 0x1, R6, P2 ;  /* 0x0000000105059824 */ /* 0x010fcc00010e0606 */
[----:B------:R-:W3:Y:S01]  /*c6a0*/  @!P1 LD.E.128 R4, desc[UR42][R4.64] ;  /* 0x0000002a04049980 */ /* 0x000ee2000c101d00 */
[----:B------:R-:W-:Y:S02]  /*c6b0*/  CS2R R46, SRZ ;  /* 0x00000000002e7805 */ /* 0x000fe4000001ff00 */
[----:B------:R-:W-:Y:S02]  /*c6c0*/  CS2R R44, SRZ ;  /* 0x00000000002c7805 */ /* 0x000fe4000001ff00 */
[----:B------:R-:W-:Y:S01]  /*c6d0*/  CS2R R48, SRZ ;  /* 0x0000000000307805 */ /* 0x000fe2000001ff00 */
[----:B------:R0:W1:Y:S01]  /*c6e0*/  SHFL.IDX PT, R14, R34, 0x1, 0x181f ;  /* 0x00381f00220e7f89 */ /* 0x00006200000e0000 */
[----:B------:R-:W-:Y:S02]  /*c6f0*/  CS2R R50, SRZ ;  /* 0x0000000000327805 */ /* 0x000fe4000001ff00 */
[----:B------:R-:W-:Y:S01]  /*c700*/  CS2R R24, SRZ ;  /* 0x0000000000187805 */ /* 0x000fe2000001ff00 */
[----:B--2---:R-:W-:-:S02]  /*c710*/  @!P1 IMAD.MOV.U32 R46, RZ, RZ, R8 ;  /* 0x000000ffff2e9224 */ /* 0x004fc400078e0008 */
[----:B------:R-:W-:Y:S01]  /*c720*/  @!P1 IMAD.MOV.U32 R47, RZ, RZ, R9 ;  /* 0x000000ffff2f9224 */ /* 0x000fe200078e0009 */
[----:B------:R0:W2:Y:S01]  /*c730*/  SHFL.IDX PT, R8, R32, 0x1, 0x181f ;  /* 0x00381f0020087f89 */ /* 0x0000a200000e0000 */
[----:B------:R-:W-:Y:S02]  /*c740*/  IMAD.MOV.U32 R0, RZ, RZ, R46 ;  /* 0x000000ffff007224 */ /* 0x000fe400078e002e */
[----:B------:R-:W-:Y:S01]  /*c750*/  IMAD.MOV.U32 R12, RZ, RZ, R47 ;  /* 0x000000ffff0c7224 */ /* 0x000fe200078e002f */
[----:B------:R0:W4:Y:S01]  /*c760*/  SHFL.IDX PT, R9, R33, 0x1, 0x181f ;  /* 0x00381f0021097f89 */ /* 0x00012200000e0000 */
[----:B------:R-:W-:Y:S01]  /*c770*/  @!P1 IMAD.MOV.U32 R48, RZ, RZ, R10 ;  /* 0x000000ffff309224 */ /* 0x000fe200078e000a */
[----:B------:R-:W-:Y:S01]  /*c780*/  PRMT R64, R64, 0x5410, R0 ;  /* 0x0000541040407816 */ /* 0x000fe20000000000 */
[----:B------:R-:W-:Y:S01]  /*c790*/  @!P1 IMAD.MOV.U32 R49, RZ, RZ, R11 ;  /* 0x000000ffff319224 */ /* 0x000fe200078e000b */
[----:B------:R0:W0:Y:S01]  /*c7a0*/  SHFL.IDX PT, R0, R35, 0x1, 0x181f ;  /* 0x00381f0023007f89 */ /* 0x00002200000e0000 */
[----:B---3--:R-:W-:Y:S01]  /*c7b0*/  @!P1 MOV R45, R5 ;  /* 0x00000005002d9202 */ /* 0x008fe20000000f00 */
[----:B------:R-:W-:Y:S01]  /*c7c0*/  @!P1 IMAD.MOV.U32 R44, RZ, RZ, R4 ;  /* 0x000000ffff2c9224 */ /* 0x000fe200078e0004 */
[----:B------:R-:W-:Y:S01]  /*c7d0*/  PRMT R67, R12, 0x7610, R67 ;  /* 0x000076100c437816 */ /* 0x000fe20000000043 */
[----:B------:R-:W-:-:S02]  /*c7e0*/  @!P1 IMAD.MOV.U32 R50, RZ, RZ, R6 ;  /* 0x000000ffff329224 */ /* 0x000fc400078e0006 */
[----:B------:R-:W-:Y:S02]  /*c7f0*/  @!P1 IMAD.MOV.U32 R51, RZ, RZ, R7 ;  /* 0x000000ffff339224 */ /* 0x000fe400078e0007 */
[----:B------:R-:W-:Y:S02]  /*c800*/  IMAD.MOV.U32 R10, RZ, RZ, R48 ;  /* 0x000000ffff0a7224 */ /* 0x000fe400078e0030 */
[----:B------:R-:W-:Y:S02]  /*c810*/  IMAD.MOV.U32 R11, RZ, RZ, R49 ;  /* 0x000000ffff0b7224 */ /* 0x000fe400078e0031 */
[----:B------:R-:W-:Y:S02]  /*c820*/  IMAD.MOV.U32 R4, RZ, RZ, R44 ;  /* 0x000000ffff047224 */ /* 0x000fe400078e002c */
[----:B------:R-:W-:Y:S01]  /*c830*/  IMAD.MOV.U32 R5, RZ, RZ, R45 ;  /* 0x000000ffff057224 */ /* 0x000fe200078e002d */
[----:B------:R-:W-:Y:S01]  /*c840*/  PRMT R37, R10, 0x5410, R11 ;  /* 0x000054100a257816 */ /* 0x000fe2000000000b */
[----:B------:R-:W-:-:S02]  /*c850*/  IMAD.MOV.U32 R6, RZ, RZ, R50 ;  /* 0x000000ffff067224 */ /* 0x000fc400078e0032 */
[----:B------:R-:W-:Y:S01]  /*c860*/  IMAD.MOV.U32 R7, RZ, RZ, R51 ;  /* 0x000000ffff077224 */ /* 0x000fe200078e0033 */
[----:B------:R-:W-:Y:S02]  /*c870*/  PRMT R67, R67, 0x5410, R5 ;  /* 0x0000541043437816 */ /* 0x000fe40000000005 */
[----:B------:R-:W-:Y:S02]  /*c880*/  PRMT R66, R6, 0x5410, R4 ;  /* 0x0000541006427816 */ /* 0x000fe40000000004 */
[----:B-12-4-:R-:W-:-:S07]  /*c890*/  PRMT R64, R7, 0x7610, R64 ;  /* 0x0000761007407816 */ /* 0x016fce0000000040 */
.L_x_8233:
[----:B------:R-:W-:Y:S01]  /*c8a0*/  VIADD R4, R56, 0x20 ;  /* 0x0000002038047836 */ /* 0x000fe20000000000 */
[----:B------:R-:W-:Y:S01]  /*c8b0*/  BSSY B1, `(.L_x_7894) ;  /* 0x0000012000017945 */ /* 0x000fe20003800000 */
[----:B------:R-:W-:Y:S02]  /*c8c0*/  CS2R R26, SRZ ;  /* 0x00000000001a7805 */ /* 0x000fe4000001ff00 */
[----:B------:R-:W-:Y:S02]  /*c8d0*/  CS2R R6, SRZ ;  /* 0x0000000000067805 */ /* 0x000fe4000001ff00 */
[----:B------:R-:W-:Y:S02]  /*c8e0*/  ISETP.GE.AND P1, PT, R4, R3, PT ;  /* 0x000000030400720c */ /* 0x000fe40003f26270 */
[----:B------:R-:W-:-:S11]  /*c8f0*/  CS2R R4, SRZ ;  /* 0x0000000000047805 */ /* 0x000fd6000001ff00 */
[----:B------:R-:W-:Y:S05]  /*c900*/  @P1 BRA `(.L_x_7895) ;  /* 0x0000000000301947 */ /* 0x000fea0003800000 */
[----:B------:R-:W-:Y:S02]  /*c910*/  CS2R R26, SRZ ;  /* 0x00000000001a7805 */ /* 0x000fe4000001ff00 */
[----:B------:R-:W-:Y:S02]  /*c920*/  CS2R R4, SRZ ;  /* 0x0000000000047805 */ /* 0x000fe4000001ff00 */
[----:B------:R-:W-:Y:S01]  /*c930*/  CS2R R6, SRZ ;  /* 0x0000000000067805 */ /* 0x000fe2000001ff00 */
[----:B------:R-:W-:Y:S06]  /*c940*/  @P0 BRA `(.L_x_7895) ;  /* 0x0000000000200947 */ /* 0x000fec0003800000 */
[C---:B------:R-:W-:Y:S01]  /*c950*/  IMAD.SHL.U32 R15, R16.reuse, 0x2, RZ ;  /* 0x00000002100f7824 */ /* 0x040fe200078e00ff */
[----:B------:R-:W-:-:S04]  /*c960*/  SHF.L.U64.HI R6, R16, 0x1, R17 ;  /* 0x0000000110067819 */ /* 0x000fc80000010211 */
[-C--:B------:R-:W-:Y:S02]  /*c970*/  IADD3 R4, P1, R8, R15.reuse, RZ ;  /* 0x0000000f08047210 */ /* 0x080fe40007f3e0ff */
[----:B------:R-:W-:-:S03]  /*c980*/  IADD3 R14, P2, R14, R15, RZ ;  /* 0x0000000f0e0e7210 */ /* 0x000fc60007f5e0ff */
[----:B0-----:R-:W-:Y:S01]  /*c990*/  IMAD.X R5, R0, 0x1, R6, P1 ;  /* 0x0000000100057824 */ /* 0x001fe200008e0606 */
[----:B------:R-:W-:-:S05]  /*c9a0*/  IADD3.X R15, R9, R6, RZ, P2, !PT ;  /* 0x00000006090f7210 */ /* 0x000fca00017fe4ff */
[----:B------:R-:W5:Y:S04]  /*c9b0*/  LD.E.128 R4, desc[UR42][R4.64] ;  /* 0x0000002a04047980 */ /* 0x000f68000c101d00 */
[----:B------:R1:W5:Y:S02]  /*c9c0*/  LD.E.128 R24, desc[UR42][R14.64] ;  /* 0x0000002a0e187980 */ /* 0x000364000c101d00 */
.L_x_7895:
[----:B------:R-:W-:Y:S05]  /*c9d0*/  BSYNC B1 ;  /* 0x0000000000017941 */ /* 0x000fea0003800000 */
.L_x_7894:
[----:B0----5:R-:W-:Y:S01]  /*c9e0*/  IMAD.MOV.U32 R0, RZ, RZ, R24 ;  /* 0x000000ffff007224 */ /* 0x021fe200078e0018 */
[----:B------:R-:W-:Y:S01]  /*c9f0*/  UMOV UR4, 0xffffffff ;  /* 0xffffffff00047882 */ /* 0x000fe20000000000 */
[----:B------:R-:W-:Y:S02]  /*ca00*/  IMAD.MOV.U32 R8, RZ, RZ, R25 ;  /* 0x000000ffff087224 */ /* 0x000fe400078e0019 */
        /* <DEDUP_REMOVED lines=11> */
[----:B------:R-:W0:Y:S01]  /*cac0*/  SHFL.IDX PT, R8, R32, 0x2, 0x181f ;  /* 0x00581f0020087f89 */ /* 0x000e2200000e0000 */
[----:B------:R-:W-:-:S03]  /*cad0*/  VIADD R10, R56, 0x40 ;  /* 0x00000040380a7836 */ /* 0x000fc60000000000 */
[----:B------:R-:W2:Y:S02]  /*cae0*/  SHFL.IDX PT, R0, R35, 0x2, 0x181f ;  /* 0x00581f0023007f89 */ /* 0x000ea400000e0000 */
[----:B------:R-:W-:Y:S02]  /*caf0*/  ISETP.GE.OR P1, PT, R10, R3, P0 ;  /* 0x000000030a00720c */ /* 0x000fe40000726670 */
[----:B-1----:R-:W1:Y:S04]  /*cb00*/  SHFL.IDX PT, R14, R34, 0x2, 0x181f ;  /* 0x00581f00220e7f89 */ /* 0x002e6800000e0000 */
[----:B------:R-:W3:Y:S07]  /*cb10*/  SHFL.IDX PT, R20, R33, 0x2, 0x181f ;  /* 0x00581f0021147f89 */ /* 0x000eee00000e0000 */
[----:B------:R-:W-:-:S02]  /*cb20*/  @!P1 SHF.L.U32 R21, R16, 0x1, RZ ;  /* 0x0000000110159819 */ /* 0x000fc400000006ff */
[----:B------:R-:W-:Y:S02]  /*cb30*/  @!P1 SHF.L.U64.HI R29, R16, 0x1, R17 ;  /* 0x00000001101d9819 */ /* 0x000fe40000010211 */
[----:B0-----:R-:W-:-:S05]  /*cb40*/  @!P1 IADD3 R8, P2, R8, R21, RZ ;  /* 0x0000001508089210 */ /* 0x001fca0007f5e0ff */
[----:B--2---:R-:W-:-:S06]  /*cb50*/  @!P1 IMAD.X R9, R0, 0x1, R29, P2 ;  /* 0x0000000100099824 */ /* 0x004fcc00010e061d */
[----:B------:R-:W2:Y:S01]  /*cb60*/  @!P1 LD.E.128 R8, desc[UR42][R8.64] ;  /* 0x0000002a08089980 */ /* 0x000ea2000c101d00 */
[----:B-1----:R-:W-:-:S05]  /*cb70*/  @!P1 IADD3 R28, P2, R14, R21, RZ ;  /* 0x000000150e1c9210 */ /* 0x002fca0007f5e0ff */
[----:B---3--:R-:W-:-:S06]  /*cb80*/  @!P1 IMAD.X R29, R20, 0x1, R29, P2 ;  /* 0x00000001141d9824 */ /* 0x008fcc00010e061d */
[----:B------:R-:W3:Y:S01]  /*cb90*/  @!P1 LD.E.128 R28, desc[UR42][R28.64] ;  /* 0x0000002a1c1c9980 */ /* 0x000ee2000c101d00 */
[----:B------:R-:W-:Y:S02]  /*cba0*/  CS2R R20, SRZ ;  /* 0x0000000000147805 */ /* 0x000fe4000001ff00 */
[----:B------:R-:W-:Y:S02]  /*cbb0*/  CS2R R38, SRZ ;  /* 0x0000000000267805 */ /* 0x000fe4000001ff00 */
[----:B------:R-:W-:Y:S01]  /*cbc0*/  CS2R R40, SRZ ;  /* 0x0000000000287805 */ /* 0x000fe2000001ff00 */
[----:B------:R-:W0:Y:S01]  /*cbd0*/  SHFL.IDX PT, R32, R32, 0x3, 0x181f ;  /* 0x00781f0020207f89 */ /* 0x000e2200000e0000 */
[----:B------:R-:W-:-:S03]  /*cbe0*/  CS2R R42, SRZ ;  /* 0x00000000002a7805 */ /* 0x000fc6000001ff00 */
[----:B------:R-:W1:Y:S04]  /*cbf0*/  SHFL.IDX PT, R34, R34, 0x3, 0x181f ;  /* 0x00781f0022227f89 */ /* 0x000e6800000e0000 */
[----:B------:R-:W4:Y:S01]  /*cc00*/  SHFL.IDX PT, R33, R33, 0x3, 0x181f ;  /* 0x00781f0021217f89 */ /* 0x000f2200000e0000 */
[----:B--2---:R-:W-:Y:S02]  /*cc10*/  @!P1 IMAD.MOV.U32 R20, RZ, RZ, R8 ;  /* 0x000000ffff149224 */ /* 0x004fe400078e0008 */
[----:B------:R-:W-:Y:S02]  /*cc20*/  @!P1 IMAD.MOV.U32 R21, RZ, RZ, R9 ;  /* 0x000000ffff159224 */ /* 0x000fe400078e0009 */
[----:B------:R-:W-:Y:S02]  /*cc30*/  IMAD.MOV.U32 R0, RZ, RZ, R20 ;  /* 0x000000ffff007224 */ /* 0x000fe400078e0014 */
[----:B------:R-:W-:-:S02]  /*cc40*/  IMAD.MOV.U32 R12, RZ, RZ, R21 ;  /* 0x000000ffff0c7224 */ /* 0x000fc400078e0015 */
[----:B------:R-:W-:Y:S02]  /*cc50*/  @!P1 IMAD.MOV.U32 R38, RZ, RZ, R10 ;  /* 0x000000ffff269224 */ /* 0x000fe400078e000a */
[----:B------:R-:W-:Y:S01]  /*cc60*/  @!P1 IMAD.MOV.U32 R39, RZ, RZ, R11 ;  /* 0x000000ffff279224 */ /* 0x000fe200078e000b */
[----:B------:R-:W-:Y:S01]  /*cc70*/  PRMT R59, R0, 0x5410, R12 ;  /* 0x00005410003b7816 */ /* 0x000fe2000000000c */
[----:B------:R-:W-:Y:S01]  /*cc80*/  IMAD.MOV.U32 R8, RZ, RZ, R38 ;  /* 0x000000ffff087224 */ /* 0x000fe200078e0026 */
[----:B------:R2:W0:Y:S01]  /*cc90*/  SHFL.IDX PT, R0, R35, 0x3, 0x181f ;  /* 0x00781f0023007f89 */ /* 0x00042200000e0000 */
[----:B---3--:R-:W-:Y:S01]  /*cca0*/  @!P1 IMAD.MOV.U32 R40, RZ, RZ, R28 ;  /* 0x000000ffff289224 */ /* 0x008fe200078e001c */
[----:B------:R-:W-:Y:S01]  /*ccb0*/  MOV R9, R39 ;  /* 0x0000002700097202 */ /* 0x000fe20000000f00 */
[----:B------:R-:W-:Y:S02]  /*ccc0*/  @!P1 IMAD.MOV.U32 R41, RZ, RZ, R29 ;  /* 0x000000ffff299224 */ /* 0x000fe400078e001d */
[----:B------:R-:W-:Y:S01]  /*ccd0*/  @!P1 IMAD.MOV.U32 R42, RZ, RZ, R30 ;  /* 0x000000ffff2a9224 */ /* 0x000fe200078e001e */
[----:B------:R-:W-:Y:S01]  /*cce0*/  PRMT R52, R8, 0x5410, R9 ;  /* 0x0000541008347816 */ /* 0x000fe20000000009 */
[----:B------:R-:W-:-:S02]  /*ccf0*/  @!P1 IMAD.MOV.U32 R43, RZ, RZ, R31 ;  /* 0x000000ffff2b9224 */ /* 0x000fc400078e001f */
[----:B------:R-:W-:Y:S02]  /*cd00*/  IMAD.MOV.U32 R8, RZ, RZ, R40 ;  /* 0x000000ffff087224 */ /* 0x000fe400078e0028 */
[----:B------:R-:W-:Y:S02]  /*cd10*/  IMAD.MOV.U32 R9, RZ, RZ, R41 ;  /* 0x000000ffff097224 */ /* 0x000fe400078e0029 */
[----:B------:R-:W-:Y:S02]  /*cd20*/  IMAD.MOV.U32 R10, RZ, RZ, R42 ;  /* 0x000000ffff0a7224 */ /* 0x000fe400078e002a */
[----:B------:R-:W-:Y:S01]  /*cd30*/  IMAD.MOV.U32 R11, RZ, RZ, R43 ;  /* 0x000000ffff0b7224 */ /* 0x000fe200078e002b */
[----:B------:R-:W-:Y:S02]  /*cd40*/  PRMT R62, R8, 0x5410, R9 ;  /* 0x00005410083e7816 */ /* 0x000fe40000000009 */
[----:B------:R-:W-:Y:S02]  /*cd50*/  CS2R R8, SRZ ;  /* 0x0000000000087805 */ /* 0x000fe4000001ff00 */
[----:B-12-4-:R-:W-:-:S07]  /*cd60*/  PRMT R63, R10, 0x5410, R11 ;  /* 0x000054100a3f7816 */ /* 0x016fce000000000b */
.L_x_8243:
[----:B------:R-:W-:Y:S01]  /*cd70*/  VIADD R56, R56, 0x60 ;  /* 0x0000006038387836 */ /* 0x000fe20000000000 */
[----:B------:R-:W-:Y:S01]  /*cd80*/  LEA.HI R10, R213, R213, RZ, 0x1 ;  /* 0x000000d5d50a7211 */ /* 0x000fe200078f08ff */
[----:B------:R-:W-:Y:S01]  /*cd90*/  BSSY B1, `(.L_x_7897) ;  /* 0x0000015000017945 */ /* 0x000fe20003800000 */
[----:B------:R-:W-:Y:S02]  /*cda0*/  CS2R R12, SRZ ;  /* 0x00000000000c7805 */ /* 0x000fe4000001ff00 */
[----:B------:R-:W-:Y:S02]  /*cdb0*/  CS2R R14, SRZ ;  /* 0x00000000000e7805 */ /* 0x000fe4000001ff00 */
[----:B------:R-:W-:Y:S02]  /*cdc0*/  ISETP.GE.AND P1, PT, R56, R3, PT ;  /* 0x000000033800720c */ /* 0x000fe40003f26270 */
[----:B------:R-:W-:-:S04]  /*cdd0*/  LOP3.LUT R10, R10, 0xfffffffe, RZ, 0xc0, !PT ;  /* 0xfffffffe0a0a7812 */ /* 0x000fc800078ec0ff */
[----:B------:R-:W-:Y:S02]  /*cde0*/  IADD3 R29, R213, -R10, RZ ;  /* 0x8000000ad51d7210 */ /* 0x000fe40007ffe0ff */
[----:B------:R-:W-:Y:S02]  /*cdf0*/  CS2R R10, SRZ ;  /* 0x00000000000a7805 */ /* 0x000fe4000001ff00 */
[----:B------:R-:W-:-:S03]  /*ce00*/  SHF.L.U32 R29, R29, 0x1f, RZ ;  /* 0x0000001f1d1d7819 */ /* 0x000fc600000006ff */
[----:B------:R-:W-:Y:S05]  /*ce10*/  @P1 BRA `(.L_x_7898) ;  /* 0x0000000000301947 */ /* 0x000fea0003800000 */
[----:B------:R-:W-:Y:S02]  /*ce20*/  CS2R R10, SRZ ;  /* 0x00000000000a7805 */ /* 0x000fe4000001ff00 */
[----:B------:R-:W-:Y:S02]  /*ce30*/  CS2R R12, SRZ ;  /* 0x00000000000c7805 */ /* 0x000fe4000001ff00 */
[----:B------:R-:W-:Y:S01]  /*ce40*/  CS2R R14, SRZ ;  /* 0x00000000000e7805 */ /* 0x000fe2000001ff00 */
[----:B------:R-:W-:Y:S06]  /*ce50*/  @P0 BRA `(.L_x_7898) ;  /* 0x0000000000200947 */ /* 0x000fec0003800000 */
[C---:B------:R-:W-:Y:S01]  /*ce60*/  IMAD.SHL.U32 R11, R16.reuse, 0x2, RZ ;  /* 0x00000002100b7824 */ /* 0x040fe200078e00ff */
[----:B------:R-:W-:-:S04]  /*ce70*/  SHF.L.U64.HI R9, R16, 0x1, R17 ;  /* 0x0000000110097819 */ /* 0x000fc80000010211 */
[-C--:B0-----:R-:W-:Y:S02]  /*ce80*/  IADD3 R12, P1, R32, R11.reuse, RZ ;  /* 0x0000000b200c7210 */ /* 0x081fe40007f3e0ff */
[----:B------:R-:W-:-:S03]  /*ce90*/  IADD3 R8, P2, R34, R11, RZ ;  /* 0x0000000b22087210 */ /* 0x000fc60007f5e0ff */
[--C-:B------:R-:W-:Y:S02]  /*cea0*/  IMAD.X R13, R0, 0x1, R9.reuse, P1 ;  /* 0x00000001000d7824 */ /* 0x100fe400008e0609 */
[----:B------:R-:W-:-:S04]  /*ceb0*/  IMAD.X R9, R33, 0x1, R9, P2 ;  /* 0x0000000121097824 */ /* 0x000fc800010e0609 */
[----:B------:R-:W5:Y:S04]  /*cec0*/  LD.E.128 R12, desc[UR42][R12.64] ;  /* 0x0000002a0c0c7980 */ /* 0x000f68000c101d00 */
[----:B------:R-:W5:Y:S02]  /*ced0*/  LD.E.128 R8, desc[UR42][R8.64] ;  /* 0x0000002a08087980 */ /* 0x000f64000c101d00 */
.L_x_7898:
[----:B------:R-:W-:Y:S05]  /*cee0*/  BSYNC B1 ;  /* 0x0000000000017941 */ /* 0x000fea0003800000 */
.L_x_7897:
[----:B------:R-:W1:Y:S01]  /*cef0*/  SYNCS.PHASECHK.TRANS64.TRYWAIT P4, [R2+URZ+0x28800], R29 ;  /* 0x0288001d020075a7 */ /* 0x000e62000808017f */
[----:B------:R-:W-:Y:S01]  /*cf00*/  VIADDMNMX R3, R3, -R192, 0x80, PT ;  /* 0x0000008003037446 */ /* 0x000fe200038009c0 */
[----:B0----5:R-:W-:Y:S01]  /*cf10*/  IMAD.MOV.U32 R0, RZ, RZ, R8 ;  /* 0x000000ffff007224 */ /* 0x021fe200078e0008 */
[----:B------:R-:W-:Y:S01]  /*cf20*/  BSSY B1, `(.L_x_7899) ;  /* 0x0000010000017945 */ /* 0x000fe20003800000 */
[----:B------:R-:W-:Y:S01]  /*cf30*/  IMAD.MOV.U32 R28, RZ, RZ, R9 ;  /* 0x000000ffff1c7224 */ /* 0x000fe200078e0009 */
[-C--:B------:R-:W-:Y:S01]  /*cf40*/  ISETP.GE.OR P3, PT, R23, R3.reuse, P0 ;  /* 0x000000031700720c */ /* 0x080fe20000766670 */
[----:B------:R-:W-:Y:S01]  /*cf50*/  IMAD.MOV.U32 R30, RZ, RZ, R13 ;  /* 0x000000ffff1e7224 */ /* 0x000fe200078e000d */
[-C--:B------:R-:W-:Y:S02]  /*cf60*/  ISETP.GE.OR P2, PT, R212, R3.reuse, P0 ;  /* 0x00000003d400720c */ /* 0x080fe40000746670 */
[-C--:B------:R-:W-:Y:S02]  /*cf70*/  ISETP.GE.OR P1, PT, R211, R3.reuse, P0 ;  /* 0x00000003d300720c */ /* 0x080fe40000726670 */
[----:B------:R-:W-:Y:S01]  /*cf80*/  ISETP.GE.OR P0, PT, R210, R3, P0 ;  /* 0x00000003d200720c */ /* 0x000fe20000706670 */
[----:B------:R-:W-:Y:S01]  /*cf90*/  IMAD.MOV.U32 R3, RZ, RZ, R11 ;  /* 0x000000ffff037224 */ /* 0x000fe200078e000b */
[----:B------:R-:W-:Y:S01]  /*cfa0*/  PRMT R56, R0, 0x5410, R28 ;  /* 0x0000541000387816 */ /* 0x000fe2000000001c */
[----:B------:R-:W-:-:S02]  /*cfb0*/  IMAD.MOV.U32 R0, RZ, RZ, R10 ;  /* 0x000000ffff007224 */ /* 0x000fc400078e000a */
[----:B------:R-:W-:-:S03]  /*cfc0*/  IMAD.MOV.U32 R28, RZ, RZ, R12 ;  /* 0x000000ffff1c7224 */ /* 0x000fc600078e000c */
[----:B------:R-:W-:Y:S01]  /*cfd0*/  PRMT R60, R0, 0x5410, R3 ;  /* 0x00005410003c7816 */ /* 0x000fe20000000003 */
[----:B------:R-:W-:Y:S01]  /*cfe0*/  IMAD.MOV.U32 R3, RZ, RZ, R15 ;  /* 0x000000ffff037224 */ /* 0x000fe200078e000f */
[----:B------:R-:W-:Y:S02]  /*cff0*/  PRMT R61, R28, 0x5410, R30 ;  /* 0x000054101c3d7816 */ /* 0x000fe4000000001e */
[----:B------:R-:W-:Y:S01]  /*d000*/  MOV R0, R14 ;  /* 0x0000000e00007202 */ /* 0x000fe20000000f00 */
[----:B-1----:R-:W-:Y:S06]  /*d010*/  @!P4 BRA `(.L_x_7900) ;  /* 0x000001cc00f0c947 */ /* 0x002fec0003800000 */
.L_x_8244:
[----:B------:R-:W-:Y:S05]  /*d020*/  BSYNC B1 ;  /* 0x0000000000017941 */ /* 0x000fea0003800000 */
.L_x_7899:
[----:B------:R-:W-:Y:S04]  /*d030*/  BSSY B1, `(.L_x_7901) ;  /* 0x0000062000017945 */ /* 0x000fe80003800000 */
[----:B------:R-:W-:Y:S05]  /*d040*/  @P3 BRA `(.L_x_7902) ;  /* 0x0000000400803947 */ /* 0x000fea0003800000 */
[----:B------:R-:W-:Y:S01]  /*d050*/  LEA.HI R28, R54, R207, RZ, 0x1d ;  /* 0x000000cf361c7211 */ /* 0x000fe200078fe8ff */
[----:B------:R-:W-:Y:S01]  /*d060*/  IMAD.SHL.U32 R30, R23, 0x40, RZ ;  /* 0x00000040171e7824 */ /* 0x000fe200078e00ff */
[----:B------:R-:W-:Y:S01]  /*d070*/  SHF.R.U64 R79, R48, 0x10, R49 ;  /* 0x00000010304f7819 */ /* 0x000fe20000001231 */
[--C-:B------:R-:W-:Y:S01]  /*d080*/  HADD2.F32 R69, -RZ, R67.reuse.H0_H0 ;  /* 0x20000043ff457230 */ /* 0x100fe20000004100 */
[----:B------:R-:W-:Y:S01]  /*d090*/  SHF.R.S32.HI R31, RZ, 0x1f, R28 ;  /* 0x0000001fff1f7819 */ /* 0x000fe2000001141c */
[----:B0-----:R-:W-:Y:S01]  /*d0a0*/  IMAD.SHL.U32 R29, R28, 0x8, RZ ;  /* 0x000000081c1d7824 */ /* 0x001fe200078e00ff */
[--C-:B------:R-:W-:Y:S01]  /*d0b0*/  SHF.R.U32.HI R70, RZ, 0x10, R45.reuse ;  /* 0x00000010ff467819 */ /* 0x100fe2000001162d */
[----:B------:R-:W-:Y:S01]  /*d0c0*/  HADD2.F32 R67, -RZ, R67.H1_H1 ;  /* 0x30000043ff437230 */ /* 0x000fe20000004100 */
[----:B------:R-:W-:Y:S02]  /*d0d0*/  LEA.HI R31, R31, R28, RZ, 0x3 ;  /* 0x0000001c1f1f7211 */ /* 0x000fe400078f18ff */
[----:B------:R-:W-:Y:S01]  /*d0e0*/  LOP3.LUT R29, R29, 0x38, RZ, 0xc0, !PT ;  /* 0x000000381d1d7812 */ /* 0x000fe200078ec0ff */
[----:B------:R-:W-:Y:S01]  /*d0f0*/  HADD2.F32 R70, -RZ, R70.H0_H0 ;  /* 0x20000046ff467230 */ /* 0x000fe20000004100 */
[----:B------:R-:W-:Y:S01]  /*d100*/  SHF.R.U64 R77, R44, 0x10, R45 ;  /* 0x000000102c4d7819 */ /* 0x000fe2000000122d */
[----:B------:R-:W-:Y:S01]  /*d110*/  IMAD.SHL.U32 R31, R31, 0x400, RZ ;  /* 0x000004001f1f7824 */ /* 0x000fe200078e00ff */
[----:B------:R-:W-:-:S02]  /*d120*/  LOP3.LUT R29, R29, 0x1c0, R30, 0xf8, !PT ;  /* 0x000001c01d1d7812 */ /* 0x000fc400078ef81e */
[----:B------:R-:W-:Y:S02]  /*d130*/  SHF.R.U32.HI R68, RZ, 0x10, R47 ;  /* 0x00000010ff447819 */ /* 0x000fe4000001162f */
[----:B------:R-:W-:Y:S02]  /*d140*/  LOP3.LUT R33, R29, R202, RZ, 0x3c, !PT ;  /* 0x000000ca1d217212 */ /* 0x000fe400078e3cff */
[----:B------:R-:W-:Y:S02]  /*d150*/  LOP3.LUT R32, R31, 0x7fffe000, RZ, 0xc0, !PT ;  /* 0x7fffe0001f207812 */ /* 0x000fe400078ec0ff */
[----:B------:R-:W0:Y:S01]  /*d160*/  LDS.128 R28, [R204] ;  /* 0x00000000cc1c7984 */ /* 0x000e220000000c00 */
[----:B------:R-:W-:Y:S02]  /*d170*/  SHF.R.U32.HI R78, RZ, 0x10, R49 ;  /* 0x00000010ff4e7819 */ /* 0x000fe40000011631 */
[----:B------:R-:W-:Y:S02]  /*d180*/  IADD3 R33, R33, R32, R203 ;  /* 0x0000002021217210 */ /* 0x000fe40007ffe0cb */
[----:B------:R-:W-:-:S02]  /*d190*/  SHF.R.U64 R76, R50, 0x10, R51 ;  /* 0x00000010324c7819 */ /* 0x000fc40000001233 */
[----:B------:R-:W-:Y:S01]  /*d1a0*/  SHF.R.U32.HI R75, RZ, 0x10, R51 ;  /* 0x00000010ff4b7819 */ /* 0x000fe20000011633 */
[----:B------:R-:W-:Y:S01]  /*d1b0*/  IMAD R65, R33, 0x2, R2 ;  /* 0x0000000221417824 */ /* 0x000fe200078e0202 */
[----:B------:R-:W-:-:S04]  /*d1c0*/  SHF.R.U64 R80, R46, 0x10, R47 ;  /* 0x000000102e507819 */ /* 0x000fc8000000122f */
[----:B------:R-:W1:Y:S01]  /*d1d0*/  LDS.128 R32, [R65+0x10400] ;  /* 0x0104000041207984 */ /* 0x000e620000000c00 */
[--C-:B0-----:R-:W-:Y:S02]  /*d1e0*/  HADD2.F32 R44, -RZ, R29.reuse.H0_H0 ;  /* 0x2000001dff2c7230 */ /* 0x101fe40000004100 */
[----:B------:R-:W-:Y:S02]  /*d1f0*/  HADD2.F32 R45, -RZ, R29.H1_H1 ;  /* 0x3000001dff2d7230 */ /* 0x000fe40000004100 */
[----:B------:R-:W-:Y:S02]  /*d200*/  HADD2.F32 R29, -RZ, R28.H0_H0 ;  /* 0x2000001cff1d7230 */ /* 0x000fe40000004100 */
[----:B------:R-:W-:Y:S02]  /*d210*/  HADD2.F32 R46, -RZ, R30.H0_H0 ;  /* 0x2000001eff2e7230 */ /* 0x000fe40000004100 */
[--C-:B------:R-:W-:Y:S02]  /*d220*/  HADD2.F32 R47, -RZ, R31.reuse.H0_H0 ;  /* 0x2000001fff2f7230 */ /* 0x100fe40000004100 */
[----:B------:R-:W-:-:S02]  /*d230*/  HADD2.F32 R31, -RZ, R31.H1_H1 ;  /* 0x3000001fff1f7230 */ /* 0x000fc40000004100 */
[----:B------:R-:W-:Y:S02]  /*d240*/  HADD2.F32 R28, -RZ, R28.H1_H1 ;  /* 0x3000001cff1c7230 */ /* 0x000fe40000004100 */
[--C-:B-1----:R-:W-:Y:S02]  /*d250*/  HADD2.F32 R48, -RZ, R33.reuse.H0_H0 ;  /* 0x20000021ff307230 */ /* 0x102fe40000004100 */
[----:B------:R-:W-:Y:S02]  /*d260*/  HADD2.F32 R49, -RZ, R33.H1_H1 ;  /* 0x30000021ff317230 */ /* 0x000fe40000004100 */
[----:B------:R-:W-:Y:S02]  /*d270*/  HADD2.F32 R33, -RZ, R32.H0_H0 ;  /* 0x20000020ff217230 */ /* 0x000fe40000004100 */
[C---:B------:R-:W-:Y:S01]  /*d280*/  FMUL.FTZ R71, R48.reuse, R67 ;  /* 0x0000004330477220 */ /* 0x040fe20000410000 */
[----:B------:R-:W-:Y:S01]  /*d290*/  FMUL.FTZ R73, R48, R69 ;  /* 0x0000004530497220 */ /* 0x000fe20000410000 */
[----:B------:R-:W-:-:S02]  /*d2a0*/  HADD2.F32 R48, -RZ, R68.H0_H0 ;  /* 0x20000044ff307230 */ /* 0x000fc40000004100 */
[C---:B------:R-:W-:Y:S01]  /*d2b0*/  FMUL.FTZ R72, R49.reuse, R70 ;  /* 0x0000004631487220 */ /* 0x040fe20000410000 */
[C---:B------:R-:W-:Y:S01]  /*d2c0*/  FFMA.FTZ R71, R44.reuse, R69, -R71 ;  /* 0x000000452c477223 */ /* 0x040fe20000010847 */
[----:B------:R-:W-:Y:S01]  /*d2d0*/  FFMA.FTZ R73, R44, R67, R73 ;  /* 0x000000432c497223 */ /* 0x000fe20000010049 */
[----:B------:R-:W-:Y:S02]  /*d2e0*/  HADD2.F32 R68, -RZ, R66.H1_H1 ;  /* 0x30000042ff447230 */ /* 0x000fe40000004100 */
[-C--:B------:R-:W-:Y:S01]  /*d2f0*/  FMUL.FTZ R74, R49, R48.reuse ;  /* 0x00000030314a7220 */ /* 0x080fe20000410000 */
[----:B------:R-:W-:Y:S02]  /*d300*/  HADD2.F32 R44, -RZ, R64.H1_H1 ;  /* 0x30000040ff2c7230 */ /* 0x000fe40000004100 */
[----:B------:R-:W-:Y:S01]  /*d310*/  FFMA.FTZ R72, R45, R48, -R72 ;  /* 0x000000302d487223 */ /* 0x000fe20000010848 */
[----:B------:R-:W-:Y:S02]  /*d320*/  HADD2.F32 R50, -RZ, R34.H0_H0 ;  /* 0x20000022ff327230 */ /* 0x000fe40000004100 */
        /* <DEDUP_REMOVED lines=10> */
[C---:B------:R-:W-:Y:S01]  /*d3d0*/  FMUL.FTZ R29, R50.reuse, R49 ;  /* 0x00000031321d7220 */ /* 0x040fe20000410000 */
[-C--:B------:R-:W-:Y:S01]  /*d3e0*/  FMUL.FTZ R37, R50, R33.reuse ;  /* 0x0000002132257220 */ /* 0x080fe20000410000 */
[----:B------:R-:W-:Y:S02]  /*d3f0*/  HADD2.F32 R35, -RZ, R35.H1_H1 ;  /* 0x30000023ff237230 */ /* 0x000fe40000004100 */
[C---:B------:R-:W-:Y:S01]  /*d400*/  FMUL.FTZ R68, R51.reuse, R64 ;  /* 0x0000004033447220 */ /* 0x040fe20000410000 */
[----:B------:R-:W-:Y:S02]  /*d410*/  HADD2.F32 R50, -RZ, R75.H0_H0 ;  /* 0x2000004bff327230 */ /* 0x000fe40000004100 */
[C---:B------:R-:W-:Y:S01]  /*d420*/  FFMA.FTZ R66, R46.reuse, R33, -R29 ;  /* 0x000000212e427223 */ /* 0x040fe2000001081d */
[----:B------:R-:W-:Y:S02]  /*d430*/  HADD2.F32 R48, -RZ, R78.H0_H0 ;  /* 0x2000004eff307230 */ /* 0x000fe40000004100 */
[-C--:B------:R-:W-:Y:S01]  /*d440*/  FMUL.FTZ R51, R51, R44.reuse ;  /* 0x0000002c33337220 */ /* 0x080fe20000410000 */
[----:B------:R-:W-:Y:S01]  /*d450*/  FFMA.FTZ R68, R47, R44, -R68 ;  /* 0x0000002c2f447223 */ /* 0x000fe20000010844 */
[----:B------:R-:W-:Y:S01]  /*d460*/  FFMA.FTZ R46, R46, R49, R37 ;  /* 0x000000312e2e7223 */ /* 0x000fe20000010025 */
[C---:B------:R-:W-:Y:S01]  /*d470*/  FMUL.FTZ R70, R35.reuse, R50 ;  /* 0x0000003223467220 */ /* 0x040fe20000410000 */
[----:B------:R-:W-:Y:S01]  /*d480*/  FMUL.FTZ R44, R35, R48 ;  /* 0x00000030232c7220 */ /* 0x000fe20000410000 */
[----:B------:R-:W-:-:S02]  /*d490*/  HADD2.F32 R32, -RZ, R32.H1_H1 ;  /* 0x30000020ff207230 */ /* 0x000fc40000004100 */
[----:B------:R-:W-:Y:S01]  /*d4a0*/  FFMA.FTZ R51, R47, R64, R51 ;  /* 0x000000402f337223 */ /* 0x000fe20000010033 */
        /* <DEDUP_REMOVED lines=26> */
.L_x_7902:
[----:B------:R-:W-:Y:S05]  /*d650*/  BSYNC B1 ;  /* 0x0000000000017941 */ /* 0x000fea0003800000 */
.L_x_7901:
[----:B------:R-:W-:Y:S04]  /*d660*/  BSSY B1, `(.L_x_7903) ;  /* 0x0000062000017945 */ /* 0x000fe80003800000 */
[----:B------:R-:W-:Y:S05]  /*d670*/  @P2 BRA `(.L_x_7904) ;  /* 0x0000000400802947 */ /* 0x000fea0003800000 */
[----:B------:R-:W2:Y:S01]  /*d680*/  LDL R70, [R1+0x40] ;  /* 0x0000400001467983 */ /* 0x000ea20000100800 */
[----:B-1----:R-:W-:Y:S01]  /*d690*/  LEA.HI R28, R54, R207, RZ, 0x1d ;  /* 0x000000cf361c7211 */ /* 0x002fe200078fe8ff */
[----:B------:R-:W-:Y:S01]  /*d6a0*/  HADD2.F32 R44, -RZ, R57.H1_H1 ;  /* 0x30000039ff2c7230 */ /* 0x000fe20000004100 */
[----:B------:R-:W-:Y:S01]  /*d6b0*/  SHF.R.U32.HI R30, RZ, 0x3, R198 ;  /* 0x00000003ff1e7819 */ /* 0x000fe200000116c6 */
[--C-:B------:R-:W-:Y:S01]  /*d6c0*/  HADD2.F32 R46, -RZ, R53.reuse.H1_H1 ;  /* 0x30000035ff2e7230 */ /* 0x100fe20000004100 */
[----:B------:R-:W-:Y:S01]  /*d6d0*/  SHF.R.S32.HI R31, RZ, 0x1f, R28 ;  /* 0x0000001fff1f7819 */ /* 0x000fe2000001141c */
[----:B0-----:R-:W-:Y:S01]  /*d6e0*/  IMAD.SHL.U32 R29, R28, 0x8, RZ ;  /* 0x000000081c1d7824 */ /* 0x001fe200078e00ff */
[----:B------:R-:W-:Y:S01]  /*d6f0*/  SHF.R.U64 R65, R24, 0x10, R25 ;  /* 0x0000001018417819 */ /* 0x000fe20000001219 */
[----:B------:R-:W-:Y:S01]  /*d700*/  HADD2.F32 R53, -RZ, R53.H0_H0 ;  /* 0x20000035ff357230 */ /* 0x000fe20000004100 */
[----:B------:R-:W-:Y:S01]  /*d710*/  LEA.HI R31, R31, R28, RZ, 0x3 ;  /* 0x0000001c1f1f7211 */ /* 0x000fe200078f18ff */
[----:B------:R-:W-:Y:S01]  /*d720*/  HADD2.F32 R57, -RZ, R57.H0_H0 ;  /* 0x20000039ff397230 */ /* 0x000fe20000004100 */
[----:B------:R-:W-:-:S02]  /*d730*/  LOP3.LUT R28, R198, 0x38, R29, 0xf8, !PT ;  /* 0x00000038c61c7812 */ /* 0x000fc400078ef81d */
[----:B------:R-:W-:Y:S01]  /*d740*/  SHF.R.U32.HI R48, RZ, 0x10, R25 ;  /* 0x00000010ff307819 */ /* 0x000fe20000011619 */
[----:B------:R-:W-:Y:S01]  /*d750*/  IMAD.SHL.U32 R31, R31, 0x400, RZ ;  /* 0x000004001f1f7824 */ /* 0x000fe200078e00ff */
[----:B------:R-:W-:Y:S02]  /*d760*/  LOP3.LUT R32, R28, R30, RZ, 0x3c, !PT ;  /* 0x0000001e1c207212 */ /* 0x000fe400078e3cff */
[--C-:B------:R-:W-:Y:S01]  /*d770*/  SHF.R.U64 R69, R4, 0x10, R5.reuse ;  /* 0x0000001004457819 */ /* 0x100fe20000001205 */
[----:B------:R-:W-:Y:S01]  /*d780*/  HADD2.F32 R48, -RZ, R48.H0_H0 ;  /* 0x20000030ff307230 */ /* 0x000fe20000004100 */
[----:B------:R-:W-:Y:S02]  /*d790*/  LOP3.LUT R33, R31, 0x7fffe000, RZ, 0xc0, !PT ;  /* 0x7fffe0001f217812 */ /* 0x000fe400078ec0ff */
[----:B------:R-:W-:Y:S02]  /*d7a0*/  SHF.R.U32.HI R45, RZ, 0x10, R5 ;  /* 0x00000010ff2d7819 */ /* 0x000fe40000011605 */
[----:B------:R-:W-:-:S02]  /*d7b0*/  IADD3 R33, R32, R33, R201 ;  /* 0x0000002120217210 */ /* 0x000fc40007ffe0c9 */
[--C-:B------:R-:W-:Y:S02]  /*d7c0*/  SHF.R.U64 R51, R26, 0x10, R27.reuse ;  /* 0x000000101a337819 */ /* 0x100fe4000000121b */
[----:B------:R-:W-:Y:S01]  /*d7d0*/  SHF.R.U32.HI R49, RZ, 0x10, R27 ;  /* 0x00000010ff317819 */ /* 0x000fe2000001161b */
[----:B------:R-:W-:Y:S01]  /*d7e0*/  IMAD R37, R33, 0x2, R2 ;  /* 0x0000000221257824 */ /* 0x000fe200078e0202 */
[--C-:B------:R-:W-:Y:S02]  /*d7f0*/  SHF.R.U32.HI R67, RZ, 0x10, R7.reuse ;  /* 0x00000010ff437819 */ /* 0x100fe40000011607 */
[----:B------:R-:W-:Y:S02]  /*d800*/  SHF.R.U64 R68, R6, 0x10, R7 ;  /* 0x0000001006447819 */ /* 0x000fe40000001207 */
[----:B------:R-:W0:Y:S02]  /*d810*/  LDS.128 R32, [R37+0x10400] ;  /* 0x0104000025207984 */ /* 0x000e240000000c00 */
[----:B0-----:R-:W-:-:S02]  /*d820*/  HADD2.F32 R25, -RZ, R33.H0_H0 ;  /* 0x20000021ff197230 */ /* 0x001fc40000004100 */
[----:B------:R-:W-:Y:S02]  /*d830*/  HADD2.F32 R24, -RZ, R32.H0_H0 ;  /* 0x20000020ff187230 */ /* 0x000fe40000004100 */
[----:B------:R-:W-:Y:S02]  /*d840*/  HADD2.F32 R33, -RZ, R33.H1_H1 ;  /* 0x30000021ff217230 */ /* 0x000fe40000004100 */
[C---:B------:R-:W-:Y:S01]  /*d850*/  FMUL.FTZ R50, R25.reuse, R46 ;  /* 0x0000002e19327220 */ /* 0x040fe20000410000 */
[----:B------:R-:W-:Y:S01]  /*d860*/  FMUL.FTZ R64, R25, R44 ;  /* 0x0000002c19407220 */ /* 0x000fe20000410000 */
[----:B------:R-:W-:Y:S02]  /*d870*/  HADD2.F32 R26, -RZ, R34.H0_H0 ;  /* 0x20000022ff1a7230 */ /* 0x000fe40000004100 */
[----:B------:R-:W-:Y:S02]  /*d880*/  HADD2.F32 R27, -RZ, R35.H0_H0 ;  /* 0x20000023ff1b7230 */ /* 0x000fe40000004100 */
[----:B------:R-:W-:Y:S01]  /*d890*/  FMUL.FTZ R66, R33, R48 ;  /* 0x0000003021427220 */ /* 0x000fe20000410000 */
[----:B------:R-:W-:-:S02]  /*d8a0*/  HADD2.F32 R25, -RZ, R55.H0_H0 ;  /* 0x20000037ff197230 */ /* 0x000fc40000004100 */
[----:B------:R-:W-:Y:S02]  /*d8b0*/  HADD2.F32 R35, -RZ, R35.H1_H1 ;  /* 0x30000023ff237230 */ /* 0x000fe40000004100 */
[----:B------:R-:W-:Y:S02]  /*d8c0*/  HADD2.F32 R32, -RZ, R32.H1_H1 ;  /* 0x30000020ff207230 */ /* 0x000fe40000004100 */
[----:B------:R-:W-:Y:S01]  /*d8d0*/  HADD2.F32 R34, -RZ, R34.H1_H1 ;  /* 0x30000022ff227230 */ /* 0x000fe20000004100 */
[----:B--2---:R-:W0:Y:S02]  /*d8e0*/  LDS.128 R28, [R70] ;  /* 0x00000000461c7984 */ /* 0x004e240000000c00 */
[--C-:B0-----:R-:W-:Y:S02]  /*d8f0*/  HADD2.F32 R5, -RZ, R29.reuse.H0_H0 ;  /* 0x2000001dff057230 */ /* 0x101fe40000004100 */
[----:B------:R-:W-:Y:S02]  /*d900*/  HADD2.F32 R4, -RZ, R28.H0_H0 ;  /* 0x2000001cff047230 */ /* 0x000fe40000004100 */
[----:B------:R-:W-:-:S02]  /*d910*/  HADD2.F32 R29, -RZ, R29.H1_H1 ;  /* 0x3000001dff1d7230 */ /* 0x000fc40000004100 */
[C---:B------:R-:W-:Y:S01]  /*d920*/  FFMA.FTZ R50, R5.reuse, R44, -R50 ;  /* 0x0000002c05327223 */ /* 0x040fe20000010832 */
[----:B------:R-:W-:Y:S01]  /*d930*/  FFMA.FTZ R64, R5, R46, R64 ;  /* 0x0000002e05407223 */ /* 0x000fe20000010040 */
[C---:B------:R-:W-:Y:S01]  /*d940*/  FMUL.FTZ R5, R24.reuse, R53 ;  /* 0x0000003518057220 */ /* 0x040fe20000410000 */
[----:B------:R-:W-:Y:S02]  /*d950*/  HADD2.F32 R44, -RZ, R45.H0_H0 ;  /* 0x2000002dff2c7230 */ /* 0x000fe40000004100 */
[-C--:B------:R-:W-:Y:S01]  /*d960*/  FMUL.FTZ R24, R24, R57.reuse ;  /* 0x0000003918187220 */ /* 0x080fe20000410000 */
[----:B------:R-:W-:Y:S02]  /*d970*/  HADD2.F32 R6, -RZ, R30.H0_H0 ;  /* 0x2000001eff067230 */ /* 0x000fe40000004100 */
[C---:B------:R-:W-:Y:S01]  /*d980*/  FFMA.FTZ R57, R4.reuse, R57, -R5 ;  /* 0x0000003904397223 */ /* 0x040fe20000010805 */
[----:B------:R-:W-:Y:S02]  /*d990*/  HADD2.F32 R5, -RZ, R58.H0_H0 ;  /* 0x2000003aff057230 */ /* 0x000fe40000004100 */
[----:B------:R-:W-:Y:S01]  /*d9a0*/  FFMA.FTZ R53, R4, R53, R24 ;  /* 0x0000003504357223 */ /* 0x000fe20000010018 */
[----:B------:R-:W-:Y:S01]  /*d9b0*/  FMUL.FTZ R46, R33, R44 ;  /* 0x0000002c212e7220 */ /* 0x000fe20000410000 */
[----:B------:R-:W-:-:S02]  /*d9c0*/  HADD2.F32 R24, -RZ, R55.H1_H1 ;  /* 0x30000037ff187230 */ /* 0x000fc40000004100 */
[C---:B------:R-:W-:Y:S01]  /*d9d0*/  FFMA.FTZ R33, R29.reuse, R44, -R66 ;  /* 0x0000002c1d217223 */ /* 0x040fe20000010842 */
[----:B------:R-:W-:Y:S02]  /*d9e0*/  HADD2.F32 R58, -RZ, R58.H1_H1 ;  /* 0x3000003aff3a7230 */ /* 0x000fe40000004100 */
[----:B------:R-:W-:Y:S01]  /*d9f0*/  FFMA.FTZ R45, R29, R48, R46 ;  /* 0x000000301d2d7223 */ /* 0x000fe2000001002e */
[----:B------:R-:W-:Y:S02]  /*da00*/  HADD2.F32 R7, -RZ, R31.H0_H0 ;  /* 0x2000001fff077230 */ /* 0x000fe40000004100 */
[C---:B------:R-:W-:Y:S01]  /*da10*/  FMUL.FTZ R29, R26.reuse, R25 ;  /* 0x000000191a1d7220 */ /* 0x040fe20000410000 */
[----:B------:R-:W-:Y:S01]  /*da20*/  FMUL.FTZ R47, R26, R5 ;  /* 0x000000051a2f7220 */ /* 0x000fe20000410000 */
[C---:B------:R-:W-:Y:S01]  /*da30*/  FMUL.FTZ R46, R27.reuse, R24 ;  /* 0x000000181b2e7220 */ /* 0x040fe20000410000 */
[----:B------:R-:W-:Y:S02]  /*da40*/  HADD2.F32 R26, -RZ, R49.H0_H0 ;  /* 0x20000031ff1a7230 */ /* 0x000fe40000004100 */
[----:B------:R-:W-:Y:S01]  /*da50*/  FMUL.FTZ R27, R27, R58 ;  /* 0x0000003a1b1b7220 */ /* 0x000fe20000410000 */
[----:B------:R-:W-:-:S02]  /*da60*/  HADD2.F32 R4, -RZ, R67.H0_H0 ;  /* 0x20000043ff047230 */ /* 0x000fc40000004100 */
[C---:B------:R-:W-:Y:S01]  /*da70*/  FFMA.FTZ R44, R6.reuse, R5, -R29 ;  /* 0x00000005062c7223 */ /* 0x040fe2000001081d */
[----:B------:R-:W-:Y:S01]  /*da80*/  FFMA.FTZ R47, R6, R25, R47 ;  /* 0x00000019062f7223 */ /* 0x000fe2000001002f */
[----:B------:R-:W-:Y:S02]  /*da90*/  HADD2.F32 R31, -RZ, R31.H1_H1 ;  /* 0x3000001fff1f7230 */ /* 0x000fe40000004100 */
[----:B------:R-:W-:Y:S01]  /*daa0*/  FFMA.FTZ R6, R7, R24, R27 ;  /* 0x0000001807067223 */ /* 0x000fe2000001001b */
[----:B------:R-:W-:Y:S01]  /*dab0*/  FMUL.FTZ R48, R35, R26 ;  /* 0x0000001a23307220 */ /* 0x000fe20000410000 */
[----:B------:R-:W-:Y:S01]  /*dac0*/  FFMA.FTZ R46, R7, R58, -R46 ;  /* 0x0000003a072e7223 */ /* 0x000fe2000001082e */
[-C--:B------:R-:W-:Y:S01]  /*dad0*/  FMUL.FTZ R24, R35, R4.reuse ;  /* 0x0000000423187220 */ /* 0x080fe20000410000 */
[----:B------:R-:W-:Y:S02]  /*dae0*/  HADD2.F32 R25, -RZ, R65.H0_H0 ;  /* 0x20000041ff197230 */ /* 0x000fe40000004100 */
[----:B------:R-:W-:Y:S01]  /*daf0*/  FFMA.FTZ R35, R31, R4, -R48 ;  /* 0x000000041f237223 */ /* 0x000fe20000010830 */
[----:B------:R-:W-:-:S02]  /*db00*/  HADD2.F32 R27, -RZ, R51.H0_H0 ;  /* 0x20000033ff1b7230 */ /* 0x000fc40000004100 */
[----:B------:R-:W-:Y:S01]  /*db10*/  FFMA.FTZ R49, R31, R26, R24 ;  /* 0x0000001a1f317223 */ /* 0x000fe20000010018 */
[----:B------:R-:W-:Y:S02]  /*db20*/  HADD2.F32 R5, -RZ, R69.H0_H0 ;  /* 0x20000045ff057230 */ /* 0x000fe40000004100 */
[----:B------:R-:W-:Y:S01]  /*db30*/  FMUL.FTZ R29, R32, R25 ;  /* 0x00000019201d7220 */ /* 0x000fe20000410000 */
[----:B------:R-:W-:Y:S02]  /*db40*/  HADD2.F32 R7, -RZ, R68.H0_H0 ;  /* 0x20000044ff077230 */ /* 0x000fe40000004100 */
[----:B------:R-:W-:Y:S01]  /*db50*/  FMUL.FTZ R31, R34, R27 ;  /* 0x0000001b221f7220 */ /* 0x000fe20000410000 */
[----:B------:R-:W-:Y:S02]  /*db60*/  HADD2.F32 R28, -RZ, R28.H1_H1 ;  /* 0x3000001cff1c7230 */ /* 0x000fe40000004100 */
[----:B------:R-:W-:Y:S01]  /*db70*/  FMUL.FTZ R32, R32, R5 ;  /* 0x0000000520207220 */ /* 0x000fe20000410000 */
[----:B------:R-:W-:-:S02]  /*db80*/  HADD2.F32 R30, -RZ, R30.H1_H1 ;  /* 0x3000001eff1e7230 */ /* 0x000fc40000004100 */
[----:B------:R-:W-:Y:S01]  /*db90*/  FMUL.FTZ R34, R34, R7 ;  /* 0x0000000722227220 */ /* 0x000fe20000410000 */
[C---:B------:R-:W-:Y:S01]  /*dba0*/  FFMA.FTZ R4, R28.reuse, R5, -R29 ;  /* 0x000000051c047223 */ /* 0x040fe2000001081d */
[----:B------:R-:W-:Y:S01]  /*dbb0*/  FFMA.FTZ R24, R28, R25, R32 ;  /* 0x000000191c187223 */ /* 0x000fe20000010020 */
[C---:B------:R-:W-:Y:S01]  /*dbc0*/  FFMA.FTZ R31, R30.reuse, R7, -R31 ;  /* 0x000000071e1f7223 */ /* 0x040fe2000001081f */
[----:B------:R-:W-:Y:S01]  /*dbd0*/  FFMA.FTZ R26, R30, R27, R34 ;  /* 0x0000001b1e1a7223 */ /* 0x000fe20000010022 */
[----:B------:R-:W-:Y:S02]  /*dbe0*/  F2FP.F16.F32.PACK_AB R27, R49, R6 ;  /* 0x00000006311b723e */ /* 0x000fe400000000ff */
        /* <DEDUP_REMOVED lines=9> */
.L_x_7904:
[----:B------:R-:W-:Y:S05]  /*dc80*/  BSYNC B1 ;  /* 0x0000000000017941 */ /* 0x000fea0003800000 */
.L_x_7903:
[----:B------:R-:W-:Y:S04]  /*dc90*/  BSSY B1, `(.L_x_7905) ;  /* 0x0000062000017945 */ /* 0x000fe80003800000 */
[----:B------:R-:W-:Y:S05]  /*dca0*/  @P1 BRA `(.L_x_7906) ;  /* 0x0000000400801947 */ /* 0x000fea0003800000 */
[----:B------:R-:W3:Y:S01]  /*dcb0*/  LDL R51, [R1+0x3c] ;  /* 0x00003c0001337983 */ /* 0x000ee20000100800 */
[----:B--2---:R-:W-:Y:S01]  /*dcc0*/  LEA.HI R4, R54, R207, RZ, 0x1d ;  /* 0x000000cf36047211 */ /* 0x004fe200078fe8ff */
[----:B-1----:R-:W-:Y:S01]  /*dcd0*/  HADD2.F32 R35, -RZ, R59.H1_H1 ;  /* 0x3000003bff237230 */ /* 0x002fe20000004100 */
[----:B------:R-:W-:Y:S01]  /*dce0*/  SHF.R.U32.HI R7, RZ, 0x3, R197 ;  /* 0x00000003ff077819 */ /* 0x000fe200000116c5 */
[--C-:B------:R-:W-:Y:S01]  /*dcf0*/  HADD2.F32 R37, -RZ, R62.reuse.H1_H1 ;  /* 0x3000003eff257230 */ /* 0x100fe20000004100 */
[----:B------:R-:W-:Y:S01]  /*dd00*/  SHF.R.S32.HI R5, RZ, 0x1f, R4 ;  /* 0x0000001fff057819 */ /* 0x000fe20000011404 */
[----:B------:R-:W-:Y:S01]  /*dd10*/  IMAD.SHL.U32 R6, R4, 0x8, RZ ;  /* 0x0000000804067824 */ /* 0x000fe200078e00ff */
[----:B------:R-:W-:Y:S01]  /*dd20*/  SHF.R.U64 R47, R40, 0x10, R41 ;  /* 0x00000010282f7819 */ /* 0x000fe20000001229 */
[----:B------:R-:W-:Y:S01]  /*dd30*/  HADD2.F32 R62, -RZ, R62.H0_H0 ;  /* 0x2000003eff3e7230 */ /* 0x000fe20000004100 */
[----:B------:R-:W-:Y:S02]  /*dd40*/  LEA.HI R5, R5, R4, RZ, 0x3 ;  /* 0x0000000405057211 */ /* 0x000fe400078f18ff */
[----:B------:R-:W-:-:S02]  /*dd50*/  LOP3.LUT R4, R197, 0x38, R6, 0xf8, !PT ;  /* 0x00000038c5047812 */ /* 0x000fc400078ef806 */
[----:B------:R-:W-:Y:S02]  /*dd60*/  SHF.L.U32 R5, R5, 0xa, RZ ;  /* 0x0000000a05057819 */ /* 0x000fe400000006ff */
[----:B------:R-:W-:Y:S02]  /*dd70*/  LOP3.LUT R25, R4, R7, RZ, 0x3c, !PT ;  /* 0x0000000704197212 */ /* 0x000fe400078e3cff */
[----:B------:R-:W-:Y:S02]  /*dd80*/  LOP3.LUT R24, R5, 0x7fffe000, RZ, 0xc0, !PT ;  /* 0x7fffe00005187812 */ /* 0x000fe400078ec0ff */
[----:B------:R-:W-:Y:S02]  /*dd90*/  SHF.R.U32.HI R40, RZ, 0x10, R41 ;  /* 0x00000010ff287819 */ /* 0x000fe40000011629 */
[----:B------:R-:W-:Y:S02]  /*dda0*/  IADD3 R25, R25, R24, R200 ;  /* 0x0000001819197210 */ /* 0x000fe40007ffe0c8 */
[----:B------:R-:W-:-:S02]  /*ddb0*/  SHF.R.U32.HI R44, RZ, 0x10, R21 ;  /* 0x00000010ff2c7819 */ /* 0x000fc40000011615 */
[----:B------:R-:W-:Y:S01]  /*ddc0*/  SHF.R.U64 R49, R38, 0x10, R39 ;  /* 0x0000001026317819 */ /* 0x000fe20000001227 */
[----:B------:R-:W-:Y:S01]  /*ddd0*/  IMAD R28, R25, 0x2, R2 ;  /* 0x00000002191c7824 */ /* 0x000fe200078e0202 */
[----:B------:R-:W-:Y:S01]  /*dde0*/  SHF.R.U64 R50, R20, 0x10, R21 ;  /* 0x0000001014327819 */ /* 0x000fe20000001215 */
[----:B------:R-:W-:Y:S01]  /*ddf0*/  HADD2.F32 R38, -RZ, R40.H0_H0 ;  /* 0x20000028ff267230 */ /* 0x000fe20000004100 */
[----:B------:R-:W-:Y:S02]  /*de00*/  SHF.R.U32.HI R48, RZ, 0x10, R39 ;  /* 0x00000010ff307819 */ /* 0x000fe40000011627 */
[----:B------:R-:W1:Y:S01]  /*de10*/  LDS.128 R24, [R28+0x10400] ;  /* 0x010400001c187984 */ /* 0x000e620000000c00 */
[--C-:B------:R-:W-:Y:S02]  /*de20*/  SHF.R.U64 R45, R42, 0x10, R43.reuse ;  /* 0x000000102a2d7819 */ /* 0x100fe4000000122b */
[----:B------:R-:W-:Y:S01]  /*de30*/  SHF.R.U32.HI R43, RZ, 0x10, R43 ;  /* 0x00000010ff2b7819 */ /* 0x000fe2000001162b */
[----:B-1----:R-:W-:-:S02]  /*de40*/  HADD2.F32 R31, -RZ, R25.H0_H0 ;  /* 0x20000019ff1f7230 */ /* 0x002fc40000004100 */
[----:B------:R-:W-:Y:S02]  /*de50*/  HADD2.F32 R32, -RZ, R25.H1_H1 ;  /* 0x30000019ff207230 */ /* 0x000fe40000004100 */
[----:B------:R-:W-:Y:S02]  /*de60*/  HADD2.F32 R25, -RZ, R24.H0_H0 ;  /* 0x20000018ff197230 */ /* 0x000fe40000004100 */
[C---:B------:R-:W-:Y:S01]  /*de70*/  FMUL.FTZ R39, R31.reuse, R37 ;  /* 0x000000251f277220 */ /* 0x040fe20000410000 */
[----:B------:R-:W-:Y:S01]  /*de80*/  FMUL.FTZ R41, R31, R35 ;  /* 0x000000231f297220 */ /* 0x000fe20000410000 */
[----:B------:R-:W-:Y:S02]  /*de90*/  HADD2.F32 R31, -RZ, R44.H0_H0 ;  /* 0x2000002cff1f7230 */ /* 0x000fe40000004100 */
[----:B------:R-:W-:Y:S01]  /*dea0*/  FMUL.FTZ R40, R32, R38 ;  /* 0x0000002620287220 */ /* 0x000fe20000410000 */
[----:B------:R-:W-:Y:S02]  /*deb0*/  HADD2.F32 R33, -RZ, R26.H0_H0 ;  /* 0x2000001aff217230 */ /* 0x000fe40000004100 */
[----:B------:R-:W-:-:S02]  /*dec0*/  HADD2.F32 R34, -RZ, R27.H0_H0 ;  /* 0x2000001bff227230 */ /* 0x000fc40000004100 */
[----:B------:R-:W-:Y:S01]  /*ded0*/  FMUL.FTZ R44, R32, R31 ;  /* 0x0000001f202c7220 */ /* 0x000fe20000410000 */
[--C-:B------:R-:W-:Y:S02]  /*dee0*/  HADD2.F32 R32, -RZ, R63.reuse.H0_H0 ;  /* 0x2000003fff207230 */ /* 0x100fe40000004100 */
[----:B------:R-:W-:Y:S02]  /*def0*/  HADD2.F32 R63, -RZ, R63.H1_H1 ;  /* 0x3000003fff3f7230 */ /* 0x000fe40000004100 */
[----:B------:R-:W-:Y:S02]  /*df00*/  HADD2.F32 R27, -RZ, R27.H1_H1 ;  /* 0x3000001bff1b7230 */ /* 0x000fe40000004100 */
[----:B------:R-:W-:Y:S02]  /*df10*/  HADD2.F32 R24, -RZ, R24.H1_H1 ;  /* 0x30000018ff187230 */ /* 0x000fe40000004100 */
[----:B------:R-:W-:Y:S01]  /*df20*/  HADD2.F32 R26, -RZ, R26.H1_H1 ;  /* 0x3000001aff1a7230 */ /* 0x000fe20000004100 */
[----:B---3--:R-:W1:Y:S02]  /*df30*/  LDS.128 R4, [R51] ;  /* 0x0000000033047984 */ /* 0x008e640000000c00 */
[----:B-1----:R-:W-:-:S02]  /*df40*/  HADD2.F32 R20, -RZ, R5.H0_H0 ;  /* 0x20000005ff147230 */ /* 0x002fc40000004100 */
[----:B------:R-:W-:Y:S02]  /*df50*/  HADD2.F32 R21, -RZ, R5.H1_H1 ;  /* 0x30000005ff157230 */ /* 0x000fe40000004100 */
[----:B------:R-:W-:Y:S02]  /*df60*/  HADD2.F32 R5, -RZ, R4.H0_H0 ;  /* 0x20000004ff057230 */ /* 0x000fe40000004100 */
[C---:B------:R-:W-:Y:S01]  /*df70*/  FFMA.FTZ R39, R20.reuse, R35, -R39 ;  /* 0x0000002314277223 */ /* 0x040fe20000010827 */
[----:B------:R-:W-:Y:S01]  /*df80*/  FFMA.FTZ R41, R20, R37, R41 ;  /* 0x0000002514297223 */ /* 0x000fe20000010029 */
[----:B------:R-:W-:Y:S02]  /*df90*/  HADD2.F32 R20, -RZ, R59.H0_H0 ;  /* 0x2000003bff147230 */ /* 0x000fe40000004100 */
[----:B------:R-:W-:Y:S01]  /*dfa0*/  FFMA.FTZ R42, R21, R31, -R40 ;  /* 0x0000001f152a7223 */ /* 0x000fe20000010828 */
[----:B------:R-:W-:Y:S01]  /*dfb0*/  FMUL.FTZ R40, R25, R62 ;  /* 0x0000003e19287220 */ /* 0x000fe20000410000 */
[----:B0-----:R-:W-:-:S02]  /*dfc0*/  HADD2.F32 R29, -RZ, R6.H0_H0 ;  /* 0x20000006ff1d7230 */ /* 0x001fc40000004100 */
[----:B------:R-:W-:Y:S01]  /*dfd0*/  FFMA.FTZ R44, R21, R38, R44 ;  /* 0x00000026152c7223 */ /* 0x000fe2000001002c */
[-C--:B------:R-:W-:Y:S01]  /*dfe0*/  FMUL.FTZ R25, R25, R20.reuse ;  /* 0x0000001419197220 */ /* 0x080fe20000410000 */
[----:B------:R-:W-:Y:S01]  /*dff0*/  FFMA.FTZ R40, R5, R20, -R40 ;  /* 0x0000001405287223 */ /* 0x000fe20000010828 */
[--C-:B------:R-:W-:Y:S02]  /*e000*/  HADD2.F32 R20, -RZ, R52.reuse.H0_H0 ;  /* 0x20000034ff147230 */ /* 0x100fe40000004100 */
[----:B------:R-:W-:Y:S01]  /*e010*/  FMUL.FTZ R38, R33, R32 ;  /* 0x0000002021267220 */ /* 0x000fe20000410000 */
[----:B------:R-:W-:Y:S01]  /*e020*/  FFMA.FTZ R62, R5, R62, R25 ;  /* 0x0000003e053e7223 */ /* 0x000fe20000010019 */
[----:B------:R-:W-:Y:S02]  /*e030*/  HADD2.F32 R5, -RZ, R52.H1_H1 ;  /* 0x30000034ff057230 */ /* 0x000fe40000004100 */
[----:B------:R-:W-:Y:S01]  /*e040*/  FMUL.FTZ R21, R34, R63 ;  /* 0x0000003f22157220 */ /* 0x000fe20000410000 */
[----:B------:R-:W-:Y:S01]  /*e050*/  FMUL.FTZ R46, R33, R20 ;  /* 0x00000014212e7220 */ /* 0x000fe20000410000 */
[----:B------:R-:W-:-:S02]  /*e060*/  HADD2.F32 R30, -RZ, R7.H0_H0 ;  /* 0x20000007ff1e7230 */ /* 0x000fc40000004100 */
[C---:B------:R-:W-:Y:S01]  /*e070*/  FFMA.FTZ R33, R29.reuse, R20, -R38 ;  /* 0x000000141d217223 */ /* 0x040fe20000010826 */
[----:B------:R-:W-:Y:S02]  /*e080*/  HADD2.F32 R38, -RZ, R43.H0_H0 ;  /* 0x2000002bff267230 */ /* 0x000fe40000004100 */
[-C--:B------:R-:W-:Y:S01]  /*e090*/  FMUL.FTZ R34, R34, R5.reuse ;  /* 0x0000000522227220 */ /* 0x080fe20000410000 */
[----:B------:R-:W-:Y:S02]  /*e0a0*/  HADD2.F32 R20, -RZ, R48.H0_H0 ;  /* 0x20000030ff147230 */ /* 0x000fe40000004100 */
[----:B------:R-:W-:Y:S01]  /*e0b0*/  FFMA.FTZ R46, R29, R32, R46 ;  /* 0x000000201d2e7223 */ /* 0x000fe2000001002e */
[C---:B------:R-:W-:Y:S01]  /*e0c0*/  FFMA.FTZ R32, R30.reuse, R5, -R21 ;  /* 0x000000051e207223 */ /* 0x040fe20000010815 */
[----:B------:R-:W-:Y:S01]  /*e0d0*/  FFMA.FTZ R34, R30, R63, R34 ;  /* 0x0000003f1e227223 */ /* 0x000fe20000010022 */
[----:B------:R-:W-:Y:S02]  /*e0e0*/  HADD2.F32 R7, -RZ, R7.H1_H1 ;  /* 0x30000007ff077230 */ /* 0x000fe40000004100 */
[C---:B------:R-:W-:Y:S01]  /*e0f0*/  FMUL.FTZ R48, R27.reuse, R38 ;  /* 0x000000261b307220 */ /* 0x040fe20000410000 */
[----:B------:R-:W-:Y:S01]  /*e100*/  FMUL.FTZ R30, R27, R20 ;  /* 0x000000141b1e7220 */ /* 0x000fe20000410000 */
[----:B------:R-:W-:-:S02]  /*e110*/  HADD2.F32 R25, -RZ, R47.H0_H0 ;  /* 0x2000002fff197230 */ /* 0x000fc40000004100 */
[----:B------:R-:W-:Y:S02]  /*e120*/  HADD2.F32 R27, -RZ, R45.H0_H0 ;  /* 0x2000002dff1b7230 */ /* 0x000fe40000004100 */
        /* <DEDUP_REMOVED lines=24> */
.L_x_7906:
[----:B------:R-:W-:Y:S05]  /*e2b0*/  BSYNC B1 ;  /* 0x0000000000017941 */ /* 0x000fea0003800000 */
.L_x_7905:
[----:B-1----:R-:W-:Y:S01]  /*e2c0*/  PRMT R30, R0, 0x5410, R3 ;  /* 0x00005410001e7816 */ /* 0x002fe20000000003 */
[----:B------:R-:W-:Y:S06]  /*e2d0*/  @P0 BRA `(.L_x_7890) ;  /* 0x0000000400800947 */ /* 0x000fec0003800000 */
[----:B------:R-:W4:Y:S01]  /*e2e0*/  LDL R39, [R1+0x38] ;  /* 0x0000380001277983 */ /* 0x000f220000100800 */
[----:B------:R-:W-:Y:S01]  /*e2f0*/  LEA.HI R54, R54, R207, RZ, 0x1d ;  /* 0x000000cf36367211 */ /* 0x000fe200078fe8ff */
[--C-:B------:R-:W-:Y:S01]  /*e300*/  HADD2.F32 R21, -RZ, R56.reuse.H1_H1 ;  /* 0x30000038ff157230 */ /* 0x100fe20000004100 */
[----:B--23--:R-:W-:Y:S01]  /*e310*/  SHF.R.U32.HI R4, RZ, 0x3, R196 ;  /* 0x00000003ff047819 */ /* 0x00cfe200000116c4 */
[----:B------:R-:W-:Y:S01]  /*e320*/  HADD2.F32 R56, -RZ, R56.H0_H0 ;  /* 0x20000038ff387230 */ /* 0x000fe20000004100 */
[----:B------:R-:W-:Y:S01]  /*e330*/  SHF.R.S32.HI R5, RZ, 0x1f, R54 ;  /* 0x0000001fff057819 */ /* 0x000fe20000011436 */
[----:B------:R-:W-:Y:S01]  /*e340*/  IMAD.SHL.U32 R3, R54, 0x8, RZ ;  /* 0x0000000836037824 */ /* 0x000fe200078e00ff */
[----:B------:R-:W-:Y:S02]  /*e350*/  SHF.R.U32.HI R20, RZ, 0x10, R9 ;  /* 0x00000010ff147819 */ /* 0x000fe40000011609 */
[----:B------:R-:W-:Y:S02]  /*e360*/  LEA.HI R5, R5, R54, RZ, 0x3 ;  /* 0x0000003605057211 */ /* 0x000fe400078f18ff */
[----:B------:R-:W-:Y:S01]  /*e370*/  LOP3.LUT R0, R196, 0x38, R3, 0xf8, !PT ;  /* 0x00000038c4007812 */ /* 0x000fe200078ef803 */
[----:B------:R-:W-:Y:S01]  /*e380*/  HADD2.F32 R20, -RZ, R20.H0_H0 ;  /* 0x20000014ff147230 */ /* 0x000fe20000004100 */
[----:B------:R-:W-:Y:S01]  /*e390*/  SHF.R.U64 R38, R12, 0x10, R13 ;  /* 0x000000100c267819 */ /* 0x000fe2000000120d */
[----:B------:R-:W-:Y:S01]  /*e3a0*/  IMAD.SHL.U32 R5, R5, 0x400, RZ ;  /* 0x0000040005057824 */ /* 0x000fe200078e00ff */
[----:B------:R-:W-:-:S02]  /*e3b0*/  LOP3.LUT R0, R0, R4, RZ, 0x3c, !PT ;  /* 0x0000000400007212 */ /* 0x000fc400078e3cff */
[--C-:B------:R-:W-:Y:S02]  /*e3c0*/  SHF.R.U64 R37, R14, 0x10, R15.reuse ;  /* 0x000000100e257819 */ /* 0x100fe4000000120f */
[----:B------:R-:W-:Y:S02]  /*e3d0*/  LOP3.LUT R3, R5, 0x7fffe000, RZ, 0xc0, !PT ;  /* 0x7fffe00005037812 */ /* 0x000fe400078ec0ff */
[----:B------:R-:W-:Y:S01]  /*e3e0*/  SHF.R.U32.HI R33, RZ, 0x10, R15 ;  /* 0x00000010ff217819 */ /* 0x000fe2000001160f */
[--C-:B------:R-:W-:Y:S01]  /*e3f0*/  HADD2.F32 R15, -RZ, R61.reuse.H1_H1 ;  /* 0x3000003dff0f7230 */ /* 0x100fe20000004100 */
[----:B------:R-:W-:Y:S01]  /*e400*/  IADD3 R3, R0, R3, R199 ;  /* 0x0000000300037210 */ /* 0x000fe20007ffe0c7 */
[----:B------:R-:W-:Y:S01]  /*e410*/  HADD2.F32 R61, -RZ, R61.H0_H0 ;  /* 0x2000003dff3d7230 */ /* 0x000fe20000004100 */
[----:B------:R-:W-:Y:S02]  /*e420*/  SHF.R.U32.HI R28, RZ, 0x10, R13 ;  /* 0x00000010ff1c7819 */ /* 0x000fe4000001160d */
[----:B------:R-:W-:Y:S01]  /*e430*/  SHF.R.U64 R35, R8, 0x10, R9 ;  /* 0x0000001008237819 */ /* 0x000fe20000001209 */
[----:B------:R-:W-:Y:S01]  /*e440*/  IMAD R3, R3, 0x2, R2 ;  /* 0x0000000203037824 */ /* 0x000fe200078e0202 */
[----:B------:R-:W-:-:S02]  /*e450*/  SHF.R.U64 R34, R10, 0x10, R11 ;  /* 0x000000100a227819 */ /* 0x000fc4000000120b */
[----:B------:R-:W-:Y:S02]  /*e460*/  SHF.R.U32.HI R32, RZ, 0x10, R11 ;  /* 0x00000010ff207819 */ /* 0x000fe4000001160b */
[----:B------:R-:W1:Y:S02]  /*e470*/  LDS.128 R24, [R3+0x10400] ;  /* 0x0104000003187984 */ /* 0x000e640000000c00 */
[--C-:B-1----:R-:W-:Y:S02]  /*e480*/  HADD2.F32 R12, -RZ, R25.reuse.H0_H0 ;  /* 0x20000019ff0c7230 */ /* 0x102fe40000004100 */
[----:B------:R-:W-:Y:S02]  /*e490*/  HADD2.F32 R25, -RZ, R25.H1_H1 ;  /* 0x30000019ff197230 */ /* 0x000fe40000004100 */
[----:B------:R-:W-:Y:S02]  /*e4a0*/  HADD2.F32 R11, -RZ, R24.H0_H0 ;  /* 0x20000018ff0b7230 */ /* 0x000fe40000004100 */
[C---:B0-----:R-:W-:Y:S01]  /*e4b0*/  FMUL.FTZ R29, R12.reuse, R21 ;  /* 0x000000150c1d7220 */ /* 0x041fe20000410000 */
[----:B------:R-:W-:Y:S01]  /*e4c0*/  FMUL.FTZ R31, R12, R15 ;  /* 0x0000000f0c1f7220 */ /* 0x000fe20000410000 */
[----:B------:R-:W-:-:S02]  /*e4d0*/  HADD2.F32 R12, -RZ, R28.H0_H0 ;  /* 0x2000001cff0c7230 */ /* 0x000fc40000004100 */
[----:B------:R-:W-:Y:S01]  /*e4e0*/  FMUL.FTZ R28, R25, R20 ;  /* 0x00000014191c7220 */ /* 0x000fe20000410000 */
[----:B------:R-:W-:Y:S02]  /*e4f0*/  HADD2.F32 R13, -RZ, R26.H0_H0 ;  /* 0x2000001aff0d7230 */ /* 0x000fe40000004100 */
[--C-:B------:R-:W-:Y:S02]  /*e500*/  HADD2.F32 R14, -RZ, R27.reuse.H0_H0 ;  /* 0x2000001bff0e7230 */ /* 0x100fe40000004100 */
[----:B------:R-:W-:Y:S02]  /*e510*/  HADD2.F32 R27, -RZ, R27.H1_H1 ;  /* 0x3000001bff1b7230 */ /* 0x000fe40000004100 */
[----:B------:R-:W-:Y:S02]  /*e520*/  HADD2.F32 R24, -RZ, R24.H1_H1 ;  /* 0x30000018ff187230 */ /* 0x000fe40000004100 */
[----:B------:R-:W-:Y:S01]  /*e530*/  HADD2.F32 R26, -RZ, R26.H1_H1 ;  /* 0x3000001aff1a7230 */ /* 0x000fe20000004100 */
[----:B----4-:R-:W0:Y:S02]  /*e540*/  LDS.128 R4, [R39] ;  /* 0x0000000027047984 */ /* 0x010e240000000c00 */
[----:B0-----:R-:W-:-:S02]  /*e550*/  HADD2.F32 R8, -RZ, R5.H0_H0 ;  /* 0x20000005ff087230 */ /* 0x001fc40000004100 */
[----:B------:R-:W-:Y:S02]  /*e560*/  HADD2.F32 R5, -RZ, R5.H1_H1 ;  /* 0x30000005ff057230 */ /* 0x000fe40000004100 */
[----:B------:R-:W-:Y:S02]  /*e570*/  HADD2.F32 R0, -RZ, R4.H0_H0 ;  /* 0x20000004ff007230 */ /* 0x000fe40000004100 */
[C---:B------:R-:W-:Y:S01]  /*e580*/  FFMA.FTZ R29, R8.reuse, R15, -R29 ;  /* 0x0000000f081d7223 */ /* 0x040fe2000001081d */
[----:B------:R-:W-:Y:S01]  /*e590*/  FFMA.FTZ R31, R8, R21, R31 ;  /* 0x00000015081f7223 */ /* 0x000fe2000001001f */
[----:B------:R-:W-:Y:S01]  /*e5a0*/  FMUL.FTZ R8, R25, R12 ;  /* 0x0000000c19087220 */ /* 0x000fe20000410000 */
[----:B------:R-:W-:Y:S01]  /*e5b0*/  FMUL.FTZ R15, R11, R56 ;  /* 0x000000380b0f7220 */ /* 0x000fe20000410000 */
[----:B------:R-:W-:Y:S01]  /*e5c0*/  FFMA.FTZ R28, R5, R12, -R28 ;  /* 0x0000000c051c7223 */ /* 0x000fe2000001081c */
[----:B------:R-:W-:Y:S01]  /*e5d0*/  FMUL.FTZ R11, R11, R61 ;  /* 0x0000003d0b0b7220 */ /* 0x000fe20000410000 */
[----:B------:R-:W-:-:S02]  /*e5e0*/  HADD2.F32 R12, -RZ, R60.H0_H0 ;  /* 0x2000003cff0c7230 */ /* 0x000fc40000004100 */
[----:B------:R-:W-:Y:S01]  /*e5f0*/  FFMA.FTZ R20, R5, R20, R8 ;  /* 0x0000001405147223 */ /* 0x000fe20000010008 */
[----:B------:R-:W-:Y:S02]  /*e600*/  HADD2.F32 R8, -RZ, R30.H0_H0 ;  /* 0x2000001eff087230 */ /* 0x000fe40000004100 */
[C---:B------:R-:W-:Y:S01]  /*e610*/  FFMA.FTZ R56, R0.reuse, R56, R11 ;  /* 0x0000003800387223 */ /* 0x040fe2000001000b */
[----:B------:R-:W-:Y:S02]  /*e620*/  HADD2.F32 R9, -RZ, R6.H0_H0 ;  /* 0x20000006ff097230 */ /* 0x000fe40000004100 */
[----:B------:R-:W-:Y:S01]  /*e630*/  FFMA.FTZ R15, R0, R61, -R15 ;  /* 0x0000003d000f7223 */ /* 0x000fe2000001080f */
[----:B------:R-:W-:Y:S02]  /*e640*/  HADD2.F32 R11, -RZ, R60.H1_H1 ;  /* 0x3000003cff0b7230 */ /* 0x000fe40000004100 */
[----:B------:R-:W-:Y:S01]  /*e650*/  FMUL.FTZ R0, R13, R12 ;  /* 0x0000000c0d007220 */ /* 0x000fe20000410000 */
[----:B------:R-:W-:-:S02]  /*e660*/  HADD2.F32 R5, -RZ, R30.H1_H1 ;  /* 0x3000001eff057230 */ /* 0x000fc40000004100 */
[-C--:B------:R-:W-:Y:S01]  /*e670*/  FMUL.FTZ R30, R13, R8.reuse ;  /* 0x000000080d1e7220 */ /* 0x080fe20000410000 */
[----:B------:R-:W-:Y:S02]  /*e680*/  HADD2.F32 R10, -RZ, R7.H0_H0 ;  /* 0x20000007ff0a7230 */ /* 0x000fe40000004100 */
[C---:B------:R-:W-:Y:S01]  /*e690*/  FFMA.FTZ R25, R9.reuse, R8, -R0 ;  /* 0x0000000809197223 */ /* 0x040fe20000010800 */
[C---:B------:R-:W-:Y:S01]  /*e6a0*/  FMUL.FTZ R13, R14.reuse, R11 ;  /* 0x0000000b0e0d7220 */ /* 0x040fe20000410000 */
[----:B------:R-:W-:Y:S02]  /*e6b0*/  HADD2.F32 R8, -RZ, R32.H0_H0 ;  /* 0x20000020ff087230 */ /* 0x000fe40000004100 */
[----:B------:R-:W-:Y:S01]  /*e6c0*/  FMUL.FTZ R14, R14, R5 ;  /* 0x000000050e0e7220 */ /* 0x000fe20000410000 */
[----:B------:R-:W-:Y:S02]  /*e6d0*/  HADD2.F32 R0, -RZ, R33.H0_H0 ;  /* 0x20000021ff007230 */ /* 0x000fe40000004100 */
[----:B------:R-:W-:Y:S01]  /*e6e0*/  FFMA.FTZ R30, R9, R12, R30 ;  /* 0x0000000c091e7223 */ /* 0x000fe2000001001e */
[----:B------:R-:W-:-:S02]  /*e6f0*/  HADD2.F32 R7, -RZ, R7.H1_H1 ;  /* 0x30000007ff077230 */ /* 0x000fc40000004100 */
[C---:B------:R-:W-:Y:S01]  /*e700*/  FFMA.FTZ R12, R10.reuse, R5, -R13 ;  /* 0x000000050a0c7223 */ /* 0x040fe2000001080d */
[----:B------:R-:W-:Y:S01]  /*e710*/  FFMA.FTZ R14, R10, R11, R14 ;  /* 0x0000000b0a0e7223 */ /* 0x000fe2000001000e */
[C---:B------:R-:W-:Y:S01]  /*e720*/  FMUL.FTZ R32, R27.reuse, R8 ;  /* 0x000000081b207220 */ /* 0x040fe20000410000 */
[-C--:B------:R-:W-:Y:S01]  /*e730*/  FMUL.FTZ R10, R27, R0.reuse ;  /* 0x000000001b0a7220 */ /* 0x080fe20000410000 */
[----:B------:R-:W-:Y:S02]  /*e740*/  HADD2.F32 R11, -RZ, R35.H0_H0 ;  /* 0x20000023ff0b7230 */ /* 0x000fe40000004100 */
        /* <DEDUP_REMOVED lines=25> */
.L_x_7890:
[----:B------:R-:W-:Y:S05]  /*e8e0*/  BSYNC B0 ;  /* 0x0000000000007941 */ /* 0x000fea0003800000 */
.L_x_7862:
        /* <DEDUP_REMOVED lines=8> */
.L_x_7860:
[----:B------:R-:W-:-:S05]  /*e970*/  IMAD.U32 R0, RZ, RZ, UR45 ;  /* 0x0000002dff007e24 */ /* 0x000fca000f8e00ff */
[----:B------:R-:W-:-:S13]  /*e980*/  ISETP.NE.AND P0, PT, R0, 0x3, PT ;  /* 0x000000030000780c */ /* 0x000fda0003f05270 */
[----:B------:R-:W-:Y:S05]  /*e990*/  @!P0 BRA `(.L_x_7907) ;  /* 0x0000000000048947 */ /* 0x000fea0003800000 */
[----:B------:R-:W-:Y:S01]  /*e9a0*/  BPT.TRAP 0x1 ;  /* 0x000000040000795c */ /* 0x000fe20000300000 */
.L_x_7907:
[----:B------:R-:W-:Y:S01]  /*e9b0*/  IMAD R89, R22, 0x8, R2 ;  /* 0x0000000816597824 */ /* 0x000fe200078e0202 */
[----:B------:R-:W-:-:S04]  /*e9c0*/  SHF.L.U32 R0, R186, 0x1f, RZ ;  /* 0x0000001fba007819 */ /* 0x000fc800000006ff */
[----:B------:R0:W0:Y:S01]  /*e9d0*/  SYNCS.PHASECHK.TRANS64.TRYWAIT P2, [R89+URZ+0x28830], R0 ;  /* 0x02883000590075a7 */ /* 0x000022000804017f */
[----:B------:R-:W-:Y:S05]  /*e9e0*/  @!P0 BRA `(.L_x_7908) ;  /* 0x0000000000048947 */ /* 0x000fea0003800000 */
[----:B------:R-:W-:Y:S01]  /*e9f0*/  BPT.TRAP 0x1 ;  /* 0x000000040000795c */ /* 0x000fe20000300000 */
.L_x_7908:
[----:B01----:R-:W0:Y:S02]  /*ea00*/  S2R R3, SR_TID.X ;  /* 0x0000000000037919 */ /* 0x003e240000002100 */
[----:B0-----:R-:W-:-:S04]  /*ea10*/  LOP3.LUT R3, R3, 0x7f, RZ, 0xc0, !PT ;  /* 0x0000007f03037812 */ /* 0x001fc800078ec0ff */
[----:B------:R-:W-:Y:S01]  /*ea20*/  ISETP.NE.AND P1, PT, R3, RZ, PT ;  /* 0x000000ff0300720c */ /* 0x000fe20003f25270 */
[----:B------:R-:W-:-:S12]  /*ea30*/  @P2 BRA `(.L_x_7909) ;  /* 0x0000000000082947 */ /* 0x000fd80003800000 */
[----:B------:R-:W0:Y:S02]  /*ea40*/  SYNCS.PHASECHK.TRANS64.TRYWAIT P2, [R89+URZ+0x28830], R0 ;  /* 0x02883000590075a7 */ /* 0x000e24000804017f */
[----:B0-----:R-:W-:Y:S05]  /*ea50*/  @!P2 BRA `(.L_x_7910) ;  /* 0x000001b40074a947 */ /* 0x001fea0003800000 */
.L_x_7909:
[----:B------:R-:W-:Y:S05]  /*ea60*/  WARPSYNC.ALL ;  /* 0x0000000000007948 */ /* 0x000fea0003800000 */
[----:B0-----:R-:W-:Y:S01]  /*ea70*/  VIADD R0, R2, 0x18400 ;  /* 0x0001840002007836 */ /* 0x001fe20000000000 */
[----:B------:R-:W-:Y:S01]  /*ea80*/  R2UR UR12, R36 ;  /* 0x00000000240c72ca */ /* 0x000fe200000e0000 */
[----:B--234-:R-:W-:Y:S01]  /*ea90*/  IMAD.MOV.U32 R7, RZ, RZ, 0x40000040 ;  /* 0x40000040ff077424 */ /* 0x01cfe200078e00ff */
[----:B------:R-:W-:Y:S01]  /*eaa0*/  WARPGROUP.ARRIVE ;  /* 0x00000000000079c5 */ /* 0x000fe20000000000 */
[----:B------:R-:W-:Y:S01]  /*eab0*/  UMOV UR13, 0x40000040 ;  /* 0x40000040000d7882 */ /* 0x000fe20000000000 */
[----:B------:R-:W-:Y:S01]  /*eac0*/  SHF.R.U32.HI R0, RZ, 0x4, R0 ;  /* 0x00000004ff007819 */ /* 0x000fe20000011600 */
[----:B------:R-:W-:Y:S01]  /*ead0*/  IMAD.MOV.U32 R9, RZ, RZ, 0x40000040 ;  /* 0x40000040ff097424 */ /* 0x000fe200078e00ff */
[----:B------:R-:W-:Y:S01]  /*eae0*/  R2UR UR15, R7 ;  /* 0x00000000070f72ca */ /* 0x000fe200000e0000 */
[----:B------:R-:W-:Y:S01]  /*eaf0*/  UMOV UR9, 0x40000040 ;  /* 0x4000004000097882 */ /* 0x000fe20000000000 */
[----:B------:R-:W-:Y:S01]  /*eb00*/  LOP3.LUT R0, R0, 0x3fff, RZ, 0xc0, !PT ;  /* 0x00003fff00007812 */ /* 0x000fe200078ec0ff */
[----:B------:R-:W-:Y:S01]  /*eb10*/  UMOV UR5, 0x40000040 ;  /* 0x4000004000057882 */ /* 0x000fe20000000000 */
[----:B------:R-:W-:Y:S01]  /*eb20*/  R2UR UR11, R9 ;  /* 0x00000000090b72ca */ /* 0x000fe200000e0000 */
[----:B------:R-:W-:Y:S01]  /*eb30*/  IMAD.MOV.U32 R9, RZ, RZ, 0x40000040 ;  /* 0x40000040ff097424 */ /* 0x000fe200078e00ff */
[----:B------:R-:W-:Y:S01]  /*eb40*/  LOP3.LUT R5, R0, 0x10000, RZ, 0xfc, !PT ;  /* 0x0001000000057812 */ /* 0x000fe200078efcff */
[----:B------:R-:W-:Y:S01]  /*eb50*/  ULOP3.LUT UR12, UR12, 0x10000, URZ, 0xfc, !UPT ;  /* 0x000100000c0c7892 */ /* 0x000fe2000f8efc3f */
[----:B------:R-:W-:Y:S01]  /*eb60*/  IMAD.MOV.U32 R7, RZ, RZ, 0x40000040 ;  /* 0x40000040ff077424 */ /* 0x000fe200078e00ff */
[----:B------:R-:W-:Y:S01]  /*eb70*/  UMOV UR17, 0x40000040 ;  /* 0x4000004000117882 */ /* 0x000fe20000000000 */
[----:B------:R-:W-:Y:S01]  /*eb80*/  R2UR UR7, R9 ;  /* 0x00000000090772ca */ /* 0x000fe200000e0000 */
[----:B------:R-:W-:Y:S01]  /*eb90*/  IMAD R6, R22, 0x800, R5 ;  /* 0x0000080016067824 */ /* 0x000fe200078e0205 */
[----:B------:R-:W-:Y:S01]  /*eba0*/  UIADD3 UR8, UR12, 0x2, URZ ;  /* 0x000000020c087890 */ /* 0x000fe2000fffe03f */
[----:B------:R-:W-:Y:S01]  /*ebb0*/  IMAD.MOV.U32 R9, RZ, RZ, 0x40000040 ;  /* 0x40000040ff097424 */ /* 0x000fe200078e00ff */
[----:B------:R-:W-:Y:S01]  /*ebc0*/  UIADD3 UR4, UR12, 0x4, URZ ;  /* 0x000000040c047890 */ /* 0x000fe2000fffe03f */
[----:B------:R-:W-:Y:S01]  /*ebd0*/  R2UR UR35, R7 ;  /* 0x00000000072372ca */ /* 0x000fe200000e0000 */
[----:B------:R-:W-:Y:S01]  /*ebe0*/  UIADD3 UR16, UR12, 0x6, URZ ;  /* 0x000000060c107890 */ /* 0x000fe2000fffe03f */
[C---:B------:R-:W-:Y:S01]  /*ebf0*/  R2UR UR14, R6.reuse ;  /* 0x00000000060e72ca */ /* 0x040fe200000e0000 */
[----:B------:R-:W-:Y:S01]  /*ec00*/  UIADD3 UR20, UR12, 0x400, URZ ;  /* 0x000004000c147890 */ /* 0x000fe2000fffe03f */
[----:B------:R-:W-:Y:S01]  /*ec10*/  IADD3 R8, R6, 0x2, RZ ;  /* 0x0000000206087810 */ /* 0x000fe20007ffe0ff */
[----:B------:R-:W-:Y:S01]  /*ec20*/  UMOV UR21, 0x40000040 ;  /* 0x4000004000157882 */ /* 0x000fe20000000000 */
[----:B------:R-:W-:Y:S01]  /*ec30*/  R2UR UR19, R9 ;  /* 0x00000000091372ca */ /* 0x000fe200000e0000 */
[----:B------:R-:W-:Y:S01]  /*ec40*/  IMAD.MOV.U32 R9, RZ, RZ, 0x40000040 ;  /* 0x40000040ff097424 */ /* 0x000fe200078e00ff */
[----:B------:R-:W-:Y:S01]  /*ec50*/  R2UR UR10, R8 ;  /* 0x00000000080a72ca */ /* 0x000fe200000e0000 */
[----:B------:R-:W-:Y:S01]  /*ec60*/  VIADD R8, R6, 0x4 ;  /* 0x0000000406087836 */ /* 0x000fe20000000000 */
[----:B------:R-:W-:Y:S01]  /*ec70*/  UIADD3 UR24, UR12, 0x402, URZ ;  /* 0x000004020c187890 */ /* 0x000fe2000fffe03f */
[----:B------:R-:W-:Y:S01]  /*ec80*/  @!P1 VIADD R89, R89, 0x28840 ;  /* 0x0002884059599836 */ /* 0x000fe20000000000 */
[----:B------:R-:W-:Y:S01]  /*ec90*/  R2UR UR23, R9 ;  /* 0x00000000091772ca */ /* 0x000fe200000e0000 */
[----:B------:R-:W-:Y:S01]  /*eca0*/  IMAD.MOV.U32 R9, RZ, RZ, 0x40000040 ;  /* 0x40000040ff097424 */ /* 0x000fe200078e00ff */
[----:B------:R-:W-:Y:S01]  /*ecb0*/  R2UR UR6, R8 ;  /* 0x00000000080672ca */ /* 0x000fe200000e0000 */
[----:B------:R-:W-:Y:S01]  /*ecc0*/  HGMMA.64x128x16.F32 R24, gdesc[UR12], RZ, !UPT, gsb0 ;  /* 0x01e000000c1879f0 */ /* 0x000fe2000c0008ff */
[----:B------:R-:W-:Y:S01]  /*ecd0*/  VIADD R8, R6, 0x6 ;  /* 0x0000000606087836 */ /* 0x000fe20000000000 */
[----:B------:R-:W-:Y:S01]  /*ece0*/  UMOV UR25, 0x40000040 ;  /* 0x4000004000197882 */ /* 0x000fe20000000000 */
[----:B------:R-:W-:Y:S01]  /*ecf0*/  R2UR UR27, R9 ;  /* 0x00000000091b72ca */ /* 0x000fe200000e0000 */
[----:B------:R-:W-:Y:S01]  /*ed00*/  IMAD.MOV.U32 R9, RZ, RZ, 0x40000040 ;  /* 0x40000040ff097424 */ /* 0x000fe200078e00ff */
[----:B------:R-:W-:Y:S01]  /*ed10*/  UIADD3 UR28, UR12, 0x404, URZ ;  /* 0x000004040c1c7890 */ /* 0x000fe2000fffe03f */
[----:B------:R-:W-:Y:S01]  /*ed20*/  R2UR UR18, R8 ;  /* 0x00000000081272ca */ /* 0x000fe200000e0000 */
[----:B------:R-:W-:Y:S01]  /*ed30*/  VIADD R8, R6, 0x400 ;  /* 0x0000040006087836 */ /* 0x000fe20000000000 */
[----:B------:R-:W-:Y:S01]  /*ed40*/  UMOV UR29, 0x40000040 ;  /* 0x40000040001d7882 */ /* 0x000fe20000000000 */
[----:B------:R-:W-:Y:S01]  /*ed50*/  R2UR UR31, R9 ;  /* 0x00000000091f72ca */ /* 0x000fe200000e0000 */
[----:B------:R-:W-:Y:S01]  /*ed60*/  UIADD3 UR32, UR12, 0x406, URZ ;  /* 0x000004060c207890 */ /* 0x000fe2000fffe03f */
[----:B------:R-:W-:Y:S01]  /*ed70*/  @!P1 PRMT R89, RZ, 0x654, R89 ;  /* 0x00000654ff599816 */ /* 0x000fe20000000059 */
[----:B------:R-:W-:Y:S01]  /*ed80*/  UMOV UR33, 0x40000040 ;  /* 0x4000004000217882 */ /* 0x000fe20000000000 */
[----:B------:R-:W-:Y:S01]  /*ed90*/  R2UR UR22, R8 ;  /* 0x00000000081672ca */ /* 0x000fe200000e0000 */
[----:B------:R-:W-:Y:S01]  /*eda0*/  VIADD R8, R6, 0x402 ;  /* 0x0000040206087836 */ /* 0x000fe20000000000 */
[----:B------:R-:W-:-:S02]  /*edb0*/  ULDC UR57, c[0x0][0x9dc] ;  /* 0x0002770000397ab9 */ /* 0x000fc40000000800 */
[----:B------:R-:W-:Y:S02]  /*edc0*/  ULOP3.LUT UR57, URZ, UR57, URZ, 0x33, !UPT ;  /* 0x000000393f397292 */ /* 0x000fe4000f8e333f */
[----:B------:R-:W-:Y:S02]  /*edd0*/  R2UR UR26, R8 ;  /* 0x00000000081a72ca */ /* 0x000fe400000e0000 */
[C---:B------:R-:W-:Y:S01]  /*ede0*/  IADD3 R8, R6.reuse, 0x404, RZ ;  /* 0x0000040406087810 */ /* 0x040fe20007ffe0ff */
[----:B------:R-:W-:-:S03]  /*edf0*/  VIADD R6, R6, 0x406 ;  /* 0x0000040606067836 */ /* 0x000fc60000000000 */
[----:B------:R-:W-:Y:S02]  /*ee00*/  R2UR UR30, R8 ;  /* 0x00000000081e72ca */ /* 0x000fe400000e0000 */
[----:B------:R-:W-:Y:S02]  /*ee10*/  R2UR UR34, R6 ;  /* 0x00000000062272ca */ /* 0x000fe400000e0000 */
[----:B------:R-:W0:Y:S02]  /*ee20*/  LDC R6, c[0x0][0x448] ;  /* 0x00011200ff067b82 */ /* 0x000e240000000800 */
[----:B0-----:R-:W-:-:S13]  /*ee30*/  ISETP.NE.AND P2, PT, R6, 0x1, PT ;  /* 0x000000010600780c */ /* 0x001fda0003f45270 */
[----:B------:R-:W0:Y:S08]  /*ee40*/  @P2 LDC R7, c[0x0][0x44c] ;  /* 0x00011300ff072b82 */ /* 0x000e300000000800 */
[----:B------:R-:W1:Y:S01]  /*ee50*/  @P2 LDC R9, c[0x0][0x450] ;  /* 0x00011400ff092b82 */ /* 0x000e620000000800 */
[----:B------:R-:W-:Y:S02]  /*ee60*/  WARPGROUP.DEPBAR.LE gsb0, 0x0 ;  /* 0x00008000000079c5 */ /* 0x000fe40000010000 */
[----:B------:R-:W-:-:S06]  /*ee70*/  WARPGROUP.ARRIVE ;  /* 0x00000000000079c5 */ /* 0x000fcc0000000000 */
[----:B------:R-:W-:Y:S03]  /*ee80*/  HGMMA.64x128x16.F32 R24, gdesc[UR8], R24, gsb0 ;  /* 0x01e00000081879f0 */ /* 0x000fe60008000818 */
[----:B------:R-:W-:Y:S02]  /*ee90*/  WARPGROUP.DEPBAR.LE gsb0, 0x0 ;  /* 0x00008000000079c5 */ /* 0x000fe40000010000 */
[----:B------:R-:W-:-:S07]  /*eea0*/  WARPGROUP.ARRIVE ;  /* 0x00000000000079c5 */ /* 0x000fce0000000000 */
[----:B------:R-:W-:Y:S01]  /*eeb0*/  HGMMA.64x128x16.F32 R24, gdesc[UR4], R24, gsb0 ;  /* 0x01e00000041879f0 */ /* 0x000fe20008000818 */
[----:B------:R-:W-:Y:S02]  /*eec0*/  ULDC UR6, c[0x0][0x9d8] ;  /* 0x0002760000067ab9 */ /* 0x000fe40000000800 */
        /* <DEDUP_REMOVED lines=18> */
[----:B------:R-:W-:Y:S02]  /*eff0*/  IMAD.IADD R70, R195, 0x1, R192 ;  /* 0x00000001c3467824 */ /* 0x000fe400078e02c0 */
        /* <DEDUP_REMOVED lines=8> */
[----:B-1----:R-:W-:Y:S01]  /*f080*/  @P2 SHF.R.U32.HI R70, RZ, R9, R6 ;  /* 0x00000009ff462219 */ /* 0x002fe20000011606 */
[----:B------:R-:W-:Y:S01]  /*f090*/  IMAD.MOV.U32 R75, RZ, RZ, -0x80 ;  /* 0xffffff80ff4b7424 */ /* 0x000fe200078e00ff */
[----:B------:R-:W0:Y:S01]  /*f0a0*/  LDC.64 R6, c[0x0][0x9e0] ;  /* 0x00027800ff067b82 */ /* 0x000e220000000a00 */
[----:B------:R-:W-:Y:S01]  /*f0b0*/  FMUL.FTZ R4, R24, UR6 ;  /* 0x0000000618047c20 */ /* 0x000fe20008410000 */
[----:B------:R-:W-:Y:S01]  /*f0c0*/  FMUL.FTZ R0, R26, UR6 ;  /* 0x000000061a007c20 */ /* 0x000fe20008410000 */
[----:B------:R-:W1:Y:S01]  /*f0d0*/  SHFL.IDX PT, R60, R70, RZ, 0x1c1f ;  /* 0x001c1fff463c7589 */ /* 0x000e6200000e0000 */
        /* <DEDUP_REMOVED lines=15> */
[----:B------:R-:W-:-:S02]  /*f1d0*/  IMAD R75, R88, R75, 0x80 ;  /* 0x00000080584b7424 */ /* 0x000fc400078e024b */
        /* <DEDUP_REMOVED lines=38> */
[----:B------:R-:W-:Y:S01]  /*f440*/  IADD3 R8, -R188, 0x1, R75 ;  /* 0x00000001bc087810 */ /* 0x000fe20007ffe14b */
[----:B------:R-:W2:Y:S01]  /*f450*/  MUFU.TANH R4, R4 ;  /* 0x0000000400047308 */ /* 0x000ea20000002400 */
[----:B0-----:R-:W-:Y:S01]  /*f460*/  ISETP.GE.AND P3, PT, R7, 0x1, PT ;  /* 0x000000010700780c */ /* 0x001fe20003f66270 */
[----:B------:R0:W-:Y:S01]  /*f470*/  @!P1 SYNCS.ARRIVE.TRANS64.RED.A1T0 RZ, [R89+URZ], RZ ;  /* 0x000000ff59ff99a7 */ /* 0x0001e2000810043f */
[----:B------:R-:W-:-:S02]  /*f480*/  IADD3 R77, -R187, R8, R189 ;  /* 0x00000008bb4d7210 */ /* 0x000fc40007ffe1bd */
[----:B------:R-:W-:Y:S02]  /*f490*/  IADD3 R76, -R188, R189, R75 ;  /* 0x000000bdbc4c7210 */ /* 0x000fe40007ffe14b */
[----:B------:R-:W-:Y:S01]  /*f4a0*/  LEA R72, R88, 0xffffff80, 0x7 ;  /* 0xffffff8058487811 */ /* 0x000fe200078e38ff */
[----:B------:R-:W3:Y:S01]  /*f4b0*/  MUFU.TANH R90, R90 ;  /* 0x0000005a005a7308 */ /* 0x000ee20000002400 */
[C---:B------:R-:W-:Y:S02]  /*f4c0*/  VIADD R74, R77.reuse, UR57 ;  /* 0x000000394d4a7c36 */ /* 0x040fe40008000000 */
[----:B------:R-:W-:Y:S02]  /*f4d0*/  IMAD.IADD R77, R77, 0x1, R6 ;  /* 0x000000014d4d7824 */ /* 0x000fe400078e0206 */
[----:B-1----:R-:W-:-:S03]  /*f4e0*/  IMAD.IADD R79, R74, 0x1, R60 ;  /* 0x000000014a4f7824 */ /* 0x002fc600078e023c */
[----:B------:R-:W1:Y:S01]  /*f4f0*/  MUFU.TANH R0, R0 ;  /* 0x0000000000007308 */ /* 0x000e620000002400 */
[----:B------:R-:W-:-:S07]  /*f500*/  VIADDMNMX R78, R60, R77, R76, PT ;  /* 0x0000004d3c4e7246 */ /* 0x000fce000380014c */
        /* <DEDUP_REMOVED lines=73> */
.L_x_7913:
[----:B------:R-:W-:-:S13]  /*f9a0*/  ISETP.NE.AND P4, PT, R7, 0x1, PT ;  /* 0x000000010700780c */ /* 0x000fda0003f85270 */
[----:B------:R-:W1:Y:S02]  /*f9b0*/  @P4 LDC.64 R8, c[0x0][0x9e8] ;  /* 0x00027a00ff084b82 */ /* 0x000e640000000a00 */
[----:B-1----:R-:W-:-:S05]  /*f9c0*/  @P4 IMAD.HI.U32 R8, R59, R8, RZ ;  /* 0x000000083b084227 */ /* 0x002fca00078e00ff */
[----:B------:R-:W-:-:S07]  /*f9d0*/  @P4 SHF.R.U32.HI R59, RZ, R9, R8 ;  /* 0x00000009ff3b4219 */ /* 0x000fce0000011608 */
.L_x_7914:
[----:B------:R-:W-:Y:S05]  /*f9e0*/  BSYNC B0 ;  /* 0x0000000000007941 */ /* 0x000fea0003800000 */
.L_x_7912:
[----:B------:R-:W-:-:S05]  /*f9f0*/  IMAD R59, R59, R7, -R72 ;  /* 0x000000073b3b7224 */ /* 0x000fca00078e0a48 */
[----:B------:R-:W-:-:S04]  /*fa00*/  IADD3 R8, -R188, R59, RZ ;  /* 0x0000003bbc087210 */ /* 0x000fc80007ffe1ff */
[----:B------:R-:W-:Y:S02]  /*fa10*/  VIMNMX R79, R79, R8, !PT ;  /* 0x000000084f4f7248 */ /* 0x000fe40007fe0100 */
[----:B------:R-:W-:-:S07]  /*fa20*/  VIADDMNMX R78, R8, R7, R78, PT ;  /* 0x00000007084e7246 */ /* 0x000fce000380014e */
.L_x_7911:
[C---:B------:R-:W-:Y:S01]  /*fa30*/  ISETP.GE.AND P4, PT, R75.reuse, 0x2, PT ;  /* 0x000000024b00780c */ /* 0x040fe20003f86270 */
[----:B------:R-:W1:Y:S01]  /*fa40*/  SHFL.IDX PT, R70, R70, 0x1, 0x1c1f ;  /* 0x003c1f0046467f89 */ /* 0x000e6200000e0000 */
        /* <DEDUP_REMOVED lines=9> */
[----:B0-----:R-:W-:-:S02]  /*fae0*/  FSEL R91, R91, -INF , !P5 ;  /* 0xff8000005b5b7808 */ /* 0x001fc40006800000 */
        /* <DEDUP_REMOVED lines=103> */
[----:B-----5:R-:W-:Y:S02]  /*10160*/  P2R R112, PR, RZ, 0x40 ;  /* 0x00000040ff707803 */ /* 0x020fe40000000000 */
        /* <DEDUP_REMOVED lines=10> */
[----:B------:R-:W-:Y:S01]  /*10210*/  FSEL R48, R65, -INF , !P5 ;  /* 0xff80000041307808 */ /* 0x000fe20006800000 */
[----:B-1----:R-:W-:Y:S01]  /*10220*/  IMAD.IADD R65, R74, 0x1, R70 ;  /* 0x000000014a417824 */ /* 0x002fe200078e0246 */
        /* <DEDUP_REMOVED lines=16> */
[----:B------:R-:W-:-:S02]  /*10330*/  VIADDMNMX R66, R70, R77, R76, PT ;  /* 0x0000004d46427246 */ /* 0x000fc4000380014c */
        /* <DEDUP_REMOVED lines=15> */
[----:B------:R-:W-:Y:S01]  /*10430*/  FSEL R4, R73, -INF , !P6 ;  /* 0xff80000049047808 */ /* 0x000fe20007000000 */
[----:B------:R-:W-:Y:S08]  /*10440*/  @!P3 BRA `(.L_x_7915) ;  /* 0x000000000050b947 */ /* 0x000ff00003800000 */
        /* <DEDUP_REMOVED lines=11> */
.L_x_7917:
[----:B------:R-:W-:-:S13]  /*10500*/  ISETP.NE.AND P6, PT, R7, 0x1, PT ;  /* 0x000000010700780c */ /* 0x000fda0003fc5270 */
[----:B------:R-:W0:Y:S02]  /*10510*/  @P6 LDC.64 R8, c[0x0][0x9e8] ;  /* 0x00027a00ff086b82 */ /* 0x000e240000000a00 */
[----:B0-----:R-:W-:-:S05]  /*10520*/  @P6 IMAD.HI.U32 R8, R69, R8, RZ ;  /* 0x0000000845086227 */ /* 0x001fca00078e00ff */
[----:B------:R-:W-:-:S07]  /*10530*/  @P6 SHF.R.U32.HI R69, RZ, R9, R8 ;  /* 0x00000009ff456219 */ /* 0x000fce0000011608 */
.L_x_7918:
[----:B------:R-:W-:Y:S05]  /*10540*/  BSYNC B0 ;  /* 0x0000000000007941 */ /* 0x000fea0003800000 */
.L_x_7916:
[----:B------:R-:W-:-:S04]  /*10550*/  IMAD R69, R69, R7, -R72 ;  /* 0x0000000745457224 */ /* 0x000fc800078e0a48 */
[----:B------:R-:W-:-:S05]  /*10560*/  IMAD.IADD R8, R69, 0x1, -R188 ;  /* 0x0000000145087824 */ /* 0x000fca00078e0abc */
[----:B------:R-:W-:Y:S02]  /*10570*/  VIMNMX R65, R65, R8, !PT ;  /* 0x0000000841417248 */ /* 0x000fe40007fe0100 */
[----:B------:R-:W-:-:S07]  /*10580*/  VIADDMNMX R66, R8, R7, R66, PT ;  /* 0x0000000708427246 */ /* 0x000fce0003800142 */
.L_x_7915:
[----:B------:R-:W-:Y:S01]  /*10590*/  ISETP.GT.AND P4, PT, R65, 0x1, !P4 ;  /* 0x000000014100780c */ /* 0x000fe20006784270 */
[----:B------:R-:W-:Y:S01]  /*105a0*/  ULDC UR46, c[0x0][0x988] ;  /* 0x00026200002e7ab9 */ /* 0x000fe20000000800 */
[----:B------:R-:W-:Y:S02]  /*105b0*/  ISETP.NE.AND P6, PT, R117, RZ, PT ;  /* 0x000000ff7500720c */ /* 0x000fe40003fc5270 */
[----:B------:R-:W-:Y:S02]  /*105c0*/  ISETP.LT.OR P4, PT, R66, 0x2, P4 ;  /* 0x000000024200780c */ /* 0x000fe40002781670 */
[----:B------:R-:W-:Y:S02]  /*105d0*/  ISETP.GT.AND P5, PT, R65, 0x78, !P5 ;  /* 0x000000784100780c */ /* 0x000fe40006fa4270 */
[----:B------:R-:W-:Y:S02]  /*105e0*/  FSEL R9, R3, -INF , !P4 ;  /* 0xff80000003097808 */ /* 0x000fe40006000000 */
[----:B------:R-:W-:-:S02]  /*105f0*/  ISETP.NE.AND P4, PT, R84, RZ, PT ;  /* 0x000000ff5400720c */ /* 0x000fc40003f85270 */
[----:B------:R-:W-:Y:S02]  /*10600*/  ISETP.LT.OR P5, PT, R66, 0x79, P5 ;  /* 0x000000794200780c */ /* 0x000fe40002fa1670 */
[----:B------:R-:W-:Y:S02]  /*10610*/  ISETP.GT.AND P4, PT, R65, 0x8, !P4 ;  /* 0x000000084100780c */ /* 0x000fe40006784270 */
[----:B------:R-:W-:Y:S02]  /*10620*/  FSEL R28, R28, -INF , !P5 ;  /* 0xff8000001c1c7808 */ /* 0x000fe40006800000 */
[----:B------:R-:W-:-:S04]  /*10630*/  ISETP.LT.OR P4, PT, R66, 0x9, P4 ;  /* 0x000000094200780c */ /* 0x000fc80002781670 */
[----:B------:R-:W-:Y:S02]  /*10640*/  FSEL R3, R10, -INF , !P4 ;  /* 0xff8000000a037808 */ /* 0x000fe40006000000 */
[----:B------:R-:W-:Y:S02]  /*10650*/  ISETP.NE.AND P4, PT, R83, RZ, PT ;  /* 0x000000ff5300720c */ /* 0x000fe40003f85270 */
[----:B------:R-:W-:Y:S02]  /*10660*/  FMNMX.FTZ R10, R67, R90, !PT ;  /* 0x0000005a430a7209 */ /* 0x000fe40007810000 */
[----:B------:R-:W-:-:S04]  /*10670*/  ISETP.GT.AND P4, PT, R65, 0x9, !P4 ;  /* 0x000000094100780c */ /* 0x000fc80006784270 */
[----:B------:R-:W-:-:S04]  /*10680*/  ISETP.LT.OR P4, PT, R66, 0xa, P4 ;  /* 0x0000000a4200780c */ /* 0x000fc80002781670 */
        /* <DEDUP_REMOVED lines=22> */
[----:B------:R-:W-:Y:S02]  /*107f0*/  ISETP.GT.AND P4, PT, R65, 0x19, !P6 ;  /* 0x000000194100780c */ /* 0x000fe40007784270 */
[----:B------:R-:W-:-:S02]  /*10800*/  ISETP.NE.AND P6, PT, R118, RZ, PT ;  /* 0x000000ff7600720c */ /* 0x000fc40003fc5270 */
        /* <DEDUP_REMOVED lines=49> */
[----:B------:R-:W-:-:S03]  /*10b20*/  ISETP.LT.OR P4, PT, R66, 0x39, P4 ;  /* 0x000000394200780c */ /* 0x000fc60002781670 */
[----:B------:R-:W0:Y:S01]  /*10b30*/  SHFL.BFLY PT, R10, R11, 0x2, 0x1f ;  /* 0x0c401f000b0a7f89 */ /* 0x000e2200000e0000 */
[----:B------:R-:W-:Y:S02]  /*10b40*/  FSEL R31, R31, -INF , !P4 ;  /* 0xff8000001f1f7808 */ /* 0x000fe40006000000 */
[----:B------:R-:W-:-:S04]  /*10b50*/  ISETP.NE.AND P4, PT, R104, RZ, PT ;  /* 0x000000ff6800720c */ /* 0x000fc80003f85270 */
[----:B------:R-:W-:-:S04]  /*10b60*/  ISETP.GT.AND P4, PT, R65, 0x39, !P4 ;  /* 0x000000394100780c */ /* 0x000fc80006784270 */
[----:B------:R-:W-:-:S04]  /*10b70*/  ISETP.LT.OR P4, PT, R66, 0x3a, P4 ;  /* 0x0000003a4200780c */ /* 0x000fc80002781670 */
[----:B------:R-:W-:Y:S02]  /*10b80*/  FSEL R30, R30, -INF , !P4 ;  /* 0xff8000001e1e7808 */ /* 0x000fe40006000000 */
[----:B------:R-:W-:-:S04]  /*10b90*/  ISETP.NE.AND P4, PT, R105, RZ, PT ;  /* 0x000000ff6900720c */ /* 0x000fc80003f85270 */
[----:B------:R-:W-:Y:S02]  /*10ba0*/  ISETP.GT.AND P4, PT, R65, 0x40, !P4 ;  /* 0x000000404100780c */ /* 0x000fe40006784270 */
[----:B0-----:R-:W-:Y:S02]  /*10bb0*/  FMNMX.FTZ R69, R11, R10, !PT ;  /* 0x0000000a0b457209 */ /* 0x001fe40007810000 */
[----:B------:R-:W-:-:S03]  /*10bc0*/  ISETP.LT.OR P4, PT, R66, 0x41, P4 ;  /* 0x000000414200780c */ /* 0x000fc60002781670 */
[----:B------:R-:W0:Y:S01]  /*10bd0*/  SHFL.BFLY PT, R10, R69, 0x1, 0x1f ;  /* 0x0c201f00450a7f89 */ /* 0x000e2200000e0000 */
        /* <DEDUP_REMOVED lines=8> */
[----:B0-----:R-:W-:Y:S02]  /*10c60*/  FMNMX.FTZ R10, R69, R10, !PT ;  /* 0x0000000a450a7209 */ /* 0x001fe40007810000 */
[----:B------:R-:W-:-:S02]  /*10c70*/  FSEL R35, R35, -INF , !P4 ;  /* 0xff80000023237808 */ /* 0x000fc40006000000 */
[----:B------:R-:W-:Y:S01]  /*10c80*/  ISETP.NE.AND P4, PT, R107, RZ, PT ;  /* 0x000000ff6b00720c */ /* 0x000fe20003f85270 */
[----:B------:R-:W-:-:S03]  /*10c90*/  FMUL.FTZ R75, R10, UR46 ;  /* 0x0000002e0a4b7c20 */ /* 0x000fc60008410000 */
        /* <DEDUP_REMOVED lines=54> */
[----:B------:R-:W-:Y:S01]  /*11000*/  ISETP.GT.AND P4, PT, R65, 0x79, !P6 ;  /* 0x000000794100780c */ /* 0x000fe20007784270 */
[--C-:B------:R-:W-:Y:S01]  /*11010*/  FFMA.FTZ R182, R91, UR46, -R75.reuse ;  /* 0x0000002e5bb67c23 */ /* 0x100fe2000801084b */
[----:B------:R-:W-:Y:S01]  /*11020*/  FMNMX.FTZ R68, R0, R9, !PT ;  /* 0x0000000900447209 */ /* 0x000fe20007810000 */
[----:B------:R-:W-:Y:S01]  /*11030*/  MUFU.EX2 R180, R180 ;  /* 0x000000b400b47308 */ /* 0x000fe20000000800 */
[----:B------:R-:W-:Y:S01]  /*11040*/  ISETP.LT.OR P4, PT, R66, 0x7a, P4 ;  /* 0x0000007a4200780c */ /* 0x000fe20002781670 */
        /* <DEDUP_REMOVED lines=23> */
[--C-:B------:R-:W-:Y:S01]  /*111c0*/  FFMA.FTZ R160, R54, UR46, -R75.reuse ;  /* 0x0000002e36a07c23 */ /* 0x100fe2000801084b */
        /* <DEDUP_REMOVED lines=10> */
[----:B------:R-:W-:Y:S01]  /*11270*/  FFMA.FTZ R51, R58, UR46, -R75 ;  /* 0x0000002e3a337c23 */ /* 0x000fe2000801084b */
[----:B------:R-:W4:Y:S01]  /*11280*/  @P2 LDC R50, c[0x0][0x450] ;  /* 0x00011400ff322b82 */ /* 0x000f220000000800 */
[----:B------:R-:W-:Y:S01]  /*11290*/  IMAD.MOV.U32 R48, RZ, RZ, R192 ;  /* 0x000000ffff307224 */ /* 0x000fe200078e00c0 */
        /* <DEDUP_REMOVED lines=28> */
[----:B------:R-:W-:Y:S01]  /*11460*/  MUFU.EX2 R170, R170 ;  /* 0x000000aa00aa7308 */ /* 0x000fe20000000800 */
[----:B------:R-:W-:Y:S01]  /*11470*/  FSEL R60, R29, -INF , !P4 ;  /* 0xff8000001d3c7808 */ /* 0x000fe20006000000 */
[--C-:B------:R-:W-:Y:S01]  /*11480*/  FFMA.FTZ R29, R53, UR46, -R75.reuse ;  /* 0x0000002e351d7c23 */ /* 0x100fe2000801084b */
[----:B------:R-:W-:Y:S01]  /*11490*/  FMNMX.FTZ R11, R28, R11, !PT ;  /* 0x0000000b1c0b7209 */ /* 0x000fe20007810000 */
[--C-:B------:R-:W-:Y:S01]  /*114a0*/  FFMA.FTZ R53, R55, UR46, -R75.reuse ;  /* 0x0000002e37357c23 */ /* 0x100fe2000801084b */
[--C-:B------:R-:W-:Y:S01]  /*114b0*/  FFMA.FTZ R55, R57, UR46, -R75.reuse ;  /* 0x0000002e39377c23 */ /* 0x100fe2000801084b */
[----:B------:R-:W-:Y:S01]  /*114c0*/  FFMA.FTZ R57, R4, UR46, -R75 ;  /* 0x0000002e04397c23 */ /* 0x000fe2000801084b */
        /* <DEDUP_REMOVED lines=17> */
[--C-:B------:R-:W-:Y:S01]  /*115e0*/  FFMA.FTZ R181, R0, UR46, -R65.reuse ;  /* 0x0000002e00b57c23 */ /* 0x100fe20008010841 */
[--C-:B------:R-:W-:Y:S01]  /*115f0*/  FFMA.FTZ R0, R9, UR46, -R65.reuse ;  /* 0x0000002e09007c23 */ /* 0x100fe20008010841 */
[----:B------:R-:W-:Y:S01]  /*11600*/  FFMA.FTZ R183, R3, UR46, -R65 ;  /* 0x0000002e03b77c23 */ /* 0x000fe20008010841 */
[----:B------:R-:W-:Y:S01]  /*11610*/  FADD.FTZ R3, R180, R67 ;  /* 0x00000043b4037221 */ /* 0x000fe20000010000 */
[--C-:B------:R-:W-:Y:S01]  /*11620*/  FFMA.FTZ R8, R8, UR46, -R65.reuse ;  /* 0x0000002e08087c23 */ /* 0x100fe20008010841 */
[----:B------:R-:W-:Y:S01]  /*11630*/  FFMA.FTZ R177, R12, UR46, -R65 ;  /* 0x0000002e0cb17c23 */ /* 0x000fe20008010841 */
[----:B------:R-:W-:Y:S01]  /*11640*/  MUFU.EX2 R181, R181 ;  /* 0x000000b500b57308 */ /* 0x000fe20000000800 */
[----:B-1----:R-:W-:Y:S01]  /*11650*/  FADD.FTZ R4, R182, R3 ;  /* 0x00000003b6047221 */ /* 0x002fe20000010000 */
[--C-:B------:R-:W-:Y:S01]  /*11660*/  FFMA.FTZ R12, R13, UR46, -R65.reuse ;  /* 0x0000002e0d0c7c23 */ /* 0x100fe20008010841 */
[--C-:B------:R-:W-:Y:S01]  /*11670*/  FFMA.FTZ R179, R14, UR46, -R65.reuse ;  /* 0x0000002e0eb37c23 */ /* 0x100fe20008010841 */
[--C-:B------:R-:W-:Y:S01]  /*11680*/  FFMA.FTZ R14, R15, UR46, -R65.reuse ;  /* 0x0000002e0f0e7c23 */ /* 0x100fe20008010841 */
[----:B--2---:R-:W-:Y:S01]  /*11690*/  FADD.FTZ R3, R69, R4 ;  /* 0x0000000445037221 */ /* 0x004fe20000010000 */
[--C-:B------:R-:W-:Y:S01]  /*116a0*/  FFMA.FTZ R173, R21, UR46, -R65.reuse ;  /* 0x0000002e15ad7c23 */ /* 0x100fe20008010841 */
[----:B------:R-:W-:Y:S01]  /*116b0*/  FFMA.FTZ R20, R20, UR46, -R65 ;  /* 0x0000002e14147c23 */ /* 0x000fe20008010841 */
[----:B------:R-:W0:Y:S01]  /*116c0*/  MUFU.EX2 R0, R0 ;  /* 0x0000000000007308 */ /* 0x000e220000000800 */
[----:B---3--:R-:W-:Y:S01]  /*116d0*/  FADD.FTZ R4, R176, R3 ;  /* 0x00000003b0047221 */ /* 0x008fe20000010000 */
[--C-:B------:R-:W-:Y:S01]  /*116e0*/  FFMA.FTZ R175, R25, UR46, -R65.reuse ;  /* 0x0000002e19af7c23 */ /* 0x100fe20008010841 */
[--C-:B------:R-:W-:Y:S01]  /*116f0*/  FFMA.FTZ R24, R24, UR46, -R65.reuse ;  /* 0x0000002e18187c23 */ /* 0x100fe20008010841 */
[--C-:B------:R-:W-:Y:S01]  /*11700*/  FFMA.FTZ R169, R27, UR46, -R65.reuse ;  /* 0x0000002e1ba97c23 */ /* 0x100fe20008010841 */
[----:B-----5:R-:W-:Y:S01]  /*11710*/  FADD.FTZ R3, R71, R4 ;  /* 0x0000000447037221 */ /* 0x020fe20000010000 */
        /* <DEDUP_REMOVED lines=28> */
[----:B------:R-:W-:Y:S01]  /*118e0*/  FADD.FTZ R46, R168, R9 ;  /* 0x00000009a82e7221 */ /* 0x000fe20000010000 */
[----:B------:R-:W2:Y:S01]  /*118f0*/  @P2 LDC R13, c[0x0][0x44c] ;  /* 0x00011300ff0d2b82 */ /* 0x000ea20000000800 */
[--C-:B------:R-:W-:Y:S01]  /*11900*/  FFMA.FTZ R44, R44, UR46, -R65.reuse ;  /* 0x0000002e2c2c7c23 */ /* 0x100fe20008010841 */
[--C-:B------:R-:W-:Y:S01]  /*11910*/  FFMA.FTZ R45, R45, UR46, -R65.reuse ;  /* 0x0000002e2d2d7c23 */ /* 0x100fe20008010841 */
[----:B------:R-:W-:Y:S01]  /*11920*/  FADD.FTZ R9, R59, R46 ;  /* 0x0000002e3b097221 */ /* 0x000fe20000010000 */
[----:B------:R-:W-:Y:S01]  /*11930*/  FFMA.FTZ R28, R28, UR46, -R65 ;  /* 0x0000002e1c1c7c23 */ /* 0x000fe20008010841 */
[----:B------:R-:W3:Y:S01]  /*11940*/  MUFU.EX2 R179, R179 ;  /* 0x000000b300b37308 */ /* 0x000ee20000000800 */
[----:B0-----:R-:W-:Y:S01]  /*11950*/  FADD.FTZ R3, R177, R4 ;  /* 0x00000004b1037221 */ /* 0x001fe20000010000 */
[----:B------:R-:W-:Y:S01]  /*11960*/  FADD.FTZ R46, R170, R9 ;  /* 0x00000009aa2e7221 */ /* 0x000fe20000010000 */
[----:B------:R-:W-:Y:S01]  /*11970*/  FFMA.FTZ R60, R60, UR46, -R65 ;  /* 0x0000002e3c3c7c23 */ /* 0x000fe20008010841 */
[----:B------:R-:W-:-:S02]  /*11980*/  F2FP.F16.F32.PACK_AB R181, R0, R181 ;  /* 0x000000b500b5723e */ /* 0x000fc400000000ff */
[----:B------:R-:W-:Y:S01]  /*11990*/  FADD.FTZ R9, R61, R46 ;  /* 0x0000002e3d097221 */ /* 0x000fe20000010000 */
[----:B------:R-:W-:Y:S01]  /*119a0*/  F2FP.F16.F32.PACK_AB R180, R67, R180 ;  /* 0x000000b443b4723e */ /* 0x000fe200000000ff */
[----:B------:R-:W0:Y:S01]  /*119b0*/  MUFU.EX2 R14, R14 ;  /* 0x0000000e000e7308 */ /* 0x000e220000000800 */
[----:B-1----:R-:W-:Y:S01]  /*119c0*/  FADD.FTZ R4, R12, R3 ;  /* 0x000000030c047221 */ /* 0x002fe20000010000 */
[----:B------:R-:W-:Y:S01]  /*119d0*/  FADD.FTZ R46, R164, R9 ;  /* 0x00000009a42e7221 */ /* 0x000fe20000010000 */
[----:B------:R-:W-:Y:S02]  /*119e0*/  F2FP.F16.F32.PACK_AB R182, R69, R182 ;  /* 0x000000b645b6723e */ /* 0x000fe400000000ff */
[----:B------:R-:W-:Y:S01]  /*119f0*/  F2FP.F16.F32.PACK_AB R176, R71, R176 ;  /* 0x000000b047b0723e */ /* 0x000fe200000000ff */
[----:B------:R-:W-:Y:S01]  /*11a00*/  FADD.FTZ R9, R63, R46 ;  /* 0x0000002e3f097221 */ /* 0x000fe20000010000 */
[----:B------:R-:W-:Y:S01]  /*11a10*/  F2FP.F16.F32.PACK_AB R178, R73, R178 ;  /* 0x000000b249b2723e */ /* 0x000fe200000000ff */
[----:B------:R-:W1:Y:S01]  /*11a20*/  MUFU.EX2 R173, R173 ;  /* 0x000000ad00ad7308 */ /* 0x000e620000000800 */
[----:B---3--:R-:W-:Y:S01]  /*11a30*/  FADD.FTZ R3, R179, R4 ;  /* 0x00000004b3037221 */ /* 0x008fe20000010000 */
[----:B------:R-:W-:Y:S01]  /*11a40*/  FADD.FTZ R46, R166, R9 ;  /* 0x00000009a62e7221 */ /* 0x000fe20000010000 */
[----:B--2---:R-:W-:Y:S01]  /*11a50*/  @P2 IMAD.HI.U32 R13, R192, R13, RZ ;  /* 0x0000000dc00d2227 */ /* 0x004fe200078e00ff */
[----:B------:R-:W-:-:S03]  /*11a60*/  F2FP.F16.F32.PACK_AB R172, R77, R172 ;  /* 0x000000ac4dac723e */ /* 0x000fc600000000ff */
[----:B------:R-:W-:Y:S01]  /*11a70*/  FADD.FTZ R9, R29, R46 ;  /* 0x0000002e1d097221 */ /* 0x000fe20000010000 */
[----:B------:R-:W-:Y:S01]  /*11a80*/  F2FP.F16.F32.PACK_AB R174, R79, R174 ;  /* 0x000000ae4fae723e */ /* 0x000fe200000000ff */
[----:B------:R-:W2:Y:S01]  /*11a90*/  MUFU.EX2 R20, R20 ;  /* 0x0000001400147308 */ /* 0x000ea20000000800 */
[----:B0-----:R-:W-:Y:S01]  /*11aa0*/  FADD.FTZ R4, R14, R3 ;  /* 0x000000030e047221 */ /* 0x001fe20000010000 */
[----:B------:R-:W-:Y:S01]  /*11ab0*/  FADD.FTZ R46, R160, R9 ;  /* 0x00000009a02e7221 */ /* 0x000fe20000010000 */
[----:B----4-:R-:W-:Y:S02]  /*11ac0*/  @P2 SHF.R.U32.HI R48, RZ, R50, R13 ;  /* 0x00000032ff302219 */ /* 0x010fe4000001160d */
[----:B------:R-:W-:Y:S01]  /*11ad0*/  F2FP.F16.F32.PACK_AB R168, R59, R168 ;  /* 0x000000a83ba8723e */ /* 0x000fe200000000ff */
[----:B------:R-:W-:Y:S01]  /*11ae0*/  FADD.FTZ R9, R53, R46 ;  /* 0x0000002e35097221 */ /* 0x000fe20000010000 */
[----:B------:R-:W-:Y:S01]  /*11af0*/  F2FP.F16.F32.PACK_AB R170, R61, R170 ;  /* 0x000000aa3daa723e */ /* 0x000fe200000000ff */
[----:B------:R-:W0:Y:S01]  /*11b00*/  MUFU.EX2 R175, R175 ;  /* 0x000000af00af7308 */ /* 0x000e220000000800 */
[----:B-1----:R-:W-:Y:S01]  /*11b10*/  FADD.FTZ R3, R173, R4 ;  /* 0x00000004ad037221 */ /* 0x002fe20000010000 */
[----:B------:R-:W-:Y:S01]  /*11b20*/  FADD.FTZ R46, R162, R9 ;  /* 0x00000009a22e7221 */ /* 0x000fe20000010000 */
[----:B------:R-:W-:Y:S01]  /*11b30*/  IMAD.IADD R125, R125, 0x1, R48 ;  /* 0x000000017d7d7824 */ /* 0x000fe200078e0230 */
[----:B------:R-:W-:-:S02]  /*11b40*/  F2FP.F16.F32.PACK_AB R164, R63, R164 ;  /* 0x000000a43fa4723e */ /* 0x000fc400000000ff */
[----:B------:R-:W-:Y:S01]  /*11b50*/  FADD.FTZ R9, R55, R46 ;  /* 0x0000002e37097221 */ /* 0x000fe20000010000 */
[----:B------:R-:W-:Y:S01]  /*11b60*/  F2FP.F16.F32.PACK_AB R166, R29, R166 ;  /* 0x000000a61da6723e */ /* 0x000fe200000000ff */
[----:B------:R-:W1:Y:S01]  /*11b70*/  MUFU.EX2 R24, R24 ;  /* 0x0000001800187308 */ /* 0x000e620000000800 */
[----:B--2---:R-:W-:Y:S01]  /*11b80*/  FADD.FTZ R4, R20, R3 ;  /* 0x0000000314047221 */ /* 0x004fe20000010000 */
[----:B------:R-:W-:Y:S01]  /*11b90*/  F2FP.F16.F32.PACK_AB R160, R53, R160 ;  /* 0x000000a035a0723e */ /* 0x000fe200000000ff */
[----:B------:R-:W-:Y:S01]  /*11ba0*/  IMAD.IADD R6, R125, 0x1, R6 ;  /* 0x000000017d067824 */ /* 0x000fe200078e0206 */
[----:B------:R-:W-:Y:S02]  /*11bb0*/  F2FP.F16.F32.PACK_AB R162, R55, R162 ;  /* 0x000000a237a2723e */ /* 0x000fe400000000ff */
[----:B------:R-:W-:Y:S02]  /*11bc0*/  F2FP.F16.F32.PACK_AB R183, R8, R183 ;  /* 0x000000b708b7723e */ /* 0x000fe400000000ff */
        /* <DEDUP_REMOVED lines=69> */
[----:B--2---:R-:W-:Y:S01]  /*12020*/  FADD.FTZ R0, R28, R3 ;  /* 0x000000031c007221 */ /* 0x004fe20000010000 */
[----:B------:R-:W-:-:S06]  /*12030*/  VIADD R3, R88, 0xfffffffe ;  /* 0xfffffffe58037836 */ /* 0x000fcc0000000000 */
[----:B------:R-:W2:Y:S01]  /*12040*/  MUFU.EX2 R57, R57 ;  /* 0x0000003900397308 */ /* 0x000ea20000000800 */
[----:B0-----:R-:W-:Y:S01]  /*12050*/  FADD.FTZ R4, R154, R9 ;  /* 0x000000099a047221 */ /* 0x001fe20000010000 */
[C---:B-1----:R-:W-:Y:S01]  /*12060*/  FADD.FTZ R0, R155.reuse, R0 ;  /* 0x000000009b007221 */ /* 0x042fe20000010000 */
[----:B------:R-:W-:Y:S02]  /*12070*/  F2FP.F16.F32.PACK_AB R155, R155, R28 ;  /* 0x0000001c9b9b723e */ /* 0x000fe400000000ff */
[C---:B--2---:R-:W-:Y:S01]  /*12080*/  FADD.FTZ R4, R57.reuse, R4 ;  /* 0x0000000439047221 */ /* 0x044fe20000010000 */
        /* <DEDUP_REMOVED lines=13> */
.L_x_7921:
[----:B------:R-:W-:-:S13]  /*12160*/  ISETP.NE.AND P4, PT, R7, 0x1, PT ;  /* 0x000000010700780c */ /* 0x000fda0003f85270 */
[----:B------:R-:W0:Y:S02]  /*12170*/  @P4 LDC.64 R12, c[0x0][0x9e8] ;  /* 0x00027a00ff0c4b82 */ /* 0x000e240000000a00 */
[----:B0-----:R-:W-:-:S05]  /*12180*/  @P4 IMAD.HI.U32 R12, R8, R12, RZ ;  /* 0x0000000c080c4227 */ /* 0x001fca00078e00ff */
[----:B------:R-:W-:-:S07]  /*12190*/  @P4 SHF.R.U32.HI R8, RZ, R13, R12 ;  /* 0x0000000dff084219 */ /* 0x000fce000001160c */
.L_x_7922:
[----:B------:R-:W-:Y:S05]  /*121a0*/  BSYNC B0 ;  /* 0x0000000000007941 */ /* 0x000fea0003800000 */
.L_x_7920:
[----:B------:R-:W-:-:S05]  /*121b0*/  IMAD R7, R8, R7, R7 ;  /* 0x0000000708077224 */ /* 0x000fca00078e0207 */
[----:B------:R-:W-:-:S07]  /*121c0*/  VIMNMX R6, R6, R7, PT ;  /* 0x0000000706067248 */ /* 0x000fce0003fe0100 */
.L_x_7919:
[----:B------:R-:W-:Y:S01]  /*121d0*/  SHF.R.S32.HI R7, RZ, 0x1f, R6 ;  /* 0x0000001fff077819 */ /* 0x000fe20000011406 */
[----:B------:R-:W-:Y:S01]  /*121e0*/  ULDC UR51, c[0x0][0x9e4] ;  /* 0x0002790000337ab9 */ /* 0x000fe20000000800 */
[----:B------:R-:W-:Y:S01]  /*121f0*/  ULDC UR48, c[0x0][0x9e4] ;  /* 0x0002790000307ab9 */ /* 0x000fe20000000800 */
[----:B------:R-:W-:Y:S01]  /*12200*/  ULDC UR53, c[0x0][0x9d8] ;  /* 0x0002760000357ab9 */ /* 0x000fe20000000800 */
[----:B------:R-:W-:Y:S01]  /*12210*/  LEA.HI R7, R7, R6, RZ, 0x7 ;  /* 0x0000000607077211 */ /* 0x000fe200078f38ff */
[----:B------:R-:W-:Y:S01]  /*12220*/  ULDC UR56, c[0x0][0x9d8] ;  /* 0x0002760000387ab9 */ /* 0x000fe20000000800 */
[----:B------:R-:W-:Y:S01]  /*12230*/  ULDC UR54, c[0x0][0x9d8] ;  /* 0x0002760000367ab9 */ /* 0x000fe20000000800 */
[----:B------:R-:W-:Y:S01]  /*12240*/  ULDC UR47, c[0x0][0x988] ;  /* 0x00026200002f7ab9 */ /* 0x000fe20000000800 */
[----:B------:R-:W-:Y:S01]  /*12250*/  SHF.R.S32.HI R7, RZ, 0x7, R7 ;  /* 0x00000007ff077819 */ /* 0x000fe20000011407 */
[----:B------:R-:W-:Y:S01]  /*12260*/  ULDC UR50, c[0x0][0x988] ;  /* 0x0002620000327ab9 */ /* 0x000fe20000000800 */
[----:B------:R-:W-:Y:S01]  /*12270*/  ULDC UR49, c[0x0][0x988] ;  /* 0x0002620000317ab9 */ /* 0x000fe20000000800 */
[----:B------:R-:W-:Y:S01]  /*12280*/  ULDC UR55, c[0x0][0x9e0] ;  /* 0x0002780000377ab9 */ /* 0x000fe20000000800 */
[----:B------:R-:W-:Y:S01]  /*12290*/  VIMNMX R12, R194, R7, !PT ;  /* 0x00000007c20c7248 */ /* 0x000fe20007fe0100 */
[----:B------:R-:W-:Y:S01]  /*122a0*/  ULDC UR52, c[0x0][0x9e0] ;  /* 0x0002780000347ab9 */ /* 0x000fe20000000800 */
        /* <DEDUP_REMOVED lines=34> */
[----:B------:R-:W-:-:S07]  /*124d0*/  IMAD.MOV.U32 R151, RZ, RZ, RZ ;  /* 0x000000ffff977224 */ /* 0x000fce00078e00ff */
.L_x_7941:
[----:B------:R-:W-:Y:S01]  /*124e0*/  IADD3 R13, R22, 0x1, RZ ;  /* 0x00000001160d7810 */ /* 0x000fe20007ffe0ff */
[----:B------:R-:W-:Y:S05]  /*124f0*/  YIELD ;  /* 0x0000000000007946 */ /* 0x000fea0003800000 */
[----:B------:R-:W-:-:S04]  /*12500*/  ISETP.NE.AND P4, PT, R13, 0x2, PT ;  /* 0x000000020d00780c */ /* 0x000fc80003f85270 */
[----:B------:R-:W-:Y:S02]  /*12510*/  SEL R7, RZ, 0x1, P4 ;  /* 0x00000001ff077807 */ /* 0x000fe40002000000 */
[----:B------:R-:W-:Y:S02]  /*12520*/  SEL R13, R13, RZ, P4 ;  /* 0x000000ff0d0d7207 */ /* 0x000fe40002000000 */
[----:B------:R-:W-:Y:S02]  /*12530*/  ISETP.NE.AND P4, PT, R193, RZ, PT ;  /* 0x000000ffc100720c */ /* 0x000fe40003f85270 */
[----:B------:R-:W-:-:S11]  /*12540*/  LOP3.LUT R14, R186, R7, RZ, 0x3c, !PT ;  /* 0x00000007ba0e7212 */ /* 0x000fd600078e3cff */
[----:B------:R-:W-:Y:S05]  /*12550*/  @P4 BRA `(.L_x_7924) ;  /* 0x0000000000304947 */ /* 0x000fea0003800000 */
[----:B------:R-:W-:Y:S05]  /*12560*/  @!P0 BRA `(.L_x_7925) ;  /* 0x0000000000048947 */ /* 0x000fea0003800000 */
[----:B------:R-:W-:Y:S01]  /*12570*/  BPT.TRAP 0x1 ;  /* 0x000000040000795c */ /* 0x000fe20000300000 */
.L_x_7925:
[----:B------:R-:W-:Y:S01]  /*12580*/  IMAD R7, R13, 0x8, R2 ;  /* 0x000000080d077824 */ /* 0x000fe200078e0202 */
[----:B------:R-:W-:-:S04]  /*12590*/  SHF.L.U32 R6, R14, 0x1f, RZ ;  /* 0x0000001f0e067819 */ /* 0x000fc800000006ff */
[----:B------:R0:W1:Y:S01]  /*125a0*/  SYNCS.PHASECHK.TRANS64.TRYWAIT P5, [R7+URZ+0x28830], R6 ;  /* 0x02883006070075a7 */ /* 0x00006200080a017f */
[----:B------:R-:W-:Y:S05]  /*125b0*/  @!P0 BRA `(.L_x_7926) ;  /* 0x0000000000048947 */ /* 0x000fea0003800000 */
[----:B------:R-:W-:Y:S01]  /*125c0*/  BPT.TRAP 0x1 ;  /* 0x000000040000795c */ /* 0x000fe20000300000 */
.L_x_7926:
[----:B------:R-:W-:Y:S04]  /*125d0*/  BSSY B0, `(.L_x_7924) ;  /* 0x0000004000007945 */ /* 0x000fe80003800000 */
[----:B-1----:R-:W-:Y:S05]  /*125e0*/  @P5 BRA `(.L_x_7927) ;  /* 0x0000000000085947 */ /* 0x002fea0003800000 */
[----:B------:R-:W1:Y:S02]  /*125f0*/  SYNCS.PHASECHK.TRANS64.TRYWAIT P5, [R7+URZ+0x28830], R6 ;  /* 0x02883006070075a7 */ /* 0x000e6400080a017f */
[----:B-1----:R-:W-:Y:S05]  /*12600*/  @!P5 BRA `(.L_x_7928) ;  /* 0x00000178009cd947 */ /* 0x002fea0003800000 */
.L_x_7927:
[----:B------:R-:W-:Y:S05]  /*12610*/  BSYNC B0 ;  /* 0x0000000000007941 */ /* 0x000fea0003800000 */
.L_x_7924:
[----:B------:R-:W2:Y:S01]  /*12620*/  S2R R8, SR_TID.X ;  /* 0x0000000000087919 */ /* 0x000ea20000002100 */
[----:B------:R-:W-:Y:S05]  /*12630*/  WARPSYNC.ALL ;  /* 0x0000000000007948 */ /* 0x000fea0003800000 */
[----:B01----:R-:W-:Y:S02]  /*12640*/  IMAD R6, R13, 0x800, R5 ;  /* 0x000008000d067824 */ /* 0x003fe400078e0205 */
[----:B------:R-:W-:Y:S02]  /*12650*/  IMAD.MOV.U32 R7, RZ, RZ, 0x40000040 ;  /* 0x40000040ff077424 */ /* 0x000fe400078e00ff */
[C---:B------:R-:W-:Y:S01]  /*12660*/  VIADD R24, R6.reuse, 0x4 ;  /* 0x0000000406187836 */ /* 0x040fe20000000000 */
[C---:B------:R-:W-:Y:S01]  /*12670*/  R2UR UR14, R6.reuse ;  /* 0x00000000060e72ca */ /* 0x040fe200000e0000 */
[----:B------:R-:W-:Y:S01]  /*12680*/  IMAD.MOV.U32 R25, RZ, RZ, 0x40000040 ;  /* 0x40000040ff197424 */ /* 0x000fe200078e00ff */
[----:B------:R-:W-:Y:S01]  /*12690*/  R2UR UR15, R7 ;  /* 0x00000000070f72ca */ /* 0x000fe200000e0000 */
[----:B------:R-:W-:Y:S01]  /*126a0*/  VIADD R20, R6, 0x2 ;  /* 0x0000000206147836 */ /* 0x000fe20000000000 */
[----:B------:R-:W-:Y:S01]  /*126b0*/  R2UR UR6, R24 ;  /* 0x00000000180672ca */ /* 0x000fe200000e0000 */
[----:B------:R-:W-:Y:S01]  /*126c0*/  VIADD R24, R6, 0x404 ;  /* 0x0000040406187836 */ /* 0x000fe20000000000 */
[C---:B------:R-:W-:Y:S01]  /*126d0*/  R2UR UR7, R25.reuse ;  /* 0x00000000190772ca */ /* 0x040fe200000e0000 */
[----:B------:R-:W-:Y:S01]  /*126e0*/  IMAD.MOV.U32 R21, RZ, RZ, 0x40000040 ;  /* 0x40000040ff157424 */ /* 0x000fe200078e00ff */
[----:B------:R-:W-:Y:S01]  /*126f0*/  R2UR UR31, R25 ;  /* 0x00000000191f72ca */ /* 0x000fe200000e0000 */
[----:B------:R-:W-:Y:S01]  /*12700*/  IMAD.MOV.U32 R9, RZ, RZ, 0x40000040 ;  /* 0x40000040ff097424 */ /* 0x000fe200078e00ff */
[----:B------:R-:W-:-:S02]  /*12710*/  R2UR UR30, R24 ;  /* 0x00000000181e72ca */ /* 0x000fc400000e0000 */
[----:B------:R-:W-:Y:S02]  /*12720*/  R2UR UR10, R20 ;  /* 0x00000000140a72ca */ /* 0x000fe400000e0000 */
[----:B------:R-:W-:Y:S02]  /*12730*/  R2UR UR11, R21 ;  /* 0x00000000150b72ca */ /* 0x000fe400000e0000 */
[----:B------:R-:W-:Y:S02]  /*12740*/  R2UR UR19, R9 ;  /* 0x00000000091372ca */ /* 0x000fe400000e0000 */
[----:B------:R-:W-:Y:S02]  /*12750*/  IADD3 R20, R6, 0x400, RZ ;  /* 0x0000040006147810 */ /* 0x000fe40007ffe0ff */
[----:B------:R-:W-:Y:S02]  /*12760*/  R2UR UR23, R21 ;  /* 0x00000000151772ca */ /* 0x000fe400000e0000 */
[----:B--2---:R-:W-:-:S02]  /*12770*/  SHF.R.U32.HI R8, RZ, 0x7, R8 ;  /* 0x00000007ff087819 */ /* 0x004fc40000011608 */
[----:B------:R-:W-:Y:S02]  /*12780*/  R2UR UR22, R20 ;  /* 0x00000000141672ca */ /* 0x000fe400000e0000 */
[----:B------:R-:W-:Y:S01]  /*12790*/  R2UR UR27, R9 ;  /* 0x00000000091b72ca */ /* 0x000fe200000e0000 */
[----:B------:R-:W-:Y:S01]  /*127a0*/  VIADD R15, R8, 0x8 ;  /* 0x00000008080f7836 */ /* 0x000fe20000000000 */
[----:B------:R-:W-:Y:S01]  /*127b0*/  R2UR UR35, R7 ;  /* 0x00000000072372ca */ /* 0x000fe200000e0000 */
[----:B------:R-:W-:-:S03]  /*127c0*/  VIADD R8, R6, 0x6 ;  /* 0x0000000606087836 */ /* 0x000fc60000000000 */
[----:B------:R0:W-:Y:S02]  /*127d0*/  BAR.SYNC.DEFER_BLOCKING R15, 0x100 ;  /* 0x0004000f0000751d */ /* 0x0001e40000010000 */
[----:B------:R-:W-:Y:S01]  /*127e0*/  R2UR UR18, R8 ;  /* 0x00000000081272ca */ /* 0x000fe200000e0000 */
[C---:B------:R-:W-:Y:S02]  /*127f0*/  VIADD R8, R6.reuse, 0x402 ;  /* 0x0000040206087836 */ /* 0x040fe40000000000 */
[----:B------:R-:W-:-:S03]  /*12800*/  VIADD R6, R6, 0x406 ;  /* 0x0000040606067836 */ /* 0x000fc60000000000 */
[----:B------:R-:W-:Y:S02]  /*12810*/  R2UR UR26, R8 ;  /* 0x00000000081a72ca */ /* 0x000fe400000e0000 */
[----:B------:R-:W-:Y:S01]  /*12820*/  R2UR UR34, R6 ;  /* 0x00000000062272ca */ /* 0x000fe200000e0000 */
        /* <DEDUP_REMOVED lines=27> */
.L_x_7930:
[----:B------:R-:W-:Y:S01]  /*129e0*/  SHF.L.U32 R6, R186, 0x1f, RZ ;  /* 0x0000001fba067819 */ /* 0x000fe200000006ff */
[----:B------:R-:W-:-:S04]  /*129f0*/  IMAD R7, R22, 0x8, R2 ;  /* 0x0000000816077824 */ /* 0x000fc800078e0202 */
[----:B------:R0:W1:Y:S01]  /*12a00*/  SYNCS.PHASECHK.TRANS64.TRYWAIT P4, [R7+URZ+0x28850], R6 ;  /* 0x02885006070075a7 */ /* 0x000062000808017f */
[----:B------:R-:W-:Y:S05]  /*12a10*/  @!P0 BRA `(.L_x_7931) ;  /* 0x0000000000048947 */ /* 0x000fea0003800000 */
[----:B------:R-:W-:Y:S01]  /*12a20*/  BPT.TRAP 0x1 ;  /* 0x000000040000795c */ /* 0x000fe20000300000 */
.L_x_7931:
[----:B-1----:R-:W-:Y:S05]  /*12a30*/  @P4 BRA `(.L_x_7929) ;  /* 0x0000000000084947 */ /* 0x002fea0003800000 */
[----:B------:R-:W1:Y:S02]  /*12a40*/  SYNCS.PHASECHK.TRANS64.TRYWAIT P4, [R7+URZ+0x28850], R6 ;  /* 0x02885006070075a7 */ /* 0x000e64000808017f */
[----:B-1----:R-:W-:Y:S05]  /*12a50*/  @!P4 BRA `(.L_x_7932) ;  /* 0x00000174009cc947 */ /* 0x002fea0003800000 */
.L_x_7929:
[----:B01----:R-:W-:Y:S01]  /*12a60*/  VIADD R6, R2, 0x400 ;  /* 0x0000040002067836 */ /* 0x003fe20000000000 */
[----:B------:R-:W-:Y:S05]  /*12a70*/  WARPSYNC.ALL ;  /* 0x0000000000007948 */ /* 0x000fea0003800000 */
[----:B------:R-:W-:Y:S01]  /*12a80*/  SHF.R.U32.HI R6, RZ, 0x4, R6 ;  /* 0x00000004ff067819 */ /* 0x000fe20000011606 */
[----:B------:R-:W-:Y:S01]  /*12a90*/  IMAD.MOV.U32 R7, RZ, RZ, 0x40000040 ;  /* 0x40000040ff077424 */ /* 0x000fe200078e00ff */
[----:B------:R-:W-:Y:S01]  /*12aa0*/  WARPGROUP.ARRIVE ;  /* 0x00000000000079c5 */ /* 0x000fe20000000000 */
[----:B------:R-:W-:Y:S01]  /*12ab0*/  IMAD.MOV.U32 R9, RZ, RZ, 0x40000040 ;  /* 0x40000040ff097424 */ /* 0x000fe200078e00ff */
[----:B------:R-:W-:Y:S01]  /*12ac0*/  LOP3.LUT R6, R6, 0x3fff, RZ, 0xc0, !PT ;  /* 0x00003fff06067812 */ /* 0x000fe200078ec0ff */
[----:B------:R-:W-:Y:S01]  /*12ad0*/  FMUL.FTZ R20, R25, UR56 ;  /* 0x0000003819147c20 */ /* 0x000fe20008410000 */
[----:B------:R-:W-:Y:S01]  /*12ae0*/  R2UR UR7, R7 ;  /* 0x00000000070772ca */ /* 0x000fe200000e0000 */
[----:B------:R-:W-:Y:S01]  /*12af0*/  IMAD.MOV.U32 R7, RZ, RZ, 0x40000040 ;  /* 0x40000040ff077424 */ /* 0x000fe200078e00ff */
        /* <DEDUP_REMOVED lines=12> */
[----:B------:R-:W-:Y:S01]  /*12bc0*/  IADD3 R8, R6, 0x80, RZ ;  /* 0x0000008006087810 */ /* 0x000fe20007ffe0ff */
[----:B------:R-:W-:Y:S01]  /*12bd0*/  FMUL.FTZ R46, R51, UR56 ;  /* 0x00000038332e7c20 */ /* 0x000fe20008410000 */
[----:B------:R-:W-:Y:S01]  /*12be0*/  FMUL.FTZ R51, R53, UR56 ;  /* 0x0000003835337c20 */ /* 0x000fe20008410000 */
[----:B------:R-:W0:Y:S01]  /*12bf0*/  S2R R186, SR_TID.X ;  /* 0x0000000000ba7919 */ /* 0x000e220000002100 */
[----:B------:R-:W-:Y:S01]  /*12c00*/  FMUL.FTZ R53, R59, UR56 ;  /* 0x000000383b357c20 */ /* 0x000fe20008410000 */
[----:B------:R-:W-:Y:S01]  /*12c10*/  FMUL.FTZ R59, R66, UR56 ;  /* 0x00000038423b7c20 */ /* 0x000fe20008410000 */
[----:B------:R-:W-:Y:S01]  /*12c20*/  FMUL.FTZ R66, R69, UR56 ;  /* 0x0000003845427c20 */ /* 0x000fe20008410000 */
[----:B------:R-:W-:Y:S01]  /*12c30*/  FMUL.FTZ R69, R73, UR56 ;  /* 0x0000003849457c20 */ /* 0x000fe20008410000 */
[----:B------:R-:W-:Y:S01]  /*12c40*/  FMUL.FTZ R73, R76, UR56 ;  /* 0x000000384c497c20 */ /* 0x000fe20008410000 */
[----:B------:R-:W-:Y:S01]  /*12c50*/  FMUL.FTZ R76, R83, UR56 ;  /* 0x00000038534c7c20 */ /* 0x000fe20008410000 */
[----:B------:R-:W-:Y:S01]  /*12c60*/  IMAD.IADD R83, R195, 0x1, R192 ;  /* 0x00000001c3537824 */ /* 0x000fe200078e02c0 */
[----:B------:R-:W-:Y:S01]  /*12c70*/  HGMMA.64x128x16.F32 R88, R180, gdesc[UR4].tnspB, R88, gsb0 ;  /* 0x41e00004b4587df0 */ /* 0x000fe20008000858 */
[----:B------:R-:W-:Y:S01]  /*12c80*/  R2UR UR6, R8 ;  /* 0x00000000080672ca */ /* 0x000fe200000e0000 */
[----:B------:R-:W-:Y:S01]  /*12c90*/  VIADD R8, R6, 0x100 ;  /* 0x0000010006087836 */ /* 0x000fe20000000000 */
[----:B------:R-:W-:Y:S01]  /*12ca0*/  R2UR UR7, R9 ;  /* 0x00000000090772ca */ /* 0x000fe200000e0000 */
[----:B------:R-:W-:-:S02]  /*12cb0*/  IMAD.MOV.U32 R9, RZ, RZ, 0x40000040 ;  /* 0x40000040ff097424 */ /* 0x000fc400078e00ff */
        /* <DEDUP_REMOVED lines=33> */
[----:B0-----:R-:W-:Y:S01]  /*12ed0*/  SHF.R.U32.HI R186, RZ, 0x7, R186 ;  /* 0x00000007ffba7819 */ /* 0x001fe200000116ba */
        /* <DEDUP_REMOVED lines=17> */
[----:B------:R-:W-:Y:S01]  /*12ff0*/  R2UR UR6, R8 ;  /* 0x00000000080672ca */ /* 0x000fe200000e0000 */
[----:B------:R-:W-:Y:S01]  /*13000*/  VIADD R8, R6, 0x180 ;  /* 0x0000018006087836 */ /* 0x000fe20000000000 */
[----:B------:R-:W-:Y:S01]  /*13010*/  R2UR UR7, R9 ;  /* 0x00000000090772ca */ /* 0x000fe200000e0000 */
[----:B------:R-:W-:-:S03]  /*13020*/  IMAD.MOV.U32 R9, RZ, RZ, 0x40000040 ;  /* 0x40000040ff097424 */ /* 0x000fc600078e00ff */
        /* <DEDUP_REMOVED lines=71> */
[----:B------:R-:W5:Y:S01]  /*134a0*/  @P2 LDC R79, c[0x0][0x450] ;  /* 0x00011400ff4f2b82 */ /* 0x000f620000000800 */
        /* <DEDUP_REMOVED lines=22> */
[----:B------:R-:W-:Y:S02]  /*13610*/  R2UR UR6, R6 ;  /* 0x00000000060672ca */ /* 0x000fe400000e0000 */
[----:B------:R-:W-:Y:S01]  /*13620*/  R2UR UR7, R7 ;  /* 0x00000000070772ca */ /* 0x000fe200000e0000 */
[----:B------:R-:W1:Y:S01]  /*13630*/  @P2 LDC R6, c[0x0][0x44c] ;  /* 0x00011300ff062b82 */ /* 0x000e620000000800 */
[----:B------:R-:W-:-:S04]  /*13640*/  @!P1 IMAD R7, R13, 0x8, R2 ;  /* 0x000000080d079824 */ /* 0x000fc800078e0202 */
[----:B------:R-:W-:-:S05]  /*13650*/  @!P1 VIADD R7, R7, 0x28840 ;  /* 0x0002884007079836 */ /* 0x000fca0000000000 */
[----:B------:R-:W-:Y:S01]  /*13660*/  @!P1 PRMT R7, RZ, 0x654, R7 ;  /* 0x00000654ff079816 */ /* 0x000fe20000000007 */
[----:B-1----:R-:W-:-:S05]  /*13670*/  @P2 IMAD.HI.U32 R6, R83, R6, RZ ;  /* 0x0000000653062227 */ /* 0x002fca00078e00ff */
[----:B-----5:R-:W-:Y:S01]  /*13680*/  @P2 SHF.R.U32.HI R83, RZ, R79, R6 ;  /* 0x0000004fff532219 */ /* 0x020fe20000011606 */
[----:B------:R-:W-:Y:S01]  /*13690*/  IMAD.SHL.U32 R79, R3, 0x80, RZ ;  /* 0x00000080034f7824 */ /* 0x000fe200078e00ff */
[----:B------:R-:W-:-:S04]  /*136a0*/  IADD3 R6, -R186, 0xb, RZ ;  /* 0x0000000bba067810 */ /* 0x000fc80007ffe1ff */
[----:B------:R-:W-:-:S04]  /*136b0*/  IADD3 R86, -R188, 0x1, -R79 ;  /* 0x00000001bc567810 */ /* 0x000fc80007ffe94f */
[----:B------:R-:W-:-:S05]  /*136c0*/  IADD3 R86, -R187, R86, R189 ;  /* 0x00000056bb567210 */ /* 0x000fca0007ffe1bd */
[----:B------:R-:W-:Y:S01]  /*136d0*/  VIADD R87, R86, UR57 ;  /* 0x0000003956577c36 */ /* 0x000fe20008000000 */
[----:B------:R-:W-:Y:S02]  /*136e0*/  WARPGROUP.DEPBAR.LE gsb0, 0x0 ;  /* 0x00008000000079c5 */ /* 0x000fe40000010000 */
[----:B------:R-:W-:-:S06]  /*136f0*/  WARPGROUP.ARRIVE ;  /* 0x00000000000079c5 */ /* 0x000fcc0000000000 */
[----:B------:R-:W-:Y:S03]  /*13700*/  HGMMA.64x128x16.F32 R88, R152, gdesc[UR4].tnspB, R88, gsb0 ;  /* 0x41e0000498587df0 */ /* 0x000fe60008000858 */
[----:B------:R-:W-:Y:S02]  /*13710*/  WARPGROUP.DEPBAR.LE gsb0, 0x0 ;  /* 0x00008000000079c5 */ /* 0x000fe40000010000 */
[----:B------:R-:W1:Y:S01]  /*13720*/  SHFL.IDX PT, R154, R83, RZ, 0x1c1f ;  /* 0x001c1fff539a7589 */ /* 0x000e6200000e0000 */
[----:B------:R-:W-:Y:S01]  /*13730*/  IADD3 R152, R86, UR55, RZ ;  /* 0x0000003756987c10 */ /* 0x000fe2000fffe0ff */
[----:B------:R0:W-:Y:S06]  /*13740*/  BAR.ARV R6, 0x100 ;  /* 0x000400060000751d */ /* 0x0001ec0000002000 */
[----:B------:R0:W-:Y:S01]  /*13750*/  @!P1 SYNCS.ARRIVE.TRANS64.RED.A1T0 RZ, [R7+URZ], RZ ;  /* 0x000000ff07ff99a7 */ /* 0x0001e2000810043f */
[----:B-1----:R-:W-:-:S02]  /*13760*/  IMAD.IADD R86, R152, 0x1, R154 ;  /* 0x0000000198567824 */ /* 0x002fc400078e029a */
[----:B------:R-:W-:Y:S01]  /*13770*/  IMAD.IADD R85, R87, 0x1, R154 ;  /* 0x0000000157557824 */ /* 0x000fe200078e029a */
[----:B0-234-:R-:W-:Y:S06]  /*13780*/  @!P3 BRA `(.L_x_7933) ;  /* 0x000000000058b947 */ /* 0x01dfec0003800000 */
        /* <DEDUP_REMOVED lines=12> */
.L_x_7935:
[----:B------:R-:W-:-:S05]  /*13850*/  IMAD.U32 R153, RZ, RZ, UR51 ;  /* 0x00000033ff997e24 */ /* 0x000fca000f8e00ff */
[----:B------:R-:W-:-:S13]  /*13860*/  ISETP.NE.AND P4, PT, R153, 0x1, PT ;  /* 0x000000019900780c */ /* 0x000fda0003f85270 */
[----:B------:R-:W0:Y:S02]  /*13870*/  @P4 LDC.64 R6, c[0x0][0x9e8] ;  /* 0x00027a00ff064b82 */ /* 0x000e240000000a00 */
[----:B0-----:R-:W-:-:S05]  /*13880*/  @P4 IMAD.HI.U32 R6, R154, R6, RZ ;  /* 0x000000069a064227 */ /* 0x001fca00078e00ff */
[----:B------:R-:W-:-:S07]  /*13890*/  @P4 SHF.R.U32.HI R154, RZ, R7, R6 ;  /* 0x00000007ff9a4219 */ /* 0x000fce0000011606 */
.L_x_7936:
[----:B------:R-:W-:Y:S05]  /*138a0*/  BSYNC B0 ;  /* 0x0000000000007941 */ /* 0x000fea0003800000 */
.L_x_7934:
[----:B------:R-:W-:-:S04]  /*138b0*/  IMAD R7, R154, R153, -R79 ;  /* 0x000000999a077224 */ /* 0x000fc800078e0a4f */
[----:B------:R-:W-:-:S05]  /*138c0*/  IMAD.IADD R6, R7, 0x1, -R188 ;  /* 0x0000000107067824 */ /* 0x000fca00078e0abc */
[----:B------:R-:W-:Y:S02]  /*138d0*/  VIADDMNMX R86, R6, R153, R86, PT ;  /* 0x0000009906567246 */ /* 0x000fe40003800156 */
[----:B------:R-:W-:-:S07]  /*138e0*/  VIMNMX R85, R85, R6, !PT ;  /* 0x0000000655557248 */ /* 0x000fce0007fe0100 */
.L_x_7933:
[----:B------:R-:W-:Y:S01]  /*138f0*/  ISETP.GT.AND P4, PT, R3, -0x1, PT ;  /* 0xffffffff0300780c */ /* 0x000fe20003f84270 */
[----:B------:R-:W0:Y:S03]  /*13900*/  SHFL.IDX PT, R6, R83, 0x1, 0x1c1f ;  /* 0x003c1f0053067f89 */ /* 0x000e2600000e0000 */
[----:B------:R-:W-:-:S04]  /*13910*/  ISETP.GT.AND P5, PT, R85, RZ, P4 ;  /* 0x000000ff5500720c */ /* 0x000fc800027a4270 */
[----:B------:R-:W-:-:S04]  /*13920*/  ISETP.LT.OR P5, PT, R86, 0x1, P5 ;  /* 0x000000015600780c */ /* 0x000fc80002fa1670 */
[----:B------:R-:W-:Y:S02]  /*13930*/  FSEL R15, R15, -INF , !P5 ;  /* 0xff8000000f0f7808 */ /* 0x000fe40006800000 */
[----:B------:R-:W-:-:S04]  /*13940*/  ISETP.GT.AND P5, PT, R85, 0x1, P4 ;  /* 0x000000015500780c */ /* 0x000fc800027a4270 */
[----:B------:R-:W-:-:S04]  /*13950*/  ISETP.LT.OR P5, PT, R86, 0x2, P5 ;  /* 0x000000025600780c */ /* 0x000fc80002fa1670 */
[----:B------:R-:W-:Y:S02]  /*13960*/  FSEL R20, R20, -INF , !P5 ;  /* 0xff80000014147808 */ /* 0x000fe40006800000 */
[----:B------:R-:W-:Y:S01]  /*13970*/  ISETP.GT.AND P5, PT, R85, 0x8, P4 ;  /* 0x000000085500780c */ /* 0x000fe200027a4270 */
[--C-:B0-----:R-:W-:Y:S02]  /*13980*/  IMAD.IADD R152, R152, 0x1, R6.reuse ;  /* 0x0000000198987824 */ /* 0x101fe400078e0206 */
[----:B------:R-:W-:Y:S01]  /*13990*/  IMAD.IADD R87, R87, 0x1, R6 ;  /* 0x0000000157577824 */ /* 0x000fe200078e0206 */
[----:B------:R-:W-:-:S04]  /*139a0*/  ISETP.LT.OR P5, PT, R86, 0x9, P5 ;  /* 0x000000095600780c */ /* 0x000fc80002fa1670 */
[----:B------:R-:W-:Y:S02]  /*139b0*/  FSEL R25, R25, -INF , !P5 ;  /* 0xff80000019197808 */ /* 0x000fe40006800000 */
[----:B------:R-:W-:-:S04]  /*139c0*/  ISETP.GT.AND P5, PT, R85, 0x9, P4 ;  /* 0x000000095500780c */ /* 0x000fc800027a4270 */
        /* <DEDUP_REMOVED lines=85> */
[----:B------:R-:W-:Y:S01]  /*13f20*/  FSEL R84, R84, -INF , !P5 ;  /* 0xff80000054547808 */ /* 0x000fe20006800000 */
[----:B------:R-:W-:Y:S08]  /*13f30*/  @!P3 BRA `(.L_x_7937) ;  /* 0x000000000058b947 */ /* 0x000ff00003800000 */
[----:B------:R-:W-:Y:S01]  /*13f40*/  IADD3 R83, -R187, R189, R6 ;  /* 0x000000bdbb537210 */ /* 0x000fe20007ffe106 */
[----:B------:R-:W-:Y:S03]  /*13f50*/  BSSY B0, `(.L_x_7938) ;  /* 0x0000010000007945 */ /* 0x000fe60003800000 */
[----:B------:R-:W-:-:S13]  /*13f60*/  ISETP.GT.AND P5, PT, R83, -0x1, PT ;  /* 0xffffffff5300780c */ /* 0x000fda0003fa4270 */
[----:B------:R-:W-:Y:S05]  /*13f70*/  @P5 BRA `(.L_x_7939) ;  /* 0x0000000000205947 */ /* 0x000fea0003800000 */
[----:B------:R-:W-:Y:S02]  /*13f80*/  MOV R86, UR51 ;  /* 0x0000003300567c02 */ /* 0x000fe40008000f00 */
[----:B------:R-:W-:Y:S02]  /*13f90*/  LOP3.LUT R83, RZ, R83, RZ, 0x33, !PT ;  /* 0x00000053ff537212 */ /* 0x000fe400078e33ff */
[----:B------:R-:W-:-:S13]  /*13fa0*/  ISETP.NE.AND P5, PT, R86, 0x1, PT ;  /* 0x000000015600780c */ /* 0x000fda0003fa5270 */
[----:B------:R-:W0:Y:S02]  /*13fb0*/  @P5 LDC.64 R6, c[0x0][0x9e8] ;  /* 0x00027a00ff065b82 */ /* 0x000e240000000a00 */
[----:B0-----:R-:W-:-:S05]  /*13fc0*/  @P5 IMAD.HI.U32 R6, R83, R6, RZ ;  /* 0x0000000653065227 */ /* 0x001fca00078e00ff */
[----:B------:R-:W-:-:S04]  /*13fd0*/  @P5 SHF.R.U32.HI R83, RZ, R7, R6 ;  /* 0x00000007ff535219 */ /* 0x000fc80000011606 */
[----:B------:R-:W-:Y:S01]  /*13fe0*/  LOP3.LUT R83, RZ, R83, RZ, 0x33, !PT ;  /* 0x00000053ff537212 */ /* 0x000fe200078e33ff */
[----:B------:R-:W-:Y:S06]  /*13ff0*/  BRA `(.L_x_7940) ;  /* 0x0000000000147947 */ /* 0x000fec0003800000 */
.L_x_7939:
[----:B------:R-:W-:-:S05]  /*14000*/  IMAD.U32 R86, RZ, RZ, UR51 ;  /* 0x00000033ff567e24 */ /* 0x000fca000f8e00ff */
[----:B------:R-:W-:-:S13]  /*14010*/  ISETP.NE.AND P5, PT, R86, 0x1, PT ;  /* 0x000000015600780c */ /* 0x000fda0003fa5270 */
[----:B------:R-:W0:Y:S02]  /*14020*/  @P5 LDC.64 R6, c[0x0][0x9e8] ;  /* 0x00027a00ff065b82 */ /* 0x000e240000000a00 */
[----:B0-----:R-:W-:-:S05]  /*14030*/  @P5 IMAD.HI.U32 R6, R83, R6, RZ ;  /* 0x0000000653065227 */ /* 0x001fca00078e00ff */
[----:B------:R-:W-:-:S07]  /*14040*/  @P5 SHF.R.U32.HI R83, RZ, R7, R6 ;  /* 0x00000007ff535219 */ /* 0x000fce0000011606 */
.L_x_7940:
[----:B------:R-:W-:Y:S05]  /*14050*/  BSYNC B0 ;  /* 0x0000000000007941 */ /* 0x000fea0003800000 */
.L_x_7938:
[----:B------:R-:W-:-:S04]  /*14060*/  IMAD R79, R83, R86, -R79 ;  /* 0x00000056534f7224 */ /* 0x000fc800078e0a4f */
[----:B------:R-:W-:-:S05]  /*14070*/  IMAD.IADD R79, R79, 0x1, -R188 ;  /* 0x000000014f4f7824 */ /* 0x000fca00078e0abc */
[----:B------:R-:W-:Y:S02]  /*14080*/  VIADDMNMX R152, R79, R86, R152, PT ;  /* 0x000000564f987246 */ /* 0x000fe40003800198 */
[----:B------:R-:W-:-:S07]  /*14090*/  VIMNMX R87, R87, R79, !PT ;  /* 0x0000004f57577248 */ /* 0x000fce0007fe0100 */
.L_x_7937:
[----:B------:R-:W-:Y:S01]  /*140a0*/  ISETP.GT.AND P5, PT, R87, 0x1, P4 ;  /* 0x000000015700780c */ /* 0x000fe200027a4270 */
[----:B------:R-:W-:Y:S01]  /*140b0*/  UMOV UR46, UR50 ;  /* 0x00000032002e7c82 */ /* 0x000fe20008000000 */
[----:B------:R-:W-:Y:S01]  /*140c0*/  FMNMX.FTZ R7, R15, R10, !PT ;  /* 0x0000000a0f077209 */ /* 0x000fe20007810000 */
[----:B------:R-:W-:Y:S01]  /*140d0*/  IMAD.MOV.U32 R186, RZ, RZ, R14 ;  /* 0x000000ffffba7224 */ /* 0x000fe200078e000e */
[----:B------:R-:W-:Y:S02]  /*140e0*/  ISETP.LT.OR P5, PT, R152, 0x2, P5 ;  /* 0x000000029800780c */ /* 0x000fe40002fa1670 */
[----:B------:R-:W-:Y:S02]  /*140f0*/  FMNMX.FTZ R6, R20, R7, !PT ;  /* 0x0000000714067209 */ /* 0x000fe40007810000 */
[----:B------:R-:W-:Y:S02]  /*14100*/  FSEL R24, R24, -INF , !P5 ;  /* 0xff80000018187808 */ /* 0x000fe40006800000 */
[----:B------:R-:W-:-:S02]  /*14110*/  ISETP.GT.AND P5, PT, R87, 0x8, P4 ;  /* 0x000000085700780c */ /* 0x000fc400027a4270 */
[----:B------:R-:W-:Y:S02]  /*14120*/  FMNMX.FTZ R7, R25, R6, !PT ;  /* 0x0000000619077209 */ /* 0x000fe40007810000 */
[----:B------:R-:W-:Y:S02]  /*14130*/  ISETP.LT.OR P5, PT, R152, 0x9, P5 ;  /* 0x000000099800780c */ /* 0x000fe40002fa1670 */
[----:B------:R-:W-:Y:S02]  /*14140*/  FMNMX.FTZ R6, R26, R7, !PT ;  /* 0x000000071a067209 */ /* 0x000fe40007810000 */
[----:B------:R-:W-:Y:S02]  /*14150*/  FSEL R27, R27, -INF , !P5 ;  /* 0xff8000001b1b7808 */ /* 0x000fe40006800000 */
[----:B------:R-:W-:Y:S02]  /*14160*/  ISETP.GT.AND P5, PT, R87, 0x9, P4 ;  /* 0x000000095700780c */ /* 0x000fe400027a4270 */
[----:B------:R-:W-:-:S02]  /*14170*/  FMNMX.FTZ R7, R31, R6, !PT ;  /* 0x000000061f077209 */ /* 0x000fc40007810000 */
[----:B------:R-:W-:Y:S02]  /*14180*/  ISETP.LT.OR P5, PT, R152, 0xa, P5 ;  /* 0x0000000a9800780c */ /* 0x000fe40002fa1670 */
[----:B------:R-:W-:Y:S02]  /*14190*/  FMNMX.FTZ R6, R32, R7, !PT ;  /* 0x0000000720067209 */ /* 0x000fe40007810000 */
[----:B------:R-:W-:Y:S02]  /*141a0*/  FSEL R28, R28, -INF , !P5 ;  /* 0xff8000001c1c7808 */ /* 0x000fe40006800000 */
[----:B------:R-:W-:Y:S02]  /*141b0*/  ISETP.GT.AND P5, PT, R87, 0x10, P4 ;  /* 0x000000105700780c */ /* 0x000fe400027a4270 */
[----:B------:R-:W-:Y:S02]  /*141c0*/  FMNMX.FTZ R6, R33, R6, !PT ;  /* 0x0000000621067209 */ /* 0x000fe40007810000 */
[----:B------:R-:W-:-:S02]  /*141d0*/  ISETP.LT.OR P5, PT, R152, 0x11, P5 ;  /* 0x000000119800780c */ /* 0x000fc40002fa1670 */
[----:B------:R-:W-:Y:S02]  /*141e0*/  FMNMX.FTZ R6, R35, R6, !PT ;  /* 0x0000000623067209 */ /* 0x000fe40007810000 */
[----:B------:R-:W-:Y:S02]  /*141f0*/  FSEL R29, R29, -INF , !P5 ;  /* 0xff8000001d1d7808 */ /* 0x000fe40006800000 */
[----:B------:R-:W-:Y:S02]  /*14200*/  ISETP.GT.AND P5, PT, R87, 0x11, P4 ;  /* 0x000000115700780c */ /* 0x000fe400027a4270 */
[----:B------:R-:W-:Y:S02]  /*14210*/  FMNMX.FTZ R7, R39, R6, !PT ;  /* 0x0000000627077209 */ /* 0x000fe40007810000 */
[----:B------:R-:W-:Y:S02]  /*14220*/  ISETP.LT.OR P5, PT, R152, 0x12, P5 ;  /* 0x000000129800780c */ /* 0x000fe40002fa1670 */
[----:B------:R-:W-:-:S02]  /*14230*/  FMNMX.FTZ R6, R40, R7, !PT ;  /* 0x0000000728067209 */ /* 0x000fc40007810000 */
[----:B------:R-:W-:Y:S02]  /*14240*/  FSEL R30, R30, -INF , !P5 ;  /* 0xff8000001e1e7808 */ /* 0x000fe40006800000 */
[----:B------:R-:W-:Y:S02]  /*14250*/  ISETP.GT.AND P5, PT, R87, 0x18, P4 ;  /* 0x000000185700780c */ /* 0x000fe400027a4270 */
[----:B------:R-:W-:Y:S02]  /*14260*/  FMNMX.FTZ R7, R43, R6, !PT ;  /* 0x000000062b077209 */ /* 0x000fe40007810000 */
[----:B------:R-:W-:Y:S02]  /*14270*/  ISETP.LT.OR P5, PT, R152, 0x19, P5 ;  /* 0x000000199800780c */ /* 0x000fe40002fa1670 */
[----:B------:R-:W-:Y:S02]  /*14280*/  FMNMX.FTZ R6, R44, R7, !PT ;  /* 0x000000072c067209 */ /* 0x000fe40007810000 */
[----:B------:R-:W-:-:S02]  /*14290*/  FSEL R34, R34, -INF , !P5 ;  /* 0xff80000022227808 */ /* 0x000fc40006800000 */
[----:B------:R-:W-:Y:S02]  /*142a0*/  ISETP.GT.AND P5, PT, R87, 0x19, P4 ;  /* 0x000000195700780c */ /* 0x000fe400027a4270 */
[----:B------:R-:W-:Y:S02]  /*142b0*/  FMNMX.FTZ R7, R47, R6, !PT ;  /* 0x000000062f077209 */ /* 0x000fe40007810000 */
        /* <DEDUP_REMOVED lines=48> */
[----:B------:R-:W-:Y:S01]  /*145c0*/  ISETP.GT.AND P5, PT, R87, 0x41, P4 ;  /* 0x000000415700780c */ /* 0x000fe200027a4270 */
[----:B------:R-:W0:Y:S03]  /*145d0*/  SHFL.BFLY PT, R6, R7, 0x2, 0x1f ;  /* 0x0c401f0007067f89 */ /* 0x000e2600000e0000 */
[----:B------:R-:W-:-:S04]  /*145e0*/  ISETP.LT.OR P5, PT, R152, 0x42, P5 ;  /* 0x000000429800780c */ /* 0x000fc80002fa1670 */
[----:B------:R-:W-:Y:S02]  /*145f0*/  FSEL R53, R53, -INF , !P5 ;  /* 0xff80000035357808 */ /* 0x000fe40006800000 */
[----:B------:R-:W-:-:S04]  /*14600*/  ISETP.GT.AND P5, PT, R87, 0x48, P4 ;  /* 0x000000485700780c */ /* 0x000fc800027a4270 */
[----:B------:R-:W-:-:S04]  /*14610*/  ISETP.LT.OR P5, PT, R152, 0x49, P5 ;  /* 0x000000499800780c */ /* 0x000fc80002fa1670 */
[----:B------:R-:W-:Y:S02]  /*14620*/  FSEL R55, R55, -INF , !P5 ;  /* 0xff80000037377808 */ /* 0x000fe40006800000 */
[----:B------:R-:W-:-:S04]  /*14630*/  ISETP.GT.AND P5, PT, R87, 0x49, P4 ;  /* 0x000000495700780c */ /* 0x000fc800027a4270 */
[----:B------:R-:W-:Y:S02]  /*14640*/  ISETP.LT.OR P5, PT, R152, 0x4a, P5 ;  /* 0x0000004a9800780c */ /* 0x000fe40002fa1670 */
[----:B0-----:R-:W-:Y:S02]  /*14650*/  FMNMX.FTZ R79, R7, R6, !PT ;  /* 0x00000006074f7209 */ /* 0x001fe40007810000 */
        /* <DEDUP_REMOVED lines=13> */
[----:B------:R-:W-:-:S03]  /*14730*/  FMUL.FTZ R7, R6, UR46 ;  /* 0x0000002e06077c20 */ /* 0x000fc60008410000 */
        /* <DEDUP_REMOVED lines=23> */
[C---:B------:R-:W-:Y:S02]  /*148b0*/  ISETP.GT.AND P5, PT, R87.reuse, RZ, P4 ;  /* 0x000000ff5700720c */ /* 0x040fe400027a4270 */
[----:B------:R-:W-:Y:S02]  /*148c0*/  ISETP.GT.AND P4, PT, R87, 0x79, P4 ;  /* 0x000000795700780c */ /* 0x000fe40002784270 */
[C---:B------:R-:W-:Y:S02]  /*148d0*/  ISETP.LT.OR P5, PT, R152.reuse, 0x1, P5 ;  /* 0x000000019800780c */ /* 0x040fe40002fa1670 */
[----:B------:R-:W-:Y:S02]  /*148e0*/  ISETP.LT.OR P4, PT, R152, 0x7a, P4 ;  /* 0x0000007a9800780c */ /* 0x000fe40002781670 */
[----:B------:R-:W-:-:S02]  /*148f0*/  FSEL R21, R21, -INF , !P5 ;  /* 0xff80000015157808 */ /* 0x000fc40006800000 */
[----:B------:R-:W-:Y:S02]  /*14900*/  FSETP.NEU.FTZ.AND P5, PT, R6, -INF , PT ;  /* 0xff8000000600780b */ /* 0x000fe40003fbd000 */
[----:B------:R-:W-:Y:S02]  /*14910*/  FSEL R81, R81, -INF , !P4 ;  /* 0xff80000051517808 */ /* 0x000fe40006000000 */
[----:B------:R-:W-:-:S05]  /*14920*/  FSEL R7, R7, RZ, P5 ;  /* 0x000000ff07077208 */ /* 0x000fca0002800000 */
        /* <DEDUP_REMOVED lines=47> */
[----:B------:R0:W-:Y:S01]  /*14c20*/  MUFU.EX2 R32, R44 ;  /* 0x0000002c00207308 */ /* 0x0001e20000000800 */
[--C-:B------:R-:W-:Y:S01]  /*14c30*/  FFMA.FTZ R33, R48, UR46, -R7.reuse ;  /* 0x0000002e30217c23 */ /* 0x100fe20008010807 */
[----:B------:R-:W-:Y:S01]  /*14c40*/  FFMA.FTZ R48, R78, UR46, -R7 ;  /* 0x0000002e4e307c23 */ /* 0x000fe20008010807 */
[----:B------:R-:W-:-:S04]  /*14c50*/  FMNMX.FTZ R40, R53, R40, !PT ;  /* 0x0000002835287209 */ /* 0x000fc80007810000 */
        /* <DEDUP_REMOVED lines=22> */
[----:B0-----:R-:W-:Y:S01]  /*14dc0*/  FMNMX.FTZ R44, R81, R40, !PT ;  /* 0x00000028512c7209 */ /* 0x001fe20007810000 */
[----:B------:R-:W-:-:S04]  /*14dd0*/  FFMA.FTZ R40, R62, UR46, -R7 ;  /* 0x0000002e3e287c23 */ /* 0x000fc80008010807 */
[----:B------:R-:W0:Y:S01]  /*14de0*/  SHFL.BFLY PT, R47, R44, 0x2, 0x1f ;  /* 0x0c401f002c2f7f89 */ /* 0x000e2200000e0000 */
        /* <DEDUP_REMOVED lines=10> */
[----:B0-----:R-:W-:-:S02]  /*14e90*/  FMNMX.FTZ R7, R50, R51, !PT ;  /* 0x0000003332077209 */ /* 0x001fc40007810000 */
[----:B------:R-:W-:Y:S02]  /*14ea0*/  FSEL R51, R6, RZ, P5 ;  /* 0x000000ff06337208 */ /* 0x000fe40002800000 */
[C---:B------:R-:W-:Y:S01]  /*14eb0*/  FSETP.NEU.FTZ.AND P4, PT, R7.reuse, -INF , PT ;  /* 0xff8000000700780b */ /* 0x040fe20003f9d000 */
[----:B------:R-:W-:Y:S02]  /*14ec0*/  FMUL.FTZ R54, R7, UR46 ;  /* 0x0000002e07367c20 */ /* 0x000fe40008410000 */
[----:B------:R-:W-:Y:S01]  /*14ed0*/  MUFU.EX2 R39, R58 ;  /* 0x0000003a00277308 */ /* 0x000fe20000000800 */
[----:B------:R-:W-:-:S04]  /*14ee0*/  FADD.FTZ R51, -R51, R10 ;  /* 0x0000000a33337221 */ /* 0x000fc80000010100 */
[----:B------:R-:W-:Y:S01]  /*14ef0*/  FMUL.FTZ R10, R51, UR46 ;  /* 0x0000002e330a7c20 */ /* 0x000fe20008410000 */
[----:B------:R-:W-:Y:S02]  /*14f00*/  FSEL R51, R54, RZ, P4 ;  /* 0x000000ff36337208 */ /* 0x000fe40002000000 */
[----:B------:R-:W-:Y:S03]  /*14f10*/  MUFU.EX2 R160, R160 ;  /* 0x000000a000a07308 */ /* 0x000fe60000000800 */
        /* <DEDUP_REMOVED lines=8> */
[----:B------:R-:W-:Y:S01]  /*14fa0*/  FFMA.FTZ R177, R29, UR46, -R51 ;  /* 0x0000002e1db17c23 */ /* 0x000fe20008010833 */
[----:B------:R-:W-:-:S02]  /*14fb0*/  @!P1 IMAD R28, R22, 0x8, R2 ;  /* 0x00000008161c9824 */ /* 0x000fc400078e0202 */
[--C-:B------:R-:W-:Y:S01]  /*14fc0*/  FFMA.FTZ R22, R36, UR46, -R51.reuse ;  /* 0x0000002e24167c23 */ /* 0x100fe20008010833 */
[--C-:B------:R-:W-:Y:S01]  /*14fd0*/  FFMA.FTZ R175, R41, UR46, -R51.reuse ;  /* 0x0000002e29af7c23 */ /* 0x100fe20008010833 */
[--C-:B------:R-:W-:Y:S01]  /*14fe0*/  FFMA.FTZ R42, R42, UR46, -R51.reuse ;  /* 0x0000002e2a2a7c23 */ /* 0x100fe20008010833 */
[----:B------:R-:W-:Y:S01]  /*14ff0*/  MUFU.EX2 R181, R181 ;  /* 0x000000b500b57308 */ /* 0x000fe20000000800 */
[----:B------:R-:W-:Y:S02]  /*15000*/  @!P1 VIADD R28, R28, 0x28860 ;  /* 0x000288601c1c9836 */ /* 0x000fe40000000000 */
[--C-:B------:R-:W-:Y:S01]  /*15010*/  FFMA.FTZ R169, R45, UR46, -R51.reuse ;  /* 0x0000002e2da97c23 */ /* 0x100fe20008010833 */
[--C-:B------:R-:W-:Y:S01]  /*15020*/  FFMA.FTZ R29, R46, UR46, -R51.reuse ;  /* 0x0000002e2e1d7c23 */ /* 0x100fe20008010833 */
[--C-:B------:R-:W-:Y:S01]  /*15030*/  FFMA.FTZ R171, R49, UR46, -R51.reuse ;  /* 0x0000002e31ab7c23 */ /* 0x100fe20008010833 */
[--C-:B------:R-:W-:Y:S01]  /*15040*/  FFMA.FTZ R165, R52, UR46, -R51.reuse ;  /* 0x0000002e34a57c23 */ /* 0x100fe20008010833 */
[----:B------:R-:W-:Y:S01]  /*15050*/  @!P1 PRMT R28, RZ, 0x654, R28 ;  /* 0x00000654ff1c9816 */ /* 0x000fe2000000001c */
[--C-:B------:R-:W-:Y:S01]  /*15060*/  FFMA.FTZ R53, R53, UR46, -R51.reuse ;  /* 0x0000002e35357c23 */ /* 0x100fe20008010833 */
[----:B------:R-:W-:Y:S01]  /*15070*/  MUFU.EX2 R21, R21 ;  /* 0x0000001500157308 */ /* 0x000fe20000000800 */
[----:B0-----:R-:W-:Y:S01]  /*15080*/  FFMA.FTZ R30, R10, R4, R180 ;  /* 0x000000040a1e7223 */ /* 0x001fe200000100b4 */
[C---:B------:R-:W-:Y:S01]  /*15090*/  F2FP.F16.F32.PACK_AB R180, R15.reuse, R180 ;  /* 0x000000b40fb4723e */ /* 0x040fe200000000ff */
[--C-:B------:R-:W-:Y:S01]  /*150a0*/  FFMA.FTZ R4, R8, UR46, -R51.reuse ;  /* 0x0000002e08047c23 */ /* 0x100fe20008010833 */
[----:B------:R0:W-:Y:S01]  /*150b0*/  @!P1 SYNCS.ARRIVE.TRANS64.RED.A1T0 RZ, [R28+URZ], RZ ;  /* 0x000000ff1cff99a7 */ /* 0x0001e2000810043f */
[----:B------:R-:W-:Y:S01]  /*150c0*/  FADD.FTZ R37, R15, R30 ;  /* 0x0000001e0f257221 */ /* 0x000fe20000010000 */
[--C-:B------:R-:W-:Y:S01]  /*150d0*/  FFMA.FTZ R55, R55, UR46, -R51.reuse ;  /* 0x0000002e37377c23 */ /* 0x100fe20008010833 */
[----:B------:R-:W-:Y:S01]  /*150e0*/  FFMA.FTZ R56, R56, UR46, -R51 ;  /* 0x0000002e38387c23 */ /* 0x000fe20008010833 */
[----:B------:R-:W-:Y:S01]  /*150f0*/  MUFU.EX2 R183, R183 ;  /* 0x000000b700b77308 */ /* 0x000fe20000000800 */
[----:B------:R-:W-:Y:S01]  /*15100*/  FADD.FTZ R37, R182, R37 ;  /* 0x00000025b6257221 */ /* 0x000fe20000010000 */
[----:B------:R-:W-:Y:S01]  /*15110*/  F2FP.F16.F32.PACK_AB R182, R20, R182 ;  /* 0x000000b614b6723e */ /* 0x000fe200000000ff */
[--C-:B------:R-:W-:Y:S01]  /*15120*/  FFMA.FTZ R59, R59, UR46, -R51.reuse ;  /* 0x0000002e3b3b7c23 */ /* 0x100fe20008010833 */
[----:B0-----:R-:W-:Y:S01]  /*15130*/  FFMA.FTZ R28, R38, UR46, -R51 ;  /* 0x0000002e261c7c23 */ /* 0x001fe20008010833 */
[----:B------:R-:W-:Y:S01]  /*15140*/  FADD.FTZ R37, R20, R37 ;  /* 0x0000002514257221 */ /* 0x000fe20000010000 */
[--C-:B------:R-:W-:Y:S01]  /*15150*/  FFMA.FTZ R60, R60, UR46, -R51.reuse ;  /* 0x0000002e3c3c7c23 */ /* 0x100fe20008010833 */
[----:B------:R-:W-:Y:S01]  /*15160*/  FFMA.FTZ R63, R63, UR46, -R51 ;  /* 0x0000002e3f3f7c23 */ /* 0x000fe20008010833 */
[----:B------:R-:W-:Y:S01]  /*15170*/  MUFU.EX2 R40, R40 ;  /* 0x0000002800287308 */ /* 0x000fe20000000800 */
[----:B------:R-:W-:Y:S01]  /*15180*/  FADD.FTZ R30, R176, R37 ;  /* 0x00000025b01e7221 */ /* 0x000fe20000010000 */
[----:B------:R-:W-:Y:S01]  /*15190*/  F2FP.F16.F32.PACK_AB R176, R25, R176 ;  /* 0x000000b019b0723e */ /* 0x000fe200000000ff */
[--C-:B------:R-:W-:Y:S01]  /*151a0*/  FFMA.FTZ R64, R64, UR46, -R51.reuse ;  /* 0x0000002e40407c23 */ /* 0x100fe20008010833 */
[--C-:B------:R-:W-:Y:S01]  /*151b0*/  FFMA.FTZ R67, R67, UR46, -R51.reuse ;  /* 0x0000002e43437c23 */ /* 0x100fe20008010833 */
[----:B------:R-:W-:Y:S01]  /*151c0*/  FADD.FTZ R37, R25, R30 ;  /* 0x0000001e19257221 */ /* 0x000fe20000010000 */
[--C-:B------:R-:W-:Y:S01]  /*151d0*/  FFMA.FTZ R70, R70, UR46, -R51.reuse ;  /* 0x0000002e46467c23 */ /* 0x100fe20008010833 */
[----:B------:R-:W-:Y:S01]  /*151e0*/  FFMA.FTZ R71, R71, UR46, -R51 ;  /* 0x0000002e47477c23 */ /* 0x000fe20008010833 */
[----:B------:R-:W-:Y:S01]  /*151f0*/  MUFU.EX2 R24, R24 ;  /* 0x0000001800187308 */ /* 0x000fe20000000800 */
[----:B------:R-:W-:Y:S01]  /*15200*/  FADD.FTZ R37, R178, R37 ;  /* 0x00000025b2257221 */ /* 0x000fe20000010000 */
        /* <DEDUP_REMOVED lines=8> */
[-C--:B------:R-:W-:Y:S01]  /*15290*/  FMUL.FTZ R88, R88, R10.reuse ;  /* 0x0000000a58587220 */ /* 0x080fe20000410000 */
[-C--:B------:R-:W-:Y:S01]  /*152a0*/  FMUL.FTZ R89, R89, R10.reuse ;  /* 0x0000000a59597220 */ /* 0x080fe20000410000 */
[-C--:B------:R-:W-:Y:S01]  /*152b0*/  FMUL.FTZ R92, R92, R10.reuse ;  /* 0x0000000a5c5c7220 */ /* 0x080fe20000410000 */
[----:B------:R-:W-:Y:S01]  /*152c0*/  FADD.FTZ R15, R31, R30 ;  /* 0x0000001e1f0f7221 */ /* 0x000fe20000010000 */
[----:B------:R-:W-:Y:S01]  /*152d0*/  FSEL R30, R7, RZ, P4 ;  /* 0x000000ff071e7208 */ /* 0x000fe20002000000 */
[----:B------:R-:W-:Y:S01]  /*152e0*/  FMUL.FTZ R93, R93, R10 ;  /* 0x0000000a5d5d7220 */ /* 0x000fe20000410000 */
[----:B------:R-:W-:Y:S01]  /*152f0*/  MUFU.EX2 R177, R177 ;  /* 0x000000b100b17308 */ /* 0x000fe20000000800 */
[----:B------:R-:W-:Y:S01]  /*15300*/  FADD.FTZ R15, R174, R15 ;  /* 0x0000000fae0f7221 */ /* 0x000fe20000010000 */
[----:B------:R-:W-:Y:S01]  /*15310*/  ISETP.GT.AND P4, PT, R3, R12, PT ;  /* 0x0000000c0300720c */ /* 0x000fe20003f84270 */
[----:B------:R-:W-:Y:S01]  /*15320*/  FADD.FTZ R30, -R30, R11 ;  /* 0x0000000b1e1e7221 */ /* 0x000fe20000010100 */
[-C--:B------:R-:W-:Y:S01]  /*15330*/  FMUL.FTZ R96, R96, R10.reuse ;  /* 0x0000000a60607220 */ /* 0x080fe20000410000 */
[----:B------:R-:W-:Y:S01]  /*15340*/  FADD.FTZ R37, R32, R15 ;  /* 0x0000000f20257221 */ /* 0x000fe20000010000 */
[-C--:B------:R-:W-:Y:S01]  /*15350*/  FMUL.FTZ R97, R97, R10.reuse ;  /* 0x0000000a61617220 */ /* 0x080fe20000410000 */
[----:B------:R-:W-:Y:S01]  /*15360*/  FMUL.FTZ R11, R30, UR46 ;  /* 0x0000002e1e0b7c20 */ /* 0x000fe20008410000 */
[----:B------:R0:W-:Y:S01]  /*15370*/  MUFU.EX2 R15, R4 ;  /* 0x00000004000f7308 */ /* 0x0001e20000000800 */
[----:B------:R-:W-:Y:S01]  /*15380*/  FADD.FTZ R34, R168, R37 ;  /* 0x00000025a8227221 */ /* 0x000fe20000010000 */
[-C--:B------:R-:W-:Y:S01]  /*15390*/  FMUL.FTZ R100, R100, R10.reuse ;  /* 0x0000000a64647220 */ /* 0x080fe20000410000 */
[-C--:B------:R-:W-:Y:S01]  /*153a0*/  FMUL.FTZ R101, R101, R10.reuse ;  /* 0x0000000a65657220 */ /* 0x080fe20000410000 */
[-C--:B------:R-:W-:Y:S01]  /*153b0*/  FMUL.FTZ R104, R104, R10.reuse ;  /* 0x0000000a68687220 */ /* 0x080fe20000410000 */
[----:B------:R-:W-:Y:S01]  /*153c0*/  FADD.FTZ R37, R33, R34 ;  /* 0x0000002221257221 */ /* 0x000fe20000010000 */
[-C--:B------:R-:W-:Y:S01]  /*153d0*/  FMUL.FTZ R105, R105, R10.reuse ;  /* 0x0000000a69697220 */ /* 0x080fe20000410000 */
[-C--:B------:R-:W-:Y:S01]  /*153e0*/  FMUL.FTZ R108, R108, R10.reuse ;  /* 0x0000000a6c6c7220 */ /* 0x080fe20000410000 */
[----:B------:R-:W1:Y:S01]  /*153f0*/  MUFU.EX2 R11, R11 ;  /* 0x0000000b000b7308 */ /* 0x000e620000000800 */
[----:B------:R-:W-:Y:S01]  /*15400*/  FADD.FTZ R30, R170, R37 ;  /* 0x00000025aa1e7221 */ /* 0x000fe20000010000 */
[-C--:B------:R-:W-:Y:S01]  /*15410*/  FMUL.FTZ R109, R109, R10.reuse ;  /* 0x0000000a6d6d7220 */ /* 0x080fe20000410000 */
[-C--:B------:R-:W-:Y:S01]  /*15420*/  FMUL.FTZ R112, R112, R10.reuse ;  /* 0x0000000a70707220 */ /* 0x080fe20000410000 */
[-C--:B------:R-:W-:Y:S01]  /*15430*/  FMUL.FTZ R113, R113, R10.reuse ;  /* 0x0000000a71717220 */ /* 0x080fe20000410000 */
[----:B------:R-:W-:Y:S01]  /*15440*/  FADD.FTZ R37, R35, R30 ;  /* 0x0000001e23257221 */ /* 0x000fe20000010000 */
[-C--:B------:R-:W-:Y:S01]  /*15450*/  FMUL.FTZ R116, R116, R10.reuse ;  /* 0x0000000a74747220 */ /* 0x080fe20000410000 */
[----:B------:R-:W-:Y:S01]  /*15460*/  FMUL.FTZ R117, R117, R10 ;  /* 0x0000000a75757220 */ /* 0x000fe20000410000 */
[----:B------:R-:W2:Y:S01]  /*15470*/  MUFU.EX2 R43, R43 ;  /* 0x0000002b002b7308 */ /* 0x000ea20000000800 */
[----:B------:R-:W-:Y:S01]  /*15480*/  FADD.FTZ R20, R164, R37 ;  /* 0x00000025a4147221 */ /* 0x000fe20000010000 */
[----:B------:R-:W-:Y:S01]  /*15490*/  F2FP.F16.F32.PACK_AB R164, R9, R164 ;  /* 0x000000a409a4723e */ /* 0x000fe200000000ff */
[-C--:B------:R-:W-:Y:S01]  /*154a0*/  FMUL.FTZ R120, R120, R10.reuse ;  /* 0x0000000a78787220 */ /* 0x080fe20000410000 */
[-C--:B------:R-:W-:Y:S01]  /*154b0*/  FMUL.FTZ R121, R121, R10.reuse ;  /* 0x0000000a79797220 */ /* 0x080fe20000410000 */
[----:B------:R-:W-:Y:S01]  /*154c0*/  FADD.FTZ R25, R9, R20 ;  /* 0x0000001409197221 */ /* 0x000fe20000010000 */
[-C--:B------:R-:W-:Y:S01]  /*154d0*/  FMUL.FTZ R124, R124, R10.reuse ;  /* 0x0000000a7c7c7220 */ /* 0x080fe20000410000 */
[----:B------:R-:W-:Y:S01]  /*154e0*/  FMUL.FTZ R125, R125, R10 ;  /* 0x0000000a7d7d7220 */ /* 0x000fe20000410000 */
[----:B------:R-:W3:Y:S01]  /*154f0*/  MUFU.EX2 R27, R27 ;  /* 0x0000001b001b7308 */ /* 0x000ee20000000800 */
[----:B0-----:R-:W-:Y:S01]  /*15500*/  FADD.FTZ R4, R166, R25 ;  /* 0x00000019a6047221 */ /* 0x001fe20000010000 */
[----:B-1----:R-:W-:Y:S01]  /*15510*/  FFMA.FTZ R0, R11, R0, R181 ;  /* 0x000000000b007223 */ /* 0x002fe200000100b5 */
[-C--:B------:R-:W-:Y:S01]  /*15520*/  FMUL.FTZ R128, R128, R10.reuse ;  /* 0x0000000a80807220 */ /* 0x080fe20000410000 */
[-C--:B------:R-:W-:Y:S01]  /*15530*/  FMUL.FTZ R129, R129, R10.reuse ;  /* 0x0000000a81817220 */ /* 0x080fe20000410000 */
[----:B------:R-:W-:Y:S01]  /*15540*/  FADD.FTZ R25, R39, R4 ;  /* 0x0000000427197221 */ /* 0x000fe20000010000 */
[----:B------:R-:W-:Y:S01]  /*15550*/  FADD.FTZ R0, R21, R0 ;  /* 0x0000000015007221 */ /* 0x000fe20000010000 */
[-C--:B------:R-:W-:Y:S01]  /*15560*/  FMUL.FTZ R132, R132, R10.reuse ;  /* 0x0000000a84847220 */ /* 0x080fe20000410000 */
[----:B------:R-:W0:Y:S01]  /*15570*/  MUFU.EX2 R156, R156 ;  /* 0x0000009c009c7308 */ /* 0x000e220000000800 */
[----:B------:R-:W-:Y:S01]  /*15580*/  FADD.FTZ R37, R160, R25 ;  /* 0x00000019a0257221 */ /* 0x000fe20000010000 */
        /* <DEDUP_REMOVED lines=11> */
[----:B--2---:R-:W-:Y:S01]  /*15640*/  FADD.FTZ R25, R43, R4 ;  /* 0x000000042b197221 */ /* 0x004fe20000010000 */
[----:B---3--:R-:W-:Y:S01]  /*15650*/  FADD.FTZ R0, R27, R0 ;  /* 0x000000001b007221 */ /* 0x008fe20000010000 */
[-C--:B------:R-:W-:Y:S01]  /*15660*/  FMUL.FTZ R144, R144, R10.reuse ;  /* 0x0000000a90907220 */ /* 0x080fe20000410000 */
[----:B------:R-:W2:Y:S01]  /*15670*/  MUFU.EX2 R22, R22 ;  /* 0x0000001600167308 */ /* 0x000ea20000000800 */
[----:B0-----:R-:W-:Y:S01]  /*15680*/  FADD.FTZ R37, R156, R25 ;  /* 0x000000199c257221 */ /* 0x001fe20000010000 */
[-C--:B------:R-:W-:Y:S01]  /*15690*/  FMUL.FTZ R145, R145, R10.reuse ;  /* 0x0000000a91917220 */ /* 0x080fe20000410000 */
[-C--:B------:R-:W-:Y:S01]  /*156a0*/  FMUL.FTZ R148, R148, R10.reuse ;  /* 0x0000000a94947220 */ /* 0x080fe20000410000 */
[----:B------:R-:W-:Y:S01]  /*156b0*/  FMUL.FTZ R149, R149, R10 ;  /* 0x0000000a95957220 */ /* 0x000fe20000410000 */
[-C--:B------:R-:W-:Y:S01]  /*156c0*/  FMUL.FTZ R90, R90, R11.reuse ;  /* 0x0000000b5a5a7220 */ /* 0x080fe20000410000 */
[-C--:B------:R-:W-:Y:S01]  /*156d0*/  FMUL.FTZ R91, R91, R11.reuse ;  /* 0x0000000b5b5b7220 */ /* 0x080fe20000410000 */
[-C--:B------:R-:W-:Y:S01]  /*156e0*/  FMUL.FTZ R94, R94, R11.reuse ;  /* 0x0000000b5e5e7220 */ /* 0x080fe20000410000 */
[----:B------:R-:W0:Y:S01]  /*156f0*/  MUFU.EX2 R173, R173 ;  /* 0x000000ad00ad7308 */ /* 0x000e220000000800 */
[----:B-1----:R-:W-:Y:S01]  /*15700*/  FADD.FTZ R25, R179, R0 ;  /* 0x00000000b3197221 */ /* 0x002fe20000010000 */
[-C--:B------:R-:W-:Y:S01]  /*15710*/  FMUL.FTZ R95, R95, R11.reuse ;  /* 0x0000000b5f5f7220 */ /* 0x080fe20000410000 */
[-C--:B------:R-:W-:Y:S01]  /*15720*/  FMUL.FTZ R98, R98, R11.reuse ;  /* 0x0000000b62627220 */ /* 0x080fe20000410000 */
[-C--:B------:R-:W-:Y:S01]  /*15730*/  FMUL.FTZ R99, R99, R11.reuse ;  /* 0x0000000b63637220 */ /* 0x080fe20000410000 */
[-C--:B------:R-:W-:Y:S01]  /*15740*/  FMUL.FTZ R102, R102, R11.reuse ;  /* 0x0000000b66667220 */ /* 0x080fe20000410000 */
[-C--:B------:R-:W-:Y:S01]  /*15750*/  FMUL.FTZ R103, R103, R11.reuse ;  /* 0x0000000b67677220 */ /* 0x080fe20000410000 */
[----:B------:R-:W-:Y:S01]  /*15760*/  FMUL.FTZ R106, R106, R11 ;  /* 0x0000000b6a6a7220 */ /* 0x000fe20000410000 */
[----:B------:R-:W1:Y:S01]  /*15770*/  MUFU.EX2 R28, R28 ;  /* 0x0000001c001c7308 */ /* 0x000e620000000800 */
        /* <DEDUP_REMOVED lines=30> */
[----:B------:R-:W-:Y:S01]  /*15960*/  FMUL.FTZ R151, R151, R11 ;  /* 0x0000000b97977220 */ /* 0x000fe20000410000 */
[----:B------:R-:W2:Y:S01]  /*15970*/  MUFU.EX2 R29, R29 ;  /* 0x0000001d001d7308 */ /* 0x000ea20000000800 */
[----:B0-----:R-:W-:Y:S01]  /*15980*/  FADD.FTZ R0, R8, R9 ;  /* 0x0000000908007221 */ /* 0x001fe20000010000 */
[----:B------:R-:W-:Y:S01]  /*15990*/  F2FP.F16.F32.PACK_AB R178, R26, R178 ;  /* 0x000000b21ab2723e */ /* 0x000fe200000000ff */
[----:B------:R-:W-:Y:S01]  /*159a0*/  VIADD R3, R3, 0xffffffff ;  /* 0xffffffff03037836 */ /* 0x000fe20000000000 */
[----:B------:R-:W-:Y:S01]  /*159b0*/  F2FP.F16.F32.PACK_AB R172, R31, R172 ;  /* 0x000000ac1fac723e */ /* 0x000fe200000000ff */
[----:B------:R-:W-:Y:S01]  /*159c0*/  IMAD.MOV.U32 R22, RZ, RZ, R13 ;  /* 0x000000ffff167224 */ /* 0x000fe200078e000d */
[----:B------:R-:W-:Y:S01]  /*159d0*/  F2FP.F16.F32.PACK_AB R174, R32, R174 ;  /* 0x000000ae20ae723e */ /* 0x000fe200000000ff */
[----:B------:R-:W-:Y:S01]  /*159e0*/  IMAD.MOV.U32 R10, RZ, RZ, R6 ;  /* 0x000000ffff0a7224 */ /* 0x000fe200078e0006 */
[----:B------:R-:W0:Y:S01]  /*159f0*/  MUFU.EX2 R171, R171 ;  /* 0x000000ab00ab7308 */ /* 0x000e220000000800 */
[----:B-1----:R-:W-:Y:S01]  /*15a00*/  FADD.FTZ R0, R169, R0 ;  /* 0x00000000a9007221 */ /* 0x002fe20000010000 */
[----:B------:R-:W-:-:S02]  /*15a10*/  F2FP.F16.F32.PACK_AB R168, R33, R168 ;  /* 0x000000a821a8723e */ /* 0x000fc400000000ff */
[----:B------:R-:W-:Y:S02]  /*15a20*/  F2FP.F16.F32.PACK_AB R170, R35, R170 ;  /* 0x000000aa23aa723e */ /* 0x000fe400000000ff */
[----:B------:R-:W-:Y:S02]  /*15a30*/  F2FP.F16.F32.PACK_AB R166, R39, R166 ;  /* 0x000000a627a6723e */ /* 0x000fe400000000ff */
[----:B------:R-:W1:Y:S01]  /*15a40*/  MUFU.EX2 R165, R165 ;  /* 0x000000a500a57308 */ /* 0x000e620000000800 */
[----:B--2---:R-:W-:Y:S01]  /*15a50*/  FADD.FTZ R0, R29, R0 ;  /* 0x000000001d007221 */ /* 0x004fe20000010000 */
[----:B------:R-:W-:Y:S02]  /*15a60*/  F2FP.F16.F32.PACK_AB R160, R40, R160 ;  /* 0x000000a028a0723e */ /* 0x000fe400000000ff */
[----:B------:R-:W-:Y:S02]  /*15a70*/  F2FP.F16.F32.PACK_AB R162, R43, R162 ;  /* 0x000000a22ba2723e */ /* 0x000fe400000000ff */
[----:B------:R-:W-:-:S02]  /*15a80*/  F2FP.F16.F32.PACK_AB R181, R21, R181 ;  /* 0x000000b515b5723e */ /* 0x000fc400000000ff */
[----:B------:R-:W2:Y:S01]  /*15a90*/  MUFU.EX2 R53, R53 ;  /* 0x0000003500357308 */ /* 0x000ea20000000800 */
[----:B0-----:R-:W-:Y:S01]  /*15aa0*/  FADD.FTZ R0, R171, R0 ;  /* 0x00000000ab007221 */ /* 0x001fe20000010000 */
[----:B------:R-:W-:Y:S02]  /*15ab0*/  F2FP.F16.F32.PACK_AB R183, R24, R183 ;  /* 0x000000b718b7723e */ /* 0x000fe400000000ff */
[----:B------:R-:W-:Y:S01]  /*15ac0*/  F2FP.F16.F32.PACK_AB R177, R27, R177 ;  /* 0x000000b11bb1723e */ /* 0x000fe200000000ff */
[----:B------:R-:W-:Y:S01]  /*15ad0*/  FADD.FTZ R0, R15, R0 ;  /* 0x000000000f007221 */ /* 0x000fe20000010000 */
[----:B------:R-:W-:Y:S02]  /*15ae0*/  F2FP.F16.F32.PACK_AB R173, R28, R173 ;  /* 0x000000ad1cad723e */ /* 0x000fe400000000ff */
[----:B------:R-:W0:Y:S01]  /*15af0*/  MUFU.EX2 R55, R55 ;  /* 0x0000003700377308 */ /* 0x000e220000000800 */
[----:B-1----:R-:W-:Y:S01]  /*15b00*/  FADD.FTZ R0, R165, R0 ;  /* 0x00000000a5007221 */ /* 0x002fe20000010000 */
[----:B------:R-:W-:-:S02]  /*15b10*/  F2FP.F16.F32.PACK_AB R175, R8, R175 ;  /* 0x000000af08af723e */ /* 0x000fc400000000ff */
[----:B------:R-:W-:Y:S02]  /*15b20*/  F2FP.F16.F32.PACK_AB R169, R29, R169 ;  /* 0x000000a91da9723e */ /* 0x000fe400000000ff */
[----:B------:R-:W-:Y:S02]  /*15b30*/  F2FP.F16.F32.PACK_AB R171, R15, R171 ;  /* 0x000000ab0fab723e */ /* 0x000fe400000000ff */
[----:B------:R-:W1:Y:S01]  /*15b40*/  MUFU.EX2 R56, R56 ;  /* 0x0000003800387308 */ /* 0x000e620000000800 */
[C---:B--2---:R-:W-:Y:S01]  /*15b50*/  FADD.FTZ R0, R53.reuse, R0 ;  /* 0x0000000035007221 */ /* 0x044fe20000010000 */
[----:B------:R-:W-:Y:S02]  /*15b60*/  F2FP.F16.F32.PACK_AB R165, R53, R165 ;  /* 0x000000a535a5723e */ /* 0x000fe400000000ff */
[----:B------:R-:W-:-:S04]  /*15b70*/  MOV R11, R7 ;  /* 0x00000007000b7202 */ /* 0x000fc80000000f00 */
        /* <DEDUP_REMOVED lines=46> */
[----:B0-----:R-:W-:Y:S01]  /*15e60*/  FADD.FTZ R0, R155, R0 ;  /* 0x000000009b007221 */ /* 0x001fe20000010000 */
[C---:B-1----:R-:W-:Y:S01]  /*15e70*/  FADD.FTZ R4, R50.reuse, R25 ;  /* 0x0000001932047221 */ /* 0x042fe20000010000 */
[----:B------:R-:W-:Y:S02]  /*15e80*/  F2FP.F16.F32.PACK_AB R154, R50, R154 ;  /* 0x0000009a329a723e */ /* 0x000fe400000000ff */
[C---:B--2---:R-:W-:Y:S01]  /*15e90*/  FADD.FTZ R0, R51.reuse, R0 ;  /* 0x0000000033007221 */ /* 0x044fe20000010000 */
[----:B------:R-:W-:Y:S01]  /*15ea0*/  F2FP.F16.F32.PACK_AB R155, R51, R155 ;  /* 0x0000009b339b723e */ /* 0x000fe200000000ff */
[----:B------:R-:W-:Y:S06]  /*15eb0*/  @P4 BRA `(.L_x_7941) ;  /* 0xffffffc400884947 */ /* 0x000fec000383ffff */
[----:B------:R-:W-:Y:S02]  /*15ec0*/  IMAD.MOV.U32 R11, RZ, RZ, R7 ;  /* 0x000000ffff0b7224 */ /* 0x000fe400078e0007 */
[----:B------:R-:W-:Y:S02]  /*15ed0*/  IMAD.MOV.U32 R10, RZ, RZ, R6 ;  /* 0x000000ffff0a7224 */ /* 0x000fe400078e0006 */
[----:B------:R-:W-:Y:S02]  /*15ee0*/  IMAD.MOV.U32 R22, RZ, RZ, R13 ;  /* 0x000000ffff167224 */ /* 0x000fe400078e000d */
[----:B------:R-:W-:-:S07]  /*15ef0*/  IMAD.MOV.U32 R186, RZ, RZ, R14 ;  /* 0x000000ffffba7224 */ /* 0x000fce00078e000e */
.L_x_7923:
[----:B------:R-:W0:Y:S01]  /*15f00*/  LDC R6, c[0x0][0x448] ;  /* 0x00011200ff067b82 */ /* 0x000e220000000800 */
[----:B------:R-:W-:Y:S01]  /*15f10*/  IADD3 R9, R189, 0x1, -R187 ;  /* 0x00000001bd097810 */ /* 0x000fe20007ffe8bb */
[----:B------:R-:W-:-:S06]  /*15f20*/  ULDC UR6, c[0x0][0x9dc] ;  /* 0x0002770000067ab9 */ /* 0x000fcc0000000800 */
[----:B------:R-:W1:Y:S01]  /*15f30*/  LDC R12, c[0x0][0x9e4] ;  /* 0x00027900ff0c7b82 */ /* 0x000e620000000800 */
[----:B0-----:R-:W-:Y:S01]  /*15f40*/  ISETP.NE.AND P4, PT, R6, 0x1, PT ;  /* 0x000000010600780c */ /* 0x001fe20003f85270 */
[----:B------:R-:W-:Y:S01]  /*15f50*/  VIADD R6, R192, 0x7f ;  /* 0x0000007fc0067836 */ /* 0x000fe20000000000 */
[----:B-1----:R-:W-:-:S11]  /*15f60*/  ISETP.GE.AND P5, PT, R12, 0x1, PT ;  /* 0x000000010c00780c */ /* 0x002fd60003fa6270 */
[----:B------:R-:W0:Y:S08]  /*15f70*/  @P4 LDC R7, c[0x0][0x44c] ;  /* 0x00011300ff074b82 */ /* 0x000e300000000800 */
[----:B------:R-:W1:Y:S01]  /*15f80*/  @P4 LDC R8, c[0x0][0x450] ;  /* 0x00011400ff084b82 */ /* 0x000e620000000800 */
[----:B0-----:R-:W-:-:S05]  /*15f90*/  @P4 IMAD.HI.U32 R7, R6, R7, RZ ;  /* 0x0000000706074227 */ /* 0x001fca00078e00ff */
[----:B-1----:R-:W-:-:S05]  /*15fa0*/  @P4 SHF.R.U32.HI R6, RZ, R8, R7 ;  /* 0x00000008ff064219 */ /* 0x002fca0000011607 */
        /* <DEDUP_REMOVED lines=14> */
.L_x_7944:
[----:B------:R-:W-:-:S13]  /*16090*/  ISETP.NE.AND P2, PT, R12, 0x1, PT ;  /* 0x000000010c00780c */ /* 0x000fda0003f45270 */
[----:B------:R-:W0:Y:S02]  /*160a0*/  @P2 LDC.64 R6, c[0x0][0x9e8] ;  /* 0x00027a00ff062b82 */ /* 0x000e240000000a00 */
[----:B0-----:R-:W-:-:S05]  /*160b0*/  @P2 IMAD.HI.U32 R6, R9, R6, RZ ;  /* 0x0000000609062227 */ /* 0x001fca00078e00ff */
[----:B------:R-:W-:-:S07]  /*160c0*/  @P2 SHF.R.U32.HI R9, RZ, R7, R6 ;  /* 0x00000007ff092219 */ /* 0x000fce0000011606 */
.L_x_7945:
[----:B------:R-:W-:Y:S05]  /*160d0*/  BSYNC B0 ;  /* 0x0000000000007941 */ /* 0x000fea0003800000 */
.L_x_7943:
[----:B------:R-:W-:-:S05]  /*160e0*/  IMAD R9, R9, R12, RZ ;  /* 0x0000000c09097224 */ /* 0x000fca00078e02ff */
[----:B------:R-:W-:-:S07]  /*160f0*/  VIMNMX R8, R8, R9, !PT ;  /* 0x0000000908087248 */ /* 0x000fce0007fe0100 */
.L_x_7942:
[----:B------:R-:W-:-:S04]  /*16100*/  IADD3 R8, R8, 0x7f, RZ ;  /* 0x0000007f08087810 */ /* 0x000fc80007ffe0ff */
[----:B------:R-:W-:-:S04]  /*16110*/  SHF.R.S32.HI R7, RZ, 0x1f, R8 ;  /* 0x0000001fff077819 */ /* 0x000fc80000011408 */
[----:B------:R-:W-:-:S04]  /*16120*/  LEA.HI R7, R7, R8, RZ, 0x7 ;  /* 0x0000000807077211 */ /* 0x000fc800078f38ff */
[----:B------:R-:W-:-:S04]  /*16130*/  SHF.R.S32.HI R7, RZ, 0x7, R7 ;  /* 0x00000007ff077819 */ /* 0x000fc80000011407 */
[----:B------:R-:W-:-:S04]  /*16140*/  VIMNMX R14, R194, R7, !PT ;  /* 0x00000007c20e7248 */ /* 0x000fc80007fe0100 */
[----:B------:R-:W-:-:S13]  /*16150*/  ISETP.GE.AND P2, PT, R3, R14, PT ;  /* 0x0000000e0300720c */ /* 0x000fda0003f46270 */
[----:B------:R-:W-:Y:S05]  /*16160*/  @!P2 BRA `(.L_x_7946) ;  /* 0x000000280074a947 */ /* 0x000fea0003800000 */
[----:B------:R-:W-:Y:S02]  /*16170*/  IMAD.MOV.U32 R13, RZ, RZ, R11 ;  /* 0x000000ffff0d7224 */ /* 0x000fe400078e000b */
[----:B------:R-:W-:Y:S02]  /*16180*/  IMAD.MOV.U32 R12, RZ, RZ, R10 ;  /* 0x000000ffff0c7224 */ /* 0x000fe400078e000a */
[----:B------:R-:W-:Y:S02]  /*16190*/  IMAD.MOV.U32 R6, RZ, RZ, R186 ;  /* 0x000000ffff067224 */ /* 0x000fe400078e00ba */
[----:B------:R-:W-:-:S07]  /*161a0*/  IMAD.MOV.U32 R15, RZ, RZ, R22 ;  /* 0x000000ffff0f7224 */ /* 0x000fce00078e0016 */
.L_x_7956:
[----:B------:R-:W-:Y:S01]  /*161b0*/  VIADD R22, R15, 0x1 ;  /* 0x000000010f167836 */ /* 0x000fe20000000000 */
        /* <DEDUP_REMOVED lines=9> */
.L_x_7948:
[----:B------:R-:W-:Y:S01]  /*16250*/  IMAD R7, R22, 0x8, R2 ;  /* 0x0000000816077824 */ /* 0x000fe200078e0202 */
[----:B------:R-:W-:-:S04]  /*16260*/  SHF.L.U32 R8, R186, 0x1f, RZ ;  /* 0x0000001fba087819 */ /* 0x000fc800000006ff */
[----:B------:R0:W1:Y:S01]  /*16270*/  SYNCS.PHASECHK.TRANS64.TRYWAIT P3, [R7+URZ+0x28830], R8 ;  /* 0x02883008070075a7 */ /* 0x000062000806017f */
[----:B------:R-:W-:Y:S05]  /*16280*/  @!P0 BRA `(.L_x_7949) ;  /* 0x0000000000048947 */ /* 0x000fea0003800000 */
[----:B------:R-:W-:Y:S01]  /*16290*/  BPT.TRAP 0x1 ;  /* 0x000000040000795c */ /* 0x000fe20000300000 */
.L_x_7949:
[----:B------:R-:W-:Y:S04]  /*162a0*/  BSSY B0, `(.L_x_7947) ;  /* 0x0000004000007945 */ /* 0x000fe80003800000 */
[----:B-1----:R-:W-:Y:S05]  /*162b0*/  @P3 BRA `(.L_x_7950) ;  /* 0x0000000000083947 */ /* 0x002fea0003800000 */
[----:B------:R-:W1:Y:S02]  /*162c0*/  SYNCS.PHASECHK.TRANS64.TRYWAIT P3, [R7+URZ+0x28830], R8 ;  /* 0x02883008070075a7 */ /* 0x000e64000806017f */
[----:B-1----:R-:W-:Y:S05]  /*162d0*/  @!P3 BRA `(.L_x_7951) ;  /* 0x0000013c0090b947 */ /* 0x002fea0003800000 */
.L_x_7950:
[----:B------:R-:W-:Y:S05]  /*162e0*/  BSYNC B0 ;  /* 0x0000000000007941 */ /* 0x000fea0003800000 */
.L_x_7947:
[----:B01----:R-:W0:Y:S01]  /*162f0*/  S2R R7, SR_TID.X ;  /* 0x0000000000077919 */ /* 0x003e220000002100 */
[----:B------:R-:W-:Y:S05]  /*16300*/  WARPSYNC.ALL ;  /* 0x0000000000007948 */ /* 0x000fea0003800000 */
[----:B------:R-:W-:Y:S02]  /*16310*/  IMAD R8, R22, 0x800, R5 ;  /* 0x0000080016087824 */ /* 0x000fe400078e0205 */
[----:B------:R-:W-:Y:S02]  /*16320*/  IMAD.MOV.U32 R9, RZ, RZ, 0x40000040 ;  /* 0x40000040ff097424 */ /* 0x000fe400078e00ff */
[C---:B------:R-:W-:Y:S01]  /*16330*/  VIADD R24, R8.reuse, 0x4 ;  /* 0x0000000408187836 */ /* 0x040fe20000000000 */
[----:B------:R-:W-:Y:S01]  /*16340*/  R2UR UR14, R8 ;  /* 0x00000000080e72ca */ /* 0x000fe200000e0000 */
[----:B------:R-:W-:Y:S01]  /*16350*/  IMAD.MOV.U32 R25, RZ, RZ, 0x40000040 ;  /* 0x40000040ff197424 */ /* 0x000fe200078e00ff */
[----:B------:R-:W-:Y:S01]  /*16360*/  R2UR UR15, R9 ;  /* 0x00000000090f72ca */ /* 0x000fe200000e0000 */
[----:B------:R-:W-:Y:S01]  /*16370*/  IMAD.MOV.U32 R21, RZ, RZ, 0x40000040 ;  /* 0x40000040ff157424 */ /* 0x000fe200078e00ff */
[----:B------:R-:W-:Y:S01]  /*16380*/  R2UR UR6, R24 ;  /* 0x00000000180672ca */ /* 0x000fe200000e0000 */
[C---:B------:R-:W-:Y:S01]  /*16390*/  VIADD R10, R8.reuse, 0x6 ;  /* 0x00000006080a7836 */ /* 0x040fe20000000000 */
[----:B------:R-:W-:Y:S01]  /*163a0*/  IADD3 R24, R8, 0x404, RZ ;  /* 0x0000040408187810 */ /* 0x000fe20007ffe0ff */
[----:B------:R-:W-:Y:S01]  /*163b0*/  IMAD.MOV.U32 R11, RZ, RZ, 0x40000040 ;  /* 0x40000040ff0b7424 */ /* 0x000fe200078e00ff */
[----:B------:R-:W-:-:S02]  /*163c0*/  R2UR UR7, R25 ;  /* 0x00000000190772ca */ /* 0x000fc400000e0000 */
[----:B------:R-:W-:Y:S02]  /*163d0*/  R2UR UR30, R24 ;  /* 0x00000000181e72ca */ /* 0x000fe400000e0000 */
[----:B------:R-:W-:Y:S02]  /*163e0*/  R2UR UR31, R25 ;  /* 0x00000000191f72ca */ /* 0x000fe400000e0000 */
[----:B------:R-:W-:Y:S02]  /*163f0*/  IADD3 R20, R8, 0x2, RZ ;  /* 0x0000000208147810 */ /* 0x000fe40007ffe0ff */
[----:B------:R-:W-:Y:S02]  /*16400*/  R2UR UR11, R21 ;  /* 0x00000000150b72ca */ /* 0x000fe400000e0000 */
[----:B------:R-:W-:Y:S01]  /*16410*/  R2UR UR10, R20 ;  /* 0x00000000140a72ca */ /* 0x000fe200000e0000 */
[----:B------:R-:W-:Y:S01]  /*16420*/  VIADD R20, R8, 0x400 ;  /* 0x0000040008147836 */ /* 0x000fe20000000000 */
[----:B------:R-:W-:Y:S01]  /*16430*/  R2UR UR18, R10 ;  /* 0x000000000a1272ca */ /* 0x000fe200000e0000 */
[C---:B------:R-:W-:Y:S01]  /*16440*/  VIADD R10, R8.reuse, 0x402 ;  /* 0x00000402080a7836 */ /* 0x040fe20000000000 */
[----:B0-----:R-:W-:Y:S01]  /*16450*/  SHF.R.U32.HI R7, RZ, 0x7, R7 ;  /* 0x00000007ff077819 */ /* 0x001fe20000011607 */
[----:B------:R-:W-:Y:S01]  /*16460*/  VIADD R8, R8, 0x406 ;  /* 0x0000040608087836 */ /* 0x000fe20000000000 */
[----:B------:R-:W-:-:S02]  /*16470*/  R2UR UR19, R11 ;  /* 0x000000000b1372ca */ /* 0x000fc400000e0000 */
[----:B------:R-:W-:Y:S01]  /*16480*/  R2UR UR22, R20 ;  /* 0x00000000141672ca */ /* 0x000fe200000e0000 */
[----:B------:R-:W-:Y:S01]  /*16490*/  VIADD R7, R7, 0x8 ;  /* 0x0000000807077836 */ /* 0x000fe20000000000 */
[----:B------:R-:W-:Y:S02]  /*164a0*/  R2UR UR23, R21 ;  /* 0x00000000151772ca */ /* 0x000fe400000e0000 */
[----:B------:R-:W-:Y:S02]  /*164b0*/  R2UR UR26, R10 ;  /* 0x000000000a1a72ca */ /* 0x000fe400000e0000 */
[----:B------:R0:W-:Y:S01]  /*164c0*/  BAR.SYNC.DEFER_BLOCKING R7, 0x100 ;  /* 0x000400070000751d */ /* 0x0001e20000010000 */
[----:B------:R-:W-:Y:S02]  /*164d0*/  R2UR UR27, R11 ;  /* 0x000000000b1b72ca */ /* 0x000fe400000e0000 */
        /* <DEDUP_REMOVED lines=29> */
.L_x_7953:
[----:B------:R-:W-:Y:S01]  /*166b0*/  SHF.L.U32 R6, R6, 0x1f, RZ ;  /* 0x0000001f06067819 */ /* 0x000fe200000006ff */
[----:B------:R-:W-:-:S04]  /*166c0*/  IMAD R7, R15, 0x8, R2 ;  /* 0x000000080f077824 */ /* 0x000fc800078e0202 */
[----:B------:R0:W1:Y:S01]  /*166d0*/  SYNCS.PHASECHK.TRANS64.TRYWAIT P2, [R7+URZ+0x28850], R6 ;  /* 0x02885006070075a7 */ /* 0x000062000804017f */
[----:B------:R-:W-:Y:S05]  /*166e0*/  @!P0 BRA `(.L_x_7954) ;  /* 0x0000000000048947 */ /* 0x000fea0003800000 */
[----:B------:R-:W-:Y:S01]  /*166f0*/  BPT.TRAP 0x1 ;  /* 0x000000040000795c */ /* 0x000fe20000300000 */
.L_x_7954:
[----:B-1----:R-:W-:Y:S05]  /*16700*/  @P2 BRA `(.L_x_7952) ;  /* 0x0000000000082947 */ /* 0x002fea0003800000 */
[----:B------:R-:W1:Y:S02]  /*16710*/  SYNCS.PHASECHK.TRANS64.TRYWAIT P2, [R7+URZ+0x28850], R6 ;  /* 0x02885006070075a7 */ /* 0x000e64000804017f */
[----:B-1----:R-:W-:Y:S05]  /*16720*/  @!P2 BRA `(.L_x_7955) ;  /* 0x000001380090a947 */ /* 0x002fea0003800000 */
.L_x_7952:
[----:B01----:R-:W-:Y:S01]  /*16730*/  VIADD R6, R2, 0x400 ;  /* 0x0000040002067836 */ /* 0x003fe20000000000 */
[----:B------:R-:W-:Y:S05]  /*16740*/  WARPSYNC.ALL ;  /* 0x0000000000007948 */ /* 0x000fea0003800000 */
[----:B------:R-:W-:-:S04]  /*16750*/  SHF.R.U32.HI R6, RZ, 0x4, R6 ;  /* 0x00000004ff067819 */ /* 0x000fc80000011606 */
[----:B------:R-:W-:-:S04]  /*16760*/  LOP3.LUT R6, R6, 0x3fff, RZ, 0xc0, !PT ;  /* 0x00003fff06067812 */ /* 0x000fc800078ec0ff */
[----:B------:R-:W-:-:S05]  /*16770*/  LOP3.LUT R6, R6, 0x4000000, RZ, 0xfc, !PT ;  /* 0x0400000006067812 */ /* 0x000fca00078efcff */
[----:B------:R-:W-:Y:S01]  /*16780*/  IMAD R6, R15, 0x800, R6 ;  /* 0x000008000f067824 */ /* 0x000fe200078e0206 */
[----:B------:R-:W-:Y:S01]  /*16790*/  WARPGROUP.ARRIVE ;  /* 0x00000000000079c5 */ /* 0x000fe20000000000 */
[----:B------:R-:W-:Y:S02]  /*167a0*/  IMAD.MOV.U32 R7, RZ, RZ, 0x40000040 ;  /* 0x40000040ff077424 */ /* 0x000fe400078e00ff */
[----:B------:R-:W-:Y:S01]  /*167b0*/  FMUL.FTZ R11, R28, UR54 ;  /* 0x000000361c0b7c20 */ /* 0x000fe20008410000 */
[C---:B------:R-:W-:Y:S01]  /*167c0*/  VIADD R8, R6.reuse, 0x80 ;  /* 0x0000008006087836 */ /* 0x040fe20000000000 */
[----:B------:R-:W-:Y:S01]  /*167d0*/  R2UR UR6, R6 ;  /* 0x00000000060672ca */ /* 0x000fe200000e0000 */
[----:B------:R-:W-:Y:S01]  /*167e0*/  IMAD.MOV.U32 R9, RZ, RZ, 0x40000040 ;  /* 0x40000040ff097424 */ /* 0x000fe200078e00ff */
[----:B------:R-:W-:Y:S01]  /*167f0*/  R2UR UR7, R7 ;  /* 0x00000000070772ca */ /* 0x000fe200000e0000 */
        /* <DEDUP_REMOVED lines=12> */
[----:B------:R-:W-:Y:S01]  /*168c0*/  HGMMA.64x128x16.F32 R88, R180, gdesc[UR4].tnspB, R88, gsb0 ;  /* 0x41e00004b4587df0 */ /* 0x000fe20008000858 */
[----:B------:R-:W-:Y:S01]  /*168d0*/  R2UR UR6, R8 ;  /* 0x00000000080672ca */ /* 0x000fe200000e0000 */
[----:B------:R-:W-:Y:S01]  /*168e0*/  VIADD R8, R6, 0x100 ;  /* 0x0000010006087836 */ /* 0x000fe20000000000 */
[----:B------:R-:W-:Y:S01]  /*168f0*/  R2UR UR7, R9 ;  /* 0x00000000090772ca */ /* 0x000fe200000e0000 */
[----:B------:R-:W-:Y:S01]  /*16900*/  FMUL.FTZ R42, R45, UR54 ;  /* 0x000000362d2a7c20 */ /* 0x000fe20008410000 */
[----:B------:R-:W-:Y:S01]  /*16910*/  MOV R9, 0x40000040 ;  /* 0x4000004000097802 */ /* 0x000fe20000000f00 */
        /* <DEDUP_REMOVED lines=19> */
[----:B------:R-:W-:Y:S01]  /*16a50*/  UMOV UR46, UR49 ;  /* 0x00000031002e7c82 */ /* 0x000fe20008000000 */
        /* <DEDUP_REMOVED lines=13> */
[C---:B------:R-:W-:Y:S01]  /*16b30*/  ISETP.GT.AND P2, PT, R3.reuse, R14, PT ;  /* 0x0000000e0300720c */ /* 0x040fe20003f44270 */
[----:B------:R-:W-:-:S06]  /*16b40*/  VIADD R3, R3, 0xffffffff ;  /* 0xffffffff03037836 */ /* 0x000fcc0000000000 */
        /* <DEDUP_REMOVED lines=76> */
[----:B------:R-:W-:Y:S01]  /*17010*/  FMNMX.FTZ R10, R11, R10, !PT ;  /* 0x0000000a0b0a7209 */ /* 0x000fe20007810000 */
[----:B------:R-:W-:Y:S01]  /*17020*/  FMUL.FTZ R69, R81, UR54 ;  /* 0x0000003651457c20 */ /* 0x000fe20008410000 */
[----:B------:R-:W-:Y:S01]  /*17030*/  FMUL.FTZ R77, R84, UR54 ;  /* 0x00000036544d7c20 */ /* 0x000fe20008410000 */
[----:B------:R-:W0:Y:S01]  /*17040*/  MUFU.TANH R36, R36 ;  /* 0x0000002400247308 */ /* 0x000e220000002400 */
[----:B------:R-:W-:Y:S01]  /*17050*/  FMNMX.FTZ R10, R24, R10, !PT ;  /* 0x0000000a180a7209 */ /* 0x000fe20007810000 */
[----:B------:R-:W-:Y:S01]  /*17060*/  FMUL.FTZ R81, R83, UR54 ;  /* 0x0000003653517c20 */ /* 0x000fe20008410000 */
[----:B------:R-:W-:-:S02]  /*17070*/  FMUL.FTZ R83, R87, UR54 ;  /* 0x0000003657537c20 */ /* 0x000fc40008410000 */
[----:B-1----:R-:W-:-:S03]  /*17080*/  FMNMX.FTZ R10, R26, R10, !PT ;  /* 0x0000000a1a0a7209 */ /* 0x002fc60007810000 */
[----:B------:R-:W1:Y:S01]  /*17090*/  MUFU.TANH R40, R40 ;  /* 0x0000002800287308 */ /* 0x000e620000002400 */
[----:B------:R-:W-:-:S04]  /*170a0*/  FMNMX.FTZ R10, R30, R10, !PT ;  /* 0x0000000a1e0a7209 */ /* 0x000fc80007810000 */
[----:B--2---:R-:W-:-:S03]  /*170b0*/  FMNMX.FTZ R10, R32, R10, !PT ;  /* 0x0000000a200a7209 */ /* 0x004fc60007810000 */
[----:B------:R-:W2:Y:S01]  /*170c0*/  MUFU.TANH R44, R44 ;  /* 0x0000002c002c7308 */ /* 0x000ea20000002400 */
[----:B------:R-:W-:-:S04]  /*170d0*/  FMNMX.FTZ R10, R34, R10, !PT ;  /* 0x0000000a220a7209 */ /* 0x000fc80007810000 */
[----:B0-----:R-:W-:-:S03]  /*170e0*/  FMNMX.FTZ R10, R36, R10, !PT ;  /* 0x0000000a240a7209 */ /* 0x001fc60007810000 */
[----:B------:R-:W0:Y:S01]  /*170f0*/  MUFU.TANH R51, R51 ;  /* 0x0000003300337308 */ /* 0x000e220000002400 */
[----:B------:R-:W-:-:S04]  /*17100*/  FMNMX.FTZ R10, R38, R10, !PT ;  /* 0x0000000a260a7209 */ /* 0x000fc80007810000 */
[----:B-1----:R-:W-:-:S03]  /*17110*/  FMNMX.FTZ R10, R40, R10, !PT ;  /* 0x0000000a280a7209 */ /* 0x002fc60007810000 */
[----:B------:R-:W1:Y:S01]  /*17120*/  MUFU.TANH R54, R54 ;  /* 0x0000003600367308 */ /* 0x000e620000002400 */
[----:B------:R-:W-:-:S04]  /*17130*/  FMNMX.FTZ R10, R42, R10, !PT ;  /* 0x0000000a2a0a7209 */ /* 0x000fc80007810000 */
[----:B--2---:R-:W-:-:S03]  /*17140*/  FMNMX.FTZ R10, R44, R10, !PT ;  /* 0x0000000a2c0a7209 */ /* 0x004fc60007810000 */
[----:B------:R-:W2:Y:S01]  /*17150*/  MUFU.TANH R59, R59 ;  /* 0x0000003b003b7308 */ /* 0x000ea20000002400 */
[----:B------:R-:W-:-:S04]  /*17160*/  FMNMX.FTZ R10, R46, R10, !PT ;  /* 0x0000000a2e0a7209 */ /* 0x000fc80007810000 */
[----:B------:R-:W-:-:S03]  /*17170*/  FMNMX.FTZ R10, R50, R10, !PT ;  /* 0x0000000a320a7209 */ /* 0x000fc60007810000 */
[----:B------:R-:W3:Y:S01]  /*17180*/  MUFU.TANH R62, R62 ;  /* 0x0000003e003e7308 */ /* 0x000ee20000002400 */
[----:B0-----:R-:W-:-:S04]  /*17190*/  FMNMX.FTZ R10, R51, R10, !PT ;  /* 0x0000000a330a7209 */ /* 0x001fc80007810000 */
[----:B-1----:R-:W-:-:S03]  /*171a0*/  FMNMX.FTZ R10, R54, R10, !PT ;  /* 0x0000000a360a7209 */ /* 0x002fc60007810000 */
[----:B------:R-:W0:Y:S01]  /*171b0*/  MUFU.TANH R64, R64 ;  /* 0x0000004000407308 */ /* 0x000e220000002400 */
[----:B------:R-:W-:-:S04]  /*171c0*/  FMNMX.FTZ R10, R55, R10, !PT ;  /* 0x0000000a370a7209 */ /* 0x000fc80007810000 */
[----:B------:R-:W-:-:S03]  /*171d0*/  FMNMX.FTZ R10, R57, R10, !PT ;  /* 0x0000000a390a7209 */ /* 0x000fc60007810000 */
[----:B------:R-:W1:Y:S01]  /*171e0*/  MUFU.TANH R72, R72 ;  /* 0x0000004800487308 */ /* 0x000e620000002400 */
[----:B------:R-:W-:-:S04]  /*171f0*/  FMNMX.FTZ R10, R58, R10, !PT ;  /* 0x0000000a3a0a7209 */ /* 0x000fc80007810000 */
[----:B--2---:R-:W-:-:S03]  /*17200*/  FMNMX.FTZ R10, R59, R10, !PT ;  /* 0x0000000a3b0a7209 */ /* 0x004fc60007810000 */
[----:B------:R-:W2:Y:S01]  /*17210*/  MUFU.TANH R69, R69 ;  /* 0x0000004500457308 */ /* 0x000ea20000002400 */
[----:B------:R-:W-:-:S04]  /*17220*/  FMNMX.FTZ R10, R60, R10, !PT ;  /* 0x0000000a3c0a7209 */ /* 0x000fc80007810000 */
[----:B------:R-:W-:-:S03]  /*17230*/  FMNMX.FTZ R10, R61, R10, !PT ;  /* 0x0000000a3d0a7209 */ /* 0x000fc60007810000 */
[----:B------:R-:W4:Y:S01]  /*17240*/  MUFU.TANH R77, R77 ;  /* 0x0000004d004d7308 */ /* 0x000f220000002400 */
[----:B---3--:R-:W-:-:S04]  /*17250*/  FMNMX.FTZ R10, R62, R10, !PT ;  /* 0x0000000a3e0a7209 */ /* 0x008fc80007810000 */
[----:B0-----:R-:W-:-:S03]  /*17260*/  FMNMX.FTZ R10, R64, R10, !PT ;  /* 0x0000000a400a7209 */ /* 0x001fc60007810000 */
[----:B------:R-:W0:Y:S01]  /*17270*/  MUFU.TANH R8, R8 ;  /* 0x0000000800087308 */ /* 0x000e220000002400 */
[----:B------:R-:W-:-:S04]  /*17280*/  FMNMX.FTZ R10, R65, R10, !PT ;  /* 0x0000000a410a7209 */ /* 0x000fc80007810000 */
[----:B------:R-:W-:-:S03]  /*17290*/  FMNMX.FTZ R10, R68, R10, !PT ;  /* 0x0000000a440a7209 */ /* 0x000fc60007810000 */
[----:B------:R-:W3:Y:S01]  /*172a0*/  MUFU.TANH R25, R25 ;  /* 0x0000001900197308 */ /* 0x000ee20000002400 */
[----:B-1----:R-:W-:-:S04]  /*172b0*/  FMNMX.FTZ R10, R72, R10, !PT ;  /* 0x0000000a480a7209 */ /* 0x002fc80007810000 */
[----:B------:R-:W-:-:S03]  /*172c0*/  FMNMX.FTZ R10, R76, R10, !PT ;  /* 0x0000000a4c0a7209 */ /* 0x000fc60007810000 */
[----:B------:R-:W1:Y:S01]  /*172d0*/  MUFU.TANH R31, R31 ;  /* 0x0000001f001f7308 */ /* 0x000e620000002400 */
[----:B--2---:R-:W-:-:S04]  /*172e0*/  FMNMX.FTZ R10, R69, R10, !PT ;  /* 0x0000000a450a7209 */ /* 0x004fc80007810000 */
[----:B----4-:R-:W-:Y:S01]  /*172f0*/  FMNMX.FTZ R10, R77, R10, !PT ;  /* 0x0000000a4d0a7209 */ /* 0x010fe20007810000 */
[----:B------:R-:W-:Y:S02]  /*17300*/  WARPGROUP.DEPBAR.LE gsb0, 0x0 ;  /* 0x00008000000079c5 */ /* 0x000fe40000010000 */
[----:B------:R-:W-:Y:S01]  /*17310*/  WARPGROUP.ARRIVE ;  /* 0x00000000000079c5 */ /* 0x000fe20000000000 */
[----:B------:R-:W-:Y:S01]  /*17320*/  FMNMX.FTZ R10, R73, R10, !PT ;  /* 0x0000000a490a7209 */ /* 0x000fe20007810000 */
[----:B------:R-:W2:Y:S04]  /*17330*/  MUFU.TANH R35, R35 ;  /* 0x0000002300237308 */ /* 0x000ea80000002400 */
[----:B------:R-:W-:Y:S01]  /*17340*/  HGMMA.64x128x16.F32 R88, R164, gdesc[UR4].tnspB, R88, gsb0 ;  /* 0x41e00004a4587df0 */ /* 0x000fe20008000858 */
[----:B------:R-:W4:Y:S03]  /*17350*/  SHFL.BFLY PT, R28, R10, 0x2, 0x1f ;  /* 0x0c401f000a1c7f89 */ /* 0x000f2600000e0000 */
[----:B------:R-:W-:Y:S08]  /*17360*/  MUFU.TANH R39, R39 ;  /* 0x0000002700277308 */ /* 0x000ff00000002400 */
[----:B------:R-:W-:Y:S08]  /*17370*/  MUFU.TANH R43, R43 ;  /* 0x0000002b002b7308 */ /* 0x000ff00000002400 */
[----:B------:R-:W-:Y:S01]  /*17380*/  MUFU.TANH R47, R47 ;  /* 0x0000002f002f7308 */ /* 0x000fe20000002400 */
[----:B----4-:R-:W-:Y:S01]  /*17390*/  FMNMX.FTZ R10, R10, R28, !PT ;  /* 0x0000001c0a0a7209 */ /* 0x010fe20007810000 */
[----:B------:R-:W-:-:S06]  /*173a0*/  VIADD R28, R6, 0x280 ;  /* 0x00000280061c7836 */ /* 0x000fcc0000000000 */
[----:B------:R-:W-:Y:S01]  /*173b0*/  MUFU.TANH R48, R48 ;  /* 0x0000003000307308 */ /* 0x000fe20000002400 */
[----:B------:R-:W4:Y:S01]  /*173c0*/  SHFL.BFLY PT, R29, R10, 0x1, 0x1f ;  /* 0x0c201f000a1d7f89 */ /* 0x000f2200000e0000 */
[----:B------:R-:W-:-:S06]  /*173d0*/  R2UR UR6, R28 ;  /* 0x000000001c0672ca */ /* 0x000fcc00000e0000 */
[----:B------:R-:W-:Y:S08]  /*173e0*/  MUFU.TANH R53, R53 ;  /* 0x0000003500357308 */ /* 0x000ff00000002400 */
[----:B------:R-:W-:Y:S08]  /*173f0*/  MUFU.TANH R56, R56 ;  /* 0x0000003800387308 */ /* 0x000ff00000002400 */
[----:B------:R-:W-:Y:S01]  /*17400*/  MUFU.TANH R81, R81 ;  /* 0x0000005100517308 */ /* 0x000fe20000002400 */
[----:B----4-:R-:W-:Y:S01]  /*17410*/  FMNMX.FTZ R10, R10, R29, !PT ;  /* 0x0000001d0a0a7209 */ /* 0x010fe20007810000 */
[----:B------:R-:W-:-:S04]  /*17420*/  IMAD.MOV.U32 R29, RZ, RZ, 0x40000040 ;  /* 0x40000040ff1d7424 */ /* 0x000fc800078e00ff */
[----:B------:R-:W-:Y:S01]  /*17430*/  FMUL.FTZ R85, R10, UR46 ;  /* 0x0000002e0a557c20 */ /* 0x000fe20008410000 */
[----:B------:R-:W-:Y:S01]  /*17440*/  R2UR UR7, R29 ;  /* 0x000000001d0772ca */ /* 0x000fe200000e0000 */
[----:B------:R-:W-:Y:S01]  /*17450*/  MUFU.TANH R83, R83 ;  /* 0x0000005300537308 */ /* 0x000fe20000002400 */
[----:B------:R-:W-:Y:S02]  /*17460*/  IMAD.MOV.U32 R29, RZ, RZ, 0x40000040 ;  /* 0x40000040ff1d7424 */ /* 0x000fe400078e00ff */
[--C-:B------:R-:W-:Y:S01]  /*17470*/  FFMA.FTZ R180, R7, UR46, -R85.reuse ;  /* 0x0000002e07b47c23 */ /* 0x100fe20008010855 */
[----:B0-----:R-:W-:Y:S01]  /*17480*/  FMNMX.FTZ R7, R8, R13, !PT ;  /* 0x0000000d08077209 */ /* 0x001fe20007810000 */
[--C-:B------:R-:W-:Y:S01]  /*17490*/  FFMA.FTZ R182, R11, UR46, -R85.reuse ;  /* 0x0000002e0bb67c23 */ /* 0x100fe20008010855 */
[--C-:B------:R-:W-:Y:S01]  /*174a0*/  FFMA.FTZ R176, R26, UR46, -R85.reuse ;  /* 0x0000002e1ab07c23 */ /* 0x100fe20008010855 */
[--C-:B------:R-:W-:Y:S01]  /*174b0*/  FFMA.FTZ R26, R42, UR46, -R85.reuse ;  /* 0x0000002e2a1a7c23 */ /* 0x100fe20008010855 */
[----:B------:R-:W-:Y:S01]  /*174c0*/  FMNMX.FTZ R7, R20, R7, !PT ;  /* 0x0000000714077209 */ /* 0x000fe20007810000 */
[----:B------:R-:W-:Y:S01]  /*174d0*/  FADD.FTZ R12, -R10, R12 ;  /* 0x0000000c0a0c7221 */ /* 0x000fe20000010100 */
[--C-:B------:R-:W-:Y:S01]  /*174e0*/  FFMA.FTZ R42, R58, UR46, -R85.reuse ;  /* 0x0000002e3a2a7c23 */ /* 0x100fe20008010855 */
[--C-:B------:R-:W-:Y:S01]  /*174f0*/  FFMA.FTZ R9, R9, UR46, -R85.reuse ;  /* 0x0000002e09097c23 */ /* 0x100fe20008010855 */
[----:B------:R-:W-:Y:S01]  /*17500*/  FMNMX.FTZ R7, R21, R7, !PT ;  /* 0x0000000715077209 */ /* 0x000fe20007810000 */
[----:B------:R-:W-:Y:S01]  /*17510*/  FMUL.FTZ R12, R12, UR46 ;  /* 0x0000002e0c0c7c20 */ /* 0x000fe20008410000 */
[----:B------:R-:W-:Y:S01]  /*17520*/  MUFU.EX2 R180, R180 ;  /* 0x000000b400b47308 */ /* 0x000fe20000000800 */
[--C-:B------:R-:W-:Y:S01]  /*17530*/  FFMA.FTZ R84, R24, UR46, -R85.reuse ;  /* 0x0000002e18547c23 */ /* 0x100fe20008010855 */
[----:B---3--:R-:W-:Y:S01]  /*17540*/  FMNMX.FTZ R7, R25, R7, !PT ;  /* 0x0000000719077209 */ /* 0x008fe20007810000 */
[--C-:B------:R-:W-:Y:S01]  /*17550*/  FFMA.FTZ R24, R30, UR46, -R85.reuse ;  /* 0x0000002e1e187c23 */ /* 0x100fe20008010855 */
[--C-:B------:R-:W-:Y:S01]  /*17560*/  FFMA.FTZ R178, R32, UR46, -R85.reuse ;  /* 0x0000002e20b27c23 */ /* 0x100fe20008010855 */
[--C-:B------:R-:W-:Y:S01]  /*17570*/  FFMA.FTZ R30, R34, UR46, -R85.reuse ;  /* 0x0000002e221e7c23 */ /* 0x100fe20008010855 */
[----:B------:R-:W-:Y:S01]  /*17580*/  FMNMX.FTZ R7, R27, R7, !PT ;  /* 0x000000071b077209 */ /* 0x000fe20007810000 */
[--C-:B------:R-:W-:Y:S01]  /*17590*/  FFMA.FTZ R172, R36, UR46, -R85.reuse ;  /* 0x0000002e24ac7c23 */ /* 0x100fe20008010855 */
[----:B------:R-:W0:Y:S01]  /*175a0*/  MUFU.EX2 R12, R12 ;  /* 0x0000000c000c7308 */ /* 0x000e220000000800 */
[--C-:B------:R-:W-:Y:S01]  /*175b0*/  FFMA.FTZ R32, R38, UR46, -R85.reuse ;  /* 0x0000002e26207c23 */ /* 0x100fe20008010855 */
[----:B-1----:R-:W-:Y:S01]  /*175c0*/  FMNMX.FTZ R7, R31, R7, !PT ;  /* 0x000000071f077209 */ /* 0x002fe20007810000 */
[--C-:B------:R-:W-:Y:S01]  /*175d0*/  FFMA.FTZ R174, R40, UR46, -R85.reuse ;  /* 0x0000002e28ae7c23 */ /* 0x100fe20008010855 */
[--C-:B------:R-:W-:Y:S01]  /*175e0*/  FFMA.FTZ R168, R44, UR46, -R85.reuse ;  /* 0x0000002e2ca87c23 */ /* 0x100fe20008010855 */
[--C-:B------:R-:W-:Y:S01]  /*175f0*/  FFMA.FTZ R34, R46, UR46, -R85.reuse ;  /* 0x0000002e2e227c23 */ /* 0x100fe20008010855 */
[----:B------:R-:W-:Y:S01]  /*17600*/  FMNMX.FTZ R7, R33, R7, !PT ;  /* 0x0000000721077209 */ /* 0x000fe20007810000 */
[--C-:B------:R-:W-:Y:S01]  /*17610*/  FFMA.FTZ R170, R50, UR46, -R85.reuse ;  /* 0x0000002e32aa7c23 */ /* 0x100fe20008010855 */
[----:B------:R-:W1:Y:S01]  /*17620*/  MUFU.EX2 R9, R9 ;  /* 0x0000000900097308 */ /* 0x000e620000000800 */
[--C-:B------:R-:W-:Y:S01]  /*17630*/  FFMA.FTZ R36, R51, UR46, -R85.reuse ;  /* 0x0000002e33247c23 */ /* 0x100fe20008010855 */
[----:B--2---:R-:W-:Y:S01]  /*17640*/  FMNMX.FTZ R7, R35, R7, !PT ;  /* 0x0000000723077209 */ /* 0x004fe20007810000 */
[--C-:B------:R-:W-:Y:S01]  /*17650*/  FFMA.FTZ R40, R55, UR46, -R85.reuse ;  /* 0x0000002e37287c23 */ /* 0x100fe20008010855 */
[--C-:B------:R-:W-:Y:S01]  /*17660*/  FFMA.FTZ R44, R60, UR46, -R85.reuse ;  /* 0x0000002e3c2c7c23 */ /* 0x100fe20008010855 */
[--C-:B------:R-:W-:Y:S01]  /*17670*/  FFMA.FTZ R50, R62, UR46, -R85.reuse ;  /* 0x0000002e3e327c23 */ /* 0x100fe20008010855 */
[----:B------:R-:W-:Y:S01]  /*17680*/  FMNMX.FTZ R7, R37, R7, !PT ;  /* 0x0000000725077209 */ /* 0x000fe20007810000 */
[--C-:B------:R-:W-:Y:S01]  /*17690*/  FFMA.FTZ R38, R64, UR46, -R85.reuse ;  /* 0x0000002e40267c23 */ /* 0x100fe20008010855 */
[----:B------:R-:W2:Y:S01]  /*176a0*/  MUFU.EX2 R182, R182 ;  /* 0x000000b600b67308 */ /* 0x000ea20000000800 */
[----:B0-----:R-:W-:Y:S01]  /*176b0*/  FFMA.FTZ R4, R12, R4, R180 ;  /* 0x000000040c047223 */ /* 0x001fe200000100b4 */
[----:B------:R-:W-:Y:S01]  /*176c0*/  FMNMX.FTZ R7, R39, R7, !PT ;  /* 0x0000000727077209 */ /* 0x000fe20007810000 */
[--C-:B------:R-:W-:Y:S01]  /*176d0*/  FFMA.FTZ R46, R65, UR46, -R85.reuse ;  /* 0x0000002e412e7c23 */ /* 0x100fe20008010855 */
[--C-:B------:R-:W-:Y:S01]  /*176e0*/  FFMA.FTZ R51, R68, UR46, -R85.reuse ;  /* 0x0000002e44337c23 */ /* 0x100fe20008010855 */
[--C-:B------:R-:W-:Y:S01]  /*176f0*/  FFMA.FTZ R55, R76, UR46, -R85.reuse ;  /* 0x0000002e4c377c23 */ /* 0x100fe20008010855 */
[----:B------:R-:W-:Y:S01]  /*17700*/  FMNMX.FTZ R7, R41, R7, !PT ;  /* 0x0000000729077209 */ /* 0x000fe20007810000 */
[----:B------:R-:W-:Y:S01]  /*17710*/  FFMA.FTZ R73, R73, UR46, -R85 ;  /* 0x0000002e49497c23 */ /* 0x000fe20008010855 */
[----:B------:R-:W0:Y:S01]  /*17720*/  MUFU.EX2 R84, R84 ;  /* 0x0000005400547308 */ /* 0x000e220000000800 */
[----:B-1----:R-:W-:-:S02]  /*17730*/  F2FP.F16.F32.PACK_AB R180, R9, R180 ;  /* 0x000000b409b4723e */ /* 0x002fc400000000ff */
[----:B------:R-:W-:-:S04]  /*17740*/  FMNMX.FTZ R7, R43, R7, !PT ;  /* 0x000000072b077209 */ /* 0x000fc80007810000 */
[----:B------:R-:W-:Y:S01]  /*17750*/  FMNMX.FTZ R7, R45, R7, !PT ;  /* 0x000000072d077209 */ /* 0x000fe20007810000 */
[----:B------:R-:W1:Y:S03]  /*17760*/  MUFU.EX2 R176, R176 ;  /* 0x000000b000b07308 */ /* 0x000e660000000800 */
[----:B------:R-:W-:-:S04]  /*17770*/  FMNMX.FTZ R7, R47, R7, !PT ;  /* 0x000000072f077209 */ /* 0x000fc80007810000 */
[----:B------:R-:W-:Y:S01]  /*17780*/  FMNMX.FTZ R7, R48, R7, !PT ;  /* 0x0000000730077209 */ /* 0x000fe20007810000 */
[----:B------:R-:W3:Y:S03]  /*17790*/  MUFU.EX2 R24, R24 ;  /* 0x0000001800187308 */ /* 0x000ee60000000800 */
[----:B------:R-:W-:-:S04]  /*177a0*/  FMNMX.FTZ R7, R49, R7, !PT ;  /* 0x0000000731077209 */ /* 0x000fc80007810000 */
[----:B------:R-:W-:Y:S01]  /*177b0*/  FMNMX.FTZ R7, R52, R7, !PT ;  /* 0x0000000734077209 */ /* 0x000fe20007810000 */
[----:B------:R-:W-:Y:S03]  /*177c0*/  MUFU.EX2 R178, R178 ;  /* 0x000000b200b27308 */ /* 0x000fe60000000800 */
[----:B------:R-:W-:-:S04]  /*177d0*/  FMNMX.FTZ R7, R53, R7, !PT ;  /* 0x0000000735077209 */ /* 0x000fc80007810000 */
[----:B------:R-:W-:Y:S01]  /*177e0*/  FMNMX.FTZ R7, R56, R7, !PT ;  /* 0x0000000738077209 */ /* 0x000fe20007810000 */
[----:B------:R-:W-:Y:S03]  /*177f0*/  MUFU.EX2 R30, R30 ;  /* 0x0000001e001e7308 */ /* 0x000fe60000000800 */
[----:B------:R-:W-:Y:S01]  /*17800*/  FMNMX.FTZ R7, R63, R7, !PT ;  /* 0x000000073f077209 */ /* 0x000fe20007810000 */
[----:B------:R-:W-:Y:S02]  /*17810*/  WARPGROUP.DEPBAR.LE gsb0, 0x0 ;  /* 0x00008000000079c5 */ /* 0x000fe40000010000 */
[----:B------:R-:W-:Y:S01]  /*17820*/  WARPGROUP.ARRIVE ;  /* 0x00000000000079c5 */ /* 0x000fe20000000000 */
[----:B------:R-:W-:-:S05]  /*17830*/  FMNMX.FTZ R7, R66, R7, !PT ;  /* 0x0000000742077209 */ /* 0x000fca0007810000 */
[----:B------:R-:W4:Y:S01]  /*17840*/  S2R R167, SR_TID.X ;  /* 0x0000000000a77919 */ /* 0x000f220000002100 */
[----:B------:R-:W-:Y:S01]  /*17850*/  MUFU.EX2 R172, R172 ;  /* 0x000000ac00ac7308 */ /* 0x000fe20000000800 */
[--C-:B------:R-:W-:Y:S01]  /*17860*/  FFMA.FTZ R164, R54, UR46, -R85.reuse ;  /* 0x0000002e36a47c23 */ /* 0x100fe20008010855 */
[----:B------:R-:W-:Y:S01]  /*17870*/  FMNMX.FTZ R7, R67, R7, !PT ;  /* 0x0000000743077209 */ /* 0x000fe20007810000 */
[----:B------:R-:W-:Y:S01]  /*17880*/  HGMMA.64x128x16.F32 R88, R160, gdesc[UR4].tnspB, R88, gsb0 ;  /* 0x41e00004a0587df0 */ /* 0x000fe20008000858 */
[----:B------:R-:W-:Y:S01]  /*17890*/  R2UR UR7, R29 ;  /* 0x000000001d0772ca */ /* 0x000fe200000e0000 */
[--C-:B------:R-:W-:Y:S01]  /*178a0*/  FFMA.FTZ R166, R57, UR46, -R85.reuse ;  /* 0x0000002e39a67c23 */ /* 0x100fe20008010855 */
        /* <DEDUP_REMOVED lines=12> */
[----:B----4-:R-:W-:Y:S01]  /*17970*/  SHF.R.U32.HI R167, RZ, 0x7, R167 ;  /* 0x00000007ffa77819 */ /* 0x010fe200000116a7 */
[----:B------:R-:W-:Y:S01]  /*17980*/  MUFU.EX2 R168, R168 ;  /* 0x000000a800a87308 */ /* 0x000fe20000000800 */
[----:B------:R-:W-:-:S04]  /*17990*/  FMNMX.FTZ R7, R81, R28, !PT ;  /* 0x0000001c51077209 */ /* 0x000fc80007810000 */
[----:B------:R-:W-:-:S03]  /*179a0*/  FMNMX.FTZ R28, R82, R7, !PT ;  /* 0x00000007521c7209 */ /* 0x000fc60007810000 */
[----:B------:R-:W-:Y:S01]  /*179b0*/  MUFU.EX2 R34, R34 ;  /* 0x0000002200227308 */ /* 0x000fe20000000800 */
[----:B------:R-:W-:Y:S01]  /*179c0*/  FMNMX.FTZ R11, R83, R28, !PT ;  /* 0x0000001c530b7209 */ /* 0x000fe20007810000 */
[C---:B------:R-:W-:Y:S01]  /*179d0*/  VIADD R28, R6.reuse, 0x300 ;  /* 0x00000300061c7836 */ /* 0x040fe20000000000 */
[----:B------:R-:W-:-:S03]  /*179e0*/  IADD3 R6, R6, 0x380, RZ ;  /* 0x0000038006067810 */ /* 0x000fc60007ffe0ff */
[----:B------:R-:W4:Y:S01]  /*179f0*/  SHFL.BFLY PT, R7, R11, 0x2, 0x1f ;  /* 0x0c401f000b077f89 */ /* 0x000f2200000e0000 */
[----:B------:R-:W-:Y:S01]  /*17a00*/  R2UR UR6, R28 ;  /* 0x000000001c0672ca */ /* 0x000fe200000e0000 */
[----:B------:R-:W-:Y:S01]  /*17a10*/  MUFU.EX2 R170, R170 ;  /* 0x000000aa00aa7308 */ /* 0x000fe20000000800 */
[----:B------:R-:W-:-:S07]  /*17a20*/  FFMA.FTZ R28, R77, UR46, -R85 ;  /* 0x0000002e4d1c7c23 */ /* 0x000fce0008010855 */
[----:B------:R-:W-:Y:S08]  /*17a30*/  MUFU.EX2 R36, R36 ;  /* 0x0000002400247308 */ /* 0x000ff00000000800 */
[----:B------:R-:W-:Y:S01]  /*17a40*/  MUFU.EX2 R164, R164 ;  /* 0x000000a400a47308 */ /* 0x000fe20000000800 */
[----:B----4-:R-:W-:-:S07]  /*17a50*/  FMNMX.FTZ R11, R11, R7, !PT ;  /* 0x000000070b0b7209 */ /* 0x010fce0007810000 */
[----:B------:R-:W-:Y:S01]  /*17a60*/  MUFU.EX2 R40, R40 ;  /* 0x0000002800287308 */ /* 0x000fe20000000800 */
[----:B------:R-:W4:Y:S07]  /*17a70*/  SHFL.BFLY PT, R7, R11, 0x1, 0x1f ;  /* 0x0c201f000b077f89 */ /* 0x000f2e00000e0000 */
[----:B------:R-:W-:Y:S08]  /*17a80*/  MUFU.EX2 R166, R166 ;  /* 0x000000a600a67308 */ /* 0x000ff00000000800 */
[----:B------:R-:W-:Y:S08]  /*17a90*/  MUFU.EX2 R42, R42 ;  /* 0x0000002a002a7308 */ /* 0x000ff00000000800 */
[----:B------:R-:W-:Y:S01]  /*17aa0*/  MUFU.EX2 R44, R44 ;  /* 0x0000002c002c7308 */ /* 0x000fe20000000800 */
[----:B----4-:R-:W-:-:S05]  /*17ab0*/  FMNMX.FTZ R11, R11, R7, !PT ;  /* 0x000000070b0b7209 */ /* 0x010fca0007810000 */
        /* <DEDUP_REMOVED lines=12> */
[----:B------:R-:W-:Y:S01]  /*17b80*/  IADD3 R39, -R167, 0xb, RZ ;  /* 0x0000000ba7277810 */ /* 0x000fe20007ffe1ff */
[--C-:B------:R-:W-:Y:S01]  /*17b90*/  FFMA.FTZ R33, R35, UR46, -R58.reuse ;  /* 0x0000002e23217c23 */ /* 0x100fe2000801083a */
[--C-:B------:R-:W-:Y:S01]  /*17ba0*/  FFMA.FTZ R21, R31, UR46, -R58.reuse ;  /* 0x0000002e1f157c23 */ /* 0x100fe2000801083a */
[----:B------:R-:W-:Y:S01]  /*17bb0*/  FFMA.FTZ R173, R37, UR46, -R58 ;  /* 0x0000002e25ad7c23 */ /* 0x000fe2000801083a */
[----:B------:R-:W-:Y:S01]  /*17bc0*/  @!P1 IMAD R37, R15, 0x8, R2 ;  /* 0x000000080f259824 */ /* 0x000fe200078e0202 */
[----:B------:R-:W-:Y:S01]  /*17bd0*/  MUFU.EX2 R181, R181 ;  /* 0x000000b500b57308 */ /* 0x000fe20000000800 */
[----:B----4-:R-:W-:-:S02]  /*17be0*/  IMAD.MOV.U32 R7, RZ, RZ, 0x40000040 ;  /* 0x40000040ff077424 */ /* 0x010fc400078e00ff */
[----:B------:R-:W-:Y:S01]  /*17bf0*/  FADD.FTZ R15, R9, R4 ;  /* 0x00000004090f7221 */ /* 0x000fe20000010000 */
[--C-:B------:R-:W-:Y:S01]  /*17c00*/  FFMA.FTZ R171, R48, UR46, -R58.reuse ;  /* 0x0000002e30ab7c23 */ /* 0x100fe2000801083a */
[--C-:B------:R-:W-:Y:S01]  /*17c10*/  FFMA.FTZ R175, R41, UR46, -R58.reuse ;  /* 0x0000002e29af7c23 */ /* 0x100fe2000801083a */
[--C-:B------:R-:W-:Y:S01]  /*17c20*/  FFMA.FTZ R27, R43, UR46, -R58.reuse ;  /* 0x0000002e2b1b7c23 */ /* 0x100fe2000801083a */
[----:B--2---:R-:W-:Y:S01]  /*17c30*/  FADD.FTZ R15, R182, R15 ;  /* 0x0000000fb60f7221 */ /* 0x004fe20000010000 */
[--C-:B------:R-:W-:Y:S01]  /*17c40*/  FFMA.FTZ R169, R45, UR46, -R58.reuse ;  /* 0x0000002e2da97c23 */ /* 0x100fe2000801083a */
[----:B------:R-:W-:Y:S01]  /*17c50*/  MUFU.EX2 R8, R8 ;  /* 0x0000000800087308 */ /* 0x000fe20000000800 */
[--C-:B------:R-:W-:Y:S01]  /*17c60*/  FFMA.FTZ R31, R47, UR46, -R58.reuse ;  /* 0x0000002e2f1f7c23 */ /* 0x100fe2000801083a */
[----:B0-----:R-:W-:Y:S01]  /*17c70*/  FADD.FTZ R15, R84, R15 ;  /* 0x0000000f540f7221 */ /* 0x001fe20000010000 */
[--C-:B------:R-:W-:Y:S01]  /*17c80*/  FFMA.FTZ R165, R52, UR46, -R58.reuse ;  /* 0x0000002e34a57c23 */ /* 0x100fe2000801083a */
[--C-:B------:R-:W-:Y:S01]  /*17c90*/  FFMA.FTZ R53, R53, UR46, -R58.reuse ;  /* 0x0000002e35357c23 */ /* 0x100fe2000801083a */
[--C-:B------:R-:W-:Y:S01]  /*17ca0*/  FFMA.FTZ R167, R56, UR46, -R58.reuse ;  /* 0x0000002e38a77c23 */ /* 0x100fe2000801083a */
[----:B-1----:R-:W-:Y:S01]  /*17cb0*/  FADD.FTZ R15, R176, R15 ;  /* 0x0000000fb00f7221 */ /* 0x002fe20000010000 */
[--C-:B------:R-:W-:Y:S01]  /*17cc0*/  FFMA.FTZ R75, R75, UR46, -R58.reuse ;  /* 0x0000002e4b4b7c23 */ /* 0x100fe2000801083a */
[----:B------:R-:W-:Y:S01]  /*17cd0*/  MUFU.EX2 R183, R183 ;  /* 0x000000b700b77308 */ /* 0x000fe20000000800 */
[--C-:B------:R-:W-:Y:S01]  /*17ce0*/  FFMA.FTZ R78, R78, UR46, -R58.reuse ;  /* 0x0000002e4e4e7c23 */ /* 0x100fe2000801083a */
[----:B---3--:R-:W-:Y:S01]  /*17cf0*/  FADD.FTZ R15, R24, R15 ;  /* 0x0000000f180f7221 */ /* 0x008fe20000010000 */
[--C-:B------:R-:W-:Y:S01]  /*17d00*/  FFMA.FTZ R79, R79, UR46, -R58.reuse ;  /* 0x0000002e4f4f7c23 */ /* 0x100fe2000801083a */
[--C-:B------:R-:W-:Y:S01]  /*17d10*/  FFMA.FTZ R80, R80, UR46, -R58.reuse ;  /* 0x0000002e50507c23 */ /* 0x100fe2000801083a */
[----:B------:R-:W-:Y:S01]  /*17d20*/  FFMA.FTZ R81, R81, UR46, -R58 ;  /* 0x0000002e51517c23 */ /* 0x000fe2000801083a */
[----:B------:R-:W-:-:S02]  /*17d30*/  WARPGROUP.DEPBAR.LE gsb0, 0x0 ;  /* 0x00008000000079c5 */ /* 0x000fc40000010000 */
[----:B------:R-:W-:Y:S01]  /*17d40*/  WARPGROUP.ARRIVE ;  /* 0x00000000000079c5 */ /* 0x000fe20000000000 */
[----:B------:R-:W-:Y:S01]  /*17d50*/  MUFU.EX2 R20, R20 ;  /* 0x0000001400147308 */ /* 0x000fe20000000800 */
[--C-:B------:R-:W-:Y:S01]  /*17d60*/  FFMA.FTZ R160, R59, UR46, -R85.reuse ;  /* 0x0000002e3ba07c23 */ /* 0x100fe20008010855 */
[--C-:B------:R-:W-:Y:S01]  /*17d70*/  FFMA.FTZ R161, R66, UR46, -R58.reuse ;  /* 0x0000002e42a17c23 */ /* 0x100fe2000801083a */
[----:B------:R-:W-:Y:S01]  /*17d80*/  FFMA.FTZ R162, R61, UR46, -R85 ;  /* 0x0000002e3da27c23 */ /* 0x000fe20008010855 */
[--C-:B------:R-:W-:Y:S01]  /*17d90*/  FFMA.FTZ R163, R70, UR46, -R58.reuse ;  /* 0x0000002e46a37c23 */ /* 0x100fe2000801083a */
[----:B------:R-:W-:Y:S01]  /*17da0*/  HGMMA.64x128x16.F32 R88, R156, gdesc[UR4].tnspB, R88, gsb0 ;  /* 0x41e000049c587df0 */ /* 0x000fe20008000858 */
[----:B------:R-:W-:Y:S01]  /*17db0*/  R2UR UR6, R6 ;  /* 0x00000000060672ca */ /* 0x000fe200000e0000 */
[----:B------:R-:W-:Y:S01]  /*17dc0*/  FFMA.FTZ R6, R49, UR46, -R58 ;  /* 0x0000002e31067c23 */ /* 0x000fe2000801083a */
[----:B------:R-:W-:Y:S01]  /*17dd0*/  R2UR UR7, R7 ;  /* 0x00000000070772ca */ /* 0x000fe200000e0000 */
[----:B------:R-:W-:Y:S01]  /*17de0*/  @!P1 IMAD R7, R22, 0x8, R2 ;  /* 0x0000000816079824 */ /* 0x000fe200078e0202 */
[----:B------:R-:W-:Y:S01]  /*17df0*/  MUFU.EX2 R177, R177 ;  /* 0x000000b100b17308 */ /* 0x000fe20000000800 */
[----:B------:R-:W-:Y:S01]  /*17e00*/  FFMA.FTZ R82, R82, UR46, -R58 ;  /* 0x0000002e52527c23 */ /* 0x000fe2000801083a */
[----:B------:R-:W-:Y:S01]  /*17e10*/  @!P1 VIADD R37, R37, 0x28860 ;  /* 0x0002886025259836 */ /* 0x000fe20000000000 */
[----:B------:R-:W-:Y:S01]  /*17e20*/  F2FP.F16.F32.PACK_AB R182, R84, R182 ;  /* 0x000000b654b6723e */ /* 0x000fe200000000ff */
[----:B------:R-:W-:Y:S01]  /*17e30*/  @!P1 VIADD R7, R7, 0x28840 ;  /* 0x0002884007079836 */ /* 0x000fe20000000000 */
[----:B------:R-:W-:-:S02]  /*17e40*/  F2FP.F16.F32.PACK_AB R176, R24, R176 ;  /* 0x000000b018b0723e */ /* 0x000fc400000000ff */
[----:B------:R-:W-:Y:S01]  /*17e50*/  @!P1 PRMT R37, RZ, 0x654, R37 ;  /* 0x00000654ff259816 */ /* 0x000fe20000000025 */
[----:B------:R-:W-:Y:S01]  /*17e60*/  MUFU.EX2 R21, R21 ;  /* 0x0000001500157308 */ /* 0x000fe20000000800 */
[----:B------:R-:W-:-:S07]  /*17e70*/  @!P1 PRMT R35, RZ, 0x654, R7 ;  /* 0x00000654ff239816 */ /* 0x000fce0000000007 */
        /* <DEDUP_REMOVED lines=18> */
[----:B------:R-:W-:-:S04]  /*17fa0*/  FFMA.FTZ R157, R74, UR46, -R58 ;  /* 0x0000002e4a9d7c23 */ /* 0x000fc8000801083a */
[----:B------:R-:W-:Y:S01]  /*17fb0*/  MUFU.EX2 R163, R163 ;  /* 0x000000a300a37308 */ /* 0x000fe20000000800 */
[----:B------:R-:W-:Y:S07]  /*17fc0*/  HGMMA.64x128x16.F32 R88, R152, gdesc[UR4].tnspB, R88, gsb0 ;  /* 0x41e0000498587df0 */ /* 0x000fee0008000858 */
[----:B------:R-:W-:Y:S08]  /*17fd0*/  MUFU.EX2 R38, R38 ;  /* 0x0000002600267308 */ /* 0x000ff00000000800 */
[----:B------:R-:W-:Y:S08]  /*17fe0*/  MUFU.EX2 R157, R157 ;  /* 0x0000009d009d7308 */ /* 0x000ff00000000800 */
[----:B------:R-:W0:Y:S08]  /*17ff0*/  MUFU.EX2 R46, R46 ;  /* 0x0000002e002e7308 */ /* 0x000e300000000800 */
[----:B------:R-:W-:Y:S08]  /*18000*/  MUFU.EX2 R51, R51 ;  /* 0x0000003300337308 */ /* 0x000ff00000000800 */
[----:B------:R-:W-:Y:S01]  /*18010*/  MUFU.EX2 R78, R78 ;  /* 0x0000004e004e7308 */ /* 0x000fe20000000800 */
[----:B0-----:R-:W-:-:S07]  /*18020*/  F2FP.F16.F32.PACK_AB R156, R46, R38 ;  /* 0x000000262e9c723e */ /* 0x001fce00000000ff */
[----:B------:R-:W0:Y:S08]  /*18030*/  MUFU.EX2 R54, R54 ;  /* 0x0000003600367308 */ /* 0x000e300000000800 */
[----:B------:R-:W1:Y:S08]  /*18040*/  MUFU.EX2 R79, R79 ;  /* 0x0000004f004f7308 */ /* 0x000e700000000800 */
[----:B------:R-:W-:Y:S01]  /*18050*/  MUFU.EX2 R55, R55 ;  /* 0x0000003700377308 */ /* 0x000fe20000000800 */
[----:B0-----:R-:W-:-:S07]  /*18060*/  F2FP.F16.F32.PACK_AB R158, R54, R51 ;  /* 0x00000033369e723e */ /* 0x001fce00000000ff */
[----:B------:R-:W-:Y:S01]  /*18070*/  MUFU.EX2 R80, R80 ;  /* 0x0000005000507308 */ /* 0x000fe20000000800 */
[----:B-1----:R-:W-:-:S07]  /*18080*/  F2FP.F16.F32.PACK_AB R159, R79, R78 ;  /* 0x0000004e4f9f723e */ /* 0x002fce00000000ff */
[----:B------:R-:W-:Y:S08]  /*18090*/  MUFU.EX2 R57, R57 ;  /* 0x0000003900397308 */ /* 0x000ff00000000800 */
[----:B------:R-:W-:Y:S08]  /*180a0*/  MUFU.EX2 R81, R81 ;  /* 0x0000005100517308 */ /* 0x000ff00000000800 */
[----:B------:R-:W-:Y:S08]  /*180b0*/  MUFU.EX2 R28, R28 ;  /* 0x0000001c001c7308 */ /* 0x000ff00000000800 */
[----:B------:R-:W-:Y:S08]  /*180c0*/  MUFU.EX2 R82, R82 ;  /* 0x0000005200527308 */ /* 0x000ff00000000800 */
[----:B------:R-:W0:Y:S01]  /*180d0*/  MUFU.EX2 R13, R73 ;  /* 0x00000049000d7308 */ /* 0x000e220000000800 */
[----:B------:R-:W-:-:S02]  /*180e0*/  WARPGROUP.DEPBAR.LE gsb0, 0x0 ;  /* 0x00008000000079c5 */ /* 0x000fc40000010000 */
[----:B------:R1:W-:Y:S06]  /*180f0*/  BAR.ARV R39, 0x100 ;  /* 0x000400270000751d */ /* 0x0003ec0000002000 */
[----:B------:R2:W-:Y:S01]  /*18100*/  @!P1 SYNCS.ARRIVE.TRANS64.RED.A1T0 RZ, [R35+URZ], RZ ;  /* 0x000000ff23ff99a7 */ /* 0x0005e2000810043f */
[----:B0-----:R-:W-:Y:S01]  /*18110*/  F2FP.F16.F32.PACK_AB R154, R13, R28 ;  /* 0x0000001c0d9a723e */ /* 0x001fe200000000ff */
[-C--:B------:R-:W-:Y:S01]  /*18120*/  FMUL.FTZ R88, R88, R12.reuse ;  /* 0x0000000c58587220 */ /* 0x080fe20000410000 */
[-C--:B------:R-:W-:Y:S01]  /*18130*/  FMUL.FTZ R89, R89, R12.reuse ;  /* 0x0000000c59597220 */ /* 0x080fe20000410000 */
[-C--:B------:R-:W-:Y:S01]  /*18140*/  FMUL.FTZ R92, R92, R12.reuse ;  /* 0x0000000c5c5c7220 */ /* 0x080fe20000410000 */
[-C--:B------:R-:W-:Y:S01]  /*18150*/  FMUL.FTZ R93, R93, R12.reuse ;  /* 0x0000000c5d5d7220 */ /* 0x080fe20000410000 */
[-C--:B------:R-:W-:Y:S01]  /*18160*/  FMUL.FTZ R96, R96, R12.reuse ;  /* 0x0000000c60607220 */ /* 0x080fe20000410000 */
[----:B------:R-:W-:Y:S01]  /*18170*/  FMUL.FTZ R97, R97, R12 ;  /* 0x0000000c61617220 */ /* 0x000fe20000410000 */
[----:B--2---:R-:W-:Y:S01]  /*18180*/  FFMA.FTZ R35, R29, R0, R181 ;  /* 0x000000001d237223 */ /* 0x004fe200000100b5 */
[----:B------:R-:W-:Y:S01]  /*18190*/  FFMA.FTZ R0, R63, UR46, -R58 ;  /* 0x0000002e3f007c23 */ /* 0x000fe2000801083a */
[C---:B------:R-:W-:Y:S01]  /*181a0*/  F2FP.F16.F32.PACK_AB R181, R8.reuse, R181 ;  /* 0x000000b508b5723e */ /* 0x040fe200000000ff */
[----:B------:R1:W-:Y:S01]  /*181b0*/  @!P1 SYNCS.ARRIVE.TRANS64.RED.A1T0 RZ, [R37+URZ], RZ ;  /* 0x000000ff25ff99a7 */ /* 0x0003e2000810043f */
[----:B------:R-:W-:Y:S01]  /*181c0*/  FADD.FTZ R4, R8, R35 ;  /* 0x0000002308047221 */ /* 0x000fe20000010000 */
[-C--:B------:R-:W-:Y:S01]  /*181d0*/  FMUL.FTZ R100, R100, R12.reuse ;  /* 0x0000000c64647220 */ /* 0x080fe20000410000 */
[----:B------:R-:W-:Y:S01]  /*181e0*/  MUFU.EX2 R8, R75 ;  /* 0x0000004b00087308 */ /* 0x000fe20000000800 */
[-C--:B------:R-:W-:Y:S01]  /*181f0*/  FMUL.FTZ R101, R101, R12.reuse ;  /* 0x0000000c65657220 */ /* 0x080fe20000410000 */
[----:B------:R-:W-:Y:S01]  /*18200*/  FADD.FTZ R35, R183, R4 ;  /* 0x00000004b7237221 */ /* 0x000fe20000010000 */
[----:B------:R-:W-:Y:S01]  /*18210*/  F2FP.F16.F32.PACK_AB R183, R20, R183 ;  /* 0x000000b714b7723e */ /* 0x000fe200000000ff */
[-C--:B------:R-:W-:Y:S01]  /*18220*/  FMUL.FTZ R104, R104, R12.reuse ;  /* 0x0000000c68687220 */ /* 0x080fe20000410000 */
[-C--:B------:R-:W-:Y:S01]  /*18230*/  FMUL.FTZ R105, R105, R12.reuse ;  /* 0x0000000c69697220 */ /* 0x080fe20000410000 */
[----:B------:R-:W-:Y:S01]  /*18240*/  FADD.FTZ R4, R20, R35 ;  /* 0x0000002314047221 */ /* 0x000fe20000010000 */
[----:B------:R-:W-:Y:S01]  /*18250*/  FADD.FTZ R35, R178, R15 ;  /* 0x0000000fb2237221 */ /* 0x000fe20000010000 */
[----:B------:R-:W0:Y:S01]  /*18260*/  MUFU.EX2 R0, R0 ;  /* 0x0000000000007308 */ /* 0x000e220000000800 */
[----:B------:R-:W-:Y:S01]  /*18270*/  FFMA.FTZ R15, R71, UR46, -R58 ;  /* 0x0000002e470f7c23 */ /* 0x000fe2000801083a */
[----:B------:R-:W-:Y:S01]  /*18280*/  FADD.FTZ R48, R177, R4 ;  /* 0x00000004b1307221 */ /* 0x000fe20000010000 */
[----:B------:R-:W-:Y:S01]  /*18290*/  FADD.FTZ R35, R30, R35 ;  /* 0x000000231e237221 */ /* 0x000fe20000010000 */
[--C-:B------:R-:W-:Y:S01]  /*182a0*/  FFMA.FTZ R4, R67, UR46, -R58.reuse ;  /* 0x0000002e43047c23 */ /* 0x100fe2000801083a */
[----:B------:R-:W-:Y:S01]  /*182b0*/  FFMA.FTZ R58, R83, UR46, -R58 ;  /* 0x0000002e533a7c23 */ /* 0x000fe2000801083a */
[----:B------:R-:W-:Y:S01]  /*182c0*/  FADD.FTZ R48, R21, R48 ;  /* 0x0000003015307221 */ /* 0x000fe20000010000 */
[----:B------:R-:W-:Y:S01]  /*182d0*/  FADD.FTZ R35, R172, R35 ;  /* 0x00000023ac237221 */ /* 0x000fe20000010000 */
[----:B------:R-:W-:Y:S01]  /*182e0*/  MUFU.EX2 R15, R15 ;  /* 0x0000000f000f7308 */ /* 0x000fe20000000800 */
        /* <DEDUP_REMOVED lines=51> */
[C---:B0-----:R-:W-:Y:S01]  /*18620*/  F2FP.F16.F32.PACK_AB R167, R0.reuse, R167 ;  /* 0x000000a700a7723e */ /* 0x041fe200000000ff */
[----:B------:R-:W-:Y:S01]  /*18630*/  FMUL.FTZ R149, R149, R12 ;  /* 0x0000000c95957220 */ /* 0x000fe20000410000 */
[----:B------:R-:W-:Y:S01]  /*18640*/  FADD.FTZ R20, R0, R9 ;  /* 0x0000000900147221 */ /* 0x000fe20000010000 */
[----:B------:R-:W-:Y:S01]  /*18650*/  FADD.FTZ R35, R162, R35 ;  /* 0x00000023a2237221 */ /* 0x000fe20000010000 */
[----:B------:R-:W-:Y:S01]  /*18660*/  F2FP.F16.F32.PACK_AB R177, R21, R177 ;  /* 0x000000b115b1723e */ /* 0x000fe200000000ff */
[----:B------:R-:W-:Y:S01]  /*18670*/  FMUL.FTZ R90, R90, R29 ;  /* 0x0000001d5a5a7220 */ /* 0x000fe20000410000 */
[----:B------:R-:W-:Y:S01]  /*18680*/  FADD.FTZ R9, R161, R20 ;  /* 0x00000014a1097221 */ /* 0x000fe20000010000 */
[----:B------:R-:W-:Y:S01]  /*18690*/  FADD.FTZ R35, R50, R35 ;  /* 0x0000002332237221 */ /* 0x000fe20000010000 */
[C---:B--2---:R-:W-:Y:S01]  /*186a0*/  F2FP.F16.F32.PACK_AB R161, R4.reuse, R161 ;  /* 0x000000a104a1723e */ /* 0x044fe200000000ff */
        /* <DEDUP_REMOVED lines=35> */
[-C--:B------:R-:W-:Y:S01]  /*188e0*/  FMUL.FTZ R110, R110, R29.reuse ;  /* 0x0000001d6e6e7220 */ /* 0x080fe20000410000 */
[----:B------:R-:W-:Y:S01]  /*188f0*/  F2FP.F16.F32.PACK_AB R170, R36, R170 ;  /* 0x000000aa24aa723e */ /* 0x000fe200000000ff */
[----:B------:R-:W-:Y:S01]  /*18900*/  FADD.FTZ R7, R82, R7 ;  /* 0x0000000752077221 */ /* 0x000fe20000010000 */
[----:B------:R-:W-:Y:S01]  /*18910*/  F2FP.F16.F32.PACK_AB R164, R40, R164 ;  /* 0x000000a428a4723e */ /* 0x000fe200000000ff */
[-C--:B------:R-:W-:Y:S01]  /*18920*/  FMUL.FTZ R111, R111, R29.reuse ;  /* 0x0000001d6f6f7220 */ /* 0x080fe20000410000 */
[----:B------:R-:W-:Y:S01]  /*18930*/  F2FP.F16.F32.PACK_AB R166, R42, R166 ;  /* 0x000000a62aa6723e */ /* 0x000fe200000000ff */
[----:B---3--:R-:W-:Y:S01]  /*18940*/  FADD.FTZ R0, R58, R7 ;  /* 0x000000073a007221 */ /* 0x008fe20000010000 */
        /* <DEDUP_REMOVED lines=26> */
[----:B------:R-:W-:Y:S01]  /*18af0*/  IMAD.MOV.U32 R6, RZ, RZ, R186 ;  /* 0x000000ffff067224 */ /* 0x000fe200078e00ba */
[----:B------:R-:W-:Y:S01]  /*18b00*/  MOV R13, R11 ;  /* 0x0000000b000d7202 */ /* 0x000fe20000000f00 */
[----:B------:R-:W-:-:S02]  /*18b10*/  IMAD.MOV.U32 R15, RZ, RZ, R22 ;  /* 0x000000ffff0f7224 */ /* 0x000fc400078e0016 */
[----:B------:R-:W-:Y:S01]  /*18b20*/  IMAD.MOV.U32 R12, RZ, RZ, R10 ;  /* 0x000000ffff0c7224 */ /* 0x000fe200078e000a */
[----:B-1----:R-:W-:Y:S06]  /*18b30*/  @P2 BRA `(.L_x_7956) ;  /* 0xffffffd4009c2947 */ /* 0x002fec000383ffff */
.L_x_7946:
[----:B------:R-:W-:-:S13]  /*18b40*/  ISETP.GE.AND P2, PT, R3, R194, PT ;  /* 0x000000c20300720c */ /* 0x000fda0003f46270 */
[----:B------:R-:W-:Y:S05]  /*18b50*/  @!P2 BRA `(.L_x_7957) ;  /* 0x000000380088a947 */ /* 0x000fea0003800000 */
[----:B------:R-:W-:Y:S02]  /*18b60*/  IMAD.MOV.U32 R12, RZ, RZ, R11 ;  /* 0x000000ffff0c7224 */ /* 0x000fe400078e000b */
[----:B------:R-:W-:Y:S02]  /*18b70*/  IMAD.MOV.U32 R13, RZ, RZ, R10 ;  /* 0x000000ffff0d7224 */ /* 0x000fe400078e000a */
[----:B------:R-:W-:Y:S02]  /*18b80*/  IMAD.MOV.U32 R6, RZ, RZ, R186 ;  /* 0x000000ffff067224 */ /* 0x000fe400078e00ba */
[----:B------:R-:W-:-:S07]  /*18b90*/  IMAD.MOV.U32 R14, RZ, RZ, R22 ;  /* 0x000000ffff0e7224 */ /* 0x000fce00078e0016 */
.L_x_7975:
        /* <DEDUP_REMOVED lines=10> */
.L_x_7959:
[----:B------:R-:W-:Y:S01]  /*18c40*/  IMAD R7, R22, 0x8, R2 ;  /* 0x0000000816077824 */ /* 0x000fe200078e0202 */
[----:B------:R-:W-:-:S04]  /*18c50*/  SHF.L.U32 R8, R186, 0x1f, RZ ;  /* 0x0000001fba087819 */ /* 0x000fc800000006ff */
[----:B------:R0:W1:Y:S01]  /*18c60*/  SYNCS.PHASECHK.TRANS64.TRYWAIT P3, [R7+URZ+0x28830], R8 ;  /* 0x02883008070075a7 */ /* 0x000062000806017f */
[----:B------:R-:W-:Y:S05]  /*18c70*/  @!P0 BRA `(.L_x_7960) ;  /* 0x0000000000048947 */ /* 0x000fea0003800000 */
[----:B------:R-:W-:Y:S01]  /*18c80*/  BPT.TRAP 0x1 ;  /* 0x000000040000795c */ /* 0x000fe20000300000 */
.L_x_7960:
[----:B------:R-:W-:Y:S04]  /*18c90*/  BSSY B0, `(.L_x_7958) ;  /* 0x0000004000007945 */ /* 0x000fe80003800000 */
[----:B-1----:R-:W-:Y:S05]  /*18ca0*/  @P3 BRA `(.L_x_7961) ;  /* 0x0000000000083947 */ /* 0x002fea0003800000 */
[----:B------:R-:W1:Y:S02]  /*18cb0*/  SYNCS.PHASECHK.TRANS64.TRYWAIT P3, [R7+URZ+0x28830], R8 ;  /* 0x02883008070075a7 */ /* 0x000e64000806017f */
[----:B-1----:R-:W-:Y:S05]  /*18cc0*/  @!P3 BRA `(.L_x_7962) ;  /* 0x00000114003cb947 */ /* 0x002fea0003800000 */
.L_x_7961:
[----:B------:R-:W-:Y:S05]  /*18cd0*/  BSYNC B0 ;  /* 0x0000000000007941 */ /* 0x000fea0003800000 */
.L_x_7958:
[----:B01----:R-:W0:Y:S01]  /*18ce0*/  S2R R7, SR_TID.X ;  /* 0x0000000000077919 */ /* 0x003e220000002100 */
[----:B------:R-:W-:Y:S05]  /*18cf0*/  WARPSYNC.ALL ;  /* 0x0000000000007948 */ /* 0x000fea0003800000 */
[----:B------:R-:W-:Y:S02]  /*18d00*/  IMAD R8, R22, 0x800, R5 ;  /* 0x0000080016087824 */ /* 0x000fe400078e0205 */
[----:B------:R-:W-:Y:S02]  /*18d10*/  IMAD.MOV.U32 R9, RZ, RZ, 0x40000040 ;  /* 0x40000040ff097424 */ /* 0x000fe400078e00ff */
[C---:B------:R-:W-:Y:S01]  /*18d20*/  VIADD R24, R8.reuse, 0x4 ;  /* 0x0000000408187836 */ /* 0x040fe20000000000 */
[C---:B------:R-:W-:Y:S01]  /*18d30*/  R2UR UR14, R8.reuse ;  /* 0x00000000080e72ca */ /* 0x040fe200000e0000 */
[----:B------:R-:W-:Y:S01]  /*18d40*/  IMAD.MOV.U32 R25, RZ, RZ, 0x40000040 ;  /* 0x40000040ff197424 */ /* 0x000fe200078e00ff */
[----:B------:R-:W-:Y:S01]  /*18d50*/  R2UR UR15, R9 ;  /* 0x00000000090f72ca */ /* 0x000fe200000e0000 */
[----:B------:R-:W-:Y:S01]  /*18d60*/  VIADD R20, R8, 0x2 ;  /* 0x0000000208147836 */ /* 0x000fe20000000000 */
[----:B------:R-:W-:Y:S01]  /*18d70*/  R2UR UR6, R24 ;  /* 0x00000000180672ca */ /* 0x000fe200000e0000 */
[C---:B------:R-:W-:Y:S01]  /*18d80*/  VIADD R24, R8.reuse, 0x404 ;  /* 0x0000040408187836 */ /* 0x040fe20000000000 */
[C---:B------:R-:W-:Y:S01]  /*18d90*/  R2UR UR7, R25.reuse ;  /* 0x00000000190772ca */ /* 0x040fe200000e0000 */
        /* <DEDUP_REMOVED lines=8> */
[----:B------:R-:W-:Y:S02]  /*18e20*/  R2UR UR18, R10 ;  /* 0x000000000a1272ca */ /* 0x000fe400000e0000 */
[----:B------:R-:W-:Y:S02]  /*18e30*/  R2UR UR19, R11 ;  /* 0x000000000b1372ca */ /* 0x000fe400000e0000 */
[----:B------:R-:W-:Y:S02]  /*18e40*/  R2UR UR22, R20 ;  /* 0x00000000141672ca */ /* 0x000fe400000e0000 */
[----:B0-----:R-:W-:Y:S02]  /*18e50*/  SHF.R.U32.HI R7, RZ, 0x7, R7 ;  /* 0x00000007ff077819 */ /* 0x001fe40000011607 */
[----:B------:R-:W-:Y:S02]  /*18e60*/  R2UR UR23, R21 ;  /* 0x00000000151772ca */ /* 0x000fe400000e0000 */
[----:B------:R-:W-:-:S02]  /*18e70*/  IADD3 R7, R7, 0x8, RZ ;  /* 0x0000000807077810 */ /* 0x000fc40007ffe0ff */
[C---:B------:R-:W-:Y:S01]  /*18e80*/  IADD3 R10, R8.reuse, 0x402, RZ ;  /* 0x00000402080a7810 */ /* 0x040fe20007ffe0ff */
[----:B------:R-:W-:Y:S01]  /*18e90*/  VIADD R8, R8, 0x406 ;  /* 0x0000040608087836 */ /* 0x000fe20000000000 */
[----:B------:R-:W-:Y:S01]  /*18ea0*/  R2UR UR27, R11 ;  /* 0x000000000b1b72ca */ /* 0x000fe200000e0000 */
        /* <DEDUP_REMOVED lines=31> */
.L_x_7964:
[----:B------:R-:W-:Y:S01]  /*190a0*/  SHF.L.U32 R6, R6, 0x1f, RZ ;  /* 0x0000001f06067819 */ /* 0x000fe200000006ff */
[----:B------:R-:W-:-:S04]  /*190b0*/  IMAD R7, R14, 0x8, R2 ;  /* 0x000000080e077824 */ /* 0x000fc800078e0202 */
[----:B------:R0:W1:Y:S01]  /*190c0*/  SYNCS.PHASECHK.TRANS64.TRYWAIT P2, [R7+URZ+0x28850], R6 ;  /* 0x02885006070075a7 */ /* 0x000062000804017f */
[----:B------:R-:W-:Y:S05]  /*190d0*/  @!P0 BRA `(.L_x_7965) ;  /* 0x0000000000048947 */ /* 0x000fea0003800000 */
[----:B------:R-:W-:Y:S01]  /*190e0*/  BPT.TRAP 0x1 ;  /* 0x000000040000795c */ /* 0x000fe20000300000 */
.L_x_7965:
[----:B-1----:R-:W-:Y:S05]  /*190f0*/  @P2 BRA `(.L_x_7963) ;  /* 0x0000000000082947 */ /* 0x002fea0003800000 */
[----:B------:R-:W1:Y:S02]  /*19100*/  SYNCS.PHASECHK.TRANS64.TRYWAIT P2, [R7+URZ+0x28850], R6 ;  /* 0x02885006070075a7 */ /* 0x000e64000804017f */
[----:B-1----:R-:W-:Y:S05]  /*19110*/  @!P2 BRA `(.L_x_7966) ;  /* 0x00000110003ca947 */ /* 0x002fea0003800000 */
.L_x_7963:
        /* <DEDUP_REMOVED lines=19> */
[C---:B------:R-:W-:Y:S01]  /*19250*/  VIADD R8, R6.reuse, 0x80 ;  /* 0x0000008006087836 */ /* 0x040fe20000000000 */
[----:B------:R-:W-:Y:S01]  /*19260*/  R2UR UR6, R6 ;  /* 0x00000000060672ca */ /* 0x000fe200000e0000 */
[----:B------:R-:W-:Y:S01]  /*19270*/  FMUL.FTZ R65, R72, UR53 ;  /* 0x0000003548417c20 */ /* 0x000fe20008410000 */
[----:B------:R-:W-:Y:S01]  /*19280*/  FMUL.FTZ R72, R77, UR53 ;  /* 0x000000354d487c20 */ /* 0x000fe20008410000 */
[----:B------:R-:W-:Y:S01]  /*19290*/  FMUL.FTZ R77, R81, UR53 ;  /* 0x00000035514d7c20 */ /* 0x000fe20008410000 */
[----:B------:R-:W-:Y:S02]  /*192a0*/  IMAD.IADD R81, R195, 0x1, R192 ;  /* 0x00000001c3517824 */ /* 0x000fe400078e02c0 */
        /* <DEDUP_REMOVED lines=10> */
[----:B------:R-:W-:Y:S01]  /*19350*/  FMUL.FTZ R30, R33, UR53 ;  /* 0x00000035211e7c20 */ /* 0x000fe20008410000 */
[----:B------:R-:W-:Y:S01]  /*19360*/  R2UR UR7, R9 ;  /* 0x00000000090772ca */ /* 0x000fe200000e0000 */
[----:B------:R-:W-:Y:S01]  /*19370*/  IMAD.MOV.U32 R9, RZ, RZ, 0x40000040 ;  /* 0x40000040ff097424 */ /* 0x000fe200078e00ff */
[----:B------:R-:W-:Y:S01]  /*19380*/  IADD3 R8, R6, 0x100, RZ ;  /* 0x0000010006087810 */ /* 0x000fe20007ffe0ff */
        /* <DEDUP_REMOVED lines=36> */
[----:B------:R-:W0:Y:S01]  /*195d0*/  MUFU.TANH R10, R10 ;  /* 0x0000000a000a7308 */ /* 0x000e220000002400 */
[----:B------:R-:W-:-:S04]  /*195e0*/  IADD3 R84, -R188, 0x1, -R76 ;  /* 0x00000001bc547810 */ /* 0x000fc80007ffe94c */
[----:B------:R-:W-:-:S03]  /*195f0*/  IADD3 R84, -R187, R84, R189 ;  /* 0x00000054bb547210 */ /* 0x000fc60007ffe1bd */
[----:B------:R-:W1:Y:S02]  /*19600*/  MUFU.TANH R15, R15 ;  /* 0x0000000f000f7308 */ /* 0x000e640000002400 */
[----:B------:R-:W-:-:S06]  /*19610*/  VIADD R87, R84, UR52 ;  /* 0x0000003454577c36 */ /* 0x000fcc0008000000 */
        /* <DEDUP_REMOVED lines=13> */
[----:B------:R-:W5:Y:S01]  /*196f0*/  S2R R183, SR_TID.X ;  /* 0x0000000000b77919 */ /* 0x000f620000002100 */
        /* <DEDUP_REMOVED lines=8> */
[----:B------:R-:W0:Y:S01]  /*19780*/  MUFU.TANH R37, R37 ;  /* 0x0000002500257308 */ /* 0x000e220000002400 */
[----:B-----5:R-:W-:-:S07]  /*19790*/  SHF.R.U32.HI R183, RZ, 0x7, R183 ;  /* 0x00000007ffb77819 */ /* 0x020fce00000116b7 */
        /* <DEDUP_REMOVED lines=51> */
[----:B------:R-:W0:Y:S01]  /*19ad0*/  MUFU.TANH R78, R78 ;  /* 0x0000004e004e7308 */ /* 0x000e220000002400 */
[----:B------:R-:W-:-:S02]  /*19ae0*/  WARPGROUP.DEPBAR.LE gsb0, 0x0 ;  /* 0x00008000000079c5 */ /* 0x000fc40000010000 */
[----:B------:R-:W-:-:S06]  /*19af0*/  WARPGROUP.ARRIVE ;  /* 0x00000000000079c5 */ /* 0x000fcc0000000000 */
        /* <DEDUP_REMOVED lines=35> */
[----:B------:R-:W5:Y:S08]  /*19d30*/  @P4 LDC R6, c[0x0][0x44c] ;  /* 0x00011300ff064b82 */ /* 0x000f700000000800 */
[----:B------:R-:W1:Y:S01]  /*19d40*/  @P4 LDC R7, c[0x0][0x450] ;  /* 0x00011400ff074b82 */ /* 0x000e620000000800 */
[----:B-----5:R-:W-:-:S05]  /*19d50*/  @P4 IMAD.HI.U32 R6, R81, R6, RZ ;  /* 0x0000000651064227 */ /* 0x020fca00078e00ff */
[----:B-1----:R-:W-:Y:S01]  /*19d60*/  @P4 SHF.R.U32.HI R81, RZ, R7, R6 ;  /* 0x00000007ff514219 */ /* 0x002fe20000011606 */
[----:B------:R-:W-:-:S04]  /*19d70*/  @!P1 IMAD R7, R22, 0x8, R2 ;  /* 0x0000000816079824 */ /* 0x000fc800078e0202 */
[----:B------:R-:W1:Y:S01]  /*19d80*/  SHFL.IDX PT, R6, R81, RZ, 0x1c1f ;  /* 0x001c1fff51067589 */ /* 0x000e6200000e0000 */
[----:B------:R-:W-:Y:S01]  /*19d90*/  @!P1 VIADD R83, R7, 0x28840 ;  /* 0x0002884007539836 */ /* 0x000fe20000000000 */
[----:B------:R-:W-:-:S04]  /*19da0*/  IADD3 R7, -R183, 0xb, RZ ;  /* 0x0000000bb7077810 */ /* 0x000fc80007ffe1ff */
[----:B------:R-:W-:Y:S02]  /*19db0*/  @!P1 PRMT R83, RZ, 0x654, R83 ;  /* 0x00000654ff539816 */ /* 0x000fe40000000053 */
[----:B-1----:R-:W-:Y:S01]  /*19dc0*/  IADD3 R85, R87, R6, RZ ;  /* 0x0000000657557210 */ /* 0x002fe20007ffe0ff */
[----:B------:R-:W-:Y:S01]  /*19dd0*/  IMAD.IADD R84, R86, 0x1, R6 ;  /* 0x0000000156547824 */ /* 0x000fe200078e0206 */
[----:B------:R-:W-:Y:S02]  /*19de0*/  WARPGROUP.DEPBAR.LE gsb0, 0x0 ;  /* 0x00008000000079c5 */ /* 0x000fe40000010000 */
[----:B------:R-:W-:-:S06]  /*19df0*/  WARPGROUP.ARRIVE ;  /* 0x00000000000079c5 */ /* 0x000fcc0000000000 */
[----:B------:R-:W-:Y:S03]  /*19e00*/  HGMMA.64x128x16.F32 R88, R152, gdesc[UR4].tnspB, R88, gsb0 ;  /* 0x41e0000498587df0 */ /* 0x000fe60008000858 */
[----:B------:R-:W-:Y:S02]  /*19e10*/  WARPGROUP.DEPBAR.LE gsb0, 0x0 ;  /* 0x00008000000079c5 */ /* 0x000fe40000010000 */
[----:B------:R1:W-:Y:S06]  /*19e20*/  BAR.ARV R7, 0x100 ;  /* 0x000400070000751d */ /* 0x0003ec0000002000 */
[----:B------:R1:W-:Y:S01]  /*19e30*/  @!P1 SYNCS.ARRIVE.TRANS64.RED.A1T0 RZ, [R83+URZ], RZ ;  /* 0x000000ff53ff99a7 */ /* 0x0003e2000810043f */
[----:B0-234-:R-:W-:Y:S05]  /*19e40*/  @!P5 BRA `(.L_x_7967) ;  /* 0x000000000058d947 */ /* 0x01dfea0003800000 */
[----:B------:R-:W-:Y:S01]  /*19e50*/  IADD3 R153, -R187, R189, R6 ;  /* 0x000000bdbb997210 */ /* 0x000fe20007ffe106 */
[----:B------:R-:W-:Y:S03]  /*19e60*/  BSSY B0, `(.L_x_7968) ;  /* 0x0000010000007945 */ /* 0x000fe60003800000 */
[----:B------:R-:W-:-:S13]  /*19e70*/  ISETP.GT.AND P2, PT, R153, -0x1, PT ;  /* 0xffffffff9900780c */ /* 0x000fda0003f44270 */
[----:B------:R-:W-:Y:S05]  /*19e80*/  @P2 BRA `(.L_x_7969) ;  /* 0x0000000000202947 */ /* 0x000fea0003800000 */
[----:B-1----:R-:W-:Y:S01]  /*19e90*/  IMAD.U32 R83, RZ, RZ, UR48 ;  /* 0x00000030ff537e24 */ /* 0x002fe2000f8e00ff */
[----:B------:R-:W-:-:S04]  /*19ea0*/  LOP3.LUT R153, RZ, R153, RZ, 0x33, !PT ;  /* 0x00000099ff997212 */ /* 0x000fc800078e33ff */
[----:B------:R-:W-:-:S13]  /*19eb0*/  ISETP.NE.AND P2, PT, R83, 0x1, PT ;  /* 0x000000015300780c */ /* 0x000fda0003f45270 */
[----:B------:R-:W0:Y:S02]  /*19ec0*/  @P2 LDC.64 R6, c[0x0][0x9e8] ;  /* 0x00027a00ff062b82 */ /* 0x000e240000000a00 */
[----:B0-----:R-:W-:-:S05]  /*19ed0*/  @P2 IMAD.HI.U32 R6, R153, R6, RZ ;  /* 0x0000000699062227 */ /* 0x001fca00078e00ff */
[----:B------:R-:W-:-:S04]  /*19ee0*/  @P2 SHF.R.U32.HI R153, RZ, R7, R6 ;  /* 0x00000007ff992219 */ /* 0x000fc80000011606 */
[----:B------:R-:W-:Y:S01]  /*19ef0*/  LOP3.LUT R153, RZ, R153, RZ, 0x33, !PT ;  /* 0x00000099ff997212 */ /* 0x000fe200078e33ff */
[----:B------:R-:W-:Y:S06]  /*19f00*/  BRA `(.L_x_7970) ;  /* 0x0000000000147947 */ /* 0x000fec0003800000 */
.L_x_7969:
[----:B-1----:R-:W-:-:S05]  /*19f10*/  IMAD.U32 R83, RZ, RZ, UR48 ;  /* 0x00000030ff537e24 */ /* 0x002fca000f8e00ff */
[----:B------:R-:W-:-:S13]  /*19f20*/  ISETP.NE.AND P2, PT, R83, 0x1, PT ;  /* 0x000000015300780c */ /* 0x000fda0003f45270 */
[----:B------:R-:W0:Y:S02]  /*19f30*/  @P2 LDC.64 R6, c[0x0][0x9e8] ;  /* 0x00027a00ff062b82 */ /* 0x000e240000000a00 */
[----:B0-----:R-:W-:-:S05]  /*19f40*/  @P2 IMAD.HI.U32 R6, R153, R6, RZ ;  /* 0x0000000699062227 */ /* 0x001fca00078e00ff */
[----:B------:R-:W-:-:S07]  /*19f50*/  @P2 SHF.R.U32.HI R153, RZ, R7, R6 ;  /* 0x00000007ff992219 */ /* 0x000fce0000011606 */
.L_x_7970:
[----:B------:R-:W-:Y:S05]  /*19f60*/  BSYNC B0 ;  /* 0x0000000000007941 */ /* 0x000fea0003800000 */
.L_x_7968:
[----:B------:R-:W-:-:S04]  /*19f70*/  IMAD R153, R153, R83, -R76 ;  /* 0x0000005399997224 */ /* 0x000fc800078e0a4c */
[----:B------:R-:W-:-:S05]  /*19f80*/  IMAD.IADD R6, R153, 0x1, -R188 ;  /* 0x0000000199067824 */ /* 0x000fca00078e0abc */
[----:B------:R-:W-:Y:S02]  /*19f90*/  VIADDMNMX R85, R6, R83, R85, PT ;  /* 0x0000005306557246 */ /* 0x000fe40003800155 */
[----:B------:R-:W-:-:S07]  /*19fa0*/  VIMNMX R84, R84, R6, !PT ;  /* 0x0000000654547248 */ /* 0x000fce0007fe0100 */
.L_x_7967:
[----:B------:R-:W-:Y:S01]  /*19fb0*/  ISETP.GT.AND P2, PT, R3, -0x1, PT ;  /* 0xffffffff0300780c */ /* 0x000fe20003f44270 */
[----:B------:R-:W0:Y:S03]  /*19fc0*/  SHFL.IDX PT, R6, R81, 0x1, 0x1c1f ;  /* 0x003c1f0051067f89 */ /* 0x000e2600000e0000 */
[----:B------:R-:W-:-:S04]  /*19fd0*/  ISETP.GT.AND P3, PT, R84, RZ, P2 ;  /* 0x000000ff5400720c */ /* 0x000fc80001764270 */
[----:B------:R-:W-:-:S04]  /*19fe0*/  ISETP.LT.OR P3, PT, R85, 0x1, P3 ;  /* 0x000000015500780c */ /* 0x000fc80001f61670 */
[----:B-1----:R-:W-:Y:S02]  /*19ff0*/  FSEL R83, R10, -INF , !P3 ;  /* 0xff8000000a537808 */ /* 0x002fe40005800000 */
        /* <DEDUP_REMOVED lines=108> */
.L_x_7973:
[----:B------:R-:W-:-:S05]  /*1a6c0*/  IMAD.U32 R10, RZ, RZ, UR48 ;  /* 0x00000030ff0a7e24 */ /* 0x000fca000f8e00ff */
[----:B------:R-:W-:-:S13]  /*1a6d0*/  ISETP.NE.AND P3, PT, R10, 0x1, PT ;  /* 0x000000010a00780c */ /* 0x000fda0003f65270 */
[----:B------:R-:W0:Y:S02]  /*1a6e0*/  @P3 LDC.64 R6, c[0x0][0x9e8] ;  /* 0x00027a00ff063b82 */ /* 0x000e240000000a00 */
[----:B0-----:R-:W-:-:S05]  /*1a6f0*/  @P3 IMAD.HI.U32 R6, R81, R6, RZ ;  /* 0x0000000651063227 */ /* 0x001fca00078e00ff */
[----:B------:R-:W-:-:S07]  /*1a700*/  @P3 SHF.R.U32.HI R81, RZ, R7, R6 ;  /* 0x00000007ff513219 */ /* 0x000fce0000011606 */
.L_x_7974:
[----:B------:R-:W-:Y:S05]  /*1a710*/  BSYNC B0 ;  /* 0x0000000000007941 */ /* 0x000fea0003800000 */
.L_x_7972:
[----:B------:R-:W-:-:S05]  /*1a720*/  IMAD R81, R81, R10, -R76 ;  /* 0x0000000a51517224 */ /* 0x000fca00078e0a4c */
[----:B------:R-:W-:-:S04]  /*1a730*/  IADD3 R81, -R188, R81, RZ ;  /* 0x00000051bc517210 */ /* 0x000fc80007ffe1ff */
[----:B------:R-:W-:Y:S02]  /*1a740*/  VIADDMNMX R87, R81, R10, R87, PT ;  /* 0x0000000a51577246 */ /* 0x000fe40003800157 */
[----:B------:R-:W-:-:S07]  /*1a750*/  VIMNMX R86, R86, R81, !PT ;  /* 0x0000005156567248 */ /* 0x000fce0007fe0100 */
.L_x_7971:
[----:B------:R-:W-:Y:S01]  /*1a760*/  ISETP.GT.AND P3, PT, R86, 0x1, P2 ;  /* 0x000000015600780c */ /* 0x000fe20001764270 */
[----:B------:R-:W-:Y:S01]  /*1a770*/  UMOV UR46, UR47 ;  /* 0x0000002f002e7c82 */ /* 0x000fe20008000000 */
[----:B------:R-:W-:Y:S01]  /*1a780*/  FMNMX.FTZ R6, R83, R13, !PT ;  /* 0x0000000d53067209 */ /* 0x000fe20007810000 */
[----:B------:R-:W-:Y:S01]  /*1a790*/  @!P1 IMAD R14, R14, 0x8, R2 ;  /* 0x000000080e0e9824 */ /* 0x000fe200078e0202 */
[----:B------:R-:W-:Y:S02]  /*1a7a0*/  ISETP.LT.OR P3, PT, R87, 0x2, P3 ;  /* 0x000000025700780c */ /* 0x000fe40001f61670 */
[----:B------:R-:W-:Y:S01]  /*1a7b0*/  FMNMX.FTZ R6, R15, R6, !PT ;  /* 0x000000060f067209 */ /* 0x000fe20007810000 */
[----:B------:R-:W-:Y:S01]  /*1a7c0*/  @!P1 VIADD R14, R14, 0x28860 ;  /* 0x000288600e0e9836 */ /* 0x000fe20000000000 */
        /* <DEDUP_REMOVED lines=8> */
[C---:B------:R-:W-:Y:S02]  /*1a850*/  ISETP.LT.OR P3, PT, R87.reuse, 0xa, P3 ;  /* 0x0000000a5700780c */ /* 0x040fe40001f61670 */
        /* <DEDUP_REMOVED lines=120> */
[----:B------:R-:W-:Y:S02]  /*1afe0*/  FMNMX.FTZ R11, R6, R12, !PT ;  /* 0x0000000c060b7209 */ /* 0x000fe40007810000 */
[----:B------:R-:W-:Y:S02]  /*1aff0*/  FSEL R76, R76, RZ, P3 ;  /* 0x000000ff4c4c7208 */ /* 0x000fe40001800000 */
[----:B------:R-:W-:-:S03]  /*1b000*/  FSEL R78, R78, -INF , !P2 ;  /* 0xff8000004e4e7808 */ /* 0x000fc60005000000 */
        /* <DEDUP_REMOVED lines=54> */
[----:B------:R0:W-:Y:S02]  /*1b370*/  MUFU.EX2 R24, R33 ;  /* 0x0000002100187308 */ /* 0x0001e40000000800 */
[----:B------:R-:W-:-:S04]  /*1b380*/  FMNMX.FTZ R38, R58, R11, !PT ;  /* 0x0000000b3a267209 */ /* 0x000fc80007810000 */
[----:B------:R-:W-:Y:S02]  /*1b390*/  FMNMX.FTZ R11, R61, R38, !PT ;  /* 0x000000263d0b7209 */ /* 0x000fe40007810000 */
[----:B------:R-:W-:Y:S01]  /*1b3a0*/  MUFU.EX2 R172, R172 ;  /* 0x000000ac00ac7308 */ /* 0x000fe20000000800 */
[----:B0-----:R-:W-:Y:S01]  /*1b3b0*/  FFMA.FTZ R33, R50, UR46, -R76 ;  /* 0x0000002e32217c23 */ /* 0x001fe2000801084c */
        /* <DEDUP_REMOVED lines=9> */
[----:B------:R-:W-:Y:S01]  /*1b450*/  FMNMX.FTZ R38, R74, R9, !PT ;  /* 0x000000094a267209 */ /* 0x000fe20007810000 */
[----:B------:R-:W-:-:S03]  /*1b460*/  FFMA.FTZ R9, R56, UR46, -R76 ;  /* 0x0000002e38097c23 */ /* 0x000fc6000801084c */
[----:B------:R-:W-:Y:S01]  /*1b470*/  FMNMX.FTZ R11, R79, R38, !PT ;  /* 0x000000264f0b7209 */ /* 0x000fe20007810000 */
[--C-:B------:R-:W-:Y:S01]  /*1b480*/  FFMA.FTZ R38, R64, UR46, -R76.reuse ;  /* 0x0000002e40267c23 */ /* 0x100fe2000801084c */
[----:B------:R-:W-:Y:S01]  /*1b490*/  MUFU.EX2 R168, R168 ;  /* 0x000000a800a87308 */ /* 0x000fe20000000800 */
[----:B0-----:R-:W-:Y:S01]  /*1b4a0*/  FFMA.FTZ R42, R72, UR46, -R76 ;  /* 0x0000002e482a7c23 */ /* 0x001fe2000801084c */
[----:B------:R-:W-:-:S05]  /*1b4b0*/  FMNMX.FTZ R11, R78, R11, !PT ;  /* 0x0000000b4e0b7209 */ /* 0x000fca0007810000 */
[----:B------:R-:W0:Y:S01]  /*1b4c0*/  SHFL.BFLY PT, R46, R11, 0x2, 0x1f ;  /* 0x0c401f000b2e7f89 */ /* 0x000e2200000e0000 */
[----:B------:R-:W-:Y:S08]  /*1b4d0*/  MUFU.EX2 R170, R170 ;  /* 0x000000aa00aa7308 */ /* 0x000ff00000000800 */
[----:B------:R-:W-:Y:S08]  /*1b4e0*/  MUFU.EX2 R33, R33 ;  /* 0x0000002100217308 */ /* 0x000ff00000000800 */
[----:B------:R-:W-:Y:S01]  /*1b4f0*/  MUFU.EX2 R164, R164 ;  /* 0x000000a400a47308 */ /* 0x000fe20000000800 */
[----:B0-----:R-:W-:-:S07]  /*1b500*/  FMNMX.FTZ R46, R11, R46, !PT ;  /* 0x0000002e0b2e7209 */ /* 0x001fce0007810000 */
[----:B------:R0:W-:Y:S01]  /*1b510*/  MUFU.EX2 R8, R37 ;  /* 0x0000002500087308 */ /* 0x0001e20000000800 */
[----:B------:R-:W1:Y:S07]  /*1b520*/  SHFL.BFLY PT, R11, R46, 0x1, 0x1f ;  /* 0x0c201f002e0b7f89 */ /* 0x000e6e00000e0000 */
[----:B------:R-:W-:Y:S01]  /*1b530*/  MUFU.EX2 R166, R166 ;  /* 0x000000a600a67308 */ /* 0x000fe20000000800 */
[--C-:B0-----:R-:W-:Y:S01]  /*1b540*/  FFMA.FTZ R37, R60, UR46, -R76.reuse ;  /* 0x0000002e3c257c23 */ /* 0x101fe2000801084c */
[----:B------:R-:W-:-:S06]  /*1b550*/  FFMA.FTZ R76, R82, UR46, -R76 ;  /* 0x0000002e524c7c23 */ /* 0x000fcc000801084c */
[----:B------:R-:W-:Y:S08]  /*1b560*/  MUFU.EX2 R9, R9 ;  /* 0x0000000900097308 */ /* 0x000ff00000000800 */
[----:B------:R-:W-:Y:S01]  /*1b570*/  MUFU.EX2 R160, R160 ;  /* 0x000000a000a07308 */ /* 0x000fe20000000800 */
[----:B-1----:R-:W-:Y:S02]  /*1b580*/  FMNMX.FTZ R11, R46, R11, !PT ;  /* 0x0000000b2e0b7209 */ /* 0x002fe40007810000 */
[----:B------:R-:W-:-:S02]  /*1b590*/  FSEL R46, R10, RZ, P3 ;  /* 0x000000ff0a2e7208 */ /* 0x000fc40001800000 */
[C---:B------:R-:W-:Y:S01]  /*1b5a0*/  FSETP.NEU.FTZ.AND P2, PT, R11.reuse, -INF , PT ;  /* 0xff8000000b00780b */ /* 0x040fe20003f5d000 */
[----:B------:R-:W-:Y:S02]  /*1b5b0*/  FMUL.FTZ R49, R11, UR46 ;  /* 0x0000002e0b317c20 */ /* 0x000fe40008410000 */
[----:B------:R-:W-:Y:S01]  /*1b5c0*/  MUFU.EX2 R37, R37 ;  /* 0x0000002500257308 */ /* 0x000fe20000000800 */
[----:B------:R-:W-:Y:S02]  /*1b5d0*/  FADD.FTZ R13, -R46, R13 ;  /* 0x0000000d2e0d7221 */ /* 0x000fe40000010100 */
[----:B------:R-:W-:Y:S02]  /*1b5e0*/  FSEL R49, R49, RZ, P2 ;  /* 0x000000ff31317208 */ /* 0x000fe40001000000 */
[----:B------:R-:W-:-:S03]  /*1b5f0*/  FMUL.FTZ R13, R13, UR46 ;  /* 0x0000002e0d0d7c20 */ /* 0x000fc60008410000 */
        /* <DEDUP_REMOVED lines=12> */
[----:B------:R-:W-:Y:S01]  /*1b6c0*/  @!P1 PRMT R27, RZ, 0x654, R14 ;  /* 0x00000654ff1b9816 */ /* 0x000fe2000000000e */
[--C-:B------:R-:W-:Y:S01]  /*1b6d0*/  FFMA.FTZ R14, R36, UR46, -R49.reuse ;  /* 0x0000002e240e7c23 */ /* 0x100fe20008010831 */
[--C-:B------:R-:W-:Y:S01]  /*1b6e0*/  FFMA.FTZ R169, R43, UR46, -R49.reuse ;  /* 0x0000002e2ba97c23 */ /* 0x100fe20008010831 */
[--C-:B------:R-:W-:Y:S01]  /*1b6f0*/  FFMA.FTZ R28, R44, UR46, -R49.reuse ;  /* 0x0000002e2c1c7c23 */ /* 0x100fe20008010831 */
[----:B------:R-:W-:Y:S01]  /*1b700*/  MUFU.EX2 R181, R181 ;  /* 0x000000b500b57308 */ /* 0x000fe20000000800 */
[----:B------:R1:W-:Y:S01]  /*1b710*/  @!P1 SYNCS.ARRIVE.TRANS64.RED.A1T0 RZ, [R27+URZ], RZ ;  /* 0x000000ff1bff99a7 */ /* 0x0003e2000810043f */
        /* <DEDUP_REMOVED lines=8> */
[C---:B------:R-:W-:Y:S01]  /*1b7a0*/  F2FP.F16.F32.PACK_AB R180, R7.reuse, R180 ;  /* 0x000000b407b4723e */ /* 0x040fe200000000ff */
[--C-:B-1----:R-:W-:Y:S01]  /*1b7b0*/  FFMA.FTZ R27, R40, UR46, -R49.reuse ;  /* 0x0000002e281b7c23 */ /* 0x102fe20008010831 */
[--C-:B------:R-:W-:Y:S01]  /*1b7c0*/  FFMA.FTZ R58, R58, UR46, -R49.reuse ;  /* 0x0000002e3a3a7c23 */ /* 0x100fe20008010831 */
[----:B------:R-:W-:Y:S01]  /*1b7d0*/  FADD.FTZ R31, R7, R4 ;  /* 0x00000004071f7221 */ /* 0x000fe20000010000 */
[--C-:B------:R-:W-:Y:S01]  /*1b7e0*/  FFMA.FTZ R61, R61, UR46, -R49.reuse ;  /* 0x0000002e3d3d7c23 */ /* 0x100fe20008010831 */
[----:B------:R-:W-:Y:S01]  /*1b7f0*/  FFMA.FTZ R62, R62, UR46, -R49 ;  /* 0x0000002e3e3e7c23 */ /* 0x000fe20008010831 */
[----:B------:R-:W-:Y:S01]  /*1b800*/  MUFU.EX2 R183, R183 ;  /* 0x000000b700b77308 */ /* 0x000fe20000000800 */
[----:B------:R-:W-:Y:S01]  /*1b810*/  FADD.FTZ R4, R182, R31 ;  /* 0x0000001fb6047221 */ /* 0x000fe20000010000 */
[C---:B------:R-:W-:Y:S01]  /*1b820*/  F2FP.F16.F32.PACK_AB R182, R15.reuse, R182 ;  /* 0x000000b60fb6723e */ /* 0x040fe200000000ff */
[--C-:B------:R-:W-:Y:S01]  /*1b830*/  FFMA.FTZ R31, R48, UR46, -R49.reuse ;  /* 0x0000002e301f7c23 */ /* 0x100fe20008010831 */
[--C-:B------:R-:W-:Y:S01]  /*1b840*/  FFMA.FTZ R66, R66, UR46, -R49.reuse ;  /* 0x0000002e42427c23 */ /* 0x100fe20008010831 */
        /* <DEDUP_REMOVED lines=14> */
[----:B------:R-:W-:Y:S01]  /*1b930*/  FFMA.FTZ R49, R78, UR46, -R49 ;  /* 0x0000002e4e317c23 */ /* 0x000fe20008010831 */
[-C--:B------:R-:W-:Y:S01]  /*1b940*/  FMUL.FTZ R88, R88, R13.reuse ;  /* 0x0000000d58587220 */ /* 0x080fe20000410000 */
[----:B------:R-:W-:Y:S01]  /*1b950*/  FADD.FTZ R35, R24, R35 ;  /* 0x0000002318237221 */ /* 0x000fe20000010000 */
[-C--:B------:R-:W-:Y:S01]  /*1b960*/  FMUL.FTZ R89, R89, R13.reuse ;  /* 0x0000000d59597220 */ /* 0x080fe20000410000 */
[-C--:B------:R-:W-:Y:S01]  /*1b970*/  FMUL.FTZ R92, R92, R13.reuse ;  /* 0x0000000d5c5c7220 */ /* 0x080fe20000410000 */
[----:B------:R-:W-:Y:S01]  /*1b980*/  MUFU.EX2 R38, R38 ;  /* 0x0000002600267308 */ /* 0x000fe20000000800 */
[----:B------:R-:W-:Y:S01]  /*1b990*/  FADD.FTZ R4, R172, R35 ;  /* 0x00000023ac047221 */ /* 0x000fe20000010000 */
[-C--:B------:R-:W-:Y:S01]  /*1b9a0*/  FMUL.FTZ R93, R93, R13.reuse ;  /* 0x0000000d5d5d7220 */ /* 0x080fe20000410000 */
[-C--:B------:R-:W-:Y:S01]  /*1b9b0*/  FMUL.FTZ R96, R96, R13.reuse ;  /* 0x0000000d60607220 */ /* 0x080fe20000410000 */
[-C--:B------:R-:W-:Y:S01]  /*1b9c0*/  FMUL.FTZ R97, R97, R13.reuse ;  /* 0x0000000d61617220 */ /* 0x080fe20000410000 */
[----:B------:R-:W-:Y:S01]  /*1b9d0*/  FADD.FTZ R35, R29, R4 ;  /* 0x000000041d237221 */ /* 0x000fe20000010000 */
[-C--:B------:R-:W-:Y:S01]  /*1b9e0*/  FMUL.FTZ R100, R100, R13.reuse ;  /* 0x0000000d64647220 */ /* 0x080fe20000410000 */
[-C--:B------:R-:W-:Y:S01]  /*1b9f0*/  FMUL.FTZ R101, R101, R13.reuse ;  /* 0x0000000d65657220 */ /* 0x080fe20000410000 */
[----:B------:R-:W-:Y:S01]  /*1ba00*/  MUFU.EX2 R25, R25 ;  /* 0x0000001900197308 */ /* 0x000fe20000000800 */
[----:B------:R-:W-:Y:S01]  /*1ba10*/  FADD.FTZ R39, R174, R35 ;  /* 0x00000023ae277221 */ /* 0x000fe20000010000 */
[----:B------:R-:W-:Y:S01]  /*1ba20*/  FSEL R35, R11, RZ, P2 ;  /* 0x000000ff0b237208 */ /* 0x000fe20001000000 */
[-C--:B------:R-:W-:Y:S01]  /*1ba30*/  FMUL.FTZ R104, R104, R13.reuse ;  /* 0x0000000d68687220 */ /* 0x080fe20000410000 */
[----:B------:R-:W-:Y:S01]  /*1ba40*/  ISETP.GT.AND P2, PT, R3, R194, PT ;  /* 0x000000c20300720c */ /* 0x000fe20003f44270 */
[----:B------:R-:W-:Y:S01]  /*1ba50*/  FADD.FTZ R39, R30, R39 ;  /* 0x000000271e277221 */ /* 0x000fe20000010000 */
[-C--:B------:R-:W-:Y:S01]  /*1ba60*/  FMUL.FTZ R105, R105, R13.reuse ;  /* 0x0000000d69697220 */ /* 0x080fe20000410000 */
[----:B------:R-:W-:Y:S01]  /*1ba70*/  FADD.FTZ R35, -R35, R12 ;  /* 0x0000000c23237221 */ /* 0x000fe20000010100 */
[----:B------:R-:W-:Y:S01]  /*1ba80*/  MUFU.EX2 R156, R156 ;  /* 0x0000009c009c7308 */ /* 0x000fe20000000800 */
[----:B------:R-:W-:Y:S01]  /*1ba90*/  FADD.FTZ R39, R168, R39 ;  /* 0x00000027a8277221 */ /* 0x000fe20000010000 */
[-C--:B------:R-:W-:Y:S01]  /*1baa0*/  FMUL.FTZ R108, R108, R13.reuse ;  /* 0x0000000d6c6c7220 */ /* 0x080fe20000410000 */
[----:B------:R-:W-:Y:S01]  /*1bab0*/  FMUL.FTZ R12, R35, UR46 ;  /* 0x0000002e230c7c20 */ /* 0x000fe20008410000 */
        /* <DEDUP_REMOVED lines=12> */
[----:B------:R-:W0:Y:S01]  /*1bb80*/  MUFU.EX2 R12, R12 ;  /* 0x0000000c000c7308 */ /* 0x000e220000000800 */
[----:B------:R-:W-:Y:S01]  /*1bb90*/  FADD.FTZ R7, R164, R7 ;  /* 0x00000007a4077221 */ /* 0x000fe20000010000 */
[----:B------:R-:W-:Y:S01]  /*1bba0*/  F2FP.F16.F32.PACK_AB R164, R8, R164 ;  /* 0x000000a408a4723e */ /* 0x000fe200000000ff */
[-C--:B------:R-:W-:Y:S01]  /*1bbb0*/  FMUL.FTZ R125, R125, R13.reuse ;  /* 0x0000000d7d7d7220 */ /* 0x080fe20000410000 */
[-C--:B------:R-:W-:Y:S01]  /*1bbc0*/  FMUL.FTZ R128, R128, R13.reuse ;  /* 0x0000000d80807220 */ /* 0x080fe20000410000 */
[----:B------:R-:W-:Y:S01]  /*1bbd0*/  FADD.FTZ R15, R8, R7 ;  /* 0x00000007080f7221 */ /* 0x000fe20000010000 */
[-C--:B------:R-:W-:Y:S01]  /*1bbe0*/  FMUL.FTZ R129, R129, R13.reuse ;  /* 0x0000000d81817220 */ /* 0x080fe20000410000 */
[-C--:B------:R-:W-:Y:S01]  /*1bbf0*/  FMUL.FTZ R132, R132, R13.reuse ;  /* 0x0000000d84847220 */ /* 0x080fe20000410000 */
[----:B------:R-:W1:Y:S01]  /*1bc00*/  MUFU.EX2 R41, R41 ;  /* 0x0000002900297308 */ /* 0x000e620000000800 */
[----:B------:R-:W-:Y:S01]  /*1bc10*/  FADD.FTZ R4, R166, R15 ;  /* 0x0000000fa6047221 */ /* 0x000fe20000010000 */
[----:B------:R-:W-:Y:S01]  /*1bc20*/  F2FP.F16.F32.PACK_AB R166, R9, R166 ;  /* 0x000000a609a6723e */ /* 0x000fe200000000ff */
[-C--:B------:R-:W-:Y:S01]  /*1bc30*/  FMUL.FTZ R133, R133, R13.reuse ;  /* 0x0000000d85857220 */ /* 0x080fe20000410000 */
[-C--:B------:R-:W-:Y:S01]  /*1bc40*/  FMUL.FTZ R136, R136, R13.reuse ;  /* 0x0000000d88887220 */ /* 0x080fe20000410000 */
[----:B------:R-:W-:Y:S01]  /*1bc50*/  FADD.FTZ R35, R9, R4 ;  /* 0x0000000409237221 */ /* 0x000fe20000010000 */
[-C--:B------:R-:W-:Y:S01]  /*1bc60*/  FMUL.FTZ R137, R137, R13.reuse ;  /* 0x0000000d89897220 */ /* 0x080fe20000410000 */
[-C--:B------:R-:W-:Y:S01]  /*1bc70*/  FMUL.FTZ R140, R140, R13.reuse ;  /* 0x0000000d8c8c7220 */ /* 0x080fe20000410000 */
[----:B------:R-:W-:Y:S01]  /*1bc80*/  MUFU.EX2 R26, R26 ;  /* 0x0000001a001a7308 */ /* 0x000fe20000000800 */
[----:B0-----:R-:W-:Y:S01]  /*1bc90*/  FFMA.FTZ R15, R12, R0, R181 ;  /* 0x000000000c0f7223 */ /* 0x001fe200000100b5 */
[----:B------:R-:W-:Y:S01]  /*1bca0*/  FADD.FTZ R4, R160, R35 ;  /* 0x00000023a0047221 */ /* 0x000fe20000010000 */
        /* <DEDUP_REMOVED lines=9> */
[----:B------:R-:W-:Y:S01]  /*1bd40*/  FMUL.FTZ R149, R149, R13 ;  /* 0x0000000d95957220 */ /* 0x000fe20000410000 */
[----:B------:R-:W-:Y:S01]  /*1bd50*/  FADD.FTZ R4, R20, R15 ;  /* 0x0000000f14047221 */ /* 0x000fe20000010000 */
[----:B------:R-:W-:Y:S01]  /*1bd60*/  FADD.FTZ R35, R38, R35 ;  /* 0x0000002326237221 */ /* 0x000fe20000010000 */
[----:B------:R-:W-:Y:S01]  /*1bd70*/  F2FP.F16.F32.PACK_AB R181, R6, R181 ;  /* 0x000000b506b5723e */ /* 0x000fe200000000ff */
[----:B------:R-:W2:Y:S01]  /*1bd80*/  MUFU.EX2 R173, R173 ;  /* 0x000000ad00ad7308 */ /* 0x000ea20000000800 */
[----:B------:R-:W-:Y:S01]  /*1bd90*/  FADD.FTZ R4, R177, R4 ;  /* 0x00000004b1047221 */ /* 0x000fe20000010000 */
[----:B------:R-:W-:Y:S01]  /*1bda0*/  FADD.FTZ R24, R156, R35 ;  /* 0x000000239c187221 */ /* 0x000fe20000010000 */
[-C--:B------:R-:W-:Y:S01]  /*1bdb0*/  FMUL.FTZ R90, R90, R12.reuse ;  /* 0x0000000c5a5a7220 */ /* 0x080fe20000410000 */
[-C--:B------:R-:W-:Y:S01]  /*1bdc0*/  FMUL.FTZ R91, R91, R12.reuse ;  /* 0x0000000c5b5b7220 */ /* 0x080fe20000410000 */
[----:B------:R-:W-:Y:S01]  /*1bdd0*/  FADD.FTZ R4, R25, R4 ;  /* 0x0000000419047221 */ /* 0x000fe20000010000 */
[----:B-1----:R-:W-:Y:S01]  /*1bde0*/  FADD.FTZ R21, R41, R24 ;  /* 0x0000001829157221 */ /* 0x002fe20000010000 */
[-C--:B------:R-:W-:Y:S01]  /*1bdf0*/  FMUL.FTZ R94, R94, R12.reuse ;  /* 0x0000000c5e5e7220 */ /* 0x080fe20000410000 */
[----:B------:R-:W1:Y:S01]  /*1be00*/  MUFU.EX2 R42, R42 ;  /* 0x0000002a002a7308 */ /* 0x000e620000000800 */
[----:B------:R-:W-:Y:S01]  /*1be10*/  FADD.FTZ R15, R179, R4 ;  /* 0x00000004b30f7221 */ /* 0x000fe20000010000 */
[----:B0-----:R-:W-:Y:S01]  /*1be20*/  FADD.FTZ R21, R158, R21 ;  /* 0x000000159e157221 */ /* 0x001fe20000010000 */
[-C--:B------:R-:W-:Y:S01]  /*1be30*/  FMUL.FTZ R95, R95, R12.reuse ;  /* 0x0000000c5f5f7220 */ /* 0x080fe20000410000 */
[-C--:B------:R-:W-:Y:S01]  /*1be40*/  FMUL.FTZ R98, R98, R12.reuse ;  /* 0x0000000c62627220 */ /* 0x080fe20000410000 */
[----:B------:R-:W-:Y:S01]  /*1be50*/  FADD.FTZ R4, R26, R15 ;  /* 0x0000000f1a047221 */ /* 0x000fe20000010000 */
[-C--:B------:R-:W-:Y:S01]  /*1be60*/  FMUL.FTZ R99, R99, R12.reuse ;  /* 0x0000000c63637220 */ /* 0x080fe20000410000 */
[-C--:B------:R-:W-:Y:S01]  /*1be70*/  FMUL.FTZ R102, R102, R12.reuse ;  /* 0x0000000c66667220 */ /* 0x080fe20000410000 */
[----:B------:R-:W0:Y:S01]  /*1be80*/  MUFU.EX2 R14, R14 ;  /* 0x0000000e000e7308 */ /* 0x000e220000000800 */
[----:B--2---:R-:W-:Y:S01]  /*1be90*/  FADD.FTZ R15, R173, R4 ;  /* 0x00000004ad0f7221 */ /* 0x004fe20000010000 */
        /* <DEDUP_REMOVED lines=33> */
[----:B------:R-:W-:Y:S01]  /*1c0b0*/  FMUL.FTZ R151, R151, R12 ;  /* 0x0000000c97977220 */ /* 0x000fe20000410000 */
[----:B------:R-:W-:Y:S01]  /*1c0c0*/  F2FP.F16.F32.PACK_AB R172, R29, R172 ;  /* 0x000000ac1dac723e */ /* 0x000fe200000000ff */
[----:B------:R-:W-:Y:S01]  /*1c0d0*/  VIADD R3, R3, 0xffffffff ;  /* 0xffffffff03037836 */ /* 0x000fe20000000000 */
[----:B------:R-:W-:Y:S01]  /*1c0e0*/  F2FP.F16.F32.PACK_AB R174, R30, R174 ;  /* 0x000000ae1eae723e */ /* 0x000fe200000000ff */
[----:B------:R-:W-:Y:S01]  /*1c0f0*/  IMAD.MOV.U32 R6, RZ, RZ, R186 ;  /* 0x000000ffff067224 */ /* 0x000fe200078e00ba */
[----:B------:R-:W1:Y:S01]  /*1c100*/  MUFU.EX2 R154, R154 ;  /* 0x0000009a009a7308 */ /* 0x000e620000000800 */
[----:B0-----:R-:W-:Y:S01]  /*1c110*/  FADD.FTZ R9, R45, R8 ;  /* 0x000000082d097221 */ /* 0x001fe20000010000 */
[----:B------:R-:W-:Y:S01]  /*1c120*/  F2FP.F16.F32.PACK_AB R168, R32, R168 ;  /* 0x000000a820a8723e */ /* 0x000fe200000000ff */
[----:B------:R-:W-:Y:S01]  /*1c130*/  IMAD.MOV.U32 R14, RZ, RZ, R22 ;  /* 0x000000ffff0e7224 */ /* 0x000fe200078e0016 */
[----:B------:R-:W-:Y:S01]  /*1c140*/  F2FP.F16.F32.PACK_AB R170, R33, R170 ;  /* 0x000000aa21aa723e */ /* 0x000fe200000000ff */
[----:B------:R-:W-:Y:S01]  /*1c150*/  IMAD.MOV.U32 R13, RZ, RZ, R10 ;  /* 0x000000ffff0d7224 */ /* 0x000fe200078e000a */
[----:B------:R-:W-:Y:S01]  /*1c160*/  F2FP.F16.F32.PACK_AB R160, R37, R160 ;  /* 0x000000a025a0723e */ /* 0x000fe200000000ff */
[----:B------:R-:W-:Y:S01]  /*1c170*/  IMAD.MOV.U32 R12, RZ, RZ, R11 ;  /* 0x000000ffff0c7224 */ /* 0x000fe200078e000b */
[----:B------:R-:W0:Y:S01]  /*1c180*/  MUFU.EX2 R169, R169 ;  /* 0x000000a900a97308 */ /* 0x000e220000000800 */
[----:B--2---:R-:W-:Y:S01]  /*1c190*/  FADD.FTZ R4, R27, R4 ;  /* 0x000000041b047221 */ /* 0x004fe20000010000 */
[----:B------:R-:W-:-:S02]  /*1c1a0*/  F2FP.F16.F32.PACK_AB R162, R38, R162 ;  /* 0x000000a226a2723e */ /* 0x000fc400000000ff */
[----:B------:R-:W-:Y:S02]  /*1c1b0*/  F2FP.F16.F32.PACK_AB R156, R41, R156 ;  /* 0x0000009c299c723e */ /* 0x000fe400000000ff */
[----:B------:R-:W-:Y:S02]  /*1c1c0*/  F2FP.F16.F32.PACK_AB R158, R42, R158 ;  /* 0x0000009e2a9e723e */ /* 0x000fe400000000ff */
[----:B------:R-:W2:Y:S01]  /*1c1d0*/  MUFU.EX2 R28, R28 ;  /* 0x0000001c001c7308 */ /* 0x000ea20000000800 */
[----:B-1----:R-:W-:Y:S01]  /*1c1e0*/  FADD.FTZ R15, R154, R9 ;  /* 0x000000099a0f7221 */ /* 0x002fe20000010000 */
[----:B------:R-:W-:Y:S02]  /*1c1f0*/  F2FP.F16.F32.PACK_AB R152, R45, R152 ;  /* 0x000000982d98723e */ /* 0x000fe400000000ff */
[----:B------:R-:W-:Y:S02]  /*1c200*/  F2FP.F16.F32.PACK_AB R183, R20, R183 ;  /* 0x000000b714b7723e */ /* 0x000fe400000000ff */
[----:B------:R-:W-:-:S02]  /*1c210*/  F2FP.F16.F32.PACK_AB R177, R25, R177 ;  /* 0x000000b119b1723e */ /* 0x000fc400000000ff */
[----:B------:R-:W1:Y:S01]  /*1c220*/  MUFU.EX2 R171, R171 ;  /* 0x000000ab00ab7308 */ /* 0x000e620000000800 */
[----:B0-----:R-:W-:Y:S01]  /*1c230*/  FADD.FTZ R9, R169, R4 ;  /* 0x00000004a9097221 */ /* 0x001fe20000010000 */
[----:B------:R-:W-:Y:S02]  /*1c240*/  F2FP.F16.F32.PACK_AB R179, R26, R179 ;  /* 0x000000b31ab3723e */ /* 0x000fe400000000ff */
[----:B------:R-:W-:-:S04]  /*1c250*/  F2FP.F16.F32.PACK_AB R175, R27, R175 ;  /* 0x000000af1baf723e */ /* 0x000fc800000000ff */
        /* <DEDUP_REMOVED lines=44> */
[----:B0-----:R-:W-:Y:S01]  /*1c520*/  FADD.FTZ R8, R79, R8 ;  /* 0x000000084f087221 */ /* 0x001fe20000010000 */
[C---:B--2---:R-:W-:Y:S01]  /*1c530*/  FADD.FTZ R4, R46.reuse, R15 ;  /* 0x0000000f2e047221 */ /* 0x044fe20000010000 */
[----:B------:R-:W-:Y:S02]  /*1c540*/  F2FP.F16.F32.PACK_AB R154, R46, R154 ;  /* 0x0000009a2e9a723e */ /* 0x000fe400000000ff */
[C---:B-1----:R-:W-:Y:S01]  /*1c550*/  FADD.FTZ R0, R49.reuse, R8 ;  /* 0x0000000831007221 */ /* 0x042fe20000010000 */
[----:B------:R-:W-:Y:S01]  /*1c560*/  F2FP.F16.F32.PACK_AB R155, R49, R79 ;  /* 0x0000004f319b723e */ /* 0x000fe200000000ff */
[----:B------:R-:W-:Y:S06]  /*1c570*/  @P2 BRA `(.L_x_7975) ;  /* 0xffffffc400882947 */ /* 0x000fec000383ffff */
.L_x_7957:
[----:B------:R-:W-:Y:S05]  /*1c580*/  WARPSYNC.ALL ;  /* 0x0000000000007948 */ /* 0x000fea0003800000 */
[----:B------:R-:W-:Y:S06]  /*1c590*/  BAR.ARV 0x8, 0x180 ;  /* 0x0206000000007b1d */ /* 0x000fec0000002000 */
[----:B------:R-:W-:Y:S05]  /*1c5a0*/  @!P0 BRA `(.L_x_7976) ;  /* 0x0000000000048947 */ /* 0x000fea0003800000 */
[----:B------:R-:W-:Y:S01]  /*1c5b0*/  BPT.TRAP 0x1 ;  /* 0x000000040000795c */ /* 0x000fe20000300000 */
.L_x_7976:
[----:B------:R-:W-:Y:S01]  /*1c5c0*/  IMAD R8, R22, 0x8, R2 ;  /* 0x0000000816087824 */ /* 0x000fe200078e0202 */
[----:B------:R-:W-:-:S04]  /*1c5d0*/  SHF.L.U32 R3, R186, 0x1f, RZ ;  /* 0x0000001fba037819 */ /* 0x000fc800000006ff */
[----:B------:R0:W1:Y:S01]  /*1c5e0*/  SYNCS.PHASECHK.TRANS64.TRYWAIT P2, [R8+URZ+0x28850], R3 ;  /* 0x02885003080075a7 */ /* 0x000062000804017f */
[----:B------:R-:W-:Y:S05]  /*1c5f0*/  @!P0 BRA `(.L_x_7977) ;  /* 0x0000000000048947 */ /* 0x000fea0003800000 */
[----:B------:R-:W-:Y:S01]  /*1c600*/  BPT.TRAP 0x1 ;  /* 0x000000040000795c */ /* 0x000fe20000300000 */
.L_x_7977:
[----:B------:R-:W-:-:S04]  /*1c610*/  IADD3 R2, R2, 0x400, RZ ;  /* 0x0000040002027810 */ /* 0x000fc80007ffe0ff */
[----:B------:R-:W-:-:S04]  /*1c620*/  SHF.R.U32.HI R2, RZ, 0x4, R2 ;  /* 0x00000004ff027819 */ /* 0x000fc80000011602 */
[----:B------:R-:W-:-:S04]  /*1c630*/  LOP3.LUT R2, R2, 0x3fff, RZ, 0xc0, !PT ;  /* 0x00003fff02027812 */ /* 0x000fc800078ec0ff */
[----:B------:R-:W-:Y:S01]  /*1c640*/  LOP3.LUT R5, R2, 0x4000000, RZ, 0xfc, !PT ;  /* 0x0400000002057812 */ /* 0x000fe200078efcff */
[----:B-1----:R-:W-:Y:S06]  /*1c650*/  @P2 BRA `(.L_x_7978) ;  /* 0x0000000000082947 */ /* 0x002fec0003800000 */
[----:B------:R-:W1:Y:S02]  /*1c660*/  SYNCS.PHASECHK.TRANS64.TRYWAIT P0, [R8+URZ+0x28850], R3 ;  /* 0x02885003080075a7 */ /* 0x000e64000800017f */
[----:B-1----:R-:W-:Y:S05]  /*1c670*/  @!P0 BRA `(.L_x_7979) ;  /* 0x000000d800f88947 */ /* 0x002fea0003800000 */
.L_x_7978:
[----:B------:R-:W-:Y:S01]  /*1c680*/  IMAD R2, R22, 0x800, R5 ;  /* 0x0000080016027824 */ /* 0x000fe200078e0205 */
[----:B------:R-:W-:Y:S05]  /*1c690*/  WARPSYNC.ALL ;  /* 0x0000000000007948 */ /* 0x000fea0003800000 */
[----:B01----:R-:W-:Y:S01]  /*1c6a0*/  IMAD.MOV.U32 R3, RZ, RZ, 0x40000040 ;  /* 0x40000040ff037424 */ /* 0x003fe200078e00ff */
[C---:B------:R-:W-:Y:S01]  /*1c6b0*/  R2UR UR6, R2.reuse ;  /* 0x00000000020672ca */ /* 0x040fe200000e0000 */
[----:B------:R-:W-:Y:S01]  /*1c6c0*/  WARPGROUP.ARRIVE ;  /* 0x00000000000079c5 */ /* 0x000fe20000000000 */
[----:B------:R-:W-:Y:S01]  /*1c6d0*/  VIADD R6, R2, 0x80 ;  /* 0x0000008002067836 */ /* 0x000fe20000000000 */
[----:B------:R-:W0:Y:S01]  /*1c6e0*/  SHFL.BFLY PT, R5, R0, 0x2, 0x1f ;  /* 0x0c401f0000057f89 */ /* 0x000e2200000e0000 */
[----:B------:R-:W-:Y:S01]  /*1c6f0*/  R2UR UR7, R3 ;  /* 0x00000000030772ca */ /* 0x000fe200000e0000 */
[----:B------:R-:W-:-:S02]  /*1c700*/  IMAD.MOV.U32 R7, RZ, RZ, 0x40000040 ;  /* 0x40000040ff077424 */ /* 0x000fc400078e00ff */
[----:B------:R-:W-:Y:S02]  /*1c710*/  IMAD.MOV.U32 R3, RZ, RZ, 0x40000040 ;  /* 0x40000040ff037424 */ /* 0x000fe400078e00ff */
[----:B------:R-:W-:Y:S02]  /*1c720*/  @!P1 VIADD R9, R8, 0x28860 ;  /* 0x0002886008099836 */ /* 0x000fe40000000000 */
[----:B------:R-:W-:Y:S02]  /*1c730*/  VIADD R22, R22, 0x1 ;  /* 0x0000000116167836 */ /* 0x000fe40000000000 */
[----:B------:R-:W-:Y:S01]  /*1c740*/  IMAD.U32 R15, RZ, RZ, UR46 ;  /* 0x0000002eff0f7e24 */ /* 0x000fe2000f8e00ff */
[----:B------:R-:W-:Y:S01]  /*1c750*/  @!P1 PRMT R9, RZ, 0x654, R9 ;  /* 0x00000654ff099816 */ /* 0x000fe20000000009 */
[----:B------:R-:W-:Y:S01]  /*1c760*/  VIADD R213, R213, 0x1 ;  /* 0x00000001d5d57836 */ /* 0x000fe20000000000 */
[----:B------:R-:W-:Y:S01]  /*1c770*/  ISETP.NE.AND P2, PT, R22, 0x2, PT ;  /* 0x000000021600780c */ /* 0x000fe20003f45270 */
[----:B------:R-:W-:Y:S01]  /*1c780*/  HGMMA.64x128x16.F32 R88, R180, gdesc[UR4].tnspB, R88, gsb0 ;  /* 0x41e00004b4587df0 */ /* 0x000fe20008000858 */
[----:B------:R-:W-:Y:S01]  /*1c790*/  R2UR UR6, R6 ;  /* 0x00000000060672ca */ /* 0x000fe200000e0000 */
[----:B------:R-:W-:Y:S01]  /*1c7a0*/  VIADD R6, R2, 0x100 ;  /* 0x0000010002067836 */ /* 0x000fe20000000000 */
[----:B------:R-:W-:Y:S01]  /*1c7b0*/  R2UR UR7, R7 ;  /* 0x00000000070772ca */ /* 0x000fe200000e0000 */
[----:B------:R-:W-:Y:S01]  /*1c7c0*/  IMAD.MOV.U32 R7, RZ, RZ, 0x40000040 ;  /* 0x40000040ff077424 */ /* 0x000fe200078e00ff */
[----:B------:R-:W-:Y:S01]  /*1c7d0*/  SEL R22, R22, RZ, P2 ;  /* 0x000000ff16167207 */ /* 0x000fe20001000000 */
[----:B0-----:R-:W-:Y:S01]  /*1c7e0*/  FADD.FTZ R5, R5, R0 ;  /* 0x0000000005057221 */ /* 0x001fe20000010000 */
[----:B------:R-:W-:Y:S01]  /*1c7f0*/  IMAD.MOV.U32 R0, RZ, RZ, -0x800000 ;  /* 0xff800000ff007424 */ /* 0x000fe200078e00ff */
        /* <DEDUP_REMOVED lines=10> */
[----:B------:R-:W-:Y:S02]  /*1c8a0*/  R2UR UR6, R6 ;  /* 0x00000000060672ca */ /* 0x000fe400000e0000 */
[----:B------:R-:W-:Y:S01]  /*1c8b0*/  R2UR UR7, R7 ;  /* 0x00000000070772ca */ /* 0x000fe200000e0000 */
[----:B------:R-:W-:Y:S01]  /*1c8c0*/  IMAD.MOV.U32 R7, RZ, RZ, 0x40000040 ;  /* 0x40000040ff077424 */ /* 0x000fe200078e00ff */
[----:B------:R-:W-:Y:S01]  /*1c8d0*/  IADD3 R6, R2, 0x200, RZ ;  /* 0x0000020002067810 */ /* 0x000fe20007ffe0ff */
        /* <DEDUP_REMOVED lines=20> */
[----:B------:R-:W0:Y:S02]  /*1ca20*/  SHFL.BFLY PT, R6, R5, 0x1, 0x1f ;  /* 0x0c201f0005067f89 */ /* 0x000e2400000e0000 */
[----:B0-----:R-:W-:Y:S01]  /*1ca30*/  FADD.FTZ R13, R5, R6 ;  /* 0x00000006050d7221 */ /* 0x001fe20000010000 */
[----:B------:R-:W-:Y:S02]  /*1ca40*/  IMAD.MOV.U32 R6, RZ, RZ, RZ ;  /* 0x000000ffff067224 */ /* 0x000fe400078e00ff */
[----:B------:R-:W-:Y:S02]  /*1ca50*/  IMAD.U32 R5, RZ, RZ, UR46 ;  /* 0x0000002eff057e24 */ /* 0x000fe4000f8e00ff */
[----:B------:R-:W-:-:S13]  /*1ca60*/  FSETP.NE.FTZ.AND P3, PT, R13, RZ, PT ;  /* 0x000000ff0d00720b */ /* 0x000fda0003f75000 */
[----:B------:R-:W0:Y:S01]  /*1ca70*/  @P3 MUFU.LG2 R7, R13 ;  /* 0x0000000d00073308 */ /* 0x000e220000000c00 */
[----:B------:R-:W-:-:S07]  /*1ca80*/  @P3 FMUL.FTZ R15, R15, 0.69314718246459960938 ;  /* 0x3f3172180f0f3820 */ /* 0x000fce0000410000 */
[----:B------:R-:W-:Y:S01]  /*1ca90*/  @P3 MUFU.RCP R6, R13 ;  /* 0x0000000d00063308 */ /* 0x000fe20000001000 */
[----:B0-----:R-:W-:-:S04]  /*1caa0*/  @P3 FMUL.FTZ R8, R7, 0.69314718246459960938 ;  /* 0x3f31721807083820 */ /* 0x001fc80000410000 */
[----:B------:R-:W-:Y:S01]  /*1cab0*/  @P3 FFMA.FTZ R0, R15, R11, R8 ;  /* 0x0000000b0f003223 */ /* 0x000fe20000010008 */
[----:B------:R-:W-:Y:S02]  /*1cac0*/  WARPGROUP.DEPBAR.LE gsb0, 0x0 ;  /* 0x00008000000079c5 */ /* 0x000fe40000010000 */
        /* <DEDUP_REMOVED lines=8> */
[----:B------:R-:W-:Y:S02]  /*1cb50*/  MOV R2, RZ ;  /* 0x000000ff00027202 */ /* 0x000fe40000000f00 */
[----:B------:R-:W-:Y:S02]  /*1cb60*/  SEL R3, RZ, 0x1, P2 ;  /* 0x00000001ff037807 */ /* 0x000fe40001000000 */
[----:B------:R-:W-:Y:S02]  /*1cb70*/  FSETP.NE.FTZ.AND P0, PT, R12, RZ, PT ;  /* 0x000000ff0c00720b */ /* 0x000fe40003f15000 */
[----:B------:R-:W-:Y:S01]  /*1cb80*/  LOP3.LUT R186, R186, R3, RZ, 0x3c, !PT ;  /* 0x00000003baba7212 */ /* 0x000fe200078e3cff */
[----:B------:R-:W-:-:S10]  /*1cb90*/  IMAD.MOV.U32 R3, RZ, RZ, -0x800000 ;  /* 0xff800000ff037424 */ /* 0x000fd400078e00ff */
[----:B------:R-:W0:Y:S01]  /*1cba0*/  @P0 MUFU.LG2 R4, R12 ;  /* 0x0000000c00040308 */ /* 0x000e220000000c00 */
[----:B------:R-:W-:-:S07]  /*1cbb0*/  @P0 FMUL.FTZ R5, R5, 0.69314718246459960938 ;  /* 0x3f31721805050820 */ /* 0x000fce0000410000 */
        /* <DEDUP_REMOVED lines=73> */
.L_x_7853:
        /* <DEDUP_REMOVED lines=11> */
[----:B------:R-:W-:Y:S01]  /*1d100*/  ULDC UR4, c[0x0][0xad4] ;  /* 0x0002b50000047ab9 */ /* 0x000fe20000000800 */
[----:B------:R-:W-:Y:S01]  /*1d110*/  F2FP.F16.F32.PACK_AB R34, R133, R132 ;  /* 0x000000848522723e */ /* 0x000fe200000000ff */
[----:B------:R-:W3:Y:S01]  /*1d120*/  S2R R5, SR_SWINHI ;  /* 0x0000000000057919 */ /* 0x000ee20000002f00 */
[----:B------:R-:W-:Y:S02]  /*1d130*/  MOV R40, R2 ;  /* 0x0000000200287202 */ /* 0x000fe40000000f00 */
[----:B---3--:R-:W-:-:S03]  /*1d140*/  MOV R41, R5 ;  /* 0x0000000500297202 */ /* 0x008fc60000000f00 */
[----:B--2---:R-:W-:-:S03]  /*1d150*/  IMAD.WIDE R4, R4, 0x2, R40 ;  /* 0x0000000204047825 */ /* 0x004fc600078e0228 */
[C---:B------:R-:W-:Y:S02]  /*1d160*/  IADD3 R10, P0, R4.reuse, 0x40, RZ ;  /* 0x00000040040a7810 */ /* 0x040fe40007f1e0ff */
[C---:B------:R-:W-:Y:S02]  /*1d170*/  LOP3.LUT R7, R4.reuse, 0x380, RZ, 0xc0, !PT ;  /* 0x0000038004077812 */ /* 0x040fe400078ec0ff */
[----:B------:R-:W-:Y:S01]  /*1d180*/  IADD3 R35, P5, R4, 0x20, RZ ;  /* 0x0000002004237810 */ /* 0x000fe20007fbe0ff */
[----:B------:R-:W-:Y:S01]  /*1d190*/  IMAD.X R11, RZ, RZ, R5, P0 ;  /* 0x000000ffff0b7224 */ /* 0x000fe200000e0605 */
[C---:B------:R-:W-:Y:S02]  /*1d1a0*/  ISETP.NE.AND P0, PT, R208.reuse, RZ, PT ;  /* 0x000000ffd000720c */ /* 0x040fe40003f05270 */
[----:B------:R-:W-:Y:S02]  /*1d1b0*/  SHF.R.U64 R7, R7, 0x3, RZ ;  /* 0x0000000307077819 */ /* 0x000fe400000012ff */
[----:B------:R-:W-:Y:S01]  /*1d1c0*/  SEL R208, R208, UR4, P0 ;  /* 0x00000004d0d07c07 */ /* 0x000fe20008000000 */
[----:B------:R-:W-:Y:S05]  /*1d1d0*/  WARPSYNC.ALL ;  /* 0x0000000000007948 */ /* 0x000fea0003800000 */
[----:B------:R-:W-:Y:S01]  /*1d1e0*/  LOP3.LUT R8, R10, 0x380, RZ, 0xc0, !PT ;  /* 0x000003800a087812 */ /* 0x000fe200078ec0ff */
[----:B------:R-:W-:Y:S01]  /*1d1f0*/  ULDC.64 UR4, c[0x0][0xc00] ;  /* 0x0003000000047ab9 */ /* 0x000fe20000000a00 */
[----:B------:R-:W-:Y:S01]  /*1d200*/  IADD3.X R9, RZ, R5, RZ, P5, !PT ;  /* 0x00000005ff097210 */ /* 0x000fe20002ffe4ff */
[----:B------:R-:W-:Y:S01]  /*1d210*/  ULDC.64 UR6, c[0x0][0xc08] ;  /* 0x0003020000067ab9 */ /* 0x000fe20000000a00 */
[----:B------:R-:W-:Y:S01]  /*1d220*/  LOP3.LUT R6, R35, 0x380, RZ, 0xc0, !PT ;  /* 0x0000038023067812 */ /* 0x000fe200078ec0ff */
[----:B------:R-:W-:Y:S01]  /*1d230*/  BAR.SYNC.DEFER_BLOCKING 0x1, 0x100 ;  /* 0x0044000000007b1d */ /* 0x000fe20000010000 */
[----:B------:R-:W-:-:S02]  /*1d240*/  IADD3 R43, P1, R4, 0x60, RZ ;  /* 0x00000060042b7810 */ /* 0x000fc40007f3e0ff */
[C---:B------:R-:W-:Y:S02]  /*1d250*/  IADD3 R45, P2, R4.reuse, 0x4000, RZ ;  /* 0x00004000042d7810 */ /* 0x040fe40007f5e0ff */
[C---:B-1----:R-:W-:Y:S01]  /*1d260*/  IADD3 R24, P3, R4.reuse, 0x4020, RZ ;  /* 0x0000402004187810 */ /* 0x042fe20007f7e0ff */
[--C-:B------:R-:W-:Y:S01]  /*1d270*/  IMAD.X R13, RZ, RZ, R5.reuse, P1 ;  /* 0x000000ffff0d7224 */ /* 0x100fe200008e0605 */
[C---:B------:R-:W-:Y:S01]  /*1d280*/  IADD3 R47, P4, R4.reuse, 0x4040, RZ ;  /* 0x00004040042f7810 */ /* 0x040fe20007f9e0ff */
[--C-:B------:R-:W-:Y:S01]  /*1d290*/  IMAD.X R15, RZ, RZ, R5.reuse, P2 ;  /* 0x000000ffff0f7224 */ /* 0x100fe200010e0605 */
[----:B------:R-:W-:Y:S01]  /*1d2a0*/  IADD3 R49, P5, R4, 0x4060, RZ ;  /* 0x0000406004317810 */ /* 0x000fe20007fbe0ff */
[--C-:B------:R-:W-:Y:S01]  /*1d2b0*/  IMAD.X R29, RZ, RZ, R5.reuse, P3 ;  /* 0x000000ffff1d7224 */ /* 0x100fe200018e0605 */
[----:B------:R-:W-:Y:S01]  /*1d2c0*/  LOP3.LUT R4, R7, R4, RZ, 0x3c, !PT ;  /* 0x0000000407047212 */ /* 0x000fe200078e3cff */
[--C-:B------:R-:W-:Y:S01]  /*1d2d0*/  IMAD.X R31, RZ, RZ, R5.reuse, P4 ;  /* 0x000000ffff1f7224 */ /* 0x100fe200020e0605 */
[----:B------:R-:W-:Y:S01]  /*1d2e0*/  SHF.R.U64 R7, R8, 0x3, RZ ;  /* 0x0000000308077819 */ /* 0x000fe200000012ff */
[----:B------:R-:W-:Y:S01]  /*1d2f0*/  IMAD.X R33, RZ, RZ, R5, P5 ;  /* 0x000000ffff217224 */ /* 0x000fe200028e0605 */
[----:B------:R-:W-:-:S02]  /*1d300*/  SHF.R.U64 R6, R6, 0x3, RZ ;  /* 0x0000000306067819 */ /* 0x000fc400000012ff */
[----:B------:R-:W-:Y:S02]  /*1d310*/  LOP3.LUT R10, R7, R10, RZ, 0x3c, !PT ;  /* 0x0000000a070a7212 */ /* 0x000fe400078e3cff */
[----:B------:R-:W-:Y:S02]  /*1d320*/  LOP3.LUT R8, R6, R35, RZ, 0x3c, !PT ;  /* 0x0000002306087212 */ /* 0x000fe400078e3cff */
[----:B------:R-:W-:Y:S02]  /*1d330*/  LOP3.LUT R7, R24, 0x380, RZ, 0xc0, !PT ;  /* 0x0000038018077812 */ /* 0x000fe400078ec0ff */
[----:B------:R-:W-:Y:S02]  /*1d340*/  LOP3.LUT R6, R45, 0x380, RZ, 0xc0, !PT ;  /* 0x000003802d067812 */ /* 0x000fe400078ec0ff */
[----:B------:R-:W-:Y:S02]  /*1d350*/  SHF.R.U64 R7, R7, 0x3, RZ ;  /* 0x0000000307077819 */ /* 0x000fe400000012ff */
[----:B------:R-:W-:-:S02]  /*1d360*/  SHF.R.U64 R6, R6, 0x3, RZ ;  /* 0x0000000306067819 */ /* 0x000fc400000012ff */
[----:B------:R-:W-:Y:S02]  /*1d370*/  LOP3.LUT R12, R43, 0x380, RZ, 0xc0, !PT ;  /* 0x000003802b0c7812 */ /* 0x000fe400078ec0ff */
[----:B------:R-:W-:Y:S02]  /*1d380*/  LOP3.LUT R30, R47, 0x380, RZ, 0xc0, !PT ;  /* 0x000003802f1e7812 */ /* 0x000fe400078ec0ff */
[----:B------:R-:W-:Y:S02]  /*1d390*/  LOP3.LUT R32, R49, 0x380, RZ, 0xc0, !PT ;  /* 0x0000038031207812 */ /* 0x000fe400078ec0ff */
[----:B------:R-:W-:Y:S02]  /*1d3a0*/  LOP3.LUT R28, R7, R24, RZ, 0x3c, !PT ;  /* 0x00000018071c7212 */ /* 0x000fe400078e3cff */
[----:B------:R-:W-:Y:S02]  /*1d3b0*/  LOP3.LUT R14, R6, R45, RZ, 0x3c, !PT ;  /* 0x0000002d060e7212 */ /* 0x000fe400078e3cff */
[----:B------:R-:W-:-:S02]  /*1d3c0*/  MOV R24, R4 ;  /* 0x0000000400187202 */ /* 0x000fc40000000f00 */
[----:B------:R-:W-:Y:S02]  /*1d3d0*/  SHF.R.U64 R12, R12, 0x3, RZ ;  /* 0x000000030c0c7819 */ /* 0x000fe400000012ff */
[----:B------:R-:W-:Y:S02]  /*1d3e0*/  F2FP.F16.F32.PACK_AB R4, R21, R20 ;  /* 0x000000141504723e */ /* 0x000fe400000000ff */
[----:B------:R-:W-:Y:S02]  /*1d3f0*/  F2FP.F16.F32.PACK_AB R5, R91, R90 ;  /* 0x0000005a5b05723e */ /* 0x000fe400000000ff */
[----:B------:R-:W-:Y:S02]  /*1d400*/  F2FP.F16.F32.PACK_AB R6, R93, R92 ;  /* 0x0000005c5d06723e */ /* 0x000fe400000000ff */
[----:B------:R-:W-:Y:S02]  /*1d410*/  F2FP.F16.F32.PACK_AB R7, R95, R94 ;  /* 0x0000005e5f07723e */ /* 0x000fe400000000ff */
[----:B------:R-:W-:-:S02]  /*1d420*/  SHF.R.U64 R30, R30, 0x3, RZ ;  /* 0x000000031e1e7819 */ /* 0x000fc400000012ff */
[----:B------:R-:W-:Y:S01]  /*1d430*/  SHF.R.U64 R32, R32, 0x3, RZ ;  /* 0x0000000320207819 */ /* 0x000fe200000012ff */
[----:B------:R1:W-:Y:S01]  /*1d440*/  STSM.16.M88.4 [R24], R4 ;  /* 0x0000000418007844 */ /* 0x0003e20000000200 */
[----:B------:R-:W-:Y:S02]  /*1d450*/  LOP3.LUT R12, R12, R43, RZ, 0x3c, !PT ;  /* 0x0000002b0c0c7212 */ /* 0x000fe400078e3cff */
[----:B------:R-:W-:Y:S01]  /*1d460*/  LOP3.LUT R30, R30, R47, RZ, 0x3c, !PT ;  /* 0x0000002f1e1e7212 */ /* 0x000fe200078e3cff */
[----:B------:R-:W2:Y:S01]  /*1d470*/  LDC.64 R42, c[0x0][0xc00] ;  /* 0x00030000ff2a7b82 */ /* 0x000ea20000000a00 */
[----:B------:R-:W-:Y:S02]  /*1d480*/  LOP3.LUT R32, R32, R49, RZ, 0x3c, !PT ;  /* 0x0000003120207212 */ /* 0x000fe400078e3cff */
[----:B------:R-:W-:Y:S02]  /*1d490*/  MOV R49, R8 ;  /* 0x0000000800317202 */ /* 0x000fe40000000f00 */
[----:B------:R-:W-:-:S02]  /*1d4a0*/  MOV R48, R10 ;  /* 0x0000000a00307202 */ /* 0x000fc40000000f00 */
[----:B------:R-:W-:Y:S02]  /*1d4b0*/  F2FP.F16.F32.PACK_AB R8, R105, R104 ;  /* 0x000000686908723e */ /* 0x000fe400000000ff */
[----:B------:R-:W-:Y:S02]  /*1d4c0*/  F2FP.F16.F32.PACK_AB R9, R107, R106 ;  /* 0x0000006a6b09723e */ /* 0x000fe400000000ff */
[----:B------:R-:W-:Y:S02]  /*1d4d0*/  F2FP.F16.F32.PACK_AB R10, R109, R108 ;  /* 0x0000006c6d0a723e */ /* 0x000fe400000000ff */
[----:B-1----:R-:W-:Y:S02]  /*1d4e0*/  F2FP.F16.F32.PACK_AB R4, R97, R96 ;  /* 0x000000606104723e */ /* 0x002fe400000000ff */
[----:B------:R-:W-:Y:S02]  /*1d4f0*/  F2FP.F16.F32.PACK_AB R5, R99, R98 ;  /* 0x000000626305723e */ /* 0x000fe400000000ff */
[----:B------:R-:W-:-:S02]  /*1d500*/  F2FP.F16.F32.PACK_AB R6, R101, R100 ;  /* 0x000000646506723e */ /* 0x000fc400000000ff */
[----:B------:R-:W-:Y:S02]  /*1d510*/  F2FP.F16.F32.PACK_AB R7, R103, R102 ;  /* 0x000000666707723e */ /* 0x000fe400000000ff */
[----:B------:R-:W-:Y:S02]  /*1d520*/  F2FP.F16.F32.PACK_AB R11, R111, R110 ;  /* 0x0000006e6f0b723e */ /* 0x000fe400000000ff */
[----:B------:R-:W-:Y:S01]  /*1d530*/  MOV R47, R12 ;  /* 0x0000000c002f7202 */ /* 0x000fe20000000f00 */
[----:B------:R1:W-:Y:S01]  /*1d540*/  STSM.16.M88.4 [R49], R4 ;  /* 0x0000000431007844 */ /* 0x0003e20000000200 */
[----:B------:R-:W-:Y:S02]  /*1d550*/  MOV R46, R14 ;  /* 0x0000000e002e7202 */ /* 0x000fe40000000f00 */
[----:B------:R-:W-:Y:S01]  /*1d560*/  MOV R45, R28 ;  /* 0x0000001c002d7202 */ /* 0x000fe20000000f00 */
[----:B------:R-:W-:Y:S01]  /*1d570*/  STSM.16.M88.4 [R48], R8 ;  /* 0x0000000830007844 */ /* 0x000fe20000000200 */
[----:B------:R-:W-:-:S02]  /*1d580*/  MOV R44, R30 ;  /* 0x0000001e002c7202 */ /* 0x000fc40000000f00 */
        /* <DEDUP_REMOVED lines=9> */
[----:B------:R-:W-:Y:S02]  /*1d620*/  MOV R24, R32 ;  /* 0x0000002000187202 */ /* 0x000fe40000000f00 */
[----:B------:R-:W-:Y:S01]  /*1d630*/  F2FP.F16.F32.PACK_AB R32, R129, R128 ;  /* 0x000000808120723e */ /* 0x000fe200000000ff */
[----:B------:R4:W-:Y:S01]  /*1d640*/  STSM.16.M88.4 [R46], R28 ;  /* 0x0000001c2e007844 */ /* 0x0009e20000000200 */
[----:B------:R-:W-:Y:S02]  /*1d650*/  F2FP.F16.F32.PACK_AB R33, R131, R130 ;  /* 0x000000828321723e */ /* 0x000fe400000000ff */
[----:B------:R-:W-:Y:S02]  /*1d660*/  F2FP.F16.F32.PACK_AB R35, R135, R134 ;  /* 0x000000868723723e */ /* 0x000fe400000000ff */
[----:B-1----:R-:W-:-:S02]  /*1d670*/  F2FP.F16.F32.PACK_AB R4, R137, R136 ;  /* 0x000000888904723e */ /* 0x002fc400000000ff */
[----:B------:R-:W-:Y:S01]  /*1d680*/  F2FP.F16.F32.PACK_AB R5, R139, R138 ;  /* 0x0000008a8b05723e */ /* 0x000fe200000000ff */
[----:B------:R-:W-:Y:S01]  /*1d690*/  STSM.16.M88.4 [R45], R32 ;  /* 0x000000202d007844 */ /* 0x000fe20000000200 */
[----:B------:R-:W-:Y:S01]  /*1d6a0*/  F2FP.F16.F32.PACK_AB R6, R141, R140 ;  /* 0x0000008c8d06723e */ /* 0x000fe200000000ff */
[----:B---3--:R-:W-:Y:S01]  /*1d6b0*/  IMAD.MOV.U32 R15, RZ, RZ, RZ ;  /* 0x000000ffff0f7224 */ /* 0x008fe200078e00ff */
[----:B------:R-:W-:Y:S01]  /*1d6c0*/  F2FP.F16.F32.PACK_AB R7, R143, R142 ;  /* 0x0000008e8f07723e */ /* 0x000fe200000000ff */
[----:B--2---:R-:W-:Y:S01]  /*1d6d0*/  IMAD.WIDE R12, R209, 0x4, R42 ;  /* 0x00000004d10c7825 */ /* 0x004fe200078e022a */
[----:B------:R-:W-:Y:S01]  /*1d6e0*/  F2FP.F16.F32.PACK_AB R8, R145, R144 ;  /* 0x000000909108723e */ /* 0x000fe200000000ff */
[----:B------:R-:W1:Y:S01]  /*1d6f0*/  LDC R14, c[0x0][0xbe8] ;  /* 0x0002fa00ff0e7b82 */ /* 0x000e620000000800 */
        /* <DEDUP_REMOVED lines=8> */
[----:B------:R-:W5:Y:S01]  /*1d780*/  @P3 LDG.E R15, desc[UR42][R12.64] ;  /* 0x0000002a0c0f3981 */ /* 0x000f62000c1e1900 */
[----:B------:R-:W-:Y:S01]  /*1d790*/  ISETP.NE.U32.AND P0, PT, RZ, UR6, PT ;  /* 0x00000006ff007c0c */ /* 0x000fe2000bf05070 */
[----:B------:R-:W-:Y:S01]  /*1d7a0*/  ULDC UR6, c[0x0][0xa88] ;  /* 0x0002a20000067ab9 */ /* 0x000fe20000000800 */
[----:B------:R-:W-:Y:S01]  /*1d7b0*/  ISETP.GT.AND P1, PT, R208, 0x1, PT ;  /* 0x00000001d000780c */ /* 0x000fe20003f24270 */
[----:B----4-:R-:W-:Y:S01]  /*1d7c0*/  IMAD.U32 R29, RZ, RZ, UR6 ;  /* 0x00000006ff1d7e24 */ /* 0x010fe2000f8e00ff */
[----:B------:R-:W-:-:S13]  /*1d7d0*/  ISETP.NE.AND.EX P0, PT, RZ, UR7, PT, P0 ;  /* 0x00000007ff007c0c */ /* 0x000fda000bf05300 */
[----:B--2---:R-:W2:Y:S01]  /*1d7e0*/  @P0 LDC.64 R4, c[0x0][0xc08] ;  /* 0x00030200ff040b82 */ /* 0x004ea20000000a00 */
[----:B---3--:R-:W-:-:S04]  /*1d7f0*/  MOV R10, 0x9b8 ;  /* 0x000009b8000a7802 */ /* 0x008fc80000000f00 */
[----:B------:R-:W-:-:S04]  /*1d800*/  SEL R10, R10, 0x978, P1 ;  /* 0x000009780a0a7807 */ /* 0x000fc80000800000 */
[----:B------:R3:W4:Y:S08]  /*1d810*/  LDC.64 R6, c[0x0][R10+0x218] ;  /* 0x000086000a067b82 */ /* 0x0007300000000a00 */
[----:B------:R3:W0:Y:S01]  /*1d820*/  LDC.64 R8, c[0x0][R10+0x228] ;  /* 0x00008a000a087b82 */ /* 0x0006220000000a00 */
[----:B--2---:R-:W-:-:S05]  /*1d830*/  @P0 IMAD.WIDE R4, R209, 0x4, R4 ;  /* 0x00000004d1040825 */ /* 0x004fca00078e0204 */
[----:B------:R2:W5:Y:S01]  /*1d840*/  @P0 LDG.E R29, desc[UR42][R4.64] ;  /* 0x0000002a041d0981 */ /* 0x000562000c1e1900 */
[----:B-1----:R-:W-:Y:S01]  /*1d850*/  ISETP.NE.AND P2, PT, R14, 0x1, PT ;  /* 0x000000010e00780c */ /* 0x002fe20003f45270 */
[----:B--2---:R3:W1:Y:S01]  /*1d860*/  LDC.64 R4, c[0x0][R10+0x220] ;  /* 0x000088000a047b82 */ /* 0x0046620000000a00 */
[----:B----4-:R-:W-:Y:S11]  /*1d870*/  @P0 BRA `(.L_x_7982) ;  /* 0x0000000000100947 */ /* 0x010ff60003800000 */
[----:B------:R-:W-:Y:S05]  /*1d880*/  @!P3 BRA `(.L_x_7982) ;  /* 0x00000000000cb947 */ /* 0x000fea0003800000 */
[----:B------:R-:W2:Y:S04]  /*1d890*/  LDG.E R24, desc[UR42][R12.64] ;  /* 0x0000002a0c187981 */ /* 0x000ea8000c1e1900 */
[----:B-----5:R-:W2:Y:S02]  /*1d8a0*/  LDG.E R29, desc[UR42][R12.64+0x4] ;  /* 0x0000042a0c1d7981 */ /* 0x020ea4000c1e1900 */
[----:B--2---:R-:W-:-:S07]  /*1d8b0*/  IMAD.IADD R29, R29, 0x1, -R24 ;  /* 0x000000011d1d7824 */ /* 0x004fce00078e0a18 */
.L_x_7982:
[----:B------:R-:W2:Y:S01]  /*1d8c0*/  LDL R30, [R1+0x48] ;  /* 0x00004800011e7983 */ /* 0x000ea20000100800 */
[----:B---3--:R-:W3:Y:S01]  /*1d8d0*/  LDC.64 R10, c[0x0][R10+0x210] ;  /* 0x000084000a0a7b82 */ /* 0x008ee20000000a00 */
[----:B------:R-:W-:Y:S01]  /*1d8e0*/  ISETP.NE.U32.AND P0, PT, RZ, UR4, PT ;  /* 0x00000004ff007c0c */ /* 0x000fe2000bf05070 */
[-C--:B------:R-:W-:Y:S01]  /*1d8f0*/  IMAD R33, R7, R206.reuse, RZ ;  /* 0x000000ce07217224 */ /* 0x080fe200078e02ff */
[----:B------:R-:W-:Y:S01]  /*1d900*/  SHF.R.S32.HI R24, RZ, 0x1f, R209 ;  /* 0x0000001fff187819 */ /* 0x000fe200000114d1 */
[----:B------:R-:W-:Y:S01]  /*1d910*/  IMAD.WIDE.U32 R6, R6, R206, RZ ;  /* 0x000000ce06067225 */ /* 0x000fe200078e00ff */
[----:B------:R-:W-:-:S03]  /*1d920*/  ISETP.NE.AND.EX P0, PT, RZ, UR5, PT, P0 ;  /* 0x00000005ff007c0c */ /* 0x000fc6000bf05300 */
[----:B------:R-:W4:Y:S01]  /*1d930*/  @P2 LDC R28, c[0x0][0xbec] ;  /* 0x0002fb00ff1c2b82 */ /* 0x000f220000000800 */
[----:B------:R-:W-:Y:S01]  /*1d940*/  SEL R57, R209, RZ, !P0 ;  /* 0x000000ffd1397207 */ /* 0x000fe20004000000 */
[----:B------:R-:W-:Y:S01]  /*1d950*/  IMAD.IADD R45, R195, 0x1, R192 ;  /* 0x00000001c32d7824 */ /* 0x000fe200078e02c0 */
[----:B------:R-:W-:Y:S01]  /*1d960*/  SEL R31, R24, RZ, !P0 ;  /* 0x000000ff181f7207 */ /* 0x000fe20004000000 */
[----:B------:R-:W-:Y:S01]  /*1d970*/  IMAD.IADD R7, R7, 0x1, R33 ;  /* 0x0000000107077824 */ /* 0x000fe200078e0221 */
[----:B-----5:R-:W-:Y:S01]  /*1d980*/  SHF.R.S32.HI R24, RZ, 0x1f, R15 ;  /* 0x0000001fff187819 */ /* 0x020fe2000001140f */
[----:B-1----:R-:W-:Y:S02]  /*1d990*/  IMAD R5, R5, R57, RZ ;  /* 0x0000003905057224 */ /* 0x002fe400078e02ff */
[----:B------:R-:W1:Y:S02]  /*1d9a0*/  @P2 LDC R43, c[0x0][0xbf0] ;  /* 0x0002fc00ff2b2b82 */ /* 0x000e640000000800 */
[C---:B------:R-:W-:Y:S01]  /*1d9b0*/  IMAD R35, R4.reuse, R31, R5 ;  /* 0x0000001f04237224 */ /* 0x040fe200078e0205 */
[----:B------:R-:W-:Y:S01]  /*1d9c0*/  SEL R31, R215, RZ, P1 ;  /* 0x000000ffd71f7207 */ /* 0x000fe20000800000 */
[----:B------:R-:W-:-:S04]  /*1d9d0*/  IMAD.WIDE.U32 R4, R4, R57, RZ ;  /* 0x0000003904047225 */ /* 0x000fc800078e00ff */
[----:B------:R-:W3:Y:S01]  /*1d9e0*/  LDC.64 R12, c[0x0][0xba8] ;  /* 0x0002ea00ff0c7b82 */ /* 0x000ee20000000a00 */
[----:B------:R-:W-:Y:S01]  /*1d9f0*/  IADD3 R6, P0, P3, R4, R6, R15 ;  /* 0x0000000604067210 */ /* 0x000fe20007b1e00f */
[----:B------:R-:W-:Y:S02]  /*1da00*/  IMAD.IADD R35, R5, 0x1, R35 ;  /* 0x0000000105237824 */ /* 0x000fe400078e0223 */
[----:B------:R-:W-:Y:S02]  /*1da10*/  IMAD.MOV.U32 R5, RZ, RZ, R45 ;  /* 0x000000ffff057224 */ /* 0x000fe400078e002d */
[----:B0-----:R-:W-:Y:S01]  /*1da20*/  IMAD R33, R9, R31, RZ ;  /* 0x0000001f09217224 */ /* 0x001fe200078e02ff */
[----:B------:R-:W-:Y:S01]  /*1da30*/  IADD3.X R7, R35, R7, R24, P0, P3 ;  /* 0x0000000723077210 */ /* 0x000fe200007e6418 */
[----:B----4-:R-:W-:-:S04]  /*1da40*/  @P2 IMAD.HI.U32 R4, R45, R28, RZ ;  /* 0x0000001c2d042227 */ /* 0x010fc800078e00ff */
[----:B------:R-:W-:Y:S01]  /*1da50*/  IMAD.WIDE.U32 R8, R8, R31, RZ ;  /* 0x0000001f08087225 */ /* 0x000fe200078e00ff */
[----:B-1----:R-:W-:-:S03]  /*1da60*/  @P2 SHF.R.U32.HI R5, RZ, R43, R4 ;  /* 0x0000002bff052219 */ /* 0x002fc60000011604 */
[----:B------:R-:W-:Y:S01]  /*1da70*/  IMAD.IADD R33, R9, 0x1, R33 ;  /* 0x0000000109217824 */ /* 0x000fe200078e0221 */
[----:B------:R-:W-:Y:S01]  /*1da80*/  IADD3 R8, P0, P3, R5, R6, R8 ;  /* 0x0000000605087210 */ /* 0x000fe20007b1e008 */
[--C-:B------:R-:W-:Y:S01]  /*1da90*/  IMAD.MOV R31, RZ, RZ, -R5.reuse ;  /* 0x000000ffff1f7224 */ /* 0x100fe200078e0a05 */
[----:B------:R-:W-:Y:S01]  /*1daa0*/  SHF.R.S32.HI R4, RZ, 0x1f, R5 ;  /* 0x0000001fff047819 */ /* 0x000fe20000011405 */
[----:B---3--:R-:W0:Y:S02]  /*1dab0*/  @!P1 LDC R12, c[0x0][0xb50] ;  /* 0x0002d400ff0c9b82 */ /* 0x008e240000000800 */
[----:B------:R-:W-:Y:S01]  /*1dac0*/  IMAD R5, R14, R31, R45 ;  /* 0x0000001f0e057224 */ /* 0x000fe200078e022d */
[----:B------:R-:W-:-:S03]  /*1dad0*/  IADD3.X R9, R4, R7, R33, P0, P3 ;  /* 0x0000000704097210 */ /* 0x000fc600007e6421 */
[-C--:B------:R-:W-:Y:S01]  /*1dae0*/  IMAD R4, R11, R5.reuse, RZ ;  /* 0x000000050b047224 */ /* 0x080fe200078e02ff */
[----:B------:R-:W-:Y:S01]  /*1daf0*/  SHF.R.S32.HI R7, RZ, 0x1f, R5 ;  /* 0x0000001fff077819 */ /* 0x000fe20000011405 */
[C---:B------:R-:W-:Y:S01]  /*1db00*/  IMAD.WIDE.U32 R8, R10.reuse, R5, R8 ;  /* 0x000000050a087225 */ /* 0x040fe200078e0008 */
[----:B------:R-:W1:Y:S03]  /*1db10*/  @!P1 LDC R13, c[0x0][0xb54] ;  /* 0x0002d500ff0d9b82 */ /* 0x000e660000000800 */
[----:B------:R-:W-:-:S04]  /*1db20*/  IMAD R7, R10, R7, R4 ;  /* 0x000000070a077224 */ /* 0x000fc800078e0204 */
[----:B------:R-:W-:Y:S02]  /*1db30*/  IMAD.IADD R4, R9, 0x1, R7 ;  /* 0x0000000109047824 */ /* 0x000fe400078e0207 */
[----:B------:R-:W-:Y:S01]  /*1db40*/  IMAD R9, R29, R14, RZ ;  /* 0x0000000e1d097224 */ /* 0x000fe200078e02ff */
[----:B0-----:R-:W-:-:S05]  /*1db50*/  LEA R12, P0, R8, R12, 0x2 ;  /* 0x0000000c080c7211 */ /* 0x001fca00078010ff */
[----:B------:R-:W-:Y:S01]  /*1db60*/  SHFL.IDX PT, R6, R12, 0x1, 0x1c1f ;  /* 0x003c1f000c067f89 */ /* 0x000fe200000e0000 */
[----:B-1----:R-:W-:-:S03]  /*1db70*/  LEA.HI.X R13, R8, R13, R4, 0x2, P0 ;  /* 0x0000000d080d7211 */ /* 0x002fc600000f1404 */
[----:B------:R-:W-:Y:S01]  /*1db80*/  SHFL.IDX PT, R4, R12, RZ, 0x1c1f ;  /* 0x001c1fff0c047589 */ /* 0x000fe200000e0000 */
[----:B------:R-:W-:-:S03]  /*1db90*/  LOP3.LUT P0, RZ, R233, 0x3, RZ, 0xc0, !PT ;  /* 0x00000003e9ff7812 */ /* 0x000fc6000780c0ff */
[----:B------:R-:W0:Y:S04]  /*1dba0*/  SHFL.IDX PT, R5, R13, RZ, 0x1c1f ;  /* 0x001c1fff0d057589 */ /* 0x000e2800000e0000 */
[----:B------:R-:W1:Y:S01]  /*1dbb0*/  SHFL.IDX PT, R7, R13, 0x1, 0x1c1f ;  /* 0x003c1f000d077f89 */ /* 0x000e6200000e0000 */
[----:B--2---:R-:W-:-:S04]  /*1dbc0*/  IADD3 R10, R30, R192, RZ ;  /* 0x000000c01e0a7210 */ /* 0x004fc80007ffe0ff */
[C---:B------:R-:W-:Y:S01]  /*1dbd0*/  ISETP.GE.OR P3, PT, R10.reuse, R9, P0 ;  /* 0x000000090a00720c */ /* 0x040fe20000766670 */
[----:B------:R-:W-:-:S05]  /*1dbe0*/  VIADD R8, R10, 0x8 ;  /* 0x000000080a087836 */ /* 0x000fca0000000000 */
[----:B------:R-:W-:-:S07]  /*1dbf0*/  ISETP.GE.OR P0, PT, R8, R9, P0 ;  /* 0x000000090800720c */ /* 0x000fce0000706670 */
[----:B0-----:R0:W-:Y:S06]  /*1dc00*/  @!P3 ST.E desc[UR42][R4.64], R3 ;  /* 0x000000030400b985 */ /* 0x0011ec000c10192a */
[----:B-1----:R0:W-:Y:S01]  /*1dc10*/  @!P0 ST.E desc[UR42][R6.64], R0 ;  /* 0x0000000006008985 */ /* 0x0021e2000c10192a */
[----:B------:R-:W-:Y:S05]  /*1dc20*/  @P1 BRA `(.L_x_7983) ;  /* 0x0000000800a41947 */ /* 0x000fea0003800000 */
[----:B------:R-:W-:Y:S01]  /*1dc30*/  IMAD.SHL.U32 R30, R23, 0x40, RZ ;  /* 0x00000040171e7824 */ /* 0x000fe200078e00ff */
[----:B------:R-:W-:Y:S01]  /*1dc40*/  ULDC.64 UR4, c[0x0][0xaa0] ;  /* 0x0002a80000047ab9 */ /* 0x000fe20000000a00 */
[----:B------:R-:W1:Y:S02]  /*1dc50*/  @P2 LDC R13, c[0x0][0xbec] ;  /* 0x0002fb00ff0d2b82 */ /* 0x000e640000000800 */
[----:B0-----:R-:W-:-:S04]  /*1dc60*/  IMAD.IADD R3, R16, 0x1, R30 ;  /* 0x0000000110037824 */ /* 0x001fc800078e021e */
        /* <DEDUP_REMOVED lines=8> */
[--C-:B------:R-:W-:Y:S01]  /*1dcf0*/  IMAD.X R33, RZ, RZ, R41.reuse, P0 ;  /* 0x000000ffff217224 */ /* 0x100fe200000e0629 */
[----:B------:R-:W-:Y:S02]  /*1dd00*/  IADD3 R3, P0, R40, 0x7000, RZ ;  /* 0x0000700028037810 */ /* 0x000fe40007f1e0ff */
[----:B------:R-:W-:Y:S01]  /*1dd10*/  LOP3.LUT R28, R28, R29, RZ, 0x3c, !PT ;  /* 0x0000001d1c1c7212 */ /* 0x000fe200078e3cff */
[--C-:B------:R-:W-:Y:S01]  /*1dd20*/  IMAD.X R29, RZ, RZ, R41.reuse, P5 ;  /* 0x000000ffff1d7224 */ /* 0x100fe200028e0629 */
[----:B------:R-:W-:Y:S01]  /*1dd30*/  LOP3.LUT R0, R3, 0x380, RZ, 0xc0, !PT ;  /* 0x0000038003007812 */ /* 0x000fe200078ec0ff */
[----:B------:R-:W-:Y:S01]  /*1dd40*/  IMAD R24, R24, UR4, RZ ;  /* 0x0000000418187c24 */ /* 0x000fe2000f8e02ff */
[C---:B------:R-:W-:Y:S01]  /*1dd50*/  IADD3 R37, P1, R40.reuse, 0x3000, RZ ;  /* 0x0000300028257810 */ /* 0x040fe20007f3e0ff */
[----:B------:R-:W-:Y:S01]  /*1dd60*/  IMAD.WIDE.U32 R10, R15, UR4, RZ ;  /* 0x000000040f0a7c25 */ /* 0x000fe2000f8e00ff */
[C---:B------:R-:W-:Y:S01]  /*1dd70*/  IADD3 R43, P3, R40.reuse, 0x4000, RZ ;  /* 0x00004000282b7810 */ /* 0x040fe20007f7e0ff */
[----:B------:R-:W5:Y:S01]  /*1dd80*/  LD.E.128 R28, desc[UR42][R28.64] ;  /* 0x0000002a1c1c7980 */ /* 0x000f62000c101d00 */
[C---:B------:R-:W-:Y:S01]  /*1dd90*/  IADD3 R45, P4, R40.reuse, 0x5000, RZ ;  /* 0x00005000282d7810 */ /* 0x040fe20007f9e0ff */
[----:B------:R-:W-:Y:S01]  /*1dda0*/  IMAD.X R53, RZ, RZ, R41, P0 ;  /* 0x000000ffff357224 */ /* 0x000fe200000e0629 */
[----:B------:R-:W-:Y:S01]  /*1ddb0*/  IADD3 R49, P5, R40, 0x6000, RZ ;  /* 0x0000600028317810 */ /* 0x000fe20007fbe0ff */
[----:B------:R-:W5:Y:S01]  /*1ddc0*/  LD.E.128 R32, desc[UR42][R32.64] ;  /* 0x0000002a20207980 */ /* 0x000f62000c101d00 */
[----:B------:R-:W-:-:S02]  /*1ddd0*/  SHF.R.U64 R0, R0, 0x3, RZ ;  /* 0x0000000300007819 */ /* 0x000fc400000012ff */
[----:B------:R-:W-:Y:S02]  /*1dde0*/  LOP3.LUT R36, R37, 0x380, RZ, 0xc0, !PT ;  /* 0x0000038025247812 */ /* 0x000fe400078ec0ff */
[----:B------:R-:W-:Y:S02]  /*1ddf0*/  LOP3.LUT R42, R43, 0x380, RZ, 0xc0, !PT ;  /* 0x000003802b2a7812 */ /* 0x000fe400078ec0ff */
[----:B------:R-:W-:Y:S02]  /*1de00*/  LOP3.LUT R44, R45, 0x380, RZ, 0xc0, !PT ;  /* 0x000003802d2c7812 */ /* 0x000fe400078ec0ff */
[----:B------:R-:W-:Y:S02]  /*1de10*/  LOP3.LUT R48, R49, 0x380, RZ, 0xc0, !PT ;  /* 0x0000038031307812 */ /* 0x000fe400078ec0ff */
[----:B------:R-:W-:Y:S02]  /*1de20*/  LOP3.LUT R5, R40, 0x380, RZ, 0xc0, !PT ;  /* 0x0000038028057812 */ /* 0x000fe400078ec0ff */
[----:B------:R-:W-:Y:S01]  /*1de30*/  LOP3.LUT R52, R0, R3, RZ, 0x3c, !PT ;  /* 0x0000000300347212 */ /* 0x000fe200078e3cff */
[----:B------:R-:W-:Y:S01]  /*1de40*/  IMAD R3, R15, UR5, R24 ;  /* 0x000000050f037c24 */ /* 0x000fe2000f8e0218 */
[----:B------:R-:W-:Y:S01]  /*1de50*/  SHF.R.U64 R36, R36, 0x3, RZ ;  /* 0x0000000324247819 */ /* 0x000fe200000012ff */
[----:B------:R-:W0:Y:S01]  /*1de60*/  @P2 LDC R15, c[0x0][0xbf0] ;  /* 0x0002fc00ff0f2b82 */ /* 0x000e220000000800 */
[----:B------:R-:W-:Y:S01]  /*1de70*/  SHF.R.U64 R42, R42, 0x3, RZ ;  /* 0x000000032a2a7819 */ /* 0x000fe200000012ff */
[----:B------:R-:W-:Y:S01]  /*1de80*/  ULDC.64 UR4, c[0x0][0xae8] ;  /* 0x0002ba0000047ab9 */ /* 0x000fe20000000a00 */
[----:B------:R-:W-:Y:S01]  /*1de90*/  SHF.R.U64 R44, R44, 0x3, RZ ;  /* 0x000000032c2c7819 */ /* 0x000fe200000012ff */
[----:B------:R-:W5:Y:S01]  /*1dea0*/  LD.E.128 R52, desc[UR42][R52.64] ;  /* 0x0000002a34347980 */ /* 0x000f62000c101d00 */
        /* <DEDUP_REMOVED lines=9> */
[----:B------:R-:W-:Y:S01]  /*1df40*/  IMAD.IADD R11, R11, 0x1, R3 ;  /* 0x000000010b0b7824 */ /* 0x000fe200078e0203 */
[----:B------:R-:W-:Y:S01]  /*1df50*/  LOP3.LUT R4, R5, R40, RZ, 0x3c, !PT ;  /* 0x0000002805047212 */ /* 0x000fe200078e3cff */
[----:B------:R-:W-:Y:S01]  /*1df60*/  IMAD.MOV.U32 R5, RZ, RZ, R41 ;  /* 0x000000ffff057224 */ /* 0x000fe200078e0029 */
[----:B------:R-:W-:Y:S01]  /*1df70*/  IADD3.X R49, RZ, R41, RZ, P5, !PT ;  /* 0x00000029ff317210 */ /* 0x000fe20002ffe4ff */
[----:B------:R-:W-:Y:S01]  /*1df80*/  IMAD R3, R207, 0x20, R23 ;  /* 0x00000020cf037824 */ /* 0x000fe200078e0217 */
[----:B------:R-:W5:Y:S01]  /*1df90*/  LD.E.128 R36, desc[UR42][R36.64] ;  /* 0x0000002a24247980 */ /* 0x000f62000c101d00 */
[----:B------:R-:W-:-:S03]  /*1dfa0*/  IMAD.WIDE.U32 R10, R206, UR4, R10 ;  /* 0x00000004ce0a7c25 */ /* 0x000fc6000f8e000a */
[----:B------:R-:W5:Y:S01]  /*1dfb0*/  LD.E.128 R4, desc[UR42][R4.64] ;  /* 0x0000002a04047980 */ /* 0x000f62000c101d00 */
[----:B------:R-:W-:-:S03]  /*1dfc0*/  SHF.R.S32.HI R8, RZ, 0x1f, R57 ;  /* 0x0000001fff087819 */ /* 0x000fc60000011439 */
[----:B------:R-:W5:Y:S01]  /*1dfd0*/  LD.E.128 R40, desc[UR42][R42.64] ;  /* 0x0000002a2a287980 */ /* 0x000f62000c101d00 */
[----:B------:R-:W-:-:S03]  /*1dfe0*/  IMAD.IADD R12, R192, 0x1, R3 ;  /* 0x00000001c00c7824 */ /* 0x000fc600078e0203 */
[----:B------:R-:W5:Y:S04]  /*1dff0*/  LD.E.128 R44, desc[UR42][R44.64] ;  /* 0x0000002a2c2c7980 */ /* 0x000f68000c101d00 */
[----:B------:R-:W5:Y:S01]  /*1e000*/  LD.E.128 R48, desc[UR42][R48.64] ;  /* 0x0000002a30307980 */ /* 0x000f62000c101d00 */
[----:B------:R-:W-:Y:S01]  /*1e010*/  @!PT LDS RZ, [RZ] ;  /* 0x00000000fffff984 */ /* 0x000fe20000000800 */
[----:B------:R-:W-:Y:S01]  /*1e020*/  @!PT LDS RZ, [RZ] ;  /* 0x00000000fffff984 */ /* 0x000fe20000000800 */
[----:B------:R-:W-:Y:S01]  /*1e030*/  @!PT LDS RZ, [RZ] ;  /* 0x00000000fffff984 */ /* 0x000fe20000000800 */
[----:B------:R-:W-:Y:S01]  /*1e040*/  @!PT LDS RZ, [RZ] ;  /* 0x00000000fffff984 */ /* 0x000fe20000000800 */
[----:B------:R2:W-:Y:S06]  /*1e050*/  MEMBAR.ALL.CTA ;  /* 0x0000000000007992 */ /* 0x0005ec0000008000 */
[----:B--2---:R-:W2:Y:S01]  /*1e060*/  FENCE.VIEW.ASYNC.S ;  /* 0x00000000000073c6 */ /* 0x004ea20000000000 */
[----:B------:R-:W-:Y:S01]  /*1e070*/  IMAD R11, R206, UR5, R11 ;  /* 0x00000005ce0b7c24 */ /* 0x000fe2000f8e020b */
[----:B------:R-:W-:Y:S01]  /*1e080*/  ULDC.64 UR4, c[0x0][0xaf0] ;  /* 0x0002bc0000047ab9 */ /* 0x000fe20000000a00 */
[----:B-1----:R-:W-:-:S04]  /*1e090*/  @P2 IMAD.HI.U32 R0, R12, R13, RZ ;  /* 0x0000000d0c002227 */ /* 0x002fc800078e00ff */
[----:B------:R-:W-:Y:S02]  /*1e0a0*/  IMAD R8, R8, UR4, RZ ;  /* 0x0000000408087c24 */ /* 0x000fe4000f8e02ff */
[----:B------:R-:W-:Y:S01]  /*1e0b0*/  IMAD.MOV.U32 R3, RZ, RZ, R12 ;  /* 0x000000ffff037224 */ /* 0x000fe200078e000c */
[----:B0-----:R-:W-:Y:S01]  /*1e0c0*/  @P2 SHF.R.U32.HI R3, RZ, R15, R0 ;  /* 0x0000000fff032219 */ /* 0x001fe20000011600 */
[C---:B------:R-:W-:Y:S02]  /*1e0d0*/  IMAD R13, R57.reuse, UR5, R8 ;  /* 0x00000005390d7c24 */ /* 0x040fe4000f8e0208 */
[----:B------:R-:W-:Y:S01]  /*1e0e0*/  IMAD.WIDE.U32 R10, R57, UR4, R10 ;  /* 0x00000004390a7c25 */ /* 0x000fe2000f8e000a */
[----:B------:R-:W-:Y:S01]  /*1e0f0*/  IADD3 R0, R2, 0x28820, RZ ;  /* 0x0002882002007810 */ /* 0x000fe20007ffe0ff */
[----:B------:R-:W-:Y:S02]  /*1e100*/  ULDC.64 UR4, c[0x0][0xae0] ;  /* 0x0002b80000047ab9 */ /* 0x000fe40000000a00 */
[----:B------:R-:W-:Y:S01]  /*1e110*/  IMAD.IADD R11, R11, 0x1, R13 ;  /* 0x000000010b0b7824 */ /* 0x000fe200078e020d */
[--C-:B------:R-:W-:Y:S01]  /*1e120*/  SHF.R.S32.HI R8, RZ, 0x1f, R3.reuse ;  /* 0x0000001fff087819 */ /* 0x100fe20000011403 */
[----:B------:R-:W-:Y:S01]  /*1e130*/  IMAD.MOV R13, RZ, RZ, -R3 ;  /* 0x000000ffff0d7224 */ /* 0x000fe200078e0a03 */
[----:B------:R-:W-:-:S03]  /*1e140*/  PRMT R0, RZ, 0x654, R0 ;  /* 0x00000654ff007816 */ /* 0x000fc60000000000 */
[----:B------:R-:W-:Y:S01]  /*1e150*/  IMAD R13, R14, R13, R12 ;  /* 0x0000000d0e0d7224 */ /* 0x000fe200078e020c */
[----:B--2---:R0:W-:Y:S01]  /*1e160*/  SYNCS.ARRIVE.TRANS64.RED.A1T0 RZ, [R0+URZ], RZ ;  /* 0x000000ff00ff79a7 */ /* 0x0041e2000810043f */
[----:B------:R-:W-:Y:S02]  /*1e170*/  IMAD R8, R8, UR4, RZ ;  /* 0x0000000408087c24 */ /* 0x000fe4000f8e02ff */
[----:B------:R-:W-:-:S04]  /*1e180*/  IMAD.WIDE.U32 R10, R3, UR4, R10 ;  /* 0x00000004030a7c25 */ /* 0x000fc8000f8e000a */
[----:B------:R-:W-:Y:S01]  /*1e190*/  IMAD R15, R3, UR5, R8 ;  /* 0x00000005030f7c24 */ /* 0x000fe2000f8e0208 */
[----:B0-----:R-:W-:Y:S01]  /*1e1a0*/  SHF.R.S32.HI R0, RZ, 0x1f, R13 ;  /* 0x0000001fff007819 */ /* 0x001fe2000001140d */
[----:B------:R-:W-:Y:S02]  /*1e1b0*/  ULDC.64 UR4, c[0x0][0xad8] ;  /* 0x0002b60000047ab9 */ /* 0x000fe40000000a00 */
[----:B------:R-:W-:Y:S02]  /*1e1c0*/  IMAD.IADD R11, R11, 0x1, R15 ;  /* 0x000000010b0b7824 */ /* 0x000fe400078e020f */
[----:B------:R-:W-:Y:S02]  /*1e1d0*/  IMAD R0, R0, UR4, RZ ;  /* 0x0000000400007c24 */ /* 0x000fe4000f8e02ff */
[----:B------:R-:W-:-:S04]  /*1e1e0*/  IMAD.WIDE.U32 R10, R13, UR4, R10 ;  /* 0x000000040d0a7c25 */ /* 0x000fc8000f8e000a */
[----:B------:R-:W-:Y:S01]  /*1e1f0*/  IMAD R3, R13, UR5, R0 ;  /* 0x000000050d037c24 */ /* 0x000fe2000f8e0200 */
[----:B------:R-:W-:Y:S02]  /*1e200*/  ULDC.64 UR4, c[0x0][0xa80] ;  /* 0x0002a00000047ab9 */ /* 0x000fe40000000a00 */
[----:B------:R-:W-:Y:S01]  /*1e210*/  LEA R0, P0, R10, UR4, 0x1 ;  /* 0x000000040a007c11 */ /* 0x000fe2000f8008ff */
[----:B------:R-:W-:Y:S01]  /*1e220*/  IMAD.IADD R3, R11, 0x1, R3 ;  /* 0x000000010b037824 */ /* 0x000fe200078e0203 */
[----:B------:R-:W-:Y:S01]  /*1e230*/  UMOV UR4, 0xffffffff ;  /* 0xffffffff00047882 */ /* 0x000fe20000000000 */
[----:B------:R-:W-:-:S03]  /*1e240*/  IMAD.IADD R192, R23, 0x1, R192 ;  /* 0x0000000117c07824 */ /* 0x000fc600078e02c0 */
[----:B------:R-:W-:Y:S01]  /*1e250*/  LEA.HI.X R8, R10, UR5, R3, 0x1, P0 ;  /* 0x000000050a087c11 */ /* 0x000fe200080f0c03 */
[----:B------:R-:W-:Y:S06]  /*1e260*/  BRA.DIV UR4, `(.L_x_7984) ;  /* 0x000000c204107947 */ /* 0x000fec000b800000 */
[----:B------:R0:W1:Y:S04]  /*1e270*/  SHFL.IDX PT, R3, R8, RZ, 0x181f ;  /* 0x00181fff08037589 */ /* 0x00006800000e0000 */
[----:B------:R0:W2:Y:S02]  /*1e280*/  SHFL.IDX PT, R14, R0, RZ, 0x181f ;  /* 0x00181fff000e7589 */ /* 0x0000a400000e0000 */
.L_x_8247:
[----:B------:R-:W-:Y:S01]  /*1e290*/  ISETP.GE.AND P0, PT, R192, R9, PT ;  /* 0x00000009c000720c */ /* 0x000fe20003f06270 */
[----:B------:R-:W-:-:S12]  /*1e2a0*/  BSSY B1, `(.L_x_7985) ;  /* 0x000000b000017945 */ /* 0x000fd80003800000 */
[----:B------:R-:W-:Y:S05]  /*1e2b0*/  @P0 BRA `(.L_x_7986) ;  /* 0x0000000000240947 */ /* 0x000fea0003800000 */
[----:B------:R-:W-:Y:S02]  /*1e2c0*/  ULDC UR4, c[0x0][0xac8] ;  /* 0x0002b20000047ab9 */ /* 0x000fe40000000800 */
[----:B------:R-:W-:Y:S02]  /*1e2d0*/  ISETP.GE.AND P0, PT, R16, UR4, PT ;  /* 0x0000000410007c0c */ /* 0x000fe4000bf06270 */
[----:B------:R-:W-:-:S11]  /*1e2e0*/  ISETP.GE.AND P1, PT, R190, UR4, PT ;  /* 0x00000004be007c0c */ /* 0x000fd6000bf26270 */
[-C--:B--2---:R-:W-:Y:S02]  /*1e2f0*/  @!P0 LEA R10, P2, R16, R14.reuse, 0x1 ;  /* 0x0000000e100a8211 */ /* 0x084fe400078408ff */
[----:B------:R-:W-:Y:S02]  /*1e300*/  @!P1 LEA R14, P3, R190, R14, 0x1 ;  /* 0x0000000ebe0e9211 */ /* 0x000fe400078608ff */
[-C--:B-1----:R-:W-:Y:S02]  /*1e310*/  @!P0 LEA.HI.X R11, R16, R3.reuse, R17, 0x1, P2 ;  /* 0x00000003100b8211 */ /* 0x082fe400010f0c11 */
[----:B------:R-:W-:-:S03]  /*1e320*/  @!P1 LEA.HI.X R15, R190, R3, R214, 0x1, P3 ;  /* 0x00000003be0f9211 */ /* 0x000fc600018f0cd6 */
[----:B-----5:R3:W-:Y:S04]  /*1e330*/  @!P0 ST.E.128 desc[UR42][R10.64], R4 ;  /* 0x000000040a008985 */ /* 0x0207e8000c101d2a */
[----:B------:R3:W-:Y:S02]  /*1e340*/  @!P1 ST.E.128 desc[UR42][R14.64], R40 ;  /* 0x000000280e009985 */ /* 0x0007e4000c101d2a */
.L_x_7986:
[----:B------:R-:W-:Y:S05]  /*1e350*/  BSYNC B1 ;  /* 0x0000000000017941 */ /* 0x000fea0003800000 */
.L_x_7985:
[----:B------:R-:W-:-:S03]  /*1e360*/  UMOV UR4, 0xffffffff ;  /* 0xffffffff00047882 */ /* 0x000fc60000000000 */
[----:B------:R-:W-:Y:S05]  /*1e370*/  BRA.DIV UR4, `(.L_x_7987) ;  /* 0x000000c204007947 */ /* 0x000fea000b800000 */
[----:B-1----:R1:W4:Y:S04]  /*1e380*/  SHFL.IDX PT, R3, R8, 0x1, 0x181f ;  /* 0x00381f0008037f89 */ /* 0x00232800000e0000 */
[----:B--23--:R1:W2:Y:S02]  /*1e390*/  SHFL.IDX PT, R14, R0, 0x1, 0x181f ;  /* 0x00381f00000e7f89 */ /* 0x00c2a400000e0000 */
.L_x_8251:
[----:B-----5:R-:W-:Y:S01]  /*1e3a0*/  VIADD R4, R192, 0x20 ;  /* 0x00000020c0047836 */ /* 0x020fe20000000000 */
[----:B------:R-:W-:Y:S04]  /*1e3b0*/  BSSY B1, `(.L_x_7988) ;  /* 0x000000c000017945 */ /* 0x000fe80003800000 */
[----:B------:R-:W-:-:S13]  /*1e3c0*/  ISETP.GE.AND P0, PT, R4, R9, PT ;  /* 0x000000090400720c */ /* 0x000fda0003f06270 */
[----:B------:R-:W-:Y:S05]  /*1e3d0*/  @P0 BRA `(.L_x_7989) ;  /* 0x0000000000240947 */ /* 0x000fea0003800000 */
[----:B------:R-:W-:Y:S02]  /*1e3e0*/  ULDC UR4, c[0x0][0xac8] ;  /* 0x0002b20000047ab9 */ /* 0x000fe40000000800 */
[----:B------:R-:W-:Y:S02]  /*1e3f0*/  ISETP.GE.AND P2, PT, R16, UR4, PT ;  /* 0x0000000410007c0c */ /* 0x000fe4000bf46270 */
[----:B------:R-:W-:-:S11]  /*1e400*/  ISETP.GE.AND P3, PT, R190, UR4, PT ;  /* 0x00000004be007c0c */ /* 0x000fd6000bf66270 */
[-C--:B--2---:R-:W-:Y:S02]  /*1e410*/  @!P2 LEA R4, P0, R16, R14.reuse, 0x1 ;  /* 0x0000000e1004a211 */ /* 0x084fe400078008ff */
[----:B------:R-:W-:Y:S02]  /*1e420*/  @!P3 LEA R14, P1, R190, R14, 0x1 ;  /* 0x0000000ebe0eb211 */ /* 0x000fe400078208ff */
[-C--:B----4-:R-:W-:Y:S02]  /*1e430*/  @!P2 LEA.HI.X R5, R16, R3.reuse, R17, 0x1, P0 ;  /* 0x000000031005a211 */ /* 0x090fe400000f0c11 */
[----:B------:R-:W-:-:S03]  /*1e440*/  @!P3 LEA.HI.X R15, R190, R3, R214, 0x1, P1 ;  /* 0x00000003be0fb211 */ /* 0x000fc600008f0cd6 */
[----:B------:R3:W-:Y:S04]  /*1e450*/  @!P2 ST.E.128 desc[UR42][R4.64], R28 ;  /* 0x0000001c0400a985 */ /* 0x0007e8000c101d2a */
[----:B------:R3:W-:Y:S02]  /*1e460*/  @!P3 ST.E.128 desc[UR42][R14.64], R44 ;  /* 0x0000002c0e00b985 */ /* 0x0007e4000c101d2a */
.L_x_7989:
[----:B------:R-:W-:Y:S05]  /*1e470*/  BSYNC B1 ;  /* 0x0000000000017941 */ /* 0x000fea0003800000 */
.L_x_7988:
[----:B------:R-:W-:-:S03]  /*1e480*/  UMOV UR4, 0xffffffff ;  /* 0xffffffff00047882 */ /* 0x000fc60000000000 */
[----:B------:R-:W-:Y:S05]  /*1e490*/  BRA.DIV UR4, `(.L_x_7990) ;  /* 0x000000c204007947 */ /* 0x000fea000b800000 */
[----:B----4-:R4:W0:Y:S04]  /*1e4a0*/  SHFL.IDX PT, R3, R8, 0x2, 0x181f ;  /* 0x00581f0008037f89 */ /* 0x01082800000e0000 */
[----:B--23--:R4:W2:Y:S02]  /*1e4b0*/  SHFL.IDX PT, R14, R0, 0x2, 0x181f ;  /* 0x00581f00000e7f89 */ /* 0x00c8a400000e0000 */
.L_x_8255:
[----:B------:R-:W-:Y:S01]  /*1e4c0*/  VIADD R4, R192, 0x40 ;  /* 0x00000040c0047836 */ /* 0x000fe20000000000 */
        /* <DEDUP_REMOVED lines=8> */
[-C--:B0-----:R-:W-:Y:S02]  /*1e550*/  @!P2 LEA.HI.X R5, R16, R3.reuse, R17, 0x1, P0 ;  /* 0x000000031005a211 */ /* 0x081fe400000f0c11 */
[----:B------:R-:W-:-:S03]  /*1e560*/  @!P3 LEA.HI.X R15, R190, R3, R214, 0x1, P1 ;  /* 0x00000003be0fb211 */ /* 0x000fc600008f0cd6 */
[----:B------:R3:W-:Y:S04]  /*1e570*/  @!P2 ST.E.128 desc[UR42][R4.64], R32 ;  /* 0x000000200400a985 */ /* 0x0007e8000c101d2a */
[----:B------:R3:W-:Y:S02]  /*1e580*/  @!P3 ST.E.128 desc[UR42][R14.64], R48 ;  /* 0x000000300e00b985 */ /* 0x0007e4000c101d2a */
.L_x_7992:
[----:B------:R-:W-:Y:S05]  /*1e590*/  BSYNC B1 ;  /* 0x0000000000017941 */ /* 0x000fea0003800000 */
.L_x_7991:
[----:B------:R-:W-:-:S03]  /*1e5a0*/  UMOV UR4, 0xffffffff ;  /* 0xffffffff00047882 */ /* 0x000fc60000000000 */
[----:B------:R-:W-:Y:S05]  /*1e5b0*/  BRA.DIV UR4, `(.L_x_7993) ;  /* 0x000000c204007947 */ /* 0x000fea000b800000 */
[----:B0-----:R0:W0:Y:S04]  /*1e5c0*/  SHFL.IDX PT, R3, R8, 0x3, 0x181f ;  /* 0x00781f0008037f89 */ /* 0x00102800000e0000 */
[----:B--23--:R2:W3:Y:S02]  /*1e5d0*/  SHFL.IDX PT, R14, R0, 0x3, 0x181f ;  /* 0x00781f00000e7f89 */ /* 0x00c4e400000e0000 */
.L_x_8259:
[----:B-12-4-:R-:W-:-:S05]  /*1e5e0*/  VIADD R0, R192, 0x60 ;  /* 0x00000060c0007836 */ /* 0x016fca0000000000 */
[----:B------:R-:W-:-:S13]  /*1e5f0*/  ISETP.GE.AND P0, PT, R0, R9, PT ;  /* 0x000000090000720c */ /* 0x000fda0003f06270 */
[----:B------:R-:W-:Y:S05]  /*1e600*/  @P0 BRA `(.L_x_7994) ;  /* 0x0000001800800947 */ /* 0x000fea0003800000 */
[----:B------:R-:W-:Y:S02]  /*1e610*/  ULDC UR4, c[0x0][0xac8] ;  /* 0x0002b20000047ab9 */ /* 0x000fe40000000800 */
[----:B------:R-:W-:-:S13]  /*1e620*/  ISETP.GE.AND P1, PT, R16, UR4, PT ;  /* 0x0000000410007c0c */ /* 0x000fda000bf26270 */
[----:B---3--:R-:W-:-:S04]  /*1e630*/  @!P1 LEA R4, P0, R16, R14, 0x1 ;  /* 0x0000000e10049211 */ /* 0x008fc800078008ff */
[----:B0-----:R-:W-:Y:S02]  /*1e640*/  @!P1 LEA.HI.X R5, R16, R3, R17, 0x1, P0 ;  /* 0x0000000310059211 */ /* 0x001fe400000f0c11 */
[----:B------:R-:W-:-:S03]  /*1e650*/  ISETP.GE.AND P0, PT, R190, UR4, PT ;  /* 0x00000004be007c0c */ /* 0x000fc6000bf06270 */
[----:B------:R0:W-:Y:S10]  /*1e660*/  @!P1 ST.E.128 desc[UR42][R4.64], R36 ;  /* 0x0000002404009985 */ /* 0x0001f4000c101d2a */
[----:B------:R-:W-:Y:S05]  /*1e670*/  @P0 BRA `(.L_x_7994) ;  /* 0x0000001800640947 */ /* 0x000fea0003800000 */
[----:B------:R-:W-:-:S04]  /*1e680*/  LEA R14, P0, R190, R14, 0x1 ;  /* 0x0000000ebe0e7211 */ /* 0x000fc800078008ff */
[----:B------:R-:W-:-:S05]  /*1e690*/  LEA.HI.X R15, R190, R3, R214, 0x1, P0 ;  /* 0x00000003be0f7211 */ /* 0x000fca00000f0cd6 */
[----:B------:R1:W-:Y:S01]  /*1e6a0*/  ST.E.128 desc[UR42][R14.64], R52 ;  /* 0x000000340e007985 */ /* 0x0003e2000c101d2a */
[----:B------:R-:W-:Y:S05]  /*1e6b0*/  BRA `(.L_x_7994) ;  /* 0x0000001800547947 */ /* 0x000fea0003800000 */
.L_x_7983:
[----:B------:R-:W-:Y:S01]  /*1e6c0*/  ULDC.64 UR4, c[0x0][0xb08] ;  /* 0x0002c20000047ab9 */ /* 0x000fe20000000a00 */
[----:B0-----:R-:W0:Y:S01]  /*1e6d0*/  @P2 LDC R6, c[0x0][0xbec] ;  /* 0x0002fb00ff062b82 */ /* 0x001e220000000800 */
[----:B------:R-:W-:Y:S01]  /*1e6e0*/  IMAD R24, R24, UR4, RZ ;  /* 0x0000000418187c24 */ /* 0x000fe2000f8e02ff */
[----:B------:R-:W-:Y:S01]  /*1e6f0*/  SHF.R.S32.HI R0, RZ, 0x1f, R57 ;  /* 0x0000001fff007819 */ /* 0x000fe20000011439 */
[----:B------:R-:W-:-:S04]  /*1e700*/  IMAD.WIDE.U32 R4, R15, UR4, RZ ;  /* 0x000000040f047c25 */ /* 0x000fc8000f8e00ff */
[----:B------:R-:W-:Y:S01]  /*1e710*/  IMAD R15, R15, UR5, R24 ;  /* 0x000000050f0f7c24 */ /* 0x000fe2000f8e0218 */
[----:B------:R-:W1:Y:S01]  /*1e720*/  @P2 LDC R11, c[0x0][0xbf0] ;  /* 0x0002fc00ff0b2b82 */ /* 0x000e620000000800 */
[----:B------:R-:W-:Y:S01]  /*1e730*/  ULDC.64 UR4, c[0x0][0xb38] ;  /* 0x0002ce0000047ab9 */ /* 0x000fe20000000a00 */
[----:B------:R-:W-:Y:S02]  /*1e740*/  IMAD.MOV.U32 R3, RZ, RZ, R45 ;  /* 0x000000ffff037224 */ /* 0x000fe400078e002d */
[----:B------:R-:W-:Y:S02]  /*1e750*/  IMAD.IADD R5, R5, 0x1, R15 ;  /* 0x0000000105057824 */ /* 0x000fe400078e020f */
[----:B------:R-:W-:-:S04]  /*1e760*/  IMAD.WIDE.U32 R4, R206, UR4, R4 ;  /* 0x00000004ce047c25 */ /* 0x000fc8000f8e0004 */
[----:B------:R-:W-:Y:S01]  /*1e770*/  IMAD R5, R206, UR5, R5 ;  /* 0x00000005ce057c24 */ /* 0x000fe2000f8e0205 */
[----:B------:R-:W-:Y:S02]  /*1e780*/  ULDC.64 UR4, c[0x0][0xb40] ;  /* 0x0002d00000047ab9 */ /* 0x000fe40000000a00 */
[----:B------:R-:W-:Y:S02]  /*1e790*/  IMAD R0, R0, UR4, RZ ;  /* 0x0000000400007c24 */ /* 0x000fe4000f8e02ff */
[----:B------:R-:W-:-:S04]  /*1e7a0*/  IMAD.WIDE.U32 R4, R57, UR4, R4 ;  /* 0x0000000439047c25 */ /* 0x000fc8000f8e0004 */
[----:B------:R-:W-:Y:S01]  /*1e7b0*/  IMAD R7, R57, UR5, R0 ;  /* 0x0000000539077c24 */ /* 0x000fe2000f8e0200 */
[----:B------:R-:W-:Y:S01]  /*1e7c0*/  ULDC.64 UR4, c[0x0][0xb48] ;  /* 0x0002d20000047ab9 */ /* 0x000fe20000000a00 */
[----:B0-----:R-:W-:-:S03]  /*1e7d0*/  @P2 IMAD.HI.U32 R6, R45, R6, RZ ;  /* 0x000000062d062227 */ /* 0x001fc600078e00ff */
[----:B------:R-:W-:Y:S02]  /*1e7e0*/  IADD3 R5, R5, R7, RZ ;  /* 0x0000000705057210 */ /* 0x000fe40007ffe0ff */
[----:B-1----:R-:W-:Y:S01]  /*1e7f0*/  @P2 SHF.R.U32.HI R3, RZ, R11, R6 ;  /* 0x0000000bff032219 */ /* 0x002fe20000011606 */
[----:B------:R-:W-:Y:S02]  /*1e800*/  VIADD R6, R2, 0x28820 ;  /* 0x0002882002067836 */ /* 0x000fe40000000000 */
[C---:B------:R-:W-:Y:S01]  /*1e810*/  IMAD.WIDE.U32 R4, R215.reuse, UR4, R4 ;  /* 0x00000004d7047c25 */ /* 0x040fe2000f8e0004 */
[--C-:B------:R-:W-:Y:S02]  /*1e820*/  SHF.R.S32.HI R0, RZ, 0x1f, R3.reuse ;  /* 0x0000001fff007819 */ /* 0x100fe40000011403 */
[----:B------:R-:W-:Y:S01]  /*1e830*/  PRMT R6, RZ, 0x654, R6 ;  /* 0x00000654ff067816 */ /* 0x000fe20000000006 */
[----:B------:R-:W-:Y:S02]  /*1e840*/  IMAD.MOV R7, RZ, RZ, -R3 ;  /* 0x000000ffff077224 */ /* 0x000fe400078e0a03 */
[----:B------:R-:W-:Y:S01]  /*1e850*/  IMAD R5, R215, UR5, R5 ;  /* 0x00000005d7057c24 */ /* 0x000fe2000f8e0205 */
[----:B------:R-:W-:Y:S01]  /*1e860*/  ULDC.64 UR4, c[0x0][0xb30] ;  /* 0x0002cc0000047ab9 */ /* 0x000fe20000000a00 */
[----:B------:R-:W-:Y:S01]  /*1e870*/  IMAD R7, R14, R7, R45 ;  /* 0x000000070e077224 */ /* 0x000fe200078e022d */
[----:B------:R0:W-:Y:S01]  /*1e880*/  SYNCS.ARRIVE.TRANS64.RED.A1T0 RZ, [R6+URZ], RZ ;  /* 0x000000ff06ff79a7 */ /* 0x0001e2000810043f */
        /* <DEDUP_REMOVED lines=12> */
[----:B------:R-:W-:-:S04]  /*1e950*/  UMOV UR4, 0xffffffff ;  /* 0xffffffff00047882 */ /* 0x000fc80000000000 */
[----:B------:R-:W-:Y:S01]  /*1e960*/  LEA.HI.X R4, R4, UR5, R5, 0x2, P0 ;  /* 0x0000000504047c11 */ /* 0x000fe200080f1405 */
[----:B0-----:R-:W-:Y:S06]  /*1e970*/  BRA.DIV UR4, `(.L_x_7995) ;  /* 0x000000be04587947 */ /* 0x001fec000b800000 */
[----:B------:R0:W1:Y:S04]  /*1e980*/  SHFL.IDX PT, R0, R4, RZ, 0x1c1f ;  /* 0x001c1fff04007589 */ /* 0x00006800000e0000 */
[----:B------:R0:W2:Y:S02]  /*1e990*/  SHFL.IDX PT, R14, R3, RZ, 0x1c1f ;  /* 0x001c1fff030e7589 */ /* 0x0000a400000e0000 */
.L_x_8262:
[----:B------:R-:W-:Y:S01]  /*1e9a0*/  ISETP.GE.AND P0, PT, R10, R9, PT ;  /* 0x000000090a00720c */ /* 0x000fe20003f06270 */
[----:B------:R-:W-:-:S12]  /*1e9b0*/  BSSY B1, `(.L_x_7996) ;  /* 0x000004f000017945 */ /* 0x000fd80003800000 */
[----:B------:R-:W-:Y:S05]  /*1e9c0*/  @P0 BRA `(.L_x_7997) ;  /* 0x0000000400340947 */ /* 0x000fea0003800000 */
[----:B------:R-:W-:Y:S01]  /*1e9d0*/  ULDC UR4, c[0x0][0xac8] ;  /* 0x0002b20000047ab9 */ /* 0x000fe20000000800 */
[----:B------:R-:W-:Y:S02]  /*1e9e0*/  SHF.R.S32.HI R12, RZ, 0x1f, R188 ;  /* 0x0000001fff0c7819 */ /* 0x000fe400000114bc */
[----:B------:R-:W-:Y:S02]  /*1e9f0*/  ISETP.GE.AND P0, PT, R188, UR4, PT ;  /* 0x00000004bc007c0c */ /* 0x000fe4000bf06270 */
[----:B------:R-:W-:Y:S02]  /*1ea00*/  ISETP.GE.AND P2, PT, R231, UR4, PT ;  /* 0x00000004e7007c0c */ /* 0x000fe4000bf46270 */
[----:B------:R-:W-:Y:S02]  /*1ea10*/  ISETP.GE.AND P3, PT, R230, UR4, PT ;  /* 0x00000004e6007c0c */ /* 0x000fe4000bf66270 */
[----:B------:R-:W-:Y:S02]  /*1ea20*/  ISETP.GE.AND P1, PT, R229, UR4, PT ;  /* 0x00000004e5007c0c */ /* 0x000fe4000bf26270 */
[----:B------:R-:W-:-:S02]  /*1ea30*/  SHF.R.S32.HI R5, RZ, 0x1f, R231 ;  /* 0x0000001fff057819 */ /* 0x000fc400000114e7 */
[----:B------:R-:W-:-:S03]  /*1ea40*/  SHF.R.S32.HI R15, RZ, 0x1f, R230 ;  /* 0x0000001fff0f7819 */ /* 0x000fc600000114e6 */
[CC--:B--2---:R-:W-:Y:S02]  /*1ea50*/  @!P0 LEA R10, P4, R188.reuse, R14.reuse, 0x2 ;  /* 0x0000000ebc0a8211 */ /* 0x0c4fe400078810ff */
[C---:B------:R-:W-:Y:S02]  /*1ea60*/  @!P2 LEA R6, P5, R231.reuse, R14, 0x2 ;  /* 0x0000000ee706a211 */ /* 0x040fe400078a10ff */
[-C--:B-1----:R-:W-:Y:S02]  /*1ea70*/  @!P0 LEA.HI.X R11, R188, R0.reuse, R12, 0x2, P4 ;  /* 0x00000000bc0b8211 */ /* 0x082fe400020f140c */
[----:B------:R-:W-:Y:S02]  /*1ea80*/  @!P2 LEA.HI.X R7, R231, R0, R5, 0x2, P5 ;  /* 0x00000000e707a211 */ /* 0x000fe400028f1405 */
[----:B------:R-:W-:Y:S01]  /*1ea90*/  @!P3 LEA R12, P4, R230, R14, 0x2 ;  /* 0x0000000ee60cb211 */ /* 0x000fe200078810ff */
[----:B------:R1:W-:Y:S01]  /*1eaa0*/  @!P0 ST.E.64 desc[UR42][R10.64], R20 ;  /* 0x000000140a008985 */ /* 0x0003e2000c101b2a */
[----:B------:R-:W-:-:S02]  /*1eab0*/  ISETP.GE.AND P0, PT, R228, UR4, PT ;  /* 0x00000004e4007c0c */ /* 0x000fc4000bf06270 */
[----:B------:R-:W-:Y:S01]  /*1eac0*/  SHF.R.S32.HI R5, RZ, 0x1f, R229 ;  /* 0x0000001fff057819 */ /* 0x000fe200000114e5 */
[----:B------:R2:W-:Y:S01]  /*1ead0*/  @!P2 ST.E.64 desc[UR42][R6.64], R92 ;  /* 0x0000005c0600a985 */ /* 0x0005e2000c101b2a */
[----:B------:R-:W-:Y:S02]  /*1eae0*/  @!P1 LEA R28, P5, R229, R14, 0x2 ;  /* 0x0000000ee51c9211 */ /* 0x000fe400078a10ff */
[----:B------:R-:W-:Y:S02]  /*1eaf0*/  ISETP.GE.AND P2, PT, R227, UR4, PT ;  /* 0x00000004e3007c0c */ /* 0x000fe4000bf46270 */
[-C--:B------:R-:W-:Y:S02]  /*1eb00*/  @!P3 LEA.HI.X R13, R230, R0.reuse, R15, 0x2, P4 ;  /* 0x00000000e60db211 */ /* 0x080fe400020f140f */
[----:B------:R-:W-:Y:S02]  /*1eb10*/  @!P1 LEA.HI.X R29, R229, R0, R5, 0x2, P5 ;  /* 0x00000000e51d9211 */ /* 0x000fe400028f1405 */
[----:B------:R-:W-:Y:S01]  /*1eb20*/  ISETP.GE.AND P4, PT, R226, UR4, PT ;  /* 0x00000004e2007c0c */ /* 0x000fe2000bf86270 */
[----:B------:R3:W-:Y:S01]  /*1eb30*/  @!P3 ST.E.64 desc[UR42][R12.64], R96 ;  /* 0x000000600c00b985 */ /* 0x0007e2000c101b2a */
[----:B------:R-:W-:-:S02]  /*1eb40*/  @!P0 LEA R30, P3, R228, R14, 0x2 ;  /* 0x0000000ee41e8211 */ /* 0x000fc400078610ff */
[----:B------:R-:W-:Y:S01]  /*1eb50*/  SHF.R.S32.HI R15, RZ, 0x1f, R228 ;  /* 0x0000001fff0f7819 */ /* 0x000fe200000114e4 */
[----:B------:R4:W-:Y:S01]  /*1eb60*/  @!P1 ST.E.64 desc[UR42][R28.64], R100 ;  /* 0x000000641c009985 */ /* 0x0009e2000c101b2a */
[----:B------:R-:W-:Y:S02]  /*1eb70*/  ISETP.GE.AND P1, PT, R225, UR4, PT ;  /* 0x00000004e1007c0c */ /* 0x000fe4000bf26270 */
[----:B------:R-:W-:Y:S02]  /*1eb80*/  SHF.R.S32.HI R5, RZ, 0x1f, R227 ;  /* 0x0000001fff057819 */ /* 0x000fe400000114e3 */
[C---:B-1----:R-:W-:Y:S02]  /*1eb90*/  @!P2 LEA R10, P5, R227.reuse, R14, 0x2 ;  /* 0x0000000ee30aa211 */ /* 0x042fe400078a10ff */
[-C--:B------:R-:W-:Y:S02]  /*1eba0*/  @!P0 LEA.HI.X R31, R228, R0.reuse, R15, 0x2, P3 ;  /* 0x00000000e41f8211 */ /* 0x080fe400018f140f */
[----:B------:R-:W-:-:S02]  /*1ebb0*/  @!P2 LEA.HI.X R11, R227, R0, R5, 0x2, P5 ;  /* 0x00000000e30ba211 */ /* 0x000fc400028f1405 */
[----:B------:R-:W-:Y:S01]  /*1ebc0*/  ISETP.GE.AND P3, PT, R224, UR4, PT ;  /* 0x00000004e0007c0c */ /* 0x000fe2000bf66270 */
[----:B------:R-:W-:Y:S01]  /*1ebd0*/  @!P0 ST.E.64 desc[UR42][R30.64], R104 ;  /* 0x000000681e008985 */ /* 0x000fe2000c101b2a */
[-C--:B--2---:R-:W-:Y:S02]  /*1ebe0*/  @!P4 LEA R6, P0, R226, R14.reuse, 0x2 ;  /* 0x0000000ee206c211 */ /* 0x084fe400078010ff */
[----:B------:R-:W-:Y:S01]  /*1ebf0*/  SHF.R.S32.HI R15, RZ, 0x1f, R226 ;  /* 0x0000001fff0f7819 */ /* 0x000fe200000114e2 */
[----:B------:R1:W-:Y:S01]  /*1ec00*/  @!P2 ST.E.64 desc[UR42][R10.64], R108 ;  /* 0x0000006c0a00a985 */ /* 0x0003e2000c101b2a */
[----:B------:R-:W-:Y:S02]  /*1ec10*/  SHF.R.S32.HI R5, RZ, 0x1f, R225 ;  /* 0x0000001fff057819 */ /* 0x000fe400000114e1 */
[----:B---3--:R-:W-:Y:S02]  /*1ec20*/  @!P1 LEA R12, P5, R225, R14, 0x2 ;  /* 0x0000000ee10c9211 */ /* 0x008fe400078a10ff */
[----:B------:R-:W-:-:S02]  /*1ec30*/  ISETP.GE.AND P2, PT, R223, UR4, PT ;  /* 0x00000004df007c0c */ /* 0x000fc4000bf46270 */
[-C--:B------:R-:W-:Y:S02]  /*1ec40*/  @!P4 LEA.HI.X R7, R226, R0.reuse, R15, 0x2, P0 ;  /* 0x00000000e207c211 */ /* 0x080fe400000f140f */
[----:B------:R-:W-:Y:S02]  /*1ec50*/  ISETP.GE.AND P0, PT, R222, UR4, PT ;  /* 0x00000004de007c0c */ /* 0x000fe4000bf06270 */
[----:B------:R-:W-:Y:S01]  /*1ec60*/  @!P1 LEA.HI.X R13, R225, R0, R5, 0x2, P5 ;  /* 0x00000000e10d9211 */ /* 0x000fe200028f1405 */
[----:B------:R2:W-:Y:S01]  /*1ec70*/  @!P4 ST.E.64 desc[UR42][R6.64], R36 ;  /* 0x000000240600c985 */ /* 0x0005e2000c101b2a */
[----:B------:R-:W-:Y:S02]  /*1ec80*/  @!P3 LEA R20, P5, R224, R14, 0x2 ;  /* 0x0000000ee014b211 */ /* 0x000fe400078a10ff */
[----:B------:R-:W-:Y:S01]  /*1ec90*/  SHF.R.S32.HI R5, RZ, 0x1f, R224 ;  /* 0x0000001fff057819 */ /* 0x000fe200000114e0 */
[----:B------:R3:W-:Y:S01]  /*1eca0*/  @!P1 ST.E.64 desc[UR42][R12.64], R116 ;  /* 0x000000740c009985 */ /* 0x0007e2000c101b2a */
[----:B------:R-:W-:-:S02]  /*1ecb0*/  ISETP.GE.AND P1, PT, R221, UR4, PT ;  /* 0x00000004dd007c0c */ /* 0x000fc4000bf26270 */
[----:B------:R-:W-:Y:S02]  /*1ecc0*/  @!P3 LEA.HI.X R21, R224, R0, R5, 0x2, P5 ;  /* 0x00000000e015b211 */ /* 0x000fe400028f1405 */
[CC--:B----4-:R-:W-:Y:S02]  /*1ecd0*/  @!P2 LEA R28, P4, R223.reuse, R14.reuse, 0x2 ;  /* 0x0000000edf1ca211 */ /* 0x0d0fe400078810ff */
[----:B------:R-:W-:Y:S01]  /*1ece0*/  SHF.R.S32.HI R15, RZ, 0x1f, R223 ;  /* 0x0000001fff0f7819 */ /* 0x000fe200000114df */
[----:B------:R4:W-:Y:S01]  /*1ecf0*/  @!P3 ST.E.64 desc[UR42][R20.64], R120 ;  /* 0x000000781400b985 */ /* 0x0009e2000c101b2a */
[----:B-1----:R-:W-:Y:S02]  /*1ed00*/  @!P0 LEA R10, P5, R222, R14, 0x2 ;  /* 0x0000000ede0a8211 */ /* 0x002fe400078a10ff */
[----:B------:R-:W-:Y:S02]  /*1ed10*/  SHF.R.S32.HI R5, RZ, 0x1f, R222 ;  /* 0x0000001fff057819 */ /* 0x000fe400000114de */
[----:B------:R-:W-:-:S02]  /*1ed20*/  @!P2 LEA.HI.X R29, R223, R0, R15, 0x2, P4 ;  /* 0x00000000df1da211 */ /* 0x000fc400020f140f */
[----:B------:R-:W-:Y:S02]  /*1ed30*/  ISETP.GE.AND P3, PT, R220, UR4, PT ;  /* 0x00000004dc007c0c */ /* 0x000fe4000bf66270 */
[----:B------:R-:W-:Y:S01]  /*1ed40*/  @!P0 LEA.HI.X R11, R222, R0, R5, 0x2, P5 ;  /* 0x00000000de0b8211 */ /* 0x000fe200028f1405 */
[----:B------:R1:W-:Y:S01]  /*1ed50*/  @!P2 ST.E.64 desc[UR42][R28.64], R38 ;  /* 0x000000261c00a985 */ /* 0x0003e2000c101b2a */
[----:B------:R-:W-:Y:S02]  /*1ed60*/  ISETP.GE.AND P4, PT, R219, UR4, PT ;  /* 0x00000004db007c0c */ /* 0x000fe4000bf86270 */
[----:B------:R-:W-:Y:S01]  /*1ed70*/  SHF.R.S32.HI R5, RZ, 0x1f, R221 ;  /* 0x0000001fff057819 */ /* 0x000fe200000114dd */
[----:B------:R0:W-:Y:S01]  /*1ed80*/  @!P0 ST.E.64 desc[UR42][R10.64], R128 ;  /* 0x000000800a008985 */ /* 0x0001e2000c101b2a */
[----:B--2---:R-:W-:Y:S02]  /*1ed90*/  @!P1 LEA R6, P5, R221, R14, 0x2 ;  /* 0x0000000edd069211 */ /* 0x004fe400078a10ff */
[----:B------:R-:W-:-:S02]  /*1eda0*/  ISETP.GE.AND P2, PT, R218, UR4, PT ;  /* 0x00000004da007c0c */ /* 0x000fc4000bf46270 */
[----:B------:R-:W-:Y:S02]  /*1edb0*/  ISETP.GE.AND P0, PT, R217, UR4, PT ;  /* 0x00000004d9007c0c */ /* 0x000fe4000bf06270 */
[----:B------:R-:W-:Y:S02]  /*1edc0*/  @!P1 LEA.HI.X R7, R221, R0, R5, 0x2, P5 ;  /* 0x00000000dd079211 */ /* 0x000fe400028f1405 */
[----:B---3--:R-:W-:-:S03]  /*1edd0*/  @!P3 LEA R12, P5, R220, R14, 0x2 ;  /* 0x0000000edc0cb211 */ /* 0x008fc600078a10ff */
[----:B------:R0:W-:Y:S01]  /*1ede0*/  @!P1 ST.E.64 desc[UR42][R6.64], R132 ;  /* 0x0000008406009985 */ /* 0x0001e2000c101b2a */
[C---:B----4-:R-:W-:Y:S02]  /*1edf0*/  @!P4 LEA R20, P1, R219.reuse, R14, 0x2 ;  /* 0x0000000edb14c211 */ /* 0x050fe400078210ff */
[----:B------:R-:W-:Y:S02]  /*1ee00*/  @!P3 LEA.HI.X R13, R220, R0, R237, 0x2, P5 ;  /* 0x00000000dc0db211 */ /* 0x000fe400028f14ed */
[C---:B-1----:R-:W-:Y:S02]  /*1ee10*/  @!P2 LEA R28, P5, R218.reuse, R14, 0x2 ;  /* 0x0000000eda1ca211 */ /* 0x042fe400078a10ff */
[----:B------:R-:W-:Y:S01]  /*1ee20*/  @!P4 LEA.HI.X R21, R219, R0, R236, 0x2, P1 ;  /* 0x00000000db15c211 */ /* 0x000fe200008f14ec */
[----:B------:R0:W-:Y:S01]  /*1ee30*/  @!P3 ST.E.64 desc[UR42][R12.64], R136 ;  /* 0x000000880c00b985 */ /* 0x0001e2000c101b2a */
[C---:B------:R-:W-:Y:S02]  /*1ee40*/  @!P0 LEA R14, P1, R217.reuse, R14, 0x2 ;  /* 0x0000000ed90e8211 */ /* 0x040fe400078210ff */
[-C--:B------:R-:W-:Y:S01]  /*1ee50*/  @!P2 LEA.HI.X R29, R218, R0.reuse, R235, 0x2, P5 ;  /* 0x00000000da1da211 */ /* 0x080fe200028f14eb */
[----:B------:R0:W-:Y:S01]  /*1ee60*/  @!P4 ST.E.64 desc[UR42][R20.64], R140 ;  /* 0x0000008c1400c985 */ /* 0x0001e2000c101b2a */
[----:B------:R-:W-:-:S03]  /*1ee70*/  @!P0 LEA.HI.X R15, R217, R0, R234, 0x2, P1 ;  /* 0x00000000d90f8211 */ /* 0x000fc600008f14ea */
[----:B------:R0:W-:Y:S04]  /*1ee80*/  @!P2 ST.E.64 desc[UR42][R28.64], R144 ;  /* 0x000000901c00a985 */ /* 0x0001e8000c101b2a */
[----:B------:R0:W-:Y:S02]  /*1ee90*/  @!P0 ST.E.64 desc[UR42][R14.64], R148 ;  /* 0x000000940e008985 */ /* 0x0001e4000c101b2a */
.L_x_7997:
[----:B------:R-:W-:Y:S05]  /*1eea0*/  BSYNC B1 ;  /* 0x0000000000017941 */ /* 0x000fea0003800000 */
.L_x_7996:
[----:B------:R-:W-:-:S03]  /*1eeb0*/  UMOV UR4, 0xffffffff ;  /* 0xffffffff00047882 */ /* 0x000fc60000000000 */
[----:B------:R-:W-:Y:S05]  /*1eec0*/  BRA.DIV UR4, `(.L_x_7998) ;  /* 0x000000ba04387947 */ /* 0x000fea000b800000 */
[----:B-1----:R1:W3:Y:S04]  /*1eed0*/  SHFL.IDX PT, R0, R4, 0x1, 0x1c1f ;  /* 0x003c1f0004007f89 */ /* 0x0022e800000e0000 */
[----:B0-2---:R1:W0:Y:S02]  /*1eee0*/  SHFL.IDX PT, R14, R3, 0x1, 0x1c1f ;  /* 0x003c1f00030e7f89 */ /* 0x00522400000e0000 */
.L_x_8266:
[----:B------:R-:W-:-:S13]  /*1eef0*/  ISETP.GE.AND P0, PT, R8, R9, PT ;  /* 0x000000090800720c */ /* 0x000fda0003f06270 */
[----:B------:R-:W-:Y:S05]  /*1ef00*/  @P0 BRA `(.L_x_7994) ;  /* 0x0000001000400947 */ /* 0x000fea0003800000 */
[----:B------:R-:W-:Y:S01]  /*1ef10*/  ULDC UR4, c[0x0][0xac8] ;  /* 0x0002b20000047ab9 */ /* 0x000fe20000000800 */
[----:B-1----:R-:W-:Y:S02]  /*1ef20*/  SHF.R.S32.HI R3, RZ, 0x1f, R188 ;  /* 0x0000001fff037819 */ /* 0x002fe400000114bc */
[----:B------:R-:W-:Y:S02]  /*1ef30*/  ISETP.GE.AND P2, PT, R188, UR4, PT ;  /* 0x00000004bc007c0c */ /* 0x000fe4000bf46270 */
[----:B------:R-:W-:Y:S02]  /*1ef40*/  ISETP.GE.AND P3, PT, R231, UR4, PT ;  /* 0x00000004e7007c0c */ /* 0x000fe4000bf66270 */
[----:B------:R-:W-:Y:S02]  /*1ef50*/  ISETP.GE.AND P1, PT, R230, UR4, PT ;  /* 0x00000004e6007c0c */ /* 0x000fe4000bf26270 */
[----:B------:R-:W-:Y:S02]  /*1ef60*/  SHF.R.S32.HI R10, RZ, 0x1f, R231 ;  /* 0x0000001fff0a7819 */ /* 0x000fe400000114e7 */
[----:B------:R-:W-:-:S05]  /*1ef70*/  SHF.R.S32.HI R15, RZ, 0x1f, R229 ;  /* 0x0000001fff0f7819 */ /* 0x000fca00000114e5 */
[CC--:B0-----:R-:W-:Y:S02]  /*1ef80*/  @!P2 LEA R4, P0, R188.reuse, R14.reuse, 0x2 ;  /* 0x0000000ebc04a211 */ /* 0x0c1fe400078010ff */
[----:B------:R-:W-:Y:S02]  /*1ef90*/  @!P3 LEA R6, P4, R231, R14, 0x2 ;  /* 0x0000000ee706b211 */ /* 0x000fe400078810ff */
[----:B---3--:R-:W-:Y:S02]  /*1efa0*/  @!P2 LEA.HI.X R5, R188, R0, R3, 0x2, P0 ;  /* 0x00000000bc05a211 */ /* 0x008fe400000f1403 */
[----:B------:R-:W-:Y:S02]  /*1efb0*/  ISETP.GE.AND P0, PT, R229, UR4, PT ;  /* 0x00000004e5007c0c */ /* 0x000fe4000bf06270 */
[----:B------:R-:W-:Y:S01]  /*1efc0*/  SHF.R.S32.HI R3, RZ, 0x1f, R230 ;  /* 0x0000001fff037819 */ /* 0x000fe200000114e6 */
[----:B------:R0:W-:Y:S01]  /*1efd0*/  @!P2 ST.E.64 desc[UR42][R4.64], R90 ;  /* 0x0000005a0400a985 */ /* 0x0001e2000c101b2a */
[----:B------:R-:W-:-:S02]  /*1efe0*/  ISETP.GE.AND P2, PT, R228, UR4, PT ;  /* 0x00000004e4007c0c */ /* 0x000fc4000bf46270 */
[C---:B------:R-:W-:Y:S02]  /*1eff0*/  @!P1 LEA R8, P5, R230.reuse, R14, 0x2 ;  /* 0x0000000ee6089211 */ /* 0x040fe400078a10ff */
[-C--:B------:R-:W-:Y:S02]  /*1f000*/  @!P3 LEA.HI.X R7, R231, R0.reuse, R10, 0x2, P4 ;  /* 0x00000000e707b211 */ /* 0x080fe400020f140a */
[----:B------:R-:W-:Y:S02]  /*1f010*/  ISETP.GE.AND P4, PT, R227, UR4, PT ;  /* 0x00000004e3007c0c */ /* 0x000fe4000bf86270 */
[----:B------:R-:W-:Y:S01]  /*1f020*/  @!P1 LEA.HI.X R9, R230, R0, R3, 0x2, P5 ;  /* 0x00000000e6099211 */ /* 0x000fe200028f1403 */
[----:B------:R1:W-:Y:S01]  /*1f030*/  @!P3 ST.E.64 desc[UR42][R6.64], R94 ;  /* 0x0000005e0600b985 */ /* 0x0003e2000c101b2a */
[----:B------:R-:W-:Y:S02]  /*1f040*/  @!P0 LEA R10, P5, R229, R14, 0x2 ;  /* 0x0000000ee50a8211 */ /* 0x000fe400078a10ff */
[----:B------:R-:W-:Y:S01]  /*1f050*/  ISETP.GE.AND P3, PT, R226, UR4, PT ;  /* 0x00000004e2007c0c */ /* 0x000fe2000bf66270 */
[----:B------:R2:W-:Y:S01]  /*1f060*/  @!P1 ST.E.64 desc[UR42][R8.64], R98 ;  /* 0x0000006208009985 */ /* 0x0005e2000c101b2a */
[----:B------:R-:W-:-:S02]  /*1f070*/  SHF.R.S32.HI R3, RZ, 0x1f, R228 ;  /* 0x0000001fff037819 */ /* 0x000fc400000114e4 */
[C---:B------:R-:W-:Y:S02]  /*1f080*/  @!P2 LEA R12, P1, R228.reuse, R14, 0x2 ;  /* 0x0000000ee40ca211 */ /* 0x040fe400078210ff */
[-C--:B------:R-:W-:Y:S02]  /*1f090*/  @!P0 LEA.HI.X R11, R229, R0.reuse, R15, 0x2, P5 ;  /* 0x00000000e50b8211 */ /* 0x080fe400028f140f */
[----:B------:R-:W-:Y:S02]  /*1f0a0*/  @!P2 LEA.HI.X R13, R228, R0, R3, 0x2, P1 ;  /* 0x00000000e40da211 */ /* 0x000fe400008f1403 */
[----:B------:R-:W-:Y:S01]  /*1f0b0*/  ISETP.GE.AND P1, PT, R225, UR4, PT ;  /* 0x00000004e1007c0c */ /* 0x000fe2000bf26270 */
[----:B------:R3:W-:Y:S01]  /*1f0c0*/  @!P0 ST.E.64 desc[UR42][R10.64], R102 ;  /* 0x000000660a008985 */ /* 0x0007e2000c101b2a */
[----:B0-----:R-:W-:Y:S02]  /*1f0d0*/  @!P4 LEA R4, P0, R227, R14, 0x2 ;  /* 0x0000000ee304c211 */ /* 0x001fe400078010ff */
[----:B------:R-:W-:Y:S01]  /*1f0e0*/  SHF.R.S32.HI R15, RZ, 0x1f, R227 ;  /* 0x0000001fff0f7819 */ /* 0x000fe200000114e3 */
[----:B------:R0:W-:Y:S01]  /*1f0f0*/  @!P2 ST.E.64 desc[UR42][R12.64], R106 ;  /* 0x0000006a0c00a985 */ /* 0x0001e2000c101b2a */
[----:B------:R-:W-:-:S02]  /*1f100*/  SHF.R.S32.HI R3, RZ, 0x1f, R226 ;  /* 0x0000001fff037819 */ /* 0x000fc400000114e2 */
[----:B-1----:R-:W-:Y:S02]  /*1f110*/  @!P3 LEA R6, P5, R226, R14, 0x2 ;  /* 0x0000000ee206b211 */ /* 0x002fe400078a10ff */
[----:B------:R-:W-:Y:S02]  /*1f120*/  ISETP.GE.AND P2, PT, R224, UR4, PT ;  /* 0x00000004e0007c0c */ /* 0x000fe4000bf46270 */
[-C--:B------:R-:W-:Y:S02]  /*1f130*/  @!P4 LEA.HI.X R5, R227, R0.reuse, R15, 0x2, P0 ;  /* 0x00000000e305c211 */ /* 0x080fe400000f140f */
[----:B------:R-:W-:Y:S02]  /*1f140*/  ISETP.GE.AND P0, PT, R223, UR4, PT ;  /* 0x00000004df007c0c */ /* 0x000fe4000bf06270 */
[----:B------:R-:W-:Y:S01]  /*1f150*/  @!P3 LEA.HI.X R7, R226, R0, R3, 0x2, P5 ;  /* 0x00000000e207b211 */ /* 0x000fe200028f1403 */
[----:B------:R1:W-:Y:S01]  /*1f160*/  @!P4 ST.E.64 desc[UR42][R4.64], R110 ;  /* 0x0000006e0400c985 */ /* 0x0003e2000c101b2a */
[----:B--2---:R-:W-:-:S02]  /*1f170*/  @!P1 LEA R8, P5, R225, R14, 0x2 ;  /* 0x0000000ee1089211 */ /* 0x004fc400078a10ff */
[----:B------:R-:W-:Y:S01]  /*1f180*/  SHF.R.S32.HI R3, RZ, 0x1f, R225 ;  /* 0x0000001fff037819 */ /* 0x000fe200000114e1 */
[----:B------:R2:W-:Y:S01]  /*1f190*/  @!P3 ST.E.64 desc[UR42][R6.64], R114 ;  /* 0x000000720600b985 */ /* 0x0005e2000c101b2a */
[----:B------:R-:W-:Y:S02]  /*1f1a0*/  ISETP.GE.AND P3, PT, R222, UR4, PT ;  /* 0x00000004de007c0c */ /* 0x000fe4000bf66270 */
[----:B------:R-:W-:Y:S02]  /*1f1b0*/  @!P1 LEA.HI.X R9, R225, R0, R3, 0x2, P5 ;  /* 0x00000000e1099211 */ /* 0x000fe400028f1403 */
[-C--:B---3--:R-:W-:Y:S02]  /*1f1c0*/  @!P2 LEA R10, P4, R224, R14.reuse, 0x2 ;  /* 0x0000000ee00aa211 */ /* 0x088fe400078810ff */
[----:B------:R-:W-:Y:S01]  /*1f1d0*/  SHF.R.S32.HI R15, RZ, 0x1f, R224 ;  /* 0x0000001fff0f7819 */ /* 0x000fe200000114e0 */
[----:B------:R3:W-:Y:S01]  /*1f1e0*/  @!P1 ST.E.64 desc[UR42][R8.64], R118 ;  /* 0x0000007608009985 */ /* 0x0007e2000c101b2a */
[----:B0-----:R-:W-:-:S02]  /*1f1f0*/  @!P0 LEA R12, P5, R223, R14, 0x2 ;  /* 0x0000000edf0c8211 */ /* 0x001fc400078a10ff */
[----:B------:R-:W-:Y:S02]  /*1f200*/  SHF.R.S32.HI R3, RZ, 0x1f, R223 ;  /* 0x0000001fff037819 */ /* 0x000fe400000114df */
[-C--:B------:R-:W-:Y:S02]  /*1f210*/  @!P2 LEA.HI.X R11, R224, R0.reuse, R15, 0x2, P4 ;  /* 0x00000000e00ba211 */ /* 0x080fe400020f140f */
[----:B------:R-:W-:Y:S02]  /*1f220*/  ISETP.GE.AND P1, PT, R221, UR4, PT ;  /* 0x00000004dd007c0c */ /* 0x000fe4000bf26270 */
[----:B------:R-:W-:Y:S01]  /*1f230*/  @!P0 LEA.HI.X R13, R223, R0, R3, 0x2, P5 ;  /* 0x00000000df0d8211 */ /* 0x000fe200028f1403 */
[----:B------:R0:W-:Y:S01]  /*1f240*/  @!P2 ST.E.64 desc[UR42][R10.64], R122 ;  /* 0x0000007a0a00a985 */ /* 0x0001e2000c101b2a */
[----:B------:R-:W-:Y:S02]  /*1f250*/  ISETP.GE.AND P4, PT, R220, UR4, PT ;  /* 0x00000004dc007c0c */ /* 0x000fe4000bf86270 */
[----:B------:R-:W-:Y:S01]  /*1f260*/  SHF.R.S32.HI R3, RZ, 0x1f, R222 ;  /* 0x0000001fff037819 */ /* 0x000fe200000114de */
[----:B------:R4:W-:Y:S01]  /*1f270*/  @!P0 ST.E.64 desc[UR42][R12.64], R126 ;  /* 0x0000007e0c008985 */ /* 0x0009e2000c101b2a */
[----:B-1----:R-:W-:-:S02]  /*1f280*/  @!P3 LEA R4, P5, R222, R14, 0x2 ;  /* 0x0000000ede04b211 */ /* 0x002fc400078a10ff */
[----:B------:R-:W-:Y:S02]  /*1f290*/  ISETP.GE.AND P2, PT, R219, UR4, PT ;  /* 0x00000004db007c0c */ /* 0x000fe4000bf46270 */
[----:B------:R-:W-:Y:S02]  /*1f2a0*/  ISETP.GE.AND P0, PT, R218, UR4, PT ;  /* 0x00000004da007c0c */ /* 0x000fe4000bf06270 */
[----:B------:R-:W-:Y:S02]  /*1f2b0*/  @!P3 LEA.HI.X R5, R222, R0, R3, 0x2, P5 ;  /* 0x00000000de05b211 */ /* 0x000fe400028f1403 */
[----:B------:R-:W-:Y:S02]  /*1f2c0*/  SHF.R.S32.HI R3, RZ, 0x1f, R221 ;  /* 0x0000001fff037819 */ /* 0x000fe400000114dd */
[-C--:B--2---:R-:W-:Y:S01]  /*1f2d0*/  @!P1 LEA R6, P5, R221, R14.reuse, 0x2 ;  /* 0x0000000edd069211 */ /* 0x084fe200078a10ff */
[----:B------:R4:W-:Y:S01]  /*1f2e0*/  @!P3 ST.E.64 desc[UR42][R4.64], R130 ;  /* 0x000000820400b985 */ /* 0x0009e2000c101b2a */
[----:B---3--:R-:W-:-:S02]  /*1f2f0*/  @!P4 LEA R8, P3, R220, R14, 0x2 ;  /* 0x0000000edc08c211 */ /* 0x008fc400078610ff */
[----:B------:R-:W-:Y:S02]  /*1f300*/  @!P1 LEA.HI.X R7, R221, R0, R3, 0x2, P5 ;  /* 0x00000000dd079211 */ /* 0x000fe400028f1403 */
[C---:B0-----:R-:W-:Y:S02]  /*1f310*/  @!P2 LEA R10, P5, R219.reuse, R14, 0x2 ;  /* 0x0000000edb0aa211 */ /* 0x041fe400078a10ff */
[----:B------:R-:W-:Y:S01]  /*1f320*/  @!P4 LEA.HI.X R9, R220, R0, R237, 0x2, P3 ;  /* 0x00000000dc09c211 */ /* 0x000fe200018f14ed */
[----:B------:R4:W-:Y:S01]  /*1f330*/  @!P1 ST.E.64 desc[UR42][R6.64], R134 ;  /* 0x0000008606009985 */ /* 0x0009e2000c101b2a */
[C---:B------:R-:W-:Y:S02]  /*1f340*/  @!P0 LEA R20, P3, R218.reuse, R14, 0x2 ;  /* 0x0000000eda148211 */ /* 0x040fe400078610ff */
[-C--:B------:R-:W-:Y:S01]  /*1f350*/  @!P2 LEA.HI.X R11, R219, R0.reuse, R236, 0x2, P5 ;  /* 0x00000000db0ba211 */ /* 0x080fe200028f14ec */
[----:B------:R4:W-:Y:S01]  /*1f360*/  @!P4 ST.E.64 desc[UR42][R8.64], R138 ;  /* 0x0000008a0800c985 */ /* 0x0009e2000c101b2a */
[----:B------:R-:W-:-:S03]  /*1f370*/  @!P0 LEA.HI.X R21, R218, R0, R235, 0x2, P3 ;  /* 0x00000000da158211 */ /* 0x000fc600018f14eb */
[----:B------:R4:W-:Y:S04]  /*1f380*/  @!P2 ST.E.64 desc[UR42][R10.64], R142 ;  /* 0x0000008e0a00a985 */ /* 0x0009e8000c101b2a */
[----:B------:R4:W-:Y:S01]  /*1f390*/  @!P0 ST.E.64 desc[UR42][R20.64], R146 ;  /* 0x0000009214008985 */ /* 0x0009e2000c101b2a */
[----:B------:R-:W-:-:S13]  /*1f3a0*/  ISETP.GE.AND P0, PT, R217, UR4, PT ;  /* 0x00000004d9007c0c */ /* 0x000fda000bf06270 */
[----:B----4-:R-:W-:Y:S05]  /*1f3b0*/  @P0 BRA `(.L_x_7994) ;  /* 0x0000000c00140947 */ /* 0x010fea0003800000 */
[----:B------:R-:W-:-:S04]  /*1f3c0*/  LEA R14, P0, R217, R14, 0x2 ;  /* 0x0000000ed90e7211 */ /* 0x000fc800078010ff */
[----:B------:R-:W-:-:S05]  /*1f3d0*/  LEA.HI.X R15, R217, R0, R234, 0x2, P0 ;  /* 0x00000000d90f7211 */ /* 0x000fca00000f14ea */
[----:B------:R4:W-:Y:S01]  /*1f3e0*/  ST.E.64 desc[UR42][R14.64], R150 ;  /* 0x000000960e007985 */ /* 0x0009e2000c101b2a */
[----:B------:R-:W-:Y:S05]  /*1f3f0*/  BRA `(.L_x_7994) ;  /* 0x0000000c00047947 */ /* 0x000fea0003800000 */
.L_x_7981:
        /* <DEDUP_REMOVED lines=13> */
[----:B------:R-:W4:Y:S01]  /*1f4d0*/  S2R R0, SR_TID.X ;  /* 0x0000000000007919 */ /* 0x000f220000002100 */
[----:B---3--:R-:W-:-:S05]  /*1f4e0*/  @P1 IMAD.WIDE R6, R209, 0x4, R6 ;  /* 0x00000004d1061825 */ /* 0x008fca00078e0206 */
[----:B------:R2:W5:Y:S01]  /*1f4f0*/  @P1 LDG.E R20, desc[UR42][R6.64] ;  /* 0x0000002a06141981 */ /* 0x000562000c1e1900 */
[----:B------:R-:W-:-:S13]  /*1f500*/  ISETP.NE.AND P2, PT, R208, RZ, PT ;  /* 0x000000ffd000720c */ /* 0x000fda0003f45270 */
[----:B------:R-:W3:Y:S01]  /*1f510*/  @!P2 LDC R208, c[0x0][0xad4] ;  /* 0x0002b500ffd0ab82 */ /* 0x000ee20000000800 */
[----:B----4-:R-:W-:Y:S01]  /*1f520*/  VIADD R0, R0, 0xffffff80 ;  /* 0xffffff8000007836 */ /* 0x010fe20000000000 */
[----:B------:R-:W-:-:S04]  /*1f530*/  SHF.R.S32.HI R30, RZ, 0x1f, R209 ;  /* 0x0000001fff1e7819 */ /* 0x000fc800000114d1 */
[----:B------:R-:W-:Y:S02]  /*1f540*/  ISETP.GT.AND P3, PT, R0, 0x7f, PT ;  /* 0x0000007f0000780c */ /* 0x000fe40003f64270 */
[----:B---3--:R-:W-:Y:S01]  /*1f550*/  ISETP.GT.AND P2, PT, R208, 0x1, PT ;  /* 0x00000001d000780c */ /* 0x008fe20003f44270 */
[----:B--2---:R-:W-:-:S12]  /*1f560*/  @P1 BRA `(.L_x_7999) ;  /* 0x0000000000101947 */ /* 0x004fd80003800000 */
[----:B------:R-:W-:Y:S05]  /*1f570*/  @!P0 BRA `(.L_x_7999) ;  /* 0x00000000000c8947 */ /* 0x000fea0003800000 */
[----:B------:R-:W2:Y:S04]  /*1f580*/  LDG.E R7, desc[UR42][R4.64] ;  /* 0x0000002a04077981 */ /* 0x000ea8000c1e1900 */
[----:B-----5:R-:W2:Y:S02]  /*1f590*/  LDG.E R20, desc[UR42][R4.64+0x4] ;  /* 0x0000042a04147981 */ /* 0x020ea4000c1e1900 */
[----:B--2---:R-:W-:-:S07]  /*1f5a0*/  IMAD.IADD R20, R20, 0x1, -R7 ;  /* 0x0000000114147824 */ /* 0x004fce00078e0a07 */
.L_x_7999:
[----:B------:R-:W-:Y:S01]  /*1f5b0*/  BSSY B1, `(.L_x_8000) ;  /* 0x0000036000017945 */ /* 0x000fe20003800000 */
[----:B------:R-:W-:Y:S02]  /*1f5c0*/  SEL R31, R209, RZ, !P0 ;  /* 0x000000ffd11f7207 */ /* 0x000fe40004000000 */
[----:B------:R-:W-:Y:S02]  /*1f5d0*/  SEL R30, R30, RZ, !P0 ;  /* 0x000000ff1e1e7207 */ /* 0x000fe40004000000 */
[----:B-----5:R-:W-:Y:S01]  /*1f5e0*/  SHF.R.S32.HI R28, RZ, 0x1f, R3 ;  /* 0x0000001fff1c7819 */ /* 0x020fe20000011403 */
[----:B------:R-:W-:Y:S06]  /*1f5f0*/  @P3 BRA `(.L_x_8001) ;  /* 0x0000000000c43947 */ /* 0x000fec0003800000 */
[----:B------:R-:W2:Y:S01]  /*1f600*/  S2R R33, SR_TID.X ;  /* 0x0000000000217919 */ /* 0x000ea20000002100 */
[----:B------:R-:W3:Y:S02]  /*1f610*/  LDC R35, c[0x0][0xbe8] ;  /* 0x0002fa00ff237b82 */ /* 0x000ee40000000800 */
[----:B---3--:R-:W-:Y:S01]  /*1f620*/  IMAD R0, R20, R35, RZ ;  /* 0x0000002314007224 */ /* 0x008fe200078e02ff */
[----:B--2---:R-:W-:-:S04]  /*1f630*/  IADD3 R33, R192, -0x80, R33 ;  /* 0xffffff80c0217810 */ /* 0x004fc80007ffe021 */
[----:B------:R-:W-:-:S13]  /*1f640*/  ISETP.GE.AND P0, PT, R33, R0, PT ;  /* 0x000000002100720c */ /* 0x000fda0003f06270 */
[----:B------:R-:W-:Y:S05]  /*1f650*/  @P0 BRA `(.L_x_8001) ;  /* 0x0000000000ac0947 */ /* 0x000fea0003800000 */
[----:B------:R-:W-:Y:S01]  /*1f660*/  ISETP.GT.AND P0, PT, R208, 0x1, PT ;  /* 0x00000001d000780c */ /* 0x000fe20003f04270 */
[----:B------:R-:W2:Y:S01]  /*1f670*/  LDC.64 R4, c[0x0][0xba8] ;  /* 0x0002ea00ff047b82 */ /* 0x000ea20000000a00 */
[----:B-1----:R-:W-:Y:S01]  /*1f680*/  MOV R24, 0x9b8 ;  /* 0x000009b800187802 */ /* 0x002fe20000000f00 */
[----:B------:R-:W-:Y:S01]  /*1f690*/  IMAD.MOV.U32 R21, RZ, RZ, R33 ;  /* 0x000000ffff157224 */ /* 0x000fe200078e0021 */
[----:B------:R-:W-:Y:S02]  /*1f6a0*/  ISETP.NE.AND P1, PT, R35, 0x1, PT ;  /* 0x000000012300780c */ /* 0x000fe40003f25270 */
[----:B------:R-:W-:Y:S02]  /*1f6b0*/  SEL R24, R24, 0x978, P0 ;  /* 0x0000097818187807 */ /* 0x000fe40000000000 */
[----:B------:R-:W-:Y:S02]  /*1f6c0*/  SEL R215, R215, RZ, P0 ;  /* 0x000000ffd7d77207 */ /* 0x000fe40000000000 */
[----:B------:R-:W1:Y:S08]  /*1f6d0*/  LDC.64 R8, c[0x0][R24+0x220] ;  /* 0x0000880018087b82 */ /* 0x000e700000000a00 */
[----:B------:R-:W3:Y:S08]  /*1f6e0*/  LDC.64 R6, c[0x0][R24+0x218] ;  /* 0x0000860018067b82 */ /* 0x000ef00000000a00 */
[----:B------:R-:W4:Y:S08]  /*1f6f0*/  LDC.64 R10, c[0x0][R24+0x228] ;  /* 0x00008a00180a7b82 */ /* 0x000f300000000a00 */
[----:B------:R-:W5:Y:S08]  /*1f700*/  LDC.64 R12, c[0x0][R24+0x210] ;  /* 0x00008400180c7b82 */ /* 0x000f700000000a00 */
[----:B------:R-:W0:Y:S08]  /*1f710*/  @P1 LDC R0, c[0x0][0xbec] ;  /* 0x0002fb00ff001b82 */ /* 0x000e300000000800 */
[----:B------:R-:W4:Y:S01]  /*1f720*/  @P1 LDC R37, c[0x0][0xbf0] ;  /* 0x0002fc00ff251b82 */ /* 0x000f220000000800 */
[----:B-1----:R-:W-:-:S07]  /*1f730*/  IMAD R9, R9, R31, RZ ;  /* 0x0000001f09097224 */ /* 0x002fce00078e02ff */
[----:B--2---:R-:W1:Y:S01]  /*1f740*/  @!P0 LDC R4, c[0x0][0xb50] ;  /* 0x0002d400ff048b82 */ /* 0x004e620000000800 */
[----:B------:R-:W-:-:S04]  /*1f750*/  IMAD.WIDE.U32 R14, R8, R31, RZ ;  /* 0x0000001f080e7225 */ /* 0x000fc800078e00ff */
[----:B------:R-:W-:Y:S02]  /*1f760*/  IMAD R9, R8, R30, R9 ;  /* 0x0000001e08097224 */ /* 0x000fe400078e0209 */
[----:B0-----:R-:W-:Y:S01]  /*1f770*/  @P1 IMAD.HI.U32 R0, R33, R0, RZ ;  /* 0x0000000021001227 */ /* 0x001fe200078e00ff */
[----:B------:R-:W0:Y:S03]  /*1f780*/  @!P0 LDC R5, c[0x0][0xb54] ;  /* 0x0002d500ff058b82 */ /* 0x000e260000000800 */
[-C--:B---3--:R-:W-:Y:S02]  /*1f790*/  IMAD R29, R7, R206.reuse, RZ ;  /* 0x000000ce071d7224 */ /* 0x088fe400078e02ff */
[----:B------:R-:W-:Y:S01]  /*1f7a0*/  IMAD.WIDE.U32 R6, R6, R206, RZ ;  /* 0x000000ce06067225 */ /* 0x000fe200078e00ff */
[----:B----4-:R-:W-:-:S03]  /*1f7b0*/  @P1 SHF.R.U32.HI R21, RZ, R37, R0 ;  /* 0x00000025ff151219 */ /* 0x010fc60000011600 */
[----:B------:R-:W-:Y:S01]  /*1f7c0*/  IMAD.IADD R29, R7, 0x1, R29 ;  /* 0x00000001071d7824 */ /* 0x000fe200078e021d */
[----:B------:R-:W-:Y:S01]  /*1f7d0*/  IADD3 R0, P1, P3, R14, R6, R3 ;  /* 0x000000060e007210 */ /* 0x000fe20007b3e003 */
[----:B------:R-:W-:Y:S02]  /*1f7e0*/  IMAD.IADD R14, R15, 0x1, R9 ;  /* 0x000000010f0e7824 */ /* 0x000fe400078e0209 */
[----:B------:R-:W-:Y:S02]  /*1f7f0*/  IMAD.MOV R8, RZ, RZ, -R21 ;  /* 0x000000ffff087224 */ /* 0x000fe400078e0a15 */
[----:B------:R-:W-:-:S04]  /*1f800*/  IMAD.WIDE.U32 R6, R10, R215, RZ ;  /* 0x000000d70a067225 */ /* 0x000fc800078e00ff */
[----:B------:R-:W-:Y:S02]  /*1f810*/  IMAD R11, R11, R215, RZ ;  /* 0x000000d70b0b7224 */ /* 0x000fe400078e02ff */
[----:B------:R-:W-:Y:S01]  /*1f820*/  IMAD R9, R35, R8, R33 ;  /* 0x0000000823097224 */ /* 0x000fe200078e0221 */
[----:B------:R-:W-:Y:S01]  /*1f830*/  IADD3.X R8, R14, R29, R28, P1, P3 ;  /* 0x0000001d0e087210 */ /* 0x000fe20000fe641c */
[----:B------:R-:W-:Y:S01]  /*1f840*/  IMAD.IADD R11, R7, 0x1, R11 ;  /* 0x00000001070b7824 */ /* 0x000fe200078e020b */
[----:B------:R-:W-:Y:S01]  /*1f850*/  IADD3 R6, P0, P1, R21, R0, R6 ;  /* 0x0000000015067210 */ /* 0x000fe2000791e006 */
[----:B-----5:R-:W-:Y:S01]  /*1f860*/  IMAD R0, R13, R9, RZ ;  /* 0x000000090d007224 */ /* 0x020fe200078e02ff */
[----:B------:R-:W-:-:S04]  /*1f870*/  SHF.R.S32.HI R21, RZ, 0x1f, R21 ;  /* 0x0000001fff157819 */ /* 0x000fc80000011415 */
[----:B------:R-:W-:Y:S02]  /*1f880*/  IADD3.X R7, R21, R8, R11, P0, P1 ;  /* 0x0000000815077210 */ /* 0x000fe400007e240b */
[----:B------:R-:W-:Y:S01]  /*1f890*/  SHF.R.S32.HI R11, RZ, 0x1f, R9 ;  /* 0x0000001fff0b7819 */ /* 0x000fe20000011409 */
[----:B------:R-:W-:-:S04]  /*1f8a0*/  IMAD.WIDE.U32 R6, R12, R9, R6 ;  /* 0x000000090c067225 */ /* 0x000fc800078e0006 */
[----:B------:R-:W-:Y:S01]  /*1f8b0*/  IMAD R11, R12, R11, R0 ;  /* 0x0000000b0c0b7224 */ /* 0x000fe200078e0200 */
[----:B-1----:R-:W-:-:S03]  /*1f8c0*/  LEA R4, P0, R6, R4, 0x2 ;  /* 0x0000000406047211 */ /* 0x002fc600078010ff */
[----:B------:R-:W-:Y:S02]  /*1f8d0*/  IMAD.IADD R0, R7, 0x1, R11 ;  /* 0x0000000107007824 */ /* 0x000fe400078e020b */
[----:B------:R-:W-:-:S03]  /*1f8e0*/  IMAD.MOV.U32 R7, RZ, RZ, -0x800000 ;  /* 0xff800000ff077424 */ /* 0x000fc600078e00ff */
[----:B0-----:R-:W-:-:S05]  /*1f8f0*/  LEA.HI.X R5, R6, R5, R0, 0x2, P0 ;  /* 0x0000000506057211 */ /* 0x001fca00000f1400 */
[----:B------:R2:W-:Y:S02]  /*1f900*/  STG.E desc[UR42][R4.64], R7 ;  /* 0x0000000704007986 */ /* 0x0005e4000c10192a */
.L_x_8001:
[----:B------:R-:W-:Y:S05]  /*1f910*/  BSYNC B1 ;  /* 0x0000000000017941 */ /* 0x000fea0003800000 */
.L_x_8000:
[----:B------:R-:W-:Y:S05]  /*1f920*/  @P2 BRA `(.L_x_7994) ;  /* 0x0000000400b82947 */ /* 0x000fea0003800000 */
[----:B------:R-:W3:Y:S01]  /*1f930*/  LDC R21, c[0x0][0xbe8] ;  /* 0x0002fa00ff157b82 */ /* 0x000ee20000000800 */
[----:B------:R-:W-:Y:S01]  /*1f940*/  ULDC.64 UR4, c[0x0][0xaa0] ;  /* 0x0002a80000047ab9 */ /* 0x000fe20000000a00 */
[----:B------:R-:W-:Y:S01]  /*1f950*/  ULDC.64 UR6, c[0x0][0xaf0] ;  /* 0x0002bc0000067ab9 */ /* 0x000fe20000000a00 */
[----:B------:R-:W-:Y:S02]  /*1f960*/  IMAD R0, R28, UR4, RZ ;  /* 0x000000041c007c24 */ /* 0x000fe4000f8e02ff */
[----:B--2---:R-:W-:-:S04]  /*1f970*/  IMAD.WIDE.U32 R4, R3, UR4, RZ ;  /* 0x0000000403047c25 */ /* 0x004fc8000f8e00ff */
[----:B------:R-:W-:Y:S01]  /*1f980*/  IMAD R7, R3, UR5, R0 ;  /* 0x0000000503077c24 */ /* 0x000fe2000f8e0200 */
[----:B------:R-:W-:Y:S01]  /*1f990*/  ULDC.64 UR4, c[0x0][0xae8] ;  /* 0x0002ba0000047ab9 */ /* 0x000fe20000000a00 */
[----:B------:R-:W-:Y:S02]  /*1f9a0*/  IMAD R3, R207, 0x20, R23 ;  /* 0x00000020cf037824 */ /* 0x000fe400078e0217 */
[----:B------:R-:W-:Y:S01]  /*1f9b0*/  IMAD R6, R30, UR6, RZ ;  /* 0x000000061e067c24 */ /* 0x000fe2000f8e02ff */
[----:B------:R-:W-:Y:S01]  /*1f9c0*/  IADD3 R5, R5, R7, RZ ;  /* 0x0000000705057210 */ /* 0x000fe20007ffe0ff */
[----:B------:R-:W-:Y:S02]  /*1f9d0*/  IMAD.IADD R8, R192, 0x1, R3 ;  /* 0x00000001c0087824 */ /* 0x000fe400078e0203 */
[----:B------:R-:W-:Y:S02]  /*1f9e0*/  IMAD.IADD R192, R23, 0x1, R192 ;  /* 0x0000000117c07824 */ /* 0x000fe400078e02c0 */
[----:B------:R-:W-:-:S02]  /*1f9f0*/  IMAD.MOV.U32 R3, RZ, RZ, R8 ;  /* 0x000000ffff037224 */ /* 0x000fc400078e0008 */
[----:B------:R-:W-:Y:S01]  /*1fa00*/  IMAD.WIDE.U32 R4, R206, UR4, R4 ;  /* 0x00000004ce047c25 */ /* 0x000fe2000f8e0004 */
[----:B---3--:R-:W-:-:S03]  /*1fa10*/  ISETP.NE.AND P0, PT, R21, 0x1, PT ;  /* 0x000000011500780c */ /* 0x008fc60003f05270 */
[----:B------:R-:W-:Y:S01]  /*1fa20*/  IMAD R5, R206, UR5, R5 ;  /* 0x00000005ce057c24 */ /* 0x000fe2000f8e0205 */
[----:B------:R-:W-:Y:S01]  /*1fa30*/  ULDC.64 UR4, c[0x0][0xae0] ;  /* 0x0002b80000047ab9 */ /* 0x000fe20000000a00 */
[----:B------:R-:W-:-:S08]  /*1fa40*/  IMAD.WIDE.U32 R4, R31, UR6, R4 ;  /* 0x000000061f047c25 */ /* 0x000fd0000f8e0004 */
[----:B------:R-:W2:Y:S08]  /*1fa50*/  @P0 LDC R9, c[0x0][0xbec] ;  /* 0x0002fb00ff090b82 */ /* 0x000eb00000000800 */
[----:B------:R-:W3:Y:S01]  /*1fa60*/  @P0 LDC R11, c[0x0][0xbf0] ;  /* 0x0002fc00ff0b0b82 */ /* 0x000ee20000000800 */
[----:B--2---:R-:W-:-:S04]  /*1fa70*/  @P0 IMAD.HI.U32 R0, R8, R9, RZ ;  /* 0x0000000908000227 */ /* 0x004fc800078e00ff */
[----:B------:R-:W-:Y:S01]  /*1fa80*/  IMAD R9, R31, UR7, R6 ;  /* 0x000000071f097c24 */ /* 0x000fe2000f8e0206 */
[----:B---3--:R-:W-:-:S03]  /*1fa90*/  @P0 SHF.R.U32.HI R3, RZ, R11, R0 ;  /* 0x0000000bff030219 */ /* 0x008fc60000011600 */
[----:B------:R-:W-:Y:S01]  /*1faa0*/  IMAD.IADD R5, R5, 0x1, R9 ;  /* 0x0000000105057824 */ /* 0x000fe200078e0209 */
[--C-:B------:R-:W-:Y:S01]  /*1fab0*/  SHF.R.S32.HI R0, RZ, 0x1f, R3.reuse ;  /* 0x0000001fff007819 */ /* 0x100fe20000011403 */
[----:B------:R-:W-:Y:S02]  /*1fac0*/  IMAD.MOV R7, RZ, RZ, -R3 ;  /* 0x000000ffff077224 */ /* 0x000fe400078e0a03 */
[----:B------:R-:W-:-:S04]  /*1fad0*/  IMAD.WIDE.U32 R4, R3, UR4, R4 ;  /* 0x0000000403047c25 */ /* 0x000fc8000f8e0004 */
[----:B------:R-:W-:Y:S02]  /*1fae0*/  IMAD R7, R21, R7, R8 ;  /* 0x0000000715077224 */ /* 0x000fe400078e0208 */
        /* <DEDUP_REMOVED lines=13> */
[----:B------:R-:W-:Y:S06]  /*1fbc0*/  BRA.DIV UR4, `(.L_x_8002) ;  /* 0x000000ae04407947 */ /* 0x000fec000b800000 */
[----:B------:R2:W3:Y:S04]  /*1fbd0*/  SHFL.IDX PT, R3, R4, RZ, 0x181f ;  /* 0x00181fff04037589 */ /* 0x0004e800000e0000 */
[----:B------:R2:W4:Y:S02]  /*1fbe0*/  SHFL.IDX PT, R14, R0, RZ, 0x181f ;  /* 0x00181fff000e7589 */ /* 0x00052400000e0000 */
.L_x_8269:
[----:B------:R-:W-:Y:S01]  /*1fbf0*/  IMAD R20, R20, R21, RZ ;  /* 0x0000001514147224 */ /* 0x000fe200078e02ff */
[----:B------:R-:W-:Y:S04]  /*1fc00*/  BSSY B1, `(.L_x_8003) ;  /* 0x000000c000017945 */ /* 0x000fe80003800000 */
[----:B------:R-:W-:-:S13]  /*1fc10*/  ISETP.GE.AND P0, PT, R192, R20, PT ;  /* 0x00000014c000720c */ /* 0x000fda0003f06270 */
[----:B------:R-:W-:Y:S05]  /*1fc20*/  @P0 BRA `(.L_x_8004) ;  /* 0x0000000000240947 */ /* 0x000fea0003800000 */
[----:B------:R-:W-:Y:S02]  /*1fc30*/  ULDC UR4, c[0x0][0xac8] ;  /* 0x0002b20000047ab9 */ /* 0x000fe40000000800 */
[----:B------:R-:W-:Y:S02]  /*1fc40*/  ISETP.GE.AND P2, PT, R16, UR4, PT ;  /* 0x0000000410007c0c */ /* 0x000fe4000bf46270 */
[----:B------:R-:W-:-:S11]  /*1fc50*/  ISETP.GE.AND P3, PT, R190, UR4, PT ;  /* 0x00000004be007c0c */ /* 0x000fd6000bf66270 */
[-C--:B----4-:R-:W-:Y:S02]  /*1fc60*/  @!P2 LEA R6, P0, R16, R14.reuse, 0x1 ;  /* 0x0000000e1006a211 */ /* 0x090fe400078008ff */
[----:B------:R-:W-:Y:S02]  /*1fc70*/  @!P3 LEA R14, P1, R190, R14, 0x1 ;  /* 0x0000000ebe0eb211 */ /* 0x000fe400078208ff */
[-C--:B---3--:R-:W-:Y:S02]  /*1fc80*/  @!P2 LEA.HI.X R7, R16, R3.reuse, R17, 0x1, P0 ;  /* 0x000000031007a211 */ /* 0x088fe400000f0c11 */
[----:B------:R-:W-:-:S03]  /*1fc90*/  @!P3 LEA.HI.X R15, R190, R3, R214, 0x1, P1 ;  /* 0x00000003be0fb211 */ /* 0x000fc600008f0cd6 */
[----:B------:R3:W-:Y:S04]  /*1fca0*/  @!P2 ST.E.128 desc[UR42][R6.64], RZ ;  /* 0x000000ff0600a985 */ /* 0x0007e8000c101d2a */
[----:B------:R3:W-:Y:S02]  /*1fcb0*/  @!P3 ST.E.128 desc[UR42][R14.64], RZ ;  /* 0x000000ff0e00b985 */ /* 0x0007e4000c101d2a */
.L_x_8004:
[----:B------:R-:W-:Y:S05]  /*1fcc0*/  BSYNC B1 ;  /* 0x0000000000017941 */ /* 0x000fea0003800000 */
.L_x_8003:
[----:B------:R-:W-:-:S03]  /*1fcd0*/  UMOV UR4, 0xffffffff ;  /* 0xffffffff00047882 */ /* 0x000fc60000000000 */
[----:B------:R-:W-:Y:S05]  /*1fce0*/  BRA.DIV UR4, `(.L_x_8005) ;  /* 0x000000ae042c7947 */ /* 0x000fea000b800000 */
[----:B---3--:R3:W0:Y:S04]  /*1fcf0*/  SHFL.IDX PT, R3, R4, 0x1, 0x181f ;  /* 0x00381f0004037f89 */ /* 0x00862800000e0000 */
[----:B----4-:R3:W4:Y:S02]  /*1fd00*/  SHFL.IDX PT, R14, R0, 0x1, 0x181f ;  /* 0x00381f00000e7f89 */ /* 0x01072400000e0000 */
.L_x_8273:
[----:B------:R-:W-:Y:S01]  /*1fd10*/  VIADD R5, R192, 0x20 ;  /* 0x00000020c0057836 */ /* 0x000fe20000000000 */
        /* <DEDUP_REMOVED lines=8> */
[-C--:B0-----:R-:W-:Y:S02]  /*1fda0*/  @!P2 LEA.HI.X R7, R16, R3.reuse, R17, 0x1, P0 ;  /* 0x000000031007a211 */ /* 0x081fe400000f0c11 */
[----:B------:R-:W-:-:S03]  /*1fdb0*/  @!P3 LEA.HI.X R15, R190, R3, R214, 0x1, P1 ;  /* 0x00000003be0fb211 */ /* 0x000fc600008f0cd6 */
[----:B------:R0:W-:Y:S04]  /*1fdc0*/  @!P2 ST.E.128 desc[UR42][R6.64], RZ ;  /* 0x000000ff0600a985 */ /* 0x0001e8000c101d2a */
[----:B------:R0:W-:Y:S02]  /*1fdd0*/  @!P3 ST.E.128 desc[UR42][R14.64], RZ ;  /* 0x000000ff0e00b985 */ /* 0x0001e4000c101d2a */
.L_x_8007:
[----:B------:R-:W-:Y:S05]  /*1fde0*/  BSYNC B1 ;  /* 0x0000000000017941 */ /* 0x000fea0003800000 */
.L_x_8006:
[----:B------:R-:W-:-:S03]  /*1fdf0*/  UMOV UR4, 0xffffffff ;  /* 0xffffffff00047882 */ /* 0x000fc60000000000 */
[----:B------:R-:W-:Y:S05]  /*1fe00*/  BRA.DIV UR4, `(.L_x_8008) ;  /* 0x000000ae042c7947 */ /* 0x000fea000b800000 */
[----:B0-----:R0:W0:Y:S04]  /*1fe10*/  SHFL.IDX PT, R3, R4, 0x2, 0x181f ;  /* 0x00581f0004037f89 */ /* 0x00102800000e0000 */
[----:B----4-:R4:W0:Y:S02]  /*1fe20*/  SHFL.IDX PT, R14, R0, 0x2, 0x181f ;  /* 0x00581f00000e7f89 */ /* 0x01082400000e0000 */
.L_x_8277:
[----:B------:R-:W-:Y:S01]  /*1fe30*/  IADD3 R5, R192, 0x40, RZ ;  /* 0x00000040c0057810 */ /* 0x000fe20007ffe0ff */
[----:B------:R-:W-:Y:S03]  /*1fe40*/  BSSY B1, `(.L_x_8009) ;  /* 0x000000c000017945 */ /* 0x000fe60003800000 */
[----:B------:R-:W-:-:S13]  /*1fe50*/  ISETP.GE.AND P0, PT, R5, R20, PT ;  /* 0x000000140500720c */ /* 0x000fda0003f06270 */
[----:B------:R-:W-:Y:S05]  /*1fe60*/  @P0 BRA `(.L_x_8010) ;  /* 0x0000000000240947 */ /* 0x000fea0003800000 */
[----:B------:R-:W-:Y:S02]  /*1fe70*/  ULDC UR4, c[0x0][0xac8] ;  /* 0x0002b20000047ab9 */ /* 0x000fe40000000800 */
[----:B------:R-:W-:Y:S02]  /*1fe80*/  ISETP.GE.AND P2, PT, R16, UR4, PT ;  /* 0x0000000410007c0c */ /* 0x000fe4000bf46270 */
[----:B------:R-:W-:-:S11]  /*1fe90*/  ISETP.GE.AND P3, PT, R190, UR4, PT ;  /* 0x00000004be007c0c */ /* 0x000fd6000bf66270 */
[-C--:B0-----:R-:W-:Y:S02]  /*1fea0*/  @!P2 LEA R6, P0, R16, R14.reuse, 0x1 ;  /* 0x0000000e1006a211 */ /* 0x081fe400078008ff */
[----:B------:R-:W-:Y:S02]  /*1feb0*/  @!P3 LEA R14, P1, R190, R14, 0x1 ;  /* 0x0000000ebe0eb211 */ /* 0x000fe400078208ff */
[-C--:B------:R-:W-:Y:S02]  /*1fec0*/  @!P2 LEA.HI.X R7, R16, R3.reuse, R17, 0x1, P0 ;  /* 0x000000031007a211 */ /* 0x080fe400000f0c11 */
[----:B------:R-:W-:-:S03]  /*1fed0*/  @!P3 LEA.HI.X R15, R190, R3, R214, 0x1, P1 ;  /* 0x00000003be0fb211 */ /* 0x000fc600008f0cd6 */
[----:B------:R0:W-:Y:S04]  /*1fee0*/  @!P2 ST.E.128 desc[UR42][R6.64], RZ ;  /* 0x000000ff0600a985 */ /* 0x0001e8000c101d2a */
[----:B------:R0:W-:Y:S02]  /*1fef0*/  @!P3 ST.E.128 desc[UR42][R14.64], RZ ;  /* 0x000000ff0e00b985 */ /* 0x0001e4000c101d2a */
.L_x_8010:
[----:B------:R-:W-:Y:S05]  /*1ff00*/  BSYNC B1 ;  /* 0x0000000000017941 */ /* 0x000fea0003800000 */
.L_x_8009:
[----:B------:R-:W-:-:S03]  /*1ff10*/  UMOV UR4, 0xffffffff ;  /* 0xffffffff00047882 */ /* 0x000fc60000000000 */
[----:B------:R-:W-:Y:S05]  /*1ff20*/  BRA.DIV UR4, `(.L_x_8011) ;  /* 0x000000ae042c7947 */ /* 0x000fea000b800000 */
[----:B0-----:R0:W0:Y:S04]  /*1ff30*/  SHFL.IDX PT, R3, R4, 0x3, 0x181f ;  /* 0x00781f0004037f89 */ /* 0x00102800000e0000 */
[----:B------:R0:W0:Y:S02]  /*1ff40*/  SHFL.IDX PT, R14, R0, 0x3, 0x181f ;  /* 0x00781f00000e7f89 */ /* 0x00002400000e0000 */
.L_x_8281:
[----:B0-234-:R-:W-:-:S05]  /*1ff50*/  VIADD R0, R192, 0x60 ;  /* 0x00000060c0007836 */ /* 0x01dfca0000000000 */
[----:B------:R-:W-:-:S13]  /*1ff60*/  ISETP.GE.AND P0, PT, R0, R20, PT ;  /* 0x000000140000720c */ /* 0x000fda0003f06270 */
[----:B------:R-:W-:Y:S05]  /*1ff70*/  @P0 BRA `(.L_x_7994) ;  /* 0x0000000000240947 */ /* 0x000fea0003800000 */
[----:B------:R-:W-:Y:S02]  /*1ff80*/  ULDC UR4, c[0x0][0xac8] ;  /* 0x0002b20000047ab9 */ /* 0x000fe40000000800 */
[----:B------:R-:W-:Y:S02]  /*1ff90*/  ISETP.GE.AND P2, PT, R16, UR4, PT ;  /* 0x0000000410007c0c */ /* 0x000fe4000bf46270 */
[----:B------:R-:W-:-:S11]  /*1ffa0*/  ISETP.GE.AND P3, PT, R190, UR4, PT ;  /* 0x00000004be007c0c */ /* 0x000fd6000bf66270 */
[-C--:B------:R-:W-:Y:S02]  /*1ffb0*/  @!P2 LEA R4, P0, R16, R14.reuse, 0x1 ;  /* 0x0000000e1004a211 */ /* 0x080fe400078008ff */
[----:B------:R-:W-:Y:S02]  /*1ffc0*/  @!P3 LEA R14, P1, R190, R14, 0x1 ;  /* 0x0000000ebe0eb211 */ /* 0x000fe400078208ff */
[-C--:B------:R-:W-:Y:S02]  /*1ffd0*/  @!P2 LEA.HI.X R5, R16, R3.reuse, R17, 0x1, P0 ;  /* 0x000000031005a211 */ /* 0x080fe400000f0c11 */
[----:B------:R-:W-:-:S03]  /*1ffe0*/  @!P3 LEA.HI.X R15, R190, R3, R214, 0x1, P1 ;  /* 0x00000003be0fb211 */ /* 0x000fc600008f0cd6 */
[----:B------:R3:W-:Y:S04]  /*1fff0*/  @!P2 ST.E.128 desc[UR42][R4.64], RZ ;  /* 0x000000ff0400a985 */ /* 0x0007e8000c101d2a */
[----:B------:R3:W-:Y:S02]  /*20000*/  @!P3 ST.E.128 desc[UR42][R14.64], RZ ;  /* 0x000000ff0e00b985 */ /* 0x0007e4000c101d2a */
.L_x_7994:
[----:B------:R-:W-:Y:S05]  /*20010*/  BSYNC B0 ;  /* 0x0000000000007941 */ /* 0x000fea0003800000 */
.L_x_7980:
[----:B------:R-:W-:Y:S02]  /*20020*/  ULDC UR4, c[0x0][0xc3c] ;  /* 0x00030f0000047ab9 */ /* 0x000fe40000000800 */
[----:B-1----:R-:W-:-:S13]  /*20030*/  ISETP.GE.AND P0, PT, R27, UR4, PT ;  /* 0x000000041b007c0c */ /* 0x002fda000bf06270 */
[----:B------:R-:W-:Y:S05]  /*20040*/  @!P0 BRA `(.L_x_8012) ;  /* 0xfffffe1000f08947 */ /* 0x000fea000383ffff */
[----:B------:R-:W-:Y:S05]  /*20050*/  BRA `(.L_x_7737) ;  /* 0x0000008800b07947 */ /* 0x000fea0003800000 */
.L_x_7735:
        /* <DEDUP_REMOVED lines=20> */
.L_x_8013:
        /* <DEDUP_REMOVED lines=37> */
[----:B-1----:R-:W-:Y:S02]  /*203f0*/  ISETP.GT.AND P6, PT, R9, UR6, PT ;  /* 0x0000000609007c0c */ /* 0x002fe4000bfc4270 */
[----:B------:R-:W-:-:S11]  /*20400*/  MOV R4, R9 ;  /* 0x0000000900047202 */ /* 0x000fd60000000f00 */
[----:B------:R-:W-:Y:S05]  /*20410*/  @P6 BRA `(.L_x_8015) ;  /* 0x0000000000a86947 */ /* 0x000fea0003800000 */
[----:B------:R-:W-:Y:S01]  /*20420*/  IMAD.MOV.U32 R9, RZ, RZ, R4 ;  /* 0x000000ffff097224 */ /* 0x000fe200078e0004 */
[----:B------:R-:W-:Y:S01]  /*20430*/  UMOV UR4, URZ ;  /* 0x0000003f00047c82 */ /* 0x000fe20008000000 */
[----:B------:R-:W-:-:S05]  /*20440*/  ULDC UR5, c[0x0][0xc38] ;  /* 0x00030e0000057ab9 */ /* 0x000fca0000000800 */
.L_x_8017:
        /* <DEDUP_REMOVED lines=39> */
.L_x_8015:
        /* <DEDUP_REMOVED lines=12> */
.L_x_8018:
        /* <DEDUP_REMOVED lines=16> */
[----:B0-----:R-:W-:Y:S01]  /*20880*/  IMAD.MOV.U32 R2, RZ, RZ, RZ ;  /* 0x000000ffff027224 */ /* 0x001fe200078e00ff */
[----:B-1----:R-:W-:-:S05]  /*20890*/  IADD3 R12, RZ, -R3, RZ ;  /* 0x80000003ff0c7210 */ /* 0x002fca0007ffe0ff */
        /* <DEDUP_REMOVED lines=45> */
.L_x_8019:
        /* <DEDUP_REMOVED lines=29> */
[----:B------:R-:W-:-:S03]  /*20d40*/  IMAD.MOV R2, RZ, RZ, -R2 ;  /* 0x000000ffff027224 */ /* 0x000fc600078e0a02 */
[C---:B------:R-:W-:Y:S01]  /*20d50*/  IADD3 R10, -R9.reuse, RZ, RZ ;  /* 0x000000ff090a7210 */ /* 0x040fe20007ffe1ff */
        /* <DEDUP_REMOVED lines=30> */
.L_x_8020:
[----:B01----:R-:W-:-:S05]  /*20f40*/  LOP3.LUT R3, RZ, R2, RZ, 0x33, !PT ;  /* 0x00000002ff037212 */ /* 0x003fca00078e33ff */
[----:B------:R-:W-:-:S05]  /*20f50*/  IMAD.IADD R2, R4, 0x1, R3 ;  /* 0x0000000104027824 */ /* 0x000fca00078e0203 */
[----:B------:R1:W-:Y:S01]  /*20f60*/  STL [R1+0x4], R2 ;  /* 0x0000040201007387 */ /* 0x0003e20000100800 */
[----:B------:R-:W-:Y:S05]  /*20f70*/  BRA `(.L_x_8021) ;  /* 0x0000000000107947 */ /* 0x000fea0003800000 */
.L_x_8016:
[----:B------:R-:W-:Y:S01]  /*20f80*/  IMAD.U32 R2, RZ, RZ, UR6 ;  /* 0x00000006ff027e24 */ /* 0x000fe2000f8e00ff */
[----:B------:R0:W-:Y:S04]  /*20f90*/  STL [R1+0x4], RZ ;  /* 0x000004ff01007387 */ /* 0x0001e80000100800 */
[----:B------:R0:W-:Y:S04]  /*20fa0*/  STL [R1+0x8], RZ ;  /* 0x000008ff01007387 */ /* 0x0001e80000100800 */
[----:B------:R0:W-:Y:S02]  /*20fb0*/  STL [R1], R2 ;  /* 0x0000000201007387 */ /* 0x0001e40000100800 */
.L_x_8021:
        /* <DEDUP_REMOVED lines=10> */
.L_x_8014:
        /* <DEDUP_REMOVED lines=8> */
[----:B------:R-:W4:Y:S01]  /*210e0*/  LDL.LU R4, [R1+0x10] ;  /* 0x0000100001047983 */ /* 0x000f220000300800 */
[C---:B--2---:R-:W-:Y:S01]  /*210f0*/  IMAD.SHL.U32 R0, R6.reuse, 0x8, RZ ;  /* 0x0000000806007824 */ /* 0x044fe200078e00ff */
[----:B------:R-:W2:Y:S01]  /*21100*/  S2UR UR5, SR_CgaCtaId ;  /* 0x00000000000579c3 */ /* 0x000ea20000008800 */
[----:B------:R-:W-:Y:S01]  /*21110*/  LOP3.LUT R5, R6, 0x7f, RZ, 0xc0, !PT ;  /* 0x0000007f06057812 */ /* 0x000fe200078ec0ff */
[----:B------:R-:W-:Y:S01]  /*21120*/  UMOV UR4, 0x400 ;  /* 0x0000040000047882 */ /* 0x000fe20000000000 */
[----:B------:R-:W-:Y:S01]  /*21130*/  BSSY B8, `(.L_x_8022) ;  /* 0x0000766000087945 */ /* 0x000fe20003800000 */
[C---:B------:R-:W-:Y:S01]  /*21140*/  LOP3.LUT R3, R0.reuse, 0x1f8, RZ, 0xc0, !PT ;  /* 0x000001f800037812 */ /* 0x040fe200078ec0ff */
[----:B------:R-:W-:Y:S01]  /*21150*/  IMAD.MOV.U32 R19, RZ, RZ, RZ ;  /* 0x000000ffff137224 */ /* 0x000fe200078e00ff */
[C---:B------:R-:W-:Y:S01]  /*21160*/  ISETP.NE.AND P1, PT, R5.reuse, RZ, PT ;  /* 0x000000ff0500720c */ /* 0x040fe20003f25270 */
[----:B01----:R-:W-:Y:S01]  /*21170*/  IMAD.SHL.U32 R2, R5, 0x8, RZ ;  /* 0x0000000805027824 */ /* 0x003fe200078e00ff */
[----:B------:R-:W-:Y:S01]  /*21180*/  LOP3.LUT R3, R3, 0x38, R6, 0x78, !PT ;  /* 0x0000003803037812 */ /* 0x000fe200078e7806 */
[----:B------:R-:W-:Y:S01]  /*21190*/  ULDC.64 UR38, c[0x0][0x198] ;  /* 0x0000660000267ab9 */ /* 0x000fe20000000a00 */
[----:B------:R-:W-:Y:S01]  /*211a0*/  LOP3.LUT R0, R0, 0x38, RZ, 0xc0, !PT ;  /* 0x0000003800007812 */ /* 0x000fe200078ec0ff */
[----:B------:R-:W-:Y:S01]  /*211b0*/  ULOP3.LUT UR37, UR40, 0x2, URZ, 0xfc, !UPT ;  /* 0x0000000228257892 */ /* 0x000fe2000f8efc3f */
[----:B------:R-:W-:Y:S01]  /*211c0*/  LOP3.LUT R3, R3, 0x200, R2, 0xf8, !PT ;  /* 0x0000020003037812 */ /* 0x000fe200078ef802 */
[----:B------:R-:W-:Y:S01]  /*211d0*/  ULDC UR36, c[0x0][0xc] ;  /* 0x0000030000247ab9 */ /* 0x000fe20000000800 */
[C---:B------:R-:W-:Y:S01]  /*211e0*/  LOP3.LUT P0, R2, R6.reuse, 0x1f, RZ, 0xc0, !PT ;  /* 0x0000001f06027812 */ /* 0x040fe2000780c0ff */
[----:B------:R-:W-:Y:S01]  /*211f0*/  IMAD.SHL.U32 R6, R6, 0x10, RZ ;  /* 0x0000001006067824 */ /* 0x000fe200078e00ff */
[----:B------:R-:W-:-:S03]  /*21200*/  LOP3.LUT R0, R0, 0x40, RZ, 0xfc, !PT ;  /* 0x0000004000007812 */ /* 0x000fc600078efcff */
[----:B------:R0:W-:Y:S01]  /*21210*/  STL [R1+0x28], R2 ;  /* 0x0000280201007387 */ /* 0x0001e20000100800 */
[----:B--2---:R-:W-:Y:S01]  /*21220*/  ULEA UR4, UR5, UR4, 0x18 ;  /* 0x0000000405047291 */ /* 0x004fe2000f8ec03f */
[----:B0-----:R-:W-:-:S05]  /*21230*/  SHF.R.U32.HI R2, RZ, 0x3, R5 ;  /* 0x00000003ff027819 */ /* 0x001fca0000011605 */
[----:B------:R-:W-:Y:S02]  /*21240*/  MOV R18, UR4 ;  /* 0x0000000400127c02 */ /* 0x000fe40008000f00 */
[----:B----4-:R-:W-:-:S04]  /*21250*/  LOP3.LUT R4, R4, 0xfffffffd, RZ, 0xc0, !PT ;  /* 0xfffffffd04047812 */ /* 0x010fc800078ec0ff */
        /* <DEDUP_REMOVED lines=11> */
[----:B------:R1:W-:Y:S04]  /*21310*/  STL [R1+0x10], R4 ;  /* 0x0000100401007387 */ /* 0x0003e80000100800 */
[----:B------:R1:W-:Y:S04]  /*21320*/  STL [R1+0x20], R2 ;  /* 0x0000200201007387 */ /* 0x0003e80000100800 */
[----:B------:R1:W-:Y:S04]  /*21330*/  STL [R1+0x1c], RZ ;  /* 0x00001cff01007387 */ /* 0x0003e80000100800 */
[----:B------:R1:W-:Y:S02]  /*21340*/  STL [R1+0x14], R2 ;  /* 0x0000140201007387 */ /* 0x0003e40000100800 */
.L_x_8181:
[----:B------:R-:W2:Y:S01]  /*21350*/  LDL R14, [R1+0xc] ;  /* 0x00000c00010e7983 */ /* 0x000ea20000100800 */
[----:B------:R-:W2:Y:S01]  /*21360*/  LDC.64 R12, c[0x0][0xa00] ;  /* 0x00028000ff0c7b82 */ /* 0x000ea20000000a00 */
[----:B------:R-:W-:Y:S05]  /*21370*/  YIELD ;  /* 0x0000000000007946 */ /* 0x000fea0003800000 */
[----:B------:R-:W-:Y:S01]  /*21380*/  ULDC.64 UR4, c[0x0][0xa28] ;  /* 0x00028a0000047ab9 */ /* 0x000fe20000000a00 */
[----:B01----:R-:W-:Y:S02]  /*21390*/  CS2R R6, SRZ ;  /* 0x0000000000067805 */ /* 0x003fe4000001ff00 */
[----:B------:R-:W-:Y:S01]  /*213a0*/  ISETP.NE.U32.AND P0, PT, RZ, UR4, PT ;  /* 0x00000004ff007c0c */ /* 0x000fe2000bf05070 */
[----:B------:R-:W-:Y:S01]  /*213b0*/  ULDC.64 UR8, c[0x0][0xa18] ;  /* 0x0002860000087ab9 */ /* 0x000fe20000000a00 */
[----:B-1----:R-:W0:Y:S01]  /*213c0*/  LDC.64 R4, c[0x0][0xa08] ;  /* 0x00028200ff047b82 */ /* 0x002e220000000a00 */
        /* <DEDUP_REMOVED lines=8> */
[----:B------:R-:W1:-:S12]  /*21450*/  @P0 LDC.64 R2, c[0x0][0xa28] ;  /* 0x00028a00ff020b82 */ /* 0x000e580000000a00 */
[----:B---3--:R-:W3:Y:S01]  /*21460*/  @P3 LDC.64 R10, c[0x0][0xa18] ;  /* 0x00028600ff0a3b82 */ /* 0x008ee20000000a00 */
        /* <DEDUP_REMOVED lines=38> */
.L_x_8023:
        /* <DEDUP_REMOVED lines=16> */
.L_x_8024:
[----:B------:R-:W-:Y:S05]  /*217d0*/  @!P2 BRA `(.L_x_8025) ;  /* 0x00000000000ca947 */ /* 0x000fea0003800000 */
[----:B------:R-:W2:Y:S04]  /*217e0*/  LDG.E R7, desc[UR42][R4.64] ;  /* 0x0000002a04077981 */ /* 0x000ea8000c1e1900 */
[----:B------:R-:W2:Y:S02]  /*217f0*/  LDG.E R4, desc[UR42][R4.64+0x4] ;  /* 0x0000042a04047981 */ /* 0x000ea4000c1e1900 */
[----:B--2---:R-:W-:-:S07]  /*21800*/  IMAD.IADD R7, R4, 0x1, -R7 ;  /* 0x0000000104077824 */ /* 0x004fce00078e0a07 */
.L_x_8025:
        /* <DEDUP_REMOVED lines=14> */
[----:B----4-:R-:W-:-:S03]  /*218f0*/  @P1 SHF.R.U32.HI R7, RZ, R5, R2 ;  /* 0x00000005ff071219 */ /* 0x010fc60000011602 */
        /* <DEDUP_REMOVED lines=22> */
.L_x_8028:
[----:B------:R-:W-:-:S13]  /*21a60*/  ISETP.NE.AND P3, PT, R3, 0x1, PT ;  /* 0x000000010300780c */ /* 0x000fda0003f65270 */
[----:B------:R-:W1:Y:S02]  /*21a70*/  @P3 LDC.64 R4, c[0x0][0x9e8] ;  /* 0x00027a00ff043b82 */ /* 0x000e640000000a00 */
[----:B-1----:R-:W-:-:S05]  /*21a80*/  @P3 IMAD.HI.U32 R4, R2, R4, RZ ;  /* 0x0000000402043227 */ /* 0x002fca00078e00ff */
[----:B------:R-:W-:-:S07]  /*21a90*/  @P3 SHF.R.U32.HI R2, RZ, R5, R4 ;  /* 0x00000005ff023219 */ /* 0x000fce0000011604 */
.L_x_8029:
[----:B------:R-:W-:Y:S05]  /*21aa0*/  BSYNC B0 ;  /* 0x0000000000007941 */ /* 0x000fea0003800000 */
.L_x_8027:
[----:B------:R-:W-:-:S05]  /*21ab0*/  IMAD R2, R2, R3, R3 ;  /* 0x0000000302027224 */ /* 0x000fca00078e0203 */
[----:B------:R-:W-:-:S07]  /*21ac0*/  VIMNMX R8, R8, R2, PT ;  /* 0x0000000208087248 */ /* 0x000fce0003fe0100 */
.L_x_8026:
[----:B------:R-:W1:Y:S01]  /*21ad0*/  @P1 LDC R4, c[0x0][0x44c] ;  /* 0x00011300ff041b82 */ /* 0x000e620000000800 */
[----:B------:R-:W-:Y:S01]  /*21ae0*/  VIADD R8, R8, 0x7f ;  /* 0x0000007f08087836 */ /* 0x000fe20000000000 */
[----:B------:R-:W-:Y:S01]  /*21af0*/  ULDC UR4, c[0x0][0x9dc] ;  /* 0x0002770000047ab9 */ /* 0x000fe20000000800 */
[----:B------:R-:W-:Y:S02]  /*21b00*/  IMAD.MOV.U32 R2, RZ, RZ, R12 ;  /* 0x000000ffff027224 */ /* 0x000fe400078e000c */
[----:B------:R-:W-:Y:S01]  /*21b10*/  IMAD.IADD R20, R6, 0x1, -R15 ;  /* 0x0000000106147824 */ /* 0x000fe200078e0a0f */
[----:B------:R-:W-:Y:S02]  /*21b20*/  SHF.R.S32.HI R7, RZ, 0x1f, R8 ;  /* 0x0000001fff077819 */ /* 0x000fe40000011408 */
[----:B------:R-:W2:Y:S02]  /*21b30*/  @P1 LDC R5, c[0x0][0x450] ;  /* 0x00011400ff051b82 */ /* 0x000ea40000000800 */
[----:B------:R-:W-:-:S04]  /*21b40*/  LEA.HI R7, R7, R8, RZ, 0x7 ;  /* 0x0000000807077211 */ /* 0x000fc800078f38ff */
[----:B------:R-:W-:-:S04]  /*21b50*/  SHF.R.S32.HI R7, RZ, 0x7, R7 ;  /* 0x00000007ff077819 */ /* 0x000fc80000011407 */
[----:B------:R-:W-:Y:S01]  /*21b60*/  VIMNMX R7, R11, R7, PT ;  /* 0x000000070b077248 */ /* 0x000fe20003fe0100 */
[----:B-1----:R-:W-:-:S05]  /*21b70*/  @P1 IMAD.HI.U32 R4, R12, R4, RZ ;  /* 0x000000040c041227 */ /* 0x002fca00078e00ff */
[----:B--2---:R-:W-:-:S05]  /*21b80*/  @P1 SHF.R.U32.HI R2, RZ, R5, R4 ;  /* 0x00000005ff021219 */ /* 0x004fca0000011604 */
        /* <DEDUP_REMOVED lines=13> */
.L_x_8032:
[----:B------:R-:W-:-:S13]  /*21c60*/  ISETP.NE.AND P1, PT, R3, 0x1, PT ;  /* 0x000000010300780c */ /* 0x000fda0003f25270 */
[----:B------:R-:W1:Y:S02]  /*21c70*/  @P1 LDC.64 R4, c[0x0][0x9e8] ;  /* 0x00027a00ff041b82 */ /* 0x000e640000000a00 */
[----:B-1----:R-:W-:-:S05]  /*21c80*/  @P1 IMAD.HI.U32 R4, R6, R4, RZ ;  /* 0x0000000406041227 */ /* 0x002fca00078e00ff */
[----:B------:R-:W-:-:S07]  /*21c90*/  @P1 SHF.R.U32.HI R6, RZ, R5, R4 ;  /* 0x00000005ff061219 */ /* 0x000fce0000011604 */
.L_x_8033:
[----:B------:R-:W-:Y:S05]  /*21ca0*/  BSYNC B0 ;  /* 0x0000000000007941 */ /* 0x000fea0003800000 */
.L_x_8031:
[----:B------:R-:W-:-:S05]  /*21cb0*/  IMAD R3, R6, R3, RZ ;  /* 0x0000000306037224 */ /* 0x000fca00078e02ff */
[----:B------:R-:W-:-:S07]  /*21cc0*/  VIMNMX R2, R2, R3, !PT ;  /* 0x0000000302027248 */ /* 0x000fce0007fe0100 */
.L_x_8030:
[----:B------:R-:W-:Y:S01]  /*21cd0*/  SHF.R.S32.HI R4, RZ, 0x1f, R2 ;  /* 0x0000001fff047819 */ /* 0x000fe20000011402 */
[----:B------:R-:W-:Y:S01]  /*21ce0*/  BSSY B0, `(.L_x_8034) ;  /* 0x0000028000007945 */ /* 0x000fe20003800000 */
[----:B------:R-:W-:Y:S02]  /*21cf0*/  LOP3.LUT R12, R17, 0xff, RZ, 0xc0, !PT ;  /* 0x000000ff110c7812 */ /* 0x000fe400078ec0ff */
[----:B------:R-:W-:Y:S02]  /*21d00*/  LEA.HI R4, R4, R2, RZ, 0x7 ;  /* 0x0000000204047211 */ /* 0x000fe400078f38ff */
[----:B------:R-:W-:Y:S01]  /*21d10*/  SHF.R.U32.HI R17, RZ, 0x10, R17 ;  /* 0x00000010ff117819 */ /* 0x000fe20000011611 */
[----:B------:R1:W-:Y:S01]  /*21d20*/  STL [R1+0x50], R12 ;  /* 0x0000500c01007387 */ /* 0x0003e20000100800 */
[----:B------:R-:W-:Y:S02]  /*21d30*/  SHF.R.S32.HI R4, RZ, 0x7, R4 ;  /* 0x00000007ff047819 */ /* 0x000fe40000011404 */
[----:B------:R-:W-:-:S02]  /*21d40*/  MOV R2, RZ ;  /* 0x000000ff00027202 */ /* 0x000fc40000000f00 */
        /* <DEDUP_REMOVED lines=33> */
.L_x_8035:
[----:B------:R-:W-:Y:S05]  /*21f60*/  BSYNC B0 ;  /* 0x0000000000007941 */ /* 0x000fea0003800000 */
.L_x_8034:
[-C--:B------:R-:W-:Y:S01]  /*21f70*/  IMAD R4, R12, R2.reuse, R4 ;  /* 0x000000020c047224 */ /* 0x080fe200078e0204 */
[----:B------:R-:W-:Y:S01]  /*21f80*/  BSSY B0, `(.L_x_8036) ;  /* 0x000011e000007945 */ /* 0x000fe20003800000 */
[----:B------:R-:W-:Y:S02]  /*21f90*/  PLOP3.LUT P5, PT, PT, PT, PT, 0x80, 0x0 ;  /* 0x000000000000781c */ /* 0x000fe40003faf070 */
[C---:B------:R-:W-:Y:S01]  /*21fa0*/  IMAD R3, R4.reuse, 0x80, -R9 ;  /* 0x0000008004037824 */ /* 0x040fe200078e0a09 */
[----:B------:R-:W-:-:S04]  /*21fb0*/  VIADDMNMX R2, R4, R2, R7, PT ;  /* 0x0000000204027246 */ /* 0x000fc80003800107 */
[----:B------:R-:W-:Y:S01]  /*21fc0*/  VIMNMX R3, RZ, R3, !PT ;  /* 0x00000003ff037248 */ /* 0x000fe20007fe0100 */
[----:B------:R-:W-:-:S05]  /*21fd0*/  IMAD R2, R2, 0x80, -R9 ;  /* 0x0000008002027824 */ /* 0x000fca00078e0a09 */
[----:B------:R-:W-:-:S04]  /*21fe0*/  VIMNMX R2, R2, R10, PT ;  /* 0x0000000a02027248 */ /* 0x000fc80003fe0100 */
        /* <DEDUP_REMOVED lines=16> */
.L_x_8284:
[----:B--2---:R-:W-:Y:S02]  /*220f0*/  ISETP.NE.AND P0, PT, R14, RZ, PT ;  /* 0x000000ff0e00720c */ /* 0x004fe40003f05270 */
[----:B------:R-:W-:-:S11]  /*22100*/  PLOP3.LUT P1, PT, PT, PT, PT, 0x8, 0x0 ;  /* 0x000000000000781c */ /* 0x000fd60003f2e170 */
[----:B------:R-:W-:Y:S05]  /*22110*/  @P0 BRA `(.L_x_8039) ;  /* 0x00000000000c0947 */ /* 0x000fea0003800000 */
[----:B------:R-:W-:-:S03]  /*22120*/  UMOV UR4, 0xffffffff ;  /* 0xffffffff00047882 */ /* 0x000fc60000000000 */
[----:B------:R-:W-:Y:S05]  /*22130*/  BRA.DIV UR4, `(.L_x_8040) ;  /* 0x0000008e04247947 */ /* 0x000fea000b800000 */
[----:B------:R-:W-:-:S13]  /*22140*/  ELECT P1, URZ, PT ;  /* 0x00000000003f782f */ /* 0x000fda0003820000 */
.L_x_8039:
[----:B-1----:R-:W2:Y:S01]  /*22150*/  LDL R4, [R1+0x58] ;  /* 0x0000580001047983 */ /* 0x002ea20000100800 */
[----:B------:R-:W-:Y:S01]  /*22160*/  BSSY B1, `(.L_x_8041) ;  /* 0x0000008000017945 */ /* 0x000fe20003800000 */
[----:B--2---:R-:W-:-:S05]  /*22170*/  VIADD R4, R4, 0x1 ;  /* 0x0000000104047836 */ /* 0x004fca0000000000 */
[----:B------:R-:W-:-:S04]  /*22180*/  LEA.HI R5, R4, R4, RZ, 0x1 ;  /* 0x0000000404057211 */ /* 0x000fc800078f08ff */
[----:B------:R-:W-:-:S05]  /*22190*/  LOP3.LUT R5, R5, 0xfffffffe, RZ, 0xc0, !PT ;  /* 0xfffffffe05057812 */ /* 0x000fca00078ec0ff */
[----:B------:R-:W-:-:S05]  /*221a0*/  IMAD.IADD R4, R4, 0x1, -R5 ;  /* 0x0000000104047824 */ /* 0x000fca00078e0a05 */
[----:B------:R-:W-:-:S04]  /*221b0*/  SHF.L.U32 R4, R4, 0x1f, RZ ;  /* 0x0000001f04047819 */ /* 0x000fc800000006ff */
[----:B------:R-:W1:Y:S02]  /*221c0*/  SYNCS.PHASECHK.TRANS64.TRYWAIT P0, [R18+URZ+0x28820], R4 ;  /* 0x02882004120075a7 */ /* 0x000e64000800017f */
[----:B-1----:R-:W-:Y:S05]  /*221d0*/  @!P0 BRA `(.L_x_8042) ;  /* 0x0000008c00208947 */ /* 0x002fea0003800000 */
.L_x_8287:
[----:B------:R-:W-:Y:S05]  /*221e0*/  BSYNC B1 ;  /* 0x0000000000017941 */ /* 0x000fea0003800000 */
.L_x_8041:
        /* <DEDUP_REMOVED lines=12> */
.L_x_8288:
[----:B------:R-:W-:Y:S05]  /*222b0*/  BSYNC B2 ;  /* 0x0000000000027941 */ /* 0x000fea0003800000 */
.L_x_8045:
[----:B------:R-:W-:Y:S04]  /*222c0*/  BSSY B2, `(.L_x_8047) ;  /* 0x0000008000027945 */ /* 0x000fe80003800000 */
[----:B------:R-:W-:Y:S05]  /*222d0*/  @P4 BRA `(.L_x_8048) ;  /* 0x0000000000184947 */ /* 0x000fea0003800000 */
[----:B-1----:R-:W3:Y:S02]  /*222e0*/  LDL R4, [R1+0x10] ;  /* 0x0000100001047983 */ /* 0x002ee40000100800 */
[----:B---3--:R-:W-:Y:S02]  /*222f0*/  LOP3.LUT P0, RZ, R4, 0x1, RZ, 0xc0, !PT ;  /* 0x0000000104ff7812 */ /* 0x008fe4000780c0ff */
[----:B------:R-:W-:-:S04]  /*22300*/  MOV R4, 0x8000 ;  /* 0x0000800000047802 */ /* 0x000fc80000000f00 */
[----:B------:R3:W-:Y:S07]  /*22310*/  SYNCS.ARRIVE.TRANS64 RZ, [R6+URZ+0x28890], R4 ;  /* 0x0288900406ff79a7 */ /* 0x0007ee000800003f */
[----:B------:R-:W-:Y:S05]  /*22320*/  @!P0 BRA `(.L_x_8048) ;  /* 0x0000000000048947 */ /* 0x000fea0003800000 */
[----:B------:R-:W-:Y:S01]  /*22330*/  BPT.TRAP 0x1 ;  /* 0x000000040000795c */ /* 0x000fe20000300000 */
.L_x_8048:
[----:B------:R-:W-:Y:S05]  /*22340*/  BSYNC B2 ;  /* 0x0000000000027941 */ /* 0x000fea0003800000 */
.L_x_8047:
        /* <DEDUP_REMOVED lines=11> */
[----:B------:R-:W-:Y:S02]  /*22400*/  IMAD.SHL.U32 R11, R4, 0x4000, RZ ;  /* 0x00004000040b7824 */ /* 0x000fe400078e00ff */
[----:B------:R-:W-:Y:S02]  /*22410*/  VIADD R4, R6, 0x28890 ;  /* 0x0002889006047836 */ /* 0x000fe40000000000 */
[----:B------:R-:W-:-:S07]  /*22420*/  VIADD R7, R9, 0x18400 ;  /* 0x0001840009077836 */ /* 0x000fce0000000000 */
.L_x_8049:
        /* <DEDUP_REMOVED lines=12> */
[----:B------:R-:W-:Y:S01]  /*224f0*/  UMOV UR6, 0x0 ;  /* 0x0000000000067882 */ /* 0x000fe20000000000 */
[----:B------:R-:W-:Y:S01]  /*22500*/  IADD3 R7, R9, 0x1c400, RZ ;  /* 0x0001c40009077810 */ /* 0x000fe20007ffe0ff */
[----:B------:R-:W-:Y:S01]  /*22510*/  UMOV UR7, 0x12f00000 ;  /* 0x12f0000000077882 */ /* 0x000fe20000000000 */
[----:B------:R-:W-:-:S15]  /*22520*/  R2UR UR10, R15 ;  /* 0x000000000f0a72ca */ /* 0x000fde00000e0000 */
.L_x_8050:
        /* <DEDUP_REMOVED lines=13> */
.L_x_8289:
[----:B------:R-:W-:Y:S05]  /*22600*/  BSYNC B2 ;  /* 0x0000000000027941 */ /* 0x000fea0003800000 */
.L_x_8051:
[----:B------:R-:W-:Y:S01]  /*22610*/  BSSY B2, `(.L_x_8053) ;  /* 0x000000a000027945 */ /* 0x000fe20003800000 */
[----:B------:R-:W-:Y:S02]  /*22620*/  IMAD.MOV.U32 R12, RZ, RZ, 0x0 ;  /* 0x00000000ff0c7424 */ /* 0x000fe400078e00ff */
[----:B------:R-:W-:Y:S01]  /*22630*/  IMAD.MOV.U32 R13, RZ, RZ, 0x12f00000 ;  /* 0x12f00000ff0d7424 */ /* 0x000fe200078e00ff */
[----:B------:R-:W-:Y:S06]  /*22640*/  @P4 BRA `(.L_x_8054) ;  /* 0x0000000000184947 */ /* 0x000fec0003800000 */
[----:B------:R-:W3:Y:S02]  /*22650*/  LDL R4, [R1+0x10] ;  /* 0x0000100001047983 */ /* 0x000ee40000100800 */
[----:B---3--:R-:W-:Y:S01]  /*22660*/  LOP3.LUT P0, RZ, R4, 0x1, RZ, 0xc0, !PT ;  /* 0x0000000104ff7812 */ /* 0x008fe2000780c0ff */
[----:B------:R-:W-:-:S04]  /*22670*/  IMAD.MOV.U32 R4, RZ, RZ, 0x8000 ;  /* 0x00008000ff047424 */ /* 0x000fc800078e00ff */
[----:B------:R1:W-:Y:S08]  /*22680*/  SYNCS.ARRIVE.TRANS64 RZ, [R6+URZ+0x288b0], R4 ;  /* 0x0288b00406ff79a7 */ /* 0x0003f0000800003f */
[----:B------:R-:W-:Y:S05]  /*22690*/  @!P0 BRA `(.L_x_8054) ;  /* 0x0000000000048947 */ /* 0x000fea0003800000 */
[----:B------:R-:W-:Y:S01]  /*226a0*/  BPT.TRAP 0x1 ;  /* 0x000000040000795c */ /* 0x000fe20000300000 */
.L_x_8054:
[----:B------:R-:W-:Y:S05]  /*226b0*/  BSYNC B2 ;  /* 0x0000000000027941 */ /* 0x000fea0003800000 */
.L_x_8053:
[----:B------:R-:W-:Y:S01]  /*226c0*/  R2UR UR10, R14 ;  /* 0x000000000e0a72ca */ /* 0x000fe200000e0000 */
[----:B------:R-:W-:Y:S01]  /*226d0*/  IMAD R7, R11, 0x2, R18 ;  /* 0x000000020b077824 */ /* 0x000fe200078e0212 */
[----:B------:R-:W-:Y:S01]  /*226e0*/  R2UR UR6, R12 ;  /* 0x000000000c0672ca */ /* 0x000fe200000e0000 */
[----:B------:R-:W-:Y:S01]  /*226f0*/  UIADD3 UR4, UP0, UR38, 0x670, URZ ;  /* 0x0000067026047890 */ /* 0x000fe2000ff1e03f */
[----:B------:R-:W-:Y:S01]  /*22700*/  R2UR UR7, R13 ;  /* 0x000000000d0772ca */ /* 0x000fe200000e0000 */
[----:B012---:R-:W-:Y:S01]  /*22710*/  VIADD R6, R6, 0x288b0 ;  /* 0x000288b006067836 */ /* 0x007fe20000000000 */
[----:B------:R-:W-:Y:S01]  /*22720*/  PLOP3.LUT P0, PT, PT, PT, PT, 0x80, 0x0 ;  /* 0x000000000000781c */ /* 0x000fe20003f0f070 */
[----:B------:R-:W-:Y:S01]  /*22730*/  VIADD R4, R7, 0x400 ;  /* 0x0000040007047836 */ /* 0x000fe20000000000 */
[----:B------:R-:W-:-:S12]  /*22740*/  UIADD3.X UR5, URZ, UR39, URZ, UP0, !UPT ;  /* 0x000000273f057290 */ /* 0x000fd800087fe43f */
.L_x_8055:
        /* <DEDUP_REMOVED lines=15> */
.L_x_8056:
        /* <DEDUP_REMOVED lines=10> */
.L_x_8044:
[----:B------:R-:W-:Y:S05]  /*228e0*/  BSYNC B1 ;  /* 0x0000000000017941 */ /* 0x000fea0003800000 */
.L_x_8043:
[----:B------:R-:W1:Y:S04]  /*228f0*/  LDL.LU R9, [R1+0x1c] ;  /* 0x00001c0001097983 */ /* 0x000e680000300800 */
[----:B------:R-:W2:Y:S01]  /*22900*/  LDL.LU R7, [R1+0x20] ;  /* 0x0000200001077983 */ /* 0x000ea20000300800 */
[----:B------:R-:W-:Y:S01]  /*22910*/  PLOP3.LUT P5, PT, PT, PT, PT, 0x8, 0x0 ;  /* 0x000000000000781c */ /* 0x000fe20003fae170 */
[----:B-1----:R-:W-:Y:S01]  /*22920*/  VIADD R4, R9, 0x1 ;  /* 0x0000000109047836 */ /* 0x002fe20000000000 */
        /* <DEDUP_REMOVED lines=9> */
.L_x_8071:
        /* <DEDUP_REMOVED lines=13> */
.L_x_8290:
[----:B------:R-:W-:Y:S05]  /*22a90*/  BSYNC B2 ;  /* 0x0000000000027941 */ /* 0x000fea0003800000 */
.L_x_8059:
        /* <DEDUP_REMOVED lines=8> */
.L_x_8062:
[----:B------:R-:W-:Y:S05]  /*22b20*/  BSYNC B2 ;  /* 0x0000000000027941 */ /* 0x000fea0003800000 */
.L_x_8061:
        /* <DEDUP_REMOVED lines=12> */
.L_x_8063:
        /* <DEDUP_REMOVED lines=11> */
[----:B------:R-:W-:Y:S01]  /*22ca0*/  IADD3 R10, R6, 0x1c400, RZ ;  /* 0x0001c400060a7810 */ /* 0x000fe20007ffe0ff */
[----:B------:R-:W-:Y:S01]  /*22cb0*/  UMOV UR6, 0x0 ;  /* 0x0000000000067882 */ /* 0x000fe20000000000 */
[----:B------:R-:W-:Y:S01]  /*22cc0*/  PLOP3.LUT P0, PT, PT, PT, PT, 0x80, 0x0 ;  /* 0x000000000000781c */ /* 0x000fe20003f0f070 */
[----:B------:R-:W-:Y:S01]  /*22cd0*/  UMOV UR7, 0x12f00000 ;  /* 0x12f0000000077882 */ /* 0x000fe20000000000 */
[----:B------:R-:W-:-:S15]  /*22ce0*/  R2UR UR10, R13 ;  /* 0x000000000d0a72ca */ /* 0x000fde00000e0000 */
.L_x_8064:
        /* <DEDUP_REMOVED lines=13> */
.L_x_8291:
[----:B------:R-:W-:Y:S05]  /*22dc0*/  BSYNC B2 ;  /* 0x0000000000027941 */ /* 0x000fea0003800000 */
.L_x_8065:
        /* <DEDUP_REMOVED lines=10> */
.L_x_8068:
[----:B------:R-:W-:Y:S05]  /*22e70*/  BSYNC B2 ;  /* 0x0000000000027941 */ /* 0x000fea0003800000 */
.L_x_8067:
[----:B------:R-:W-:Y:S01]  /*22e80*/  R2UR UR10, R12 ;  /* 0x000000000c0a72ca */ /* 0x000fe200000e0000 */
[----:B------:R-:W-:Y:S01]  /*22e90*/  UIADD3 UR4, UP0, UR38, 0x670, URZ ;  /* 0x0000067026047890 */ /* 0x000fe2000ff1e03f */
[----:B------:R-:W-:Y:S01]  /*22ea0*/  R2UR UR6, R10 ;  /* 0x000000000a0672ca */ /* 0x000fe200000e0000 */
[----:B-123--:R-:W-:Y:S01]  /*22eb0*/  VIADD R8, R8, 0x288b0 ;  /* 0x000288b008087836 */ /* 0x00efe20000000000 */
[----:B------:R-:W-:Y:S01]  /*22ec0*/  R2UR UR7, R11 ;  /* 0x000000000b0772ca */ /* 0x000fe200000e0000 */
[----:B------:R-:W-:Y:S01]  /*22ed0*/  VIADD R4, R6, 0x400 ;  /* 0x0000040006047836 */ /* 0x000fe20000000000 */
[----:B------:R-:W-:Y:S01]  /*22ee0*/  PLOP3.LUT P0, PT, PT, PT, PT, 0x80, 0x0 ;  /* 0x000000000000781c */ /* 0x000fe20003f0f070 */
[----:B------:R-:W-:-:S12]  /*22ef0*/  UIADD3.X UR5, URZ, UR39, URZ, UP0, !UPT ;  /* 0x000000273f057290 */ /* 0x000fd800087fe43f */
.L_x_8069:
        /* <DEDUP_REMOVED lines=15> */
.L_x_8070:
        /* <DEDUP_REMOVED lines=10> */
.L_x_8058:
[----:B------:R-:W-:Y:S05]  /*23090*/  BSYNC B1 ;  /* 0x0000000000017941 */ /* 0x000fea0003800000 */
.L_x_8057:
        /* <DEDUP_REMOVED lines=12> */
.L_x_8037:
[----:B------:R-:W-:Y:S05]  /*23160*/  BSYNC B0 ;  /* 0x0000000000007941 */ /* 0x000fea0003800000 */
.L_x_8036:
[----:B-12---:R-:W2:Y:S01]  /*23170*/  LDL R7, [R1+0x34] ;  /* 0x0000340001077983 */ /* 0x006ea20000100800 */
[----:B------:R-:W1:Y:S01]  /*23180*/  LDC R0, c[0x0][0x448] ;  /* 0x00011200ff007b82 */ /* 0x000e620000000800 */
[----:B------:R-:W-:Y:S07]  /*23190*/  @!P5 WARPSYNC.ALL ;  /* 0x000000000000d948 */ /* 0x000fee0003800000 */
[----:B------:R-:W-:Y:S01]  /*231a0*/  @!P5 BAR.SYNC.DEFER_BLOCKING 0xc, 0x180 ;  /* 0x030600000000db1d */ /* 0x000fe20000010000 */
[----:B-1----:R-:W-:-:S13]  /*231b0*/  ISETP.NE.AND P0, PT, R0, 0x1, PT ;  /* 0x000000010000780c */ /* 0x002fda0003f05270 */
[----:B------:R-:W1:Y:S08]  /*231c0*/  @P0 LDC R0, c[0x0][0x44c] ;  /* 0x00011300ff000b82 */ /* 0x000e700000000800 */
[----:B------:R-:W3:Y:S01]  /*231d0*/  @P0 LDC R3, c[0x0][0x450] ;  /* 0x00011400ff030b82 */ /* 0x000ee20000000800 */
[----:B--2---:R-:W-:-:S05]  /*231e0*/  IADD3 R2, R7, 0x7f, RZ ;  /* 0x0000007f07027810 */ /* 0x004fca0007ffe0ff */
[----:B-1----:R-:W-:-:S05]  /*231f0*/  @P0 IMAD.HI.U32 R0, R2, R0, RZ ;  /* 0x0000000002000227 */ /* 0x002fca00078e00ff */
[----:B---3--:R-:W-:-:S05]  /*23200*/  @P0 SHF.R.U32.HI R2, RZ, R3, R0 ;  /* 0x00000003ff020219 */ /* 0x008fca0000011600 */
        /* <DEDUP_REMOVED lines=16> */
.L_x_8074:
[----:B------:R-:W-:-:S13]  /*23310*/  ISETP.NE.AND P2, PT, R3, 0x1, PT ;  /* 0x000000010300780c */ /* 0x000fda0003f45270 */
[----:B------:R-:W1:Y:S02]  /*23320*/  @P2 LDC.64 R4, c[0x0][0x9e8] ;  /* 0x00027a00ff042b82 */ /* 0x000e640000000a00 */
[----:B-1----:R-:W-:-:S05]  /*23330*/  @P2 IMAD.HI.U32 R4, R6, R4, RZ ;  /* 0x0000000406042227 */ /* 0x002fca00078e00ff */
[----:B------:R-:W-:-:S07]  /*23340*/  @P2 SHF.R.U32.HI R6, RZ, R5, R4 ;  /* 0x00000005ff062219 */ /* 0x000fce0000011604 */
.L_x_8075:
[----:B------:R-:W-:Y:S05]  /*23350*/  BSYNC B0 ;  /* 0x0000000000007941 */ /* 0x000fea0003800000 */
.L_x_8073:
[----:B------:R-:W-:-:S05]  /*23360*/  IMAD R6, R6, R3, R3 ;  /* 0x0000000306067224 */ /* 0x000fca00078e0203 */
[----:B------:R-:W-:-:S07]  /*23370*/  VIMNMX R2, R2, R6, PT ;  /* 0x0000000602027248 */ /* 0x000fce0003fe0100 */
.L_x_8072:
[----:B------:R-:W2:Y:S01]  /*23380*/  LDL R6, [R1+0x5c] ;  /* 0x00005c0001067983 */ /* 0x000ea20000100800 */
[----:B------:R-:W1:Y:S01]  /*23390*/  @P0 LDC R4, c[0x0][0x44c] ;  /* 0x00011300ff040b82 */ /* 0x000e620000000800 */
[----:B------:R-:W-:Y:S01]  /*233a0*/  IMAD.MOV.U32 R0, RZ, RZ, R7 ;  /* 0x000000ffff007224 */ /* 0x000fe200078e0007 */
[----:B------:R-:W-:-:S06]  /*233b0*/  ULDC UR4, c[0x0][0x9dc] ;  /* 0x0002770000047ab9 */ /* 0x000fcc0000000800 */
[----:B------:R-:W3:Y:S01]  /*233c0*/  @P0 LDC R5, c[0x0][0x450] ;  /* 0x00011400ff050b82 */ /* 0x000ee20000000800 */
[----:B-1----:R-:W-:-:S05]  /*233d0*/  @P0 IMAD.HI.U32 R4, R7, R4, RZ ;  /* 0x0000000407040227 */ /* 0x002fca00078e00ff */
[----:B---3--:R-:W-:Y:S01]  /*233e0*/  @P0 SHF.R.U32.HI R0, RZ, R5, R4 ;  /* 0x00000005ff000219 */ /* 0x008fe20000011604 */
[----:B------:R-:W-:-:S04]  /*233f0*/  VIADD R4, R2, 0x7f ;  /* 0x0000007f02047836 */ /* 0x000fc80000000000 */
        /* <DEDUP_REMOVED lines=18> */
.L_x_8078:
[----:B------:R-:W-:-:S13]  /*23520*/  ISETP.NE.AND P0, PT, R3, 0x1, PT ;  /* 0x000000010300780c */ /* 0x000fda0003f05270 */
[----:B------:R-:W1:Y:S02]  /*23530*/  @P0 LDC.64 R4, c[0x0][0x9e8] ;  /* 0x00027a00ff040b82 */ /* 0x000e640000000a00 */
[----:B-1----:R-:W-:-:S05]  /*23540*/  @P0 IMAD.HI.U32 R4, R2, R4, RZ ;  /* 0x0000000402040227 */ /* 0x002fca00078e00ff */
[----:B------:R-:W-:-:S07]  /*23550*/  @P0 SHF.R.U32.HI R2, RZ, R5, R4 ;  /* 0x00000005ff020219 */ /* 0x000fce0000011604 */
.L_x_8079:
[----:B------:R-:W-:Y:S05]  /*23560*/  BSYNC B0 ;  /* 0x0000000000007941 */ /* 0x000fea0003800000 */
.L_x_8077:
[----:B------:R-:W-:-:S05]  /*23570*/  IMAD R2, R2, R3, RZ ;  /* 0x0000000302027224 */ /* 0x000fca00078e02ff */
[----:B------:R-:W-:-:S07]  /*23580*/  VIMNMX R0, R0, R2, !PT ;  /* 0x0000000200007248 */ /* 0x000fce0007fe0100 */
.L_x_8076:
        /* <DEDUP_REMOVED lines=14> */
[----:B-1----:R-:W-:-:S06]  /*23670*/  IADD3 R2, R2, 0xffffffe, RZ ;  /* 0x0ffffffe02027810 */ /* 0x002fcc0007ffe0ff */
[----:B------:R-:W1:Y:S02]  /*23680*/  F2I.FTZ.U32.TRUNC.NTZ R3, R2 ;  /* 0x0000000200037305 */ /* 0x000e64000021f000 */
[----:B-1----:R-:W-:-:S04]  /*23690*/  IMAD.MOV R2, RZ, RZ, -R3 ;  /* 0x000000ffff027224 */ /* 0x002fc800078e0a03 */
        /* <DEDUP_REMOVED lines=22> */
.L_x_8081:
[----:B------:R-:W-:Y:S05]  /*23800*/  BSYNC B0 ;  /* 0x0000000000007941 */ /* 0x000fea0003800000 */
.L_x_8080:
        /* <DEDUP_REMOVED lines=21> */
[----:B---3--:R-:W-:-:S04]  /*23960*/  LOP3.LUT R4, R4, UR4, RZ, 0xc0, !PT ;  /* 0x0000000404047c12 */ /* 0x008fc8000f8ec0ff */
[----:B------:R-:W3:Y:S01]  /*23970*/  POPC R7, R4 ;  /* 0x0000000400077309 */ /* 0x000ee20000000000 */
[----:B--2---:R-:W3:Y:S02]  /*23980*/  SHFL.IDX PT, R0, R3, R0, 0x1f ;  /* 0x00001f0003007589 */ /* 0x004ee400000e0000 */
[----:B---3--:R-:W-:-:S05]  /*23990*/  IADD3 R0, R0, UR36, R7 ;  /* 0x0000002400007c10 */ /* 0x008fca000fffe007 */
[----:B------:R2:W-:Y:S01]  /*239a0*/  STL [R1], R0 ;  /* 0x0000000001007387 */ /* 0x0005e20000100800 */
[----:B------:R-:W-:Y:S05]  /*239b0*/  BRA `(.L_x_8084) ;  /* 0x0000003800f87947 */ /* 0x000fea0003800000 */
.L_x_8083:
        /* <DEDUP_REMOVED lines=20> */
.L_x_8086:
[----:B------:R-:W-:Y:S05]  /*23b00*/  BSYNC B6 ;  /* 0x0000000000067941 */ /* 0x000fea0003800000 */
.L_x_8085:
        /* <DEDUP_REMOVED lines=10> */
[----:B------:R-:W-:Y:S01]  /*23bb0*/  MOV R8, 0x70 ;  /* 0x0000007000087802 */ /* 0x000fe20000000f00 */
[----:B------:R-:W-:Y:S02]  /*23bc0*/  IMAD.U32 R5, RZ, RZ, UR7 ;  /* 0x00000007ff057e24 */ /* 0x000fe4000f8e00ff */
        /* <DEDUP_REMOVED lines=8> */
.L_x_8089:
[----:B------:R0:W1:Y:S01]  /*23c50*/  LDC.64 R2, c[0x4][R17] ;  /* 0x0100000011027b82 */ /* 0x0000620000000a00 */
[----:B------:R-:W-:Y:S01]  /*23c60*/  ULDC.64 UR4, c[0x4][0x1b8] ;  /* 0x01006e0000047ab9 */ /* 0x000fe20000000a00 */
[----:B------:R-:W-:Y:S01]  /*23c70*/  ULDC.64 UR6, c[0x4][0x1c0] ;  /* 0x0100700000067ab9 */ /* 0x000fe20000000a00 */
[----:B------:R-:W-:Y:S01]  /*23c80*/  ULDC.64 UR8, c[0x4][0xa0] ;  /* 0x0100280000087ab9 */ /* 0x000fe20000000a00 */
        /* <DEDUP_REMOVED lines=11> */
.L_x_8088:
[----:B------:R-:W-:Y:S05]  /*23d40*/  BSYNC B6 ;  /* 0x0000000000067941 */ /* 0x000fea0003800000 */
.L_x_8087:
        /* <DEDUP_REMOVED lines=24> */
.L_x_8294:
[----:B--2---:R-:W2:Y:S01]  /*23ed0*/  LDL.LU R4, [R1+0x10] ;  /* 0x0000100001047983 */ /* 0x004ea20000300800 */
[----:B------:R-:W-:Y:S02]  /*23ee0*/  PLOP3.LUT P1, PT, PT, PT, PT, 0x8, 0x0 ;  /* 0x000000000000781c */ /* 0x000fe40003f2e170 */
[----:B---3--:R-:W-:Y:S01]  /*23ef0*/  ISETP.NE.AND P0, PT, R14, RZ, PT ;  /* 0x000000ff0e00720c */ /* 0x008fe20003f05270 */
        /* <DEDUP_REMOVED lines=8> */
.L_x_8297:
[----:B------:R-:W-:Y:S05]  /*23f80*/  @!P6 BRA `(.L_x_8091) ;  /* 0x000000040008e947 */ /* 0x000fea0003800000 */
[----:B------:R-:W-:-:S04]  /*23f90*/  ISETP.NE.U32.AND P0, PT, R2, RZ, PT ;  /* 0x000000ff0200720c */ /* 0x000fc80003f05070 */
[----:B------:R-:W-:-:S13]  /*23fa0*/  ISETP.NE.AND.EX P0, PT, R3, RZ, PT, P0 ;  /* 0x000000ff0300720c */ /* 0x000fda0003f05300 */
[----:B------:R-:W-:Y:S05]  /*23fb0*/  @!P0 BRA `(.L_x_8093) ;  /* 0x0000000000508947 */ /* 0x000fea0003800000 */
[----:B------:R-:W2:Y:S01]  /*23fc0*/  LDC R6, c[0x0][0x43c] ;  /* 0x00010f00ff067b82 */ /* 0x000ea20000000800 */
[----:B------:R-:W-:Y:S01]  /*23fd0*/  IMAD.MOV.U32 R9, RZ, RZ, R0 ;  /* 0x000000ffff097224 */ /* 0x000fe200078e0000 */
[----:B------:R-:W-:-:S03]  /*23fe0*/  ULDC.64 UR4, c[0x0][0x428] ;  /* 0x00010a0000047ab9 */ /* 0x000fc60000000a00 */
[----:B---3--:R-:W-:Y:S01]  /*23ff0*/  IMAD.MOV.U32 R0, RZ, RZ, R9 ;  /* 0x000000ffff007224 */ /* 0x008fe200078e0009 */
        /* <DEDUP_REMOVED lines=16> */
.L_x_8093:
[----:B--2---:R-:W2:Y:S01]  /*24100*/  LDL R2, [R1+0x14] ;  /* 0x0000140001027983 */ /* 0x004ea20000100800 */
[----:B---3--:R-:W-:Y:S01]  /*24110*/  IMAD R0, R19, 0x8, R18 ;  /* 0x0000000813007824 */ /* 0x008fe200078e0212 */
[----:B--2---:R-:W-:-:S04]  /*24120*/  SHF.L.U32 R2, R2, 0x1f, RZ ;  /* 0x0000001f02027819 */ /* 0x004fc800000006ff */
[----:B------:R-:W2:Y:S02]  /*24130*/  SYNCS.PHASECHK.TRANS64.TRYWAIT P0, [R0+URZ+0x28840], R2 ;  /* 0x02884002000075a7 */ /* 0x000ea4000800017f */
[----:B--2---:R-:W-:Y:S05]  /*24140*/  @!P0 BRA `(.L_x_8094) ;  /* 0x0000006c00fc8947 */ /* 0x004fea0003800000 */
.L_x_8298:
[----:B------:R3:W5:Y:S01]  /*24150*/  LDL R3, [R1+0x10] ;  /* 0x0000100001037983 */ /* 0x0007620000100800 */
[----:B------:R-:W4:Y:S02]  /*24160*/  S2R R4, SR_TID.X ;  /* 0x0000000000047919 */ /* 0x000f240000002100 */
[----:B----4-:R-:W-:-:S04]  /*24170*/  LOP3.LUT R4, R4, 0x7f, RZ, 0xc0, !PT ;  /* 0x0000007f04047812 */ /* 0x010fc800078ec0ff */
[----:B------:R-:W-:-:S13]  /*24180*/  ISETP.NE.AND P0, PT, R4, RZ, PT ;  /* 0x000000ff0400720c */ /* 0x000fda0003f05270 */
[----:B---3--:R-:W-:Y:S05]  /*24190*/  @P0 BRA `(.L_x_8095) ;  /* 0x0000000000140947 */ /* 0x008fea0003800000 */
[----:B-----5:R-:W-:Y:S01]  /*241a0*/  LOP3.LUT P1, RZ, R3, 0x1, RZ, 0xc0, !PT ;  /* 0x0000000103ff7812 */ /* 0x020fe2000782c0ff */
[----:B--2---:R-:W-:-:S04]  /*241b0*/  IMAD.MOV.U32 R2, RZ, RZ, 0x8000 ;  /* 0x00008000ff027424 */ /* 0x004fc800078e00ff */
[----:B------:R3:W-:Y:S08]  /*241c0*/  SYNCS.ARRIVE.TRANS64 RZ, [R0+URZ+0x28830], R2 ;  /* 0x0288300200ff79a7 */ /* 0x0007f0000800003f */
[----:B------:R-:W-:Y:S05]  /*241d0*/  @!P1 BRA `(.L_x_8095) ;  /* 0x0000000000049947 */ /* 0x000fea0003800000 */
[----:B------:R-:W-:Y:S01]  /*241e0*/  BPT.TRAP 0x1 ;  /* 0x000000040000795c */ /* 0x000fe20000300000 */
.L_x_8095:
[----:B------:R-:W4:Y:S04]  /*241f0*/  LDL R4, [R1+0x4] ;  /* 0x0000040001047983 */ /* 0x000f280000100800 */
[----:B--23--:R-:W2:Y:S01]  /*24200*/  LDL R2, [R1+0x18] ;  /* 0x0000180001027983 */ /* 0x00cea20000100800 */
        /* <DEDUP_REMOVED lines=14> */
[----:B------:R3:W-:Y:S01]  /*242f0*/  STL [R1+0x10], R3 ;  /* 0x0000100301007387 */ /* 0x0007e20000100800 */
[----:B------:R-:W-:-:S03]  /*24300*/  UIADD3 UR14, UR6, 0x1c400, URZ ;  /* 0x0001c400060e7890 */ /* 0x000fc6000fffe03f */
[----:B------:R-:W-:Y:S01]  /*24310*/  UMOV UR6, 0x0 ;  /* 0x0000000000067882 */ /* 0x000fe20000000000 */
[----:B----4-:R-:W-:Y:S02]  /*24320*/  R2UR UR11, R4 ;  /* 0x00000000040b72ca */ /* 0x010fe400000e0000 */
[----:B--2---:R-:W-:-:S13]  /*24330*/  R2UR UR5, R2 ;  /* 0x00000000020572ca */ /* 0x004fda00000e0000 */
[----:B------:R-:W-:Y:S02]  /*24340*/  ULEA UR11, UR11, UR5, 0x7 ;  /* 0x000000050b0b7291 */ /* 0x000fe4000f8e383f */
[----:B------:R-:W-:-:S09]  /*24350*/  UIADD3.X UR5, URZ, UR39, URZ, UP0, !UPT ;  /* 0x000000273f057290 */ /* 0x000fd200087fe43f */
[----:B------:R2:W-:Y:S02]  /*24360*/  UTMALDG.4D [UR8], [UR4], desc[UR6] ;  /* 0x00000608040075b4 */ /* 0x0005e40008019000 */
[----:B--2---:R-:W-:Y:S01]  /*24370*/  UMOV UR8, UR14 ;  /* 0x0000000e00087c82 */ /* 0x004fe20008000000 */
[----:B------:R-:W-:Y:S02]  /*24380*/  UMOV UR10, UR15 ;  /* 0x0000000f000a7c82 */ /* 0x000fe40008000000 */
[----:B------:R3:W-:Y:S02]  /*24390*/  UTMALDG.4D [UR8], [UR4], desc[UR6] ;  /* 0x00000608040075b4 */ /* 0x0007e40008019000 */
[----:B---3--:R-:W-:Y:S01]  /*243a0*/  NOP ;  /* 0x0000000000007918 */ /* 0x008fe20000000000 */
.L_x_8091:
[----:B------:R-:W3:Y:S01]  /*243b0*/  LDL.LU R3, [R1+0x48] ;  /* 0x0000480001037983 */ /* 0x000ee20000300800 */
[----:B------:R-:W-:Y:S05]  /*243c0*/  WARPSYNC.ALL ;  /* 0x0000000000007948 */ /* 0x000fea0003800000 */
[----:B------:R-:W-:Y:S01]  /*243d0*/  ULDC.64 UR4, c[0x0][0x298] ;  /* 0x0000a60000047ab9 */ /* 0x000fe20000000a00 */
[----:B------:R-:W-:Y:S01]  /*243e0*/  BSSY B6, `(.L_x_8096) ;  /* 0x000001c000067945 */ /* 0x000fe20003800000 */
[----:B------:R-:W-:Y:S01]  /*243f0*/  BAR.SYNC.DEFER_BLOCKING 0x8, 0x180 ;  /* 0x0206000000007b1d */ /* 0x000fe20000010000 */
[----:B---3--:R-:W-:Y:S01]  /*24400*/  SHF.R.S32.HI R0, RZ, 0x1f, R3 ;  /* 0x0000001fff007819 */ /* 0x008fe20000011403 */
        /* <DEDUP_REMOVED lines=13> */
[----:B--2---:R-:W-:Y:S01]  /*244e0*/  IMAD.U32 R4, RZ, RZ, UR4 ;  /* 0x00000004ff047e24 */ /* 0x004fe2000f8e00ff */
[----:B-1----:R-:W-:Y:S01]  /*244f0*/  MOV R7, UR7 ;  /* 0x0000000700077c02 */ /* 0x002fe20008000f00 */
        /* <DEDUP_REMOVED lines=10> */
.L_x_8097:
[----:B------:R-:W-:Y:S05]  /*245a0*/  BSYNC B6 ;  /* 0x0000000000067941 */ /* 0x000fea0003800000 */
.L_x_8096:
        /* <DEDUP_REMOVED lines=9> */
[----:B------:R-:W0:Y:S02]  /*24640*/  S2R R8, SR_TID.X ;  /* 0x0000000000087919 */ /* 0x000e240000002100 */
[----:B0-----:R-:W-:Y:S02]  /*24650*/  IMAD.SHL.U32 R8, R8, 0x10, RZ ;  /* 0x0000001008087824 */ /* 0x001fe400078e00ff */
        /* <DEDUP_REMOVED lines=18> */
[----:B------:R-:W-:Y:S01]  /*24780*/  ULDC.64 UR4, c[0x0][0x2d0] ;  /* 0x0000b40000047ab9 */ /* 0x000fe20000000a00 */
[----:B------:R-:W2:Y:S01]  /*24790*/  S2R R8, SR_TID.X ;  /* 0x0000000000087919 */ /* 0x000ea20000002100 */
[----:B------:R-:W-:Y:S02]  /*247a0*/  IMAD.IADD R3, R3, 0x1, R0 ;  /* 0x0000000103037824 */ /* 0x000fe400078e0200 */
[----:B------:R-:W-:Y:S02]  /*247b0*/  IMAD.MOV.U32 R0, RZ, RZ, R4 ;  /* 0x000000ffff007224 */ /* 0x000fe400078e0004 */
        /* <DEDUP_REMOVED lines=16> */
[----:B------:R-:W-:Y:S01]  /*248c0*/  ULDC.64 UR4, c[0x0][0x280] ;  /* 0x0000a00000047ab9 */ /* 0x000fe20000000a00 */
[----:B------:R-:W-:Y:S02]  /*248d0*/  LOP3.LUT R8, R8, 0x40, RZ, 0xfc, !PT ;  /* 0x0000004008087812 */ /* 0x000fe400078efcff */
[----:B------:R-:W-:Y:S01]  /*248e0*/  IMAD.IADD R3, R3, 0x1, R4 ;  /* 0x0000000103037824 */ /* 0x000fe200078e0204 */
[----:B------:R-:W-:Y:S01]  /*248f0*/  LEA R4, P0, R2, UR4, 0x1 ;  /* 0x0000000402047c11 */ /* 0x000fe2000f8008ff */
[----:B------:R-:W-:Y:S02]  /*24900*/  ULDC UR4, c[0x0][0x2b8] ;  /* 0x0000ae0000047ab9 */ /* 0x000fe40000000800 */
[----:B------:R-:W-:Y:S02]  /*24910*/  ISETP.GE.AND P1, PT, R8, UR4, PT ;  /* 0x0000000408007c0c */ /* 0x000fe4000bf26270 */
[----:B------:R0:W5:Y:S01]  /*24920*/  LDL R8, [R1+0x30] ;  /* 0x0000300001087983 */ /* 0x0001620000100800 */
[----:B------:R-:W1:Y:S01]  /*24930*/  S2R R9, SR_TID.X ;  /* 0x0000000000097919 */ /* 0x000e620000002100 */
[----:B------:R-:W2:Y:S01]  /*24940*/  S2R R10, SR_TID.X ;  /* 0x00000000000a7919 */ /* 0x000ea20000002100 */
[----:B------:R-:W-:Y:S01]  /*24950*/  LEA.HI.X R3, R2, UR5, R3, 0x1, P0 ;  /* 0x0000000502037c11 */ /* 0x000fe200080f0c03 */
[----:B-1----:R-:W-:-:S05]  /*24960*/  IMAD.SHL.U32 R9, R9, 0x8, RZ ;  /* 0x0000000809097824 */ /* 0x002fca00078e00ff */
[----:B------:R-:W-:Y:S02]  /*24970*/  LOP3.LUT R9, R9, 0x38, RZ, 0xc0, !PT ;  /* 0x0000003809097812 */ /* 0x000fe400078ec0ff */
[----:B--2---:R-:W-:Y:S02]  /*24980*/  LOP3.LUT R10, R10, 0x7f, RZ, 0xc0, !PT ;  /* 0x0000007f0a0a7812 */ /* 0x004fe400078ec0ff */
[----:B------:R-:W-:Y:S01]  /*24990*/  ISETP.GE.AND P0, PT, R9, UR4, PT ;  /* 0x0000000409007c0c */ /* 0x000fe2000bf06270 */
[----:B------:R-:W-:Y:S01]  /*249a0*/  UMOV UR4, 0xffffffff ;  /* 0xffffffff00047882 */ /* 0x000fe20000000000 */
[----:B------:R-:W-:Y:S02]  /*249b0*/  SHF.R.U32.HI R10, RZ, 0x3, R10 ;  /* 0x00000003ff0a7819 */ /* 0x000fe4000001160a */
[----:B0-----:R-:W-:Y:S09]  /*249c0*/  BRA.DIV UR4, `(.L_x_8098) ;  /* 0x0000006604f07947 */ /* 0x001ff2000b800000 */
[----:B------:R-:W2:Y:S04]  /*249d0*/  LDL.LU R6, [R1+0x38] ;  /* 0x0000380001067983 */ /* 0x000ea80000300800 */
[----:B------:R-:W3:Y:S01]  /*249e0*/  LDL.LU R11, [R1+0x34] ;  /* 0x00003400010b7983 */ /* 0x000ee20000300800 */
[----:B--2---:R-:W-:-:S03]  /*249f0*/  IMAD R2, R6, R7, RZ ;  /* 0x0000000706027224 */ /* 0x004fc600078e02ff */
[----:B------:R-:W0:Y:S01]  /*24a00*/  SHFL.IDX PT, R7, R4, RZ, 0x181f ;  /* 0x00181fff04077589 */ /* 0x000e2200000e0000 */
[----:B---3--:R-:W-:-:S03]  /*24a10*/  IMAD.IADD R0, R10, 0x1, R11 ;  /* 0x000000010a007824 */ /* 0x008fc600078e020b */
[----:B------:R-:W1:Y:S02]  /*24a20*/  SHFL.IDX PT, R6, R3, RZ, 0x181f ;  /* 0x00181fff03067589 */ /* 0x000e6400000e0000 */
[C---:B------:R-:W-:Y:S02]  /*24a30*/  ISETP.GE.AND P2, PT, R0.reuse, R2, PT ;  /* 0x000000020000720c */ /* 0x040fe40003f46270 */
[----:B------:R-:W-:-:S11]  /*24a40*/  IADD3 R5, R0, 0x10, RZ ;  /* 0x0000001000057810 */ /* 0x000fd60007ffe0ff */
[----:B0-----:R-:W-:-:S05]  /*24a50*/  @!P2 LEA R7, P3, R9, R7, 0x1 ;  /* 0x000000070907a211 */ /* 0x001fca00078608ff */
[----:B-1----:R-:W-:-:S05]  /*24a60*/  @!P2 IMAD.X R6, RZ, RZ, R6, P3 ;  /* 0x000000ffff06a224 */ /* 0x002fca00018e0606 */
[----:B------:R-:W-:-:S04]  /*24a70*/  @!P2 LOP3.LUT R7, R7, R6, RZ, 0x3c, !PT ;  /* 0x000000060707a212 */ /* 0x000fc800078e3cff */
[----:B------:R-:W-:-:S04]  /*24a80*/  @!P2 LOP3.LUT R6, R7, R6, RZ, 0x3c, !PT ;  /* 0x000000060706a212 */ /* 0x000fc800078e3cff */
[----:B------:R-:W-:-:S05]  /*24a90*/  @!P2 LOP3.LUT R7, R7, R6, RZ, 0x3c, !PT ;  /* 0x000000060707a212 */ /* 0x000fca00078e3cff */
[----:B------:R-:W-:Y:S01]  /*24aa0*/  @!PT LDS RZ, [RZ] ;  /* 0x00000000fffff984 */ /* 0x000fe20000000800 */
[----:B-----5:R-:W-:Y:S04]  /*24ab0*/  @!P2 LDGSTS.E.BYPASS.LTC128B.128 [R8+0x10400], desc[UR42][R6.64], !P0 ;  /* 0x104000000608afae */ /* 0x020fe8000c101d6a */
        /* <DEDUP_REMOVED lines=62> */
.L_x_8315:
        /* <DEDUP_REMOVED lines=11> */
.L_x_8100:
[----:B------:R-:W-:Y:S05]  /*24f50*/  BSYNC B0 ;  /* 0x0000000000007941 */ /* 0x000fea0003800000 */
.L_x_8099:
[----:B------:R-:W-:Y:S01]  /*24f60*/  NOP ;  /* 0x0000000000007918 */ /* 0x000fe20000000000 */
[----:B------:R-:W-:-:S13]  /*24f70*/  PLOP3.LUT P0, PT, PT, PT, PT, 0x80, 0x0 ;  /* 0x000000000000781c */ /* 0x000fda0003f0f070 */
.L_x_8101:
        /* <DEDUP_REMOVED lines=18> */
.L_x_8316:
[----:B------:R-:W-:Y:S05]  /*250a0*/  BSYNC B0 ;  /* 0x0000000000007941 */ /* 0x000fea0003800000 */
.L_x_8102:
        /* <DEDUP_REMOVED lines=60> */
.L_x_8110:
[----:B------:R-:W-:Y:S01]  /*25470*/  LEA R3, R7, R18, 0x3 ;  /* 0x0000001207037211 */ /* 0x000fe200078e18ff */
[----:B------:R-:W-:Y:S01]  /*25480*/  BSSY B3, `(.L_x_8111) ;  /* 0x0000004000037945 */ /* 0x000fe20003800000 */
[----:B------:R-:W-:-:S04]  /*25490*/  SHF.L.U32 R2, R9, 0x1f, RZ ;  /* 0x0000001f09027819 */ /* 0x000fc800000006ff */
[----:B------:R-:W1:Y:S02]  /*254a0*/  SYNCS.PHASECHK.TRANS64.TRYWAIT P0, [R3+URZ+0x28840], R2 ;  /* 0x02884002030075a7 */ /* 0x000e64000800017f */
[----:B-1----:R-:W-:Y:S05]  /*254b0*/  @!P0 BRA `(.L_x_8112) ;  /* 0x0000006400f88947 */ /* 0x002fea0003800000 */
.L_x_8317:
[----:B------:R-:W-:Y:S05]  /*254c0*/  BSYNC B3 ;  /* 0x0000000000037941 */ /* 0x000fea0003800000 */
.L_x_8111:
        /* <DEDUP_REMOVED lines=11> */
.L_x_8114:
[----:B------:R-:W-:Y:S05]  /*25580*/  BSYNC B3 ;  /* 0x0000000000037941 */ /* 0x000fea0003800000 */
.L_x_8113:
        /* <DEDUP_REMOVED lines=12> */
.L_x_8115:
        /* <DEDUP_REMOVED lines=16> */
.L_x_8116:
        /* <DEDUP_REMOVED lines=16> */
.L_x_8318:
[----:B------:R-:W-:Y:S05]  /*25850*/  BSYNC B3 ;  /* 0x0000000000037941 */ /* 0x000fea0003800000 */
.L_x_8117:
        /* <DEDUP_REMOVED lines=10> */
.L_x_8119:
[----:B------:R-:W2:Y:S01]  /*25900*/  LDL R3, [R1+0x10] ;  /* 0x0000100001037983 */ /* 0x000ea20000100800 */
[----:B------:R-:W-:Y:S01]  /*25910*/  BSSY B3, `(.L_x_8120) ;  /* 0x0000004000037945 */ /* 0x000fe20003800000 */
[----:B--2---:R-:W-:-:S13]  /*25920*/  LOP3.LUT P0, RZ, R3, 0x8, RZ, 0xc0, !PT ;  /* 0x0000000803ff7812 */ /* 0x004fda000780c0ff */
[----:B------:R-:W-:Y:S05]  /*25930*/  @P0 BRA `(.L_x_8121) ;  /* 0x0000000000040947 */ /* 0x000fea0003800000 */
[----:B------:R-:W-:Y:S01]  /*25940*/  BPT.TRAP 0x1 ;  /* 0x000000040000795c */ /* 0x000fe20000300000 */
.L_x_8121:
[----:B------:R-:W-:Y:S05]  /*25950*/  BSYNC B3 ;  /* 0x0000000000037941 */ /* 0x000fea0003800000 */
.L_x_8120:
        /* <DEDUP_REMOVED lines=12> */
.L_x_8122:
        /* <DEDUP_REMOVED lines=15> */
.L_x_8123:
        /* <DEDUP_REMOVED lines=12> */
.L_x_8109:
[----:B------:R-:W-:Y:S05]  /*25bd0*/  BSYNC B1 ;  /* 0x0000000000017941 */ /* 0x000fea0003800000 */
.L_x_8108:
[----:B0-----:R-:W2:Y:S01]  /*25be0*/  LDL.LU R0, [R1+0x3c] ;  /* 0x00003c0001007983 */ /* 0x001ea20000300800 */
[----:B------:R-:W-:-:S03]  /*25bf0*/  MOV R19, R7 ;  /* 0x0000000700137202 */ /* 0x000fc60000000f00 */
[----:B------:R0:W-:Y:S02]  /*25c00*/  STL [R1+0x14], R9 ;  /* 0x0000140901007387 */ /* 0x0001e40000100800 */
[----:B0-2---:R-:W-:-:S07]  /*25c10*/  VIADD R0, R0, 0xfffffffd ;  /* 0xfffffffd00007836 */ /* 0x005fce0000000000 */
.L_x_8107:
[----:B------:R-:W-:Y:S05]  /*25c20*/  BSYNC B2 ;  /* 0x0000000000027941 */ /* 0x000fea0003800000 */
.L_x_8106:
[----:B------:R-:W-:-:S05]  /*25c30*/  VIADD R10, R10, 0xfffffffe ;  /* 0xfffffffe0a0a7836 */ /* 0x000fca0000000000 */
[----:B------:R-:W-:-:S13]  /*25c40*/  ISETP.NE.AND P0, PT, R10, R6, PT ;  /* 0x000000060a00720c */ /* 0x000fda0003f05270 */
[----:B------:R-:W-:Y:S05]  /*25c50*/  @!P0 BRA `(.L_x_8105) ;  /* 0x0000001000e08947 */ /* 0x000fea0003800000 */
[----:B------:R-:W-:-:S07]  /*25c60*/  IMAD.MOV.U32 R8, RZ, RZ, R17 ;  /* 0x000000ffff087224 */ /* 0x000fce00078e0011 */
.L_x_8156:
        /* <DEDUP_REMOVED lines=35> */
.L_x_8126:
[----:B------:R-:W-:Y:S01]  /*25ea0*/  IMAD R3, R4, 0x8, R18 ;  /* 0x0000000804037824 */ /* 0x000fe200078e0212 */
[----:B------:R-:W-:Y:S01]  /*25eb0*/  SHF.L.U32 R2, R5, 0x1f, RZ ;  /* 0x0000001f05027819 */ /* 0x000fe200000006ff */
[----:B------:R-:W-:Y:S03]  /*25ec0*/  BSSY B2, `(.L_x_8127) ;  /* 0x0000003000027945 */ /* 0x000fe60003800000 */
[----:B------:R-:W1:Y:S02]  /*25ed0*/  SYNCS.PHASECHK.TRANS64.TRYWAIT P0, [R3+URZ+0x28840], R2 ;  /* 0x02884002030075a7 */ /* 0x000e64000800017f */
[----:B-1----:R-:W-:Y:S05]  /*25ee0*/  @!P0 BRA `(.L_x_8128) ;  /* 0x0000005c00948947 */ /* 0x002fea0003800000 */
.L_x_8319:
[----:B------:R-:W-:Y:S05]  /*25ef0*/  BSYNC B2 ;  /* 0x0000000000027941 */ /* 0x000fea0003800000 */
.L_x_8127:
        /* <DEDUP_REMOVED lines=11> */
.L_x_8130:
[----:B------:R-:W-:Y:S05]  /*25fb0*/  BSYNC B2 ;  /* 0x0000000000027941 */ /* 0x000fea0003800000 */
.L_x_8129:
[----:B------:R-:W2:Y:S01]  /*25fc0*/  LDL R7, [R1+0x18] ;  /* 0x0000180001077983 */ /* 0x000ea20000100800 */
[----:B------:R-:W-:Y:S01]  /*25fd0*/  IMAD.MOV.U32 R10, RZ, RZ, RZ ;  /* 0x000000ffff0a7224 */ /* 0x000fe200078e00ff */
[----:B------:R-:W-:Y:S01]  /*25fe0*/  UIADD3 UR4, UP0, UR38, 0x370, URZ ;  /* 0x0000037026047890 */ /* 0x000fe2000ff1e03f */
[----:B-1----:R-:W-:Y:S01]  /*25ff0*/  IMAD R2, R4, 0x8000, R18 ;  /* 0x0000800004027824 */ /* 0x002fe200078e0212 */
        /* <DEDUP_REMOVED lines=8> */
.L_x_8131:
        /* <DEDUP_REMOVED lines=16> */
.L_x_8132:
        /* <DEDUP_REMOVED lines=16> */
.L_x_8320:
[----:B------:R-:W-:Y:S05]  /*26280*/  BSYNC B2 ;  /* 0x0000000000027941 */ /* 0x000fea0003800000 */
.L_x_8133:
        /* <DEDUP_REMOVED lines=10> */
.L_x_8135:
[----:B------:R-:W2:Y:S01]  /*26330*/  LDL R3, [R1+0x10] ;  /* 0x0000100001037983 */ /* 0x000ea20000100800 */
[----:B------:R-:W-:Y:S01]  /*26340*/  BSSY B2, `(.L_x_8136) ;  /* 0x0000004000027945 */ /* 0x000fe20003800000 */
[----:B--2---:R-:W-:-:S13]  /*26350*/  LOP3.LUT P0, RZ, R3, 0x8, RZ, 0xc0, !PT ;  /* 0x0000000803ff7812 */ /* 0x004fda000780c0ff */
[----:B------:R-:W-:Y:S05]  /*26360*/  @P0 BRA `(.L_x_8137) ;  /* 0x0000000000040947 */ /* 0x000fea0003800000 */
[----:B------:R-:W-:Y:S01]  /*26370*/  BPT.TRAP 0x1 ;  /* 0x000000040000795c */ /* 0x000fe20000300000 */
.L_x_8137:
[----:B------:R-:W-:Y:S05]  /*26380*/  BSYNC B2 ;  /* 0x0000000000027941 */ /* 0x000fea0003800000 */
.L_x_8136:
        /* <DEDUP_REMOVED lines=12> */
.L_x_8138:
        /* <DEDUP_REMOVED lines=15> */
.L_x_8139:
        /* <DEDUP_REMOVED lines=12> */
.L_x_8125:
[----:B------:R-:W-:Y:S05]  /*26600*/  BSYNC B1 ;  /* 0x0000000000017941 */ /* 0x000fea0003800000 */
.L_x_8124:
        /* <DEDUP_REMOVED lines=35> */
.L_x_8142:
[----:B------:R-:W-:Y:S01]  /*26840*/  IMAD R2, R19, 0x8, R18 ;  /* 0x0000000813027824 */ /* 0x000fe200078e0212 */
[----:B------:R-:W-:Y:S01]  /*26850*/  SHF.L.U32 R3, R10, 0x1f, RZ ;  /* 0x0000001f0a037819 */ /* 0x000fe200000006ff */
[----:B------:R-:W-:Y:S03]  /*26860*/  BSSY B2, `(.L_x_8143) ;  /* 0x0000003000027945 */ /* 0x000fe60003800000 */
[----:B------:R-:W2:Y:S02]  /*26870*/  SYNCS.PHASECHK.TRANS64.TRYWAIT P0, [R2+URZ+0x28840], R3 ;  /* 0x02884003020075a7 */ /* 0x000ea4000800017f */
[----:B--2---:R-:W-:Y:S05]  /*26880*/  @!P0 BRA `(.L_x_8144) ;  /* 0x0000005400548947 */ /* 0x004fea0003800000 */
.L_x_8321:
[----:B------:R-:W-:Y:S05]  /*26890*/  BSYNC B2 ;  /* 0x0000000000027941 */ /* 0x000fea0003800000 */
.L_x_8143:
        /* <DEDUP_REMOVED lines=11> */
.L_x_8146:
[----:B------:R-:W-:Y:S05]  /*26950*/  BSYNC B2 ;  /* 0x0000000000027941 */ /* 0x000fea0003800000 */
.L_x_8145:
[----:B--2---:R-:W2:Y:S01]  /*26960*/  LDL R3, [R1+0x18] ;  /* 0x0000180001037983 */ /* 0x004ea20000100800 */
[----:B------:R-:W-:Y:S01]  /*26970*/  IMAD.MOV.U32 R11, RZ, RZ, RZ ;  /* 0x000000ffff0b7224 */ /* 0x000fe200078e00ff */
[----:B------:R-:W-:Y:S01]  /*26980*/  UIADD3 UR4, UP0, UR38, 0x370, URZ ;  /* 0x0000037026047890 */ /* 0x000fe2000ff1e03f */
[----:B0-----:R-:W-:Y:S01]  /*26990*/  IMAD R10, R19, 0x8000, R18 ;  /* 0x00008000130a7824 */ /* 0x001fe200078e0212 */
[----:B------:R-:W-:Y:S01]  /*269a0*/  PLOP3.LUT P0, PT, PT, PT, PT, 0x80, 0x0 ;  /* 0x000000000000781c */ /* 0x000fe20003f0f070 */
[----:B------:R-:W-:Y:S01]  /*269b0*/  VIADD R2, R2, 0x28830 ;  /* 0x0002883002027836 */ /* 0x000fe20000000000 */
[----:B------:R-:W-:Y:S01]  /*269c0*/  R2UR UR10, R11 ;  /* 0x000000000b0a72ca */ /* 0x000fe200000e0000 */
[----:B------:R-:W-:Y:S01]  /*269d0*/  VIADD R9, R10, 0x18400 ;  /* 0x000184000a097836 */ /* 0x000fe20000000000 */
[----:B------:R-:W-:Y:S01]  /*269e0*/  UIADD3.X UR5, URZ, UR39, URZ, UP0, !UPT ;  /* 0x000000273f057290 */ /* 0x000fe200087fe43f */
[----:B------:R-:W-:Y:S01]  /*269f0*/  UMOV UR6, 0x0 ;  /* 0x0000000000067882 */ /* 0x000fe20000000000 */
[----:B------:R-:W-:Y:S01]  /*26a00*/  UMOV UR7, 0x14f00000 ;  /* 0x14f0000000077882 */ /* 0x000fe20000000000 */
[----:B--2---:R-:W-:-:S10]  /*26a10*/  LEA R3, R7, R3, 0x7 ;  /* 0x0000000307037211 */ /* 0x004fd400078e38ff */
.L_x_8147:
        /* <DEDUP_REMOVED lines=16> */
.L_x_8148:
        /* <DEDUP_REMOVED lines=15> */
.L_x_8322:
[----:B------:R-:W-:Y:S05]  /*26c10*/  BSYNC B2 ;  /* 0x0000000000027941 */ /* 0x000fea0003800000 */
.L_x_8149:
        /* <DEDUP_REMOVED lines=10> */
.L_x_8151:
[----:B------:R-:W2:Y:S01]  /*26cc0*/  LDL R3, [R1+0x10] ;  /* 0x0000100001037983 */ /* 0x000ea20000100800 */
[----:B------:R-:W-:Y:S01]  /*26cd0*/  BSSY B2, `(.L_x_8152) ;  /* 0x0000004000027945 */ /* 0x000fe20003800000 */
[----:B--2---:R-:W-:-:S13]  /*26ce0*/  LOP3.LUT P0, RZ, R3, 0x8, RZ, 0xc0, !PT ;  /* 0x0000000803ff7812 */ /* 0x004fda000780c0ff */
[----:B------:R-:W-:Y:S05]  /*26cf0*/  @P0 BRA `(.L_x_8153) ;  /* 0x0000000000040947 */ /* 0x000fea0003800000 */
[----:B------:R-:W-:Y:S01]  /*26d00*/  BPT.TRAP 0x1 ;  /* 0x000000040000795c */ /* 0x000fe20000300000 */
.L_x_8153:
[----:B------:R-:W-:Y:S05]  /*26d10*/  BSYNC B2 ;  /* 0x0000000000027941 */ /* 0x000fea0003800000 */
.L_x_8152:
        /* <DEDUP_REMOVED lines=12> */
.L_x_8154:
        /* <DEDUP_REMOVED lines=15> */
.L_x_8155:
        /* <DEDUP_REMOVED lines=12> */
.L_x_8141:
[----:B------:R-:W-:Y:S05]  /*26f90*/  BSYNC B1 ;  /* 0x0000000000017941 */ /* 0x000fea0003800000 */
.L_x_8140:
[----:B------:R-:W2:Y:S01]  /*26fa0*/  LDL R2, [R1+0x2c] ;  /* 0x00002c0001027983 */ /* 0x000ea20000100800 */
[----:B------:R-:W-:Y:S01]  /*26fb0*/  VIADD R0, R0, 0xfffffffe ;  /* 0xfffffffe00007836 */ /* 0x000fe20000000000 */
[----:B--2---:R-:W-:-:S13]  /*26fc0*/  ISETP.GT.AND P0, PT, R6, R2, PT ;  /* 0x000000020600720c */ /* 0x004fda0003f04270 */
[----:B------:R-:W-:Y:S05]  /*26fd0*/  @P0 BRA `(.L_x_8156) ;  /* 0xffffffec00240947 */ /* 0x000fea000383ffff */
.L_x_8105:
[----:B------:R-:W-:Y:S05]  /*26fe0*/  BSYNC B0 ;  /* 0x0000000000007941 */ /* 0x000fea0003800000 */
.L_x_8104:
        /* <DEDUP_REMOVED lines=8> */
[----:B------:R-:W3:Y:S02]  /*27070*/  FLO.U32 R0, UR4 ;  /* 0x0000000400007d00 */ /* 0x000ee400080e0000 */
        /* <DEDUP_REMOVED lines=9> */
.L_x_8158:
[----:B------:R-:W-:Y:S05]  /*27110*/  BSYNC B0 ;  /* 0x0000000000007941 */ /* 0x000fea0003800000 */
.L_x_8157:
        /* <DEDUP_REMOVED lines=10> */
.L_x_8323:
[----:B------:R-:W-:Y:S05]  /*271c0*/  BSYNC B1 ;  /* 0x0000000000017941 */ /* 0x000fea0003800000 */
.L_x_8161:
        /* <DEDUP_REMOVED lines=10> */
.L_x_8163:
[----:B------:R-:W2:Y:S01]  /*27270*/  LDL R2, [R1+0x10] ;  /* 0x0000100001027983 */ /* 0x000ea20000100800 */
[----:B------:R-:W-:Y:S01]  /*27280*/  BSSY B1, `(.L_x_8164) ;  /* 0x0000004000017945 */ /* 0x000fe20003800000 */
[----:B--2---:R-:W-:-:S13]  /*27290*/  LOP3.LUT P0, RZ, R2, 0x8, RZ, 0xc0, !PT ;  /* 0x0000000802ff7812 */ /* 0x004fda000780c0ff */
[----:B------:R-:W-:Y:S05]  /*272a0*/  @P0 BRA `(.L_x_8165) ;  /* 0x0000000000040947 */ /* 0x000fea0003800000 */
[----:B------:R-:W-:Y:S01]  /*272b0*/  BPT.TRAP 0x1 ;  /* 0x000000040000795c */ /* 0x000fe20000300000 */
.L_x_8165:
[----:B------:R-:W-:Y:S05]  /*272c0*/  BSYNC B1 ;  /* 0x0000000000017941 */ /* 0x000fea0003800000 */
.L_x_8164:
        /* <DEDUP_REMOVED lines=12> */
.L_x_8166:
        /* <DEDUP_REMOVED lines=15> */
.L_x_8167:
        /* <DEDUP_REMOVED lines=10> */
.L_x_8160:
[----:B------:R-:W-:Y:S05]  /*27520*/  BSYNC B0 ;  /* 0x0000000000007941 */ /* 0x000fea0003800000 */
.L_x_8159:
[----:B------:R-:W3:Y:S01]  /*27530*/  LDL.LU R4, [R1+0x14] ;  /* 0x0000140001047983 */ /* 0x000ee20000300800 */
[----:B------:R-:W-:-:S05]  /*27540*/  VIADD R19, R19, 0x1 ;  /* 0x0000000113137836 */ /* 0x000fca0000000000 */
[----:B------:R-:W-:-:S04]  /*27550*/  ISETP.NE.AND P0, PT, R19, 0x2, PT ;  /* 0x000000021300780c */ /* 0x000fc80003f05270 */
[----:B------:R-:W-:Y:S02]  /*27560*/  SEL R0, RZ, 0x1, P0 ;  /* 0x00000001ff007807 */ /* 0x000fe40000000000 */
[----:B------:R-:W-:Y:S02]  /*27570*/  SEL R19, R19, RZ, P0 ;  /* 0x000000ff13137207 */ /* 0x000fe40000000000 */
[----:B---3--:R-:W-:-:S05]  /*27580*/  LOP3.LUT R4, R4, R0, RZ, 0x3c, !PT ;  /* 0x0000000004047212 */ /* 0x008fca00078e3cff */
[----:B------:R3:W-:Y:S02]  /*27590*/  STL [R1+0x14], R4 ;  /* 0x0000140401007387 */ /* 0x0007e40000100800 */
.L_x_8084:
[----:B------:R-:W-:Y:S05]  /*275a0*/  BSYNC B7 ;  /* 0x0000000000077941 */ /* 0x000fea0003800000 */
.L_x_8082:
        /* <DEDUP_REMOVED lines=9> */
[----:B-1-3--:R-:W0:Y:S04]  /*27640*/  LDS.128 R4, [R18+0x288d0] ;  /* 0x0288d00012047984 */ /* 0x00ae280000000c00 */
[----:B0-----:R0:W-:Y:S04]  /*27650*/  STL.64 [R1], R4 ;  /* 0x0000000401007387 */ /* 0x0011e80000100a00 */
[----:B------:R0:W-:Y:S01]  /*27660*/  STL.64 [R1+0x8], R6 ;  /* 0x0000080601007387 */ /* 0x0001e20000100a00 */
[----:B------:R-:W-:Y:S06]  /*27670*/  BAR.ARV 0x4, 0x180 ;  /* 0x0106000000007b1d */ /* 0x000fec0000002000 */
[----:B------:R-:W-:Y:S05]  /*27680*/  BRA `(.L_x_8169) ;  /* 0x0000001000307947 */ /* 0x000fea0003800000 */
.L_x_8168:
[----:B------:R-:W4:Y:S01]  /*27690*/  LDL R16, [R1+0x28] ;  /* 0x0000280001107983 */ /* 0x000f220000100800 */
[----:B------:R-:W-:Y:S01]  /*276a0*/  UMOV UR4, 0xffffffff ;  /* 0xffffffff00047882 */ /* 0x000fe20000000000 */
[----:B----4-:R-:W-:Y:S02]  /*276b0*/  ISETP.NE.AND P5, PT, R16, 0x1f, PT ;  /* 0x0000001f1000780c */ /* 0x010fe40003fa5270 */
[----:B------:R-:W-:Y:S11]  /*276c0*/  BRA.DIV UR4, `(.L_x_8170) ;  /* 0x0000004a04007947 */ /* 0x000ff6000b800000 */
[----:B--2---:R-:W2:Y:S01]  /*276d0*/  LDL R3, [R1+0xc] ;  /* 0x00000c0001037983 */ /* 0x004ea20000100800 */
[----:B------:R-:W-:-:S03]  /*276e0*/  ULDC UR4, c[0x0][0xc3c] ;  /* 0x00030f0000047ab9 */ /* 0x000fc60000000800 */
[----:B------:R-:W4:Y:S01]  /*276f0*/  LDL.LU R2, [R1] ;  /* 0x0000000001027983 */ /* 0x000f220000300800 */
[----:B------:R-:W-:Y:S01]  /*27700*/  LOP3.LUT P4, RZ, R10, 0x1, RZ, 0xc0, !PT ;  /* 0x000000010aff7812 */ /* 0x000fe2000788c0ff */
[----:B--2---:R-:W-:Y:S02]  /*27710*/  IMAD.IADD R0, R3, 0x1, R16 ;  /* 0x0000000103007824 */ /* 0x004fe400078e0210 */
[----:B----4-:R-:W-:-:S03]  /*27720*/  IMAD.MOV.U32 R10, RZ, RZ, R2 ;  /* 0x000000ffff0a7224 */ /* 0x010fc600078e0002 */
[----:B------:R-:W-:-:S13]  /*27730*/  ISETP.GE.OR P0, PT, R0, UR4, !P5 ;  /* 0x0000000400007c0c */ /* 0x000fda000ef06670 */
[----:B------:R-:W0:Y:S08]  /*27740*/  @!P0 LDC.64 R2, c[0x0][0xc80] ;  /* 0x00032000ff028b82 */ /* 0x000e300000000a00 */
[----:B-1----:R-:W1:Y:S01]  /*27750*/  @!P0 LDC.64 R6, c[0x0][0xc78] ;  /* 0x00031e00ff068b82 */ /* 0x002e620000000a00 */
[----:B0-----:R-:W-:-:S05]  /*27760*/  @!P0 IMAD.WIDE R2, R0, 0x4, R2 ;  /* 0x0000000400028825 */ /* 0x001fca00078e0202 */
[----:B------:R1:W2:Y:S02]  /*27770*/  @!P0 LDG.E R8, desc[UR42][R2.64] ;  /* 0x0000002a02088981 */ /* 0x0002a4000c1e1900 */
[----:B-1----:R-:W-:-:S06]  /*27780*/  @!P0 IMAD.WIDE R2, R0, 0x4, R6 ;  /* 0x0000000400028825 */ /* 0x002fcc00078e0206 */
[----:B------:R-:W4:Y:S01]  /*27790*/  @!P0 LDG.E R2, desc[UR42][R2.64] ;  /* 0x0000002a02028981 */ /* 0x000f22000c1e1900 */
[----:B------:R-:W-:Y:S01]  /*277a0*/  IMAD.MOV.U32 R6, RZ, RZ, RZ ;  /* 0x000000ffff067224 */ /* 0x000fe200078e00ff */
[C---:B------:R-:W-:Y:S01]  /*277b0*/  ISETP.GE.U32.AND P1, PT, R16.reuse, 0x4, PT ;  /* 0x000000041000780c */ /* 0x040fe20003f26070 */
[----:B---3--:R-:W-:Y:S01]  /*277c0*/  IMAD.MOV.U32 R4, RZ, RZ, RZ ;  /* 0x000000ffff047224 */ /* 0x008fe200078e00ff */
[C---:B------:R-:W-:Y:S01]  /*277d0*/  ISETP.GE.U32.AND P2, PT, R16.reuse, 0x8, PT ;  /* 0x000000081000780c */ /* 0x040fe20003f46070 */
[----:B------:R-:W-:Y:S01]  /*277e0*/  SHFL.IDX PT, R0, R10, 0x1, 0x1f ;  /* 0x00201f000a007f89 */ /* 0x000fe200000e0000 */
[----:B------:R-:W-:Y:S01]  /*277f0*/  ISETP.GE.U32.AND P3, PT, R16, 0x10, PT ;  /* 0x000000101000780c */ /* 0x000fe20003f66070 */
[----:B--2---:R-:W-:Y:S02]  /*27800*/  @!P0 IMAD.MOV.U32 R4, RZ, RZ, R8 ;  /* 0x000000ffff048224 */ /* 0x004fe400078e0008 */
[----:B------:R-:W-:Y:S01]  /*27810*/  IMAD.MOV.U32 R8, RZ, RZ, RZ ;  /* 0x000000ffff087224 */ /* 0x000fe200078e00ff */
[----:B----4-:R-:W-:-:S02]  /*27820*/  @!P0 MOV R6, R2 ;  /* 0x0000000200068202 */ /* 0x010fc40000000f00 */
[----:B------:R-:W-:-:S03]  /*27830*/  ISETP.GE.U32.AND P0, PT, R16, 0x2, PT ;  /* 0x000000021000780c */ /* 0x000fc60003f06070 */
[----:B------:R-:W-:-:S05]  /*27840*/  IMAD R2, R6, R4, RZ ;  /* 0x0000000406027224 */ /* 0x000fca00078e02ff */
[----:B------:R-:W0:Y:S02]  /*27850*/  SHFL.UP PT, R3, R2, 0x1, RZ ;  /* 0x0420000002037989 */ /* 0x000e2400000e00ff */
[----:B0-----:R-:W-:-:S05]  /*27860*/  SEL R5, R3, RZ, P4 ;  /* 0x000000ff03057207 */ /* 0x001fca0002000000 */
[----:B------:R-:W-:Y:S02]  /*27870*/  IMAD.IADD R2, R2, 0x1, R5 ;  /* 0x0000000102027824 */ /* 0x000fe400078e0205 */
[----:B------:R-:W-:Y:S04]  /*27880*/  SHFL.IDX PT, R5, R10, RZ, 0x1f ;  /* 0x00001fff0a057589 */ /* 0x000fe800000e0000 */
        /* <DEDUP_REMOVED lines=13> */
.L_x_8333:
[----:B------:R-:W-:Y:S02]  /*27960*/  ULDC UR4, c[0x0][0xc38] ;  /* 0x00030e0000047ab9 */ /* 0x000fe40000000800 */
[----:B------:R-:W-:-:S04]  /*27970*/  IMAD.U32 R2, RZ, RZ, UR4 ;  /* 0x00000004ff027e24 */ /* 0x000fc8000f8e00ff */
[----:B-1----:R-:W-:-:S04]  /*27980*/  IMAD R9, R9, R2, RZ ;  /* 0x0000000209097224 */ /* 0x002fc800078e02ff */
[----:B------:R-:W-:-:S05]  /*27990*/  IMAD.IADD R0, R0, 0x1, R9 ;  /* 0x0000000100007824 */ /* 0x000fca00078e0209 */
[----:B------:R-:W-:-:S13]  /*279a0*/  ISETP.GT.AND P4, PT, R0, R5, PT ;  /* 0x000000050000720c */ /* 0x000fda0003f84270 */
[----:B------:R-:W-:Y:S05]  /*279b0*/  @P4 BRA `(.L_x_8171) ;  /* 0x0000000000b04947 */ /* 0x000fea0003800000 */
.L_x_8174:
[----:B------:R-:W2:Y:S01]  /*279c0*/  LDL.LU R2, [R1+0xc] ;  /* 0x00000c0001027983 */ /* 0x000ea20000300800 */
[----:B------:R-:W1:Y:S01]  /*279d0*/  LDC R3, c[0x0][0xc3c] ;  /* 0x00030f00ff037b82 */ /* 0x000e620000000800 */
[----:B--2---:R-:W-:-:S04]  /*279e0*/  IADD3 R2, R2, 0x1f, RZ ;  /* 0x0000001f02027810 */ /* 0x004fc80007ffe0ff */
[----:B-1----:R-:W-:-:S13]  /*279f0*/  ISETP.GE.AND P4, PT, R2, R3, PT ;  /* 0x000000030200720c */ /* 0x002fda0003f86270 */
[----:B------:R-:W-:Y:S05]  /*27a00*/  @P4 BRA `(.L_x_8172) ;  /* 0x0000000800ec4947 */ /* 0x000fea0003800000 */
[----:B------:R-:W2:Y:S04]  /*27a10*/  LDL R4, [R1+0x28] ;  /* 0x0000280001047983 */ /* 0x000ea80000100800 */
        /* <DEDUP_REMOVED lines=32> */
.L_x_8341:
[----:B------:R-:W-:Y:S02]  /*27c20*/  ULDC UR4, c[0x0][0xc38] ;  /* 0x00030e0000047ab9 */ /* 0x000fe40000000800 */
[----:B------:R-:W-:-:S05]  /*27c30*/  MOV R2, UR4 ;  /* 0x0000000400027c02 */ /* 0x000fca0008000f00 */
[----:B-1----:R-:W-:-:S04]  /*27c40*/  IMAD R9, R9, R2, RZ ;  /* 0x0000000209097224 */ /* 0x002fc800078e02ff */
[----:B------:R-:W-:-:S05]  /*27c50*/  IMAD.IADD R0, R9, 0x1, R0 ;  /* 0x0000000109007824 */ /* 0x000fca00078e0200 */
[----:B------:R-:W-:-:S13]  /*27c60*/  ISETP.GT.AND P4, PT, R0, R5, PT ;  /* 0x000000050000720c */ /* 0x000fda0003f84270 */
[----:B------:R-:W-:Y:S05]  /*27c70*/  @!P4 BRA `(.L_x_8174) ;  /* 0xfffffffc0050c947 */ /* 0x000fea000383ffff */
.L_x_8171:
        /* <DEDUP_REMOVED lines=12> */
.L_x_8346:
[----:B------:R-:W-:-:S13]  /*27d40*/  ISETP.NE.AND P0, PT, R0, RZ, PT ;  /* 0x000000ff0000720c */ /* 0x000fda0003f05270 */
[----:B------:R-:W-:Y:S05]  /*27d50*/  @!P0 BRA `(.L_x_8176) ;  /* 0x0000000000148947 */ /* 0x000fea0003800000 */
[----:B------:R-:W-:Y:S01]  /*27d60*/  UMOV UR4, 0xffffffff ;  /* 0xffffffff00047882 */ /* 0x000fe20000000000 */
[----:B-1----:R-:W-:Y:S02]  /*27d70*/  VIADD R3, R3, 0xffffffff ;  /* 0xffffffff03037836 */ /* 0x002fe40000000000 */
[----:B------:R-:W-:Y:S05]  /*27d80*/  BRA.DIV UR4, `(.L_x_8177) ;  /* 0x0000004a04f87947 */ /* 0x000fea000b800000 */
[----:B------:R1:W3:Y:S02]  /*27d90*/  SHFL.IDX PT, R3, R7, R3, 0x1f ;  /* 0x00001f0307037589 */ /* 0x0002e400000e0000 */
.L_x_8349:
[----:B---3--:R-:W-:-:S07]  /*27da0*/  IMAD.MOV.U32 R8, RZ, RZ, R3 ;  /* 0x000000ffff087224 */ /* 0x008fce00078e0003 */
.L_x_8176:
        /* <DEDUP_REMOVED lines=11> */
[----:B------:R-:W-:Y:S01]  /*27e60*/  IMAD R8, R2, R5, RZ ;  /* 0x0000000502087224 */ /* 0x000fe200078e02ff */
[----:B------:R-:W-:-:S05]  /*27e70*/  MOV R2, RZ ;  /* 0x000000ff00027202 */ /* 0x000fca0000000f00 */
        /* <DEDUP_REMOVED lines=49> */
.L_x_8178:
[----:B-1----:R-:W3:Y:S01]  /*28190*/  LDL R3, [R1+0xc] ;  /* 0x00000c0001037983 */ /* 0x002ee20000100800 */
[----:B0-----:R-:W3:Y:S02]  /*281a0*/  LDC.64 R6, c[0x0][0xc90] ;  /* 0x00032400ff067b82 */ /* 0x001ee40000000a00 */
        /* <DEDUP_REMOVED lines=31> */
[----:B------:R-:W-:Y:S02]  /*283a0*/  VIADDMNMX R8, R8, R2, R3, PT ;  /* 0x0000000208087246 */ /* 0x000fe40003800103 */
[----:B------:R-:W-:Y:S02]  /*283b0*/  IADD3 R7, R7, 0x1000000, R6 ;  /* 0x0100000007077810 */ /* 0x000fe40007ffe006 */
        /* <DEDUP_REMOVED lines=21> */
[----:B------:R-:W-:-:S05]  /*28510*/  @P0 VIADD R2, R2, 0x1 ;  /* 0x0000000102020836 */ /* 0x000fca0000000000 */
[----:B------:R-:W-:-:S05]  /*28520*/  MOV R0, R2 ;  /* 0x0000000200007202 */ /* 0x000fca0000000f00 */
[----:B------:R-:W-:Y:S01]  /*28530*/  @!P1 IMAD.MOV R0, RZ, RZ, -R0 ;  /* 0x000000ffff009224 */ /* 0x000fe200078e0a00 */
[----:B------:R-:W-:Y:S01]  /*28540*/  @!P2 LOP3.LUT R0, RZ, R8, RZ, 0x33, !PT ;  /* 0x00000008ff00a212 */ /* 0x000fe200078e33ff */
[----:B------:R-:W-:-:S04]  /*28550*/  IMAD.MOV R8, RZ, RZ, -R8 ;  /* 0x000000ffff087224 */ /* 0x000fc800078e0a08 */
[----:B------:R-:W-:-:S05]  /*28560*/  IMAD R2, R0, R8, R7 ;  /* 0x0000000800027224 */ /* 0x000fca00078e0207 */
[----:B------:R0:W-:Y:S02]  /*28570*/  STL [R1+0x8], R2 ;  /* 0x0000080201007387 */ /* 0x0001e40000100800 */
.L_x_8179:
[----:B------:R-:W-:-:S05]  /*28580*/  LOP3.LUT R3, RZ, R0, RZ, 0x33, !PT ;  /* 0x00000000ff037212 */ /* 0x000fca00078e33ff */
[----:B------:R-:W-:-:S05]  /*28590*/  IMAD.IADD R0, R4, 0x1, R3 ;  /* 0x0000000104007824 */ /* 0x000fca00078e0203 */
[----:B------:R3:W-:Y:S01]  /*285a0*/  STL [R1+0x4], R0 ;  /* 0x0000040001007387 */ /* 0x0007e20000100800 */
[----:B------:R-:W-:Y:S05]  /*285b0*/  BRA `(.L_x_8180) ;  /* 0x0000000000287947 */ /* 0x000fea0003800000 */
.L_x_8172:
        /* <DEDUP_REMOVED lines=10> */
.L_x_8180:
[----:B---34-:R-:W3:Y:S04]  /*28660*/  LDL R0, [R1+0x28] ;  /* 0x0000280001007983 */ /* 0x018ee80000100800 */
[----:B------:R-:W4:Y:S04]  /*28670*/  LDL R3, [R1+0x8] ;  /* 0x0000080001037983 */ /* 0x000f280000100800 */
[----:B01----:R-:W5:Y:S04]  /*28680*/  LDL R2, [R1+0xc] ;  /* 0x00000c0001027983 */ /* 0x003f680000100800 */
[----:B------:R-:W2:Y:S04]  /*28690*/  LDL R4, [R1] ;  /* 0x0000000001047983 */ /* 0x000ea80000100800 */
[----:B------:R-:W2:Y:S01]  /*286a0*/  LDL R5, [R1+0x4] ;  /* 0x0000040001057983 */ /* 0x000ea20000100800 */
[----:B------:R-:W-:Y:S05]  /*286b0*/  WARPSYNC.ALL ;  /* 0x0000000000007948 */ /* 0x000fea0003800000 */
[----:B------:R-:W-:Y:S01]  /*286c0*/  BAR.SYNC.DEFER_BLOCKING 0x4, 0x180 ;  /* 0x0106000000007b1d */ /* 0x000fe20000010000 */
[----:B---3--:R-:W-:Y:S01]  /*286d0*/  ISETP.NE.AND P0, PT, R0, RZ, PT ;  /* 0x000000ff0000720c */ /* 0x008fe20003f05270 */
[----:B----4-:R-:W-:-:S12]  /*286e0*/  IMAD.MOV.U32 R6, RZ, RZ, R3 ;  /* 0x000000ffff067224 */ /* 0x010fd800078e0003 */
[----:B------:R-:W0:Y:S01]  /*286f0*/  @!P0 S2R R3, SR_CgaCtaId ;  /* 0x0000000000038919 */ /* 0x000e220000008800 */
[----:B------:R-:W-:Y:S01]  /*28700*/  @!P0 MOV R0, 0x400 ;  /* 0x0000040000008802 */ /* 0x000fe20000000f00 */
[----:B-----5:R-:W-:-:S03]  /*28710*/  IMAD.MOV.U32 R7, RZ, RZ, R2 ;  /* 0x000000ffff077224 */ /* 0x020fc600078e0002 */
[----:B0-----:R-:W-:-:S05]  /*28720*/  @!P0 LEA R18, R3, R0, 0x18 ;  /* 0x0000000003128211 */ /* 0x001fca00078ec0ff */
[----:B--2---:R1:W-:Y:S01]  /*28730*/  @!P0 STS.128 [R18+0x288d0], R4 ;  /* 0x0288d00412008388 */ /* 0x0043e20000000c00 */
[----:B------:R-:W-:Y:S06]  /*28740*/  BAR.ARV 0x5, 0x180 ;  /* 0x0146000000007b1d */ /* 0x000fec0000002000 */
.L_x_8169:
[----:B--2---:R-:W2:Y:S01]  /*28750*/  LDL R0, [R1+0xc] ;  /* 0x00000c0001007983 */ /* 0x004ea20000100800 */
[----:B------:R-:W-:Y:S02]  /*28760*/  ULDC UR4, c[0x0][0xc3c] ;  /* 0x00030f0000047ab9 */ /* 0x000fe40000000800 */
[----:B--2---:R-:W-:-:S13]  /*28770*/  ISETP.GE.AND P0, PT, R0, UR4, PT ;  /* 0x0000000400007c0c */ /* 0x004fda000bf06270 */
[----:B------:R-:W-:Y:S05]  /*28780*/  @!P0 BRA `(.L_x_8181) ;  /* 0xffffff8800f08947 */ /* 0x000fea000383ffff */
[----:B------:R-:W-:Y:S05]  /*28790*/  BSYNC B8 ;  /* 0x0000000000087941 */ /* 0x000fea0003800000 */
.L_x_8022:
[----:B--2---:R-:W2:Y:S01]  /*287a0*/  LDL.LU R0, [R1+0x58] ;  /* 0x0000580001007983 */ /* 0x004ea20000300800 */
[----:B------:R-:W-:Y:S01]  /*287b0*/  BSSY B0, `(.L_x_8182) ;  /* 0x000000b000007945 */ /* 0x000fe20003800000 */
[----:B01----:R-:W0:Y:S01]  /*287c0*/  S2R R5, SR_CgaCtaId ;  /* 0x0000000000057919 */ /* 0x003e220000008800 */
[----:B--2---:R-:W-:-:S04]  /*287d0*/  IADD3 R0, R0, 0x1, RZ ;  /* 0x0000000100007810 */ /* 0x004fc80007ffe0ff */
        /* <DEDUP_REMOVED lines=8> */
.L_x_8350:
[----:B------:R-:W-:Y:S05]  /*28860*/  BSYNC B0 ;  /* 0x0000000000007941 */ /* 0x000fea0003800000 */
.L_x_8182:
[----:B------:R-:W-:-:S03]  /*28870*/  UMOV UR4, 0xffffffff ;  /* 0xffffffff00047882 */ /* 0x000fc60000000000 */
[----:B------:R-:W-:Y:S05]  /*28880*/  BRA.DIV UR4, `(.L_x_8184) ;  /* 0x0000004204787947 */ /* 0x000fea000b800000 */
[----:B------:R-:W1:Y:S02]  /*28890*/  S2R R2, SR_TID.X ;  /* 0x0000000000027919 */ /* 0x000e640000002100 */
[----:B-1----:R-:W-:-:S04]  /*288a0*/  SHF.R.U32.HI R2, RZ, 0x5, R2 ;  /* 0x00000005ff027819 */ /* 0x002fc80000011602 */
[----:B------:R-:W-:-:S05]  /*288b0*/  LOP3.LUT R2, R2, 0x3, RZ, 0xc0, !PT ;  /* 0x0000000302027812 */ /* 0x000fca00078ec0ff */
[----:B------:R1:W2:Y:S02]  /*288c0*/  SHFL.IDX PT, R14, R2, RZ, 0x1f ;  /* 0x00001fff020e7589 */ /* 0x0002a400000e0000 */
.L_x_8353:
[----:B--2---:R-:W-:-:S13]  /*288d0*/  ISETP.NE.AND P0, PT, R14, RZ, PT ;  /* 0x000000ff0e00720c */ /* 0x004fda0003f05270 */
[----:B------:R-:W-:Y:S05]  /*288e0*/  @P0 BRA `(.L_x_7737) ;  /* 0x00000000008c0947 */ /* 0x000fea0003800000 */
[----:B------:R-:W-:-:S03]  /*288f0*/  UMOV UR4, 0xffffffff ;  /* 0xffffffff00047882 */ /* 0x000fc60000000000 */
[----:B------:R-:W-:Y:S05]  /*28900*/  BRA.DIV UR4, `(.L_x_8185) ;  /* 0x00000042048c7947 */ /* 0x000fea000b800000 */
[----:B------:R-:W-:-:S13]  /*28910*/  ELECT P6, URZ, PT ;  /* 0x00000000003f782f */ /* 0x000fda00038c0000 */
.L_x_8356:
[----:B------:R-:W-:Y:S05]  /*28920*/  @!P6 BRA `(.L_x_7737) ;  /* 0x00000000007ce947 */ /* 0x000fea0003800000 */
[----:B------:R-:W-:-:S06]  /*28930*/  ULOP3.LUT UR4, UR40, 0x2, URZ, 0xfc, !UPT ;  /* 0x0000000228047892 */ /* 0x000fcc000f8efc3f */
[----:B-1----:R-:W-:-:S05]  /*28940*/  IMAD.U32 R2, RZ, RZ, UR4 ;  /* 0x00000004ff027e24 */ /* 0x002fca000f8e00ff */
[----:B------:R-:W-:-:S13]  /*28950*/  ISETP.NE.AND P2, PT, R2, 0x3, PT ;  /* 0x000000030200780c */ /* 0x000fda0003f45270 */
[----:B------:R-:W-:Y:S05]  /*28960*/  @!P2 BRA `(.L_x_8186) ;  /* 0x000000000004a947 */ /* 0x000fea0003800000 */
[----:B------:R-:W-:Y:S01]  /*28970*/  BPT.TRAP 0x1 ;  /* 0x000000040000795c */ /* 0x000fe20000300000 */
.L_x_8186:
        /* <DEDUP_REMOVED lines=13> */
.L_x_8357:
[----:B------:R-:W1:Y:S02]  /*28a50*/  SYNCS.PHASECHK.TRANS64.TRYWAIT P0, [R7+URZ], R2 ;  /* 0x00000002070075a7 */ /* 0x000e64000800017f */
[----:B-1----:R-:W-:Y:S05]  /*28a60*/  @!P0 BRA `(.L_x_8188) ;  /* 0x0000004000688947 */ /* 0x002fea0003800000 */
.L_x_8358:
[----:B------:R-:W-:Y:S05]  /*28a70*/  @!P2 BRA `(.L_x_8189) ;  /* 0x000000000004a947 */ /* 0x000fea0003800000 */
[----:B------:R-:W-:Y:S01]  /*28a80*/  BPT.TRAP 0x1 ;  /* 0x000000040000795c */ /* 0x000fe20000300000 */
.L_x_8189:
[----:B------:R-:W-:-:S04]  /*28a90*/  VIADD R0, R0, 0x28860 ;  /* 0x0002886000007836 */ /* 0x000fc80000000000 */
[----:B------:R-:W-:-:S04]  /*28aa0*/  IMAD R4, R19, 0x8, R0 ;  /* 0x0000000813047824 */ /* 0x000fc800078e0200 */
[----:B------:R-:W2:Y:S02]  /*28ab0*/  SYNCS.PHASECHK.TRANS64.TRYWAIT P0, [R4+URZ], R5 ;  /* 0x00000005040075a7 */ /* 0x000ea4000800017f */
[----:B--2---:R-:W-:Y:S05]  /*28ac0*/  @!P0 BRA `(.L_x_8190) ;  /* 0x0000004000648947 */ /* 0x004fea0003800000 */
.L_x_8359:
[----:B------:R-:W-:-:S07]  /*28ad0*/  LEA R3, R3, R0, 0x3 ;  /* 0x0000000003037211 */ /* 0x000fce00078e18ff */
.L_x_8191:
[----:B----4-:R4:W0:Y:S02]  /*28ae0*/  SYNCS.PHASECHK.TRANS64.TRYWAIT P0, [R3+URZ], R2 ;  /* 0x00000002030075a7 */ /* 0x010824000800017f */
[----:B0-----:R-:W-:Y:S05]  /*28af0*/  @!P0 NANOSLEEP.SYNCS 0x989680 ;  /* 0x009896800000895d */ /* 0x001fea0003900000 */
[----:B------:R-:W0:Y:S02]  /*28b00*/  @!P0 SYNCS.PHASECHK.TRANS64 P0, [R3+URZ], R2 ;  /* 0x00000002030085a7 */ /* 0x000e24000800007f */
[----:B0-----:R-:W-:Y:S05]  /*28b10*/  @!P0 BRA `(.L_x_8191) ;  /* 0xfffffffc00f08947 */ /* 0x001fea000383ffff */
.L_x_7737:
[----:B------:R-:W-:Y:S05]  /*28b20*/  BSYNC B9 ;  /* 0x0000000000097941 */ /* 0x000fea0003800000 */
.L_x_7734:
[----:B------:R-:W-:Y:S05]  /*28b30*/  EXIT ;  /* 0x000000000000794d */ /* 0x000fea0003800000 */
.L_x_7769:
[----:B0-----:R0:W1:Y:S02]  /*28b40*/  SYNCS.PHASECHK.TRANS64.TRYWAIT P6, [R107+URZ+0x28890], R117 ;  /* 0x028890756b0075a7 */ /* 0x00106400080c017f */
[----:B-1----:R-:W-:Y:S05]  /*28b50*/  @!P6 NANOSLEEP.SYNCS 0x989680 ;  /* 0x009896800000e95d */ /* 0x002fea0003900000 */
[----:B------:R-:W1:Y:S02]  /*28b60*/  @!P6 SYNCS.PHASECHK.TRANS64 P6, [R107+URZ+0x28890], R117 ;  /* 0x028890756b00e5a7 */ /* 0x000e6400080c007f */
[----:B-1----:R-:W-:Y:S05]  /*28b70*/  @!P6 BRA `(.L_x_7769) ;  /* 0xfffffffc00f0e947 */ /* 0x002fea000383ffff */
[----:B------:R-:W-:Y:S05]  /*28b80*/  BRA `(.L_x_8192) ;  /* 0xfffffdac00887947 */ /* 0x000fea000383ffff */
.L_x_7805:
[----:B0-----:R0:W1:Y:S02]  /*28b90*/  SYNCS.PHASECHK.TRANS64.TRYWAIT P4, [R107+URZ+0x28890], R117 ;  /* 0x028890756b0075a7 */ /* 0x001064000808017f */
[----:B-1----:R-:W-:Y:S05]  /*28ba0*/  @!P4 NANOSLEEP.SYNCS 0x989680 ;  /* 0x009896800000c95d */ /* 0x002fea0003900000 */
[----:B------:R-:W1:Y:S02]  /*28bb0*/  @!P4 SYNCS.PHASECHK.TRANS64 P4, [R107+URZ+0x28890], R117 ;  /* 0x028890756b00c5a7 */ /* 0x000e64000808007f */
[----:B-1----:R-:W-:Y:S05]  /*28bc0*/  @!P4 BRA `(.L_x_7805) ;  /* 0xfffffffc00f0c947 */ /* 0x002fea000383ffff */
[----:B------:R-:W-:Y:S05]  /*28bd0*/  BRA `(.L_x_8193) ;  /* 0xfffffdd000fc7947 */ /* 0x000fea000383ffff */
.L_x_7822:
[----:B0-----:R0:W1:Y:S02]  /*28be0*/  SYNCS.PHASECHK.TRANS64.TRYWAIT P3, [R107+URZ+0x28890], R117 ;  /* 0x028890756b0075a7 */ /* 0x001064000806017f */
[----:B-1----:R-:W-:Y:S05]  /*28bf0*/  @!P3 NANOSLEEP.SYNCS 0x989680 ;  /* 0x009896800000b95d */ /* 0x002fea0003900000 */
[----:B------:R-:W1:Y:S02]  /*28c00*/  @!P3 SYNCS.PHASECHK.TRANS64 P3, [R107+URZ+0x28890], R117 ;  /* 0x028890756b00b5a7 */ /* 0x000e64000806007f */
[----:B-1----:R-:W-:Y:S05]  /*28c10*/  @!P3 BRA `(.L_x_7822) ;  /* 0xfffffffc00f0b947 */ /* 0x002fea000383ffff */
[----:B------:R-:W-:Y:S05]  /*28c20*/  BRA `(.L_x_8194) ;  /* 0xfffffdf400507947 */ /* 0x000fea000383ffff */
.L_x_7832:
[----:B--2---:R2:W3:Y:S02]  /*28c30*/  SYNCS.PHASECHK.TRANS64.TRYWAIT P0, [R107+URZ+0x288b0], R117 ;  /* 0x0288b0756b0075a7 */ /* 0x0044e4000800017f */
[----:B---3--:R-:W-:Y:S05]  /*28c40*/  @!P0 NANOSLEEP.SYNCS 0x989680 ;  /* 0x009896800000895d */ /* 0x008fea0003900000 */
[----:B------:R-:W3:Y:S02]  /*28c50*/  @!P0 SYNCS.PHASECHK.TRANS64 P0, [R107+URZ+0x288b0], R117 ;  /* 0x0288b0756b0085a7 */ /* 0x000ee4000800007f */
[----:B---3--:R-:W-:Y:S05]  /*28c60*/  @!P0 BRA `(.L_x_7832) ;  /* 0xfffffffc00f08947 */ /* 0x008fea000383ffff */
[----:B------:R-:W-:Y:S05]  /*28c70*/  BRA `(.L_x_8195) ;  /* 0xfffffdf800ec7947 */ /* 0x000fea000383ffff */
.L_x_7854:
[----:B------:R-:W0:Y:S01]  /*28c80*/  S2R R5, SR_TID.X ;  /* 0x0000000000057919 */ /* 0x000e220000002100 */
[----:B------:R-:W-:Y:S01]  /*28c90*/  BSSY B0, `(.L_x_8196) ;  /* 0x000000c000007945 */ /* 0x000fe20003800000 */
[----:B------:R-:W-:Y:S02]  /*28ca0*/  IMAD.MOV.U32 R12, RZ, RZ, RZ ;  /* 0x000000ffff0c7224 */ /* 0x000fe400078e00ff */
[----:B------:R-:W-:Y:S02]  /*28cb0*/  IMAD.MOV.U32 R11, RZ, RZ, 0x1f ;  /* 0x0000001fff0b7424 */ /* 0x000fe400078e00ff */
        /* <DEDUP_REMOVED lines=9> */
.L_x_8197:
[----:B------:R-:W-:Y:S05]  /*28d50*/  BSYNC B0 ;  /* 0x0000000000007941 */ /* 0x000fea0003800000 */
.L_x_8196:
[----:B------:R-:W-:Y:S01]  /*28d60*/  IMAD.MOV.U32 R193, RZ, RZ, R14 ;  /* 0x000000ffffc17224 */ /* 0x000fe200078e000e */
[----:B------:R-:W-:Y:S06]  /*28d70*/  BRA `(.L_x_8198) ;  /* 0xfffffe0800ac7947 */ /* 0x000fec000383ffff */
.L_x_7864:
        /* <DEDUP_REMOVED lines=8> */
.L_x_8200:
[----:B------:R-:W-:Y:S05]  /*28e00*/  BSYNC B1 ;  /* 0x0000000000017941 */ /* 0x000fea0003800000 */
.L_x_8199:
[----:B------:R-:W-:Y:S02]  /*28e10*/  IMAD.MOV.U32 R13, RZ, RZ, R6 ;  /* 0x000000ffff0d7224 */ /* 0x000fe400078e0006 */
[----:B------:R-:W-:Y:S02]  /*28e20*/  IMAD.MOV.U32 R12, RZ, RZ, RZ ;  /* 0x000000ffff0c7224 */ /* 0x000fe400078e00ff */
[----:B------:R-:W-:Y:S02]  /*28e30*/  IMAD.MOV.U32 R11, RZ, RZ, 0x181f ;  /* 0x0000181fff0b7424 */ /* 0x000fe400078e00ff */
[----:B------:R-:W-:Y:S02]  /*28e40*/  IMAD.MOV.U32 R15, RZ, RZ, -0x1 ;  /* 0xffffffffff0f7424 */ /* 0x000fe400078e00ff */
[----:B------:R-:W-:-:S07]  /*28e50*/  IMAD.MOV.U32 R0, RZ, RZ, R14 ;  /* 0x000000ffff007224 */ /* 0x000fce00078e000e */
[----:B------:R-:W-:Y:S05]  /*28e60*/  WARPSYNC.COLLECTIVE R15, `(.L_x_8201) ;  /* 0x000000000f087348 */ /* 0x000fea0003c00000 */
[----:B------:R0:W1:Y:S02]  /*28e70*/  SHFL.IDX P6, R14, R13, R12, R11 ;  /* 0x0000000c0d0e7389 */ /* 0x00006400000c000b */
[----:B01----:R-:W-:Y:S01]  /*28e80*/  ENDCOLLECTIVE ;  /* 0x000000000000791b */ /* 0x003fe20003800000 */
.L_x_8201:
[----:B------:R-:W-:Y:S02]  /*28e90*/  IMAD.MOV.U32 R13, RZ, RZ, R10 ;  /* 0x000000ffff0d7224 */ /* 0x000fe400078e000a */
[----:B------:R-:W-:-:S07]  /*28ea0*/  IMAD.MOV.U32 R3, RZ, RZ, R14 ;  /* 0x000000ffff037224 */ /* 0x000fce00078e000e */
[----:B------:R-:W-:Y:S05]  /*28eb0*/  WARPSYNC.COLLECTIVE R15, `(.L_x_8202) ;  /* 0x000000000f087348 */ /* 0x000fea0003c00000 */
[----:B------:R0:W1:Y:S02]  /*28ec0*/  SHFL.IDX P6, R14, R13, R12, R11 ;  /* 0x0000000c0d0e7389 */ /* 0x00006400000c000b */
[----:B01----:R-:W-:Y:S01]  /*28ed0*/  ENDCOLLECTIVE ;  /* 0x000000000000791b */ /* 0x003fe20003800000 */
.L_x_8202:
[----:B------:R-:W-:Y:S01]  /*28ee0*/  IMAD.MOV.U32 R13, RZ, RZ, R5 ;  /* 0x000000ffff0d7224 */ /* 0x000fe200078e0005 */
[----:B------:R-:W-:-:S07]  /*28ef0*/  MOV R4, R14 ;  /* 0x0000000e00047202 */ /* 0x000fce0000000f00 */
[----:B------:R-:W-:Y:S05]  /*28f00*/  WARPSYNC.COLLECTIVE R15, `(.L_x_8203) ;  /* 0x000000000f087348 */ /* 0x000fea0003c00000 */
[----:B------:R0:W1:Y:S02]  /*28f10*/  SHFL.IDX P6, R14, R13, R12, R11 ;  /* 0x0000000c0d0e7389 */ /* 0x00006400000c000b */
[----:B01----:R-:W-:Y:S01]  /*28f20*/  ENDCOLLECTIVE ;  /* 0x000000000000791b */ /* 0x003fe20003800000 */
.L_x_8203:
[----:B------:R-:W-:Y:S05]  /*28f30*/  BRA `(.L_x_8204) ;  /* 0xfffffe0c00fc7947 */ /* 0x000fea000383ffff */
.L_x_7867:
[----:B------:R-:W-:Y:S01]  /*28f40*/  BSSY B1, `(.L_x_8205) ;  /* 0x0000008000017945 */ /* 0x000fe20003800000 */
[----:B------:R-:W-:Y:S02]  /*28f50*/  IMAD.MOV.U32 R13, RZ, RZ, R7 ;  /* 0x000000ffff0d7224 */ /* 0x000fe400078e0007 */
[----:B------:R-:W-:Y:S02]  /*28f60*/  IMAD.MOV.U32 R12, RZ, RZ, 0x1 ;  /* 0x00000001ff0c7424 */ /* 0x000fe400078e00ff */
[----:B------:R-:W-:Y:S02]  /*28f70*/  IMAD.MOV.U32 R11, RZ, RZ, 0x181f ;  /* 0x0000181fff0b7424 */ /* 0x000fe400078e00ff */
[----:B------:R-:W-:-:S07]  /*28f80*/  IMAD.MOV.U32 R15, RZ, RZ, -0x1 ;  /* 0xffffffffff0f7424 */ /* 0x000fce00078e00ff */
[----:B0---4-:R-:W-:Y:S05]  /*28f90*/  WARPSYNC.COLLECTIVE R15, `(.L_x_8206) ;  /* 0x000000000f087348 */ /* 0x011fea0003c00000 */
[----:B----4-:R1:W2:Y:S02]  /*28fa0*/  SHFL.IDX P6, R14, R13, R12, R11 ;  /* 0x0000000c0d0e7389 */ /* 0x0102a400000c000b */
[----:B012---:R-:W-:Y:S01]  /*28fb0*/  ENDCOLLECTIVE ;  /* 0x000000000000791b */ /* 0x007fe20003800000 */
.L_x_8206:
[----:B------:R-:W-:Y:S05]  /*28fc0*/  BSYNC B1 ;  /* 0x0000000000017941 */ /* 0x000fea0003800000 */
.L_x_8205:
        /* <DEDUP_REMOVED lines=8> */
.L_x_8207:
[----:B------:R-:W-:Y:S02]  /*29050*/  IMAD.MOV.U32 R13, RZ, RZ, R10 ;  /* 0x000000ffff0d7224 */ /* 0x000fe400078e000a */
[----:B------:R-:W-:-:S07]  /*29060*/  IMAD.MOV.U32 R3, RZ, RZ, R14 ;  /* 0x000000ffff037224 */ /* 0x000fce00078e000e */
[----:B------:R-:W-:Y:S05]  /*29070*/  WARPSYNC.COLLECTIVE R15, `(.L_x_8208) ;  /* 0x000000000f087348 */ /* 0x000fea0003c00000 */
[----:B------:R0:W1:Y:S02]  /*29080*/  SHFL.IDX P6, R14, R13, R12, R11 ;  /* 0x0000000c0d0e7389 */ /* 0x00006400000c000b */
[----:B01----:R-:W-:Y:S01]  /*29090*/  ENDCOLLECTIVE ;  /* 0x000000000000791b */ /* 0x003fe20003800000 */
.L_x_8208:
[----:B------:R-:W-:Y:S02]  /*290a0*/  IMAD.MOV.U32 R13, RZ, RZ, R5 ;  /* 0x000000ffff0d7224 */ /* 0x000fe400078e0005 */
[----:B------:R-:W-:-:S07]  /*290b0*/  IMAD.MOV.U32 R4, RZ, RZ, R14 ;  /* 0x000000ffff047224 */ /* 0x000fce00078e000e */
[----:B------:R-:W-:Y:S05]  /*290c0*/  WARPSYNC.COLLECTIVE R15, `(.L_x_8209) ;  /* 0x000000000f087348 */ /* 0x000fea0003c00000 */
[----:B------:R0:W1:Y:S02]  /*290d0*/  SHFL.IDX P6, R14, R13, R12, R11 ;  /* 0x0000000c0d0e7389 */ /* 0x00006400000c000b */
[----:B01----:R-:W-:Y:S01]  /*290e0*/  ENDCOLLECTIVE ;  /* 0x000000000000791b */ /* 0x003fe20003800000 */
.L_x_8209:
[----:B------:R-:W-:Y:S05]  /*290f0*/  BRA `(.L_x_8210) ;  /* 0xfffffe1000687947 */ /* 0x000fea000383ffff */
.L_x_7870:
        /* <DEDUP_REMOVED lines=8> */
.L_x_8212:
[----:B------:R-:W-:Y:S05]  /*29180*/  BSYNC B1 ;  /* 0x0000000000017941 */ /* 0x000fea0003800000 */
.L_x_8211:
        /* <DEDUP_REMOVED lines=8> */
.L_x_8213:
[----:B------:R-:W-:Y:S02]  /*29210*/  IMAD.MOV.U32 R13, RZ, RZ, R10 ;  /* 0x000000ffff0d7224 */ /* 0x000fe400078e000a */
[----:B------:R-:W-:-:S07]  /*29220*/  IMAD.MOV.U32 R3, RZ, RZ, R14 ;  /* 0x000000ffff037224 */ /* 0x000fce00078e000e */
[----:B------:R-:W-:Y:S05]  /*29230*/  WARPSYNC.COLLECTIVE R15, `(.L_x_8214) ;  /* 0x000000000f087348 */ /* 0x000fea0003c00000 */
[----:B------:R0:W1:Y:S02]  /*29240*/  SHFL.IDX P6, R14, R13, R12, R11 ;  /* 0x0000000c0d0e7389 */ /* 0x00006400000c000b */
[----:B01----:R-:W-:Y:S01]  /*29250*/  ENDCOLLECTIVE ;  /* 0x000000000000791b */ /* 0x003fe20003800000 */
.L_x_8214:
[----:B------:R-:W-:Y:S01]  /*29260*/  MOV R13, R5 ;  /* 0x00000005000d7202 */ /* 0x000fe20000000f00 */
[----:B------:R-:W-:-:S07]  /*29270*/  IMAD.MOV.U32 R4, RZ, RZ, R14 ;  /* 0x000000ffff047224 */ /* 0x000fce00078e000e */
[----:B------:R-:W-:Y:S05]  /*29280*/  WARPSYNC.COLLECTIVE R15, `(.L_x_8215) ;  /* 0x000000000f087348 */ /* 0x000fea0003c00000 */
[----:B------:R0:W1:Y:S02]  /*29290*/  SHFL.IDX P6, R14, R13, R12, R11 ;  /* 0x0000000c0d0e7389 */ /* 0x00006400000c000b */
[----:B01----:R-:W-:Y:S01]  /*292a0*/  ENDCOLLECTIVE ;  /* 0x000000000000791b */ /* 0x003fe20003800000 */
.L_x_8215:
[----:B------:R-:W-:Y:S05]  /*292b0*/  BRA `(.L_x_8216) ;  /* 0xfffffe1000bc7947 */ /* 0x000fea000383ffff */
.L_x_7873:
[----:B------:R-:W-:Y:S01]  /*292c0*/  BSSY B1, `(.L_x_8217) ;  /* 0x0000008000017945 */ /* 0x000fe20003800000 */
[----:B------:R-:W-:Y:S02]  /*292d0*/  IMAD.MOV.U32 R13, RZ, RZ, R7 ;  /* 0x000000ffff0d7224 */ /* 0x000fe400078e0007 */
[----:B------:R-:W-:Y:S02]  /*292e0*/  IMAD.MOV.U32 R12, RZ, RZ, 0x3 ;  /* 0x00000003ff0c7424 */ /* 0x000fe400078e00ff */
[----:B------:R-:W-:Y:S02]  /*292f0*/  IMAD.MOV.U32 R11, RZ, RZ, 0x181f ;  /* 0x0000181fff0b7424 */ /* 0x000fe400078e00ff */
[----:B------:R-:W-:-:S07]  /*29300*/  IMAD.MOV.U32 R15, RZ, RZ, -0x1 ;  /* 0xffffffffff0f7424 */ /* 0x000fce00078e00ff */
[----:B-1--4-:R-:W-:Y:S05]  /*29310*/  WARPSYNC.COLLECTIVE R15, `(.L_x_8218) ;  /* 0x000000000f087348 */ /* 0x012fea0003c00000 */
[----:B------:R0:W2:Y:S02]  /*29320*/  SHFL.IDX P6, R14, R13, R12, R11 ;  /* 0x0000000c0d0e7389 */ /* 0x0000a400000c000b */
[----:B012-4-:R-:W-:Y:S01]  /*29330*/  ENDCOLLECTIVE ;  /* 0x000000000000791b */ /* 0x017fe20003800000 */
.L_x_8218:
[----:B------:R-:W-:Y:S05]  /*29340*/  BSYNC B1 ;  /* 0x0000000000017941 */ /* 0x000fea0003800000 */
.L_x_8217:
        /* <DEDUP_REMOVED lines=8> */
.L_x_8219:
[----:B------:R-:W-:Y:S02]  /*293d0*/  IMAD.MOV.U32 R13, RZ, RZ, R10 ;  /* 0x000000ffff0d7224 */ /* 0x000fe400078e000a */
[----:B------:R-:W-:-:S07]  /*293e0*/  IMAD.MOV.U32 R3, RZ, RZ, R14 ;  /* 0x000000ffff037224 */ /* 0x000fce00078e000e */
[----:B------:R-:W-:Y:S05]  /*293f0*/  WARPSYNC.COLLECTIVE R15, `(.L_x_8220) ;  /* 0x000000000f087348 */ /* 0x000fea0003c00000 */
[----:B------:R0:W1:Y:S02]  /*29400*/  SHFL.IDX P6, R14, R13, R12, R11 ;  /* 0x0000000c0d0e7389 */ /* 0x00006400000c000b */
[----:B01----:R-:W-:Y:S01]  /*29410*/  ENDCOLLECTIVE ;  /* 0x000000000000791b */ /* 0x003fe20003800000 */
.L_x_8220:
[----:B------:R-:W-:Y:S02]  /*29420*/  IMAD.MOV.U32 R13, RZ, RZ, R5 ;  /* 0x000000ffff0d7224 */ /* 0x000fe400078e0005 */
[----:B------:R-:W-:-:S07]  /*29430*/  IMAD.MOV.U32 R4, RZ, RZ, R14 ;  /* 0x000000ffff047224 */ /* 0x000fce00078e000e */
[----:B------:R-:W-:Y:S05]  /*29440*/  WARPSYNC.COLLECTIVE R15, `(.L_x_8221) ;  /* 0x000000000f087348 */ /* 0x000fea0003c00000 */
[----:B------:R0:W1:Y:S02]  /*29450*/  SHFL.IDX P6, R14, R13, R12, R11 ;  /* 0x0000000c0d0e7389 */ /* 0x00006400000c000b */
[----:B01----:R-:W-:Y:S01]  /*29460*/  ENDCOLLECTIVE ;  /* 0x000000000000791b */ /* 0x003fe20003800000 */
.L_x_8221:
[----:B------:R-:W-:Y:S01]  /*29470*/  IMAD.MOV.U32 R5, RZ, RZ, R14 ;  /* 0x000000ffff057224 */ /* 0x000fe200078e000e */
[----:B------:R-:W-:Y:S06]  /*29480*/  BRA `(.L_x_8222) ;  /* 0xfffffe1400147947 */ /* 0x000fec000383ffff */
.L_x_7877:
[----:B0-----:R0:W1:Y:S02]  /*29490*/  SYNCS.PHASECHK.TRANS64.TRYWAIT P0, [R2+URZ+0x28800], R67 ;  /* 0x02880043020075a7 */ /* 0x001064000800017f */
[----:B-1----:R-:W-:Y:S05]  /*294a0*/  @!P0 NANOSLEEP.SYNCS 0x989680 ;  /* 0x009896800000895d */ /* 0x002fea0003900000 */
[----:B------:R-:W1:Y:S02]  /*294b0*/  @!P0 SYNCS.PHASECHK.TRANS64 P0, [R2+URZ+0x28800], R67 ;  /* 0x02880043020085a7 */ /* 0x000e64000800007f */
[----:B-1----:R-:W-:Y:S05]  /*294c0*/  @!P0 BRA `(.L_x_7877) ;  /* 0xfffffffc00f08947 */ /* 0x002fea000383ffff */
[----:B------:R-:W-:Y:S05]  /*294d0*/  BRA `(.L_x_8223) ;  /* 0xfffffe1400cc7947 */ /* 0x000fea000383ffff */
.L_x_7893:
[----:B------:R-:W0:Y:S01]  /*294e0*/  LDC R54, c[0x0][0x3f4] ;  /* 0x0000fd00ff367b82 */ /* 0x000e220000000800 */
[----:B------:R-:W-:Y:S01]  /*294f0*/  BSSY B1, `(.L_x_8224) ;  /* 0x0000008000017945 */ /* 0x000fe20003800000 */
[----:B------:R-:W-:Y:S01]  /*29500*/  IMAD.MOV.U32 R13, RZ, RZ, R35 ;  /* 0x000000ffff0d7224 */ /* 0x000fe200078e0023 */
[----:B------:R-:W-:Y:S01]  /*29510*/  MOV R15, 0xffffffff ;  /* 0xffffffff000f7802 */ /* 0x000fe20000000f00 */
[----:B------:R-:W-:Y:S02]  /*29520*/  IMAD.MOV.U32 R12, RZ, RZ, RZ ;  /* 0x000000ffff0c7224 */ /* 0x000fe400078e00ff */
[----:B------:R-:W-:-:S07]  /*29530*/  IMAD.MOV.U32 R11, RZ, RZ, 0x181f ;  /* 0x0000181fff0b7424 */ /* 0x000fce00078e00ff */
[----:B0-----:R-:W-:Y:S05]  /*29540*/  WARPSYNC.COLLECTIVE R15, `(.L_x_8225) ;  /* 0x000000000f087348 */ /* 0x001fea0003c00000 */
[----:B------:R1:W2:Y:S02]  /*29550*/  SHFL.IDX P6, R14, R13, R12, R11 ;  /* 0x0000000c0d0e7389 */ /* 0x0002a400000c000b */
[----:B012---:R-:W-:Y:S01]  /*29560*/  ENDCOLLECTIVE ;  /* 0x000000000000791b */ /* 0x007fe20003800000 */
.L_x_8225:
[----:B------:R-:W-:Y:S05]  /*29570*/  BSYNC B1 ;  /* 0x0000000000017941 */ /* 0x000fea0003800000 */
.L_x_8224:
[----:B------:R-:W-:Y:S01]  /*29580*/  IMAD.MOV.U32 R13, RZ, RZ, R32 ;  /* 0x000000ffff0d7224 */ /* 0x000fe200078e0020 */
[----:B------:R-:W-:Y:S01]  /*29590*/  ISETP.GE.AND P0, PT, R16, R54, PT ;  /* 0x000000361000720c */ /* 0x000fe20003f06270 */
[----:B------:R-:W-:Y:S02]  /*295a0*/  IMAD.MOV.U32 R12, RZ, RZ, RZ ;  /* 0x000000ffff0c7224 */ /* 0x000fe400078e00ff */
[----:B------:R-:W-:Y:S02]  /*295b0*/  IMAD.MOV.U32 R11, RZ, RZ, 0x181f ;  /* 0x0000181fff0b7424 */ /* 0x000fe400078e00ff */
[----:B------:R-:W-:Y:S02]  /*295c0*/  IMAD.MOV.U32 R15, RZ, RZ, -0x1 ;  /* 0xffffffffff0f7424 */ /* 0x000fe400078e00ff */
[----:B------:R-:W-:Y:S02]  /*295d0*/  IMAD.MOV.U32 R0, RZ, RZ, R14 ;  /* 0x000000ffff007224 */ /* 0x000fe400078e000e */
[----:B------:R-:W-:-:S07]  /*295e0*/  IMAD R3, R187, R6, RZ ;  /* 0x00000006bb037224 */ /* 0x000fce00078e02ff */
[----:B------:R-:W-:Y:S05]  /*295f0*/  WARPSYNC.COLLECTIVE R15, `(.L_x_8226) ;  /* 0x000000000f087348 */ /* 0x000fea0003c00000 */
[----:B------:R0:W1:Y:S02]  /*29600*/  SHFL.IDX P6, R14, R13, R12, R11 ;  /* 0x0000000c0d0e7389 */ /* 0x00006400000c000b */
[----:B01----:R-:W-:Y:S01]  /*29610*/  ENDCOLLECTIVE ;  /* 0x000000000000791b */ /* 0x003fe20003800000 */
.L_x_8226:
[----:B------:R-:W-:Y:S01]  /*29620*/  ISETP.GE.OR P1, PT, R56, R3, P0 ;  /* 0x000000033800720c */ /* 0x000fe20000726670 */
[----:B------:R-:W-:-:S12]  /*29630*/  IMAD.MOV.U32 R13, RZ, RZ, R33 ;  /* 0x000000ffff0d7224 */ /* 0x000fd800078e0021 */
[C---:B------:R-:W-:Y:S01]  /*29640*/  @!P1 IMAD.SHL.U32 R21, R16.reuse, 0x2, RZ ;  /* 0x0000000210159824 */ /* 0x040fe200078e00ff */
[----:B------:R-:W-:Y:S01]  /*29650*/  @!P1 SHF.L.U64.HI R6, R16, 0x1, R17 ;  /* 0x0000000110069819 */ /* 0x000fe20000010211 */
[----:B------:R-:W-:-:S07]  /*29660*/  IMAD.MOV.U32 R4, RZ, RZ, R14 ;  /* 0x000000ffff047224 */ /* 0x000fce00078e000e */
[----:B------:R-:W-:Y:S05]  /*29670*/  WARPSYNC.COLLECTIVE R15, `(.L_x_8227) ;  /* 0x000000000f087348 */ /* 0x000fea0003c00000 */
[----:B------:R0:W1:Y:S02]  /*29680*/  SHFL.IDX P6, R14, R13, R12, R11 ;  /* 0x0000000c0d0e7389 */ /* 0x00006400000c000b */
[----:B01----:R-:W-:Y:S01]  /*29690*/  ENDCOLLECTIVE ;  /* 0x000000000000791b */ /* 0x003fe20003800000 */
.L_x_8227:
[----:B------:R-:W-:-:S05]  /*296a0*/  @!P1 IADD3 R4, P2, R4, R21, RZ ;  /* 0x0000001504049210 */ /* 0x000fca0007f5e0ff */
[----:B------:R-:W-:Y:S02]  /*296b0*/  @!P1 IMAD.X R7, R0, 0x1, R6, P2 ;  /* 0x0000000100079824 */ /* 0x000fe400010e0606 */
[----:B------:R-:W-:Y:S02]  /*296c0*/  @!P1 IMAD.MOV.U32 R8, RZ, RZ, R4 ;  /* 0x000000ffff089224 */ /* 0x000fe400078e0004 */
[----:B------:R-:W-:Y:S01]  /*296d0*/  @!P1 IMAD.MOV.U32 R9, RZ, RZ, R7 ;  /* 0x000000ffff099224 */ /* 0x000fe200078e0007 */
[----:B------:R-:W-:Y:S01]  /*296e0*/  MOV R13, R34 ;  /* 0x00000022000d7202 */ /* 0x000fe20000000f00 */
[----:B------:R-:W-:-:S07]  /*296f0*/  IMAD.MOV.U32 R5, RZ, RZ, R14 ;  /* 0x000000ffff057224 */ /* 0x000fce00078e000e */
[----:B------:R-:W-:Y:S05]  /*29700*/  WARPSYNC.COLLECTIVE R15, `(.L_x_8228) ;  /* 0x000000000f087348 */ /* 0x000fea0003c00000 */
[----:B------:R0:W1:Y:S02]  /*29710*/  SHFL.IDX P6, R14, R13, R12, R11 ;  /* 0x0000000c0d0e7389 */ /* 0x00006400000c000b */
[----:B01----:R-:W-:Y:S01]  /*29720*/  ENDCOLLECTIVE ;  /* 0x000000000000791b */ /* 0x003fe20003800000 */
.L_x_8228:
[----:B------:R-:W2:Y:S01]  /*29730*/  @!P1 LD.E.128 R8, desc[UR42][R8.64] ;  /* 0x0000002a08089980 */ /* 0x000ea2000c101d00 */
[----:B------:R-:W-:-:S05]  /*29740*/  @!P1 IADD3 R14, P2, R14, R21, RZ ;  /* 0x000000150e0e9210 */ /* 0x000fca0007f5e0ff */
[----:B------:R-:W-:Y:S02]  /*29750*/  @!P1 IMAD.X R5, R5, 0x1, R6, P2 ;  /* 0x0000000105059824 */ /* 0x000fe400010e0606 */
[----:B------:R-:W-:-:S06]  /*29760*/  @!P1 IMAD.MOV.U32 R4, RZ, RZ, R14 ;  /* 0x000000ffff049224 */ /* 0x000fcc00078e000e */
[----:B------:R-:W5:Y:S01]  /*29770*/  @!P1 LD.E.128 R4, desc[UR42][R4.64] ;  /* 0x0000002a04049980 */ /* 0x000f62000c101d00 */
[----:B------:R-:W-:Y:S02]  /*29780*/  CS2R R46, SRZ ;  /* 0x00000000002e7805 */ /* 0x000fe4000001ff00 */
[----:B------:R-:W-:Y:S01]  /*29790*/  CS2R R48, SRZ ;  /* 0x0000000000307805 */ /* 0x000fe2000001ff00 */
[----:B------:R-:W-:Y:S01]  /*297a0*/  IMAD.MOV.U32 R13, RZ, RZ, R35 ;  /* 0x000000ffff0d7224 */ /* 0x000fe200078e0023 */
[----:B------:R-:W-:Y:S02]  /*297b0*/  CS2R R50, SRZ ;  /* 0x0000000000327805 */ /* 0x000fe4000001ff00 */
[----:B------:R-:W-:Y:S02]  /*297c0*/  CS2R R44, SRZ ;  /* 0x00000000002c7805 */ /* 0x000fe4000001ff00 */
[----:B------:R-:W-:Y:S01]  /*297d0*/  CS2R R24, SRZ ;  /* 0x0000000000187805 */ /* 0x000fe2000001ff00 */
[----:B--2---:R-:W-:-:S02]  /*297e0*/  @!P1 IMAD.MOV.U32 R47, RZ, RZ, R9 ;  /* 0x000000ffff2f9224 */ /* 0x004fc400078e0009 */
[----:B------:R-:W-:Y:S02]  /*297f0*/  @!P1 IMAD.MOV.U32 R49, RZ, RZ, R11 ;  /* 0x000000ffff319224 */ /* 0x000fe400078e000b */
[----:B------:R-:W-:Y:S02]  /*29800*/  IMAD.MOV.U32 R12, RZ, RZ, R47 ;  /* 0x000000ffff0c7224 */ /* 0x000fe400078e002f */
[----:B------:R-:W-:Y:S02]  /*29810*/  IMAD.MOV.U32 R11, RZ, RZ, 0x181f ;  /* 0x0000181fff0b7424 */ /* 0x000fe400078e00ff */
[----:B------:R-:W-:Y:S01]  /*29820*/  @!P1 IMAD.MOV.U32 R46, RZ, RZ, R8 ;  /* 0x000000ffff2e9224 */ /* 0x000fe200078e0008 */
[----:B------:R-:W-:Y:S01]  /*29830*/  PRMT R67, R12, 0x7610, R67 ;  /* 0x000076100c437816 */ /* 0x000fe20000000043 */
[----:B------:R-:W-:Y:S02]  /*29840*/  IMAD.MOV.U32 R12, RZ, RZ, 0x1 ;  /* 0x00000001ff0c7424 */ /* 0x000fe400078e00ff */
[----:B------:R-:W-:Y:S01]  /*29850*/  @!P1 IMAD.MOV.U32 R48, RZ, RZ, R10 ;  /* 0x000000ffff309224 */ /* 0x000fe200078e000a */
[----:B------:R-:W-:Y:S01]  /*29860*/  MOV R0, R46 ;  /* 0x0000002e00007202 */ /* 0x000fe20000000f00 */
[----:B------:R-:W-:-:S07]  /*29870*/  IMAD.MOV.U32 R20, RZ, RZ, R49 ;  /* 0x000000ffff147224 */ /* 0x000fce00078e0031 */
[----:B-----5:R-:W-:Y:S05]  /*29880*/  WARPSYNC.COLLECTIVE R15, `(.L_x_8229) ;  /* 0x000000000f087348 */ /* 0x020fea0003c00000 */
[----:B------:R0:W1:Y:S02]  /*29890*/  SHFL.IDX P6, R14, R13, R12, R11 ;  /* 0x0000000c0d0e7389 */ /* 0x00006400000c000b */
[----:B01---5:R-:W-:Y:S01]  /*298a0*/  ENDCOLLECTIVE ;  /* 0x000000000000791b */ /* 0x023fe20003800000 */
.L_x_8229:
[----:B------:R-:W-:Y:S01]  /*298b0*/  IMAD.MOV.U32 R10, RZ, RZ, R48 ;  /* 0x000000ffff0a7224 */ /* 0x000fe200078e0030 */
[----:B------:R-:W-:-:S04]  /*298c0*/  PRMT R64, R64, 0x5410, R0 ;  /* 0x0000541040407816 */ /* 0x000fc80000000000 */
[----:B------:R-:W-:Y:S02]  /*298d0*/  PRMT R37, R10, 0x5410, R20 ;  /* 0x000054100a257816 */ /* 0x000fe40000000014 */
[----:B------:R-:W-:Y:S01]  /*298e0*/  @!P1 MOV R51, R7 ;  /* 0x0000000700339202 */ /* 0x000fe20000000f00 */
[----:B------:R-:W-:Y:S02]  /*298f0*/  @!P1 IMAD.MOV.U32 R44, RZ, RZ, R4 ;  /* 0x000000ffff2c9224 */ /* 0x000fe400078e0004 */
[----:B------:R-:W-:Y:S02]  /*29900*/  @!P1 IMAD.MOV.U32 R45, RZ, RZ, R5 ;  /* 0x000000ffff2d9224 */ /* 0x000fe400078e0005 */
[----:B------:R-:W-:Y:S02]  /*29910*/  @!P1 IMAD.MOV.U32 R50, RZ, RZ, R6 ;  /* 0x000000ffff329224 */ /* 0x000fe400078e0006 */
[----:B------:R-:W-:Y:S02]  /*29920*/  IMAD.MOV.U32 R13, RZ, RZ, R32 ;  /* 0x000000ffff0d7224 */ /* 0x000fe400078e0020 */
[----:B------:R-:W-:-:S02]  /*29930*/  IMAD.MOV.U32 R4, RZ, RZ, R44 ;  /* 0x000000ffff047224 */ /* 0x000fc400078e002c */
[----:B------:R-:W-:Y:S02]  /*29940*/  IMAD.MOV.U32 R5, RZ, RZ, R45 ;  /* 0x000000ffff057224 */ /* 0x000fe400078e002d */
[----:B------:R-:W-:Y:S02]  /*29950*/  IMAD.MOV.U32 R6, RZ, RZ, R50 ;  /* 0x000000ffff067224 */ /* 0x000fe400078e0032 */
[----:B------:R-:W-:Y:S01]  /*29960*/  IMAD.MOV.U32 R7, RZ, RZ, R51 ;  /* 0x000000ffff077224 */ /* 0x000fe200078e0033 */
[----:B------:R-:W-:Y:S01]  /*29970*/  PRMT R67, R67, 0x5410, R5 ;  /* 0x0000541043437816 */ /* 0x000fe20000000005 */
[----:B------:R-:W-:Y:S01]  /*29980*/  IMAD.MOV.U32 R0, RZ, RZ, R14 ;  /* 0x000000ffff007224 */ /* 0x000fe200078e000e */
[----:B------:R-:W-:-:S07]  /*29990*/  PRMT R66, R6, 0x5410, R4 ;  /* 0x0000541006427816 */ /* 0x000fce0000000004 */
[----:B------:R-:W-:Y:S05]  /*299a0*/  WARPSYNC.COLLECTIVE R15, `(.L_x_8230) ;  /* 0x000000000f087348 */ /* 0x000fea0003c00000 */
[----:B------:R0:W1:Y:S02]  /*299b0*/  SHFL.IDX P6, R14, R13, R12, R11 ;  /* 0x0000000c0d0e7389 */ /* 0x00006400000c000b */
[----:B01----:R-:W-:Y:S01]  /*299c0*/  ENDCOLLECTIVE ;  /* 0x000000000000791b */ /* 0x003fe20003800000 */
.L_x_8230:
[----:B------:R-:W-:Y:S01]  /*299d0*/  PRMT R64, R7, 0x7610, R64 ;  /* 0x0000761007407816 */ /* 0x000fe20000000040 */
[----:B------:R-:W-:Y:S01]  /*299e0*/  IMAD.MOV.U32 R13, RZ, RZ, R33 ;  /* 0x000000ffff0d7224 */ /* 0x000fe200078e0021 */
[----:B------:R-:W-:-:S07]  /*299f0*/  MOV R8, R14 ;  /* 0x0000000e00087202 */ /* 0x000fce0000000f00 */
[----:B------:R-:W-:Y:S05]  /*29a00*/  WARPSYNC.COLLECTIVE R15, `(.L_x_8231) ;  /* 0x000000000f087348 */ /* 0x000fea0003c00000 */
[----:B------:R0:W1:Y:S02]  /*29a10*/  SHFL.IDX P6, R14, R13, R12, R11 ;  /* 0x0000000c0d0e7389 */ /* 0x00006400000c000b */
[----:B01----:R-:W-:Y:S01]  /*29a20*/  ENDCOLLECTIVE ;  /* 0x000000000000791b */ /* 0x003fe20003800000 */
.L_x_8231:
[----:B------:R-:W-:Y:S02]  /*29a30*/  IMAD.MOV.U32 R13, RZ, RZ, R34 ;  /* 0x000000ffff0d7224 */ /* 0x000fe400078e0022 */
[----:B------:R-:W-:-:S07]  /*29a40*/  IMAD.MOV.U32 R9, RZ, RZ, R14 ;  /* 0x000000ffff097224 */ /* 0x000fce00078e000e */
[----:B------:R-:W-:Y:S05]  /*29a50*/  WARPSYNC.COLLECTIVE R15, `(.L_x_8232) ;  /* 0x000000000f087348 */ /* 0x000fea0003c00000 */
[----:B------:R0:W1:Y:S02]  /*29a60*/  SHFL.IDX P6, R14, R13, R12, R11 ;  /* 0x0000000c0d0e7389 */ /* 0x00006400000c000b */
[----:B01----:R-:W-:Y:S01]  /*29a70*/  ENDCOLLECTIVE ;  /* 0x000000000000791b */ /* 0x003fe20003800000 */
.L_x_8232:
[----:B------:R-:W-:Y:S05]  /*29a80*/  BRA `(.L_x_8233) ;  /* 0xfffffe2c00847947 */ /* 0x000fea000383ffff */
.L_x_7896:
[----:B------:R-:W-:Y:S01]  /*29a90*/  BSSY B1, `(.L_x_8234) ;  /* 0x0000008000017945 */ /* 0x000fe20003800000 */
[----:B------:R-:W-:Y:S02]  /*29aa0*/  IMAD.MOV.U32 R13, RZ, RZ, R35 ;  /* 0x000000ffff0d7224 */ /* 0x000fe400078e0023 */
[----:B------:R-:W-:Y:S02]  /*29ab0*/  IMAD.MOV.U32 R12, RZ, RZ, 0x2 ;  /* 0x00000002ff0c7424 */ /* 0x000fe400078e00ff */
[----:B------:R-:W-:Y:S02]  /*29ac0*/  IMAD.MOV.U32 R11, RZ, RZ, 0x181f ;  /* 0x0000181fff0b7424 */ /* 0x000fe400078e00ff */
[----:B-1----:R-:W-:-:S07]  /*29ad0*/  IMAD.MOV.U32 R15, RZ, RZ, -0x1 ;  /* 0xffffffffff0f7424 */ /* 0x002fce00078e00ff */
[----:B------:R-:W-:Y:S05]  /*29ae0*/  WARPSYNC.COLLECTIVE R15, `(.L_x_8235) ;  /* 0x000000000f087348 */ /* 0x000fea0003c00000 */
[----:B------:R0:W1:Y:S02]  /*29af0*/  SHFL.IDX P6, R14, R13, R12, R11 ;  /* 0x0000000c0d0e7389 */ /* 0x00006400000c000b */
[----:B01----:R-:W-:Y:S01]  /*29b00*/  ENDCOLLECTIVE ;  /* 0x000000000000791b */ /* 0x003fe20003800000 */
.L_x_8235:
[----:B------:R-:W-:Y:S05]  /*29b10*/  BSYNC B1 ;  /* 0x0000000000017941 */ /* 0x000fea0003800000 */
.L_x_8234:
[----:B------:R-:W-:Y:S01]  /*29b20*/  IMAD.MOV.U32 R13, RZ, RZ, R32 ;  /* 0x000000ffff0d7224 */ /* 0x000fe200078e0020 */
[----:B------:R-:W-:Y:S01]  /*29b30*/  MOV R0, R14 ;  /* 0x0000000e00007202 */ /* 0x000fe20000000f00 */
[----:B------:R-:W-:Y:S02]  /*29b40*/  IMAD.MOV.U32 R12, RZ, RZ, 0x2 ;  /* 0x00000002ff0c7424 */ /* 0x000fe400078e00ff */
[----:B------:R-:W-:Y:S02]  /*29b50*/  IMAD.MOV.U32 R11, RZ, RZ, 0x181f ;  /* 0x0000181fff0b7424 */ /* 0x000fe400078e00ff */
[----:B------:R-:W-:Y:S02]  /*29b60*/  IMAD.MOV.U32 R15, RZ, RZ, -0x1 ;  /* 0xffffffffff0f7424 */ /* 0x000fe400078e00ff */
[----:B------:R-:W-:-:S07]  /*29b70*/  VIADD R10, R56, 0x40 ;  /* 0x00000040380a7836 */ /* 0x000fce0000000000 */
[----:B------:R-:W-:Y:S05]  /*29b80*/  WARPSYNC.COLLECTIVE R15, `(.L_x_8236) ;  /* 0x000000000f087348 */ /* 0x000fea0003c00000 */
[----:B------:R0:W1:Y:S02]  /*29b90*/  SHFL.IDX P6, R14, R13, R12, R11 ;  /* 0x0000000c0d0e7389 */ /* 0x00006400000c000b */
[----:B01----:R-:W-:Y:S01]  /*29ba0*/  ENDCOLLECTIVE ;  /* 0x000000000000791b */ /* 0x003fe20003800000 */
.L_x_8236:
[----:B------:R-:W-:Y:S01]  /*29bb0*/  ISETP.GE.OR P1, PT, R10, R3, P0 ;  /* 0x000000030a00720c */ /* 0x000fe20000726670 */
[----:B------:R-:W-:-:S12]  /*29bc0*/  IMAD.MOV.U32 R13, RZ, RZ, R33 ;  /* 0x000000ffff0d7224 */ /* 0x000fd800078e0021 */
[C---:B------:R-:W-:Y:S01]  /*29bd0*/  @!P1 SHF.L.U64.HI R29, R16.reuse, 0x1, R17 ;  /* 0x00000001101d9819 */ /* 0x040fe20000010211 */
[----:B------:R-:W-:Y:S02]  /*29be0*/  @!P1 IMAD.SHL.U32 R21, R16, 0x2, RZ ;  /* 0x0000000210159824 */ /* 0x000fe400078e00ff */
[----:B------:R-:W-:-:S07]  /*29bf0*/  IMAD.MOV.U32 R8, RZ, RZ, R14 ;  /* 0x000000ffff087224 */ /* 0x000fce00078e000e */
[----:B------:R-:W-:Y:S05]  /*29c00*/  WARPSYNC.COLLECTIVE R15, `(.L_x_8237) ;  /* 0x000000000f087348 */ /* 0x000fea0003c00000 */
[----:B------:R0:W1:Y:S02]  /*29c10*/  SHFL.IDX P6, R14, R13, R12, R11 ;  /* 0x0000000c0d0e7389 */ /* 0x00006400000c000b */
[----:B01----:R-:W-:Y:S01]  /*29c20*/  ENDCOLLECTIVE ;  /* 0x000000000000791b */ /* 0x003fe20003800000 */
.L_x_8237:
[----:B------:R-:W-:-:S05]  /*29c30*/  @!P1 IADD3 R8, P2, R8, R21, RZ ;  /* 0x0000001508089210 */ /* 0x000fca0007f5e0ff */
[----:B------:R-:W-:Y:S01]  /*29c40*/  @!P1 IMAD.X R9, R0, 0x1, R29, P2 ;  /* 0x0000000100099824 */ /* 0x000fe200010e061d */
[----:B------:R-:W-:Y:S01]  /*29c50*/  MOV R13, R34 ;  /* 0x00000022000d7202 */ /* 0x000fe20000000f00 */
[----:B------:R-:W-:-:S07]  /*29c60*/  IMAD.MOV.U32 R20, RZ, RZ, R14 ;  /* 0x000000ffff147224 */ /* 0x000fce00078e000e */
[----:B------:R-:W-:Y:S05]  /*29c70*/  WARPSYNC.COLLECTIVE R15, `(.L_x_8238) ;  /* 0x000000000f087348 */ /* 0x000fea0003c00000 */
[----:B------:R0:W1:Y:S02]  /*29c80*/  SHFL.IDX P6, R14, R13, R12, R11 ;  /* 0x0000000c0d0e7389 */ /* 0x00006400000c000b */
[----:B01----:R-:W-:Y:S01]  /*29c90*/  ENDCOLLECTIVE ;  /* 0x000000000000791b */ /* 0x003fe20003800000 */
.L_x_8238:
[----:B------:R-:W2:Y:S01]  /*29ca0*/  @!P1 LD.E.128 R8, desc[UR42][R8.64] ;  /* 0x0000002a08089980 */ /* 0x000ea2000c101d00 */
[----:B------:R-:W-:-:S05]  /*29cb0*/  @!P1 IADD3 R28, P2, R14, R21, RZ ;  /* 0x000000150e1c9210 */ /* 0x000fca0007f5e0ff */
[----:B------:R-:W-:-:S06]  /*29cc0*/  @!P1 IMAD.X R29, R20, 0x1, R29, P2 ;  /* 0x00000001141d9824 */ /* 0x000fcc00010e061d */
[----:B------:R-:W5:Y:S01]  /*29cd0*/  @!P1 LD.E.128 R28, desc[UR42][R28.64] ;  /* 0x0000002a1c1c9980 */ /* 0x000f62000c101d00 */
[----:B------:R-:W-:Y:S02]  /*29ce0*/  CS2R R20, SRZ ;  /* 0x0000000000147805 */ /* 0x000fe4000001ff00 */
[----:B------:R-:W-:Y:S01]  /*29cf0*/  CS2R R38, SRZ ;  /* 0x0000000000267805 */ /* 0x000fe2000001ff00 */
[----:B------:R-:W-:Y:S01]  /*29d00*/  IMAD.MOV.U32 R13, RZ, RZ, R35 ;  /* 0x000000ffff0d7224 */ /* 0x000fe200078e0023 */
[----:B------:R-:W-:Y:S02]  /*29d10*/  CS2R R40, SRZ ;  /* 0x0000000000287805 */ /* 0x000fe4000001ff00 */
[----:B------:R-:W-:Y:S01]  /*29d20*/  CS2R R42, SRZ ;  /* 0x00000000002a7805 */ /* 0x000fe2000001ff00 */
[----:B--2---:R-:W-:Y:S01]  /*29d30*/  @!P1 IMAD.MOV.U32 R20, RZ, RZ, R8 ;  /* 0x000000ffff149224 */ /* 0x004fe200078e0008 */
[----:B------:R-:W-:Y:S01]  /*29d40*/  @!P1 MOV R39, R11 ;  /* 0x0000000b00279202 */ /* 0x000fe20000000f00 */
[----:B------:R-:W-:-:S02]  /*29d50*/  @!P1 IMAD.MOV.U32 R21, RZ, RZ, R9 ;  /* 0x000000ffff159224 */ /* 0x000fc400078e0009 */
[----:B------:R-:W-:Y:S02]  /*29d60*/  IMAD.MOV.U32 R0, RZ, RZ, R20 ;  /* 0x000000ffff007224 */ /* 0x000fe400078e0014 */
[----:B------:R-:W-:Y:S02]  /*29d70*/  IMAD.MOV.U32 R12, RZ, RZ, R21 ;  /* 0x000000ffff0c7224 */ /* 0x000fe400078e0015 */
[----:B------:R-:W-:Y:S02]  /*29d80*/  IMAD.MOV.U32 R11, RZ, RZ, 0x181f ;  /* 0x0000181fff0b7424 */ /* 0x000fe400078e00ff */
[----:B------:R-:W-:Y:S01]  /*29d90*/  @!P1 IMAD.MOV.U32 R38, RZ, RZ, R10 ;  /* 0x000000ffff269224 */ /* 0x000fe200078e000a */
[----:B------:R-:W-:Y:S01]  /*29da0*/  PRMT R59, R0, 0x5410, R12 ;  /* 0x00005410003b7816 */ /* 0x000fe2000000000c */
[----:B------:R-:W-:Y:S02]  /*29db0*/  IMAD.MOV.U32 R12, RZ, RZ, 0x3 ;  /* 0x00000003ff0c7424 */ /* 0x000fe400078e00ff */
[----:B------:R-:W-:-:S02]  /*29dc0*/  IMAD.MOV.U32 R8, RZ, RZ, R38 ;  /* 0x000000ffff087224 */ /* 0x000fc400078e0026 */
[----:B------:R-:W-:-:S07]  /*29dd0*/  IMAD.MOV.U32 R9, RZ, RZ, R39 ;  /* 0x000000ffff097224 */ /* 0x000fce00078e0027 */
[----:B-----5:R-:W-:Y:S05]  /*29de0*/  WARPSYNC.COLLECTIVE R15, `(.L_x_8239) ;  /* 0x000000000f087348 */ /* 0x020fea0003c00000 */
[----:B------:R0:W1:Y:S02]  /*29df0*/  SHFL.IDX P6, R14, R13, R12, R11 ;  /* 0x0000000c0d0e7389 */ /* 0x00006400000c000b */
[----:B01---5:R-:W-:Y:S01]  /*29e00*/  ENDCOLLECTIVE ;  /* 0x000000000000791b */ /* 0x023fe20003800000 */
.L_x_8239:
[----:B------:R-:W-:Y:S01]  /*29e10*/  @!P1 IMAD.MOV.U32 R40, RZ, RZ, R28 ;  /* 0x000000ffff289224 */ /* 0x000fe200078e001c */
[----:B------:R-:W-:Y:S01]  /*29e20*/  PRMT R52, R8, 0x5410, R9 ;  /* 0x0000541008347816 */ /* 0x000fe20000000009 */
[----:B------:R-:W-:Y:S02]  /*29e30*/  @!P1 IMAD.MOV.U32 R41, RZ, RZ, R29 ;  /* 0x000000ffff299224 */ /* 0x000fe400078e001d */
[----:B------:R-:W-:Y:S02]  /*29e40*/  @!P1 IMAD.MOV.U32 R42, RZ, RZ, R30 ;  /* 0x000000ffff2a9224 */ /* 0x000fe400078e001e */
[----:B------:R-:W-:Y:S01]  /*29e50*/  @!P1 IMAD.MOV.U32 R43, RZ, RZ, R31 ;  /* 0x000000ffff2b9224 */ /* 0x000fe200078e001f */
[----:B------:R-:W-:Y:S01]  /*29e60*/  MOV R9, R41 ;  /* 0x0000002900097202 */ /* 0x000fe20000000f00 */
[----:B------:R-:W-:Y:S02]  /*29e70*/  IMAD.MOV.U32 R8, RZ, RZ, R40 ;  /* 0x000000ffff087224 */ /* 0x000fe400078e0028 */
[----:B------:R-:W-:-:S02]  /*29e80*/  IMAD.MOV.U32 R13, RZ, RZ, R32 ;  /* 0x000000ffff0d7224 */ /* 0x000fc400078e0020 */
[----:B------:R-:W-:Y:S01]  /*29e90*/  IMAD.MOV.U32 R10, RZ, RZ, R42 ;  /* 0x000000ffff0a7224 */ /* 0x000fe200078e002a */
[----:B------:R-:W-:Y:S02]  /*29ea0*/  PRMT R62, R8, 0x5410, R9 ;  /* 0x00005410083e7816 */ /* 0x000fe40000000009 */
[----:B------:R-:W-:Y:S01]  /*29eb0*/  CS2R R8, SRZ ;  /* 0x0000000000087805 */ /* 0x000fe2000001ff00 */
[----:B------:R-:W-:-:S07]  /*29ec0*/  IMAD.MOV.U32 R0, RZ, RZ, R14 ;  /* 0x000000ffff007224 */ /* 0x000fce00078e000e */
[----:B------:R-:W-:Y:S05]  /*29ed0*/  WARPSYNC.COLLECTIVE R15, `(.L_x_8240) ;  /* 0x000000000f087348 */ /* 0x000fea0003c00000 */
[----:B------:R0:W1:Y:S02]  /*29ee0*/  SHFL.IDX P6, R14, R13, R12, R11 ;  /* 0x0000000c0d0e7389 */ /* 0x00006400000c000b */
[----:B01----:R-:W-:Y:S01]  /*29ef0*/  ENDCOLLECTIVE ;  /* 0x000000000000791b */ /* 0x003fe20003800000 */
.L_x_8240:
[----:B------:R-:W-:Y:S02]  /*29f00*/  IMAD.MOV.U32 R13, RZ, RZ, R33 ;  /* 0x000000ffff0d7224 */ /* 0x000fe400078e0021 */
[----:B------:R-:W-:-:S07]  /*29f10*/  IMAD.MOV.U32 R32, RZ, RZ, R14 ;  /* 0x000000ffff207224 */ /* 0x000fce00078e000e */
[----:B------:R-:W-:Y:S05]  /*29f20*/  WARPSYNC.COLLECTIVE R15, `(.L_x_8241) ;  /* 0x000000000f087348 */ /* 0x000fea0003c00000 */
[----:B------:R0:W1:Y:S02]  /*29f30*/  SHFL.IDX P6, R14, R13, R12, R11 ;  /* 0x0000000c0d0e7389 */ /* 0x00006400000c000b */
[----:B01----:R-:W-:Y:S01]  /*29f40*/  ENDCOLLECTIVE ;  /* 0x000000000000791b */ /* 0x003fe20003800000 */
.L_x_8241:
[----:B------:R-:W-:Y:S01]  /*29f50*/  MOV R13, R34 ;  /* 0x00000022000d7202 */ /* 0x000fe20000000f00 */
[----:B------:R-:W-:-:S07]  /*29f60*/  IMAD.MOV.U32 R33, RZ, RZ, R14 ;  /* 0x000000ffff217224 */ /* 0x000fce00078e000e */
[----:B------:R-:W-:Y:S05]  /*29f70*/  WARPSYNC.COLLECTIVE R15, `(.L_x_8242) ;  /* 0x000000000f087348 */ /* 0x000fea0003c00000 */
[----:B------:R0:W1:Y:S02]  /*29f80*/  SHFL.IDX P6, R14, R13, R12, R11 ;  /* 0x0000000c0d0e7389 */ /* 0x00006400000c000b */
[----:B01----:R-:W-:Y:S01]  /*29f90*/  ENDCOLLECTIVE ;  /* 0x000000000000791b */ /* 0x003fe20003800000 */
.L_x_8242:
[----:B------:R-:W-:-:S05]  /*29fa0*/  IMAD.MOV.U32 R11, RZ, RZ, R43 ;  /* 0x000000ffff0b7224 */ /* 0x000fca00078e002b */
[----:B------:R-:W-:Y:S01]  /*29fb0*/  PRMT R63, R10, 0x5410, R11 ;  /* 0x000054100a3f7816 */ /* 0x000fe2000000000b */
[----:B------:R-:W-:Y:S01]  /*29fc0*/  IMAD.MOV.U32 R34, RZ, RZ, R14 ;  /* 0x000000ffff227224 */ /* 0x000fe200078e000e */
[----:B------:R-:W-:Y:S06]  /*29fd0*/  BRA `(.L_x_8243) ;  /* 0xfffffe2c00647947 */ /* 0x000fec000383ffff */
.L_x_7900:
[----:B0-----:R0:W1:Y:S02]  /*29fe0*/  SYNCS.PHASECHK.TRANS64.TRYWAIT P4, [R2+URZ+0x28800], R29 ;  /* 0x0288001d020075a7 */ /* 0x001064000808017f */
[----:B-1----:R-:W-:Y:S05]  /*29ff0*/  @!P4 NANOSLEEP.SYNCS 0x989680 ;  /* 0x009896800000c95d */ /* 0x002fea0003900000 */
[----:B------:R-:W1:Y:S02]  /*2a000*/  @!P4 SYNCS.PHASECHK.TRANS64 P4, [R2+URZ+0x28800], R29 ;  /* 0x0288001d0200c5a7 */ /* 0x000e64000808007f */
[----:B-1----:R-:W-:Y:S05]  /*2a010*/  @!P4 BRA `(.L_x_7900) ;  /* 0xfffffffc00f0c947 */ /* 0x002fea000383ffff */
[----:B------:R-:W-:Y:S05]  /*2a020*/  BRA `(.L_x_8244) ;  /* 0xfffffe2c00fc7947 */ /* 0x000fea000383ffff */
.L_x_7910:
[----:B0-----:R0:W1:Y:S02]  /*2a030*/  SYNCS.PHASECHK.TRANS64.TRYWAIT P2, [R89+URZ+0x28830], R0 ;  /* 0x02883000590075a7 */ /* 0x001064000804017f */
[----:B-1----:R-:W-:Y:S05]  /*2a040*/  @!P2 NANOSLEEP.SYNCS 0x989680 ;  /* 0x009896800000a95d */ /* 0x002fea0003900000 */
[----:B------:R-:W1:Y:S02]  /*2a050*/  @!P2 SYNCS.PHASECHK.TRANS64 P2, [R89+URZ+0x28830], R0 ;  /* 0x028830005900a5a7 */ /* 0x000e64000804007f */
[----:B-1----:R-:W-:Y:S05]  /*2a060*/  @!P2 BRA `(.L_x_7910) ;  /* 0xfffffffc00f0a947 */ /* 0x002fea000383ffff */
[----:B------:R-:W-:Y:S05]  /*2a070*/  BRA `(.L_x_7909) ;  /* 0xfffffe4800787947 */ /* 0x000fea000383ffff */
.L_x_7928:
[----:B-1----:R1:W2:Y:S02]  /*2a080*/  SYNCS.PHASECHK.TRANS64.TRYWAIT P5, [R7+URZ+0x28830], R6 ;  /* 0x02883006070075a7 */ /* 0x0022a400080a017f */
[----:B--2---:R-:W-:Y:S05]  /*2a090*/  @!P5 NANOSLEEP.SYNCS 0x989680 ;  /* 0x009896800000d95d */ /* 0x004fea0003900000 */
[----:B------:R-:W2:Y:S02]  /*2a0a0*/  @!P5 SYNCS.PHASECHK.TRANS64 P5, [R7+URZ+0x28830], R6 ;  /* 0x028830060700d5a7 */ /* 0x000ea400080a007f */
[----:B--2---:R-:W-:Y:S05]  /*2a0b0*/  @!P5 BRA `(.L_x_7928) ;  /* 0xfffffffc00f0d947 */ /* 0x004fea000383ffff */
[----:B------:R-:W-:Y:S05]  /*2a0c0*/  BRA `(.L_x_7927) ;  /* 0xfffffe8400507947 */ /* 0x000fea000383ffff */
.L_x_7932:
[----:B-1----:R1:W2:Y:S02]  /*2a0d0*/  SYNCS.PHASECHK.TRANS64.TRYWAIT P4, [R7+URZ+0x28850], R6 ;  /* 0x02885006070075a7 */ /* 0x0022a4000808017f */
[----:B--2---:R-:W-:Y:S05]  /*2a0e0*/  @!P4 NANOSLEEP.SYNCS 0x989680 ;  /* 0x009896800000c95d */ /* 0x004fea0003900000 */
[----:B------:R-:W2:Y:S02]  /*2a0f0*/  @!P4 SYNCS.PHASECHK.TRANS64 P4, [R7+URZ+0x28850], R6 ;  /* 0x028850060700c5a7 */ /* 0x000ea4000808007f */
[----:B--2---:R-:W-:Y:S05]  /*2a100*/  @!P4 BRA `(.L_x_7932) ;  /* 0xfffffffc00f0c947 */ /* 0x004fea000383ffff */
[----:B------:R-:W-:Y:S05]  /*2a110*/  BRA `(.L_x_7929) ;  /* 0xfffffe8800507947 */ /* 0x000fea000383ffff */
.L_x_7951:
[----:B-1----:R1:W2:Y:S02]  /*2a120*/  SYNCS.PHASECHK.TRANS64.TRYWAIT P3, [R7+URZ+0x28830], R8 ;  /* 0x02883008070075a7 */ /* 0x0022a4000806017f */
[----:B--2---:R-:W-:Y:S05]  /*2a130*/  @!P3 NANOSLEEP.SYNCS 0x989680 ;  /* 0x009896800000b95d */ /* 0x004fea0003900000 */
[----:B------:R-:W2:Y:S02]  /*2a140*/  @!P3 SYNCS.PHASECHK.TRANS64 P3, [R7+URZ+0x28830], R8 ;  /* 0x028830080700b5a7 */ /* 0x000ea4000806007f */
[----:B--2---:R-:W-:Y:S05]  /*2a150*/  @!P3 BRA `(.L_x_7951) ;  /* 0xfffffffc00f0b947 */ /* 0x004fea000383ffff */
[----:B------:R-:W-:Y:S05]  /*2a160*/  BRA `(.L_x_7950) ;  /* 0xfffffec0005c7947 */ /* 0x000fea000383ffff */
.L_x_7955:
[----:B-1----:R1:W2:Y:S02]  /*2a170*/  SYNCS.PHASECHK.TRANS64.TRYWAIT P2, [R7+URZ+0x28850], R6 ;  /* 0x02885006070075a7 */ /* 0x0022a4000804017f */
[----:B--2---:R-:W-:Y:S05]  /*2a180*/  @!P2 NANOSLEEP.SYNCS 0x989680 ;  /* 0x009896800000a95d */ /* 0x004fea0003900000 */
[----:B------:R-:W2:Y:S02]  /*2a190*/  @!P2 SYNCS.PHASECHK.TRANS64 P2, [R7+URZ+0x28850], R6 ;  /* 0x028850060700a5a7 */ /* 0x000ea4000804007f */
[----:B--2---:R-:W-:Y:S05]  /*2a1a0*/  @!P2 BRA `(.L_x_7955) ;  /* 0xfffffffc00f0a947 */ /* 0x004fea000383ffff */
[----:B------:R-:W-:Y:S05]  /*2a1b0*/  BRA `(.L_x_7952) ;  /* 0xfffffec4005c7947 */ /* 0x000fea000383ffff */
.L_x_7962:
[----:B-1----:R1:W2:Y:S02]  /*2a1c0*/  SYNCS.PHASECHK.TRANS64.TRYWAIT P3, [R7+URZ+0x28830], R8 ;  /* 0x02883008070075a7 */ /* 0x0022a4000806017f */
[----:B--2---:R-:W-:Y:S05]  /*2a1d0*/  @!P3 NANOSLEEP.SYNCS 0x989680 ;  /* 0x009896800000b95d */ /* 0x004fea0003900000 */
[----:B------:R-:W2:Y:S02]  /*2a1e0*/  @!P3 SYNCS.PHASECHK.TRANS64 P3, [R7+URZ+0x28830], R8 ;  /* 0x028830080700b5a7 */ /* 0x000ea4000806007f */
[----:B--2---:R-:W-:Y:S05]  /*2a1f0*/  @!P3 BRA `(.L_x_7962) ;  /* 0xfffffffc00f0b947 */ /* 0x004fea000383ffff */
[----:B------:R-:W-:Y:S05]  /*2a200*/  BRA `(.L_x_7961) ;  /* 0xfffffee800b07947 */ /* 0x000fea000383ffff */
.L_x_7966:
[----:B-1----:R1:W2:Y:S02]  /*2a210*/  SYNCS.PHASECHK.TRANS64.TRYWAIT P2, [R7+URZ+0x28850], R6 ;  /* 0x02885006070075a7 */ /* 0x0022a4000804017f */
[----:B--2---:R-:W-:Y:S05]  /*2a220*/  @!P2 NANOSLEEP.SYNCS 0x989680 ;  /* 0x009896800000a95d */ /* 0x004fea0003900000 */
[----:B------:R-:W2:Y:S02]  /*2a230*/  @!P2 SYNCS.PHASECHK.TRANS64 P2, [R7+URZ+0x28850], R6 ;  /* 0x028850060700a5a7 */ /* 0x000ea4000804007f */
[----:B--2---:R-:W-:Y:S05]  /*2a240*/  @!P2 BRA `(.L_x_7966) ;  /* 0xfffffffc00f0a947 */ /* 0x004fea000383ffff */
[----:B------:R-:W-:Y:S05]  /*2a250*/  BRA `(.L_x_7963) ;  /* 0xfffffeec00b07947 */ /* 0x000fea000383ffff */
.L_x_7979:
[----:B-1----:R1:W2:Y:S02]  /*2a260*/  SYNCS.PHASECHK.TRANS64.TRYWAIT P0, [R8+URZ+0x28850], R3 ;  /* 0x02885003080075a7 */ /* 0x0022a4000800017f */
[----:B--2---:R-:W-:Y:S05]  /*2a270*/  @!P0 NANOSLEEP.SYNCS 0x989680 ;  /* 0x009896800000895d */ /* 0x004fea0003900000 */
[----:B------:R-:W2:Y:S02]  /*2a280*/  @!P0 SYNCS.PHASECHK.TRANS64 P0, [R8+URZ+0x28850], R3 ;  /* 0x02885003080085a7 */ /* 0x000ea4000800007f */
[----:B--2---:R-:W-:Y:S05]  /*2a290*/  @!P0 BRA `(.L_x_7979) ;  /* 0xfffffffc00f08947 */ /* 0x004fea000383ffff */
[----:B------:R-:W-:Y:S05]  /*2a2a0*/  BRA `(.L_x_7978) ;  /* 0xffffff2000f47947 */ /* 0x000fea000383ffff */
.L_x_7984:
[----:B------:R-:W-:Y:S02]  /*2a2b0*/  IMAD.MOV.U32 R13, RZ, RZ, R8 ;  /* 0x000000ffff0d7224 */ /* 0x000fe400078e0008 */
[----:B------:R-:W-:Y:S02]  /*2a2c0*/  IMAD.MOV.U32 R12, RZ, RZ, RZ ;  /* 0x000000ffff0c7224 */ /* 0x000fe400078e00ff */
[----:B------:R-:W-:Y:S02]  /*2a2d0*/  IMAD.MOV.U32 R11, RZ, RZ, 0x181f ;  /* 0x0000181fff0b7424 */ /* 0x000fe400078e00ff */
[----:B------:R-:W-:-:S07]  /*2a2e0*/  IMAD.MOV.U32 R15, RZ, RZ, -0x1 ;  /* 0xffffffffff0f7424 */ /* 0x000fce00078e00ff */
[----:B-----5:R-:W-:Y:S05]  /*2a2f0*/  WARPSYNC.COLLECTIVE R15, `(.L_x_8245) ;  /* 0x000000000f087348 */ /* 0x020fea0003c00000 */
[----:B------:R0:W1:Y:S02]  /*2a300*/  SHFL.IDX P6, R14, R13, R12, R11 ;  /* 0x0000000c0d0e7389 */ /* 0x00006400000c000b */
[----:B01---5:R-:W-:Y:S01]  /*2a310*/  ENDCOLLECTIVE ;  /* 0x000000000000791b */ /* 0x023fe20003800000 */
.L_x_8245:
[----:B------:R-:W-:Y:S02]  /*2a320*/  IMAD.MOV.U32 R13, RZ, RZ, R0 ;  /* 0x000000ffff0d7224 */ /* 0x000fe400078e0000 */
[----:B------:R-:W-:-:S07]  /*2a330*/  IMAD.MOV.U32 R3, RZ, RZ, R14 ;  /* 0x000000ffff037224 */ /* 0x000fce00078e000e */
[----:B------:R-:W-:Y:S05]  /*2a340*/  WARPSYNC.COLLECTIVE R15, `(.L_x_8246) ;  /* 0x000000000f087348 */ /* 0x000fea0003c00000 */
[----:B------:R0:W1:Y:S02]  /*2a350*/  SHFL.IDX P6, R14, R13, R12, R11 ;  /* 0x0000000c0d0e7389 */ /* 0x00006400000c000b */
[----:B01----:R-:W-:Y:S01]  /*2a360*/  ENDCOLLECTIVE ;  /* 0x000000000000791b */ /* 0x003fe20003800000 */
.L_x_8246:
[----:B------:R-:W-:Y:S05]  /*2a370*/  BRA `(.L_x_8247) ;  /* 0xffffff3c00c47947 */ /* 0x000fea000383ffff */
.L_x_7987:
[----:B------:R-:W-:Y:S01]  /*2a380*/  BSSY B1, `(.L_x_8248) ;  /* 0x0000008000017945 */ /* 0x000fe20003800000 */
[----:B------:R-:W-:Y:S01]  /*2a390*/  MOV R13, R8 ;  /* 0x00000008000d7202 */ /* 0x000fe20000000f00 */
[----:B------:R-:W-:Y:S02]  /*2a3a0*/  IMAD.MOV.U32 R12, RZ, RZ, 0x1 ;  /* 0x00000001ff0c7424 */ /* 0x000fe400078e00ff */
[----:B---3--:R-:W-:Y:S02]  /*2a3b0*/  IMAD.MOV.U32 R11, RZ, RZ, 0x181f ;  /* 0x0000181fff0b7424 */ /* 0x008fe400078e00ff */
[----:B------:R-:W-:-:S07]  /*2a3c0*/  IMAD.MOV.U32 R15, RZ, RZ, -0x1 ;  /* 0xffffffffff0f7424 */ /* 0x000fce00078e00ff */
[----:B012--5:R-:W-:Y:S05]  /*2a3d0*/  WARPSYNC.COLLECTIVE R15, `(.L_x_8249) ;  /* 0x000000000f087348 */ /* 0x027fea0003c00000 */
[----:B--2---:R2:W3:Y:S02]  /*2a3e0*/  SHFL.IDX P6, R14, R13, R12, R11 ;  /* 0x0000000c0d0e7389 */ /* 0x0044e400000c000b */
[----:B0123-5:R-:W-:Y:S01]  /*2a3f0*/  ENDCOLLECTIVE ;  /* 0x000000000000791b */ /* 0x02ffe20003800000 */
.L_x_8249:
[----:B------:R-:W-:Y:S05]  /*2a400*/  BSYNC B1 ;  /* 0x0000000000017941 */ /* 0x000fea0003800000 */
.L_x_8248:
        /* <DEDUP_REMOVED lines=8> */
.L_x_8250:
[----:B------:R-:W-:Y:S05]  /*2a490*/  BRA `(.L_x_8251) ;  /* 0xffffff3c00c07947 */ /* 0x000fea000383ffff */
.L_x_7990:
        /* <DEDUP_REMOVED lines=8> */
.L_x_8253:
[----:B------:R-:W-:Y:S05]  /*2a520*/  BSYNC B1 ;  /* 0x0000000000017941 */ /* 0x000fea0003800000 */
.L_x_8252:
        /* <DEDUP_REMOVED lines=8> */
.L_x_8254:
[----:B------:R-:W-:Y:S05]  /*2a5b0*/  BRA `(.L_x_8255) ;  /* 0xffffff3c00c07947 */ /* 0x000fea000383ffff */
.L_x_7993:
        /* <DEDUP_REMOVED lines=8> */
.L_x_8257:
[----:B------:R-:W-:Y:S05]  /*2a640*/  BSYNC B1 ;  /* 0x0000000000017941 */ /* 0x000fea0003800000 */
.L_x_8256:
        /* <DEDUP_REMOVED lines=8> */
.L_x_8258:
[----:B------:R-:W-:Y:S05]  /*2a6d0*/  BRA `(.L_x_8259) ;  /* 0xffffff3c00c07947 */ /* 0x000fea000383ffff */
.L_x_7995:
[----:B------:R-:W-:Y:S01]  /*2a6e0*/  MOV R13, R4 ;  /* 0x00000004000d7202 */ /* 0x000fe20000000f00 */
[----:B------:R-:W-:Y:S02]  /*2a6f0*/  IMAD.MOV.U32 R12, RZ, RZ, RZ ;  /* 0x000000ffff0c7224 */ /* 0x000fe400078e00ff */
[----:B------:R-:W-:Y:S02]  /*2a700*/  IMAD.MOV.U32 R11, RZ, RZ, 0x1c1f ;  /* 0x00001c1fff0b7424 */ /* 0x000fe400078e00ff */
[----:B------:R-:W-:-:S07]  /*2a710*/  IMAD.MOV.U32 R15, RZ, RZ, -0x1 ;  /* 0xffffffffff0f7424 */ /* 0x000fce00078e00ff */
[----:B------:R-:W-:Y:S05]  /*2a720*/  WARPSYNC.COLLECTIVE R15, `(.L_x_8260) ;  /* 0x000000000f087348 */ /* 0x000fea0003c00000 */
[----:B------:R0:W1:Y:S02]  /*2a730*/  SHFL.IDX P6, R14, R13, R12, R11 ;  /* 0x0000000c0d0e7389 */ /* 0x00006400000c000b */
[----:B01----:R-:W-:Y:S01]  /*2a740*/  ENDCOLLECTIVE ;  /* 0x000000000000791b */ /* 0x003fe20003800000 */
.L_x_8260:
[----:B------:R-:W-:Y:S02]  /*2a750*/  IMAD.MOV.U32 R13, RZ, RZ, R3 ;  /* 0x000000ffff0d7224 */ /* 0x000fe400078e0003 */
[----:B------:R-:W-:-:S07]  /*2a760*/  IMAD.MOV.U32 R0, RZ, RZ, R14 ;  /* 0x000000ffff007224 */ /* 0x000fce00078e000e */
[----:B------:R-:W-:Y:S05]  /*2a770*/  WARPSYNC.COLLECTIVE R15, `(.L_x_8261) ;  /* 0x000000000f087348 */ /* 0x000fea0003c00000 */
[----:B------:R0:W1:Y:S02]  /*2a780*/  SHFL.IDX P6, R14, R13, R12, R11 ;  /* 0x0000000c0d0e7389 */ /* 0x00006400000c000b */
[----:B01----:R-:W-:Y:S01]  /*2a790*/  ENDCOLLECTIVE ;  /* 0x000000000000791b */ /* 0x003fe20003800000 */
.L_x_8261:
[----:B------:R-:W-:Y:S05]  /*2a7a0*/  BRA `(.L_x_8262) ;  /* 0xffffff40007c7947 */ /* 0x000fea000383ffff */
.L_x_7998:
[----:B------:R-:W-:Y:S01]  /*2a7b0*/  BSSY B1, `(.L_x_8263) ;  /* 0x0000008000017945 */ /* 0x000fe20003800000 */
[----:B0-----:R-:W-:Y:S01]  /*2a7c0*/  IMAD.MOV.U32 R13, RZ, RZ, R4 ;  /* 0x000000ffff0d7224 */ /* 0x001fe200078e0004 */
[----:B------:R-:W-:Y:S01]  /*2a7d0*/  MOV R15, 0xffffffff ;  /* 0xffffffff000f7802 */ /* 0x000fe20000000f00 */
[----:B------:R-:W-:Y:S02]  /*2a7e0*/  IMAD.MOV.U32 R12, RZ, RZ, 0x1 ;  /* 0x00000001ff0c7424 */ /* 0x000fe400078e00ff */
[----:B------:R-:W-:-:S07]  /*2a7f0*/  IMAD.MOV.U32 R11, RZ, RZ, 0x1c1f ;  /* 0x00001c1fff0b7424 */ /* 0x000fce00078e00ff */
[----:B-12---:R-:W-:Y:S05]  /*2a800*/  WARPSYNC.COLLECTIVE R15, `(.L_x_8264) ;  /* 0x000000000f087348 */ /* 0x006fea0003c00000 */
[----:B--2---:R0:W2:Y:S02]  /*2a810*/  SHFL.IDX P6, R14, R13, R12, R11 ;  /* 0x0000000c0d0e7389 */ /* 0x0040a400000c000b */
[----:B012---:R-:W-:Y:S01]  /*2a820*/  ENDCOLLECTIVE ;  /* 0x000000000000791b */ /* 0x007fe20003800000 */
.L_x_8264:
[----:B------:R-:W-:Y:S05]  /*2a830*/  BSYNC B1 ;  /* 0x0000000000017941 */ /* 0x000fea0003800000 */
.L_x_8263:
        /* <DEDUP_REMOVED lines=8> */
.L_x_8265:
[----:B------:R-:W-:Y:S05]  /*2a8c0*/  BRA `(.L_x_8266) ;  /* 0xffffff4400887947 */ /* 0x000fea000383ffff */
.L_x_8002:
[----:B------:R-:W-:Y:S01]  /*2a8d0*/  IMAD.MOV.U32 R13, RZ, RZ, R4 ;  /* 0x000000ffff0d7224 */ /* 0x000fe200078e0004 */
[----:B------:R-:W-:Y:S01]  /*2a8e0*/  MOV R15, 0xffffffff ;  /* 0xffffffff000f7802 */ /* 0x000fe20000000f00 */
[----:B------:R-:W-:Y:S02]  /*2a8f0*/  IMAD.MOV.U32 R12, RZ, RZ, RZ ;  /* 0x000000ffff0c7224 */ /* 0x000fe400078e00ff */
[----:B------:R-:W-:-:S07]  /*2a900*/  IMAD.MOV.U32 R11, RZ, RZ, 0x181f ;  /* 0x0000181fff0b7424 */ /* 0x000fce00078e00ff */
[----:B01----:R-:W-:Y:S05]  /*2a910*/  WARPSYNC.COLLECTIVE R15, `(.L_x_8267) ;  /* 0x000000000f087348 */ /* 0x003fea0003c00000 */
[----:B------:R2:W3:Y:S02]  /*2a920*/  SHFL.IDX P6, R14, R13, R12, R11 ;  /* 0x0000000c0d0e7389 */ /* 0x0004e400000c000b */
[----:B0123--:R-:W-:Y:S01]  /*2a930*/  ENDCOLLECTIVE ;  /* 0x000000000000791b */ /* 0x00ffe20003800000 */
.L_x_8267:
[----:B------:R-:W-:Y:S02]  /*2a940*/  IMAD.MOV.U32 R13, RZ, RZ, R0 ;  /* 0x000000ffff0d7224 */ /* 0x000fe400078e0000 */
[----:B------:R-:W-:-:S07]  /*2a950*/  IMAD.MOV.U32 R3, RZ, RZ, R14 ;  /* 0x000000ffff037224 */ /* 0x000fce00078e000e */
[----:B------:R-:W-:Y:S05]  /*2a960*/  WARPSYNC.COLLECTIVE R15, `(.L_x_8268) ;  /* 0x000000000f087348 */ /* 0x000fea0003c00000 */
[----:B------:R0:W1:Y:S02]  /*2a970*/  SHFL.IDX P6, R14, R13, R12, R11 ;  /* 0x0000000c0d0e7389 */ /* 0x00006400000c000b */
[----:B01----:R-:W-:Y:S01]  /*2a980*/  ENDCOLLECTIVE ;  /* 0x000000000000791b */ /* 0x003fe20003800000 */
.L_x_8268:
[----:B------:R-:W-:Y:S05]  /*2a990*/  BRA `(.L_x_8269) ;  /* 0xffffff5000947947 */ /* 0x000fea000383ffff */
.L_x_8005:
[----:B------:R-:W-:Y:S01]  /*2a9a0*/  BSSY B1, `(.L_x_8270) ;  /* 0x0000008000017945 */ /* 0x000fe20003800000 */
[----:B------:R-:W-:Y:S02]  /*2a9b0*/  IMAD.MOV.U32 R13, RZ, RZ, R4 ;  /* 0x000000ffff0d7224 */ /* 0x000fe400078e0004 */
[----:B------:R-:W-:Y:S02]  /*2a9c0*/  IMAD.MOV.U32 R12, RZ, RZ, 0x1 ;  /* 0x00000001ff0c7424 */ /* 0x000fe400078e00ff */
[----:B------:R-:W-:Y:S02]  /*2a9d0*/  IMAD.MOV.U32 R11, RZ, RZ, 0x181f ;  /* 0x0000181fff0b7424 */ /* 0x000fe400078e00ff */
[----:B---3--:R-:W-:-:S07]  /*2a9e0*/  IMAD.MOV.U32 R15, RZ, RZ, -0x1 ;  /* 0xffffffffff0f7424 */ /* 0x008fce00078e00ff */
[----:B012-4-:R-:W-:Y:S05]  /*2a9f0*/  WARPSYNC.COLLECTIVE R15, `(.L_x_8271) ;  /* 0x000000000f087348 */ /* 0x017fea0003c00000 */
[----:B----4-:R3:W4:Y:S02]  /*2aa00*/  SHFL.IDX P6, R14, R13, R12, R11 ;  /* 0x0000000c0d0e7389 */ /* 0x01072400000c000b */
[----:B01234-:R-:W-:Y:S01]  /*2aa10*/  ENDCOLLECTIVE ;  /* 0x000000000000791b */ /* 0x01ffe20003800000 */
.L_x_8271:
[----:B------:R-:W-:Y:S05]  /*2aa20*/  BSYNC B1 ;  /* 0x0000000000017941 */ /* 0x000fea0003800000 */
.L_x_8270:
        /* <DEDUP_REMOVED lines=8> */
.L_x_8272:
[----:B------:R-:W-:Y:S05]  /*2aab0*/  BRA `(.L_x_8273) ;  /* 0xffffff5000947947 */ /* 0x000fea000383ffff */
.L_x_8008:
[----:B------:R-:W-:Y:S01]  /*2aac0*/  BSSY B1, `(.L_x_8274) ;  /* 0x0000008000017945 */ /* 0x000fe20003800000 */
[----:B------:R-:W-:Y:S02]  /*2aad0*/  IMAD.MOV.U32 R13, RZ, RZ, R4 ;  /* 0x000000ffff0d7224 */ /* 0x000fe400078e0004 */
[----:B------:R-:W-:Y:S02]  /*2aae0*/  IMAD.MOV.U32 R12, RZ, RZ, 0x2 ;  /* 0x00000002ff0c7424 */ /* 0x000fe400078e00ff */
[----:B------:R-:W-:Y:S02]  /*2aaf0*/  IMAD.MOV.U32 R11, RZ, RZ, 0x181f ;  /* 0x0000181fff0b7424 */ /* 0x000fe400078e00ff */
[----:B0-----:R-:W-:-:S07]  /*2ab00*/  IMAD.MOV.U32 R15, RZ, RZ, -0x1 ;  /* 0xffffffffff0f7424 */ /* 0x001fce00078e00ff */
[----:B-1234-:R-:W-:Y:S05]  /*2ab10*/  WARPSYNC.COLLECTIVE R15, `(.L_x_8275) ;  /* 0x000000000f087348 */ /* 0x01efea0003c00000 */
[----:B----4-:R0:W4:Y:S02]  /*2ab20*/  SHFL.IDX P6, R14, R13, R12, R11 ;  /* 0x0000000c0d0e7389 */ /* 0x01012400000c000b */
[----:B01234-:R-:W-:Y:S01]  /*2ab30*/  ENDCOLLECTIVE ;  /* 0x000000000000791b */ /* 0x01ffe20003800000 */
.L_x_8275:
[----:B------:R-:W-:Y:S05]  /*2ab40*/  BSYNC B1 ;  /* 0x0000000000017941 */ /* 0x000fea0003800000 */
.L_x_8274:
        /* <DEDUP_REMOVED lines=8> */
.L_x_8276:
[----:B------:R-:W-:Y:S05]  /*2abd0*/  BRA `(.L_x_8277) ;  /* 0xffffff5000947947 */ /* 0x000fea000383ffff */
.L_x_8011:
[----:B------:R-:W-:Y:S01]  /*2abe0*/  BSSY B1, `(.L_x_8278) ;  /* 0x0000008000017945 */ /* 0x000fe20003800000 */
[----:B------:R-:W-:Y:S02]  /*2abf0*/  IMAD.MOV.U32 R13, RZ, RZ, R4 ;  /* 0x000000ffff0d7224 */ /* 0x000fe400078e0004 */
[----:B------:R-:W-:Y:S02]  /*2ac00*/  IMAD.MOV.U32 R12, RZ, RZ, 0x3 ;  /* 0x00000003ff0c7424 */ /* 0x000fe400078e00ff */
[----:B------:R-:W-:Y:S02]  /*2ac10*/  IMAD.MOV.U32 R11, RZ, RZ, 0x181f ;  /* 0x0000181fff0b7424 */ /* 0x000fe400078e00ff */
[----:B0-----:R-:W-:-:S07]  /*2ac20*/  IMAD.MOV.U32 R15, RZ, RZ, -0x1 ;  /* 0xffffffffff0f7424 */ /* 0x001fce00078e00ff */
[----:B-1234-:R-:W-:Y:S05]  /*2ac30*/  WARPSYNC.COLLECTIVE R15, `(.L_x_8279) ;  /* 0x000000000f087348 */ /* 0x01efea0003c00000 */
[----:B------:R0:W0:Y:S02]  /*2ac40*/  SHFL.IDX P6, R14, R13, R12, R11 ;  /* 0x0000000c0d0e7389 */ /* 0x00002400000c000b */
[----:B01234-:R-:W-:Y:S01]  /*2ac50*/  ENDCOLLECTIVE ;  /* 0x000000000000791b */ /* 0x01ffe20003800000 */
.L_x_8279:
[----:B------:R-:W-:Y:S05]  /*2ac60*/  BSYNC B1 ;  /* 0x0000000000017941 */ /* 0x000fea0003800000 */
.L_x_8278:
        /* <DEDUP_REMOVED lines=8> */
.L_x_8280:
[----:B------:R-:W-:Y:S05]  /*2acf0*/  BRA `(.L_x_8281) ;  /* 0xffffff5000947947 */ /* 0x000fea000383ffff */
.L_x_8038:
[----:B------:R-:W1:Y:S01]  /*2ad00*/  S2R R5, SR_TID.X ;  /* 0x0000000000057919 */ /* 0x000e620000002100 */
[----:B------:R-:W-:Y:S01]  /*2ad10*/  BSSY B1, `(.L_x_8282) ;  /* 0x000000a000017945 */ /* 0x000fe20003800000 */
[----:B------:R-:W-:Y:S02]  /*2ad20*/  IMAD.MOV.U32 R12, RZ, RZ, RZ ;  /* 0x000000ffff0c7224 */ /* 0x000fe400078e00ff */
[----:B------:R-:W-:Y:S02]  /*2ad30*/  IMAD.MOV.U32 R11, RZ, RZ, 0x1f ;  /* 0x0000001fff0b7424 */ /* 0x000fe400078e00ff */
[----:B0-----:R-:W-:Y:S01]  /*2ad40*/  IMAD.MOV.U32 R15, RZ, RZ, -0x1 ;  /* 0xffffffffff0f7424 */ /* 0x001fe200078e00ff */
[----:B-1----:R-:W-:-:S04]  /*2ad50*/  SHF.R.U32.HI R5, RZ, 0x5, R5 ;  /* 0x00000005ff057819 */ /* 0x002fc80000011605 */
[----:B------:R-:W-:-:S05]  /*2ad60*/  LOP3.LUT R5, R5, 0x3, RZ, 0xc0, !PT ;  /* 0x0000000305057812 */ /* 0x000fca00078ec0ff */
[----:B------:R-:W-:-:S07]  /*2ad70*/  IMAD.MOV.U32 R13, RZ, RZ, R5 ;  /* 0x000000ffff0d7224 */ /* 0x000fce00078e0005 */
[----:B------:R-:W-:Y:S05]  /*2ad80*/  WARPSYNC.COLLECTIVE R15, `(.L_x_8283) ;  /* 0x000000000f087348 */ /* 0x000fea0003c00000 */
[----:B------:R0:W1:Y:S02]  /*2ad90*/  SHFL.IDX P6, R14, R13, R12, R11 ;  /* 0x0000000c0d0e7389 */ /* 0x00006400000c000b */
[----:B01----:R-:W-:Y:S01]  /*2ada0*/  ENDCOLLECTIVE ;  /* 0x000000000000791b */ /* 0x003fe20003800000 */
.L_x_8283:
[----:B------:R-:W-:Y:S05]  /*2adb0*/  BSYNC B1 ;  /* 0x0000000000017941 */ /* 0x000fea0003800000 */
.L_x_8282:
[----:B------:R-:W-:Y:S05]  /*2adc0*/  BRA `(.L_x_8284) ;  /* 0xffffff7000c87947 */ /* 0x000fea000383ffff */
.L_x_8040:
[----:B------:R-:W-:Y:S01]  /*2add0*/  BSSY B1, `(.L_x_8285) ;  /* 0x0000006000017945 */ /* 0x000fe20003800000 */
[----:B0-----:R-:W-:-:S07]  /*2ade0*/  IMAD.MOV.U32 R15, RZ, RZ, -0x1 ;  /* 0xffffffffff0f7424 */ /* 0x001fce00078e00ff */
[----:B-1----:R-:W-:Y:S05]  /*2adf0*/  WARPSYNC.COLLECTIVE R15, `(.L_x_8286) ;  /* 0x000000000f0c7348 */ /* 0x002fea0003c00000 */
[----:B------:R-:W-:Y:S02]  /*2ae00*/  ELECT P6, UR62, PT ;  /* 0x00000000003e782f */ /* 0x000fe400038c0000 */
[----:B------:R-:W-:Y:S01]  /*2ae10*/  MOV R14, UR62 ;  /* 0x0000003e000e7c02 */ /* 0x000fe20008000f00 */
[----:B-1----:R-:W-:Y:S10]  /*2ae20*/  ENDCOLLECTIVE ;  /* 0x000000000000791b */ /* 0x002ff40003800000 */
.L_x_8286:
[----:B------:R-:W-:Y:S05]  /*2ae30*/  BSYNC B1 ;  /* 0x0000000000017941 */ /* 0x000fea0003800000 */
.L_x_8285:
[----:B------:R-:W-:Y:S01]  /*2ae40*/  PLOP3.LUT P1, PT, P6, PT, PT, 0x80, 0x0 ;  /* 0x000000000000781c */ /* 0x000fe2000372f070 */
[----:B------:R-:W-:-:S12]  /*2ae50*/  BRA `(.L_x_8039) ;  /* 0xffffff7000bc7947 */ /* 0x000fd8000383ffff */
.L_x_8042:
[----:B-1----:R1:W2:Y:S02]  /*2ae60*/  SYNCS.PHASECHK.TRANS64.TRYWAIT P0, [R18+URZ+0x28820], R4 ;  /* 0x02882004120075a7 */ /* 0x0022a4000800017f */
[----:B--2---:R-:W-:Y:S05]  /*2ae70*/  @!P0 NANOSLEEP.SYNCS 0x989680 ;  /* 0x009896800000895d */ /* 0x004fea0003900000 */
[----:B------:R-:W2:Y:S02]  /*2ae80*/  @!P0 SYNCS.PHASECHK.TRANS64 P0, [R18+URZ+0x28820], R4 ;  /* 0x02882004120085a7 */ /* 0x000ea4000800007f */
[----:B--2---:R-:W-:Y:S05]  /*2ae90*/  @!P0 BRA `(.L_x_8042) ;  /* 0xfffffffc00f08947 */ /* 0x004fea000383ffff */
[----:B------:R-:W-:Y:S05]  /*2aea0*/  BRA `(.L_x_8287) ;  /* 0xffffff7000cc7947 */ /* 0x000fea000383ffff */
.L_x_8046:
[----:B--2---:R2:W3:Y:S02]  /*2aeb0*/  SYNCS.PHASECHK.TRANS64.TRYWAIT P0, [R6+URZ+0x288a0], R10 ;  /* 0x0288a00a060075a7 */ /* 0x0044e4000800017f */
[----:B---3--:R-:W-:Y:S05]  /*2aec0*/  @!P0 NANOSLEEP.SYNCS 0x989680 ;  /* 0x009896800000895d */ /* 0x008fea0003900000 */
[----:B------:R-:W3:Y:S02]  /*2aed0*/  @!P0 SYNCS.PHASECHK.TRANS64 P0, [R6+URZ+0x288a0], R10 ;  /* 0x0288a00a060085a7 */ /* 0x000ee4000800007f */
[----:B---3--:R-:W-:Y:S05]  /*2aee0*/  @!P0 BRA `(.L_x_8046) ;  /* 0xfffffffc00f08947 */ /* 0x008fea000383ffff */
[----:B------:R-:W-:Y:S05]  /*2aef0*/  BRA `(.L_x_8288) ;  /* 0xffffff7000ec7947 */ /* 0x000fea000383ffff */
.L_x_8052:
[----:B0-----:R0:W1:Y:S02]  /*2af00*/  SYNCS.PHASECHK.TRANS64.TRYWAIT P0, [R6+URZ+0x288c0], R10 ;  /* 0x0288c00a060075a7 */ /* 0x001064000800017f */
[----:B-1----:R-:W-:Y:S05]  /*2af10*/  @!P0 NANOSLEEP.SYNCS 0x989680 ;  /* 0x009896800000895d */ /* 0x002fea0003900000 */
[----:B------:R-:W1:Y:S02]  /*2af20*/  @!P0 SYNCS.PHASECHK.TRANS64 P0, [R6+URZ+0x288c0], R10 ;  /* 0x0288c00a060085a7 */ /* 0x000e64000800007f */
[----:B-1----:R-:W-:Y:S05]  /*2af30*/  @!P0 BRA `(.L_x_8052) ;  /* 0xfffffffc00f08947 */ /* 0x002fea000383ffff */
[----:B------:R-:W-:Y:S05]  /*2af40*/  BRA `(.L_x_8289) ;  /* 0xffffff7400ac7947 */ /* 0x000fea000383ffff */
.L_x_8060:
[----:B-1----:R1:W2:Y:S02]  /*2af50*/  SYNCS.PHASECHK.TRANS64.TRYWAIT P0, [R8+URZ+0x288a0], R7 ;  /* 0x0288a007080075a7 */ /* 0x0022a4000800017f */
[----:B--2---:R-:W-:Y:S05]  /*2af60*/  @!P0 NANOSLEEP.SYNCS 0x989680 ;  /* 0x009896800000895d */ /* 0x004fea0003900000 */
[----:B------:R-:W2:Y:S02]  /*2af70*/  @!P0 SYNCS.PHASECHK.TRANS64 P0, [R8+URZ+0x288a0], R7 ;  /* 0x0288a007080085a7 */ /* 0x000ea4000800007f */
[----:B--2---:R-:W-:Y:S05]  /*2af80*/  @!P0 BRA `(.L_x_8060) ;  /* 0xfffffffc00f08947 */ /* 0x004fea000383ffff */
[----:B------:R-:W-:Y:S05]  /*2af90*/  BRA `(.L_x_8290) ;  /* 0xffffff7800bc7947 */ /* 0x000fea000383ffff */
.L_x_8066:
[----:B--2---:R2:W3:Y:S02]  /*2afa0*/  SYNCS.PHASECHK.TRANS64.TRYWAIT P0, [R8+URZ+0x288c0], R7 ;  /* 0x0288c007080075a7 */ /* 0x0044e4000800017f */
[----:B---3--:R-:W-:Y:S05]  /*2afb0*/  @!P0 NANOSLEEP.SYNCS 0x989680 ;  /* 0x009896800000895d */ /* 0x008fea0003900000 */
[----:B------:R-:W3:Y:S02]  /*2afc0*/  @!P0 SYNCS.PHASECHK.TRANS64 P0, [R8+URZ+0x288c0], R7 ;  /* 0x0288c007080085a7 */ /* 0x000ee4000800007f */
[----:B---3--:R-:W-:Y:S05]  /*2afd0*/  @!P0 BRA `(.L_x_8066) ;  /* 0xfffffffc00f08947 */ /* 0x008fea000383ffff */
[----:B------:R-:W-:Y:S05]  /*2afe0*/  BRA `(.L_x_8291) ;  /* 0xffffff7c00747947 */ /* 0x000fea000383ffff */
.L_x_8090:
        /* <DEDUP_REMOVED lines=11> */
.L_x_8293:
[----:B------:R-:W-:Y:S05]  /*2b0a0*/  BSYNC B0 ;  /* 0x0000000000007941 */ /* 0x000fea0003800000 */
.L_x_8292:
[----:B------:R-:W-:Y:S05]  /*2b0b0*/  BRA `(.L_x_8294) ;  /* 0xffffff8c00847947 */ /* 0x000fea000383ffff */
.L_x_8092:
[----:B------:R-:W-:Y:S01]  /*2b0c0*/  BSSY B0, `(.L_x_8295) ;  /* 0x0000006000007945 */ /* 0x000fe20003800000 */
[----:B0-----:R-:W-:-:S07]  /*2b0d0*/  IMAD.MOV.U32 R15, RZ, RZ, -0x1 ;  /* 0xffffffffff0f7424 */ /* 0x001fce00078e00ff */
[----:B-1-3--:R-:W-:Y:S05]  /*2b0e0*/  WARPSYNC.COLLECTIVE R15, `(.L_x_8296) ;  /* 0x000000000f0c7348 */ /* 0x00afea0003c00000 */
[----:B------:R-:W-:Y:S02]  /*2b0f0*/  ELECT P6, UR62, PT ;  /* 0x00000000003e782f */ /* 0x000fe400038c0000 */
[----:B------:R-:W-:Y:S01]  /*2b100*/  MOV R14, UR62 ;  /* 0x0000003e000e7c02 */ /* 0x000fe20008000f00 */
[----:B-1-3--:R-:W-:Y:S10]  /*2b110*/  ENDCOLLECTIVE ;  /* 0x000000000000791b */ /* 0x00aff40003800000 */
.L_x_8296:
[----:B------:R-:W-:Y:S05]  /*2b120*/  BSYNC B0 ;  /* 0x0000000000007941 */ /* 0x000fea0003800000 */
.L_x_8295:
[----:B------:R-:W-:Y:S05]  /*2b130*/  BRA `(.L_x_8297) ;  /* 0xffffff8c00907947 */ /* 0x000fea000383ffff */
.L_x_8094:
[----:B--2---:R2:W3:Y:S02]  /*2b140*/  SYNCS.PHASECHK.TRANS64.TRYWAIT P0, [R0+URZ+0x28840], R2 ;  /* 0x02884002000075a7 */ /* 0x0044e4000800017f */
[----:B---3--:R-:W-:Y:S05]  /*2b150*/  @!P0 NANOSLEEP.SYNCS 0x989680 ;  /* 0x009896800000895d */ /* 0x008fea0003900000 */
[----:B------:R-:W3:Y:S02]  /*2b160*/  @!P0 SYNCS.PHASECHK.TRANS64 P0, [R0+URZ+0x28840], R2 ;  /* 0x02884002000085a7 */ /* 0x000ee4000800007f */
[----:B---3--:R-:W-:Y:S05]  /*2b170*/  @!P0 BRA `(.L_x_8094) ;  /* 0xfffffffc00f08947 */ /* 0x008fea000383ffff */
[----:B------:R-:W-:Y:S05]  /*2b180*/  BRA `(.L_x_8298) ;  /* 0xffffff8c00f07947 */ /* 0x000fea000383ffff */
.L_x_8098:
[----:B------:R-:W2:Y:S01]  /*2b190*/  LDL.LU R11, [R1+0x38] ;  /* 0x00003800010b7983 */ /* 0x000ea20000300800 */
[----:B------:R-:W-:Y:S02]  /*2b1a0*/  IMAD.MOV.U32 R5, RZ, RZ, R12 ;  /* 0x000000ffff057224 */ /* 0x000fe400078e000c */
[----:B------:R-:W-:Y:S02]  /*2b1b0*/  IMAD.MOV.U32 R13, RZ, RZ, R3 ;  /* 0x000000ffff0d7224 */ /* 0x000fe400078e0003 */
[----:B------:R-:W-:Y:S02]  /*2b1c0*/  IMAD.MOV.U32 R12, RZ, RZ, RZ ;  /* 0x000000ffff0c7224 */ /* 0x000fe400078e00ff */
[----:B------:R-:W-:Y:S02]  /*2b1d0*/  IMAD.MOV.U32 R15, RZ, RZ, -0x1 ;  /* 0xffffffffff0f7424 */ /* 0x000fe400078e00ff */
        /* <DEDUP_REMOVED lines=8> */
.L_x_8299:
[----:B------:R-:W-:Y:S01]  /*2b260*/  IMAD.MOV.U32 R13, RZ, RZ, R4 ;  /* 0x000000ffff0d7224 */ /* 0x000fe200078e0004 */
[----:B------:R-:W-:-:S07]  /*2b270*/  MOV R6, R14 ;  /* 0x0000000e00067202 */ /* 0x000fce0000000f00 */
[----:B------:R-:W-:Y:S05]  /*2b280*/  WARPSYNC.COLLECTIVE R15, `(.L_x_8300) ;  /* 0x000000000f087348 */ /* 0x000fea0003c00000 */
[----:B------:R0:W1:Y:S02]  /*2b290*/  SHFL.IDX P6, R14, R13, R12, R11 ;  /* 0x0000000c0d0e7389 */ /* 0x00006400000c000b */
[----:B01----:R-:W-:Y:S01]  /*2b2a0*/  ENDCOLLECTIVE ;  /* 0x000000000000791b */ /* 0x003fe20003800000 */
.L_x_8300:
[----:B------:R-:W-:Y:S02]  /*2b2b0*/  IMAD.MOV.U32 R13, RZ, RZ, R3 ;  /* 0x000000ffff0d7224 */ /* 0x000fe400078e0003 */
[----:B------:R-:W-:Y:S02]  /*2b2c0*/  IMAD.MOV.U32 R12, RZ, RZ, 0x1 ;  /* 0x00000001ff0c7424 */ /* 0x000fe400078e00ff */
[----:B------:R-:W-:-:S07]  /*2b2d0*/  IMAD.MOV.U32 R7, RZ, RZ, R14 ;  /* 0x000000ffff077224 */ /* 0x000fce00078e000e */
[----:B------:R-:W-:Y:S05]  /*2b2e0*/  WARPSYNC.COLLECTIVE R15, `(.L_x_8301) ;  /* 0x000000000f087348 */ /* 0x000fea0003c00000 */
[----:B------:R0:W1:Y:S02]  /*2b2f0*/  SHFL.IDX P6, R14, R13, R12, R11 ;  /* 0x0000000c0d0e7389 */ /* 0x00006400000c000b */
[----:B01----:R-:W-:Y:S01]  /*2b300*/  ENDCOLLECTIVE ;  /* 0x000000000000791b */ /* 0x003fe20003800000 */
.L_x_8301:
[----:B------:R-:W-:-:S05]  /*2b310*/  @!P2 LEA R7, P3, R9, R7, 0x1 ;  /* 0x000000070907a211 */ /* 0x000fca00078608ff */
[----:B------:R-:W-:-:S05]  /*2b320*/  @!P2 IMAD.X R6, RZ, RZ, R6, P3 ;  /* 0x000000ffff06a224 */ /* 0x000fca00018e0606 */
[----:B------:R-:W-:Y:S02]  /*2b330*/  @!P2 LOP3.LUT R7, R7, R6, RZ, 0x3c, !PT ;  /* 0x000000060707a212 */ /* 0x000fe400078e3cff */
[----:B------:R-:W-:Y:S02]  /*2b340*/  MOV R13, R4 ;  /* 0x00000004000d7202 */ /* 0x000fe40000000f00 */
        /* <DEDUP_REMOVED lines=12> */
.L_x_8302:
[----:B------:R-:W-:Y:S02]  /*2b410*/  IMAD.MOV.U32 R13, RZ, RZ, R3 ;  /* 0x000000ffff0d7224 */ /* 0x000fe400078e0003 */
[----:B------:R-:W-:Y:S02]  /*2b420*/  IMAD.MOV.U32 R12, RZ, RZ, 0x2 ;  /* 0x00000002ff0c7424 */ /* 0x000fe400078e00ff */
[----:B------:R-:W-:-:S07]  /*2b430*/  IMAD.MOV.U32 R5, RZ, RZ, R14 ;  /* 0x000000ffff057224 */ /* 0x000fce00078e000e */
[----:B------:R-:W-:Y:S05]  /*2b440*/  WARPSYNC.COLLECTIVE R15, `(.L_x_8303) ;  /* 0x000000000f087348 */ /* 0x000fea0003c00000 */
[----:B------:R0:W1:Y:S02]  /*2b450*/  SHFL.IDX P6, R14, R13, R12, R11 ;  /* 0x0000000c0d0e7389 */ /* 0x00006400000c000b */
[----:B01----:R-:W-:Y:S01]  /*2b460*/  ENDCOLLECTIVE ;  /* 0x000000000000791b */ /* 0x003fe20003800000 */
.L_x_8303:
[----:B------:R-:W-:-:S05]  /*2b470*/  @!P2 LEA R5, P3, R9, R5, 0x1 ;  /* 0x000000050905a211 */ /* 0x000fca00078608ff */
[----:B------:R-:W-:-:S04]  /*2b480*/  @!P2 IMAD.X R6, RZ, RZ, R6, P3 ;  /* 0x000000ffff06a224 */ /* 0x000fc800018e0606 */
[----:B------:R-:W-:Y:S02]  /*2b490*/  @!P2 IMAD.MOV.U32 R7, RZ, RZ, R6 ;  /* 0x000000ffff07a224 */ /* 0x000fe400078e0006 */
[----:B------:R-:W-:Y:S01]  /*2b4a0*/  @!P2 IMAD.MOV.U32 R6, RZ, RZ, R5 ;  /* 0x000000ffff06a224 */ /* 0x000fe200078e0005 */
[----:B------:R-:W-:Y:S01]  /*2b4b0*/  MOV R13, R4 ;  /* 0x00000004000d7202 */ /* 0x000fe20000000f00 */
[----:B------:R-:W-:-:S03]  /*2b4c0*/  VIADD R5, R0, 0x20 ;  /* 0x0000002000057836 */ /* 0x000fc60000000000 */
        /* <DEDUP_REMOVED lines=10> */
.L_x_8304:
[----:B------:R-:W-:Y:S02]  /*2b570*/  IMAD.MOV.U32 R13, RZ, RZ, R3 ;  /* 0x000000ffff0d7224 */ /* 0x000fe400078e0003 */
[----:B------:R-:W-:Y:S02]  /*2b580*/  IMAD.MOV.U32 R12, RZ, RZ, 0x3 ;  /* 0x00000003ff0c7424 */ /* 0x000fe400078e00ff */
[----:B------:R-:W-:-:S07]  /*2b590*/  IMAD.MOV.U32 R5, RZ, RZ, R14 ;  /* 0x000000ffff057224 */ /* 0x000fce00078e000e */
[----:B------:R-:W-:Y:S05]  /*2b5a0*/  WARPSYNC.COLLECTIVE R15, `(.L_x_8305) ;  /* 0x000000000f087348 */ /* 0x000fea0003c00000 */
[----:B------:R0:W1:Y:S02]  /*2b5b0*/  SHFL.IDX P6, R14, R13, R12, R11 ;  /* 0x0000000c0d0e7389 */ /* 0x00006400000c000b */
[----:B01----:R-:W-:Y:S01]  /*2b5c0*/  ENDCOLLECTIVE ;  /* 0x000000000000791b */ /* 0x003fe20003800000 */
.L_x_8305:
        /* <DEDUP_REMOVED lines=16> */
.L_x_8306:
[----:B------:R-:W-:Y:S02]  /*2b6d0*/  IMAD.MOV.U32 R13, RZ, RZ, R3 ;  /* 0x000000ffff0d7224 */ /* 0x000fe400078e0003 */
[----:B------:R-:W-:Y:S02]  /*2b6e0*/  IMAD.MOV.U32 R12, RZ, RZ, 0x4 ;  /* 0x00000004ff0c7424 */ /* 0x000fe400078e00ff */
[----:B------:R-:W-:-:S07]  /*2b6f0*/  IMAD.MOV.U32 R5, RZ, RZ, R14 ;  /* 0x000000ffff057224 */ /* 0x000fce00078e000e */
[----:B------:R-:W-:Y:S05]  /*2b700*/  WARPSYNC.COLLECTIVE R15, `(.L_x_8307) ;  /* 0x000000000f087348 */ /* 0x000fea0003c00000 */
[----:B------:R0:W1:Y:S02]  /*2b710*/  SHFL.IDX P6, R14, R13, R12, R11 ;  /* 0x0000000c0d0e7389 */ /* 0x00006400000c000b */
[----:B01----:R-:W-:Y:S01]  /*2b720*/  ENDCOLLECTIVE ;  /* 0x000000000000791b */ /* 0x003fe20003800000 */
.L_x_8307:
        /* <DEDUP_REMOVED lines=16> */
.L_x_8308:
[----:B------:R-:W-:Y:S02]  /*2b830*/  IMAD.MOV.U32 R13, RZ, RZ, R3 ;  /* 0x000000ffff0d7224 */ /* 0x000fe400078e0003 */
[----:B------:R-:W-:Y:S02]  /*2b840*/  IMAD.MOV.U32 R12, RZ, RZ, 0x5 ;  /* 0x00000005ff0c7424 */ /* 0x000fe400078e00ff */
[----:B------:R-:W-:-:S07]  /*2b850*/  IMAD.MOV.U32 R5, RZ, RZ, R14 ;  /* 0x000000ffff057224 */ /* 0x000fce00078e000e */
[----:B------:R-:W-:Y:S05]  /*2b860*/  WARPSYNC.COLLECTIVE R15, `(.L_x_8309) ;  /* 0x000000000f087348 */ /* 0x000fea0003c00000 */
[----:B------:R0:W1:Y:S02]  /*2b870*/  SHFL.IDX P6, R14, R13, R12, R11 ;  /* 0x0000000c0d0e7389 */ /* 0x00006400000c000b */
[----:B01----:R-:W-:Y:S01]  /*2b880*/  ENDCOLLECTIVE ;  /* 0x000000000000791b */ /* 0x003fe20003800000 */
.L_x_8309:
        /* <DEDUP_REMOVED lines=16> */
.L_x_8310:
[----:B------:R-:W-:Y:S02]  /*2b990*/  IMAD.MOV.U32 R13, RZ, RZ, R3 ;  /* 0x000000ffff0d7224 */ /* 0x000fe400078e0003 */
[----:B------:R-:W-:Y:S02]  /*2b9a0*/  IMAD.MOV.U32 R12, RZ, RZ, 0x6 ;  /* 0x00000006ff0c7424 */ /* 0x000fe400078e00ff */
[----:B------:R-:W-:-:S07]  /*2b9b0*/  IMAD.MOV.U32 R5, RZ, RZ, R14 ;  /* 0x000000ffff057224 */ /* 0x000fce00078e000e */
[----:B------:R-:W-:Y:S05]  /*2b9c0*/  WARPSYNC.COLLECTIVE R15, `(.L_x_8311) ;  /* 0x000000000f087348 */ /* 0x000fea0003c00000 */
[----:B------:R0:W1:Y:S02]  /*2b9d0*/  SHFL.IDX P6, R14, R13, R12, R11 ;  /* 0x0000000c0d0e7389 */ /* 0x00006400000c000b */
[----:B01----:R-:W-:Y:S01]  /*2b9e0*/  ENDCOLLECTIVE ;  /* 0x000000000000791b */ /* 0x003fe20003800000 */
.L_x_8311:
        /* <DEDUP_REMOVED lines=16> */
.L_x_8312:
[----:B------:R-:W-:Y:S02]  /*2baf0*/  IMAD.MOV.U32 R13, RZ, RZ, R3 ;  /* 0x000000ffff0d7224 */ /* 0x000fe400078e0003 */
[----:B------:R-:W-:Y:S02]  /*2bb00*/  IMAD.MOV.U32 R12, RZ, RZ, 0x7 ;  /* 0x00000007ff0c7424 */ /* 0x000fe400078e00ff */
[----:B------:R-:W-:-:S07]  /*2bb10*/  IMAD.MOV.U32 R5, RZ, RZ, R14 ;  /* 0x000000ffff057224 */ /* 0x000fce00078e000e */
[----:B------:R-:W-:Y:S05]  /*2bb20*/  WARPSYNC.COLLECTIVE R15, `(.L_x_8313) ;  /* 0x000000000f087348 */ /* 0x000fea0003c00000 */
[----:B------:R0:W1:Y:S02]  /*2bb30*/  SHFL.IDX P6, R14, R13, R12, R11 ;  /* 0x0000000c0d0e7389 */ /* 0x00006400000c000b */
[----:B01----:R-:W-:Y:S01]  /*2bb40*/  ENDCOLLECTIVE ;  /* 0x000000000000791b */ /* 0x003fe20003800000 */
.L_x_8313:
        /* <DEDUP_REMOVED lines=14> */
.L_x_8314:
[----:B------:R-:W-:Y:S01]  /*2bc30*/  MOV R3, R14 ;  /* 0x0000000e00037202 */ /* 0x000fe20000000f00 */
[----:B------:R-:W-:Y:S06]  /*2bc40*/  BRA `(.L_x_8315) ;  /* 0xffffff9000947947 */ /* 0x000fec000383ffff */
.L_x_8103:
[----:B---3--:R3:W4:Y:S02]  /*2bc50*/  SYNCS.PHASECHK.TRANS64.TRYWAIT P0, [R18+URZ+0x28820], R0 ;  /* 0x02882000120075a7 */ /* 0x008724000800017f */
[----:B----4-:R-:W-:Y:S05]  /*2bc60*/  @!P0 NANOSLEEP.SYNCS 0x989680 ;  /* 0x009896800000895d */ /* 0x010fea0003900000 */
[----:B------:R-:W4:Y:S02]  /*2bc70*/  @!P0 SYNCS.PHASECHK.TRANS64 P0, [R18+URZ+0x28820], R0 ;  /* 0x02882000120085a7 */ /* 0x000f24000800007f */
[----:B----4-:R-:W-:Y:S05]  /*2bc80*/  @!P0 BRA `(.L_x_8103) ;  /* 0xfffffffc00f08947 */ /* 0x010fea000383ffff */
[----:B------:R-:W-:Y:S05]  /*2bc90*/  BRA `(.L_x_8316) ;  /* 0xffffff9400007947 */ /* 0x000fea000383ffff */
.L_x_8112:
[----:B-1----:R1:W2:Y:S02]  /*2bca0*/  SYNCS.PHASECHK.TRANS64.TRYWAIT P0, [R3+URZ+0x28840], R2 ;  /* 0x02884002030075a7 */ /* 0x0022a4000800017f */
[----:B--2---:R-:W-:Y:S05]  /*2bcb0*/  @!P0 NANOSLEEP.SYNCS 0x989680 ;  /* 0x009896800000895d */ /* 0x004fea0003900000 */
[----:B------:R-:W2:Y:S02]  /*2bcc0*/  @!P0 SYNCS.PHASECHK.TRANS64 P0, [R3+URZ+0x28840], R2 ;  /* 0x02884002030085a7 */ /* 0x000ea4000800007f */
[----:B--2---:R-:W-:Y:S05]  /*2bcd0*/  @!P0 BRA `(.L_x_8112) ;  /* 0xfffffffc00f08947 */ /* 0x004fea000383ffff */
[----:B------:R-:W-:Y:S05]  /*2bce0*/  BRA `(.L_x_8317) ;  /* 0xffffff9400f47947 */ /* 0x000fea000383ffff */
.L_x_8118:
[----:B0-----:R0:W1:Y:S02]  /*2bcf0*/  SYNCS.PHASECHK.TRANS64.TRYWAIT P0, [R2+URZ+0x28860], R3 ;  /* 0x02886003020075a7 */ /* 0x001064000800017f */
[----:B-1----:R-:W-:Y:S05]  /*2bd00*/  @!P0 NANOSLEEP.SYNCS 0x989680 ;  /* 0x009896800000895d */ /* 0x002fea0003900000 */
[----:B------:R-:W1:Y:S02]  /*2bd10*/  @!P0 SYNCS.PHASECHK.TRANS64 P0, [R2+URZ+0x28860], R3 ;  /* 0x02886003020085a7 */ /* 0x000e64000800007f */
[----:B-1----:R-:W-:Y:S05]  /*2bd20*/  @!P0 BRA `(.L_x_8118) ;  /* 0xfffffffc00f08947 */ /* 0x002fea000383ffff */
[----:B------:R-:W-:Y:S05]  /*2bd30*/  BRA `(.L_x_8318) ;  /* 0xffffff9800c47947 */ /* 0x000fea000383ffff */
.L_x_8128:
[----:B-1----:R1:W2:Y:S02]  /*2bd40*/  SYNCS.PHASECHK.TRANS64.TRYWAIT P0, [R3+URZ+0x28840], R2 ;  /* 0x02884002030075a7 */ /* 0x0022a4000800017f */
[----:B--2---:R-:W-:Y:S05]  /*2bd50*/  @!P0 NANOSLEEP.SYNCS 0x989680 ;  /* 0x009896800000895d */ /* 0x004fea0003900000 */
[----:B------:R-:W2:Y:S02]  /*2bd60*/  @!P0 SYNCS.PHASECHK.TRANS64 P0, [R3+URZ+0x28840], R2 ;  /* 0x02884002030085a7 */ /* 0x000ea4000800007f */
[----:B--2---:R-:W-:Y:S05]  /*2bd70*/  @!P0 BRA `(.L_x_8128) ;  /* 0xfffffffc00f08947 */ /* 0x004fea000383ffff */
[----:B------:R-:W-:Y:S05]  /*2bd80*/  BRA `(.L_x_8319) ;  /* 0xffffffa000587947 */ /* 0x000fea000383ffff */
.L_x_8134:
[----:B0-----:R0:W1:Y:S02]  /*2bd90*/  SYNCS.PHASECHK.TRANS64.TRYWAIT P0, [R2+URZ+0x28860], R3 ;  /* 0x02886003020075a7 */ /* 0x001064000800017f */
[----:B-1----:R-:W-:Y:S05]  /*2bda0*/  @!P0 NANOSLEEP.SYNCS 0x989680 ;  /* 0x009896800000895d */ /* 0x002fea0003900000 */
[----:B------:R-:W1:Y:S02]  /*2bdb0*/  @!P0 SYNCS.PHASECHK.TRANS64 P0, [R2+URZ+0x28860], R3 ;  /* 0x02886003020085a7 */ /* 0x000e64000800007f */
[----:B-1----:R-:W-:Y:S05]  /*2bdc0*/  @!P0 BRA `(.L_x_8134) ;  /* 0xfffffffc00f08947 */ /* 0x002fea000383ffff */
[----:B------:R-:W-:Y:S05]  /*2bdd0*/  BRA `(.L_x_8320) ;  /* 0xffffffa400287947 */ /* 0x000fea000383ffff */
.L_x_8144:
[----:B--2---:R2:W3:Y:S02]  /*2bde0*/  SYNCS.PHASECHK.TRANS64.TRYWAIT P0, [R2+URZ+0x28840], R3 ;  /* 0x02884003020075a7 */ /* 0x0044e4000800017f */
[----:B---3--:R-:W-:Y:S05]  /*2bdf0*/  @!P0 NANOSLEEP.SYNCS 0x989680 ;  /* 0x009896800000895d */ /* 0x008fea0003900000 */
[----:B------:R-:W3:Y:S02]  /*2be00*/  @!P0 SYNCS.PHASECHK.TRANS64 P0, [R2+URZ+0x28840], R3 ;  /* 0x02884003020085a7 */ /* 0x000ee4000800007f */
[----:B---3--:R-:W-:Y:S05]  /*2be10*/  @!P0 BRA `(.L_x_8144) ;  /* 0xfffffffc00f08947 */ /* 0x008fea000383ffff */
[----:B------:R-:W-:Y:S05]  /*2be20*/  BRA `(.L_x_8321) ;  /* 0xffffffa800987947 */ /* 0x000fea000383ffff */
.L_x_8150:
[----:B0-----:R0:W1:Y:S02]  /*2be30*/  SYNCS.PHASECHK.TRANS64.TRYWAIT P0, [R2+URZ+0x28860], R5 ;  /* 0x02886005020075a7 */ /* 0x001064000800017f */
[----:B-1----:R-:W-:Y:S05]  /*2be40*/  @!P0 NANOSLEEP.SYNCS 0x989680 ;  /* 0x009896800000895d */ /* 0x002fea0003900000 */
[----:B------:R-:W1:Y:S02]  /*2be50*/  @!P0 SYNCS.PHASECHK.TRANS64 P0, [R2+URZ+0x28860], R5 ;  /* 0x02886005020085a7 */ /* 0x000e64000800007f */
[----:B-1----:R-:W-:Y:S05]  /*2be60*/  @!P0 BRA `(.L_x_8150) ;  /* 0xfffffffc00f08947 */ /* 0x002fea000383ffff */
[----:B------:R-:W-:Y:S05]  /*2be70*/  BRA `(.L_x_8322) ;  /* 0xffffffac00647947 */ /* 0x000fea000383ffff */
.L_x_8162:
[----:B---3--:R3:W4:Y:S02]  /*2be80*/  SYNCS.PHASECHK.TRANS64.TRYWAIT P0, [R0+URZ+0x28860], R2 ;  /* 0x02886002000075a7 */ /* 0x008724000800017f */
[----:B----4-:R-:W-:Y:S05]  /*2be90*/  @!P0 NANOSLEEP.SYNCS 0x989680 ;  /* 0x009896800000895d */ /* 0x010fea0003900000 */
[----:B------:R-:W4:Y:S02]  /*2bea0*/  @!P0 SYNCS.PHASECHK.TRANS64 P0, [R0+URZ+0x28860], R2 ;  /* 0x02886002000085a7 */ /* 0x000f24000800007f */
[----:B----4-:R-:W-:Y:S05]  /*2beb0*/  @!P0 BRA `(.L_x_8162) ;  /* 0xfffffffc00f08947 */ /* 0x010fea000383ffff */
[----:B------:R-:W-:Y:S05]  /*2bec0*/  BRA `(.L_x_8323) ;  /* 0xffffffb000bc7947 */ /* 0x000fea000383ffff */
.L_x_8170:
[----:B--2---:R-:W2:Y:S01]  /*2bed0*/  LDL R0, [R1] ;  /* 0x0000000001007983 */ /* 0x004ea20000100800 */
[----:B------:R-:W-:Y:S01]  /*2bee0*/  BSSY B0, `(.L_x_8324) ;  /* 0x0000008000007945 */ /* 0x000fe20003800000 */
[----:B------:R-:W-:Y:S02]  /*2bef0*/  IMAD.MOV.U32 R12, RZ, RZ, RZ ;  /* 0x000000ffff0c7224 */ /* 0x000fe400078e00ff */
[----:B------:R-:W-:Y:S02]  /*2bf00*/  IMAD.MOV.U32 R11, RZ, RZ, 0x1f ;  /* 0x0000001fff0b7424 */ /* 0x000fe400078e00ff */
[----:B------:R-:W-:Y:S02]  /*2bf10*/  IMAD.MOV.U32 R15, RZ, RZ, -0x1 ;  /* 0xffffffffff0f7424 */ /* 0x000fe400078e00ff */
[----:B--2---:R-:W-:-:S07]  /*2bf20*/  IMAD.MOV.U32 R13, RZ, RZ, R0 ;  /* 0x000000ffff0d7224 */ /* 0x004fce00078e0000 */
[----:B-1-3--:R-:W-:Y:S05]  /*2bf30*/  WARPSYNC.COLLECTIVE R15, `(.L_x_8325) ;  /* 0x000000000f087348 */ /* 0x00afea0003c00000 */
[----:B------:R0:W2:Y:S02]  /*2bf40*/  SHFL.IDX P6, R14, R13, R12, R11 ;  /* 0x0000000c0d0e7389 */ /* 0x0000a400000c000b */
[----:B0123--:R-:W-:Y:S01]  /*2bf50*/  ENDCOLLECTIVE ;  /* 0x000000000000791b */ /* 0x00ffe20003800000 */
.L_x_8325:
[----:B------:R-:W-:Y:S05]  /*2bf60*/  BSYNC B0 ;  /* 0x0000000000007941 */ /* 0x000fea0003800000 */
.L_x_8324:
[----:B------:R0:W5:Y:S01]  /*2bf70*/  LDL R2, [R1+0xc] ;  /* 0x00000c0001027983 */ /* 0x0001620000100800 */
[----:B------:R-:W-:Y:S01]  /*2bf80*/  IMAD.MOV.U32 R13, RZ, RZ, R0 ;  /* 0x000000ffff0d7224 */ /* 0x000fe200078e0000 */
[----:B------:R-:W-:Y:S01]  /*2bf90*/  MOV R15, 0xffffffff ;  /* 0xffffffff000f7802 */ /* 0x000fe20000000f00 */
[----:B------:R-:W-:Y:S01]  /*2bfa0*/  IMAD.MOV.U32 R12, RZ, RZ, 0x1 ;  /* 0x00000001ff0c7424 */ /* 0x000fe200078e00ff */
[----:B------:R-:W-:Y:S01]  /*2bfb0*/  LOP3.LUT P1, RZ, R10, 0x1, RZ, 0xc0, !PT ;  /* 0x000000010aff7812 */ /* 0x000fe2000782c0ff */
[----:B------:R-:W-:Y:S02]  /*2bfc0*/  IMAD.MOV.U32 R11, RZ, RZ, 0x1f ;  /* 0x0000001fff0b7424 */ /* 0x000fe400078e00ff */
[----:B------:R-:W-:-:S10]  /*2bfd0*/  IMAD.MOV.U32 R5, RZ, RZ, R14 ;  /* 0x000000ffff057224 */ /* 0x000fd400078e000e */
[----:B0----5:R-:W-:Y:S05]  /*2bfe0*/  WARPSYNC.COLLECTIVE R15, `(.L_x_8326) ;  /* 0x000000000f087348 */ /* 0x021fea0003c00000 */
[----:B------:R1:W2:Y:S02]  /*2bff0*/  SHFL.IDX P6, R14, R13, R12, R11 ;  /* 0x0000000c0d0e7389 */ /* 0x0002a400000c000b */
[----:B012--5:R-:W-:Y:S01]  /*2c000*/  ENDCOLLECTIVE ;  /* 0x000000000000791b */ /* 0x027fe20003800000 */
.L_x_8326:
        /* <DEDUP_REMOVED lines=24> */
.L_x_8327:
        /* <DEDUP_REMOVED lines=9> */
.L_x_8328:
        /* <DEDUP_REMOVED lines=8> */
.L_x_8329:
        /* <DEDUP_REMOVED lines=8> */
.L_x_8330:
        /* <DEDUP_REMOVED lines=8> */
.L_x_8331:
        /* <DEDUP_REMOVED lines=9> */
.L_x_8332:
[----:B------:R-:W-:Y:S01]  /*2c430*/  IMAD.MOV.U32 R9, RZ, RZ, R14 ;  /* 0x000000ffff097224 */ /* 0x000fe200078e000e */
[----:B------:R-:W-:Y:S06]  /*2c440*/  BRA `(.L_x_8333) ;  /* 0xffffffb400447947 */ /* 0x000fec000383ffff */
.L_x_8173:
        /* <DEDUP_REMOVED lines=8> */
.L_x_8335:
[----:B------:R-:W-:Y:S05]  /*2c4d0*/  BSYNC B0 ;  /* 0x0000000000007941 */ /* 0x000fea0003800000 */
.L_x_8334:
[----:B------:R-:W2:Y:S01]  /*2c4e0*/  LDL R7, [R1+0x10] ;  /* 0x0000100001077983 */ /* 0x000ea20000100800 */
[----:B------:R-:W-:Y:S01]  /*2c4f0*/  MOV R3, R14 ;  /* 0x0000000e00037202 */ /* 0x000fe20000000f00 */
[----:B------:R-:W-:Y:S02]  /*2c500*/  IMAD.MOV.U32 R12, RZ, RZ, 0x2 ;  /* 0x00000002ff0c7424 */ /* 0x000fe400078e00ff */
        /* <DEDUP_REMOVED lines=9> */
.L_x_8336:
        /* <DEDUP_REMOVED lines=8> */
.L_x_8337:
        /* <DEDUP_REMOVED lines=8> */
.L_x_8338:
        /* <DEDUP_REMOVED lines=8> */
.L_x_8339:
        /* <DEDUP_REMOVED lines=9> */
.L_x_8340:
[----:B------:R-:W-:Y:S01]  /*2c7b0*/  IMAD.MOV.U32 R9, RZ, RZ, R14 ;  /* 0x000000ffff097224 */ /* 0x000fe200078e000e */
[----:B------:R-:W-:Y:S06]  /*2c7c0*/  BRA `(.L_x_8341) ;  /* 0xffffffb400147947 */ /* 0x000fec000383ffff */
.L_x_8175:
[----:B------:R-:W-:Y:S01]  /*2c7d0*/  BSSY B0, `(.L_x_8342) ;  /* 0x0000006000007945 */ /* 0x000fe20003800000 */
[----:B------:R-:W-:Y:S01]  /*2c7e0*/  PLOP3.LUT P6, PT, P6, PT, PT, 0x8, 0x0 ;  /* 0x000000000000781c */ /* 0x000fe200037ce170 */
[----:B------:R-:W-:-:S12]  /*2c7f0*/  IMAD.MOV.U32 R15, RZ, RZ, -0x1 ;  /* 0xffffffffff0f7424 */ /* 0x000fd800078e00ff */
[----:B0-----:R-:W-:Y:S05]  /*2c800*/  WARPSYNC.COLLECTIVE R15, `(.L_x_8343) ;  /* 0x000000000f087348 */ /* 0x001fea0003c00000 */
[----:B------:R-:W-:Y:S01]  /*2c810*/  VOTE.ANY R14, PT, P6 ;  /* 0x00000000000e7806 */ /* 0x000fe200030e0100 */
[----:B0-----:R-:W-:Y:S06]  /*2c820*/  ENDCOLLECTIVE ;  /* 0x000000000000791b */ /* 0x001fec0003800000 */
.L_x_8343:
[----:B------:R-:W-:Y:S05]  /*2c830*/  BSYNC B0 ;  /* 0x0000000000007941 */ /* 0x000fea0003800000 */
.L_x_8342:
        /* <DEDUP_REMOVED lines=10> */
.L_x_8344:
[----:B------:R-:W-:Y:S02]  /*2c8e0*/  IMAD.MOV.U32 R13, RZ, RZ, R6 ;  /* 0x000000ffff0d7224 */ /* 0x000fe400078e0006 */
[----:B------:R-:W-:-:S07]  /*2c8f0*/  IMAD.MOV.U32 R4, RZ, RZ, R14 ;  /* 0x000000ffff047224 */ /* 0x000fce00078e000e */
[----:B------:R-:W-:Y:S05]  /*2c900*/  WARPSYNC.COLLECTIVE R15, `(.L_x_8345) ;  /* 0x000000000f087348 */ /* 0x000fea0003c00000 */
[----:B------:R0:W1:Y:S02]  /*2c910*/  SHFL.IDX P6, R14, R13, R12, R11 ;  /* 0x0000000c0d0e7389 */ /* 0x00006400000c000b */
[----:B01----:R-:W-:Y:S01]  /*2c920*/  ENDCOLLECTIVE ;  /* 0x000000000000791b */ /* 0x003fe20003800000 */
.L_x_8345:
[----:B------:R-:W-:Y:S02]  /*2c930*/  IMAD.MOV.U32 R6, RZ, RZ, R14 ;  /* 0x000000ffff067224 */ /* 0x000fe400078e000e */
[----:B------:R-:W-:-:S05]  /*2c940*/  IMAD.IADD R10, R3, 0x1, R10 ;  /* 0x00000001030a7824 */ /* 0x000fca00078e020a */
[----:B------:R2:W-:Y:S01]  /*2c950*/  STL [R1+0xc], R10 ;  /* 0x00000c0a01007387 */ /* 0x0005e20000100800 */
[----:B------:R-:W-:Y:S05]  /*2c960*/  BRA `(.L_x_8346) ;  /* 0xffffffb000f47947 */ /* 0x000fea000383ffff */
.L_x_8177:
[----:B------:R-:W-:Y:S01]  /*2c970*/  BSSY B0, `(.L_x_8347) ;  /* 0x0000008000007945 */ /* 0x000fe20003800000 */
[----:B------:R-:W-:Y:S01]  /*2c980*/  IMAD.MOV.U32 R13, RZ, RZ, R7 ;  /* 0x000000ffff0d7224 */ /* 0x000fe200078e0007 */
[----:B------:R-:W-:Y:S01]  /*2c990*/  MOV R11, 0x1f ;  /* 0x0000001f000b7802 */ /* 0x000fe20000000f00 */
[----:B------:R-:W-:Y:S02]  /*2c9a0*/  IMAD.MOV.U32 R12, RZ, RZ, R3 ;  /* 0x000000ffff0c7224 */ /* 0x000fe400078e0003 */
[----:B------:R-:W-:-:S07]  /*2c9b0*/  IMAD.MOV.U32 R15, RZ, RZ, -0x1 ;  /* 0xffffffffff0f7424 */ /* 0x000fce00078e00ff */
[----:B0-2---:R-:W-:Y:S05]  /*2c9c0*/  WARPSYNC.COLLECTIVE R15, `(.L_x_8348) ;  /* 0x000000000f087348 */ /* 0x005fea0003c00000 */
[----:B------:R1:W3:Y:S02]  /*2c9d0*/  SHFL.IDX P6, R14, R13, R12, R11 ;  /* 0x0000000c0d0e7389 */ /* 0x0002e400000c000b */
[----:B0123--:R-:W-:Y:S01]  /*2c9e0*/  ENDCOLLECTIVE ;  /* 0x000000000000791b */ /* 0x00ffe20003800000 */
.L_x_8348:
[----:B------:R-:W-:Y:S05]  /*2c9f0*/  BSYNC B0 ;  /* 0x0000000000007941 */ /* 0x000fea0003800000 */
.L_x_8347:
[----:B------:R-:W-:Y:S01]  /*2ca00*/  IMAD.MOV.U32 R3, RZ, RZ, R14 ;  /* 0x000000ffff037224 */ /* 0x000fe200078e000e */
[----:B------:R-:W-:Y:S06]  /*2ca10*/  BRA `(.L_x_8349) ;  /* 0xffffffb000e07947 */ /* 0x000fec000383ffff */
.L_x_8183:
[----:B0-----:R0:W1:Y:S02]  /*2ca20*/  SYNCS.PHASECHK.TRANS64.TRYWAIT P0, [R0+URZ+0x28820], R3 ;  /* 0x02882003000075a7 */ /* 0x001064000800017f */
[----:B-1----:R-:W-:Y:S05]  /*2ca30*/  @!P0 NANOSLEEP.SYNCS 0x989680 ;  /* 0x009896800000895d */ /* 0x002fea0003900000 */
[----:B------:R-:W1:Y:S02]  /*2ca40*/  @!P0 SYNCS.PHASECHK.TRANS64 P0, [R0+URZ+0x28820], R3 ;  /* 0x02882003000085a7 */ /* 0x000e64000800007f */
[----:B-1----:R-:W-:Y:S05]  /*2ca50*/  @!P0 BRA `(.L_x_8183) ;  /* 0xfffffffc00f08947 */ /* 0x002fea000383ffff */
[----:B------:R-:W-:Y:S05]  /*2ca60*/  BRA `(.L_x_8350) ;  /* 0xffffffbc007c7947 */ /* 0x000fea000383ffff */
.L_x_8184:
        /* <DEDUP_REMOVED lines=11> */
.L_x_8352:
[----:B------:R-:W-:Y:S05]  /*2cb20*/  BSYNC B0 ;  /* 0x0000000000007941 */ /* 0x000fea0003800000 */
.L_x_8351:
[----:B------:R-:W-:Y:S05]  /*2cb30*/  BRA `(.L_x_8353) ;  /* 0xffffffbc00647947 */ /* 0x000fea000383ffff */
.L_x_8185:
[----:B------:R-:W-:Y:S01]  /*2cb40*/  BSSY B0, `(.L_x_8354) ;  /* 0x0000006000007945 */ /* 0x000fe20003800000 */
[----:B------:R-:W-:-:S07]  /*2cb50*/  IMAD.MOV.U32 R15, RZ, RZ, -0x1 ;  /* 0xffffffffff0f7424 */ /* 0x000fce00078e00ff */
[----:B01-3--:R-:W-:Y:S05]  /*2cb60*/  WARPSYNC.COLLECTIVE R15, `(.L_x_8355) ;  /* 0x000000000f0c7348 */ /* 0x00bfea0003c00000 */
[----:B------:R-:W-:Y:S02]  /*2cb70*/  ELECT P6, UR62, PT ;  /* 0x00000000003e782f */ /* 0x000fe400038c0000 */
[----:B------:R-:W-:Y:S01]  /*2cb80*/  MOV R14, UR62 ;  /* 0x0000003e000e7c02 */ /* 0x000fe20008000f00 */
[----:B01-3--:R-:W-:Y:S10]  /*2cb90*/  ENDCOLLECTIVE ;  /* 0x000000000000791b */ /* 0x00bff40003800000 */
.L_x_8355:
[----:B------:R-:W-:Y:S05]  /*2cba0*/  BSYNC B0 ;  /* 0x0000000000007941 */ /* 0x000fea0003800000 */
.L_x_8354:
[----:B------:R-:W-:Y:S05]  /*2cbb0*/  BRA `(.L_x_8356) ;  /* 0xffffffbc00587947 */ /* 0x000fea000383ffff */
.L_x_8187:
[----:B0-----:R0:W1:Y:S02]  /*2cbc0*/  SYNCS.PHASECHK.TRANS64.TRYWAIT P0, [R6+URZ], R5 ;  /* 0x00000005060075a7 */ /* 0x001064000800017f */
[----:B-1----:R-:W-:Y:S05]  /*2cbd0*/  @!P0 NANOSLEEP.SYNCS 0x989680 ;  /* 0x009896800000895d */ /* 0x002fea0003900000 */
[----:B------:R-:W1:Y:S02]  /*2cbe0*/  @!P0 SYNCS.PHASECHK.TRANS64 P0, [R6+URZ], R5 ;  /* 0x00000005060085a7 */ /* 0x000e64000800007f */
[----:B-1----:R-:W-:Y:S05]  /*2cbf0*/  @!P0 BRA `(.L_x_8187) ;  /* 0xfffffffc00f08947 */ /* 0x002fea000383ffff */
[----:B------:R-:W-:Y:S05]  /*2cc00*/  BRA `(.L_x_8357) ;  /* 0xffffffbc00907947 */ /* 0x000fea000383ffff */
.L_x_8188:
[----:B-1----:R1:W2:Y:S02]  /*2cc10*/  SYNCS.PHASECHK.TRANS64.TRYWAIT P0, [R7+URZ], R2 ;  /* 0x00000002070075a7 */ /* 0x0022a4000800017f */
[----:B--2---:R-:W-:Y:S05]  /*2cc20*/  @!P0 NANOSLEEP.SYNCS 0x989680 ;  /* 0x009896800000895d */ /* 0x004fea0003900000 */
[----:B------:R-:W2:Y:S02]  /*2cc30*/  @!P0 SYNCS.PHASECHK.TRANS64 P0, [R7+URZ], R2 ;  /* 0x00000002070085a7 */ /* 0x000ea4000800007f */
[----:B--2---:R-:W-:Y:S05]  /*2cc40*/  @!P0 BRA `(.L_x_8188) ;  /* 0xfffffffc00f08947 */ /* 0x004fea000383ffff */
[----:B------:R-:W-:Y:S05]  /*2cc50*/  BRA `(.L_x_8358) ;  /* 0xffffffbc00847947 */ /* 0x000fea000383ffff */
.L_x_8190:
[----:B--2---:R2:W4:Y:S02]  /*2cc60*/  SYNCS.PHASECHK.TRANS64.TRYWAIT P0, [R4+URZ], R5 ;  /* 0x00000005040075a7 */ /* 0x004524000800017f */
[----:B----4-:R-:W-:Y:S05]  /*2cc70*/  @!P0 NANOSLEEP.SYNCS 0x989680 ;  /* 0x009896800000895d */ /* 0x010fea0003900000 */
[----:B------:R-:W4:Y:S02]  /*2cc80*/  @!P0 SYNCS.PHASECHK.TRANS64 P0, [R4+URZ], R5 ;  /* 0x00000005040085a7 */ /* 0x000f24000800007f */
[----:B----4-:R-:W-:Y:S05]  /*2cc90*/  @!P0 BRA `(.L_x_8190) ;  /* 0xfffffffc00f08947 */ /* 0x010fea000383ffff */
[----:B------:R-:W-:Y:S05]  /*2cca0*/  BRA `(.L_x_8359) ;  /* 0xffffffbc00887947 */ /* 0x000fea000383ffff */
.L_x_8360:
        /* <DEDUP_REMOVED lines=13> */
.L_x_14862:


//--------------------- .text._ZN7cutlass13device_kernelIN5flash11enable_sm90INS1_16FlashAttnFwdSm90INS1_25CollectiveMainloopFwdSm90ILi2EN4cute5tupleIJNS5_1CILi1EEES8_S8_EEENS6_IJNS7_ILi128EEESA_SA_EEELi128ENS_6half_tEfNS_4arch4Sm90ELb1ELb0ELb1ELb0ELb0ELb0ELb0ELb1ELb1ELb1ELb1ELb0EEENS1_21CollectiveEpilogueFwdISB_S9_SC_SE_Li256ELb0ELb1ELb1ELb0EEENS1_19SingleTileSchedulerILb0ELb1ELb1ELi128EEEEEEEEEvNT_6ParamsE --------------------------
	.section	.text._ZN7cutlass13device_kernelIN5flash11enable_sm90INS1_16FlashAttnFwdSm90INS1_25CollectiveMainloopFwdSm90ILi2EN4cute5tupleIJNS5_1CILi1EEES8_S8_EEENS6_IJNS7_ILi128EEESA_SA_EEELi128ENS_6half_tEfNS_4arch4Sm90ELb1ELb0ELb1ELb0ELb0ELb0ELb0ELb1ELb1ELb1ELb1ELb0EEENS1_21CollectiveEpilogueFwdISB_S9_SC_SE_Li256ELb0ELb1ELb1ELb0EEENS1_19SingleTileSchedulerILb0ELb1ELb1ELi128EEEEEEEEEvNT_6ParamsE,"ax",@progbits
	.align	128
.text._ZN7cutlass13device_kernelIN5flash11enable_sm90INS1_16FlashAttnFwdSm90INS1_25CollectiveMainloopFwdSm90ILi2EN4cute5tupleIJNS5_1CILi1EEES8_S8_EEENS6_IJNS7_ILi128EEESA_SA_EEELi128ENS_6half_tEfNS_4arch4Sm90ELb1ELb0ELb1ELb0ELb0ELb0ELb0ELb1ELb1ELb1ELb1ELb0EEENS1_21CollectiveEpilogueFwdISB_S9_SC_SE_Li256ELb0ELb1ELb1ELb0EEENS1_19SingleTileSchedulerILb0ELb1ELb1ELi128EEEEEEEEEvNT_6ParamsE:
        .type           _ZN7cutlass13device_kernelIN5flash11enable_sm90INS1_16FlashAttnFwdSm90INS1_25CollectiveMainloopFwdSm90ILi2EN4cute5tupleIJNS5_1CILi1EEES8_S8_EEENS6_IJNS7_ILi128EEESA_SA_EEELi128ENS_6half_tEfNS_4arch4Sm90ELb1ELb0ELb1ELb0ELb0ELb0ELb0ELb1ELb1ELb1ELb1ELb0EEENS1_21CollectiveEpilogueFwdISB_S9_SC_SE_Li256ELb0ELb1ELb1ELb0EEENS1_19SingleTileSchedulerILb0ELb1ELb1ELi128EEEEEEEEEvNT_6ParamsE,@function
        .size           _ZN7cutlass13device_kernelIN5flash11enable_sm90INS1_16FlashAttnFwdSm90INS1_25CollectiveMainloopFwdSm90ILi2EN4cute5tupleIJNS5_1CILi1EEES8_S8_EEENS6_IJNS7_ILi128EEESA_SA_EEELi128ENS_6half_tEfNS_4arch4Sm90ELb1ELb0ELb1ELb0ELb0ELb0ELb0ELb1ELb1ELb1ELb1ELb0EEENS1_21CollectiveEpilogueFwdISB_S9_SC_SE_Li256ELb0ELb1ELb1ELb0EEENS1_19SingleTileSchedulerILb0ELb1ELb1ELi128EEEEEEEEEvNT_6ParamsE,(.L_x_14863 - _ZN7cutlass13device_kernelIN5flash11enable_sm90INS1_16FlashAttnFwdSm90INS1_25CollectiveMainloopFwdSm90ILi2EN4cute5tupleIJNS5_1CILi1EEES8_S8_EEENS6_IJNS7_ILi128EEESA_SA_EEELi128ENS_6half_tEfNS_4arch4Sm90ELb1ELb0ELb1ELb0ELb0ELb0ELb0ELb1ELb1ELb1ELb1ELb0EEENS1_21CollectiveEpilogueFwdISB_S9_SC_SE_Li256ELb0ELb1ELb1ELb0EEENS1_19SingleTileSchedulerILb0ELb1ELb1ELi128EEEEEEEEEvNT_6ParamsE)
        .other          _ZN7cutlass13device_kernelIN5flash11enable_sm90INS1_16FlashAttnFwdSm90INS1_25CollectiveMainloopFwdSm90ILi2EN4cute5tupleIJNS5_1CILi1EEES8_S8_EEENS6_IJNS7_ILi128EEESA_SA_EEELi128ENS_6half_tEfNS_4arch4Sm90ELb1ELb0ELb1ELb0ELb0ELb0ELb0ELb1ELb1ELb1ELb1ELb0EEENS1_21CollectiveEpilogueFwdISB_S9_SC_SE_Li256ELb0ELb1ELb1ELb0EEENS1_19SingleTileSchedulerILb0ELb1ELb1ELi128EEEEEEEEEvNT_6ParamsE,@"STO_CUDA_ENTRY STV_DEFAULT"
_ZN7cutlass13device_kernelIN5flash11enable_sm90INS1_16FlashAttnFwdSm90INS1_25CollectiveMainloopFwdSm90ILi2EN4cute5tupleIJNS5_1CILi1EEES8_S8_EEENS6_IJNS7_ILi128EEESA_SA_EEELi128ENS_6half_tEfNS_4arch4Sm90ELb1ELb0ELb1ELb0ELb0ELb0ELb0ELb1ELb1ELb1ELb1ELb0EEENS1_21CollectiveEpilogueFwdISB_S9_SC_SE_Li256ELb0ELb1ELb1ELb0EEENS1_19SingleTileSchedulerILb0ELb1ELb1ELi128EEEEEEEEEvNT_6ParamsE:
        /* <DEDUP_REMOVED lines=17> */
.L_x_8362:
[----:B------:R-:W-:Y:S05]  /*0110*/  BSYNC B0 ;  /* 0x0000000000007941 */ /* 0x000fea0003800000 */
.L_x_8361:
        /* <DEDUP_REMOVED lines=40> */
.L_x_8363:
        /* <DEDUP_REMOVED lines=22> */
.L_x_8364:
        /* <DEDUP_REMOVED lines=18> */
.L_x_8365:
        /* <DEDUP_REMOVED lines=22> */
.L_x_8366:
        /* <DEDUP_REMOVED lines=22> */
.L_x_8367:
        /* <DEDUP_REMOVED lines=9> */
.L_x_8370:
        /* <DEDUP_REMOVED lines=24> */
[----:B------:R-:W-:Y:S01]  /*0af0*/  SHF.R.U32.HI R4, RZ, 0x10, R17 ;  /* 0x00000010ff047819 */ /* 0x000fe20000011611 */
[----:B------:R-:W-:Y:S01]  /*0b00*/  IMAD.MOV.U32 R22, RZ, RZ, RZ ;  /* 0x000000ffff167224 */ /* 0x000fe200078e00ff */
[----:B------:R-:W-:-:S04]  /*0b10*/  LOP3.LUT R17, R17, 0xffff, RZ, 0xc0, !PT ;  /* 0x0000ffff11117812 */ /* 0x000fc800078ec0ff */
[----:B------:R-:W2:Y:S08]  /*0b20*/  LDC.64 R10, c[0x0][0x418] ;  /* 0x00010600ff0a7b82 */ /* 0x000eb00000000a00 */
[----:B------:R-:W3:Y:S01]  /*0b30*/  LDC R3, c[0x0][0x288] ;  /* 0x0000a200ff037b82 */ /* 0x000ee20000000800 */
[----:B0-----:R-:W-:-:S07]  /*0b40*/  ISETP.NE.AND P1, PT, R0, 0x1, PT ;  /* 0x000000010000780c */ /* 0x001fce0003f25270 */
[----:B------:R-:W0:Y:S01]  /*0b50*/  LDC R16, c[0x0][0x424] ;  /* 0x00010900ff107b82 */ /* 0x000e220000000800 */
[----:B--2---:R-:W-:-:S07]  /*0b60*/  ISETP.NE.U32.AND P0, PT, R10, RZ, PT ;  /* 0x000000ff0a00720c */ /* 0x004fce0003f05070 */
[----:B------:R-:W2:Y:S01]  /*0b70*/  LDC R9, c[0x0][0x2f0] ;  /* 0x0000bc00ff097b82 */ /* 0x000ea20000000800 */
[----:B-1----:R-:W-:Y:S01]  /*0b80*/  IMAD.SHL.U32 R23, R23, 0x80, RZ ;  /* 0x0000008017177824 */ /* 0x002fe200078e00ff */
[----:B------:R-:W-:-:S04]  /*0b90*/  ISETP.NE.AND.EX P0, PT, R11, RZ, PT, P0 ;  /* 0x000000ff0b00720c */ /* 0x000fc80003f05300 */
[----:B------:R-:W-:Y:S02]  /*0ba0*/  @P1 IADD3 R0, R23, 0x7f, RZ ;  /* 0x0000007f17001810 */ /* 0x000fe40007ffe0ff */
[----:B------:R-:W1:Y:S01]  /*0bb0*/  @P1 LDC R5, c[0x0][0x44c] ;  /* 0x00011300ff051b82 */ /* 0x000e620000000800 */
[----:B---3--:R-:W-:-:S07]  /*0bc0*/  IADD3 R3, -R3, 0x80, RZ ;  /* 0x0000008003037810 */ /* 0x008fce0007ffe1ff */
[----:B------:R-:W3:Y:S01]  /*0bd0*/  @P1 LDC R7, c[0x0][0x450] ;  /* 0x00011400ff071b82 */ /* 0x000ee20000000800 */
[----:B0-----:R-:W-:Y:S02]  /*0be0*/  SEL R16, R16, 0x1, P0 ;  /* 0x0000000110107807 */ /* 0x001fe40000000000 */
[----:B------:R-:W-:-:S03]  /*0bf0*/  ISETP.NE.AND P0, PT, R4, RZ, PT ;  /* 0x000000ff0400720c */ /* 0x000fc60003f05270 */
[----:B--2---:R-:W-:Y:S02]  /*0c00*/  IMAD R3, R16, R9, R3 ;  /* 0x0000000910037224 */ /* 0x004fe400078e0203 */
[----:B-1----:R-:W-:-:S08]  /*0c10*/  @P1 IMAD.HI.U32 R2, R0, R5, RZ ;  /* 0x0000000500021227 */ /* 0x002fd000078e00ff */
[----:B------:R-:W0:Y:S01]  /*0c20*/  @!P0 LDC R4, c[0x0][0x9f0] ;  /* 0x00027c00ff048b82 */ /* 0x000e220000000800 */
[----:B------:R-:W-:Y:S01]  /*0c30*/  VIADD R0, R23, 0x7f ;  /* 0x0000007f17007836 */ /* 0x000fe20000000000 */
[----:B---3--:R-:W-:Y:S01]  /*0c40*/  @P1 SHF.R.U32.HI R0, RZ, R7, R2 ;  /* 0x00000007ff001219 */ /* 0x008fe20000011602 */
[----:B------:R-:W-:-:S04]  /*0c50*/  IMAD R2, R16, R9, 0x7f ;  /* 0x0000007f10027424 */ /* 0x000fc800078e0209 */
[----:B------:R-:W-:Y:S01]  /*0c60*/  IMAD.IADD R0, R3, 0x1, R0 ;  /* 0x0000000103007824 */ /* 0x000fe200078e0200 */
[----:B------:R-:W-:-:S04]  /*0c70*/  SHF.R.S32.HI R3, RZ, 0x1f, R2 ;  /* 0x0000001fff037819 */ /* 0x000fc80000011402 */
[----:B------:R-:W-:Y:S02]  /*0c80*/  SHF.R.S32.HI R5, RZ, 0x1f, R0 ;  /* 0x0000001fff057819 */ /* 0x000fe40000011400 */
[----:B------:R-:W-:Y:S02]  /*0c90*/  LEA.HI R3, R3, R2, RZ, 0x7 ;  /* 0x0000000203037211 */ /* 0x000fe400078f38ff */
[----:B------:R-:W-:Y:S02]  /*0ca0*/  LEA.HI R5, R5, R0, RZ, 0x7 ;  /* 0x0000000005057211 */ /* 0x000fe400078f38ff */
[----:B------:R-:W-:Y:S02]  /*0cb0*/  SHF.R.S32.HI R3, RZ, 0x7, R3 ;  /* 0x00000007ff037819 */ /* 0x000fe40000011403 */
[----:B------:R-:W-:-:S04]  /*0cc0*/  SHF.R.S32.HI R0, RZ, 0x7, R5 ;  /* 0x00000007ff007819 */ /* 0x000fc80000011405 */
[----:B------:R-:W-:-:S04]  /*0cd0*/  VIMNMX R11, R3, R0, PT ;  /* 0x00000000030b7248 */ /* 0x000fc80003fe0100 */
[----:B------:R-:W-:-:S13]  /*0ce0*/  ISETP.GE.AND P1, PT, R11, 0x1, PT ;  /* 0x000000010b00780c */ /* 0x000fda0003f26270 */
[----:B------:R-:W-:Y:S05]  /*0cf0*/  @!P1 BRA `(.L_x_8372) ;  /* 0x00000000006c9947 */ /* 0x000fea0003800000 */
[-C--:B0-----:R-:W-:Y:S02]  /*0d00*/  IABS R7, R4.reuse ;  /* 0x0000000400077213 */ /* 0x081fe40000000000 */
[----:B------:R-:W-:Y:S02]  /*0d10*/  IADD3 R5, R4, -0x1, R11 ;  /* 0xffffffff04057810 */ /* 0x000fe40007ffe00b */
[----:B------:R-:W0:Y:S01]  /*0d20*/  I2F.RP R0, R7 ;  /* 0x0000000700007306 */ /* 0x000e220000209400 */
[----:B------:R-:W-:-:S04]  /*0d30*/  IABS R8, R4 ;  /* 0x0000000400087213 */ /* 0x000fc80000000000 */
[----:B------:R-:W-:-:S03]  /*0d40*/  IADD3 R8, RZ, -R8, RZ ;  /* 0x80000008ff087210 */ /* 0x000fc60007ffe0ff */
[----:B0-----:R-:W0:Y:S02]  /*0d50*/  MUFU.RCP R0, R0 ;  /* 0x0000000000007308 */ /* 0x001e240000001000 */
[----:B0-----:R-:W-:Y:S01]  /*0d60*/  VIADD R2, R0, 0xffffffe ;  /* 0x0ffffffe00027836 */ /* 0x001fe20000000000 */
[----:B------:R-:W-:Y:S02]  /*0d70*/  IABS R0, R5 ;  /* 0x0000000500007213 */ /* 0x000fe40000000000 */
[----:B------:R-:W-:-:S03]  /*0d80*/  LOP3.LUT R5, R5, R4, RZ, 0x3c, !PT ;  /* 0x0000000405057212 */ /* 0x000fc600078e3cff */
[----:B------:R0:W1:Y:S01]  /*0d90*/  F2I.FTZ.U32.TRUNC.NTZ R3, R2 ;  /* 0x0000000200037305 */ /* 0x000062000021f000 */
        /* <DEDUP_REMOVED lines=17> */
.L_x_8372:
[-C--:B------:R-:W-:Y:S01]  /*0eb0*/  IMAD R17, R17, R22.reuse, RZ ;  /* 0x0000001611117224 */ /* 0x080fe200078e02ff */
[----:B------:R-:W-:Y:S01]  /*0ec0*/  PLOP3.LUT P0, PT, PT, PT, PT, 0x80, 0x0 ;  /* 0x000000000000781c */ /* 0x000fe20003f0f070 */
[----:B------:R-:W-:Y:S01]  /*0ed0*/  VIADD R152, R12, 0xffffff80 ;  /* 0xffffff800c987836 */ /* 0x000fe20000000000 */
[----:B------:R-:W-:Y:S01]  /*0ee0*/  CS2R R150, SRZ ;  /* 0x0000000000967805 */ /* 0x000fe2000001ff00 */
[----:B------:R-:W-:Y:S01]  /*0ef0*/  IMAD.MOV.U32 R0, RZ, RZ, RZ ;  /* 0x000000ffff007224 */ /* 0x000fe200078e00ff */
[----:B------:R-:W-:Y:S01]  /*0f00*/  VIADDMNMX R22, R17, R22, R11, PT ;  /* 0x0000001611167246 */ /* 0x000fe2000380010b */
[----:B------:R-:W-:Y:S01]  /*0f10*/  IMAD.MOV.U32 R2, RZ, RZ, RZ ;  /* 0x000000ffff027224 */ /* 0x000fe200078e00ff */
[----:B------:R-:W-:Y:S02]  /*0f20*/  CS2R R148, SRZ ;  /* 0x0000000000947805 */ /* 0x000fe4000001ff00 */
[----:B------:R-:W-:Y:S02]  /*0f30*/  CS2R R146, SRZ ;  /* 0x0000000000927805 */ /* 0x000fe4000001ff00 */
[----:B------:R-:W-:-:S02]  /*0f40*/  ISETP.GT.AND P1, PT, R22, R17, PT ;  /* 0x000000111600720c */ /* 0x000fc40003f24270 */
        /* <DEDUP_REMOVED lines=37> */
[----:B------:R-:W-:-:S04]  /*11a0*/  UIADD3 UR5, UR36, 0x10400, URZ ;  /* 0x0001040024057890 */ /* 0x000fc8000fffe03f */
        /* <DEDUP_REMOVED lines=26> */
.L_x_8374:
[----:B------:R-:W2:Y:S01]  /*1350*/  LDL.LU R2, [R1+0x14] ;  /* 0x0000140001027983 */ /* 0x000ea20000300800 */
[----:B------:R-:W-:-:S04]  /*1360*/  SHF.L.U32 R3, RZ, 0x1f, RZ ;  /* 0x0000001fff037819 */ /* 0x000fc800000006ff */
[----:B------:R-:W1:Y:S01]  /*1370*/  SYNCS.PHASECHK.TRANS64.TRYWAIT P1, [UR36+0x28800], R3 ;  /* 0x02880003ff0075a7 */ /* 0x000e620008020164 */
[----:B--2---:R-:W-:-:S04]  /*1380*/  LOP3.LUT R0, R2, 0x1, RZ, 0xfc, !PT ;  /* 0x0000000102007812 */ /* 0x004fc800078efcff */
[----:B------:R-:W-:Y:S01]  /*1390*/  ISETP.NE.AND P0, PT, R0, 0x3, PT ;  /* 0x000000030000780c */ /* 0x000fe20003f05270 */
[----:B-1----:R-:W-:-:S12]  /*13a0*/  @!P1 BRA `(.L_x_8375) ;  /* 0x000000e000f89947 */ /* 0x002fd80003800000 */
.L_x_8489:
[----:B------:R-:W-:Y:S05]  /*13b0*/  @!P0 BRA `(.L_x_8376) ;  /* 0x0000000000048947 */ /* 0x000fea0003800000 */
[----:B------:R-:W-:Y:S01]  /*13c0*/  BPT.TRAP 0x1 ;  /* 0x000000040000795c */ /* 0x000fe20000300000 */
.L_x_8376:
[----:B------:R2:W3:Y:S01]  /*13d0*/  SYNCS.PHASECHK.TRANS64.TRYWAIT P2, [UR36+0x28830], R3 ;  /* 0x02883003ff0075a7 */ /* 0x0004e20008040164 */
[----:B------:R-:W-:Y:S05]  /*13e0*/  @!P0 BRA `(.L_x_8377) ;  /* 0x0000000000048947 */ /* 0x000fea0003800000 */
[----:B------:R-:W-:Y:S01]  /*13f0*/  BPT.TRAP 0x1 ;  /* 0x000000040000795c */ /* 0x000fe20000300000 */
.L_x_8377:
[----:B-1----:R-:W1:Y:S01]  /*1400*/  S2R R0, SR_TID.X ;  /* 0x0000000000007919 */ /* 0x002e620000002100 */
[----:B------:R-:W-:-:S05]  /*1410*/  IMAD.U32 R2, RZ, RZ, UR38 ;  /* 0x00000026ff027e24 */ /* 0x000fca000f8e00ff */
[----:B------:R-:W-:Y:S02]  /*1420*/  LOP3.LUT R2, R2, 0x10000, RZ, 0xfc, !PT ;  /* 0x0001000002027812 */ /* 0x000fe400078efcff */
[----:B-1----:R-:W-:-:S04]  /*1430*/  LOP3.LUT R0, R0, 0x7f, RZ, 0xc0, !PT ;  /* 0x0000007f00007812 */ /* 0x002fc800078ec0ff */
[----:B------:R-:W-:Y:S01]  /*1440*/  ISETP.NE.AND P1, PT, R0, RZ, PT ;  /* 0x000000ff0000720c */ /* 0x000fe20003f25270 */
[----:B---3--:R-:W-:-:S12]  /*1450*/  @P2 BRA `(.L_x_8378) ;  /* 0x0000000000082947 */ /* 0x008fd80003800000 */
[----:B------:R-:W1:Y:S02]  /*1460*/  SYNCS.PHASECHK.TRANS64.TRYWAIT P2, [UR36+0x28830], R3 ;  /* 0x02883003ff0075a7 */ /* 0x000e640008040164 */
[----:B-1----:R-:W-:Y:S05]  /*1470*/  @!P2 BRA `(.L_x_8379) ;  /* 0x000000e000dca947 */ /* 0x002fea0003800000 */
.L_x_8378:
[----:B------:R-:W-:Y:S05]  /*1480*/  WARPSYNC.ALL ;  /* 0x0000000000007948 */ /* 0x000fea0003800000 */
[----:B-12---:R-:W-:Y:S01]  /*1490*/  IMAD.MOV.U32 R3, RZ, RZ, 0x40000040 ;  /* 0x40000040ff037424 */ /* 0x006fe200078e00ff */
[----:B------:R-:W-:Y:S01]  /*14a0*/  UIADD3 UR4, UR36, 0x18400, URZ ;  /* 0x0001840024047890 */ /* 0x000fe2000fffe03f */
[C---:B------:R-:W-:Y:S01]  /*14b0*/  R2UR UR8, R2.reuse ;  /* 0x00000000020872ca */ /* 0x040fe200000e0000 */
[----:B------:R-:W-:Y:S02]  /*14c0*/  WARPGROUP.ARRIVE ;  /* 0x00000000000079c5 */ /* 0x000fe40000000000 */
[----:B------:R-:W-:Y:S01]  /*14d0*/  R2UR UR9, R3 ;  /* 0x00000000030972ca */ /* 0x000fe200000e0000 */
[----:B------:R-:W-:Y:S01]  /*14e0*/  USHF.R.U32.HI UR4, URZ, 0x4, UR4 ;  /* 0x000000043f047899 */ /* 0x000fe20008011604 */
[----:B------:R-:W-:Y:S01]  /*14f0*/  R2UR UR28, R2 ;  /* 0x00000000021c72ca */ /* 0x000fe200000e0000 */
[----:B------:R-:W-:Y:S01]  /*1500*/  UMOV UR11, 0x40000040 ;  /* 0x40000040000b7882 */ /* 0x000fe20000000000 */
[----:B------:R-:W-:Y:S01]  /*1510*/  UMOV UR33, 0x40000040 ;  /* 0x4000004000217882 */ /* 0x000fe20000000000 */
[----:B------:R-:W-:Y:S01]  /*1520*/  ULOP3.LUT UR4, UR4, 0x3fff, URZ, 0xc0, !UPT ;  /* 0x00003fff04047892 */ /* 0x000fe2000f8ec03f */
[----:B------:R-:W1:Y:S01]  /*1530*/  LDC R0, c[0x0][0x448] ;  /* 0x00011200ff007b82 */ /* 0x000e620000000800 */
[----:B------:R-:W-:Y:S01]  /*1540*/  UMOV UR35, 0x40000040 ;  /* 0x4000004000237882 */ /* 0x000fe20000000000 */
[----:B------:R-:W-:Y:S01]  /*1550*/  UMOV UR13, 0x40000040 ;  /* 0x40000040000d7882 */ /* 0x000fe20000000000 */
[----:B------:R-:W-:Y:S01]  /*1560*/  ULOP3.LUT UR6, UR4, 0x10000, URZ, 0xfc, !UPT ;  /* 0x0001000004067892 */ /* 0x000fe2000f8efc3f */
[----:B------:R-:W-:Y:S01]  /*1570*/  LOP3.LUT R5, R88, 0xffffff80, RZ, 0xc0, !PT ;  /* 0xffffff8058057812 */ /* 0x000fe200078ec0ff */
[----:B------:R-:W-:Y:S01]  /*1580*/  UMOV UR15, 0x40000040 ;  /* 0x40000040000f7882 */ /* 0x000fe20000000000 */
[----:B------:R-:W-:Y:S01]  /*1590*/  UMOV UR17, 0x40000040 ;  /* 0x4000004000117882 */ /* 0x000fe20000000000 */
[----:B------:R-:W-:Y:S01]  /*15a0*/  UIADD3 UR34, UR6, 0x2, URZ ;  /* 0x0000000206227890 */ /* 0x000fe2000fffe03f */
[----:B0-----:R-:W-:Y:S01]  /*15b0*/  LEA.HI R4, R90, R90, RZ, 0x1 ;  /* 0x0000005a5a047211 */ /* 0x001fe200078f08ff */
[----:B------:R-:W-:Y:S01]  /*15c0*/  UIADD3 UR32, UR28, 0x2, URZ ;  /* 0x000000021c207890 */ /* 0x000fe2000fffe03f */
[----:B------:R-:W-:Y:S01]  /*15d0*/  IMAD.IADD R7, R152, 0x1, -R5 ;  /* 0x0000000198077824 */ /* 0x000fe200078e0a05 */
[----:B------:R-:W-:Y:S01]  /*15e0*/  UMOV UR10, UR6 ;  /* 0x00000006000a7c82 */ /* 0x000fe20008000000 */
[----:B------:R-:W-:Y:S01]  /*15f0*/  UIADD3 UR12, UR28, 0x6, URZ ;  /* 0x000000061c0c7890 */ /* 0x000fe2000fffe03f */
[----:B------:R-:W-:Y:S01]  /*1600*/  HGMMA.64x128x16.F32 R24, gdesc[UR8], RZ, !UPT, gsb0 ;  /* 0x01e00000081879f0 */ /* 0x000fe2000c0008ff */
[----:B------:R-:W-:Y:S01]  /*1610*/  UIADD3 UR8, UR28, 0x4, URZ ;  /* 0x000000041c087890 */ /* 0x000fe2000fffe03f */
[----:B------:R-:W-:Y:S01]  /*1620*/  LEA.HI R89, R89, R152, RZ, 0x2 ;  /* 0x0000009859597211 */ /* 0x000fe200078f10ff */
[----:B------:R-:W-:Y:S01]  /*1630*/  UIADD3 UR10, UR6, 0x4, URZ ;  /* 0x00000004060a7890 */ /* 0x000fe2000fffe03f */
[----:B------:R-:W-:Y:S01]  /*1640*/  LOP3.LUT R11, R4, 0x3fffffe, RZ, 0xc0, !PT ;  /* 0x03fffffe040b7812 */ /* 0x000fe200078ec0ff */
[----:B------:R-:W-:Y:S01]  /*1650*/  UMOV UR9, 0x40000040 ;  /* 0x4000004000097882 */ /* 0x000fe20000000000 */
[----:B------:R-:W-:Y:S01]  /*1660*/  UMOV UR11, 0x40000040 ;  /* 0x40000040000b7882 */ /* 0x000fe20000000000 */
[----:B------:R-:W-:Y:S01]  /*1670*/  UIADD3 UR14, UR6, 0x6, URZ ;  /* 0x00000006060e7890 */ /* 0x000fe2000fffe03f */
[----:B------:R-:W-:Y:S01]  /*1680*/  LOP3.LUT R89, R89, 0xfffffffc, RZ, 0xc0, !PT ;  /* 0xfffffffc59597812 */ /* 0x000fe200078ec0ff */
[----:B------:R-:W-:Y:S01]  /*1690*/  UIADD3 UR16, UR28, 0x400, URZ ;  /* 0x000004001c107890 */ /* 0x000fe2000fffe03f */
[----:B------:R-:W-:Y:S01]  /*16a0*/  IMAD.IADD R11, R90, 0x1, -R11 ;  /* 0x000000015a0b7824 */ /* 0x000fe200078e0a0b */
[----:B------:R-:W-:Y:S01]  /*16b0*/  UIADD3 UR18, UR6, 0x400, URZ ;  /* 0x0000040006127890 */ /* 0x000fe2000fffe03f */
[----:B-1----:R-:W-:Y:S01]  /*16c0*/  ISETP.NE.AND P2, PT, R0, 0x1, PT ;  /* 0x000000010000780c */ /* 0x002fe20003f45270 */
[----:B------:R-:W-:Y:S01]  /*16d0*/  UMOV UR19, 0x40000040 ;  /* 0x4000004000137882 */ /* 0x000fe20000000000 */
[----:B------:R-:W-:Y:S01]  /*16e0*/  UIADD3 UR20, UR28, 0x402, URZ ;  /* 0x000004021c147890 */ /* 0x000fe2000fffe03f */
[----:B------:R-:W-:Y:S01]  /*16f0*/  SHF.R.S32.HI R0, RZ, 0x1f, R7 ;  /* 0x0000001fff007819 */ /* 0x000fe20000011407 */
[----:B------:R-:W-:Y:S01]  /*1700*/  UIADD3 UR22, UR6, 0x402, URZ ;  /* 0x0000040206167890 */ /* 0x000fe2000fffe03f */
[----:B------:R-:W-:Y:S01]  /*1710*/  IMAD.IADD R89, R152, 0x1, -R89 ;  /* 0x0000000198597824 */ /* 0x000fe200078e0a59 */
[----:B------:R-:W-:Y:S01]  /*1720*/  UMOV UR21, 0x40000040 ;  /* 0x4000004000157882 */ /* 0x000fe20000000000 */
[----:B------:R-:W-:Y:S01]  /*1730*/  UMOV UR23, 0x40000040 ;  /* 0x4000004000177882 */ /* 0x000fe20000000000 */
[----:B------:R-:W-:Y:S01]  /*1740*/  UIADD3 UR24, UR28, 0x404, URZ ;  /* 0x000004041c187890 */ /* 0x000fe2000fffe03f */
[CC--:B------:R-:W-:Y:S01]  /*1750*/  LEA.HI R4, R0.reuse, R7.reuse, RZ, 0x2 ;  /* 0x0000000700047211 */ /* 0x0c0fe200078f10ff */
        /* <DEDUP_REMOVED lines=8> */
[----:B------:R-:W-:Y:S01]  /*17e0*/  UMOV UR29, 0x40000040 ;  /* 0x40000040001d7882 */ /* 0x000fe20000000000 */
[----:B------:R-:W-:Y:S01]  /*17f0*/  UMOV UR31, 0x40000040 ;  /* 0x40000040001f7882 */ /* 0x000fe20000000000 */
[----:B------:R-:W-:Y:S01]  /*1800*/  ULDC UR4, c[0x0][0x9d8] ;  /* 0x0002760000047ab9 */ /* 0x000fe20000000800 */
[----:B------:R-:W-:Y:S01]  /*1810*/  SHF.R.S32.HI R6, RZ, 0x5, R5 ;  /* 0x00000005ff067819 */ /* 0x000fe20000011405 */
[----:B------:R-:W0:Y:S01]  /*1820*/  @P2 LDC R10, c[0x0][0x450] ;  /* 0x00011400ff0a2b82 */ /* 0x000e220000000800 */
[----:B------:R-:W-:Y:S01]  /*1830*/  LEA.HI R9, R9, R0, RZ, 0x3 ;  /* 0x0000000009097211 */ /* 0x000fe200078f18ff */
[----:B------:R-:W-:Y:S01]  /*1840*/  ULDC UR5, c[0x0][0x2f0] ;  /* 0x0000bc0000057ab9 */ /* 0x000fe20000000800 */
[----:B------:R-:W-:Y:S01]  /*1850*/  LEA.HI R5, R89, R89, RZ, 0x1 ;  /* 0x0000005959057211 */ /* 0x000fe200078f08ff */
[----:B------:R-:W-:Y:S01]  /*1860*/  ULDC UR7, c[0x0][0x988] ;  /* 0x0002620000077ab9 */ /* 0x000fe20000000800 */
[----:B------:R-:W-:-:S02]  /*1870*/  LEA R8, R6, R23, 0x4 ;  /* 0x0000001706087211 */ /* 0x000fc400078e20ff */
[----:B------:R-:W-:Y:S02]  /*1880*/  CS2R R150, SRZ ;  /* 0x0000000000967805 */ /* 0x000fe4000001ff00 */
[----:B------:R-:W-:Y:S02]  /*1890*/  LOP3.LUT R9, R9, 0xfffffff8, RZ, 0xc0, !PT ;  /* 0xfffffff809097812 */ /* 0x000fe400078ec0ff */
[----:B------:R-:W-:Y:S02]  /*18a0*/  CS2R R148, SRZ ;  /* 0x0000000000947805 */ /* 0x000fe4000001ff00 */
[----:B------:R-:W-:Y:S02]  /*18b0*/  LOP3.LUT R6, R5, 0x1ffffffe, RZ, 0xc0, !PT ;  /* 0x1ffffffe05067812 */ /* 0x000fe400078ec0ff */
[----:B------:R-:W-:Y:S02]  /*18c0*/  CS2R R146, SRZ ;  /* 0x0000000000927805 */ /* 0x000fe4000001ff00 */
[----:B------:R-:W-:-:S02]  /*18d0*/  IADD3 R8, R8, R0, -R9 ;  /* 0x0000000008087210 */ /* 0x000fc40007ffe809 */
[----:B------:R-:W-:Y:S02]  /*18e0*/  CS2R R144, SRZ ;  /* 0x0000000000907805 */ /* 0x000fe4000001ff00 */
[----:B------:R-:W-:Y:S01]  /*18f0*/  MOV R9, 0xffffff80 ;  /* 0xffffff8000097802 */ /* 0x000fe20000000f00 */
[----:B------:R-:W-:Y:S01]  /*1900*/  IMAD.IADD R6, R89, 0x1, -R6 ;  /* 0x0000000159067824 */ /* 0x000fe200078e0a06 */
[----:B------:R-:W-:Y:S01]  /*1910*/  LOP3.LUT R4, R4, 0x7ffffffc, RZ, 0xc0, !PT ;  /* 0x7ffffffc04047812 */ /* 0x000fe200078ec0ff */
[----:B------:R-:W-:Y:S01]  /*1920*/  IMAD R11, R11, 0x40, R8 ;  /* 0x000000400b0b7824 */ /* 0x000fe200078e0208 */
[----:B------:R-:W-:Y:S01]  /*1930*/  CS2R R142, SRZ ;  /* 0x00000000008e7805 */ /* 0x000fe2000001ff00 */
[----:B------:R-:W-:Y:S01]  /*1940*/  IMAD R9, R22, R9, 0x80 ;  /* 0x0000008016097424 */ /* 0x000fe200078e0209 */
[----:B------:R-:W-:Y:S01]  /*1950*/  CS2R R140, SRZ ;  /* 0x00000000008c7805 */ /* 0x000fe2000001ff00 */
[----:B------:R-:W-:Y:S01]  /*1960*/  IMAD R6, R6, 0x8, R11 ;  /* 0x0000000806067824 */ /* 0x000fe200078e020b */
[----:B------:R-:W-:Y:S01]  /*1970*/  CS2R R138, SRZ ;  /* 0x00000000008a7805 */ /* 0x000fe2000001ff00 */
[----:B------:R-:W-:Y:S01]  /*1980*/  IMAD.IADD R7, R7, 0x1, -R4 ;  /* 0x0000000107077824 */ /* 0x000fe200078e0a04 */
[----:B------:R-:W-:Y:S01]  /*1990*/  CS2R R136, SRZ ;  /* 0x0000000000887805 */ /* 0x000fe2000001ff00 */
[----:B------:R-:W-:Y:S01]  /*19a0*/  IMAD.MOV.U32 R0, RZ, RZ, R6 ;  /* 0x000000ffff007224 */ /* 0x000fe200078e0006 */
[----:B------:R-:W-:Y:S01]  /*19b0*/  CS2R R134, SRZ ;  /* 0x0000000000867805 */ /* 0x000fe2000001ff00 */
[----:B------:R-:W-:Y:S01]  /*19c0*/  VIADD R4, R9, 0x1 ;  /* 0x0000000109047836 */ /* 0x000fe20000000000 */
[----:B------:R-:W-:-:S02]  /*19d0*/  CS2R R132, SRZ ;  /* 0x0000000000847805 */ /* 0x000fc4000001ff00 */
[----:B------:R-:W-:Y:S02]  /*19e0*/  CS2R R130, SRZ ;  /* 0x0000000000827805 */ /* 0x000fe4000001ff00 */
[----:B------:R-:W-:Y:S01]  /*19f0*/  CS2R R128, SRZ ;  /* 0x0000000000807805 */ /* 0x000fe2000001ff00 */
[C---:B------:R-:W-:Y:S01]  /*1a00*/  IMAD R11, R7.reuse, -0x2, R4 ;  /* 0xfffffffe070b7824 */ /* 0x040fe200078e0204 */
[----:B------:R-:W-:Y:S01]  /*1a10*/  CS2R R126, SRZ ;  /* 0x00000000007e7805 */ /* 0x000fe2000001ff00 */
[C---:B------:R-:W-:Y:S01]  /*1a20*/  IMAD R4, R16.reuse, UR5, R9 ;  /* 0x0000000510047c24 */ /* 0x040fe2000f8e0209 */
[----:B------:R-:W-:Y:S01]  /*1a30*/  CS2R R124, SRZ ;  /* 0x00000000007c7805 */ /* 0x000fe2000001ff00 */
[----:B------:R-:W-:Y:S02]  /*1a40*/  IMAD R8, R16, UR5, R11 ;  /* 0x0000000510087c24 */ /* 0x000fe4000f8e020b */
[----:B------:R-:W-:Y:S01]  /*1a50*/  IMAD R4, R7, -0x2, R4 ;  /* 0xfffffffe07047824 */ /* 0x000fe200078e0204 */
[----:B------:R-:W-:-:S02]  /*1a60*/  WARPGROUP.DEPBAR.LE gsb0, 0x0 ;  /* 0x00008000000079c5 */ /* 0x000fc40000010000 */
        /* <DEDUP_REMOVED lines=24> */
[----:B------:R-:W-:Y:S01]  /*1bf0*/  FMUL.FTZ R28, R28, UR4 ;  /* 0x000000041c1c7c20 */ /* 0x000fe20008410000 */
[----:B------:R1:W-:Y:S01]  /*1c00*/  MUFU.TANH R14, R69 ;  /* 0x00000045000e7308 */ /* 0x0003e20000002400 */
        /* <DEDUP_REMOVED lines=8> */
[----:B-1----:R-:W1:Y:S01]  /*1c90*/  @P2 LDC R69, c[0x0][0x44c] ;  /* 0x00011300ff452b82 */ /* 0x002e620000000800 */
        /* <DEDUP_REMOVED lines=20> */
[----:B------:R-:W-:Y:S01]  /*1de0*/  FMUL.FTZ R68, R68, UR4 ;  /* 0x0000000444447c20 */ /* 0x000fe20008410000 */
[----:B------:R-:W-:Y:S01]  /*1df0*/  FMUL.FTZ R35, R35, UR4 ;  /* 0x0000000423237c20 */ /* 0x000fe20008410000 */
[----:B------:R-:W5:Y:S01]  /*1e00*/  MUFU.TANH R29, R29 ;  /* 0x0000001d001d7308 */ /* 0x000f620000002400 */
[----:B-1----:R-:W-:-:S04]  /*1e10*/  @P2 IMAD.HI.U32 R5, R6, R69, RZ ;  /* 0x0000004506052227 */ /* 0x002fc800078e00ff */
[----:B------:R-:W-:Y:S01]  /*1e20*/  FMUL.FTZ R72, R72, UR4 ;  /* 0x0000000448487c20 */ /* 0x000fe20008410000 */
[----:B------:R-:W-:Y:S01]  /*1e30*/  FMUL.FTZ R39, R39, UR4 ;  /* 0x0000000427277c20 */ /* 0x000fe20008410000 */
[----:B------:R-:W-:Y:S01]  /*1e40*/  FMUL.FTZ R76, R76, UR4 ;  /* 0x000000044c4c7c20 */ /* 0x000fe20008410000 */
[----:B------:R-:W-:Y:S01]  /*1e50*/  FMUL.FTZ R80, R80, UR4 ;  /* 0x0000000450507c20 */ /* 0x000fe20008410000 */
[----:B0-----:R-:W-:Y:S01]  /*1e60*/  @P2 SHF.R.U32.HI R0, RZ, R10, R5 ;  /* 0x0000000aff002219 */ /* 0x001fe20000011605 */
[----:B------:R-:W-:Y:S01]  /*1e70*/  FMUL.FTZ R47, R47, UR4 ;  /* 0x000000042f2f7c20 */ /* 0x000fe20008410000 */
[----:B------:R-:W0:Y:S01]  /*1e80*/  LDC R5, c[0x0][0x288] ;  /* 0x0000a200ff057b82 */ /* 0x000e220000000800 */
[----:B------:R-:W1:Y:S01]  /*1e90*/  MUFU.TANH R32, R32 ;  /* 0x0000002000207308 */ /* 0x000e620000002400 */
[----:B------:R-:W-:Y:S01]  /*1ea0*/  FMUL.FTZ R84, R84, UR4 ;  /* 0x0000000454547c20 */ /* 0x000fe20008410000 */
[----:B------:R-:W2:Y:S01]  /*1eb0*/  SHFL.IDX PT, R10, R0, RZ, 0x1c1f ;  /* 0x001c1fff000a7589 */ /* 0x000ea200000e0000 */
[----:B------:R-:W-:Y:S01]  /*1ec0*/  FMUL.FTZ R55, R55, UR4 ;  /* 0x0000000437377c20 */ /* 0x000fe20008410000 */
[----:B------:R-:W-:Y:S01]  /*1ed0*/  FMUL.FTZ R51, R51, UR4 ;  /* 0x0000000433337c20 */ /* 0x000fe20008410000 */
[----:B------:R-:W-:Y:S01]  /*1ee0*/  FMUL.FTZ R43, R43, UR4 ;  /* 0x000000042b2b7c20 */ /* 0x000fe20008410000 */
[----:B------:R-:W-:Y:S01]  /*1ef0*/  SHFL.IDX PT, R0, R0, 0x1, 0x1c1f ;  /* 0x003c1f0000007f89 */ /* 0x000fe200000e0000 */
        /* <DEDUP_REMOVED lines=16> */
[----:B0-----:R-:W-:Y:S01]  /*2000*/  IMAD.IADD R9, R8, 0x1, -R5 ;  /* 0x0000000108097824 */ /* 0x001fe200078e0a05 */
[----:B------:R-:W0:Y:S01]  /*2010*/  MUFU.TANH R37, R37 ;  /* 0x0000002500257308 */ /* 0x000e220000002400 */
[----:B------:R-:W-:Y:S01]  /*2020*/  FMUL.FTZ R87, R87, UR4 ;  /* 0x0000000457577c20 */ /* 0x000fe20008410000 */
[----:B------:R-:W-:Y:S01]  /*2030*/  FMUL.FTZ R54, R54, UR4 ;  /* 0x0000000436367c20 */ /* 0x000fe20008410000 */
[----:B------:R-:W-:Y:S01]  /*2040*/  FMUL.FTZ R58, R58, UR4 ;  /* 0x000000043a3a7c20 */ /* 0x000fe20008410000 */
[----:B--2---:R-:W-:Y:S01]  /*2050*/  VIADDMNMX R9, R10, R9, R4, PT ;  /* 0x000000090a097246 */ /* 0x004fe20003800104 */
[----:B------:R-:W-:Y:S01]  /*2060*/  FMUL.FTZ R62, R62, UR4 ;  /* 0x000000043e3e7c20 */ /* 0x000fe20008410000 */
[----:B------:R-:W-:Y:S01]  /*2070*/  FMUL.FTZ R66, R66, UR4 ;  /* 0x0000000442427c20 */ /* 0x000fe20008410000 */
[----:B------:R-:W-:Y:S01]  /*2080*/  FMUL.FTZ R70, R70, UR4 ;  /* 0x0000000446467c20 */ /* 0x000fe20008410000 */
[C---:B------:R-:W-:Y:S01]  /*2090*/  ISETP.GT.AND P3, PT, R9.reuse, RZ, PT ;  /* 0x000000ff0900720c */ /* 0x040fe20003f64270 */
[----:B------:R-:W-:Y:S01]  /*20a0*/  MUFU.TANH R40, R40 ;  /* 0x0000002800287308 */ /* 0x000fe20000002400 */
[C---:B------:R-:W-:Y:S01]  /*20b0*/  ISETP.GT.AND P4, PT, R9.reuse, 0x1, PT ;  /* 0x000000010900780c */ /* 0x040fe20003f84270 */
[----:B------:R-:W-:Y:S01]  /*20c0*/  FMUL.FTZ R74, R74, UR4 ;  /* 0x000000044a4a7c20 */ /* 0x000fe20008410000 */
[----:B------:R-:W-:Y:S01]  /*20d0*/  ISETP.GT.AND P5, PT, R9, 0x8, PT ;  /* 0x000000080900780c */ /* 0x000fe20003fa4270 */
[----:B------:R-:W-:Y:S01]  /*20e0*/  FMUL.FTZ R78, R78, UR4 ;  /* 0x000000044e4e7c20 */ /* 0x000fe20008410000 */
[----:B------:R-:W-:Y:S01]  /*20f0*/  FSEL R11, R24, -INF , P3 ;  /* 0xff800000180b7808 */ /* 0x000fe20001800000 */
[----:B------:R-:W-:Y:S01]  /*2100*/  FMUL.FTZ R82, R82, UR4 ;  /* 0x0000000452527c20 */ /* 0x000fe20008410000 */
[----:B---3--:R-:W-:Y:S01]  /*2110*/  FSEL R10, R25, -INF , P4 ;  /* 0xff800000190a7808 */ /* 0x008fe20002000000 */
[----:B------:R1:W-:Y:S01]  /*2120*/  MUFU.TANH R20, R27 ;  /* 0x0000001b00147308 */ /* 0x0003e20000002400 */
[----:B------:R-:W-:Y:S01]  /*2130*/  ISETP.GT.AND P3, PT, R9, 0x9, PT ;  /* 0x000000090900780c */ /* 0x000fe20003f64270 */
[----:B------:R-:W-:Y:S01]  /*2140*/  FMUL.FTZ R86, R86, UR4 ;  /* 0x0000000456567c20 */ /* 0x000fe20008410000 */
[----:B----4-:R-:W-:Y:S01]  /*2150*/  FSEL R15, R15, -INF , P5 ;  /* 0xff8000000f0f7808 */ /* 0x010fe20002800000 */
[----:B------:R-:W-:Y:S01]  /*2160*/  UMOV UR4, URZ ;  /* 0x0000003f00047c82 */ /* 0x000fe20008000000 */
[----:B------:R-:W-:-:S02]  /*2170*/  FMNMX.FTZ R12, R11, R10, !PT ;  /* 0x0000000a0b0c7209 */ /* 0x000fc40007810000 */
[----:B------:R-:W-:Y:S01]  /*2180*/  ISETP.GT.AND P4, PT, R9, 0x10, PT ;  /* 0x000000100900780c */ /* 0x000fe20003f84270 */
[----:B------:R-:W2:Y:S01]  /*2190*/  MUFU.TANH R41, R41 ;  /* 0x0000002900297308 */ /* 0x000ea20000002400 */
[----:B-----5:R-:W-:Y:S02]  /*21a0*/  FSEL R25, R29, -INF , P3 ;  /* 0xff8000001d197808 */ /* 0x020fe40001800000 */
[----:B------:R-:W-:Y:S02]  /*21b0*/  FMNMX.FTZ R12, R15, R12, !PT ;  /* 0x0000000c0f0c7209 */ /* 0x000fe40007810000 */
[----:B------:R-:W-:Y:S02]  /*21c0*/  ISETP.GT.AND P3, PT, R9, 0x11, PT ;  /* 0x000000110900780c */ /* 0x000fe40003f64270 */
[----:B-1----:R-:W-:Y:S01]  /*21d0*/  FSEL R27, R32, -INF , P4 ;  /* 0xff800000201b7808 */ /* 0x002fe20002000000 */
[----:B------:R-:W-:Y:S01]  /*21e0*/  MUFU.TANH R13, R60 ;  /* 0x0000003c000d7308 */ /* 0x000fe20000002400 */
[----:B------:R-:W-:-:S02]  /*21f0*/  FMNMX.FTZ R12, R25, R12, !PT ;  /* 0x0000000c190c7209 */ /* 0x000fc40007810000 */
[----:B------:R-:W-:Y:S02]  /*2200*/  ISETP.GT.AND P4, PT, R9, 0x18, PT ;  /* 0x000000180900780c */ /* 0x000fe40003f84270 */
[----:B------:R-:W-:Y:S02]  /*2210*/  FSEL R29, R33, -INF , P3 ;  /* 0xff800000211d7808 */ /* 0x000fe40001800000 */
[----:B------:R-:W-:Y:S01]  /*2220*/  FMNMX.FTZ R12, R27, R12, !PT ;  /* 0x0000000c1b0c7209 */ /* 0x000fe20007810000 */
[----:B------:R-:W-:Y:S01]  /*2230*/  MUFU.TANH R44, R44 ;  /* 0x0000002c002c7308 */ /* 0x000fe20000002400 */
[----:B------:R-:W-:Y:S02]  /*2240*/  ISETP.GT.AND P3, PT, R9, 0x19, PT ;  /* 0x000000190900780c */ /* 0x000fe40003f64270 */
[----:B------:R-:W-:-:S05]  /*2250*/  FMNMX.FTZ R12, R29, R12, !PT ;  /* 0x0000000c1d0c7209 */ /* 0x000fca0007810000 */
[----:B------:R1:W-:Y:S08]  /*2260*/  MUFU.TANH R60, R77 ;  /* 0x0000004d003c7308 */ /* 0x0003f00000002400 */
[----:B------:R-:W3:Y:S01]  /*2270*/  MUFU.TANH R45, R45 ;  /* 0x0000002d002d7308 */ /* 0x000ee20000002400 */
[----:B-1----:R-:W-:Y:S02]  /*2280*/  FSEL R77, R36, -INF , P4 ;  /* 0xff800000244d7808 */ /* 0x002fe40002000000 */
[----:B------:R-:W-:-:S02]  /*2290*/  ISETP.GT.AND P4, PT, R9, 0x20, PT ;  /* 0x000000200900780c */ /* 0x000fc40003f84270 */
[----:B------:R-:W-:-:S03]  /*22a0*/  FMNMX.FTZ R12, R77, R12, !PT ;  /* 0x0000000c4d0c7209 */ /* 0x000fc60007810000 */
[----:B------:R0:W-:Y:S08]  /*22b0*/  MUFU.TANH R88, R81 ;  /* 0x0000005100587308 */ /* 0x0001f00000002400 */
[----:B------:R-:W1:Y:S01]  /*22c0*/  MUFU.TANH R48, R48 ;  /* 0x0000003000307308 */ /* 0x000e620000002400 */
[----:B0-----:R-:W-:Y:S02]  /*22d0*/  FSEL R81, R37, -INF , P3 ;  /* 0xff80000025517808 */ /* 0x001fe40001800000 */
[----:B------:R-:W-:-:S02]  /*22e0*/  ISETP.GT.AND P3, PT, R9, 0x21, PT ;  /* 0x000000210900780c */ /* 0x000fc40003f64270 */
[----:B------:R-:W-:Y:S02]  /*22f0*/  FMNMX.FTZ R12, R81, R12, !PT ;  /* 0x0000000c510c7209 */ /* 0x000fe40007810000 */
[----:B--2---:R-:W-:Y:S01]  /*2300*/  FSEL R89, R41, -INF , P3 ;  /* 0xff80000029597808 */ /* 0x004fe20001800000 */
[----:B------:R0:W-:Y:S01]  /*2310*/  MUFU.TANH R90, R85 ;  /* 0x00000055005a7308 */ /* 0x0001e20000002400 */
[----:B------:R-:W-:-:S04]  /*2320*/  ISETP.GT.AND P3, PT, R9, 0x29, PT ;  /* 0x000000290900780c */ /* 0x000fc80003f64270 */
[----:B---3--:R-:W-:Y:S02]  /*2330*/  FSEL R93, R45, -INF , P3 ;  /* 0xff8000002d5d7808 */ /* 0x008fe40001800000 */
[C---:B------:R-:W-:Y:S01]  /*2340*/  ISETP.GT.AND P3, PT, R9.reuse, 0x31, PT ;  /* 0x000000310900780c */ /* 0x040fe20003f64270 */
[----:B------:R-:W2:Y:S01]  /*2350*/  MUFU.TANH R49, R49 ;  /* 0x0000003100317308 */ /* 0x000ea20000002400 */
[----:B0-----:R-:W-:Y:S02]  /*2360*/  FSEL R85, R40, -INF , P4 ;  /* 0xff80000028557808 */ /* 0x001fe40002000000 */
[----:B------:R-:W-:Y:S02]  /*2370*/  ISETP.GT.AND P4, PT, R9, 0x28, PT ;  /* 0x000000280900780c */ /* 0x000fe40003f84270 */
[----:B------:R-:W-:Y:S02]  /*2380*/  FMNMX.FTZ R12, R85, R12, !PT ;  /* 0x0000000c550c7209 */ /* 0x000fe40007810000 */
[----:B------:R-:W-:Y:S01]  /*2390*/  FSEL R91, R44, -INF , P4 ;  /* 0xff8000002c5b7808 */ /* 0x000fe20002000000 */
[----:B------:R-:W-:Y:S01]  /*23a0*/  MUFU.TANH R52, R52 ;  /* 0x0000003400347308 */ /* 0x000fe20000002400 */
[----:B------:R-:W-:-:S02]  /*23b0*/  FMNMX.FTZ R12, R89, R12, !PT ;  /* 0x0000000c590c7209 */ /* 0x000fc40007810000 */
[----:B------:R-:W-:Y:S02]  /*23c0*/  ISETP.GT.AND P4, PT, R9, 0x30, PT ;  /* 0x000000300900780c */ /* 0x000fe40003f84270 */
[----:B------:R-:W-:Y:S02]  /*23d0*/  FMNMX.FTZ R12, R91, R12, !PT ;  /* 0x0000000c5b0c7209 */ /* 0x000fe40007810000 */
[----:B-1----:R-:W-:Y:S01]  /*23e0*/  FSEL R95, R48, -INF , P4 ;  /* 0xff800000305f7808 */ /* 0x002fe20002000000 */
[----:B------:R-:W0:Y:S01]  /*23f0*/  MUFU.TANH R53, R53 ;  /* 0x0000003500357308 */ /* 0x000e220000002400 */
[----:B------:R-:W-:Y:S02]  /*2400*/  FMNMX.FTZ R12, R93, R12, !PT ;  /* 0x0000000c5d0c7209 */ /* 0x000fe40007810000 */
[----:B------:R-:W-:Y:S02]  /*2410*/  ISETP.GT.AND P4, PT, R9, 0x38, PT ;  /* 0x000000380900780c */ /* 0x000fe40003f84270 */
[----:B------:R-:W-:-:S03]  /*2420*/  FMNMX.FTZ R12, R95, R12, !PT ;  /* 0x0000000c5f0c7209 */ /* 0x000fc60007810000 */
[----:B------:R-:W1:Y:S08]  /*2430*/  MUFU.TANH R56, R56 ;  /* 0x0000003800387308 */ /* 0x000e700000002400 */
[----:B------:R-:W3:Y:S08]  /*2440*/  MUFU.TANH R57, R57 ;  /* 0x0000003900397308 */ /* 0x000ef00000002400 */
[----:B------:R2:W-:Y:S08]  /*2450*/  MUFU.TANH R28, R31 ;  /* 0x0000001f001c7308 */ /* 0x0005f00000002400 */
[----:B------:R4:W-:Y:S01]  /*2460*/  MUFU.TANH R21, R73 ;  /* 0x0000004900157308 */ /* 0x0009e20000002400 */
[----:B--2---:R-:W-:-:S02]  /*2470*/  FSEL R31, R49, -INF , P3 ;  /* 0xff800000311f7808 */ /* 0x004fc40001800000 */
[----:B------:R-:W-:Y:S02]  /*2480*/  ISETP.GT.AND P3, PT, R9, 0x39, PT ;  /* 0x000000390900780c */ /* 0x000fe40003f64270 */
[----:B------:R-:W-:Y:S02]  /*2490*/  FMNMX.FTZ R12, R31, R12, !PT ;  /* 0x0000000c1f0c7209 */ /* 0x000fe40007810000 */
[----:B0-----:R-:W-:Y:S01]  /*24a0*/  FSEL R33, R53, -INF , P3 ;  /* 0xff80000035217808 */ /* 0x001fe20001800000 */
[----:B------:R-:W-:Y:S01]  /*24b0*/  MUFU.TANH R61, R61 ;  /* 0x0000003d003d7308 */ /* 0x000fe20000002400 */
[----:B----4-:R-:W-:Y:S02]  /*24c0*/  FSEL R73, R52, -INF , P4 ;  /* 0xff80000034497808 */ /* 0x010fe40002000000 */
[----:B------:R-:W-:Y:S02]  /*24d0*/  ISETP.GT.AND P4, PT, R9, 0x40, PT ;  /* 0x000000400900780c */ /* 0x000fe40003f84270 */
[----:B------:R-:W-:-:S02]  /*24e0*/  FMNMX.FTZ R12, R73, R12, !PT ;  /* 0x0000000c490c7209 */ /* 0x000fc40007810000 */
[----:B------:R-:W-:Y:S01]  /*24f0*/  ISETP.GT.AND P3, PT, R9, 0x41, PT ;  /* 0x000000410900780c */ /* 0x000fe20003f64270 */
[----:B------:R-:W0:Y:S01]  /*2500*/  MUFU.TANH R64, R64 ;  /* 0x0000004000407308 */ /* 0x000e220000002400 */
[----:B-1----:R-:W-:Y:S02]  /*2510*/  FSEL R69, R56, -INF , P4 ;  /* 0xff80000038457808 */ /* 0x002fe40002000000 */
[----:B------:R-:W-:Y:S02]  /*2520*/  FMNMX.FTZ R12, R33, R12, !PT ;  /* 0x0000000c210c7209 */ /* 0x000fe40007810000 */
[----:B------:R-:W-:Y:S02]  /*2530*/  ISETP.GT.AND P4, PT, R9, 0x48, PT ;  /* 0x000000480900780c */ /* 0x000fe40003f84270 */
[----:B---3--:R-:W-:Y:S01]  /*2540*/  FSEL R45, R57, -INF , P3 ;  /* 0xff800000392d7808 */ /* 0x008fe20001800000 */
[----:B------:R-:W-:Y:S01]  /*2550*/  MUFU.TANH R65, R65 ;  /* 0x0000004100417308 */ /* 0x000fe20000002400 */
[----:B------:R-:W-:-:S02]  /*2560*/  FMNMX.FTZ R12, R69, R12, !PT ;  /* 0x0000000c450c7209 */ /* 0x000fc40007810000 */
[----:B------:R-:W-:Y:S02]  /*2570*/  ISETP.GT.AND P3, PT, R9, 0x49, PT ;  /* 0x000000490900780c */ /* 0x000fe40003f64270 */
[----:B------:R-:W-:Y:S02]  /*2580*/  FSEL R13, R13, -INF , P4 ;  /* 0xff8000000d0d7808 */ /* 0x000fe40002000000 */
[----:B------:R-:W-:Y:S01]  /*2590*/  FMNMX.FTZ R12, R45, R12, !PT ;  /* 0x0000000c2d0c7209 */ /* 0x000fe20007810000 */
[----:B------:R-:W1:Y:S01]  /*25a0*/  MUFU.TANH R68, R68 ;  /* 0x0000004400447308 */ /* 0x000e620000002400 */
[----:B------:R-:W-:Y:S02]  /*25b0*/  ISETP.GT.AND P4, PT, R9, 0x50, PT ;  /* 0x000000500900780c */ /* 0x000fe40003f84270 */
[----:B------:R-:W-:Y:S02]  /*25c0*/  FMNMX.FTZ R12, R13, R12, !PT ;  /* 0x0000000c0d0c7209 */ /* 0x000fe40007810000 */
[----:B0-----:R-:W-:-:S02]  /*25d0*/  FSEL R37, R64, -INF , P4 ;  /* 0xff80000040257808 */ /* 0x001fc40002000000 */
[----:B------:R-:W-:Y:S01]  /*25e0*/  ISETP.GT.AND P4, PT, R9, 0x58, PT ;  /* 0x000000580900780c */ /* 0x000fe20003f84270 */
[----:B------:R0:W-:Y:S08]  /*25f0*/  MUFU.TANH R24, R35 ;  /* 0x0000002300187308 */ /* 0x0001f00000002400 */
[----:B------:R-:W2:Y:S01]  /*2600*/  MUFU.TANH R72, R72 ;  /* 0x0000004800487308 */ /* 0x000ea20000002400 */
[----:B0-----:R-:W-:-:S02]  /*2610*/  FSEL R35, R61, -INF , P3 ;  /* 0xff8000003d237808 */ /* 0x001fc40001800000 */
[----:B------:R-:W-:Y:S02]  /*2620*/  ISETP.GT.AND P3, PT, R9, 0x51, PT ;  /* 0x000000510900780c */ /* 0x000fe40003f64270 */
[----:B------:R-:W-:Y:S02]  /*2630*/  FMNMX.FTZ R12, R35, R12, !PT ;  /* 0x0000000c230c7209 */ /* 0x000fe40007810000 */
[----:B-1----:R-:W-:Y:S01]  /*2640*/  FSEL R41, R68, -INF , P4 ;  /* 0xff80000044297808 */ /* 0x002fe20002000000 */
[----:B------:R0:W-:Y:S01]  /*2650*/  MUFU.TANH R32, R39 ;  /* 0x0000002700207308 */ /* 0x0001e20000002400 */
[----:B------:R-:W-:Y:S02]  /*2660*/  FMNMX.FTZ R12, R37, R12, !PT ;  /* 0x0000000c250c7209 */ /* 0x000fe40007810000 */
[----:B------:R-:W-:-:S05]  /*2670*/  ISETP.GT.AND P4, PT, R9, 0x60, PT ;  /* 0x000000600900780c */ /* 0x000fca0003f84270 */
[----:B------:R-:W1:Y:S01]  /*2680*/  MUFU.TANH R76, R76 ;  /* 0x0000004c004c7308 */ /* 0x000e620000002400 */
[----:B0-----:R-:W-:Y:S02]  /*2690*/  FSEL R39, R65, -INF , P3 ;  /* 0xff80000041277808 */ /* 0x001fe40001800000 */
[----:B------:R-:W-:Y:S02]  /*26a0*/  ISETP.GT.AND P3, PT, R9, 0x59, PT ;  /* 0x000000590900780c */ /* 0x000fe40003f64270 */
[----:B------:R-:W-:Y:S02]  /*26b0*/  FMNMX.FTZ R12, R39, R12, !PT ;  /* 0x0000000c270c7209 */ /* 0x000fe40007810000 */
[----:B------:R-:W-:Y:S01]  /*26c0*/  FSEL R65, R14, -INF , P3 ;  /* 0xff8000000e417808 */ /* 0x000fe20001800000 */
[----:B------:R-:W0:Y:S01]  /*26d0*/  MUFU.TANH R80, R80 ;  /* 0x0000005000507308 */ /* 0x000e220000002400 */
[----:B------:R-:W-:Y:S02]  /*26e0*/  FMNMX.FTZ R12, R41, R12, !PT ;  /* 0x0000000c290c7209 */ /* 0x000fe40007810000 */
[----:B------:R-:W-:-:S02]  /*26f0*/  ISETP.GT.AND P3, PT, R9, 0x61, PT ;  /* 0x000000610900780c */ /* 0x000fc40003f64270 */
[----:B--2---:R-:W-:Y:S02]  /*2700*/  FSEL R61, R72, -INF , P4 ;  /* 0xff800000483d7808 */ /* 0x004fe40002000000 */
[----:B------:R-:W-:Y:S01]  /*2710*/  FMNMX.FTZ R12, R65, R12, !PT ;  /* 0x0000000c410c7209 */ /* 0x000fe20007810000 */
[----:B------:R2:W-:Y:S01]  /*2720*/  MUFU.TANH R40, R47 ;  /* 0x0000002f00287308 */ /* 0x0005e20000002400 */
[----:B------:R-:W-:Y:S02]  /*2730*/  ISETP.GT.AND P4, PT, R9, 0x68, PT ;  /* 0x000000680900780c */ /* 0x000fe40003f84270 */
[----:B------:R-:W-:Y:S02]  /*2740*/  FMNMX.FTZ R12, R61, R12, !PT ;  /* 0x0000000c3d0c7209 */ /* 0x000fe40007810000 */
[----:B-1----:R-:W-:Y:S02]  /*2750*/  FSEL R53, R76, -INF , P4 ;  /* 0xff8000004c357808 */ /* 0x002fe40002000000 */
[----:B------:R-:W-:Y:S01]  /*2760*/  ISETP.GT.AND P4, PT, R9, 0x70, PT ;  /* 0x000000700900780c */ /* 0x000fe20003f84270 */
[----:B------:R-:W1:Y:S01]  /*2770*/  MUFU.TANH R84, R84 ;  /* 0x0000005400547308 */ /* 0x000e620000002400 */
[----:B--2---:R-:W-:-:S02]  /*2780*/  FSEL R47, R21, -INF , P3 ;  /* 0xff800000152f7808 */ /* 0x004fc40001800000 */
[----:B------:R-:W-:Y:S02]  /*2790*/  ISETP.GT.AND P3, PT, R9, 0x69, PT ;  /* 0x000000690900780c */ /* 0x000fe40003f64270 */
[----:B------:R-:W-:Y:S02]  /*27a0*/  FMNMX.FTZ R12, R47, R12, !PT ;  /* 0x0000000c2f0c7209 */ /* 0x000fe40007810000 */
[----:B------:R-:W-:Y:S01]  /*27b0*/  FSEL R57, R60, -INF , P3 ;  /* 0xff8000003c397808 */ /* 0x000fe20001800000 */
[----:B------:R2:W-:Y:S01]  /*27c0*/  MUFU.TANH R48, R55 ;  /* 0x0000003700307308 */ /* 0x0005e20000002400 */
[----:B------:R-:W-:Y:S02]  /*27d0*/  FMNMX.FTZ R12, R53, R12, !PT ;  /* 0x0000000c350c7209 */ /* 0x000fe40007810000 */
[----:B------:R-:W-:Y:S02]  /*27e0*/  ISETP.GT.AND P3, PT, R9, 0x71, PT ;  /* 0x000000710900780c */ /* 0x000fe40003f64270 */
[----:B0-----:R-:W-:-:S02]  /*27f0*/  FSEL R49, R80, -INF , P4 ;  /* 0xff80000050317808 */ /* 0x001fc40002000000 */
[----:B------:R-:W-:Y:S01]  /*2800*/  FMNMX.FTZ R12, R57, R12, !PT ;  /* 0x0000000c390c7209 */ /* 0x000fe20007810000 */
[----:B------:R1:W-:Y:S01]  /*2810*/  MUFU.TANH R44, R51 ;  /* 0x00000033002c7308 */ /* 0x0003e20000002400 */
[----:B------:R-:W-:Y:S02]  /*2820*/  ISETP.GT.AND P4, PT, R9, 0x78, PT ;  /* 0x000000780900780c */ /* 0x000fe40003f84270 */
[----:B--2---:R-:W-:Y:S02]  /*2830*/  FSEL R55, R88, -INF , P3 ;  /* 0xff80000058377808 */ /* 0x004fe40001800000 */
[----:B------:R-:W-:Y:S02]  /*2840*/  FMNMX.FTZ R12, R49, R12, !PT ;  /* 0x0000000c310c7209 */ /* 0x000fe40007810000 */
[----:B------:R-:W-:Y:S01]  /*2850*/  ISETP.GT.AND P3, PT, R9, 0x79, PT ;  /* 0x000000790900780c */ /* 0x000fe20003f64270 */
[----:B------:R0:W-:Y:S01]  /*2860*/  MUFU.TANH R36, R43 ;  /* 0x0000002b00247308 */ /* 0x0001e20000002400 */
[----:B-1----:R-:W-:-:S02]  /*2870*/  FSEL R51, R84, -INF , P4 ;  /* 0xff80000054337808 */ /* 0x002fc40002000000 */
[----:B------:R-:W-:-:S04]  /*2880*/  FMNMX.FTZ R12, R55, R12, !PT ;  /* 0x0000000c370c7209 */ /* 0x000fc80007810000 */
[----:B------:R-:W-:Y:S01]  /*2890*/  FMNMX.FTZ R12, R51, R12, !PT ;  /* 0x0000000c330c7209 */ /* 0x000fe20007810000 */
[----:B------:R-:W1:Y:S01]  /*28a0*/  MUFU.TANH R26, R26 ;  /* 0x0000001a001a7308 */ /* 0x000e620000002400 */
[----:B0-----:R-:W-:-:S04]  /*28b0*/  FSEL R43, R90, -INF , P3 ;  /* 0xff8000005a2b7808 */ /* 0x001fc80001800000 */
[----:B------:R-:W-:-:S03]  /*28c0*/  FMNMX.FTZ R12, R43, R12, !PT ;  /* 0x0000000c2b0c7209 */ /* 0x000fc60007810000 */
[----:B------:R-:W0:Y:S02]  /*28d0*/  MUFU.TANH R30, R30 ;  /* 0x0000001e001e7308 */ /* 0x000e240000002400 */
[----:B------:R-:W2:Y:S06]  /*28e0*/  SHFL.BFLY PT, R9, R12, 0x2, 0x1f ;  /* 0x0c401f000c097f89 */ /* 0x000eac00000e0000 */
[----:B------:R-:W3:Y:S08]  /*28f0*/  MUFU.TANH R34, R34 ;  /* 0x0000002200227308 */ /* 0x000ef00000002400 */
[----:B------:R1:W-:Y:S08]  /*2900*/  MUFU.TANH R52, R59 ;  /* 0x0000003b00347308 */ /* 0x0003f00000002400 */
[----:B------:R-:W4:Y:S01]  /*2910*/  MUFU.TANH R38, R38 ;  /* 0x0000002600267308 */ /* 0x000f220000002400 */
[----:B--2---:R-:W-:-:S05]  /*2920*/  FMNMX.FTZ R9, R12, R9, !PT ;  /* 0x000000090c097209 */ /* 0x004fca0007810000 */
[----:B------:R-:W2:Y:S02]  /*2930*/  SHFL.BFLY PT, R12, R9, 0x1, 0x1f ;  /* 0x0c201f00090c7f89 */ /* 0x000ea400000e0000 */
[----:B------:R0:W-:Y:S08]  /*2940*/  MUFU.TANH R56, R63 ;  /* 0x0000003f00387308 */ /* 0x0001f00000002400 */
[----:B------:R5:W-:Y:S08]  /*2950*/  MUFU.TANH R60, R67 ;  /* 0x00000043003c7308 */ /* 0x000bf00000002400 */
[----:B------:R-:W4:Y:S01]  /*2960*/  MUFU.TANH R42, R42 ;  /* 0x0000002a002a7308 */ /* 0x000f220000002400 */
[----:B--2---:R-:W-:Y:S01]  /*2970*/  FMNMX.FTZ R21, R9, R12, !PT ;  /* 0x0000000c09157209 */ /* 0x004fe20007810000 */
[----:B------:R-:W-:-:S06]  /*2980*/  IMAD.U32 R12, RZ, RZ, UR7 ;  /* 0x00000007ff0c7e24 */ /* 0x000fcc000f8e00ff */
[----:B------:R3:W-:Y:S01]  /*2990*/  MUFU.TANH R111, R71 ;  /* 0x00000047006f7308 */ /* 0x0007e20000002400 */
[C---:B------:R-:W-:Y:S01]  /*29a0*/  FSETP.NEU.FTZ.AND P3, PT, R21.reuse, -INF , PT ;  /* 0xff8000001500780b */ /* 0x040fe20003f7d000 */
[----:B------:R-:W-:-:S05]  /*29b0*/  FMUL.FTZ R9, R21, R12 ;  /* 0x0000000c15097220 */ /* 0x000fca0000410000 */
[----:B------:R-:W-:Y:S01]  /*29c0*/  FSEL R14, R9, RZ, P3 ;  /* 0x000000ff090e7208 */ /* 0x000fe20001800000 */
[----:B------:R2:W-:Y:S01]  /*29d0*/  MUFU.TANH R64, R75 ;  /* 0x0000004b00407308 */ /* 0x0005e20000002400 */
[----:B------:R-:W-:-:S03]  /*29e0*/  IADD3 R9, R0, -R5, R8 ;  /* 0x8000000500097210 */ /* 0x000fc60007ffe008 */
[-CC-:B------:R-:W-:Y:S01]  /*29f0*/  FFMA.FTZ R178, R77, R12.reuse, -R14.reuse ;  /* 0x0000000c4db27223 */ /* 0x180fe2000001080e */
[----:B------:R-:W-:Y:S01]  /*2a00*/  VIMNMX R4, R4, R9, PT ;  /* 0x0000000904047248 */ /* 0x000fe20003fe0100 */
[-CC-:B------:R-:W-:Y:S01]  /*2a10*/  FFMA.FTZ R180, R11, R12.reuse, -R14.reuse ;  /* 0x0000000c0bb47223 */ /* 0x180fe2000001080e */
[-CC-:B------:R-:W-:Y:S01]  /*2a20*/  FFMA.FTZ R11, R25, R12.reuse, -R14.reuse ;  /* 0x0000000c190b7223 */ /* 0x180fe2000001080e */
[----:B------:R-:W4:Y:S01]  /*2a30*/  MUFU.TANH R46, R46 ;  /* 0x0000002e002e7308 */ /* 0x000f220000002400 */
[C---:B------:R-:W-:Y:S01]  /*2a40*/  ISETP.GT.AND P3, PT, R4.reuse, RZ, PT ;  /* 0x000000ff0400720c */ /* 0x040fe20003f64270 */
[-CC-:B------:R-:W-:Y:S01]  /*2a50*/  FFMA.FTZ R25, R81, R12.reuse, -R14.reuse ;  /* 0x0000000c51197223 */ /* 0x180fe2000001080e */
[C---:B------:R-:W-:Y:S01]  /*2a60*/  ISETP.GT.AND P4, PT, R4.reuse, 0x1, PT ;  /* 0x000000010400780c */ /* 0x040fe20003f84270 */
[-CC-:B------:R-:W-:Y:S01]  /*2a70*/  FFMA.FTZ R172, R85, R12.reuse, -R14.reuse ;  /* 0x0000000c55ac7223 */ /* 0x180fe2000001080e */
[----:B------:R-:W-:Y:S01]  /*2a80*/  ISETP.GT.AND P5, PT, R4, 0x8, PT ;  /* 0x000000080400780c */ /* 0x000fe20003fa4270 */
[-CC-:B------:R-:W-:Y:S01]  /*2a90*/  FFMA.FTZ R176, R27, R12.reuse, -R14.reuse ;  /* 0x0000000c1bb07223 */ /* 0x180fe2000001080e */
[----:B-1----:R-:W-:Y:S01]  /*2aa0*/  FSEL R59, R26, -INF , P3 ;  /* 0xff8000001a3b7808 */ /* 0x002fe20001800000 */
[----:B------:R4:W-:Y:S01]  /*2ab0*/  MUFU.TANH R117, R79 ;  /* 0x0000004f00757308 */ /* 0x0009e20000002400 */
[----:B------:R-:W-:Y:S01]  /*2ac0*/  FSEL R0, R20, -INF , P4 ;  /* 0xff80000014007808 */ /* 0x000fe20002000000 */
[-CC-:B------:R-:W-:Y:S01]  /*2ad0*/  FFMA.FTZ R27, R89, R12.reuse, -R14.reuse ;  /* 0x0000000c591b7223 */ /* 0x180fe2000001080e */
[----:B------:R-:W-:Y:S01]  /*2ae0*/  ISETP.GT.AND P3, PT, R4, 0x9, PT ;  /* 0x000000090400780c */ /* 0x000fe20003f64270 */
[-CC-:B------:R-:W-:Y:S01]  /*2af0*/  FFMA.FTZ R174, R91, R12.reuse, -R14.reuse ;  /* 0x0000000c5bae7223 */ /* 0x180fe2000001080e */
[----:B0-----:R-:W-:Y:S01]  /*2b00*/  FSEL R63, R30, -INF , P5 ;  /* 0xff8000001e3f7808 */ /* 0x001fe20002800000 */
[--C-:B------:R-:W-:Y:S01]  /*2b10*/  FFMA.FTZ R182, R15, R12, -R14.reuse ;  /* 0x0000000c0fb67223 */ /* 0x100fe2000001080e */
[----:B------:R-:W-:Y:S01]  /*2b20*/  FMNMX.FTZ R8, R59, R0, !PT ;  /* 0x000000003b087209 */ /* 0x000fe20007810000 */
[----:B------:R0:W-:Y:S01]  /*2b30*/  MUFU.TANH R68, R83 ;  /* 0x0000005300447308 */ /* 0x0001e20000002400 */
[----:B------:R-:W-:Y:S01]  /*2b40*/  ISETP.GT.AND P4, PT, R4, 0x10, PT ;  /* 0x000000100400780c */ /* 0x000fe20003f84270 */
[-CC-:B------:R-:W-:Y:S01]  /*2b50*/  FFMA.FTZ R15, R29, R12.reuse, -R14.reuse ;  /* 0x0000000c1d0f7223 */ /* 0x180fe2000001080e */
[----:B-----5:R-:W-:Y:S01]  /*2b60*/  FSEL R67, R28, -INF , P3 ;  /* 0xff8000001c437808 */ /* 0x020fe20001800000 */
[--C-:B------:R-:W-:Y:S01]  /*2b70*/  FFMA.FTZ R29, R93, R12, -R14.reuse ;  /* 0x0000000c5d1d7223 */ /* 0x100fe2000001080e */
[----:B------:R-:W-:Y:S01]  /*2b80*/  FMNMX.FTZ R8, R63, R8, !PT ;  /* 0x000000083f087209 */ /* 0x000fe20007810000 */
[-CC-:B------:R-:W-:Y:S01]  /*2b90*/  FFMA.FTZ R168, R95, R12.reuse, -R14.reuse ;  /* 0x0000000c5fa87223 */ /* 0x180fe2000001080e */
[----:B------:R-:W-:Y:S01]  /*2ba0*/  ISETP.GT.AND P3, PT, R4, 0x11, PT ;  /* 0x000000110400780c */ /* 0x000fe20003f64270 */
[----:B------:R-:W1:Y:S01]  /*2bb0*/  MUFU.TANH R50, R50 ;  /* 0x0000003200327308 */ /* 0x000e620000002400 */
[----:B---3--:R-:W-:Y:S01]  /*2bc0*/  FSEL R71, R34, -INF , P4 ;  /* 0xff80000022477808 */ /* 0x008fe20002000000 */
[--C-:B------:R-:W-:Y:S01]  /*2bd0*/  FFMA.FTZ R170, R73, R12, -R14.reuse ;  /* 0x0000000c49aa7223 */ /* 0x100fe2000001080e */
[----:B------:R-:W-:Y:S01]  /*2be0*/  FMNMX.FTZ R8, R67, R8, !PT ;  /* 0x0000000843087209 */ /* 0x000fe20007810000 */
[-CC-:B------:R-:W-:Y:S01]  /*2bf0*/  FFMA.FTZ R152, R69, R12.reuse, -R14.reuse ;  /* 0x0000000c45987223 */ /* 0x180fe2000001080e */
[----:B------:R-:W-:Y:S01]  /*2c00*/  ISETP.GT.AND P4, PT, R4, 0x18, PT ;  /* 0x000000180400780c */ /* 0x000fe20003f84270 */
[--C-:B------:R-:W-:Y:S01]  /*2c10*/  FFMA.FTZ R154, R13, R12, -R14.reuse ;  /* 0x0000000c0d9a7223 */ /* 0x100fe2000001080e */
[----:B--2---:R-:W-:Y:S01]  /*2c20*/  FSEL R75, R24, -INF , P3 ;  /* 0xff800000184b7808 */ /* 0x004fe20001800000 */
[----:B------:R2:W-:Y:S01]  /*2c30*/  MUFU.TANH R123, R87 ;  /* 0x00000057007b7308 */ /* 0x0005e20000002400 */
[----:B------:R-:W-:Y:S01]  /*2c40*/  FMNMX.FTZ R8, R71, R8, !PT ;  /* 0x0000000847087209 */ /* 0x000fe20007810000 */
[-CC-:B------:R-:W-:Y:S01]  /*2c50*/  FFMA.FTZ R10, R10, R12.reuse, -R14.reuse ;  /* 0x0000000c0a0a7223 */ /* 0x180fe2000001080e */
[----:B------:R-:W-:Y:S01]  /*2c60*/  ISETP.GT.AND P3, PT, R4, 0x19, PT ;  /* 0x000000190400780c */ /* 0x000fe20003f64270 */
[-CC-:B------:R-:W-:Y:S01]  /*2c70*/  FFMA.FTZ R39, R39, R12.reuse, -R14.reuse ;  /* 0x0000000c27277223 */ /* 0x180fe2000001080e */
[----:B----4-:R-:W-:Y:S01]  /*2c80*/  FSEL R79, R38, -INF , P4 ;  /* 0xff800000264f7808 */ /* 0x010fe20002000000 */
[--C-:B------:R-:W-:Y:S01]  /*2c90*/  FFMA.FTZ R47, R47, R12, -R14.reuse ;  /* 0x0000000c2f2f7223 */ /* 0x100fe2000001080e */
[----:B------:R-:W-:Y:S01]  /*2ca0*/  FMNMX.FTZ R8, R75, R8, !PT ;  /* 0x000000084b087209 */ /* 0x000fe20007810000 */
[----:B------:R-:W3:Y:S01]  /*2cb0*/  MUFU.TANH R54, R54 ;  /* 0x0000003600367308 */ /* 0x000ee20000002400 */
[----:B------:R-:W-:Y:S01]  /*2cc0*/  ISETP.GT.AND P4, PT, R4, 0x20, PT ;  /* 0x000000200400780c */ /* 0x000fe20003f84270 */
[-CC-:B------:R-:W-:Y:S01]  /*2cd0*/  FFMA.FTZ R31, R31, R12.reuse, -R14.reuse ;  /* 0x0000000c1f1f7223 */ /* 0x180fe2000001080e */
[----:B0-----:R-:W-:Y:S01]  /*2ce0*/  FSEL R83, R32, -INF , P3 ;  /* 0xff80000020537808 */ /* 0x001fe20001800000 */
[--C-:B------:R-:W-:Y:S01]  /*2cf0*/  FFMA.FTZ R33, R33, R12, -R14.reuse ;  /* 0x0000000c21217223 */ /* 0x100fe2000001080e */
[----:B------:R-:W-:Y:S01]  /*2d00*/  FMNMX.FTZ R8, R79, R8, !PT ;  /* 0x000000084f087209 */ /* 0x000fe20007810000 */
[-CC-:B------:R-:W-:Y:S01]  /*2d10*/  FFMA.FTZ R45, R45, R12.reuse, -R14.reuse ;  /* 0x0000000c2d2d7223 */ /* 0x180fe2000001080e */
[----:B------:R-:W-:Y:S01]  /*2d20*/  ISETP.GT.AND P3, PT, R4, 0x21, PT ;  /* 0x000000210400780c */ /* 0x000fe20003f64270 */
[----:B------:R-:W0:Y:S01]  /*2d30*/  MUFU.TANH R58, R58 ;  /* 0x0000003a003a7308 */ /* 0x000e220000002400 */
[----:B--2---:R-:W-:Y:S01]  /*2d40*/  FSEL R87, R42, -INF , P4 ;  /* 0xff8000002a577808 */ /* 0x004fe20002000000 */
[--C-:B------:R-:W-:Y:S01]  /*2d50*/  FFMA.FTZ R35, R35, R12, -R14.reuse ;  /* 0x0000000c23237223 */ /* 0x100fe2000001080e */
[----:B------:R-:W-:Y:S01]  /*2d60*/  FMNMX.FTZ R8, R83, R8, !PT ;  /* 0x0000000853087209 */ /* 0x000fe20007810000 */
[-CC-:B------:R-:W-:Y:S01]  /*2d70*/  FFMA.FTZ R37, R37, R12.reuse, -R14.reuse ;  /* 0x0000000c25257223 */ /* 0x180fe2000001080e */
[----:B------:R-:W-:Y:S01]  /*2d80*/  ISETP.GT.AND P4, PT, R4, 0x28, PT ;  /* 0x000000280400780c */ /* 0x000fe20003f84270 */
[--C-:B------:R-:W-:Y:S01]  /*2d90*/  FFMA.FTZ R41, R41, R12, -R14.reuse ;  /* 0x0000000c29297223 */ /* 0x100fe2000001080e */
[----:B------:R-:W-:Y:S01]  /*2da0*/  FSEL R77, R36, -INF , P3 ;  /* 0xff800000244d7808 */ /* 0x000fe20001800000 */
[----:B------:R-:W2:Y:S01]  /*2db0*/  MUFU.TANH R62, R62 ;  /* 0x0000003e003e7308 */ /* 0x000ea20000002400 */
[----:B------:R-:W-:Y:S01]  /*2dc0*/  FMNMX.FTZ R8, R87, R8, !PT ;  /* 0x0000000857087209 */ /* 0x000fe20007810000 */
[----:B------:R-:W-:Y:S01]  /*2dd0*/  IMAD.U32 R36, RZ, RZ, UR36 ;  /* 0x00000024ff247e24 */ /* 0x000fe2000f8e00ff */
[----:B------:R-:W-:Y:S01]  /*2de0*/  ISETP.GT.AND P3, PT, R4, 0x29, PT ;  /* 0x000000290400780c */ /* 0x000fe20003f64270 */
[-CC-:B------:R-:W-:Y:S01]  /*2df0*/  FFMA.FTZ R65, R65, R12.reuse, -R14.reuse ;  /* 0x0000000c41417223 */ /* 0x180fe2000001080e */
[----:B------:R-:W-:Y:S01]  /*2e00*/  FSEL R97, R46, -INF , P4 ;  /* 0xff8000002e617808 */ /* 0x000fe20002000000 */
[--C-:B------:R-:W-:Y:S01]  /*2e10*/  FFMA.FTZ R61, R61, R12, -R14.reuse ;  /* 0x0000000c3d3d7223 */ /* 0x100fe2000001080e */
[----:B------:R-:W-:Y:S01]  /*2e20*/  FMNMX.FTZ R8, R77, R8, !PT ;  /* 0x000000084d087209 */ /* 0x000fe20007810000 */
[----:B------:R-:W4:Y:S01]  /*2e30*/  MUFU.TANH R66, R66 ;  /* 0x0000004200427308 */ /* 0x000f220000002400 */
[----:B------:R-:W-:Y:S01]  /*2e40*/  ISETP.GT.AND P4, PT, R4, 0x30, PT ;  /* 0x000000300400780c */ /* 0x000fe20003f84270 */
[-CC-:B------:R-:W-:Y:S01]  /*2e50*/  FFMA.FTZ R53, R53, R12.reuse, -R14.reuse ;  /* 0x0000000c35357223 */ /* 0x180fe2000001080e */
[----:B------:R-:W-:Y:S01]  /*2e60*/  FSEL R81, R40, -INF , P3 ;  /* 0xff80000028517808 */ /* 0x000fe20001800000 */
[--C-:B------:R-:W-:Y:S01]  /*2e70*/  FFMA.FTZ R57, R57, R12, -R14.reuse ;  /* 0x0000000c39397223 */ /* 0x100fe2000001080e */
[----:B------:R-:W-:Y:S01]  /*2e80*/  FMNMX.FTZ R8, R97, R8, !PT ;  /* 0x0000000861087209 */ /* 0x000fe20007810000 */
[----:B------:R-:W5:Y:S01]  /*2e90*/  @P2 LDC R40, c[0x0][0x44c] ;  /* 0x00011300ff282b82 */ /* 0x000f620000000800 */
[----:B------:R-:W-:Y:S01]  /*2ea0*/  ISETP.GT.AND P3, PT, R4, 0x31, PT ;  /* 0x000000310400780c */ /* 0x000fe20003f64270 */
[----:B------:R-:W4:Y:S01]  /*2eb0*/  MUFU.TANH R70, R70 ;  /* 0x0000004600467308 */ /* 0x000f220000002400 */
[----:B-1----:R-:W-:Y:S01]  /*2ec0*/  FSEL R99, R50, -INF , P4 ;  /* 0xff80000032637808 */ /* 0x002fe20002000000 */
[--C-:B------:R-:W-:Y:S01]  /*2ed0*/  FFMA.FTZ R49, R49, R12, -R14.reuse ;  /* 0x0000000c31317223 */ /* 0x100fe2000001080e */
[----:B------:R-:W-:Y:S01]  /*2ee0*/  FMNMX.FTZ R8, R81, R8, !PT ;  /* 0x0000000851087209 */ /* 0x000fe20007810000 */
[-CC-:B------:R-:W-:Y:S01]  /*2ef0*/  FFMA.FTZ R55, R55, R12.reuse, -R14.reuse ;  /* 0x0000000c37377223 */ /* 0x180fe2000001080e */
[----:B------:R-:W-:Y:S01]  /*2f00*/  ISETP.GT.AND P4, PT, R4, 0x38, PT ;  /* 0x000000380400780c */ /* 0x000fe20003f84270 */
[--C-:B------:R-:W-:Y:S01]  /*2f10*/  FFMA.FTZ R51, R51, R12, -R14.reuse ;  /* 0x0000000c33337223 */ /* 0x100fe2000001080e */
[----:B------:R-:W-:Y:S01]  /*2f20*/  FSEL R85, R44, -INF , P3 ;  /* 0xff8000002c557808 */ /* 0x000fe20001800000 */
[----:B------:R-:W1:Y:S01]  /*2f30*/  MUFU.TANH R74, R74 ;  /* 0x0000004a004a7308 */ /* 0x000e620000002400 */
[----:B------:R-:W-:Y:S01]  /*2f40*/  FMNMX.FTZ R8, R99, R8, !PT ;  /* 0x0000000863087209 */ /* 0x000fe20007810000 */
[----:B------:R-:W-:Y:S01]  /*2f50*/  FFMA.FTZ R14, R43, R12, -R14 ;  /* 0x0000000c2b0e7223 */ /* 0x000fe2000001080e */
[----:B------:R-:W-:Y:S01]  /*2f60*/  ISETP.GT.AND P3, PT, R4, 0x39, PT ;  /* 0x000000390400780c */ /* 0x000fe20003f64270 */
[----:B------:R-:W-:Y:S01]  /*2f70*/  IMAD R42, R16, UR5, -R5 ;  /* 0x00000005102a7c24 */ /* 0x000fe2000f8e0a05 */
[----:B---3--:R-:W-:-:S02]  /*2f80*/  FSEL R101, R54, -INF , P4 ;  /* 0xff80000036657808 */ /* 0x008fc40002000000 */
[----:B------:R-:W-:Y:S01]  /*2f90*/  FMNMX.FTZ R8, R85, R8, !PT ;  /* 0x0000000855087209 */ /* 0x000fe20007810000 */
[----:B------:R-:W3:Y:S01]  /*2fa0*/  MUFU.TANH R78, R78 ;  /* 0x0000004e004e7308 */ /* 0x000ee20000002400 */
[----:B------:R-:W-:Y:S02]  /*2fb0*/  ISETP.GT.AND P4, PT, R4, 0x40, PT ;  /* 0x000000400400780c */ /* 0x000fe40003f84270 */
[----:B------:R-:W-:Y:S02]  /*2fc0*/  FSEL R89, R48, -INF , P3 ;  /* 0xff80000030597808 */ /* 0x000fe40001800000 */
[----:B------:R-:W-:Y:S01]  /*2fd0*/  FMNMX.FTZ R8, R101, R8, !PT ;  /* 0x0000000865087209 */ /* 0x000fe20007810000 */
[----:B-----5:R-:W-:Y:S01]  /*2fe0*/  @P2 IMAD.HI.U32 R40, R23, R40, RZ ;  /* 0x0000002817282227 */ /* 0x020fe200078e00ff */
[----:B------:R-:W-:Y:S01]  /*2ff0*/  ISETP.GT.AND P3, PT, R4, 0x41, PT ;  /* 0x000000410400780c */ /* 0x000fe20003f64270 */
[----:B------:R-:W5:Y:S01]  /*3000*/  MUFU.TANH R82, R82 ;  /* 0x0000005200527308 */ /* 0x000f620000002400 */
[----:B0-----:R-:W-:-:S02]  /*3010*/  FSEL R103, R58, -INF , P4 ;  /* 0xff8000003a677808 */ /* 0x001fc40002000000 */
[----:B------:R-:W-:Y:S02]  /*3020*/  FMNMX.FTZ R8, R89, R8, !PT ;  /* 0x0000000859087209 */ /* 0x000fe40007810000 */
[----:B------:R-:W-:Y:S02]  /*3030*/  ISETP.GT.AND P4, PT, R4, 0x48, PT ;  /* 0x000000480400780c */ /* 0x000fe40003f84270 */
[----:B------:R-:W-:Y:S01]  /*3040*/  FSEL R91, R52, -INF , P3 ;  /* 0xff800000345b7808 */ /* 0x000fe20001800000 */
[----:B------:R-:W-:Y:S01]  /*3050*/  MUFU.TANH R86, R86 ;  /* 0x0000005600567308 */ /* 0x000fe20000002400 */
[----:B------:R-:W-:Y:S02]  /*3060*/  FMNMX.FTZ R8, R103, R8, !PT ;  /* 0x0000000867087209 */ /* 0x000fe40007810000 */
[----:B------:R-:W-:Y:S02]  /*3070*/  ISETP.GT.AND P3, PT, R4, 0x49, PT ;  /* 0x000000490400780c */ /* 0x000fe40003f64270 */
[----:B--2---:R-:W-:-:S02]  /*3080*/  FSEL R105, R62, -INF , P4 ;  /* 0xff8000003e697808 */ /* 0x004fc40002000000 */
[----:B------:R-:W-:Y:S01]  /*3090*/  FMNMX.FTZ R8, R91, R8, !PT ;  /* 0x000000085b087209 */ /* 0x000fe20007810000 */
[----:B------:R-:W-:Y:S01]  /*30a0*/  MUFU.EX2 R180, R180 ;  /* 0x000000b400b47308 */ /* 0x000fe20000000800 */
[----:B------:R-:W-:Y:S02]  /*30b0*/  ISETP.GT.AND P4, PT, R4, 0x50, PT ;  /* 0x000000500400780c */ /* 0x000fe40003f84270 */
[----:B------:R-:W-:Y:S02]  /*30c0*/  FSEL R93, R56, -INF , P3 ;  /* 0xff800000385d7808 */ /* 0x000fe40001800000 */
[----:B------:R-:W-:Y:S02]  /*30d0*/  FMNMX.FTZ R8, R105, R8, !PT ;  /* 0x0000000869087209 */ /* 0x000fe40007810000 */
[----:B------:R-:W-:Y:S01]  /*30e0*/  ISETP.GT.AND P3, PT, R4, 0x51, PT ;  /* 0x000000510400780c */ /* 0x000fe20003f64270 */
[----:B------:R-:W0:Y:S01]  /*30f0*/  MUFU.EX2 R9, R10 ;  /* 0x0000000a00097308 */ /* 0x000e220000000800 */
[----:B----4-:R-:W-:-:S02]  /*3100*/  FSEL R107, R66, -INF , P4 ;  /* 0xff800000426b7808 */ /* 0x010fc40002000000 */
[----:B------:R-:W-:Y:S02]  /*3110*/  FMNMX.FTZ R8, R93, R8, !PT ;  /* 0x000000085d087209 */ /* 0x000fe40007810000 */
[----:B------:R-:W-:Y:S02]  /*3120*/  ISETP.GT.AND P4, PT, R4, 0x58, PT ;  /* 0x000000580400780c */ /* 0x000fe40003f84270 */
[----:B------:R-:W-:Y:S01]  /*3130*/  FSEL R95, R60, -INF , P3 ;  /* 0xff8000003c5f7808 */ /* 0x000fe20001800000 */
[----:B------:R-:W2:Y:S01]  /*3140*/  MUFU.EX2 R182, R182 ;  /* 0x000000b600b67308 */ /* 0x000ea20000000800 */
[----:B------:R-:W-:Y:S02]  /*3150*/  FMNMX.FTZ R8, R107, R8, !PT ;  /* 0x000000086b087209 */ /* 0x000fe40007810000 */
[----:B------:R-:W-:Y:S02]  /*3160*/  ISETP.GT.AND P3, PT, R4, 0x59, PT ;  /* 0x000000590400780c */ /* 0x000fe40003f64270 */
[----:B------:R-:W-:-:S02]  /*3170*/  FSEL R109, R70, -INF , P4 ;  /* 0xff800000466d7808 */ /* 0x000fc40002000000 */
[----:B------:R-:W-:Y:S01]  /*3180*/  FMNMX.FTZ R8, R95, R8, !PT ;  /* 0x000000085f087209 */ /* 0x000fe20007810000 */
[----:B------:R-:W4:Y:S01]  /*3190*/  MUFU.EX2 R11, R11 ;  /* 0x0000000b000b7308 */ /* 0x000f220000000800 */
[C---:B------:R-:W-:Y:S02]  /*31a0*/  ISETP.GT.AND P4, PT, R4.reuse, 0x60, PT ;  /* 0x000000600400780c */ /* 0x040fe40003f84270 */
[----:B------:R-:W-:Y:S02]  /*31b0*/  FSEL R111, R111, -INF , P3 ;  /* 0xff8000006f6f7808 */ /* 0x000fe40001800000 */
[----:B------:R-:W-:Y:S02]  /*31c0*/  FMNMX.FTZ R8, R109, R8, !PT ;  /* 0x000000086d087209 */ /* 0x000fe40007810000 */
[----:B------:R-:W-:Y:S01]  /*31d0*/  ISETP.GT.AND P3, PT, R4, 0x61, PT ;  /* 0x000000610400780c */ /* 0x000fe20003f64270 */
[----:B------:R-:W4:Y:S01]  /*31e0*/  MUFU.EX2 R176, R176 ;  /* 0x000000b000b07308 */ /* 0x000f220000000800 */
[----:B-1----:R-:W-:-:S02]  /*31f0*/  FSEL R113, R74, -INF , P4 ;  /* 0xff8000004a717808 */ /* 0x002fc40002000000 */
[----:B------:R-:W-:Y:S02]  /*3200*/  FMNMX.FTZ R8, R111, R8, !PT ;  /* 0x000000086f087209 */ /* 0x000fe40007810000 */
[----:B------:R-:W-:Y:S02]  /*3210*/  ISETP.GT.AND P4, PT, R4, 0x68, PT ;  /* 0x000000680400780c */ /* 0x000fe40003f84270 */
[----:B------:R-:W-:Y:S01]  /*3220*/  FSEL R73, R64, -INF , P3 ;  /* 0xff80000040497808 */ /* 0x000fe20001800000 */
[----:B------:R-:W1:Y:S01]  /*3230*/  MUFU.EX2 R15, R15 ;  /* 0x0000000f000f7308 */ /* 0x000e620000000800 */
[----:B------:R-:W-:Y:S02]  /*3240*/  FMNMX.FTZ R8, R113, R8, !PT ;  /* 0x0000000871087209 */ /* 0x000fe40007810000 */
[----:B------:R-:W-:Y:S02]  /*3250*/  ISETP.GT.AND P3, PT, R4, 0x69, PT ;  /* 0x000000690400780c */ /* 0x000fe40003f64270 */
[----:B---3--:R-:W-:-:S02]  /*3260*/  FSEL R115, R78, -INF , P4 ;  /* 0xff8000004e737808 */ /* 0x008fc40002000000 */
[----:B------:R-:W-:Y:S01]  /*3270*/  FMNMX.FTZ R8, R73, R8, !PT ;  /* 0x0000000849087209 */ /* 0x000fe20007810000 */
[----:B------:R0:W-:Y:S01]  /*3280*/  MUFU.EX2 R156, R39 ;  /* 0x00000027009c7308 */ /* 0x0001e20000000800 */
[C---:B------:R-:W-:Y:S02]  /*3290*/  ISETP.GT.AND P4, PT, R4.reuse, 0x70, PT ;  /* 0x000000700400780c */ /* 0x040fe40003f84270 */
[----:B------:R-:W-:Y:S02]  /*32a0*/  FSEL R117, R117, -INF , P3 ;  /* 0xff80000075757808 */ /* 0x000fe40001800000 */
[----:B------:R-:W-:Y:S02]  /*32b0*/  FMNMX.FTZ R8, R115, R8, !PT ;  /* 0x0000000873087209 */ /* 0x000fe40007810000 */
[----:B------:R-:W-:Y:S01]  /*32c0*/  ISETP.GT.AND P3, PT, R4, 0x71, PT ;  /* 0x000000710400780c */ /* 0x000fe20003f64270 */
[----:B------:R-:W3:Y:S01]  /*32d0*/  MUFU.EX2 R178, R178 ;  /* 0x000000b200b27308 */ /* 0x000ee20000000800 */
[----:B-----5:R-:W-:Y:S01]  /*32e0*/  FSEL R119, R82, -INF , P4 ;  /* 0xff80000052777808 */ /* 0x020fe20002000000 */
[----:B0-----:R-:W-:Y:S01]  /*32f0*/  FADD.FTZ R39, R180, R9 ;  /* 0x00000009b4277221 */ /* 0x001fe20000010000 */
        /* <DEDUP_REMOVED lines=9> */
[----:B------:R-:W-:-:S02]  /*3390*/  FSEL R123, R123, -INF , P3 ;  /* 0xff8000007b7b7808 */ /* 0x000fc40001800000 */
[----:B------:R-:W-:Y:S02]  /*33a0*/  FMNMX.FTZ R8, R121, R8, !PT ;  /* 0x0000000879087209 */ /* 0x000fe40007810000 */
[----:B------:R-:W-:Y:S02]  /*33b0*/  F2FP.F16.F32.PACK_AB R180, R9, R180 ;  /* 0x000000b409b4723e */ /* 0x000fe400000000ff */
[----:B------:R-:W-:Y:S01]  /*33c0*/  FMNMX.FTZ R8, R123, R8, !PT ;  /* 0x000000087b087209 */ /* 0x000fe20007810000 */
[----:B------:R-:W-:Y:S04]  /*33d0*/  MUFU.EX2 R27, R27 ;  /* 0x0000001b001b7308 */ /* 0x000fe80000000800 */
[----:B------:R-:W0:Y:S04]  /*33e0*/  SHFL.BFLY PT, R13, R8, 0x2, 0x1f ;  /* 0x0c401f00080d7f89 */ /* 0x000e2800000e0000 */
[----:B------:R5:W-:Y:S08]  /*33f0*/  MUFU.EX2 R160, R47 ;  /* 0x0000002f00a07308 */ /* 0x000bf00000000800 */
[----:B------:R-:W-:Y:S01]  /*3400*/  MUFU.EX2 R174, R174 ;  /* 0x000000ae00ae7308 */ /* 0x000fe20000000800 */
[----:B-----5:R-:W5:Y:S07]  /*3410*/  @P2 LDC R47, c[0x0][0x450] ;  /* 0x00011400ff2f2b82 */ /* 0x020f6e0000000800 */
[----:B------:R-:W-:Y:S01]  /*3420*/  MUFU.EX2 R29, R29 ;  /* 0x0000001d001d7308 */ /* 0x000fe20000000800 */
[----:B0-----:R-:W-:-:S07]  /*3430*/  FMNMX.FTZ R4, R8, R13, !PT ;  /* 0x0000000d08047209 */ /* 0x001fce0007810000 */
[----:B------:R-:W-:Y:S01]  /*3440*/  MUFU.EX2 R168, R168 ;  /* 0x000000a800a87308 */ /* 0x000fe20000000800 */
[----:B------:R-:W0:Y:S07]  /*3450*/  SHFL.BFLY PT, R13, R4, 0x1, 0x1f ;  /* 0x0c201f00040d7f89 */ /* 0x000e2e00000e0000 */
[----:B------:R-:W-:Y:S01]  /*3460*/  MUFU.EX2 R31, R31 ;  /* 0x0000001f001f7308 */ /* 0x000fe20000000800 */
[----:B-----5:R-:W-:-:S07]  /*3470*/  @P2 SHF.R.U32.HI R23, RZ, R47, R40 ;  /* 0x0000002fff172219 */ /* 0x020fce0000011628 */
        /* <DEDUP_REMOVED lines=21> */
[----:B--2---:R-:W-:Y:S01]  /*35d0*/  FADD.FTZ R0, R182, R39 ;  /* 0x00000027b6007221 */ /* 0x004fe20000010000 */
[-CC-:B------:R-:W-:Y:S01]  /*35e0*/  FFMA.FTZ R99, R99, R12.reuse, -R4.reuse ;  /* 0x0000000c63637223 */ /* 0x180fe20000010804 */
[-CC-:B------:R-:W-:Y:S01]  /*35f0*/  FFMA.FTZ R85, R85, R12.reuse, -R4.reuse ;  /* 0x0000000c55557223 */ /* 0x180fe20000010804 */
[-C--:B------:R-:W-:Y:S01]  /*3600*/  FFMA.FTZ R101, R101, R12.reuse, -R4 ;  /* 0x0000000c65657223 */ /* 0x080fe20000010804 */
[----:B----4-:R-:W-:Y:S01]  /*3610*/  FADD.FTZ R39, R11, R0 ;  /* 0x000000000b277221 */ /* 0x010fe20000010000 */
[-CC-:B------:R-:W-:Y:S01]  /*3620*/  FFMA.FTZ R89, R89, R12.reuse, -R4.reuse ;  /* 0x0000000c59597223 */ /* 0x180fe20000010804 */
[-CC-:B------:R-:W-:Y:S01]  /*3630*/  FFMA.FTZ R103, R103, R12.reuse, -R4.reuse ;  /* 0x0000000c67677223 */ /* 0x180fe20000010804 */
[----:B------:R-:W2:Y:S01]  /*3640*/  MUFU.EX2 R63, R63 ;  /* 0x0000003f003f7308 */ /* 0x000ea20000000800 */
[----:B------:R-:W-:Y:S01]  /*3650*/  FADD.FTZ R0, R176, R39 ;  /* 0x00000027b0007221 */ /* 0x000fe20000010000 */
[-CC-:B------:R-:W-:Y:S01]  /*3660*/  FFMA.FTZ R91, R91, R12.reuse, -R4.reuse ;  /* 0x0000000c5b5b7223 */ /* 0x180fe20000010804 */
[-CC-:B------:R-:W-:Y:S01]  /*3670*/  FFMA.FTZ R105, R105, R12.reuse, -R4.reuse ;  /* 0x0000000c69697223 */ /* 0x180fe20000010804 */
[-C--:B------:R-:W-:Y:S01]  /*3680*/  FFMA.FTZ R93, R93, R12.reuse, -R4 ;  /* 0x0000000c5d5d7223 */ /* 0x080fe20000010804 */
[----:B-1----:R-:W-:Y:S01]  /*3690*/  FADD.FTZ R39, R15, R0 ;  /* 0x000000000f277221 */ /* 0x002fe20000010000 */
[----:B------:R-:W-:Y:S01]  /*36a0*/  @!P1 IADD3 R0, R36, 0x28840, RZ ;  /* 0x0002884024009810 */ /* 0x000fe20007ffe0ff */
[-C--:B------:R-:W-:Y:S01]  /*36b0*/  FFMA.FTZ R107, R107, R12.reuse, -R4 ;  /* 0x0000000c6b6b7223 */ /* 0x080fe20000010804 */
[----:B------:R-:W1:Y:S01]  /*36c0*/  MUFU.EX2 R10, R67 ;  /* 0x00000043000a7308 */ /* 0x000e620000000800 */
[----:B---3--:R-:W-:Y:S01]  /*36d0*/  FADD.FTZ R38, R178, R39 ;  /* 0x00000027b2267221 */ /* 0x008fe20000010000 */
[----:B0-----:R-:W-:Y:S01]  /*36e0*/  FADD.FTZ R36, R59, R8 ;  /* 0x000000083b247221 */ /* 0x001fe20000010000 */
[----:B------:R-:W-:Y:S01]  /*36f0*/  @!P1 PRMT R0, RZ, 0x654, R0 ;  /* 0x00000654ff009816 */ /* 0x000fe20000000000 */
[-C--:B------:R-:W-:Y:S01]  /*3700*/  FFMA.FTZ R95, R95, R12.reuse, -R4 ;  /* 0x0000000c5f5f7223 */ /* 0x080fe20000010804 */
[----:B------:R-:W-:Y:S01]  /*3710*/  FADD.FTZ R43, R25, R38 ;  /* 0x00000026192b7221 */ /* 0x000fe20000010000 */
[-C--:B------:R-:W-:Y:S01]  /*3720*/  FFMA.FTZ R109, R109, R12.reuse, -R4 ;  /* 0x0000000c6d6d7223 */ /* 0x080fe20000010804 */
[----:B------:R0:W-:Y:S01]  /*3730*/  @!P1 SYNCS.ARRIVE.TRANS64.RED.A1T0 RZ, [R0+URZ], RZ ;  /* 0x000000ff00ff99a7 */ /* 0x0001e2000810043f */
[----:B------:R-:W3:Y:S01]  /*3740*/  MUFU.EX2 R71, R71 ;  /* 0x0000004700477308 */ /* 0x000ee20000000800 */
[----:B--2---:R-:W-:Y:S01]  /*3750*/  FADD.FTZ R39, R63, R36 ;  /* 0x000000243f277221 */ /* 0x004fe20000010000 */
[----:B------:R-:W-:Y:S01]  /*3760*/  FADD.FTZ R38, R172, R43 ;  /* 0x0000002bac267221 */ /* 0x000fe20000010000 */
[-CC-:B------:R-:W-:Y:S01]  /*3770*/  FFMA.FTZ R111, R111, R12.reuse, -R4.reuse ;  /* 0x0000000c6f6f7223 */ /* 0x180fe20000010804 */
[-CC-:B------:R-:W-:Y:S01]  /*3780*/  FFMA.FTZ R113, R113, R12.reuse, -R4.reuse ;  /* 0x0000000c71717223 */ /* 0x180fe20000010804 */
[-C--:B------:R-:W-:Y:S01]  /*3790*/  FFMA.FTZ R73, R73, R12.reuse, -R4 ;  /* 0x0000000c49497223 */ /* 0x080fe20000010804 */
[----:B------:R-:W-:Y:S01]  /*37a0*/  FADD.FTZ R43, R27, R38 ;  /* 0x000000261b2b7221 */ /* 0x000fe20000010000 */
[-CC-:B------:R-:W-:Y:S01]  /*37b0*/  FFMA.FTZ R115, R115, R12.reuse, -R4.reuse ;  /* 0x0000000c73737223 */ /* 0x180fe20000010804 */
[----:B------:R-:W2:Y:S01]  /*37c0*/  MUFU.EX2 R20, R75 ;  /* 0x0000004b00147308 */ /* 0x000ea20000000800 */
[----:B-1----:R-:W-:Y:S01]  /*37d0*/  FADD.FTZ R36, R10, R39 ;  /* 0x000000270a247221 */ /* 0x002fe20000010000 */
[----:B------:R-:W-:Y:S01]  /*37e0*/  FADD.FTZ R38, R174, R43 ;  /* 0x0000002bae267221 */ /* 0x000fe20000010000 */
[-CC-:B------:R-:W-:Y:S01]  /*37f0*/  FFMA.FTZ R117, R117, R12.reuse, -R4.reuse ;  /* 0x0000000c75757223 */ /* 0x180fe20000010804 */
[-CC-:B------:R-:W-:Y:S01]  /*3800*/  FFMA.FTZ R119, R119, R12.reuse, -R4.reuse ;  /* 0x0000000c77777223 */ /* 0x180fe20000010804 */
[-CC-:B------:R-:W-:Y:S01]  /*3810*/  FFMA.FTZ R69, R69, R12.reuse, -R4.reuse ;  /* 0x0000000c45457223 */ /* 0x180fe20000010804 */
[-CC-:B------:R-:W-:Y:S01]  /*3820*/  FFMA.FTZ R121, R121, R12.reuse, -R4.reuse ;  /* 0x0000000c79797223 */ /* 0x180fe20000010804 */
[----:B------:R-:W-:Y:S01]  /*3830*/  FFMA.FTZ R123, R123, R12, -R4 ;  /* 0x0000000c7b7b7223 */ /* 0x000fe20000010804 */
[----:B------:R-:W1:Y:S01]  /*3840*/  MUFU.EX2 R79, R79 ;  /* 0x0000004f004f7308 */ /* 0x000e620000000800 */
[----:B---3--:R-:W-:Y:S01]  /*3850*/  FADD.FTZ R39, R71, R36 ;  /* 0x0000002447277221 */ /* 0x008fe20000010000 */
[----:B------:R-:W-:-:S02]  /*3860*/  F2FP.F16.F32.PACK_AB R183, R10, R63 ;  /* 0x0000003f0ab7723e */ /* 0x000fc400000000ff */
[----:B------:R-:W-:Y:S01]  /*3870*/  F2FP.F16.F32.PACK_AB R182, R11, R182 ;  /* 0x000000b60bb6723e */ /* 0x000fe200000000ff */
[----:B------:R-:W-:Y:S01]  /*3880*/  VIADD R11, R22, 0xfffffffe ;  /* 0xfffffffe160b7836 */ /* 0x000fe20000000000 */
[----:B------:R-:W-:Y:S02]  /*3890*/  F2FP.F16.F32.PACK_AB R181, R8, R59 ;  /* 0x0000003b08b5723e */ /* 0x000fe400000000ff */
[----:B------:R-:W3:Y:S01]  /*38a0*/  MUFU.EX2 R24, R83 ;  /* 0x0000005300187308 */ /* 0x000ee20000000800 */
[----:B--2---:R-:W-:Y:S01]  /*38b0*/  FADD.FTZ R36, R20, R39 ;  /* 0x0000002714247221 */ /* 0x004fe20000010000 */
[----:B------:R-:W-:Y:S01]  /*38c0*/  FADD.FTZ R39, R29, R38 ;  /* 0x000000261d277221 */ /* 0x000fe20000010000 */
[----:B------:R-:W-:Y:S02]  /*38d0*/  F2FP.F16.F32.PACK_AB R176, R15, R176 ;  /* 0x000000b00fb0723e */ /* 0x000fe400000000ff */
[----:B------:R-:W-:Y:S01]  /*38e0*/  F2FP.F16.F32.PACK_AB R178, R25, R178 ;  /* 0x000000b219b2723e */ /* 0x000fe200000000ff */
[----:B------:R-:W-:Y:S01]  /*38f0*/  FADD.FTZ R40, R168, R39 ;  /* 0x00000027a8287221 */ /* 0x000fe20000010000 */
[----:B------:R-:W-:Y:S01]  /*3900*/  IMAD.IADD R39, R42, 0x1, R23 ;  /* 0x000000012a277824 */ /* 0x000fe200078e0217 */
[----:B------:R-:W2:Y:S01]  /*3910*/  MUFU.EX2 R87, R87 ;  /* 0x0000005700577308 */ /* 0x000ea20000000800 */
[----:B-1----:R-:W-:Y:S01]  /*3920*/  FADD.FTZ R5, R79, R36 ;  /* 0x000000244f057221 */ /* 0x002fe20000010000 */
[----:B------:R-:W-:Y:S01]  /*3930*/  FADD.FTZ R23, R31, R40 ;  /* 0x000000281f177221 */ /* 0x000fe20000010000 */
[----:B------:R-:W-:-:S02]  /*3940*/  F2FP.F16.F32.PACK_AB R172, R27, R172 ;  /* 0x000000ac1bac723e */ /* 0x000fc400000000ff */
[----:B------:R-:W-:Y:S01]  /*3950*/  SHF.R.S32.HI R44, RZ, 0x1f, R39 ;  /* 0x0000001fff2c7819 */ /* 0x000fe20000011427 */
[----:B------:R-:W-:Y:S01]  /*3960*/  FADD.FTZ R40, R170, R23 ;  /* 0x00000017aa287221 */ /* 0x000fe20000010000 */
[----:B------:R-:W-:Y:S01]  /*3970*/  F2FP.F16.F32.PACK_AB R174, R29, R174 ;  /* 0x000000ae1dae723e */ /* 0x000fe200000000ff */
[----:B------:R-:W1:Y:S01]  /*3980*/  MUFU.EX2 R26, R77 ;  /* 0x0000004d001a7308 */ /* 0x000e620000000800 */
[----:B---3--:R-:W-:Y:S01]  /*3990*/  FADD.FTZ R38, R24, R5 ;  /* 0x0000000518267221 */ /* 0x008fe20000010000 */
[----:B------:R-:W-:Y:S01]  /*39a0*/  FADD.FTZ R23, R33, R40 ;  /* 0x0000002821177221 */ /* 0x000fe20000010000 */
[----:B------:R-:W-:Y:S02]  /*39b0*/  LEA.HI R39, R44, R39, RZ, 0x7 ;  /* 0x000000272c277211 */ /* 0x000fe400078f38ff */
[----:B------:R-:W-:Y:S01]  /*39c0*/  F2FP.F16.F32.PACK_AB R168, R31, R168 ;  /* 0x000000a81fa8723e */ /* 0x000fe200000000ff */
[----:B------:R-:W-:Y:S01]  /*39d0*/  FADD.FTZ R42, R152, R23 ;  /* 0x00000017982a7221 */ /* 0x000fe20000010000 */
[----:B------:R-:W-:Y:S01]  /*39e0*/  F2FP.F16.F32.PACK_AB R170, R33, R170 ;  /* 0x000000aa21aa723e */ /* 0x000fe200000000ff */
[----:B------:R-:W3:Y:S01]  /*39f0*/  MUFU.EX2 R97, R97 ;  /* 0x0000006100617308 */ /* 0x000ee20000000800 */
[----:B--2---:R-:W-:Y:S01]  /*3a00*/  FADD.FTZ R5, R87, R38 ;  /* 0x0000002657057221 */ /* 0x004fe20000010000 */
[----:B------:R-:W-:-:S02]  /*3a10*/  F2FP.F16.F32.PACK_AB R177, R20, R71 ;  /* 0x0000004714b1723e */ /* 0x000fc400000000ff */
[----:B------:R-:W-:-:S04]  /*3a20*/  F2FP.F16.F32.PACK_AB R179, R24, R79 ;  /* 0x0000004f18b3723e */ /* 0x000fc800000000ff */
[----:B------:R-:W2:Y:S01]  /*3a30*/  MUFU.EX2 R28, R81 ;  /* 0x00000051001c7308 */ /* 0x000ea20000000800 */
[C---:B-1----:R-:W-:Y:S01]  /*3a40*/  FADD.FTZ R38, R26.reuse, R5 ;  /* 0x000000051a267221 */ /* 0x042fe20000010000 */
[----:B------:R-:W-:-:S06]  /*3a50*/  F2FP.F16.F32.PACK_AB R173, R26, R87 ;  /* 0x000000571aad723e */ /* 0x000fcc00000000ff */
[----:B------:R-:W1:Y:S01]  /*3a60*/  MUFU.EX2 R45, R45 ;  /* 0x0000002d002d7308 */ /* 0x000e620000000800 */
[----:B---3--:R-:W-:-:S07]  /*3a70*/  FADD.FTZ R5, R97, R38 ;  /* 0x0000002661057221 */ /* 0x008fce0000010000 */
[----:B------:R-:W3:Y:S01]  /*3a80*/  MUFU.EX2 R99, R99 ;  /* 0x0000006300637308 */ /* 0x000ee20000000800 */
[C---:B--2---:R-:W-:Y:S01]  /*3a90*/  FADD.FTZ R40, R28.reuse, R5 ;  /* 0x000000051c287221 */ /* 0x044fe20000010000 */
[----:B------:R-:W-:Y:S02]  /*3aa0*/  F2FP.F16.F32.PACK_AB R175, R28, R97 ;  /* 0x000000611caf723e */ /* 0x000fe400000000ff */
[----:B------:R-:W-:-:S04]  /*3ab0*/  CS2R R96, SRZ ;  /* 0x0000000000607805 */ /* 0x000fc8000001ff00 */
[----:B------:R-:W2:Y:S01]  /*3ac0*/  MUFU.EX2 R154, R154 ;  /* 0x0000009a009a7308 */ /* 0x000ea20000000800 */
[C---:B-1----:R-:W-:Y:S01]  /*3ad0*/  FADD.FTZ R23, R45.reuse, R42 ;  /* 0x0000002a2d177221 */ /* 0x042fe20000010000 */
[----:B------:R-:W-:-:S06]  /*3ae0*/  F2FP.F16.F32.PACK_AB R152, R45, R152 ;  /* 0x000000982d98723e */ /* 0x000fcc00000000ff */
[----:B------:R-:W1:Y:S01]  /*3af0*/  MUFU.EX2 R30, R85 ;  /* 0x00000055001e7308 */ /* 0x000e620000000800 */
[----:B---3--:R-:W-:-:S07]  /*3b00*/  FADD.FTZ R5, R99, R40 ;  /* 0x0000002863057221 */ /* 0x008fce0000010000 */
[----:B------:R-:W3:Y:S01]  /*3b10*/  MUFU.EX2 R35, R35 ;  /* 0x0000002300237308 */ /* 0x000ee20000000800 */
[----:B--2---:R-:W-:-:S07]  /*3b20*/  FADD.FTZ R42, R154, R23 ;  /* 0x000000179a2a7221 */ /* 0x004fce0000010000 */
[----:B------:R-:W2:Y:S01]  /*3b30*/  MUFU.EX2 R101, R101 ;  /* 0x0000006500657308 */ /* 0x000ea20000000800 */
[C---:B-1----:R-:W-:Y:S01]  /*3b40*/  FADD.FTZ R40, R30.reuse, R5 ;  /* 0x000000051e287221 */ /* 0x042fe20000010000 */
[----:B------:R-:W-:Y:S02]  /*3b50*/  F2FP.F16.F32.PACK_AB R169, R30, R99 ;  /* 0x000000631ea9723e */ /* 0x000fe400000000ff */
[----:B------:R-:W-:-:S04]  /*3b60*/  CS2R R98, SRZ ;  /* 0x0000000000627805 */ /* 0x000fc8000001ff00 */
[----:B------:R-:W1:Y:S01]  /*3b70*/  MUFU.EX2 R37, R37 ;  /* 0x0000002500257308 */ /* 0x000e620000000800 */
[C---:B---3--:R-:W-:Y:S01]  /*3b80*/  FADD.FTZ R42, R35.reuse, R42 ;  /* 0x0000002a232a7221 */ /* 0x048fe20000010000 */
[----:B------:R-:W-:-:S06]  /*3b90*/  F2FP.F16.F32.PACK_AB R154, R35, R154 ;  /* 0x0000009a239a723e */ /* 0x000fcc00000000ff */
[----:B------:R3:W4:Y:S01]  /*3ba0*/  MUFU.EX2 R32, R89 ;  /* 0x0000005900207308 */ /* 0x0007220000000800 */
[----:B--2---:R-:W-:-:S07]  /*3bb0*/  FADD.FTZ R5, R101, R40 ;  /* 0x0000002865057221 */ /* 0x004fce0000010000 */
[----:B------:R-:W2:Y:S01]  /*3bc0*/  MUFU.EX2 R103, R103 ;  /* 0x0000006700677308 */ /* 0x000ea20000000800 */
[----:B-1----:R-:W-:Y:S01]  /*3bd0*/  FADD.FTZ R23, R37, R42 ;  /* 0x0000002a25177221 */ /* 0x002fe20000010000 */
[----:B---3--:R-:W-:-:S03]  /*3be0*/  CS2R R88, SRZ ;  /* 0x0000000000587805 */ /* 0x008fc6000001ff00 */
[C---:B------:R-:W-:Y:S01]  /*3bf0*/  FADD.FTZ R42, R156.reuse, R23 ;  /* 0x000000179c2a7221 */ /* 0x040fe20000010000 */
[----:B------:R-:W-:Y:S02]  /*3c00*/  F2FP.F16.F32.PACK_AB R156, R156, R37 ;  /* 0x000000259c9c723e */ /* 0x000fe400000000ff */
[----:B------:R-:W1:Y:S01]  /*3c10*/  MUFU.EX2 R41, R41 ;  /* 0x0000002900297308 */ /* 0x000e620000000800 */
[C---:B----4-:R-:W-:Y:S01]  /*3c20*/  FADD.FTZ R40, R32.reuse, R5 ;  /* 0x0000000520287221 */ /* 0x050fe20000010000 */
[----:B------:R-:W-:Y:S02]  /*3c30*/  F2FP.F16.F32.PACK_AB R171, R32, R101 ;  /* 0x0000006520ab723e */ /* 0x000fe400000000ff */
[----:B------:R-:W-:-:S04]  /*3c40*/  CS2R R100, SRZ ;  /* 0x0000000000647805 */ /* 0x000fc8000001ff00 */
[----:B------:R3:W4:Y:S01]  /*3c50*/  MUFU.EX2 R34, R91 ;  /* 0x0000005b00227308 */ /* 0x0007220000000800 */
[----:B--2---:R-:W-:-:S07]  /*3c60*/  FADD.FTZ R5, R103, R40 ;  /* 0x0000002867057221 */ /* 0x004fce0000010000 */
[----:B------:R-:W2:Y:S01]  /*3c70*/  MUFU.EX2 R158, R65 ;  /* 0x00000041009e7308 */ /* 0x000ea20000000800 */
[----:B-1----:R-:W-:Y:S01]  /*3c80*/  FADD.FTZ R9, R41, R42 ;  /* 0x0000002a29097221 */ /* 0x002fe20000010000 */
[----:B---3--:R-:W-:-:S06]  /*3c90*/  CS2R R90, SRZ ;  /* 0x00000000005a7805 */ /* 0x008fcc000001ff00 */
[----:B------:R-:W1:Y:S01]  /*3ca0*/  MUFU.EX2 R105, R105 ;  /* 0x0000006900697308 */ /* 0x000e620000000800 */
[C---:B----4-:R-:W-:Y:S01]  /*3cb0*/  FADD.FTZ R40, R34.reuse, R5 ;  /* 0x0000000522287221 */ /* 0x050fe20000010000 */
[----:B------:R-:W-:Y:S02]  /*3cc0*/  F2FP.F16.F32.PACK_AB R153, R34, R103 ;  /* 0x000000672299723e */ /* 0x000fe400000000ff */
[----:B------:R-:W-:-:S04]  /*3cd0*/  CS2R R102, SRZ ;  /* 0x0000000000667805 */ /* 0x000fc8000001ff00 */
[----:B------:R-:W3:Y:S01]  /*3ce0*/  MUFU.EX2 R61, R61 ;  /* 0x0000003d003d7308 */ /* 0x000ee20000000800 */
[C---:B--2---:R-:W-:Y:S01]  /*3cf0*/  FADD.FTZ R42, R158.reuse, R9 ;  /* 0x000000099e2a7221 */ /* 0x044fe20000010000 */
[----:B------:R-:W-:-:S06]  /*3d00*/  F2FP.F16.F32.PACK_AB R158, R158, R41 ;  /* 0x000000299e9e723e */ /* 0x000fcc00000000ff */
[----:B0-----:R0:W2:Y:S01]  /*3d10*/  MUFU.EX2 R0, R93 ;  /* 0x0000005d00007308 */ /* 0x0010a20000000800 */
[----:B-1----:R-:W-:-:S07]  /*3d20*/  FADD.FTZ R5, R105, R40 ;  /* 0x0000002869057221 */ /* 0x002fce0000010000 */
[----:B------:R-:W1:Y:S01]  /*3d30*/  MUFU.EX2 R107, R107 ;  /* 0x0000006b006b7308 */ /* 0x000e620000000800 */
[----:B---3--:R-:W-:Y:S01]  /*3d40*/  FADD.FTZ R9, R61, R42 ;  /* 0x0000002a3d097221 */ /* 0x008fe20000010000 */
[----:B0-----:R-:W-:-:S03]  /*3d50*/  CS2R R92, SRZ ;  /* 0x00000000005c7805 */ /* 0x001fc6000001ff00 */
[C---:B------:R-:W-:Y:S01]  /*3d60*/  FADD.FTZ R44, R160.reuse, R9 ;  /* 0x00000009a02c7221 */ /* 0x040fe20000010000 */
[----:B------:R-:W-:Y:S02]  /*3d70*/  F2FP.F16.F32.PACK_AB R160, R160, R61 ;  /* 0x0000003da0a0723e */ /* 0x000fe400000000ff */
[----:B------:R-:W0:Y:S01]  /*3d80*/  MUFU.EX2 R53, R53 ;  /* 0x0000003500357308 */ /* 0x000e220000000800 */
[C---:B--2---:R-:W-:Y:S01]  /*3d90*/  FADD.FTZ R42, R0.reuse, R5 ;  /* 0x00000005002a7221 */ /* 0x044fe20000010000 */
[----:B------:R-:W-:Y:S01]  /*3da0*/  F2FP.F16.F32.PACK_AB R155, R0, R105 ;  /* 0x00000069009b723e */ /* 0x000fe200000000ff */
[----:B------:R-:W-:Y:S01]  /*3db0*/  IMAD.MOV.U32 R0, RZ, RZ, RZ ;  /* 0x000000ffff007224 */ /* 0x000fe200078e00ff */
[----:B------:R-:W-:-:S04]  /*3dc0*/  CS2R R104, SRZ ;  /* 0x0000000000687805 */ /* 0x000fc8000001ff00 */
[----:B------:R2:W3:Y:S01]  /*3dd0*/  MUFU.EX2 R36, R95 ;  /* 0x0000005f00247308 */ /* 0x0004e20000000800 */
[----:B-1----:R-:W-:-:S07]  /*3de0*/  FADD.FTZ R5, R107, R42 ;  /* 0x0000002a6b057221 */ /* 0x002fce0000010000 */
[----:B------:R-:W1:Y:S01]  /*3df0*/  MUFU.EX2 R162, R57 ;  /* 0x0000003900a27308 */ /* 0x000e620000000800 */
[----:B0-----:R-:W-:Y:S01]  /*3e00*/  FADD.FTZ R9, R53, R44 ;  /* 0x0000002c35097221 */ /* 0x001fe20000010000 */
[----:B--2---:R-:W-:-:S06]  /*3e10*/  CS2R R94, SRZ ;  /* 0x00000000005e7805 */ /* 0x004fcc000001ff00 */
[----:B------:R-:W0:Y:S01]  /*3e20*/  MUFU.EX2 R109, R109 ;  /* 0x0000006d006d7308 */ /* 0x000e220000000800 */
[C---:B---3--:R-:W-:Y:S01]  /*3e30*/  FADD.FTZ R42, R36.reuse, R5 ;  /* 0x00000005242a7221 */ /* 0x048fe20000010000 */
[----:B------:R-:W-:Y:S02]  /*3e40*/  F2FP.F16.F32.PACK_AB R157, R36, R107 ;  /* 0x0000006b249d723e */ /* 0x000fe400000000ff */
[----:B------:R-:W-:-:S04]  /*3e50*/  CS2R R106, SRZ ;  /* 0x00000000006a7805 */ /* 0x000fc8000001ff00 */
[----:B------:R-:W2:Y:S01]  /*3e60*/  MUFU.EX2 R49, R49 ;  /* 0x0000003100317308 */ /* 0x000ea20000000800 */
[C---:B-1----:R-:W-:Y:S01]  /*3e70*/  FADD.FTZ R44, R162.reuse, R9 ;  /* 0x00000009a22c7221 */ /* 0x042fe20000010000 */
[----:B------:R-:W-:-:S06]  /*3e80*/  F2FP.F16.F32.PACK_AB R162, R162, R53 ;  /* 0x00000035a2a2723e */ /* 0x000fcc00000000ff */
[----:B------:R1:W3:Y:S01]  /*3e90*/  MUFU.EX2 R38, R111 ;  /* 0x0000006f00267308 */ /* 0x0002e20000000800 */
[----:B0-----:R-:W-:-:S07]  /*3ea0*/  FADD.FTZ R5, R109, R42 ;  /* 0x0000002a6d057221 */ /* 0x001fce0000010000 */
[----:B------:R-:W0:Y:S01]  /*3eb0*/  MUFU.EX2 R164, R55 ;  /* 0x0000003700a47308 */ /* 0x000e220000000800 */
[----:B--2---:R-:W-:Y:S01]  /*3ec0*/  FADD.FTZ R9, R49, R44 ;  /* 0x0000002c31097221 */ /* 0x004fe20000010000 */
[----:B-1----:R-:W-:-:S06]  /*3ed0*/  CS2R R110, SRZ ;  /* 0x00000000006e7805 */ /* 0x002fcc000001ff00 */
[----:B------:R-:W1:Y:S01]  /*3ee0*/  MUFU.EX2 R113, R113 ;  /* 0x0000007100717308 */ /* 0x000e620000000800 */
[C---:B---3--:R-:W-:Y:S01]  /*3ef0*/  FADD.FTZ R44, R38.reuse, R5 ;  /* 0x00000005262c7221 */ /* 0x048fe20000010000 */
[----:B------:R-:W-:Y:S02]  /*3f00*/  F2FP.F16.F32.PACK_AB R159, R38, R109 ;  /* 0x0000006d269f723e */ /* 0x000fe400000000ff */
[----:B------:R-:W-:-:S04]  /*3f10*/  CS2R R108, SRZ ;  /* 0x00000000006c7805 */ /* 0x000fc8000001ff00 */
        /* <DEDUP_REMOVED lines=9> */
[----:B------:R-:W-:Y:S02]  /*3fb0*/  F2FP.F16.F32.PACK_AB R161, R4, R113 ;  /* 0x0000007104a1723e */ /* 0x000fe400000000ff */
[----:B------:R-:W-:-:S04]  /*3fc0*/  CS2R R112, SRZ ;  /* 0x0000000000707805 */ /* 0x000fc8000001ff00 */
[----:B------:R0:W3:Y:S01]  /*3fd0*/  MUFU.EX2 R40, R117 ;  /* 0x0000007500287308 */ /* 0x0000e20000000800 */
[C---:B-1----:R-:W-:Y:S01]  /*3fe0*/  FADD.FTZ R5, R14.reuse, R9 ;  /* 0x000000090e057221 */ /* 0x042fe20000010000 */
[----:B------:R-:W-:-:S06]  /*3ff0*/  F2FP.F16.F32.PACK_AB R166, R14, R51 ;  /* 0x000000330ea6723e */ /* 0x000fcc00000000ff */
[----:B------:R-:W1:Y:S01]  /*4000*/  MUFU.EX2 R119, R119 ;  /* 0x0000007700777308 */ /* 0x000e620000000800 */
[----:B--2---:R-:W-:Y:S01]  /*4010*/  FADD.FTZ R9, R115, R44 ;  /* 0x0000002c73097221 */ /* 0x004fe20000010000 */
[----:B0-----:R-:W-:-:S06]  /*4020*/  CS2R R116, SRZ ;  /* 0x0000000000747805 */ /* 0x001fcc000001ff00 */
[----:B------:R-:W0:Y:S01]  /*4030*/  MUFU.EX2 R42, R69 ;  /* 0x00000045002a7308 */ /* 0x000e220000000800 */
[C---:B---3--:R-:W-:Y:S01]  /*4040*/  FADD.FTZ R10, R40.reuse, R9 ;  /* 0x00000009280a7221 */ /* 0x048fe20000010000 */
[----:B------:R-:W-:Y:S02]  /*4050*/  F2FP.F16.F32.PACK_AB R163, R40, R115 ;  /* 0x0000007328a3723e */ /* 0x000fe400000000ff */
[----:B------:R-:W-:-:S04]  /*4060*/  CS2R R114, SRZ ;  /* 0x0000000000727805 */ /* 0x000fc8000001ff00 */
[----:B------:R-:W2:Y:S01]  /*4070*/  MUFU.EX2 R121, R121 ;  /* 0x0000007900797308 */ /* 0x000ea20000000800 */
[----:B-1----:R-:W-:-:S07]  /*4080*/  FADD.FTZ R9, R119, R10 ;  /* 0x0000000a77097221 */ /* 0x002fce0000010000 */
[----:B------:R1:W3:Y:S01]  /*4090*/  MUFU.EX2 R8, R123 ;  /* 0x0000007b00087308 */ /* 0x0002e20000000800 */
[C---:B0-----:R-:W-:Y:S01]  /*40a0*/  FADD.FTZ R10, R42.reuse, R9 ;  /* 0x000000092a0a7221 */ /* 0x041fe20000010000 */
[----:B------:R-:W-:Y:S02]  /*40b0*/  F2FP.F16.F32.PACK_AB R165, R42, R119 ;  /* 0x000000772aa5723e */ /* 0x000fe400000000ff */
[----:B------:R-:W-:Y:S01]  /*40c0*/  CS2R R118, SRZ ;  /* 0x0000000000767805 */ /* 0x000fe2000001ff00 */
[----:B--2---:R-:W-:Y:S01]  /*40d0*/  FADD.FTZ R9, R121, R10 ;  /* 0x0000000a79097221 */ /* 0x004fe20000010000 */
[----:B------:R-:W-:Y:S02]  /*40e0*/  SHF.R.S32.HI R10, RZ, 0x7, R39 ;  /* 0x00000007ff0a7819 */ /* 0x000fe40000011427 */
[----:B-1----:R-:W-:Y:S02]  /*40f0*/  CS2R R122, SRZ ;  /* 0x00000000007a7805 */ /* 0x002fe4000001ff00 */
[----:B------:R-:W-:-:S02]  /*4100*/  VIMNMX R10, R17, R10, !PT ;  /* 0x0000000a110a7248 */ /* 0x000fc40007fe0100 */
[C---:B---3--:R-:W-:Y:S01]  /*4110*/  F2FP.F16.F32.PACK_AB R167, R8.reuse, R121 ;  /* 0x0000007908a7723e */ /* 0x048fe200000000ff */
[----:B------:R-:W-:Y:S01]  /*4120*/  FADD.FTZ R4, R8, R9 ;  /* 0x0000000908047221 */ /* 0x000fe20000010000 */
[----:B------:R-:W-:Y:S02]  /*4130*/  ISETP.GE.AND P3, PT, R11, R10, PT ;  /* 0x0000000a0b00720c */ /* 0x000fe40003f66270 */
[----:B------:R-:W-:-:S11]  /*4140*/  CS2R R120, SRZ ;  /* 0x0000000000787805 */ /* 0x000fd6000001ff00 */
[----:B------:R-:W-:Y:S05]  /*4150*/  @!P3 BRA `(.L_x_8380) ;  /* 0x00000030004cb947 */ /* 0x000fea0003800000 */
[----:B------:R-:W-:Y:S01]  /*4160*/  IMAD.MOV.U32 R9, RZ, RZ, R13 ;  /* 0x000000ffff097224 */ /* 0x000fe200078e000d */
[----:B------:R-:W-:Y:S01]  /*4170*/  MOV R14, RZ ;  /* 0x000000ff000e7202 */ /* 0x000fe20000000f00 */
[----:B------:R-:W-:Y:S01]  /*4180*/  IMAD.MOV.U32 R8, RZ, RZ, R21 ;  /* 0x000000ffff087224 */ /* 0x000fe200078e0015 */
[----:B------:R-:W-:Y:S01]  /*4190*/  UMOV UR5, URZ ;  /* 0x0000003f00057c82 */ /* 0x000fe20008000000 */
[----:B------:R-:W-:Y:S01]  /*41a0*/  IMAD.MOV.U32 R151, RZ, RZ, RZ ;  /* 0x000000ffff977224 */ /* 0x000fe200078e00ff */
[----:B------:R-:W-:Y:S01]  /*41b0*/  ULDC UR39, c[0x0][0x288] ;  /* 0x0000a20000277ab9 */ /* 0x000fe20000000800 */
[----:B------:R-:W-:Y:S01]  /*41c0*/  ULDC UR40, c[0x0][0x2f0] ;  /* 0x0000bc0000287ab9 */ /* 0x000fe20000000800 */
[----:B------:R-:W-:-:S05]  /*41d0*/  ULDC UR38, c[0x0][0x9d8] ;  /* 0x0002760000267ab9 */ /* 0x000fca0000000800 */
.L_x_8389:
        /* <DEDUP_REMOVED lines=9> */
.L_x_8382:
[----:B------:R-:W-:Y:S01]  /*4270*/  ULEA UR7, UR4, UR36, 0x3 ;  /* 0x0000002404077291 */ /* 0x000fe2000f8e183f */
[----:B------:R-:W-:-:S08]  /*4280*/  SHF.L.U32 R12, R0, 0x1f, RZ ;  /* 0x0000001f000c7819 */ /* 0x000fd000000006ff */
[----:B------:R0:W1:Y:S01]  /*4290*/  SYNCS.PHASECHK.TRANS64.TRYWAIT P3, [UR7+0x28830], R12 ;  /* 0x0288300cff0075a7 */ /* 0x0000620008060147 */
[----:B------:R-:W-:Y:S05]  /*42a0*/  @!P0 BRA `(.L_x_8383) ;  /* 0x0000000000048947 */ /* 0x000fea0003800000 */
[----:B------:R-:W-:Y:S01]  /*42b0*/  BPT.TRAP 0x1 ;  /* 0x000000040000795c */ /* 0x000fe20000300000 */
.L_x_8383:
[----:B-1----:R-:W-:Y:S05]  /*42c0*/  @P3 BRA `(.L_x_8381) ;  /* 0x0000000000083947 */ /* 0x002fea0003800000 */
[----:B------:R-:W1:Y:S02]  /*42d0*/  SYNCS.PHASECHK.TRANS64.TRYWAIT P3, [UR7+0x28830], R12 ;  /* 0x0288300cff0075a7 */ /* 0x000e640008060147 */
[----:B-1----:R-:W-:Y:S05]  /*42e0*/  @!P3 BRA `(.L_x_8384) ;  /* 0x000000b40058b947 */ /* 0x002fea0003800000 */
.L_x_8381:
        /* <DEDUP_REMOVED lines=47> */
.L_x_8386:
[----:B------:R-:W-:Y:S01]  /*45e0*/  ULEA UR7, UR5, UR36, 0x3 ;  /* 0x0000002405077291 */ /* 0x000fe2000f8e183f */
[----:B------:R-:W-:-:S08]  /*45f0*/  SHF.L.U32 R12, R14, 0x1f, RZ ;  /* 0x0000001f0e0c7819 */ /* 0x000fd000000006ff */
[----:B------:R0:W1:Y:S01]  /*4600*/  SYNCS.PHASECHK.TRANS64.TRYWAIT P3, [UR7+0x28850], R12 ;  /* 0x0288500cff0075a7 */ /* 0x0000620008060147 */
[----:B------:R-:W-:Y:S05]  /*4610*/  @!P0 BRA `(.L_x_8387) ;  /* 0x0000000000048947 */ /* 0x000fea0003800000 */
[----:B------:R-:W-:Y:S01]  /*4620*/  BPT.TRAP 0x1 ;  /* 0x000000040000795c */ /* 0x000fe20000300000 */
.L_x_8387:
[----:B-1----:R-:W-:Y:S05]  /*4630*/  @P3 BRA `(.L_x_8385) ;  /* 0x0000000000083947 */ /* 0x002fea0003800000 */
[----:B------:R-:W1:Y:S02]  /*4640*/  SYNCS.PHASECHK.TRANS64.TRYWAIT P3, [UR7+0x28850], R12 ;  /* 0x0288500cff0075a7 */ /* 0x000e640008060147 */
[----:B-1----:R-:W-:Y:S05]  /*4650*/  @!P3 BRA `(.L_x_8388) ;  /* 0x000000b00094b947 */ /* 0x002fea0003800000 */
.L_x_8385:
[----:B------:R-:W-:Y:S01]  /*4660*/  UIADD3 UR7, UR36, 0x400, URZ ;  /* 0x0000040024077890 */ /* 0x000fe2000fffe03f */
[----:B------:R-:W-:Y:S01]  /*4670*/  WARPGROUP.ARRIVE ;  /* 0x00000000000079c5 */ /* 0x000fe20000000000 */
[----:B------:R-:W-:Y:S01]  /*4680*/  UMOV UR11, 0x40000040 ;  /* 0x40000040000b7882 */ /* 0x000fe20000000000 */
[----:B------:R-:W-:Y:S01]  /*4690*/  UMOV UR15, 0x40000040 ;  /* 0x40000040000f7882 */ /* 0x000fe20000000000 */
[----:B------:R-:W-:Y:S01]  /*46a0*/  USHF.R.U32.HI UR7, URZ, 0x4, UR7 ;  /* 0x000000043f077899 */ /* 0x000fe20008011607 */
[----:B-1----:R-:W1:Y:S01]  /*46b0*/  @P2 LDC R13, c[0x0][0x44c] ;  /* 0x00011300ff0d2b82 */ /* 0x002e620000000800 */
[----:B------:R-:W-:Y:S01]  /*46c0*/  FMUL.FTZ R43, R43, UR38 ;  /* 0x000000262b2b7c20 */ /* 0x000fe20008410000 */
[----:B------:R-:W-:Y:S01]  /*46d0*/  FMUL.FTZ R34, R34, UR38 ;  /* 0x0000002622227c20 */ /* 0x000fe20008410000 */
[----:B------:R-:W-:Y:S01]  /*46e0*/  ULOP3.LUT UR7, UR7, 0x3fff, URZ, 0xc0, !UPT ;  /* 0x00003fff07077892 */ /* 0x000fe2000f8ec03f */
[----:B------:R-:W-:Y:S01]  /*46f0*/  FMUL.FTZ R190, R26, UR38 ;  /* 0x000000261abe7c20 */ /* 0x000fe20008410000 */
[----:B------:R-:W-:Y:S01]  /*4700*/  FMUL.FTZ R188, R27, UR38 ;  /* 0x000000261bbc7c20 */ /* 0x000fe20008410000 */
[----:B------:R-:W-:Y:S01]  /*4710*/  FMUL.FTZ R30, R30, UR38 ;  /* 0x000000261e1e7c20 */ /* 0x000fe20008410000 */
[----:B------:R-:W-:Y:S01]  /*4720*/  ULOP3.LUT UR7, UR7, 0x4000000, URZ, 0xfc, !UPT ;  /* 0x0400000007077892 */ /* 0x000fe2000f8efc3f */
[----:B0-----:R-:W0:Y:S01]  /*4730*/  @P2 LDC R12, c[0x0][0x450] ;  /* 0x00011400ff0c2b82 */ /* 0x001e220000000800 */
[----:B------:R-:W-:Y:S01]  /*4740*/  FMUL.FTZ R184, R31, UR38 ;  /* 0x000000261fb87c20 */ /* 0x000fe20008410000 */
[----:B------:R-:W2:Y:S01]  /*4750*/  MUFU.TANH R190, R190 ;  /* 0x000000be00be7308 */ /* 0x000ea20000002400 */
[----:B------:R-:W-:Y:S01]  /*4760*/  ULEA UR10, UR5, UR7, 0xb ;  /* 0x00000007050a7291 */ /* 0x000fe2000f8e583f */
[----:B------:R-:W-:Y:S01]  /*4770*/  FMUL.FTZ R35, R35, UR38 ;  /* 0x0000002623237c20 */ /* 0x000fe20008410000 */
[----:B------:R-:W-:Y:S01]  /*4780*/  FMUL.FTZ R38, R38, UR38 ;  /* 0x0000002626267c20 */ /* 0x000fe20008410000 */
[----:B------:R-:W-:Y:S01]  /*4790*/  FMUL.FTZ R39, R39, UR38 ;  /* 0x0000002627277c20 */ /* 0x000fe20008410000 */
[----:B------:R-:W-:Y:S01]  /*47a0*/  UIADD3 UR14, UR10, 0x80, URZ ;  /* 0x000000800a0e7890 */ /* 0x000fe2000fffe03f */
[----:B------:R-:W-:Y:S01]  /*47b0*/  FMUL.FTZ R42, R42, UR38 ;  /* 0x000000262a2a7c20 */ /* 0x000fe20008410000 */
[----:B------:R-:W-:Y:S01]  /*47c0*/  FMUL.FTZ R46, R46, UR38 ;  /* 0x000000262e2e7c20 */ /* 0x000fe20008410000 */
[----:B------:R-:W3:Y:S01]  /*47d0*/  MUFU.TANH R188, R188 ;  /* 0x000000bc00bc7308 */ /* 0x000ee20000002400 */
[----:B------:R-:W-:Y:S01]  /*47e0*/  FMUL.FTZ R47, R47, UR38 ;  /* 0x000000262f2f7c20 */ /* 0x000fe20008410000 */
[----:B------:R-:W-:Y:S01]  /*47f0*/  HGMMA.64x128x16.F32 R88, R180, gdesc[UR8].tnspB, R88, gsb0 ;  /* 0x41e00008b4587df0 */ /* 0x000fe20008000858 */
[----:B------:R-:W-:Y:S01]  /*4800*/  FMUL.FTZ R50, R50, UR38 ;  /* 0x0000002632327c20 */ /* 0x000fe20008410000 */
[----:B------:R-:W-:Y:S01]  /*4810*/  FMUL.FTZ R51, R51, UR38 ;  /* 0x0000002633337c20 */ /* 0x000fe20008410000 */
[----:B------:R-:W-:Y:S01]  /*4820*/  FMUL.FTZ R54, R54, UR38 ;  /* 0x0000002636367c20 */ /* 0x000fe20008410000 */
[----:B-1----:R-:W-:-:S04]  /*4830*/  @P2 IMAD.HI.U32 R13, R6, R13, RZ ;  /* 0x0000000d060d2227 */ /* 0x002fc800078e00ff */
        /* <DEDUP_REMOVED lines=19> */
[----:B-1----:R-:W-:Y:S01]  /*4970*/  FMUL.FTZ R30, R44, UR38 ;  /* 0x000000262c1e7c20 */ /* 0x002fe20008410000 */
        /* <DEDUP_REMOVED lines=33> */
[----:B------:R1:W-:Y:S08]  /*4b90*/  MUFU.TANH R52, R67 ;  /* 0x0000004300347308 */ /* 0x0003f00000002400 */
[----:B------:R2:W-:Y:S01]  /*4ba0*/  MUFU.TANH R48, R71 ;  /* 0x0000004700307308 */ /* 0x0005e20000002400 */
[----:B-1----:R-:W-:Y:S01]  /*4bb0*/  FMUL.FTZ R67, R68, UR38 ;  /* 0x0000002644437c20 */ /* 0x002fe20008410000 */
[----:B------:R-:W-:-:S06]  /*4bc0*/  FMUL.FTZ R68, R76, UR38 ;  /* 0x000000264c447c20 */ /* 0x000fcc0008410000 */
[----:B------:R-:W-:Y:S01]  /*4bd0*/  MUFU.TANH R44, R75 ;  /* 0x0000004b002c7308 */ /* 0x000fe20000002400 */
[----:B--2---:R-:W-:Y:S01]  /*4be0*/  FMUL.FTZ R71, R65, UR38 ;  /* 0x0000002641477c20 */ /* 0x004fe20008410000 */
[----:B------:R-:W-:Y:S01]  /*4bf0*/  FMUL.FTZ R65, R73, UR38 ;  /* 0x0000002649417c20 */ /* 0x000fe20008410000 */
[----:B------:R-:W-:Y:S02]  /*4c00*/  WARPGROUP.DEPBAR.LE gsb0, 0x0 ;  /* 0x00008000000079c5 */ /* 0x000fe40000010000 */
[----:B------:R-:W-:-:S03]  /*4c10*/  WARPGROUP.ARRIVE ;  /* 0x00000000000079c5 */ /* 0x000fc60000000000 */
[----:B------:R-:W1:Y:S03]  /*4c20*/  MUFU.TANH R182, R34 ;  /* 0x0000002200b67308 */ /* 0x000e660000002400 */
[----:B------:R-:W-:Y:S01]  /*4c30*/  HGMMA.64x128x16.F32 R88, R176, gdesc[UR12].tnspB, R88, gsb0 ;  /* 0x41e0000cb0587df0 */ /* 0x000fe20008000858 */
[----:B------:R-:W-:Y:S01]  /*4c40*/  UIADD3 UR14, UR10, 0x100, URZ ;  /* 0x000001000a0e7890 */ /* 0x000fe2000fffe03f */
[----:B------:R-:W-:-:S03]  /*4c50*/  UMOV UR15, 0x40000040 ;  /* 0x40000040000f7882 */ /* 0x000fc60000000000 */
[----:B------:R2:W1:Y:S08]  /*4c60*/  MUFU.TANH R180, R35 ;  /* 0x0000002300b47308 */ /* 0x0004700000002400 */
[----:B------:R-:W-:Y:S01]  /*4c70*/  MUFU.TANH R40, R79 ;  /* 0x0000004f00287308 */ /* 0x000fe20000002400 */
[----:B--2---:R-:W-:-:S07]  /*4c80*/  FMUL.FTZ R35, R53, UR38 ;  /* 0x0000002635237c20 */ /* 0x004fce0008410000 */
        /* <DEDUP_REMOVED lines=18> */
[----:B------:R2:W1:Y:S01]  /*4db0*/  MUFU.TANH R176, R39 ;  /* 0x0000002700b07308 */ /* 0x0004620000002400 */
[----:B------:R-:W-:Y:S01]  /*4dc0*/  HGMMA.64x128x16.F32 R88, R172, gdesc[UR12].tnspB, R88, gsb0 ;  /* 0x41e0000cac587df0 */ /* 0x000fe20008000858 */
[----:B------:R-:W-:Y:S01]  /*4dd0*/  UIADD3 UR14, UR10, 0x180, URZ ;  /* 0x000001800a0e7890 */ /* 0x000fe2000fffe03f */
[----:B------:R-:W-:-:S05]  /*4de0*/  UMOV UR15, 0x40000040 ;  /* 0x40000040000f7882 */ /* 0x000fca0000000000 */
[----:B------:R-:W-:Y:S01]  /*4df0*/  MUFU.TANH R35, R35 ;  /* 0x0000002300237308 */ /* 0x000fe20000002400 */
[----:B--2---:R-:W-:-:S07]  /*4e00*/  FMUL.FTZ R39, R56, UR38 ;  /* 0x0000002638277c20 */ /* 0x004fce0008410000 */
[----:B------:R2:W-:Y:S08]  /*4e10*/  MUFU.TANH R56, R63 ;  /* 0x0000003f00387308 */ /* 0x0005f00000002400 */
[----:B------:R-:W-:Y:S01]  /*4e20*/  MUFU.TANH R39, R39 ;  /* 0x0000002700277308 */ /* 0x000fe20000002400 */
[----:B--2---:R-:W-:Y:S01]  /*4e30*/  FMUL.FTZ R63, R72, UR38 ;  /* 0x00000026483f7c20 */ /* 0x004fe20008410000 */
        /* <DEDUP_REMOVED lines=19> */
[----:B------:R-:W-:Y:S01]  /*4f70*/  UMOV UR15, 0x40000040 ;  /* 0x40000040000f7882 */ /* 0x000fe20000000000 */
[----:B--2---:R-:W-:Y:S01]  /*4f80*/  IMAD.MOV.U32 R43, RZ, RZ, R6 ;  /* 0x000000ffff2b7224 */ /* 0x004fe200078e0006 */
[----:B0-----:R-:W-:Y:S01]  /*4f90*/  @P2 SHF.R.U32.HI R43, RZ, R12, R13 ;  /* 0x0000000cff2b2219 */ /* 0x001fe2000001160d */
[----:B------:R-:W-:-:S04]  /*4fa0*/  IMAD.MOV.U32 R12, RZ, RZ, -0x80 ;  /* 0xffffff80ff0c7424 */ /* 0x000fc800078e00ff */
[----:B------:R-:W0:Y:S01]  /*4fb0*/  SHFL.IDX PT, R34, R43, 0x1, 0x1c1f ;  /* 0x003c1f002b227f89 */ /* 0x000e2200000e0000 */
[----:B------:R-:W-:-:S03]  /*4fc0*/  IMAD R12, R11, R12, 0x1 ;  /* 0x000000010b0c7424 */ /* 0x000fc600078e020c */
[----:B------:R-:W2:Y:S01]  /*4fd0*/  SHFL.IDX PT, R76, R43, RZ, 0x1c1f ;  /* 0x001c1fff2b4c7589 */ /* 0x000ea200000e0000 */
[----:B------:R-:W-:-:S04]  /*4fe0*/  IMAD R23, R7, -0x2, R12 ;  /* 0xfffffffe07177824 */ /* 0x000fc800078e020c */
[----:B------:R-:W-:-:S05]  /*4ff0*/  IMAD R23, R16, UR40, R23 ;  /* 0x0000002810177c24 */ /* 0x000fca000f8e0217 */
[----:B0-----:R-:W-:Y:S02]  /*5000*/  IADD3 R12, R34, -UR39, R23 ;  /* 0x80000027220c7c10 */ /* 0x001fe4000fffe017 */
[----:B------:R-:W0:Y:S02]  /*5010*/  MUFU.TANH R34, R66 ;  /* 0x0000004200227308 */ /* 0x000e240000002400 */
[C---:B------:R-:W-:Y:S02]  /*5020*/  ISETP.GT.AND P3, PT, R12.reuse, RZ, PT ;  /* 0x000000ff0c00720c */ /* 0x040fe40003f64270 */
[----:B------:R-:W-:Y:S02]  /*5030*/  ISETP.GT.AND P4, PT, R12, 0x1, PT ;  /* 0x000000010c00780c */ /* 0x000fe40003f84270 */
[----:B------:R-:W-:Y:S02]  /*5040*/  FSEL R190, R190, -INF , P3 ;  /* 0xff800000bebe7808 */ /* 0x000fe40001800000 */
[----:B------:R-:W-:-:S02]  /*5050*/  ISETP.GT.AND P3, PT, R12, 0x8, PT ;  /* 0x000000080c00780c */ /* 0x000fc40003f64270 */
[----:B---3--:R-:W-:Y:S02]  /*5060*/  FSEL R188, R188, -INF , P4 ;  /* 0xff800000bcbc7808 */ /* 0x008fe40002000000 */
[----:B------:R-:W-:Y:S02]  /*5070*/  FMNMX.FTZ R13, R190, R9, !PT ;  /* 0x00000009be0d7209 */ /* 0x000fe40007810000 */
[----:B------:R-:W-:Y:S02]  /*5080*/  ISETP.GT.AND P4, PT, R12, 0x9, PT ;  /* 0x000000090c00780c */ /* 0x000fe40003f84270 */
[----:B----4-:R-:W-:Y:S02]  /*5090*/  FSEL R186, R186, -INF , P3 ;  /* 0xff800000baba7808 */ /* 0x010fe40001800000 */
[----:B------:R-:W-:Y:S02]  /*50a0*/  FMNMX.FTZ R13, R188, R13, !PT ;  /* 0x0000000dbc0d7209 */ /* 0x000fe40007810000 */
[----:B------:R-:W-:-:S02]  /*50b0*/  ISETP.GT.AND P3, PT, R12, 0x10, PT ;  /* 0x000000100c00780c */ /* 0x000fc40003f64270 */
[----:B-----5:R-:W-:Y:S02]  /*50c0*/  FSEL R184, R184, -INF , P4 ;  /* 0xff800000b8b87808 */ /* 0x020fe40002000000 */
[----:B------:R-:W-:Y:S02]  /*50d0*/  FMNMX.FTZ R13, R186, R13, !PT ;  /* 0x0000000dba0d7209 */ /* 0x000fe40007810000 */
[----:B------:R-:W-:Y:S02]  /*50e0*/  ISETP.GT.AND P4, PT, R12, 0x11, PT ;  /* 0x000000110c00780c */ /* 0x000fe40003f84270 */
[----:B-1----:R-:W-:Y:S02]  /*50f0*/  FSEL R182, R182, -INF , P3 ;  /* 0xff800000b6b67808 */ /* 0x002fe40001800000 */
[----:B------:R-:W-:Y:S02]  /*5100*/  FMNMX.FTZ R13, R184, R13, !PT ;  /* 0x0000000db80d7209 */ /* 0x000fe40007810000 */
[----:B------:R-:W-:-:S02]  /*5110*/  ISETP.GT.AND P3, PT, R12, 0x18, PT ;  /* 0x000000180c00780c */ /* 0x000fc40003f64270 */
[----:B------:R-:W-:Y:S02]  /*5120*/  FSEL R180, R180, -INF , P4 ;  /* 0xff800000b4b47808 */ /* 0x000fe40002000000 */
[----:B------:R-:W-:Y:S02]  /*5130*/  FMNMX.FTZ R13, R182, R13, !PT ;  /* 0x0000000db60d7209 */ /* 0x000fe40007810000 */
[----:B------:R-:W-:Y:S02]  /*5140*/  ISETP.GT.AND P4, PT, R12, 0x19, PT ;  /* 0x000000190c00780c */ /* 0x000fe40003f84270 */
[----:B------:R-:W-:Y:S02]  /*5150*/  FSEL R178, R38, -INF , P3 ;  /* 0xff80000026b27808 */ /* 0x000fe40001800000 */
[----:B------:R-:W-:Y:S01]  /*5160*/  FMNMX.FTZ R13, R180, R13, !PT ;  /* 0x0000000db40d7209 */ /* 0x000fe20007810000 */
[----:B------:R-:W-:Y:S01]  /*5170*/  MUFU.TANH R38, R86 ;  /* 0x0000005600267308 */ /* 0x000fe20000002400 */
[----:B------:R-:W-:-:S02]  /*5180*/  ISETP.GT.AND P3, PT, R12, 0x20, PT ;  /* 0x000000200c00780c */ /* 0x000fc40003f64270 */
[----:B------:R-:W-:Y:S02]  /*5190*/  FSEL R176, R176, -INF , P4 ;  /* 0xff800000b0b07808 */ /* 0x000fe40002000000 */
[----:B------:R-:W-:Y:S02]  /*51a0*/  FMNMX.FTZ R13, R178, R13, !PT ;  /* 0x0000000db20d7209 */ /* 0x000fe40007810000 */
[----:B------:R-:W-:Y:S02]  /*51b0*/  ISETP.GT.AND P4, PT, R12, 0x21, PT ;  /* 0x000000210c00780c */ /* 0x000fe40003f84270 */
[----:B------:R-:W-:Y:S02]  /*51c0*/  FSEL R174, R42, -INF , P3 ;  /* 0xff8000002aae7808 */ /* 0x000fe40001800000 */
[----:B------:R-:W-:Y:S01]  /*51d0*/  FMNMX.FTZ R13, R176, R13, !PT ;  /* 0x0000000db00d7209 */ /* 0x000fe20007810000 */
[----:B------:R1:W-:Y:S01]  /*51e0*/  MUFU.TANH R42, R78 ;  /* 0x0000004e002a7308 */ /* 0x0003e20000002400 */
[----:B------:R-:W-:-:S02]  /*51f0*/  ISETP.GT.AND P3, PT, R12, 0x28, PT ;  /* 0x000000280c00780c */ /* 0x000fc40003f64270 */
[----:B------:R-:W-:Y:S02]  /*5200*/  FSEL R172, R172, -INF , P4 ;  /* 0xff800000acac7808 */ /* 0x000fe40002000000 */
[----:B------:R-:W-:Y:S02]  /*5210*/  FMNMX.FTZ R13, R174, R13, !PT ;  /* 0x0000000dae0d7209 */ /* 0x000fe40007810000 */
[----:B------:R-:W-:Y:S02]  /*5220*/  ISETP.GT.AND P4, PT, R12, 0x29, PT ;  /* 0x000000290c00780c */ /* 0x000fe40003f84270 */
[----:B------:R-:W-:Y:S01]  /*5230*/  FMNMX.FTZ R13, R172, R13, !PT ;  /* 0x0000000dac0d7209 */ /* 0x000fe20007810000 */
[----:B-1----:R-:W-:Y:S01]  /*5240*/  FMUL.FTZ R78, R64, UR38 ;  /* 0x00000026404e7c20 */ /* 0x002fe20008410000 */
[----:B--2---:R-:W-:Y:S01]  /*5250*/  IADD3 R76, R76, -UR39, R23 ;  /* 0x800000274c4c7c10 */ /* 0x004fe2000fffe017 */
[----:B------:R-:W-:-:S03]  /*5260*/  FMUL.FTZ R64, R81, UR38 ;  /* 0x0000002651407c20 */ /* 0x000fc60008410000 */
[----:B------:R-:W-:Y:S01]  /*5270*/  ISETP.GT.AND P5, PT, R76, 0x1, PT ;  /* 0x000000014c00780c */ /* 0x000fe20003fa4270 */
[----:B------:R-:W-:Y:S03]  /*5280*/  MUFU.TANH R78, R78 ;  /* 0x0000004e004e7308 */ /* 0x000fe60000002400 */
[----:B------:R-:W-:Y:S02]  /*5290*/  FSEL R43, R20, -INF , P5 ;  /* 0xff800000142b7808 */ /* 0x000fe40002800000 */
[----:B------:R-:W-:-:S03]  /*52a0*/  ISETP.GT.AND P5, PT, R76, 0x9, PT ;  /* 0x000000094c00780c */ /* 0x000fc60003fa4270 */
[----:B------:R-:W-:Y:S01]  /*52b0*/  MUFU.TANH R64, R64 ;  /* 0x0000004000407308 */ /* 0x000fe20000002400 */
[----:B------:R-:W-:Y:S02]  /*52c0*/  FSEL R49, R22, -INF , P5 ;  /* 0xff80000016317808 */ /* 0x000fe40002800000 */
[----:B------:R-:W-:Y:S01]  /*52d0*/  ISETP.GT.AND P5, PT, R76, 0x11, PT ;  /* 0x000000114c00780c */ /* 0x000fe20003fa4270 */
[----:B------:R-:W-:Y:S02]  /*52e0*/  WARPGROUP.DEPBAR.LE gsb0, 0x0 ;  /* 0x00008000000079c5 */ /* 0x000fe40000010000 */
[----:B------:R-:W-:Y:S01]  /*52f0*/  WARPGROUP.ARRIVE ;  /* 0x00000000000079c5 */ /* 0x000fe20000000000 */
[----:B------:R-:W-:Y:S02]  /*5300*/  FSEL R170, R46, -INF , P3 ;  /* 0xff8000002eaa7808 */ /* 0x000fe40001800000 */
[----:B------:R-:W-:Y:S02]  /*5310*/  ISETP.GT.AND P3, PT, R12, 0x30, PT ;  /* 0x000000300c00780c */ /* 0x000fe40003f64270 */
[----:B------:R-:W-:Y:S01]  /*5320*/  FSEL R168, R47, -INF , P4 ;  /* 0xff8000002fa87808 */ /* 0x000fe20002000000 */
[----:B------:R-:W-:Y:S01]  /*5330*/  HGMMA.64x128x16.F32 R88, R152, gdesc[UR12].tnspB, R88, gsb0 ;  /* 0x41e0000c98587df0 */ /* 0x000fe20008000858 */
[----:B------:R-:W-:Y:S01]  /*5340*/  FMNMX.FTZ R15, R170, R13, !PT ;  /* 0x0000000daa0f7209 */ /* 0x000fe20007810000 */
[----:B------:R-:W-:Y:S01]  /*5350*/  FMUL.FTZ R13, R74, UR38 ;  /* 0x000000264a0d7c20 */ /* 0x000fe20008410000 */
[----:B------:R-:W-:Y:S01]  /*5360*/  ISETP.GT.AND P4, PT, R12, 0x31, PT ;  /* 0x000000310c00780c */ /* 0x000fe20003f84270 */
[----:B------:R-:W-:Y:S01]  /*5370*/  UIADD3 UR14, UR10, 0x280, URZ ;  /* 0x000002800a0e7890 */ /* 0x000fe2000fffe03f */
[----:B------:R-:W-:Y:S01]  /*5380*/  FMNMX.FTZ R15, R168, R15, !PT ;  /* 0x0000000fa80f7209 */ /* 0x000fe20007810000 */
[----:B------:R-:W-:-:S02]  /*5390*/  UMOV UR15, 0x40000040 ;  /* 0x40000040000f7882 */ /* 0x000fc40000000000 */
[----:B------:R-:W1:Y:S01]  /*53a0*/  MUFU.TANH R13, R13 ;  /* 0x0000000d000d7308 */ /* 0x000e620000002400 */
[----:B------:R-:W-:Y:S02]  /*53b0*/  WARPGROUP.DEPBAR.LE gsb0, 0x0 ;  /* 0x00008000000079c5 */ /* 0x000fe40000010000 */
[----:B------:R-:W-:Y:S01]  /*53c0*/  FSEL R154, R50, -INF , P3 ;  /* 0xff800000329a7808 */ /* 0x000fe20001800000 */
[----:B------:R-:W-:Y:S01]  /*53d0*/  WARPGROUP.ARRIVE ;  /* 0x00000000000079c5 */ /* 0x000fe20000000000 */
[----:B------:R-:W-:Y:S02]  /*53e0*/  ISETP.GT.AND P3, PT, R12, 0x38, PT ;  /* 0x000000380c00780c */ /* 0x000fe40003f64270 */
[----:B------:R-:W-:Y:S02]  /*53f0*/  FSEL R152, R51, -INF , P4 ;  /* 0xff80000033987808 */ /* 0x000fe40002000000 */
[----:B------:R-:W-:Y:S01]  /*5400*/  FMNMX.FTZ R15, R154, R15, !PT ;  /* 0x0000000f9a0f7209 */ /* 0x000fe20007810000 */
[----:B------:R-:W-:Y:S01]  /*5410*/  HGMMA.64x128x16.F32 R88, R156, gdesc[UR12].tnspB, R88, gsb0 ;  /* 0x41e0000c9c587df0 */ /* 0x000fe20008000858 */
[----:B------:R-:W-:Y:S01]  /*5420*/  ISETP.GT.AND P4, PT, R12, 0x39, PT ;  /* 0x000000390c00780c */ /* 0x000fe20003f84270 */
[----:B------:R-:W-:Y:S01]  /*5430*/  UIADD3 UR14, UR10, 0x300, URZ ;  /* 0x000003000a0e7890 */ /* 0x000fe2000fffe03f */
[----:B------:R-:W-:Y:S01]  /*5440*/  FSEL R74, R54, -INF , P3 ;  /* 0xff800000364a7808 */ /* 0x000fe20001800000 */
[----:B------:R-:W-:Y:S01]  /*5450*/  UMOV UR15, 0x40000040 ;  /* 0x40000040000f7882 */ /* 0x000fe20000000000 */
[----:B------:R-:W-:Y:S01]  /*5460*/  FMNMX.FTZ R15, R152, R15, !PT ;  /* 0x0000000f980f7209 */ /* 0x000fe20007810000 */
[----:B------:R-:W-:Y:S01]  /*5470*/  UIADD3 UR10, UR10, 0x380, URZ ;  /* 0x000003800a0a7890 */ /* 0x000fe2000fffe03f */
        /* <DEDUP_REMOVED lines=16> */
[----:B0-----:R-:W-:Y:S02]  /*5580*/  FSEL R54, R34, -INF , P3 ;  /* 0xff80000022367808 */ /* 0x001fe40001800000 */
[----:B------:R-:W-:Y:S01]  /*5590*/  FMNMX.FTZ R15, R56, R15, !PT ;  /* 0x0000000f380f7209 */ /* 0x000fe20007810000 */
[----:B------:R-:W0:Y:S01]  /*55a0*/  MUFU.TANH R34, R82 ;  /* 0x0000005200227308 */ /* 0x000e220000002400 */
[----:B------:R-:W-:-:S02]  /*55b0*/  ISETP.GT.AND P3, PT, R12, 0x58, PT ;  /* 0x000000580c00780c */ /* 0x000fc40003f64270 */
[----:B------:R-:W-:Y:S02]  /*55c0*/  FSEL R52, R52, -INF , P4 ;  /* 0xff80000034347808 */ /* 0x000fe40002000000 */
[----:B------:R-:W-:Y:S02]  /*55d0*/  FMNMX.FTZ R15, R54, R15, !PT ;  /* 0x0000000f360f7209 */ /* 0x000fe40007810000 */
[----:B------:R-:W-:Y:S02]  /*55e0*/  ISETP.GT.AND P4, PT, R12, 0x59, PT ;  /* 0x000000590c00780c */ /* 0x000fe40003f84270 */
[----:B------:R-:W-:Y:S02]  /*55f0*/  FSEL R50, R36, -INF , P3 ;  /* 0xff80000024327808 */ /* 0x000fe40001800000 */
[----:B------:R-:W-:Y:S01]  /*5600*/  FMNMX.FTZ R15, R52, R15, !PT ;  /* 0x0000000f340f7209 */ /* 0x000fe20007810000 */
[----:B------:R-:W2:Y:S01]  /*5610*/  MUFU.TANH R36, R83 ;  /* 0x0000005300247308 */ /* 0x000ea20000002400 */
[----:B------:R-:W-:-:S02]  /*5620*/  ISETP.GT.AND P3, PT, R12, 0x60, PT ;  /* 0x000000600c00780c */ /* 0x000fc40003f64270 */
[----:B------:R-:W-:Y:S02]  /*5630*/  FSEL R48, R48, -INF , P4 ;  /* 0xff80000030307808 */ /* 0x000fe40002000000 */
        /* <DEDUP_REMOVED lines=15> */
[----:B------:R-:W-:Y:S02]  /*5730*/  FMNMX.FTZ R15, R40, R15, !PT ;  /* 0x0000000f280f7209 */ /* 0x000fe40007810000 */
[----:B------:R-:W-:-:S02]  /*5740*/  ISETP.GT.AND P3, PT, R12, 0x78, PT ;  /* 0x000000780c00780c */ /* 0x000fc40003f64270 */
[----:B--2---:R-:W-:Y:S02]  /*5750*/  FSEL R36, R36, -INF , P4 ;  /* 0xff80000024247808 */ /* 0x004fe40002000000 */
[----:B------:R-:W-:Y:S02]  /*5760*/  FMNMX.FTZ R15, R34, R15, !PT ;  /* 0x0000000f220f7209 */ /* 0x000fe40007810000 */
[----:B------:R-:W-:Y:S02]  /*5770*/  ISETP.GT.AND P4, PT, R12, 0x79, PT ;  /* 0x000000790c00780c */ /* 0x000fe40003f84270 */
[----:B------:R-:W-:Y:S02]  /*5780*/  FSEL R38, R38, -INF , P3 ;  /* 0xff80000026267808 */ /* 0x000fe40001800000 */
[----:B------:R-:W-:Y:S02]  /*5790*/  FMNMX.FTZ R13, R36, R15, !PT ;  /* 0x0000000f240d7209 */ /* 0x000fe40007810000 */
[----:B------:R-:W-:-:S02]  /*57a0*/  FSEL R15, R87, -INF , P4 ;  /* 0xff800000570f7808 */ /* 0x000fc40002000000 */
[----:B------:R-:W-:Y:S02]  /*57b0*/  FMNMX.FTZ R12, R38, R13, !PT ;  /* 0x0000000d260c7209 */ /* 0x000fe40007810000 */
[----:B------:R-:W-:Y:S02]  /*57c0*/  ISETP.GT.AND P4, PT, R76, RZ, PT ;  /* 0x000000ff4c00720c */ /* 0x000fe40003f84270 */
[----:B------:R-:W-:Y:S02]  /*57d0*/  FMNMX.FTZ R12, R15, R12, !PT ;  /* 0x0000000c0f0c7209 */ /* 0x000fe40007810000 */
[----:B------:R-:W-:Y:S02]  /*57e0*/  FSEL R51, R24, -INF , P5 ;  /* 0xff80000018337808 */ /* 0x000fe40002800000 */
[----:B------:R-:W-:Y:S01]  /*57f0*/  ISETP.GT.AND P5, PT, R76, 0x19, PT ;  /* 0x000000194c00780c */ /* 0x000fe20003fa4270 */
[----:B------:R-:W0:Y:S03]  /*5800*/  SHFL.BFLY PT, R13, R12, 0x2, 0x1f ;  /* 0x0c401f000c0d7f89 */ /* 0x000e2600000e0000 */
[----:B------:R-:W-:-:S02]  /*5810*/  FSEL R53, R26, -INF , P5 ;  /* 0xff8000001a357808 */ /* 0x000fc40002800000 */
[----:B------:R-:W-:-:S04]  /*5820*/  ISETP.GT.AND P5, PT, R76, 0x21, PT ;  /* 0x000000214c00780c */ /* 0x000fc80003fa4270 */
[----:B------:R-:W-:Y:S02]  /*5830*/  FSEL R55, R28, -INF , P5 ;  /* 0xff8000001c377808 */ /* 0x000fe40002800000 */
[----:B------:R-:W-:-:S04]  /*5840*/  ISETP.GT.AND P5, PT, R76, 0x29, PT ;  /* 0x000000294c00780c */ /* 0x000fc80003fa4270 */
[----:B------:R-:W-:Y:S02]  /*5850*/  FSEL R31, R31, -INF , P5 ;  /* 0xff8000001f1f7808 */ /* 0x000fe40002800000 */
[----:B------:R-:W-:-:S04]  /*5860*/  ISETP.GT.AND P5, PT, R76, 0x31, PT ;  /* 0x000000314c00780c */ /* 0x000fc80003fa4270 */
[----:B------:R-:W-:Y:S02]  /*5870*/  FSEL R75, R32, -INF , P5 ;  /* 0xff800000204b7808 */ /* 0x000fe40002800000 */
[----:B------:R-:W-:Y:S02]  /*5880*/  ISETP.GT.AND P5, PT, R76, 0x39, PT ;  /* 0x000000394c00780c */ /* 0x000fe40003fa4270 */
[----:B0-----:R-:W-:Y:S02]  /*5890*/  FMNMX.FTZ R13, R12, R13, !PT ;  /* 0x0000000d0c0d7209 */ /* 0x001fe40007810000 */
[----:B------:R-:W0:Y:S01]  /*58a0*/  LDC R12, c[0x0][0x988] ;  /* 0x00026200ff0c7b82 */ /* 0x000e220000000800 */
[----:B------:R-:W-:Y:S02]  /*58b0*/  WARPGROUP.DEPBAR.LE gsb0, 0x0 ;  /* 0x00008000000079c5 */ /* 0x000fe40000010000 */
[----:B------:R-:W1:Y:S01]  /*58c0*/  SHFL.BFLY PT, R82, R13, 0x1, 0x1f ;  /* 0x0c201f000d527f89 */ /* 0x000e6200000e0000 */
[----:B------:R-:W-:Y:S01]  /*58d0*/  WARPGROUP.ARRIVE ;  /* 0x00000000000079c5 */ /* 0x000fe20000000000 */
[----:B------:R-:W-:-:S02]  /*58e0*/  FSEL R77, R35, -INF , P5 ;  /* 0xff800000234d7808 */ /* 0x000fc40002800000 */
[----:B------:R-:W-:-:S03]  /*58f0*/  ISETP.GT.AND P5, PT, R76, 0x41, PT ;  /* 0x000000414c00780c */ /* 0x000fc60003fa4270 */
[----:B------:R-:W-:Y:S01]  /*5900*/  HGMMA.64x128x16.F32 R88, R160, gdesc[UR12].tnspB, R88, gsb0 ;  /* 0x41e0000ca0587df0 */ /* 0x000fe20008000858 */
[----:B------:R-:W-:Y:S02]  /*5910*/  FSEL R41, R41, -INF , P5 ;  /* 0xff80000029297808 */ /* 0x000fe40002800000 */
[----:B------:R-:W-:Y:S02]  /*5920*/  ISETP.GT.AND P5, PT, R76, 0x49, PT ;  /* 0x000000494c00780c */ /* 0x000fe40003fa4270 */
[----:B-1----:R-:W-:-:S04]  /*5930*/  FMNMX.FTZ R13, R13, R82, !PT ;  /* 0x000000520d0d7209 */ /* 0x002fc80007810000 */
[C---:B------:R-:W-:Y:S01]  /*5940*/  FSETP.NEU.FTZ.AND P3, PT, R13.reuse, -INF , PT ;  /* 0xff8000000d00780b */ /* 0x040fe20003f7d000 */
[----:B0-----:R-:W-:-:S05]  /*5950*/  FMUL.FTZ R45, R13, R12 ;  /* 0x0000000c0d2d7220 */ /* 0x001fca0000410000 */
[----:B------:R-:W-:Y:S02]  /*5960*/  FSEL R23, R45, RZ, P3 ;  /* 0x000000ff2d177208 */ /* 0x000fe40001800000 */
[----:B------:R-:W-:Y:S02]  /*5970*/  FSEL R45, R14, -INF , P4 ;  /* 0xff8000000e2d7808 */ /* 0x000fe40002000000 */
        /* <DEDUP_REMOVED lines=19> */
[----:B------:R-:W-:Y:S01]  /*5ab0*/  MUFU.EX2 R181, R181 ;  /* 0x000000b500b57308 */ /* 0x000fe20000000800 */
        /* <DEDUP_REMOVED lines=54> */
[----:B------:R-:W-:Y:S01]  /*5e20*/  FSEL R33, R60, -INF , P5 ;  /* 0xff8000003c217808 */ /* 0x000fe20002800000 */
[----:B------:R-:W-:Y:S01]  /*5e30*/  MUFU.EX2 R179, R179 ;  /* 0x000000b300b37308 */ /* 0x000fe20000000800 */
[----:B------:R-:W-:Y:S01]  /*5e40*/  FMNMX.FTZ R28, R57, R28, !PT ;  /* 0x0000001c391c7209 */ /* 0x000fe20007810000 */
[-CC-:B------:R-:W-:Y:S01]  /*5e50*/  FFMA.FTZ R34, R34, R12.reuse, -R23.reuse ;  /* 0x0000000c22227223 */ /* 0x180fe20000010817 */
[----:B------:R-:W-:Y:S01]  /*5e60*/  ISETP.GT.AND P5, PT, R76, 0x51, PT ;  /* 0x000000514c00780c */ /* 0x000fe20003fa4270 */
[----:B------:R-:W-:Y:S01]  /*5e70*/  FFMA.FTZ R15, R15, R12, -R23 ;  /* 0x0000000c0f0f7223 */ /* 0x000fe20000010817 */
[----:B------:R-:W-:-:S02]  /*5e80*/  FSEL R35, R78, -INF , P4 ;  /* 0xff8000004e237808 */ /* 0x000fc40002000000 */
[----:B------:R-:W-:Y:S01]  /*5e90*/  FMNMX.FTZ R28, R33, R28, !PT ;  /* 0x0000001c211c7209 */ /* 0x000fe20007810000 */
[----:B------:R-:W-:Y:S01]  /*5ea0*/  MUFU.EX2 R26, R172 ;  /* 0x000000ac001a7308 */ /* 0x000fe20000000800 */
[C---:B------:R-:W-:Y:S02]  /*5eb0*/  ISETP.GT.AND P4, PT, R76.reuse, 0x58, PT ;  /* 0x000000584c00780c */ /* 0x040fe40003f84270 */
[----:B------:R-:W-:Y:S02]  /*5ec0*/  FSEL R71, R71, -INF , P5 ;  /* 0xff80000047477808 */ /* 0x000fe40002800000 */
[----:B------:R-:W-:Y:S02]  /*5ed0*/  FMNMX.FTZ R30, R35, R28, !PT ;  /* 0x0000001c231e7209 */ /* 0x000fe40007810000 */
[----:B------:R-:W-:Y:S01]  /*5ee0*/  ISETP.GT.AND P5, PT, R76, 0x59, PT ;  /* 0x000000594c00780c */ /* 0x000fe20003fa4270 */
[----:B------:R-:W-:Y:S01]  /*5ef0*/  MUFU.EX2 R173, R173 ;  /* 0x000000ad00ad7308 */ /* 0x000fe20000000800 */
[----:B------:R-:W-:-:S02]  /*5f00*/  FSEL R67, R67, -INF , P4 ;  /* 0xff80000043437808 */ /* 0x000fc40002000000 */
[----:B------:R-:W-:Y:S02]  /*5f10*/  FMNMX.FTZ R30, R71, R30, !PT ;  /* 0x0000001e471e7209 */ /* 0x000fe40007810000 */
[C---:B------:R-:W-:Y:S02]  /*5f20*/  ISETP.GT.AND P4, PT, R76.reuse, 0x60, PT ;  /* 0x000000604c00780c */ /* 0x040fe40003f84270 */
[----:B------:R-:W-:Y:S01]  /*5f30*/  FSEL R61, R61, -INF , P5 ;  /* 0xff8000003d3d7808 */ /* 0x000fe20002800000 */
[----:B------:R-:W-:Y:S01]  /*5f40*/  MUFU.EX2 R175, R175 ;  /* 0x000000af00af7308 */ /* 0x000fe20000000800 */
[----:B------:R-:W-:Y:S02]  /*5f50*/  FMNMX.FTZ R30, R67, R30, !PT ;  /* 0x0000001e431e7209 */ /* 0x000fe40007810000 */
[----:B------:R-:W-:Y:S02]  /*5f60*/  ISETP.GT.AND P5, PT, R76, 0x61, PT ;  /* 0x000000614c00780c */ /* 0x000fe40003fa4270 */
[----:B------:R-:W-:-:S02]  /*5f70*/  FSEL R63, R63, -INF , P4 ;  /* 0xff8000003f3f7808 */ /* 0x000fc40002000000 */
[----:B------:R-:W-:Y:S01]  /*5f80*/  FMNMX.FTZ R30, R61, R30, !PT ;  /* 0x0000001e3d1e7209 */ /* 0x000fe20007810000 */
[----:B------:R-:W-:Y:S01]  /*5f90*/  MUFU.EX2 R28, R168 ;  /* 0x000000a8001c7308 */ /* 0x000fe20000000800 */
[C---:B------:R-:W-:Y:S02]  /*5fa0*/  ISETP.GT.AND P4, PT, R76.reuse, 0x68, PT ;  /* 0x000000684c00780c */ /* 0x040fe40003f84270 */
[----:B------:R-:W-:Y:S01]  /*5fb0*/  FSEL R65, R65, -INF , P5 ;  /* 0xff80000041417808 */ /* 0x000fe20002800000 */
[----:B------:R-:W-:Y:S02]  /*5fc0*/  WARPGROUP.DEPBAR.LE gsb0, 0x0 ;  /* 0x00008000000079c5 */ /* 0x000fe40000010000 */
[----:B------:R-:W-:Y:S01]  /*5fd0*/  FMNMX.FTZ R32, R63, R30, !PT ;  /* 0x0000001e3f207209 */ /* 0x000fe20007810000 */
[----:B------:R-:W-:Y:S01]  /*5fe0*/  WARPGROUP.ARRIVE ;  /* 0x00000000000079c5 */ /* 0x000fe20000000000 */
[----:B------:R-:W-:Y:S01]  /*5ff0*/  ISETP.GT.AND P5, PT, R76, 0x69, PT ;  /* 0x000000694c00780c */ /* 0x000fe20003fa4270 */
[----:B------:R0:W-:Y:S01]  /*6000*/  MUFU.EX2 R30, R152 ;  /* 0x00000098001e7308 */ /* 0x0001e20000000800 */
[----:B------:R-:W-:-:S02]  /*6010*/  FSEL R79, R68, -INF , P4 ;  /* 0xff800000444f7808 */ /* 0x000fc40002000000 */
[----:B------:R-:W-:Y:S01]  /*6020*/  FMNMX.FTZ R32, R65, R32, !PT ;  /* 0x0000002041207209 */ /* 0x000fe20007810000 */
[----:B------:R-:W-:Y:S01]  /*6030*/  HGMMA.64x128x16.F32 R88, R164, gdesc[UR8].tnspB, R88, gsb0 ;  /* 0x41e00008a4587df0 */ /* 0x000fe20008000858 */
        /* <DEDUP_REMOVED lines=15> */
[----:B------:R-:W-:Y:S02]  /*6130*/  FSEL R189, R189, -INF , P5 ;  /* 0xff800000bdbd7808 */ /* 0x000fe40002800000 */
[----:B------:R-:W-:Y:S01]  /*6140*/  FMNMX.FTZ R60, R187, R60, !PT ;  /* 0x0000003cbb3c7209 */ /* 0x000fe20007810000 */
[----:B------:R-:W-:Y:S01]  /*6150*/  MUFU.EX2 R153, R153 ;  /* 0x0000009900997308 */ /* 0x000fe20000000800 */
[----:B------:R-:W-:Y:S02]  /*6160*/  FSEL R38, R13, RZ, P3 ;  /* 0x000000ff0d267208 */ /* 0x000fe40001800000 */
[----:B------:R-:W-:Y:S02]  /*6170*/  FMNMX.FTZ R60, R189, R60, !PT ;  /* 0x0000003cbd3c7209 */ /* 0x000fe40007810000 */
[C---:B------:R-:W-:Y:S01]  /*6180*/  ISETP.GT.AND P3, PT, R11.reuse, R10, PT ;  /* 0x0000000a0b00720c */ /* 0x040fe20003f64270 */
[----:B------:R-:W-:-:S02]  /*6190*/  VIADD R11, R11, 0xffffffff ;  /* 0xffffffff0b0b7836 */ /* 0x000fc40000000000 */
[----:B------:R-:W1:Y:S01]  /*61a0*/  SHFL.BFLY PT, R21, R60, 0x2, 0x1f ;  /* 0x0c401f003c157f89 */ /* 0x000e6200000e0000 */
        /* <DEDUP_REMOVED lines=9> */
[----:B-1----:R-:W-:Y:S01]  /*6240*/  FMNMX.FTZ R21, R50, R21, !PT ;  /* 0x0000001532157209 */ /* 0x002fe20007810000 */
[----:B------:R-:W-:Y:S01]  /*6250*/  IMAD.U32 R50, RZ, RZ, UR5 ;  /* 0x00000005ff327e24 */ /* 0x000fe2000f8e00ff */
[----:B------:R-:W-:-:S02]  /*6260*/  UMOV UR5, UR4 ;  /* 0x0000000400057c82 */ /* 0x000fc40008000000 */
[C---:B------:R-:W-:Y:S01]  /*6270*/  FSETP.NEU.FTZ.AND P4, PT, R21.reuse, -INF , PT ;  /* 0xff8000001500780b */ /* 0x040fe20003f9d000 */
[----:B------:R-:W-:Y:S02]  /*6280*/  FMUL.FTZ R40, R21, R12 ;  /* 0x0000000c15287220 */ /* 0x000fe40000410000 */
[----:B------:R-:W-:Y:S01]  /*6290*/  MUFU.EX2 R46, R46 ;  /* 0x0000002e002e7308 */ /* 0x000fe20000000800 */
[----:B------:R-:W-:Y:S02]  /*62a0*/  @!P1 LEA R50, R50, UR36, 0x3 ;  /* 0x0000002432329c11 */ /* 0x000fe4000f8e18ff */
[----:B------:R-:W-:-:S05]  /*62b0*/  FSEL R40, R40, RZ, P4 ;  /* 0x000000ff28287208 */ /* 0x000fca0002000000 */
[----:B------:R-:W-:Y:S01]  /*62c0*/  MUFU.EX2 R81, R81 ;  /* 0x0000005100517308 */ /* 0x000fe20000000800 */
[-CC-:B0-----:R-:W-:Y:S01]  /*62d0*/  FFMA.FTZ R152, R39, R12.reuse, -R40.reuse ;  /* 0x0000000c27987223 */ /* 0x181fe20000010828 */
[----:B------:R-:W-:Y:S01]  /*62e0*/  FADD.FTZ R39, -R38, R9 ;  /* 0x0000000926277221 */ /* 0x000fe20000010100 */
[----:B------:R-:W-:Y:S01]  /*62f0*/  FSEL R9, R21, RZ, P4 ;  /* 0x000000ff15097208 */ /* 0x000fe20002000000 */
[-CC-:B------:R-:W-:Y:S01]  /*6300*/  FFMA.FTZ R180, R45, R12.reuse, -R40.reuse ;  /* 0x0000000c2db47223 */ /* 0x180fe20000010828 */
[-CC-:B------:R-:W-:Y:S01]  /*6310*/  FFMA.FTZ R43, R43, R12.reuse, -R40.reuse ;  /* 0x0000000c2b2b7223 */ /* 0x180fe20000010828 */
[-C--:B------:R-:W-:Y:S01]  /*6320*/  FMUL.FTZ R44, R39, R12.reuse ;  /* 0x0000000c272c7220 */ /* 0x080fe20000410000 */
[-C--:B------:R-:W-:Y:S01]  /*6330*/  FFMA.FTZ R182, R47, R12.reuse, -R40 ;  /* 0x0000000c2fb67223 */ /* 0x080fe20000010828 */
[----:B------:R-:W-:Y:S01]  /*6340*/  FADD.FTZ R9, -R9, R8 ;  /* 0x0000000809097221 */ /* 0x000fe20000010100 */
[----:B------:R-:W-:Y:S01]  /*6350*/  IMAD.U32 R39, RZ, RZ, UR4 ;  /* 0x00000004ff277e24 */ /* 0x000fe2000f8e00ff */
[----:B------:R-:W-:Y:S01]  /*6360*/  MUFU.EX2 R180, R180 ;  /* 0x000000b400b47308 */ /* 0x000fe20000000800 */
[-CC-:B------:R-:W-:Y:S01]  /*6370*/  FFMA.FTZ R45, R49, R12.reuse, -R40.reuse ;  /* 0x0000000c312d7223 */ /* 0x180fe20000010828 */
[-C--:B------:R-:W-:Y:S01]  /*6380*/  FMUL.FTZ R9, R9, R12.reuse ;  /* 0x0000000c09097220 */ /* 0x080fe20000410000 */
[-CC-:B------:R-:W-:Y:S01]  /*6390*/  FFMA.FTZ R176, R25, R12.reuse, -R40.reuse ;  /* 0x0000000c19b07223 */ /* 0x180fe20000010828 */
[----:B------:R-:W-:Y:S01]  /*63a0*/  @!P1 LEA R39, R39, UR36, 0x3 ;  /* 0x0000002427279c11 */ /* 0x000fe2000f8e18ff */
[-CC-:B------:R-:W-:Y:S01]  /*63b0*/  FFMA.FTZ R25, R51, R12.reuse, -R40.reuse ;  /* 0x0000000c33197223 */ /* 0x180fe20000010828 */
[----:B------:R-:W-:Y:S01]  /*63c0*/  IADD3 R38, -R19, 0xb, RZ ;  /* 0x0000000b13267810 */ /* 0x000fe20007ffe1ff */
[-CC-:B------:R-:W-:Y:S01]  /*63d0*/  FFMA.FTZ R49, R41, R12.reuse, -R40.reuse ;  /* 0x0000000c29317223 */ /* 0x180fe20000010828 */
[----:B------:R-:W0:Y:S01]  /*63e0*/  MUFU.EX2 R9, R9 ;  /* 0x0000000900097308 */ /* 0x000e220000000800 */
[----:B------:R-:W-:Y:S01]  /*63f0*/  @!P1 IADD3 R39, R39, 0x28840, RZ ;  /* 0x0002884027279810 */ /* 0x000fe20007ffe0ff */
[-CC-:B------:R-:W-:Y:S01]  /*6400*/  FFMA.FTZ R178, R27, R12.reuse, -R40.reuse ;  /* 0x0000000c1bb27223 */ /* 0x180fe20000010828 */
[-CC-:B------:R-:W-:Y:S01]  /*6410*/  FFMA.FTZ R27, R53, R12.reuse, -R40.reuse ;  /* 0x0000000c351b7223 */ /* 0x180fe20000010828 */
[-CC-:B------:R-:W-:Y:S01]  /*6420*/  FFMA.FTZ R172, R29, R12.reuse, -R40.reuse ;  /* 0x0000000c1dac7223 */ /* 0x180fe20000010828 */
[----:B------:R-:W-:Y:S01]  /*6430*/  @!P1 PRMT R41, RZ, 0x654, R39 ;  /* 0x00000654ff299816 */ /* 0x000fe20000000027 */
[-CC-:B------:R-:W-:Y:S01]  /*6440*/  FFMA.FTZ R29, R55, R12.reuse, -R40.reuse ;  /* 0x0000000c371d7223 */ /* 0x180fe20000010828 */
[-CC-:B------:R-:W-:Y:S01]  /*6450*/  FFMA.FTZ R174, R59, R12.reuse, -R40.reuse ;  /* 0x0000000c3bae7223 */ /* 0x180fe20000010828 */
[----:B------:R0:W1:Y:S01]  /*6460*/  MUFU.EX2 R8, R44 ;  /* 0x0000002c00087308 */ /* 0x0000620000000800 */
[-CC-:B------:R-:W-:Y:S01]  /*6470*/  FFMA.FTZ R31, R31, R12.reuse, -R40.reuse ;  /* 0x0000000c1f1f7223 */ /* 0x180fe20000010828 */
[-CC-:B------:R-:W-:Y:S01]  /*6480*/  FFMA.FTZ R168, R73, R12.reuse, -R40.reuse ;  /* 0x0000000c49a87223 */ /* 0x180fe20000010828 */
[-CC-:B------:R-:W-:Y:S01]  /*6490*/  FFMA.FTZ R47, R75, R12.reuse, -R40.reuse ;  /* 0x0000000c4b2f7223 */ /* 0x180fe20000010828 */
[-CC-:B------:R-:W-:Y:S01]  /*64a0*/  FFMA.FTZ R170, R37, R12.reuse, -R40.reuse ;  /* 0x0000000c25aa7223 */ /* 0x180fe20000010828 */
[-CC-:B------:R-:W-:Y:S01]  /*64b0*/  FFMA.FTZ R37, R77, R12.reuse, -R40.reuse ;  /* 0x0000000c4d257223 */ /* 0x180fe20000010828 */
[-CC-:B------:R-:W-:Y:S01]  /*64c0*/  FFMA.FTZ R154, R57, R12.reuse, -R40.reuse ;  /* 0x0000000c399a7223 */ /* 0x180fe20000010828 */
[-C--:B------:R-:W-:Y:S01]  /*64d0*/  FFMA.FTZ R35, R35, R12.reuse, -R40 ;  /* 0x0000000c23237223 */ /* 0x080fe20000010828 */
[----:B------:R-:W2:Y:S01]  /*64e0*/  MUFU.EX2 R43, R43 ;  /* 0x0000002b002b7308 */ /* 0x000ea20000000800 */
[----:B0-----:R-:W-:Y:S01]  /*64f0*/  FFMA.FTZ R44, R9, R5, R180 ;  /* 0x00000005092c7223 */ /* 0x001fe200000100b4 */
[-CC-:B------:R-:W-:Y:S01]  /*6500*/  FFMA.FTZ R5, R33, R12.reuse, -R40.reuse ;  /* 0x0000000c21057223 */ /* 0x180fe20000010828 */
[-CC-:B------:R-:W-:Y:S01]  /*6510*/  FFMA.FTZ R71, R71, R12.reuse, -R40.reuse ;  /* 0x0000000c47477223 */ /* 0x180fe20000010828 */
[----:B------:R-:W-:Y:S01]  /*6520*/  FFMA.FTZ R67, R67, R12, -R40 ;  /* 0x0000000c43437223 */ /* 0x000fe20000010828 */
[----:B------:R-:W-:-:S02]  /*6530*/  WARPGROUP.DEPBAR.LE gsb0, 0x0 ;  /* 0x00008000000079c5 */ /* 0x000fc40000010000 */
[----:B------:R0:W-:Y:S06]  /*6540*/  BAR.ARV R38, 0x100 ;  /* 0x000400260000751d */ /* 0x0001ec0000002000 */
[----:B------:R-:W0:Y:S01]  /*6550*/  MUFU.EX2 R182, R182 ;  /* 0x000000b600b67308 */ /* 0x000e220000000800 */
[----:B-1----:R-:W-:Y:S01]  /*6560*/  FFMA.FTZ R33, R8, R4, R181 ;  /* 0x0000000408217223 */ /* 0x002fe200000100b5 */
[----:B------:R2:W-:Y:S01]  /*6570*/  @!P1 SYNCS.ARRIVE.TRANS64.RED.A1T0 RZ, [R41+URZ], RZ ;  /* 0x000000ff29ff99a7 */ /* 0x0005e2000810043f */
[C---:B------:R-:W-:Y:S01]  /*6580*/  F2FP.F16.F32.PACK_AB R181, R14.reuse, R181 ;  /* 0x000000b50eb5723e */ /* 0x040fe200000000ff */
[-CC-:B------:R-:W-:Y:S01]  /*6590*/  FFMA.FTZ R61, R61, R12.reuse, -R40.reuse ;  /* 0x0000000c3d3d7223 */ /* 0x180fe20000010828 */
[----:B------:R-:W-:Y:S01]  /*65a0*/  FADD.FTZ R4, R14, R33 ;  /* 0x000000210e047221 */ /* 0x000fe20000010000 */
[-CC-:B------:R-:W-:Y:S01]  /*65b0*/  FFMA.FTZ R63, R63, R12.reuse, -R40.reuse ;  /* 0x0000000c3f3f7223 */ /* 0x180fe20000010828 */
[-C--:B------:R-:W-:Y:S01]  /*65c0*/  FFMA.FTZ R65, R65, R12.reuse, -R40 ;  /* 0x0000000c41417223 */ /* 0x080fe20000010828 */
[----:B------:R-:W1:Y:S01]  /*65d0*/  MUFU.EX2 R45, R45 ;  /* 0x0000002d002d7308 */ /* 0x000e620000000800 */
[----:B------:R-:W-:Y:S01]  /*65e0*/  FADD.FTZ R33, R183, R4 ;  /* 0x00000004b7217221 */ /* 0x000fe20000010000 */
[----:B--2---:R-:W-:Y:S01]  /*65f0*/  FADD.FTZ R41, R43, R44 ;  /* 0x0000002c2b297221 */ /* 0x004fe20000010000 */
[-CC-:B------:R-:W-:Y:S01]  /*6600*/  FFMA.FTZ R79, R79, R12.reuse, -R40.reuse ;  /* 0x0000000c4f4f7223 */ /* 0x180fe20000010828 */
[-CC-:B------:R-:W-:Y:S01]  /*6610*/  FFMA.FTZ R69, R69, R12.reuse, -R40.reuse ;  /* 0x0000000c45457223 */ /* 0x180fe20000010828 */
[----:B------:R-:W-:Y:S01]  /*6620*/  FADD.FTZ R4, R20, R33 ;  /* 0x0000002114047221 */ /* 0x000fe20000010000 */
[-CC-:B------:R-:W-:Y:S01]  /*6630*/  FFMA.FTZ R83, R83, R12.reuse, -R40.reuse ;  /* 0x0000000c53537223 */ /* 0x180fe20000010828 */
[-C--:B------:R-:W-:Y:S01]  /*6640*/  FFMA.FTZ R87, R87, R12.reuse, -R40 ;  /* 0x0000000c57577223 */ /* 0x080fe20000010828 */
[----:B------:R-:W2:Y:S01]  /*6650*/  MUFU.EX2 R176, R176 ;  /* 0x000000b000b07308 */ /* 0x000ea20000000800 */
[----:B0-----:R-:W-:Y:S01]  /*6660*/  FADD.FTZ R38, R182, R41 ;  /* 0x00000029b6267221 */ /* 0x001fe20000010000 */
[----:B------:R-:W-:Y:S01]  /*6670*/  FADD.FTZ R33, R177, R4 ;  /* 0x00000004b1217221 */ /* 0x000fe20000010000 */
[-CC-:B------:R-:W-:Y:S01]  /*6680*/  FFMA.FTZ R187, R187, R12.reuse, -R40.reuse ;  /* 0x0000000cbbbb7223 */ /* 0x180fe20000010828 */
[----:B------:R-:W-:Y:S01]  /*6690*/  FFMA.FTZ R40, R189, R12, -R40 ;  /* 0x0000000cbd287223 */ /* 0x000fe20000010828 */
[----:B------:R-:W-:-:S02]  /*66a0*/  @!P1 VIADD R44, R50, 0x28860 ;  /* 0x00028860322c9836 */ /* 0x000fc40000000000 */
[----:B------:R-:W-:Y:S01]  /*66b0*/  FADD.FTZ R4, R22, R33 ;  /* 0x0000002116047221 */ /* 0x000fe20000010000 */
[-C--:B------:R-:W-:Y:S01]  /*66c0*/  FMUL.FTZ R88, R88, R9.reuse ;  /* 0x0000000958587220 */ /* 0x080fe20000410000 */
[----:B------:R-:W0:Y:S01]  /*66d0*/  MUFU.EX2 R25, R25 ;  /* 0x0000001900197308 */ /* 0x000e220000000800 */
[----:B-1----:R-:W-:Y:S01]  /*66e0*/  FADD.FTZ R41, R45, R38 ;  /* 0x000000262d297221 */ /* 0x002fe20000010000 */
[----:B------:R-:W-:Y:S01]  /*66f0*/  @!P1 PRMT R44, RZ, 0x654, R44 ;  /* 0x00000654ff2c9816 */ /* 0x000fe2000000002c */
[-C--:B------:R-:W-:Y:S01]  /*6700*/  FMUL.FTZ R89, R89, R9.reuse ;  /* 0x0000000959597220 */ /* 0x080fe20000410000 */
[-C--:B------:R-:W-:Y:S01]  /*6710*/  FMUL.FTZ R92, R92, R9.reuse ;  /* 0x000000095c5c7220 */ /* 0x080fe20000410000 */
[-C--:B------:R-:W-:Y:S01]  /*6720*/  FMUL.FTZ R93, R93, R9.reuse ;  /* 0x000000095d5d7220 */ /* 0x080fe20000410000 */
[----:B------:R1:W-:Y:S01]  /*6730*/  @!P1 SYNCS.ARRIVE.TRANS64.RED.A1T0 RZ, [R44+URZ], RZ ;  /* 0x000000ff2cff99a7 */ /* 0x0003e2000810043f */
[-C--:B------:R-:W-:Y:S01]  /*6740*/  FMUL.FTZ R96, R96, R9.reuse ;  /* 0x0000000960607220 */ /* 0x080fe20000410000 */
[----:B------:R-:W3:Y:S01]  /*6750*/  MUFU.EX2 R178, R178 ;  /* 0x000000b200b27308 */ /* 0x000ee20000000800 */
        /* <DEDUP_REMOVED lines=16> */
[----:B---3--:R-:W-:Y:S01]  /*6860*/  FADD.FTZ R38, R178, R23 ;  /* 0x00000017b2267221 */ /* 0x008fe20000010000 */
[----:B------:R-:W-:Y:S01]  /*6870*/  FADD.FTZ R23, R179, R4 ;  /* 0x00000004b3177221 */ /* 0x000fe20000010000 */
[-C--:B------:R-:W-:Y:S01]  /*6880*/  FMUL.FTZ R120, R120, R9.reuse ;  /* 0x0000000978787220 */ /* 0x080fe20000410000 */
[-C--:B------:R-:W-:Y:S01]  /*6890*/  FMUL.FTZ R121, R121, R9.reuse ;  /* 0x0000000979797220 */ /* 0x080fe20000410000 */
[-C--:B------:R-:W-:Y:S01]  /*68a0*/  FMUL.FTZ R124, R124, R9.reuse ;  /* 0x000000097c7c7220 */ /* 0x080fe20000410000 */
[----:B------:R-:W-:Y:S01]  /*68b0*/  FADD.FTZ R4, R24, R23 ;  /* 0x0000001718047221 */ /* 0x000fe20000010000 */
[-C--:B------:R-:W-:Y:S01]  /*68c0*/  FMUL.FTZ R125, R125, R9.reuse ;  /* 0x000000097d7d7220 */ /* 0x080fe20000410000 */
[----:B------:R-:W3:Y:S01]  /*68d0*/  MUFU.EX2 R29, R29 ;  /* 0x0000001d001d7308 */ /* 0x000ee20000000800 */
[----:B--2---:R-:W-:Y:S01]  /*68e0*/  FADD.FTZ R33, R27, R38 ;  /* 0x000000261b217221 */ /* 0x004fe20000010000 */
[----:B------:R-:W-:Y:S01]  /*68f0*/  FADD.FTZ R23, R173, R4 ;  /* 0x00000004ad177221 */ /* 0x000fe20000010000 */
[-C--:B------:R-:W-:Y:S01]  /*6900*/  FMUL.FTZ R128, R128, R9.reuse ;  /* 0x0000000980807220 */ /* 0x080fe20000410000 */
[-C--:B------:R-:W-:Y:S01]  /*6910*/  FMUL.FTZ R129, R129, R9.reuse ;  /* 0x0000000981817220 */ /* 0x080fe20000410000 */
[-C--:B------:R-:W-:Y:S01]  /*6920*/  FMUL.FTZ R132, R132, R9.reuse ;  /* 0x0000000984847220 */ /* 0x080fe20000410000 */
[----:B------:R-:W-:Y:S01]  /*6930*/  FADD.FTZ R4, R26, R23 ;  /* 0x000000171a047221 */ /* 0x000fe20000010000 */
[-C--:B------:R-:W-:Y:S01]  /*6940*/  FMUL.FTZ R133, R133, R9.reuse ;  /* 0x0000000985857220 */ /* 0x080fe20000410000 */
[----:B------:R-:W2:Y:S01]  /*6950*/  MUFU.EX2 R174, R174 ;  /* 0x000000ae00ae7308 */ /* 0x000ea20000000800 */
[----:B0-----:R-:W-:Y:S01]  /*6960*/  FADD.FTZ R38, R172, R33 ;  /* 0x00000021ac267221 */ /* 0x001fe20000010000 */
[----:B------:R-:W-:Y:S01]  /*6970*/  FADD.FTZ R23, R175, R4 ;  /* 0x00000004af177221 */ /* 0x000fe20000010000 */
[-C--:B------:R-:W-:Y:S01]  /*6980*/  FMUL.FTZ R136, R136, R9.reuse ;  /* 0x0000000988887220 */ /* 0x080fe20000410000 */
[-C--:B------:R-:W-:Y:S01]  /*6990*/  FMUL.FTZ R137, R137, R9.reuse ;  /* 0x0000000989897220 */ /* 0x080fe20000410000 */
[-C--:B------:R-:W-:Y:S01]  /*69a0*/  FMUL.FTZ R140, R140, R9.reuse ;  /* 0x000000098c8c7220 */ /* 0x080fe20000410000 */
[----:B------:R-:W-:Y:S01]  /*69b0*/  FADD.FTZ R4, R28, R23 ;  /* 0x000000171c047221 */ /* 0x000fe20000010000 */
        /* <DEDUP_REMOVED lines=8> */
[----:B------:R-:W-:Y:S01]  /*6a40*/  FMUL.FTZ R149, R149, R9 ;  /* 0x0000000995957220 */ /* 0x000fe20000410000 */
        /* <DEDUP_REMOVED lines=46> */
[-C--:B------:R-:W-:Y:S01]  /*6d30*/  FMUL.FTZ R135, R135, R8.reuse ;  /* 0x0000000887877220 */ /* 0x080fe20000410000 */
        /* <DEDUP_REMOVED lines=10> */
[----:B0-----:R-:W-:Y:S01]  /*6de0*/  FADD.FTZ R25, R39, R14 ;  /* 0x0000000e27197221 */ /* 0x001fe20000010000 */
[----:B------:R-:W-:Y:S01]  /*6df0*/  FMUL.FTZ R151, R151, R8 ;  /* 0x0000000897977220 */ /* 0x000fe20000410000 */
[----:B------:R-:W-:Y:S01]  /*6e00*/  F2FP.F16.F32.PACK_AB R183, R20, R183 ;  /* 0x000000b714b7723e */ /* 0x000fe200000000ff */
[----:B------:R-:W-:Y:S01]  /*6e10*/  IMAD.MOV.U32 R9, RZ, RZ, R13 ;  /* 0x000000ffff097224 */ /* 0x000fe200078e000d */
[----:B------:R-:W-:-:S02]  /*6e20*/  F2FP.F16.F32.PACK_AB R177, R22, R177 ;  /* 0x000000b116b1723e */ /* 0x000fc400000000ff */
[----:B------:R-:W-:Y:S01]  /*6e30*/  F2FP.F16.F32.PACK_AB R180, R43, R180 ;  /* 0x000000b42bb4723e */ /* 0x000fe200000000ff */
[----:B------:R-:W0:Y:S01]  /*6e40*/  MUFU.EX2 R35, R35 ;  /* 0x0000002300237308 */ /* 0x000e220000000800 */
[----:B---3--:R-:W-:Y:S01]  /*6e50*/  FADD.FTZ R14, R154, R25 ;  /* 0x000000199a0e7221 */ /* 0x008fe20000010000 */
[----:B------:R-:W-:Y:S02]  /*6e60*/  F2FP.F16.F32.PACK_AB R182, R45, R182 ;  /* 0x000000b62db6723e */ /* 0x000fe400000000ff */
[----:B------:R-:W-:Y:S02]  /*6e70*/  F2FP.F16.F32.PACK_AB R178, R27, R178 ;  /* 0x000000b21bb2723e */ /* 0x000fe400000000ff */
[----:B------:R-:W-:Y:S02]  /*6e80*/  F2FP.F16.F32.PACK_AB R179, R24, R179 ;  /* 0x000000b318b3723e */ /* 0x000fe400000000ff */
[----:B------:R-:W3:Y:S01]  /*6e90*/  MUFU.EX2 R71, R71 ;  /* 0x0000004700477308 */ /* 0x000ee20000000800 */
[C---:B--2---:R-:W-:Y:S01]  /*6ea0*/  FADD.FTZ R14, R5.reuse, R14 ;  /* 0x0000000e050e7221 */ /* 0x044fe20000010000 */
[----:B------:R-:W-:Y:S01]  /*6eb0*/  F2FP.F16.F32.PACK_AB R154, R5, R154 ;  /* 0x0000009a059a723e */ /* 0x000fe200000000ff */
[----:B------:R-:W-:Y:S01]  /*6ec0*/  FADD.FTZ R5, R81, R4 ;  /* 0x0000000451057221 */ /* 0x000fe20000010000 */
[----:B------:R-:W-:-:S02]  /*6ed0*/  F2FP.F16.F32.PACK_AB R172, R29, R172 ;  /* 0x000000ac1dac723e */ /* 0x000fc400000000ff */
[----:B------:R-:W-:Y:S02]  /*6ee0*/  F2FP.F16.F32.PACK_AB R173, R26, R173 ;  /* 0x000000ad1aad723e */ /* 0x000fe400000000ff */
[----:B------:R-:W2:Y:S01]  /*6ef0*/  MUFU.EX2 R67, R67 ;  /* 0x0000004300437308 */ /* 0x000ea20000000800 */
[----:B0-----:R-:W-:Y:S01]  /*6f00*/  FADD.FTZ R14, R35, R14 ;  /* 0x0000000e230e7221 */ /* 0x001fe20000010000 */
[----:B------:R-:W-:Y:S02]  /*6f10*/  F2FP.F16.F32.PACK_AB R174, R31, R174 ;  /* 0x000000ae1fae723e */ /* 0x000fe400000000ff */
[----:B------:R-:W-:Y:S02]  /*6f20*/  F2FP.F16.F32.PACK_AB R175, R28, R175 ;  /* 0x000000af1caf723e */ /* 0x000fe400000000ff */
[----:B------:R-:W-:Y:S02]  /*6f30*/  F2FP.F16.F32.PACK_AB R168, R47, R168 ;  /* 0x000000a82fa8723e */ /* 0x000fe400000000ff */
[----:B------:R-:W0:Y:S01]  /*6f40*/  MUFU.EX2 R61, R61 ;  /* 0x0000003d003d7308 */ /* 0x000e220000000800 */
[----:B---3--:R-:W-:Y:S01]  /*6f50*/  FADD.FTZ R14, R71, R14 ;  /* 0x0000000e470e7221 */ /* 0x008fe20000010000 */
[----:B------:R-:W-:-:S02]  /*6f60*/  F2FP.F16.F32.PACK_AB R169, R30, R169 ;  /* 0x000000a91ea9723e */ /* 0x000fc400000000ff */
[----:B------:R-:W-:Y:S02]  /*6f70*/  F2FP.F16.F32.PACK_AB R170, R37, R170 ;  /* 0x000000aa25aa723e */ /* 0x000fe400000000ff */
[----:B------:R-:W-:Y:S02]  /*6f80*/  F2FP.F16.F32.PACK_AB R171, R32, R171 ;  /* 0x000000ab20ab723e */ /* 0x000fe400000000ff */
[----:B------:R-:W3:Y:S01]  /*6f90*/  MUFU.EX2 R63, R63 ;  /* 0x0000003f003f7308 */ /* 0x000ee20000000800 */
[----:B--2---:R-:W-:Y:S01]  /*6fa0*/  FADD.FTZ R14, R67, R14 ;  /* 0x0000000e430e7221 */ /* 0x004fe20000010000 */
[----:B------:R-:W-:Y:S02]  /*6fb0*/  F2FP.F16.F32.PACK_AB R152, R39, R152 ;  /* 0x000000982798723e */ /* 0x000fe400000000ff */
[----:B------:R-:W-:Y:S02]  /*6fc0*/  F2FP.F16.F32.PACK_AB R153, R58, R153 ;  /* 0x000000993a99723e */ /* 0x000fe400000000ff */
[----:B------:R-:W-:-:S02]  /*6fd0*/  F2FP.F16.F32.PACK_AB R155, R56, R155 ;  /* 0x0000009b389b723e */ /* 0x000fc400000000ff */
        /* <DEDUP_REMOVED lines=9> */
[----:B------:R-:W-:Y:S02]  /*7070*/  MOV R8, R21 ;  /* 0x0000001500087202 */ /* 0x000fe40000000f00 */
[----:B------:R-:W3:Y:S01]  /*7080*/  MUFU.EX2 R42, R42 ;  /* 0x0000002a002a7308 */ /* 0x000ee20000000800 */
[C---:B--2---:R-:W-:Y:S01]  /*7090*/  FADD.FTZ R14, R65.reuse, R14 ;  /* 0x0000000e410e7221 */ /* 0x044fe20000010000 */
[----:B------:R-:W-:-:S06]  /*70a0*/  F2FP.F16.F32.PACK_AB R160, R65, R63 ;  /* 0x0000003f41a0723e */ /* 0x000fcc00000000ff */
[----:B------:R-:W2:Y:S01]  /*70b0*/  MUFU.EX2 R69, R69 ;  /* 0x0000004500457308 */ /* 0x000ea20000000800 */
[----:B0-----:R-:W-:-:S07]  /*70c0*/  FADD.FTZ R14, R79, R14 ;  /* 0x0000000e4f0e7221 */ /* 0x001fce0000010000 */
[----:B------:R-:W0:Y:S01]  /*70d0*/  MUFU.EX2 R85, R85 ;  /* 0x0000005500557308 */ /* 0x000e220000000800 */
[----:B---3--:R-:W-:-:S07]  /*70e0*/  FADD.FTZ R4, R42, R5 ;  /* 0x000000052a047221 */ /* 0x008fce0000010000 */
[----:B------:R-:W3:Y:S01]  /*70f0*/  MUFU.EX2 R83, R83 ;  /* 0x0000005300537308 */ /* 0x000ee20000000800 */
[C---:B--2---:R-:W-:Y:S01]  /*7100*/  FADD.FTZ R14, R69.reuse, R14 ;  /* 0x0000000e450e7221 */ /* 0x044fe20000010000 */
[----:B------:R-:W-:-:S06]  /*7110*/  F2FP.F16.F32.PACK_AB R162, R69, R79 ;  /* 0x0000004f45a2723e */ /* 0x000fcc00000000ff */
[----:B------:R-:W2:Y:S01]  /*7120*/  MUFU.EX2 R34, R34 ;  /* 0x0000002200227308 */ /* 0x000ea20000000800 */
[C---:B0-----:R-:W-:Y:S01]  /*7130*/  FADD.FTZ R5, R85.reuse, R4 ;  /* 0x0000000455057221 */ /* 0x041fe20000010000 */
[----:B------:R-:W-:-:S06]  /*7140*/  F2FP.F16.F32.PACK_AB R163, R85, R42 ;  /* 0x0000002a55a3723e */ /* 0x000fcc00000000ff */
[----:B------:R-:W0:Y:S01]  /*7150*/  MUFU.EX2 R87, R87 ;  /* 0x0000005700577308 */ /* 0x000e220000000800 */
[----:B---3--:R-:W-:-:S07]  /*7160*/  FADD.FTZ R14, R83, R14 ;  /* 0x0000000e530e7221 */ /* 0x008fce0000010000 */
[----:B------:R-:W3:Y:S01]  /*7170*/  MUFU.EX2 R185, R185 ;  /* 0x000000b900b97308 */ /* 0x000ee20000000800 */
[----:B--2---:R-:W-:-:S07]  /*7180*/  FADD.FTZ R4, R34, R5 ;  /* 0x0000000522047221 */ /* 0x004fce0000010000 */
[----:B------:R-:W2:Y:S01]  /*7190*/  MUFU.EX2 R187, R187 ;  /* 0x000000bb00bb7308 */ /* 0x000ea20000000800 */
[C---:B0-----:R-:W-:Y:S01]  /*71a0*/  FADD.FTZ R14, R87.reuse, R14 ;  /* 0x0000000e570e7221 */ /* 0x041fe20000010000 */
[----:B------:R-:W-:-:S06]  /*71b0*/  F2FP.F16.F32.PACK_AB R164, R87, R83 ;  /* 0x0000005357a4723e */ /* 0x000fcc00000000ff */
[----:B------:R-:W0:Y:S01]  /*71c0*/  MUFU.EX2 R36, R36 ;  /* 0x0000002400247308 */ /* 0x000e220000000800 */
[C---:B---3--:R-:W-:Y:S01]  /*71d0*/  FADD.FTZ R5, R185.reuse, R4 ;  /* 0x00000004b9057221 */ /* 0x048fe20000010000 */
[----:B------:R-:W-:-:S06]  /*71e0*/  F2FP.F16.F32.PACK_AB R165, R185, R34 ;  /* 0x00000022b9a5723e */ /* 0x000fcc00000000ff */
[----:B------:R-:W3:Y:S01]  /*71f0*/  MUFU.EX2 R40, R40 ;  /* 0x0000002800287308 */ /* 0x000ee20000000800 */
[----:B--2---:R-:W-:-:S07]  /*7200*/  FADD.FTZ R14, R187, R14 ;  /* 0x0000000ebb0e7221 */ /* 0x004fce0000010000 */
[----:B------:R-:W2:Y:S01]  /*7210*/  MUFU.EX2 R15, R15 ;  /* 0x0000000f000f7308 */ /* 0x000ea20000000800 */
[----:B0-----:R-:W-:Y:S01]  /*7220*/  FADD.FTZ R4, R36, R5 ;  /* 0x0000000524047221 */ /* 0x001fe20000010000 */
[C---:B---3--:R-:W-:Y:S01]  /*7230*/  FADD.FTZ R5, R40.reuse, R14 ;  /* 0x0000000e28057221 */ /* 0x048fe20000010000 */
[----:B------:R-:W-:Y:S01]  /*7240*/  F2FP.F16.F32.PACK_AB R166, R40, R187 ;  /* 0x000000bb28a6723e */ /* 0x000fe200000000ff */
[----:B------:R-:W-:Y:S02]  /*7250*/  IMAD.MOV.U32 R14, RZ, RZ, R0 ;  /* 0x000000ffff0e7224 */ /* 0x000fe400078e0000 */
[C---:B--2---:R-:W-:Y:S01]  /*7260*/  FADD.FTZ R4, R15.reuse, R4 ;  /* 0x000000040f047221 */ /* 0x044fe20000010000 */
[----:B------:R-:W-:Y:S01]  /*7270*/  F2FP.F16.F32.PACK_AB R167, R15, R36 ;  /* 0x000000240fa7723e */ /* 0x000fe200000000ff */
[----:B-1----:R-:W-:Y:S06]  /*7280*/  @P3 BRA `(.L_x_8389) ;  /* 0xffffffcc00d43947 */ /* 0x002fec000383ffff */
.L_x_8380:
        /* <DEDUP_REMOVED lines=8> */
[----:B------:R-:W-:-:S07]  /*7310*/  IMAD.MOV.U32 R9, RZ, RZ, R0 ;  /* 0x000000ffff097224 */ /* 0x000fce00078e0000 */
.L_x_8399:
        /* <DEDUP_REMOVED lines=9> */
.L_x_8392:
[----:B------:R-:W-:Y:S01]  /*73b0*/  ULEA UR10, UR4, UR36, 0x3 ;  /* 0x00000024040a7291 */ /* 0x000fe2000f8e183f */
[----:B------:R-:W-:-:S08]  /*73c0*/  SHF.L.U32 R10, R0, 0x1f, RZ ;  /* 0x0000001f000a7819 */ /* 0x000fd000000006ff */
[----:B------:R0:W1:Y:S01]  /*73d0*/  SYNCS.PHASECHK.TRANS64.TRYWAIT P2, [UR10+0x28830], R10 ;  /* 0x0288300aff0075a7 */ /* 0x000062000804014a */
[----:B------:R-:W-:Y:S05]  /*73e0*/  @!P0 BRA `(.L_x_8393) ;  /* 0x0000000000048947 */ /* 0x000fea0003800000 */
[----:B------:R-:W-:Y:S01]  /*73f0*/  BPT.TRAP 0x1 ;  /* 0x000000040000795c */ /* 0x000fe20000300000 */
.L_x_8393:
[----:B-1----:R-:W-:Y:S05]  /*7400*/  @P2 BRA `(.L_x_8391) ;  /* 0x0000000000082947 */ /* 0x002fea0003800000 */
[----:B------:R-:W1:Y:S02]  /*7410*/  SYNCS.PHASECHK.TRANS64.TRYWAIT P2, [UR10+0x28830], R10 ;  /* 0x0288300aff0075a7 */ /* 0x000e64000804014a */
[----:B-1----:R-:W-:Y:S05]  /*7420*/  @!P2 BRA `(.L_x_8394) ;  /* 0x000000840038a947 */ /* 0x002fea0003800000 */
.L_x_8391:
        /* <DEDUP_REMOVED lines=46> */
.L_x_8396:
[----:B------:R-:W-:Y:S01]  /*7710*/  ULEA UR10, UR5, UR36, 0x3 ;  /* 0x00000024050a7291 */ /* 0x000fe2000f8e183f */
[----:B------:R-:W-:-:S08]  /*7720*/  SHF.L.U32 R9, R9, 0x1f, RZ ;  /* 0x0000001f09097819 */ /* 0x000fd000000006ff */
[----:B------:R2:W3:Y:S01]  /*7730*/  SYNCS.PHASECHK.TRANS64.TRYWAIT P2, [UR10+0x28850], R9 ;  /* 0x02885009ff0075a7 */ /* 0x0004e2000804014a */
[----:B------:R-:W-:Y:S05]  /*7740*/  @!P0 BRA `(.L_x_8397) ;  /* 0x0000000000048947 */ /* 0x000fea0003800000 */
[----:B------:R-:W-:Y:S01]  /*7750*/  BPT.TRAP 0x1 ;  /* 0x000000040000795c */ /* 0x000fe20000300000 */
.L_x_8397:
[----:B---3--:R-:W-:Y:S05]  /*7760*/  @P2 BRA `(.L_x_8395) ;  /* 0x0000000000082947 */ /* 0x008fea0003800000 */
[----:B------:R-:W3:Y:S02]  /*7770*/  SYNCS.PHASECHK.TRANS64.TRYWAIT P2, [UR10+0x28850], R9 ;  /* 0x02885009ff0075a7 */ /* 0x000ee4000804014a */
[----:B---3--:R-:W-:Y:S05]  /*7780*/  @!P2 BRA `(.L_x_8398) ;  /* 0x000000800078a947 */ /* 0x008fea0003800000 */
.L_x_8395:
[----:B------:R-:W-:Y:S01]  /*7790*/  UIADD3 UR10, UR36, 0x400, URZ ;  /* 0x00000400240a7890 */ /* 0x000fe2000fffe03f */
[----:B------:R-:W-:Y:S01]  /*77a0*/  WARPGROUP.ARRIVE ;  /* 0x00000000000079c5 */ /* 0x000fe20000000000 */
[----:B------:R-:W-:Y:S01]  /*77b0*/  UMOV UR11, 0x40000040 ;  /* 0x40000040000b7882 */ /* 0x000fe20000000000 */
[----:B------:R-:W-:Y:S01]  /*77c0*/  UMOV UR15, 0x40000040 ;  /* 0x40000040000f7882 */ /* 0x000fe20000000000 */
[----:B------:R-:W-:Y:S01]  /*77d0*/  USHF.R.U32.HI UR10, URZ, 0x4, UR10 ;  /* 0x000000043f0a7899 */ /* 0x000fe2000801160a */
[----:B0-2---:R-:W-:Y:S01]  /*77e0*/  FMUL.FTZ R9, R24, UR7 ;  /* 0x0000000718097c20 */ /* 0x005fe20008410000 */
[----:B-1----:R-:W-:Y:S01]  /*77f0*/  FMUL.FTZ R13, R25, UR7 ;  /* 0x00000007190d7c20 */ /* 0x002fe20008410000 */
[----:B------:R-:W-:Y:S01]  /*7800*/  FMUL.FTZ R185, R32, UR7 ;  /* 0x0000000720b97c20 */ /* 0x000fe20008410000 */
[----:B------:R-:W-:Y:S01]  /*7810*/  ULOP3.LUT UR10, UR10, 0x3fff, URZ, 0xc0, !UPT ;  /* 0x00003fff0a0a7892 */ /* 0x000fe2000f8ec03f */
[----:B------:R-:W-:Y:S01]  /*7820*/  FMUL.FTZ R187, R33, UR7 ;  /* 0x0000000721bb7c20 */ /* 0x000fe20008410000 */
[----:B------:R-:W-:Y:S01]  /*7830*/  FMUL.FTZ R189, R36, UR7 ;  /* 0x0000000724bd7c20 */ /* 0x000fe20008410000 */
[----:B------:R-:W0:Y:S01]  /*7840*/  MUFU.TANH R9, R9 ;  /* 0x0000000900097308 */ /* 0x000e220000002400 */
[----:B------:R-:W-:Y:S01]  /*7850*/  ULOP3.LUT UR10, UR10, 0x4000000, URZ, 0xfc, !UPT ;  /* 0x040000000a0a7892 */ /* 0x000fe2000f8efc3f */
[----:B------:R-:W-:Y:S01]  /*7860*/  FMUL.FTZ R191, R37, UR7 ;  /* 0x0000000725bf7c20 */ /* 0x000fe20008410000 */
[----:B------:R-:W-:Y:S01]  /*7870*/  FMUL.FTZ R193, R40, UR7 ;  /* 0x0000000728c17c20 */ /* 0x000fe20008410000 */
[----:B------:R-:W-:Y:S01]  /*7880*/  FMUL.FTZ R195, R41, UR7 ;  /* 0x0000000729c37c20 */ /* 0x000fe20008410000 */
[----:B------:R-:W-:Y:S01]  /*7890*/  ULEA UR10, UR5, UR10, 0xb ;  /* 0x0000000a050a7291 */ /* 0x000fe2000f8e583f */
[----:B------:R-:W-:Y:S01]  /*78a0*/  FMUL.FTZ R197, R48, UR7 ;  /* 0x0000000730c57c20 */ /* 0x000fe20008410000 */
[----:B------:R-:W-:Y:S01]  /*78b0*/  FMUL.FTZ R199, R49, UR7 ;  /* 0x0000000731c77c20 */ /* 0x000fe20008410000 */
[----:B------:R-:W1:Y:S01]  /*78c0*/  MUFU.TANH R13, R13 ;  /* 0x0000000d000d7308 */ /* 0x000e620000002400 */
        /* <DEDUP_REMOVED lines=51> */
[----:B------:R-:W0:Y:S01]  /*7c00*/  LDC R12, c[0x0][0x988] ;  /* 0x00026200ff0c7b82 */ /* 0x000e220000000800 */
[----:B------:R-:W-:Y:S01]  /*7c10*/  FMUL.FTZ R223, R86, UR7 ;  /* 0x0000000756df7c20 */ /* 0x000fe20008410000 */
[----:B------:R-:W-:Y:S01]  /*7c20*/  FMUL.FTZ R87, R87, UR7 ;  /* 0x0000000757577c20 */ /* 0x000fe20008410000 */
[----:B------:R-:W-:Y:S01]  /*7c30*/  UMOV UR11, 0x40000040 ;  /* 0x40000040000b7882 */ /* 0x000fe20000000000 */
[----:B------:R-:W-:Y:S01]  /*7c40*/  MUFU.TANH R197, R197 ;  /* 0x000000c500c57308 */ /* 0x000fe20000002400 */
[C---:B------:R-:W-:Y:S01]  /*7c50*/  ISETP.GT.AND P2, PT, R11.reuse, R17, PT ;  /* 0x000000110b00720c */ /* 0x040fe20003f44270 */
[----:B------:R-:W-:-:S06]  /*7c60*/  VIADD R11, R11, 0xffffffff ;  /* 0xffffffff0b0b7836 */ /* 0x000fcc0000000000 */
        /* <DEDUP_REMOVED lines=13> */
[----:B-1----:R-:W-:Y:S01]  /*7d40*/  FMNMX.FTZ R14, R25, R14, !PT ;  /* 0x0000000e190e7209 */ /* 0x002fe20007810000 */
[----:B------:R-:W-:-:S02]  /*7d50*/  WARPGROUP.DEPBAR.LE gsb0, 0x0 ;  /* 0x00008000000079c5 */ /* 0x000fc40000010000 */
[----:B------:R-:W-:Y:S01]  /*7d60*/  WARPGROUP.ARRIVE ;  /* 0x00000000000079c5 */ /* 0x000fe20000000000 */
[----:B------:R-:W-:Y:S01]  /*7d70*/  FMUL.FTZ R181, R28, UR7 ;  /* 0x000000071cb57c20 */ /* 0x000fe20008410000 */
[----:B------:R-:W-:Y:S01]  /*7d80*/  FMUL.FTZ R183, R29, UR7 ;  /* 0x000000071db77c20 */ /* 0x000fe20008410000 */
[----:B------:R-:W-:Y:S01]  /*7d90*/  FMUL.FTZ R29, R34, UR7 ;  /* 0x00000007221d7c20 */ /* 0x000fe20008410000 */
[----:B------:R-:W-:Y:S02]  /*7da0*/  MUFU.TANH R31, R31 ;  /* 0x0000001f001f7308 */ /* 0x000fe40000002400 */
[----:B------:R-:W-:Y:S01]  /*7db0*/  HGMMA.64x128x16.F32 R88, R176, gdesc[UR12].tnspB, R88, gsb0 ;  /* 0x41e0000cb0587df0 */ /* 0x000fe20008000858 */
[----:B------:R-:W-:Y:S01]  /*7dc0*/  UIADD3 UR14, UR10, 0x100, URZ ;  /* 0x000001000a0e7890 */ /* 0x000fe2000fffe03f */
[----:B------:R-:W-:Y:S01]  /*7dd0*/  UMOV UR15, 0x40000040 ;  /* 0x40000040000f7882 */ /* 0x000fe20000000000 */
[----:B--2---:R-:W-:-:S03]  /*7de0*/  FMNMX.FTZ R14, R27, R14, !PT ;  /* 0x0000000e1b0e7209 */ /* 0x004fc60007810000 */
[----:B------:R-:W1:Y:S08]  /*7df0*/  MUFU.TANH R181, R181 ;  /* 0x000000b500b57308 */ /* 0x000e700000002400 */
[----:B------:R-:W2:Y:S08]  /*7e00*/  MUFU.TANH R183, R183 ;  /* 0x000000b700b77308 */ /* 0x000eb00000002400 */
[----:B------:R-:W3:Y:S01]  /*7e10*/  MUFU.TANH R29, R29 ;  /* 0x0000001d001d7308 */ /* 0x000ee20000002400 */
[----:B-1----:R-:W-:-:S07]  /*7e20*/  FMNMX.FTZ R10, R181, R10, !PT ;  /* 0x0000000ab50a7209 */ /* 0x002fce0007810000 */
[----:B------:R-:W-:Y:S01]  /*7e30*/  MUFU.TANH R209, R209 ;  /* 0x000000d100d17308 */ /* 0x000fe20000002400 */
[----:B--2---:R-:W-:-:S04]  /*7e40*/  FMNMX.FTZ R10, R183, R10, !PT ;  /* 0x0000000ab70a7209 */ /* 0x004fc80007810000 */
[----:B------:R-:W-:-:S03]  /*7e50*/  FMNMX.FTZ R10, R185, R10, !PT ;  /* 0x0000000ab90a7209 */ /* 0x000fc60007810000 */
[----:B------:R-:W1:Y:S01]  /*7e60*/  MUFU.TANH R33, R33 ;  /* 0x0000002100217308 */ /* 0x000e620000002400 */
[----:B------:R-:W-:Y:S02]  /*7e70*/  FMNMX.FTZ R10, R187, R10, !PT ;  /* 0x0000000abb0a7209 */ /* 0x000fe40007810000 */
[----:B---3--:R-:W-:Y:S02]  /*7e80*/  FMNMX.FTZ R14, R29, R14, !PT ;  /* 0x0000000e1d0e7209 */ /* 0x008fe40007810000 */
[----:B------:R-:W-:Y:S02]  /*7e90*/  FMNMX.FTZ R10, R189, R10, !PT ;  /* 0x0000000abd0a7209 */ /* 0x000fe40007810000 */
[----:B------:R-:W-:Y:S01]  /*7ea0*/  FMNMX.FTZ R14, R31, R14, !PT ;  /* 0x0000000e1f0e7209 */ /* 0x000fe20007810000 */
[----:B------:R-:W-:Y:S01]  /*7eb0*/  MUFU.TANH R211, R211 ;  /* 0x000000d300d37308 */ /* 0x000fe20000002400 */
[----:B------:R-:W-:-:S04]  /*7ec0*/  FMNMX.FTZ R10, R191, R10, !PT ;  /* 0x0000000abf0a7209 */ /* 0x000fc80007810000 */
[----:B------:R-:W-:-:S03]  /*7ed0*/  FMNMX.FTZ R10, R193, R10, !PT ;  /* 0x0000000ac10a7209 */ /* 0x000fc60007810000 */
[----:B------:R-:W2:Y:S01]  /*7ee0*/  MUFU.TANH R35, R35 ;  /* 0x0000002300237308 */ /* 0x000ea20000002400 */
[----:B------:R-:W-:Y:S02]  /*7ef0*/  FMNMX.FTZ R10, R195, R10, !PT ;  /* 0x0000000ac30a7209 */ /* 0x000fe40007810000 */
[----:B-1----:R-:W-:-:S05]  /*7f00*/  FMNMX.FTZ R14, R33, R14, !PT ;  /* 0x0000000e210e7209 */ /* 0x002fca0007810000 */
[----:B------:R-:W-:Y:S08]  /*7f10*/  MUFU.TANH R213, R213 ;  /* 0x000000d500d57308 */ /* 0x000ff00000002400 */
        /* <DEDUP_REMOVED lines=13> */
[----:B--2---:R-:W-:Y:S01]  /*7ff0*/  FMNMX.FTZ R14, R43, R14, !PT ;  /* 0x0000000e2b0e7209 */ /* 0x004fe20007810000 */
        /* <DEDUP_REMOVED lines=8> */
[----:B------:R-:W-:-:S04]  /*8080*/  UMOV UR15, 0x40000040 ;  /* 0x40000040000f7882 */ /* 0x000fc80000000000 */
        /* <DEDUP_REMOVED lines=17> */
[----:B-1----:R-:W-:Y:S02]  /*81a0*/  FMNMX.FTZ R14, R51, R14, !PT ;  /* 0x0000000e330e7209 */ /* 0x002fe40007810000 */
[----:B------:R-:W-:-:S03]  /*81b0*/  FMNMX.FTZ R10, R59, R10, !PT ;  /* 0x0000000a3b0a7209 */ /* 0x000fc60007810000 */
[----:B------:R-:W1:Y:S01]  /*81c0*/  MUFU.TANH R53, R53 ;  /* 0x0000003500357308 */ /* 0x000e620000002400 */
[----:B------:R-:W-:-:S07]  /*81d0*/  FMNMX.FTZ R10, R61, R10, !PT ;  /* 0x0000000a3d0a7209 */ /* 0x000fce0007810000 */
[----:B------:R-:W3:Y:S01]  /*81e0*/  MUFU.TANH R55, R55 ;  /* 0x0000003700377308 */ /* 0x000ee20000002400 */
[----:B--2---:R-:W-:-:S07]  /*81f0*/  FMNMX.FTZ R14, R49, R14, !PT ;  /* 0x0000000e310e7209 */ /* 0x004fce0007810000 */
[----:B------:R-:W2:Y:S01]  /*8200*/  MUFU.TANH R57, R57 ;  /* 0x0000003900397308 */ /* 0x000ea20000002400 */
[----:B-1----:R-:W-:-:S07]  /*8210*/  FMNMX.FTZ R14, R53, R14, !PT ;  /* 0x0000000e350e7209 */ /* 0x002fce0007810000 */
[----:B------:R-:W1:Y:S01]  /*8220*/  MUFU.TANH R63, R63 ;  /* 0x0000003f003f7308 */ /* 0x000e620000002400 */
[----:B---3--:R-:W-:-:S07]  /*8230*/  FMNMX.FTZ R14, R55, R14, !PT ;  /* 0x0000000e370e7209 */ /* 0x008fce0007810000 */
[----:B------:R-:W-:Y:S01]  /*8240*/  MUFU.TANH R67, R67 ;  /* 0x0000004300437308 */ /* 0x000fe20000002400 */
[----:B--2---:R-:W-:-:S07]  /*8250*/  FMNMX.FTZ R14, R57, R14, !PT ;  /* 0x0000000e390e7209 */ /* 0x004fce0007810000 */
[----:B------:R-:W-:Y:S01]  /*8260*/  MUFU.TANH R69, R69 ;  /* 0x0000004500457308 */ /* 0x000fe20000002400 */
[----:B-1----:R-:W-:-:S07]  /*8270*/  FMNMX.FTZ R14, R63, R14, !PT ;  /* 0x0000000e3f0e7209 */ /* 0x002fce0007810000 */
        /* <DEDUP_REMOVED lines=13> */
[----:B------:R-:W1:Y:S08]  /*8350*/  MUFU.TANH R173, R173 ;  /* 0x000000ad00ad7308 */ /* 0x000e700000002400 */
[----:B------:R-:W2:Y:S08]  /*8360*/  MUFU.TANH R175, R175 ;  /* 0x000000af00af7308 */ /* 0x000eb00000002400 */
[----:B------:R-:W3:Y:S01]  /*8370*/  MUFU.TANH R65, R65 ;  /* 0x0000004100417308 */ /* 0x000ee20000002400 */
[----:B-1----:R-:W-:-:S07]  /*8380*/  FMNMX.FTZ R10, R173, R10, !PT ;  /* 0x0000000aad0a7209 */ /* 0x002fce0007810000 */
[----:B------:R-:W-:Y:S01]  /*8390*/  MUFU.TANH R223, R223 ;  /* 0x000000df00df7308 */ /* 0x000fe20000002400 */
[----:B--2---:R-:W-:-:S04]  /*83a0*/  FMNMX.FTZ R10, R175, R10, !PT ;  /* 0x0000000aaf0a7209 */ /* 0x004fc80007810000 */
[----:B------:R-:W-:-:S03]  /*83b0*/  FMNMX.FTZ R10, R209, R10, !PT ;  /* 0x0000000ad10a7209 */ /* 0x000fc60007810000 */
[----:B------:R-:W-:Y:S01]  /*83c0*/  MUFU.TANH R87, R87 ;  /* 0x0000005700577308 */ /* 0x000fe20000002400 */
        /* <DEDUP_REMOVED lines=12> */
[----:B------:R-:W-:-:S04]  /*8490*/  FMNMX.FTZ R10, R81, R10, !PT ;  /* 0x0000000a510a7209 */ /* 0x000fc80007810000 */
[----:B------:R-:W-:-:S04]  /*84a0*/  FMNMX.FTZ R10, R221, R10, !PT ;  /* 0x0000000add0a7209 */ /* 0x000fc80007810000 */
[----:B------:R-:W-:-:S05]  /*84b0*/  FMNMX.FTZ R10, R85, R10, !PT ;  /* 0x0000000a550a7209 */ /* 0x000fca0007810000 */
[----:B------:R-:W1:Y:S02]  /*84c0*/  SHFL.BFLY PT, R21, R10, 0x2, 0x1f ;  /* 0x0c401f000a157f89 */ /* 0x000e6400000e0000 */
[----:B-1----:R-:W-:-:S05]  /*84d0*/  FMNMX.FTZ R21, R10, R21, !PT ;  /* 0x000000150a157209 */ /* 0x002fca0007810000 */
[----:B------:R-:W1:Y:S02]  /*84e0*/  SHFL.BFLY PT, R10, R21, 0x1, 0x1f ;  /* 0x0c201f00150a7f89 */ /* 0x000e6400000e0000 */
[----:B-1----:R-:W-:-:S05]  /*84f0*/  FMNMX.FTZ R21, R21, R10, !PT ;  /* 0x0000000a15157209 */ /* 0x002fca0007810000 */
[C---:B0-----:R-:W-:Y:S01]  /*8500*/  FMUL.FTZ R10, R21.reuse, R12 ;  /* 0x0000000c150a7220 */ /* 0x041fe20000410000 */
[----:B------:R-:W-:-:S03]  /*8510*/  FADD.FTZ R225, -R21, R8 ;  /* 0x0000000815e17221 */ /* 0x000fc60000010100 */
[-CC-:B------:R-:W-:Y:S01]  /*8520*/  FFMA.FTZ R180, R13, R12.reuse, -R10.reuse ;  /* 0x0000000c0db47223 */ /* 0x180fe2000001080a */
[-CC-:B------:R-:W-:Y:S01]  /*8530*/  FFMA.FTZ R182, R181, R12.reuse, -R10.reuse ;  /* 0x0000000cb5b67223 */ /* 0x180fe2000001080a */
[-C--:B------:R-:W-:Y:S01]  /*8540*/  FMUL.FTZ R8, R225, R12.reuse ;  /* 0x0000000ce1087220 */ /* 0x080fe20000410000 */
[-CC-:B------:R-:W-:Y:S01]  /*8550*/  FFMA.FTZ R9, R9, R12.reuse, -R10.reuse ;  /* 0x0000000c09097223 */ /* 0x180fe2000001080a */
[----:B------:R-:W-:Y:S02]  /*8560*/  WARPGROUP.DEPBAR.LE gsb0, 0x0 ;  /* 0x00008000000079c5 */ /* 0x000fe40000010000 */
[----:B------:R-:W-:Y:S01]  /*8570*/  WARPGROUP.ARRIVE ;  /* 0x00000000000079c5 */ /* 0x000fe20000000000 */
[----:B------:R-:W-:Y:S01]  /*8580*/  FMUL.FTZ R169, R78, UR7 ;  /* 0x000000074ea97c20 */ /* 0x000fe20008410000 */
[----:B------:R-:W-:Y:S01]  /*8590*/  FMUL.FTZ R171, R82, UR7 ;  /* 0x0000000752ab7c20 */ /* 0x000fe20008410000 */
[----:B------:R-:W-:Y:S01]  /*85a0*/  MUFU.EX2 R8, R8 ;  /* 0x0000000800087308 */ /* 0x000fe20000000800 */
[-CC-:B------:R-:W-:Y:S01]  /*85b0*/  FFMA.FTZ R168, R197, R12.reuse, -R10.reuse ;  /* 0x0000000cc5a87223 */ /* 0x180fe2000001080a */
[-CC-:B------:R-:W-:Y:S01]  /*85c0*/  FFMA.FTZ R176, R185, R12.reuse, -R10.reuse ;  /* 0x0000000cb9b07223 */ /* 0x180fe2000001080a */
[----:B------:R-:W-:Y:S01]  /*85d0*/  HGMMA.64x128x16.F32 R88, R152, gdesc[UR12].tnspB, R88, gsb0 ;  /* 0x41e0000c98587df0 */ /* 0x000fe20008000858 */
[----:B------:R-:W-:Y:S01]  /*85e0*/  UIADD3 UR14, UR10, 0x280, URZ ;  /* 0x000002800a0e7890 */ /* 0x000fe2000fffe03f */
[-CC-:B------:R-:W-:Y:S01]  /*85f0*/  FFMA.FTZ R174, R177, R12.reuse, -R10.reuse ;  /* 0x0000000cb1ae7223 */ /* 0x180fe2000001080a */
[----:B------:R-:W-:Y:S01]  /*8600*/  UMOV UR15, 0x40000040 ;  /* 0x40000040000f7882 */ /* 0x000fe20000000000 */
[-CC-:B------:R-:W-:Y:S01]  /*8610*/  FFMA.FTZ R178, R189, R12.reuse, -R10.reuse ;  /* 0x0000000cbdb27223 */ /* 0x180fe2000001080a */
[----:B------:R-:W0:Y:S01]  /*8620*/  MUFU.TANH R169, R169 ;  /* 0x000000a900a97308 */ /* 0x000e220000002400 */
[-CC-:B------:R-:W-:Y:S01]  /*8630*/  FFMA.FTZ R189, R179, R12.reuse, -R10.reuse ;  /* 0x0000000cb3bd7223 */ /* 0x180fe2000001080a */
        /* <DEDUP_REMOVED lines=10> */
[----:B------:R-:W-:-:S04]  /*86e0*/  FFMA.FTZ R85, R85, R12, -R10 ;  /* 0x0000000c55557223 */ /* 0x000fc8000001080a */
[----:B------:R-:W2:Y:S01]  /*86f0*/  MUFU.EX2 R9, R9 ;  /* 0x0000000900097308 */ /* 0x000ea20000000800 */
[----:B0-----:R-:W-:-:S04]  /*8700*/  FMNMX.FTZ R14, R169, R14, !PT ;  /* 0x0000000ea90e7209 */ /* 0x001fc80007810000 */
[----:B------:R-:W-:-:S03]  /*8710*/  FMNMX.FTZ R14, R79, R14, !PT ;  /* 0x0000000e4f0e7209 */ /* 0x000fc60007810000 */
[----:B------:R-:W0:Y:S01]  /*8720*/  MUFU.EX2 R180, R180 ;  /* 0x000000b400b47308 */ /* 0x000e220000000800 */
[----:B-1----:R-:W-:-:S04]  /*8730*/  FMNMX.FTZ R14, R171, R14, !PT ;  /* 0x0000000eab0e7209 */ /* 0x002fc80007810000 */
[----:B------:R-:W-:-:S03]  /*8740*/  FMNMX.FTZ R14, R83, R14, !PT ;  /* 0x0000000e530e7209 */ /* 0x000fc60007810000 */
[----:B------:R-:W1:Y:S01]  /*8750*/  MUFU.EX2 R182, R182 ;  /* 0x000000b600b67308 */ /* 0x000e620000000800 */
[----:B------:R-:W-:Y:S01]  /*8760*/  FMNMX.FTZ R14, R223, R14, !PT ;  /* 0x0000000edf0e7209 */ /* 0x000fe20007810000 */
[----:B--2---:R-:W-:-:S03]  /*8770*/  FFMA.FTZ R5, R8, R5, R9 ;  /* 0x0000000508057223 */ /* 0x004fc60000010009 */
[----:B------:R-:W-:Y:S01]  /*8780*/  FMNMX.FTZ R13, R87, R14, !PT ;  /* 0x0000000e570d7209 */ /* 0x000fe20007810000 */
[----:B------:R-:W-:Y:S02]  /*8790*/  FFMA.FTZ R14, R213, R12, -R10 ;  /* 0x0000000cd50e7223 */ /* 0x000fe4000001080a */
[----:B------:R-:W-:Y:S01]  /*87a0*/  MUFU.EX2 R176, R176 ;  /* 0x000000b000b07308 */ /* 0x000fe20000000800 */
[C---:B0-----:R-:W-:Y:S01]  /*87b0*/  FADD.FTZ R5, R180.reuse, R5 ;  /* 0x00000005b4057221 */ /* 0x041fe20000010000 */
[----:B------:R-:W0:Y:S01]  /*87c0*/  SHFL.BFLY PT, R16, R13, 0x2, 0x1f ;  /* 0x0c401f000d107f89 */ /* 0x000e2200000e0000 */
[----:B------:R-:W-:-:S05]  /*87d0*/  F2FP.F16.F32.PACK_AB R180, R180, R9 ;  /* 0x00000009b4b4723e */ /* 0x000fca00000000ff */
[----:B------:R-:W-:Y:S01]  /*87e0*/  MUFU.EX2 R178, R178 ;  /* 0x000000b200b27308 */ /* 0x000fe20000000800 */
[----:B-1----:R-:W-:-:S07]  /*87f0*/  FADD.FTZ R40, R182, R5 ;  /* 0x00000005b6287221 */ /* 0x002fce0000010000 */
        /* <DEDUP_REMOVED lines=13> */
[----:B------:R-:W-:Y:S02]  /*88d0*/  IMAD.U32 R23, RZ, RZ, UR4 ;  /* 0x00000004ff177e24 */ /* 0x000fe4000f8e00ff */
[-CC-:B------:R-:W-:Y:S01]  /*88e0*/  FFMA.FTZ R34, R27, R12.reuse, -R38.reuse ;  /* 0x0000000c1b227223 */ /* 0x180fe20000010826 */
[-CC-:B------:R-:W-:Y:S01]  /*88f0*/  FFMA.FTZ R177, R29, R12.reuse, -R38.reuse ;  /* 0x0000000c1db17223 */ /* 0x180fe20000010826 */
[-CC-:B------:R-:W-:Y:S01]  /*8900*/  FFMA.FTZ R32, R31, R12.reuse, -R38.reuse ;  /* 0x0000000c1f207223 */ /* 0x180fe20000010826 */
[----:B------:R-:W-:Y:S01]  /*8910*/  MUFU.EX2 R181, R181 ;  /* 0x000000b500b57308 */ /* 0x000fe20000000800 */
[----:B------:R-:W-:Y:S01]  /*8920*/  @!P1 LEA R23, R23, UR36, 0x3 ;  /* 0x0000002417179c11 */ /* 0x000fe2000f8e18ff */
[-CC-:B------:R-:W-:Y:S01]  /*8930*/  FFMA.FTZ R179, R33, R12.reuse, -R38.reuse ;  /* 0x0000000c21b37223 */ /* 0x180fe20000010826 */
[-CC-:B------:R-:W-:Y:S01]  /*8940*/  FFMA.FTZ R36, R35, R12.reuse, -R38.reuse ;  /* 0x0000000c23247223 */ /* 0x180fe20000010826 */
[-CC-:B------:R-:W-:Y:S01]  /*8950*/  FFMA.FTZ R28, R39, R12.reuse, -R38.reuse ;  /* 0x0000000c271c7223 */ /* 0x180fe20000010826 */
[----:B------:R-:W-:Y:S01]  /*8960*/  @!P1 IADD3 R27, R23, 0x28840, RZ ;  /* 0x00028840171b9810 */ /* 0x000fe20007ffe0ff */
[-CC-:B------:R-:W-:Y:S01]  /*8970*/  FFMA.FTZ R24, R43, R12.reuse, -R38.reuse ;  /* 0x0000000c2b187223 */ /* 0x180fe20000010826 */
[-CC-:B------:R-:W-:Y:S01]  /*8980*/  FFMA.FTZ R15, R49, R12.reuse, -R38.reuse ;  /* 0x0000000c310f7223 */ /* 0x180fe20000010826 */
[----:B------:R-:W-:Y:S01]  /*8990*/  MUFU.EX2 R26, R26 ;  /* 0x0000001a001a7308 */ /* 0x000fe20000000800 */
[----:B------:R-:W-:Y:S01]  /*89a0*/  @!P1 PRMT R27, RZ, 0x654, R27 ;  /* 0x00000654ff1b9816 */ /* 0x000fe2000000001b */
        /* <DEDUP_REMOVED lines=16> */
[----:B------:R-:W-:-:S02]  /*8ab0*/  WARPGROUP.DEPBAR.LE gsb0, 0x0 ;  /* 0x00008000000079c5 */ /* 0x000fc40000010000 */
[----:B------:R-:W-:Y:S01]  /*8ac0*/  WARPGROUP.ARRIVE ;  /* 0x00000000000079c5 */ /* 0x000fe20000000000 */
[-C--:B------:R-:W-:Y:S01]  /*8ad0*/  FFMA.FTZ R153, R183, R12.reuse, -R10 ;  /* 0x0000000cb7997223 */ /* 0x080fe2000001080a */
[-C--:B------:R-:W-:Y:S01]  /*8ae0*/  FFMA.FTZ R183, R25, R12.reuse, -R38 ;  /* 0x0000000c19b77223 */ /* 0x080fe20000010826 */
[-CC-:B------:R-:W-:Y:S01]  /*8af0*/  FFMA.FTZ R155, R187, R12.reuse, -R10.reuse ;  /* 0x0000000cbb9b7223 */ /* 0x180fe2000001080a */
[----:B------:R-:W-:Y:S01]  /*8b00*/  MUFU.EX2 R32, R32 ;  /* 0x0000002000207308 */ /* 0x000fe20000000800 */
[-CC-:B------:R-:W-:Y:S01]  /*8b10*/  FFMA.FTZ R187, R195, R12.reuse, -R10.reuse ;  /* 0x0000000cc3bb7223 */ /* 0x180fe2000001080a */
[----:B------:R-:W-:Y:S01]  /*8b20*/  HGMMA.64x128x16.F32 R88, R156, gdesc[UR12].tnspB, R88, gsb0 ;  /* 0x41e0000c9c587df0 */ /* 0x000fe20008000858 */
[----:B------:R-:W-:Y:S01]  /*8b30*/  UIADD3 UR14, UR10, 0x300, URZ ;  /* 0x000003000a0e7890 */ /* 0x000fe2000fffe03f */
[-CC-:B------:R-:W-:Y:S01]  /*8b40*/  FFMA.FTZ R154, R59, R12.reuse, -R10.reuse ;  /* 0x0000000c3b9a7223 */ /* 0x180fe2000001080a */
[----:B------:R-:W-:Y:S01]  /*8b50*/  UMOV UR15, 0x40000040 ;  /* 0x40000040000f7882 */ /* 0x000fe20000000000 */
[----:B------:R-:W-:Y:S01]  /*8b60*/  UIADD3 UR10, UR10, 0x380, URZ ;  /* 0x000003800a0a7890 */ /* 0x000fe2000fffe03f */
[-CC-:B------:R-:W-:Y:S01]  /*8b70*/  FFMA.FTZ R59, R61, R12.reuse, -R10.reuse ;  /* 0x0000000c3d3b7223 */ /* 0x180fe2000001080a */
[----:B------:R-:W-:Y:S01]  /*8b80*/  MUFU.EX2 R183, R183 ;  /* 0x000000b700b77308 */ /* 0x000fe20000000800 */
[-C--:B------:R-:W-:Y:S01]  /*8b90*/  FFMA.FTZ R61, R175, R12.reuse, -R10 ;  /* 0x0000000caf3d7223 */ /* 0x080fe2000001080a */
[-C--:B------:R-:W-:Y:S01]  /*8ba0*/  FFMA.FTZ R175, R41, R12.reuse, -R38 ;  /* 0x0000000c29af7223 */ /* 0x080fe20000010826 */
[-CC-:B------:R-:W-:Y:S01]  /*8bb0*/  FFMA.FTZ R152, R205, R12.reuse, -R10.reuse ;  /* 0x0000000ccd987223 */ /* 0x180fe2000001080a */
[-C--:B------:R-:W-:Y:S01]  /*8bc0*/  FFMA.FTZ R195, R217, R12.reuse, -R10 ;  /* 0x0000000cd9c37223 */ /* 0x080fe2000001080a */
[----:B------:R-:W-:-:S03]  /*8bd0*/  FFMA.FTZ R25, R47, R12, -R38 ;  /* 0x0000000c2f197223 */ /* 0x000fc60000010826 */
        /* <DEDUP_REMOVED lines=22> */
[-CC-:B------:R-:W-:Y:S01]  /*8d40*/  FFMA.FTZ R159, R207, R12.reuse, -R10.reuse ;  /* 0x0000000ccf9f7223 */ /* 0x180fe2000001080a */
[-C--:B------:R-:W-:Y:S01]  /*8d50*/  FFMA.FTZ R158, R209, R12.reuse, -R10 ;  /* 0x0000000cd19e7223 */ /* 0x080fe2000001080a */
[----:B------:R-:W-:Y:S01]  /*8d60*/  HGMMA.64x128x16.F32 R88, R160, gdesc[UR12].tnspB, R88, gsb0 ;  /* 0x41e0000ca0587df0 */ /* 0x000fe20008000858 */
        /* <DEDUP_REMOVED lines=18> */
[----:B------:R-:W1:Y:S01]  /*8e90*/  MUFU.EX2 R75, R75 ;  /* 0x0000004b004b7308 */ /* 0x000e620000000800 */
[----:B------:R-:W-:-:S02]  /*8ea0*/  WARPGROUP.DEPBAR.LE gsb0, 0x0 ;  /* 0x00008000000079c5 */ /* 0x000fc40000010000 */
[----:B------:R-:W-:Y:S01]  /*8eb0*/  WARPGROUP.ARRIVE ;  /* 0x00000000000079c5 */ /* 0x000fe20000000000 */
[----:B------:R-:W-:Y:S01]  /*8ec0*/  FADD.FTZ R161, -R13, R6 ;  /* 0x000000060da17221 */ /* 0x000fe20000010100 */
[----:B------:R-:W-:-:S03]  /*8ed0*/  FFMA.FTZ R6, R51, R12, -R38 ;  /* 0x0000000c33067223 */ /* 0x000fc60000010826 */
[----:B------:R-:W-:Y:S01]  /*8ee0*/  MUFU.EX2 R16, R16 ;  /* 0x0000001000107308 */ /* 0x000fe20000000800 */
[----:B0-----:R-:W-:Y:S01]  /*8ef0*/  F2FP.F16.F32.PACK_AB R160, R73, R14 ;  /* 0x0000000e49a0723e */ /* 0x001fe200000000ff */
[----:B------:R-:W-:Y:S01]  /*8f00*/  FMUL.FTZ R161, R161, R12 ;  /* 0x0000000ca1a17220 */ /* 0x000fe20000410000 */
[----:B------:R-:W-:Y:S05]  /*8f10*/  HGMMA.64x128x16.F32 R88, R164, gdesc[UR8].tnspB, R88, gsb0 ;  /* 0x41e00008a4587df0 */ /* 0x000fea0008000858 */
[----:B------:R1:W0:Y:S08]  /*8f20*/  MUFU.EX2 R197, R161 ;  /* 0x000000a100c57308 */ /* 0x0002300000000800 */
[----:B------:R-:W-:Y:S01]  /*8f30*/  MUFU.EX2 R6, R6 ;  /* 0x0000000600067308 */ /* 0x000fe20000000800 */
[----:B-1----:R-:W-:-:S07]  /*8f40*/  F2FP.F16.F32.PACK_AB R161, R75, R50 ;  /* 0x000000324ba1723e */ /* 0x002fce00000000ff */
[----:B------:R-:W1:Y:S01]  /*8f50*/  MUFU.EX2 R195, R195 ;  /* 0x000000c300c37308 */ /* 0x000e620000000800 */
[----:B0-----:R-:W-:-:S04]  /*8f60*/  FFMA.FTZ R4, R197, R4, R26 ;  /* 0x00000004c5047223 */ /* 0x001fc8000001001a */
[C---:B------:R-:W-:Y:S01]  /*8f70*/  FADD.FTZ R4, R181.reuse, R4 ;  /* 0x00000004b5047221 */ /* 0x040fe20000010000 */
[----:B------:R-:W-:Y:S02]  /*8f80*/  F2FP.F16.F32.PACK_AB R181, R181, R26 ;  /* 0x0000001ab5b5723e */ /* 0x000fe400000000ff */
[----:B------:R-:W-:Y:S01]  /*8f90*/  MUFU.EX2 R79, R79 ;  /* 0x0000004f004f7308 */ /* 0x000fe20000000800 */
[----:B------:R-:W-:Y:S01]  /*8fa0*/  FADD.FTZ R5, R183, R4 ;  /* 0x00000004b7057221 */ /* 0x000fe20000010000 */
[----:B------:R-:W-:-:S03]  /*8fb0*/  F2FP.F16.F32.PACK_AB R183, R34, R183 ;  /* 0x000000b722b7723e */ /* 0x000fc600000000ff */
[----:B------:R-:W-:-:S03]  /*8fc0*/  FADD.FTZ R4, R34, R5 ;  /* 0x0000000522047221 */ /* 0x000fc60000010000 */
[----:B------:R-:W-:Y:S01]  /*8fd0*/  MUFU.EX2 R20, R20 ;  /* 0x0000001400147308 */ /* 0x000fe20000000800 */
[----:B------:R-:W-:Y:S01]  /*8fe0*/  FADD.FTZ R5, R177, R4 ;  /* 0x00000004b1057221 */ /* 0x000fe20000010000 */
[C---:B------:R-:W-:Y:S02]  /*8ff0*/  F2FP.F16.F32.PACK_AB R177, R32.reuse, R177 ;  /* 0x000000b120b1723e */ /* 0x040fe400000000ff */
[----:B-1----:R-:W-:Y:S01]  /*9000*/  F2FP.F16.F32.PACK_AB R162, R195, R16 ;  /* 0x00000010c3a2723e */ /* 0x002fe200000000ff */
[----:B------:R-:W-:-:S03]  /*9010*/  FADD.FTZ R4, R32, R5 ;  /* 0x0000000520047221 */ /* 0x000fc60000010000 */
[----:B------:R-:W-:Y:S01]  /*9020*/  MUFU.EX2 R81, R81 ;  /* 0x0000005100517308 */ /* 0x000fe20000000800 */
[----:B------:R-:W-:Y:S01]  /*9030*/  FADD.FTZ R5, R179, R4 ;  /* 0x00000004b3057221 */ /* 0x000fe20000010000 */
[----:B------:R-:W-:-:S03]  /*9040*/  F2FP.F16.F32.PACK_AB R179, R36, R179 ;  /* 0x000000b324b3723e */ /* 0x000fc600000000ff */
[----:B------:R-:W-:-:S03]  /*9050*/  FADD.FTZ R4, R36, R5 ;  /* 0x0000000524047221 */ /* 0x000fc60000010000 */
[----:B------:R-:W-:Y:S01]  /*9060*/  MUFU.EX2 R83, R83 ;  /* 0x0000005300537308 */ /* 0x000fe20000000800 */
[----:B------:R-:W-:Y:S01]  /*9070*/  FADD.FTZ R5, R173, R4 ;  /* 0x00000004ad057221 */ /* 0x000fe20000010000 */
[-CC-:B------:R-:W-:Y:S01]  /*9080*/  FFMA.FTZ R4, R171, R12.reuse, -R38.reuse ;  /* 0x0000000cab047223 */ /* 0x180fe20000010826 */
[----:B------:R-:W-:Y:S01]  /*9090*/  FFMA.FTZ R38, R87, R12, -R38 ;  /* 0x0000000c57267223 */ /* 0x000fe20000010826 */
[----:B------:R-:W-:Y:S02]  /*90a0*/  F2FP.F16.F32.PACK_AB R171, R15, R6 ;  /* 0x000000060fab723e */ /* 0x000fe400000000ff */
[----:B------:R-:W-:Y:S02]  /*90b0*/  F2FP.F16.F32.PACK_AB R173, R28, R173 ;  /* 0x000000ad1cad723e */ /* 0x000fe400000000ff */
[----:B------:R-:W-:Y:S08]  /*90c0*/  MUFU.EX2 R22, R221 ;  /* 0x000000dd00167308 */ /* 0x000ff00000000800 */
[----:B------:R-:W-:Y:S01]  /*90d0*/  MUFU.EX2 R85, R85 ;  /* 0x0000005500557308 */ /* 0x000fe20000000800 */
[----:B------:R-:W-:-:S02]  /*90e0*/  WARPGROUP.DEPBAR.LE gsb0, 0x0 ;  /* 0x00008000000079c5 */ /* 0x000fc40000010000 */
[----:B------:R0:W-:Y:S06]  /*90f0*/  BAR.ARV R19, 0x100 ;  /* 0x000400130000751d */ /* 0x0001ec0000002000 */
        /* <DEDUP_REMOVED lines=8> */
[----:B-1----:R-:W-:Y:S01]  /*9180*/  IMAD.U32 R27, RZ, RZ, UR5 ;  /* 0x00000005ff1b7e24 */ /* 0x002fe2000f8e00ff */
[----:B------:R-:W-:Y:S01]  /*9190*/  UMOV UR5, UR4 ;  /* 0x0000000400057c82 */ /* 0x000fe20008000000 */
[-C--:B------:R-:W-:Y:S01]  /*91a0*/  FMUL.FTZ R100, R100, R8.reuse ;  /* 0x0000000864647220 */ /* 0x080fe20000410000 */
[-C--:B------:R-:W-:Y:S01]  /*91b0*/  FMUL.FTZ R101, R101, R8.reuse ;  /* 0x0000000865657220 */ /* 0x080fe20000410000 */
[-C--:B------:R-:W-:Y:S01]  /*91c0*/  FMUL.FTZ R104, R104, R8.reuse ;  /* 0x0000000868687220 */ /* 0x080fe20000410000 */
[----:B------:R-:W-:Y:S01]  /*91d0*/  @!P1 LEA R27, R27, UR36, 0x3 ;  /* 0x000000241b1b9c11 */ /* 0x000fe2000f8e18ff */
[-C--:B------:R-:W-:Y:S01]  /*91e0*/  FMUL.FTZ R105, R105, R8.reuse ;  /* 0x0000000869697220 */ /* 0x080fe20000410000 */
[-C--:B------:R-:W-:Y:S01]  /*91f0*/  FMUL.FTZ R108, R108, R8.reuse ;  /* 0x000000086c6c7220 */ /* 0x080fe20000410000 */
[-C--:B------:R-:W-:Y:S01]  /*9200*/  FMUL.FTZ R109, R109, R8.reuse ;  /* 0x000000086d6d7220 */ /* 0x080fe20000410000 */
[----:B------:R-:W-:Y:S01]  /*9210*/  FMUL.FTZ R112, R112, R8 ;  /* 0x0000000870707220 */ /* 0x000fe20000410000 */
[----:B------:R-:W-:-:S02]  /*9220*/  @!P1 VIADD R27, R27, 0x28860 ;  /* 0x000288601b1b9836 */ /* 0x000fc40000000000 */
[-C--:B------:R-:W-:Y:S01]  /*9230*/  FMUL.FTZ R113, R113, R8.reuse ;  /* 0x0000000871717220 */ /* 0x080fe20000410000 */
[-C--:B------:R-:W-:Y:S01]  /*9240*/  FMUL.FTZ R116, R116, R8.reuse ;  /* 0x0000000874747220 */ /* 0x080fe20000410000 */
[-C--:B------:R-:W-:Y:S01]  /*9250*/  FMUL.FTZ R117, R117, R8.reuse ;  /* 0x0000000875757220 */ /* 0x080fe20000410000 */
[-C--:B------:R-:W-:Y:S01]  /*9260*/  FMUL.FTZ R120, R120, R8.reuse ;  /* 0x0000000878787220 */ /* 0x080fe20000410000 */
[----:B------:R-:W-:Y:S01]  /*9270*/  @!P1 PRMT R29, RZ, 0x654, R27 ;  /* 0x00000654ff1d9816 */ /* 0x000fe2000000001b */
[----:B------:R-:W-:Y:S01]  /*9280*/  FADD.FTZ R27, R153, R40 ;  /* 0x00000028991b7221 */ /* 0x000fe20000010000 */
[-C--:B------:R-:W-:Y:S01]  /*9290*/  FMUL.FTZ R121, R121, R8.reuse ;  /* 0x0000000879797220 */ /* 0x080fe20000410000 */
[----:B------:R-:W-:Y:S01]  /*92a0*/  FMUL.FTZ R124, R124, R8 ;  /* 0x000000087c7c7220 */ /* 0x000fe20000410000 */
[----:B------:R0:W-:Y:S01]  /*92b0*/  @!P1 SYNCS.ARRIVE.TRANS64.RED.A1T0 RZ, [R29+URZ], RZ ;  /* 0x000000ff1dff99a7 */ /* 0x0001e2000810043f */
[----:B------:R-:W-:Y:S01]  /*92c0*/  FADD.FTZ R40, R176, R27 ;  /* 0x0000001bb0287221 */ /* 0x000fe20000010000 */
[----:B------:R-:W-:Y:S01]  /*92d0*/  F2FP.F16.F32.PACK_AB R176, R155, R176 ;  /* 0x000000b09bb0723e */ /* 0x000fe200000000ff */
        /* <DEDUP_REMOVED lines=16> */
[----:B------:R-:W-:Y:S01]  /*93e0*/  FMUL.FTZ R149, R149, R8 ;  /* 0x0000000895957220 */ /* 0x000fe20000410000 */
[----:B------:R-:W-:Y:S01]  /*93f0*/  F2FP.F16.F32.PACK_AB R178, R185, R178 ;  /* 0x000000b2b9b2723e */ /* 0x000fe200000000ff */
[C---:B------:R-:W-:Y:S01]  /*9400*/  FADD.FTZ R27, R187.reuse, R40 ;  /* 0x00000028bb1b7221 */ /* 0x040fe20000010000 */
[----:B------:R-:W-:Y:S01]  /*9410*/  FADD.FTZ R40, R28, R5 ;  /* 0x000000051c287221 */ /* 0x000fe20000010000 */
[----:B------:R-:W-:Y:S01]  /*9420*/  F2FP.F16.F32.PACK_AB R172, R187, R172 ;  /* 0x000000acbbac723e */ /* 0x000fe200000000ff */
[----:B------:R-:W-:Y:S01]  /*9430*/  FMUL.FTZ R90, R90, R197 ;  /* 0x000000c55a5a7220 */ /* 0x000fe20000410000 */
[----:B------:R-:W-:Y:S01]  /*9440*/  FADD.FTZ R42, R174, R27 ;  /* 0x0000001bae2a7221 */ /* 0x000fe20000010000 */
[----:B------:R-:W-:Y:S01]  /*9450*/  FADD.FTZ R5, R175, R40 ;  /* 0x00000028af057221 */ /* 0x000fe20000010000 */
[C---:B------:R-:W-:Y:S01]  /*9460*/  F2FP.F16.F32.PACK_AB R175, R24.reuse, R175 ;  /* 0x000000af18af723e */ /* 0x040fe200000000ff */
[-C--:B------:R-:W-:Y:S01]  /*9470*/  FMUL.FTZ R91, R91, R197.reuse ;  /* 0x000000c55b5b7220 */ /* 0x080fe20000410000 */
[C---:B------:R-:W-:Y:S01]  /*9480*/  FADD.FTZ R27, R189.reuse, R42 ;  /* 0x0000002abd1b7221 */ /* 0x040fe20000010000 */
        /* <DEDUP_REMOVED lines=25> */
[----:B------:R1:W2:Y:S01]  /*9620*/  MUFU.EX2 R32, R169 ;  /* 0x000000a900207308 */ /* 0x0002a20000000800 */
[----:B------:R-:W-:Y:S01]  /*9630*/  F2FP.F16.F32.PACK_AB R157, R67, R46 ;  /* 0x0000002e439d723e */ /* 0x000fe200000000ff */
[----:B------:R-:W-:Y:S01]  /*9640*/  FADD.FTZ R26, R154, R9 ;  /* 0x000000099a1a7221 */ /* 0x000fe20000010000 */
[----:B------:R-:W-:Y:S01]  /*9650*/  FADD.FTZ R5, R44, R5 ;  /* 0x000000052c057221 */ /* 0x000fe20000010000 */
[C---:B------:R-:W-:Y:S01]  /*9660*/  F2FP.F16.F32.PACK_AB R154, R59.reuse, R154 ;  /* 0x0000009a3b9a723e */ /* 0x040fe200000000ff */
[-C--:B------:R-:W-:Y:S01]  /*9670*/  FMUL.FTZ R106, R106, R197.reuse ;  /* 0x000000c56a6a7220 */ /* 0x080fe20000410000 */
[----:B------:R-:W-:Y:S01]  /*9680*/  FADD.FTZ R9, R59, R26 ;  /* 0x0000001a3b097221 */ /* 0x000fe20000010000 */
[----:B------:R-:W-:Y:S01]  /*9690*/  FADD.FTZ R5, R63, R5 ;  /* 0x000000053f057221 */ /* 0x000fe20000010000 */
[----:B------:R-:W-:Y:S01]  /*96a0*/  F2FP.F16.F32.PACK_AB R159, R71, R48 ;  /* 0x00000030479f723e */ /* 0x000fe200000000ff */
[-C--:B------:R-:W-:Y:S01]  /*96b0*/  FMUL.FTZ R107, R107, R197.reuse ;  /* 0x000000c56b6b7220 */ /* 0x080fe20000410000 */
[----:B------:R-:W-:Y:S01]  /*96c0*/  FADD.FTZ R24, R156, R9 ;  /* 0x000000099c187221 */ /* 0x000fe20000010000 */
[----:B------:R-:W-:Y:S01]  /*96d0*/  FADD.FTZ R5, R46, R5 ;  /* 0x000000052e057221 */ /* 0x000fe20000010000 */
[----:B-1----:R-:W-:Y:S01]  /*96e0*/  F2FP.F16.F32.PACK_AB R169, R25, R10 ;  /* 0x0000000a19a9723e */ /* 0x002fe200000000ff */
[-C--:B------:R-:W-:Y:S01]  /*96f0*/  FMUL.FTZ R110, R110, R197.reuse ;  /* 0x000000c56e6e7220 */ /* 0x080fe20000410000 */
[----:B------:R-:W-:Y:S01]  /*9700*/  FADD.FTZ R9, R61, R24 ;  /* 0x000000183d097221 */ /* 0x000fe20000010000 */
[----:B------:R-:W-:Y:S01]  /*9710*/  FADD.FTZ R5, R67, R5 ;  /* 0x0000000543057221 */ /* 0x000fe20000010000 */
[----:B------:R1:W3:Y:S01]  /*9720*/  MUFU.EX2 R24, R4 ;  /* 0x0000000400187308 */ /* 0x0002e20000000800 */
[----:B------:R-:W-:Y:S01]  /*9730*/  F2FP.F16.F32.PACK_AB R156, R61, R156 ;  /* 0x0000009c3d9c723e */ /* 0x000fe200000000ff */
[----:B------:R-:W-:Y:S01]  /*9740*/  FADD.FTZ R10, R158, R9 ;  /* 0x000000099e0a7221 */ /* 0x000fe20000010000 */
[----:B------:R-:W-:Y:S01]  /*9750*/  FADD.FTZ R5, R48, R5 ;  /* 0x0000000530057221 */ /* 0x000fe20000010000 */
[----:B------:R-:W-:Y:S01]  /*9760*/  F2FP.F16.F32.PACK_AB R158, R193, R158 ;  /* 0x0000009ec19e723e */ /* 0x000fe200000000ff */
[-C--:B------:R-:W-:Y:S01]  /*9770*/  FMUL.FTZ R111, R111, R197.reuse ;  /* 0x000000c56f6f7220 */ /* 0x080fe20000410000 */
[----:B------:R-:W-:Y:S01]  /*9780*/  FADD.FTZ R9, R193, R10 ;  /* 0x0000000ac1097221 */ /* 0x000fe20000010000 */
[----:B------:R-:W-:Y:S01]  /*9790*/  FADD.FTZ R5, R71, R5 ;  /* 0x0000000547057221 */ /* 0x000fe20000010000 */
[----:B------:R-:W4:Y:S01]  /*97a0*/  MUFU.EX2 R10, R223 ;  /* 0x000000df000a7308 */ /* 0x000f220000000800 */
[----:B--2---:R-:W-:Y:S01]  /*97b0*/  F2FP.F16.F32.PACK_AB R163, R79, R32 ;  /* 0x000000204fa3723e */ /* 0x004fe200000000ff */
[----:B-1----:R-:W-:Y:S01]  /*97c0*/  FADD.FTZ R4, R14, R9 ;  /* 0x000000090e047221 */ /* 0x002fe20000010000 */
        /* <DEDUP_REMOVED lines=9> */
[----:B---3--:R-:W-:Y:S01]  /*9860*/  F2FP.F16.F32.PACK_AB R165, R83, R24 ;  /* 0x0000001853a5723e */ /* 0x008fe200000000ff */
        /* <DEDUP_REMOVED lines=14> */
[----:B----4-:R-:W-:Y:S01]  /*9950*/  FADD.FTZ R6, R10, R5 ;  /* 0x000000050a067221 */ /* 0x010fe20000010000 */
[-C--:B------:R-:W-:Y:S01]  /*9960*/  FMUL.FTZ R131, R131, R197.reuse ;  /* 0x000000c583837220 */ /* 0x080fe20000410000 */
[-C--:B------:R-:W-:Y:S01]  /*9970*/  FMUL.FTZ R134, R134, R197.reuse ;  /* 0x000000c586867220 */ /* 0x080fe20000410000 */
[----:B------:R-:W-:Y:S01]  /*9980*/  FADD.FTZ R5, R85, R4 ;  /* 0x0000000455057221 */ /* 0x000fe20000010000 */
[C---:B------:R-:W-:Y:S01]  /*9990*/  FADD.FTZ R4, R167.reuse, R6 ;  /* 0x00000006a7047221 */ /* 0x040fe20000010000 */
        /* <DEDUP_REMOVED lines=12> */
[----:B------:R-:W-:Y:S01]  /*9a60*/  IMAD.MOV.U32 R6, RZ, RZ, R13 ;  /* 0x000000ffff067224 */ /* 0x000fe200078e000d */
[----:B0-----:R-:W-:Y:S06]  /*9a70*/  @P2 BRA `(.L_x_8399) ;  /* 0xffffffd800282947 */ /* 0x001fec000383ffff */
.L_x_8390:
[----:B------:R-:W-:Y:S06]  /*9a80*/  BAR.ARV 0x8, 0x180 ;  /* 0x0206000000007b1d */ /* 0x000fec0000002000 */
[----:B------:R-:W-:Y:S05]  /*9a90*/  @!P0 BRA `(.L_x_8400) ;  /* 0x0000000000048947 */ /* 0x000fea0003800000 */
[----:B------:R-:W-:Y:S01]  /*9aa0*/  BPT.TRAP 0x1 ;  /* 0x000000040000795c */ /* 0x000fe20000300000 */
.L_x_8400:
[----:B------:R-:W-:Y:S01]  /*9ab0*/  ULEA UR5, UR4, UR36, 0x3 ;  /* 0x0000002404057291 */ /* 0x000fe2000f8e183f */
[----:B------:R-:W-:-:S08]  /*9ac0*/  SHF.L.U32 R0, R0, 0x1f, RZ ;  /* 0x0000001f00007819 */ /* 0x000fd000000006ff */
[----:B------:R0:W1:Y:S01]  /*9ad0*/  SYNCS.PHASECHK.TRANS64.TRYWAIT P2, [UR5+0x28850], R0 ;  /* 0x02885000ff0075a7 */ /* 0x0000620008040145 */
[----:B------:R-:W-:Y:S05]  /*9ae0*/  @!P0 BRA `(.L_x_8401) ;  /* 0x0000000000048947 */ /* 0x000fea0003800000 */
[----:B------:R-:W-:Y:S01]  /*9af0*/  BPT.TRAP 0x1 ;  /* 0x000000040000795c */ /* 0x000fe20000300000 */
.L_x_8401:
[----:B-1----:R-:W-:Y:S05]  /*9b00*/  @P2 BRA `(.L_x_8402) ;  /* 0x0000000000082947 */ /* 0x002fea0003800000 */
[----:B------:R-:W1:Y:S02]  /*9b10*/  SYNCS.PHASECHK.TRANS64.TRYWAIT P0, [UR5+0x28850], R0 ;  /* 0x02885000ff0075a7 */ /* 0x000e640008000145 */
[----:B-1----:R-:W-:Y:S05]  /*9b20*/  @!P0 BRA `(.L_x_8403) ;  /* 0x0000005c00a88947 */ /* 0x002fea0003800000 */
.L_x_8402:
[----:B------:R-:W-:Y:S01]  /*9b30*/  UIADD3 UR36, UR36, 0x400, URZ ;  /* 0x0000040024247890 */ /* 0x000fe2000fffe03f */
[----:B------:R-:W-:Y:S01]  /*9b40*/  WARPGROUP.ARRIVE ;  /* 0x00000000000079c5 */ /* 0x000fe20000000000 */
[----:B------:R-:W-:Y:S01]  /*9b50*/  UMOV UR7, 0x40000040 ;  /* 0x4000004000077882 */ /* 0x000fe20000000000 */
[----:B01----:R-:W0:Y:S01]  /*9b60*/  SHFL.BFLY PT, R0, R5, 0x2, 0x1f ;  /* 0x0c401f0005007f89 */ /* 0x003e2200000e0000 */
[----:B------:R-:W-:Y:S01]  /*9b70*/  USHF.R.U32.HI UR36, URZ, 0x4, UR36 ;  /* 0x000000043f247899 */ /* 0x000fe20008011624 */
[----:B------:R-:W-:Y:S02]  /*9b80*/  IMAD.MOV.U32 R2, RZ, RZ, -0x800000 ;  /* 0xff800000ff027424 */ /* 0x000fe400078e00ff */
[----:B------:R-:W1:Y:S01]  /*9b90*/  SHFL.BFLY PT, R3, R4, 0x2, 0x1f ;  /* 0x0c401f0004037f89 */ /* 0x000e6200000e0000 */
[----:B------:R-:W-:-:S04]  /*9ba0*/  ULOP3.LUT UR36, UR36, 0x3fff, URZ, 0xc0, !UPT ;  /* 0x00003fff24247892 */ /* 0x000fc8000f8ec03f */
[----:B------:R-:W-:-:S04]  /*9bb0*/  ULOP3.LUT UR36, UR36, 0x4000000, URZ, 0xfc, !UPT ;  /* 0x0400000024247892 */ /* 0x000fc8000f8efc3f */
[----:B------:R-:W-:-:S07]  /*9bc0*/  ULEA UR4, UR4, UR36, 0xb ;  /* 0x0000002404047291 */ /* 0x000fce000f8e583f */
[----:B------:R-:W-:Y:S02]  /*9bd0*/  UMOV UR6, UR4 ;  /* 0x0000000400067c82 */ /* 0x000fe40008000000 */
[----:B------:R-:W-:Y:S01]  /*9be0*/  HGMMA.64x128x16.F32 R88, R180, gdesc[UR4].tnspB, R88, gsb0 ;  /* 0x41e00004b4587df0 */ /* 0x000fe20008000858 */
[----:B------:R-:W-:Y:S01]  /*9bf0*/  UIADD3 UR6, UR4, 0x80, URZ ;  /* 0x0000008004067890 */ /* 0x000fe2000fffe03f */
[----:B0-----:R-:W-:Y:S01]  /*9c00*/  FADD.FTZ R0, R0, R5 ;  /* 0x0000000500007221 */ /* 0x001fe20000010000 */
[----:B------:R-:W-:Y:S01]  /*9c10*/  UMOV UR7, 0x40000040 ;  /* 0x4000004000077882 */ /* 0x000fe20000000000 */
[----:B------:R-:W-:Y:S02]  /*9c20*/  IMAD.MOV.U32 R5, RZ, RZ, RZ ;  /* 0x000000ffff057224 */ /* 0x000fe400078e00ff */
[----:B-1----:R-:W-:Y:S01]  /*9c30*/  FADD.FTZ R6, R3, R4 ;  /* 0x0000000403067221 */ /* 0x002fe20000010000 */
[----:B------:R-:W-:Y:S01]  /*9c40*/  IMAD.U32 R4, RZ, RZ, UR5 ;  /* 0x00000005ff047e24 */ /* 0x000fe2000f8e00ff */
[----:B------:R-:W0:Y:S04]  /*9c50*/  SHFL.BFLY PT, R3, R0, 0x1, 0x1f ;  /* 0x0c201f0000037f89 */ /* 0x000e2800000e0000 */
[----:B------:R-:W1:Y:S01]  /*9c60*/  SHFL.BFLY PT, R7, R6, 0x1, 0x1f ;  /* 0x0c201f0006077f89 */ /* 0x000e6200000e0000 */
[----:B0-----:R-:W-:Y:S01]  /*9c70*/  FADD.FTZ R9, R0, R3 ;  /* 0x0000000300097221 */ /* 0x001fe20000010000 */
[----:B------:R-:W-:-:S02]  /*9c80*/  IMAD.MOV.U32 R3, RZ, RZ, RZ ;  /* 0x000000ffff037224 */ /* 0x000fc400078e00ff */
[----:B------:R-:W-:Y:S02]  /*9c90*/  IMAD.MOV.U32 R0, RZ, RZ, -0x800000 ;  /* 0xff800000ff007424 */ /* 0x000fe400078e00ff */
[----:B-1----:R-:W-:Y:S01]  /*9ca0*/  FADD.FTZ R10, R6, R7 ;  /* 0x00000007060a7221 */ /* 0x002fe20000010000 */
[----:B------:R-:W-:Y:S02]  /*9cb0*/  FSETP.NE.FTZ.AND P0, PT, R9, RZ, PT ;  /* 0x000000ff0900720b */ /* 0x000fe40003f15000 */
[----:B------:R-:W-:Y:S02]  /*9cc0*/  @!P1 IADD3 R6, R4, 0x28860, RZ ;  /* 0x0002886004069810 */ /* 0x000fe40007ffe0ff */
[----:B------:R-:W-:Y:S02]  /*9cd0*/  FSETP.NE.FTZ.AND P2, PT, R10, RZ, PT ;  /* 0x000000ff0a00720b */ /* 0x000fe40003f55000 */
[----:B------:R-:W-:-:S07]  /*9ce0*/  @!P1 PRMT R6, RZ, 0x654, R6 ;  /* 0x00000654ff069816 */ /* 0x000fce0000000006 */
        /* <DEDUP_REMOVED lines=111> */
.L_x_8373:
[----:B------:R-:W-:Y:S05]  /*a3e0*/  @P0 BRA `(.L_x_8404) ;  /* 0x0000001400340947 */ /* 0x000fea0003800000 */
[----:B------:R-:W1:Y:S01]  /*a3f0*/  S2R R3, SR_TID.X ;  /* 0x0000000000037919 */ /* 0x000e620000002100 */
[----:B------:R-:W2:Y:S01]  /*a400*/  LDC R17, c[0x0][0xbe8] ;  /* 0x0002fa00ff117b82 */ /* 0x000ea20000000800 */
[----:B------:R-:W-:Y:S01]  /*a410*/  SHF.R.S32.HI R11, RZ, 0x1f, R18 ;  /* 0x0000001fff0b7819 */ /* 0x000fe20000011412 */
[----:B------:R-:W-:Y:S01]  /*a420*/  ULDC.64 UR4, c[0x0][0xbd0] ;  /* 0x0002f40000047ab9 */ /* 0x000fe20000000a00 */
[----:B------:R-:W3:Y:S01]  /*a430*/  S2R R16, SR_CTAID.X ;  /* 0x0000000000107919 */ /* 0x000ee20000002500 */
[----:B------:R-:W-:Y:S01]  /*a440*/  ULDC.64 UR6, c[0x0][0xb38] ;  /* 0x0002ce0000067ab9 */ /* 0x000fe20000000a00 */
[----:B------:R-:W-:Y:S03]  /*a450*/  BSSY B0, `(.L_x_8405) ;  /* 0x00000e2000007945 */ /* 0x000fe60003800000 */
[----:B------:R-:W4:Y:S08]  /*a460*/  S2UR UR9, SR_CTAID.Z ;  /* 0x00000000000979c3 */ /* 0x000f300000002700 */
[----:B------:R-:W5:Y:S08]  /*a470*/  LDC.64 R20, c[0x0][0xbd8] ;  /* 0x0002f600ff147b82 */ /* 0x000f700000000a00 */
[----:B------:R-:W-:Y:S01]  /*a480*/  BAR.SYNC.DEFER_BLOCKING 0x1, 0x100 ;  /* 0x0044000000007b1d */ /* 0x000fe20000010000 */
[----:B--2---:R-:W-:-:S07]  /*a490*/  ISETP.NE.AND P0, PT, R17, 0x1, PT ;  /* 0x000000011100780c */ /* 0x004fce0003f05270 */
[----:B------:R-:W2:Y:S01]  /*a4a0*/  S2UR UR8, SR_CTAID.Y ;  /* 0x00000000000879c3 */ /* 0x000ea20000002600 */
[----:B-1----:R-:W-:-:S07]  /*a4b0*/  VIADD R3, R3, 0xffffff80 ;  /* 0xffffff8003037836 */ /* 0x002fce0000000000 */
[----:B------:R-:W2:Y:S01]  /*a4c0*/  LDC R19, c[0x0][0xc50] ;  /* 0x00031400ff137b82 */ /* 0x000ea20000000800 */
[----:B0-----:R-:W-:-:S04]  /*a4d0*/  SHF.R.S32.HI R4, RZ, 0x1f, R3 ;  /* 0x0000001fff047819 */ /* 0x001fc80000011403 */
        /* <DEDUP_REMOVED lines=8> */
[----:B------:R-:W1:Y:S02]  /*a560*/  @P0 LDC R13, c[0x0][0xbec] ;  /* 0x0002fb00ff0d0b82 */ /* 0x000e640000000800 */
[----:B------:R-:W-:Y:S02]  /*a570*/  SHF.R.S32.HI R7, RZ, 0x1f, R24 ;  /* 0x0000001fff077819 */ /* 0x000fe40000011418 */
[----:B------:R-:W-:Y:S02]  /*a580*/  LEA.HI R3, R5, R6, RZ, 0x1 ;  /* 0x0000000605037211 */ /* 0x000fe400078f08ff */
[CC--:B------:R-:W-:Y:S02]  /*a590*/  LEA.HI R25, R7.reuse, R24.reuse, RZ, 0x2 ;  /* 0x0000001807197211 */ /* 0x0c0fe400078f10ff */
[----:B------:R-:W-:Y:S01]  /*a5a0*/  LEA.HI R7, R7, R24, RZ, 0x5 ;  /* 0x0000001807077211 */ /* 0x000fe200078f28ff */
[----:B------:R-:W1:Y:S01]  /*a5b0*/  @P0 LDC R27, c[0x0][0xbec] ;  /* 0x0002fb00ff1b0b82 */ /* 0x000e620000000800 */
[----:B------:R-:W-:-:S02]  /*a5c0*/  SHF.R.S32.HI R8, RZ, 0x2, R25 ;  /* 0x00000002ff087819 */ /* 0x000fc40000011419 */
[----:B------:R-:W-:Y:S02]  /*a5d0*/  SHF.R.S32.HI R9, RZ, 0x1f, R25 ;  /* 0x0000001fff097819 */ /* 0x000fe40000011419 */
[----:B------:R-:W-:Y:S02]  /*a5e0*/  LOP3.LUT R3, R3, 0x3fffffe, RZ, 0xc0, !PT ;  /* 0x03fffffe03037812 */ /* 0x000fe400078ec0ff */
[----:B------:R-:W-:Y:S01]  /*a5f0*/  LEA.HI R9, R9, R8, RZ, 0x3 ;  /* 0x0000000809097211 */ /* 0x000fe200078f18ff */
[----:B------:R-:W1:Y:S01]  /*a600*/  @P0 LDC R15, c[0x0][0xbf0] ;  /* 0x0002fc00ff0f0b82 */ /* 0x000e620000000800 */
[----:B------:R-:W-:Y:S01]  /*a610*/  LEA.HI R5, R10, R10, RZ, 0x1 ;  /* 0x0000000a0a057211 */ /* 0x000fe200078f08ff */
[----:B------:R-:W-:Y:S01]  /*a620*/  IMAD.IADD R3, R6, 0x1, -R3 ;  /* 0x0000000106037824 */ /* 0x000fe200078e0a03 */
[----:B------:R-:W-:Y:S02]  /*a630*/  LOP3.LUT R9, R9, 0xfffffff8, RZ, 0xc0, !PT ;  /* 0xfffffff809097812 */ /* 0x000fe400078ec0ff */
[----:B------:R-:W-:-:S02]  /*a640*/  SHF.R.S32.HI R7, RZ, 0x5, R7 ;  /* 0x00000005ff077819 */ /* 0x000fc40000011407 */
[----:B------:R-:W-:Y:S01]  /*a650*/  LOP3.LUT R5, R5, 0x1ffffffe, RZ, 0xc0, !PT ;  /* 0x1ffffffe05057812 */ /* 0x000fe200078ec0ff */
[----:B------:R-:W-:Y:S01]  /*a660*/  IMAD.IADD R4, R8, 0x1, -R9 ;  /* 0x0000000108047824 */ /* 0x000fe200078e0a09 */
[----:B------:R-:W1:Y:S01]  /*a670*/  @P0 LDC R14, c[0x0][0xbf0] ;  /* 0x0002fc00ff0e0b82 */ /* 0x000e620000000800 */
[----:B------:R-:W-:Y:S02]  /*a680*/  LOP3.LUT R25, R25, 0x7ffffffc, RZ, 0xc0, !PT ;  /* 0x7ffffffc19197812 */ /* 0x000fe400078ec0ff */
[----:B------:R-:W-:Y:S01]  /*a690*/  IMAD.IADD R8, R10, 0x1, -R5 ;  /* 0x000000010a087824 */ /* 0x000fe200078e0a05 */
[----:B------:R-:W-:Y:S01]  /*a6a0*/  LEA R4, R7, R4, 0x4 ;  /* 0x0000000407047211 */ /* 0x000fe200078e20ff */
[C---:B------:R-:W-:Y:S02]  /*a6b0*/  IMAD R7, R11.reuse, UR4, RZ ;  /* 0x000000040b077c24 */ /* 0x040fe4000f8e02ff */
[----:B------:R-:W-:Y:S02]  /*a6c0*/  IMAD R11, R11, UR6, RZ ;  /* 0x000000060b0b7c24 */ /* 0x000fe4000f8e02ff */
[----:B------:R-:W-:-:S02]  /*a6d0*/  IMAD R3, R3, 0x40, R4 ;  /* 0x0000004003037824 */ /* 0x000fc400078e0204 */
[----:B------:R-:W-:Y:S01]  /*a6e0*/  IMAD.WIDE.U32 R4, R18, UR4, RZ ;  /* 0x0000000412047c25 */ /* 0x000fe2000f8e00ff */
[----:B----4-:R-:W-:-:S03]  /*a6f0*/  USHF.R.S32.HI UR4, URZ, 0x1f, UR9 ;  /* 0x0000001f3f047899 */ /* 0x010fc60008011409 */
[C---:B------:R-:W-:Y:S02]  /*a700*/  IMAD R9, R18.reuse, UR5, R7 ;  /* 0x0000000512097c24 */ /* 0x040fe4000f8e0207 */
[----:B------:R-:W-:-:S04]  /*a710*/  IMAD.WIDE.U32 R6, R18, UR6, RZ ;  /* 0x0000000612067c25 */ /* 0x000fc8000f8e00ff */
[----:B------:R-:W-:Y:S02]  /*a720*/  IMAD.IADD R5, R5, 0x1, R9 ;  /* 0x0000000105057824 */ /* 0x000fe400078e0209 */
[----:B------:R-:W-:Y:S01]  /*a730*/  IMAD R9, R18, UR7, R11 ;  /* 0x0000000712097c24 */ /* 0x000fe2000f8e020b */
[----:B------:R-:W-:Y:S01]  /*a740*/  ULDC.64 UR6, c[0x0][0xb48] ;  /* 0x0002d20000067ab9 */ /* 0x000fe20000000a00 */
[----:B------:R-:W-:Y:S01]  /*a750*/  IMAD R8, R8, 0x8, R3 ;  /* 0x0000000808087824 */ /* 0x000fe200078e0203 */
[----:B---3--:R-:W-:Y:S01]  /*a760*/  LEA R3, R16, R3, 0x7 ;  /* 0x0000000310037211 */ /* 0x008fe200078e38ff */
[----:B------:R-:W-:Y:S01]  /*a770*/  IMAD.MOV R18, RZ, RZ, -R18 ;  /* 0x000000ffff127224 */ /* 0x000fe200078e0a12 */
[----:B------:R-:W-:Y:S01]  /*a780*/  IADD3 R7, R7, R9, RZ ;  /* 0x0000000907077210 */ /* 0x000fe20007ffe0ff */
[----:B-----5:R-:W-:Y:S02]  /*a790*/  IMAD R10, R20, UR4, RZ ;  /* 0x00000004140a7c24 */ /* 0x020fe4000f8e02ff */
[----:B------:R-:W-:-:S02]  /*a7a0*/  IMAD R8, R16, 0x80, R8 ;  /* 0x0000008010087824 */ /* 0x000fc400078e0208 */
[----:B0-----:R-:W-:Y:S01]  /*a7b0*/  IMAD R12, R22, UR4, RZ ;  /* 0x00000004160c7c24 */ /* 0x001fe2000f8e02ff */
[----:B------:R-:W-:Y:S01]  /*a7c0*/  ULDC.64 UR4, c[0x0][0xbe0] ;  /* 0x0002f80000047ab9 */ /* 0x000fe20000000a00 */
[----:B--2---:R-:W-:Y:S02]  /*a7d0*/  IMAD R19, R19, R18, UR8 ;  /* 0x0000000813137e24 */ /* 0x004fe4000f8e0212 */
[----:B------:R-:W-:Y:S02]  /*a7e0*/  IMAD R11, R21, UR9, R10 ;  /* 0x00000009150b7c24 */ /* 0x000fe4000f8e020a */
[----:B------:R-:W-:-:S04]  /*a7f0*/  IMAD.WIDE.U32 R4, R20, UR9, R4 ;  /* 0x0000000914047c25 */ /* 0x000fc8000f8e0004 */
[----:B-1----:R-:W-:-:S04]  /*a800*/  @P0 IMAD.HI.U32 R10, R8, R13, RZ ;  /* 0x0000000d080a0227 */ /* 0x002fc800078e00ff */
        /* <DEDUP_REMOVED lines=50> */
[----:B------:R-:W-:Y:S01]  /*ab30*/  IMAD R16, R17, UR6, RZ ;  /* 0x0000000611107c24 */ /* 0x000fe2000f8e02ff */
[----:B------:R-:W-:Y:S01]  /*ab40*/  LEA.HI.X R9, R4, UR7, R9, 0x2, P0 ;  /* 0x0000000704097c11 */ /* 0x000fe200080f1409 */
[C---:B------:R-:W-:Y:S01]  /*ab50*/  VIADD R17, R3.reuse, 0x8 ;  /* 0x0000000803117836 */ /* 0x040fe20000000000 */
[----:B------:R-:W-:Y:S01]  /*ab60*/  LEA.HI.X R22, R6, UR9, R5, 0x2, P1 ;  /* 0x0000000906167c11 */ /* 0x000fe200088f1405 */
[----:B------:R-:W-:Y:S01]  /*ab70*/  SHFL.IDX PT, R4, R8, RZ, 0x1c1f ;  /* 0x001c1fff08047589 */ /* 0x000fe200000e0000 */
[C---:B------:R-:W-:Y:S01]  /*ab80*/  LOP3.LUT P0, RZ, R24.reuse, 0x3, RZ, 0xc0, !PT ;  /* 0x0000000318ff7812 */ /* 0x040fe2000780c0ff */
[----:B------:R-:W-:Y:S01]  /*ab90*/  UIADD3 UR4, UR4, 0x28820, URZ ;  /* 0x0002882004047890 */ /* 0x000fe2000fffe03f */
[CC--:B------:R-:W-:Y:S01]  /*aba0*/  ISETP.GE.AND P2, PT, R3.reuse, R16.reuse, PT ;  /* 0x000000100300720c */ /* 0x0c0fe20003f46270 */
[----:B------:R-:W0:Y:S01]  /*abb0*/  SHFL.IDX PT, R5, R9, RZ, 0x1c1f ;  /* 0x001c1fff09057589 */ /* 0x000e2200000e0000 */
[-C--:B------:R-:W-:Y:S01]  /*abc0*/  ISETP.GE.OR P1, PT, R3, R16.reuse, P0 ;  /* 0x000000100300720c */ /* 0x080fe20000726670 */
[----:B------:R-:W-:Y:S01]  /*abd0*/  UPRMT UR4, URZ, 0x654, UR4 ;  /* 0x000006543f047896 */ /* 0x000fe20008000004 */
[----:B------:R-:W-:Y:S01]  /*abe0*/  ISETP.GE.OR P0, PT, R17, R16, P0 ;  /* 0x000000101100720c */ /* 0x000fe20000706670 */
[----:B------:R-:W-:Y:S01]  /*abf0*/  SHFL.IDX PT, R6, R8, 0x1, 0x1c1f ;  /* 0x003c1f0008067f89 */ /* 0x000fe200000e0000 */
[----:B------:R-:W-:-:S03]  /*ac00*/  IMAD.IADD R19, R24, 0x1, -R25 ;  /* 0x0000000118137824 */ /* 0x000fc600078e0a19 */
[----:B------:R-:W1:Y:S01]  /*ac10*/  SHFL.IDX PT, R7, R9, 0x1, 0x1c1f ;  /* 0x003c1f0009077f89 */ /* 0x000e6200000e0000 */
[----:B------:R-:W-:Y:S02]  /*ac20*/  IMAD.SHL.U32 R19, R19, 0x2, RZ ;  /* 0x0000000213137824 */ /* 0x000fe400078e00ff */
        /* <DEDUP_REMOVED lines=20> */
[C---:B------:R-:W-:Y:S01]  /*ad70*/  VIADD R18, R19.reuse, 0x60 ;  /* 0x0000006013127836 */ /* 0x040fe20000000000 */
[----:B------:R-:W-:Y:S01]  /*ad80*/  ISETP.GE.AND P5, PT, R10, UR4, PT ;  /* 0x000000040a007c0c */ /* 0x000fe2000bfa6270 */
[----:B---34-:R-:W-:Y:S01]  /*ad90*/  @!P2 IMAD.WIDE R2, R19, 0x4, R14 ;  /* 0x000000041302a825 */ /* 0x018fe200078e020e */
[----:B------:R-:W-:-:S02]  /*ada0*/  ISETP.GE.AND P6, PT, R11, UR4, PT ;  /* 0x000000040b007c0c */ /* 0x000fc4000bfc6270 */
[----:B------:R-:W-:Y:S02]  /*adb0*/  @!P3 LEA.HI R0, R0, R0, RZ, 0x1 ;  /* 0x000000000000b211 */ /* 0x000fe400078f08ff */
        /* <DEDUP_REMOVED lines=8> */
[----:B------:R-:W-:Y:S02]  /*ae40*/  @!P5 LOP3.LUT R13, R10, 0xfffffffe, RZ, 0xc0, !PT ;  /* 0xfffffffe0a0dd812 */ /* 0x000fe400078ec0ff */
[----:B------:R1:W-:Y:S01]  /*ae50*/  @!P3 ST.E.64 desc[UR42][R4.64], R92 ;  /* 0x0000005c0400b985 */ /* 0x0003e2000c101b2a */
[----:B------:R-:W-:Y:S02]  /*ae60*/  ISETP.GE.AND P3, PT, R8, UR4, PT ;  /* 0x0000000408007c0c */ /* 0x000fe4000bf66270 */
[----:B0-----:R-:W-:Y:S02]  /*ae70*/  @!P0 LOP3.LUT R3, R6, 0xfffffffe, RZ, 0xc0, !PT ;  /* 0xfffffffe06038812 */ /* 0x001fe400078ec0ff */
[----:B------:R-:W-:-:S03]  /*ae80*/  @!P4 LEA.HI R6, R9, R9, RZ, 0x1 ;  /* 0x000000090906c211 */ /* 0x000fc600078f08ff */
[----:B------:R-:W-:Y:S01]  /*ae90*/  @!P0 IMAD.WIDE R2, R3, 0x4, R14 ;  /* 0x0000000403028825 */ /* 0x000fe200078e020e */
[----:B------:R-:W-:-:S04]  /*aea0*/  @!P2 LEA.HI R0, R0, R0, RZ, 0x1 ;  /* 0x000000000000a211 */ /* 0x000fc800078f08ff */
[----:B------:R0:W-:Y:S01]  /*aeb0*/  @!P0 ST.E.64 desc[UR42][R2.64], R96 ;  /* 0x0000006002008985 */ /* 0x0001e2000c101b2a */
[----:B-1----:R-:W-:Y:S02]  /*aec0*/  @!P1 LOP3.LUT R5, R7, 0xfffffffe, RZ, 0xc0, !PT ;  /* 0xfffffffe07059812 */ /* 0x002fe400078ec0ff */
[----:B------:R-:W-:Y:S02]  /*aed0*/  @!P3 LEA.HI R8, R8, R8, RZ, 0x1 ;  /* 0x000000080808b211 */ /* 0x000fe400078f08ff */
[----:B------:R-:W-:Y:S01]  /*aee0*/  @!P2 LOP3.LUT R7, R0, 0xfffffffe, RZ, 0xc0, !PT ;  /* 0xfffffffe0007a812 */ /* 0x000fe200078ec0ff */
[--C-:B------:R-:W-:Y:S01]  /*aef0*/  @!P1 IMAD.WIDE R4, R5, 0x4, R14.reuse ;  /* 0x0000000405049825 */ /* 0x100fe200078e020e */
[----:B------:R-:W-:Y:S02]  /*af00*/  @!P3 LOP3.LUT R9, R8, 0xfffffffe, RZ, 0xc0, !PT ;  /* 0xfffffffe0809b812 */ /* 0x000fe400078ec0ff */
[----:B------:R-:W-:Y:S02]  /*af10*/  @!P6 LEA.HI R0, R11, R11, RZ, 0x1 ;  /* 0x0000000b0b00e211 */ /* 0x000fe400078f08ff */
[----:B------:R-:W-:Y:S01]  /*af20*/  @!P4 LOP3.LUT R11, R6, 0xfffffffe, RZ, 0xc0, !PT ;  /* 0xfffffffe060bc812 */ /* 0x000fe200078ec0ff */
[--C-:B------:R-:W-:Y:S01]  /*af30*/  @!P2 IMAD.WIDE R6, R7, 0x4, R14.reuse ;  /* 0x000000040706a825 */ /* 0x100fe200078e020e */
[----:B------:R-:W-:Y:S01]  /*af40*/  @!P6 LOP3.LUT R21, R0, 0xfffffffe, RZ, 0xc0, !PT ;  /* 0xfffffffe0015e812 */ /* 0x000fe200078ec0ff */
[----:B------:R1:W-:Y:S01]  /*af50*/  @!P1 ST.E.64 desc[UR42][R4.64], R100 ;  /* 0x0000006404009985 */ /* 0x0003e2000c101b2a */
[----:B------:R-:W-:Y:S01]  /*af60*/  IADD3 R0, R19, 0x48, RZ ;  /* 0x0000004813007810 */ /* 0x000fe20007ffe0ff */
[--C-:B0-----:R-:W-:Y:S01]  /*af70*/  @!P3 IMAD.WIDE R2, R9, 0x4, R14.reuse ;  /* 0x000000040902b825 */ /* 0x101fe200078e020e */
[----:B------:R-:W-:Y:S01]  /*af80*/  ISETP.GE.AND P1, PT, R12, UR4, PT ;  /* 0x000000040c007c0c */ /* 0x000fe2000bf26270 */
[----:B------:R0:W-:Y:S01]  /*af90*/  @!P2 ST.E.64 desc[UR42][R6.64], R104 ;  /* 0x000000680600a985 */ /* 0x0001e2000c101b2a */
[----:B------:R-:W-:Y:S01]  /*afa0*/  ISETP.GE.AND P0, PT, R0, UR4, PT ;  /* 0x0000000400007c0c */ /* 0x000fe2000bf06270 */
[----:B------:R-:W-:-:S02]  /*afb0*/  @!P5 IMAD.WIDE R8, R13, 0x4, R14 ;  /* 0x000000040d08d825 */ /* 0x000fc400078e020e */
[----:B------:R2:W-:Y:S01]  /*afc0*/  @!P3 ST.E.64 desc[UR42][R2.64], R108 ;  /* 0x0000006c0200b985 */ /* 0x0005e2000c101b2a */
[----:B------:R-:W-:Y:S01]  /*afd0*/  ISETP.GE.AND P3, PT, R18, UR4, PT ;  /* 0x0000000412007c0c */ /* 0x000fe2000bf66270 */
[----:B------:R-:W-:Y:S02]  /*afe0*/  VIADD R13, R19, 0x58 ;  /* 0x00000058130d7836 */ /* 0x000fe40000000000 */
[----:B-1----:R-:W-:-:S03]  /*aff0*/  @!P4 IMAD.WIDE R4, R11, 0x4, R14 ;  /* 0x000000040b04c825 */ /* 0x002fc600078e020e */
[----:B------:R-:W-:Y:S02]  /*b000*/  ISETP.GE.AND P2, PT, R13, UR4, PT ;  /* 0x000000040d007c0c */ /* 0x000fe4000bf46270 */
[----:B------:R-:W-:Y:S01]  /*b010*/  @!P1 LEA.HI R12, R12, R12, RZ, 0x1 ;  /* 0x0000000c0c0c9211 */ /* 0x000fe200078f08ff */
[----:B------:R-:W-:Y:S01]  /*b020*/  @!P6 IMAD.WIDE R10, R21, 0x4, R14 ;  /* 0x00000004150ae825 */ /* 0x000fe200078e020e */
[----:B------:R1:W-:Y:S01]  /*b030*/  @!P4 ST.E.64 desc[UR42][R4.64], R112 ;  /* 0x000000700400c985 */ /* 0x0003e2000c101b2a */
[----:B------:R-:W-:Y:S02]  /*b040*/  @!P0 LEA.HI R0, R0, R0, RZ, 0x1 ;  /* 0x0000000000008211 */ /* 0x000fe400078f08ff */
[C---:B0-----:R-:W-:Y:S01]  /*b050*/  VIADD R6, R19.reuse, 0x68 ;  /* 0x0000006813067836 */ /* 0x041fe20000000000 */
[C---:B--2---:R-:W-:Y:S01]  /*b060*/  IADD3 R3, R19.reuse, 0x78, RZ ;  /* 0x0000007813037810 */ /* 0x044fe20007ffe0ff */
[----:B------:R-:W-:Y:S01]  /*b070*/  VIADD R7, R19, 0x70 ;  /* 0x0000007013077836 */ /* 0x000fe20000000000 */
[----:B------:R0:W-:Y:S01]  /*b080*/  @!P5 ST.E.64 desc[UR42][R8.64], R116 ;  /* 0x000000740800d985 */ /* 0x0001e2000c101b2a */
[----:B------:R-:W-:-:S02]  /*b090*/  @!P3 LEA.HI R18, R18, R18, RZ, 0x1 ;  /* 0x000000121212b211 */ /* 0x000fc400078f08ff */
[----:B------:R-:W-:Y:S01]  /*b0a0*/  ISETP.GE.AND P4, PT, R6, UR4, PT ;  /* 0x0000000406007c0c */ /* 0x000fe2000bf86270 */
[----:B------:R2:W-:Y:S01]  /*b0b0*/  @!P6 ST.E.64 desc[UR42][R10.64], R120 ;  /* 0x000000780a00e985 */ /* 0x0005e2000c101b2a */
[----:B------:R-:W-:Y:S02]  /*b0c0*/  ISETP.GE.AND P6, PT, R3, UR4, PT ;  /* 0x0000000403007c0c */ /* 0x000fe4000bfc6270 */
[----:B------:R-:W-:Y:S02]  /*b0d0*/  ISETP.GE.AND P5, PT, R7, UR4, PT ;  /* 0x0000000407007c0c */ /* 0x000fe4000bfa6270 */
[----:B------:R-:W-:Y:S02]  /*b0e0*/  @!P2 LEA.HI R13, R13, R13, RZ, 0x1 ;  /* 0x0000000d0d0da211 */ /* 0x000fe400078f08ff */
[----:B-1----:R-:W-:Y:S02]  /*b0f0*/  @!P1 LOP3.LUT R5, R12, 0xfffffffe, RZ, 0xc0, !PT ;  /* 0xfffffffe0c059812 */ /* 0x002fe400078ec0ff */
[----:B0-----:R-:W-:-:S03]  /*b100*/  @!P3 LOP3.LUT R9, R18, 0xfffffffe, RZ, 0xc0, !PT ;  /* 0xfffffffe1209b812 */ /* 0x001fc600078ec0ff */
[----:B------:R-:W-:Y:S02]  /*b110*/  @!P4 LEA.HI R6, R6, R6, RZ, 0x1 ;  /* 0x000000060606c211 */ /* 0x000fe400078f08ff */
[----:B------:R-:W-:Y:S01]  /*b120*/  @!P6 LEA.HI R4, R3, R3, RZ, 0x1 ;  /* 0x000000030304e211 */ /* 0x000fe200078f08ff */
[----:B------:R-:W-:Y:S01]  /*b130*/  @!P3 IMAD.WIDE R8, R9, 0x4, R14 ;  /* 0x000000040908b825 */ /* 0x000fe200078e020e */
[----:B------:R-:W-:Y:S02]  /*b140*/  @!P5 LEA.HI R2, R7, R7, RZ, 0x1 ;  /* 0x000000070702d211 */ /* 0x000fe400078f08ff */
[----:B------:R-:W-:Y:S02]  /*b150*/  @!P0 LOP3.LUT R3, R0, 0xfffffffe, RZ, 0xc0, !PT ;  /* 0xfffffffe00038812 */ /* 0x000fe400078ec0ff */
[----:B------:R-:W-:Y:S02]  /*b160*/  @!P2 LOP3.LUT R7, R13, 0xfffffffe, RZ, 0xc0, !PT ;  /* 0xfffffffe0d07a812 */ /* 0x000fe400078ec0ff */
[----:B--2---:R-:W-:-:S02]  /*b170*/  @!P4 LOP3.LUT R11, R6, 0xfffffffe, RZ, 0xc0, !PT ;  /* 0xfffffffe060bc812 */ /* 0x004fc400078ec0ff */
        /* <DEDUP_REMOVED lines=15> */
.L_x_8406:
[----:B------:R-:W-:Y:S05]  /*b270*/  BSYNC B0 ;  /* 0x0000000000007941 */ /* 0x000fea0003800000 */
.L_x_8405:
[----:B------:R-:W-:Y:S01]  /*b280*/  ISETP.GE.AND P0, PT, R17, R16, PT ;  /* 0x000000101100720c */ /* 0x000fe20003f06270 */
[----:B0-----:R0:W1:Y:S04]  /*b290*/  SHFL.IDX PT, R13, R22, 0x1, 0x1c1f ;  /* 0x003c1f00160d7f89 */ /* 0x00106800000e0000 */
[----:B------:R0:W0:Y:S08]  /*b2a0*/  SHFL.IDX PT, R12, R20, 0x1, 0x1c1f ;  /* 0x003c1f00140c7f89 */ /* 0x00003000000e0000 */
[----:B------:R-:W-:Y:S05]  /*b2b0*/  @P0 BRA `(.L_x_8371) ;  /* 0x00000044002c0947 */ /* 0x000fea0003800000 */
[----:B------:R-:W-:Y:S01]  /*b2c0*/  ULDC UR4, c[0x0][0xac8] ;  /* 0x0002b20000047ab9 */ /* 0x000fe20000000800 */
[C---:B--2---:R-:W-:Y:S01]  /*b2d0*/  VIADD R0, R19.reuse, 0x8 ;  /* 0x0000000813007836 */ /* 0x044fe20000000000 */
[C---:B------:R-:W-:Y:S01]  /*b2e0*/  ISETP.GE.AND P0, PT, R19.reuse, UR4, PT ;  /* 0x0000000413007c0c */ /* 0x040fe2000bf06270 */
[C---:B------:R-:W-:Y:S01]  /*b2f0*/  VIADD R4, R19.reuse, 0x10 ;  /* 0x0000001013047836 */ /* 0x040fe20000000000 */
[C---:B------:R-:W-:Y:S01]  /*b300*/  IADD3 R9, R19.reuse, 0x28, RZ ;  /* 0x0000002813097810 */ /* 0x040fe20007ffe0ff */
[C---:B------:R-:W-:Y:S01]  /*b310*/  VIADD R6, R19.reuse, 0x18 ;  /* 0x0000001813067836 */ /* 0x040fe20000000000 */
[----:B------:R-:W-:Y:S01]  /*b320*/  ISETP.GE.AND P5, PT, R0, UR4, PT ;  /* 0x0000000400007c0c */ /* 0x000fe2000bfa6270 */
[C---:B------:R-:W-:Y:S01]  /*b330*/  VIADD R8, R19.reuse, 0x20 ;  /* 0x0000002013087836 */ /* 0x040fe20000000000 */
[----:B------:R-:W-:Y:S01]  /*b340*/  ISETP.GE.AND P6, PT, R4, UR4, PT ;  /* 0x0000000404007c0c */ /* 0x000fe2000bfc6270 */
[----:B------:R-:W-:Y:S01]  /*b350*/  VIADD R10, R19, 0x30 ;  /* 0x00000030130a7836 */ /* 0x000fe20000000000 */
[----:B------:R-:W-:Y:S01]  /*b360*/  ISETP.GE.AND P3, PT, R9, UR4, PT ;  /* 0x0000000409007c0c */ /* 0x000fe2000bf66270 */
[C---:B------:R-:W-:Y:S01]  /*b370*/  VIADD R11, R19.reuse, 0x38 ;  /* 0x00000038130b7836 */ /* 0x040fe20000000000 */
[----:B------:R-:W-:Y:S01]  /*b380*/  ISETP.GE.AND P4, PT, R8, UR4, PT ;  /* 0x0000000408007c0c */ /* 0x000fe2000bf86270 */
[C---:B------:R-:W-:Y:S01]  /*b390*/  VIADD R16, R19.reuse, 0x40 ;  /* 0x0000004013107836 */ /* 0x040fe20000000000 */
[----:B------:R-:W-:Y:S01]  /*b3a0*/  ISETP.GE.AND P2, PT, R10, UR4, PT ;  /* 0x000000040a007c0c */ /* 0x000fe2000bf46270 */
[----:B01----:R-:W-:Y:S01]  /*b3b0*/  @!P0 IMAD.WIDE R2, R19, 0x4, R12 ;  /* 0x0000000413028825 */ /* 0x003fe200078e020c */
[----:B------:R-:W-:-:S03]  /*b3c0*/  ISETP.GE.AND P1, PT, R11, UR4, PT ;  /* 0x000000040b007c0c */ /* 0x000fc6000bf26270 */
[----:B------:R-:W-:Y:S01]  /*b3d0*/  @!P5 LEA.HI R0, R0, R0, RZ, 0x1 ;  /* 0x000000000000d211 */ /* 0x000fe200078f08ff */
[----:B------:R0:W-:Y:S01]  /*b3e0*/  @!P0 ST.E.64 desc[UR42][R2.64], R90 ;  /* 0x0000005a02008985 */ /* 0x0001e2000c101b2a */
[----:B------:R-:W-:Y:S01]  /*b3f0*/  ISETP.GE.AND P0, PT, R6, UR4, PT ;  /* 0x0000000406007c0c */ /* 0x000fe2000bf06270 */
[C---:B------:R-:W-:Y:S01]  /*b400*/  VIADD R18, R19.reuse, 0x48 ;  /* 0x0000004813127836 */ /* 0x040fe20000000000 */
[----:B------:R-:W-:Y:S01]  /*b410*/  @!P6 LEA.HI R4, R4, R4, RZ, 0x1 ;  /* 0x000000040404e211 */ /* 0x000fe200078f08ff */
[----:B------:R-:W-:Y:S01]  /*b420*/  VIADD R20, R19, 0x70 ;  /* 0x0000007013147836 */ /* 0x000fe20000000000 */
[----:B------:R-:W-:Y:S02]  /*b430*/  @!P5 LOP3.LUT R5, R0, 0xfffffffe, RZ, 0xc0, !PT ;  /* 0xfffffffe0005d812 */ /* 0x000fe400078ec0ff */
[----:B------:R-:W-:Y:S02]  /*b440*/  @!P6 LOP3.LUT R7, R4, 0xfffffffe, RZ, 0xc0, !PT ;  /* 0xfffffffe0407e812 */ /* 0x000fe400078ec0ff */
[----:B------:R-:W-:-:S02]  /*b450*/  @!P4 LEA.HI R8, R8, R8, RZ, 0x1 ;  /* 0x000000080808c211 */ /* 0x000fc400078f08ff */
[----:B------:R-:W-:Y:S02]  /*b460*/  @!P3 LEA.HI R0, R9, R9, RZ, 0x1 ;  /* 0x000000090900b211 */ /* 0x000fe400078f08ff */
[----:B------:R-:W-:Y:S01]  /*b470*/  @!P2 LEA.HI R10, R10, R10, RZ, 0x1 ;  /* 0x0000000a0a0aa211 */ /* 0x000fe200078f08ff */
[--C-:B0-----:R-:W-:Y:S01]  /*b480*/  @!P5 IMAD.WIDE R2, R5, 0x4, R12.reuse ;  /* 0x000000040502d825 */ /* 0x101fe200078e020c */
[----:B------:R-:W-:Y:S02]  /*b490*/  @!P0 LEA.HI R6, R6, R6, RZ, 0x1 ;  /* 0x0000000606068211 */ /* 0x000fe400078f08ff */
[----:B---3--:R-:W-:Y:S01]  /*b4a0*/  @!P1 LEA.HI R14, R11, R11, RZ, 0x1 ;  /* 0x0000000b0b0e9211 */ /* 0x008fe200078f08ff */
[----:B------:R-:W-:Y:S01]  /*b4b0*/  @!P6 IMAD.WIDE R4, R7, 0x4, R12 ;  /* 0x000000040704e825 */ /* 0x000fe200078e020c */
[----:B------:R-:W-:Y:S01]  /*b4c0*/  @!P0 LOP3.LUT R7, R6, 0xfffffffe, RZ, 0xc0, !PT ;  /* 0xfffffffe06078812 */ /* 0x000fe200078ec0ff */
[----:B------:R0:W-:Y:S01]  /*b4d0*/  @!P5 ST.E.64 desc[UR42][R2.64], R94 ;  /* 0x0000005e0200d985 */ /* 0x0001e2000c101b2a */
[----:B------:R-:W-:-:S02]  /*b4e0*/  @!P4 LOP3.LUT R9, R8, 0xfffffffe, RZ, 0xc0, !PT ;  /* 0xfffffffe0809c812 */ /* 0x000fc400078ec0ff */
[----:B------:R-:W-:Y:S01]  /*b4f0*/  @!P3 LOP3.LUT R11, R0, 0xfffffffe, RZ, 0xc0, !PT ;  /* 0xfffffffe000bb812 */ /* 0x000fe200078ec0ff */
[----:B------:R1:W-:Y:S01]  /*b500*/  @!P6 ST.E.64 desc[UR42][R4.64], R98 ;  /* 0x000000620400e985 */ /* 0x0003e2000c101b2a */
[----:B----4-:R-:W-:Y:S02]  /*b510*/  @!P2 LOP3.LUT R15, R10, 0xfffffffe, RZ, 0xc0, !PT ;  /* 0xfffffffe0a0fa812 */ /* 0x010fe400078ec0ff */
[----:B------:R-:W-:Y:S01]  /*b520*/  @!P1 LOP3.LUT R17, R14, 0xfffffffe, RZ, 0xc0, !PT ;  /* 0xfffffffe0e119812 */ /* 0x000fe200078ec0ff */
[C---:B------:R-:W-:Y:S01]  /*b530*/  VIADD R14, R19.reuse, 0x58 ;  /* 0x00000058130e7836 */ /* 0x040fe20000000000 */
[----:B------:R-:W-:Y:S02]  /*b540*/  ISETP.GE.AND P5, PT, R16, UR4, PT ;  /* 0x0000000410007c0c */ /* 0x000fe4000bfa6270 */
[----:B------:R-:W-:Y:S02]  /*b550*/  ISETP.GE.AND P6, PT, R18, UR4, PT ;  /* 0x0000000412007c0c */ /* 0x000fe4000bfc6270 */
[----:B------:R-:W-:Y:S01]  /*b560*/  IADD3 R0, R19, 0x50, RZ ;  /* 0x0000005013007810 */ /* 0x000fe20007ffe0ff */
        /* <DEDUP_REMOVED lines=15> */
[----:B------:R-:W-:Y:S01]  /*b660*/  VIADD R17, R19, 0x68 ;  /* 0x0000006813117836 */ /* 0x000fe20000000000 */
[----:B------:R-:W-:Y:S02]  /*b670*/  ISETP.GE.AND P1, PT, R14, UR4, PT ;  /* 0x000000040e007c0c */ /* 0x000fe4000bf26270 */
        /* <DEDUP_REMOVED lines=17> */
[----:B----4-:R-:W-:Y:S02]  /*b790*/  @!P4 LOP3.LUT R11, R20, 0xfffffffe, RZ, 0xc0, !PT ;  /* 0xfffffffe140bc812 */ /* 0x010fe400078ec0ff */
[----:B------:R-:W-:Y:S01]  /*b7a0*/  IADD3 R19, R19, 0x78, RZ ;  /* 0x0000007813137810 */ /* 0x000fe20007ffe0ff */
        /* <DEDUP_REMOVED lines=17> */
.L_x_8404:
[----:B------:R-:W1:Y:S02]  /*b8c0*/  S2R R0, SR_TID.X ;  /* 0x0000000000007919 */ /* 0x000e640000002100 */
[----:B-1----:R-:W-:-:S05]  /*b8d0*/  VIADD R2, R0, 0xffffff80 ;  /* 0xffffff8000027836 */ /* 0x002fca0000000000 */
[----:B------:R-:W-:-:S13]  /*b8e0*/  ISETP.GT.AND P0, PT, R2, 0x7f, PT ;  /* 0x0000007f0200780c */ /* 0x000fda0003f04270 */
[----:B------:R-:W-:Y:S05]  /*b8f0*/  @P0 BRA `(.L_x_8371) ;  /* 0x0000003c009c0947 */ /* 0x000fea0003800000 */
[----:B------:R-:W1:Y:S01]  /*b900*/  S2R R3, SR_CTAID.X ;  /* 0x0000000000037919 */ /* 0x000e620000002500 */
[----:B------:R-:W2:Y:S01]  /*b910*/  LDC R6, c[0x0][0xbe8] ;  /* 0x0002fa00ff067b82 */ /* 0x000ea20000000800 */
[----:B------:R-:W-:Y:S01]  /*b920*/  ULDC UR4, c[0x0][0xa88] ;  /* 0x0002a20000047ab9 */ /* 0x000fe20000000800 */
[----:B-1----:R-:W-:Y:S02]  /*b930*/  IMAD R0, R3, 0x80, R0 ;  /* 0x0000008003007824 */ /* 0x002fe400078e0200 */
[----:B--2---:R-:W-:Y:S02]  /*b940*/  IMAD R3, R6, UR4, RZ ;  /* 0x0000000406037c24 */ /* 0x004fe4000f8e02ff */
[----:B------:R-:W-:-:S05]  /*b950*/  VIADD R0, R0, 0xffffff80 ;  /* 0xffffff8000007836 */ /* 0x000fca0000000000 */
[----:B------:R-:W-:-:S13]  /*b960*/  ISETP.GE.AND P0, PT, R0, R3, PT ;  /* 0x000000030000720c */ /* 0x000fda0003f06270 */
[----:B------:R-:W-:Y:S05]  /*b970*/  @P0 BRA `(.L_x_8371) ;  /* 0x0000003c007c0947 */ /* 0x000fea0003800000 */
[----:B------:R-:W-:Y:S01]  /*b980*/  ISETP.NE.AND P0, PT, R6, 0x1, PT ;  /* 0x000000010600780c */ /* 0x000fe20003f05270 */
[----:B------:R-:W1:Y:S01]  /*b990*/  S2UR UR4, SR_CTAID.Z ;  /* 0x00000000000479c3 */ /* 0x000e620000002700 */
[----:B------:R-:W-:Y:S01]  /*b9a0*/  SHF.R.S32.HI R5, RZ, 0x1f, R18 ;  /* 0x0000001fff057819 */ /* 0x000fe20000011412 */
[----:B------:R-:W-:Y:S02]  /*b9b0*/  ULDC.64 UR6, c[0x0][0xbd0] ;  /* 0x0002f40000067ab9 */ /* 0x000fe40000000a00 */
[----:B------:R-:W-:-:S04]  /*b9c0*/  IMAD.WIDE.U32 R2, R18, UR6, RZ ;  /* 0x0000000612027c25 */ /* 0x000fc8000f8e00ff */
[----:B------:R-:W2:Y:S01]  /*b9d0*/  LDC.64 R12, c[0x0][0xbd8] ;  /* 0x0002f600ff0c7b82 */ /* 0x000ea20000000a00 */
[----:B------:R-:W-:-:S04]  /*b9e0*/  IMAD R5, R5, UR6, RZ ;  /* 0x0000000605057c24 */ /* 0x000fc8000f8e02ff */
[----:B------:R-:W-:Y:S02]  /*b9f0*/  IMAD R5, R18, UR7, R5 ;  /* 0x0000000712057c24 */ /* 0x000fe4000f8e0205 */
[----:B------:R-:W-:Y:S01]  /*ba00*/  IMAD.MOV R18, RZ, RZ, -R18 ;  /* 0x000000ffff127224 */ /* 0x000fe200078e0a12 */
[----:B------:R-:W0:Y:S02]  /*ba10*/  @P0 LDC R9, c[0x0][0xbec] ;  /* 0x0002fb00ff090b82 */ /* 0x000e240000000800 */
[----:B------:R-:W-:Y:S01]  /*ba20*/  IADD3 R3, R3, R5, RZ ;  /* 0x0000000503037210 */ /* 0x000fe20007ffe0ff */
        /* <DEDUP_REMOVED lines=30> */
[----:B------:R-:W-:Y:S02]  /*bc10*/  LEA.HI.X R5, R2, UR5, R3, 0x2, P0 ;  /* 0x0000000502057c11 */ /* 0x000fe400080f1403 */
[----:B------:R-:W-:-:S05]  /*bc20*/  MOV R3, 0xff800000 ;  /* 0xff80000000037802 */ /* 0x000fca0000000f00 */
[----:B------:R0:W-:Y:S01]  /*bc30*/  STG.E desc[UR42][R4.64], R3 ;  /* 0x0000000304007986 */ /* 0x0001e2000c10192a */
[----:B------:R-:W-:Y:S05]  /*bc40*/  BRA `(.L_x_8371) ;  /* 0x0000003800c87947 */ /* 0x000fea0003800000 */
.L_x_8369:
        /* <DEDUP_REMOVED lines=18> */
.L_x_8407:
[----:B------:R-:W-:Y:S01]  /*bd70*/  ULDC UR39, c[0x0][0xc50] ;  /* 0x0003140000277ab9 */ /* 0x000fe20000000800 */
[----:B------:R-:W-:Y:S01]  /*bd80*/  UMOV UR36, UR6 ;  /* 0x0000000600247c82 */ /* 0x000fe20008000000 */
[----:B------:R-:W-:-:S11]  /*bd90*/  UISETP.NE.AND UP0, UPT, UR39, 0x1, UPT ;  /* 0x000000012700788c */ /* 0x000fd6000bf05270 */
[----:B------:R-:W-:Y:S01]  /*bda0*/  @UP0 ULDC UR4, c[0x0][0xc54] ;  /* 0x0003150000040ab9 */ /* 0x000fe20000000800 */
[----:B------:R-:W-:Y:S01]  /*bdb0*/  @UP0 ULDC UR7, c[0x0][0xc58] ;  /* 0x0003160000070ab9 */ /* 0x000fe20000000800 */
[----:B------:R-:W-:-:S04]  /*bdc0*/  UIMAD.WIDE.U32 UR4, UR6, UR4, URZ ;  /* 0x00000004060472a5 */ /* 0x000fc8000f8e003f */
[----:B------:R-:W-:-:S12]  /*bdd0*/  @UP0 USHF.R.U32.HI UR36, URZ, UR7, UR5 ;  /* 0x000000073f240299 */ /* 0x000fd80008011605 */
.L_x_8408:
        /* <DEDUP_REMOVED lines=20> */
[----:B------:R-:W-:Y:S02]  /*bf20*/  UIMAD UR7, UR7, UR9, 0x7f ;  /* 0x0000007f070774a4 */ /* 0x000fe4000f8e0209 */
[----:B0-----:R-:W-:-:S03]  /*bf30*/  ULEA UR8, UR4, 0x7f, 0x7 ;  /* 0x0000007f04087891 */ /* 0x001fc6000f8e383f */
[----:B------:R-:W-:Y:S02]  /*bf40*/  @UP1 ULDC UR4, c[0x0][0x44c] ;  /* 0x0001130000041ab9 */ /* 0x000fe40000000800 */
[----:B------:R-:W-:Y:S02]  /*bf50*/  UIMAD.WIDE.U32 UR4, UR8, UR4, URZ ;  /* 0x00000004080472a5 */ /* 0x000fe4000f8e003f */
[----:B------:R-:W-:Y:S01]  /*bf60*/  UMOV UR6, UR8 ;  /* 0x0000000800067c82 */ /* 0x000fe20008000000 */
[----:B------:R-:W-:Y:S02]  /*bf70*/  @UP1 ULDC UR8, c[0x0][0x450] ;  /* 0x0001140000081ab9 */ /* 0x000fe40000000800 */
[----:B------:R-:W-:Y:S02]  /*bf80*/  @UP1 USHF.R.U32.HI UR6, URZ, UR8, UR5 ;  /* 0x000000083f061299 */ /* 0x000fe40008011605 */
[----:B------:R-:W-:Y:S02]  /*bf90*/  USHF.R.S32.HI UR5, URZ, 0x1f, UR7 ;  /* 0x0000001f3f057899 */ /* 0x000fe40008011407 */
[----:B------:R-:W-:-:S02]  /*bfa0*/  UIADD3 UR6, UR10, UR6, URZ ;  /* 0x000000060a067290 */ /* 0x000fc4000fffe03f */
[----:B------:R-:W-:Y:S02]  /*bfb0*/  ULEA.HI UR5, UR5, UR7, URZ, 0x7 ;  /* 0x0000000705057291 */ /* 0x000fe4000f8f383f */
[----:B------:R-:W-:Y:S02]  /*bfc0*/  USHF.R.S32.HI UR4, URZ, 0x1f, UR6 ;  /* 0x0000001f3f047899 */ /* 0x000fe40008011406 */
[----:B------:R-:W-:Y:S02]  /*bfd0*/  USHF.R.S32.HI UR5, URZ, 0x7, UR5 ;  /* 0x000000073f057899 */ /* 0x000fe40008011405 */
[----:B------:R-:W-:-:S04]  /*bfe0*/  ULEA.HI UR4, UR4, UR6, URZ, 0x7 ;  /* 0x0000000604047291 */ /* 0x000fc8000f8f383f */
[----:B------:R-:W-:-:S04]  /*bff0*/  USHF.R.S32.HI UR4, URZ, 0x7, UR4 ;  /* 0x000000073f047899 */ /* 0x000fc80008011404 */
[----:B------:R-:W-:-:S04]  /*c000*/  UISETP.LT.AND UP0, UPT, UR5, UR4, UPT ;  /* 0x000000040500728c */ /* 0x000fc8000bf01270 */
[----:B------:R-:W-:Y:S02]  /*c010*/  USEL UR40, UR5, UR4, UP0 ;  /* 0x0000000405287287 */ /* 0x000fe40008000000 */
[----:B------:R-:W-:Y:S02]  /*c020*/  USHF.R.U32.HI UR5, URZ, 0x10, UR39 ;  /* 0x000000103f057899 */ /* 0x000fe40008011627 */
[----:B------:R-:W-:Y:S02]  /*c030*/  UISETP.GE.AND UP1, UPT, UR40, 0x1, UPT ;  /* 0x000000012800788c */ /* 0x000fe4000bf26270 */
[----:B------:R-:W-:Y:S02]  /*c040*/  UISETP.NE.AND UP0, UPT, UR5, URZ, UPT ;  /* 0x0000003f0500728c */ /* 0x000fe4000bf05270 */
[----:B------:R-:W-:Y:S02]  /*c050*/  ULOP3.LUT UR39, UR39, 0xffff, URZ, 0xc0, !UPT ;  /* 0x0000ffff27277892 */ /* 0x000fe4000f8ec03f */
[----:B------:R-:W-:-:S07]  /*c060*/  PLOP3.LUT P0, PT, PT, PT, UP1, 0x80, 0x0 ;  /* 0x000000000000781c */ /* 0x000fce0003f0f018 */
[----:B------:R-:W-:-:S06]  /*c070*/  @!UP0 ULDC UR5, c[0x0][0x9f0] ;  /* 0x00027c0000058ab9 */ /* 0x000fcc0000000800 */
[----:B-1----:R-:W-:Y:S05]  /*c080*/  @!P0 BRA `(.L_x_8410) ;  /* 0x0000000000708947 */ /* 0x002fea0003800000 */
        /* <DEDUP_REMOVED lines=20> */
[-C--:B------:R-:W-:Y:S01]  /*c1d0*/  @!P1 IADD3 R5, R5, -R0.reuse, RZ ;  /* 0x8000000005059210 */ /* 0x080fe20007ffe0ff */
[----:B------:R-:W-:Y:S01]  /*c1e0*/  @!P1 VIADD R3, R3, 0x1 ;  /* 0x0000000103039836 */ /* 0x000fe20000000000 */
[----:B------:R-:W-:Y:S02]  /*c1f0*/  ISETP.NE.AND P1, PT, RZ, UR5, PT ;  /* 0x00000005ff007c0c */ /* 0x000fe4000bf25270 */
[----:B------:R-:W-:-:S13]  /*c200*/  ISETP.GE.U32.AND P0, PT, R5, R0, PT ;  /* 0x000000000500720c */ /* 0x000fda0003f06070 */
[----:B------:R-:W-:-:S04]  /*c210*/  @P0 VIADD R3, R3, 0x1 ;  /* 0x0000000103030836 */ /* 0x000fc80000000000 */
[----:B------:R-:W-:Y:S01]  /*c220*/  @!P2 IMAD.MOV R3, RZ, RZ, -R3 ;  /* 0x000000ffff03a224 */ /* 0x000fe200078e0a03 */
[----:B------:R-:W-:-:S05]  /*c230*/  @!P1 LOP3.LUT R3, RZ, UR5, RZ, 0x33, !PT ;  /* 0x00000005ff039c12 */ /* 0x000fca000f8e33ff */
[----:B------:R0:W-:Y:S02]  /*c240*/  STL [R1+0xc], R3 ;  /* 0x00000c0301007387 */ /* 0x0001e40000100800 */
.L_x_8410:
[----:B------:R-:W2:Y:S01]  /*c250*/  LDL R2, [R1+0xc] ;  /* 0x00000c0001027983 */ /* 0x000ea20000100800 */
[----:B0-----:R-:W-:Y:S01]  /*c260*/  MOV R3, 0x1 ;  /* 0x0000000100037802 */ /* 0x001fe20000000f00 */
        /* <DEDUP_REMOVED lines=30> */
.L_x_8411:
        /* <DEDUP_REMOVED lines=20> */
.L_x_8413:
        /* <DEDUP_REMOVED lines=15> */
.L_x_8412:
[----:B------:R-:W0:Y:S02]  /*c680*/  LDC.64 R2, c[0x0][0x9f8] ;  /* 0x00027e00ff027b82 */ /* 0x000e240000000a00 */
        /* <DEDUP_REMOVED lines=19> */
.L_x_8491:
        /* <DEDUP_REMOVED lines=8> */
.L_x_8494:
[----:B------:R-:W-:Y:S05]  /*c840*/  @!P6 BRA `(.L_x_8415) ;  /* 0x0000000000e4e947 */ /* 0x000fea0003800000 */
[----:B------:R-:W-:Y:S01]  /*c850*/  IMAD.MOV.U32 R16, RZ, RZ, R18 ;  /* 0x000000ffff107224 */ /* 0x000fe200078e0012 */
[----:B------:R-:W-:Y:S06]  /*c860*/  @!P1 BRA `(.L_x_8417) ;  /* 0x0000000000489947 */ /* 0x000fec0003800000 */
[----:B------:R-:W1:Y:S01]  /*c870*/  LDC R6, c[0x0][0x43c] ;  /* 0x00010f00ff067b82 */ /* 0x000e620000000800 */
[----:B0-----:R-:W-:Y:S01]  /*c880*/  MOV R0, R17 ;  /* 0x0000001100007202 */ /* 0x001fe20000000f00 */
[----:B------:R-:W-:Y:S02]  /*c890*/  ULDC.64 UR4, c[0x0][0x428] ;  /* 0x00010a0000047ab9 */ /* 0x000fe40000000a00 */
        /* <DEDUP_REMOVED lines=15> */
.L_x_8417:
[----:B0-----:R-:W-:Y:S01]  /*c990*/  IMAD.MOV.U32 R0, RZ, RZ, 0x1 ;  /* 0x00000001ff007424 */ /* 0x001fe200078e00ff */
[----:B------:R-:W1:Y:S04]  /*c9a0*/  S2R R8, SR_TID.X ;  /* 0x0000000000087919 */ /* 0x000e680000002100 */
[----:B------:R-:W-:-:S04]  /*c9b0*/  SHF.L.U32 R0, R0, 0x1f, RZ ;  /* 0x0000001f00007819 */ /* 0x000fc800000006ff */
[----:B------:R-:W0:Y:S01]  /*c9c0*/  SYNCS.PHASECHK.TRANS64.TRYWAIT P0, [UR38+0x28840], R0 ;  /* 0x02884000ff0075a7 */ /* 0x000e220008000166 */
[----:B-1----:R-:W-:-:S04]  /*c9d0*/  LOP3.LUT R2, R8, 0x7f, RZ, 0xc0, !PT ;  /* 0x0000007f08027812 */ /* 0x002fc800078ec0ff */
[----:B------:R-:W-:Y:S01]  /*c9e0*/  ISETP.NE.AND P1, PT, R2, RZ, PT ;  /* 0x000000ff0200720c */ /* 0x000fe20003f25270 */
[----:B0-----:R-:W-:-:S12]  /*c9f0*/  @!P0 BRA `(.L_x_8418) ;  /* 0x00000030004c8947 */ /* 0x001fd80003800000 */
.L_x_8495:
[----:B------:R-:W-:Y:S05]  /*ca00*/  @P1 BRA `(.L_x_8419) ;  /* 0x0000000000181947 */ /* 0x000fea0003800000 */
[----:B------:R-:W1:Y:S01]  /*ca10*/  S2R R2, SR_TID.X ;  /* 0x0000000000027919 */ /* 0x000e620000002100 */
[----:B0-----:R-:W-:-:S04]  /*ca20*/  MOV R0, 0x8000 ;  /* 0x0000800000007802 */ /* 0x001fc80000000f00 */
[----:B------:R2:W-:Y:S01]  /*ca30*/  SYNCS.ARRIVE.TRANS64 RZ, [UR38+0x28830], R0 ;  /* 0x02883000ffff79a7 */ /* 0x0005e20008000026 */
[----:B-1----:R-:W-:-:S13]  /*ca40*/  LOP3.LUT P0, RZ, R2, 0x1f, RZ, 0xc0, !PT ;  /* 0x0000001f02ff7812 */ /* 0x002fda000780c0ff */
[----:B--2---:R-:W-:Y:S05]  /*ca50*/  @!P0 BRA `(.L_x_8419) ;  /* 0x0000000000048947 */ /* 0x004fea0003800000 */
[----:B------:R-:W-:Y:S01]  /*ca60*/  BPT.TRAP 0x1 ;  /* 0x000000040000795c */ /* 0x000fe20000300000 */
.L_x_8419:
        /* <DEDUP_REMOVED lines=21> */
[----:B------:R1:W-:Y:S02]  /*cbc0*/  UTMALDG.4D [UR32], [UR4], desc[UR6] ;  /* 0x00000620040075b4 */ /* 0x0003e40008019000 */
[----:B-1----:R-:W-:Y:S01]  /*cbd0*/  NOP ;  /* 0x0000000000007918 */ /* 0x002fe20000000000 */
.L_x_8415:
        /* <DEDUP_REMOVED lines=22> */
.L_x_8420:
        /* <DEDUP_REMOVED lines=14> */
[----:B0-----:R-:W-:Y:S01]  /*ce20*/  IMAD R0, R5, R2, RZ ;  /* 0x0000000205007224 */ /* 0x001fe200078e02ff */
[----:B------:R-:W-:-:S03]  /*ce30*/  SHF.R.U32.HI R6, RZ, 0x3, R11 ;  /* 0x00000003ff067819 */ /* 0x000fc6000001160b */
[C---:B------:R-:W-:Y:S02]  /*ce40*/  IMAD R5, R4.reuse, R3, R0 ;  /* 0x0000000304057224 */ /* 0x040fe400078e0200 */
[----:B------:R-:W-:Y:S01]  /*ce50*/  IMAD.WIDE.U32 R2, R4, R2, UR4 ;  /* 0x0000000404027e25 */ /* 0x000fe2000f8e0002 */
[----:B------:R-:W0:Y:S01]  /*ce60*/  @P0 LDC R0, c[0x0][0x450] ;  /* 0x00011400ff000b82 */ /* 0x000e220000000800 */
[----:B------:R-:W-:-:S03]  /*ce70*/  ULDC.64 UR4, c[0x0][0x2d0] ;  /* 0x0000b40000047ab9 */ /* 0x000fc60000000a00 */
[----:B------:R-:W-:Y:S01]  /*ce80*/  IADD3 R3, R3, R5, RZ ;  /* 0x0000000503037210 */ /* 0x000fe20007ffe0ff */
[----:B------:R-:W-:-:S03]  /*ce90*/  IMAD.SHL.U32 R5, R12, 0x10, RZ ;  /* 0x000000100c057824 */ /* 0x000fc600078e00ff */
[----:B------:R-:W1:Y:S02]  /*cea0*/  @P0 LDC R4, c[0x0][0x44c] ;  /* 0x00011300ff040b82 */ /* 0x000e640000000800 */
[----:B------:R-:W-:-:S05]  /*ceb0*/  LOP3.LUT R10, R6, 0x70, R5, 0xf8, !PT ;  /* 0x00000070060a7812 */ /* 0x000fca00078ef805 */
[----:B----4-:R-:W-:-:S04]  /*cec0*/  IMAD R5, R9, 0x80, R10 ;  /* 0x0000008009057824 */ /* 0x010fc800078e020a */
        /* <DEDUP_REMOVED lines=34> */
[----:B------:R-:W-:Y:S02]  /*d0f0*/  IMAD R6, R9, 0x80, R6 ;  /* 0x0000008009067824 */ /* 0x000fe400078e0206 */
[----:B------:R-:W0:Y:S01]  /*d100*/  SHFL.IDX PT, R3, R0, RZ, 0x181f ;  /* 0x00181fff00037589 */ /* 0x000e2200000e0000 */
[----:B------:R-:W-:Y:S02]  /*d110*/  IMAD R4, R8, UR4, RZ ;  /* 0x0000000408047c24 */ /* 0x000fe4000f8e02ff */
[C---:B------:R-:W-:Y:S01]  /*d120*/  IADD3 R9, R6.reuse, 0x10, RZ ;  /* 0x0000001006097810 */ /* 0x040fe20007ffe0ff */
[----:B------:R-:W-:Y:S01]  /*d130*/  SHFL.IDX PT, R14, R0, 0x1, 0x181f ;  /* 0x00381f00000e7f89 */ /* 0x000fe200000e0000 */
[C---:B------:R-:W-:Y:S01]  /*d140*/  VIADD R11, R6.reuse, 0x20 ;  /* 0x00000020060b7836 */ /* 0x040fe20000000000 */
        /* <DEDUP_REMOVED lines=8> */
[----:B------:R-:W-:-:S03]  /*d1d0*/  ISETP.GE.AND P2, PT, R9, R4, PT ;  /* 0x000000040900720c */ /* 0x000fc60003f46270 */
        /* <DEDUP_REMOVED lines=10> */
[----:B------:R-:W-:Y:S01]  /*d280*/  ISETP.GE.AND P2, PT, R11, R4, PT ;  /* 0x000000040b00720c */ /* 0x000fe20003f46270 */
[----:B------:R-:W-:Y:S01]  /*d290*/  VIADD R11, R6, 0x30 ;  /* 0x00000030060b7836 */ /* 0x000fe20000000000 */
[----:B0-----:R-:W-:Y:S01]  /*d2a0*/  MOV R2, R14 ;  /* 0x0000000e00027202 */ /* 0x001fe20000000f00 */
[----:B-1----:R-:W0:Y:S10]  /*d2b0*/  SHFL.IDX PT, R8, R5, 0x3, 0x181f ;  /* 0x00781f0005087f89 */ /* 0x002e3400000e0000 */
        /* <DEDUP_REMOVED lines=16> */
[----:B------:R-:W-:Y:S01]  /*d3c0*/  VIADD R11, R6, 0x50 ;  /* 0x00000050060b7836 */ /* 0x000fe20000000000 */
[----:B0-----:R-:W-:Y:S01]  /*d3d0*/  MOV R3, R2 ;  /* 0x0000000200037202 */ /* 0x001fe20000000f00 */
[----:B--2---:R-:W0:Y:S01]  /*d3e0*/  SHFL.IDX PT, R8, R5, 0x5, 0x181f ;  /* 0x00b81f0005087f89 */ /* 0x004e2200000e0000 */
[----:B-1----:R-:W-:-:S09]  /*d3f0*/  IMAD.MOV.U32 R2, RZ, RZ, R14 ;  /* 0x000000ffff027224 */ /* 0x002fd200078e000e */
[----:B------:R-:W-:Y:S01]  /*d400*/  @!P2 LEA R20, R7, UR38, 0x1 ;  /* 0x000000260714ac11 */ /* 0x000fe2000f8e08ff */
[----:B------:R-:W1:Y:S01]  /*d410*/  SHFL.IDX PT, R14, R0, 0x5, 0x181f ;  /* 0x00b81f00000e7f89 */ /* 0x000e6200000e0000 */
[----:B------:R-:W-:-:S05]  /*d420*/  @!P2 IMAD.WIDE.U32 R2, R10, 0x2, R2 ;  /* 0x000000020a02a825 */ /* 0x000fca00078e0002 */
[----:B------:R-:W-:Y:S04]  /*d430*/  @!P2 LDGSTS.E.BYPASS.LTC128B.128 [R20+0x12400], desc[UR42][R2.64], !P1 ;  /* 0x124000000214afae */ /* 0x000fe8000c901d6a */
[----:B------:R2:W-:Y:S01]  /*d440*/  @!P2 LDGSTS.E.BYPASS.LTC128B.128 [R20+0x16400], desc[UR42][R2.64+0x80], !P0 ;  /* 0x164000800214afae */ /* 0x0005e2000c101d6a */
[----:B------:R-:W-:Y:S02]  /*d450*/  ISETP.GE.AND P2, PT, R11, R4, PT ;  /* 0x000000040b00720c */ /* 0x000fe40003f46270 */
[----:B------:R-:W-:Y:S01]  /*d460*/  IADD3 R11, R6, 0x60, RZ ;  /* 0x00000060060b7810 */ /* 0x000fe20007ffe0ff */
        /* <DEDUP_REMOVED lines=17> */
.L_x_8512:
[----:B------:R-:W-:Y:S01]  /*d580*/  VIADD R3, R6, 0x70 ;  /* 0x0000007006037836 */ /* 0x000fe20000000000 */
[----:B------:R-:W-:Y:S04]  /*d590*/  BSSY B0, `(.L_x_8422) ;  /* 0x000000c000007945 */ /* 0x000fe80003800000 */
[----:B------:R-:W-:Y:S01]  /*d5a0*/  ISETP.GE.AND P2, PT, R3, R4, PT ;  /* 0x000000040300720c */ /* 0x000fe20003f46270 */
[----:B--2---:R-:W-:Y:S01]  /*d5b0*/  IMAD.MOV.U32 R3, RZ, RZ, R2 ;  /* 0x000000ffff037224 */ /* 0x004fe200078e0002 */
[----:B-1----:R-:W-:-:S11]  /*d5c0*/  MOV R2, R14 ;  /* 0x0000000e00027202 */ /* 0x002fd60000000f00 */
        /* <DEDUP_REMOVED lines=8> */
.L_x_8423:
[----:B------:R-:W-:Y:S05]  /*d650*/  BSYNC B0 ;  /* 0x0000000000007941 */ /* 0x000fea0003800000 */
.L_x_8422:
[----:B------:R-:W-:Y:S01]  /*d660*/  NOP ;  /* 0x0000000000007918 */ /* 0x000fe20000000000 */
[----:B------:R-:W-:Y:S01]  /*d670*/  SYNCS.ARRIVE.TRANS64.RED.A0T1 RZ, [UR38+0x28800], RZ ;  /* 0x028800ffffff79a7 */ /* 0x000fe20008200426 */
[----:B-1----:R-:W-:Y:S01]  /*d680*/  IMAD.MOV.U32 R2, RZ, RZ, 0x1 ;  /* 0x00000001ff027424 */ /* 0x002fe200078e00ff */
[----:B------:R-:W-:Y:S04]  /*d690*/  ARRIVES.LDGSTSBAR.64.TRANSCNT [UR38+0x28800] ;  /* 0x02880000ff0079b0 */ /* 0x000fe80008000aa6 */
[----:B------:R-:W-:Y:S01]  /*d6a0*/  SHF.L.U32 R2, R2, 0x1f, RZ ;  /* 0x0000001f02027819 */ /* 0x000fe200000006ff */
[----:B------:R-:W-:Y:S01]  /*d6b0*/  NOP ;  /* 0x0000000000007918 */ /* 0x000fe20000000000 */
[----:B------:R-:W0:Y:S01]  /*d6c0*/  LDL.LU R4, [R1+0x10] ;  /* 0x0000100001047983 */ /* 0x000e220000300800 */
[----:B------:R-:W-:Y:S03]  /*d6d0*/  SYNCS.ARRIVE.TRANS64.A1T0 RZ, [UR38+0x28800], RZ ;  /* 0x028800ffffff79a7 */ /* 0x000fe60008100026 */
[----:B------:R-:W2:Y:S01]  /*d6e0*/  LDL R3, [R1+0x8] ;  /* 0x0000080001037983 */ /* 0x000ea20000100800 */
[----:B------:R-:W1:Y:S01]  /*d6f0*/  SYNCS.PHASECHK.TRANS64.TRYWAIT P0, [UR38+0x28820], R2 ;  /* 0x02882002ff0075a7 */ /* 0x000e620008000166 */
[----:B0-----:R-:W-:-:S05]  /*d700*/  VIADD R0, R4, 0xfffffffe ;  /* 0xfffffffe04007836 */ /* 0x001fca0000000000 */
[----:B--2---:R-:W-:Y:S01]  /*d710*/  ISETP.GE.AND P1, PT, R0, R3, PT ;  /* 0x000000030000720c */ /* 0x004fe20003f26270 */
[----:B-1----:R-:W-:-:S12]  /*d720*/  @!P0 BRA `(.L_x_8424) ;  /* 0x0000002c00a88947 */ /* 0x002fd80003800000 */
.L_x_8513:
[----:B------:R-:W-:Y:S02]  /*d730*/  IMAD.MOV.U32 R9, RZ, RZ, 0x1 ;  /* 0x00000001ff097424 */ /* 0x000fe400078e00ff */
[----:B------:R-:W-:Y:S01]  /*d740*/  IMAD.MOV.U32 R8, RZ, RZ, RZ ;  /* 0x000000ffff087224 */ /* 0x000fe200078e00ff */
[----:B------:R-:W-:Y:S06]  /*d750*/  @!P1 BRA `(.L_x_8425) ;  /* 0x0000001800489947 */ /* 0x000fec0003800000 */
[----:B------:R-:W2:Y:S04]  /*d760*/  LDL.LU R4, [R1+0xc] ;  /* 0x00000c0001047983 */ /* 0x000ea80000300800 */
[----:B0-----:R-:W3:Y:S01]  /*d770*/  LDL.LU R3, [R1+0x8] ;  /* 0x0000080001037983 */ /* 0x001ee20000300800 */
[----:B------:R-:W-:Y:S01]  /*d780*/  UIADD3 UR4, UR39, 0x1, URZ ;  /* 0x0000000127047890 */ /* 0x000fe2000fffe03f */
[----:B------:R-:W-:Y:S01]  /*d790*/  IMAD.MOV.U32 R9, RZ, RZ, 0x1 ;  /* 0x00000001ff097424 */ /* 0x000fe200078e00ff */
[----:B------:R-:W0:Y:S02]  /*d7a0*/  S2R R6, SR_TID.X ;  /* 0x0000000000067919 */ /* 0x000e240000002100 */
[----:B0-----:R-:W-:Y:S02]  /*d7b0*/  LOP3.LUT R10, R6, 0x1f, RZ, 0xc0, !PT ;  /* 0x0000001f060a7812 */ /* 0x001fe400078ec0ff */
[----:B--2---:R-:W-:Y:S01]  /*d7c0*/  IMAD R2, R4, UR4, RZ ;  /* 0x0000000404027c24 */ /* 0x004fe2000f8e02ff */
[----:B---3--:R-:W-:-:S04]  /*d7d0*/  LOP3.LUT R3, RZ, R3, RZ, 0x33, !PT ;  /* 0x00000003ff037212 */ /* 0x008fc800078e33ff */
[----:B------:R-:W-:-:S04]  /*d7e0*/  VIMNMX R2, R2, UR40, PT ;  /* 0x0000002802027c48 */ /* 0x000fc8000bfe0100 */
[----:B------:R-:W-:-:S04]  /*d7f0*/  IADD3 R4, -R2, RZ, RZ ;  /* 0x000000ff02047210 */ /* 0x000fc80007ffe1ff */
        /* <DEDUP_REMOVED lines=9> */
[----:B------:R-:W-:Y:S01]  /*d890*/  IADD3 R6, R5, -R12, RZ ;  /* 0x8000000c05067210 */ /* 0x000fe20007ffe0ff */
[----:B------:R-:W-:Y:S02]  /*d8a0*/  IMAD.MOV.U32 R7, RZ, RZ, 0x1 ;  /* 0x00000001ff077424 */ /* 0x000fe400078e00ff */
[----:B------:R-:W-:-:S07]  /*d8b0*/  IMAD.MOV.U32 R4, RZ, RZ, R16 ;  /* 0x000000ffff047224 */ /* 0x000fce00078e0010 */
.L_x_8457:
        /* <DEDUP_REMOVED lines=11> */
[----:B------:R-:W-:Y:S02]  /*d970*/  ULDC.64 UR4, c[0x0][0x428] ;  /* 0x00010a0000047ab9 */ /* 0x000fe40000000a00 */
[----:B------:R-:W-:Y:S01]  /*d980*/  IMAD R5, R19, UR4, RZ ;  /* 0x0000000413057c24 */ /* 0x000fe2000f8e02ff */
[----:B0-----:R-:W-:-:S13]  /*d990*/  ISETP.NE.AND P0, PT, R9, 0x1, PT ;  /* 0x000000010900780c */ /* 0x001fda0003f05270 */
[----:B------:R-:W0:Y:S02]  /*d9a0*/  @P0 LDC.64 R2, c[0x0][0x440] ;  /* 0x00011000ff020b82 */ /* 0x000e240000000a00 */
[----:B0-----:R-:W-:Y:S01]  /*d9b0*/  @P0 IMAD.HI.U32 R4, R0, R2, RZ ;  /* 0x0000000200040227 */ /* 0x001fe200078e00ff */
[----:B------:R-:W-:-:S04]  /*d9c0*/  MOV R2, R0 ;  /* 0x0000000000027202 */ /* 0x000fc80000000f00 */
        /* <DEDUP_REMOVED lines=11> */
.L_x_8429:
[----:B------:R-:W1:Y:S01]  /*da80*/  S2R R2, SR_TID.X ;  /* 0x0000000000027919 */ /* 0x000e620000002100 */
[----:B------:R-:W-:Y:S01]  /*da90*/  BSSY B2, `(.L_x_8430) ;  /* 0x0000006000027945 */ /* 0x000fe20003800000 */
[----:B-1----:R-:W-:Y:S02]  /*daa0*/  LOP3.LUT R3, R2, 0x7f, RZ, 0xc0, !PT ;  /* 0x0000007f02037812 */ /* 0x002fe400078ec0ff */
[----:B------:R-:W-:Y:S02]  /*dab0*/  SHF.L.U32 R2, R7, 0x1f, RZ ;  /* 0x0000001f07027819 */ /* 0x000fe400000006ff */
[----:B------:R-:W-:Y:S02]  /*dac0*/  ISETP.NE.AND P2, PT, R3, RZ, PT ;  /* 0x000000ff0300720c */ /* 0x000fe40003f45270 */
[----:B------:R-:W1:Y:S02]  /*dad0*/  SYNCS.PHASECHK.TRANS64.TRYWAIT P0, [UR38+0x28848], R2 ;  /* 0x02884802ff0075a7 */ /* 0x000e640008000166 */
[----:B-1----:R-:W-:Y:S09]  /*dae0*/  @!P0 BRA `(.L_x_8431) ;  /* 0x0000002800d08947 */ /* 0x002ff20003800000 */
.L_x_8514:
[----:B------:R-:W-:Y:S05]  /*daf0*/  BSYNC B2 ;  /* 0x0000000000027941 */ /* 0x000fea0003800000 */
.L_x_8430:
[----:B------:R-:W-:Y:S04]  /*db00*/  BSSY B2, `(.L_x_8432) ;  /* 0x0000007000027945 */ /* 0x000fe80003800000 */
[----:B------:R-:W-:Y:S05]  /*db10*/  @P2 BRA `(.L_x_8433) ;  /* 0x0000000000142947 */ /* 0x000fea0003800000 */
[----:B------:R-:W-:Y:S01]  /*db20*/  ISETP.NE.AND P0, PT, R10, RZ, PT ;  /* 0x000000ff0a00720c */ /* 0x000fe20003f05270 */
[----:B-1----:R-:W-:-:S04]  /*db30*/  IMAD.MOV.U32 R3, RZ, RZ, 0x8000 ;  /* 0x00008000ff037424 */ /* 0x002fc800078e00ff */
[----:B------:R2:W-:Y:S08]  /*db40*/  SYNCS.ARRIVE.TRANS64 RZ, [UR38+0x28838], R3 ;  /* 0x02883803ffff79a7 */ /* 0x0005f00008000026 */
[----:B--2---:R-:W-:Y:S05]  /*db50*/  @!P0 BRA `(.L_x_8433) ;  /* 0x0000000000048947 */ /* 0x004fea0003800000 */
[----:B------:R-:W-:Y:S01]  /*db60*/  BPT.TRAP 0x1 ;  /* 0x000000040000795c */ /* 0x000fe20000300000 */
.L_x_8433:
[----:B------:R-:W-:Y:S05]  /*db70*/  BSYNC B2 ;  /* 0x0000000000027941 */ /* 0x000fea0003800000 */
.L_x_8432:
[----:B0-----:R-:W-:Y:S01]  /*db80*/  IMAD.MOV.U32 R5, RZ, RZ, RZ ;  /* 0x000000ffff057224 */ /* 0x001fe200078e00ff */
[----:B------:R-:W-:Y:S01]  /*db90*/  ULDC.64 UR4, c[0x0][0x198] ;  /* 0x0000660000047ab9 */ /* 0x000fe20000000a00 */
[----:B------:R-:W-:Y:S01]  /*dba0*/  PLOP3.LUT P0, PT, PT, PT, PT, 0x80, 0x0 ;  /* 0x000000000000781c */ /* 0x000fe20003f0f070 */
[----:B------:R-:W-:Y:S01]  /*dbb0*/  UIADD3 UR4, UP0, UR4, 0x370, URZ ;  /* 0x0000037004047890 */ /* 0x000fe2000ff1e03f */
[----:B-1----:R-:W-:Y:S01]  /*dbc0*/  SHF.L.U32 R3, R9, 0x7, RZ ;  /* 0x0000000709037819 */ /* 0x002fe200000006ff */
[----:B------:R-:W-:Y:S01]  /*dbd0*/  UIADD3 UR32, UR38, 0x20400, URZ ;  /* 0x0002040026207890 */ /* 0x000fe2000fffe03f */
[----:B------:R-:W-:Y:S01]  /*dbe0*/  R2UR UR34, R5 ;  /* 0x00000000052272ca */ /* 0x000fe200000e0000 */
[----:B------:R-:W-:Y:S02]  /*dbf0*/  UIADD3 UR33, UR38, 0x28838, URZ ;  /* 0x0002883826217890 */ /* 0x000fe4000fffe03f */
[----:B------:R-:W-:Y:S01]  /*dc00*/  UIADD3.X UR5, URZ, UR5, URZ, UP0, !UPT ;  /* 0x000000053f057290 */ /* 0x000fe200087fe43f */
[----:B------:R-:W-:Y:S01]  /*dc10*/  UMOV UR6, 0x0 ;  /* 0x0000000000067882 */ /* 0x000fe20000000000 */
[----:B------:R-:W-:-:S10]  /*dc20*/  UMOV UR7, 0x14f00000 ;  /* 0x14f0000000077882 */ /* 0x000fd40000000000 */
.L_x_8434:
        /* <DEDUP_REMOVED lines=13> */
.L_x_8435:
        /* <DEDUP_REMOVED lines=12> */
.L_x_8515:
[----:B------:R-:W-:Y:S05]  /*ddc0*/  BSYNC B2 ;  /* 0x0000000000027941 */ /* 0x000fea0003800000 */
.L_x_8436:
        /* <DEDUP_REMOVED lines=9> */
.L_x_8439:
[----:B------:R-:W-:Y:S05]  /*de60*/  BSYNC B2 ;  /* 0x0000000000027941 */ /* 0x000fea0003800000 */
.L_x_8438:
[----:B------:R-:W-:Y:S01]  /*de70*/  R2UR UR6, R2 ;  /* 0x00000000020672ca */ /* 0x000fe200000e0000 */
[----:B------:R-:W-:Y:S01]  /*de80*/  ULDC.64 UR4, c[0x0][0x198] ;  /* 0x0000660000047ab9 */ /* 0x000fe20000000a00 */
[----:B------:R-:W-:Y:S01]  /*de90*/  R2UR UR7, R3 ;  /* 0x00000000030772ca */ /* 0x000fe200000e0000 */
[----:B------:R-:W-:Y:S01]  /*dea0*/  UIADD3 UR4, UP0, UR4, 0x470, URZ ;  /* 0x0000047004047890 */ /* 0x000fe2000ff1e03f */
[----:B------:R-:W-:Y:S01]  /*deb0*/  R2UR UR10, R5 ;  /* 0x00000000050a72ca */ /* 0x000fe200000e0000 */
[----:B------:R-:W-:Y:S01]  /*dec0*/  UIADD3 UR8, UR38, 0x400, URZ ;  /* 0x0000040026087890 */ /* 0x000fe2000fffe03f */
[----:B------:R-:W-:Y:S01]  /*ded0*/  PLOP3.LUT P0, PT, PT, PT, PT, 0x80, 0x0 ;  /* 0x000000000000781c */ /* 0x000fe20003f0f070 */
[----:B------:R-:W-:Y:S01]  /*dee0*/  UIADD3 UR9, UR38, 0x28850, URZ ;  /* 0x0002885026097890 */ /* 0x000fe2000fffe03f */
[----:B------:R-:W-:Y:S01]  /*def0*/  SHF.L.U32 R5, R17, 0x7, RZ ;  /* 0x0000000711057819 */ /* 0x000fe200000006ff */
[----:B------:R-:W-:-:S12]  /*df00*/  UIADD3.X UR5, URZ, UR5, URZ, UP0, !UPT ;  /* 0x000000053f057290 */ /* 0x000fd800087fe43f */
.L_x_8440:
        /* <DEDUP_REMOVED lines=13> */
.L_x_8441:
        /* <DEDUP_REMOVED lines=10> */
.L_x_8428:
[----:B------:R-:W-:Y:S05]  /*e080*/  BSYNC B1 ;  /* 0x0000000000017941 */ /* 0x000fea0003800000 */
.L_x_8427:
        /* <DEDUP_REMOVED lines=27> */
.L_x_8444:
[----:B------:R-:W1:Y:S01]  /*e240*/  S2R R2, SR_TID.X ;  /* 0x0000000000027919 */ /* 0x000e620000002100 */
[----:B------:R-:W-:Y:S01]  /*e250*/  BSSY B2, `(.L_x_8445) ;  /* 0x0000006000027945 */ /* 0x000fe20003800000 */
[----:B-1----:R-:W-:Y:S02]  /*e260*/  LOP3.LUT R3, R2, 0x7f, RZ, 0xc0, !PT ;  /* 0x0000007f02037812 */ /* 0x002fe400078ec0ff */
[----:B------:R-:W-:Y:S02]  /*e270*/  SHF.L.U32 R2, R9, 0x1f, RZ ;  /* 0x0000001f09027819 */ /* 0x000fe400000006ff */
[----:B------:R-:W-:Y:S02]  /*e280*/  ISETP.NE.AND P2, PT, R3, RZ, PT ;  /* 0x000000ff0300720c */ /* 0x000fe40003f45270 */
[----:B------:R-:W1:Y:S02]  /*e290*/  SYNCS.PHASECHK.TRANS64.TRYWAIT P0, [UR38+0x28840], R2 ;  /* 0x02884002ff0075a7 */ /* 0x000e640008000166 */
[----:B-1----:R-:W-:Y:S09]  /*e2a0*/  @!P0 BRA `(.L_x_8446) ;  /* 0x0000002400108947 */ /* 0x002ff20003800000 */
.L_x_8516:
[----:B------:R-:W-:Y:S05]  /*e2b0*/  BSYNC B2 ;  /* 0x0000000000027941 */ /* 0x000fea0003800000 */
.L_x_8445:
[----:B------:R-:W-:Y:S04]  /*e2c0*/  BSSY B2, `(.L_x_8447) ;  /* 0x0000007000027945 */ /* 0x000fe80003800000 */
[----:B------:R-:W-:Y:S05]  /*e2d0*/  @P2 BRA `(.L_x_8448) ;  /* 0x0000000000142947 */ /* 0x000fea0003800000 */
[----:B------:R-:W-:Y:S01]  /*e2e0*/  ISETP.NE.AND P0, PT, R10, RZ, PT ;  /* 0x000000ff0a00720c */ /* 0x000fe20003f05270 */
[----:B-1----:R-:W-:-:S04]  /*e2f0*/  IMAD.MOV.U32 R2, RZ, RZ, 0x8000 ;  /* 0x00008000ff027424 */ /* 0x002fc800078e00ff */
[----:B------:R2:W-:Y:S08]  /*e300*/  SYNCS.ARRIVE.TRANS64 RZ, [UR38+0x28830], R2 ;  /* 0x02883002ffff79a7 */ /* 0x0005f00008000026 */
[----:B--2---:R-:W-:Y:S05]  /*e310*/  @!P0 BRA `(.L_x_8448) ;  /* 0x0000000000048947 */ /* 0x004fea0003800000 */
[----:B------:R-:W-:Y:S01]  /*e320*/  BPT.TRAP 0x1 ;  /* 0x000000040000795c */ /* 0x000fe20000300000 */
.L_x_8448:
[----:B------:R-:W-:Y:S05]  /*e330*/  BSYNC B2 ;  /* 0x0000000000027941 */ /* 0x000fea0003800000 */
.L_x_8447:
        /* <DEDUP_REMOVED lines=11> */
.L_x_8449:
        /* <DEDUP_REMOVED lines=14> */
.L_x_8450:
        /* <DEDUP_REMOVED lines=12> */
.L_x_8517:
[----:B------:R-:W-:Y:S05]  /*e590*/  BSYNC B2 ;  /* 0x0000000000027941 */ /* 0x000fea0003800000 */
.L_x_8451:
        /* <DEDUP_REMOVED lines=9> */
.L_x_8454:
[----:B------:R-:W-:Y:S05]  /*e630*/  BSYNC B2 ;  /* 0x0000000000027941 */ /* 0x000fea0003800000 */
.L_x_8453:
        /* <DEDUP_REMOVED lines=10> */
.L_x_8455:
        /* <DEDUP_REMOVED lines=13> */
.L_x_8456:
        /* <DEDUP_REMOVED lines=10> */
.L_x_8443:
[----:B------:R-:W-:Y:S05]  /*e850*/  BSYNC B1 ;  /* 0x0000000000017941 */ /* 0x000fea0003800000 */
.L_x_8442:
[----:B------:R-:W-:Y:S02]  /*e860*/  VIADD R0, R0, 0xfffffffe ;  /* 0xfffffffe00007836 */ /* 0x000fe40000000000 */
[----:B------:R-:W-:Y:S01]  /*e870*/  IMAD.MOV.U32 R7, RZ, RZ, R9 ;  /* 0x000000ffff077224 */ /* 0x000fe200078e0009 */
[----:B------:R-:W-:Y:S06]  /*e880*/  @P1 BRA `(.L_x_8457) ;  /* 0xfffffff0000c1947 */ /* 0x000fec000383ffff */
[----:B------:R-:W-:Y:S05]  /*e890*/  BSYNC B0 ;  /* 0x0000000000007941 */ /* 0x000fea0003800000 */
.L_x_8426:
        /* <DEDUP_REMOVED lines=12> */
[----:B------:R-:W-:Y:S02]  /*e960*/  ULDC.64 UR4, c[0x0][0x428] ;  /* 0x00010a0000047ab9 */ /* 0x000fe40000000a00 */
        /* <DEDUP_REMOVED lines=16> */
.L_x_8459:
[----:B------:R-:W1:Y:S01]  /*ea70*/  S2R R2, SR_TID.X ;  /* 0x0000000000027919 */ /* 0x000e620000002100 */
[----:B------:R-:W-:Y:S01]  /*ea80*/  BSSY B1, `(.L_x_8460) ;  /* 0x0000006000017945 */ /* 0x000fe20003800000 */
[----:B-1----:R-:W-:Y:S02]  /*ea90*/  LOP3.LUT R3, R2, 0x7f, RZ, 0xc0, !PT ;  /* 0x0000007f02037812 */ /* 0x002fe400078ec0ff */
[----:B------:R-:W-:Y:S02]  /*eaa0*/  SHF.L.U32 R2, R9, 0x1f, RZ ;  /* 0x0000001f09027819 */ /* 0x000fe400000006ff */
[----:B------:R-:W-:Y:S02]  /*eab0*/  ISETP.NE.AND P1, PT, R3, RZ, PT ;  /* 0x000000ff0300720c */ /* 0x000fe40003f25270 */
[----:B------:R-:W1:Y:S02]  /*eac0*/  SYNCS.PHASECHK.TRANS64.TRYWAIT P0, [UR38+0x28848], R2 ;  /* 0x02884802ff0075a7 */ /* 0x000e640008000166 */
[----:B-1----:R-:W-:Y:S09]  /*ead0*/  @!P0 BRA `(.L_x_8461) ;  /* 0x0000001c00348947 */ /* 0x002ff20003800000 */
.L_x_8518:
[----:B------:R-:W-:Y:S05]  /*eae0*/  BSYNC B1 ;  /* 0x0000000000017941 */ /* 0x000fea0003800000 */
.L_x_8460:
[----:B------:R-:W-:Y:S04]  /*eaf0*/  BSSY B1, `(.L_x_8462) ;  /* 0x0000007000017945 */ /* 0x000fe80003800000 */
[----:B------:R-:W-:Y:S05]  /*eb00*/  @P1 BRA `(.L_x_8463) ;  /* 0x0000000000141947 */ /* 0x000fea0003800000 */
[----:B------:R-:W-:Y:S01]  /*eb10*/  ISETP.NE.AND P0, PT, R10, RZ, PT ;  /* 0x000000ff0a00720c */ /* 0x000fe20003f05270 */
[----:B-1----:R-:W-:-:S04]  /*eb20*/  IMAD.MOV.U32 R3, RZ, RZ, 0x8000 ;  /* 0x00008000ff037424 */ /* 0x002fc800078e00ff */
[----:B------:R2:W-:Y:S08]  /*eb30*/  SYNCS.ARRIVE.TRANS64 RZ, [UR38+0x28838], R3 ;  /* 0x02883803ffff79a7 */ /* 0x0005f00008000026 */
[----:B--2---:R-:W-:Y:S05]  /*eb40*/  @!P0 BRA `(.L_x_8463) ;  /* 0x0000000000048947 */ /* 0x004fea0003800000 */
[----:B------:R-:W-:Y:S01]  /*eb50*/  BPT.TRAP 0x1 ;  /* 0x000000040000795c */ /* 0x000fe20000300000 */
.L_x_8463:
[----:B------:R-:W-:Y:S05]  /*eb60*/  BSYNC B1 ;  /* 0x0000000000017941 */ /* 0x000fea0003800000 */
.L_x_8462:
        /* <DEDUP_REMOVED lines=11> */
.L_x_8464:
        /* <DEDUP_REMOVED lines=14> */
.L_x_8465:
        /* <DEDUP_REMOVED lines=11> */
.L_x_8519:
[----:B------:R-:W-:Y:S05]  /*edb0*/  BSYNC B1 ;  /* 0x0000000000017941 */ /* 0x000fea0003800000 */
.L_x_8466:
        /* <DEDUP_REMOVED lines=9> */
.L_x_8469:
[----:B------:R-:W-:Y:S05]  /*ee50*/  BSYNC B1 ;  /* 0x0000000000017941 */ /* 0x000fea0003800000 */
.L_x_8468:
        /* <DEDUP_REMOVED lines=10> */
.L_x_8470:
        /* <DEDUP_REMOVED lines=13> */
.L_x_8471:
        /* <DEDUP_REMOVED lines=10> */
.L_x_8458:
[----:B------:R-:W-:Y:S05]  /*f070*/  BSYNC B0 ;  /* 0x0000000000007941 */ /* 0x000fea0003800000 */
.L_x_8425:
        /* <DEDUP_REMOVED lines=12> */
.L_x_8520:
[----:B------:R-:W-:Y:S05]  /*f140*/  BSYNC B1 ;  /* 0x0000000000017941 */ /* 0x000fea0003800000 */
.L_x_8474:
        /* <DEDUP_REMOVED lines=8> */
.L_x_8477:
[----:B------:R-:W-:Y:S05]  /*f1d0*/  BSYNC B1 ;  /* 0x0000000000017941 */ /* 0x000fea0003800000 */
.L_x_8476:
[----:B------:R-:W-:Y:S01]  /*f1e0*/  R2UR UR4, R8 ;  /* 0x00000000080472ca */ /* 0x000fe200000e0000 */
[----:B------:R-:W-:Y:S01]  /*f1f0*/  ULDC.64 UR6, c[0x0][0x198] ;  /* 0x0000660000067ab9 */ /* 0x000fe20000000a00 */
[----:B------:R-:W-:Y:S01]  /*f200*/  R2UR UR9, R3 ;  /* 0x00000000030972ca */ /* 0x000fe200000e0000 */
[----:B------:R-:W-:Y:S01]  /*f210*/  UIADD3 UR6, UP0, UR6, 0x470, URZ ;  /* 0x0000047006067890 */ /* 0x000fe2000ff1e03f */
[----:B------:R-:W-:Y:S01]  /*f220*/  PLOP3.LUT P0, PT, PT, PT, PT, 0x80, 0x0 ;  /* 0x000000000000781c */ /* 0x000fe20003f0f070 */
[----:B------:R-:W-:Y:S01]  /*f230*/  UMOV UR14, 0x0 ;  /* 0x00000000000e7882 */ /* 0x000fe20000000000 */
[----:B------:R-:W-:Y:S01]  /*f240*/  SHF.L.U32 R17, R17, 0x7, RZ ;  /* 0x0000000711117819 */ /* 0x000fe200000006ff */
[----:B------:R-:W-:Y:S01]  /*f250*/  UIADD3.X UR7, URZ, UR7, URZ, UP0, !UPT ;  /* 0x000000073f077290 */ /* 0x000fe200087fe43f */
[----:B------:R-:W-:Y:S01]  /*f260*/  UMOV UR15, 0x14f00000 ;  /* 0x14f00000000f7882 */ /* 0x000fe20000000000 */
[----:B------:R-:W-:-:S04]  /*f270*/  UMOV UR10, URZ ;  /* 0x0000003f000a7c82 */ /* 0x000fc80008000000 */
[----:B------:R-:W-:Y:S02]  /*f280*/  ULEA UR4, UR4, UR38, 0xf ;  /* 0x0000002604047291 */ /* 0x000fe4000f8e783f */
[----:B------:R-:W-:Y:S02]  /*f290*/  UIADD3 UR9, UR9, 0x28850, URZ ;  /* 0x0002885009097890 */ /* 0x000fe4000fffe03f */
[----:B------:R-:W-:-:S12]  /*f2a0*/  UIADD3 UR8, UR4, 0x400, URZ ;  /* 0x0000040004087890 */ /* 0x000fd8000fffe03f */
.L_x_8478:
        /* <DEDUP_REMOVED lines=13> */
.L_x_8479:
        /* <DEDUP_REMOVED lines=8> */
.L_x_8473:
[----:B------:R-:W-:Y:S05]  /*f400*/  BSYNC B0 ;  /* 0x0000000000007941 */ /* 0x000fea0003800000 */
.L_x_8472:
[----:B0-----:R-:W-:Y:S02]  /*f410*/  VIADD R0, R8, 0x1 ;  /* 0x0000000108007836 */ /* 0x001fe40000000000 */
[----:B------:R-:W-:-:S03]  /*f420*/  IMAD.MOV.U32 R3, RZ, RZ, RZ ;  /* 0x000000ffff037224 */ /* 0x000fc600078e00ff */
[----:B------:R-:W-:-:S04]  /*f430*/  ISETP.NE.AND P0, PT, R0, 0x2, PT ;  /* 0x000000020000780c */ /* 0x000fc80003f05270 */
[----:B------:R-:W-:Y:S02]  /*f440*/  SEL R2, RZ, 0x1, P0 ;  /* 0x00000001ff027807 */ /* 0x000fe40000000000 */
[----:B------:R-:W-:Y:S02]  /*f450*/  SEL R0, R0, RZ, P0 ;  /* 0x000000ff00007207 */ /* 0x000fe40000000000 */
[----:B------:R-:W-:-:S07]  /*f460*/  LOP3.LUT R9, R9, R2, RZ, 0x3c, !PT ;  /* 0x0000000209097212 */ /* 0x000fce00078e3cff */
.L_x_8409:
[----:B------:R-:W0:Y:S01]  /*f470*/  S2R R5, SR_CgaCtaId ;  /* 0x0000000000057919 */ /* 0x000e220000008800 */
[----:B------:R-:W-:Y:S02]  /*f480*/  MOV R2, 0x400 ;  /* 0x0000040000027802 */ /* 0x000fe40000000f00 */
[----:B------:R-:W-:Y:S02]  /*f490*/  SHF.L.U32 R3, R3, 0x1f, RZ ;  /* 0x0000001f03037819 */ /* 0x000fe400000006ff */
[----:B0-----:R-:W-:-:S04]  /*f4a0*/  LEA R2, R5, R2, 0x18 ;  /* 0x0000000205027211 */ /* 0x001fc800078ec0ff */
[----:B------:R-:W0:Y:S02]  /*f4b0*/  SYNCS.PHASECHK.TRANS64.TRYWAIT P0, [R2+URZ+0x28820], R3 ;  /* 0x02882003020075a7 */ /* 0x000e24000800017f */
[----:B0-----:R-:W-:Y:S05]  /*f4c0*/  @!P0 BRA `(.L_x_8480) ;  /* 0x0000001000fc8947 */ /* 0x001fea0003800000 */
.L_x_8521:
[----:B------:R-:W-:-:S03]  /*f4d0*/  UMOV UR4, 0xffffffff ;  /* 0xffffffff00047882 */ /* 0x000fc60000000000 */
[----:B------:R-:W-:Y:S05]  /*f4e0*/  BRA.DIV UR4, `(.L_x_8481) ;  /* 0x0000001604087947 */ /* 0x000fea000b800000 */
[----:B0-----:R-:W0:Y:S02]  /*f4f0*/  S2R R3, SR_TID.X ;  /* 0x0000000000037919 */ /* 0x001e240000002100 */
[----:B0-----:R-:W-:-:S04]  /*f500*/  SHF.R.U32.HI R3, RZ, 0x5, R3 ;  /* 0x00000005ff037819 */ /* 0x001fc80000011603 */
[----:B------:R-:W-:-:S05]  /*f510*/  LOP3.LUT R3, R3, 0x3, RZ, 0xc0, !PT ;  /* 0x0000000303037812 */ /* 0x000fca00078ec0ff */
[----:B------:R0:W1:Y:S02]  /*f520*/  SHFL.IDX PT, R14, R3, RZ, 0x1f ;  /* 0x00001fff030e7589 */ /* 0x00006400000e0000 */
.L_x_8524:
[----:B-1----:R-:W-:-:S13]  /*f530*/  ISETP.NE.AND P0, PT, R14, RZ, PT ;  /* 0x000000ff0e00720c */ /* 0x002fda0003f05270 */
[----:B------:R-:W-:Y:S05]  /*f540*/  @P0 BRA `(.L_x_8371) ;  /* 0x0000000000880947 */ /* 0x000fea0003800000 */
[----:B------:R-:W-:-:S03]  /*f550*/  UMOV UR4, 0xffffffff ;  /* 0xffffffff00047882 */ /* 0x000fc60000000000 */
[----:B------:R-:W-:Y:S05]  /*f560*/  BRA.DIV UR4, `(.L_x_8482) ;  /* 0x00000016041c7947 */ /* 0x000fea000b800000 */
[----:B------:R-:W-:-:S13]  /*f570*/  ELECT P6, URZ, PT ;  /* 0x00000000003f782f */ /* 0x000fda00038c0000 */
.L_x_8527:
[----:B------:R-:W-:Y:S05]  /*f580*/  @!P6 BRA `(.L_x_8371) ;  /* 0x000000000078e947 */ /* 0x000fea0003800000 */
[----:B0-----:R-:W2:Y:S02]  /*f590*/  LDL.LU R3, [R1+0x14] ;  /* 0x0000140001037983 */ /* 0x001ea40000300800 */
[----:B--2---:R-:W-:-:S04]  /*f5a0*/  LOP3.LUT R3, R3, 0x2, RZ, 0xfc, !PT ;  /* 0x0000000203037812 */ /* 0x004fc800078efcff */
[----:B------:R-:W-:-:S13]  /*f5b0*/  ISETP.NE.AND P2, PT, R3, 0x3, PT ;  /* 0x000000030300780c */ /* 0x000fda0003f45270 */
[----:B------:R-:W-:Y:S05]  /*f5c0*/  @!P2 BRA `(.L_x_8483) ;  /* 0x000000000004a947 */ /* 0x000fea0003800000 */
[----:B------:R-:W-:Y:S01]  /*f5d0*/  BPT.TRAP 0x1 ;  /* 0x000000040000795c */ /* 0x000fe20000300000 */
.L_x_8483:
        /* <DEDUP_REMOVED lines=12> */
.L_x_8528:
[----:B------:R-:W1:Y:S02]  /*f6a0*/  SYNCS.PHASECHK.TRANS64.TRYWAIT P0, [R3+URZ], R4 ;  /* 0x00000004030075a7 */ /* 0x000e64000800017f */
[----:B-1----:R-:W-:Y:S05]  /*f6b0*/  @!P0 BRA `(.L_x_8485) ;  /* 0x0000001000fc8947 */ /* 0x002fea0003800000 */
.L_x_8529:
[----:B------:R-:W-:Y:S05]  /*f6c0*/  @!P2 BRA `(.L_x_8486) ;  /* 0x000000000004a947 */ /* 0x000fea0003800000 */
[----:B------:R-:W-:Y:S01]  /*f6d0*/  BPT.TRAP 0x1 ;  /* 0x000000040000795c */ /* 0x000fe20000300000 */
.L_x_8486:
[----:B-1----:R-:W-:-:S04]  /*f6e0*/  VIADD R3, R2, 0x28860 ;  /* 0x0002886002037836 */ /* 0x002fc80000000000 */
[----:B------:R-:W-:-:S04]  /*f6f0*/  IMAD R0, R0, 0x8, R3 ;  /* 0x0000000800007824 */ /* 0x000fc800078e0203 */
[----:B------:R-:W1:Y:S02]  /*f700*/  SYNCS.PHASECHK.TRANS64.TRYWAIT P0, [R0+URZ], R5 ;  /* 0x00000005000075a7 */ /* 0x000e64000800017f */
[----:B-1----:R-:W-:Y:S05]  /*f710*/  @!P0 BRA `(.L_x_8487) ;  /* 0x0000001000f88947 */ /* 0x002fea0003800000 */
.L_x_8530:
[----:B------:R-:W-:-:S07]  /*f720*/  IMAD R3, R8, 0x8, R3 ;  /* 0x0000000808037824 */ /* 0x000fce00078e0203 */
.L_x_8488:
[----:B--2---:R2:W3:Y:S02]  /*f730*/  SYNCS.PHASECHK.TRANS64.TRYWAIT P0, [R3+URZ], R4 ;  /* 0x00000004030075a7 */ /* 0x0044e4000800017f */
[----:B---3--:R-:W-:Y:S05]  /*f740*/  @!P0 NANOSLEEP.SYNCS 0x989680 ;  /* 0x009896800000895d */ /* 0x008fea0003900000 */
[----:B------:R-:W3:Y:S02]  /*f750*/  @!P0 SYNCS.PHASECHK.TRANS64 P0, [R3+URZ], R4 ;  /* 0x00000004030085a7 */ /* 0x000ee4000800007f */
[----:B---3--:R-:W-:Y:S05]  /*f760*/  @!P0 BRA `(.L_x_8488) ;  /* 0xfffffffc00f08947 */ /* 0x008fea000383ffff */
.L_x_8371:
[----:B------:R-:W-:Y:S05]  /*f770*/  BSYNC B6 ;  /* 0x0000000000067941 */ /* 0x000fea0003800000 */
.L_x_8368:
[----:B------:R-:W-:Y:S05]  /*f780*/  EXIT ;  /* 0x000000000000794d */ /* 0x000fea0003800000 */
.L_x_8375:
[----:B-1----:R-:W-:-:S04]  /*f790*/  MOV R0, UR36 ;  /* 0x0000002400007c02 */ /* 0x002fc80008000f00 */
[----:B------:R1:W2:Y:S03]  /*f7a0*/  SYNCS.PHASECHK.TRANS64.TRYWAIT P1, [R0+URZ+0x28800], R3 ;  /* 0x02880003000075a7 */ /* 0x0002a6000802017f */
[----:B--2---:R-:W-:Y:S05]  /*f7b0*/  @!P1 NANOSLEEP.SYNCS 0x989680 ;  /* 0x009896800000995d */ /* 0x004fea0003900000 */
[----:B------:R-:W2:Y:S02]  /*f7c0*/  @!P1 SYNCS.PHASECHK.TRANS64 P1, [R0+URZ+0x28800], R3 ;  /* 0x02880003000095a7 */ /* 0x000ea4000802007f */
[----:B--2---:R-:W-:Y:S05]  /*f7d0*/  @!P1 BRA `(.L_x_8375) ;  /* 0xfffffffc00ec9947 */ /* 0x004fea000383ffff */
[----:B------:R-:W-:Y:S05]  /*f7e0*/  BRA `(.L_x_8489) ;  /* 0xffffff1800f07947 */ /* 0x000fea000383ffff */
.L_x_8379:
[----:B-1----:R-:W-:-:S04]  /*f7f0*/  IMAD.U32 R0, RZ, RZ, UR36 ;  /* 0x00000024ff007e24 */ /* 0x002fc8000f8e00ff */
[----:B------:R1:W3:Y:S03]  /*f800*/  SYNCS.PHASECHK.TRANS64.TRYWAIT P2, [R0+URZ+0x28830], R3 ;  /* 0x02883003000075a7 */ /* 0x0002e6000804017f */
[----:B---3--:R-:W-:Y:S05]  /*f810*/  @!P2 NANOSLEEP.SYNCS 0x989680 ;  /* 0x009896800000a95d */ /* 0x008fea0003900000 */
[----:B------:R-:W3:Y:S02]  /*f820*/  @!P2 SYNCS.PHASECHK.TRANS64 P2, [R0+URZ+0x28830], R3 ;  /* 0x028830030000a5a7 */ /* 0x000ee4000804007f */
[----:B---3--:R-:W-:Y:S05]  /*f830*/  @!P2 BRA `(.L_x_8379) ;  /* 0xfffffffc00eca947 */ /* 0x008fea000383ffff */
[----:B------:R-:W-:Y:S05]  /*f840*/  BRA `(.L_x_8378) ;  /* 0xffffff1c000c7947 */ /* 0x000fea000383ffff */
.L_x_8384:
[----:B-1----:R-:W-:-:S04]  /*f850*/  IMAD.U32 R13, RZ, RZ, UR7 ;  /* 0x00000007ff0d7e24 */ /* 0x002fc8000f8e00ff */
[----:B------:R1:W2:Y:S03]  /*f860*/  SYNCS.PHASECHK.TRANS64.TRYWAIT P3, [R13+URZ+0x28830], R12 ;  /* 0x0288300c0d0075a7 */ /* 0x0002a6000806017f */
[----:B--2---:R-:W-:Y:S05]  /*f870*/  @!P3 NANOSLEEP.SYNCS 0x989680 ;  /* 0x009896800000b95d */ /* 0x004fea0003900000 */
[----:B------:R-:W2:Y:S02]  /*f880*/  @!P3 SYNCS.PHASECHK.TRANS64 P3, [R13+URZ+0x28830], R12 ;  /* 0x0288300c0d00b5a7 */ /* 0x000ea4000806007f */
[----:B--2---:R-:W-:Y:S05]  /*f890*/  @!P3 BRA `(.L_x_8384) ;  /* 0xfffffffc00ecb947 */ /* 0x004fea000383ffff */
[----:B------:R-:W-:Y:S05]  /*f8a0*/  BRA `(.L_x_8381) ;  /* 0xffffff4800907947 */ /* 0x000fea000383ffff */
.L_x_8388:
[----:B-1----:R-:W-:-:S04]  /*f8b0*/  IMAD.U32 R13, RZ, RZ, UR7 ;  /* 0x00000007ff0d7e24 */ /* 0x002fc8000f8e00ff */
[----:B------:R1:W2:Y:S03]  /*f8c0*/  SYNCS.PHASECHK.TRANS64.TRYWAIT P3, [R13+URZ+0x28850], R12 ;  /* 0x0288500c0d0075a7 */ /* 0x0002a6000806017f */
[----:B--2---:R-:W-:Y:S05]  /*f8d0*/  @!P3 NANOSLEEP.SYNCS 0x989680 ;  /* 0x009896800000b95d */ /* 0x004fea0003900000 */
[----:B------:R-:W2:Y:S02]  /*f8e0*/  @!P3 SYNCS.PHASECHK.TRANS64 P3, [R13+URZ+0x28850], R12 ;  /* 0x0288500c0d00b5a7 */ /* 0x000ea4000806007f */
[----:B--2---:R-:W-:Y:S05]  /*f8f0*/  @!P3 BRA `(.L_x_8388) ;  /* 0xfffffffc00ecb947 */ /* 0x004fea000383ffff */
[----:B------:R-:W-:Y:S05]  /*f900*/  BRA `(.L_x_8385) ;  /* 0xffffff4c00547947 */ /* 0x000fea000383ffff */
.L_x_8394:
[----:B-1----:R-:W-:-:S04]  /*f910*/  IMAD.U32 R13, RZ, RZ, UR10 ;  /* 0x0000000aff0d7e24 */ /* 0x002fc8000f8e00ff */
[----:B------:R1:W2:Y:S03]  /*f920*/  SYNCS.PHASECHK.TRANS64.TRYWAIT P2, [R13+URZ+0x28830], R10 ;  /* 0x0288300a0d0075a7 */ /* 0x0002a6000804017f */
[----:B--2---:R-:W-:Y:S05]  /*f930*/  @!P2 NANOSLEEP.SYNCS 0x989680 ;  /* 0x009896800000a95d */ /* 0x004fea0003900000 */
[----:B------:R-:W2:Y:S02]  /*f940*/  @!P2 SYNCS.PHASECHK.TRANS64 P2, [R13+URZ+0x28830], R10 ;  /* 0x0288300a0d00a5a7 */ /* 0x000ea4000804007f */
[----:B--2---:R-:W-:Y:S05]  /*f950*/  @!P2 BRA `(.L_x_8394) ;  /* 0xfffffffc00eca947 */ /* 0x004fea000383ffff */
[----:B------:R-:W-:Y:S05]  /*f960*/  BRA `(.L_x_8391) ;  /* 0xffffff7800b07947 */ /* 0x000fea000383ffff */
.L_x_8398:
[----:B01----:R-:W-:-:S04]  /*f970*/  MOV R10, UR10 ;  /* 0x0000000a000a7c02 */ /* 0x003fc80008000f00 */
[----:B------:R0:W1:Y:S03]  /*f980*/  SYNCS.PHASECHK.TRANS64.TRYWAIT P2, [R10+URZ+0x28850], R9 ;  /* 0x028850090a0075a7 */ /* 0x000066000804017f */
[----:B-1----:R-:W-:Y:S05]  /*f990*/  @!P2 NANOSLEEP.SYNCS 0x989680 ;  /* 0x009896800000a95d */ /* 0x002fea0003900000 */
[----:B------:R-:W1:Y:S02]  /*f9a0*/  @!P2 SYNCS.PHASECHK.TRANS64 P2, [R10+URZ+0x28850], R9 ;  /* 0x028850090a00a5a7 */ /* 0x000e64000804007f */
[----:B-1----:R-:W-:Y:S05]  /*f9b0*/  @!P2 BRA `(.L_x_8398) ;  /* 0xfffffffc00eca947 */ /* 0x002fea000383ffff */
[----:B------:R-:W-:Y:S05]  /*f9c0*/  BRA `(.L_x_8395) ;  /* 0xffffff7c00707947 */ /* 0x000fea000383ffff */
.L_x_8403:
[----:B-1----:R-:W-:-:S04]  /*f9d0*/  IMAD.U32 R3, RZ, RZ, UR5 ;  /* 0x00000005ff037e24 */ /* 0x002fc8000f8e00ff */
[----:B------:R1:W2:Y:S03]  /*f9e0*/  SYNCS.PHASECHK.TRANS64.TRYWAIT P0, [R3+URZ+0x28850], R0 ;  /* 0x02885000030075a7 */ /* 0x0002a6000800017f */
[----:B--2---:R-:W-:Y:S05]  /*f9f0*/  @!P0 NANOSLEEP.SYNCS 0x989680 ;  /* 0x009896800000895d */ /* 0x004fea0003900000 */
[----:B------:R-:W2:Y:S02]  /*fa00*/  @!P0 SYNCS.PHASECHK.TRANS64 P0, [R3+URZ+0x28850], R0 ;  /* 0x02885000030085a7 */ /* 0x000ea4000800007f */
[----:B--2---:R-:W-:Y:S05]  /*fa10*/  @!P0 BRA `(.L_x_8403) ;  /* 0xfffffffc00ec8947 */ /* 0x004fea000383ffff */
[----:B------:R-:W-:Y:S05]  /*fa20*/  BRA `(.L_x_8402) ;  /* 0xffffffa000407947 */ /* 0x000fea000383ffff */
.L_x_8414:
[----:B------:R-:W-:Y:S01]  /*fa30*/  IMAD.MOV.U32 R13, RZ, RZ, R0 ;  /* 0x000000ffff0d7224 */ /* 0x000fe200078e0000 */
[----:B------:R-:W-:Y:S01]  /*fa40*/  MOV R15, 0xffffffff ;  /* 0xffffffff000f7802 */ /* 0x000fe20000000f00 */
[----:B------:R-:W-:Y:S02]  /*fa50*/  IMAD.MOV.U32 R12, RZ, RZ, RZ ;  /* 0x000000ffff0c7224 */ /* 0x000fe400078e00ff */
[----:B------:R-:W-:-:S07]  /*fa60*/  IMAD.MOV.U32 R11, RZ, RZ, 0x1f ;  /* 0x0000001fff0b7424 */ /* 0x000fce00078e00ff */
[----:B------:R-:W-:Y:S05]  /*fa70*/  WARPSYNC.COLLECTIVE R15, `(.L_x_8490) ;  /* 0x000000000f087348 */ /* 0x000fea0003c00000 */
[----:B------:R0:W1:Y:S02]  /*fa80*/  SHFL.IDX P6, R14, R13, R12, R11 ;  /* 0x0000000c0d0e7389 */ /* 0x00006400000c000b */
[----:B01----:R-:W-:Y:S01]  /*fa90*/  ENDCOLLECTIVE ;  /* 0x000000000000791b */ /* 0x003fe20003800000 */
.L_x_8490:
[----:B------:R-:W-:Y:S05]  /*faa0*/  BRA `(.L_x_8491) ;  /* 0xffffffcc00447947 */ /* 0x000fea000383ffff */
.L_x_8416:
[----:B------:R-:W-:Y:S01]  /*fab0*/  BSSY B0, `(.L_x_8492) ;  /* 0x0000006000007945 */ /* 0x000fe20003800000 */
[----:B------:R-:W-:-:S07]  /*fac0*/  IMAD.MOV.U32 R15, RZ, RZ, -0x1 ;  /* 0xffffffffff0f7424 */ /* 0x000fce00078e00ff */
[----:B0-----:R-:W-:Y:S05]  /*fad0*/  WARPSYNC.COLLECTIVE R15, `(.L_x_8493) ;  /* 0x000000000f0c7348 */ /* 0x001fea0003c00000 */
[----:B------:R-:W-:Y:S02]  /*fae0*/  ELECT P6, UR62, PT ;  /* 0x00000000003e782f */ /* 0x000fe400038c0000 */
[----:B------:R-:W-:Y:S01]  /*faf0*/  MOV R14, UR62 ;  /* 0x0000003e000e7c02 */ /* 0x000fe20008000f00 */
[----:B0-----:R-:W-:Y:S10]  /*fb00*/  ENDCOLLECTIVE ;  /* 0x000000000000791b */ /* 0x001ff40003800000 */
.L_x_8493:
[----:B------:R-:W-:Y:S05]  /*fb10*/  BSYNC B0 ;  /* 0x0000000000007941 */ /* 0x000fea0003800000 */
.L_x_8492:
[----:B------:R-:W-:Y:S05]  /*fb20*/  BRA `(.L_x_8494) ;  /* 0xffffffcc00447947 */ /* 0x000fea000383ffff */
.L_x_8418:
[----:B0-----:R-:W-:-:S04]  /*fb30*/  IMAD.U32 R3, RZ, RZ, UR38 ;  /* 0x00000026ff037e24 */ /* 0x001fc8000f8e00ff */
[----:B------:R0:W1:Y:S03]  /*fb40*/  SYNCS.PHASECHK.TRANS64.TRYWAIT P0, [R3+URZ+0x28840], R0 ;  /* 0x02884000030075a7 */ /* 0x000066000800017f */
[----:B-1----:R-:W-:Y:S05]  /*fb50*/  @!P0 NANOSLEEP.SYNCS 0x989680 ;  /* 0x009896800000895d */ /* 0x002fea0003900000 */
[----:B------:R-:W1:Y:S02]  /*fb60*/  @!P0 SYNCS.PHASECHK.TRANS64 P0, [R3+URZ+0x28840], R0 ;  /* 0x02884000030085a7 */ /* 0x000e64000800007f */
[----:B-1----:R-:W-:Y:S05]  /*fb70*/  @!P0 BRA `(.L_x_8418) ;  /* 0xfffffffc00ec8947 */ /* 0x002fea000383ffff */
[----:B------:R-:W-:Y:S05]  /*fb80*/  BRA `(.L_x_8495) ;  /* 0xffffffcc009c7947 */ /* 0x000fea000383ffff */
.L_x_8421:
[----:B------:R-:W-:Y:S01]  /*fb90*/  IMAD.MOV.U32 R13, RZ, RZ, R5 ;  /* 0x000000ffff0d7224 */ /* 0x000fe200078e0005 */
[----:B------:R-:W-:Y:S01]  /*fba0*/  MOV R12, RZ ;  /* 0x000000ff000c7202 */ /* 0x000fe20000000f00 */
[----:B------:R-:W-:Y:S02]  /*fbb0*/  IMAD.MOV.U32 R11, RZ, RZ, 0x181f ;  /* 0x0000181fff0b7424 */ /* 0x000fe400078e00ff */
[----:B------:R-:W-:Y:S02]  /*fbc0*/  IMAD.MOV.U32 R15, RZ, RZ, -0x1 ;  /* 0xffffffffff0f7424 */ /* 0x000fe400078e00ff */
[----:B------:R-:W-:-:S07]  /*fbd0*/  IMAD R6, R9, 0x80, R6 ;  /* 0x0000008009067824 */ /* 0x000fce00078e0206 */
[----:B------:R-:W-:Y:S05]  /*fbe0*/  WARPSYNC.COLLECTIVE R15, `(.L_x_8496) ;  /* 0x000000000f087348 */ /* 0x000fea0003c00000 */
[----:B------:R0:W1:Y:S02]  /*fbf0*/  SHFL.IDX P6, R14, R13, R12, R11 ;  /* 0x0000000c0d0e7389 */ /* 0x00006400000c000b */
[----:B01----:R-:W-:Y:S01]  /*fc00*/  ENDCOLLECTIVE ;  /* 0x000000000000791b */ /* 0x003fe20003800000 */
.L_x_8496:
[----:B------:R-:W-:Y:S02]  /*fc10*/  VIADD R9, R6, 0x10 ;  /* 0x0000001006097836 */ /* 0x000fe40000000000 */
[----:B------:R-:W-:Y:S02]  /*fc20*/  IMAD.MOV.U32 R13, RZ, RZ, R0 ;  /* 0x000000ffff0d7224 */ /* 0x000fe400078e0000 */
[----:B------:R-:W-:-:S07]  /*fc30*/  IMAD.MOV.U32 R2, RZ, RZ, R14 ;  /* 0x000000ffff027224 */ /* 0x000fce00078e000e */
[----:B------:R-:W-:Y:S05]  /*fc40*/  WARPSYNC.COLLECTIVE R15, `(.L_x_8497) ;  /* 0x000000000f087348 */ /* 0x000fea0003c00000 */
[----:B------:R0:W1:Y:S02]  /*fc50*/  SHFL.IDX P6, R14, R13, R12, R11 ;  /* 0x0000000c0d0e7389 */ /* 0x00006400000c000b */
[----:B01----:R-:W-:Y:S01]  /*fc60*/  ENDCOLLECTIVE ;  /* 0x000000000000791b */ /* 0x003fe20003800000 */
.L_x_8497:
[----:B------:R-:W-:Y:S02]  /*fc70*/  ULDC UR4, c[0x0][0x288] ;  /* 0x0000a20000047ab9 */ /* 0x000fe40000000800 */
[----:B------:R-:W-:-:S05]  /*fc80*/  IMAD R4, R8, UR4, RZ ;  /* 0x0000000408047c24 */ /* 0x000fca000f8e02ff */
[----:B------:R-:W-:Y:S01]  /*fc90*/  ISETP.GE.AND P2, PT, R6, R4, PT ;  /* 0x000000040600720c */ /* 0x000fe20003f46270 */
[----:B------:R-:W-:Y:S02]  /*fca0*/  IMAD.MOV.U32 R13, RZ, RZ, R5 ;  /* 0x000000ffff0d7224 */ /* 0x000fe400078e0005 */
[----:B------:R-:W-:-:S10]  /*fcb0*/  IMAD.MOV.U32 R12, RZ, RZ, 0x1 ;  /* 0x00000001ff0c7424 */ /* 0x000fd400078e00ff */
[----:B------:R-:W-:Y:S02]  /*fcc0*/  @!P2 LEA R8, R7, UR38, 0x1 ;  /* 0x000000260708ac11 */ /* 0x000fe4000f8e08ff */
[----:B------:R-:W-:-:S07]  /*fcd0*/  MOV R3, R14 ;  /* 0x0000000e00037202 */ /* 0x000fce0000000f00 */
[----:B------:R-:W-:Y:S05]  /*fce0*/  WARPSYNC.COLLECTIVE R15, `(.L_x_8498) ;  /* 0x000000000f087348 */ /* 0x000fea0003c00000 */
[----:B------:R0:W1:Y:S02]  /*fcf0*/  SHFL.IDX P6, R14, R13, R12, R11 ;  /* 0x0000000c0d0e7389 */ /* 0x00006400000c000b */
[----:B01----:R-:W-:Y:S01]  /*fd00*/  ENDCOLLECTIVE ;  /* 0x000000000000791b */ /* 0x003fe20003800000 */
.L_x_8498:
[----:B------:R-:W-:-:S04]  /*fd10*/  LOP3.LUT R3, R3, R2, RZ, 0x3c, !PT ;  /* 0x0000000203037212 */ /* 0x000fc800078e3cff */
[----:B------:R-:W-:-:S04]  /*fd20*/  LOP3.LUT R2, R3, R2, RZ, 0x3c, !PT ;  /* 0x0000000203027212 */ /* 0x000fc800078e3cff */
[----:B------:R-:W-:Y:S02]  /*fd30*/  LOP3.LUT R3, R3, R2, RZ, 0x3c, !PT ;  /* 0x0000000203037212 */ /* 0x000fe400078e3cff */
[----:B------:R-:W-:Y:S01]  /*fd40*/  MOV R13, R0 ;  /* 0x00000000000d7202 */ /* 0x000fe20000000f00 */
[----:B------:R-:W-:-:S05]  /*fd50*/  @!P2 IMAD.WIDE.U32 R2, R10, 0x2, R2 ;  /* 0x000000020a02a825 */ /* 0x000fca00078e0002 */
        /* <DEDUP_REMOVED lines=10> */
.L_x_8499:
[----:B------:R-:W-:Y:S01]  /*fe00*/  @!P2 LEA R21, R7, UR38, 0x1 ;  /* 0x000000260715ac11 */ /* 0x000fe2000f8e08ff */
[----:B------:R-:W-:Y:S02]  /*fe10*/  IMAD.MOV.U32 R9, RZ, RZ, R8 ;  /* 0x000000ffff097224 */ /* 0x000fe400078e0008 */
[----:B------:R-:W-:Y:S02]  /*fe20*/  VIADD R3, R6, 0x20 ;  /* 0x0000002006037836 */ /* 0x000fe40000000000 */
[----:B------:R-:W-:Y:S01]  /*fe30*/  IMAD.MOV.U32 R13, RZ, RZ, R5 ;  /* 0x000000ffff0d7224 */ /* 0x000fe200078e0005 */
[----:B------:R-:W-:Y:S01]  /*fe40*/  MOV R12, 0x2 ;  /* 0x00000002000c7802 */ /* 0x000fe20000000f00 */
[----:B------:R-:W-:-:S07]  /*fe50*/  IMAD.MOV.U32 R8, RZ, RZ, R14 ;  /* 0x000000ffff087224 */ /* 0x000fce00078e000e */
[----:B------:R-:W-:Y:S05]  /*fe60*/  WARPSYNC.COLLECTIVE R15, `(.L_x_8500) ;  /* 0x000000000f087348 */ /* 0x000fea0003c00000 */
[----:B------:R0:W1:Y:S02]  /*fe70*/  SHFL.IDX P6, R14, R13, R12, R11 ;  /* 0x0000000c0d0e7389 */ /* 0x00006400000c000b */
[----:B01----:R-:W-:Y:S01]  /*fe80*/  ENDCOLLECTIVE ;  /* 0x000000000000791b */ /* 0x003fe20003800000 */
.L_x_8500:
[----:B------:R-:W-:-:S05]  /*fe90*/  @!P2 IMAD.WIDE.U32 R8, R10, 0x2, R8 ;  /* 0x000000020a08a825 */ /* 0x000fca00078e0008 */
[----:B------:R-:W-:Y:S01]  /*fea0*/  @!PT LDS RZ, [RZ] ;  /* 0x00000000fffff984 */ /* 0x000fe20000000800 */
[----:B------:R-:W-:Y:S01]  /*feb0*/  @!PT LDS RZ, [RZ] ;  /* 0x00000000fffff984 */ /* 0x000fe20000000800 */
[----:B------:R-:W-:Y:S01]  /*fec0*/  @!PT LDS RZ, [RZ] ;  /* 0x00000000fffff984 */ /* 0x000fe20000000800 */
[----:B------:R-:W-:Y:S04]  /*fed0*/  @!P2 LDGSTS.E.BYPASS.LTC128B.128 [R21+0x10c00], desc[UR42][R8.64], !P1 ;  /* 0x10c000000815afae */ /* 0x000fe8000c901d6a */
[----:B------:R0:W-:Y:S01]  /*fee0*/  @!P2 LDGSTS.E.BYPASS.LTC128B.128 [R21+0x14c00], desc[UR42][R8.64+0x80], !P0 ;  /* 0x14c000800815afae */ /* 0x0001e2000c101d6a */
[----:B------:R-:W-:Y:S01]  /*fef0*/  ISETP.GE.AND P2, PT, R3, R4, PT ;  /* 0x000000040300720c */ /* 0x000fe20003f46270 */
[----:B------:R-:W-:Y:S01]  /*ff00*/  IMAD.MOV.U32 R13, RZ, RZ, R0 ;  /* 0x000000ffff0d7224 */ /* 0x000fe200078e0000 */
[----:B0-----:R-:W-:Y:S01]  /*ff10*/  IADD3 R9, R6, 0x30, RZ ;  /* 0x0000003006097810 */ /* 0x001fe20007ffe0ff */
[----:B------:R-:W-:-:S10]  /*ff20*/  IMAD.MOV.U32 R2, RZ, RZ, R14 ;  /* 0x000000ffff027224 */ /* 0x000fd400078e000e */
[----:B------:R-:W-:-:S07]  /*ff30*/  @!P2 LEA R20, R7, UR38, 0x1 ;  /* 0x000000260714ac11 */ /* 0x000fce000f8e08ff */
[----:B------:R-:W-:Y:S05]  /*ff40*/  WARPSYNC.COLLECTIVE R15, `(.L_x_8501) ;  /* 0x000000000f087348 */ /* 0x000fea0003c00000 */
[----:B------:R0:W1:Y:S02]  /*ff50*/  SHFL.IDX P6, R14, R13, R12, R11 ;  /* 0x0000000c0d0e7389 */ /* 0x00006400000c000b */
[----:B01----:R-:W-:Y:S01]  /*ff60*/  ENDCOLLECTIVE ;  /* 0x000000000000791b */ /* 0x003fe20003800000 */
.L_x_8501:
[----:B------:R-:W-:Y:S02]  /*ff70*/  IMAD.MOV.U32 R3, RZ, RZ, R2 ;  /* 0x000000ffff037224 */ /* 0x000fe400078e0002 */
[----:B------:R-:W-:Y:S02]  /*ff80*/  IMAD.MOV.U32 R13, RZ, RZ, R5 ;  /* 0x000000ffff0d7224 */ /* 0x000fe400078e0005 */
[----:B------:R-:W-:Y:S02]  /*ff90*/  IMAD.MOV.U32 R12, RZ, RZ, 0x3 ;  /* 0x00000003ff0c7424 */ /* 0x000fe400078e00ff */
[----:B------:R-:W-:-:S07]  /*ffa0*/  IMAD.MOV.U32 R2, RZ, RZ, R14 ;  /* 0x000000ffff027224 */ /* 0x000fce00078e000e */
[----:B------:R-:W-:Y:S05]  /*ffb0*/  WARPSYNC.COLLECTIVE R15, `(.L_x_8502) ;  /* 0x000000000f087348 */ /* 0x000fea0003c00000 */
[----:B------:R0:W1:Y:S02]  /*ffc0*/  SHFL.IDX P6, R14, R13, R12, R11 ;  /* 0x0000000c0d0e7389 */ /* 0x00006400000c000b */
[----:B01----:R-:W-:Y:S01]  /*ffd0*/  ENDCOLLECTIVE ;  /* 0x000000000000791b */ /* 0x003fe20003800000 */
.L_x_8502:
        /* <DEDUP_REMOVED lines=14> */
.L_x_8503:
[----:B------:R-:W-:Y:S01]  /*100c0*/  MOV R9, R8 ;  /* 0x0000000800097202 */ /* 0x000fe20000000f00 */
[----:B------:R-:W-:Y:S02]  /*100d0*/  IMAD.MOV.U32 R13, RZ, RZ, R5 ;  /* 0x000000ffff0d7224 */ /* 0x000fe400078e0005 */
[----:B------:R-:W-:Y:S02]  /*100e0*/  IMAD.MOV.U32 R12, RZ, RZ, 0x4 ;  /* 0x00000004ff0c7424 */ /* 0x000fe400078e00ff */
[----:B------:R-:W-:-:S07]  /*100f0*/  IMAD.MOV.U32 R8, RZ, RZ, R14 ;  /* 0x000000ffff087224 */ /* 0x000fce00078e000e */
[----:B------:R-:W-:Y:S05]  /*10100*/  WARPSYNC.COLLECTIVE R15, `(.L_x_8504) ;  /* 0x000000000f087348 */ /* 0x000fea0003c00000 */
[----:B------:R0:W1:Y:S02]  /*10110*/  SHFL.IDX P6, R14, R13, R12, R11 ;  /* 0x0000000c0d0e7389 */ /* 0x00006400000c000b */
[----:B01----:R-:W-:Y:S01]  /*10120*/  ENDCOLLECTIVE ;  /* 0x000000000000791b */ /* 0x003fe20003800000 */
.L_x_8504:
        /* <DEDUP_REMOVED lines=8> */
[----:B0-----:R-:W-:Y:S01]  /*101b0*/  VIADD R9, R6, 0x50 ;  /* 0x0000005006097836 */ /* 0x001fe20000000000 */
[----:B------:R-:W-:-:S09]  /*101c0*/  MOV R2, R14 ;  /* 0x0000000e00027202 */ /* 0x000fd20000000f00 */
[----:B------:R-:W-:Y:S05]  /*101d0*/  WARPSYNC.COLLECTIVE R15, `(.L_x_8505) ;  /* 0x000000000f087348 */ /* 0x000fea0003c00000 */
[----:B------:R0:W1:Y:S02]  /*101e0*/  SHFL.IDX P6, R14, R13, R12, R11 ;  /* 0x0000000c0d0e7389 */ /* 0x00006400000c000b */
[----:B01----:R-:W-:Y:S01]  /*101f0*/  ENDCOLLECTIVE ;  /* 0x000000000000791b */ /* 0x003fe20003800000 */
.L_x_8505:
[----:B------:R-:W-:Y:S01]  /*10200*/  @!P2 LEA R20, R7, UR38, 0x1 ;  /* 0x000000260714ac11 */ /* 0x000fe2000f8e08ff */
[----:B------:R-:W-:Y:S01]  /*10210*/  IMAD.MOV.U32 R3, RZ, RZ, R2 ;  /* 0x000000ffff037224 */ /* 0x000fe200078e0002 */
[----:B------:R-:W-:Y:S01]  /*10220*/  MOV R13, R5 ;  /* 0x00000005000d7202 */ /* 0x000fe20000000f00 */
[----:B------:R-:W-:Y:S02]  /*10230*/  IMAD.MOV.U32 R12, RZ, RZ, 0x5 ;  /* 0x00000005ff0c7424 */ /* 0x000fe400078e00ff */
[----:B------:R-:W-:-:S07]  /*10240*/  IMAD.MOV.U32 R2, RZ, RZ, R14 ;  /* 0x000000ffff027224 */ /* 0x000fce00078e000e */
[----:B------:R-:W-:Y:S05]  /*10250*/  WARPSYNC.COLLECTIVE R15, `(.L_x_8506) ;  /* 0x000000000f087348 */ /* 0x000fea0003c00000 */
[----:B------:R0:W1:Y:S02]  /*10260*/  SHFL.IDX P6, R14, R13, R12, R11 ;  /* 0x0000000c0d0e7389 */ /* 0x00006400000c000b */
[----:B01----:R-:W-:Y:S01]  /*10270*/  ENDCOLLECTIVE ;  /* 0x000000000000791b */ /* 0x003fe20003800000 */
.L_x_8506:
        /* <DEDUP_REMOVED lines=14> */
.L_x_8507:
[----:B------:R-:W-:Y:S02]  /*10360*/  IMAD.MOV.U32 R9, RZ, RZ, R8 ;  /* 0x000000ffff097224 */ /* 0x000fe400078e0008 */
[----:B------:R-:W-:Y:S02]  /*10370*/  IMAD.MOV.U32 R13, RZ, RZ, R5 ;  /* 0x000000ffff0d7224 */ /* 0x000fe400078e0005 */
[----:B------:R-:W-:Y:S01]  /*10380*/  IMAD.MOV.U32 R12, RZ, RZ, 0x6 ;  /* 0x00000006ff0c7424 */ /* 0x000fe200078e00ff */
[----:B------:R-:W-:-:S07]  /*10390*/  MOV R8, R14 ;  /* 0x0000000e00087202 */ /* 0x000fce0000000f00 */
[----:B------:R-:W-:Y:S05]  /*103a0*/  WARPSYNC.COLLECTIVE R15, `(.L_x_8508) ;  /* 0x000000000f087348 */ /* 0x000fea0003c00000 */
[----:B------:R0:W1:Y:S02]  /*103b0*/  SHFL.IDX P6, R14, R13, R12, R11 ;  /* 0x0000000c0d0e7389 */ /* 0x00006400000c000b */
[----:B01----:R-:W-:Y:S01]  /*103c0*/  ENDCOLLECTIVE ;  /* 0x000000000000791b */ /* 0x003fe20003800000 */
.L_x_8508:
[----:B------:R-:W-:-:S05]  /*103d0*/  @!P2 IMAD.WIDE.U32 R8, R10, 0x2, R8 ;  /* 0x000000020a08a825 */ /* 0x000fca00078e0008 */
[----:B------:R-:W-:Y:S01]  /*103e0*/  @!PT LDS RZ, [RZ] ;  /* 0x00000000fffff984 */ /* 0x000fe20000000800 */
[----:B------:R-:W-:Y:S01]  /*103f0*/  @!PT LDS RZ, [RZ] ;  /* 0x00000000fffff984 */ /* 0x000fe20000000800 */
[----:B------:R-:W-:Y:S01]  /*10400*/  @!PT LDS RZ, [RZ] ;  /* 0x00000000fffff984 */ /* 0x000fe20000000800 */
[----:B------:R0:W-:Y:S04]  /*10410*/  @!P2 LDGSTS.E.BYPASS.LTC128B.128 [R21+0x12c00], desc[UR42][R8.64], !P1 ;  /* 0x12c000000815afae */ /* 0x0001e8000c901d6a */
[----:B------:R0:W-:Y:S01]  /*10420*/  @!P2 LDGSTS.E.BYPASS.LTC128B.128 [R21+0x16c00], desc[UR42][R8.64+0x80], !P0 ;  /* 0x16c000800815afae */ /* 0x0001e2000c101d6a */
[----:B------:R-:W-:Y:S02]  /*10430*/  ISETP.GE.AND P2, PT, R3, R4, PT ;  /* 0x000000040300720c */ /* 0x000fe40003f46270 */
[----:B------:R-:W-:Y:S01]  /*10440*/  MOV R13, R0 ;  /* 0x00000000000d7202 */ /* 0x000fe20000000f00 */
[----:B------:R-:W-:-:S10]  /*10450*/  IMAD.MOV.U32 R2, RZ, RZ, R14 ;  /* 0x000000ffff027224 */ /* 0x000fd400078e000e */
[----:B0-----:R-:W-:Y:S05]  /*10460*/  WARPSYNC.COLLECTIVE R15, `(.L_x_8509) ;  /* 0x000000000f087348 */ /* 0x001fea0003c00000 */
[----:B------:R1:W2:Y:S02]  /*10470*/  SHFL.IDX P6, R14, R13, R12, R11 ;  /* 0x0000000c0d0e7389 */ /* 0x0002a400000c000b */
[----:B012---:R-:W-:Y:S01]  /*10480*/  ENDCOLLECTIVE ;  /* 0x000000000000791b */ /* 0x007fe20003800000 */
.L_x_8509:
[----:B------:R-:W-:Y:S01]  /*10490*/  @!P2 LEA R8, R7, UR38, 0x1 ;  /* 0x000000260708ac11 */ /* 0x000fe2000f8e08ff */
[----:B------:R-:W-:Y:S02]  /*104a0*/  IMAD.MOV.U32 R3, RZ, RZ, R2 ;  /* 0x000000ffff037224 */ /* 0x000fe400078e0002 */
[----:B------:R-:W-:Y:S02]  /*104b0*/  IMAD.MOV.U32 R13, RZ, RZ, R5 ;  /* 0x000000ffff0d7224 */ /* 0x000fe400078e0005 */
[----:B------:R-:W-:Y:S02]  /*104c0*/  IMAD.MOV.U32 R12, RZ, RZ, 0x7 ;  /* 0x00000007ff0c7424 */ /* 0x000fe400078e00ff */
[----:B------:R-:W-:-:S07]  /*104d0*/  IMAD.MOV.U32 R2, RZ, RZ, R14 ;  /* 0x000000ffff027224 */ /* 0x000fce00078e000e */
[----:B------:R-:W-:Y:S05]  /*104e0*/  WARPSYNC.COLLECTIVE R15, `(.L_x_8510) ;  /* 0x000000000f087348 */ /* 0x000fea0003c00000 */
[----:B------:R0:W1:Y:S02]  /*104f0*/  SHFL.IDX P6, R14, R13, R12, R11 ;  /* 0x0000000c0d0e7389 */ /* 0x00006400000c000b */
[----:B01----:R-:W-:Y:S01]  /*10500*/  ENDCOLLECTIVE ;  /* 0x000000000000791b */ /* 0x003fe20003800000 */
.L_x_8510:
[----:B------:R-:W-:-:S05]  /*10510*/  @!P2 IMAD.WIDE.U32 R2, R10, 0x2, R2 ;  /* 0x000000020a02a825 */ /* 0x000fca00078e0002 */
[----:B------:R-:W-:Y:S01]  /*10520*/  @!PT LDS RZ, [RZ] ;  /* 0x00000000fffff984 */ /* 0x000fe20000000800 */
[----:B------:R-:W-:Y:S01]  /*10530*/  @!PT LDS RZ, [RZ] ;  /* 0x00000000fffff984 */ /* 0x000fe20000000800 */
[----:B------:R-:W-:Y:S01]  /*10540*/  @!PT LDS RZ, [RZ] ;  /* 0x00000000fffff984 */ /* 0x000fe20000000800 */
[----:B------:R-:W-:Y:S04]  /*10550*/  @!P2 LDGSTS.E.BYPASS.LTC128B.128 [R8+0x13400], desc[UR42][R2.64], !P1 ;  /* 0x134000000208afae */ /* 0x000fe8000c901d6a */
[----:B------:R0:W-:Y:S01]  /*10560*/  @!P2 LDGSTS.E.BYPASS.LTC128B.128 [R8+0x17400], desc[UR42][R2.64+0x80], !P0 ;  /* 0x174000800208afae */ /* 0x0001e2000c101d6a */
[----:B------:R-:W-:Y:S01]  /*10570*/  IMAD.MOV.U32 R13, RZ, RZ, R0 ;  /* 0x000000ffff0d7224 */ /* 0x000fe200078e0000 */
[----:B0-----:R-:W-:-:S07]  /*10580*/  MOV R2, R14 ;  /* 0x0000000e00027202 */ /* 0x001fce0000000f00 */
[----:B------:R-:W-:Y:S05]  /*10590*/  WARPSYNC.COLLECTIVE R15, `(.L_x_8511) ;  /* 0x000000000f087348 */ /* 0x000fea0003c00000 */
[----:B------:R0:W1:Y:S02]  /*105a0*/  SHFL.IDX P6, R14, R13, R12, R11 ;  /* 0x0000000c0d0e7389 */ /* 0x00006400000c000b */
[----:B01----:R-:W-:Y:S01]  /*105b0*/  ENDCOLLECTIVE ;  /* 0x000000000000791b */ /* 0x003fe20003800000 */
.L_x_8511:
[----:B------:R-:W-:Y:S05]  /*105c0*/  BRA `(.L_x_8512) ;  /* 0xffffffcc00ec7947 */ /* 0x000fea000383ffff */
.L_x_8424:
[----:B0-----:R-:W-:-:S04]  /*105d0*/  IMAD.U32 R3, RZ, RZ, UR38 ;  /* 0x00000026ff037e24 */ /* 0x001fc8000f8e00ff */
[----:B------:R0:W1:Y:S03]  /*105e0*/  SYNCS.PHASECHK.TRANS64.TRYWAIT P0, [R3+URZ+0x28820], R2 ;  /* 0x02882002030075a7 */ /* 0x000066000800017f */
[----:B-1----:R-:W-:Y:S05]  /*105f0*/  @!P0 NANOSLEEP.SYNCS 0x989680 ;  /* 0x009896800000895d */ /* 0x002fea0003900000 */
[----:B------:R-:W1:Y:S02]  /*10600*/  @!P0 SYNCS.PHASECHK.TRANS64 P0, [R3+URZ+0x28820], R2 ;  /* 0x02882002030085a7 */ /* 0x000e64000800007f */
[----:B-1----:R-:W-:Y:S05]  /*10610*/  @!P0 BRA `(.L_x_8424) ;  /* 0xfffffffc00ec8947 */ /* 0x002fea000383ffff */
[----:B------:R-:W-:Y:S05]  /*10620*/  BRA `(.L_x_8513) ;  /* 0xffffffd000407947 */ /* 0x000fea000383ffff */
.L_x_8431:
[----:B-1----:R-:W-:-:S04]  /*10630*/  IMAD.U32 R3, RZ, RZ, UR38 ;  /* 0x00000026ff037e24 */ /* 0x002fc8000f8e00ff */
[----:B------:R1:W2:Y:S03]  /*10640*/  SYNCS.PHASECHK.TRANS64.TRYWAIT P0, [R3+URZ+0x28848], R2 ;  /* 0x02884802030075a7 */ /* 0x0002a6000800017f */
[----:B--2---:R-:W-:Y:S05]  /*10650*/  @!P0 NANOSLEEP.SYNCS 0x989680 ;  /* 0x009896800000895d */ /* 0x004fea0003900000 */
[----:B------:R-:W2:Y:S02]  /*10660*/  @!P0 SYNCS.PHASECHK.TRANS64 P0, [R3+URZ+0x28848], R2 ;  /* 0x02884802030085a7 */ /* 0x000ea4000800007f */
[----:B--2---:R-:W-:Y:S05]  /*10670*/  @!P0 BRA `(.L_x_8431) ;  /* 0xfffffffc00ec8947 */ /* 0x004fea000383ffff */
[----:B------:R-:W-:Y:S05]  /*10680*/  BRA `(.L_x_8514) ;  /* 0xffffffd400187947 */ /* 0x000fea000383ffff */
.L_x_8437:
[----:B0-----:R-:W-:-:S04]  /*10690*/  IMAD.U32 R3, RZ, RZ, UR38 ;  /* 0x00000026ff037e24 */ /* 0x001fc8000f8e00ff */
[----:B------:R0:W1:Y:S03]  /*106a0*/  SYNCS.PHASECHK.TRANS64.TRYWAIT P0, [R3+URZ+0x28860], R2 ;  /* 0x02886002030075a7 */ /* 0x000066000800017f */
[----:B-1----:R-:W-:Y:S05]  /*106b0*/  @!P0 NANOSLEEP.SYNCS 0x989680 ;  /* 0x009896800000895d */ /* 0x002fea0003900000 */
[----:B------:R-:W1:Y:S02]  /*106c0*/  @!P0 SYNCS.PHASECHK.TRANS64 P0, [R3+URZ+0x28860], R2 ;  /* 0x02886002030085a7 */ /* 0x000e64000800007f */
[----:B-1----:R-:W-:Y:S05]  /*106d0*/  @!P0 BRA `(.L_x_8437) ;  /* 0xfffffffc00ec8947 */ /* 0x002fea000383ffff */
[----:B------:R-:W-:Y:S05]  /*106e0*/  BRA `(.L_x_8515) ;  /* 0xffffffd400b47947 */ /* 0x000fea000383ffff */
.L_x_8446:
[----:B-1----:R-:W-:-:S04]  /*106f0*/  MOV R3, UR38 ;  /* 0x0000002600037c02 */ /* 0x002fc80008000f00 */
[----:B------:R1:W2:Y:S03]  /*10700*/  SYNCS.PHASECHK.TRANS64.TRYWAIT P0, [R3+URZ+0x28840], R2 ;  /* 0x02884002030075a7 */ /* 0x0002a6000800017f */
[----:B--2---:R-:W-:Y:S05]  /*10710*/  @!P0 NANOSLEEP.SYNCS 0x989680 ;  /* 0x009896800000895d */ /* 0x004fea0003900000 */
[----:B------:R-:W2:Y:S02]  /*10720*/  @!P0 SYNCS.PHASECHK.TRANS64 P0, [R3+URZ+0x28840], R2 ;  /* 0x02884002030085a7 */ /* 0x000ea4000800007f */
[----:B--2---:R-:W-:Y:S05]  /*10730*/  @!P0 BRA `(.L_x_8446) ;  /* 0xfffffffc00ec8947 */ /* 0x004fea000383ffff */
[----:B------:R-:W-:Y:S05]  /*10740*/  BRA `(.L_x_8516) ;  /* 0xffffffd800d87947 */ /* 0x000fea000383ffff */
.L_x_8452:
[----:B0-----:R-:W-:-:S04]  /*10750*/  IMAD.U32 R3, RZ, RZ, UR38 ;  /* 0x00000026ff037e24 */ /* 0x001fc8000f8e00ff */
[----:B------:R0:W1:Y:S03]  /*10760*/  SYNCS.PHASECHK.TRANS64.TRYWAIT P0, [R3+URZ+0x28868], R2 ;  /* 0x02886802030075a7 */ /* 0x000066000800017f */
[----:B-1----:R-:W-:Y:S05]  /*10770*/  @!P0 NANOSLEEP.SYNCS 0x989680 ;  /* 0x009896800000895d */ /* 0x002fea0003900000 */
[----:B------:R-:W1:Y:S02]  /*10780*/  @!P0 SYNCS.PHASECHK.TRANS64 P0, [R3+URZ+0x28868], R2 ;  /* 0x02886802030085a7 */ /* 0x000e64000800007f */
[----:B-1----:R-:W-:Y:S05]  /*10790*/  @!P0 BRA `(.L_x_8452) ;  /* 0xfffffffc00ec8947 */ /* 0x002fea000383ffff */
[----:B------:R-:W-:Y:S05]  /*107a0*/  BRA `(.L_x_8517) ;  /* 0xffffffdc00787947 */ /* 0x000fea000383ffff */
.L_x_8461:
[----:B-1----:R-:W-:-:S04]  /*107b0*/  IMAD.U32 R3, RZ, RZ, UR38 ;  /* 0x00000026ff037e24 */ /* 0x002fc8000f8e00ff */
[----:B------:R1:W2:Y:S03]  /*107c0*/  SYNCS.PHASECHK.TRANS64.TRYWAIT P0, [R3+URZ+0x28848], R2 ;  /* 0x02884802030075a7 */ /* 0x0002a6000800017f */
[----:B--2---:R-:W-:Y:S05]  /*107d0*/  @!P0 NANOSLEEP.SYNCS 0x989680 ;  /* 0x009896800000895d */ /* 0x004fea0003900000 */
[----:B------:R-:W2:Y:S02]  /*107e0*/  @!P0 SYNCS.PHASECHK.TRANS64 P0, [R3+URZ+0x28848], R2 ;  /* 0x02884802030085a7 */ /* 0x000ea4000800007f */
[----:B--2---:R-:W-:Y:S05]  /*107f0*/  @!P0 BRA `(.L_x_8461) ;  /* 0xfffffffc00ec8947 */ /* 0x004fea000383ffff */
[----:B------:R-:W-:Y:S05]  /*10800*/  BRA `(.L_x_8518) ;  /* 0xffffffe000b47947 */ /* 0x000fea000383ffff */
.L_x_8467:
[----:B0-----:R-:W-:-:S04]  /*10810*/  IMAD.U32 R3, RZ, RZ, UR38 ;  /* 0x00000026ff037e24 */ /* 0x001fc8000f8e00ff */
[----:B------:R0:W1:Y:S03]  /*10820*/  SYNCS.PHASECHK.TRANS64.TRYWAIT P0, [R3+URZ+0x28860], R2 ;  /* 0x02886002030075a7 */ /* 0x000066000800017f */
[----:B-1----:R-:W-:Y:S05]  /*10830*/  @!P0 NANOSLEEP.SYNCS 0x989680 ;  /* 0x009896800000895d */ /* 0x002fea0003900000 */
[----:B------:R-:W1:Y:S02]  /*10840*/  @!P0 SYNCS.PHASECHK.TRANS64 P0, [R3+URZ+0x28860], R2 ;  /* 0x02886002030085a7 */ /* 0x000e64000800007f */
[----:B-1----:R-:W-:Y:S05]  /*10850*/  @!P0 BRA `(.L_x_8467) ;  /* 0xfffffffc00ec8947 */ /* 0x002fea000383ffff */
[----:B------:R-:W-:Y:S05]  /*10860*/  BRA `(.L_x_8519) ;  /* 0xffffffe400507947 */ /* 0x000fea000383ffff */
.L_x_8475:
[----:B0-----:R0:W1:Y:S02]  /*10870*/  SYNCS.PHASECHK.TRANS64.TRYWAIT P0, [R3+URZ+0x28860], R0 ;  /* 0x02886000030075a7 */ /* 0x001064000800017f */
[----:B-1----:R-:W-:Y:S05]  /*10880*/  @!P0 NANOSLEEP.SYNCS 0x989680 ;  /* 0x009896800000895d */ /* 0x002fea0003900000 */
[----:B------:R-:W1:Y:S02]  /*10890*/  @!P0 SYNCS.PHASECHK.TRANS64 P0, [R3+URZ+0x28860], R0 ;  /* 0x02886000030085a7 */ /* 0x000e64000800007f */
[----:B-1----:R-:W-:Y:S05]  /*108a0*/  @!P0 BRA `(.L_x_8475) ;  /* 0xfffffffc00f08947 */ /* 0x002fea000383ffff */
[----:B------:R-:W-:Y:S05]  /*108b0*/  BRA `(.L_x_8520) ;  /* 0xffffffe800207947 */ /* 0x000fea000383ffff */
.L_x_8480:
[----:B0-----:R0:W1:Y:S02]  /*108c0*/  SYNCS.PHASECHK.TRANS64.TRYWAIT P0, [R2+URZ+0x28820], R3 ;  /* 0x02882003020075a7 */ /* 0x001064000800017f */
[----:B-1----:R-:W-:Y:S05]  /*108d0*/  @!P0 NANOSLEEP.SYNCS 0x989680 ;  /* 0x009896800000895d */ /* 0x002fea0003900000 */
[----:B------:R-:W1:Y:S02]  /*108e0*/  @!P0 SYNCS.PHASECHK.TRANS64 P0, [R2+URZ+0x28820], R3 ;  /* 0x02882003020085a7 */ /* 0x000e64000800007f */
[----:B-1----:R-:W-:Y:S05]  /*108f0*/  @!P0 BRA `(.L_x_8480) ;  /* 0xfffffffc00f08947 */ /* 0x002fea000383ffff */
[----:B------:R-:W-:Y:S05]  /*10900*/  BRA `(.L_x_8521) ;  /* 0xffffffe800f07947 */ /* 0x000fea000383ffff */
.L_x_8481:
        /* <DEDUP_REMOVED lines=11> */
.L_x_8523:
[----:B------:R-:W-:Y:S05]  /*109c0*/  BSYNC B0 ;  /* 0x0000000000007941 */ /* 0x000fea0003800000 */
.L_x_8522:
[----:B------:R-:W-:Y:S05]  /*109d0*/  BRA `(.L_x_8524) ;  /* 0xffffffe800d47947 */ /* 0x000fea000383ffff */
.L_x_8482:
[----:B------:R-:W-:Y:S01]  /*109e0*/  BSSY B0, `(.L_x_8525) ;  /* 0x0000006000007945 */ /* 0x000fe20003800000 */
[----:B------:R-:W-:-:S07]  /*109f0*/  IMAD.MOV.U32 R15, RZ, RZ, -0x1 ;  /* 0xffffffffff0f7424 */ /* 0x000fce00078e00ff */
[----:B0-----:R-:W-:Y:S05]  /*10a00*/  WARPSYNC.COLLECTIVE R15, `(.L_x_8526) ;  /* 0x000000000f0c7348 */ /* 0x001fea0003c00000 */
[----:B------:R-:W-:Y:S02]  /*10a10*/  ELECT P6, UR62, PT ;  /* 0x00000000003e782f */ /* 0x000fe400038c0000 */
[----:B------:R-:W-:Y:S01]  /*10a20*/  MOV R14, UR62 ;  /* 0x0000003e000e7c02 */ /* 0x000fe20008000f00 */
[----:B0-----:R-:W-:Y:S10]  /*10a30*/  ENDCOLLECTIVE ;  /* 0x000000000000791b */ /* 0x001ff40003800000 */
.L_x_8526:
[----:B------:R-:W-:Y:S05]  /*10a40*/  BSYNC B0 ;  /* 0x0000000000007941 */ /* 0x000fea0003800000 */
.L_x_8525:
[----:B------:R-:W-:Y:S05]  /*10a50*/  BRA `(.L_x_8527) ;  /* 0xffffffe800c87947 */ /* 0x000fea000383ffff */
.L_x_8484:
[----:B0-----:R0:W1:Y:S02]  /*10a60*/  SYNCS.PHASECHK.TRANS64.TRYWAIT P0, [R6+URZ], R5 ;  /* 0x00000005060075a7 */ /* 0x001064000800017f */
[----:B-1----:R-:W-:Y:S05]  /*10a70*/  @!P0 NANOSLEEP.SYNCS 0x989680 ;  /* 0x009896800000895d */ /* 0x002fea0003900000 */
[----:B------:R-:W1:Y:S02]  /*10a80*/  @!P0 SYNCS.PHASECHK.TRANS64 P0, [R6+URZ], R5 ;  /* 0x00000005060085a7 */ /* 0x000e64000800007f */
[----:B-1----:R-:W-:Y:S05]  /*10a90*/  @!P0 BRA `(.L_x_8484) ;  /* 0xfffffffc00f08947 */ /* 0x002fea000383ffff */
[----:B------:R-:W-:Y:S05]  /*10aa0*/  BRA `(.L_x_8528) ;  /* 0xffffffe800fc7947 */ /* 0x000fea000383ffff */
.L_x_8485:
[----:B-1----:R1:W2:Y:S02]  /*10ab0*/  SYNCS.PHASECHK.TRANS64.TRYWAIT P0, [R3+URZ], R4 ;  /* 0x00000004030075a7 */ /* 0x0022a4000800017f */
[----:B--2---:R-:W-:Y:S05]  /*10ac0*/  @!P0 NANOSLEEP.SYNCS 0x989680 ;  /* 0x009896800000895d */ /* 0x004fea0003900000 */
[----:B------:R-:W2:Y:S02]  /*10ad0*/  @!P0 SYNCS.PHASECHK.TRANS64 P0, [R3+URZ], R4 ;  /* 0x00000004030085a7 */ /* 0x000ea4000800007f */
[----:B--2---:R-:W-:Y:S05]  /*10ae0*/  @!P0 BRA `(.L_x_8485) ;  /* 0xfffffffc00f08947 */ /* 0x004fea000383ffff */
[----:B------:R-:W-:Y:S05]  /*10af0*/  BRA `(.L_x_8529) ;  /* 0xffffffe800f07947 */ /* 0x000fea000383ffff */
.L_x_8487:
[----:B-1----:R1:W2:Y:S02]  /*10b00*/  SYNCS.PHASECHK.TRANS64.TRYWAIT P0, [R0+URZ], R5 ;  /* 0x00000005000075a7 */ /* 0x0022a4000800017f */
[----:B--2---:R-:W-:Y:S05]  /*10b10*/  @!P0 NANOSLEEP.SYNCS 0x989680 ;  /* 0x009896800000895d */ /* 0x004fea0003900000 */
[----:B------:R-:W2:Y:S02]  /*10b20*/  @!P0 SYNCS.PHASECHK.TRANS64 P0, [R0+URZ], R5 ;  /* 0x00000005000085a7 */ /* 0x000ea4000800007f */
[----:B--2---:R-:W-:Y:S05]  /*10b30*/  @!P0 BRA `(.L_x_8487) ;  /* 0xfffffffc00f08947 */ /* 0x004fea000383ffff */
[----:B------:R-:W-:Y:S05]  /*10b40*/  BRA `(.L_x_8530) ;  /* 0xffffffe800f47947 */ /* 0x000fea000383ffff */
.L_x_8531:
        /* <DEDUP_REMOVED lines=11> */
.L_x_14863:


//--------------------- .text._ZN7cutlass13device_kernelIN5flash11enable_sm90INS1_16FlashAttnFwdSm90INS1_25CollectiveMainloopFwdSm90ILi2EN4cute5tupleIJNS5_1CILi1EEES8_S8_EEENS6_IJNS7_ILi128EEESA_SA_EEELi128ENS_6half_tEfNS_4arch4Sm90ELb1ELb0ELb1ELb1ELb0ELb0ELb0ELb1ELb1ELb1ELb1ELb0EEENS1_21CollectiveEpilogueFwdISB_S9_SC_SE_Li256ELb1ELb1ELb1ELb0EEENS1_36VarlenDynamicPersistentTileSchedulerILi128ELi128ELi256ELi128ELb1ELb1ELb1ELb1ELb1ELb1EEEEEEEEEvNT_6ParamsE --------------------------
	.section	.text._ZN7cutlass13device_kernelIN5flash11enable_sm90INS1_16FlashAttnFwdSm90INS1_25CollectiveMainloopFwdSm90ILi2EN4cute5tupleIJNS5_1CILi1EEES8_S8_EEENS6_IJNS7_ILi128EEESA_SA_EEELi128ENS_6half_tEfNS_4arch4Sm90ELb1ELb0ELb1ELb1ELb0ELb0ELb0ELb1ELb1ELb1ELb1ELb0EEENS1_21CollectiveEpilogueFwdISB_S9_SC_SE_Li256ELb1ELb1ELb1ELb0EEENS1_36VarlenDynamicPersistentTileSchedulerILi128ELi128ELi256ELi128ELb1ELb1ELb1ELb1ELb1ELb1EEEEEEEEEvNT_6ParamsE,"ax",@progbits
	.align	128
.text._ZN7cutlass13device_kernelIN5flash11enable_sm90INS1_16FlashAttnFwdSm90INS1_25CollectiveMainloopFwdSm90ILi2EN4cute5tupleIJNS5_1CILi1EEES8_S8_EEENS6_IJNS7_ILi128EEESA_SA_EEELi128ENS_6half_tEfNS_4arch4Sm90ELb1ELb0ELb1ELb1ELb0ELb0ELb0ELb1ELb1ELb1ELb1ELb0EEENS1_21CollectiveEpilogueFwdISB_S9_SC_SE_Li256ELb1ELb1ELb1ELb0EEENS1_36VarlenDynamicPersistentTileSchedulerILi128ELi128ELi256ELi128ELb1ELb1ELb1ELb1ELb1ELb1EEEEEEEEEvNT_6ParamsE:
        .type           _ZN7cutlass13device_kernelIN5flash11enable_sm90INS1_16FlashAttnFwdSm90INS1_25CollectiveMainloopFwdSm90ILi2EN4cute5tupleIJNS5_1CILi1EEES8_S8_EEENS6_IJNS7_ILi128EEESA_SA_EEELi128ENS_6half_tEfNS_4arch4Sm90ELb1ELb0ELb1ELb1ELb0ELb0ELb0ELb1ELb1ELb1ELb1ELb0EEENS1_21CollectiveEpilogueFwdISB_S9_SC_SE_Li256ELb1ELb1ELb1ELb0EEENS1_36VarlenDynamicPersistentTileSchedulerILi128ELi128ELi256ELi128ELb1ELb1ELb1ELb1ELb1ELb1EEEEEEEEEvNT_6ParamsE,@function
        .size           _ZN7cutlass13device_kernelIN5flash11enable_sm90INS1_16FlashAttnFwdSm90INS1_25CollectiveMainloopFwdSm90ILi2EN4cute5tupleIJNS5_1CILi1EEES8_S8_EEENS6_IJNS7_ILi128EEESA_SA_EEELi128ENS_6half_tEfNS_4arch4Sm90ELb1ELb0ELb1ELb1ELb0ELb0ELb0ELb1ELb1ELb1ELb1ELb0EEENS1_21CollectiveEpilogueFwdISB_S9_SC_SE_Li256ELb1ELb1ELb1ELb0EEENS1_36VarlenDynamicPersistentTileSchedulerILi128ELi128ELi256ELi128ELb1ELb1ELb1ELb1ELb1ELb1EEEEEEEEEvNT_6ParamsE,(.L_x_14864 - _ZN7cutlass13device_kernelIN5flash11enable_sm90INS1_16FlashAttnFwdSm90INS1_25CollectiveMainloopFwdSm90ILi2EN4cute5tupleIJNS5_1CILi1EEES8_S8_EEENS6_IJNS7_ILi128EEESA_SA_EEELi128ENS_6half_tEfNS_4arch4Sm90ELb1ELb0ELb1ELb1ELb0ELb0ELb0ELb1ELb1ELb1ELb1ELb0EEENS1_21CollectiveEpilogueFwdISB_S9_SC_SE_Li256ELb1ELb1ELb1ELb0EEENS1_36VarlenDynamicPersistentTileSchedulerILi128ELi128ELi256ELi128ELb1ELb1ELb1ELb1ELb1ELb1EEEEEEEEEvNT_6ParamsE)
        .other          _ZN7cutlass13device_kernelIN5flash11enable_sm90INS1_16FlashAttnFwdSm90INS1_25CollectiveMainloopFwdSm90ILi2EN4cute5tupleIJNS5_1CILi1EEES8_S8_EEENS6_IJNS7_ILi128EEESA_SA_EEELi128ENS_6half_tEfNS_4arch4Sm90ELb1ELb0ELb1ELb1ELb0ELb0ELb0ELb1ELb1ELb1ELb1ELb0EEENS1_21CollectiveEpilogueFwdISB_S9_SC_SE_Li256ELb1ELb1ELb1ELb0EEENS1_36VarlenDynamicPersistentTileSchedulerILi128ELi128ELi256ELi128ELb1ELb1ELb1ELb1ELb1ELb1EEEEEEEEEvNT_6ParamsE,@"STO_CUDA_ENTRY STV_DEFAULT"
_ZN7cutlass13device_kernelIN5flash11enable_sm90INS1_16FlashAttnFwdSm90INS1_25CollectiveMainloopFwdSm90ILi2EN4cute5tupleIJNS5_1CILi1EEES8_S8_EEENS6_IJNS7_ILi128EEESA_SA_EEELi128ENS_6half_tEfNS_4arch4Sm90ELb1ELb0ELb1ELb1ELb0ELb0ELb0ELb1ELb1ELb1ELb1ELb0EEENS1_21CollectiveEpilogueFwdISB_S9_SC_SE_Li256ELb1ELb1ELb1ELb0EEENS1_36VarlenDynamicPersistentTileSchedulerILi128ELi128ELi256ELi128ELb1ELb1ELb1ELb1ELb1ELb1EEEEEEEEEvNT_6ParamsE:
        /* <DEDUP_REMOVED lines=18> */
.L_x_8533:
[----:B------:R-:W-:Y:S05]  /*0120*/  BSYNC B0 ;  /* 0x0000000000007941 */ /* 0x000fea0003800000 */
.L_x_8532:
        /* <DEDUP_REMOVED lines=41> */
.L_x_8534:
        /* <DEDUP_REMOVED lines=22> */
.L_x_8535:
        /* <DEDUP_REMOVED lines=18> */
.L_x_8536:
        /* <DEDUP_REMOVED lines=22> */
.L_x_8537:
        /* <DEDUP_REMOVED lines=22> */
.L_x_8538:
[----:B------:R-:W-:Y:S01]  /*0900*/  PLOP3.LUT P0, PT, PT, PT, UP0, 0x80, 0x0 ;  /* 0x000000000000781c */ /* 0x000fe20003f0f008 */
[----:B------:R-:W-:Y:S01]  /*0910*/  UMOV UR36, 0x1 ;  /* 0x0000000100247882 */ /* 0x000fe20000000000 */
[----:B------:R-:W-:Y:S01]  /*0920*/  NOP ;  /* 0x0000000000007918 */ /* 0x000fe20000000000 */
[----:B------:R-:W-:Y:S01]  /*0930*/  USEL UR36, UR36, 0x2, !UP0 ;  /* 0x0000000224247887 */ /* 0x000fe2000c000000 */
[----:B------:R-:W-:Y:S01]  /*0940*/  ULDC.64 UR50, c[0x0][0x208] ;  /* 0x0000820000327ab9 */ /* 0x000fe20000000a00 */
[----:B012-4-:R-:W-:Y:S08]  /*0950*/  BAR.SYNC.DEFER_BLOCKING 0x0 ;  /* 0x0000000000007b1d */ /* 0x017ff00000010000 */
[----:B------:R-:W-:Y:S05]  /*0960*/  @!P0 BRA `(.L_x_8539) ;  /* 0x000000d000ac8947 */ /* 0x000fea0003800000 */
.L_x_8540:
[----:B------:R-:W-:-:S08]  /*0970*/  NOP ;  /* 0x0000000000007918 */ /* 0x000fd00000000000 */
[----:B------:R-:W0:Y:S02]  /*0980*/  USETMAXREG.TRY_ALLOC.CTAPOOL UP0, 0xf0 ;  /* 0x000000f0000079c8 */ /* 0x000e240008000600 */
[----:B0-----:R-:W-:-:S13]  /*0990*/  PLOP3.LUT P0, PT, PT, PT, UP0, 0x80, 0x0 ;  /* 0x000000000000781c */ /* 0x001fda0003f0f008 */
[----:B------:R-:W-:Y:S05]  /*09a0*/  @!P0 BRA `(.L_x_8540) ;  /* 0xfffffffc00f08947 */ /* 0x000fea000383ffff */
[----:B------:R-:W0:Y:S01]  /*09b0*/  S2R R2, SR_TID.X ;  /* 0x0000000000027919 */ /* 0x000e220000002100 */
        /* <DEDUP_REMOVED lines=20> */
[----:B------:R-:W-:Y:S02]  /*0b00*/  UMOV UR46, URZ ;  /* 0x0000003f002e7c82 */ /* 0x000fe40008000000 */
[CC--:B------:R-:W-:Y:S02]  /*0b10*/  LEA.HI R4, R0.reuse, R219.reuse, RZ, 0x5 ;  /* 0x000000db00047211 */ /* 0x0c0fe400078f28ff */
[----:B------:R-:W-:-:S02]  /*0b20*/  LEA.HI R2, R0, R219, RZ, 0x4 ;  /* 0x000000db00027211 */ /* 0x000fc400078f20ff */
[----:B------:R-:W-:Y:S01]  /*0b30*/  LEA.HI R3, R0, R219, RZ, 0x7 ;  /* 0x000000db00037211 */ /* 0x000fe200078f38ff */
[----:B------:R-:W-:Y:S01]  /*0b40*/  IMAD.SHL.U32 R6, R4, 0x20, RZ ;  /* 0x0000002004067824 */ /* 0x000fe200078e00ff */
[----:B------:R-:W-:Y:S02]  /*0b50*/  LOP3.LUT R4, R2, 0x3fffff0, RZ, 0xc0, !PT ;  /* 0x03fffff002047812 */ /* 0x000fe400078ec0ff */
[----:B------:R-:W-:Y:S02]  /*0b60*/  SHF.R.S32.HI R5, RZ, 0x4, R2 ;  /* 0x00000004ff057819 */ /* 0x000fe40000011402 */
[----:B------:R-:W-:Y:S01]  /*0b70*/  LOP3.LUT R7, R6, 0xfffffc00, RZ, 0xc0, !PT ;  /* 0xfffffc0006077812 */ /* 0x000fe200078ec0ff */
[----:B------:R-:W-:Y:S01]  /*0b80*/  IMAD.IADD R4, R219, 0x1, -R4 ;  /* 0x00000001db047824 */ /* 0x000fe200078e0a04 */
[----:B------:R-:W-:Y:S02]  /*0b90*/  LOP3.LUT R198, R3, 0xffffff80, RZ, 0xc0, !PT ;  /* 0xffffff8003c67812 */ /* 0x000fe400078ec0ff */
[----:B------:R-:W-:Y:S01]  /*0ba0*/  LEA.HI R2, R2, R5, RZ, 0x1 ;  /* 0x0000000502027211 */ /* 0x000fe200078f08ff */
[----:B------:R-:W-:Y:S01]  /*0bb0*/  IMAD R7, R4, 0x40, R7 ;  /* 0x0000004004077824 */ /* 0x000fe200078e0207 */
[----:B------:R-:W-:Y:S01]  /*0bc0*/  LEA.HI R4, R0, R219, RZ, 0x2 ;  /* 0x000000db00047211 */ /* 0x000fe200078f10ff */
[----:B------:R-:W-:Y:S01]  /*0bd0*/  IMAD.IADD R198, R219, 0x1, -R198 ;  /* 0x00000001dbc67824 */ /* 0x000fe200078e0ac6 */
[----:B------:R-:W-:-:S02]  /*0be0*/  LOP3.LUT R2, R2, 0x1ffffffe, RZ, 0xc0, !PT ;  /* 0x1ffffffe02027812 */ /* 0x000fc400078ec0ff */
[----:B------:R-:W-:Y:S02]  /*0bf0*/  LOP3.LUT R4, R4, 0xfffffffc, RZ, 0xc0, !PT ;  /* 0xfffffffc04047812 */ /* 0x000fe400078ec0ff */
[----:B------:R-:W-:Y:S01]  /*0c00*/  SHF.R.S32.HI R9, RZ, 0x1f, R198 ;  /* 0x0000001fff097819 */ /* 0x000fe200000114c6 */
[----:B------:R-:W-:Y:S01]  /*0c10*/  IMAD.IADD R2, R5, 0x1, -R2 ;  /* 0x0000000105027824 */ /* 0x000fe200078e0a02 */
[----:B------:R-:W-:Y:S01]  /*0c20*/  LEA.HI R0, R0, R219, RZ, 0x3 ;  /* 0x000000db00007211 */ /* 0x000fe200078f18ff */
[----:B------:R-:W-:Y:S01]  /*0c30*/  IMAD.IADD R4, R219, 0x1, -R4 ;  /* 0x00000001db047824 */ /* 0x000fe200078e0a04 */
[----:B------:R-:W-:Y:S01]  /*0c40*/  LEA.HI R8, R9, R198, RZ, 0x2 ;  /* 0x000000c609087211 */ /* 0x000fe200078f10ff */
[----:B------:R-:W-:Y:S01]  /*0c50*/  IMAD R216, R2, 0x8, R7 ;  /* 0x0000000802d87824 */ /* 0x000fe200078e0207 */
[----:B------:R-:W-:Y:S02]  /*0c60*/  SHF.R.S32.HI R214, RZ, 0x7, R3 ;  /* 0x00000007ffd67819 */ /* 0x000fe40000011403 */
[----:B------:R-:W-:-:S02]  /*0c70*/  LEA.HI R2, R4, R4, RZ, 0x1 ;  /* 0x0000000404027211 */ /* 0x000fc400078f08ff */
[--C-:B------:R-:W-:Y:S02]  /*0c80*/  SHF.R.S32.HI R6, RZ, 0x2, R8.reuse ;  /* 0x00000002ff067819 */ /* 0x100fe40000011408 */
[----:B------:R-:W-:Y:S02]  /*0c90*/  SHF.R.S32.HI R11, RZ, 0x1f, R8 ;  /* 0x0000001fff0b7819 */ /* 0x000fe40000011408 */
[----:B------:R-:W-:Y:S02]  /*0ca0*/  LOP3.LUT R5, R2, 0x1ffffffe, RZ, 0xc0, !PT ;  /* 0x1ffffffe02057812 */ /* 0x000fe400078ec0ff */
[----:B------:R-:W-:Y:S02]  /*0cb0*/  LEA.HI R11, R11, R6, RZ, 0x3 ;  /* 0x000000060b0b7211 */ /* 0x000fe400078f18ff */
[----:B------:R-:W-:Y:S01]  /*0cc0*/  LOP3.LUT R2, R0, 0xfffffff8, RZ, 0xc0, !PT ;  /* 0xfffffff800027812 */ /* 0x000fe200078ec0ff */
[----:B------:R-:W-:Y:S01]  /*0cd0*/  IMAD.IADD R4, R4, 0x1, -R5 ;  /* 0x0000000104047824 */ /* 0x000fe200078e0a05 */
[----:B------:R-:W-:-:S02]  /*0ce0*/  LOP3.LUT R5, R8, 0x7ffffffc, RZ, 0xc0, !PT ;  /* 0x7ffffffc08057812 */ /* 0x000fc400078ec0ff */
        /* <DEDUP_REMOVED lines=13> */
[----:B------:R-:W-:-:S02]  /*0dc0*/  IMAD.IADD R3, R214, 0x1, -R3 ;  /* 0x00000001d6037824 */ /* 0x000fc400078e0a03 */
[----:B------:R-:W-:Y:S02]  /*0dd0*/  VIADD R18, R2, 0x40 ;  /* 0x0000004002127836 */ /* 0x000fe40000000000 */
        /* <DEDUP_REMOVED lines=33> */
.L_x_8598:
[----:B012-4-:R-:W0:Y:S01]  /*0ff0*/  LDC.64 R4, c[0x0][0xc88] ;  /* 0x00032200ff047b82 */ /* 0x017e220000000a00 */
[----:B------:R-:W-:Y:S01]  /*1000*/  ULDC.64 UR8, c[0x0][0xa28] ;  /* 0x00028a0000087ab9 */ /* 0x000fe20000000a00 */
[----:B------:R-:W-:Y:S01]  /*1010*/  ULDC.64 UR10, c[0x0][0xa18] ;  /* 0x00028600000a7ab9 */ /* 0x000fe20000000a00 */
[----:B------:R-:W-:Y:S01]  /*1020*/  ULOP3.LUT UR4, UR6, 0xff000000, URZ, 0xc0, !UPT ;  /* 0xff00000006047892 */ /* 0x000fe2000f8ec03f */
[----:B------:R-:W-:Y:S01]  /*1030*/  ULDC UR7, c[0x0][0x424] ;  /* 0x0001090000077ab9 */ /* 0x000fe20000000800 */
        /* <DEDUP_REMOVED lines=10> */
[----:B------:R-:W-:-:S04]  /*10e0*/  @UP0 ULEA UR8, UP2, UR42, UR8, 0x2 ;  /* 0x000000082a080291 */ /* 0x000fc8000f84103f */
[----:B------:R-:W-:Y:S02]  /*10f0*/  @UP0 ULEA.HI.X UR9, UR42, UR9, UR37, 0x2, UP2 ;  /* 0x000000092a090291 */ /* 0x000fe400090f1425 */
[----:B------:R-:W-:Y:S01]  /*1100*/  @UP1 ULEA UR10, UP0, UR42, UR10, 0x2 ;  /* 0x0000000a2a0a1291 */ /* 0x000fe2000f80103f */
[----:B------:R-:W-:-:S03]  /*1110*/  IMAD.U32 R4, RZ, RZ, UR8 ;  /* 0x00000008ff047e24 */ /* 0x000fc6000f8e00ff */
[----:B------:R-:W-:Y:S01]  /*1120*/  @UP1 ULEA.HI.X UR11, UR42, UR11, UR37, 0x2, UP0 ;  /* 0x0000000b2a0b1291 */ /* 0x000fe200080f1425 */
[----:B------:R-:W-:Y:S01]  /*1130*/  IMAD.U32 R5, RZ, RZ, UR9 ;  /* 0x00000009ff057e24 */ /* 0x000fe2000f8e00ff */
[----:B------:R-:W-:Y:S01]  /*1140*/  ULDC.64 UR8, c[0x0][0x418] ;  /* 0x0001060000087ab9 */ /* 0x000fe20000000a00 */
[----:B------:R-:W-:-:S03]  /*1150*/  IMAD.U32 R6, RZ, RZ, UR10 ;  /* 0x0000000aff067e24 */ /* 0x000fc6000f8e00ff */
[----:B---3--:R-:W-:Y:S01]  /*1160*/  IMAD.U32 R7, RZ, RZ, UR11 ;  /* 0x0000000bff077e24 */ /* 0x008fe2000f8e00ff */
[----:B------:R-:W2:Y:S01]  /*1170*/  @P0 LDG.E R4, desc[UR50][R4.64] ;  /* 0x0000003204040981 */ /* 0x000ea2000c1e1900 */
[----:B------:R-:W-:Y:S01]  /*1180*/  UISETP.NE.U32.AND UP0, UPT, UR8, URZ, UPT ;  /* 0x0000003f0800728c */ /* 0x000fe2000bf05070 */
[----:B------:R-:W-:Y:S02]  /*1190*/  ULDC.64 UR10, c[0x0][0xa20] ;  /* 0x00028800000a7ab9 */ /* 0x000fe40000000a00 */
[----:B------:R-:W3:Y:S01]  /*11a0*/  @P2 LDG.E R6, desc[UR50][R6.64] ;  /* 0x0000003206062981 */ /* 0x000ee2000c1e1900 */
[----:B------:R-:W-:Y:S01]  /*11b0*/  UISETP.NE.AND.EX UP0, UPT, UR9, URZ, UPT, UP0 ;  /* 0x0000003f0900728c */ /* 0x000fe2000bf05300 */
[----:B------:R-:W-:Y:S01]  /*11c0*/  ISETP.NE.U32.AND P1, PT, RZ, UR10, PT ;  /* 0x0000000aff007c0c */ /* 0x000fe2000bf25070 */
[----:B------:R-:W-:Y:S02]  /*11d0*/  ULOP3.LUT UR45, UR6, 0xff0000, URZ, 0xc0, !UPT ;  /* 0x00ff0000062d7892 */ /* 0x000fe4000f8ec03f */
[----:B------:R-:W-:Y:S01]  /*11e0*/  USHF.R.U32.HI UR4, URZ, 0x8, UR4 ;  /* 0x000000083f047899 */ /* 0x000fe20008011604 */
[----:B------:R-:W-:Y:S01]  /*11f0*/  ISETP.NE.AND.EX P1, PT, RZ, UR11, PT, P1 ;  /* 0x0000000bff007c0c */ /* 0x000fe2000bf25310 */
        /* <DEDUP_REMOVED lines=9> */
[----:B-----5:R-:W-:-:S14]  /*1290*/  @P2 BRA `(.L_x_8541) ;  /* 0x0000000000342947 */ /* 0x020fdc0003800000 */
        /* <DEDUP_REMOVED lines=13> */
.L_x_8541:
[----:B------:R-:W-:Y:S05]  /*1370*/  @!P1 BRA `(.L_x_8542) ;  /* 0x00000000001c9947 */ /* 0x000fea0003800000 */
[----:B------:R-:W-:-:S04]  /*1380*/  ULEA UR4, UP0, UR42, UR10, 0x2 ;  /* 0x0000000a2a047291 */ /* 0x000fc8000f80103f */
[----:B------:R-:W-:Y:S02]  /*1390*/  ULEA.HI.X UR6, UR42, UR11, UR37, 0x2, UP0 ;  /* 0x0000000b2a067291 */ /* 0x000fe400080f1425 */
[----:B------:R-:W-:-:S04]  /*13a0*/  IMAD.U32 R4, RZ, RZ, UR4 ;  /* 0x00000004ff047e24 */ /* 0x000fc8000f8e00ff */
[----:B------:R-:W-:-:S05]  /*13b0*/  IMAD.U32 R5, RZ, RZ, UR6 ;  /* 0x00000006ff057e24 */ /* 0x000fca000f8e00ff */
[----:B------:R-:W2:Y:S02]  /*13c0*/  LDG.E R4, desc[UR50][R4.64] ;  /* 0x0000003204047981 */ /* 0x000ea4000c1e1900 */
[----:B--2---:R-:W-:Y:S01]  /*13d0*/  R2UR UR4, R4 ;  /* 0x00000000040472ca */ /* 0x004fe200000e0000 */
[----:B------:R-:W-:-:S14]  /*13e0*/  BRA `(.L_x_8543) ;  /* 0x0000000000347947 */ /* 0x000fdc0003800000 */
.L_x_8542:
        /* <DEDUP_REMOVED lines=13> */
.L_x_8543:
[----:B------:R-:W-:Y:S01]  /*14c0*/  ULDC UR6, c[0x0][0x448] ;  /* 0x0001120000067ab9 */ /* 0x000fe20000000800 */
[----:B------:R-:W-:Y:S02]  /*14d0*/  USHF.L.U32 UR38, UR5, 0x7, URZ ;  /* 0x0000000705267899 */ /* 0x000fe4000800063f */
[----:B------:R-:W-:Y:S02]  /*14e0*/  UISETP.NE.AND UP0, UPT, UR6, 0x1, UPT ;  /* 0x000000010600788c */ /* 0x000fe4000bf05270 */
[----:B------:R-:W-:Y:S02]  /*14f0*/  UIADD3 UR6, UR38, 0x7f, URZ ;  /* 0x0000007f26067890 */ /* 0x000fe4000fffe03f */
[----:B------:R-:W-:Y:S02]  /*1500*/  UIADD3 UR53, -UR53, UR4, URZ ;  /* 0x0000000435357290 */ /* 0x000fe4000fffe13f */
[----:B------:R-:W-:Y:S02]  /*1510*/  ULOP3.LUT UR39, UR45, 0xff, URZ, 0xc0, !UPT ;  /* 0x000000ff2d277892 */ /* 0x000fe4000f8ec03f */
[----:B------:R-:W-:-:S02]  /*1520*/  UIADD3 UR7, UR53, 0x80, -UR54 ;  /* 0x0000008035077890 */ /* 0x000fc4000fffe836 */
[----:B------:R-:W-:Y:S01]  /*1530*/  USHF.R.U32.HI UR45, URZ, 0x10, UR45 ;  /* 0x000000103f2d7899 */ /* 0x000fe2000801162d */
[----:B------:R-:W-:Y:S01]  /*1540*/  @UP0 ULDC UR4, c[0x0][0x44c] ;  /* 0x0001130000040ab9 */ /* 0x000fe20000000800 */
[----:B------:R-:W-:Y:S01]  /*1550*/  @UP0 ULDC UR8, c[0x0][0x450] ;  /* 0x0001140000080ab9 */ /* 0x000fe20000000800 */
[----:B------:R-:W-:Y:S02]  /*1560*/  UIMAD.WIDE.U32 UR4, UR6, UR4, URZ ;  /* 0x00000004060472a5 */ /* 0x000fe4000f8e003f */
[----:B------:R-:W-:Y:S02]  /*1570*/  UIADD3 UR4, UR53, 0x7f, URZ ;  /* 0x0000007f35047890 */ /* 0x000fe4000fffe03f */
[----:B------:R-:W-:Y:S02]  /*1580*/  @UP0 USHF.R.U32.HI UR6, URZ, UR8, UR5 ;  /* 0x000000083f060299 */ /* 0x000fe40008011605 */
[----:B------:R-:W-:Y:S02]  /*1590*/  USHF.R.S32.HI UR5, URZ, 0x1f, UR4 ;  /* 0x0000001f3f057899 */ /* 0x000fe40008011404 */
[----:B------:R-:W-:-:S02]  /*15a0*/  UIADD3 UR6, UR7, UR6, URZ ;  /* 0x0000000607067290 */ /* 0x000fc4000fffe03f */
[----:B------:R-:W-:Y:S02]  /*15b0*/  ULEA.HI UR5, UR5, UR4, URZ, 0x7 ;  /* 0x0000000405057291 */ /* 0x000fe4000f8f383f */
[----:B------:R-:W-:Y:S02]  /*15c0*/  USHF.R.S32.HI UR7, URZ, 0x1f, UR6 ;  /* 0x0000001f3f077899 */ /* 0x000fe40008011406 */
[----:B------:R-:W-:Y:S02]  /*15d0*/  USHF.R.S32.HI UR5, URZ, 0x7, UR5 ;  /* 0x000000073f057899 */ /* 0x000fe40008011405 */
[----:B------:R-:W-:Y:S01]  /*15e0*/  ULEA.HI UR7, UR7, UR6, URZ, 0x7 ;  /* 0x0000000607077291 */ /* 0x000fe2000f8f383f */
[----:B------:R-:W-:-:S03]  /*15f0*/  UMOV UR4, URZ ;  /* 0x0000003f00047c82 */ /* 0x000fc60008000000 */
[----:B------:R-:W-:-:S04]  /*1600*/  USHF.R.S32.HI UR7, URZ, 0x7, UR7 ;  /* 0x000000073f077899 */ /* 0x000fc80008011407 */
[----:B------:R-:W-:-:S04]  /*1610*/  UISETP.LT.AND UP0, UPT, UR5, UR7, UPT ;  /* 0x000000070500728c */ /* 0x000fc8000bf01270 */
[----:B------:R-:W-:-:S04]  /*1620*/  USEL UR9, UR5, UR7, UP0 ;  /* 0x0000000705097287 */ /* 0x000fc80008000000 */
[----:B------:R-:W-:-:S06]  /*1630*/  UISETP.GE.AND UP0, UPT, UR9, 0x1, UPT ;  /* 0x000000010900788c */ /* 0x000fcc000bf06270 */
[----:B------:R-:W-:-:S13]  /*1640*/  PLOP3.LUT P0, PT, PT, PT, UP0, 0x80, 0x0 ;  /* 0x000000000000781c */ /* 0x000fda0003f0f008 */
[----:B------:R-:W-:Y:S05]  /*1650*/  @!P0 BRA `(.L_x_8544) ;  /* 0x0000000000908947 */ /* 0x000fea0003800000 */
[----:B------:R-:W-:Y:S01]  /*1660*/  UISETP.NE.AND UP0, UPT, UR45, URZ, UPT ;  /* 0x0000003f2d00728c */ /* 0x000fe2000bf05270 */
[----:B------:R-:W-:-:S03]  /*1670*/  ULDC UR4, c[0x0][0x9f0] ;  /* 0x00027c0000047ab9 */ /* 0x000fc60000000800 */
        /* <DEDUP_REMOVED lines=34> */
.L_x_8544:
[----:B------:R-:W-:Y:S01]  /*18a0*/  UIMAD UR40, UR39, UR4, URZ ;  /* 0x00000004272872a4 */ /* 0x000fe2000f8e023f */
[----:B------:R-:W-:Y:S01]  /*18b0*/  IMAD.U32 R0, RZ, RZ, UR9 ;  /* 0x00000009ff007e24 */ /* 0x000fe2000f8e00ff */
[----:B------:R-:W-:Y:S01]  /*18c0*/  PLOP3.LUT P0, PT, PT, PT, PT, 0x80, 0x0 ;  /* 0x000000000000781c */ /* 0x000fe20003f0f070 */
[----:B------:R-:W-:Y:S01]  /*18d0*/  IMAD.U32 R3, RZ, RZ, UR4 ;  /* 0x00000004ff037e24 */ /* 0x000fe2000f8e00ff */
[----:B------:R-:W-:Y:S02]  /*18e0*/  CS2R R150, SRZ ;  /* 0x0000000000967805 */ /* 0x000fe4000001ff00 */
[----:B------:R-:W-:Y:S02]  /*18f0*/  CS2R R148, SRZ ;  /* 0x0000000000947805 */ /* 0x000fe4000001ff00 */
[----:B------:R-:W-:Y:S02]  /*1900*/  CS2R R146, SRZ ;  /* 0x0000000000927805 */ /* 0x000fe4000001ff00 */
[----:B------:R-:W-:-:S02]  /*1910*/  CS2R R144, SRZ ;  /* 0x0000000000907805 */ /* 0x000fc4000001ff00 */
[----:B------:R-:W-:Y:S01]  /*1920*/  VIADDMNMX R3, R3, UR40, R0, PT ;  /* 0x0000002803037c46 */ /* 0x000fe2000b800100 */
[----:B------:R-:W-:Y:S01]  /*1930*/  IMAD.MOV.U32 R0, RZ, RZ, RZ ;  /* 0x000000ffff007224 */ /* 0x000fe200078e00ff */
        /* <DEDUP_REMOVED lines=64> */
.L_x_8546:
        /* <DEDUP_REMOVED lines=9> */
.L_x_8722:
[----:B------:R-:W-:Y:S05]  /*1dd0*/  @!P0 BRA `(.L_x_8548) ;  /* 0x0000000000048947 */ /* 0x000fea0003800000 */
[----:B------:R-:W-:Y:S01]  /*1de0*/  BPT.TRAP 0x1 ;  /* 0x000000040000795c */ /* 0x000fe20000300000 */
.L_x_8548:
[----:B0-----:R-:W-:Y:S02]  /*1df0*/  IMAD.U32 R0, RZ, RZ, UR46 ;  /* 0x0000002eff007e24 */ /* 0x001fe4000f8e00ff */
[----:B------:R-:W-:-:S03]  /*1e00*/  IMAD.U32 R3, RZ, RZ, UR47 ;  /* 0x0000002fff037e24 */ /* 0x000fc6000f8e00ff */
[----:B------:R-:W-:Y:S02]  /*1e10*/  LEA R0, R0, UR41, 0x3 ;  /* 0x0000002900007c11 */ /* 0x000fe4000f8e18ff */
[----:B------:R-:W-:-:S04]  /*1e20*/  SHF.L.U32 R3, R3, 0x1f, RZ ;  /* 0x0000001f03037819 */ /* 0x000fc800000006ff */
[----:B------:R0:W1:Y:S01]  /*1e30*/  SYNCS.PHASECHK.TRANS64.TRYWAIT P2, [R0+URZ+0x28830], R3 ;  /* 0x02883003000075a7 */ /* 0x000062000804017f */
[----:B------:R-:W-:Y:S05]  /*1e40*/  @!P0 BRA `(.L_x_8549) ;  /* 0x0000000000048947 */ /* 0x000fea0003800000 */
[----:B------:R-:W-:Y:S01]  /*1e50*/  BPT.TRAP 0x1 ;  /* 0x000000040000795c */ /* 0x000fe20000300000 */
.L_x_8549:
[----:B------:R-:W2:Y:S02]  /*1e60*/  S2R R4, SR_TID.X ;  /* 0x0000000000047919 */ /* 0x000ea40000002100 */
[----:B--2---:R-:W-:Y:S01]  /*1e70*/  LOP3.LUT P1, RZ, R4, 0x7f, RZ, 0xc0, !PT ;  /* 0x0000007f04ff7812 */ /* 0x004fe2000782c0ff */
[----:B-1----:R-:W-:-:S12]  /*1e80*/  @P2 BRA `(.L_x_8550) ;  /* 0x0000000000082947 */ /* 0x002fd80003800000 */
[----:B------:R-:W1:Y:S02]  /*1e90*/  SYNCS.PHASECHK.TRANS64.TRYWAIT P2, [R0+URZ+0x28830], R3 ;  /* 0x02883003000075a7 */ /* 0x000e64000804017f */
[----:B-1----:R-:W-:Y:S05]  /*1ea0*/  @!P2 BRA `(.L_x_8551) ;  /* 0x0000012800b8a947 */ /* 0x002fea0003800000 */
.L_x_8550:
        /* <DEDUP_REMOVED lines=15> */
[----:B------:R-:W-:Y:S01]  /*1fa0*/  UIADD3 UR4, UR32, 0x2, URZ ;  /* 0x0000000220047890 */ /* 0x000fe2000fffe03f */
[----:B------:R-:W-:Y:S01]  /*1fb0*/  CS2R R146, SRZ ;  /* 0x0000000000927805 */ /* 0x000fe2000001ff00 */
[----:B------:R-:W-:Y:S01]  /*1fc0*/  ULEA UR34, UR46, UR52, 0xb ;  /* 0x000000342e227291 */ /* 0x000fe2000f8e583f */
        /* <DEDUP_REMOVED lines=8> */
[----:B------:R-:W-:Y:S01]  /*2050*/  HGMMA.64x128x16.F32 R24, gdesc[UR32], RZ, !UPT, gsb0 ;  /* 0x01e00000201879f0 */ /* 0x000fe2000c0008ff */
[----:B------:R-:W-:Y:S01]  /*2060*/  UMOV UR11, 0x40000040 ;  /* 0x40000040000b7882 */ /* 0x000fe20000000000 */
[----:B------:R-:W-:Y:S01]  /*2070*/  UIADD3 UR12, UR32, 0x6, URZ ;  /* 0x00000006200c7890 */ /* 0x000fe2000fffe03f */
[----:B------:R-:W-:Y:S01]  /*2080*/  CS2R R136, SRZ ;  /* 0x0000000000887805 */ /* 0x000fe2000001ff00 */
[----:B------:R-:W-:Y:S01]  /*2090*/  UIADD3 UR14, UR34, 0x6, URZ ;  /* 0x00000006220e7890 */ /* 0x000fe2000fffe03f */
[----:B------:R-:W-:Y:S01]  /*20a0*/  CS2R R134, SRZ ;  /* 0x0000000000867805 */ /* 0x000fe2000001ff00 */
[----:B------:R-:W-:Y:S01]  /*20b0*/  UMOV UR13, 0x40000040 ;  /* 0x40000040000d7882 */ /* 0x000fe20000000000 */
        /* <DEDUP_REMOVED lines=36> */
[----:B------:R-:W-:Y:S02]  /*2300*/  WARPGROUP.DEPBAR.LE gsb0, 0x0 ;  /* 0x00008000000079c5 */ /* 0x000fe40000010000 */
[----:B------:R-:W-:-:S06]  /*2310*/  WARPGROUP.ARRIVE ;  /* 0x00000000000079c5 */ /* 0x000fcc0000000000 */
[----:B------:R-:W-:Y:S01]  /*2320*/  HGMMA.64x128x16.F32 R24, gdesc[UR4], R24, gsb0 ;  /* 0x01e00000041879f0 */ /* 0x000fe20008000818 */
[----:B------:R-:W-:Y:S01]  /*2330*/  ULDC UR6, c[0x0][0x448] ;  /* 0x0001120000067ab9 */ /* 0x000fe20000000800 */
[----:B------:R-:W-:Y:S01]  /*2340*/  ULDC UR7, c[0x0][0x9d8] ;  /* 0x0002760000077ab9 */ /* 0x000fe20000000800 */
[----:B------:R-:W-:-:S06]  /*2350*/  UISETP.NE.AND UP0, UPT, UR6, 0x1, UPT ;  /* 0x000000010600788c */ /* 0x000fcc000bf05270 */
[----:B------:R-:W-:-:S05]  /*2360*/  PLOP3.LUT P2, PT, PT, PT, UP0, 0x80, 0x0 ;  /* 0x000000000000781c */ /* 0x000fca0003f4f008 */
[----:B------:R-:W-:Y:S01]  /*2370*/  @UP0 ULDC UR6, c[0x0][0x44c] ;  /* 0x0001130000060ab9 */ /* 0x000fe20000000800 */
[----:B------:R-:W-:Y:S02]  /*2380*/  WARPGROUP.DEPBAR.LE gsb0, 0x0 ;  /* 0x00008000000079c5 */ /* 0x000fe40000010000 */
[----:B------:R-:W-:-:S06]  /*2390*/  WARPGROUP.ARRIVE ;  /* 0x00000000000079c5 */ /* 0x000fcc0000000000 */
[----:B------:R-:W-:Y:S01]  /*23a0*/  HGMMA.64x128x16.F32 R24, gdesc[UR8], R24, gsb0 ;  /* 0x01e00000081879f0 */ /* 0x000fe20008000818 */
[----:B------:R-:W-:Y:S01]  /*23b0*/  ULDC UR10, c[0x0][0x988] ;  /* 0x00026200000a7ab9 */ /* 0x000fe20000000800 */
[----:B------:R-:W-:Y:S01]  /*23c0*/  UMOV UR11, UR38 ;  /* 0x00000026000b7c82 */ /* 0x000fe20008000000 */
[----:B------:R-:W-:Y:S02]  /*23d0*/  WARPGROUP.DEPBAR.LE gsb0, 0x0 ;  /* 0x00008000000079c5 */ /* 0x000fe40000010000 */
[----:B------:R-:W-:-:S07]  /*23e0*/  WARPGROUP.ARRIVE ;  /* 0x00000000000079c5 */ /* 0x000fce0000000000 */
[----:B------:R-:W-:Y:S01]  /*23f0*/  HGMMA.64x128x16.F32 R24, gdesc[UR12], R24, gsb0 ;  /* 0x01e000000c1879f0 */ /* 0x000fe20008000818 */
[----:B------:R-:W-:Y:S02]  /*2400*/  @UP0 ULDC UR14, c[0x0][0x450] ;  /* 0x00011400000e0ab9 */ /* 0x000fe40000000800 */
        /* <DEDUP_REMOVED lines=16> */
[----:B------:R-:W-:Y:S02]  /*2510*/  VIADD R56, R17, UR38 ;  /* 0x0000002611387c36 */ /* 0x000fe40008000000 */
[----:B------:R-:W-:Y:S01]  /*2520*/  FMUL.FTZ R27, R27, UR7 ;  /* 0x000000071b1b7c20 */ /* 0x000fe20008410000 */
[----:B------:R-:W-:Y:S01]  /*2530*/  FMUL.FTZ R7, R33, UR7 ;  /* 0x0000000721077c20 */ /* 0x000fe20008410000 */
[----:B------:R0:W1:Y:S01]  /*2540*/  MUFU.TANH R95, R26 ;  /* 0x0000001a005f7308 */ /* 0x0000620000002400 */
[----:B------:R-:W-:Y:S01]  /*2550*/  FMUL.FTZ R34, R34, UR7 ;  /* 0x0000000722227c20 */ /* 0x000fe20008410000 */
[----:B------:R-:W-:Y:S01]  /*2560*/  FMUL.FTZ R8, R29, UR7 ;  /* 0x000000071d087c20 */ /* 0x000fe20008410000 */
[----:B------:R-:W-:Y:S01]  /*2570*/  FMUL.FTZ R9, R37, UR7 ;  /* 0x0000000725097c20 */ /* 0x000fe20008410000 */
[----:B------:R-:W-:Y:S01]  /*2580*/  FMUL.FTZ R30, R30, UR7 ;  /* 0x000000071e1e7c20 */ /* 0x000fe20008410000 */
[----:B------:R-:W-:-:S02]  /*2590*/  IMAD.U32 R37, RZ, RZ, UR54 ;  /* 0x00000036ff257e24 */ /* 0x000fc4000f8e00ff */
[----:B------:R-:W-:Y:S01]  /*25a0*/  FMUL.FTZ R31, R31, UR7 ;  /* 0x000000071f1f7c20 */ /* 0x000fe20008410000 */
[----:B------:R-:W-:Y:S01]  /*25b0*/  FMUL.FTZ R35, R35, UR7 ;  /* 0x0000000723237c20 */ /* 0x000fe20008410000 */
[----:B------:R2:W3:Y:S01]  /*25c0*/  MUFU.TANH R93, R27 ;  /* 0x0000001b005d7308 */ /* 0x0004e20000002400 */
[----:B0-----:R-:W-:Y:S01]  /*25d0*/  @P2 IMAD.HI.U32 R26, R56, UR6, RZ ;  /* 0x00000006381a2c27 */ /* 0x001fe2000f8e00ff */
[----:B------:R-:W-:-:S03]  /*25e0*/  @UP0 ULDC UR6, c[0x0][0x450] ;  /* 0x0001140000060ab9 */ /* 0x000fc60000000800 */
[----:B------:R-:W-:Y:S01]  /*25f0*/  FMUL.FTZ R38, R38, UR7 ;  /* 0x0000000726267c20 */ /* 0x000fe20008410000 */
[----:B------:R-:W-:Y:S01]  /*2600*/  FMUL.FTZ R39, R39, UR7 ;  /* 0x0000000727277c20 */ /* 0x000fe20008410000 */
[----:B------:R-:W-:Y:S01]  /*2610*/  FMUL.FTZ R42, R42, UR7 ;  /* 0x000000072a2a7c20 */ /* 0x000fe20008410000 */
[----:B------:R-:W-:Y:S01]  /*2620*/  @P2 SHF.R.U32.HI R56, RZ, UR6, R26 ;  /* 0x00000006ff382c19 */ /* 0x000fe2000801161a */
[----:B------:R-:W-:Y:S01]  /*2630*/  UMOV UR6, 0xffffff80 ;  /* 0xffffff8000067882 */ /* 0x000fe20000000000 */
[----:B------:R0:W-:Y:S01]  /*2640*/  MUFU.TANH R29, R34 ;  /* 0x00000022001d7308 */ /* 0x0001e20000002400 */
[----:B------:R-:W-:Y:S01]  /*2650*/  UIMAD UR6, UR59, UR6, 0x80 ;  /* 0x000000803b0674a4 */ /* 0x000fe2000f8e0206 */
[----:B------:R-:W-:Y:S01]  /*2660*/  FMUL.FTZ R26, R59, UR7 ;  /* 0x000000073b1a7c20 */ /* 0x000fe20008410000 */
[----:B--2---:R-:W2:Y:S01]  /*2670*/  SHFL.IDX PT, R27, R56, 0x1, 0x1c1f ;  /* 0x003c1f00381b7f89 */ /* 0x004ea200000e0000 */
[----:B------:R-:W-:Y:S01]  /*2680*/  FMUL.FTZ R43, R43, UR7 ;  /* 0x000000072b2b7c20 */ /* 0x000fe20008410000 */
[----:B------:R-:W-:Y:S01]  /*2690*/  FMUL.FTZ R46, R46, UR7 ;  /* 0x000000072e2e7c20 */ /* 0x000fe20008410000 */
[----:B------:R-:W-:Y:S01]  /*26a0*/  FMUL.FTZ R11, R28, UR7 ;  /* 0x000000071c0b7c20 */ /* 0x000fe20008410000 */
[----:B------:R-:W-:Y:S01]  /*26b0*/  IMAD.U32 R33, RZ, RZ, UR6 ;  /* 0x00000006ff217e24 */ /* 0x000fe2000f8e00ff */
[----:B------:R2:W4:Y:S01]  /*26c0*/  MUFU.TANH R91, R30 ;  /* 0x0000001e005b7308 */ /* 0x0005220000002400 */
[----:B------:R-:W-:Y:S01]  /*26d0*/  FMUL.FTZ R28, R57, UR7 ;  /* 0x00000007391c7c20 */ /* 0x000fe20008410000 */
[----:B------:R-:W-:Y:S01]  /*26e0*/  FMUL.FTZ R55, R55, UR7 ;  /* 0x0000000737377c20 */ /* 0x000fe20008410000 */
[----:B------:R-:W-:Y:S01]  /*26f0*/  FMUL.FTZ R47, R47, UR7 ;  /* 0x000000072f2f7c20 */ /* 0x000fe20008410000 */
[C-C-:B0-----:R-:W-:Y:S01]  /*2700*/  IADD3 R34, -R16.reuse, 0x1, R33.reuse ;  /* 0x0000000110227810 */ /* 0x141fe20007ffe121 */
[----:B------:R-:W-:Y:S01]  /*2710*/  FMUL.FTZ R14, R45, UR7 ;  /* 0x000000072d0e7c20 */ /* 0x000fe20008410000 */
[----:B------:R-:W-:Y:S01]  /*2720*/  IADD3 R59, -R16, UR53, R33 ;  /* 0x00000035103b7c10 */ /* 0x000fe2000fffe121 */
[----:B------:R-:W-:Y:S01]  /*2730*/  FMUL.FTZ R3, R24, UR7 ;  /* 0x0000000718037c20 */ /* 0x000fe20008410000 */
[----:B------:R-:W-:Y:S01]  /*2740*/  IADD3 R34, -R37, UR53, R34 ;  /* 0x0000003525227c10 */ /* 0x000fe2000fffe122 */
        /* <DEDUP_REMOVED lines=10> */
[----:B--2---:R-:W-:Y:S01]  /*27f0*/  VIADDMNMX R30, R27, R34, R59, PT ;  /* 0x000000221b1e7246 */ /* 0x004fe2000380013b */
[----:B------:R-:W-:Y:S01]  /*2800*/  FMUL.FTZ R27, R63, UR7 ;  /* 0x000000073f1b7c20 */ /* 0x000fe20008410000 */
[----:B------:R-:W-:Y:S01]  /*2810*/  FMUL.FTZ R58, R58, UR7 ;  /* 0x000000073a3a7c20 */ /* 0x000fe20008410000 */
[----:B------:R-:W-:Y:S01]  /*2820*/  FMUL.FTZ R21, R49, UR7 ;  /* 0x0000000731157c20 */ /* 0x000fe20008410000 */
[----:B------:R-:W-:Y:S01]  /*2830*/  ISETP.GT.AND P3, PT, R30, RZ, PT ;  /* 0x000000ff1e00720c */ /* 0x000fe20003f64270 */
[----:B------:R-:W-:Y:S01]  /*2840*/  FMUL.FTZ R62, R62, UR7 ;  /* 0x000000073e3e7c20 */ /* 0x000fe20008410000 */
[C---:B------:R-:W-:Y:S01]  /*2850*/  ISETP.GT.AND P4, PT, R30.reuse, 0x1, PT ;  /* 0x000000011e00780c */ /* 0x040fe20003f84270 */
[----:B------:R-:W-:Y:S01]  /*2860*/  MUFU.TANH R38, R38 ;  /* 0x0000002600267308 */ /* 0x000fe20000002400 */
[----:B------:R-:W-:Y:S01]  /*2870*/  ISETP.GT.AND P5, PT, R30, 0x8, PT ;  /* 0x000000081e00780c */ /* 0x000fe20003fa4270 */
[----:B------:R-:W-:Y:S01]  /*2880*/  FMUL.FTZ R66, R66, UR7 ;  /* 0x0000000742427c20 */ /* 0x000fe20008410000 */
[----:B-1----:R-:W-:Y:S01]  /*2890*/  FSEL R95, R95, -INF , P3 ;  /* 0xff8000005f5f7808 */ /* 0x002fe20001800000 */
[----:B------:R-:W-:Y:S01]  /*28a0*/  FMUL.FTZ R67, R67, UR7 ;  /* 0x0000000743437c20 */ /* 0x000fe20008410000 */
[----:B---3--:R-:W-:Y:S01]  /*28b0*/  FSEL R93, R93, -INF , P4 ;  /* 0xff8000005d5d7808 */ /* 0x008fe20002000000 */
[----:B------:R-:W-:Y:S01]  /*28c0*/  FMUL.FTZ R70, R70, UR7 ;  /* 0x0000000746467c20 */ /* 0x000fe20008410000 */
[C---:B------:R-:W-:Y:S01]  /*28d0*/  ISETP.GT.AND P3, PT, R30.reuse, 0x9, PT ;  /* 0x000000091e00780c */ /* 0x040fe20003f64270 */
[----:B------:R1:W-:Y:S01]  /*28e0*/  MUFU.TANH R33, R26 ;  /* 0x0000001a00217308 */ /* 0x0003e20000002400 */
[----:B----4-:R-:W-:Y:S01]  /*28f0*/  FSEL R91, R91, -INF , P5 ;  /* 0xff8000005b5b7808 */ /* 0x010fe20002800000 */
[----:B------:R-:W-:Y:S01]  /*2900*/  FMUL.FTZ R71, R71, UR7 ;  /* 0x0000000747477c20 */ /* 0x000fe20008410000 */
[----:B------:R-:W-:Y:S01]  /*2910*/  ISETP.GT.AND P4, PT, R30, 0x10, PT ;  /* 0x000000101e00780c */ /* 0x000fe20003f84270 */
[----:B------:R-:W-:Y:S01]  /*2920*/  FMUL.FTZ R74, R74, UR7 ;  /* 0x000000074a4a7c20 */ /* 0x000fe20008410000 */
[----:B0-----:R-:W-:Y:S01]  /*2930*/  FSEL R89, R31, -INF , P3 ;  /* 0xff8000001f597808 */ /* 0x001fe20001800000 */
[----:B------:R-:W-:Y:S01]  /*2940*/  FMUL.FTZ R75, R75, UR7 ;  /* 0x000000074b4b7c20 */ /* 0x000fe20008410000 */
[----:B------:R-:W-:Y:S01]  /*2950*/  ISETP.GT.AND P3, PT, R30, 0x11, PT ;  /* 0x000000111e00780c */ /* 0x000fe20003f64270 */
[----:B------:R-:W0:Y:S01]  /*2960*/  MUFU.TANH R39, R39 ;  /* 0x0000002700277308 */ /* 0x000e220000002400 */
[----:B-1----:R-:W-:Y:S01]  /*2970*/  FMNMX.FTZ R26, R95, R93, !PT ;  /* 0x0000005d5f1a7209 */ /* 0x002fe20007810000 */
[----:B------:R-:W-:Y:S01]  /*2980*/  FMUL.FTZ R78, R78, UR7 ;  /* 0x000000074e4e7c20 */ /* 0x000fe20008410000 */
[----:B------:R-:W-:Y:S01]  /*2990*/  FSEL R63, R29, -INF , P4 ;  /* 0xff8000001d3f7808 */ /* 0x000fe20002000000 */
[----:B------:R-:W-:Y:S01]  /*29a0*/  FMUL.FTZ R79, R79, UR7 ;  /* 0x000000074f4f7c20 */ /* 0x000fe20008410000 */
[----:B------:R-:W-:Y:S01]  /*29b0*/  FMNMX.FTZ R26, R91, R26, !PT ;  /* 0x0000001a5b1a7209 */ /* 0x000fe20007810000 */
[----:B------:R-:W-:Y:S01]  /*29c0*/  FMUL.FTZ R82, R82, UR7 ;  /* 0x0000000752527c20 */ /* 0x000fe20008410000 */
[----:B------:R-:W-:Y:S01]  /*29d0*/  ISETP.GT.AND P4, PT, R30, 0x18, PT ;  /* 0x000000181e00780c */ /* 0x000fe20003f84270 */
[----:B------:R-:W1:Y:S01]  /*29e0*/  MUFU.TANH R42, R42 ;  /* 0x0000002a002a7308 */ /* 0x000e620000002400 */
[----:B------:R-:W-:Y:S01]  /*29f0*/  FMNMX.FTZ R26, R89, R26, !PT ;  /* 0x0000001a591a7209 */ /* 0x000fe20007810000 */
[----:B------:R-:W-:Y:S01]  /*2a00*/  FMUL.FTZ R13, R41, UR7 ;  /* 0x00000007290d7c20 */ /* 0x000fe20008410000 */
[----:B-----5:R-:W-:Y:S01]  /*2a10*/  FSEL R57, R35, -INF , P3 ;  /* 0xff80000023397808 */ /* 0x020fe20001800000 */
[----:B------:R-:W-:Y:S01]  /*2a20*/  FMUL.FTZ R83, R83, UR7 ;  /* 0x0000000753537c20 */ /* 0x000fe20008410000 */
[----:B------:R-:W-:Y:S01]  /*2a30*/  FMNMX.FTZ R26, R63, R26, !PT ;  /* 0x0000001a3f1a7209 */ /* 0x000fe20007810000 */
[----:B------:R-:W-:Y:S01]  /*2a40*/  FMUL.FTZ R86, R86, UR7 ;  /* 0x0000000756567c20 */ /* 0x000fe20008410000 */
[----:B------:R-:W-:Y:S01]  /*2a50*/  ISETP.GT.AND P3, PT, R30, 0x19, PT ;  /* 0x000000191e00780c */ /* 0x000fe20003f64270 */
[----:B------:R-:W-:Y:S01]  /*2a60*/  MUFU.TANH R43, R43 ;  /* 0x0000002b002b7308 */ /* 0x000fe20000002400 */
[----:B------:R-:W-:Y:S01]  /*2a70*/  FMNMX.FTZ R26, R57, R26, !PT ;  /* 0x0000001a391a7209 */ /* 0x000fe20007810000 */
[----:B------:R-:W-:Y:S01]  /*2a80*/  FMUL.FTZ R10, R40, UR7 ;  /* 0x00000007280a7c20 */ /* 0x000fe20008410000 */
[----:B0-----:R-:W-:Y:S01]  /*2a90*/  FSEL R53, R39, -INF , P3 ;  /* 0xff80000027357808 */ /* 0x001fe20001800000 */
[----:B------:R-:W-:Y:S01]  /*2aa0*/  FMUL.FTZ R87, R87, UR7 ;  /* 0x0000000757577c20 */ /* 0x000fe20008410000 */
[----:B------:R-:W-:Y:S01]  /*2ab0*/  ISETP.GT.AND P3, PT, R30, 0x21, PT ;  /* 0x000000211e00780c */ /* 0x000fe20003f64270 */
[----:B------:R-:W-:Y:S01]  /*2ac0*/  FMUL.FTZ R12, R44, UR7 ;  /* 0x000000072c0c7c20 */ /* 0x000fe20008410000 */
[----:B------:R-:W0:Y:S01]  /*2ad0*/  SHFL.IDX PT, R56, R56, RZ, 0x1c1f ;  /* 0x001c1fff38387589 */ /* 0x000e2200000e0000 */
        /* <DEDUP_REMOVED lines=17> */
[----:B---3--:R-:W-:Y:S01]  /*2bf0*/  FSEL R55, R38, -INF , P4 ;  /* 0xff80000026377808 */ /* 0x008fe20002000000 */
[----:B------:R3:W-:Y:S01]  /*2c00*/  @!P1 SYNCS.ARRIVE.TRANS64.RED.A1T0 RZ, [R0+URZ], RZ ;  /* 0x000000ff00ff99a7 */ /* 0x0007e2000810043f */
[----:B------:R-:W-:Y:S01]  /*2c10*/  ISETP.GT.AND P4, PT, R30, 0x20, PT ;  /* 0x000000201e00780c */ /* 0x000fe20003f84270 */
[----:B------:R-:W-:Y:S01]  /*2c20*/  @UP0 ULDC UR6, c[0x0][0x44c] ;  /* 0x0001130000060ab9 */ /* 0x000fe20000000800 */
[----:B------:R-:W-:Y:S01]  /*2c30*/  FMNMX.FTZ R26, R55, R26, !PT ;  /* 0x0000001a371a7209 */ /* 0x000fe20007810000 */
[----:B------:R-:W-:Y:S01]  /*2c40*/  UIMAD.WIDE.U32 UR6, UR38, UR6, URZ ;  /* 0x00000006260672a5 */ /* 0x000fe2000f8e003f */
[----:B-1----:R-:W-:Y:S01]  /*2c50*/  FSEL R52, R42, -INF , P4 ;  /* 0xff8000002a347808 */ /* 0x002fe20002000000 */
[----:B------:R2:W1:Y:S01]  /*2c60*/  MUFU.TANH R48, R50 ;  /* 0x0000003200307308 */ /* 0x0004620000002400 */
[----:B------:R-:W-:Y:S01]  /*2c70*/  ISETP.GT.AND P4, PT, R30, 0x28, PT ;  /* 0x000000281e00780c */ /* 0x000fe20003f84270 */
[----:B------:R-:W-:-:S02]  /*2c80*/  @UP0 USHF.R.U32.HI UR11, URZ, UR14, UR7 ;  /* 0x0000000e3f0b0299 */ /* 0x000fc40008011607 */
[----:B------:R-:W-:Y:S02]  /*2c90*/  UIADD3 UR59, UR59, -0x2, URZ ;  /* 0xfffffffe3b3b7890 */ /* 0x000fe4000fffe03f */
[----:B------:R-:W-:Y:S02]  /*2ca0*/  UIADD3 UR6, UR11, UR53, -UR54 ;  /* 0x000000350b067290 */ /* 0x000fe4000fffe836 */
[----:B------:R4:W-:Y:S01]  /*2cb0*/  MUFU.TANH R36, R27 ;  /* 0x0000001b00247308 */ /* 0x0009e20000002400 */
[----:B--2---:R-:W-:Y:S01]  /*2cc0*/  FSEL R50, R46, -INF , P4 ;  /* 0xff8000002e327808 */ /* 0x004fe20002000000 */
[----:B------:R-:W-:Y:S01]  /*2cd0*/  USHF.R.S32.HI UR7, URZ, 0x1f, UR6 ;  /* 0x0000001f3f077899 */ /* 0x000fe20008011406 */
[----:B------:R-:W-:-:S03]  /*2ce0*/  ISETP.GT.AND P4, PT, R30, 0x30, PT ;  /* 0x000000301e00780c */ /* 0x000fc60003f84270 */
[----:B------:R-:W-:Y:S02]  /*2cf0*/  ULEA.HI UR7, UR7, UR6, URZ, 0x7 ;  /* 0x0000000607077291 */ /* 0x000fe4000f8f383f */
[----:B------:R2:W5:Y:S01]  /*2d00*/  MUFU.TANH R32, R51 ;  /* 0x0000003300207308 */ /* 0x0005620000002400 */
[----:B----4-:R-:W-:Y:S01]  /*2d10*/  FMNMX.FTZ R27, R53, R26, !PT ;  /* 0x0000001a351b7209 */ /* 0x010fe20007810000 */
[----:B------:R-:W-:Y:S01]  /*2d20*/  USHF.R.S32.HI UR7, URZ, 0x7, UR7 ;  /* 0x000000073f077899 */ /* 0x000fe20008011407 */
[----:B-1----:R-:W-:Y:S02]  /*2d30*/  FSEL R48, R48, -INF , P4 ;  /* 0xff80000030307808 */ /* 0x002fe40002000000 */
[----:B------:R-:W-:Y:S01]  /*2d40*/  FMNMX.FTZ R26, R52, R27, !PT ;  /* 0x0000001b341a7209 */ /* 0x000fe20007810000 */
[----:B------:R-:W-:Y:S01]  /*2d50*/  UISETP.LT.AND UP1, UPT, UR40, UR7, UPT ;  /* 0x000000072800728c */ /* 0x000fe2000bf21270 */
[C---:B------:R-:W-:Y:S01]  /*2d60*/  ISETP.GT.AND P4, PT, R30.reuse, 0x38, PT ;  /* 0x000000381e00780c */ /* 0x040fe20003f84270 */
[----:B------:R-:W1:Y:S01]  /*2d70*/  MUFU.TANH R54, R54 ;  /* 0x0000003600367308 */ /* 0x000e620000002400 */
[----:B--2---:R-:W-:Y:S01]  /*2d80*/  FSEL R51, R43, -INF , P3 ;  /* 0xff8000002b337808 */ /* 0x004fe20001800000 */
[----:B------:R-:W-:Y:S01]  /*2d90*/  USEL UR57, UR40, UR7, !UP1 ;  /* 0x0000000728397287 */ /* 0x000fe2000c800000 */
[----:B------:R-:W-:-:S02]  /*2da0*/  ISETP.GT.AND P3, PT, R30, 0x29, PT ;  /* 0x000000291e00780c */ /* 0x000fc40003f64270 */
[----:B------:R-:W-:Y:S01]  /*2db0*/  FMNMX.FTZ R27, R51, R26, !PT ;  /* 0x0000001a331b7209 */ /* 0x000fe20007810000 */
[----:B------:R-:W-:Y:S01]  /*2dc0*/  UISETP.GE.AND UP1, UPT, UR59, UR57, UPT ;  /* 0x000000393b00728c */ /* 0x000fe2000bf26270 */
[----:B------:R-:W-:Y:S01]  /*2dd0*/  FSEL R49, R47, -INF , P3 ;  /* 0xff8000002f317808 */ /* 0x000fe20001800000 */
[----:B------:R-:W2:Y:S01]  /*2de0*/  MUFU.TANH R58, R58 ;  /* 0x0000003a003a7308 */ /* 0x000ea20000002400 */
[----:B------:R-:W-:Y:S02]  /*2df0*/  FMNMX.FTZ R26, R50, R27, !PT ;  /* 0x0000001b321a7209 */ /* 0x000fe40007810000 */
[----:B------:R-:W-:Y:S02]  /*2e00*/  ISETP.GT.AND P3, PT, R30, 0x31, PT ;  /* 0x000000311e00780c */ /* 0x000fe40003f64270 */
[----:B------:R-:W-:Y:S02]  /*2e10*/  FMNMX.FTZ R27, R49, R26, !PT ;  /* 0x0000001a311b7209 */ /* 0x000fe40007810000 */
[----:B-----5:R-:W-:Y:S01]  /*2e20*/  FSEL R47, R32, -INF , P3 ;  /* 0xff800000202f7808 */ /* 0x020fe20001800000 */
[----:B------:R-:W4:Y:S01]  /*2e30*/  MUFU.TANH R62, R62 ;  /* 0x0000003e003e7308 */ /* 0x000f220000002400 */
[----:B------:R-:W-:-:S02]  /*2e40*/  FMNMX.FTZ R26, R48, R27, !PT ;  /* 0x0000001b301a7209 */ /* 0x000fc40007810000 */
[----:B------:R-:W-:Y:S02]  /*2e50*/  ISETP.GT.AND P3, PT, R30, 0x39, PT ;  /* 0x000000391e00780c */ /* 0x000fe40003f64270 */
[----:B-1----:R-:W-:Y:S02]  /*2e60*/  FSEL R46, R54, -INF , P4 ;  /* 0xff800000362e7808 */ /* 0x002fe40002000000 */
[----:B------:R-:W-:Y:S01]  /*2e70*/  FMNMX.FTZ R27, R47, R26, !PT ;  /* 0x0000001a2f1b7209 */ /* 0x000fe20007810000 */
[----:B------:R-:W1:Y:S01]  /*2e80*/  MUFU.TANH R66, R66 ;  /* 0x0000004200427308 */ /* 0x000e620000002400 */
[----:B------:R-:W-:Y:S02]  /*2e90*/  ISETP.GT.AND P4, PT, R30, 0x40, PT ;  /* 0x000000401e00780c */ /* 0x000fe40003f84270 */
[----:B------:R-:W-:Y:S02]  /*2ea0*/  FSEL R45, R45, -INF , P3 ;  /* 0xff8000002d2d7808 */ /* 0x000fe40001800000 */
[----:B------:R-:W-:-:S02]  /*2eb0*/  FMNMX.FTZ R26, R46, R27, !PT ;  /* 0x0000001b2e1a7209 */ /* 0x000fc40007810000 */
[----:B------:R-:W-:Y:S01]  /*2ec0*/  ISETP.GT.AND P3, PT, R30, 0x41, PT ;  /* 0x000000411e00780c */ /* 0x000fe20003f64270 */
[----:B------:R-:W5:Y:S01]  /*2ed0*/  MUFU.TANH R31, R67 ;  /* 0x00000043001f7308 */ /* 0x000f620000002400 */
[----:B--2---:R-:W-:Y:S02]  /*2ee0*/  FSEL R39, R58, -INF , P4 ;  /* 0xff8000003a277808 */ /* 0x004fe40002000000 */
[----:B------:R-:W-:Y:S02]  /*2ef0*/  FMNMX.FTZ R26, R45, R26, !PT ;  /* 0x0000001a2d1a7209 */ /* 0x000fe40007810000 */
[----:B------:R-:W-:Y:S02]  /*2f00*/  ISETP.GT.AND P4, PT, R30, 0x48, PT ;  /* 0x000000481e00780c */ /* 0x000fe40003f84270 */
[----:B------:R-:W-:Y:S01]  /*2f10*/  FSEL R33, R33, -INF , P3 ;  /* 0xff80000021217808 */ /* 0x000fe20001800000 */
[----:B------:R-:W2:Y:S01]  /*2f20*/  MUFU.TANH R70, R70 ;  /* 0x0000004600467308 */ /* 0x000ea20000002400 */
[----:B------:R-:W-:-:S02]  /*2f30*/  FMNMX.FTZ R32, R39, R26, !PT ;  /* 0x0000001a27207209 */ /* 0x000fc40007810000 */
[----:B------:R-:W-:Y:S02]  /*2f40*/  ISETP.GT.AND P3, PT, R30, 0x49, PT ;  /* 0x000000491e00780c */ /* 0x000fe40003f64270 */
[----:B----4-:R-:W-:Y:S02]  /*2f50*/  FSEL R26, R62, -INF , P4 ;  /* 0xff8000003e1a7808 */ /* 0x010fe40002000000 */
[----:B------:R-:W-:Y:S01]  /*2f60*/  FMNMX.FTZ R27, R33, R32, !PT ;  /* 0x00000020211b7209 */ /* 0x000fe20007810000 */
[----:B------:R-:W4:Y:S01]  /*2f70*/  MUFU.TANH R37, R71 ;  /* 0x0000004700257308 */ /* 0x000f220000002400 */
[----:B------:R-:W-:Y:S02]  /*2f80*/  ISETP.GT.AND P4, PT, R30, 0x50, PT ;  /* 0x000000501e00780c */ /* 0x000fe40003f84270 */
[----:B------:R-:W-:Y:S02]  /*2f90*/  FSEL R29, R36, -INF , P3 ;  /* 0xff800000241d7808 */ /* 0x000fe40001800000 */
[----:B------:R-:W-:-:S02]  /*2fa0*/  FMNMX.FTZ R32, R26, R27, !PT ;  /* 0x0000001b1a207209 */ /* 0x000fc40007810000 */
[----:B------:R-:W-:Y:S01]  /*2fb0*/  ISETP.GT.AND P3, PT, R30, 0x51, PT ;  /* 0x000000511e00780c */ /* 0x000fe20003f64270 */
[----:B------:R-:W0:Y:S01]  /*2fc0*/  MUFU.TANH R74, R74 ;  /* 0x0000004a004a7308 */ /* 0x000e220000002400 */
[----:B-1----:R-:W-:Y:S02]  /*2fd0*/  FSEL R27, R66, -INF , P4 ;  /* 0xff800000421b7808 */ /* 0x002fe40002000000 */
[----:B------:R-:W-:Y:S02]  /*2fe0*/  FMNMX.FTZ R32, R29, R32, !PT ;  /* 0x000000201d207209 */ /* 0x000fe40007810000 */
[----:B------:R-:W-:Y:S02]  /*2ff0*/  ISETP.GT.AND P4, PT, R30, 0x58, PT ;  /* 0x000000581e00780c */ /* 0x000fe40003f84270 */
[----:B-----5:R-:W-:Y:S01]  /*3000*/  FSEL R31, R31, -INF , P3 ;  /* 0xff8000001f1f7808 */ /* 0x020fe20001800000 */
[----:B------:R-:W1:Y:S01]  /*3010*/  MUFU.TANH R75, R75 ;  /* 0x0000004b004b7308 */ /* 0x000e620000002400 */
[----:B------:R-:W-:-:S02]  /*3020*/  FMNMX.FTZ R36, R27, R32, !PT ;  /* 0x000000201b247209 */ /* 0x000fc40007810000 */
[----:B------:R-:W-:Y:S02]  /*3030*/  ISETP.GT.AND P3, PT, R30, 0x59, PT ;  /* 0x000000591e00780c */ /* 0x000fe40003f64270 */
[----:B--2---:R-:W-:Y:S02]  /*3040*/  FSEL R32, R70, -INF , P4 ;  /* 0xff80000046207808 */ /* 0x004fe40002000000 */
[----:B------:R-:W-:Y:S01]  /*3050*/  FMNMX.FTZ R35, R31, R36, !PT ;  /* 0x000000241f237209 */ /* 0x000fe20007810000 */
[----:B------:R-:W2:Y:S01]  /*3060*/  MUFU.TANH R78, R78 ;  /* 0x0000004e004e7308 */ /* 0x000ea20000002400 */
[----:B------:R-:W-:Y:S02]  /*3070*/  ISETP.GT.AND P4, PT, R30, 0x60, PT ;  /* 0x000000601e00780c */ /* 0x000fe40003f84270 */
[----:B----4-:R-:W-:Y:S02]  /*3080*/  FSEL R37, R37, -INF , P3 ;  /* 0xff80000025257808 */ /* 0x010fe40001800000 */
[----:B------:R-:W-:-:S02]  /*3090*/  FMNMX.FTZ R38, R32, R35, !PT ;  /* 0x0000002320267209 */ /* 0x000fc40007810000 */
[----:B------:R-:W-:Y:S01]  /*30a0*/  ISETP.GT.AND P3, PT, R30, 0x61, PT ;  /* 0x000000611e00780c */ /* 0x000fe20003f64270 */
[----:B------:R-:W4:Y:S01]  /*30b0*/  MUFU.TANH R79, R79 ;  /* 0x0000004f004f7308 */ /* 0x000f220000002400 */
[----:B0-----:R-:W-:Y:S02]  /*30c0*/  FSEL R36, R74, -INF , P4 ;  /* 0xff8000004a247808 */ /* 0x001fe40002000000 */
[----:B------:R-:W-:Y:S02]  /*30d0*/  FMNMX.FTZ R41, R37, R38, !PT ;  /* 0x0000002625297209 */ /* 0x000fe40007810000 */
[----:B------:R-:W-:Y:S02]  /*30e0*/  ISETP.GT.AND P4, PT, R30, 0x68, PT ;  /* 0x000000681e00780c */ /* 0x000fe40003f84270 */
[----:B-1----:R-:W-:Y:S01]  /*30f0*/  FSEL R35, R75, -INF , P3 ;  /* 0xff8000004b237808 */ /* 0x002fe20001800000 */
[----:B------:R-:W0:Y:S01]  /*3100*/  MUFU.TANH R82, R82 ;  /* 0x0000005200527308 */ /* 0x000e220000002400 */
[----:B------:R-:W-:-:S02]  /*3110*/  FMNMX.FTZ R40, R36, R41, !PT ;  /* 0x0000002924287209 */ /* 0x000fc40007810000 */
[----:B------:R-:W-:Y:S02]  /*3120*/  ISETP.GT.AND P3, PT, R30, 0x69, PT ;  /* 0x000000691e00780c */ /* 0x000fe40003f64270 */
[----:B--2---:R-:W-:Y:S02]  /*3130*/  FSEL R38, R78, -INF , P4 ;  /* 0xff8000004e267808 */ /* 0x004fe40002000000 */
[----:B------:R-:W-:Y:S01]  /*3140*/  FMNMX.FTZ R41, R35, R40, !PT ;  /* 0x0000002823297209 */ /* 0x000fe20007810000 */
[----:B------:R-:W1:Y:S01]  /*3150*/  MUFU.TANH R42, R83 ;  /* 0x00000053002a7308 */ /* 0x000e620000002400 */
[----:B------:R-:W-:Y:S02]  /*3160*/  ISETP.GT.AND P4, PT, R30, 0x70, PT ;  /* 0x000000701e00780c */ /* 0x000fe40003f84270 */
[----:B----4-:R-:W-:Y:S02]  /*3170*/  FSEL R40, R79, -INF , P3 ;  /* 0xff8000004f287808 */ /* 0x010fe40001800000 */
[----:B------:R-:W-:-:S02]  /*3180*/  FMNMX.FTZ R43, R38, R41, !PT ;  /* 0x00000029262b7209 */ /* 0x000fc40007810000 */
[----:B------:R-:W-:Y:S01]  /*3190*/  ISETP.GT.AND P3, PT, R30, 0x71, PT ;  /* 0x000000711e00780c */ /* 0x000fe20003f64270 */
[----:B------:R-:W2:Y:S01]  /*31a0*/  MUFU.TANH R86, R86 ;  /* 0x0000005600567308 */ /* 0x000ea20000002400 */
[----:B0-----:R-:W-:Y:S02]  /*31b0*/  FSEL R41, R82, -INF , P4 ;  /* 0xff80000052297808 */ /* 0x001fe40002000000 */
[----:B------:R-:W-:Y:S02]  /*31c0*/  FMNMX.FTZ R44, R40, R43, !PT ;  /* 0x0000002b282c7209 */ /* 0x000fe40007810000 */
[----:B------:R-:W-:Y:S02]  /*31d0*/  ISETP.GT.AND P4, PT, R30, 0x78, PT ;  /* 0x000000781e00780c */ /* 0x000fe40003f84270 */
[----:B------:R-:W-:Y:S01]  /*31e0*/  FMNMX.FTZ R43, R41, R44, !PT ;  /* 0x0000002c292b7209 */ /* 0x000fe20007810000 */
[----:B------:R-:W0:Y:S01]  /*31f0*/  MUFU.TANH R87, R87 ;  /* 0x0000005700577308 */ /* 0x000e220000002400 */
[----:B-1----:R-:W-:-:S02]  /*3200*/  FSEL R42, R42, -INF , P3 ;  /* 0xff8000002a2a7808 */ /* 0x002fc40001800000 */
[----:B------:R-:W-:Y:S02]  /*3210*/  ISETP.GT.AND P3, PT, R30, 0x79, PT ;  /* 0x000000791e00780c */ /* 0x000fe40003f64270 */
[----:B------:R-:W-:-:S03]  /*3220*/  FMNMX.FTZ R67, R42, R43, !PT ;  /* 0x0000002b2a437209 */ /* 0x000fc60007810000 */
[----:B------:R-:W-:Y:S01]  /*3230*/  MUFU.TANH R3, R3 ;  /* 0x0000000300037308 */ /* 0x000fe20000002400 */
[----:B--2---:R-:W-:-:S04]  /*3240*/  FSEL R44, R86, -INF , P4 ;  /* 0xff800000562c7808 */ /* 0x004fc80002000000 */
[----:B------:R-:W-:-:S03]  /*3250*/  FMNMX.FTZ R30, R44, R67, !PT ;  /* 0x000000432c1e7209 */ /* 0x000fc60007810000 */
[----:B------:R-:W-:Y:S01]  /*3260*/  MUFU.TANH R5, R5 ;  /* 0x0000000500057308 */ /* 0x000fe20000002400 */
[----:B0-----:R-:W-:-:S04]  /*3270*/  FSEL R43, R87, -INF , P3 ;  /* 0xff800000572b7808 */ /* 0x001fc80001800000 */
[----:B------:R-:W-:-:S03]  /*3280*/  FMNMX.FTZ R30, R43, R30, !PT ;  /* 0x0000001e2b1e7209 */ /* 0x000fc60007810000 */
[----:B------:R-:W0:Y:S02]  /*3290*/  MUFU.TANH R11, R11 ;  /* 0x0000000b000b7308 */ /* 0x000e240000002400 */
[----:B------:R-:W1:Y:S06]  /*32a0*/  SHFL.BFLY PT, R67, R30, 0x2, 0x1f ;  /* 0x0c401f001e437f89 */ /* 0x000e6c00000e0000 */
[----:B------:R-:W2:Y:S08]  /*32b0*/  MUFU.TANH R8, R8 ;  /* 0x0000000800087308 */ /* 0x000eb00000002400 */
[----:B------:R4:W-:Y:S08]  /*32c0*/  MUFU.TANH R74, R64 ;  /* 0x00000040004a7308 */ /* 0x0009f00000002400 */
[----:B------:R-:W5:Y:S01]  /*32d0*/  MUFU.TANH R4, R4 ;  /* 0x0000000400047308 */ /* 0x000f620000002400 */
[----:B----4-:R-:W-:-:S02]  /*32e0*/  VIADDMNMX R64, R56, R34, R59, PT ;  /* 0x0000002238407246 */ /* 0x010fc4000380013b */
[----:B-1----:R-:W-:Y:S02]  /*32f0*/  FMNMX.FTZ R67, R30, R67, !PT ;  /* 0x000000431e437209 */ /* 0x002fe40007810000 */
[C---:B------:R-:W-:Y:S02]  /*3300*/  ISETP.GT.AND P4, PT, R64.reuse, 0x1, PT ;  /* 0x000000014000780c */ /* 0x040fe40003f84270 */
[----:B------:R-:W-:Y:S01]  /*3310*/  ISETP.GT.AND P5, PT, R64, 0x8, PT ;  /* 0x000000084000780c */ /* 0x000fe20003fa4270 */
[----:B------:R-:W1:Y:S01]  /*3320*/  SHFL.BFLY PT, R30, R67, 0x1, 0x1f ;  /* 0x0c201f00431e7f89 */ /* 0x000e6200000e0000 */
[----:B------:R-:W4:Y:S02]  /*3330*/  MUFU.TANH R7, R7 ;  /* 0x0000000700077308 */ /* 0x000f240000002400 */
[----:B0-----:R-:W-:-:S06]  /*3340*/  FSEL R56, R11, -INF , P5 ;  /* 0xff8000000b387808 */ /* 0x001fcc0002800000 */
[----:B------:R0:W-:Y:S08]  /*3350*/  MUFU.TANH R70, R60 ;  /* 0x0000003c00467308 */ /* 0x0001f00000002400 */
[----:B------:R-:W3:Y:S01]  /*3360*/  MUFU.TANH R6, R6 ;  /* 0x0000000600067308 */ /* 0x000ee20000002400 */
[----:B0-----:R-:W-:Y:S02]  /*3370*/  FSEL R60, R5, -INF , P4 ;  /* 0xff800000053c7808 */ /* 0x001fe40002000000 */
[----:B------:R-:W-:-:S02]  /*3380*/  ISETP.GT.AND P4, PT, R64, 0x10, PT ;  /* 0x000000104000780c */ /* 0x000fc40003f84270 */
[----:B-1----:R-:W-:-:S03]  /*3390*/  FMNMX.FTZ R30, R67, R30, !PT ;  /* 0x0000001e431e7209 */ /* 0x002fc60007810000 */
[----:B------:R-:W0:Y:S01]  /*33a0*/  MUFU.TANH R9, R9 ;  /* 0x0000000900097308 */ /* 0x000e220000002400 */
[C---:B------:R-:W-:Y:S01]  /*33b0*/  FSETP.NEU.FTZ.AND P3, PT, R30.reuse, -INF , PT ;  /* 0xff8000001e00780b */ /* 0x040fe20003f7d000 */
[----:B------:R-:W-:-:S06]  /*33c0*/  FMUL.FTZ R54, R30, UR10 ;  /* 0x0000000a1e367c20 */ /* 0x000fcc0008410000 */
[----:B------:R5:W-:Y:S01]  /*33d0*/  MUFU.TANH R71, R61 ;  /* 0x0000003d00477308 */ /* 0x000be20000002400 */
[----:B------:R-:W-:Y:S02]  /*33e0*/  FSEL R54, R54, RZ, P3 ;  /* 0x000000ff36367208 */ /* 0x000fe40001800000 */
[----:B------:R-:W-:-:S03]  /*33f0*/  ISETP.GT.AND P3, PT, R64, RZ, PT ;  /* 0x000000ff4000720c */ /* 0x000fc60003f64270 */
[--C-:B------:R-:W-:Y:S01]  /*3400*/  FFMA.FTZ R177, R63, UR10, -R54.reuse ;  /* 0x0000000a3fb17c23 */ /* 0x100fe20008010836 */
[----:B------:R-:W-:Y:S01]  /*3410*/  FSEL R59, R3, -INF , P3 ;  /* 0xff800000033b7808 */ /* 0x000fe20001800000 */
[----:B------:R-:W-:Y:S01]  /*3420*/  MUFU.TANH R10, R10 ;  /* 0x0000000a000a7308 */ /* 0x000fe20000002400 */
[----:B------:R-:W-:Y:S01]  /*3430*/  ISETP.GT.AND P3, PT, R64, 0x9, PT ;  /* 0x000000094000780c */ /* 0x000fe20003f64270 */
[--C-:B------:R-:W-:Y:S01]  /*3440*/  FFMA.FTZ R179, R55, UR10, -R54.reuse ;  /* 0x0000000a37b37c23 */ /* 0x100fe20008010836 */
[----:B------:R-:W-:Y:S01]  /*3450*/  FMNMX.FTZ R3, R59, R60, !PT ;  /* 0x0000003c3b037209 */ /* 0x000fe20007810000 */
[--C-:B------:R-:W-:Y:S01]  /*3460*/  FFMA.FTZ R5, R53, UR10, -R54.reuse ;  /* 0x0000000a35057c23 */ /* 0x100fe20008010836 */
[----:B--2---:R-:W-:Y:S01]  /*3470*/  FSEL R58, R8, -INF , P3 ;  /* 0xff800000083a7808 */ /* 0x004fe20001800000 */
[--C-:B------:R-:W-:Y:S01]  /*3480*/  FFMA.FTZ R173, R52, UR10, -R54.reuse ;  /* 0x0000000a34ad7c23 */ /* 0x100fe20008010836 */
[----:B------:R-:W-:Y:S01]  /*3490*/  FMNMX.FTZ R3, R56, R3, !PT ;  /* 0x0000000338037209 */ /* 0x000fe20007810000 */
[----:B------:R-:W1:Y:S01]  /*34a0*/  MUFU.TANH R13, R13 ;  /* 0x0000000d000d7308 */ /* 0x000e620000002400 */
[----:B-----5:R-:W-:Y:S01]  /*34b0*/  FSEL R61, R4, -INF , P4 ;  /* 0xff800000043d7808 */ /* 0x020fe20002000000 */
[--C-:B------:R-:W-:Y:S01]  /*34c0*/  FFMA.FTZ R175, R50, UR10, -R54.reuse ;  /* 0x0000000a32af7c23 */ /* 0x100fe20008010836 */
[----:B------:R-:W-:Y:S01]  /*34d0*/  ISETP.GT.AND P3, PT, R64, 0x11, PT ;  /* 0x000000114000780c */ /* 0x000fe20003f64270 */
[--C-:B------:R-:W-:Y:S01]  /*34e0*/  FFMA.FTZ R169, R48, UR10, -R54.reuse ;  /* 0x0000000a30a97c23 */ /* 0x100fe20008010836 */
[----:B------:R-:W-:Y:S01]  /*34f0*/  FMNMX.FTZ R4, R58, R3, !PT ;  /* 0x000000033a047209 */ /* 0x000fe20007810000 */
[--C-:B------:R-:W-:Y:S01]  /*3500*/  FFMA.FTZ R153, R39, UR10, -R54.reuse ;  /* 0x0000000a27997c23 */ /* 0x100fe20008010836 */
[----:B------:R-:W-:Y:S01]  /*3510*/  ISETP.GT.AND P4, PT, R64, 0x18, PT ;  /* 0x000000184000780c */ /* 0x000fe20003f84270 */
[----:B------:R-:W-:Y:S01]  /*3520*/  MUFU.TANH R12, R12 ;  /* 0x0000000c000c7308 */ /* 0x000fe20000002400 */
[----:B----4-:R-:W-:Y:S01]  /*3530*/  FSEL R62, R7, -INF , P3 ;  /* 0xff800000073e7808 */ /* 0x010fe20001800000 */
[--C-:B------:R-:W-:Y:S01]  /*3540*/  FFMA.FTZ R39, R33, UR10, -R54.reuse ;  /* 0x0000000a21277c23 */ /* 0x100fe20008010836 */
[----:B------:R-:W-:Y:S01]  /*3550*/  FMNMX.FTZ R3, R61, R4, !PT ;  /* 0x000000043d037209 */ /* 0x000fe20007810000 */
[--C-:B------:R-:W-:Y:S01]  /*3560*/  FFMA.FTZ R4, R57, UR10, -R54.reuse ;  /* 0x0000000a39047c23 */ /* 0x100fe20008010836 */
[----:B---3--:R-:W-:Y:S01]  /*3570*/  FSEL R63, R6, -INF , P4 ;  /* 0xff800000063f7808 */ /* 0x008fe20002000000 */
[--C-:B------:R-:W-:Y:S01]  /*3580*/  FFMA.FTZ R171, R46, UR10, -R54.reuse ;  /* 0x0000000a2eab7c23 */ /* 0x100fe20008010836 */
[----:B------:R-:W-:Y:S01]  /*3590*/  ISETP.GT.AND P3, PT, R64, 0x19, PT ;  /* 0x000000194000780c */ /* 0x000fe20003f64270 */
[----:B------:R-:W2:Y:S01]  /*35a0*/  MUFU.TANH R14, R14 ;  /* 0x0000000e000e7308 */ /* 0x000ea20000002400 */
[----:B------:R-:W-:Y:S01]  /*35b0*/  FMNMX.FTZ R6, R62, R3, !PT ;  /* 0x000000033e067209 */ /* 0x000fe20007810000 */
[--C-:B------:R-:W-:Y:S01]  /*35c0*/  FFMA.FTZ R181, R95, UR10, -R54.reuse ;  /* 0x0000000a5fb57c23 */ /* 0x100fe20008010836 */
[C---:B------:R-:W-:Y:S01]  /*35d0*/  ISETP.GT.AND P4, PT, R64.reuse, 0x20, PT ;  /* 0x000000204000780c */ /* 0x040fe20003f84270 */
[--C-:B------:R-:W-:Y:S01]  /*35e0*/  FFMA.FTZ R93, R93, UR10, -R54.reuse ;  /* 0x0000000a5d5d7c23 */ /* 0x100fe20008010836 */
[----:B0-----:R-:W-:Y:S01]  /*35f0*/  FSEL R57, R9, -INF , P3 ;  /* 0xff80000009397808 */ /* 0x001fe20001800000 */
[--C-:B------:R-:W-:Y:S01]  /*3600*/  FFMA.FTZ R183, R91, UR10, -R54.reuse ;  /* 0x0000000a5bb77c23 */ /* 0x100fe20008010836 */
[----:B------:R-:W-:Y:S01]  /*3610*/  FMNMX.FTZ R6, R63, R6, !PT ;  /* 0x000000063f067209 */ /* 0x000fe20007810000 */
[----:B------:R-:W0:Y:S01]  /*3620*/  MUFU.TANH R15, R15 ;  /* 0x0000000f000f7308 */ /* 0x000e220000002400 */
[----:B------:R-:W-:Y:S01]  /*3630*/  ISETP.GT.AND P3, PT, R64, 0x21, PT ;  /* 0x000000214000780c */ /* 0x000fe20003f64270 */
[--C-:B------:R-:W-:Y:S01]  /*3640*/  FFMA.FTZ R89, R89, UR10, -R54.reuse ;  /* 0x0000000a59597c23 */ /* 0x100fe20008010836 */
[----:B------:R-:W-:Y:S01]  /*3650*/  FMNMX.FTZ R6, R57, R6, !PT ;  /* 0x0000000639067209 */ /* 0x000fe20007810000 */
[--C-:B------:R-:W-:Y:S01]  /*3660*/  FFMA.FTZ R157, R27, UR10, -R54.reuse ;  /* 0x0000000a1b9d7c23 */ /* 0x100fe20008010836 */
[----:B-1----:R-:W-:Y:S01]  /*3670*/  FSEL R55, R13, -INF , P3 ;  /* 0xff8000000d377808 */ /* 0x002fe20001800000 */
[--C-:B------:R-:W-:Y:S01]  /*3680*/  FFMA.FTZ R167, R44, UR10, -R54.reuse ;  /* 0x0000000a2ca77c23 */ /* 0x100fe20008010836 */
[----:B------:R-:W-:Y:S01]  /*3690*/  ISETP.GT.AND P3, PT, R64, 0x29, PT ;  /* 0x000000294000780c */ /* 0x000fe20003f64270 */
[----:B------:R1:W-:Y:S01]  /*36a0*/  MUFU.TANH R75, R65 ;  /* 0x00000041004b7308 */ /* 0x0003e20000002400 */
[--C-:B------:R-:W-:Y:S01]  /*36b0*/  FFMA.FTZ R159, R32, UR10, -R54.reuse ;  /* 0x0000000a209f7c23 */ /* 0x100fe20008010836 */
[--C-:B------:R-:W-:Y:S01]  /*36c0*/  FFMA.FTZ R32, R37, UR10, -R54.reuse ;  /* 0x0000000a25207c23 */ /* 0x100fe20008010836 */
[----:B--2---:R-:W-:Y:S01]  /*36d0*/  FSEL R53, R14, -INF , P3 ;  /* 0xff8000000e357808 */ /* 0x004fe20001800000 */
[--C-:B------:R-:W-:Y:S01]  /*36e0*/  FFMA.FTZ R155, R26, UR10, -R54.reuse ;  /* 0x0000000a1a9b7c23 */ /* 0x100fe20008010836 */
[----:B------:R-:W-:Y:S01]  /*36f0*/  ISETP.GT.AND P3, PT, R64, 0x31, PT ;  /* 0x000000314000780c */ /* 0x000fe20003f64270 */
[--C-:B------:R-:W-:Y:S01]  /*3700*/  FFMA.FTZ R26, R29, UR10, -R54.reuse ;  /* 0x0000000a1d1a7c23 */ /* 0x100fe20008010836 */
[--C-:B------:R-:W-:Y:S01]  /*3710*/  FFMA.FTZ R161, R36, UR10, -R54.reuse ;  /* 0x0000000a24a17c23 */ /* 0x100fe20008010836 */
[----:B------:R-:W2:Y:S01]  /*3720*/  MUFU.TANH R21, R21 ;  /* 0x0000001500157308 */ /* 0x000ea20000002400 */
[----:B-1----:R-:W-:Y:S01]  /*3730*/  FSEL R65, R10, -INF , P4 ;  /* 0xff8000000a417808 */ /* 0x002fe20002000000 */
[--C-:B------:R-:W-:Y:S01]  /*3740*/  FFMA.FTZ R163, R38, UR10, -R54.reuse ;  /* 0x0000000a26a37c23 */ /* 0x100fe20008010836 */
[----:B------:R-:W-:Y:S01]  /*3750*/  ISETP.GT.AND P4, PT, R64, 0x28, PT ;  /* 0x000000284000780c */ /* 0x000fe20003f84270 */
[--C-:B------:R-:W-:Y:S01]  /*3760*/  FFMA.FTZ R36, R35, UR10, -R54.reuse ;  /* 0x0000000a23247c23 */ /* 0x100fe20008010836 */
[----:B------:R-:W-:Y:S01]  /*3770*/  FMNMX.FTZ R6, R65, R6, !PT ;  /* 0x0000000641067209 */ /* 0x000fe20007810000 */
[--C-:B------:R-:W-:Y:S01]  /*3780*/  FFMA.FTZ R38, R40, UR10, -R54.reuse ;  /* 0x0000000a28267c23 */ /* 0x100fe20008010836 */
[----:B------:R-:W-:Y:S01]  /*3790*/  FSEL R66, R12, -INF , P4 ;  /* 0xff8000000c427808 */ /* 0x000fe20002000000 */
[----:B------:R-:W-:Y:S01]  /*37a0*/  MUFU.TANH R20, R20 ;  /* 0x0000001400147308 */ /* 0x000fe20000002400 */
[----:B------:R-:W-:Y:S01]  /*37b0*/  FMNMX.FTZ R3, R55, R6, !PT ;  /* 0x0000000637037209 */ /* 0x000fe20007810000 */
[--C-:B------:R-:W-:Y:S01]  /*37c0*/  FFMA.FTZ R40, R42, UR10, -R54.reuse ;  /* 0x0000000a2a287c23 */ /* 0x100fe20008010836 */
[----:B------:R-:W-:Y:S01]  /*37d0*/  ISETP.GT.AND P4, PT, R64, 0x30, PT ;  /* 0x000000304000780c */ /* 0x000fe20003f84270 */
[--C-:B------:R-:W-:Y:S01]  /*37e0*/  FFMA.FTZ R47, R47, UR10, -R54.reuse ;  /* 0x0000000a2f2f7c23 */ /* 0x100fe20008010836 */
[----:B------:R-:W-:Y:S01]  /*37f0*/  FMNMX.FTZ R10, R66, R3, !PT ;  /* 0x00000003420a7209 */ /* 0x000fe20007810000 */
[--C-:B------:R-:W-:Y:S01]  /*3800*/  FFMA.FTZ R45, R45, UR10, -R54.reuse ;  /* 0x0000000a2d2d7c23 */ /* 0x100fe20008010836 */
[----:B0-----:R-:W-:Y:S01]  /*3810*/  FSEL R67, R15, -INF , P4 ;  /* 0xff8000000f437808 */ /* 0x001fe20002000000 */
[----:B------:R-:W0:Y:S01]  /*3820*/  MUFU.TANH R24, R24 ;  /* 0x0000001800187308 */ /* 0x000e220000002400 */
[----:B------:R-:W-:Y:S01]  /*3830*/  FMNMX.FTZ R10, R53, R10, !PT ;  /* 0x0000000a350a7209 */ /* 0x000fe20007810000 */
[--C-:B------:R-:W-:Y:S01]  /*3840*/  FFMA.FTZ R165, R41, UR10, -R54.reuse ;  /* 0x0000000a29a57c23 */ /* 0x100fe20008010836 */
[----:B------:R-:W-:Y:S01]  /*3850*/  ISETP.GT.AND P4, PT, R64, 0x38, PT ;  /* 0x000000384000780c */ /* 0x000fe20003f84270 */
[----:B------:R-:W-:Y:S01]  /*3860*/  FFMA.FTZ R42, R43, UR10, -R54 ;  /* 0x0000000a2b2a7c23 */ /* 0x000fe20008010836 */
[----:B--2---:R-:W-:-:S02]  /*3870*/  FSEL R52, R21, -INF , P3 ;  /* 0xff80000015347808 */ /* 0x004fc40001800000 */
[----:B------:R-:W-:Y:S02]  /*3880*/  CS2R R94, SRZ ;  /* 0x00000000005e7805 */ /* 0x000fe4000001ff00 */
[----:B------:R-:W-:Y:S01]  /*3890*/  FMNMX.FTZ R3, R67, R10, !PT ;  /* 0x0000000a43037209 */ /* 0x000fe20007810000 */
[----:B------:R-:W-:Y:S01]  /*38a0*/  MUFU.TANH R25, R25 ;  /* 0x0000001900197308 */ /* 0x000fe20000002400 */
[----:B------:R-:W-:Y:S01]  /*38b0*/  ISETP.GT.AND P3, PT, R64, 0x39, PT ;  /* 0x000000394000780c */ /* 0x000fe20003f64270 */
[----:B------:R-:W-:Y:S01]  /*38c0*/  FFMA.FTZ R10, R51, UR10, -R54 ;  /* 0x0000000a330a7c23 */ /* 0x000fe20008010836 */
[----:B------:R-:W-:Y:S02]  /*38d0*/  FMNMX.FTZ R3, R52, R3, !PT ;  /* 0x0000000334037209 */ /* 0x000fe40007810000 */
[----:B------:R-:W-:-:S03]  /*38e0*/  CS2R R90, SRZ ;  /* 0x00000000005a7805 */ /* 0x000fc6000001ff00 */
[----:B------:R-:W1:Y:S01]  /*38f0*/  MUFU.TANH R28, R28 ;  /* 0x0000001c001c7308 */ /* 0x000e620000002400 */
[----:B0-----:R-:W-:Y:S02]  /*3900*/  FSEL R51, R24, -INF , P3 ;  /* 0xff80000018337808 */ /* 0x001fe40001800000 */
[----:B------:R-:W-:-:S05]  /*3910*/  ISETP.GT.AND P3, PT, R64, 0x41, PT ;  /* 0x000000414000780c */ /* 0x000fca0003f64270 */
[----:B------:R0:W2:Y:S08]  /*3920*/  MUFU.TANH R78, R68 ;  /* 0x00000044004e7308 */ /* 0x0000b00000002400 */
[----:B------:R3:W4:Y:S01]  /*3930*/  MUFU.TANH R79, R69 ;  /* 0x00000045004f7308 */ /* 0x0007220000002400 */
[----:B0-----:R-:W-:Y:S02]  /*3940*/  FSEL R68, R20, -INF , P4 ;  /* 0xff80000014447808 */ /* 0x001fe40002000000 */
[----:B------:R-:W-:-:S02]  /*3950*/  ISETP.GT.AND P4, PT, R64, 0x40, PT ;  /* 0x000000404000780c */ /* 0x000fc40003f84270 */
[----:B------:R-:W-:Y:S02]  /*3960*/  FMNMX.FTZ R12, R68, R3, !PT ;  /* 0x00000003440c7209 */ /* 0x000fe40007810000 */
[----:B-1----:R-:W-:Y:S01]  /*3970*/  FSEL R50, R28, -INF , P3 ;  /* 0xff8000001c327808 */ /* 0x002fe20001800000 */
[----:B------:R0:W1:Y:S01]  /*3980*/  MUFU.TANH R82, R72 ;  /* 0x0000004800527308 */ /* 0x0000620000002400 */
[----:B---3--:R-:W-:Y:S02]  /*3990*/  FSEL R69, R25, -INF , P4 ;  /* 0xff80000019457808 */ /* 0x008fe40002000000 */
[----:B------:R-:W-:Y:S02]  /*39a0*/  FMNMX.FTZ R12, R51, R12, !PT ;  /* 0x0000000c330c7209 */ /* 0x000fe40007810000 */
[C---:B------:R-:W-:Y:S02]  /*39b0*/  ISETP.GT.AND P4, PT, R64.reuse, 0x48, PT ;  /* 0x000000484000780c */ /* 0x040fe40003f84270 */
[----:B------:R-:W-:Y:S01]  /*39c0*/  FMNMX.FTZ R3, R69, R12, !PT ;  /* 0x0000000c45037209 */ /* 0x000fe20007810000 */
[----:B------:R-:W3:Y:S01]  /*39d0*/  MUFU.TANH R73, R73 ;  /* 0x0000004900497308 */ /* 0x000ee20000002400 */
[----:B------:R-:W-:Y:S01]  /*39e0*/  ISETP.GT.AND P3, PT, R64, 0x49, PT ;  /* 0x000000494000780c */ /* 0x000fe20003f64270 */
[----:B------:R-:W-:Y:S01]  /*39f0*/  FFMA.FTZ R12, R49, UR10, -R54 ;  /* 0x0000000a310c7c23 */ /* 0x000fe20008010836 */
[----:B------:R-:W-:-:S02]  /*3a00*/  FSEL R70, R70, -INF , P4 ;  /* 0xff80000046467808 */ /* 0x000fc40002000000 */
[----:B------:R-:W-:Y:S02]  /*3a10*/  FMNMX.FTZ R3, R50, R3, !PT ;  /* 0x0000000332037209 */ /* 0x000fe40007810000 */
[----:B------:R-:W-:Y:S01]  /*3a20*/  ISETP.GT.AND P4, PT, R64, 0x50, PT ;  /* 0x000000504000780c */ /* 0x000fe20003f84270 */
[----:B------:R-:W5:Y:S01]  /*3a30*/  MUFU.TANH R76, R76 ;  /* 0x0000004c004c7308 */ /* 0x000f620000002400 */
[----:B------:R-:W-:Y:S02]  /*3a40*/  FSEL R71, R71, -INF , P3 ;  /* 0xff80000047477808 */ /* 0x000fe40001800000 */
[----:B------:R-:W-:Y:S02]  /*3a50*/  FMNMX.FTZ R14, R70, R3, !PT ;  /* 0x00000003460e7209 */ /* 0x000fe40007810000 */
[----:B------:R-:W-:Y:S02]  /*3a60*/  ISETP.GT.AND P3, PT, R64, 0x51, PT ;  /* 0x000000514000780c */ /* 0x000fe40003f64270 */
[----:B0-----:R-:W-:Y:S01]  /*3a70*/  FSEL R72, R74, -INF , P4 ;  /* 0xff8000004a487808 */ /* 0x001fe20002000000 */
[----:B------:R0:W-:Y:S01]  /*3a80*/  MUFU.EX2 R6, R5 ;  /* 0x0000000500067308 */ /* 0x0001e20000000800 */
[----:B------:R-:W-:-:S02]  /*3a90*/  FMNMX.FTZ R3, R71, R14, !PT ;  /* 0x0000000e47037209 */ /* 0x000fc40007810000 */
[----:B------:R-:W-:Y:S02]  /*3aa0*/  ISETP.GT.AND P4, PT, R64, 0x58, PT ;  /* 0x000000584000780c */ /* 0x000fe40003f84270 */
[----:B------:R-:W-:Y:S02]  /*3ab0*/  FSEL R49, R75, -INF , P3 ;  /* 0xff8000004b317808 */ /* 0x000fe40001800000 */
[----:B------:R-:W-:Y:S01]  /*3ac0*/  FMNMX.FTZ R14, R72, R3, !PT ;  /* 0x00000003480e7209 */ /* 0x000fe20007810000 */
[----:B------:R-:W5:Y:S01]  /*3ad0*/  MUFU.TANH R77, R77 ;  /* 0x0000004d004d7308 */ /* 0x000f620000002400 */
[----:B------:R-:W-:Y:S02]  /*3ae0*/  ISETP.GT.AND P3, PT, R64, 0x59, PT ;  /* 0x000000594000780c */ /* 0x000fe40003f64270 */
[----:B--2---:R-:W-:Y:S02]  /*3af0*/  FSEL R48, R78, -INF , P4 ;  /* 0xff8000004e307808 */ /* 0x004fe40002000000 */
[----:B0-----:R-:W-:-:S02]  /*3b00*/  FMNMX.FTZ R5, R49, R14, !PT ;  /* 0x0000000e31057209 */ /* 0x001fc40007810000 */
[----:B------:R-:W-:Y:S01]  /*3b10*/  ISETP.GT.AND P4, PT, R64, 0x60, PT ;  /* 0x000000604000780c */ /* 0x000fe20003f84270 */
[----:B------:R-:W0:Y:S01]  /*3b20*/  MUFU.TANH R80, R80 ;  /* 0x0000005000507308 */ /* 0x000e220000002400 */
[----:B----4-:R-:W-:Y:S02]  /*3b30*/  FSEL R3, R79, -INF , P3 ;  /* 0xff8000004f037808 */ /* 0x010fe40001800000 */
[----:B------:R-:W-:Y:S02]  /*3b40*/  FMNMX.FTZ R20, R48, R5, !PT ;  /* 0x0000000530147209 */ /* 0x000fe40007810000 */
[----:B------:R-:W-:Y:S02]  /*3b50*/  ISETP.GT.AND P3, PT, R64, 0x61, PT ;  /* 0x000000614000780c */ /* 0x000fe40003f64270 */
[----:B-1----:R-:W-:Y:S01]  /*3b60*/  FSEL R15, R82, -INF , P4 ;  /* 0xff800000520f7808 */ /* 0x002fe20002000000 */
[----:B------:R-:W1:Y:S01]  /*3b70*/  MUFU.TANH R81, R81 ;  /* 0x0000005100517308 */ /* 0x000e620000002400 */
[----:B------:R-:W-:-:S02]  /*3b80*/  FMNMX.FTZ R20, R3, R20, !PT ;  /* 0x0000001403147209 */ /* 0x000fc40007810000 */
[C---:B------:R-:W-:Y:S02]  /*3b90*/  ISETP.GT.AND P4, PT, R64.reuse, 0x68, PT ;  /* 0x000000684000780c */ /* 0x040fe40003f84270 */
[----:B---3--:R-:W-:Y:S02]  /*3ba0*/  FSEL R11, R73, -INF , P3 ;  /* 0xff800000490b7808 */ /* 0x008fe40001800000 */
[----:B------:R-:W-:Y:S01]  /*3bb0*/  FMNMX.FTZ R20, R15, R20, !PT ;  /* 0x000000140f147209 */ /* 0x000fe20007810000 */
[----:B------:R-:W2:Y:S01]  /*3bc0*/  MUFU.TANH R84, R84 ;  /* 0x0000005400547308 */ /* 0x000ea20000002400 */
[----:B------:R-:W-:Y:S02]  /*3bd0*/  ISETP.GT.AND P3, PT, R64, 0x69, PT ;  /* 0x000000694000780c */ /* 0x000fe40003f64270 */
[----:B-----5:R-:W-:Y:S02]  /*3be0*/  FSEL R7, R76, -INF , P4 ;  /* 0xff8000004c077808 */ /* 0x020fe40002000000 */
[----:B------:R-:W-:-:S02]  /*3bf0*/  FMNMX.FTZ R24, R11, R20, !PT ;  /* 0x000000140b187209 */ /* 0x000fc40007810000 */
[C---:B------:R-:W-:Y:S01]  /*3c00*/  ISETP.GT.AND P4, PT, R64.reuse, 0x70, PT ;  /* 0x000000704000780c */ /* 0x040fe20003f84270 */
[----:B------:R-:W3:Y:S01]  /*3c10*/  MUFU.TANH R85, R85 ;  /* 0x0000005500557308 */ /* 0x000ee20000002400 */
[----:B------:R-:W-:Y:S02]  /*3c20*/  FSEL R9, R77, -INF , P3 ;  /* 0xff8000004d097808 */ /* 0x000fe40001800000 */
[----:B------:R-:W-:Y:S02]  /*3c30*/  FMNMX.FTZ R24, R7, R24, !PT ;  /* 0x0000001807187209 */ /* 0x000fe40007810000 */
[----:B------:R-:W-:Y:S02]  /*3c40*/  ISETP.GT.AND P3, PT, R64, 0x71, PT ;  /* 0x000000714000780c */ /* 0x000fe40003f64270 */
[----:B0-----:R-:W-:Y:S01]  /*3c50*/  FSEL R13, R80, -INF , P4 ;  /* 0xff800000500d7808 */ /* 0x001fe20002000000 */
[----:B------:R-:W-:Y:S01]  /*3c60*/  MUFU.EX2 R181, R181 ;  /* 0x000000b500b57308 */ /* 0x000fe20000000800 */
[----:B------:R-:W-:-:S02]  /*3c70*/  FMNMX.FTZ R24, R9, R24, !PT ;  /* 0x0000001809187209 */ /* 0x000fc40007810000 */
[C---:B------:R-:W-:Y:S02]  /*3c80*/  ISETP.GT.AND P4, PT, R64.reuse, 0x78, PT ;  /* 0x000000784000780c */ /* 0x040fe40003f84270 */
[----:B-1----:R-:W-:Y:S02]  /*3c90*/  FSEL R5, R81, -INF , P3 ;  /* 0xff80000051057808 */ /* 0x002fe40001800000 */
[----:B------:R-:W-:Y:S01]  /*3ca0*/  FMNMX.FTZ R24, R13, R24, !PT ;  /* 0x000000180d187209 */ /* 0x000fe20007810000 */
[----:B------:R0:W1:Y:S01]  /*3cb0*/  MUFU.EX2 R34, R93 ;  /* 0x0000005d00227308 */ /* 0x0000620000000800 */
[----:B------:R-:W-:Y:S02]  /*3cc0*/  ISETP.GT.AND P3, PT, R64, 0x79, PT ;  /* 0x000000794000780c */ /* 0x000fe40003f64270 */
[----:B--2---:R-:W-:Y:S02]  /*3cd0*/  FSEL R21, R84, -INF , P4 ;  /* 0xff80000054157808 */ /* 0x004fe40002000000 */
[----:B------:R-:W-:-:S02]  /*3ce0*/  FMNMX.FTZ R28, R5, R24, !PT ;  /* 0x00000018051c7209 */ /* 0x000fc40007810000 */
[----:B---3--:R-:W-:Y:S01]  /*3cf0*/  FSEL R25, R85, -INF , P3 ;  /* 0xff80000055197808 */ /* 0x008fe20001800000 */
[----:B------:R-:W2:Y:S01]  /*3d00*/  MUFU.EX2 R183, R183 ;  /* 0x000000b700b77308 */ /* 0x000ea20000000800 */
[----:B------:R-:W-:Y:S02]  /*3d10*/  FMNMX.FTZ R28, R21, R28, !PT ;  /* 0x0000001c151c7209 */ /* 0x000fe40007810000 */
[----:B0-----:R-:W-:Y:S02]  /*3d20*/  CS2R R92, SRZ ;  /* 0x00000000005c7805 */ /* 0x001fe4000001ff00 */
[----:B------:R-:W-:Y:S01]  /*3d30*/  FMNMX.FTZ R33, R25, R28, !PT ;  /* 0x0000001c19217209 */ /* 0x000fe20007810000 */
[----:B------:R-:W-:Y:S02]  /*3d40*/  FFMA.FTZ R28, R31, UR10, -R54 ;  /* 0x0000000a1f1c7c23 */ /* 0x000fe40008010836 */
[----:B------:R0:W3:Y:S02]  /*3d50*/  MUFU.EX2 R8, R89 ;  /* 0x0000005900087308 */ /* 0x0000e40000000800 */
[----:B------:R-:W4:Y:S06]  /*3d60*/  SHFL.BFLY PT, R46, R33, 0x2, 0x1f ;  /* 0x0c401f00212e7f89 */ /* 0x000f2c00000e0000 */
[----:B------:R-:W5:Y:S01]  /*3d70*/  MUFU.EX2 R177, R177 ;  /* 0x000000b100b17308 */ /* 0x000f620000000800 */
[----:B0-----:R-:W-:-:S07]  /*3d80*/  CS2R R88, SRZ ;  /* 0x0000000000587805 */ /* 0x001fce000001ff00 */
[----:B------:R-:W0:Y:S08]  /*3d90*/  MUFU.EX2 R4, R4 ;  /* 0x0000000400047308 */ /* 0x000e300000000800 */
[----:B------:R-:W0:Y:S01]  /*3da0*/  MUFU.EX2 R179, R179 ;  /* 0x000000b300b37308 */ /* 0x000e220000000800 */
[----:B----4-:R-:W-:-:S05]  /*3db0*/  FMNMX.FTZ R46, R33, R46, !PT ;  /* 0x0000002e212e7209 */ /* 0x010fca0007810000 */
[----:B------:R-:W4:Y:S02]  /*3dc0*/  SHFL.BFLY PT, R33, R46, 0x1, 0x1f ;  /* 0x0c201f002e217f89 */ /* 0x000f2400000e0000 */
[----:B------:R-:W0:Y:S08]  /*3dd0*/  MUFU.EX2 R173, R173 ;  /* 0x000000ad00ad7308 */ /* 0x000e300000000800 */
[----:B------:R-:W0:Y:S08]  /*3de0*/  MUFU.EX2 R10, R10 ;  /* 0x0000000a000a7308 */ /* 0x000e300000000800 */
[----:B------:R-:W0:Y:S01]  /*3df0*/  MUFU.EX2 R175, R175 ;  /* 0x000000af00af7308 */ /* 0x000e220000000800 */
[----:B----4-:R-:W-:Y:S01]  /*3e00*/  FMNMX.FTZ R33, R46, R33, !PT ;  /* 0x000000212e217209 */ /* 0x010fe20007810000 */
[----:B-1----:R-:W-:-:S06]  /*3e10*/  FADD.FTZ R46, R181, R34 ;  /* 0x00000022b52e7221 */ /* 0x002fcc0000010000 */
[----:B------:R1:W-:Y:S01]  /*3e20*/  MUFU.EX2 R24, R39 ;  /* 0x0000002700187308 */ /* 0x0003e20000000800 */
[----:B------:R-:W-:Y:S01]  /*3e30*/  F2FP.F16.F32.PACK_AB R181, R34, R181 ;  /* 0x000000b522b5723e */ /* 0x000fe200000000ff */
[C---:B------:R-:W-:Y:S01]  /*3e40*/  FMUL.FTZ R27, R33.reuse, UR10 ;  /* 0x0000000a211b7c20 */ /* 0x040fe20008410000 */
[----:B------:R-:W-:Y:S01]  /*3e50*/  FSETP.NEU.FTZ.AND P3, PT, R33, -INF , PT ;  /* 0xff8000002100780b */ /* 0x000fe20003f7d000 */
[----:B--2---:R-:W-:Y:S01]  /*3e60*/  FADD.FTZ R37, R183, R46 ;  /* 0x0000002eb7257221 */ /* 0x004fe20000010000 */
[C---:B---3--:R-:W-:Y:S02]  /*3e70*/  F2FP.F16.F32.PACK_AB R183, R8.reuse, R183 ;  /* 0x000000b708b7723e */ /* 0x048fe400000000ff */
[----:B------:R-:W-:Y:S01]  /*3e80*/  FSEL R44, R27, RZ, P3 ;  /* 0x000000ff1b2c7208 */ /* 0x000fe20001800000 */
[----:B------:R-:W-:Y:S01]  /*3e90*/  FADD.FTZ R46, R8, R37 ;  /* 0x00000025082e7221 */ /* 0x000fe20000010000 */
[----:B------:R-:W-:Y:S01]  /*3ea0*/  MUFU.EX2 R12, R12 ;  /* 0x0000000c000c7308 */ /* 0x000fe20000000800 */
[----:B------:R-:W-:-:S02]  /*3eb0*/  PLOP3.LUT P3, PT, PT, PT, UP1, 0x80, 0x0 ;  /* 0x000000000000781c */ /* 0x000fc40003f6f018 */
[--C-:B------:R-:W-:Y:S01]  /*3ec0*/  FFMA.FTZ R180, R59, UR10, -R44.reuse ;  /* 0x0000000a3bb47c23 */ /* 0x100fe2000801082c */
[--C-:B------:R-:W-:Y:S01]  /*3ed0*/  FFMA.FTZ R27, R60, UR10, -R44.reuse ;  /* 0x0000000a3c1b7c23 */ /* 0x100fe2000801082c */
[--C-:B------:R-:W-:Y:S01]  /*3ee0*/  FFMA.FTZ R182, R56, UR10, -R44.reuse ;  /* 0x0000000a38b67c23 */ /* 0x100fe2000801082c */
[--C-:B------:R-:W-:Y:S01]  /*3ef0*/  FFMA.FTZ R29, R58, UR10, -R44.reuse ;  /* 0x0000000a3a1d7c23 */ /* 0x100fe2000801082c */
[----:B------:R-:W-:Y:S01]  /*3f00*/  FFMA.FTZ R176, R61, UR10, -R44 ;  /* 0x0000000a3db07c23 */ /* 0x000fe2000801082c */
[----:B-----5:R-:W-:Y:S01]  /*3f10*/  FADD.FTZ R37, R177, R46 ;  /* 0x0000002eb1257221 */ /* 0x020fe20000010000 */
[----:B------:R-:W-:Y:S01]  /*3f20*/  MUFU.EX2 R180, R180 ;  /* 0x000000b400b47308 */ /* 0x000fe20000000800 */
[--C-:B------:R-:W-:Y:S01]  /*3f30*/  FFMA.FTZ R31, R62, UR10, -R44.reuse ;  /* 0x0000000a3e1f7c23 */ /* 0x100fe2000801082c */
[--C-:B------:R-:W-:Y:S01]  /*3f40*/  FFMA.FTZ R178, R63, UR10, -R44.reuse ;  /* 0x0000000a3fb27c23 */ /* 0x100fe2000801082c */
[----:B0-----:R-:W-:Y:S01]  /*3f50*/  FADD.FTZ R46, R4, R37 ;  /* 0x00000025042e7221 */ /* 0x001fe20000010000 */
[--C-:B------:R-:W-:Y:S01]  /*3f60*/  FFMA.FTZ R35, R57, UR10, -R44.reuse ;  /* 0x0000000a39237c23 */ /* 0x100fe2000801082c */
[--C-:B------:R-:W-:Y:S01]  /*3f70*/  FFMA.FTZ R172, R65, UR10, -R44.reuse ;  /* 0x0000000a41ac7c23 */ /* 0x100fe2000801082c */
[----:B------:R-:W-:Y:S01]  /*3f80*/  FFMA.FTZ R55, R55, UR10, -R44 ;  /* 0x0000000a37377c23 */ /* 0x000fe2000801082c */
[----:B-1----:R-:W-:Y:S01]  /*3f90*/  FADD.FTZ R39, R179, R46 ;  /* 0x0000002eb3277221 */ /* 0x002fe20000010000 */
        /* <DEDUP_REMOVED lines=8> */
[----:B------:R-:W1:Y:S01]  /*4020*/  MUFU.EX2 R182, R182 ;  /* 0x000000b600b67308 */ /* 0x000e620000000800 */
[--C-:B------:R-:W-:Y:S01]  /*4030*/  FFMA.FTZ R51, R51, UR10, -R44.reuse ;  /* 0x0000000a33337c23 */ /* 0x100fe2000801082c */
[--C-:B------:R-:W-:Y:S01]  /*4040*/  FFMA.FTZ R69, R69, UR10, -R44.reuse ;  /* 0x0000000a45457c23 */ /* 0x100fe2000801082c */
[----:B------:R-:W-:Y:S01]  /*4050*/  FADD.FTZ R54, R10, R39 ;  /* 0x000000270a367221 */ /* 0x000fe20000010000 */
[--C-:B------:R-:W-:Y:S01]  /*4060*/  FFMA.FTZ R50, R50, UR10, -R44.reuse ;  /* 0x0000000a32327c23 */ /* 0x100fe2000801082c */
[--C-:B------:R-:W-:Y:S01]  /*4070*/  FFMA.FTZ R70, R70, UR10, -R44.reuse ;  /* 0x0000000a46467c23 */ /* 0x100fe2000801082c */
[----:B------:R-:W-:Y:S01]  /*4080*/  FFMA.FTZ R71, R71, UR10, -R44 ;  /* 0x0000000a47477c23 */ /* 0x000fe2000801082c */
[----:B------:R-:W-:Y:S01]  /*4090*/  FADD.FTZ R39, R175, R54 ;  /* 0x00000036af277221 */ /* 0x000fe20000010000 */
[----:B------:R-:W2:Y:S01]  /*40a0*/  MUFU.EX2 R29, R29 ;  /* 0x0000001d001d7308 */ /* 0x000ea20000000800 */
[----:B0-----:R-:W-:Y:S01]  /*40b0*/  FADD.FTZ R37, R180, R27 ;  /* 0x0000001bb4257221 */ /* 0x001fe20000010000 */
[--C-:B------:R-:W-:Y:S01]  /*40c0*/  FFMA.FTZ R72, R72, UR10, -R44.reuse ;  /* 0x0000000a48487c23 */ /* 0x100fe2000801082c */
[----:B------:R-:W-:Y:S01]  /*40d0*/  FADD.FTZ R54, R12, R39 ;  /* 0x000000270c367221 */ /* 0x000fe20000010000 */
[--C-:B------:R-:W-:Y:S01]  /*40e0*/  FFMA.FTZ R49, R49, UR10, -R44.reuse ;  /* 0x0000000a31317c23 */ /* 0x100fe2000801082c */
[--C-:B------:R-:W-:Y:S01]  /*40f0*/  FFMA.FTZ R48, R48, UR10, -R44.reuse ;  /* 0x0000000a30307c23 */ /* 0x100fe2000801082c */
[--C-:B------:R-:W-:Y:S01]  /*4100*/  FFMA.FTZ R3, R3, UR10, -R44.reuse ;  /* 0x0000000a03037c23 */ /* 0x100fe2000801082c */
[--C-:B------:R-:W-:Y:S01]  /*4110*/  FFMA.FTZ R15, R15, UR10, -R44.reuse ;  /* 0x0000000a0f0f7c23 */ /* 0x100fe2000801082c */
[----:B------:R-:W0:Y:S01]  /*4120*/  MUFU.EX2 R176, R176 ;  /* 0x000000b000b07308 */ /* 0x000e220000000800 */
[----:B-1----:R-:W-:Y:S01]  /*4130*/  FADD.FTZ R46, R182, R37 ;  /* 0x00000025b62e7221 */ /* 0x002fe20000010000 */
[--C-:B------:R-:W-:Y:S01]  /*4140*/  FFMA.FTZ R11, R11, UR10, -R44.reuse ;  /* 0x0000000a0b0b7c23 */ /* 0x100fe2000801082c */
[--C-:B------:R-:W-:Y:S01]  /*4150*/  FFMA.FTZ R7, R7, UR10, -R44.reuse ;  /* 0x0000000a07077c23 */ /* 0x100fe2000801082c */
[--C-:B------:R-:W-:Y:S01]  /*4160*/  FFMA.FTZ R9, R9, UR10, -R44.reuse ;  /* 0x0000000a09097c23 */ /* 0x100fe2000801082c */
[--C-:B------:R-:W-:Y:S01]  /*4170*/  FFMA.FTZ R13, R13, UR10, -R44.reuse ;  /* 0x0000000a0d0d7c23 */ /* 0x100fe2000801082c */
[--C-:B------:R-:W-:Y:S01]  /*4180*/  FFMA.FTZ R5, R5, UR10, -R44.reuse ;  /* 0x0000000a05057c23 */ /* 0x100fe2000801082c */
[----:B------:R-:W-:Y:S01]  /*4190*/  FFMA.FTZ R21, R21, UR10, -R44 ;  /* 0x0000000a15157c23 */ /* 0x000fe2000801082c */
[----:B------:R-:W1:Y:S01]  /*41a0*/  MUFU.EX2 R31, R31 ;  /* 0x0000001f001f7308 */ /* 0x000e620000000800 */
[----:B--2---:R-:W-:Y:S01]  /*41b0*/  FADD.FTZ R37, R29, R46 ;  /* 0x0000002e1d257221 */ /* 0x004fe20000010000 */
[----:B------:R-:W-:Y:S01]  /*41c0*/  FFMA.FTZ R25, R25, UR10, -R44 ;  /* 0x0000000a19197c23 */ /* 0x000fe2000801082c */
[----:B------:R-:W-:-:S02]  /*41d0*/  F2FP.F16.F32.PACK_AB R177, R4, R177 ;  /* 0x000000b104b1723e */ /* 0x000fc400000000ff */
[----:B------:R-:W-:Y:S02]  /*41e0*/  F2FP.F16.F32.PACK_AB R179, R6, R179 ;  /* 0x000000b306b3723e */ /* 0x000fe400000000ff */
[----:B------:R-:W-:Y:S01]  /*41f0*/  F2FP.F16.F32.PACK_AB R173, R10, R173 ;  /* 0x000000ad0aad723e */ /* 0x000fe200000000ff */
[----:B------:R-:W2:Y:S01]  /*4200*/  MUFU.EX2 R178, R178 ;  /* 0x000000b200b27308 */ /* 0x000ea20000000800 */
[----:B0-----:R-:W-:Y:S01]  /*4210*/  FADD.FTZ R46, R176, R37 ;  /* 0x00000025b02e7221 */ /* 0x001fe20000010000 */
[----:B------:R-:W-:Y:S02]  /*4220*/  F2FP.F16.F32.PACK_AB R175, R12, R175 ;  /* 0x000000af0caf723e */ /* 0x000fe400000000ff */
        /* <DEDUP_REMOVED lines=28> */
[----:B--2---:R-:W-:Y:S01]  /*43f0*/  FADD.FTZ R37, R153, R46 ;  /* 0x0000002e99257221 */ /* 0x004fe20000010000 */
[----:B------:R-:W-:-:S03]  /*4400*/  F2FP.F16.F32.PACK_AB R153, R24, R153 ;  /* 0x000000991899723e */ /* 0x000fc600000000ff */
        /* <DEDUP_REMOVED lines=38> */
[----:B------:R-:W-:Y:S01]  /*4670*/  MUFU.EX2 R72, R72 ;  /* 0x0000004800487308 */ /* 0x000fe20000000800 */
[----:B0-----:R-:W-:-:S07]  /*4680*/  F2FP.F16.F32.PACK_AB R154, R71, R70 ;  /* 0x00000046479a723e */ /* 0x001fce00000000ff */
[----:B------:R-:W0:Y:S01]  /*4690*/  MUFU.EX2 R163, R163 ;  /* 0x000000a300a37308 */ /* 0x000e220000000800 */
[C---:B-1----:R-:W-:Y:S01]  /*46a0*/  FADD.FTZ R4, R36.reuse, R37 ;  /* 0x0000002524047221 */ /* 0x042fe20000010000 */
[----:B------:R-:W-:-:S06]  /*46b0*/  F2FP.F16.F32.PACK_AB R161, R36, R161 ;  /* 0x000000a124a1723e */ /* 0x000fcc00000000ff */
[----:B------:R-:W1:Y:S08]  /*46c0*/  MUFU.EX2 R49, R49 ;  /* 0x0000003100317308 */ /* 0x000e700000000800 */
[----:B------:R-:W2:Y:S01]  /*46d0*/  MUFU.EX2 R38, R38 ;  /* 0x0000002600267308 */ /* 0x000ea20000000800 */
[----:B0-----:R-:W-:-:S07]  /*46e0*/  FADD.FTZ R37, R163, R4 ;  /* 0x00000004a3257221 */ /* 0x001fce0000010000 */
[----:B------:R-:W-:Y:S01]  /*46f0*/  MUFU.EX2 R48, R48 ;  /* 0x0000003000307308 */ /* 0x000fe20000000800 */
[----:B-1----:R-:W-:-:S07]  /*4700*/  F2FP.F16.F32.PACK_AB R156, R49, R72 ;  /* 0x00000048319c723e */ /* 0x002fce00000000ff */
[----:B------:R-:W-:Y:S01]  /*4710*/  MUFU.EX2 R165, R165 ;  /* 0x000000a500a57308 */ /* 0x000fe20000000800 */
[C---:B--2---:R-:W-:Y:S01]  /*4720*/  FADD.FTZ R4, R38.reuse, R37 ;  /* 0x0000002526047221 */ /* 0x044fe20000010000 */
[----:B------:R-:W-:-:S06]  /*4730*/  F2FP.F16.F32.PACK_AB R163, R38, R163 ;  /* 0x000000a326a3723e */ /* 0x000fcc00000000ff */
[----:B------:R-:W0:Y:S08]  /*4740*/  MUFU.EX2 R3, R3 ;  /* 0x0000000300037308 */ /* 0x000e300000000800 */
[----:B------:R1:W-:Y:S08]  /*4750*/  MUFU.EX2 R160, R11 ;  /* 0x0000000b00a07308 */ /* 0x0003f00000000800 */
[----:B------:R-:W2:Y:S01]  /*4760*/  MUFU.EX2 R40, R40 ;  /* 0x0000002800287308 */ /* 0x000ea20000000800 */
[----:B-1----:R-:W-:Y:S01]  /*4770*/  FADD.FTZ R11, R71, R0 ;  /* 0x00000000470b7221 */ /* 0x002fe20000010000 */
[----:B0-----:R-:W-:-:S03]  /*4780*/  F2FP.F16.F32.PACK_AB R158, R3, R48 ;  /* 0x00000030039e723e */ /* 0x001fc600000000ff */
[----:B------:R-:W-:-:S03]  /*4790*/  FADD.FTZ R0, R72, R11 ;  /* 0x0000000b48007221 */ /* 0x000fc60000010000 */
[----:B------:R-:W0:Y:S01]  /*47a0*/  MUFU.EX2 R15, R15 ;  /* 0x0000000f000f7308 */ /* 0x000e220000000800 */
[----:B------:R-:W-:-:S04]  /*47b0*/  FADD.FTZ R11, R49, R0 ;  /* 0x00000000310b7221 */ /* 0x000fc80000010000 */
[----:B------:R-:W-:-:S03]  /*47c0*/  FADD.FTZ R0, R48, R11 ;  /* 0x0000000b30007221 */ /* 0x000fc60000010000 */
[----:B------:R-:W1:Y:S01]  /*47d0*/  MUFU.EX2 R167, R167 ;  /* 0x000000a700a77308 */ /* 0x000e620000000800 */
[----:B------:R-:W-:-:S07]  /*47e0*/  FADD.FTZ R0, R3, R0 ;  /* 0x0000000003007221 */ /* 0x000fce0000010000 */
[----:B------:R-:W3:Y:S08]  /*47f0*/  MUFU.EX2 R7, R7 ;  /* 0x0000000700077308 */ /* 0x000ef00000000800 */
[----:B------:R4:W5:Y:S08]  /*4800*/  MUFU.EX2 R162, R9 ;  /* 0x0000000900a27308 */ /* 0x0009700000000800 */
[----:B------:R-:W5:Y:S01]  /*4810*/  MUFU.EX2 R13, R13 ;  /* 0x0000000d000d7308 */ /* 0x000f620000000800 */
[----:B----4-:R-:W-:Y:S01]  /*4820*/  FADD.FTZ R9, R165, R4 ;  /* 0x00000004a5097221 */ /* 0x010fe20000010000 */
[----:B--2---:R-:W-:-:S03]  /*4830*/  F2FP.F16.F32.PACK_AB R165, R40, R165 ;  /* 0x000000a528a5723e */ /* 0x004fc600000000ff */
[----:B------:R-:W-:Y:S01]  /*4840*/  FADD.FTZ R4, R40, R9 ;  /* 0x0000000928047221 */ /* 0x000fe20000010000 */
[----:B0-----:R-:W-:Y:S02]  /*4850*/  FADD.FTZ R9, R15, R0 ;  /* 0x000000000f097221 */ /* 0x001fe40000010000 */
[----:B------:R3:W0:Y:S01]  /*4860*/  MUFU.EX2 R164, R5 ;  /* 0x0000000500a47308 */ /* 0x0006220000000800 */
[----:B-1----:R-:W-:Y:S01]  /*4870*/  FADD.FTZ R11, R167, R4 ;  /* 0x00000004a70b7221 */ /* 0x002fe20000010000 */
[C---:B------:R-:W-:Y:S01]  /*4880*/  FADD.FTZ R4, R160.reuse, R9 ;  /* 0x00000009a0047221 */ /* 0x040fe20000010000 */
[----:B------:R-:W-:-:S05]  /*4890*/  F2FP.F16.F32.PACK_AB R160, R160, R15 ;  /* 0x0000000fa0a0723e */ /* 0x000fca00000000ff */
[----:B------:R-:W1:Y:S01]  /*48a0*/  MUFU.EX2 R21, R21 ;  /* 0x0000001500157308 */ /* 0x000e620000000800 */
[----:B---3--:R-:W-:-:S04]  /*48b0*/  FADD.FTZ R5, R7, R4 ;  /* 0x0000000407057221 */ /* 0x008fc80000010000 */
[C---:B-----5:R-:W-:Y:S01]  /*48c0*/  FADD.FTZ R4, R162.reuse, R5 ;  /* 0x00000005a2047221 */ /* 0x060fe20000010000 */
[----:B------:R-:W-:Y:S02]  /*48d0*/  F2FP.F16.F32.PACK_AB R162, R162, R7 ;  /* 0x00000007a2a2723e */ /* 0x000fe400000000ff */
[----:B------:R-:W2:Y:S01]  /*48e0*/  MUFU.EX2 R166, R25 ;  /* 0x0000001900a67308 */ /* 0x000ea20000000800 */
[----:B------:R-:W-:-:S04]  /*48f0*/  FADD.FTZ R5, R13, R4 ;  /* 0x000000040d057221 */ /* 0x000fc80000010000 */
[C---:B0-----:R-:W-:Y:S01]  /*4900*/  FADD.FTZ R4, R164.reuse, R5 ;  /* 0x00000005a4047221 */ /* 0x041fe20000010000 */
[----:B------:R-:W-:Y:S02]  /*4910*/  F2FP.F16.F32.PACK_AB R164, R164, R13 ;  /* 0x0000000da4a4723e */ /* 0x000fe400000000ff */
[----:B------:R-:W0:Y:S01]  /*4920*/  MUFU.EX2 R42, R42 ;  /* 0x0000002a002a7308 */ /* 0x000e220000000800 */
[----:B-1----:R-:W-:-:S04]  /*4930*/  FADD.FTZ R3, R21, R4 ;  /* 0x0000000415037221 */ /* 0x002fc80000010000 */
[C---:B--2---:R-:W-:Y:S01]  /*4940*/  FADD.FTZ R3, R166.reuse, R3 ;  /* 0x00000003a6037221 */ /* 0x044fe20000010000 */
[----:B------:R-:W-:Y:S01]  /*4950*/  F2FP.F16.F32.PACK_AB R166, R166, R21 ;  /* 0x00000015a6a6723e */ /* 0x000fe200000000ff */
[C---:B0-----:R-:W-:Y:S01]  /*4960*/  FADD.FTZ R0, R42.reuse, R11 ;  /* 0x0000000b2a007221 */ /* 0x041fe20000010000 */
[----:B------:R-:W-:Y:S01]  /*4970*/  F2FP.F16.F32.PACK_AB R167, R42, R167 ;  /* 0x000000a72aa7723e */ /* 0x000fe200000000ff */
[----:B------:R-:W-:Y:S06]  /*4980*/  @!P3 BRA `(.L_x_8552) ;  /* 0x000000300064b947 */ /* 0x000fec0003800000 */
[----:B------:R-:W-:Y:S01]  /*4990*/  IMAD.MOV.U32 R5, RZ, RZ, R30 ;  /* 0x000000ffff057224 */ /* 0x000fe200078e001e */
[----:B------:R-:W-:Y:S01]  /*49a0*/  UMOV UR60, UR47 ;  /* 0x0000002f003c7c82 */ /* 0x000fe20008000000 */
[----:B------:R-:W-:Y:S01]  /*49b0*/  IMAD.MOV.U32 R4, RZ, RZ, R33 ;  /* 0x000000ffff047224 */ /* 0x000fe200078e0021 */
[----:B------:R-:W-:Y:S01]  /*49c0*/  UMOV UR58, UR46 ;  /* 0x0000002e003a7c82 */ /* 0x000fe20008000000 */
[----:B------:R-:W-:Y:S01]  /*49d0*/  IMAD.MOV.U32 R151, RZ, RZ, RZ ;  /* 0x000000ffff977224 */ /* 0x000fe200078e00ff */
[----:B------:R-:W-:Y:S01]  /*49e0*/  ULDC UR56, c[0x0][0x9d8] ;  /* 0x0002760000387ab9 */ /* 0x000fe20000000800 */
[----:B------:R-:W-:-:S05]  /*49f0*/  ULDC UR55, c[0x0][0x988] ;  /* 0x0002620000377ab9 */ /* 0x000fca0000000800 */
.L_x_8561:
        /* <DEDUP_REMOVED lines=9> */
.L_x_8554:
[----:B------:R-:W-:Y:S01]  /*4a90*/  ULEA UR6, UR46, UR41, 0x3 ;  /* 0x000000292e067291 */ /* 0x000fe2000f8e183f */
[----:B------:R-:W-:-:S05]  /*4aa0*/  IMAD.U32 R6, RZ, RZ, UR47 ;  /* 0x0000002fff067e24 */ /* 0x000fca000f8e00ff */
[----:B------:R-:W-:-:S04]  /*4ab0*/  SHF.L.U32 R6, R6, 0x1f, RZ ;  /* 0x0000001f06067819 */ /* 0x000fc800000006ff */
[----:B------:R0:W1:Y:S01]  /*4ac0*/  SYNCS.PHASECHK.TRANS64.TRYWAIT P3, [UR6+0x28830], R6 ;  /* 0x02883006ff0075a7 */ /* 0x0000620008060146 */
[----:B------:R-:W-:Y:S05]  /*4ad0*/  @!P0 BRA `(.L_x_8555) ;  /* 0x0000000000048947 */ /* 0x000fea0003800000 */
[----:B------:R-:W-:Y:S01]  /*4ae0*/  BPT.TRAP 0x1 ;  /* 0x000000040000795c */ /* 0x000fe20000300000 */
.L_x_8555:
[----:B-1----:R-:W-:Y:S05]  /*4af0*/  @P3 BRA `(.L_x_8553) ;  /* 0x0000000000083947 */ /* 0x002fea0003800000 */
[----:B------:R-:W1:Y:S02]  /*4b00*/  SYNCS.PHASECHK.TRANS64.TRYWAIT P3, [UR6+0x28830], R6 ;  /* 0x02883006ff0075a7 */ /* 0x000e640008060146 */
[----:B-1----:R-:W-:Y:S05]  /*4b10*/  @!P3 BRA `(.L_x_8556) ;  /* 0x000000fc00b0b947 */ /* 0x002fea0003800000 */
.L_x_8553:
[----:B-1----:R-:W1:Y:S01]  /*4b20*/  S2R R7, SR_TID.X ;  /* 0x0000000000077919 */ /* 0x002e620000002100 */
        /* <DEDUP_REMOVED lines=16> */
[----:B-1----:R-:W-:-:S05]  /*4c30*/  SHF.R.U32.HI R7, RZ, 0x7, R7 ;  /* 0x00000007ff077819 */ /* 0x002fca0000011607 */
[----:B0-----:R-:W-:-:S05]  /*4c40*/  VIADD R6, R7, 0x8 ;  /* 0x0000000807067836 */ /* 0x001fca0000000000 */
        /* <DEDUP_REMOVED lines=28> */
.L_x_8558:
[----:B------:R-:W-:Y:S01]  /*4e10*/  ULEA UR6, UR58, UR41, 0x3 ;  /* 0x000000293a067291 */ /* 0x000fe2000f8e183f */
[----:B------:R-:W-:-:S05]  /*4e20*/  IMAD.U32 R6, RZ, RZ, UR60 ;  /* 0x0000003cff067e24 */ /* 0x000fca000f8e00ff */
[----:B------:R-:W-:-:S04]  /*4e30*/  SHF.L.U32 R6, R6, 0x1f, RZ ;  /* 0x0000001f06067819 */ /* 0x000fc800000006ff */
[----:B------:R0:W1:Y:S01]  /*4e40*/  SYNCS.PHASECHK.TRANS64.TRYWAIT P3, [UR6+0x28850], R6 ;  /* 0x02885006ff0075a7 */ /* 0x0000620008060146 */
[----:B------:R-:W-:Y:S05]  /*4e50*/  @!P0 BRA `(.L_x_8559) ;  /* 0x0000000000048947 */ /* 0x000fea0003800000 */
[----:B------:R-:W-:Y:S01]  /*4e60*/  BPT.TRAP 0x1 ;  /* 0x000000040000795c */ /* 0x000fe20000300000 */
.L_x_8559:
[----:B-1----:R-:W-:Y:S05]  /*4e70*/  @P3 BRA `(.L_x_8557) ;  /* 0x0000000000083947 */ /* 0x002fea0003800000 */
[----:B------:R-:W1:Y:S02]  /*4e80*/  SYNCS.PHASECHK.TRANS64.TRYWAIT P3, [UR6+0x28850], R6 ;  /* 0x02885006ff0075a7 */ /* 0x000e640008060146 */
[----:B-1----:R-:W-:Y:S05]  /*4e90*/  @!P3 BRA `(.L_x_8560) ;  /* 0x000000f800e8b947 */ /* 0x002fea0003800000 */
.L_x_8557:
        /* <DEDUP_REMOVED lines=15> */
[----:B------:R-:W-:Y:S01]  /*4f90*/  MUFU.TANH R32, R32 ;  /* 0x0000002000207308 */ /* 0x000fe20000002400 */
[----:B------:R-:W-:Y:S01]  /*4fa0*/  ULEA UR11, UR58, UR6, 0xb ;  /* 0x000000063a0b7291 */ /* 0x000fe2000f8e583f */
[----:B------:R-:W-:Y:S01]  /*4fb0*/  FMUL.FTZ R13, R37, UR56 ;  /* 0x00000038250d7c20 */ /* 0x000fe20008410000 */
[----:B------:R-:W-:Y:S01]  /*4fc0*/  FMUL.FTZ R37, R38, UR56 ;  /* 0x0000003826257c20 */ /* 0x000fe20008410000 */
[----:B-1----:R-:W-:Y:S01]  /*4fd0*/  FMUL.FTZ R7, R25, UR56 ;  /* 0x0000003819077c20 */ /* 0x002fe20008410000 */
[----:B------:R-:W-:Y:S01]  /*4fe0*/  FMUL.FTZ R25, R49, UR56 ;  /* 0x0000003831197c20 */ /* 0x000fe20008410000 */
[----:B------:R-:W-:Y:S01]  /*4ff0*/  FMUL.FTZ R35, R42, UR56 ;  /* 0x000000382a237c20 */ /* 0x000fe20008410000 */
[----:B------:R-:W-:Y:S01]  /*5000*/  FMUL.FTZ R12, R36, UR56 ;  /* 0x00000038240c7c20 */ /* 0x000fe20008410000 */
[----:B------:R-:W-:Y:S01]  /*5010*/  UMOV UR6, UR11 ;  /* 0x0000000b00067c82 */ /* 0x000fe20008000000 */
[----:B------:R-:W-:Y:S01]  /*5020*/  MUFU.TANH R33, R33 ;  /* 0x0000002100217308 */ /* 0x000fe20000002400 */
[----:B------:R-:W-:Y:S01]  /*5030*/  HGMMA.64x128x16.F32 R88, R180, gdesc[UR4].tnspB, R88, gsb0 ;  /* 0x41e00004b4587df0 */ /* 0x000fe20008000858 */
[----:B------:R-:W-:Y:S01]  /*5040*/  UIADD3 UR6, UR11, 0x80, URZ ;  /* 0x000000800b067890 */ /* 0x000fe2000fffe03f */
[----:B------:R-:W-:Y:S01]  /*5050*/  FMUL.FTZ R36, R43, UR56 ;  /* 0x000000382b247c20 */ /* 0x000fe20008410000 */
[----:B------:R-:W-:Y:S01]  /*5060*/  UMOV UR7, 0x40000040 ;  /* 0x4000004000077882 */ /* 0x000fe20000000000 */
        /* <DEDUP_REMOVED lines=14> */
[----:B0-----:R-:W-:Y:S01]  /*5150*/  FMUL.FTZ R6, R24, UR56 ;  /* 0x0000003818067c20 */ /* 0x001fe20008410000 */
        /* <DEDUP_REMOVED lines=21> */
[----:B------:R-:W0:Y:S01]  /*52b0*/  S2R R220, SR_TID.X ;  /* 0x0000000000dc7919 */ /* 0x000e220000002100 */
[----:B------:R-:W-:Y:S01]  /*52c0*/  UISETP.GT.AND UP1, UPT, UR59, UR57, UPT ;  /* 0x000000393b00728c */ /* 0x000fe2000bf24270 */
[----:B------:R-:W-:-:S05]  /*52d0*/  UMOV UR60, UR47 ;  /* 0x0000002f003c7c82 */ /* 0x000fca0008000000 */
[----:B------:R-:W-:Y:S08]  /*52e0*/  MUFU.TANH R39, R39 ;  /* 0x0000002700277308 */ /* 0x000ff00000002400 */
[----:B------:R-:W-:Y:S08]  /*52f0*/  MUFU.TANH R40, R40 ;  /* 0x0000002800287308 */ /* 0x000ff00000002400 */
[----:B------:R-:W-:Y:S08]  /*5300*/  MUFU.TANH R41, R41 ;  /* 0x0000002900297308 */ /* 0x000ff00000002400 */
[----:B------:R-:W-:Y:S01]  /*5310*/  MUFU.TANH R42, R42 ;  /* 0x0000002a002a7308 */ /* 0x000fe20000002400 */
[----:B0-----:R-:W-:-:S07]  /*5320*/  SHF.R.U32.HI R220, RZ, 0x7, R220 ;  /* 0x00000007ffdc7819 */ /* 0x001fce00000116dc */
        /* <DEDUP_REMOVED lines=10> */
[----:B------:R-:W-:-:S04]  /*53d0*/  FMUL.FTZ R180, R26, UR56 ;  /* 0x000000381ab47c20 */ /* 0x000fc80008410000 */
[----:B------:R-:W-:Y:S01]  /*53e0*/  MUFU.TANH R75, R75 ;  /* 0x0000004b004b7308 */ /* 0x000fe20000002400 */
[----:B------:R-:W-:Y:S01]  /*53f0*/  FMUL.FTZ R26, R52, UR56 ;  /* 0x00000038341a7c20 */ /* 0x000fe20008410000 */
[----:B------:R-:W-:Y:S01]  /*5400*/  HGMMA.64x128x16.F32 R88, R176, gdesc[UR4].tnspB, R88, gsb0 ;  /* 0x41e00004b0587df0 */ /* 0x000fe20008000858 */
[----:B------:R-:W-:Y:S01]  /*5410*/  UIADD3 UR6, UR11, 0x100, URZ ;  /* 0x000001000b067890 */ /* 0x000fe2000fffe03f */
[----:B------:R-:W-:-:S04]  /*5420*/  UMOV UR7, 0x40000040 ;  /* 0x4000004000077882 */ /* 0x000fc80000000000 */
[----:B------:R-:W0:Y:S08]  /*5430*/  MUFU.TANH R180, R180 ;  /* 0x000000b400b47308 */ /* 0x000e300000002400 */
        /* <DEDUP_REMOVED lines=25> */
[----:B------:R-:W-:Y:S01]  /*55d0*/  @UP0 ULDC UR6, c[0x0][0x44c] ;  /* 0x0001130000060ab9 */ /* 0x000fe20000000800 */
[----:B------:R-:W-:-:S05]  /*55e0*/  UMOV UR7, 0x40000040 ;  /* 0x4000004000077882 */ /* 0x000fca0000000000 */
[----:B------:R-:W1:Y:S08]  /*55f0*/  MUFU.TANH R178, R178 ;  /* 0x000000b200b27308 */ /* 0x000e700000002400 */
[----:B------:R-:W2:Y:S08]  /*5600*/  MUFU.TANH R176, R176 ;  /* 0x000000b000b07308 */ /* 0x000eb00000002400 */
[----:B------:R-:W3:Y:S08]  /*5610*/  MUFU.TANH R30, R30 ;  /* 0x0000001e001e7308 */ /* 0x000ef00000002400 */
        /* <DEDUP_REMOVED lines=11> */
[----:B------:R-:W-:Y:S01]  /*56d0*/  VIADD R173, R17, UR38 ;  /* 0x0000002611ad7c36 */ /* 0x000fe20008000000 */
[----:B------:R-:W-:-:S03]  /*56e0*/  WARPGROUP.ARRIVE ;  /* 0x00000000000079c5 */ /* 0x000fc60000000000 */
[----:B------:R-:W-:Y:S01]  /*56f0*/  @P2 IMAD.HI.U32 R29, R173, UR6, RZ ;  /* 0x00000006ad1d2c27 */ /* 0x000fe2000f8e00ff */
[----:B------:R-:W-:-:S04]  /*5700*/  @UP0 ULDC UR6, c[0x0][0x450] ;  /* 0x0001140000060ab9 */ /* 0x000fc80000000800 */
[----:B------:R-:W-:Y:S01]  /*5710*/  @P2 SHF.R.U32.HI R173, RZ, UR6, R29 ;  /* 0x00000006ffad2c19 */ /* 0x000fe2000801161d */
[----:B------:R-:W-:Y:S01]  /*5720*/  UMOV UR6, 0xffffff80 ;  /* 0xffffff8000067882 */ /* 0x000fe20000000000 */
[----:B------:R-:W-:Y:S01]  /*5730*/  FMUL.FTZ R29, R57, UR56 ;  /* 0x00000038391d7c20 */ /* 0x000fe20008410000 */
[----:B------:R-:W-:Y:S02]  /*5740*/  UIMAD UR6, UR59, UR6, 0x1 ;  /* 0x000000013b0674a4 */ /* 0x000fe4000f8e0206 */
[----:B------:R-:W4:Y:S01]  /*5750*/  SHFL.IDX PT, R47, R173, 0x1, 0x1c1f ;  /* 0x003c1f00ad2f7f89 */ /* 0x000f2200000e0000 */
[----:B------:R-:W-:Y:S02]  /*5760*/  UIADD3 UR59, UR59, -0x1, URZ ;  /* 0xffffffff3b3b7890 */ /* 0x000fe4000fffe03f */
[----:B------:R-:W-:Y:S01]  /*5770*/  MUFU.TANH R29, R29 ;  /* 0x0000001d001d7308 */ /* 0x000fe20000002400 */
[----:B------:R-:W-:Y:S01]  /*5780*/  IMAD.U32 R31, RZ, RZ, UR6 ;  /* 0x00000006ff1f7e24 */ /* 0x000fe2000f8e00ff */
[----:B------:R-:W-:-:S04]  /*5790*/  UIADD3 UR6, UR11, 0x180, URZ ;  /* 0x000001800b067890 */ /* 0x000fc8000fffe03f */
[----:B------:R-:W-:Y:S01]  /*57a0*/  IADD3 R174, R31, UR53, -R16 ;  /* 0x000000351fae7c10 */ /* 0x000fe2000fffe810 */
[----:B------:R-:W-:Y:S01]  /*57b0*/  FMUL.FTZ R31, R60, UR56 ;  /* 0x000000383c1f7c20 */ /* 0x000fe20008410000 */
[----:B------:R-:W-:Y:S01]  /*57c0*/  FMUL.FTZ R60, R64, UR56 ;  /* 0x00000038403c7c20 */ /* 0x000fe20008410000 */
[----:B------:R-:W-:Y:S01]  /*57d0*/  FMUL.FTZ R64, R72, UR56 ;  /* 0x0000003848407c20 */ /* 0x000fe20008410000 */
[----:B------:R-:W-:Y:S01]  /*57e0*/  FMUL.FTZ R72, R85, UR56 ;  /* 0x0000003855487c20 */ /* 0x000fe20008410000 */
[----:B------:R-:W-:Y:S01]  /*57f0*/  HGMMA.64x128x16.F32 R88, R168, gdesc[UR4].tnspB, R88, gsb0 ;  /* 0x41e00004a8587df0 */ /* 0x000fe20008000858 */
[----:B------:R-:W-:Y:S01]  /*5800*/  UIADD3 UR6, UR11, 0x200, URZ ;  /* 0x000002000b067890 */ /* 0x000fe2000fffe03f */
[----:B------:R-:W-:Y:S01]  /*5810*/  VIADD R174, R174, -UR54 ;  /* 0x80000036aeae7c36 */ /* 0x000fe20008000000 */
[----:B------:R-:W-:Y:S01]  /*5820*/  UMOV UR7, 0x40000040 ;  /* 0x4000004000077882 */ /* 0x000fe20000000000 */
[----:B------:R-:W-:Y:S02]  /*5830*/  MUFU.TANH R31, R31 ;  /* 0x0000001f001f7308 */ /* 0x000fe40000002400 */
[----:B----4-:R-:W-:-:S02]  /*5840*/  IMAD.IADD R56, R174, 0x1, R47 ;  /* 0x00000001ae387824 */ /* 0x010fc400078e022f */
[----:B------:R-:W-:Y:S01]  /*5850*/  FMUL.FTZ R47, R63, UR56 ;  /* 0x000000383f2f7c20 */ /* 0x000fe20008410000 */
[----:B------:R-:W-:-:S03]  /*5860*/  FMUL.FTZ R63, R73, UR56 ;  /* 0x00000038493f7c20 */ /* 0x000fc60008410000 */
[----:B------:R-:W-:Y:S01]  /*5870*/  MUFU.TANH R60, R60 ;  /* 0x0000003c003c7308 */ /* 0x000fe20000002400 */
[----:B------:R-:W4:Y:S01]  /*5880*/  SHFL.IDX PT, R73, R173, RZ, 0x1c1f ;  /* 0x001c1fffad497589 */ /* 0x000f2200000e0000 */
[C---:B------:R-:W-:Y:S02]  /*5890*/  ISETP.GT.AND P3, PT, R56.reuse, RZ, PT ;  /* 0x000000ff3800720c */ /* 0x040fe40003f64270 */
[----:B------:R-:W-:Y:S02]  /*58a0*/  ISETP.GT.AND P4, PT, R56, 0x1, PT ;  /* 0x000000013800780c */ /* 0x000fe40003f84270 */
[----:B0-----:R-:W-:Y:S02]  /*58b0*/  FSEL R180, R180, -INF , P3 ;  /* 0xff800000b4b47808 */ /* 0x001fe40001800000 */
[----:B------:R-:W-:Y:S01]  /*58c0*/  ISETP.GT.AND P3, PT, R56, 0x8, PT ;  /* 0x000000083800780c */ /* 0x000fe20003f64270 */
[----:B------:R-:W0:Y:S01]  /*58d0*/  MUFU.TANH R47, R47 ;  /* 0x0000002f002f7308 */ /* 0x000e220000002400 */
[----:B-1----:R-:W-:-:S02]  /*58e0*/  FSEL R178, R178, -INF , P4 ;  /* 0xff800000b2b27808 */ /* 0x002fc40002000000 */
[----:B------:R-:W-:Y:S02]  /*58f0*/  FMNMX.FTZ R49, R180, R5, !PT ;  /* 0x00000005b4317209 */ /* 0x000fe40007810000 */
[----:B------:R-:W-:Y:S02]  /*5900*/  ISETP.GT.AND P4, PT, R56, 0x9, PT ;  /* 0x000000093800780c */ /* 0x000fe40003f84270 */
[----:B--2---:R-:W-:Y:S01]  /*5910*/  FSEL R176, R176, -INF , P3 ;  /* 0xff800000b0b07808 */ /* 0x004fe20001800000 */
[----:B------:R-:W-:Y:S01]  /*5920*/  MUFU.TANH R64, R64 ;  /* 0x0000004000407308 */ /* 0x000fe20000002400 */
[----:B------:R-:W-:Y:S02]  /*5930*/  FMNMX.FTZ R49, R178, R49, !PT ;  /* 0x00000031b2317209 */ /* 0x000fe40007810000 */
[----:B------:R-:W-:Y:S02]  /*5940*/  ISETP.GT.AND P3, PT, R56, 0x10, PT ;  /* 0x000000103800780c */ /* 0x000fe40003f64270 */
[----:B---3--:R-:W-:Y:S01]  /*5950*/  FSEL R172, R30, -INF , P4 ;  /* 0xff8000001eac7808 */ /* 0x008fe20002000000 */
[----:B------:R-:W-:Y:S01]  /*5960*/  FMUL.FTZ R30, R66, UR56 ;  /* 0x00000038421e7c20 */ /* 0x000fe20008410000 */
[----:B------:R-:W-:Y:S01]  /*5970*/  FMNMX.FTZ R49, R176, R49, !PT ;  /* 0x00000031b0317209 */ /* 0x000fe20007810000 */
[----:B----4-:R-:W-:Y:S01]  /*5980*/  IMAD.IADD R73, R174, 0x1, R73 ;  /* 0x00000001ae497824 */ /* 0x010fe200078e0249 */
[----:B------:R-:W-:Y:S01]  /*5990*/  ISETP.GT.AND P4, PT, R56, 0x11, PT ;  /* 0x000000113800780c */ /* 0x000fe20003f84270 */
[----:B------:R-:W-:Y:S01]  /*59a0*/  FMUL.FTZ R66, R77, UR56 ;  /* 0x000000384d427c20 */ /* 0x000fe20008410000 */
[----:B------:R-:W-:Y:S01]  /*59b0*/  FMNMX.FTZ R49, R172, R49, !PT ;  /* 0x00000031ac317209 */ /* 0x000fe20007810000 */
[----:B------:R-:W1:Y:S01]  /*59c0*/  MUFU.TANH R30, R30 ;  /* 0x0000001e001e7308 */ /* 0x000e620000002400 */
[----:B------:R-:W-:-:S02]  /*59d0*/  ISETP.GT.AND P5, PT, R73, RZ, PT ;  /* 0x000000ff4900720c */ /* 0x000fc40003fa4270 */
[----:B------:R-:W-:-:S04]  /*59e0*/  ISETP.GT.AND P6, PT, R73, 0x8, PT ;  /* 0x000000084900780c */ /* 0x000fc80003fc4270 */
[----:B------:R-:W-:Y:S01]  /*59f0*/  FSEL R8, R8, -INF , P6 ;  /* 0xff80000008087808 */ /* 0x000fe20003000000 */
[----:B------:R-:W-:Y:S01]  /*5a00*/  MUFU.TANH R63, R63 ;  /* 0x0000003f003f7308 */ /* 0x000fe20000002400 */
[----:B------:R-:W-:-:S04]  /*5a10*/  ISETP.GT.AND P6, PT, R73, 0x11, PT ;  /* 0x000000114900780c */ /* 0x000fc80003fc4270 */
[----:B------:R-:W-:Y:S02]  /*5a20*/  FSEL R11, R11, -INF , P6 ;  /* 0xff8000000b0b7808 */ /* 0x000fe40003000000 */
[----:B------:R-:W-:Y:S01]  /*5a30*/  ISETP.GT.AND P6, PT, R73, 0x20, PT ;  /* 0x000000204900780c */ /* 0x000fe20003fc4270 */
[----:B------:R-:W-:Y:S08]  /*5a40*/  MUFU.TANH R66, R66 ;  /* 0x0000004200427308 */ /* 0x000ff00000002400 */
[----:B------:R-:W-:Y:S01]  /*5a50*/  MUFU.TANH R72, R72 ;  /* 0x0000004800487308 */ /* 0x000fe20000002400 */
[----:B------:R-:W-:-:S02]  /*5a60*/  WARPGROUP.DEPBAR.LE gsb0, 0x0 ;  /* 0x00008000000079c5 */ /* 0x000fc40000010000 */
[----:B------:R-:W-:Y:S01]  /*5a70*/  WARPGROUP.ARRIVE ;  /* 0x00000000000079c5 */ /* 0x000fe20000000000 */
[----:B------:R-:W-:Y:S02]  /*5a80*/  FSEL R170, R32, -INF , P3 ;  /* 0xff80000020aa7808 */ /* 0x000fe40001800000 */
[----:B------:R-:W-:Y:S02]  /*5a90*/  ISETP.GT.AND P3, PT, R56, 0x18, PT ;  /* 0x000000183800780c */ /* 0x000fe40003f64270 */
[----:B------:R-:W-:Y:S01]  /*5aa0*/  FSEL R168, R33, -INF , P4 ;  /* 0xff80000021a87808 */ /* 0x000fe20002000000 */
[----:B------:R-:W-:Y:S01]  /*5ab0*/  HGMMA.64x128x16.F32 R88, R152, gdesc[UR4].tnspB, R88, gsb0 ;  /* 0x41e0000498587df0 */ /* 0x000fe20008000858 */
[----:B------:R-:W-:Y:S01]  /*5ac0*/  FMNMX.FTZ R49, R170, R49, !PT ;  /* 0x00000031aa317209 */ /* 0x000fe20007810000 */
[----:B------:R-:W-:Y:S01]  /*5ad0*/  UIADD3 UR6, UR11, 0x280, URZ ;  /* 0x000002800b067890 */ /* 0x000fe2000fffe03f */
[----:B------:R-:W-:Y:S01]  /*5ae0*/  ISETP.GT.AND P4, PT, R56, 0x19, PT ;  /* 0x000000193800780c */ /* 0x000fe20003f84270 */
[----:B------:R-:W-:Y:S01]  /*5af0*/  UMOV UR7, 0x40000040 ;  /* 0x4000004000077882 */ /* 0x000fe20000000000 */
[----:B------:R-:W-:-:S02]  /*5b00*/  FSEL R37, R37, -INF , P3 ;  /* 0xff80000025257808 */ /* 0x000fc40001800000 */
[----:B------:R-:W-:Y:S02]  /*5b10*/  FMNMX.FTZ R50, R168, R49, !PT ;  /* 0x00000031a8327209 */ /* 0x000fe40007810000 */
[----:B------:R-:W-:Y:S02]  /*5b20*/  ISETP.GT.AND P3, PT, R56, 0x20, PT ;  /* 0x000000203800780c */ /* 0x000fe40003f64270 */
[----:B------:R-:W-:Y:S02]  /*5b30*/  FSEL R32, R34, -INF , P4 ;  /* 0xff80000022207808 */ /* 0x000fe40002000000 */
[----:B------:R-:W-:Y:S02]  /*5b40*/  FMNMX.FTZ R49, R37, R50, !PT ;  /* 0x0000003225317209 */ /* 0x000fe40007810000 */
[----:B------:R-:W-:Y:S02]  /*5b50*/  ISETP.GT.AND P4, PT, R56, 0x21, PT ;  /* 0x000000213800780c */ /* 0x000fe40003f84270 */
        /* <DEDUP_REMOVED lines=11> */
[----:B------:R-:W-:Y:S02]  /*5c10*/  FSEL R39, R40, -INF , P3 ;  /* 0xff80000028277808 */ /* 0x000fe40001800000 */
[----:B------:R-:W-:-:S02]  /*5c20*/  ISETP.GT.AND P4, PT, R56, 0x31, PT ;  /* 0x000000313800780c */ /* 0x000fc40003f84270 */
[----:B------:R-:W-:Y:S02]  /*5c30*/  FMNMX.FTZ R40, R35, R38, !PT ;  /* 0x0000002623287209 */ /* 0x000fe40007810000 */
[----:B------:R-:W-:Y:S02]  /*5c40*/  ISETP.GT.AND P3, PT, R56, 0x38, PT ;  /* 0x000000383800780c */ /* 0x000fe40003f64270 */
[----:B------:R-:W-:Y:S02]  /*5c50*/  FSEL R38, R41, -INF , P4 ;  /* 0xff80000029267808 */ /* 0x000fe40002000000 */
[----:B------:R-:W-:Y:S02]  /*5c60*/  FMNMX.FTZ R49, R39, R40, !PT ;  /* 0x0000002827317209 */ /* 0x000fe40007810000 */
[----:B------:R-:W-:Y:S02]  /*5c70*/  FSEL R41, R42, -INF , P3 ;  /* 0xff8000002a297808 */ /* 0x000fe40001800000 */
[----:B------:R-:W-:-:S02]  /*5c80*/  ISETP.GT.AND P4, PT, R56, 0x39, PT ;  /* 0x000000393800780c */ /* 0x000fc40003f84270 */
[----:B------:R-:W-:Y:S02]  /*5c90*/  FMNMX.FTZ R42, R38, R49, !PT ;  /* 0x00000031262a7209 */ /* 0x000fe40007810000 */
[C---:B------:R-:W-:Y:S02]  /*5ca0*/  ISETP.GT.AND P3, PT, R56.reuse, 0x40, PT ;  /* 0x000000403800780c */ /* 0x040fe40003f64270 */
[----:B------:R-:W-:Y:S02]  /*5cb0*/  FSEL R40, R43, -INF , P4 ;  /* 0xff8000002b287808 */ /* 0x000fe40002000000 */
[----:B------:R-:W-:Y:S02]  /*5cc0*/  FMNMX.FTZ R49, R41, R42, !PT ;  /* 0x0000002a29317209 */ /* 0x000fe40007810000 */
[----:B------:R-:W-:Y:S02]  /*5cd0*/  ISETP.GT.AND P4, PT, R56, 0x41, PT ;  /* 0x000000413800780c */ /* 0x000fe40003f84270 */
[----:B------:R-:W-:-:S02]  /*5ce0*/  FSEL R43, R44, -INF , P3 ;  /* 0xff8000002c2b7808 */ /* 0x000fc40001800000 */
[----:B------:R-:W-:Y:S02]  /*5cf0*/  FMNMX.FTZ R44, R40, R49, !PT ;  /* 0x00000031282c7209 */ /* 0x000fe40007810000 */
[----:B------:R-:W-:Y:S02]  /*5d00*/  FSEL R42, R45, -INF , P4 ;  /* 0xff8000002d2a7808 */ /* 0x000fe40002000000 */
[C---:B------:R-:W-:Y:S02]  /*5d10*/  ISETP.GT.AND P3, PT, R56.reuse, 0x48, PT ;  /* 0x000000483800780c */ /* 0x040fe40003f64270 */
[----:B------:R-:W-:Y:S02]  /*5d20*/  FMNMX.FTZ R45, R43, R44, !PT ;  /* 0x0000002c2b2d7209 */ /* 0x000fe40007810000 */
[----:B------:R-:W-:Y:S02]  /*5d30*/  ISETP.GT.AND P4, PT, R56, 0x49, PT ;  /* 0x000000493800780c */ /* 0x000fe40003f84270 */
[----:B------:R-:W-:-:S02]  /*5d40*/  FSEL R44, R46, -INF , P3 ;  /* 0xff8000002e2c7808 */ /* 0x000fc40001800000 */
[----:B------:R-:W-:Y:S02]  /*5d50*/  FMNMX.FTZ R49, R42, R45, !PT ;  /* 0x0000002d2a317209 */ /* 0x000fe40007810000 */
[----:B------:R-:W-:Y:S02]  /*5d60*/  ISETP.GT.AND P3, PT, R56, 0x50, PT ;  /* 0x000000503800780c */ /* 0x000fe40003f64270 */
[----:B0-----:R-:W-:Y:S02]  /*5d70*/  FSEL R45, R47, -INF , P4 ;  /* 0xff8000002f2d7808 */ /* 0x001fe40002000000 */
[----:B------:R-:W-:Y:S02]  /*5d80*/  FMNMX.FTZ R50, R44, R49, !PT ;  /* 0x000000312c327209 */ /* 0x000fe40007810000 */
[----:B------:R-:W-:Y:S02]  /*5d90*/  ISETP.GT.AND P4, PT, R56, 0x51, PT ;  /* 0x000000513800780c */ /* 0x000fe40003f84270 */
[----:B-1----:R-:W-:-:S02]  /*5da0*/  FSEL R46, R30, -INF , P3 ;  /* 0xff8000001e2e7808 */ /* 0x002fc40001800000 */
[----:B------:R-:W-:Y:S02]  /*5db0*/  FMNMX.FTZ R49, R45, R50, !PT ;  /* 0x000000322d317209 */ /* 0x000fe40007810000 */
[----:B------:R-:W-:Y:S02]  /*5dc0*/  ISETP.GT.AND P3, PT, R56, 0x58, PT ;  /* 0x000000583800780c */ /* 0x000fe40003f64270 */
[----:B------:R-:W-:Y:S02]  /*5dd0*/  FSEL R47, R48, -INF , P4 ;  /* 0xff800000302f7808 */ /* 0x000fe40002000000 */
[----:B------:R-:W-:Y:S02]  /*5de0*/  FMNMX.FTZ R30, R46, R49, !PT ;  /* 0x000000312e1e7209 */ /* 0x000fe40007810000 */
[----:B------:R-:W-:Y:S02]  /*5df0*/  ISETP.GT.AND P4, PT, R56, 0x59, PT ;  /* 0x000000593800780c */ /* 0x000fe40003f84270 */
[----:B------:R-:W-:Y:S01]  /*5e00*/  FSEL R48, R70, -INF , P3 ;  /* 0xff80000046307808 */ /* 0x000fe20001800000 */
[----:B------:R-:W-:Y:S01]  /*5e10*/  FMUL.FTZ R70, R84, UR56 ;  /* 0x0000003854467c20 */ /* 0x000fe20008410000 */
[----:B------:R-:W-:-:S02]  /*5e20*/  FMNMX.FTZ R51, R47, R30, !PT ;  /* 0x0000001e2f337209 */ /* 0x000fc40007810000 */
[----:B------:R-:W-:Y:S02]  /*5e30*/  ISETP.GT.AND P3, PT, R56, 0x60, PT ;  /* 0x000000603800780c */ /* 0x000fe40003f64270 */
        /* <DEDUP_REMOVED lines=18> */
[----:B------:R-:W-:Y:S01]  /*5f60*/  ISETP.GT.AND P3, PT, R56, 0x78, PT ;  /* 0x000000783800780c */ /* 0x000fe20003f64270 */
[----:B------:R-:W-:Y:S02]  /*5f70*/  WARPGROUP.DEPBAR.LE gsb0, 0x0 ;  /* 0x00008000000079c5 */ /* 0x000fe40000010000 */
[----:B------:R-:W-:Y:S01]  /*5f80*/  WARPGROUP.ARRIVE ;  /* 0x00000000000079c5 */ /* 0x000fe20000000000 */
[----:B------:R-:W-:Y:S02]  /*5f90*/  FSEL R54, R54, -INF , P4 ;  /* 0xff80000036367808 */ /* 0x000fe40002000000 */
[----:B------:R-:W-:Y:S02]  /*5fa0*/  FMNMX.FTZ R57, R52, R57, !PT ;  /* 0x0000003934397209 */ /* 0x000fe40007810000 */
[----:B------:R-:W-:Y:S01]  /*5fb0*/  ISETP.GT.AND P4, PT, R56, 0x79, PT ;  /* 0x000000793800780c */ /* 0x000fe20003f84270 */
[----:B------:R-:W-:Y:S01]  /*5fc0*/  HGMMA.64x128x16.F32 R88, R156, gdesc[UR4].tnspB, R88, gsb0 ;  /* 0x41e000049c587df0 */ /* 0x000fe20008000858 */
[----:B------:R-:W-:Y:S01]  /*5fd0*/  FSEL R56, R86, -INF , P3 ;  /* 0xff80000056387808 */ /* 0x000fe20001800000 */
[----:B------:R-:W-:Y:S01]  /*5fe0*/  UIADD3 UR6, UR11, 0x300, URZ ;  /* 0x000003000b067890 */ /* 0x000fe2000fffe03f */
[----:B------:R-:W-:Y:S01]  /*5ff0*/  FMNMX.FTZ R59, R54, R57, !PT ;  /* 0x00000039363b7209 */ /* 0x000fe20007810000 */
[----:B------:R-:W-:Y:S01]  /*6000*/  UMOV UR7, 0x40000040 ;  /* 0x4000004000077882 */ /* 0x000fe20000000000 */
[----:B------:R-:W-:-:S02]  /*6010*/  FSEL R57, R87, -INF , P4 ;  /* 0xff80000057397808 */ /* 0x000fc40002000000 */
[----:B------:R-:W-:Y:S01]  /*6020*/  FMNMX.FTZ R30, R56, R59, !PT ;  /* 0x0000003b381e7209 */ /* 0x000fe20007810000 */
[----:B------:R-:W-:Y:S01]  /*6030*/  FMUL.FTZ R59, R65, UR56 ;  /* 0x00000038413b7c20 */ /* 0x000fe20008410000 */
[----:B------:R-:W-:Y:S02]  /*6040*/  ISETP.GT.AND P4, PT, R73, 0x1, PT ;  /* 0x000000014900780c */ /* 0x000fe40003f84270 */
[----:B------:R-:W-:Y:S02]  /*6050*/  FMNMX.FTZ R30, R57, R30, !PT ;  /* 0x0000001e391e7209 */ /* 0x000fe40007810000 */
[----:B------:R-:W-:Y:S01]  /*6060*/  FSEL R71, R6, -INF , P5 ;  /* 0xff80000006477808 */ /* 0x000fe20002800000 */
[----:B------:R-:W0:Y:S01]  /*6070*/  MUFU.TANH R59, R59 ;  /* 0x0000003b003b7308 */ /* 0x000e220000002400 */
[----:B------:R-:W-:Y:S01]  /*6080*/  FSEL R7, R7, -INF , P4 ;  /* 0xff80000007077808 */ /* 0x000fe20002000000 */
[----:B------:R-:W1:Y:S01]  /*6090*/  SHFL.BFLY PT, R65, R30, 0x2, 0x1f ;  /* 0x0c401f001e417f89 */ /* 0x000e6200000e0000 */
[----:B------:R-:W-:-:S02]  /*60a0*/  FMNMX.FTZ R74, R71, R4, !PT ;  /* 0x00000004474a7209 */ /* 0x000fc40007810000 */
[----:B------:R-:W-:Y:S02]  /*60b0*/  ISETP.GT.AND P5, PT, R73, 0x9, PT ;  /* 0x000000094900780c */ /* 0x000fe40003fa4270 */
[----:B------:R-:W-:Y:S02]  /*60c0*/  FMNMX.FTZ R75, R7, R74, !PT ;  /* 0x0000004a074b7209 */ /* 0x000fe40007810000 */
[----:B------:R-:W-:Y:S02]  /*60d0*/  ISETP.GT.AND P4, PT, R73, 0x10, PT ;  /* 0x000000104900780c */ /* 0x000fe40003f84270 */
[----:B------:R-:W-:Y:S02]  /*60e0*/  FSEL R9, R9, -INF , P5 ;  /* 0xff80000009097808 */ /* 0x000fe40002800000 */
[----:B------:R-:W-:Y:S02]  /*60f0*/  FMNMX.FTZ R74, R8, R75, !PT ;  /* 0x0000004b084a7209 */ /* 0x000fe40007810000 */
[----:B------:R-:W-:-:S02]  /*6100*/  FSEL R10, R10, -INF , P4 ;  /* 0xff8000000a0a7808 */ /* 0x000fc40002000000 */
[----:B------:R-:W-:Y:S02]  /*6110*/  FMNMX.FTZ R75, R9, R74, !PT ;  /* 0x0000004a094b7209 */ /* 0x000fe40007810000 */
[C---:B------:R-:W-:Y:S02]  /*6120*/  ISETP.GT.AND P5, PT, R73.reuse, 0x18, PT ;  /* 0x000000184900780c */ /* 0x040fe40003fa4270 */
[----:B------:R-:W-:Y:S02]  /*6130*/  ISETP.GT.AND P4, PT, R73, 0x19, PT ;  /* 0x000000194900780c */ /* 0x000fe40003f84270 */
[----:B------:R-:W-:Y:S02]  /*6140*/  FSEL R74, R12, -INF , P5 ;  /* 0xff8000000c4a7808 */ /* 0x000fe40002800000 */
[----:B------:R-:W-:Y:S02]  /*6150*/  FSEL R13, R13, -INF , P4 ;  /* 0xff8000000d0d7808 */ /* 0x000fe40002000000 */
[----:B-1----:R-:W-:Y:S01]  /*6160*/  FMNMX.FTZ R69, R30, R65, !PT ;  /* 0x000000411e457209 */ /* 0x002fe20007810000 */
[----:B------:R-:W-:Y:S01]  /*6170*/  FMUL.FTZ R65, R76, UR56 ;  /* 0x000000384c417c20 */ /* 0x000fe20008410000 */
[----:B------:R-:W-:-:S02]  /*6180*/  FMNMX.FTZ R76, R10, R75, !PT ;  /* 0x0000004b0a4c7209 */ /* 0x000fc40007810000 */
[----:B------:R-:W-:Y:S01]  /*6190*/  ISETP.GT.AND P5, PT, R73, 0x21, PT ;  /* 0x000000214900780c */ /* 0x000fe20003fa4270 */
[----:B------:R-:W1:Y:S01]  /*61a0*/  SHFL.BFLY PT, R30, R69, 0x1, 0x1f ;  /* 0x0c201f00451e7f89 */ /* 0x000e6200000e0000 */
[----:B------:R-:W-:Y:S01]  /*61b0*/  FMNMX.FTZ R75, R11, R76, !PT ;  /* 0x0000004c0b4b7209 */ /* 0x000fe20007810000 */
[----:B------:R-:W2:Y:S01]  /*61c0*/  MUFU.TANH R65, R65 ;  /* 0x0000004100417308 */ /* 0x000ea20000002400 */
[----:B------:R-:W-:Y:S02]  /*61d0*/  ISETP.GT.AND P4, PT, R73, 0x28, PT ;  /* 0x000000284900780c */ /* 0x000fe40003f84270 */
[----:B------:R-:W-:Y:S02]  /*61e0*/  FMNMX.FTZ R76, R74, R75, !PT ;  /* 0x0000004b4a4c7209 */ /* 0x000fe40007810000 */
[----:B------:R-:W-:Y:S02]  /*61f0*/  FSEL R75, R14, -INF , P6 ;  /* 0xff8000000e4b7808 */ /* 0x000fe40003000000 */
[----:B------:R-:W-:-:S02]  /*6200*/  FMNMX.FTZ R76, R13, R76, !PT ;  /* 0x0000004c0d4c7209 */ /* 0x000fc40007810000 */
[----:B------:R-:W-:Y:S02]  /*6210*/  FSEL R15, R15, -INF , P5 ;  /* 0xff8000000f0f7808 */ /* 0x000fe40002800000 */
[----:B------:R-:W-:Y:S02]  /*6220*/  FMNMX.FTZ R78, R75, R76, !PT ;  /* 0x0000004c4b4e7209 */ /* 0x000fe40007810000 */
[----:B------:R-:W-:Y:S02]  /*6230*/  ISETP.GT.AND P6, PT, R73, 0x29, PT ;  /* 0x000000294900780c */ /* 0x000fe40003fc4270 */
[----:B------:R-:W-:Y:S02]  /*6240*/  FSEL R76, R20, -INF , P4 ;  /* 0xff800000144c7808 */ /* 0x000fe40002000000 */
[----:B------:R-:W-:Y:S02]  /*6250*/  FMNMX.FTZ R77, R15, R78, !PT ;  /* 0x0000004e0f4d7209 */ /* 0x000fe40007810000 */
[----:B------:R-:W-:-:S02]  /*6260*/  ISETP.GT.AND P5, PT, R73, 0x30, PT ;  /* 0x000000304900780c */ /* 0x000fc40003fa4270 */
[----:B------:R-:W-:Y:S02]  /*6270*/  FSEL R21, R21, -INF , P6 ;  /* 0xff80000015157808 */ /* 0x000fe40003000000 */
[----:B-1----:R-:W-:Y:S02]  /*6280*/  FMNMX.FTZ R30, R69, R30, !PT ;  /* 0x0000001e451e7209 */ /* 0x002fe40007810000 */
[----:B------:R-:W-:Y:S02]  /*6290*/  FMNMX.FTZ R20, R76, R77, !PT ;  /* 0x0000004d4c147209 */ /* 0x000fe40007810000 */
[C---:B------:R-:W-:Y:S01]  /*62a0*/  FSETP.NEU.FTZ.AND P3, PT, R30.reuse, -INF , PT ;  /* 0xff8000001e00780b */ /* 0x040fe20003f7d000 */
[----:B------:R-:W-:Y:S01]  /*62b0*/  FMUL.FTZ R69, R30, UR10 ;  /* 0x0000000a1e457c20 */ /* 0x000fe20008410000 */
[----:B------:R-:W-:Y:S02]  /*62c0*/  ISETP.GT.AND P4, PT, R73, 0x31, PT ;  /* 0x000000314900780c */ /* 0x000fe40003f84270 */
[----:B------:R-:W-:-:S02]  /*62d0*/  FMNMX.FTZ R20, R21, R20, !PT ;  /* 0x0000001415147209 */ /* 0x000fc40007810000 */
[----:B------:R-:W-:Y:S02]  /*62e0*/  FSEL R69, R69, RZ, P3 ;  /* 0x000000ff45457208 */ /* 0x000fe40001800000 */
[----:B------:R-:W-:Y:S02]  /*62f0*/  ISETP.GT.AND P6, PT, R73, 0x38, PT ;  /* 0x000000384900780c */ /* 0x000fe40003fc4270 */
[----:B------:R-:W-:Y:S01]  /*6300*/  FSEL R25, R25, -INF , P4 ;  /* 0xff80000019197808 */ /* 0x000fe20002000000 */
        /* <DEDUP_REMOVED lines=10> */
[----:B------:R1:W-:Y:S01]  /*63b0*/  MUFU.EX2 R20, R78 ;  /* 0x0000004e00147308 */ /* 0x0003e20000000800 */
[----:B------:R-:W-:Y:S01]  /*63c0*/  ISETP.GT.AND P4, PT, R73, 0x40, PT ;  /* 0x000000404900780c */ /* 0x000fe20003f84270 */
[--C-:B------:R-:W-:Y:S01]  /*63d0*/  FFMA.FTZ R181, R180, UR10, -R69.reuse ;  /* 0x0000000ab4b57c23 */ /* 0x100fe20008010845 */
        /* <DEDUP_REMOVED lines=31> */
[----:B------:R3:W-:Y:S01]  /*65d0*/  MUFU.EX2 R12, R172 ;  /* 0x000000ac000c7308 */ /* 0x0007e20000000800 */
[----:B------:R-:W-:Y:S01]  /*65e0*/  FMNMX.FTZ R33, R58, R33, !PT ;  /* 0x000000213a217209 */ /* 0x000fe20007810000 */
[--C-:B------:R-:W-:Y:S01]  /*65f0*/  FFMA.FTZ R39, R53, UR10, -R69.reuse ;  /* 0x0000000a35277c23 */ /* 0x100fe20008010845 */
[----:B------:R-:W-:Y:S01]  /*6600*/  ISETP.GT.AND P4, PT, R73, 0x58, PT ;  /* 0x000000584900780c */ /* 0x000fe20003f84270 */
[--C-:B------:R-:W-:Y:S01]  /*6610*/  FFMA.FTZ R50, R54, UR10, -R69.reuse ;  /* 0x0000000a36327c23 */ /* 0x100fe20008010845 */
[----:B0-----:R-:W-:Y:S01]  /*6620*/  FSEL R59, R59, -INF , P5 ;  /* 0xff8000003b3b7808 */ /* 0x001fe20002800000 */
[--C-:B------:R-:W-:Y:S01]  /*6630*/  FFMA.FTZ R43, R56, UR10, -R69.reuse ;  /* 0x0000000a382b7c23 */ /* 0x100fe20008010845 */
[----:B------:R-:W-:Y:S01]  /*6640*/  FMNMX.FTZ R34, R60, R33, !PT ;  /* 0x000000213c227209 */ /* 0x000fe20007810000 */
[----:B------:R-:W-:Y:S01]  /*6650*/  MUFU.EX2 R177, R177 ;  /* 0x000000b100b17308 */ /* 0x000fe20000000800 */
[----:B------:R-:W-:Y:S01]  /*6660*/  ISETP.GT.AND P6, PT, R73, 0x59, PT ;  /* 0x000000594900780c */ /* 0x000fe20003fc4270 */
[----:B------:R-:W-:Y:S01]  /*6670*/  FFMA.FTZ R57, R57, UR10, -R69 ;  /* 0x0000000a39397c23 */ /* 0x000fe20008010845 */
[----:B------:R-:W-:Y:S01]  /*6680*/  FSEL R61, R61, -INF , P4 ;  /* 0xff8000003d3d7808 */ /* 0x000fe20002000000 */
[----:B------:R-:W-:-:S02]  /*6690*/  WARPGROUP.DEPBAR.LE gsb0, 0x0 ;  /* 0x00008000000079c5 */ /* 0x000fc40000010000 */
[----:B------:R-:W-:Y:S01]  /*66a0*/  WARPGROUP.ARRIVE ;  /* 0x00000000000079c5 */ /* 0x000fe20000000000 */
[----:B------:R-:W-:Y:S01]  /*66b0*/  FMNMX.FTZ R34, R59, R34, !PT ;  /* 0x000000223b227209 */ /* 0x000fe20007810000 */
[----:B------:R-:W-:Y:S01]  /*66c0*/  MUFU.EX2 R14, R14 ;  /* 0x0000000e000e7308 */ /* 0x000fe20000000800 */
[----:B------:R-:W-:Y:S01]  /*66d0*/  ISETP.GT.AND P5, PT, R73, 0x60, PT ;  /* 0x000000604900780c */ /* 0x000fe20003fa4270 */
[--C-:B------:R-:W-:Y:S01]  /*66e0*/  FFMA.FTZ R157, R46, UR10, -R69.reuse ;  /* 0x0000000a2e9d7c23 */ /* 0x100fe20008010845 */
[----:B------:R-:W-:Y:S01]  /*66f0*/  FSEL R62, R62, -INF , P6 ;  /* 0xff8000003e3e7808 */ /* 0x000fe20003000000 */
[----:B------:R-:W-:Y:S01]  /*6700*/  HGMMA.64x128x16.F32 R88, R160, gdesc[UR4].tnspB, R88, gsb0 ;  /* 0x41e00004a0587df0 */ /* 0x000fe20008000858 */
[----:B------:R-:W-:Y:S01]  /*6710*/  FMNMX.FTZ R33, R61, R34, !PT ;  /* 0x000000223d217209 */ /* 0x000fe20007810000 */
[--C-:B------:R-:W-:Y:S01]  /*6720*/  FFMA.FTZ R34, R38, UR10, -R69.reuse ;  /* 0x0000000a26227c23 */ /* 0x100fe20008010845 */
[C---:B------:R-:W-:Y:S01]  /*6730*/  ISETP.GT.AND P4, PT, R73.reuse, 0x61, PT ;  /* 0x000000614900780c */ /* 0x040fe20003f84270 */
[----:B------:R-:W-:Y:S01]  /*6740*/  UIADD3 UR6, UR11, 0x380, URZ ;  /* 0x000003800b067890 */ /* 0x000fe2000fffe03f */
[----:B------:R-:W-:Y:S01]  /*6750*/  FSEL R64, R64, -INF , P5 ;  /* 0xff80000040407808 */ /* 0x000fe20002800000 */
[----:B------:R-:W-:Y:S01]  /*6760*/  UMOV UR7, 0x40000040 ;  /* 0x4000004000077882 */ /* 0x000fe20000000000 */
[----:B------:R-:W-:Y:S01]  /*6770*/  FMNMX.FTZ R33, R62, R33, !PT ;  /* 0x000000213e217209 */ /* 0x000fe20007810000 */
[----:B------:R-:W-:Y:S01]  /*6780*/  MUFU.EX2 R179, R179 ;  /* 0x000000b300b37308 */ /* 0x000fe20000000800 */
[----:B------:R-:W-:Y:S01]  /*6790*/  ISETP.GT.AND P6, PT, R73, 0x68, PT ;  /* 0x000000684900780c */ /* 0x000fe20003fc4270 */
[--C-:B------:R-:W-:Y:S01]  /*67a0*/  FFMA.FTZ R159, R48, UR10, -R69.reuse ;  /* 0x0000000a309f7c23 */ /* 0x100fe20008010845 */
[----:B------:R-:W-:Y:S01]  /*67b0*/  FSEL R63, R63, -INF , P4 ;  /* 0xff8000003f3f7808 */ /* 0x000fe20002000000 */
[--C-:B------:R-:W-:Y:S01]  /*67c0*/  FFMA.FTZ R46, R51, UR10, -R69.reuse ;  /* 0x0000000a332e7c23 */ /* 0x100fe20008010845 */
[----:B------:R-:W-:Y:S01]  /*67d0*/  FMNMX.FTZ R36, R64, R33, !PT ;  /* 0x0000002140247209 */ /* 0x000fe20007810000 */
[----:B------:R-:W-:Y:S01]  /*67e0*/  FFMA.FTZ R48, R55, UR10, -R69 ;  /* 0x0000000a37307c23 */ /* 0x000fe20008010845 */
[----:B------:R-:W-:Y:S01]  /*67f0*/  ISETP.GT.AND P5, PT, R73, 0x69, PT ;  /* 0x000000694900780c */ /* 0x000fe20003fa4270 */
[----:B------:R-:W-:Y:S01]  /*6800*/  MUFU.EX2 R173, R173 ;  /* 0x000000ad00ad7308 */ /* 0x000fe20000000800 */
[----:B--2---:R-:W-:-:S02]  /*6810*/  FSEL R65, R65, -INF , P6 ;  /* 0xff80000041417808 */ /* 0x004fc40003000000 */
[----:B------:R-:W-:Y:S02]  /*6820*/  FMNMX.FTZ R36, R63, R36, !PT ;  /* 0x000000243f247209 */ /* 0x000fe40007810000 */
[----:B------:R-:W-:Y:S02]  /*6830*/  ISETP.GT.AND P4, PT, R73, 0x70, PT ;  /* 0x000000704900780c */ /* 0x000fe40003f84270 */
[----:B------:R-:W-:Y:S01]  /*6840*/  FSEL R66, R66, -INF , P5 ;  /* 0xff80000042427808 */ /* 0x000fe20002800000 */
[----:B------:R-:W-:Y:S01]  /*6850*/  MUFU.EX2 R24, R24 ;  /* 0x0000001800187308 */ /* 0x000fe20000000800 */
[----:B------:R-:W-:Y:S01]  /*6860*/  FMNMX.FTZ R33, R65, R36, !PT ;  /* 0x0000002441217209 */ /* 0x000fe20007810000 */
[--C-:B------:R-:W-:Y:S01]  /*6870*/  FFMA.FTZ R36, R40, UR10, -R69.reuse ;  /* 0x0000000a28247c23 */ /* 0x100fe20008010845 */
[----:B------:R-:W-:Y:S01]  /*6880*/  ISETP.GT.AND P6, PT, R73, 0x71, PT ;  /* 0x000000714900780c */ /* 0x000fe20003fc4270 */
[----:B------:R-:W-:Y:S01]  /*6890*/  FFMA.FTZ R40, R47, UR10, -R69 ;  /* 0x0000000a2f287c23 */ /* 0x000fe20008010845 */
        /* <DEDUP_REMOVED lines=9> */
[----:B------:R-:W-:Y:S01]  /*6930*/  FMNMX.FTZ R33, R67, R38, !PT ;  /* 0x0000002643217209 */ /* 0x000fe20007810000 */
[----:B------:R-:W-:Y:S01]  /*6940*/  FFMA.FTZ R38, R42, UR10, -R69 ;  /* 0x0000000a2a267c23 */ /* 0x000fe20008010845 */
[----:B------:R-:W-:Y:S02]  /*6950*/  FSEL R72, R72, -INF , P4 ;  /* 0xff80000048487808 */ /* 0x000fe40002000000 */
        /* <DEDUP_REMOVED lines=9> */
[--C-:B------:R-:W-:Y:S01]  /*69f0*/  FFMA.FTZ R42, R49, UR10, -R69.reuse ;  /* 0x0000000a312a7c23 */ /* 0x100fe20008010845 */
[----:B-1----:R-:W0:Y:S06]  /*6a00*/  SHFL.BFLY PT, R78, R41, 0x1, 0x1f ;  /* 0x0c201f00294e7f89 */ /* 0x002e2c00000e0000 */
[----:B------:R-:W-:Y:S08]  /*6a10*/  MUFU.EX2 R38, R38 ;  /* 0x0000002600267308 */ /* 0x000ff00000000800 */
[----:B------:R-:W-:Y:S08]  /*6a20*/  MUFU.EX2 R155, R155 ;  /* 0x0000009b009b7308 */ /* 0x000ff00000000800 */
[----:B------:R-:W-:Y:S01]  /*6a30*/  MUFU.EX2 R44, R44 ;  /* 0x0000002c002c7308 */ /* 0x000fe20000000800 */
[----:B0-----:R-:W-:Y:S01]  /*6a40*/  FMNMX.FTZ R33, R41, R78, !PT ;  /* 0x0000004e29217209 */ /* 0x001fe20007810000 */
[----:B------:R-:W-:-:S03]  /*6a50*/  FFMA.FTZ R41, R52, UR10, -R69 ;  /* 0x0000000a34297c23 */ /* 0x000fc60008010845 */
        /* <DEDUP_REMOVED lines=10> */
[----:B------:R-:W-:Y:S02]  /*6b00*/  IMAD.U32 R10, RZ, RZ, UR46 ;  /* 0x0000002eff0a7e24 */ /* 0x000fe4000f8e00ff */
[----:B------:R-:W-:Y:S01]  /*6b10*/  FADD.FTZ R8, -R8, R5 ;  /* 0x0000000508087221 */ /* 0x000fe20000010100 */
[----:B------:R-:W-:Y:S01]  /*6b20*/  FSEL R5, R33, RZ, P4 ;  /* 0x000000ff21057208 */ /* 0x000fe20002000000 */
[----:B------:R-:W-:Y:S01]  /*6b30*/  FFMA.FTZ R7, R7, UR10, -R52 ;  /* 0x0000000a07077c23 */ /* 0x000fe20008010834 */
[----:B------:R-:W-:Y:S01]  /*6b40*/  MUFU.EX2 R180, R180 ;  /* 0x000000b400b47308 */ /* 0x000fe20000000800 */
[----:B------:R-:W-:Y:S01]  /*6b50*/  FMUL.FTZ R26, R8, UR10 ;  /* 0x0000000a081a7c20 */ /* 0x000fe20008410000 */
[----:B------:R-:W-:Y:S01]  /*6b60*/  @!P1 LEA R10, R10, UR41, 0x3 ;  /* 0x000000290a0a9c11 */ /* 0x000fe2000f8e18ff */
[----:B------:R-:W-:Y:S01]  /*6b70*/  FADD.FTZ R5, -R5, R4 ;  /* 0x0000000405057221 */ /* 0x000fe20000010100 */
[--C-:B------:R-:W-:Y:S01]  /*6b80*/  FFMA.FTZ R9, R9, UR10, -R52.reuse ;  /* 0x0000000a09097c23 */ /* 0x100fe20008010834 */
[----:B------:R-:W-:Y:S01]  /*6b90*/  IADD3 R8, -R220, 0xb, RZ ;  /* 0x0000000bdc087810 */ /* 0x000fe20007ffe1ff */
[----:B------:R-:W-:Y:S01]  /*6ba0*/  FFMA.FTZ R11, R11, UR10, -R52 ;  /* 0x0000000a0b0b7c23 */ /* 0x000fe20008010834 */
[----:B------:R-:W-:Y:S01]  /*6bb0*/  FMUL.FTZ R5, R5, UR10 ;  /* 0x0000000a05057c20 */ /* 0x000fe20008410000 */
[----:B------:R-:W0:Y:S01]  /*6bc0*/  MUFU.EX2 R4, R26 ;  /* 0x0000001a00047308 */ /* 0x000e220000000800 */
[----:B------:R-:W-:-:S02]  /*6bd0*/  WARPGROUP.DEPBAR.LE gsb0, 0x0 ;  /* 0x00008000000079c5 */ /* 0x000fc40000010000 */
[----:B------:R-:W-:Y:S01]  /*6be0*/  WARPGROUP.ARRIVE ;  /* 0x00000000000079c5 */ /* 0x000fe20000000000 */
[----:B------:R-:W-:Y:S02]  /*6bf0*/  @!P1 VIADD R10, R10, 0x28840 ;  /* 0x000288400a0a9836 */ /* 0x000fe40000000000 */
[--C-:B------:R-:W-:Y:S01]  /*6c00*/  FFMA.FTZ R154, R31, UR10, -R52.reuse ;  /* 0x0000000a1f9a7c23 */ /* 0x100fe20008010834 */
[--C-:B------:R-:W-:Y:S01]  /*6c10*/  FFMA.FTZ R178, R74, UR10, -R52.reuse ;  /* 0x0000000a4ab27c23 */ /* 0x100fe20008010834 */
[----:B------:R-:W-:Y:S01]  /*6c20*/  FFMA.FTZ R168, R37, UR10, -R52 ;  /* 0x0000000a25a87c23 */ /* 0x000fe20008010834 */
[----:B------:R-:W1:Y:S01]  /*6c30*/  MUFU.EX2 R5, R5 ;  /* 0x0000000500057308 */ /* 0x000e620000000800 */
[----:B------:R-:W-:Y:S01]  /*6c40*/  HGMMA.64x128x16.F32 R88, R164, gdesc[UR4].tnspB, R88, gsb0 ;  /* 0x41e00004a4587df0 */ /* 0x000fe20008000858 */
[----:B------:R-:W-:Y:S01]  /*6c50*/  @!P1 PRMT R10, RZ, 0x654, R10 ;  /* 0x00000654ff0a9816 */ /* 0x000fe2000000000a */
[--C-:B------:R-:W-:Y:S01]  /*6c60*/  FFMA.FTZ R13, R13, UR10, -R52.reuse ;  /* 0x0000000a0d0d7c23 */ /* 0x100fe20008010834 */
[--C-:B---3--:R-:W-:Y:S01]  /*6c70*/  FFMA.FTZ R172, R75, UR10, -R52.reuse ;  /* 0x0000000a4bac7c23 */ /* 0x108fe20008010834 */
[--C-:B------:R-:W-:Y:S01]  /*6c80*/  FFMA.FTZ R15, R15, UR10, -R52.reuse ;  /* 0x0000000a0f0f7c23 */ /* 0x100fe20008010834 */
[--C-:B------:R-:W-:Y:S01]  /*6c90*/  FFMA.FTZ R174, R76, UR10, -R52.reuse ;  /* 0x0000000a4cae7c23 */ /* 0x100fe20008010834 */
[--C-:B------:R-:W-:Y:S01]  /*6ca0*/  FFMA.FTZ R21, R21, UR10, -R52.reuse ;  /* 0x0000000a15157c23 */ /* 0x100fe20008010834 */
[----:B------:R-:W2:Y:S01]  /*6cb0*/  MUFU.EX2 R7, R7 ;  /* 0x0000000700077308 */ /* 0x000ea20000000800 */
[----:B0-----:R-:W-:Y:S01]  /*6cc0*/  FFMA.FTZ R31, R4, R0, R181 ;  /* 0x00000000041f7223 */ /* 0x001fe200000100b5 */
[--C-:B------:R-:W-:Y:S01]  /*6cd0*/  FFMA.FTZ R25, R25, UR10, -R52.reuse ;  /* 0x0000000a19197c23 */ /* 0x100fe20008010834 */
[--C-:B------:R-:W-:Y:S01]  /*6ce0*/  FFMA.FTZ R27, R27, UR10, -R52.reuse ;  /* 0x0000000a1b1b7c23 */ /* 0x100fe20008010834 */
[--C-:B------:R-:W-:Y:S01]  /*6cf0*/  FFMA.FTZ R152, R32, UR10, -R52.reuse ;  /* 0x0000000a20987c23 */ /* 0x100fe20008010834 */
[C---:B------:R-:W-:Y:S01]  /*6d00*/  FADD.FTZ R0, R6.reuse, R31 ;  /* 0x0000001f06007221 */ /* 0x040fe20000010000 */
[----:B------:R-:W-:Y:S01]  /*6d10*/  FFMA.FTZ R29, R29, UR10, -R52 ;  /* 0x0000000a1d1d7c23 */ /* 0x000fe20008010834 */
[----:B------:R-:W-:Y:S01]  /*6d20*/  F2FP.F16.F32.PACK_AB R181, R6, R181 ;  /* 0x000000b506b5723e */ /* 0x000fe200000000ff */
        /* <DEDUP_REMOVED lines=8> */
[----:B------:R-:W3:Y:S01]  /*6db0*/  MUFU.EX2 R9, R9 ;  /* 0x0000000900097308 */ /* 0x000ee20000000800 */
[--C-:B------:R-:W-:Y:S01]  /*6dc0*/  FFMA.FTZ R65, R65, UR10, -R52.reuse ;  /* 0x0000000a41417c23 */ /* 0x100fe20008010834 */
[--C-:B------:R-:W-:Y:S01]  /*6dd0*/  FFMA.FTZ R66, R66, UR10, -R52.reuse ;  /* 0x0000000a42427c23 */ /* 0x100fe20008010834 */
[--C-:B------:R-:W-:Y:S01]  /*6de0*/  FFMA.FTZ R68, R68, UR10, -R52.reuse ;  /* 0x0000000a44447c23 */ /* 0x100fe20008010834 */
[--C-:B------:R-:W-:Y:S01]  /*6df0*/  FFMA.FTZ R67, R67, UR10, -R52.reuse ;  /* 0x0000000a43437c23 */ /* 0x100fe20008010834 */
[----:B------:R-:W-:Y:S01]  /*6e00*/  FFMA.FTZ R70, R70, UR10, -R52 ;  /* 0x0000000a46467c23 */ /* 0x000fe20008010834 */
[----:B------:R-:W-:Y:S01]  /*6e10*/  IMAD.U32 R26, RZ, RZ, UR58 ;  /* 0x0000003aff1a7e24 */ /* 0x000fe2000f8e00ff */
[----:B------:R-:W-:Y:S01]  /*6e20*/  PLOP3.LUT P3, PT, PT, PT, UP1, 0x80, 0x0 ;  /* 0x000000000000781c */ /* 0x000fe20003f6f018 */
[----:B------:R-:W4:Y:S01]  /*6e30*/  MUFU.EX2 R176, R176 ;  /* 0x000000b000b07308 */ /* 0x000f220000000800 */
[----:B------:R-:W-:Y:S01]  /*6e40*/  UMOV UR58, UR46 ;  /* 0x0000002e003a7c82 */ /* 0x000fe20008000000 */
[----:B------:R-:W-:-:S02]  /*6e50*/  F2FP.F16.F32.PACK_AB R183, R12, R183 ;  /* 0x000000b70cb7723e */ /* 0x000fc400000000ff */
[----:B------:R-:W-:-:S04]  /*6e60*/  @!P1 LEA R26, R26, UR41, 0x3 ;  /* 0x000000291a1a9c11 */ /* 0x000fc8000f8e18ff */
        /* <DEDUP_REMOVED lines=13> */
[----:B------:R-:W-:-:S02]  /*6f40*/  WARPGROUP.DEPBAR.LE gsb0, 0x0 ;  /* 0x00008000000079c5 */ /* 0x000fc40000010000 */
[----:B------:R0:W-:Y:S06]  /*6f50*/  BAR.ARV R8, 0x100 ;  /* 0x000400080000751d */ /* 0x0001ec0000002000 */
[----:B------:R2:W-:Y:S01]  /*6f60*/  @!P1 SYNCS.ARRIVE.TRANS64.RED.A1T0 RZ, [R10+URZ], RZ ;  /* 0x000000ff0aff99a7 */ /* 0x0005e2000810043f */
[----:B------:R-:W5:Y:S01]  /*6f70*/  MUFU.EX2 R154, R154 ;  /* 0x0000009a009a7308 */ /* 0x000f620000000800 */
[-C--:B-1----:R-:W-:Y:S01]  /*6f80*/  FMUL.FTZ R88, R88, R5.reuse ;  /* 0x0000000558587220 */ /* 0x082fe20000410000 */
        /* <DEDUP_REMOVED lines=8> */
[----:B------:R-:W-:Y:S01]  /*7010*/  MUFU.EX2 R156, R156 ;  /* 0x0000009c009c7308 */ /* 0x000fe20000000800 */
[----:B------:R-:W-:Y:S01]  /*7020*/  FADD.FTZ R37, R7, R10 ;  /* 0x0000000a07257221 */ /* 0x000fe20000010000 */
[----:B------:R-:W-:-:S02]  /*7030*/  @!P1 VIADD R10, R26, 0x28860 ;  /* 0x000288601a0a9836 */ /* 0x000fc40000000000 */
[-C--:B------:R-:W-:Y:S01]  /*7040*/  FMUL.FTZ R100, R100, R5.reuse ;  /* 0x0000000564647220 */ /* 0x080fe20000410000 */
[-C--:B------:R-:W-:Y:S01]  /*7050*/  FMUL.FTZ R101, R101, R5.reuse ;  /* 0x0000000565657220 */ /* 0x080fe20000410000 */
[----:B0-----:R-:W-:Y:S01]  /*7060*/  FADD.FTZ R8, R182, R37 ;  /* 0x00000025b6087221 */ /* 0x001fe20000010000 */
[C---:B---3--:R-:W-:Y:S01]  /*7070*/  F2FP.F16.F32.PACK_AB R182, R9.reuse, R182 ;  /* 0x000000b609b6723e */ /* 0x048fe200000000ff */
[-C--:B------:R-:W-:Y:S01]  /*7080*/  FMUL.FTZ R104, R104, R5.reuse ;  /* 0x0000000568687220 */ /* 0x080fe20000410000 */
[----:B------:R-:W0:Y:S01]  /*7090*/  MUFU.EX2 R3, R3 ;  /* 0x0000000300037308 */ /* 0x000e220000000800 */
[----:B------:R-:W-:Y:S01]  /*70a0*/  FADD.FTZ R37, R9, R8 ;  /* 0x0000000809257221 */ /* 0x000fe20000010000 */
[----:B------:R-:W-:Y:S01]  /*70b0*/  @!P1 PRMT R10, RZ, 0x654, R10 ;  /* 0x00000654ff0a9816 */ /* 0x000fe2000000000a */
[-C--:B------:R-:W-:Y:S01]  /*70c0*/  FMUL.FTZ R105, R105, R5.reuse ;  /* 0x0000000569697220 */ /* 0x080fe20000410000 */
[-C--:B------:R-:W-:Y:S01]  /*70d0*/  FMUL.FTZ R108, R108, R5.reuse ;  /* 0x000000056c6c7220 */ /* 0x080fe20000410000 */
[----:B----4-:R-:W-:Y:S01]  /*70e0*/  FADD.FTZ R8, R176, R37 ;  /* 0x00000025b0087221 */ /* 0x010fe20000010000 */
[----:B------:R-:W-:Y:S01]  /*70f0*/  FADD.FTZ R37, R177, R0 ;  /* 0x00000000b1257221 */ /* 0x000fe20000010000 */
[----:B------:R1:W-:Y:S01]  /*7100*/  @!P1 SYNCS.ARRIVE.TRANS64.RED.A1T0 RZ, [R10+URZ], RZ ;  /* 0x000000ff0aff99a7 */ /* 0x0003e2000810043f */
[----:B------:R-:W2:Y:S01]  /*7110*/  MUFU.EX2 R31, R31 ;  /* 0x0000001f001f7308 */ /* 0x000ea20000000800 */
[----:B-----5:R-:W-:Y:S01]  /*7120*/  FADD.FTZ R45, R11, R8 ;  /* 0x000000080b2d7221 */ /* 0x020fe20000010000 */
[----:B------:R-:W-:Y:S01]  /*7130*/  FADD.FTZ R0, R14, R37 ;  /* 0x000000250e007221 */ /* 0x000fe20000010000 */
[--C-:B------:R-:W-:Y:S01]  /*7140*/  FFMA.FTZ R37, R62, UR10, -R52.reuse ;  /* 0x0000000a3e257c23 */ /* 0x100fe20008010834 */
[----:B------:R-:W-:Y:S01]  /*7150*/  FFMA.FTZ R52, R72, UR10, -R52 ;  /* 0x0000000a48347c23 */ /* 0x000fe20008010834 */
[----:B------:R-:W-:Y:S01]  /*7160*/  FADD.FTZ R8, R178, R45 ;  /* 0x0000002db2087221 */ /* 0x000fe20000010000 */
[----:B------:R-:W-:Y:S01]  /*7170*/  FADD.FTZ R45, R179, R0 ;  /* 0x00000000b32d7221 */ /* 0x000fe20000010000 */
[-C--:B------:R-:W-:Y:S01]  /*7180*/  FMUL.FTZ R109, R109, R5.reuse ;  /* 0x000000056d6d7220 */ /* 0x080fe20000410000 */
[----:B------:R-:W-:Y:S01]  /*7190*/  MUFU.EX2 R159, R159 ;  /* 0x0000009f009f7308 */ /* 0x000fe20000000800 */
[----:B------:R-:W-:Y:S01]  /*71a0*/  FADD.FTZ R47, R13, R8 ;  /* 0x000000080d2f7221 */ /* 0x000fe20000010000 */
[----:B------:R-:W-:Y:S01]  /*71b0*/  FADD.FTZ R0, R20, R45 ;  /* 0x0000002d14007221 */ /* 0x000fe20000010000 */
[-C--:B------:R-:W-:Y:S01]  /*71c0*/  FMUL.FTZ R112, R112, R5.reuse ;  /* 0x0000000570707220 */ /* 0x080fe20000410000 */
[-C--:B------:R-:W-:Y:S01]  /*71d0*/  FMUL.FTZ R113, R113, R5.reuse ;  /* 0x0000000571717220 */ /* 0x080fe20000410000 */
[----:B------:R-:W-:Y:S01]  /*71e0*/  FADD.FTZ R8, R172, R47 ;  /* 0x0000002fac087221 */ /* 0x000fe20000010000 */
[----:B------:R-:W-:Y:S01]  /*71f0*/  FADD.FTZ R45, R173, R0 ;  /* 0x00000000ad2d7221 */ /* 0x000fe20000010000 */
[-C--:B------:R-:W-:Y:S01]  /*7200*/  FMUL.FTZ R116, R116, R5.reuse ;  /* 0x0000000574747220 */ /* 0x080fe20000410000 */
[----:B------:R-:W3:Y:S01]  /*7210*/  MUFU.EX2 R158, R158 ;  /* 0x0000009e009e7308 */ /* 0x000ee20000000800 */
[----:B------:R-:W-:Y:S01]  /*7220*/  FADD.FTZ R47, R15, R8 ;  /* 0x000000080f2f7221 */ /* 0x000fe20000010000 */
[----:B------:R-:W-:Y:S01]  /*7230*/  FADD.FTZ R0, R24, R45 ;  /* 0x0000002d18007221 */ /* 0x000fe20000010000 */
[-C--:B------:R-:W-:Y:S01]  /*7240*/  FMUL.FTZ R117, R117, R5.reuse ;  /* 0x0000000575757220 */ /* 0x080fe20000410000 */
[-C--:B------:R-:W-:Y:S01]  /*7250*/  FMUL.FTZ R120, R120, R5.reuse ;  /* 0x0000000578787220 */ /* 0x080fe20000410000 */
        /* <DEDUP_REMOVED lines=29> */
[----:B------:R-:W-:Y:S01]  /*7430*/  FADD.FTZ R0, R38, R7 ;  /* 0x0000000726007221 */ /* 0x000fe20000010000 */
[-C--:B------:R-:W-:Y:S01]  /*7440*/  FMUL.FTZ R141, R141, R5.reuse ;  /* 0x000000058d8d7220 */ /* 0x080fe20000410000 */
[-C--:B------:R-:W-:Y:S01]  /*7450*/  FMUL.FTZ R144, R144, R5.reuse ;  /* 0x0000000590907220 */ /* 0x080fe20000410000 */
[----:B------:R-:W-:Y:S01]  /*7460*/  FADD.FTZ R6, R154, R9 ;  /* 0x000000099a067221 */ /* 0x000fe20000010000 */
[----:B------:R-:W-:Y:S01]  /*7470*/  FADD.FTZ R7, R155, R0 ;  /* 0x000000009b077221 */ /* 0x000fe20000010000 */
[C---:B0-----:R-:W-:Y:S01]  /*7480*/  F2FP.F16.F32.PACK_AB R154, R3.reuse, R154 ;  /* 0x0000009a039a723e */ /* 0x041fe200000000ff */
[----:B------:R-:W-:Y:S01]  /*7490*/  MUFU.EX2 R46, R46 ;  /* 0x0000002e002e7308 */ /* 0x000fe20000000800 */
[----:B------:R-:W-:Y:S01]  /*74a0*/  FADD.FTZ R9, R3, R6 ;  /* 0x0000000603097221 */ /* 0x000fe20000010000 */
[----:B------:R-:W-:Y:S01]  /*74b0*/  FADD.FTZ R0, R44, R7 ;  /* 0x000000072c007221 */ /* 0x000fe20000010000 */
[-C--:B------:R-:W-:Y:S01]  /*74c0*/  FMUL.FTZ R145, R145, R5.reuse ;  /* 0x0000000591917220 */ /* 0x080fe20000410000 */
[-C--:B------:R-:W-:Y:S01]  /*74d0*/  FMUL.FTZ R148, R148, R5.reuse ;  /* 0x0000000594947220 */ /* 0x080fe20000410000 */
[----:B------:R-:W-:Y:S01]  /*74e0*/  FADD.FTZ R6, R156, R9 ;  /* 0x000000099c067221 */ /* 0x000fe20000010000 */
[----:B------:R-:W-:Y:S01]  /*74f0*/  FADD.FTZ R7, R157, R0 ;  /* 0x000000009d077221 */ /* 0x000fe20000010000 */
[----:B------:R-:W-:Y:S01]  /*7500*/  FMUL.FTZ R149, R149, R5 ;  /* 0x0000000595957220 */ /* 0x000fe20000410000 */
[----:B------:R-:W0:Y:S01]  /*7510*/  MUFU.EX2 R63, R63 ;  /* 0x0000003f003f7308 */ /* 0x000e220000000800 */
[----:B--2---:R-:W-:Y:S01]  /*7520*/  FADD.FTZ R9, R31, R6 ;  /* 0x000000061f097221 */ /* 0x004fe20000010000 */
[----:B------:R-:W-:Y:S01]  /*7530*/  FADD.FTZ R0, R40, R7 ;  /* 0x0000000728007221 */ /* 0x000fe20000010000 */
[-C--:B------:R-:W-:Y:S01]  /*7540*/  FMUL.FTZ R90, R90, R4.reuse ;  /* 0x000000045a5a7220 */ /* 0x080fe20000410000 */
[-C--:B------:R-:W-:Y:S01]  /*7550*/  FMUL.FTZ R91, R91, R4.reuse ;  /* 0x000000045b5b7220 */ /* 0x080fe20000410000 */
[----:B---3--:R-:W-:Y:S01]  /*7560*/  FADD.FTZ R6, R158, R9 ;  /* 0x000000099e067221 */ /* 0x008fe20000010000 */
[----:B------:R-:W-:Y:S01]  /*7570*/  FADD.FTZ R7, R159, R0 ;  /* 0x000000009f077221 */ /* 0x000fe20000010000 */
[-C--:B------:R-:W-:Y:S01]  /*7580*/  FMUL.FTZ R94, R94, R4.reuse ;  /* 0x000000045e5e7220 */ /* 0x080fe20000410000 */
[----:B------:R-:W2:Y:S01]  /*7590*/  MUFU.EX2 R39, R39 ;  /* 0x0000002700277308 */ /* 0x000ea20000000800 */
[----:B----4-:R-:W-:Y:S01]  /*75a0*/  FADD.FTZ R9, R37, R6 ;  /* 0x0000000625097221 */ /* 0x010fe20000010000 */
[----:B------:R-:W-:Y:S01]  /*75b0*/  FADD.FTZ R0, R42, R7 ;  /* 0x000000072a007221 */ /* 0x000fe20000010000 */
[-C--:B------:R-:W-:Y:S01]  /*75c0*/  FMUL.FTZ R95, R95, R4.reuse ;  /* 0x000000045f5f7220 */ /* 0x080fe20000410000 */
[-C--:B------:R-:W-:Y:S01]  /*75d0*/  FMUL.FTZ R98, R98, R4.reuse ;  /* 0x0000000462627220 */ /* 0x080fe20000410000 */
[----:B-----5:R-:W-:Y:S01]  /*75e0*/  FADD.FTZ R9, R160, R9 ;  /* 0x00000009a0097221 */ /* 0x020fe20000010000 */
[----:B------:R-:W-:Y:S01]  /*75f0*/  FADD.FTZ R3, R35, R0 ;  /* 0x0000000023037221 */ /* 0x000fe20000010000 */
[-C--:B------:R-:W-:Y:S01]  /*7600*/  FMUL.FTZ R99, R99, R4.reuse ;  /* 0x0000000463637220 */ /* 0x080fe20000410000 */
[----:B------:R-:W3:Y:S01]  /*7610*/  MUFU.EX2 R162, R65 ;  /* 0x0000004100a27308 */ /* 0x000ee20000000800 */
[----:B0-----:R-:W-:Y:S01]  /*7620*/  FADD.FTZ R9, R63, R9 ;  /* 0x000000093f097221 */ /* 0x001fe20000010000 */
[----:B------:R-:W-:Y:S01]  /*7630*/  FADD.FTZ R0, R46, R3 ;  /* 0x000000032e007221 */ /* 0x000fe20000010000 */
        /* <DEDUP_REMOVED lines=14> */
[----:B---3--:R-:W-:Y:S01]  /*7720*/  FADD.FTZ R9, R162, R9 ;  /* 0x00000009a2097221 */ /* 0x008fe20000010000 */
[-C--:B------:R-:W-:Y:S01]  /*7730*/  FMUL.FTZ R123, R123, R4.reuse ;  /* 0x000000047b7b7220 */ /* 0x080fe20000410000 */
[-C--:B------:R-:W-:Y:S01]  /*7740*/  FMUL.FTZ R126, R126, R4.reuse ;  /* 0x000000047e7e7220 */ /* 0x080fe20000410000 */
[-C--:B------:R-:W-:Y:S01]  /*7750*/  FMUL.FTZ R127, R127, R4.reuse ;  /* 0x000000047f7f7220 */ /* 0x080fe20000410000 */
[-C--:B------:R-:W-:Y:S01]  /*7760*/  FMUL.FTZ R130, R130, R4.reuse ;  /* 0x0000000482827220 */ /* 0x080fe20000410000 */
[-C--:B------:R-:W-:Y:S01]  /*7770*/  FMUL.FTZ R131, R131, R4.reuse ;  /* 0x0000000483837220 */ /* 0x080fe20000410000 */
[-C--:B------:R-:W-:Y:S01]  /*7780*/  FMUL.FTZ R134, R134, R4.reuse ;  /* 0x0000000486867220 */ /* 0x080fe20000410000 */
[----:B------:R-:W3:Y:S01]  /*7790*/  MUFU.EX2 R41, R41 ;  /* 0x0000002900297308 */ /* 0x000ee20000000800 */
        /* <DEDUP_REMOVED lines=11> */
[----:B------:R-:W-:Y:S01]  /*7850*/  FMUL.FTZ R151, R151, R4 ;  /* 0x0000000497977220 */ /* 0x000fe20000410000 */
[----:B------:R-:W-:Y:S01]  /*7860*/  F2FP.F16.F32.PACK_AB R176, R11, R176 ;  /* 0x000000b00bb0723e */ /* 0x000fe200000000ff */
[----:B------:R-:W-:Y:S01]  /*7870*/  IMAD.MOV.U32 R5, RZ, RZ, R30 ;  /* 0x000000ffff057224 */ /* 0x000fe200078e001e */
[----:B------:R-:W-:Y:S01]  /*7880*/  F2FP.F16.F32.PACK_AB R177, R14, R177 ;  /* 0x000000b10eb1723e */ /* 0x000fe200000000ff */
[----:B------:R-:W2:Y:S01]  /*7890*/  MUFU.EX2 R50, R50 ;  /* 0x0000003200327308 */ /* 0x000ea20000000800 */
[----:B---3--:R-:W-:Y:S01]  /*78a0*/  FADD.FTZ R3, R41, R0 ;  /* 0x0000000029037221 */ /* 0x008fe20000010000 */
[----:B------:R-:W-:Y:S01]  /*78b0*/  F2FP.F16.F32.PACK_AB R178, R13, R178 ;  /* 0x000000b20db2723e */ /* 0x000fe200000000ff */
[----:B------:R-:W-:Y:S01]  /*78c0*/  IMAD.MOV.U32 R4, RZ, RZ, R33 ;  /* 0x000000ffff047224 */ /* 0x000fe200078e0021 */
[----:B------:R-:W-:-:S02]  /*78d0*/  F2FP.F16.F32.PACK_AB R179, R20, R179 ;  /* 0x000000b314b3723e */ /* 0x000fc400000000ff */
[----:B------:R-:W-:Y:S02]  /*78e0*/  F2FP.F16.F32.PACK_AB R172, R15, R172 ;  /* 0x000000ac0fac723e */ /* 0x000fe400000000ff */
[----:B------:R-:W3:Y:S01]  /*78f0*/  MUFU.EX2 R67, R67 ;  /* 0x0000004300437308 */ /* 0x000ee20000000800 */
[----:B0-----:R-:W-:Y:S01]  /*7900*/  FADD.FTZ R9, R68, R9 ;  /* 0x0000000944097221 */ /* 0x001fe20000010000 */
[----:B------:R-:W-:Y:S02]  /*7910*/  F2FP.F16.F32.PACK_AB R173, R24, R173 ;  /* 0x000000ad18ad723e */ /* 0x000fe400000000ff */
[----:B------:R-:W-:Y:S02]  /*7920*/  F2FP.F16.F32.PACK_AB R174, R21, R174 ;  /* 0x000000ae15ae723e */ /* 0x000fe400000000ff */
[----:B------:R-:W-:Y:S02]  /*7930*/  F2FP.F16.F32.PACK_AB R175, R28, R175 ;  /* 0x000000af1caf723e */ /* 0x000fe400000000ff */
[----:B------:R-:W0:Y:S01]  /*7940*/  MUFU.EX2 R43, R43 ;  /* 0x0000002b002b7308 */ /* 0x000e220000000800 */
[----:B--2---:R-:W-:Y:S01]  /*7950*/  FADD.FTZ R0, R50, R3 ;  /* 0x0000000332007221 */ /* 0x004fe20000010000 */
[----:B------:R-:W-:-:S02]  /*7960*/  F2FP.F16.F32.PACK_AB R168, R25, R168 ;  /* 0x000000a819a8723e */ /* 0x000fc400000000ff */
[----:B------:R-:W-:Y:S02]  /*7970*/  F2FP.F16.F32.PACK_AB R169, R34, R169 ;  /* 0x000000a922a9723e */ /* 0x000fe400000000ff */
[----:B------:R-:W-:Y:S02]  /*7980*/  F2FP.F16.F32.PACK_AB R170, R27, R170 ;  /* 0x000000aa1baa723e */ /* 0x000fe400000000ff */
[----:B------:R-:W2:Y:S01]  /*7990*/  MUFU.EX2 R70, R70 ;  /* 0x0000004600467308 */ /* 0x000ea20000000800 */
[----:B---3--:R-:W-:Y:S01]  /*79a0*/  FADD.FTZ R9, R67, R9 ;  /* 0x0000000943097221 */ /* 0x008fe20000010000 */
[----:B------:R-:W-:Y:S02]  /*79b0*/  F2FP.F16.F32.PACK_AB R171, R36, R171 ;  /* 0x000000ab24ab723e */ /* 0x000fe400000000ff */
[----:B------:R-:W-:Y:S02]  /*79c0*/  F2FP.F16.F32.PACK_AB R152, R29, R152 ;  /* 0x000000981d98723e */ /* 0x000fe400000000ff */
[----:B------:R-:W-:-:S02]  /*79d0*/  F2FP.F16.F32.PACK_AB R153, R38, R153 ;  /* 0x000000992699723e */ /* 0x000fc400000000ff */
        /* <DEDUP_REMOVED lines=10> */
[----:B------:R-:W-:Y:S01]  /*7a80*/  F2FP.F16.F32.PACK_AB R161, R46, R35 ;  /* 0x000000232ea1723e */ /* 0x000fe200000000ff */
[----:B---3--:R-:W-:Y:S01]  /*7a90*/  FADD.FTZ R3, R52, R9 ;  /* 0x0000000934037221 */ /* 0x008fe20000010000 */
[----:B------:R-:W-:Y:S02]  /*7aa0*/  F2FP.F16.F32.PACK_AB R162, R66, R162 ;  /* 0x000000a242a2723e */ /* 0x000fe400000000ff */
[----:B------:R-:W-:Y:S02]  /*7ab0*/  F2FP.F16.F32.PACK_AB R163, R48, R39 ;  /* 0x0000002730a3723e */ /* 0x000fe400000000ff */
[----:B------:R-:W-:-:S02]  /*7ac0*/  F2FP.F16.F32.PACK_AB R164, R67, R68 ;  /* 0x0000004443a4723e */ /* 0x000fc400000000ff */
[----:B------:R-:W-:Y:S01]  /*7ad0*/  F2FP.F16.F32.PACK_AB R165, R50, R41 ;  /* 0x0000002932a5723e */ /* 0x000fe200000000ff */
[C---:B0-----:R-:W-:Y:S01]  /*7ae0*/  FADD.FTZ R0, R57.reuse, R0 ;  /* 0x0000000039007221 */ /* 0x041fe20000010000 */
[----:B------:R-:W-:Y:S02]  /*7af0*/  F2FP.F16.F32.PACK_AB R166, R52, R70 ;  /* 0x0000004634a6723e */ /* 0x000fe400000000ff */
[----:B------:R-:W-:Y:S01]  /*7b00*/  F2FP.F16.F32.PACK_AB R167, R57, R43 ;  /* 0x0000002b39a7723e */ /* 0x000fe200000000ff */
[----:B-1----:R-:W-:Y:S06]  /*7b10*/  @P3 BRA `(.L_x_8561) ;  /* 0xffffffcc00b83947 */ /* 0x002fec000383ffff */
.L_x_8552:
[----:B------:R-:W-:-:S06]  /*7b20*/  UISETP.GE.AND UP0, UPT, UR59, UR40, UPT ;  /* 0x000000283b00728c */ /* 0x000fcc000bf06270 */
[----:B------:R-:W-:-:S13]  /*7b30*/  PLOP3.LUT P2, PT, PT, PT, UP0, 0x80, 0x0 ;  /* 0x000000000000781c */ /* 0x000fda0003f4f008 */
[----:B------:R-:W-:Y:S05]  /*7b40*/  @!P2 BRA `(.L_x_8562) ;  /* 0x000000280010a947 */ /* 0x000fea0003800000 */
[----:B------:R-:W-:Y:S01]  /*7b50*/  IMAD.MOV.U32 R5, RZ, RZ, R30 ;  /* 0x000000ffff057224 */ /* 0x000fe200078e001e */
[----:B------:R-:W-:Y:S01]  /*7b60*/  UMOV UR56, UR47 ;  /* 0x0000002f00387c82 */ /* 0x000fe20008000000 */
[----:B------:R-:W-:Y:S01]  /*7b70*/  IMAD.MOV.U32 R4, RZ, RZ, R33 ;  /* 0x000000ffff047224 */ /* 0x000fe200078e0021 */
[----:B------:R-:W-:Y:S01]  /*7b80*/  UMOV UR55, UR46 ;  /* 0x0000002e00377c82 */ /* 0x000fe20008000000 */
[----:B------:R-:W-:Y:S01]  /*7b90*/  ULDC UR54, c[0x0][0x9d8] ;  /* 0x0002760000367ab9 */ /* 0x000fe20000000800 */
[----:B------:R-:W-:-:S05]  /*7ba0*/  ULDC UR53, c[0x0][0x988] ;  /* 0x0002620000357ab9 */ /* 0x000fca0000000800 */
.L_x_8571:
        /* <DEDUP_REMOVED lines=9> */
.L_x_8564:
[----:B------:R-:W-:Y:S01]  /*7c40*/  ULEA UR6, UR46, UR41, 0x3 ;  /* 0x000000292e067291 */ /* 0x000fe2000f8e183f */
[----:B------:R-:W-:-:S05]  /*7c50*/  IMAD.U32 R6, RZ, RZ, UR47 ;  /* 0x0000002fff067e24 */ /* 0x000fca000f8e00ff */
[----:B------:R-:W-:-:S04]  /*7c60*/  SHF.L.U32 R6, R6, 0x1f, RZ ;  /* 0x0000001f06067819 */ /* 0x000fc800000006ff */
[----:B------:R0:W1:Y:S01]  /*7c70*/  SYNCS.PHASECHK.TRANS64.TRYWAIT P2, [UR6+0x28830], R6 ;  /* 0x02883006ff0075a7 */ /* 0x0000620008040146 */
[----:B------:R-:W-:Y:S05]  /*7c80*/  @!P0 BRA `(.L_x_8565) ;  /* 0x0000000000048947 */ /* 0x000fea0003800000 */
[----:B------:R-:W-:Y:S01]  /*7c90*/  BPT.TRAP 0x1 ;  /* 0x000000040000795c */ /* 0x000fe20000300000 */
.L_x_8565:
[----:B-1----:R-:W-:Y:S05]  /*7ca0*/  @P2 BRA `(.L_x_8563) ;  /* 0x0000000000082947 */ /* 0x002fea0003800000 */
[----:B------:R-:W1:Y:S02]  /*7cb0*/  SYNCS.PHASECHK.TRANS64.TRYWAIT P2, [UR6+0x28830], R6 ;  /* 0x02883006ff0075a7 */ /* 0x000e640008040146 */
[----:B-1----:R-:W-:Y:S05]  /*7cc0*/  @!P2 BRA `(.L_x_8566) ;  /* 0x000000cc0074a947 */ /* 0x002fea0003800000 */
.L_x_8563:
        /* <DEDUP_REMOVED lines=47> */
.L_x_8568:
[----:B------:R-:W-:Y:S01]  /*7fc0*/  ULEA UR6, UR55, UR41, 0x3 ;  /* 0x0000002937067291 */ /* 0x000fe2000f8e183f */
[----:B------:R-:W-:-:S05]  /*7fd0*/  IMAD.U32 R6, RZ, RZ, UR56 ;  /* 0x00000038ff067e24 */ /* 0x000fca000f8e00ff */
[----:B------:R-:W-:-:S04]  /*7fe0*/  SHF.L.U32 R6, R6, 0x1f, RZ ;  /* 0x0000001f06067819 */ /* 0x000fc800000006ff */
[----:B------:R0:W1:Y:S01]  /*7ff0*/  SYNCS.PHASECHK.TRANS64.TRYWAIT P2, [UR6+0x28850], R6 ;  /* 0x02885006ff0075a7 */ /* 0x0000620008040146 */
[----:B------:R-:W-:Y:S05]  /*8000*/  @!P0 BRA `(.L_x_8569) ;  /* 0x0000000000048947 */ /* 0x000fea0003800000 */
[----:B------:R-:W-:Y:S01]  /*8010*/  BPT.TRAP 0x1 ;  /* 0x000000040000795c */ /* 0x000fe20000300000 */
.L_x_8569:
[----:B-1----:R-:W-:Y:S05]  /*8020*/  @P2 BRA `(.L_x_8567) ;  /* 0x0000000000082947 */ /* 0x002fea0003800000 */
[----:B------:R-:W1:Y:S02]  /*8030*/  SYNCS.PHASECHK.TRANS64.TRYWAIT P2, [UR6+0x28850], R6 ;  /* 0x02885006ff0075a7 */ /* 0x000e640008040146 */
[----:B-1----:R-:W-:Y:S05]  /*8040*/  @!P2 BRA `(.L_x_8570) ;  /* 0x000000c800aca947 */ /* 0x002fea0003800000 */
.L_x_8567:
[----:B------:R-:W-:Y:S01]  /*8050*/  UIADD3 UR6, UR41, 0x400, URZ ;  /* 0x0000040029067890 */ /* 0x000fe2000fffe03f */
[----:B------:R-:W-:Y:S01]  /*8060*/  WARPGROUP.ARRIVE ;  /* 0x00000000000079c5 */ /* 0x000fe20000000000 */
[----:B------:R-:W-:Y:S01]  /*8070*/  UMOV UR7, 0x40000040 ;  /* 0x4000004000077882 */ /* 0x000fe20000000000 */
[----:B-1----:R-:W-:Y:S01]  /*8080*/  FMUL.FTZ R7, R24, UR54 ;  /* 0x0000003618077c20 */ /* 0x002fe20008410000 */
[----:B------:R-:W-:Y:S01]  /*8090*/  USHF.R.U32.HI UR6, URZ, 0x4, UR6 ;  /* 0x000000043f067899 */ /* 0x000fe20008011606 */
[----:B0-----:R-:W-:Y:S01]  /*80a0*/  FMUL.FTZ R6, R25, UR54 ;  /* 0x0000003619067c20 */ /* 0x001fe20008410000 */
        /* <DEDUP_REMOVED lines=65> */
[----:B------:R-:W-:Y:S01]  /*84c0*/  UMOV UR10, UR53 ;  /* 0x00000035000a7c82 */ /* 0x000fe20008000000 */
        /* <DEDUP_REMOVED lines=10> */
[----:B------:R-:W0:Y:S01]  /*8570*/  S2R R220, SR_TID.X ;  /* 0x0000000000dc7919 */ /* 0x000e220000002100 */
[----:B------:R-:W3:Y:S01]  /*8580*/  MUFU.TANH R29, R29 ;  /* 0x0000001d001d7308 */ /* 0x000ee20000002400 */
[----:B-1----:R-:W-:Y:S01]  /*8590*/  FMNMX.FTZ R33, R25, R56, !PT ;  /* 0x0000003819217209 */ /* 0x002fe20007810000 */
[----:B------:R-:W-:-:S02]  /*85a0*/  UISETP.GT.AND UP0, UPT, UR59, UR40, UPT ;  /* 0x000000283b00728c */ /* 0x000fc4000bf04270 */
[----:B------:R-:W-:Y:S01]  /*85b0*/  UIADD3 UR59, UR59, -0x1, URZ ;  /* 0xffffffff3b3b7890 */ /* 0x000fe2000fffe03f */
[----:B------:R-:W-:-:S03]  /*85c0*/  UMOV UR56, UR47 ;  /* 0x0000002f00387c82 */ /* 0x000fc60008000000 */
[----:B------:R-:W1:Y:S01]  /*85d0*/  MUFU.TANH R30, R30 ;  /* 0x0000001e001e7308 */ /* 0x000e620000002400 */
[----:B--2---:R-:W-:Y:S02]  /*85e0*/  FMNMX.FTZ R56, R28, R33, !PT ;  /* 0x000000211c387209 */ /* 0x004fe40007810000 */
[----:B------:R-:W-:-:S05]  /*85f0*/  PLOP3.LUT P2, PT, PT, PT, UP0, 0x80, 0x0 ;  /* 0x000000000000781c */ /* 0x000fca0003f4f008 */
[----:B------:R-:W2:Y:S01]  /*8600*/  MUFU.TANH R35, R35 ;  /* 0x0000002300237308 */ /* 0x000ea20000002400 */
[----:B---3--:R-:W-:-:S07]  /*8610*/  FMNMX.FTZ R33, R29, R56, !PT ;  /* 0x000000381d217209 */ /* 0x008fce0007810000 */
[----:B------:R-:W3:Y:S01]  /*8620*/  MUFU.TANH R37, R37 ;  /* 0x0000002500257308 */ /* 0x000ee20000002400 */
[----:B-1----:R-:W-:Y:S02]  /*8630*/  FMNMX.FTZ R56, R30, R33, !PT ;  /* 0x000000211e387209 */ /* 0x002fe40007810000 */
[----:B0-----:R-:W-:-:S05]  /*8640*/  SHF.R.U32.HI R220, RZ, 0x7, R220 ;  /* 0x00000007ffdc7819 */ /* 0x001fca00000116dc */
[----:B------:R-:W0:Y:S01]  /*8650*/  MUFU.TANH R38, R38 ;  /* 0x0000002600267308 */ /* 0x000e220000002400 */
[----:B--2---:R-:W-:-:S07]  /*8660*/  FMNMX.FTZ R56, R35, R56, !PT ;  /* 0x0000003823387209 */ /* 0x004fce0007810000 */
[----:B------:R-:W1:Y:S01]  /*8670*/  MUFU.TANH R41, R41 ;  /* 0x0000002900297308 */ /* 0x000e620000002400 */
[----:B---3--:R-:W-:Y:S01]  /*8680*/  FMNMX.FTZ R33, R37, R56, !PT ;  /* 0x0000003825217209 */ /* 0x008fe20007810000 */
[----:B------:R-:W-:Y:S01]  /*8690*/  FMUL.FTZ R56, R73, UR54 ;  /* 0x0000003649387c20 */ /* 0x000fe20008410000 */
[----:B------:R-:W-:-:S05]  /*86a0*/  FMUL.FTZ R73, R82, UR54 ;  /* 0x0000003652497c20 */ /* 0x000fca0008410000 */
[----:B------:R-:W2:Y:S01]  /*86b0*/  MUFU.TANH R42, R42 ;  /* 0x0000002a002a7308 */ /* 0x000ea20000002400 */
[----:B0-----:R-:W-:-:S07]  /*86c0*/  FMNMX.FTZ R58, R38, R33, !PT ;  /* 0x00000021263a7209 */ /* 0x001fce0007810000 */
[----:B------:R-:W0:Y:S01]  /*86d0*/  MUFU.TANH R45, R45 ;  /* 0x0000002d002d7308 */ /* 0x000e220000002400 */
[----:B-1----:R-:W-:Y:S01]  /*86e0*/  FMNMX.FTZ R33, R41, R58, !PT ;  /* 0x0000003a29217209 */ /* 0x002fe20007810000 */
[----:B------:R-:W-:Y:S01]  /*86f0*/  FMUL.FTZ R58, R76, UR54 ;  /* 0x000000364c3a7c20 */ /* 0x000fe20008410000 */
[----:B------:R-:W-:-:S05]  /*8700*/  FMUL.FTZ R76, R87, UR54 ;  /* 0x00000036574c7c20 */ /* 0x000fca0008410000 */
[----:B------:R-:W1:Y:S01]  /*8710*/  MUFU.TANH R47, R47 ;  /* 0x0000002f002f7308 */ /* 0x000e620000002400 */
[----:B--2---:R-:W-:-:S07]  /*8720*/  FMNMX.FTZ R60, R42, R33, !PT ;  /* 0x000000212a3c7209 */ /* 0x004fce0007810000 */
        /* <DEDUP_REMOVED lines=8> */
[----:B------:R-:W-:Y:S01]  /*87b0*/  FMUL.FTZ R60, R80, UR54 ;  /* 0x00000036503c7c20 */ /* 0x000fe20008410000 */
[----:B------:R-:W-:Y:S01]  /*87c0*/  HGMMA.64x128x16.F32 R88, R176, gdesc[UR4].tnspB, R88, gsb0 ;  /* 0x41e00004b0587df0 */ /* 0x000fe20008000858 */
[----:B------:R-:W-:Y:S01]  /*87d0*/  UIADD3 UR6, UR11, 0x100, URZ ;  /* 0x000001000b067890 */ /* 0x000fe2000fffe03f */
[----:B------:R-:W-:-:S03]  /*87e0*/  UMOV UR7, 0x40000040 ;  /* 0x4000004000077882 */ /* 0x000fc60000000000 */
        /* <DEDUP_REMOVED lines=58> */
[----:B------:R-:W-:Y:S01]  /*8b90*/  FMUL.FTZ R4, R4, UR10 ;  /* 0x0000000a04047c20 */ /* 0x000fe20008410000 */
[----:B---3--:R-:W-:Y:S01]  /*8ba0*/  FMNMX.FTZ R6, R11, R6, !PT ;  /* 0x000000060b067209 */ /* 0x008fe20007810000 */
[--C-:B------:R-:W-:Y:S01]  /*8bb0*/  FFMA.FTZ R7, R7, UR10, -R85.reuse ;  /* 0x0000000a07077c23 */ /* 0x100fe20008010855 */
[--C-:B------:R-:W-:Y:S01]  /*8bc0*/  FFMA.FTZ R81, R12, UR10, -R85.reuse ;  /* 0x0000000a0c517c23 */ /* 0x100fe20008010855 */
[--C-:B------:R-:W-:Y:S01]  /*8bd0*/  FFMA.FTZ R178, R24, UR10, -R85.reuse ;  /* 0x0000000a18b27c23 */ /* 0x100fe20008010855 */
        /* <DEDUP_REMOVED lines=10> */
[--C-:B------:R-:W-:Y:S01]  /*8c80*/  FFMA.FTZ R12, R60, UR10, -R85.reuse ;  /* 0x0000000a3c0c7c23 */ /* 0x100fe20008010855 */
[--C-:B------:R-:W-:Y:S01]  /*8c90*/  FFMA.FTZ R14, R62, UR10, -R85.reuse ;  /* 0x0000000a3e0e7c23 */ /* 0x100fe20008010855 */
[----:B------:R-:W-:Y:S01]  /*8ca0*/  FMNMX.FTZ R6, R26, R79, !PT ;  /* 0x0000004f1a067209 */ /* 0x000fe20007810000 */
[----:B------:R-:W-:-:S03]  /*8cb0*/  FFMA.FTZ R64, R64, UR10, -R85 ;  /* 0x0000000a40407c23 */ /* 0x000fc60008010855 */
        /* <DEDUP_REMOVED lines=18> */
[----:B------:R-:W-:Y:S01]  /*8de0*/  MUFU.TANH R65, R65 ;  /* 0x0000004100417308 */ /* 0x000fe20000002400 */
[----:B--2---:R-:W-:Y:S01]  /*8df0*/  FMNMX.FTZ R6, R50, R35, !PT ;  /* 0x0000002332067209 */ /* 0x004fe20007810000 */
[----:B------:R-:W-:-:S06]  /*8e00*/  FFMA.FTZ R35, R38, UR10, -R85 ;  /* 0x0000000a26237c23 */ /* 0x000fcc0008010855 */
[----:B------:R-:W-:Y:S01]  /*8e10*/  MUFU.TANH R66, R66 ;  /* 0x0000004200427308 */ /* 0x000fe20000002400 */
[----:B0-----:R-:W-:-:S07]  /*8e20*/  FMNMX.FTZ R6, R63, R6, !PT ;  /* 0x000000063f067209 */ /* 0x001fce0007810000 */
[----:B------:R-:W-:Y:S08]  /*8e30*/  MUFU.TANH R67, R67 ;  /* 0x0000004300437308 */ /* 0x000ff00000002400 */
[----:B------:R-:W-:Y:S08]  /*8e40*/  MUFU.TANH R68, R68 ;  /* 0x0000004400447308 */ /* 0x000ff00000002400 */
[----:B------:R-:W-:Y:S01]  /*8e50*/  MUFU.TANH R69, R69 ;  /* 0x0000004500457308 */ /* 0x000fe20000002400 */
[----:B------:R-:W-:-:S02]  /*8e60*/  WARPGROUP.DEPBAR.LE gsb0, 0x0 ;  /* 0x00008000000079c5 */ /* 0x000fc40000010000 */
[----:B------:R-:W-:-:S05]  /*8e70*/  WARPGROUP.ARRIVE ;  /* 0x00000000000079c5 */ /* 0x000fca0000000000 */
[----:B------:R-:W-:Y:S01]  /*8e80*/  MUFU.TANH R70, R70 ;  /* 0x0000004600467308 */ /* 0x000fe20000002400 */
[--C-:B------:R-:W-:Y:S01]  /*8e90*/  FFMA.FTZ R174, R30, UR10, -R85.reuse ;  /* 0x0000000a1eae7c23 */ /* 0x100fe20008010855 */
[----:B------:R-:W-:Y:S01]  /*8ea0*/  FFMA.FTZ R172, R28, UR10, -R85 ;  /* 0x0000000a1cac7c23 */ /* 0x000fe20008010855 */
[----:B------:R-:W-:Y:S01]  /*8eb0*/  HGMMA.64x128x16.F32 R88, R168, gdesc[UR4].tnspB, R88, gsb0 ;  /* 0x41e00004a8587df0 */ /* 0x000fe20008000858 */
[----:B------:R-:W-:Y:S01]  /*8ec0*/  UIADD3 UR6, UR11, 0x200, URZ ;  /* 0x000002000b067890 */ /* 0x000fe2000fffe03f */
[----:B------:R-:W-:-:S03]  /*8ed0*/  UMOV UR7, 0x40000040 ;  /* 0x4000004000077882 */ /* 0x000fc60000000000 */
[----:B------:R-:W-:Y:S08]  /*8ee0*/  MUFU.TANH R71, R71 ;  /* 0x0000004700477308 */ /* 0x000ff00000002400 */
[----:B------:R-:W-:Y:S08]  /*8ef0*/  MUFU.TANH R72, R72 ;  /* 0x0000004800487308 */ /* 0x000ff00000002400 */
[----:B------:R-:W-:Y:S08]  /*8f00*/  MUFU.TANH R73, R73 ;  /* 0x0000004900497308 */ /* 0x000ff00000002400 */
[----:B------:R-:W-:Y:S08]  /*8f10*/  MUFU.TANH R74, R74 ;  /* 0x0000004a004a7308 */ /* 0x000ff00000002400 */
[----:B------:R-:W-:Y:S08]  /*8f20*/  MUFU.TANH R75, R75 ;  /* 0x0000004b004b7308 */ /* 0x000ff00000002400 */
[----:B------:R-:W-:Y:S08]  /*8f30*/  MUFU.TANH R76, R76 ;  /* 0x0000004c004c7308 */ /* 0x000ff00000002400 */
[----:B------:R-:W-:Y:S08]  /*8f40*/  MUFU.EX2 R79, R10 ;  /* 0x0000000a004f7308 */ /* 0x000ff00000000800 */
[----:B------:R-:W-:Y:S08]  /*8f50*/  MUFU.EX2 R4, R4 ;  /* 0x0000000400047308 */ /* 0x000ff00000000800 */
[----:B------:R-:W0:Y:S08]  /*8f60*/  MUFU.EX2 R7, R7 ;  /* 0x0000000700077308 */ /* 0x000e300000000800 */
[----:B------:R-:W1:Y:S08]  /*8f70*/  MUFU.EX2 R180, R180 ;  /* 0x000000b400b47308 */ /* 0x000e700000000800 */
[----:B------:R-:W2:Y:S01]  /*8f80*/  MUFU.EX2 R182, R182 ;  /* 0x000000b600b67308 */ /* 0x000ea20000000800 */
        /* <DEDUP_REMOVED lines=13> */
[----:B------:R-:W-:Y:S01]  /*9060*/  FMNMX.FTZ R37, R65, R6, !PT ;  /* 0x0000000641257209 */ /* 0x000fe20007810000 */
[----:B------:R-:W-:Y:S02]  /*9070*/  FFMA.FTZ R170, R41, UR10, -R85 ;  /* 0x0000000a29aa7c23 */ /* 0x000fe40008010855 */
[----:B------:R-:W-:Y:S01]  /*9080*/  MUFU.EX2 R174, R174 ;  /* 0x000000ae00ae7308 */ /* 0x000fe20000000800 */
[----:B------:R-:W-:Y:S01]  /*9090*/  HGMMA.64x128x16.F32 R88, R152, gdesc[UR4].tnspB, R88, gsb0 ;  /* 0x41e0000498587df0 */ /* 0x000fe20008000858 */
[----:B------:R-:W-:Y:S01]  /*90a0*/  UIADD3 UR6, UR11, 0x280, URZ ;  /* 0x000002800b067890 */ /* 0x000fe2000fffe03f */
[----:B------:R-:W-:Y:S01]  /*90b0*/  FMNMX.FTZ R6, R66, R37, !PT ;  /* 0x0000002542067209 */ /* 0x000fe20007810000 */
[----:B------:R-:W-:-:S03]  /*90c0*/  UMOV UR7, 0x40000040 ;  /* 0x4000004000077882 */ /* 0x000fc60000000000 */
        /* <DEDUP_REMOVED lines=14> */
[----:B------:R-:W-:Y:S02]  /*91b0*/  FFMA.FTZ R6, R57, UR10, -R85 ;  /* 0x0000000a39067c23 */ /* 0x000fe40008010855 */
[----:B------:R-:W-:-:S05]  /*91c0*/  FMNMX.FTZ R10, R76, R41, !PT ;  /* 0x000000294c0a7209 */ /* 0x000fca0007810000 */
[----:B------:R-:W0:Y:S01]  /*91d0*/  SHFL.BFLY PT, R47, R10, 0x2, 0x1f ;  /* 0x0c401f000a2f7f89 */ /* 0x000e2200000e0000 */
[----:B------:R1:W-:Y:S08]  /*91e0*/  MUFU.EX2 R41, R51 ;  /* 0x0000003300297308 */ /* 0x0003f00000000800 */
[----:B------:R-:W-:Y:S01]  /*91f0*/  MUFU.EX2 R6, R6 ;  /* 0x0000000600067308 */ /* 0x000fe20000000800 */
[----:B-1----:R-:W-:-:S07]  /*9200*/  FFMA.FTZ R51, R59, UR10, -R85 ;  /* 0x0000000a3b337c23 */ /* 0x002fce0008010855 */
[----:B------:R-:W-:Y:S01]  /*9210*/  MUFU.EX2 R51, R51 ;  /* 0x0000003300337308 */ /* 0x000fe20000000800 */
[----:B0-----:R-:W-:Y:S01]  /*9220*/  FMNMX.FTZ R30, R10, R47, !PT ;  /* 0x0000002f0a1e7209 */ /* 0x001fe20007810000 */
[--C-:B------:R-:W-:Y:S01]  /*9230*/  FFMA.FTZ R47, R56, UR10, -R85.reuse ;  /* 0x0000000a382f7c23 */ /* 0x100fe20008010855 */
[----:B------:R-:W-:-:S05]  /*9240*/  FFMA.FTZ R10, R58, UR10, -R85 ;  /* 0x0000000a3a0a7c23 */ /* 0x000fca0008010855 */
        /* <DEDUP_REMOVED lines=9> */
[----:B------:R-:W0:Y:S01]  /*92e0*/  SHFL.BFLY PT, R55, R30, 0x1, 0x1f ;  /* 0x0c201f001e377f89 */ /* 0x000e2200000e0000 */
[--C-:B------:R-:W-:Y:S01]  /*92f0*/  FFMA.FTZ R45, R53, UR10, -R85.reuse ;  /* 0x0000000a352d7c23 */ /* 0x100fe20008010855 */
[----:B------:R-:W-:Y:S01]  /*9300*/  HGMMA.64x128x16.F32 R88, R156, gdesc[UR4].tnspB, R88, gsb0 ;  /* 0x41e000049c587df0 */ /* 0x000fe20008000858 */
[----:B------:R-:W-:Y:S01]  /*9310*/  UIADD3 UR6, UR11, 0x300, URZ ;  /* 0x000003000b067890 */ /* 0x000fe2000fffe03f */
[----:B------:R-:W-:Y:S01]  /*9320*/  MUFU.EX2 R154, R154 ;  /* 0x0000009a009a7308 */ /* 0x000fe20000000800 */
[----:B------:R-:W-:Y:S01]  /*9330*/  UMOV UR7, 0x40000040 ;  /* 0x4000004000077882 */ /* 0x000fe20000000000 */
[----:B------:R-:W-:-:S06]  /*9340*/  FFMA.FTZ R53, R61, UR10, -R85 ;  /* 0x0000000a3d357c23 */ /* 0x000fcc0008010855 */
[----:B------:R-:W-:Y:S08]  /*9350*/  MUFU.EX2 R152, R152 ;  /* 0x0000009800987308 */ /* 0x000ff00000000800 */
[----:B------:R-:W-:Y:S01]  /*9360*/  MUFU.EX2 R45, R45 ;  /* 0x0000002d002d7308 */ /* 0x000fe20000000800 */
[----:B0-----:R-:W-:-:S07]  /*9370*/  FMNMX.FTZ R30, R30, R55, !PT ;  /* 0x000000371e1e7209 */ /* 0x001fce0007810000 */
[----:B------:R-:W-:Y:S01]  /*9380*/  MUFU.EX2 R49, R49 ;  /* 0x0000003100317308 */ /* 0x000fe20000000800 */
[----:B------:R-:W-:-:S04]  /*9390*/  FADD.FTZ R20, -R30, R5 ;  /* 0x000000051e147221 */ /* 0x000fc80000010100 */
[----:B------:R-:W-:Y:S01]  /*93a0*/  FMUL.FTZ R55, R20, UR10 ;  /* 0x0000000a14377c20 */ /* 0x000fe20008410000 */
[----:B------:R-:W-:Y:S02]  /*93b0*/  FMUL.FTZ R20, R30, UR10 ;  /* 0x0000000a1e147c20 */ /* 0x000fe40008410000 */
[----:B------:R-:W-:Y:S02]  /*93c0*/  MUFU.EX2 R53, R53 ;  /* 0x0000003500357308 */ /* 0x000fe40000000800 */
[--C-:B------:R-:W-:Y:S01]  /*93d0*/  FFMA.FTZ R181, R9, UR10, -R20.reuse ;  /* 0x0000000a09b57c23 */ /* 0x100fe20008010814 */
[----:B------:R-:W-:Y:S02]  /*93e0*/  IMAD.U32 R9, RZ, RZ, UR46 ;  /* 0x0000002eff097e24 */ /* 0x000fe4000f8e00ff */
[--C-:B------:R-:W-:Y:S01]  /*93f0*/  FFMA.FTZ R8, R8, UR10, -R20.reuse ;  /* 0x0000000a08087c23 */ /* 0x100fe20008010814 */
[--C-:B------:R-:W-:Y:S01]  /*9400*/  FFMA.FTZ R183, R11, UR10, -R20.reuse ;  /* 0x0000000a0bb77c23 */ /* 0x100fe20008010814 */
[--C-:B------:R-:W-:Y:S01]  /*9410*/  FFMA.FTZ R24, R13, UR10, -R20.reuse ;  /* 0x0000000a0d187c23 */ /* 0x100fe20008010814 */
[--C-:B------:R-:W-:Y:S01]  /*9420*/  FFMA.FTZ R177, R15, UR10, -R20.reuse ;  /* 0x0000000a0fb17c23 */ /* 0x100fe20008010814 */
[----:B------:R-:W-:Y:S01]  /*9430*/  @!P1 LEA R9, R9, UR41, 0x3 ;  /* 0x0000002909099c11 */ /* 0x000fe2000f8e18ff */
[----:B------:R-:W-:Y:S01]  /*9440*/  MUFU.EX2 R55, R55 ;  /* 0x0000003700377308 */ /* 0x000fe20000000800 */
[--C-:B------:R-:W-:Y:S01]  /*9450*/  FFMA.FTZ R28, R21, UR10, -R20.reuse ;  /* 0x0000000a151c7c23 */ /* 0x100fe20008010814 */
[--C-:B------:R-:W-:Y:S01]  /*9460*/  FFMA.FTZ R179, R26, UR10, -R20.reuse ;  /* 0x0000000a1ab37c23 */ /* 0x100fe20008010814 */
[--C-:B------:R-:W-:Y:S01]  /*9470*/  FFMA.FTZ R26, R27, UR10, -R20.reuse ;  /* 0x0000000a1b1a7c23 */ /* 0x100fe20008010814 */
[----:B------:R-:W-:Y:S01]  /*9480*/  @!P1 VIADD R11, R9, 0x28840 ;  /* 0x00028840090b9836 */ /* 0x000fe20000000000 */
[----:B------:R-:W-:Y:S01]  /*9490*/  IADD3 R9, -R220, 0xb, RZ ;  /* 0x0000000bdc097810 */ /* 0x000fe20007ffe1ff */
[--C-:B------:R-:W-:Y:S01]  /*94a0*/  FFMA.FTZ R38, R44, UR10, -R20.reuse ;  /* 0x0000000a2c267c23 */ /* 0x100fe20008010814 */
[----:B--2---:R-:W-:Y:S01]  /*94b0*/  FADD.FTZ R44, R182, R3 ;  /* 0x00000003b62c7221 */ /* 0x004fe20000010000 */
[----:B------:R-:W0:Y:S01]  /*94c0*/  MUFU.EX2 R8, R8 ;  /* 0x0000000800087308 */ /* 0x000e220000000800 */
[----:B------:R-:W-:Y:S01]  /*94d0*/  @!P1 PRMT R11, RZ, 0x654, R11 ;  /* 0x00000654ff0b9816 */ /* 0x000fe2000000000b */
        /* <DEDUP_REMOVED lines=15> */
[----:B0-----:R-:W-:Y:S01]  /*95d0*/  FFMA.FTZ R0, R55, R0, R8 ;  /* 0x0000000037007223 */ /* 0x001fe20000010008 */
[--C-:B------:R-:W-:Y:S01]  /*95e0*/  FFMA.FTZ R73, R73, UR10, -R20.reuse ;  /* 0x0000000a49497c23 */ /* 0x100fe20008010814 */
[--C-:B------:R-:W-:Y:S01]  /*95f0*/  FFMA.FTZ R74, R74, UR10, -R20.reuse ;  /* 0x0000000a4a4a7c23 */ /* 0x100fe20008010814 */
[----:B------:R-:W-:Y:S01]  /*9600*/  FFMA.FTZ R75, R75, UR10, -R20 ;  /* 0x0000000a4b4b7c23 */ /* 0x000fe20008010814 */
[----:B------:R-:W-:-:S03]  /*9610*/  F2FP.F16.F32.PACK_AB R182, R81, R182 ;  /* 0x000000b651b6723e */ /* 0x000fc600000000ff */
[----:B------:R-:W0:Y:S01]  /*9620*/  MUFU.EX2 R24, R24 ;  /* 0x0000001800187308 */ /* 0x000e220000000800 */
[----:B-1----:R-:W-:Y:S01]  /*9630*/  FADD.FTZ R42, R181, R0 ;  /* 0x00000000b52a7221 */ /* 0x002fe20000010000 */
[----:B------:R-:W-:Y:S01]  /*9640*/  FFMA.FTZ R0, R63, UR10, -R20 ;  /* 0x0000000a3f007c23 */ /* 0x000fe20008010814 */
[----:B------:R-:W-:-:S05]  /*9650*/  F2FP.F16.F32.PACK_AB R181, R181, R8 ;  /* 0x00000008b5b5723e */ /* 0x000fca00000000ff */
[----:B------:R-:W1:Y:S01]  /*9660*/  MUFU.EX2 R177, R177 ;  /* 0x000000b100b17308 */ /* 0x000e620000000800 */
[----:B--2---:R-:W-:-:S07]  /*9670*/  FADD.FTZ R3, R183, R42 ;  /* 0x0000002ab7037221 */ /* 0x004fce0000010000 */
[----:B------:R-:W2:Y:S01]  /*9680*/  MUFU.EX2 R28, R28 ;  /* 0x0000001c001c7308 */ /* 0x000ea20000000800 */
[C---:B0-----:R-:W-:Y:S01]  /*9690*/  FADD.FTZ R42, R24.reuse, R3 ;  /* 0x00000003182a7221 */ /* 0x041fe20000010000 */
[----:B------:R-:W-:-:S06]  /*96a0*/  F2FP.F16.F32.PACK_AB R183, R24, R183 ;  /* 0x000000b718b7723e */ /* 0x000fcc00000000ff */
[----:B------:R-:W0:Y:S01]  /*96b0*/  MUFU.EX2 R179, R179 ;  /* 0x000000b300b37308 */ /* 0x000e220000000800 */
[----:B-1----:R-:W-:Y:S01]  /*96c0*/  FADD.FTZ R3, R177, R42 ;  /* 0x0000002ab1037221 */ /* 0x002fe20000010000 */
[----:B------:R-:W-:-:S06]  /*96d0*/  FFMA.FTZ R42, R66, UR10, -R20 ;  /* 0x0000000a422a7c23 */ /* 0x000fcc0008010814 */
        /* <DEDUP_REMOVED lines=13> */
[----:B------:R-:W-:Y:S02]  /*97b0*/  WARPGROUP.DEPBAR.LE gsb0, 0x0 ;  /* 0x00008000000079c5 */ /* 0x000fe40000010000 */
[----:B------:R-:W-:Y:S01]  /*97c0*/  WARPGROUP.ARRIVE ;  /* 0x00000000000079c5 */ /* 0x000fe20000000000 */
[--C-:B------:R-:W-:Y:S01]  /*97d0*/  FFMA.FTZ R156, R52, UR10, -R85.reuse ;  /* 0x0000000a349c7c23 */ /* 0x100fe20008010855 */
[----:B------:R-:W-:Y:S01]  /*97e0*/  FFMA.FTZ R157, R65, UR10, -R20 ;  /* 0x0000000a419d7c23 */ /* 0x000fe20008010814 */
[----:B------:R-:W0:Y:S01]  /*97f0*/  MUFU.EX2 R169, R169 ;  /* 0x000000a900a97308 */ /* 0x000e220000000800 */
[----:B-1----:R-:W-:Y:S01]  /*9800*/  FADD.FTZ R3, R175, R46 ;  /* 0x0000002eaf037221 */ /* 0x002fe20000010000 */
[----:B------:R-:W-:Y:S01]  /*9810*/  FFMA.FTZ R158, R54, UR10, -R85 ;  /* 0x0000000a369e7c23 */ /* 0x000fe20008010855 */
[----:B------:R-:W-:Y:S01]  /*9820*/  HGMMA.64x128x16.F32 R88, R160, gdesc[UR4].tnspB, R88, gsb0 ;  /* 0x41e00004a0587df0 */ /* 0x000fe20008000858 */
[----:B------:R-:W-:Y:S01]  /*9830*/  UIADD3 UR6, UR11, 0x380, URZ ;  /* 0x000003800b067890 */ /* 0x000fe2000fffe03f */
[----:B------:R-:W-:Y:S01]  /*9840*/  FFMA.FTZ R159, R67, UR10, -R20 ;  /* 0x0000000a439f7c23 */ /* 0x000fe20008010814 */
[----:B------:R-:W-:-:S02]  /*9850*/  UMOV UR7, 0x40000040 ;  /* 0x4000004000077882 */ /* 0x000fc40000000000 */
        /* <DEDUP_REMOVED lines=24> */
[----:B------:R-:W-:Y:S01]  /*99e0*/  MUFU.EX2 R75, R75 ;  /* 0x0000004b004b7308 */ /* 0x000fe20000000800 */
[----:B------:R-:W-:-:S02]  /*99f0*/  WARPGROUP.DEPBAR.LE gsb0, 0x0 ;  /* 0x00008000000079c5 */ /* 0x000fc40000010000 */
[----:B------:R-:W-:Y:S01]  /*9a00*/  WARPGROUP.ARRIVE ;  /* 0x00000000000079c5 */ /* 0x000fe20000000000 */
[----:B------:R-:W-:Y:S01]  /*9a10*/  FFMA.FTZ R161, R69, UR10, -R20 ;  /* 0x0000000a45a17c23 */ /* 0x000fe20008010814 */
[----:B------:R-:W-:Y:S02]  /*9a20*/  F2FP.F16.F32.PACK_AB R160, R47, R6 ;  /* 0x000000062fa0723e */ /* 0x000fe400000000ff */
[----:B------:R-:W-:Y:S01]  /*9a30*/  F2FP.F16.F32.PACK_AB R162, R51, R10 ;  /* 0x0000000a33a2723e */ /* 0x000fe200000000ff */
[----:B------:R-:W1:Y:S01]  /*9a40*/  MUFU.EX2 R5, R64 ;  /* 0x0000004000057308 */ /* 0x000e620000000800 */
[----:B------:R-:W-:Y:S01]  /*9a50*/  HGMMA.64x128x16.F32 R88, R164, gdesc[UR4].tnspB, R88, gsb0 ;  /* 0x41e00004a4587df0 */ /* 0x000fe20008000858 */
[----:B0-----:R-:W-:-:S06]  /*9a60*/  F2FP.F16.F32.PACK_AB R163, R72, R71 ;  /* 0x0000004748a3723e */ /* 0x001fcc00000000ff */
[----:B------:R-:W-:Y:S01]  /*9a70*/  MUFU.EX2 R161, R161 ;  /* 0x000000a100a17308 */ /* 0x000fe20000000800 */
[----:B------:R-:W-:Y:S02]  /*9a80*/  WARPGROUP.DEPBAR.LE gsb0, 0x0 ;  /* 0x00008000000079c5 */ /* 0x000fe40000010000 */
[----:B------:R0:W-:Y:S06]  /*9a90*/  BAR.ARV R9, 0x100 ;  /* 0x000400090000751d */ /* 0x0001ec0000002000 */
[----:B------:R2:W-:Y:S01]  /*9aa0*/  @!P1 SYNCS.ARRIVE.TRANS64.RED.A1T0 RZ, [R11+URZ], RZ ;  /* 0x000000ff0bff99a7 */ /* 0x0005e2000810043f */
[----:B-1----:R-:W-:Y:S01]  /*9ab0*/  F2FP.F16.F32.PACK_AB R166, R5, R14 ;  /* 0x0000000e05a6723e */ /* 0x002fe200000000ff */
[-C--:B------:R-:W-:Y:S01]  /*9ac0*/  FMUL.FTZ R88, R88, R4.reuse ;  /* 0x0000000458587220 */ /* 0x080fe20000410000 */
[-C--:B------:R-:W-:Y:S01]  /*9ad0*/  FMUL.FTZ R89, R89, R4.reuse ;  /* 0x0000000459597220 */ /* 0x080fe20000410000 */
[-C--:B------:R-:W-:Y:S01]  /*9ae0*/  FMUL.FTZ R92, R92, R4.reuse ;  /* 0x000000045c5c7220 */ /* 0x080fe20000410000 */
[-C--:B------:R-:W-:Y:S01]  /*9af0*/  FMUL.FTZ R93, R93, R4.reuse ;  /* 0x000000045d5d7220 */ /* 0x080fe20000410000 */
[-C--:B------:R-:W-:Y:S01]  /*9b00*/  FMUL.FTZ R96, R96, R4.reuse ;  /* 0x0000000460607220 */ /* 0x080fe20000410000 */
[-C--:B------:R-:W-:Y:S01]  /*9b10*/  FMUL.FTZ R97, R97, R4.reuse ;  /* 0x0000000461617220 */ /* 0x080fe20000410000 */
[----:B--2---:R-:W-:Y:S01]  /*9b20*/  IMAD.U32 R11, RZ, RZ, UR55 ;  /* 0x00000037ff0b7e24 */ /* 0x004fe2000f8e00ff */
        /* <DEDUP_REMOVED lines=9> */
[----:B0-----:R-:W-:-:S02]  /*9bc0*/  @!P1 VIADD R9, R11, 0x28860 ;  /* 0x000288600b099836 */ /* 0x001fc40000000000 */
[-C--:B------:R-:W-:Y:S01]  /*9bd0*/  FMUL.FTZ R113, R113, R4.reuse ;  /* 0x0000000471717220 */ /* 0x080fe20000410000 */
[-C--:B------:R-:W-:Y:S01]  /*9be0*/  FMUL.FTZ R116, R116, R4.reuse ;  /* 0x0000000474747220 */ /* 0x080fe20000410000 */
[-C--:B------:R-:W-:Y:S01]  /*9bf0*/  FMUL.FTZ R117, R117, R4.reuse ;  /* 0x0000000475757220 */ /* 0x080fe20000410000 */
[-C--:B------:R-:W-:Y:S01]  /*9c00*/  FMUL.FTZ R120, R120, R4.reuse ;  /* 0x0000000478787220 */ /* 0x080fe20000410000 */
[----:B------:R-:W-:Y:S01]  /*9c10*/  @!P1 PRMT R11, RZ, 0x654, R9 ;  /* 0x00000654ff0b9816 */ /* 0x000fe20000000009 */
[----:B------:R-:W-:Y:S01]  /*9c20*/  FADD.FTZ R9, R81, R44 ;  /* 0x0000002c51097221 */ /* 0x000fe20000010000 */
[-C--:B------:R-:W-:Y:S01]  /*9c30*/  FMUL.FTZ R121, R121, R4.reuse ;  /* 0x0000000479797220 */ /* 0x080fe20000410000 */
[-C--:B------:R-:W-:Y:S01]  /*9c40*/  FMUL.FTZ R124, R124, R4.reuse ;  /* 0x000000047c7c7220 */ /* 0x080fe20000410000 */
[----:B------:R0:W-:Y:S01]  /*9c50*/  @!P1 SYNCS.ARRIVE.TRANS64.RED.A1T0 RZ, [R11+URZ], RZ ;  /* 0x000000ff0bff99a7 */ /* 0x0001e2000810043f */
[----:B------:R-:W-:Y:S01]  /*9c60*/  FADD.FTZ R44, R176, R9 ;  /* 0x00000009b02c7221 */ /* 0x000fe20000010000 */
[-C--:B------:R-:W-:Y:S01]  /*9c70*/  FMUL.FTZ R125, R125, R4.reuse ;  /* 0x000000047d7d7220 */ /* 0x080fe20000410000 */
[-C--:B------:R-:W-:Y:S01]  /*9c80*/  FMUL.FTZ R128, R128, R4.reuse ;  /* 0x0000000480807220 */ /* 0x080fe20000410000 */
[-C--:B------:R-:W-:Y:S01]  /*9c90*/  FMUL.FTZ R129, R129, R4.reuse ;  /* 0x0000000481817220 */ /* 0x080fe20000410000 */
[----:B------:R-:W-:Y:S01]  /*9ca0*/  FADD.FTZ R9, R77, R44 ;  /* 0x0000002c4d097221 */ /* 0x000fe20000010000 */
[--C-:B------:R-:W-:Y:S01]  /*9cb0*/  FFMA.FTZ R44, R68, UR10, -R20.reuse ;  /* 0x0000000a442c7c23 */ /* 0x100fe20008010814 */
        /* <DEDUP_REMOVED lines=16> */
[----:B------:R-:W-:Y:S01]  /*9dc0*/  FMUL.FTZ R149, R149, R4 ;  /* 0x0000000495957220 */ /* 0x000fe20000410000 */
[----:B------:R-:W-:Y:S01]  /*9dd0*/  F2FP.F16.F32.PACK_AB R176, R77, R176 ;  /* 0x000000b04db0723e */ /* 0x000fe200000000ff */
[----:B------:R-:W-:Y:S01]  /*9de0*/  FADD.FTZ R48, R174, R9 ;  /* 0x00000009ae307221 */ /* 0x000fe20000010000 */
[----:B------:R-:W-:Y:S01]  /*9df0*/  F2FP.F16.F32.PACK_AB R178, R25, R178 ;  /* 0x000000b219b2723e */ /* 0x000fe200000000ff */
[-C--:B------:R-:W-:Y:S01]  /*9e00*/  FMUL.FTZ R90, R90, R55.reuse ;  /* 0x000000375a5a7220 */ /* 0x080fe20000410000 */
[----:B------:R-:W-:Y:S01]  /*9e10*/  F2FP.F16.F32.PACK_AB R172, R29, R172 ;  /* 0x000000ac1dac723e */ /* 0x000fe200000000ff */
[C---:B------:R-:W-:Y:S01]  /*9e20*/  FADD.FTZ R9, R79.reuse, R48 ;  /* 0x000000304f097221 */ /* 0x040fe20000010000 */
[----:B------:R-:W-:Y:S01]  /*9e30*/  F2FP.F16.F32.PACK_AB R174, R79, R174 ;  /* 0x000000ae4fae723e */ /* 0x000fe200000000ff */
[-C--:B------:R-:W-:Y:S01]  /*9e40*/  FMUL.FTZ R91, R91, R55.reuse ;  /* 0x000000375b5b7220 */ /* 0x080fe20000410000 */
[----:B------:R-:W-:Y:S01]  /*9e50*/  F2FP.F16.F32.PACK_AB R164, R53, R12 ;  /* 0x0000000c35a4723e */ /* 0x000fe200000000ff */
[----:B------:R-:W-:Y:S01]  /*9e60*/  FADD.FTZ R48, R168, R9 ;  /* 0x00000009a8307221 */ /* 0x000fe20000010000 */
[C---:B------:R-:W-:Y:S01]  /*9e70*/  F2FP.F16.F32.PACK_AB R168, R35.reuse, R168 ;  /* 0x000000a823a8723e */ /* 0x040fe200000000ff */
[----:B------:R-:W-:Y:S01]  /*9e80*/  FMUL.FTZ R94, R94, R55 ;  /* 0x000000375e5e7220 */ /* 0x000fe20000410000 */
[----:B------:R-:W-:Y:S01]  /*9e90*/  F2FP.F16.F32.PACK_AB R165, R74, R73 ;  /* 0x000000494aa5723e */ /* 0x000fe200000000ff */
[----:B------:R-:W-:Y:S01]  /*9ea0*/  FADD.FTZ R7, R35, R48 ;  /* 0x0000003023077221 */ /* 0x000fe20000010000 */
[----:B-1----:R-:W-:Y:S01]  /*9eb0*/  F2FP.F16.F32.PACK_AB R167, R20, R75 ;  /* 0x0000004b14a7723e */ /* 0x002fe200000000ff */
[-C--:B------:R-:W-:Y:S01]  /*9ec0*/  FMUL.FTZ R95, R95, R55.reuse ;  /* 0x000000375f5f7220 */ /* 0x080fe20000410000 */
[-C--:B------:R-:W-:Y:S01]  /*9ed0*/  FMUL.FTZ R98, R98, R55.reuse ;  /* 0x0000003762627220 */ /* 0x080fe20000410000 */
[----:B------:R-:W-:Y:S01]  /*9ee0*/  FADD.FTZ R8, R170, R7 ;  /* 0x00000007aa087221 */ /* 0x000fe20000010000 */
[----:B------:R-:W-:Y:S01]  /*9ef0*/  F2FP.F16.F32.PACK_AB R170, R37, R170 ;  /* 0x000000aa25aa723e */ /* 0x000fe200000000ff */
        /* <DEDUP_REMOVED lines=8> */
[----:B------:R-:W-:Y:S01]  /*9f80*/  F2FP.F16.F32.PACK_AB R152, R83, R152 ;  /* 0x000000985398723e */ /* 0x000fe200000000ff */
[----:B------:R-:W-:Y:S01]  /*9f90*/  FMUL.FTZ R107, R107, R55 ;  /* 0x000000376b6b7220 */ /* 0x000fe20000410000 */
[----:B------:R-:W-:Y:S01]  /*9fa0*/  FADD.FTZ R7, R83, R24 ;  /* 0x0000001853077221 */ /* 0x000fe20000010000 */
[C---:B------:R-:W-:Y:S01]  /*9fb0*/  FADD.FTZ R8, R40.reuse, R3 ;  /* 0x0000000328087221 */ /* 0x040fe20000010000 */
        /* <DEDUP_REMOVED lines=58> */
[----:B------:R-:W-:-:S02]  /*a360*/  IMAD.MOV.U32 R5, RZ, RZ, R30 ;  /* 0x000000ffff057224 */ /* 0x000fc400078e001e */
[----:B------:R-:W-:Y:S01]  /*a370*/  IMAD.MOV.U32 R4, RZ, RZ, R33 ;  /* 0x000000ffff047224 */ /* 0x000fe200078e0021 */
[----:B0-----:R-:W-:Y:S06]  /*a380*/  @P2 BRA `(.L_x_8571) ;  /* 0xffffffd800082947 */ /* 0x001fec000383ffff */
.L_x_8562:
[----:B------:R-:W-:Y:S06]  /*a390*/  BAR.ARV 0x8, 0x180 ;  /* 0x0206000000007b1d */ /* 0x000fec0000002000 */
[----:B------:R-:W-:Y:S05]  /*a3a0*/  @!P0 BRA `(.L_x_8572) ;  /* 0x0000000000048947 */ /* 0x000fea0003800000 */
[----:B------:R-:W-:Y:S01]  /*a3b0*/  BPT.TRAP 0x1 ;  /* 0x000000040000795c */ /* 0x000fe20000300000 */
.L_x_8572:
[----:B------:R-:W-:Y:S01]  /*a3c0*/  ULEA UR5, UR46, UR41, 0x3 ;  /* 0x000000292e057291 */ /* 0x000fe2000f8e183f */
[----:B------:R-:W-:-:S05]  /*a3d0*/  IMAD.U32 R4, RZ, RZ, UR47 ;  /* 0x0000002fff047e24 */ /* 0x000fca000f8e00ff */
[----:B------:R-:W-:-:S04]  /*a3e0*/  SHF.L.U32 R4, R4, 0x1f, RZ ;  /* 0x0000001f04047819 */ /* 0x000fc800000006ff */
[----:B------:R0:W1:Y:S01]  /*a3f0*/  SYNCS.PHASECHK.TRANS64.TRYWAIT P2, [UR5+0x28850], R4 ;  /* 0x02885004ff0075a7 */ /* 0x0000620008040145 */
[----:B------:R-:W-:Y:S05]  /*a400*/  @!P0 BRA `(.L_x_8573) ;  /* 0x0000000000048947 */ /* 0x000fea0003800000 */
[----:B------:R-:W-:Y:S01]  /*a410*/  BPT.TRAP 0x1 ;  /* 0x000000040000795c */ /* 0x000fe20000300000 */
.L_x_8573:
[----:B-1----:R-:W-:Y:S05]  /*a420*/  @P2 BRA `(.L_x_8574) ;  /* 0x0000000000082947 */ /* 0x002fea0003800000 */
[----:B------:R-:W1:Y:S02]  /*a430*/  SYNCS.PHASECHK.TRANS64.TRYWAIT P0, [UR5+0x28850], R4 ;  /* 0x02885004ff0075a7 */ /* 0x000e640008000145 */
[----:B-1----:R-:W-:Y:S05]  /*a440*/  @!P0 BRA `(.L_x_8575) ;  /* 0x000000a400c48947 */ /* 0x002fea0003800000 */
.L_x_8574:
[----:B------:R-:W-:Y:S01]  /*a450*/  UIADD3 UR41, UR41, 0x400, URZ ;  /* 0x0000040029297890 */ /* 0x000fe2000fffe03f */
[----:B------:R-:W-:Y:S01]  /*a460*/  WARPGROUP.ARRIVE ;  /* 0x00000000000079c5 */ /* 0x000fe20000000000 */
[----:B------:R-:W-:Y:S01]  /*a470*/  UMOV UR7, 0x40000040 ;  /* 0x4000004000077882 */ /* 0x000fe20000000000 */
[----:B01----:R-:W0:Y:S01]  /*a480*/  SHFL.BFLY PT, R4, R3, 0x2, 0x1f ;  /* 0x0c401f0003047f89 */ /* 0x003e2200000e0000 */
[----:B------:R-:W-:Y:S01]  /*a490*/  USHF.R.U32.HI UR41, URZ, 0x4, UR41 ;  /* 0x000000043f297899 */ /* 0x000fe20008011629 */
[----:B------:R-:W-:Y:S01]  /*a4a0*/  IMAD.MOV.U32 R8, RZ, RZ, RZ ;  /* 0x000000ffff087224 */ /* 0x000fe200078e00ff */
[----:B------:R-:W-:Y:S01]  /*a4b0*/  UIADD3 UR48, UR48, 0x1, URZ ;  /* 0x0000000130307890 */ /* 0x000fe2000fffe03f */
[----:B------:R-:W1:Y:S01]  /*a4c0*/  SHFL.BFLY PT, R5, R0, 0x2, 0x1f ;  /* 0x0c401f0000057f89 */ /* 0x000e6200000e0000 */
[----:B------:R-:W-:Y:S01]  /*a4d0*/  ULOP3.LUT UR41, UR41, 0x3fff, URZ, 0xc0, !UPT ;  /* 0x00003fff29297892 */ /* 0x000fe2000f8ec03f */
[----:B------:R-:W-:-:S03]  /*a4e0*/  IMAD.U32 R12, RZ, RZ, UR10 ;  /* 0x0000000aff0c7e24 */ /* 0x000fc6000f8e00ff */
[----:B------:R-:W-:-:S04]  /*a4f0*/  ULOP3.LUT UR4, UR41, 0x4000000, URZ, 0xfc, !UPT ;  /* 0x0400000029047892 */ /* 0x000fc8000f8efc3f */
[----:B------:R-:W-:Y:S02]  /*a500*/  ULEA UR4, UR46, UR4, 0xb ;  /* 0x000000042e047291 */ /* 0x000fe4000f8e583f */
[----:B------:R-:W-:-:S04]  /*a510*/  UIADD3 UR46, UR46, 0x1, URZ ;  /* 0x000000012e2e7890 */ /* 0x000fc8000fffe03f */
[----:B------:R-:W-:Y:S01]  /*a520*/  UISETP.NE.AND UP0, UPT, UR46, 0x2, UPT ;  /* 0x000000022e00788c */ /* 0x000fe2000bf05270 */
[----:B------:R-:W-:Y:S02]  /*a530*/  UMOV UR6, UR4 ;  /* 0x0000000400067c82 */ /* 0x000fe40008000000 */
[----:B------:R-:W-:Y:S01]  /*a540*/  HGMMA.64x128x16.F32 R88, R180, gdesc[UR4].tnspB, R88, gsb0 ;  /* 0x41e00004b4587df0 */ /* 0x000fe20008000858 */
[----:B------:R-:W-:Y:S01]  /*a550*/  UIADD3 UR6, UR4, 0x80, URZ ;  /* 0x0000008004067890 */ /* 0x000fe2000fffe03f */
[----:B0-----:R-:W-:Y:S01]  /*a560*/  FADD.FTZ R4, R4, R3 ;  /* 0x0000000304047221 */ /* 0x001fe20000010000 */
[----:B------:R-:W-:Y:S01]  /*a570*/  UMOV UR7, 0x40000040 ;  /* 0x4000004000077882 */ /* 0x000fe20000000000 */
[----:B------:R-:W-:Y:S02]  /*a580*/  IMAD.MOV.U32 R3, RZ, RZ, -0x800000 ;  /* 0xff800000ff037424 */ /* 0x000fe400078e00ff */
[----:B-1----:R-:W-:Y:S01]  /*a590*/  FADD.FTZ R6, R5, R0 ;  /* 0x0000000005067221 */ /* 0x002fe20000010000 */
[----:B------:R-:W-:Y:S01]  /*a5a0*/  IMAD.MOV.U32 R0, RZ, RZ, -0x800000 ;  /* 0xff800000ff007424 */ /* 0x000fe200078e00ff */
[----:B------:R-:W0:Y:S01]  /*a5b0*/  SHFL.BFLY PT, R5, R4, 0x1, 0x1f ;  /* 0x0c201f0004057f89 */ /* 0x000e2200000e0000 */
[----:B------:R-:W-:-:S03]  /*a5c0*/  USEL UR46, UR46, URZ, UP0 ;  /* 0x0000003f2e2e7287 */ /* 0x000fc60008000000 */
[----:B------:R-:W1:Y:S01]  /*a5d0*/  SHFL.BFLY PT, R7, R6, 0x1, 0x1f ;  /* 0x0c201f0006077f89 */ /* 0x000e6200000e0000 */
[----:B0-----:R-:W-:Y:S01]  /*a5e0*/  FADD.FTZ R10, R4, R5 ;  /* 0x00000005040a7221 */ /* 0x001fe20000010000 */
[----:B------:R-:W-:Y:S02]  /*a5f0*/  IMAD.MOV.U32 R5, RZ, RZ, RZ ;  /* 0x000000ffff057224 */ /* 0x000fe400078e00ff */
[----:B------:R-:W-:Y:S02]  /*a600*/  IMAD.U32 R4, RZ, RZ, UR10 ;  /* 0x0000000aff047e24 */ /* 0x000fe4000f8e00ff */
[----:B-1----:R-:W-:Y:S01]  /*a610*/  FADD.FTZ R11, R6, R7 ;  /* 0x00000007060b7221 */ /* 0x002fe20000010000 */
[----:B------:R-:W-:Y:S01]  /*a620*/  FSETP.NE.FTZ.AND P0, PT, R10, RZ, PT ;  /* 0x000000ff0a00720b */ /* 0x000fe20003f15000 */
[----:B------:R-:W-:-:S03]  /*a630*/  IMAD.U32 R6, RZ, RZ, UR5 ;  /* 0x00000005ff067e24 */ /* 0x000fc6000f8e00ff */
[----:B------:R-:W-:Y:S01]  /*a640*/  FSETP.NE.FTZ.AND P2, PT, R11, RZ, PT ;  /* 0x000000ff0b00720b */ /* 0x000fe20003f55000 */
[----:B------:R-:W-:-:S05]  /*a650*/  @!P1 VIADD R6, R6, 0x28860 ;  /* 0x0002886006069836 */ /* 0x000fca0000000000 */
[----:B------:R-:W-:-:S03]  /*a660*/  @!P1 PRMT R6, RZ, 0x654, R6 ;  /* 0x00000654ff069816 */ /* 0x000fc60000000006 */
        /* <DEDUP_REMOVED lines=113> */
.L_x_8545:
        /* <DEDUP_REMOVED lines=10> */
[----:B------:R-:W0:Y:S01]  /*ae20*/  S2R R5, SR_SWINHI ;  /* 0x0000000000057919 */ /* 0x000e220000002f00 */
[----:B------:R-:W-:Y:S01]  /*ae30*/  ULDC.64 UR10, c[0x0][0xc00] ;  /* 0x00030000000a7ab9 */ /* 0x000fe20000000a00 */
[----:B------:R-:W-:Y:S02]  /*ae40*/  ULDC.64 UR8, c[0x0][0xc00] ;  /* 0x0003000000087ab9 */ /* 0x000fe40000000a00 */
        /* <DEDUP_REMOVED lines=77> */
[----:B------:R-:W-:Y:S01]  /*b320*/  STSM.16.M88.4 [R37], R4 ;  /* 0x0000000425007844 */ /* 0x000fe20000000200 */
[----:B------:R-:W-:-:S02]  /*b330*/  F2FP.F16.F32.PACK_AB R10, R133, R132 ;  /* 0x00000084850a723e */ /* 0x000fc400000000ff */
[----:B------:R-:W-:Y:S02]  /*b340*/  F2FP.F16.F32.PACK_AB R11, R135, R134 ;  /* 0x00000086870b723e */ /* 0x000fe400000000ff */
[----:B-1----:R-:W-:Y:S02]  /*b350*/  F2FP.F16.F32.PACK_AB R12, R137, R136 ;  /* 0x00000088890c723e */ /* 0x002fe400000000ff */
[----:B------:R-:W-:Y:S01]  /*b360*/  F2FP.F16.F32.PACK_AB R13, R139, R138 ;  /* 0x0000008a8b0d723e */ /* 0x000fe200000000ff */
[----:B------:R-:W-:Y:S01]  /*b370*/  STSM.16.M88.4 [R36], R8 ;  /* 0x0000000824007844 */ /* 0x000fe20000000200 */
[----:B------:R-:W-:Y:S01]  /*b380*/  F2FP.F16.F32.PACK_AB R14, R141, R140 ;  /* 0x0000008c8d0e723e */ /* 0x000fe200000000ff */
[----:B0-----:R-:W-:Y:S01]  /*b390*/  IMAD.U32 R28, RZ, RZ, UR8 ;  /* 0x00000008ff1c7e24 */ /* 0x001fe2000f8e00ff */
[----:B------:R-:W-:Y:S01]  /*b3a0*/  F2FP.F16.F32.PACK_AB R15, R143, R142 ;  /* 0x0000008e8f0f723e */ /* 0x000fe200000000ff */
[----:B------:R-:W-:Y:S01]  /*b3b0*/  IMAD.U32 R29, RZ, RZ, UR9 ;  /* 0x00000009ff1d7e24 */ /* 0x000fe2000f8e00ff */
[----:B------:R-:W-:Y:S01]  /*b3c0*/  F2FP.F16.F32.PACK_AB R24, R145, R144 ;  /* 0x000000909118723e */ /* 0x000fe200000000ff */
[----:B------:R-:W-:Y:S01]  /*b3d0*/  ULDC.64 UR8, c[0x0][0xc08] ;  /* 0x0003020000087ab9 */ /* 0x000fe20000000a00 */
        /* <DEDUP_REMOVED lines=28> */
[----:B------:R-:W-:Y:S01]  /*b5a0*/  VIADD R11, R17, UR38 ;  /* 0x00000026110b7c36 */ /* 0x000fe20008000000 */
[----:B------:R-:W-:Y:S01]  /*b5b0*/  UISETP.NE.U32.AND UP0, UPT, UR10, URZ, UPT ;  /* 0x0000003f0a00728c */ /* 0x000fe2000bf05070 */
[----:B------:R0:W5:Y:S01]  /*b5c0*/  @P4 LDG.E R21, desc[UR50][R4.64] ;  /* 0x0000003204154981 */ /* 0x000162000c1e1900 */
[----:B------:R-:W-:Y:S01]  /*b5d0*/  UMOV UR4, URZ ;  /* 0x0000003f00047c82 */ /* 0x000fe20008000000 */
[----:B------:R-:W-:Y:S01]  /*b5e0*/  USEL UR7, UR39, URZ, UP1 ;  /* 0x0000003f27077287 */ /* 0x000fe20008800000 */
[----:B------:R-:W-:Y:S01]  /*b5f0*/  IMAD.MOV.U32 R7, RZ, RZ, R11 ;  /* 0x000000ffff077224 */ /* 0x000fe200078e000b */
[----:B------:R-:W-:-:S04]  /*b600*/  UISETP.NE.AND.EX UP0, UPT, UR11, URZ, UPT, UP0 ;  /* 0x0000003f0b00728c */ /* 0x000fc8000bf05300 */
[----:B------:R-:W-:Y:S01]  /*b610*/  USEL UR42, UR42, URZ, !UP0 ;  /* 0x0000003f2a2a7287 */ /* 0x000fe2000c000000 */
[----:B------:R-:W-:Y:S01]  /*b620*/  ULDC.64 UR10, c[0x0][UR16+0x220] ;  /* 0x00008800100a7abb */ /* 0x000fe20008000a00 */
[----:B------:R-:W-:Y:S01]  /*b630*/  ULDC.64 UR8, c[0x0][UR16+0x218] ;  /* 0x0000860010087abb */ /* 0x000fe20008000a00 */
[----:B0-----:R-:W-:Y:S01]  /*b640*/  @P1 IMAD.HI.U32 R4, R11, R6, RZ ;  /* 0x000000060b041227 */ /* 0x001fe200078e00ff */
[----:B------:R-:W-:Y:S01]  /*b650*/  USEL UR37, UR37, URZ, !UP0 ;  /* 0x0000003f25257287 */ /* 0x000fe2000c000000 */
[----:B------:R-:W-:Y:S01]  /*b660*/  ULDC.64 UR12, c[0x0][UR16+0x228] ;  /* 0x00008a00100c7abb */ /* 0x000fe20008000a00 */
[----:B------:R-:W-:Y:S02]  /*b670*/  UIMAD UR11, UR11, UR42, URZ ;  /* 0x0000002a0b0b72a4 */ /* 0x000fe4000f8e023f */
[----:B------:R-:W-:Y:S02]  /*b680*/  UIMAD.WIDE.U32 UR14, UR8, UR43, URZ ;  /* 0x0000002b080e72a5 */ /* 0x000fe4000f8e003f */
[----:B------:R-:W-:Y:S01]  /*b690*/  UIMAD UR17, UR9, UR43, URZ ;  /* 0x0000002b091172a4 */ /* 0x000fe2000f8e023f */
[----:B-1----:R-:W-:Y:S01]  /*b6a0*/  @P1 SHF.R.U32.HI R7, RZ, R9, R4 ;  /* 0x00000009ff071219 */ /* 0x002fe20000011604 */
[----:B------:R-:W-:-:S02]  /*b6b0*/  UIMAD.WIDE.U32 UR8, UR10, UR42, URZ ;  /* 0x0000002a0a0872a5 */ /* 0x000fc4000f8e003f */
[----:B------:R-:W-:Y:S02]  /*b6c0*/  UIMAD.WIDE.U32 UR18, UR12, UR7, URZ ;  /* 0x000000070c1272a5 */ /* 0x000fe4000f8e003f */
[----:B------:R-:W-:Y:S01]  /*b6d0*/  UIMAD UR7, UR13, UR7, URZ ;  /* 0x000000070d0772a4 */ /* 0x000fe2000f8e023f */
[--C-:B------:R-:W-:Y:S01]  /*b6e0*/  IMAD.MOV R9, RZ, RZ, -R7.reuse ;  /* 0x000000ffff097224 */ /* 0x100fe200078e0a07 */
[----:B------:R-:W-:Y:S02]  /*b6f0*/  UIMAD UR11, UR10, UR37, UR11 ;  /* 0x000000250a0b72a4 */ /* 0x000fe4000f8e020b */
[----:B------:R-:W-:Y:S01]  /*b700*/  UIADD3 UR17, UR15, UR17, URZ ;  /* 0x000000110f117290 */ /* 0x000fe2000fffe03f */
[----:B------:R-:W-:Y:S02]  /*b710*/  IMAD.U32 R4, RZ, RZ, UR18 ;  /* 0x00000012ff047e24 */ /* 0x000fe4000f8e00ff */
[----:B------:R-:W-:Y:S01]  /*b720*/  IMAD.U32 R5, RZ, RZ, UR19 ;  /* 0x00000013ff057e24 */ /* 0x000fe2000f8e00ff */
[----:B------:R-:W-:Y:S01]  /*b730*/  SHF.R.S32.HI R5, RZ, 0x1f, R7 ;  /* 0x0000001fff057819 */ /* 0x000fe20000011407 */
[----:B------:R-:W-:-:S05]  /*b740*/  IMAD R9, R34, R9, R11 ;  /* 0x0000000922097224 */ /* 0x000fca00078e020b */
[----:B------:R-:W-:Y:S02]  /*b750*/  SHF.R.S32.HI R6, RZ, 0x1f, R9 ;  /* 0x0000001fff067819 */ /* 0x000fe40000011409 */
[----:B--2---:R-:W-:-:S13]  /*b760*/  @P0 R2UR UR4, R30 ;  /* 0x000000001e0402ca */ /* 0x004fda00000e0000 */
        /* <DEDUP_REMOVED lines=23> */
.L_x_8578:
        /* <DEDUP_REMOVED lines=18> */
[C---:B------:R-:W-:Y:S02]  /*ba00*/  IADD3 R9, P6, R32.reuse, 0x1000, RZ ;  /* 0x0000100020097810 */ /* 0x040fe40007fde0ff */
[C---:B------:R-:W-:Y:S02]  /*ba10*/  IADD3 R13, P5, R32.reuse, 0x2000, RZ ;  /* 0x00002000200d7810 */ /* 0x040fe40007fbe0ff */
[----:B------:R-:W-:Y:S02]  /*ba20*/  LOP3.LUT R8, R9, 0x380, RZ, 0xc0, !PT ;  /* 0x0000038009087812 */ /* 0x000fe400078ec0ff */
[C---:B------:R-:W-:Y:S02]  /*ba30*/  IADD3 R25, P4, R32.reuse, 0x3000, RZ ;  /* 0x0000300020197810 */ /* 0x040fe40007f9e0ff */
[C---:B------:R-:W-:Y:S02]  /*ba40*/  IADD3 R29, P3, R32.reuse, 0x4000, RZ ;  /* 0x00004000201d7810 */ /* 0x040fe40007f7e0ff */
[----:B------:R-:W-:-:S02]  /*ba50*/  IADD3 R37, P2, R32, 0x5000, RZ ;  /* 0x0000500020257810 */ /* 0x000fc40007f5e0ff */
[C---:B------:R-:W-:Y:S02]  /*ba60*/  IADD3 R41, P0, R32.reuse, 0x6000, RZ ;  /* 0x0000600020297810 */ /* 0x040fe40007f1e0ff */
[----:B------:R-:W-:Y:S02]  /*ba70*/  LOP3.LUT R5, R32, 0x380, RZ, 0xc0, !PT ;  /* 0x0000038020057812 */ /* 0x000fe400078ec0ff */
[----:B------:R-:W-:Y:S02]  /*ba80*/  SHF.R.U64 R8, R8, 0x3, RZ ;  /* 0x0000000308087819 */ /* 0x000fe400000012ff */
[----:B------:R-:W-:Y:S02]  /*ba90*/  LOP3.LUT R12, R13, 0x380, RZ, 0xc0, !PT ;  /* 0x000003800d0c7812 */ /* 0x000fe400078ec0ff */
[----:B------:R-:W-:Y:S02]  /*baa0*/  LOP3.LUT R24, R25, 0x380, RZ, 0xc0, !PT ;  /* 0x0000038019187812 */ /* 0x000fe400078ec0ff */
[----:B------:R-:W-:-:S02]  /*bab0*/  LOP3.LUT R28, R29, 0x380, RZ, 0xc0, !PT ;  /* 0x000003801d1c7812 */ /* 0x000fc400078ec0ff */
[----:B------:R-:W-:Y:S02]  /*bac0*/  LOP3.LUT R36, R37, 0x380, RZ, 0xc0, !PT ;  /* 0x0000038025247812 */ /* 0x000fe400078ec0ff */
[----:B------:R-:W-:Y:S02]  /*bad0*/  LOP3.LUT R40, R41, 0x380, RZ, 0xc0, !PT ;  /* 0x0000038029287812 */ /* 0x000fe400078ec0ff */
[----:B------:R-:W-:Y:S02]  /*bae0*/  SHF.R.U64 R5, R5, 0x3, RZ ;  /* 0x0000000305057819 */ /* 0x000fe400000012ff */
[----:B------:R-:W-:Y:S01]  /*baf0*/  LOP3.LUT R8, R8, R9, RZ, 0x3c, !PT ;  /* 0x0000000908087212 */ /* 0x000fe200078e3cff */
[----:B------:R-:W-:Y:S01]  /*bb00*/  IMAD.X R9, RZ, RZ, R33, P6 ;  /* 0x000000ffff097224 */ /* 0x000fe200030e0621 */
[----:B------:R-:W-:Y:S02]  /*bb10*/  IADD3 R3, P6, R32, 0x7000, RZ ;  /* 0x0000700020037810 */ /* 0x000fe40007fde0ff */
[----:B------:R-:W-:-:S02]  /*bb20*/  SHF.R.U64 R12, R12, 0x3, RZ ;  /* 0x000000030c0c7819 */ /* 0x000fc400000012ff */
[----:B------:R-:W-:Y:S01]  /*bb30*/  SHF.R.U64 R24, R24, 0x3, RZ ;  /* 0x0000000318187819 */ /* 0x000fe200000012ff */
[--C-:B------:R-:W-:Y:S01]  /*bb40*/  IMAD.X R45, RZ, RZ, R33.reuse, P6 ;  /* 0x000000ffff2d7224 */ /* 0x100fe200030e0621 */
[----:B------:R-:W-:Y:S01]  /*bb50*/  SHF.R.U64 R28, R28, 0x3, RZ ;  /* 0x000000031c1c7819 */ /* 0x000fe200000012ff */
[----:B------:R-:W-:Y:S01]  /*bb60*/  UIMAD UR7, UR12, UR10, URZ ;  /* 0x0000000a0c0772a4 */ /* 0x000fe2000f8e023f */
[----:B------:R-:W-:Y:S01]  /*bb70*/  SHF.R.U64 R36, R36, 0x3, RZ ;  /* 0x0000000324247819 */ /* 0x000fe200000012ff */
[----:B------:R-:W-:Y:S01]  /*bb80*/  UIMAD.WIDE.U32 UR8, UR4, UR10, URZ ;  /* 0x0000000a040872a5 */ /* 0x000fe2000f8e003f */
[----:B------:R-:W-:Y:S01]  /*bb90*/  SHF.R.U64 R40, R40, 0x3, RZ ;  /* 0x0000000328287819 */ /* 0x000fe200000012ff */
[----:B------:R-:W5:Y:S01]  /*bba0*/  LD.E.128 R8, desc[UR50][R8.64] ;  /* 0x0000003208087980 */ /* 0x000f62000c101d00 */
        /* <DEDUP_REMOVED lines=11> */
[----:B------:R1:W5:Y:S01]  /*bc60*/  LD.E.128 R4, desc[UR50][R32.64] ;  /* 0x0000003220047980 */ /* 0x000362000c101d00 */
[----:B------:R-:W-:Y:S01]  /*bc70*/  LOP3.LUT R0, R3, 0x380, RZ, 0xc0, !PT ;  /* 0x0000038003007812 */ /* 0x000fe200078ec0ff */
[----:B------:R-:W-:-:S02]  /*bc80*/  UIMAD UR7, UR4, UR11, UR7 ;  /* 0x0000000b040772a4 */ /* 0x000fc4000f8e0207 */
[----:B------:R-:W5:Y:S01]  /*bc90*/  LD.E.128 R12, desc[UR50][R12.64] ;  /* 0x000000320c0c7980 */ /* 0x000f62000c101d00 */
[----:B------:R-:W-:-:S03]  /*bca0*/  SHF.R.U64 R0, R0, 0x3, RZ ;  /* 0x0000000300007819 */ /* 0x000fc600000012ff */
[----:B------:R-:W5:Y:S01]  /*bcb0*/  LD.E.128 R24, desc[UR50][R24.64] ;  /* 0x0000003218187980 */ /* 0x000f62000c101d00 */
[----:B-1----:R-:W1:Y:S01]  /*bcc0*/  @P1 LDC R33, c[0x0][0xbec] ;  /* 0x0002fb00ff211b82 */ /* 0x002e620000000800 */
[----:B------:R-:W-:Y:S01]  /*bcd0*/  UIADD3 UR9, UR9, UR7, URZ ;  /* 0x0000000709097290 */ /* 0x000fe2000fffe03f */
[----:B------:R-:W-:Y:S01]  /*bce0*/  LOP3.LUT R44, R0, R3, RZ, 0x3c, !PT ;  /* 0x00000003002c7212 */ /* 0x000fe200078e3cff */
[----:B------:R-:W-:Y:S01]  /*bcf0*/  ULDC.64 UR10, c[0x0][0xae8] ;  /* 0x0002ba00000a7ab9 */ /* 0x000fe20000000a00 */
[----:B------:R-:W-:Y:S01]  /*bd00*/  IMAD R0, R19, 0x20, R197 ;  /* 0x0000002013007824 */ /* 0x000fe200078e02c5 */
[----:B------:R-:W-:Y:S01]  /*bd10*/  UIMAD.WIDE.U32 UR8, UR43, UR10, UR8 ;  /* 0x0000000a2b0872a5 */ /* 0x000fe2000f8e0008 */
[----:B------:R-:W5:Y:S01]  /*bd20*/  LD.E.128 R28, desc[UR50][R28.64] ;  /* 0x000000321c1c7980 */ /* 0x000f62000c101d00 */
[----:B------:R-:W-:Y:S01]  /*bd30*/  USHF.R.S32.HI UR4, URZ, 0x1f, UR42 ;  /* 0x0000001f3f047899 */ /* 0x000fe2000801142a */
[----:B------:R-:W-:Y:S01]  /*bd40*/  VIADD R48, R0, UR38 ;  /* 0x0000002600307c36 */ /* 0x000fe20008000000 */
[----:B------:R-:W-:Y:S01]  /*bd50*/  UIMAD UR9, UR43, UR11, UR9 ;  /* 0x0000000b2b0972a4 */ /* 0x000fe2000f8e0209 */
[----:B------:R-:W5:Y:S02]  /*bd60*/  LD.E.128 R36, desc[UR50][R36.64] ;  /* 0x0000003224247980 */ /* 0x000f64000c101d00 */
[----:B------:R-:W-:-:S02]  /*bd70*/  ULDC.64 UR10, c[0x0][0xaf0] ;  /* 0x0002bc00000a7ab9 */ /* 0x000fc40000000a00 */
[----:B------:R-:W-:Y:S01]  /*bd80*/  UIMAD UR4, UR4, UR10, URZ ;  /* 0x0000000a040472a4 */ /* 0x000fe2000f8e023f */
[----:B------:R-:W-:Y:S01]  /*bd90*/  IMAD.MOV.U32 R3, RZ, RZ, R48 ;  /* 0x000000ffff037224 */ /* 0x000fe200078e0030 */
[----:B------:R-:W5:Y:S02]  /*bda0*/  LD.E.128 R40, desc[UR50][R40.64] ;  /* 0x0000003228287980 */ /* 0x000f64000c101d00 */
[----:B------:R-:W-:Y:S02]  /*bdb0*/  UIMAD UR4, UR42, UR11, UR4 ;  /* 0x0000000b2a0472a4 */ /* 0x000fe4000f8e0204 */
[----:B------:R-:W5:Y:S01]  /*bdc0*/  LD.E.128 R44, desc[UR50][R44.64] ;  /* 0x000000322c2c7980 */ /* 0x000f62000c101d00 */
[----:B-1----:R-:W-:Y:S01]  /*bdd0*/  @P1 IMAD.HI.U32 R0, R48, R33, RZ ;  /* 0x0000002130001227 */ /* 0x002fe200078e00ff */
[----:B------:R-:W-:Y:S01]  /*bde0*/  UIMAD.WIDE.U32 UR42, UR42, UR10, UR8 ;  /* 0x0000000a2a2a72a5 */ /* 0x000fe2000f8e0008 */
[----:B------:R-:W-:Y:S01]  /*bdf0*/  @!PT LDS RZ, [RZ] ;  /* 0x00000000fffff984 */ /* 0x000fe20000000800 */
[----:B------:R-:W-:Y:S01]  /*be00*/  @!PT LDS RZ, [RZ] ;  /* 0x00000000fffff984 */ /* 0x000fe20000000800 */
[----:B------:R-:W-:Y:S01]  /*be10*/  @!PT LDS RZ, [RZ] ;  /* 0x00000000fffff984 */ /* 0x000fe20000000800 */
[----:B------:R-:W-:Y:S01]  /*be20*/  @!PT LDS RZ, [RZ] ;  /* 0x00000000fffff984 */ /* 0x000fe20000000800 */
[----:B------:R1:W-:Y:S06]  /*be30*/  MEMBAR.ALL.CTA ;  /* 0x0000000000007992 */ /* 0x0003ec0000008000 */
[----:B-1----:R-:W1:Y:S01]  /*be40*/  FENCE.VIEW.ASYNC.S ;  /* 0x00000000000073c6 */ /* 0x002e620000000000 */
[----:B------:R-:W-:Y:S01]  /*be50*/  ULDC.64 UR8, c[0x0][0xae0] ;  /* 0x0002b80000087ab9 */ /* 0x000fe20000000a00 */
[----:B0-----:R-:W-:Y:S01]  /*be60*/  @P1 SHF.R.U32.HI R3, RZ, R49, R0 ;  /* 0x00000031ff031219 */ /* 0x001fe20000011600 */
[----:B------:R-:W-:-:S03]  /*be70*/  UIADD3 UR4, UR43, UR4, URZ ;  /* 0x000000042b047290 */ /* 0x000fc6000fffe03f */
[--C-:B------:R-:W-:Y:S01]  /*be80*/  SHF.R.S32.HI R0, RZ, 0x1f, R3.reuse ;  /* 0x0000001fff007819 */ /* 0x100fe20000011403 */
[----:B------:R-:W-:Y:S02]  /*be90*/  IMAD.MOV R49, RZ, RZ, -R3 ;  /* 0x000000ffff317224 */ /* 0x000fe400078e0a03 */
[----:B------:R-:W-:Y:S02]  /*bea0*/  IMAD.U32 R33, RZ, RZ, UR43 ;  /* 0x0000002bff217e24 */ /* 0x000fe4000f8e00ff */
[----:B------:R-:W-:Y:S02]  /*beb0*/  IMAD R0, R0, UR8, RZ ;  /* 0x0000000800007c24 */ /* 0x000fe4000f8e02ff */
[----:B------:R-:W-:Y:S02]  /*bec0*/  IMAD R49, R34, R49, R48 ;  /* 0x0000003122317224 */ /* 0x000fe400078e0230 */
[----:B------:R-:W-:Y:S02]  /*bed0*/  IMAD.U32 R32, RZ, RZ, UR42 ;  /* 0x0000002aff207e24 */ /* 0x000fe4000f8e00ff */
[----:B------:R-:W-:-:S02]  /*bee0*/  IMAD.U32 R33, RZ, RZ, UR4 ;  /* 0x00000004ff217e24 */ /* 0x000fc4000f8e00ff */
[C---:B------:R-:W-:Y:S01]  /*bef0*/  IMAD R51, R3.reuse, UR9, R0 ;  /* 0x0000000903337c24 */ /* 0x040fe2000f8e0200 */
[----:B------:R-:W-:Y:S01]  /*bf00*/  SHF.R.S32.HI R0, RZ, 0x1f, R49 ;  /* 0x0000001fff007819 */ /* 0x000fe20000011431 */
[----:B------:R-:W-:Y:S01]  /*bf10*/  IMAD.WIDE.U32 R32, R3, UR8, R32 ;  /* 0x0000000803207c25 */ /* 0x000fe2000f8e0020 */
[----:B------:R-:W-:-:S03]  /*bf20*/  ULDC.64 UR8, c[0x0][0xad8] ;  /* 0x0002b60000087ab9 */ /* 0x000fc60000000a00 */
[----:B------:R-:W-:Y:S02]  /*bf30*/  IMAD.IADD R33, R33, 0x1, R51 ;  /* 0x0000000121217824 */ /* 0x000fe400078e0233 */
[----:B------:R-:W-:Y:S02]  /*bf40*/  IMAD R34, R0, UR8, RZ ;  /* 0x0000000800227c24 */ /* 0x000fe4000f8e02ff */
[----:B------:R-:W-:Y:S02]  /*bf50*/  VIADD R50, R197, UR38 ;  /* 0x00000026c5327c36 */ /* 0x000fe40008000000 */
[C---:B------:R-:W-:Y:S02]  /*bf60*/  IMAD R3, R49.reuse, UR9, R34 ;  /* 0x0000000931037c24 */ /* 0x040fe4000f8e0222 */
[----:B------:R-:W-:Y:S01]  /*bf70*/  IMAD.WIDE.U32 R32, R49, UR8, R32 ;  /* 0x0000000831207c25 */ /* 0x000fe2000f8e0020 */
[----:B------:R-:W-:Y:S01]  /*bf80*/  ISETP.GE.AND P2, PT, R50, R21, PT ;  /* 0x000000153200720c */ /* 0x000fe20003f46270 */
[----:B------:R-:W-:-:S02]  /*bf90*/  ULDC.64 UR8, c[0x0][0xa80] ;  /* 0x0002a00000087ab9 */ /* 0x000fc40000000a00 */
[----:B------:R-:W-:Y:S01]  /*bfa0*/  IMAD.IADD R3, R33, 0x1, R3 ;  /* 0x0000000121037824 */ /* 0x000fe200078e0203 */
[----:B------:R-:W-:Y:S01]  /*bfb0*/  LEA R34, P3, R32, UR8, 0x1 ;  /* 0x0000000820227c11 */ /* 0x000fe2000f8608ff */
[----:B------:R-:W-:Y:S02]  /*bfc0*/  VIADD R20, R20, 0x28820 ;  /* 0x0002882014147836 */ /* 0x000fe40000000000 */
[----:B------:R-:W-:Y:S01]  /*bfd0*/  VIADD R0, R50, 0x20 ;  /* 0x0000002032007836 */ /* 0x000fe20000000000 */
[----:B------:R-:W-:Y:S02]  /*bfe0*/  LEA.HI.X R3, R32, UR9, R3, 0x1, P3 ;  /* 0x0000000920037c11 */ /* 0x000fe400098f0c03 */
[----:B------:R-:W-:Y:S02]  /*bff0*/  PRMT R20, RZ, 0x654, R20 ;  /* 0x00000654ff147816 */ /* 0x000fe40000000014 */
[-C--:B------:R-:W-:Y:S01]  /*c000*/  ISETP.GE.AND P0, PT, R0, R21.reuse, PT ;  /* 0x000000150000720c */ /* 0x080fe20003f06270 */
[----:B------:R-:W-:Y:S01]  /*c010*/  VIADD R0, R50, 0x40 ;  /* 0x0000004032007836 */ /* 0x000fe20000000000 */
[----:B-1----:R0:W-:Y:S01]  /*c020*/  SYNCS.ARRIVE.TRANS64.RED.A1T0 RZ, [R20+URZ], RZ ;  /* 0x000000ff14ff79a7 */ /* 0x0021e2000810043f */
[----:B------:R0:W1:Y:S01]  /*c030*/  SHFL.IDX PT, R33, R34, RZ, 0x181f ;  /* 0x00181fff22217589 */ /* 0x00006200000e0000 */
[----:B------:R-:W-:Y:S03]  /*c040*/  BSSY B1, `(.L_x_8580) ;  /* 0x000000d000017945 */ /* 0x000fe60003800000 */
[----:B------:R0:W2:Y:S01]  /*c050*/  SHFL.IDX PT, R49, R3, RZ, 0x181f ;  /* 0x00181fff03317589 */ /* 0x0000a200000e0000 */
[----:B------:R-:W-:Y:S01]  /*c060*/  ISETP.GE.AND P1, PT, R0, R21, PT ;  /* 0x000000150000720c */ /* 0x000fe20003f26270 */
[----:B------:R-:W-:-:S12]  /*c070*/  @P2 BRA `(.L_x_8581) ;  /* 0x0000000000242947 */ /* 0x000fd80003800000 */
[----:B------:R-:W-:Y:S02]  /*c080*/  ULDC UR4, c[0x0][0xac8] ;  /* 0x0002b20000047ab9 */ /* 0x000fe40000000800 */
[----:B------:R-:W-:Y:S02]  /*c090*/  ISETP.GE.AND P2, PT, R2, UR4, PT ;  /* 0x0000000402007c0c */ /* 0x000fe4000bf46270 */
[----:B------:R-:W-:-:S11]  /*c0a0*/  ISETP.GE.AND P3, PT, R18, UR4, PT ;  /* 0x0000000412007c0c */ /* 0x000fd6000bf66270 */
[-C--:B-1----:R-:W-:Y:S02]  /*c0b0*/  @!P2 LEA R32, P4, R2, R33.reuse, 0x1 ;  /* 0x000000210220a211 */ /* 0x082fe400078808ff */
[----:B------:R-:W-:Y:S02]  /*c0c0*/  @!P3 LEA R48, P5, R18, R33, 0x1 ;  /* 0x000000211230b211 */ /* 0x000fe400078a08ff */
[-C--:B--2---:R-:W-:Y:S02]  /*c0d0*/  @!P2 LEA.HI.X R33, R2, R49.reuse, R218, 0x1, P4 ;  /* 0x000000310221a211 */ /* 0x084fe400020f0cda */
[----:B------:R-:W-:-:S03]  /*c0e0*/  @!P3 LEA.HI.X R49, R18, R49, R217, 0x1, P5 ;  /* 0x000000311231b211 */ /* 0x000fc600028f0cd9 */
[----:B-----5:R3:W-:Y:S04]  /*c0f0*/  @!P2 ST.E.128 desc[UR50][R32.64], R4 ;  /* 0x000000042000a985 */ /* 0x0207e8000c101d32 */
[----:B------:R3:W-:Y:S02]  /*c100*/  @!P3 ST.E.128 desc[UR50][R48.64], R28 ;  /* 0x0000001c3000b985 */ /* 0x0007e4000c101d32 */
.L_x_8581:
[----:B------:R-:W-:Y:S05]  /*c110*/  BSYNC B1 ;  /* 0x0000000000017941 */ /* 0x000fea0003800000 */
.L_x_8580:
[----:B---3-5:R3:W4:Y:S01]  /*c120*/  SHFL.IDX PT, R7, R3, 0x1, 0x181f ;  /* 0x00381f0003077f89 */ /* 0x02872200000e0000 */
[----:B------:R-:W-:Y:S03]  /*c130*/  BSSY B1, `(.L_x_8582) ;  /* 0x000000c000017945 */ /* 0x000fe60003800000 */
[----:B------:R3:W0:Y:S01]  /*c140*/  SHFL.IDX PT, R5, R34, 0x1, 0x181f ;  /* 0x00381f0022057f89 */ /* 0x00062200000e0000 */
[----:B------:R-:W-:Y:S05]  /*c150*/  @P0 BRA `(.L_x_8583) ;  /* 0x0000000000240947 */ /* 0x000fea0003800000 */
[----:B------:R-:W-:Y:S02]  /*c160*/  ULDC UR4, c[0x0][0xac8] ;  /* 0x0002b20000047ab9 */ /* 0x000fe40000000800 */
[----:B------:R-:W-:Y:S02]  /*c170*/  ISETP.GE.AND P3, PT, R2, UR4, PT ;  /* 0x0000000402007c0c */ /* 0x000fe4000bf66270 */
[----:B------:R-:W-:-:S11]  /*c180*/  ISETP.GE.AND P4, PT, R18, UR4, PT ;  /* 0x0000000412007c0c */ /* 0x000fd6000bf86270 */
[-C--:B0-----:R-:W-:Y:S02]  /*c190*/  @!P3 LEA R4, P0, R2, R5.reuse, 0x1 ;  /* 0x000000050204b211 */ /* 0x081fe400078008ff */
[----:B------:R-:W-:Y:S02]  /*c1a0*/  @!P4 LEA R6, P2, R18, R5, 0x1 ;  /* 0x000000051206c211 */ /* 0x000fe400078408ff */
[-C--:B----4-:R-:W-:Y:S02]  /*c1b0*/  @!P3 LEA.HI.X R5, R2, R7.reuse, R218, 0x1, P0 ;  /* 0x000000070205b211 */ /* 0x090fe400000f0cda */
[----:B------:R-:W-:-:S03]  /*c1c0*/  @!P4 LEA.HI.X R7, R18, R7, R217, 0x1, P2 ;  /* 0x000000071207c211 */ /* 0x000fc600010f0cd9 */
[----:B------:R0:W-:Y:S04]  /*c1d0*/  @!P3 ST.E.128 desc[UR50][R4.64], R8 ;  /* 0x000000080400b985 */ /* 0x0001e8000c101d32 */
[----:B------:R0:W-:Y:S02]  /*c1e0*/  @!P4 ST.E.128 desc[UR50][R6.64], R36 ;  /* 0x000000240600c985 */ /* 0x0001e4000c101d32 */
.L_x_8583:
[----:B------:R-:W-:Y:S05]  /*c1f0*/  BSYNC B1 ;  /* 0x0000000000017941 */ /* 0x000fea0003800000 */
.L_x_8582:
[----:B0---4-:R0:W4:Y:S01]  /*c200*/  SHFL.IDX PT, R7, R3, 0x2, 0x181f ;  /* 0x00581f0003077f89 */ /* 0x01112200000e0000 */
        /* <DEDUP_REMOVED lines=12> */
.L_x_8585:
[----:B------:R-:W-:Y:S05]  /*c2d0*/  BSYNC B1 ;  /* 0x0000000000017941 */ /* 0x000fea0003800000 */
.L_x_8584:
[----:B------:R-:W-:Y:S01]  /*c2e0*/  VIADD R0, R50, 0x60 ;  /* 0x0000006032007836 */ /* 0x000fe20000000000 */
[----:B0--3--:R-:W0:Y:S04]  /*c2f0*/  SHFL.IDX PT, R3, R3, 0x3, 0x181f ;  /* 0x00781f0003037f89 */ /* 0x009e2800000e0000 */
[----:B------:R-:W-:Y:S01]  /*c300*/  ISETP.GE.AND P0, PT, R0, R21, PT ;  /* 0x000000150000720c */ /* 0x000fe20003f06270 */
[----:B----4-:R3:W4:-:S12]  /*c310*/  SHFL.IDX PT, R7, R34, 0x3, 0x181f ;  /* 0x00781f0022077f89 */ /* 0x01071800000e0000 */
[----:B---3--:R-:W-:Y:S05]  /*c320*/  @P0 BRA `(.L_x_8586) ;  /* 0x0000001800280947 */ /* 0x008fea0003800000 */
[----:B------:R-:W-:Y:S02]  /*c330*/  ULDC UR4, c[0x0][0xac8] ;  /* 0x0002b20000047ab9 */ /* 0x000fe40000000800 */
[----:B------:R-:W-:-:S13]  /*c340*/  ISETP.GE.AND P1, PT, R2, UR4, PT ;  /* 0x0000000402007c0c */ /* 0x000fda000bf26270 */
[----:B----4-:R-:W-:-:S04]  /*c350*/  @!P1 LEA R4, P0, R2, R7, 0x1 ;  /* 0x0000000702049211 */ /* 0x010fc800078008ff */
        /* <DEDUP_REMOVED lines=8> */
.L_x_8579:
        /* <DEDUP_REMOVED lines=24> */
[----:B-1----:R-:W-:Y:S02]  /*c560*/  @P1 SHF.R.U32.HI R3, RZ, R5, R0 ;  /* 0x00000005ff031219 */ /* 0x002fe40000011600 */
[----:B------:R-:W-:Y:S02]  /*c570*/  UMOV UR8, UR42 ;  /* 0x0000002a00087c82 */ /* 0x000fe40008000000 */
[----:B------:R-:W-:Y:S01]  /*c580*/  UIMAD.WIDE.U32 UR8, UR39, UR10, UR8 ;  /* 0x0000000a270872a5 */ /* 0x000fe2000f8e0008 */
[--C-:B------:R-:W-:Y:S01]  /*c590*/  SHF.R.S32.HI R0, RZ, 0x1f, R3.reuse ;  /* 0x0000001fff007819 */ /* 0x100fe20000011403 */
[----:B------:R-:W-:Y:S02]  /*c5a0*/  IMAD.MOV R7, RZ, RZ, -R3 ;  /* 0x000000ffff077224 */ /* 0x000fe400078e0a03 */
[----:B------:R-:W-:-:S02]  /*c5b0*/  UIMAD UR39, UR39, UR11, UR9 ;  /* 0x0000000b272772a4 */ /* 0x000fc4000f8e0209 */
[----:B------:R-:W-:Y:S01]  /*c5c0*/  IMAD R7, R34, R7, R11 ;  /* 0x0000000722077224 */ /* 0x000fe200078e020b */
[----:B------:R-:W-:Y:S01]  /*c5d0*/  ULDC.64 UR10, c[0x0][0xb30] ;  /* 0x0002cc00000a7ab9 */ /* 0x000fe20000000a00 */
[----:B------:R-:W-:Y:S02]  /*c5e0*/  IMAD.U32 R5, RZ, RZ, UR9 ;  /* 0x00000009ff057e24 */ /* 0x000fe4000f8e00ff */
        /* <DEDUP_REMOVED lines=15> */
[----:B------:R2:W0:Y:S04]  /*c6e0*/  SHFL.IDX PT, R6, R0, RZ, 0x1c1f ;  /* 0x001c1fff00067589 */ /* 0x00042800000e0000 */
[----:B------:R2:W1:Y:S01]  /*c6f0*/  SHFL.IDX PT, R7, R3, RZ, 0x1c1f ;  /* 0x001c1fff03077589 */ /* 0x00046200000e0000 */
[----:B------:R-:W-:Y:S05]  /*c700*/  @P0 BRA `(.L_x_8588) ;  /* 0x0000000400000947 */ /* 0x000fea0003800000 */
[----:B------:R-:W-:Y:S02]  /*c710*/  ULDC UR4, c[0x0][0xac8] ;  /* 0x0002b20000047ab9 */ /* 0x000fe40000000800 */
[----:B------:R-:W-:Y:S02]  /*c720*/  ISETP.GE.AND P3, PT, R16, UR4, PT ;  /* 0x0000000410007c0c */ /* 0x000fe4000bf66270 */
[----:B------:R-:W-:Y:S02]  /*c730*/  ISETP.GE.AND P2, PT, R196, UR4, PT ;  /* 0x00000004c4007c0c */ /* 0x000fe4000bf46270 */
[----:B------:R-:W-:Y:S02]  /*c740*/  ISETP.GE.AND P1, PT, R195, UR4, PT ;  /* 0x00000004c3007c0c */ /* 0x000fe4000bf26270 */
[----:B------:R-:W-:Y:S02]  /*c750*/  ISETP.GE.AND P0, PT, R194, UR4, PT ;  /* 0x00000004c2007c0c */ /* 0x000fe4000bf06270 */
[----:B------:R-:W-:-:S05]  /*c760*/  ISETP.GE.AND P4, PT, R192, UR4, PT ;  /* 0x00000004c0007c0c */ /* 0x000fca000bf86270 */
[----:B01----:R-:W-:Y:S02]  /*c770*/  @!P3 IMAD.WIDE R4, R16, 0x4, R6 ;  /* 0x000000041004b825 */ /* 0x003fe400078e0206 */
        /* <DEDUP_REMOVED lines=12> */
[-C--:B0-----:R-:W-:Y:S01]  /*c840*/  @!P3 LEA R4, P6, R193, R6.reuse, 0x2 ;  /* 0x00000006c104b211 */ /* 0x081fe200078c10ff */
[----:B------:R0:W-:Y:S01]  /*c850*/  @!P0 ST.E.64 desc[UR50][R12.64], R100 ;  /* 0x000000640c008985 */ /* 0x0001e2000c101b32 */
[----:B------:R-:W-:-:S02]  /*c860*/  @!P4 LEA R14, P0, R192, R6, 0x2 ;  /* 0x00000006c00ec211 */ /* 0x000fc400078010ff */
        /* <DEDUP_REMOVED lines=9> */
[----:B-1----:R-:W-:-:S03]  /*c900*/  @!P2 LEA R8, P4, R190, R6, 0x2 ;  /* 0x00000006be08a211 */ /* 0x002fc600078810ff */
[----:B------:R-:W-:Y:S01]  /*c910*/  @!P5 ST.E.64 desc[UR50][R24.64], R112 ;  /* 0x000000701800d985 */ /* 0x000fe2000c101b32 */
[CC--:B---3--:R-:W-:Y:S02]  /*c920*/  @!P1 LEA R10, P5, R189.reuse, R6.reuse, 0x2 ;  /* 0x00000006bd0a9211 */ /* 0x0c8fe400078a10ff */
[-C--:B------:R-:W-:Y:S02]  /*c930*/  @!P2 LEA.HI.X R9, R190, R7.reuse, R207, 0x2, P4 ;  /* 0x00000007be09a211 */ /* 0x080fe400020f14cf */
[----:B0-----:R-:W-:Y:S02]  /*c940*/  @!P0 LEA R12, P6, R188, R6, 0x2 ;  /* 0x00000006bc0c8211 */ /* 0x001fe400078c10ff */
        /* <DEDUP_REMOVED lines=14> */
[CC--:B0-----:R-:W-:Y:S02]  /*ca30*/  @!P2 LEA R8, P3, R185.reuse, R6.reuse, 0x2 ;  /* 0x00000006b908a211 */ /* 0x0c1fe400078610ff */
[-C--:B------:R-:W-:Y:S02]  /*ca40*/  @!P4 LEA.HI.X R15, R186, R7.reuse, R203, 0x2, P6 ;  /* 0x00000007ba0fc211 */ /* 0x080fe400030f14cb */
[-C--:B-1----:R-:W-:Y:S02]  /*ca50*/  @!P1 LEA R10, P6, R184, R6.reuse, 0x2 ;  /* 0x00000006b80a9211 */ /* 0x082fe400078c10ff */
        /* <DEDUP_REMOVED lines=11> */
.L_x_8588:
[----:B------:R-:W-:Y:S05]  /*cb10*/  BSYNC B1 ;  /* 0x0000000000017941 */ /* 0x000fea0003800000 */
.L_x_8587:
[----:B------:R-:W-:Y:S01]  /*cb20*/  ISETP.GE.AND P0, PT, R26, R21, PT ;  /* 0x000000151a00720c */ /* 0x000fe20003f06270 */
[----:B-1--4-:R1:W3:Y:S04]  /*cb30*/  SHFL.IDX PT, R7, R3, 0x1, 0x1c1f ;  /* 0x003c1f0003077f89 */ /* 0x0122e800000e0000 */
[----:B0-----:R1:W0:Y:S08]  /*cb40*/  SHFL.IDX PT, R6, R0, 0x1, 0x1c1f ;  /* 0x003c1f0000067f89 */ /* 0x00123000000e0000 */
[----:B-1----:R-:W-:Y:S05]  /*cb50*/  @P0 BRA `(.L_x_8586) ;  /* 0x00000010001c0947 */ /* 0x002fea0003800000 */
[----:B------:R-:W-:Y:S02]  /*cb60*/  ULDC UR4, c[0x0][0xac8] ;  /* 0x0002b20000047ab9 */ /* 0x000fe40000000800 */
[----:B------:R-:W-:Y:S02]  /*cb70*/  ISETP.GE.AND P1, PT, R196, UR4, PT ;  /* 0x00000004c4007c0c */ /* 0x000fe4000bf26270 */
[----:B------:R-:W-:Y:S02]  /*cb80*/  ISETP.GE.AND P0, PT, R195, UR4, PT ;  /* 0x00000004c3007c0c */ /* 0x000fe4000bf06270 */
[----:B------:R-:W-:Y:S02]  /*cb90*/  ISETP.GE.AND P2, PT, R16, UR4, PT ;  /* 0x0000000410007c0c */ /* 0x000fe4000bf46270 */
[----:B------:R-:W-:Y:S02]  /*cba0*/  ISETP.GE.AND P4, PT, R193, UR4, PT ;  /* 0x00000004c1007c0c */ /* 0x000fe4000bf86270 */
[----:B------:R-:W-:-:S05]  /*cbb0*/  ISETP.GE.AND P3, PT, R194, UR4, PT ;  /* 0x00000004c2007c0c */ /* 0x000fca000bf66270 */
[CC--:B0-----:R-:W-:Y:S02]  /*cbc0*/  @!P1 LEA R8, P5, R196.reuse, R6.reuse, 0x2 ;  /* 0x00000006c4089211 */ /* 0x0c1fe400078a10ff */
[CC--:B------:R-:W-:Y:S02]  /*cbd0*/  @!P0 LEA R10, P6, R195.reuse, R6.reuse, 0x2 ;  /* 0x00000006c30a8211 */ /* 0x0c0fe400078c10ff */
[-C--:B---3--:R-:W-:Y:S01]  /*cbe0*/  @!P1 LEA.HI.X R9, R196, R7.reuse, R213, 0x2, P5 ;  /* 0x00000007c4099211 */ /* 0x088fe200028f14d5 */
[----:B------:R-:W-:Y:S01]  /*cbf0*/  @!P2 IMAD.WIDE R4, R16, 0x4, R6 ;  /* 0x000000041004a825 */ /* 0x000fe200078e0206 */
[----:B------:R-:W-:Y:S02]  /*cc00*/  ISETP.GE.AND P5, PT, R192, UR4, PT ;  /* 0x00000004c0007c0c */ /* 0x000fe4000bfa6270 */
[----:B------:R-:W-:Y:S02]  /*cc10*/  @!P0 LEA.HI.X R11, R195, R7, R212, 0x2, P6 ;  /* 0x00000007c30b8211 */ /* 0x000fe400030f14d4 */
[----:B------:R0:W-:Y:S01]  /*cc20*/  @!P2 ST.E.64 desc[UR50][R4.64], R90 ;  /* 0x0000005a0400a985 */ /* 0x0001e2000c101b32 */
[----:B------:R-:W-:-:S02]  /*cc30*/  @!P4 LEA R14, P2, R193, R6, 0x2 ;  /* 0x00000006c10ec211 */ /* 0x000fc400078410ff */
        /* <DEDUP_REMOVED lines=8> */
[----:B--2---:R-:W-:-:S03]  /*ccc0*/  @!P5 LEA R20, P6, R192, R6, 0x2 ;  /* 0x00000006c014d211 */ /* 0x004fc600078c10ff */
[----:B------:R2:W-:Y:S01]  /*ccd0*/  @!P3 ST.E.64 desc[UR50][R12.64], R102 ;  /* 0x000000660c00b985 */ /* 0x0005e2000c101b32 */
[-C--:B------:R-:W-:Y:S02]  /*cce0*/  @!P5 LEA.HI.X R21, R192, R7.reuse, R209, 0x2, P6 ;  /* 0x00000007c015d211 */ /* 0x080fe400030f14d1 */
[----:B------:R-:W-:Y:S01]  /*ccf0*/  ISETP.GE.AND P3, PT, R188, UR4, PT ;  /* 0x00000004bc007c0c */ /* 0x000fe2000bf66270 */
[----:B------:R3:W-:Y:S01]  /*cd00*/  @!P4 ST.E.64 desc[UR50][R14.64], R106 ;  /* 0x0000006a0e00c985 */ /* 0x0007e2000c101b32 */
[-C--:B0-----:R-:W-:Y:S02]  /*cd10*/  @!P0 LEA R4, P4, R191, R6.reuse, 0x2 ;  /* 0x00000006bf048211 */ /* 0x081fe400078810ff */
[-C--:B-1----:R-:W-:Y:S01]  /*cd20*/  @!P2 LEA R10, P6, R189, R6.reuse, 0x2 ;  /* 0x00000006bd0aa211 */ /* 0x082fe200078c10ff */
[----:B------:R-:W-:Y:S01]  /*cd30*/  @!P5 ST.E.64 desc[UR50][R20.64], R110 ;  /* 0x0000006e1400d985 */ /* 0x000fe2000c101b32 */
[----:B------:R-:W-:Y:S02]  /*cd40*/  @!P1 LEA R8, P5, R190, R6, 0x2 ;  /* 0x00000006be089211 */ /* 0x000fe400078a10ff */
[----:B------:R-:W-:-:S02]  /*cd50*/  @!P0 LEA.HI.X R5, R191, R7, R208, 0x2, P4 ;  /* 0x00000007bf058211 */ /* 0x000fc400020f14d0 */
[-C--:B------:R-:W-:Y:S02]  /*cd60*/  @!P1 LEA.HI.X R9, R190, R7.reuse, R207, 0x2, P5 ;  /* 0x00000007be099211 */ /* 0x080fe400028f14cf */
[----:B------:R-:W-:Y:S01]  /*cd70*/  ISETP.GE.AND P4, PT, R187, UR4, PT ;  /* 0x00000004bb007c0c */ /* 0x000fe2000bf86270 */
[----:B------:R-:W-:Y:S01]  /*cd80*/  @!P0 ST.E.64 desc[UR50][R4.64], R114 ;  /* 0x0000007204008985 */ /* 0x000fe2000c101b32 */
[----:B------:R-:W-:Y:S02]  /*cd90*/  @!P2 LEA.HI.X R11, R189, R7, R206, 0x2, P6 ;  /* 0x00000007bd0ba211 */ /* 0x000fe400030f14ce */
[----:B--2---:R-:W-:Y:S01]  /*cda0*/  @!P3 LEA R12, P5, R188, R6, 0x2 ;  /* 0x00000006bc0cb211 */ /* 0x004fe200078a10ff */
[----:B------:R0:W-:Y:S01]  /*cdb0*/  @!P1 ST.E.64 desc[UR50][R8.64], R118 ;  /* 0x0000007608009985 */ /* 0x0001e2000c101b32 */
[----:B------:R-:W-:Y:S02]  /*cdc0*/  ISETP.GE.AND P1, PT, R185, UR4, PT ;  /* 0x00000004b9007c0c */ /* 0x000fe4000bf26270 */
[----:B------:R-:W-:Y:S01]  /*cdd0*/  ISETP.GE.AND P0, PT, R184, UR4, PT ;  /* 0x00000004b8007c0c */ /* 0x000fe2000bf06270 */
[----:B------:R1:W-:Y:S01]  /*cde0*/  @!P2 ST.E.64 desc[UR50][R10.64], R122 ;  /* 0x0000007a0a00a985 */ /* 0x0003e2000c101b32 */
[----:B------:R-:W-:-:S02]  /*cdf0*/  ISETP.GE.AND P2, PT, R186, UR4, PT ;  /* 0x00000004ba007c0c */ /* 0x000fc4000bf46270 */
[-C--:B------:R-:W-:Y:S02]  /*ce00*/  @!P3 LEA.HI.X R13, R188, R7.reuse, R205, 0x2, P5 ;  /* 0x00000007bc0db211 */ /* 0x080fe400028f14cd */
[----:B------:R-:W-:Y:S02]  /*ce10*/  ISETP.GE.AND P5, PT, R23, UR4, PT ;  /* 0x0000000417007c0c */ /* 0x000fe4000bfa6270 */
[CC--:B---3--:R-:W-:Y:S01]  /*ce20*/  @!P4 LEA R14, P6, R187.reuse, R6.reuse, 0x2 ;  /* 0x00000006bb0ec211 */ /* 0x0c8fe200078c10ff */
[----:B------:R4:W-:Y:S03]  /*ce30*/  @!P3 ST.E.64 desc[UR50][R12.64], R126 ;  /* 0x0000007e0c00b985 */ /* 0x0009e6000c101b32 */
[----:B------:R-:W-:Y:S02]  /*ce40*/  @!P4 LEA.HI.X R15, R187, R7, R204, 0x2, P6 ;  /* 0x00000007bb0fc211 */ /* 0x000fe400030f14cc */
[----:B0-----:R-:W-:-:S02]  /*ce50*/  @!P1 LEA R8, P6, R185, R6, 0x2 ;  /* 0x00000006b9089211 */ /* 0x001fc400078c10ff */
[-C--:B------:R-:W-:Y:S01]  /*ce60*/  @!P2 LEA R4, P3, R186, R6.reuse, 0x2 ;  /* 0x00000006ba04a211 */ /* 0x080fe200078610ff */
[----:B------:R4:W-:Y:S01]  /*ce70*/  @!P4 ST.E.64 desc[UR50][R14.64], R130 ;  /* 0x000000820e00c985 */ /* 0x0009e2000c101b32 */
[-C--:B-1----:R-:W-:Y:S02]  /*ce80*/  @!P0 LEA R10, P4, R184, R6.reuse, 0x2 ;  /* 0x00000006b80a8211 */ /* 0x082fe400078810ff */
[-C--:B------:R-:W-:Y:S02]  /*ce90*/  @!P2 LEA.HI.X R5, R186, R7.reuse, R203, 0x2, P3 ;  /* 0x00000007ba05a211 */ /* 0x080fe400018f14cb */
[----:B------:R-:W-:Y:S02]  /*cea0*/  @!P5 LEA R20, P3, R23, R6, 0x2 ;  /* 0x000000061714d211 */ /* 0x000fe400078610ff */
[-C--:B------:R-:W-:Y:S01]  /*ceb0*/  @!P1 LEA.HI.X R9, R185, R7.reuse, R202, 0x2, P6 ;  /* 0x00000007b9099211 */ /* 0x080fe200030f14ca */
[----:B------:R4:W-:Y:S01]  /*cec0*/  @!P2 ST.E.64 desc[UR50][R4.64], R134 ;  /* 0x000000860400a985 */ /* 0x0009e2000c101b32 */
[----:B------:R-:W-:-:S02]  /*ced0*/  @!P0 LEA.HI.X R11, R184, R7, R201, 0x2, P4 ;  /* 0x00000007b80b8211 */ /* 0x000fc400020f14c9 */
[----:B------:R-:W-:Y:S01]  /*cee0*/  @!P5 LEA.HI.X R21, R23, R7, R200, 0x2, P3 ;  /* 0x000000071715d211 */ /* 0x000fe200018f14c8 */
[----:B------:R4:W-:Y:S04]  /*cef0*/  @!P1 ST.E.64 desc[UR50][R8.64], R138 ;  /* 0x0000008a08009985 */ /* 0x0009e8000c101b32 */
[----:B------:R4:W-:Y:S01]  /*cf00*/  @!P0 ST.E.64 desc[UR50][R10.64], R142 ;  /* 0x0000008e0a008985 */ /* 0x0009e2000c101b32 */
[----:B------:R-:W-:-:S03]  /*cf10*/  ISETP.GE.AND P0, PT, R22, UR4, PT ;  /* 0x0000000416007c0c */ /* 0x000fc6000bf06270 */
[----:B------:R4:W-:Y:S10]  /*cf20*/  @!P5 ST.E.64 desc[UR50][R20.64], R146 ;  /* 0x000000921400d985 */ /* 0x0009f4000c101b32 */
[----:B------:R-:W-:Y:S05]  /*cf30*/  @P0 BRA `(.L_x_8586) ;  /* 0x0000000c00240947 */ /* 0x000fea0003800000 */
[----:B----4-:R-:W-:-:S04]  /*cf40*/  LEA R4, P0, R22, R6, 0x2 ;  /* 0x0000000616047211 */ /* 0x010fc800078010ff */
[----:B------:R-:W-:-:S05]  /*cf50*/  LEA.HI.X R5, R22, R7, R199, 0x2, P0 ;  /* 0x0000000716057211 */ /* 0x000fca00000f14c7 */
[----:B------:R1:W-:Y:S01]  /*cf60*/  ST.E.64 desc[UR50][R4.64], R150 ;  /* 0x0000009604007985 */ /* 0x0003e2000c101b32 */
[----:B------:R-:W-:Y:S05]  /*cf70*/  BRA `(.L_x_8586) ;  /* 0x0000000c00147947 */ /* 0x000fea0003800000 */
.L_x_8577:
        /* <DEDUP_REMOVED lines=9> */
[----:B------:R-:W-:-:S03]  /*d010*/  UISETP.NE.U32.AND UP1, UPT, UR8, URZ, UPT ;  /* 0x0000003f0800728c */ /* 0x000fc6000bf25070 */
[----:B------:R-:W2:Y:S01]  /*d020*/  @P1 LDG.E R3, desc[UR50][R4.64] ;  /* 0x0000003204031981 */ /* 0x000ea2000c1e1900 */
[----:B------:R-:W-:Y:S01]  /*d030*/  UISETP.NE.AND.EX UP1, UPT, UR9, URZ, UPT, UP1 ;  /* 0x0000003f0900728c */ /* 0x000fe2000bf25310 */
[----:B------:R-:W-:Y:S02]  /*d040*/  ULDC UR4, c[0x0][0xa88] ;  /* 0x0002a20000047ab9 */ /* 0x000fe40000000800 */
[----:B------:R-:W-:-:S03]  /*d050*/  IMAD.U32 R0, RZ, RZ, UR4 ;  /* 0x00000004ff007e24 */ /* 0x000fc6000f8e00ff */
[----:B------:R-:W-:-:S05]  /*d060*/  PLOP3.LUT P2, PT, PT, PT, UP1, 0x80, 0x0 ;  /* 0x000000000000781c */ /* 0x000fca0003f4f018 */
[----:B------:R-:W-:-:S04]  /*d070*/  @UP1 ULEA UR8, UP2, UR42, UR8, 0x2 ;  /* 0x000000082a081291 */ /* 0x000fc8000f84103f */
[----:B------:R-:W-:Y:S02]  /*d080*/  @UP1 ULEA.HI.X UR9, UR42, UR9, UR37, 0x2, UP2 ;  /* 0x000000092a091291 */ /* 0x000fe400090f1425 */
[----:B------:R-:W-:-:S04]  /*d090*/  IMAD.U32 R6, RZ, RZ, UR8 ;  /* 0x00000008ff067e24 */ /* 0x000fc8000f8e00ff */
[----:B------:R-:W-:-:S05]  /*d0a0*/  IMAD.U32 R7, RZ, RZ, UR9 ;  /* 0x00000009ff077e24 */ /* 0x000fca000f8e00ff */
[----:B------:R0:W5:Y:S01]  /*d0b0*/  @P2 LDG.E R0, desc[UR50][R6.64] ;  /* 0x0000003206002981 */ /* 0x000162000c1e1900 */
[----:B------:R-:W-:Y:S01]  /*d0c0*/  UMOV UR4, URZ ;  /* 0x0000003f00047c82 */ /* 0x000fe20008000000 */
[----:B------:R-:W-:Y:S01]  /*d0d0*/  UISETP.NE.AND UP1, UPT, UR45, URZ, UPT ;  /* 0x0000003f2d00728c */ /* 0x000fe2000bf25270 */
[----:B------:R-:W-:-:S10]  /*d0e0*/  ISETP.GT.AND P0, PT, R219, 0x7f, PT ;  /* 0x0000007fdb00780c */ /* 0x000fd40003f04270 */
[----:B------:R-:W-:Y:S01]  /*d0f0*/  @!UP1 ULDC UR45, c[0x0][0xad4] ;  /* 0x0002b500002d9ab9 */ /* 0x000fe20000000800 */
[----:B--2---:R-:W-:-:S13]  /*d100*/  @P1 R2UR UR4, R3 ;  /* 0x00000000030412ca */ /* 0x004fda00000e0000 */
[----:B------:R-:W-:Y:S01]  /*d110*/  USHF.R.S32.HI UR18, URZ, 0x1f, UR4 ;  /* 0x0000001f3f127899 */ /* 0x000fe20008011404 */
[----:B0-----:R-:W-:Y:S11]  /*d120*/  @P2 BRA `(.L_x_8589) ;  /* 0x0000000000102947 */ /* 0x001ff60003800000 */
[----:B------:R-:W-:Y:S05]  /*d130*/  @!P1 BRA `(.L_x_8589) ;  /* 0x00000000000c9947 */ /* 0x000fea0003800000 */
[----:B------:R-:W2:Y:S04]  /*d140*/  LDG.E R3, desc[UR50][R4.64] ;  /* 0x0000003204037981 */ /* 0x000ea8000c1e1900 */
[----:B-----5:R-:W2:Y:S02]  /*d150*/  LDG.E R0, desc[UR50][R4.64+0x4] ;  /* 0x0000043204007981 */ /* 0x020ea4000c1e1900 */
[----:B--2---:R-:W-:-:S07]  /*d160*/  IMAD.IADD R0, R0, 0x1, -R3 ;  /* 0x0000000100007824 */ /* 0x004fce00078e0a03 */
.L_x_8589:
[----:B------:R-:W-:Y:S01]  /*d170*/  USEL UR42, UR42, URZ, !UP0 ;  /* 0x0000003f2a2a7287 */ /* 0x000fe2000c000000 */
[----:B------:R-:W-:Y:S01]  /*d180*/  BSSY B1, `(.L_x_8590) ;  /* 0x0000038000017945 */ /* 0x000fe20003800000 */
[----:B------:R-:W-:-:S03]  /*d190*/  USEL UR37, UR37, URZ, !UP0 ;  /* 0x0000003f25257287 */ /* 0x000fc6000c000000 */
[----:B------:R-:W-:Y:S09]  /*d1a0*/  @P0 BRA `(.L_x_8591) ;  /* 0x0000000000d40947 */ /* 0x000ff20003800000 */
        /* <DEDUP_REMOVED lines=9> */
[----:B------:R-:W-:-:S03]  /*d240*/  UMOV UR16, 0x9b8 ;  /* 0x000009b800107882 */ /* 0x000fc60000000000 */
[----:B------:R-:W-:Y:S02]  /*d250*/  USEL UR16, UR16, 0x978, UP0 ;  /* 0x0000097810107887 */ /* 0x000fe40008000000 */
[----:B------:R-:W-:-:S06]  /*d260*/  USEL UR7, UR39, URZ, UP0 ;  /* 0x0000003f27077287 */ /* 0x000fcc0008000000 */
[----:B------:R-:W0:Y:S04]  /*d270*/  @P0 LDC R3, c[0x0][0xbec] ;  /* 0x0002fb00ff030b82 */ /* 0x000e280000000800 */
[----:B------:R-:W-:Y:S01]  /*d280*/  ULDC.64 UR10, c[0x0][UR16+0x220] ;  /* 0x00008800100a7abb */ /* 0x000fe20008000a00 */
[----:B------:R-:W-:Y:S01]  /*d290*/  ULDC.64 UR8, c[0x0][UR16+0x218] ;  /* 0x0000860010087abb */ /* 0x000fe20008000a00 */
[----:B------:R-:W-:Y:S01]  /*d2a0*/  ULDC.64 UR12, c[0x0][UR16+0x228] ;  /* 0x00008a00100c7abb */ /* 0x000fe20008000a00 */
[----:B------:R-:W-:Y:S01]  /*d2b0*/  UIMAD UR11, UR11, UR42, URZ ;  /* 0x0000002a0b0b72a4 */ /* 0x000fe2000f8e023f */
[----:B------:R-:W1:Y:S01]  /*d2c0*/  @P0 LDC R5, c[0x0][0xbf0] ;  /* 0x0002fc00ff050b82 */ /* 0x000e620000000800 */
[----:B------:R-:W-:Y:S02]  /*d2d0*/  UIMAD.WIDE.U32 UR14, UR8, UR43, URZ ;  /* 0x0000002b080e72a5 */ /* 0x000fe4000f8e003f */
        /* <DEDUP_REMOVED lines=10> */
[----:B------:R-:W-:Y:S02]  /*d380*/  IMAD.MOV.U32 R3, RZ, RZ, R6 ;  /* 0x000000ffff037224 */ /* 0x000fe400078e0006 */
[----:B------:R-:W-:Y:S01]  /*d390*/  IMAD.U32 R8, RZ, RZ, UR8 ;  /* 0x00000008ff087e24 */ /* 0x000fe2000f8e00ff */
[----:B------:R-:W-:Y:S01]  /*d3a0*/  UIADD3.X UR7, UR7, UR17, UR18, UP1, UP2 ;  /* 0x0000001107077290 */ /* 0x000fe20008fe4412 */
[----:B-1----:R-:W-:Y:S01]  /*d3b0*/  @P0 SHF.R.U32.HI R3, RZ, R5, R4 ;  /* 0x00000005ff030219 */ /* 0x002fe20000011604 */
[----:B------:R-:W-:Y:S01]  /*d3c0*/  IMAD.U32 R4, RZ, RZ, UR20 ;  /* 0x00000014ff047e24 */ /* 0x000fe2000f8e00ff */
[----:B------:R-:W-:Y:S01]  /*d3d0*/  ULDC.64 UR8, c[0x0][UR16+0x210] ;  /* 0x0000840010087abb */ /* 0x000fe20008000a00 */
[----:B------:R-:W-:Y:S01]  /*d3e0*/  IMAD.U32 R5, RZ, RZ, UR21 ;  /* 0x00000015ff057e24 */ /* 0x000fe2000f8e00ff */
[--C-:B------:R-:W-:Y:S01]  /*d3f0*/  SHF.R.S32.HI R5, RZ, 0x1f, R3.reuse ;  /* 0x0000001fff057819 */ /* 0x100fe20000011403 */
[----:B------:R-:W-:Y:S01]  /*d400*/  IMAD.MOV R7, RZ, RZ, -R3 ;  /* 0x000000ffff077224 */ /* 0x000fe200078e0a03 */
[----:B------:R-:W-:Y:S01]  /*d410*/  IADD3 R4, P0, P1, R3, UR14, R4 ;  /* 0x0000000e03047c10 */ /* 0x000fe2000f91e004 */
[----:B------:R-:W-:Y:S01]  /*d420*/  ULDC.64 UR10, c[0x0][0xba8] ;  /* 0x0002ea00000a7ab9 */ /* 0x000fe20000000a00 */
[----:B------:R-:W-:Y:S01]  /*d430*/  @!UP0 ULDC UR10, c[0x0][0xb50] ;  /* 0x0002d400000a8ab9 */ /* 0x000fe20000000800 */
[----:B------:R-:W-:Y:S01]  /*d440*/  IMAD R7, R9, R7, R6 ;  /* 0x0000000709077224 */ /* 0x000fe200078e0206 */
[----:B------:R-:W-:Y:S01]  /*d450*/  IADD3.X R5, R5, UR7, R8, P0, P1 ;  /* 0x0000000705057c10 */ /* 0x000fe200087e2408 */
[----:B------:R-:W-:-:S02]  /*d460*/  @!UP0 ULDC UR11, c[0x0][0xb54] ;  /* 0x0002d500000b8ab9 */ /* 0x000fc40000000800 */
[C---:B------:R-:W-:Y:S01]  /*d470*/  IMAD R6, R7.reuse, UR9, RZ ;  /* 0x0000000907067c24 */ /* 0x040fe2000f8e02ff */
[----:B------:R-:W-:Y:S01]  /*d480*/  SHF.R.S32.HI R3, RZ, 0x1f, R7 ;  /* 0x0000001fff037819 */ /* 0x000fe20000011407 */
[----:B------:R-:W-:-:S04]  /*d490*/  IMAD.WIDE.U32 R4, R7, UR8, R4 ;  /* 0x0000000807047c25 */ /* 0x000fc8000f8e0004 */
[----:B------:R-:W-:Y:S01]  /*d4a0*/  IMAD R3, R3, UR8, R6 ;  /* 0x0000000803037c24 */ /* 0x000fe2000f8e0206 */
[----:B------:R-:W-:-:S03]  /*d4b0*/  LEA R6, P0, R4, UR10, 0x2 ;  /* 0x0000000a04067c11 */ /* 0x000fc6000f8010ff */
[----:B------:R-:W-:-:S05]  /*d4c0*/  IMAD.IADD R3, R5, 0x1, R3 ;  /* 0x0000000105037824 */ /* 0x000fca00078e0203 */
[----:B------:R-:W-:Y:S01]  /*d4d0*/  LEA.HI.X R7, R4, UR11, R3, 0x2, P0 ;  /* 0x0000000b04077c11 */ /* 0x000fe200080f1403 */
[----:B------:R-:W-:-:S05]  /*d4e0*/  IMAD.MOV.U32 R3, RZ, RZ, -0x800000 ;  /* 0xff800000ff037424 */ /* 0x000fca00078e00ff */
[----:B------:R0:W-:Y:S02]  /*d4f0*/  STG.E desc[UR50][R6.64], R3 ;  /* 0x0000000306007986 */ /* 0x0001e4000c101932 */
.L_x_8591:
[----:B------:R-:W-:Y:S05]  /*d500*/  BSYNC B1 ;  /* 0x0000000000017941 */ /* 0x000fea0003800000 */
.L_x_8590:
[----:B------:R-:W-:-:S06]  /*d510*/  UISETP.GT.AND UP0, UPT, UR45, 0x1, UPT ;  /* 0x000000012d00788c */ /* 0x000fcc000bf04270 */
[----:B------:R-:W-:-:S13]  /*d520*/  PLOP3.LUT P0, PT, PT, PT, UP0, 0x80, 0x0 ;  /* 0x000000000000781c */ /* 0x000fda0003f0f008 */
[----:B------:R-:W-:Y:S05]  /*d530*/  @P0 BRA `(.L_x_8586) ;  /* 0x0000000400a40947 */ /* 0x000fea0003800000 */
[----:B------:R-:W1:Y:S01]  /*d540*/  LDC R11, c[0x0][0xbe8] ;  /* 0x0002fa00ff0b7b82 */ /* 0x000e620000000800 */
[----:B------:R-:W-:Y:S01]  /*d550*/  ULDC.64 UR10, c[0x0][0xaa0] ;  /* 0x0002a800000a7ab9 */ /* 0x000fe20000000a00 */
[----:B0-----:R-:W-:Y:S01]  /*d560*/  IMAD R3, R19, 0x20, R197 ;  /* 0x0000002013037824 */ /* 0x001fe200078e02c5 */
[----:B------:R-:W-:Y:S01]  /*d570*/  UIMAD UR7, UR18, UR10, URZ ;  /* 0x0000000a120772a4 */ /* 0x000fe2000f8e023f */
[----:B------:R-:W-:Y:S01]  /*d580*/  BSSY B1, `(.L_x_8592) ;  /* 0x000003a000017945 */ /* 0x000fe20003800000 */
[----:B------:R-:W-:Y:S01]  /*d590*/  UIMAD.WIDE.U32 UR8, UR4, UR10, URZ ;  /* 0x0000000a040872a5 */ /* 0x000fe2000f8e003f */
[----:B------:R-:W-:Y:S01]  /*d5a0*/  VIADD R8, R3, UR38 ;  /* 0x0000002603087c36 */ /* 0x000fe20008000000 */
[----:B------:R-:W-:-:S03]  /*d5b0*/  UIMAD UR7, UR4, UR11, UR7 ;  /* 0x0000000b040772a4 */ /* 0x000fc6000f8e0207 */
[----:B------:R-:W-:Y:S01]  /*d5c0*/  ULDC.64 UR10, c[0x0][0xae8] ;  /* 0x0002ba00000a7ab9 */ /* 0x000fe20000000a00 */
[----:B------:R-:W-:Y:S01]  /*d5d0*/  UIADD3 UR9, UR9, UR7, URZ ;  /* 0x0000000709097290 */ /* 0x000fe2000fffe03f */
[----:B------:R-:W-:-:S03]  /*d5e0*/  IMAD.MOV.U32 R3, RZ, RZ, R8 ;  /* 0x000000ffff037224 */ /* 0x000fc600078e0008 */
        /* <DEDUP_REMOVED lines=18> */
[----:B------:R-:W-:Y:S02]  /*d710*/  IMAD.U32 R4, RZ, RZ, UR42 ;  /* 0x0000002aff047e24 */ /* 0x000fe4000f8e00ff */
[----:B------:R-:W-:Y:S02]  /*d720*/  IMAD R7, R11, R7, R8 ;  /* 0x000000070b077224 */ /* 0x000fe400078e0208 */
[C---:B------:R-:W-:Y:S02]  /*d730*/  IMAD R9, R3.reuse, UR9, R6 ;  /* 0x0000000903097c24 */ /* 0x040fe4000f8e0206 */
[----:B------:R-:W-:Y:S01]  /*d740*/  IMAD.WIDE.U32 R4, R3, UR8, R4 ;  /* 0x0000000803047c25 */ /* 0x000fe2000f8e0004 */
[----:B------:R-:W-:Y:S01]  /*d750*/  SHF.R.S32.HI R3, RZ, 0x1f, R7 ;  /* 0x0000001fff037819 */ /* 0x000fe20000011407 */
[----:B------:R-:W-:-:S02]  /*d760*/  ULDC.64 UR8, c[0x0][0xad8] ;  /* 0x0002b60000087ab9 */ /* 0x000fc40000000a00 */
        /* <DEDUP_REMOVED lines=8> */
[----:B------:R-:W-:Y:S01]  /*d7f0*/  IMAD.IADD R3, R5, 0x1, R3 ;  /* 0x0000000105037824 */ /* 0x000fe200078e0203 */
[----:B------:R-:W-:Y:S01]  /*d800*/  LEA R6, P3, R4, UR8, 0x1 ;  /* 0x0000000804067c11 */ /* 0x000fe2000f8608ff */
[----:B------:R-:W-:-:S03]  /*d810*/  VIADD R0, R8, 0x20 ;  /* 0x0000002008007836 */ /* 0x000fc60000000000 */
[----:B------:R-:W-:Y:S01]  /*d820*/  LEA.HI.X R3, R4, UR9, R3, 0x1, P3 ;  /* 0x0000000904037c11 */ /* 0x000fe200098f0c03 */
[----:B------:R0:W1:Y:S01]  /*d830*/  SHFL.IDX PT, R7, R6, RZ, 0x181f ;  /* 0x00181fff06077589 */ /* 0x00006200000e0000 */
[-C--:B------:R-:W-:Y:S01]  /*d840*/  ISETP.GE.AND P1, PT, R0, R11.reuse, PT ;  /* 0x0000000b0000720c */ /* 0x080fe20003f26270 */
[----:B------:R-:W-:Y:S02]  /*d850*/  VIADD R0, R8, 0x40 ;  /* 0x0000004008007836 */ /* 0x000fe40000000000 */
[----:B------:R0:W2:Y:S03]  /*d860*/  SHFL.IDX PT, R5, R3, RZ, 0x181f ;  /* 0x00181fff03057589 */ /* 0x0000a600000e0000 */
        /* <DEDUP_REMOVED lines=9> */
[----:B------:R3:W-:Y:S04]  /*d900*/  @!P4 ST.E.128 desc[UR50][R12.64], RZ ;  /* 0x000000ff0c00c985 */ /* 0x0007e8000c101d32 */
[----:B------:R3:W-:Y:S02]  /*d910*/  @!P5 ST.E.128 desc[UR50][R4.64], RZ ;  /* 0x000000ff0400d985 */ /* 0x0007e4000c101d32 */
.L_x_8593:
[----:B------:R-:W-:Y:S05]  /*d920*/  BSYNC B1 ;  /* 0x0000000000017941 */ /* 0x000fea0003800000 */
.L_x_8592:
[----:B--23--:R2:W3:Y:S01]  /*d930*/  SHFL.IDX PT, R5, R3, 0x1, 0x181f ;  /* 0x00381f0003057f89 */ /* 0x00c4e200000e0000 */
[----:B------:R-:W-:Y:S03]  /*d940*/  BSSY B1, `(.L_x_8594) ;  /* 0x000000c000017945 */ /* 0x000fe60003800000 */
[----:B-1----:R2:W1:Y:S01]  /*d950*/  SHFL.IDX PT, R7, R6, 0x1, 0x181f ;  /* 0x00381f0006077f89 */ /* 0x00246200000e0000 */
[----:B------:R-:W-:Y:S05]  /*d960*/  @P1 BRA `(.L_x_8595) ;  /* 0x0000000000241947 */ /* 0x000fea0003800000 */
[----:B------:R-:W-:Y:S02]  /*d970*/  ULDC UR4, c[0x0][0xac8] ;  /* 0x0002b20000047ab9 */ /* 0x000fe40000000800 */
[----:B------:R-:W-:Y:S02]  /*d980*/  ISETP.GE.AND P3, PT, R2, UR4, PT ;  /* 0x0000000402007c0c */ /* 0x000fe4000bf66270 */
[----:B------:R-:W-:-:S11]  /*d990*/  ISETP.GE.AND P4, PT, R18, UR4, PT ;  /* 0x0000000412007c0c */ /* 0x000fd6000bf86270 */
[-C--:B-1----:R-:W-:Y:S02]  /*d9a0*/  @!P3 LEA R12, P1, R2, R7.reuse, 0x1 ;  /* 0x00000007020cb211 */ /* 0x082fe400078208ff */
[----:B------:R-:W-:Y:S02]  /*d9b0*/  @!P4 LEA R4, P2, R18, R7, 0x1 ;  /* 0x000000071204c211 */ /* 0x000fe400078408ff */
[-C--:B---3--:R-:W-:Y:S02]  /*d9c0*/  @!P3 LEA.HI.X R13, R2, R5.reuse, R218, 0x1, P1 ;  /* 0x00000005020db211 */ /* 0x088fe400008f0cda */
[----:B------:R-:W-:-:S03]  /*d9d0*/  @!P4 LEA.HI.X R5, R18, R5, R217, 0x1, P2 ;  /* 0x000000051205c211 */ /* 0x000fc600010f0cd9 */
[----:B------:R4:W-:Y:S04]  /*d9e0*/  @!P3 ST.E.128 desc[UR50][R12.64], RZ ;  /* 0x000000ff0c00b985 */ /* 0x0009e8000c101d32 */
[----:B------:R4:W-:Y:S02]  /*d9f0*/  @!P4 ST.E.128 desc[UR50][R4.64], RZ ;  /* 0x000000ff0400c985 */ /* 0x0009e4000c101d32 */
.L_x_8595:
[----:B------:R-:W-:Y:S05]  /*da00*/  BSYNC B1 ;  /* 0x0000000000017941 */ /* 0x000fea0003800000 */
.L_x_8594:
[----:B---34-:R3:W4:Y:S01]  /*da10*/  SHFL.IDX PT, R5, R3, 0x2, 0x181f ;  /* 0x00581f0003057f89 */ /* 0x01872200000e0000 */
        /* <DEDUP_REMOVED lines=8> */
[-C--:B----4-:R-:W-:Y:S02]  /*daa0*/  @!P2 LEA.HI.X R13, R2, R5.reuse, R218, 0x1, P0 ;  /* 0x00000005020da211 */ /* 0x090fe400000f0cda */
[----:B------:R-:W-:-:S03]  /*dab0*/  @!P3 LEA.HI.X R5, R18, R5, R217, 0x1, P1 ;  /* 0x000000051205b211 */ /* 0x000fc600008f0cd9 */
[----:B------:R1:W-:Y:S04]  /*dac0*/  @!P2 ST.E.128 desc[UR50][R12.64], RZ ;  /* 0x000000ff0c00a985 */ /* 0x0003e8000c101d32 */
[----:B------:R1:W-:Y:S02]  /*dad0*/  @!P3 ST.E.128 desc[UR50][R4.64], RZ ;  /* 0x000000ff0400b985 */ /* 0x0003e4000c101d32 */
.L_x_8597:
[----:B------:R-:W-:Y:S05]  /*dae0*/  BSYNC B1 ;  /* 0x0000000000017941 */ /* 0x000fea0003800000 */
.L_x_8596:
[----:B------:R-:W-:Y:S01]  /*daf0*/  VIADD R0, R8, 0x60 ;  /* 0x0000006008007836 */ /* 0x000fe20000000000 */
[----:B0-23--:R-:W0:Y:S04]  /*db00*/  SHFL.IDX PT, R3, R3, 0x3, 0x181f ;  /* 0x00781f0003037f89 */ /* 0x00de2800000e0000 */
[----:B------:R-:W-:Y:S01]  /*db10*/  ISETP.GE.AND P0, PT, R0, R11, PT ;  /* 0x0000000b0000720c */ /* 0x000fe20003f06270 */
[----:B-1--4-:R1:W2:-:S12]  /*db20*/  SHFL.IDX PT, R5, R6, 0x3, 0x181f ;  /* 0x00781f0006057f89 */ /* 0x01229800000e0000 */
[----:B-1----:R-:W-:Y:S05]  /*db30*/  @P0 BRA `(.L_x_8586) ;  /* 0x0000000000240947 */ /* 0x002fea0003800000 */
[----:B------:R-:W-:Y:S02]  /*db40*/  ULDC UR4, c[0x0][0xac8] ;  /* 0x0002b20000047ab9 */ /* 0x000fe40000000800 */
[----:B------:R-:W-:Y:S02]  /*db50*/  ISETP.GE.AND P2, PT, R2, UR4, PT ;  /* 0x0000000402007c0c */ /* 0x000fe4000bf46270 */
[----:B------:R-:W-:-:S11]  /*db60*/  ISETP.GE.AND P3, PT, R18, UR4, PT ;  /* 0x0000000412007c0c */ /* 0x000fd6000bf66270 */
[-C--:B--2---:R-:W-:Y:S02]  /*db70*/  @!P2 LEA R6, P0, R2, R5.reuse, 0x1 ;  /* 0x000000050206a211 */ /* 0x084fe400078008ff */
[----:B------:R-:W-:Y:S02]  /*db80*/  @!P3 LEA R4, P1, R18, R5, 0x1 ;  /* 0x000000051204b211 */ /* 0x000fe400078208ff */
[-C--:B0-----:R-:W-:Y:S02]  /*db90*/  @!P2 LEA.HI.X R7, R2, R3.reuse, R218, 0x1, P0 ;  /* 0x000000030207a211 */ /* 0x081fe400000f0cda */
[----:B------:R-:W-:-:S03]  /*dba0*/  @!P3 LEA.HI.X R5, R18, R3, R217, 0x1, P1 ;  /* 0x000000031205b211 */ /* 0x000fc600008f0cd9 */
[----:B------:R0:W-:Y:S04]  /*dbb0*/  @!P2 ST.E.128 desc[UR50][R6.64], RZ ;  /* 0x000000ff0600a985 */ /* 0x0001e8000c101d32 */
[----:B------:R0:W-:Y:S02]  /*dbc0*/  @!P3 ST.E.128 desc[UR50][R4.64], RZ ;  /* 0x000000ff0400b985 */ /* 0x0001e4000c101d32 */
.L_x_8586:
[----:B------:R-:W-:Y:S05]  /*dbd0*/  BSYNC B0 ;  /* 0x0000000000007941 */ /* 0x000fea0003800000 */
.L_x_8576:
[----:B------:R-:W-:Y:S02]  /*dbe0*/  ULDC UR4, c[0x0][0xc3c] ;  /* 0x00030f0000047ab9 */ /* 0x000fe40000000800 */
[----:B------:R-:W-:-:S13]  /*dbf0*/  ISETP.GE.AND P0, PT, R35, UR4, PT ;  /* 0x0000000423007c0c */ /* 0x000fda000bf06270 */
[----:B------:R-:W-:Y:S05]  /*dc00*/  @!P0 BRA `(.L_x_8598) ;  /* 0xffffff3000f88947 */ /* 0x000fea000383ffff */
[----:B------:R-:W-:Y:S05]  /*dc10*/  EXIT ;  /* 0x000000000000794d */ /* 0x000fea0003800000 */
.L_x_8539:
[----:B------:R-:W-:-:S08]  /*dc20*/  NOP ;  /* 0x0000000000007918 */ /* 0x000fd00000000000 */
[----:B------:R-:W0:-:S00]  /*dc30*/  USETMAXREG.DEALLOC.CTAPOOL 0x18 ;  /* 0x00000018000079c8 */ /* 0x000e0000080e0500 */
        /* <DEDUP_REMOVED lines=16> */
.L_x_8599:
[----:B0-----:R-:W0:Y:S01]  /*dd40*/  S2R R0, SR_TID.X ;  /* 0x0000000000007919 */ /* 0x001e220000002100 */
[----:B------:R-:W-:Y:S01]  /*dd50*/  ULDC UR4, c[0x0][0xc3c] ;  /* 0x00030f0000047ab9 */ /* 0x000fe20000000800 */
[----:B------:R-:W1:Y:S01]  /*dd60*/  S2UR UR6, SR_CTAID.X ;  /* 0x00000000000679c3 */ /* 0x000e620000002500 */
[----:B------:R-:W-:Y:S01]  /*dd70*/  ULDC UR5, c[0x0][0xc38] ;  /* 0x00030e0000057ab9 */ /* 0x000fe20000000800 */
[----:B0-----:R-:W-:-:S04]  /*dd80*/  LOP3.LUT R0, R0, 0x1f, RZ, 0xc0, !PT ;  /* 0x0000001f00007812 */ /* 0x001fc800078ec0ff */
[----:B------:R-:W-:-:S04]  /*dd90*/  ISETP.NE.AND P0, PT, R0, 0x1f, PT ;  /* 0x0000001f0000780c */ /* 0x000fc80003f05270 */
[----:B------:R-:W-:-:S13]  /*dda0*/  ISETP.GE.OR P1, PT, R0, UR4, !P0 ;  /* 0x0000000400007c0c */ /* 0x000fda000c726670 */
[----:B------:R-:W0:Y:S08]  /*ddb0*/  @!P1 LDC.64 R2, c[0x0][0xc80] ;  /* 0x00032000ff029b82 */ /* 0x000e300000000a00 */
[----:B------:R-:W2:Y:S01]  /*ddc0*/  @!P1 LDC.64 R4, c[0x0][0xc78] ;  /* 0x00031e00ff049b82 */ /* 0x000ea20000000a00 */
[----:B0-----:R-:W-:-:S05]  /*ddd0*/  @!P1 IMAD.WIDE.U32 R2, R0, 0x4, R2 ;  /* 0x0000000400029825 */ /* 0x001fca00078e0002 */
[----:B------:R2:W3:Y:S02]  /*dde0*/  @!P1 LDG.E R6, desc[UR50][R2.64] ;  /* 0x0000003202069981 */ /* 0x0004e4000c1e1900 */
[----:B--2---:R-:W-:-:S04]  /*ddf0*/  @!P1 IMAD.WIDE.U32 R2, R0, 0x4, R4 ;  /* 0x0000000400029825 */ /* 0x004fc800078e0004 */
[----:B------:R-:W-:-:S06]  /*de00*/  IMAD.MOV.U32 R5, RZ, RZ, RZ ;  /* 0x000000ffff057224 */ /* 0x000fcc00078e00ff */
        /* <DEDUP_REMOVED lines=31> */
.L_x_8603:
        /* <DEDUP_REMOVED lines=39> */
.L_x_8601:
        /* <DEDUP_REMOVED lines=12> */
.L_x_8604:
[----:B----4-:R-:W-:Y:S01]  /*e330*/  IMAD R2, R8, UR5, R9 ;  /* 0x0000000508027c24 */ /* 0x010fe2000f8e0209 */
[----:B-1----:R-:W-:Y:S01]  /*e340*/  ISETP.NE.AND P0, PT, R7, 0x1, PT ;  /* 0x000000010700780c */ /* 0x002fe20003f05270 */
[----:B------:R-:W-:-:S03]  /*e350*/  VIADD R12, R10, UR4 ;  /* 0x000000040a0c7c36 */ /* 0x000fc60008000000 */
[----:B------:R1:W-:Y:S01]  /*e360*/  STL [R1], R2 ;  /* 0x0000000201007387 */ /* 0x0003e20000100800 */
[----:B0-----:R-:W-:-:S03]  /*e370*/  IADD3 R5, -R2, UR6, RZ ;  /* 0x0000000602057c10 */ /* 0x001fc6000fffe1ff */
[----:B------:R1:W-:Y:S05]  /*e380*/  STL [R1+0xc], R12 ;  /* 0x00000c0c01007387 */ /* 0x0003ea0000100800 */
[----:B------:R-:W-:Y:S05]  /*e390*/  @!P0 BRA `(.L_x_8605) ;  /* 0x0000000000e08947 */ /* 0x000fea0003800000 */
[-C--:B--2---:R-:W-:Y:S02]  /*e3a0*/  IABS R6, R4.reuse ;  /* 0x0000000400067213 */ /* 0x084fe40000000000 */
[----:B------:R-:W-:Y:S02]  /*e3b0*/  IABS R8, R7 ;  /* 0x0000000700087213 */ /* 0x000fe40000000000 */
[----:B------:R-:W0:Y:S08]  /*e3c0*/  I2F.RP R9, R6 ;  /* 0x0000000600097306 */ /* 0x000e300000209400 */
[----:B------:R-:W2:Y:S08]  /*e3d0*/  I2F.RP R10, R8 ;  /* 0x00000008000a7306 */ /* 0x000eb00000209400 */
[----:B0-----:R-:W1:Y:S08]  /*e3e0*/  MUFU.RCP R9, R9 ;  /* 0x0000000900097308 */ /* 0x001e700000001000 */
[----:B--2---:R-:W-:Y:S01]  /*e3f0*/  MUFU.RCP R10, R10 ;  /* 0x0000000a000a7308 */ /* 0x004fe20000001000 */
[----:B-1----:R-:W-:Y:S01]  /*e400*/  VIADD R2, R9, 0xffffffe ;  /* 0x0ffffffe09027836 */ /* 0x002fe20000000000 */
[----:B------:R-:W-:-:S06]  /*e410*/  IABS R9, R4 ;  /* 0x0000000400097213 */ /* 0x000fcc0000000000 */
[----:B---3--:R0:W1:Y:S02]  /*e420*/  F2I.FTZ.U32.TRUNC.NTZ R3, R2 ;  /* 0x0000000200037305 */ /* 0x008064000021f000 */
        /* <DEDUP_REMOVED lines=8> */
[----:B------:R-:W-:Y:S02]  /*e4b0*/  VIADD R3, R10, 0xffffffe ;  /* 0x0ffffffe0a037836 */ /* 0x000fe40000000000 */
[----:B------:R-:W-:Y:S01]  /*e4c0*/  IMAD.MOV.U32 R2, RZ, RZ, RZ ;  /* 0x000000ffff027224 */ /* 0x000fe200078e00ff */
[----:B------:R-:W-:-:S03]  /*e4d0*/  ISETP.GT.U32.AND P1, PT, R6, R11, PT ;  /* 0x0000000b0600720c */ /* 0x000fc60003f24070 */
        /* <DEDUP_REMOVED lines=36> */
.L_x_8605:
[----:B-1-3--:R-:W0:Y:S02]  /*e720*/  LDC.64 R2, c[0x0][0xc90] ;  /* 0x00032400ff027b82 */ /* 0x00ae240000000a00 */
        /* <DEDUP_REMOVED lines=60> */
.L_x_8606:
[----:B01----:R-:W-:-:S05]  /*eaf0*/  LOP3.LUT R3, RZ, R2, RZ, 0x33, !PT ;  /* 0x00000002ff037212 */ /* 0x003fca00078e33ff */
[----:B------:R-:W-:-:S05]  /*eb00*/  IMAD.IADD R2, R4, 0x1, R3 ;  /* 0x0000000104027824 */ /* 0x000fca00078e0203 */
[----:B------:R1:W-:Y:S01]  /*eb10*/  STL [R1+0x4], R2 ;  /* 0x0000040201007387 */ /* 0x0003e20000100800 */
[----:B------:R-:W-:Y:S05]  /*eb20*/  BRA `(.L_x_8607) ;  /* 0x0000000000107947 */ /* 0x000fea0003800000 */
.L_x_8602:
[----:B------:R-:W-:Y:S01]  /*eb30*/  IMAD.U32 R2, RZ, RZ, UR6 ;  /* 0x00000006ff027e24 */ /* 0x000fe2000f8e00ff */
[----:B------:R0:W-:Y:S04]  /*eb40*/  STL [R1+0x4], RZ ;  /* 0x000004ff01007387 */ /* 0x0001e80000100800 */
[----:B------:R0:W-:Y:S04]  /*eb50*/  STL [R1+0x8], RZ ;  /* 0x000008ff01007387 */ /* 0x0001e80000100800 */
[----:B------:R0:W-:Y:S02]  /*eb60*/  STL [R1], R2 ;  /* 0x0000000201007387 */ /* 0x0001e40000100800 */
.L_x_8607:
        /* <DEDUP_REMOVED lines=10> */
.L_x_8600:
        /* <DEDUP_REMOVED lines=23> */
[----:B------:R-:W-:Y:S02]  /*ed80*/  SHF.R.U32.HI R4, RZ, 0x3, R4 ;  /* 0x00000003ff047819 */ /* 0x000fe40000011604 */
        /* <DEDUP_REMOVED lines=9> */
.L_x_8709:
[----:B------:R-:W2:Y:S01]  /*ee20*/  LDL R0, [R1+0xc] ;  /* 0x00000c0001007983 */ /* 0x000ea20000100800 */
[----:B0-----:R-:W2:Y:S01]  /*ee30*/  LDC.64 R2, c[0x0][0xc88] ;  /* 0x00032200ff027b82 */ /* 0x001ea20000000a00 */
[----:B------:R-:W-:Y:S05]  /*ee40*/  YIELD ;  /* 0x0000000000007946 */ /* 0x000fea0003800000 */
[----:B------:R-:W-:Y:S01]  /*ee50*/  ULDC.64 UR4, c[0x0][0xa28] ;  /* 0x00028a0000047ab9 */ /* 0x000fe20000000a00 */
[----:B-1----:R-:W-:Y:S01]  /*ee60*/  IMAD.MOV.U32 R6, RZ, RZ, RZ ;  /* 0x000000ffff067224 */ /* 0x002fe200078e00ff */
[----:B------:R-:W-:Y:S01]  /*ee70*/  ISETP.NE.U32.AND P0, PT, RZ, UR4, PT ;  /* 0x00000004ff007c0c */ /* 0x000fe2000bf05070 */
[----:B------:R-:W-:Y:S01]  /*ee80*/  ULDC.64 UR8, c[0x0][0xa18] ;  /* 0x0002860000087ab9 */ /* 0x000fe20000000a00 */
[----:B------:R-:W-:Y:S01]  /*ee90*/  ULDC.64 UR6, c[0x0][0xa08] ;  /* 0x0002820000067ab9 */ /* 0x000fe20000000a00 */
[----:B--2---:R-:W-:-:S05]  /*eea0*/  IMAD.WIDE R2, R0, 0x4, R2 ;  /* 0x0000000400027825 */ /* 0x004fca00078e0202 */
[----:B------:R-:W2:Y:S01]  /*eeb0*/  LDG.E R11, desc[UR50][R2.64] ;  /* 0x00000032020b7981 */ /* 0x000ea2000c1e1900 */
[----:B------:R-:W-:Y:S01]  /*eec0*/  ISETP.NE.AND.EX P0, PT, RZ, UR5, PT, P0 ;  /* 0x00000005ff007c0c */ /* 0x000fe2000bf05300 */
[----:B------:R-:W-:Y:S01]  /*eed0*/  IMAD.MOV.U32 R0, RZ, RZ, RZ ;  /* 0x000000ffff007224 */ /* 0x000fe200078e00ff */
        /* <DEDUP_REMOVED lines=44> */
.L_x_8609:
        /* <DEDUP_REMOVED lines=14> */
[----:B------:R-:W-:-:S04]  /*f280*/  IADD3 R6, P0, R17, UR4, RZ ;  /* 0x0000000411067c10 */ /* 0x000fc8000ff1e0ff */
[----:B--2---:R-:W-:-:S05]  /*f290*/  IADD3.X R7, R10, UR5, RZ, P0, !PT ;  /* 0x000000050a077c10 */ /* 0x004fca00087fe4ff */
[----:B------:R3:W5:Y:S01]  /*f2a0*/  LDG.E R6, desc[UR50][R6.64] ;  /* 0x0000003206067981 */ /* 0x000762000c1e1900 */
[----:B------:R-:W-:Y:S05]  /*f2b0*/  BRA `(.L_x_8611) ;  /* 0x0000000000107947 */ /* 0x000fea0003800000 */
.L_x_8610:
[----:B------:R-:W-:Y:S05]  /*f2c0*/  @!P0 BRA `(.L_x_8611) ;  /* 0x00000000000c8947 */ /* 0x000fea0003800000 */
[----:B------:R-:W3:Y:S04]  /*f2d0*/  LDG.E R6, desc[UR50][R4.64] ;  /* 0x0000003204067981 */ /* 0x000ee8000c1e1900 */
[----:B------:R-:W3:Y:S02]  /*f2e0*/  LDG.E R4, desc[UR50][R4.64+0x4] ;  /* 0x0000043204047981 */ /* 0x000ee4000c1e1900 */
[----:B---3--:R-:W-:-:S07]  /*f2f0*/  IMAD.IADD R6, R4, 0x1, -R6 ;  /* 0x0000000104067824 */ /* 0x008fce00078e0a06 */
.L_x_8611:
[----:B------:R-:W4:Y:S01]  /*f300*/  LDL R5, [R1+0x4] ;  /* 0x0000040001057983 */ /* 0x000f220000100800 */
[----:B-----5:R-:W-:Y:S01]  /*f310*/  IMAD.IADD R6, R6, 0x1, -R0 ;  /* 0x0000000106067824 */ /* 0x020fe200078e0a00 */
[----:B------:R-:W-:Y:S01]  /*f320*/  BSSY B0, `(.L_x_8612) ;  /* 0x000003a000007945 */ /* 0x000fe20003800000 */
[----:B------:R-:W0:Y:S02]  /*f330*/  LDC R0, c[0x0][0x448] ;  /* 0x00011200ff007b82 */ /* 0x000e240000000800 */
[----:B0-----:R-:W-:-:S13]  /*f340*/  ISETP.NE.AND P0, PT, R0, 0x1, PT ;  /* 0x000000010000780c */ /* 0x001fda0003f05270 */
[----:B--2---:R-:W0:Y:S08]  /*f350*/  @P0 LDC R3, c[0x0][0x44c] ;  /* 0x00011300ff030b82 */ /* 0x004e300000000800 */
[----:B------:R-:W2:Y:S01]  /*f360*/  @P0 LDC R4, c[0x0][0x450] ;  /* 0x00011400ff040b82 */ /* 0x000ea20000000800 */
[----:B----4-:R-:W-:Y:S02]  /*f370*/  IMAD.SHL.U32 R0, R5, 0x80, RZ ;  /* 0x0000008005007824 */ /* 0x010fe400078e00ff */
[----:B------:R-:W-:-:S02]  /*f380*/  IMAD.MOV.U32 R5, RZ, RZ, RZ ;  /* 0x000000ffff057224 */ /* 0x000fc400078e00ff */
[----:B------:R-:W-:Y:S02]  /*f390*/  VIADD R0, R0, 0x7f ;  /* 0x0000007f00007836 */ /* 0x000fe40000000000 */
[----:B------:R-:W-:Y:S02]  /*f3a0*/  IMAD.MOV.U32 R10, RZ, RZ, R5 ;  /* 0x000000ffff0a7224 */ /* 0x000fe400078e0005 */
[----:B0-----:R-:W-:-:S05]  /*f3b0*/  @P0 IMAD.HI.U32 R3, R0, R3, RZ ;  /* 0x0000000300030227 */ /* 0x001fca00078e00ff */
[----:B--2---:R-:W-:Y:S02]  /*f3c0*/  @P0 SHF.R.U32.HI R0, RZ, R4, R3 ;  /* 0x00000004ff000219 */ /* 0x004fe40000011603 */
[C---:B------:R-:W-:Y:S01]  /*f3d0*/  IADD3 R3, R6.reuse, 0x80, -R9 ;  /* 0x0000008006037810 */ /* 0x040fe20007ffe809 */
[----:B------:R-:W-:Y:S01]  /*f3e0*/  VIADD R6, R6, 0x7f ;  /* 0x0000007f06067836 */ /* 0x000fe20000000000 */
[----:B-1----:R-:W-:-:S03]  /*f3f0*/  LOP3.LUT R9, R2, 0xff, RZ, 0xc0, !PT ;  /* 0x000000ff02097812 */ /* 0x002fc600078ec0ff */
[----:B------:R-:W-:Y:S01]  /*f400*/  IMAD.IADD R0, R3, 0x1, R0 ;  /* 0x0000000103007824 */ /* 0x000fe200078e0200 */
[----:B------:R-:W-:-:S04]  /*f410*/  SHF.R.S32.HI R3, RZ, 0x1f, R6 ;  /* 0x0000001fff037819 */ /* 0x000fc80000011406 */
[----:B------:R-:W-:Y:S02]  /*f420*/  SHF.R.S32.HI R4, RZ, 0x1f, R0 ;  /* 0x0000001fff047819 */ /* 0x000fe40000011400 */
[----:B------:R-:W-:Y:S02]  /*f430*/  LEA.HI R3, R3, R6, RZ, 0x7 ;  /* 0x0000000603037211 */ /* 0x000fe400078f38ff */
[----:B------:R-:W-:Y:S02]  /*f440*/  LEA.HI R4, R4, R0, RZ, 0x7 ;  /* 0x0000000004047211 */ /* 0x000fe400078f38ff */
[----:B------:R-:W-:Y:S02]  /*f450*/  SHF.R.U32.HI R0, RZ, 0x10, R2 ;  /* 0x00000010ff007819 */ /* 0x000fe40000011602 */
[----:B------:R-:W-:Y:S02]  /*f460*/  SHF.R.S32.HI R3, RZ, 0x7, R3 ;  /* 0x00000007ff037819 */ /* 0x000fe40000011403 */
[----:B------:R-:W-:-:S02]  /*f470*/  ISETP.NE.AND P0, PT, R0, RZ, PT ;  /* 0x000000ff0000720c */ /* 0x000fc40003f05270 */
[----:B------:R-:W-:-:S04]  /*f480*/  SHF.R.S32.HI R4, RZ, 0x7, R4 ;  /* 0x00000007ff047819 */ /* 0x000fc80000011404 */
[----:B------:R-:W-:-:S04]  /*f490*/  VIMNMX R8, R3, R4, PT ;  /* 0x0000000403087248 */ /* 0x000fc80003fe0100 */
[----:B------:R-:W-:Y:S01]  /*f4a0*/  ISETP.GE.AND P1, PT, R8, 0x1, PT ;  /* 0x000000010800780c */ /* 0x000fe20003f26270 */
[----:B------:R0:W-:Y:S02]  /*f4b0*/  STL [R1+0x30], R8 ;  /* 0x0000300801007387 */ /* 0x0001e40000100800 */
[----:B------:R-:W1:Y:S02]  /*f4c0*/  @!P0 LDC R0, c[0x0][0x9f0] ;  /* 0x00027c00ff008b82 */ /* 0x000e640000000800 */
[----:B------:R0:W-:Y:S04]  /*f4d0*/  STL [R1+0x3c], R5 ;  /* 0x00003c0501007387 */ /* 0x0001e80000100800 */
[----:B------:R0:W-:Y:S04]  /*f4e0*/  STL [R1+0x58], R9 ;  /* 0x0000580901007387 */ /* 0x0001e80000100800 */
        /* <DEDUP_REMOVED lines=9> */
[----:B---3--:R-:W-:Y:S01]  /*f580*/  IMAD.HI.U32 R7, R3, R5, R2 ;  /* 0x0000000503077227 */ /* 0x008fe200078e0002 */
        /* <DEDUP_REMOVED lines=19> */
.L_x_8613:
[----:B------:R-:W-:Y:S05]  /*f6c0*/  BSYNC B0 ;  /* 0x0000000000007941 */ /* 0x000fea0003800000 */
.L_x_8612:
        /* <DEDUP_REMOVED lines=12> */
[----:B0-----:R-:W0:Y:S01]  /*f790*/  S2R R5, SR_LANEID ;  /* 0x0000000000057919 */ /* 0x001e220000000000 */
[----:B------:R-:W-:Y:S01]  /*f7a0*/  VOTEU.ANY UR4, UPT, PT ;  /* 0x0000000000047886 */ /* 0x000fe200038e0100 */
[----:B------:R-:W1:Y:S01]  /*f7b0*/  LDC.64 R2, c[0x0][0xc60] ;  /* 0x00031800ff027b82 */ /* 0x000e620000000a00 */
[----:B------:R-:W0:Y:S02]  /*f7c0*/  FLO.U32 R0, UR4 ;  /* 0x0000000400007d00 */ /* 0x000e2400080e0000 */
[----:B0-----:R-:W-:-:S06]  /*f7d0*/  ISETP.EQ.U32.AND P0, PT, R0, R5, PT ;  /* 0x000000050000720c */ /* 0x001fcc0003f02070 */
[----:B------:R-:W1:Y:S07]  /*f7e0*/  POPC R5, UR4 ;  /* 0x0000000400057d09 */ /* 0x000e6e0008000000 */
[----:B-1----:R-:W4:Y:S01]  /*f7f0*/  @P0 ATOMG.E.ADD.STRONG.GPU PT, R3, desc[UR50][R2.64], R5 ;  /* 0x00000005020309a8 */ /* 0x002f2200081ee1f2 */
[----:B------:R-:W0:Y:S02]  /*f800*/  S2R R4, SR_LTMASK ;  /* 0x0000000000047919 */ /* 0x000e240000003900 */
[----:B0-----:R-:W-:-:S04]  /*f810*/  LOP3.LUT R4, R4, UR4, RZ, 0xc0, !PT ;  /* 0x0000000404047c12 */ /* 0x001fc8000f8ec0ff */
[----:B---3--:R-:W0:Y:S01]  /*f820*/  POPC R7, R4 ;  /* 0x0000000400077309 */ /* 0x008e220000000000 */
[----:B----4-:R-:W0:Y:S02]  /*f830*/  SHFL.IDX PT, R0, R3, R0, 0x1f ;  /* 0x00001f0003007589 */ /* 0x010e2400000e0000 */
[----:B0-----:R-:W-:-:S05]  /*f840*/  IADD3 R0, R0, UR37, R7 ;  /* 0x0000002500007c10 */ /* 0x001fca000fffe007 */
[----:B------:R4:W-:Y:S01]  /*f850*/  STL [R1], R0 ;  /* 0x0000000001007387 */ /* 0x0009e20000100800 */
[----:B------:R-:W-:Y:S05]  /*f860*/  BRA `(.L_x_8616) ;  /* 0x0000003800c87947 */ /* 0x000fea0003800000 */
.L_x_8615:
        /* <DEDUP_REMOVED lines=12> */
[----:B---3--:R-:W-:-:S02]  /*f930*/  IMAD.U32 R7, RZ, RZ, UR9 ;  /* 0x00000009ff077e24 */ /* 0x008fc4000f8e00ff */
[----:B--2---:R-:W-:Y:S02]  /*f940*/  IMAD.U32 R10, RZ, RZ, UR4 ;  /* 0x00000004ff0a7e24 */ /* 0x004fe4000f8e00ff */
[----:B------:R-:W-:Y:S02]  /*f950*/  IMAD.U32 R11, RZ, RZ, UR5 ;  /* 0x00000005ff0b7e24 */ /* 0x000fe4000f8e00ff */
[----:B------:R-:W-:Y:S02]  /*f960*/  IMAD.MOV.U32 R8, RZ, RZ, 0x70 ;  /* 0x00000070ff087424 */ /* 0x000fe400078e00ff */
[----:B------:R-:W-:Y:S02]  /*f970*/  IMAD.MOV.U32 R12, RZ, RZ, 0x1 ;  /* 0x00000001ff0c7424 */ /* 0x000fe400078e00ff */
[----:B------:R-:W-:-:S07]  /*f980*/  IMAD.MOV.U32 R13, RZ, RZ, RZ ;  /* 0x000000ffff0d7224 */ /* 0x000fce00078e00ff */
[----:B------:R-:W-:-:S07]  /*f990*/  LEPC R20, `(.L_x_8618) ;  /* 0x000000001014794e */ /* 0x000fce0000000000 */
[----:B-1----:R-:W-:Y:S05]  /*f9a0*/  CALL.ABS.NOINC R2 ;  /* 0x0000000002007343 */ /* 0x002fea0003c00000 */
.L_x_8618:
[----:B------:R-:W-:Y:S05]  /*f9b0*/  BSYNC B6 ;  /* 0x0000000000067941 */ /* 0x000fea0003800000 */
.L_x_8617:
        /* <DEDUP_REMOVED lines=9> */
[----:B------:R-:W-:Y:S02]  /*fa50*/  IMAD.U32 R4, RZ, RZ, UR6 ;  /* 0x00000006ff047e24 */ /* 0x000fe4000f8e00ff */
[----:B0-----:R-:W-:Y:S02]  /*fa60*/  IMAD.U32 R5, RZ, RZ, UR7 ;  /* 0x00000007ff057e24 */ /* 0x001fe4000f8e00ff */
[----:B------:R-:W-:Y:S02]  /*fa70*/  IMAD.U32 R6, RZ, RZ, UR8 ;  /* 0x00000008ff067e24 */ /* 0x000fe4000f8e00ff */
[----:B---3--:R-:W-:-:S02]  /*fa80*/  IMAD.U32 R7, RZ, RZ, UR9 ;  /* 0x00000009ff077e24 */ /* 0x008fc4000f8e00ff */
[----:B--2---:R-:W-:Y:S02]  /*fa90*/  IMAD.U32 R10, RZ, RZ, UR4 ;  /* 0x00000004ff0a7e24 */ /* 0x004fe4000f8e00ff */
[----:B------:R-:W-:Y:S02]  /*faa0*/  IMAD.U32 R11, RZ, RZ, UR5 ;  /* 0x00000005ff0b7e24 */ /* 0x000fe4000f8e00ff */
[----:B------:R-:W-:Y:S02]  /*fab0*/  IMAD.MOV.U32 R8, RZ, RZ, 0x70 ;  /* 0x00000070ff087424 */ /* 0x000fe400078e00ff */
[----:B------:R-:W-:Y:S02]  /*fac0*/  IMAD.MOV.U32 R12, RZ, RZ, 0x1 ;  /* 0x00000001ff0c7424 */ /* 0x000fe400078e00ff */
[----:B-1----:R-:W-:-:S07]  /*fad0*/  IMAD.MOV.U32 R13, RZ, RZ, RZ ;  /* 0x000000ffff0d7224 */ /* 0x002fce00078e00ff */
[----:B------:R-:W-:-:S07]  /*fae0*/  LEPC R20, `(.L_x_8621) ;  /* 0x000000001014794e */ /* 0x000fce0000000000 */
[----:B----4-:R-:W-:Y:S05]  /*faf0*/  CALL.ABS.NOINC R2 ;  /* 0x0000000002007343 */ /* 0x010fea0003c00000 */
.L_x_8621:
        /* <DEDUP_REMOVED lines=16> */
.L_x_8620:
[----:B------:R-:W-:Y:S05]  /*fc00*/  BSYNC B6 ;  /* 0x0000000000067941 */ /* 0x000fea0003800000 */
.L_x_8619:
[----:B------:R-:W4:Y:S01]  /*fc10*/  LDL.LU R4, [R1+0x1c] ;  /* 0x00001c0001047983 */ /* 0x000f220000300800 */
[----:B------:R-:W-:-:S03]  /*fc20*/  ULDC.64 UR4, c[0x0][0x9f8] ;  /* 0x00027e0000047ab9 */ /* 0x000fc60000000a00 */
[----:B---3--:R-:W3:Y:S01]  /*fc30*/  LDL R7, [R1+0x10] ;  /* 0x0000100001077983 */ /* 0x008ee20000100800 */
[----:B------:R-:W-:-:S03]  /*fc40*/  ISETP.NE.U32.AND P0, PT, RZ, UR4, PT ;  /* 0x00000004ff007c0c */ /* 0x000fc6000bf05070 */
[----:B------:R-:W5:Y:S01]  /*fc50*/  LDL R0, [R1+0x34] ;  /* 0x0000340001007983 */ /* 0x000f620000100800 */
[----:B------:R-:W-:-:S13]  /*fc60*/  ISETP.NE.AND.EX P0, PT, RZ, UR5, PT, P0 ;  /* 0x00000005ff007c0c */ /* 0x000fda000bf05300 */
[----:B------:R-:W-:-:S04]  /*fc70*/  @P0 IADD3 R2, P1, R17, UR4, RZ ;  /* 0x0000000411020c10 */ /* 0x000fc8000ff3e0ff */
[----:B----4-:R-:W-:Y:S01]  /*fc80*/  @P0 IADD3.X R3, R4, UR5, RZ, P1, !PT ;  /* 0x0000000504030c10 */ /* 0x010fe20008ffe4ff */
[----:B------:R-:W-:-:S04]  /*fc90*/  ULDC.64 UR4, c[0x0][0xa08] ;  /* 0x0002820000047ab9 */ /* 0x000fc80000000a00 */
[----:B---3--:R1:W0:Y:S02]  /*fca0*/  @P0 LDG.E R7, desc[UR50][R2.64] ;  /* 0x0000003202070981 */ /* 0x008224000c1e1900 */
        /* <DEDUP_REMOVED lines=14> */
.L_x_8725:
        /* <DEDUP_REMOVED lines=9> */
.L_x_8728:
[----:B------:R-:W-:Y:S05]  /*fe20*/  @!P6 BRA `(.L_x_8623) ;  /* 0x000000040008e947 */ /* 0x000fea0003800000 */
[----:B------:R-:W-:-:S04]  /*fe30*/  ISETP.NE.U32.AND P0, PT, R2, RZ, PT ;  /* 0x000000ff0200720c */ /* 0x000fc80003f05070 */
[----:B------:R-:W-:-:S13]  /*fe40*/  ISETP.NE.AND.EX P0, PT, R3, RZ, PT, P0 ;  /* 0x000000ff0300720c */ /* 0x000fda0003f05300 */
[----:B------:R-:W-:Y:S05]  /*fe50*/  @!P0 BRA `(.L_x_8625) ;  /* 0x0000000000508947 */ /* 0x000fea0003800000 */
[----:B------:R-:W0:Y:S01]  /*fe60*/  LDC R6, c[0x0][0x43c] ;  /* 0x00010f00ff067b82 */ /* 0x000e220000000800 */
[----:B------:R-:W-:Y:S01]  /*fe70*/  IMAD.MOV.U32 R9, RZ, RZ, R0 ;  /* 0x000000ffff097224 */ /* 0x000fe200078e0000 */
[----:B------:R-:W-:-:S03]  /*fe80*/  ULDC.64 UR4, c[0x0][0x428] ;  /* 0x00010a0000047ab9 */ /* 0x000fc60000000a00 */
        /* <DEDUP_REMOVED lines=17> */
.L_x_8625:
[----:B0-----:R-:W4:Y:S01]  /*ffa0*/  LDL R2, [R1+0x14] ;  /* 0x0000140001027983 */ /* 0x001f220000100800 */
[----:B---3--:R-:W-:Y:S01]  /*ffb0*/  IMAD R0, R19, 0x8, R18 ;  /* 0x0000000813007824 */ /* 0x008fe200078e0212 */
[----:B----4-:R-:W-:-:S04]  /*ffc0*/  SHF.L.U32 R2, R2, 0x1f, RZ ;  /* 0x0000001f02027819 */ /* 0x010fc800000006ff */
[----:B------:R-:W0:Y:S02]  /*ffd0*/  SYNCS.PHASECHK.TRANS64.TRYWAIT P0, [R0+URZ+0x28840], R2 ;  /* 0x02884002000075a7 */ /* 0x000e24000800017f */
[----:B0-----:R-:W-:Y:S05]  /*ffe0*/  @!P0 BRA `(.L_x_8626) ;  /* 0x0000004c00488947 */ /* 0x001fea0003800000 */
.L_x_8729:
        /* <DEDUP_REMOVED lines=11> */
.L_x_8627:
        /* <DEDUP_REMOVED lines=19> */
[----:B----4-:R-:W-:-:S13]  /*101d0*/  R2UR UR5, R2 ;  /* 0x00000000020572ca */ /* 0x010fda00000e0000 */
[----:B------:R-:W-:Y:S02]  /*101e0*/  ULEA UR11, UR11, UR5, 0x7 ;  /* 0x000000050b0b7291 */ /* 0x000fe4000f8e383f */
[----:B------:R-:W-:-:S09]  /*101f0*/  UIADD3.X UR5, URZ, UR39, URZ, UP0, !UPT ;  /* 0x000000273f057290 */ /* 0x000fd200087fe43f */
[----:B------:R1:W-:Y:S02]  /*10200*/  UTMALDG.4D [UR8], [UR4], desc[UR6] ;  /* 0x00000608040075b4 */ /* 0x0003e40008019000 */
[----:B-1----:R-:W-:Y:S01]  /*10210*/  UMOV UR8, UR14 ;  /* 0x0000000e00087c82 */ /* 0x002fe20008000000 */
[----:B------:R-:W-:Y:S02]  /*10220*/  UMOV UR10, UR15 ;  /* 0x0000000f000a7c82 */ /* 0x000fe40008000000 */
[----:B------:R0:W-:Y:S02]  /*10230*/  UTMALDG.4D [UR8], [UR4], desc[UR6] ;  /* 0x00000608040075b4 */ /* 0x0001e40008019000 */
[----:B0-----:R-:W-:Y:S01]  /*10240*/  NOP ;  /* 0x0000000000007918 */ /* 0x001fe20000000000 */
.L_x_8623:
        /* <DEDUP_REMOVED lines=40> */
.L_x_8629:
[----:B------:R-:W-:Y:S05]  /*104d0*/  BSYNC B6 ;  /* 0x0000000000067941 */ /* 0x000fea0003800000 */
.L_x_8628:
[----:B0-----:R-:W3:Y:S01]  /*104e0*/  LDL.LU R0, [R1+0x44] ;  /* 0x0000440001007983 */ /* 0x001ee20000300800 */
[----:B------:R-:W-:Y:S01]  /*104f0*/  ULDC.64 UR4, c[0x0][0x2d8] ;  /* 0x0000b60000047ab9 */ /* 0x000fe20000000a00 */
[----:B------:R-:W0:Y:S01]  /*10500*/  LDC R7, c[0x0][0x448] ;  /* 0x00011200ff077b82 */ /* 0x000e220000000800 */
[----:B------:R-:W-:Y:S01]  /*10510*/  ULDC.64 UR6, c[0x0][0x280] ;  /* 0x0000a00000067ab9 */ /* 0x000fe20000000a00 */
[----:B------:R-:W4:Y:S04]  /*10520*/  LDL.LU R5, [R1+0x38] ;  /* 0x0000380001057983 */ /* 0x000f280000300800 */
[----:B------:R-:W4:Y:S04]  /*10530*/  LDL.LU.64 R2, [R1+0x50] ;  /* 0x0000500001027983 */ /* 0x000f280000300a00 */
[----:B------:R-:W2:Y:S04]  /*10540*/  LDL.LU R4, [R1+0x2c] ;  /* 0x00002c0001047983 */ /* 0x000ea80000300800 */
[----:B------:R-:W2:Y:S01]  /*10550*/  LDL R8, [R1+0x4] ;  /* 0x0000040001087983 */ /* 0x000ea20000100800 */
[----:B------:R-:W1:Y:S01]  /*10560*/  S2R R9, SR_TID.X ;  /* 0x0000000000097919 */ /* 0x000e620000002100 */
[----:B0-----:R-:W-:-:S13]  /*10570*/  ISETP.NE.AND P0, PT, R7, 0x1, PT ;  /* 0x000000010700780c */ /* 0x001fda0003f05270 */
[----:B------:R-:W0:Y:S01]  /*10580*/  @P0 LDC R6, c[0x0][0x450] ;  /* 0x00011400ff060b82 */ /* 0x000e220000000800 */
[----:B-1----:R-:W-:-:S05]  /*10590*/  IMAD.SHL.U32 R9, R9, 0x8, RZ ;  /* 0x0000000809097824 */ /* 0x002fca00078e00ff */
        /* <DEDUP_REMOVED lines=8> */
[----:B--2---:R-:W-:-:S04]  /*10620*/  IMAD.WIDE.U32 R2, R4, UR4, R2 ;  /* 0x0000000404027c25 */ /* 0x004fc8000f8e0002 */
[----:B------:R-:W-:Y:S01]  /*10630*/  IMAD R0, R4, UR5, R0 ;  /* 0x0000000504007c24 */ /* 0x000fe2000f8e0200 */
[----:B------:R-:W-:Y:S01]  /*10640*/  ULDC.64 UR4, c[0x0][0x2d0] ;  /* 0x0000b40000047ab9 */ /* 0x000fe20000000a00 */
[----:B------:R-:W2:Y:S02]  /*10650*/  S2R R4, SR_TID.X ;  /* 0x0000000000047919 */ /* 0x000ea40000002100 */
[----:B------:R-:W-:Y:S01]  /*10660*/  IMAD.IADD R3, R3, 0x1, R0 ;  /* 0x0000000103037824 */ /* 0x000fe200078e0200 */
[----:B-1----:R-:W-:-:S04]  /*10670*/  LOP3.LUT R5, R5, 0x7f, RZ, 0xc0, !PT ;  /* 0x0000007f05057812 */ /* 0x002fc800078ec0ff */
[----:B------:R-:W-:Y:S01]  /*10680*/  SHF.R.U32.HI R5, RZ, 0x3, R5 ;  /* 0x00000003ff057819 */ /* 0x000fe20000011605 */
[----:B--2---:R-:W-:-:S05]  /*10690*/  IMAD.SHL.U32 R4, R4, 0x10, RZ ;  /* 0x0000001004047824 */ /* 0x004fca00078e00ff */
        /* <DEDUP_REMOVED lines=23> */
[----:B------:R-:W-:Y:S02]  /*10810*/  IMAD.IADD R0, R3, 0x1, R0 ;  /* 0x0000000103007824 */ /* 0x000fe400078e0200 */
[----:B0-----:R-:W-:-:S05]  /*10820*/  IMAD.SHL.U32 R10, R5, 0x8, RZ ;  /* 0x00000008050a7824 */ /* 0x001fca00078e00ff */
[----:B------:R-:W-:-:S04]  /*10830*/  LOP3.LUT R10, R10, 0x38, RZ, 0xc0, !PT ;  /* 0x000000380a0a7812 */ /* 0x000fc800078ec0ff */
[----:B------:R-:W-:Y:S01]  /*10840*/  ISETP.GE.AND P0, PT, R10, UR4, PT ;  /* 0x000000040a007c0c */ /* 0x000fe2000bf06270 */
[----:B------:R-:W-:Y:S01]  /*10850*/  UMOV UR4, 0xffffffff ;  /* 0xffffffff00047882 */ /* 0x000fe20000000000 */
[----:B------:R-:W-:Y:S02]  /*10860*/  LEA.HI.X R3, R2, UR7, R0, 0x1, P2 ;  /* 0x0000000702037c11 */ /* 0x000fe400090f0c00 */
[----:B-1----:R-:W-:Y:S09]  /*10870*/  BRA.DIV UR4, `(.L_x_8630) ;  /* 0x0000004604387947 */ /* 0x002ff2000b800000 */
[----:B------:R-:W0:Y:S01]  /*10880*/  S2R R6, SR_TID.X ;  /* 0x0000000000067919 */ /* 0x000e220000002100 */
[----:B------:R-:W2:Y:S01]  /*10890*/  LDL.LU R8, [R1+0x4] ;  /* 0x0000040001087983 */ /* 0x000ea20000300800 */
[----:B0-----:R-:W-:-:S04]  /*108a0*/  LOP3.LUT R6, R6, 0x7f, RZ, 0xc0, !PT ;  /* 0x0000007f06067812 */ /* 0x001fc800078ec0ff */
[----:B------:R-:W-:Y:S02]  /*108b0*/  SHF.R.U32.HI R11, RZ, 0x3, R6 ;  /* 0x00000003ff0b7819 */ /* 0x000fe40000011606 */
[----:B------:R-:W3:Y:S03]  /*108c0*/  LDL.LU R6, [R1+0x40] ;  /* 0x0000400001067983 */ /* 0x000ee60000300800 */
[----:B--2---:R-:W-:-:S04]  /*108d0*/  IMAD R2, R8, 0x80, R11 ;  /* 0x0000008008027824 */ /* 0x004fc800078e020b */
        /* <DEDUP_REMOVED lines=74> */
.L_x_8746:
        /* <DEDUP_REMOVED lines=11> */
.L_x_8632:
[----:B------:R-:W-:Y:S05]  /*10e30*/  BSYNC B0 ;  /* 0x0000000000007941 */ /* 0x000fea0003800000 */
.L_x_8631:
[----:B------:R-:W-:Y:S01]  /*10e40*/  NOP ;  /* 0x0000000000007918 */ /* 0x000fe20000000000 */
[----:B------:R-:W-:Y:S01]  /*10e50*/  PLOP3.LUT P0, PT, PT, PT, PT, 0x80, 0x0 ;  /* 0x000000000000781c */ /* 0x000fe20003f0f070 */
[----:B0-----:R-:W-:-:S12]  /*10e60*/  VIADD R6, R18, 0x28800 ;  /* 0x0002880012067836 */ /* 0x001fd80000000000 */
.L_x_8633:
        /* <DEDUP_REMOVED lines=18> */
.L_x_8747:
[----:B------:R-:W-:Y:S05]  /*10f90*/  BSYNC B0 ;  /* 0x0000000000007941 */ /* 0x000fea0003800000 */
.L_x_8634:
        /* <DEDUP_REMOVED lines=54> */
.L_x_8642:
[----:B------:R-:W-:Y:S01]  /*11300*/  IMAD R3, R8, 0x8, R18 ;  /* 0x0000000808037824 */ /* 0x000fe200078e0212 */
[----:B------:R-:W-:Y:S01]  /*11310*/  SHF.L.U32 R2, R11, 0x1f, RZ ;  /* 0x0000001f0b027819 */ /* 0x000fe200000006ff */
[----:B------:R-:W-:Y:S03]  /*11320*/  BSSY B3, `(.L_x_8643) ;  /* 0x0000003000037945 */ /* 0x000fe60003800000 */
[----:B------:R-:W1:Y:S02]  /*11330*/  SYNCS.PHASECHK.TRANS64.TRYWAIT P0, [R3+URZ+0x28840], R2 ;  /* 0x02884002030075a7 */ /* 0x000e64000800017f */
[----:B-1----:R-:W-:Y:S05]  /*11340*/  @!P0 BRA `(.L_x_8644) ;  /* 0x0000004400508947 */ /* 0x002fea0003800000 */
.L_x_8748:
[----:B------:R-:W-:Y:S05]  /*11350*/  BSYNC B3 ;  /* 0x0000000000037941 */ /* 0x000fea0003800000 */
.L_x_8643:
        /* <DEDUP_REMOVED lines=12> */
.L_x_8646:
[----:B------:R-:W-:Y:S05]  /*11420*/  BSYNC B3 ;  /* 0x0000000000037941 */ /* 0x000fea0003800000 */
.L_x_8645:
        /* <DEDUP_REMOVED lines=12> */
.L_x_8647:
        /* <DEDUP_REMOVED lines=16> */
.L_x_8648:
        /* <DEDUP_REMOVED lines=16> */
.L_x_8749:
[----:B------:R-:W-:Y:S05]  /*116f0*/  BSYNC B3 ;  /* 0x0000000000037941 */ /* 0x000fea0003800000 */
.L_x_8649:
        /* <DEDUP_REMOVED lines=12> */
.L_x_8652:
[----:B------:R-:W-:Y:S05]  /*117c0*/  BSYNC B3 ;  /* 0x0000000000037941 */ /* 0x000fea0003800000 */
.L_x_8651:
        /* <DEDUP_REMOVED lines=13> */
.L_x_8653:
        /* <DEDUP_REMOVED lines=15> */
.L_x_8654:
        /* <DEDUP_REMOVED lines=12> */
.L_x_8641:
[----:B------:R-:W-:Y:S05]  /*11a50*/  BSYNC B1 ;  /* 0x0000000000017941 */ /* 0x000fea0003800000 */
.L_x_8640:
[----:B0-----:R-:W2:Y:S01]  /*11a60*/  LDL.LU R0, [R1+0x34] ;  /* 0x0000340001007983 */ /* 0x001ea20000300800 */
[----:B------:R-:W-:-:S03]  /*11a70*/  IMAD.MOV.U32 R19, RZ, RZ, R8 ;  /* 0x000000ffff137224 */ /* 0x000fc600078e0008 */
[----:B------:R0:W-:Y:S02]  /*11a80*/  STL [R1+0x14], R11 ;  /* 0x0000140b01007387 */ /* 0x0001e40000100800 */
[----:B0-2---:R-:W-:-:S07]  /*11a90*/  VIADD R0, R0, 0xfffffffd ;  /* 0xfffffffd00007836 */ /* 0x005fce0000000000 */
.L_x_8639:
[----:B------:R-:W-:Y:S05]  /*11aa0*/  BSYNC B2 ;  /* 0x0000000000027941 */ /* 0x000fea0003800000 */
.L_x_8638:
[----:B------:R-:W-:Y:S01]  /*11ab0*/  VIADD R10, R10, 0xfffffffe ;  /* 0xfffffffe0a0a7836 */ /* 0x000fe20000000000 */
[----:B------:R-:W-:-:S04]  /*11ac0*/  LOP3.LUT R7, RZ, R7, RZ, 0x33, !PT ;  /* 0x00000007ff077212 */ /* 0x000fc800078e33ff */
[----:B------:R-:W-:-:S13]  /*11ad0*/  ISETP.NE.AND P0, PT, R10, R7, PT ;  /* 0x000000070a00720c */ /* 0x000fda0003f05270 */
[----:B------:R-:W-:Y:S05]  /*11ae0*/  @!P0 BRA `(.L_x_8637) ;  /* 0x0000001000cc8947 */ /* 0x000fea0003800000 */
[----:B------:R-:W-:-:S07]  /*11af0*/  IMAD.MOV.U32 R9, RZ, RZ, R17 ;  /* 0x000000ffff097224 */ /* 0x000fce00078e0011 */
.L_x_8685:
        /* <DEDUP_REMOVED lines=35> */
.L_x_8657:
[----:B------:R-:W-:Y:S01]  /*11d30*/  IMAD R3, R4, 0x8, R18 ;  /* 0x0000000804037824 */ /* 0x000fe200078e0212 */
[----:B------:R-:W-:Y:S01]  /*11d40*/  SHF.L.U32 R2, R5, 0x1f, RZ ;  /* 0x0000001f05027819 */ /* 0x000fe200000006ff */
[----:B------:R-:W-:Y:S03]  /*11d50*/  BSSY B2, `(.L_x_8658) ;  /* 0x0000003000027945 */ /* 0x000fe60003800000 */
[----:B------:R-:W1:Y:S02]  /*11d60*/  SYNCS.PHASECHK.TRANS64.TRYWAIT P0, [R3+URZ+0x28840], R2 ;  /* 0x02884002030075a7 */ /* 0x000e64000800017f */
[----:B-1----:R-:W-:Y:S05]  /*11d70*/  @!P0 BRA `(.L_x_8659) ;  /* 0x0000003800ec8947 */ /* 0x002fea0003800000 */
.L_x_8750:
[----:B------:R-:W-:Y:S05]  /*11d80*/  BSYNC B2 ;  /* 0x0000000000027941 */ /* 0x000fea0003800000 */
.L_x_8658:
        /* <DEDUP_REMOVED lines=12> */
.L_x_8661:
[----:B------:R-:W-:Y:S05]  /*11e50*/  BSYNC B2 ;  /* 0x0000000000027941 */ /* 0x000fea0003800000 */
.L_x_8660:
        /* <DEDUP_REMOVED lines=12> */
.L_x_8662:
        /* <DEDUP_REMOVED lines=16> */
.L_x_8663:
        /* <DEDUP_REMOVED lines=16> */
.L_x_8751:
[----:B------:R-:W-:Y:S05]  /*12120*/  BSYNC B2 ;  /* 0x0000000000027941 */ /* 0x000fea0003800000 */
.L_x_8664:
        /* <DEDUP_REMOVED lines=11> */
.L_x_8667:
[----:B------:R-:W-:Y:S05]  /*121e0*/  BSYNC B2 ;  /* 0x0000000000027941 */ /* 0x000fea0003800000 */
.L_x_8666:
        /* <DEDUP_REMOVED lines=12> */
.L_x_8668:
        /* <DEDUP_REMOVED lines=15> */
.L_x_8669:
        /* <DEDUP_REMOVED lines=12> */
.L_x_8656:
[----:B------:R-:W-:Y:S05]  /*12460*/  BSYNC B1 ;  /* 0x0000000000017941 */ /* 0x000fea0003800000 */
.L_x_8655:
        /* <DEDUP_REMOVED lines=35> */
.L_x_8672:
[----:B------:R-:W-:Y:S01]  /*126a0*/  IMAD R2, R19, 0x8, R18 ;  /* 0x0000000813027824 */ /* 0x000fe200078e0212 */
[----:B------:R-:W-:Y:S01]  /*126b0*/  SHF.L.U32 R3, R12, 0x1f, RZ ;  /* 0x0000001f0c037819 */ /* 0x000fe200000006ff */
[----:B------:R-:W-:Y:S03]  /*126c0*/  BSSY B2, `(.L_x_8673) ;  /* 0x0000003000027945 */ /* 0x000fe60003800000 */
[----:B------:R-:W2:Y:S02]  /*126d0*/  SYNCS.PHASECHK.TRANS64.TRYWAIT P0, [R2+URZ+0x28840], R3 ;  /* 0x02884003020075a7 */ /* 0x000ea4000800017f */
[----:B--2---:R-:W-:Y:S05]  /*126e0*/  @!P0 BRA `(.L_x_8674) ;  /* 0x0000003000b88947 */ /* 0x004fea0003800000 */
.L_x_8752:
[----:B------:R-:W-:Y:S05]  /*126f0*/  BSYNC B2 ;  /* 0x0000000000027941 */ /* 0x000fea0003800000 */
.L_x_8673:
        /* <DEDUP_REMOVED lines=12> */
.L_x_8676:
[----:B------:R-:W-:Y:S05]  /*127c0*/  BSYNC B2 ;  /* 0x0000000000027941 */ /* 0x000fea0003800000 */
.L_x_8675:
        /* <DEDUP_REMOVED lines=13> */
.L_x_8677:
        /* <DEDUP_REMOVED lines=16> */
.L_x_8678:
        /* <DEDUP_REMOVED lines=15> */
.L_x_8753:
[----:B------:R-:W-:Y:S05]  /*12a90*/  BSYNC B2 ;  /* 0x0000000000027941 */ /* 0x000fea0003800000 */
.L_x_8679:
        /* <DEDUP_REMOVED lines=11> */
.L_x_8682:
[----:B------:R-:W-:Y:S05]  /*12b50*/  BSYNC B2 ;  /* 0x0000000000027941 */ /* 0x000fea0003800000 */
.L_x_8681:
        /* <DEDUP_REMOVED lines=12> */
.L_x_8683:
        /* <DEDUP_REMOVED lines=15> */
.L_x_8684:
        /* <DEDUP_REMOVED lines=12> */
.L_x_8671:
[----:B------:R-:W-:Y:S05]  /*12dd0*/  BSYNC B1 ;  /* 0x0000000000017941 */ /* 0x000fea0003800000 */
.L_x_8670:
[----:B------:R-:W2:Y:S01]  /*12de0*/  LDL R2, [R1+0x24] ;  /* 0x0000240001027983 */ /* 0x000ea20000100800 */
[----:B------:R-:W-:Y:S01]  /*12df0*/  VIADD R0, R0, 0xfffffffe ;  /* 0xfffffffe00007836 */ /* 0x000fe20000000000 */
[----:B--2---:R-:W-:-:S13]  /*12e00*/  ISETP.GT.AND P0, PT, R7, R2, PT ;  /* 0x000000020700720c */ /* 0x004fda0003f04270 */
[----:B------:R-:W-:Y:S05]  /*12e10*/  @P0 BRA `(.L_x_8685) ;  /* 0xffffffec00380947 */ /* 0x000fea000383ffff */
.L_x_8637:
[----:B------:R-:W-:Y:S05]  /*12e20*/  BSYNC B0 ;  /* 0x0000000000007941 */ /* 0x000fea0003800000 */
.L_x_8636:
        /* <DEDUP_REMOVED lines=8> */
[----:B------:R-:W2:Y:S08]  /*12eb0*/  FLO.U32 R0, UR4 ;  /* 0x0000000400007d00 */ /* 0x000eb000080e0000 */
[----:B------:R-:W1:Y:S01]  /*12ec0*/  POPC R2, UR4 ;  /* 0x0000000400027d09 */ /* 0x000e620008000000 */
[----:B--2---:R-:W-:-:S13]  /*12ed0*/  ISETP.EQ.U32.AND P0, PT, R0, R3, PT ;  /* 0x000000030000720c */ /* 0x004fda0003f02070 */
[----:B-1----:R-:W2:Y:S01]  /*12ee0*/  @P0 ATOMG.E.ADD.STRONG.GPU PT, R5, desc[UR50][R4.64], R2 ;  /* 0x00000002040509a8 */ /* 0x002ea200081ee1f2 */
[----:B------:R-:W1:Y:S02]  /*12ef0*/  S2R R3, SR_LTMASK ;  /* 0x0000000000037919 */ /* 0x000e640000003900 */
[----:B-1----:R-:W-:-:S06]  /*12f00*/  LOP3.LUT R3, R3, UR4, RZ, 0xc0, !PT ;  /* 0x0000000403037c12 */ /* 0x002fcc000f8ec0ff */
[----:B------:R-:W1:Y:S01]  /*12f10*/  POPC R3, R3 ;  /* 0x0000000300037309 */ /* 0x000e620000000000 */
[----:B--2---:R-:W1:Y:S02]  /*12f20*/  SHFL.IDX PT, R0, R5, R0, 0x1f ;  /* 0x00001f0005007589 */ /* 0x004e6400000e0000 */
[----:B-1----:R-:W-:-:S05]  /*12f30*/  IADD3 R0, R0, UR37, R3 ;  /* 0x0000002500007c10 */ /* 0x002fca000fffe003 */
[----:B------:R2:W-:Y:S02]  /*12f40*/  STL [R1], R0 ;  /* 0x0000000001007387 */ /* 0x0005e40000100800 */
.L_x_8687:
[----:B------:R-:W-:Y:S05]  /*12f50*/  BSYNC B0 ;  /* 0x0000000000007941 */ /* 0x000fea0003800000 */
.L_x_8686:
        /* <DEDUP_REMOVED lines=11> */
.L_x_8754:
[----:B------:R-:W-:Y:S05]  /*13010*/  BSYNC B1 ;  /* 0x0000000000017941 */ /* 0x000fea0003800000 */
.L_x_8690:
        /* <DEDUP_REMOVED lines=9> */
.L_x_8693:
[----:B------:R-:W-:Y:S05]  /*130b0*/  BSYNC B1 ;  /* 0x0000000000017941 */ /* 0x000fea0003800000 */
.L_x_8692:
        /* <DEDUP_REMOVED lines=12> */
.L_x_8694:
        /* <DEDUP_REMOVED lines=15> */
.L_x_8695:
        /* <DEDUP_REMOVED lines=10> */
.L_x_8689:
[----:B------:R-:W-:Y:S05]  /*13310*/  BSYNC B0 ;  /* 0x0000000000007941 */ /* 0x000fea0003800000 */
.L_x_8688:
[----:B------:R-:W2:Y:S01]  /*13320*/  LDL.LU R4, [R1+0x14] ;  /* 0x0000140001047983 */ /* 0x000ea20000300800 */
[----:B------:R-:W-:-:S05]  /*13330*/  VIADD R19, R19, 0x1 ;  /* 0x0000000113137836 */ /* 0x000fca0000000000 */
[----:B------:R-:W-:-:S04]  /*13340*/  ISETP.NE.AND P0, PT, R19, 0x2, PT ;  /* 0x000000021300780c */ /* 0x000fc80003f05270 */
[----:B------:R-:W-:Y:S02]  /*13350*/  SEL R0, RZ, 0x1, P0 ;  /* 0x00000001ff007807 */ /* 0x000fe40000000000 */
[----:B------:R-:W-:Y:S02]  /*13360*/  SEL R19, R19, RZ, P0 ;  /* 0x000000ff13137207 */ /* 0x000fe40000000000 */
[----:B--2---:R-:W-:-:S05]  /*13370*/  LOP3.LUT R4, R4, R0, RZ, 0x3c, !PT ;  /* 0x0000000004047212 */ /* 0x004fca00078e3cff */
[----:B------:R2:W-:Y:S02]  /*13380*/  STL [R1+0x14], R4 ;  /* 0x0000140401007387 */ /* 0x0005e40000100800 */
.L_x_8616:
[----:B------:R-:W-:Y:S05]  /*13390*/  BSYNC B7 ;  /* 0x0000000000077941 */ /* 0x000fea0003800000 */
.L_x_8614:
        /* <DEDUP_REMOVED lines=9> */
[----:B0123--:R-:W0:Y:S04]  /*13430*/  LDS.128 R4, [R18+0x288d0] ;  /* 0x0288d00012047984 */ /* 0x00fe280000000c00 */
[----:B0-----:R0:W-:Y:S04]  /*13440*/  STL.64 [R1], R4 ;  /* 0x0000000401007387 */ /* 0x0011e80000100a00 */
[----:B------:R0:W-:Y:S01]  /*13450*/  STL.64 [R1+0x8], R6 ;  /* 0x0000080601007387 */ /* 0x0001e20000100a00 */
[----:B------:R-:W-:Y:S06]  /*13460*/  BAR.ARV 0x4, 0x180 ;  /* 0x0106000000007b1d */ /* 0x000fec0000002000 */
[----:B------:R-:W-:Y:S05]  /*13470*/  BRA `(.L_x_8697) ;  /* 0x00000010002c7947 */ /* 0x000fea0003800000 */
.L_x_8696:
[----:B------:R-:W4:Y:S01]  /*13480*/  S2R R0, SR_TID.X ;  /* 0x0000000000007919 */ /* 0x000f220000002100 */
[----:B------:R-:W-:Y:S01]  /*13490*/  UMOV UR4, 0xffffffff ;  /* 0xffffffff00047882 */ /* 0x000fe20000000000 */
[----:B----4-:R-:W-:-:S04]  /*134a0*/  LOP3.LUT R16, R0, 0x1f, RZ, 0xc0, !PT ;  /* 0x0000001f00107812 */ /* 0x010fc800078ec0ff */
[----:B------:R-:W-:Y:S01]  /*134b0*/  ISETP.NE.AND P0, PT, R16, 0x1f, PT ;  /* 0x0000001f1000780c */ /* 0x000fe20003f05270 */
[----:B------:R-:W-:-:S12]  /*134c0*/  BRA.DIV UR4, `(.L_x_8698) ;  /* 0x00000026047c7947 */ /* 0x000fd8000b800000 */
[----:B------:R-:W2:Y:S01]  /*134d0*/  LDL.LU R3, [R1] ;  /* 0x0000000001037983 */ /* 0x000ea20000300800 */
[----:B------:R-:W-:-:S03]  /*134e0*/  ULDC UR4, c[0x0][0xc3c] ;  /* 0x00030f0000047ab9 */ /* 0x000fc60000000800 */
[----:B01----:R-:W4:Y:S01]  /*134f0*/  LDL R8, [R1+0xc] ;  /* 0x00000c0001087983 */ /* 0x003f220000100800 */
[----:B--2---:R-:W-:Y:S02]  /*13500*/  IMAD.MOV.U32 R10, RZ, RZ, R3 ;  /* 0x000000ffff0a7224 */ /* 0x004fe400078e0003 */
[----:B----4-:R-:W-:-:S05]  /*13510*/  IMAD.IADD R0, R8, 0x1, R16 ;  /* 0x0000000108007824 */ /* 0x010fca00078e0210 */
[----:B------:R-:W-:-:S13]  /*13520*/  ISETP.GE.OR P1, PT, R0, UR4, !P0 ;  /* 0x0000000400007c0c */ /* 0x000fda000c726670 */
[----:B------:R-:W0:Y:S08]  /*13530*/  @!P1 LDC.64 R2, c[0x0][0xc80] ;  /* 0x00032000ff029b82 */ /* 0x000e300000000a00 */
[----:B---3--:R-:W1:Y:S01]  /*13540*/  @!P1 LDC.64 R6, c[0x0][0xc78] ;  /* 0x00031e00ff069b82 */ /* 0x008e620000000a00 */
[----:B0-----:R-:W-:-:S05]  /*13550*/  @!P1 IMAD.WIDE R2, R0, 0x4, R2 ;  /* 0x0000000400029825 */ /* 0x001fca00078e0202 */
[----:B------:R1:W2:Y:S02]  /*13560*/  @!P1 LDG.E R5, desc[UR50][R2.64] ;  /* 0x0000003202059981 */ /* 0x0002a4000c1e1900 */
[----:B-1----:R-:W-:-:S05]  /*13570*/  @!P1 IMAD.WIDE R2, R0, 0x4, R6 ;  /* 0x0000000400029825 */ /* 0x002fca00078e0206 */
        /* <DEDUP_REMOVED lines=9> */
[----:B---3--:R-:W-:Y:S01]  /*13610*/  @!P1 IMAD.MOV.U32 R7, RZ, RZ, R8 ;  /* 0x000000ffff079224 */ /* 0x008fe200078e0008 */
        /* <DEDUP_REMOVED lines=19> */
.L_x_8764:
[----:B------:R-:W-:Y:S02]  /*13750*/  ULDC UR4, c[0x0][0xc38] ;  /* 0x00030e0000047ab9 */ /* 0x000fe40000000800 */
[----:B------:R-:W-:-:S04]  /*13760*/  IMAD.U32 R8, RZ, RZ, UR4 ;  /* 0x00000004ff087e24 */ /* 0x000fc8000f8e00ff */
[----:B-1----:R-:W-:-:S04]  /*13770*/  IMAD R9, R9, R8, RZ ;  /* 0x0000000809097224 */ /* 0x002fc800078e02ff */
[----:B------:R-:W-:-:S05]  /*13780*/  IMAD.IADD R0, R0, 0x1, R9 ;  /* 0x0000000100007824 */ /* 0x000fca00078e0209 */
[----:B------:R-:W-:-:S13]  /*13790*/  ISETP.GT.AND P6, PT, R0, R4, PT ;  /* 0x000000040000720c */ /* 0x000fda0003fc4270 */
[----:B------:R-:W-:Y:S05]  /*137a0*/  @P6 BRA `(.L_x_8699) ;  /* 0x0000000000ac6947 */ /* 0x000fea0003800000 */
.L_x_8702:
        /* <DEDUP_REMOVED lines=37> */
.L_x_8772:
[----:B------:R-:W-:Y:S02]  /*13a00*/  ULDC UR4, c[0x0][0xc38] ;  /* 0x00030e0000047ab9 */ /* 0x000fe40000000800 */
[----:B------:R-:W-:-:S04]  /*13a10*/  IMAD.U32 R8, RZ, RZ, UR4 ;  /* 0x00000004ff087e24 */ /* 0x000fc8000f8e00ff */
[----:B-1----:R-:W-:-:S04]  /*13a20*/  IMAD R9, R9, R8, RZ ;  /* 0x0000000809097224 */ /* 0x002fc800078e02ff */
[----:B------:R-:W-:-:S05]  /*13a30*/  IMAD.IADD R0, R9, 0x1, R0 ;  /* 0x0000000109007824 */ /* 0x000fca00078e0200 */
[----:B------:R-:W-:-:S13]  /*13a40*/  ISETP.GT.AND P6, PT, R0, R4, PT ;  /* 0x000000040000720c */ /* 0x000fda0003fc4270 */
[----:B------:R-:W-:Y:S05]  /*13a50*/  @!P6 BRA `(.L_x_8702) ;  /* 0xfffffffc0054e947 */ /* 0x000fea000383ffff */
.L_x_8699:
        /* <DEDUP_REMOVED lines=12> */
.L_x_8777:
[----:B------:R-:W-:-:S13]  /*13b20*/  ISETP.NE.AND P0, PT, R3, RZ, PT ;  /* 0x000000ff0300720c */ /* 0x000fda0003f05270 */
[----:B------:R-:W-:Y:S05]  /*13b30*/  @!P0 BRA `(.L_x_8704) ;  /* 0x0000000000108947 */ /* 0x000fea0003800000 */
[----:B------:R-:W-:Y:S01]  /*13b40*/  UMOV UR4, 0xffffffff ;  /* 0xffffffff00047882 */ /* 0x000fe20000000000 */
[----:B---3--:R-:W-:Y:S02]  /*13b50*/  VIADD R10, R10, 0xffffffff ;  /* 0xffffffff0a0a7836 */ /* 0x008fe40000000000 */
[----:B------:R-:W-:Y:S05]  /*13b60*/  BRA.DIV UR4, `(.L_x_8705) ;  /* 0x0000002a04487947 */ /* 0x000fea000b800000 */
[----:B------:R1:W2:Y:S02]  /*13b70*/  SHFL.IDX PT, R5, R2, R10, 0x1f ;  /* 0x00001f0a02057589 */ /* 0x0002a400000e0000 */
.L_x_8704:
[----:B--2---:R-:W-:Y:S01]  /*13b80*/  IMAD R3, R5, R8, R9 ;  /* 0x0000000805037224 */ /* 0x004fe200078e0209 */
[----:B------:R-:W-:-:S03]  /*13b90*/  ISETP.NE.AND P0, PT, R7, 0x1, PT ;  /* 0x000000010700780c */ /* 0x000fc60003f05270 */
[----:B------:R-:W-:Y:S01]  /*13ba0*/  IMAD.IADD R4, R4, 0x1, -R3 ;  /* 0x0000000104047824 */ /* 0x000fe200078e0a03 */
[----:B------:R2:W-:Y:S09]  /*13bb0*/  STL [R1], R3 ;  /* 0x0000000301007387 */ /* 0x0005f20000100800 */
[----:B------:R-:W-:Y:S05]  /*13bc0*/  @!P0 BRA `(.L_x_8706) ;  /* 0x0000000000e48947 */ /* 0x000fea0003800000 */
[----:B------:R-:W-:-:S04]  /*13bd0*/  IABS R5, R0 ;  /* 0x0000000000057213 */ /* 0x000fc80000000000 */
[----:B0--3--:R-:W0:Y:S08]  /*13be0*/  I2F.RP R6, R5 ;  /* 0x0000000500067306 */ /* 0x009e300000209400 */
[----:B0-----:R-:W0:Y:S02]  /*13bf0*/  MUFU.RCP R6, R6 ;  /* 0x0000000600067308 */ /* 0x001e240000001000 */
[----:B0-----:R-:W-:-:S06]  /*13c00*/  VIADD R9, R6, 0xffffffe ;  /* 0x0ffffffe06097836 */ /* 0x001fcc0000000000 */
[----:B--2---:R-:W1:Y:S02]  /*13c10*/  F2I.FTZ.U32.TRUNC.NTZ R3, R9 ;  /* 0x0000000900037305 */ /* 0x004e64000021f000 */
        /* <DEDUP_REMOVED lines=52> */
.L_x_8706:
[----:B------:R-:W4:Y:S01]  /*13f60*/  LDL R5, [R1+0xc] ;  /* 0x00000c0001057983 */ /* 0x000f220000100800 */
[----:B012---:R-:W4:Y:S02]  /*13f70*/  LDC.64 R2, c[0x0][0xc90] ;  /* 0x00032400ff027b82 */ /* 0x007f240000000a00 */
[----:B----4-:R-:W-:-:S05]  /*13f80*/  IMAD.WIDE R2, R5, 0x4, R2 ;  /* 0x0000000405027825 */ /* 0x010fca00078e0202 */
        /* <DEDUP_REMOVED lines=60> */
.L_x_8707:
[----:B-1----:R-:W-:-:S05]  /*14350*/  LOP3.LUT R3, RZ, R4, RZ, 0x33, !PT ;  /* 0x00000004ff037212 */ /* 0x002fca00078e33ff */
[----:B------:R-:W-:-:S05]  /*14360*/  IMAD.IADD R0, R0, 0x1, R3 ;  /* 0x0000000100007824 */ /* 0x000fca00078e0203 */
[----:B------:R1:W-:Y:S01]  /*14370*/  STL [R1+0x4], R0 ;  /* 0x0000040001007387 */ /* 0x0003e20000100800 */
[----:B------:R-:W-:Y:S05]  /*14380*/  BRA `(.L_x_8708) ;  /* 0x0000000000287947 */ /* 0x000fea0003800000 */
.L_x_8700:
        /* <DEDUP_REMOVED lines=10> */
.L_x_8708:
[----:B--2---:R-:W2:Y:S04]  /*14430*/  LDL R3, [R1+0x8] ;  /* 0x0000080001037983 */ /* 0x004ea80000100800 */
[----:B0-----:R-:W3:Y:S04]  /*14440*/  LDL R2, [R1+0xc] ;  /* 0x00000c0001027983 */ /* 0x001ee80000100800 */
[----:B------:R-:W4:Y:S04]  /*14450*/  LDL R4, [R1] ;  /* 0x0000000001047983 */ /* 0x000f280000100800 */
[----:B------:R-:W4:Y:S01]  /*14460*/  LDL R5, [R1+0x4] ;  /* 0x0000040001057983 */ /* 0x000f220000100800 */
[----:B------:R-:W-:Y:S05]  /*14470*/  WARPSYNC.ALL ;  /* 0x0000000000007948 */ /* 0x000fea0003800000 */
[----:B-1----:R-:W0:Y:S02]  /*14480*/  S2R R0, SR_TID.X ;  /* 0x0000000000007919 */ /* 0x002e240000002100 */
        /* <DEDUP_REMOVED lines=10> */
.L_x_8697:
[----:B------:R-:W2:Y:S01]  /*14530*/  LDL R0, [R1+0xc] ;  /* 0x00000c0001007983 */ /* 0x000ea20000100800 */
[----:B------:R-:W-:Y:S02]  /*14540*/  ULDC UR4, c[0x0][0xc3c] ;  /* 0x00030f0000047ab9 */ /* 0x000fe40000000800 */
[----:B--2---:R-:W-:-:S13]  /*14550*/  ISETP.GE.AND P0, PT, R0, UR4, PT ;  /* 0x0000000400007c0c */ /* 0x004fda000bf06270 */
[----:B------:R-:W-:Y:S05]  /*14560*/  @!P0 BRA `(.L_x_8709) ;  /* 0xffffffa8002c8947 */ /* 0x000fea000383ffff */
[----:B------:R-:W-:Y:S05]  /*14570*/  BSYNC B8 ;  /* 0x0000000000087941 */ /* 0x000fea0003800000 */
.L_x_8608:
        /* <DEDUP_REMOVED lines=12> */
.L_x_8780:
[----:B------:R-:W-:Y:S05]  /*14640*/  BSYNC B0 ;  /* 0x0000000000007941 */ /* 0x000fea0003800000 */
.L_x_8710:
[----:B------:R-:W-:-:S03]  /*14650*/  UMOV UR4, 0xffffffff ;  /* 0xffffffff00047882 */ /* 0x000fc60000000000 */
[----:B------:R-:W-:Y:S05]  /*14660*/  BRA.DIV UR4, `(.L_x_8712) ;  /* 0x0000001e04c87947 */ /* 0x000fea000b800000 */
[----:B------:R-:W1:Y:S02]  /*14670*/  S2R R2, SR_TID.X ;  /* 0x0000000000027919 */ /* 0x000e640000002100 */
[----:B-1----:R-:W-:-:S04]  /*14680*/  SHF.R.U32.HI R2, RZ, 0x5, R2 ;  /* 0x00000005ff027819 */ /* 0x002fc80000011602 */
[----:B------:R-:W-:-:S05]  /*14690*/  LOP3.LUT R2, R2, 0x3, RZ, 0xc0, !PT ;  /* 0x0000000302027812 */ /* 0x000fca00078ec0ff */
[----:B------:R1:W2:Y:S02]  /*146a0*/  SHFL.IDX PT, R14, R2, RZ, 0x1f ;  /* 0x00001fff020e7589 */ /* 0x0002a400000e0000 */
.L_x_8783:
[----:B--2---:R-:W-:Y:S01]  /*146b0*/  ISETP.NE.AND P0, PT, R14, RZ, PT ;  /* 0x000000ff0e00720c */ /* 0x004fe20003f05270 */
[----:B------:R-:W-:-:S12]  /*146c0*/  BSSY B0, `(.L_x_8713) ;  /* 0x0000025000007945 */ /* 0x000fd80003800000 */
[----:B------:R-:W-:Y:S05]  /*146d0*/  @P0 BRA `(.L_x_8714) ;  /* 0x00000000008c0947 */ /* 0x000fea0003800000 */
[----:B------:R-:W-:-:S03]  /*146e0*/  UMOV UR4, 0xffffffff ;  /* 0xffffffff00047882 */ /* 0x000fc60000000000 */
[----:B------:R-:W-:Y:S05]  /*146f0*/  BRA.DIV UR4, `(.L_x_8715) ;  /* 0x0000001e04d87947 */ /* 0x000fea000b800000 */
[----:B------:R-:W-:-:S13]  /*14700*/  ELECT P6, URZ, PT ;  /* 0x00000000003f782f */ /* 0x000fda00038c0000 */
.L_x_8786:
[----:B------:R-:W-:Y:S05]  /*14710*/  @!P6 BRA `(.L_x_8714) ;  /* 0x00000000007ce947 */ /* 0x000fea0003800000 */
[----:B------:R-:W-:-:S06]  /*14720*/  ULOP3.LUT UR4, UR36, 0x2, URZ, 0xfc, !UPT ;  /* 0x0000000224047892 */ /* 0x000fcc000f8efc3f */
[----:B-1----:R-:W-:-:S05]  /*14730*/  IMAD.U32 R2, RZ, RZ, UR4 ;  /* 0x00000004ff027e24 */ /* 0x002fca000f8e00ff */
[----:B------:R-:W-:-:S13]  /*14740*/  ISETP.NE.AND P2, PT, R2, 0x3, PT ;  /* 0x000000030200780c */ /* 0x000fda0003f45270 */
[----:B------:R-:W-:Y:S05]  /*14750*/  @!P2 BRA `(.L_x_8716) ;  /* 0x000000000004a947 */ /* 0x000fea0003800000 */
[----:B------:R-:W-:Y:S01]  /*14760*/  BPT.TRAP 0x1 ;  /* 0x000000040000795c */ /* 0x000fe20000300000 */
.L_x_8716:
        /* <DEDUP_REMOVED lines=13> */
.L_x_8787:
[----:B------:R-:W1:Y:S02]  /*14840*/  SYNCS.PHASECHK.TRANS64.TRYWAIT P0, [R7+URZ], R2 ;  /* 0x00000002070075a7 */ /* 0x000e64000800017f */
[----:B-1----:R-:W-:Y:S05]  /*14850*/  @!P0 BRA `(.L_x_8718) ;  /* 0x0000001c00b48947 */ /* 0x002fea0003800000 */
.L_x_8788:
[----:B------:R-:W-:Y:S05]  /*14860*/  @!P2 BRA `(.L_x_8719) ;  /* 0x000000000004a947 */ /* 0x000fea0003800000 */
[----:B------:R-:W-:Y:S01]  /*14870*/  BPT.TRAP 0x1 ;  /* 0x000000040000795c */ /* 0x000fe20000300000 */
.L_x_8719:
[----:B------:R-:W-:-:S04]  /*14880*/  VIADD R0, R0, 0x28860 ;  /* 0x0002886000007836 */ /* 0x000fc80000000000 */
[----:B------:R-:W-:-:S04]  /*14890*/  IMAD R4, R19, 0x8, R0 ;  /* 0x0000000813047824 */ /* 0x000fc800078e0200 */
[----:B------:R-:W2:Y:S02]  /*148a0*/  SYNCS.PHASECHK.TRANS64.TRYWAIT P0, [R4+URZ], R5 ;  /* 0x00000005040075a7 */ /* 0x000ea4000800017f */
[----:B--2---:R-:W-:Y:S05]  /*148b0*/  @!P0 BRA `(.L_x_8720) ;  /* 0x0000001c00b08947 */ /* 0x004fea0003800000 */
.L_x_8789:
[----:B------:R-:W-:-:S07]  /*148c0*/  IMAD R3, R3, 0x8, R0 ;  /* 0x0000000803037824 */ /* 0x000fce00078e0200 */
.L_x_8721:
[----:B---3--:R3:W4:Y:S02]  /*148d0*/  SYNCS.PHASECHK.TRANS64.TRYWAIT P0, [R3+URZ], R2 ;  /* 0x00000002030075a7 */ /* 0x008724000800017f */
[----:B----4-:R-:W-:Y:S05]  /*148e0*/  @!P0 NANOSLEEP.SYNCS 0x989680 ;  /* 0x009896800000895d */ /* 0x010fea0003900000 */
[----:B------:R-:W4:Y:S02]  /*148f0*/  @!P0 SYNCS.PHASECHK.TRANS64 P0, [R3+URZ], R2 ;  /* 0x00000002030085a7 */ /* 0x000f24000800007f */
[----:B----4-:R-:W-:Y:S05]  /*14900*/  @!P0 BRA `(.L_x_8721) ;  /* 0xfffffffc00f08947 */ /* 0x010fea000383ffff */
.L_x_8714:
[----:B------:R-:W-:Y:S05]  /*14910*/  BSYNC B0 ;  /* 0x0000000000007941 */ /* 0x000fea0003800000 */
.L_x_8713:
[----:B------:R-:W-:Y:S05]  /*14920*/  EXIT ;  /* 0x000000000000794d */ /* 0x000fea0003800000 */
.L_x_8547:
[----:B0-----:R-:W-:-:S04]  /*14930*/  IMAD.U32 R3, RZ, RZ, UR41 ;  /* 0x00000029ff037e24 */ /* 0x001fc8000f8e00ff */
[----:B------:R0:W1:Y:S03]  /*14940*/  SYNCS.PHASECHK.TRANS64.TRYWAIT P1, [R3+URZ+0x28800], R0 ;  /* 0x02880000030075a7 */ /* 0x000066000802017f */
[----:B-1----:R-:W-:Y:S05]  /*14950*/  @!P1 NANOSLEEP.SYNCS 0x989680 ;  /* 0x009896800000995d */ /* 0x002fea0003900000 */
[----:B------:R-:W1:Y:S02]  /*14960*/  @!P1 SYNCS.PHASECHK.TRANS64 P1, [R3+URZ+0x28800], R0 ;  /* 0x02880000030095a7 */ /* 0x000e64000802007f */
[----:B-1----:R-:W-:Y:S05]  /*14970*/  @!P1 BRA `(.L_x_8547) ;  /* 0xfffffffc00ec9947 */ /* 0x002fea000383ffff */
[----:B------:R-:W-:Y:S05]  /*14980*/  BRA `(.L_x_8722) ;  /* 0xfffffed400107947 */ /* 0x000fea000383ffff */
.L_x_8551:
[----:B-1----:R1:W2:Y:S02]  /*14990*/  SYNCS.PHASECHK.TRANS64.TRYWAIT P2, [R0+URZ+0x28830], R3 ;  /* 0x02883003000075a7 */ /* 0x0022a4000804017f */
[----:B--2---:R-:W-:Y:S05]  /*149a0*/  @!P2 NANOSLEEP.SYNCS 0x989680 ;  /* 0x009896800000a95d */ /* 0x004fea0003900000 */
[----:B------:R-:W2:Y:S02]  /*149b0*/  @!P2 SYNCS.PHASECHK.TRANS64 P2, [R0+URZ+0x28830], R3 ;  /* 0x028830030000a5a7 */ /* 0x000ea4000804007f */
[----:B--2---:R-:W-:Y:S05]  /*149c0*/  @!P2 BRA `(.L_x_8551) ;  /* 0xfffffffc00f0a947 */ /* 0x004fea000383ffff */
[----:B------:R-:W-:Y:S05]  /*149d0*/  BRA `(.L_x_8550) ;  /* 0xfffffed400347947 */ /* 0x000fea000383ffff */
.L_x_8556:
[----:B-1----:R-:W-:-:S04]  /*149e0*/  IMAD.U32 R7, RZ, RZ, UR6 ;  /* 0x00000006ff077e24 */ /* 0x002fc8000f8e00ff */
[----:B------:R1:W2:Y:S03]  /*149f0*/  SYNCS.PHASECHK.TRANS64.TRYWAIT P3, [R7+URZ+0x28830], R6 ;  /* 0x02883006070075a7 */ /* 0x0002a6000806017f */
[----:B--2---:R-:W-:Y:S05]  /*14a00*/  @!P3 NANOSLEEP.SYNCS 0x989680 ;  /* 0x009896800000b95d */ /* 0x004fea0003900000 */
[----:B------:R-:W2:Y:S02]  /*14a10*/  @!P3 SYNCS.PHASECHK.TRANS64 P3, [R7+URZ+0x28830], R6 ;  /* 0x028830060700b5a7 */ /* 0x000ea4000806007f */
[----:B--2---:R-:W-:Y:S05]  /*14a20*/  @!P3 BRA `(.L_x_8556) ;  /* 0xfffffffc00ecb947 */ /* 0x004fea000383ffff */
[----:B------:R-:W-:Y:S05]  /*14a30*/  BRA `(.L_x_8553) ;  /* 0xffffff0000387947 */ /* 0x000fea000383ffff */
.L_x_8560:
[----:B-1----:R-:W-:-:S04]  /*14a40*/  IMAD.U32 R7, RZ, RZ, UR6 ;  /* 0x00000006ff077e24 */ /* 0x002fc8000f8e00ff */
[----:B------:R1:W2:Y:S03]  /*14a50*/  SYNCS.PHASECHK.TRANS64.TRYWAIT P3, [R7+URZ+0x28850], R6 ;  /* 0x02885006070075a7 */ /* 0x0002a6000806017f */
[----:B--2---:R-:W-:Y:S05]  /*14a60*/  @!P3 NANOSLEEP.SYNCS 0x989680 ;  /* 0x009896800000b95d */ /* 0x004fea0003900000 */
[----:B------:R-:W2:Y:S02]  /*14a70*/  @!P3 SYNCS.PHASECHK.TRANS64 P3, [R7+URZ+0x28850], R6 ;  /* 0x028850060700b5a7 */ /* 0x000ea4000806007f */
[----:B--2---:R-:W-:Y:S05]  /*14a80*/  @!P3 BRA `(.L_x_8560) ;  /* 0xfffffffc00ecb947 */ /* 0x004fea000383ffff */
[----:B------:R-:W-:Y:S05]  /*14a90*/  BRA `(.L_x_8557) ;  /* 0xffffff0400007947 */ /* 0x000fea000383ffff */
.L_x_8566:
[----:B-1----:R-:W-:-:S04]  /*14aa0*/  IMAD.U32 R7, RZ, RZ, UR6 ;  /* 0x00000006ff077e24 */ /* 0x002fc8000f8e00ff */
[----:B------:R1:W2:Y:S03]  /*14ab0*/  SYNCS.PHASECHK.TRANS64.TRYWAIT P2, [R7+URZ+0x28830], R6 ;  /* 0x02883006070075a7 */ /* 0x0002a6000804017f */
[----:B--2---:R-:W-:Y:S05]  /*14ac0*/  @!P2 NANOSLEEP.SYNCS 0x989680 ;  /* 0x009896800000a95d */ /* 0x004fea0003900000 */
[----:B------:R-:W2:Y:S02]  /*14ad0*/  @!P2 SYNCS.PHASECHK.TRANS64 P2, [R7+URZ+0x28830], R6 ;  /* 0x028830060700a5a7 */ /* 0x000ea4000804007f */
[----:B--2---:R-:W-:Y:S05]  /*14ae0*/  @!P2 BRA `(.L_x_8566) ;  /* 0xfffffffc00eca947 */ /* 0x004fea000383ffff */
[----:B------:R-:W-:Y:S05]  /*14af0*/  BRA `(.L_x_8563) ;  /* 0xffffff3000747947 */ /* 0x000fea000383ffff */
.L_x_8570:
[----:B-1----:R-:W-:-:S04]  /*14b00*/  IMAD.U32 R7, RZ, RZ, UR6 ;  /* 0x00000006ff077e24 */ /* 0x002fc8000f8e00ff */
[----:B------:R1:W2:Y:S03]  /*14b10*/  SYNCS.PHASECHK.TRANS64.TRYWAIT P2, [R7+URZ+0x28850], R6 ;  /* 0x02885006070075a7 */ /* 0x0002a6000804017f */
[----:B--2---:R-:W-:Y:S05]  /*14b20*/  @!P2 NANOSLEEP.SYNCS 0x989680 ;  /* 0x009896800000a95d */ /* 0x004fea0003900000 */
[----:B------:R-:W2:Y:S02]  /*14b30*/  @!P2 SYNCS.PHASECHK.TRANS64 P2, [R7+URZ+0x28850], R6 ;  /* 0x028850060700a5a7 */ /* 0x000ea4000804007f */
[----:B--2---:R-:W-:Y:S05]  /*14b40*/  @!P2 BRA `(.L_x_8570) ;  /* 0xfffffffc00eca947 */ /* 0x004fea000383ffff */
[----:B------:R-:W-:Y:S05]  /*14b50*/  BRA `(.L_x_8567) ;  /* 0xffffff34003c7947 */ /* 0x000fea000383ffff */
.L_x_8575:
[----:B-1----:R-:W-:-:S04]  /*14b60*/  IMAD.U32 R5, RZ, RZ, UR5 ;  /* 0x00000005ff057e24 */ /* 0x002fc8000f8e00ff */
[----:B------:R1:W2:Y:S03]  /*14b70*/  SYNCS.PHASECHK.TRANS64.TRYWAIT P0, [R5+URZ+0x28850], R4 ;  /* 0x02885004050075a7 */ /* 0x0002a6000800017f */
[----:B--2---:R-:W-:Y:S05]  /*14b80*/  @!P0 NANOSLEEP.SYNCS 0x989680 ;  /* 0x009896800000895d */ /* 0x004fea0003900000 */
[----:B------:R-:W2:Y:S02]  /*14b90*/  @!P0 SYNCS.PHASECHK.TRANS64 P0, [R5+URZ+0x28850], R4 ;  /* 0x02885004050085a7 */ /* 0x000ea4000800007f */
[----:B--2---:R-:W-:Y:S05]  /*14ba0*/  @!P0 BRA `(.L_x_8575) ;  /* 0xfffffffc00ec8947 */ /* 0x004fea000383ffff */
[----:B------:R-:W-:Y:S05]  /*14bb0*/  BRA `(.L_x_8574) ;  /* 0xffffff5800247947 */ /* 0x000fea000383ffff */
.L_x_8622:
        /* <DEDUP_REMOVED lines=11> */
.L_x_8724:
[----:B------:R-:W-:Y:S05]  /*14c70*/  BSYNC B0 ;  /* 0x0000000000007941 */ /* 0x000fea0003800000 */
.L_x_8723:
[----:B------:R-:W-:Y:S05]  /*14c80*/  BRA `(.L_x_8725) ;  /* 0xffffffb000407947 */ /* 0x000fea000383ffff */
.L_x_8624:
[----:B------:R-:W-:Y:S01]  /*14c90*/  BSSY B0, `(.L_x_8726) ;  /* 0x0000006000007945 */ /* 0x000fe20003800000 */
[----:B------:R-:W-:-:S07]  /*14ca0*/  IMAD.MOV.U32 R15, RZ, RZ, -0x1 ;  /* 0xffffffffff0f7424 */ /* 0x000fce00078e00ff */
[----:B--23--:R-:W-:Y:S05]  /*14cb0*/  WARPSYNC.COLLECTIVE R15, `(.L_x_8727) ;  /* 0x000000000f0c7348 */ /* 0x00cfea0003c00000 */
[----:B------:R-:W-:Y:S02]  /*14cc0*/  ELECT P6, UR62, PT ;  /* 0x00000000003e782f */ /* 0x000fe400038c0000 */
[----:B------:R-:W-:Y:S01]  /*14cd0*/  MOV R14, UR62 ;  /* 0x0000003e000e7c02 */ /* 0x000fe20008000f00 */
[----:B--23--:R-:W-:Y:S10]  /*14ce0*/  ENDCOLLECTIVE ;  /* 0x000000000000791b */ /* 0x00cff40003800000 */
.L_x_8727:
[----:B------:R-:W-:Y:S05]  /*14cf0*/  BSYNC B0 ;  /* 0x0000000000007941 */ /* 0x000fea0003800000 */
.L_x_8726:
[----:B------:R-:W-:Y:S05]  /*14d00*/  BRA `(.L_x_8728) ;  /* 0xffffffb000447947 */ /* 0x000fea000383ffff */
.L_x_8626:
[----:B0-----:R0:W1:Y:S02]  /*14d10*/  SYNCS.PHASECHK.TRANS64.TRYWAIT P0, [R0+URZ+0x28840], R2 ;  /* 0x02884002000075a7 */ /* 0x001064000800017f */
[----:B-1----:R-:W-:Y:S05]  /*14d20*/  @!P0 NANOSLEEP.SYNCS 0x989680 ;  /* 0x009896800000895d */ /* 0x002fea0003900000 */
[----:B------:R-:W1:Y:S02]  /*14d30*/  @!P0 SYNCS.PHASECHK.TRANS64 P0, [R0+URZ+0x28840], R2 ;  /* 0x02884002000085a7 */ /* 0x000e64000800007f */
[----:B-1----:R-:W-:Y:S05]  /*14d40*/  @!P0 BRA `(.L_x_8626) ;  /* 0xfffffffc00f08947 */ /* 0x002fea000383ffff */
[----:B------:R-:W-:Y:S05]  /*14d50*/  BRA `(.L_x_8729) ;  /* 0xffffffb000a47947 */ /* 0x000fea000383ffff */
.L_x_8630:
        /* <DEDUP_REMOVED lines=14> */
.L_x_8730:
[----:B------:R-:W-:Y:S02]  /*14e40*/  IMAD.MOV.U32 R13, RZ, RZ, R4 ;  /* 0x000000ffff0d7224 */ /* 0x000fe400078e0004 */
[----:B------:R-:W-:-:S07]  /*14e50*/  IMAD.MOV.U32 R6, RZ, RZ, R14 ;  /* 0x000000ffff067224 */ /* 0x000fce00078e000e */
[----:B------:R-:W-:Y:S05]  /*14e60*/  WARPSYNC.COLLECTIVE R15, `(.L_x_8731) ;  /* 0x000000000f087348 */ /* 0x000fea0003c00000 */
[----:B------:R0:W1:Y:S02]  /*14e70*/  SHFL.IDX P6, R14, R13, R12, R11 ;  /* 0x0000000c0d0e7389 */ /* 0x00006400000c000b */
[----:B01----:R-:W-:Y:S01]  /*14e80*/  ENDCOLLECTIVE ;  /* 0x000000000000791b */ /* 0x003fe20003800000 */
.L_x_8731:
[----:B------:R-:W-:Y:S02]  /*14e90*/  IMAD.MOV.U32 R13, RZ, RZ, R3 ;  /* 0x000000ffff0d7224 */ /* 0x000fe400078e0003 */
[----:B------:R-:W-:Y:S02]  /*14ea0*/  IMAD.MOV.U32 R12, RZ, RZ, 0x1 ;  /* 0x00000001ff0c7424 */ /* 0x000fe400078e00ff */
[----:B------:R-:W-:-:S07]  /*14eb0*/  IMAD.MOV.U32 R7, RZ, RZ, R14 ;  /* 0x000000ffff077224 */ /* 0x000fce00078e000e */
[----:B------:R-:W-:Y:S05]  /*14ec0*/  WARPSYNC.COLLECTIVE R15, `(.L_x_8732) ;  /* 0x000000000f087348 */ /* 0x000fea0003c00000 */
[----:B------:R0:W1:Y:S02]  /*14ed0*/  SHFL.IDX P6, R14, R13, R12, R11 ;  /* 0x0000000c0d0e7389 */ /* 0x00006400000c000b */
[----:B01----:R-:W-:Y:S01]  /*14ee0*/  ENDCOLLECTIVE ;  /* 0x000000000000791b */ /* 0x003fe20003800000 */
.L_x_8732:
        /* <DEDUP_REMOVED lines=10> */
.L_x_8733:
        /* <DEDUP_REMOVED lines=12> */
.L_x_8734:
        /* <DEDUP_REMOVED lines=17> */
.L_x_8735:
[----:B------:R-:W-:Y:S02]  /*15160*/  IMAD.MOV.U32 R13, RZ, RZ, R3 ;  /* 0x000000ffff0d7224 */ /* 0x000fe400078e0003 */
[----:B------:R-:W-:Y:S02]  /*15170*/  IMAD.MOV.U32 R12, RZ, RZ, 0x3 ;  /* 0x00000003ff0c7424 */ /* 0x000fe400078e00ff */
[----:B------:R-:W-:-:S07]  /*15180*/  IMAD.MOV.U32 R5, RZ, RZ, R14 ;  /* 0x000000ffff057224 */ /* 0x000fce00078e000e */
[----:B------:R-:W-:Y:S05]  /*15190*/  WARPSYNC.COLLECTIVE R15, `(.L_x_8736) ;  /* 0x000000000f087348 */ /* 0x000fea0003c00000 */
[----:B------:R0:W1:Y:S02]  /*151a0*/  SHFL.IDX P6, R14, R13, R12, R11 ;  /* 0x0000000c0d0e7389 */ /* 0x00006400000c000b */
[----:B01----:R-:W-:Y:S01]  /*151b0*/  ENDCOLLECTIVE ;  /* 0x000000000000791b */ /* 0x003fe20003800000 */
.L_x_8736:
        /* <DEDUP_REMOVED lines=16> */
.L_x_8737:
[----:B------:R-:W-:Y:S02]  /*152c0*/  IMAD.MOV.U32 R13, RZ, RZ, R3 ;  /* 0x000000ffff0d7224 */ /* 0x000fe400078e0003 */
[----:B------:R-:W-:Y:S02]  /*152d0*/  IMAD.MOV.U32 R12, RZ, RZ, 0x4 ;  /* 0x00000004ff0c7424 */ /* 0x000fe400078e00ff */
[----:B------:R-:W-:-:S07]  /*152e0*/  IMAD.MOV.U32 R5, RZ, RZ, R14 ;  /* 0x000000ffff057224 */ /* 0x000fce00078e000e */
[----:B------:R-:W-:Y:S05]  /*152f0*/  WARPSYNC.COLLECTIVE R15, `(.L_x_8738) ;  /* 0x000000000f087348 */ /* 0x000fea0003c00000 */
[----:B------:R0:W1:Y:S02]  /*15300*/  SHFL.IDX P6, R14, R13, R12, R11 ;  /* 0x0000000c0d0e7389 */ /* 0x00006400000c000b */
[----:B01----:R-:W-:Y:S01]  /*15310*/  ENDCOLLECTIVE ;  /* 0x000000000000791b */ /* 0x003fe20003800000 */
.L_x_8738:
        /* <DEDUP_REMOVED lines=16> */
.L_x_8739:
[----:B------:R-:W-:Y:S02]  /*15420*/  IMAD.MOV.U32 R13, RZ, RZ, R3 ;  /* 0x000000ffff0d7224 */ /* 0x000fe400078e0003 */
[----:B------:R-:W-:Y:S02]  /*15430*/  IMAD.MOV.U32 R12, RZ, RZ, 0x5 ;  /* 0x00000005ff0c7424 */ /* 0x000fe400078e00ff */
[----:B------:R-:W-:-:S07]  /*15440*/  IMAD.MOV.U32 R5, RZ, RZ, R14 ;  /* 0x000000ffff057224 */ /* 0x000fce00078e000e */
[----:B------:R-:W-:Y:S05]  /*15450*/  WARPSYNC.COLLECTIVE R15, `(.L_x_8740) ;  /* 0x000000000f087348 */ /* 0x000fea0003c00000 */
[----:B------:R0:W1:Y:S02]  /*15460*/  SHFL.IDX P6, R14, R13, R12, R11 ;  /* 0x0000000c0d0e7389 */ /* 0x00006400000c000b */
[----:B01----:R-:W-:Y:S01]  /*15470*/  ENDCOLLECTIVE ;  /* 0x000000000000791b */ /* 0x003fe20003800000 */
.L_x_8740:
        /* <DEDUP_REMOVED lines=16> */
.L_x_8741:
[----:B------:R-:W-:Y:S02]  /*15580*/  IMAD.MOV.U32 R13, RZ, RZ, R3 ;  /* 0x000000ffff0d7224 */ /* 0x000fe400078e0003 */
[----:B------:R-:W-:Y:S02]  /*15590*/  IMAD.MOV.U32 R12, RZ, RZ, 0x6 ;  /* 0x00000006ff0c7424 */ /* 0x000fe400078e00ff */
[----:B------:R-:W-:-:S07]  /*155a0*/  IMAD.MOV.U32 R5, RZ, RZ, R14 ;  /* 0x000000ffff057224 */ /* 0x000fce00078e000e */
[----:B------:R-:W-:Y:S05]  /*155b0*/  WARPSYNC.COLLECTIVE R15, `(.L_x_8742) ;  /* 0x000000000f087348 */ /* 0x000fea0003c00000 */
[----:B------:R0:W1:Y:S02]  /*155c0*/  SHFL.IDX P6, R14, R13, R12, R11 ;  /* 0x0000000c0d0e7389 */ /* 0x00006400000c000b */
[----:B01----:R-:W-:Y:S01]  /*155d0*/  ENDCOLLECTIVE ;  /* 0x000000000000791b */ /* 0x003fe20003800000 */
.L_x_8742:
        /* <DEDUP_REMOVED lines=14> */
.L_x_8743:
        /* <DEDUP_REMOVED lines=8> */
.L_x_8744:
        /* <DEDUP_REMOVED lines=14> */
.L_x_8745:
[----:B------:R-:W-:Y:S01]  /*15820*/  IMAD.MOV.U32 R3, RZ, RZ, R14 ;  /* 0x000000ffff037224 */ /* 0x000fe200078e000e */
[----:B------:R-:W-:Y:S06]  /*15830*/  BRA `(.L_x_8746) ;  /* 0xffffffb400507947 */ /* 0x000fec000383ffff */
.L_x_8635:
[----:B0-----:R0:W3:Y:S02]  /*15840*/  SYNCS.PHASECHK.TRANS64.TRYWAIT P0, [R18+URZ+0x28820], R0 ;  /* 0x02882000120075a7 */ /* 0x0010e4000800017f */
[----:B---3--:R-:W-:Y:S05]  /*15850*/  @!P0 NANOSLEEP.SYNCS 0x989680 ;  /* 0x009896800000895d */ /* 0x008fea0003900000 */
[----:B------:R-:W3:Y:S02]  /*15860*/  @!P0 SYNCS.PHASECHK.TRANS64 P0, [R18+URZ+0x28820], R0 ;  /* 0x02882000120085a7 */ /* 0x000ee4000800007f */
[----:B---3--:R-:W-:Y:S05]  /*15870*/  @!P0 BRA `(.L_x_8635) ;  /* 0xfffffffc00f08947 */ /* 0x008fea000383ffff */
[----:B------:R-:W-:Y:S05]  /*15880*/  BRA `(.L_x_8747) ;  /* 0xffffffb400c07947 */ /* 0x000fea000383ffff */
.L_x_8644:
[----:B-1----:R1:W2:Y:S02]  /*15890*/  SYNCS.PHASECHK.TRANS64.TRYWAIT P0, [R3+URZ+0x28840], R2 ;  /* 0x02884002030075a7 */ /* 0x0022a4000800017f */
[----:B--2---:R-:W-:Y:S05]  /*158a0*/  @!P0 NANOSLEEP.SYNCS 0x989680 ;  /* 0x009896800000895d */ /* 0x004fea0003900000 */
[----:B------:R-:W2:Y:S02]  /*158b0*/  @!P0 SYNCS.PHASECHK.TRANS64 P0, [R3+URZ+0x28840], R2 ;  /* 0x02884002030085a7 */ /* 0x000ea4000800007f */
[----:B--2---:R-:W-:Y:S05]  /*158c0*/  @!P0 BRA `(.L_x_8644) ;  /* 0xfffffffc00f08947 */ /* 0x004fea000383ffff */
[----:B------:R-:W-:Y:S05]  /*158d0*/  BRA `(.L_x_8748) ;  /* 0xffffffb8009c7947 */ /* 0x000fea000383ffff */
.L_x_8650:
[----:B0-----:R0:W1:Y:S02]  /*158e0*/  SYNCS.PHASECHK.TRANS64.TRYWAIT P0, [R3+URZ+0x60], R2 ;  /* 0x00006002030075a7 */ /* 0x001064000800017f */
[----:B-1----:R-:W-:Y:S05]  /*158f0*/  @!P0 NANOSLEEP.SYNCS 0x989680 ;  /* 0x009896800000895d */ /* 0x002fea0003900000 */
[----:B------:R-:W1:Y:S02]  /*15900*/  @!P0 SYNCS.PHASECHK.TRANS64 P0, [R3+URZ+0x60], R2 ;  /* 0x00006002030085a7 */ /* 0x000e64000800007f */
[----:B-1----:R-:W-:Y:S05]  /*15910*/  @!P0 BRA `(.L_x_8650) ;  /* 0xfffffffc00f08947 */ /* 0x002fea000383ffff */
[----:B------:R-:W-:Y:S05]  /*15920*/  BRA `(.L_x_8749) ;  /* 0xffffffbc00707947 */ /* 0x000fea000383ffff */
.L_x_8659:
[----:B-1----:R1:W2:Y:S02]  /*15930*/  SYNCS.PHASECHK.TRANS64.TRYWAIT P0, [R3+URZ+0x28840], R2 ;  /* 0x02884002030075a7 */ /* 0x0022a4000800017f */
[----:B--2---:R-:W-:Y:S05]  /*15940*/  @!P0 NANOSLEEP.SYNCS 0x989680 ;  /* 0x009896800000895d */ /* 0x004fea0003900000 */
[----:B------:R-:W2:Y:S02]  /*15950*/  @!P0 SYNCS.PHASECHK.TRANS64 P0, [R3+URZ+0x28840], R2 ;  /* 0x02884002030085a7 */ /* 0x000ea4000800007f */
[----:B--2---:R-:W-:Y:S05]  /*15960*/  @!P0 BRA `(.L_x_8659) ;  /* 0xfffffffc00f08947 */ /* 0x004fea000383ffff */
[----:B------:R-:W-:Y:S05]  /*15970*/  BRA `(.L_x_8750) ;  /* 0xffffffc400007947 */ /* 0x000fea000383ffff */
.L_x_8665:
[----:B0-----:R0:W1:Y:S02]  /*15980*/  SYNCS.PHASECHK.TRANS64.TRYWAIT P0, [R2+URZ+0x60], R3 ;  /* 0x00006003020075a7 */ /* 0x001064000800017f */
[----:B-1----:R-:W-:Y:S05]  /*15990*/  @!P0 NANOSLEEP.SYNCS 0x989680 ;  /* 0x009896800000895d */ /* 0x002fea0003900000 */
[----:B------:R-:W1:Y:S02]  /*159a0*/  @!P0 SYNCS.PHASECHK.TRANS64 P0, [R2+URZ+0x60], R3 ;  /* 0x00006003020085a7 */ /* 0x000e64000800007f */
[----:B-1----:R-:W-:Y:S05]  /*159b0*/  @!P0 BRA `(.L_x_8665) ;  /* 0xfffffffc00f08947 */ /* 0x002fea000383ffff */
[----:B------:R-:W-:Y:S05]  /*159c0*/  BRA `(.L_x_8751) ;  /* 0xffffffc400d47947 */ /* 0x000fea000383ffff */
.L_x_8674:
[----:B--2---:R2:W3:Y:S02]  /*159d0*/  SYNCS.PHASECHK.TRANS64.TRYWAIT P0, [R2+URZ+0x28840], R3 ;  /* 0x02884003020075a7 */ /* 0x0044e4000800017f */
[----:B---3--:R-:W-:Y:S05]  /*159e0*/  @!P0 NANOSLEEP.SYNCS 0x989680 ;  /* 0x009896800000895d */ /* 0x008fea0003900000 */
[----:B------:R-:W3:Y:S02]  /*159f0*/  @!P0 SYNCS.PHASECHK.TRANS64 P0, [R2+URZ+0x28840], R3 ;  /* 0x02884003020085a7 */ /* 0x000ee4000800007f */
[----:B---3--:R-:W-:Y:S05]  /*15a00*/  @!P0 BRA `(.L_x_8674) ;  /* 0xfffffffc00f08947 */ /* 0x008fea000383ffff */
[----:B------:R-:W-:Y:S05]  /*15a10*/  BRA `(.L_x_8752) ;  /* 0xffffffcc00347947 */ /* 0x000fea000383ffff */
.L_x_8680:
[----:B0-----:R0:W1:Y:S02]  /*15a20*/  SYNCS.PHASECHK.TRANS64.TRYWAIT P0, [R2+URZ+0x60], R5 ;  /* 0x00006005020075a7 */ /* 0x001064000800017f */
[----:B-1----:R-:W-:Y:S05]  /*15a30*/  @!P0 NANOSLEEP.SYNCS 0x989680 ;  /* 0x009896800000895d */ /* 0x002fea0003900000 */
[----:B------:R-:W1:Y:S02]  /*15a40*/  @!P0 SYNCS.PHASECHK.TRANS64 P0, [R2+URZ+0x60], R5 ;  /* 0x00006005020085a7 */ /* 0x000e64000800007f */
[----:B-1----:R-:W-:Y:S05]  /*15a50*/  @!P0 BRA `(.L_x_8680) ;  /* 0xfffffffc00f08947 */ /* 0x002fea000383ffff */
[----:B------:R-:W-:Y:S05]  /*15a60*/  BRA `(.L_x_8753) ;  /* 0xffffffd000087947 */ /* 0x000fea000383ffff */
.L_x_8691:
[----:B--2---:R2:W3:Y:S02]  /*15a70*/  SYNCS.PHASECHK.TRANS64.TRYWAIT P0, [R0+URZ+0x28860], R3 ;  /* 0x02886003000075a7 */ /* 0x0044e4000800017f */
[----:B---3--:R-:W-:Y:S05]  /*15a80*/  @!P0 NANOSLEEP.SYNCS 0x989680 ;  /* 0x009896800000895d */ /* 0x008fea0003900000 */
[----:B------:R-:W3:Y:S02]  /*15a90*/  @!P0 SYNCS.PHASECHK.TRANS64 P0, [R0+URZ+0x28860], R3 ;  /* 0x02886003000085a7 */ /* 0x000ee4000800007f */
[----:B---3--:R-:W-:Y:S05]  /*15aa0*/  @!P0 BRA `(.L_x_8691) ;  /* 0xfffffffc00f08947 */ /* 0x008fea000383ffff */
[----:B------:R-:W-:Y:S05]  /*15ab0*/  BRA `(.L_x_8754) ;  /* 0xffffffd400547947 */ /* 0x000fea000383ffff */
.L_x_8698:
        /* <DEDUP_REMOVED lines=9> */
.L_x_8756:
[----:B------:R-:W-:Y:S05]  /*15b50*/  BSYNC B0 ;  /* 0x0000000000007941 */ /* 0x000fea0003800000 */
.L_x_8755:
        /* <DEDUP_REMOVED lines=9> */
.L_x_8757:
        /* <DEDUP_REMOVED lines=25> */
.L_x_8758:
[----:B------:R-:W-:Y:S01]  /*15d80*/  IMAD.MOV.U32 R12, RZ, RZ, 0x2 ;  /* 0x00000002ff0c7424 */ /* 0x000fe200078e00ff */
[----:B------:R-:W-:-:S05]  /*15d90*/  SEL R3, R14, RZ, P1 ;  /* 0x000000ff0e037207 */ /* 0x000fca0000800000 */
[----:B------:R-:W-:-:S04]  /*15da0*/  IMAD.IADD R2, R2, 0x1, R3 ;  /* 0x0000000102027824 */ /* 0x000fc800078e0203 */
[----:B------:R-:W-:-:S07]  /*15db0*/  IMAD.MOV.U32 R13, RZ, RZ, R2 ;  /* 0x000000ffff0d7224 */ /* 0x000fce00078e0002 */
[----:B------:R-:W-:Y:S05]  /*15dc0*/  WARPSYNC.COLLECTIVE R15, `(.L_x_8759) ;  /* 0x000000000f087348 */ /* 0x000fea0003c00000 */
[----:B------:R0:W1:Y:S02]  /*15dd0*/  SHFL.UP P6, R14, R13, R12, R11 ;  /* 0x0400000c0d0e7389 */ /* 0x00006400000c000b */
[----:B01----:R-:W-:Y:S01]  /*15de0*/  ENDCOLLECTIVE ;  /* 0x000000000000791b */ /* 0x003fe20003800000 */
.L_x_8759:
[----:B------:R-:W-:Y:S01]  /*15df0*/  IMAD.MOV.U32 R12, RZ, RZ, 0x4 ;  /* 0x00000004ff0c7424 */ /* 0x000fe200078e00ff */
[----:B------:R-:W-:-:S05]  /*15e00*/  SEL R3, R14, RZ, P2 ;  /* 0x000000ff0e037207 */ /* 0x000fca0001000000 */
[----:B------:R-:W-:-:S04]  /*15e10*/  IMAD.IADD R2, R2, 0x1, R3 ;  /* 0x0000000102027824 */ /* 0x000fc800078e0203 */
[----:B------:R-:W-:-:S07]  /*15e20*/  IMAD.MOV.U32 R13, RZ, RZ, R2 ;  /* 0x000000ffff0d7224 */ /* 0x000fce00078e0002 */
[----:B------:R-:W-:Y:S05]  /*15e30*/  WARPSYNC.COLLECTIVE R15, `(.L_x_8760) ;  /* 0x000000000f087348 */ /* 0x000fea0003c00000 */
[----:B------:R0:W1:Y:S02]  /*15e40*/  SHFL.UP P6, R14, R13, R12, R11 ;  /* 0x0400000c0d0e7389 */ /* 0x00006400000c000b */
[----:B01----:R-:W-:Y:S01]  /*15e50*/  ENDCOLLECTIVE ;  /* 0x000000000000791b */ /* 0x003fe20003800000 */
.L_x_8760:
[----:B------:R-:W-:Y:S01]  /*15e60*/  IMAD.MOV.U32 R12, RZ, RZ, 0x8 ;  /* 0x00000008ff0c7424 */ /* 0x000fe200078e00ff */
[----:B------:R-:W-:-:S05]  /*15e70*/  SEL R3, R14, RZ, P3 ;  /* 0x000000ff0e037207 */ /* 0x000fca0001800000 */
[----:B------:R-:W-:-:S04]  /*15e80*/  IMAD.IADD R2, R2, 0x1, R3 ;  /* 0x0000000102027824 */ /* 0x000fc800078e0203 */
[----:B------:R-:W-:-:S07]  /*15e90*/  IMAD.MOV.U32 R13, RZ, RZ, R2 ;  /* 0x000000ffff0d7224 */ /* 0x000fce00078e0002 */
[----:B------:R-:W-:Y:S05]  /*15ea0*/  WARPSYNC.COLLECTIVE R15, `(.L_x_8761) ;  /* 0x000000000f087348 */ /* 0x000fea0003c00000 */
[----:B------:R0:W1:Y:S02]  /*15eb0*/  SHFL.UP P6, R14, R13, R12, R11 ;  /* 0x0400000c0d0e7389 */ /* 0x00006400000c000b */
[----:B01----:R-:W-:Y:S01]  /*15ec0*/  ENDCOLLECTIVE ;  /* 0x000000000000791b */ /* 0x003fe20003800000 */
.L_x_8761:
[----:B------:R-:W-:Y:S01]  /*15ed0*/  IMAD.MOV.U32 R12, RZ, RZ, 0x10 ;  /* 0x00000010ff0c7424 */ /* 0x000fe200078e00ff */
[----:B------:R-:W-:-:S05]  /*15ee0*/  SEL R3, R14, RZ, P4 ;  /* 0x000000ff0e037207 */ /* 0x000fca0002000000 */
[----:B------:R-:W-:-:S04]  /*15ef0*/  IMAD.IADD R2, R2, 0x1, R3 ;  /* 0x0000000102027824 */ /* 0x000fc800078e0203 */
[----:B------:R-:W-:-:S07]  /*15f00*/  IMAD.MOV.U32 R13, RZ, RZ, R2 ;  /* 0x000000ffff0d7224 */ /* 0x000fce00078e0002 */
[----:B------:R-:W-:Y:S05]  /*15f10*/  WARPSYNC.COLLECTIVE R15, `(.L_x_8762) ;  /* 0x000000000f087348 */ /* 0x000fea0003c00000 */
[----:B------:R0:W1:Y:S02]  /*15f20*/  SHFL.UP P6, R14, R13, R12, R11 ;  /* 0x0400000c0d0e7389 */ /* 0x00006400000c000b */
[----:B01----:R-:W-:Y:S01]  /*15f30*/  ENDCOLLECTIVE ;  /* 0x000000000000791b */ /* 0x003fe20003800000 */
.L_x_8762:
        /* <DEDUP_REMOVED lines=8> */
.L_x_8763:
[----:B------:R-:W-:Y:S01]  /*15fc0*/  IMAD.MOV.U32 R9, RZ, RZ, R14 ;  /* 0x000000ffff097224 */ /* 0x000fe200078e000e */
[----:B------:R-:W-:Y:S06]  /*15fd0*/  BRA `(.L_x_8764) ;  /* 0xffffffd400dc7947 */ /* 0x000fec000383ffff */
.L_x_8701:
        /* <DEDUP_REMOVED lines=8> */
.L_x_8766:
[----:B------:R-:W-:Y:S05]  /*16060*/  BSYNC B0 ;  /* 0x0000000000007941 */ /* 0x000fea0003800000 */
.L_x_8765:
        /* <DEDUP_REMOVED lines=9> */
.L_x_8767:
[----:B------:R-:W-:Y:S01]  /*16100*/  IMAD.MOV.U32 R12, RZ, RZ, 0x4 ;  /* 0x00000004ff0c7424 */ /* 0x000fe200078e00ff */
[----:B------:R-:W-:-:S05]  /*16110*/  SEL R3, R14, RZ, P2 ;  /* 0x000000ff0e037207 */ /* 0x000fca0001000000 */
[----:B------:R-:W-:-:S04]  /*16120*/  IMAD.IADD R2, R2, 0x1, R3 ;  /* 0x0000000102027824 */ /* 0x000fc800078e0203 */
[----:B------:R-:W-:-:S07]  /*16130*/  IMAD.MOV.U32 R13, RZ, RZ, R2 ;  /* 0x000000ffff0d7224 */ /* 0x000fce00078e0002 */
[----:B------:R-:W-:Y:S05]  /*16140*/  WARPSYNC.COLLECTIVE R15, `(.L_x_8768) ;  /* 0x000000000f087348 */ /* 0x000fea0003c00000 */
[----:B------:R0:W1:Y:S02]  /*16150*/  SHFL.UP P6, R14, R13, R12, R11 ;  /* 0x0400000c0d0e7389 */ /* 0x00006400000c000b */
[----:B01----:R-:W-:Y:S01]  /*16160*/  ENDCOLLECTIVE ;  /* 0x000000000000791b */ /* 0x003fe20003800000 */
.L_x_8768:
[----:B------:R-:W-:Y:S01]  /*16170*/  IMAD.MOV.U32 R12, RZ, RZ, 0x8 ;  /* 0x00000008ff0c7424 */ /* 0x000fe200078e00ff */
[----:B------:R-:W-:-:S05]  /*16180*/  SEL R3, R14, RZ, P3 ;  /* 0x000000ff0e037207 */ /* 0x000fca0001800000 */
[----:B------:R-:W-:-:S04]  /*16190*/  IMAD.IADD R2, R2, 0x1, R3 ;  /* 0x0000000102027824 */ /* 0x000fc800078e0203 */
[----:B------:R-:W-:-:S07]  /*161a0*/  IMAD.MOV.U32 R13, RZ, RZ, R2 ;  /* 0x000000ffff0d7224 */ /* 0x000fce00078e0002 */
[----:B------:R-:W-:Y:S05]  /*161b0*/  WARPSYNC.COLLECTIVE R15, `(.L_x_8769) ;  /* 0x000000000f087348 */ /* 0x000fea0003c00000 */
[----:B------:R0:W1:Y:S02]  /*161c0*/  SHFL.UP P6, R14, R13, R12, R11 ;  /* 0x0400000c0d0e7389 */ /* 0x00006400000c000b */
[----:B01----:R-:W-:Y:S01]  /*161d0*/  ENDCOLLECTIVE ;  /* 0x000000000000791b */ /* 0x003fe20003800000 */
.L_x_8769:
[----:B------:R-:W-:Y:S01]  /*161e0*/  IMAD.MOV.U32 R12, RZ, RZ, 0x10 ;  /* 0x00000010ff0c7424 */ /* 0x000fe200078e00ff */
[----:B------:R-:W-:-:S05]  /*161f0*/  SEL R3, R14, RZ, P4 ;  /* 0x000000ff0e037207 */ /* 0x000fca0002000000 */
[----:B------:R-:W-:-:S04]  /*16200*/  IMAD.IADD R2, R2, 0x1, R3 ;  /* 0x0000000102027824 */ /* 0x000fc800078e0203 */
[----:B------:R-:W-:-:S07]  /*16210*/  IMAD.MOV.U32 R13, RZ, RZ, R2 ;  /* 0x000000ffff0d7224 */ /* 0x000fce00078e0002 */
[----:B------:R-:W-:Y:S05]  /*16220*/  WARPSYNC.COLLECTIVE R15, `(.L_x_8770) ;  /* 0x000000000f087348 */ /* 0x000fea0003c00000 */
[----:B------:R0:W1:Y:S02]  /*16230*/  SHFL.UP P6, R14, R13, R12, R11 ;  /* 0x0400000c0d0e7389 */ /* 0x00006400000c000b */
[----:B01----:R-:W-:Y:S01]  /*16240*/  ENDCOLLECTIVE ;  /* 0x000000000000791b */ /* 0x003fe20003800000 */
.L_x_8770:
        /* <DEDUP_REMOVED lines=8> */
.L_x_8771:
[----:B------:R-:W-:Y:S01]  /*162d0*/  IMAD.MOV.U32 R9, RZ, RZ, R14 ;  /* 0x000000ffff097224 */ /* 0x000fe200078e000e */
[----:B------:R-:W-:Y:S06]  /*162e0*/  BRA `(.L_x_8772) ;  /* 0xffffffd400c47947 */ /* 0x000fec000383ffff */
.L_x_8703:
[----:B------:R-:W-:Y:S01]  /*162f0*/  BSSY B0, `(.L_x_8773) ;  /* 0x0000006000007945 */ /* 0x000fe20003800000 */
[----:B------:R-:W-:Y:S01]  /*16300*/  PLOP3.LUT P6, PT, P6, PT, PT, 0x8, 0x0 ;  /* 0x000000000000781c */ /* 0x000fe200037ce170 */
[----:B------:R-:W-:-:S12]  /*16310*/  IMAD.MOV.U32 R15, RZ, RZ, -0x1 ;  /* 0xffffffffff0f7424 */ /* 0x000fd800078e00ff */
[----:B0-----:R-:W-:Y:S05]  /*16320*/  WARPSYNC.COLLECTIVE R15, `(.L_x_8774) ;  /* 0x000000000f087348 */ /* 0x001fea0003c00000 */
[----:B------:R-:W-:Y:S01]  /*16330*/  VOTE.ANY R14, PT, P6 ;  /* 0x00000000000e7806 */ /* 0x000fe200030e0100 */
[----:B0-----:R-:W-:Y:S06]  /*16340*/  ENDCOLLECTIVE ;  /* 0x000000000000791b */ /* 0x001fec0003800000 */
.L_x_8774:
[----:B------:R-:W-:Y:S05]  /*16350*/  BSYNC B0 ;  /* 0x0000000000007941 */ /* 0x000fea0003800000 */
.L_x_8773:
        /* <DEDUP_REMOVED lines=10> */
.L_x_8775:
[----:B------:R-:W-:Y:S02]  /*16400*/  IMAD.MOV.U32 R13, RZ, RZ, R7 ;  /* 0x000000ffff0d7224 */ /* 0x000fe400078e0007 */
[----:B------:R-:W-:-:S07]  /*16410*/  IMAD.MOV.U32 R0, RZ, RZ, R14 ;  /* 0x000000ffff007224 */ /* 0x000fce00078e000e */
[----:B------:R-:W-:Y:S05]  /*16420*/  WARPSYNC.COLLECTIVE R15, `(.L_x_8776) ;  /* 0x000000000f087348 */ /* 0x000fea0003c00000 */
[----:B------:R0:W1:Y:S02]  /*16430*/  SHFL.IDX P6, R14, R13, R12, R11 ;  /* 0x0000000c0d0e7389 */ /* 0x00006400000c000b */
[----:B01----:R-:W-:Y:S01]  /*16440*/  ENDCOLLECTIVE ;  /* 0x000000000000791b */ /* 0x003fe20003800000 */
.L_x_8776:
[----:B------:R-:W-:Y:S02]  /*16450*/  IMAD.MOV.U32 R7, RZ, RZ, R14 ;  /* 0x000000ffff077224 */ /* 0x000fe400078e000e */
[----:B------:R-:W-:-:S05]  /*16460*/  IMAD.IADD R6, R10, 0x1, R16 ;  /* 0x000000010a067824 */ /* 0x000fca00078e0210 */
[----:B------:R0:W-:Y:S01]  /*16470*/  STL [R1+0xc], R6 ;  /* 0x00000c0601007387 */ /* 0x0001e20000100800 */
[----:B------:R-:W-:Y:S05]  /*16480*/  BRA `(.L_x_8777) ;  /* 0xffffffd400a47947 */ /* 0x000fea000383ffff */
.L_x_8705:
        /* <DEDUP_REMOVED lines=8> */
.L_x_8779:
[----:B------:R-:W-:Y:S05]  /*16510*/  BSYNC B0 ;  /* 0x0000000000007941 */ /* 0x000fea0003800000 */
.L_x_8778:
[----:B------:R-:W-:Y:S01]  /*16520*/  IMAD.MOV.U32 R5, RZ, RZ, R14 ;  /* 0x000000ffff057224 */ /* 0x000fe200078e000e */
[----:B------:R-:W-:Y:S06]  /*16530*/  BRA `(.L_x_8704) ;  /* 0xffffffd400907947 */ /* 0x000fec000383ffff */
.L_x_8711:
[----:B0-----:R0:W1:Y:S02]  /*16540*/  SYNCS.PHASECHK.TRANS64.TRYWAIT P0, [R0+URZ+0x28820], R3 ;  /* 0x02882003000075a7 */ /* 0x001064000800017f */
[----:B-1----:R-:W-:Y:S05]  /*16550*/  @!P0 NANOSLEEP.SYNCS 0x989680 ;  /* 0x009896800000895d */ /* 0x002fea0003900000 */
[----:B------:R-:W1:Y:S02]  /*16560*/  @!P0 SYNCS.PHASECHK.TRANS64 P0, [R0+URZ+0x28820], R3 ;  /* 0x02882003000085a7 */ /* 0x000e64000800007f */
[----:B-1----:R-:W-:Y:S05]  /*16570*/  @!P0 BRA `(.L_x_8711) ;  /* 0xfffffffc00f08947 */ /* 0x002fea000383ffff */
[----:B------:R-:W-:Y:S05]  /*16580*/  BRA `(.L_x_8780) ;  /* 0xffffffe0002c7947 */ /* 0x000fea000383ffff */
.L_x_8712:
        /* <DEDUP_REMOVED lines=11> */
.L_x_8782:
[----:B------:R-:W-:Y:S05]  /*16640*/  BSYNC B0 ;  /* 0x0000000000007941 */ /* 0x000fea0003800000 */
.L_x_8781:
[----:B------:R-:W-:Y:S05]  /*16650*/  BRA `(.L_x_8783) ;  /* 0xffffffe000147947 */ /* 0x000fea000383ffff */
.L_x_8715:
[----:B------:R-:W-:Y:S01]  /*16660*/  BSSY B1, `(.L_x_8784) ;  /* 0x0000006000017945 */ /* 0x000fe20003800000 */
[----:B------:R-:W-:-:S07]  /*16670*/  IMAD.MOV.U32 R15, RZ, RZ, -0x1 ;  /* 0xffffffffff0f7424 */ /* 0x000fce00078e00ff */
[----:B01----:R-:W-:Y:S05]  /*16680*/  WARPSYNC.COLLECTIVE R15, `(.L_x_8785) ;  /* 0x000000000f0c7348 */ /* 0x003fea0003c00000 */
[----:B------:R-:W-:Y:S02]  /*16690*/  ELECT P6, UR62, PT ;  /* 0x00000000003e782f */ /* 0x000fe400038c0000 */
[----:B------:R-:W-:Y:S01]  /*166a0*/  MOV R14, UR62 ;  /* 0x0000003e000e7c02 */ /* 0x000fe20008000f00 */
[----:B01----:R-:W-:Y:S10]  /*166b0*/  ENDCOLLECTIVE ;  /* 0x000000000000791b */ /* 0x003ff40003800000 */
.L_x_8785:
[----:B------:R-:W-:Y:S05]  /*166c0*/  BSYNC B1 ;  /* 0x0000000000017941 */ /* 0x000fea0003800000 */
.L_x_8784:
[----:B------:R-:W-:Y:S05]  /*166d0*/  BRA `(.L_x_8786) ;  /* 0xffffffe0000c7947 */ /* 0x000fea000383ffff */
.L_x_8717:
[----:B0-----:R0:W1:Y:S02]  /*166e0*/  SYNCS.PHASECHK.TRANS64.TRYWAIT P0, [R6+URZ], R5 ;  /* 0x00000005060075a7 */ /* 0x001064000800017f */
[----:B-1----:R-:W-:Y:S05]  /*166f0*/  @!P0 NANOSLEEP.SYNCS 0x989680 ;  /* 0x009896800000895d */ /* 0x002fea0003900000 */
[----:B------:R-:W1:Y:S02]  /*16700*/  @!P0 SYNCS.PHASECHK.TRANS64 P0, [R6+URZ], R5 ;  /* 0x00000005060085a7 */ /* 0x000e64000800007f */
[----:B-1----:R-:W-:Y:S05]  /*16710*/  @!P0 BRA `(.L_x_8717) ;  /* 0xfffffffc00f08947 */ /* 0x002fea000383ffff */
[----:B------:R-:W-:Y:S05]  /*16720*/  BRA `(.L_x_8787) ;  /* 0xffffffe000447947 */ /* 0x000fea000383ffff */
.L_x_8718:
[----:B-1----:R1:W2:Y:S02]  /*16730*/  SYNCS.PHASECHK.TRANS64.TRYWAIT P0, [R7+URZ], R2 ;  /* 0x00000002070075a7 */ /* 0x0022a4000800017f */
[----:B--2---:R-:W-:Y:S05]  /*16740*/  @!P0 NANOSLEEP.SYNCS 0x989680 ;  /* 0x009896800000895d */ /* 0x004fea0003900000 */
[----:B------:R-:W2:Y:S02]  /*16750*/  @!P0 SYNCS.PHASECHK.TRANS64 P0, [R7+URZ], R2 ;  /* 0x00000002070085a7 */ /* 0x000ea4000800007f */
[----:B--2---:R-:W-:Y:S05]  /*16760*/  @!P0 BRA `(.L_x_8718) ;  /* 0xfffffffc00f08947 */ /* 0x004fea000383ffff */
[----:B------:R-:W-:Y:S05]  /*16770*/  BRA `(.L_x_8788) ;  /* 0xffffffe000387947 */ /* 0x000fea000383ffff */
.L_x_8720:
[----:B--2---:R2:W3:Y:S02]  /*16780*/  SYNCS.PHASECHK.TRANS64.TRYWAIT P0, [R4+URZ], R5 ;  /* 0x00000005040075a7 */ /* 0x0044e4000800017f */
[----:B---3--:R-:W-:Y:S05]  /*16790*/  @!P0 NANOSLEEP.SYNCS 0x989680 ;  /* 0x009896800000895d */ /* 0x008fea0003900000 */
[----:B------:R-:W3:Y:S02]  /*167a0*/  @!P0 SYNCS.PHASECHK.TRANS64 P0, [R4+URZ], R5 ;  /* 0x00000005040085a7 */ /* 0x000ee4000800007f */
[----:B---3--:R-:W-:Y:S05]  /*167b0*/  @!P0 BRA `(.L_x_8720) ;  /* 0xfffffffc00f08947 */ /* 0x008fea000383ffff */
[----:B------:R-:W-:Y:S05]  /*167c0*/  BRA `(.L_x_8789) ;  /* 0xffffffe0003c7947 */ /* 0x000fea000383ffff */
.L_x_8790:
        /* <DEDUP_REMOVED lines=11> */
.L_x_14864:


//--------------------- .text._ZN7cutlass13device_kernelIN5flash11enable_sm90INS1_16FlashAttnFwdSm90INS1_25CollectiveMainloopFwdSm90ILi2EN4cute5tupleIJNS5_1CILi1EEES8_S8_EEENS6_IJNS7_ILi128EEESA_SA_EEELi128ENS_6half_tEfNS_4arch4Sm90ELb1ELb0ELb1ELb1ELb0ELb1ELb0ELb1ELb1ELb1ELb1ELb0EEENS1_21CollectiveEpilogueFwdISB_S9_SC_SE_Li256ELb1ELb1ELb1ELb0EEENS1_36VarlenDynamicPersistentTileSchedulerILi128ELi128ELi256ELi128ELb1ELb1ELb1ELb1ELb1ELb1EEEEEEEEEvNT_6ParamsE --------------------------
	.section	.text._ZN7cutlass13device_kernelIN5flash11enable_sm90INS1_16FlashAttnFwdSm90INS1_25CollectiveMainloopFwdSm90ILi2EN4cute5tupleIJNS5_1CILi1EEES8_S8_EEENS6_IJNS7_ILi128EEESA_SA_EEELi128ENS_6half_tEfNS_4arch4Sm90ELb1ELb0ELb1ELb1ELb0ELb1ELb0ELb1ELb1ELb1ELb1ELb0EEENS1_21CollectiveEpilogueFwdISB_S9_SC_SE_Li256ELb1ELb1ELb1ELb0EEENS1_36VarlenDynamicPersistentTileSchedulerILi128ELi128ELi256ELi128ELb1ELb1ELb1ELb1ELb1ELb1EEEEEEEEEvNT_6ParamsE,"ax",@progbits
	.align	128
.text._ZN7cutlass13device_kernelIN5flash11enable_sm90INS1_16FlashAttnFwdSm90INS1_25CollectiveMainloopFwdSm90ILi2EN4cute5tupleIJNS5_1CILi1EEES8_S8_EEENS6_IJNS7_ILi128EEESA_SA_EEELi128ENS_6half_tEfNS_4arch4Sm90ELb1ELb0ELb1ELb1ELb0ELb1ELb0ELb1ELb1ELb1ELb1ELb0EEENS1_21CollectiveEpilogueFwdISB_S9_SC_SE_Li256ELb1ELb1ELb1ELb0EEENS1_36VarlenDynamicPersistentTileSchedulerILi128ELi128ELi256ELi128ELb1ELb1ELb1ELb1ELb1ELb1EEEEEEEEEvNT_6ParamsE:
        .type           _ZN7cutlass13device_kernelIN5flash11enable_sm90INS1_16FlashAttnFwdSm90INS1_25CollectiveMainloopFwdSm90ILi2EN4cute5tupleIJNS5_1CILi1EEES8_S8_EEENS6_IJNS7_ILi128EEESA_SA_EEELi128ENS_6half_tEfNS_4arch4Sm90ELb1ELb0ELb1ELb1ELb0ELb1ELb0ELb1ELb1ELb1ELb1ELb0EEENS1_21CollectiveEpilogueFwdISB_S9_SC_SE_Li256ELb1ELb1ELb1ELb0EEENS1_36VarlenDynamicPersistentTileSchedulerILi128ELi128ELi256ELi128ELb1ELb1ELb1ELb1ELb1ELb1EEEEEEEEEvNT_6ParamsE,@function
        .size           _ZN7cutlass13device_kernelIN5flash11enable_sm90INS1_16FlashAttnFwdSm90INS1_25CollectiveMainloopFwdSm90ILi2EN4cute5tupleIJNS5_1CILi1EEES8_S8_EEENS6_IJNS7_ILi128EEESA_SA_EEELi128ENS_6half_tEfNS_4arch4Sm90ELb1ELb0ELb1ELb1ELb0ELb1ELb0ELb1ELb1ELb1ELb1ELb0EEENS1_21CollectiveEpilogueFwdISB_S9_SC_SE_Li256ELb1ELb1ELb1ELb0EEENS1_36VarlenDynamicPersistentTileSchedulerILi128ELi128ELi256ELi128ELb1ELb1ELb1ELb1ELb1ELb1EEEEEEEEEvNT_6ParamsE,(.L_x_14865 - _ZN7cutlass13device_kernelIN5flash11enable_sm90INS1_16FlashAttnFwdSm90INS1_25CollectiveMainloopFwdSm90ILi2EN4cute5tupleIJNS5_1CILi1EEES8_S8_EEENS6_IJNS7_ILi128EEESA_SA_EEELi128ENS_6half_tEfNS_4arch4Sm90ELb1ELb0ELb1ELb1ELb0ELb1ELb0ELb1ELb1ELb1ELb1ELb0EEENS1_21CollectiveEpilogueFwdISB_S9_SC_SE_Li256ELb1ELb1ELb1ELb0EEENS1_36VarlenDynamicPersistentTileSchedulerILi128ELi128ELi256ELi128ELb1ELb1ELb1ELb1ELb1ELb1EEEEEEEEEvNT_6ParamsE)
        .other          _ZN7cutlass13device_kernelIN5flash11enable_sm90INS1_16FlashAttnFwdSm90INS1_25CollectiveMainloopFwdSm90ILi2EN4cute5tupleIJNS5_1CILi1EEES8_S8_EEENS6_IJNS7_ILi128EEESA_SA_EEELi128ENS_6half_tEfNS_4arch4Sm90ELb1ELb0ELb1ELb1ELb0ELb1ELb0ELb1ELb1ELb1ELb1ELb0EEENS1_21CollectiveEpilogueFwdISB_S9_SC_SE_Li256ELb1ELb1ELb1ELb0EEENS1_36VarlenDynamicPersistentTileSchedulerILi128ELi128ELi256ELi128ELb1ELb1ELb1ELb1ELb1ELb1EEEEEEEEEvNT_6ParamsE,@"STO_CUDA_ENTRY STV_DEFAULT"
_ZN7cutlass13device_kernelIN5flash11enable_sm90INS1_16FlashAttnFwdSm90INS1_25CollectiveMainloopFwdSm90ILi2EN4cute5tupleIJNS5_1CILi1EEES8_S8_EEENS6_IJNS7_ILi128EEESA_SA_EEELi128ENS_6half_tEfNS_4arch4Sm90ELb1ELb0ELb1ELb1ELb0ELb1ELb0ELb1ELb1ELb1ELb1ELb0EEENS1_21CollectiveEpilogueFwdISB_S9_SC_SE_Li256ELb1ELb1ELb1ELb0EEENS1_36VarlenDynamicPersistentTileSchedulerILi128ELi128ELi256ELi128ELb1ELb1ELb1ELb1ELb1ELb1EEEEEEEEEvNT_6ParamsE:
        /* <DEDUP_REMOVED lines=24> */
.L_x_8792:
[----:B------:R-:W-:Y:S05]  /*0180*/  BSYNC B0 ;  /* 0x0000000000007941 */ /* 0x000fea0003800000 */
.L_x_8791:
        /* <DEDUP_REMOVED lines=41> */
.L_x_8793:
        /* <DEDUP_REMOVED lines=22> */
.L_x_8794:
        /* <DEDUP_REMOVED lines=18> */
.L_x_8795:
        /* <DEDUP_REMOVED lines=22> */
.L_x_8796:
        /* <DEDUP_REMOVED lines=22> */
.L_x_8797:
        /* <DEDUP_REMOVED lines=8> */
.L_x_8800:
        /* <DEDUP_REMOVED lines=21> */
[----:B----4-:R-:W-:Y:S05]  /*0b30*/  @P0 BRA `(.L_x_8801) ;  /* 0x0000022000380947 */ /* 0x010fea0003800000 */
[----:B------:R-:W-:Y:S01]  /*0b40*/  VIADD R16, R6, 0xffffff80 ;  /* 0xffffff8006107836 */ /* 0x000fe20000000000 */
[----:B------:R-:W-:Y:S01]  /*0b50*/  R2UR UR44, R2 ;  /* 0x00000000022c72ca */ /* 0x000fe200000e0000 */
[----:B------:R-:W-:Y:S01]  /*0b60*/  IMAD.MOV.U32 R215, RZ, RZ, RZ ;  /* 0x000000ffffd77224 */ /* 0x000fe200078e00ff */
[----:B------:R-:W-:Y:S01]  /*0b70*/  ULOP3.LUT UR45, UR40, 0x1, URZ, 0xfc, !UPT ;  /* 0x00000001282d7892 */ /* 0x000fe2000f8efc3f */
[----:B------:R-:W-:Y:S01]  /*0b80*/  IMAD.MOV.U32 R23, RZ, RZ, RZ ;  /* 0x000000ffff177224 */ /* 0x000fe200078e00ff */
[----:B------:R-:W-:Y:S01]  /*0b90*/  SHF.R.S32.HI R0, RZ, 0x1f, R16 ;  /* 0x0000001fff007819 */ /* 0x000fe20000011410 */
[----:B------:R-:W-:Y:S02]  /*0ba0*/  IMAD.MOV.U32 R188, RZ, RZ, RZ ;  /* 0x000000ffffbc7224 */ /* 0x000fe400078e00ff */
[----:B------:R-:W-:Y:S01]  /*0bb0*/  IMAD.MOV.U32 R186, RZ, RZ, RZ ;  /* 0x000000ffffba7224 */ /* 0x000fe200078e00ff */
[CC--:B------:R-:W-:Y:S01]  /*0bc0*/  LEA.HI R3, R0.reuse, R16.reuse, RZ, 0x7 ;  /* 0x0000001000037211 */ /* 0x0c0fe200078f38ff */
[----:B------:R-:W-:Y:S01]  /*0bd0*/  IMAD.MOV.U32 R184, RZ, RZ, RZ ;  /* 0x000000ffffb87224 */ /* 0x000fe200078e00ff */
[----:B------:R-:W-:-:S02]  /*0be0*/  LEA.HI R5, R0, R16, RZ, 0x5 ;  /* 0x0000001000057211 */ /* 0x000fc400078f28ff */
[----:B------:R-:W-:Y:S01]  /*0bf0*/  LOP3.LUT R236, R3, 0xffffff80, RZ, 0xc0, !PT ;  /* 0xffffff8003ec7812 */ /* 0x000fe200078ec0ff */
[----:B------:R-:W-:Y:S01]  /*0c00*/  UIADD3 UR44, UR44, 0x10400, URZ ;  /* 0x000104002c2c7890 */ /* 0x000fe2000fffe03f */
[-C--:B------:R-:W-:Y:S01]  /*0c10*/  LEA.HI R4, R0, R16.reuse, RZ, 0x4 ;  /* 0x0000001000047211 */ /* 0x080fe200078f20ff */
[----:B------:R-:W-:Y:S01]  /*0c20*/  IMAD.SHL.U32 R6, R5, 0x20, RZ ;  /* 0x0000002005067824 */ /* 0x000fe200078e00ff */
[----:B------:R-:W-:Y:S01]  /*0c30*/  SHF.R.S32.HI R18, RZ, 0x7, R3 ;  /* 0x00000007ff127819 */ /* 0x000fe20000011403 */
[----:B------:R-:W-:Y:S01]  /*0c40*/  IMAD.IADD R236, R16, 0x1, -R236 ;  /* 0x0000000110ec7824 */ /* 0x000fe200078e0aec */
[----:B------:R-:W-:Y:S02]  /*0c50*/  LOP3.LUT R5, R4, 0x3fffff0, RZ, 0xc0, !PT ;  /* 0x03fffff004057812 */ /* 0x000fe400078ec0ff */
[----:B------:R-:W-:Y:S02]  /*0c60*/  LEA.HI R22, R0, R16, RZ, 0x3 ;  /* 0x0000001000167211 */ /* 0x000fe400078f18ff */
[----:B------:R-:W-:-:S02]  /*0c70*/  SHF.R.S32.HI R9, RZ, 0x1f, R236 ;  /* 0x0000001fff097819 */ /* 0x000fc400000114ec */
[----:B------:R-:W-:Y:S02]  /*0c80*/  LOP3.LUT R6, R6, 0xfffffc00, RZ, 0xc0, !PT ;  /* 0xfffffc0006067812 */ /* 0x000fe400078ec0ff */
[CC--:B------:R-:W-:Y:S02]  /*0c90*/  LEA.HI R8, R9.reuse, R236.reuse, RZ, 0x2 ;  /* 0x000000ec09087211 */ /* 0x0c0fe400078f10ff */
[----:B------:R-:W-:Y:S02]  /*0ca0*/  IADD3 R5, R16, -R5, RZ ;  /* 0x8000000510057210 */ /* 0x000fe40007ffe0ff */
[--C-:B------:R-:W-:Y:S02]  /*0cb0*/  SHF.R.S32.HI R10, RZ, 0x2, R8.reuse ;  /* 0x00000002ff0a7819 */ /* 0x100fe40000011408 */
[----:B------:R-:W-:Y:S02]  /*0cc0*/  SHF.R.S32.HI R7, RZ, 0x1f, R8 ;  /* 0x0000001fff077819 */ /* 0x000fe40000011408 */
[----:B------:R-:W-:-:S02]  /*0cd0*/  LEA.HI R9, R9, R236, RZ, 0x5 ;  /* 0x000000ec09097211 */ /* 0x000fc400078f28ff */
[----:B------:R-:W-:Y:S02]  /*0ce0*/  LEA.HI R7, R7, R10, RZ, 0x3 ;  /* 0x0000000a07077211 */ /* 0x000fe400078f18ff */
[----:B------:R-:W-:Y:S02]  /*0cf0*/  LEA.HI R3, R3, R18, RZ, 0x1 ;  /* 0x0000001203037211 */ /* 0x000fe400078f08ff */
[----:B------:R-:W-:Y:S01]  /*0d00*/  LOP3.LUT R11, R7, 0xfffffff8, RZ, 0xc0, !PT ;  /* 0xfffffff8070b7812 */ /* 0x000fe200078ec0ff */
[----:B------:R-:W-:Y:S01]  /*0d10*/  IMAD R7, R5, 0x40, R6 ;  /* 0x0000004005077824 */ /* 0x000fe200078e0206 */
[----:B------:R-:W-:Y:S02]  /*0d20*/  LEA.HI R12, R0, R16, RZ, 0x2 ;  /* 0x00000010000c7211 */ /* 0x000fe400078f10ff */
[----:B------:R-:W-:Y:S01]  /*0d30*/  LOP3.LUT R207, R22, 0xfffffff8, RZ, 0xc0, !PT ;  /* 0xfffffff816cf7812 */ /* 0x000fe200078ec0ff */
[----:B------:R-:W-:Y:S01]  /*0d40*/  IMAD.IADD R10, R10, 0x1, -R11 ;  /* 0x000000010a0a7824 */ /* 0x000fe200078e0a0b */
[----:B------:R-:W-:-:S02]  /*0d50*/  SHF.R.S32.HI R22, RZ, 0x3, R22 ;  /* 0x00000003ff167819 */ /* 0x000fc40000011416 */
[----:B------:R-:W-:Y:S01]  /*0d60*/  SHF.R.S32.HI R5, RZ, 0x4, R4 ;  /* 0x00000004ff057819 */ /* 0x000fe20000011404 */
[----:B------:R-:W-:Y:S01]  /*0d70*/  IMAD.IADD R207, R16, 0x1, -R207 ;  /* 0x0000000110cf7824 */ /* 0x000fe200078e0acf */
[----:B------:R-:W-:Y:S01]  /*0d80*/  SHF.R.S32.HI R9, RZ, 0x5, R9 ;  /* 0x00000005ff097819 */ /* 0x000fe20000011409 */
[C---:B------:R-:W-:Y:S01]  /*0d90*/  VIADD R214, R22.reuse, 0x20 ;  /* 0x0000002016d67836 */ /* 0x040fe20000000000 */
[----:B------:R-:W-:Y:S01]  /*0da0*/  LOP3.LUT R3, R3, 0x3fffffe, RZ, 0xc0, !PT ;  /* 0x03fffffe03037812 */ /* 0x000fe200078ec0ff */
[----:B------:R-:W-:Y:S01]  /*0db0*/  VIADD R213, R22, 0x40 ;  /* 0x0000004016d57836 */ /* 0x000fe20000000000 */
[----:B------:R-:W-:Y:S01]  /*0dc0*/  LEA.HI R0, R0, R16, RZ, 0x6 ;  /* 0x0000001000007211 */ /* 0x000fe200078f30ff */
[----:B------:R-:W-:Y:S01]  /*0dd0*/  IMAD R10, R9, 0x10, R10 ;  /* 0x00000010090a7824 */ /* 0x000fe200078e020a */
[----:B------:R-:W-:Y:S01]  /*0de0*/  LOP3.LUT R12, R12, 0xfffffffc, RZ, 0xc0, !PT ;  /* 0xfffffffc0c0c7812 */ /* 0x000fe200078ec0ff */
[----:B------:R-:W-:Y:S01]  /*0df0*/  VIADD R212, R22, 0x60 ;  /* 0x0000006016d47836 */ /* 0x000fe20000000000 */
[----:B------:R-:W-:Y:S01]  /*0e00*/  LEA.HI R4, R4, R5, RZ, 0x1 ;  /* 0x0000000504047211 */ /* 0x000fe200078f08ff */
[----:B------:R-:W-:Y:S01]  /*0e10*/  IMAD.SHL.U32 R196, R214, 0x40, RZ ;  /* 0x00000040d6c47824 */ /* 0x000fe200078e00ff */
[----:B------:R-:W-:Y:S01]  /*0e20*/  IADD3 R3, R18, -R3, RZ ;  /* 0x8000000312037210 */ /* 0x000fe20007ffe0ff */
[----:B------:R-:W-:Y:S01]  /*0e30*/  IMAD.IADD R12, R16, 0x1, -R12 ;  /* 0x00000001100c7824 */ /* 0x000fe200078e0a0c */
[----:B------:R-:W-:Y:S01]  /*0e40*/  SHF.L.U32 R0, R0, 0x3, RZ ;  /* 0x0000000300007819 */ /* 0x000fe200000006ff */
[----:B------:R-:W-:Y:S01]  /*0e50*/  IMAD.SHL.U32 R195, R213, 0x40, RZ ;  /* 0x00000040d5c37824 */ /* 0x000fe200078e00ff */
[----:B------:R-:W-:Y:S01]  /*0e60*/  LOP3.LUT R4, R4, 0x1ffffffe, RZ, 0xc0, !PT ;  /* 0x1ffffffe04047812 */ /* 0x000fe200078ec0ff */
[----:B------:R-:W-:Y:S01]  /*0e70*/  IMAD R10, R3, 0x40, R10 ;  /* 0x00000040030a7824 */ /* 0x000fe200078e020a */
[----:B------:R-:W-:Y:S01]  /*0e80*/  LOP3.LUT R202, R0, 0xfffffe00, RZ, 0xc0, !PT ;  /* 0xfffffe0000ca7812 */ /* 0x000fe200078ec0ff */
[----:B------:R-:W-:Y:S01]  /*0e90*/  IMAD.SHL.U32 R3, R22, 0x40, RZ ;  /* 0x0000004016037824 */ /* 0x000fe200078e00ff */
[----:B------:R-:W-:Y:S01]  /*0ea0*/  SHF.R.S32.HI R9, RZ, 0x1f, R214 ;  /* 0x0000001fff097819 */ /* 0x000fe200000114d6 */
[----:B------:R-:W-:Y:S01]  /*0eb0*/  IMAD.IADD R4, R5, 0x1, -R4 ;  /* 0x0000000105047824 */ /* 0x000fe200078e0a04 */
[----:B------:R-:W-:Y:S01]  /*0ec0*/  SHF.R.S32.HI R0, RZ, 0x1f, R213 ;  /* 0x0000001fff007819 */ /* 0x000fe200000114d5 */
[----:B------:R-:W-:Y:S01]  /*0ed0*/  IMAD.SHL.U32 R194, R212, 0x40, RZ ;  /* 0x00000040d4c27824 */ /* 0x000fe200078e00ff */
[----:B------:R-:W-:Y:S01]  /*0ee0*/  SHF.R.S32.HI R11, RZ, 0x1f, R212 ;  /* 0x0000001fff0b7819 */ /* 0x000fe200000114d4 */
[----:B------:R-:W-:Y:S01]  /*0ef0*/  IMAD R4, R4, 0x8, R7 ;  /* 0x0000000804047824 */ /* 0x000fe200078e0207 */
[----:B------:R-:W-:Y:S01]  /*0f00*/  LEA.HI R6, R12, R12, RZ, 0x1 ;  /* 0x0000000c0c067211 */ /* 0x000fe200078f08ff */
[----:B------:R-:W-:Y:S01]  /*0f10*/  IMAD.SHL.U32 R18, R207, 0x4, RZ ;  /* 0x00000004cf127824 */ /* 0x000fe200078e00ff */
[----:B------:R-:W-:-:S02]  /*0f20*/  LEA.HI R9, R9, R214, RZ, 0x3 ;  /* 0x000000d609097211 */ /* 0x000fc400078f18ff */
[----:B------:R-:W-:Y:S01]  /*0f30*/  LEA.HI R0, R0, R213, RZ, 0x3 ;  /* 0x000000d500007211 */ /* 0x000fe200078f18ff */
[----:B------:R0:W-:Y:S01]  /*0f40*/  STL [R1+0x54], R4 ;  /* 0x0000540401007387 */ /* 0x0001e20000100800 */
[----:B------:R-:W-:Y:S01]  /*0f50*/  LEA.HI R11, R11, R212, RZ, 0x3 ;  /* 0x000000d40b0b7211 */ /* 0x000fe200078f18ff */
[----:B------:R-:W-:Y:S01]  /*0f60*/  IMAD.SHL.U32 R9, R9, 0x40, RZ ;  /* 0x0000004009097824 */ /* 0x000fe200078e00ff */
[----:B------:R-:W-:Y:S01]  /*0f70*/  LOP3.LUT R5, R6, 0x1ffffffe, RZ, 0xc0, !PT ;  /* 0x1ffffffe06057812 */ /* 0x000fe200078ec0ff */
[----:B------:R-:W-:Y:S01]  /*0f80*/  IMAD.SHL.U32 R0, R0, 0x40, RZ ;  /* 0x0000004000007824 */ /* 0x000fe200078e00ff */
[----:B------:R-:W-:Y:S01]  /*0f90*/  SHF.L.U32 R16, R207, 0x3, RZ ;  /* 0x00000003cf107819 */ /* 0x000fe200000006ff */
[----:B------:R-:W-:Y:S01]  /*0fa0*/  IMAD.SHL.U32 R11, R11, 0x40, RZ ;  /* 0x000000400b0b7824 */ /* 0x000fe200078e00ff */
[----:B------:R-:W-:Y:S01]  /*0fb0*/  LOP3.LUT R3, R3, 0x1c0, RZ, 0xc0, !PT ;  /* 0x000001c003037812 */ /* 0x000fe200078ec0ff */
[----:B------:R-:W-:Y:S01]  /*0fc0*/  IMAD.IADD R204, R12, 0x1, -R5 ;  /* 0x000000010ccc7824 */ /* 0x000fe200078e0a05 */
[----:B------:R-:W-:Y:S01]  /*0fd0*/  LOP3.LUT R196, R196, 0x1c0, RZ, 0xc0, !PT ;  /* 0x000001c0c4c47812 */ /* 0x000fe200078ec0ff */
[----:B------:R-:W-:Y:S01]  /*0fe0*/  IMAD.MOV.U32 R5, RZ, RZ, R13 ;  /* 0x000000ffff057224 */ /* 0x000fe200078e000d */
[----:B------:R-:W-:Y:S01]  /*0ff0*/  SHF.R.U32.HI R201, RZ, 0x3, R3 ;  /* 0x00000003ffc97819 */ /* 0x000fe20000011603 */
[----:B------:R-:W-:Y:S01]  /*1000*/  IMAD.MOV.U32 R6, RZ, RZ, R14 ;  /* 0x000000ffff067224 */ /* 0x000fe200078e000e */
[----:B------:R-:W-:Y:S01]  /*1010*/  LOP3.LUT R205, R3, 0x38, R16, 0xf8, !PT ;  /* 0x0000003803cd7812 */ /* 0x000fe200078ef810 */
[----:B------:R-:W-:Y:S01]  /*1020*/  STL [R1+0x50], R10 ;  /* 0x0000500a01007387 */ /* 0x000fe20000100800 */
[----:B------:R-:W-:Y:S01]  /*1030*/  LOP3.LUT R195, R195, 0x1c0, RZ, 0xc0, !PT ;  /* 0x000001c0c3c37812 */ /* 0x000fe200078ec0ff */
[----:B------:R-:W-:Y:S01]  /*1040*/  VIADD R185, R18, 0x20 ;  /* 0x0000002012b97836 */ /* 0x000fe20000000000 */
[----:B------:R-:W-:Y:S01]  /*1050*/  LOP3.LUT R194, R194, 0x1c0, RZ, 0xc0, !PT ;  /* 0x000001c0c2c27812 */ /* 0x000fe200078ec0ff */
[----:B------:R-:W-:Y:S01]  /*1060*/  IMAD R204, R204, 0x8, R10 ;  /* 0x00000008cccc7824 */ /* 0x000fe200078e020a */
[----:B------:R-:W-:-:S02]  /*1070*/  LOP3.LUT R3, R8, 0x7ffffffc, RZ, 0xc0, !PT ;  /* 0x7ffffffc08037812 */ /* 0x000fc400078ec0ff */
[----:B------:R-:W-:Y:S02]  /*1080*/  SHF.R.U32.HI R20, RZ, 0x3, R196 ;  /* 0x00000003ff147819 */ /* 0x000fe400000116c4 */
[--C-:B------:R-:W-:Y:S01]  /*1090*/  LOP3.LUT R13, R196, 0x38, R16.reuse, 0xf8, !PT ;  /* 0x00000038c40d7812 */ /* 0x100fe200078ef810 */
[----:B------:R-:W-:Y:S01]  /*10a0*/  IMAD.IADD R3, R236, 0x1, -R3 ;  /* 0x00000001ec037824 */ /* 0x000fe200078e0a03 */
[----:B------:R-:W-:Y:S02]  /*10b0*/  LOP3.LUT R200, R9, 0xfffffe00, RZ, 0xc0, !PT ;  /* 0xfffffe0009c87812 */ /* 0x000fe400078ec0ff */
[----:B------:R-:W-:Y:S01]  /*10c0*/  MOV R7, R15 ;  /* 0x0000000f00077202 */ /* 0x000fe20000000f00 */
[----:B------:R-:W-:Y:S01]  /*10d0*/  IMAD.SHL.U32 R197, R3, 0x2, RZ ;  /* 0x0000000203c57824 */ /* 0x000fe200078e00ff */
[----:B------:R-:W-:Y:S02]  /*10e0*/  SHF.R.U32.HI R14, RZ, 0x3, R195 ;  /* 0x00000003ff0e7819 */ /* 0x000fe400000116c3 */
[----:B0-----:R-:W-:Y:S01]  /*10f0*/  LOP3.LUT R4, R195, 0x38, R16, 0xf8, !PT ;  /* 0x00000038c3047812 */ /* 0x001fe200078ef810 */
[C---:B------:R-:W-:Y:S01]  /*1100*/  VIADD R232, R197.reuse, 0x10 ;  /* 0x00000010c5e87836 */ /* 0x040fe20000000000 */
[----:B------:R-:W-:Y:S01]  /*1110*/  LOP3.LUT R199, R0, 0xfffffe00, RZ, 0xc0, !PT ;  /* 0xfffffe0000c77812 */ /* 0x000fe200078ec0ff */
[C---:B------:R-:W-:Y:S01]  /*1120*/  VIADD R231, R197.reuse, 0x18 ;  /* 0x00000018c5e77836 */ /* 0x040fe20000000000 */
[----:B------:R-:W-:Y:S01]  /*1130*/  SHF.R.U32.HI R12, RZ, 0x3, R194 ;  /* 0x00000003ff0c7819 */ /* 0x000fe200000116c2 */
[C---:B------:R-:W-:Y:S01]  /*1140*/  VIADD R230, R197.reuse, 0x20 ;  /* 0x00000020c5e67836 */ /* 0x040fe20000000000 */
[----:B------:R-:W-:Y:S01]  /*1150*/  LOP3.LUT R15, R194, 0x38, R16, 0xf8, !PT ;  /* 0x00000038c20f7812 */ /* 0x000fe200078ef810 */
[----:B------:R-:W-:Y:S01]  /*1160*/  VIADD R229, R197, 0x28 ;  /* 0x00000028c5e57836 */ /* 0x000fe20000000000 */
[----:B------:R-:W-:Y:S01]  /*1170*/  LOP3.LUT R198, R11, 0xfffffe00, RZ, 0xc0, !PT ;  /* 0xfffffe000bc67812 */ /* 0x000fe200078ec0ff */
[C---:B------:R-:W-:Y:S01]  /*1180*/  VIADD R228, R197.reuse, 0x30 ;  /* 0x00000030c5e47836 */ /* 0x040fe20000000000 */
[----:B------:R-:W-:Y:S01]  /*1190*/  LOP3.LUT R13, R200, R13, R20, 0xf6, !PT ;  /* 0x0000000dc80d7212 */ /* 0x000fe200078ef614 */
[----:B------:R-:W-:Y:S01]  /*11a0*/  VIADD R226, R197, 0x40 ;  /* 0x00000040c5e27836 */ /* 0x000fe20000000000 */
[----:B------:R-:W-:Y:S01]  /*11b0*/  LOP3.LUT R4, R199, R4, R14, 0xf6, !PT ;  /* 0x00000004c7047212 */ /* 0x000fe200078ef60e */
[C---:B------:R-:W-:Y:S01]  /*11c0*/  VIADD R225, R197.reuse, 0x48 ;  /* 0x00000048c5e17836 */ /* 0x040fe20000000000 */
[----:B------:R-:W-:Y:S01]  /*11d0*/  LOP3.LUT R15, R198, R15, R12, 0xf6, !PT ;  /* 0x0000000fc60f7212 */ /* 0x000fe200078ef60c */
[----:B------:R-:W-:Y:S01]  /*11e0*/  VIADD R224, R197, 0x50 ;  /* 0x00000050c5e07836 */ /* 0x000fe20000000000 */
[----:B------:R-:W-:Y:S01]  /*11f0*/  LEA R8, R13, UR44, 0x1 ;  /* 0x0000002c0d087c11 */ /* 0x000fe2000f8e08ff */
[C---:B------:R-:W-:Y:S01]  /*1200*/  VIADD R223, R197.reuse, 0x58 ;  /* 0x00000058c5df7836 */ /* 0x040fe20000000000 */
[----:B------:R-:W-:Y:S01]  /*1210*/  LEA R3, R4, UR44, 0x1 ;  /* 0x0000002c04037c11 */ /* 0x000fe2000f8e08ff */
[----:B------:R-:W-:Y:S01]  /*1220*/  VIADD R222, R197, 0x60 ;  /* 0x00000060c5de7836 */ /* 0x000fe20000000000 */
[----:B------:R-:W-:Y:S01]  /*1230*/  LEA R0, R15, UR44, 0x1 ;  /* 0x0000002c0f007c11 */ /* 0x000fe2000f8e08ff */
[----:B------:R-:W-:Y:S01]  /*1240*/  STL [R1+0x48], R8 ;  /* 0x0000480801007387 */ /* 0x000fe20000100800 */
[C---:B------:R-:W-:Y:S01]  /*1250*/  IADD3 R233, R197.reuse, 0x8, RZ ;  /* 0x00000008c5e97810 */ /* 0x040fe20007ffe0ff */
[C---:B------:R-:W-:Y:S01]  /*1260*/  VIADD R220, R197.reuse, 0x70 ;  /* 0x00000070c5dc7836 */ /* 0x040fe20000000000 */
[C---:B------:R-:W-:Y:S01]  /*1270*/  IADD3 R227, R197.reuse, 0x38, RZ ;  /* 0x00000038c5e37810 */ /* 0x040fe20007ffe0ff */
[----:B------:R0:W-:Y:S01]  /*1280*/  STL [R1+0x44], R3 ;  /* 0x0000440301007387 */ /* 0x0001e20000100800 */
[----:B------:R-:W-:Y:S01]  /*1290*/  VIADD R219, R197, 0x78 ;  /* 0x00000078c5db7836 */ /* 0x000fe20000000000 */
[----:B------:R-:W-:-:S02]  /*12a0*/  IADD3 R187, R16, 0x40, RZ ;  /* 0x0000004010bb7810 */ /* 0x000fc40007ffe0ff */
[----:B------:R1:W-:Y:S01]  /*12b0*/  STL [R1+0x40], R0 ;  /* 0x0000400001007387 */ /* 0x0003e20000100800 */
[----:B------:R-:W-:Y:S02]  /*12c0*/  LOP3.LUT R205, R202, R205, R201, 0xf6, !PT ;  /* 0x000000cdcacd7212 */ /* 0x000fe400078ef6c9 */
[----:B------:R-:W-:Y:S02]  /*12d0*/  IADD3 R221, R197, 0x68, RZ ;  /* 0x00000068c5dd7810 */ /* 0x000fe40007ffe0ff */
[----:B------:R-:W-:Y:S02]  /*12e0*/  SHF.R.S32.HI R4, RZ, 0x1f, R231 ;  /* 0x0000001fff047819 */ /* 0x000fe400000114e7 */
[----:B0-----:R-:W-:Y:S02]  /*12f0*/  SHF.R.S32.HI R3, RZ, 0x1f, R233 ;  /* 0x0000001fff037819 */ /* 0x001fe400000114e9 */
[----:B------:R-:W-:Y:S02]  /*1300*/  SHF.R.S32.HI R3, RZ, 0x1f, R230 ;  /* 0x0000001fff037819 */ /* 0x000fe400000114e6 */
[----:B-1----:R-:W-:-:S02]  /*1310*/  SHF.R.S32.HI R0, RZ, 0x1f, R232 ;  /* 0x0000001fff007819 */ /* 0x002fc400000114e8 */
        /* <DEDUP_REMOVED lines=12> */
[----:B------:R-:W-:Y:S02]  /*13e0*/  LEA R203, R205, UR44, 0x1 ;  /* 0x0000002ccdcb7c11 */ /* 0x000fe4000f8e08ff */
[----:B------:R-:W-:Y:S02]  /*13f0*/  SHF.R.S32.HI R4, RZ, 0x1f, R222 ;  /* 0x0000001fff047819 */ /* 0x000fe400000114de */
[----:B------:R-:W-:Y:S02]  /*1400*/  SHF.R.S32.HI R3, RZ, 0x1f, R221 ;  /* 0x0000001fff037819 */ /* 0x000fe400000114dd */
[----:B------:R-:W-:Y:S02]  /*1410*/  SHF.R.S32.HI R0, RZ, 0x1f, R220 ;  /* 0x0000001fff007819 */ /* 0x000fe400000114dc */
[----:B------:R-:W-:-:S07]  /*1420*/  SHF.R.S32.HI R237, RZ, 0x1f, R219 ;  /* 0x0000001fffed7819 */ /* 0x000fce00000114db */
.L_x_9017:
[----:B0-2---:R-:W0:Y:S02]  /*1430*/  LDC.64 R8, c[0x0][0xc88] ;  /* 0x00032200ff087b82 */ /* 0x005e240000000a00 */
[----:B0-----:R-:W-:-:S05]  /*1440*/  IMAD.WIDE R8, R7, 0x4, R8 ;  /* 0x0000000407087825 */ /* 0x001fca00078e0208 */
[----:B------:R-:W2:Y:S01]  /*1450*/  LDG.E R209, desc[UR42][R8.64] ;  /* 0x0000002a08d17981 */ /* 0x000ea2000c1e1900 */
[----:B------:R-:W-:Y:S05]  /*1460*/  YIELD ;  /* 0x0000000000007946 */ /* 0x000fea0003800000 */
[----:B------:R-:W-:Y:S01]  /*1470*/  ULDC.64 UR4, c[0x0][0xa28] ;  /* 0x00028a0000047ab9 */ /* 0x000fe20000000a00 */
[----:B------:R-:W-:Y:S01]  /*1480*/  ULDC.64 UR8, c[0x0][0xa18] ;  /* 0x0002860000087ab9 */ /* 0x000fe20000000a00 */
[----:B------:R-:W-:Y:S01]  /*1490*/  ISETP.NE.U32.AND P1, PT, RZ, UR4, PT ;  /* 0x00000004ff007c0c */ /* 0x000fe2000bf25070 */
[----:B------:R-:W-:Y:S01]  /*14a0*/  ULDC.64 UR6, c[0x0][0xa08] ;  /* 0x0002820000067ab9 */ /* 0x000fe20000000a00 */
[----:B----4-:R-:W-:Y:S01]  /*14b0*/  IMAD.MOV.U32 R4, RZ, RZ, RZ ;  /* 0x000000ffff047224 */ /* 0x010fe200078e00ff */
[----:B------:R-:W-:-:S02]  /*14c0*/  ISETP.NE.U32.AND P0, PT, RZ, UR6, PT ;  /* 0x00000006ff007c0c */ /* 0x000fc4000bf05070 */
[----:B------:R-:W-:Y:S02]  /*14d0*/  ISETP.NE.AND.EX P1, PT, RZ, UR5, PT, P1 ;  /* 0x00000005ff007c0c */ /* 0x000fe4000bf25310 */
[----:B------:R-:W-:Y:S02]  /*14e0*/  ISETP.NE.AND.EX P0, PT, RZ, UR7, PT, P0 ;  /* 0x00000007ff007c0c */ /* 0x000fe4000bf05300 */
[----:B-----5:R-:W-:Y:S02]  /*14f0*/  MOV R28, RZ ;  /* 0x000000ff001c7202 */ /* 0x020fe40000000f00 */
[----:B--2---:R-:W-:Y:S01]  /*1500*/  SHF.R.S32.HI R234, RZ, 0x1f, R209 ;  /* 0x0000001fffea7819 */ /* 0x004fe200000114d1 */
[----:B------:R-:W-:-:S06]  /*1510*/  IMAD.SHL.U32 R210, R209, 0x4, RZ ;  /* 0x00000004d1d27824 */ /* 0x000fcc00078e00ff */
[C---:B------:R-:W-:Y:S02]  /*1520*/  @P1 LEA R10, P2, R209.reuse, UR4, 0x2 ;  /* 0x00000004d10a1c11 */ /* 0x040fe4000f8410ff */
[C-C-:B------:R-:W-:Y:S02]  /*1530*/  SHF.L.U64.HI R211, R209.reuse, 0x2, R234.reuse ;  /* 0x00000002d1d37819 */ /* 0x140fe400000102ea */
[----:B------:R-:W-:Y:S02]  /*1540*/  @P1 LEA.HI.X R11, R209, UR5, R234, 0x2, P2 ;  /* 0x00000005d10b1c11 */ /* 0x000fe400090f14ea */
[----:B------:R-:W-:Y:S01]  /*1550*/  ISETP.NE.U32.AND P2, PT, RZ, UR8, PT ;  /* 0x00000008ff007c0c */ /* 0x000fe2000bf45070 */
[----:B------:R-:W-:Y:S01]  /*1560*/  ULDC UR4, c[0x0][0x288] ;  /* 0x0000a20000047ab9 */ /* 0x000fe20000000800 */
[----:B------:R-:W-:Y:S01]  /*1570*/  IADD3 R12, P3, R210, UR6, RZ ;  /* 0x00000006d20c7c10 */ /* 0x000fe2000ff7e0ff */
[----:B------:R0:W5:Y:S01]  /*1580*/  @P1 LDG.E R4, desc[UR42][R10.64] ;  /* 0x0000002a0a041981 */ /* 0x000162000c1e1900 */
[----:B------:R-:W-:Y:S01]  /*1590*/  ISETP.NE.AND.EX P2, PT, RZ, UR9, PT, P2 ;  /* 0x00000009ff007c0c */ /* 0x000fe2000bf45320 */
[----:B------:R-:W-:Y:S01]  /*15a0*/  IMAD.U32 R192, RZ, RZ, UR4 ;  /* 0x00000004ffc07e24 */ /* 0x000fe2000f8e00ff */
[----:B------:R-:W-:Y:S01]  /*15b0*/  IADD3.X R13, R211, UR7, RZ, P3, !PT ;  /* 0x00000007d30d7c10 */ /* 0x000fe20009ffe4ff */
[----:B------:R-:W-:-:S04]  /*15c0*/  ULDC.64 UR4, c[0x0][0x418] ;  /* 0x0001060000047ab9 */ /* 0x000fc80000000a00 */
[----:B------:R0:W5:Y:S06]  /*15d0*/  @P0 LDG.E R28, desc[UR42][R12.64] ;  /* 0x0000002a0c1c0981 */ /* 0x00016c000c1e1900 */
[----:B------:R-:W-:-:S04]  /*15e0*/  @P2 IADD3 R8, P1, R210, UR8, RZ ;  /* 0x00000008d2082c10 */ /* 0x000fc8000ff3e0ff */
[----:B------:R-:W-:-:S05]  /*15f0*/  @P2 IADD3.X R9, R211, UR9, RZ, P1, !PT ;  /* 0x00000009d3092c10 */ /* 0x000fca0008ffe4ff */
        /* <DEDUP_REMOVED lines=10> */
[----:B0--3--:R-:W-:Y:S06]  /*16a0*/  @P2 BRA `(.L_x_8802) ;  /* 0x0000000000242947 */ /* 0x009fec0003800000 */
        /* <DEDUP_REMOVED lines=8> */
[----:B--2---:R-:W-:-:S07]  /*1730*/  IMAD.IADD R192, R3, 0x1, -R192 ;  /* 0x0000000103c07824 */ /* 0x004fce00078e0ac0 */
.L_x_8802:
[----:B------:R-:W-:Y:S01]  /*1740*/  ULDC.64 UR4, c[0x0][0xa20] ;  /* 0x0002880000047ab9 */ /* 0x000fe20000000a00 */
[C---:B------:R-:W-:Y:S02]  /*1750*/  LOP3.LUT R3, R6.reuse, 0xff000000, RZ, 0xc0, !PT ;  /* 0xff00000006037812 */ /* 0x040fe400078ec0ff */
[----:B------:R-:W-:Y:S02]  /*1760*/  ISETP.NE.U32.AND P1, PT, RZ, UR4, PT ;  /* 0x00000004ff007c0c */ /* 0x000fe4000bf25070 */
[C---:B------:R-:W-:Y:S02]  /*1770*/  LOP3.LUT R0, R6.reuse, 0xff0000, RZ, 0xc0, !PT ;  /* 0x00ff000006007812 */ /* 0x040fe400078ec0ff */
[----:B------:R-:W-:Y:S02]  /*1780*/  ISETP.NE.AND.EX P1, PT, RZ, UR5, PT, P1 ;  /* 0x00000005ff007c0c */ /* 0x000fe4000bf25310 */
[----:B------:R-:W-:Y:S02]  /*1790*/  SHF.R.U32.HI R3, RZ, 0x8, R3 ;  /* 0x00000008ff037819 */ /* 0x000fe40000011603 */
[----:B------:R-:W-:-:S02]  /*17a0*/  LOP3.LUT R206, R6, 0xffff, RZ, 0xc0, !PT ;  /* 0x0000ffff06ce7812 */ /* 0x000fc400078ec0ff */
[----:B------:R-:W-:-:S07]  /*17b0*/  LEA.HI R208, R0, R3, RZ, 0x10 ;  /* 0x0000000300d07211 */ /* 0x000fce00078f80ff */
[----:B------:R-:W-:Y:S05]  /*17c0*/  @!P1 BRA `(.L_x_8803) ;  /* 0x0000000000109947 */ /* 0x000fea0003800000 */
[----:B------:R-:W-:-:S04]  /*17d0*/  IADD3 R6, P0, R210, UR4, RZ ;  /* 0x00000004d2067c10 */ /* 0x000fc8000ff1e0ff */
[----:B------:R-:W-:-:S05]  /*17e0*/  IADD3.X R7, R211, UR5, RZ, P0, !PT ;  /* 0x00000005d3077c10 */ /* 0x000fca00087fe4ff */
[----:B------:R0:W5:Y:S01]  /*17f0*/  LDG.E R27, desc[UR42][R6.64] ;  /* 0x0000002a061b7981 */ /* 0x000162000c1e1900 */
[----:B------:R-:W-:Y:S05]  /*1800*/  BRA `(.L_x_8804) ;  /* 0x0000000000107947 */ /* 0x000fea0003800000 */
.L_x_8803:
[----:B------:R-:W-:Y:S05]  /*1810*/  @!P0 BRA `(.L_x_8804) ;  /* 0x00000000000c8947 */ /* 0x000fea0003800000 */
[----:B------:R-:W2:Y:S04]  /*1820*/  LDG.E R0, desc[UR42][R12.64] ;  /* 0x0000002a0c007981 */ /* 0x000ea8000c1e1900 */
[----:B------:R-:W2:Y:S02]  /*1830*/  LDG.E R27, desc[UR42][R12.64+0x4] ;  /* 0x0000042a0c1b7981 */ /* 0x000ea4000c1e1900 */
[----:B--2---:R-:W-:-:S07]  /*1840*/  IMAD.IADD R27, R27, 0x1, -R0 ;  /* 0x000000011b1b7824 */ /* 0x004fce00078e0a00 */
.L_x_8804:
        /* <DEDUP_REMOVED lines=9> */
[----:B------:R-:W-:Y:S02]  /*18e0*/  ISETP.NE.U32.AND P1, PT, RZ, UR4, PT ;  /* 0x00000004ff007c0c */ /* 0x000fe4000bf25070 */
[----:B-----5:R-:W-:Y:S02]  /*18f0*/  MOV R111, R27 ;  /* 0x0000001b006f7202 */ /* 0x020fe40000000f00 */
[----:B------:R-:W-:-:S13]  /*1900*/  ISETP.NE.AND.EX P1, PT, RZ, UR5, PT, P1 ;  /* 0x00000005ff007c0c */ /* 0x000fda000bf25310 */
[----:B------:R-:W-:-:S04]  /*1910*/  @P1 IADD3 R8, P2, R210, UR4, RZ ;  /* 0x00000004d2081c10 */ /* 0x000fc8000ff5e0ff */
[----:B------:R-:W-:-:S05]  /*1920*/  @P1 IADD3.X R9, R211, UR5, RZ, P2, !PT ;  /* 0x00000005d3091c10 */ /* 0x000fca00097fe4ff */
[----:B------:R3:W5:Y:S01]  /*1930*/  @P1 LDG.E R111, desc[UR42][R8.64] ;  /* 0x0000002a086f1981 */ /* 0x000762000c1e1900 */
[----:B-1----:R-:W-:Y:S01]  /*1940*/  ISETP.NE.AND P1, PT, R10, 0x1, PT ;  /* 0x000000010a00780c */ /* 0x002fe20003f25270 */
[----:B------:R-:W-:Y:S01]  /*1950*/  IMAD.SHL.U32 R190, R5, 0x80, RZ ;  /* 0x0000008005be7824 */ /* 0x000fe200078e00ff */
[----:B------:R-:W-:Y:S01]  /*1960*/  BSSY B0, `(.L_x_8805) ;  /* 0x0000035000007945 */ /* 0x000fe20003800000 */
[----:B------:R-:W-:Y:S01]  /*1970*/  IMAD.IADD R11, R27, 0x1, -R4 ;  /* 0x000000011b0b7824 */ /* 0x000fe200078e0a04 */
[----:B------:R-:W-:Y:S01]  /*1980*/  LOP3.LUT R217, R208, 0xff, RZ, 0xc0, !PT ;  /* 0x000000ffd0d97812 */ /* 0x000fe200078ec0ff */
[----:B------:R-:W-:Y:S01]  /*1990*/  VIADD R5, R190, 0x7f ;  /* 0x0000007fbe057836 */ /* 0x000fe20000000000 */
[----:B------:R-:W-:-:S07]  /*19a0*/  SHF.R.U32.HI R208, RZ, 0x10, R208 ;  /* 0x00000010ffd07819 */ /* 0x000fce00000116d0 */
[----:B------:R-:W1:Y:S08]  /*19b0*/  @P1 LDC R10, c[0x0][0x44c] ;  /* 0x00011300ff0a1b82 */ /* 0x000e700000000800 */
[----:B0-----:R-:W0:Y:S01]  /*19c0*/  @P1 LDC R7, c[0x0][0x450] ;  /* 0x00011400ff071b82 */ /* 0x001e220000000800 */
[----:B--2---:R-:W-:Y:S02]  /*19d0*/  @P0 IMAD.IADD R24, R3, 0x1, -R0 ;  /* 0x0000000103180824 */ /* 0x004fe400078e0a00 */
[----:B-1----:R-:W-:-:S04]  /*19e0*/  @P1 IMAD.HI.U32 R0, R5, R10, RZ ;  /* 0x0000000a05001227 */ /* 0x002fc800078e00ff */
[----:B------:R-:W-:Y:S01]  /*19f0*/  IMAD.IADD R193, R11, 0x1, R24 ;  /* 0x000000010bc17824 */ /* 0x000fe200078e0218 */
[----:B0-----:R-:W-:-:S04]  /*1a00*/  @P1 SHF.R.U32.HI R5, RZ, R7, R0 ;  /* 0x00000007ff051219 */ /* 0x001fc80000011600 */
[C---:B------:R-:W-:Y:S02]  /*1a10*/  IADD3 R124, R193.reuse, 0x80, -R192 ;  /* 0x00000080c17c7810 */ /* 0x040fe40007ffe8c0 */
[----:B------:R-:W-:-:S03]  /*1a20*/  IADD3 R0, R193, 0x7f, RZ ;  /* 0x0000007fc1007810 */ /* 0x000fc60007ffe0ff */
[----:B------:R-:W-:Y:S01]  /*1a30*/  IMAD.IADD R5, R124, 0x1, R5 ;  /* 0x000000017c057824 */ /* 0x000fe200078e0205 */
[----:B------:R-:W-:-:S04]  /*1a40*/  SHF.R.S32.HI R3, RZ, 0x1f, R0 ;  /* 0x0000001fff037819 */ /* 0x000fc80000011400 */
[----:B------:R-:W-:Y:S02]  /*1a50*/  SHF.R.S32.HI R4, RZ, 0x1f, R5 ;  /* 0x0000001fff047819 */ /* 0x000fe40000011405 */
[----:B------:R-:W-:Y:S01]  /*1a60*/  LEA.HI R3, R3, R0, RZ, 0x7 ;  /* 0x0000000003037211 */ /* 0x000fe200078f38ff */
[----:B------:R-:W-:Y:S01]  /*1a70*/  IMAD.MOV.U32 R0, RZ, RZ, RZ ;  /* 0x000000ffff007224 */ /* 0x000fe200078e00ff */
[----:B------:R-:W-:Y:S02]  /*1a80*/  LEA.HI R4, R4, R5, RZ, 0x7 ;  /* 0x0000000504047211 */ /* 0x000fe400078f38ff */
[----:B------:R-:W-:Y:S02]  /*1a90*/  SHF.R.S32.HI R125, RZ, 0x7, R3 ;  /* 0x00000007ff7d7819 */ /* 0x000fe40000011403 */
[----:B------:R-:W-:-:S04]  /*1aa0*/  SHF.R.S32.HI R4, RZ, 0x7, R4 ;  /* 0x00000007ff047819 */ /* 0x000fc80000011404 */
[----:B---3--:R-:W-:-:S04]  /*1ab0*/  VIMNMX R9, R125, R4, PT ;  /* 0x000000047d097248 */ /* 0x008fc80003fe0100 */
[----:B------:R-:W-:-:S13]  /*1ac0*/  ISETP.GE.AND P0, PT, R9, 0x1, PT ;  /* 0x000000010900780c */ /* 0x000fda0003f06270 */
        /* <DEDUP_REMOVED lines=30> */
.L_x_8806:
[----:B------:R-:W-:Y:S05]  /*1cb0*/  BSYNC B0 ;  /* 0x0000000000007941 */ /* 0x000fea0003800000 */
.L_x_8805:
[----:B------:R-:W-:-:S05]  /*1cc0*/  IMAD R3, R217, R0, RZ ;  /* 0x00000000d9037224 */ /* 0x000fca00078e02ff */
[C---:B------:R-:W-:Y:S02]  /*1cd0*/  VIADDMNMX R0, R3.reuse, R0, R9, PT ;  /* 0x0000000003007246 */ /* 0x040fe40003800109 */
[----:B------:R-:W-:-:S03]  /*1ce0*/  LEA R3, R3, -R11, 0x7 ;  /* 0x8000000b03037211 */ /* 0x000fc600078e38ff */
        /* <DEDUP_REMOVED lines=33> */
.L_x_8809:
[----:B------:R-:W-:Y:S05]  /*1f00*/  BSYNC B6 ;  /* 0x0000000000067941 */ /* 0x000fea0003800000 */
.L_x_8808:
        /* <DEDUP_REMOVED lines=20> */
.L_x_8811:
[----:B------:R-:W-:Y:S05]  /*2050*/  BSYNC B6 ;  /* 0x0000000000067941 */ /* 0x000fea0003800000 */
.L_x_8810:
[----:B------:R-:W-:Y:S01]  /*2060*/  ULDC.64 UR4, c[0x0][0x9f8] ;  /* 0x00027e0000047ab9 */ /* 0x000fe20000000a00 */
[----:B------:R-:W-:Y:S01]  /*2070*/  IMAD.MOV.U32 R0, RZ, RZ, R209 ;  /* 0x000000ffff007224 */ /* 0x000fe200078e00d1 */
[----:B------:R-:W-:Y:S01]  /*2080*/  ISETP.NE.U32.AND P0, PT, RZ, UR4, PT ;  /* 0x00000004ff007c0c */ /* 0x000fe2000bf05070 */
[----:B------:R-:W2:Y:S01]  /*2090*/  LDL.LU R20, [R1+0x10] ;  /* 0x0000100001147983 */ /* 0x000ea20000300800 */
[----:B------:R-:W0:Y:S02]  /*20a0*/  LDC.64 R102, c[0x0][0x300] ;  /* 0x0000c000ff667b82 */ /* 0x000e240000000a00 */
[----:B------:R-:W-:Y:S01]  /*20b0*/  ISETP.NE.AND.EX P0, PT, RZ, UR5, PT, P0 ;  /* 0x00000005ff007c0c */ /* 0x000fe2000bf05300 */
[----:B------:R-:W1:Y:S01]  /*20c0*/  S2R R30, SR_TID.X ;  /* 0x00000000001e7919 */ /* 0x000e620000002100 */
[----:B------:R-:W-:-:S04]  /*20d0*/  IMAD.IADD R47, R28, 0x1, R27 ;  /* 0x000000011c2f7824 */ /* 0x000fc800078e021b */
[----:B------:R-:W3:Y:S07]  /*20e0*/  LDC R33, c[0x0][0x3f4] ;  /* 0x0000fd00ff217b82 */ /* 0x000eee0000000800 */
[----:B------:R-:W-:-:S04]  /*20f0*/  @P0 IADD3 R4, P1, R210, UR4, RZ ;  /* 0x00000004d2040c10 */ /* 0x000fc8000ff3e0ff */
[----:B------:R-:W-:Y:S01]  /*2100*/  @P0 IADD3.X R5, R211, UR5, RZ, P1, !PT ;  /* 0x00000005d3050c10 */ /* 0x000fe20008ffe4ff */
[----:B------:R-:W-:-:S04]  /*2110*/  ULDC.64 UR4, c[0x0][0xa08] ;  /* 0x0002820000047ab9 */ /* 0x000fc80000000a00 */
[----:B------:R4:W2:Y:S01]  /*2120*/  @P0 LDG.E R0, desc[UR42][R4.64] ;  /* 0x0000002a04000981 */ /* 0x0008a2000c1e1900 */
[----:B------:R-:W-:Y:S01]  /*2130*/  SHF.R.S32.HI R39, RZ, 0x1f, R47 ;  /* 0x0000001fff277819 */ /* 0x000fe2000001142f */
[-C--:B0-----:R-:W-:Y:S01]  /*2140*/  IMAD.WIDE.U32 R6, R47, R102.reuse, RZ ;  /* 0x000000662f067225 */ /* 0x081fe200078e00ff */
[----:B------:R-:W-:Y:S02]  /*2150*/  ISETP.NE.U32.AND P0, PT, RZ, UR4, PT ;  /* 0x00000004ff007c0c */ /* 0x000fe4000bf05070 */
[----:B------:R-:W-:Y:S01]  /*2160*/  SHF.R.U32.HI R32, RZ, 0x3, R196 ;  /* 0x00000003ff207819 */ /* 0x000fe200000116c4 */
[-C--:B------:R-:W-:Y:S01]  /*2170*/  IMAD R8, R39, R102.reuse, RZ ;  /* 0x0000006627087224 */ /* 0x080fe200078e02ff */
[----:B------:R-:W-:Y:S01]  /*2180*/  ISETP.NE.AND.EX P0, PT, RZ, UR5, PT, P0 ;  /* 0x00000005ff007c0c */ /* 0x000fe2000bf05300 */
[----:B------:R-:W-:Y:S01]  /*2190*/  ULDC.64 UR4, c[0x0][0x308] ;  /* 0x0000c20000047ab9 */ /* 0x000fe20000000a00 */
[----:B---3--:R-:W-:Y:S01]  /*21a0*/  ISETP.GE.AND P2, PT, R16, R33, PT ;  /* 0x000000211000720c */ /* 0x008fe20003f46270 */
[----:B------:R-:W-:Y:S01]  /*21b0*/  IMAD R3, R47, R103, R8 ;  /* 0x000000672f037224 */ /* 0x000fe200078e0208 */
[----:B-1----:R-:W-:Y:S01]  /*21c0*/  SHF.R.U32.HI R30, RZ, 0x7, R30 ;  /* 0x00000007ff1e7819 */ /* 0x002fe2000001161e */
[----:B------:R-:W-:Y:S01]  /*21d0*/  IMAD.SHL.U32 R34, R22, 0x40, RZ ;  /* 0x0000004016227824 */ /* 0x000fe200078e00ff */
[----:B------:R-:W-:Y:S01]  /*21e0*/  SHF.R.U32.HI R29, RZ, 0x3, R195 ;  /* 0x00000003ff1d7819 */ /* 0x000fe200000116c3 */
[----:B------:R-:W-:Y:S01]  /*21f0*/  IMAD.SHL.U32 R92, R102, 0x20, RZ ;  /* 0x00000020665c7824 */ /* 0x000fe200078e00ff */
[----:B------:R-:W-:Y:S01]  /*2200*/  IADD3 R7, R7, R3, RZ ;  /* 0x0000000307077210 */ /* 0x000fe20007ffe0ff */
[----:B------:R-:W-:Y:S01]  /*2210*/  IMAD.WIDE.U32 R44, R22, R102, R16 ;  /* 0x00000066162c7225 */ /* 0x000fe200078e0010 */
[----:B------:R-:W-:-:S02]  /*2220*/  ISETP.NE.AND P6, PT, R30, 0x1, PT ;  /* 0x000000011e00780c */ /* 0x000fc40003fc5270 */
[----:B-----5:R-:W-:Y:S01]  /*2230*/  SHF.R.S32.HI R31, RZ, 0x1f, R111 ;  /* 0x0000001fff1f7819 */ /* 0x020fe2000001146f */
[----:B----4-:R-:W-:Y:S01]  /*2240*/  IMAD.WIDE.U32 R4, R206, UR4, R6 ;  /* 0x00000004ce047c25 */ /* 0x010fe2000f8e0006 */
[----:B------:R-:W-:Y:S01]  /*2250*/  SHF.L.U64.HI R93, R102, 0x5, R103 ;  /* 0x00000005665d7819 */ /* 0x000fe20000010267 */
[----:B------:R-:W0:Y:S01]  /*2260*/  LDC.64 R6, c[0x0][0x3f8] ;  /* 0x0000fe00ff067b82 */ /* 0x000e220000000a00 */
[----:B------:R-:W-:Y:S01]  /*2270*/  IADD3 R122, R30, 0x8, RZ ;  /* 0x000000081e7a7810 */ /* 0x000fe20007ffe0ff */
[----:B------:R-:W-:Y:S01]  /*2280*/  IMAD R5, R206, UR5, R5 ;  /* 0x00000005ce057c24 */ /* 0x000fe2000f8e0205 */
[----:B------:R-:W-:Y:S01]  /*2290*/  ULDC.64 UR4, c[0x0][0x310] ;  /* 0x0000c40000047ab9 */ /* 0x000fe20000000a00 */
[----:B------:R-:W-:Y:S01]  /*22a0*/  IMAD.WIDE.U32 R126, R22, R102, R92 ;  /* 0x00000066167e7225 */ /* 0x000fe200078e005c */
[C---:B------:R-:W-:Y:S02]  /*22b0*/  SHF.L.U64.HI R30, R102.reuse, 0x6, R103 ;  /* 0x00000006661e7819 */ /* 0x040fe40000010267 */
[----:B------:R-:W-:Y:S01]  /*22c0*/  SHF.R.S32.HI R116, RZ, 0x1f, R214 ;  /* 0x0000001fff747819 */ /* 0x000fe200000114d6 */
[----:B------:R-:W-:Y:S01]  /*22d0*/  IMAD.SHL.U32 R123, R102, 0x80, RZ ;  /* 0x00000080667b7824 */ /* 0x000fe200078e00ff */
[----:B------:R-:W-:-:S02]  /*22e0*/  SHF.R.S32.HI R115, RZ, 0x1f, R213 ;  /* 0x0000001fff737819 */ /* 0x000fc400000114d5 */
[----:B------:R-:W-:Y:S01]  /*22f0*/  SHF.R.S32.HI R114, RZ, 0x1f, R212 ;  /* 0x0000001fff727819 */ /* 0x000fe200000114d4 */
[-C--:B0-----:R-:W-:Y:S01]  /*2300*/  IMAD.WIDE.U32 R96, R22, R6.reuse, R18 ;  /* 0x0000000616607225 */ /* 0x081fe200078e0012 */
[C-C-:B------:R-:W-:Y:S02]  /*2310*/  SHF.L.U64.HI R15, R6.reuse, 0x6, R7.reuse ;  /* 0x00000006060f7819 */ /* 0x140fe40000010207 */
[----:B------:R-:W-:Y:S01]  /*2320*/  SHF.L.U64.HI R14, R6, 0x7, R7 ;  /* 0x00000007060e7819 */ /* 0x000fe20000010207 */
[----:B------:R-:W-:-:S04]  /*2330*/  IMAD.WIDE.U32 R94, R22, R6, R16 ;  /* 0x00000006165e7225 */ /* 0x000fc800078e0010 */
[----:B------:R-:W-:Y:S02]  /*2340*/  IMAD R12, R31, R6, RZ ;  /* 0x000000061f0c7224 */ /* 0x000fe400078e02ff */
[C---:B------:R-:W-:Y:S02]  /*2350*/  IMAD.SHL.U32 R13, R6.reuse, 0x20, RZ ;  /* 0x00000020060d7824 */ /* 0x040fe400078e00ff */
        /* <DEDUP_REMOVED lines=10> */
[----:B------:R-:W-:-:S02]  /*2400*/  IMAD.WIDE.U32 R100, R99, UR4, R4 ;  /* 0x0000000463647c25 */ /* 0x000fc4000f8e0004 */
[----:B------:R-:W0:Y:S01]  /*2410*/  LDC.64 R4, c[0x0][0x408] ;  /* 0x00010200ff047b82 */ /* 0x000e220000000a00 */
[----:B------:R-:W-:Y:S01]  /*2420*/  IADD3.X R47, R218, R39, RZ, P0, !PT ;  /* 0x00000027da2f7210 */ /* 0x000fe200007fe4ff */
[----:B------:R-:W-:Y:S01]  /*2430*/  IMAD R0, R3, UR4, RZ ;  /* 0x0000000403007c24 */ /* 0x000fe2000f8e02ff */
[C---:B------:R-:W-:Y:S02]  /*2440*/  IADD3 R39, P0, R100.reuse, R44, RZ ;  /* 0x0000002c64277210 */ /* 0x040fe40007f1e0ff */
[----:B------:R-:W-:Y:S01]  /*2450*/  IADD3 R42, P4, R100, 0x40, RZ ;  /* 0x00000040642a7810 */ /* 0x000fe20007f9e0ff */
[----:B------:R-:W-:Y:S01]  /*2460*/  IMAD R41, R99, UR5, R0 ;  /* 0x0000000563297c24 */ /* 0x000fe2000f8e0200 */
[----:B------:R-:W-:Y:S05]  /*2470*/  @!P6 WARPSYNC.ALL ;  /* 0x000000000000e948 */ /* 0x000fea0003800000 */
[----:B------:R-:W-:Y:S01]  /*2480*/  ULDC.64 UR4, c[0x0][0x330] ;  /* 0x0000cc0000047ab9 */ /* 0x000fe20000000a00 */
[----:B------:R-:W-:Y:S01]  /*2490*/  IMAD.IADD R41, R101, 0x1, R41 ;  /* 0x0000000165297824 */ /* 0x000fe200078e0229 */
[----:B------:R-:W-:Y:S01]  /*24a0*/  @!P6 BAR.SYNC.DEFER_BLOCKING 0x9, 0x100 ;  /* 0x024400000000eb1d */ /* 0x000fe20000010000 */
[----:B------:R-:W-:Y:S01]  /*24b0*/  IMAD.WIDE.U32 R8, R206, UR4, R16 ;  /* 0x00000004ce087c25 */ /* 0x000fe2000f8e0010 */
[----:B------:R-:W-:-:S03]  /*24c0*/  IADD3 R43, P3, R39, 0x40, RZ ;  /* 0x00000040272b7810 */ /* 0x000fc60007f7e0ff */
[----:B------:R-:W-:Y:S01]  /*24d0*/  IMAD R9, R206, UR5, R9 ;  /* 0x00000005ce097c24 */ /* 0x000fe2000f8e0209 */
[----:B------:R-:W-:Y:S01]  /*24e0*/  ULDC.64 UR4, c[0x0][0x338] ;  /* 0x0000ce0000047ab9 */ /* 0x000fe20000000a00 */
[----:B------:R-:W-:Y:S02]  /*24f0*/  IMAD.X R107, RZ, RZ, R41, P4 ;  /* 0x000000ffff6b7224 */ /* 0x000fe400020e0629 */
[----:B------:R-:W-:Y:S01]  /*2500*/  IMAD R0, R3, UR4, RZ ;  /* 0x0000000403007c24 */ /* 0x000fe2000f8e02ff */
[----:B------:R-:W-:Y:S01]  /*2510*/  SEL R3, R33, RZ, P2 ;  /* 0x000000ff21037207 */ /* 0x000fe20001000000 */
[----:B0-----:R-:W-:-:S04]  /*2520*/  IMAD.WIDE.U32 R88, R22, R4, R16 ;  /* 0x0000000416587225 */ /* 0x001fc800078e0010 */
[C---:B------:R-:W-:Y:S02]  /*2530*/  IMAD R109, R99.reuse, UR5, R0 ;  /* 0x00000005636d7c24 */ /* 0x040fe4000f8e0200 */
[----:B------:R-:W-:Y:S02]  /*2540*/  IMAD R0, R218, R6, RZ ;  /* 0x00000006da007224 */ /* 0x000fe400078e02ff */
[----:B------:R-:W-:Y:S01]  /*2550*/  IMAD.WIDE.U32 R98, R99, UR4, R8 ;  /* 0x0000000463627c25 */ /* 0x000fe2000f8e0008 */
[----:B------:R-:W-:Y:S02]  /*2560*/  ULDC UR4, c[0x0][0x2f4] ;  /* 0x0000bd0000047ab9 */ /* 0x000fe40000000800 */
[----:B------:R-:W-:Y:S01]  /*2570*/  ISETP.GE.AND P2, PT, R16, UR4, PT ;  /* 0x0000000410007c0c */ /* 0x000fe2000bf46270 */
[----:B------:R-:W-:Y:S02]  /*2580*/  IMAD R9, R22, R7, R0 ;  /* 0x0000000716097224 */ /* 0x000fe400078e0200 */
[----:B------:R-:W-:-:S02]  /*2590*/  IMAD R0, R218, R4, RZ ;  /* 0x00000004da007224 */ /* 0x000fc400078e02ff */
[----:B------:R-:W-:Y:S02]  /*25a0*/  IMAD.IADD R3, R16, 0x1, R3 ;  /* 0x0000000110037824 */ /* 0x000fe400078e0203 */
[C---:B------:R-:W-:Y:S02]  /*25b0*/  IMAD R11, R22.reuse, R5, R0 ;  /* 0x00000005160b7224 */ /* 0x040fe400078e0200 */
[----:B------:R-:W-:Y:S01]  /*25c0*/  IMAD.IADD R97, R97, 0x1, R9 ;  /* 0x0000000161617824 */ /* 0x000fe200078e0209 */
[----:B------:R-:W-:Y:S01]  /*25d0*/  SHF.R.S32.HI R0, RZ, 0x1f, R3 ;  /* 0x0000001fff007819 */ /* 0x000fe20000011403 */
[----:B------:R-:W-:Y:S01]  /*25e0*/  IMAD.IADD R95, R9, 0x1, R95 ;  /* 0x00000001095f7824 */ /* 0x000fe200078e025f */
[----:B------:R-:W-:Y:S01]  /*25f0*/  IADD3 R89, R11, R89, RZ ;  /* 0x000000590b597210 */ /* 0x000fe20007ffe0ff */
[----:B------:R-:W-:Y:S01]  /*2600*/  IMAD.WIDE.U32 R90, R22, R4, R18 ;  /* 0x00000004165a7225 */ /* 0x000fe200078e0012 */
[CC--:B------:R-:W-:Y:S02]  /*2610*/  LEA.HI R8, R0.reuse, R3.reuse, RZ, 0x6 ;  /* 0x0000000300087211 */ /* 0x0c0fe400078f30ff */
[----:B------:R-:W-:Y:S01]  /*2620*/  LEA.HI R105, R0, R3, RZ, 0x3 ;  /* 0x0000000300697211 */ /* 0x000fe200078f18ff */
[----:B------:R-:W-:Y:S01]  /*2630*/  IMAD.IADD R91, R91, 0x1, R11 ;  /* 0x000000015b5b7824 */ /* 0x000fe200078e020b */
[----:B------:R-:W-:Y:S01]  /*2640*/  SHF.L.U32 R11, R6, 0x7, RZ ;  /* 0x00000007060b7819 */ /* 0x000fe200000006ff */
[----:B------:R-:W-:Y:S01]  /*2650*/  IMAD.SHL.U32 R8, R8, 0x80, RZ ;  /* 0x0000008008087824 */ /* 0x000fe200078e00ff */
[----:B------:R-:W-:Y:S01]  /*2660*/  LOP3.LUT R0, R105, 0x38, RZ, 0xc0, !PT ;  /* 0x0000003869007812 */ /* 0x000fe200078ec0ff */
[----:B------:R-:W-:Y:S01]  /*2670*/  IMAD.WIDE.U32 R96, R111, R6, R96 ;  /* 0x000000066f607225 */ /* 0x000fe200078e0060 */
[----:B------:R-:W-:-:S02]  /*2680*/  LOP3.LUT R3, R196, 0x38, R105, 0xf8, !PT ;  /* 0x00000038c4037812 */ /* 0x000fc400078ef869 */
[----:B------:R-:W-:Y:S01]  /*2690*/  LOP3.LUT R9, R195, 0x38, R105, 0xf8, !PT ;  /* 0x00000038c3097812 */ /* 0x000fe200078ef869 */
[C---:B------:R-:W-:Y:S01]  /*26a0*/  IMAD.WIDE.U32 R94, R111.reuse, R6, R94 ;  /* 0x000000066f5e7225 */ /* 0x040fe200078e005e */
[----:B------:R-:W-:Y:S02]  /*26b0*/  LOP3.LUT R10, R194, 0x38, R105, 0xf8, !PT ;  /* 0x00000038c20a7812 */ /* 0x000fe400078ef869 */
[----:B------:R-:W-:Y:S01]  /*26c0*/  LOP3.LUT R0, R0, 0x1c0, R34, 0xf8, !PT ;  /* 0x000001c000007812 */ /* 0x000fe200078ef822 */
[----:B------:R-:W-:Y:S01]  /*26d0*/  IMAD.WIDE.U32 R90, R111, R4, R90 ;  /* 0x000000046f5a7225 */ /* 0x000fe200078e005a */
[----:B------:R-:W-:Y:S02]  /*26e0*/  LOP3.LUT R21, R8, 0xffffe000, RZ, 0xc0, !PT ;  /* 0xffffe00008157812 */ /* 0x000fe400078ec0ff */
[----:B------:R-:W-:Y:S01]  /*26f0*/  LOP3.LUT R3, R3, R32, RZ, 0x3c, !PT ;  /* 0x0000002003037212 */ /* 0x000fe200078e3cff */
[----:B------:R-:W-:Y:S01]  /*2700*/  IMAD.WIDE.U32 R88, R111, R4, R88 ;  /* 0x000000046f587225 */ /* 0x000fe200078e0058 */
[----:B------:R-:W-:-:S02]  /*2710*/  LOP3.LUT R28, R9, R29, RZ, 0x3c, !PT ;  /* 0x0000001d091c7212 */ /* 0x000fc400078e3cff */
[----:B------:R-:W-:Y:S01]  /*2720*/  LOP3.LUT R10, R10, R20, RZ, 0x3c, !PT ;  /* 0x000000140a0a7212 */ /* 0x000fe200078e3cff */
[----:B------:R-:W-:Y:S01]  /*2730*/  IMAD.IADD R36, R97, 0x1, R37 ;  /* 0x0000000161247824 */ /* 0x000fe200078e0225 */
[----:B------:R-:W-:Y:S01]  /*2740*/  LOP3.LUT R0, R0, R201, RZ, 0x3c, !PT ;  /* 0x000000c900007212 */ /* 0x000fe200078e3cff */
[----:B------:R-:W-:Y:S01]  /*2750*/  IMAD.SHL.U32 R33, R33, 0x2, RZ ;  /* 0x0000000221217824 */ /* 0x000fe200078e00ff */
[-C--:B------:R-:W-:Y:S01]  /*2760*/  IADD3 R29, R3, R21.reuse, R200 ;  /* 0x00000015031d7210 */ /* 0x080fe20007ffe0c8 */
[----:B------:R-:W-:Y:S01]  /*2770*/  IMAD R3, R218, R102, RZ ;  /* 0x00000066da037224 */ /* 0x000fe200078e02ff */
[-C--:B------:R-:W-:Y:S01]  /*2780*/  IADD3 R28, R28, R21.reuse, R199 ;  /* 0x000000151c1c7210 */ /* 0x080fe20007ffe0c7 */
[----:B------:R-:W-:Y:S01]  /*2790*/  IMAD.IADD R37, R37, 0x1, R95 ;  /* 0x0000000125257824 */ /* 0x000fe200078e025f */
[----:B------:R-:W-:Y:S01]  /*27a0*/  IADD3 R27, R10, R21, R198 ;  /* 0x000000150a1b7210 */ /* 0x000fe20007ffe0c6 */
[----:B------:R-:W-:Y:S01]  /*27b0*/  IMAD R35, R22, R103, R3 ;  /* 0x0000006716237224 */ /* 0x000fe200078e0203 */
[----:B------:R-:W-:Y:S01]  /*27c0*/  IADD3 R21, R0, R21, R202 ;  /* 0x0000001500157210 */ /* 0x000fe20007ffe0ca */
[----:B------:R-:W-:Y:S01]  /*27d0*/  IMAD R0, R31, R4, RZ ;  /* 0x000000041f007224 */ /* 0x000fe200078e02ff */
[----:B------:R-:W-:Y:S01]  /*27e0*/  SHF.L.U64.HI R20, R6, 0x5, R7 ;  /* 0x0000000506147819 */ /* 0x000fe20000010207 */
[C---:B------:R-:W-:Y:S01]  /*27f0*/  IMAD.SHL.U32 R7, R4.reuse, 0x20, RZ ;  /* 0x0000002004077824 */ /* 0x040fe200078e00ff */
[C-C-:B------:R-:W-:Y:S01]  /*2800*/  SHF.L.U64.HI R10, R4.reuse, 0x5, R5.reuse ;  /* 0x00000005040a7819 */ /* 0x140fe20000010205 */
[----:B------:R-:W-:Y:S01]  /*2810*/  IMAD R49, R111, R5, R0 ;  /* 0x000000056f317224 */ /* 0x000fe200078e0200 */
[C-C-:B------:R-:W-:Y:S01]  /*2820*/  SHF.L.U64.HI R9, R4.reuse, 0x6, R5.reuse ;  /* 0x0000000604097819 */ /* 0x140fe20000010205 */
[C---:B------:R-:W-:Y:S01]  /*2830*/  IMAD.SHL.U32 R6, R4.reuse, 0x40, RZ ;  /* 0x0000004004067824 */ /* 0x040fe200078e00ff */
[C---:B------:R-:W-:Y:S01]  /*2840*/  SHF.L.U64.HI R8, R4.reuse, 0x7, R5 ;  /* 0x0000000704087819 */ /* 0x040fe20000010205 */
[----:B------:R-:W-:Y:S01]  /*2850*/  IMAD.SHL.U32 R5, R4, 0x80, RZ ;  /* 0x0000008004057824 */ /* 0x000fe200078e00ff */
[----:B------:R-:W-:Y:S01]  /*2860*/  IADD3 R3, P1, R92, R126, RZ ;  /* 0x0000007e5c037210 */ /* 0x000fe20007f3e0ff */
[----:B------:R-:W-:Y:S01]  /*2870*/  IMAD.IADD R4, R35, 0x1, R127 ;  /* 0x0000000123047824 */ /* 0x000fe200078e027f */
[----:B------:R-:W-:Y:S01]  /*2880*/  SHF.L.U64.HI R0, R102, 0x7, R103 ;  /* 0x0000000766007819 */ /* 0x000fe20000010267 */
[----:B------:R-:W-:Y:S01]  /*2890*/  IMAD.IADD R34, R45, 0x1, R35 ;  /* 0x000000012d227824 */ /* 0x000fe200078e0223 */
[----:B------:R-:W-:Y:S01]  /*28a0*/  LOP3.LUT R40, R105, 0xfffffff8, RZ, 0xc0, !PT ;  /* 0xfffffff869287812 */ /* 0x000fe200078ec0ff */
[----:B------:R-:W-:Y:S01]  /*28b0*/  IMAD.X R31, R4, 0x1, R93, P1 ;  /* 0x00000001041f7824 */ /* 0x000fe200008e065d */
[----:B------:R-:W-:Y:S01]  /*28c0*/  IADD3 R32, P1, R3, R92, RZ ;  /* 0x0000005c03207210 */ /* 0x000fe20007f3e0ff */
[----:B------:R-:W-:Y:S01]  /*28d0*/  IMAD.X R103, R34, 0x1, R41, P0 ;  /* 0x0000000122677824 */ /* 0x000fe200000e0629 */
[----:B------:R-:W-:Y:S01]  /*28e0*/  IADD3 R38, R91, R49, RZ ;  /* 0x000000315b267210 */ /* 0x000fe20007ffe0ff */
[----:B------:R-:W-:Y:S01]  /*28f0*/  IMAD.IADD R104, R49, 0x1, R89 ;  /* 0x0000000131687824 */ /* 0x000fe200078e0259 */
[----:B------:R-:W-:Y:S01]  /*2900*/  SHF.R.S32.HI R105, RZ, 0x3, R105 ;  /* 0x00000003ff697819 */ /* 0x000fe20000011469 */
[----:B------:R-:W-:Y:S01]  /*2910*/  IMAD.X R35, R31, 0x1, R93, P1 ;  /* 0x000000011f237824 */ /* 0x000fe200008e065d */
[----:B------:R-:W-:Y:S01]  /*2920*/  ISETP.GE.AND P1, PT, R187, UR4, PT ;  /* 0x00000004bb007c0c */ /* 0x000fe2000bf26270 */
[----:B------:R-:W-:Y:S01]  /*2930*/  IMAD.IADD R109, R99, 0x1, R109 ;  /* 0x00000001636d7824 */ /* 0x000fe200078e026d */
[----:B------:R-:W-:-:S02]  /*2940*/  SHF.R.S32.HI R106, RZ, 0x1f, R40 ;  /* 0x0000001fff6a7819 */ /* 0x000fc40000011428 */
[----:B------:R-:W-:-:S09]  /*2950*/  IADD3.X R108, RZ, R103, RZ, P3, !PT ;  /* 0x00000067ff6c7210 */ /* 0x000fd20001ffe4ff */
.L_x_8897:
[----:B------:R-:W2:Y:S01]  /*2960*/  LDL.LU R48, [R1+0x10] ;  /* 0x0000100001307983 */ /* 0x000ea20000300800 */
[----:B------:R-:W-:Y:S01]  /*2970*/  VIADD R26, R26, 0xffffffff ;  /* 0xffffffff1a1a7836 */ /* 0x000fe20000000000 */
[----:B------:R-:W0:Y:S01]  /*2980*/  LDC R121, c[0x0][0x3f4] ;  /* 0x0000fd00ff797b82 */ /* 0x000e220000000800 */
[----:B------:R-:W-:Y:S01]  /*2990*/  IMAD R49, R23, 0x4000, R205 ;  /* 0x0000400017317824 */ /* 0x000fe200078e02cd */
        /* <DEDUP_REMOVED lines=15> */
[----:B------:R-:W-:Y:S02]  /*2a90*/  IMAD R49, R48, R123, R49 ;  /* 0x0000007b30317224 */ /* 0x000fe400078e0231 */
[----:B------:R-:W-:-:S02]  /*2aa0*/  IMAD R113, R26, -0x80, R24 ;  /* 0xffffff801a717824 */ /* 0x000fc400078e0218 */
[----:B------:R-:W-:-:S03]  /*2ab0*/  IMAD.WIDE.U32 R118, R123, R26, RZ ;  /* 0x0000001a7b767225 */ /* 0x000fc600078e00ff */
[----:B------:R-:W-:Y:S01]  /*2ac0*/  VIMNMX R113, R113, 0x80, PT ;  /* 0x0000008071717848 */ /* 0x000fe20003fe0100 */
[C---:B------:R-:W-:Y:S01]  /*2ad0*/  IMAD R117, R48.reuse, R11, R50 ;  /* 0x0000000b30757224 */ /* 0x040fe200078e0232 */
[----:B------:R-:W-:Y:S01]  /*2ae0*/  IADD3 R120, R119, R49, RZ ;  /* 0x0000003177787210 */ /* 0x000fe20007ffe0ff */
[----:B------:R-:W-:Y:S02]  /*2af0*/  IMAD R51, R48, R5, R51 ;  /* 0x0000000530337224 */ /* 0x000fe400078e0233 */
        /* <DEDUP_REMOVED lines=33> */
.L_x_8816:
[----:B------:R-:W-:Y:S05]  /*2d10*/  BSYNC B1 ;  /* 0x0000000000017941 */ /* 0x000fea0003800000 */
.L_x_8815:
[----:B------:R-:W-:Y:S01]  /*2d20*/  ISETP.GE.AND P4, PT, R214, R113, PT ;  /* 0x00000071d600720c */ /* 0x000fe20003f86270 */
[----:B0----5:R-:W-:Y:S01]  /*2d30*/  IMAD.MOV.U32 R49, RZ, RZ, R77 ;  /* 0x000000ffff317224 */ /* 0x021fe200078e004d */
[----:B------:R-:W-:Y:S01]  /*2d40*/  MOV R48, R76 ;  /* 0x0000004c00307202 */ /* 0x000fe20000000f00 */
[----:B------:R-:W-:Y:S01]  /*2d50*/  IMAD.MOV.U32 R50, RZ, RZ, R84 ;  /* 0x000000ffff327224 */ /* 0x000fe200078e0054 */
[----:B------:R-:W-:Y:S01]  /*2d60*/  BSSY B1, `(.L_x_8817) ;  /* 0x0000024000017945 */ /* 0x000fe20003800000 */
        /* <DEDUP_REMOVED lines=35> */
.L_x_8818:
[----:B------:R-:W-:Y:S05]  /*2fa0*/  BSYNC B1 ;  /* 0x0000000000017941 */ /* 0x000fea0003800000 */
.L_x_8817:
        /* <DEDUP_REMOVED lines=16> */
[----:B------:R-:W-:Y:S02]  /*30b0*/  PRMT R129, R49, 0x5410, R48 ;  /* 0x0000541031817816 */ /* 0x000fe40000000030 */
[----:B------:R-:W-:Y:S02]  /*30c0*/  CS2R R66, SRZ ;  /* 0x0000000000427805 */ /* 0x000fe4000001ff00 */
[----:B------:R-:W-:Y:S02]  /*30d0*/  PRMT R149, R50, 0x5410, R51 ;  /* 0x0000541032957816 */ /* 0x000fe40000000033 */
[----:B------:R-:W-:Y:S02]  /*30e0*/  CS2R R56, SRZ ;  /* 0x0000000000387805 */ /* 0x000fe4000001ff00 */
[----:B------:R-:W-:-:S02]  /*30f0*/  CS2R R54, SRZ ;  /* 0x0000000000367805 */ /* 0x000fc4000001ff00 */
        /* <DEDUP_REMOVED lines=23> */
.L_x_8820:
[----:B------:R-:W-:Y:S05]  /*3270*/  BSYNC B1 ;  /* 0x0000000000017941 */ /* 0x000fea0003800000 */
.L_x_8819:
        /* <DEDUP_REMOVED lines=31> */
.L_x_8822:
[----:B------:R-:W-:Y:S05]  /*3470*/  BSYNC B1 ;  /* 0x0000000000017941 */ /* 0x000fea0003800000 */
.L_x_8821:
[----:B01---5:R-:W-:Y:S01]  /*3480*/  IMAD.MOV.U32 R48, RZ, RZ, R60 ;  /* 0x000000ffff307224 */ /* 0x023fe200078e003c */
        /* <DEDUP_REMOVED lines=12> */
[----:B------:R-:W-:Y:S02]  /*3550*/  PLOP3.LUT P0, PT, PT, PT, UP0, 0x80, 0x0 ;  /* 0x000000000000781c */ /* 0x000fe40003f0f008 */
        /* <DEDUP_REMOVED lines=15> */
[----:B------:R-:W-:Y:S02]  /*3650*/  PRMT R133, R133, 0x5410, R50 ;  /* 0x0000541085857816 */ /* 0x000fe40000000032 */
[----:B------:R-:W-:Y:S02]  /*3660*/  PRMT R82, R49, 0x5410, R48 ;  /* 0x0000541031527816 */ /* 0x000fe40000000030 */
[----:B------:R-:W-:Y:S01]  /*3670*/  PRMT R134, R51, 0x7610, R134 ;  /* 0x0000761033867816 */ /* 0x000fe20000000086 */
[----:B------:R-:W-:Y:S06]  /*3680*/  @!P0 BRA `(.L_x_8823) ;  /* 0x0000000000048947 */ /* 0x000fec0003800000 */
[----:B------:R-:W-:Y:S01]  /*3690*/  BPT.TRAP 0x1 ;  /* 0x000000040000795c */ /* 0x000fe20000300000 */
.L_x_8823:
[----:B------:R-:W-:Y:S01]  /*36a0*/  IMAD R110, R23, 0x8, R2 ;  /* 0x00000008176e7824 */ /* 0x000fe200078e0202 */
[----:B------:R-:W-:Y:S01]  /*36b0*/  SHF.L.U32 R117, R188, 0x1f, RZ ;  /* 0x0000001fbc757819 */ /* 0x000fe200000006ff */
[----:B------:R-:W-:Y:S03]  /*36c0*/  BSSY B1, `(.L_x_8824) ;  /* 0x0000003000017945 */ /* 0x000fe60003800000 */
[----:B------:R-:W0:Y:S02]  /*36d0*/  SYNCS.PHASECHK.TRANS64.TRYWAIT P6, [R110+URZ+0x28890], R117 ;  /* 0x028890756e0075a7 */ /* 0x000e2400080c017f */
[----:B0-----:R-:W-:Y:S05]  /*36e0*/  @!P6 BRA `(.L_x_8825) ;  /* 0x000001f40054e947 */ /* 0x001fea0003800000 */
.L_x_9181:
[----:B------:R-:W-:Y:S05]  /*36f0*/  BSYNC B1 ;  /* 0x0000000000017941 */ /* 0x000fea0003800000 */
.L_x_8824:
[----:B------:R-:W-:Y:S04]  /*3700*/  BSSY B1, `(.L_x_8826) ;  /* 0x0000073000017945 */ /* 0x000fe80003800000 */
[----:B------:R-:W-:Y:S05]  /*3710*/  @P3 BRA `(.L_x_8827) ;  /* 0x0000000400c43947 */ /* 0x000fea0003800000 */
[----:B------:R-:W-:Y:S01]  /*3720*/  IADD3 R137, P3, R44, R118, RZ ;  /* 0x000000762c897210 */ /* 0x000fe20007f7e0ff */
[----:B------:R-:W-:Y:S03]  /*3730*/  BSSY B2, `(.L_x_8828) ;  /* 0x0000038000027945 */ /* 0x000fe60003800000 */
[----:B------:R-:W-:Y:S01]  /*3740*/  IADD3.X R138, R120, R34, RZ, P3, !PT ;  /* 0x00000022788a7210 */ /* 0x000fe20001ffe4ff */
[----:B------:R-:W-:Y:S08]  /*3750*/  @P2 BRA `(.L_x_8829) ;  /* 0x0000000000d42947 */ /* 0x000ff00003800000 */
        /* <DEDUP_REMOVED lines=25> */
[----:B------:R-:W-:Y:S02]  /*38f0*/  HADD2.F32 R87, -RZ, R136.H1_H1 ;  /* 0x30000088ff577230 */ /* 0x000fe40000004100 */
[C---:B------:R-:W-:Y:S01]  /*3900*/  FMUL.FTZ R80, R51.reuse, R80 ;  /* 0x0000005033507220 */ /* 0x040fe20000410000 */
[-C--:B------:R-:W-:Y:S01]  /*3910*/  FFMA.FTZ R146, R51, R84.reuse, -R146 ;  /* 0x0000005433927223 */ /* 0x080fe20000010892 */
[----:B------:R-:W-:Y:S02]  /*3920*/  HADD2.F32 R51, -RZ, R48.H0_H0 ;  /* 0x20000030ff337230 */ /* 0x000fe40000004100 */
[----:B------:R-:W-:Y:S01]  /*3930*/  FFMA.FTZ R49, R49, R84, R80 ;  /* 0x0000005431317223 */ /* 0x000fe20000010050 */
[----:B------:R-:W-:Y:S02]  /*3940*/  HADD2.F32 R80, -RZ, R144.H0_H0 ;  /* 0x20000090ff507230 */ /* 0x000fe40000004100 */
[----:B------:R-:W-:-:S02]  /*3950*/  HADD2.F32 R48, -RZ, R48.H1_H1 ;  /* 0x30000030ff307230 */ /* 0x000fc40000004100 */
[----:B------:R-:W-:Y:S02]  /*3960*/  HADD2.F32 R84, -RZ, R139.H0_H0 ;  /* 0x2000008bff547230 */ /* 0x000fe40000004100 */
[-C--:B------:R-:W-:Y:S01]  /*3970*/  FMUL.FTZ R85, R51, R80.reuse ;  /* 0x0000005033557220 */ /* 0x080fe20000410000 */
[----:B------:R-:W-:-:S03]  /*3980*/  FMUL.FTZ R148, R48, R80 ;  /* 0x0000005030947220 */ /* 0x000fc60000410000 */
[-C--:B------:R-:W-:Y:S01]  /*3990*/  FFMA.FTZ R85, R48, R84.reuse, R85 ;  /* 0x0000005430557223 */ /* 0x080fe20000010055 */
[--C-:B------:R-:W-:Y:S02]  /*39a0*/  HADD2.F32 R48, -RZ, R50.reuse.H0_H0 ;  /* 0x20000032ff307230 */ /* 0x100fe40000004100 */
[----:B------:R-:W-:Y:S01]  /*39b0*/  FFMA.FTZ R148, R51, R84, -R148 ;  /* 0x0000005433947223 */ /* 0x000fe20000010894 */
[----:B------:R-:W-:Y:S02]  /*39c0*/  HADD2.F32 R50, -RZ, R50.H1_H1 ;  /* 0x30000032ff327230 */ /* 0x000fe40000004100 */
[----:B------:R-:W-:-:S05]  /*39d0*/  HADD2.F32 R51, -RZ, R144.H1_H1 ;  /* 0x30000090ff337230 */ /* 0x000fca0000004100 */
[-C--:B------:R-:W-:Y:S01]  /*39e0*/  FMUL.FTZ R147, R50, R51.reuse ;  /* 0x0000003332937220 */ /* 0x080fe20000410000 */
[----:B------:R-:W-:-:S03]  /*39f0*/  FMUL.FTZ R51, R48, R51 ;  /* 0x0000003330337220 */ /* 0x000fc60000410000 */
[-C--:B------:R-:W-:Y:S01]  /*3a00*/  FFMA.FTZ R147, R48, R87.reuse, -R147 ;  /* 0x0000005730937223 */ /* 0x080fe20000010893 */
[----:B------:R-:W-:Y:S01]  /*3a10*/  FFMA.FTZ R50, R50, R87, R51 ;  /* 0x0000005732327223 */ /* 0x000fe20000010033 */
[----:B------:R-:W-:Y:S01]  /*3a20*/  F2FP.F16.F32.PACK_AB R51, R49, R146 ;  /* 0x000000923133723e */ /* 0x000fe200000000ff */
[----:B------:R-:W-:Y:S01]  /*3a30*/  IMAD.MOV.U32 R49, RZ, RZ, R86 ;  /* 0x000000ffff317224 */ /* 0x000fe200078e0056 */
[----:B------:R-:W-:Y:S02]  /*3a40*/  F2FP.F16.F32.PACK_AB R48, R85, R148 ;  /* 0x000000945530723e */ /* 0x000fe400000000ff */
[----:B------:R-:W-:-:S07]  /*3a50*/  F2FP.F16.F32.PACK_AB R50, R50, R147 ;  /* 0x000000933232723e */ /* 0x000fce00000000ff */
.L_x_8831:
[----:B------:R-:W-:Y:S05]  /*3a60*/  BSYNC B3 ;  /* 0x0000000000037941 */ /* 0x000fea0003800000 */
.L_x_8830:
[----:B------:R-:W-:Y:S02]  /*3a70*/  ULDC.64 UR4, c[0x0][0x2e8] ;  /* 0x0000ba0000047ab9 */ /* 0x000fe40000000a00 */
[----:B------:R-:W-:-:S04]  /*3a80*/  LEA R80, P3, R81, UR4, 0x1 ;  /* 0x0000000451507c11 */ /* 0x000fc8000f8608ff */
[----:B------:R-:W-:-:S05]  /*3a90*/  LEA.HI.X R81, R81, UR5, R140, 0x1, P3 ;  /* 0x0000000551517c11 */ /* 0x000fca00098f0c8c */
[----:B--2---:R1:W-:Y:S04]  /*3aa0*/  STG.E.128 desc[UR42][R80.64], R48 ;  /* 0x0000003050007986 */ /* 0x0043e8000c101d2a */
.L_x_8829:
[----:B------:R-:W-:Y:S05]  /*3ab0*/  BSYNC B2 ;  /* 0x0000000000027941 */ /* 0x000fea0003800000 */
.L_x_8828:
        /* <DEDUP_REMOVED lines=9> */
[----:B------:R-:W-:Y:S02]  /*3b50*/  SHF.R.U32.HI R78, RZ, 0x10, R79 ;  /* 0x00000010ff4e7819 */ /* 0x000fe4000001164f */
[----:B------:R-:W-:Y:S01]  /*3b60*/  MOV R79, R49 ;  /* 0x00000031004f7202 */ /* 0x000fe20000000f00 */
[----:B------:R-:W-:Y:S01]  /*3b70*/  HADD2.F32 R86, -RZ, R86.H0_H0 ;  /* 0x20000056ff567230 */ /* 0x000fe20000004100 */
[--C-:B------:R-:W-:Y:S01]  /*3b80*/  SHF.R.U64 R80, R76, 0x10, R77.reuse ;  /* 0x000000104c507819 */ /* 0x100fe2000000124d */
[----:B------:R-:W-:Y:S01]  /*3b90*/  HADD2.F32 R49, -RZ, R78.H0_H0 ;  /* 0x2000004eff317230 */ /* 0x000fe20000004100 */
[----:B------:R-:W-:Y:S01]  /*3ba0*/  SHF.R.U32.HI R76, RZ, 0x10, R77 ;  /* 0x00000010ff4c7819 */ /* 0x000fe2000001164d */
[--C-:B------:R-:W-:Y:S02]  /*3bb0*/  HADD2.F32 R51, -RZ, R79.reuse.H1_H1 ;  /* 0x3000004fff337230 */ /* 0x100fe40000004100 */
        /* <DEDUP_REMOVED lines=11> */
[-C--:B------:R-:W-:Y:S01]  /*3c70*/  FFMA.FTZ R51, R84, R77.reuse, -R81 ;  /* 0x0000004d54337223 */ /* 0x080fe20000010851 */
[----:B------:R-:W-:Y:S02]  /*3c80*/  HADD2.F32 R79, -RZ, R132.H0_H0 ;  /* 0x20000084ff4f7230 */ /* 0x000fe40000004100 */
[----:B------:R-:W-:Y:S01]  /*3c90*/  FFMA.FTZ R78, R78, R77, R85 ;  /* 0x0000004d4e4e7223 */ /* 0x000fe20000010055 */
[--C-:B------:R-:W-:Y:S01]  /*3ca0*/  HADD2.F32 R80, -RZ, R48.reuse.H1_H1 ;  /* 0x30000030ff507230 */ /* 0x100fe20000004100 */
[----:B------:R-:W-:Y:S01]  /*3cb0*/  F2FP.F16.F32.PACK_AB R49, R76, R49 ;  /* 0x000000314c31723e */ /* 0x000fe200000000ff */
[----:B------:R-:W-:Y:S02]  /*3cc0*/  HADD2.F32 R84, -RZ, R48.H0_H0 ;  /* 0x20000030ff547230 */ /* 0x000fe40000004100 */
[----:B------:R-:W-:-:S02]  /*3cd0*/  HADD2.F32 R81, -RZ, R143.H1_H1 ;  /* 0x3000008fff517230 */ /* 0x000fc40000004100 */
[-C--:B------:R-:W-:Y:S01]  /*3ce0*/  FMUL.FTZ R85, R80, R79.reuse ;  /* 0x0000004f50557220 */ /* 0x080fe20000410000 */
[--C-:B------:R-:W-:Y:S02]  /*3cf0*/  HADD2.F32 R48, -RZ, R50.reuse.H1_H1 ;  /* 0x30000032ff307230 */ /* 0x100fe40000004100 */
[----:B------:R-:W-:Y:S01]  /*3d00*/  FMUL.FTZ R79, R84, R79 ;  /* 0x0000004f544f7220 */ /* 0x000fe20000410000 */
[--C-:B------:R-:W-:Y:S01]  /*3d10*/  HADD2.F32 R77, -RZ, R131.reuse.H0_H0 ;  /* 0x20000083ff4d7230 */ /* 0x100fe20000004100 */
[----:B------:R-:W-:Y:S01]  /*3d20*/  F2FP.F16.F32.PACK_AB R51, R78, R51 ;  /* 0x000000334e33723e */ /* 0x000fe200000000ff */
[----:B------:R-:W-:Y:S02]  /*3d30*/  HADD2.F32 R50, -RZ, R50.H0_H0 ;  /* 0x20000032ff327230 */ /* 0x000fe40000004100 */
[----:B------:R-:W-:Y:S01]  /*3d40*/  FMUL.FTZ R87, R48, R81 ;  /* 0x0000005130577220 */ /* 0x000fe20000410000 */
[----:B------:R-:W-:Y:S02]  /*3d50*/  HADD2.F32 R131, -RZ, R131.H1_H1 ;  /* 0x30000083ff837230 */ /* 0x000fe40000004100 */
[-C--:B------:R-:W-:Y:S01]  /*3d60*/  FFMA.FTZ R85, R84, R77.reuse, -R85 ;  /* 0x0000004d54557223 */ /* 0x080fe20000010855 */
[----:B------:R-:W-:Y:S01]  /*3d70*/  FFMA.FTZ R80, R80, R77, R79 ;  /* 0x0000004d50507223 */ /* 0x000fe2000001004f */
[C---:B------:R-:W-:Y:S01]  /*3d80*/  FMUL.FTZ R81, R50.reuse, R81 ;  /* 0x0000005132517220 */ /* 0x040fe20000410000 */
[----:B------:R-:W-:-:S03]  /*3d90*/  FFMA.FTZ R87, R50, R131, -R87 ;  /* 0x0000008332577223 */ /* 0x000fc60000010857 */
[----:B------:R-:W-:Y:S01]  /*3da0*/  FFMA.FTZ R48, R48, R131, R81 ;  /* 0x0000008330307223 */ /* 0x000fe20000010051 */
[----:B------:R-:W-:-:S04]  /*3db0*/  F2FP.F16.F32.PACK_AB R80, R80, R85 ;  /* 0x000000555050723e */ /* 0x000fc800000000ff */
[----:B------:R-:W-:Y:S01]  /*3dc0*/  F2FP.F16.F32.PACK_AB R50, R48, R87 ;  /* 0x000000573032723e */ /* 0x000fe200000000ff */
[----:B------:R-:W-:-:S07]  /*3dd0*/  IMAD.MOV.U32 R48, RZ, RZ, R80 ;  /* 0x000000ffff307224 */ /* 0x000fce00078e0050 */
.L_x_8833:
[----:B------:R-:W-:Y:S05]  /*3de0*/  BSYNC B2 ;  /* 0x0000000000027941 */ /* 0x000fea0003800000 */
.L_x_8832:
[----:B------:R-:W-:Y:S02]  /*3df0*/  ULDC.64 UR4, c[0x0][0x2e8] ;  /* 0x0000ba0000047ab9 */ /* 0x000fe40000000a00 */
[----:B------:R-:W-:-:S04]  /*3e00*/  LEA R76, P3, R137, UR4, 0x1 ;  /* 0x00000004894c7c11 */ /* 0x000fc8000f8608ff */
[----:B------:R-:W-:-:S05]  /*3e10*/  LEA.HI.X R77, R137, UR5, R138, 0x1, P3 ;  /* 0x00000005894d7c11 */ /* 0x000fca00098f0c8a */
[----:B--2---:R2:W-:Y:S04]  /*3e20*/  STG.E.128 desc[UR42][R76.64], R48 ;  /* 0x000000304c007986 */ /* 0x0045e8000c101d2a */
.L_x_8827:
[----:B------:R-:W-:Y:S05]  /*3e30*/  BSYNC B1 ;  /* 0x0000000000017941 */ /* 0x000fea0003800000 */
.L_x_8826:
        /* <DEDUP_REMOVED lines=12> */
[----:B------:R-:W-:Y:S02]  /*3f00*/  SHF.R.U64 R72, R72, 0x10, R73 ;  /* 0x0000001048487819 */ /* 0x000fe40000001249 */
[--C-:B------:R-:W-:Y:S01]  /*3f10*/  SHF.R.U64 R80, R74, 0x10, R75.reuse ;  /* 0x000000104a507819 */ /* 0x100fe2000000124b */
[--C-:B--2---:R-:W-:Y:S01]  /*3f20*/  HADD2.F32 R74, -RZ, R51.reuse.H1_H1 ;  /* 0x30000033ff4a7230 */ /* 0x104fe20000004100 */
[----:B------:R-:W-:Y:S01]  /*3f30*/  SHF.R.U32.HI R81, RZ, 0x10, R75 ;  /* 0x00000010ff517819 */ /* 0x000fe2000001164b */
[----:B------:R-:W-:Y:S01]  /*3f40*/  HADD2.F32 R51, -RZ, R51.H0_H0 ;  /* 0x20000033ff337230 */ /* 0x000fe20000004100 */
[----:B------:R-:W-:Y:S01]  /*3f50*/  SHF.R.U32.HI R84, RZ, 0x10, R73 ;  /* 0x00000010ff547819 */ /* 0x000fe20000011649 */
[----:B------:R-:W-:Y:S02]  /*3f60*/  HADD2.F32 R73, -RZ, R72.H0_H0 ;  /* 0x20000048ff497230 */ /* 0x000fe40000004100 */
[----:B------:R-:W-:Y:S02]  /*3f70*/  HADD2.F32 R72, -RZ, R49.H1_H1 ;  /* 0x30000031ff487230 */ /* 0x000fe40000004100 */
[----:B------:R-:W-:-:S02]  /*3f80*/  HADD2.F32 R80, -RZ, R80.H0_H0 ;  /* 0x20000050ff507230 */ /* 0x000fc40000004100 */
[----:B------:R-:W-:Y:S02]  /*3f90*/  HADD2.F32 R49, -RZ, R49.H0_H0 ;  /* 0x20000031ff317230 */ /* 0x000fe40000004100 */
[----:B------:R-:W-:Y:S02]  /*3fa0*/  HADD2.F32 R81, -RZ, R81.H0_H0 ;  /* 0x20000051ff517230 */ /* 0x000fe40000004100 */
[----:B------:R-:W-:Y:S02]  /*3fb0*/  HADD2.F32 R75, -RZ, R84.H0_H0 ;  /* 0x20000054ff4b7230 */ /* 0x000fe40000004100 */
[-C--:B------:R-:W-:Y:S01]  /*3fc0*/  FMUL.FTZ R84, R72, R80.reuse ;  /* 0x0000005048547220 */ /* 0x080fe20000410000 */
        /* <DEDUP_REMOVED lines=27> */
.L_x_8839:
[----:B------:R-:W-:Y:S05]  /*4180*/  BSYNC B3 ;  /* 0x0000000000037941 */ /* 0x000fea0003800000 */
.L_x_8838:
[----:B------:R-:W-:Y:S02]  /*4190*/  ULDC.64 UR4, c[0x0][0x2e8] ;  /* 0x0000ba0000047ab9 */ /* 0x000fe40000000a00 */
[----:B------:R-:W-:-:S04]  /*41a0*/  LEA R72, P3, R78, UR4, 0x1 ;  /* 0x000000044e487c11 */ /* 0x000fc8000f8608ff */
[----:B------:R-:W-:-:S05]  /*41b0*/  LEA.HI.X R73, R78, UR5, R79, 0x1, P3 ;  /* 0x000000054e497c11 */ /* 0x000fca00098f0c4f */
[----:B--2---:R2:W-:Y:S04]  /*41c0*/  STG.E.128 desc[UR42][R72.64], R48 ;  /* 0x0000003048007986 */ /* 0x0045e8000c101d2a */
.L_x_8837:
[----:B------:R-:W-:Y:S05]  /*41d0*/  BSYNC B2 ;  /* 0x0000000000027941 */ /* 0x000fea0003800000 */
.L_x_8836:
[----:B------:R-:W-:Y:S05]  /*41e0*/  @P1 BRA `(.L_x_8835) ;  /* 0x0000000000d01947 */ /* 0x000fea0003800000 */
        /* <DEDUP_REMOVED lines=14> */
[----:B------:R-:W-:-:S02]  /*42d0*/  HADD2.F32 R50, -RZ, R49.H1_H1 ;  /* 0x30000031ff327230 */ /* 0x000fc40000004100 */
[----:B------:R-:W-:Y:S02]  /*42e0*/  HADD2.F32 R49, -RZ, R49.H0_H0 ;  /* 0x20000031ff317230 */ /* 0x000fe40000004100 */
[----:B------:R-:W-:Y:S02]  /*42f0*/  HADD2.F32 R74, -RZ, R74.H0_H0 ;  /* 0x2000004aff4a7230 */ /* 0x000fe40000004100 */
[-C--:B------:R-:W-:Y:S01]  /*4300*/  FMUL.FTZ R78, R50, R71.reuse ;  /* 0x00000047324e7220 */ /* 0x080fe20000410000 */
[--C-:B------:R-:W-:Y:S02]  /*4310*/  HADD2.F32 R69, -RZ, R51.reuse.H1_H1 ;  /* 0x30000033ff457230 */ /* 0x100fe40000004100 */
[C---:B------:R-:W-:Y:S01]  /*4320*/  FMUL.FTZ R71, R49.reuse, R71 ;  /* 0x0000004731477220 */ /* 0x040fe20000410000 */
[----:B------:R-:W-:Y:S02]  /*4330*/  HADD2.F32 R51, -RZ, R51.H0_H0 ;  /* 0x20000033ff337230 */ /* 0x000fe40000004100 */
[----:B------:R-:W-:Y:S01]  /*4340*/  FFMA.FTZ R78, R49, R70, -R78 ;  /* 0x00000046314e7223 */ /* 0x000fe2000001084e */
[----:B------:R-:W-:-:S02]  /*4350*/  HADD2.F32 R49, -RZ, R48.H1_H1 ;  /* 0x30000030ff317230 */ /* 0x000fc40000004100 */
[----:B------:R-:W-:Y:S01]  /*4360*/  FFMA.FTZ R73, R50, R70, R71 ;  /* 0x0000004632497223 */ /* 0x000fe20000010047 */
[-C--:B------:R-:W-:Y:S01]  /*4370*/  FMUL.FTZ R80, R69, R74.reuse ;  /* 0x0000004a45507220 */ /* 0x080fe20000410000 */
[--C-:B------:R-:W-:Y:S02]  /*4380*/  HADD2.F32 R70, -RZ, R129.reuse.H1_H1 ;  /* 0x30000081ff467230 */ /* 0x100fe40000004100 */
[C---:B------:R-:W-:Y:S01]  /*4390*/  FMUL.FTZ R74, R51.reuse, R74 ;  /* 0x0000004a334a7220 */ /* 0x040fe20000410000 */
[----:B------:R-:W-:Y:S02]  /*43a0*/  HADD2.F32 R129, -RZ, R129.H0_H0 ;  /* 0x20000081ff817230 */ /* 0x000fe40000004100 */
[-C--:B------:R-:W-:Y:S01]  /*43b0*/  FFMA.FTZ R80, R51, R72.reuse, -R80 ;  /* 0x0000004833507223 */ /* 0x080fe20000010850 */
[----:B------:R-:W-:Y:S02]  /*43c0*/  HADD2.F32 R50, -RZ, R68.H1_H1 ;  /* 0x30000044ff327230 */ /* 0x000fe40000004100 */
[----:B------:R-:W-:Y:S01]  /*43d0*/  FFMA.FTZ R79, R69, R72, R74 ;  /* 0x00000048454f7223 */ /* 0x000fe2000001004a */
[----:B------:R-:W-:-:S02]  /*43e0*/  HADD2.F32 R48, -RZ, R48.H0_H0 ;  /* 0x20000030ff307230 */ /* 0x000fc40000004100 */
[CC--:B------:R-:W-:Y:S01]  /*43f0*/  FMUL.FTZ R71, R49.reuse, R70.reuse ;  /* 0x0000004631477220 */ /* 0x0c0fe20000410000 */
[----:B------:R-:W-:Y:S02]  /*4400*/  HADD2.F32 R68, -RZ, R68.H0_H0 ;  /* 0x20000044ff447230 */ /* 0x000fe40000004100 */
        /* <DEDUP_REMOVED lines=13> */
.L_x_8841:
[----:B------:R-:W-:Y:S05]  /*44e0*/  BSYNC B2 ;  /* 0x0000000000027941 */ /* 0x000fea0003800000 */
.L_x_8840:
[----:B------:R-:W-:Y:S02]  /*44f0*/  ULDC.64 UR4, c[0x0][0x2e8] ;  /* 0x0000ba0000047ab9 */ /* 0x000fe40000000a00 */
[----:B------:R-:W-:-:S04]  /*4500*/  LEA R68, P3, R77, UR4, 0x1 ;  /* 0x000000044d447c11 */ /* 0x000fc8000f8608ff */
[----:B------:R-:W-:-:S05]  /*4510*/  LEA.HI.X R69, R77, UR5, R76, 0x1, P3 ;  /* 0x000000054d457c11 */ /* 0x000fca00098f0c4c */
[----:B--2---:R3:W-:Y:S04]  /*4520*/  STG.E.128 desc[UR42][R68.64], R48 ;  /* 0x0000003044007986 */ /* 0x0047e8000c101d2a */
.L_x_8835:
[----:B------:R-:W-:Y:S05]  /*4530*/  BSYNC B1 ;  /* 0x0000000000017941 */ /* 0x000fea0003800000 */
.L_x_8834:
        /* <DEDUP_REMOVED lines=54> */
.L_x_8847:
[----:B------:R-:W-:Y:S05]  /*48a0*/  BSYNC B3 ;  /* 0x0000000000037941 */ /* 0x000fea0003800000 */
.L_x_8846:
[----:B------:R-:W-:Y:S02]  /*48b0*/  ULDC.64 UR4, c[0x0][0x2e8] ;  /* 0x0000ba0000047ab9 */ /* 0x000fe40000000a00 */
[----:B------:R-:W-:-:S04]  /*48c0*/  LEA R64, P3, R70, UR4, 0x1 ;  /* 0x0000000446407c11 */ /* 0x000fc8000f8608ff */
[----:B------:R-:W-:-:S05]  /*48d0*/  LEA.HI.X R65, R70, UR5, R71, 0x1, P3 ;  /* 0x0000000546417c11 */ /* 0x000fca00098f0c47 */
[----:B--2---:R3:W-:Y:S04]  /*48e0*/  STG.E.128 desc[UR42][R64.64], R48 ;  /* 0x0000003040007986 */ /* 0x0047e8000c101d2a */
.L_x_8845:
[----:B------:R-:W-:Y:S05]  /*48f0*/  BSYNC B2 ;  /* 0x0000000000027941 */ /* 0x000fea0003800000 */
.L_x_8844:
        /* <DEDUP_REMOVED lines=48> */
.L_x_8849:
[----:B------:R-:W-:Y:S05]  /*4c00*/  BSYNC B2 ;  /* 0x0000000000027941 */ /* 0x000fea0003800000 */
.L_x_8848:
[----:B------:R-:W-:Y:S02]  /*4c10*/  ULDC.64 UR4, c[0x0][0x2e8] ;  /* 0x0000ba0000047ab9 */ /* 0x000fe40000000a00 */
[----:B------:R-:W-:-:S04]  /*4c20*/  LEA R60, P3, R69, UR4, 0x1 ;  /* 0x00000004453c7c11 */ /* 0x000fc8000f8608ff */
[----:B------:R-:W-:-:S05]  /*4c30*/  LEA.HI.X R61, R69, UR5, R68, 0x1, P3 ;  /* 0x00000005453d7c11 */ /* 0x000fca00098f0c44 */
[----:B--2---:R4:W-:Y:S04]  /*4c40*/  STG.E.128 desc[UR42][R60.64], R48 ;  /* 0x000000303c007986 */ /* 0x0049e8000c101d2a */
.L_x_8843:
[----:B------:R-:W-:Y:S05]  /*4c50*/  BSYNC B1 ;  /* 0x0000000000017941 */ /* 0x000fea0003800000 */
.L_x_8842:
[----:B------:R-:W-:Y:S05]  /*4c60*/  @P5 BRA `(.L_x_8850) ;  /* 0x0000003400d45947 */ /* 0x000fea0003800000 */
[----:B------:R-:W-:Y:S01]  /*4c70*/  IADD3 R119, P3, P4, R32, R118, R16 ;  /* 0x0000007620777210 */ /* 0x000fe20007c7e010 */
[----:B------:R-:W-:Y:S03]  /*4c80*/  BSSY B1, `(.L_x_8851) ;  /* 0x0000038000017945 */ /* 0x000fe60003800000 */
[----:B------:R-:W-:Y:S01]  /*4c90*/  IADD3.X R120, R35, R120, R17, P3, P4 ;  /* 0x0000007823787210 */ /* 0x000fe20001fe8411 */
[----:B------:R-:W-:Y:S08]  /*4ca0*/  @P2 BRA `(.L_x_8852) ;  /* 0x0000000000d42947 */ /* 0x000ff00003800000 */
[----:B-1234-:R1:W2:Y:S01]  /*4cb0*/  LDS.128 R48, [R112+0x1b400] ;  /* 0x01b4000070307984 */ /* 0x01e2a20000000c00 */
[----:B------:R-:W-:Y:S01]  /*4cc0*/  ISETP.GE.AND P4, PT, R18, R121, PT ;  /* 0x000000791200720c */ /* 0x000fe20003f86270 */
[----:B------:R-:W-:Y:S01]  /*4cd0*/  BSSY B2, `(.L_x_8853) ;  /* 0x000002d000027945 */ /* 0x000fe20003800000 */
[----:B------:R-:W-:-:S11]  /*4ce0*/  IADD3 R65, P3, R119, R100, RZ ;  /* 0x0000006477417210 */ /* 0x000fd60007f7e0ff */
[----:B-1----:R-:W-:Y:S05]  /*4cf0*/  @P4 BRA `(.L_x_8854) ;  /* 0x0000000000a84947 */ /* 0x002fea0003800000 */
[--C-:B------:R-:W-:Y:S01]  /*4d00*/  SHF.R.U64 R61, R56, 0x10, R57.reuse ;  /* 0x00000010383d7819 */ /* 0x100fe20000001239 */
[----:B------:R-:W-:Y:S01]  /*4d10*/  HADD2.F32 R132, -RZ, R132.H1_H1 ;  /* 0x30000084ff847230 */ /* 0x000fe20000004100 */
        /* <DEDUP_REMOVED lines=9> */
[----:B------:R-:W-:Y:S02]  /*4db0*/  HADD2.F32 R57, -RZ, R51.H1_H1 ;  /* 0x30000033ff397230 */ /* 0x000fe40000004100 */
[-C--:B------:R-:W-:Y:S01]  /*4dc0*/  FMUL.FTZ R64, R50, R59.reuse ;  /* 0x0000003b32407220 */ /* 0x080fe20000410000 */
[----:B------:R-:W-:Y:S02]  /*4dd0*/  HADD2.F32 R49, -RZ, R49.H0_H0 ;  /* 0x20000031ff317230 */ /* 0x000fe40000004100 */
[----:B------:R-:W-:Y:S02]  /*4de0*/  HADD2.F32 R51, -RZ, R51.H0_H0 ;  /* 0x20000033ff337230 */ /* 0x000fe40000004100 */
[----:B------:R-:W-:Y:S01]  /*4df0*/  FMUL.FTZ R66, R57, R62 ;  /* 0x0000003e39427220 */ /* 0x000fe20000410000 */
[C---:B------:R-:W-:Y:S01]  /*4e00*/  FMUL.FTZ R59, R49.reuse, R59 ;  /* 0x0000003b313b7220 */ /* 0x040fe20000410000 */
[----:B------:R-:W-:Y:S01]  /*4e10*/  FFMA.FTZ R64, R49, R58, -R64 ;  /* 0x0000003a31407223 */ /* 0x000fe20000010840 */
[C---:B------:R-:W-:Y:S01]  /*4e20*/  FMUL.FTZ R62, R51.reuse, R62 ;  /* 0x0000003e333e7220 */ /* 0x040fe20000410000 */
[----:B------:R-:W-:Y:S01]  /*4e30*/  FFMA.FTZ R66, R51, R60, -R66 ;  /* 0x0000003c33427223 */ /* 0x000fe20000010842 */
[----:B------:R-:W-:-:S02]  /*4e40*/  HADD2.F32 R49, -RZ, R48.H1_H1 ;  /* 0x30000030ff317230 */ /* 0x000fc40000004100 */
[----:B------:R-:W-:Y:S01]  /*4e50*/  FFMA.FTZ R61, R50, R58, R59 ;  /* 0x0000003a323d7223 */ /* 0x000fe2000001003b */
[----:B------:R-:W-:Y:S01]  /*4e60*/  FFMA.FTZ R63, R57, R60, R62 ;  /* 0x0000003c393f7223 */ /* 0x000fe2000001003e */
[----:B------:R-:W-:Y:S02]  /*4e70*/  HADD2.F32 R51, -RZ, R133.H1_H1 ;  /* 0x30000085ff337230 */ /* 0x000fe40000004100 */
[----:B------:R-:W-:Y:S02]  /*4e80*/  HADD2.F32 R48, -RZ, R48.H0_H0 ;  /* 0x20000030ff307230 */ /* 0x000fe40000004100 */
[----:B------:R-:W-:Y:S02]  /*4e90*/  HADD2.F32 R57, -RZ, R134.H0_H0 ;  /* 0x20000086ff397230 */ /* 0x000fe40000004100 */
[-C--:B------:R-:W-:Y:S01]  /*4ea0*/  FMUL.FTZ R59, R49, R51.reuse ;  /* 0x00000033313b7220 */ /* 0x080fe20000410000 */
[--C-:B------:R-:W-:Y:S02]  /*4eb0*/  HADD2.F32 R50, -RZ, R56.reuse.H1_H1 ;  /* 0x30000038ff327230 */ /* 0x100fe40000004100 */
[----:B------:R-:W-:Y:S01]  /*4ec0*/  FMUL.FTZ R58, R48, R51 ;  /* 0x00000033303a7220 */ /* 0x000fe20000410000 */
[----:B------:R-:W-:-:S02]  /*4ed0*/  HADD2.F32 R56, -RZ, R56.H0_H0 ;  /* 0x20000038ff387230 */ /* 0x000fc40000004100 */
[-C--:B------:R-:W-:Y:S01]  /*4ee0*/  FFMA.FTZ R59, R48, R132.reuse, -R59 ;  /* 0x00000084303b7223 */ /* 0x080fe2000001083b */
[----:B------:R-:W-:Y:S02]  /*4ef0*/  HADD2.F32 R133, -RZ, R133.H0_H0 ;  /* 0x20000085ff857230 */ /* 0x000fe40000004100 */
[-C--:B------:R-:W-:Y:S01]  /*4f00*/  FMUL.FTZ R51, R50, R57.reuse ;  /* 0x0000003932337220 */ /* 0x080fe20000410000 */
[----:B------:R-:W-:Y:S01]  /*4f10*/  FFMA.FTZ R58, R49, R132, R58 ;  /* 0x00000084313a7223 */ /* 0x000fe2000001003a */
[C---:B------:R-:W-:Y:S01]  /*4f20*/  FMUL.FTZ R57, R56.reuse, R57 ;  /* 0x0000003938397220 */ /* 0x040fe20000410000 */
[----:B------:R-:W-:Y:S01]  /*4f30*/  F2FP.F16.F32.PACK_AB R63, R63, R66 ;  /* 0x000000423f3f723e */ /* 0x000fe200000000ff */
[-C--:B------:R-:W-:Y:S01]  /*4f40*/  FFMA.FTZ R51, R56, R133.reuse, -R51 ;  /* 0x0000008538337223 */ /* 0x080fe20000010833 */
[----:B------:R-:W-:Y:S01]  /*4f50*/  F2FP.F16.F32.PACK_AB R49, R61, R64 ;  /* 0x000000403d31723e */ /* 0x000fe200000000ff */
[----:B------:R-:W-:Y:S01]  /*4f60*/  FFMA.FTZ R50, R50, R133, R57 ;  /* 0x0000008532327223 */ /* 0x000fe20000010039 */
[----:B------:R-:W-:-:S04]  /*4f70*/  F2FP.F16.F32.PACK_AB R48, R58, R59 ;  /* 0x0000003b3a30723e */ /* 0x000fc800000000ff */
[----:B------:R-:W-:Y:S01]  /*4f80*/  F2FP.F16.F32.PACK_AB R50, R50, R51 ;  /* 0x000000333232723e */ /* 0x000fe200000000ff */
[----:B------:R-:W-:-:S07]  /*4f90*/  IMAD.MOV.U32 R51, RZ, RZ, R63 ;  /* 0x000000ffff337224 */ /* 0x000fce00078e003f */
.L_x_8854:
[----:B------:R-:W-:Y:S05]  /*4fa0*/  BSYNC B2 ;  /* 0x0000000000027941 */ /* 0x000fea0003800000 */
.L_x_8853:
[----:B------:R-:W-:Y:S01]  /*4fb0*/  ULDC.64 UR4, c[0x0][0x2e8] ;  /* 0x0000ba0000047ab9 */ /* 0x000fe20000000a00 */
[----:B------:R-:W-:Y:S01]  /*4fc0*/  IMAD.X R58, R120, 0x1, R41, P3 ;  /* 0x00000001783a7824 */ /* 0x000fe200018e0629 */
[----:B------:R-:W-:-:S04]  /*4fd0*/  LEA R56, P3, R65, UR4, 0x1 ;  /* 0x0000000441387c11 */ /* 0x000fc8000f8608ff */
[----:B------:R-:W-:-:S05]  /*4fe0*/  LEA.HI.X R57, R65, UR5, R58, 0x1, P3 ;  /* 0x0000000541397c11 */ /* 0x000fca00098f0c3a */
[----:B--2---:R1:W-:Y:S04]  /*4ff0*/  STG.E.128 desc[UR42][R56.64], R48 ;  /* 0x0000003038007986 */ /* 0x0043e8000c101d2a */
.L_x_8852:
[----:B------:R-:W-:Y:S05]  /*5000*/  BSYNC B1 ;  /* 0x0000000000017941 */ /* 0x000fea0003800000 */
.L_x_8851:
[----:B------:R-:W-:Y:S05]  /*5010*/  @P1 BRA `(.L_x_8850) ;  /* 0x0000003000e81947 */ /* 0x000fea0003800000 */
[----:B-1234-:R1:W2:Y:S01]  /*5020*/  LDS.128 R48, [R112+0x1f400] ;  /* 0x01f4000070307984 */ /* 0x01e2a20000000c00 */
        /* <DEDUP_REMOVED lines=26> */
[--C-:B------:R-:W-:Y:S02]  /*51d0*/  HADD2.F32 R53, -RZ, R82.reuse.H1_H1 ;  /* 0x30000052ff357230 */ /* 0x100fe40000004100 */
[----:B------:R-:W-:Y:S01]  /*51e0*/  FFMA.FTZ R62, R51, R56, -R62 ;  /* 0x00000038333e7223 */ /* 0x000fe2000001083e */
[----:B------:R-:W-:Y:S02]  /*51f0*/  HADD2.F32 R55, -RZ, R82.H0_H0 ;  /* 0x20000052ff377230 */ /* 0x000fe40000004100 */
[--C-:B------:R-:W-:Y:S02]  /*5200*/  HADD2.F32 R50, -RZ, R52.reuse.H1_H1 ;  /* 0x30000034ff327230 */ /* 0x100fe40000004100 */
[----:B------:R-:W-:Y:S01]  /*5210*/  FMUL.FTZ R57, R49, R53 ;  /* 0x0000003531397220 */ /* 0x000fe20000410000 */
[----:B------:R-:W-:-:S02]  /*5220*/  HADD2.F32 R52, -RZ, R52.H0_H0 ;  /* 0x20000034ff347230 */ /* 0x000fc40000004100 */
[----:B------:R-:W-:Y:S01]  /*5230*/  FMUL.FTZ R54, R48, R53 ;  /* 0x0000003530367220 */ /* 0x000fe20000410000 */
        /* <DEDUP_REMOVED lines=12> */
.L_x_8856:
[----:B------:R-:W-:Y:S05]  /*5300*/  BSYNC B1 ;  /* 0x0000000000017941 */ /* 0x000fea0003800000 */
.L_x_8855:
[----:B------:R-:W-:Y:S01]  /*5310*/  ULDC.64 UR4, c[0x0][0x2e8] ;  /* 0x0000ba0000047ab9 */ /* 0x000fe20000000a00 */
[----:B------:R-:W-:Y:S01]  /*5320*/  IMAD.X R120, R120, 0x1, R107, P3 ;  /* 0x0000000178787824 */ /* 0x000fe200018e066b */
[----:B------:R-:W-:-:S04]  /*5330*/  LEA R52, P3, R119, UR4, 0x1 ;  /* 0x0000000477347c11 */ /* 0x000fc8000f8608ff */
[----:B------:R-:W-:-:S05]  /*5340*/  LEA.HI.X R53, R119, UR5, R120, 0x1, P3 ;  /* 0x0000000577357c11 */ /* 0x000fca00098f0c78 */
[----:B--2---:R1:W-:Y:S01]  /*5350*/  STG.E.128 desc[UR42][R52.64], R48 ;  /* 0x0000003034007986 */ /* 0x0043e2000c101d2a */
[----:B------:R-:W-:Y:S05]  /*5360*/  BRA `(.L_x_8850) ;  /* 0x0000003000147947 */ /* 0x000fea0003800000 */
.L_x_8814:
        /* <DEDUP_REMOVED lines=20> */
[----:B------:R-:W-:-:S04]  /*54b0*/  @!P4 IADD3 R52, P5, R94, R82, RZ ;  /* 0x000000525e34c210 */ /* 0x000fc80007fbe0ff */
[----:B------:R-:W-:-:S03]  /*54c0*/  @!P4 IADD3.X R53, R117, R37, RZ, P5, !PT ;  /* 0x000000257535c210 */ /* 0x000fc60002ffe4ff */
        /* <DEDUP_REMOVED lines=62> */
.L_x_8858:
[----:B------:R-:W-:Y:S05]  /*58b0*/  BSYNC B1 ;  /* 0x0000000000017941 */ /* 0x000fea0003800000 */
.L_x_8857:
[----:B-----5:R-:W-:Y:S01]  /*58c0*/  MOV R80, R74 ;  /* 0x0000004a00507202 */ /* 0x020fe20000000f00 */
[----:B------:R-:W-:Y:S01]  /*58d0*/  IMAD.MOV.U32 R81, RZ, RZ, R75 ;  /* 0x000000ffff517224 */ /* 0x000fe200078e004b */
[----:B------:R-:W-:Y:S01]  /*58e0*/  UISETP.NE.AND UP0, UPT, UR45, 0x3, UPT ;  /* 0x000000032d00788c */ /* 0x000fe2000bf05270 */
        /* <DEDUP_REMOVED lines=52> */
[----:B------:R-:W-:-:S03]  /*5c30*/  IMAD.MOV.U32 R83, RZ, RZ, R69 ;  /* 0x000000ffff537224 */ /* 0x000fc600078e0045 */
[----:B------:R-:W-:Y:S02]  /*5c40*/  PRMT R136, R80, 0x5410, R81 ;  /* 0x0000541050887816 */ /* 0x000fe40000000051 */
[----:B------:R-:W-:Y:S01]  /*5c50*/  PRMT R137, R82, 0x5410, R83 ;  /* 0x0000541052897816 */ /* 0x000fe20000000053 */
[----:B------:R-:W-:Y:S06]  /*5c60*/  @!P0 BRA `(.L_x_8859) ;  /* 0x0000000000048947 */ /* 0x000fec0003800000 */
[----:B------:R-:W-:Y:S01]  /*5c70*/  BPT.TRAP 0x1 ;  /* 0x000000040000795c */ /* 0x000fe20000300000 */
.L_x_8859:
[----:B------:R-:W-:Y:S01]  /*5c80*/  IMAD R110, R23, 0x8, R2 ;  /* 0x00000008176e7824 */ /* 0x000fe200078e0202 */
[----:B------:R-:W-:Y:S01]  /*5c90*/  SHF.L.U32 R117, R188, 0x1f, RZ ;  /* 0x0000001fbc757819 */ /* 0x000fe200000006ff */
[----:B------:R-:W0:Y:S01]  /*5ca0*/  LDC R128, c[0x0][0x2f4] ;  /* 0x0000bd00ff807b82 */ /* 0x000e220000000800 */
[----:B------:R-:W-:Y:S01]  /*5cb0*/  IMAD.MOV.U32 R119, RZ, RZ, R120 ;  /* 0x000000ffff777224 */ /* 0x000fe200078e0078 */
[----:B------:R-:W-:Y:S01]  /*5cc0*/  BSSY B1, `(.L_x_8860) ;  /* 0x0000005000017945 */ /* 0x000fe20003800000 */
[----:B------:R-:W1:Y:S05]  /*5cd0*/  SYNCS.PHASECHK.TRANS64.TRYWAIT P4, [R110+URZ+0x28890], R117 ;  /* 0x028890756e0075a7 */ /* 0x000e6a000808017f */
[----:B------:R-:W2:Y:S01]  /*5ce0*/  LDC.64 R120, c[0x0][0x300] ;  /* 0x0000c000ff787b82 */ /* 0x000ea20000000a00 */
[----:B0-----:R-:W-:Y:S01]  /*5cf0*/  IMAD.IADD R129, R128, 0x1, -R33 ;  /* 0x0000000180817824 */ /* 0x001fe200078e0a21 */
[----:B-1----:R-:W-:Y:S06]  /*5d00*/  @!P4 BRA `(.L_x_8861) ;  /* 0x000001cc00e0c947 */ /* 0x002fec0003800000 */
.L_x_9182:
[----:B------:R-:W-:Y:S05]  /*5d10*/  BSYNC B1 ;  /* 0x0000000000017941 */ /* 0x000fea0003800000 */
.L_x_8860:
        /* <DEDUP_REMOVED lines=11> */
[----:B------:R-:W-:Y:S02]  /*5dd0*/  SHF.R.S32.HI R81, RZ, 0x1f, R80 ;  /* 0x0000001fff517819 */ /* 0x000fe40000011450 */
[----:B------:R-:W-:Y:S02]  /*5de0*/  SHF.L.U32 R139, R80, 0x3, RZ ;  /* 0x00000003508b7819 */ /* 0x000fe400000006ff */
        /* <DEDUP_REMOVED lines=8> */
[----:B------:R-:W-:Y:S01]  /*5e70*/  IMAD R83, R23, 0x4000, R80 ;  /* 0x0000400017537824 */ /* 0x000fe200078e0250 */
[----:B------:R-:W-:-:S03]  /*5e80*/  LEA R81, R81, R2, 0x1 ;  /* 0x0000000251517211 */ /* 0x000fc600078e08ff */
[----:B------:R-:W-:-:S03]  /*5e90*/  IMAD R84, R83, 0x2, R2 ;  /* 0x0000000253547824 */ /* 0x000fc600078e0202 */
[----:B------:R-:W1:Y:S04]  /*5ea0*/  LDS.128 R80, [R81+0x18400] ;  /* 0x0184000051507984 */ /* 0x000e680000000c00 */
[----:B------:R-:W3:Y:S01]  /*5eb0*/  LDS.128 R84, [R84+0x18400] ;  /* 0x0184000054547984 */ /* 0x000ee20000000c00 */
[----:B------:R-:W-:Y:S05]  /*5ec0*/  @P3 BRA `(.L_x_8865) ;  /* 0x0000000400583947 */ /* 0x000fea0003800000 */
[----:B---3--:R-:W-:Y:S01]  /*5ed0*/  IMAD.MOV.U32 R141, RZ, RZ, R85 ;  /* 0x000000ffff8d7224 */ /* 0x008fe200078e0055 */
[----:B------:R-:W-:Y:S01]  /*5ee0*/  SHF.R.U32.HI R144, RZ, 0x10, R53 ;  /* 0x00000010ff907819 */ /* 0x000fe20000011635 */
[----:B-1----:R-:W-:Y:S01]  /*5ef0*/  IMAD.MOV.U32 R85, RZ, RZ, R81 ;  /* 0x000000ffff557224 */ /* 0x002fe200078e0051 */
[----:B------:R-:W-:Y:S01]  /*5f00*/  SHF.R.U64 R52, R52, 0x10, R53 ;  /* 0x0000001034347819 */ /* 0x000fe20000001235 */
[----:B------:R-:W-:Y:S01]  /*5f10*/  HADD2.F32 R143, -RZ, R143.H0_H0 ;  /* 0x2000008fff8f7230 */ /* 0x000fe20000004100 */
[----:B------:R-:W-:Y:S01]  /*5f20*/  SHF.R.U64 R48, R48, 0x10, R49 ;  /* 0x0000001030307819 */ /* 0x000fe20000001231 */
[----:B------:R-:W-:Y:S01]  /*5f30*/  HADD2.F32 R138, -RZ, R141.H0_H0 ;  /* 0x2000008dff8a7230 */ /* 0x000fe20000004100 */
[----:B------:R-:W-:Y:S01]  /*5f40*/  SHF.R.U64 R54, R54, 0x10, R55 ;  /* 0x0000001036367819 */ /* 0x000fe20000001237 */
[----:B------:R-:W-:Y:S01]  /*5f50*/  HADD2.F32 R140, -RZ, R85.H0_H0 ;  /* 0x20000055ff8c7230 */ /* 0x000fe20000004100 */
[----:B------:R-:W-:Y:S01]  /*5f60*/  SHF.R.U64 R50, R50, 0x10, R51 ;  /* 0x0000001032327819 */ /* 0x000fe20000001233 */
[----:B------:R-:W-:-:S02]  /*5f70*/  HADD2.F32 R81, -RZ, R142.H0_H0 ;  /* 0x2000008eff517230 */ /* 0x000fc40000004100 */
[-C--:B------:R-:W-:Y:S01]  /*5f80*/  FMUL.FTZ R149, R138, R143.reuse ;  /* 0x0000008f8a957220 */ /* 0x080fe20000410000 */
[----:B------:R-:W-:Y:S02]  /*5f90*/  HADD2.F32 R144, -RZ, R144.H0_H0 ;  /* 0x20000090ff907230 */ /* 0x000fe40000004100 */
[C---:B------:R-:W-:Y:S01]  /*5fa0*/  FMUL.FTZ R143, R140.reuse, R143 ;  /* 0x0000008f8c8f7220 */ /* 0x040fe20000410000 */
[----:B------:R-:W-:Y:S01]  /*5fb0*/  SHF.R.U32.HI R142, RZ, 0x10, R49 ;  /* 0x00000010ff8e7819 */ /* 0x000fe20000011631 */
[-C--:B------:R-:W-:Y:S01]  /*5fc0*/  FFMA.FTZ R140, R140, R81.reuse, -R149 ;  /* 0x000000518c8c7223 */ /* 0x080fe20000010895 */
[----:B------:R-:W-:Y:S02]  /*5fd0*/  HADD2.F32 R85, -RZ, R85.H1_H1 ;  /* 0x30000055ff557230 */ /* 0x000fe40000004100 */
[----:B------:R-:W-:Y:S01]  /*5fe0*/  FFMA.FTZ R138, R138, R81, R143 ;  /* 0x000000518a8a7223 */ /* 0x000fe2000001008f */
[----:B------:R-:W-:Y:S01]  /*5ff0*/  HADD2.F32 R81, -RZ, R141.H1_H1 ;  /* 0x3000008dff517230 */ /* 0x000fe20000004100 */
[----:B------:R-:W-:Y:S01]  /*6000*/  MOV R143, R83 ;  /* 0x00000053008f7202 */ /* 0x000fe20000000f00 */
[----:B------:R-:W-:-:S02]  /*6010*/  HADD2.F32 R142, -RZ, R142.H0_H0 ;  /* 0x2000008eff8e7230 */ /* 0x000fc40000004100 */
[----:B------:R-:W-:Y:S02]  /*6020*/  IMAD.MOV.U32 R141, RZ, RZ, R87 ;  /* 0x000000ffff8d7224 */ /* 0x000fe400078e0057 */
[-C--:B------:R-:W-:Y:S01]  /*6030*/  FMUL.FTZ R146, R81, R144.reuse ;  /* 0x0000009051927220 */ /* 0x080fe20000410000 */
[----:B------:R-:W-:Y:S01]  /*6040*/  FMUL.FTZ R144, R85, R144 ;  /* 0x0000009055907220 */ /* 0x000fe20000410000 */
[----:B------:R-:W-:Y:S02]  /*6050*/  HADD2.F32 R83, -RZ, R143.H0_H0 ;  /* 0x2000008fff537230 */ /* 0x000fe40000004100 */
[----:B------:R-:W-:Y:S02]  /*6060*/  HADD2.F32 R87, -RZ, R141.H0_H0 ;  /* 0x2000008dff577230 */ /* 0x000fe40000004100 */
[-C--:B------:R-:W-:Y:S01]  /*6070*/  FFMA.FTZ R81, R81, R142.reuse, R144 ;  /* 0x0000008e51517223 */ /* 0x080fe20000010090 */
[--C-:B------:R-:W-:Y:S02]  /*6080*/  HADD2.F32 R144, -RZ, R148.reuse.H1_H1 ;  /* 0x30000094ff907230 */ /* 0x100fe40000004100 */
[----:B------:R-:W-:Y:S01]  /*6090*/  FFMA.FTZ R85, R85, R142, -R146 ;  /* 0x0000008e55557223 */ /* 0x000fe20000010892 */
[----:B------:R-:W-:-:S02]  /*60a0*/  HADD2.F32 R142, -RZ, R148.H0_H0 ;  /* 0x20000094ff8e7230 */ /* 0x000fc40000004100 */
[----:B------:R-:W-:Y:S02]  /*60b0*/  HADD2.F32 R141, -RZ, R141.H1_H1 ;  /* 0x3000008dff8d7230 */ /* 0x000fe40000004100 */
[-C--:B------:R-:W-:Y:S01]  /*60c0*/  FMUL.FTZ R146, R87, R144.reuse ;  /* 0x0000009057927220 */ /* 0x080fe20000410000 */
[----:B------:R-:W-:Y:S01]  /*60d0*/  FMUL.FTZ R144, R83, R144 ;  /* 0x0000009053907220 */ /* 0x000fe20000410000 */
[----:B------:R-:W-:Y:S01]  /*60e0*/  HADD2.F32 R143, -RZ, R143.H1_H1 ;  /* 0x3000008fff8f7230 */ /* 0x000fe20000004100 */
[----:B------:R-:W-:Y:S01]  /*60f0*/  F2FP.F16.F32.PACK_AB R85, R85, R140 ;  /* 0x0000008c5555723e */ /* 0x000fe200000000ff */
[-C--:B------:R-:W-:Y:S01]  /*6100*/  FFMA.FTZ R83, R83, R142.reuse, -R146 ;  /* 0x0000008e53537223 */ /* 0x080fe20000010892 */
[----:B------:R-:W-:Y:S01]  /*6110*/  FFMA.FTZ R87, R87, R142, R144 ;  /* 0x0000008e57577223 */ /* 0x000fe20000010090 */
[----:B------:R-:W-:Y:S01]  /*6120*/  SHF.R.U32.HI R142, RZ, 0x10, R55 ;  /* 0x00000010ff8e7819 */ /* 0x000fe20000011637 */
[----:B------:R-:W-:Y:S01]  /*6130*/  HADD2.F32 R150, -RZ, R150.H0_H0 ;  /* 0x20000096ff967230 */ /* 0x000fe20000004100 */
[----:B------:R-:W-:Y:S01]  /*6140*/  SHF.R.U32.HI R144, RZ, 0x10, R51 ;  /* 0x00000010ff907819 */ /* 0x000fe20000011633 */
[----:B------:R-:W-:Y:S01]  /*6150*/  HADD2.F32 R53, -RZ, R84.H0_H0 ;  /* 0x20000054ff357230 */ /* 0x000fe20000004100 */
[----:B------:R-:W-:Y:S01]  /*6160*/  F2FP.F16.F32.PACK_AB R138, R81, R138 ;  /* 0x0000008a518a723e */ /* 0x000fe200000000ff */
[----:B------:R-:W-:-:S02]  /*6170*/  HADD2.F32 R142, -RZ, R142.H0_H0 ;  /* 0x2000008eff8e7230 */ /* 0x000fc40000004100 */
[----:B------:R-:W-:Y:S02]  /*6180*/  HADD2.F32 R144, -RZ, R144.H0_H0 ;  /* 0x20000090ff907230 */ /* 0x000fe40000004100 */
[----:B------:R-:W-:Y:S01]  /*6190*/  FMUL.FTZ R148, R53, R150 ;  /* 0x0000009635947220 */ /* 0x000fe20000410000 */
[----:B------:R-:W-:Y:S02]  /*61a0*/  HADD2.F32 R52, -RZ, R52.H0_H0 ;  /* 0x20000034ff347230 */ /* 0x000fe40000004100 */
[-C--:B------:R-:W-:Y:S01]  /*61b0*/  FMUL.FTZ R146, R141, R142.reuse ;  /* 0x0000008e8d927220 */ /* 0x080fe20000410000 */
[C---:B------:R-:W-:Y:S01]  /*61c0*/  FMUL.FTZ R142, R143.reuse, R142 ;  /* 0x0000008e8f8e7220 */ /* 0x040fe20000410000 */
[----:B------:R-:W-:Y:S02]  /*61d0*/  HADD2.F32 R49, -RZ, R84.H1_H1 ;  /* 0x30000054ff317230 */ /* 0x000fe40000004100 */
[-C--:B------:R-:W-:Y:S01]  /*61e0*/  FFMA.FTZ R146, R143, R144.reuse, -R146 ;  /* 0x000000908f927223 */ /* 0x080fe20000010892 */
[----:B------:R-:W-:Y:S01]  /*61f0*/  FFMA.FTZ R142, R141, R144, R142 ;  /* 0x000000908d8e7223 */ /* 0x000fe2000001008e */
[----:B------:R-:W-:-:S02]  /*6200*/  HADD2.F32 R141, -RZ, R80.H0_H0 ;  /* 0x20000050ff8d7230 */ /* 0x000fc40000004100 */
[----:B------:R-:W-:Y:S01]  /*6210*/  HADD2.F32 R144, -RZ, R147.H0_H0 ;  /* 0x20000093ff907230 */ /* 0x000fe20000004100 */
[----:B------:R-:W-:Y:S01]  /*6220*/  F2FP.F16.F32.PACK_AB R83, R146, R83 ;  /* 0x000000539253723e */ /* 0x000fe200000000ff */
[----:B------:R-:W-:Y:S02]  /*6230*/  HADD2.F32 R48, -RZ, R48.H0_H0 ;  /* 0x20000030ff307230 */ /* 0x000fe40000004100 */
[C---:B------:R-:W-:Y:S01]  /*6240*/  FMUL.FTZ R150, R141.reuse, R150 ;  /* 0x000000968d967220 */ /* 0x040fe20000410000 */
[--C-:B------:R-:W-:Y:S02]  /*6250*/  HADD2.F32 R55, -RZ, R145.reuse.H1_H1 ;  /* 0x30000091ff377230 */ /* 0x100fe40000004100 */
[-C--:B------:R-:W-:Y:S01]  /*6260*/  FFMA.FTZ R148, R141, R144.reuse, -R148 ;  /* 0x000000908d947223 */ /* 0x080fe20000010894 */
[----:B------:R-:W-:Y:S02]  /*6270*/  HADD2.F32 R145, -RZ, R145.H0_H0 ;  /* 0x20000091ff917230 */ /* 0x000fe40000004100 */
[----:B------:R-:W-:Y:S01]  /*6280*/  FFMA.FTZ R150, R53, R144, R150 ;  /* 0x0000009035967223 */ /* 0x000fe20000010096 */
[----:B------:R-:W-:-:S02]  /*6290*/  HADD2.F32 R53, -RZ, R80.H1_H1 ;  /* 0x30000050ff357230 */ /* 0x000fc40000004100 */
[-C--:B------:R-:W-:Y:S01]  /*62a0*/  FMUL.FTZ R80, R49, R52.reuse ;  /* 0x0000003431507220 */ /* 0x080fe20000410000 */
[----:B------:R-:W-:Y:S01]  /*62b0*/  HADD2.F32 R54, -RZ, R54.H0_H0 ;  /* 0x20000036ff367230 */ /* 0x000fe20000004100 */
[----:B------:R-:W-:Y:S01]  /*62c0*/  F2FP.F16.F32.PACK_AB R87, R142, R87 ;  /* 0x000000578e57723e */ /* 0x000fe200000000ff */
[----:B------:R-:W-:Y:S02]  /*62d0*/  HADD2.F32 R51, -RZ, R86.H1_H1 ;  /* 0x30000056ff337230 */ /* 0x000fe40000004100 */
[C---:B------:R-:W-:Y:S01]  /*62e0*/  FMUL.FTZ R52, R53.reuse, R52 ;  /* 0x0000003435347220 */ /* 0x040fe20000410000 */
[-C--:B------:R-:W-:Y:S01]  /*62f0*/  FFMA.FTZ R53, R53, R48.reuse, -R80 ;  /* 0x0000003035357223 */ /* 0x080fe20000010850 */
[----:B------:R-:W-:Y:S02]  /*6300*/  HADD2.F32 R143, -RZ, R82.H1_H1 ;  /* 0x30000052ff8f7230 */ /* 0x000fe40000004100 */
[----:B------:R-:W-:Y:S01]  /*6310*/  FFMA.FTZ R49, R49, R48, R52 ;  /* 0x0000003031317223 */ /* 0x000fe20000010034 */
[----:B------:R-:W-:Y:S01]  /*6320*/  HADD2.F32 R48, -RZ, R86.H0_H0 ;  /* 0x20000056ff307230 */ /* 0x000fe20000004100 */
[----:B------:R-:W-:Y:S01]  /*6330*/  F2FP.F16.F32.PACK_AB R80, R53, R148 ;  /* 0x000000943550723e */ /* 0x000fe200000000ff */
[----:B------:R-:W-:-:S02]  /*6340*/  HADD2.F32 R52, -RZ, R82.H0_H0 ;  /* 0x20000052ff347230 */ /* 0x000fc40000004100 */
[----:B------:R-:W-:Y:S02]  /*6350*/  HADD2.F32 R50, -RZ, R50.H0_H0 ;  /* 0x20000032ff327230 */ /* 0x000fe40000004100 */
[-C--:B------:R-:W-:Y:S01]  /*6360*/  FMUL.FTZ R141, R48, R55.reuse ;  /* 0x00000037308d7220 */ /* 0x080fe20000410000 */
[----:B------:R-:W-:Y:S02]  /*6370*/  IMAD.MOV.U32 R81, RZ, RZ, R85 ;  /* 0x000000ffff517224 */ /* 0x000fe400078e0055 */
[C---:B------:R-:W-:Y:S01]  /*6380*/  FMUL.FTZ R55, R52.reuse, R55 ;  /* 0x0000003734377220 */ /* 0x040fe20000410000 */
[----:B------:R-:W-:Y:S01]  /*6390*/  F2FP.F16.F32.PACK_AB R84, R49, R150 ;  /* 0x000000963154723e */ /* 0x000fe200000000ff */
[-C--:B------:R-:W-:Y:S01]  /*63a0*/  FFMA.FTZ R141, R52, R145.reuse, -R141 ;  /* 0x00000091348d7223 */ /* 0x080fe2000001088d */
[----:B------:R-:W-:Y:S02]  /*63b0*/  IMAD.MOV.U32 R85, RZ, RZ, R138 ;  /* 0x000000ffff557224 */ /* 0x000fe400078e008a */
[----:B------:R-:W-:Y:S01]  /*63c0*/  FFMA.FTZ R55, R48, R145, R55 ;  /* 0x0000009130377223 */ /* 0x000fe20000010037 */
[-C--:B------:R-:W-:Y:S01]  /*63d0*/  FMUL.FTZ R48, R51, R54.reuse ;  /* 0x0000003633307220 */ /* 0x080fe20000410000 */
[----:B------:R-:W-:-:S03]  /*63e0*/  FMUL.FTZ R54, R143, R54 ;  /* 0x000000368f367220 */ /* 0x000fc60000410000 */
[-C--:B------:R-:W-:Y:S01]  /*63f0*/  FFMA.FTZ R48, R143, R50.reuse, -R48 ;  /* 0x000000328f307223 */ /* 0x080fe20000010830 */
[----:B------:R-:W-:-:S04]  /*6400*/  FFMA.FTZ R54, R51, R50, R54 ;  /* 0x0000003233367223 */ /* 0x000fc80000010036 */
[----:B------:R-:W-:Y:S02]  /*6410*/  F2FP.F16.F32.PACK_AB R82, R48, R141 ;  /* 0x0000008d3052723e */ /* 0x000fe400000000ff */
[----:B------:R-:W-:-:S07]  /*6420*/  F2FP.F16.F32.PACK_AB R86, R54, R55 ;  /* 0x000000373656723e */ /* 0x000fce00000000ff */
.L_x_8865:
[----:B------:R-:W-:Y:S05]  /*6430*/  BSYNC B2 ;  /* 0x0000000000027941 */ /* 0x000fea0003800000 */
.L_x_8864:
[-C--:B--2---:R-:W-:Y:S01]  /*6440*/  IMAD R50, R218, R120.reuse, RZ ;  /* 0x00000078da327224 */ /* 0x084fe200078e02ff */
[----:B------:R-:W-:Y:S01]  /*6450*/  ULDC.64 UR4, c[0x0][0x2e8] ;  /* 0x0000ba0000047ab9 */ /* 0x000fe20000000a00 */
[----:B------:R-:W-:-:S04]  /*6460*/  IMAD.WIDE.U32 R48, R22, R120, R118 ;  /* 0x0000007816307225 */ /* 0x000fc800078e0076 */
        /* <DEDUP_REMOVED lines=14> */
.L_x_8863:
[----:B------:R-:W-:Y:S05]  /*6550*/  BSYNC B1 ;  /* 0x0000000000017941 */ /* 0x000fea0003800000 */
.L_x_8862:
[----:B------:R-:W-:Y:S01]  /*6560*/  ISETP.GE.OR P4, PT, R214, R113, P2 ;  /* 0x00000071d600720c */ /* 0x000fe20001786670 */
[----:B------:R-:W-:-:S12]  /*6570*/  BSSY B1, `(.L_x_8866) ;  /* 0x000007f000017945 */ /* 0x000fd80003800000 */
[----:B------:R-:W-:Y:S05]  /*6580*/  @P4 BRA `(.L_x_8867) ;  /* 0x0000000400f44947 */ /* 0x000fea0003800000 */
[----:B-1----:R-:W3:Y:S01]  /*6590*/  LDL R48, [R1+0x10] ;  /* 0x0000100001307983 */ /* 0x002ee20000100800 */
[----:B--2---:R-:W-:Y:S01]  /*65a0*/  IMAD.WIDE.U32 R80, R214, R120, R118 ;  /* 0x00000078d6507225 */ /* 0x004fe200078e0076 */
[----:B------:R-:W-:Y:S01]  /*65b0*/  SHF.R.U32.HI R51, RZ, 0x3, R196 ;  /* 0x00000003ff337819 */ /* 0x000fe200000116c4 */
[----:B------:R-:W-:Y:S01]  /*65c0*/  BSSY B2, `(.L_x_8868) ;  /* 0x000006e000027945 */ /* 0x000fe20003800000 */
        /* <DEDUP_REMOVED lines=20> */
[----:B------:R-:W-:-:S03]  /*6710*/  IMAD R49, R49, 0x2, R2 ;  /* 0x0000000231317824 */ /* 0x000fc600078e0202 */
[----:B------:R-:W-:-:S03]  /*6720*/  LEA R52, R51, R2, 0x1 ;  /* 0x0000000233347211 */ /* 0x000fc600078e08ff */
[----:B------:R-:W1:Y:S04]  /*6730*/  LDS.128 R48, [R49+0x18400] ;  /* 0x0184000031307984 */ /* 0x000e680000000c00 */
[----:B------:R-:W2:Y:S01]  /*6740*/  LDS.128 R52, [R52+0x18400] ;  /* 0x0184000034347984 */ /* 0x000ea20000000c00 */
[----:B------:R-:W-:Y:S05]  /*6750*/  @P3 BRA `(.L_x_8869) ;  /* 0x0000000400503947 */ /* 0x000fea0003800000 */
[----:B------:R-:W-:Y:S01]  /*6760*/  HADD2.F32 R139, -RZ, R154.H0_H0 ;  /* 0x2000009aff8b7230 */ /* 0x000fe20000004100 */
[----:B------:R-:W-:Y:S01]  /*6770*/  SHF.R.U32.HI R142, RZ, 0x10, R61 ;  /* 0x00000010ff8e7819 */ /* 0x000fe2000001163d */
[----:B--2---:R-:W-:Y:S01]  /*6780*/  HADD2.F32 R86, -RZ, R53.H0_H0 ;  /* 0x20000035ff567230 */ /* 0x004fe20000004100 */
[----:B------:R-:W-:Y:S01]  /*6790*/  SHF.R.U32.HI R140, RZ, 0x10, R57 ;  /* 0x00000010ff8c7819 */ /* 0x000fe20000011639 */
[----:B-1----:R-:W-:Y:S01]  /*67a0*/  HADD2.F32 R138, -RZ, R49.H0_H0 ;  /* 0x20000031ff8a7230 */ /* 0x002fe20000004100 */
[----:B------:R-:W-:Y:S01]  /*67b0*/  SHF.R.U32.HI R146, RZ, 0x10, R63 ;  /* 0x00000010ff927819 */ /* 0x000fe2000001163f */
[----:B------:R-:W-:Y:S02]  /*67c0*/  HADD2.F32 R87, -RZ, R152.H0_H0 ;  /* 0x20000098ff577230 */ /* 0x000fe40000004100 */
[-C--:B------:R-:W-:Y:S01]  /*67d0*/  FMUL.FTZ R141, R86, R139.reuse ;  /* 0x0000008b568d7220 */ /* 0x080fe20000410000 */
[----:B------:R-:W-:Y:S02]  /*67e0*/  HADD2.F32 R142, -RZ, R142.H0_H0 ;  /* 0x2000008eff8e7230 */ /* 0x000fe40000004100 */
[----:B------:R-:W-:Y:S01]  /*67f0*/  FMUL.FTZ R139, R138, R139 ;  /* 0x0000008b8a8b7220 */ /* 0x000fe20000410000 */
[----:B------:R-:W-:-:S02]  /*6800*/  HADD2.F32 R140, -RZ, R140.H0_H0 ;  /* 0x2000008cff8c7230 */ /* 0x000fc40000004100 */
[-C--:B------:R-:W-:Y:S01]  /*6810*/  FFMA.FTZ R138, R138, R87.reuse, -R141 ;  /* 0x000000578a8a7223 */ /* 0x080fe2000001088d */
[----:B------:R-:W-:Y:S02]  /*6820*/  HADD2.F32 R146, -RZ, R146.H0_H0 ;  /* 0x20000092ff927230 */ /* 0x000fe40000004100 */
[----:B------:R-:W-:Y:S01]  /*6830*/  FFMA.FTZ R86, R86, R87, R139 ;  /* 0x0000005756567223 */ /* 0x000fe2000001008b */
[----:B------:R-:W-:Y:S01]  /*6840*/  HADD2.F32 R87, -RZ, R53.H1_H1 ;  /* 0x30000035ff577230 */ /* 0x000fe20000004100 */
[----:B------:R-:W-:Y:S01]  /*6850*/  SHF.R.U64 R60, R60, 0x10, R61 ;  /* 0x000000103c3c7819 */ /* 0x000fe2000000123d */
[----:B------:R-:W-:Y:S01]  /*6860*/  HADD2.F32 R53, -RZ, R49.H1_H1 ;  /* 0x30000031ff357230 */ /* 0x000fe20000004100 */
[----:B------:R-:W-:Y:S01]  /*6870*/  SHF.R.U64 R57, R56, 0x10, R57 ;  /* 0x0000001038397819 */ /* 0x000fe20000001239 */
[----:B------:R-:W-:Y:S02]  /*6880*/  HADD2.F32 R139, -RZ, R51.H0_H0 ;  /* 0x20000033ff8b7230 */ /* 0x000fe40000004100 */
[-C--:B------:R-:W-:Y:S01]  /*6890*/  FMUL.FTZ R144, R87, R142.reuse ;  /* 0x0000008e57907220 */ /* 0x080fe20000410000 */
[----:B------:R-:W-:Y:S01]  /*68a0*/  SHF.R.U64 R58, R58, 0x10, R59 ;  /* 0x000000103a3a7819 */ /* 0x000fe2000000123b */
[----:B------:R-:W-:Y:S01]  /*68b0*/  FMUL.FTZ R142, R53, R142 ;  /* 0x0000008e358e7220 */ /* 0x000fe20000410000 */
[----:B------:R-:W-:-:S02]  /*68c0*/  HADD2.F32 R56, -RZ, R52.H1_H1 ;  /* 0x30000034ff387230 */ /* 0x000fc40000004100 */
[-C--:B------:R-:W-:Y:S01]  /*68d0*/  FFMA.FTZ R53, R53, R140.reuse, -R144 ;  /* 0x0000008c35357223 */ /* 0x080fe20000010890 */
[----:B------:R-:W-:Y:S02]  /*68e0*/  HADD2.F32 R57, -RZ, R57.H0_H0 ;  /* 0x20000039ff397230 */ /* 0x000fe40000004100 */
[----:B------:R-:W-:Y:S01]  /*68f0*/  FFMA.FTZ R49, R87, R140, R142 ;  /* 0x0000008c57317223 */ /* 0x000fe2000001008e */
[----:B------:R-:W-:Y:S01]  /*6900*/  HADD2.F32 R140, -RZ, R153.H0_H0 ;  /* 0x20000099ff8c7230 */ /* 0x000fe20000004100 */
[----:B------:R-:W-:Y:S01]  /*6910*/  SHF.R.U64 R62, R62, 0x10, R63 ;  /* 0x000000103e3e7819 */ /* 0x000fe2000000123f */
[----:B------:R-:W-:Y:S01]  /*6920*/  HADD2.F32 R87, -RZ, R55.H0_H0 ;  /* 0x20000037ff577230 */ /* 0x000fe20000004100 */
[----:B------:R-:W-:Y:S01]  /*6930*/  F2FP.F16.F32.PACK_AB R53, R53, R138 ;  /* 0x0000008a3535723e */ /* 0x000fe200000000ff */
[----:B------:R-:W-:Y:S01]  /*6940*/  HADD2.F32 R142, -RZ, R151.H0_H0 ;  /* 0x20000097ff8e7230 */ /* 0x000fe20000004100 */
[----:B------:R-:W-:Y:S01]  /*6950*/  F2FP.F16.F32.PACK_AB R86, R49, R86 ;  /* 0x000000563156723e */ /* 0x000fe200000000ff */
[----:B------:R-:W-:-:S02]  /*6960*/  HADD2.F32 R152, -RZ, R152.H1_H1 ;  /* 0x30000098ff987230 */ /* 0x000fc40000004100 */
[-C--:B------:R-:W-:Y:S01]  /*6970*/  FMUL.FTZ R144, R87, R140.reuse ;  /* 0x0000008c57907220 */ /* 0x080fe20000410000 */
[C---:B------:R-:W-:Y:S01]  /*6980*/  FMUL.FTZ R140, R139.reuse, R140 ;  /* 0x0000008c8b8c7220 */ /* 0x040fe20000410000 */
[----:B------:R-:W-:Y:S02]  /*6990*/  HADD2.F32 R147, -RZ, R147.H1_H1 ;  /* 0x30000093ff937230 */ /* 0x000fe40000004100 */
[-C--:B------:R-:W-:Y:S01]  /*69a0*/  FFMA.FTZ R144, R139, R142.reuse, -R144 ;  /* 0x0000008e8b907223 */ /* 0x080fe20000010890 */
[----:B------:R-:W-:Y:S01]  /*69b0*/  FFMA.FTZ R140, R87, R142, R140 ;  /* 0x0000008e578c7223 */ /* 0x000fe2000001008c */
[----:B------:R-:W-:Y:S01]  /*69c0*/  HADD2.F32 R87, -RZ, R55.H1_H1 ;  /* 0x30000037ff577230 */ /* 0x000fe20000004100 */
[----:B------:R-:W-:Y:S01]  /*69d0*/  SHF.R.U32.HI R142, RZ, 0x10, R59 ;  /* 0x00000010ff8e7819 */ /* 0x000fe2000001163b */
[----:B------:R-:W-:Y:S02]  /*69e0*/  HADD2.F32 R55, -RZ, R51.H1_H1 ;  /* 0x30000033ff377230 */ /* 0x000fe40000004100 */
[----:B------:R-:W-:-:S02]  /*69f0*/  HADD2.F32 R59, -RZ, R60.H0_H0 ;  /* 0x2000003cff3b7230 */ /* 0x000fc40000004100 */
[-C--:B------:R-:W-:Y:S01]  /*6a00*/  FMUL.FTZ R148, R87, R146.reuse ;  /* 0x0000009257947220 */ /* 0x080fe20000410000 */
[----:B------:R-:W-:Y:S02]  /*6a10*/  HADD2.F32 R142, -RZ, R142.H0_H0 ;  /* 0x2000008eff8e7230 */ /* 0x000fe40000004100 */
[----:B------:R-:W-:Y:S01]  /*6a20*/  FMUL.FTZ R146, R55, R146 ;  /* 0x0000009237927220 */ /* 0x000fe20000410000 */
[----:B------:R-:W-:Y:S02]  /*6a30*/  HADD2.F32 R139, -RZ, R52.H0_H0 ;  /* 0x20000034ff8b7230 */ /* 0x000fe40000004100 */
[----:B------:R-:W-:Y:S01]  /*6a40*/  FMUL.FTZ R61, R56, R59 ;  /* 0x0000003b383d7220 */ /* 0x000fe20000410000 */
[----:B------:R-:W-:Y:S02]  /*6a50*/  HADD2.F32 R52, -RZ, R54.H0_H0 ;  /* 0x20000036ff347230 */ /* 0x000fe40000004100 */
[----:B------:R-:W-:Y:S01]  /*6a60*/  FFMA.FTZ R51, R87, R142, R146 ;  /* 0x0000008e57337223 */ /* 0x000fe20000010092 */
[----:B------:R-:W-:-:S02]  /*6a70*/  HADD2.F32 R87, -RZ, R48.H0_H0 ;  /* 0x20000030ff577230 */ /* 0x000fc40000004100 */
[----:B------:R-:W-:Y:S01]  /*6a80*/  FFMA.FTZ R55, R55, R142, -R148 ;  /* 0x0000008e37377223 */ /* 0x000fe20000010894 */
[----:B------:R-:W-:Y:S02]  /*6a90*/  HADD2.F32 R48, -RZ, R48.H1_H1 ;  /* 0x30000030ff307230 */ /* 0x000fe40000004100 */
[----:B------:R-:W-:Y:S01]  /*6aa0*/  FMUL.FTZ R60, R52, R152 ;  /* 0x00000098343c7220 */ /* 0x000fe20000410000 */
[----:B------:R-:W-:Y:S01]  /*6ab0*/  HADD2.F32 R146, -RZ, R153.H1_H1 ;  /* 0x30000099ff927230 */ /* 0x000fe20000004100 */
[----:B------:R-:W-:Y:S01]  /*6ac0*/  F2FP.F16.F32.PACK_AB R140, R51, R140 ;  /* 0x0000008c338c723e */ /* 0x000fe200000000ff */
[----:B------:R-:W-:Y:S02]  /*6ad0*/  HADD2.F32 R62, -RZ, R62.H0_H0 ;  /* 0x2000003eff3e7230 */ /* 0x000fe40000004100 */
[C---:B------:R-:W-:Y:S01]  /*6ae0*/  FMUL.FTZ R59, R48.reuse, R59 ;  /* 0x0000003b303b7220 */ /* 0x040fe20000410000 */
[----:B------:R-:W-:Y:S01]  /*6af0*/  FFMA.FTZ R48, R48, R57, -R61 ;  /* 0x0000003930307223 */ /* 0x000fe2000001083d */
[----:B------:R-:W-:-:S02]  /*6b00*/  HADD2.F32 R142, -RZ, R151.H1_H1 ;  /* 0x30000097ff8e7230 */ /* 0x000fc40000004100 */
[-C--:B------:R-:W-:Y:S01]  /*6b10*/  FMUL.FTZ R148, R139, R146.reuse ;  /* 0x000000928b947220 */ /* 0x080fe20000410000 */
[----:B------:R-:W-:Y:S01]  /*6b20*/  FFMA.FTZ R56, R56, R57, R59 ;  /* 0x0000003938387223 */ /* 0x000fe2000001003b */
[----:B------:R-:W-:Y:S02]  /*6b30*/  HADD2.F32 R57, -RZ, R50.H0_H0 ;  /* 0x20000032ff397230 */ /* 0x000fe40000004100 */
[----:B------:R-:W-:Y:S01]  /*6b40*/  FMUL.FTZ R146, R87, R146 ;  /* 0x0000009257927220 */ /* 0x000fe20000410000 */
[----:B------:R-:W-:Y:S01]  /*6b50*/  HADD2.F32 R59, -RZ, R54.H1_H1 ;  /* 0x30000036ff3b7230 */ /* 0x000fe20000004100 */
[----:B------:R-:W-:Y:S01]  /*6b60*/  F2FP.F16.F32.PACK_AB R55, R55, R144 ;  /* 0x000000903737723e */ /* 0x000fe200000000ff */
[----:B------:R-:W-:Y:S02]  /*6b70*/  HADD2.F32 R54, -RZ, R50.H1_H1 ;  /* 0x30000032ff367230 */ /* 0x000fe40000004100 */
[C---:B------:R-:W-:Y:S01]  /*6b80*/  FMUL.FTZ R61, R57.reuse, R152 ;  /* 0x00000098393d7220 */ /* 0x040fe20000410000 */
[----:B------:R-:W-:Y:S01]  /*6b90*/  FFMA.FTZ R50, R57, R147, -R60 ;  /* 0x0000009339327223 */ /* 0x000fe2000001083c */
[----:B------:R-:W-:-:S02]  /*6ba0*/  HADD2.F32 R58, -RZ, R58.H0_H0 ;  /* 0x2000003aff3a7230 */ /* 0x000fc40000004100 */
[-C--:B------:R-:W-:Y:S01]  /*6bb0*/  FMUL.FTZ R57, R59, R62.reuse ;  /* 0x0000003e3b397220 */ /* 0x080fe20000410000 */
[----:B------:R-:W-:Y:S01]  /*6bc0*/  FMUL.FTZ R62, R54, R62 ;  /* 0x0000003e363e7220 */ /* 0x000fe20000410000 */
[-C--:B------:R-:W-:Y:S01]  /*6bd0*/  FFMA.FTZ R87, R87, R142.reuse, -R148 ;  /* 0x0000008e57577223 */ /* 0x080fe20000010894 */
[----:B------:R-:W-:Y:S01]  /*6be0*/  FFMA.FTZ R139, R139, R142, R146 ;  /* 0x0000008e8b8b7223 */ /* 0x000fe20000010092 */
[----:B------:R-:W-:Y:S01]  /*6bf0*/  FFMA.FTZ R61, R52, R147, R61 ;  /* 0x00000093343d7223 */ /* 0x000fe2000001003d */
[-C--:B------:R-:W-:Y:S01]  /*6c00*/  FFMA.FTZ R57, R54, R58.reuse, -R57 ;  /* 0x0000003a36397223 */ /* 0x080fe20000010839 */
[----:B------:R-:W-:Y:S01]  /*6c10*/  FFMA.FTZ R62, R59, R58, R62 ;  /* 0x0000003a3b3e7223 */ /* 0x000fe2000001003e */
[----:B------:R-:W-:Y:S01]  /*6c20*/  IMAD.MOV.U32 R49, RZ, RZ, R53 ;  /* 0x000000ffff317224 */ /* 0x000fe200078e0035 */
[----:B------:R-:W-:Y:S01]  /*6c30*/  F2FP.F16.F32.PACK_AB R48, R48, R87 ;  /* 0x000000573030723e */ /* 0x000fe200000000ff */
[----:B------:R-:W-:Y:S01]  /*6c40*/  IMAD.MOV.U32 R51, RZ, RZ, R55 ;  /* 0x000000ffff337224 */ /* 0x000fe200078e0037 */
[----:B------:R-:W-:Y:S01]  /*6c50*/  F2FP.F16.F32.PACK_AB R52, R56, R139 ;  /* 0x0000008b3834723e */ /* 0x000fe200000000ff */
[----:B------:R-:W-:Y:S01]  /*6c60*/  IMAD.MOV.U32 R53, RZ, RZ, R86 ;  /* 0x000000ffff357224 */ /* 0x000fe200078e0056 */
[----:B------:R-:W-:Y:S01]  /*6c70*/  F2FP.F16.F32.PACK_AB R50, R57, R50 ;  /* 0x000000323932723e */ /* 0x000fe200000000ff */
[----:B------:R-:W-:Y:S01]  /*6c80*/  IMAD.MOV.U32 R55, RZ, RZ, R140 ;  /* 0x000000ffff377224 */ /* 0x000fe200078e008c */
[----:B------:R-:W-:-:S07]  /*6c90*/  F2FP.F16.F32.PACK_AB R54, R62, R61 ;  /* 0x0000003d3e36723e */ /* 0x000fce00000000ff */
.L_x_8869:
[----:B------:R-:W-:Y:S05]  /*6ca0*/  BSYNC B2 ;  /* 0x0000000000027941 */ /* 0x000fea0003800000 */
.L_x_8868:
        /* <DEDUP_REMOVED lines=11> */
.L_x_8867:
[----:B------:R-:W-:Y:S05]  /*6d60*/  BSYNC B1 ;  /* 0x0000000000017941 */ /* 0x000fea0003800000 */
.L_x_8866:
[----:B------:R-:W-:Y:S01]  /*6d70*/  ISETP.GE.OR P4, PT, R213, R113, P2 ;  /* 0x00000071d500720c */ /* 0x000fe20001786670 */
[----:B------:R-:W-:-:S12]  /*6d80*/  BSSY B1, `(.L_x_8870) ;  /* 0x000007f000017945 */ /* 0x000fd80003800000 */
[----:B------:R-:W-:Y:S05]  /*6d90*/  @P4 BRA `(.L_x_8871) ;  /* 0x0000000400f44947 */ /* 0x000fea0003800000 */
[----:B-1-3--:R-:W3:Y:S01]  /*6da0*/  LDL R48, [R1+0x10] ;  /* 0x0000100001307983 */ /* 0x00aee20000100800 */
[----:B--2---:R-:W-:Y:S01]  /*6db0*/  IMAD.WIDE.U32 R56, R213, R120, R118 ;  /* 0x00000078d5387225 */ /* 0x004fe200078e0076 */
[----:B------:R-:W-:Y:S01]  /*6dc0*/  SHF.R.U32.HI R50, RZ, 0x3, R195 ;  /* 0x00000003ff327819 */ /* 0x000fe200000116c3 */
[----:B------:R-:W-:Y:S01]  /*6dd0*/  BSSY B2, `(.L_x_8872) ;  /* 0x000006e000027945 */ /* 0x000fe20003800000 */
[----:B------:R-:W-:Y:S02]  /*6de0*/  IADD3 R58, P4, P5, R100, R56, R40 ;  /* 0x00000038643a7210 */ /* 0x000fe40007d9e028 */
[----:B---3--:R-:W-:Y:S01]  /*6df0*/  LOP3.LUT P6, RZ, R48, 0x1, RZ, 0xc0, !PT ;  /* 0x0000000130ff7812 */ /* 0x008fe200078cc0ff */
[----:B------:R-:W-:-:S04]  /*6e00*/  IMAD R48, R115, R120, RZ ;  /* 0x0000007873307224 */ /* 0x000fc800078e02ff */
[----:B------:R-:W-:Y:S01]  /*6e10*/  IMAD R49, R213, R121, R48 ;  /* 0x00000079d5317224 */ /* 0x000fe200078e0230 */
[----:B------:R-:W-:-:S04]  /*6e20*/  SEL R48, R33, R129, !P6 ;  /* 0x0000008121307207 */ /* 0x000fc80007000000 */
[----:B------:R-:W-:Y:S02]  /*6e30*/  IADD3 R60, R57, R49, RZ ;  /* 0x00000031393c7210 */ /* 0x000fe40007ffe0ff */
[----:B------:R-:W-:Y:S02]  /*6e40*/  SHF.R.S32.HI R49, RZ, 0x1f, R48 ;  /* 0x0000001fff317819 */ /* 0x000fe40000011430 */
[----:B------:R-:W-:Y:S02]  /*6e50*/  IADD3.X R59, R41, R60, R106, P4, P5 ;  /* 0x0000003c293b7210 */ /* 0x000fe400027ea46a */
        /* <DEDUP_REMOVED lines=10> */
[----:B------:R-:W-:-:S04]  /*6f00*/  IMAD R49, R23, 0x4000, R28 ;  /* 0x0000400017317824 */ /* 0x000fc800078e021c */
[----:B------:R-:W-:Y:S01]  /*6f10*/  IMAD R51, R23, 0x4000, R48 ;  /* 0x0000400017337824 */ /* 0x000fe200078e0230 */
[----:B------:R-:W-:-:S03]  /*6f20*/  LEA R49, R49, R2, 0x1 ;  /* 0x0000000231317211 */ /* 0x000fc600078e08ff */
[----:B------:R-:W-:-:S03]  /*6f30*/  IMAD R52, R51, 0x2, R2 ;  /* 0x0000000233347824 */ /* 0x000fc600078e0202 */
        /* <DEDUP_REMOVED lines=50> */
[----:B------:R-:W-:Y:S01]  /*7260*/  HADD2.F32 R52, -RZ, R52.H1_H1 ;  /* 0x30000034ff347230 */ /* 0x000fe20000004100 */
[----:B------:R-:W-:Y:S01]  /*7270*/  F2FP.F16.F32.PACK_AB R66, R66, R53 ;  /* 0x000000354242723e */ /* 0x000fe200000000ff */
        /* <DEDUP_REMOVED lines=18> */
[----:B------:R-:W-:Y:S01]  /*73a0*/  MOV R51, R66 ;  /* 0x0000004200337202 */ /* 0x000fe20000000f00 */
        /* <DEDUP_REMOVED lines=16> */
.L_x_8873:
[----:B------:R-:W-:Y:S05]  /*74b0*/  BSYNC B2 ;  /* 0x0000000000027941 */ /* 0x000fea0003800000 */
.L_x_8872:
        /* <DEDUP_REMOVED lines=11> */
.L_x_8871:
[----:B------:R-:W-:Y:S05]  /*7570*/  BSYNC B1 ;  /* 0x0000000000017941 */ /* 0x000fea0003800000 */
.L_x_8870:
[----:B------:R-:W-:Y:S01]  /*7580*/  ISETP.GE.OR P4, PT, R212, R113, P2 ;  /* 0x00000071d400720c */ /* 0x000fe20001786670 */
[-C--:B-1234-:R-:W-:Y:S02]  /*7590*/  IMAD R48, R114, R120.reuse, RZ ;  /* 0x0000007872307224 */ /* 0x09efe400078e02ff */
[----:B------:R-:W-:-:S04]  /*75a0*/  IMAD.WIDE.U32 R118, R212, R120, R118 ;  /* 0x00000078d4767225 */ /* 0x000fc800078e0076 */
[----:B------:R-:W-:-:S06]  /*75b0*/  IMAD R121, R212, R121, R48 ;  /* 0x00000079d4797224 */ /* 0x000fcc00078e0230 */
[----:B------:R-:W-:Y:S05]  /*75c0*/  @P4 BRA `(.L_x_8850) ;  /* 0x0000000c007c4947 */ /* 0x000fea0003800000 */
[----:B------:R-:W2:Y:S01]  /*75d0*/  LDL R49, [R1+0x10] ;  /* 0x0000100001317983 */ /* 0x000ea20000100800 */
[----:B------:R-:W1:Y:S01]  /*75e0*/  LDC.64 R56, c[0x0][0x2e8] ;  /* 0x0000ba00ff387b82 */ /* 0x000e620000000a00 */
[----:B------:R-:W-:Y:S01]  /*75f0*/  IMAD.IADD R60, R119, 0x1, R121 ;  /* 0x00000001773c7824 */ /* 0x000fe200078e0279 */
[----:B------:R-:W-:Y:S01]  /*7600*/  IADD3 R48, P4, P5, R100, R118, R40 ;  /* 0x0000007664307210 */ /* 0x000fe20007d9e028 */
[----:B------:R-:W-:Y:S01]  /*7610*/  BSSY B1, `(.L_x_8874) ;  /* 0x0000070000017945 */ /* 0x000fe20003800000 */
[----:B------:R-:W-:Y:S02]  /*7620*/  SHF.R.U32.HI R51, RZ, 0x3, R194 ;  /* 0x00000003ff337819 */ /* 0x000fe400000116c2 */
[----:B--2---:R-:W-:Y:S02]  /*7630*/  LOP3.LUT P6, RZ, R49, 0x1, RZ, 0xc0, !PT ;  /* 0x0000000131ff7812 */ /* 0x004fe400078cc0ff */
[----:B------:R-:W-:Y:S02]  /*7640*/  IADD3.X R49, R41, R60, R106, P4, P5 ;  /* 0x0000003c29317210 */ /* 0x000fe400027ea46a */
[----:B-1----:R-:W-:-:S02]  /*7650*/  LEA R58, P4, R48, R56, 0x1 ;  /* 0x00000038303a7211 */ /* 0x002fc400078808ff */
[----:B------:R-:W-:Y:S02]  /*7660*/  SEL R129, R33, R129, !P6 ;  /* 0x0000008121817207 */ /* 0x000fe40007000000 */
[----:B------:R-:W-:Y:S02]  /*7670*/  LEA.HI.X R59, R48, R57, R49, 0x1, P4 ;  /* 0x00000039303b7211 */ /* 0x000fe400020f0c31 */
[----:B------:R-:W-:-:S04]  /*7680*/  SHF.R.S32.HI R48, RZ, 0x1f, R129 ;  /* 0x0000001fff307819 */ /* 0x000fc80000011481 */
        /* <DEDUP_REMOVED lines=22> */
[----:B------:R-:W-:Y:S01]  /*77f0*/  MOV R67, R52 ;  /* 0x0000003400437202 */ /* 0x000fe20000000f00 */
[--C-:B------:R-:W-:Y:S01]  /*7800*/  HADD2.F32 R69, -RZ, R133.reuse.H0_H0 ;  /* 0x20000085ff457230 */ /* 0x100fe20000004100 */
[----:B------:R-:W-:Y:S01]  /*7810*/  SHF.R.U32.HI R70, RZ, 0x10, R73 ;  /* 0x00000010ff467819 */ /* 0x000fe20000011649 */
[----:B------:R-:W-:Y:S01]  /*7820*/  HADD2.F32 R133, -RZ, R133.H1_H1 ;  /* 0x30000085ff857230 */ /* 0x000fe20000004100 */
[----:B------:R-:W-:Y:S01]  /*7830*/  SHF.R.U64 R62, R74, 0x10, R75 ;  /* 0x000000104a3e7819 */ /* 0x000fe2000000124b */
[--C-:B------:R-:W-:Y:S01]  /*7840*/  HADD2.F32 R52, -RZ, R48.reuse.H0_H0 ;  /* 0x20000030ff347230 */ /* 0x100fe20000004100 */
[----:B------:R-:W-:Y:S01]  /*7850*/  SHF.R.U32.HI R73, RZ, 0x10, R79 ;  /* 0x00000010ff497819 */ /* 0x000fe2000001164f */
[----:B------:R-:W-:Y:S01]  /*7860*/  HADD2.F32 R55, -RZ, R48.H1_H1 ;  /* 0x30000030ff377230 */ /* 0x000fe20000004100 */
[----:B------:R-:W-:Y:S01]  /*7870*/  SHF.R.U32.HI R71, RZ, 0x10, R75 ;  /* 0x00000010ff477819 */ /* 0x000fe2000001164b */
[----:B------:R-:W-:Y:S01]  /*7880*/  IMAD.MOV.U32 R53, RZ, RZ, R51 ;  /* 0x000000ffff357224 */ /* 0x000fe200078e0033 */
[----:B------:R-:W-:Y:S01]  /*7890*/  SHF.R.U64 R65, R76, 0x10, R77 ;  /* 0x000000104c417819 */ /* 0x000fe2000000124d */
[----:B------:R-:W-:Y:S01]  /*78a0*/  HADD2.F32 R48, -RZ, R49.H0_H0 ;  /* 0x20000031ff307230 */ /* 0x000fe20000004100 */
[----:B------:R-:W-:Y:S01]  /*78b0*/  SHF.R.U64 R63, R78, 0x10, R79 ;  /* 0x000000104e3f7819 */ /* 0x000fe2000000124f */
[----:B------:R-:W-:-:S02]  /*78c0*/  HADD2.F32 R72, -RZ, R72.H0_H0 ;  /* 0x20000048ff487230 */ /* 0x000fc40000004100 */
[----:B------:R-:W-:Y:S02]  /*78d0*/  HADD2.F32 R51, -RZ, R49.H1_H1 ;  /* 0x30000031ff337230 */ /* 0x000fe40000004100 */
[-C--:B------:R-:W-:Y:S01]  /*78e0*/  FMUL.FTZ R49, R52, R133.reuse ;  /* 0x0000008534317220 */ /* 0x080fe20000410000 */
[----:B------:R-:W-:Y:S02]  /*78f0*/  HADD2.F32 R70, -RZ, R70.H0_H0 ;  /* 0x20000046ff467230 */ /* 0x000fe40000004100 */
        /* <DEDUP_REMOVED lines=9> */
[----:B------:R-:W-:Y:S02]  /*7990*/  HADD2.F32 R55, -RZ, R53.H0_H0 ;  /* 0x20000035ff377230 */ /* 0x000fe40000004100 */
[----:B------:R-:W-:Y:S02]  /*79a0*/  HADD2.F32 R68, -RZ, R68.H1_H1 ;  /* 0x30000044ff447230 */ /* 0x000fe40000004100 */
[-C--:B------:R-:W-:Y:S01]  /*79b0*/  FMUL.FTZ R74, R69, R72.reuse ;  /* 0x00000048454a7220 */ /* 0x080fe20000410000 */
[----:B------:R-:W-:Y:S02]  /*79c0*/  HADD2.F32 R73, -RZ, R73.H0_H0 ;  /* 0x20000049ff497230 */ /* 0x000fe40000004100 */
[----:B------:R-:W-:Y:S01]  /*79d0*/  FMUL.FTZ R72, R55, R72 ;  /* 0x0000004837487220 */ /* 0x000fe20000410000 */
[----:B------:R-:W-:Y:S01]  /*79e0*/  HADD2.F32 R53, -RZ, R53.H1_H1 ;  /* 0x30000035ff357230 */ /* 0x000fe20000004100 */
[----:B------:R-:W-:Y:S01]  /*79f0*/  F2FP.F16.F32.PACK_AB R51, R51, R48 ;  /* 0x000000303333723e */ /* 0x000fe200000000ff */
[----:B------:R-:W-:-:S02]  /*7a00*/  HADD2.F32 R70, -RZ, R131.H1_H1 ;  /* 0x30000083ff467230 */ /* 0x000fc40000004100 */
[CC--:B------:R-:W-:Y:S01]  /*7a10*/  FMUL.FTZ R76, R68.reuse, R73.reuse ;  /* 0x00000049444c7220 */ /* 0x0c0fe20000410000 */
[----:B------:R-:W-:Y:S02]  /*7a20*/  HADD2.F32 R71, -RZ, R71.H0_H0 ;  /* 0x20000047ff477230 */ /* 0x000fe40000004100 */
[----:B------:R-:W-:Y:S01]  /*7a30*/  FMUL.FTZ R77, R53, R73 ;  /* 0x00000049354d7220 */ /* 0x000fe20000410000 */
[----:B------:R-:W-:Y:S02]  /*7a40*/  HADD2.F32 R65, -RZ, R65.H0_H0 ;  /* 0x20000041ff417230 */ /* 0x000fe40000004100 */
[-C--:B------:R-:W-:Y:S01]  /*7a50*/  FFMA.FTZ R73, R55, R70.reuse, -R74 ;  /* 0x0000004637497223 */ /* 0x080fe2000001084a */
[----:B------:R-:W-:Y:S01]  /*7a60*/  FFMA.FTZ R75, R69, R70, R72 ;  /* 0x00000046454b7223 */ /* 0x000fe20000010048 */
[-C--:B------:R-:W-:Y:S01]  /*7a70*/  FFMA.FTZ R76, R53, R71.reuse, -R76 ;  /* 0x00000047354c7223 */ /* 0x080fe2000001084c */
[----:B------:R-:W-:Y:S02]  /*7a80*/  HADD2.F32 R70, -RZ, R132.H1_H1 ;  /* 0x30000084ff467230 */ /* 0x000fe40000004100 */
[----:B------:R-:W-:Y:S01]  /*7a90*/  FFMA.FTZ R78, R68, R71, R77 ;  /* 0x00000047444e7223 */ /* 0x000fe2000001004d */
[----:B------:R-:W-:-:S02]  /*7aa0*/  HADD2.F32 R55, -RZ, R67.H0_H0 ;  /* 0x20000043ff377230 */ /* 0x000fc40000004100 */
[--C-:B------:R-:W-:Y:S01]  /*7ab0*/  HADD2.F32 R53, -RZ, R66.reuse.H0_H0 ;  /* 0x20000042ff357230 */ /* 0x100fe20000004100 */
[----:B------:R-:W-:Y:S01]  /*7ac0*/  F2FP.F16.F32.PACK_AB R73, R76, R73 ;  /* 0x000000494c49723e */ /* 0x000fe200000000ff */
[----:B------:R-:W-:Y:S02]  /*7ad0*/  HADD2.F32 R68, -RZ, R131.H0_H0 ;  /* 0x20000083ff447230 */ /* 0x000fe40000004100 */
[-C--:B------:R-:W-:Y:S01]  /*7ae0*/  FMUL.FTZ R72, R55, R70.reuse ;  /* 0x0000004637487220 */ /* 0x080fe20000410000 */
[----:B------:R-:W-:Y:S02]  /*7af0*/  HADD2.F32 R67, -RZ, R67.H1_H1 ;  /* 0x30000043ff437230 */ /* 0x000fe40000004100 */
[C---:B------:R-:W-:Y:S01]  /*7b00*/  FMUL.FTZ R70, R53.reuse, R70 ;  /* 0x0000004635467220 */ /* 0x040fe20000410000 */
[----:B------:R-:W-:Y:S02]  /*7b10*/  HADD2.F32 R66, -RZ, R66.H1_H1 ;  /* 0x30000042ff427230 */ /* 0x000fe40000004100 */
[----:B------:R-:W-:Y:S01]  /*7b20*/  FFMA.FTZ R72, R53, R68, -R72 ;  /* 0x0000004435487223 */ /* 0x000fe20000010848 */
[----:B------:R-:W-:-:S02]  /*7b30*/  HADD2.F32 R130, -RZ, R130.H1_H1 ;  /* 0x30000082ff827230 */ /* 0x000fc40000004100 */
[----:B------:R-:W-:Y:S01]  /*7b40*/  FFMA.FTZ R70, R55, R68, R70 ;  /* 0x0000004437467223 */ /* 0x000fe20000010046 */
[-C--:B------:R-:W-:Y:S01]  /*7b50*/  FMUL.FTZ R69, R67, R65.reuse ;  /* 0x0000004143457220 */ /* 0x080fe20000410000 */
[----:B------:R-:W-:Y:S01]  /*7b60*/  FMUL.FTZ R74, R66, R65 ;  /* 0x00000041424a7220 */ /* 0x000fe20000410000 */
[----:B------:R-:W-:Y:S02]  /*7b70*/  HADD2.F32 R55, -RZ, R54.H0_H0 ;  /* 0x20000036ff377230 */ /* 0x000fe40000004100 */
[----:B------:R-:W-:Y:S02]  /*7b80*/  HADD2.F32 R65, -RZ, R63.H0_H0 ;  /* 0x2000003fff417230 */ /* 0x000fe40000004100 */
[----:B------:R-:W-:Y:S02]  /*7b90*/  HADD2.F32 R53, -RZ, R50.H0_H0 ;  /* 0x20000032ff357230 */ /* 0x000fe40000004100 */
[----:B------:R-:W-:Y:S02]  /*7ba0*/  HADD2.F32 R54, -RZ, R54.H1_H1 ;  /* 0x30000036ff367230 */ /* 0x000fe40000004100 */
[----:B------:R-:W-:-:S02]  /*7bb0*/  HADD2.F32 R50, -RZ, R50.H1_H1 ;  /* 0x30000032ff327230 */ /* 0x000fc40000004100 */
[----:B------:R-:W-:Y:S02]  /*7bc0*/  HADD2.F32 R63, -RZ, R62.H0_H0 ;  /* 0x2000003eff3f7230 */ /* 0x000fe40000004100 */
[-C--:B------:R-:W-:Y:S01]  /*7bd0*/  FMUL.FTZ R62, R55, R130.reuse ;  /* 0x00000082373e7220 */ /* 0x080fe20000410000 */
[----:B------:R-:W-:Y:S02]  /*7be0*/  HADD2.F32 R64, -RZ, R64.H0_H0 ;  /* 0x20000040ff407230 */ /* 0x000fe40000004100 */
[-C--:B------:R-:W-:Y:S01]  /*7bf0*/  FMUL.FTZ R71, R54, R65.reuse ;  /* 0x0000004136477220 */ /* 0x080fe20000410000 */
[----:B------:R-:W-:Y:S02]  /*7c00*/  HADD2.F32 R132, -RZ, R132.H0_H0 ;  /* 0x20000084ff847230 */ /* 0x000fe40000004100 */
[----:B------:R-:W-:Y:S01]  /*7c10*/  FMUL.FTZ R130, R53, R130 ;  /* 0x0000008235827220 */ /* 0x000fe20000410000 */
[----:B------:R-:W-:Y:S01]  /*7c20*/  FMUL.FTZ R65, R50, R65 ;  /* 0x0000004132417220 */ /* 0x000fe20000410000 */
[-C--:B------:R-:W-:Y:S01]  /*7c30*/  FFMA.FTZ R69, R66, R64.reuse, -R69 ;  /* 0x0000004042457223 */ /* 0x080fe20000010845 */
[----:B------:R-:W-:Y:S01]  /*7c40*/  FFMA.FTZ R67, R67, R64, R74 ;  /* 0x0000004043437223 */ /* 0x000fe2000001004a */
        /* <DEDUP_REMOVED lines=12> */
.L_x_8875:
[----:B------:R-:W-:Y:S05]  /*7d10*/  BSYNC B1 ;  /* 0x0000000000017941 */ /* 0x000fea0003800000 */
.L_x_8874:
        /* <DEDUP_REMOVED lines=10> */
.L_x_8813:
[----:B------:R-:W-:-:S06]  /*7dc0*/  UISETP.NE.AND UP0, UPT, UR45, 0x3, UPT ;  /* 0x000000032d00788c */ /* 0x000fcc000bf05270 */
[----:B------:R-:W-:-:S13]  /*7dd0*/  PLOP3.LUT P0, PT, PT, PT, UP0, 0x80, 0x0 ;  /* 0x000000000000781c */ /* 0x000fda0003f0f008 */
[----:B------:R-:W-:Y:S05]  /*7de0*/  @!P0 BRA `(.L_x_8876) ;  /* 0x0000000000048947 */ /* 0x000fea0003800000 */
[----:B------:R-:W-:Y:S01]  /*7df0*/  BPT.TRAP 0x1 ;  /* 0x000000040000795c */ /* 0x000fe20000300000 */
.L_x_8876:
[----:B------:R-:W-:Y:S01]  /*7e00*/  LEA R110, R23, R2, 0x3 ;  /* 0x00000002176e7211 */ /* 0x000fe200078e18ff */
[----:B------:R-:W-:Y:S01]  /*7e10*/  IMAD R113, R26, -0x80, R24 ;  /* 0xffffff801a717824 */ /* 0x000fe200078e0218 */
[----:B------:R-:W-:Y:S01]  /*7e20*/  SHF.L.U32 R117, R188, 0x1f, RZ ;  /* 0x0000001fbc757819 */ /* 0x000fe200000006ff */
[----:B------:R-:W-:Y:S01]  /*7e30*/  BSSY B1, `(.L_x_8877) ;  /* 0x0000006000017945 */ /* 0x000fe20003800000 */
[----:B0-----:R-:W-:Y:S01]  /*7e40*/  SHF.R.S32.HI R48, RZ, 0x1f, R26 ;  /* 0x0000001fff307819 */ /* 0x001fe2000001141a */
[----:B------:R-:W-:Y:S01]  /*7e50*/  IMAD R49, R0, R26, RZ ;  /* 0x0000001a00317224 */ /* 0x000fe200078e02ff */
[----:B------:R-:W0:Y:S01]  /*7e60*/  SYNCS.PHASECHK.TRANS64.TRYWAIT P3, [R110+URZ+0x28890], R117 ;  /* 0x028890756e0075a7 */ /* 0x000e22000806017f */
[----:B------:R-:W-:Y:S01]  /*7e70*/  VIMNMX R113, R113, 0x80, PT ;  /* 0x0000008071717848 */ /* 0x000fe20003fe0100 */
[----:B0-----:R-:W-:Y:S06]  /*7e80*/  @!P3 BRA `(.L_x_8878) ;  /* 0x000001ac0094b947 */ /* 0x001fec0003800000 */
.L_x_9183:
[----:B------:R-:W-:Y:S05]  /*7e90*/  BSYNC B1 ;  /* 0x0000000000017941 */ /* 0x000fea0003800000 */
.L_x_8877:
        /* <DEDUP_REMOVED lines=20> */
.L_x_8880:
[----:B------:R-:W-:Y:S05]  /*7fe0*/  BSYNC B1 ;  /* 0x0000000000017941 */ /* 0x000fea0003800000 */
.L_x_8879:
        /* <DEDUP_REMOVED lines=9> */
[----:B------:R-:W-:-:S04]  /*8080*/  @!P2 IADD3 R62, P3, R64, R39, RZ ;  /* 0x00000027403ea210 */ /* 0x000fc80007f7e0ff */
[----:B------:R-:W-:Y:S02]  /*8090*/  @!P2 IADD3.X R63, R66, R103, RZ, P3, !PT ;  /* 0x00000067423fa210 */ /* 0x000fe40001ffe4ff */
        /* <DEDUP_REMOVED lines=8> */
.L_x_8882:
[----:B------:R-:W-:Y:S05]  /*8120*/  BSYNC B1 ;  /* 0x0000000000017941 */ /* 0x000fea0003800000 */
.L_x_8881:
        /* <DEDUP_REMOVED lines=19> */
.L_x_8884:
[----:B------:R-:W-:Y:S05]  /*8260*/  BSYNC B1 ;  /* 0x0000000000017941 */ /* 0x000fea0003800000 */
.L_x_8883:
[----:B------:R-:W-:-:S13]  /*8270*/  ISETP.GE.AND P3, PT, R212, R113, PT ;  /* 0x00000071d400720c */ /* 0x000fda0003f66270 */
[----:B------:R-:W-:Y:S05]  /*8280*/  @P3 BRA `(.L_x_8850) ;  /* 0x00000000004c3947 */ /* 0x000fea0003800000 */
[----:B------:R-:W3:Y:S01]  /*8290*/  LDC.64 R62, c[0x0][0x300] ;  /* 0x0000c000ff3e7b82 */ /* 0x000ee20000000a00 */
[----:B-12-4-:R-:W1:Y:S01]  /*82a0*/  @!P2 LDS.128 R48, [R112+0x1b400] ;  /* 0x01b400007030a984 */ /* 0x016e620000000c00 */
[----:B------:R-:W-:-:S03]  /*82b0*/  MOV R57, R65 ;  /* 0x0000004100397202 */ /* 0x000fc60000000f00 */
        /* <DEDUP_REMOVED lines=16> */
.L_x_8850:
[----:B------:R-:W-:Y:S05]  /*83c0*/  BSYNC B0 ;  /* 0x0000000000007941 */ /* 0x000fea0003800000 */
.L_x_8812:
        /* <DEDUP_REMOVED lines=17> */
.L_x_8886:
[----:B------:R-:W-:Y:S05]  /*84e0*/  BSYNC B0 ;  /* 0x0000000000007941 */ /* 0x000fea0003800000 */
.L_x_8885:
[----:B------:R-:W2:Y:S01]  /*84f0*/  SYNCS.PHASECHK.TRANS64.TRYWAIT P0, [R110+URZ+0x288b0], R117 ;  /* 0x0288b0756e0075a7 */ /* 0x000ea2000800017f */
[----:B------:R-:W-:Y:S01]  /*8500*/  ULDC UR41, c[0x0][0x2f4] ;  /* 0x0000bd0000297ab9 */ /* 0x000fe20000000800 */
[----:B------:R-:W-:Y:S01]  /*8510*/  ULDC.64 UR36, c[0x0][0x328] ;  /* 0x0000ca0000247ab9 */ /* 0x000fe20000000a00 */
[----:B------:R-:W-:Y:S01]  /*8520*/  ULDC.64 UR38, c[0x0][0x318] ;  /* 0x0000c60000267ab9 */ /* 0x000fe20000000a00 */
[----:B------:R-:W-:Y:S04]  /*8530*/  BSSY B0, `(.L_x_8887) ;  /* 0x0000002000007945 */ /* 0x000fe80003800000 */
[----:B--2---:R-:W-:Y:S05]  /*8540*/  @!P0 BRA `(.L_x_8888) ;  /* 0x000001a400f88947 */ /* 0x004fea0003800000 */
.L_x_9184:
[----:B------:R-:W-:Y:S05]  /*8550*/  BSYNC B0 ;  /* 0x0000000000007941 */ /* 0x000fea0003800000 */
.L_x_8887:
[----:B------:R-:W-:Y:S01]  /*8560*/  ISETP.GE.AND P0, PT, R22, R113, PT ;  /* 0x000000711600720c */ /* 0x000fe20003f06270 */
[----:B------:R-:W-:Y:S01]  /*8570*/  BSSY B0, `(.L_x_8889) ;  /* 0x0000011000007945 */ /* 0x000fe20003800000 */
[----:B------:R-:W-:-:S11]  /*8580*/  IMAD.WIDE R52, R26, 0x80, R46 ;  /* 0x000000801a347825 */ /* 0x000fd600078e022e */
[----:B------:R-:W-:Y:S05]  /*8590*/  @P0 BRA `(.L_x_8890) ;  /* 0x0000000000380947 */ /* 0x000fea0003800000 */
[----:B-1----:R-:W-:Y:S01]  /*85a0*/  MOV R48, R98 ;  /* 0x0000006200307202 */ /* 0x002fe20000000f00 */
[----:B------:R-:W-:Y:S02]  /*85b0*/  IMAD R51, R53, UR36, RZ ;  /* 0x0000002435337c24 */ /* 0x000fe4000f8e02ff */
[----:B------:R-:W-:Y:S02]  /*85c0*/  IMAD.MOV.U32 R49, RZ, RZ, R109 ;  /* 0x000000ffff317224 */ /* 0x000fe400078e006d */
        /* <DEDUP_REMOVED lines=11> */
.L_x_8890:
[----:B------:R-:W-:Y:S05]  /*8680*/  BSYNC B0 ;  /* 0x0000000000007941 */ /* 0x000fea0003800000 */
.L_x_8889:
[----:B------:R-:W-:Y:S01]  /*8690*/  ISETP.GE.AND P0, PT, R214, R113, PT ;  /* 0x00000071d600720c */ /* 0x000fe20003f06270 */
[----:B------:R-:W-:-:S12]  /*86a0*/  BSSY B0, `(.L_x_8891) ;  /* 0x0000012000007945 */ /* 0x000fd80003800000 */
[----:B------:R-:W-:Y:S05]  /*86b0*/  @P0 BRA `(.L_x_8892) ;  /* 0x0000000000400947 */ /* 0x000fea0003800000 */
[----:B---3--:R-:W-:Y:S02]  /*86c0*/  IADD3 R51, P0, R52, 0x20, RZ ;  /* 0x0000002034337810 */ /* 0x008fe40007f1e0ff */
[----:B------:R-:W-:-:S03]  /*86d0*/  MOV R49, R109 ;  /* 0x0000006d00317202 */ /* 0x000fc60000000f00 */
        /* <DEDUP_REMOVED lines=14> */
.L_x_8892:
[----:B------:R-:W-:Y:S05]  /*87c0*/  BSYNC B0 ;  /* 0x0000000000007941 */ /* 0x000fea0003800000 */
.L_x_8891:
        /* <DEDUP_REMOVED lines=10> */
[----:B------:R-:W-:-:S04]  /*8870*/  LEA R54, P0, R48, UR38, 0x1 ;  /* 0x0000002630367c11 */ /* 0x000fc8000f8008ff */
[----:B------:R-:W-:-:S04]  /*8880*/  IADD3 R49, R49, R51, RZ ;  /* 0x0000003331317210 */ /* 0x000fc80007ffe0ff */
[----:B------:R-:W-:Y:S02]  /*8890*/  LEA.HI.X R55, R48, UR39, R49, 0x1, P0 ;  /* 0x0000002730377c11 */ /* 0x000fe400080f0c31 */
[----:B------:R-:W-:-:S13]  /*88a0*/  ISETP.GE.AND P0, PT, R16, UR41, PT ;  /* 0x0000002910007c0c */ /* 0x000fda000bf06270 */
[----:B------:R-:W1:Y:S04]  /*88b0*/  @!P0 LDS.128 R48, [R112+0x2400] ;  /* 0x0024000070308984 */ /* 0x000e680000000c00 */
[----:B-1----:R-:W-:Y:S01]  /*88c0*/  @!P0 STG.E.128 desc[UR42][R54.64], R48 ;  /* 0x0000003036008986 */ /* 0x002fe2000c101d2a */
[----:B------:R-:W-:-:S13]  /*88d0*/  ISETP.GE.AND P0, PT, R187, UR41, PT ;  /* 0x00000029bb007c0c */ /* 0x000fda000bf06270 */
[----:B------:R-:W1:Y:S04]  /*88e0*/  @!P0 LDS.128 R48, [R112+0x6400] ;  /* 0x0064000070308984 */ /* 0x000e680000000c00 */
[----:B-1----:R1:W-:Y:S02]  /*88f0*/  @!P0 STG.E.128 desc[UR42][R54.64+0x80], R48 ;  /* 0x0000803036008986 */ /* 0x0023e4000c101d2a */
.L_x_8894:
[----:B------:R-:W-:Y:S05]  /*8900*/  BSYNC B0 ;  /* 0x0000000000007941 */ /* 0x000fea0003800000 */
.L_x_8893:
[----:B------:R-:W-:Y:S01]  /*8910*/  ISETP.GE.AND P0, PT, R212, R113, PT ;  /* 0x00000071d400720c */ /* 0x000fe20003f06270 */
[----:B------:R-:W-:-:S12]  /*8920*/  BSSY B0, `(.L_x_8895) ;  /* 0x0000012000007945 */ /* 0x000fd80003800000 */
[----:B------:R-:W-:Y:S05]  /*8930*/  @P0 BRA `(.L_x_8896) ;  /* 0x0000000000400947 */ /* 0x000fea0003800000 */
[----:B-1-34-:R-:W-:Y:S01]  /*8940*/  IADD3 R51, P0, R52, 0x60, RZ ;  /* 0x0000006034337810 */ /* 0x01afe20007f1e0ff */
[----:B------:R-:W-:Y:S02]  /*8950*/  IMAD.MOV.U32 R48, RZ, RZ, R98 ;  /* 0x000000ffff307224 */ /* 0x000fe400078e0062 */
        /* <DEDUP_REMOVED lines=14> */
.L_x_8896:
[----:B------:R-:W-:Y:S05]  /*8a40*/  BSYNC B0 ;  /* 0x0000000000007941 */ /* 0x000fea0003800000 */
.L_x_8895:
[----:B-1-34-:R-:W3:Y:S01]  /*8a50*/  LDL R48, [R1+0x10] ;  /* 0x0000100001307983 */ /* 0x01aee20000100800 */
[----:B------:R-:W-:Y:S01]  /*8a60*/  VIADD R23, R23, 0x1 ;  /* 0x0000000117177836 */ /* 0x000fe20000000000 */
[----:B0-2---:R-:W-:Y:S01]  /*8a70*/  @!P3 IADD3 R110, R110, 0x288c0, RZ ;  /* 0x000288c06e6eb810 */ /* 0x005fe20007ffe0ff */
        /* <DEDUP_REMOVED lines=9> */
[----:B------:R-:W-:Y:S02]  /*8b10*/  SEL R49, RZ, 0x1, P0 ;  /* 0x00000001ff317807 */ /* 0x000fe40000000000 */
[----:B------:R-:W-:Y:S02]  /*8b20*/  SEL R23, R23, RZ, P0 ;  /* 0x000000ff17177207 */ /* 0x000fe40000000000 */
[----:B------:R-:W-:Y:S01]  /*8b30*/  LOP3.LUT R188, R188, R49, RZ, 0x3c, !PT ;  /* 0x00000031bcbc7212 */ /* 0x000fe200078e3cff */
[----:B------:R0:W-:Y:S01]  /*8b40*/  @!P3 SYNCS.ARRIVE.TRANS64.RED.A1T0 RZ, [R110+URZ], RZ ;  /* 0x000000ff6effb9a7 */ /* 0x0001e2000810043f */
[----:B---3--:R-:W-:-:S13]  /*8b50*/  LOP3.LUT P4, RZ, R48, 0x4, RZ, 0xc0, !PT ;  /* 0x0000000430ff7812 */ /* 0x008fda000788c0ff */
[----:B0-----:R-:W-:Y:S05]  /*8b60*/  @P4 BRA `(.L_x_8897) ;  /* 0xffffff9c007c4947 */ /* 0x001fea000383ffff */
[----:B------:R-:W0:Y:S01]  /*8b70*/  S2R R48, SR_TID.X ;  /* 0x0000000000307919 */ /* 0x000e220000002100 */
[----:B------:R-:W-:Y:S02]  /*8b80*/  PLOP3.LUT P0, PT, PT, PT, PT, 0x8, 0x0 ;  /* 0x000000000000781c */ /* 0x000fe40003f0e170 */
[----:B0-----:R-:W-:-:S04]  /*8b90*/  SHF.R.U32.HI R48, RZ, 0x7, R48 ;  /* 0x00000007ff307819 */ /* 0x001fc80000011630 */
[----:B------:R-:W-:-:S13]  /*8ba0*/  ISETP.NE.AND P4, PT, R48, 0x1, PT ;  /* 0x000000013000780c */ /* 0x000fda0003f85270 */
[----:B------:R-:W-:Y:S06]  /*8bb0*/  @!P4 BAR.ARV 0x9, 0x100 ;  /* 0x024400000000cb1d */ /* 0x000fec0000002000 */
.L_x_8807:
[----:B------:R-:W0:Y:S01]  /*8bc0*/  LDC R0, c[0x0][0x448] ;  /* 0x00011200ff007b82 */ /* 0x000e220000000800 */
[----:B------:R-:W-:Y:S02]  /*8bd0*/  VIADD R3, R190, 0x7f ;  /* 0x0000007fbe037836 */ /* 0x000fe40000000000 */
[----:B------:R-:W-:Y:S01]  /*8be0*/  IMAD.MOV.U32 R88, RZ, RZ, RZ ;  /* 0x000000ffff587224 */ /* 0x000fe200078e00ff */
[----:B0-----:R-:W-:-:S13]  /*8bf0*/  ISETP.NE.AND P1, PT, R0, 0x1, PT ;  /* 0x000000010000780c */ /* 0x001fda0003f25270 */
[----:B------:R-:W0:Y:S08]  /*8c00*/  @P1 LDC R0, c[0x0][0x44c] ;  /* 0x00011300ff001b82 */ /* 0x000e300000000800 */
[----:B------:R-:W1:Y:S01]  /*8c10*/  @P1 LDC R5, c[0x0][0x450] ;  /* 0x00011400ff051b82 */ /* 0x000e620000000800 */
[----:B0-----:R-:W-:-:S05]  /*8c20*/  @P1 IMAD.HI.U32 R0, R3, R0, RZ ;  /* 0x0000000003001227 */ /* 0x001fca00078e00ff */
[----:B-1----:R-:W-:-:S05]  /*8c30*/  @P1 SHF.R.U32.HI R3, RZ, R5, R0 ;  /* 0x00000005ff031219 */ /* 0x002fca0000011600 */
[----:B------:R-:W-:-:S05]  /*8c40*/  IMAD.IADD R3, R124, 0x1, R3 ;  /* 0x000000017c037824 */ /* 0x000fca00078e0203 */
[----:B------:R-:W-:-:S04]  /*8c50*/  SHF.R.S32.HI R0, RZ, 0x1f, R3 ;  /* 0x0000001fff007819 */ /* 0x000fc80000011403 */
[----:B------:R-:W-:-:S04]  /*8c60*/  LEA.HI R0, R0, R3, RZ, 0x7 ;  /* 0x0000000300007211 */ /* 0x000fc800078f38ff */
[----:B------:R-:W-:-:S04]  /*8c70*/  SHF.R.S32.HI R0, RZ, 0x7, R0 ;  /* 0x00000007ff007819 */ /* 0x000fc80000011400 */
[----:B------:R-:W-:-:S04]  /*8c80*/  VIMNMX R125, R125, R0, PT ;  /* 0x000000007d7d7248 */ /* 0x000fc80003fe0100 */
[----:B------:R-:W-:Y:S01]  /*8c90*/  ISETP.GE.AND P1, PT, R125, 0x1, PT ;  /* 0x000000017d00780c */ /* 0x000fe20003f26270 */
[----:B------:R-:W-:-:S12]  /*8ca0*/  @P0 BRA `(.L_x_8898) ;  /* 0x00000000000c0947 */ /* 0x000fd80003800000 */
[----:B------:R-:W0:Y:S01]  /*8cb0*/  FENCE.VIEW.ASYNC.G ;  /* 0x00000000000073c6 */ /* 0x000e220000000100 */
[----:B------:R-:W-:Y:S05]  /*8cc0*/  WARPSYNC.ALL ;  /* 0x0000000000007948 */ /* 0x000fea0003800000 */
[----:B0-----:R-:W-:Y:S06]  /*8cd0*/  BAR.ARV 0xc, 0x180 ;  /* 0x0306000000007b1d */ /* 0x001fec0000002000 */
.L_x_8898:
        /* <DEDUP_REMOVED lines=13> */
[----:B0-----:R-:W-:Y:S01]  /*8db0*/  IADD3 R4, R3, 0xffffffe, RZ ;  /* 0x0ffffffe03047810 */ /* 0x001fe20007ffe0ff */
[----:B------:R-:W-:-:S05]  /*8dc0*/  IMAD.MOV R3, RZ, RZ, -R10 ;  /* 0x000000ffff037224 */ /* 0x000fca00078e0a0a */
        /* <DEDUP_REMOVED lines=15> */
[----:B------:R-:W-:-:S07]  /*8ec0*/  IMAD.MOV.U32 R88, RZ, RZ, R5 ;  /* 0x000000ffff587224 */ /* 0x000fce00078e0005 */
.L_x_8900:
[----:B------:R-:W-:Y:S05]  /*8ed0*/  BSYNC B0 ;  /* 0x0000000000007941 */ /* 0x000fea0003800000 */
.L_x_8899:
[-C--:B------:R-:W-:Y:S01]  /*8ee0*/  IMAD R191, R217, R88.reuse, RZ ;  /* 0x00000058d9bf7224 */ /* 0x080fe200078e02ff */
[----:B------:R-:W-:Y:S01]  /*8ef0*/  PLOP3.LUT P0, PT, PT, PT, PT, 0x80, 0x0 ;  /* 0x000000000000781c */ /* 0x000fe20003f0f070 */
[----:B------:R-:W-:Y:S01]  /*8f00*/  IMAD.MOV.U32 R0, RZ, RZ, RZ ;  /* 0x000000ffff007224 */ /* 0x000fe200078e00ff */
[----:B------:R-:W-:Y:S02]  /*8f10*/  MOV R3, RZ ;  /* 0x000000ff00037202 */ /* 0x000fe40000000f00 */
[----:B------:R-:W-:Y:S02]  /*8f20*/  CS2R R150, SRZ ;  /* 0x0000000000967805 */ /* 0x000fe4000001ff00 */
[----:B------:R-:W-:Y:S02]  /*8f30*/  VIADDMNMX R88, R191, R88, R125, PT ;  /* 0x00000058bf587246 */ /* 0x000fe4000380017d */
[----:B------:R-:W-:Y:S02]  /*8f40*/  CS2R R148, SRZ ;  /* 0x0000000000947805 */ /* 0x000fe4000001ff00 */
        /* <DEDUP_REMOVED lines=40> */
.L_x_9187:
[----:B01----:R-:W-:Y:S01]  /*91d0*/  LEA.HI R0, R189, R189, RZ, 0x1 ;  /* 0x000000bdbd007211 */ /* 0x003fe200078f08ff */
[----:B------:R-:W-:-:S03]  /*91e0*/  IMAD.U32 R3, RZ, RZ, UR44 ;  /* 0x0000002cff037e24 */ /* 0x000fc6000f8e00ff */
[----:B------:R-:W-:Y:S02]  /*91f0*/  LOP3.LUT R0, R0, 0x1e, RZ, 0xc0, !PT ;  /* 0x0000001e00007812 */ /* 0x000fe400078ec0ff */
[----:B------:R-:W-:-:S03]  /*9200*/  LOP3.LUT P0, RZ, R3, 0x3ff, RZ, 0xc0, !PT ;  /* 0x000003ff03ff7812 */ /* 0x000fc6000780c0ff */
[----:B------:R-:W-:Y:S01]  /*9210*/  IMAD.IADD R0, R189, 0x1, -R0 ;  /* 0x00000001bd007824 */ /* 0x000fe200078e0a00 */
[----:B------:R-:W-:-:S04]  /*9220*/  P2R R24, PR, RZ, 0x1 ;  /* 0x00000001ff187803 */ /* 0x000fc80000000000 */
        /* <DEDUP_REMOVED lines=20> */
.L_x_8903:
        /* <DEDUP_REMOVED lines=12> */
.L_x_8907:
[----:B-1----:R1:W2:Y:S02]  /*9430*/  SYNCS.PHASECHK.TRANS64.TRYWAIT P0, [R2+URZ+0x28800], R3 ;  /* 0x02880003020075a7 */ /* 0x0022a4000800017f */
[----:B--2---:R-:W-:Y:S05]  /*9440*/  @!P0 NANOSLEEP.SYNCS 0x989680 ;  /* 0x009896800000895d */ /* 0x004fea0003900000 */
[----:B------:R-:W2:Y:S02]  /*9450*/  @!P0 SYNCS.PHASECHK.TRANS64 P0, [R2+URZ+0x28800], R3 ;  /* 0x02880003020085a7 */ /* 0x000ea4000800007f */
[----:B--2---:R-:W-:Y:S05]  /*9460*/  @!P0 BRA `(.L_x_8907) ;  /* 0xfffffffc00f08947 */ /* 0x004fea000383ffff */
.L_x_8906:
[----:B------:R-:W-:Y:S05]  /*9470*/  BSYNC B0 ;  /* 0x0000000000007941 */ /* 0x000fea0003800000 */
.L_x_8905:
[----:B------:R-:W-:Y:S05]  /*9480*/  BRA `(.L_x_8908) ;  /* 0x0000004c00a07947 */ /* 0x000fea0003800000 */
.L_x_8904:
[----:B------:R-:W-:Y:S01]  /*9490*/  ISETP.NE.AND P0, PT, R24, RZ, PT ;  /* 0x000000ff1800720c */ /* 0x000fe20003f05270 */
[----:B------:R-:W-:Y:S01]  /*94a0*/  ULDC.64 UR4, c[0x0][0x3f8] ;  /* 0x0000fe0000047ab9 */ /* 0x000fe20000000a00 */
[----:B-----5:R-:W-:Y:S01]  /*94b0*/  SHF.R.S32.HI R0, RZ, 0x1f, R111 ;  /* 0x0000001fff007819 */ /* 0x020fe2000001146f */
[----:B------:R-:W-:Y:S01]  /*94c0*/  ULDC.64 UR6, c[0x0][0x408] ;  /* 0x0001020000067ab9 */ /* 0x000fe20000000a00 */
[----:B------:R-:W-:-:S04]  /*94d0*/  IMAD.WIDE.U32 R26, R111, UR4, RZ ;  /* 0x000000046f1a7c25 */ /* 0x000fc8000f8e00ff */
[C---:B------:R-:W-:Y:S02]  /*94e0*/  IMAD R4, R0.reuse, UR4, RZ ;  /* 0x0000000400047c24 */ /* 0x040fe4000f8e02ff */
[----:B------:R-:W-:Y:S02]  /*94f0*/  IMAD R0, R0, UR6, RZ ;  /* 0x0000000600007c24 */ /* 0x000fe4000f8e02ff */
[----:B------:R-:W-:-:S04]  /*9500*/  IMAD.WIDE.U32 R24, R111, UR6, RZ ;  /* 0x000000066f187c25 */ /* 0x000fc8000f8e00ff */
[C---:B------:R-:W-:Y:S02]  /*9510*/  IMAD R31, R111.reuse, UR7, R0 ;  /* 0x000000076f1f7c24 */ /* 0x040fe4000f8e0200 */
[----:B------:R-:W-:-:S03]  /*9520*/  IMAD R29, R111, UR5, R4 ;  /* 0x000000056f1d7c24 */ /* 0x000fc6000f8e0204 */
[----:B------:R-:W-:Y:S01]  /*9530*/  IADD3 R31, R31, R25, RZ ;  /* 0x000000191f1f7210 */ /* 0x000fe20007ffe0ff */
        /* <DEDUP_REMOVED lines=18> */
.L_x_8909:
        /* <DEDUP_REMOVED lines=39> */
.L_x_9193:
        /* <DEDUP_REMOVED lines=18> */
[C---:B----4-:R-:W-:Y:S02]  /*99f0*/  @!P4 IADD3 R12, P1, R14.reuse, R12, RZ ;  /* 0x0000000c0e0cc210 */ /* 0x050fe40007f3e0ff */
[-C--:B------:R-:W-:Y:S01]  /*9a00*/  @!P5 IADD3 R14, P3, R14, R15.reuse, RZ ;  /* 0x0000000f0e0ed210 */ /* 0x080fe20007f7e0ff */
[----:B-1----:R-:W-:Y:S01]  /*9a10*/  @!P4 IMAD.X R9, R0, 0x1, R13, P0 ;  /* 0x000000010009c824 */ /* 0x002fe200000e060d */
[----:B------:R-:W-:Y:S02]  /*9a20*/  @!P5 IADD3 R20, P2, R3, R15, RZ ;  /* 0x0000000f0314d210 */ /* 0x000fe40007f5e0ff */
[----:B------:R-:W-:-:S02]  /*9a30*/  CS2R R44, SRZ ;  /* 0x00000000002c7805 */ /* 0x000fc4000001ff00 */
[----:B------:R-:W-:Y:S01]  /*9a40*/  CS2R R46, SRZ ;  /* 0x00000000002e7805 */ /* 0x000fe2000001ff00 */
[----:B---3--:R-:W-:Y:S01]  /*9a50*/  @!P4 IMAD.X R13, R4, 0x1, R13, P1 ;  /* 0x00000001040dc824 */ /* 0x008fe200008e060d */
[----:B------:R-:W-:Y:S01]  /*9a60*/  @!P5 IADD3.X R21, R0, R11, RZ, P2, !PT ;  /* 0x0000000b0015d210 */ /* 0x000fe200017fe4ff */
[----:B------:R-:W-:Y:S01]  /*9a70*/  @!P5 IMAD.X R15, R4, 0x1, R11, P3 ;  /* 0x00000001040fd824 */ /* 0x000fe200018e060b */
[----:B------:R1:W5:Y:S04]  /*9a80*/  @!P4 LD.E.64 R44, desc[UR42][R8.64] ;  /* 0x0000002a082cc980 */ /* 0x000368000c101b00 */
[----:B------:R1:W5:Y:S04]  /*9a90*/  @!P5 LD.E.64 R38, desc[UR42][R20.64] ;  /* 0x0000002a1426d980 */ /* 0x000368000c101b00 */
[----:B------:R1:W5:Y:S04]  /*9aa0*/  @!P5 LD.E.64 R40, desc[UR42][R14.64] ;  /* 0x0000002a0e28d980 */ /* 0x000368000c101b00 */
[----:B------:R1:W5:Y:S02]  /*9ab0*/  @!P4 LD.E.64 R46, desc[UR42][R12.64] ;  /* 0x0000002a0c2ec980 */ /* 0x000364000c101b00 */
.L_x_8914:
[----:B------:R-:W-:Y:S05]  /*9ac0*/  BSYNC B1 ;  /* 0x0000000000017941 */ /* 0x000fea0003800000 */
.L_x_8913:
[----:B-1---5:R-:W-:Y:S01]  /*9ad0*/  IMAD.MOV.U32 R0, RZ, RZ, R46 ;  /* 0x000000ffff007224 */ /* 0x022fe200078e002e */
[----:B--2---:R-:W-:Y:S01]  /*9ae0*/  MOV R3, R47 ;  /* 0x0000002f00037202 */ /* 0x004fe20000000f00 */
[----:B------:R-:W-:Y:S01]  /*9af0*/  IMAD.MOV.U32 R8, RZ, RZ, R41 ;  /* 0x000000ffff087224 */ /* 0x000fe200078e0029 */
        /* <DEDUP_REMOVED lines=20> */
.L_x_9199:
        /* <DEDUP_REMOVED lines=17> */
[C---:B----4-:R-:W-:Y:S02]  /*9d50*/  @!P4 IADD3 R12, P1, R14.reuse, R12, RZ ;  /* 0x0000000c0e0cc210 */ /* 0x050fe40007f3e0ff */
[-C--:B------:R-:W-:Y:S02]  /*9d60*/  @!P5 IADD3 R20, P2, R3, R9.reuse, RZ ;  /* 0x000000090314d210 */ /* 0x080fe40007f5e0ff */
[----:B------:R-:W-:Y:S02]  /*9d70*/  @!P5 IADD3 R14, P3, R14, R9, RZ ;  /* 0x000000090e0ed210 */ /* 0x000fe40007f7e0ff */
[----:B------:R-:W-:-:S02]  /*9d80*/  CS2R R42, SRZ ;  /* 0x00000000002a7805 */ /* 0x000fc4000001ff00 */
[C---:B--2---:R-:W-:Y:S02]  /*9d90*/  @!P5 IADD3.X R21, R0.reuse, R15, RZ, P2, !PT ;  /* 0x0000000f0015d210 */ /* 0x044fe400017fe4ff */
[----:B------:R-:W-:Y:S01]  /*9da0*/  CS2R R34, SRZ ;  /* 0x0000000000227805 */ /* 0x000fe2000001ff00 */
[--C-:B------:R-:W-:Y:S02]  /*9db0*/  @!P4 IMAD.X R9, R0, 0x1, R11.reuse, P0 ;  /* 0x000000010009c824 */ /* 0x100fe400000e060b */
[C---:B0-----:R-:W-:Y:S01]  /*9dc0*/  @!P4 IMAD.X R13, R4.reuse, 0x1, R11, P1 ;  /* 0x00000001040dc824 */ /* 0x041fe200008e060b */
[----:B------:R0:W5:Y:S01]  /*9dd0*/  @!P5 LD.E.64 R32, desc[UR42][R20.64] ;  /* 0x0000002a1420d980 */ /* 0x000162000c101b00 */
[----:B------:R-:W-:-:S03]  /*9de0*/  @!P5 IMAD.X R15, R4, 0x1, R15, P3 ;  /* 0x00000001040fd824 */ /* 0x000fc600018e060f */
[----:B------:R0:W5:Y:S04]  /*9df0*/  @!P4 LD.E.64 R42, desc[UR42][R8.64] ;  /* 0x0000002a082ac980 */ /* 0x000168000c101b00 */
[----:B------:R0:W5:Y:S04]  /*9e00*/  @!P5 LD.E.64 R30, desc[UR42][R14.64] ;  /* 0x0000002a0e1ed980 */ /* 0x000168000c101b00 */
[----:B------:R0:W5:Y:S02]  /*9e10*/  @!P4 LD.E.64 R34, desc[UR42][R12.64] ;  /* 0x0000002a0c22c980 */ /* 0x000164000c101b00 */
.L_x_8917:
[----:B------:R-:W-:Y:S05]  /*9e20*/  BSYNC B1 ;  /* 0x0000000000017941 */ /* 0x000fea0003800000 */
.L_x_8916:
[----:B--2--5:R-:W-:Y:S01]  /*9e30*/  IMAD.MOV.U32 R0, RZ, RZ, R34 ;  /* 0x000000ffff007224 */ /* 0x024fe200078e0022 */
[----:B---3--:R-:W-:Y:S01]  /*9e40*/  MOV R3, R35 ;  /* 0x0000002300037202 */ /* 0x008fe20000000f00 */
[----:B0-----:R-:W-:Y:S01]  /*9e50*/  IMAD.MOV.U32 R4, RZ, RZ, R30 ;  /* 0x000000ffff047224 */ /* 0x001fe200078e001e */
[----:B------:R-:W-:Y:S01]  /*9e60*/  UMOV UR4, 0xffffffff ;  /* 0xffffffff00047882 */ /* 0x000fe20000000000 */
        /* <DEDUP_REMOVED lines=9> */
[----:B------:R-:W-:Y:S06]  /*9f00*/  BRA.DIV UR4, `(.L_x_8918) ;  /* 0x0000019204bc7947 */ /* 0x000fec000b800000 */
[----:B------:R0:W2:Y:S04]  /*9f10*/  SHFL.IDX PT, R0, R7, 0x2, 0x181f ;  /* 0x00581f0007007f89 */ /* 0x0000a800000e0000 */
[----:B------:R0:W3:Y:S04]  /*9f20*/  SHFL.IDX PT, R3, R6, 0x2, 0x181f ;  /* 0x00581f0006037f89 */ /* 0x0000e800000e0000 */
[----:B------:R0:W0:Y:S04]  /*9f30*/  SHFL.IDX PT, R4, R10, 0x2, 0x181f ;  /* 0x00581f000a047f89 */ /* 0x00002800000e0000 */
[----:B----4-:R4:W0:Y:S02]  /*9f40*/  SHFL.IDX PT, R14, R5, 0x2, 0x181f ;  /* 0x00581f00050e7f89 */ /* 0x01082400000e0000 */
.L_x_9205:
[----:B------:R-:W-:Y:S01]  /*9f50*/  VIADD R8, R56, 0x40 ;  /* 0x0000004038087836 */ /* 0x000fe20000000000 */
        /* <DEDUP_REMOVED lines=17> */
[C---:B0-----:R-:W-:Y:S02]  /*a070*/  @!P4 IADD3 R12, P1, R14.reuse, R12, RZ ;  /* 0x0000000c0e0cc210 */ /* 0x041fe40007f3e0ff */
[-C--:B------:R-:W-:Y:S02]  /*a080*/  @!P5 IADD3 R48, P2, R3, R9.reuse, RZ ;  /* 0x000000090330d210 */ /* 0x080fe40007f5e0ff */
[----:B------:R-:W-:Y:S02]  /*a090*/  @!P5 IADD3 R14, P3, R14, R9, RZ ;  /* 0x000000090e0ed210 */ /* 0x000fe40007f7e0ff */
[----:B------:R-:W-:-:S02]  /*a0a0*/  CS2R R28, SRZ ;  /* 0x00000000001c7805 */ /* 0x000fc4000001ff00 */
[C---:B--2---:R-:W-:Y:S02]  /*a0b0*/  @!P5 IADD3.X R49, R0.reuse, R15, RZ, P2, !PT ;  /* 0x0000000f0031d210 */ /* 0x044fe400017fe4ff */
        /* <DEDUP_REMOVED lines=8> */
.L_x_8920:
[----:B------:R-:W-:Y:S05]  /*a140*/  BSYNC B1 ;  /* 0x0000000000017941 */ /* 0x000fea0003800000 */
.L_x_8919:
[----:B0----5:R-:W-:Y:S01]  /*a150*/  IMAD.MOV.U32 R4, RZ, RZ, R24 ;  /* 0x000000ffff047224 */ /* 0x021fe200078e0018 */
[----:B---3--:R-:W-:Y:S01]  /*a160*/  MOV R3, R27 ;  /* 0x0000001b00037202 */ /* 0x008fe20000000f00 */
[----:B------:R-:W-:Y:S01]  /*a170*/  IMAD.MOV.U32 R8, RZ, RZ, R25 ;  /* 0x000000ffff087224 */ /* 0x000fe200078e0019 */
[----:B------:R-:W-:Y:S01]  /*a180*/  UMOV UR4, 0xffffffff ;  /* 0xffffffff00047882 */ /* 0x000fe20000000000 */
[----:B--2---:R-:W-:-:S03]  /*a190*/  IMAD.MOV.U32 R0, RZ, RZ, R26 ;  /* 0x000000ffff007224 */ /* 0x004fc600078e001a */
[----:B------:R-:W-:Y:S01]  /*a1a0*/  PRMT R37, R4, 0x5410, R8 ;  /* 0x0000541004257816 */ /* 0x000fe20000000008 */
[----:B------:R-:W-:Y:S01]  /*a1b0*/  IMAD.MOV.U32 R8, RZ, RZ, R21 ;  /* 0x000000ffff087224 */ /* 0x000fe200078e0015 */
[----:B------:R-:W-:Y:S01]  /*a1c0*/  PRMT R58, R0, 0x5410, R3 ;  /* 0x00005410003a7816 */ /* 0x000fe20000000003 */
[----:B------:R-:W-:Y:S01]  /*a1d0*/  IMAD.MOV.U32 R0, RZ, RZ, R28 ;  /* 0x000000ffff007224 */ /* 0x000fe200078e001c */
[----:B------:R-:W-:Y:S01]  /*a1e0*/  MOV R4, R20 ;  /* 0x0000001400047202 */ /* 0x000fe20000000f00 */
[----:B------:R-:W-:-:S03]  /*a1f0*/  IMAD.MOV.U32 R3, RZ, RZ, R29 ;  /* 0x000000ffff037224 */ /* 0x000fc600078e001d */
        /* <DEDUP_REMOVED lines=8> */
.L_x_9211:
        /* <DEDUP_REMOVED lines=16> */
[----:B------:R-:W-:Y:S02]  /*a380*/  @!P4 SHF.L.U64.HI R9, R18, 0x1, R19 ;  /* 0x000000011209c819 */ /* 0x000fe40000010213 */
[----:B------:R-:W-:Y:S02]  /*a390*/  @!P5 SHF.L.U32 R50, R185, 0x1, RZ ;  /* 0x00000001b932d819 */ /* 0x000fe400000006ff */
[C---:B---3--:R-:W-:Y:S02]  /*a3a0*/  @!P4 IADD3 R6, P0, R3.reuse, R48, RZ ;  /* 0x000000300306c210 */ /* 0x048fe40007f1e0ff */
[----:B------:R-:W-:Y:S02]  /*a3b0*/  @!P5 IADD3 R52, P2, R3, R50, RZ ;  /* 0x000000320334d210 */ /* 0x000fe40007f5e0ff */
[----:B------:R-:W-:Y:S01]  /*a3c0*/  @!P5 SHF.L.U64.HI R11, R185, 0x1, R235 ;  /* 0x00000001b90bd819 */ /* 0x000fe200000102eb */
[----:B--2---:R-:W-:Y:S01]  /*a3d0*/  @!P4 IMAD.X R7, R0, 0x1, R9, P0 ;  /* 0x000000010007c824 */ /* 0x004fe200000e0609 */
[----:B-1----:R-:W-:-:S02]  /*a3e0*/  @!P4 IADD3 R48, P1, R5, R48, RZ ;  /* 0x000000300530c210 */ /* 0x002fc40007f3e0ff */
[----:B------:R-:W-:Y:S01]  /*a3f0*/  @!P5 IADD3 R50, P3, R5, R50, RZ ;  /* 0x000000320532d210 */ /* 0x000fe20007f7e0ff */
[----:B------:R-:W-:Y:S01]  /*a400*/  @!P5 IMAD.X R53, R0, 0x1, R11, P2 ;  /* 0x000000010035d824 */ /* 0x000fe200010e060b */
[----:B------:R-:W-:Y:S01]  /*a410*/  CS2R R14, SRZ ;  /* 0x00000000000e7805 */ /* 0x000fe2000001ff00 */
[C---:B------:R-:W-:Y:S01]  /*a420*/  @!P4 IMAD.X R49, R4.reuse, 0x1, R9, P1 ;  /* 0x000000010431c824 */ /* 0x040fe200008e0609 */
[----:B------:R-:W-:Y:S01]  /*a430*/  CS2R R8, SRZ ;  /* 0x0000000000087805 */ /* 0x000fe2000001ff00 */
[----:B------:R-:W-:Y:S01]  /*a440*/  @!P5 IMAD.X R51, R4, 0x1, R11, P3 ;  /* 0x000000010433d824 */ /* 0x000fe200018e060b */
[----:B------:R-:W-:Y:S01]  /*a450*/  CS2R R10, SRZ ;  /* 0x00000000000a7805 */ /* 0x000fe2000001ff00 */
[----:B------:R0:W5:Y:S04]  /*a460*/  @!P5 LD.E.64 R12, desc[UR42][R52.64] ;  /* 0x0000002a340cd980 */ /* 0x000168000c101b00 */
[----:B------:R0:W5:Y:S04]  /*a470*/  @!P4 LD.E.64 R14, desc[UR42][R6.64] ;  /* 0x0000002a060ec980 */ /* 0x000168000c101b00 */
[----:B------:R0:W5:Y:S04]  /*a480*/  @!P5 LD.E.64 R10, desc[UR42][R50.64] ;  /* 0x0000002a320ad980 */ /* 0x000168000c101b00 */
[----:B------:R0:W5:Y:S02]  /*a490*/  @!P4 LD.E.64 R8, desc[UR42][R48.64] ;  /* 0x0000002a3008c980 */ /* 0x000164000c101b00 */
.L_x_8923:
[----:B------:R-:W-:Y:S05]  /*a4a0*/  BSYNC B1 ;  /* 0x0000000000017941 */ /* 0x000fea0003800000 */
.L_x_8922:
[----:B------:R-:W4:Y:S01]  /*a4b0*/  SYNCS.PHASECHK.TRANS64.TRYWAIT P0, [R2+URZ+0x28800], R67 ;  /* 0x02880043020075a7 */ /* 0x000f22000800017f */
[----:B-----5:R-:W-:Y:S01]  /*a4c0*/  IMAD.MOV.U32 R4, RZ, RZ, R9 ;  /* 0x000000ffff047224 */ /* 0x020fe200078e0009 */
[----:B--2---:R-:W-:Y:S01]  /*a4d0*/  MOV R0, R8 ;  /* 0x0000000800007202 */ /* 0x004fe20000000f00 */
[----:B-1----:R-:W-:Y:S01]  /*a4e0*/  IMAD.MOV.U32 R5, RZ, RZ, R14 ;  /* 0x000000ffff057224 */ /* 0x002fe200078e000e */
[----:B0-----:R-:W-:Y:S01]  /*a4f0*/  MOV R6, R15 ;  /* 0x0000000f00067202 */ /* 0x001fe20000000f00 */
[----:B------:R-:W-:Y:S01]  /*a500*/  BSSY B1, `(.L_x_8924) ;  /* 0x000000b000017945 */ /* 0x000fe20003800000 */
[----:B------:R-:W-:Y:S01]  /*a510*/  PRMT R49, R0, 0x5410, R4 ;  /* 0x0000541000317816 */ /* 0x000fe20000000004 */
[----:B------:R-:W-:Y:S01]  /*a520*/  IMAD.MOV.U32 R0, RZ, RZ, R10 ;  /* 0x000000ffff007224 */ /* 0x000fe200078e000a */
[----:B---3--:R-:W-:Y:S01]  /*a530*/  VIADDMNMX R3, R65, -R190, 0x80, PT ;  /* 0x0000008041037446 */ /* 0x008fe200038009be */
[----:B------:R-:W-:Y:S01]  /*a540*/  IMAD.MOV.U32 R4, RZ, RZ, R11 ;  /* 0x000000ffff047224 */ /* 0x000fe200078e000b */
[----:B------:R-:W-:Y:S01]  /*a550*/  PRMT R50, R5, 0x5410, R6 ;  /* 0x0000541005327816 */ /* 0x000fe20000000006 */
[----:B------:R-:W-:Y:S01]  /*a560*/  IMAD.MOV.U32 R5, RZ, RZ, R13 ;  /* 0x000000ffff057224 */ /* 0x000fe200078e000d */
[----:B------:R-:W-:-:S02]  /*a570*/  ISETP.GE.AND P1, PT, R22, R3, PT ;  /* 0x000000031600720c */ /* 0x000fc40003f26270 */
[----:B------:R-:W-:Y:S01]  /*a580*/  PRMT R0, R0, 0x5410, R4 ;  /* 0x0000541000007816 */ /* 0x000fe20000000004 */
[----:B------:R-:W-:Y:S01]  /*a590*/  IMAD.MOV.U32 R4, RZ, RZ, R12 ;  /* 0x000000ffff047224 */ /* 0x000fe200078e000c */
[----:B----4-:R-:W-:Y:S09]  /*a5a0*/  @!P0 BRA `(.L_x_8925) ;  /* 0x0000018c00f88947 */ /* 0x010ff20003800000 */
.L_x_9212:
[----:B------:R-:W-:Y:S05]  /*a5b0*/  BSYNC B1 ;  /* 0x0000000000017941 */ /* 0x000fea0003800000 */
.L_x_8924:
        /* <DEDUP_REMOVED lines=50> */
.L_x_8929:
[----:B------:R-:W-:Y:S05]  /*a8e0*/  BSYNC B2 ;  /* 0x0000000000027941 */ /* 0x000fea0003800000 */
.L_x_8928:
        /* <DEDUP_REMOVED lines=43> */
.L_x_8927:
[----:B------:R-:W-:Y:S05]  /*aba0*/  BSYNC B1 ;  /* 0x0000000000017941 */ /* 0x000fea0003800000 */
.L_x_8926:
        /* <DEDUP_REMOVED lines=50> */
.L_x_8933:
[----:B------:R-:W-:Y:S05]  /*aed0*/  BSYNC B2 ;  /* 0x0000000000027941 */ /* 0x000fea0003800000 */
.L_x_8932:
        /* <DEDUP_REMOVED lines=43> */
.L_x_8931:
[----:B------:R-:W-:Y:S05]  /*b190*/  BSYNC B1 ;  /* 0x0000000000017941 */ /* 0x000fea0003800000 */
.L_x_8930:
        /* <DEDUP_REMOVED lines=50> */
.L_x_8937:
[----:B------:R-:W-:Y:S05]  /*b4c0*/  BSYNC B2 ;  /* 0x0000000000027941 */ /* 0x000fea0003800000 */
.L_x_8936:
        /* <DEDUP_REMOVED lines=43> */
.L_x_8935:
[----:B------:R-:W-:Y:S05]  /*b780*/  BSYNC B1 ;  /* 0x0000000000017941 */ /* 0x000fea0003800000 */
.L_x_8934:
        /* <DEDUP_REMOVED lines=49> */
.L_x_8940:
[----:B------:R-:W-:Y:S05]  /*baa0*/  BSYNC B1 ;  /* 0x0000000000017941 */ /* 0x000fea0003800000 */
.L_x_8939:
[----:B------:R-:W-:Y:S05]  /*bab0*/  @P1 BRA `(.L_x_8938) ;  /* 0x0000002400f01947 */ /* 0x000fea0003800000 */
[----:B-1234-:R-:W1:Y:S01]  /*bac0*/  LDS.128 R4, [R203+0x7000] ;  /* 0x00700000cb047984 */ /* 0x01ee620000000c00 */
[----:B------:R-:W-:Y:S02]  /*bad0*/  SHF.R.U64 R24, R12, 0x10, R13 ;  /* 0x000000100c187819 */ /* 0x000fe4000000120d */
[----:B------:R-:W-:Y:S02]  /*bae0*/  SHF.R.U32.HI R14, RZ, 0x10, R11 ;  /* 0x00000010ff0e7819 */ /* 0x000fe4000001160b */
[----:B------:R-:W-:Y:S01]  /*baf0*/  SHF.R.U32.HI R12, RZ, 0x10, R13 ;  /* 0x00000010ff0c7819 */ /* 0x000fe2000001160d */
[----:B------:R-:W-:Y:S01]  /*bb00*/  HADD2.F32 R13, -RZ, R0.H0_H0 ;  /* 0x20000000ff0d7230 */ /* 0x000fe20000004100 */
        /* <DEDUP_REMOVED lines=14> */
[C---:B------:R-:W-:Y:S01]  /*bbf0*/  FMUL.FTZ R10, R4.reuse, R13 ;  /* 0x0000000d040a7220 */ /* 0x040fe20000410000 */
[--C-:B------:R-:W-:Y:S02]  /*bc00*/  HADD2.F32 R6, -RZ, R5.reuse.H0_H0 ;  /* 0x20000005ff067230 */ /* 0x100fe40000004100 */
[----:B------:R-:W-:Y:S01]  /*bc10*/  FFMA.FTZ R15, R9, R14, R15 ;  /* 0x0000000e090f7223 */ /* 0x000fe2000001000f */
[----:B------:R-:W-:Y:S01]  /*bc20*/  FMUL.FTZ R12, R4, R11 ;  /* 0x0000000b040c7220 */ /* 0x000fe20000410000 */
[----:B------:R-:W-:-:S02]  /*bc30*/  HADD2.F32 R5, -RZ, R5.H1_H1 ;  /* 0x30000005ff057230 */ /* 0x000fc40000004100 */
[C---:B------:R-:W-:Y:S01]  /*bc40*/  FFMA.FTZ R10, R3.reuse, R11, -R10 ;  /* 0x0000000b030a7223 */ /* 0x040fe2000001080a */
[----:B------:R-:W-:Y:S02]  /*bc50*/  HADD2.F32 R9, -RZ, R0.H1_H1 ;  /* 0x30000000ff097230 */ /* 0x000fe40000004100 */
[----:B------:R-:W-:Y:S01]  /*bc60*/  FFMA.FTZ R3, R3, R13, R12 ;  /* 0x0000000d03037223 */ /* 0x000fe2000001000c */
[----:B------:R-:W-:Y:S02]  /*bc70*/  HADD2.F32 R4, -RZ, R21.H0_H0 ;  /* 0x20000015ff047230 */ /* 0x000fe40000004100 */
[----:B------:R-:W-:Y:S02]  /*bc80*/  HADD2.F32 R0, -RZ, R24.H0_H0 ;  /* 0x20000018ff007230 */ /* 0x000fe40000004100 */
[C---:B------:R-:W-:Y:S01]  /*bc90*/  FMUL.FTZ R12, R8.reuse, R9 ;  /* 0x00000009080c7220 */ /* 0x040fe20000410000 */
[----:B------:R-:W-:Y:S01]  /*bca0*/  FMUL.FTZ R8, R8, R48 ;  /* 0x0000003008087220 */ /* 0x000fe20000410000 */
[C---:B------:R-:W-:Y:S01]  /*bcb0*/  FMUL.FTZ R11, R5.reuse, R4 ;  /* 0x00000004050b7220 */ /* 0x040fe20000410000 */
[----:B------:R-:W-:Y:S01]  /*bcc0*/  FMUL.FTZ R13, R5, R0 ;  /* 0x00000000050d7220 */ /* 0x000fe20000410000 */
[----:B------:R-:W-:-:S02]  /*bcd0*/  FFMA.FTZ R12, R7, R48, -R12 ;  /* 0x00000030070c7223 */ /* 0x000fc4000001080c */
[C---:B------:R-:W-:Y:S01]  /*bce0*/  FFMA.FTZ R5, R6.reuse, R0, -R11 ;  /* 0x0000000006057223 */ /* 0x040fe2000001080b */
[----:B------:R-:W-:Y:S01]  /*bcf0*/  FFMA.FTZ R9, R7, R9, R8 ;  /* 0x0000000907097223 */ /* 0x000fe20000010008 */
[----:B------:R-:W-:Y:S01]  /*bd00*/  FFMA.FTZ R0, R6, R4, R13 ;  /* 0x0000000406007223 */ /* 0x000fe2000001000d */
[----:B------:R-:W-:Y:S02]  /*bd10*/  F2FP.F16.F32.PACK_AB R7, R15, R20 ;  /* 0x000000140f07723e */ /* 0x000fe400000000ff */
[----:B------:R-:W-:Y:S02]  /*bd20*/  F2FP.F16.F32.PACK_AB R4, R3, R10 ;  /* 0x0000000a0304723e */ /* 0x000fe400000000ff */
[----:B------:R-:W-:Y:S02]  /*bd30*/  F2FP.F16.F32.PACK_AB R6, R9, R12 ;  /* 0x0000000c0906723e */ /* 0x000fe400000000ff */
[----:B------:R-:W-:-:S05]  /*bd40*/  F2FP.F16.F32.PACK_AB R5, R0, R5 ;  /* 0x000000050005723e */ /* 0x000fca00000000ff */
[----:B------:R1:W-:Y:S01]  /*bd50*/  STS.128 [R203+0x7000], R4 ;  /* 0x00700004cb007388 */ /* 0x0003e20000000c00 */
[----:B------:R-:W-:Y:S05]  /*bd60*/  BRA `(.L_x_8938) ;  /* 0x0000002400447947 */ /* 0x000fea0003800000 */
.L_x_8911:
        /* <DEDUP_REMOVED lines=39> */
[----:B------:R-:W-:-:S03]  /*bfe0*/  @!P1 IMAD.MOV.U32 R8, RZ, RZ, R4 ;  /* 0x000000ffff089224 */ /* 0x000fc600078e0004 */
[----:B------:R-:W-:-:S06]  /*bff0*/  @!P1 MOV R9, R7 ;  /* 0x0000000700099202 */ /* 0x000fcc0000000f00 */
[----:B------:R-:W2:Y:S01]  /*c000*/  @!P1 LD.E.128 R8, desc[UR42][R8.64] ;  /* 0x0000002a08089980 */ /* 0x000ea2000c101d00 */
[----:B---3--:R-:W-:-:S05]  /*c010*/  @!P1 IADD3 R14, P2, R14, R21, RZ ;  /* 0x000000150e0e9210 */ /* 0x008fca0007f5e0ff */
[----:B----4-:R-:W-:Y:S02]  /*c020*/  @!P1 IMAD.X R5, R5, 0x1, R6, P2 ;  /* 0x0000000105059824 */ /* 0x010fe400010e0606 */
[----:B------:R-:W-:-:S06]  /*c030*/  @!P1 IMAD.MOV.U32 R4, RZ, RZ, R14 ;  /* 0x000000ffff049224 */ /* 0x000fcc00078e000e */
        /* <DEDUP_REMOVED lines=10> */
[----:B------:R-:W-:Y:S01]  /*c0e0*/  @!P1 IMAD.MOV.U32 R48, RZ, RZ, R10 ;  /* 0x000000ffff309224 */ /* 0x000fe200078e000a */
[----:B------:R-:W-:Y:S01]  /*c0f0*/  MOV R0, R46 ;  /* 0x0000002e00007202 */ /* 0x000fe20000000f00 */
[----:B------:R-:W-:Y:S01]  /*c100*/  IMAD.MOV.U32 R12, RZ, RZ, R47 ;  /* 0x000000ffff0c7224 */ /* 0x000fe200078e002f */
[----:B------:R0:W4:Y:S01]  /*c110*/  SHFL.IDX PT, R9, R33, 0x1, 0x181f ;  /* 0x00381f0021097f89 */ /* 0x00012200000e0000 */
[----:B------:R-:W-:Y:S01]  /*c120*/  @!P1 IMAD.MOV.U32 R49, RZ, RZ, R11 ;  /* 0x000000ffff319224 */ /* 0x000fe200078e000b */
[----:B------:R-:W-:Y:S01]  /*c130*/  PRMT R64, R64, 0x5410, R0 ;  /* 0x0000541040407816 */ /* 0x000fe20000000000 */
[----:B------:R-:W-:Y:S01]  /*c140*/  IMAD.MOV.U32 R10, RZ, RZ, R48 ;  /* 0x000000ffff0a7224 */ /* 0x000fe200078e0030 */
[----:B------:R0:W0:Y:S01]  /*c150*/  SHFL.IDX PT, R0, R35, 0x1, 0x181f ;  /* 0x00381f0023007f89 */ /* 0x00002200000e0000 */
[----:B------:R-:W-:Y:S01]  /*c160*/  PRMT R67, R12, 0x7610, R67 ;  /* 0x000076100c437816 */ /* 0x000fe20000000043 */
[----:B---3--:R-:W-:Y:S01]  /*c170*/  @!P1 IMAD.MOV.U32 R44, RZ, RZ, R4 ;  /* 0x000000ffff2c9224 */ /* 0x008fe200078e0004 */
[----:B------:R-:W-:Y:S01]  /*c180*/  MOV R11, R49 ;  /* 0x00000031000b7202 */ /* 0x000fe20000000f00 */
[----:B------:R-:W-:-:S02]  /*c190*/  @!P1 IMAD.MOV.U32 R45, RZ, RZ, R5 ;  /* 0x000000ffff2d9224 */ /* 0x000fc400078e0005 */
[----:B------:R-:W-:Y:S01]  /*c1a0*/  @!P1 IMAD.MOV.U32 R50, RZ, RZ, R6 ;  /* 0x000000ffff329224 */ /* 0x000fe200078e0006 */
[----:B------:R-:W-:Y:S01]  /*c1b0*/  MOV R4, R44 ;  /* 0x0000002c00047202 */ /* 0x000fe20000000f00 */
[----:B------:R-:W-:Y:S01]  /*c1c0*/  @!P1 IMAD.MOV.U32 R51, RZ, RZ, R7 ;  /* 0x000000ffff339224 */ /* 0x000fe200078e0007 */
[----:B------:R-:W-:Y:S01]  /*c1d0*/  PRMT R37, R10, 0x5410, R11 ;  /* 0x000054100a257816 */ /* 0x000fe2000000000b */
[----:B------:R-:W-:Y:S02]  /*c1e0*/  IMAD.MOV.U32 R5, RZ, RZ, R45 ;  /* 0x000000ffff057224 */ /* 0x000fe400078e002d */
[----:B------:R-:W-:Y:S02]  /*c1f0*/  IMAD.MOV.U32 R6, RZ, RZ, R50 ;  /* 0x000000ffff067224 */ /* 0x000fe400078e0032 */
[----:B------:R-:W-:Y:S01]  /*c200*/  IMAD.MOV.U32 R7, RZ, RZ, R51 ;  /* 0x000000ffff077224 */ /* 0x000fe200078e0033 */
[----:B------:R-:W-:Y:S02]  /*c210*/  PRMT R67, R67, 0x5410, R5 ;  /* 0x0000541043437816 */ /* 0x000fe40000000005 */
[----:B------:R-:W-:-:S02]  /*c220*/  PRMT R66, R6, 0x5410, R4 ;  /* 0x0000541006427816 */ /* 0x000fc40000000004 */
[----:B-12-4-:R-:W-:-:S07]  /*c230*/  PRMT R64, R7, 0x7610, R64 ;  /* 0x0000761007407816 */ /* 0x016fce0000000040 */
.L_x_9222:
        /* <DEDUP_REMOVED lines=11> */
[C---:B------:R-:W-:Y:S02]  /*c2f0*/  SHF.L.U32 R15, R16.reuse, 0x1, RZ ;  /* 0x00000001100f7819 */ /* 0x040fe400000006ff */
[----:B------:R-:W-:Y:S02]  /*c300*/  SHF.L.U64.HI R6, R16, 0x1, R17 ;  /* 0x0000000110067819 */ /* 0x000fe40000010211 */
[-C--:B------:R-:W-:Y:S02]  /*c310*/  IADD3 R4, P1, R8, R15.reuse, RZ ;  /* 0x0000000f08047210 */ /* 0x080fe40007f3e0ff */
[----:B------:R-:W-:-:S03]  /*c320*/  IADD3 R14, P2, R14, R15, RZ ;  /* 0x0000000f0e0e7210 */ /* 0x000fc60007f5e0ff */
[--C-:B0-----:R-:W-:Y:S02]  /*c330*/  IMAD.X R5, R0, 0x1, R6.reuse, P1 ;  /* 0x0000000100057824 */ /* 0x101fe400008e0606 */
[----:B------:R-:W-:-:S04]  /*c340*/  IMAD.X R15, R9, 0x1, R6, P2 ;  /* 0x00000001090f7824 */ /* 0x000fc800010e0606 */
[----:B------:R-:W5:Y:S04]  /*c350*/  LD.E.128 R4, desc[UR42][R4.64] ;  /* 0x0000002a04047980 */ /* 0x000f68000c101d00 */
[----:B------:R1:W5:Y:S02]  /*c360*/  LD.E.128 R24, desc[UR42][R14.64] ;  /* 0x0000002a0e187980 */ /* 0x000364000c101d00 */
.L_x_8943:
[----:B------:R-:W-:Y:S05]  /*c370*/  BSYNC B1 ;  /* 0x0000000000017941 */ /* 0x000fea0003800000 */
.L_x_8942:
        /* <DEDUP_REMOVED lines=20> */
[C---:B------:R-:W-:Y:S01]  /*c4c0*/  @!P1 IMAD.SHL.U32 R21, R16.reuse, 0x2, RZ ;  /* 0x0000000210159824 */ /* 0x040fe200078e00ff */
[----:B------:R-:W-:-:S04]  /*c4d0*/  @!P1 SHF.L.U64.HI R29, R16, 0x1, R17 ;  /* 0x00000001101d9819 */ /* 0x000fc80000010211 */
        /* <DEDUP_REMOVED lines=13> */
[----:B--2---:R-:W-:Y:S01]  /*c5b0*/  @!P1 MOV R20, R8 ;  /* 0x0000000800149202 */ /* 0x004fe20000000f00 */
[----:B------:R-:W-:Y:S01]  /*c5c0*/  @!P1 IMAD.MOV.U32 R21, RZ, RZ, R9 ;  /* 0x000000ffff159224 */ /* 0x000fe200078e0009 */
[----:B------:R-:W-:Y:S01]  /*c5d0*/  @!P1 MOV R39, R11 ;  /* 0x0000000b00279202 */ /* 0x000fe20000000f00 */
[----:B------:R-:W-:Y:S02]  /*c5e0*/  @!P1 IMAD.MOV.U32 R38, RZ, RZ, R10 ;  /* 0x000000ffff269224 */ /* 0x000fe400078e000a */
[----:B------:R-:W-:-:S02]  /*c5f0*/  IMAD.MOV.U32 R0, RZ, RZ, R20 ;  /* 0x000000ffff007224 */ /* 0x000fc400078e0014 */
[----:B------:R-:W-:Y:S02]  /*c600*/  IMAD.MOV.U32 R12, RZ, RZ, R21 ;  /* 0x000000ffff0c7224 */ /* 0x000fe400078e0015 */
[----:B------:R-:W-:Y:S02]  /*c610*/  IMAD.MOV.U32 R8, RZ, RZ, R38 ;  /* 0x000000ffff087224 */ /* 0x000fe400078e0026 */
[----:B------:R-:W-:Y:S01]  /*c620*/  IMAD.MOV.U32 R9, RZ, RZ, R39 ;  /* 0x000000ffff097224 */ /* 0x000fe200078e0027 */
[----:B------:R-:W-:Y:S01]  /*c630*/  PRMT R59, R0, 0x5410, R12 ;  /* 0x00005410003b7816 */ /* 0x000fe2000000000c */
[----:B---3--:R-:W-:Y:S01]  /*c640*/  @!P1 IMAD.MOV.U32 R40, RZ, RZ, R28 ;  /* 0x000000ffff289224 */ /* 0x008fe200078e001c */
[----:B------:R2:W3:Y:S01]  /*c650*/  SHFL.IDX PT, R0, R35, 0x3, 0x181f ;  /* 0x00781f0023007f89 */ /* 0x0004e200000e0000 */
[----:B------:R-:W-:Y:S01]  /*c660*/  @!P1 IMAD.MOV.U32 R41, RZ, RZ, R29 ;  /* 0x000000ffff299224 */ /* 0x000fe200078e001d */
[----:B------:R-:W-:Y:S01]  /*c670*/  @!P1 MOV R42, R30 ;  /* 0x0000001e002a9202 */ /* 0x000fe20000000f00 */
[----:B------:R-:W-:Y:S01]  /*c680*/  @!P1 IMAD.MOV.U32 R43, RZ, RZ, R31 ;  /* 0x000000ffff2b9224 */ /* 0x000fe200078e001f */
[----:B------:R-:W-:Y:S01]  /*c690*/  PRMT R52, R8, 0x5410, R9 ;  /* 0x0000541008347816 */ /* 0x000fe20000000009 */
[----:B------:R-:W-:-:S02]  /*c6a0*/  IMAD.MOV.U32 R8, RZ, RZ, R40 ;  /* 0x000000ffff087224 */ /* 0x000fc400078e0028 */
[----:B------:R-:W-:Y:S01]  /*c6b0*/  IMAD.MOV.U32 R9, RZ, RZ, R41 ;  /* 0x000000ffff097224 */ /* 0x000fe200078e0029 */
[----:B------:R-:W-:Y:S01]  /*c6c0*/  MOV R11, R43 ;  /* 0x0000002b000b7202 */ /* 0x000fe20000000f00 */
[----:B------:R-:W-:-:S03]  /*c6d0*/  IMAD.MOV.U32 R10, RZ, RZ, R42 ;  /* 0x000000ffff0a7224 */ /* 0x000fc600078e002a */
[----:B------:R-:W-:Y:S02]  /*c6e0*/  PRMT R62, R8, 0x5410, R9 ;  /* 0x00005410083e7816 */ /* 0x000fe40000000009 */
[----:B------:R-:W-:Y:S02]  /*c6f0*/  CS2R R8, SRZ ;  /* 0x0000000000087805 */ /* 0x000fe4000001ff00 */
[----:B012-4-:R-:W-:-:S07]  /*c700*/  PRMT R63, R10, 0x5410, R11 ;  /* 0x000054100a3f7816 */ /* 0x017fce000000000b */
.L_x_9232:
[----:B------:R-:W-:Y:S01]  /*c710*/  VIADD R56, R56, 0x60 ;  /* 0x0000006038387836 */ /* 0x000fe20000000000 */
[----:B------:R-:W-:Y:S01]  /*c720*/  LEA.HI R10, R215, R215, RZ, 0x1 ;  /* 0x000000d7d70a7211 */ /* 0x000fe200078f08ff */
[----:B------:R-:W-:Y:S01]  /*c730*/  BSSY B1, `(.L_x_8945) ;  /* 0x0000015000017945 */ /* 0x000fe20003800000 */
[----:B------:R-:W-:Y:S02]  /*c740*/  CS2R R12, SRZ ;  /* 0x00000000000c7805 */ /* 0x000fe4000001ff00 */
[----:B------:R-:W-:Y:S02]  /*c750*/  CS2R R14, SRZ ;  /* 0x00000000000e7805 */ /* 0x000fe4000001ff00 */
[----:B------:R-:W-:Y:S02]  /*c760*/  ISETP.GE.AND P1, PT, R56, R3, PT ;  /* 0x000000033800720c */ /* 0x000fe40003f26270 */
[----:B------:R-:W-:-:S05]  /*c770*/  LOP3.LUT R10, R10, 0xfffffffe, RZ, 0xc0, !PT ;  /* 0xfffffffe0a0a7812 */ /* 0x000fca00078ec0ff */
[----:B------:R-:W-:Y:S01]  /*c780*/  IMAD.IADD R29, R215, 0x1, -R10 ;  /* 0x00000001d71d7824 */ /* 0x000fe200078e0a0a */
[----:B------:R-:W-:-:S04]  /*c790*/  CS2R R10, SRZ ;  /* 0x00000000000a7805 */ /* 0x000fc8000001ff00 */
[----:B------:R-:W-:Y:S01]  /*c7a0*/  SHF.L.U32 R29, R29, 0x1f, RZ ;  /* 0x0000001f1d1d7819 */ /* 0x000fe200000006ff */
[----:B------:R-:W-:Y:S06]  /*c7b0*/  @P1 BRA `(.L_x_8946) ;  /* 0x0000000000301947 */ /* 0x000fec0003800000 */
        /* <DEDUP_REMOVED lines=8> */
[----:B---3--:R-:W-:Y:S01]  /*c840*/  IMAD.X R13, R0, 0x1, R9, P1 ;  /* 0x00000001000d7824 */ /* 0x008fe200008e0609 */
[----:B------:R-:W-:-:S05]  /*c850*/  IADD3.X R9, R33, R9, RZ, P2, !PT ;  /* 0x0000000921097210 */ /* 0x000fca00017fe4ff */
[----:B------:R-:W5:Y:S04]  /*c860*/  LD.E.128 R12, desc[UR42][R12.64] ;  /* 0x0000002a0c0c7980 */ /* 0x000f68000c101d00 */
[----:B------:R-:W5:Y:S02]  /*c870*/  LD.E.128 R8, desc[UR42][R8.64] ;  /* 0x0000002a08087980 */ /* 0x000f64000c101d00 */
.L_x_8946:
[----:B------:R-:W-:Y:S05]  /*c880*/  BSYNC B1 ;  /* 0x0000000000017941 */ /* 0x000fea0003800000 */
.L_x_8945:
[----:B------:R-:W0:Y:S01]  /*c890*/  SYNCS.PHASECHK.TRANS64.TRYWAIT P4, [R2+URZ+0x28800], R29 ;  /* 0x0288001d020075a7 */ /* 0x000e22000808017f */
[----:B------:R-:W-:Y:S01]  /*c8a0*/  VIADDMNMX R3, R3, -R190, 0x80, PT ;  /* 0x0000008003037446 */ /* 0x000fe200038009be */
[----:B---3-5:R-:W-:Y:S01]  /*c8b0*/  IMAD.MOV.U32 R0, RZ, RZ, R8 ;  /* 0x000000ffff007224 */ /* 0x028fe200078e0008 */
        /* <DEDUP_REMOVED lines=15> */
[----:B0-----:R-:W-:Y:S06]  /*c9b0*/  @!P4 BRA `(.L_x_8948) ;  /* 0x0000017400c8c947 */ /* 0x001fec0003800000 */
.L_x_9233:
[----:B------:R-:W-:Y:S05]  /*c9c0*/  BSYNC B1 ;  /* 0x0000000000017941 */ /* 0x000fea0003800000 */
.L_x_8947:
[----:B------:R-:W-:Y:S04]  /*c9d0*/  BSSY B1, `(.L_x_8949) ;  /* 0x0000062000017945 */ /* 0x000fe80003800000 */
[----:B------:R-:W-:Y:S05]  /*c9e0*/  @P3 BRA `(.L_x_8950) ;  /* 0x0000000400803947 */ /* 0x000fea0003800000 */
[----:B------:R-:W-:Y:S01]  /*c9f0*/  LEA.HI R28, R54, R207, RZ, 0x1d ;  /* 0x000000cf361c7211 */ /* 0x000fe200078fe8ff */
[--C-:B------:R-:W-:Y:S01]  /*ca00*/  HADD2.F32 R69, -RZ, R67.reuse.H0_H0 ;  /* 0x20000043ff457230 */ /* 0x100fe20000004100 */
[----:B------:R-:W-:Y:S01]  /*ca10*/  SHF.L.U32 R30, R22, 0x6, RZ ;  /* 0x00000006161e7819 */ /* 0x000fe200000006ff */
[----:B------:R-:W-:Y:S01]  /*ca20*/  HADD2.F32 R67, -RZ, R67.H1_H1 ;  /* 0x30000043ff437230 */ /* 0x000fe20000004100 */
[----:B------:R-:W-:Y:S01]  /*ca30*/  SHF.R.S32.HI R31, RZ, 0x1f, R28 ;  /* 0x0000001fff1f7819 */ /* 0x000fe2000001141c */
[----:B0-----:R-:W-:Y:S01]  /*ca40*/  IMAD.SHL.U32 R29, R28, 0x8, RZ ;  /* 0x000000081c1d7824 */ /* 0x001fe200078e00ff */
[----:B------:R-:W-:Y:S02]  /*ca50*/  SHF.R.U64 R79, R48, 0x10, R49 ;  /* 0x00000010304f7819 */ /* 0x000fe40000001231 */
[----:B------:R-:W-:Y:S02]  /*ca60*/  LEA.HI R31, R31, R28, RZ, 0x3 ;  /* 0x0000001c1f1f7211 */ /* 0x000fe400078f18ff */
[----:B------:R-:W-:-:S02]  /*ca70*/  LOP3.LUT R29, R29, 0x38, RZ, 0xc0, !PT ;  /* 0x000000381d1d7812 */ /* 0x000fc400078ec0ff */
[--C-:B------:R-:W-:Y:S01]  /*ca80*/  SHF.R.U32.HI R70, RZ, 0x10, R45.reuse ;  /* 0x00000010ff467819 */ /* 0x100fe2000001162d */
[----:B------:R-:W-:Y:S01]  /*ca90*/  IMAD.SHL.U32 R31, R31, 0x400, RZ ;  /* 0x000004001f1f7824 */ /* 0x000fe200078e00ff */
[----:B------:R-:W-:Y:S02]  /*caa0*/  LOP3.LUT R28, R29, 0x1c0, R30, 0xf8, !PT ;  /* 0x000001c01d1c7812 */ /* 0x000fe400078ef81e */
[----:B------:R-:W-:Y:S01]  /*cab0*/  SHF.R.U64 R77, R44, 0x10, R45 ;  /* 0x000000102c4d7819 */ /* 0x000fe2000000122d */
[----:B------:R-:W-:Y:S01]  /*cac0*/  HADD2.F32 R70, -RZ, R70.H0_H0 ;  /* 0x20000046ff467230 */ /* 0x000fe20000004100 */
[----:B------:R-:W-:Y:S02]  /*cad0*/  LOP3.LUT R32, R28, R201, RZ, 0x3c, !PT ;  /* 0x000000c91c207212 */ /* 0x000fe400078e3cff */
[----:B------:R-:W-:Y:S02]  /*cae0*/  LOP3.LUT R33, R31, 0x7fffe000, RZ, 0xc0, !PT ;  /* 0x7fffe0001f217812 */ /* 0x000fe400078ec0ff */
[----:B------:R-:W0:Y:S01]  /*caf0*/  LDS.128 R28, [R203] ;  /* 0x00000000cb1c7984 */ /* 0x000e220000000c00 */
[----:B------:R-:W-:-:S02]  /*cb00*/  SHF.R.U32.HI R68, RZ, 0x10, R47 ;  /* 0x00000010ff447819 */ /* 0x000fc4000001162f */
[----:B------:R-:W-:Y:S02]  /*cb10*/  IADD3 R33, R32, R33, R202 ;  /* 0x0000002120217210 */ /* 0x000fe40007ffe0ca */
[----:B------:R-:W-:Y:S02]  /*cb20*/  SHF.R.U32.HI R78, RZ, 0x10, R49 ;  /* 0x00000010ff4e7819 */ /* 0x000fe40000011631 */
[--C-:B------:R-:W-:Y:S01]  /*cb30*/  SHF.R.U64 R76, R50, 0x10, R51.reuse ;  /* 0x00000010324c7819 */ /* 0x100fe20000001233 */
[----:B------:R-:W-:Y:S01]  /*cb40*/  IMAD R65, R33, 0x2, R2 ;  /* 0x0000000221417824 */ /* 0x000fe200078e0202 */
[----:B------:R-:W-:Y:S02]  /*cb50*/  SHF.R.U32.HI R75, RZ, 0x10, R51 ;  /* 0x00000010ff4b7819 */ /* 0x000fe40000011633 */
[----:B------:R-:W-:Y:S02]  /*cb60*/  SHF.R.U64 R80, R46, 0x10, R47 ;  /* 0x000000102e507819 */ /* 0x000fe4000000122f */
[----:B------:R-:W1:Y:S01]  /*cb70*/  LDS.128 R32, [R65+0x10400] ;  /* 0x0104000041207984 */ /* 0x000e620000000c00 */
[----:B0-----:R-:W-:-:S02]  /*cb80*/  HADD2.F32 R44, -RZ, R29.H0_H0 ;  /* 0x2000001dff2c7230 */ /* 0x001fc40000004100 */
[----:B------:R-:W-:Y:S02]  /*cb90*/  HADD2.F32 R45, -RZ, R29.H1_H1 ;  /* 0x3000001dff2d7230 */ /* 0x000fe40000004100 */
[----:B------:R-:W-:Y:S02]  /*cba0*/  HADD2.F32 R29, -RZ, R28.H0_H0 ;  /* 0x2000001cff1d7230 */ /* 0x000fe40000004100 */
[----:B------:R-:W-:Y:S02]  /*cbb0*/  HADD2.F32 R46, -RZ, R30.H0_H0 ;  /* 0x2000001eff2e7230 */ /* 0x000fe40000004100 */
[--C-:B------:R-:W-:Y:S02]  /*cbc0*/  HADD2.F32 R47, -RZ, R31.reuse.H0_H0 ;  /* 0x2000001fff2f7230 */ /* 0x100fe40000004100 */
[----:B------:R-:W-:Y:S02]  /*cbd0*/  HADD2.F32 R31, -RZ, R31.H1_H1 ;  /* 0x3000001fff1f7230 */ /* 0x000fe40000004100 */
        /* <DEDUP_REMOVED lines=12> */
[----:B------:R-:W-:Y:S02]  /*cca0*/  HADD2.F32 R44, -RZ, R64.H1_H1 ;  /* 0x30000040ff2c7230 */ /* 0x000fe40000004100 */
[----:B------:R-:W-:Y:S01]  /*ccb0*/  FFMA.FTZ R72, R45, R48, -R72 ;  /* 0x000000302d487223 */ /* 0x000fe20000010848 */
[----:B------:R-:W-:Y:S02]  /*ccc0*/  HADD2.F32 R50, -RZ, R34.H0_H0 ;  /* 0x20000022ff327230 */ /* 0x000fe40000004100 */
[C---:B------:R-:W-:Y:S01]  /*ccd0*/  FMUL.FTZ R48, R33.reuse, R68 ;  /* 0x0000004421307220 */ /* 0x040fe20000410000 */
[----:B------:R-:W-:Y:S02]  /*cce0*/  HADD2.F32 R49, -RZ, R66.H0_H0 ;  /* 0x20000042ff317230 */ /* 0x000fe40000004100 */
[----:B------:R-:W-:Y:S01]  /*ccf0*/  FMUL.FTZ R67, R33, R44 ;  /* 0x0000002c21437220 */ /* 0x000fe20000410000 */
[----:B------:R-:W-:-:S02]  /*cd00*/  HADD2.F32 R33, -RZ, R37.H0_H0 ;  /* 0x20000025ff217230 */ /* 0x000fc40000004100 */
[----:B------:R-:W-:Y:S01]  /*cd10*/  FFMA.FTZ R74, R45, R70, R74 ;  /* 0x000000462d4a7223 */ /* 0x000fe2000001004a */
[----:B------:R-:W-:Y:S02]  /*cd20*/  HADD2.F32 R51, -RZ, R35.H0_H0 ;  /* 0x20000023ff337230 */ /* 0x000fe40000004100 */
[C---:B------:R-:W-:Y:S01]  /*cd30*/  FFMA.FTZ R45, R29.reuse, R44, -R48 ;  /* 0x0000002c1d2d7223 */ /* 0x040fe20000010830 */
[----:B------:R-:W-:Y:S02]  /*cd40*/  HADD2.F32 R64, -RZ, R64.H0_H0 ;  /* 0x20000040ff407230 */ /* 0x000fe40000004100 */
[----:B------:R-:W-:Y:S01]  /*cd50*/  FFMA.FTZ R67, R29, R68, R67 ;  /* 0x000000441d437223 */ /* 0x000fe20000010043 */
[----:B------:R-:W-:Y:S02]  /*cd60*/  HADD2.F32 R44, -RZ, R37.H1_H1 ;  /* 0x30000025ff2c7230 */ /* 0x000fe40000004100 */
[C---:B------:R-:W-:Y:S01]  /*cd70*/  FMUL.FTZ R29, R50.reuse, R49 ;  /* 0x00000031321d7220 */ /* 0x040fe20000410000 */
[----:B------:R-:W-:Y:S01]  /*cd80*/  FMUL.FTZ R37, R50, R33 ;  /* 0x0000002132257220 */ /* 0x000fe20000410000 */
[----:B------:R-:W-:-:S02]  /*cd90*/  HADD2.F32 R35, -RZ, R35.H1_H1 ;  /* 0x30000023ff237230 */ /* 0x000fc40000004100 */
        /* <DEDUP_REMOVED lines=37> */
.L_x_8950:
[----:B------:R-:W-:Y:S05]  /*cff0*/  BSYNC B1 ;  /* 0x0000000000017941 */ /* 0x000fea0003800000 */
.L_x_8949:
        /* <DEDUP_REMOVED lines=23> */
[----:B------:R-:W-:Y:S02]  /*d170*/  LEA R37, R33, R2, 0x1 ;  /* 0x0000000221257211 */ /* 0x000fe400078e08ff */
[----:B------:R-:W-:Y:S02]  /*d180*/  SHF.R.U32.HI R49, RZ, 0x10, R27 ;  /* 0x00000010ff317819 */ /* 0x000fe4000001161b */
[--C-:B------:R-:W-:Y:S01]  /*d190*/  SHF.R.U32.HI R67, RZ, 0x10, R7.reuse ;  /* 0x00000010ff437819 */ /* 0x100fe20000011607 */
[----:B------:R-:W0:Y:S01]  /*d1a0*/  LDS.128 R32, [R37+0x10400] ;  /* 0x0104000025207984 */ /* 0x000e220000000c00 */
[----:B------:R-:W-:Y:S01]  /*d1b0*/  SHF.R.U64 R68, R6, 0x10, R7 ;  /* 0x0000001006447819 */ /* 0x000fe20000001207 */
[----:B0-----:R-:W-:Y:S02]  /*d1c0*/  HADD2.F32 R25, -RZ, R33.H0_H0 ;  /* 0x20000021ff197230 */ /* 0x001fe40000004100 */
[----:B------:R-:W-:-:S02]  /*d1d0*/  HADD2.F32 R24, -RZ, R32.H0_H0 ;  /* 0x20000020ff187230 */ /* 0x000fc40000004100 */
[----:B------:R-:W-:Y:S02]  /*d1e0*/  HADD2.F32 R33, -RZ, R33.H1_H1 ;  /* 0x30000021ff217230 */ /* 0x000fe40000004100 */
[C---:B------:R-:W-:Y:S01]  /*d1f0*/  FMUL.FTZ R50, R25.reuse, R46 ;  /* 0x0000002e19327220 */ /* 0x040fe20000410000 */
[----:B------:R-:W-:Y:S01]  /*d200*/  FMUL.FTZ R64, R25, R44 ;  /* 0x0000002c19407220 */ /* 0x000fe20000410000 */
[----:B------:R-:W-:Y:S02]  /*d210*/  HADD2.F32 R26, -RZ, R34.H0_H0 ;  /* 0x20000022ff1a7230 */ /* 0x000fe40000004100 */
[----:B------:R-:W-:Y:S02]  /*d220*/  HADD2.F32 R27, -RZ, R35.H0_H0 ;  /* 0x20000023ff1b7230 */ /* 0x000fe40000004100 */
[----:B------:R-:W-:Y:S01]  /*d230*/  FMUL.FTZ R66, R33, R48 ;  /* 0x0000003021427220 */ /* 0x000fe20000410000 */
[----:B------:R-:W-:Y:S02]  /*d240*/  HADD2.F32 R25, -RZ, R55.H0_H0 ;  /* 0x20000037ff197230 */ /* 0x000fe40000004100 */
[----:B------:R-:W-:-:S02]  /*d250*/  HADD2.F32 R35, -RZ, R35.H1_H1 ;  /* 0x30000023ff237230 */ /* 0x000fc40000004100 */
[----:B------:R-:W-:Y:S02]  /*d260*/  HADD2.F32 R32, -RZ, R32.H1_H1 ;  /* 0x30000020ff207230 */ /* 0x000fe40000004100 */
[----:B------:R-:W-:Y:S01]  /*d270*/  HADD2.F32 R34, -RZ, R34.H1_H1 ;  /* 0x30000022ff227230 */ /* 0x000fe20000004100 */
[----:B--2---:R-:W0:Y:S02]  /*d280*/  LDS.128 R28, [R70] ;  /* 0x00000000461c7984 */ /* 0x004e240000000c00 */
[--C-:B0-----:R-:W-:Y:S02]  /*d290*/  HADD2.F32 R5, -RZ, R29.reuse.H0_H0 ;  /* 0x2000001dff057230 */ /* 0x101fe40000004100 */
[----:B------:R-:W-:Y:S02]  /*d2a0*/  HADD2.F32 R4, -RZ, R28.H0_H0 ;  /* 0x2000001cff047230 */ /* 0x000fe40000004100 */
[----:B------:R-:W-:Y:S02]  /*d2b0*/  HADD2.F32 R29, -RZ, R29.H1_H1 ;  /* 0x3000001dff1d7230 */ /* 0x000fe40000004100 */
[C---:B------:R-:W-:Y:S01]  /*d2c0*/  FFMA.FTZ R50, R5.reuse, R44, -R50 ;  /* 0x0000002c05327223 */ /* 0x040fe20000010832 */
[----:B------:R-:W-:Y:S01]  /*d2d0*/  FFMA.FTZ R64, R5, R46, R64 ;  /* 0x0000002e05407223 */ /* 0x000fe20000010040 */
[----:B------:R-:W-:Y:S01]  /*d2e0*/  FMUL.FTZ R5, R24, R53 ;  /* 0x0000003518057220 */ /* 0x000fe20000410000 */
[----:B------:R-:W-:-:S02]  /*d2f0*/  HADD2.F32 R44, -RZ, R45.H0_H0 ;  /* 0x2000002dff2c7230 */ /* 0x000fc40000004100 */
[-C--:B------:R-:W-:Y:S01]  /*d300*/  FMUL.FTZ R24, R24, R57.reuse ;  /* 0x0000003918187220 */ /* 0x080fe20000410000 */
[----:B------:R-:W-:Y:S02]  /*d310*/  HADD2.F32 R6, -RZ, R30.H0_H0 ;  /* 0x2000001eff067230 */ /* 0x000fe40000004100 */
[C---:B------:R-:W-:Y:S01]  /*d320*/  FFMA.FTZ R57, R4.reuse, R57, -R5 ;  /* 0x0000003904397223 */ /* 0x040fe20000010805 */
[--C-:B------:R-:W-:Y:S02]  /*d330*/  HADD2.F32 R5, -RZ, R58.reuse.H0_H0 ;  /* 0x2000003aff057230 */ /* 0x100fe40000004100 */
[----:B------:R-:W-:Y:S01]  /*d340*/  FFMA.FTZ R53, R4, R53, R24 ;  /* 0x0000003504357223 */ /* 0x000fe20000010018 */
[-C--:B------:R-:W-:Y:S01]  /*d350*/  FMUL.FTZ R46, R33, R44.reuse ;  /* 0x0000002c212e7220 */ /* 0x080fe20000410000 */
[----:B------:R-:W-:Y:S02]  /*d360*/  HADD2.F32 R24, -RZ, R55.H1_H1 ;  /* 0x30000037ff187230 */ /* 0x000fe40000004100 */
[----:B------:R-:W-:Y:S01]  /*d370*/  FFMA.FTZ R33, R29, R44, -R66 ;  /* 0x0000002c1d217223 */ /* 0x000fe20000010842 */
[----:B------:R-:W-:-:S02]  /*d380*/  HADD2.F32 R58, -RZ, R58.H1_H1 ;  /* 0x3000003aff3a7230 */ /* 0x000fc40000004100 */
[----:B------:R-:W-:Y:S01]  /*d390*/  FFMA.FTZ R45, R29, R48, R46 ;  /* 0x000000301d2d7223 */ /* 0x000fe2000001002e */
[----:B------:R-:W-:Y:S02]  /*d3a0*/  HADD2.F32 R7, -RZ, R31.H0_H0 ;  /* 0x2000001fff077230 */ /* 0x000fe40000004100 */
[C---:B------:R-:W-:Y:S01]  /*d3b0*/  FMUL.FTZ R29, R26.reuse, R25 ;  /* 0x000000191a1d7220 */ /* 0x040fe20000410000 */
[-C--:B------:R-:W-:Y:S01]  /*d3c0*/  FMUL.FTZ R47, R26, R5.reuse ;  /* 0x000000051a2f7220 */ /* 0x080fe20000410000 */
[C---:B------:R-:W-:Y:S01]  /*d3d0*/  FMUL.FTZ R46, R27.reuse, R24 ;  /* 0x000000181b2e7220 */ /* 0x040fe20000410000 */
[----:B------:R-:W-:Y:S02]  /*d3e0*/  HADD2.F32 R26, -RZ, R49.H0_H0 ;  /* 0x20000031ff1a7230 */ /* 0x000fe40000004100 */
[----:B------:R-:W-:Y:S01]  /*d3f0*/  FMUL.FTZ R27, R27, R58 ;  /* 0x0000003a1b1b7220 */ /* 0x000fe20000410000 */
[----:B------:R-:W-:Y:S02]  /*d400*/  HADD2.F32 R4, -RZ, R67.H0_H0 ;  /* 0x20000043ff047230 */ /* 0x000fe40000004100 */
[C---:B------:R-:W-:Y:S01]  /*d410*/  FFMA.FTZ R44, R6.reuse, R5, -R29 ;  /* 0x00000005062c7223 */ /* 0x040fe2000001081d */
[----:B------:R-:W-:Y:S01]  /*d420*/  FFMA.FTZ R47, R6, R25, R47 ;  /* 0x00000019062f7223 */ /* 0x000fe2000001002f */
[----:B------:R-:W-:-:S02]  /*d430*/  HADD2.F32 R31, -RZ, R31.H1_H1 ;  /* 0x3000001fff1f7230 */ /* 0x000fc40000004100 */
[----:B------:R-:W-:Y:S01]  /*d440*/  FFMA.FTZ R6, R7, R24, R27 ;  /* 0x0000001807067223 */ /* 0x000fe2000001001b */
[----:B------:R-:W-:Y:S01]  /*d450*/  FMUL.FTZ R48, R35, R26 ;  /* 0x0000001a23307220 */ /* 0x000fe20000410000 */
        /* <DEDUP_REMOVED lines=28> */
.L_x_8952:
[----:B------:R-:W-:Y:S05]  /*d620*/  BSYNC B1 ;  /* 0x0000000000017941 */ /* 0x000fea0003800000 */
.L_x_8951:
        /* <DEDUP_REMOVED lines=13> */
[----:B------:R-:W-:Y:S01]  /*d700*/  SHF.R.U32.HI R40, RZ, 0x10, R41 ;  /* 0x00000010ff287819 */ /* 0x000fe20000011629 */
[----:B------:R-:W-:Y:S01]  /*d710*/  IMAD.SHL.U32 R5, R5, 0x400, RZ ;  /* 0x0000040005057824 */ /* 0x000fe200078e00ff */
[----:B------:R-:W-:Y:S02]  /*d720*/  LOP3.LUT R24, R4, R7, RZ, 0x3c, !PT ;  /* 0x0000000704187212 */ /* 0x000fe400078e3cff */
[----:B------:R-:W-:Y:S02]  /*d730*/  SHF.R.U32.HI R44, RZ, 0x10, R21 ;  /* 0x00000010ff2c7819 */ /* 0x000fe40000011615 */
[----:B------:R-:W-:Y:S02]  /*d740*/  LOP3.LUT R25, R5, 0x7fffe000, RZ, 0xc0, !PT ;  /* 0x7fffe00005197812 */ /* 0x000fe400078ec0ff */
[----:B------:R-:W-:Y:S01]  /*d750*/  SHF.R.U64 R49, R38, 0x10, R39 ;  /* 0x0000001026317819 */ /* 0x000fe20000001227 */
[----:B------:R-:W-:Y:S01]  /*d760*/  HADD2.F32 R38, -RZ, R40.H0_H0 ;  /* 0x20000028ff267230 */ /* 0x000fe20000004100 */
[----:B------:R-:W-:-:S02]  /*d770*/  IADD3 R25, R24, R25, R199 ;  /* 0x0000001918197210 */ /* 0x000fc40007ffe0c7 */
[----:B------:R-:W-:Y:S02]  /*d780*/  SHF.R.U64 R50, R20, 0x10, R21 ;  /* 0x0000001014327819 */ /* 0x000fe40000001215 */
[----:B------:R-:W-:Y:S01]  /*d790*/  SHF.R.U32.HI R48, RZ, 0x10, R39 ;  /* 0x00000010ff307819 */ /* 0x000fe20000011627 */
[----:B------:R-:W-:Y:S01]  /*d7a0*/  IMAD R28, R25, 0x2, R2 ;  /* 0x00000002191c7824 */ /* 0x000fe200078e0202 */
[--C-:B------:R-:W-:Y:S02]  /*d7b0*/  SHF.R.U64 R45, R42, 0x10, R43.reuse ;  /* 0x000000102a2d7819 */ /* 0x100fe4000000122b */
[----:B------:R-:W-:Y:S02]  /*d7c0*/  SHF.R.U32.HI R43, RZ, 0x10, R43 ;  /* 0x00000010ff2b7819 */ /* 0x000fe4000001162b */
[----:B------:R-:W1:Y:S02]  /*d7d0*/  LDS.128 R24, [R28+0x10400] ;  /* 0x010400001c187984 */ /* 0x000e640000000c00 */
        /* <DEDUP_REMOVED lines=71> */
.L_x_8954:
[----:B------:R-:W-:Y:S05]  /*dc50*/  BSYNC B1 ;  /* 0x0000000000017941 */ /* 0x000fea0003800000 */
.L_x_8953:
        /* <DEDUP_REMOVED lines=13> */
[----:B------:R-:W-:-:S02]  /*dd30*/  SHF.L.U32 R5, R5, 0xa, RZ ;  /* 0x0000000a05057819 */ /* 0x000fc400000006ff */
[----:B------:R-:W-:Y:S02]  /*dd40*/  LOP3.LUT R3, R0, R4, RZ, 0x3c, !PT ;  /* 0x0000000400037212 */ /* 0x000fe400078e3cff */
[----:B------:R-:W-:Y:S02]  /*dd50*/  LOP3.LUT R0, R5, 0x7fffe000, RZ, 0xc0, !PT ;  /* 0x7fffe00005007812 */ /* 0x000fe400078ec0ff */
[----:B------:R-:W-:Y:S02]  /*dd60*/  SHF.R.U64 R38, R12, 0x10, R13 ;  /* 0x000000100c267819 */ /* 0x000fe4000000120d */
[----:B------:R-:W-:Y:S02]  /*dd70*/  IADD3 R3, R3, R0, R198 ;  /* 0x0000000003037210 */ /* 0x000fe40007ffe0c6 */
[--C-:B------:R-:W-:Y:S02]  /*dd80*/  SHF.R.U64 R37, R14, 0x10, R15.reuse ;  /* 0x000000100e257819 */ /* 0x100fe4000000120f */
[----:B------:R-:W-:Y:S01]  /*dd90*/  SHF.R.U32.HI R33, RZ, 0x10, R15 ;  /* 0x00000010ff217819 */ /* 0x000fe2000001160f */
[----:B------:R-:W-:Y:S01]  /*dda0*/  IMAD R3, R3, 0x2, R2 ;  /* 0x0000000203037824 */ /* 0x000fe200078e0202 */
[----:B------:R-:W-:Y:S01]  /*ddb0*/  SHF.R.U32.HI R28, RZ, 0x10, R13 ;  /* 0x00000010ff1c7819 */ /* 0x000fe2000001160d */
[--C-:B------:R-:W-:Y:S01]  /*ddc0*/  HADD2.F32 R15, -RZ, R61.reuse.H1_H1 ;  /* 0x3000003dff0f7230 */ /* 0x100fe20000004100 */
[----:B------:R-:W-:Y:S01]  /*ddd0*/  SHF.R.U64 R35, R8, 0x10, R9 ;  /* 0x0000001008237819 */ /* 0x000fe20000001209 */
[----:B------:R-:W-:Y:S01]  /*dde0*/  HADD2.F32 R61, -RZ, R61.H0_H0 ;  /* 0x2000003dff3d7230 */ /* 0x000fe20000004100 */
[----:B------:R-:W1:Y:S01]  /*ddf0*/  LDS.128 R24, [R3+0x10400] ;  /* 0x0104000003187984 */ /* 0x000e620000000c00 */
[----:B------:R-:W-:-:S02]  /*de00*/  SHF.R.U64 R34, R10, 0x10, R11 ;  /* 0x000000100a227819 */ /* 0x000fc4000000120b */
[----:B------:R-:W-:Y:S01]  /*de10*/  SHF.R.U32.HI R32, RZ, 0x10, R11 ;  /* 0x00000010ff207819 */ /* 0x000fe2000001160b */
[--C-:B-1----:R-:W-:Y:S02]  /*de20*/  HADD2.F32 R12, -RZ, R25.reuse.H0_H0 ;  /* 0x20000019ff0c7230 */ /* 0x102fe40000004100 */
[----:B------:R-:W-:Y:S02]  /*de30*/  HADD2.F32 R25, -RZ, R25.H1_H1 ;  /* 0x30000019ff197230 */ /* 0x000fe40000004100 */
[----:B------:R-:W-:Y:S02]  /*de40*/  HADD2.F32 R11, -RZ, R24.H0_H0 ;  /* 0x20000018ff0b7230 */ /* 0x000fe40000004100 */
[C---:B0-----:R-:W-:Y:S01]  /*de50*/  FMUL.FTZ R29, R12.reuse, R21 ;  /* 0x000000150c1d7220 */ /* 0x041fe20000410000 */
[----:B------:R-:W-:Y:S01]  /*de60*/  FMUL.FTZ R31, R12, R15 ;  /* 0x0000000f0c1f7220 */ /* 0x000fe20000410000 */
[----:B------:R-:W-:Y:S02]  /*de70*/  HADD2.F32 R12, -RZ, R28.H0_H0 ;  /* 0x2000001cff0c7230 */ /* 0x000fe40000004100 */
[----:B------:R-:W-:Y:S01]  /*de80*/  FMUL.FTZ R28, R25, R20 ;  /* 0x00000014191c7220 */ /* 0x000fe20000410000 */
[----:B------:R-:W-:-:S02]  /*de90*/  HADD2.F32 R13, -RZ, R26.H0_H0 ;  /* 0x2000001aff0d7230 */ /* 0x000fc40000004100 */
[--C-:B------:R-:W-:Y:S02]  /*dea0*/  HADD2.F32 R14, -RZ, R27.reuse.H0_H0 ;  /* 0x2000001bff0e7230 */ /* 0x100fe40000004100 */
[----:B------:R-:W-:Y:S02]  /*deb0*/  HADD2.F32 R27, -RZ, R27.H1_H1 ;  /* 0x3000001bff1b7230 */ /* 0x000fe40000004100 */
[----:B------:R-:W-:Y:S02]  /*dec0*/  HADD2.F32 R24, -RZ, R24.H1_H1 ;  /* 0x30000018ff187230 */ /* 0x000fe40000004100 */
[----:B------:R-:W-:Y:S01]  /*ded0*/  HADD2.F32 R26, -RZ, R26.H1_H1 ;  /* 0x3000001aff1a7230 */ /* 0x000fe20000004100 */
[----:B----4-:R-:W0:Y:S02]  /*dee0*/  LDS.128 R4, [R39] ;  /* 0x0000000027047984 */ /* 0x010e240000000c00 */
[--C-:B0-----:R-:W-:Y:S02]  /*def0*/  HADD2.F32 R8, -RZ, R5.reuse.H0_H0 ;  /* 0x20000005ff087230 */ /* 0x101fe40000004100 */
[----:B------:R-:W-:-:S02]  /*df00*/  HADD2.F32 R5, -RZ, R5.H1_H1 ;  /* 0x30000005ff057230 */ /* 0x000fc40000004100 */
[----:B------:R-:W-:Y:S02]  /*df10*/  HADD2.F32 R0, -RZ, R4.H0_H0 ;  /* 0x20000004ff007230 */ /* 0x000fe40000004100 */
[C---:B------:R-:W-:Y:S01]  /*df20*/  FFMA.FTZ R29, R8.reuse, R15, -R29 ;  /* 0x0000000f081d7223 */ /* 0x040fe2000001081d */
[----:B------:R-:W-:Y:S01]  /*df30*/  FFMA.FTZ R31, R8, R21, R31 ;  /* 0x00000015081f7223 */ /* 0x000fe2000001001f */
[----:B------:R-:W-:Y:S01]  /*df40*/  FMUL.FTZ R8, R25, R12 ;  /* 0x0000000c19087220 */ /* 0x000fe20000410000 */
[----:B------:R-:W-:Y:S01]  /*df50*/  FMUL.FTZ R15, R11, R56 ;  /* 0x000000380b0f7220 */ /* 0x000fe20000410000 */
[----:B------:R-:W-:Y:S01]  /*df60*/  FFMA.FTZ R28, R5, R12, -R28 ;  /* 0x0000000c051c7223 */ /* 0x000fe2000001081c */
[----:B------:R-:W-:Y:S01]  /*df70*/  FMUL.FTZ R11, R11, R61 ;  /* 0x0000003d0b0b7220 */ /* 0x000fe20000410000 */
[----:B------:R-:W-:Y:S02]  /*df80*/  HADD2.F32 R12, -RZ, R60.H0_H0 ;  /* 0x2000003cff0c7230 */ /* 0x000fe40000004100 */
[----:B------:R-:W-:Y:S01]  /*df90*/  FFMA.FTZ R20, R5, R20, R8 ;  /* 0x0000001405147223 */ /* 0x000fe20000010008 */
[----:B------:R-:W-:-:S02]  /*dfa0*/  HADD2.F32 R8, -RZ, R30.H0_H0 ;  /* 0x2000001eff087230 */ /* 0x000fc40000004100 */
[C---:B------:R-:W-:Y:S01]  /*dfb0*/  FFMA.FTZ R56, R0.reuse, R56, R11 ;  /* 0x0000003800387223 */ /* 0x040fe2000001000b */
[----:B------:R-:W-:Y:S02]  /*dfc0*/  HADD2.F32 R9, -RZ, R6.H0_H0 ;  /* 0x20000006ff097230 */ /* 0x000fe40000004100 */
[----:B------:R-:W-:Y:S01]  /*dfd0*/  FFMA.FTZ R15, R0, R61, -R15 ;  /* 0x0000003d000f7223 */ /* 0x000fe2000001080f */
[----:B------:R-:W-:Y:S02]  /*dfe0*/  HADD2.F32 R11, -RZ, R60.H1_H1 ;  /* 0x3000003cff0b7230 */ /* 0x000fe40000004100 */
[C---:B------:R-:W-:Y:S01]  /*dff0*/  FMUL.FTZ R0, R13.reuse, R12 ;  /* 0x0000000c0d007220 */ /* 0x040fe20000410000 */
[----:B------:R-:W-:Y:S02]  /*e000*/  HADD2.F32 R5, -RZ, R30.H1_H1 ;  /* 0x3000001eff057230 */ /* 0x000fe40000004100 */
[----:B------:R-:W-:Y:S01]  /*e010*/  FMUL.FTZ R30, R13, R8 ;  /* 0x000000080d1e7220 */ /* 0x000fe20000410000 */
[----:B------:R-:W-:-:S02]  /*e020*/  HADD2.F32 R10, -RZ, R7.H0_H0 ;  /* 0x20000007ff0a7230 */ /* 0x000fc40000004100 */
[C---:B------:R-:W-:Y:S01]  /*e030*/  FFMA.FTZ R25, R9.reuse, R8, -R0 ;  /* 0x0000000809197223 */ /* 0x040fe20000010800 */
[C---:B------:R-:W-:Y:S01]  /*e040*/  FMUL.FTZ R13, R14.reuse, R11 ;  /* 0x0000000b0e0d7220 */ /* 0x040fe20000410000 */
[----:B------:R-:W-:Y:S02]  /*e050*/  HADD2.F32 R8, -RZ, R32.H0_H0 ;  /* 0x20000020ff087230 */ /* 0x000fe40000004100 */
[-C--:B------:R-:W-:Y:S01]  /*e060*/  FMUL.FTZ R14, R14, R5.reuse ;  /* 0x000000050e0e7220 */ /* 0x080fe20000410000 */
[----:B------:R-:W-:Y:S02]  /*e070*/  HADD2.F32 R0, -RZ, R33.H0_H0 ;  /* 0x20000021ff007230 */ /* 0x000fe40000004100 */
[----:B------:R-:W-:Y:S01]  /*e080*/  FFMA.FTZ R30, R9, R12, R30 ;  /* 0x0000000c091e7223 */ /* 0x000fe2000001001e */
[----:B------:R-:W-:Y:S02]  /*e090*/  HADD2.F32 R7, -RZ, R7.H1_H1 ;  /* 0x30000007ff077230 */ /* 0x000fe40000004100 */
[C---:B------:R-:W-:Y:S01]  /*e0a0*/  FFMA.FTZ R12, R10.reuse, R5, -R13 ;  /* 0x000000050a0c7223 */ /* 0x040fe2000001080d */
        /* <DEDUP_REMOVED lines=29> */
.L_x_8938:
[----:B------:R-:W-:Y:S05]  /*e280*/  BSYNC B0 ;  /* 0x0000000000007941 */ /* 0x000fea0003800000 */
.L_x_8910:
        /* <DEDUP_REMOVED lines=8> */
.L_x_8908:
[----:B------:R-:W-:-:S05]  /*e310*/  IMAD.U32 R0, RZ, RZ, UR45 ;  /* 0x0000002dff007e24 */ /* 0x000fca000f8e00ff */
[----:B------:R-:W-:-:S13]  /*e320*/  ISETP.NE.AND P0, PT, R0, 0x3, PT ;  /* 0x000000030000780c */ /* 0x000fda0003f05270 */
[----:B------:R-:W-:Y:S05]  /*e330*/  @!P0 BRA `(.L_x_8955) ;  /* 0x0000000000048947 */ /* 0x000fea0003800000 */
[----:B------:R-:W-:Y:S01]  /*e340*/  BPT.TRAP 0x1 ;  /* 0x000000040000795c */ /* 0x000fe20000300000 */
.L_x_8955:
[----:B------:R-:W-:Y:S01]  /*e350*/  IMAD R0, R184, 0x8, R2 ;  /* 0x00000008b8007824 */ /* 0x000fe200078e0202 */
[----:B01----:R-:W-:-:S04]  /*e360*/  SHF.L.U32 R3, R186, 0x1f, RZ ;  /* 0x0000001fba037819 */ /* 0x003fc800000006ff */
[----:B------:R0:W1:Y:S01]  /*e370*/  SYNCS.PHASECHK.TRANS64.TRYWAIT P2, [R0+URZ+0x28830], R3 ;  /* 0x02883003000075a7 */ /* 0x000062000804017f */
[----:B------:R-:W-:Y:S05]  /*e380*/  @!P0 BRA `(.L_x_8956) ;  /* 0x0000000000048947 */ /* 0x000fea0003800000 */
[----:B------:R-:W-:Y:S01]  /*e390*/  BPT.TRAP 0x1 ;  /* 0x000000040000795c */ /* 0x000fe20000300000 */
.L_x_8956:
[----:B--234-:R-:W2:Y:S02]  /*e3a0*/  S2R R4, SR_TID.X ;  /* 0x0000000000047919 */ /* 0x01cea40000002100 */
[----:B--2---:R-:W-:-:S04]  /*e3b0*/  LOP3.LUT R4, R4, 0x7f, RZ, 0xc0, !PT ;  /* 0x0000007f04047812 */ /* 0x004fc800078ec0ff */
[----:B------:R-:W-:Y:S01]  /*e3c0*/  ISETP.NE.AND P1, PT, R4, RZ, PT ;  /* 0x000000ff0400720c */ /* 0x000fe20003f25270 */
[----:B-1----:R-:W-:-:S12]  /*e3d0*/  @P2 BRA `(.L_x_8957) ;  /* 0x0000000000082947 */ /* 0x002fd80003800000 */
[----:B------:R-:W1:Y:S02]  /*e3e0*/  SYNCS.PHASECHK.TRANS64.TRYWAIT P2, [R0+URZ+0x28830], R3 ;  /* 0x02883003000075a7 */ /* 0x000e64000804017f */
[----:B-1----:R-:W-:Y:S05]  /*e3f0*/  @!P2 BRA `(.L_x_8958) ;  /* 0x0000015c004ca947 */ /* 0x002fea0003800000 */
.L_x_8957:
        /* <DEDUP_REMOVED lines=13> */
[----:B------:R-:W-:Y:S01]  /*e4d0*/  UMOV UR17, 0x40000040 ;  /* 0x4000004000117882 */ /* 0x000fe20000000000 */
[----:B------:R-:W-:Y:S01]  /*e4e0*/  LOP3.LUT R4, R3, 0x10000, RZ, 0xfc, !PT ;  /* 0x0001000003047812 */ /* 0x000fe200078efcff */
[----:B------:R-:W-:Y:S01]  /*e4f0*/  ULOP3.LUT UR12, UR12, 0x10000, URZ, 0xfc, !UPT ;  /* 0x000100000c0c7892 */ /* 0x000fe2000f8efc3f */
[----:B------:R-:W-:Y:S01]  /*e500*/  MOV R9, 0x40000040 ;  /* 0x4000004000097802 */ /* 0x000fe20000000f00 */
[----:B------:R-:W-:Y:S01]  /*e510*/  UMOV UR21, 0x40000040 ;  /* 0x4000004000157882 */ /* 0x000fe20000000000 */
[----:B------:R-:W-:Y:S01]  /*e520*/  LEA R6, R184, R4, 0xb ;  /* 0x00000004b8067211 */ /* 0x000fe200078e58ff */
[----:B------:R-:W-:Y:S01]  /*e530*/  UIADD3 UR8, UR12, 0x2, URZ ;  /* 0x000000020c087890 */ /* 0x000fe2000fffe03f */
[----:B------:R-:W-:Y:S01]  /*e540*/  R2UR UR7, R9 ;  /* 0x00000000090772ca */ /* 0x000fe200000e0000 */
[----:B------:R-:W-:Y:S01]  /*e550*/  UIADD3 UR4, UR12, 0x4, URZ ;  /* 0x000000040c047890 */ /* 0x000fe2000fffe03f */
[C---:B------:R-:W-:Y:S01]  /*e560*/  R2UR UR14, R6.reuse ;  /* 0x00000000060e72ca */ /* 0x040fe200000e0000 */
[----:B------:R-:W-:Y:S01]  /*e570*/  VIADD R8, R6, 0x2 ;  /* 0x0000000206087836 */ /* 0x000fe20000000000 */
[----:B------:R-:W-:Y:S01]  /*e580*/  UIADD3 UR16, UR12, 0x6, URZ ;  /* 0x000000060c107890 */ /* 0x000fe2000fffe03f */
[----:B------:R-:W-:Y:S01]  /*e590*/  IMAD.MOV.U32 R9, RZ, RZ, 0x40000040 ;  /* 0x40000040ff097424 */ /* 0x000fe200078e00ff */
[----:B------:R-:W-:Y:S01]  /*e5a0*/  UIADD3 UR20, UR12, 0x400, URZ ;  /* 0x000004000c147890 */ /* 0x000fe2000fffe03f */
[----:B------:R-:W-:Y:S01]  /*e5b0*/  MOV R7, 0x40000040 ;  /* 0x4000004000077802 */ /* 0x000fe20000000f00 */
[----:B------:R-:W-:Y:S01]  /*e5c0*/  UIADD3 UR24, UR12, 0x402, URZ ;  /* 0x000004020c187890 */ /* 0x000fe2000fffe03f */
[----:B------:R-:W-:Y:S01]  /*e5d0*/  R2UR UR10, R8 ;  /* 0x00000000080a72ca */ /* 0x000fe200000e0000 */
[----:B------:R-:W-:Y:S01]  /*e5e0*/  VIADD R8, R6, 0x4 ;  /* 0x0000000406087836 */ /* 0x000fe20000000000 */
[----:B------:R-:W-:Y:S01]  /*e5f0*/  R2UR UR19, R9 ;  /* 0x00000000091372ca */ /* 0x000fe200000e0000 */
[----:B------:R-:W-:Y:S01]  /*e600*/  IMAD.MOV.U32 R9, RZ, RZ, 0x40000040 ;  /* 0x40000040ff097424 */ /* 0x000fe200078e00ff */
[----:B------:R-:W-:Y:S01]  /*e610*/  UMOV UR25, 0x40000040 ;  /* 0x4000004000197882 */ /* 0x000fe20000000000 */
[----:B------:R-:W-:-:S02]  /*e620*/  UIADD3 UR28, UR12, 0x404, URZ ;  /* 0x000004040c1c7890 */ /* 0x000fc4000fffe03f */
[----:B------:R-:W-:Y:S01]  /*e630*/  HGMMA.64x128x16.F32 R24, gdesc[UR12], RZ, !UPT, gsb0 ;  /* 0x01e000000c1879f0 */ /* 0x000fe2000c0008ff */
[----:B------:R-:W-:Y:S01]  /*e640*/  R2UR UR6, R8 ;  /* 0x00000000080672ca */ /* 0x000fe200000e0000 */
[----:B------:R-:W-:Y:S01]  /*e650*/  VIADD R8, R6, 0x6 ;  /* 0x0000000606087836 */ /* 0x000fe20000000000 */
[----:B------:R-:W-:Y:S01]  /*e660*/  R2UR UR23, R9 ;  /* 0x00000000091772ca */ /* 0x000fe200000e0000 */
[----:B------:R-:W-:Y:S01]  /*e670*/  IMAD.MOV.U32 R9, RZ, RZ, 0x40000040 ;  /* 0x40000040ff097424 */ /* 0x000fe200078e00ff */
[----:B------:R-:W-:Y:S01]  /*e680*/  UMOV UR29, 0x40000040 ;  /* 0x40000040001d7882 */ /* 0x000fe20000000000 */
[----:B------:R-:W-:Y:S01]  /*e690*/  R2UR UR35, R7 ;  /* 0x00000000072372ca */ /* 0x000fe200000e0000 */
[----:B------:R-:W-:Y:S01]  /*e6a0*/  UIADD3 UR32, UR12, 0x406, URZ ;  /* 0x000004060c207890 */ /* 0x000fe2000fffe03f */
[----:B------:R-:W-:Y:S01]  /*e6b0*/  R2UR UR18, R8 ;  /* 0x00000000081272ca */ /* 0x000fe200000e0000 */
[----:B------:R-:W-:Y:S01]  /*e6c0*/  VIADD R8, R6, 0x400 ;  /* 0x0000040006087836 */ /* 0x000fe20000000000 */
[----:B------:R-:W-:Y:S01]  /*e6d0*/  R2UR UR27, R9 ;  /* 0x00000000091b72ca */ /* 0x000fe200000e0000 */
[----:B------:R-:W-:Y:S01]  /*e6e0*/  IMAD.MOV.U32 R9, RZ, RZ, 0x40000040 ;  /* 0x40000040ff097424 */ /* 0x000fe200078e00ff */
[----:B------:R-:W-:Y:S01]  /*e6f0*/  UMOV UR33, 0x40000040 ;  /* 0x4000004000217882 */ /* 0x000fe20000000000 */
[----:B------:R-:W0:Y:S01]  /*e700*/  LDC R3, c[0x0][0x448] ;  /* 0x00011200ff037b82 */ /* 0x000e220000000800 */
[----:B------:R-:W-:Y:S01]  /*e710*/  R2UR UR22, R8 ;  /* 0x00000000081672ca */ /* 0x000fe200000e0000 */
[----:B------:R-:W-:Y:S01]  /*e720*/  IMAD.MOV.U32 R5, RZ, RZ, -0x80 ;  /* 0xffffff80ff057424 */ /* 0x000fe200078e00ff */
[----:B------:R-:W-:Y:S01]  /*e730*/  IADD3 R8, R6, 0x402, RZ ;  /* 0x0000040206087810 */ /* 0x000fe20007ffe0ff */
[----:B------:R-:W-:Y:S01]  /*e740*/  @!P1 VIADD R0, R0, 0x28840 ;  /* 0x0002884000009836 */ /* 0x000fe20000000000 */
[----:B------:R-:W-:Y:S01]  /*e750*/  R2UR UR31, R9 ;  /* 0x00000000091f72ca */ /* 0x000fe200000e0000 */
[----:B------:R-:W-:Y:S01]  /*e760*/  ULDC UR48, c[0x0][0x9d8] ;  /* 0x0002760000307ab9 */ /* 0x000fe20000000800 */
[----:B------:R-:W-:Y:S01]  /*e770*/  R2UR UR26, R8 ;  /* 0x00000000081a72ca */ /* 0x000fe200000e0000 */
[C---:B------:R-:W-:Y:S01]  /*e780*/  VIADD R8, R6.reuse, 0x404 ;  /* 0x0000040406087836 */ /* 0x040fe20000000000 */
[----:B------:R-:W-:Y:S01]  /*e790*/  @!P1 PRMT R0, RZ, 0x654, R0 ;  /* 0x00000654ff009816 */ /* 0x000fe20000000000 */
[----:B------:R-:W-:Y:S01]  /*e7a0*/  VIADD R6, R6, 0x406 ;  /* 0x0000040606067836 */ /* 0x000fe20000000000 */
[----:B------:R-:W-:Y:S01]  /*e7b0*/  ULDC UR49, c[0x0][0x9d8] ;  /* 0x0002760000317ab9 */ /* 0x000fe20000000800 */
[----:B------:R-:W-:Y:S01]  /*e7c0*/  ULDC UR46, c[0x0][0x988] ;  /* 0x00026200002e7ab9 */ /* 0x000fe20000000800 */
[----:B------:R-:W-:Y:S01]  /*e7d0*/  R2UR UR30, R8 ;  /* 0x00000000081e72ca */ /* 0x000fe200000e0000 */
[----:B------:R-:W-:Y:S01]  /*e7e0*/  ULDC UR47, c[0x0][0x988] ;  /* 0x00026200002f7ab9 */ /* 0x000fe20000000800 */
[----:B------:R-:W-:Y:S01]  /*e7f0*/  R2UR UR34, R6 ;  /* 0x00000000062272ca */ /* 0x000fe200000e0000 */
[----:B------:R-:W-:Y:S01]  /*e800*/  IMAD.IADD R6, R204, 0x1, R190 ;  /* 0x00000001cc067824 */ /* 0x000fe200078e02be */
[----:B------:R-:W-:-:S02]  /*e810*/  CS2R R150, SRZ ;  /* 0x0000000000967805 */ /* 0x000fc4000001ff00 */
[----:B------:R-:W-:Y:S02]  /*e820*/  CS2R R148, SRZ ;  /* 0x0000000000947805 */ /* 0x000fe4000001ff00 */
[----:B------:R-:W-:Y:S02]  /*e830*/  CS2R R146, SRZ ;  /* 0x0000000000927805 */ /* 0x000fe4000001ff00 */
[----:B------:R-:W-:Y:S02]  /*e840*/  CS2R R144, SRZ ;  /* 0x0000000000907805 */ /* 0x000fe4000001ff00 */
[----:B------:R-:W-:Y:S02]  /*e850*/  CS2R R142, SRZ ;  /* 0x00000000008e7805 */ /* 0x000fe4000001ff00 */
[----:B------:R-:W-:Y:S02]  /*e860*/  CS2R R140, SRZ ;  /* 0x00000000008c7805 */ /* 0x000fe4000001ff00 */
[----:B------:R-:W-:-:S02]  /*e870*/  CS2R R138, SRZ ;  /* 0x00000000008a7805 */ /* 0x000fc4000001ff00 */
[----:B0-----:R-:W-:Y:S02]  /*e880*/  ISETP.NE.AND P2, PT, R3, 0x1, PT ;  /* 0x000000010300780c */ /* 0x001fe40003f45270 */
        /* <DEDUP_REMOVED lines=11> */
[----:B------:R-:W0:Y:S08]  /*e940*/  @P2 LDC R3, c[0x0][0x44c] ;  /* 0x00011300ff032b82 */ /* 0x000e300000000800 */
[----:B------:R-:W1:Y:S01]  /*e950*/  @P2 LDC R8, c[0x0][0x450] ;  /* 0x00011400ff082b82 */ /* 0x000e620000000800 */
[----:B0-----:R-:W-:-:S05]  /*e960*/  @P2 IMAD.HI.U32 R3, R6, R3, RZ ;  /* 0x0000000306032227 */ /* 0x001fca00078e00ff */
[----:B-1----:R-:W-:-:S05]  /*e970*/  @P2 SHF.R.U32.HI R6, RZ, R8, R3 ;  /* 0x00000008ff062219 */ /* 0x002fca0000011603 */
[----:B------:R-:W0:Y:S04]  /*e980*/  SHFL.IDX PT, R3, R6, 0x1, 0x1c1f ;  /* 0x003c1f0006037f89 */ /* 0x000e2800000e0000 */
[----:B------:R-:W1:Y:S01]  /*e990*/  SHFL.IDX PT, R6, R6, RZ, 0x1c1f ;  /* 0x001c1fff06067589 */ /* 0x000e6200000e0000 */
[----:B------:R-:W-:Y:S02]  /*e9a0*/  WARPGROUP.DEPBAR.LE gsb0, 0x0 ;  /* 0x00008000000079c5 */ /* 0x000fe40000010000 */
[----:B------:R-:W-:-:S06]  /*e9b0*/  WARPGROUP.ARRIVE ;  /* 0x00000000000079c5 */ /* 0x000fcc0000000000 */
[----:B------:R-:W-:Y:S03]  /*e9c0*/  HGMMA.64x128x16.F32 R24, gdesc[UR8], R24, gsb0 ;  /* 0x01e00000081879f0 */ /* 0x000fe60008000818 */
[----:B------:R-:W-:Y:S02]  /*e9d0*/  WARPGROUP.DEPBAR.LE gsb0, 0x0 ;  /* 0x00008000000079c5 */ /* 0x000fe40000010000 */
[----:B------:R-:W-:-:S07]  /*e9e0*/  WARPGROUP.ARRIVE ;  /* 0x00000000000079c5 */ /* 0x000fce0000000000 */
[----:B------:R-:W-:Y:S01]  /*e9f0*/  HGMMA.64x128x16.F32 R24, gdesc[UR4], R24, gsb0 ;  /* 0x01e00000041879f0 */ /* 0x000fe20008000818 */
[----:B------:R-:W-:Y:S01]  /*ea00*/  ULDC UR6, c[0x0][0x9d8] ;  /* 0x0002760000067ab9 */ /* 0x000fe20000000800 */
[----:B------:R-:W-:Y:S01]  /*ea10*/  ULDC UR7, c[0x0][0x988] ;  /* 0x0002620000077ab9 */ /* 0x000fe20000000800 */
        /* <DEDUP_REMOVED lines=20> */
[----:B-----5:R2:W-:Y:S01]  /*eb60*/  MUFU.TANH R111, R30 ;  /* 0x0000001e006f7308 */ /* 0x0205e20000002400 */
        /* <DEDUP_REMOVED lines=8> */
[----:B--2---:R-:W-:-:S02]  /*ebf0*/  IMAD R30, R88, R5, 0x80 ;  /* 0x00000080581e7424 */ /* 0x004fc400078e0205 */
[----:B------:R-:W-:Y:S01]  /*ec00*/  FMUL.FTZ R47, R47, UR6 ;  /* 0x000000062f2f7c20 */ /* 0x000fe20008410000 */
[----:B------:R-:W-:Y:S01]  /*ec10*/  FMUL.FTZ R50, R50, UR6 ;  /* 0x0000000632327c20 */ /* 0x000fe20008410000 */
[----:B------:R-:W-:Y:S01]  /*ec20*/  FMUL.FTZ R51, R51, UR6 ;  /* 0x0000000633337c20 */ /* 0x000fe20008410000 */
[----:B------:R-:W-:Y:S01]  /*ec30*/  FMUL.FTZ R54, R54, UR6 ;  /* 0x0000000636367c20 */ /* 0x000fe20008410000 */
[--C-:B------:R-:W-:Y:S01]  /*ec40*/  IADD3 R109, -R197, 0x1, R30.reuse ;  /* 0x00000001c56d7810 */ /* 0x100fe20007ffe11e */
[----:B------:R-:W-:Y:S01]  /*ec50*/  FMUL.FTZ R55, R55, UR6 ;  /* 0x0000000637377c20 */ /* 0x000fe20008410000 */
[----:B------:R-:W2:Y:S01]  /*ec60*/  MUFU.TANH R27, R27 ;  /* 0x0000001b001b7308 */ /* 0x000ea20000002400 */
[----:B------:R-:W-:Y:S01]  /*ec70*/  IADD3 R30, -R197, R193, R30 ;  /* 0x000000c1c51e7210 */ /* 0x000fe20007ffe11e */
[----:B------:R-:W-:Y:S01]  /*ec80*/  FMUL.FTZ R58, R58, UR6 ;  /* 0x000000063a3a7c20 */ /* 0x000fe20008410000 */
[----:B------:R-:W-:Y:S01]  /*ec90*/  IADD3 R109, -R192, R109, R193 ;  /* 0x0000006dc06d7210 */ /* 0x000fe20007ffe1c1 */
[----:B------:R-:W-:Y:S01]  /*eca0*/  FMUL.FTZ R67, R67, UR6 ;  /* 0x0000000643437c20 */ /* 0x000fe20008410000 */
[----:B------:R-:W-:Y:S01]  /*ecb0*/  FMUL.FTZ R5, R71, UR6 ;  /* 0x0000000647057c20 */ /* 0x000fe20008410000 */
[----:B------:R-:W-:Y:S01]  /*ecc0*/  FMUL.FTZ R21, R45, UR6 ;  /* 0x000000062d157c20 */ /* 0x000fe20008410000 */
[--C-:B0-----:R-:W-:Y:S01]  /*ecd0*/  VIADDMNMX R3, R3, R109, R30.reuse, PT ;  /* 0x0000006d03037246 */ /* 0x101fe2000380011e */
[----:B------:R-:W0:Y:S01]  /*ece0*/  MUFU.TANH R31, R31 ;  /* 0x0000001f001f7308 */ /* 0x000e220000002400 */
[----:B------:R-:W-:Y:S01]  /*ecf0*/  FMUL.FTZ R59, R59, UR6 ;  /* 0x000000063b3b7c20 */ /* 0x000fe20008410000 */
[----:B------:R-:W-:Y:S01]  /*ed00*/  FMUL.FTZ R63, R63, UR6 ;  /* 0x000000063f3f7c20 */ /* 0x000fe20008410000 */
[C---:B------:R-:W-:Y:S01]  /*ed10*/  ISETP.GT.AND P4, PT, R3.reuse, RZ, PT ;  /* 0x000000ff0300720c */ /* 0x040fe20003f84270 */
[----:B------:R-:W-:Y:S01]  /*ed20*/  FMUL.FTZ R62, R62, UR6 ;  /* 0x000000063e3e7c20 */ /* 0x000fe20008410000 */
[----:B------:R-:W-:Y:S01]  /*ed30*/  ISETP.GT.AND P5, PT, R3, 0x1, PT ;  /* 0x000000010300780c */ /* 0x000fe20003fa4270 */
[----:B------:R-:W-:Y:S01]  /*ed40*/  FMUL.FTZ R15, R49, UR6 ;  /* 0x00000006310f7c20 */ /* 0x000fe20008410000 */
[----:B------:R-:W-:Y:S01]  /*ed50*/  ISETP.GT.AND P3, PT, R3, 0x8, PT ;  /* 0x000000080300780c */ /* 0x000fe20003f64270 */
[----:B------:R-:W4:Y:S01]  /*ed60*/  MUFU.TANH R34, R34 ;  /* 0x0000002200227308 */ /* 0x000f220000002400 */
[----:B---3--:R-:W-:Y:S01]  /*ed70*/  FSEL R115, R26, -INF , P4 ;  /* 0xff8000001a737808 */ /* 0x008fe20002000000 */
[----:B------:R-:W-:Y:S01]  /*ed80*/  FMUL.FTZ R13, R53, UR6 ;  /* 0x00000006350d7c20 */ /* 0x000fe20008410000 */
[----:B--2---:R-:W-:Y:S01]  /*ed90*/  FSEL R113, R27, -INF , P5 ;  /* 0xff8000001b717808 */ /* 0x004fe20002800000 */
[----:B------:R-:W-:Y:S01]  /*eda0*/  FMUL.FTZ R66, R66, UR6 ;  /* 0x0000000642427c20 */ /* 0x000fe20008410000 */
[----:B------:R-:W-:Y:S01]  /*edb0*/  ISETP.GT.AND P4, PT, R3, 0x9, PT ;  /* 0x000000090300780c */ /* 0x000fe20003f84270 */
[----:B------:R-:W-:Y:S01]  /*edc0*/  FMUL.FTZ R11, R57, UR6 ;  /* 0x00000006390b7c20 */ /* 0x000fe20008410000 */
[----:B------:R-:W-:Y:S01]  /*edd0*/  FSEL R111, R111, -INF , P3 ;  /* 0xff8000006f6f7808 */ /* 0x000fe20001800000 */
[----:B------:R-:W2:Y:S01]  /*ede0*/  MUFU.TANH R35, R35 ;  /* 0x0000002300237308 */ /* 0x000ea20000002400 */
[----:B------:R-:W-:Y:S01]  /*edf0*/  FMNMX.FTZ R8, R115, R113, !PT ;  /* 0x0000007173087209 */ /* 0x000fe20007810000 */
[----:B------:R-:W-:Y:S01]  /*ee00*/  FMUL.FTZ R70, R70, UR6 ;  /* 0x0000000646467c20 */ /* 0x000fe20008410000 */
[----:B------:R-:W-:Y:S01]  /*ee10*/  ISETP.GT.AND P3, PT, R3, 0x10, PT ;  /* 0x000000100300780c */ /* 0x000fe20003f64270 */
[----:B------:R-:W-:Y:S01]  /*ee20*/  FMUL.FTZ R74, R74, UR6 ;  /* 0x000000064a4a7c20 */ /* 0x000fe20008410000 */
[----:B0-----:R-:W-:Y:S01]  /*ee30*/  FSEL R107, R31, -INF , P4 ;  /* 0xff8000001f6b7808 */ /* 0x001fe20002000000 */
[----:B------:R-:W-:Y:S01]  /*ee40*/  FMUL.FTZ R75, R75, UR6 ;  /* 0x000000064b4b7c20 */ /* 0x000fe20008410000 */
[----:B------:R-:W-:Y:S01]  /*ee50*/  FMNMX.FTZ R8, R111, R8, !PT ;  /* 0x000000086f087209 */ /* 0x000fe20007810000 */
[----:B------:R-:W0:Y:S01]  /*ee60*/  MUFU.TANH R38, R38 ;  /* 0x0000002600267308 */ /* 0x000e220000002400 */
[----:B------:R-:W-:Y:S01]  /*ee70*/  ISETP.GT.AND P4, PT, R3, 0x11, PT ;  /* 0x000000110300780c */ /* 0x000fe20003f84270 */
[----:B------:R-:W-:Y:S01]  /*ee80*/  FMUL.FTZ R78, R78, UR6 ;  /* 0x000000064e4e7c20 */ /* 0x000fe20008410000 */
[----:B----4-:R-:W-:Y:S01]  /*ee90*/  FSEL R105, R34, -INF , P3 ;  /* 0xff80000022697808 */ /* 0x010fe20001800000 */
[----:B------:R-:W-:Y:S01]  /*eea0*/  FMUL.FTZ R91, R32, UR6 ;  /* 0x00000006205b7c20 */ /* 0x000fe20008410000 */
[----:B------:R-:W-:Y:S01]  /*eeb0*/  FMNMX.FTZ R8, R107, R8, !PT ;  /* 0x000000086b087209 */ /* 0x000fe20007810000 */
[----:B------:R-:W-:Y:S01]  /*eec0*/  FMUL.FTZ R32, R37, UR6 ;  /* 0x0000000625207c20 */ /* 0x000fe20008410000 */
[----:B------:R-:W-:Y:S01]  /*eed0*/  ISETP.GT.AND P3, PT, R3, 0x18, PT ;  /* 0x000000180300780c */ /* 0x000fe20003f64270 */
[----:B------:R-:W3:Y:S01]  /*eee0*/  MUFU.TANH R39, R39 ;  /* 0x0000002700277308 */ /* 0x000ee20000002400 */
[----:B--2---:R-:W-:Y:S01]  /*eef0*/  FSEL R103, R35, -INF , P4 ;  /* 0xff80000023677808 */ /* 0x004fe20002000000 */
[----:B------:R-:W-:Y:S01]  /*ef00*/  FMUL.FTZ R79, R79, UR6 ;  /* 0x000000064f4f7c20 */ /* 0x000fe20008410000 */
[----:B------:R-:W-:Y:S01]  /*ef10*/  FMNMX.FTZ R8, R105, R8, !PT ;  /* 0x0000000869087209 */ /* 0x000fe20007810000 */
[----:B------:R-:W-:Y:S01]  /*ef20*/  FMUL.FTZ R90, R29, UR6 ;  /* 0x000000061d5a7c20 */ /* 0x000fe20008410000 */
[----:B------:R-:W-:Y:S01]  /*ef30*/  ISETP.GT.AND P4, PT, R3, 0x19, PT ;  /* 0x000000190300780c */ /* 0x000fe20003f84270 */
[----:B------:R-:W-:Y:S01]  /*ef40*/  FMUL.FTZ R29, R41, UR6 ;  /* 0x00000006291d7c20 */ /* 0x000fe20008410000 */
[----:B------:R-:W-:Y:S01]  /*ef50*/  FMNMX.FTZ R8, R103, R8, !PT ;  /* 0x0000000867087209 */ /* 0x000fe20007810000 */
[----:B------:R-:W2:Y:S01]  /*ef60*/  MUFU.TANH R42, R42 ;  /* 0x0000002a002a7308 */ /* 0x000ea20000002400 */
[----:B0-----:R-:W-:Y:S01]  /*ef70*/  FSEL R101, R38, -INF , P3 ;  /* 0xff80000026657808 */ /* 0x001fe20001800000 */
[----:B------:R-:W-:Y:S01]  /*ef80*/  FMUL.FTZ R82, R82, UR6 ;  /* 0x0000000652527c20 */ /* 0x000fe20008410000 */
[----:B------:R-:W-:Y:S01]  /*ef90*/  ISETP.GT.AND P3, PT, R3, 0x20, PT ;  /* 0x000000200300780c */ /* 0x000fe20003f64270 */
[----:B------:R-:W-:Y:S01]  /*efa0*/  FMUL.FTZ R83, R83, UR6 ;  /* 0x0000000653537c20 */ /* 0x000fe20008410000 */
[----:B------:R-:W-:Y:S01]  /*efb0*/  FMNMX.FTZ R8, R101, R8, !PT ;  /* 0x0000000865087209 */ /* 0x000fe20007810000 */
[----:B------:R-:W-:Y:S01]  /*efc0*/  FMUL.FTZ R86, R86, UR6 ;  /* 0x0000000656567c20 */ /* 0x000fe20008410000 */
[----:B------:R-:W-:Y:S01]  /*efd0*/  FMUL.FTZ R87, R87, UR6 ;  /* 0x0000000657577c20 */ /* 0x000fe20008410000 */
[----:B------:R-:W0:Y:S01]  /*efe0*/  MUFU.TANH R43, R43 ;  /* 0x0000002b002b7308 */ /* 0x000e220000002400 */
[----:B---3--:R-:W-:Y:S01]  /*eff0*/  FSEL R99, R39, -INF , P4 ;  /* 0xff80000027637808 */ /* 0x008fe20002000000 */
[----:B------:R-:W-:Y:S01]  /*f000*/  FMUL.FTZ R14, R52, UR6 ;  /* 0x00000006340e7c20 */ /* 0x000fe20008410000 */
[----:B------:R-:W-:Y:S01]  /*f010*/  ISETP.GT.AND P4, PT, R3, 0x21, PT ;  /* 0x000000210300780c */ /* 0x000fe20003f84270 */
[----:B------:R-:W-:Y:S01]  /*f020*/  FMUL.FTZ R52, R61, UR6 ;  /* 0x000000063d347c20 */ /* 0x000fe20008410000 */
[----:B------:R-:W-:Y:S01]  /*f030*/  FMNMX.FTZ R8, R99, R8, !PT ;  /* 0x0000000863087209 */ /* 0x000fe20007810000 */
[----:B------:R-:W-:Y:S01]  /*f040*/  FMUL.FTZ R10, R24, UR6 ;  /* 0x00000006180a7c20 */ /* 0x000fe20008410000 */
[----:B------:R-:W-:Y:S01]  /*f050*/  FMUL.FTZ R12, R25, UR6 ;  /* 0x00000006190c7c20 */ /* 0x000fe20008410000 */
[----:B------:R-:W3:Y:S01]  /*f060*/  MUFU.TANH R46, R46 ;  /* 0x0000002e002e7308 */ /* 0x000ee20000002400 */
[----:B--2---:R-:W-:Y:S01]  /*f070*/  FSEL R97, R42, -INF , P3 ;  /* 0xff8000002a617808 */ /* 0x004fe20001800000 */
[----:B------:R-:W-:Y:S01]  /*f080*/  FMUL.FTZ R89, R28, UR6 ;  /* 0x000000061c597c20 */ /* 0x000fe20008410000 */
[----:B------:R-:W-:Y:S01]  /*f090*/  ISETP.GT.AND P3, PT, R3, 0x28, PT ;  /* 0x000000280300780c */ /* 0x000fe20003f64270 */
[----:B------:R-:W-:Y:S01]  /*f0a0*/  IMAD.U32 R28, RZ, RZ, UR7 ;  /* 0x00000007ff1c7e24 */ /* 0x000fe2000f8e00ff */
[----:B------:R-:W-:Y:S01]  /*f0b0*/  FMNMX.FTZ R8, R97, R8, !PT ;  /* 0x0000000861087209 */ /* 0x000fe20007810000 */
[----:B------:R-:W-:Y:S01]  /*f0c0*/  FMUL.FTZ R92, R33, UR6 ;  /* 0x00000006215c7c20 */ /* 0x000fe20008410000 */
[----:B-1----:R-:W-:Y:S01]  /*f0d0*/  VIADDMNMX R109, R6, R109, R30, PT ;  /* 0x0000006d066d7246 */ /* 0x002fe2000380011e */
[----:B------:R-:W1:Y:S01]  /*f0e0*/  MUFU.TANH R47, R47 ;  /* 0x0000002f002f7308 */ /* 0x000e620000002400 */
[----:B0-----:R-:W-:Y:S01]  /*f0f0*/  FSEL R95, R43, -INF , P4 ;  /* 0xff8000002b5f7808 */ /* 0x001fe20002000000 */
[----:B------:R-:W-:Y:S01]  /*f100*/  FMUL.FTZ R33, R36, UR6 ;  /* 0x0000000624217c20 */ /* 0x000fe20008410000 */
[----:B------:R-:W-:Y:S01]  /*f110*/  ISETP.GT.AND P4, PT, R3, 0x29, PT ;  /* 0x000000290300780c */ /* 0x000fe20003f84270 */
[----:B------:R-:W-:Y:S01]  /*f120*/  FMUL.FTZ R25, R40, UR6 ;  /* 0x0000000628197c20 */ /* 0x000fe20008410000 */
[----:B------:R-:W-:Y:S01]  /*f130*/  FMNMX.FTZ R8, R95, R8, !PT ;  /* 0x000000085f087209 */ /* 0x000fe20007810000 */
[----:B------:R-:W-:Y:S01]  /*f140*/  FMUL.FTZ R24, R44, UR6 ;  /* 0x000000062c187c20 */ /* 0x000fe20008410000 */
[----:B------:R-:W-:Y:S01]  /*f150*/  ISETP.GT.AND P5, PT, R109, 0x1, PT ;  /* 0x000000016d00780c */ /* 0x000fe20003fa4270 */
        /* <DEDUP_REMOVED lines=8> */
[----:B------:R-:W-:Y:S01]  /*f1e0*/  MUFU.TANH R51, R51 ;  /* 0x0000003300337308 */ /* 0x000fe20000002400 */
[----:B-1----:R-:W-:Y:S01]  /*f1f0*/  FSEL R71, R47, -INF , P4 ;  /* 0xff8000002f477808 */ /* 0x002fe20002000000 */
[----:B------:R-:W-:Y:S01]  /*f200*/  FMUL.FTZ R40, R77, UR6 ;  /* 0x000000064d287c20 */ /* 0x000fe20008410000 */
[----:B------:R-:W-:Y:S01]  /*f210*/  ISETP.GT.AND P4, PT, R3, 0x31, PT ;  /* 0x000000310300780c */ /* 0x000fe20003f84270 */
[----:B------:R-:W-:Y:S01]  /*f220*/  FMUL.FTZ R44, R81, UR6 ;  /* 0x00000006512c7c20 */ /* 0x000fe20008410000 */
[----:B------:R-:W-:Y:S01]  /*f230*/  FMNMX.FTZ R8, R71, R8, !PT ;  /* 0x0000000847087209 */ /* 0x000fe20007810000 */
[----:B------:R-:W-:Y:S01]  /*f240*/  FMUL.FTZ R34, R72, UR6 ;  /* 0x0000000648227c20 */ /* 0x000fe20008410000 */
[----:B------:R-:W-:Y:S01]  /*f250*/  FMUL.FTZ R36, R76, UR6 ;  /* 0x000000064c247c20 */ /* 0x000fe20008410000 */
[----:B------:R-:W1:Y:S01]  /*f260*/  MUFU.TANH R54, R54 ;  /* 0x0000003600367308 */ /* 0x000e620000002400 */
[----:B------:R-:W-:Y:S01]  /*f270*/  FMUL.FTZ R48, R85, UR6 ;  /* 0x0000000655307c20 */ /* 0x000fe20008410000 */
[----:B------:R-:W-:Y:S01]  /*f280*/  FMUL.FTZ R42, R80, UR6 ;  /* 0x00000006502a7c20 */ /* 0x000fe20008410000 */
[----:B------:R-:W-:Y:S01]  /*f290*/  FMUL.FTZ R46, R84, UR6 ;  /* 0x00000006542e7c20 */ /* 0x000fe20008410000 */
[----:B------:R2:W-:Y:S04]  /*f2a0*/  @!P1 SYNCS.ARRIVE.TRANS64.RED.A1T0 RZ, [R0+URZ], RZ ;  /* 0x000000ff00ff99a7 */ /* 0x0005e8000810043f */
[----:B------:R-:W3:Y:S08]  /*f2b0*/  MUFU.TANH R55, R55 ;  /* 0x0000003700377308 */ /* 0x000ef00000002400 */
[----:B------:R-:W4:Y:S08]  /*f2c0*/  MUFU.TANH R58, R58 ;  /* 0x0000003a003a7308 */ /* 0x000f300000002400 */
[----:B------:R0:W-:Y:S08]  /*f2d0*/  MUFU.TANH R45, R67 ;  /* 0x00000043002d7308 */ /* 0x0001f00000002400 */
[----:B------:R1:W2:Y:S01]  /*f2e0*/  MUFU.TANH R53, R59 ;  /* 0x0000003b00357308 */ /* 0x0002a20000002400 */
[----:B0-----:R-:W-:Y:S01]  /*f2f0*/  FSEL R67, R50, -INF , P3 ;  /* 0xff80000032437808 */ /* 0x001fe20001800000 */
[----:B------:R-:W-:Y:S01]  /*f300*/  FMUL.FTZ R50, R60, UR6 ;  /* 0x000000063c327c20 */ /* 0x000fe20008410000 */
[----:B------:R-:W-:Y:S01]  /*f310*/  ISETP.GT.AND P3, PT, R3, 0x38, PT ;  /* 0x000000380300780c */ /* 0x000fe20003f64270 */
[----:B------:R-:W-:Y:S01]  /*f320*/  FMUL.FTZ R60, R65, UR6 ;  /* 0x00000006413c7c20 */ /* 0x000fe20008410000 */
[----:B------:R-:W-:-:S03]  /*f330*/  FMNMX.FTZ R8, R67, R8, !PT ;  /* 0x0000000843087209 */ /* 0x000fc60007810000 */
[----:B------:R0:W-:Y:S01]  /*f340*/  MUFU.TANH R49, R63 ;  /* 0x0000003f00317308 */ /* 0x0001e20000002400 */
[----:B-1----:R-:W-:Y:S01]  /*f350*/  FSEL R59, R54, -INF , P3 ;  /* 0xff800000363b7808 */ /* 0x002fe20001800000 */
[----:B------:R-:W-:Y:S01]  /*f360*/  FMUL.FTZ R54, R68, UR6 ;  /* 0x0000000644367c20 */ /* 0x000fe20008410000 */
[----:B------:R-:W-:-:S05]  /*f370*/  ISETP.GT.AND P3, PT, R3, 0x40, PT ;  /* 0x000000400300780c */ /* 0x000fca0003f64270 */
[----:B------:R-:W1:Y:S01]  /*f380*/  MUFU.TANH R62, R62 ;  /* 0x0000003e003e7308 */ /* 0x000e620000002400 */
[----:B0-----:R-:W-:Y:S02]  /*f390*/  FSEL R63, R51, -INF , P4 ;  /* 0xff800000333f7808 */ /* 0x001fe40002000000 */
[----:B------:R-:W-:Y:S02]  /*f3a0*/  ISETP.GT.AND P4, PT, R3, 0x39, PT ;  /* 0x000000390300780c */ /* 0x000fe40003f84270 */
[----:B------:R-:W-:Y:S02]  /*f3b0*/  FMNMX.FTZ R8, R63, R8, !PT ;  /* 0x000000083f087209 */ /* 0x000fe40007810000 */
[----:B---3--:R-:W-:Y:S01]  /*f3c0*/  FSEL R57, R55, -INF , P4 ;  /* 0xff80000037397808 */ /* 0x008fe20002000000 */
[----:B------:R-:W0:Y:S01]  /*f3d0*/  MUFU.TANH R66, R66 ;  /* 0x0000004200427308 */ /* 0x000e220000002400 */
[----:B------:R-:W-:Y:S02]  /*f3e0*/  FMNMX.FTZ R8, R59, R8, !PT ;  /* 0x000000083b087209 */ /* 0x000fe40007810000 */
[----:B------:R-:W-:-:S02]  /*f3f0*/  ISETP.GT.AND P4, PT, R3, 0x41, PT ;  /* 0x000000410300780c */ /* 0x000fc40003f84270 */
[----:B----4-:R-:W-:Y:S01]  /*f400*/  FSEL R55, R58, -INF , P3 ;  /* 0xff8000003a377808 */ /* 0x010fe20001800000 */
[----:B------:R-:W-:Y:S01]  /*f410*/  FMUL.FTZ R58, R64, UR6 ;  /* 0x00000006403a7c20 */ /* 0x000fe20008410000 */
[----:B------:R-:W-:Y:S01]  /*f420*/  FMNMX.FTZ R8, R57, R8, !PT ;  /* 0x0000000839087209 */ /* 0x000fe20007810000 */
[----:B------:R-:W3:Y:S01]  /*f430*/  MUFU.TANH R70, R70 ;  /* 0x0000004600467308 */ /* 0x000ee20000002400 */
        /* <DEDUP_REMOVED lines=8> */
[----:B------:R-:W-:Y:S01]  /*f4c0*/  FSEL R49, R49, -INF , P4 ;  /* 0xff80000031317808 */ /* 0x000fe20002000000 */
[----:B------:R-:W1:Y:S01]  /*f4d0*/  MUFU.TANH R39, R74 ;  /* 0x0000004a00277308 */ /* 0x000e620000002400 */
[----:B------:R-:W-:Y:S02]  /*f4e0*/  FMNMX.FTZ R8, R51, R8, !PT ;  /* 0x0000000833087209 */ /* 0x000fe40007810000 */
[----:B------:R-:W-:Y:S02]  /*f4f0*/  ISETP.GT.AND P4, PT, R3, 0x51, PT ;  /* 0x000000510300780c */ /* 0x000fe40003f84270 */
[----:B0-----:R-:W-:-:S02]  /*f500*/  FSEL R47, R66, -INF , P3 ;  /* 0xff800000422f7808 */ /* 0x001fc40001800000 */
[----:B------:R-:W-:Y:S01]  /*f510*/  FMNMX.FTZ R8, R49, R8, !PT ;  /* 0x0000000831087209 */ /* 0x000fe20007810000 */
[----:B------:R-:W0:Y:S01]  /*f520*/  MUFU.TANH R35, R75 ;  /* 0x0000004b00237308 */ /* 0x000e220000002400 */
[----:B------:R-:W-:Y:S02]  /*f530*/  ISETP.GT.AND P3, PT, R3, 0x58, PT ;  /* 0x000000580300780c */ /* 0x000fe40003f64270 */
[----:B------:R-:W-:Y:S02]  /*f540*/  FSEL R45, R45, -INF , P4 ;  /* 0xff8000002d2d7808 */ /* 0x000fe40002000000 */
[----:B------:R-:W-:Y:S02]  /*f550*/  FMNMX.FTZ R8, R47, R8, !PT ;  /* 0x000000082f087209 */ /* 0x000fe40007810000 */
[----:B------:R-:W-:Y:S01]  /*f560*/  ISETP.GT.AND P4, PT, R3, 0x59, PT ;  /* 0x000000590300780c */ /* 0x000fe20003f84270 */
[----:B------:R-:W4:Y:S01]  /*f570*/  MUFU.TANH R37, R78 ;  /* 0x0000004e00257308 */ /* 0x000f220000002400 */
[----:B---3--:R-:W-:-:S02]  /*f580*/  FSEL R43, R70, -INF , P3 ;  /* 0xff800000462b7808 */ /* 0x008fc40001800000 */
[----:B------:R-:W-:Y:S02]  /*f590*/  FMNMX.FTZ R8, R45, R8, !PT ;  /* 0x000000082d087209 */ /* 0x000fe40007810000 */
[----:B------:R-:W-:Y:S02]  /*f5a0*/  ISETP.GT.AND P3, PT, R3, 0x60, PT ;  /* 0x000000600300780c */ /* 0x000fe40003f64270 */
[----:B--2---:R-:W-:Y:S01]  /*f5b0*/  FSEL R41, R5, -INF , P4 ;  /* 0xff80000005297808 */ /* 0x004fe20002000000 */
[----:B------:R-:W2:Y:S01]  /*f5c0*/  MUFU.TANH R27, R79 ;  /* 0x0000004f001b7308 */ /* 0x000ea20000002400 */
[----:B------:R-:W-:Y:S02]  /*f5d0*/  FMNMX.FTZ R8, R43, R8, !PT ;  /* 0x000000082b087209 */ /* 0x000fe40007810000 */
[----:B------:R-:W-:Y:S02]  /*f5e0*/  ISETP.GT.AND P4, PT, R3, 0x61, PT ;  /* 0x000000610300780c */ /* 0x000fe40003f84270 */
[----:B-1----:R-:W-:-:S02]  /*f5f0*/  FSEL R39, R39, -INF , P3 ;  /* 0xff80000027277808 */ /* 0x002fc40001800000 */
[----:B------:R-:W-:Y:S01]  /*f600*/  FMNMX.FTZ R8, R41, R8, !PT ;  /* 0x0000000829087209 */ /* 0x000fe20007810000 */
[----:B------:R-:W1:Y:S01]  /*f610*/  MUFU.TANH R31, R82 ;  /* 0x00000052001f7308 */ /* 0x000e620000002400 */
[----:B------:R-:W-:Y:S02]  /*f620*/  ISETP.GT.AND P3, PT, R3, 0x68, PT ;  /* 0x000000680300780c */ /* 0x000fe40003f64270 */
[----:B0-----:R-:W-:Y:S02]  /*f630*/  FSEL R35, R35, -INF , P4 ;  /* 0xff80000023237808 */ /* 0x001fe40002000000 */
[----:B------:R-:W-:Y:S02]  /*f640*/  FMNMX.FTZ R8, R39, R8, !PT ;  /* 0x0000000827087209 */ /* 0x000fe40007810000 */
[----:B------:R-:W-:Y:S01]  /*f650*/  ISETP.GT.AND P4, PT, R3, 0x69, PT ;  /* 0x000000690300780c */ /* 0x000fe20003f84270 */
[----:B------:R-:W0:Y:S01]  /*f660*/  MUFU.TANH R7, R83 ;  /* 0x0000005300077308 */ /* 0x000e220000002400 */
[----:B----4-:R-:W-:-:S02]  /*f670*/  FSEL R37, R37, -INF , P3 ;  /* 0xff80000025257808 */ /* 0x010fc40001800000 */
        /* <DEDUP_REMOVED lines=13> */
[----:B------:R-:W-:Y:S01]  /*f750*/  MUFU.TANH R10, R10 ;  /* 0x0000000a000a7308 */ /* 0x000fe20000002400 */
[----:B--2---:R-:W-:-:S02]  /*f760*/  FSEL R5, R5, -INF , P3 ;  /* 0xff80000005057808 */ /* 0x004fc40001800000 */
[----:B------:R-:W-:-:S04]  /*f770*/  FMNMX.FTZ R8, R7, R8, !PT ;  /* 0x0000000807087209 */ /* 0x000fc80007810000 */
[----:B------:R-:W-:Y:S01]  /*f780*/  FMNMX.FTZ R8, R5, R8, !PT ;  /* 0x0000000805087209 */ /* 0x000fe20007810000 */
[----:B------:R-:W0:Y:S01]  /*f790*/  MUFU.TANH R12, R12 ;  /* 0x0000000c000c7308 */ /* 0x000e220000002400 */
[----:B-1----:R-:W-:Y:S02]  /*f7a0*/  FSEL R3, R87, -INF , P4 ;  /* 0xff80000057037808 */ /* 0x002fe40002000000 */
[----:B------:R-:W-:Y:S02]  /*f7b0*/  ISETP.GT.AND P4, PT, R109, RZ, PT ;  /* 0x000000ff6d00720c */ /* 0x000fe40003f84270 */
[----:B------:R-:W-:-:S03]  /*f7c0*/  FMNMX.FTZ R8, R3, R8, !PT ;  /* 0x0000000803087209 */ /* 0x000fc60007810000 */
[----:B------:R-:W-:Y:S02]  /*f7d0*/  MUFU.TANH R89, R89 ;  /* 0x0000005900597308 */ /* 0x000fe40000002400 */
[----:B------:R-:W1:Y:S06]  /*f7e0*/  SHFL.BFLY PT, R61, R8, 0x2, 0x1f ;  /* 0x0c401f00083d7f89 */ /* 0x000e6c00000e0000 */
[----:B------:R-:W2:Y:S01]  /*f7f0*/  MUFU.TANH R90, R90 ;  /* 0x0000005a005a7308 */ /* 0x000ea20000002400 */
[----:B0-----:R-:W-:-:S07]  /*f800*/  FSEL R30, R12, -INF , P5 ;  /* 0xff8000000c1e7808 */ /* 0x001fce0002800000 */
[----:B------:R-:W0:Y:S08]  /*f810*/  MUFU.TANH R91, R91 ;  /* 0x0000005b005b7308 */ /* 0x000e300000002400 */
[----:B------:R-:W3:Y:S01]  /*f820*/  MUFU.TANH R92, R92 ;  /* 0x0000005c005c7308 */ /* 0x000ee20000002400 */
[----:B-1----:R-:W-:-:S05]  /*f830*/  FMNMX.FTZ R61, R8, R61, !PT ;  /* 0x0000003d083d7209 */ /* 0x002fca0007810000 */
[----:B------:R-:W1:Y:S02]  /*f840*/  SHFL.BFLY PT, R8, R61, 0x1, 0x1f ;  /* 0x0c201f003d087f89 */ /* 0x000e6400000e0000 */
[----:B------:R-:W4:Y:S08]  /*f850*/  MUFU.TANH R33, R33 ;  /* 0x0000002100217308 */ /* 0x000f300000002400 */
[----:B------:R-:W4:Y:S08]  /*f860*/  MUFU.TANH R32, R32 ;  /* 0x0000002000207308 */ /* 0x000f300000002400 */
[----:B------:R-:W4:Y:S01]  /*f870*/  MUFU.TANH R25, R25 ;  /* 0x0000001900197308 */ /* 0x000f220000002400 */
[----:B-1----:R-:W-:-:S07]  /*f880*/  FMNMX.FTZ R8, R61, R8, !PT ;  /* 0x000000083d087209 */ /* 0x002fce0007810000 */
[----:B------:R-:W1:Y:S01]  /*f890*/  MUFU.TANH R29, R29 ;  /* 0x0000001d001d7308 */ /* 0x000e620000002400 */
[----:B------:R-:W-:Y:S02]  /*f8a0*/  FSEL R61, R10, -INF , P4 ;  /* 0xff8000000a3d7808 */ /* 0x000fe40002000000 */
[C---:B------:R-:W-:Y:S01]  /*f8b0*/  FSETP.NEU.FTZ.AND P3, PT, R8.reuse, -INF , PT ;  /* 0xff8000000800780b */ /* 0x040fe20003f7d000 */
[----:B------:R-:W-:Y:S01]  /*f8c0*/  FMUL.FTZ R26, R8, R28 ;  /* 0x0000001c081a7220 */ /* 0x000fe20000410000 */
[----:B------:R-:W-:Y:S02]  /*f8d0*/  ISETP.GT.AND P4, PT, R109, 0x9, PT ;  /* 0x000000096d00780c */ /* 0x000fe40003f84270 */
[----:B------:R-:W-:Y:S01]  /*f8e0*/  FMNMX.FTZ R12, R61, R30, !PT ;  /* 0x0000001e3d0c7209 */ /* 0x000fe20007810000 */
[----:B------:R-:W1:Y:S01]  /*f8f0*/  MUFU.TANH R24, R24 ;  /* 0x0000001800187308 */ /* 0x000e620000002400 */
[----:B------:R-:W-:Y:S02]  /*f900*/  FSEL R26, R26, RZ, P3 ;  /* 0x000000ff1a1a7208 */ /* 0x000fe40001800000 */
[----:B------:R-:W-:-:S02]  /*f910*/  ISETP.GT.AND P3, PT, R109, 0x8, PT ;  /* 0x000000086d00780c */ /* 0x000fc40003f64270 */
[----:B--2---:R-:W-:Y:S01]  /*f920*/  FSEL R65, R90, -INF , P4 ;  /* 0xff8000005a417808 */ /* 0x004fe20002000000 */
[-CC-:B------:R-:W-:Y:S01]  /*f930*/  FFMA.FTZ R169, R67, R28.reuse, -R26.reuse ;  /* 0x0000001c43a97223 */ /* 0x180fe2000001081a */
[----:B------:R-:W-:Y:S01]  /*f940*/  FSEL R89, R89, -INF , P3 ;  /* 0xff80000059597808 */ /* 0x000fe20001800000 */
[----:B------:R-:W2:Y:S01]  /*f950*/  MUFU.TANH R21, R21 ;  /* 0x0000001500157308 */ /* 0x000ea20000002400 */
[----:B------:R-:W-:Y:S01]  /*f960*/  ISETP.GT.AND P3, PT, R109, 0x10, PT ;  /* 0x000000106d00780c */ /* 0x000fe20003f64270 */
[--C-:B------:R-:W-:Y:S01]  /*f970*/  FFMA.FTZ R171, R59, R28, -R26.reuse ;  /* 0x0000001c3bab7223 */ /* 0x100fe2000001081a */
[----:B------:R-:W-:Y:S01]  /*f980*/  FMNMX.FTZ R12, R89, R12, !PT ;  /* 0x0000000c590c7209 */ /* 0x000fe20007810000 */
[-CC-:B------:R-:W-:Y:S01]  /*f990*/  FFMA.FTZ R175, R93, R28.reuse, -R26.reuse ;  /* 0x0000001c5daf7223 */ /* 0x180fe2000001081a */
[----:B------:R-:W-:Y:S01]  /*f9a0*/  ISETP.GT.AND P4, PT, R109, 0x11, PT ;  /* 0x000000116d00780c */ /* 0x000fe20003f84270 */
[--C-:B------:R-:W-:Y:S01]  /*f9b0*/  FFMA.FTZ R153, R55, R28, -R26.reuse ;  /* 0x0000001c37997223 */ /* 0x100fe2000001081a */
[----:B0-----:R-:W-:Y:S01]  /*f9c0*/  FSEL R91, R91, -INF , P3 ;  /* 0xff8000005b5b7808 */ /* 0x001fe20001800000 */
[----:B------:R-:W0:Y:S01]  /*f9d0*/  MUFU.TANH R20, R20 ;  /* 0x0000001400147308 */ /* 0x000e220000002400 */
[----:B------:R-:W-:Y:S01]  /*f9e0*/  FMNMX.FTZ R12, R65, R12, !PT ;  /* 0x0000000c410c7209 */ /* 0x000fe20007810000 */
[-CC-:B------:R-:W-:Y:S01]  /*f9f0*/  FFMA.FTZ R173, R97, R28.reuse, -R26.reuse ;  /* 0x0000001c61ad7223 */ /* 0x180fe2000001081a */
[----:B------:R-:W-:Y:S01]  /*fa00*/  ISETP.GT.AND P3, PT, R109, 0x18, PT ;  /* 0x000000186d00780c */ /* 0x000fe20003f64270 */
[-CC-:B------:R-:W-:Y:S01]  /*fa10*/  FFMA.FTZ R181, R115, R28.reuse, -R26.reuse ;  /* 0x0000001c73b57223 */ /* 0x180fe2000001081a */
[----:B---3--:R-:W-:Y:S01]  /*fa20*/  FSEL R69, R92, -INF , P4 ;  /* 0xff8000005c457808 */ /* 0x008fe20002000000 */
[--C-:B------:R-:W-:Y:S01]  /*fa30*/  FFMA.FTZ R113, R113, R28, -R26.reuse ;  /* 0x0000001c71717223 */ /* 0x100fe2000001081a */
[----:B------:R-:W-:Y:S01]  /*fa40*/  FMNMX.FTZ R12, R91, R12, !PT ;  /* 0x0000000c5b0c7209 */ /* 0x000fe20007810000 */
[----:B------:R-:W3:Y:S01]  /*fa50*/  MUFU.TANH R15, R15 ;  /* 0x0000000f000f7308 */ /* 0x000ee20000002400 */
[----:B------:R-:W-:Y:S01]  /*fa60*/  ISETP.GT.AND P4, PT, R109, 0x19, PT ;  /* 0x000000196d00780c */ /* 0x000fe20003f84270 */
[-CC-:B------:R-:W-:Y:S01]  /*fa70*/  FFMA.FTZ R183, R111, R28.reuse, -R26.reuse ;  /* 0x0000001c6fb77223 */ /* 0x180fe2000001081a */
[----:B----4-:R-:W-:Y:S01]  /*fa80*/  FSEL R33, R33, -INF , P3 ;  /* 0xff80000021217808 */ /* 0x010fe20001800000 */
[--C-:B------:R-:W-:Y:S01]  /*fa90*/  FFMA.FTZ R157, R47, R28, -R26.reuse ;  /* 0x0000001c2f9d7223 */ /* 0x100fe2000001081a */
[----:B------:R-:W-:Y:S01]  /*faa0*/  FMNMX.FTZ R62, R69, R12, !PT ;  /* 0x0000000c453e7209 */ /* 0x000fe20007810000 */
[-CC-:B------:R-:W-:Y:S01]  /*fab0*/  FFMA.FTZ R10, R107, R28.reuse, -R26.reuse ;  /* 0x0000001c6b0a7223 */ /* 0x180fe2000001081a */
[----:B------:R-:W-:Y:S01]  /*fac0*/  ISETP.GT.AND P3, PT, R109, 0x20, PT ;  /* 0x000000206d00780c */ /* 0x000fe20003f64270 */
[----:B------:R-:W4:Y:S01]  /*fad0*/  MUFU.TANH R14, R14 ;  /* 0x0000000e000e7308 */ /* 0x000f220000002400 */
[----:B------:R-:W-:Y:S01]  /*fae0*/  FSEL R73, R32, -INF , P4 ;  /* 0xff80000020497808 */ /* 0x000fe20002000000 */
[--C-:B------:R-:W-:Y:S01]  /*faf0*/  FFMA.FTZ R32, R63, R28, -R26.reuse ;  /* 0x0000001c3f207223 */ /* 0x100fe2000001081a */
[----:B------:R-:W-:Y:S01]  /*fb00*/  FMNMX.FTZ R62, R33, R62, !PT ;  /* 0x0000003e213e7209 */ /* 0x000fe20007810000 */
[-CC-:B------:R-:W-:Y:S01]  /*fb10*/  FFMA.FTZ R177, R105, R28.reuse, -R26.reuse ;  /* 0x0000001c69b17223 */ /* 0x180fe2000001081a */
[----:B------:R-:W-:Y:S01]  /*fb20*/  ISETP.GT.AND P4, PT, R109, 0x21, PT ;  /* 0x000000216d00780c */ /* 0x000fe20003f84270 */
[--C-:B------:R-:W-:Y:S01]  /*fb30*/  FFMA.FTZ R103, R103, R28, -R26.reuse ;  /* 0x0000001c67677223 */ /* 0x100fe2000001081a */
[----:B------:R-:W-:Y:S01]  /*fb40*/  FSEL R25, R25, -INF , P3 ;  /* 0xff80000019197808 */ /* 0x000fe20001800000 */
[----:B------:R-:W4:Y:S01]  /*fb50*/  MUFU.TANH R13, R13 ;  /* 0x0000000d000d7308 */ /* 0x000f220000002400 */
[----:B------:R-:W-:Y:S01]  /*fb60*/  FMNMX.FTZ R62, R73, R62, !PT ;  /* 0x0000003e493e7209 */ /* 0x000fe20007810000 */
[-CC-:B------:R-:W-:Y:S01]  /*fb70*/  FFMA.FTZ R179, R101, R28.reuse, -R26.reuse ;  /* 0x0000001c65b37223 */ /* 0x180fe2000001081a */
[----:B------:R-:W-:Y:S01]  /*fb80*/  ISETP.GT.AND P3, PT, R109, 0x28, PT ;  /* 0x000000286d00780c */ /* 0x000fe20003f64270 */
[-CC-:B------:R-:W-:Y:S01]  /*fb90*/  FFMA.FTZ R155, R51, R28.reuse, -R26.reuse ;  /* 0x0000001c339b7223 */ /* 0x180fe2000001081a */
[----:B-1----:R-:W-:Y:S01]  /*fba0*/  FSEL R29, R29, -INF , P4 ;  /* 0xff8000001d1d7808 */ /* 0x002fe20002000000 */
[--C-:B------:R-:W-:Y:S01]  /*fbb0*/  FFMA.FTZ R159, R43, R28, -R26.reuse ;  /* 0x0000001c2b9f7223 */ /* 0x100fe2000001081a */
[----:B------:R-:W-:Y:S01]  /*fbc0*/  FMNMX.FTZ R62, R25, R62, !PT ;  /* 0x0000003e193e7209 */ /* 0x000fe20007810000 */
[----:B------:R-:W1:Y:S01]  /*fbd0*/  MUFU.TANH R9, R9 ;  /* 0x0000000900097308 */ /* 0x000e620000002400 */
[----:B------:R-:W-:Y:S01]  /*fbe0*/  ISETP.GT.AND P4, PT, R109, 0x29, PT ;  /* 0x000000296d00780c */ /* 0x000fe20003f84270 */
[-CC-:B------:R-:W-:Y:S01]  /*fbf0*/  FFMA.FTZ R161, R39, R28.reuse, -R26.reuse ;  /* 0x0000001c27a17223 */ /* 0x180fe2000001081a */
[----:B------:R-:W-:Y:S01]  /*fc00*/  FSEL R75, R24, -INF , P3 ;  /* 0xff800000184b7808 */ /* 0x000fe20001800000 */
[--C-:B------:R-:W-:Y:S01]  /*fc10*/  FFMA.FTZ R24, R99, R28, -R26.reuse ;  /* 0x0000001c63187223 */ /* 0x100fe2000001081a */
[----:B------:R-:W-:Y:S01]  /*fc20*/  FMNMX.FTZ R62, R29, R62, !PT ;  /* 0x0000003e1d3e7209 */ /* 0x000fe20007810000 */
[-CC-:B------:R-:W-:Y:S01]  /*fc30*/  FFMA.FTZ R163, R37, R28.reuse, -R26.reuse ;  /* 0x0000001c25a37223 */ /* 0x180fe2000001081a */
[----:B------:R-:W-:Y:S01]  /*fc40*/  ISETP.GT.AND P3, PT, R109, 0x30, PT ;  /* 0x000000306d00780c */ /* 0x000fe20003f64270 */
[----:B------:R-:W1:Y:S01]  /*fc50*/  MUFU.TANH R11, R11 ;  /* 0x0000000b000b7308 */ /* 0x000e620000002400 */
[----:B--2---:R-:W-:Y:S01]  /*fc60*/  FSEL R21, R21, -INF , P4 ;  /* 0xff80000015157808 */ /* 0x004fe20002000000 */
        /* <DEDUP_REMOVED lines=8> */
[----:B------:R-:W-:Y:S01]  /*fcf0*/  FFMA.FTZ R20, R71, R28, -R26 ;  /* 0x0000001c47147223 */ /* 0x000fe2000001081a */
[----:B------:R-:W-:-:S02]  /*fd00*/  ISETP.GT.AND P3, PT, R109, 0x38, PT ;  /* 0x000000386d00780c */ /* 0x000fc40003f64270 */
[----:B------:R-:W-:Y:S02]  /*fd10*/  CS2R R114, SRZ ;  /* 0x0000000000727805 */ /* 0x000fe4000001ff00 */
[----:B---3--:R-:W-:Y:S02]  /*fd20*/  FSEL R15, R15, -INF , P4 ;  /* 0xff8000000f0f7808 */ /* 0x008fe40002000000 */
[----:B------:R-:W-:Y:S02]  /*fd30*/  CS2R R110, SRZ ;  /* 0x00000000006e7805 */ /* 0x000fe4000001ff00 */
[----:B------:R-:W-:Y:S01]  /*fd40*/  FMNMX.FTZ R62, R77, R62, !PT ;  /* 0x0000003e4d3e7209 */ /* 0x000fe20007810000 */
[----:B------:R-:W2:Y:S01]  /*fd50*/  MUFU.TANH R52, R52 ;  /* 0x0000003400347308 */ /* 0x000ea20000002400 */
[----:B------:R-:W-:Y:S02]  /*fd60*/  ISETP.GT.AND P4, PT, R109, 0x39, PT ;  /* 0x000000396d00780c */ /* 0x000fe40003f84270 */
[----:B------:R-:W-:-:S02]  /*fd70*/  CS2R R106, SRZ ;  /* 0x00000000006a7805 */ /* 0x000fc4000001ff00 */
[----:B----4-:R-:W-:Y:S01]  /*fd80*/  FSEL R79, R14, -INF , P3 ;  /* 0xff8000000e4f7808 */ /* 0x010fe20001800000 */
[----:B------:R-:W-:Y:S01]  /*fd90*/  FFMA.FTZ R14, R95, R28, -R26 ;  /* 0x0000001c5f0e7223 */ /* 0x000fe2000001081a */
[----:B------:R-:W-:Y:S02]  /*fda0*/  FMNMX.FTZ R62, R15, R62, !PT ;  /* 0x0000003e0f3e7209 */ /* 0x000fe40007810000 */
[----:B------:R-:W-:Y:S02]  /*fdb0*/  CS2R R104, SRZ ;  /* 0x0000000000687805 */ /* 0x000fe4000001ff00 */
[----:B------:R-:W-:Y:S01]  /*fdc0*/  ISETP.GT.AND P3, PT, R109, 0x40, PT ;  /* 0x000000406d00780c */ /* 0x000fe20003f64270 */
[----:B------:R-:W3:Y:S01]  /*fdd0*/  MUFU.TANH R58, R58 ;  /* 0x0000003a003a7308 */ /* 0x000ee20000002400 */
[----:B------:R-:W-:Y:S02]  /*fde0*/  FSEL R13, R13, -INF , P4 ;  /* 0xff8000000d0d7808 */ /* 0x000fe40002000000 */
[----:B------:R-:W-:-:S02]  /*fdf0*/  CS2R R100, SRZ ;  /* 0x0000000000647805 */ /* 0x000fc4000001ff00 */
[----:B------:R-:W-:Y:S02]  /*fe00*/  FMNMX.FTZ R62, R79, R62, !PT ;  /* 0x0000003e4f3e7209 */ /* 0x000fe40007810000 */
[----:B------:R-:W-:Y:S02]  /*fe10*/  CS2R R98, SRZ ;  /* 0x0000000000627805 */ /* 0x000fe4000001ff00 */
[----:B------:R-:W-:Y:S02]  /*fe20*/  ISETP.GT.AND P4, PT, R109, 0x41, PT ;  /* 0x000000416d00780c */ /* 0x000fe40003f84270 */
[----:B-1----:R-:W-:Y:S01]  /*fe30*/  FSEL R9, R9, -INF , P3 ;  /* 0xff80000009097808 */ /* 0x002fe20001800000 */
[----:B------:R-:W1:Y:S01]  /*fe40*/  MUFU.TANH R60, R60 ;  /* 0x0000003c003c7308 */ /* 0x000e620000002400 */
[----:B------:R-:W-:Y:S02]  /*fe50*/  FMNMX.FTZ R62, R13, R62, !PT ;  /* 0x0000003e0d3e7209 */ /* 0x000fe40007810000 */
[----:B------:R-:W-:-:S02]  /*fe60*/  ISETP.GT.AND P3, PT, R109, 0x48, PT ;  /* 0x000000486d00780c */ /* 0x000fc40003f64270 */
[----:B------:R-:W-:Y:S02]  /*fe70*/  FSEL R11, R11, -INF , P4 ;  /* 0xff8000000b0b7808 */ /* 0x000fe40002000000 */
[----:B------:R-:W-:Y:S01]  /*fe80*/  FMNMX.FTZ R62, R9, R62, !PT ;  /* 0x0000003e093e7209 */ /* 0x000fe20007810000 */
[----:B------:R-:W4:Y:S01]  /*fe90*/  MUFU.TANH R54, R54 ;  /* 0x0000003600367308 */ /* 0x000f220000002400 */
[----:B------:R-:W-:Y:S02]  /*fea0*/  ISETP.GT.AND P4, PT, R109, 0x49, PT ;  /* 0x000000496d00780c */ /* 0x000fe40003f84270 */
[----:B0-----:R-:W-:Y:S02]  /*feb0*/  FSEL R81, R50, -INF , P3 ;  /* 0xff80000032517808 */ /* 0x001fe40001800000 */
[----:B------:R-:W-:Y:S02]  /*fec0*/  FMNMX.FTZ R62, R11, R62, !PT ;  /* 0x0000003e0b3e7209 */ /* 0x000fe40007810000 */
[----:B------:R-:W-:Y:S01]  /*fed0*/  ISETP.GT.AND P3, PT, R109, 0x50, PT ;  /* 0x000000506d00780c */ /* 0x000fe20003f64270 */
[----:B------:R-:W0:Y:S01]  /*fee0*/  MUFU.TANH R56, R56 ;  /* 0x0000003800387308 */ /* 0x000e220000002400 */
[----:B--2---:R-:W-:-:S02]  /*fef0*/  FSEL R71, R52, -INF , P4 ;  /* 0xff80000034477808 */ /* 0x004fc40002000000 */
[----:B------:R-:W-:Y:S02]  /*ff00*/  FMNMX.FTZ R62, R81, R62, !PT ;  /* 0x0000003e513e7209 */ /* 0x000fe40007810000 */
[----:B------:R-:W-:Y:S02]  /*ff10*/  ISETP.GT.AND P4, PT, R109, 0x51, PT ;  /* 0x000000516d00780c */ /* 0x000fe40003f84270 */
[----:B---3--:R-:W-:Y:S01]  /*ff20*/  FSEL R83, R58, -INF , P3 ;  /* 0xff8000003a537808 */ /* 0x008fe20001800000 */
[----:B------:R-:W2:Y:S01]  /*ff30*/  MUFU.TANH R34, R34 ;  /* 0x0000002200227308 */ /* 0x000ea20000002400 */
[----:B------:R-:W-:Y:S02]  /*ff40*/  FMNMX.FTZ R62, R71, R62, !PT ;  /* 0x0000003e473e7209 */ /* 0x000fe40007810000 */
[----:B------:R-:W-:Y:S02]  /*ff50*/  ISETP.GT.AND P3, PT, R109, 0x58, PT ;  /* 0x000000586d00780c */ /* 0x000fe40003f64270 */
[----:B-1----:R-:W-:-:S02]  /*ff60*/  FSEL R67, R60, -INF , P4 ;  /* 0xff8000003c437808 */ /* 0x002fc40002000000 */
[----:B------:R-:W-:Y:S01]  /*ff70*/  FMNMX.FTZ R62, R83, R62, !PT ;  /* 0x0000003e533e7209 */ /* 0x000fe20007810000 */
[----:B------:R-:W1:Y:S01]  /*ff80*/  MUFU.TANH R38, R38 ;  /* 0x0000002600267308 */ /* 0x000e620000002400 */
[----:B------:R-:W-:Y:S02]  /*ff90*/  ISETP.GT.AND P4, PT, R109, 0x59, PT ;  /* 0x000000596d00780c */ /* 0x000fe40003f84270 */
[----:B----4-:R-:W-:Y:S02]  /*ffa0*/  FSEL R85, R54, -INF , P3 ;  /* 0xff80000036557808 */ /* 0x010fe40001800000 */
[----:B------:R-:W-:Y:S01]  /*ffb0*/  FMNMX.FTZ R62, R67, R62, !PT ;  /* 0x0000003e433e7209 */ /* 0x000fe20007810000 */
[----:B------:R-:W3:Y:S01]  /*ffc0*/  @P2 LDC R54, c[0x0][0x450] ;  /* 0x00011400ff362b82 */ /* 0x000ee20000000800 */
[----:B------:R-:W-:Y:S01]  /*ffd0*/  ISETP.GT.AND P3, PT, R109, 0x60, PT ;  /* 0x000000606d00780c */ /* 0x000fe20003f64270 */
[----:B------:R-:W4:Y:S01]  /*ffe0*/  MUFU.TANH R36, R36 ;  /* 0x0000002400247308 */ /* 0x000f220000002400 */
[----:B0-----:R-:W-:-:S02]  /*fff0*/  FSEL R63, R56, -INF , P4 ;  /* 0xff800000383f7808 */ /* 0x001fc40002000000 */
[----:B------:R-:W-:Y:S02]  /*10000*/  FMNMX.FTZ R62, R85, R62, !PT ;  /* 0x0000003e553e7209 */ /* 0x000fe40007810000 */
[----:B------:R-:W-:Y:S02]  /*10010*/  ISETP.GT.AND P4, PT, R109, 0x61, PT ;  /* 0x000000616d00780c */ /* 0x000fe40003f84270 */
[----:B--2---:R-:W-:Y:S01]  /*10020*/  FSEL R87, R34, -INF , P3 ;  /* 0xff80000022577808 */ /* 0x004fe20001800000 */
[----:B------:R-:W0:Y:S01]  /*10030*/  MUFU.TANH R40, R40 ;  /* 0x0000002800287308 */ /* 0x000e220000002400 */
[----:B------:R-:W-:Y:S01]  /*10040*/  FMNMX.FTZ R62, R63, R62, !PT ;  /* 0x0000003e3f3e7209 */ /* 0x000fe20007810000 */
[-CC-:B------:R-:W-:Y:S01]  /*10050*/  FFMA.FTZ R34, R57, R28.reuse, -R26.reuse ;  /* 0x0000001c39227223 */ /* 0x180fe2000001081a */
[----:B------:R-:W-:Y:S02]  /*10060*/  ISETP.GT.AND P3, PT, R109, 0x68, PT ;  /* 0x000000686d00780c */ /* 0x000fe40003f64270 */
[----:B-1----:R-:W-:Y:S01]  /*10070*/  FSEL R59, R38, -INF , P4 ;  /* 0xff800000263b7808 */ /* 0x002fe20002000000 */
[----:B------:R-:W-:Y:S01]  /*10080*/  FFMA.FTZ R38, R49, R28, -R26 ;  /* 0x0000001c31267223 */ /* 0x000fe2000001081a */
[----:B------:R-:W-:Y:S01]  /*10090*/  FMNMX.FTZ R62, R87, R62, !PT ;  /* 0x0000003e573e7209 */ /* 0x000fe20007810000 */
[----:B------:R-:W1:Y:S01]  /*100a0*/  MUFU.TANH R42, R42 ;  /* 0x0000002a002a7308 */ /* 0x000e620000002400 */
[----:B------:R-:W-:-:S02]  /*100b0*/  ISETP.GT.AND P4, PT, R109, 0x69, PT ;  /* 0x000000696d00780c */ /* 0x000fc40003f84270 */
[----:B----4-:R-:W-:Y:S01]  /*100c0*/  FSEL R93, R36, -INF , P3 ;  /* 0xff800000245d7808 */ /* 0x010fe20001800000 */
[--C-:B------:R-:W-:Y:S01]  /*100d0*/  FFMA.FTZ R36, R53, R28, -R26.reuse ;  /* 0x0000001c35247223 */ /* 0x100fe2000001081a */
[----:B------:R-:W-:Y:S02]  /*100e0*/  FMNMX.FTZ R62, R59, R62, !PT ;  /* 0x0000003e3b3e7209 */ /* 0x000fe40007810000 */
[----:B------:R-:W-:Y:S01]  /*100f0*/  ISETP.GT.AND P3, PT, R109, 0x70, PT ;  /* 0x000000706d00780c */ /* 0x000fe20003f64270 */
[----:B------:R-:W2:Y:S01]  /*10100*/  MUFU.TANH R44, R44 ;  /* 0x0000002c002c7308 */ /* 0x000ea20000002400 */
[----:B0-----:R-:W-:Y:S01]  /*10110*/  FSEL R57, R40, -INF , P4 ;  /* 0xff80000028397808 */ /* 0x001fe20002000000 */
[----:B------:R-:W-:Y:S01]  /*10120*/  FFMA.FTZ R40, R45, R28, -R26 ;  /* 0x0000001c2d287223 */ /* 0x000fe2000001081a */
[----:B------:R-:W-:Y:S02]  /*10130*/  FMNMX.FTZ R62, R93, R62, !PT ;  /* 0x0000003e5d3e7209 */ /* 0x000fe40007810000 */
[----:B------:R-:W-:-:S02]  /*10140*/  ISETP.GT.AND P4, PT, R109, 0x71, PT ;  /* 0x000000716d00780c */ /* 0x000fc40003f84270 */
[----:B------:R-:W-:Y:S01]  /*10150*/  FMNMX.FTZ R62, R57, R62, !PT ;  /* 0x0000003e393e7209 */ /* 0x000fe20007810000 */
[----:B------:R-:W0:Y:S01]  /*10160*/  MUFU.TANH R46, R46 ;  /* 0x0000002e002e7308 */ /* 0x000e220000002400 */
[----:B-1----:R-:W-:Y:S01]  /*10170*/  FSEL R95, R42, -INF , P3 ;  /* 0xff8000002a5f7808 */ /* 0x002fe20001800000 */
[----:B------:R-:W-:Y:S01]  /*10180*/  FFMA.FTZ R42, R41, R28, -R26 ;  /* 0x0000001c292a7223 */ /* 0x000fe2000001081a */
[----:B------:R-:W-:Y:S02]  /*10190*/  ISETP.GT.AND P3, PT, R109, 0x78, PT ;  /* 0x000000786d00780c */ /* 0x000fe40003f64270 */
[----:B------:R-:W-:-:S03]  /*101a0*/  FMNMX.FTZ R62, R95, R62, !PT ;  /* 0x0000003e5f3e7209 */ /* 0x000fc60007810000 */
[----:B------:R-:W1:Y:S01]  /*101b0*/  MUFU.TANH R48, R48 ;  /* 0x0000003000307308 */ /* 0x000e620000002400 */
[----:B--2---:R-:W-:Y:S01]  /*101c0*/  FSEL R55, R44, -INF , P4 ;  /* 0xff8000002c377808 */ /* 0x004fe20002000000 */
[--C-:B------:R-:W-:Y:S01]  /*101d0*/  FFMA.FTZ R44, R35, R28, -R26.reuse ;  /* 0x0000001c232c7223 */ /* 0x100fe2000001081a */
[----:B------:R-:W-:Y:S02]  /*101e0*/  ISETP.GT.AND P4, PT, R109, 0x79, PT ;  /* 0x000000796d00780c */ /* 0x000fe40003f84270 */
[----:B------:R-:W-:Y:S02]  /*101f0*/  CS2R R108, SRZ ;  /* 0x00000000006c7805 */ /* 0x000fe4000001ff00 */
[----:B------:R-:W-:Y:S02]  /*10200*/  FMNMX.FTZ R62, R55, R62, !PT ;  /* 0x0000003e373e7209 */ /* 0x000fe40007810000 */
[----:B------:R-:W-:Y:S01]  /*10210*/  MOV R35, R190 ;  /* 0x000000be00237202 */ /* 0x000fe20000000f00 */
[----:B------:R-:W-:Y:S01]  /*10220*/  MUFU.EX2 R181, R181 ;  /* 0x000000b500b57308 */ /* 0x000fe20000000800 */
[----:B0-----:R-:W-:Y:S01]  /*10230*/  FSEL R97, R46, -INF , P3 ;  /* 0xff8000002e617808 */ /* 0x001fe20001800000 */
[-CC-:B------:R-:W-:Y:S01]  /*10240*/  FFMA.FTZ R46, R27, R28.reuse, -R26.reuse ;  /* 0x0000001c1b2e7223 */ /* 0x180fe2000001081a */
[----:B------:R-:W-:-:S02]  /*10250*/  FFMA.FTZ R26, R3, R28, -R26 ;  /* 0x0000001c031a7223 */ /* 0x000fc4000001081a */
[----:B------:R-:W-:-:S03]  /*10260*/  FMNMX.FTZ R62, R97, R62, !PT ;  /* 0x0000003e613e7209 */ /* 0x000fc60007810000 */
[----:B------:R0:W2:Y:S01]  /*10270*/  MUFU.EX2 R6, R113 ;  /* 0x0000007100067308 */ /* 0x0000a20000000800 */
[----:B-1----:R-:W-:-:S04]  /*10280*/  FSEL R53, R48, -INF , P4 ;  /* 0xff80000030357808 */ /* 0x002fc80002000000 */
[----:B------:R-:W-:-:S03]  /*10290*/  FMNMX.FTZ R62, R53, R62, !PT ;  /* 0x0000003e353e7209 */ /* 0x000fc60007810000 */
[----:B------:R-:W1:Y:S01]  /*102a0*/  MUFU.EX2 R183, R183 ;  /* 0x000000b700b77308 */ /* 0x000e620000000800 */
[----:B0-----:R-:W-:Y:S01]  /*102b0*/  CS2R R112, SRZ ;  /* 0x0000000000707805 */ /* 0x001fe2000001ff00 */
[----:B------:R-:W0:Y:S06]  /*102c0*/  SHFL.BFLY PT, R49, R62, 0x2, 0x1f ;  /* 0x0c401f003e317f89 */ /* 0x000e2c00000e0000 */
[----:B------:R-:W4:Y:S08]  /*102d0*/  MUFU.EX2 R10, R10 ;  /* 0x0000000a000a7308 */ /* 0x000f300000000800 */
[----:B------:R-:W3:Y:S08]  /*102e0*/  MUFU.EX2 R177, R177 ;  /* 0x000000b100b17308 */ /* 0x000ef00000000800 */
[----:B------:R2:W3:Y:S01]  /*102f0*/  MUFU.EX2 R12, R103 ;  /* 0x00000067000c7308 */ /* 0x0004e20000000800 */
[----:B0-----:R-:W-:-:S05]  /*10300*/  FMNMX.FTZ R49, R62, R49, !PT ;  /* 0x000000313e317209 */ /* 0x001fca0007810000 */
[----:B------:R-:W0:Y:S02]  /*10310*/  SHFL.BFLY PT, R48, R49, 0x1, 0x1f ;  /* 0x0c201f0031307f89 */ /* 0x000e2400000e0000 */
[----:B------:R-:W3:Y:S01]  /*10320*/  MUFU.EX2 R179, R179 ;  /* 0x000000b300b37308 */ /* 0x000ee20000000800 */
[----:B--2---:R-:W-:-:S07]  /*10330*/  CS2R R102, SRZ ;  /* 0x0000000000667805 */ /* 0x004fce000001ff00 */
[----:B------:R-:W2:Y:S08]  /*10340*/  MUFU.EX2 R24, R24 ;  /* 0x0000001800187308 */ /* 0x000eb00000000800 */
[----:B------:R-:W-:Y:S01]  /*10350*/  MUFU.EX2 R173, R173 ;  /* 0x000000ad00ad7308 */ /* 0x000fe20000000800 */
[----:B0-----:R-:W-:-:S07]  /*10360*/  FMNMX.FTZ R47, R49, R48, !PT ;  /* 0x00000030312f7209 */ /* 0x001fce0007810000 */
[----:B------:R-:W-:Y:S01]  /*10370*/  MUFU.EX2 R14, R14 ;  /* 0x0000000e000e7308 */ /* 0x000fe20000000800 */
[C---:B------:R-:W-:Y:S01]  /*10380*/  FSETP.NEU.FTZ.AND P3, PT, R47.reuse, -INF , PT ;  /* 0xff8000002f00780b */ /* 0x040fe20003f7d000 */
[----:B------:R-:W-:-:S06]  /*10390*/  FMUL.FTZ R50, R47, R28 ;  /* 0x0000001c2f327220 */ /* 0x000fcc0000410000 */
[----:B------:R0:W-:Y:S01]  /*103a0*/  MUFU.EX2 R48, R7 ;  /* 0x0000000700307308 */ /* 0x0001e20000000800 */
[----:B------:R-:W-:-:S05]  /*103b0*/  FSEL R50, R50, RZ, P3 ;  /* 0x000000ff32327208 */ /* 0x000fca0001800000 */
[-CC-:B------:R-:W-:Y:S01]  /*103c0*/  FFMA.FTZ R180, R61, R28.reuse, -R50.reuse ;  /* 0x0000001c3db47223 */ /* 0x180fe20000010832 */
[-C--:B------:R-:W-:Y:S01]  /*103d0*/  FFMA.FTZ R3, R30, R28.reuse, -R50 ;  /* 0x0000001c1e037223 */ /* 0x080fe20000010832 */
[----:B------:R-:W-:Y:S01]  /*103e0*/  FADD.FTZ R30, R181, R6 ;  /* 0x00000006b51e7221 */ /* 0x000fe20000010000 */
[-CC-:B------:R-:W-:Y:S01]  /*103f0*/  FFMA.FTZ R182, R89, R28.reuse, -R50.reuse ;  /* 0x0000001c59b67223 */ /* 0x180fe20000010832 */
[-CC-:B0-----:R-:W-:Y:S01]  /*10400*/  FFMA.FTZ R7, R65, R28.reuse, -R50.reuse ;  /* 0x0000001c41077223 */ /* 0x181fe20000010832 */
[-C--:B------:R-:W-:Y:S01]  /*10410*/  FFMA.FTZ R176, R91, R28.reuse, -R50 ;  /* 0x0000001c5bb07223 */ /* 0x080fe20000010832 */
[----:B------:R-:W-:Y:S01]  /*10420*/  MUFU.EX2 R180, R180 ;  /* 0x000000b400b47308 */ /* 0x000fe20000000800 */
[----:B-1----:R-:W-:Y:S01]  /*10430*/  FADD.FTZ R5, R183, R30 ;  /* 0x0000001eb7057221 */ /* 0x002fe20000010000 */
[-CC-:B------:R-:W-:Y:S01]  /*10440*/  FFMA.FTZ R178, R33, R28.reuse, -R50.reuse ;  /* 0x0000001c21b27223 */ /* 0x180fe20000010832 */
[-CC-:B------:R-:W-:Y:S01]  /*10450*/  FFMA.FTZ R27, R69, R28.reuse, -R50.reuse ;  /* 0x0000001c451b7223 */ /* 0x180fe20000010832 */
[----:B------:R-:W0:Y:S01]  /*10460*/  @P2 LDC R33, c[0x0][0x44c] ;  /* 0x00011300ff212b82 */ /* 0x000e220000000800 */
[----:B----4-:R-:W-:Y:S01]  /*10470*/  FADD.FTZ R30, R10, R5 ;  /* 0x000000050a1e7221 */ /* 0x010fe20000010000 */
[-CC-:B------:R-:W-:Y:S01]  /*10480*/  FFMA.FTZ R152, R9, R28.reuse, -R50.reuse ;  /* 0x0000001c09987223 */ /* 0x180fe20000010832 */
[-C--:B------:R-:W-:Y:S01]  /*10490*/  FFMA.FTZ R9, R11, R28.reuse, -R50 ;  /* 0x0000001c0b097223 */ /* 0x080fe20000010832 */
[----:B------:R-:W1:Y:S01]  /*104a0*/  MUFU.EX2 R3, R3 ;  /* 0x0000000300037308 */ /* 0x000e620000000800 */
[----:B---3--:R-:W-:Y:S01]  /*104b0*/  FADD.FTZ R5, R177, R30 ;  /* 0x0000001eb1057221 */ /* 0x008fe20000010000 */
[-CC-:B------:R-:W-:Y:S01]  /*104c0*/  FFMA.FTZ R31, R73, R28.reuse, -R50.reuse ;  /* 0x0000001c491f7223 */ /* 0x180fe20000010832 */
[-CC-:B------:R-:W-:Y:S01]  /*104d0*/  FFMA.FTZ R172, R25, R28.reuse, -R50.reuse ;  /* 0x0000001c19ac7223 */ /* 0x180fe20000010832 */
[-CC-:B------:R-:W-:Y:S01]  /*104e0*/  FFMA.FTZ R25, R29, R28.reuse, -R50.reuse ;  /* 0x0000001c1d197223 */ /* 0x180fe20000010832 */
[----:B------:R-:W-:Y:S01]  /*104f0*/  FADD.FTZ R30, R12, R5 ;  /* 0x000000050c1e7221 */ /* 0x000fe20000010000 */
[-CC-:B------:R-:W-:Y:S01]  /*10500*/  FFMA.FTZ R174, R75, R28.reuse, -R50.reuse ;  /* 0x0000001c4bae7223 */ /* 0x180fe20000010832 */
[-C--:B------:R-:W-:Y:S01]  /*10510*/  FFMA.FTZ R21, R21, R28.reuse, -R50 ;  /* 0x0000001c15157223 */ /* 0x080fe20000010832 */
[----:B------:R-:W3:Y:S01]  /*10520*/  MUFU.EX2 R182, R182 ;  /* 0x000000b600b67308 */ /* 0x000ee20000000800 */
[----:B------:R-:W-:Y:S01]  /*10530*/  FADD.FTZ R11, R179, R30 ;  /* 0x0000001eb30b7221 */ /* 0x000fe20000010000 */
[-CC-:B------:R-:W-:Y:S01]  /*10540*/  FFMA.FTZ R168, R77, R28.reuse, -R50.reuse ;  /* 0x0000001c4da87223 */ /* 0x180fe20000010832 */
[-CC-:B------:R-:W-:Y:S01]  /*10550*/  FFMA.FTZ R15, R15, R28.reuse, -R50.reuse ;  /* 0x0000001c0f0f7223 */ /* 0x180fe20000010832 */
[-CC-:B------:R-:W-:Y:S01]  /*10560*/  FFMA.FTZ R170, R79, R28.reuse, -R50.reuse ;  /* 0x0000001c4faa7223 */ /* 0x180fe20000010832 */
[----:B--2---:R-:W-:Y:S01]  /*10570*/  FADD.FTZ R52, R24, R11 ;  /* 0x0000000b18347221 */ /* 0x004fe20000010000 */
[-CC-:B------:R-:W-:Y:S01]  /*10580*/  FFMA.FTZ R13, R13, R28.reuse, -R50.reuse ;  /* 0x0000001c0d0d7223 */ /* 0x180fe20000010832 */
[-C--:B------:R-:W-:Y:S01]  /*10590*/  FFMA.FTZ R154, R81, R28.reuse, -R50 ;  /* 0x0000001c519a7223 */ /* 0x080fe20000010832 */
[----:B------:R-:W2:Y:S01]  /*105a0*/  MUFU.EX2 R7, R7 ;  /* 0x0000000700077308 */ /* 0x000ea20000000800 */
[----:B-1----:R-:W-:Y:S01]  /*105b0*/  FADD.FTZ R5, R180, R3 ;  /* 0x00000003b4057221 */ /* 0x002fe20000010000 */
[----:B------:R-:W-:Y:S01]  /*105c0*/  FADD.FTZ R29, R173, R52 ;  /* 0x00000034ad1d7221 */ /* 0x000fe20000010000 */
[----:B------:R-:W-:Y:S01]  /*105d0*/  FFMA.FTZ R11, R71, R28, -R50 ;  /* 0x0000001c470b7223 */ /* 0x000fe20000010832 */
[----:B0-----:R-:W-:-:S04]  /*105e0*/  @P2 IMAD.HI.U32 R33, R190, R33, RZ ;  /* 0x00000021be212227 */ /* 0x001fc800078e00ff */
[-CC-:B------:R-:W-:Y:S01]  /*105f0*/  FFMA.FTZ R156, R83, R28.reuse, -R50.reuse ;  /* 0x0000001c539c7223 */ /* 0x180fe20000010832 */
[--C-:B------:R-:W-:Y:S01]  /*10600*/  FFMA.FTZ R158, R85, R28, -R50.reuse ;  /* 0x0000001c559e7223 */ /* 0x100fe20000010832 */
[----:B------:R-:W-:Y:S01]  /*10610*/  F2FP.F16.F32.PACK_AB R181, R6, R181 ;  /* 0x000000b506b5723e */ /* 0x000fe200000000ff */
[----:B------:R-:W0:Y:S01]  /*10620*/  MUFU.EX2 R176, R176 ;  /* 0x000000b000b07308 */ /* 0x000e220000000800 */
[----:B---3--:R-:W-:Y:S01]  /*10630*/  FADD.FTZ R30, R182, R5 ;  /* 0x00000005b61e7221 */ /* 0x008fe20000010000 */
[----:B------:R-:W-:Y:S01]  /*10640*/  @P2 SHF.R.U32.HI R35, RZ, R54, R33 ;  /* 0x00000036ff232219 */ /* 0x000fe20000011621 */
[-CC-:B------:R-:W-:Y:S01]  /*10650*/  FFMA.FTZ R87, R87, R28.reuse, -R50.reuse ;  /* 0x0000001c57577223 */ /* 0x180fe20000010832 */
[-CC-:B------:R-:W-:Y:S01]  /*10660*/  FFMA.FTZ R59, R59, R28.reuse, -R50.reuse ;  /* 0x0000001c3b3b7223 */ /* 0x180fe20000010832 */
[-C--:B------:R-:W-:Y:S01]  /*10670*/  FFMA.FTZ R93, R93, R28.reuse, -R50 ;  /* 0x0000001c5d5d7223 */ /* 0x080fe20000010832 */
[----:B------:R-:W-:Y:S01]  /*10680*/  IADD3 R39, R35, R193, -R192 ;  /* 0x000000c123277210 */ /* 0x000fe20007ffe8c0 */
[-C--:B------:R-:W-:Y:S01]  /*10690*/  FFMA.FTZ R57, R57, R28.reuse, -R50 ;  /* 0x0000001c39397223 */ /* 0x080fe20000010832 */
[----:B------:R-:W1:Y:S01]  /*106a0*/  MUFU.EX2 R175, R175 ;  /* 0x000000af00af7308 */ /* 0x000e620000000800 */
[----:B--2---:R-:W-:Y:S01]  /*106b0*/  FADD.FTZ R5, R7, R30 ;  /* 0x0000001e07057221 */ /* 0x004fe20000010000 */
[----:B------:R-:W-:Y:S01]  /*106c0*/  FADD.FTZ R30, R14, R29 ;  /* 0x0000001d0e1e7221 */ /* 0x000fe20000010000 */
[-CC-:B------:R-:W-:Y:S01]  /*106d0*/  FFMA.FTZ R95, R95, R28.reuse, -R50.reuse ;  /* 0x0000001c5f5f7223 */ /* 0x180fe20000010832 */
[-CC-:B------:R-:W-:Y:S01]  /*106e0*/  FFMA.FTZ R55, R55, R28.reuse, -R50.reuse ;  /* 0x0000001c37377223 */ /* 0x180fe20000010832 */
[----:B------:R-:W-:Y:S01]  /*106f0*/  FFMA.FTZ R97, R97, R28, -R50 ;  /* 0x0000001c61617223 */ /* 0x000fe20000010832 */
[----:B------:R-:W-:-:S02]  /*10700*/  F2FP.F16.F32.PACK_AB R180, R3, R180 ;  /* 0x000000b403b4723e */ /* 0x000fc400000000ff */
[----:B------:R-:W-:Y:S01]  /*10710*/  CS2R R90, SRZ ;  /* 0x00000000005a7805 */ /* 0x000fe2000001ff00 */
[----:B------:R-:W2:Y:S01]  /*10720*/  MUFU.EX2 R27, R27 ;  /* 0x0000001b001b7308 */ /* 0x000ea20000000800 */
[----:B0-----:R-:W-:Y:S01]  /*10730*/  FADD.FTZ R0, R176, R5 ;  /* 0x00000005b0007221 */ /* 0x001fe20000010000 */
[----:B------:R-:W-:Y:S02]  /*10740*/  SHF.R.S32.HI R52, RZ, 0x1f, R39 ;  /* 0x0000001fff347819 */ /* 0x000fe40000011427 */
[----:B------:R-:W-:Y:S01]  /*10750*/  F2FP.F16.F32.PACK_AB R177, R12, R177 ;  /* 0x000000b10cb1723e */ /* 0x000fe200000000ff */
[----:B------:R-:W-:Y:S01]  /*10760*/  VIADD R12, R88, 0xfffffffe ;  /* 0xfffffffe580c7836 */ /* 0x000fe20000000000 */
[----:B------:R-:W-:Y:S02]  /*10770*/  F2FP.F16.F32.PACK_AB R183, R10, R183 ;  /* 0x000000b70ab7723e */ /* 0x000fe400000000ff */
[----:B------:R-:W-:Y:S01]  /*10780*/  CS2R R88, SRZ ;  /* 0x0000000000587805 */ /* 0x000fe2000001ff00 */
[----:B------:R-:W0:Y:S01]  /*10790*/  MUFU.EX2 R20, R20 ;  /* 0x0000001400147308 */ /* 0x000e220000000800 */
[----:B-1----:R-:W-:Y:S01]  /*107a0*/  FADD.FTZ R29, R175, R30 ;  /* 0x0000001eaf1d7221 */ /* 0x002fe20000010000 */
[----:B------:R-:W-:-:S02]  /*107b0*/  F2FP.F16.F32.PACK_AB R179, R24, R179 ;  /* 0x000000b318b3723e */ /* 0x000fc400000000ff */
[----:B------:R-:W-:Y:S02]  /*107c0*/  F2FP.F16.F32.PACK_AB R173, R14, R173 ;  /* 0x000000ad0ead723e */ /* 0x000fe400000000ff */
[----:B------:R-:W-:Y:S02]  /*107d0*/  F2FP.F16.F32.PACK_AB R182, R7, R182 ;  /* 0x000000b607b6723e */ /* 0x000fe400000000ff */
[----:B------:R-:W1:Y:S01]  /*107e0*/  MUFU.EX2 R178, R178 ;  /* 0x000000b200b27308 */ /* 0x000e620000000800 */
[C---:B--2---:R-:W-:Y:S01]  /*107f0*/  FADD.FTZ R5, R27.reuse, R0 ;  /* 0x000000001b057221 */ /* 0x044fe20000010000 */
[----:B------:R-:W-:-:S06]  /*10800*/  F2FP.F16.F32.PACK_AB R176, R27, R176 ;  /* 0x000000b01bb0723e */ /* 0x000fcc00000000ff */
[----:B------:R-:W2:Y:S01]  /*10810*/  MUFU.EX2 R169, R169 ;  /* 0x000000a900a97308 */ /* 0x000ea20000000800 */
[C---:B0-----:R-:W-:Y:S01]  /*10820*/  FADD.FTZ R30, R20.reuse, R29 ;  /* 0x0000001d141e7221 */ /* 0x041fe20000010000 */
[----:B------:R-:W-:Y:S01]  /*10830*/  FFMA.FTZ R29, R67, R28, -R50 ;  /* 0x0000001c431d7223 */ /* 0x000fe20000010832 */
[----:B------:R-:W-:-:S05]  /*10840*/  F2FP.F16.F32.PACK_AB R175, R20, R175 ;  /* 0x000000af14af723e */ /* 0x000fca00000000ff */
        /* <DEDUP_REMOVED lines=9> */
[-CC-:B------:R-:W-:Y:S01]  /*108e0*/  FFMA.FTZ R33, R63, R28.reuse, -R50.reuse ;  /* 0x0000001c3f217223 */ /* 0x180fe20000010832 */
[----:B------:R-:W-:Y:S01]  /*108f0*/  FFMA.FTZ R50, R53, R28, -R50 ;  /* 0x0000001c35327223 */ /* 0x000fe20000010832 */
[----:B------:R-:W-:-:S04]  /*10900*/  F2FP.F16.F32.PACK_AB R169, R32, R169 ;  /* 0x000000a920a9723e */ /* 0x000fc800000000ff */
        /* <DEDUP_REMOVED lines=31> */
[----:B--2---:R-:W-:Y:S01]  /*10b00*/  FADD.FTZ R0, R170, R5 ;  /* 0x00000005aa007221 */ /* 0x004fe20000010000 */
[----:B------:R-:W-:-:S06]  /*10b10*/  LEA.HI R5, R52, R39, RZ, 0x7 ;  /* 0x0000002734057211 */ /* 0x000fcc00078f38ff */
        /* <DEDUP_REMOVED lines=42> */
[----:B------:R-:W-:-:S03]  /*10dc0*/  F2FP.F16.F32.PACK_AB R165, R48, R165 ;  /* 0x000000a530a5723e */ /* 0x000fc600000000ff */
[----:B------:R-:W-:-:S03]  /*10dd0*/  FADD.FTZ R6, R48, R35 ;  /* 0x0000002330067221 */ /* 0x000fc60000010000 */
        /* <DEDUP_REMOVED lines=14> */
[----:B------:R-:W-:Y:S02]  /*10ec0*/  F2FP.F16.F32.PACK_AB R162, R162, R93 ;  /* 0x0000005da2a2723e */ /* 0x000fe400000000ff */
[----:B------:R-:W-:-:S04]  /*10ed0*/  CS2R R92, SRZ ;  /* 0x00000000005c7805 */ /* 0x000fc8000001ff00 */
[----:B------:R-:W1:Y:S01]  /*10ee0*/  MUFU.EX2 R97, R97 ;  /* 0x0000006100617308 */ /* 0x000e620000000800 */
[----:B--2---:R-:W-:-:S07]  /*10ef0*/  FADD.FTZ R3, R95, R6 ;  /* 0x000000065f037221 */ /* 0x004fce0000010000 */
[----:B------:R-:W2:Y:S01]  /*10f00*/  MUFU.EX2 R50, R50 ;  /* 0x0000003200327308 */ /* 0x000ea20000000800 */
[C---:B0-----:R-:W-:Y:S01]  /*10f10*/  FADD.FTZ R6, R164.reuse, R3 ;  /* 0x00000003a4067221 */ /* 0x041fe20000010000 */
[----:B------:R-:W-:Y:S02]  /*10f20*/  F2FP.F16.F32.PACK_AB R164, R164, R95 ;  /* 0x0000005fa4a4723e */ /* 0x000fe400000000ff */
[----:B------:R-:W-:-:S04]  /*10f30*/  CS2R R94, SRZ ;  /* 0x00000000005e7805 */ /* 0x000fc8000001ff00 */
[----:B------:R-:W0:Y:S01]  /*10f40*/  MUFU.EX2 R26, R26 ;  /* 0x0000001a001a7308 */ /* 0x000e220000000800 */
[----:B-1----:R-:W-:Y:S01]  /*10f50*/  FADD.FTZ R3, R97, R6 ;  /* 0x0000000661037221 */ /* 0x002fe20000010000 */
[----:B------:R-:W-:-:S04]  /*10f60*/  SHF.R.S32.HI R6, RZ, 0x7, R5 ;  /* 0x00000007ff067819 */ /* 0x000fc80000011405 */
[----:B------:R-:W-:Y:S02]  /*10f70*/  VIMNMX R5, R191, R6, !PT ;  /* 0x00000006bf057248 */ /* 0x000fe40007fe0100 */
[C---:B--2---:R-:W-:Y:S01]  /*10f80*/  F2FP.F16.F32.PACK_AB R166, R50.reuse, R97 ;  /* 0x0000006132a6723e */ /* 0x044fe200000000ff */
[----:B------:R-:W-:Y:S01]  /*10f90*/  FADD.FTZ R3, R50, R3 ;  /* 0x0000000332037221 */ /* 0x000fe20000010000 */
[----:B------:R-:W-:Y:S02]  /*10fa0*/  ISETP.GE.AND P3, PT, R12, R5, PT ;  /* 0x000000050c00720c */ /* 0x000fe40003f66270 */
[----:B------:R-:W-:Y:S01]  /*10fb0*/  CS2R R96, SRZ ;  /* 0x0000000000607805 */ /* 0x000fe2000001ff00 */
[C---:B0-----:R-:W-:Y:S01]  /*10fc0*/  FADD.FTZ R0, R26.reuse, R37 ;  /* 0x000000251a007221 */ /* 0x041fe20000010000 */
[----:B------:R-:W-:-:S09]  /*10fd0*/  F2FP.F16.F32.PACK_AB R167, R26, R167 ;  /* 0x000000a71aa7723e */ /* 0x000fd200000000ff */
[----:B------:R-:W-:Y:S05]  /*10fe0*/  @!P3 BRA `(.L_x_8959) ;  /* 0x0000003000c4b947 */ /* 0x000fea0003800000 */
[----:B------:R-:W-:Y:S01]  /*10ff0*/  IMAD.MOV.U32 R10, RZ, RZ, R8 ;  /* 0x000000ffff0a7224 */ /* 0x000fe200078e0008 */
[----:B------:R-:W-:Y:S01]  /*11000*/  MOV R13, R184 ;  /* 0x000000b8000d7202 */ /* 0x000fe20000000f00 */
[----:B------:R-:W-:Y:S02]  /*11010*/  IMAD.MOV.U32 R11, RZ, RZ, R47 ;  /* 0x000000ffff0b7224 */ /* 0x000fe400078e002f */
[----:B------:R-:W-:Y:S02]  /*11020*/  IMAD.MOV.U32 R6, RZ, RZ, R186 ;  /* 0x000000ffff067224 */ /* 0x000fe400078e00ba */
[----:B------:R-:W-:-:S07]  /*11030*/  IMAD.MOV.U32 R151, RZ, RZ, RZ ;  /* 0x000000ffff977224 */ /* 0x000fce00078e00ff */
.L_x_8969:
[----:B------:R-:W-:Y:S01]  /*11040*/  ISETP.NE.AND P3, PT, R189, RZ, PT ;  /* 0x000000ffbd00720c */ /* 0x000fe20003f65270 */
[----:B------:R-:W-:Y:S01]  /*11050*/  VIADD R184, R13, 0x1 ;  /* 0x000000010db87836 */ /* 0x000fe20000000000 */
[----:B------:R-:W-:Y:S05]  /*11060*/  YIELD ;  /* 0x0000000000007946 */ /* 0x000fea0003800000 */
[----:B------:R-:W-:-:S04]  /*11070*/  ISETP.NE.AND P4, PT, R184, 0x2, PT ;  /* 0x00000002b800780c */ /* 0x000fc80003f85270 */
[----:B------:R-:W-:Y:S02]  /*11080*/  SEL R7, RZ, 0x1, P4 ;  /* 0x00000001ff077807 */ /* 0x000fe40002000000 */
[----:B------:R-:W-:Y:S02]  /*11090*/  SEL R184, R184, RZ, P4 ;  /* 0x000000ffb8b87207 */ /* 0x000fe40002000000 */
[----:B------:R-:W-:Y:S01]  /*110a0*/  LOP3.LUT R186, R6, R7, RZ, 0x3c, !PT ;  /* 0x0000000706ba7212 */ /* 0x000fe200078e3cff */
[----:B------:R-:W-:Y:S06]  /*110b0*/  @P3 BRA `(.L_x_8960) ;  /* 0x0000000000303947 */ /* 0x000fec0003800000 */
[----:B------:R-:W-:Y:S05]  /*110c0*/  @!P0 BRA `(.L_x_8961) ;  /* 0x0000000000048947 */ /* 0x000fea0003800000 */
[----:B------:R-:W-:Y:S01]  /*110d0*/  BPT.TRAP 0x1 ;  /* 0x000000040000795c */ /* 0x000fe20000300000 */
.L_x_8961:
[----:B------:R-:W-:Y:S01]  /*110e0*/  IMAD R7, R184, 0x8, R2 ;  /* 0x00000008b8077824 */ /* 0x000fe200078e0202 */
[----:B------:R-:W-:-:S04]  /*110f0*/  SHF.L.U32 R8, R186, 0x1f, RZ ;  /* 0x0000001fba087819 */ /* 0x000fc800000006ff */
[----:B------:R0:W1:Y:S01]  /*11100*/  SYNCS.PHASECHK.TRANS64.TRYWAIT P4, [R7+URZ+0x28830], R8 ;  /* 0x02883008070075a7 */ /* 0x000062000808017f */
[----:B------:R-:W-:Y:S05]  /*11110*/  @!P0 BRA `(.L_x_8962) ;  /* 0x0000000000048947 */ /* 0x000fea0003800000 */
[----:B------:R-:W-:Y:S01]  /*11120*/  BPT.TRAP 0x1 ;  /* 0x000000040000795c */ /* 0x000fe20000300000 */
.L_x_8962:
[----:B------:R-:W-:Y:S04]  /*11130*/  BSSY B0, `(.L_x_8960) ;  /* 0x0000004000007945 */ /* 0x000fe80003800000 */
[----:B-1----:R-:W-:Y:S05]  /*11140*/  @P4 BRA `(.L_x_8963) ;  /* 0x0000000000084947 */ /* 0x002fea0003800000 */
[----:B------:R-:W1:Y:S02]  /*11150*/  SYNCS.PHASECHK.TRANS64.TRYWAIT P4, [R7+URZ+0x28830], R8 ;  /* 0x02883008070075a7 */ /* 0x000e64000808017f */
[----:B-1----:R-:W-:Y:S05]  /*11160*/  @!P4 BRA `(.L_x_8964) ;  /* 0x000001300004c947 */ /* 0x002fea0003800000 */
.L_x_8963:
[----:B------:R-:W-:Y:S05]  /*11170*/  BSYNC B0 ;  /* 0x0000000000007941 */ /* 0x000fea0003800000 */
.L_x_8960:
[----:B01----:R-:W0:Y:S01]  /*11180*/  S2R R7, SR_TID.X ;  /* 0x0000000000077919 */ /* 0x003e220000002100 */
[----:B------:R-:W-:Y:S05]  /*11190*/  WARPSYNC.ALL ;  /* 0x0000000000007948 */ /* 0x000fea0003800000 */
[----:B------:R-:W-:Y:S01]  /*111a0*/  IMAD R8, R184, 0x800, R4 ;  /* 0x00000800b8087824 */ /* 0x000fe200078e0204 */
[----:B------:R-:W-:Y:S01]  /*111b0*/  MOV R21, 0x40000040 ;  /* 0x4000004000157802 */ /* 0x000fe20000000f00 */
        /* <DEDUP_REMOVED lines=8> */
[----:B------:R-:W-:Y:S01]  /*11240*/  IADD3 R24, R8, 0x404, RZ ;  /* 0x0000040408187810 */ /* 0x000fe20007ffe0ff */
[----:B------:R-:W-:Y:S01]  /*11250*/  IMAD.MOV.U32 R15, RZ, RZ, 0x40000040 ;  /* 0x40000040ff0f7424 */ /* 0x000fe200078e00ff */
[----:B------:R-:W-:-:S02]  /*11260*/  R2UR UR7, R25 ;  /* 0x00000000190772ca */ /* 0x000fc400000e0000 */
[----:B------:R-:W-:Y:S02]  /*11270*/  R2UR UR30, R24 ;  /* 0x00000000181e72ca */ /* 0x000fe400000e0000 */
[----:B------:R-:W-:Y:S02]  /*11280*/  R2UR UR31, R25 ;  /* 0x00000000191f72ca */ /* 0x000fe400000e0000 */
[----:B------:R-:W-:Y:S01]  /*11290*/  R2UR UR10, R20 ;  /* 0x00000000140a72ca */ /* 0x000fe200000e0000 */
[----:B------:R-:W-:Y:S01]  /*112a0*/  VIADD R20, R8, 0x400 ;  /* 0x0000040008147836 */ /* 0x000fe20000000000 */
[----:B------:R-:W-:Y:S02]  /*112b0*/  R2UR UR11, R21 ;  /* 0x00000000150b72ca */ /* 0x000fe400000e0000 */
[----:B------:R-:W-:Y:S01]  /*112c0*/  R2UR UR18, R14 ;  /* 0x000000000e1272ca */ /* 0x000fe200000e0000 */
[C---:B------:R-:W-:Y:S01]  /*112d0*/  VIADD R14, R8.reuse, 0x402 ;  /* 0x00000402080e7836 */ /* 0x040fe20000000000 */
[----:B------:R-:W-:Y:S01]  /*112e0*/  R2UR UR19, R15 ;  /* 0x000000000f1372ca */ /* 0x000fe200000e0000 */
[----:B------:R-:W-:Y:S01]  /*112f0*/  VIADD R8, R8, 0x406 ;  /* 0x0000040608087836 */ /* 0x000fe20000000000 */
[----:B0-----:R-:W-:-:S02]  /*11300*/  SHF.R.U32.HI R7, RZ, 0x7, R7 ;  /* 0x00000007ff077819 */ /* 0x001fc40000011607 */
[----:B------:R-:W-:Y:S02]  /*11310*/  R2UR UR22, R20 ;  /* 0x00000000141672ca */ /* 0x000fe400000e0000 */
[----:B------:R-:W-:Y:S02]  /*11320*/  IADD3 R7, R7, 0x8, RZ ;  /* 0x0000000807077810 */ /* 0x000fe40007ffe0ff */
[----:B------:R-:W-:Y:S02]  /*11330*/  R2UR UR23, R21 ;  /* 0x00000000151772ca */ /* 0x000fe400000e0000 */
[----:B------:R-:W-:Y:S01]  /*11340*/  R2UR UR26, R14 ;  /* 0x000000000e1a72ca */ /* 0x000fe200000e0000 */
[----:B------:R0:W-:Y:S01]  /*11350*/  BAR.SYNC.DEFER_BLOCKING R7, 0x100 ;  /* 0x000400070000751d */ /* 0x0001e20000010000 */
[----:B------:R-:W-:Y:S02]  /*11360*/  R2UR UR27, R15 ;  /* 0x000000000f1b72ca */ /* 0x000fe400000e0000 */
[----:B------:R-:W-:-:S02]  /*11370*/  R2UR UR34, R8 ;  /* 0x00000000082272ca */ /* 0x000fc400000e0000 */
        /* <DEDUP_REMOVED lines=28> */
.L_x_8966:
[----:B------:R-:W-:Y:S01]  /*11540*/  SHF.L.U32 R6, R6, 0x1f, RZ ;  /* 0x0000001f06067819 */ /* 0x000fe200000006ff */
[----:B------:R-:W-:-:S04]  /*11550*/  IMAD R7, R13, 0x8, R2 ;  /* 0x000000080d077824 */ /* 0x000fc800078e0202 */
[----:B------:R0:W1:Y:S01]  /*11560*/  SYNCS.PHASECHK.TRANS64.TRYWAIT P3, [R7+URZ+0x28850], R6 ;  /* 0x02885006070075a7 */ /* 0x000062000806017f */
[----:B------:R-:W-:Y:S05]  /*11570*/  @!P0 BRA `(.L_x_8967) ;  /* 0x0000000000048947 */ /* 0x000fea0003800000 */
[----:B------:R-:W-:Y:S01]  /*11580*/  BPT.TRAP 0x1 ;  /* 0x000000040000795c */ /* 0x000fe20000300000 */
.L_x_8967:
[----:B-1----:R-:W-:Y:S05]  /*11590*/  @P3 BRA `(.L_x_8965) ;  /* 0x0000000000083947 */ /* 0x002fea0003800000 */
[----:B------:R-:W1:Y:S02]  /*115a0*/  SYNCS.PHASECHK.TRANS64.TRYWAIT P3, [R7+URZ+0x28850], R6 ;  /* 0x02885006070075a7 */ /* 0x000e64000806017f */
[----:B-1----:R-:W-:Y:S05]  /*115b0*/  @!P3 BRA `(.L_x_8968) ;  /* 0x0000012c0004b947 */ /* 0x002fea0003800000 */
.L_x_8965:
[----:B01----:R-:W-:Y:S01]  /*115c0*/  VIADD R6, R2, 0x400 ;  /* 0x0000040002067836 */ /* 0x003fe20000000000 */
[----:B------:R-:W-:Y:S01]  /*115d0*/  MOV R7, 0x40000040 ;  /* 0x4000004000077802 */ /* 0x000fe20000000f00 */
[----:B------:R-:W-:Y:S05]  /*115e0*/  WARPSYNC.ALL ;  /* 0x0000000000007948 */ /* 0x000fea0003800000 */
[----:B------:R-:W-:Y:S01]  /*115f0*/  SHF.R.U32.HI R6, RZ, 0x4, R6 ;  /* 0x00000004ff067819 */ /* 0x000fe20000011606 */
[----:B------:R-:W-:Y:S01]  /*11600*/  WARPGROUP.ARRIVE ;  /* 0x00000000000079c5 */ /* 0x000fe20000000000 */
        /* <DEDUP_REMOVED lines=10> */
[----:B------:R-:W-:-:S02]  /*116b0*/  IMAD.IADD R60, R204, 0x1, R190 ;  /* 0x00000001cc3c7824 */ /* 0x000fc400078e02be */
[----:B------:R-:W-:Y:S01]  /*116c0*/  FMUL.FTZ R21, R30, UR49 ;  /* 0x000000311e157c20 */ /* 0x000fe20008410000 */
[----:B------:R-:W-:Y:S02]  /*116d0*/  IMAD R6, R13, 0x800, R6 ;  /* 0x000008000d067824 */ /* 0x000fe400078e0206 */
        /* <DEDUP_REMOVED lines=19> */
[----:B------:R-:W-:Y:S01]  /*11810*/  VIADD R8, R6, 0x100 ;  /* 0x0000010006087836 */ /* 0x000fe20000000000 */
[----:B------:R-:W-:Y:S01]  /*11820*/  R2UR UR7, R9 ;  /* 0x00000000090772ca */ /* 0x000fe200000e0000 */
[----:B------:R-:W-:Y:S01]  /*11830*/  IMAD.MOV.U32 R9, RZ, RZ, 0x40000040 ;  /* 0x40000040ff097424 */ /* 0x000fe200078e00ff */
        /* <DEDUP_REMOVED lines=61> */
[----:B------:R-:W5:Y:S08]  /*11c10*/  MUFU.TANH R53, R53 ;  /* 0x0000003500357308 */ /* 0x000f700000002400 */
[----:B------:R-:W5:Y:S08]  /*11c20*/  MUFU.TANH R56, R56 ;  /* 0x0000003800387308 */ /* 0x000f700000002400 */
[----:B------:R-:W5:Y:S08]  /*11c30*/  MUFU.TANH R57, R57 ;  /* 0x0000003900397308 */ /* 0x000f700000002400 */
        /* <DEDUP_REMOVED lines=40> */
[----:B------:R-:W-:Y:S02]  /*11ec0*/  R2UR UR7, R9 ;  /* 0x00000000090772ca */ /* 0x000fe400000e0000 */
[----:B------:R-:W0:Y:S01]  /*11ed0*/  @P2 LDC R9, c[0x0][0x44c] ;  /* 0x00011300ff092b82 */ /* 0x000e220000000800 */
[----:B------:R-:W-:-:S07]  /*11ee0*/  R2UR UR6, R8 ;  /* 0x00000000080672ca */ /* 0x000fce00000e0000 */
[----:B------:R-:W1:Y:S01]  /*11ef0*/  @P2 LDC R8, c[0x0][0x450] ;  /* 0x00011400ff082b82 */ /* 0x000e620000000800 */
[----:B0-----:R-:W-:-:S05]  /*11f00*/  @P2 IMAD.HI.U32 R9, R60, R9, RZ ;  /* 0x000000093c092227 */ /* 0x001fca00078e00ff */
[----:B-1----:R-:W-:Y:S01]  /*11f10*/  @P2 SHF.R.U32.HI R60, RZ, R8, R9 ;  /* 0x00000008ff3c2219 */ /* 0x002fe20000011609 */
[----:B------:R-:W-:Y:S01]  /*11f20*/  IMAD.MOV.U32 R9, RZ, RZ, 0x40000040 ;  /* 0x40000040ff097424 */ /* 0x000fe200078e00ff */
[----:B------:R-:W-:-:S03]  /*11f30*/  IADD3 R8, R6, 0x280, RZ ;  /* 0x0000028006087810 */ /* 0x000fc60007ffe0ff */
[----:B------:R-:W0:Y:S01]  /*11f40*/  SHFL.IDX PT, R69, R60, RZ, 0x1c1f ;  /* 0x001c1fff3c457589 */ /* 0x000e2200000e0000 */
[----:B------:R-:W-:Y:S02]  /*11f50*/  WARPGROUP.DEPBAR.LE gsb0, 0x0 ;  /* 0x00008000000079c5 */ /* 0x000fe40000010000 */
[----:B------:R-:W-:-:S06]  /*11f60*/  WARPGROUP.ARRIVE ;  /* 0x00000000000079c5 */ /* 0x000fcc0000000000 */
[----:B------:R-:W-:Y:S01]  /*11f70*/  HGMMA.64x128x16.F32 R88, R152, gdesc[UR4].tnspB, R88, gsb0 ;  /* 0x41e0000498587df0 */ /* 0x000fe20008000858 */
[----:B------:R-:W-:Y:S01]  /*11f80*/  R2UR UR7, R9 ;  /* 0x00000000090772ca */ /* 0x000fe200000e0000 */
[----:B------:R-:W-:Y:S01]  /*11f90*/  IMAD.MOV.U32 R9, RZ, RZ, -0x80 ;  /* 0xffffff80ff097424 */ /* 0x000fe200078e00ff */
[----:B------:R-:W-:Y:S01]  /*11fa0*/  R2UR UR6, R8 ;  /* 0x00000000080672ca */ /* 0x000fe200000e0000 */
[----:B------:R-:W-:Y:S01]  /*11fb0*/  FMUL.FTZ R8, R72, UR49 ;  /* 0x0000003148087c20 */ /* 0x000fe20008410000 */
[----:B------:R-:W-:Y:S01]  /*11fc0*/  FMUL.FTZ R72, R39, UR49 ;  /* 0x0000003127487c20 */ /* 0x000fe20008410000 */
[----:B------:R-:W-:Y:S01]  /*11fd0*/  IMAD R9, R12, R9, 0x1 ;  /* 0x000000010c097424 */ /* 0x000fe200078e0209 */
[----:B------:R-:W-:Y:S04]  /*11fe0*/  MUFU.TANH R39, R80 ;  /* 0x0000005000277308 */ /* 0x000fe80000002400 */
[----:B------:R-:W-:-:S04]  /*11ff0*/  IADD3 R9, R193, R9, -R197 ;  /* 0x00000009c1097210 */ /* 0x000fc80007ffe8c5 */
[----:B------:R-:W1:Y:S01]  /*12000*/  MUFU.TANH R8, R8 ;  /* 0x0000000800087308 */ /* 0x000e620000002400 */
[----:B------:R-:W-:-:S04]  /*12010*/  IMAD.IADD R9, R9, 0x1, -R192 ;  /* 0x0000000109097824 */ /* 0x000fc800078e0ac0 */
[----:B0-----:R-:W-:-:S03]  /*12020*/  IMAD.IADD R69, R9, 0x1, R69 ;  /* 0x0000000109457824 */ /* 0x001fc600078e0245 */
[----:B------:R-:W-:Y:S02]  /*12030*/  MUFU.TANH R72, R72 ;  /* 0x0000004800487308 */ /* 0x000fe40000002400 */
[C---:B------:R-:W-:Y:S02]  /*12040*/  ISETP.GT.AND P5, PT, R69.reuse, 0x8, PT ;  /* 0x000000084500780c */ /* 0x040fe40003fa4270 */
[C---:B------:R-:W-:Y:S02]  /*12050*/  ISETP.GT.AND P4, PT, R69.reuse, RZ, PT ;  /* 0x000000ff4500720c */ /* 0x040fe40003f84270 */
[----:B------:R-:W-:Y:S02]  /*12060*/  FSEL R24, R24, -INF , P5 ;  /* 0xff80000018187808 */ /* 0x000fe40002800000 */
[C---:B------:R-:W-:Y:S02]  /*12070*/  ISETP.GT.AND P5, PT, R69.reuse, 0x11, PT ;  /* 0x000000114500780c */ /* 0x040fe40003fa4270 */
[----:B------:R-:W-:-:S02]  /*12080*/  ISETP.GT.AND P3, PT, R69, 0x1, PT ;  /* 0x000000014500780c */ /* 0x000fc40003f64270 */
[----:B------:R-:W-:Y:S02]  /*12090*/  FSEL R14, R14, -INF , P4 ;  /* 0xff8000000e0e7808 */ /* 0x000fe40002000000 */
[----:B--2---:R-:W-:Y:S02]  /*120a0*/  FSEL R73, R28, -INF , P5 ;  /* 0xff8000001c497808 */ /* 0x004fe40002800000 */
[----:B------:R-:W-:Y:S02]  /*120b0*/  FSEL R20, R20, -INF , P3 ;  /* 0xff80000014147808 */ /* 0x000fe40001800000 */
[----:B------:R-:W-:Y:S02]  /*120c0*/  FMNMX.FTZ R28, R14, R11, !PT ;  /* 0x0000000b0e1c7209 */ /* 0x000fe40007810000 */
[----:B------:R-:W-:Y:S02]  /*120d0*/  ISETP.GT.AND P4, PT, R69, 0x9, PT ;  /* 0x000000094500780c */ /* 0x000fe40003f84270 */
[----:B------:R-:W-:-:S02]  /*120e0*/  FMNMX.FTZ R28, R20, R28, !PT ;  /* 0x0000001c141c7209 */ /* 0x000fc40007810000 */
[----:B------:R-:W-:Y:S02]  /*120f0*/  ISETP.GT.AND P3, PT, R69, 0x10, PT ;  /* 0x000000104500780c */ /* 0x000fe40003f64270 */
[----:B---3--:R-:W-:Y:S02]  /*12100*/  FSEL R25, R25, -INF , P4 ;  /* 0xff80000019197808 */ /* 0x008fe40002000000 */
[----:B------:R-:W-:Y:S02]  /*12110*/  FMNMX.FTZ R28, R24, R28, !PT ;  /* 0x0000001c181c7209 */ /* 0x000fe40007810000 */
[----:B----4-:R-:W-:Y:S02]  /*12120*/  FSEL R27, R27, -INF , P3 ;  /* 0xff8000001b1b7808 */ /* 0x010fe40001800000 */
[----:B------:R-:W-:Y:S02]  /*12130*/  FMNMX.FTZ R28, R25, R28, !PT ;  /* 0x0000001c191c7209 */ /* 0x000fe40007810000 */
[----:B------:R-:W-:-:S02]  /*12140*/  ISETP.GT.AND P4, PT, R69, 0x18, PT ;  /* 0x000000184500780c */ /* 0x000fc40003f84270 */
[----:B------:R-:W-:Y:S02]  /*12150*/  FMNMX.FTZ R28, R27, R28, !PT ;  /* 0x0000001c1b1c7209 */ /* 0x000fe40007810000 */
[----:B------:R-:W-:Y:S02]  /*12160*/  ISETP.GT.AND P3, PT, R69, 0x19, PT ;  /* 0x000000194500780c */ /* 0x000fe40003f64270 */
[----:B-----5:R-:W-:Y:S02]  /*12170*/  FSEL R31, R31, -INF , P4 ;  /* 0xff8000001f1f7808 */ /* 0x020fe40002000000 */
        /* <DEDUP_REMOVED lines=38> */
[----:B------:R-:W-:Y:S01]  /*123e0*/  ISETP.GT.AND P5, PT, R69, 0x50, PT ;  /* 0x000000504500780c */ /* 0x000fe20003fa4270 */
[----:B------:R-:W-:-:S02]  /*123f0*/  WARPGROUP.DEPBAR.LE gsb0, 0x0 ;  /* 0x00008000000079c5 */ /* 0x000fc40000010000 */
[C---:B------:R-:W-:Y:S01]  /*12400*/  ISETP.GT.AND P4, PT, R69.reuse, 0x51, PT ;  /* 0x000000514500780c */ /* 0x040fe20003f84270 */
[----:B------:R-:W-:Y:S01]  /*12410*/  WARPGROUP.ARRIVE ;  /* 0x00000000000079c5 */ /* 0x000fe20000000000 */
[----:B------:R-:W-:-:S05]  /*12420*/  ISETP.GT.AND P3, PT, R69, 0x58, PT ;  /* 0x000000584500780c */ /* 0x000fca0003f64270 */
[----:B------:R-:W0:Y:S01]  /*12430*/  S2R R155, SR_TID.X ;  /* 0x00000000009b7919 */ /* 0x000e220000002100 */
[----:B------:R-:W-:Y:S02]  /*12440*/  FMNMX.FTZ R28, R49, R28, !PT ;  /* 0x0000001c311c7209 */ /* 0x000fe40007810000 */
[----:B------:R-:W-:Y:S01]  /*12450*/  FSEL R53, R53, -INF , P5 ;  /* 0xff80000035357808 */ /* 0x000fe20002800000 */
[----:B------:R-:W-:Y:S01]  /*12460*/  HGMMA.64x128x16.F32 R88, R156, gdesc[UR4].tnspB, R88, gsb0 ;  /* 0x41e000049c587df0 */ /* 0x000fe20008000858 */
[----:B------:R-:W-:Y:S02]  /*12470*/  FSEL R56, R56, -INF , P4 ;  /* 0xff80000038387808 */ /* 0x000fe40002000000 */
[----:B------:R-:W-:Y:S02]  /*12480*/  FSEL R57, R57, -INF , P3 ;  /* 0xff80000039397808 */ /* 0x000fe40001800000 */
[C---:B------:R-:W-:Y:S02]  /*12490*/  ISETP.GT.AND P5, PT, R69.reuse, 0x59, PT ;  /* 0x000000594500780c */ /* 0x040fe40003fa4270 */
[----:B------:R-:W-:-:S02]  /*124a0*/  ISETP.GT.AND P4, PT, R69, 0x60, PT ;  /* 0x000000604500780c */ /* 0x000fc40003f84270 */
[----:B------:R-:W-:Y:S02]  /*124b0*/  ISETP.GT.AND P3, PT, R69, 0x61, PT ;  /* 0x000000614500780c */ /* 0x000fe40003f64270 */
[----:B------:R-:W-:Y:S02]  /*124c0*/  FMNMX.FTZ R28, R52, R28, !PT ;  /* 0x0000001c341c7209 */ /* 0x000fe40007810000 */
[----:B------:R-:W-:Y:S02]  /*124d0*/  FSEL R61, R61, -INF , P5 ;  /* 0xff8000003d3d7808 */ /* 0x000fe40002800000 */
[----:B-1----:R-:W-:Y:S02]  /*124e0*/  FSEL R8, R8, -INF , P4 ;  /* 0xff80000008087808 */ /* 0x002fe40002000000 */
[----:B------:R-:W-:Y:S02]  /*124f0*/  FSEL R64, R64, -INF , P3 ;  /* 0xff80000040407808 */ /* 0x000fe40001800000 */
[----:B------:R-:W-:-:S02]  /*12500*/  FMNMX.FTZ R28, R53, R28, !PT ;  /* 0x0000001c351c7209 */ /* 0x000fc40007810000 */
[C---:B------:R-:W-:Y:S02]  /*12510*/  ISETP.GT.AND P5, PT, R69.reuse, 0x68, PT ;  /* 0x000000684500780c */ /* 0x040fe40003fa4270 */
[C---:B------:R-:W-:Y:S02]  /*12520*/  ISETP.GT.AND P4, PT, R69.reuse, 0x69, PT ;  /* 0x000000694500780c */ /* 0x040fe40003f84270 */
[----:B------:R-:W-:Y:S02]  /*12530*/  ISETP.GT.AND P3, PT, R69, 0x70, PT ;  /* 0x000000704500780c */ /* 0x000fe40003f64270 */
[----:B------:R-:W-:Y:S02]  /*12540*/  FMNMX.FTZ R28, R56, R28, !PT ;  /* 0x0000001c381c7209 */ /* 0x000fe40007810000 */
[----:B------:R-:W-:Y:S02]  /*12550*/  FSEL R65, R65, -INF , P5 ;  /* 0xff80000041417808 */ /* 0x000fe40002800000 */
[----:B------:R-:W-:-:S02]  /*12560*/  FSEL R68, R68, -INF , P4 ;  /* 0xff80000044447808 */ /* 0x000fc40002000000 */
[----:B------:R-:W-:Y:S02]  /*12570*/  FSEL R39, R39, -INF , P3 ;  /* 0xff80000027277808 */ /* 0x000fe40001800000 */
[C---:B------:R-:W-:Y:S02]  /*12580*/  ISETP.GT.AND P5, PT, R69.reuse, 0x71, PT ;  /* 0x000000714500780c */ /* 0x040fe40003fa4270 */
[C---:B------:R-:W-:Y:S02]  /*12590*/  ISETP.GT.AND P4, PT, R69.reuse, 0x78, PT ;  /* 0x000000784500780c */ /* 0x040fe40003f84270 */
[----:B------:R-:W-:Y:S01]  /*125a0*/  ISETP.GT.AND P3, PT, R69, 0x79, PT ;  /* 0x000000794500780c */ /* 0x000fe20003f64270 */
[----:B------:R-:W-:Y:S01]  /*125b0*/  FMUL.FTZ R69, R47, UR49 ;  /* 0x000000312f457c20 */ /* 0x000fe20008410000 */
[----:B------:R-:W-:Y:S01]  /*125c0*/  FMUL.FTZ R47, R81, UR49 ;  /* 0x00000031512f7c20 */ /* 0x000fe20008410000 */
[----:B------:R-:W-:Y:S01]  /*125d0*/  FMNMX.FTZ R28, R57, R28, !PT ;  /* 0x0000001c391c7209 */ /* 0x000fe20007810000 */
[----:B------:R-:W-:Y:S01]  /*125e0*/  FMUL.FTZ R81, R82, UR49 ;  /* 0x0000003152517c20 */ /* 0x000fe20008410000 */
[----:B------:R-:W-:Y:S01]  /*125f0*/  FSEL R76, R76, -INF , P4 ;  /* 0xff8000004c4c7808 */ /* 0x000fe20002000000 */
[----:B------:R-:W-:Y:S01]  /*12600*/  FMUL.FTZ R82, R83, UR49 ;  /* 0x0000003153527c20 */ /* 0x000fe20008410000 */
[----:B------:R-:W-:Y:S01]  /*12610*/  FMNMX.FTZ R28, R61, R28, !PT ;  /* 0x0000001c3d1c7209 */ /* 0x000fe20007810000 */
[----:B------:R-:W1:Y:S01]  /*12620*/  MUFU.TANH R47, R47 ;  /* 0x0000002f002f7308 */ /* 0x000e620000002400 */
[----:B0-----:R-:W-:-:S02]  /*12630*/  SHF.R.U32.HI R155, RZ, 0x7, R155 ;  /* 0x00000007ff9b7819 */ /* 0x001fc4000001169b */
[----:B------:R-:W-:-:S04]  /*12640*/  FMNMX.FTZ R28, R8, R28, !PT ;  /* 0x0000001c081c7209 */ /* 0x000fc80007810000 */
[----:B------:R-:W-:Y:S01]  /*12650*/  FMNMX.FTZ R77, R64, R28, !PT ;  /* 0x0000001c404d7209 */ /* 0x000fe20007810000 */
[----:B------:R-:W-:Y:S03]  /*12660*/  MUFU.TANH R69, R69 ;  /* 0x0000004500457308 */ /* 0x000fe60000002400 */
[----:B------:R-:W-:-:S04]  /*12670*/  FMNMX.FTZ R77, R65, R77, !PT ;  /* 0x0000004d414d7209 */ /* 0x000fc80007810000 */
[----:B------:R-:W-:Y:S01]  /*12680*/  FMNMX.FTZ R80, R68, R77, !PT ;  /* 0x0000004d44507209 */ /* 0x000fe20007810000 */
[----:B------:R0:W2:Y:S08]  /*12690*/  MUFU.TANH R28, R85 ;  /* 0x00000055001c7308 */ /* 0x0000b00000002400 */
[----:B------:R1:W3:Y:S01]  /*126a0*/  MUFU.TANH R77, R62 ;  /* 0x0000003e004d7308 */ /* 0x0002e20000002400 */
[----:B0-----:R0:W-:Y:S07]  /*126b0*/  SHFL.IDX PT, R85, R60, 0x1, 0x1c1f ;  /* 0x003c1f003c557f89 */ /* 0x0011ee00000e0000 */
[----:B------:R-:W-:Y:S01]  /*126c0*/  MUFU.TANH R81, R81 ;  /* 0x0000005100517308 */ /* 0x000fe20000002400 */
[----:B-1----:R-:W-:Y:S01]  /*126d0*/  FSEL R62, R47, -INF , P5 ;  /* 0xff8000002f3e7808 */ /* 0x002fe20002800000 */
[----:B0-----:R-:W-:Y:S01]  /*126e0*/  FMUL.FTZ R60, R86, UR49 ;  /* 0x00000031563c7c20 */ /* 0x001fe20008410000 */
[----:B------:R-:W-:Y:S01]  /*126f0*/  FMNMX.FTZ R47, R39, R80, !PT ;  /* 0x00000050272f7209 */ /* 0x000fe20007810000 */
[----:B------:R-:W-:Y:S01]  /*12700*/  FMUL.FTZ R80, R63, UR49 ;  /* 0x000000313f507c20 */ /* 0x000fe20008410000 */
[----:B--2---:R-:W-:-:S02]  /*12710*/  FSEL R63, R28, -INF , P3 ;  /* 0xff8000001c3f7808 */ /* 0x004fc40001800000 */
[----:B------:R-:W-:Y:S01]  /*12720*/  FMNMX.FTZ R47, R62, R47, !PT ;  /* 0x0000002f3e2f7209 */ /* 0x000fe20007810000 */
[----:B------:R-:W-:Y:S03]  /*12730*/  MUFU.TANH R82, R82 ;  /* 0x0000005200527308 */ /* 0x000fe60000002400 */
[----:B------:R-:W-:-:S04]  /*12740*/  FMNMX.FTZ R28, R76, R47, !PT ;  /* 0x0000002f4c1c7209 */ /* 0x000fc80007810000 */
[----:B------:R-:W-:Y:S01]  /*12750*/  FMNMX.FTZ R28, R63, R28, !PT ;  /* 0x0000001c3f1c7209 */ /* 0x000fe20007810000 */
[----:B------:R-:W0:Y:S04]  /*12760*/  MUFU.TANH R80, R80 ;  /* 0x0000005000507308 */ /* 0x000e280000002400 */
[----:B------:R-:W1:Y:S04]  /*12770*/  SHFL.BFLY PT, R47, R28, 0x2, 0x1f ;  /* 0x0c401f001c2f7f89 */ /* 0x000e6800000e0000 */
[----:B------:R-:W2:Y:S01]  /*12780*/  MUFU.TANH R60, R60 ;  /* 0x0000003c003c7308 */ /* 0x000ea20000002400 */
[----:B-1----:R-:W-:-:S05]  /*12790*/  FMNMX.FTZ R47, R28, R47, !PT ;  /* 0x0000002f1c2f7209 */ /* 0x002fca0007810000 */
[----:B------:R-:W1:Y:S01]  /*127a0*/  SHFL.BFLY PT, R28, R47, 0x1, 0x1f ;  /* 0x0c201f002f1c7f89 */ /* 0x000e6200000e0000 */
[----:B------:R-:W-:Y:S02]  /*127b0*/  WARPGROUP.DEPBAR.LE gsb0, 0x0 ;  /* 0x00008000000079c5 */ /* 0x000fe40000010000 */
[----:B------:R-:W-:Y:S01]  /*127c0*/  WARPGROUP.ARRIVE ;  /* 0x00000000000079c5 */ /* 0x000fe20000000000 */
[----:B-1----:R-:W-:Y:S02]  /*127d0*/  FMNMX.FTZ R47, R47, R28, !PT ;  /* 0x0000001c2f2f7209 */ /* 0x002fe40007810000 */
[----:B------:R-:W-:Y:S02]  /*127e0*/  MOV R28, UR47 ;  /* 0x0000002f001c7c02 */ /* 0x000fe40008000f00 */
[----:B------:R-:W-:-:S03]  /*127f0*/  FSETP.NEU.FTZ.AND P3, PT, R47, -INF , PT ;  /* 0xff8000002f00780b */ /* 0x000fc60003f7d000 */
[----:B------:R-:W-:-:S05]  /*12800*/  FMUL.FTZ R83, R47, R28 ;  /* 0x0000001c2f537220 */ /* 0x000fca0000410000 */
[----:B------:R-:W-:-:S05]  /*12810*/  FSEL R83, R83, RZ, P3 ;  /* 0x000000ff53537208 */ /* 0x000fca0001800000 */
[-C--:B------:R-:W-:Y:S01]  /*12820*/  FFMA.FTZ R180, R14, R28.reuse, -R83 ;  /* 0x0000001c0eb47223 */ /* 0x080fe20000010853 */
[----:B------:R-:W-:Y:S02]  /*12830*/  IMAD.IADD R14, R9, 0x1, R85 ;  /* 0x00000001090e7824 */ /* 0x000fe400078e0255 */
[-CC-:B------:R-:W-:Y:S01]  /*12840*/  FFMA.FTZ R20, R20, R28.reuse, -R83.reuse ;  /* 0x0000001c14147223 */ /* 0x180fe20000010853 */
[-CC-:B------:R-:W-:Y:S01]  /*12850*/  FFMA.FTZ R174, R36, R28.reuse, -R83.reuse ;  /* 0x0000001c24ae7223 */ /* 0x180fe20000010853 */
[-CC-:B------:R-:W-:Y:S01]  /*12860*/  FFMA.FTZ R36, R8, R28.reuse, -R83.reuse ;  /* 0x0000001c08247223 */ /* 0x180fe20000010853 */
[-CC-:B------:R-:W-:Y:S01]  /*12870*/  FFMA.FTZ R156, R53, R28.reuse, -R83.reuse ;  /* 0x0000001c359c7223 */ /* 0x180fe20000010853 */
[C---:B------:R-:W-:Y:S01]  /*12880*/  ISETP.GT.AND P5, PT, R14.reuse, RZ, PT ;  /* 0x000000ff0e00720c */ /* 0x040fe20003fa4270 */
[----:B------:R1:W-:Y:S01]  /*12890*/  MUFU.EX2 R9, R20 ;  /* 0x0000001400097308 */ /* 0x0003e20000000800 */
[----:B------:R-:W-:Y:S01]  /*128a0*/  ISETP.GT.AND P4, PT, R14, 0x1, PT ;  /* 0x000000010e00780c */ /* 0x000fe20003f84270 */
[-CC-:B------:R-:W-:Y:S01]  /*128b0*/  FFMA.FTZ R182, R24, R28.reuse, -R83.reuse ;  /* 0x0000001c18b67223 */ /* 0x180fe20000010853 */
[----:B------:R-:W-:Y:S01]  /*128c0*/  FSEL R7, R7, -INF , P5 ;  /* 0xff80000007077808 */ /* 0x000fe20002800000 */
[-CC-:B------:R-:W-:Y:S01]  /*128d0*/  FFMA.FTZ R24, R25, R28.reuse, -R83.reuse ;  /* 0x0000001c19187223 */ /* 0x180fe20000010853 */
[C---:B------:R-:W-:Y:S01]  /*128e0*/  ISETP.GT.AND P5, PT, R14.reuse, 0x8, PT ;  /* 0x000000080e00780c */ /* 0x040fe20003fa4270 */
[-CC-:B------:R-:W-:Y:S01]  /*128f0*/  FFMA.FTZ R176, R27, R28.reuse, -R83.reuse ;  /* 0x0000001c1bb07223 */ /* 0x180fe20000010853 */
[-CC-:B------:R-:W-:Y:S01]  /*12900*/  FFMA.FTZ R25, R73, R28.reuse, -R83.reuse ;  /* 0x0000001c49197223 */ /* 0x180fe20000010853 */
[----:B------:R-:W-:Y:S01]  /*12910*/  MUFU.EX2 R180, R180 ;  /* 0x000000b400b47308 */ /* 0x000fe20000000800 */
[----:B-1----:R-:W-:Y:S01]  /*12920*/  FSEL R20, R15, -INF , P4 ;  /* 0xff8000000f147808 */ /* 0x002fe20002000000 */
[--C-:B------:R-:W-:Y:S01]  /*12930*/  FFMA.FTZ R178, R31, R28, -R83.reuse ;  /* 0x0000001c1fb27223 */ /* 0x100fe20000010853 */
[----:B------:R-:W-:Y:S01]  /*12940*/  FMNMX.FTZ R15, R7, R10, !PT ;  /* 0x0000000a070f7209 */ /* 0x000fe20007810000 */
[-CC-:B------:R-:W-:Y:S01]  /*12950*/  FFMA.FTZ R27, R33, R28.reuse, -R83.reuse ;  /* 0x0000001c211b7223 */ /* 0x180fe20000010853 */
[----:B------:R-:W-:Y:S01]  /*12960*/  ISETP.GT.AND P4, PT, R14, 0x9, PT ;  /* 0x000000090e00780c */ /* 0x000fe20003f84270 */
[-CC-:B------:R-:W-:Y:S01]  /*12970*/  FFMA.FTZ R172, R34, R28.reuse, -R83.reuse ;  /* 0x0000001c22ac7223 */ /* 0x180fe20000010853 */
[----:B------:R-:W-:Y:S01]  /*12980*/  FSEL R21, R21, -INF , P5 ;  /* 0xff80000015157808 */ /* 0x000fe20002800000 */
[----:B------:R-:W-:Y:S01]  /*12990*/  MUFU.EX2 R182, R182 ;  /* 0x000000b600b67308 */ /* 0x000fe20000000800 */
[----:B------:R-:W-:Y:S01]  /*129a0*/  FMNMX.FTZ R15, R20, R15, !PT ;  /* 0x0000000f140f7209 */ /* 0x000fe20007810000 */
[-CC-:B------:R-:W-:Y:S01]  /*129b0*/  FFMA.FTZ R31, R35, R28.reuse, -R83.reuse ;  /* 0x0000001c231f7223 */ /* 0x180fe20000010853 */
[----:B------:R-:W-:Y:S01]  /*129c0*/  ISETP.GT.AND P5, PT, R14, 0x10, PT ;  /* 0x000000100e00780c */ /* 0x000fe20003fa4270 */
[-CC-:B------:R-:W-:Y:S01]  /*129d0*/  FFMA.FTZ R33, R37, R28.reuse, -R83.reuse ;  /* 0x0000001c25217223 */ /* 0x180fe20000010853 */
[----:B------:R-:W-:Y:S01]  /*129e0*/  FSEL R26, R26, -INF , P4 ;  /* 0xff8000001a1a7808 */ /* 0x000fe20002000000 */
[-CC-:B------:R-:W-:Y:S01]  /*129f0*/  FFMA.FTZ R168, R38, R28.reuse, -R83.reuse ;  /* 0x0000001c26a87223 */ /* 0x180fe20000010853 */
[----:B------:R-:W-:Y:S01]  /*12a00*/  FMNMX.FTZ R15, R21, R15, !PT ;  /* 0x0000000f150f7209 */ /* 0x000fe20007810000 */
[----:B------:R-:W-:Y:S01]  /*12a10*/  MUFU.EX2 R24, R24 ;  /* 0x0000001800187308 */ /* 0x000fe20000000800 */
[----:B------:R-:W-:Y:S01]  /*12a20*/  ISETP.GT.AND P4, PT, R14, 0x11, PT ;  /* 0x000000110e00780c */ /* 0x000fe20003f84270 */
[-CC-:B------:R-:W-:Y:S01]  /*12a30*/  FFMA.FTZ R34, R40, R28.reuse, -R83.reuse ;  /* 0x0000001c28227223 */ /* 0x180fe20000010853 */
[----:B------:R-:W-:Y:S01]  /*12a40*/  FSEL R29, R29, -INF , P5 ;  /* 0xff8000001d1d7808 */ /* 0x000fe20002800000 */
[-CC-:B------:R-:W-:Y:S01]  /*12a50*/  FFMA.FTZ R170, R41, R28.reuse, -R83.reuse ;  /* 0x0000001c29aa7223 */ /* 0x180fe20000010853 */
[----:B------:R-:W-:Y:S01]  /*12a60*/  FMNMX.FTZ R15, R26, R15, !PT ;  /* 0x0000000f1a0f7209 */ /* 0x000fe20007810000 */
[-CC-:B------:R-:W-:Y:S01]  /*12a70*/  FFMA.FTZ R35, R44, R28.reuse, -R83.reuse ;  /* 0x0000001c2c237223 */ /* 0x180fe20000010853 */
[----:B------:R-:W-:Y:S01]  /*12a80*/  ISETP.GT.AND P5, PT, R14, 0x18, PT ;  /* 0x000000180e00780c */ /* 0x000fe20003fa4270 */
[----:B------:R-:W-:Y:S01]  /*12a90*/  MUFU.EX2 R176, R176 ;  /* 0x000000b000b07308 */ /* 0x000fe20000000800 */
[----:B------:R-:W-:Y:S01]  /*12aa0*/  FSEL R30, R30, -INF , P4 ;  /* 0xff8000001e1e7808 */ /* 0x000fe20002000000 */
[-CC-:B------:R-:W-:Y:S01]  /*12ab0*/  FFMA.FTZ R152, R45, R28.reuse, -R83.reuse ;  /* 0x0000001c2d987223 */ /* 0x180fe20000010853 */
        /* <DEDUP_REMOVED lines=27> */
[----:B------:R-:W-:Y:S01]  /*12c70*/  FFMA.FTZ R49, R62, R28, -R83 ;  /* 0x0000001c3e317223 */ /* 0x000fe20000010853 */
[----:B------:R-:W-:Y:S01]  /*12c80*/  FSEL R46, R46, -INF , P5 ;  /* 0xff8000002e2e7808 */ /* 0x000fe20002800000 */
[----:B------:R-:W-:Y:S01]  /*12c90*/  MUFU.EX2 R172, R172 ;  /* 0x000000ac00ac7308 */ /* 0x000fe20000000800 */
[----:B------:R-:W-:-:S02]  /*12ca0*/  FMNMX.FTZ R15, R43, R15, !PT ;  /* 0x0000000f2b0f7209 */ /* 0x000fc40007810000 */
[----:B------:R-:W-:Y:S02]  /*12cb0*/  ISETP.GT.AND P5, PT, R14, 0x30, PT ;  /* 0x000000300e00780c */ /* 0x000fe40003fa4270 */
[----:B------:R-:W-:Y:S02]  /*12cc0*/  FSEL R69, R69, -INF , P4 ;  /* 0xff80000045457808 */ /* 0x000fe40002000000 */
        /* <DEDUP_REMOVED lines=25> */
[----:B---3--:R-:W-:Y:S01]  /*12e60*/  FSEL R77, R77, -INF , P5 ;  /* 0xff8000004d4d7808 */ /* 0x008fe20002800000 */
[----:B------:R-:W-:Y:S01]  /*12e70*/  MUFU.EX2 R170, R170 ;  /* 0x000000aa00aa7308 */ /* 0x000fe20000000800 */
[----:B------:R-:W-:-:S02]  /*12e80*/  FMNMX.FTZ R15, R59, R15, !PT ;  /* 0x0000000f3b0f7209 */ /* 0x000fc40007810000 */
[----:B------:R-:W-:Y:S02]  /*12e90*/  ISETP.GT.AND P5, PT, R14, 0x50, PT ;  /* 0x000000500e00780c */ /* 0x000fe40003fa4270 */
[----:B0-----:R-:W-:Y:S02]  /*12ea0*/  FSEL R80, R80, -INF , P4 ;  /* 0xff80000050507808 */ /* 0x001fe40002000000 */
        /* <DEDUP_REMOVED lines=40> */
[----:B--2---:R-:W-:Y:S01]  /*13130*/  FSEL R60, R60, -INF , P5 ;  /* 0xff8000003c3c7808 */ /* 0x004fe20002800000 */
[----:B------:R-:W-:Y:S01]  /*13140*/  MUFU.EX2 R41, R41 ;  /* 0x0000002900297308 */ /* 0x000fe20000000800 */
[----:B------:R-:W-:-:S02]  /*13150*/  FMNMX.FTZ R15, R82, R15, !PT ;  /* 0x0000000f520f7209 */ /* 0x000fc40007810000 */
[----:B------:R-:W-:Y:S02]  /*13160*/  FSEL R84, R84, -INF , P4 ;  /* 0xff80000054547808 */ /* 0x000fe40002000000 */
[----:B------:R-:W-:-:S03]  /*13170*/  FMNMX.FTZ R15, R60, R15, !PT ;  /* 0x0000000f3c0f7209 */ /* 0x000fc60007810000 */
[----:B------:R-:W-:Y:S01]  /*13180*/  MUFU.EX2 R36, R36 ;  /* 0x0000002400247308 */ /* 0x000fe20000000800 */
[----:B------:R-:W-:-:S05]  /*13190*/  FMNMX.FTZ R15, R84, R15, !PT ;  /* 0x0000000f540f7209 */ /* 0x000fca0007810000 */
[----:B------:R-:W0:Y:S02]  /*131a0*/  SHFL.BFLY PT, R14, R15, 0x2, 0x1f ;  /* 0x0c401f000f0e7f89 */ /* 0x000e2400000e0000 */
[----:B------:R-:W1:Y:S08]  /*131b0*/  MUFU.EX2 R44, R44 ;  /* 0x0000002c002c7308 */ /* 0x000e700000000800 */
[----:B------:R-:W-:Y:S08]  /*131c0*/  MUFU.EX2 R45, R45 ;  /* 0x0000002d002d7308 */ /* 0x000ff00000000800 */
[----:B------:R-:W2:Y:S01]  /*131d0*/  MUFU.EX2 R48, R48 ;  /* 0x0000003000307308 */ /* 0x000ea20000000800 */
[----:B0-----:R-:W-:Y:S01]  /*131e0*/  FMNMX.FTZ R15, R15, R14, !PT ;  /* 0x0000000e0f0f7209 */ /* 0x001fe20007810000 */
[----:B------:R-:W-:-:S06]  /*131f0*/  VIADD R14, R6, 0x300 ;  /* 0x00000300060e7836 */ /* 0x000fcc0000000000 */
[----:B------:R-:W-:Y:S01]  /*13200*/  MUFU.EX2 R39, R39 ;  /* 0x0000002700277308 */ /* 0x000fe20000000800 */
[----:B------:R-:W-:Y:S01]  /*13210*/  VIADD R6, R6, 0x380 ;  /* 0x0000038006067836 */ /* 0x000fe20000000000 */
[----:B------:R-:W0:Y:S01]  /*13220*/  SHFL.BFLY PT, R8, R15, 0x1, 0x1f ;  /* 0x0c201f000f087f89 */ /* 0x000e2200000e0000 */
[----:B------:R-:W-:Y:S01]  /*13230*/  R2UR UR6, R14 ;  /* 0x000000000e0672ca */ /* 0x000fe200000e0000 */
[----:B------:R-:W-:-:S04]  /*13240*/  FFMA.FTZ R14, R76, R28, -R83 ;  /* 0x0000001c4c0e7223 */ /* 0x000fc80000010853 */
[----:B------:R-:W-:Y:S08]  /*13250*/  MUFU.EX2 R49, R49 ;  /* 0x0000003100317308 */ /* 0x000ff00000000800 */
[----:B------:R-:W-:Y:S01]  /*13260*/  MUFU.EX2 R14, R14 ;  /* 0x0000000e000e7308 */ /* 0x000fe20000000800 */
[----:B0-----:R-:W-:Y:S01]  /*13270*/  FMNMX.FTZ R8, R15, R8, !PT ;  /* 0x000000080f087209 */ /* 0x001fe20007810000 */
[----:B------:R-:W-:-:S03]  /*13280*/  IMAD.MOV.U32 R15, RZ, RZ, 0x40000040 ;  /* 0x40000040ff0f7424 */ /* 0x000fc600078e00ff */
[C---:B------:R-:W-:Y:S01]  /*13290*/  FSETP.NEU.FTZ.AND P4, PT, R8.reuse, -INF , PT ;  /* 0xff8000000800780b */ /* 0x040fe20003f9d000 */
[-C--:B------:R-:W-:Y:S01]  /*132a0*/  FMUL.FTZ R53, R8, R28.reuse ;  /* 0x0000001c08357220 */ /* 0x080fe20000410000 */
[----:B------:R-:W-:Y:S01]  /*132b0*/  R2UR UR7, R15 ;  /* 0x000000000f0772ca */ /* 0x000fe200000e0000 */
[----:B------:R-:W-:-:S03]  /*132c0*/  FFMA.FTZ R15, R63, R28, -R83 ;  /* 0x0000001c3f0f7223 */ /* 0x000fc60000010853 */
[----:B------:R-:W-:-:S03]  /*132d0*/  FSEL R53, R53, RZ, P4 ;  /* 0x000000ff35357208 */ /* 0x000fc60002000000 */
[----:B------:R-:W-:Y:S02]  /*132e0*/  MUFU.EX2 R15, R15 ;  /* 0x0000000f000f7308 */ /* 0x000fe40000000800 */
[-CC-:B------:R-:W-:Y:S01]  /*132f0*/  FFMA.FTZ R181, R7, R28.reuse, -R53.reuse ;  /* 0x0000001c07b57223 */ /* 0x180fe20000010835 */
[----:B------:R-:W-:Y:S01]  /*13300*/  FSEL R7, R47, RZ, P3 ;  /* 0x000000ff2f077208 */ /* 0x000fe20001800000 */
[-CC-:B------:R-:W-:Y:S01]  /*13310*/  FFMA.FTZ R173, R42, R28.reuse, -R53.reuse ;  /* 0x0000001c2aad7223 */ /* 0x180fe20000010835 */
[-C--:B------:R-:W-:Y:S01]  /*13320*/  FFMA.FTZ R42, R51, R28.reuse, -R53 ;  /* 0x0000001c332a7223 */ /* 0x080fe20000010835 */
[----:B------:R-:W-:Y:S01]  /*13330*/  HGMMA.64x128x16.F32 R88, R160, gdesc[UR4].tnspB, R88, gsb0 ;  /* 0x41e00004a0587df0 */ /* 0x000fe20008000858 */
[----:B------:R-:W-:Y:S01]  /*13340*/  R2UR UR6, R6 ;  /* 0x00000000060672ca */ /* 0x000fe200000e0000 */
[----:B------:R-:W-:Y:S01]  /*13350*/  FADD.FTZ R51, -R7, R11 ;  /* 0x0000000b07337221 */ /* 0x000fe20000010100 */
[----:B------:R-:W-:Y:S01]  /*13360*/  MOV R7, 0x40000040 ;  /* 0x4000004000077802 */ /* 0x000fe20000000f00 */
[-CC-:B------:R-:W-:Y:S01]  /*13370*/  FFMA.FTZ R20, R20, R28.reuse, -R53.reuse ;  /* 0x0000001c14147223 */ /* 0x180fe20000010835 */
[----:B------:R-:W-:Y:S01]  /*13380*/  FSEL R11, R8, RZ, P4 ;  /* 0x000000ff080b7208 */ /* 0x000fe20002000000 */
[-C--:B------:R-:W-:Y:S01]  /*13390*/  FMUL.FTZ R6, R51, R28.reuse ;  /* 0x0000001c33067220 */ /* 0x080fe20000410000 */
[----:B------:R-:W-:Y:S01]  /*133a0*/  R2UR UR7, R7 ;  /* 0x00000000070772ca */ /* 0x000fe200000e0000 */
[----:B------:R-:W-:Y:S01]  /*133b0*/  MUFU.EX2 R181, R181 ;  /* 0x000000b500b57308 */ /* 0x000fe20000000800 */
[----:B------:R-:W-:Y:S01]  /*133c0*/  FFMA.FTZ R183, R21, R28, -R53 ;  /* 0x0000001c15b77223 */ /* 0x000fe20000010835 */
[----:B------:R-:W-:Y:S01]  /*133d0*/  FADD.FTZ R11, -R11, R10 ;  /* 0x0000000a0b0b7221 */ /* 0x000fe20000010100 */
[----:B------:R-:W-:-:S02]  /*133e0*/  @!P1 IMAD R10, R184, 0x8, R2 ;  /* 0x00000008b80a9824 */ /* 0x000fc400078e0202 */
[-CC-:B------:R-:W-:Y:S01]  /*133f0*/  FFMA.FTZ R21, R26, R28.reuse, -R53.reuse ;  /* 0x0000001c1a157223 */ /* 0x180fe20000010835 */
[-CC-:B------:R-:W-:Y:S01]  /*13400*/  FFMA.FTZ R177, R29, R28.reuse, -R53.reuse ;  /* 0x0000001c1db17223 */ /* 0x180fe20000010835 */
[-C--:B------:R-:W-:Y:S01]  /*13410*/  FMUL.FTZ R7, R11, R28.reuse ;  /* 0x0000001c0b077220 */ /* 0x080fe20000410000 */
[----:B------:R-:W-:Y:S01]  /*13420*/  @!P1 VIADD R10, R10, 0x28840 ;  /* 0x000288400a0a9836 */ /* 0x000fe20000000000 */
[----:B------:R-:W-:Y:S01]  /*13430*/  MUFU.EX2 R6, R6 ;  /* 0x0000000600067308 */ /* 0x000fe20000000800 */
[----:B------:R-:W-:Y:S01]  /*13440*/  IADD3 R11, -R155, 0xb, RZ ;  /* 0x0000000b9b0b7810 */ /* 0x000fe20007ffe1ff */
[-CC-:B------:R-:W-:Y:S01]  /*13450*/  FFMA.FTZ R175, R46, R28.reuse, -R53.reuse ;  /* 0x0000001c2eaf7223 */ /* 0x180fe20000010835 */
[-CC-:B------:R-:W-:Y:S01]  /*13460*/  FFMA.FTZ R26, R30, R28.reuse, -R53.reuse ;  /* 0x0000001c1e1a7223 */ /* 0x180fe20000010835 */
[----:B------:R-:W-:Y:S01]  /*13470*/  @!P1 PRMT R46, RZ, 0x654, R10 ;  /* 0x00000654ff2e9816 */ /* 0x000fe2000000000a */
        /* <DEDUP_REMOVED lines=21> */
[----:B------:R-:W-:-:S02]  /*135d0*/  ISETP.GT.AND P3, PT, R12, R5, PT ;  /* 0x000000050c00720c */ /* 0x000fc40003f64270 */
[----:B------:R-:W-:-:S04]  /*135e0*/  IADD3 R12, R12, -0x1, RZ ;  /* 0xffffffff0c0c7810 */ /* 0x000fc80007ffe0ff */
        /* <DEDUP_REMOVED lines=15> */
[----:B------:R-:W-:Y:S01]  /*136e0*/  FFMA.FTZ R161, R74, R28, -R53 ;  /* 0x0000001c4aa17223 */ /* 0x000fe20000010835 */
[----:B-1----:R-:W-:Y:S02]  /*136f0*/  F2FP.F16.F32.PACK_AB R160, R44, R36 ;  /* 0x000000242ca0723e */ /* 0x002fe400000000ff */
[----:B--2---:R-:W-:Y:S01]  /*13700*/  F2FP.F16.F32.PACK_AB R162, R48, R45 ;  /* 0x0000002d30a2723e */ /* 0x004fe200000000ff */
[----:B------:R-:W-:Y:S03]  /*13710*/  HGMMA.64x128x16.F32 R88, R164, gdesc[UR4].tnspB, R88, gsb0 ;  /* 0x41e00004a4587df0 */ /* 0x000fe60008000858 */
        /* <DEDUP_REMOVED lines=15> */
[-C--:B------:R-:W-:Y:S01]  /*13810*/  FMUL.FTZ R88, R88, R6.reuse ;  /* 0x0000000658587220 */ /* 0x080fe20000410000 */
[-C--:B------:R-:W-:Y:S01]  /*13820*/  FMUL.FTZ R89, R89, R6.reuse ;  /* 0x0000000659597220 */ /* 0x080fe20000410000 */
[-C--:B------:R-:W-:Y:S01]  /*13830*/  FMUL.FTZ R92, R92, R6.reuse ;  /* 0x000000065c5c7220 */ /* 0x080fe20000410000 */
[-C--:B------:R-:W-:Y:S01]  /*13840*/  FMUL.FTZ R93, R93, R6.reuse ;  /* 0x000000065d5d7220 */ /* 0x080fe20000410000 */
[-C--:B------:R-:W-:Y:S01]  /*13850*/  FMUL.FTZ R96, R96, R6.reuse ;  /* 0x0000000660607220 */ /* 0x080fe20000410000 */
[-C--:B------:R-:W-:Y:S01]  /*13860*/  FMUL.FTZ R97, R97, R6.reuse ;  /* 0x0000000661617220 */ /* 0x080fe20000410000 */
[----:B------:R-:W-:Y:S01]  /*13870*/  FMUL.FTZ R100, R100, R6 ;  /* 0x0000000664647220 */ /* 0x000fe20000410000 */
[----:B-1----:R-:W-:Y:S01]  /*13880*/  FFMA.FTZ R46, R6, R3, R180 ;  /* 0x00000003062e7223 */ /* 0x002fe200000100b4 */
[----:B------:R-:W-:Y:S01]  /*13890*/  FFMA.FTZ R3, R7, R0, R181 ;  /* 0x0000000007037223 */ /* 0x000fe200000100b5 */
[----:B------:R-:W-:Y:S01]  /*138a0*/  @!P1 IMAD R0, R13, 0x8, R2 ;  /* 0x000000080d009824 */ /* 0x000fe200078e0202 */
[C---:B------:R-:W-:Y:S01]  /*138b0*/  F2FP.F16.F32.PACK_AB R180, R9.reuse, R180 ;  /* 0x000000b409b4723e */ /* 0x040fe200000000ff */
[----:B------:R-:W-:Y:S01]  /*138c0*/  FADD.FTZ R13, R9, R46 ;  /* 0x0000002e090d7221 */ /* 0x000fe20000010000 */
[----:B------:R-:W-:Y:S01]  /*138d0*/  FADD.FTZ R46, R20, R3 ;  /* 0x00000003142e7221 */ /* 0x000fe20000010000 */
[----:B------:R-:W-:-:S02]  /*138e0*/  @!P1 VIADD R3, R0, 0x28860 ;  /* 0x0002886000039836 */ /* 0x000fc40000000000 */
[----:B------:R-:W-:Y:S01]  /*138f0*/  FFMA.FTZ R0, R80, R28, -R53 ;  /* 0x0000001c50007223 */ /* 0x000fe20000010835 */
[----:B------:R-:W-:Y:S01]  /*13900*/  FADD.FTZ R13, R182, R13 ;  /* 0x0000000db60d7221 */ /* 0x000fe20000010000 */
[----:B------:R-:W-:Y:S01]  /*13910*/  FADD.FTZ R46, R183, R46 ;  /* 0x0000002eb72e7221 */ /* 0x000fe20000010000 */
[C---:B------:R-:W-:Y:S01]  /*13920*/  F2FP.F16.F32.PACK_AB R182, R24.reuse, R182 ;  /* 0x000000b618b6723e */ /* 0x040fe200000000ff */
[-C--:B------:R-:W-:Y:S01]  /*13930*/  FMUL.FTZ R101, R101, R6.reuse ;  /* 0x0000000665657220 */ /* 0x080fe20000410000 */
[----:B------:R-:W-:Y:S01]  /*13940*/  FADD.FTZ R13, R24, R13 ;  /* 0x0000000d180d7221 */ /* 0x000fe20000010000 */
[----:B------:R-:W-:Y:S01]  /*13950*/  FADD.FTZ R46, R21, R46 ;  /* 0x0000002e152e7221 */ /* 0x000fe20000010000 */
[----:B------:R-:W-:Y:S01]  /*13960*/  F2FP.F16.F32.PACK_AB R181, R20, R181 ;  /* 0x000000b514b5723e */ /* 0x000fe200000000ff */
[----:B------:R-:W1:Y:S01]  /*13970*/  MUFU.EX2 R0, R0 ;  /* 0x0000000000007308 */ /* 0x000e620000000800 */
[----:B------:R-:W-:Y:S01]  /*13980*/  FADD.FTZ R50, R176, R13 ;  /* 0x0000000db0327221 */ /* 0x000fe20000010000 */
[----:B0-----:R-:W-:Y:S01]  /*13990*/  FADD.FTZ R11, R177, R46 ;  /* 0x0000002eb10b7221 */ /* 0x001fe20000010000 */
[----:B------:R-:W-:Y:S01]  /*139a0*/  @!P1 PRMT R3, RZ, 0x654, R3 ;  /* 0x00000654ff039816 */ /* 0x000fe20000000003 */
[----:B------:R-:W-:Y:S01]  /*139b0*/  FMUL.FTZ R104, R104, R6 ;  /* 0x0000000668687220 */ /* 0x000fe20000410000 */
[----:B------:R-:W-:Y:S01]  /*139c0*/  FADD.FTZ R13, R25, R50 ;  /* 0x00000032190d7221 */ /* 0x000fe20000010000 */
[----:B------:R-:W-:Y:S01]  /*139d0*/  FADD.FTZ R46, R26, R11 ;  /* 0x0000000b1a2e7221 */ /* 0x000fe20000010000 */
[----:B------:R0:W-:Y:S01]  /*139e0*/  @!P1 SYNCS.ARRIVE.TRANS64.RED.A1T0 RZ, [R3+URZ], RZ ;  /* 0x000000ff03ff99a7 */ /* 0x0001e2000810043f */
[----:B------:R-:W-:Y:S01]  /*139f0*/  F2FP.F16.F32.PACK_AB R183, R21, R183 ;  /* 0x000000b715b7723e */ /* 0x000fe200000000ff */
[----:B------:R-:W-:Y:S01]  /*13a00*/  FADD.FTZ R50, R178, R13 ;  /* 0x0000000db2327221 */ /* 0x000fe20000010000 */
[----:B------:R-:W-:Y:S01]  /*13a10*/  FADD.FTZ R46, R179, R46 ;  /* 0x0000002eb32e7221 */ /* 0x000fe20000010000 */
[--C-:B------:R-:W-:Y:S01]  /*13a20*/  FFMA.FTZ R11, R71, R28, -R53.reuse ;  /* 0x0000001c470b7223 */ /* 0x100fe20000010835 */
[----:B------:R-:W-:Y:S01]  /*13a30*/  FMUL.FTZ R105, R105, R6 ;  /* 0x0000000669697220 */ /* 0x000fe20000410000 */
[----:B------:R-:W-:Y:S01]  /*13a40*/  FADD.FTZ R13, R27, R50 ;  /* 0x000000321b0d7221 */ /* 0x000fe20000010000 */
[----:B------:R-:W-:Y:S01]  /*13a50*/  FADD.FTZ R46, R29, R46 ;  /* 0x0000002e1d2e7221 */ /* 0x000fe20000010000 */
[-CC-:B0-----:R-:W-:Y:S01]  /*13a60*/  FFMA.FTZ R3, R67, R28.reuse, -R53.reuse ;  /* 0x0000001c43037223 */ /* 0x181fe20000010835 */
[----:B------:R-:W-:Y:S01]  /*13a70*/  FFMA.FTZ R53, R84, R28, -R53 ;  /* 0x0000001c54357223 */ /* 0x000fe20000010835 */
        /* <DEDUP_REMOVED lines=35> */
[-C--:B------:R-:W-:Y:S01]  /*13cb0*/  FMUL.FTZ R132, R132, R6.reuse ;  /* 0x0000000684847220 */ /* 0x080fe20000410000 */
[----:B------:R-:W-:Y:S01]  /*13cc0*/  FADD.FTZ R21, R37, R20 ;  /* 0x0000001425157221 */ /* 0x000fe20000010000 */
[----:B------:R-:W-:Y:S01]  /*13cd0*/  FADD.FTZ R20, R10, R13 ;  /* 0x0000000d0a147221 */ /* 0x000fe20000010000 */
[-C--:B------:R-:W-:Y:S01]  /*13ce0*/  FMUL.FTZ R133, R133, R6.reuse ;  /* 0x0000000685857220 */ /* 0x080fe20000410000 */
[-C--:B------:R-:W-:Y:S01]  /*13cf0*/  FMUL.FTZ R136, R136, R6.reuse ;  /* 0x0000000688887220 */ /* 0x080fe20000410000 */
[----:B------:R-:W-:Y:S01]  /*13d00*/  FADD.FTZ R21, R154, R21 ;  /* 0x000000159a157221 */ /* 0x000fe20000010000 */
[----:B------:R-:W-:Y:S01]  /*13d10*/  FADD.FTZ R13, R155, R20 ;  /* 0x000000149b0d7221 */ /* 0x000fe20000010000 */
[----:B-1----:R-:W-:Y:S01]  /*13d20*/  F2FP.F16.F32.PACK_AB R155, R0, R155 ;  /* 0x0000009b009b723e */ /* 0x002fe200000000ff */
        /* <DEDUP_REMOVED lines=23> */
[----:B--2---:R-:W-:Y:S01]  /*13ea0*/  F2FP.F16.F32.PACK_AB R161, R9, R161 ;  /* 0x000000a109a1723e */ /* 0x004fe200000000ff */
        /* <DEDUP_REMOVED lines=27> */
[----:B------:R-:W-:Y:S01]  /*14060*/  FADD.FTZ R0, R53, R9 ;  /* 0x0000000935007221 */ /* 0x000fe20000010000 */
        /* <DEDUP_REMOVED lines=38> */
[----:B------:R-:W-:Y:S02]  /*142d0*/  IMAD.MOV.U32 R10, RZ, RZ, R8 ;  /* 0x000000ffff0a7224 */ /* 0x000fe400078e0008 */
[----:B------:R-:W-:Y:S01]  /*142e0*/  IMAD.MOV.U32 R11, RZ, RZ, R47 ;  /* 0x000000ffff0b7224 */ /* 0x000fe200078e002f */
[----:B------:R-:W-:Y:S06]  /*142f0*/  @P3 BRA `(.L_x_8969) ;  /* 0xffffffcc00503947 */ /* 0x000fec000383ffff */
.L_x_8959:
[----:B------:R-:W-:-:S13]  /*14300*/  ISETP.GE.AND P2, PT, R12, R191, PT ;  /* 0x000000bf0c00720c */ /* 0x000fda0003f46270 */
[----:B------:R-:W-:Y:S05]  /*14310*/  @!P2 BRA `(.L_x_8970) ;  /* 0x000000280074a947 */ /* 0x000fea0003800000 */
[----:B------:R-:W-:Y:S01]  /*14320*/  MOV R10, R8 ;  /* 0x00000008000a7202 */ /* 0x000fe20000000f00 */
[----:B------:R-:W-:Y:S02]  /*14330*/  IMAD.MOV.U32 R11, RZ, RZ, R47 ;  /* 0x000000ffff0b7224 */ /* 0x000fe400078e002f */
[----:B------:R-:W-:Y:S02]  /*14340*/  IMAD.MOV.U32 R6, RZ, RZ, R186 ;  /* 0x000000ffff067224 */ /* 0x000fe400078e00ba */
[----:B------:R-:W-:-:S07]  /*14350*/  IMAD.MOV.U32 R5, RZ, RZ, R184 ;  /* 0x000000ffff057224 */ /* 0x000fce00078e00b8 */
.L_x_8980:
        /* <DEDUP_REMOVED lines=10> */
.L_x_8972:
[----:B------:R-:W-:Y:S02]  /*14400*/  LEA R7, R184, R2, 0x3 ;  /* 0x00000002b8077211 */ /* 0x000fe400078e18ff */
[----:B------:R-:W-:-:S04]  /*14410*/  SHF.L.U32 R8, R186, 0x1f, RZ ;  /* 0x0000001fba087819 */ /* 0x000fc800000006ff */
[----:B------:R0:W1:Y:S01]  /*14420*/  SYNCS.PHASECHK.TRANS64.TRYWAIT P3, [R7+URZ+0x28830], R8 ;  /* 0x02883008070075a7 */ /* 0x000062000806017f */
[----:B------:R-:W-:Y:S05]  /*14430*/  @!P0 BRA `(.L_x_8973) ;  /* 0x0000000000048947 */ /* 0x000fea0003800000 */
[----:B------:R-:W-:Y:S01]  /*14440*/  BPT.TRAP 0x1 ;  /* 0x000000040000795c */ /* 0x000fe20000300000 */
.L_x_8973:
[----:B------:R-:W-:Y:S04]  /*14450*/  BSSY B0, `(.L_x_8971) ;  /* 0x0000004000007945 */ /* 0x000fe80003800000 */
[----:B-1----:R-:W-:Y:S05]  /*14460*/  @P3 BRA `(.L_x_8974) ;  /* 0x0000000000083947 */ /* 0x002fea0003800000 */
[----:B------:R-:W1:Y:S02]  /*14470*/  SYNCS.PHASECHK.TRANS64.TRYWAIT P3, [R7+URZ+0x28830], R8 ;  /* 0x02883008070075a7 */ /* 0x000e64000806017f */
[----:B-1----:R-:W-:Y:S05]  /*14480*/  @!P3 BRA `(.L_x_8975) ;  /* 0x000000fc0064b947 */ /* 0x002fea0003800000 */
.L_x_8974:
[----:B------:R-:W-:Y:S05]  /*14490*/  BSYNC B0 ;  /* 0x0000000000007941 */ /* 0x000fea0003800000 */
.L_x_8971:
[----:B01----:R-:W0:Y:S01]  /*144a0*/  S2R R7, SR_TID.X ;  /* 0x0000000000077919 */ /* 0x003e220000002100 */
[----:B------:R-:W-:Y:S05]  /*144b0*/  WARPSYNC.ALL ;  /* 0x0000000000007948 */ /* 0x000fea0003800000 */
[----:B------:R-:W-:Y:S01]  /*144c0*/  IMAD R8, R184, 0x800, R4 ;  /* 0x00000800b8087824 */ /* 0x000fe200078e0204 */
[----:B------:R-:W-:Y:S01]  /*144d0*/  MOV R9, 0x40000040 ;  /* 0x4000004000097802 */ /* 0x000fe20000000f00 */
[----:B------:R-:W-:Y:S01]  /*144e0*/  IMAD.MOV.U32 R25, RZ, RZ, 0x40000040 ;  /* 0x40000040ff197424 */ /* 0x000fe200078e00ff */
[----:B------:R-:W-:Y:S01]  /*144f0*/  MOV R15, 0x40000040 ;  /* 0x40000040000f7802 */ /* 0x000fe20000000f00 */
[C---:B------:R-:W-:Y:S01]  /*14500*/  VIADD R24, R8.reuse, 0x4 ;  /* 0x0000000408187836 */ /* 0x040fe20000000000 */
[C---:B------:R-:W-:Y:S01]  /*14510*/  R2UR UR14, R8.reuse ;  /* 0x00000000080e72ca */ /* 0x040fe200000e0000 */
[----:B------:R-:W-:Y:S01]  /*14520*/  VIADD R20, R8, 0x2 ;  /* 0x0000000208147836 */ /* 0x000fe20000000000 */
[----:B------:R-:W-:Y:S01]  /*14530*/  R2UR UR15, R9 ;  /* 0x00000000090f72ca */ /* 0x000fe200000e0000 */
[----:B------:R-:W-:Y:S01]  /*14540*/  IMAD.MOV.U32 R21, RZ, RZ, 0x40000040 ;  /* 0x40000040ff157424 */ /* 0x000fe200078e00ff */
[----:B------:R-:W-:Y:S01]  /*14550*/  R2UR UR6, R24 ;  /* 0x00000000180672ca */ /* 0x000fe200000e0000 */
[C---:B------:R-:W-:Y:S01]  /*14560*/  VIADD R24, R8.reuse, 0x404 ;  /* 0x0000040408187836 */ /* 0x040fe20000000000 */
[C---:B------:R-:W-:Y:S01]  /*14570*/  R2UR UR7, R25.reuse ;  /* 0x00000000190772ca */ /* 0x040fe200000e0000 */
[----:B------:R-:W-:Y:S01]  /*14580*/  VIADD R14, R8, 0x6 ;  /* 0x00000006080e7836 */ /* 0x000fe20000000000 */
[----:B------:R-:W-:-:S02]  /*14590*/  R2UR UR31, R25 ;  /* 0x00000000191f72ca */ /* 0x000fc400000e0000 */
        /* <DEDUP_REMOVED lines=8> */
[----:B------:R-:W-:-:S02]  /*14620*/  R2UR UR22, R20 ;  /* 0x00000000141672ca */ /* 0x000fc400000e0000 */
[----:B0-----:R-:W-:Y:S02]  /*14630*/  SHF.R.U32.HI R7, RZ, 0x7, R7 ;  /* 0x00000007ff077819 */ /* 0x001fe40000011607 */
[----:B------:R-:W-:Y:S02]  /*14640*/  R2UR UR23, R21 ;  /* 0x00000000151772ca */ /* 0x000fe400000e0000 */
[----:B------:R-:W-:Y:S01]  /*14650*/  R2UR UR26, R14 ;  /* 0x000000000e1a72ca */ /* 0x000fe200000e0000 */
[----:B------:R-:W-:Y:S01]  /*14660*/  VIADD R7, R7, 0x8 ;  /* 0x0000000807077836 */ /* 0x000fe20000000000 */
[----:B------:R-:W-:Y:S02]  /*14670*/  R2UR UR27, R15 ;  /* 0x000000000f1b72ca */ /* 0x000fe400000e0000 */
[----:B------:R-:W-:Y:S02]  /*14680*/  R2UR UR34, R8 ;  /* 0x00000000082272ca */ /* 0x000fe400000e0000 */
[----:B------:R0:W-:Y:S01]  /*14690*/  BAR.SYNC.DEFER_BLOCKING R7, 0x100 ;  /* 0x000400070000751d */ /* 0x0001e20000010000 */
[----:B------:R-:W-:-:S05]  /*146a0*/  R2UR UR35, R9 ;  /* 0x00000000092372ca */ /* 0x000fca00000e0000 */
        /* <DEDUP_REMOVED lines=27> */
.L_x_8977:
[----:B------:R-:W-:Y:S01]  /*14860*/  SHF.L.U32 R6, R6, 0x1f, RZ ;  /* 0x0000001f06067819 */ /* 0x000fe200000006ff */
[----:B------:R-:W-:-:S04]  /*14870*/  IMAD R7, R5, 0x8, R2 ;  /* 0x0000000805077824 */ /* 0x000fc800078e0202 */
[----:B------:R0:W1:Y:S01]  /*14880*/  SYNCS.PHASECHK.TRANS64.TRYWAIT P2, [R7+URZ+0x28850], R6 ;  /* 0x02885006070075a7 */ /* 0x000062000804017f */
[----:B------:R-:W-:Y:S05]  /*14890*/  @!P0 BRA `(.L_x_8978) ;  /* 0x0000000000048947 */ /* 0x000fea0003800000 */
[----:B------:R-:W-:Y:S01]  /*148a0*/  BPT.TRAP 0x1 ;  /* 0x000000040000795c */ /* 0x000fe20000300000 */
.L_x_8978:
[----:B-1----:R-:W-:Y:S05]  /*148b0*/  @P2 BRA `(.L_x_8976) ;  /* 0x0000000000082947 */ /* 0x002fea0003800000 */
[----:B------:R-:W1:Y:S02]  /*148c0*/  SYNCS.PHASECHK.TRANS64.TRYWAIT P2, [R7+URZ+0x28850], R6 ;  /* 0x02885006070075a7 */ /* 0x000e64000804017f */
[----:B-1----:R-:W-:Y:S05]  /*148d0*/  @!P2 BRA `(.L_x_8979) ;  /* 0x000000f80064a947 */ /* 0x002fea0003800000 */
.L_x_8976:
        /* <DEDUP_REMOVED lines=14> */
[----:B------:R-:W0:Y:S01]  /*149c0*/  MUFU.TANH R7, R7 ;  /* 0x0000000700077308 */ /* 0x000e220000002400 */
[----:B------:R-:W-:Y:S01]  /*149d0*/  FMUL.FTZ R30, R36, UR48 ;  /* 0x00000030241e7c20 */ /* 0x000fe20008410000 */
[----:B------:R-:W-:-:S02]  /*149e0*/  IMAD R6, R5, 0x800, R6 ;  /* 0x0000080005067824 */ /* 0x000fc400078e0206 */
[----:B------:R-:W-:Y:S01]  /*149f0*/  FMUL.FTZ R21, R31, UR48 ;  /* 0x000000301f157c20 */ /* 0x000fe20008410000 */
[----:B------:R-:W-:Y:S01]  /*14a00*/  FMUL.FTZ R31, R37, UR48 ;  /* 0x00000030251f7c20 */ /* 0x000fe20008410000 */
[----:B------:R-:W-:Y:S01]  /*14a10*/  FMUL.FTZ R13, R27, UR48 ;  /* 0x000000301b0d7c20 */ /* 0x000fe20008410000 */
[C---:B------:R-:W-:Y:S01]  /*14a20*/  VIADD R8, R6.reuse, 0x80 ;  /* 0x0000008006087836 */ /* 0x040fe20000000000 */
[----:B------:R-:W-:Y:S01]  /*14a30*/  R2UR UR6, R6 ;  /* 0x00000000060672ca */ /* 0x000fe200000e0000 */
        /* <DEDUP_REMOVED lines=48> */
[----:B------:R-:W0:Y:S01]  /*14d40*/  S2R R192, SR_TID.X ;  /* 0x0000000000c07919 */ /* 0x000e220000002100 */
[----:B------:R-:W-:Y:S01]  /*14d50*/  @!P1 LEA R5, R5, R2, 0x3 ;  /* 0x0000000205059211 */ /* 0x000fe200078e18ff */
[----:B------:R-:W-:Y:S01]  /*14d60*/  MUFU.TANH R38, R38 ;  /* 0x0000002600267308 */ /* 0x000fe20000002400 */
[C---:B------:R-:W-:Y:S01]  /*14d70*/  ISETP.GT.AND P2, PT, R12.reuse, R191, PT ;  /* 0x000000bf0c00720c */ /* 0x040fe20003f44270 */
[----:B------:R-:W-:-:S02]  /*14d80*/  VIADD R12, R12, 0xffffffff ;  /* 0xffffffff0c0c7836 */ /* 0x000fc40000000000 */
[----:B------:R-:W-:-:S04]  /*14d90*/  @!P1 VIADD R5, R5, 0x28860 ;  /* 0x0002886005059836 */ /* 0x000fc80000000000 */
[----:B------:R-:W-:Y:S01]  /*14da0*/  MUFU.TANH R42, R42 ;  /* 0x0000002a002a7308 */ /* 0x000fe20000002400 */
[----:B------:R-:W-:-:S07]  /*14db0*/  @!P1 PRMT R5, RZ, 0x654, R5 ;  /* 0x00000654ff059816 */ /* 0x000fce0000000005 */
        /* <DEDUP_REMOVED lines=44> */
[----:B------:R-:W-:Y:S02]  /*15080*/  R2UR UR7, R9 ;  /* 0x00000000090772ca */ /* 0x000fe400000e0000 */
[----:B------:R-:W-:Y:S02]  /*15090*/  MOV R9, 0x40000040 ;  /* 0x4000004000097802 */ /* 0x000fe40000000f00 */
        /* <DEDUP_REMOVED lines=31> */
[----:B0-----:R-:W-:-:S04]  /*15290*/  FMNMX.FTZ R28, R8, R28, !PT ;  /* 0x0000001c081c7209 */ /* 0x001fc80007810000 */
[----:B------:R-:W-:-:S03]  /*152a0*/  FMNMX.FTZ R28, R14, R28, !PT ;  /* 0x0000001c0e1c7209 */ /* 0x000fc60007810000 */
[----:B------:R-:W0:Y:S01]  /*152b0*/  MUFU.TANH R39, R39 ;  /* 0x0000002700277308 */ /* 0x000e220000002400 */
[----:B------:R-:W-:-:S04]  /*152c0*/  FMNMX.FTZ R28, R15, R28, !PT ;  /* 0x0000001c0f1c7209 */ /* 0x000fc80007810000 */
[----:B------:R-:W-:-:S03]  /*152d0*/  FMNMX.FTZ R28, R24, R28, !PT ;  /* 0x0000001c181c7209 */ /* 0x000fc60007810000 */
[----:B------:R-:W3:Y:S01]  /*152e0*/  MUFU.TANH R46, R46 ;  /* 0x0000002e002e7308 */ /* 0x000ee20000002400 */
[----:B-1----:R-:W-:-:S04]  /*152f0*/  FMNMX.FTZ R28, R25, R28, !PT ;  /* 0x0000001c191c7209 */ /* 0x002fc80007810000 */
        /* <DEDUP_REMOVED lines=8> */
[----:B0-----:R-:W-:-:S04]  /*15380*/  FMNMX.FTZ R28, R39, R28, !PT ;  /* 0x0000001c271c7209 */ /* 0x001fc80007810000 */
[----:B------:R-:W-:-:S03]  /*15390*/  FMNMX.FTZ R28, R42, R28, !PT ;  /* 0x0000001c2a1c7209 */ /* 0x000fc60007810000 */
[----:B------:R-:W0:Y:S01]  /*153a0*/  MUFU.TANH R60, R60 ;  /* 0x0000003c003c7308 */ /* 0x000e220000002400 */
[----:B------:R-:W-:-:S04]  /*153b0*/  FMNMX.FTZ R28, R43, R28, !PT ;  /* 0x0000001c2b1c7209 */ /* 0x000fc80007810000 */
[----:B---3--:R-:W-:-:S03]  /*153c0*/  FMNMX.FTZ R28, R46, R28, !PT ;  /* 0x0000001c2e1c7209 */ /* 0x008fc60007810000 */
[----:B------:R-:W3:Y:S01]  /*153d0*/  MUFU.TANH R64, R64 ;  /* 0x0000004000407308 */ /* 0x000ee20000002400 */
[----:B------:R-:W-:-:S04]  /*153e0*/  FMNMX.FTZ R28, R49, R28, !PT ;  /* 0x0000001c311c7209 */ /* 0x000fc80007810000 */
[----:B-1----:R-:W-:-:S03]  /*153f0*/  FMNMX.FTZ R28, R52, R28, !PT ;  /* 0x0000001c341c7209 */ /* 0x002fc60007810000 */
[----:B------:R-:W1:Y:S01]  /*15400*/  MUFU.TANH R68, R68 ;  /* 0x0000004400447308 */ /* 0x000e620000002400 */
[----:B------:R-:W-:-:S04]  /*15410*/  FMNMX.FTZ R28, R54, R28, !PT ;  /* 0x0000001c361c7209 */ /* 0x000fc80007810000 */
[----:B--2---:R-:W-:-:S03]  /*15420*/  FMNMX.FTZ R28, R56, R28, !PT ;  /* 0x0000001c381c7209 */ /* 0x004fc60007810000 */
[----:B------:R-:W2:Y:S01]  /*15430*/  MUFU.TANH R73, R73 ;  /* 0x0000004900497308 */ /* 0x000ea20000002400 */
[----:B------:R-:W-:-:S04]  /*15440*/  FMNMX.FTZ R28, R57, R28, !PT ;  /* 0x0000001c391c7209 */ /* 0x000fc80007810000 */
[----:B----4-:R-:W-:-:S03]  /*15450*/  FMNMX.FTZ R28, R58, R28, !PT ;  /* 0x0000001c3a1c7209 */ /* 0x010fc60007810000 */
[----:B------:R-:W4:Y:S01]  /*15460*/  MUFU.TANH R9, R9 ;  /* 0x0000000900097308 */ /* 0x000f220000002400 */
[----:B------:R-:W-:-:S04]  /*15470*/  FMNMX.FTZ R28, R59, R28, !PT ;  /* 0x0000001c3b1c7209 */ /* 0x000fc80007810000 */
[----:B0-----:R-:W-:-:S03]  /*15480*/  FMNMX.FTZ R28, R60, R28, !PT ;  /* 0x0000001c3c1c7209 */ /* 0x001fc60007810000 */
[----:B------:R-:W0:Y:S01]  /*15490*/  MUFU.TANH R26, R26 ;  /* 0x0000001a001a7308 */ /* 0x000e220000002400 */
[----:B------:R-:W-:-:S04]  /*154a0*/  FMNMX.FTZ R28, R61, R28, !PT ;  /* 0x0000001c3d1c7209 */ /* 0x000fc80007810000 */
[----:B------:R-:W-:-:S03]  /*154b0*/  FMNMX.FTZ R28, R62, R28, !PT ;  /* 0x0000001c3e1c7209 */ /* 0x000fc60007810000 */
[----:B------:R-:W5:Y:S01]  /*154c0*/  MUFU.TANH R33, R33 ;  /* 0x0000002100217308 */ /* 0x000f620000002400 */
[----:B---3--:R-:W-:-:S04]  /*154d0*/  FMNMX.FTZ R28, R64, R28, !PT ;  /* 0x0000001c401c7209 */ /* 0x008fc80007810000 */
[----:B------:R-:W-:-:S03]  /*154e0*/  FMNMX.FTZ R28, R65, R28, !PT ;  /* 0x0000001c411c7209 */ /* 0x000fc60007810000 */
[----:B------:R-:W-:Y:S01]  /*154f0*/  MUFU.TANH R40, R40 ;  /* 0x0000002800287308 */ /* 0x000fe20000002400 */
[----:B------:R-:W-:-:S04]  /*15500*/  FMNMX.FTZ R28, R69, R28, !PT ;  /* 0x0000001c451c7209 */ /* 0x000fc80007810000 */
[----:B------:R-:W-:-:S03]  /*15510*/  FMNMX.FTZ R28, R72, R28, !PT ;  /* 0x0000001c481c7209 */ /* 0x000fc60007810000 */
[----:B------:R-:W-:Y:S01]  /*15520*/  MUFU.TANH R45, R45 ;  /* 0x0000002d002d7308 */ /* 0x000fe20000002400 */
[----:B-1----:R-:W-:-:S04]  /*15530*/  FMNMX.FTZ R28, R68, R28, !PT ;  /* 0x0000001c441c7209 */ /* 0x002fc80007810000 */
[----:B--2---:R-:W-:Y:S01]  /*15540*/  FMNMX.FTZ R28, R73, R28, !PT ;  /* 0x0000001c491c7209 */ /* 0x004fe20007810000 */
[----:B------:R-:W-:Y:S02]  /*15550*/  WARPGROUP.DEPBAR.LE gsb0, 0x0 ;  /* 0x00008000000079c5 */ /* 0x000fe40000010000 */
[----:B------:R-:W-:Y:S01]  /*15560*/  WARPGROUP.ARRIVE ;  /* 0x00000000000079c5 */ /* 0x000fe20000000000 */
[----:B------:R-:W-:Y:S01]  /*15570*/  FMNMX.FTZ R47, R76, R28, !PT ;  /* 0x0000001c4c2f7209 */ /* 0x000fe20007810000 */
[----:B------:R-:W-:Y:S04]  /*15580*/  MUFU.TANH R51, R51 ;  /* 0x0000003300337308 */ /* 0x000fe80000002400 */
[----:B------:R-:W-:Y:S01]  /*15590*/  HGMMA.64x128x16.F32 R88, R152, gdesc[UR4].tnspB, R88, gsb0 ;  /* 0x41e0000498587df0 */ /* 0x000fe20008000858 */
[----:B------:R-:W1:Y:S03]  /*155a0*/  SHFL.BFLY PT, R28, R47, 0x2, 0x1f ;  /* 0x0c401f002f1c7f89 */ /* 0x000e6600000e0000 */
[----:B------:R-:W-:Y:S01]  /*155b0*/  MUFU.TANH R81, R81 ;  /* 0x0000005100517308 */ /* 0x000fe20000002400 */
[----:B-1----:R-:W-:Y:S01]  /*155c0*/  FMNMX.FTZ R47, R47, R28, !PT ;  /* 0x0000001c2f2f7209 */ /* 0x002fe20007810000 */
[----:B------:R-:W-:-:S04]  /*155d0*/  VIADD R28, R6, 0x280 ;  /* 0x00000280061c7836 */ /* 0x000fc80000000000 */
[----:B------:R-:W1:Y:S01]  /*155e0*/  SHFL.BFLY PT, R29, R47, 0x1, 0x1f ;  /* 0x0c201f002f1d7f89 */ /* 0x000e6200000e0000 */
[----:B------:R-:W-:Y:S01]  /*155f0*/  R2UR UR6, R28 ;  /* 0x000000001c0672ca */ /* 0x000fe200000e0000 */
[----:B------:R-:W-:Y:S01]  /*15600*/  IMAD.U32 R28, RZ, RZ, UR46 ;  /* 0x0000002eff1c7e24 */ /* 0x000fe2000f8e00ff */
[----:B-1----:R-:W-:Y:S01]  /*15610*/  FMNMX.FTZ R47, R47, R29, !PT ;  /* 0x0000001d2f2f7209 */ /* 0x002fe20007810000 */
[----:B------:R-:W-:-:S04]  /*15620*/  IMAD.MOV.U32 R29, RZ, RZ, 0x40000040 ;  /* 0x40000040ff1d7424 */ /* 0x000fc800078e00ff */
[-C--:B------:R-:W-:Y:S01]  /*15630*/  FMUL.FTZ R83, R47, R28.reuse ;  /* 0x0000001c2f537220 */ /* 0x080fe20000410000 */
[----:B------:R-:W-:Y:S01]  /*15640*/  R2UR UR7, R29 ;  /* 0x000000001d0772ca */ /* 0x000fe200000e0000 */
[----:B------:R-:W-:Y:S01]  /*15650*/  FADD.FTZ R11, -R47, R11 ;  /* 0x0000000b2f0b7221 */ /* 0x000fe20000010100 */
[----:B------:R-:W-:Y:S01]  /*15660*/  MUFU.TANH R29, R87 ;  /* 0x00000057001d7308 */ /* 0x000fe20000002400 */
[--C-:B------:R-:W-:Y:S01]  /*15670*/  FFMA.FTZ R82, R8, R28, -R83.reuse ;  /* 0x0000001c08527223 */ /* 0x100fe20000010853 */
[----:B----4-:R-:W-:Y:S01]  /*15680*/  FMNMX.FTZ R8, R9, R10, !PT ;  /* 0x0000000a09087209 */ /* 0x010fe20007810000 */
[-CC-:B------:R-:W-:Y:S01]  /*15690*/  FFMA.FTZ R180, R7, R28.reuse, -R83.reuse ;  /* 0x0000001c07b47223 */ /* 0x180fe20000010853 */
[-CC-:B------:R-:W-:Y:S01]  /*156a0*/  FFMA.FTZ R182, R14, R28.reuse, -R83.reuse ;  /* 0x0000001c0eb67223 */ /* 0x180fe20000010853 */
[--C-:B------:R-:W-:Y:S01]  /*156b0*/  FFMA.FTZ R84, R15, R28, -R83.reuse ;  /* 0x0000001c0f547223 */ /* 0x100fe20000010853 */
[----:B------:R-:W-:Y:S01]  /*156c0*/  FMNMX.FTZ R7, R13, R8, !PT ;  /* 0x000000080d077209 */ /* 0x000fe20007810000 */
[C---:B------:R-:W-:Y:S01]  /*156d0*/  VIADD R14, R6.reuse, 0x300 ;  /* 0x00000300060e7836 */ /* 0x040fe20000000000 */
[----:B------:R-:W-:Y:S01]  /*156e0*/  MOV R15, 0x40000040 ;  /* 0x40000040000f7802 */ /* 0x000fe20000000f00 */
[----:B------:R-:W-:Y:S01]  /*156f0*/  VIADD R6, R6, 0x380 ;  /* 0x0000038006067836 */ /* 0x000fe20000000000 */
[----:B------:R-:W-:Y:S01]  /*15700*/  FMNMX.FTZ R8, R20, R7, !PT ;  /* 0x0000000714087209 */ /* 0x000fe20007810000 */
[-CC-:B------:R-:W-:Y:S01]  /*15710*/  FFMA.FTZ R178, R30, R28.reuse, -R83.reuse ;  /* 0x0000001c1eb27223 */ /* 0x180fe20000010853 */
[-CC-:B------:R-:W-:Y:S01]  /*15720*/  FFMA.FTZ R30, R35, R28.reuse, -R83.reuse ;  /* 0x0000001c231e7223 */ /* 0x180fe20000010853 */
[--C-:B------:R-:W-:Y:S01]  /*15730*/  FFMA.FTZ R35, R57, R28, -R83.reuse ;  /* 0x0000001c39237223 */ /* 0x100fe20000010853 */
[----:B------:R-:W-:Y:S01]  /*15740*/  FMNMX.FTZ R7, R21, R8, !PT ;  /* 0x0000000815077209 */ /* 0x000fe20007810000 */
[-C--:B------:R-:W-:Y:S01]  /*15750*/  FMUL.FTZ R11, R11, R28.reuse ;  /* 0x0000001c0b0b7220 */ /* 0x080fe20000410000 */
[----:B------:R-:W-:Y:S01]  /*15760*/  MUFU.EX2 R180, R180 ;  /* 0x000000b400b47308 */ /* 0x000fe20000000800 */
[-CC-:B------:R-:W-:Y:S01]  /*15770*/  FFMA.FTZ R176, R24, R28.reuse, -R83.reuse ;  /* 0x0000001c18b07223 */ /* 0x180fe20000010853 */
[----:B0-----:R-:W-:Y:S01]  /*15780*/  FMNMX.FTZ R8, R26, R7, !PT ;  /* 0x000000071a087209 */ /* 0x001fe20007810000 */
[-CC-:B------:R-:W-:Y:S01]  /*15790*/  FFMA.FTZ R85, R25, R28.reuse, -R83.reuse ;  /* 0x0000001c19557223 */ /* 0x180fe20000010853 */
[-CC-:B------:R-:W-:Y:S01]  /*157a0*/  FFMA.FTZ R25, R31, R28.reuse, -R83.reuse ;  /* 0x0000001c1f197223 */ /* 0x180fe20000010853 */
[--C-:B------:R-:W-:Y:S01]  /*157b0*/  FFMA.FTZ R172, R34, R28, -R83.reuse ;  /* 0x0000001c22ac7223 */ /* 0x100fe20000010853 */
[----:B------:R-:W-:Y:S01]  /*157c0*/  FMNMX.FTZ R7, R27, R8, !PT ;  /* 0x000000081b077209 */ /* 0x000fe20007810000 */
[-CC-:B------:R-:W-:Y:S01]  /*157d0*/  FFMA.FTZ R174, R38, R28.reuse, -R83.reuse ;  /* 0x0000001c26ae7223 */ /* 0x180fe20000010853 */
[----:B------:R-:W0:Y:S01]  /*157e0*/  MUFU.EX2 R11, R11 ;  /* 0x0000000b000b7308 */ /* 0x000e220000000800 */
[-CC-:B------:R-:W-:Y:S01]  /*157f0*/  FFMA.FTZ R86, R39, R28.reuse, -R83.reuse ;  /* 0x0000001c27567223 */ /* 0x180fe20000010853 */
[----:B------:R-:W-:Y:S01]  /*15800*/  FMNMX.FTZ R8, R32, R7, !PT ;  /* 0x0000000720087209 */ /* 0x000fe20007810000 */
[-CC-:B------:R-:W-:Y:S01]  /*15810*/  FFMA.FTZ R168, R42, R28.reuse, -R83.reuse ;  /* 0x0000001c2aa87223 */ /* 0x180fe20000010853 */
[-CC-:B------:R-:W-:Y:S01]  /*15820*/  FFMA.FTZ R31, R43, R28.reuse, -R83.reuse ;  /* 0x0000001c2b1f7223 */ /* 0x180fe20000010853 */
[--C-:B------:R-:W-:Y:S01]  /*15830*/  FFMA.FTZ R170, R46, R28, -R83.reuse ;  /* 0x0000001c2eaa7223 */ /* 0x100fe20000010853 */
[----:B-----5:R-:W-:Y:S01]  /*15840*/  FMNMX.FTZ R7, R33, R8, !PT ;  /* 0x0000000821077209 */ /* 0x020fe20007810000 */
[-CC-:B------:R-:W-:Y:S01]  /*15850*/  FFMA.FTZ R34, R49, R28.reuse, -R83.reuse ;  /* 0x0000001c31227223 */ /* 0x180fe20000010853 */
[----:B------:R-:W1:Y:S01]  /*15860*/  MUFU.EX2 R82, R82 ;  /* 0x0000005200527308 */ /* 0x000e620000000800 */
[-CC-:B------:R-:W-:Y:S01]  /*15870*/  FFMA.FTZ R43, R54, R28.reuse, -R83.reuse ;  /* 0x0000001c362b7223 */ /* 0x180fe20000010853 */
[----:B------:R-:W-:Y:S01]  /*15880*/  FMNMX.FTZ R8, R36, R7, !PT ;  /* 0x0000000724087209 */ /* 0x000fe20007810000 */
[-CC-:B------:R-:W-:Y:S01]  /*15890*/  FFMA.FTZ R38, R59, R28.reuse, -R83.reuse ;  /* 0x0000001c3b267223 */ /* 0x180fe20000010853 */
[-CC-:B------:R-:W-:Y:S01]  /*158a0*/  FFMA.FTZ R42, R61, R28.reuse, -R83.reuse ;  /* 0x0000001c3d2a7223 */ /* 0x180fe20000010853 */
[--C-:B------:R-:W-:Y:S01]  /*158b0*/  FFMA.FTZ R24, R62, R28, -R83.reuse ;  /* 0x0000001c3e187223 */ /* 0x100fe20000010853 */
[----:B------:R-:W-:Y:S01]  /*158c0*/  FMNMX.FTZ R7, R37, R8, !PT ;  /* 0x0000000825077209 */ /* 0x000fe20007810000 */
[-CC-:B------:R-:W-:Y:S01]  /*158d0*/  FFMA.FTZ R39, R64, R28.reuse, -R83.reuse ;  /* 0x0000001c40277223 */ /* 0x180fe20000010853 */
[----:B------:R-:W2:Y:S01]  /*158e0*/  MUFU.EX2 R182, R182 ;  /* 0x000000b600b67308 */ /* 0x000ea20000000800 */
[----:B0-----:R-:W-:Y:S01]  /*158f0*/  FFMA.FTZ R3, R11, R3, R180 ;  /* 0x000000030b037223 */ /* 0x001fe200000100b4 */
[----:B------:R-:W-:Y:S01]  /*15900*/  FMNMX.FTZ R8, R40, R7, !PT ;  /* 0x0000000728087209 */ /* 0x000fe20007810000 */
[-CC-:B------:R-:W-:Y:S01]  /*15910*/  FFMA.FTZ R46, R65, R28.reuse, -R83.reuse ;  /* 0x0000001c412e7223 */ /* 0x180fe20000010853 */
[-CC-:B------:R-:W-:Y:S01]  /*15920*/  FFMA.FTZ R49, R69, R28.reuse, -R83.reuse ;  /* 0x0000001c45317223 */ /* 0x180fe20000010853 */
[--C-:B------:R-:W-:Y:S01]  /*15930*/  FFMA.FTZ R54, R68, R28, -R83.reuse ;  /* 0x0000001c44367223 */ /* 0x100fe20000010853 */
[----:B------:R-:W-:Y:S01]  /*15940*/  FMNMX.FTZ R7, R41, R8, !PT ;  /* 0x0000000829077209 */ /* 0x000fe20007810000 */
[----:B------:R-:W-:Y:S01]  /*15950*/  FFMA.FTZ R76, R76, R28, -R83 ;  /* 0x0000001c4c4c7223 */ /* 0x000fe20000010853 */
[----:B------:R-:W0:Y:S01]  /*15960*/  MUFU.EX2 R84, R84 ;  /* 0x0000005400547308 */ /* 0x000e220000000800 */
[----:B-1----:R-:W-:Y:S01]  /*15970*/  FADD.FTZ R3, R82, R3 ;  /* 0x0000000352037221 */ /* 0x002fe20000010000 */
[----:B------:R-:W-:-:S02]  /*15980*/  FMNMX.FTZ R8, R44, R7, !PT ;  /* 0x000000072c087209 */ /* 0x000fc40007810000 */
[----:B------:R-:W-:Y:S02]  /*15990*/  F2FP.F16.F32.PACK_AB R180, R82, R180 ;  /* 0x000000b452b4723e */ /* 0x000fe400000000ff */
[----:B------:R-:W-:Y:S02]  /*159a0*/  FMNMX.FTZ R7, R45, R8, !PT ;  /* 0x000000082d077209 */ /* 0x000fe40007810000 */
[----:B------:R-:W1:Y:S01]  /*159b0*/  MUFU.EX2 R176, R176 ;  /* 0x000000b000b07308 */ /* 0x000e620000000800 */
[----:B--2---:R-:W-:Y:S01]  /*159c0*/  FADD.FTZ R3, R182, R3 ;  /* 0x00000003b6037221 */ /* 0x004fe20000010000 */
[----:B------:R-:W-:-:S04]  /*159d0*/  FMNMX.FTZ R7, R48, R7, !PT ;  /* 0x0000000730077209 */ /* 0x000fc80007810000 */
[----:B------:R-:W-:Y:S02]  /*159e0*/  FMNMX.FTZ R8, R50, R7, !PT ;  /* 0x0000000732087209 */ /* 0x000fe40007810000 */
[----:B------:R-:W-:Y:S01]  /*159f0*/  MUFU.EX2 R85, R85 ;  /* 0x0000005500557308 */ /* 0x000fe20000000800 */
[C---:B0-----:R-:W-:Y:S01]  /*15a00*/  FADD.FTZ R3, R84.reuse, R3 ;  /* 0x0000000354037221 */ /* 0x041fe20000010000 */
[----:B------:R-:W-:Y:S02]  /*15a10*/  FMNMX.FTZ R8, R51, R8, !PT ;  /* 0x0000000833087209 */ /* 0x000fe40007810000 */
[----:B------:R-:W-:Y:S02]  /*15a20*/  F2FP.F16.F32.PACK_AB R182, R84, R182 ;  /* 0x000000b654b6723e */ /* 0x000fe400000000ff */
[----:B------:R-:W-:Y:S02]  /*15a30*/  FMNMX.FTZ R8, R53, R8, !PT ;  /* 0x0000000835087209 */ /* 0x000fe40007810000 */
[----:B------:R-:W-:Y:S02]  /*15a40*/  MUFU.EX2 R178, R178 ;  /* 0x000000b200b27308 */ /* 0x000fe40000000800 */
[----:B------:R-:W-:-:S04]  /*15a50*/  FMNMX.FTZ R8, R55, R8, !PT ;  /* 0x0000000837087209 */ /* 0x000fc80007810000 */
[----:B------:R-:W-:Y:S01]  /*15a60*/  FMNMX.FTZ R7, R63, R8, !PT ;  /* 0x000000083f077209 */ /* 0x000fe20007810000 */
[----:B------:R-:W-:Y:S02]  /*15a70*/  WARPGROUP.DEPBAR.LE gsb0, 0x0 ;  /* 0x00008000000079c5 */ /* 0x000fe40000010000 */
[----:B------:R-:W-:Y:S01]  /*15a80*/  WARPGROUP.ARRIVE ;  /* 0x00000000000079c5 */ /* 0x000fe20000000000 */
[----:B------:R-:W-:Y:S01]  /*15a90*/  FMNMX.FTZ R8, R66, R7, !PT ;  /* 0x0000000742087209 */ /* 0x000fe20007810000 */
[----:B------:R-:W-:Y:S01]  /*15aa0*/  MUFU.EX2 R25, R25 ;  /* 0x0000001900197308 */ /* 0x000fe20000000800 */
[-CC-:B------:R-:W-:Y:S01]  /*15ab0*/  FFMA.FTZ R152, R52, R28.reuse, -R83.reuse ;  /* 0x0000001c34987223 */ /* 0x180fe20000010853 */
[--C-:B------:R-:W-:Y:S01]  /*15ac0*/  FFMA.FTZ R154, R56, R28, -R83.reuse ;  /* 0x0000001c389a7223 */ /* 0x100fe20000010853 */
[----:B------:R-:W-:Y:S01]  /*15ad0*/  FMNMX.FTZ R7, R67, R8, !PT ;  /* 0x0000000843077209 */ /* 0x000fe20007810000 */
[----:B------:R-:W-:Y:S01]  /*15ae0*/  HGMMA.64x128x16.F32 R88, R156, gdesc[UR4].tnspB, R88, gsb0 ;  /* 0x41e000049c587df0 */ /* 0x000fe20008000858 */
[----:B------:R-:W-:Y:S01]  /*15af0*/  R2UR UR6, R14 ;  /* 0x000000000e0672ca */ /* 0x000fe200000e0000 */
[-CC-:B------:R-:W-:Y:S01]  /*15b00*/  FFMA.FTZ R52, R72, R28.reuse, -R83.reuse ;  /* 0x0000001c48347223 */ /* 0x180fe20000010853 */
[----:B------:R-:W-:Y:S01]  /*15b10*/  FMNMX.FTZ R8, R70, R7, !PT ;  /* 0x0000000746087209 */ /* 0x000fe20007810000 */
[----:B------:R-:W-:Y:S01]  /*15b20*/  MUFU.EX2 R172, R172 ;  /* 0x000000ac00ac7308 */ /* 0x000fe20000000800 */
[----:B------:R-:W-:Y:S01]  /*15b30*/  R2UR UR7, R15 ;  /* 0x000000000f0772ca */ /* 0x000fe200000e0000 */
[----:B------:R-:W-:Y:S01]  /*15b40*/  FFMA.FTZ R14, R73, R28, -R83 ;  /* 0x0000001c490e7223 */ /* 0x000fe20000010853 */
        /* <DEDUP_REMOVED lines=25> */
[C---:B------:R-:W-:Y:S01]  /*15ce0*/  FADD.FTZ R7, -R8.reuse, R10 ;  /* 0x0000000a08077221 */ /* 0x040fe20000010100 */
[----:B------:R-:W-:-:S03]  /*15cf0*/  FMUL.FTZ R57, R8, R28 ;  /* 0x0000001c08397220 */ /* 0x000fc60000410000 */
[-C--:B------:R-:W-:Y:S01]  /*15d00*/  FMUL.FTZ R7, R7, R28.reuse ;  /* 0x0000001c07077220 */ /* 0x080fe20000410000 */
        /* <DEDUP_REMOVED lines=9> */
[----:B------:R-:W-:Y:S01]  /*15da0*/  FFMA.FTZ R20, R27, R28, -R57 ;  /* 0x0000001c1b147223 */ /* 0x000fe20000010839 */
[----:B------:R-:W-:Y:S01]  /*15db0*/  IADD3 R33, -R192, 0xb, RZ ;  /* 0x0000000bc0217810 */ /* 0x000fe20007ffe1ff */
[----:B------:R-:W2:Y:S01]  /*15dc0*/  MUFU.EX2 R181, R181 ;  /* 0x000000b500b57308 */ /* 0x000ea20000000800 */
[----:B0-----:R-:W-:-:S02]  /*15dd0*/  IMAD.MOV.U32 R7, RZ, RZ, 0x40000040 ;  /* 0x40000040ff077424 */ /* 0x001fc400078e00ff */
[-CC-:B------:R-:W-:Y:S01]  /*15de0*/  FFMA.FTZ R21, R37, R28.reuse, -R57.reuse ;  /* 0x0000001c25157223 */ /* 0x180fe20000010839 */
[-C--:B------:R-:W-:Y:S01]  /*15df0*/  FFMA.FTZ R175, R40, R28.reuse, -R57 ;  /* 0x0000001c28af7223 */ /* 0x080fe20000010839 */
[----:B-1----:R-:W-:Y:S01]  /*15e00*/  FADD.FTZ R40, R176, R3 ;  /* 0x00000003b0287221 */ /* 0x002fe20000010000 */
        /* <DEDUP_REMOVED lines=12> */
[----:B--2---:R-:W-:Y:S01]  /*15ed0*/  FFMA.FTZ R0, R15, R0, R181 ;  /* 0x000000000f007223 */ /* 0x004fe200000100b5 */
[-CC-:B------:R-:W-:Y:S01]  /*15ee0*/  FFMA.FTZ R80, R80, R28.reuse, -R57.reuse ;  /* 0x0000001c50507223 */ /* 0x180fe20000010839 */
[-CC-:B------:R-:W-:Y:S01]  /*15ef0*/  FFMA.FTZ R81, R81, R28.reuse, -R57.reuse ;  /* 0x0000001c51517223 */ /* 0x180fe20000010839 */
[----:B------:R-:W-:Y:S01]  /*15f00*/  FFMA.FTZ R29, R29, R28, -R57 ;  /* 0x0000001c1d1d7223 */ /* 0x000fe20000010839 */
[----:B------:R-:W-:Y:S01]  /*15f10*/  F2FP.F16.F32.PACK_AB R176, R85, R176 ;  /* 0x000000b055b0723e */ /* 0x000fe200000000ff */
[----:B------:R-:W-:-:S02]  /*15f20*/  WARPGROUP.DEPBAR.LE gsb0, 0x0 ;  /* 0x00008000000079c5 */ /* 0x000fc40000010000 */
[----:B------:R-:W-:Y:S01]  /*15f30*/  WARPGROUP.ARRIVE ;  /* 0x00000000000079c5 */ /* 0x000fe20000000000 */
[----:B------:R-:W-:Y:S01]  /*15f40*/  MUFU.EX2 R13, R13 ;  /* 0x0000000d000d7308 */ /* 0x000fe20000000800 */
[----:B0-----:R-:W-:Y:S01]  /*15f50*/  F2FP.F16.F32.PACK_AB R181, R9, R181 ;  /* 0x000000b509b5723e */ /* 0x001fe200000000ff */
[-C--:B------:R-:W-:Y:S01]  /*15f60*/  FFMA.FTZ R156, R58, R28.reuse, -R83 ;  /* 0x0000001c3a9c7223 */ /* 0x080fe20000010853 */
[-C--:B------:R-:W-:Y:S01]  /*15f70*/  FFMA.FTZ R157, R66, R28.reuse, -R57 ;  /* 0x0000001c429d7223 */ /* 0x080fe20000010839 */
[-C--:B------:R-:W-:Y:S01]  /*15f80*/  FFMA.FTZ R158, R60, R28.reuse, -R83 ;  /* 0x0000001c3c9e7223 */ /* 0x080fe20000010853 */
[----:B------:R-:W-:Y:S01]  /*15f90*/  HGMMA.64x128x16.F32 R88, R160, gdesc[UR4].tnspB, R88, gsb0 ;  /* 0x41e00004a0587df0 */ /* 0x000fe20008000858 */
[----:B------:R-:W-:Y:S01]  /*15fa0*/  R2UR UR6, R6 ;  /* 0x00000000060672ca */ /* 0x000fe200000e0000 */
[-CC-:B------:R-:W-:Y:S01]  /*15fb0*/  FFMA.FTZ R6, R50, R28.reuse, -R57.reuse ;  /* 0x0000001c32067223 */ /* 0x180fe20000010839 */
[----:B------:R-:W-:Y:S01]  /*15fc0*/  R2UR UR7, R7 ;  /* 0x00000000070772ca */ /* 0x000fe200000e0000 */
[----:B------:R-:W-:Y:S01]  /*15fd0*/  @!P1 IMAD R7, R184, 0x8, R2 ;  /* 0x00000008b8079824 */ /* 0x000fe200078e0202 */
[----:B------:R-:W-:Y:S01]  /*15fe0*/  MUFU.EX2 R177, R177 ;  /* 0x000000b100b17308 */ /* 0x000fe20000000800 */
[----:B------:R-:W-:-:S02]  /*15ff0*/  FFMA.FTZ R159, R70, R28, -R57 ;  /* 0x0000001c469f7223 */ /* 0x000fc40000010839 */
[----:B------:R-:W-:Y:S02]  /*16000*/  @!P1 VIADD R36, R7, 0x28840 ;  /* 0x0002884007249836 */ /* 0x000fe40000000000 */
[----:B------:R-:W-:-:S03]  /*16010*/  FFMA.FTZ R7, R53, R28, -R57 ;  /* 0x0000001c35077223 */ /* 0x000fc60000010839 */
        /* <DEDUP_REMOVED lines=21> */
[----:B------:R-:W-:Y:S06]  /*16170*/  HGMMA.64x128x16.F32 R88, R164, gdesc[UR4].tnspB, R88, gsb0 ;  /* 0x41e00004a4587df0 */ /* 0x000fec0008000858 */
        /* <DEDUP_REMOVED lines=19> */
[----:B------:R-:W0:Y:S08]  /*162b0*/  MUFU.EX2 R10, R76 ;  /* 0x0000004c000a7308 */ /* 0x000e300000000800 */
[----:B------:R-:W-:Y:S01]  /*162c0*/  MUFU.EX2 R29, R29 ;  /* 0x0000001d001d7308 */ /* 0x000fe20000000800 */
[----:B------:R-:W-:-:S02]  /*162d0*/  WARPGROUP.DEPBAR.LE gsb0, 0x0 ;  /* 0x00008000000079c5 */ /* 0x000fc40000010000 */
[----:B------:R1:W-:Y:S06]  /*162e0*/  BAR.ARV R33, 0x100 ;  /* 0x000400210000751d */ /* 0x0003ec0000002000 */
[----:B------:R2:W-:Y:S01]  /*162f0*/  @!P1 SYNCS.ARRIVE.TRANS64.RED.A1T0 RZ, [R36+URZ], RZ ;  /* 0x000000ff24ff99a7 */ /* 0x0005e2000810043f */
[----:B0-----:R-:W-:Y:S01]  /*16300*/  F2FP.F16.F32.PACK_AB R166, R10, R14 ;  /* 0x0000000e0aa6723e */ /* 0x001fe200000000ff */
[----:B-1----:R-:W-:Y:S01]  /*16310*/  FADD.FTZ R33, R85, R40 ;  /* 0x0000002855217221 */ /* 0x002fe20000010000 */
[-C--:B------:R-:W-:Y:S01]  /*16320*/  FMUL.FTZ R88, R88, R11.reuse ;  /* 0x0000000b58587220 */ /* 0x080fe20000410000 */
[-C--:B------:R-:W-:Y:S01]  /*16330*/  FMUL.FTZ R89, R89, R11.reuse ;  /* 0x0000000b59597220 */ /* 0x080fe20000410000 */
[-C--:B------:R-:W-:Y:S01]  /*16340*/  FMUL.FTZ R92, R92, R11.reuse ;  /* 0x0000000b5c5c7220 */ /* 0x080fe20000410000 */
[----:B------:R-:W-:Y:S01]  /*16350*/  FADD.FTZ R40, R178, R33 ;  /* 0x00000021b2287221 */ /* 0x000fe20000010000 */
[----:B------:R-:W-:Y:S01]  /*16360*/  FMUL.FTZ R93, R93, R11 ;  /* 0x0000000b5d5d7220 */ /* 0x000fe20000410000 */
[----:B--2---:R-:W-:Y:S01]  /*16370*/  FADD.FTZ R36, R9, R0 ;  /* 0x0000000009247221 */ /* 0x004fe20000010000 */
[----:B------:R0:W-:Y:S01]  /*16380*/  @!P1 SYNCS.ARRIVE.TRANS64.RED.A1T0 RZ, [R5+URZ], RZ ;  /* 0x000000ff05ff99a7 */ /* 0x0001e2000810043f */
[----:B------:R-:W-:Y:S01]  /*16390*/  FADD.FTZ R37, R25, R40 ;  /* 0x0000002819257221 */ /* 0x000fe20000010000 */
[-C--:B------:R-:W-:Y:S01]  /*163a0*/  FFMA.FTZ R0, R63, R28.reuse, -R57 ;  /* 0x0000001c3f007223 */ /* 0x080fe20000010839 */
[----:B------:R-:W-:Y:S01]  /*163b0*/  FADD.FTZ R36, R183, R36 ;  /* 0x00000024b7247221 */ /* 0x000fe20000010000 */
[C---:B------:R-:W-:Y:S01]  /*163c0*/  F2FP.F16.F32.PACK_AB R183, R13.reuse, R183 ;  /* 0x000000b70db7723e */ /* 0x040fe200000000ff */
[----:B------:R-:W-:Y:S01]  /*163d0*/  FADD.FTZ R37, R172, R37 ;  /* 0x00000025ac257221 */ /* 0x000fe20000010000 */
[-C--:B------:R-:W-:Y:S01]  /*163e0*/  FMUL.FTZ R96, R96, R11.reuse ;  /* 0x0000000b60607220 */ /* 0x080fe20000410000 */
[----:B------:R-:W-:Y:S01]  /*163f0*/  FADD.FTZ R36, R13, R36 ;  /* 0x000000240d247221 */ /* 0x000fe20000010000 */
[----:B------:R-:W1:Y:S01]  /*16400*/  MUFU.EX2 R0, R0 ;  /* 0x0000000000007308 */ /* 0x000e620000000800 */
[----:B------:R-:W-:Y:S01]  /*16410*/  FADD.FTZ R37, R30, R37 ;  /* 0x000000251e257221 */ /* 0x000fe20000010000 */
[----:B------:R-:W-:Y:S01]  /*16420*/  FMUL.FTZ R97, R97, R11 ;  /* 0x0000000b61617220 */ /* 0x000fe20000410000 */
[----:B0-----:R-:W-:Y:S01]  /*16430*/  FADD.FTZ R5, R177, R36 ;  /* 0x00000024b1057221 */ /* 0x001fe20000010000 */
[----:B------:R-:W-:Y:S01]  /*16440*/  F2FP.F16.F32.PACK_AB R177, R20, R177 ;  /* 0x000000b114b1723e */ /* 0x000fe200000000ff */
[----:B------:R-:W-:Y:S01]  /*16450*/  FADD.FTZ R37, R174, R37 ;  /* 0x00000025ae257221 */ /* 0x000fe20000010000 */
[-C--:B------:R-:W-:Y:S01]  /*16460*/  FMUL.FTZ R100, R100, R11.reuse ;  /* 0x0000000b64647220 */ /* 0x080fe20000410000 */
[----:B------:R-:W-:Y:S01]  /*16470*/  FADD.FTZ R36, R20, R5 ;  /* 0x0000000514247221 */ /* 0x000fe20000010000 */
[-C--:B------:R-:W-:Y:S01]  /*16480*/  FFMA.FTZ R5, R71, R28.reuse, -R57 ;  /* 0x0000001c47057223 */ /* 0x080fe20000010839 */
[----:B------:R-:W-:Y:S01]  /*16490*/  FADD.FTZ R37, R86, R37 ;  /* 0x0000002556257221 */ /* 0x000fe20000010000 */
[-C--:B------:R-:W-:Y:S01]  /*164a0*/  FMUL.FTZ R101, R101, R11.reuse ;  /* 0x0000000b65657220 */ /* 0x080fe20000410000 */
[----:B------:R-:W-:Y:S01]  /*164b0*/  FADD.FTZ R33, R179, R36 ;  /* 0x00000024b3217221 */ /* 0x000fe20000010000 */
[----:B------:R-:W-:Y:S01]  /*164c0*/  FFMA.FTZ R36, R75, R28, -R57 ;  /* 0x0000001c4b247223 */ /* 0x000fe20000010839 */
[----:B------:R-:W-:Y:S01]  /*164d0*/  FADD.FTZ R44, R168, R37 ;  /* 0x00000025a82c7221 */ /* 0x000fe20000010000 */
[----:B------:R-:W0:Y:S01]  /*164e0*/  MUFU.EX2 R5, R5 ;  /* 0x0000000500057308 */ /* 0x000e220000000800 */
        /* <DEDUP_REMOVED lines=46> */
[C---:B-1----:R-:W-:Y:S01]  /*167d0*/  F2FP.F16.F32.PACK_AB R155, R0.reuse, R155 ;  /* 0x0000009b009b723e */ /* 0x042fe200000000ff */
        /* <DEDUP_REMOVED lines=15> */
[----:B0-----:R-:W-:Y:S01]  /*168d0*/  F2FP.F16.F32.PACK_AB R159, R5, R159 ;  /* 0x0000009f059f723e */ /* 0x001fe200000000ff */
        /* <DEDUP_REMOVED lines=9> */
[----:B--2---:R-:W-:Y:S01]  /*16970*/  FADD.FTZ R0, R36, R7 ;  /* 0x0000000724007221 */ /* 0x004fe20000010000 */
        /* <DEDUP_REMOVED lines=54> */
[----:B------:R-:W-:Y:S06]  /*16ce0*/  @P2 BRA `(.L_x_8980) ;  /* 0xffffffd4009c2947 */ /* 0x000fec000383ffff */
.L_x_8970:
[----:B------:R-:W-:Y:S05]  /*16cf0*/  WARPSYNC.ALL ;  /* 0x0000000000007948 */ /* 0x000fea0003800000 */
[----:B------:R-:W-:Y:S06]  /*16d00*/  BAR.ARV 0x8, 0x180 ;  /* 0x0206000000007b1d */ /* 0x000fec0000002000 */
[----:B------:R-:W-:Y:S05]  /*16d10*/  @!P0 BRA `(.L_x_8981) ;  /* 0x0000000000048947 */ /* 0x000fea0003800000 */
[----:B------:R-:W-:Y:S01]  /*16d20*/  BPT.TRAP 0x1 ;  /* 0x000000040000795c */ /* 0x000fe20000300000 */
.L_x_8981:
[----:B------:R-:W-:Y:S01]  /*16d30*/  IMAD R11, R184, 0x8, R2 ;  /* 0x00000008b80b7824 */ /* 0x000fe200078e0202 */
[----:B------:R-:W-:-:S04]  /*16d40*/  SHF.L.U32 R4, R186, 0x1f, RZ ;  /* 0x0000001fba047819 */ /* 0x000fc800000006ff */
[----:B------:R0:W1:Y:S01]  /*16d50*/  SYNCS.PHASECHK.TRANS64.TRYWAIT P2, [R11+URZ+0x28850], R4 ;  /* 0x028850040b0075a7 */ /* 0x000062000804017f */
[----:B------:R-:W-:Y:S05]  /*16d60*/  @!P0 BRA `(.L_x_8982) ;  /* 0x0000000000048947 */ /* 0x000fea0003800000 */
[----:B------:R-:W-:Y:S01]  /*16d70*/  BPT.TRAP 0x1 ;  /* 0x000000040000795c */ /* 0x000fe20000300000 */
.L_x_8982:
[----:B------:R-:W-:-:S05]  /*16d80*/  VIADD R2, R2, 0x400 ;  /* 0x0000040002027836 */ /* 0x000fca0000000000 */
[----:B------:R-:W-:-:S04]  /*16d90*/  SHF.R.U32.HI R2, RZ, 0x4, R2 ;  /* 0x00000004ff027819 */ /* 0x000fc80000011602 */
[----:B------:R-:W-:-:S04]  /*16da0*/  LOP3.LUT R2, R2, 0x3fff, RZ, 0xc0, !PT ;  /* 0x00003fff02027812 */ /* 0x000fc800078ec0ff */
[----:B------:R-:W-:Y:S01]  /*16db0*/  LOP3.LUT R5, R2, 0x4000000, RZ, 0xfc, !PT ;  /* 0x0400000002057812 */ /* 0x000fe200078efcff */
[----:B-1----:R-:W-:Y:S06]  /*16dc0*/  @P2 BRA `(.L_x_8983) ;  /* 0x0000000000082947 */ /* 0x002fec0003800000 */
[----:B------:R-:W1:Y:S02]  /*16dd0*/  SYNCS.PHASECHK.TRANS64.TRYWAIT P0, [R11+URZ+0x28850], R4 ;  /* 0x028850040b0075a7 */ /* 0x000e64000800017f */
[----:B-1----:R-:W-:Y:S05]  /*16de0*/  @!P0 BRA `(.L_x_8984) ;  /* 0x000000d400348947 */ /* 0x002fea0003800000 */
.L_x_8983:
[----:B01----:R-:W-:Y:S01]  /*16df0*/  IMAD R4, R184, 0x800, R5 ;  /* 0x00000800b8047824 */ /* 0x003fe200078e0205 */
[----:B------:R-:W-:Y:S01]  /*16e00*/  MOV R5, 0x40000040 ;  /* 0x4000004000057802 */ /* 0x000fe20000000f00 */
[----:B------:R-:W-:Y:S05]  /*16e10*/  WARPSYNC.ALL ;  /* 0x0000000000007948 */ /* 0x000fea0003800000 */
[C---:B------:R-:W-:Y:S01]  /*16e20*/  R2UR UR6, R4.reuse ;  /* 0x00000000040672ca */ /* 0x040fe200000e0000 */
[----:B------:R-:W-:Y:S01]  /*16e30*/  WARPGROUP.ARRIVE ;  /* 0x00000000000079c5 */ /* 0x000fe20000000000 */
[----:B------:R-:W-:Y:S01]  /*16e40*/  R2UR UR7, R5 ;  /* 0x00000000050772ca */ /* 0x000fe200000e0000 */
[----:B------:R-:W-:Y:S01]  /*16e50*/  VIADD R6, R4, 0x80 ;  /* 0x0000008004067836 */ /* 0x000fe20000000000 */
[----:B------:R-:W0:Y:S01]  /*16e60*/  SHFL.BFLY PT, R2, R3, 0x2, 0x1f ;  /* 0x0c401f0003027f89 */ /* 0x000e2200000e0000 */
[----:B------:R-:W-:Y:S01]  /*16e70*/  IMAD.MOV.U32 R7, RZ, RZ, 0x40000040 ;  /* 0x40000040ff077424 */ /* 0x000fe200078e00ff */
[----:B------:R-:W-:Y:S01]  /*16e80*/  IADD3 R184, R184, 0x1, RZ ;  /* 0x00000001b8b87810 */ /* 0x000fe20007ffe0ff */
[----:B------:R-:W-:-:S02]  /*16e90*/  IMAD.MOV.U32 R5, RZ, RZ, 0x40000040 ;  /* 0x40000040ff057424 */ /* 0x000fc400078e00ff */
[----:B------:R-:W-:Y:S01]  /*16ea0*/  @!P1 VIADD R10, R11, 0x28860 ;  /* 0x000288600b0a9836 */ /* 0x000fe20000000000 */
[----:B------:R-:W-:Y:S01]  /*16eb0*/  ISETP.NE.AND P2, PT, R184, 0x2, PT ;  /* 0x00000002b800780c */ /* 0x000fe20003f45270 */
[----:B------:R-:W-:-:S03]  /*16ec0*/  VIADD R215, R215, 0x1 ;  /* 0x00000001d7d77836 */ /* 0x000fc60000000000 */
[----:B------:R-:W-:Y:S01]  /*16ed0*/  @!P1 PRMT R10, RZ, 0x654, R10 ;  /* 0x00000654ff0a9816 */ /* 0x000fe2000000000a */
[----:B------:R-:W-:Y:S01]  /*16ee0*/  HGMMA.64x128x16.F32 R88, R180, gdesc[UR4].tnspB, R88, gsb0 ;  /* 0x41e00004b4587df0 */ /* 0x000fe20008000858 */
[----:B------:R-:W-:Y:S01]  /*16ef0*/  R2UR UR6, R6 ;  /* 0x00000000060672ca */ /* 0x000fe200000e0000 */
[----:B------:R-:W-:Y:S01]  /*16f00*/  VIADD R6, R4, 0x100 ;  /* 0x0000010004067836 */ /* 0x000fe20000000000 */
[----:B------:R-:W-:Y:S01]  /*16f10*/  R2UR UR7, R7 ;  /* 0x00000000070772ca */ /* 0x000fe200000e0000 */
[----:B------:R-:W-:Y:S01]  /*16f20*/  IMAD.MOV.U32 R7, RZ, RZ, 0x40000040 ;  /* 0x40000040ff077424 */ /* 0x000fe200078e00ff */
[----:B------:R-:W-:Y:S01]  /*16f30*/  SEL R184, R184, RZ, P2 ;  /* 0x000000ffb8b87207 */ /* 0x000fe20001000000 */
[----:B0-----:R-:W-:Y:S01]  /*16f40*/  FADD.FTZ R2, R2, R3 ;  /* 0x0000000302027221 */ /* 0x001fe20000010000 */
[----:B------:R-:W-:-:S04]  /*16f50*/  SEL R3, RZ, 0x1, P2 ;  /* 0x00000001ff037807 */ /* 0x000fc80001000000 */
[----:B------:R-:W-:Y:S01]  /*16f60*/  LOP3.LUT R186, R186, R3, RZ, 0x3c, !PT ;  /* 0x00000003baba7212 */ /* 0x000fe200078e3cff */
[----:B------:R-:W-:Y:S01]  /*16f70*/  IMAD.MOV.U32 R3, RZ, RZ, -0x800000 ;  /* 0xff800000ff037424 */ /* 0x000fe200078e00ff */
[----:B------:R-:W-:Y:S02]  /*16f80*/  WARPGROUP.DEPBAR.LE gsb0, 0x0 ;  /* 0x00008000000079c5 */ /* 0x000fe40000010000 */
[----:B------:R-:W-:-:S06]  /*16f90*/  WARPGROUP.ARRIVE ;  /* 0x00000000000079c5 */ /* 0x000fcc0000000000 */
        /* <DEDUP_REMOVED lines=43> */
[----:B-1----:R-:W-:-:S04]  /*17250*/  FADD.FTZ R13, R4, R7 ;  /* 0x00000007040d7221 */ /* 0x002fc80000010000 */
[----:B------:R-:W-:Y:S02]  /*17260*/  FSETP.NE.FTZ.AND P0, PT, R12, RZ, PT ;  /* 0x000000ff0c00720b */ /* 0x000fe40003f15000 */
[----:B------:R-:W-:Y:S02]  /*17270*/  CS2R R4, SRZ ;  /* 0x0000000000047805 */ /* 0x000fe4000001ff00 */
        /* <DEDUP_REMOVED lines=81> */
.L_x_8901:
[----:B------:R-:W-:Y:S05]  /*17790*/  WARPSYNC.ALL ;  /* 0x0000000000007948 */ /* 0x000fea0003800000 */
        /* <DEDUP_REMOVED lines=10> */
[----:B------:R-:W-:Y:S01]  /*17840*/  ULDC UR4, c[0x0][0xad4] ;  /* 0x0002b50000047ab9 */ /* 0x000fe20000000800 */
[----:B------:R-:W-:Y:S01]  /*17850*/  F2FP.F16.F32.PACK_AB R34, R133, R132 ;  /* 0x000000848522723e */ /* 0x000fe200000000ff */
[----:B------:R-:W-:Y:S01]  /*17860*/  IMAD.MOV.U32 R57, RZ, RZ, RZ ;  /* 0x000000ffff397224 */ /* 0x000fe200078e00ff */
[----:B------:R-:W3:Y:S01]  /*17870*/  S2R R9, SR_SWINHI ;  /* 0x0000000000097919 */ /* 0x000ee20000002f00 */
[----:B------:R-:W-:Y:S02]  /*17880*/  F2FP.F16.F32.PACK_AB R36, R137, R136 ;  /* 0x000000888924723e */ /* 0x000fe400000000ff */
[----:B------:R-:W-:Y:S02]  /*17890*/  MOV R42, R2 ;  /* 0x00000002002a7202 */ /* 0x000fe40000000f00 */
[----:B---3--:R-:W-:-:S03]  /*178a0*/  MOV R43, R9 ;  /* 0x00000009002b7202 */ /* 0x008fc60000000f00 */
[----:B--2---:R-:W-:-:S03]  /*178b0*/  IMAD.WIDE R12, R8, 0x2, R42 ;  /* 0x00000002080c7825 */ /* 0x004fc600078e022a */
[C---:B------:R-:W-:Y:S02]  /*178c0*/  IADD3 R37, P0, R12.reuse, 0x40, RZ ;  /* 0x000000400c257810 */ /* 0x040fe40007f1e0ff */
[C---:B------:R-:W-:Y:S02]  /*178d0*/  IADD3 R35, P5, R12.reuse, 0x20, RZ ;  /* 0x000000200c237810 */ /* 0x040fe40007fbe0ff */
[----:B------:R-:W-:Y:S01]  /*178e0*/  IADD3 R39, P1, R12, 0x60, RZ ;  /* 0x000000600c277810 */ /* 0x000fe20007f3e0ff */
[--C-:B------:R-:W-:Y:S01]  /*178f0*/  IMAD.X R11, RZ, RZ, R13.reuse, P0 ;  /* 0x000000ffff0b7224 */ /* 0x100fe200000e060d */
[C---:B------:R-:W-:Y:S01]  /*17900*/  ISETP.NE.AND P0, PT, R208.reuse, RZ, PT ;  /* 0x000000ffd000720c */ /* 0x040fe20003f05270 */
[--C-:B------:R-:W-:Y:S01]  /*17910*/  IMAD.X R9, RZ, RZ, R13.reuse, P5 ;  /* 0x000000ffff097224 */ /* 0x100fe200028e060d */
[----:B-1----:R-:W-:Y:S01]  /*17920*/  LOP3.LUT R4, R35, 0x380, RZ, 0xc0, !PT ;  /* 0x0000038023047812 */ /* 0x002fe200078ec0ff */
[----:B------:R-:W-:Y:S01]  /*17930*/  IMAD.X R25, RZ, RZ, R13, P1 ;  /* 0x000000ffff197224 */ /* 0x000fe200008e060d */
[----:B------:R-:W-:Y:S01]  /*17940*/  SEL R208, R208, UR4, P0 ;  /* 0x00000004d0d07c07 */ /* 0x000fe20008000000 */
[----:B------:R-:W-:Y:S05]  /*17950*/  WARPSYNC.ALL ;  /* 0x0000000000007948 */ /* 0x000fea0003800000 */
[----:B------:R-:W-:Y:S01]  /*17960*/  LOP3.LUT R15, R12, 0x380, RZ, 0xc0, !PT ;  /* 0x000003800c0f7812 */ /* 0x000fe200078ec0ff */
[----:B------:R-:W-:Y:S01]  /*17970*/  ULDC.64 UR6, c[0x0][0xc08] ;  /* 0x0003020000067ab9 */ /* 0x000fe20000000a00 */
[----:B------:R-:W-:Y:S01]  /*17980*/  LOP3.LUT R14, R39, 0x380, RZ, 0xc0, !PT ;  /* 0x00000380270e7812 */ /* 0x000fe200078ec0ff */
[----:B------:R-:W-:Y:S01]  /*17990*/  ULDC.64 UR4, c[0x0][0xc00] ;  /* 0x0003000000047ab9 */ /* 0x000fe20000000a00 */
[----:B------:R-:W-:-:S02]  /*179a0*/  SHF.R.U64 R4, R4, 0x3, RZ ;  /* 0x0000000304047819 */ /* 0x000fc400000012ff */
[----:B------:R-:W-:Y:S02]  /*179b0*/  IADD3 R45, P2, R12, 0x4000, RZ ;  /* 0x000040000c2d7810 */ /* 0x000fe40007f5e0ff */
[----:B------:R-:W-:Y:S02]  /*179c0*/  SHF.R.U64 R15, R15, 0x3, RZ ;  /* 0x000000030f0f7819 */ /* 0x000fe400000012ff */
[----:B------:R-:W-:Y:S01]  /*179d0*/  SHF.R.U64 R14, R14, 0x3, RZ ;  /* 0x000000030e0e7819 */ /* 0x000fe200000012ff */
[----:B------:R-:W-:Y:S01]  /*179e0*/  IMAD.X R27, RZ, RZ, R13, P2 ;  /* 0x000000ffff1b7224 */ /* 0x000fe200010e060d */
[C---:B------:R-:W-:Y:S02]  /*179f0*/  IADD3 R47, P3, R12.reuse, 0x4020, RZ ;  /* 0x000040200c2f7810 */ /* 0x040fe40007f7e0ff */
[C---:B------:R-:W-:Y:S02]  /*17a00*/  IADD3 R30, P4, R12.reuse, 0x4040, RZ ;  /* 0x000040400c1e7810 */ /* 0x040fe40007f9e0ff */
[----:B------:R-:W-:-:S02]  /*17a10*/  IADD3 R49, P5, R12, 0x4060, RZ ;  /* 0x000040600c317810 */ /* 0x000fc40007fbe0ff */
[----:B------:R-:W-:Y:S01]  /*17a20*/  LOP3.LUT R8, R4, R35, RZ, 0x3c, !PT ;  /* 0x0000002304087212 */ /* 0x000fe200078e3cff */
[--C-:B------:R-:W-:Y:S01]  /*17a30*/  IMAD.X R31, RZ, RZ, R13.reuse, P4 ;  /* 0x000000ffff1f7224 */ /* 0x100fe200020e060d */
[----:B------:R-:W-:Y:S01]  /*17a40*/  LOP3.LUT R12, R15, R12, RZ, 0x3c, !PT ;  /* 0x0000000c0f0c7212 */ /* 0x000fe200078e3cff */
[----:B------:R-:W-:Y:S01]  /*17a50*/  IMAD.X R33, RZ, RZ, R13, P5 ;  /* 0x000000ffff217224 */ /* 0x000fe200028e060d */
[----:B------:R-:W-:Y:S02]  /*17a60*/  LOP3.LUT R24, R14, R39, RZ, 0x3c, !PT ;  /* 0x000000270e187212 */ /* 0x000fe400078e3cff */
[----:B------:R-:W-:Y:S02]  /*17a70*/  LOP3.LUT R4, R45, 0x380, RZ, 0xc0, !PT ;  /* 0x000003802d047812 */ /* 0x000fe400078ec0ff */
[----:B------:R-:W-:Y:S02]  /*17a80*/  LOP3.LUT R14, R47, 0x380, RZ, 0xc0, !PT ;  /* 0x000003802f0e7812 */ /* 0x000fe400078ec0ff */
[----:B------:R-:W-:-:S02]  /*17a90*/  LOP3.LUT R15, R30, 0x380, RZ, 0xc0, !PT ;  /* 0x000003801e0f7812 */ /* 0x000fc400078ec0ff */
[----:B------:R-:W-:Y:S02]  /*17aa0*/  LOP3.LUT R10, R37, 0x380, RZ, 0xc0, !PT ;  /* 0x00000380250a7812 */ /* 0x000fe400078ec0ff */
[----:B------:R-:W-:Y:S02]  /*17ab0*/  SHF.R.U64 R4, R4, 0x3, RZ ;  /* 0x0000000304047819 */ /* 0x000fe400000012ff */
[----:B------:R-:W-:Y:S02]  /*17ac0*/  SHF.R.U64 R14, R14, 0x3, RZ ;  /* 0x000000030e0e7819 */ /* 0x000fe400000012ff */
[----:B------:R-:W-:Y:S02]  /*17ad0*/  SHF.R.U64 R15, R15, 0x3, RZ ;  /* 0x000000030f0f7819 */ /* 0x000fe400000012ff */
[----:B------:R-:W-:Y:S02]  /*17ae0*/  SHF.R.U64 R10, R10, 0x3, RZ ;  /* 0x000000030a0a7819 */ /* 0x000fe400000012ff */
[----:B------:R-:W-:-:S02]  /*17af0*/  LOP3.LUT R26, R4, R45, RZ, 0x3c, !PT ;  /* 0x0000002d041a7212 */ /* 0x000fc400078e3cff */
[----:B------:R-:W-:Y:S02]  /*17b00*/  IADD3.X R29, RZ, R13, RZ, P3, !PT ;  /* 0x0000000dff1d7210 */ /* 0x000fe40001ffe4ff */
[----:B------:R-:W-:Y:S02]  /*17b10*/  LOP3.LUT R32, R49, 0x380, RZ, 0xc0, !PT ;  /* 0x0000038031207812 */ /* 0x000fe400078ec0ff */
[----:B------:R-:W-:Y:S02]  /*17b20*/  LOP3.LUT R28, R14, R47, RZ, 0x3c, !PT ;  /* 0x0000002f0e1c7212 */ /* 0x000fe400078e3cff */
[----:B------:R-:W-:Y:S02]  /*17b30*/  LOP3.LUT R30, R15, R30, RZ, 0x3c, !PT ;  /* 0x0000001e0f1e7212 */ /* 0x000fe400078e3cff */
[----:B------:R-:W-:Y:S02]  /*17b40*/  MOV R4, R12 ;  /* 0x0000000c00047202 */ /* 0x000fe40000000f00 */
[----:B------:R-:W-:-:S02]  /*17b50*/  LOP3.LUT R10, R10, R37, RZ, 0x3c, !PT ;  /* 0x000000250a0a7212 */ /* 0x000fc400078e3cff */
[----:B------:R-:W-:Y:S02]  /*17b60*/  F2FP.F16.F32.PACK_AB R12, R21, R20 ;  /* 0x00000014150c723e */ /* 0x000fe400000000ff */
[----:B------:R-:W-:Y:S02]  /*17b70*/  F2FP.F16.F32.PACK_AB R13, R91, R90 ;  /* 0x0000005a5b0d723e */ /* 0x000fe400000000ff */
[----:B------:R-:W-:Y:S02]  /*17b80*/  F2FP.F16.F32.PACK_AB R14, R93, R92 ;  /* 0x0000005c5d0e723e */ /* 0x000fe400000000ff */
[----:B------:R-:W-:Y:S01]  /*17b90*/  F2FP.F16.F32.PACK_AB R15, R95, R94 ;  /* 0x0000005e5f0f723e */ /* 0x000fe200000000ff */
[----:B------:R-:W-:Y:S01]  /*17ba0*/  BAR.SYNC.DEFER_BLOCKING 0x1, 0x100 ;  /* 0x0044000000007b1d */ /* 0x000fe20000010000 */
[----:B------:R-:W-:Y:S02]  /*17bb0*/  SHF.R.U64 R32, R32, 0x3, RZ ;  /* 0x0000000320207819 */ /* 0x000fe400000012ff */
[----:B------:R-:W-:-:S02]  /*17bc0*/  MOV R37, R8 ;  /* 0x0000000800257202 */ /* 0x000fc40000000f00 */
[----:B------:R-:W-:Y:S02]  /*17bd0*/  MOV R38, R10 ;  /* 0x0000000a00267202 */ /* 0x000fe40000000f00 */
[----:B------:R-:W-:Y:S02]  /*17be0*/  F2FP.F16.F32.PACK_AB R8, R97, R96 ;  /* 0x000000606108723e */ /* 0x000fe400000000ff */
[----:B------:R-:W-:Y:S02]  /*17bf0*/  F2FP.F16.F32.PACK_AB R9, R99, R98 ;  /* 0x000000626309723e */ /* 0x000fe400000000ff */
[----:B------:R-:W-:Y:S02]  /*17c00*/  F2FP.F16.F32.PACK_AB R10, R101, R100 ;  /* 0x00000064650a723e */ /* 0x000fe400000000ff */
[----:B------:R-:W-:Y:S02]  /*17c10*/  F2FP.F16.F32.PACK_AB R11, R103, R102 ;  /* 0x00000066670b723e */ /* 0x000fe400000000ff */
[----:B------:R-:W-:-:S02]  /*17c20*/  MOV R39, R24 ;  /* 0x0000001800277202 */ /* 0x000fc40000000f00 */
[----:B------:R-:W-:Y:S02]  /*17c30*/  MOV R46, R26 ;  /* 0x0000001a002e7202 */ /* 0x000fe40000000f00 */
[----:B------:R-:W-:Y:S02]  /*17c40*/  LOP3.LUT R32, R32, R49, RZ, 0x3c, !PT ;  /* 0x0000003120207212 */ /* 0x000fe400078e3cff */
[----:B------:R-:W-:Y:S02]  /*17c50*/  F2FP.F16.F32.PACK_AB R24, R113, R112 ;  /* 0x000000707118723e */ /* 0x000fe400000000ff */
[----:B------:R-:W-:Y:S01]  /*17c60*/  F2FP.F16.F32.PACK_AB R25, R115, R114 ;  /* 0x000000727319723e */ /* 0x000fe200000000ff */
[----:B------:R1:W-:Y:S01]  /*17c70*/  STSM.16.M88.4 [R4], R12 ;  /* 0x0000000c04007844 */ /* 0x0003e20000000200 */
[----:B------:R-:W-:Y:S02]  /*17c80*/  F2FP.F16.F32.PACK_AB R26, R117, R116 ;  /* 0x00000074751a723e */ /* 0x000fe400000000ff */
[----:B------:R-:W-:Y:S01]  /*17c90*/  F2FP.F16.F32.PACK_AB R27, R119, R118 ;  /* 0x00000076771b723e */ /* 0x000fe200000000ff */
[----:B------:R2:W-:Y:S01]  /*17ca0*/  STSM.16.M88.4 [R37], R8 ;  /* 0x0000000825007844 */ /* 0x0005e20000000200 */
[----:B------:R-:W-:-:S02]  /*17cb0*/  MOV R45, R28 ;  /* 0x0000001c002d7202 */ /* 0x000fc40000000f00 */
[----:B------:R-:W-:Y:S02]  /*17cc0*/  MOV R44, R30 ;  /* 0x0000001e002c7202 */ /* 0x000fe40000000f00 */
[----:B------:R-:W-:Y:S02]  /*17cd0*/  F2FP.F16.F32.PACK_AB R28, R121, R120 ;  /* 0x00000078791c723e */ /* 0x000fe400000000ff */
[----:B------:R-:W-:Y:S02]  /*17ce0*/  F2FP.F16.F32.PACK_AB R29, R123, R122 ;  /* 0x0000007a7b1d723e */ /* 0x000fe400000000ff */
[----:B------:R-:W-:Y:S02]  /*17cf0*/  F2FP.F16.F32.PACK_AB R30, R125, R124 ;  /* 0x0000007c7d1e723e */ /* 0x000fe400000000ff */
[----:B------:R-:W-:Y:S02]  /*17d00*/  F2FP.F16.F32.PACK_AB R31, R127, R126 ;  /* 0x0000007e7f1f723e */ /* 0x000fe400000000ff */
[----:B-1----:R-:W-:-:S02]  /*17d10*/  F2FP.F16.F32.PACK_AB R12, R105, R104 ;  /* 0x00000068690c723e */ /* 0x002fc400000000ff */
[----:B------:R-:W-:Y:S02]  /*17d20*/  F2FP.F16.F32.PACK_AB R13, R107, R106 ;  /* 0x0000006a6b0d723e */ /* 0x000fe400000000ff */
[----:B------:R-:W-:Y:S02]  /*17d30*/  F2FP.F16.F32.PACK_AB R14, R109, R108 ;  /* 0x0000006c6d0e723e */ /* 0x000fe400000000ff */
[----:B------:R-:W-:Y:S02]  /*17d40*/  F2FP.F16.F32.PACK_AB R15, R41, R40 ;  /* 0x00000028290f723e */ /* 0x000fe400000000ff */
[----:B------:R-:W-:Y:S02]  /*17d50*/  MOV R4, R32 ;  /* 0x0000002000047202 */ /* 0x000fe40000000f00 */
[----:B------:R-:W-:Y:S01]  /*17d60*/  F2FP.F16.F32.PACK_AB R32, R129, R128 ;  /* 0x000000808120723e */ /* 0x000fe200000000ff */
[----:B------:R1:W-:Y:S01]  /*17d70*/  STSM.16.M88.4 [R38], R12 ;  /* 0x0000000c26007844 */ /* 0x0003e20000000200 */
[----:B------:R-:W-:-:S02]  /*17d80*/  F2FP.F16.F32.PACK_AB R33, R131, R130 ;  /* 0x000000828321723e */ /* 0x000fc400000000ff */
[----:B------:R-:W-:Y:S01]  /*17d90*/  F2FP.F16.F32.PACK_AB R35, R135, R134 ;  /* 0x000000868723723e */ /* 0x000fe200000000ff */
[----:B------:R3:W-:Y:S01]  /*17da0*/  STSM.16.M88.4 [R39], R24 ;  /* 0x0000001827007844 */ /* 0x0007e20000000200 */
[----:B--2---:R-:W-:Y:S02]  /*17db0*/  F2FP.F16.F32.PACK_AB R37, R139, R138 ;  /* 0x0000008a8b25723e */ /* 0x004fe400000000ff */
[----:B------:R-:W-:Y:S01]  /*17dc0*/  F2FP.F16.F32.PACK_AB R8, R145, R144 ;  /* 0x000000909108723e */ /* 0x000fe200000000ff */
[----:B------:R-:W-:Y:S01]  /*17dd0*/  STSM.16.M88.4 [R46], R28 ;  /* 0x0000001c2e007844 */ /* 0x000fe20000000200 */
[----:B------:R-:W-:Y:S02]  /*17de0*/  F2FP.F16.F32.PACK_AB R9, R147, R146 ;  /* 0x000000929309723e */ /* 0x000fe400000000ff */
[----:B------:R-:W-:Y:S01]  /*17df0*/  F2FP.F16.F32.PACK_AB R10, R149, R148 ;  /* 0x00000094950a723e */ /* 0x000fe200000000ff */
[----:B------:R-:W-:Y:S01]  /*17e00*/  STSM.16.M88.4 [R45], R32 ;  /* 0x000000202d007844 */ /* 0x000fe20000000200 */
[----:B------:R-:W-:-:S02]  /*17e10*/  F2FP.F16.F32.PACK_AB R11, R151, R150 ;  /* 0x00000096970b723e */ /* 0x000fc400000000ff */
[----:B------:R-:W-:Y:S02]  /*17e20*/  ISETP.NE.U32.AND P0, PT, RZ, UR4, PT ;  /* 0x00000004ff007c0c */ /* 0x000fe4000bf05070 */
[----:B-1----:R-:W-:Y:S02]  /*17e30*/  F2FP.F16.F32.PACK_AB R38, R141, R140 ;  /* 0x0000008c8d26723e */ /* 0x002fe400000000ff */
[----:B------:R-:W-:Y:S02]  /*17e40*/  ISETP.NE.U32.AND P3, PT, RZ, UR6, PT ;  /* 0x00000006ff007c0c */ /* 0x000fe4000bf65070 */
[----:B---3--:R-:W-:Y:S02]  /*17e50*/  F2FP.F16.F32.PACK_AB R39, R143, R142 ;  /* 0x0000008e8f27723e */ /* 0x008fe400000000ff */
[----:B------:R-:W-:Y:S02]  /*17e60*/  IADD3 R12, P1, R210, UR4, RZ ;  /* 0x00000004d20c7c10 */ /* 0x000fe4000ff3e0ff */
[----:B------:R-:W-:Y:S01]  /*17e70*/  ISETP.NE.AND.EX P0, PT, RZ, UR5, PT, P0 ;  /* 0x00000005ff007c0c */ /* 0x000fe2000bf05300 */
[----:B------:R-:W-:Y:S01]  /*17e80*/  STSM.16.M88.4 [R44], R36 ;  /* 0x000000242c007844 */ /* 0x000fe20000000200 */
[----:B------:R-:W-:-:S02]  /*17e90*/  ISETP.NE.AND.EX P3, PT, RZ, UR7, PT, P3 ;  /* 0x00000007ff007c0c */ /* 0x000fc4000bf65330 */
[----:B------:R-:W-:Y:S01]  /*17ea0*/  IADD3.X R13, R211, UR5, RZ, P1, !PT ;  /* 0x00000005d30d7c10 */ /* 0x000fe20008ffe4ff */
[----:B------:R1:W-:Y:S01]  /*17eb0*/  STSM.16.M88.4 [R4], R8 ;  /* 0x0000000804007844 */ /* 0x0003e20000000200 */
[----:B------:R-:W-:Y:S09]  /*17ec0*/  BAR.SYNC.DEFER_BLOCKING 0x1, 0x100 ;  /* 0x0044000000007b1d */ /* 0x000ff20000010000 */
[----:B------:R-:W-:Y:S01]  /*17ed0*/  @P3 IADD3 R210, P1, R210, UR6, RZ ;  /* 0x00000006d2d23c10 */ /* 0x000fe2000ff3e0ff */
[----:B------:R-:W-:-:S02]  /*17ee0*/  ULDC UR6, c[0x0][0xa88] ;  /* 0x0002a20000067ab9 */ /* 0x000fc40000000800 */
[----:B------:R-:W-:Y:S01]  /*17ef0*/  IMAD.U32 R27, RZ, RZ, UR6 ;  /* 0x00000006ff1b7e24 */ /* 0x000fe2000f8e00ff */
[----:B------:R-:W-:Y:S02]  /*17f00*/  @P3 IADD3.X R211, R211, UR7, RZ, P1, !PT ;  /* 0x00000007d3d33c10 */ /* 0x000fe40008ffe4ff */
[----:B------:R-:W-:Y:S01]  /*17f10*/  ISETP.GT.AND P2, PT, R208, 0x1, PT ;  /* 0x00000001d000780c */ /* 0x000fe20003f44270 */
[----:B-1----:R-:W1:Y:S01]  /*17f20*/  LDC R4, c[0x0][0xbe8] ;  /* 0x0002fa00ff047b82 */ /* 0x002e620000000800 */
[----:B------:R2:W5:Y:S04]  /*17f30*/  @P0 LDG.E R57, desc[UR42][R12.64] ;  /* 0x0000002a0c390981 */ /* 0x000568000c1e1900 */
[----:B------:R2:W5:Y:S01]  /*17f40*/  @P3 LDG.E R27, desc[UR42][R210.64] ;  /* 0x0000002ad21b3981 */ /* 0x000562000c1e1900 */
[----:B------:R-:W-:-:S04]  /*17f50*/  MOV R26, 0x9b8 ;  /* 0x000009b8001a7802 */ /* 0x000fc80000000f00 */
[----:B------:R-:W-:-:S04]  /*17f60*/  SEL R26, R26, 0x978, P2 ;  /* 0x000009781a1a7807 */ /* 0x000fc80001000000 */
[----:B------:R2:W3:Y:S01]  /*17f70*/  LDC.64 R8, c[0x0][R26+0x220] ;  /* 0x000088001a087b82 */ /* 0x0004e20000000a00 */
[----:B-1----:R-:W-:-:S07]  /*17f80*/  ISETP.NE.AND P1, PT, R4, 0x1, PT ;  /* 0x000000010400780c */ /* 0x002fce0003f25270 */
[----:B------:R2:W1:Y:S08]  /*17f90*/  LDC.64 R10, c[0x0][R26+0x218] ;  /* 0x000086001a0a7b82 */ /* 0x0004700000000a00 */
[----:B------:R2:W4:Y:S01]  /*17fa0*/  LDC.64 R14, c[0x0][R26+0x228] ;  /* 0x00008a001a0e7b82 */ /* 0x0005220000000a00 */
[----:B---3--:R-:W-:Y:S05]  /*17fb0*/  @P3 BRA `(.L_x_8987) ;  /* 0x0000000000103947 */ /* 0x008fea0003800000 */
[----:B------:R-:W-:Y:S05]  /*17fc0*/  @!P0 BRA `(.L_x_8987) ;  /* 0x00000000000c8947 */ /* 0x000fea0003800000 */
[----:B------:R-:W3:Y:S04]  /*17fd0*/  LDG.E R24, desc[UR42][R12.64] ;  /* 0x0000002a0c187981 */ /* 0x000ee8000c1e1900 */
[----:B-----5:R-:W3:Y:S02]  /*17fe0*/  LDG.E R27, desc[UR42][R12.64+0x4] ;  /* 0x0000042a0c1b7981 */ /* 0x020ee4000c1e1900 */
[----:B---3--:R-:W-:-:S07]  /*17ff0*/  IMAD.IADD R27, R27, 0x1, -R24 ;  /* 0x000000011b1b7824 */ /* 0x008fce00078e0a18 */
.L_x_8987:
[----:B------:R-:W3:Y:S01]  /*18000*/  LDL R30, [R1+0x50] ;  /* 0x00005000011e7983 */ /* 0x000ee20000100800 */
[----:B--2---:R-:W2:Y:S01]  /*18010*/  LDC.64 R12, c[0x0][R26+0x210] ;  /* 0x000084001a0c7b82 */ /* 0x004ea20000000a00 */
[----:B------:R-:W-:Y:S01]  /*18020*/  ISETP.NE.U32.AND P0, PT, RZ, UR4, PT ;  /* 0x00000004ff007c0c */ /* 0x000fe2000bf05070 */
[-C--:B-1----:R-:W-:Y:S01]  /*18030*/  IMAD R31, R11, R206.reuse, RZ ;  /* 0x000000ce0b1f7224 */ /* 0x082fe200078e02ff */
[----:B-----5:R-:W-:Y:S01]  /*18040*/  SHF.R.S32.HI R58, RZ, 0x1f, R57 ;  /* 0x0000001fff3a7819 */ /* 0x020fe20000011439 */
[----:B------:R-:W-:Y:S01]  /*18050*/  IMAD.WIDE.U32 R10, R10, R206, RZ ;  /* 0x000000ce0a0a7225 */ /* 0x000fe200078e00ff */
[----:B------:R-:W-:-:S03]  /*18060*/  ISETP.NE.AND.EX P0, PT, RZ, UR5, PT, P0 ;  /* 0x00000005ff007c0c */ /* 0x000fc6000bf05300 */
[----:B------:R-:W1:Y:S01]  /*18070*/  @P1 LDC R28, c[0x0][0xbec] ;  /* 0x0002fb00ff1c1b82 */ /* 0x000e620000000800 */
[----:B------:R-:W-:Y:S01]  /*18080*/  SEL R209, R209, RZ, !P0 ;  /* 0x000000ffd1d17207 */ /* 0x000fe20004000000 */
[----:B------:R-:W-:Y:S01]  /*18090*/  IMAD.IADD R37, R204, 0x1, R190 ;  /* 0x00000001cc257824 */ /* 0x000fe200078e02be */
[----:B------:R-:W-:Y:S01]  /*180a0*/  SEL R29, R234, RZ, !P0 ;  /* 0x000000ffea1d7207 */ /* 0x000fe20004000000 */
[----:B------:R-:W-:Y:S02]  /*180b0*/  IMAD.IADD R11, R11, 0x1, R31 ;  /* 0x000000010b0b7824 */ /* 0x000fe400078e021f */
[----:B------:R-:W-:Y:S02]  /*180c0*/  IMAD R9, R9, R209, RZ ;  /* 0x000000d109097224 */ /* 0x000fe400078e02ff */
[----:B------:R-:W0:Y:S01]  /*180d0*/  @P1 LDC R35, c[0x0][0xbf0] ;  /* 0x0002fc00ff231b82 */ /* 0x000e220000000800 */
[----:B------:R-:W-:Y:S02]  /*180e0*/  IMAD R56, R27, R4, RZ ;  /* 0x000000041b387224 */ /* 0x000fe400078e02ff */
[C---:B------:R-:W-:Y:S01]  /*180f0*/  IMAD R33, R8.reuse, R29, R9 ;  /* 0x0000001d08217224 */ /* 0x040fe200078e0209 */
[----:B------:R-:W-:Y:S01]  /*18100*/  SEL R29, R217, RZ, P2 ;  /* 0x000000ffd91d7207 */ /* 0x000fe20001000000 */
[----:B------:R-:W-:-:S03]  /*18110*/  IMAD.WIDE.U32 R8, R8, R209, RZ ;  /* 0x000000d108087225 */ /* 0x000fc600078e00ff */
[----:B------:R-:W2:Y:S01]  /*18120*/  LDC.64 R24, c[0x0][0xba8] ;  /* 0x0002ea00ff187b82 */ /* 0x000ea20000000a00 */
[----:B------:R-:W-:Y:S01]  /*18130*/  IMAD.IADD R33, R9, 0x1, R33 ;  /* 0x0000000109217824 */ /* 0x000fe200078e0221 */
[----:B------:R-:W-:Y:S01]  /*18140*/  IADD3 R10, P0, P3, R8, R10, R57 ;  /* 0x0000000a080a7210 */ /* 0x000fe20007b1e039 */
[----:B----4-:R-:W-:Y:S01]  /*18150*/  IMAD R31, R15, R29, RZ ;  /* 0x0000001d0f1f7224 */ /* 0x010fe200078e02ff */
[----:B------:R-:W-:Y:S01]  /*18160*/  MOV R9, R37 ;  /* 0x0000002500097202 */ /* 0x000fe20000000f00 */
[----:B------:R-:W-:Y:S01]  /*18170*/  IMAD.WIDE.U32 R14, R14, R29, RZ ;  /* 0x0000001d0e0e7225 */ /* 0x000fe200078e00ff */
[----:B------:R-:W-:-:S03]  /*18180*/  IADD3.X R11, R33, R11, R58, P0, P3 ;  /* 0x0000000b210b7210 */ /* 0x000fc600007e643a */
[----:B-1----:R-:W-:-:S04]  /*18190*/  @P1 IMAD.HI.U32 R8, R37, R28, RZ ;  /* 0x0000001c25081227 */ /* 0x002fc800078e00ff */
[----:B------:R-:W-:Y:S01]  /*181a0*/  IMAD.IADD R31, R15, 0x1, R31 ;  /* 0x000000010f1f7824 */ /* 0x000fe200078e021f */
[----:B0-----:R-:W-:-:S04]  /*181b0*/  @P1 SHF.R.U32.HI R9, RZ, R35, R8 ;  /* 0x00000023ff091219 */ /* 0x001fc80000011608 */
[----:B------:R-:W-:Y:S01]  /*181c0*/  IADD3 R14, P0, P3, R9, R10, R14 ;  /* 0x0000000a090e7210 */ /* 0x000fe20007b1e00e */
[--C-:B------:R-:W-:Y:S01]  /*181d0*/  IMAD.MOV R29, RZ, RZ, -R9.reuse ;  /* 0x000000ffff1d7224 */ /* 0x100fe200078e0a09 */
[----:B------:R-:W-:Y:S01]  /*181e0*/  SHF.R.S32.HI R8, RZ, 0x1f, R9 ;  /* 0x0000001fff087819 */ /* 0x000fe20000011409 */
[----:B--2---:R-:W0:Y:S02]  /*181f0*/  @!P2 LDC R24, c[0x0][0xb50] ;  /* 0x0002d400ff18ab82 */ /* 0x004e240000000800 */
[----:B------:R-:W-:Y:S01]  /*18200*/  IMAD R9, R4, R29, R37 ;  /* 0x0000001d04097224 */ /* 0x000fe200078e0225 */
[----:B------:R-:W-:-:S03]  /*18210*/  IADD3.X R15, R8, R11, R31, P0, P3 ;  /* 0x0000000b080f7210 */ /* 0x000fc600007e641f */
[-C--:B------:R-:W-:Y:S01]  /*18220*/  IMAD R8, R13, R9.reuse, RZ ;  /* 0x000000090d087224 */ /* 0x080fe200078e02ff */
[----:B------:R-:W-:Y:S01]  /*18230*/  SHF.R.S32.HI R11, RZ, 0x1f, R9 ;  /* 0x0000001fff0b7819 */ /* 0x000fe20000011409 */
[C---:B------:R-:W-:Y:S01]  /*18240*/  IMAD.WIDE.U32 R14, R12.reuse, R9, R14 ;  /* 0x000000090c0e7225 */ /* 0x040fe200078e000e */
[----:B------:R-:W1:Y:S03]  /*18250*/  @!P2 LDC R25, c[0x0][0xb54] ;  /* 0x0002d500ff19ab82 */ /* 0x000e660000000800 */
[----:B------:R-:W-:-:S04]  /*18260*/  IMAD R11, R12, R11, R8 ;  /* 0x0000000b0c0b7224 */ /* 0x000fc800078e0208 */
[----:B------:R-:W-:Y:S01]  /*18270*/  IMAD.IADD R8, R15, 0x1, R11 ;  /* 0x000000010f087824 */ /* 0x000fe200078e020b */
[----:B0-----:R-:W-:-:S05]  /*18280*/  LEA R24, P0, R14, R24, 0x2 ;  /* 0x000000180e187211 */ /* 0x001fca00078010ff */
[----:B------:R-:W-:Y:S01]  /*18290*/  SHFL.IDX PT, R10, R24, 0x1, 0x1c1f ;  /* 0x003c1f00180a7f89 */ /* 0x000fe200000e0000 */
[----:B-1----:R-:W-:-:S03]  /*182a0*/  LEA.HI.X R14, R14, R25, R8, 0x2, P0 ;  /* 0x000000190e0e7211 */ /* 0x002fc600000f1408 */
[----:B------:R-:W-:Y:S01]  /*182b0*/  SHFL.IDX PT, R8, R24, RZ, 0x1c1f ;  /* 0x001c1fff18087589 */ /* 0x000fe200000e0000 */
[----:B------:R-:W-:-:S03]  /*182c0*/  LOP3.LUT P0, RZ, R236, 0x3, RZ, 0xc0, !PT ;  /* 0x00000003ecff7812 */ /* 0x000fc6000780c0ff */
[----:B------:R-:W0:Y:S04]  /*182d0*/  SHFL.IDX PT, R9, R14, RZ, 0x1c1f ;  /* 0x001c1fff0e097589 */ /* 0x000e2800000e0000 */
[----:B------:R-:W1:Y:S01]  /*182e0*/  SHFL.IDX PT, R11, R14, 0x1, 0x1c1f ;  /* 0x003c1f000e0b7f89 */ /* 0x000e6200000e0000 */
[----:B---3--:R-:W-:-:S05]  /*182f0*/  IMAD.IADD R29, R30, 0x1, R190 ;  /* 0x000000011e1d7824 */ /* 0x008fca00078e02be */
[C---:B------:R-:W-:Y:S02]  /*18300*/  IADD3 R25, R29.reuse, 0x8, RZ ;  /* 0x000000081d197810 */ /* 0x040fe40007ffe0ff */
[-C--:B------:R-:W-:Y:S02]  /*18310*/  ISETP.GE.OR P3, PT, R29, R56.reuse, P0 ;  /* 0x000000381d00720c */ /* 0x080fe40000766670 */
[----:B------:R-:W-:-:S11]  /*18320*/  ISETP.GE.OR P0, PT, R25, R56, P0 ;  /* 0x000000381900720c */ /* 0x000fd60000706670 */
[----:B0-----:R0:W-:Y:S04]  /*18330*/  @!P3 ST.E desc[UR42][R8.64], R3 ;  /* 0x000000030800b985 */ /* 0x0011e8000c10192a */
[----:B-1----:R0:W-:Y:S01]  /*18340*/  @!P0 ST.E desc[UR42][R10.64], R0 ;  /* 0x000000000a008985 */ /* 0x0021e2000c10192a */
[----:B------:R-:W-:Y:S05]  /*18350*/  @P2 BRA `(.L_x_8988) ;  /* 0x0000000800a42947 */ /* 0x000fea0003800000 */
[----:B------:R-:W-:Y:S01]  /*18360*/  IMAD.SHL.U32 R30, R22, 0x40, RZ ;  /* 0x00000040161e7824 */ /* 0x000fe200078e00ff */
[----:B0-----:R-:W0:Y:S01]  /*18370*/  @P1 LDC R11, c[0x0][0xbec] ;  /* 0x0002fb00ff0b1b82 */ /* 0x001e220000000800 */
[----:B------:R-:W-:Y:S02]  /*18380*/  ULDC.64 UR4, c[0x0][0xaa0] ;  /* 0x0002a80000047ab9 */ /* 0x000fe40000000a00 */
[----:B------:R-:W-:-:S04]  /*18390*/  IMAD.IADD R3, R16, 0x1, R30 ;  /* 0x0000000110037824 */ /* 0x000fc800078e021e */
[----:B------:R-:W-:Y:S01]  /*183a0*/  IMAD.WIDE R42, R3, 0x2, R42 ;  /* 0x00000002032a7825 */ /* 0x000fe200078e022a */
[----:B------:R-:W1:Y:S02]  /*183b0*/  @P1 LDC R13, c[0x0][0xbf0] ;  /* 0x0002fc00ff0d1b82 */ /* 0x000e640000000800 */
[C---:B------:R-:W-:Y:S02]  /*183c0*/  IADD3 R33, P0, R42.reuse, 0x2000, RZ ;  /* 0x000020002a217810 */ /* 0x040fe40007f1e0ff */
[----:B------:R-:W-:Y:S02]  /*183d0*/  IADD3 R29, P5, R42, 0x1000, RZ ;  /* 0x000010002a1d7810 */ /* 0x000fe40007fbe0ff */
[----:B------:R-:W-:Y:S02]  /*183e0*/  LOP3.LUT R32, R33, 0x380, RZ, 0xc0, !PT ;  /* 0x0000038021207812 */ /* 0x000fe400078ec0ff */
[----:B------:R-:W-:Y:S02]  /*183f0*/  LOP3.LUT R28, R29, 0x380, RZ, 0xc0, !PT ;  /* 0x000003801d1c7812 */ /* 0x000fe400078ec0ff */
[----:B------:R-:W-:-:S02]  /*18400*/  SHF.R.U64 R32, R32, 0x3, RZ ;  /* 0x0000000320207819 */ /* 0x000fc400000012ff */
[----:B------:R-:W-:Y:S02]  /*18410*/  SHF.R.U64 R28, R28, 0x3, RZ ;  /* 0x000000031c1c7819 */ /* 0x000fe400000012ff */
[----:B------:R-:W-:Y:S01]  /*18420*/  LOP3.LUT R32, R32, R33, RZ, 0x3c, !PT ;  /* 0x0000002120207212 */ /* 0x000fe200078e3cff */
[--C-:B------:R-:W-:Y:S01]  /*18430*/  IMAD.X R33, RZ, RZ, R43.reuse, P0 ;  /* 0x000000ffff217224 */ /* 0x100fe200000e062b */
[----:B------:R-:W-:Y:S01]  /*18440*/  LOP3.LUT R28, R28, R29, RZ, 0x3c, !PT ;  /* 0x0000001d1c1c7212 */ /* 0x000fe200078e3cff */
[--C-:B------:R-:W-:Y:S01]  /*18450*/  IMAD.X R29, RZ, RZ, R43.reuse, P5 ;  /* 0x000000ffff1d7224 */ /* 0x100fe200028e062b */
[C---:B------:R-:W-:Y:S02]  /*18460*/  IADD3 R3, P0, R42.reuse, 0x7000, RZ ;  /* 0x000070002a037810 */ /* 0x040fe40007f1e0ff */
[----:B------:R-:W-:Y:S01]  /*18470*/  IADD3 R37, P2, R42, 0x3000, RZ ;  /* 0x000030002a257810 */ /* 0x000fe20007f5e0ff */
[----:B------:R-:W-:Y:S01]  /*18480*/  IMAD R58, R58, UR4, RZ ;  /* 0x000000043a3a7c24 */ /* 0x000fe2000f8e02ff */
[C---:B------:R-:W-:Y:S01]  /*18490*/  IADD3 R41, P3, R42.reuse, 0x4000, RZ ;  /* 0x000040002a297810 */ /* 0x040fe20007f7e0ff */
[----:B------:R-:W-:Y:S01]  /*184a0*/  IMAD.WIDE.U32 R8, R57, UR4, RZ ;  /* 0x0000000439087c25 */ /* 0x000fe2000f8e00ff */
[C---:B------:R-:W-:Y:S01]  /*184b0*/  IADD3 R45, P4, R42.reuse, 0x5000, RZ ;  /* 0x000050002a2d7810 */ /* 0x040fe20007f9e0ff */
[----:B------:R-:W5:Y:S01]  /*184c0*/  LD.E.128 R28, desc[UR42][R28.64] ;  /* 0x0000002a1c1c7980 */ /* 0x000f62000c101d00 */
[----:B------:R-:W-:Y:S01]  /*184d0*/  IADD3 R49, P5, R42, 0x6000, RZ ;  /* 0x000060002a317810 */ /* 0x000fe20007fbe0ff */
        /* <DEDUP_REMOVED lines=15> */
[----:B------:R-:W-:Y:S01]  /*185d0*/  IMAD R3, R57, UR5, R58 ;  /* 0x0000000539037c24 */ /* 0x000fe2000f8e023a */
[----:B------:R-:W-:Y:S01]  /*185e0*/  LOP3.LUT R36, R36, R37, RZ, 0x3c, !PT ;  /* 0x0000002524247212 */ /* 0x000fe200078e3cff */
[----:B------:R-:W-:Y:S01]  /*185f0*/  ULDC.64 UR4, c[0x0][0xae8] ;  /* 0x0002ba0000047ab9 */ /* 0x000fe20000000a00 */
        /* <DEDUP_REMOVED lines=9> */
[----:B------:R-:W-:Y:S01]  /*18690*/  MOV R25, R43 ;  /* 0x0000002b00197202 */ /* 0x000fe20000000f00 */
[----:B------:R-:W-:Y:S01]  /*186a0*/  IMAD.IADD R9, R9, 0x1, R3 ;  /* 0x0000000109097824 */ /* 0x000fe200078e0203 */
[----:B------:R-:W5:Y:S01]  /*186b0*/  LD.E.128 R40, desc[UR42][R40.64] ;  /* 0x0000002a28287980 */ /* 0x000f62000c101d00 */
[----:B------:R-:W-:Y:S02]  /*186c0*/  IMAD R3, R207, 0x20, R22 ;  /* 0x00000020cf037824 */ /* 0x000fe400078e0216 */
[----:B------:R-:W-:Y:S01]  /*186d0*/  IMAD.WIDE.U32 R8, R206, UR4, R8 ;  /* 0x00000004ce087c25 */ /* 0x000fe2000f8e0008 */
[----:B------:R-:W5:Y:S01]  /*186e0*/  LD.E.128 R24, desc[UR42][R24.64] ;  /* 0x0000002a18187980 */ /* 0x000f62000c101d00 */
[----:B------:R-:W-:-:S03]  /*186f0*/  SHF.R.S32.HI R10, RZ, 0x1f, R209 ;  /* 0x0000001fff0a7819 */ /* 0x000fc600000114d1 */
[----:B------:R-:W5:Y:S01]  /*18700*/  LD.E.128 R36, desc[UR42][R36.64] ;  /* 0x0000002a24247980 */ /* 0x000f62000c101d00 */
[----:B------:R-:W-:-:S03]  /*18710*/  IMAD.IADD R12, R190, 0x1, R3 ;  /* 0x00000001be0c7824 */ /* 0x000fc600078e0203 */
[----:B------:R-:W5:Y:S04]  /*18720*/  LD.E.128 R44, desc[UR42][R44.64] ;  /* 0x0000002a2c2c7980 */ /* 0x000f68000c101d00 */
[----:B------:R-:W5:Y:S01]  /*18730*/  LD.E.128 R48, desc[UR42][R48.64] ;  /* 0x0000002a30307980 */ /* 0x000f62000c101d00 */
[----:B------:R-:W-:Y:S01]  /*18740*/  IMAD R9, R206, UR5, R9 ;  /* 0x00000005ce097c24 */ /* 0x000fe2000f8e0209 */
[----:B------:R-:W-:Y:S01]  /*18750*/  ULDC.64 UR4, c[0x0][0xaf0] ;  /* 0x0002bc0000047ab9 */ /* 0x000fe20000000a00 */
[----:B------:R-:W-:Y:S01]  /*18760*/  @!PT LDS RZ, [RZ] ;  /* 0x00000000fffff984 */ /* 0x000fe20000000800 */
[----:B------:R-:W-:Y:S01]  /*18770*/  @!PT LDS RZ, [RZ] ;  /* 0x00000000fffff984 */ /* 0x000fe20000000800 */
[----:B------:R-:W-:Y:S01]  /*18780*/  @!PT LDS RZ, [RZ] ;  /* 0x00000000fffff984 */ /* 0x000fe20000000800 */
[----:B------:R-:W-:Y:S01]  /*18790*/  @!PT LDS RZ, [RZ] ;  /* 0x00000000fffff984 */ /* 0x000fe20000000800 */
[----:B------:R2:W-:Y:S06]  /*187a0*/  MEMBAR.ALL.CTA ;  /* 0x0000000000007992 */ /* 0x0005ec0000008000 */
[----:B--2---:R-:W2:Y:S01]  /*187b0*/  FENCE.VIEW.ASYNC.S ;  /* 0x00000000000073c6 */ /* 0x004ea20000000000 */
[----:B------:R-:W-:-:S02]  /*187c0*/  IMAD R10, R10, UR4, RZ ;  /* 0x000000040a0a7c24 */ /* 0x000fc4000f8e02ff */
[----:B0-----:R-:W-:-:S04]  /*187d0*/  @P1 IMAD.HI.U32 R0, R12, R11, RZ ;  /* 0x0000000b0c001227 */ /* 0x001fc800078e00ff */
[----:B------:R-:W-:Y:S01]  /*187e0*/  IMAD.MOV.U32 R3, RZ, RZ, R12 ;  /* 0x000000ffff037224 */ /* 0x000fe200078e000c */
[----:B-1----:R-:W-:Y:S01]  /*187f0*/  @P1 SHF.R.U32.HI R3, RZ, R13, R0 ;  /* 0x0000000dff031219 */ /* 0x002fe20000011600 */
[C---:B------:R-:W-:Y:S02]  /*18800*/  IMAD R11, R209.reuse, UR5, R10 ;  /* 0x00000005d10b7c24 */ /* 0x040fe4000f8e020a */
[----:B------:R-:W-:Y:S01]  /*18810*/  IMAD.WIDE.U32 R8, R209, UR4, R8 ;  /* 0x00000004d1087c25 */ /* 0x000fe2000f8e0008 */
[--C-:B------:R-:W-:Y:S01]  /*18820*/  SHF.R.S32.HI R10, RZ, 0x1f, R3.reuse ;  /* 0x0000001fff0a7819 */ /* 0x100fe20000011403 */
[----:B------:R-:W-:Y:S02]  /*18830*/  ULDC.64 UR4, c[0x0][0xae0] ;  /* 0x0002b80000047ab9 */ /* 0x000fe40000000a00 */
[----:B------:R-:W-:Y:S01]  /*18840*/  VIADD R0, R2, 0x28820 ;  /* 0x0002882002007836 */ /* 0x000fe20000000000 */
[----:B------:R-:W-:Y:S01]  /*18850*/  IADD3 R9, R9, R11, RZ ;  /* 0x0000000b09097210 */ /* 0x000fe20007ffe0ff */
[----:B------:R-:W-:-:S03]  /*18860*/  IMAD.MOV R11, RZ, RZ, -R3 ;  /* 0x000000ffff0b7224 */ /* 0x000fc600078e0a03 */
[----:B------:R-:W-:Y:S01]  /*18870*/  PRMT R0, RZ, 0x654, R0 ;  /* 0x00000654ff007816 */ /* 0x000fe20000000000 */
[----:B------:R-:W-:Y:S02]  /*18880*/  IMAD R11, R4, R11, R12 ;  /* 0x0000000b040b7224 */ /* 0x000fe400078e020c */
[----:B------:R-:W-:Y:S01]  /*18890*/  IMAD R10, R10, UR4, RZ ;  /* 0x000000040a0a7c24 */ /* 0x000fe2000f8e02ff */
[----:B--2---:R0:W-:Y:S01]  /*188a0*/  SYNCS.ARRIVE.TRANS64.RED.A1T0 RZ, [R0+URZ], RZ ;  /* 0x000000ff00ff79a7 */ /* 0x0041e2000810043f */
[----:B------:R-:W-:-:S04]  /*188b0*/  IMAD.WIDE.U32 R8, R3, UR4, R8 ;  /* 0x0000000403087c25 */ /* 0x000fc8000f8e0008 */
[----:B------:R-:W-:Y:S01]  /*188c0*/  IMAD R13, R3, UR5, R10 ;  /* 0x00000005030d7c24 */ /* 0x000fe2000f8e020a */
[----:B------:R-:W-:Y:S01]  /*188d0*/  ULDC.64 UR4, c[0x0][0xad8] ;  /* 0x0002b60000047ab9 */ /* 0x000fe20000000a00 */
[----:B0-----:R-:W-:Y:S02]  /*188e0*/  SHF.R.S32.HI R0, RZ, 0x1f, R11 ;  /* 0x0000001fff007819 */ /* 0x001fe4000001140b */
[----:B------:R-:W-:-:S03]  /*188f0*/  IMAD.IADD R9, R9, 0x1, R13 ;  /* 0x0000000109097824 */ /* 0x000fc600078e020d */
[----:B------:R-:W-:Y:S02]  /*18900*/  IMAD R0, R0, UR4, RZ ;  /* 0x0000000400007c24 */ /* 0x000fe4000f8e02ff */
[----:B------:R-:W-:-:S04]  /*18910*/  IMAD.WIDE.U32 R8, R11, UR4, R8 ;  /* 0x000000040b087c25 */ /* 0x000fc8000f8e0008 */
[----:B------:R-:W-:Y:S01]  /*18920*/  IMAD R3, R11, UR5, R0 ;  /* 0x000000050b037c24 */ /* 0x000fe2000f8e0200 */
[----:B------:R-:W-:Y:S02]  /*18930*/  ULDC.64 UR4, c[0x0][0xa80] ;  /* 0x0002a00000047ab9 */ /* 0x000fe40000000a00 */
[----:B------:R-:W-:Y:S01]  /*18940*/  LEA R0, P0, R8, UR4, 0x1 ;  /* 0x0000000408007c11 */ /* 0x000fe2000f8008ff */
[----:B------:R-:W-:Y:S01]  /*18950*/  IMAD.IADD R3, R9, 0x1, R3 ;  /* 0x0000000109037824 */ /* 0x000fe200078e0203 */
[----:B------:R-:W-:Y:S01]  /*18960*/  UMOV UR4, 0xffffffff ;  /* 0xffffffff00047882 */ /* 0x000fe20000000000 */
[----:B------:R-:W-:-:S03]  /*18970*/  IADD3 R21, R22, R190, RZ ;  /* 0x000000be16157210 */ /* 0x000fc60007ffe0ff */
[----:B------:R-:W-:Y:S01]  /*18980*/  LEA.HI.X R4, R8, UR5, R3, 0x1, P0 ;  /* 0x0000000508047c11 */ /* 0x000fe200080f0c03 */
[----:B------:R-:W-:Y:S06]  /*18990*/  BRA.DIV UR4, `(.L_x_8989) ;  /* 0x000000ba045c7947 */ /* 0x000fec000b800000 */
[----:B------:R0:W1:Y:S04]  /*189a0*/  SHFL.IDX PT, R3, R4, RZ, 0x181f ;  /* 0x00181fff04037589 */ /* 0x00006800000e0000 */
[----:B------:R0:W2:Y:S02]  /*189b0*/  SHFL.IDX PT, R14, R0, RZ, 0x181f ;  /* 0x00181fff000e7589 */ /* 0x0000a400000e0000 */
.L_x_9236:
[----:B------:R-:W-:Y:S01]  /*189c0*/  ISETP.GE.AND P0, PT, R21, R56, PT ;  /* 0x000000381500720c */ /* 0x000fe20003f06270 */
[----:B------:R-:W-:-:S12]  /*189d0*/  BSSY B1, `(.L_x_8990) ;  /* 0x000000b000017945 */ /* 0x000fd80003800000 */
[----:B------:R-:W-:Y:S05]  /*189e0*/  @P0 BRA `(.L_x_8991) ;  /* 0x0000000000240947 */ /* 0x000fea0003800000 */
[----:B------:R-:W-:Y:S02]  /*189f0*/  ULDC UR4, c[0x0][0xac8] ;  /* 0x0002b20000047ab9 */ /* 0x000fe40000000800 */
        /* <DEDUP_REMOVED lines=8> */
.L_x_8991:
[----:B------:R-:W-:Y:S05]  /*18a80*/  BSYNC B1 ;  /* 0x0000000000017941 */ /* 0x000fea0003800000 */
.L_x_8990:
[----:B------:R-:W-:-:S03]  /*18a90*/  UMOV UR4, 0xffffffff ;  /* 0xffffffff00047882 */ /* 0x000fc60000000000 */
[----:B------:R-:W-:Y:S05]  /*18aa0*/  BRA.DIV UR4, `(.L_x_8992) ;  /* 0x000000ba044c7947 */ /* 0x000fea000b800000 */
[----:B-1----:R1:W4:Y:S04]  /*18ab0*/  SHFL.IDX PT, R3, R4, 0x1, 0x181f ;  /* 0x00381f0004037f89 */ /* 0x00232800000e0000 */
[----:B--23--:R1:W2:Y:S02]  /*18ac0*/  SHFL.IDX PT, R14, R0, 0x1, 0x181f ;  /* 0x00381f00000e7f89 */ /* 0x00c2a400000e0000 */
.L_x_9240:
[----:B------:R-:W-:Y:S01]  /*18ad0*/  VIADD R9, R21, 0x20 ;  /* 0x0000002015097836 */ /* 0x000fe20000000000 */
[----:B------:R-:W-:Y:S04]  /*18ae0*/  BSSY B1, `(.L_x_8993) ;  /* 0x000000c000017945 */ /* 0x000fe80003800000 */
[----:B------:R-:W-:-:S13]  /*18af0*/  ISETP.GE.AND P0, PT, R9, R56, PT ;  /* 0x000000380900720c */ /* 0x000fda0003f06270 */
[----:B------:R-:W-:Y:S05]  /*18b00*/  @P0 BRA `(.L_x_8994) ;  /* 0x0000000000240947 */ /* 0x000fea0003800000 */
[----:B------:R-:W-:Y:S02]  /*18b10*/  ULDC UR4, c[0x0][0xac8] ;  /* 0x0002b20000047ab9 */ /* 0x000fe40000000800 */
[----:B------:R-:W-:Y:S02]  /*18b20*/  ISETP.GE.AND P2, PT, R16, UR4, PT ;  /* 0x0000000410007c0c */ /* 0x000fe4000bf46270 */
[----:B------:R-:W-:-:S11]  /*18b30*/  ISETP.GE.AND P3, PT, R187, UR4, PT ;  /* 0x00000004bb007c0c */ /* 0x000fd6000bf66270 */
[CC--:B--2---:R-:W-:Y:S02]  /*18b40*/  @!P2 LEA R8, P0, R16.reuse, R14.reuse, 0x1 ;  /* 0x0000000e1008a211 */ /* 0x0c4fe400078008ff */
[C---:B------:R-:W-:Y:S02]  /*18b50*/  @!P3 LEA R14, P1, R187.reuse, R14, 0x1 ;  /* 0x0000000ebb0eb211 */ /* 0x040fe400078208ff */
[-C--:B----4-:R-:W-:Y:S02]  /*18b60*/  @!P2 LEA.HI.X R9, R16, R3.reuse, R17, 0x1, P0 ;  /* 0x000000031009a211 */ /* 0x090fe400000f0c11 */
[----:B------:R-:W-:-:S03]  /*18b70*/  @!P3 LEA.HI.X R15, R187, R3, R216, 0x1, P1 ;  /* 0x00000003bb0fb211 */ /* 0x000fc600008f0cd8 */
[----:B-----5:R3:W-:Y:S04]  /*18b80*/  @!P2 ST.E.128 desc[UR42][R8.64], R28 ;  /* 0x0000001c0800a985 */ /* 0x0207e8000c101d2a */
[----:B------:R3:W-:Y:S02]  /*18b90*/  @!P3 ST.E.128 desc[UR42][R14.64], R44 ;  /* 0x0000002c0e00b985 */ /* 0x0007e4000c101d2a */
.L_x_8994:
[----:B------:R-:W-:Y:S05]  /*18ba0*/  BSYNC B1 ;  /* 0x0000000000017941 */ /* 0x000fea0003800000 */
.L_x_8993:
[----:B------:R-:W-:-:S03]  /*18bb0*/  UMOV UR4, 0xffffffff ;  /* 0xffffffff00047882 */ /* 0x000fc60000000000 */
[----:B------:R-:W-:Y:S05]  /*18bc0*/  BRA.DIV UR4, `(.L_x_8995) ;  /* 0x000000ba044c7947 */ /* 0x000fea000b800000 */
[----:B----4-:R4:W0:Y:S04]  /*18bd0*/  SHFL.IDX PT, R3, R4, 0x2, 0x181f ;  /* 0x00581f0004037f89 */ /* 0x01082800000e0000 */
[----:B--23--:R4:W2:Y:S02]  /*18be0*/  SHFL.IDX PT, R14, R0, 0x2, 0x181f ;  /* 0x00581f00000e7f89 */ /* 0x00c8a400000e0000 */
.L_x_9244:
        /* <DEDUP_REMOVED lines=13> */
.L_x_8997:
[----:B------:R-:W-:Y:S05]  /*18cc0*/  BSYNC B1 ;  /* 0x0000000000017941 */ /* 0x000fea0003800000 */
.L_x_8996:
[----:B------:R-:W-:-:S03]  /*18cd0*/  UMOV UR4, 0xffffffff ;  /* 0xffffffff00047882 */ /* 0x000fc60000000000 */
[----:B------:R-:W-:Y:S05]  /*18ce0*/  BRA.DIV UR4, `(.L_x_8998) ;  /* 0x000000ba044c7947 */ /* 0x000fea000b800000 */
[----:B0-----:R0:W0:Y:S04]  /*18cf0*/  SHFL.IDX PT, R3, R4, 0x3, 0x181f ;  /* 0x00781f0004037f89 */ /* 0x00102800000e0000 */
[----:B--23--:R2:W3:Y:S02]  /*18d00*/  SHFL.IDX PT, R14, R0, 0x3, 0x181f ;  /* 0x00781f00000e7f89 */ /* 0x00c4e400000e0000 */
.L_x_9248:
[----:B------:R-:W-:-:S05]  /*18d10*/  VIADD R9, R21, 0x60 ;  /* 0x0000006015097836 */ /* 0x000fca0000000000 */
[----:B------:R-:W-:-:S13]  /*18d20*/  ISETP.GE.AND P0, PT, R9, R56, PT ;  /* 0x000000380900720c */ /* 0x000fda0003f06270 */
[----:B------:R-:W-:Y:S05]  /*18d30*/  @P0 BRA `(.L_x_8999) ;  /* 0x00000018008c0947 */ /* 0x000fea0003800000 */
[----:B------:R-:W-:Y:S02]  /*18d40*/  ULDC UR4, c[0x0][0xac8] ;  /* 0x0002b20000047ab9 */ /* 0x000fe40000000800 */
[----:B------:R-:W-:-:S13]  /*18d50*/  ISETP.GE.AND P1, PT, R16, UR4, PT ;  /* 0x0000000410007c0c */ /* 0x000fda000bf26270 */
[----:B---3--:R-:W-:-:S04]  /*18d60*/  @!P1 LEA R8, P0, R16, R14, 0x1 ;  /* 0x0000000e10089211 */ /* 0x008fc800078008ff */
[----:B0-----:R-:W-:Y:S02]  /*18d70*/  @!P1 LEA.HI.X R9, R16, R3, R17, 0x1, P0 ;  /* 0x0000000310099211 */ /* 0x001fe400000f0c11 */
[----:B------:R-:W-:-:S03]  /*18d80*/  ISETP.GE.AND P0, PT, R187, UR4, PT ;  /* 0x00000004bb007c0c */ /* 0x000fc6000bf06270 */
[----:B-----5:R0:W-:Y:S10]  /*18d90*/  @!P1 ST.E.128 desc[UR42][R8.64], R36 ;  /* 0x0000002408009985 */ /* 0x0201f4000c101d2a */
[----:B------:R-:W-:Y:S05]  /*18da0*/  @P0 BRA `(.L_x_8999) ;  /* 0x0000001800700947 */ /* 0x000fea0003800000 */
[----:B------:R-:W-:-:S04]  /*18db0*/  LEA R14, P0, R187, R14, 0x1 ;  /* 0x0000000ebb0e7211 */ /* 0x000fc800078008ff */
[----:B------:R-:W-:-:S05]  /*18dc0*/  LEA.HI.X R15, R187, R3, R216, 0x1, P0 ;  /* 0x00000003bb0f7211 */ /* 0x000fca00000f0cd8 */
[----:B------:R3:W-:Y:S01]  /*18dd0*/  ST.E.128 desc[UR42][R14.64], R52 ;  /* 0x000000340e007985 */ /* 0x0007e2000c101d2a */
[----:B------:R-:W-:Y:S05]  /*18de0*/  BRA `(.L_x_8999) ;  /* 0x0000001800607947 */ /* 0x000fea0003800000 */
.L_x_8988:
[----:B------:R-:W-:Y:S01]  /*18df0*/  ULDC.64 UR4, c[0x0][0xb08] ;  /* 0x0002c20000047ab9 */ /* 0x000fe20000000a00 */
[----:B0-----:R-:W0:Y:S01]  /*18e00*/  @P1 LDC R10, c[0x0][0xbec] ;  /* 0x0002fb00ff0a1b82 */ /* 0x001e220000000800 */
[----:B------:R-:W-:Y:S01]  /*18e10*/  IMAD R58, R58, UR4, RZ ;  /* 0x000000043a3a7c24 */ /* 0x000fe2000f8e02ff */
[----:B------:R-:W-:Y:S01]  /*18e20*/  SHF.R.S32.HI R0, RZ, 0x1f, R209 ;  /* 0x0000001fff007819 */ /* 0x000fe200000114d1 */
[----:B------:R-:W-:Y:S01]  /*18e30*/  IMAD.WIDE.U32 R8, R57, UR4, RZ ;  /* 0x0000000439087c25 */ /* 0x000fe2000f8e00ff */
[----:B------:R-:W-:-:S03]  /*18e40*/  MOV R3, R37 ;  /* 0x0000002500037202 */ /* 0x000fc60000000f00 */
[----:B------:R-:W-:Y:S01]  /*18e50*/  IMAD R57, R57, UR5, R58 ;  /* 0x0000000539397c24 */ /* 0x000fe2000f8e023a */
[----:B------:R-:W1:Y:S01]  /*18e60*/  @P1 LDC R13, c[0x0][0xbf0] ;  /* 0x0002fc00ff0d1b82 */ /* 0x000e620000000800 */
[----:B------:R-:W-:Y:S02]  /*18e70*/  ULDC.64 UR4, c[0x0][0xb38] ;  /* 0x0002ce0000047ab9 */ /* 0x000fe40000000a00 */
        /* <DEDUP_REMOVED lines=8> */
[----:B0-----:R-:W-:-:S04]  /*18f00*/  @P1 IMAD.HI.U32 R10, R37, R10, RZ ;  /* 0x0000000a250a1227 */ /* 0x001fc800078e00ff */
[----:B------:R-:W-:Y:S01]  /*18f10*/  IMAD.IADD R9, R9, 0x1, R11 ;  /* 0x0000000109097824 */ /* 0x000fe200078e020b */
        /* <DEDUP_REMOVED lines=21> */
[----:B------:R-:W-:Y:S01]  /*19070*/  UMOV UR4, 0xffffffff ;  /* 0xffffffff00047882 */ /* 0x000fe20000000000 */
[----:B------:R-:W-:-:S04]  /*19080*/  IADD3 R9, R9, R11, RZ ;  /* 0x0000000b09097210 */ /* 0x000fc80007ffe0ff */
[----:B------:R-:W-:Y:S01]  /*19090*/  LEA.HI.X R4, R8, UR5, R9, 0x2, P0 ;  /* 0x0000000508047c11 */ /* 0x000fe200080f1409 */
[----:B0-----:R-:W-:Y:S06]  /*190a0*/  BRA.DIV UR4, `(.L_x_9000) ;  /* 0x000000b604a47947 */ /* 0x001fec000b800000 */
[----:B------:R0:W1:Y:S04]  /*190b0*/  SHFL.IDX PT, R0, R4, RZ, 0x1c1f ;  /* 0x001c1fff04007589 */ /* 0x00006800000e0000 */
[----:B------:R0:W2:Y:S02]  /*190c0*/  SHFL.IDX PT, R14, R3, RZ, 0x1c1f ;  /* 0x001c1fff030e7589 */ /* 0x0000a400000e0000 */
.L_x_9251:
        /* <DEDUP_REMOVED lines=10> */
[----:B------:R-:W-:Y:S02]  /*19170*/  SHF.R.S32.HI R24, RZ, 0x1f, R231 ;  /* 0x0000001fff187819 */ /* 0x000fe400000114e7 */
[----:B------:R-:W-:Y:S01]  /*19180*/  SHF.R.S32.HI R30, RZ, 0x1f, R230 ;  /* 0x0000001fff1e7819 */ /* 0x000fe200000114e6 */
[----:B-1----:R-:W-:Y:S02]  /*19190*/  @!P0 IMAD.MOV.U32 R15, RZ, RZ, R0 ;  /* 0x000000ffff0f8224 */ /* 0x002fe400078e0000 */
[----:B--2---:R-:W-:Y:S01]  /*191a0*/  @!P2 LEA R8, P4, R233, R14, 0x2 ;  /* 0x0000000ee908a211 */ /* 0x004fe200078810ff */
[----:B------:R-:W-:Y:S01]  /*191b0*/  @!P0 IMAD.WIDE R10, R197, 0x4, R14 ;  /* 0x00000004c50a8825 */ /* 0x000fe200078e020e */
[----:B------:R-:W-:Y:S02]  /*191c0*/  SHF.R.S32.HI R15, RZ, 0x1f, R226 ;  /* 0x0000001fff0f7819 */ /* 0x000fe400000114e2 */
[----:B------:R-:W-:Y:S02]  /*191d0*/  @!P2 LEA.HI.X R9, R233, R0, R12, 0x2, P4 ;  /* 0x00000000e909a211 */ /* 0x000fe400020f140c */
[----:B------:R1:W-:Y:S01]  /*191e0*/  @!P0 ST.E.64 desc[UR42][R10.64], R20 ;  /* 0x000000140a008985 */ /* 0x0003e2000c101b2a */
[----:B------:R-:W-:-:S02]  /*191f0*/  ISETP.GE.AND P0, PT, R230, UR4, PT ;  /* 0x00000004e6007c0c */ /* 0x000fc4000bf06270 */
[CC--:B------:R-:W-:Y:S01]  /*19200*/  @!P3 LEA R12, P4, R232.reuse, R14.reuse, 0x2 ;  /* 0x0000000ee80cb211 */ /* 0x0c0fe200078810ff */
        /* <DEDUP_REMOVED lines=11> */
[C---:B-1----:R-:W-:Y:S02]  /*192c0*/  @!P2 LEA R10, P5, R229.reuse, R14, 0x2 ;  /* 0x0000000ee50aa211 */ /* 0x042fe400078a10ff */
[-C--:B------:R-:W-:Y:S02]  /*192d0*/  @!P0 LEA.HI.X R29, R230, R0.reuse, R30, 0x2, P3 ;  /* 0x00000000e61d8211 */ /* 0x080fe400018f141e */
[----:B------:R-:W-:Y:S02]  /*192e0*/  @!P2 LEA.HI.X R11, R229, R0, R24, 0x2, P5 ;  /* 0x00000000e50ba211 */ /* 0x000fe400028f1418 */
[----:B------:R-:W-:Y:S01]  /*192f0*/  ISETP.GE.AND P3, PT, R226, UR4, PT ;  /* 0x00000004e2007c0c */ /* 0x000fe2000bf66270 */
[----:B------:R-:W-:Y:S01]  /*19300*/  @!P0 ST.E.64 desc[UR42][R28.64], R104 ;  /* 0x000000681c008985 */ /* 0x000fe2000c101b2a */
[----:B--2---:R-:W-:-:S02]  /*19310*/  @!P4 LEA R8, P0, R228, R14, 0x2 ;  /* 0x0000000ee408c211 */ /* 0x004fc400078010ff */
[----:B------:R-:W-:Y:S01]  /*19320*/  SHF.R.S32.HI R30, RZ, 0x1f, R228 ;  /* 0x0000001fff1e7819 */ /* 0x000fe200000114e4 */
[----:B------:R1:W-:Y:S01]  /*19330*/  @!P2 ST.E.64 desc[UR42][R10.64], R108 ;  /* 0x0000006c0a00a985 */ /* 0x0003e2000c101b2a */
[----:B------:R-:W-:Y:S02]  /*19340*/  SHF.R.S32.HI R24, RZ, 0x1f, R227 ;  /* 0x0000001fff187819 */ /* 0x000fe400000114e3 */
[----:B---3--:R-:W-:Y:S02]  /*19350*/  @!P1 LEA R12, P5, R227, R14, 0x2 ;  /* 0x0000000ee30c9211 */ /* 0x008fe400078a10ff */
[----:B------:R-:W-:Y:S02]  /*19360*/  ISETP.GE.AND P2, PT, R225, UR4, PT ;  /* 0x00000004e1007c0c */ /* 0x000fe4000bf46270 */
[----:B------:R-:W-:Y:S02]  /*19370*/  @!P4 LEA.HI.X R9, R228, R0, R30, 0x2, P0 ;  /* 0x00000000e409c211 */ /* 0x000fe400000f141e */
[----:B------:R-:W-:-:S02]  /*19380*/  ISETP.GE.AND P0, PT, R224, UR4, PT ;  /* 0x00000004e0007c0c */ /* 0x000fc4000bf06270 */
[----:B------:R-:W-:Y:S01]  /*19390*/  @!P1 LEA.HI.X R13, R227, R0, R24, 0x2, P5 ;  /* 0x00000000e30d9211 */ /* 0x000fe200028f1418 */
[----:B------:R2:W-:Y:S01]  /*193a0*/  @!P4 ST.E.64 desc[UR42][R8.64], R112 ;  /* 0x000000700800c985 */ /* 0x0005e2000c101b2a */
[C---:B------:R-:W-:Y:S02]  /*193b0*/  @!P3 LEA R20, P5, R226.reuse, R14, 0x2 ;  /* 0x0000000ee214b211 */ /* 0x040fe400078a10ff */
[----:B------:R-:W-:Y:S01]  /*193c0*/  SHF.R.S32.HI R24, RZ, 0x1f, R225 ;  /* 0x0000001fff187819 */ /* 0x000fe200000114e1 */
[----:B------:R3:W-:Y:S01]  /*193d0*/  @!P1 ST.E.64 desc[UR42][R12.64], R116 ;  /* 0x000000740c009985 */ /* 0x0007e2000c101b2a */
[----:B------:R-:W-:Y:S02]  /*193e0*/  ISETP.GE.AND P1, PT, R223, UR4, PT ;  /* 0x00000004df007c0c */ /* 0x000fe4000bf26270 */
[----:B------:R-:W-:Y:S02]  /*193f0*/  @!P3 LEA.HI.X R21, R226, R0, R15, 0x2, P5 ;  /* 0x00000000e215b211 */ /* 0x000fe400028f140f */
[----:B----4-:R-:W-:-:S02]  /*19400*/  @!P2 LEA R26, P4, R225, R14, 0x2 ;  /* 0x0000000ee11aa211 */ /* 0x010fc400078810ff */
[----:B-1----:R-:W-:Y:S01]  /*19410*/  @!P0 LEA R10, P5, R224, R14, 0x2 ;  /* 0x0000000ee00a8211 */ /* 0x002fe200078a10ff */
[----:B------:R1:W-:Y:S01]  /*19420*/  @!P3 ST.E.64 desc[UR42][R20.64], R120 ;  /* 0x000000781400b985 */ /* 0x0003e2000c101b2a */
[----:B------:R-:W-:Y:S02]  /*19430*/  SHF.R.S32.HI R15, RZ, 0x1f, R224 ;  /* 0x0000001fff0f7819 */ /* 0x000fe400000114e0 */
[-C--:B------:R-:W-:Y:S02]  /*19440*/  @!P2 LEA.HI.X R27, R225, R0.reuse, R24, 0x2, P4 ;  /* 0x00000000e11ba211 */ /* 0x080fe400020f1418 */
[----:B------:R-:W-:Y:S02]  /*19450*/  ISETP.GE.AND P3, PT, R222, UR4, PT ;  /* 0x00000004de007c0c */ /* 0x000fe4000bf66270 */
[----:B------:R-:W-:Y:S01]  /*19460*/  @!P0 LEA.HI.X R11, R224, R0, R15, 0x2, P5 ;  /* 0x00000000e00b8211 */ /* 0x000fe200028f140f */
[----:B------:R4:W-:Y:S01]  /*19470*/  @!P2 ST.E.64 desc[UR42][R26.64], R124 ;  /* 0x0000007c1a00a985 */ /* 0x0009e2000c101b2a */
[----:B------:R-:W-:-:S02]  /*19480*/  ISETP.GE.AND P4, PT, R221, UR4, PT ;  /* 0x00000004dd007c0c */ /* 0x000fc4000bf86270 */
[----:B------:R-:W-:Y:S01]  /*19490*/  SHF.R.S32.HI R15, RZ, 0x1f, R223 ;  /* 0x0000001fff0f7819 */ /* 0x000fe200000114df */
[----:B------:R0:W-:Y:S01]  /*194a0*/  @!P0 ST.E.64 desc[UR42][R10.64], R128 ;  /* 0x000000800a008985 */ /* 0x0001e2000c101b2a */
[----:B--2---:R-:W-:Y:S02]  /*194b0*/  @!P1 LEA R8, P5, R223, R14, 0x2 ;  /* 0x0000000edf089211 */ /* 0x004fe400078a10ff */
[----:B------:R-:W-:Y:S02]  /*194c0*/  ISETP.GE.AND P2, PT, R220, UR4, PT ;  /* 0x00000004dc007c0c */ /* 0x000fe4000bf46270 */
[----:B------:R-:W-:Y:S02]  /*194d0*/  ISETP.GE.AND P0, PT, R219, UR4, PT ;  /* 0x00000004db007c0c */ /* 0x000fe4000bf06270 */
[----:B------:R-:W-:Y:S02]  /*194e0*/  @!P1 LEA.HI.X R9, R223, R0, R15, 0x2, P5 ;  /* 0x00000000df099211 */ /* 0x000fe400028f140f */
[----:B---3--:R-:W-:-:S02]  /*194f0*/  @!P3 LEA R12, P5, R222, R14, 0x2 ;  /* 0x0000000ede0cb211 */ /* 0x008fc400078a10ff */
[----:B------:R-:W-:Y:S01]  /*19500*/  SHF.R.S32.HI R24, RZ, 0x1f, R222 ;  /* 0x0000001fff187819 */ /* 0x000fe200000114de */
[----:B------:R0:W-:Y:S01]  /*19510*/  @!P1 ST.E.64 desc[UR42][R8.64], R132 ;  /* 0x0000008408009985 */ /* 0x0001e2000c101b2a */
[C---:B-1----:R-:W-:Y:S02]  /*19520*/  @!P4 LEA R20, P1, R221.reuse, R14, 0x2 ;  /* 0x0000000edd14c211 */ /* 0x042fe400078210ff */
[----:B------:R-:W-:Y:S02]  /*19530*/  SHF.R.S32.HI R15, RZ, 0x1f, R221 ;  /* 0x0000001fff0f7819 */ /* 0x000fe400000114dd */
[----:B------:R-:W-:Y:S02]  /*19540*/  @!P3 LEA.HI.X R13, R222, R0, R24, 0x2, P5 ;  /* 0x00000000de0db211 */ /* 0x000fe400028f1418 */
[----:B------:R-:W-:Y:S02]  /*19550*/  SHF.R.S32.HI R24, RZ, 0x1f, R220 ;  /* 0x0000001fff187819 */ /* 0x000fe400000114dc */
[----:B----4-:R-:W-:Y:S01]  /*19560*/  @!P2 LEA R26, P5, R220, R14, 0x2 ;  /* 0x0000000edc1aa211 */ /* 0x010fe200078a10ff */
[----:B------:R0:W-:Y:S01]  /*19570*/  @!P3 ST.E.64 desc[UR42][R12.64], R136 ;  /* 0x000000880c00b985 */ /* 0x0001e2000c101b2a */
[----:B------:R-:W-:-:S02]  /*19580*/  @!P4 LEA.HI.X R21, R221, R0, R15, 0x2, P1 ;  /* 0x00000000dd15c211 */ /* 0x000fc400008f140f */
[C---:B------:R-:W-:Y:S02]  /*19590*/  @!P0 LEA R14, P1, R219.reuse, R14, 0x2 ;  /* 0x0000000edb0e8211 */ /* 0x040fe400078210ff */
[-C--:B------:R-:W-:Y:S01]  /*195a0*/  @!P2 LEA.HI.X R27, R220, R0.reuse, R24, 0x2, P5 ;  /* 0x00000000dc1ba211 */ /* 0x080fe200028f1418 */
[----:B------:R0:W-:Y:S01]  /*195b0*/  @!P4 ST.E.64 desc[UR42][R20.64], R140 ;  /* 0x0000008c1400c985 */ /* 0x0001e2000c101b2a */
[----:B------:R-:W-:-:S03]  /*195c0*/  @!P0 LEA.HI.X R15, R219, R0, R237, 0x2, P1 ;  /* 0x00000000db0f8211 */ /* 0x000fc600008f14ed */
[----:B------:R0:W-:Y:S04]  /*195d0*/  @!P2 ST.E.64 desc[UR42][R26.64], R144 ;  /* 0x000000901a00a985 */ /* 0x0001e8000c101b2a */
[----:B------:R0:W-:Y:S02]  /*195e0*/  @!P0 ST.E.64 desc[UR42][R14.64], R148 ;  /* 0x000000940e008985 */ /* 0x0001e4000c101b2a */
.L_x_9002:
[----:B------:R-:W-:Y:S05]  /*195f0*/  BSYNC B1 ;  /* 0x0000000000017941 */ /* 0x000fea0003800000 */
.L_x_9001:
[----:B------:R-:W-:-:S03]  /*19600*/  UMOV UR4, 0xffffffff ;  /* 0xffffffff00047882 */ /* 0x000fc60000000000 */
[----:B------:R-:W-:Y:S05]  /*19610*/  BRA.DIV UR4, `(.L_x_9003) ;  /* 0x000000b2047c7947 */ /* 0x000fea000b800000 */
[----:B-1----:R1:W3:Y:S04]  /*19620*/  SHFL.IDX PT, R0, R4, 0x1, 0x1c1f ;  /* 0x003c1f0004007f89 */ /* 0x0022e800000e0000 */
[----:B0-2---:R1:W0:Y:S02]  /*19630*/  SHFL.IDX PT, R14, R3, 0x1, 0x1c1f ;  /* 0x003c1f00030e7f89 */ /* 0x00522400000e0000 */
.L_x_9255:
[----:B------:R-:W-:-:S13]  /*19640*/  ISETP.GE.AND P0, PT, R25, R56, PT ;  /* 0x000000381900720c */ /* 0x000fda0003f06270 */
[----:B------:R-:W-:Y:S05]  /*19650*/  @P0 BRA `(.L_x_8999) ;  /* 0x0000001000440947 */ /* 0x000fea0003800000 */
[----:B------:R-:W-:Y:S01]  /*19660*/  ULDC UR4, c[0x0][0xac8] ;  /* 0x0002b20000047ab9 */ /* 0x000fe20000000800 */
[----:B-1----:R-:W-:Y:S02]  /*19670*/  SHF.R.S32.HI R4, RZ, 0x1f, R233 ;  /* 0x0000001fff047819 */ /* 0x002fe400000114e9 */
[----:B------:R-:W-:Y:S02]  /*19680*/  ISETP.GE.AND P2, PT, R197, UR4, PT ;  /* 0x00000004c5007c0c */ /* 0x000fe4000bf46270 */
[----:B------:R-:W-:Y:S02]  /*19690*/  ISETP.GE.AND P3, PT, R233, UR4, PT ;  /* 0x00000004e9007c0c */ /* 0x000fe4000bf66270 */
[----:B------:R-:W-:Y:S02]  /*196a0*/  ISETP.GE.AND P1, PT, R232, UR4, PT ;  /* 0x00000004e8007c0c */ /* 0x000fe4000bf26270 */
[----:B------:R-:W-:Y:S02]  /*196b0*/  ISETP.GE.AND P0, PT, R231, UR4, PT ;  /* 0x00000004e7007c0c */ /* 0x000fe4000bf06270 */
[----:B------:R-:W-:-:S02]  /*196c0*/  SHF.R.S32.HI R3, RZ, 0x1f, R232 ;  /* 0x0000001fff037819 */ /* 0x000fc400000114e8 */
[----:B------:R-:W-:-:S03]  /*196d0*/  SHF.R.S32.HI R26, RZ, 0x1f, R222 ;  /* 0x0000001fff1a7819 */ /* 0x000fc600000114de */
[----:B---3--:R-:W-:Y:S02]  /*196e0*/  @!P2 IMAD.MOV.U32 R15, RZ, RZ, R0 ;  /* 0x000000ffff0fa224 */ /* 0x008fe400078e0000 */
[-C--:B0-----:R-:W-:Y:S01]  /*196f0*/  @!P3 LEA R10, P4, R233, R14.reuse, 0x2 ;  /* 0x0000000ee90ab211 */ /* 0x081fe200078810ff */
[----:B------:R-:W-:Y:S01]  /*19700*/  @!P2 IMAD.WIDE R8, R197, 0x4, R14 ;  /* 0x00000004c508a825 */ /* 0x000fe200078e020e */
[----:B------:R-:W-:Y:S02]  /*19710*/  @!P1 LEA R12, P5, R232, R14, 0x2 ;  /* 0x0000000ee80c9211 */ /* 0x000fe400078a10ff */
[-C--:B------:R-:W-:Y:S02]  /*19720*/  @!P3 LEA.HI.X R11, R233, R0.reuse, R4, 0x2, P4 ;  /* 0x00000000e90bb211 */ /* 0x080fe400020f1404 */
[----:B------:R0:W-:Y:S01]  /*19730*/  @!P2 ST.E.64 desc[UR42][R8.64], R90 ;  /* 0x0000005a0800a985 */ /* 0x0001e2000c101b2a */
[----:B------:R-:W-:Y:S02]  /*19740*/  ISETP.GE.AND P2, PT, R230, UR4, PT ;  /* 0x00000004e6007c0c */ /* 0x000fe4000bf46270 */
[----:B------:R-:W-:Y:S01]  /*19750*/  ISETP.GE.AND P4, PT, R229, UR4, PT ;  /* 0x00000004e5007c0c */ /* 0x000fe2000bf86270 */
[----:B------:R1:W-:Y:S01]  /*19760*/  @!P3 ST.E.64 desc[UR42][R10.64], R94 ;  /* 0x0000005e0a00b985 */ /* 0x0003e2000c101b2a */
[----:B------:R-:W-:-:S02]  /*19770*/  @!P1 LEA.HI.X R13, R232, R0, R3, 0x2, P5 ;  /* 0x00000000e80d9211 */ /* 0x000fc400028f1403 */
[CC--:B------:R-:W-:Y:S02]  /*19780*/  @!P0 LEA R20, P5, R231.reuse, R14.reuse, 0x2 ;  /* 0x0000000ee7148211 */ /* 0x0c0fe400078a10ff */
[----:B------:R-:W-:Y:S01]  /*19790*/  SHF.R.S32.HI R4, RZ, 0x1f, R231 ;  /* 0x0000001fff047819 */ /* 0x000fe200000114e7 */
[----:B------:R2:W-:Y:S01]  /*197a0*/  @!P1 ST.E.64 desc[UR42][R12.64], R98 ;  /* 0x000000620c009985 */ /* 0x0005e2000c101b2a */
[----:B------:R-:W-:Y:S02]  /*197b0*/  ISETP.GE.AND P3, PT, R228, UR4, PT ;  /* 0x00000004e4007c0c */ /* 0x000fe4000bf66270 */
[----:B------:R-:W-:Y:S02]  /*197c0*/  SHF.R.S32.HI R3, RZ, 0x1f, R230 ;  /* 0x0000001fff037819 */ /* 0x000fe400000114e6 */
[----:B------:R-:W-:Y:S02]  /*197d0*/  @!P2 LEA R24, P1, R230, R14, 0x2 ;  /* 0x0000000ee618a211 */ /* 0x000fe400078210ff */
[----:B------:R-:W-:-:S02]  /*197e0*/  @!P0 LEA.HI.X R21, R231, R0, R4, 0x2, P5 ;  /* 0x00000000e7158211 */ /* 0x000fc400028f1404 */
[----:B------:R-:W-:Y:S02]  /*197f0*/  @!P2 LEA.HI.X R25, R230, R0, R3, 0x2, P1 ;  /* 0x00000000e619a211 */ /* 0x000fe400008f1403 */
[----:B------:R-:W-:Y:S01]  /*19800*/  ISETP.GE.AND P1, PT, R227, UR4, PT ;  /* 0x00000004e3007c0c */ /* 0x000fe2000bf26270 */
[----:B------:R3:W-:Y:S01]  /*19810*/  @!P0 ST.E.64 desc[UR42][R20.64], R102 ;  /* 0x0000006614008985 */ /* 0x0007e2000c101b2a */
[-C--:B0-----:R-:W-:Y:S02]  /*19820*/  @!P4 LEA R8, P0, R229, R14.reuse, 0x2 ;  /* 0x0000000ee508c211 */ /* 0x081fe400078010ff */
[----:B------:R-:W-:Y:S01]  /*19830*/  SHF.R.S32.HI R4, RZ, 0x1f, R229 ;  /* 0x0000001fff047819 */ /* 0x000fe200000114e5 */
[----:B------:R0:W-:Y:S01]  /*19840*/  @!P2 ST.E.64 desc[UR42][R24.64], R106 ;  /* 0x0000006a1800a985 */ /* 0x0001e2000c101b2a */
[----:B------:R-:W-:Y:S02]  /*19850*/  SHF.R.S32.HI R3, RZ, 0x1f, R228 ;  /* 0x0000001fff037819 */ /* 0x000fe400000114e4 */
[----:B-1----:R-:W-:-:S02]  /*19860*/  @!P3 LEA R10, P5, R228, R14, 0x2 ;  /* 0x0000000ee40ab211 */ /* 0x002fc400078a10ff */
[----:B------:R-:W-:Y:S02]  /*19870*/  ISETP.GE.AND P2, PT, R226, UR4, PT ;  /* 0x00000004e2007c0c */ /* 0x000fe4000bf46270 */
[-C--:B------:R-:W-:Y:S02]  /*19880*/  @!P4 LEA.HI.X R9, R229, R0.reuse, R4, 0x2, P0 ;  /* 0x00000000e509c211 */ /* 0x080fe400000f1404 */
[----:B------:R-:W-:Y:S02]  /*19890*/  ISETP.GE.AND P0, PT, R225, UR4, PT ;  /* 0x00000004e1007c0c */ /* 0x000fe4000bf06270 */
[----:B------:R-:W-:Y:S01]  /*198a0*/  @!P3 LEA.HI.X R11, R228, R0, R3, 0x2, P5 ;  /* 0x00000000e40bb211 */ /* 0x000fe200028f1403 */
[----:B------:R1:W-:Y:S01]  /*198b0*/  @!P4 ST.E.64 desc[UR42][R8.64], R40 ;  /* 0x000000280800c985 */ /* 0x0003e2000c101b2a */
[----:B--2---:R-:W-:Y:S02]  /*198c0*/  @!P1 LEA R12, P5, R227, R14, 0x2 ;  /* 0x0000000ee30c9211 */ /* 0x004fe400078a10ff */
[----:B------:R-:W-:Y:S01]  /*198d0*/  SHF.R.S32.HI R3, RZ, 0x1f, R227 ;  /* 0x0000001fff037819 */ /* 0x000fe200000114e3 */
[----:B------:R2:W-:Y:S01]  /*198e0*/  @!P3 ST.E.64 desc[UR42][R10.64], R114 ;  /* 0x000000720a00b985 */ /* 0x0005e2000c101b2a */
[----:B------:R-:W-:-:S02]  /*198f0*/  ISETP.GE.AND P3, PT, R224, UR4, PT ;  /* 0x00000004e0007c0c */ /* 0x000fc4000bf66270 */
[----:B------:R-:W-:Y:S02]  /*19900*/  @!P1 LEA.HI.X R13, R227, R0, R3, 0x2, P5 ;  /* 0x00000000e30d9211 */ /* 0x000fe400028f1403 */
[CC--:B---3--:R-:W-:Y:S02]  /*19910*/  @!P2 LEA R20, P4, R226.reuse, R14.reuse, 0x2 ;  /* 0x0000000ee214a211 */ /* 0x0c8fe400078810ff */
[----:B------:R-:W-:Y:S01]  /*19920*/  SHF.R.S32.HI R4, RZ, 0x1f, R226 ;  /* 0x0000001fff047819 */ /* 0x000fe200000114e2 */
[----:B------:R3:W-:Y:S01]  /*19930*/  @!P1 ST.E.64 desc[UR42][R12.64], R118 ;  /* 0x000000760c009985 */ /* 0x0007e2000c101b2a */
[----:B0-----:R-:W-:Y:S02]  /*19940*/  @!P0 LEA R24, P5, R225, R14, 0x2 ;  /* 0x0000000ee1188211 */ /* 0x001fe400078a10ff */
        /* <DEDUP_REMOVED lines=8> */
[----:B-1----:R-:W-:Y:S02]  /*199d0*/  @!P3 LEA R8, P5, R224, R14, 0x2 ;  /* 0x0000000ee008b211 */ /* 0x002fe400078a10ff */
[----:B------:R-:W-:-:S02]  /*199e0*/  ISETP.GE.AND P2, PT, R221, UR4, PT ;  /* 0x00000004dd007c0c */ /* 0x000fc4000bf46270 */
[----:B------:R-:W-:Y:S02]  /*199f0*/  ISETP.GE.AND P0, PT, R220, UR4, PT ;  /* 0x00000004dc007c0c */ /* 0x000fe4000bf06270 */
[----:B------:R-:W-:Y:S02]  /*19a00*/  @!P3 LEA.HI.X R9, R224, R0, R3, 0x2, P5 ;  /* 0x00000000e009b211 */ /* 0x000fe400028f1403 */
[----:B------:R-:W-:Y:S02]  /*19a10*/  SHF.R.S32.HI R3, RZ, 0x1f, R223 ;  /* 0x0000001fff037819 */ /* 0x000fe400000114df */
[CC--:B--2---:R-:W-:Y:S01]  /*19a20*/  @!P1 LEA R10, P5, R223.reuse, R14.reuse, 0x2 ;  /* 0x0000000edf0a9211 */ /* 0x0c4fe200078a10ff */
[----:B------:R4:W-:Y:S01]  /*19a30*/  @!P3 ST.E.64 desc[UR42][R8.64], R130 ;  /* 0x000000820800b985 */ /* 0x0009e2000c101b2a */
[----:B---3--:R-:W-:Y:S02]  /*19a40*/  @!P4 LEA R12, P3, R222, R14, 0x2 ;  /* 0x0000000ede0cc211 */ /* 0x008fe400078610ff */
[----:B------:R-:W-:-:S02]  /*19a50*/  @!P1 LEA.HI.X R11, R223, R0, R3, 0x2, P5 ;  /* 0x00000000df0b9211 */ /* 0x000fc400028f1403 */
[C---:B0-----:R-:W-:Y:S02]  /*19a60*/  @!P2 LEA R20, P5, R221.reuse, R14, 0x2 ;  /* 0x0000000edd14a211 */ /* 0x041fe400078a10ff */
[----:B------:R-:W-:Y:S01]  /*19a70*/  SHF.R.S32.HI R4, RZ, 0x1f, R221 ;  /* 0x0000001fff047819 */ /* 0x000fe200000114dd */
[----:B------:R4:W-:Y:S01]  /*19a80*/  @!P1 ST.E.64 desc[UR42][R10.64], R134 ;  /* 0x000000860a009985 */ /* 0x0009e2000c101b2a */
[----:B------:R-:W-:Y:S02]  /*19a90*/  @!P4 LEA.HI.X R13, R222, R0, R26, 0x2, P3 ;  /* 0x00000000de0dc211 */ /* 0x000fe400018f141a */
[----:B------:R-:W-:Y:S02]  /*19aa0*/  SHF.R.S32.HI R3, RZ, 0x1f, R220 ;  /* 0x0000001fff037819 */ /* 0x000fe400000114dc */
[----:B------:R-:W-:Y:S01]  /*19ab0*/  @!P0 LEA R26, P3, R220, R14, 0x2 ;  /* 0x0000000edc1a8211 */ /* 0x000fe200078610ff */
[----:B------:R4:W-:Y:S01]  /*19ac0*/  @!P4 ST.E.64 desc[UR42][R12.64], R138 ;  /* 0x0000008a0c00c985 */ /* 0x0009e2000c101b2a */
[----:B------:R-:W-:-:S02]  /*19ad0*/  @!P2 LEA.HI.X R21, R221, R0, R4, 0x2, P5 ;  /* 0x00000000dd15a211 */ /* 0x000fc400028f1404 */
        /* <DEDUP_REMOVED lines=9> */
.L_x_8986:
        /* <DEDUP_REMOVED lines=18> */
[----:B---3--:R-:W-:Y:S02]  /*19c90*/  IADD3 R0, R0, -0x80, RZ ;  /* 0xffffff8000007810 */ /* 0x008fe40007ffe0ff */
[----:B----4-:R-:W-:Y:S02]  /*19ca0*/  ISETP.GT.AND P2, PT, R208, 0x1, PT ;  /* 0x00000001d000780c */ /* 0x010fe40003f44270 */
[----:B------:R-:W-:Y:S01]  /*19cb0*/  ISETP.GT.AND P3, PT, R0, 0x7f, PT ;  /* 0x0000007f0000780c */ /* 0x000fe20003f64270 */
[----:B--2---:R-:W-:-:S12]  /*19cc0*/  @P1 BRA `(.L_x_9004) ;  /* 0x0000000000101947 */ /* 0x004fd80003800000 */
[----:B------:R-:W-:Y:S05]  /*19cd0*/  @!P0 BRA `(.L_x_9004) ;  /* 0x00000000000c8947 */ /* 0x000fea0003800000 */
[----:B------:R-:W2:Y:S04]  /*19ce0*/  LDG.E R11, desc[UR42][R8.64] ;  /* 0x0000002a080b7981 */ /* 0x000ea8000c1e1900 */
[----:B-----5:R-:W2:Y:S02]  /*19cf0*/  LDG.E R26, desc[UR42][R8.64+0x4] ;  /* 0x0000042a081a7981 */ /* 0x020ea4000c1e1900 */
[----:B--2---:R-:W-:-:S07]  /*19d00*/  IMAD.IADD R26, R26, 0x1, -R11 ;  /* 0x000000011a1a7824 */ /* 0x004fce00078e0a0b */
.L_x_9004:
        /* <DEDUP_REMOVED lines=11> */
[----:B------:R-:W-:Y:S01]  /*19dc0*/  IMAD.MOV.U32 R28, RZ, RZ, 0x9b8 ;  /* 0x000009b8ff1c7424 */ /* 0x000fe200078e00ff */
[----:B------:R-:W-:Y:S01]  /*19dd0*/  ISETP.GT.AND P0, PT, R208, 0x1, PT ;  /* 0x00000001d000780c */ /* 0x000fe20003f04270 */
[----:B------:R-:W2:Y:S01]  /*19de0*/  LDC.64 R8, c[0x0][0xba8] ;  /* 0x0002ea00ff087b82 */ /* 0x000ea20000000a00 */
[----:B------:R-:W-:Y:S01]  /*19df0*/  ISETP.NE.AND P1, PT, R33, 0x1, PT ;  /* 0x000000012100780c */ /* 0x000fe20003f25270 */
[----:B------:R-:W-:Y:S01]  /*19e00*/  IMAD.MOV.U32 R27, RZ, RZ, R31 ;  /* 0x000000ffff1b7224 */ /* 0x000fe200078e001f */
[----:B------:R-:W-:Y:S02]  /*19e10*/  SEL R28, R28, 0x978, P0 ;  /* 0x000009781c1c7807 */ /* 0x000fe40000000000 */
[----:B------:R-:W-:-:S03]  /*19e20*/  SEL R217, R217, RZ, P0 ;  /* 0x000000ffd9d97207 */ /* 0x000fc60000000000 */
        /* <DEDUP_REMOVED lines=17> */
[----:B------:R-:W-:Y:S01]  /*19f40*/  IMAD.IADD R24, R25, 0x1, R13 ;  /* 0x0000000119187824 */ /* 0x000fe200078e020d */
[----:B------:R-:W-:Y:S01]  /*19f50*/  IADD3 R4, -R27, RZ, RZ ;  /* 0x000000ff1b047210 */ /* 0x000fe20007ffe1ff */
[----:B------:R-:W-:-:S04]  /*19f60*/  IMAD.WIDE.U32 R10, R14, R217, RZ ;  /* 0x000000d90e0a7225 */ /* 0x000fc800078e00ff */
[----:B------:R-:W-:Y:S02]  /*19f70*/  IMAD R15, R15, R217, RZ ;  /* 0x000000d90f0f7224 */ /* 0x000fe400078e02ff */
[----:B------:R-:W-:Y:S01]  /*19f80*/  IMAD R13, R33, R4, R31 ;  /* 0x00000004210d7224 */ /* 0x000fe200078e021f */
[----:B------:R-:W-:Y:S01]  /*19f90*/  IADD3.X R4, R24, R29, R30, P1, P3 ;  /* 0x0000001d18047210 */ /* 0x000fe20000fe641e */
[----:B------:R-:W-:Y:S01]  /*19fa0*/  IMAD.IADD R15, R11, 0x1, R15 ;  /* 0x000000010b0f7824 */ /* 0x000fe200078e020f */
[----:B------:R-:W-:Y:S01]  /*19fb0*/  IADD3 R10, P0, P1, R27, R0, R10 ;  /* 0x000000001b0a7210 */ /* 0x000fe2000791e00a */
[----:B0-----:R-:W-:Y:S01]  /*19fc0*/  IMAD R0, R21, R13, RZ ;  /* 0x0000000d15007224 */ /* 0x001fe200078e02ff */
[----:B------:R-:W-:-:S04]  /*19fd0*/  SHF.R.S32.HI R27, RZ, 0x1f, R27 ;  /* 0x0000001fff1b7819 */ /* 0x000fc8000001141b */
[----:B------:R-:W-:Y:S02]  /*19fe0*/  IADD3.X R11, R27, R4, R15, P0, P1 ;  /* 0x000000041b0b7210 */ /* 0x000fe400007e240f */
[----:B------:R-:W-:Y:S01]  /*19ff0*/  SHF.R.S32.HI R15, RZ, 0x1f, R13 ;  /* 0x0000001fff0f7819 */ /* 0x000fe2000001140d */
[----:B------:R-:W-:-:S04]  /*1a000*/  IMAD.WIDE.U32 R10, R20, R13, R10 ;  /* 0x0000000d140a7225 */ /* 0x000fc800078e000a */
[----:B------:R-:W-:Y:S01]  /*1a010*/  IMAD R15, R20, R15, R0 ;  /* 0x0000000f140f7224 */ /* 0x000fe200078e0200 */
[----:B--2---:R-:W-:-:S03]  /*1a020*/  LEA R8, P0, R10, R8, 0x2 ;  /* 0x000000080a087211 */ /* 0x004fc600078010ff */
[----:B------:R-:W-:Y:S02]  /*1a030*/  IMAD.IADD R0, R11, 0x1, R15 ;  /* 0x000000010b007824 */ /* 0x000fe400078e020f */
[----:B------:R-:W-:-:S03]  /*1a040*/  IMAD.MOV.U32 R11, RZ, RZ, -0x800000 ;  /* 0xff800000ff0b7424 */ /* 0x000fc600078e00ff */
[----:B-1----:R-:W-:-:S05]  /*1a050*/  LEA.HI.X R9, R10, R9, R0, 0x2, P0 ;  /* 0x000000090a097211 */ /* 0x002fca00000f1400 */
[----:B------:R2:W-:Y:S02]  /*1a060*/  STG.E desc[UR42][R8.64], R11 ;  /* 0x0000000b08007986 */ /* 0x0005e4000c10192a */
.L_x_9006:
[----:B------:R-:W-:Y:S05]  /*1a070*/  BSYNC B1 ;  /* 0x0000000000017941 */ /* 0x000fea0003800000 */
.L_x_9005:
[----:B------:R-:W-:Y:S05]  /*1a080*/  @P2 BRA `(.L_x_8999) ;  /* 0x0000000400b82947 */ /* 0x000fea0003800000 */
[----:B------:R-:W3:Y:S01]  /*1a090*/  LDC R21, c[0x0][0xbe8] ;  /* 0x0002fa00ff157b82 */ /* 0x000ee20000000800 */
[----:B------:R-:W-:Y:S01]  /*1a0a0*/  ULDC.64 UR4, c[0x0][0xaa0] ;  /* 0x0002a80000047ab9 */ /* 0x000fe20000000a00 */
[----:B------:R-:W-:Y:S01]  /*1a0b0*/  ULDC.64 UR6, c[0x0][0xaf0] ;  /* 0x0002bc0000067ab9 */ /* 0x000fe20000000a00 */
[----:B------:R-:W-:Y:S02]  /*1a0c0*/  IMAD R0, R30, UR4, RZ ;  /* 0x000000041e007c24 */ /* 0x000fe4000f8e02ff */
[----:B--2---:R-:W-:-:S04]  /*1a0d0*/  IMAD.WIDE.U32 R8, R3, UR4, RZ ;  /* 0x0000000403087c25 */ /* 0x004fc8000f8e00ff */
[----:B------:R-:W-:Y:S01]  /*1a0e0*/  IMAD R11, R3, UR5, R0 ;  /* 0x00000005030b7c24 */ /* 0x000fe2000f8e0200 */
[----:B------:R-:W-:Y:S01]  /*1a0f0*/  LEA R3, R207, R22, 0x5 ;  /* 0x00000016cf037211 */ /* 0x000fe200078e28ff */
[----:B------:R-:W-:Y:S01]  /*1a100*/  ULDC.64 UR4, c[0x0][0xae8] ;  /* 0x0002ba0000047ab9 */ /* 0x000fe20000000a00 */
[----:B-1----:R-:W-:Y:S02]  /*1a110*/  IMAD R4, R234, UR6, RZ ;  /* 0x00000006ea047c24 */ /* 0x002fe4000f8e02ff */
[----:B------:R-:W-:Y:S02]  /*1a120*/  IMAD.IADD R9, R9, 0x1, R11 ;  /* 0x0000000109097824 */ /* 0x000fe400078e020b */
[----:B------:R-:W-:Y:S02]  /*1a130*/  IMAD.IADD R10, R190, 0x1, R3 ;  /* 0x00000001be0a7824 */ /* 0x000fe400078e0203 */
[----:B------:R-:W-:-:S04]  /*1a140*/  IMAD.WIDE.U32 R8, R206, UR4, R8 ;  /* 0x00000004ce087c25 */ /* 0x000fc8000f8e0008 */
[----:B------:R-:W-:Y:S01]  /*1a150*/  IMAD.MOV.U32 R3, RZ, RZ, R10 ;  /* 0x000000ffff037224 */ /* 0x000fe200078e000a */
[----:B---3--:R-:W-:Y:S01]  /*1a160*/  ISETP.NE.AND P0, PT, R21, 0x1, PT ;  /* 0x000000011500780c */ /* 0x008fe20003f05270 */
[----:B------:R-:W-:Y:S01]  /*1a170*/  IMAD R9, R206, UR5, R9 ;  /* 0x00000005ce097c24 */ /* 0x000fe2000f8e0209 */
[----:B------:R-:W-:Y:S01]  /*1a180*/  ULDC.64 UR4, c[0x0][0xae0] ;  /* 0x0002b80000047ab9 */ /* 0x000fe20000000a00 */
[----:B------:R-:W-:Y:S02]  /*1a190*/  IMAD.IADD R190, R22, 0x1, R190 ;  /* 0x0000000116be7824 */ /* 0x000fe400078e02be */
[----:B------:R-:W-:-:S08]  /*1a1a0*/  IMAD.WIDE.U32 R8, R209, UR6, R8 ;  /* 0x00000006d1087c25 */ /* 0x000fd0000f8e0008 */
[----:B------:R-:W1:Y:S08]  /*1a1b0*/  @P0 LDC R13, c[0x0][0xbec] ;  /* 0x0002fb00ff0d0b82 */ /* 0x000e700000000800 */
[----:B------:R-:W2:Y:S01]  /*1a1c0*/  @P0 LDC R15, c[0x0][0xbf0] ;  /* 0x0002fc00ff0f0b82 */ /* 0x000ea20000000800 */
[----:B-1----:R-:W-:-:S04]  /*1a1d0*/  @P0 IMAD.HI.U32 R0, R10, R13, RZ ;  /* 0x0000000d0a000227 */ /* 0x002fc800078e00ff */
[----:B------:R-:W-:Y:S01]  /*1a1e0*/  IMAD R13, R209, UR7, R4 ;  /* 0x00000007d10d7c24 */ /* 0x000fe2000f8e0204 */
[----:B--2---:R-:W-:-:S04]  /*1a1f0*/  @P0 SHF.R.U32.HI R3, RZ, R15, R0 ;  /* 0x0000000fff030219 */ /* 0x004fc80000011600 */
[----:B------:R-:W-:Y:S02]  /*1a200*/  IADD3 R9, R9, R13, RZ ;  /* 0x0000000d09097210 */ /* 0x000fe40007ffe0ff */
        /* <DEDUP_REMOVED lines=18> */
[----:B------:R1:W2:Y:S04]  /*1a330*/  SHFL.IDX PT, R3, R4, RZ, 0x181f ;  /* 0x00181fff04037589 */ /* 0x0002a800000e0000 */
[----:B------:R1:W3:Y:S02]  /*1a340*/  SHFL.IDX PT, R14, R0, RZ, 0x181f ;  /* 0x00181fff000e7589 */ /* 0x0002e400000e0000 */
.L_x_9258:
[----:B------:R-:W-:Y:S01]  /*1a350*/  IMAD R21, R26, R21, RZ ;  /* 0x000000151a157224 */ /* 0x000fe200078e02ff */
[----:B------:R-:W-:Y:S04]  /*1a360*/  BSSY B1, `(.L_x_9008) ;  /* 0x000000c000017945 */ /* 0x000fe80003800000 */
[----:B------:R-:W-:-:S13]  /*1a370*/  ISETP.GE.AND P0, PT, R190, R21, PT ;  /* 0x00000015be00720c */ /* 0x000fda0003f06270 */
[----:B------:R-:W-:Y:S05]  /*1a380*/  @P0 BRA `(.L_x_9009) ;  /* 0x0000000000240947 */ /* 0x000fea0003800000 */
[----:B------:R-:W-:Y:S02]  /*1a390*/  ULDC UR4, c[0x0][0xac8] ;  /* 0x0002b20000047ab9 */ /* 0x000fe40000000800 */
        /* <DEDUP_REMOVED lines=8> */
.L_x_9009:
[----:B------:R-:W-:Y:S05]  /*1a420*/  BSYNC B1 ;  /* 0x0000000000017941 */ /* 0x000fea0003800000 */
.L_x_9008:
[----:B------:R-:W-:-:S03]  /*1a430*/  UMOV UR4, 0xffffffff ;  /* 0xffffffff00047882 */ /* 0x000fc60000000000 */
[----:B------:R-:W-:Y:S05]  /*1a440*/  BRA.DIV UR4, `(.L_x_9010) ;  /* 0x000000a6046c7947 */ /* 0x000fea000b800000 */
[----:B--2---:R2:W0:Y:S04]  /*1a450*/  SHFL.IDX PT, R3, R4, 0x1, 0x181f ;  /* 0x00381f0004037f89 */ /* 0x00442800000e0000 */
[----:B---34-:R2:W3:Y:S02]  /*1a460*/  SHFL.IDX PT, R14, R0, 0x1, 0x181f ;  /* 0x00381f00000e7f89 */ /* 0x0184e400000e0000 */
.L_x_9262:
[----:B------:R-:W-:Y:S01]  /*1a470*/  VIADD R8, R190, 0x20 ;  /* 0x00000020be087836 */ /* 0x000fe20000000000 */
        /* <DEDUP_REMOVED lines=12> */
.L_x_9012:
[----:B------:R-:W-:Y:S05]  /*1a540*/  BSYNC B1 ;  /* 0x0000000000017941 */ /* 0x000fea0003800000 */
.L_x_9011:
[----:B------:R-:W-:-:S03]  /*1a550*/  UMOV UR4, 0xffffffff ;  /* 0xffffffff00047882 */ /* 0x000fc60000000000 */
[----:B------:R-:W-:Y:S05]  /*1a560*/  BRA.DIV UR4, `(.L_x_9013) ;  /* 0x000000a6046c7947 */ /* 0x000fea000b800000 */
[----:B0-----:R0:W0:Y:S04]  /*1a570*/  SHFL.IDX PT, R3, R4, 0x2, 0x181f ;  /* 0x00581f0004037f89 */ /* 0x00102800000e0000 */
[----:B---34-:R3:W4:Y:S02]  /*1a580*/  SHFL.IDX PT, R14, R0, 0x2, 0x181f ;  /* 0x00581f00000e7f89 */ /* 0x01872400000e0000 */
.L_x_9266:
[----:B------:R-:W-:Y:S01]  /*1a590*/  IADD3 R8, R190, 0x40, RZ ;  /* 0x00000040be087810 */ /* 0x000fe20007ffe0ff */
[----:B------:R-:W-:Y:S03]  /*1a5a0*/  BSSY B1, `(.L_x_9014) ;  /* 0x000000c000017945 */ /* 0x000fe60003800000 */
[----:B------:R-:W-:-:S13]  /*1a5b0*/  ISETP.GE.AND P0, PT, R8, R21, PT ;  /* 0x000000150800720c */ /* 0x000fda0003f06270 */
[----:B------:R-:W-:Y:S05]  /*1a5c0*/  @P0 BRA `(.L_x_9015) ;  /* 0x0000000000240947 */ /* 0x000fea0003800000 */
[----:B------:R-:W-:Y:S02]  /*1a5d0*/  ULDC UR4, c[0x0][0xac8] ;  /* 0x0002b20000047ab9 */ /* 0x000fe40000000800 */
        /* <DEDUP_REMOVED lines=8> */
.L_x_9015:
[----:B------:R-:W-:Y:S05]  /*1a660*/  BSYNC B1 ;  /* 0x0000000000017941 */ /* 0x000fea0003800000 */
.L_x_9014:
[----:B------:R-:W-:-:S03]  /*1a670*/  UMOV UR4, 0xffffffff ;  /* 0xffffffff00047882 */ /* 0x000fc60000000000 */
[----:B------:R-:W-:Y:S05]  /*1a680*/  BRA.DIV UR4, `(.L_x_9016) ;  /* 0x000000a6046c7947 */ /* 0x000fea000b800000 */
[----:B0-----:R0:W0:Y:S04]  /*1a690*/  SHFL.IDX PT, R3, R4, 0x3, 0x181f ;  /* 0x00781f0004037f89 */ /* 0x00102800000e0000 */
[----:B----4-:R4:W0:Y:S02]  /*1a6a0*/  SHFL.IDX PT, R14, R0, 0x3, 0x181f ;  /* 0x00781f00000e7f89 */ /* 0x01082400000e0000 */
.L_x_9270:
[----:B-1234-:R-:W-:-:S05]  /*1a6b0*/  VIADD R0, R190, 0x60 ;  /* 0x00000060be007836 */ /* 0x01efca0000000000 */
[----:B------:R-:W-:-:S13]  /*1a6c0*/  ISETP.GE.AND P0, PT, R0, R21, PT ;  /* 0x000000150000720c */ /* 0x000fda0003f06270 */
[----:B------:R-:W-:Y:S05]  /*1a6d0*/  @P0 BRA `(.L_x_8999) ;  /* 0x0000000000240947 */ /* 0x000fea0003800000 */
[----:B------:R-:W-:Y:S02]  /*1a6e0*/  ULDC UR4, c[0x0][0xac8] ;  /* 0x0002b20000047ab9 */ /* 0x000fe40000000800 */
        /* <DEDUP_REMOVED lines=8> */
.L_x_8999:
[----:B------:R-:W-:Y:S05]  /*1a770*/  BSYNC B0 ;  /* 0x0000000000007941 */ /* 0x000fea0003800000 */
.L_x_8985:
[----:B------:R-:W-:Y:S02]  /*1a780*/  ULDC UR4, c[0x0][0xc3c] ;  /* 0x00030f0000047ab9 */ /* 0x000fe40000000800 */
[----:B-1----:R-:W-:-:S13]  /*1a790*/  ISETP.GE.AND P0, PT, R7, UR4, PT ;  /* 0x0000000407007c0c */ /* 0x002fda000bf06270 */
[----:B------:R-:W-:Y:S05]  /*1a7a0*/  @!P0 BRA `(.L_x_9017) ;  /* 0xfffffe6c00208947 */ /* 0x000fea000383ffff */
[----:B------:R-:W-:Y:S05]  /*1a7b0*/  BRA `(.L_x_8801) ;  /* 0x0000008400187947 */ /* 0x000fea0003800000 */
.L_x_8799:
        /* <DEDUP_REMOVED lines=20> */
.L_x_9018:
        /* <DEDUP_REMOVED lines=43> */
.L_x_9022:
        /* <DEDUP_REMOVED lines=39> */
.L_x_9020:
        /* <DEDUP_REMOVED lines=12> */
.L_x_9023:
[----:B---34-:R-:W-:Y:S01]  /*1aee0*/  IMAD R2, R3, UR5, R10 ;  /* 0x0000000503027c24 */ /* 0x018fe2000f8e020a */
[----:B------:R-:W-:Y:S02]  /*1aef0*/  IADD3 R14, R9, UR4, RZ ;  /* 0x00000004090e7c10 */ /* 0x000fe4000fffe0ff */
[----:B-1----:R-:W-:Y:S02]  /*1af00*/  ISETP.NE.AND P0, PT, R8, 0x1, PT ;  /* 0x000000010800780c */ /* 0x002fe40003f05270 */
[----:B------:R1:W-:Y:S01]  /*1af10*/  STL [R1], R2 ;  /* 0x0000000201007387 */ /* 0x0003e20000100800 */
[----:B------:R-:W-:-:S03]  /*1af20*/  IADD3 R5, -R2, UR6, RZ ;  /* 0x0000000602057c10 */ /* 0x000fc6000fffe1ff */
[----:B------:R1:W-:Y:S07]  /*1af30*/  STL [R1+0xc], R14 ;  /* 0x00000c0e01007387 */ /* 0x0003ee0000100800 */
        /* <DEDUP_REMOVED lines=16> */
[----:B------:R-:W-:Y:S01]  /*1b040*/  IMAD.HI.U32 R10, R3, R2, RZ ;  /* 0x00000002030a7227 */ /* 0x000fe200078e00ff */
[----:B------:R-:W-:-:S03]  /*1b050*/  IADD3 R3, R11, 0xffffffe, RZ ;  /* 0x0ffffffe0b037810 */ /* 0x000fc60007ffe0ff */
[----:B------:R-:W-:-:S03]  /*1b060*/  IMAD R2, R10, R13, R2 ;  /* 0x0000000d0a027224 */ /* 0x000fc600078e0202 */
[----:B------:R-:W0:Y:S02]  /*1b070*/  F2I.FTZ.U32.TRUNC.NTZ R3, R3 ;  /* 0x0000000300037305 */ /* 0x000e24000021f000 */
[----:B------:R-:W-:-:S13]  /*1b080*/  ISETP.GT.U32.AND P1, PT, R7, R2, PT ;  /* 0x000000020700720c */ /* 0x000fda0003f24070 */
[----:B------:R-:W-:Y:S02]  /*1b090*/  @!P1 IMAD.IADD R2, R2, 0x1, -R7 ;  /* 0x0000000102029824 */ /* 0x000fe400078e0a07 */
        /* <DEDUP_REMOVED lines=8> */
[----:B------:R-:W-:Y:S02]  /*1b120*/  @P0 IADD3 R10, R10, 0x1, RZ ;  /* 0x000000010a0a0810 */ /* 0x000fe40007ffe0ff */
        /* <DEDUP_REMOVED lines=26> */
.L_x_9024:
        /* <DEDUP_REMOVED lines=61> */
.L_x_9025:
[----:B01----:R-:W-:-:S04]  /*1b6a0*/  LOP3.LUT R3, RZ, R2, RZ, 0x33, !PT ;  /* 0x00000002ff037212 */ /* 0x003fc800078e33ff */
[----:B------:R-:W-:-:S05]  /*1b6b0*/  IADD3 R2, R4, R3, RZ ;  /* 0x0000000304027210 */ /* 0x000fca0007ffe0ff */
[----:B------:R1:W-:Y:S01]  /*1b6c0*/  STL [R1+0x4], R2 ;  /* 0x0000040201007387 */ /* 0x0003e20000100800 */
[----:B------:R-:W-:Y:S05]  /*1b6d0*/  BRA `(.L_x_9026) ;  /* 0x0000000000107947 */ /* 0x000fea0003800000 */
.L_x_9021:
[----:B------:R-:W-:Y:S01]  /*1b6e0*/  IMAD.U32 R2, RZ, RZ, UR6 ;  /* 0x00000006ff027e24 */ /* 0x000fe2000f8e00ff */
[----:B------:R0:W-:Y:S04]  /*1b6f0*/  STL [R1+0x4], RZ ;  /* 0x000004ff01007387 */ /* 0x0001e80000100800 */
[----:B------:R0:W-:Y:S04]  /*1b700*/  STL [R1+0x8], RZ ;  /* 0x000008ff01007387 */ /* 0x0001e80000100800 */
[----:B------:R0:W-:Y:S02]  /*1b710*/  STL [R1], R2 ;  /* 0x0000000201007387 */ /* 0x0001e40000100800 */
.L_x_9026:
        /* <DEDUP_REMOVED lines=10> */
.L_x_9019:
        /* <DEDUP_REMOVED lines=8> */
[----:B------:R-:W3:Y:S01]  /*1b840*/  LDL.LU R4, [R1+0x10] ;  /* 0x0000100001047983 */ /* 0x000ee20000300800 */
[C---:B--2---:R-:W-:Y:S01]  /*1b850*/  IMAD.SHL.U32 R0, R6.reuse, 0x8, RZ ;  /* 0x0000000806007824 */ /* 0x044fe200078e00ff */
[----:B------:R-:W2:Y:S01]  /*1b860*/  S2UR UR5, SR_CgaCtaId ;  /* 0x00000000000579c3 */ /* 0x000ea20000008800 */
[----:B------:R-:W-:Y:S01]  /*1b870*/  LOP3.LUT R5, R6, 0x7f, RZ, 0xc0, !PT ;  /* 0x0000007f06057812 */ /* 0x000fe200078ec0ff */
[----:B------:R-:W-:Y:S01]  /*1b880*/  UMOV UR4, 0x400 ;  /* 0x0000040000047882 */ /* 0x000fe20000000000 */
[----:B------:R-:W-:Y:S01]  /*1b890*/  BSSY B8, `(.L_x_9027) ;  /* 0x0000700000087945 */ /* 0x000fe20003800000 */
[----:B------:R-:W-:Y:S01]  /*1b8a0*/  LOP3.LUT R3, R0, 0x1f8, RZ, 0xc0, !PT ;  /* 0x000001f800037812 */ /* 0x000fe200078ec0ff */
[----:B------:R-:W-:Y:S01]  /*1b8b0*/  ULDC.64 UR38, c[0x0][0x198] ;  /* 0x0000660000267ab9 */ /* 0x000fe20000000a00 */
[----:B------:R-:W-:Y:S01]  /*1b8c0*/  ISETP.NE.AND P1, PT, R5, RZ, PT ;  /* 0x000000ff0500720c */ /* 0x000fe20003f25270 */
[----:B------:R-:W-:Y:S01]  /*1b8d0*/  ULOP3.LUT UR37, UR40, 0x2, URZ, 0xfc, !UPT ;  /* 0x0000000228257892 */ /* 0x000fe2000f8efc3f */
[----:B------:R-:W-:Y:S01]  /*1b8e0*/  LOP3.LUT R3, R3, 0x38, R6, 0x78, !PT ;  /* 0x0000003803037812 */ /* 0x000fe200078e7806 */
[----:B------:R-:W-:Y:S01]  /*1b8f0*/  ULDC UR36, c[0x0][0xc] ;  /* 0x0000030000247ab9 */ /* 0x000fe20000000800 */
[----:B01----:R-:W-:-:S02]  /*1b900*/  SHF.L.U32 R2, R5, 0x3, RZ ;  /* 0x0000000305027819 */ /* 0x003fc400000006ff */
[----:B------:R-:W-:Y:S02]  /*1b910*/  LOP3.LUT R0, R0, 0x38, RZ, 0xc0, !PT ;  /* 0x0000003800007812 */ /* 0x000fe400078ec0ff */
[----:B------:R-:W-:Y:S02]  /*1b920*/  LOP3.LUT R3, R3, 0x200, R2, 0xf8, !PT ;  /* 0x0000020003037812 */ /* 0x000fe400078ef802 */
[C---:B------:R-:W-:Y:S01]  /*1b930*/  LOP3.LUT P0, R2, R6.reuse, 0x1f, RZ, 0xc0, !PT ;  /* 0x0000001f06027812 */ /* 0x040fe2000780c0ff */
[----:B------:R-:W-:Y:S01]  /*1b940*/  IMAD.SHL.U32 R6, R6, 0x10, RZ ;  /* 0x0000001006067824 */ /* 0x000fe200078e00ff */
[----:B------:R-:W-:Y:S02]  /*1b950*/  MOV R19, RZ ;  /* 0x000000ff00137202 */ /* 0x000fe40000000f00 */
[----:B------:R-:W-:Y:S01]  /*1b960*/  LOP3.LUT R0, R0, 0x40, RZ, 0xfc, !PT ;  /* 0x0000004000007812 */ /* 0x000fe200078efcff */
[----:B------:R0:W-:Y:S01]  /*1b970*/  STL [R1+0x2c], R2 ;  /* 0x00002c0201007387 */ /* 0x0001e20000100800 */
[----:B--2---:R-:W-:-:S06]  /*1b980*/  ULEA UR4, UR5, UR4, 0x18 ;  /* 0x0000000405047291 */ /* 0x004fcc000f8ec03f */
[----:B------:R-:W-:Y:S01]  /*1b990*/  IMAD.U32 R18, RZ, RZ, UR4 ;  /* 0x00000004ff127e24 */ /* 0x000fe2000f8e00ff */
[----:B0-----:R-:W-:Y:S02]  /*1b9a0*/  SHF.R.U32.HI R2, RZ, 0x3, R5 ;  /* 0x00000003ff027819 */ /* 0x001fe40000011605 */
        /* <DEDUP_REMOVED lines=16> */
.L_x_9170:
[----:B--2---:R-:W2:Y:S01]  /*1bab0*/  LDL R0, [R1+0xc] ;  /* 0x00000c0001007983 */ /* 0x004ea20000100800 */
        /* <DEDUP_REMOVED lines=8> */
[----:B------:R-:W2:Y:S01]  /*1bb40*/  LDG.E R4, desc[UR42][R2.64] ;  /* 0x0000002a02047981 */ /* 0x000ea2000c1e1900 */
[----:B------:R-:W-:Y:S01]  /*1bb50*/  ISETP.NE.AND.EX P0, PT, RZ, UR5, PT, P0 ;  /* 0x00000005ff007c0c */ /* 0x000fe2000bf05300 */
[----:B------:R-:W-:Y:S01]  /*1bb60*/  IMAD.MOV.U32 R0, RZ, RZ, RZ ;  /* 0x000000ffff007224 */ /* 0x000fe200078e00ff */
[----:B------:R-:W-:-:S04]  /*1bb70*/  ISETP.NE.U32.AND P3, PT, RZ, UR10, PT ;  /* 0x0000000aff007c0c */ /* 0x000fc8000bf65070 */
[----:B------:R-:W-:Y:S01]  /*1bb80*/  ISETP.NE.AND.EX P3, PT, RZ, UR11, PT, P3 ;  /* 0x0000000bff007c0c */ /* 0x000fe2000bf65330 */
[----:B------:R-:W-:Y:S01]  /*1bb90*/  IMAD.MOV.U32 R12, RZ, RZ, RZ ;  /* 0x000000ffff0c7224 */ /* 0x000fe200078e00ff */
[----:B--2---:R-:W-:Y:S01]  /*1bba0*/  SHF.R.S32.HI R5, RZ, 0x1f, R4 ;  /* 0x0000001fff057819 */ /* 0x004fe20000011404 */
[----:B------:R-:W-:-:S04]  /*1bbb0*/  IMAD.SHL.U32 R15, R4, 0x4, RZ ;  /* 0x00000004040f7824 */ /* 0x000fc800078e00ff */
[C---:B------:R-:W-:Y:S01]  /*1bbc0*/  @P0 LEA R2, P1, R4.reuse, UR4, 0x2 ;  /* 0x0000000404020c11 */ /* 0x040fe2000f8210ff */
[----:B0-----:R0:W-:Y:S01]  /*1bbd0*/  STL [R1+0x38], R4 ;  /* 0x0000380401007387 */ /* 0x0011e20000100800 */
        /* <DEDUP_REMOVED lines=39> */
[----:B------:R-:W-:Y:S01]  /*1be50*/  MOV R9, UR5 ;  /* 0x0000000500097c02 */ /* 0x000fe20008000f00 */
[----:B------:R-:W-:Y:S01]  /*1be60*/  IMAD.U32 R8, RZ, RZ, UR4 ;  /* 0x00000004ff087e24 */ /* 0x000fe2000f8e00ff */
[----:B0-----:R-:W-:Y:S06]  /*1be70*/  @P3 BRA `(.L_x_9028) ;  /* 0x0000000000143947 */ /* 0x001fec0003800000 */
[----:B------:R-:W-:Y:S05]  /*1be80*/  @!P1 BRA `(.L_x_9028) ;  /* 0x0000000000109947 */ /* 0x000fea0003800000 */
[----:B------:R-:W2:Y:S04]  /*1be90*/  LDG.E R12, desc[UR42][R2.64] ;  /* 0x0000002a020c7981 */ /* 0x000ea8000c1e1900 */
[----:B------:R-:W2:Y:S02]  /*1bea0*/  LDG.E R2, desc[UR42][R2.64+0x4] ;  /* 0x0000042a02027981 */ /* 0x000ea4000c1e1900 */
[----:B--2--5:R-:W-:-:S05]  /*1beb0*/  IMAD.IADD R13, R2, 0x1, -R12 ;  /* 0x00000001020d7824 */ /* 0x024fca00078e0a0c */
[----:B------:R0:W-:Y:S02]  /*1bec0*/  STL [R1+0x50], R13 ;  /* 0x0000500d01007387 */ /* 0x0001e40000100800 */
.L_x_9028:
        /* <DEDUP_REMOVED lines=18> */
.L_x_9029:
[----:B------:R-:W-:Y:S05]  /*1bff0*/  @!P2 BRA `(.L_x_9030) ;  /* 0x00000000000ca947 */ /* 0x000fea0003800000 */
[----:B------:R-:W2:Y:S04]  /*1c000*/  LDG.E R8, desc[UR42][R6.64] ;  /* 0x0000002a06087981 */ /* 0x000ea8000c1e1900 */
[----:B------:R-:W2:Y:S02]  /*1c010*/  LDG.E R6, desc[UR42][R6.64+0x4] ;  /* 0x0000042a06067981 */ /* 0x000ea4000c1e1900 */
[----:B--2---:R-:W-:-:S07]  /*1c020*/  IMAD.IADD R8, R6, 0x1, -R8 ;  /* 0x0000000106087824 */ /* 0x004fce00078e0a08 */
.L_x_9030:
[----:B-1----:R-:W2:Y:S01]  /*1c030*/  @P0 LDG.E R2, desc[UR42][R4.64] ;  /* 0x0000002a04020981 */ /* 0x002ea2000c1e1900 */
        /* <DEDUP_REMOVED lines=10> */
[----:B------:R-:W-:Y:S02]  /*1c0e0*/  SHF.R.U32.HI R17, RZ, 0x10, R17 ;  /* 0x00000010ff117819 */ /* 0x000fe40000011611 */
[----:B--2---:R-:W-:Y:S01]  /*1c0f0*/  @P0 IADD3 R9, -R2, R4, RZ ;  /* 0x0000000402090210 */ /* 0x004fe20007ffe1ff */
[----:B---3--:R-:W-:-:S04]  /*1c100*/  IMAD.SHL.U32 R2, R6, 0x80, RZ ;  /* 0x0000008006027824 */ /* 0x008fc800078e00ff */
[----:B------:R-:W-:-:S04]  /*1c110*/  VIADD R2, R2, 0x7f ;  /* 0x0000007f02027836 */ /* 0x000fc80000000000 */
[----:B-1----:R-:W-:-:S05]  /*1c120*/  @P1 IMAD.HI.U32 R0, R2, R3, RZ ;  /* 0x0000000302001227 */ /* 0x002fca00078e00ff */
[----:B----4-:R-:W-:Y:S01]  /*1c130*/  @P1 SHF.R.U32.HI R2, RZ, R5, R0 ;  /* 0x00000005ff021219 */ /* 0x010fe20000011600 */
[----:B------:R-:W-:-:S05]  /*1c140*/  IMAD.IADD R0, R7, 0x1, R9 ;  /* 0x0000000107007824 */ /* 0x000fca00078e0209 */
[C---:B------:R-:W-:Y:S02]  /*1c150*/  IADD3 R21, R0.reuse, 0x80, -R13 ;  /* 0x0000008000157810 */ /* 0x040fe40007ffe80d */
[----:B------:R-:W-:-:S03]  /*1c160*/  IADD3 R3, R0, 0x7f, RZ ;  /* 0x0000007f00037810 */ /* 0x000fc60007ffe0ff */
        /* <DEDUP_REMOVED lines=40> */
.L_x_9032:
[----:B------:R-:W-:Y:S05]  /*1c3f0*/  BSYNC B0 ;  /* 0x0000000000007941 */ /* 0x000fea0003800000 */
.L_x_9031:
[----:B------:R-:W-:Y:S01]  /*1c400*/  IMAD R2, R11, R0, RZ ;  /* 0x000000000b027224 */ /* 0x000fe200078e02ff */
[----:B------:R-:W-:Y:S01]  /*1c410*/  BSSY B0, `(.L_x_9033) ;  /* 0x000011e000007945 */ /* 0x000fe20003800000 */
[----:B------:R-:W-:-:S03]  /*1c420*/  PLOP3.LUT P5, PT, PT, PT, PT, 0x80, 0x0 ;  /* 0x000000000000781c */ /* 0x000fc60003faf070 */
[C---:B------:R-:W-:Y:S01]  /*1c430*/  VIADDMNMX R0, R2.reuse, R0, R6, PT ;  /* 0x0000000002007246 */ /* 0x040fe20003800106 */
[----:B------:R-:W-:-:S04]  /*1c440*/  IMAD R2, R2, 0x80, -R7 ;  /* 0x0000008002027824 */ /* 0x000fc800078e0a07 */
[----:B------:R-:W-:Y:S01]  /*1c450*/  IMAD R0, R0, 0x80, -R7 ;  /* 0x0000008000007824 */ /* 0x000fe200078e0a07 */
[----:B------:R-:W-:-:S04]  /*1c460*/  VIMNMX R2, RZ, R2, !PT ;  /* 0x00000002ff027248 */ /* 0x000fc80007fe0100 */
[----:B------:R-:W-:-:S04]  /*1c470*/  VIMNMX R9, R0, R9, PT ;  /* 0x0000000900097248 */ /* 0x000fc80003fe0100 */
[----:B------:R-:W-:-:S13]  /*1c480*/  ISETP.GT.AND P1, PT, R9, R2, PT ;  /* 0x000000020900720c */ /* 0x000fda0003f24270 */
[----:B------:R-:W-:Y:S01]  /*1c490*/  @P1 VIADD R0, R9, 0x7f ;  /* 0x0000007f09001836 */ /* 0x000fe20000000000 */
[----:B------:R-:W-:-:S04]  /*1c4a0*/  SHF.R.U32.HI R9, RZ, 0x7, R2 ;  /* 0x00000007ff097819 */ /* 0x000fc80000011602 */
[----:B------:R-:W-:Y:S02]  /*1c4b0*/  @P1 SHF.R.S32.HI R2, RZ, 0x1f, R0 ;  /* 0x0000001fff021819 */ /* 0x000fe40000011400 */
[----:B------:R-:W-:Y:S02]  /*1c4c0*/  MOV R6, R9 ;  /* 0x0000000900067202 */ /* 0x000fe40000000f00 */
[----:B------:R-:W-:-:S04]  /*1c4d0*/  @P1 LEA.HI R0, R2, R0, RZ, 0x7 ;  /* 0x0000000002001211 */ /* 0x000fc800078f38ff */
[----:B------:R-:W-:-:S04]  /*1c4e0*/  @P1 SHF.R.S32.HI R6, RZ, 0x7, R0 ;  /* 0x00000007ff061819 */ /* 0x000fc80000011400 */
        /* <DEDUP_REMOVED lines=9> */
.L_x_9273:
[----:B-1----:R-:W-:Y:S02]  /*1c580*/  ISETP.NE.AND P0, PT, R14, RZ, PT ;  /* 0x000000ff0e00720c */ /* 0x002fe40003f05270 */
[----:B------:R-:W-:-:S11]  /*1c590*/  PLOP3.LUT P1, PT, PT, PT, PT, 0x8, 0x0 ;  /* 0x000000000000781c */ /* 0x000fd60003f2e170 */
[----:B------:R-:W-:Y:S05]  /*1c5a0*/  @P0 BRA `(.L_x_9036) ;  /* 0x00000000000c0947 */ /* 0x000fea0003800000 */
[----:B------:R-:W-:-:S03]  /*1c5b0*/  UMOV UR4, 0xffffffff ;  /* 0xffffffff00047882 */ /* 0x000fc60000000000 */
[----:B------:R-:W-:Y:S05]  /*1c5c0*/  BRA.DIV UR4, `(.L_x_9037) ;  /* 0x0000008a04187947 */ /* 0x000fea000b800000 */
[----:B------:R-:W-:-:S13]  /*1c5d0*/  ELECT P1, URZ, PT ;  /* 0x00000000003f782f */ /* 0x000fda0003820000 */
.L_x_9036:
        /* <DEDUP_REMOVED lines=9> */
.L_x_9276:
[----:B------:R-:W-:Y:S05]  /*1c670*/  BSYNC B1 ;  /* 0x0000000000017941 */ /* 0x000fea0003800000 */
.L_x_9038:
        /* <DEDUP_REMOVED lines=12> */
.L_x_9277:
[----:B------:R-:W-:Y:S05]  /*1c740*/  BSYNC B2 ;  /* 0x0000000000027941 */ /* 0x000fea0003800000 */
.L_x_9042:
        /* <DEDUP_REMOVED lines=8> */
.L_x_9045:
[----:B------:R-:W-:Y:S05]  /*1c7d0*/  BSYNC B2 ;  /* 0x0000000000027941 */ /* 0x000fea0003800000 */
.L_x_9044:
        /* <DEDUP_REMOVED lines=11> */
[----:B------:R-:W-:Y:S01]  /*1c890*/  IMAD.SHL.U32 R11, R2, 0x4000, RZ ;  /* 0x00004000020b7824 */ /* 0x000fe200078e00ff */
[----:B------:R-:W-:Y:S01]  /*1c8a0*/  IADD3 R2, R5, 0x28890, RZ ;  /* 0x0002889005027810 */ /* 0x000fe20007ffe0ff */
[----:B------:R-:W-:-:S07]  /*1c8b0*/  VIADD R4, R7, 0x18400 ;  /* 0x0001840007047836 */ /* 0x000fce0000000000 */
.L_x_9046:
        /* <DEDUP_REMOVED lines=16> */
.L_x_9047:
        /* <DEDUP_REMOVED lines=13> */
.L_x_9278:
[----:B------:R-:W-:Y:S05]  /*1ca90*/  BSYNC B2 ;  /* 0x0000000000027941 */ /* 0x000fea0003800000 */
.L_x_9048:
        /* <DEDUP_REMOVED lines=10> */
.L_x_9051:
[----:B------:R-:W-:Y:S05]  /*1cb40*/  BSYNC B2 ;  /* 0x0000000000027941 */ /* 0x000fea0003800000 */
.L_x_9050:
        /* <DEDUP_REMOVED lines=9> */
.L_x_9052:
        /* <DEDUP_REMOVED lines=15> */
.L_x_9053:
        /* <DEDUP_REMOVED lines=10> */
.L_x_9041:
[----:B------:R-:W-:Y:S05]  /*1cd70*/  BSYNC B1 ;  /* 0x0000000000017941 */ /* 0x000fea0003800000 */
.L_x_9040:
[----:B------:R-:W0:Y:S04]  /*1cd80*/  LDL.LU R7, [R1+0x20] ;  /* 0x0000200001077983 */ /* 0x000e280000300800 */
[----:B------:R-:W2:Y:S01]  /*1cd90*/  LDL.LU R4, [R1+0x24] ;  /* 0x0000240001047983 */ /* 0x000ea20000300800 */
[----:B------:R-:W-:Y:S01]  /*1cda0*/  PLOP3.LUT P5, PT, PT, PT, PT, 0x8, 0x0 ;  /* 0x000000000000781c */ /* 0x000fe20003fae170 */
[----:B0-----:R-:W-:Y:S02]  /*1cdb0*/  VIADD R2, R7, 0x1 ;  /* 0x0000000107027836 */ /* 0x001fe40000000000 */
[----:B------:R-:W-:-:S03]  /*1cdc0*/  VIADD R7, R6, 0xfffffffe ;  /* 0xfffffffe06077836 */ /* 0x000fc60000000000 */
        /* <DEDUP_REMOVED lines=8> */
.L_x_9068:
        /* <DEDUP_REMOVED lines=13> */
.L_x_9279:
[----:B------:R-:W-:Y:S05]  /*1cf20*/  BSYNC B2 ;  /* 0x0000000000027941 */ /* 0x000fea0003800000 */
.L_x_9056:
        /* <DEDUP_REMOVED lines=8> */
.L_x_9059:
[----:B------:R-:W-:Y:S05]  /*1cfb0*/  BSYNC B2 ;  /* 0x0000000000027941 */ /* 0x000fea0003800000 */
.L_x_9058:
[----:B-1----:R-:W2:Y:S01]  /*1cfc0*/  LDL R2, [R1+0x20] ;  /* 0x0000200001027983 */ /* 0x002ea20000100800 */
[----:B------:R-:W-:Y:S01]  /*1cfd0*/  MOV R11, RZ ;  /* 0x000000ff000b7202 */ /* 0x000fe20000000f00 */
        /* <DEDUP_REMOVED lines=10> */
.L_x_9060:
        /* <DEDUP_REMOVED lines=16> */
.L_x_9061:
        /* <DEDUP_REMOVED lines=13> */
.L_x_9280:
[----:B------:R-:W-:Y:S05]  /*1d250*/  BSYNC B2 ;  /* 0x0000000000027941 */ /* 0x000fea0003800000 */
.L_x_9062:
        /* <DEDUP_REMOVED lines=10> */
.L_x_9065:
[----:B------:R-:W-:Y:S05]  /*1d300*/  BSYNC B2 ;  /* 0x0000000000027941 */ /* 0x000fea0003800000 */
.L_x_9064:
        /* <DEDUP_REMOVED lines=8> */
.L_x_9066:
        /* <DEDUP_REMOVED lines=15> */
.L_x_9067:
        /* <DEDUP_REMOVED lines=10> */
.L_x_9055:
[----:B------:R-:W-:Y:S05]  /*1d520*/  BSYNC B1 ;  /* 0x0000000000017941 */ /* 0x000fea0003800000 */
.L_x_9054:
        /* <DEDUP_REMOVED lines=12> */
.L_x_9034:
[----:B------:R-:W-:Y:S05]  /*1d5f0*/  BSYNC B0 ;  /* 0x0000000000007941 */ /* 0x000fea0003800000 */
.L_x_9033:
        /* <DEDUP_REMOVED lines=12> */
[----:B-1----:R-:W-:-:S04]  /*1d6c0*/  @P0 SHF.R.U32.HI R0, RZ, R3, R2 ;  /* 0x00000003ff000219 */ /* 0x002fc80000011602 */
[----:B------:R-:W-:-:S04]  /*1d6d0*/  IADD3 R0, R21, R0, RZ ;  /* 0x0000000015007210 */ /* 0x000fc80007ffe0ff */
[----:B------:R-:W-:-:S04]  /*1d6e0*/  SHF.R.S32.HI R2, RZ, 0x1f, R0 ;  /* 0x0000001fff027819 */ /* 0x000fc80000011400 */
[----:B------:R-:W-:-:S04]  /*1d6f0*/  LEA.HI R0, R2, R0, RZ, 0x7 ;  /* 0x0000000002007211 */ /* 0x000fc800078f38ff */
[----:B------:R-:W-:-:S04]  /*1d700*/  SHF.R.S32.HI R0, RZ, 0x7, R0 ;  /* 0x00000007ff007819 */ /* 0x000fc80000011400 */
        /* <DEDUP_REMOVED lines=15> */
[----:B------:R-:W-:-:S03]  /*1d800*/  IADD3 R4, R17, -0x1, R7 ;  /* 0xffffffff11047810 */ /* 0x000fc60007ffe007 */
        /* <DEDUP_REMOVED lines=15> */
[----:B------:R0:W-:Y:S02]  /*1d900*/  STL [R1+0x48], R2 ;  /* 0x0000480201007387 */ /* 0x0001e40000100800 */
.L_x_9070:
[----:B------:R-:W-:Y:S05]  /*1d910*/  BSYNC B0 ;  /* 0x0000000000007941 */ /* 0x000fea0003800000 */
.L_x_9069:
        /* <DEDUP_REMOVED lines=25> */
[----:B------:R4:W-:Y:S01]  /*1dab0*/  STL [R1], R0 ;  /* 0x0000000001007387 */ /* 0x0009e20000100800 */
[----:B------:R-:W-:Y:S05]  /*1dac0*/  BRA `(.L_x_9073) ;  /* 0x0000003800f47947 */ /* 0x000fea0003800000 */
.L_x_9072:
        /* <DEDUP_REMOVED lines=20> */
.L_x_9075:
[----:B------:R-:W-:Y:S05]  /*1dc10*/  BSYNC B6 ;  /* 0x0000000000067941 */ /* 0x000fea0003800000 */
.L_x_9074:
        /* <DEDUP_REMOVED lines=20> */
.L_x_9078:
        /* <DEDUP_REMOVED lines=15> */
.L_x_9077:
[----:B------:R-:W-:Y:S05]  /*1de50*/  BSYNC B6 ;  /* 0x0000000000067941 */ /* 0x000fea0003800000 */
.L_x_9076:
        /* <DEDUP_REMOVED lines=25> */
.L_x_9283:
        /* <DEDUP_REMOVED lines=11> */
.L_x_9286:
[----:B------:R-:W-:Y:S05]  /*1e0a0*/  @!P6 BRA `(.L_x_9080) ;  /* 0x000000040008e947 */ /* 0x000fea0003800000 */
[----:B------:R-:W-:-:S04]  /*1e0b0*/  ISETP.NE.U32.AND P0, PT, R2, RZ, PT ;  /* 0x000000ff0200720c */ /* 0x000fc80003f05070 */
[----:B------:R-:W-:-:S13]  /*1e0c0*/  ISETP.NE.AND.EX P0, PT, R3, RZ, PT, P0 ;  /* 0x000000ff0300720c */ /* 0x000fda0003f05300 */
[----:B------:R-:W-:Y:S05]  /*1e0d0*/  @!P0 BRA `(.L_x_9082) ;  /* 0x0000000000508947 */ /* 0x000fea0003800000 */
[----:B------:R-:W1:Y:S01]  /*1e0e0*/  LDC R6, c[0x0][0x43c] ;  /* 0x00010f00ff067b82 */ /* 0x000e620000000800 */
[----:B------:R-:W-:Y:S01]  /*1e0f0*/  MOV R9, R0 ;  /* 0x0000000000097202 */ /* 0x000fe20000000f00 */
[----:B------:R-:W-:-:S04]  /*1e100*/  ULDC.64 UR4, c[0x0][0x428] ;  /* 0x00010a0000047ab9 */ /* 0x000fc80000000a00 */
        /* <DEDUP_REMOVED lines=17> */
.L_x_9082:
[----:B-1----:R-:W2:Y:S01]  /*1e220*/  LDL R2, [R1+0x18] ;  /* 0x0000180001027983 */ /* 0x002ea20000100800 */
[----:B0-----:R-:W-:Y:S02]  /*1e230*/  LEA R0, R19, R18, 0x3 ;  /* 0x0000001213007211 */ /* 0x001fe400078e18ff */
[----:B--2---:R-:W-:-:S04]  /*1e240*/  SHF.L.U32 R2, R2, 0x1f, RZ ;  /* 0x0000001f02027819 */ /* 0x004fc800000006ff */
[----:B------:R-:W0:Y:S02]  /*1e250*/  SYNCS.PHASECHK.TRANS64.TRYWAIT P0, [R0+URZ+0x28840], R2 ;  /* 0x02884002000075a7 */ /* 0x000e24000800017f */
[----:B0-----:R-:W-:Y:S05]  /*1e260*/  @!P0 BRA `(.L_x_9083) ;  /* 0x0000006c00cc8947 */ /* 0x001fea0003800000 */
.L_x_9287:
        /* <DEDUP_REMOVED lines=10> */
.L_x_9084:
        /* <DEDUP_REMOVED lines=19> */
[----:B--2---:R-:W-:Y:S02]  /*1e440*/  R2UR UR11, R4 ;  /* 0x00000000040b72ca */ /* 0x004fe400000e0000 */
[----:B---3--:R-:W-:-:S13]  /*1e450*/  R2UR UR5, R2 ;  /* 0x00000000020572ca */ /* 0x008fda00000e0000 */
[----:B------:R-:W-:Y:S02]  /*1e460*/  ULEA UR11, UR11, UR5, 0x7 ;  /* 0x000000050b0b7291 */ /* 0x000fe4000f8e383f */
[----:B------:R-:W-:-:S09]  /*1e470*/  UIADD3.X UR5, URZ, UR39, URZ, UP0, !UPT ;  /* 0x000000273f057290 */ /* 0x000fd200087fe43f */
[----:B------:R0:W-:Y:S02]  /*1e480*/  UTMALDG.4D [UR8], [UR4], desc[UR6] ;  /* 0x00000608040075b4 */ /* 0x0001e40008019000 */
[----:B0-----:R-:W-:Y:S01]  /*1e490*/  UMOV UR8, UR14 ;  /* 0x0000000e00087c82 */ /* 0x001fe20008000000 */
[----:B------:R-:W-:Y:S02]  /*1e4a0*/  UMOV UR10, UR15 ;  /* 0x0000000f000a7c82 */ /* 0x000fe40008000000 */
[----:B------:R1:W-:Y:S02]  /*1e4b0*/  UTMALDG.4D [UR8], [UR4], desc[UR6] ;  /* 0x00000608040075b4 */ /* 0x0003e40008019000 */
[----:B-1----:R-:W-:Y:S01]  /*1e4c0*/  NOP ;  /* 0x0000000000007918 */ /* 0x002fe20000000000 */
.L_x_9080:
        /* <DEDUP_REMOVED lines=40> */
.L_x_9086:
[----:B------:R-:W-:Y:S05]  /*1e750*/  BSYNC B6 ;  /* 0x0000000000067941 */ /* 0x000fea0003800000 */
.L_x_9085:
[----:B0-----:R-:W2:Y:S01]  /*1e760*/  LDL.LU R0, [R1+0x4c] ;  /* 0x00004c0001007983 */ /* 0x001ea20000300800 */
[----:B------:R-:W-:Y:S01]  /*1e770*/  ULDC.64 UR4, c[0x0][0x2d8] ;  /* 0x0000b60000047ab9 */ /* 0x000fe20000000a00 */
[----:B------:R-:W0:Y:S02]  /*1e780*/  LDC R7, c[0x0][0x448] ;  /* 0x00011200ff077b82 */ /* 0x000e240000000800 */
[----:B------:R-:W3:Y:S04]  /*1e790*/  LDL.LU R4, [R1+0x3c] ;  /* 0x00003c0001047983 */ /* 0x000ee80000300800 */
[----:B------:R-:W3:Y:S04]  /*1e7a0*/  LDL.LU.64 R2, [R1+0x58] ;  /* 0x0000580001027983 */ /* 0x000ee80000300a00 */
[----:B------:R-:W4:Y:S04]  /*1e7b0*/  LDL.LU R5, [R1+0x38] ;  /* 0x0000380001057983 */ /* 0x000f280000300800 */
[----:B------:R-:W4:Y:S01]  /*1e7c0*/  LDL R10, [R1+0x4] ;  /* 0x00000400010a7983 */ /* 0x000f220000100800 */
[----:B------:R-:W1:Y:S01]  /*1e7d0*/  S2R R8, SR_TID.X ;  /* 0x0000000000087919 */ /* 0x000e620000002100 */
[----:B------:R-:W1:Y:S01]  /*1e7e0*/  S2R R9, SR_TID.X ;  /* 0x0000000000097919 */ /* 0x000e620000002100 */
[----:B0-----:R-:W-:-:S13]  /*1e7f0*/  ISETP.NE.AND P0, PT, R7, 0x1, PT ;  /* 0x000000010700780c */ /* 0x001fda0003f05270 */
[----:B------:R-:W0:Y:S01]  /*1e800*/  @P0 LDC R6, c[0x0][0x450] ;  /* 0x00011400ff060b82 */ /* 0x000e220000000800 */
[----:B-1----:R-:W-:Y:S02]  /*1e810*/  IMAD.SHL.U32 R8, R8, 0x8, RZ ;  /* 0x0000000808087824 */ /* 0x002fe400078e00ff */
[----:B------:R-:W-:-:S03]  /*1e820*/  IMAD.SHL.U32 R9, R9, 0x8, RZ ;  /* 0x0000000809097824 */ /* 0x000fc600078e00ff */
[----:B------:R-:W-:-:S04]  /*1e830*/  LOP3.LUT R8, R8, 0x38, RZ, 0xc0, !PT ;  /* 0x0000003808087812 */ /* 0x000fc800078ec0ff */
        /* <DEDUP_REMOVED lines=47> */
[----:B------:R-:W-:-:S05]  /*1eb30*/  SHF.R.U32.HI R11, RZ, 0x3, R11 ;  /* 0x00000003ff0b7819 */ /* 0x000fca000001160b */
[----:B------:R-:W-:-:S04]  /*1eb40*/  IMAD R0, R10, 0x80, R11 ;  /* 0x000000800a007824 */ /* 0x000fc800078e020b */
[----:B------:R-:W-:Y:S02]  /*1eb50*/  VIADD R5, R0, 0x10 ;  /* 0x0000001000057836 */ /* 0x000fe40000000000 */
[----:B--2---:R-:W-:Y:S02]  /*1eb60*/  IMAD R2, R6, R7, RZ ;  /* 0x0000000706027224 */ /* 0x004fe400078e02ff */
[----:B------:R-:W1:Y:S04]  /*1eb70*/  SHFL.IDX PT, R7, R4, RZ, 0x181f ;  /* 0x00181fff04077589 */ /* 0x000e6800000e0000 */
[----:B------:R-:W2:Y:S01]  /*1eb80*/  SHFL.IDX PT, R6, R3, RZ, 0x181f ;  /* 0x00181fff03067589 */ /* 0x000ea200000e0000 */
        /* <DEDUP_REMOVED lines=14> */
[----:B------:R-:W-:Y:S02]  /*1ec70*/  @!P2 IMAD.MOV.U32 R7, RZ, RZ, R6 ;  /* 0x000000ffff07a224 */ /* 0x000fe400078e0006 */
[----:B------:R-:W-:Y:S01]  /*1ec80*/  @!P2 IMAD.MOV.U32 R6, RZ, RZ, R5 ;  /* 0x000000ffff06a224 */ /* 0x000fe200078e0005 */
[----:B------:R-:W-:-:S04]  /*1ec90*/  IADD3 R5, R0, 0x20, RZ ;  /* 0x0000002000057810 */ /* 0x000fc80007ffe0ff */
[----:B------:R-:W-:Y:S04]  /*1eca0*/  @!P2 LDGSTS.E.BYPASS.LTC128B.128 [R8+0x10c00], desc[UR42][R6.64], !P0 ;  /* 0x10c000000608afae */ /* 0x000fe8000c101d6a */
[----:B------:R1:W-:Y:S01]  /*1ecb0*/  @!P2 LDGSTS.E.BYPASS.LTC128B.128 [R8+0x14c00], desc[UR42][R6.64+0x80], !P1 ;  /* 0x14c000800608afae */ /* 0x0003e2000c901d6a */
[----:B------:R-:W-:-:S03]  /*1ecc0*/  ISETP.GE.AND P2, PT, R5, R2, PT ;  /* 0x000000020500720c */ /* 0x000fc60003f46270 */
[----:B------:R-:W2:Y:S04]  /*1ecd0*/  SHFL.IDX PT, R5, R4, 0x2, 0x181f ;  /* 0x00581f0004057f89 */ /* 0x000ea800000e0000 */
[----:B-1----:R-:W1:Y:S06]  /*1ece0*/  SHFL.IDX PT, R6, R3, 0x2, 0x181f ;  /* 0x00581f0003067f89 */ /* 0x002e6c00000e0000 */
[----:B--2---:R-:W-:-:S05]  /*1ecf0*/  @!P2 LEA R5, P3, R9, R5, 0x1 ;  /* 0x000000050905a211 */ /* 0x004fca00078608ff */
[----:B-1----:R-:W-:-:S04]  /*1ed00*/  @!P2 IMAD.X R6, RZ, RZ, R6, P3 ;  /* 0x000000ffff06a224 */ /* 0x002fc800018e0606 */
[----:B------:R-:W-:Y:S02]  /*1ed10*/  @!P2 IMAD.MOV.U32 R7, RZ, RZ, R6 ;  /* 0x000000ffff07a224 */ /* 0x000fe400078e0006 */
[----:B------:R-:W-:Y:S02]  /*1ed20*/  @!P2 IMAD.MOV.U32 R6, RZ, RZ, R5 ;  /* 0x000000ffff06a224 */ /* 0x000fe400078e0005 */
[----:B------:R-:W-:-:S03]  /*1ed30*/  VIADD R5, R0, 0x30 ;  /* 0x0000003000057836 */ /* 0x000fc60000000000 */
[----:B------:R-:W-:Y:S04]  /*1ed40*/  @!P2 LDGSTS.E.BYPASS.LTC128B.128 [R8+0x11400], desc[UR42][R6.64], !P0 ;  /* 0x114000000608afae */ /* 0x000fe8000c101d6a */
[----:B------:R1:W-:Y:S01]  /*1ed50*/  @!P2 LDGSTS.E.BYPASS.LTC128B.128 [R8+0x15400], desc[UR42][R6.64+0x80], !P1 ;  /* 0x154000800608afae */ /* 0x0003e2000c901d6a */
[----:B------:R-:W-:-:S03]  /*1ed60*/  ISETP.GE.AND P2, PT, R5, R2, PT ;  /* 0x000000020500720c */ /* 0x000fc60003f46270 */
[----:B------:R-:W2:Y:S04]  /*1ed70*/  SHFL.IDX PT, R5, R4, 0x3, 0x181f ;  /* 0x00781f0004057f89 */ /* 0x000ea800000e0000 */
[----:B-1----:R-:W1:Y:S06]  /*1ed80*/  SHFL.IDX PT, R6, R3, 0x3, 0x181f ;  /* 0x00781f0003067f89 */ /* 0x002e6c00000e0000 */
[----:B--2---:R-:W-:-:S04]  /*1ed90*/  @!P2 LEA R5, P3, R9, R5, 0x1 ;  /* 0x000000050905a211 */ /* 0x004fc800078608ff */
[----:B-1----:R-:W-:-:S05]  /*1eda0*/  @!P2 IADD3.X R6, RZ, R6, RZ, P3, !PT ;  /* 0x00000006ff06a210 */ /* 0x002fca0001ffe4ff */
        /* <DEDUP_REMOVED lines=8> */
[----:B--2---:R-:W-:-:S05]  /*1ee30*/  @!P2 LEA R5, P3, R9, R5, 0x1 ;  /* 0x000000050905a211 */ /* 0x004fca00078608ff */
[----:B-1----:R-:W-:-:S05]  /*1ee40*/  @!P2 IMAD.X R6, RZ, RZ, R6, P3 ;  /* 0x000000ffff06a224 */ /* 0x002fca00018e0606 */
[----:B------:R-:W-:Y:S01]  /*1ee50*/  @!P2 MOV R7, R6 ;  /* 0x000000060007a202 */ /* 0x000fe20000000f00 */
        /* <DEDUP_REMOVED lines=21> */
[----:B------:R1:W2:Y:S04]  /*1efb0*/  SHFL.IDX PT, R5, R3, 0x7, 0x181f ;  /* 0x00f81f0003057f89 */ /* 0x0002a800000e0000 */
[----:B------:R1:W-:Y:S04]  /*1efc0*/  @!P2 LDGSTS.E.BYPASS.LTC128B.128 [R8+0x13400], desc[UR42][R6.64], !P0 ;  /* 0x134000000608afae */ /* 0x0003e8000c101d6a */
[----:B------:R1:W-:Y:S04]  /*1efd0*/  @!P2 LDGSTS.E.BYPASS.LTC128B.128 [R8+0x17400], desc[UR42][R6.64+0x80], !P1 ;  /* 0x174000800608afae */ /* 0x0003e8000c901d6a */
[----:B------:R1:W3:Y:S02]  /*1efe0*/  SHFL.IDX PT, R3, R4, 0x7, 0x181f ;  /* 0x00f81f0004037f89 */ /* 0x0002e400000e0000 */
.L_x_9304:
[----:B------:R-:W-:Y:S01]  /*1eff0*/  IADD3 R0, R0, 0x70, RZ ;  /* 0x0000007000007810 */ /* 0x000fe20007ffe0ff */
[----:B------:R-:W-:Y:S03]  /*1f000*/  BSSY B0, `(.L_x_9088) ;  /* 0x000000a000007945 */ /* 0x000fe60003800000 */
[----:B------:R-:W-:-:S13]  /*1f010*/  ISETP.GE.AND P2, PT, R0, R2, PT ;  /* 0x000000020000720c */ /* 0x000fda0003f46270 */
[----:B------:R-:W-:Y:S05]  /*1f020*/  @P2 BRA `(.L_x_9089) ;  /* 0x00000000001c2947 */ /* 0x000fea0003800000 */
[----:B---3--:R-:W-:-:S05]  /*1f030*/  LEA R2, P2, R9, R3, 0x1 ;  /* 0x0000000309027211 */ /* 0x008fca00078408ff */
[----:B-12---:R-:W-:-:S05]  /*1f040*/  IMAD.X R3, RZ, RZ, R5, P2 ;  /* 0x000000ffff037224 */ /* 0x006fca00010e0605 */
[----:B------:R-:W-:Y:S01]  /*1f050*/  @!PT LDS RZ, [RZ] ;  /* 0x00000000fffff984 */ /* 0x000fe20000000800 */
[----:B------:R-:W-:Y:S01]  /*1f060*/  @!PT LDS RZ, [RZ] ;  /* 0x00000000fffff984 */ /* 0x000fe20000000800 */
[----:B------:R-:W-:Y:S01]  /*1f070*/  @!PT LDS RZ, [RZ] ;  /* 0x00000000fffff984 */ /* 0x000fe20000000800 */
[----:B------:R4:W-:Y:S04]  /*1f080*/  LDGSTS.E.BYPASS.LTC128B.128 [R8+0x13c00], desc[UR42][R2.64], !P0 ;  /* 0x13c0000002087fae */ /* 0x0009e8000c101d6a */
[----:B------:R4:W-:Y:S02]  /*1f090*/  LDGSTS.E.BYPASS.LTC128B.128 [R8+0x17c00], desc[UR42][R2.64+0x80], !P1 ;  /* 0x17c0008002087fae */ /* 0x0009e4000c901d6a */
.L_x_9089:
[----:B------:R-:W-:Y:S05]  /*1f0a0*/  BSYNC B0 ;  /* 0x0000000000007941 */ /* 0x000fea0003800000 */
.L_x_9088:
[----:B------:R-:W-:Y:S01]  /*1f0b0*/  NOP ;  /* 0x0000000000007918 */ /* 0x000fe20000000000 */
[----:B------:R-:W-:-:S13]  /*1f0c0*/  PLOP3.LUT P0, PT, PT, PT, PT, 0x80, 0x0 ;  /* 0x000000000000781c */ /* 0x000fda0003f0f070 */
.L_x_9090:
        /* <DEDUP_REMOVED lines=18> */
.L_x_9305:
[----:B------:R-:W-:Y:S05]  /*1f1f0*/  BSYNC B0 ;  /* 0x0000000000007941 */ /* 0x000fea0003800000 */
.L_x_9091:
        /* <DEDUP_REMOVED lines=8> */
[----:B------:R-:W4:Y:S01]  /*1f280*/  LDL.LU R4, [R1+0x40] ;  /* 0x0000400001047983 */ /* 0x000f220000300800 */
[----:B------:R-:W-:Y:S01]  /*1f290*/  BSSY B2, `(.L_x_9095) ;  /* 0x00000a8000027945 */ /* 0x000fe20003800000 */
[----:B---3--:R-:W-:-:S05]  /*1f2a0*/  IADD3 R2, R2, 0x1, RZ ;  /* 0x0000000102027810 */ /* 0x008fca0007ffe0ff */
[----:B--2---:R-:W-:-:S05]  /*1f2b0*/  IMAD R2, R2, R5, RZ ;  /* 0x0000000502027224 */ /* 0x004fca00078e02ff */
        /* <DEDUP_REMOVED lines=42> */
.L_x_9099:
[----:B------:R-:W-:Y:S01]  /*1f560*/  IMAD R3, R7, 0x8, R18 ;  /* 0x0000000807037824 */ /* 0x000fe200078e0212 */
[----:B------:R-:W-:Y:S01]  /*1f570*/  SHF.L.U32 R2, R10, 0x1f, RZ ;  /* 0x0000001f0a027819 */ /* 0x000fe200000006ff */
[----:B------:R-:W-:Y:S03]  /*1f580*/  BSSY B3, `(.L_x_9100) ;  /* 0x0000003000037945 */ /* 0x000fe60003800000 */
[----:B------:R-:W2:Y:S02]  /*1f590*/  SYNCS.PHASECHK.TRANS64.TRYWAIT P0, [R3+URZ+0x28840], R2 ;  /* 0x02884002030075a7 */ /* 0x000ea4000800017f */
[----:B--2---:R-:W-:Y:S05]  /*1f5a0*/  @!P0 BRA `(.L_x_9101) ;  /* 0x0000006400dc8947 */ /* 0x004fea0003800000 */
.L_x_9306:
[----:B------:R-:W-:Y:S05]  /*1f5b0*/  BSYNC B3 ;  /* 0x0000000000037941 */ /* 0x000fea0003800000 */
.L_x_9100:
        /* <DEDUP_REMOVED lines=11> */
.L_x_9103:
[----:B------:R-:W-:Y:S05]  /*1f670*/  BSYNC B3 ;  /* 0x0000000000037941 */ /* 0x000fea0003800000 */
.L_x_9102:
        /* <DEDUP_REMOVED lines=12> */
.L_x_9104:
        /* <DEDUP_REMOVED lines=16> */
.L_x_9105:
        /* <DEDUP_REMOVED lines=16> */
.L_x_9307:
[----:B------:R-:W-:Y:S05]  /*1f940*/  BSYNC B3 ;  /* 0x0000000000037941 */ /* 0x000fea0003800000 */
.L_x_9106:
        /* <DEDUP_REMOVED lines=10> */
.L_x_9108:
[----:B------:R-:W2:Y:S01]  /*1f9f0*/  LDL R3, [R1+0x10] ;  /* 0x0000100001037983 */ /* 0x000ea20000100800 */
[----:B------:R-:W-:Y:S01]  /*1fa00*/  BSSY B3, `(.L_x_9109) ;  /* 0x0000004000037945 */ /* 0x000fe20003800000 */
[----:B--2---:R-:W-:-:S13]  /*1fa10*/  LOP3.LUT P0, RZ, R3, 0x8, RZ, 0xc0, !PT ;  /* 0x0000000803ff7812 */ /* 0x004fda000780c0ff */
[----:B------:R-:W-:Y:S05]  /*1fa20*/  @P0 BRA `(.L_x_9110) ;  /* 0x0000000000040947 */ /* 0x000fea0003800000 */
[----:B------:R-:W-:Y:S01]  /*1fa30*/  BPT.TRAP 0x1 ;  /* 0x000000040000795c */ /* 0x000fe20000300000 */
.L_x_9110:
[----:B------:R-:W-:Y:S05]  /*1fa40*/  BSYNC B3 ;  /* 0x0000000000037941 */ /* 0x000fea0003800000 */
.L_x_9109:
        /* <DEDUP_REMOVED lines=10> */
[----:B--2---:R-:W-:Y:S01]  /*1faf0*/  LEA R3, R3, R5, 0x7 ;  /* 0x0000000503037211 */ /* 0x004fe200078e38ff */
[----:B------:R-:W-:-:S09]  /*1fb00*/  VIADD R5, R8, 0x400 ;  /* 0x0000040008057836 */ /* 0x000fd20000000000 */
.L_x_9111:
        /* <DEDUP_REMOVED lines=15> */
.L_x_9112:
        /* <DEDUP_REMOVED lines=12> */
.L_x_9098:
[----:B------:R-:W-:Y:S05]  /*1fcc0*/  BSYNC B1 ;  /* 0x0000000000017941 */ /* 0x000fea0003800000 */
.L_x_9097:
[----:B-1----:R-:W2:Y:S01]  /*1fcd0*/  LDL.LU R0, [R1+0x44] ;  /* 0x0000440001007983 */ /* 0x002ea20000300800 */
[----:B------:R-:W-:-:S03]  /*1fce0*/  IMAD.MOV.U32 R19, RZ, RZ, R7 ;  /* 0x000000ffff137224 */ /* 0x000fc600078e0007 */
[----:B------:R1:W-:Y:S02]  /*1fcf0*/  STL [R1+0x18], R10 ;  /* 0x0000180a01007387 */ /* 0x0003e40000100800 */
[----:B-12---:R-:W-:-:S07]  /*1fd00*/  IADD3 R0, R0, -0x3, RZ ;  /* 0xfffffffd00007810 */ /* 0x006fce0007ffe0ff */
.L_x_9096:
[----:B------:R-:W-:Y:S05]  /*1fd10*/  BSYNC B2 ;  /* 0x0000000000027941 */ /* 0x000fea0003800000 */
.L_x_9095:
[----:B------:R-:W-:Y:S01]  /*1fd20*/  VIADD R9, R9, 0xfffffffe ;  /* 0xfffffffe09097836 */ /* 0x000fe20000000000 */
[----:B------:R-:W-:-:S04]  /*1fd30*/  LOP3.LUT R6, RZ, R6, RZ, 0x33, !PT ;  /* 0x00000006ff067212 */ /* 0x000fc800078e33ff */
[----:B------:R-:W-:-:S13]  /*1fd40*/  ISETP.NE.AND P0, PT, R9, R6, PT ;  /* 0x000000060900720c */ /* 0x000fda0003f05270 */
[----:B------:R-:W-:Y:S05]  /*1fd50*/  @!P0 BRA `(.L_x_9094) ;  /* 0x0000001000e08947 */ /* 0x000fea0003800000 */
[----:B------:R-:W-:-:S07]  /*1fd60*/  IMAD.MOV.U32 R8, RZ, RZ, R17 ;  /* 0x000000ffff087224 */ /* 0x000fce00078e0011 */
.L_x_9145:
[----:B--2---:R-:W2:Y:S04]  /*1fd70*/  LDL R3, [R1+0x10] ;  /* 0x0000100001037983 */ /* 0x004ea80000100800 */
        /* <DEDUP_REMOVED lines=34> */
.L_x_9115:
[----:B------:R-:W-:Y:S01]  /*1ffa0*/  IMAD R3, R4, 0x8, R18 ;  /* 0x0000000804037824 */ /* 0x000fe200078e0212 */
[----:B------:R-:W-:Y:S01]  /*1ffb0*/  SHF.L.U32 R2, R5, 0x1f, RZ ;  /* 0x0000001f05027819 */ /* 0x000fe200000006ff */
[----:B------:R-:W-:Y:S03]  /*1ffc0*/  BSSY B2, `(.L_x_9116) ;  /* 0x0000003000027945 */ /* 0x000fe60003800000 */
[----:B------:R-:W2:Y:S02]  /*1ffd0*/  SYNCS.PHASECHK.TRANS64.TRYWAIT P0, [R3+URZ+0x28840], R2 ;  /* 0x02884002030075a7 */ /* 0x000ea4000800017f */
[----:B--2---:R-:W-:Y:S05]  /*1ffe0*/  @!P0 BRA `(.L_x_9117) ;  /* 0x0000005c00748947 */ /* 0x004fea0003800000 */
.L_x_9308:
[----:B------:R-:W-:Y:S05]  /*1fff0*/  BSYNC B2 ;  /* 0x0000000000027941 */ /* 0x000fea0003800000 */
.L_x_9116:
[----:B------:R-:W3:Y:S01]  /*20000*/  S2R R7, SR_TID.X ;  /* 0x0000000000077919 */ /* 0x000ee20000002100 */
[----:B------:R-:W-:Y:S01]  /*20010*/  BSSY B2, `(.L_x_9118) ;  /* 0x000000a000027945 */ /* 0x000fe20003800000 */
[----:B---3--:R-:W-:-:S04]  /*20020*/  LOP3.LUT R7, R7, 0x7f, RZ, 0xc0, !PT ;  /* 0x0000007f07077812 */ /* 0x008fc800078ec0ff */
[----:B------:R-:W-:-:S13]  /*20030*/  ISETP.NE.AND P0, PT, R7, RZ, PT ;  /* 0x000000ff0700720c */ /* 0x000fda0003f05270 */
[----:B------:R-:W-:Y:S05]  /*20040*/  @P0 BRA `(.L_x_9119) ;  /* 0x0000000000180947 */ /* 0x000fea0003800000 */
[----:B------:R-:W3:Y:S01]  /*20050*/  LDL R7, [R1+0x10] ;  /* 0x0000100001077983 */ /* 0x000ee20000100800 */
[----:B--2---:R-:W-:-:S04]  /*20060*/  MOV R2, 0x8000 ;  /* 0x0000800000027802 */ /* 0x004fc80000000f00 */
[----:B------:R4:W-:Y:S01]  /*20070*/  SYNCS.ARRIVE.TRANS64 RZ, [R3+URZ+0x28830], R2 ;  /* 0x0288300203ff79a7 */ /* 0x0009e2000800003f */
[----:B---3--:R-:W-:-:S13]  /*20080*/  LOP3.LUT P1, RZ, R7, 0x1, RZ, 0xc0, !PT ;  /* 0x0000000107ff7812 */ /* 0x008fda000782c0ff */
[----:B----4-:R-:W-:Y:S05]  /*20090*/  @!P1 BRA `(.L_x_9119) ;  /* 0x0000000000049947 */ /* 0x010fea0003800000 */
[----:B------:R-:W-:Y:S01]  /*200a0*/  BPT.TRAP 0x1 ;  /* 0x000000040000795c */ /* 0x000fe20000300000 */
.L_x_9119:
[----:B------:R-:W-:Y:S05]  /*200b0*/  BSYNC B2 ;  /* 0x0000000000027941 */ /* 0x000fea0003800000 */
.L_x_9118:
        /* <DEDUP_REMOVED lines=12> */
.L_x_9120:
        /* <DEDUP_REMOVED lines=16> */
.L_x_9121:
        /* <DEDUP_REMOVED lines=16> */
.L_x_9309:
[----:B------:R-:W-:Y:S05]  /*20380*/  BSYNC B2 ;  /* 0x0000000000027941 */ /* 0x000fea0003800000 */
.L_x_9122:
        /* <DEDUP_REMOVED lines=10> */
.L_x_9124:
[----:B------:R-:W2:Y:S01]  /*20430*/  LDL R3, [R1+0x10] ;  /* 0x0000100001037983 */ /* 0x000ea20000100800 */
[----:B------:R-:W-:Y:S01]  /*20440*/  BSSY B2, `(.L_x_9125) ;  /* 0x0000004000027945 */ /* 0x000fe20003800000 */
[----:B--2---:R-:W-:-:S13]  /*20450*/  LOP3.LUT P0, RZ, R3, 0x8, RZ, 0xc0, !PT ;  /* 0x0000000803ff7812 */ /* 0x004fda000780c0ff */
[----:B------:R-:W-:Y:S05]  /*20460*/  @P0 BRA `(.L_x_9126) ;  /* 0x0000000000040947 */ /* 0x000fea0003800000 */
[----:B------:R-:W-:Y:S01]  /*20470*/  BPT.TRAP 0x1 ;  /* 0x000000040000795c */ /* 0x000fe20000300000 */
.L_x_9126:
[----:B------:R-:W-:Y:S05]  /*20480*/  BSYNC B2 ;  /* 0x0000000000027941 */ /* 0x000fea0003800000 */
.L_x_9125:
[----:B------:R-:W2:Y:S04]  /*20490*/  LDL R7, [R1+0x1c] ;  /* 0x00001c0001077983 */ /* 0x000ea80000100800 */
        /* <DEDUP_REMOVED lines=11> */
.L_x_9127:
        /* <DEDUP_REMOVED lines=15> */
.L_x_9128:
        /* <DEDUP_REMOVED lines=12> */
.L_x_9114:
[----:B------:R-:W-:Y:S05]  /*20700*/  BSYNC B1 ;  /* 0x0000000000017941 */ /* 0x000fea0003800000 */
.L_x_9113:
[----:B------:R-:W2:Y:S01]  /*20710*/  LDL R2, [R1+0x10] ;  /* 0x0000100001027983 */ /* 0x000ea20000100800 */
        /* <DEDUP_REMOVED lines=19> */
[----:B---3--:R-:W-:-:S13]  /*20850*/  ISETP.NE.AND P0, PT, R8, 0x1, PT ;  /* 0x000000010800780c */ /* 0x008fda0003f05270 */
[----:B------:R-:W3:Y:S02]  /*20860*/  @P0 LDC.64 R2, c[0x0][0x440] ;  /* 0x00011000ff020b82 */ /* 0x000ee40000000a00 */
[----:B---3--:R-:W-:-:S04]  /*20870*/  @P0 IMAD.HI.U32 R7, R6, R2, RZ ;  /* 0x0000000206070227 */ /* 0x008fc800078e00ff */
[----:B------:R-:W-:Y:S01]  /*20880*/  IMAD.MOV.U32 R2, RZ, RZ, R6 ;  /* 0x000000ffff027224 */ /* 0x000fe200078e0006 */
[----:B------:R-:W-:-:S04]  /*20890*/  @P0 SHF.R.U32.HI R2, RZ, R3, R7 ;  /* 0x00000003ff020219 */ /* 0x000fc80000011607 */
[----:B------:R-:W-:Y:S02]  /*208a0*/  IADD3 R7, -R2, RZ, RZ ;  /* 0x000000ff02077210 */ /* 0x000fe40007ffe1ff */
[----:B------:R-:W-:-:S03]  /*208b0*/  SHF.R.S32.HI R3, RZ, 0x1f, R2 ;  /* 0x0000001fff037819 */ /* 0x000fc60000011402 */
        /* <DEDUP_REMOVED lines=8> */
.L_x_9131:
[----:B------:R-:W-:Y:S01]  /*20940*/  IMAD R2, R19, 0x8, R18 ;  /* 0x0000000813027824 */ /* 0x000fe200078e0212 */
[----:B------:R-:W-:Y:S01]  /*20950*/  SHF.L.U32 R3, R10, 0x1f, RZ ;  /* 0x0000001f0a037819 */ /* 0x000fe200000006ff */
[----:B------:R-:W-:Y:S03]  /*20960*/  BSSY B2, `(.L_x_9132) ;  /* 0x0000003000027945 */ /* 0x000fe60003800000 */
[----:B------:R-:W3:Y:S02]  /*20970*/  SYNCS.PHASECHK.TRANS64.TRYWAIT P0, [R2+URZ+0x28840], R3 ;  /* 0x02884003020075a7 */ /* 0x000ee4000800017f */
[----:B---3--:R-:W-:Y:S05]  /*20980*/  @!P0 BRA `(.L_x_9133) ;  /* 0x0000005400348947 */ /* 0x008fea0003800000 */
.L_x_9310:
[----:B------:R-:W-:Y:S05]  /*20990*/  BSYNC B2 ;  /* 0x0000000000027941 */ /* 0x000fea0003800000 */
.L_x_9132:
[----:B--2---:R-:W2:Y:S01]  /*209a0*/  S2R R9, SR_TID.X ;  /* 0x0000000000097919 */ /* 0x004ea20000002100 */
[----:B------:R-:W-:Y:S01]  /*209b0*/  BSSY B2, `(.L_x_9134) ;  /* 0x000000a000027945 */ /* 0x000fe20003800000 */
[----:B--2---:R-:W-:-:S04]  /*209c0*/  LOP3.LUT R9, R9, 0x7f, RZ, 0xc0, !PT ;  /* 0x0000007f09097812 */ /* 0x004fc800078ec0ff */
[----:B------:R-:W-:-:S13]  /*209d0*/  ISETP.NE.AND P0, PT, R9, RZ, PT ;  /* 0x000000ff0900720c */ /* 0x000fda0003f05270 */
[----:B------:R-:W-:Y:S05]  /*209e0*/  @P0 BRA `(.L_x_9135) ;  /* 0x0000000000180947 */ /* 0x000fea0003800000 */
[----:B------:R-:W2:Y:S01]  /*209f0*/  LDL R9, [R1+0x10] ;  /* 0x0000100001097983 */ /* 0x000ea20000100800 */
[----:B---3--:R-:W-:-:S04]  /*20a00*/  IMAD.MOV.U32 R3, RZ, RZ, 0x8000 ;  /* 0x00008000ff037424 */ /* 0x008fc800078e00ff */
[----:B------:R4:W-:Y:S01]  /*20a10*/  SYNCS.ARRIVE.TRANS64 RZ, [R2+URZ+0x28830], R3 ;  /* 0x0288300302ff79a7 */ /* 0x0009e2000800003f */
[----:B--2---:R-:W-:-:S13]  /*20a20*/  LOP3.LUT P1, RZ, R9, 0x1, RZ, 0xc0, !PT ;  /* 0x0000000109ff7812 */ /* 0x004fda000782c0ff */
[----:B----4-:R-:W-:Y:S05]  /*20a30*/  @!P1 BRA `(.L_x_9135) ;  /* 0x0000000000049947 */ /* 0x010fea0003800000 */
[----:B------:R-:W-:Y:S01]  /*20a40*/  BPT.TRAP 0x1 ;  /* 0x000000040000795c */ /* 0x000fe20000300000 */
.L_x_9135:
[----:B------:R-:W-:Y:S05]  /*20a50*/  BSYNC B2 ;  /* 0x0000000000027941 */ /* 0x000fea0003800000 */
.L_x_9134:
[----:B---3--:R-:W2:Y:S01]  /*20a60*/  LDL R3, [R1+0x1c] ;  /* 0x00001c0001037983 */ /* 0x008ea20000100800 */
[----:B------:R-:W-:Y:S01]  /*20a70*/  IMAD.MOV.U32 R11, RZ, RZ, RZ ;  /* 0x000000ffff0b7224 */ /* 0x000fe200078e00ff */
[----:B-1----:R-:W-:Y:S01]  /*20a80*/  LEA R10, R19, R18, 0xf ;  /* 0x00000012130a7211 */ /* 0x002fe200078e78ff */
        /* <DEDUP_REMOVED lines=9> */
.L_x_9136:
        /* <DEDUP_REMOVED lines=16> */
.L_x_9137:
        /* <DEDUP_REMOVED lines=15> */
.L_x_9311:
[----:B------:R-:W-:Y:S05]  /*20d10*/  BSYNC B2 ;  /* 0x0000000000027941 */ /* 0x000fea0003800000 */
.L_x_9138:
        /* <DEDUP_REMOVED lines=10> */
.L_x_9140:
[----:B------:R-:W2:Y:S01]  /*20dc0*/  LDL R3, [R1+0x10] ;  /* 0x0000100001037983 */ /* 0x000ea20000100800 */
[----:B------:R-:W-:Y:S01]  /*20dd0*/  BSSY B2, `(.L_x_9141) ;  /* 0x0000004000027945 */ /* 0x000fe20003800000 */
[----:B--2---:R-:W-:-:S13]  /*20de0*/  LOP3.LUT P0, RZ, R3, 0x8, RZ, 0xc0, !PT ;  /* 0x0000000803ff7812 */ /* 0x004fda000780c0ff */
[----:B------:R-:W-:Y:S05]  /*20df0*/  @P0 BRA `(.L_x_9142) ;  /* 0x0000000000040947 */ /* 0x000fea0003800000 */
[----:B------:R-:W-:Y:S01]  /*20e00*/  BPT.TRAP 0x1 ;  /* 0x000000040000795c */ /* 0x000fe20000300000 */
.L_x_9142:
[----:B------:R-:W-:Y:S05]  /*20e10*/  BSYNC B2 ;  /* 0x0000000000027941 */ /* 0x000fea0003800000 */
.L_x_9141:
        /* <DEDUP_REMOVED lines=12> */
.L_x_9143:
        /* <DEDUP_REMOVED lines=15> */
.L_x_9144:
        /* <DEDUP_REMOVED lines=12> */
.L_x_9130:
[----:B------:R-:W-:Y:S05]  /*21090*/  BSYNC B1 ;  /* 0x0000000000017941 */ /* 0x000fea0003800000 */
.L_x_9129:
[----:B------:R-:W3:Y:S01]  /*210a0*/  LDL R2, [R1+0x30] ;  /* 0x0000300001027983 */ /* 0x000ee20000100800 */
[----:B------:R-:W-:Y:S01]  /*210b0*/  VIADD R0, R0, 0xfffffffe ;  /* 0xfffffffe00007836 */ /* 0x000fe20000000000 */
[----:B---3--:R-:W-:-:S13]  /*210c0*/  ISETP.GT.AND P0, PT, R6, R2, PT ;  /* 0x000000020600720c */ /* 0x008fda0003f04270 */
[----:B------:R-:W-:Y:S05]  /*210d0*/  @P0 BRA `(.L_x_9145) ;  /* 0xffffffec00240947 */ /* 0x000fea000383ffff */
.L_x_9094:
[----:B------:R-:W-:Y:S05]  /*210e0*/  BSYNC B0 ;  /* 0x0000000000007941 */ /* 0x000fea0003800000 */
.L_x_9093:
        /* <DEDUP_REMOVED lines=18> */
.L_x_9147:
[----:B------:R-:W-:Y:S05]  /*21210*/  BSYNC B0 ;  /* 0x0000000000007941 */ /* 0x000fea0003800000 */
.L_x_9146:
[----:B---3--:R-:W3:Y:S01]  /*21220*/  LDL R0, [R1+0x10] ;  /* 0x0000100001007983 */ /* 0x008ee20000100800 */
[----:B------:R-:W-:Y:S01]  /*21230*/  BSSY B0, `(.L_x_9148) ;  /* 0x000003f000007945 */ /* 0x000fe20003800000 */
[----:B---3--:R-:W-:-:S13]  /*21240*/  LOP3.LUT P0, RZ, R0, 0x4, RZ, 0xc0, !PT ;  /* 0x0000000400ff7812 */ /* 0x008fda000780c0ff */
[----:B------:R-:W-:Y:S05]  /*21250*/  @!P0 BRA `(.L_x_9149) ;  /* 0x0000000000f08947 */ /* 0x000fea0003800000 */
[----:B------:R-:W3:Y:S01]  /*21260*/  LDL R2, [R1+0x18] ;  /* 0x0000180001027983 */ /* 0x000ee20000100800 */
[----:B------:R-:W-:Y:S01]  /*21270*/  LEA R0, R19, R18, 0x3 ;  /* 0x0000001213007211 */ /* 0x000fe200078e18ff */
[----:B------:R-:W-:Y:S01]  /*21280*/  BSSY B1, `(.L_x_9150) ;  /* 0x0000004000017945 */ /* 0x000fe20003800000 */
[----:B---3--:R-:W-:-:S04]  /*21290*/  SHF.L.U32 R2, R2, 0x1f, RZ ;  /* 0x0000001f02027819 */ /* 0x008fc800000006ff */
[----:B------:R-:W3:Y:S02]  /*212a0*/  SYNCS.PHASECHK.TRANS64.TRYWAIT P0, [R0+URZ+0x28860], R2 ;  /* 0x02886002000075a7 */ /* 0x000ee4000800017f */
[----:B---3--:R-:W-:Y:S05]  /*212b0*/  @!P0 BRA `(.L_x_9151) ;  /* 0x0000004c00108947 */ /* 0x008fea0003800000 */
.L_x_9312:
[----:B------:R-:W-:Y:S05]  /*212c0*/  BSYNC B1 ;  /* 0x0000000000017941 */ /* 0x000fea0003800000 */
.L_x_9150:
        /* <DEDUP_REMOVED lines=10> */
.L_x_9152:
[----:B------:R-:W3:Y:S01]  /*21370*/  LDL R2, [R1+0x10] ;  /* 0x0000100001027983 */ /* 0x000ee20000100800 */
[----:B------:R-:W-:Y:S01]  /*21380*/  BSSY B1, `(.L_x_9153) ;  /* 0x0000004000017945 */ /* 0x000fe20003800000 */
[----:B---3--:R-:W-:-:S13]  /*21390*/  LOP3.LUT P0, RZ, R2, 0x8, RZ, 0xc0, !PT ;  /* 0x0000000802ff7812 */ /* 0x008fda000780c0ff */
[----:B------:R-:W-:Y:S05]  /*213a0*/  @P0 BRA `(.L_x_9154) ;  /* 0x0000000000040947 */ /* 0x000fea0003800000 */
[----:B------:R-:W-:Y:S01]  /*213b0*/  BPT.TRAP 0x1 ;  /* 0x000000040000795c */ /* 0x000fe20000300000 */
.L_x_9154:
[----:B------:R-:W-:Y:S05]  /*213c0*/  BSYNC B1 ;  /* 0x0000000000017941 */ /* 0x000fea0003800000 */
.L_x_9153:
        /* <DEDUP_REMOVED lines=12> */
.L_x_9155:
        /* <DEDUP_REMOVED lines=15> */
.L_x_9156:
        /* <DEDUP_REMOVED lines=10> */
.L_x_9149:
[----:B------:R-:W-:Y:S05]  /*21620*/  BSYNC B0 ;  /* 0x0000000000007941 */ /* 0x000fea0003800000 */
.L_x_9148:
[----:B------:R-:W3:Y:S01]  /*21630*/  LDL.LU R4, [R1+0x18] ;  /* 0x0000180001047983 */ /* 0x000ee20000300800 */
[----:B------:R-:W-:-:S05]  /*21640*/  VIADD R19, R19, 0x1 ;  /* 0x0000000113137836 */ /* 0x000fca0000000000 */
[----:B------:R-:W-:-:S04]  /*21650*/  ISETP.NE.AND P0, PT, R19, 0x2, PT ;  /* 0x000000021300780c */ /* 0x000fc80003f05270 */
[----:B------:R-:W-:Y:S02]  /*21660*/  SEL R0, RZ, 0x1, P0 ;  /* 0x00000001ff007807 */ /* 0x000fe40000000000 */
[----:B------:R-:W-:Y:S02]  /*21670*/  SEL R19, R19, RZ, P0 ;  /* 0x000000ff13137207 */ /* 0x000fe40000000000 */
[----:B---3--:R-:W-:-:S05]  /*21680*/  LOP3.LUT R4, R4, R0, RZ, 0x3c, !PT ;  /* 0x0000000004047212 */ /* 0x008fca00078e3cff */
[----:B------:R3:W-:Y:S02]  /*21690*/  STL [R1+0x18], R4 ;  /* 0x0000180401007387 */ /* 0x0007e40000100800 */
.L_x_9073:
[----:B------:R-:W-:Y:S05]  /*216a0*/  BSYNC B7 ;  /* 0x0000000000077941 */ /* 0x000fea0003800000 */
.L_x_9071:
[----:B-1----:R-:W5:Y:S02]  /*216b0*/  LDL R10, [R1+0x10] ;  /* 0x00001000010a7983 */ /* 0x002f640000100800 */
[----:B-----5:R-:W-:-:S13]  /*216c0*/  LOP3.LUT P0, RZ, R10, 0x10, RZ, 0xc0, !PT ;  /* 0x000000100aff7812 */ /* 0x020fda000780c0ff */
[----:B------:R-:W-:Y:S05]  /*216d0*/  @!P0 BRA `(.L_x_9157) ;  /* 0x00000000002c8947 */ /* 0x000fea0003800000 */
[----:B------:R-:W-:Y:S05]  /*216e0*/  WARPSYNC.ALL ;  /* 0x0000000000007948 */ /* 0x000fea0003800000 */
[----:B------:R-:W1:Y:S08]  /*216f0*/  S2UR UR5, SR_CgaCtaId ;  /* 0x00000000000579c3 */ /* 0x000e700000008800 */
[----:B------:R-:W-:Y:S06]  /*21700*/  BAR.SYNC.DEFER_BLOCKING 0x5, 0x180 ;  /* 0x0146000000007b1d */ /* 0x000fec0000010000 */
[----:B------:R-:W-:-:S02]  /*21710*/  UMOV UR4, 0x400 ;  /* 0x0000040000047882 */ /* 0x000fc40000000000 */
[----:B-1----:R-:W-:-:S06]  /*21720*/  ULEA UR4, UR5, UR4, 0x18 ;  /* 0x0000000405047291 */ /* 0x002fcc000f8ec03f */
[----:B------:R-:W-:-:S05]  /*21730*/  IMAD.U32 R18, RZ, RZ, UR4 ;  /* 0x00000004ff127e24 */ /* 0x000fca000f8e00ff */
[----:B--23--:R-:W1:Y:S04]  /*21740*/  LDS.128 R4, [R18+0x288d0] ;  /* 0x0288d00012047984 */ /* 0x00ce680000000c00 */
[----:B-1----:R1:W-:Y:S04]  /*21750*/  STL.64 [R1], R4 ;  /* 0x0000000401007387 */ /* 0x0023e80000100a00 */
[----:B------:R1:W-:Y:S01]  /*21760*/  STL.64 [R1+0x8], R6 ;  /* 0x0000080601007387 */ /* 0x0003e20000100a00 */
[----:B------:R-:W-:Y:S06]  /*21770*/  BAR.ARV 0x4, 0x180 ;  /* 0x0106000000007b1d */ /* 0x000fec0000002000 */
[----:B------:R-:W-:Y:S05]  /*21780*/  BRA `(.L_x_9158) ;  /* 0x0000001000307947 */ /* 0x000fea0003800000 */
.L_x_9157:
[----:B------:R-:W5:Y:S01]  /*21790*/  LDL R16, [R1+0x2c] ;  /* 0x00002c0001107983 */ /* 0x000f620000100800 */
[----:B------:R-:W-:Y:S01]  /*217a0*/  UMOV UR4, 0xffffffff ;  /* 0xffffffff00047882 */ /* 0x000fe20000000000 */
[----:B-----5:R-:W-:Y:S02]  /*217b0*/  ISETP.NE.AND P5, PT, R16, 0x1f, PT ;  /* 0x0000001f1000780c */ /* 0x020fe40003fa5270 */
[----:B------:R-:W-:Y:S11]  /*217c0*/  BRA.DIV UR4, `(.L_x_9159) ;  /* 0x0000004604e07947 */ /* 0x000ff6000b800000 */
[----:B------:R-:W4:Y:S01]  /*217d0*/  LDL R3, [R1+0xc] ;  /* 0x00000c0001037983 */ /* 0x000f220000100800 */
[----:B------:R-:W-:-:S03]  /*217e0*/  ULDC UR4, c[0x0][0xc3c] ;  /* 0x00030f0000047ab9 */ /* 0x000fc60000000800 */
[----:B------:R-:W5:Y:S01]  /*217f0*/  LDL.LU R2, [R1] ;  /* 0x0000000001027983 */ /* 0x000f620000300800 */
[----:B------:R-:W-:Y:S01]  /*21800*/  LOP3.LUT P4, RZ, R10, 0x1, RZ, 0xc0, !PT ;  /* 0x000000010aff7812 */ /* 0x000fe2000788c0ff */
[----:B----4-:R-:W-:Y:S01]  /*21810*/  IMAD.IADD R0, R3, 0x1, R16 ;  /* 0x0000000103007824 */ /* 0x010fe200078e0210 */
[----:B-----5:R-:W-:-:S04]  /*21820*/  MOV R10, R2 ;  /* 0x00000002000a7202 */ /* 0x020fc80000000f00 */
[----:B------:R-:W-:-:S13]  /*21830*/  ISETP.GE.OR P0, PT, R0, UR4, !P5 ;  /* 0x0000000400007c0c */ /* 0x000fda000ef06670 */
[----:B------:R-:W1:Y:S08]  /*21840*/  @!P0 LDC.64 R2, c[0x0][0xc80] ;  /* 0x00032000ff028b82 */ /* 0x000e700000000a00 */
[----:B--2---:R-:W2:Y:S01]  /*21850*/  @!P0 LDC.64 R6, c[0x0][0xc78] ;  /* 0x00031e00ff068b82 */ /* 0x004ea20000000a00 */
[----:B-1----:R-:W-:-:S05]  /*21860*/  @!P0 IMAD.WIDE R2, R0, 0x4, R2 ;  /* 0x0000000400028825 */ /* 0x002fca00078e0202 */
[----:B------:R2:W4:Y:S02]  /*21870*/  @!P0 LDG.E R8, desc[UR42][R2.64] ;  /* 0x0000002a02088981 */ /* 0x000524000c1e1900 */
[----:B--2---:R-:W-:-:S06]  /*21880*/  @!P0 IMAD.WIDE R2, R0, 0x4, R6 ;  /* 0x0000000400028825 */ /* 0x004fcc00078e0206 */
[----:B------:R-:W2:Y:S01]  /*21890*/  @!P0 LDG.E R2, desc[UR42][R2.64] ;  /* 0x0000002a02028981 */ /* 0x000ea2000c1e1900 */
[----:B---3--:R-:W-:Y:S01]  /*218a0*/  IMAD.MOV.U32 R4, RZ, RZ, RZ ;  /* 0x000000ffff047224 */ /* 0x008fe200078e00ff */
[C---:B------:R-:W-:Y:S01]  /*218b0*/  ISETP.GE.U32.AND P1, PT, R16.reuse, 0x4, PT ;  /* 0x000000041000780c */ /* 0x040fe20003f26070 */
[----:B------:R-:W-:Y:S01]  /*218c0*/  IMAD.MOV.U32 R6, RZ, RZ, RZ ;  /* 0x000000ffff067224 */ /* 0x000fe200078e00ff */
[C---:B------:R-:W-:Y:S01]  /*218d0*/  ISETP.GE.U32.AND P2, PT, R16.reuse, 0x8, PT ;  /* 0x000000081000780c */ /* 0x040fe20003f46070 */
[----:B------:R-:W-:Y:S01]  /*218e0*/  SHFL.IDX PT, R0, R10, 0x1, 0x1f ;  /* 0x00201f000a007f89 */ /* 0x000fe200000e0000 */
[C---:B------:R-:W-:Y:S01]  /*218f0*/  ISETP.GE.U32.AND P3, PT, R16.reuse, 0x10, PT ;  /* 0x000000101000780c */ /* 0x040fe20003f66070 */
[----:B----4-:R-:W-:Y:S01]  /*21900*/  @!P0 IMAD.MOV.U32 R4, RZ, RZ, R8 ;  /* 0x000000ffff048224 */ /* 0x010fe200078e0008 */
[----:B------:R-:W-:Y:S01]  /*21910*/  MOV R8, RZ ;  /* 0x000000ff00087202 */ /* 0x000fe20000000f00 */
[----:B--2---:R-:W-:Y:S01]  /*21920*/  @!P0 IMAD.MOV.U32 R6, RZ, RZ, R2 ;  /* 0x000000ffff068224 */ /* 0x004fe200078e0002 */
[----:B------:R-:W-:-:S03]  /*21930*/  ISETP.GE.U32.AND P0, PT, R16, 0x2, PT ;  /* 0x000000021000780c */ /* 0x000fc60003f06070 */
[----:B------:R-:W-:-:S05]  /*21940*/  IMAD R2, R6, R4, RZ ;  /* 0x0000000406027224 */ /* 0x000fca00078e02ff */
[----:B------:R-:W1:Y:S02]  /*21950*/  SHFL.UP PT, R3, R2, 0x1, RZ ;  /* 0x0420000002037989 */ /* 0x000e6400000e00ff */
[----:B-1----:R-:W-:-:S04]  /*21960*/  SEL R5, R3, RZ, P4 ;  /* 0x000000ff03057207 */ /* 0x002fc80002000000 */
[----:B------:R-:W-:Y:S02]  /*21970*/  IADD3 R2, R2, R5, RZ ;  /* 0x0000000502027210 */ /* 0x000fe40007ffe0ff */
[----:B------:R-:W-:Y:S04]  /*21980*/  SHFL.IDX PT, R5, R10, RZ, 0x1f ;  /* 0x00001fff0a057589 */ /* 0x000fe800000e0000 */
        /* <DEDUP_REMOVED lines=13> */
.L_x_9322:
[----:B------:R-:W-:Y:S02]  /*21a60*/  ULDC UR4, c[0x0][0xc38] ;  /* 0x00030e0000047ab9 */ /* 0x000fe40000000800 */
[----:B------:R-:W-:-:S04]  /*21a70*/  IMAD.U32 R2, RZ, RZ, UR4 ;  /* 0x00000004ff027e24 */ /* 0x000fc8000f8e00ff */
[----:B--2---:R-:W-:-:S04]  /*21a80*/  IMAD R9, R9, R2, RZ ;  /* 0x0000000209097224 */ /* 0x004fc800078e02ff */
[----:B------:R-:W-:-:S05]  /*21a90*/  IMAD.IADD R0, R0, 0x1, R9 ;  /* 0x0000000100007824 */ /* 0x000fca00078e0209 */
[----:B------:R-:W-:-:S13]  /*21aa0*/  ISETP.GT.AND P4, PT, R0, R5, PT ;  /* 0x000000050000720c */ /* 0x000fda0003f84270 */
[----:B------:R-:W-:Y:S05]  /*21ab0*/  @P4 BRA `(.L_x_9160) ;  /* 0x0000000000b04947 */ /* 0x000fea0003800000 */
.L_x_9163:
[----:B------:R-:W2:Y:S01]  /*21ac0*/  LDL.LU R2, [R1+0xc] ;  /* 0x00000c0001027983 */ /* 0x000ea20000300800 */
[----:B------:R-:W3:Y:S01]  /*21ad0*/  LDC R3, c[0x0][0xc3c] ;  /* 0x00030f00ff037b82 */ /* 0x000ee20000000800 */
[----:B--2---:R-:W-:-:S05]  /*21ae0*/  VIADD R2, R2, 0x1f ;  /* 0x0000001f02027836 */ /* 0x004fca0000000000 */
[----:B---3--:R-:W-:-:S13]  /*21af0*/  ISETP.GE.AND P4, PT, R2, R3, PT ;  /* 0x000000030200720c */ /* 0x008fda0003f86270 */
[----:B------:R-:W-:Y:S05]  /*21b00*/  @P4 BRA `(.L_x_9161) ;  /* 0x0000000800ec4947 */ /* 0x000fea0003800000 */
[----:B------:R-:W2:Y:S04]  /*21b10*/  LDL R4, [R1+0x2c] ;  /* 0x00002c0001047983 */ /* 0x000ea80000100800 */
        /* <DEDUP_REMOVED lines=14> */
[----:B------:R-:W2:Y:S02]  /*21c00*/  LDL R3, [R1+0x10] ;  /* 0x0000100001037983 */ /* 0x000ea40000100800 */
        /* <DEDUP_REMOVED lines=15> */
[----:B-1----:R-:W-:-:S05]  /*21d00*/  IMAD.IADD R7, R2, 0x1, R3 ;  /* 0x0000000102077824 */ /* 0x002fca00078e0203 */
[----:B------:R1:W2:Y:S02]  /*21d10*/  SHFL.IDX PT, R9, R7, 0x1f, 0x1f ;  /* 0x03e01f0007097f89 */ /* 0x0002a400000e0000 */
.L_x_9330:
[----:B------:R-:W-:Y:S02]  /*21d20*/  ULDC UR4, c[0x0][0xc38] ;  /* 0x00030e0000047ab9 */ /* 0x000fe40000000800 */
[----:B------:R-:W-:-:S04]  /*21d30*/  IMAD.U32 R2, RZ, RZ, UR4 ;  /* 0x00000004ff027e24 */ /* 0x000fc8000f8e00ff */
[----:B--2---:R-:W-:-:S04]  /*21d40*/  IMAD R9, R9, R2, RZ ;  /* 0x0000000209097224 */ /* 0x004fc800078e02ff */
[----:B------:R-:W-:-:S05]  /*21d50*/  IMAD.IADD R0, R9, 0x1, R0 ;  /* 0x0000000109007824 */ /* 0x000fca00078e0200 */
[----:B------:R-:W-:-:S13]  /*21d60*/  ISETP.GT.AND P4, PT, R0, R5, PT ;  /* 0x000000050000720c */ /* 0x000fda0003f84270 */
[----:B------:R-:W-:Y:S05]  /*21d70*/  @!P4 BRA `(.L_x_9163) ;  /* 0xfffffffc0050c947 */ /* 0x000fea000383ffff */
.L_x_9160:
[----:B------:R-:W-:Y:S01]  /*21d80*/  IMAD.IADD R9, R0, 0x1, -R9 ;  /* 0x0000000100097824 */ /* 0x000fe200078e0a09 */
[----:B------:R-:W-:-:S03]  /*21d90*/  UMOV UR4, 0xffffffff ;  /* 0xffffffff00047882 */ /* 0x000fc60000000000 */
[----:B------:R-:W-:-:S05]  /*21da0*/  IMAD R0, R7, R2, R9 ;  /* 0x0000000207007224 */ /* 0x000fca00078e0209 */
[----:B------:R-:W-:Y:S01]  /*21db0*/  ISETP.GT.AND P6, PT, R0, R5, PT ;  /* 0x000000050000720c */ /* 0x000fe20003fc4270 */
[----:B------:R-:W-:-:S12]  /*21dc0*/  BRA.DIV UR4, `(.L_x_9164) ;  /* 0x0000004a04a07947 */ /* 0x000fd8000b800000 */
[----:B------:R-:W2:Y:S01]  /*21dd0*/  LDL.LU R10, [R1+0xc] ;  /* 0x00000c00010a7983 */ /* 0x000ea20000300800 */
[----:B------:R-:W-:-:S04]  /*21de0*/  VOTE.ANY R0, PT, !P6 ;  /* 0x0000000000007806 */ /* 0x000fc800070e0100 */
[----:B------:R-:W3:Y:S02]  /*21df0*/  POPC R3, R0 ;  /* 0x0000000000037309 */ /* 0x000ee40000000000 */
[----:B---3--:R3:W4:Y:S04]  /*21e00*/  SHFL.IDX PT, R4, R4, R3, 0x1f ;  /* 0x00001f0304047589 */ /* 0x00872800000e0000 */
[----:B------:R3:W0:Y:S01]  /*21e10*/  SHFL.IDX PT, R6, R6, R3, 0x1f ;  /* 0x00001f0306067589 */ /* 0x00062200000e0000 */
[----:B--2---:R-:W-:-:S05]  /*21e20*/  IADD3 R10, R3, R10, RZ ;  /* 0x0000000a030a7210 */ /* 0x004fca0007ffe0ff */
[----:B0---4-:R3:W-:Y:S02]  /*21e30*/  STL [R1+0xc], R10 ;  /* 0x00000c0a01007387 */ /* 0x0117e40000100800 */
.L_x_9335:
[----:B------:R-:W-:-:S13]  /*21e40*/  ISETP.NE.AND P0, PT, R0, RZ, PT ;  /* 0x000000ff0000720c */ /* 0x000fda0003f05270 */
[----:B------:R-:W-:Y:S05]  /*21e50*/  @!P0 BRA `(.L_x_9165) ;  /* 0x0000000000148947 */ /* 0x000fea0003800000 */
[----:B------:R-:W-:Y:S01]  /*21e60*/  UMOV UR4, 0xffffffff ;  /* 0xffffffff00047882 */ /* 0x000fe20000000000 */
[----:B---3--:R-:W-:Y:S02]  /*21e70*/  VIADD R3, R3, 0xffffffff ;  /* 0xffffffff03037836 */ /* 0x008fe40000000000 */
[----:B------:R-:W-:Y:S05]  /*21e80*/  BRA.DIV UR4, `(.L_x_9166) ;  /* 0x0000004a04d87947 */ /* 0x000fea000b800000 */
[----:B------:R2:W3:Y:S02]  /*21e90*/  SHFL.IDX PT, R3, R7, R3, 0x1f ;  /* 0x00001f0307037589 */ /* 0x0004e400000e0000 */
.L_x_9338:
[----:B---3--:R-:W-:-:S07]  /*21ea0*/  IMAD.MOV.U32 R8, RZ, RZ, R3 ;  /* 0x000000ffff087224 */ /* 0x008fce00078e0003 */
.L_x_9165:
[----:B------:R-:W-:Y:S01]  /*21eb0*/  ISETP.NE.AND P0, PT, R6, 0x1, PT ;  /* 0x000000010600780c */ /* 0x000fe20003f05270 */
[----:B------:R-:W-:-:S05]  /*21ec0*/  IMAD R0, R8, R2, R9 ;  /* 0x0000000208007224 */ /* 0x000fca00078e0209 */
[----:B------:R4:W-:Y:S02]  /*21ed0*/  STL [R1], R0 ;  /* 0x0000000001007387 */ /* 0x0009e40000100800 */
[----:B----4-:R-:W-:-:S05]  /*21ee0*/  IMAD.IADD R0, R5, 0x1, -R0 ;  /* 0x0000000105007824 */ /* 0x010fca00078e0a00 */
[----:B------:R-:W-:Y:S05]  /*21ef0*/  @!P0 BRA `(.L_x_9167) ;  /* 0x0000000000e48947 */ /* 0x000fea0003800000 */
[----:B------:R-:W-:-:S04]  /*21f00*/  IABS R5, R4 ;  /* 0x0000000400057213 */ /* 0x000fc80000000000 */
[----:B------:R-:W4:Y:S08]  /*21f10*/  I2F.RP R2, R5 ;  /* 0x0000000500027306 */ /* 0x000f300000209400 */
[----:B----4-:R-:W4:Y:S02]  /*21f20*/  MUFU.RCP R2, R2 ;  /* 0x0000000200027308 */ /* 0x010f240000001000 */
[----:B----4-:R-:W-:-:S06]  /*21f30*/  VIADD R2, R2, 0xffffffe ;  /* 0x0ffffffe02027836 */ /* 0x010fcc0000000000 */
[----:B---3--:R-:W3:Y:S02]  /*21f40*/  F2I.FTZ.U32.TRUNC.NTZ R3, R2 ;  /* 0x0000000200037305 */ /* 0x008ee4000021f000 */
[----:B---3--:R-:W-:-:S05]  /*21f50*/  IADD3 R2, RZ, -R3, RZ ;  /* 0x80000003ff027210 */ /* 0x008fca0007ffe0ff */
        /* <DEDUP_REMOVED lines=14> */
[----:B------:R-:W3:Y:S07]  /*22040*/  I2F.RP R2, R5 ;  /* 0x0000000500027306 */ /* 0x000eee0000209400 */
[----:B------:R-:W-:Y:S01]  /*22050*/  @P0 VIADD R8, R8, 0x1 ;  /* 0x0000000108080836 */ /* 0x000fe20000000000 */
[----:B---3--:R-:W3:Y:S02]  /*22060*/  MUFU.RCP R2, R2 ;  /* 0x0000000200027308 */ /* 0x008ee40000001000 */
[----:B---3--:R-:W-:-:S06]  /*22070*/  VIADD R2, R2, 0xffffffe ;  /* 0x0ffffffe02027836 */ /* 0x008fcc0000000000 */
[----:B------:R-:W3:Y:S02]  /*22080*/  F2I.FTZ.U32.TRUNC.NTZ R3, R2 ;  /* 0x0000000200037305 */ /* 0x000ee4000021f000 */
[----:B---3--:R-:W-:-:S05]  /*22090*/  IADD3 R2, RZ, -R3, RZ ;  /* 0x80000003ff027210 */ /* 0x008fca0007ffe0ff */
[----:B-12---:R-:W-:Y:S02]  /*220a0*/  IMAD R7, R2, R5, RZ ;  /* 0x0000000502077224 */ /* 0x006fe400078e02ff */
        /* <DEDUP_REMOVED lines=30> */
.L_x_9167:
[----:B---3--:R-:W3:Y:S01]  /*22290*/  LDL R3, [R1+0xc] ;  /* 0x00000c0001037983 */ /* 0x008ee20000100800 */
[----:B-12---:R-:W3:Y:S02]  /*222a0*/  LDC.64 R6, c[0x0][0xc90] ;  /* 0x00032400ff067b82 */ /* 0x006ee40000000a00 */
[----:B---3--:R-:W-:-:S05]  /*222b0*/  IMAD.WIDE R6, R3, 0x4, R6 ;  /* 0x0000000403067825 */ /* 0x008fca00078e0206 */
[----:B------:R-:W2:Y:S02]  /*222c0*/  LDG.E R3, desc[UR42][R6.64] ;  /* 0x0000002a06037981 */ /* 0x000ea4000c1e1900 */
[----:B--2---:R-:W-:-:S05]  /*222d0*/  IMAD R5, R4, R3, RZ ;  /* 0x0000000304057224 */ /* 0x004fca00078e02ff */
[----:B------:R-:W-:-:S04]  /*222e0*/  IABS R8, R5 ;  /* 0x0000000500087213 */ /* 0x000fc80000000000 */
        /* <DEDUP_REMOVED lines=14> */
[----:B------:R-:W-:Y:S01]  /*223d0*/  @!P2 IMAD.IADD R7, R7, 0x1, -R8 ;  /* 0x000000010707a824 */ /* 0x000fe200078e0a08 */
[----:B------:R-:W-:Y:S02]  /*223e0*/  @!P2 IADD3 R6, R6, 0x1, RZ ;  /* 0x000000010606a810 */ /* 0x000fe40007ffe0ff */
[----:B------:R-:W-:Y:S02]  /*223f0*/  ISETP.NE.AND P2, PT, R5, RZ, PT ;  /* 0x000000ff0500720c */ /* 0x000fe40003f45270 */
[----:B------:R-:W-:Y:S02]  /*22400*/  ISETP.GE.U32.AND P0, PT, R7, R8, PT ;  /* 0x000000080700720c */ /* 0x000fe40003f06070 */
[----:B------:R-:W-:-:S04]  /*22410*/  LOP3.LUT R7, R0, R5, RZ, 0x3c, !PT ;  /* 0x0000000500077212 */ /* 0x000fc800078e3cff */
[----:B------:R-:W-:-:S07]  /*22420*/  ISETP.GE.AND P1, PT, R7, RZ, PT ;  /* 0x000000ff0700720c */ /* 0x000fce0003f26270 */
[----:B------:R-:W-:-:S06]  /*22430*/  @P0 VIADD R6, R6, 0x1 ;  /* 0x0000000106060836 */ /* 0x000fcc0000000000 */
[----:B------:R-:W-:Y:S01]  /*22440*/  @!P1 IMAD.MOV R6, RZ, RZ, -R6 ;  /* 0x000000ffff069224 */ /* 0x000fe200078e0a06 */
[----:B------:R-:W-:-:S05]  /*22450*/  @!P2 LOP3.LUT R6, RZ, R5, RZ, 0x33, !PT ;  /* 0x00000005ff06a212 */ /* 0x000fca00078e33ff */
[----:B------:R-:W-:Y:S01]  /*22460*/  IMAD R7, R3, R6, RZ ;  /* 0x0000000603077224 */ /* 0x000fe200078e02ff */
[----:B------:R-:W-:-:S03]  /*22470*/  IADD3 R6, -R6, RZ, RZ ;  /* 0x000000ff06067210 */ /* 0x000fc60007ffe1ff */
[----:B------:R-:W-:Y:S02]  /*22480*/  IMAD.MOV R8, RZ, RZ, -R7 ;  /* 0x000000ffff087224 */ /* 0x000fe400078e0a07 */
[----:B------:R-:W-:-:S03]  /*22490*/  IMAD R6, R5, R6, R0 ;  /* 0x0000000605067224 */ /* 0x000fc600078e0200 */
[----:B------:R-:W-:Y:S02]  /*224a0*/  VIADDMNMX R8, R8, R2, R3, PT ;  /* 0x0000000208087246 */ /* 0x000fe40003800103 */
[----:B------:R-:W-:Y:S02]  /*224b0*/  IADD3 R7, R7, 0x1000000, R6 ;  /* 0x0100000007077810 */ /* 0x000fe40007ffe006 */
[----:B------:R-:W-:-:S04]  /*224c0*/  IABS R9, R8 ;  /* 0x0000000800097213 */ /* 0x000fc80000000000 */
[----:B------:R-:W1:Y:S08]  /*224d0*/  I2F.RP R2, R9 ;  /* 0x0000000900027306 */ /* 0x000e700000209400 */
[----:B-1----:R-:W1:Y:S02]  /*224e0*/  MUFU.RCP R2, R2 ;  /* 0x0000000200027308 */ /* 0x002e640000001000 */
[----:B-1----:R-:W-:-:S06]  /*224f0*/  VIADD R2, R2, 0xffffffe ;  /* 0x0ffffffe02027836 */ /* 0x002fcc0000000000 */
[----:B------:R1:W2:Y:S02]  /*22500*/  F2I.FTZ.U32.TRUNC.NTZ R3, R2 ;  /* 0x0000000200037305 */ /* 0x0002a4000021f000 */
[----:B-1----:R-:W-:Y:S02]  /*22510*/  IMAD.MOV.U32 R2, RZ, RZ, RZ ;  /* 0x000000ffff027224 */ /* 0x002fe400078e00ff */
[----:B--2---:R-:W-:-:S04]  /*22520*/  IMAD.MOV R0, RZ, RZ, -R3 ;  /* 0x000000ffff007224 */ /* 0x004fc800078e0a03 */
        /* <DEDUP_REMOVED lines=21> */
.L_x_9168:
[----:B------:R-:W-:-:S04]  /*22680*/  LOP3.LUT R3, RZ, R0, RZ, 0x33, !PT ;  /* 0x00000000ff037212 */ /* 0x000fc800078e33ff */
[----:B------:R-:W-:-:S05]  /*22690*/  IADD3 R0, R4, R3, RZ ;  /* 0x0000000304007210 */ /* 0x000fca0007ffe0ff */
[----:B------:R3:W-:Y:S01]  /*226a0*/  STL [R1+0x4], R0 ;  /* 0x0000040001007387 */ /* 0x0007e20000100800 */
[----:B------:R-:W-:Y:S05]  /*226b0*/  BRA `(.L_x_9169) ;  /* 0x0000000000287947 */ /* 0x000fea0003800000 */
.L_x_9161:
        /* <DEDUP_REMOVED lines=10> */
.L_x_9169:
[----:B---34-:R-:W3:Y:S04]  /*22760*/  LDL R0, [R1+0x2c] ;  /* 0x00002c0001007983 */ /* 0x018ee80000100800 */
[----:B------:R-:W4:Y:S04]  /*22770*/  LDL R3, [R1+0x8] ;  /* 0x0000080001037983 */ /* 0x000f280000100800 */
[----:B-12---:R-:W2:Y:S04]  /*22780*/  LDL R2, [R1+0xc] ;  /* 0x00000c0001027983 */ /* 0x006ea80000100800 */
[----:B------:R-:W5:Y:S04]  /*22790*/  LDL R4, [R1] ;  /* 0x0000000001047983 */ /* 0x000f680000100800 */
[----:B------:R-:W5:Y:S01]  /*227a0*/  LDL R5, [R1+0x4] ;  /* 0x0000040001057983 */ /* 0x000f620000100800 */
[----:B------:R-:W-:Y:S05]  /*227b0*/  WARPSYNC.ALL ;  /* 0x0000000000007948 */ /* 0x000fea0003800000 */
[----:B------:R-:W-:Y:S01]  /*227c0*/  BAR.SYNC.DEFER_BLOCKING 0x4, 0x180 ;  /* 0x0106000000007b1d */ /* 0x000fe20000010000 */
[----:B---3--:R-:W-:Y:S01]  /*227d0*/  ISETP.NE.AND P0, PT, R0, RZ, PT ;  /* 0x000000ff0000720c */ /* 0x008fe20003f05270 */
[----:B----4-:R-:W-:-:S12]  /*227e0*/  IMAD.MOV.U32 R6, RZ, RZ, R3 ;  /* 0x000000ffff067224 */ /* 0x010fd800078e0003 */
[----:B------:R-:W1:Y:S01]  /*227f0*/  @!P0 S2R R3, SR_CgaCtaId ;  /* 0x0000000000038919 */ /* 0x000e620000008800 */
[----:B------:R-:W-:Y:S02]  /*22800*/  @!P0 MOV R0, 0x400 ;  /* 0x0000040000008802 */ /* 0x000fe40000000f00 */
[----:B--2---:R-:W-:Y:S02]  /*22810*/  MOV R7, R2 ;  /* 0x0000000200077202 */ /* 0x004fe40000000f00 */
[----:B-1----:R-:W-:-:S05]  /*22820*/  @!P0 LEA R18, R3, R0, 0x18 ;  /* 0x0000000003128211 */ /* 0x002fca00078ec0ff */
[----:B-----5:R2:W-:Y:S01]  /*22830*/  @!P0 STS.128 [R18+0x288d0], R4 ;  /* 0x0288d00412008388 */ /* 0x0205e20000000c00 */
[----:B------:R-:W-:Y:S06]  /*22840*/  BAR.ARV 0x5, 0x180 ;  /* 0x0146000000007b1d */ /* 0x000fec0000002000 */
.L_x_9158:
[----:B----4-:R-:W3:Y:S01]  /*22850*/  LDL R0, [R1+0xc] ;  /* 0x00000c0001007983 */ /* 0x010ee20000100800 */
[----:B------:R-:W-:Y:S02]  /*22860*/  ULDC UR4, c[0x0][0xc3c] ;  /* 0x00030f0000047ab9 */ /* 0x000fe40000000800 */
[----:B---3--:R-:W-:-:S13]  /*22870*/  ISETP.GE.AND P0, PT, R0, UR4, PT ;  /* 0x0000000400007c0c */ /* 0x008fda000bf06270 */
[----:B------:R-:W-:Y:S05]  /*22880*/  @!P0 BRA `(.L_x_9170) ;  /* 0xffffff9000888947 */ /* 0x000fea000383ffff */
[----:B------:R-:W-:Y:S05]  /*22890*/  BSYNC B8 ;  /* 0x0000000000087941 */ /* 0x000fea0003800000 */
.L_x_9027:
[----:B--2---:R-:W2:Y:S01]  /*228a0*/  LDL.LU R0, [R1+0x64] ;  /* 0x0000640001007983 */ /* 0x004ea20000300800 */
[----:B------:R-:W-:Y:S01]  /*228b0*/  BSSY B0, `(.L_x_9171) ;  /* 0x000000b000007945 */ /* 0x000fe20003800000 */
[----:B-1----:R-:W1:Y:S01]  /*228c0*/  S2R R5, SR_CgaCtaId ;  /* 0x0000000000057919 */ /* 0x002e620000008800 */
[----:B--2---:R-:W-:-:S05]  /*228d0*/  VIADD R0, R0, 0x1 ;  /* 0x0000000100007836 */ /* 0x004fca0000000000 */
        /* <DEDUP_REMOVED lines=8> */
.L_x_9339:
[----:B------:R-:W-:Y:S05]  /*22960*/  BSYNC B0 ;  /* 0x0000000000007941 */ /* 0x000fea0003800000 */
.L_x_9171:
[----:B------:R-:W-:-:S03]  /*22970*/  UMOV UR4, 0xffffffff ;  /* 0xffffffff00047882 */ /* 0x000fc60000000000 */
[----:B------:R-:W-:Y:S05]  /*22980*/  BRA.DIV UR4, `(.L_x_9173) ;  /* 0x0000004204587947 */ /* 0x000fea000b800000 */
[----:B------:R-:W1:Y:S02]  /*22990*/  S2R R2, SR_TID.X ;  /* 0x0000000000027919 */ /* 0x000e640000002100 */
[----:B-1----:R-:W-:-:S04]  /*229a0*/  SHF.R.U32.HI R2, RZ, 0x5, R2 ;  /* 0x00000005ff027819 */ /* 0x002fc80000011602 */
[----:B------:R-:W-:-:S05]  /*229b0*/  LOP3.LUT R2, R2, 0x3, RZ, 0xc0, !PT ;  /* 0x0000000302027812 */ /* 0x000fca00078ec0ff */
[----:B------:R1:W2:Y:S02]  /*229c0*/  SHFL.IDX PT, R14, R2, RZ, 0x1f ;  /* 0x00001fff020e7589 */ /* 0x0002a400000e0000 */
.L_x_9342:
[----:B--2---:R-:W-:-:S13]  /*229d0*/  ISETP.NE.AND P0, PT, R14, RZ, PT ;  /* 0x000000ff0e00720c */ /* 0x004fda0003f05270 */
[----:B------:R-:W-:Y:S05]  /*229e0*/  @P0 BRA `(.L_x_8801) ;  /* 0x00000000008c0947 */ /* 0x000fea0003800000 */
[----:B------:R-:W-:-:S03]  /*229f0*/  UMOV UR4, 0xffffffff ;  /* 0xffffffff00047882 */ /* 0x000fc60000000000 */
[----:B------:R-:W-:Y:S05]  /*22a00*/  BRA.DIV UR4, `(.L_x_9174) ;  /* 0x00000042046c7947 */ /* 0x000fea000b800000 */
[----:B------:R-:W-:-:S13]  /*22a10*/  ELECT P6, URZ, PT ;  /* 0x00000000003f782f */ /* 0x000fda00038c0000 */
.L_x_9345:
[----:B------:R-:W-:Y:S05]  /*22a20*/  @!P6 BRA `(.L_x_8801) ;  /* 0x00000000007ce947 */ /* 0x000fea0003800000 */
[----:B------:R-:W-:-:S06]  /*22a30*/  ULOP3.LUT UR4, UR40, 0x2, URZ, 0xfc, !UPT ;  /* 0x0000000228047892 */ /* 0x000fcc000f8efc3f */
[----:B-1----:R-:W-:-:S05]  /*22a40*/  IMAD.U32 R2, RZ, RZ, UR4 ;  /* 0x00000004ff027e24 */ /* 0x002fca000f8e00ff */
[----:B------:R-:W-:-:S13]  /*22a50*/  ISETP.NE.AND P2, PT, R2, 0x3, PT ;  /* 0x000000030200780c */ /* 0x000fda0003f45270 */
[----:B------:R-:W-:Y:S05]  /*22a60*/  @!P2 BRA `(.L_x_9175) ;  /* 0x000000000004a947 */ /* 0x000fea0003800000 */
[----:B------:R-:W-:Y:S01]  /*22a70*/  BPT.TRAP 0x1 ;  /* 0x000000040000795c */ /* 0x000fe20000300000 */
.L_x_9175:
[----:B------:R-:W2:Y:S01]  /*22a80*/  LDL.LU R7, [R1+0x18] ;  /* 0x0000180001077983 */ /* 0x000ea20000300800 */
[----:B------:R-:W-:Y:S02]  /*22a90*/  VIADD R2, R0, 0x28840 ;  /* 0x0002884000027836 */ /* 0x000fe40000000000 */
[----:B0-----:R-:W-:-:S03]  /*22aa0*/  VIADD R3, R19, 0x1 ;  /* 0x0000000113037836 */ /* 0x001fc60000000000 */
[----:B------:R-:W-:Y:S02]  /*22ab0*/  LEA R6, R19, R2, 0x3 ;  /* 0x0000000213067211 */ /* 0x000fe400078e18ff */
        /* <DEDUP_REMOVED lines=9> */
.L_x_9346:
[----:B------:R-:W1:Y:S02]  /*22b50*/  SYNCS.PHASECHK.TRANS64.TRYWAIT P0, [R7+URZ], R2 ;  /* 0x00000002070075a7 */ /* 0x000e64000800017f */
[----:B-1----:R-:W-:Y:S05]  /*22b60*/  @!P0 BRA `(.L_x_9177) ;  /* 0x0000004000488947 */ /* 0x002fea0003800000 */
.L_x_9347:
[----:B------:R-:W-:Y:S05]  /*22b70*/  @!P2 BRA `(.L_x_9178) ;  /* 0x000000000004a947 */ /* 0x000fea0003800000 */
[----:B------:R-:W-:Y:S01]  /*22b80*/  BPT.TRAP 0x1 ;  /* 0x000000040000795c */ /* 0x000fe20000300000 */
.L_x_9178:
[----:B------:R-:W-:-:S04]  /*22b90*/  VIADD R0, R0, 0x28860 ;  /* 0x0002886000007836 */ /* 0x000fc80000000000 */
[----:B------:R-:W-:-:S04]  /*22ba0*/  IMAD R4, R19, 0x8, R0 ;  /* 0x0000000813047824 */ /* 0x000fc800078e0200 */
[----:B------:R-:W2:Y:S02]  /*22bb0*/  SYNCS.PHASECHK.TRANS64.TRYWAIT P0, [R4+URZ], R5 ;  /* 0x00000005040075a7 */ /* 0x000ea4000800017f */
[----:B--2---:R-:W-:Y:S05]  /*22bc0*/  @!P0 BRA `(.L_x_9179) ;  /* 0x0000004000448947 */ /* 0x004fea0003800000 */
.L_x_9348:
[----:B------:R-:W-:-:S07]  /*22bd0*/  LEA R3, R3, R0, 0x3 ;  /* 0x0000000003037211 */ /* 0x000fce00078e18ff */
.L_x_9180:
[----:B---3--:R3:W4:Y:S02]  /*22be0*/  SYNCS.PHASECHK.TRANS64.TRYWAIT P0, [R3+URZ], R2 ;  /* 0x00000002030075a7 */ /* 0x008724000800017f */
[----:B----4-:R-:W-:Y:S05]  /*22bf0*/  @!P0 NANOSLEEP.SYNCS 0x989680 ;  /* 0x009896800000895d */ /* 0x010fea0003900000 */
[----:B------:R-:W4:Y:S02]  /*22c00*/  @!P0 SYNCS.PHASECHK.TRANS64 P0, [R3+URZ], R2 ;  /* 0x00000002030085a7 */ /* 0x000f24000800007f */
[----:B----4-:R-:W-:Y:S05]  /*22c10*/  @!P0 BRA `(.L_x_9180) ;  /* 0xfffffffc00f08947 */ /* 0x010fea000383ffff */
.L_x_8801:
[----:B------:R-:W-:Y:S05]  /*22c20*/  BSYNC B9 ;  /* 0x0000000000097941 */ /* 0x000fea0003800000 */
.L_x_8798:
[----:B------:R-:W-:Y:S05]  /*22c30*/  EXIT ;  /* 0x000000000000794d */ /* 0x000fea0003800000 */
.L_x_8825:
[----:B0-----:R0:W1:Y:S02]  /*22c40*/  SYNCS.PHASECHK.TRANS64.TRYWAIT P6, [R110+URZ+0x28890], R117 ;  /* 0x028890756e0075a7 */ /* 0x00106400080c017f */
[----:B-1----:R-:W-:Y:S05]  /*22c50*/  @!P6 NANOSLEEP.SYNCS 0x989680 ;  /* 0x009896800000e95d */ /* 0x002fea0003900000 */
[----:B------:R-:W1:Y:S02]  /*22c60*/  @!P6 SYNCS.PHASECHK.TRANS64 P6, [R110+URZ+0x28890], R117 ;  /* 0x028890756e00e5a7 */ /* 0x000e6400080c007f */
[----:B-1----:R-:W-:Y:S05]  /*22c70*/  @!P6 BRA `(.L_x_8825) ;  /* 0xfffffffc00f0e947 */ /* 0x002fea000383ffff */
[----:B------:R-:W-:Y:S05]  /*22c80*/  BRA `(.L_x_9181) ;  /* 0xfffffe0800987947 */ /* 0x000fea000383ffff */
.L_x_8861:
[----:B0-----:R0:W1:Y:S02]  /*22c90*/  SYNCS.PHASECHK.TRANS64.TRYWAIT P4, [R110+URZ+0x28890], R117 ;  /* 0x028890756e0075a7 */ /* 0x001064000808017f */
[----:B-1----:R-:W-:Y:S05]  /*22ca0*/  @!P4 NANOSLEEP.SYNCS 0x989680 ;  /* 0x009896800000c95d */ /* 0x002fea0003900000 */
[----:B------:R-:W1:Y:S02]  /*22cb0*/  @!P4 SYNCS.PHASECHK.TRANS64 P4, [R110+URZ+0x28890], R117 ;  /* 0x028890756e00c5a7 */ /* 0x000e64000808007f */
[----:B-1----:R-:W-:Y:S05]  /*22cc0*/  @!P4 BRA `(.L_x_8861) ;  /* 0xfffffffc00f0c947 */ /* 0x002fea000383ffff */
[----:B------:R-:W-:Y:S05]  /*22cd0*/  BRA `(.L_x_9182) ;  /* 0xfffffe30000c7947 */ /* 0x000fea000383ffff */
.L_x_8878:
[----:B0-----:R0:W1:Y:S02]  /*22ce0*/  SYNCS.PHASECHK.TRANS64.TRYWAIT P3, [R110+URZ+0x28890], R117 ;  /* 0x028890756e0075a7 */ /* 0x001064000806017f */
[----:B-1----:R-:W-:Y:S05]  /*22cf0*/  @!P3 NANOSLEEP.SYNCS 0x989680 ;  /* 0x009896800000b95d */ /* 0x002fea0003900000 */
[----:B------:R-:W1:Y:S02]  /*22d00*/  @!P3 SYNCS.PHASECHK.TRANS64 P3, [R110+URZ+0x28890], R117 ;  /* 0x028890756e00b5a7 */ /* 0x000e64000806007f */
[----:B-1----:R-:W-:Y:S05]  /*22d10*/  @!P3 BRA `(.L_x_8878) ;  /* 0xfffffffc00f0b947 */ /* 0x002fea000383ffff */
[----:B------:R-:W-:Y:S05]  /*22d20*/  BRA `(.L_x_9183) ;  /* 0xfffffe5000587947 */ /* 0x000fea000383ffff */
.L_x_8888:
[----:B--2---:R2:W3:Y:S02]  /*22d30*/  SYNCS.PHASECHK.TRANS64.TRYWAIT P0, [R110+URZ+0x288b0], R117 ;  /* 0x0288b0756e0075a7 */ /* 0x0044e4000800017f */
[----:B---3--:R-:W-:Y:S05]  /*22d40*/  @!P0 NANOSLEEP.SYNCS 0x989680 ;  /* 0x009896800000895d */ /* 0x008fea0003900000 */
[----:B------:R-:W3:Y:S02]  /*22d50*/  @!P0 SYNCS.PHASECHK.TRANS64 P0, [R110+URZ+0x288b0], R117 ;  /* 0x0288b0756e0085a7 */ /* 0x000ee4000800007f */
[----:B---3--:R-:W-:Y:S05]  /*22d60*/  @!P0 BRA `(.L_x_8888) ;  /* 0xfffffffc00f08947 */ /* 0x008fea000383ffff */
[----:B------:R-:W-:Y:S05]  /*22d70*/  BRA `(.L_x_9184) ;  /* 0xfffffe5400f47947 */ /* 0x000fea000383ffff */
.L_x_8902:
[----:B------:R-:W0:Y:S01]  /*22d80*/  S2R R5, SR_TID.X ;  /* 0x0000000000057919 */ /* 0x000e220000002100 */
[----:B------:R-:W-:Y:S01]  /*22d90*/  BSSY B0, `(.L_x_9185) ;  /* 0x000000c000007945 */ /* 0x000fe20003800000 */
[----:B------:R-:W-:Y:S01]  /*22da0*/  IMAD.MOV.U32 R12, RZ, RZ, RZ ;  /* 0x000000ffff0c7224 */ /* 0x000fe200078e00ff */
[----:B------:R-:W-:Y:S01]  /*22db0*/  MOV R15, 0xffffffff ;  /* 0xffffffff000f7802 */ /* 0x000fe20000000f00 */
[----:B------:R-:W-:Y:S02]  /*22dc0*/  IMAD.MOV.U32 R11, RZ, RZ, 0x1f ;  /* 0x0000001fff0b7424 */ /* 0x000fe400078e00ff */
        /* <DEDUP_REMOVED lines=8> */
.L_x_9186:
[----:B------:R-:W-:Y:S05]  /*22e50*/  BSYNC B0 ;  /* 0x0000000000007941 */ /* 0x000fea0003800000 */
.L_x_9185:
[----:B------:R-:W-:Y:S01]  /*22e60*/  IMAD.MOV.U32 R189, RZ, RZ, R14 ;  /* 0x000000ffffbd7224 */ /* 0x000fe200078e000e */
[----:B------:R-:W-:Y:S06]  /*22e70*/  BRA `(.L_x_9187) ;  /* 0xfffffe6000d47947 */ /* 0x000fec000383ffff */
.L_x_8912:
        /* <DEDUP_REMOVED lines=8> */
.L_x_9189:
[----:B------:R-:W-:Y:S05]  /*22f00*/  BSYNC B1 ;  /* 0x0000000000017941 */ /* 0x000fea0003800000 */
.L_x_9188:
        /* <DEDUP_REMOVED lines=8> */
.L_x_9190:
[----:B------:R-:W-:Y:S02]  /*22f90*/  IMAD.MOV.U32 R13, RZ, RZ, R10 ;  /* 0x000000ffff0d7224 */ /* 0x000fe400078e000a */
[----:B------:R-:W-:-:S07]  /*22fa0*/  IMAD.MOV.U32 R3, RZ, RZ, R14 ;  /* 0x000000ffff037224 */ /* 0x000fce00078e000e */
[----:B------:R-:W-:Y:S05]  /*22fb0*/  WARPSYNC.COLLECTIVE R15, `(.L_x_9191) ;  /* 0x000000000f087348 */ /* 0x000fea0003c00000 */
[----:B------:R0:W1:Y:S02]  /*22fc0*/  SHFL.IDX P6, R14, R13, R12, R11 ;  /* 0x0000000c0d0e7389 */ /* 0x00006400000c000b */
[----:B01----:R-:W-:Y:S01]  /*22fd0*/  ENDCOLLECTIVE ;  /* 0x000000000000791b */ /* 0x003fe20003800000 */
.L_x_9191:
[----:B------:R-:W-:Y:S02]  /*22fe0*/  IMAD.MOV.U32 R13, RZ, RZ, R5 ;  /* 0x000000ffff0d7224 */ /* 0x000fe400078e0005 */
[----:B------:R-:W-:-:S07]  /*22ff0*/  IMAD.MOV.U32 R4, RZ, RZ, R14 ;  /* 0x000000ffff047224 */ /* 0x000fce00078e000e */
[----:B------:R-:W-:Y:S05]  /*23000*/  WARPSYNC.COLLECTIVE R15, `(.L_x_9192) ;  /* 0x000000000f087348 */ /* 0x000fea0003c00000 */
[----:B------:R0:W1:Y:S02]  /*23010*/  SHFL.IDX P6, R14, R13, R12, R11 ;  /* 0x0000000c0d0e7389 */ /* 0x00006400000c000b */
[----:B01----:R-:W-:Y:S01]  /*23020*/  ENDCOLLECTIVE ;  /* 0x000000000000791b */ /* 0x003fe20003800000 */
.L_x_9192:
[----:B------:R-:W-:Y:S05]  /*23030*/  BRA `(.L_x_9193) ;  /* 0xfffffe6800247947 */ /* 0x000fea000383ffff */
.L_x_8915:
        /* <DEDUP_REMOVED lines=8> */
.L_x_9195:
[----:B------:R-:W-:Y:S05]  /*230c0*/  BSYNC B1 ;  /* 0x0000000000017941 */ /* 0x000fea0003800000 */
.L_x_9194:
        /* <DEDUP_REMOVED lines=8> */
.L_x_9196:
[----:B------:R-:W-:Y:S01]  /*23150*/  MOV R13, R10 ;  /* 0x0000000a000d7202 */ /* 0x000fe20000000f00 */
[----:B------:R-:W-:-:S07]  /*23160*/  IMAD.MOV.U32 R3, RZ, RZ, R14 ;  /* 0x000000ffff037224 */ /* 0x000fce00078e000e */
[----:B------:R-:W-:Y:S05]  /*23170*/  WARPSYNC.COLLECTIVE R15, `(.L_x_9197) ;  /* 0x000000000f087348 */ /* 0x000fea0003c00000 */
[----:B------:R0:W1:Y:S02]  /*23180*/  SHFL.IDX P6, R14, R13, R12, R11 ;  /* 0x0000000c0d0e7389 */ /* 0x00006400000c000b */
[----:B01----:R-:W-:Y:S01]  /*23190*/  ENDCOLLECTIVE ;  /* 0x000000000000791b */ /* 0x003fe20003800000 */
.L_x_9197:
[----:B------:R-:W-:Y:S02]  /*231a0*/  IMAD.MOV.U32 R13, RZ, RZ, R5 ;  /* 0x000000ffff0d7224 */ /* 0x000fe400078e0005 */
[----:B------:R-:W-:-:S07]  /*231b0*/  IMAD.MOV.U32 R4, RZ, RZ, R14 ;  /* 0x000000ffff047224 */ /* 0x000fce00078e000e */
[----:B------:R-:W-:Y:S05]  /*231c0*/  WARPSYNC.COLLECTIVE R15, `(.L_x_9198) ;  /* 0x000000000f087348 */ /* 0x000fea0003c00000 */
[----:B------:R0:W1:Y:S02]  /*231d0*/  SHFL.IDX P6, R14, R13, R12, R11 ;  /* 0x0000000c0d0e7389 */ /* 0x00006400000c000b */
[----:B01----:R-:W-:Y:S01]  /*231e0*/  ENDCOLLECTIVE ;  /* 0x000000000000791b */ /* 0x003fe20003800000 */
.L_x_9198:
[----:B------:R-:W-:Y:S05]  /*231f0*/  BRA `(.L_x_9199) ;  /* 0xfffffe6800907947 */ /* 0x000fea000383ffff */
.L_x_8918:
[----:B------:R-:W-:Y:S01]  /*23200*/  BSSY B1, `(.L_x_9200) ;  /* 0x0000008000017945 */ /* 0x000fe20003800000 */
[----:B------:R-:W-:Y:S01]  /*23210*/  IMAD.MOV.U32 R13, RZ, RZ, R7 ;  /* 0x000000ffff0d7224 */ /* 0x000fe200078e0007 */
[----:B------:R-:W-:Y:S01]  /*23220*/  MOV R11, 0x181f ;  /* 0x0000181f000b7802 */ /* 0x000fe20000000f00 */
[----:B------:R-:W-:Y:S02]  /*23230*/  IMAD.MOV.U32 R12, RZ, RZ, 0x2 ;  /* 0x00000002ff0c7424 */ /* 0x000fe400078e00ff */
[----:B------:R-:W-:-:S07]  /*23240*/  IMAD.MOV.U32 R15, RZ, RZ, -0x1 ;  /* 0xffffffffff0f7424 */ /* 0x000fce00078e00ff */
[----:B-1--4-:R-:W-:Y:S05]  /*23250*/  WARPSYNC.COLLECTIVE R15, `(.L_x_9201) ;  /* 0x000000000f087348 */ /* 0x012fea0003c00000 */
[----:B----4-:R0:W2:Y:S02]  /*23260*/  SHFL.IDX P6, R14, R13, R12, R11 ;  /* 0x0000000c0d0e7389 */ /* 0x0100a400000c000b */
[----:B012---:R-:W-:Y:S01]  /*23270*/  ENDCOLLECTIVE ;  /* 0x000000000000791b */ /* 0x007fe20003800000 */
.L_x_9201:
[----:B------:R-:W-:Y:S05]  /*23280*/  BSYNC B1 ;  /* 0x0000000000017941 */ /* 0x000fea0003800000 */
.L_x_9200:
        /* <DEDUP_REMOVED lines=8> */
.L_x_9202:
[----:B------:R-:W-:Y:S02]  /*23310*/  IMAD.MOV.U32 R13, RZ, RZ, R10 ;  /* 0x000000ffff0d7224 */ /* 0x000fe400078e000a */
[----:B------:R-:W-:-:S07]  /*23320*/  IMAD.MOV.U32 R3, RZ, RZ, R14 ;  /* 0x000000ffff037224 */ /* 0x000fce00078e000e */
[----:B------:R-:W-:Y:S05]  /*23330*/  WARPSYNC.COLLECTIVE R15, `(.L_x_9203) ;  /* 0x000000000f087348 */ /* 0x000fea0003c00000 */
[----:B------:R0:W1:Y:S02]  /*23340*/  SHFL.IDX P6, R14, R13, R12, R11 ;  /* 0x0000000c0d0e7389 */ /* 0x00006400000c000b */
[----:B01----:R-:W-:Y:S01]  /*23350*/  ENDCOLLECTIVE ;  /* 0x000000000000791b */ /* 0x003fe20003800000 */
.L_x_9203:
[----:B------:R-:W-:Y:S01]  /*23360*/  MOV R13, R5 ;  /* 0x00000005000d7202 */ /* 0x000fe20000000f00 */
[----:B------:R-:W-:-:S07]  /*23370*/  IMAD.MOV.U32 R4, RZ, RZ, R14 ;  /* 0x000000ffff047224 */ /* 0x000fce00078e000e */
[----:B------:R-:W-:Y:S05]  /*23380*/  WARPSYNC.COLLECTIVE R15, `(.L_x_9204) ;  /* 0x000000000f087348 */ /* 0x000fea0003c00000 */
[----:B------:R0:W1:Y:S02]  /*23390*/  SHFL.IDX P6, R14, R13, R12, R11 ;  /* 0x0000000c0d0e7389 */ /* 0x00006400000c000b */
[----:B01----:R-:W-:Y:S01]  /*233a0*/  ENDCOLLECTIVE ;  /* 0x000000000000791b */ /* 0x003fe20003800000 */
.L_x_9204:
[----:B------:R-:W-:Y:S05]  /*233b0*/  BRA `(.L_x_9205) ;  /* 0xfffffe6800e47947 */ /* 0x000fea000383ffff */
.L_x_8921:
        /* <DEDUP_REMOVED lines=8> */
.L_x_9207:
[----:B------:R-:W-:Y:S05]  /*23440*/  BSYNC B1 ;  /* 0x0000000000017941 */ /* 0x000fea0003800000 */
.L_x_9206:
        /* <DEDUP_REMOVED lines=8> */
.L_x_9208:
[----:B------:R-:W-:Y:S01]  /*234d0*/  IMAD.MOV.U32 R13, RZ, RZ, R10 ;  /* 0x000000ffff0d7224 */ /* 0x000fe200078e000a */
[----:B------:R-:W-:-:S07]  /*234e0*/  MOV R3, R14 ;  /* 0x0000000e00037202 */ /* 0x000fce0000000f00 */
[----:B------:R-:W-:Y:S05]  /*234f0*/  WARPSYNC.COLLECTIVE R15, `(.L_x_9209) ;  /* 0x000000000f087348 */ /* 0x000fea0003c00000 */
[----:B------:R0:W1:Y:S02]  /*23500*/  SHFL.IDX P6, R14, R13, R12, R11 ;  /* 0x0000000c0d0e7389 */ /* 0x00006400000c000b */
[----:B01----:R-:W-:Y:S01]  /*23510*/  ENDCOLLECTIVE ;  /* 0x000000000000791b */ /* 0x003fe20003800000 */
.L_x_9209:
[----:B------:R-:W-:Y:S02]  /*23520*/  IMAD.MOV.U32 R13, RZ, RZ, R5 ;  /* 0x000000ffff0d7224 */ /* 0x000fe400078e0005 */
[----:B------:R-:W-:-:S07]  /*23530*/  IMAD.MOV.U32 R4, RZ, RZ, R14 ;  /* 0x000000ffff047224 */ /* 0x000fce00078e000e */
[----:B------:R-:W-:Y:S05]  /*23540*/  WARPSYNC.COLLECTIVE R15, `(.L_x_9210) ;  /* 0x000000000f087348 */ /* 0x000fea0003c00000 */
[----:B------:R0:W1:Y:S02]  /*23550*/  SHFL.IDX P6, R14, R13, R12, R11 ;  /* 0x0000000c0d0e7389 */ /* 0x00006400000c000b */
[----:B01----:R-:W-:Y:S01]  /*23560*/  ENDCOLLECTIVE ;  /* 0x000000000000791b */ /* 0x003fe20003800000 */
.L_x_9210:
[----:B------:R-:W-:Y:S01]  /*23570*/  IMAD.MOV.U32 R5, RZ, RZ, R14 ;  /* 0x000000ffff057224 */ /* 0x000fe200078e000e */
[----:B------:R-:W-:Y:S06]  /*23580*/  BRA `(.L_x_9211) ;  /* 0xfffffe6c003c7947 */ /* 0x000fec000383ffff */
.L_x_8925:
[----:B0-----:R0:W1:Y:S02]  /*23590*/  SYNCS.PHASECHK.TRANS64.TRYWAIT P0, [R2+URZ+0x28800], R67 ;  /* 0x02880043020075a7 */ /* 0x001064000800017f */
[----:B-1----:R-:W-:Y:S05]  /*235a0*/  @!P0 NANOSLEEP.SYNCS 0x989680 ;  /* 0x009896800000895d */ /* 0x002fea0003900000 */
[----:B------:R-:W1:Y:S02]  /*235b0*/  @!P0 SYNCS.PHASECHK.TRANS64 P0, [R2+URZ+0x28800], R67 ;  /* 0x02880043020085a7 */ /* 0x000e64000800007f */
[----:B-1----:R-:W-:Y:S05]  /*235c0*/  @!P0 BRA `(.L_x_8925) ;  /* 0xfffffffc00f08947 */ /* 0x002fea000383ffff */
[----:B------:R-:W-:Y:S05]  /*235d0*/  BRA `(.L_x_9212) ;  /* 0xfffffe6c00f47947 */ /* 0x000fea000383ffff */
.L_x_8941:
[----:B------:R-:W0:Y:S01]  /*235e0*/  LDC R54, c[0x0][0x3f4] ;  /* 0x0000fd00ff367b82 */ /* 0x000e220000000800 */
[----:B------:R-:W-:Y:S01]  /*235f0*/  BSSY B1, `(.L_x_9213) ;  /* 0x0000008000017945 */ /* 0x000fe20003800000 */
[----:B------:R-:W-:Y:S01]  /*23600*/  MOV R13, R35 ;  /* 0x00000023000d7202 */ /* 0x000fe20000000f00 */
[----:B------:R-:W-:Y:S02]  /*23610*/  IMAD.MOV.U32 R12, RZ, RZ, RZ ;  /* 0x000000ffff0c7224 */ /* 0x000fe400078e00ff */
[----:B------:R-:W-:Y:S02]  /*23620*/  IMAD.MOV.U32 R11, RZ, RZ, 0x181f ;  /* 0x0000181fff0b7424 */ /* 0x000fe400078e00ff */
[----:B------:R-:W-:-:S07]  /*23630*/  IMAD.MOV.U32 R15, RZ, RZ, -0x1 ;  /* 0xffffffffff0f7424 */ /* 0x000fce00078e00ff */
[----:B0-----:R-:W-:Y:S05]  /*23640*/  WARPSYNC.COLLECTIVE R15, `(.L_x_9214) ;  /* 0x000000000f087348 */ /* 0x001fea0003c00000 */
[----:B------:R1:W2:Y:S02]  /*23650*/  SHFL.IDX P6, R14, R13, R12, R11 ;  /* 0x0000000c0d0e7389 */ /* 0x0002a400000c000b */
[----:B012---:R-:W-:Y:S01]  /*23660*/  ENDCOLLECTIVE ;  /* 0x000000000000791b */ /* 0x007fe20003800000 */
.L_x_9214:
[----:B------:R-:W-:Y:S05]  /*23670*/  BSYNC B1 ;  /* 0x0000000000017941 */ /* 0x000fea0003800000 */
.L_x_9213:
[----:B------:R-:W-:Y:S01]  /*23680*/  MOV R13, R32 ;  /* 0x00000020000d7202 */ /* 0x000fe20000000f00 */
[----:B------:R-:W-:Y:S01]  /*23690*/  IMAD.MOV.U32 R12, RZ, RZ, RZ ;  /* 0x000000ffff0c7224 */ /* 0x000fe200078e00ff */
[----:B------:R-:W-:Y:S01]  /*236a0*/  ISETP.GE.AND P0, PT, R16, R54, PT ;  /* 0x000000361000720c */ /* 0x000fe20003f06270 */
[----:B------:R-:W-:Y:S02]  /*236b0*/  IMAD.MOV.U32 R11, RZ, RZ, 0x181f ;  /* 0x0000181fff0b7424 */ /* 0x000fe400078e00ff */
[----:B------:R-:W-:Y:S02]  /*236c0*/  IMAD.MOV.U32 R15, RZ, RZ, -0x1 ;  /* 0xffffffffff0f7424 */ /* 0x000fe400078e00ff */
[----:B------:R-:W-:Y:S02]  /*236d0*/  IMAD.MOV.U32 R0, RZ, RZ, R14 ;  /* 0x000000ffff007224 */ /* 0x000fe400078e000e */
[----:B------:R-:W-:-:S07]  /*236e0*/  IMAD R3, R192, R5, RZ ;  /* 0x00000005c0037224 */ /* 0x000fce00078e02ff */
[----:B------:R-:W-:Y:S05]  /*236f0*/  WARPSYNC.COLLECTIVE R15, `(.L_x_9215) ;  /* 0x000000000f087348 */ /* 0x000fea0003c00000 */
[----:B------:R0:W1:Y:S02]  /*23700*/  SHFL.IDX P6, R14, R13, R12, R11 ;  /* 0x0000000c0d0e7389 */ /* 0x00006400000c000b */
[----:B01----:R-:W-:Y:S01]  /*23710*/  ENDCOLLECTIVE ;  /* 0x000000000000791b */ /* 0x003fe20003800000 */
.L_x_9215:
[----:B------:R-:W-:Y:S02]  /*23720*/  ISETP.GE.OR P1, PT, R56, R3, P0 ;  /* 0x000000033800720c */ /* 0x000fe40000726670 */
[----:B------:R-:W-:-:S11]  /*23730*/  MOV R13, R33 ;  /* 0x00000021000d7202 */ /* 0x000fd60000000f00 */
[C---:B------:R-:W-:Y:S01]  /*23740*/  @!P1 IMAD.SHL.U32 R21, R16.reuse, 0x2, RZ ;  /* 0x0000000210159824 */ /* 0x040fe200078e00ff */
[----:B------:R-:W-:Y:S01]  /*23750*/  @!P1 SHF.L.U64.HI R6, R16, 0x1, R17 ;  /* 0x0000000110069819 */ /* 0x000fe20000010211 */
[----:B------:R-:W-:-:S07]  /*23760*/  IMAD.MOV.U32 R4, RZ, RZ, R14 ;  /* 0x000000ffff047224 */ /* 0x000fce00078e000e */
[----:B------:R-:W-:Y:S05]  /*23770*/  WARPSYNC.COLLECTIVE R15, `(.L_x_9216) ;  /* 0x000000000f087348 */ /* 0x000fea0003c00000 */
[----:B------:R0:W1:Y:S02]  /*23780*/  SHFL.IDX P6, R14, R13, R12, R11 ;  /* 0x0000000c0d0e7389 */ /* 0x00006400000c000b */
[----:B01----:R-:W-:Y:S01]  /*23790*/  ENDCOLLECTIVE ;  /* 0x000000000000791b */ /* 0x003fe20003800000 */
.L_x_9216:
[----:B------:R-:W-:-:S04]  /*237a0*/  @!P1 IADD3 R4, P2, R4, R21, RZ ;  /* 0x0000001504049210 */ /* 0x000fc80007f5e0ff */
[----:B------:R-:W-:Y:S01]  /*237b0*/  @!P1 MOV R8, R4 ;  /* 0x0000000400089202 */ /* 0x000fe20000000f00 */
[----:B------:R-:W-:-:S04]  /*237c0*/  @!P1 IMAD.X R7, R0, 0x1, R6, P2 ;  /* 0x0000000100079824 */ /* 0x000fc800010e0606 */
[----:B------:R-:W-:Y:S02]  /*237d0*/  @!P1 IMAD.MOV.U32 R9, RZ, RZ, R7 ;  /* 0x000000ffff099224 */ /* 0x000fe400078e0007 */
[----:B------:R-:W-:Y:S02]  /*237e0*/  IMAD.MOV.U32 R13, RZ, RZ, R34 ;  /* 0x000000ffff0d7224 */ /* 0x000fe400078e0022 */
[----:B------:R-:W-:-:S07]  /*237f0*/  IMAD.MOV.U32 R5, RZ, RZ, R14 ;  /* 0x000000ffff057224 */ /* 0x000fce00078e000e */
[----:B------:R-:W-:Y:S05]  /*23800*/  WARPSYNC.COLLECTIVE R15, `(.L_x_9217) ;  /* 0x000000000f087348 */ /* 0x000fea0003c00000 */
[----:B------:R0:W1:Y:S02]  /*23810*/  SHFL.IDX P6, R14, R13, R12, R11 ;  /* 0x0000000c0d0e7389 */ /* 0x00006400000c000b */
[----:B01----:R-:W-:Y:S01]  /*23820*/  ENDCOLLECTIVE ;  /* 0x000000000000791b */ /* 0x003fe20003800000 */
.L_x_9217:
[----:B------:R-:W2:Y:S01]  /*23830*/  @!P1 LD.E.128 R8, desc[UR42][R8.64] ;  /* 0x0000002a08089980 */ /* 0x000ea2000c101d00 */
[----:B------:R-:W-:-:S05]  /*23840*/  @!P1 IADD3 R14, P2, R14, R21, RZ ;  /* 0x000000150e0e9210 */ /* 0x000fca0007f5e0ff */
[----:B------:R-:W-:Y:S02]  /*23850*/  @!P1 IMAD.X R5, R5, 0x1, R6, P2 ;  /* 0x0000000105059824 */ /* 0x000fe400010e0606 */
[----:B------:R-:W-:-:S06]  /*23860*/  @!P1 IMAD.MOV.U32 R4, RZ, RZ, R14 ;  /* 0x000000ffff049224 */ /* 0x000fcc00078e000e */
[----:B------:R-:W5:Y:S01]  /*23870*/  @!P1 LD.E.128 R4, desc[UR42][R4.64] ;  /* 0x0000002a04049980 */ /* 0x000f62000c101d00 */
[----:B------:R-:W-:Y:S02]  /*23880*/  CS2R R46, SRZ ;  /* 0x00000000002e7805 */ /* 0x000fe4000001ff00 */
[----:B------:R-:W-:Y:S02]  /*23890*/  CS2R R48, SRZ ;  /* 0x0000000000307805 */ /* 0x000fe4000001ff00 */
[----:B------:R-:W-:Y:S02]  /*238a0*/  MOV R13, R35 ;  /* 0x00000023000d7202 */ /* 0x000fe40000000f00 */
[----:B------:R-:W-:Y:S02]  /*238b0*/  CS2R R44, SRZ ;  /* 0x00000000002c7805 */ /* 0x000fe4000001ff00 */
[----:B------:R-:W-:Y:S02]  /*238c0*/  CS2R R50, SRZ ;  /* 0x0000000000327805 */ /* 0x000fe4000001ff00 */
[----:B------:R-:W-:-:S02]  /*238d0*/  CS2R R24, SRZ ;  /* 0x0000000000187805 */ /* 0x000fc4000001ff00 */
[----:B--2---:R-:W-:Y:S01]  /*238e0*/  @!P1 MOV R47, R9 ;  /* 0x00000009002f9202 */ /* 0x004fe20000000f00 */
[----:B------:R-:W-:Y:S02]  /*238f0*/  @!P1 IMAD.MOV.U32 R49, RZ, RZ, R11 ;  /* 0x000000ffff319224 */ /* 0x000fe400078e000b */
[----:B------:R-:W-:Y:S02]  /*23900*/  IMAD.MOV.U32 R11, RZ, RZ, 0x181f ;  /* 0x0000181fff0b7424 */ /* 0x000fe400078e00ff */
[----:B------:R-:W-:Y:S01]  /*23910*/  IMAD.MOV.U32 R12, RZ, RZ, R47 ;  /* 0x000000ffff0c7224 */ /* 0x000fe200078e002f */
[----:B------:R-:W-:Y:S01]  /*23920*/  MOV R20, R49 ;  /* 0x0000003100147202 */ /* 0x000fe20000000f00 */
[----:B------:R-:W-:Y:S02]  /*23930*/  @!P1 IMAD.MOV.U32 R46, RZ, RZ, R8 ;  /* 0x000000ffff2e9224 */ /* 0x000fe400078e0008 */
[----:B------:R-:W-:Y:S01]  /*23940*/  @!P1 IMAD.MOV.U32 R48, RZ, RZ, R10 ;  /* 0x000000ffff309224 */ /* 0x000fe200078e000a */
[----:B------:R-:W-:Y:S01]  /*23950*/  PRMT R67, R12, 0x7610, R67 ;  /* 0x000076100c437816 */ /* 0x000fe20000000043 */
[----:B------:R-:W-:-:S02]  /*23960*/  IMAD.MOV.U32 R12, RZ, RZ, 0x1 ;  /* 0x00000001ff0c7424 */ /* 0x000fc400078e00ff */
[----:B------:R-:W-:Y:S02]  /*23970*/  IMAD.MOV.U32 R0, RZ, RZ, R46 ;  /* 0x000000ffff007224 */ /* 0x000fe400078e002e */
[----:B------:R-:W-:-:S07]  /*23980*/  IMAD.MOV.U32 R10, RZ, RZ, R48 ;  /* 0x000000ffff0a7224 */ /* 0x000fce00078e0030 */
[----:B-----5:R-:W-:Y:S05]  /*23990*/  WARPSYNC.COLLECTIVE R15, `(.L_x_9218) ;  /* 0x000000000f087348 */ /* 0x020fea0003c00000 */
[----:B------:R0:W1:Y:S02]  /*239a0*/  SHFL.IDX P6, R14, R13, R12, R11 ;  /* 0x0000000c0d0e7389 */ /* 0x00006400000c000b */
[----:B01---5:R-:W-:Y:S01]  /*239b0*/  ENDCOLLECTIVE ;  /* 0x000000000000791b */ /* 0x023fe20003800000 */
.L_x_9218:
[----:B------:R-:W-:Y:S02]  /*239c0*/  PRMT R64, R64, 0x5410, R0 ;  /* 0x0000541040407816 */ /* 0x000fe40000000000 */
[----:B------:R-:W-:Y:S01]  /*239d0*/  PRMT R37, R10, 0x5410, R20 ;  /* 0x000054100a257816 */ /* 0x000fe20000000014 */
[----:B------:R-:W-:Y:S02]  /*239e0*/  @!P1 IMAD.MOV.U32 R44, RZ, RZ, R4 ;  /* 0x000000ffff2c9224 */ /* 0x000fe400078e0004 */
[----:B------:R-:W-:Y:S02]  /*239f0*/  @!P1 IMAD.MOV.U32 R45, RZ, RZ, R5 ;  /* 0x000000ffff2d9224 */ /* 0x000fe400078e0005 */
[----:B------:R-:W-:Y:S01]  /*23a00*/  @!P1 IMAD.MOV.U32 R50, RZ, RZ, R6 ;  /* 0x000000ffff329224 */ /* 0x000fe200078e0006 */
[----:B------:R-:W-:Y:S01]  /*23a10*/  MOV R4, R44 ;  /* 0x0000002c00047202 */ /* 0x000fe20000000f00 */
[----:B------:R-:W-:Y:S02]  /*23a20*/  @!P1 IMAD.MOV.U32 R51, RZ, RZ, R7 ;  /* 0x000000ffff339224 */ /* 0x000fe400078e0007 */
        /* <DEDUP_REMOVED lines=10> */
.L_x_9219:
[----:B------:R-:W-:Y:S01]  /*23ad0*/  PRMT R64, R7, 0x7610, R64 ;  /* 0x0000761007407816 */ /* 0x000fe20000000040 */
[----:B------:R-:W-:Y:S01]  /*23ae0*/  IMAD.MOV.U32 R13, RZ, RZ, R33 ;  /* 0x000000ffff0d7224 */ /* 0x000fe200078e0021 */
[----:B------:R-:W-:-:S07]  /*23af0*/  MOV R8, R14 ;  /* 0x0000000e00087202 */ /* 0x000fce0000000f00 */
[----:B------:R-:W-:Y:S05]  /*23b00*/  WARPSYNC.COLLECTIVE R15, `(.L_x_9220) ;  /* 0x000000000f087348 */ /* 0x000fea0003c00000 */
[----:B------:R0:W1:Y:S02]  /*23b10*/  SHFL.IDX P6, R14, R13, R12, R11 ;  /* 0x0000000c0d0e7389 */ /* 0x00006400000c000b */
[----:B01----:R-:W-:Y:S01]  /*23b20*/  ENDCOLLECTIVE ;  /* 0x000000000000791b */ /* 0x003fe20003800000 */
.L_x_9220:
[----:B------:R-:W-:Y:S02]  /*23b30*/  IMAD.MOV.U32 R13, RZ, RZ, R34 ;  /* 0x000000ffff0d7224 */ /* 0x000fe400078e0022 */
[----:B------:R-:W-:-:S07]  /*23b40*/  IMAD.MOV.U32 R9, RZ, RZ, R14 ;  /* 0x000000ffff097224 */ /* 0x000fce00078e000e */
[----:B------:R-:W-:Y:S05]  /*23b50*/  WARPSYNC.COLLECTIVE R15, `(.L_x_9221) ;  /* 0x000000000f087348 */ /* 0x000fea0003c00000 */
[----:B------:R0:W1:Y:S02]  /*23b60*/  SHFL.IDX P6, R14, R13, R12, R11 ;  /* 0x0000000c0d0e7389 */ /* 0x00006400000c000b */
[----:B01----:R-:W-:Y:S01]  /*23b70*/  ENDCOLLECTIVE ;  /* 0x000000000000791b */ /* 0x003fe20003800000 */
.L_x_9221:
[----:B------:R-:W-:Y:S05]  /*23b80*/  BRA `(.L_x_9222) ;  /* 0xfffffe8400ac7947 */ /* 0x000fea000383ffff */
.L_x_8944:
[----:B------:R-:W-:Y:S01]  /*23b90*/  BSSY B1, `(.L_x_9223) ;  /* 0x0000008000017945 */ /* 0x000fe20003800000 */
[----:B------:R-:W-:Y:S01]  /*23ba0*/  IMAD.MOV.U32 R13, RZ, RZ, R35 ;  /* 0x000000ffff0d7224 */ /* 0x000fe200078e0023 */
[----:B------:R-:W-:Y:S01]  /*23bb0*/  MOV R12, 0x2 ;  /* 0x00000002000c7802 */ /* 0x000fe20000000f00 */
[----:B------:R-:W-:Y:S02]  /*23bc0*/  IMAD.MOV.U32 R11, RZ, RZ, 0x181f ;  /* 0x0000181fff0b7424 */ /* 0x000fe400078e00ff */
[----:B-1----:R-:W-:-:S07]  /*23bd0*/  IMAD.MOV.U32 R15, RZ, RZ, -0x1 ;  /* 0xffffffffff0f7424 */ /* 0x002fce00078e00ff */
[----:B------:R-:W-:Y:S05]  /*23be0*/  WARPSYNC.COLLECTIVE R15, `(.L_x_9224) ;  /* 0x000000000f087348 */ /* 0x000fea0003c00000 */
[----:B------:R0:W1:Y:S02]  /*23bf0*/  SHFL.IDX P6, R14, R13, R12, R11 ;  /* 0x0000000c0d0e7389 */ /* 0x00006400000c000b */
[----:B01----:R-:W-:Y:S01]  /*23c00*/  ENDCOLLECTIVE ;  /* 0x000000000000791b */ /* 0x003fe20003800000 */
.L_x_9224:
[----:B------:R-:W-:Y:S05]  /*23c10*/  BSYNC B1 ;  /* 0x0000000000017941 */ /* 0x000fea0003800000 */
.L_x_9223:
[----:B------:R-:W-:Y:S01]  /*23c20*/  IMAD.MOV.U32 R13, RZ, RZ, R32 ;  /* 0x000000ffff0d7224 */ /* 0x000fe200078e0020 */
[----:B------:R-:W-:Y:S01]  /*23c30*/  MOV R12, 0x2 ;  /* 0x00000002000c7802 */ /* 0x000fe20000000f00 */
[----:B------:R-:W-:Y:S02]  /*23c40*/  IMAD.MOV.U32 R11, RZ, RZ, 0x181f ;  /* 0x0000181fff0b7424 */ /* 0x000fe400078e00ff */
[----:B------:R-:W-:Y:S02]  /*23c50*/  IMAD.MOV.U32 R15, RZ, RZ, -0x1 ;  /* 0xffffffffff0f7424 */ /* 0x000fe400078e00ff */
[----:B------:R-:W-:Y:S02]  /*23c60*/  IMAD.MOV.U32 R0, RZ, RZ, R14 ;  /* 0x000000ffff007224 */ /* 0x000fe400078e000e */
[----:B------:R-:W-:-:S07]  /*23c70*/  VIADD R10, R56, 0x40 ;  /* 0x00000040380a7836 */ /* 0x000fce0000000000 */
[----:B------:R-:W-:Y:S05]  /*23c80*/  WARPSYNC.COLLECTIVE R15, `(.L_x_9225) ;  /* 0x000000000f087348 */ /* 0x000fea0003c00000 */
[----:B------:R0:W1:Y:S02]  /*23c90*/  SHFL.IDX P6, R14, R13, R12, R11 ;  /* 0x0000000c0d0e7389 */ /* 0x00006400000c000b */
[----:B01----:R-:W-:Y:S01]  /*23ca0*/  ENDCOLLECTIVE ;  /* 0x000000000000791b */ /* 0x003fe20003800000 */
.L_x_9225:
        /* <DEDUP_REMOVED lines=8> */
.L_x_9226:
[----:B------:R-:W-:-:S05]  /*23d30*/  @!P1 IADD3 R8, P2, R8, R21, RZ ;  /* 0x0000001508089210 */ /* 0x000fca0007f5e0ff */
[----:B------:R-:W-:Y:S02]  /*23d40*/  @!P1 IMAD.X R9, R0, 0x1, R29, P2 ;  /* 0x0000000100099824 */ /* 0x000fe400010e061d */
[----:B------:R-:W-:Y:S02]  /*23d50*/  IMAD.MOV.U32 R13, RZ, RZ, R34 ;  /* 0x000000ffff0d7224 */ /* 0x000fe400078e0022 */
[----:B------:R-:W-:-:S07]  /*23d60*/  IMAD.MOV.U32 R20, RZ, RZ, R14 ;  /* 0x000000ffff147224 */ /* 0x000fce00078e000e */
[----:B------:R-:W-:Y:S05]  /*23d70*/  WARPSYNC.COLLECTIVE R15, `(.L_x_9227) ;  /* 0x000000000f087348 */ /* 0x000fea0003c00000 */
[----:B------:R0:W1:Y:S02]  /*23d80*/  SHFL.IDX P6, R14, R13, R12, R11 ;  /* 0x0000000c0d0e7389 */ /* 0x00006400000c000b */
[----:B01----:R-:W-:Y:S01]  /*23d90*/  ENDCOLLECTIVE ;  /* 0x000000000000791b */ /* 0x003fe20003800000 */
.L_x_9227:
[----:B------:R-:W2:Y:S01]  /*23da0*/  @!P1 LD.E.128 R8, desc[UR42][R8.64] ;  /* 0x0000002a08089980 */ /* 0x000ea2000c101d00 */
[----:B------:R-:W-:-:S04]  /*23db0*/  @!P1 IADD3 R28, P2, R14, R21, RZ ;  /* 0x000000150e1c9210 */ /* 0x000fc80007f5e0ff */
[----:B------:R-:W-:-:S06]  /*23dc0*/  @!P1 IADD3.X R29, R20, R29, RZ, P2, !PT ;  /* 0x0000001d141d9210 */ /* 0x000fcc00017fe4ff */
        /* <DEDUP_REMOVED lines=11> */
[----:B------:R-:W-:Y:S02]  /*23e80*/  @!P1 IMAD.MOV.U32 R39, RZ, RZ, R11 ;  /* 0x000000ffff279224 */ /* 0x000fe400078e000b */
[----:B------:R-:W-:Y:S01]  /*23e90*/  IMAD.MOV.U32 R11, RZ, RZ, 0x181f ;  /* 0x0000181fff0b7424 */ /* 0x000fe200078e00ff */
[----:B------:R-:W-:Y:S01]  /*23ea0*/  PRMT R59, R0, 0x5410, R12 ;  /* 0x00005410003b7816 */ /* 0x000fe2000000000c */
[----:B------:R-:W-:Y:S02]  /*23eb0*/  IMAD.MOV.U32 R12, RZ, RZ, 0x3 ;  /* 0x00000003ff0c7424 */ /* 0x000fe400078e00ff */
[----:B------:R-:W-:-:S02]  /*23ec0*/  IMAD.MOV.U32 R8, RZ, RZ, R38 ;  /* 0x000000ffff087224 */ /* 0x000fc400078e0026 */
[----:B------:R-:W-:-:S07]  /*23ed0*/  IMAD.MOV.U32 R9, RZ, RZ, R39 ;  /* 0x000000ffff097224 */ /* 0x000fce00078e0027 */
[----:B-----5:R-:W-:Y:S05]  /*23ee0*/  WARPSYNC.COLLECTIVE R15, `(.L_x_9228) ;  /* 0x000000000f087348 */ /* 0x020fea0003c00000 */
[----:B------:R0:W1:Y:S02]  /*23ef0*/  SHFL.IDX P6, R14, R13, R12, R11 ;  /* 0x0000000c0d0e7389 */ /* 0x00006400000c000b */
[----:B01---5:R-:W-:Y:S01]  /*23f00*/  ENDCOLLECTIVE ;  /* 0x000000000000791b */ /* 0x023fe20003800000 */
.L_x_9228:
[----:B------:R-:W-:Y:S01]  /*23f10*/  @!P1 MOV R41, R29 ;  /* 0x0000001d00299202 */ /* 0x000fe20000000f00 */
[----:B------:R-:W-:Y:S01]  /*23f20*/  @!P1 IMAD.MOV.U32 R40, RZ, RZ, R28 ;  /* 0x000000ffff289224 */ /* 0x000fe200078e001c */
[----:B------:R-:W-:Y:S01]  /*23f30*/  PRMT R52, R8, 0x5410, R9 ;  /* 0x0000541008347816 */ /* 0x000fe20000000009 */
[----:B------:R-:W-:Y:S02]  /*23f40*/  @!P1 IMAD.MOV.U32 R42, RZ, RZ, R30 ;  /* 0x000000ffff2a9224 */ /* 0x000fe400078e001e */
[----:B------:R-:W-:Y:S02]  /*23f50*/  @!P1 IMAD.MOV.U32 R43, RZ, RZ, R31 ;  /* 0x000000ffff2b9224 */ /* 0x000fe400078e001f */
[----:B------:R-:W-:Y:S01]  /*23f60*/  IMAD.MOV.U32 R8, RZ, RZ, R40 ;  /* 0x000000ffff087224 */ /* 0x000fe200078e0028 */
[----:B------:R-:W-:Y:S01]  /*23f70*/  MOV R10, R42 ;  /* 0x0000002a000a7202 */ /* 0x000fe20000000f00 */
[----:B------:R-:W-:Y:S02]  /*23f80*/  IMAD.MOV.U32 R9, RZ, RZ, R41 ;  /* 0x000000ffff097224 */ /* 0x000fe400078e0029 */
[----:B------:R-:W-:-:S03]  /*23f90*/  IMAD.MOV.U32 R13, RZ, RZ, R32 ;  /* 0x000000ffff0d7224 */ /* 0x000fc600078e0020 */
[----:B------:R-:W-:Y:S02]  /*23fa0*/  PRMT R62, R8, 0x5410, R9 ;  /* 0x00005410083e7816 */ /* 0x000fe40000000009 */
[----:B------:R-:W-:Y:S02]  /*23fb0*/  CS2R R8, SRZ ;  /* 0x0000000000087805 */ /* 0x000fe4000001ff00 */
[----:B------:R-:W-:-:S07]  /*23fc0*/  MOV R0, R14 ;  /* 0x0000000e00007202 */ /* 0x000fce0000000f00 */
[----:B------:R-:W-:Y:S05]  /*23fd0*/  WARPSYNC.COLLECTIVE R15, `(.L_x_9229) ;  /* 0x000000000f087348 */ /* 0x000fea0003c00000 */
[----:B------:R0:W1:Y:S02]  /*23fe0*/  SHFL.IDX P6, R14, R13, R12, R11 ;  /* 0x0000000c0d0e7389 */ /* 0x00006400000c000b */
[----:B01----:R-:W-:Y:S01]  /*23ff0*/  ENDCOLLECTIVE ;  /* 0x000000000000791b */ /* 0x003fe20003800000 */
.L_x_9229:
[----:B------:R-:W-:Y:S02]  /*24000*/  IMAD.MOV.U32 R13, RZ, RZ, R33 ;  /* 0x000000ffff0d7224 */ /* 0x000fe400078e0021 */
[----:B------:R-:W-:-:S07]  /*24010*/  IMAD.MOV.U32 R32, RZ, RZ, R14 ;  /* 0x000000ffff207224 */ /* 0x000fce00078e000e */
[----:B------:R-:W-:Y:S05]  /*24020*/  WARPSYNC.COLLECTIVE R15, `(.L_x_9230) ;  /* 0x000000000f087348 */ /* 0x000fea0003c00000 */
[----:B------:R0:W1:Y:S02]  /*24030*/  SHFL.IDX P6, R14, R13, R12, R11 ;  /* 0x0000000c0d0e7389 */ /* 0x00006400000c000b */
[----:B01----:R-:W-:Y:S01]  /*24040*/  ENDCOLLECTIVE ;  /* 0x000000000000791b */ /* 0x003fe20003800000 */
.L_x_9230:
[----:B------:R-:W-:Y:S01]  /*24050*/  MOV R13, R34 ;  /* 0x00000022000d7202 */ /* 0x000fe20000000f00 */
[----:B------:R-:W-:-:S07]  /*24060*/  IMAD.MOV.U32 R33, RZ, RZ, R14 ;  /* 0x000000ffff217224 */ /* 0x000fce00078e000e */
[----:B------:R-:W-:Y:S05]  /*24070*/  WARPSYNC.COLLECTIVE R15, `(.L_x_9231) ;  /* 0x000000000f087348 */ /* 0x000fea0003c00000 */
[----:B------:R0:W1:Y:S02]  /*24080*/  SHFL.IDX P6, R14, R13, R12, R11 ;  /* 0x0000000c0d0e7389 */ /* 0x00006400000c000b */
[----:B01----:R-:W-:Y:S01]  /*24090*/  ENDCOLLECTIVE ;  /* 0x000000000000791b */ /* 0x003fe20003800000 */
.L_x_9231:
[----:B------:R-:W-:-:S05]  /*240a0*/  IMAD.MOV.U32 R11, RZ, RZ, R43 ;  /* 0x000000ffff0b7224 */ /* 0x000fca00078e002b */
[----:B------:R-:W-:Y:S01]  /*240b0*/  PRMT R63, R10, 0x5410, R11 ;  /* 0x000054100a3f7816 */ /* 0x000fe2000000000b */
[----:B------:R-:W-:Y:S01]  /*240c0*/  IMAD.MOV.U32 R34, RZ, RZ, R14 ;  /* 0x000000ffff227224 */ /* 0x000fe200078e000e */
[----:B------:R-:W-:Y:S06]  /*240d0*/  BRA `(.L_x_9232) ;  /* 0xfffffe84008c7947 */ /* 0x000fec000383ffff */
.L_x_8948:
[----:B0-----:R0:W1:Y:S02]  /*240e0*/  SYNCS.PHASECHK.TRANS64.TRYWAIT P4, [R2+URZ+0x28800], R29 ;  /* 0x0288001d020075a7 */ /* 0x001064000808017f */
[----:B-1----:R-:W-:Y:S05]  /*240f0*/  @!P4 NANOSLEEP.SYNCS 0x989680 ;  /* 0x009896800000c95d */ /* 0x002fea0003900000 */
[----:B------:R-:W1:Y:S02]  /*24100*/  @!P4 SYNCS.PHASECHK.TRANS64 P4, [R2+URZ+0x28800], R29 ;  /* 0x0288001d0200c5a7 */ /* 0x000e64000808007f */
[----:B-1----:R-:W-:Y:S05]  /*24110*/  @!P4 BRA `(.L_x_8948) ;  /* 0xfffffffc00f0c947 */ /* 0x002fea000383ffff */
[----:B------:R-:W-:Y:S05]  /*24120*/  BRA `(.L_x_9233) ;  /* 0xfffffe8800247947 */ /* 0x000fea000383ffff */
.L_x_8958:
[----:B-1----:R1:W2:Y:S02]  /*24130*/  SYNCS.PHASECHK.TRANS64.TRYWAIT P2, [R0+URZ+0x28830], R3 ;  /* 0x02883003000075a7 */ /* 0x0022a4000804017f */
[----:B--2---:R-:W-:Y:S05]  /*24140*/  @!P2 NANOSLEEP.SYNCS 0x989680 ;  /* 0x009896800000a95d */ /* 0x004fea0003900000 */
[----:B------:R-:W2:Y:S02]  /*24150*/  @!P2 SYNCS.PHASECHK.TRANS64 P2, [R0+URZ+0x28830], R3 ;  /* 0x028830030000a5a7 */ /* 0x000ea4000804007f */
[----:B--2---:R-:W-:Y:S05]  /*24160*/  @!P2 BRA `(.L_x_8958) ;  /* 0xfffffffc00f0a947 */ /* 0x004fea000383ffff */
[----:B------:R-:W-:Y:S05]  /*24170*/  BRA `(.L_x_8957) ;  /* 0xfffffea000a07947 */ /* 0x000fea000383ffff */
.L_x_8964:
[----:B-1----:R1:W2:Y:S02]  /*24180*/  SYNCS.PHASECHK.TRANS64.TRYWAIT P4, [R7+URZ+0x28830], R8 ;  /* 0x02883008070075a7 */ /* 0x0022a4000808017f */
[----:B--2---:R-:W-:Y:S05]  /*24190*/  @!P4 NANOSLEEP.SYNCS 0x989680 ;  /* 0x009896800000c95d */ /* 0x004fea0003900000 */
[----:B------:R-:W2:Y:S02]  /*241a0*/  @!P4 SYNCS.PHASECHK.TRANS64 P4, [R7+URZ+0x28830], R8 ;  /* 0x028830080700c5a7 */ /* 0x000ea4000808007f */
[----:B--2---:R-:W-:Y:S05]  /*241b0*/  @!P4 BRA `(.L_x_8964) ;  /* 0xfffffffc00f0c947 */ /* 0x004fea000383ffff */
[----:B------:R-:W-:Y:S05]  /*241c0*/  BRA `(.L_x_8963) ;  /* 0xfffffecc00e87947 */ /* 0x000fea000383ffff */
.L_x_8968:
[----:B-1----:R1:W2:Y:S02]  /*241d0*/  SYNCS.PHASECHK.TRANS64.TRYWAIT P3, [R7+URZ+0x28850], R6 ;  /* 0x02885006070075a7 */ /* 0x0022a4000806017f */
[----:B--2---:R-:W-:Y:S05]  /*241e0*/  @!P3 NANOSLEEP.SYNCS 0x989680 ;  /* 0x009896800000b95d */ /* 0x004fea0003900000 */
[----:B------:R-:W2:Y:S02]  /*241f0*/  @!P3 SYNCS.PHASECHK.TRANS64 P3, [R7+URZ+0x28850], R6 ;  /* 0x028850060700b5a7 */ /* 0x000ea4000806007f */
[----:B--2---:R-:W-:Y:S05]  /*24200*/  @!P3 BRA `(.L_x_8968) ;  /* 0xfffffffc00f0b947 */ /* 0x004fea000383ffff */
[----:B------:R-:W-:Y:S05]  /*24210*/  BRA `(.L_x_8965) ;  /* 0xfffffed000e87947 */ /* 0x000fea000383ffff */
.L_x_8975:
[----:B-1----:R1:W2:Y:S02]  /*24220*/  SYNCS.PHASECHK.TRANS64.TRYWAIT P3, [R7+URZ+0x28830], R8 ;  /* 0x02883008070075a7 */ /* 0x0022a4000806017f */
[----:B--2---:R-:W-:Y:S05]  /*24230*/  @!P3 NANOSLEEP.SYNCS 0x989680 ;  /* 0x009896800000b95d */ /* 0x004fea0003900000 */
[----:B------:R-:W2:Y:S02]  /*24240*/  @!P3 SYNCS.PHASECHK.TRANS64 P3, [R7+URZ+0x28830], R8 ;  /* 0x028830080700b5a7 */ /* 0x000ea4000806007f */
[----:B--2---:R-:W-:Y:S05]  /*24250*/  @!P3 BRA `(.L_x_8975) ;  /* 0xfffffffc00f0b947 */ /* 0x004fea000383ffff */
[----:B------:R-:W-:Y:S05]  /*24260*/  BRA `(.L_x_8974) ;  /* 0xffffff0000887947 */ /* 0x000fea000383ffff */
.L_x_8979:
[----:B-1----:R1:W2:Y:S02]  /*24270*/  SYNCS.PHASECHK.TRANS64.TRYWAIT P2, [R7+URZ+0x28850], R6 ;  /* 0x02885006070075a7 */ /* 0x0022a4000804017f */
[----:B--2---:R-:W-:Y:S05]  /*24280*/  @!P2 NANOSLEEP.SYNCS 0x989680 ;  /* 0x009896800000a95d */ /* 0x004fea0003900000 */
[----:B------:R-:W2:Y:S02]  /*24290*/  @!P2 SYNCS.PHASECHK.TRANS64 P2, [R7+URZ+0x28850], R6 ;  /* 0x028850060700a5a7 */ /* 0x000ea4000804007f */
[----:B--2---:R-:W-:Y:S05]  /*242a0*/  @!P2 BRA `(.L_x_8979) ;  /* 0xfffffffc00f0a947 */ /* 0x004fea000383ffff */
[----:B------:R-:W-:Y:S05]  /*242b0*/  BRA `(.L_x_8976) ;  /* 0xffffff0400887947 */ /* 0x000fea000383ffff */
.L_x_8984:
[----:B-1----:R1:W2:Y:S02]  /*242c0*/  SYNCS.PHASECHK.TRANS64.TRYWAIT P0, [R11+URZ+0x28850], R4 ;  /* 0x028850040b0075a7 */ /* 0x0022a4000800017f */
[----:B--2---:R-:W-:Y:S05]  /*242d0*/  @!P0 NANOSLEEP.SYNCS 0x989680 ;  /* 0x009896800000895d */ /* 0x004fea0003900000 */
[----:B------:R-:W2:Y:S02]  /*242e0*/  @!P0 SYNCS.PHASECHK.TRANS64 P0, [R11+URZ+0x28850], R4 ;  /* 0x028850040b0085a7 */ /* 0x000ea4000800007f */
[----:B--2---:R-:W-:Y:S05]  /*242f0*/  @!P0 BRA `(.L_x_8984) ;  /* 0xfffffffc00f08947 */ /* 0x004fea000383ffff */
[----:B------:R-:W-:Y:S05]  /*24300*/  BRA `(.L_x_8983) ;  /* 0xffffff2800b87947 */ /* 0x000fea000383ffff */
.L_x_8989:
[----:B------:R-:W-:Y:S01]  /*24310*/  IMAD.MOV.U32 R13, RZ, RZ, R4 ;  /* 0x000000ffff0d7224 */ /* 0x000fe200078e0004 */
[----:B------:R-:W-:Y:S01]  /*24320*/  MOV R15, 0xffffffff ;  /* 0xffffffff000f7802 */ /* 0x000fe20000000f00 */
[----:B------:R-:W-:Y:S02]  /*24330*/  IMAD.MOV.U32 R12, RZ, RZ, RZ ;  /* 0x000000ffff0c7224 */ /* 0x000fe400078e00ff */
[----:B------:R-:W-:-:S07]  /*24340*/  IMAD.MOV.U32 R11, RZ, RZ, 0x181f ;  /* 0x0000181fff0b7424 */ /* 0x000fce00078e00ff */
[----:B-----5:R-:W-:Y:S05]  /*24350*/  WARPSYNC.COLLECTIVE R15, `(.L_x_9234) ;  /* 0x000000000f087348 */ /* 0x020fea0003c00000 */
[----:B------:R0:W1:Y:S02]  /*24360*/  SHFL.IDX P6, R14, R13, R12, R11 ;  /* 0x0000000c0d0e7389 */ /* 0x00006400000c000b */
[----:B01---5:R-:W-:Y:S01]  /*24370*/  ENDCOLLECTIVE ;  /* 0x000000000000791b */ /* 0x023fe20003800000 */
.L_x_9234:
[----:B------:R-:W-:Y:S02]  /*24380*/  IMAD.MOV.U32 R13, RZ, RZ, R0 ;  /* 0x000000ffff0d7224 */ /* 0x000fe400078e0000 */
[----:B------:R-:W-:-:S07]  /*24390*/  IMAD.MOV.U32 R3, RZ, RZ, R14 ;  /* 0x000000ffff037224 */ /* 0x000fce00078e000e */
[----:B------:R-:W-:Y:S05]  /*243a0*/  WARPSYNC.COLLECTIVE R15, `(.L_x_9235) ;  /* 0x000000000f087348 */ /* 0x000fea0003c00000 */
[----:B------:R0:W1:Y:S02]  /*243b0*/  SHFL.IDX P6, R14, R13, R12, R11 ;  /* 0x0000000c0d0e7389 */ /* 0x00006400000c000b */
[----:B01----:R-:W-:Y:S01]  /*243c0*/  ENDCOLLECTIVE ;  /* 0x000000000000791b */ /* 0x003fe20003800000 */
.L_x_9235:
[----:B------:R-:W-:Y:S05]  /*243d0*/  BRA `(.L_x_9236) ;  /* 0xffffff4400787947 */ /* 0x000fea000383ffff */
.L_x_8992:
[----:B------:R-:W-:Y:S01]  /*243e0*/  BSSY B1, `(.L_x_9237) ;  /* 0x0000008000017945 */ /* 0x000fe20003800000 */
[----:B------:R-:W-:Y:S01]  /*243f0*/  IMAD.MOV.U32 R13, RZ, RZ, R4 ;  /* 0x000000ffff0d7224 */ /* 0x000fe200078e0004 */
[----:B------:R-:W-:Y:S01]  /*24400*/  MOV R11, 0x181f ;  /* 0x0000181f000b7802 */ /* 0x000fe20000000f00 */
[----:B------:R-:W-:Y:S02]  /*24410*/  IMAD.MOV.U32 R12, RZ, RZ, 0x1 ;  /* 0x00000001ff0c7424 */ /* 0x000fe400078e00ff */
[----:B---3--:R-:W-:-:S07]  /*24420*/  IMAD.MOV.U32 R15, RZ, RZ, -0x1 ;  /* 0xffffffffff0f7424 */ /* 0x008fce00078e00ff */
[----:B012--5:R-:W-:Y:S05]  /*24430*/  WARPSYNC.COLLECTIVE R15, `(.L_x_9238) ;  /* 0x000000000f087348 */ /* 0x027fea0003c00000 */
[----:B--2---:R2:W3:Y:S02]  /*24440*/  SHFL.IDX P6, R14, R13, R12, R11 ;  /* 0x0000000c0d0e7389 */ /* 0x0044e400000c000b */
[----:B0123-5:R-:W-:Y:S01]  /*24450*/  ENDCOLLECTIVE ;  /* 0x000000000000791b */ /* 0x02ffe20003800000 */
.L_x_9238:
[----:B------:R-:W-:Y:S05]  /*24460*/  BSYNC B1 ;  /* 0x0000000000017941 */ /* 0x000fea0003800000 */
.L_x_9237:
        /* <DEDUP_REMOVED lines=8> */
.L_x_9239:
[----:B------:R-:W-:Y:S05]  /*244f0*/  BRA `(.L_x_9240) ;  /* 0xffffff4400747947 */ /* 0x000fea000383ffff */
.L_x_8995:
[----:B------:R-:W-:Y:S01]  /*24500*/  BSSY B1, `(.L_x_9241) ;  /* 0x0000008000017945 */ /* 0x000fe20003800000 */
[----:B------:R-:W-:Y:S01]  /*24510*/  IMAD.MOV.U32 R13, RZ, RZ, R4 ;  /* 0x000000ffff0d7224 */ /* 0x000fe200078e0004 */
[----:B---3--:R-:W-:Y:S01]  /*24520*/  MOV R15, 0xffffffff ;  /* 0xffffffff000f7802 */ /* 0x008fe20000000f00 */
[----:B------:R-:W-:Y:S02]  /*24530*/  IMAD.MOV.U32 R12, RZ, RZ, 0x2 ;  /* 0x00000002ff0c7424 */ /* 0x000fe400078e00ff */
[----:B------:R-:W-:-:S07]  /*24540*/  IMAD.MOV.U32 R11, RZ, RZ, 0x181f ;  /* 0x0000181fff0b7424 */ /* 0x000fce00078e00ff */
[----:B012-45:R-:W-:Y:S05]  /*24550*/  WARPSYNC.COLLECTIVE R15, `(.L_x_9242) ;  /* 0x000000000f087348 */ /* 0x037fea0003c00000 */
[----:B--2---:R2:W3:Y:S02]  /*24560*/  SHFL.IDX P6, R14, R13, R12, R11 ;  /* 0x0000000c0d0e7389 */ /* 0x0044e400000c000b */
[----:B012345:R-:W-:Y:S01]  /*24570*/  ENDCOLLECTIVE ;  /* 0x000000000000791b */ /* 0x03ffe20003800000 */
.L_x_9242:
[----:B------:R-:W-:Y:S05]  /*24580*/  BSYNC B1 ;  /* 0x0000000000017941 */ /* 0x000fea0003800000 */
.L_x_9241:
        /* <DEDUP_REMOVED lines=8> */
.L_x_9243:
[----:B------:R-:W-:Y:S05]  /*24610*/  BRA `(.L_x_9244) ;  /* 0xffffff4400747947 */ /* 0x000fea000383ffff */
.L_x_8998:
[----:B------:R-:W-:Y:S01]  /*24620*/  BSSY B1, `(.L_x_9245) ;  /* 0x0000008000017945 */ /* 0x000fe20003800000 */
[----:B------:R-:W-:Y:S02]  /*24630*/  IMAD.MOV.U32 R13, RZ, RZ, R4 ;  /* 0x000000ffff0d7224 */ /* 0x000fe400078e0004 */
[----:B------:R-:W-:Y:S02]  /*24640*/  IMAD.MOV.U32 R12, RZ, RZ, 0x3 ;  /* 0x00000003ff0c7424 */ /* 0x000fe400078e00ff */
[----:B------:R-:W-:Y:S02]  /*24650*/  IMAD.MOV.U32 R11, RZ, RZ, 0x181f ;  /* 0x0000181fff0b7424 */ /* 0x000fe400078e00ff */
[----:B---3--:R-:W-:-:S07]  /*24660*/  IMAD.MOV.U32 R15, RZ, RZ, -0x1 ;  /* 0xffffffffff0f7424 */ /* 0x008fce00078e00ff */
[----:B012-45:R-:W-:Y:S05]  /*24670*/  WARPSYNC.COLLECTIVE R15, `(.L_x_9246) ;  /* 0x000000000f087348 */ /* 0x037fea0003c00000 */
[----:B--2---:R2:W3:Y:S02]  /*24680*/  SHFL.IDX P6, R14, R13, R12, R11 ;  /* 0x0000000c0d0e7389 */ /* 0x0044e400000c000b */
[----:B012345:R-:W-:Y:S01]  /*24690*/  ENDCOLLECTIVE ;  /* 0x000000000000791b */ /* 0x03ffe20003800000 */
.L_x_9246:
[----:B------:R-:W-:Y:S05]  /*246a0*/  BSYNC B1 ;  /* 0x0000000000017941 */ /* 0x000fea0003800000 */
.L_x_9245:
        /* <DEDUP_REMOVED lines=8> */
.L_x_9247:
[----:B------:R-:W-:Y:S05]  /*24730*/  BRA `(.L_x_9248) ;  /* 0xffffff4400747947 */ /* 0x000fea000383ffff */
.L_x_9000:
[----:B------:R-:W-:Y:S01]  /*24740*/  MOV R13, R4 ;  /* 0x00000004000d7202 */ /* 0x000fe20000000f00 */
[----:B------:R-:W-:Y:S02]  /*24750*/  IMAD.MOV.U32 R12, RZ, RZ, RZ ;  /* 0x000000ffff0c7224 */ /* 0x000fe400078e00ff */
[----:B------:R-:W-:Y:S02]  /*24760*/  IMAD.MOV.U32 R11, RZ, RZ, 0x1c1f ;  /* 0x00001c1fff0b7424 */ /* 0x000fe400078e00ff */
[----:B------:R-:W-:-:S07]  /*24770*/  IMAD.MOV.U32 R15, RZ, RZ, -0x1 ;  /* 0xffffffffff0f7424 */ /* 0x000fce00078e00ff */
[----:B------:R-:W-:Y:S05]  /*24780*/  WARPSYNC.COLLECTIVE R15, `(.L_x_9249) ;  /* 0x000000000f087348 */ /* 0x000fea0003c00000 */
[----:B------:R0:W1:Y:S02]  /*24790*/  SHFL.IDX P6, R14, R13, R12, R11 ;  /* 0x0000000c0d0e7389 */ /* 0x00006400000c000b */
[----:B01----:R-:W-:Y:S01]  /*247a0*/  ENDCOLLECTIVE ;  /* 0x000000000000791b */ /* 0x003fe20003800000 */
.L_x_9249:
[----:B------:R-:W-:Y:S01]  /*247b0*/  MOV R13, R3 ;  /* 0x00000003000d7202 */ /* 0x000fe20000000f00 */
[----:B------:R-:W-:-:S07]  /*247c0*/  IMAD.MOV.U32 R0, RZ, RZ, R14 ;  /* 0x000000ffff007224 */ /* 0x000fce00078e000e */
[----:B------:R-:W-:Y:S05]  /*247d0*/  WARPSYNC.COLLECTIVE R15, `(.L_x_9250) ;  /* 0x000000000f087348 */ /* 0x000fea0003c00000 */
[----:B------:R0:W1:Y:S02]  /*247e0*/  SHFL.IDX P6, R14, R13, R12, R11 ;  /* 0x0000000c0d0e7389 */ /* 0x00006400000c000b */
[----:B01----:R-:W-:Y:S01]  /*247f0*/  ENDCOLLECTIVE ;  /* 0x000000000000791b */ /* 0x003fe20003800000 */
.L_x_9250:
[----:B------:R-:W-:Y:S05]  /*24800*/  BRA `(.L_x_9251) ;  /* 0xffffff4800307947 */ /* 0x000fea000383ffff */
.L_x_9003:
[----:B------:R-:W-:Y:S01]  /*24810*/  BSSY B1, `(.L_x_9252) ;  /* 0x0000008000017945 */ /* 0x000fe20003800000 */
[----:B0-----:R-:W-:Y:S02]  /*24820*/  IMAD.MOV.U32 R13, RZ, RZ, R4 ;  /* 0x000000ffff0d7224 */ /* 0x001fe400078e0004 */
[----:B------:R-:W-:Y:S02]  /*24830*/  IMAD.MOV.U32 R12, RZ, RZ, 0x1 ;  /* 0x00000001ff0c7424 */ /* 0x000fe400078e00ff */
[----:B------:R-:W-:Y:S02]  /*24840*/  IMAD.MOV.U32 R11, RZ, RZ, 0x1c1f ;  /* 0x00001c1fff0b7424 */ /* 0x000fe400078e00ff */
[----:B------:R-:W-:-:S07]  /*24850*/  IMAD.MOV.U32 R15, RZ, RZ, -0x1 ;  /* 0xffffffffff0f7424 */ /* 0x000fce00078e00ff */
[----:B-12---:R-:W-:Y:S05]  /*24860*/  WARPSYNC.COLLECTIVE R15, `(.L_x_9253) ;  /* 0x000000000f087348 */ /* 0x006fea0003c00000 */
[----:B--2---:R0:W2:Y:S02]  /*24870*/  SHFL.IDX P6, R14, R13, R12, R11 ;  /* 0x0000000c0d0e7389 */ /* 0x0040a400000c000b */
[----:B012---:R-:W-:Y:S01]  /*24880*/  ENDCOLLECTIVE ;  /* 0x000000000000791b */ /* 0x007fe20003800000 */
.L_x_9253:
[----:B------:R-:W-:Y:S05]  /*24890*/  BSYNC B1 ;  /* 0x0000000000017941 */ /* 0x000fea0003800000 */
.L_x_9252:
        /* <DEDUP_REMOVED lines=8> */
.L_x_9254:
[----:B------:R-:W-:Y:S05]  /*24920*/  BRA `(.L_x_9255) ;  /* 0xffffff4c00447947 */ /* 0x000fea000383ffff */
.L_x_9007:
[----:B------:R-:W-:Y:S01]  /*24930*/  MOV R13, R4 ;  /* 0x00000004000d7202 */ /* 0x000fe20000000f00 */
[----:B------:R-:W-:Y:S02]  /*24940*/  IMAD.MOV.U32 R12, RZ, RZ, RZ ;  /* 0x000000ffff0c7224 */ /* 0x000fe400078e00ff */
[----:B------:R-:W-:Y:S02]  /*24950*/  IMAD.MOV.U32 R11, RZ, RZ, 0x181f ;  /* 0x0000181fff0b7424 */ /* 0x000fe400078e00ff */
[----:B------:R-:W-:-:S07]  /*24960*/  IMAD.MOV.U32 R15, RZ, RZ, -0x1 ;  /* 0xffffffffff0f7424 */ /* 0x000fce00078e00ff */
[----:B0-----:R-:W-:Y:S05]  /*24970*/  WARPSYNC.COLLECTIVE R15, `(.L_x_9256) ;  /* 0x000000000f087348 */ /* 0x001fea0003c00000 */
[----:B------:R1:W2:Y:S02]  /*24980*/  SHFL.IDX P6, R14, R13, R12, R11 ;  /* 0x0000000c0d0e7389 */ /* 0x0002a400000c000b */
[----:B012---:R-:W-:Y:S01]  /*24990*/  ENDCOLLECTIVE ;  /* 0x000000000000791b */ /* 0x007fe20003800000 */
.L_x_9256:
[----:B------:R-:W-:Y:S01]  /*249a0*/  MOV R13, R0 ;  /* 0x00000000000d7202 */ /* 0x000fe20000000f00 */
[----:B------:R-:W-:-:S07]  /*249b0*/  IMAD.MOV.U32 R3, RZ, RZ, R14 ;  /* 0x000000ffff037224 */ /* 0x000fce00078e000e */
[----:B------:R-:W-:Y:S05]  /*249c0*/  WARPSYNC.COLLECTIVE R15, `(.L_x_9257) ;  /* 0x000000000f087348 */ /* 0x000fea0003c00000 */
[----:B------:R0:W1:Y:S02]  /*249d0*/  SHFL.IDX P6, R14, R13, R12, R11 ;  /* 0x0000000c0d0e7389 */ /* 0x00006400000c000b */
[----:B01----:R-:W-:Y:S01]  /*249e0*/  ENDCOLLECTIVE ;  /* 0x000000000000791b */ /* 0x003fe20003800000 */
.L_x_9257:
[----:B------:R-:W-:Y:S05]  /*249f0*/  BRA `(.L_x_9258) ;  /* 0xffffff5800547947 */ /* 0x000fea000383ffff */
.L_x_9010:
[----:B------:R-:W-:Y:S01]  /*24a00*/  BSSY B1, `(.L_x_9259) ;  /* 0x0000008000017945 */ /* 0x000fe20003800000 */
[----:B------:R-:W-:Y:S02]  /*24a10*/  IMAD.MOV.U32 R13, RZ, RZ, R4 ;  /* 0x000000ffff0d7224 */ /* 0x000fe400078e0004 */
[----:B------:R-:W-:Y:S02]  /*24a20*/  IMAD.MOV.U32 R12, RZ, RZ, 0x1 ;  /* 0x00000001ff0c7424 */ /* 0x000fe400078e00ff */
[----:B------:R-:W-:Y:S02]  /*24a30*/  IMAD.MOV.U32 R11, RZ, RZ, 0x181f ;  /* 0x0000181fff0b7424 */ /* 0x000fe400078e00ff */
[----:B----4-:R-:W-:-:S07]  /*24a40*/  IMAD.MOV.U32 R15, RZ, RZ, -0x1 ;  /* 0xffffffffff0f7424 */ /* 0x010fce00078e00ff */
[----:B0123--:R-:W-:Y:S05]  /*24a50*/  WARPSYNC.COLLECTIVE R15, `(.L_x_9260) ;  /* 0x000000000f087348 */ /* 0x00ffea0003c00000 */
[----:B---3--:R3:W4:Y:S02]  /*24a60*/  SHFL.IDX P6, R14, R13, R12, R11 ;  /* 0x0000000c0d0e7389 */ /* 0x00872400000c000b */
[----:B01234-:R-:W-:Y:S01]  /*24a70*/  ENDCOLLECTIVE ;  /* 0x000000000000791b */ /* 0x01ffe20003800000 */
.L_x_9260:
[----:B------:R-:W-:Y:S05]  /*24a80*/  BSYNC B1 ;  /* 0x0000000000017941 */ /* 0x000fea0003800000 */
.L_x_9259:
        /* <DEDUP_REMOVED lines=8> */
.L_x_9261:
[----:B------:R-:W-:Y:S05]  /*24b10*/  BRA `(.L_x_9262) ;  /* 0xffffff5800547947 */ /* 0x000fea000383ffff */
.L_x_9013:
[----:B------:R-:W-:Y:S01]  /*24b20*/  BSSY B1, `(.L_x_9263) ;  /* 0x0000008000017945 */ /* 0x000fe20003800000 */
[----:B------:R-:W-:Y:S01]  /*24b30*/  MOV R13, R4 ;  /* 0x00000004000d7202 */ /* 0x000fe20000000f00 */
[----:B------:R-:W-:Y:S02]  /*24b40*/  IMAD.MOV.U32 R12, RZ, RZ, 0x2 ;  /* 0x00000002ff0c7424 */ /* 0x000fe400078e00ff */
[----:B------:R-:W-:Y:S02]  /*24b50*/  IMAD.MOV.U32 R11, RZ, RZ, 0x181f ;  /* 0x0000181fff0b7424 */ /* 0x000fe400078e00ff */
[----:B----4-:R-:W-:-:S07]  /*24b60*/  IMAD.MOV.U32 R15, RZ, RZ, -0x1 ;  /* 0xffffffffff0f7424 */ /* 0x010fce00078e00ff */
[----:B0123--:R-:W-:Y:S05]  /*24b70*/  WARPSYNC.COLLECTIVE R15, `(.L_x_9264) ;  /* 0x000000000f087348 */ /* 0x00ffea0003c00000 */
[----:B---3--:R3:W4:Y:S02]  /*24b80*/  SHFL.IDX P6, R14, R13, R12, R11 ;  /* 0x0000000c0d0e7389 */ /* 0x00872400000c000b */
[----:B01234-:R-:W-:Y:S01]  /*24b90*/  ENDCOLLECTIVE ;  /* 0x000000000000791b */ /* 0x01ffe20003800000 */
.L_x_9264:
[----:B------:R-:W-:Y:S05]  /*24ba0*/  BSYNC B1 ;  /* 0x0000000000017941 */ /* 0x000fea0003800000 */
.L_x_9263:
        /* <DEDUP_REMOVED lines=8> */
.L_x_9265:
[----:B------:R-:W-:Y:S05]  /*24c30*/  BRA `(.L_x_9266) ;  /* 0xffffff5800547947 */ /* 0x000fea000383ffff */
.L_x_9016:
[----:B------:R-:W-:Y:S01]  /*24c40*/  BSSY B1, `(.L_x_9267) ;  /* 0x0000008000017945 */ /* 0x000fe20003800000 */
[----:B------:R-:W-:Y:S01]  /*24c50*/  IMAD.MOV.U32 R13, RZ, RZ, R4 ;  /* 0x000000ffff0d7224 */ /* 0x000fe200078e0004 */
[----:B------:R-:W-:Y:S01]  /*24c60*/  MOV R12, 0x3 ;  /* 0x00000003000c7802 */ /* 0x000fe20000000f00 */
[----:B------:R-:W-:Y:S02]  /*24c70*/  IMAD.MOV.U32 R11, RZ, RZ, 0x181f ;  /* 0x0000181fff0b7424 */ /* 0x000fe400078e00ff */
[----:B0-----:R-:W-:-:S07]  /*24c80*/  IMAD.MOV.U32 R15, RZ, RZ, -0x1 ;  /* 0xffffffffff0f7424 */ /* 0x001fce00078e00ff */
[----:B-1234-:R-:W-:Y:S05]  /*24c90*/  WARPSYNC.COLLECTIVE R15, `(.L_x_9268) ;  /* 0x000000000f087348 */ /* 0x01efea0003c00000 */
[----:B----4-:R0:W4:Y:S02]  /*24ca0*/  SHFL.IDX P6, R14, R13, R12, R11 ;  /* 0x0000000c0d0e7389 */ /* 0x01012400000c000b */
[----:B01234-:R-:W-:Y:S01]  /*24cb0*/  ENDCOLLECTIVE ;  /* 0x000000000000791b */ /* 0x01ffe20003800000 */
.L_x_9268:
[----:B------:R-:W-:Y:S05]  /*24cc0*/  BSYNC B1 ;  /* 0x0000000000017941 */ /* 0x000fea0003800000 */
.L_x_9267:
        /* <DEDUP_REMOVED lines=8> */
.L_x_9269:
[----:B------:R-:W-:Y:S05]  /*24d50*/  BRA `(.L_x_9270) ;  /* 0xffffff5800547947 */ /* 0x000fea000383ffff */
.L_x_9035:
        /* <DEDUP_REMOVED lines=11> */
.L_x_9272:
[----:B------:R-:W-:Y:S05]  /*24e10*/  BSYNC B1 ;  /* 0x0000000000017941 */ /* 0x000fea0003800000 */
.L_x_9271:
[----:B------:R-:W-:Y:S05]  /*24e20*/  BRA `(.L_x_9273) ;  /* 0xffffff7400d47947 */ /* 0x000fea000383ffff */
.L_x_9037:
[----:B------:R-:W-:Y:S01]  /*24e30*/  BSSY B1, `(.L_x_9274) ;  /* 0x0000006000017945 */ /* 0x000fe20003800000 */
[----:B------:R-:W-:-:S07]  /*24e40*/  IMAD.MOV.U32 R15, RZ, RZ, -0x1 ;  /* 0xffffffffff0f7424 */ /* 0x000fce00078e00ff */
[----:B0-----:R-:W-:Y:S05]  /*24e50*/  WARPSYNC.COLLECTIVE R15, `(.L_x_9275) ;  /* 0x000000000f0c7348 */ /* 0x001fea0003c00000 */
[----:B------:R-:W-:Y:S02]  /*24e60*/  ELECT P6, UR62, PT ;  /* 0x00000000003e782f */ /* 0x000fe400038c0000 */
[----:B------:R-:W-:Y:S01]  /*24e70*/  MOV R14, UR62 ;  /* 0x0000003e000e7c02 */ /* 0x000fe20008000f00 */
[----:B0-----:R-:W-:Y:S10]  /*24e80*/  ENDCOLLECTIVE ;  /* 0x000000000000791b */ /* 0x001ff40003800000 */
.L_x_9275:
[----:B------:R-:W-:Y:S05]  /*24e90*/  BSYNC B1 ;  /* 0x0000000000017941 */ /* 0x000fea0003800000 */
.L_x_9274:
[----:B------:R-:W-:Y:S01]  /*24ea0*/  PLOP3.LUT P1, PT, P6, PT, PT, 0x80, 0x0 ;  /* 0x000000000000781c */ /* 0x000fe2000372f070 */
[----:B------:R-:W-:-:S12]  /*24eb0*/  BRA `(.L_x_9036) ;  /* 0xffffff7400c87947 */ /* 0x000fd8000383ffff */
.L_x_9039:
[----:B0-----:R0:W1:Y:S02]  /*24ec0*/  SYNCS.PHASECHK.TRANS64.TRYWAIT P0, [R18+URZ+0x28820], R2 ;  /* 0x02882002120075a7 */ /* 0x001064000800017f */
[----:B-1----:R-:W-:Y:S05]  /*24ed0*/  @!P0 NANOSLEEP.SYNCS 0x989680 ;  /* 0x009896800000895d */ /* 0x002fea0003900000 */
[----:B------:R-:W1:Y:S02]  /*24ee0*/  @!P0 SYNCS.PHASECHK.TRANS64 P0, [R18+URZ+0x28820], R2 ;  /* 0x02882002120085a7 */ /* 0x000e64000800007f */
[----:B-1----:R-:W-:Y:S05]  /*24ef0*/  @!P0 BRA `(.L_x_9039) ;  /* 0xfffffffc00f08947 */ /* 0x002fea000383ffff */
[----:B------:R-:W-:Y:S05]  /*24f00*/  BRA `(.L_x_9276) ;  /* 0xffffff7400d87947 */ /* 0x000fea000383ffff */
.L_x_9043:
[----:B-1----:R1:W2:Y:S02]  /*24f10*/  SYNCS.PHASECHK.TRANS64.TRYWAIT P0, [R5+URZ+0x288a0], R8 ;  /* 0x0288a008050075a7 */ /* 0x0022a4000800017f */
[----:B--2---:R-:W-:Y:S05]  /*24f20*/  @!P0 NANOSLEEP.SYNCS 0x989680 ;  /* 0x009896800000895d */ /* 0x004fea0003900000 */
[----:B------:R-:W2:Y:S02]  /*24f30*/  @!P0 SYNCS.PHASECHK.TRANS64 P0, [R5+URZ+0x288a0], R8 ;  /* 0x0288a008050085a7 */ /* 0x000ea4000800007f */
[----:B--2---:R-:W-:Y:S05]  /*24f40*/  @!P0 BRA `(.L_x_9043) ;  /* 0xfffffffc00f08947 */ /* 0x004fea000383ffff */
[----:B------:R-:W-:Y:S05]  /*24f50*/  BRA `(.L_x_9277) ;  /* 0xffffff7400f87947 */ /* 0x000fea000383ffff */
.L_x_9049:
[----:B0-----:R0:W2:Y:S02]  /*24f60*/  SYNCS.PHASECHK.TRANS64.TRYWAIT P0, [R5+URZ+0x288c0], R8 ;  /* 0x0288c008050075a7 */ /* 0x0010a4000800017f */
[----:B--2---:R-:W-:Y:S05]  /*24f70*/  @!P0 NANOSLEEP.SYNCS 0x989680 ;  /* 0x009896800000895d */ /* 0x004fea0003900000 */
[----:B------:R-:W2:Y:S02]  /*24f80*/  @!P0 SYNCS.PHASECHK.TRANS64 P0, [R5+URZ+0x288c0], R8 ;  /* 0x0288c008050085a7 */ /* 0x000ea4000800007f */
[----:B--2---:R-:W-:Y:S05]  /*24f90*/  @!P0 BRA `(.L_x_9049) ;  /* 0xfffffffc00f08947 */ /* 0x004fea000383ffff */
[----:B------:R-:W-:Y:S05]  /*24fa0*/  BRA `(.L_x_9278) ;  /* 0xffffff7800b87947 */ /* 0x000fea000383ffff */
.L_x_9057:
[----:B0-----:R0:W1:Y:S02]  /*24fb0*/  SYNCS.PHASECHK.TRANS64.TRYWAIT P0, [R6+URZ+0x288a0], R5 ;  /* 0x0288a005060075a7 */ /* 0x001064000800017f */
[----:B-1----:R-:W-:Y:S05]  /*24fc0*/  @!P0 NANOSLEEP.SYNCS 0x989680 ;  /* 0x009896800000895d */ /* 0x002fea0003900000 */
[----:B------:R-:W1:Y:S02]  /*24fd0*/  @!P0 SYNCS.PHASECHK.TRANS64 P0, [R6+URZ+0x288a0], R5 ;  /* 0x0288a005060085a7 */ /* 0x000e64000800007f */
[----:B-1----:R-:W-:Y:S05]  /*24fe0*/  @!P0 BRA `(.L_x_9057) ;  /* 0xfffffffc00f08947 */ /* 0x002fea000383ffff */
[----:B------:R-:W-:Y:S05]  /*24ff0*/  BRA `(.L_x_9279) ;  /* 0xffffff7c00c87947 */ /* 0x000fea000383ffff */
.L_x_9063:
[----:B-1----:R1:W2:Y:S02]  /*25000*/  SYNCS.PHASECHK.TRANS64.TRYWAIT P0, [R6+URZ+0x288c0], R5 ;  /* 0x0288c005060075a7 */ /* 0x0022a4000800017f */
[----:B--2---:R-:W-:Y:S05]  /*25010*/  @!P0 NANOSLEEP.SYNCS 0x989680 ;  /* 0x009896800000895d */ /* 0x004fea0003900000 */
[----:B------:R-:W2:Y:S02]  /*25020*/  @!P0 SYNCS.PHASECHK.TRANS64 P0, [R6+URZ+0x288c0], R5 ;  /* 0x0288c005060085a7 */ /* 0x000ea4000800007f */
[----:B--2---:R-:W-:Y:S05]  /*25030*/  @!P0 BRA `(.L_x_9063) ;  /* 0xfffffffc00f08947 */ /* 0x004fea000383ffff */
[----:B------:R-:W-:Y:S05]  /*25040*/  BRA `(.L_x_9280) ;  /* 0xffffff8000807947 */ /* 0x000fea000383ffff */
.L_x_9079:
        /* <DEDUP_REMOVED lines=11> */
.L_x_9282:
[----:B------:R-:W-:Y:S05]  /*25100*/  BSYNC B0 ;  /* 0x0000000000007941 */ /* 0x000fea0003800000 */
.L_x_9281:
[----:B------:R-:W-:Y:S05]  /*25110*/  BRA `(.L_x_9283) ;  /* 0xffffff8c00b47947 */ /* 0x000fea000383ffff */
.L_x_9081:
[----:B------:R-:W-:Y:S01]  /*25120*/  BSSY B0, `(.L_x_9284) ;  /* 0x0000006000007945 */ /* 0x000fe20003800000 */
[----:B------:R-:W-:-:S07]  /*25130*/  IMAD.MOV.U32 R15, RZ, RZ, -0x1 ;  /* 0xffffffffff0f7424 */ /* 0x000fce00078e00ff */
[----:B0-----:R-:W-:Y:S05]  /*25140*/  WARPSYNC.COLLECTIVE R15, `(.L_x_9285) ;  /* 0x000000000f0c7348 */ /* 0x001fea0003c00000 */
[----:B------:R-:W-:Y:S02]  /*25150*/  ELECT P6, UR62, PT ;  /* 0x00000000003e782f */ /* 0x000fe400038c0000 */
[----:B------:R-:W-:Y:S01]  /*25160*/  MOV R14, UR62 ;  /* 0x0000003e000e7c02 */ /* 0x000fe20008000f00 */
[----:B0-----:R-:W-:Y:S10]  /*25170*/  ENDCOLLECTIVE ;  /* 0x000000000000791b */ /* 0x001ff40003800000 */
.L_x_9285:
[----:B------:R-:W-:Y:S05]  /*25180*/  BSYNC B0 ;  /* 0x0000000000007941 */ /* 0x000fea0003800000 */
.L_x_9284:
[----:B------:R-:W-:Y:S05]  /*25190*/  BRA `(.L_x_9286) ;  /* 0xffffff8c00c07947 */ /* 0x000fea000383ffff */
.L_x_9083:
[----:B0-----:R0:W1:Y:S02]  /*251a0*/  SYNCS.PHASECHK.TRANS64.TRYWAIT P0, [R0+URZ+0x28840], R2 ;  /* 0x02884002000075a7 */ /* 0x001064000800017f */
[----:B-1----:R-:W-:Y:S05]  /*251b0*/  @!P0 NANOSLEEP.SYNCS 0x989680 ;  /* 0x009896800000895d */ /* 0x002fea0003900000 */
[----:B------:R-:W1:Y:S02]  /*251c0*/  @!P0 SYNCS.PHASECHK.TRANS64 P0, [R0+URZ+0x28840], R2 ;  /* 0x02884002000085a7 */ /* 0x000e64000800007f */
[----:B-1----:R-:W-:Y:S05]  /*251d0*/  @!P0 BRA `(.L_x_9083) ;  /* 0xfffffffc00f08947 */ /* 0x002fea000383ffff */
[----:B------:R-:W-:Y:S05]  /*251e0*/  BRA `(.L_x_9287) ;  /* 0xffffff9000207947 */ /* 0x000fea000383ffff */
.L_x_9087:
[----:B------:R-:W2:Y:S01]  /*251f0*/  LDL.LU R11, [R1+0x50] ;  /* 0x00005000010b7983 */ /* 0x000ea20000300800 */
[----:B------:R-:W-:Y:S02]  /*25200*/  IMAD.MOV.U32 R13, RZ, RZ, R3 ;  /* 0x000000ffff0d7224 */ /* 0x000fe400078e0003 */
[----:B------:R-:W-:Y:S01]  /*25210*/  IMAD.MOV.U32 R12, RZ, RZ, RZ ;  /* 0x000000ffff0c7224 */ /* 0x000fe200078e00ff */
[----:B------:R-:W1:Y:S01]  /*25220*/  S2R R5, SR_TID.X ;  /* 0x0000000000057919 */ /* 0x000e620000002100 */
[----:B------:R-:W-:Y:S01]  /*25230*/  IMAD.MOV.U32 R15, RZ, RZ, -0x1 ;  /* 0xffffffffff0f7424 */ /* 0x000fe200078e00ff */
[----:B-1----:R-:W-:-:S04]  /*25240*/  LOP3.LUT R5, R5, 0x7f, RZ, 0xc0, !PT ;  /* 0x0000007f05057812 */ /* 0x002fc800078ec0ff */
[----:B------:R-:W-:-:S04]  /*25250*/  SHF.R.U32.HI R0, RZ, 0x3, R5 ;  /* 0x00000003ff007819 */ /* 0x000fc80000011605 */
[----:B------:R-:W-:-:S05]  /*25260*/  LEA R0, R10, R0, 0x7 ;  /* 0x000000000a007211 */ /* 0x000fca00078e38ff */
[----:B------:R-:W-:Y:S02]  /*25270*/  VIADD R5, R0, 0x10 ;  /* 0x0000001000057836 */ /* 0x000fe40000000000 */
[----:B--2---:R-:W-:Y:S01]  /*25280*/  IMAD R2, R11, R7, RZ ;  /* 0x000000070b027224 */ /* 0x004fe200078e02ff */
[----:B------:R-:W-:-:S04]  /*25290*/  MOV R11, 0x181f ;  /* 0x0000181f000b7802 */ /* 0x000fc80000000f00 */
[----:B------:R-:W-:-:S13]  /*252a0*/  ISETP.GE.AND P2, PT, R0, R2, PT ;  /* 0x000000020000720c */ /* 0x000fda0003f46270 */
[----:B0----5:R-:W-:Y:S05]  /*252b0*/  WARPSYNC.COLLECTIVE R15, `(.L_x_9288) ;  /* 0x000000000f087348 */ /* 0x021fea0003c00000 */
[----:B------:R1:W2:Y:S02]  /*252c0*/  SHFL.IDX P6, R14, R13, R12, R11 ;  /* 0x0000000c0d0e7389 */ /* 0x0002a400000c000b */
[----:B012--5:R-:W-:Y:S01]  /*252d0*/  ENDCOLLECTIVE ;  /* 0x000000000000791b */ /* 0x027fe20003800000 */
.L_x_9288:
[----:B------:R-:W-:Y:S02]  /*252e0*/  IMAD.MOV.U32 R13, RZ, RZ, R4 ;  /* 0x000000ffff0d7224 */ /* 0x000fe400078e0004 */
[----:B------:R-:W-:-:S07]  /*252f0*/  IMAD.MOV.U32 R6, RZ, RZ, R14 ;  /* 0x000000ffff067224 */ /* 0x000fce00078e000e */
[----:B------:R-:W-:Y:S05]  /*25300*/  WARPSYNC.COLLECTIVE R15, `(.L_x_9289) ;  /* 0x000000000f087348 */ /* 0x000fea0003c00000 */
[----:B------:R0:W1:Y:S02]  /*25310*/  SHFL.IDX P6, R14, R13, R12, R11 ;  /* 0x0000000c0d0e7389 */ /* 0x00006400000c000b */
[----:B01----:R-:W-:Y:S01]  /*25320*/  ENDCOLLECTIVE ;  /* 0x000000000000791b */ /* 0x003fe20003800000 */
.L_x_9289:
[----:B------:R-:W-:Y:S02]  /*25330*/  IMAD.MOV.U32 R13, RZ, RZ, R3 ;  /* 0x000000ffff0d7224 */ /* 0x000fe400078e0003 */
[----:B------:R-:W-:Y:S02]  /*25340*/  IMAD.MOV.U32 R12, RZ, RZ, 0x1 ;  /* 0x00000001ff0c7424 */ /* 0x000fe400078e00ff */
[----:B------:R-:W-:-:S07]  /*25350*/  IMAD.MOV.U32 R7, RZ, RZ, R14 ;  /* 0x000000ffff077224 */ /* 0x000fce00078e000e */
[----:B------:R-:W-:Y:S05]  /*25360*/  WARPSYNC.COLLECTIVE R15, `(.L_x_9290) ;  /* 0x000000000f087348 */ /* 0x000fea0003c00000 */
[----:B------:R0:W1:Y:S02]  /*25370*/  SHFL.IDX P6, R14, R13, R12, R11 ;  /* 0x0000000c0d0e7389 */ /* 0x00006400000c000b */
[----:B01----:R-:W-:Y:S01]  /*25380*/  ENDCOLLECTIVE ;  /* 0x000000000000791b */ /* 0x003fe20003800000 */
.L_x_9290:
[----:B------:R-:W-:-:S05]  /*25390*/  @!P2 LEA R7, P3, R9, R7, 0x1 ;  /* 0x000000070907a211 */ /* 0x000fca00078608ff */
        /* <DEDUP_REMOVED lines=10> */
[----:B------:R-:W-:Y:S02]  /*25440*/  ISETP.GE.AND P2, PT, R5, R2, PT ;  /* 0x000000020500720c */ /* 0x000fe40003f46270 */
[----:B0-----:R-:W-:-:S11]  /*25450*/  MOV R6, R14 ;  /* 0x0000000e00067202 */ /* 0x001fd60000000f00 */
[----:B------:R-:W-:Y:S05]  /*25460*/  WARPSYNC.COLLECTIVE R15, `(.L_x_9291) ;  /* 0x000000000f087348 */ /* 0x000fea0003c00000 */
[----:B------:R0:W1:Y:S02]  /*25470*/  SHFL.IDX P6, R14, R13, R12, R11 ;  /* 0x0000000c0d0e7389 */ /* 0x00006400000c000b */
[----:B01----:R-:W-:Y:S01]  /*25480*/  ENDCOLLECTIVE ;  /* 0x000000000000791b */ /* 0x003fe20003800000 */
.L_x_9291:
[----:B------:R-:W-:Y:S02]  /*25490*/  IMAD.MOV.U32 R13, RZ, RZ, R3 ;  /* 0x000000ffff0d7224 */ /* 0x000fe400078e0003 */
[----:B------:R-:W-:Y:S02]  /*254a0*/  IMAD.MOV.U32 R12, RZ, RZ, 0x2 ;  /* 0x00000002ff0c7424 */ /* 0x000fe400078e00ff */
[----:B------:R-:W-:-:S07]  /*254b0*/  IMAD.MOV.U32 R5, RZ, RZ, R14 ;  /* 0x000000ffff057224 */ /* 0x000fce00078e000e */
[----:B------:R-:W-:Y:S05]  /*254c0*/  WARPSYNC.COLLECTIVE R15, `(.L_x_9292) ;  /* 0x000000000f087348 */ /* 0x000fea0003c00000 */
[----:B------:R0:W1:Y:S02]  /*254d0*/  SHFL.IDX P6, R14, R13, R12, R11 ;  /* 0x0000000c0d0e7389 */ /* 0x00006400000c000b */
[----:B01----:R-:W-:Y:S01]  /*254e0*/  ENDCOLLECTIVE ;  /* 0x000000000000791b */ /* 0x003fe20003800000 */
.L_x_9292:
        /* <DEDUP_REMOVED lines=16> */
.L_x_9293:
[----:B------:R-:W-:Y:S02]  /*255f0*/  IMAD.MOV.U32 R13, RZ, RZ, R3 ;  /* 0x000000ffff0d7224 */ /* 0x000fe400078e0003 */
[----:B------:R-:W-:Y:S02]  /*25600*/  IMAD.MOV.U32 R12, RZ, RZ, 0x3 ;  /* 0x00000003ff0c7424 */ /* 0x000fe400078e00ff */
[----:B------:R-:W-:-:S07]  /*25610*/  IMAD.MOV.U32 R5, RZ, RZ, R14 ;  /* 0x000000ffff057224 */ /* 0x000fce00078e000e */
[----:B------:R-:W-:Y:S05]  /*25620*/  WARPSYNC.COLLECTIVE R15, `(.L_x_9294) ;  /* 0x000000000f087348 */ /* 0x000fea0003c00000 */
[----:B------:R0:W1:Y:S02]  /*25630*/  SHFL.IDX P6, R14, R13, R12, R11 ;  /* 0x0000000c0d0e7389 */ /* 0x00006400000c000b */
[----:B01----:R-:W-:Y:S01]  /*25640*/  ENDCOLLECTIVE ;  /* 0x000000000000791b */ /* 0x003fe20003800000 */
.L_x_9294:
        /* <DEDUP_REMOVED lines=16> */
.L_x_9295:
[----:B------:R-:W-:Y:S01]  /*25750*/  MOV R13, R3 ;  /* 0x00000003000d7202 */ /* 0x000fe20000000f00 */
[----:B------:R-:W-:Y:S01]  /*25760*/  IMAD.MOV.U32 R12, RZ, RZ, 0x4 ;  /* 0x00000004ff0c7424 */ /* 0x000fe200078e00ff */
[----:B------:R-:W-:-:S07]  /*25770*/  MOV R5, R14 ;  /* 0x0000000e00057202 */ /* 0x000fce0000000f00 */
[----:B------:R-:W-:Y:S05]  /*25780*/  WARPSYNC.COLLECTIVE R15, `(.L_x_9296) ;  /* 0x000000000f087348 */ /* 0x000fea0003c00000 */
[----:B------:R0:W1:Y:S02]  /*25790*/  SHFL.IDX P6, R14, R13, R12, R11 ;  /* 0x0000000c0d0e7389 */ /* 0x00006400000c000b */
[----:B01----:R-:W-:Y:S01]  /*257a0*/  ENDCOLLECTIVE ;  /* 0x000000000000791b */ /* 0x003fe20003800000 */
.L_x_9296:
        /* <DEDUP_REMOVED lines=16> */
.L_x_9297:
[----:B------:R-:W-:Y:S01]  /*258b0*/  IMAD.MOV.U32 R13, RZ, RZ, R3 ;  /* 0x000000ffff0d7224 */ /* 0x000fe200078e0003 */
[----:B------:R-:W-:Y:S01]  /*258c0*/  MOV R12, 0x5 ;  /* 0x00000005000c7802 */ /* 0x000fe20000000f00 */
[----:B------:R-:W-:-:S07]  /*258d0*/  IMAD.MOV.U32 R5, RZ, RZ, R14 ;  /* 0x000000ffff057224 */ /* 0x000fce00078e000e */
[----:B------:R-:W-:Y:S05]  /*258e0*/  WARPSYNC.COLLECTIVE R15, `(.L_x_9298) ;  /* 0x000000000f087348 */ /* 0x000fea0003c00000 */
[----:B------:R0:W1:Y:S02]  /*258f0*/  SHFL.IDX P6, R14, R13, R12, R11 ;  /* 0x0000000c0d0e7389 */ /* 0x00006400000c000b */
[----:B01----:R-:W-:Y:S01]  /*25900*/  ENDCOLLECTIVE ;  /* 0x000000000000791b */ /* 0x003fe20003800000 */
.L_x_9298:
        /* <DEDUP_REMOVED lines=16> */
.L_x_9299:
[----:B------:R-:W-:Y:S02]  /*25a10*/  IMAD.MOV.U32 R13, RZ, RZ, R3 ;  /* 0x000000ffff0d7224 */ /* 0x000fe400078e0003 */
[----:B------:R-:W-:Y:S02]  /*25a20*/  IMAD.MOV.U32 R12, RZ, RZ, 0x6 ;  /* 0x00000006ff0c7424 */ /* 0x000fe400078e00ff */
[----:B------:R-:W-:-:S07]  /*25a30*/  IMAD.MOV.U32 R5, RZ, RZ, R14 ;  /* 0x000000ffff057224 */ /* 0x000fce00078e000e */
[----:B------:R-:W-:Y:S05]  /*25a40*/  WARPSYNC.COLLECTIVE R15, `(.L_x_9300) ;  /* 0x000000000f087348 */ /* 0x000fea0003c00000 */
[----:B------:R0:W1:Y:S02]  /*25a50*/  SHFL.IDX P6, R14, R13, R12, R11 ;  /* 0x0000000c0d0e7389 */ /* 0x00006400000c000b */
[----:B01----:R-:W-:Y:S01]  /*25a60*/  ENDCOLLECTIVE ;  /* 0x000000000000791b */ /* 0x003fe20003800000 */
.L_x_9300:
        /* <DEDUP_REMOVED lines=11> */
[----:B------:R-:W-:-:S02]  /*25b20*/  ISETP.GE.AND P2, PT, R5, R2, PT ;  /* 0x000000020500720c */ /* 0x000fc40003f46270 */
[----:B0-----:R-:W-:-:S11]  /*25b30*/  MOV R6, R14 ;  /* 0x0000000e00067202 */ /* 0x001fd60000000f00 */
[----:B------:R-:W-:Y:S05]  /*25b40*/  WARPSYNC.COLLECTIVE R15, `(.L_x_9301) ;  /* 0x000000000f087348 */ /* 0x000fea0003c00000 */
[----:B------:R0:W1:Y:S02]  /*25b50*/  SHFL.IDX P6, R14, R13, R12, R11 ;  /* 0x0000000c0d0e7389 */ /* 0x00006400000c000b */
[----:B01----:R-:W-:Y:S01]  /*25b60*/  ENDCOLLECTIVE ;  /* 0x000000000000791b */ /* 0x003fe20003800000 */
.L_x_9301:
[----:B------:R-:W-:Y:S02]  /*25b70*/  IMAD.MOV.U32 R13, RZ, RZ, R3 ;  /* 0x000000ffff0d7224 */ /* 0x000fe400078e0003 */
[----:B------:R-:W-:Y:S02]  /*25b80*/  IMAD.MOV.U32 R12, RZ, RZ, 0x7 ;  /* 0x00000007ff0c7424 */ /* 0x000fe400078e00ff */
[----:B------:R-:W-:-:S07]  /*25b90*/  IMAD.MOV.U32 R5, RZ, RZ, R14 ;  /* 0x000000ffff057224 */ /* 0x000fce00078e000e */
[----:B------:R-:W-:Y:S05]  /*25ba0*/  WARPSYNC.COLLECTIVE R15, `(.L_x_9302) ;  /* 0x000000000f087348 */ /* 0x000fea0003c00000 */
[----:B------:R0:W1:Y:S02]  /*25bb0*/  SHFL.IDX P6, R14, R13, R12, R11 ;  /* 0x0000000c0d0e7389 */ /* 0x00006400000c000b */
[----:B01----:R-:W-:Y:S01]  /*25bc0*/  ENDCOLLECTIVE ;  /* 0x000000000000791b */ /* 0x003fe20003800000 */
.L_x_9302:
        /* <DEDUP_REMOVED lines=14> */
.L_x_9303:
[----:B------:R-:W-:Y:S01]  /*25cb0*/  MOV R3, R14 ;  /* 0x0000000e00037202 */ /* 0x000fe20000000f00 */
[----:B------:R-:W-:Y:S06]  /*25cc0*/  BRA `(.L_x_9304) ;  /* 0xffffff9000c87947 */ /* 0x000fec000383ffff */
.L_x_9092:
[----:B----4-:R4:W0:Y:S02]  /*25cd0*/  SYNCS.PHASECHK.TRANS64.TRYWAIT P0, [R18+URZ+0x28820], R0 ;  /* 0x02882000120075a7 */ /* 0x010824000800017f */
[----:B0-----:R-:W-:Y:S05]  /*25ce0*/  @!P0 NANOSLEEP.SYNCS 0x989680 ;  /* 0x009896800000895d */ /* 0x001fea0003900000 */
[----:B------:R-:W0:Y:S02]  /*25cf0*/  @!P0 SYNCS.PHASECHK.TRANS64 P0, [R18+URZ+0x28820], R0 ;  /* 0x02882000120085a7 */ /* 0x000e24000800007f */
[----:B0-----:R-:W-:Y:S05]  /*25d00*/  @!P0 BRA `(.L_x_9092) ;  /* 0xfffffffc00f08947 */ /* 0x001fea000383ffff */
[----:B------:R-:W-:Y:S05]  /*25d10*/  BRA `(.L_x_9305) ;  /* 0xffffff9400347947 */ /* 0x000fea000383ffff */
.L_x_9101:
[----:B--2---:R2:W3:Y:S02]  /*25d20*/  SYNCS.PHASECHK.TRANS64.TRYWAIT P0, [R3+URZ+0x28840], R2 ;  /* 0x02884002030075a7 */ /* 0x0044e4000800017f */
[----:B---3--:R-:W-:Y:S05]  /*25d30*/  @!P0 NANOSLEEP.SYNCS 0x989680 ;  /* 0x009896800000895d */ /* 0x008fea0003900000 */
[----:B------:R-:W3:Y:S02]  /*25d40*/  @!P0 SYNCS.PHASECHK.TRANS64 P0, [R3+URZ+0x28840], R2 ;  /* 0x02884002030085a7 */ /* 0x000ee4000800007f */
[----:B---3--:R-:W-:Y:S05]  /*25d50*/  @!P0 BRA `(.L_x_9101) ;  /* 0xfffffffc00f08947 */ /* 0x008fea000383ffff */
[----:B------:R-:W-:Y:S05]  /*25d60*/  BRA `(.L_x_9306) ;  /* 0xffffff9800107947 */ /* 0x000fea000383ffff */
.L_x_9107:
[----:B-1----:R1:W2:Y:S02]  /*25d70*/  SYNCS.PHASECHK.TRANS64.TRYWAIT P0, [R2+URZ+0x28860], R3 ;  /* 0x02886003020075a7 */ /* 0x0022a4000800017f */
[----:B--2---:R-:W-:Y:S05]  /*25d80*/  @!P0 NANOSLEEP.SYNCS 0x989680 ;  /* 0x009896800000895d */ /* 0x004fea0003900000 */
[----:B------:R-:W2:Y:S02]  /*25d90*/  @!P0 SYNCS.PHASECHK.TRANS64 P0, [R2+URZ+0x28860], R3 ;  /* 0x02886003020085a7 */ /* 0x000ea4000800007f */
[----:B--2---:R-:W-:Y:S05]  /*25da0*/  @!P0 BRA `(.L_x_9107) ;  /* 0xfffffffc00f08947 */ /* 0x004fea000383ffff */
[----:B------:R-:W-:Y:S05]  /*25db0*/  BRA `(.L_x_9307) ;  /* 0xffffff9800e07947 */ /* 0x000fea000383ffff */
.L_x_9117:
[----:B--2---:R2:W3:Y:S02]  /*25dc0*/  SYNCS.PHASECHK.TRANS64.TRYWAIT P0, [R3+URZ+0x28840], R2 ;  /* 0x02884002030075a7 */ /* 0x0044e4000800017f */
[----:B---3--:R-:W-:Y:S05]  /*25dd0*/  @!P0 NANOSLEEP.SYNCS 0x989680 ;  /* 0x009896800000895d */ /* 0x008fea0003900000 */
[----:B------:R-:W3:Y:S02]  /*25de0*/  @!P0 SYNCS.PHASECHK.TRANS64 P0, [R3+URZ+0x28840], R2 ;  /* 0x02884002030085a7 */ /* 0x000ee4000800007f */
[----:B---3--:R-:W-:Y:S05]  /*25df0*/  @!P0 BRA `(.L_x_9117) ;  /* 0xfffffffc00f08947 */ /* 0x008fea000383ffff */
[----:B------:R-:W-:Y:S05]  /*25e00*/  BRA `(.L_x_9308) ;  /* 0xffffffa000787947 */ /* 0x000fea000383ffff */
.L_x_9123:
[----:B-1----:R1:W2:Y:S02]  /*25e10*/  SYNCS.PHASECHK.TRANS64.TRYWAIT P0, [R2+URZ+0x28860], R3 ;  /* 0x02886003020075a7 */ /* 0x0022a4000800017f */
[----:B--2---:R-:W-:Y:S05]  /*25e20*/  @!P0 NANOSLEEP.SYNCS 0x989680 ;  /* 0x009896800000895d */ /* 0x004fea0003900000 */
[----:B------:R-:W2:Y:S02]  /*25e30*/  @!P0 SYNCS.PHASECHK.TRANS64 P0, [R2+URZ+0x28860], R3 ;  /* 0x02886003020085a7 */ /* 0x000ea4000800007f */
[----:B--2---:R-:W-:Y:S05]  /*25e40*/  @!P0 BRA `(.L_x_9123) ;  /* 0xfffffffc00f08947 */ /* 0x004fea000383ffff */
[----:B------:R-:W-:Y:S05]  /*25e50*/  BRA `(.L_x_9309) ;  /* 0xffffffa400487947 */ /* 0x000fea000383ffff */
.L_x_9133:
[----:B---3--:R3:W4:Y:S02]  /*25e60*/  SYNCS.PHASECHK.TRANS64.TRYWAIT P0, [R2+URZ+0x28840], R3 ;  /* 0x02884003020075a7 */ /* 0x008724000800017f */
[----:B----4-:R-:W-:Y:S05]  /*25e70*/  @!P0 NANOSLEEP.SYNCS 0x989680 ;  /* 0x009896800000895d */ /* 0x010fea0003900000 */
[----:B------:R-:W4:Y:S02]  /*25e80*/  @!P0 SYNCS.PHASECHK.TRANS64 P0, [R2+URZ+0x28840], R3 ;  /* 0x02884003020085a7 */ /* 0x000f24000800007f */
[----:B----4-:R-:W-:Y:S05]  /*25e90*/  @!P0 BRA `(.L_x_9133) ;  /* 0xfffffffc00f08947 */ /* 0x010fea000383ffff */
[----:B------:R-:W-:Y:S05]  /*25ea0*/  BRA `(.L_x_9310) ;  /* 0xffffffa800b87947 */ /* 0x000fea000383ffff */
.L_x_9139:
[----:B-1----:R1:W2:Y:S02]  /*25eb0*/  SYNCS.PHASECHK.TRANS64.TRYWAIT P0, [R2+URZ+0x28860], R5 ;  /* 0x02886005020075a7 */ /* 0x0022a4000800017f */
[----:B--2---:R-:W-:Y:S05]  /*25ec0*/  @!P0 NANOSLEEP.SYNCS 0x989680 ;  /* 0x009896800000895d */ /* 0x004fea0003900000 */
[----:B------:R-:W2:Y:S02]  /*25ed0*/  @!P0 SYNCS.PHASECHK.TRANS64 P0, [R2+URZ+0x28860], R5 ;  /* 0x02886005020085a7 */ /* 0x000ea4000800007f */
[----:B--2---:R-:W-:Y:S05]  /*25ee0*/  @!P0 BRA `(.L_x_9139) ;  /* 0xfffffffc00f08947 */ /* 0x004fea000383ffff */
[----:B------:R-:W-:Y:S05]  /*25ef0*/  BRA `(.L_x_9311) ;  /* 0xffffffac00847947 */ /* 0x000fea000383ffff */
.L_x_9151:
[----:B---3--:R3:W4:Y:S02]  /*25f00*/  SYNCS.PHASECHK.TRANS64.TRYWAIT P0, [R0+URZ+0x28860], R2 ;  /* 0x02886002000075a7 */ /* 0x008724000800017f */
[----:B----4-:R-:W-:Y:S05]  /*25f10*/  @!P0 NANOSLEEP.SYNCS 0x989680 ;  /* 0x009896800000895d */ /* 0x010fea0003900000 */
[----:B------:R-:W4:Y:S02]  /*25f20*/  @!P0 SYNCS.PHASECHK.TRANS64 P0, [R0+URZ+0x28860], R2 ;  /* 0x02886002000085a7 */ /* 0x000f24000800007f */
[----:B----4-:R-:W-:Y:S05]  /*25f30*/  @!P0 BRA `(.L_x_9151) ;  /* 0xfffffffc00f08947 */ /* 0x010fea000383ffff */
[----:B------:R-:W-:Y:S05]  /*25f40*/  BRA `(.L_x_9312) ;  /* 0xffffffb000dc7947 */ /* 0x000fea000383ffff */
.L_x_9159:
[----:B----4-:R-:W4:Y:S01]  /*25f50*/  LDL R0, [R1] ;  /* 0x0000000001007983 */ /* 0x010f220000100800 */
[----:B------:R-:W-:Y:S01]  /*25f60*/  BSSY B0, `(.L_x_9313) ;  /* 0x0000008000007945 */ /* 0x000fe20003800000 */
[----:B------:R-:W-:Y:S02]  /*25f70*/  IMAD.MOV.U32 R12, RZ, RZ, RZ ;  /* 0x000000ffff0c7224 */ /* 0x000fe400078e00ff */
[----:B------:R-:W-:Y:S02]  /*25f80*/  IMAD.MOV.U32 R11, RZ, RZ, 0x1f ;  /* 0x0000001fff0b7424 */ /* 0x000fe400078e00ff */
[----:B------:R-:W-:Y:S02]  /*25f90*/  IMAD.MOV.U32 R15, RZ, RZ, -0x1 ;  /* 0xffffffffff0f7424 */ /* 0x000fe400078e00ff */
[----:B----4-:R-:W-:-:S07]  /*25fa0*/  IMAD.MOV.U32 R13, RZ, RZ, R0 ;  /* 0x000000ffff0d7224 */ /* 0x010fce00078e0000 */
[----:B0-23--:R-:W-:Y:S05]  /*25fb0*/  WARPSYNC.COLLECTIVE R15, `(.L_x_9314) ;  /* 0x000000000f087348 */ /* 0x00dfea0003c00000 */
[----:B------:R1:W4:Y:S02]  /*25fc0*/  SHFL.IDX P6, R14, R13, R12, R11 ;  /* 0x0000000c0d0e7389 */ /* 0x00032400000c000b */
[----:B01234-:R-:W-:Y:S01]  /*25fd0*/  ENDCOLLECTIVE ;  /* 0x000000000000791b */ /* 0x01ffe20003800000 */
.L_x_9314:
[----:B------:R-:W-:Y:S05]  /*25fe0*/  BSYNC B0 ;  /* 0x0000000000007941 */ /* 0x000fea0003800000 */
.L_x_9313:
        /* <DEDUP_REMOVED lines=10> */
.L_x_9315:
        /* <DEDUP_REMOVED lines=24> */
.L_x_9316:
        /* <DEDUP_REMOVED lines=9> */
.L_x_9317:
        /* <DEDUP_REMOVED lines=8> */
.L_x_9318:
        /* <DEDUP_REMOVED lines=8> */
.L_x_9319:
        /* <DEDUP_REMOVED lines=8> */
.L_x_9320:
        /* <DEDUP_REMOVED lines=9> */
.L_x_9321:
[----:B------:R-:W-:Y:S01]  /*264b0*/  IMAD.MOV.U32 R9, RZ, RZ, R14 ;  /* 0x000000ffff097224 */ /* 0x000fe200078e000e */
[----:B------:R-:W-:Y:S06]  /*264c0*/  BRA `(.L_x_9322) ;  /* 0xffffffb400647947 */ /* 0x000fec000383ffff */
.L_x_9162:
[----:B------:R-:W-:Y:S01]  /*264d0*/  BSSY B0, `(.L_x_9323) ;  /* 0x0000008000007945 */ /* 0x000fe20003800000 */
[----:B------:R-:W-:Y:S02]  /*264e0*/  IMAD.MOV.U32 R13, RZ, RZ, R2 ;  /* 0x000000ffff0d7224 */ /* 0x000fe400078e0002 */
[----:B------:R-:W-:Y:S02]  /*264f0*/  IMAD.MOV.U32 R12, RZ, RZ, 0x1 ;  /* 0x00000001ff0c7424 */ /* 0x000fe400078e00ff */
[----:B------:R-:W-:Y:S02]  /*26500*/  IMAD.MOV.U32 R11, RZ, RZ, RZ ;  /* 0x000000ffff0b7224 */ /* 0x000fe400078e00ff */
[----:B------:R-:W-:-:S07]  /*26510*/  IMAD.MOV.U32 R15, RZ, RZ, -0x1 ;  /* 0xffffffffff0f7424 */ /* 0x000fce00078e00ff */
[----:B01----:R-:W-:Y:S05]  /*26520*/  WARPSYNC.COLLECTIVE R15, `(.L_x_9324) ;  /* 0x000000000f087348 */ /* 0x003fea0003c00000 */
[----:B------:R2:W3:Y:S02]  /*26530*/  SHFL.UP P6, R14, R13, R12, R11 ;  /* 0x0400000c0d0e7389 */ /* 0x0004e400000c000b */
[----:B0123--:R-:W-:Y:S01]  /*26540*/  ENDCOLLECTIVE ;  /* 0x000000000000791b */ /* 0x00ffe20003800000 */
.L_x_9324:
[----:B------:R-:W-:Y:S05]  /*26550*/  BSYNC B0 ;  /* 0x0000000000007941 */ /* 0x000fea0003800000 */
.L_x_9323:
        /* <DEDUP_REMOVED lines=12> */
.L_x_9325:
        /* <DEDUP_REMOVED lines=8> */
.L_x_9326:
        /* <DEDUP_REMOVED lines=8> */
.L_x_9327:
        /* <DEDUP_REMOVED lines=8> */
.L_x_9328:
        /* <DEDUP_REMOVED lines=9> */
.L_x_9329:
[----:B------:R-:W-:Y:S01]  /*26830*/  IMAD.MOV.U32 R9, RZ, RZ, R14 ;  /* 0x000000ffff097224 */ /* 0x000fe200078e000e */
[----:B------:R-:W-:Y:S06]  /*26840*/  BRA `(.L_x_9330) ;  /* 0xffffffb400347947 */ /* 0x000fec000383ffff */
.L_x_9164:
[----:B------:R-:W-:Y:S01]  /*26850*/  BSSY B0, `(.L_x_9331) ;  /* 0x0000006000007945 */ /* 0x000fe20003800000 */
[----:B------:R-:W-:Y:S01]  /*26860*/  PLOP3.LUT P6, PT, P6, PT, PT, 0x8, 0x0 ;  /* 0x000000000000781c */ /* 0x000fe200037ce170 */
[----:B------:R-:W-:-:S12]  /*26870*/  IMAD.MOV.U32 R15, RZ, RZ, -0x1 ;  /* 0xffffffffff0f7424 */ /* 0x000fd800078e00ff */
[----:B01----:R-:W-:Y:S05]  /*26880*/  WARPSYNC.COLLECTIVE R15, `(.L_x_9332) ;  /* 0x000000000f087348 */ /* 0x003fea0003c00000 */
[----:B------:R-:W-:Y:S01]  /*26890*/  VOTE.ANY R14, PT, P6 ;  /* 0x00000000000e7806 */ /* 0x000fe200030e0100 */
[----:B01----:R-:W-:Y:S06]  /*268a0*/  ENDCOLLECTIVE ;  /* 0x000000000000791b */ /* 0x003fec0003800000 */
.L_x_9332:
[----:B------:R-:W-:Y:S05]  /*268b0*/  BSYNC B0 ;  /* 0x0000000000007941 */ /* 0x000fea0003800000 */
.L_x_9331:
        /* <DEDUP_REMOVED lines=10> */
.L_x_9333:
[----:B------:R-:W-:Y:S01]  /*26960*/  IMAD.MOV.U32 R13, RZ, RZ, R6 ;  /* 0x000000ffff0d7224 */ /* 0x000fe200078e0006 */
[----:B------:R-:W-:-:S07]  /*26970*/  MOV R4, R14 ;  /* 0x0000000e00047202 */ /* 0x000fce0000000f00 */
[----:B------:R-:W-:Y:S05]  /*26980*/  WARPSYNC.COLLECTIVE R15, `(.L_x_9334) ;  /* 0x000000000f087348 */ /* 0x000fea0003c00000 */
[----:B------:R0:W1:Y:S02]  /*26990*/  SHFL.IDX P6, R14, R13, R12, R11 ;  /* 0x0000000c0d0e7389 */ /* 0x00006400000c000b */
[----:B01----:R-:W-:Y:S01]  /*269a0*/  ENDCOLLECTIVE ;  /* 0x000000000000791b */ /* 0x003fe20003800000 */
.L_x_9334:
[----:B------:R-:W-:Y:S02]  /*269b0*/  IMAD.MOV.U32 R6, RZ, RZ, R14 ;  /* 0x000000ffff067224 */ /* 0x000fe400078e000e */
[----:B------:R-:W-:-:S05]  /*269c0*/  IMAD.IADD R10, R3, 0x1, R10 ;  /* 0x00000001030a7824 */ /* 0x000fca00078e020a */
[----:B------:R0:W-:Y:S01]  /*269d0*/  STL [R1+0xc], R10 ;  /* 0x00000c0a01007387 */ /* 0x0001e20000100800 */
[----:B------:R-:W-:Y:S05]  /*269e0*/  BRA `(.L_x_9335) ;  /* 0xffffffb400147947 */ /* 0x000fea000383ffff */
.L_x_9166:
[----:B------:R-:W-:Y:S01]  /*269f0*/  BSSY B0, `(.L_x_9336) ;  /* 0x0000008000007945 */ /* 0x000fe20003800000 */
[----:B------:R-:W-:Y:S01]  /*26a00*/  IMAD.MOV.U32 R13, RZ, RZ, R7 ;  /* 0x000000ffff0d7224 */ /* 0x000fe200078e0007 */
[----:B------:R-:W-:Y:S01]  /*26a10*/  MOV R12, R3 ;  /* 0x00000003000c7202 */ /* 0x000fe20000000f00 */
[----:B------:R-:W-:Y:S02]  /*26a20*/  IMAD.MOV.U32 R11, RZ, RZ, 0x1f ;  /* 0x0000001fff0b7424 */ /* 0x000fe400078e00ff */
[----:B------:R-:W-:-:S07]  /*26a30*/  IMAD.MOV.U32 R15, RZ, RZ, -0x1 ;  /* 0xffffffffff0f7424 */ /* 0x000fce00078e00ff */
[----:B01----:R-:W-:Y:S05]  /*26a40*/  WARPSYNC.COLLECTIVE R15, `(.L_x_9337) ;  /* 0x000000000f087348 */ /* 0x003fea0003c00000 */
[----:B------:R2:W3:Y:S02]  /*26a50*/  SHFL.IDX P6, R14, R13, R12, R11 ;  /* 0x0000000c0d0e7389 */ /* 0x0004e400000c000b */
[----:B0123--:R-:W-:Y:S01]  /*26a60*/  ENDCOLLECTIVE ;  /* 0x000000000000791b */ /* 0x00ffe20003800000 */
.L_x_9337:
[----:B------:R-:W-:Y:S05]  /*26a70*/  BSYNC B0 ;  /* 0x0000000000007941 */ /* 0x000fea0003800000 */
.L_x_9336:
[----:B------:R-:W-:Y:S01]  /*26a80*/  IMAD.MOV.U32 R3, RZ, RZ, R14 ;  /* 0x000000ffff037224 */ /* 0x000fe200078e000e */
[----:B------:R-:W-:Y:S06]  /*26a90*/  BRA `(.L_x_9338) ;  /* 0xffffffb400007947 */ /* 0x000fec000383ffff */
.L_x_9172:
[----:B0-----:R0:W1:Y:S02]  /*26aa0*/  SYNCS.PHASECHK.TRANS64.TRYWAIT P0, [R0+URZ+0x28820], R3 ;  /* 0x02882003000075a7 */ /* 0x001064000800017f */
[----:B-1----:R-:W-:Y:S05]  /*26ab0*/  @!P0 NANOSLEEP.SYNCS 0x989680 ;  /* 0x009896800000895d */ /* 0x002fea0003900000 */
[----:B------:R-:W1:Y:S02]  /*26ac0*/  @!P0 SYNCS.PHASECHK.TRANS64 P0, [R0+URZ+0x28820], R3 ;  /* 0x02882003000085a7 */ /* 0x000e64000800007f */
[----:B-1----:R-:W-:Y:S05]  /*26ad0*/  @!P0 BRA `(.L_x_9172) ;  /* 0xfffffffc00f08947 */ /* 0x002fea000383ffff */
[----:B------:R-:W-:Y:S05]  /*26ae0*/  BRA `(.L_x_9339) ;  /* 0xffffffbc009c7947 */ /* 0x000fea000383ffff */
.L_x_9173:
        /* <DEDUP_REMOVED lines=11> */
.L_x_9341:
[----:B------:R-:W-:Y:S05]  /*26ba0*/  BSYNC B0 ;  /* 0x0000000000007941 */ /* 0x000fea0003800000 */
.L_x_9340:
[----:B------:R-:W-:Y:S05]  /*26bb0*/  BRA `(.L_x_9342) ;  /* 0xffffffbc00847947 */ /* 0x000fea000383ffff */
.L_x_9174:
[----:B------:R-:W-:Y:S01]  /*26bc0*/  BSSY B0, `(.L_x_9343) ;  /* 0x0000006000007945 */ /* 0x000fe20003800000 */
[----:B------:R-:W-:-:S07]  /*26bd0*/  IMAD.MOV.U32 R15, RZ, RZ, -0x1 ;  /* 0xffffffffff0f7424 */ /* 0x000fce00078e00ff */
[----:B01----:R-:W-:Y:S05]  /*26be0*/  WARPSYNC.COLLECTIVE R15, `(.L_x_9344) ;  /* 0x000000000f0c7348 */ /* 0x003fea0003c00000 */
[----:B------:R-:W-:Y:S02]  /*26bf0*/  ELECT P6, UR62, PT ;  /* 0x00000000003e782f */ /* 0x000fe400038c0000 */
[----:B------:R-:W-:Y:S01]  /*26c00*/  MOV R14, UR62 ;  /* 0x0000003e000e7c02 */ /* 0x000fe20008000f00 */
[----:B01----:R-:W-:Y:S10]  /*26c10*/  ENDCOLLECTIVE ;  /* 0x000000000000791b */ /* 0x003ff40003800000 */
.L_x_9344:
[----:B------:R-:W-:Y:S05]  /*26c20*/  BSYNC B0 ;  /* 0x0000000000007941 */ /* 0x000fea0003800000 */
.L_x_9343:
[----:B------:R-:W-:Y:S05]  /*26c30*/  BRA `(.L_x_9345) ;  /* 0xffffffbc00787947 */ /* 0x000fea000383ffff */
.L_x_9176:
[----:B0-----:R0:W1:Y:S02]  /*26c40*/  SYNCS.PHASECHK.TRANS64.TRYWAIT P0, [R6+URZ], R5 ;  /* 0x00000005060075a7 */ /* 0x001064000800017f */
[----:B-1----:R-:W-:Y:S05]  /*26c50*/  @!P0 NANOSLEEP.SYNCS 0x989680 ;  /* 0x009896800000895d */ /* 0x002fea0003900000 */
[----:B------:R-:W1:Y:S02]  /*26c60*/  @!P0 SYNCS.PHASECHK.TRANS64 P0, [R6+URZ], R5 ;  /* 0x00000005060085a7 */ /* 0x000e64000800007f */
[----:B-1----:R-:W-:Y:S05]  /*26c70*/  @!P0 BRA `(.L_x_9176) ;  /* 0xfffffffc00f08947 */ /* 0x002fea000383ffff */
[----:B------:R-:W-:Y:S05]  /*26c80*/  BRA `(.L_x_9346) ;  /* 0xffffffbc00b07947 */ /* 0x000fea000383ffff */
.L_x_9177:
[----:B-1----:R1:W2:Y:S02]  /*26c90*/  SYNCS.PHASECHK.TRANS64.TRYWAIT P0, [R7+URZ], R2 ;  /* 0x00000002070075a7 */ /* 0x0022a4000800017f */
[----:B--2---:R-:W-:Y:S05]  /*26ca0*/  @!P0 NANOSLEEP.SYNCS 0x989680 ;  /* 0x009896800000895d */ /* 0x004fea0003900000 */
[----:B------:R-:W2:Y:S02]  /*26cb0*/  @!P0 SYNCS.PHASECHK.TRANS64 P0, [R7+URZ], R2 ;  /* 0x00000002070085a7 */ /* 0x000ea4000800007f */
[----:B--2---:R-:W-:Y:S05]  /*26cc0*/  @!P0 BRA `(.L_x_9177) ;  /* 0xfffffffc00f08947 */ /* 0x004fea000383ffff */
[----:B------:R-:W-:Y:S05]  /*26cd0*/  BRA `(.L_x_9347) ;  /* 0xffffffbc00a47947 */ /* 0x000fea000383ffff */
.L_x_9179:
[----:B--2---:R2:W3:Y:S02]  /*26ce0*/  SYNCS.PHASECHK.TRANS64.TRYWAIT P0, [R4+URZ], R5 ;  /* 0x00000005040075a7 */ /* 0x0044e4000800017f */
[----:B---3--:R-:W-:Y:S05]  /*26cf0*/  @!P0 NANOSLEEP.SYNCS 0x989680 ;  /* 0x009896800000895d */ /* 0x008fea0003900000 */
[----:B------:R-:W3:Y:S02]  /*26d00*/  @!P0 SYNCS.PHASECHK.TRANS64 P0, [R4+URZ], R5 ;  /* 0x00000005040085a7 */ /* 0x000ee4000800007f */
[----:B---3--:R-:W-:Y:S05]  /*26d10*/  @!P0 BRA `(.L_x_9179) ;  /* 0xfffffffc00f08947 */ /* 0x008fea000383ffff */
[----:B------:R-:W-:Y:S05]  /*26d20*/  BRA `(.L_x_9348) ;  /* 0xffffffbc00a87947 */ /* 0x000fea000383ffff */
.L_x_9349:
        /* <DEDUP_REMOVED lines=13> */
.L_x_14865:


//--------------------- .text._ZN7cutlass13device_kernelIN5flash11enable_sm90INS1_16FlashAttnFwdSm90INS1_25CollectiveMainloopFwdSm90ILi2EN4cute5tupleIJNS5_1CILi1EEES8_S8_EEENS6_IJNS7_ILi192EEENS7_ILi144EEENS7_ILi96EEEEEELi96ENS_6half_tEfNS_4arch4Sm90ELb0ELb0ELb1ELb0ELb0ELb0ELb0ELb0ELb1ELb1ELb1ELb0EEENS1_21CollectiveEpilogueFwdINS6_IJSA_SC_SB_EEES9_SE_SG_Li384ELb0ELb1ELb1ELb0EEENS1_19SingleTileSchedulerILb0ELb1ELb1ELi192EEEEEEEEEvNT_6ParamsE --------------------------
	.section	.text._ZN7cutlass13device_kernelIN5flash11enable_sm90INS1_16FlashAttnFwdSm90INS1_25CollectiveMainloopFwdSm90ILi2EN4cute5tupleIJNS5_1CILi1EEES8_S8_EEENS6_IJNS7_ILi192EEENS7_ILi144EEENS7_ILi96EEEEEELi96ENS_6half_tEfNS_4arch4Sm90ELb0ELb0ELb1ELb0ELb0ELb0ELb0ELb0ELb1ELb1ELb1ELb0EEENS1_21CollectiveEpilogueFwdINS6_IJSA_SC_SB_EEES9_SE_SG_Li384ELb0ELb1ELb1ELb0EEENS1_19SingleTileSchedulerILb0ELb1ELb1ELi192EEEEEEEEEvNT_6ParamsE,"ax",@progbits
	.align	128
.text._ZN7cutlass13device_kernelIN5flash11enable_sm90INS1_16FlashAttnFwdSm90INS1_25CollectiveMainloopFwdSm90ILi2EN4cute5tupleIJNS5_1CILi1EEES8_S8_EEENS6_IJNS7_ILi192EEENS7_ILi144EEENS7_ILi96EEEEEELi96ENS_6half_tEfNS_4arch4Sm90ELb0ELb0ELb1ELb0ELb0ELb0ELb0ELb0ELb1ELb1ELb1ELb0EEENS1_21CollectiveEpilogueFwdINS6_IJSA_SC_SB_EEES9_SE_SG_Li384ELb0ELb1ELb1ELb0EEENS1_19SingleTileSchedulerILb0ELb1ELb1ELi192EEEEEEEEEvNT_6ParamsE:
        .type           _ZN7cutlass13device_kernelIN5flash11enable_sm90INS1_16FlashAttnFwdSm90INS1_25CollectiveMainloopFwdSm90ILi2EN4cute5tupleIJNS5_1CILi1EEES8_S8_EEENS6_IJNS7_ILi192EEENS7_ILi144EEENS7_ILi96EEEEEELi96ENS_6half_tEfNS_4arch4Sm90ELb0ELb0ELb1ELb0ELb0ELb0ELb0ELb0ELb1ELb1ELb1ELb0EEENS1_21CollectiveEpilogueFwdINS6_IJSA_SC_SB_EEES9_SE_SG_Li384ELb0ELb1ELb1ELb0EEENS1_19SingleTileSchedulerILb0ELb1ELb1ELi192EEEEEEEEEvNT_6ParamsE,@function
        .size           _ZN7cutlass13device_kernelIN5flash11enable_sm90INS1_16FlashAttnFwdSm90INS1_25CollectiveMainloopFwdSm90ILi2EN4cute5tupleIJNS5_1CILi1EEES8_S8_EEENS6_IJNS7_ILi192EEENS7_ILi144EEENS7_ILi96EEEEEELi96ENS_6half_tEfNS_4arch4Sm90ELb0ELb0ELb1ELb0ELb0ELb0ELb0ELb0ELb1ELb1ELb1ELb0EEENS1_21CollectiveEpilogueFwdINS6_IJSA_SC_SB_EEES9_SE_SG_Li384ELb0ELb1ELb1ELb0EEENS1_19SingleTileSchedulerILb0ELb1ELb1ELi192EEEEEEEEEvNT_6ParamsE,(.L_x_14866 - _ZN7cutlass13device_kernelIN5flash11enable_sm90INS1_16FlashAttnFwdSm90INS1_25CollectiveMainloopFwdSm90ILi2EN4cute5tupleIJNS5_1CILi1EEES8_S8_EEENS6_IJNS7_ILi192EEENS7_ILi144EEENS7_ILi96EEEEEELi96ENS_6half_tEfNS_4arch4Sm90ELb0ELb0ELb1ELb0ELb0ELb0ELb0ELb0ELb1ELb1ELb1ELb0EEENS1_21CollectiveEpilogueFwdINS6_IJSA_SC_SB_EEES9_SE_SG_Li384ELb0ELb1ELb1ELb0EEENS1_19SingleTileSchedulerILb0ELb1ELb1ELi192EEEEEEEEEvNT_6ParamsE)
        .other          _ZN7cutlass13device_kernelIN5flash11enable_sm90INS1_16FlashAttnFwdSm90INS1_25CollectiveMainloopFwdSm90ILi2EN4cute5tupleIJNS5_1CILi1EEES8_S8_EEENS6_IJNS7_ILi192EEENS7_ILi144EEENS7_ILi96EEEEEELi96ENS_6half_tEfNS_4arch4Sm90ELb0ELb0ELb1ELb0ELb0ELb0ELb0ELb0ELb1ELb1ELb1ELb0EEENS1_21CollectiveEpilogueFwdINS6_IJSA_SC_SB_EEES9_SE_SG_Li384ELb0ELb1ELb1ELb0EEENS1_19SingleTileSchedulerILb0ELb1ELb1ELi192EEEEEEEEEvNT_6ParamsE,@"STO_CUDA_ENTRY STV_DEFAULT"
_ZN7cutlass13device_kernelIN5flash11enable_sm90INS1_16FlashAttnFwdSm90INS1_25CollectiveMainloopFwdSm90ILi2EN4cute5tupleIJNS5_1CILi1EEES8_S8_EEENS6_IJNS7_ILi192EEENS7_ILi144EEENS7_ILi96EEEEEELi96ENS_6half_tEfNS_4arch4Sm90ELb0ELb0ELb1ELb0ELb0ELb0ELb0ELb0ELb1ELb1ELb1ELb0EEENS1_21CollectiveEpilogueFwdINS6_IJSA_SC_SB_EEES9_SE_SG_Li384ELb0ELb1ELb1ELb0EEENS1_19SingleTileSchedulerILb0ELb1ELb1ELi192EEEEEEEEEvNT_6ParamsE:
[----:B------:R-:W0:Y:S01]  /*0000*/  LDC R1, c[0x0][0x28] ;  /* 0x00000a00ff017b82 */ /* 0x000e220000000800 */
[----:B------:R-:W1:Y:S01]  /*0010*/  S2R R4, SR_TID.X ;  /* 0x0000000000047919 */ /* 0x000e620000002100 */
[----:B------:R-:W-:Y:S01]  /*0020*/  ELECT P0, URZ, PT ;  /* 0x00000000003f782f */ /* 0x000fe20003800000 */
[----:B------:R-:W-:Y:S01]  /*0030*/  BSSY B0, `(.L_x_9350) ;  /* 0x000000d000007945 */ /* 0x000fe20003800000 */
[----:B-1----:R-:W-:-:S05]  /*0040*/  SHF.R.U32.HI R0, RZ, 0x5, R4 ;  /* 0x00000005ff007819 */ /* 0x002fca0000011604 */
[----:B------:R-:W1:Y:S02]  /*0050*/  SHFL.IDX PT, R2, R0, RZ, 0x1f ;  /* 0x00001fff00027589 */ /* 0x000e6400000e0000 */
[----:B-1----:R-:W-:-:S13]  /*0060*/  ISETP.EQ.AND P0, PT, R2, RZ, P0 ;  /* 0x000000ff0200720c */ /* 0x002fda0000702270 */
[----:B0-----:R-:W-:Y:S05]  /*0070*/  @!P0 BRA `(.L_x_9351) ;  /* 0x0000000000208947 */ /* 0x001fea0003800000 */
        /* <DEDUP_REMOVED lines=8> */
.L_x_9351:
[----:B------:R-:W-:Y:S05]  /*0100*/  BSYNC B0 ;  /* 0x0000000000007941 */ /* 0x000fea0003800000 */
.L_x_9350:
        /* <DEDUP_REMOVED lines=40> */
.L_x_9352:
        /* <DEDUP_REMOVED lines=22> */
.L_x_9353:
        /* <DEDUP_REMOVED lines=18> */
.L_x_9354:
        /* <DEDUP_REMOVED lines=22> */
.L_x_9355:
        /* <DEDUP_REMOVED lines=22> */
.L_x_9356:
[----:B--2---:R-:W-:Y:S01]  /*08d0*/  ISETP.NE.AND P0, PT, R2, RZ, PT ;  /* 0x000000ff0200720c */ /* 0x004fe20003f05270 */
[----:B------:R-:W-:Y:S01]  /*08e0*/  IMAD.MOV.U32 R27, RZ, RZ, 0x1 ;  /* 0x00000001ff1b7424 */ /* 0x000fe200078e00ff */
[----:B------:R-:W-:Y:S01]  /*08f0*/  NOP ;  /* 0x0000000000007918 */ /* 0x000fe20000000000 */
[----:B------:R-:W-:Y:S01]  /*0900*/  ULDC.64 UR38, c[0x0][0x208] ;  /* 0x0000820000267ab9 */ /* 0x000fe20000000a00 */
[----:B------:R-:W-:Y:S01]  /*0910*/  BSSY B6, `(.L_x_9357) ;  /* 0x0000ec9000067945 */ /* 0x000fe20003800000 */
[----:B------:R-:W-:Y:S02]  /*0920*/  LOP3.LUT R28, R4, 0x7f, RZ, 0xc0, !PT ;  /* 0x0000007f041c7812 */ /* 0x000fe400078ec0ff */
[----:B------:R-:W-:Y:S01]  /*0930*/  SEL R27, R27, 0x2, !P0 ;  /* 0x000000021b1b7807 */ /* 0x000fe20004000000 */
[----:B01-34-:R-:W-:Y:S06]  /*0940*/  BAR.SYNC.DEFER_BLOCKING 0x0 ;  /* 0x0000000000007b1d */ /* 0x01bfec0000010000 */
[----:B------:R-:W-:Y:S05]  /*0950*/  @!P0 BRA `(.L_x_9358) ;  /* 0x000000ac00388947 */ /* 0x000fea0003800000 */
.L_x_9359:
[----:B------:R-:W-:-:S08]  /*0960*/  NOP ;  /* 0x0000000000007918 */ /* 0x000fd00000000000 */
[----:B------:R-:W0:Y:S02]  /*0970*/  USETMAXREG.TRY_ALLOC.CTAPOOL UP0, 0xa0 ;  /* 0x000000a0000079c8 */ /* 0x000e240008000600 */
[----:B0-----:R-:W-:-:S13]  /*0980*/  PLOP3.LUT P0, PT, PT, PT, UP0, 0x80, 0x0 ;  /* 0x000000000000781c */ /* 0x001fda0003f0f008 */
[----:B------:R-:W-:Y:S05]  /*0990*/  @!P0 BRA `(.L_x_9359) ;  /* 0xfffffffc00f08947 */ /* 0x000fea000383ffff */
[----:B------:R-:W0:Y:S01]  /*09a0*/  LDC R2, c[0x0][0xc50] ;  /* 0x00031400ff027b82 */ /* 0x000e220000000800 */
        /* <DEDUP_REMOVED lines=17> */
[----:B------:R-:W0:Y:S01]  /*0ac0*/  LDC.64 R4, c[0x0][0x418] ;  /* 0x00010600ff047b82 */ /* 0x000e220000000a00 */
[----:B------:R-:W-:-:S07]  /*0ad0*/  LOP3.LUT R7, R2, 0xffff, RZ, 0xc0, !PT ;  /* 0x0000ffff02077812 */ /* 0x000fce00078ec0ff */
[----:B------:R-:W1:Y:S08]  /*0ae0*/  LDC R18, c[0x0][0x424] ;  /* 0x00010900ff127b82 */ /* 0x000e700000000800 */
[----:B------:R-:W2:Y:S01]  /*0af0*/  LDC R3, c[0x0][0x2f0] ;  /* 0x0000bc00ff037b82 */ /* 0x000ea20000000800 */
[----:B0-----:R-:W-:-:S04]  /*0b00*/  ISETP.NE.U32.AND P0, PT, R4, RZ, PT ;  /* 0x000000ff0400720c */ /* 0x001fc80003f05070 */
[----:B------:R-:W-:-:S04]  /*0b10*/  ISETP.NE.AND.EX P0, PT, R5, RZ, PT, P0 ;  /* 0x000000ff0500720c */ /* 0x000fc80003f05300 */
[----:B-1----:R-:W-:-:S05]  /*0b20*/  SEL R18, R18, 0x1, P0 ;  /* 0x0000000112127807 */ /* 0x002fca0000000000 */
[----:B--2---:R-:W-:-:S04]  /*0b30*/  IMAD R18, R18, R3, RZ ;  /* 0x0000000312127224 */ /* 0x004fc800078e02ff */
[C---:B------:R-:W-:Y:S01]  /*0b40*/  VIADD R0, R18.reuse, 0x8f ;  /* 0x0000008f12007836 */ /* 0x040fe20000000000 */
[----:B------:R-:W-:-:S03]  /*0b50*/  ISETP.GE.AND P0, PT, R18, 0x1, PT ;  /* 0x000000011200780c */ /* 0x000fc60003f06270 */
[----:B------:R-:W-:-:S05]  /*0b60*/  IMAD.HI R0, R0, 0x38e38e39, RZ ;  /* 0x38e38e3900007827 */ /* 0x000fca00078e02ff */
[----:B------:R-:W-:-:S04]  /*0b70*/  SHF.R.U32.HI R3, RZ, 0x1f, R0 ;  /* 0x0000001fff037819 */ /* 0x000fc80000011600 */
[----:B------:R-:W-:Y:S01]  /*0b80*/  LEA.HI.SX32 R17, R0, R3, 0x1b ;  /* 0x0000000300117211 */ /* 0x000fe200078fdaff */
[----:B------:R-:W-:Y:S01]  /*0b90*/  IMAD.MOV.U32 R0, RZ, RZ, RZ ;  /* 0x000000ffff007224 */ /* 0x000fe200078e00ff */
        /* <DEDUP_REMOVED lines=14> */
[----:B------:R-:W-:Y:S01]  /*0c80*/  ISETP.GE.AND P2, PT, R5, RZ, PT ;  /* 0x000000ff0500720c */ /* 0x000fe20003f46270 */
[----:B0-----:R-:W-:Y:S01]  /*0c90*/  IMAD.MOV.U32 R2, RZ, RZ, RZ ;  /* 0x000000ffff027224 */ /* 0x001fe200078e00ff */
[----:B-1----:R-:W-:-:S05]  /*0ca0*/  IADD3 R6, RZ, -R3, RZ ;  /* 0x80000003ff067210 */ /* 0x002fca0007ffe0ff */
        /* <DEDUP_REMOVED lines=14> */
.L_x_9361:
        /* <DEDUP_REMOVED lines=39> */
[----:B------:R-:W-:-:S04]  /*1000*/  UIADD3 UR6, UR37, 0x24300, URZ ;  /* 0x0002430025067890 */ /* 0x000fc8000fffe03f */
[----:B------:R-:W-:Y:S01]  /*1010*/  ULOP3.LUT UP0, URZ, UR6, 0x9f, URZ, 0xc0, !UPT ;  /* 0x0000009f063f7892 */ /* 0x000fe2000f80c03f */
[----:B-1----:R-:W-:-:S05]  /*1020*/  R2UR UR36, R0 ;  /* 0x00000000002472ca */ /* 0x002fca00000e0000 */
[----:B------:R-:W-:-:S08]  /*1030*/  PLOP3.LUT P0, PT, PT, PT, UP0, 0x80, 0x0 ;  /* 0x000000000000781c */ /* 0x000fd00003f0f008 */
[----:B------:R-:W-:-:S04]  /*1040*/  UIMAD.WIDE UR4, UR36, 0x55555556, URZ ;  /* 0x55555556240478a5 */ /* 0x000fc8000f8e023f */
[----:B------:R-:W-:-:S04]  /*1050*/  ULEA.HI UR5, UR5, UR5, URZ, 0x1 ;  /* 0x0000000505057291 */ /* 0x000fc8000f8f083f */
[----:B------:R-:W-:-:S04]  /*1060*/  UIMAD UR41, UR5, -0x3, UR36 ;  /* 0xfffffffd052978a4 */ /* 0x000fc8000f8e0224 */
        /* <DEDUP_REMOVED lines=20> */
.L_x_9363:
[----:B------:R-:W-:Y:S02]  /*11b0*/  SHF.L.U32 R0, RZ, 0x1f, RZ ;  /* 0x0000001fff007819 */ /* 0x000fe400000006ff */
[----:B------:R-:W-:Y:S02]  /*11c0*/  LOP3.LUT R27, R27, 0x1, RZ, 0xfc, !PT ;  /* 0x000000011b1b7812 */ /* 0x000fe400078efcff */
[----:B------:R-:W0:Y:S02]  /*11d0*/  SYNCS.PHASECHK.TRANS64.TRYWAIT P1, [UR37+0x31c00], R0 ;  /* 0x031c0000ff0075a7 */ /* 0x000e240008020165 */
[----:B------:R-:W-:Y:S01]  /*11e0*/  ISETP.NE.AND P0, PT, R27, 0x3, PT ;  /* 0x000000031b00780c */ /* 0x000fe20003f05270 */
[----:B0-----:R-:W-:-:S12]  /*11f0*/  @!P1 BRA `(.L_x_9364) ;  /* 0x000000e000f09947 */ /* 0x001fd80003800000 */
.L_x_9475:
[----:B------:R-:W-:Y:S05]  /*1200*/  @!P0 BRA `(.L_x_9365) ;  /* 0x0000000000048947 */ /* 0x000fea0003800000 */
[----:B------:R-:W-:Y:S01]  /*1210*/  BPT.TRAP 0x1 ;  /* 0x000000040000795c */ /* 0x000fe20000300000 */
.L_x_9365:
[----:B------:R1:W2:Y:S01]  /*1220*/  SYNCS.PHASECHK.TRANS64.TRYWAIT P1, [UR37+0x31c30], R0 ;  /* 0x031c3000ff0075a7 */ /* 0x0002a20008020165 */
[----:B------:R-:W-:Y:S05]  /*1230*/  @!P0 BRA `(.L_x_9366) ;  /* 0x0000000000048947 */ /* 0x000fea0003800000 */
[----:B------:R-:W-:Y:S01]  /*1240*/  BPT.TRAP 0x1 ;  /* 0x000000040000795c */ /* 0x000fe20000300000 */
.L_x_9366:
[----:B--2---:R-:W-:Y:S05]  /*1250*/  @P1 BRA `(.L_x_9367) ;  /* 0x0000000000081947 */ /* 0x004fea0003800000 */
[----:B------:R-:W2:Y:S02]  /*1260*/  SYNCS.PHASECHK.TRANS64.TRYWAIT P1, [UR37+0x31c30], R0 ;  /* 0x031c3000ff0075a7 */ /* 0x000ea40008020165 */
[----:B--2---:R-:W-:Y:S05]  /*1270*/  @!P1 BRA `(.L_x_9368) ;  /* 0x000000e000e89947 */ /* 0x004fea0003800000 */
.L_x_9367:
[----:B------:R-:W-:Y:S01]  /*1280*/  ULEA UR4, UR41, UR37, 0xc ;  /* 0x0000002529047291 */ /* 0x000fe2000f8e603f */
[----:B------:R-:W-:Y:S01]  /*1290*/  ISETP.NE.AND P1, PT, R28, RZ, PT ;  /* 0x000000ff1c00720c */ /* 0x000fe20003f25270 */
[----:B01----:R-:W-:Y:S02]  /*12a0*/  IMAD.MOV.U32 R0, RZ, RZ, RZ ;  /* 0x000000ffff007224 */ /* 0x003fe400078e00ff */
[----:B------:R-:W-:Y:S01]  /*12b0*/  UIADD3 UR4, UR4, 0xda00, URZ ;  /* 0x0000da0004047890 */ /* 0x000fe2000fffe03f */
[----:B------:R-:W-:Y:S02]  /*12c0*/  IMAD.MOV.U32 R71, RZ, RZ, RZ ;  /* 0x000000ffff477224 */ /* 0x000fe400078e00ff */
[----:B------:R-:W-:Y:S01]  /*12d0*/  IMAD.MOV.U32 R3, RZ, RZ, -0x7fffffe0 ;  /* 0x80000020ff037424 */ /* 0x000fe200078e00ff */
[----:B------:R-:W-:-:S04]  /*12e0*/  USHF.R.U32.HI UR4, URZ, 0x4, UR4 ;  /* 0x000000043f047899 */ /* 0x000fc80008011604 */
[----:B------:R-:W-:-:S06]  /*12f0*/  ULOP3.LUT UR4, UR4, 0x3fff, URZ, 0xc0, !UPT ;  /* 0x00003fff04047892 */ /* 0x000fcc000f8ec03f */
[----:B------:R-:W-:Y:S01]  /*1300*/  MOV R2, UR4 ;  /* 0x0000000400027c02 */ /* 0x000fe20008000f00 */
[----:B------:R-:W-:Y:S05]  /*1310*/  WARPSYNC.ALL ;  /* 0x0000000000007948 */ /* 0x000fea0003800000 */
[----:B------:R-:W-:Y:S01]  /*1320*/  LOP3.LUT R2, R2, 0x10000, RZ, 0xfc, !PT ;  /* 0x0001000002027812 */ /* 0x000fe200078efcff */
[----:B------:R-:W-:-:S03]  /*1330*/  UIADD3 UR4, UR37, 0x16a00, URZ ;  /* 0x00016a0025047890 */ /* 0x000fc6000fffe03f */
[C---:B------:R-:W-:Y:S01]  /*1340*/  R2UR UR8, R2.reuse ;  /* 0x00000000020872ca */ /* 0x040fe200000e0000 */
[----:B------:R-:W-:Y:S01]  /*1350*/  WARPGROUP.ARRIVE ;  /* 0x00000000000079c5 */ /* 0x000fe20000000000 */
[C---:B------:R-:W-:Y:S01]  /*1360*/  R2UR UR9, R3.reuse ;  /* 0x00000000030972ca */ /* 0x040fe200000e0000 */
[----:B------:R-:W-:Y:S01]  /*1370*/  USHF.R.U32.HI UR4, URZ, 0x4, UR4 ;  /* 0x000000043f047899 */ /* 0x000fe20008011604 */
[C---:B------:R-:W-:Y:S01]  /*1380*/  R2UR UR16, R2.reuse ;  /* 0x00000000021072ca */ /* 0x040fe200000e0000 */
[----:B------:R-:W-:Y:S01]  /*1390*/  UMOV UR11, 0x80000020 ;  /* 0x80000020000b7882 */ /* 0x000fe20000000000 */
[C---:B------:R-:W-:Y:S01]  /*13a0*/  R2UR UR17, R3.reuse ;  /* 0x00000000031172ca */ /* 0x040fe200000e0000 */
[----:B------:R-:W-:Y:S01]  /*13b0*/  ULOP3.LUT UR4, UR4, 0x3fff, URZ, 0xc0, !UPT ;  /* 0x00003fff04047892 */ /* 0x000fe2000f8ec03f */
[C---:B------:R-:W-:Y:S01]  /*13c0*/  R2UR UR24, R2.reuse ;  /* 0x00000000021872ca */ /* 0x040fe200000e0000 */
[----:B------:R-:W-:Y:S01]  /*13d0*/  UMOV UR19, 0x80000020 ;  /* 0x8000002000137882 */ /* 0x000fe20000000000 */
[C---:B------:R-:W-:Y:S01]  /*13e0*/  R2UR UR25, R3.reuse ;  /* 0x00000000031972ca */ /* 0x040fe200000e0000 */
[----:B------:R-:W-:Y:S01]  /*13f0*/  ULOP3.LUT UR42, UR4, 0x10000, URZ, 0xfc, !UPT ;  /* 0x00010000042a7892 */ /* 0x000fe2000f8efc3f */
[C---:B------:R-:W-:Y:S01]  /*1400*/  R2UR UR20, R2.reuse ;  /* 0x00000000021472ca */ /* 0x040fe200000e0000 */
[----:B------:R-:W-:Y:S01]  /*1410*/  UMOV UR27, 0x80000020 ;  /* 0x80000020001b7882 */ /* 0x000fe20000000000 */
[C---:B------:R-:W-:Y:S01]  /*1420*/  R2UR UR21, R3.reuse ;  /* 0x00000000031572ca */ /* 0x040fe200000e0000 */
[----:B------:R-:W-:Y:S01]  /*1430*/  UIADD3 UR4, UR42, 0x40, URZ ;  /* 0x000000402a047890 */ /* 0x000fe2000fffe03f */
[C---:B------:R-:W-:Y:S01]  /*1440*/  R2UR UR12, R2.reuse ;  /* 0x00000000020c72ca */ /* 0x040fe200000e0000 */
[----:B------:R-:W-:Y:S01]  /*1450*/  UMOV UR23, 0x80000020 ;  /* 0x8000002000177882 */ /* 0x000fe20000000000 */
[----:B------:R-:W-:Y:S01]  /*1460*/  UMOV UR10, UR42 ;  /* 0x0000002a000a7c82 */ /* 0x000fe20008000000 */
[----:B------:R-:W-:Y:S01]  /*1470*/  R2UR UR13, R3 ;  /* 0x00000000030d72ca */ /* 0x000fe200000e0000 */
[----:B------:R-:W-:Y:S01]  /*1480*/  HGMMA.64x16x16.F32 R96, gdesc[UR8], RZ, !UPT, gsb0 ;  /* 0x00200000086079f0 */ /* 0x000fe2000c0008ff */
[----:B------:R-:W-:Y:S01]  /*1490*/  UIADD3 UR8, UR42, 0x80, URZ ;  /* 0x000000802a087890 */ /* 0x000fe2000fffe03f */
[----:B------:R-:W-:Y:S01]  /*14a0*/  R2UR UR6, R2 ;  /* 0x00000000020672ca */ /* 0x000fe200000e0000 */
[----:B------:R-:W-:Y:S01]  /*14b0*/  UMOV UR18, UR4 ;  /* 0x0000000400127c82 */ /* 0x000fe20008000000 */
[----:B------:R-:W-:Y:S01]  /*14c0*/  UIADD3 UR10, UR42, 0xc0, URZ ;  /* 0x000000c02a0a7890 */ /* 0x000fe2000fffe03f */
[----:B------:R-:W-:Y:S01]  /*14d0*/  P2R R104, PR, RZ, 0x1 ;  /* 0x00000001ff687803 */ /* 0x000fe20000000000 */
[----:B------:R-:W-:-:S02]  /*14e0*/  UIADD3 UR4, UR42, 0x100, URZ ;  /* 0x000001002a047890 */ /* 0x000fc4000fffe03f */
[----:B------:R-:W-:Y:S01]  /*14f0*/  UMOV UR26, UR8 ;  /* 0x00000008001a7c82 */ /* 0x000fe20008000000 */
[----:B------:R-:W-:Y:S01]  /*1500*/  UMOV UR15, 0x80000020 ;  /* 0x80000020000f7882 */ /* 0x000fe20000000000 */
[----:B------:R-:W-:Y:S01]  /*1510*/  UIADD3 UR8, UR42, 0x140, URZ ;  /* 0x000001402a087890 */ /* 0x000fe2000fffe03f */
[----:B------:R-:W-:Y:S02]  /*1520*/  UMOV UR22, UR10 ;  /* 0x0000000a00167c82 */ /* 0x000fe40008000000 */
[----:B------:R-:W-:Y:S01]  /*1530*/  UMOV UR14, UR4 ;  /* 0x00000004000e7c82 */ /* 0x000fe20008000000 */
[----:B------:R-:W-:Y:S02]  /*1540*/  UIADD3 UR10, UR42, 0x180, URZ ;  /* 0x000001802a0a7890 */ /* 0x000fe4000fffe03f */
[----:B------:R-:W-:Y:S02]  /*1550*/  UIADD3 UR4, UR42, 0x1c0, URZ ;  /* 0x000001c02a047890 */ /* 0x000fe4000fffe03f */
[----:B------:R-:W-:Y:S01]  /*1560*/  UIADD3 UR7, UR6, 0x2, URZ ;  /* 0x0000000206077890 */ /* 0x000fe2000fffe03f */
[----:B------:R-:W-:Y:S01]  /*1570*/  UMOV UR5, 0x80000020 ;  /* 0x8000002000057882 */ /* 0x000fe20000000000 */
[----:B------:R-:W-:Y:S01]  /*1580*/  UMOV UR11, 0x80000020 ;  /* 0x80000020000b7882 */ /* 0x000fe20000000000 */
[----:B------:R-:W-:Y:S01]  /*1590*/  UMOV UR9, UR5 ;  /* 0x0000000500097c82 */ /* 0x000fe20008000000 */
[----:B------:R-:W-:-:S02]  /*15a0*/  WARPGROUP.DEPBAR.LE gsb0, 0x0 ;  /* 0x00008000000079c5 */ /* 0x000fc40000010000 */
[----:B------:R-:W-:-:S06]  /*15b0*/  WARPGROUP.ARRIVE ;  /* 0x00000000000079c5 */ /* 0x000fcc0000000000 */
[----:B------:R-:W-:Y:S01]  /*15c0*/  HGMMA.64x16x16.F32 R88, gdesc[UR16], RZ, !UPT, gsb0 ;  /* 0x00200000105879f0 */ /* 0x000fe2000c0008ff */
[----:B------:R-:W-:Y:S01]  /*15d0*/  R2UR UR16, R2 ;  /* 0x00000000021072ca */ /* 0x000fe200000e0000 */
[----:B------:R-:W-:Y:S01]  /*15e0*/  UMOV UR18, UR8 ;  /* 0x0000000800127c82 */ /* 0x000fe20008000000 */
[----:B------:R-:W-:Y:S01]  /*15f0*/  R2UR UR17, R3 ;  /* 0x00000000031172ca */ /* 0x000fe200000e0000 */
[----:B------:R-:W-:Y:S01]  /*1600*/  UMOV UR19, 0x80000020 ;  /* 0x8000002000137882 */ /* 0x000fe20000000000 */
[----:B------:R-:W-:Y:S01]  /*1610*/  UIADD3 UR8, UR42, 0x200, URZ ;  /* 0x000002002a087890 */ /* 0x000fe2000fffe03f */
[----:B------:R-:W-:Y:S02]  /*1620*/  WARPGROUP.DEPBAR.LE gsb0, 0x0 ;  /* 0x00008000000079c5 */ /* 0x000fe40000010000 */
        /* <DEDUP_REMOVED lines=14> */
[----:B------:R-:W-:Y:S01]  /*1710*/  UMOV UR4, UR7 ;  /* 0x0000000700047c82 */ /* 0x000fe20008000000 */
        /* <DEDUP_REMOVED lines=28> */
[----:B------:R-:W-:Y:S02]  /*18e0*/  UMOV UR25, UR21 ;  /* 0x0000001500197c82 */ /* 0x000fe40008000000 */
[----:B------:R-:W-:Y:S01]  /*18f0*/  UMOV UR24, UR20 ;  /* 0x0000001400187c82 */ /* 0x000fe20008000000 */
        /* <DEDUP_REMOVED lines=251> */
[----:B------:R-:W0:Y:S08]  /*28b0*/  MUFU.TANH R8, R8 ;  /* 0x0000000800087308 */ /* 0x000e300000002400 */
        /* <DEDUP_REMOVED lines=14> */
[----:B------:R-:W2:Y:S01]  /*29a0*/  MUFU.TANH R14, R14 ;  /* 0x0000000e000e7308 */ /* 0x000ea20000002400 */
[----:B------:R-:W-:Y:S01]  /*29b0*/  UMOV UR23, 0x80000020 ;  /* 0x8000002000177882 */ /* 0x000fe20000000000 */
[----:B------:R-:W-:Y:S01]  /*29c0*/  FMUL.FTZ R13, R89, UR6 ;  /* 0x00000006590d7c20 */ /* 0x000fe20008410000 */
[----:B------:R-:W-:Y:S01]  /*29d0*/  FMUL.FTZ R21, R93, UR6 ;  /* 0x000000065d157c20 */ /* 0x000fe20008410000 */
[----:B------:R-:W-:-:S04]  /*29e0*/  FMUL.FTZ R15, R92, UR6 ;  /* 0x000000065c0f7c20 */ /* 0x000fc80008410000 */
[----:B------:R-:W3:Y:S08]  /*29f0*/  MUFU.TANH R20, R20 ;  /* 0x0000001400147308 */ /* 0x000ef00000002400 */
[----:B------:R-:W4:Y:S08]  /*2a00*/  MUFU.TANH R66, R66 ;  /* 0x0000004200427308 */ /* 0x000f300000002400 */
[----:B------:R-:W5:Y:S08]  /*2a10*/  MUFU.TANH R9, R9 ;  /* 0x0000000900097308 */ /* 0x000f700000002400 */
[----:B------:R-:W5:Y:S08]  /*2a20*/  MUFU.TANH R23, R23 ;  /* 0x0000001700177308 */ /* 0x000f700000002400 */
[----:B------:R-:W5:Y:S08]  /*2a30*/  MUFU.TANH R11, R11 ;  /* 0x0000000b000b7308 */ /* 0x000f700000002400 */
        /* <DEDUP_REMOVED lines=12> */
[----:B------:R-:W5:Y:S01]  /*2b00*/  MUFU.TANH R67, R67 ;  /* 0x0000004300437308 */ /* 0x000f620000002400 */
[----:B------:R-:W-:Y:S01]  /*2b10*/  FMUL.FTZ R64, R81, UR6 ;  /* 0x0000000651407c20 */ /* 0x000fe20008410000 */
[----:B------:R-:W-:-:S06]  /*2b20*/  FMUL.FTZ R81, R86, UR6 ;  /* 0x0000000656517c20 */ /* 0x000fcc0008410000 */
[----:B------:R-:W5:Y:S08]  /*2b30*/  MUFU.TANH R69, R69 ;  /* 0x0000004500457308 */ /* 0x000f700000002400 */
[----:B------:R-:W5:Y:S08]  /*2b40*/  MUFU.TANH R15, R15 ;  /* 0x0000000f000f7308 */ /* 0x000f700000002400 */
        /* <DEDUP_REMOVED lines=34> */
[----:B------:R-:W-:Y:S01]  /*2d70*/  LOP3.LUT R63, R22, 0xffffff80, RZ, 0xc0, !PT ;  /* 0xffffff80163f7812 */ /* 0x000fe200078ec0ff */
[----:B------:R-:W-:Y:S01]  /*2d80*/  FMUL.FTZ R58, R58, UR6 ;  /* 0x000000063a3a7c20 */ /* 0x000fe20008410000 */
[----:B------:R-:W5:Y:S01]  /*2d90*/  MUFU.TANH R79, R79 ;  /* 0x0000004f004f7308 */ /* 0x000f620000002400 */
[----:B------:R-:W-:-:S02]  /*2da0*/  FMUL.FTZ R62, R62, UR6 ;  /* 0x000000063e3e7c20 */ /* 0x000fc40008410000 */
[----:B------:R-:W-:-:S05]  /*2db0*/  IMAD.IADD R77, R16, 0x1, -R63 ;  /* 0x00000001104d7824 */ /* 0x000fca00078e0a3f */
[----:B------:R-:W-:Y:S01]  /*2dc0*/  SHF.R.S32.HI R84, RZ, 0x1f, R77 ;  /* 0x0000001fff547819 */ /* 0x000fe2000001144d */
[----:B------:R-:W5:Y:S03]  /*2dd0*/  MUFU.TANH R82, R82 ;  /* 0x0000005200527308 */ /* 0x000f660000002400 */
[----:B------:R-:W-:-:S04]  /*2de0*/  LEA.HI R84, R84, R77, RZ, 0x2 ;  /* 0x0000004d54547211 */ /* 0x000fc800078f10ff */
[----:B------:R-:W-:Y:S01]  /*2df0*/  LOP3.LUT R84, R84, 0x7ffffffc, RZ, 0xc0, !PT ;  /* 0x7ffffffc54547812 */ /* 0x000fe200078ec0ff */
[----:B------:R-:W5:Y:S04]  /*2e00*/  MUFU.TANH R58, R58 ;  /* 0x0000003a003a7308 */ /* 0x000f680000002400 */
[----:B------:R-:W-:-:S04]  /*2e10*/  IMAD.IADD R84, R77, 0x1, -R84 ;  /* 0x000000014d547824 */ /* 0x000fc800078e0a54 */
[----:B------:R-:W5:Y:S08]  /*2e20*/  MUFU.TANH R72, R72 ;  /* 0x0000004800487308 */ /* 0x000f700000002400 */
[----:B------:R-:W5:Y:S08]  /*2e30*/  MUFU.TANH R57, R57 ;  /* 0x0000003900397308 */ /* 0x000f700000002400 */
[----:B------:R-:W5:Y:S01]  /*2e40*/  MUFU.TANH R76, R76 ;  /* 0x0000004c004c7308 */ /* 0x000f620000002400 */
[----:B------:R-:W-:-:S02]  /*2e50*/  WARPGROUP.DEPBAR.LE gsb0, 0x0 ;  /* 0x00008000000079c5 */ /* 0x000fc40000010000 */
[----:B------:R-:W-:Y:S01]  /*2e60*/  WARPGROUP.ARRIVE ;  /* 0x00000000000079c5 */ /* 0x000fe20000000000 */
[----:B------:R-:W-:Y:S01]  /*2e70*/  FMUL.FTZ R22, R49, UR6 ;  /* 0x0000000631167c20 */ /* 0x000fe20008410000 */
[----:B------:R-:W-:-:S03]  /*2e80*/  IMAD.MOV.U32 R49, RZ, RZ, -0x2 ;  /* 0xfffffffeff317424 */ /* 0x000fc600078e00ff */
[----:B------:R-:W5:Y:S01]  /*2e90*/  MUFU.TANH R62, R62 ;  /* 0x0000003e003e7308 */ /* 0x000f620000002400 */
[----:B------:R-:W-:Y:S01]  /*2ea0*/  FMUL.FTZ R63, R50, UR6 ;  /* 0x00000006323f7c20 */ /* 0x000fe20008410000 */
[----:B------:R-:W-:Y:S01]  /*2eb0*/  FMUL.FTZ R50, R51, UR6 ;  /* 0x0000000633327c20 */ /* 0x000fe20008410000 */
[----:B------:R-:W-:Y:S01]  /*2ec0*/  HGMMA.64x16x16.F32 R40, gdesc[UR20], R40, gsb0 ;  /* 0x00200000142879f0 */ /* 0x000fe20008000828 */
[----:B------:R-:W-:Y:S01]  /*2ed0*/  IMAD R49, R84, R49, 0x90 ;  /* 0x0000009054317424 */ /* 0x000fe200078e0231 */
[----:B------:R-:W-:Y:S01]  /*2ee0*/  UIADD3 UR22, UR42, 0x642, URZ ;  /* 0x000006422a167890 */ /* 0x000fe2000fffe03f */
[----:B------:R-:W-:Y:S01]  /*2ef0*/  FMUL.FTZ R127, R55, UR6 ;  /* 0x00000006377f7c20 */ /* 0x000fe20008410000 */
[----:B------:R-:W-:Y:S01]  /*2f00*/  UMOV UR23, 0x80000020 ;  /* 0x8000002000177882 */ /* 0x000fe20000000000 */
[----:B------:R-:W5:Y:S01]  /*2f10*/  MUFU.TANH R75, R75 ;  /* 0x0000004b004b7308 */ /* 0x000f620000002400 */
[----:B------:R-:W-:Y:S01]  /*2f20*/  IADD3 R18, R18, R49, RZ ;  /* 0x0000003112127210 */ /* 0x000fe20007ffe0ff */
[----:B------:R-:W-:Y:S01]  /*2f30*/  FMUL.FTZ R125, R54, UR6 ;  /* 0x00000006367d7c20 */ /* 0x000fe20008410000 */
[----:B------:R-:W-:Y:S01]  /*2f40*/  FMUL.FTZ R53, R53, UR6 ;  /* 0x0000000635357c20 */ /* 0x000fe20008410000 */
[----:B------:R-:W-:Y:S01]  /*2f50*/  FMUL.FTZ R48, R48, UR6 ;  /* 0x0000000630307c20 */ /* 0x000fe20008410000 */
[----:B------:R-:W-:Y:S01]  /*2f60*/  FMUL.FTZ R52, R52, UR6 ;  /* 0x0000000634347c20 */ /* 0x000fe20008410000 */
[----:B------:R-:W-:-:S02]  /*2f70*/  IMAD R18, R17, -0x90, R18 ;  /* 0xffffff7011127824 */ /* 0x000fc400078e0212 */
[----:B------:R-:W5:Y:S03]  /*2f80*/  MUFU.TANH R61, R61 ;  /* 0x0000003d003d7308 */ /* 0x000f660000002400 */
[C---:B------:R-:W-:Y:S02]  /*2f90*/  ISETP.GT.AND P3, PT, R18.reuse, RZ, PT ;  /* 0x000000ff1200720c */ /* 0x040fe40003f64270 */
[----:B------:R-:W-:Y:S02]  /*2fa0*/  ISETP.GT.AND P6, PT, R18, 0x1, PT ;  /* 0x000000011200780c */ /* 0x000fe40003fc4270 */
[----:B0-----:R-:W-:Y:S01]  /*2fb0*/  FSEL R77, R8, -INF , P3 ;  /* 0xff800000084d7808 */ /* 0x001fe20001800000 */
[----:B------:R-:W0:Y:S01]  /*2fc0*/  MUFU.TANH R83, R83 ;  /* 0x0000005300537308 */ /* 0x000e220000002400 */
[----:B------:R-:W-:Y:S02]  /*2fd0*/  FSEL R5, R5, -INF , P3 ;  /* 0xff80000005057808 */ /* 0x000fe40001800000 */
[----:B------:R-:W-:-:S02]  /*2fe0*/  ISETP.GT.AND P3, PT, R18, 0x11, PT ;  /* 0x000000111200780c */ /* 0x000fc40003f64270 */
[----:B------:R-:W-:Y:S02]  /*2ff0*/  ISETP.GT.AND P5, PT, R18, 0x8, PT ;  /* 0x000000081200780c */ /* 0x000fe40003fa4270 */
[----:B-1----:R-:W-:Y:S01]  /*3000*/  FSEL R6, R6, -INF , P6 ;  /* 0xff80000006067808 */ /* 0x002fe20003000000 */
[----:B------:R-:W1:Y:S01]  /*3010*/  MUFU.TANH R63, R63 ;  /* 0x0000003f003f7308 */ /* 0x000e620000002400 */
[----:B--2---:R-:W-:Y:S02]  /*3020*/  FSEL R95, R14, -INF , P3 ;  /* 0xff8000000e5f7808 */ /* 0x004fe40001800000 */
[----:B------:R-:W-:Y:S02]  /*3030*/  ISETP.GT.AND P4, PT, R18, 0x9, PT ;  /* 0x000000091200780c */ /* 0x000fe40003f84270 */
[----:B------:R-:W-:Y:S02]  /*3040*/  FSEL R85, R12, -INF , P5 ;  /* 0xff8000000c557808 */ /* 0x000fe40002800000 */
[----:B------:R-:W-:Y:S01]  /*3050*/  FMNMX.FTZ R14, R77, R6, !PT ;  /* 0x000000064d0e7209 */ /* 0x000fe20007810000 */
[----:B------:R-:W2:Y:S01]  /*3060*/  MUFU.TANH R56, R56 ;  /* 0x0000003800387308 */ /* 0x000ea20000002400 */
[----:B------:R-:W-:-:S02]  /*3070*/  ISETP.GT.AND P2, PT, R18, 0x10, PT ;  /* 0x000000101200780c */ /* 0x000fc40003f44270 */
[----:B------:R-:W-:Y:S02]  /*3080*/  FSEL R87, R10, -INF , P4 ;  /* 0xff8000000a577808 */ /* 0x000fe40002000000 */
[----:B------:R-:W-:Y:S02]  /*3090*/  FMNMX.FTZ R14, R85, R14, !PT ;  /* 0x0000000e550e7209 */ /* 0x000fe40007810000 */
[----:B---3--:R-:W-:Y:S01]  /*30a0*/  FSEL R93, R20, -INF , P2 ;  /* 0xff800000145d7808 */ /* 0x008fe20001000000 */
[----:B------:R-:W3:Y:S01]  /*30b0*/  MUFU.TANH R50, R50 ;  /* 0x0000003200327308 */ /* 0x000ee20000002400 */
[----:B------:R-:W-:Y:S02]  /*30c0*/  FMNMX.FTZ R20, R87, R14, !PT ;  /* 0x0000000e57147209 */ /* 0x000fe40007810000 */
[----:B------:R-:W-:Y:S02]  /*30d0*/  FSEL R4, R4, -INF , P6 ;  /* 0xff80000004047808 */ /* 0x000fe40003000000 */
[----:B------:R-:W-:Y:S01]  /*30e0*/  ISETP.GT.AND P6, PT, R18, 0x18, PT ;  /* 0x000000181200780c */ /* 0x000fe20003fc4270 */
[----:B------:R-:W-:-:S02]  /*30f0*/  WARPGROUP.DEPBAR.LE gsb0, 0x0 ;  /* 0x00008000000079c5 */ /* 0x000fc40000010000 */
[----:B------:R-:W-:Y:S01]  /*3100*/  WARPGROUP.ARRIVE ;  /* 0x00000000000079c5 */ /* 0x000fe20000000000 */
[----:B------:R-:W-:Y:S01]  /*3110*/  FMNMX.FTZ R20, R93, R20, !PT ;  /* 0x000000145d147209 */ /* 0x000fe20007810000 */
[----:B------:R-:W-:Y:S01]  /*3120*/  FMUL.FTZ R40, R40, UR6 ;  /* 0x0000000628287c20 */ /* 0x000fe20008410000 */
[----:B------:R-:W-:Y:S01]  /*3130*/  FSEL R7, R7, -INF , P5 ;  /* 0xff80000007077808 */ /* 0x000fe20002800000 */
[----:B------:R-:W-:Y:S01]  /*3140*/  FMUL.FTZ R41, R41, UR6 ;  /* 0x0000000629297c20 */ /* 0x000fe20008410000 */
[----:B------:R-:W-:Y:S01]  /*3150*/  ISETP.GT.AND P5, PT, R18, 0x19, PT ;  /* 0x000000191200780c */ /* 0x000fe20003fa4270 */
[----:B------:R-:W-:Y:S01]  /*3160*/  HGMMA.64x16x16.F32 R32, gdesc[UR20], R32, gsb0 ;  /* 0x00200000142079f0 */ /* 0x000fe20008000820 */
[----:B----4-:R-:W-:Y:S01]  /*3170*/  FSEL R97, R66, -INF , P6 ;  /* 0xff80000042617808 */ /* 0x010fe20003000000 */
[----:B------:R4:W-:Y:S01]  /*3180*/  MUFU.TANH R8, R40 ;  /* 0x0000002800087308 */ /* 0x0009e20000002400 */
[----:B------:R-:W-:Y:S01]  /*3190*/  FMNMX.FTZ R20, R95, R20, !PT ;  /* 0x000000145f147209 */ /* 0x000fe20007810000 */
[----:B------:R-:W-:Y:S01]  /*31a0*/  FMUL.FTZ R129, R42, UR6 ;  /* 0x000000062a817c20 */ /* 0x000fe20008410000 */
[----:B-----5:R-:W-:Y:S01]  /*31b0*/  FSEL R9, R9, -INF , P4 ;  /* 0xff80000009097808 */ /* 0x020fe20002000000 */
[----:B------:R-:W-:Y:S01]  /*31c0*/  FMUL.FTZ R131, R43, UR6 ;  /* 0x000000062b837c20 */ /* 0x000fe20008410000 */
[----:B------:R-:W-:Y:S01]  /*31d0*/  ISETP.GT.AND P4, PT, R18, 0x20, PT ;  /* 0x000000201200780c */ /* 0x000fe20003f84270 */
[----:B------:R-:W-:Y:S01]  /*31e0*/  FMUL.FTZ R42, R45, UR6 ;  /* 0x000000062d2a7c20 */ /* 0x000fe20008410000 */
[----:B------:R-:W-:Y:S01]  /*31f0*/  FSEL R99, R23, -INF , P5 ;  /* 0xff80000017637808 */ /* 0x000fe20002800000 */
[----:B------:R5:W-:Y:S01]  /*3200*/  MUFU.TANH R12, R41 ;  /* 0x00000029000c7308 */ /* 0x000be20000002400 */
        /* <DEDUP_REMOVED lines=11> */
[C---:B------:R-:W-:Y:S02]  /*32c0*/  ISETP.GT.AND P3, PT, R18.reuse, 0x28, PT ;  /* 0x000000281200780c */ /* 0x040fe40003f64270 */
[----:B------:R-:W-:Y:S01]  /*32d0*/  FSEL R103, R69, -INF , P2 ;  /* 0xff80000045677808 */ /* 0x000fe20001000000 */
[----:B------:R-:W3:Y:S01]  /*32e0*/  MUFU.TANH R59, R59 ;  /* 0x0000003b003b7308 */ /* 0x000ee20000002400 */
[----:B------:R-:W-:Y:S02]  /*32f0*/  FMNMX.FTZ R20, R101, R20, !PT ;  /* 0x0000001465147209 */ /* 0x000fe40007810000 */
[----:B------:R-:W-:Y:S02]  /*3300*/  FSEL R15, R15, -INF , P6 ;  /* 0xff8000000f0f7808 */ /* 0x000fe40003000000 */
[----:B------:R-:W-:Y:S02]  /*3310*/  ISETP.GT.AND P6, PT, R18, 0x29, PT ;  /* 0x000000291200780c */ /* 0x000fe40003fc4270 */
[----:B------:R-:W-:Y:S01]  /*3320*/  FSEL R81, R81, -INF , P3 ;  /* 0xff80000051517808 */ /* 0x000fe20001800000 */
[----:B------:R-:W3:Y:S01]  /*3330*/  MUFU.TANH R125, R125 ;  /* 0x0000007d007d7308 */ /* 0x000ee20000002400 */
[----:B------:R-:W-:-:S02]  /*3340*/  FMNMX.FTZ R20, R103, R20, !PT ;  /* 0x0000001467147209 */ /* 0x000fc40007810000 */
[----:B------:R-:W-:Y:S02]  /*3350*/  FSEL R21, R21, -INF , P5 ;  /* 0xff80000015157808 */ /* 0x000fe40002800000 */
[----:B------:R-:W-:Y:S02]  /*3360*/  ISETP.GT.AND P5, PT, R18, 0x30, PT ;  /* 0x000000301200780c */ /* 0x000fe40003fa4270 */
[----:B------:R-:W-:Y:S01]  /*3370*/  FSEL R105, R80, -INF , P6 ;  /* 0xff80000050697808 */ /* 0x000fe20003000000 */
[----:B------:R-:W3:Y:S01]  /*3380*/  MUFU.TANH R60, R60 ;  /* 0x0000003c003c7308 */ /* 0x000ee20000002400 */
[----:B----4-:R-:W-:Y:S02]  /*3390*/  FMNMX.FTZ R40, R81, R20, !PT ;  /* 0x0000001451287209 */ /* 0x010fe40007810000 */
[----:B------:R-:W-:Y:S02]  /*33a0*/  FSEL R23, R65, -INF , P4 ;  /* 0xff80000041177808 */ /* 0x000fe40002000000 */
[----:B------:R-:W-:-:S02]  /*33b0*/  ISETP.GT.AND P4, PT, R18, 0x31, PT ;  /* 0x000000311200780c */ /* 0x000fc40003f84270 */
[----:B------:R-:W-:Y:S01]  /*33c0*/  FSEL R107, R74, -INF , P5 ;  /* 0xff8000004a6b7808 */ /* 0x000fe20002800000 */
[----:B------:R4:W-:Y:S01]  /*33d0*/  MUFU.TANH R54, R53 ;  /* 0x0000003500367308 */ /* 0x0009e20000002400 */
[----:B------:R-:W-:Y:S01]  /*33e0*/  FMNMX.FTZ R40, R105, R40, !PT ;  /* 0x0000002869287209 */ /* 0x000fe20007810000 */
[----:B------:R-:W-:Y:S02]  /*33f0*/  WARPGROUP.DEPBAR.LE gsb0, 0x0 ;  /* 0x00008000000079c5 */ /* 0x000fe40000010000 */
[----:B------:R-:W-:Y:S01]  /*3400*/  WARPGROUP.ARRIVE ;  /* 0x00000000000079c5 */ /* 0x000fe20000000000 */
[----:B-----5:R-:W-:Y:S01]  /*3410*/  FSEL R41, R64, -INF , P2 ;  /* 0xff80000040297808 */ /* 0x020fe20001000000 */
[----:B------:R-:W-:Y:S01]  /*3420*/  FMUL.FTZ R20, R33, UR6 ;  /* 0x0000000621147c20 */ /* 0x000fe20008410000 */
[----:B------:R-:W-:Y:S01]  /*3430*/  ISETP.GT.AND P2, PT, R18, 0x38, PT ;  /* 0x000000381200780c */ /* 0x000fe20003f44270 */
[----:B------:R-:W5:Y:S01]  /*3440*/  MUFU.TANH R127, R127 ;  /* 0x0000007f007f7308 */ /* 0x000f620000002400 */
[----:B------:R-:W-:Y:S01]  /*3450*/  FSEL R109, R73, -INF , P4 ;  /* 0xff800000496d7808 */ /* 0x000fe20002000000 */
[----:B------:R-:W-:Y:S01]  /*3460*/  HGMMA.64x16x16.F32 R24, gdesc[UR24], R24, gsb0 ;  /* 0x00200000181879f0 */ /* 0x000fe20008000818 */
[----:B------:R-:W-:Y:S01]  /*3470*/  FMNMX.FTZ R40, R107, R40, !PT ;  /* 0x000000286b287209 */ /* 0x000fe20007810000 */
[----:B------:R-:W-:Y:S01]  /*3480*/  FMUL.FTZ R34, R34, UR6 ;  /* 0x0000000622227c20 */ /* 0x000fe20008410000 */
[----:B------:R-:W-:Y:S01]  /*3490*/  FSEL R43, R70, -INF , P3 ;  /* 0xff800000462b7808 */ /* 0x000fe20001800000 */
[----:B------:R-:W-:Y:S01]  /*34a0*/  FMUL.FTZ R38, R38, UR6 ;  /* 0x0000000626267c20 */ /* 0x000fe20008410000 */
[----:B------:R-:W-:Y:S01]  /*34b0*/  ISETP.GT.AND P3, PT, R18, 0x39, PT ;  /* 0x000000391200780c */ /* 0x000fe20003f64270 */
[----:B------:R-:W5:Y:S01]  /*34c0*/  MUFU.TANH R48, R48 ;  /* 0x0000003000307308 */ /* 0x000f620000002400 */
[----:B------:R-:W-:Y:S01]  /*34d0*/  FSEL R111, R78, -INF , P2 ;  /* 0xff8000004e6f7808 */ /* 0x000fe20001000000 */
[----:B------:R-:W-:Y:S01]  /*34e0*/  FMUL.FTZ R32, R32, UR6 ;  /* 0x0000000620207c20 */ /* 0x000fe20008410000 */
[----:B------:R-:W-:Y:S01]  /*34f0*/  FMNMX.FTZ R40, R109, R40, !PT ;  /* 0x000000286d287209 */ /* 0x000fe20007810000 */
[----:B------:R-:W-:Y:S01]  /*3500*/  FMUL.FTZ R36, R36, UR6 ;  /* 0x0000000624247c20 */ /* 0x000fe20008410000 */
[----:B------:R-:W-:Y:S01]  /*3510*/  FSEL R45, R68, -INF , P6 ;  /* 0xff800000442d7808 */ /* 0x000fe20003000000 */
[----:B------:R-:W-:Y:S01]  /*3520*/  IMAD.U32 R74, RZ, RZ, UR7 ;  /* 0x00000007ff4a7e24 */ /* 0x000fe2000f8e00ff */
[----:B------:R-:W-:Y:S01]  /*3530*/  ISETP.GT.AND P6, PT, R18, 0x40, PT ;  /* 0x000000401200780c */ /* 0x000fe20003fc4270 */
[----:B------:R1:W-:Y:S01]  /*3540*/  MUFU.TANH R135, R55 ;  /* 0x0000003700877308 */ /* 0x0003e20000002400 */
[----:B------:R-:W-:Y:S01]  /*3550*/  FSEL R79, R79, -INF , P3 ;  /* 0xff8000004f4f7808 */ /* 0x000fe20001800000 */
[--C-:B------:R-:W-:Y:S01]  /*3560*/  IMAD.MOV.U32 R70, RZ, RZ, R71.reuse ;  /* 0x000000ffff467224 */ /* 0x100fe200078e0047 */
[----:B0-----:R-:W-:Y:S01]  /*3570*/  FMNMX.FTZ R42, R111, R40, !PT ;  /* 0x000000286f2a7209 */ /* 0x001fe20007810000 */
[----:B------:R-:W-:Y:S01]  /*3580*/  FMUL.FTZ R40, R35, UR6 ;  /* 0x0000000623287c20 */ /* 0x000fe20008410000 */
[----:B------:R-:W-:Y:S01]  /*3590*/  FSEL R47, R82, -INF , P5 ;  /* 0xff800000522f7808 */ /* 0x000fe20002800000 */
[----:B------:R-:W-:Y:S01]  /*35a0*/  IMAD.MOV.U32 R68, RZ, RZ, R71 ;  /* 0x000000ffff447224 */ /* 0x000fe200078e0047 */
[----:B------:R-:W-:Y:S01]  /*35b0*/  ISETP.GT.AND P5, PT, R18, 0x41, PT ;  /* 0x000000411200780c */ /* 0x000fe20003fa4270 */
[----:B------:R-:W0:Y:S01]  /*35c0*/  MUFU.TANH R129, R129 ;  /* 0x0000008100817308 */ /* 0x000e220000002400 */
[----:B------:R-:W-:-:S02]  /*35d0*/  FSEL R113, R58, -INF , P6 ;  /* 0xff8000003a717808 */ /* 0x000fc40003000000 */
[----:B------:R-:W-:Y:S02]  /*35e0*/  FMNMX.FTZ R42, R79, R42, !PT ;  /* 0x0000002a4f2a7209 */ /* 0x000fe40007810000 */
[----:B------:R-:W-:Y:S02]  /*35f0*/  FSEL R49, R72, -INF , P4 ;  /* 0xff80000048317808 */ /* 0x000fe40002000000 */
[----:B------:R-:W-:Y:S01]  /*3600*/  ISETP.GT.AND P4, PT, R18, 0x48, PT ;  /* 0x000000481200780c */ /* 0x000fe20003f84270 */
[----:B------:R-:W0:Y:S01]  /*3610*/  MUFU.TANH R22, R22 ;  /* 0x0000001600167308 */ /* 0x000e220000002400 */
[----:B------:R-:W-:Y:S02]  /*3620*/  FSEL R115, R57, -INF , P5 ;  /* 0xff80000039737808 */ /* 0x000fe40002800000 */
[----:B------:R-:W-:Y:S02]  /*3630*/  FMNMX.FTZ R42, R113, R42, !PT ;  /* 0x0000002a712a7209 */ /* 0x000fe40007810000 */
[----:B------:R-:W-:-:S02]  /*3640*/  FSEL R51, R76, -INF , P2 ;  /* 0xff8000004c337808 */ /* 0x000fc40001000000 */
[----:B------:R-:W-:Y:S01]  /*3650*/  ISETP.GT.AND P2, PT, R18, 0x49, PT ;  /* 0x000000491200780c */ /* 0x000fe20003f44270 */
[----:B------:R-:W0:Y:S01]  /*3660*/  MUFU.TANH R131, R131 ;  /* 0x0000008300837308 */ /* 0x000e220000002400 */
[----:B------:R-:W-:Y:S02]  /*3670*/  FSEL R117, R62, -INF , P4 ;  /* 0xff8000003e757808 */ /* 0x000fe40002000000 */
[----:B------:R-:W-:Y:S02]  /*3680*/  FMNMX.FTZ R42, R115, R42, !PT ;  /* 0x0000002a732a7209 */ /* 0x000fe40007810000 */
[----:B----4-:R-:W-:Y:S02]  /*3690*/  FSEL R53, R75, -INF , P3 ;  /* 0xff8000004b357808 */ /* 0x010fe40001800000 */
[----:B------:R-:W-:Y:S01]  /*36a0*/  ISETP.GT.AND P3, PT, R18, 0x50, PT ;  /* 0x000000501200780c */ /* 0x000fe20003f64270 */
[----:B------:R-:W4:Y:S01]  /*36b0*/  MUFU.TANH R52, R52 ;  /* 0x0000003400347308 */ /* 0x000f220000002400 */
[----:B------:R-:W-:-:S02]  /*36c0*/  FSEL R119, R61, -INF , P2 ;  /* 0xff8000003d777808 */ /* 0x000fc40001000000 */
[----:B------:R-:W-:Y:S02]  /*36d0*/  FMNMX.FTZ R42, R117, R42, !PT ;  /* 0x0000002a752a7209 */ /* 0x000fe40007810000 */
[----:B-1----:R-:W-:Y:S01]  /*36e0*/  FSEL R55, R83, -INF , P6 ;  /* 0xff80000053377808 */ /* 0x002fe20003000000 */
[----:B------:R-:W-:Y:S02]  /*36f0*/  WARPGROUP.DEPBAR.LE gsb0, 0x0 ;  /* 0x00008000000079c5 */ /* 0x000fe40000010000 */
[----:B------:R-:W-:Y:S01]  /*3700*/  ISETP.GT.AND P6, PT, R18, 0x51, PT ;  /* 0x000000511200780c */ /* 0x000fe20003fc4270 */
[----:B------:R-:W1:Y:S01]  /*3710*/  MUFU.TANH R46, R46 ;  /* 0x0000002e002e7308 */ /* 0x000e620000002400 */
[----:B------:R-:W-:Y:S01]  /*3720*/  FSEL R121, R63, -INF , P3 ;  /* 0xff8000003f797808 */ /* 0x000fe20001800000 */
[----:B------:R-:W-:Y:S01]  /*3730*/  FMUL.FTZ R26, R26, UR6 ;  /* 0x000000061a1a7c20 */ /* 0x000fe20008410000 */
[----:B------:R-:W-:Y:S01]  /*3740*/  FMNMX.FTZ R42, R119, R42, !PT ;  /* 0x0000002a772a7209 */ /* 0x000fe20007810000 */
[----:B------:R-:W-:Y:S01]  /*3750*/  FMUL.FTZ R30, R30, UR6 ;  /* 0x000000061e1e7c20 */ /* 0x000fe20008410000 */
[----:B--2---:R-:W-:-:S02]  /*3760*/  FSEL R33, R56, -INF , P5 ;  /* 0xff80000038217808 */ /* 0x004fc40002800000 */
[----:B------:R-:W-:Y:S01]  /*3770*/  ISETP.GT.AND P5, PT, R18, 0x58, PT ;  /* 0x000000581200780c */ /* 0x000fe20003fa4270 */
[----:B------:R-:W2:Y:S01]  /*3780*/  MUFU.TANH R34, R34 ;  /* 0x0000002200227308 */ /* 0x000ea20000002400 */
[----:B---3--:R-:W-:Y:S02]  /*3790*/  FSEL R123, R50, -INF , P6 ;  /* 0xff800000327b7808 */ /* 0x008fe40003000000 */
[----:B------:R-:W-:Y:S02]  /*37a0*/  FMNMX.FTZ R42, R121, R42, !PT ;  /* 0x0000002a792a7209 */ /* 0x000fe40007810000 */
[----:B------:R-:W-:Y:S02]  /*37b0*/  FSEL R57, R59, -INF , P4 ;  /* 0xff8000003b397808 */ /* 0x000fe40002000000 */
[----:B------:R-:W-:Y:S01]  /*37c0*/  ISETP.GT.AND P4, PT, R18, 0x59, PT ;  /* 0x000000591200780c */ /* 0x000fe20003f84270 */
[----:B------:R-:W3:Y:S01]  /*37d0*/  MUFU.TANH R10, R44 ;  /* 0x0000002c000a7308 */ /* 0x000ee20000002400 */
[----:B------:R-:W-:-:S02]  /*37e0*/  FSEL R125, R125, -INF , P5 ;  /* 0xff8000007d7d7808 */ /* 0x000fc40002800000 */
[----:B------:R-:W-:Y:S02]  /*37f0*/  FMNMX.FTZ R42, R123, R42, !PT ;  /* 0x0000002a7b2a7209 */ /* 0x000fe40007810000 */
[----:B------:R-:W-:Y:S02]  /*3800*/  FSEL R35, R60, -INF , P2 ;  /* 0xff8000003c237808 */ /* 0x000fe40001000000 */
[----:B------:R-:W-:Y:S01]  /*3810*/  ISETP.GT.AND P2, PT, R18, 0x60, PT ;  /* 0x000000601200780c */ /* 0x000fe20003f44270 */
[----:B------:R-:W3:Y:S01]  /*3820*/  MUFU.TANH R40, R40 ;  /* 0x0000002800287308 */ /* 0x000ee20000002400 */
[----:B-----5:R-:W-:Y:S02]  /*3830*/  FSEL R127, R127, -INF , P4 ;  /* 0xff8000007f7f7808 */ /* 0x020fe40002000000 */
[----:B------:R-:W-:Y:S02]  /*3840*/  FMNMX.FTZ R42, R125, R42, !PT ;  /* 0x0000002a7d2a7209 */ /* 0x000fe40007810000 */
[----:B------:R-:W-:-:S02]  /*3850*/  FSEL R59, R48, -INF , P3 ;  /* 0xff800000303b7808 */ /* 0x000fc40001800000 */
[----:B------:R-:W-:Y:S01]  /*3860*/  ISETP.GT.AND P3, PT, R18, 0x61, PT ;  /* 0x000000611200780c */ /* 0x000fe20003f64270 */
[----:B------:R-:W5:Y:S01]  /*3870*/  MUFU.TANH R38, R38 ;  /* 0x0000002600267308 */ /* 0x000f620000002400 */
[----:B0-----:R-:W-:Y:S02]  /*3880*/  FSEL R129, R129, -INF , P2 ;  /* 0xff80000081817808 */ /* 0x001fe40001000000 */
[----:B------:R-:W-:Y:S02]  /*3890*/  FMNMX.FTZ R42, R127, R42, !PT ;  /* 0x0000002a7f2a7209 */ /* 0x000fe40007810000 */
[----:B------:R-:W-:Y:S01]  /*38a0*/  FSEL R61, R22, -INF , P6 ;  /* 0xff800000163d7808 */ /* 0x000fe20003000000 */
[----:B------:R-:W-:Y:S01]  /*38b0*/  FMUL.FTZ R22, R39, UR6 ;  /* 0x0000000627167c20 */ /* 0x000fe20008410000 */
[----:B------:R-:W-:Y:S01]  /*38c0*/  ISETP.GT.AND P6, PT, R18, 0x68, PT ;  /* 0x000000681200780c */ /* 0x000fe20003fc4270 */
[----:B------:R-:W-:Y:S01]  /*38d0*/  MUFU.TANH R32, R32 ;  /* 0x0000002000207308 */ /* 0x000fe20000002400 */
[----:B------:R-:W-:-:S02]  /*38e0*/  FSEL R131, R131, -INF , P3 ;  /* 0xff80000083837808 */ /* 0x000fc40001800000 */
[----:B------:R-:W-:Y:S02]  /*38f0*/  FMNMX.FTZ R42, R129, R42, !PT ;  /* 0x0000002a812a7209 */ /* 0x000fe40007810000 */
[----:B----4-:R-:W-:Y:S02]  /*3900*/  FSEL R63, R52, -INF , P5 ;  /* 0xff800000343f7808 */ /* 0x010fe40002800000 */
[----:B------:R-:W-:Y:S01]  /*3910*/  ISETP.GT.AND P5, PT, R18, 0x69, PT ;  /* 0x000000691200780c */ /* 0x000fe20003fa4270 */
[----:B------:R-:W0:Y:S01]  /*3920*/  MUFU.TANH R22, R22 ;  /* 0x0000001600167308 */ /* 0x000e220000002400 */
[----:B-1----:R-:W-:Y:S02]  /*3930*/  FSEL R133, R46, -INF , P6 ;  /* 0xff8000002e857808 */ /* 0x002fe40003000000 */
[----:B------:R-:W-:Y:S02]  /*3940*/  FMNMX.FTZ R42, R131, R42, !PT ;  /* 0x0000002a832a7209 */ /* 0x000fe40007810000 */
[----:B------:R-:W-:-:S02]  /*3950*/  FSEL R65, R54, -INF , P4 ;  /* 0xff80000036417808 */ /* 0x000fc40002000000 */
[----:B------:R-:W-:Y:S01]  /*3960*/  ISETP.GT.AND P4, PT, R18, 0x70, PT ;  /* 0x000000701200780c */ /* 0x000fe20003f84270 */
[----:B------:R-:W1:Y:S01]  /*3970*/  MUFU.TANH R26, R26 ;  /* 0x0000001a001a7308 */ /* 0x000e620000002400 */
[----:B------:R-:W-:Y:S01]  /*3980*/  FSEL R39, R8, -INF , P2 ;  /* 0xff80000008277808 */ /* 0x000fe20001000000 */
[----:B------:R-:W-:Y:S01]  /*3990*/  FMUL.FTZ R8, R27, UR6 ;  /* 0x000000061b087c20 */ /* 0x000fe20008410000 */
[----:B------:R-:W-:Y:S02]  /*39a0*/  FSEL R135, R135, -INF , P5 ;  /* 0xff80000087877808 */ /* 0x000fe40002800000 */
[----:B------:R-:W-:Y:S02]  /*39b0*/  FMNMX.FTZ R42, R133, R42, !PT ;  /* 0x0000002a852a7209 */ /* 0x000fe40007810000 */
[----:B------:R-:W-:Y:S01]  /*39c0*/  FSEL R67, R12, -INF , P3 ;  /* 0xff8000000c437808 */ /* 0x000fe20001800000 */
[----:B------:R-:W4:Y:S01]  /*39d0*/  MUFU.TANH R20, R20 ;  /* 0x0000001400147308 */ /* 0x000f220000002400 */
[----:B------:R-:W-:-:S02]  /*39e0*/  ISETP.GT.AND P3, PT, R18, 0x71, PT ;  /* 0x000000711200780c */ /* 0x000fc40003f64270 */
[----:B--2---:R-:W-:Y:S01]  /*39f0*/  FSEL R137, R34, -INF , P4 ;  /* 0xff80000022897808 */ /* 0x004fe20002000000 */
[----:B------:R-:W-:Y:S01]  /*3a00*/  FMUL.FTZ R34, R28, UR6 ;  /* 0x000000061c227c20 */ /* 0x000fe20008410000 */
[----:B------:R-:W-:Y:S02]  /*3a10*/  FMNMX.FTZ R42, R135, R42, !PT ;  /* 0x0000002a872a7209 */ /* 0x000fe40007810000 */
[----:B------:R-:W-:Y:S01]  /*3a20*/  ISETP.GT.AND P2, PT, R18, 0x78, PT ;  /* 0x000000781200780c */ /* 0x000fe20003f44270 */
[----:B------:R-:W2:Y:S01]  /*3a30*/  MUFU.TANH R8, R8 ;  /* 0x0000000800087308 */ /* 0x000ea20000002400 */
[----:B---3--:R-:W-:Y:S01]  /*3a40*/  FSEL R27, R10, -INF , P6 ;  /* 0xff8000000a1b7808 */ /* 0x008fe20003000000 */
[----:B------:R-:W-:Y:S01]  /*3a50*/  FMUL.FTZ R10, R31, UR6 ;  /* 0x000000061f0a7c20 */ /* 0x000fe20008410000 */
[----:B------:R-:W-:Y:S02]  /*3a60*/  FSEL R139, R40, -INF , P3 ;  /* 0xff800000288b7808 */ /* 0x000fe40001800000 */
[----:B------:R-:W-:-:S02]  /*3a70*/  FMNMX.FTZ R42, R137, R42, !PT ;  /* 0x0000002a892a7209 */ /* 0x000fc40007810000 */
[----:B------:R-:W-:Y:S01]  /*3a80*/  ISETP.GT.AND P6, PT, R18, 0x79, PT ;  /* 0x000000791200780c */ /* 0x000fe20003fc4270 */
[----:B------:R-:W3:Y:S01]  /*3a90*/  MUFU.TANH R36, R36 ;  /* 0x0000002400247308 */ /* 0x000ee20000002400 */
[----:B-----5:R-:W-:Y:S01]  /*3aa0*/  FSEL R141, R38, -INF , P2 ;  /* 0xff800000268d7808 */ /* 0x020fe20001000000 */
[----:B------:R-:W-:Y:S01]  /*3ab0*/  FMUL.FTZ R38, R37, UR6 ;  /* 0x0000000625267c20 */ /* 0x000fe20008410000 */
[----:B------:R-:W-:Y:S02]  /*3ac0*/  FMNMX.FTZ R42, R139, R42, !PT ;  /* 0x0000002a8b2a7209 */ /* 0x000fe40007810000 */
[----:B------:R-:W-:Y:S02]  /*3ad0*/  FSEL R73, R14, -INF , P5 ;  /* 0xff8000000e497808 */ /* 0x000fe40002800000 */
[----:B------:R-:W-:Y:S01]  /*3ae0*/  ISETP.GT.AND P5, PT, R18, 0x80, PT ;  /* 0x000000801200780c */ /* 0x000fe20003fa4270 */
[----:B------:R-:W5:Y:S01]  /*3af0*/  MUFU.TANH R30, R30 ;  /* 0x0000001e001e7308 */ /* 0x000f620000002400 */
[----:B0-----:R-:W-:-:S02]  /*3b00*/  FSEL R143, R22, -INF , P6 ;  /* 0xff800000168f7808 */ /* 0x001fc40003000000 */
[----:B------:R-:W-:Y:S02]  /*3b10*/  FMNMX.FTZ R42, R141, R42, !PT ;  /* 0x0000002a8d2a7209 */ /* 0x000fe40007810000 */
[----:B------:R-:W-:Y:S01]  /*3b20*/  FSEL R75, R32, -INF , P4 ;  /* 0xff800000204b7808 */ /* 0x000fe20002000000 */
[----:B------:R-:W-:Y:S01]  /*3b30*/  FMUL.FTZ R32, R24, UR6 ;  /* 0x0000000618207c20 */ /* 0x000fe20008410000 */
[----:B------:R-:W-:Y:S01]  /*3b40*/  ISETP.GT.AND P4, PT, R18, 0x81, PT ;  /* 0x000000811200780c */ /* 0x000fe20003f84270 */
[----:B------:R-:W0:Y:S01]  /*3b50*/  MUFU.TANH R10, R10 ;  /* 0x0000000a000a7308 */ /* 0x000e220000002400 */
[----:B-1----:R-:W-:Y:S02]  /*3b60*/  FSEL R147, R26, -INF , P5 ;  /* 0xff8000001a937808 */ /* 0x002fe40002800000 */
[----:B------:R-:W-:Y:S02]  /*3b70*/  FMNMX.FTZ R42, R143, R42, !PT ;  /* 0x0000002a8f2a7209 */ /* 0x000fe40007810000 */
[----:B----4-:R-:W-:-:S02]  /*3b80*/  FSEL R31, R20, -INF , P3 ;  /* 0xff800000141f7808 */ /* 0x010fc40001800000 */
[----:B------:R-:W-:Y:S01]  /*3b90*/  ISETP.GT.AND P3, PT, R18, 0x88, PT ;  /* 0x000000881200780c */ /* 0x000fe20003f64270 */
[----:B------:R-:W1:Y:S01]  /*3ba0*/  MUFU.TANH R38, R38 ;  /* 0x0000002600267308 */ /* 0x000e620000002400 */
[----:B--2---:R-:W-:Y:S02]  /*3bb0*/  FSEL R149, R8, -INF , P4 ;  /* 0xff80000008957808 */ /* 0x004fe40002000000 */
[----:B------:R-:W-:Y:S02]  /*3bc0*/  FMNMX.FTZ R42, R147, R42, !PT ;  /* 0x0000002a932a7209 */ /* 0x000fe40007810000 */
[----:B---3--:R-:W-:Y:S01]  /*3bd0*/  FSEL R69, R36, -INF , P2 ;  /* 0xff80000024457808 */ /* 0x008fe20001000000 */
[----:B------:R-:W-:Y:S01]  /*3be0*/  FMUL.FTZ R36, R25, UR6 ;  /* 0x0000000619247c20 */ /* 0x000fe20008410000 */
[----:B------:R-:W-:Y:S01]  /*3bf0*/  ISETP.GT.AND P2, PT, R18, 0x89, PT ;  /* 0x000000891200780c */ /* 0x000fe20003f44270 */
[----:B------:R-:W2:Y:S01]  /*3c00*/  MUFU.TANH R32, R32 ;  /* 0x0000002000207308 */ /* 0x000ea20000002400 */
[----:B-----5:R-:W-:Y:S01]  /*3c10*/  FSEL R153, R30, -INF , P3 ;  /* 0xff8000001e997808 */ /* 0x020fe20001800000 */
[----:B------:R-:W-:Y:S01]  /*3c20*/  FMUL.FTZ R30, R29, UR6 ;  /* 0x000000061d1e7c20 */ /* 0x000fe20008410000 */
[----:B------:R-:W-:-:S02]  /*3c30*/  FMNMX.FTZ R42, R149, R42, !PT ;  /* 0x0000002a952a7209 */ /* 0x000fc40007810000 */
[----:B0-----:R-:W-:Y:S02]  /*3c40*/  FSEL R151, R10, -INF , P2 ;  /* 0xff8000000a977808 */ /* 0x001fe40001000000 */
[----:B------:R-:W-:Y:S01]  /*3c50*/  FMNMX.FTZ R42, R153, R42, !PT ;  /* 0x0000002a992a7209 */ /* 0x000fe20007810000 */
[----:B------:R-:W0:Y:S03]  /*3c60*/  MUFU.TANH R36, R36 ;  /* 0x0000002400247308 */ /* 0x000e260000002400 */
[----:B------:R-:W-:-:S05]  /*3c70*/  FMNMX.FTZ R42, R151, R42, !PT ;  /* 0x0000002a972a7209 */ /* 0x000fca0007810000 */
[----:B------:R-:W3:Y:S01]  /*3c80*/  SHFL.BFLY PT, R83, R42, 0x2, 0x1f ;  /* 0x0c401f002a537f89 */ /* 0x000ee200000e0000 */
[----:B------:R-:W4:Y:S08]  /*3c90*/  MUFU.TANH R34, R34 ;  /* 0x0000002200227308 */ /* 0x000f300000002400 */
[----:B------:R-:W5:Y:S01]  /*3ca0*/  MUFU.TANH R30, R30 ;  /* 0x0000001e001e7308 */ /* 0x000f620000002400 */
[----:B---3--:R-:W-:-:S05]  /*3cb0*/  FMNMX.FTZ R83, R42, R83, !PT ;  /* 0x000000532a537209 */ /* 0x008fca0007810000 */
[----:B------:R-:W3:Y:S02]  /*3cc0*/  SHFL.BFLY PT, R72, R83, 0x1, 0x1f ;  /* 0x0c201f0053487f89 */ /* 0x000ee400000e0000 */
[----:B---3--:R-:W-:-:S04]  /*3cd0*/  FMNMX.FTZ R72, R83, R72, !PT ;  /* 0x0000004853487209 */ /* 0x008fc80007810000 */
        /* <DEDUP_REMOVED lines=10> */
[-CC-:B------:R-:W-:Y:S01]  /*3d80*/  FFMA.FTZ R22, R107, R74.reuse, -R26.reuse ;  /* 0x0000004a6b167223 */ /* 0x180fe2000001081a */
[----:B--2---:R-:W-:Y:S01]  /*3d90*/  FSEL R101, R32, -INF , P5 ;  /* 0xff80000020657808 */ /* 0x004fe20002800000 */
[--C-:B------:R-:W-:Y:S01]  /*3da0*/  FFMA.FTZ R24, R111, R74, -R26.reuse ;  /* 0x0000004a6f187223 */ /* 0x100fe2000001081a */
[----:B------:R-:W-:Y:S01]  /*3db0*/  FMNMX.FTZ R6, R9, R6, !PT ;  /* 0x0000000609067209 */ /* 0x000fe20007810000 */
[-CC-:B------:R-:W-:Y:S01]  /*3dc0*/  FFMA.FTZ R117, R117, R74.reuse, -R26.reuse ;  /* 0x0000004a75757223 */ /* 0x180fe2000001081a */
[----:B0-----:R-:W-:Y:S01]  /*3dd0*/  FSEL R107, R36, -INF , P4 ;  /* 0xff800000246b7808 */ /* 0x001fe20002000000 */
[--C-:B------:R-:W-:Y:S01]  /*3de0*/  FFMA.FTZ R83, R79, R74, -R26.reuse ;  /* 0x0000004a4f537223 */ /* 0x100fe2000001081a */
[----:B------:R-:W-:Y:S01]  /*3df0*/  FMNMX.FTZ R6, R11, R6, !PT ;  /* 0x000000060b067209 */ /* 0x000fe20007810000 */
[-CC-:B------:R-:W-:Y:S01]  /*3e00*/  FFMA.FTZ R113, R113, R74.reuse, -R26.reuse ;  /* 0x0000004a71717223 */ /* 0x180fe2000001081a */
[----:B----4-:R-:W-:Y:S01]  /*3e10*/  FSEL R111, R34, -INF , P3 ;  /* 0xff800000226f7808 */ /* 0x010fe20001800000 */
        /* <DEDUP_REMOVED lines=52> */
[----:B------:R2:W-:Y:S03]  /*4160*/  MUFU.EX2 R6, R113 ;  /* 0x0000007100067308 */ /* 0x0005e60000000800 */
[----:B------:R-:W-:-:S04]  /*4170*/  FMNMX.FTZ R28, R27, R28, !PT ;  /* 0x0000001c1b1c7209 */ /* 0x000fc80007810000 */
[----:B------:R-:W-:Y:S01]  /*4180*/  FMNMX.FTZ R40, R73, R28, !PT ;  /* 0x0000001c49287209 */ /* 0x000fe20007810000 */
[----:B------:R-:W-:Y:S01]  /*4190*/  MUFU.EX2 R12, R12 ;  /* 0x0000000c000c7308 */ /* 0x000fe20000000800 */
[----:B--2---:R-:W-:Y:S02]  /*41a0*/  FFMA.FTZ R113, R151, R74, -R26 ;  /* 0x0000004a97717223 */ /* 0x004fe4000001081a */
[----:B------:R-:W-:-:S04]  /*41b0*/  FMNMX.FTZ R40, R75, R40, !PT ;  /* 0x000000284b287209 */ /* 0x000fc80007810000 */
[----:B------:R-:W-:Y:S01]  /*41c0*/  FMNMX.FTZ R40, R31, R40, !PT ;  /* 0x000000281f287209 */ /* 0x000fe20007810000 */
[----:B------:R5:W-:Y:S03]  /*41d0*/  MUFU.EX2 R28, R117 ;  /* 0x00000075001c7308 */ /* 0x000be60000000800 */
[----:B------:R-:W-:-:S04]  /*41e0*/  FMNMX.FTZ R40, R69, R40, !PT ;  /* 0x0000002845287209 */ /* 0x000fc80007810000 */
[----:B------:R-:W-:Y:S01]  /*41f0*/  FMNMX.FTZ R40, R97, R40, !PT ;  /* 0x0000002861287209 */ /* 0x000fe20007810000 */
[----:B------:R-:W-:Y:S01]  /*4200*/  MUFU.EX2 R95, R95 ;  /* 0x0000005f005f7308 */ /* 0x000fe20000000800 */
[----:B-----5:R-:W-:Y:S01]  /*4210*/  FSEL R117, R30, -INF , P2 ;  /* 0xff8000001e757808 */ /* 0x020fe20001000000 */
[----:B------:R-:W-:Y:S01]  /*4220*/  FFMA.FTZ R30, R129, R74, -R26 ;  /* 0x0000004a811e7223 */ /* 0x000fe2000001081a */
[----:B------:R-:W-:-:S04]  /*4230*/  FMNMX.FTZ R40, R101, R40, !PT ;  /* 0x0000002865287209 */ /* 0x000fc80007810000 */
[----:B------:R-:W-:Y:S01]  /*4240*/  FMNMX.FTZ R40, R107, R40, !PT ;  /* 0x000000286b287209 */ /* 0x000fe20007810000 */
[----:B------:R-:W-:Y:S03]  /*4250*/  MUFU.EX2 R18, R18 ;  /* 0x0000001200127308 */ /* 0x000fe60000000800 */
[----:B------:R-:W-:-:S04]  /*4260*/  FMNMX.FTZ R40, R111, R40, !PT ;  /* 0x000000286f287209 */ /* 0x000fc80007810000 */
[----:B------:R-:W-:Y:S01]  /*4270*/  FMNMX.FTZ R36, R117, R40, !PT ;  /* 0x0000002875247209 */ /* 0x000fe20007810000 */
[----:B------:R-:W-:Y:S04]  /*4280*/  MUFU.EX2 R25, R25 ;  /* 0x0000001900197308 */ /* 0x000fe80000000800 */
[----:B------:R-:W2:Y:S04]  /*4290*/  SHFL.BFLY PT, R79, R36, 0x2, 0x1f ;  /* 0x0c401f00244f7f89 */ /* 0x000ea800000e0000 */
[----:B------:R-:W-:Y:S08]  /*42a0*/  MUFU.EX2 R20, R20 ;  /* 0x0000001400147308 */ /* 0x000ff00000000800 */
[----:B------:R-:W-:Y:S08]  /*42b0*/  MUFU.EX2 R37, R37 ;  /* 0x0000002500257308 */ /* 0x000ff00000000800 */
[----:B------:R-:W-:Y:S01]  /*42c0*/  MUFU.EX2 R22, R22 ;  /* 0x0000001600167308 */ /* 0x000fe20000000800 */
[----:B--2---:R-:W-:Y:S01]  /*42d0*/  FMNMX.FTZ R46, R36, R79, !PT ;  /* 0x0000004f242e7209 */ /* 0x004fe20007810000 */
[----:B------:R-:W-:-:S06]  /*42e0*/  FFMA.FTZ R36, R153, R74, -R26 ;  /* 0x0000004a99247223 */ /* 0x000fcc000001081a */
[----:B------:R-:W-:Y:S01]  /*42f0*/  MUFU.EX2 R81, R81 ;  /* 0x0000005100517308 */ /* 0x000fe20000000800 */
[----:B------:R-:W2:Y:S07]  /*4300*/  SHFL.BFLY PT, R79, R46, 0x1, 0x1f ;  /* 0x0c201f002e4f7f89 */ /* 0x000eae00000e0000 */
[----:B------:R-:W-:Y:S08]  /*4310*/  MUFU.EX2 R24, R24 ;  /* 0x0000001800187308 */ /* 0x000ff00000000800 */
[----:B------:R-:W-:Y:S08]  /*4320*/  MUFU.EX2 R83, R83 ;  /* 0x0000005300537308 */ /* 0x000ff00000000800 */
[----:B------:R-:W-:Y:S01]  /*4330*/  MUFU.EX2 R29, R29 ;  /* 0x0000001d001d7308 */ /* 0x000fe20000000800 */
[----:B--2---:R-:W-:-:S04]  /*4340*/  FMNMX.FTZ R79, R46, R79, !PT ;  /* 0x0000004f2e4f7209 */ /* 0x004fc80007810000 */
[C---:B------:R-:W-:Y:S01]  /*4350*/  FSETP.NEU.FTZ.AND P2, PT, R79.reuse, -INF , PT ;  /* 0xff8000004f00780b */ /* 0x040fe20003f5d000 */
[----:B------:R-:W-:Y:S02]  /*4360*/  FMUL.FTZ R46, R79, R74 ;  /* 0x0000004a4f2e7220 */ /* 0x000fe40000410000 */
[----:B------:R-:W-:Y:S03]  /*4370*/  MUFU.EX2 R77, R77 ;  /* 0x0000004d004d7308 */ /* 0x000fe60000000800 */
[----:B------:R-:W-:-:S05]  /*4380*/  FSEL R26, R46, RZ, P2 ;  /* 0x000000ff2e1a7208 */ /* 0x000fca0001000000 */
[--C-:B------:R-:W-:Y:S01]  /*4390*/  FFMA.FTZ R119, R9, R74, -R26.reuse ;  /* 0x0000004a09777223 */ /* 0x100fe2000001081a */
[----:B------:R-:W-:Y:S01]  /*43a0*/  LEA.HI R9, R19, R16, RZ, 0x4 ;  /* 0x0000001013097211 */ /* 0x000fe200078f20ff */
[--C-:B------:R-:W-:Y:S01]  /*43b0*/  FFMA.FTZ R58, R11, R74, -R26.reuse ;  /* 0x0000004a0b3a7223 */ /* 0x100fe2000001081a */
[----:B------:R-:W-:Y:S01]  /*43c0*/  LEA.HI R19, R19, R16, RZ, 0x5 ;  /* 0x0000001013137211 */ /* 0x000fe200078f28ff */
[-CC-:B------:R-:W-:Y:S01]  /*43d0*/  FFMA.FTZ R121, R13, R74.reuse, -R26.reuse ;  /* 0x0000004a0d797223 */ /* 0x180fe2000001081a */
[----:B------:R-:W-:Y:S01]  /*43e0*/  LOP3.LUT R11, R9, 0xfffffff0, RZ, 0xc0, !PT ;  /* 0xfffffff0090b7812 */ /* 0x000fe200078ec0ff */
[-CC-:B------:R-:W-:Y:S01]  /*43f0*/  FFMA.FTZ R60, R15, R74.reuse, -R26.reuse ;  /* 0x0000004a0f3c7223 */ /* 0x180fe2000001081a */
[----:B------:R-:W-:Y:S01]  /*4400*/  SHF.R.S32.HI R13, RZ, 0x4, R9 ;  /* 0x00000004ff0d7819 */ /* 0x000fe20000011409 */
[----:B------:R-:W-:Y:S02]  /*4410*/  IMAD.SHL.U32 R15, R19, 0x8, RZ ;  /* 0x00000008130f7824 */ /* 0x000fe400078e00ff */
[----:B------:R-:W-:Y:S01]  /*4420*/  FFMA.FTZ R5, R5, R74, -R26 ;  /* 0x0000004a05057223 */ /* 0x000fe2000001081a */
[----:B------:R-:W-:-:S02]  /*4430*/  IMAD.IADD R11, R16, 0x1, -R11 ;  /* 0x00000001100b7824 */ /* 0x000fc400078e0a0b */
[-CC-:B------:R-:W-:Y:S01]  /*4440*/  FFMA.FTZ R56, R4, R74.reuse, -R26.reuse ;  /* 0x0000004a04387223 */ /* 0x180fe2000001081a */
[----:B------:R-:W-:Y:S01]  /*4450*/  IMAD.SHL.U32 R62, R13, 0x8, RZ ;  /* 0x000000080d3e7824 */ /* 0x000fe200078e00ff */
[----:B------:R-:W-:Y:S01]  /*4460*/  LOP3.LUT R64, R15, 0x7fffff00, RZ, 0xc0, !PT ;  /* 0x7fffff000f407812 */ /* 0x000fe200078ec0ff */
[-CC-:B------:R-:W-:Y:S01]  /*4470*/  FFMA.FTZ R54, R7, R74.reuse, -R26.reuse ;  /* 0x0000004a07367223 */ /* 0x180fe2000001081a */
[----:B------:R-:W-:Y:S01]  /*4480*/  SHF.R.S32.HI R52, RZ, 0x1f, R11 ;  /* 0x0000001fff347819 */ /* 0x000fe2000001140b */
[----:B------:R-:W-:Y:S01]  /*4490*/  MUFU.EX2 R5, R5 ;  /* 0x0000000500057308 */ /* 0x000fe20000000800 */
[-CC-:B------:R-:W-:Y:S01]  /*44a0*/  FFMA.FTZ R46, R45, R74.reuse, -R26.reuse ;  /* 0x0000004a2d2e7223 */ /* 0x180fe2000001081a */
[-CC-:B------:R-:W-:Y:S01]  /*44b0*/  FFMA.FTZ R45, R51, R74.reuse, -R26.reuse ;  /* 0x0000004a332d7223 */ /* 0x180fe2000001081a */
[CC--:B------:R-:W-:Y:S01]  /*44c0*/  LEA.HI R9, R52.reuse, R11.reuse, RZ, 0x2 ;  /* 0x0000000b34097211 */ /* 0x0c0fe200078f10ff */
[-CC-:B------:R-:W-:Y:S01]  /*44d0*/  FFMA.FTZ R21, R21, R74.reuse, -R26.reuse ;  /* 0x0000004a15157223 */ /* 0x180fe2000001081a */
[----:B------:R-:W-:Y:S01]  /*44e0*/  LEA.HI R52, R52, R11, RZ, 0x3 ;  /* 0x0000000b34347211 */ /* 0x000fe200078f18ff */
[-CC-:B------:R-:W-:Y:S01]  /*44f0*/  FFMA.FTZ R4, R23, R74.reuse, -R26.reuse ;  /* 0x0000004a17047223 */ /* 0x180fe2000001081a */
[----:B------:R-:W-:Y:S01]  /*4500*/  SHF.R.S32.HI R13, RZ, 0x2, R9 ;  /* 0x00000002ff0d7819 */ /* 0x000fe20000011409 */
[----:B------:R-:W2:Y:S01]  /*4510*/  MUFU.EX2 R56, R56 ;  /* 0x0000003800387308 */ /* 0x000ea20000000800 */
[----:B------:R-:W-:Y:S01]  /*4520*/  FFMA.FTZ R7, R41, R74, -R26 ;  /* 0x0000004a29077223 */ /* 0x000fe2000001081a */
[----:B------:R-:W-:Y:S01]  /*4530*/  IMAD.SHL.U32 R15, R52, 0x10, RZ ;  /* 0x00000010340f7824 */ /* 0x000fe200078e00ff */
[----:B------:R-:W-:Y:S01]  /*4540*/  LOP3.LUT R52, R9, 0x7fffffc, RZ, 0xc0, !PT ;  /* 0x07fffffc09347812 */ /* 0x000fe200078ec0ff */
[----:B------:R-:W-:-:S02]  /*4550*/  IMAD.SHL.U32 R13, R13, 0x40, RZ ;  /* 0x000000400d0d7824 */ /* 0x000fc400078e00ff */
[----:B------:R-:W-:Y:S01]  /*4560*/  FFMA.FTZ R41, R43, R74, -R26 ;  /* 0x0000004a2b297223 */ /* 0x000fe2000001081a */
[----:B------:R-:W-:Y:S01]  /*4570*/  IMAD.U32 R9, RZ, RZ, UR37 ;  /* 0x00000025ff097e24 */ /* 0x000fe2000f8e00ff */
[----:B------:R-:W-:Y:S01]  /*4580*/  LOP3.LUT R15, R15, 0x7fffff80, RZ, 0xc0, !PT ;  /* 0x7fffff800f0f7812 */ /* 0x000fe200078ec0ff */
[----:B------:R-:W3:Y:S01]  /*4590*/  MUFU.EX2 R54, R54 ;  /* 0x0000003600367308 */ /* 0x000ee20000000800 */
[----:B------:R-:W-:Y:S01]  /*45a0*/  LOP3.LUT R13, R13, 0x40, RZ, 0xc0, !PT ;  /* 0x000000400d0d7812 */ /* 0x000fe200078ec0ff */
[----:B------:R-:W-:Y:S01]  /*45b0*/  @!P1 VIADD R9, R9, 0x31c40 ;  /* 0x00031c4009099836 */ /* 0x000fe20000000000 */
[----:B------:R-:W-:Y:S01]  /*45c0*/  IADD3 R11, R11, -R52, RZ ;  /* 0x800000340b0b7210 */ /* 0x000fe20007ffe0ff */
[----:B------:R-:W-:Y:S01]  /*45d0*/  IMAD.IADD R64, R15, 0x1, R64 ;  /* 0x000000010f407824 */ /* 0x000fe200078e0240 */
[----:B------:R-:W-:Y:S01]  /*45e0*/  LOP3.LUT R62, R13, 0x8, R62, 0xf8, !PT ;  /* 0x000000080d3e7812 */ /* 0x000fe200078ef83e */
[----:B------:R-:W-:Y:S01]  /*45f0*/  FFMA.FTZ R48, R49, R74, -R26 ;  /* 0x0000004a31307223 */ /* 0x000fe2000001081a */
[----:B------:R-:W-:Y:S01]  /*4600*/  SHF.R.U32.HI R13, RZ, 0x3, R13 ;  /* 0x00000003ff0d7819 */ /* 0x000fe2000001160d */
[----:B------:R-:W4:Y:S01]  /*4610*/  MUFU.EX2 R119, R119 ;  /* 0x0000007700777308 */ /* 0x000f220000000800 */
[----:B------:R-:W-:-:S02]  /*4620*/  IMAD R64, R11, 0x10, R64 ;  /* 0x000000100b407824 */ /* 0x000fc400078e0240 */
[----:B0-----:R-:W-:Y:S01]  /*4630*/  FADD.FTZ R11, R10, R91 ;  /* 0x0000005b0a0b7221 */ /* 0x001fe20000010000 */
[----:B------:R-:W-:Y:S01]  /*4640*/  LOP3.LUT R13, R62, R13, RZ, 0x3c, !PT ;  /* 0x0000000d3e0d7212 */ /* 0x000fe200078e3cff */
[----:B------:R-:W-:Y:S01]  /*4650*/  FFMA.FTZ R43, R47, R74, -R26 ;  /* 0x0000004a2f2b7223 */ /* 0x000fe2000001081a */
[----:B------:R-:W-:Y:S01]  /*4660*/  @!P1 PRMT R9, RZ, 0x654, R9 ;  /* 0x00000654ff099816 */ /* 0x000fe20000000009 */
[----:B-1----:R-:W-:Y:S01]  /*4670*/  FADD.FTZ R62, R8, R11 ;  /* 0x0000000b083e7221 */ /* 0x002fe20000010000 */
[----:B--2---:R-:W-:Y:S01]  /*4680*/  FADD.FTZ R11, R5, R56 ;  /* 0x00000038050b7221 */ /* 0x004fe20000010000 */
[----:B------:R-:W0:Y:S01]  /*4690*/  MUFU.EX2 R58, R58 ;  /* 0x0000003a003a7308 */ /* 0x000e220000000800 */
[----:B------:R-:W-:Y:S02]  /*46a0*/  IMAD.IADD R51, R13, 0x1, R64 ;  /* 0x000000010d337824 */ /* 0x000fe400078e0240 */
[C---:B------:R-:W-:Y:S01]  /*46b0*/  FADD.FTZ R13, R89.reuse, R62 ;  /* 0x0000003e590d7221 */ /* 0x040fe20000010000 */
[----:B---3--:R-:W-:Y:S01]  /*46c0*/  FADD.FTZ R62, R54, R11 ;  /* 0x0000000b363e7221 */ /* 0x008fe20000010000 */
[----:B------:R-:W-:Y:S01]  /*46d0*/  F2FP.F16.F32.PACK_AB R11, R89, R8 ;  /* 0x00000008590b723e */ /* 0x000fe200000000ff */
[----:B------:R1:W-:Y:S01]  /*46e0*/  @!P1 SYNCS.ARRIVE.TRANS64.RED.A1T0 RZ, [R9+URZ], RZ ;  /* 0x000000ff09ff99a7 */ /* 0x0003e2000810043f */
[----:B------:R-:W-:Y:S01]  /*46f0*/  FADD.FTZ R64, R14, R13 ;  /* 0x0000000d0e407221 */ /* 0x000fe20000010000 */
[-C--:B------:R-:W-:Y:S01]  /*4700*/  FFMA.FTZ R50, R53, R74.reuse, -R26 ;  /* 0x0000004a35327223 */ /* 0x080fe2000001081a */
[----:B------:R-:W2:Y:S01]  /*4710*/  MUFU.EX2 R121, R121 ;  /* 0x0000007900797308 */ /* 0x000ea20000000800 */
[----:B----4-:R-:W-:Y:S01]  /*4720*/  FADD.FTZ R13, R119, R62 ;  /* 0x0000003e770d7221 */ /* 0x010fe20000010000 */
[----:B------:R-:W-:Y:S01]  /*4730*/  FADD.FTZ R15, R93, R64 ;  /* 0x000000405d0f7221 */ /* 0x000fe20000010000 */
[-CC-:B------:R-:W-:Y:S01]  /*4740*/  FFMA.FTZ R55, R55, R74.reuse, -R26.reuse ;  /* 0x0000004a37377223 */ /* 0x180fe2000001081a */
[--C-:B------:R-:W-:Y:S01]  /*4750*/  FFMA.FTZ R19, R33, R74, -R26.reuse ;  /* 0x0000004a21137223 */ /* 0x100fe2000001081a */
[----:B-1----:R-:W-:Y:S01]  /*4760*/  F2FP.F16.F32.PACK_AB R9, R91, R10 ;  /* 0x0000000a5b09723e */ /* 0x002fe200000000ff */
[----:B------:R-:W-:Y:S01]  /*4770*/  FADD.FTZ R10, R12, R15 ;  /* 0x0000000f0c0a7221 */ /* 0x000fe20000010000 */
[----:B------:R-:W-:Y:S01]  /*4780*/  FFMA.FTZ R33, R57, R74, -R26 ;  /* 0x0000004a39217223 */ /* 0x000fe2000001081a */
[----:B------:R-:W1:Y:S01]  /*4790*/  MUFU.EX2 R60, R60 ;  /* 0x0000003c003c7308 */ /* 0x000e620000000800 */
[----:B0-----:R-:W-:Y:S01]  /*47a0*/  FADD.FTZ R8, R58, R13 ;  /* 0x0000000d3a087221 */ /* 0x001fe20000010000 */
[----:B------:R-:W-:Y:S01]  /*47b0*/  FADD.FTZ R49, R95, R10 ;  /* 0x0000000a5f317221 */ /* 0x000fe20000010000 */
[----:B------:R-:W-:Y:S01]  /*47c0*/  F2FP.F16.F32.PACK_AB R13, R93, R14 ;  /* 0x0000000e5d0d723e */ /* 0x000fe200000000ff */
[--C-:B------:R-:W-:Y:S01]  /*47d0*/  FFMA.FTZ R52, R35, R74, -R26.reuse ;  /* 0x0000004a23347223 */ /* 0x100fe2000001081a */
[----:B------:R-:W-:Y:S01]  /*47e0*/  F2FP.F16.F32.PACK_AB R10, R119, R54 ;  /* 0x00000036770a723e */ /* 0x000fe200000000ff */
[----:B------:R-:W-:Y:S01]  /*47f0*/  FADD.FTZ R54, R18, R49 ;  /* 0x0000003112367221 */ /* 0x000fe20000010000 */
[-C--:B------:R-:W-:Y:S01]  /*4800*/  FFMA.FTZ R100, R59, R74.reuse, -R26 ;  /* 0x0000004a3b647223 */ /* 0x080fe2000001081a */
[----:B------:R-:W0:Y:S01]  /*4810*/  MUFU.EX2 R21, R21 ;  /* 0x0000001500157308 */ /* 0x000e220000000800 */
[----:B--2---:R-:W-:Y:S01]  /*4820*/  FADD.FTZ R23, R121, R8 ;  /* 0x0000000879177221 */ /* 0x004fe20000010000 */
[----:B------:R-:W-:Y:S01]  /*4830*/  F2FP.F16.F32.PACK_AB R8, R56, R5 ;  /* 0x000000053808723e */ /* 0x000fe200000000ff */
        /* <DEDUP_REMOVED lines=12> */
[----:B------:R-:W-:Y:S01]  /*4900*/  FFMA.FTZ R97, R97, R74, -R26 ;  /* 0x0000004a61617223 */ /* 0x000fe2000001081a */
[----:B------:R-:W1:Y:S01]  /*4910*/  MUFU.EX2 R7, R7 ;  /* 0x0000000700077308 */ /* 0x000e620000000800 */
[C---:B0-----:R-:W-:Y:S01]  /*4920*/  FADD.FTZ R23, R21.reuse, R14 ;  /* 0x0000000e15177221 */ /* 0x041fe20000010000 */
[----:B------:R-:W-:Y:S01]  /*4930*/  F2FP.F16.F32.PACK_AB R14, R21, R60 ;  /* 0x0000003c150e723e */ /* 0x000fe200000000ff */
[----:B------:R-:W-:Y:S01]  /*4940*/  FADD.FTZ R21, R25, R54 ;  /* 0x0000003619157221 */ /* 0x000fe20000010000 */
[-CC-:B------:R-:W-:Y:S01]  /*4950*/  FFMA.FTZ R49, R101, R74.reuse, -R26.reuse ;  /* 0x0000004a65317223 */ /* 0x180fe2000001081a */
[-CC-:B------:R-:W-:Y:S01]  /*4960*/  FFMA.FTZ R107, R107, R74.reuse, -R26.reuse ;  /* 0x0000004a6b6b7223 */ /* 0x180fe2000001081a */
[-CC-:B------:R-:W-:Y:S01]  /*4970*/  FFMA.FTZ R111, R111, R74.reuse, -R26.reuse ;  /* 0x0000004a6f6f7223 */ /* 0x180fe2000001081a */
[----:B------:R-:W-:Y:S01]  /*4980*/  FADD.FTZ R56, R20, R21 ;  /* 0x0000001514387221 */ /* 0x000fe20000010000 */
[----:B------:R-:W0:Y:S01]  /*4990*/  MUFU.EX2 R41, R41 ;  /* 0x0000002900297308 */ /* 0x000e220000000800 */
[----:B--2---:R-:W-:Y:S01]  /*49a0*/  FADD.FTZ R54, R4, R23 ;  /* 0x0000001704367221 */ /* 0x004fe20000010000 */
[----:B------:R-:W-:Y:S01]  /*49b0*/  FFMA.FTZ R117, R117, R74, -R26 ;  /* 0x0000004a75757223 */ /* 0x000fe2000001081a */
[----:B------:R-:W-:Y:S01]  /*49c0*/  FADD.FTZ R23, R37, R56 ;  /* 0x0000003825177221 */ /* 0x000fe20000010000 */
[----:B------:R-:W-:Y:S01]  /*49d0*/  LEA R5, R51, UR37, 0x1 ;  /* 0x0000002533057c11 */ /* 0x000fe2000f8e08ff */
[----:B------:R-:W-:Y:S01]  /*49e0*/  IMAD.MOV.U32 R67, RZ, RZ, R71 ;  /* 0x000000ffff437224 */ /* 0x000fe200078e0047 */
[----:B------:R-:W-:Y:S01]  /*49f0*/  F2FP.F16.F32.PACK_AB R15, R95, R12 ;  /* 0x0000000c5f0f723e */ /* 0x000fe200000000ff */
[----:B------:R-:W-:Y:S01]  /*4a00*/  FADD.FTZ R56, R22, R23 ;  /* 0x0000001716387221 */ /* 0x000fe20000010000 */
[----:B------:R-:W2:Y:S01]  /*4a10*/  MUFU.EX2 R46, R46 ;  /* 0x0000002e002e7308 */ /* 0x000ea20000000800 */
[----:B-1----:R-:W-:Y:S01]  /*4a20*/  FADD.FTZ R54, R7, R54 ;  /* 0x0000003607367221 */ /* 0x002fe20000010000 */
[----:B------:R1:W-:Y:S01]  /*4a30*/  STSM.16.M88.4 [R5+0x24300], R8 ;  /* 0x0243000805007844 */ /* 0x0003e20000000200 */
[----:B------:R-:W-:Y:S01]  /*4a40*/  FADD.FTZ R23, R81, R56 ;  /* 0x0000003851177221 */ /* 0x000fe20000010000 */
[----:B------:R-:W-:Y:S01]  /*4a50*/  F2FP.F16.F32.PACK_AB R12, R121, R58 ;  /* 0x0000003a790c723e */ /* 0x000fe200000000ff */
[----:B------:R-:W-:Y:S01]  /*4a60*/  IMAD.MOV.U32 R65, RZ, RZ, R71 ;  /* 0x000000ffff417224 */ /* 0x000fe200078e0047 */
[-C--:B------:R-:W-:Y:S01]  /*4a70*/  MOV R64, R71.reuse ;  /* 0x0000004700407202 */ /* 0x080fe20000000f00 */
[----:B------:R-:W-:Y:S01]  /*4a80*/  FADD.FTZ R56, R24, R23 ;  /* 0x0000001718387221 */ /* 0x000fe20000010000 */
[----:B------:R-:W3:Y:S01]  /*4a90*/  MUFU.EX2 R43, R43 ;  /* 0x0000002b002b7308 */ /* 0x000ee20000000800 */
[----:B0-----:R-:W-:Y:S01]  /*4aa0*/  FADD.FTZ R21, R41, R54 ;  /* 0x0000003629157221 */ /* 0x001fe20000010000 */
[----:B------:R-:W-:Y:S01]  /*4ab0*/  STSM.16.M88.4 [R5+0x25b00], R12 ;  /* 0x025b000c05007844 */ /* 0x000fe20000000200 */
[----:B------:R-:W-:Y:S01]  /*4ac0*/  FADD.FTZ R23, R83, R56 ;  /* 0x0000003853177221 */ /* 0x000fe20000010000 */
[--C-:B------:R-:W-:Y:S01]  /*4ad0*/  IMAD.MOV.U32 R63, RZ, RZ, R71.reuse ;  /* 0x000000ffff3f7224 */ /* 0x100fe200078e0047 */
[----:B------:R-:W-:Y:S01]  /*4ae0*/  MOV R57, R71 ;  /* 0x0000004700397202 */ /* 0x000fe20000000f00 */
[----:B------:R-:W-:-:S02]  /*4af0*/  IMAD.MOV.U32 R62, RZ, RZ, R71 ;  /* 0x000000ffff3e7224 */ /* 0x000fc400078e0047 */
[----:B------:R-:W-:Y:S01]  /*4b00*/  FADD.FTZ R26, R6, R23 ;  /* 0x00000017061a7221 */ /* 0x000fe20000010000 */
[----:B------:R-:W0:Y:S01]  /*4b10*/  MUFU.EX2 R48, R48 ;  /* 0x0000003000307308 */ /* 0x000e220000000800 */
[----:B--2---:R-:W-:Y:S01]  /*4b20*/  FADD.FTZ R54, R46, R21 ;  /* 0x000000152e367221 */ /* 0x004fe20000010000 */
[--C-:B------:R-:W-:Y:S02]  /*4b30*/  IMAD.MOV.U32 R61, RZ, RZ, R71.reuse ;  /* 0x000000ffff3d7224 */ /* 0x100fe400078e0047 */
[--C-:B------:R-:W-:Y:S02]  /*4b40*/  IMAD.MOV.U32 R60, RZ, RZ, R71.reuse ;  /* 0x000000ffff3c7224 */ /* 0x100fe400078e0047 */
[--C-:B------:R-:W-:Y:S02]  /*4b50*/  IMAD.MOV.U32 R59, RZ, RZ, R71.reuse ;  /* 0x000000ffff3b7224 */ /* 0x100fe400078e0047 */
[----:B------:R-:W2:Y:S01]  /*4b60*/  MUFU.EX2 R45, R45 ;  /* 0x0000002d002d7308 */ /* 0x000ea20000000800 */
[----:B---3--:R-:W-:Y:S01]  /*4b70*/  FADD.FTZ R21, R43, R54 ;  /* 0x000000362b157221 */ /* 0x008fe20000010000 */
[----:B------:R-:W-:-:S02]  /*4b80*/  IMAD.MOV.U32 R58, RZ, RZ, R71 ;  /* 0x000000ffff3a7224 */ /* 0x000fc400078e0047 */
[--C-:B------:R-:W-:Y:S02]  /*4b90*/  IMAD.MOV.U32 R56, RZ, RZ, R71.reuse ;  /* 0x000000ffff387224 */ /* 0x100fe400078e0047 */
[----:B------:R-:W-:Y:S02]  /*4ba0*/  IMAD.MOV.U32 R53, RZ, RZ, R71 ;  /* 0x000000ffff357224 */ /* 0x000fe400078e0047 */
[----:B------:R-:W3:Y:S01]  /*4bb0*/  MUFU.EX2 R50, R50 ;  /* 0x0000003200327308 */ /* 0x000ee20000000800 */
[----:B0-----:R-:W-:Y:S01]  /*4bc0*/  FADD.FTZ R54, R48, R21 ;  /* 0x0000001530367221 */ /* 0x001fe20000010000 */
[----:B------:R-:W-:-:S06]  /*4bd0*/  IMAD.MOV.U32 R51, RZ, RZ, R71 ;  /* 0x000000ffff337224 */ /* 0x000fcc00078e0047 */
[----:B------:R0:W4:Y:S01]  /*4be0*/  MUFU.EX2 R16, R55 ;  /* 0x0000003700107308 */ /* 0x0001220000000800 */
[----:B--2---:R-:W-:Y:S01]  /*4bf0*/  FADD.FTZ R21, R45, R54 ;  /* 0x000000362d157221 */ /* 0x004fe20000010000 */
[----:B------:R-:W-:-:S06]  /*4c00*/  IMAD.MOV.U32 R54, RZ, RZ, R71 ;  /* 0x000000ffff367224 */ /* 0x000fcc00078e0047 */
[----:B------:R-:W2:Y:S01]  /*4c10*/  MUFU.EX2 R19, R19 ;  /* 0x0000001300137308 */ /* 0x000ea20000000800 */
[----:B---3--:R-:W-:Y:S01]  /*4c20*/  FADD.FTZ R23, R50, R21 ;  /* 0x0000001532177221 */ /* 0x008fe20000010000 */
[----:B------:R-:W-:Y:S01]  /*4c30*/  F2FP.F16.F32.PACK_AB R21, R25, R18 ;  /* 0x000000121915723e */ /* 0x000fe200000000ff */
[--C-:B0-----:R-:W-:Y:S01]  /*4c40*/  IMAD.MOV.U32 R55, RZ, RZ, R71.reuse ;  /* 0x000000ffff377224 */ /* 0x101fe200078e0047 */
[----:B------:R-:W-:Y:S02]  /*4c50*/  F2FP.F16.F32.PACK_AB R25, R81, R22 ;  /* 0x000000165119723e */ /* 0x000fe400000000ff */
[----:B------:R-:W-:Y:S01]  /*4c60*/  F2FP.F16.F32.PACK_AB R22, R46, R41 ;  /* 0x000000292e16723e */ /* 0x000fe200000000ff */
[----:B------:R-:W-:Y:S01]  /*4c70*/  IMAD.MOV.U32 R46, RZ, RZ, R71 ;  /* 0x000000ffff2e7224 */ /* 0x000fe200078e0047 */
[----:B------:R-:W1:Y:S01]  /*4c80*/  MUFU.EX2 R33, R33 ;  /* 0x0000002100217308 */ /* 0x000e620000000800 */
[----:B----4-:R-:W-:Y:S01]  /*4c90*/  FADD.FTZ R18, R16, R23 ;  /* 0x0000001710127221 */ /* 0x010fe20000010000 */
[----:B------:R-:W-:Y:S01]  /*4ca0*/  F2FP.F16.F32.PACK_AB R23, R37, R20 ;  /* 0x000000142517723e */ /* 0x000fe200000000ff */
[--C-:B------:R-:W-:Y:S01]  /*4cb0*/  IMAD.MOV.U32 R41, RZ, RZ, R71.reuse ;  /* 0x000000ffff297224 */ /* 0x100fe200078e0047 */
[----:B------:R-:W-:Y:S01]  /*4cc0*/  F2FP.F16.F32.PACK_AB R20, R7, R4 ;  /* 0x000000040714723e */ /* 0x000fe200000000ff */
[----:B------:R-:W-:-:S03]  /*4cd0*/  IMAD.MOV.U32 R37, RZ, RZ, R71 ;  /* 0x000000ffff257224 */ /* 0x000fc600078e0047 */
[----:B------:R-:W-:Y:S01]  /*4ce0*/  MUFU.EX2 R32, R32 ;  /* 0x0000002000207308 */ /* 0x000fe20000000800 */
[----:B--2---:R-:W-:Y:S01]  /*4cf0*/  FADD.FTZ R18, R19, R18 ;  /* 0x0000001213127221 */ /* 0x004fe20000010000 */
[----:B------:R-:W-:Y:S06]  /*4d00*/  STSM.16.M88.4 [R5+0x27300], R20 ;  /* 0x0273001405007844 */ /* 0x000fec0000000200 */
[----:B------:R-:W0:Y:S01]  /*4d10*/  MUFU.EX2 R52, R52 ;  /* 0x0000003400347308 */ /* 0x000e220000000800 */
[----:B-1----:R-:W-:-:S07]  /*4d20*/  FADD.FTZ R9, R33, R18 ;  /* 0x0000001221097221 */ /* 0x002fce0000010000 */
[----:B------:R-:W1:Y:S08]  /*4d30*/  MUFU.EX2 R99, R99 ;  /* 0x0000006300637308 */ /* 0x000e700000000800 */
[----:B------:R2:W-:Y:S01]  /*4d40*/  MUFU.EX2 R86, R27 ;  /* 0x0000001b00567308 */ /* 0x0005e20000000800 */
[C---:B0-----:R-:W-:Y:S01]  /*4d50*/  FADD.FTZ R9, R52.reuse, R9 ;  /* 0x0000000934097221 */ /* 0x041fe20000010000 */
[----:B------:R-:W-:Y:S01]  /*4d60*/  F2FP.F16.F32.PACK_AB R10, R52, R33 ;  /* 0x00000021340a723e */ /* 0x000fe200000000ff */
[----:B------:R-:W-:-:S02]  /*4d70*/  IMAD.MOV.U32 R52, RZ, RZ, R71 ;  /* 0x000000ffff347224 */ /* 0x000fc400078e0047 */
[----:B------:R-:W-:-:S03]  /*4d80*/  IMAD.MOV.U32 R33, RZ, RZ, R71 ;  /* 0x000000ffff217224 */ /* 0x000fc600078e0047 */
[----:B------:R-:W0:Y:S01]  /*4d90*/  MUFU.EX2 R100, R100 ;  /* 0x0000006400647308 */ /* 0x000e220000000800 */
[----:B--2---:R-:W-:Y:S01]  /*4da0*/  FADD.FTZ R27, R29, R26 ;  /* 0x0000001a1d1b7221 */ /* 0x004fe20000010000 */
[----:B-1----:R-:W-:-:S03]  /*4db0*/  F2FP.F16.F32.PACK_AB R101, R99, R32 ;  /* 0x000000206365723e */ /* 0x002fc600000000ff */
[----:B------:R-:W-:Y:S01]  /*4dc0*/  FADD.FTZ R26, R28, R27 ;  /* 0x0000001b1c1a7221 */ /* 0x000fe20000010000 */
[----:B------:R-:W-:Y:S02]  /*4dd0*/  F2FP.F16.F32.PACK_AB R27, R83, R24 ;  /* 0x00000018531b723e */ /* 0x000fe400000000ff */
[----:B------:R-:W1:Y:S01]  /*4de0*/  MUFU.EX2 R40, R125 ;  /* 0x0000007d00287308 */ /* 0x000e620000000800 */
[C---:B------:R-:W-:Y:S01]  /*4df0*/  FADD.FTZ R11, R77.reuse, R26 ;  /* 0x0000001a4d0b7221 */ /* 0x040fe20000010000 */
[----:B------:R-:W-:Y:S01]  /*4e00*/  F2FP.F16.F32.PACK_AB R24, R48, R43 ;  /* 0x0000002b3018723e */ /* 0x000fe200000000ff */
[----:B------:R-:W-:Y:S01]  /*4e10*/  IMAD.MOV.U32 R48, RZ, RZ, R71 ;  /* 0x000000ffff307224 */ /* 0x000fe200078e0047 */
[----:B------:R-:W-:Y:S01]  /*4e20*/  F2FP.F16.F32.PACK_AB R26, R50, R45 ;  /* 0x0000002d321a723e */ /* 0x000fe200000000ff */
[----:B------:R-:W-:Y:S01]  /*4e30*/  FADD.FTZ R8, R32, R11 ;  /* 0x0000000b20087221 */ /* 0x000fe20000010000 */
[----:B------:R-:W-:Y:S01]  /*4e40*/  F2FP.F16.F32.PACK_AB R11, R77, R28 ;  /* 0x0000001c4d0b723e */ /* 0x000fe200000000ff */
[----:B------:R-:W-:Y:S01]  /*4e50*/  IMAD.MOV.U32 R45, RZ, RZ, R71 ;  /* 0x000000ffff2d7224 */ /* 0x000fe200078e0047 */
[----:B------:R-:W2:Y:S01]  /*4e60*/  MUFU.EX2 R35, R35 ;  /* 0x0000002300237308 */ /* 0x000ea20000000800 */
[----:B------:R-:W-:Y:S01]  /*4e70*/  FADD.FTZ R7, R99, R8 ;  /* 0x0000000863077221 */ /* 0x000fe20000010000 */
[----:B0-----:R-:W-:Y:S01]  /*4e80*/  FADD.FTZ R4, R100, R9 ;  /* 0x0000000964047221 */ /* 0x001fe20000010000 */
[----:B------:R0:W-:Y:S01]  /*4e90*/  STSM.16.M88.4 [R5+0x28b00], R24 ;  /* 0x028b001805007844 */ /* 0x0001e20000000200 */
[-C--:B------:R-:W-:Y:S01]  /*4ea0*/  MOV R50, R71.reuse ;  /* 0x0000004700327202 */ /* 0x080fe20000000f00 */
[--C-:B------:R-:W-:Y:S01]  /*4eb0*/  IMAD.MOV.U32 R32, RZ, RZ, R71.reuse ;  /* 0x000000ffff207224 */ /* 0x100fe200078e0047 */
[----:B------:R-:W-:Y:S01]  /*4ec0*/  MOV R43, R71 ;  /* 0x00000047002b7202 */ /* 0x000fe20000000f00 */
[----:B------:R-:W-:Y:S01]  /*4ed0*/  IMAD.MOV.U32 R28, RZ, RZ, R71 ;  /* 0x000000ffff1c7224 */ /* 0x000fe200078e0047 */
[----:B------:R-:W3:Y:S01]  /*4ee0*/  MUFU.EX2 R103, R103 ;  /* 0x0000006700677308 */ /* 0x000ee20000000800 */
[----:B-1----:R-:W-:-:S07]  /*4ef0*/  FADD.FTZ R8, R40, R7 ;  /* 0x0000000728087221 */ /* 0x002fce0000010000 */
[----:B------:R-:W1:Y:S01]  /*4f00*/  MUFU.EX2 R102, R102 ;  /* 0x0000006600667308 */ /* 0x000e620000000800 */
[C---:B--2---:R-:W-:Y:S01]  /*4f10*/  FADD.FTZ R7, R35.reuse, R4 ;  /* 0x0000000423077221 */ /* 0x044fe20000010000 */
[----:B------:R-:W-:Y:S01]  /*4f20*/  F2FP.F16.F32.PACK_AB R100, R35, R100 ;  /* 0x000000642364723e */ /* 0x000fe200000000ff */
[--C-:B------:R-:W-:Y:S02]  /*4f30*/  IMAD.MOV.U32 R35, RZ, RZ, R71.reuse ;  /* 0x000000ffff237224 */ /* 0x100fe400078e0047 */
[--C-:B0-----:R-:W-:Y:S02]  /*4f40*/  IMAD.MOV.U32 R27, RZ, RZ, R71.reuse ;  /* 0x000000ffff1b7224 */ /* 0x101fe400078e0047 */
[--C-:B------:R-:W-:Y:S01]  /*4f50*/  IMAD.MOV.U32 R26, RZ, RZ, R71.reuse ;  /* 0x000000ffff1a7224 */ /* 0x100fe200078e0047 */
[----:B------:R-:W0:Y:S01]  /*4f60*/  MUFU.EX2 R30, R30 ;  /* 0x0000001e001e7308 */ /* 0x000e220000000800 */
[C---:B---3--:R-:W-:Y:S01]  /*4f70*/  FADD.FTZ R9, R103.reuse, R8 ;  /* 0x0000000867097221 */ /* 0x048fe20000010000 */
[----:B------:R-:W-:Y:S01]  /*4f80*/  F2FP.F16.F32.PACK_AB R103, R103, R40 ;  /* 0x000000286767723e */ /* 0x000fe200000000ff */
[----:B------:R-:W-:-:S02]  /*4f90*/  IMAD.MOV.U32 R40, RZ, RZ, R71 ;  /* 0x000000ffff287224 */ /* 0x000fc400078e0047 */
[--C-:B------:R-:W-:Y:S02]  /*4fa0*/  IMAD.MOV.U32 R25, RZ, RZ, R71.reuse ;  /* 0x000000ffff197224 */ /* 0x100fe400078e0047 */
[----:B------:R-:W-:Y:S01]  /*4fb0*/  IMAD.MOV.U32 R24, RZ, RZ, R71 ;  /* 0x000000ffff187224 */ /* 0x000fe200078e0047 */
[----:B------:R-:W2:Y:S01]  /*4fc0*/  MUFU.EX2 R47, R47 ;  /* 0x0000002f002f7308 */ /* 0x000ea20000000800 */
[----:B-1----:R-:W-:-:S07]  /*4fd0*/  FADD.FTZ R4, R102, R7 ;  /* 0x0000000766047221 */ /* 0x002fce0000010000 */
[----:B------:R-:W1:Y:S01]  /*4fe0*/  MUFU.EX2 R85, R85 ;  /* 0x0000005500557308 */ /* 0x000e620000000800 */
[----:B0-----:R-:W-:Y:S01]  /*4ff0*/  FADD.FTZ R8, R30, R9 ;  /* 0x000000091e087221 */ /* 0x001fe20000010000 */
[----:B------:R-:W-:Y:S02]  /*5000*/  F2FP.F16.F32.PACK_AB R9, R29, R6 ;  /* 0x000000061d09723e */ /* 0x000fe400000000ff */
[----:B------:R-:W-:-:S04]  /*5010*/  MOV R29, R71 ;  /* 0x00000047001d7202 */ /* 0x000fc80000000f00 */
[----:B------:R-:W0:Y:S01]  /*5020*/  MUFU.EX2 R39, R39 ;  /* 0x0000002700277308 */ /* 0x000e220000000800 */
[C---:B--2---:R-:W-:Y:S01]  /*5030*/  FADD.FTZ R4, R47.reuse, R4 ;  /* 0x000000042f047221 */ /* 0x044fe20000010000 */
[----:B------:R-:W-:Y:S01]  /*5040*/  F2FP.F16.F32.PACK_AB R102, R47, R102 ;  /* 0x000000662f66723e */ /* 0x000fe200000000ff */
[----:B------:R-:W-:-:S05]  /*5050*/  IMAD.MOV.U32 R47, RZ, RZ, R71 ;  /* 0x000000ffff2f7224 */ /* 0x000fca00078e0047 */
[----:B------:R-:W2:Y:S01]  /*5060*/  MUFU.EX2 R34, R34 ;  /* 0x0000002200227308 */ /* 0x000ea20000000800 */
[----:B-1----:R-:W-:Y:S01]  /*5070*/  FADD.FTZ R13, R85, R8 ;  /* 0x00000008550d7221 */ /* 0x002fe20000010000 */
[----:B------:R-:W-:Y:S02]  /*5080*/  F2FP.F16.F32.PACK_AB R8, R19, R16 ;  /* 0x000000101308723e */ /* 0x000fe400000000ff */
[----:B------:R-:W-:Y:S01]  /*5090*/  F2FP.F16.F32.PACK_AB R85, R85, R30 ;  /* 0x0000001e5555723e */ /* 0x000fe200000000ff */
[----:B------:R-:W-:Y:S02]  /*50a0*/  IMAD.MOV.U32 R30, RZ, RZ, R71 ;  /* 0x000000ffff1e7224 */ /* 0x000fe400078e0047 */
[----:B------:R1:W-:Y:S01]  /*50b0*/  STSM.16.M88.4 [R5+0x2a300], R8 ;  /* 0x02a3000805007844 */ /* 0x0003e20000000200 */
[----:B------:R-:W3:Y:S01]  /*50c0*/  MUFU.EX2 R84, R84 ;  /* 0x0000005400547308 */ /* 0x000ee20000000800 */
[----:B0-----:R-:W-:Y:S02]  /*50d0*/  FADD.FTZ R7, R39, R4 ;  /* 0x0000000427077221 */ /* 0x001fe40000010000 */
[----:B------:R0:W-:Y:S05]  /*50e0*/  STSM.16.M88.4 [R5+0x2bb00], R100 ;  /* 0x02bb006405007844 */ /* 0x0001ea0000000200 */
[----:B------:R-:W4:Y:S01]  /*50f0*/  MUFU.EX2 R87, R87 ;  /* 0x0000005700577308 */ /* 0x000f220000000800 */
[----:B--2---:R-:W-:-:S07]  /*5100*/  FADD.FTZ R4, R34, R13 ;  /* 0x0000000d22047221 */ /* 0x004fce0000010000 */
[----:B------:R-:W2:Y:S01]  /*5110*/  MUFU.EX2 R38, R38 ;  /* 0x0000002600267308 */ /* 0x000ea20000000800 */
[C---:B---3--:R-:W-:Y:S01]  /*5120*/  FADD.FTZ R7, R84.reuse, R7 ;  /* 0x0000000754077221 */ /* 0x048fe20000010000 */
[----:B------:R-:W-:Y:S01]  /*5130*/  F2FP.F16.F32.PACK_AB R84, R84, R39 ;  /* 0x000000275454723e */ /* 0x000fe200000000ff */
[----:B------:R-:W-:Y:S02]  /*5140*/  IMAD.MOV.U32 R39, RZ, RZ, R71 ;  /* 0x000000ffff277224 */ /* 0x000fe400078e0047 */
[----:B------:R-:W-:-:S03]  /*5150*/  FADD.FTZ R6, R86, R7 ;  /* 0x0000000756067221 */ /* 0x000fc60000010000 */
[----:B------:R-:W3:Y:S01]  /*5160*/  MUFU.EX2 R73, R73 ;  /* 0x0000004900497308 */ /* 0x000ee20000000800 */
[C---:B----4-:R-:W-:Y:S01]  /*5170*/  FADD.FTZ R13, R87.reuse, R4 ;  /* 0x00000004570d7221 */ /* 0x050fe20000010000 */
[----:B------:R-:W-:Y:S01]  /*5180*/  F2FP.F16.F32.PACK_AB R87, R87, R34 ;  /* 0x000000225757723e */ /* 0x000fe200000000ff */
[----:B------:R-:W-:-:S05]  /*5190*/  IMAD.MOV.U32 R34, RZ, RZ, R71 ;  /* 0x000000ffff227224 */ /* 0x000fca00078e0047 */
[----:B------:R-:W4:Y:S01]  /*51a0*/  MUFU.EX2 R105, R105 ;  /* 0x0000006900697308 */ /* 0x000f220000000800 */
[----:B--2---:R-:W-:-:S07]  /*51b0*/  FADD.FTZ R12, R38, R13 ;  /* 0x0000000d260c7221 */ /* 0x004fce0000010000 */
[----:B------:R-:W2:Y:S01]  /*51c0*/  MUFU.EX2 R75, R75 ;  /* 0x0000004b004b7308 */ /* 0x000ea20000000800 */
[C---:B---3--:R-:W-:Y:S01]  /*51d0*/  FADD.FTZ R6, R73.reuse, R6 ;  /* 0x0000000649067221 */ /* 0x048fe20000010000 */
[----:B------:R-:W-:-:S05]  /*51e0*/  F2FP.F16.F32.PACK_AB R86, R73, R86 ;  /* 0x000000564956723e */ /* 0x000fca00000000ff */
[----:B------:R0:W-:Y:S01]  /*51f0*/  STSM.16.M88.4 [R5+0x2d300], R84 ;  /* 0x02d3005405007844 */ /* 0x0001e20000000200 */
[----:B------:R-:W3:Y:S01]  /*5200*/  MUFU.EX2 R42, R42 ;  /* 0x0000002a002a7308 */ /* 0x000ee20000000800 */
[C---:B----4-:R-:W-:Y:S01]  /*5210*/  FADD.FTZ R13, R105.reuse, R12 ;  /* 0x0000000c690d7221 */ /* 0x050fe20000010000 */
[----:B------:R-:W-:Y:S01]  /*5220*/  F2FP.F16.F32.PACK_AB R105, R105, R38 ;  /* 0x000000266969723e */ /* 0x000fe200000000ff */
[----:B------:R-:W-:-:S05]  /*5230*/  IMAD.MOV.U32 R38, RZ, RZ, R71 ;  /* 0x000000ffff267224 */ /* 0x000fca00078e0047 */
[----:B------:R-:W4:Y:S01]  /*5240*/  MUFU.EX2 R109, R109 ;  /* 0x0000006d006d7308 */ /* 0x000f220000000800 */
[----:B--2---:R-:W-:-:S07]  /*5250*/  FADD.FTZ R7, R75, R6 ;  /* 0x000000064b077221 */ /* 0x004fce0000010000 */
[----:B------:R2:W5:Y:S01]  /*5260*/  MUFU.EX2 R104, R31 ;  /* 0x0000001f00687308 */ /* 0x0005620000000800 */
[----:B---3--:R-:W-:-:S07]  /*5270*/  FADD.FTZ R6, R42, R13 ;  /* 0x0000000d2a067221 */ /* 0x008fce0000010000 */
[----:B------:R-:W3:Y:S01]  /*5280*/  MUFU.EX2 R69, R69 ;  /* 0x0000004500457308 */ /* 0x000ee20000000800 */
[----:B----4-:R-:W-:Y:S01]  /*5290*/  FADD.FTZ R13, R109, R6 ;  /* 0x000000066d0d7221 */ /* 0x010fe20000010000 */
[----:B--2---:R-:W-:-:S06]  /*52a0*/  IMAD.MOV.U32 R31, RZ, RZ, R71 ;  /* 0x000000ffff1f7224 */ /* 0x004fcc00078e0047 */
[----:B------:R-:W2:Y:S01]  /*52b0*/  MUFU.EX2 R44, R44 ;  /* 0x0000002c002c7308 */ /* 0x000ea20000000800 */
[C---:B-----5:R-:W-:Y:S01]  /*52c0*/  FADD.FTZ R12, R104.reuse, R7 ;  /* 0x00000007680c7221 */ /* 0x060fe20000010000 */
[----:B------:R-:W-:-:S06]  /*52d0*/  F2FP.F16.F32.PACK_AB R104, R104, R75 ;  /* 0x0000004b6868723e */ /* 0x000fcc00000000ff */
[----:B------:R-:W1:Y:S01]  /*52e0*/  MUFU.EX2 R106, R97 ;  /* 0x00000061006a7308 */ /* 0x000e620000000800 */
[----:B---3--:R-:W-:-:S07]  /*52f0*/  FADD.FTZ R7, R69, R12 ;  /* 0x0000000c45077221 */ /* 0x008fce0000010000 */
[----:B------:R-:W3:Y:S01]  /*5300*/  MUFU.EX2 R115, R115 ;  /* 0x0000007300737308 */ /* 0x000ee20000000800 */
[----:B--2---:R-:W-:-:S07]  /*5310*/  FADD.FTZ R12, R44, R13 ;  /* 0x0000000d2c0c7221 */ /* 0x004fce0000010000 */
[----:B------:R-:W-:Y:S01]  /*5320*/  MUFU.EX2 R36, R36 ;  /* 0x0000002400247308 */ /* 0x000fe20000000800 */
[C---:B-1----:R-:W-:Y:S01]  /*5330*/  FADD.FTZ R8, R106.reuse, R7 ;  /* 0x000000076a087221 */ /* 0x042fe20000010000 */
[----:B------:R-:W-:Y:S01]  /*5340*/  F2FP.F16.F32.PACK_AB R106, R106, R69 ;  /* 0x000000456a6a723e */ /* 0x000fe200000000ff */
[----:B------:R-:W-:-:S05]  /*5350*/  IMAD.MOV.U32 R69, RZ, RZ, R71 ;  /* 0x000000ffff457224 */ /* 0x000fca00078e0047 */
[----:B------:R-:W1:Y:S01]  /*5360*/  MUFU.EX2 R113, R113 ;  /* 0x0000007100717308 */ /* 0x000e620000000800 */
[C---:B---3--:R-:W-:Y:S01]  /*5370*/  FADD.FTZ R9, R115.reuse, R12 ;  /* 0x0000000c73097221 */ /* 0x048fe20000010000 */
[----:B------:R-:W-:Y:S01]  /*5380*/  F2FP.F16.F32.PACK_AB R13, R115, R44 ;  /* 0x0000002c730d723e */ /* 0x000fe200000000ff */
[----:B------:R-:W-:-:S05]  /*5390*/  IMAD.MOV.U32 R44, RZ, RZ, R71 ;  /* 0x000000ffff2c7224 */ /* 0x000fca00078e0047 */
[----:B------:R-:W2:Y:S08]  /*53a0*/  MUFU.EX2 R49, R49 ;  /* 0x0000003100317308 */ /* 0x000eb00000000800 */
[----:B------:R3:W4:Y:S01]  /*53b0*/  MUFU.EX2 R4, R107 ;  /* 0x0000006b00047308 */ /* 0x0007220000000800 */
[----:B-1----:R-:W-:Y:S01]  /*53c0*/  F2FP.F16.F32.PACK_AB R15, R113, R36 ;  /* 0x00000024710f723e */ /* 0x002fe200000000ff */
[----:B------:R-:W-:-:S06]  /*53d0*/  FADD.FTZ R36, R36, R9 ;  /* 0x0000000924247221 */ /* 0x000fcc0000010000 */
[----:B------:R-:W-:Y:S01]  /*53e0*/  MUFU.EX2 R111, R111 ;  /* 0x0000006f006f7308 */ /* 0x000fe20000000800 */
[----:B---3--:R-:W-:Y:S01]  /*53f0*/  F2FP.F16.F32.PACK_AB R107, R109, R42 ;  /* 0x0000002a6d6b723e */ /* 0x008fe200000000ff */
[----:B--2---:R-:W-:Y:S01]  /*5400*/  FADD.FTZ R7, R49, R8 ;  /* 0x0000000831077221 */ /* 0x004fe20000010000 */
[----:B------:R-:W-:-:S03]  /*5410*/  IMAD.MOV.U32 R42, RZ, RZ, R71 ;  /* 0x000000ffff2a7224 */ /* 0x000fc600078e0047 */
[----:B------:R0:W-:Y:S02]  /*5420*/  STSM.16.M88.4 [R5+0x2eb00], R104 ;  /* 0x02eb006805007844 */ /* 0x0001e40000000200 */
[----:B------:R-:W1:Y:S01]  /*5430*/  MUFU.EX2 R6, R117 ;  /* 0x0000007500067308 */ /* 0x000e620000000800 */
[C---:B----4-:R-:W-:Y:S01]  /*5440*/  F2FP.F16.F32.PACK_AB R12, R4.reuse, R49 ;  /* 0x00000031040c723e */ /* 0x050fe200000000ff */
[----:B------:R-:W-:Y:S01]  /*5450*/  FADD.FTZ R8, R4, R7 ;  /* 0x0000000704087221 */ /* 0x000fe20000010000 */
[----:B------:R-:W-:Y:S02]  /*5460*/  VIADD R7, R17, 0xfffffffe ;  /* 0xfffffffe11077836 */ /* 0x000fe40000000000 */
[----:B------:R-:W-:-:S03]  /*5470*/  IMAD.MOV.U32 R49, RZ, RZ, R71 ;  /* 0x000000ffff317224 */ /* 0x000fc600078e0047 */
[----:B------:R-:W-:Y:S02]  /*5480*/  ISETP.GE.AND P2, PT, R7, R144, PT ;  /* 0x000000900700720c */ /* 0x000fe40003f46270 */
[C---:B-1----:R-:W-:Y:S01]  /*5490*/  F2FP.F16.F32.PACK_AB R14, R6.reuse, R111 ;  /* 0x0000006f060e723e */ /* 0x042fe200000000ff */
[----:B------:R-:W-:Y:S01]  /*54a0*/  FADD.FTZ R111, R111, R8 ;  /* 0x000000086f6f7221 */ /* 0x000fe20000010000 */
[----:B------:R-:W-:Y:S01]  /*54b0*/  FADD.FTZ R8, R113, R36 ;  /* 0x0000002471087221 */ /* 0x000fe20000010000 */
[----:B------:R-:W-:Y:S02]  /*54c0*/  MOV R36, R71 ;  /* 0x0000004700247202 */ /* 0x000fe40000000f00 */
[----:B------:R0:W-:Y:S01]  /*54d0*/  STSM.16.M88.4 [R5+0x30300], R12 ;  /* 0x0303000c05007844 */ /* 0x0001e20000000200 */
[----:B------:R-:W-:Y:S01]  /*54e0*/  FADD.FTZ R4, R6, R111 ;  /* 0x0000006f06047221 */ /* 0x000fe20000010000 */
[----:B------:R-:W-:Y:S01]  /*54f0*/  MOV R6, RZ ;  /* 0x000000ff00067202 */ /* 0x000fe20000000f00 */
[----:B------:R1:W-:Y:S06]  /*5500*/  MEMBAR.ALL.CTA ;  /* 0x0000000000007992 */ /* 0x0003ec0000008000 */
[----:B-1----:R-:W1:Y:S02]  /*5510*/  FENCE.VIEW.ASYNC.S ;  /* 0x00000000000073c6 */ /* 0x002e640000000000 */
[----:B-1----:R-:W-:Y:S01]  /*5520*/  NOP ;  /* 0x0000000000007918 */ /* 0x002fe20000000000 */
[----:B------:R-:W-:Y:S05]  /*5530*/  @!P2 BRA `(.L_x_9369) ;  /* 0x000000400070a947 */ /* 0x000fea0003800000 */
[----:B------:R-:W-:Y:S01]  /*5540*/  IMAD.MOV.U32 R10, RZ, RZ, R72 ;  /* 0x000000ffff0a7224 */ /* 0x000fe200078e0048 */
[----:B------:R-:W-:Y:S01]  /*5550*/  MOV R9, R79 ;  /* 0x0000004f00097202 */ /* 0x000fe20000000f00 */
        /* <DEDUP_REMOVED lines=25> */
[----:B------:R-:W-:Y:S01]  /*56f0*/  UMOV UR43, URZ ;  /* 0x0000003f002b7c82 */ /* 0x000fe20008000000 */
[----:B------:R-:W-:-:S05]  /*5700*/  ULDC UR41, c[0x0][0x9d8] ;  /* 0x0002760000297ab9 */ /* 0x000fca0000000800 */
.L_x_9378:
[----:B------:R-:W-:Y:S01]  /*5710*/  UIADD3 UR6, UR43, 0x1, URZ ;  /* 0x000000012b067890 */ /* 0x000fe2000fffe03f */
[----:B------:R-:W-:-:S03]  /*5720*/  ISETP.NE.AND P3, PT, RZ, UR36, PT ;  /* 0x00000024ff007c0c */ /* 0x000fc6000bf65270 */
[----:B------:R-:W-:-:S04]  /*5730*/  UISETP.NE.AND UP0, UPT, UR6, 0x2, UPT ;  /* 0x000000020600788c */ /* 0x000fc8000bf05270 */
[----:B------:R-:W-:Y:S02]  /*5740*/  USEL UR7, URZ, 0x1, UP0 ;  /* 0x000000013f077887 */ /* 0x000fe40008000000 */
[----:B------:R-:W-:-:S04]  /*5750*/  USEL UR6, UR6, URZ, UP0 ;  /* 0x0000003f06067287 */ /* 0x000fc80008000000 */
[----:B------:R-:W-:Y:S02]  /*5760*/  LOP3.LUT R6, R11, UR7, RZ, 0x3c, !PT ;  /* 0x000000070b067c12 */ /* 0x000fe4000f8e3cff */
[----:B------:R-:W-:Y:S01]  /*5770*/  IMAD.U32 R0, RZ, RZ, UR6 ;  /* 0x00000006ff007e24 */ /* 0x000fe2000f8e00ff */
[----:B---3--:R-:W-:Y:S06]  /*5780*/  @P3 BRA `(.L_x_9370) ;  /* 0x0000000000283947 */ /* 0x008fec0003800000 */
[----:B------:R-:W-:Y:S05]  /*5790*/  @!P0 BRA `(.L_x_9371) ;  /* 0x0000000000048947 */ /* 0x000fea0003800000 */
[----:B------:R-:W-:Y:S01]  /*57a0*/  BPT.TRAP 0x1 ;  /* 0x000000040000795c */ /* 0x000fe20000300000 */
.L_x_9371:
[----:B0-----:R-:W-:Y:S02]  /*57b0*/  LEA R13, R0, UR37, 0x3 ;  /* 0x00000025000d7c11 */ /* 0x001fe4000f8e18ff */
[----:B------:R-:W-:-:S04]  /*57c0*/  SHF.L.U32 R12, R6, 0x1f, RZ ;  /* 0x0000001f060c7819 */ /* 0x000fc800000006ff */
[----:B------:R0:W1:Y:S01]  /*57d0*/  SYNCS.PHASECHK.TRANS64.TRYWAIT P2, [R13+URZ+0x31c30], R12 ;  /* 0x031c300c0d0075a7 */ /* 0x000062000804017f */
[----:B------:R-:W-:Y:S05]  /*57e0*/  @!P0 BRA `(.L_x_9372) ;  /* 0x0000000000048947 */ /* 0x000fea0003800000 */
[----:B------:R-:W-:Y:S01]  /*57f0*/  BPT.TRAP 0x1 ;  /* 0x000000040000795c */ /* 0x000fe20000300000 */
.L_x_9372:
[----:B-1----:R-:W-:Y:S05]  /*5800*/  @P2 BRA `(.L_x_9370) ;  /* 0x0000000000082947 */ /* 0x002fea0003800000 */
[----:B------:R-:W1:Y:S02]  /*5810*/  SYNCS.PHASECHK.TRANS64.TRYWAIT P2, [R13+URZ+0x31c30], R12 ;  /* 0x031c300c0d0075a7 */ /* 0x000e64000804017f */
[----:B-1----:R-:W-:Y:S05]  /*5820*/  @!P2 BRA `(.L_x_9373) ;  /* 0x0000009c0094a947 */ /* 0x002fea0003800000 */
.L_x_9370:
[----:B0-----:R-:W0:Y:S01]  /*5830*/  S2R R14, SR_TID.X ;  /* 0x00000000000e7919 */ /* 0x001e220000002100 */
        /* <DEDUP_REMOVED lines=14> */
[C---:B------:R-:W-:Y:S01]  /*5920*/  R2UR UR28, R2.reuse ;  /* 0x00000000021c72ca */ /* 0x040fe200000e0000 */
[----:B------:R-:W-:Y:S01]  /*5930*/  UMOV UR11, 0x80000020 ;  /* 0x80000020000b7882 */ /* 0x000fe20000000000 */
[C---:B------:R-:W-:Y:S01]  /*5940*/  R2UR UR29, R3.reuse ;  /* 0x00000000031d72ca */ /* 0x040fe200000e0000 */
[----:B------:R-:W-:Y:S01]  /*5950*/  UIADD3 UR50, UR52, 0x40, URZ ;  /* 0x0000004034327890 */ /* 0x000fe2000fffe03f */
[----:B------:R-:W-:Y:S01]  /*5960*/  R2UR UR32, R2 ;  /* 0x00000000022072ca */ /* 0x000fe200000e0000 */
[----:B------:R-:W-:Y:S01]  /*5970*/  UIADD3 UR26, UR52, 0x80, URZ ;  /* 0x00000080341a7890 */ /* 0x000fe2000fffe03f */
[----:B------:R-:W-:Y:S01]  /*5980*/  R2UR UR33, R3 ;  /* 0x00000000032172ca */ /* 0x000fe200000e0000 */
[----:B------:R-:W-:Y:S01]  /*5990*/  UMOV UR46, UR52 ;  /* 0x00000034002e7c82 */ /* 0x000fe20008000000 */
[----:B------:R-:W-:-:S02]  /*59a0*/  UIADD3 UR30, UR52, 0xc0, URZ ;  /* 0x000000c0341e7890 */ /* 0x000fc4000fffe03f */
[----:B------:R-:W-:Y:S02]  /*59b0*/  UIADD3 UR34, UR52, 0x100, URZ ;  /* 0x0000010034227890 */ /* 0x000fe4000fffe03f */
[----:B------:R-:W-:Y:S02]  /*59c0*/  UIADD3 UR6, UR52, 0x2, URZ ;  /* 0x0000000234067890 */ /* 0x000fe4000fffe03f */
[----:B------:R-:W-:Y:S02]  /*59d0*/  UIADD3 UR10, UR52, 0x42, URZ ;  /* 0x00000042340a7890 */ /* 0x000fe4000fffe03f */
[----:B------:R-:W-:Y:S01]  /*59e0*/  UIADD3 UR14, UR52, 0x242, URZ ;  /* 0x00000242340e7890 */ /* 0x000fe2000fffe03f */
[----:B0-----:R-:W-:Y:S01]  /*59f0*/  SHF.R.U32.HI R14, RZ, 0x7, R14 ;  /* 0x00000007ff0e7819 */ /* 0x001fe2000001160e */
[----:B------:R-:W-:Y:S01]  /*5a00*/  UMOV UR15, 0x80000020 ;  /* 0x80000020000f7882 */ /* 0x000fe20000000000 */
[----:B------:R-:W-:Y:S01]  /*5a10*/  UIADD3 UR18, UR52, 0x480, URZ ;  /* 0x0000048034127890 */ /* 0x000fe2000fffe03f */
[----:B------:R-:W-:-:S02]  /*5a20*/  UMOV UR19, 0x80000020 ;  /* 0x8000002000137882 */ /* 0x000fc40000000000 */
[----:B-1----:R-:W-:Y:S01]  /*5a30*/  VIADD R12, R14, 0x8 ;  /* 0x000000080e0c7836 */ /* 0x002fe20000000000 */
[----:B------:R-:W-:Y:S01]  /*5a40*/  UIADD3 UR22, UR52, 0x482, URZ ;  /* 0x0000048234167890 */ /* 0x000fe2000fffe03f */
[----:B------:R-:W-:-:S03]  /*5a50*/  UMOV UR23, 0x80000020 ;  /* 0x8000002000177882 */ /* 0x000fc60000000000 */
[----:B------:R0:W-:Y:S06]  /*5a60*/  BAR.SYNC.DEFER_BLOCKING R12, 0x100 ;  /* 0x0004000c0000751d */ /* 0x0001ec0000010000 */
        /* <DEDUP_REMOVED lines=321> */
.L_x_9375:
[----:B------:R-:W-:Y:S01]  /*6e80*/  ULEA UR6, UR43, UR37, 0x3 ;  /* 0x000000252b067291 */ /* 0x000fe2000f8e183f */
[----:B------:R-:W-:-:S08]  /*6e90*/  SHF.L.U32 R11, R11, 0x1f, RZ ;  /* 0x0000001f0b0b7819 */ /* 0x000fd000000006ff */
[----:B------:R0:W1:Y:S01]  /*6ea0*/  SYNCS.PHASECHK.TRANS64.TRYWAIT P2, [UR6+0x31c50], R11 ;  /* 0x031c500bff0075a7 */ /* 0x0000620008040146 */
[----:B------:R-:W-:Y:S05]  /*6eb0*/  @!P0 BRA `(.L_x_9376) ;  /* 0x0000000000048947 */ /* 0x000fea0003800000 */
[----:B------:R-:W-:Y:S01]  /*6ec0*/  BPT.TRAP 0x1 ;  /* 0x000000040000795c */ /* 0x000fe20000300000 */
.L_x_9376:
[----:B-1----:R-:W-:Y:S05]  /*6ed0*/  @P2 BRA `(.L_x_9374) ;  /* 0x0000000000082947 */ /* 0x002fea0003800000 */
[----:B------:R-:W1:Y:S02]  /*6ee0*/  SYNCS.PHASECHK.TRANS64.TRYWAIT P2, [UR6+0x31c50], R11 ;  /* 0x031c500bff0075a7 */ /* 0x000e640008040146 */
[----:B-1----:R-:W-:Y:S05]  /*6ef0*/  @!P2 BRA `(.L_x_9377) ;  /* 0x0000008400f4a947 */ /* 0x002fea0003800000 */
.L_x_9374:
[----:B------:R-:W-:Y:S01]  /*6f00*/  UIADD3 UR6, UR37, 0x200, URZ ;  /* 0x0000020025067890 */ /* 0x000fe2000fffe03f */
[----:B------:R-:W-:Y:S01]  /*6f10*/  WARPGROUP.ARRIVE ;  /* 0x00000000000079c5 */ /* 0x000fe20000000000 */
[----:B------:R-:W-:Y:S01]  /*6f20*/  ULOP3.LUT UR7, UR40, 0x10000, URZ, 0xfc, !UPT ;  /* 0x0001000028077892 */ /* 0x000fe2000f8efc3f */
[----:B01----:R-:W-:Y:S01]  /*6f30*/  FMUL.FTZ R11, R136, UR41 ;  /* 0x00000029880b7c20 */ /* 0x003fe20008410000 */
[----:B------:R-:W-:Y:S01]  /*6f40*/  USHF.R.U32.HI UR6, URZ, 0x4, UR6 ;  /* 0x000000043f067899 */ /* 0x000fe20008011606 */
[----:B------:R-:W-:Y:S01]  /*6f50*/  FMUL.FTZ R12, R137, UR41 ;  /* 0x00000029890c7c20 */ /* 0x000fe20008410000 */
[----:B------:R-:W-:Y:S01]  /*6f60*/  UMOV UR25, 0xc0000010 ;  /* 0xc000001000197882 */ /* 0x000fe20000000000 */
[----:B------:R-:W-:Y:S01]  /*6f70*/  UMOV UR27, 0x80000020 ;  /* 0x80000020001b7882 */ /* 0x000fe20000000000 */
[----:B------:R-:W-:Y:S01]  /*6f80*/  ULOP3.LUT UR6, UR6, 0x3fff, URZ, 0xc0, !UPT ;  /* 0x00003fff06067892 */ /* 0x000fe2000f8ec03f */
[----:B------:R-:W0:Y:S01]  /*6f90*/  MUFU.TANH R11, R11 ;  /* 0x0000000b000b7308 */ /* 0x000e220000002400 */
[----:B------:R-:W-:Y:S01]  /*6fa0*/  UMOV UR24, UR7 ;  /* 0x0000000700187c82 */ /* 0x000fe20008000000 */
        /* <DEDUP_REMOVED lines=14> */
[----:B------:R-:W-:Y:S01]  /*7090*/  HGMMA.64x96x16.F32 R24, gdesc[UR24].tnspB, R24, gsb0 ;  /* 0x41600000181879f0 */ /* 0x000fe20008000818 */
[----:B------:R-:W-:Y:S01]  /*70a0*/  UIADD3 UR24, UR7, 0x180, URZ ;  /* 0x0000018007187890 */ /* 0x000fe2000fffe03f */
[----:B------:R-:W2:Y:S01]  /*70b0*/  MUFU.TANH R15, R15 ;  /* 0x0000000f000f7308 */ /* 0x000ea20000002400 */
[----:B------:R-:W-:Y:S01]  /*70c0*/  UIADD3 UR26, UR6, 0x40, URZ ;  /* 0x00000040061a7890 */ /* 0x000fe2000fffe03f */
[----:B0-----:R-:W-:Y:S01]  /*70d0*/  FMNMX.FTZ R131, R11, R9, !PT ;  /* 0x000000090b837209 */ /* 0x001fe20007810000 */
[----:B------:R-:W-:Y:S01]  /*70e0*/  UMOV UR25, 0xc0000010 ;  /* 0xc000001000197882 */ /* 0x000fe20000000000 */
[----:B------:R-:W-:Y:S01]  /*70f0*/  UMOV UR27, 0x80000020 ;  /* 0x80000020001b7882 */ /* 0x000fe20000000000 */
        /* <DEDUP_REMOVED lines=78> */
[----:B------:R-:W1:Y:S05]  /*75e0*/  S2R R147, SR_TID.X ;  /* 0x0000000000937919 */ /* 0x000e6a0000002100 */
[----:B------:R-:W3:Y:S01]  /*75f0*/  MUFU.TANH R113, R113 ;  /* 0x0000007100717308 */ /* 0x000ee20000002400 */
[----:B--2---:R-:W-:-:S07]  /*7600*/  FMNMX.FTZ R131, R125, R132, !PT ;  /* 0x000000847d837209 */ /* 0x004fce0007810000 */
[----:B------:R-:W2:Y:S01]  /*7610*/  MUFU.TANH R116, R116 ;  /* 0x0000007400747308 */ /* 0x000ea20000002400 */
[----:B0-----:R-:W-:Y:S01]  /*7620*/  FMNMX.FTZ R132, R112, R131, !PT ;  /* 0x0000008370847209 */ /* 0x001fe20007810000 */
[----:B------:R-:W-:Y:S02]  /*7630*/  WARPGROUP.DEPBAR.LE gsb0, 0x0 ;  /* 0x00008000000079c5 */ /* 0x000fe40000010000 */
[----:B------:R-:W-:-:S04]  /*7640*/  WARPGROUP.ARRIVE ;  /* 0x00000000000079c5 */ /* 0x000fc80000000000 */
[----:B------:R-:W0:Y:S01]  /*7650*/  MUFU.TANH R117, R117 ;  /* 0x0000007500757308 */ /* 0x000e220000002400 */
[----:B---3--:R-:W-:Y:S01]  /*7660*/  FMNMX.FTZ R131, R113, R132, !PT ;  /* 0x0000008471837209 */ /* 0x008fe20007810000 */
[----:B------:R-:W-:Y:S01]  /*7670*/  HGMMA.64x96x16.F32 R24, gdesc[UR24].tnspB, R24, gsb0 ;  /* 0x41600000181879f0 */ /* 0x000fe20008000818 */
[----:B------:R-:W-:Y:S02]  /*7680*/  UIADD3 UR24, UR7, 0x300, URZ ;  /* 0x0000030007187890 */ /* 0x000fe4000fffe03f */
[----:B------:R-:W-:-:S03]  /*7690*/  UIADD3 UR26, UR6, 0x80, URZ ;  /* 0x00000080061a7890 */ /* 0x000fc6000fffe03f */
[----:B------:R-:W3:Y:S01]  /*76a0*/  MUFU.TANH R104, R104 ;  /* 0x0000006800687308 */ /* 0x000ee20000002400 */
[----:B------:R-:W-:Y:S01]  /*76b0*/  UMOV UR25, 0xc0000010 ;  /* 0xc000001000197882 */ /* 0x000fe20000000000 */
[----:B------:R-:W-:Y:S01]  /*76c0*/  UMOV UR27, 0x80000020 ;  /* 0x80000020001b7882 */ /* 0x000fe20000000000 */
[----:B--2---:R-:W-:Y:S02]  /*76d0*/  FMNMX.FTZ R132, R116, R131, !PT ;  /* 0x0000008374847209 */ /* 0x004fe40007810000 */
[----:B-1----:R-:W-:Y:S02]  /*76e0*/  SHF.R.U32.HI R146, RZ, 0x7, R147 ;  /* 0x00000007ff927819 */ /* 0x002fe40000011693 */
[----:B------:R-:W-:Y:S01]  /*76f0*/  ISETP.GE.U32.AND P2, PT, R147, 0x180, PT ;  /* 0x000001809300780c */ /* 0x000fe20003f46070 */
        /* <DEDUP_REMOVED lines=28> */
[----:B------:R-:W-:Y:S01]  /*78c0*/  HGMMA.64x96x16.F32 R24, gdesc[UR24].tnspB, R24, gsb0 ;  /* 0x41600000181879f0 */ /* 0x000fe20008000818 */
[----:B------:R-:W-:Y:S02]  /*78d0*/  UIADD3 UR24, UR7, 0x480, URZ ;  /* 0x0000048007187890 */ /* 0x000fe4000fffe03f */
[----:B------:R-:W-:Y:S01]  /*78e0*/  UIADD3 UR26, UR6, 0xc0, URZ ;  /* 0x000000c0061a7890 */ /* 0x000fe2000fffe03f */
[----:B------:R-:W-:Y:S01]  /*78f0*/  UMOV UR25, 0xc0000010 ;  /* 0xc000001000197882 */ /* 0x000fe20000000000 */
[----:B------:R-:W-:Y:S01]  /*7900*/  UMOV UR27, 0x80000020 ;  /* 0x80000020001b7882 */ /* 0x000fe20000000000 */
        /* <DEDUP_REMOVED lines=15> */
[----:B-1----:R-:W-:-:S05]  /*7a00*/  FMNMX.FTZ R132, R77, R132, !PT ;  /* 0x000000844d847209 */ /* 0x002fca0007810000 */
[----:B------:R-:W1:Y:S02]  /*7a10*/  SHFL.BFLY PT, R131, R132, 0x2, 0x1f ;  /* 0x0c401f0084837f89 */ /* 0x000e6400000e0000 */
[----:B------:R-:W3:Y:S01]  /*7a20*/  MUFU.TANH R17, R17 ;  /* 0x0000001100117308 */ /* 0x000ee20000002400 */
[----:B0-----:R-:W-:-:S07]  /*7a30*/  FMNMX.FTZ R135, R13, R10, !PT ;  /* 0x0000000a0d877209 */ /* 0x001fce0007810000 */
[----:B------:R-:W0:Y:S01]  /*7a40*/  MUFU.TANH R18, R18 ;  /* 0x0000001200127308 */ /* 0x000e220000002400 */
[----:B--2---:R-:W-:-:S07]  /*7a50*/  FMNMX.FTZ R136, R14, R135, !PT ;  /* 0x000000870e887209 */ /* 0x004fce0007810000 */
[----:B------:R-:W2:Y:S01]  /*7a60*/  MUFU.TANH R21, R21 ;  /* 0x0000001500157308 */ /* 0x000ea20000002400 */
[----:B-1----:R-:W-:Y:S01]  /*7a70*/  FMNMX.FTZ R133, R132, R131, !PT ;  /* 0x0000008384857209 */ /* 0x002fe20007810000 */
[----:B------:R-:W-:Y:S01]  /*7a80*/  FMUL.FTZ R131, R74, UR41 ;  /* 0x000000294a837c20 */ /* 0x000fe20008410000 */
[----:B------:R-:W-:Y:S01]  /*7a90*/  FMUL.FTZ R132, R79, UR41 ;  /* 0x000000294f847c20 */ /* 0x000fe20008410000 */
[----:B------:R-:W1:Y:S04]  /*7aa0*/  LDC R74, c[0x0][0x988] ;  /* 0x00026200ff4a7b82 */ /* 0x000e680000000800 */
[----:B------:R-:W4:Y:S01]  /*7ab0*/  MUFU.TANH R22, R22 ;  /* 0x0000001600167308 */ /* 0x000f220000002400 */
[----:B------:R-:W5:Y:S01]  /*7ac0*/  SHFL.BFLY PT, R134, R133, 0x1, 0x1f ;  /* 0x0c201f0085867f89 */ /* 0x000f6200000e0000 */
[----:B------:R-:W-:-:S02]  /*7ad0*/  WARPGROUP.DEPBAR.LE gsb0, 0x0 ;  /* 0x00008000000079c5 */ /* 0x000fc40000010000 */
[----:B------:R-:W-:-:S04]  /*7ae0*/  WARPGROUP.ARRIVE ;  /* 0x00000000000079c5 */ /* 0x000fc80000000000 */
[----:B------:R-:W4:Y:S02]  /*7af0*/  MUFU.TANH R129, R129 ;  /* 0x0000008100817308 */ /* 0x000f240000002400 */
[----:B------:R-:W-:Y:S01]  /*7b00*/  HGMMA.64x96x16.F32 R24, gdesc[UR24].tnspB, R24, gsb0 ;  /* 0x41600000181879f0 */ /* 0x000fe20008000818 */
[----:B------:R-:W-:Y:S02]  /*7b10*/  UIADD3 UR24, UR7, 0x600, URZ ;  /* 0x0000060007187890 */ /* 0x000fe4000fffe03f */
[----:B------:R-:W-:-:S03]  /*7b20*/  UIADD3 UR26, UR6, 0x100, URZ ;  /* 0x00000100061a7890 */ /* 0x000fc6000fffe03f */
[----:B------:R-:W4:Y:S01]  /*7b30*/  MUFU.TANH R130, R130 ;  /* 0x0000008200827308 */ /* 0x000f220000002400 */
[----:B------:R-:W-:Y:S01]  /*7b40*/  UMOV UR25, 0xc0000010 ;  /* 0xc000001000197882 */ /* 0x000fe20000000000 */
[----:B------:R-:W-:Y:S01]  /*7b50*/  UMOV UR27, 0x80000020 ;  /* 0x80000020001b7882 */ /* 0x000fe20000000000 */
[----:B-----5:R-:W-:-:S05]  /*7b60*/  FMNMX.FTZ R79, R133, R134, !PT ;  /* 0x00000086854f7209 */ /* 0x020fca0007810000 */
[----:B------:R-:W5:Y:S01]  /*7b70*/  MUFU.TANH R122, R122 ;  /* 0x0000007a007a7308 */ /* 0x000f620000002400 */
[C---:B-1----:R-:W-:Y:S01]  /*7b80*/  FMUL.FTZ R133, R79.reuse, R74 ;  /* 0x0000004a4f857220 */ /* 0x042fe20000410000 */
[----:B------:R-:W-:-:S03]  /*7b90*/  FADD.FTZ R9, -R79, R9 ;  /* 0x000000094f097221 */ /* 0x000fc60000010100 */
[-CC-:B------:R-:W-:Y:S01]  /*7ba0*/  FFMA.FTZ R134, R16, R74.reuse, -R133.reuse ;  /* 0x0000004a10867223 */ /* 0x180fe20000010885 */
[-CC-:B------:R-:W-:Y:S01]  /*7bb0*/  FFMA.FTZ R16, R19, R74.reuse, -R133.reuse ;  /* 0x0000004a13107223 */ /* 0x180fe20000010885 */
[-CC-:B------:R-:W-:Y:S01]  /*7bc0*/  FFMA.FTZ R19, R20, R74.reuse, -R133.reuse ;  /* 0x0000004a14137223 */ /* 0x180fe20000010885 */
[--C-:B------:R-:W-:Y:S01]  /*7bd0*/  FFMA.FTZ R20, R23, R74, -R133.reuse ;  /* 0x0000004a17147223 */ /* 0x100fe20000010885 */
[----:B---3--:R-:W-:Y:S01]  /*7be0*/  FMNMX.FTZ R23, R17, R136, !PT ;  /* 0x0000008811177209 */ /* 0x008fe20007810000 */
[-CC-:B------:R-:W-:Y:S01]  /*7bf0*/  FFMA.FTZ R136, R128, R74.reuse, -R133.reuse ;  /* 0x0000004a80887223 */ /* 0x180fe20000010885 */
[----:B------:R-:W1:Y:S01]  /*7c00*/  MUFU.TANH R123, R123 ;  /* 0x0000007b007b7308 */ /* 0x000e620000002400 */
[-CC-:B------:R-:W-:Y:S01]  /*7c10*/  FFMA.FTZ R11, R11, R74.reuse, -R133.reuse ;  /* 0x0000004a0b0b7223 */ /* 0x180fe20000010885 */
[----:B0-----:R-:W-:Y:S01]  /*7c20*/  FMNMX.FTZ R128, R18, R23, !PT ;  /* 0x0000001712807209 */ /* 0x001fe20007810000 */
[-CC-:B------:R-:W-:Y:S01]  /*7c30*/  FFMA.FTZ R12, R12, R74.reuse, -R133.reuse ;  /* 0x0000004a0c0c7223 */ /* 0x180fe20000010885 */
[-CC-:B------:R-:W-:Y:S01]  /*7c40*/  FFMA.FTZ R15, R15, R74.reuse, -R133.reuse ;  /* 0x0000004a0f0f7223 */ /* 0x180fe20000010885 */
[--C-:B------:R-:W-:Y:S01]  /*7c50*/  FFMA.FTZ R120, R120, R74, -R133.reuse ;  /* 0x0000004a78787223 */ /* 0x100fe20000010885 */
[----:B--2---:R-:W-:Y:S01]  /*7c60*/  FMNMX.FTZ R135, R21, R128, !PT ;  /* 0x0000008015877209 */ /* 0x004fe20007810000 */
[-CC-:B------:R-:W-:Y:S01]  /*7c70*/  FFMA.FTZ R121, R121, R74.reuse, -R133.reuse ;  /* 0x0000004a79797223 */ /* 0x180fe20000010885 */
[----:B------:R-:W0:Y:S01]  /*7c80*/  MUFU.TANH R126, R126 ;  /* 0x0000007e007e7308 */ /* 0x000e220000002400 */
[-CC-:B------:R-:W-:Y:S01]  /*7c90*/  FFMA.FTZ R124, R124, R74.reuse, -R133.reuse ;  /* 0x0000004a7c7c7223 */ /* 0x180fe20000010885 */
[----:B----4-:R-:W-:Y:S01]  /*7ca0*/  FMNMX.FTZ R128, R22, R135, !PT ;  /* 0x0000008716807209 */ /* 0x010fe20007810000 */
[-CC-:B------:R-:W-:Y:S01]  /*7cb0*/  FFMA.FTZ R125, R125, R74.reuse, -R133.reuse ;  /* 0x0000004a7d7d7223 */ /* 0x180fe20000010885 */
[-CC-:B------:R-:W-:Y:S01]  /*7cc0*/  FFMA.FTZ R112, R112, R74.reuse, -R133.reuse ;  /* 0x0000004a70707223 */ /* 0x180fe20000010885 */
[--C-:B------:R-:W-:Y:S01]  /*7cd0*/  FFMA.FTZ R113, R113, R74, -R133.reuse ;  /* 0x0000004a71717223 */ /* 0x100fe20000010885 */
[----:B------:R-:W-:Y:S01]  /*7ce0*/  FMNMX.FTZ R135, R129, R128, !PT ;  /* 0x0000008081877209 */ /* 0x000fe20007810000 */
[-CC-:B------:R-:W-:Y:S01]  /*7cf0*/  FFMA.FTZ R116, R116, R74.reuse, -R133.reuse ;  /* 0x0000004a74747223 */ /* 0x180fe20000010885 */
[----:B------:R-:W2:Y:S01]  /*7d00*/  MUFU.TANH R127, R127 ;  /* 0x0000007f007f7308 */ /* 0x000ea20000002400 */
[-CC-:B------:R-:W-:Y:S01]  /*7d10*/  FFMA.FTZ R117, R117, R74.reuse, -R133.reuse ;  /* 0x0000004a75757223 */ /* 0x180fe20000010885 */
[----:B------:R-:W-:Y:S01]  /*7d20*/  FMNMX.FTZ R135, R130, R135, !PT ;  /* 0x0000008782877209 */ /* 0x000fe20007810000 */
[-CC-:B------:R-:W-:Y:S01]  /*7d30*/  FFMA.FTZ R104, R104, R74.reuse, -R133.reuse ;  /* 0x0000004a68687223 */ /* 0x180fe20000010885 */
[-CC-:B------:R-:W-:Y:S01]  /*7d40*/  FFMA.FTZ R105, R105, R74.reuse, -R133.reuse ;  /* 0x0000004a69697223 */ /* 0x180fe20000010885 */
[-CC-:B------:R-:W-:Y:S01]  /*7d50*/  FFMA.FTZ R108, R108, R74.reuse, -R133.reuse ;  /* 0x0000004a6c6c7223 */ /* 0x180fe20000010885 */
[----:B-----5:R-:W-:Y:S01]  /*7d60*/  FMNMX.FTZ R128, R122, R135, !PT ;  /* 0x000000877a807209 */ /* 0x020fe20007810000 */
[-CC-:B------:R-:W-:Y:S01]  /*7d70*/  FFMA.FTZ R109, R109, R74.reuse, -R133.reuse ;  /* 0x0000004a6d6d7223 */ /* 0x180fe20000010885 */
[----:B------:R-:W3:Y:S01]  /*7d80*/  MUFU.TANH R114, R114 ;  /* 0x0000007200727308 */ /* 0x000ee20000002400 */
[--C-:B------:R-:W-:Y:S01]  /*7d90*/  FFMA.FTZ R96, R96, R74, -R133.reuse ;  /* 0x0000004a60607223 */ /* 0x100fe20000010885 */
[----:B-1----:R-:W-:Y:S01]  /*7da0*/  FMNMX.FTZ R135, R123, R128, !PT ;  /* 0x000000807b877209 */ /* 0x002fe20007810000 */
[-CC-:B------:R-:W-:Y:S01]  /*7db0*/  FFMA.FTZ R97, R97, R74.reuse, -R133.reuse ;  /* 0x0000004a61617223 */ /* 0x180fe20000010885 */
[-CC-:B------:R-:W-:Y:S01]  /*7dc0*/  FFMA.FTZ R100, R100, R74.reuse, -R133.reuse ;  /* 0x0000004a64647223 */ /* 0x180fe20000010885 */
[-CC-:B------:R-:W-:Y:S01]  /*7dd0*/  FFMA.FTZ R101, R101, R74.reuse, -R133.reuse ;  /* 0x0000004a65657223 */ /* 0x180fe20000010885 */
[----:B0-----:R-:W-:Y:S01]  /*7de0*/  FMNMX.FTZ R128, R126, R135, !PT ;  /* 0x000000877e807209 */ /* 0x001fe20007810000 */
[-CC-:B------:R-:W-:Y:S01]  /*7df0*/  FFMA.FTZ R88, R88, R74.reuse, -R133.reuse ;  /* 0x0000004a58587223 */ /* 0x180fe20000010885 */
[----:B------:R-:W0:Y:S01]  /*7e00*/  MUFU.TANH R115, R115 ;  /* 0x0000007300737308 */ /* 0x000e220000002400 */
[--C-:B------:R-:W-:Y:S01]  /*7e10*/  FFMA.FTZ R89, R89, R74, -R133.reuse ;  /* 0x0000004a59597223 */ /* 0x100fe20000010885 */
[----:B--2---:R-:W-:Y:S01]  /*7e20*/  FMNMX.FTZ R135, R127, R128, !PT ;  /* 0x000000807f877209 */ /* 0x004fe20007810000 */
[-CC-:B------:R-:W-:Y:S01]  /*7e30*/  FFMA.FTZ R92, R92, R74.reuse, -R133.reuse ;  /* 0x0000004a5c5c7223 */ /* 0x180fe20000010885 */
[-CC-:B------:R-:W-:Y:S01]  /*7e40*/  FFMA.FTZ R93, R93, R74.reuse, -R133.reuse ;  /* 0x0000004a5d5d7223 */ /* 0x180fe20000010885 */
[-CC-:B------:R-:W-:Y:S01]  /*7e50*/  FFMA.FTZ R80, R80, R74.reuse, -R133.reuse ;  /* 0x0000004a50507223 */ /* 0x180fe20000010885 */
[-CC-:B------:R-:W-:Y:S01]  /*7e60*/  FFMA.FTZ R81, R81, R74.reuse, -R133.reuse ;  /* 0x0000004a51517223 */ /* 0x180fe20000010885 */
[-CC-:B------:R-:W-:Y:S01]  /*7e70*/  FFMA.FTZ R84, R84, R74.reuse, -R133.reuse ;  /* 0x0000004a54547223 */ /* 0x180fe20000010885 */
[----:B------:R-:W1:Y:S01]  /*7e80*/  MUFU.TANH R118, R118 ;  /* 0x0000007600767308 */ /* 0x000e620000002400 */
[----:B---3--:R-:W-:Y:S01]  /*7e90*/  FMNMX.FTZ R128, R114, R135, !PT ;  /* 0x0000008772807209 */ /* 0x008fe20007810000 */
[-CC-:B------:R-:W-:Y:S01]  /*7ea0*/  FFMA.FTZ R85, R85, R74.reuse, -R133.reuse ;  /* 0x0000004a55557223 */ /* 0x180fe20000010885 */
[-CC-:B------:R-:W-:Y:S01]  /*7eb0*/  FFMA.FTZ R73, R73, R74.reuse, -R133.reuse ;  /* 0x0000004a49497223 */ /* 0x180fe20000010885 */
[-C--:B------:R-:W-:Y:S01]  /*7ec0*/  FFMA.FTZ R76, R76, R74.reuse, -R133 ;  /* 0x0000004a4c4c7223 */ /* 0x080fe20000010885 */
[----:B------:R-:W-:-:S03]  /*7ed0*/  FMUL.FTZ R9, R9, R74 ;  /* 0x0000004a09097220 */ /* 0x000fc60000410000 */
        /* <DEDUP_REMOVED lines=12> */
[----:B------:R-:W-:Y:S01]  /*7fa0*/  HGMMA.64x96x16.F32 R24, gdesc[UR24].tnspB, R24, gsb0 ;  /* 0x41600000181879f0 */ /* 0x000fe20008000818 */
[----:B------:R-:W-:Y:S02]  /*7fb0*/  UIADD3 UR24, UR7, 0x780, URZ ;  /* 0x0000078007187890 */ /* 0x000fe4000fffe03f */
[----:B------:R-:W-:Y:S01]  /*7fc0*/  UIADD3 UR26, UR6, 0x140, URZ ;  /* 0x00000140061a7890 */ /* 0x000fe2000fffe03f */
[----:B------:R-:W-:Y:S01]  /*7fd0*/  UMOV UR25, 0xc0000010 ;  /* 0xc000001000197882 */ /* 0x000fe20000000000 */
[----:B------:R-:W-:Y:S01]  /*7fe0*/  UMOV UR27, 0x80000020 ;  /* 0x80000020001b7882 */ /* 0x000fe20000000000 */
[----:B------:R-:W1:Y:S01]  /*7ff0*/  MUFU.TANH R98, R98 ;  /* 0x0000006200627308 */ /* 0x000e620000002400 */
[----:B--2---:R-:W-:-:S04]  /*8000*/  FMNMX.FTZ R128, R110, R135, !PT ;  /* 0x000000876e807209 */ /* 0x004fc80007810000 */
[----:B0-----:R-:W-:-:S03]  /*8010*/  FMNMX.FTZ R135, R111, R128, !PT ;  /* 0x000000806f877209 */ /* 0x001fc60007810000 */
[----:B------:R-:W0:Y:S08]  /*8020*/  MUFU.TANH R99, R99 ;  /* 0x0000006300637308 */ /* 0x000e300000002400 */
        /* <DEDUP_REMOVED lines=26> */
[----:B--2---:R-:W-:Y:S01]  /*81d0*/  FMNMX.FTZ R128, R87, R128, !PT ;  /* 0x0000008057807209 */ /* 0x004fe20007810000 */
[----:B------:R-:W-:Y:S02]  /*81e0*/  UIADD3 UR26, UR6, 0x180, URZ ;  /* 0x00000180061a7890 */ /* 0x000fe4000fffe03f */
[----:B------:R-:W0:Y:S01]  /*81f0*/  MUFU.TANH R75, R75 ;  /* 0x0000004b004b7308 */ /* 0x000e220000002400 */
[----:B------:R-:W-:Y:S01]  /*8200*/  UMOV UR25, 0xc0000010 ;  /* 0xc000001000197882 */ /* 0x000fe20000000000 */
[----:B------:R-:W-:-:S06]  /*8210*/  UMOV UR27, 0x80000020 ;  /* 0x80000020001b7882 */ /* 0x000fcc0000000000 */
[----:B------:R-:W2:Y:S01]  /*8220*/  MUFU.TANH R78, R78 ;  /* 0x0000004e004e7308 */ /* 0x000ea20000002400 */
[----:B-1----:R-:W-:-:S07]  /*8230*/  FMNMX.FTZ R128, R131, R128, !PT ;  /* 0x0000008083807209 */ /* 0x002fce0007810000 */
[----:B------:R-:W1:Y:S01]  /*8240*/  MUFU.TANH R132, R132 ;  /* 0x0000008400847308 */ /* 0x000e620000002400 */
[----:B0-----:R-:W-:-:S07]  /*8250*/  FMNMX.FTZ R135, R75, R128, !PT ;  /* 0x000000804b877209 */ /* 0x001fce0007810000 */
[----:B------:R0:W-:Y:S01]  /*8260*/  MUFU.EX2 R23, R136 ;  /* 0x0000008800177308 */ /* 0x0001e20000000800 */
[----:B--2---:R-:W-:-:S07]  /*8270*/  FMNMX.FTZ R135, R78, R135, !PT ;  /* 0x000000874e877209 */ /* 0x004fce0007810000 */
[----:B------:R-:W-:Y:S01]  /*8280*/  MUFU.EX2 R9, R9 ;  /* 0x0000000900097308 */ /* 0x000fe20000000800 */
[----:B-1----:R-:W-:-:S05]  /*8290*/  FMNMX.FTZ R135, R132, R135, !PT ;  /* 0x0000008784877209 */ /* 0x002fca0007810000 */
[----:B------:R-:W0:Y:S02]  /*82a0*/  SHFL.BFLY PT, R128, R135, 0x2, 0x1f ;  /* 0x0c401f0087807f89 */ /* 0x000e2400000e0000 */
[----:B------:R-:W1:Y:S08]  /*82b0*/  MUFU.EX2 R11, R11 ;  /* 0x0000000b000b7308 */ /* 0x000e700000000800 */
        /* <DEDUP_REMOVED lines=10> */
[----:B------:R-:W-:-:S04]  /*8360*/  FFMA.FTZ R136, R77, R74, -R133 ;  /* 0x0000004a4d887223 */ /* 0x000fc80000010885 */
[C---:B------:R-:W-:Y:S01]  /*8370*/  FADD.FTZ R77, -R72.reuse, R10 ;  /* 0x0000000a484d7221 */ /* 0x040fe20000010100 */
[-C--:B------:R-:W-:Y:S01]  /*8380*/  FMUL.FTZ R133, R72, R74.reuse ;  /* 0x0000004a48857220 */ /* 0x080fe20000410000 */
[----:B------:R-:W-:Y:S02]  /*8390*/  WARPGROUP.DEPBAR.LE gsb0, 0x0 ;  /* 0x00008000000079c5 */ /* 0x000fe40000010000 */
[----:B------:R-:W-:Y:S01]  /*83a0*/  WARPGROUP.ARRIVE ;  /* 0x00000000000079c5 */ /* 0x000fe20000000000 */
[-C--:B------:R-:W-:Y:S01]  /*83b0*/  FMUL.FTZ R77, R77, R74.reuse ;  /* 0x0000004a4d4d7220 */ /* 0x080fe20000410000 */
[-CC-:B------:R-:W-:Y:S01]  /*83c0*/  FFMA.FTZ R13, R13, R74.reuse, -R133.reuse ;  /* 0x0000004a0d0d7223 */ /* 0x180fe20000010885 */
[-CC-:B------:R-:W-:Y:S01]  /*83d0*/  FFMA.FTZ R135, R14, R74.reuse, -R133.reuse ;  /* 0x0000004a0e877223 */ /* 0x180fe20000010885 */
[-CC-:B------:R-:W-:Y:S01]  /*83e0*/  FFMA.FTZ R137, R22, R74.reuse, -R133.reuse ;  /* 0x0000004a16897223 */ /* 0x180fe20000010885 */
[-CC-:B------:R-:W-:Y:S01]  /*83f0*/  FFMA.FTZ R22, R114, R74.reuse, -R133.reuse ;  /* 0x0000004a72167223 */ /* 0x180fe20000010885 */
[----:B------:R-:W-:Y:S01]  /*8400*/  HGMMA.64x96x16.F32 R24, gdesc[UR24].tnspB, R24, gsb0 ;  /* 0x41600000181879f0 */ /* 0x000fe20008000818 */
[----:B------:R-:W-:Y:S01]  /*8410*/  UIADD3 UR24, UR7, 0xa80, URZ ;  /* 0x00000a8007187890 */ /* 0x000fe2000fffe03f */
[----:B------:R-:W-:Y:S01]  /*8420*/  MUFU.EX2 R77, R77 ;  /* 0x0000004d004d7308 */ /* 0x000fe20000000800 */
[----:B------:R-:W-:Y:S01]  /*8430*/  UIADD3 UR26, UR6, 0x1c0, URZ ;  /* 0x000001c0061a7890 */ /* 0x000fe2000fffe03f */
[-CC-:B------:R-:W-:Y:S01]  /*8440*/  FFMA.FTZ R114, R115, R74.reuse, -R133.reuse ;  /* 0x0000004a73727223 */ /* 0x180fe20000010885 */
[----:B------:R-:W-:Y:S01]  /*8450*/  UMOV UR25, 0xc0000010 ;  /* 0xc000001000197882 */ /* 0x000fe20000000000 */
[----:B------:R-:W-:Y:S01]  /*8460*/  UMOV UR27, 0x80000020 ;  /* 0x80000020001b7882 */ /* 0x000fe20000000000 */
[-CC-:B------:R-:W-:Y:S01]  /*8470*/  FFMA.FTZ R115, R118, R74.reuse, -R133.reuse ;  /* 0x0000004a76737223 */ /* 0x180fe20000010885 */
[-CC-:B------:R-:W-:Y:S01]  /*8480*/  FFMA.FTZ R118, R119, R74.reuse, -R133.reuse ;  /* 0x0000004a77767223 */ /* 0x180fe20000010885 */
[-CC-:B------:R-:W-:Y:S01]  /*8490*/  FFMA.FTZ R14, R17, R74.reuse, -R133.reuse ;  /* 0x0000004a110e7223 */ /* 0x180fe20000010885 */
[----:B------:R-:W0:Y:S01]  /*84a0*/  MUFU.EX2 R13, R13 ;  /* 0x0000000d000d7308 */ /* 0x000e220000000800 */
[----:B------:R-:W-:Y:S01]  /*84b0*/  @!P1 LEA R119, R0, UR37, 0x3 ;  /* 0x0000002500779c11 */ /* 0x000fe2000f8e18ff */
[-CC-:B------:R-:W-:Y:S01]  /*84c0*/  FFMA.FTZ R17, R21, R74.reuse, -R133.reuse ;  /* 0x0000004a15117223 */ /* 0x180fe20000010885 */
[-CC-:B------:R-:W-:Y:S01]  /*84d0*/  FFMA.FTZ R21, R106, R74.reuse, -R133.reuse ;  /* 0x0000004a6a157223 */ /* 0x180fe20000010885 */
[-CC-:B------:R-:W-:Y:S01]  /*84e0*/  FFMA.FTZ R18, R18, R74.reuse, -R133.reuse ;  /* 0x0000004a12127223 */ /* 0x180fe20000010885 */
[-CC-:B------:R-:W-:Y:S01]  /*84f0*/  FFMA.FTZ R106, R107, R74.reuse, -R133.reuse ;  /* 0x0000004a6b6a7223 */ /* 0x180fe20000010885 */
[-CC-:B------:R-:W-:Y:S01]  /*8500*/  FFMA.FTZ R107, R110, R74.reuse, -R133.reuse ;  /* 0x0000004a6e6b7223 */ /* 0x180fe20000010885 */
[----:B------:R-:W-:Y:S01]  /*8510*/  @!P1 VIADD R110, R119, 0x31c40 ;  /* 0x00031c40776e9836 */ /* 0x000fe20000000000 */
[----:B------:R-:W2:Y:S01]  /*8520*/  MUFU.EX2 R135, R135 ;  /* 0x0000008700877308 */ /* 0x000ea20000000800 */
[-CC-:B------:R-:W-:Y:S01]  /*8530*/  FFMA.FTZ R129, R129, R74.reuse, -R133.reuse ;  /* 0x0000004a81817223 */ /* 0x180fe20000010885 */
[-CC-:B------:R-:W-:Y:S01]  /*8540*/  FFMA.FTZ R130, R130, R74.reuse, -R133.reuse ;  /* 0x0000004a82827223 */ /* 0x180fe20000010885 */
[-CC-:B------:R-:W-:Y:S01]  /*8550*/  FFMA.FTZ R122, R122, R74.reuse, -R133.reuse ;  /* 0x0000004a7a7a7223 */ /* 0x180fe20000010885 */
[----:B------:R-:W-:Y:S01]  /*8560*/  @!P1 PRMT R119, RZ, 0x654, R110 ;  /* 0x00000654ff779816 */ /* 0x000fe2000000006e */
[----:B------:R-:W-:Y:S01]  /*8570*/  FFMA.FTZ R110, R111, R74, -R133 ;  /* 0x0000004a6f6e7223 */ /* 0x000fe20000010885 */
[----:B-1----:R-:W-:Y:S01]  /*8580*/  FFMA.FTZ R111, R9, R4, R11 ;  /* 0x00000004096f7223 */ /* 0x002fe2000001000b */
[----:B------:R-:W-:Y:S01]  /*8590*/  FFMA.FTZ R98, R98, R74, -R133 ;  /* 0x0000004a62627223 */ /* 0x000fe20000010885 */
[----:B------:R-:W-:Y:S01]  /*85a0*/  MUFU.EX2 R10, R136 ;  /* 0x00000088000a7308 */ /* 0x000fe20000000800 */
[----:B0-----:R-:W-:Y:S01]  /*85b0*/  FFMA.FTZ R140, R77, R8, R13 ;  /* 0x000000084d8c7223 */ /* 0x001fe2000001000d */
[C---:B------:R-:W-:Y:S01]  /*85c0*/  FADD.FTZ R142, R12.reuse, R111 ;  /* 0x0000006f0c8e7221 */ /* 0x040fe20000010000 */
[-CC-:B------:R-:W-:Y:S01]  /*85d0*/  FFMA.FTZ R8, R99, R74.reuse, -R133.reuse ;  /* 0x0000004a63087223 */ /* 0x180fe20000010885 */
[----:B------:R-:W-:Y:S01]  /*85e0*/  F2FP.F16.F32.PACK_AB R12, R12, R11 ;  /* 0x0000000b0c0c723e */ /* 0x000fe200000000ff */
[-CC-:B------:R-:W-:Y:S01]  /*85f0*/  FFMA.FTZ R138, R123, R74.reuse, -R133.reuse ;  /* 0x0000004a7b8a7223 */ /* 0x180fe20000010885 */
[----:B------:R-:W-:Y:S01]  /*8600*/  FADD.FTZ R111, R15, R142 ;  /* 0x0000008e0f6f7221 */ /* 0x000fe20000010000 */
[-C--:B------:R-:W-:Y:S01]  /*8610*/  FFMA.FTZ R123, R126, R74.reuse, -R133 ;  /* 0x0000004a7e7b7223 */ /* 0x080fe20000010885 */
[----:B------:R0:W-:Y:S01]  /*8620*/  MUFU.EX2 R136, R14 ;  /* 0x0000000e00887308 */ /* 0x0001e20000000800 */
[----:B--2---:R-:W-:Y:S01]  /*8630*/  FADD.FTZ R99, R135, R140 ;  /* 0x0000008c87637221 */ /* 0x004fe20000010000 */
[----:B------:R-:W-:Y:S01]  /*8640*/  FADD.FTZ R111, R134, R111 ;  /* 0x0000006f866f7221 */ /* 0x000fe20000010000 */
[-CC-:B------:R-:W-:Y:S01]  /*8650*/  FFMA.FTZ R126, R127, R74.reuse, -R133.reuse ;  /* 0x0000004a7f7e7223 */ /* 0x180fe20000010885 */
[-CC-:B------:R-:W-:Y:S01]  /*8660*/  FFMA.FTZ R103, R103, R74.reuse, -R133.reuse ;  /* 0x0000004a67677223 */ /* 0x180fe20000010885 */
[----:B------:R-:W-:Y:S01]  /*8670*/  IMAD.U32 R127, RZ, RZ, UR43 ;  /* 0x0000002bff7f7e24 */ /* 0x000fe2000f8e00ff */
[----:B------:R-:W-:Y:S01]  /*8680*/  F2FP.F16.F32.PACK_AB R13, R135, R13 ;  /* 0x0000000d870d723e */ /* 0x000fe200000000ff */
[-CC-:B------:R-:W-:Y:S01]  /*8690*/  FFMA.FTZ R94, R94, R74.reuse, -R133.reuse ;  /* 0x0000004a5e5e7223 */ /* 0x180fe20000010885 */
[----:B------:R-:W1:Y:S01]  /*86a0*/  MUFU.EX2 R18, R18 ;  /* 0x0000001200127308 */ /* 0x000e620000000800 */
[----:B0-----:R-:W-:Y:S01]  /*86b0*/  VIADD R14, R146, 0x9 ;  /* 0x00000009920e7836 */ /* 0x001fe20000000000 */
[----:B------:R-:W-:Y:S01]  /*86c0*/  @!P1 LEA R127, R127, UR37, 0x3 ;  /* 0x000000257f7f9c11 */ /* 0x000fe2000f8e18ff */
[-CC-:B------:R-:W-:Y:S01]  /*86d0*/  FFMA.FTZ R95, R95, R74.reuse, -R133.reuse ;  /* 0x0000004a5f5f7223 */ /* 0x180fe20000010885 */
[-CC-:B------:R-:W-:Y:S01]  /*86e0*/  FFMA.FTZ R86, R86, R74.reuse, -R133.reuse ;  /* 0x0000004a56567223 */ /* 0x180fe20000010885 */
[-CC-:B------:R-:W-:Y:S01]  /*86f0*/  FFMA.FTZ R87, R87, R74.reuse, -R133.reuse ;  /* 0x0000004a57577223 */ /* 0x180fe20000010885 */
[----:B------:R-:W-:Y:S01]  /*8700*/  SEL R14, R14, 0x9, !P2 ;  /* 0x000000090e0e7807 */ /* 0x000fe20005000000 */
[-CC-:B------:R-:W-:Y:S01]  /*8710*/  FFMA.FTZ R131, R131, R74.reuse, -R133.reuse ;  /* 0x0000004a83837223 */ /* 0x180fe20000010885 */
[----:B------:R-:W0:Y:S01]  /*8720*/  MUFU.EX2 R17, R17 ;  /* 0x0000001100117308 */ /* 0x000e220000000800 */
[----:B------:R-:W-:Y:S01]  /*8730*/  @!P1 IADD3 R127, R127, 0x31c60, RZ ;  /* 0x00031c607f7f9810 */ /* 0x000fe20007ffe0ff */
[-CC-:B------:R-:W-:Y:S01]  /*8740*/  FFMA.FTZ R78, R78, R74.reuse, -R133.reuse ;  /* 0x0000004a4e4e7223 */ /* 0x180fe20000010885 */
[----:B------:R-:W-:Y:S01]  /*8750*/  FFMA.FTZ R132, R132, R74, -R133 ;  /* 0x0000004a84847223 */ /* 0x000fe20000010885 */
[C---:B------:R-:W-:Y:S01]  /*8760*/  ISETP.GT.AND P2, PT, R7.reuse, R144, PT ;  /* 0x000000900700720c */ /* 0x040fe20003f44270 */
[----:B------:R-:W-:Y:S01]  /*8770*/  VIADD R7, R7, 0xffffffff ;  /* 0xffffffff07077836 */ /* 0x000fe20000000000 */
[----:B------:R-:W-:-:S02]  /*8780*/  @!P1 PRMT R127, RZ, 0x654, R127 ;  /* 0x00000654ff7f9816 */ /* 0x000fc4000000007f */
[----:B------:R-:W2:Y:S01]  /*8790*/  MUFU.EX2 R137, R137 ;  /* 0x0000008900897308 */ /* 0x000ea20000000800 */
[----:B------:R-:W-:-:S07]  /*87a0*/  R2UR UR43, R0 ;  /* 0x00000000002b72ca */ /* 0x000fce00000e0000 */
[----:B------:R-:W3:Y:S08]  /*87b0*/  MUFU.EX2 R129, R129 ;  /* 0x0000008100817308 */ /* 0x000ef00000000800 */
[----:B------:R-:W-:Y:S08]  /*87c0*/  MUFU.EX2 R130, R130 ;  /* 0x0000008200827308 */ /* 0x000ff00000000800 */
[----:B------:R-:W4:Y:S08]  /*87d0*/  MUFU.EX2 R120, R120 ;  /* 0x0000007800787308 */ /* 0x000f300000000800 */
[----:B------:R5:W-:Y:S08]  /*87e0*/  MUFU.EX2 R11, R8 ;  /* 0x00000008000b7308 */ /* 0x000bf00000000800 */
[----:B------:R-:W-:Y:S01]  /*87f0*/  MUFU.EX2 R122, R122 ;  /* 0x0000007a007a7308 */ /* 0x000fe20000000800 */
[----:B-----5:R-:W-:Y:S01]  /*8800*/  FADD.FTZ R8, R16, R111 ;  /* 0x0000006f10087221 */ /* 0x020fe20000010000 */
[----:B------:R-:W-:Y:S01]  /*8810*/  F2FP.F16.F32.PACK_AB R16, R19, R16 ;  /* 0x000000101310723e */ /* 0x000fe200000000ff */
[----:B------:R-:W-:-:S02]  /*8820*/  WARPGROUP.DEPBAR.LE gsb0, 0x0 ;  /* 0x00008000000079c5 */ /* 0x000fc40000010000 */
[----:B------:R-:W-:-:S03]  /*8830*/  WARPGROUP.ARRIVE ;  /* 0x00000000000079c5 */ /* 0x000fc60000000000 */
[----:B------:R5:W-:Y:S03]  /*8840*/  MUFU.EX2 R4, R98 ;  /* 0x0000006200047308 */ /* 0x000be60000000800 */
[----:B------:R-:W-:Y:S01]  /*8850*/  HGMMA.64x96x16.F32 R24, gdesc[UR24].tnspB, R24, gsb0 ;  /* 0x41600000181879f0 */ /* 0x000fe20008000818 */
[----:B------:R-:W-:Y:S02]  /*8860*/  UIADD3 UR24, UR7, 0xc00, URZ ;  /* 0x00000c0007187890 */ /* 0x000fe4000fffe03f */
[----:B------:R-:W-:Y:S02]  /*8870*/  UIADD3 UR26, UR6, 0x200, URZ ;  /* 0x00000200061a7890 */ /* 0x000fe4000fffe03f */
[----:B------:R-:W4:Y:S01]  /*8880*/  MUFU.EX2 R121, R121 ;  /* 0x0000007900797308 */ /* 0x000f220000000800 */
[----:B------:R-:W-:Y:S01]  /*8890*/  UMOV UR25, 0xc0000010 ;  /* 0xc000001000197882 */ /* 0x000fe20000000000 */
[----:B------:R-:W-:Y:S01]  /*88a0*/  UMOV UR27, 0x80000020 ;  /* 0x80000020001b7882 */ /* 0x000fe20000000000 */
[----:B-----5:R-:W-:Y:S01]  /*88b0*/  FFMA.FTZ R98, R91, R74, -R133 ;  /* 0x0000004a5b627223 */ /* 0x020fe20000010885 */
[----:B------:R-:W-:-:S04]  /*88c0*/  FADD.FTZ R91, R19, R8 ;  /* 0x00000008135b7221 */ /* 0x000fc80000010000 */
[----:B------:R-:W-:Y:S08]  /*88d0*/  MUFU.EX2 R138, R138 ;  /* 0x0000008a008a7308 */ /* 0x000ff00000000800 */
[----:B------:R-:W5:Y:S08]  /*88e0*/  MUFU.EX2 R124, R124 ;  /* 0x0000007c007c7308 */ /* 0x000f700000000800 */
[----:B------:R-:W-:Y:S08]  /*88f0*/  MUFU.EX2 R123, R123 ;  /* 0x0000007b007b7308 */ /* 0x000ff00000000800 */
[----:B------:R-:W5:Y:S08]  /*8900*/  MUFU.EX2 R125, R125 ;  /* 0x0000007d007d7308 */ /* 0x000f700000000800 */
[----:B------:R-:W-:Y:S08]  /*8910*/  MUFU.EX2 R126, R126 ;  /* 0x0000007e007e7308 */ /* 0x000ff00000000800 */
[----:B------:R-:W5:Y:S08]  /*8920*/  MUFU.EX2 R112, R112 ;  /* 0x0000007000707308 */ /* 0x000f700000000800 */
[----:B------:R-:W-:Y:S08]  /*8930*/  MUFU.EX2 R22, R22 ;  /* 0x0000001600167308 */ /* 0x000ff00000000800 */
[----:B------:R-:W5:Y:S08]  /*8940*/  MUFU.EX2 R113, R113 ;  /* 0x0000007100717308 */ /* 0x000f700000000800 */
[----:B------:R5:W-:Y:S08]  /*8950*/  MUFU.EX2 R8, R103 ;  /* 0x0000006700087308 */ /* 0x000bf00000000800 */
[----:B------:R-:W-:Y:S08]  /*8960*/  MUFU.EX2 R114, R114 ;  /* 0x0000007200727308 */ /* 0x000ff00000000800 */
[----:B------:R-:W5:Y:S08]  /*8970*/  MUFU.EX2 R116, R116 ;  /* 0x0000007400747308 */ /* 0x000f700000000800 */
[----:B------:R-:W-:Y:S01]  /*8980*/  MUFU.EX2 R115, R115 ;  /* 0x0000007300737308 */ /* 0x000fe20000000800 */
[----:B------:R-:W-:-:S02]  /*8990*/  WARPGROUP.DEPBAR.LE gsb0, 0x0 ;  /* 0x00008000000079c5 */ /* 0x000fc40000010000 */
[----:B------:R-:W-:-:S05]  /*89a0*/  WARPGROUP.ARRIVE ;  /* 0x00000000000079c5 */ /* 0x000fca0000000000 */
[----:B------:R-:W5:Y:S01]  /*89b0*/  MUFU.EX2 R117, R117 ;  /* 0x0000007500757308 */ /* 0x000f620000000800 */
[----:B------:R-:W-:Y:S07]  /*89c0*/  HGMMA.64x96x16.F32 R24, gdesc[UR24].tnspB, R24, gsb0 ;  /* 0x41600000181879f0 */ /* 0x000fee0008000818 */
        /* <DEDUP_REMOVED lines=10> */
[----:B------:R-:W5:Y:S08]  /*8a70*/  MUFU.EX2 R97, R97 ;  /* 0x0000006100617308 */ /* 0x000f700000000800 */
[----:B------:R-:W5:Y:S01]  /*8a80*/  MUFU.EX2 R100, R100 ;  /* 0x0000006400647308 */ /* 0x000f620000000800 */
[----:B------:R-:W-:-:S02]  /*8a90*/  WARPGROUP.DEPBAR.LE gsb0, 0x0 ;  /* 0x00008000000079c5 */ /* 0x000fc40000010000 */
[----:B------:R1:W-:Y:S06]  /*8aa0*/  BAR.ARV R14, 0x100 ;  /* 0x0004000e0000751d */ /* 0x0003ec0000002000 */
[----:B------:R0:W-:Y:S01]  /*8ab0*/  @!P1 SYNCS.ARRIVE.TRANS64.RED.A1T0 RZ, [R119+URZ], RZ ;  /* 0x000000ff77ff99a7 */ /* 0x0001e2000810043f */
[----:B------:R-:W-:Y:S01]  /*8ac0*/  MUFU.EX2 R101, R101 ;  /* 0x0000006500657308 */ /* 0x000fe20000000800 */
[----:B-1----:R-:W-:Y:S01]  /*8ad0*/  F2FP.F16.F32.PACK_AB R14, R134, R15 ;  /* 0x0000000f860e723e */ /* 0x002fe200000000ff */
[----:B------:R-:W-:Y:S01]  /*8ae0*/  FADD.FTZ R134, R20, R91 ;  /* 0x0000005b14867221 */ /* 0x000fe20000010000 */
[----:B------:R-:W-:Y:S01]  /*8af0*/  F2FP.F16.F32.PACK_AB R15, R18, R136 ;  /* 0x00000088120f723e */ /* 0x000fe200000000ff */
[-C--:B------:R-:W-:Y:S01]  /*8b00*/  FFMA.FTZ R91, R82, R74.reuse, -R133 ;  /* 0x0000004a525b7223 */ /* 0x080fe20000010885 */
[-C--:B------:R-:W-:Y:S01]  /*8b10*/  FMUL.FTZ R24, R24, R9.reuse ;  /* 0x0000000918187220 */ /* 0x080fe20000410000 */
[----:B------:R-:W-:Y:S01]  /*8b20*/  FMUL.FTZ R25, R25, R9 ;  /* 0x0000000919197220 */ /* 0x000fe20000410000 */
[----:B0-----:R-:W-:Y:S01]  /*8b30*/  FADD.FTZ R119, R136, R99 ;  /* 0x0000006388777221 */ /* 0x001fe20000010000 */
[-C--:B------:R-:W-:Y:S01]  /*8b40*/  FFMA.FTZ R99, R102, R74.reuse, -R133 ;  /* 0x0000004a66637223 */ /* 0x080fe20000010885 */
[----:B------:R1:W-:Y:S01]  /*8b50*/  @!P1 SYNCS.ARRIVE.TRANS64.RED.A1T0 RZ, [R127+URZ], RZ ;  /* 0x000000ff7fff99a7 */ /* 0x0003e2000810043f */
[----:B------:R0:W-:Y:S01]  /*8b60*/  STSM.16.M88.4 [R5+0x24300], R12 ;  /* 0x0243000c05007844 */ /* 0x0001e20000000200 */
[----:B------:R-:W-:Y:S01]  /*8b70*/  FADD.FTZ R102, R18, R119 ;  /* 0x0000007712667221 */ /* 0x000fe20000010000 */
[-CC-:B------:R-:W-:Y:S01]  /*8b80*/  FFMA.FTZ R18, R90, R74.reuse, -R133.reuse ;  /* 0x0000004a5a127223 */ /* 0x180fe20000010885 */
[-C--:B------:R-:W-:Y:S01]  /*8b90*/  FFMA.FTZ R90, R83, R74.reuse, -R133 ;  /* 0x0000004a535a7223 */ /* 0x080fe20000010885 */
[----:B------:R-:W-:Y:S01]  /*8ba0*/  FADD.FTZ R83, R23, R134 ;  /* 0x0000008617537221 */ /* 0x000fe20000010000 */
[----:B------:R-:W-:Y:S01]  /*8bb0*/  FADD.FTZ R102, R17, R102 ;  /* 0x0000006611667221 */ /* 0x000fe20000010000 */
[----:B------:R1:W-:Y:S01]  /*8bc0*/  MUFU.EX2 R82, R18 ;  /* 0x0000001200527308 */ /* 0x0003e20000000800 */
[C---:B--2---:R-:W-:Y:S01]  /*8bd0*/  F2FP.F16.F32.PACK_AB R17, R137.reuse, R17 ;  /* 0x000000118911723e */ /* 0x044fe200000000ff */
[-C--:B------:R-:W-:Y:S01]  /*8be0*/  FMUL.FTZ R28, R28, R9.reuse ;  /* 0x000000091c1c7220 */ /* 0x080fe20000410000 */
[----:B------:R-:W-:Y:S01]  /*8bf0*/  FADD.FTZ R102, R137, R102 ;  /* 0x0000006689667221 */ /* 0x000fe20000010000 */
[-C--:B------:R-:W-:Y:S01]  /*8c00*/  FMUL.FTZ R29, R29, R9.reuse ;  /* 0x000000091d1d7220 */ /* 0x080fe20000410000 */
[-C--:B------:R-:W-:Y:S01]  /*8c10*/  FMUL.FTZ R32, R32, R9.reuse ;  /* 0x0000000920207220 */ /* 0x080fe20000410000 */
[-C--:B------:R-:W-:Y:S01]  /*8c20*/  FMUL.FTZ R33, R33, R9.reuse ;  /* 0x0000000921217220 */ /* 0x080fe20000410000 */
[----:B---3--:R-:W-:Y:S01]  /*8c30*/  FADD.FTZ R111, R129, R102 ;  /* 0x00000066816f7221 */ /* 0x008fe20000010000 */
[----:B----4-:R-:W-:Y:S01]  /*8c40*/  FADD.FTZ R102, R120, R83 ;  /* 0x0000005378667221 */ /* 0x010fe20000010000 */
[----:B------:R-:W2:Y:S01]  /*8c50*/  MUFU.EX2 R99, R99 ;  /* 0x0000006300637308 */ /* 0x000ea20000000800 */
[----:B------:R-:W-:Y:S01]  /*8c60*/  FFMA.FTZ R83, R75, R74, -R133 ;  /* 0x0000004a4b537223 */ /* 0x000fe20000010885 */
[----:B------:R-:W-:Y:S01]  /*8c70*/  FADD.FTZ R111, R130, R111 ;  /* 0x0000006f826f7221 */ /* 0x000fe20000010000 */
[C---:B-----5:R-:W-:Y:S01]  /*8c80*/  FADD.FTZ R103, R121.reuse, R102 ;  /* 0x0000006679677221 */ /* 0x060fe20000010000 */
[----:B------:R-:W-:Y:S01]  /*8c90*/  F2FP.F16.F32.PACK_AB R120, R121, R120 ;  /* 0x000000787978723e */ /* 0x000fe200000000ff */
[-C--:B------:R-:W-:Y:S01]  /*8ca0*/  FMUL.FTZ R36, R36, R9.reuse ;  /* 0x0000000924247220 */ /* 0x080fe20000410000 */
[----:B------:R-:W-:Y:S01]  /*8cb0*/  FADD.FTZ R111, R122, R111 ;  /* 0x0000006f7a6f7221 */ /* 0x000fe20000010000 */
[----:B------:R-:W-:Y:S01]  /*8cc0*/  FADD.FTZ R134, R124, R103 ;  /* 0x000000677c867221 */ /* 0x000fe20000010000 */
[----:B------:R-:W3:Y:S01]  /*8cd0*/  MUFU.EX2 R88, R88 ;  /* 0x0000005800587308 */ /* 0x000ee20000000800 */
[C---:B------:R-:W-:Y:S01]  /*8ce0*/  F2FP.F16.F32.PACK_AB R121, R138.reuse, R122 ;  /* 0x0000007a8a79723e */ /* 0x040fe200000000ff */
[----:B------:R-:W-:Y:S01]  /*8cf0*/  FADD.FTZ R102, R138, R111 ;  /* 0x0000006f8a667221 */ /* 0x000fe20000010000 */
[C---:B------:R-:W-:Y:S01]  /*8d00*/  FADD.FTZ R111, R125.reuse, R134 ;  /* 0x000000867d6f7221 */ /* 0x040fe20000010000 */
[----:B------:R-:W-:Y:S01]  /*8d10*/  F2FP.F16.F32.PACK_AB R122, R125, R124 ;  /* 0x0000007c7d7a723e */ /* 0x000fe200000000ff */
[-C--:B------:R-:W-:Y:S01]  /*8d20*/  FMUL.FTZ R37, R37, R9.reuse ;  /* 0x0000000925257220 */ /* 0x080fe20000410000 */
[----:B------:R-:W-:Y:S01]  /*8d30*/  FADD.FTZ R103, R123, R102 ;  /* 0x000000667b677221 */ /* 0x000fe20000010000 */
[----:B-1----:R-:W-:Y:S01]  /*8d40*/  FADD.FTZ R18, R112, R111 ;  /* 0x0000006f70127221 */ /* 0x002fe20000010000 */
[----:B------:R-:W-:Y:S01]  /*8d50*/  MUFU.EX2 R75, R98 ;  /* 0x00000062004b7308 */ /* 0x000fe20000000800 */
[C---:B------:R-:W-:Y:S01]  /*8d60*/  F2FP.F16.F32.PACK_AB R112, R113.reuse, R112 ;  /* 0x000000707170723e */ /* 0x040fe200000000ff */
[----:B------:R-:W-:Y:S01]  /*8d70*/  FADD.FTZ R103, R126, R103 ;  /* 0x000000677e677221 */ /* 0x000fe20000010000 */
[----:B------:R-:W-:Y:S01]  /*8d80*/  FADD.FTZ R19, R113, R18 ;  /* 0x0000001271137221 */ /* 0x000fe20000010000 */
[----:B------:R-:W-:Y:S01]  /*8d90*/  F2FP.F16.F32.PACK_AB R18, R23, R20 ;  /* 0x000000141712723e */ /* 0x000fe200000000ff */
[----:B------:R-:W-:Y:S01]  /*8da0*/  FMUL.FTZ R40, R40, R9 ;  /* 0x0000000928287220 */ /* 0x000fe20000410000 */
[----:B------:R-:W-:Y:S01]  /*8db0*/  FADD.FTZ R103, R22, R103 ;  /* 0x0000006716677221 */ /* 0x000fe20000010000 */
[----:B0-----:R-:W-:Y:S01]  /*8dc0*/  FADD.FTZ R12, R116, R19 ;  /* 0x00000013740c7221 */ /* 0x001fe20000010000 */
[----:B------:R-:W0:Y:S01]  /*8dd0*/  MUFU.EX2 R89, R89 ;  /* 0x0000005900597308 */ /* 0x000e220000000800 */
[----:B------:R-:W-:Y:S01]  /*8de0*/  F2FP.F16.F32.PACK_AB R19, R130, R129 ;  /* 0x000000818213723e */ /* 0x000fe200000000ff */
[----:B------:R-:W-:Y:S01]  /*8df0*/  FADD.FTZ R20, R114, R103 ;  /* 0x0000006772147221 */ /* 0x000fe20000010000 */
[----:B------:R-:W-:Y:S01]  /*8e00*/  FADD.FTZ R15, R117, R12 ;  /* 0x0000000c750f7221 */ /* 0x000fe20000010000 */
[----:B------:R-:W-:Y:S01]  /*8e10*/  F2FP.F16.F32.PACK_AB R123, R126, R123 ;  /* 0x0000007b7e7b723e */ /* 0x000fe200000000ff */
[-C--:B------:R-:W-:Y:S01]  /*8e20*/  FMUL.FTZ R41, R41, R9.reuse ;  /* 0x0000000929297220 */ /* 0x080fe20000410000 */
[----:B------:R-:W-:Y:S01]  /*8e30*/  FADD.FTZ R13, R115, R20 ;  /* 0x00000014730d7221 */ /* 0x000fe20000010000 */
[----:B------:R-:W-:Y:S01]  /*8e40*/  FADD.FTZ R20, R104, R15 ;  /* 0x0000000f68147221 */ /* 0x000fe20000010000 */
[----:B------:R-:W-:Y:S01]  /*8e50*/  MUFU.EX2 R94, R94 ;  /* 0x0000005e005e7308 */ /* 0x000fe20000000800 */
[----:B------:R1:W-:Y:S01]  /*8e60*/  STSM.16.M88.4 [R5+0x25b00], R16 ;  /* 0x025b001005007844 */ /* 0x0003e20000000200 */
[----:B------:R-:W-:Y:S01]  /*8e70*/  FADD.FTZ R14, R118, R13 ;  /* 0x0000000d760e7221 */ /* 0x000fe20000010000 */
[----:B------:R-:W-:Y:S01]  /*8e80*/  FADD.FTZ R15, R105, R20 ;  /* 0x00000014690f7221 */ /* 0x000fe20000010000 */
[----:B------:R-:W-:Y:S01]  /*8e90*/  F2FP.F16.F32.PACK_AB R113, R114, R22 ;  /* 0x000000167271723e */ /* 0x000fe200000000ff */
[----:B------:R4:W-:Y:S01]  /*8ea0*/  STSM.16.M88.4 [R5+0x27300], R120 ;  /* 0x0273007805007844 */ /* 0x0009e20000000200 */
[----:B------:R-:W-:Y:S01]  /*8eb0*/  FADD.FTZ R13, R21, R14 ;  /* 0x0000000e150d7221 */ /* 0x000fe20000010000 */
[----:B------:R-:W-:Y:S01]  /*8ec0*/  FADD.FTZ R20, R108, R15 ;  /* 0x0000000f6c147221 */ /* 0x000fe20000010000 */
[----:B------:R-:W5:Y:S01]  /*8ed0*/  MUFU.EX2 R92, R92 ;  /* 0x0000005c005c7308 */ /* 0x000f620000000800 */
[----:B------:R-:W-:Y:S01]  /*8ee0*/  F2FP.F16.F32.PACK_AB R104, R105, R104 ;  /* 0x000000686968723e */ /* 0x000fe200000000ff */
[----:B------:R-:W-:Y:S01]  /*8ef0*/  FADD.FTZ R14, R106, R13 ;  /* 0x0000000d6a0e7221 */ /* 0x000fe20000010000 */
[----:B------:R-:W-:Y:S01]  /*8f00*/  FADD.FTZ R23, R109, R20 ;  /* 0x000000146d177221 */ /* 0x000fe20000010000 */
[----:B------:R-:W-:Y:S01]  /*8f10*/  F2FP.F16.F32.PACK_AB R114, R117, R116 ;  /* 0x000000747572723e */ /* 0x000fe200000000ff */
[----:B------:R-:W-:Y:S01]  /*8f20*/  FMUL.FTZ R44, R44, R9 ;  /* 0x000000092c2c7220 */ /* 0x000fe20000410000 */
[----:B------:R-:W-:Y:S01]  /*8f30*/  FADD.FTZ R15, R107, R14 ;  /* 0x0000000e6b0f7221 */ /* 0x000fe20000010000 */
[----:B------:R-:W-:Y:S01]  /*8f40*/  FADD.FTZ R14, R96, R23 ;  /* 0x00000017600e7221 */ /* 0x000fe20000010000 */
[----:B------:R-:W-:Y:S01]  /*8f50*/  MUFU.EX2 R95, R95 ;  /* 0x0000005f005f7308 */ /* 0x000fe20000000800 */
[----:B------:R-:W-:Y:S01]  /*8f60*/  F2FP.F16.F32.PACK_AB R96, R97, R96 ;  /* 0x000000606160723e */ /* 0x000fe200000000ff */
[----:B------:R-:W-:Y:S01]  /*8f70*/  FADD.FTZ R15, R110, R15 ;  /* 0x0000000f6e0f7221 */ /* 0x000fe20000010000 */
[----:B------:R-:W-:Y:S01]  /*8f80*/  F2FP.F16.F32.PACK_AB R115, R118, R115 ;  /* 0x000000737673723e */ /* 0x000fe200000000ff */
[----:B------:R-:W-:Y:S01]  /*8f90*/  FMUL.FTZ R45, R45, R9 ;  /* 0x000000092d2d7220 */ /* 0x000fe20000410000 */
[----:B------:R-:W-:Y:S01]  /*8fa0*/  F2FP.F16.F32.PACK_AB R105, R106, R21 ;  /* 0x000000156a69723e */ /* 0x000fe200000000ff */
[----:B------:R-:W-:Y:S01]  /*8fb0*/  FADD.FTZ R20, R4, R15 ;  /* 0x0000000f04147221 */ /* 0x000fe20000010000 */
[----:B------:R-:W-:Y:S01]  /*8fc0*/  FADD.FTZ R15, R97, R14 ;  /* 0x0000000e610f7221 */ /* 0x000fe20000010000 */
[----:B------:R-:W4:Y:S01]  /*8fd0*/  MUFU.EX2 R93, R93 ;  /* 0x0000005d005d7308 */ /* 0x000f220000000800 */
[C---:B------:R-:W-:Y:S01]  /*8fe0*/  F2FP.F16.F32.PACK_AB R97, R11.reuse, R4 ;  /* 0x000000040b61723e */ /* 0x040fe200000000ff */
[----:B------:R-:W-:Y:S01]  /*8ff0*/  FADD.FTZ R20, R11, R20 ;  /* 0x000000140b147221 */ /* 0x000fe20000010000 */
[----:B------:R-:W-:Y:S01]  /*9000*/  FADD.FTZ R14, R100, R15 ;  /* 0x0000000f640e7221 */ /* 0x000fe20000010000 */
[----:B------:R-:W-:Y:S01]  /*9010*/  F2FP.F16.F32.PACK_AB R106, R109, R108 ;  /* 0x0000006c6d6a723e */ /* 0x000fe200000000ff */
[----:B------:R4:W-:Y:S01]  /*9020*/  STSM.16.M88.4 [R5+0x28b00], R112 ;  /* 0x028b007005007844 */ /* 0x0009e20000000200 */
[----:B--2---:R-:W-:Y:S01]  /*9030*/  FADD.FTZ R15, R99, R20 ;  /* 0x00000014630f7221 */ /* 0x004fe20000010000 */
[----:B-1----:R-:W-:Y:S01]  /*9040*/  FADD.FTZ R17, R101, R14 ;  /* 0x0000000e65117221 */ /* 0x002fe20000010000 */
[----:B------:R1:W2:Y:S01]  /*9050*/  MUFU.EX2 R12, R91 ;  /* 0x0000005b000c7308 */ /* 0x0002a20000000800 */
[C---:B------:R-:W-:Y:S01]  /*9060*/  F2FP.F16.F32.PACK_AB R99, R8.reuse, R99 ;  /* 0x000000630863723e */ /* 0x040fe200000000ff */
[----:B------:R-:W-:Y:S01]  /*9070*/  FADD.FTZ R15, R8, R15 ;  /* 0x0000000f080f7221 */ /* 0x000fe20000010000 */
[----:B---3--:R-:W-:Y:S01]  /*9080*/  FADD.FTZ R14, R88, R17 ;  /* 0x00000011580e7221 */ /* 0x008fe20000010000 */
[----:B------:R-:W-:Y:S01]  /*9090*/  F2FP.F16.F32.PACK_AB R107, R110, R107 ;  /* 0x0000006b6e6b723e */ /* 0x000fe200000000ff */
[-C--:B------:R-:W-:Y:S01]  /*90a0*/  FMUL.FTZ R48, R48, R9.reuse ;  /* 0x0000000930307220 */ /* 0x080fe20000410000 */
[----:B------:R-:W-:Y:S01]  /*90b0*/  FADD.FTZ R16, R82, R15 ;  /* 0x0000000f52107221 */ /* 0x000fe20000010000 */
[----:B0-----:R-:W-:Y:S01]  /*90c0*/  FADD.FTZ R15, R89, R14 ;  /* 0x0000000e590f7221 */ /* 0x001fe20000010000 */
[----:B------:R-:W0:Y:S01]  /*90d0*/  MUFU.EX2 R80, R80 ;  /* 0x0000005000507308 */ /* 0x000e220000000800 */
[----:B------:R-:W-:Y:S01]  /*90e0*/  F2FP.F16.F32.PACK_AB R98, R101, R100 ;  /* 0x000000646562723e */ /* 0x000fe200000000ff */
[----:B------:R-:W-:Y:S01]  /*90f0*/  FADD.FTZ R11, R75, R16 ;  /* 0x000000104b0b7221 */ /* 0x000fe20000010000 */
[----:B-----5:R-:W-:Y:S01]  /*9100*/  FADD.FTZ R4, R92, R15 ;  /* 0x0000000f5c047221 */ /* 0x020fe20000010000 */
[----:B------:R-:W-:Y:S01]  /*9110*/  F2FP.F16.F32.PACK_AB R88, R89, R88 ;  /* 0x000000585958723e */ /* 0x000fe200000000ff */
[----:B------:R3:W-:Y:S01]  /*9120*/  STSM.16.M88.4 [R5+0x2a300], R104 ;  /* 0x02a3006805007844 */ /* 0x0007e20000000200 */
[----:B------:R-:W-:Y:S01]  /*9130*/  FADD.FTZ R14, R94, R11 ;  /* 0x0000000b5e0e7221 */ /* 0x000fe20000010000 */
[----:B----4-:R-:W-:Y:S01]  /*9140*/  FADD.FTZ R11, R93, R4 ;  /* 0x000000045d0b7221 */ /* 0x010fe20000010000 */
[----:B------:R4:W5:Y:S01]  /*9150*/  MUFU.EX2 R13, R90 ;  /* 0x0000005a000d7308 */ /* 0x0009620000000800 */
[----:B------:R-:W-:Y:S01]  /*9160*/  F2FP.F16.F32.PACK_AB R89, R75, R82 ;  /* 0x000000524b59723e */ /* 0x000fe200000000ff */
[C---:B------:R-:W-:Y:S01]  /*9170*/  FADD.FTZ R15, R95.reuse, R14 ;  /* 0x0000000e5f0f7221 */ /* 0x040fe20000010000 */
[----:B-1----:R-:W-:Y:S01]  /*9180*/  F2FP.F16.F32.PACK_AB R91, R95, R94 ;  /* 0x0000005e5f5b723e */ /* 0x002fe200000000ff */
[----:B------:R3:W-:Y:S01]  /*9190*/  STSM.16.M88.4 [R5+0x2bb00], R96 ;  /* 0x02bb006005007844 */ /* 0x0007e20000000200 */
[-C--:B------:R-:W-:Y:S01]  /*91a0*/  FMUL.FTZ R49, R49, R9.reuse ;  /* 0x0000000931317220 */ /* 0x080fe20000410000 */
[----:B--2---:R-:W-:Y:S01]  /*91b0*/  FADD.FTZ R8, R12, R15 ;  /* 0x0000000f0c087221 */ /* 0x004fe20000010000 */
[-C--:B------:R-:W-:Y:S01]  /*91c0*/  FMUL.FTZ R52, R52, R9.reuse ;  /* 0x0000000934347220 */ /* 0x080fe20000410000 */
[----:B------:R-:W1:Y:S01]  /*91d0*/  MUFU.EX2 R81, R81 ;  /* 0x0000005100517308 */ /* 0x000e620000000800 */
[----:B0-----:R-:W-:Y:S01]  /*91e0*/  FADD.FTZ R4, R80, R11 ;  /* 0x0000000b50047221 */ /* 0x001fe20000010000 */
[----:B----4-:R-:W-:Y:S01]  /*91f0*/  F2FP.F16.F32.PACK_AB R90, R93, R92 ;  /* 0x0000005c5d5a723e */ /* 0x010fe200000000ff */
[-C--:B------:R-:W-:Y:S01]  /*9200*/  FMUL.FTZ R53, R53, R9.reuse ;  /* 0x0000000935357220 */ /* 0x080fe20000410000 */
[-C--:B------:R-:W-:Y:S01]  /*9210*/  FMUL.FTZ R56, R56, R9.reuse ;  /* 0x0000000938387220 */ /* 0x080fe20000410000 */
[-C--:B------:R-:W-:Y:S01]  /*9220*/  FMUL.FTZ R57, R57, R9.reuse ;  /* 0x0000000939397220 */ /* 0x080fe20000410000 */
[-C--:B------:R-:W-:Y:S01]  /*9230*/  FMUL.FTZ R60, R60, R9.reuse ;  /* 0x000000093c3c7220 */ /* 0x080fe20000410000 */
[----:B------:R3:W-:Y:S01]  /*9240*/  STSM.16.M88.4 [R5+0x2d300], R88 ;  /* 0x02d3005805007844 */ /* 0x0007e20000000200 */
[----:B------:R-:W0:Y:S01]  /*9250*/  MUFU.EX2 R86, R86 ;  /* 0x0000005600567308 */ /* 0x000e220000000800 */
[----:B-----5:R-:W-:Y:S01]  /*9260*/  FADD.FTZ R15, R13, R8 ;  /* 0x000000080d0f7221 */ /* 0x020fe20000010000 */
[-C--:B------:R-:W-:Y:S01]  /*9270*/  FMUL.FTZ R61, R61, R9.reuse ;  /* 0x000000093d3d7220 */ /* 0x080fe20000410000 */
[-C--:B------:R-:W-:Y:S01]  /*9280*/  FMUL.FTZ R64, R64, R9.reuse ;  /* 0x0000000940407220 */ /* 0x080fe20000410000 */
[-C--:B------:R-:W-:Y:S01]  /*9290*/  FMUL.FTZ R65, R65, R9.reuse ;  /* 0x0000000941417220 */ /* 0x080fe20000410000 */
[-C--:B------:R-:W-:Y:S01]  /*92a0*/  FMUL.FTZ R68, R68, R9.reuse ;  /* 0x0000000944447220 */ /* 0x080fe20000410000 */
[----:B------:R-:W-:Y:S01]  /*92b0*/  FMUL.FTZ R69, R69, R9 ;  /* 0x0000000945457220 */ /* 0x000fe20000410000 */
[-C--:B------:R-:W-:Y:S01]  /*92c0*/  FMUL.FTZ R26, R26, R77.reuse ;  /* 0x0000004d1a1a7220 */ /* 0x080fe20000410000 */
[----:B------:R-:W2:Y:S01]  /*92d0*/  MUFU.EX2 R84, R84 ;  /* 0x0000005400547308 */ /* 0x000ea20000000800 */
[C---:B-1----:R-:W-:Y:S01]  /*92e0*/  FADD.FTZ R11, R81.reuse, R4 ;  /* 0x00000004510b7221 */ /* 0x042fe20000010000 */
[----:B------:R-:W-:Y:S01]  /*92f0*/  F2FP.F16.F32.PACK_AB R80, R81, R80 ;  /* 0x000000505150723e */ /* 0x000fe200000000ff */
[-C--:B------:R-:W-:Y:S01]  /*9300*/  FMUL.FTZ R27, R27, R77.reuse ;  /* 0x0000004d1b1b7220 */ /* 0x080fe20000410000 */
[----:B------:R-:W-:Y:S01]  /*9310*/  F2FP.F16.F32.PACK_AB R81, R13, R12 ;  /* 0x0000000c0d51723e */ /* 0x000fe200000000ff */
        /* <DEDUP_REMOVED lines=30> */
[----:B------:R-:W-:Y:S01]  /*9500*/  FMUL.FTZ R71, R71, R77 ;  /* 0x0000004d47477220 */ /* 0x000fe20000410000 */
[----:B------:R-:W-:-:S04]  /*9510*/  IMAD.MOV.U32 R9, RZ, RZ, R79 ;  /* 0x000000ffff097224 */ /* 0x000fc800078e004f */
[----:B------:R0:W4:Y:S01]  /*9520*/  MUFU.EX2 R129, R83 ;  /* 0x0000005300817308 */ /* 0x0001220000000800 */
[----:B--2---:R-:W-:-:S07]  /*9530*/  FADD.FTZ R15, R18, R15 ;  /* 0x0000000f120f7221 */ /* 0x004fce0000010000 */
[----:B------:R-:W2:Y:S01]  /*9540*/  MUFU.EX2 R73, R73 ;  /* 0x0000004900497308 */ /* 0x000ea20000000800 */
[----:B-1----:R-:W-:Y:S01]  /*9550*/  FADD.FTZ R4, R128, R11 ;  /* 0x0000000b80047221 */ /* 0x002fe20000010000 */
[----:B0-----:R-:W-:-:S05]  /*9560*/  F2FP.F16.F32.PACK_AB R83, R87, R86 ;  /* 0x000000565753723e */ /* 0x001fca00000000ff */
[----:B------:R3:W-:Y:S01]  /*9570*/  STSM.16.M88.4 [R5+0x2eb00], R80 ;  /* 0x02eb005005007844 */ /* 0x0007e20000000200 */
[----:B------:R-:W0:Y:S01]  /*9580*/  MUFU.EX2 R76, R76 ;  /* 0x0000004c004c7308 */ /* 0x000e220000000800 */
[C---:B----4-:R-:W-:Y:S01]  /*9590*/  FADD.FTZ R15, R129.reuse, R15 ;  /* 0x0000000f810f7221 */ /* 0x050fe20000010000 */
[----:B------:R-:W-:-:S06]  /*95a0*/  F2FP.F16.F32.PACK_AB R129, R129, R18 ;  /* 0x000000128181723e */ /* 0x000fcc00000000ff */
[----:B------:R-:W1:Y:S01]  /*95b0*/  MUFU.EX2 R78, R78 ;  /* 0x0000004e004e7308 */ /* 0x000e620000000800 */
[C---:B--2---:R-:W-:Y:S01]  /*95c0*/  F2FP.F16.F32.PACK_AB R128, R73.reuse, R128 ;  /* 0x000000804980723e */ /* 0x044fe200000000ff */
[----:B------:R-:W-:-:S06]  /*95d0*/  FADD.FTZ R11, R73, R4 ;  /* 0x00000004490b7221 */ /* 0x000fcc0000010000 */
[----:B------:R-:W2:Y:S01]  /*95e0*/  MUFU.EX2 R132, R132 ;  /* 0x0000008400847308 */ /* 0x000ea20000000800 */
[----:B0-----:R-:W-:Y:S01]  /*95f0*/  F2FP.F16.F32.PACK_AB R130, R10, R76 ;  /* 0x0000004c0a82723e */ /* 0x001fe200000000ff */
[----:B------:R-:W-:-:S04]  /*9600*/  FADD.FTZ R11, R76, R11 ;  /* 0x0000000b4c0b7221 */ /* 0x000fc80000010000 */
[----:B------:R-:W-:Y:S01]  /*9610*/  FADD.FTZ R4, R10, R11 ;  /* 0x0000000b0a047221 */ /* 0x000fe20000010000 */
[----:B------:R-:W-:Y:S02]  /*9620*/  IMAD.MOV.U32 R11, RZ, RZ, R6 ;  /* 0x000000ffff0b7224 */ /* 0x000fe400078e0006 */
[----:B-1----:R-:W-:Y:S01]  /*9630*/  FADD.FTZ R15, R78, R15 ;  /* 0x0000000f4e0f7221 */ /* 0x002fe20000010000 */
[----:B------:R-:W-:Y:S01]  /*9640*/  IMAD.MOV.U32 R10, RZ, RZ, R72 ;  /* 0x000000ffff0a7224 */ /* 0x000fe200078e0048 */
[C---:B--2---:R-:W-:Y:S02]  /*9650*/  F2FP.F16.F32.PACK_AB R131, R132.reuse, R78 ;  /* 0x0000004e8483723e */ /* 0x044fe400000000ff */
[----:B------:R-:W-:-:S03]  /*9660*/  FADD.FTZ R8, R132, R15 ;  /* 0x0000000f84087221 */ /* 0x000fc60000010000 */
[----:B------:R3:W-:Y:S01]  /*9670*/  STSM.16.M88.4 [R5+0x30300], R128 ;  /* 0x0303008005007844 */ /* 0x0007e20000000200 */
[----:B------:R-:W-:Y:S01]  /*9680*/  @!PT LDS RZ, [RZ] ;  /* 0x00000000fffff984 */ /* 0x000fe20000000800 */
[----:B------:R-:W-:Y:S01]  /*9690*/  @!PT LDS RZ, [RZ] ;  /* 0x00000000fffff984 */ /* 0x000fe20000000800 */
[----:B------:R-:W-:Y:S01]  /*96a0*/  @!PT LDS RZ, [RZ] ;  /* 0x00000000fffff984 */ /* 0x000fe20000000800 */
[----:B------:R-:W-:Y:S01]  /*96b0*/  @!PT LDS RZ, [RZ] ;  /* 0x00000000fffff984 */ /* 0x000fe20000000800 */
[----:B------:R0:W-:Y:S06]  /*96c0*/  MEMBAR.ALL.CTA ;  /* 0x0000000000007992 */ /* 0x0001ec0000008000 */
[----:B0-----:R-:W0:Y:S02]  /*96d0*/  FENCE.VIEW.ASYNC.S ;  /* 0x00000000000073c6 */ /* 0x001e240000000000 */
[----:B0-----:R-:W-:Y:S01]  /*96e0*/  NOP ;  /* 0x0000000000007918 */ /* 0x001fe20000000000 */
[----:B------:R-:W-:Y:S05]  /*96f0*/  @P2 BRA `(.L_x_9378) ;  /* 0xffffffc000042947 */ /* 0x000fea000383ffff */
.L_x_9369:
[----:B------:R-:W-:Y:S06]  /*9700*/  BAR.ARV 0x8, 0x200 ;  /* 0x0208000000007b1d */ /* 0x000fec0000002000 */
[----:B------:R-:W-:Y:S05]  /*9710*/  @!P0 BRA `(.L_x_9379) ;  /* 0x0000000000048947 */ /* 0x000fea0003800000 */
[----:B------:R-:W-:Y:S01]  /*9720*/  BPT.TRAP 0x1 ;  /* 0x000000040000795c */ /* 0x000fe20000300000 */
.L_x_9379:
[----:B------:R-:W-:Y:S02]  /*9730*/  SHF.L.U32 R6, R6, 0x1f, RZ ;  /* 0x0000001f06067819 */ /* 0x000fe400000006ff */
[----:B------:R-:W-:-:S04]  /*9740*/  LEA R7, R0, UR37, 0x3 ;  /* 0x0000002500077c11 */ /* 0x000fc8000f8e18ff */
[----:B------:R1:W2:Y:S01]  /*9750*/  SYNCS.PHASECHK.TRANS64.TRYWAIT P2, [R7+URZ+0x31c50], R6 ;  /* 0x031c5006070075a7 */ /* 0x0002a2000804017f */
[----:B------:R-:W-:Y:S05]  /*9760*/  @!P0 BRA `(.L_x_9380) ;  /* 0x0000000000048947 */ /* 0x000fea0003800000 */
[----:B------:R-:W-:Y:S01]  /*9770*/  BPT.TRAP 0x1 ;  /* 0x000000040000795c */ /* 0x000fe20000300000 */
.L_x_9380:
[----:B--2---:R-:W-:Y:S05]  /*9780*/  @P2 BRA `(.L_x_9381) ;  /* 0x0000000000082947 */ /* 0x004fea0003800000 */
[----:B------:R-:W2:Y:S02]  /*9790*/  SYNCS.PHASECHK.TRANS64.TRYWAIT P0, [R7+URZ+0x31c50], R6 ;  /* 0x031c5006070075a7 */ /* 0x000ea4000800017f */
[----:B--2---:R-:W-:Y:S05]  /*97a0*/  @!P0 BRA `(.L_x_9382) ;  /* 0x0000005c00e08947 */ /* 0x004fea0003800000 */
.L_x_9381:
[----:B------:R-:W-:Y:S01]  /*97b0*/  UIADD3 UR37, UR37, 0x200, URZ ;  /* 0x0000020025257890 */ /* 0x000fe2000fffe03f */
[----:B------:R-:W-:Y:S01]  /*97c0*/  R2UR UR4, R0 ;  /* 0x00000000000472ca */ /* 0x000fe200000e0000 */
[----:B------:R-:W-:Y:S01]  /*97d0*/  ULOP3.LUT UR40, UR40, 0x10000, URZ, 0xfc, !UPT ;  /* 0x0001000028287892 */ /* 0x000fe2000f8efc3f */
[----:B------:R-:W-:Y:S01]  /*97e0*/  WARPGROUP.ARRIVE ;  /* 0x00000000000079c5 */ /* 0x000fe20000000000 */
[----:B------:R-:W-:Y:S01]  /*97f0*/  USHF.R.U32.HI UR37, URZ, 0x4, UR37 ;  /* 0x000000043f257899 */ /* 0x000fe20008011625 */
[----:B0--3--:R-:W0:Y:S01]  /*9800*/  SHFL.BFLY PT, R5, R8, 0x2, 0x1f ;  /* 0x0c401f0008057f89 */ /* 0x009e2200000e0000 */
[----:B------:R-:W-:Y:S01]  /*9810*/  UMOV UR5, 0xc0000010 ;  /* 0xc000001000057882 */ /* 0x000fe20000000000 */
[----:B------:R-:W-:Y:S01]  /*9820*/  UMOV UR7, 0x80000020 ;  /* 0x8000002000077882 */ /* 0x000fe20000000000 */
[----:B------:R-:W-:Y:S01]  /*9830*/  ULOP3.LUT UR37, UR37, 0x3fff, URZ, 0xc0, !UPT ;  /* 0x00003fff25257892 */ /* 0x000fe2000f8ec03f */
[----:B------:R-:W3:Y:S01]  /*9840*/  SHFL.BFLY PT, R3, R4, 0x2, 0x1f ;  /* 0x0c401f0004037f89 */ /* 0x000ee200000e0000 */
[----:B------:R-:W-:-:S02]  /*9850*/  IMAD.MOV.U32 R16, RZ, RZ, RZ ;  /* 0x000000ffff107224 */ /* 0x000fc400078e00ff */
[----:B------:R-:W-:Y:S01]  /*9860*/  ULOP3.LUT UR8, UR37, 0x2400000, URZ, 0xfc, !UPT ;  /* 0x0240000025087892 */ /* 0x000fe2000f8efc3f */
[----:B-12---:R-:W-:Y:S02]  /*9870*/  @!P1 VIADD R7, R7, 0x31c60 ;  /* 0x00031c6007079836 */ /* 0x006fe40000000000 */
[----:B------:R-:W-:Y:S01]  /*9880*/  IMAD.MOV.U32 R19, RZ, RZ, -0x800000 ;  /* 0xff800000ff137424 */ /* 0x000fe200078e00ff */
[----:B------:R-:W-:Y:S02]  /*9890*/  UIMAD UR8, UR4, 0x6c0, UR8 ;  /* 0x000006c0040878a4 */ /* 0x000fe4000f8e0208 */
[----:B------:R-:W-:Y:S01]  /*98a0*/  @!P1 PRMT R7, RZ, 0x654, R7 ;  /* 0x00000654ff079816 */ /* 0x000fe20000000007 */
[----:B------:R-:W-:-:S04]  /*98b0*/  UMOV UR4, UR40 ;  /* 0x0000002800047c82 */ /* 0x000fc80008000000 */
[----:B------:R-:W-:Y:S02]  /*98c0*/  UMOV UR6, UR8 ;  /* 0x0000000800067c82 */ /* 0x000fe40008000000 */
[----:B------:R-:W-:Y:S01]  /*98d0*/  HGMMA.64x96x16.F32 R24, gdesc[UR4].tnspB, R24, gsb0 ;  /* 0x41600000041879f0 */ /* 0x000fe20008000818 */
[----:B------:R-:W-:Y:S02]  /*98e0*/  UIADD3 UR4, UR40, 0x180, URZ ;  /* 0x0000018028047890 */ /* 0x000fe4000fffe03f */
[----:B------:R-:W-:Y:S01]  /*98f0*/  UIADD3 UR6, UR8, 0x40, URZ ;  /* 0x0000004008067890 */ /* 0x000fe2000fffe03f */
[----:B0-----:R-:W-:Y:S01]  /*9900*/  FADD.FTZ R5, R5, R8 ;  /* 0x0000000805057221 */ /* 0x001fe20000010000 */
[----:B------:R-:W-:Y:S01]  /*9910*/  UMOV UR5, 0xc0000010 ;  /* 0xc000001000057882 */ /* 0x000fe20000000000 */
[----:B------:R-:W-:Y:S01]  /*9920*/  UMOV UR7, 0x80000020 ;  /* 0x8000002000077882 */ /* 0x000fe20000000000 */
[----:B------:R-:W-:Y:S02]  /*9930*/  IMAD.MOV.U32 R8, RZ, RZ, RZ ;  /* 0x000000ffff087224 */ /* 0x000fe400078e00ff */
[----:B---3--:R-:W-:Y:S01]  /*9940*/  FADD.FTZ R3, R3, R4 ;  /* 0x0000000403037221 */ /* 0x008fe20000010000 */
[----:B------:R-:W0:Y:S04]  /*9950*/  SHFL.BFLY PT, R2, R5, 0x1, 0x1f ;  /* 0x0c201f0005027f89 */ /* 0x000e2800000e0000 */
[----:B------:R-:W1:Y:S01]  /*9960*/  SHFL.BFLY PT, R0, R3, 0x1, 0x1f ;  /* 0x0c201f0003007f89 */ /* 0x000e6200000e0000 */
[----:B0-----:R-:W-:Y:S01]  /*9970*/  FADD.FTZ R10, R5, R2 ;  /* 0x00000002050a7221 */ /* 0x001fe20000010000 */
[----:B-1----:R-:W-:-:S04]  /*9980*/  FADD.FTZ R9, R3, R0 ;  /* 0x0000000003097221 */ /* 0x002fc80000010000 */
[----:B------:R-:W-:Y:S02]  /*9990*/  FSETP.NE.FTZ.AND P2, PT, R10, RZ, PT ;  /* 0x000000ff0a00720b */ /* 0x000fe40003f55000 */
[----:B------:R-:W-:Y:S02]  /*99a0*/  MOV R0, 0xff800000 ;  /* 0xff80000000007802 */ /* 0x000fe40000000f00 */
[----:B------:R-:W-:-:S09]  /*99b0*/  FSETP.NE.FTZ.AND P0, PT, R9, RZ, PT ;  /* 0x000000ff0900720b */ /* 0x000fd20003f15000 */
[----:B------:R-:W0:Y:S04]  /*99c0*/  @P2 MUFU.LG2 R6, R10 ;  /* 0x0000000a00062308 */ /* 0x000e280000000c00 */
[C---:B------:R-:W-:Y:S01]  /*99d0*/  @P0 FMUL.FTZ R2, R74.reuse, 0.69314718246459960938 ;  /* 0x3f3172184a020820 */ /* 0x040fe20000410000 */
[----:B------:R-:W-:-:S03]  /*99e0*/  @P2 FMUL.FTZ R74, R74, 0.69314718246459960938 ;  /* 0x3f3172184a4a2820 */ /* 0x000fc60000410000 */
[----:B------:R-:W1:Y:S08]  /*99f0*/  @P0 MUFU.LG2 R4, R9 ;  /* 0x0000000900040308 */ /* 0x000e700000000c00 */
[----:B------:R-:W2:Y:S01]  /*9a00*/  @P0 MUFU.RCP R8, R9 ;  /* 0x0000000900080308 */ /* 0x000ea20000001000 */
[----:B0-----:R-:W-:-:S04]  /*9a10*/  @P2 FMUL.FTZ R5, R6, 0.69314718246459960938 ;  /* 0x3f31721806052820 */ /* 0x001fc80000410000 */
[----:B------:R-:W-:-:S03]  /*9a20*/  @P2 FFMA.FTZ R19, R74, R72, R5 ;  /* 0x000000484a132223 */ /* 0x000fc60000010005 */
[----:B------:R0:W3:Y:S01]  /*9a30*/  @P2 MUFU.RCP R16, R10 ;  /* 0x0000000a00102308 */ /* 0x0000e20000001000 */
[----:B-1----:R-:W-:-:S04]  /*9a40*/  @P0 FMUL.FTZ R3, R4, 0.69314718246459960938 ;  /* 0x3f31721804030820 */ /* 0x002fc80000410000 */
[----:B------:R-:W-:Y:S01]  /*9a50*/  @P0 FFMA.FTZ R0, R2, R79, R3 ;  /* 0x0000004f02000223 */ /* 0x000fe20000010003 */
[----:B------:R-:W-:Y:S01]  /*9a60*/  PLOP3.LUT P0, PT, PT, PT, PT, 0x8, 0x0 ;  /* 0x000000000000781c */ /* 0x000fe20003f0e170 */
[----:B------:R-:W-:Y:S02]  /*9a70*/  WARPGROUP.DEPBAR.LE gsb0, 0x0 ;  /* 0x00008000000079c5 */ /* 0x000fe40000010000 */
[----:B------:R-:W-:-:S06]  /*9a80*/  WARPGROUP.ARRIVE ;  /* 0x00000000000079c5 */ /* 0x000fcc0000000000 */
[----:B------:R-:W-:Y:S01]  /*9a90*/  HGMMA.64x96x16.F32 R24, gdesc[UR4].tnspB, R24, gsb0 ;  /* 0x41600000041879f0 */ /* 0x000fe20008000818 */
[----:B------:R-:W-:Y:S02]  /*9aa0*/  UIADD3 UR4, UR40, 0x300, URZ ;  /* 0x0000030028047890 */ /* 0x000fe4000fffe03f */
[----:B------:R-:W-:Y:S01]  /*9ab0*/  UIADD3 UR6, UR8, 0x80, URZ ;  /* 0x0000008008067890 */ /* 0x000fe2000fffe03f */
[----:B------:R-:W-:Y:S01]  /*9ac0*/  UMOV UR5, 0xc0000010 ;  /* 0xc000001000057882 */ /* 0x000fe20000000000 */
[----:B------:R-:W-:Y:S01]  /*9ad0*/  UMOV UR7, 0x80000020 ;  /* 0x8000002000077882 */ /* 0x000fe20000000000 */
        /* <DEDUP_REMOVED lines=44> */
[----:B------:R-:W-:Y:S03]  /*9da0*/  HGMMA.64x96x16.F32 R24, gdesc[UR4].tnspB, R24, gsb0 ;  /* 0x41600000041879f0 */ /* 0x000fe60008000818 */
[----:B------:R-:W-:Y:S02]  /*9db0*/  WARPGROUP.DEPBAR.LE gsb0, 0x0 ;  /* 0x00008000000079c5 */ /* 0x000fe40000010000 */
[-C--:B--2---:R-:W-:Y:S01]  /*9dc0*/  FMUL.FTZ R74, R24, R8.reuse ;  /* 0x00000008184a7220 */ /* 0x084fe20000410000 */
        /* <DEDUP_REMOVED lines=16> */
[-C--:B0-----:R-:W-:Y:S01]  /*9ed0*/  FMUL.FTZ R10, R56, R8.reuse ;  /* 0x00000008380a7220 */ /* 0x081fe20000410000 */
        /* <DEDUP_REMOVED lines=31> */
.L_x_9362:
        /* <DEDUP_REMOVED lines=20> */
[----:B------:R-:W-:Y:S02]  /*a210*/  LOP3.LUT R28, R28, 0xfffffffc, RZ, 0xc0, !PT ;  /* 0xfffffffc1c1c7812 */ /* 0x000fe400078ec0ff */
[----:B------:R-:W-:Y:S01]  /*a220*/  SHF.R.S32.HI R47, RZ, 0x7, R46 ;  /* 0x00000007ff2f7819 */ /* 0x000fe2000001142e */
[C---:B------:R-:W-:Y:S01]  /*a230*/  IMAD.IADD R18, R29.reuse, 0x1, -R18 ;  /* 0x000000011d127824 */ /* 0x040fe200078e0a12 */
[----:B------:R-:W5:Y:S01]  /*a240*/  @P0 LDC R55, c[0x0][0xbec] ;  /* 0x0002fb00ff370b82 */ /* 0x000f620000000800 */
[----:B------:R-:W-:-:S03]  /*a250*/  IMAD.IADD R29, R29, 0x1, -R28 ;  /* 0x000000011d1d7824 */ /* 0x000fc600078e0a1c */
[----:B------:R-:W-:Y:S02]  /*a260*/  SHF.R.S32.HI R51, RZ, 0x1f, R18 ;  /* 0x0000001fff337819 */ /* 0x000fe40000011412 */
[----:B------:R-:W-:Y:S02]  /*a270*/  LEA.HI R28, R29, R29, RZ, 0x1 ;  /* 0x0000001d1d1c7211 */ /* 0x000fe400078f08ff */
[----:B------:R-:W-:Y:S01]  /*a280*/  LEA.HI R26, R51, R18, RZ, 0x2 ;  /* 0x00000012331a7211 */ /* 0x000fe200078f10ff */
[----:B------:R-:W5:Y:S01]  /*a290*/  @P0 LDC R57, c[0x0][0xbec] ;  /* 0x0002fb00ff390b82 */ /* 0x000f620000000800 */
[----:B------:R-:W-:Y:S02]  /*a2a0*/  LOP3.LUT R50, R28, 0x1ffffffe, RZ, 0xc0, !PT ;  /* 0x1ffffffe1c327812 */ /* 0x000fe400078ec0ff */
[--C-:B------:R-:W-:Y:S02]  /*a2b0*/  SHF.R.S32.HI R16, RZ, 0x2, R26.reuse ;  /* 0x00000002ff107819 */ /* 0x100fe4000001141a */
[----:B------:R-:W-:-:S03]  /*a2c0*/  SHF.R.S32.HI R17, RZ, 0x1f, R26 ;  /* 0x0000001fff117819 */ /* 0x000fc6000001141a */
[----:B------:R-:W5:Y:S01]  /*a2d0*/  @P0 LDC R56, c[0x0][0xbf0] ;  /* 0x0002fc00ff380b82 */ /* 0x000f620000000800 */
[----:B------:R-:W-:-:S04]  /*a2e0*/  LEA.HI R17, R17, R16, RZ, 0x3 ;  /* 0x0000001011117211 */ /* 0x000fc800078f18ff */
[----:B------:R-:W-:-:S03]  /*a2f0*/  LOP3.LUT R17, R17, 0xfffffff8, RZ, 0xc0, !PT ;  /* 0xfffffff811117812 */ /* 0x000fc600078ec0ff */
[----:B------:R-:W5:Y:S02]  /*a300*/  @P0 LDC R64, c[0x0][0xbf0] ;  /* 0x0002fc00ff400b82 */ /* 0x000f640000000800 */
[----:B------:R-:W-:Y:S01]  /*a310*/  IMAD.IADD R46, R16, 0x1, -R17 ;  /* 0x00000001102e7824 */ /* 0x000fe200078e0a11 */
[----:B------:R-:W-:Y:S01]  /*a320*/  LEA.HI R17, R51, R18, RZ, 0x5 ;  /* 0x0000001233117211 */ /* 0x000fe200078f28ff */
[----:B------:R-:W-:-:S03]  /*a330*/  IMAD.HI R16, R47, 0x55555556, RZ ;  /* 0x555555562f107827 */ /* 0x000fc600078e02ff */
[----:B------:R-:W-:Y:S02]  /*a340*/  SHF.R.S32.HI R17, RZ, 0x5, R17 ;  /* 0x00000005ff117819 */ /* 0x000fe40000011411 */
[----:B------:R-:W-:-:S05]  /*a350*/  LEA.HI R16, R16, R16, RZ, 0x1 ;  /* 0x0000001010107211 */ /* 0x000fca00078f08ff */
[----:B------:R-:W-:Y:S01]  /*a360*/  IMAD R28, R16, -0x3, R47 ;  /* 0xfffffffd101c7824 */ /* 0x000fe200078e022f */
[----:B------:R-:W-:Y:S01]  /*a370*/  IADD3 R47, R29, -R50, RZ ;  /* 0x800000321d2f7210 */ /* 0x000fe20007ffe0ff */
[----:B------:R-:W-:Y:S02]  /*a380*/  IMAD R29, R17, 0x10, R46 ;  /* 0x00000010111d7824 */ /* 0x000fe400078e022e */
[----:B------:R-:W-:Y:S02]  /*a390*/  IMAD R46, R54, UR4, RZ ;  /* 0x00000004362e7c24 */ /* 0x000fe4000f8e02ff */
[----:B------:R-:W-:Y:S01]  /*a3a0*/  IMAD.WIDE.U32 R16, R145, UR4, RZ ;  /* 0x0000000491107c25 */ /* 0x000fe2000f8e00ff */
[----:B---3--:R-:W-:-:S03]  /*a3b0*/  USHF.R.S32.HI UR4, URZ, 0x1f, UR9 ;  /* 0x0000001f3f047899 */ /* 0x008fc60008011409 */
[----:B------:R-:W-:Y:S02]  /*a3c0*/  IMAD R51, R145, UR5, R46 ;  /* 0x0000000591337c24 */ /* 0x000fe4000f8e022e */
[----:B------:R-:W-:Y:S02]  /*a3d0*/  IMAD R54, R54, UR6, RZ ;  /* 0x0000000636367c24 */ /* 0x000fe4000f8e02ff */
[----:B------:R-:W-:Y:S02]  /*a3e0*/  IMAD R46, R28, 0x40, R29 ;  /* 0x000000401c2e7824 */ /* 0x000fe400078e021d */
[----:B------:R-:W-:Y:S02]  /*a3f0*/  IMAD.IADD R17, R17, 0x1, R51 ;  /* 0x0000000111117824 */ /* 0x000fe400078e0233 */
[----:B------:R-:W-:-:S04]  /*a400*/  IMAD.WIDE.U32 R28, R145, UR6, RZ ;  /* 0x00000006911c7c25 */ /* 0x000fc8000f8e00ff */
[C---:B----4-:R-:W-:Y:S02]  /*a410*/  IMAD R50, R58.reuse, UR4, RZ ;  /* 0x000000043a327c24 */ /* 0x050fe4000f8e02ff */
[----:B------:R-:W-:Y:S01]  /*a420*/  IMAD R51, R145, UR7, R54 ;  /* 0x0000000791337c24 */ /* 0x000fe2000f8e0236 */
[----:B------:R-:W-:Y:S01]  /*a430*/  ULDC.64 UR6, c[0x0][0xb48] ;  /* 0x0002d20000067ab9 */ /* 0x000fe20000000a00 */
[----:B------:R-:W-:Y:S02]  /*a440*/  IMAD.MOV R145, RZ, RZ, -R145 ;  /* 0x000000ffff917224 */ /* 0x000fe400078e0a91 */
[----:B------:R-:W-:Y:S02]  /*a450*/  IMAD R47, R47, 0x8, R46 ;  /* 0x000000082f2f7824 */ /* 0x000fe400078e022e */
[----:B------:R-:W-:Y:S02]  /*a460*/  IMAD R53, R59, UR9, R50 ;  /* 0x000000093b357c24 */ /* 0x000fe4000f8e0232 */
[----:B------:R-:W-:-:S04]  /*a470*/  IMAD.WIDE.U32 R16, R58, UR9, R16 ;  /* 0x000000093a107c25 */ /* 0x000fc8000f8e0010 */
[----:B0-----:R-:W-:Y:S01]  /*a480*/  IMAD R54, R60, UR4, RZ ;  /* 0x000000043c367c24 */ /* 0x001fe2000f8e02ff */
[----:B------:R-:W-:Y:S01]  /*a490*/  ULDC.64 UR4, c[0x0][0xbe0] ;  /* 0x0002f80000047ab9 */ /* 0x000fe20000000a00 */
[----:B-1----:R-:W-:Y:S02]  /*a4a0*/  IMAD R145, R62, R145, UR8 ;  /* 0x000000083e917e24 */ /* 0x002fe4000f8e0291 */
[----:B------:R-:W-:Y:S02]  /*a4b0*/  IMAD.IADD R29, R29, 0x1, R51 ;  /* 0x000000011d1d7824 */ /* 0x000fe400078e0233 */
[----:B--2---:R-:W-:Y:S02]  /*a4c0*/  IMAD R50, R52, 0xc0, R47 ;  /* 0x000000c034327824 */ /* 0x004fe400078e022f */
[----:B------:R-:W-:Y:S02]  /*a4d0*/  IMAD.IADD R17, R17, 0x1, R53 ;  /* 0x0000000111117824 */ /* 0x000fe400078e0235 */
[----:B------:R-:W-:Y:S01]  /*a4e0*/  IMAD R53, R61, UR9, R54 ;  /* 0x000000093d357c24 */ /* 0x000fe2000f8e0236 */
[----:B------:R-:W-:Y:S01]  /*a4f0*/  SHF.R.S32.HI R54, RZ, 0x1f, R145 ;  /* 0x0000001fff367819 */ /* 0x000fe20000011491 */
[----:B------:R-:W-:Y:S01]  /*a500*/  IMAD.WIDE.U32 R28, R60, UR9, R28 ;  /* 0x000000093c1c7c25 */ /* 0x000fe2000f8e001c */
[----:B------:R-:W-:Y:S01]  /*a510*/  MOV R47, R50 ;  /* 0x00000032002f7202 */ /* 0x000fe20000000f00 */
[----:B------:R-:W-:-:S02]  /*a520*/  ULDC.64 UR8, c[0x0][0xb28] ;  /* 0x0002ca0000087ab9 */ /* 0x000fc40000000a00 */
[----:B-----5:R-:W-:-:S04]  /*a530*/  @P0 IMAD.HI.U32 R51, R50, R55, RZ ;  /* 0x0000003732330227 */ /* 0x020fc800078e00ff */
[----:B------:R-:W-:Y:S01]  /*a540*/  @P0 IMAD.HI.U32 R57, R50, R57, RZ ;  /* 0x0000003932390227 */ /* 0x000fe200078e00ff */
[----:B------:R-:W-:-:S03]  /*a550*/  @P0 SHF.R.U32.HI R47, RZ, R56, R51 ;  /* 0x00000038ff2f0219 */ /* 0x000fc60000011633 */
[----:B------:R-:W-:Y:S02]  /*a560*/  IMAD.IADD R29, R29, 0x1, R53 ;  /* 0x000000011d1d7824 */ /* 0x000fe400078e0235 */
        /* <DEDUP_REMOVED lines=8> */
[----:B------:R-:W-:Y:S01]  /*a5f0*/  IMAD.MOV R47, RZ, RZ, -R47 ;  /* 0x000000ffff2f7224 */ /* 0x000fe200078e0a2f */
[----:B------:R-:W-:Y:S01]  /*a600*/  ULDC.64 UR4, c[0x0][0xb30] ;  /* 0x0002cc0000047ab9 */ /* 0x000fe20000000a00 */
[C---:B------:R-:W-:Y:S01]  /*a610*/  IMAD R57, R145.reuse, UR7, R54 ;  /* 0x0000000791397c24 */ /* 0x040fe2000f8e0236 */
[----:B------:R-:W-:Y:S01]  /*a620*/  SHF.R.S32.HI R54, RZ, 0x1f, R51 ;  /* 0x0000001fff367819 */ /* 0x000fe20000011433 */
[----:B------:R-:W-:Y:S01]  /*a630*/  IMAD.WIDE.U32 R28, R145, UR6, R28 ;  /* 0x00000006911c7c25 */ /* 0x000fe2000f8e001c */
[----:B------:R-:W-:Y:S01]  /*a640*/  IADD3.X R17, R53, R17, R55, P0, !PT ;  /* 0x0000001135117210 */ /* 0x000fe200007fe437 */
[----:B------:R-:W-:-:S02]  /*a650*/  ULDC.64 UR6, c[0x0][0xbc8] ;  /* 0x0002f20000067ab9 */ /* 0x000fc40000000a00 */
[----:B------:R-:W-:Y:S02]  /*a660*/  IMAD.MOV R56, RZ, RZ, -R51 ;  /* 0x000000ffff387224 */ /* 0x000fe400078e0a33 */
[--C-:B------:R-:W-:Y:S02]  /*a670*/  IMAD R47, R27, R47, R50.reuse ;  /* 0x0000002f1b2f7224 */ /* 0x100fe400078e0232 */
[----:B------:R-:W-:Y:S02]  /*a680*/  IMAD.IADD R29, R29, 0x1, R57 ;  /* 0x000000011d1d7824 */ /* 0x000fe400078e0239 */
[----:B------:R-:W-:Y:S02]  /*a690*/  IMAD R54, R54, UR4, RZ ;  /* 0x0000000436367c24 */ /* 0x000fe4000f8e02ff */
[----:B------:R-:W-:Y:S01]  /*a6a0*/  IMAD R53, R27, R56, R50 ;  /* 0x000000381b357224 */ /* 0x000fe200078e0232 */
[----:B------:R-:W-:Y:S01]  /*a6b0*/  SHF.R.S32.HI R50, RZ, 0x1f, R47 ;  /* 0x0000001fff327819 */ /* 0x000fe2000001142f */
[C---:B------:R-:W-:Y:S01]  /*a6c0*/  IMAD R55, R51.reuse, UR5, R54 ;  /* 0x0000000533377c24 */ /* 0x040fe2000f8e0236 */
[----:B------:R-:W0:Y:S01]  /*a6d0*/  S2UR UR5, SR_CgaCtaId ;  /* 0x00000000000579c3 */ /* 0x000e220000008800 */
[----:B------:R-:W-:Y:S01]  /*a6e0*/  IMAD.WIDE.U32 R28, R51, UR4, R28 ;  /* 0x00000004331c7c25 */ /* 0x000fe2000f8e001c */
[----:B------:R-:W-:Y:S01]  /*a6f0*/  SHF.R.S32.HI R51, RZ, 0x1f, R53 ;  /* 0x0000001fff337819 */ /* 0x000fe20000011435 */
[----:B------:R-:W-:-:S02]  /*a700*/  UMOV UR4, 0x400 ;  /* 0x0000040000047882 */ /* 0x000fc40000000000 */
[----:B------:R-:W-:Y:S01]  /*a710*/  IMAD R50, R50, UR6, RZ ;  /* 0x0000000632327c24 */ /* 0x000fe2000f8e02ff */
[----:B------:R-:W-:Y:S01]  /*a720*/  IADD3 R29, R29, R55, RZ ;  /* 0x000000371d1d7210 */ /* 0x000fe20007ffe0ff */
[----:B------:R-:W-:Y:S02]  /*a730*/  IMAD R54, R51, UR8, RZ ;  /* 0x0000000833367c24 */ /* 0x000fe4000f8e02ff */
[C---:B------:R-:W-:Y:S02]  /*a740*/  IMAD R51, R47.reuse, UR7, R50 ;  /* 0x000000072f337c24 */ /* 0x040fe4000f8e0232 */
[----:B------:R-:W-:Y:S01]  /*a750*/  IMAD.WIDE.U32 R16, R47, UR6, R16 ;  /* 0x000000062f107c25 */ /* 0x000fe2000f8e0010 */
[----:B------:R-:W-:-:S03]  /*a760*/  ULDC.64 UR6, c[0x0][0xba8] ;  /* 0x0002ea0000067ab9 */ /* 0x000fc60000000a00 */
[C---:B------:R-:W-:Y:S02]  /*a770*/  IMAD R55, R53.reuse, UR9, R54 ;  /* 0x0000000935377c24 */ /* 0x040fe4000f8e0236 */
[----:B------:R-:W-:Y:S01]  /*a780*/  IMAD.WIDE.U32 R28, R53, UR8, R28 ;  /* 0x00000008351c7c25 */ /* 0x000fe2000f8e001c */
[----:B------:R-:W-:Y:S01]  /*a790*/  LEA R53, P0, R16, UR6, 0x2 ;  /* 0x0000000610357c11 */ /* 0x000fe2000f8010ff */
[----:B------:R-:W-:Y:S01]  /*a7a0*/  ULDC.64 UR8, c[0x0][0xb00] ;  /* 0x0002c00000087ab9 */ /* 0x000fe20000000a00 */
[----:B------:R-:W-:Y:S01]  /*a7b0*/  ULDC UR6, c[0x0][0xa88] ;  /* 0x0002a20000067ab9 */ /* 0x000fe20000000800 */
[----:B------:R-:W-:Y:S01]  /*a7c0*/  IMAD.IADD R47, R17, 0x1, R51 ;  /* 0x00000001112f7824 */ /* 0x000fe200078e0233 */
[----:B------:R-:W-:Y:S01]  /*a7d0*/  LEA R58, P1, R28, UR8, 0x2 ;  /* 0x000000081c3a7c11 */ /* 0x000fe2000f8210ff */
[----:B------:R-:W-:Y:S01]  /*a7e0*/  IMAD.IADD R17, R29, 0x1, R55 ;  /* 0x000000011d117824 */ /* 0x000fe200078e0237 */
[----:B0-----:R-:W-:Y:S01]  /*a7f0*/  ULEA UR4, UR5, UR4, 0x18 ;  /* 0x0000000405047291 */ /* 0x001fe2000f8ec03f */
[----:B------:R-:W-:Y:S01]  /*a800*/  IMAD R50, R52, 0xc0, R46 ;  /* 0x000000c034327824 */ /* 0x000fe200078e022e */
[----:B------:R-:W-:Y:S01]  /*a810*/  LEA.HI.X R51, R16, UR7, R47, 0x2, P0 ;  /* 0x0000000710337c11 */ /* 0x000fe200080f142f */
[----:B------:R-:W-:Y:S01]  /*a820*/  SHFL.IDX PT, R46, R53, 0x1, 0x1c1f ;  /* 0x003c1f00352e7f89 */ /* 0x000fe200000e0000 */
[----:B------:R-:W-:Y:S01]  /*a830*/  LEA.HI.X R59, R28, UR9, R17, 0x2, P1 ;  /* 0x000000091c3b7c11 */ /* 0x000fe200088f1411 */
[----:B------:R-:W-:Y:S01]  /*a840*/  IMAD R55, R27, UR6, RZ ;  /* 0x000000061b377c24 */ /* 0x000fe2000f8e02ff */
[----:B------:R-:W-:Y:S01]  /*a850*/  LOP3.LUT P0, RZ, R18, 0x3, RZ, 0xc0, !PT ;  /* 0x0000000312ff7812 */ /* 0x000fe2000780c0ff */
[----:B------:R-:W-:Y:S01]  /*a860*/  SHFL.IDX PT, R28, R53, RZ, 0x1c1f ;  /* 0x001c1fff351c7589 */ /* 0x000fe200000e0000 */
[C---:B------:R-:W-:Y:S01]  /*a870*/  VIADD R54, R50.reuse, 0x8 ;  /* 0x0000000832367836 */ /* 0x040fe20000000000 */
[----:B------:R-:W-:Y:S01]  /*a880*/  UIADD3 UR4, UR4, 0x31c20, URZ ;  /* 0x00031c2004047890 */ /* 0x000fe2000fffe03f */
[CC--:B------:R-:W-:Y:S01]  /*a890*/  ISETP.GE.OR P1, PT, R50.reuse, R55.reuse, P0 ;  /* 0x000000373200720c */ /* 0x0c0fe20000726670 */
[----:B------:R-:W0:Y:S01]  /*a8a0*/  SHFL.IDX PT, R29, R51, RZ, 0x1c1f ;  /* 0x001c1fff331d7589 */ /* 0x000e2200000e0000 */
[-C--:B------:R-:W-:Y:S01]  /*a8b0*/  ISETP.GE.AND P2, PT, R50, R55.reuse, PT ;  /* 0x000000373200720c */ /* 0x080fe20003f46270 */
[----:B------:R-:W-:Y:S01]  /*a8c0*/  UPRMT UR4, URZ, 0x654, UR4 ;  /* 0x000006543f047896 */ /* 0x000fe20008000004 */
[----:B------:R-:W-:Y:S01]  /*a8d0*/  ISETP.GE.OR P0, PT, R54, R55, P0 ;  /* 0x000000373600720c */ /* 0x000fe20000706670 */
[----:B------:R-:W1:Y:S01]  /*a8e0*/  SHFL.IDX PT, R47, R51, 0x1, 0x1c1f ;  /* 0x003c1f00332f7f89 */ /* 0x000e6200000e0000 */
[----:B------:R-:W-:-:S03]  /*a8f0*/  LOP3.LUT R27, R26, 0x7ffffffc, RZ, 0xc0, !PT ;  /* 0x7ffffffc1a1b7812 */ /* 0x000fc600078ec0ff */
[----:B------:R2:W3:Y:S02]  /*a900*/  SHFL.IDX PT, R16, R58, RZ, 0x1c1f ;  /* 0x001c1fff3a107589 */ /* 0x0004e400000e0000 */
[----:B------:R-:W-:Y:S01]  /*a910*/  IMAD.IADD R27, R18, 0x1, -R27 ;  /* 0x00000001121b7824 */ /* 0x000fe200078e0a1b */
[----:B------:R-:W-:Y:S01]  /*a920*/  SYNCS.ARRIVE.TRANS64.RED.A1T0 RZ, [UR4], RZ ;  /* 0x000000ffffff79a7 */ /* 0x000fe20008100404 */
[----:B------:R2:W4:Y:S02]  /*a930*/  SHFL.IDX PT, R17, R59, RZ, 0x1c1f ;  /* 0x001c1fff3b117589 */ /* 0x00052400000e0000 */
[----:B------:R-:W-:Y:S02]  /*a940*/  IMAD.SHL.U32 R27, R27, 0x2, RZ ;  /* 0x000000021b1b7824 */ /* 0x000fe400078e00ff */
[----:B0-----:R2:W-:Y:S04]  /*a950*/  @!P1 ST.E desc[UR38][R28.64], R0 ;  /* 0x000000001c009985 */ /* 0x0015e8000c101926 */
[----:B-1----:R2:W-:Y:S01]  /*a960*/  @!P0 ST.E desc[UR38][R46.64], R19 ;  /* 0x000000132e008985 */ /* 0x0025e2000c101926 */
[----:B------:R-:W-:Y:S05]  /*a970*/  @P2 BRA `(.L_x_9385) ;  /* 0x0000000400182947 */ /* 0x000fea0003800000 */
[C---:B--2---:R-:W-:Y:S01]  /*a980*/  VIADD R0, R27.reuse, 0x8 ;  /* 0x000000081b007836 */ /* 0x044fe20000000000 */
[----:B------:R-:W-:Y:S01]  /*a990*/  ULDC UR4, c[0x0][0xac8] ;  /* 0x0002b20000047ab9 */ /* 0x000fe20000000800 */
[C---:B------:R-:W-:Y:S01]  /*a9a0*/  IADD3 R18, R27.reuse, 0x10, RZ ;  /* 0x000000101b127810 */ /* 0x040fe20007ffe0ff */
[C---:B------:R-:W-:Y:S01]  /*a9b0*/  VIADD R19, R27.reuse, 0x18 ;  /* 0x000000181b137836 */ /* 0x040fe20000000000 */
[C---:B------:R-:W-:Y:S01]  /*a9c0*/  ISETP.GE.AND P0, PT, R27.reuse, UR4, PT ;  /* 0x000000041b007c0c */ /* 0x040fe2000bf06270 */
[C---:B------:R-:W-:Y:S01]  /*a9d0*/  VIADD R28, R27.reuse, 0x20 ;  /* 0x000000201b1c7836 */ /* 0x040fe20000000000 */
[----:B------:R-:W-:Y:S01]  /*a9e0*/  ISETP.GE.AND P1, PT, R0, UR4, PT ;  /* 0x0000000400007c0c */ /* 0x000fe2000bf26270 */
[C---:B------:R-:W-:Y:S01]  /*a9f0*/  VIADD R56, R27.reuse, 0x38 ;  /* 0x000000381b387836 */ /* 0x040fe20000000000 */
[----:B------:R-:W-:Y:S01]  /*aa00*/  ISETP.GE.AND P2, PT, R18, UR4, PT ;  /* 0x0000000412007c0c */ /* 0x000fe2000bf46270 */
[----:B------:R-:W-:Y:S01]  /*aa10*/  VIADD R57, R27, 0x40 ;  /* 0x000000401b397836 */ /* 0x000fe20000000000 */
[----:B------:R-:W-:-:S02]  /*aa20*/  ISETP.GE.AND P3, PT, R19, UR4, PT ;  /* 0x0000000413007c0c */ /* 0x000fc4000bf66270 */
[----:B------:R-:W-:-:S07]  /*aa30*/  ISETP.GE.AND P4, PT, R28, UR4, PT ;  /* 0x000000041c007c0c */ /* 0x000fce000bf86270 */
[----:B------:R-:W-:Y:S02]  /*aa40*/  @!P1 LEA.HI R0, R0, R0, RZ, 0x1 ;  /* 0x0000000000009211 */ /* 0x000fe400078f08ff */
[----:B------:R-:W-:Y:S02]  /*aa50*/  @!P2 LEA.HI R18, R18, R18, RZ, 0x1 ;  /* 0x000000121212a211 */ /* 0x000fe400078f08ff */
[----:B------:R-:W-:Y:S02]  /*aa60*/  @!P3 LEA.HI R26, R19, R19, RZ, 0x1 ;  /* 0x00000013131ab211 */ /* 0x000fe400078f08ff */
[----:B------:R-:W-:Y:S02]  /*aa70*/  @!P1 LOP3.LUT R29, R0, 0xfffffffe, RZ, 0xc0, !PT ;  /* 0xfffffffe001d9812 */ /* 0x000fe400078ec0ff */
[----:B------:R-:W-:Y:S02]  /*aa80*/  @!P4 LEA.HI R0, R28, R28, RZ, 0x1 ;  /* 0x0000001c1c00c211 */ /* 0x000fe400078f08ff */
[----:B------:R-:W-:Y:S01]  /*aa90*/  @!P2 LOP3.LUT R47, R18, 0xfffffffe, RZ, 0xc0, !PT ;  /* 0xfffffffe122fa812 */ /* 0x000fe200078ec0ff */
[----:B---34-:R-:W-:Y:S01]  /*aaa0*/  @!P0 IMAD.WIDE R18, R27, 0x4, R16 ;  /* 0x000000041b128825 */ /* 0x018fe200078e0210 */
[----:B------:R-:W-:-:S02]  /*aab0*/  @!P3 LOP3.LUT R51, R26, 0xfffffffe, RZ, 0xc0, !PT ;  /* 0xfffffffe1a33b812 */ /* 0x000fc400078ec0ff */
[----:B------:R-:W-:Y:S01]  /*aac0*/  @!P4 LOP3.LUT R53, R0, 0xfffffffe, RZ, 0xc0, !PT ;  /* 0xfffffffe0035c812 */ /* 0x000fe200078ec0ff */
[--C-:B------:R-:W-:Y:S01]  /*aad0*/  @!P1 IMAD.WIDE R28, R29, 0x4, R16.reuse ;  /* 0x000000041d1c9825 */ /* 0x100fe200078e0210 */
[----:B------:R0:W-:Y:S03]  /*aae0*/  @!P0 ST.E.64 desc[UR38][R18.64], R74 ;  /* 0x0000004a12008985 */ /* 0x0001e6000c101b26 */
[----:B------:R-:W-:Y:S01]  /*aaf0*/  VIADD R0, R27, 0x28 ;  /* 0x000000281b007836 */ /* 0x000fe20000000000 */
[----:B------:R1:W-:Y:S01]  /*ab00*/  @!P1 ST.E.64 desc[UR38][R28.64], R72 ;  /* 0x000000481c009985 */ /* 0x0003e2000c101b26 */
[----:B------:R-:W-:-:S03]  /*ab10*/  @!P2 IMAD.WIDE R46, R47, 0x4, R16 ;  /* 0x000000042f2ea825 */ /* 0x000fc600078e0210 */
[----:B------:R-:W-:Y:S01]  /*ab20*/  ISETP.GE.AND P0, PT, R0, UR4, PT ;  /* 0x0000000400007c0c */ /* 0x000fe2000bf06270 */
[----:B------:R-:W-:Y:S01]  /*ab30*/  VIADD R26, R27, 0x30 ;  /* 0x000000301b1a7836 */ /* 0x000fe20000000000 */
[----:B------:R2:W-:Y:S01]  /*ab40*/  @!P2 ST.E.64 desc[UR38][R46.64], R24 ;  /* 0x000000182e00a985 */ /* 0x0005e2000c101b26 */
[--C-:B------:R-:W-:Y:S01]  /*ab50*/  @!P3 IMAD.WIDE R50, R51, 0x4, R16.reuse ;  /* 0x000000043332b825 */ /* 0x100fe200078e0210 */
[----:B------:R-:W-:Y:S02]  /*ab60*/  ISETP.GE.AND P2, PT, R56, UR4, PT ;  /* 0x0000000438007c0c */ /* 0x000fe4000bf46270 */
[----:B0-----:R-:W-:Y:S01]  /*ab70*/  IADD3 R18, R27, 0x48, RZ ;  /* 0x000000481b127810 */ /* 0x001fe20007ffe0ff */
[----:B------:R-:W-:Y:S01]  /*ab80*/  @!P4 IMAD.WIDE R52, R53, 0x4, R16 ;  /* 0x000000043534c825 */ /* 0x000fe200078e0210 */
[----:B------:R-:W-:Y:S01]  /*ab90*/  ISETP.GE.AND P1, PT, R26, UR4, PT ;  /* 0x000000041a007c0c */ /* 0x000fe2000bf26270 */
[----:B------:R0:W-:Y:S01]  /*aba0*/  @!P3 ST.E.64 desc[UR38][R50.64], R76 ;  /* 0x0000004c3200b985 */ /* 0x0001e2000c101b26 */
[----:B------:R-:W-:Y:S01]  /*abb0*/  ISETP.GE.AND P3, PT, R57, UR4, PT ;  /* 0x0000000439007c0c */ /* 0x000fe2000bf66270 */
[----:B------:R-:W-:-:S02]  /*abc0*/  VIADD R19, R27, 0x50 ;  /* 0x000000501b137836 */ /* 0x000fc40000000000 */
[----:B-1----:R-:W-:Y:S01]  /*abd0*/  VIADD R28, R27, 0x58 ;  /* 0x000000581b1c7836 */ /* 0x002fe20000000000 */
[----:B------:R1:W-:Y:S01]  /*abe0*/  @!P4 ST.E.64 desc[UR38][R52.64], R78 ;  /* 0x0000004e3400c985 */ /* 0x0003e2000c101b26 */
[----:B------:R-:W-:Y:S02]  /*abf0*/  ISETP.GE.AND P4, PT, R18, UR4, PT ;  /* 0x0000000412007c0c */ /* 0x000fe4000bf86270 */
[----:B------:R-:W-:Y:S02]  /*ac00*/  ISETP.GE.AND P5, PT, R19, UR4, PT ;  /* 0x0000000413007c0c */ /* 0x000fe4000bfa6270 */
[----:B------:R-:W-:Y:S02]  /*ac10*/  ISETP.GE.AND P6, PT, R28, UR4, PT ;  /* 0x000000041c007c0c */ /* 0x000fe4000bfc6270 */
[----:B------:R-:W-:Y:S02]  /*ac20*/  @!P0 LEA.HI R0, R0, R0, RZ, 0x1 ;  /* 0x0000000000008211 */ /* 0x000fe400078f08ff */
[----:B------:R-:W-:-:S02]  /*ac30*/  @!P1 LEA.HI R26, R26, R26, RZ, 0x1 ;  /* 0x0000001a1a1a9211 */ /* 0x000fc400078f08ff */
[----:B------:R-:W-:Y:S02]  /*ac40*/  @!P2 LEA.HI R56, R56, R56, RZ, 0x1 ;  /* 0x000000383838a211 */ /* 0x000fe400078f08ff */
[----:B------:R-:W-:Y:S02]  /*ac50*/  @!P3 LEA.HI R57, R57, R57, RZ, 0x1 ;  /* 0x000000393939b211 */ /* 0x000fe400078f08ff */
[----:B------:R-:W-:Y:S02]  /*ac60*/  @!P4 LEA.HI R18, R18, R18, RZ, 0x1 ;  /* 0x000000121212c211 */ /* 0x000fe400078f08ff */
[----:B--2---:R-:W-:Y:S02]  /*ac70*/  @!P5 LEA.HI R24, R19, R19, RZ, 0x1 ;  /* 0x000000131318d211 */ /* 0x004fe400078f08ff */
[----:B------:R-:W-:Y:S02]  /*ac80*/  @!P0 LOP3.LUT R19, R0, 0xfffffffe, RZ, 0xc0, !PT ;  /* 0xfffffffe00138812 */ /* 0x000fe400078ec0ff */
[----:B------:R-:W-:-:S02]  /*ac90*/  @!P1 LOP3.LUT R25, R26, 0xfffffffe, RZ, 0xc0, !PT ;  /* 0xfffffffe1a199812 */ /* 0x000fc400078ec0ff */
[----:B------:R-:W-:Y:S02]  /*aca0*/  @!P6 LEA.HI R28, R28, R28, RZ, 0x1 ;  /* 0x0000001c1c1ce211 */ /* 0x000fe400078f08ff */
[----:B------:R-:W-:Y:S02]  /*acb0*/  @!P2 LOP3.LUT R29, R56, 0xfffffffe, RZ, 0xc0, !PT ;  /* 0xfffffffe381da812 */ /* 0x000fe400078ec0ff */
[----:B------:R-:W-:Y:S02]  /*acc0*/  @!P3 LOP3.LUT R47, R57, 0xfffffffe, RZ, 0xc0, !PT ;  /* 0xfffffffe392fb812 */ /* 0x000fe400078ec0ff */
[----:B0-----:R-:W-:Y:S01]  /*acd0*/  @!P4 LOP3.LUT R51, R18, 0xfffffffe, RZ, 0xc0, !PT ;  /* 0xfffffffe1233c812 */ /* 0x001fe200078ec0ff */
[--C-:B------:R-:W-:Y:S01]  /*ace0*/  @!P0 IMAD.WIDE R18, R19, 0x4, R16.reuse ;  /* 0x0000000413128825 */ /* 0x100fe200078e0210 */
[----:B-1----:R-:W-:Y:S02]  /*acf0*/  @!P5 LOP3.LUT R53, R24, 0xfffffffe, RZ, 0xc0, !PT ;  /* 0xfffffffe1835d812 */ /* 0x002fe400078ec0ff */
[----:B------:R-:W-:Y:S01]  /*ad00*/  @!P6 LOP3.LUT R57, R28, 0xfffffffe, RZ, 0xc0, !PT ;  /* 0xfffffffe1c39e812 */ /* 0x000fe200078ec0ff */
        /* <DEDUP_REMOVED lines=12> */
[----:B------:R0:W-:Y:S02]  /*add0*/  @!P6 ST.E.64 desc[UR38][R16.64], R44 ;  /* 0x0000002c1000e985 */ /* 0x0001e4000c101b26 */
.L_x_9385:
[----:B------:R-:W-:Y:S05]  /*ade0*/  BSYNC B0 ;  /* 0x0000000000007941 */ /* 0x000fea0003800000 */
.L_x_9384:
        /* <DEDUP_REMOVED lines=24> */
[----:B------:R-:W-:Y:S01]  /*af70*/  VIADD R0, R27, 0x30 ;  /* 0x000000301b007836 */ /* 0x000fe20000000000 */
[----:B------:R-:W-:Y:S02]  /*af80*/  @!P4 LOP3.LUT R7, R2, 0xfffffffe, RZ, 0xc0, !PT ;  /* 0xfffffffe0207c812 */ /* 0x000fe400078ec0ff */
[----:B------:R-:W-:Y:S01]  /*af90*/  @!P5 LOP3.LUT R11, R3, 0xfffffffe, RZ, 0xc0, !PT ;  /* 0xfffffffe030bd812 */ /* 0x000fe200078ec0ff */
[----:B0--3--:R-:W-:Y:S01]  /*afa0*/  @!P2 IMAD.WIDE R2, R27, 0x4, R16 ;  /* 0x000000041b02a825 */ /* 0x009fe200078e0210 */
        /* <DEDUP_REMOVED lines=14> */
[----:B------:R-:W-:Y:S01]  /*b090*/  VIADD R27, R27, 0x58 ;  /* 0x000000581b1b7836 */ /* 0x000fe20000000000 */
[----:B0-----:R-:W-:Y:S02]  /*b0a0*/  @!P0 LOP3.LUT R3, R18, 0xfffffffe, RZ, 0xc0, !PT ;  /* 0xfffffffe12038812 */ /* 0x001fe400078ec0ff */
        /* <DEDUP_REMOVED lines=13> */
[----:B------:R-:W-:Y:S02]  /*b180*/  @!P5 LOP3.LUT R15, R24, 0xfffffffe, RZ, 0xc0, !PT ;  /* 0xfffffffe180fd812 */ /* 0x000fe400078ec0ff */
[----:B------:R-:W-:Y:S02]  /*b190*/  @!P6 LOP3.LUT R25, R25, 0xfffffffe, RZ, 0xc0, !PT ;  /* 0xfffffffe1919e812 */ /* 0x000fe400078ec0ff */
[----:B------:R-:W-:Y:S01]  /*b1a0*/  ISETP.GE.AND P0, PT, R27, UR4, PT ;  /* 0x000000041b007c0c */ /* 0x000fe2000bf06270 */
        /* <DEDUP_REMOVED lines=12> */
[----:B----4-:R-:W-:-:S05]  /*b270*/  LOP3.LUT R3, R27, 0xfffffffe, RZ, 0xc0, !PT ;  /* 0xfffffffe1b037812 */ /* 0x010fca00078ec0ff */
[----:B------:R-:W-:-:S05]  /*b280*/  IMAD.WIDE R2, R3, 0x4, R16 ;  /* 0x0000000403027825 */ /* 0x000fca00078e0210 */
[----:B------:R0:W-:Y:S01]  /*b290*/  ST.E.64 desc[UR38][R2.64], R70 ;  /* 0x0000004602007985 */ /* 0x0001e2000c101b26 */
[----:B------:R-:W-:Y:S05]  /*b2a0*/  BRA `(.L_x_9360) ;  /* 0x0000004000bc7947 */ /* 0x000fea0003800000 */
.L_x_9383:
[----:B------:R-:W0:Y:S02]  /*b2b0*/  S2R R2, SR_TID.X ;  /* 0x0000000000027919 */ /* 0x000e240000002100 */
[----:B0-----:R-:W-:-:S04]  /*b2c0*/  IADD3 R0, R2, -0x80, RZ ;  /* 0xffffff8002007810 */ /* 0x001fc80007ffe0ff */
[----:B------:R-:W-:-:S13]  /*b2d0*/  ISETP.GT.AND P0, PT, R0, 0xbf, PT ;  /* 0x000000bf0000780c */ /* 0x000fda0003f04270 */
[----:B------:R-:W-:Y:S05]  /*b2e0*/  @P0 BRA `(.L_x_9360) ;  /* 0x0000004000ac0947 */ /* 0x000fea0003800000 */
[----:B------:R-:W0:Y:S01]  /*b2f0*/  S2R R0, SR_CTAID.X ;  /* 0x0000000000007919 */ /* 0x000e220000002500 */
[----:B------:R-:W1:Y:S01]  /*b300*/  LDC R6, c[0x0][0xbe8] ;  /* 0x0002fa00ff067b82 */ /* 0x000e620000000800 */
[----:B------:R-:W-:Y:S02]  /*b310*/  ULDC UR4, c[0x0][0xa88] ;  /* 0x0002a20000047ab9 */ /* 0x000fe40000000800 */
[----:B-1----:R-:W-:Y:S02]  /*b320*/  IMAD R3, R6, UR4, RZ ;  /* 0x0000000406037c24 */ /* 0x002fe4000f8e02ff */
[----:B0-----:R-:W-:-:S04]  /*b330*/  IMAD R0, R0, 0xc0, R2 ;  /* 0x000000c000007824 */ /* 0x001fc800078e0202 */
        /* <DEDUP_REMOVED lines=29> */
[--C-:B------:R-:W-:Y:S01]  /*b510*/  SHF.R.S32.HI R9, RZ, 0x1f, R5.reuse ;  /* 0x0000001fff097819 */ /* 0x100fe20000011405 */
[----:B------:R-:W-:Y:S01]  /*b520*/  IMAD.MOV R7, RZ, RZ, -R5 ;  /* 0x000000ffff077224 */ /* 0x000fe200078e0a05 */
[----:B------:R-:W-:Y:S01]  /*b530*/  IADD3 R2, P0, R5, R2, RZ ;  /* 0x0000000205027210 */ /* 0x000fe20007f1e0ff */
[----:B------:R-:W-:Y:S02]  /*b540*/  IMAD R4, R4, UR4, RZ ;  /* 0x0000000404047c24 */ /* 0x000fe4000f8e02ff */
        /* <DEDUP_REMOVED lines=9> */
[----:B------:R-:W-:Y:S02]  /*b5e0*/  LEA R4, P0, R2, UR4, 0x2 ;  /* 0x0000000402047c11 */ /* 0x000fe4000f8010ff */
[----:B------:R-:W-:-:S04]  /*b5f0*/  IADD3 R3, R3, R5, RZ ;  /* 0x0000000503037210 */ /* 0x000fc80007ffe0ff */
[----:B------:R-:W-:Y:S01]  /*b600*/  LEA.HI.X R5, R2, UR5, R3, 0x2, P0 ;  /* 0x0000000502057c11 */ /* 0x000fe200080f1403 */
[----:B------:R-:W-:-:S05]  /*b610*/  IMAD.MOV.U32 R3, RZ, RZ, -0x800000 ;  /* 0xff800000ff037424 */ /* 0x000fca00078e00ff */
[----:B------:R0:W-:Y:S01]  /*b620*/  STG.E desc[UR38][R4.64], R3 ;  /* 0x0000000304007986 */ /* 0x0001e2000c101926 */
[----:B------:R-:W-:Y:S05]  /*b630*/  BRA `(.L_x_9360) ;  /* 0x0000003c00d87947 */ /* 0x000fea0003800000 */
.L_x_9358:
[----:B------:R-:W-:-:S08]  /*b640*/  NOP ;  /* 0x0000000000007918 */ /* 0x000fd00000000000 */
[----:B------:R-:W0:-:S00]  /*b650*/  USETMAXREG.DEALLOC.CTAPOOL 0x20 ;  /* 0x00000020000079c8 */ /* 0x000e0000080e0500 */
        /* <DEDUP_REMOVED lines=16> */
.L_x_9386:
[----:B------:R-:W-:Y:S01]  /*b760*/  ULDC UR7, c[0x0][0xc50] ;  /* 0x0003140000077ab9 */ /* 0x000fe20000000800 */
[----:B------:R-:W-:Y:S01]  /*b770*/  UMOV UR36, UR6 ;  /* 0x0000000600247c82 */ /* 0x000fe20008000000 */
[----:B------:R-:W-:-:S11]  /*b780*/  UISETP.NE.AND UP0, UPT, UR7, 0x1, UPT ;  /* 0x000000010700788c */ /* 0x000fd6000bf05270 */
[----:B------:R-:W-:Y:S01]  /*b790*/  @UP0 ULDC UR4, c[0x0][0xc54] ;  /* 0x0003150000040ab9 */ /* 0x000fe20000000800 */
[----:B------:R-:W-:Y:S01]  /*b7a0*/  @UP0 ULDC UR8, c[0x0][0xc58] ;  /* 0x0003160000080ab9 */ /* 0x000fe20000000800 */
[----:B------:R-:W-:-:S04]  /*b7b0*/  UIMAD.WIDE.U32 UR4, UR6, UR4, URZ ;  /* 0x00000004060472a5 */ /* 0x000fc8000f8e003f */
[----:B------:R-:W-:-:S12]  /*b7c0*/  @UP0 USHF.R.U32.HI UR36, URZ, UR8, UR5 ;  /* 0x000000083f240299 */ /* 0x000fd80008011605 */
.L_x_9387:
[----:B------:R-:W-:Y:S01]  /*b7d0*/  ISETP.GE.AND P0, PT, R17, RZ, PT ;  /* 0x000000ff1100720c */ /* 0x000fe20003f06270 */
[----:B------:R-:W-:Y:S01]  /*b7e0*/  UIADD3 UR4, -UR36, URZ, URZ ;  /* 0x0000003f24047290 */ /* 0x000fe2000fffe13f */
[----:B------:R-:W-:Y:S02]  /*b7f0*/  IMAD.MOV.U32 R6, RZ, RZ, 0x1 ;  /* 0x00000001ff067424 */ /* 0x000fe400078e00ff */
[----:B------:R-:W-:Y:S01]  /*b800*/  IMAD.MOV.U32 R0, RZ, RZ, RZ ;  /* 0x000000ffff007224 */ /* 0x000fe200078e00ff */
[----:B------:R-:W-:Y:S01]  /*b810*/  UIMAD UR6, UR7, UR4, UR6 ;  /* 0x00000004070672a4 */ /* 0x000fe2000f8e0206 */
[----:B------:R-:W-:-:S07]  /*b820*/  IMAD.MOV.U32 R2, RZ, RZ, 0x1 ;  /* 0x00000001ff027424 */ /* 0x000fce00078e00ff */
[----:B------:R-:W-:Y:S05]  /*b830*/  @!P0 BRA `(.L_x_9388) ;  /* 0x00000038009c8947 */ /* 0x000fea0003800000 */
[----:B------:R-:W-:Y:S01]  /*b840*/  ULDC.64 UR4, c[0x0][0x418] ;  /* 0x0001060000047ab9 */ /* 0x000fe20000000a00 */
[----:B------:R-:W-:Y:S01]  /*b850*/  ULOP3.LUT UR42, UR6, 0xffff, URZ, 0xc0, !UPT ;  /* 0x0000ffff062a7892 */ /* 0x000fe2000f8ec03f */
[----:B------:R-:W-:Y:S01]  /*b860*/  IMAD.MOV.U32 R25, RZ, RZ, RZ ;  /* 0x000000ffff197224 */ /* 0x000fe200078e00ff */
[----:B------:R-:W-:-:S03]  /*b870*/  UISETP.NE.U32.AND UP0, UPT, UR4, URZ, UPT ;  /* 0x0000003f0400728c */ /* 0x000fc6000bf05070 */
        /* <DEDUP_REMOVED lines=12> */
[----:B------:R-:W-:-:S04]  /*b940*/  USHF.R.U32.HI UR4, URZ, 0x10, UR6 ;  /* 0x000000103f047899 */ /* 0x000fc80008011606 */
[----:B------:R-:W-:-:S11]  /*b950*/  UISETP.NE.AND UP0, UPT, UR4, URZ, UPT ;  /* 0x0000003f0400728c */ /* 0x000fd6000bf05270 */
[----:B------:R-:W-:Y:S02]  /*b960*/  @!UP0 ULDC UR4, c[0x0][0x9f0] ;  /* 0x00027c0000048ab9 */ /* 0x000fe40000000800 */
[----:B------:R-:W-:Y:S01]  /*b970*/  IMAD.U32 R4, RZ, RZ, UR4 ;  /* 0x00000004ff047e24 */ /* 0x000fe2000f8e00ff */
[----:B------:R-:W-:-:S04]  /*b980*/  UIADD3 UR5, UR41, -0x1, UR4 ;  /* 0xffffffff29057890 */ /* 0x000fc8000fffe004 */
[-C--:B------:R-:W-:Y:S02]  /*b990*/  IABS R5, R4.reuse ;  /* 0x0000000400057213 */ /* 0x080fe40000000000 */
[----:B------:R-:W-:Y:S01]  /*b9a0*/  IMAD.U32 R8, RZ, RZ, UR5 ;  /* 0x00000005ff087e24 */ /* 0x000fe2000f8e00ff */
[----:B------:R-:W-:Y:S01]  /*b9b0*/  IABS R4, R4 ;  /* 0x0000000400047213 */ /* 0x000fe20000000000 */
[----:B------:R-:W0:Y:S01]  /*b9c0*/  I2F.RP R0, R5 ;  /* 0x0000000500007306 */ /* 0x000e220000209400 */
[----:B------:R-:W-:-:S03]  /*b9d0*/  ULOP3.LUT UR5, UR5, UR4, URZ, 0x3c, !UPT ;  /* 0x0000000405057292 */ /* 0x000fc6000f8e3c3f */
[----:B------:R-:W-:-:S03]  /*b9e0*/  IMAD.MOV R4, RZ, RZ, -R4 ;  /* 0x000000ffff047224 */ /* 0x000fc600078e0a04 */
[----:B------:R-:W-:Y:S01]  /*b9f0*/  ISETP.LE.AND P2, PT, RZ, UR5, PT ;  /* 0x00000005ff007c0c */ /* 0x000fe2000bf43270 */
[----:B0-----:R-:W0:Y:S02]  /*ba00*/  MUFU.RCP R0, R0 ;  /* 0x0000000000007308 */ /* 0x001e240000001000 */
[----:B0-----:R-:W-:Y:S02]  /*ba10*/  IADD3 R2, R0, 0xffffffe, RZ ;  /* 0x0ffffffe00027810 */ /* 0x001fe40007ffe0ff */
[----:B------:R-:W-:-:S04]  /*ba20*/  IABS R0, R8 ;  /* 0x0000000800007213 */ /* 0x000fc80000000000 */
[----:B------:R0:W1:Y:S02]  /*ba30*/  F2I.FTZ.U32.TRUNC.NTZ R3, R2 ;  /* 0x0000000200037305 */ /* 0x000064000021f000 */
        /* <DEDUP_REMOVED lines=8> */
[----:B------:R-:W-:Y:S01]  /*bac0*/  @!P1 IMAD.IADD R0, R0, 0x1, -R5 ;  /* 0x0000000100009824 */ /* 0x000fe200078e0a05 */
[----:B------:R-:W-:Y:S02]  /*bad0*/  @!P1 IADD3 R3, R3, 0x1, RZ ;  /* 0x0000000103039810 */ /* 0x000fe40007ffe0ff */
[----:B------:R-:W-:Y:S02]  /*bae0*/  ISETP.NE.AND P1, PT, RZ, UR4, PT ;  /* 0x00000004ff007c0c */ /* 0x000fe4000bf25270 */
[----:B------:R-:W-:-:S13]  /*baf0*/  ISETP.GE.U32.AND P0, PT, R0, R5, PT ;  /* 0x000000050000720c */ /* 0x000fda0003f06070 */
[----:B------:R-:W-:-:S04]  /*bb00*/  @P0 VIADD R3, R3, 0x1 ;  /* 0x0000000103030836 */ /* 0x000fc80000000000 */
[----:B------:R-:W-:Y:S01]  /*bb10*/  @!P2 IMAD.MOV R3, RZ, RZ, -R3 ;  /* 0x000000ffff03a224 */ /* 0x000fe200078e0a03 */
[----:B------:R-:W-:-:S05]  /*bb20*/  @!P1 LOP3.LUT R3, RZ, UR4, RZ, 0x33, !PT ;  /* 0x00000004ff039c12 */ /* 0x000fca000f8e33ff */
[----:B------:R-:W-:-:S07]  /*bb30*/  IMAD.MOV.U32 R25, RZ, RZ, R3 ;  /* 0x000000ffff197224 */ /* 0x000fce00078e0003 */
.L_x_9389:
[----:B------:R-:W-:Y:S02]  /*bb40*/  IMAD R24, R25, UR42, RZ ;  /* 0x0000002a19187c24 */ /* 0x000fe4000f8e02ff */
[----:B------:R-:W-:Y:S02]  /*bb50*/  IMAD.MOV.U32 R0, RZ, RZ, RZ ;  /* 0x000000ffff007224 */ /* 0x000fe400078e00ff */
[----:B------:R-:W-:Y:S01]  /*bb60*/  IMAD.MOV.U32 R2, RZ, RZ, 0x1 ;  /* 0x00000001ff027424 */ /* 0x000fe200078e00ff */
[----:B------:R-:W-:-:S04]  /*bb70*/  VIADDMNMX R26, R24, R25, UR41, PT ;  /* 0x00000029181a7e46 */ /* 0x000fc8000b800119 */
[----:B------:R-:W-:-:S13]  /*bb80*/  ISETP.GT.AND P0, PT, R26, R24, PT ;  /* 0x000000181a00720c */ /* 0x000fda0003f04270 */
[----:B------:R-:W-:Y:S05]  /*bb90*/  @!P0 BRA `(.L_x_9388) ;  /* 0x0000003400c48947 */ /* 0x000fea0003800000 */
        /* <DEDUP_REMOVED lines=23> */
.L_x_9390:
        /* <DEDUP_REMOVED lines=20> */
.L_x_9392:
[----:B------:R0:W1:Y:S01]  /*be50*/  LDC.64 R2, c[0x4][R16] ;  /* 0x0100000010027b82 */ /* 0x0000620000000a00 */
[----:B------:R-:W-:Y:S01]  /*be60*/  ULDC.64 UR4, c[0x4][0x1b8] ;  /* 0x01006e0000047ab9 */ /* 0x000fe20000000a00 */
[----:B------:R-:W-:Y:S01]  /*be70*/  ULDC.64 UR6, c[0x4][0x1c0] ;  /* 0x0100700000067ab9 */ /* 0x000fe20000000a00 */
[----:B------:R-:W-:Y:S02]  /*be80*/  IMAD.U32 R4, RZ, RZ, UR4 ;  /* 0x00000004ff047e24 */ /* 0x000fe4000f8e00ff */
        /* <DEDUP_REMOVED lines=11> */
.L_x_9391:
[----:B------:R-:W0:Y:S01]  /*bf40*/  LDC.64 R2, c[0x0][0x9f8] ;  /* 0x00027e00ff027b82 */ /* 0x000e220000000a00 */
[----:B------:R-:W-:-:S07]  /*bf50*/  IMAD.MOV.U32 R18, RZ, RZ, R17 ;  /* 0x000000ffff127224 */ /* 0x000fce00078e0011 */
        /* <DEDUP_REMOVED lines=8> */
[----:B------:R-:W-:Y:S02]  /*bfe0*/  IADD3 R17, R26, -0x1, RZ ;  /* 0xffffffff1a117810 */ /* 0x000fe40007ffe0ff */
[----:B------:R-:W-:-:S04]  /*bff0*/  ISETP.NE.AND.EX P1, PT, R5, RZ, PT, P0 ;  /* 0x000000ff0500720c */ /* 0x000fc80003f25300 */
[----:B------:R-:W-:Y:S02]  /*c000*/  P2R R23, PR, RZ, 0x2 ;  /* 0x00000002ff177803 */ /* 0x000fe40000000000 */
[----:B--2---:R-:W-:Y:S02]  /*c010*/  SHF.R.S32.HI R19, RZ, 0x1f, R18 ;  /* 0x0000001fff137819 */ /* 0x004fe40000011412 */
[----:B------:R-:W-:Y:S01]  /*c020*/  SEL R16, R18, RZ, !P1 ;  /* 0x000000ff12107207 */ /* 0x000fe20004800000 */
[----:B------:R-:W-:Y:S06]  /*c030*/  BRA.DIV UR4, `(.L_x_9393) ;  /* 0x0000003604d07947 */ /* 0x000fec000b800000 */
[----:B------:R0:W1:Y:S02]  /*c040*/  SHFL.IDX PT, R14, R22, RZ, 0x1f ;  /* 0x00001fff160e7589 */ /* 0x00006400000e0000 */
.L_x_9477:
[----:B-1----:R-:W-:Y:S02]  /*c050*/  ISETP.NE.AND P0, PT, R14, RZ, PT ;  /* 0x000000ff0e00720c */ /* 0x002fe40003f05270 */
[----:B------:R-:W-:-:S04]  /*c060*/  PLOP3.LUT P2, PT, PT, PT, PT, 0x8, 0x0 ;  /* 0x000000000000781c */ /* 0x000fc80003f4e170 */
[----:B0-----:R-:W-:-:S07]  /*c070*/  P2R R22, PR, RZ, 0x4 ;  /* 0x00000004ff167803 */ /* 0x001fce0000000000 */
[----:B------:R-:W-:Y:S05]  /*c080*/  @P0 BRA `(.L_x_9394) ;  /* 0x0000000400040947 */ /* 0x000fea0003800000 */
[----:B------:R-:W-:-:S03]  /*c090*/  UMOV UR4, 0xffffffff ;  /* 0xffffffff00047882 */ /* 0x000fc60000000000 */
[----:B------:R-:W-:Y:S05]  /*c0a0*/  BRA.DIV UR4, `(.L_x_9395) ;  /* 0x0000003604d47947 */ /* 0x000fea000b800000 */
[----:B------:R-:W-:-:S13]  /*c0b0*/  ELECT P6, URZ, PT ;  /* 0x00000000003f782f */ /* 0x000fda00038c0000 */
.L_x_9480:
[----:B------:R-:W-:Y:S05]  /*c0c0*/  @!P6 BRA `(.L_x_9394) ;  /* 0x0000000000f4e947 */ /* 0x000fea0003800000 */
[----:B------:R-:W-:Y:S02]  /*c0d0*/  IMAD.MOV.U32 R0, RZ, RZ, 0x1 ;  /* 0x00000001ff007424 */ /* 0x000fe400078e00ff */
[----:B------:R-:W-:-:S03]  /*c0e0*/  IMAD.MOV.U32 R16, RZ, RZ, R18 ;  /* 0x000000ffff107224 */ /* 0x000fc600078e0012 */
[----:B------:R-:W-:Y:S01]  /*c0f0*/  SHF.L.U32 R0, R0, 0x1f, RZ ;  /* 0x0000001f00007819 */ /* 0x000fe200000006ff */
[----:B------:R-:W-:Y:S06]  /*c100*/  @!P1 BRA `(.L_x_9396) ;  /* 0x0000000000489947 */ /* 0x000fec0003800000 */
[----:B------:R-:W0:Y:S01]  /*c110*/  LDC R6, c[0x0][0x43c] ;  /* 0x00010f00ff067b82 */ /* 0x000e220000000800 */
[----:B------:R-:W-:Y:S01]  /*c120*/  IMAD.MOV.U32 R7, RZ, RZ, R17 ;  /* 0x000000ffff077224 */ /* 0x000fe200078e0011 */
        /* <DEDUP_REMOVED lines=16> */
.L_x_9396:
[----:B------:R-:W1:Y:S01]  /*c230*/  SYNCS.PHASECHK.TRANS64.TRYWAIT P0, [UR40+0x31c40], R0 ;  /* 0x031c4000ff0075a7 */ /* 0x000e620008000168 */
[----:B------:R-:W-:Y:S01]  /*c240*/  ISETP.NE.AND P1, PT, R28, RZ, PT ;  /* 0x000000ff1c00720c */ /* 0x000fe20003f25270 */
[----:B-1----:R-:W-:-:S12]  /*c250*/  @!P0 BRA `(.L_x_9397) ;  /* 0x0000003400888947 */ /* 0x002fd80003800000 */
.L_x_9481:
[----:B------:R-:W-:Y:S05]  /*c260*/  @P1 BRA `(.L_x_9398) ;  /* 0x0000000000181947 */ /* 0x000fea0003800000 */
[----:B------:R-:W2:Y:S01]  /*c270*/  S2R R2, SR_TID.X ;  /* 0x0000000000027919 */ /* 0x000ea20000002100 */
[----:B-1----:R-:W-:-:S04]  /*c280*/  IMAD.MOV.U32 R0, RZ, RZ, 0x6c00 ;  /* 0x00006c00ff007424 */ /* 0x002fc800078e00ff */
[----:B------:R3:W-:Y:S01]  /*c290*/  SYNCS.ARRIVE.TRANS64 RZ, [UR40+0x31c30], R0 ;  /* 0x031c3000ffff79a7 */ /* 0x0007e20008000028 */
[----:B--2---:R-:W-:-:S13]  /*c2a0*/  LOP3.LUT P0, RZ, R2, 0x1f, RZ, 0xc0, !PT ;  /* 0x0000001f02ff7812 */ /* 0x004fda000780c0ff */
[----:B---3--:R-:W-:Y:S05]  /*c2b0*/  @!P0 BRA `(.L_x_9398) ;  /* 0x0000000000048947 */ /* 0x008fea0003800000 */
[----:B------:R-:W-:Y:S01]  /*c2c0*/  BPT.TRAP 0x1 ;  /* 0x000000040000795c */ /* 0x000fe20000300000 */
.L_x_9398:
[----:B------:R-:W-:Y:S01]  /*c2d0*/  R2UR UR11, R17 ;  /* 0x00000000110b72ca */ /* 0x000fe200000e0000 */
[----:B------:R-:W-:Y:S01]  /*c2e0*/  ULDC.64 UR4, c[0x0][0x198] ;  /* 0x0000660000047ab9 */ /* 0x000fe20000000a00 */
[----:B-----5:R-:W-:Y:S01]  /*c2f0*/  R2UR UR13, R16 ;  /* 0x00000000100d72ca */ /* 0x020fe200000e0000 */
[----:B------:R-:W-:Y:S01]  /*c300*/  UIADD3 UR4, UP0, UR4, 0x370, URZ ;  /* 0x0000037004047890 */ /* 0x000fe2000ff1e03f */
[----:B------:R-:W-:Y:S01]  /*c310*/  PLOP3.LUT P0, PT, PT, PT, PT, 0x80, 0x0 ;  /* 0x000000000000781c */ /* 0x000fe20003f0f070 */
[----:B------:R-:W-:Y:S02]  /*c320*/  UIADD3 UR8, UR40, 0x16a00, URZ ;  /* 0x00016a0028087890 */ /* 0x000fe4000fffe03f */
[----:B------:R-:W-:Y:S01]  /*c330*/  UIADD3 UR9, UR40, 0x31c30, URZ ;  /* 0x00031c3028097890 */ /* 0x000fe2000fffe03f */
[----:B------:R-:W-:Y:S01]  /*c340*/  P2R R22, PR, RZ, 0x1 ;  /* 0x00000001ff167803 */ /* 0x000fe20000000000 */
        /* <DEDUP_REMOVED lines=16> */
[----:B------:R2:W-:Y:S01]  /*c450*/  UTMALDG.4D [UR8], [UR4], desc[UR6] ;  /* 0x00000608040075b4 */ /* 0x0005e20008019000 */
[----:B------:R-:W-:Y:S01]  /*c460*/  UMOV UR35, UR11 ;  /* 0x0000000b00237c82 */ /* 0x000fe20008000000 */
[----:B------:R2:W-:Y:S01]  /*c470*/  UTMALDG.4D [UR16], [UR4], desc[UR6] ;  /* 0x00000610040075b4 */ /* 0x0005e20008019000 */
[----:B------:R2:W-:Y:S02]  /*c480*/  UTMALDG.4D [UR32], [UR4], desc[UR6] ;  /* 0x00000620040075b4 */ /* 0x0005e40008019000 */
[----:B--2---:R-:W-:Y:S01]  /*c490*/  NOP ;  /* 0x0000000000007918 */ /* 0x004fe20000000000 */
.L_x_9394:
[----:B------:R-:W-:Y:S05]  /*c4a0*/  WARPSYNC.ALL ;  /* 0x0000000000007948 */ /* 0x000fea0003800000 */
[----:B-1----:R-:W1:Y:S01]  /*c4b0*/  S2R R0, SR_CTAID.Z ;  /* 0x0000000000007919 */ /* 0x002e620000002700 */
[----:B------:R-:W-:Y:S02]  /*c4c0*/  UIADD3 UR5, UR40, 0xda00, URZ ;  /* 0x0000da0028057890 */ /* 0x000fe4000fffe03f */
[----:B------:R-:W-:Y:S01]  /*c4d0*/  USHF.R.S32.HI UR4, URZ, 0x1f, UR36 ;  /* 0x0000001f3f047899 */ /* 0x000fe20008011424 */
[----:B------:R-:W-:Y:S01]  /*c4e0*/  BAR.SYNC.DEFER_BLOCKING 0x8, 0x200 ;  /* 0x0208000000007b1d */ /* 0x000fe20000010000 */
[----:B------:R-:W-:-:S05]  /*c4f0*/  ULOP3.LUT UP0, URZ, UR5, 0x1bf, URZ, 0xc0, !UPT ;  /* 0x000001bf053f7892 */ /* 0x000fca000f80c03f */
[----:B------:R-:W-:Y:S01]  /*c500*/  ULDC.64 UR6, c[0x0][0x2d8] ;  /* 0x0000b60000067ab9 */ /* 0x000fe20000000a00 */
[----:B------:R-:W-:Y:S01]  /*c510*/  PLOP3.LUT P0, PT, PT, PT, UP0, 0x80, 0x0 ;  /* 0x000000000000781c */ /* 0x000fe20003f0f008 */
[----:B------:R-:W-:Y:S02]  /*c520*/  UIMAD UR4, UR4, UR6, URZ ;  /* 0x00000006040472a4 */ /* 0x000fe4000f8e023f */
[----:B------:R-:W-:Y:S02]  /*c530*/  UIMAD.WIDE.U32 UR44, UR36, UR6, URZ ;  /* 0x00000006242c72a5 */ /* 0x000fe4000f8e003f */
[----:B------:R-:W-:-:S04]  /*c540*/  UIMAD UR4, UR36, UR7, UR4 ;  /* 0x00000007240472a4 */ /* 0x000fc8000f8e0204 */
[----:B------:R-:W-:Y:S01]  /*c550*/  UIADD3 UR43, UR45, UR4, URZ ;  /* 0x000000042d2b7290 */ /* 0x000fe2000fffe03f */
[----:B-1----:R-:W-:-:S03]  /*c560*/  SHF.R.S32.HI R29, RZ, 0x1f, R0 ;  /* 0x0000001fff1d7819 */ /* 0x002fc60000011400 */
[----:B------:R-:W-:Y:S08]  /*c570*/  @!P0 BRA `(.L_x_9399) ;  /* 0x0000000000408947 */ /* 0x000ff00003800000 */
[----:B------:R-:W-:Y:S01]  /*c580*/  MOV R2, 0x0 ;  /* 0x0000000000027802 */ /* 0x000fe20000000f00 */
[----:B------:R-:W-:Y:S01]  /*c590*/  ULDC.64 UR6, c[0x4][0x1b8] ;  /* 0x01006e0000067ab9 */ /* 0x000fe20000000a00 */
[----:B------:R-:W-:Y:S01]  /*c5a0*/  ULDC.64 UR8, c[0x4][0x1c0] ;  /* 0x0100700000087ab9 */ /* 0x000fe20000000a00 */
[----:B------:R-:W-:Y:S01]  /*c5b0*/  ULDC.64 UR4, c[0x4][0x68] ;  /* 0x01001a0000047ab9 */ /* 0x000fe20000000a00 */
[----:B0-----:R-:W-:Y:S01]  /*c5c0*/  IMAD.U32 R4, RZ, RZ, UR6 ;  /* 0x00000006ff047e24 */ /* 0x001fe2000f8e00ff */
        /* <DEDUP_REMOVED lines=11> */
.L_x_9399:
[----:B------:R-:W1:Y:S01]  /*c680*/  LDC R14, c[0x0][0x448] ;  /* 0x00011200ff0e7b82 */ /* 0x000e620000000800 */
[----:B------:R-:W2:Y:S01]  /*c690*/  S2R R20, SR_TID.X ;  /* 0x0000000000147919 */ /* 0x000ea20000002100 */
[----:B------:R-:W-:Y:S01]  /*c6a0*/  SHF.R.U32.HI R11, RZ, 0x2, R28 ;  /* 0x00000002ff0b7819 */ /* 0x000fe2000001161c */
[----:B------:R-:W-:Y:S01]  /*c6b0*/  UMOV UR4, UR44 ;  /* 0x0000002c00047c82 */ /* 0x000fe20008000000 */
[----:B------:R-:W-:Y:S01]  /*c6c0*/  UMOV UR5, UR43 ;  /* 0x0000002b00057c82 */ /* 0x000fe20008000000 */
[----:B------:R-:W3:Y:S01]  /*c6d0*/  S2R R12, SR_CTAID.X ;  /* 0x00000000000c7919 */ /* 0x000ee20000002500 */
[----:B------:R-:W-:Y:S01]  /*c6e0*/  ULDC.64 UR6, c[0x0][0x2c8] ;  /* 0x0000b20000067ab9 */ /* 0x000fe20000000a00 */
[----:B------:R-:W-:Y:S01]  /*c6f0*/  ULDC.64 UR8, c[0x0][0x280] ;  /* 0x0000a00000087ab9 */ /* 0x000fe20000000a00 */
[----:B------:R-:W4:Y:S01]  /*c700*/  LDC.64 R2, c[0x0][0x2e0] ;  /* 0x0000b800ff027b82 */ /* 0x000f220000000a00 */
[----:B------:R-:W5:Y:S01]  /*c710*/  S2R R21, SR_CTAID.Z ;  /* 0x0000000000157919 */ /* 0x000f620000002700 */
[----:B-1----:R-:W-:Y:S01]  /*c720*/  ISETP.NE.AND P0, PT, R14, 0x1, PT ;  /* 0x000000010e00780c */ /* 0x002fe20003f05270 */
[----:B--2---:R-:W-:-:S12]  /*c730*/  IMAD.SHL.U32 R0, R20, 0x20, RZ ;  /* 0x0000002014007824 */ /* 0x004fd800078e00ff */
[----:B0-----:R-:W0:Y:S01]  /*c740*/  @P0 LDC R5, c[0x0][0x44c] ;  /* 0x00011300ff050b82 */ /* 0x001e220000000800 */
[----:B------:R-:W-:-:S05]  /*c750*/  LOP3.LUT R0, R11, 0x60, R0, 0xf8, !PT ;  /* 0x000000600b007812 */ /* 0x000fca00078ef800 */
[----:B---3--:R-:W-:Y:S02]  /*c760*/  IMAD R0, R12, 0xc0, R0 ;  /* 0x000000c00c007824 */ /* 0x008fe400078e0200 */
[----:B------:R-:W1:Y:S02]  /*c770*/  @P0 LDC R7, c[0x0][0x450] ;  /* 0x00011400ff070b82 */ /* 0x000e640000000800 */
[----:B------:R-:W-:-:S06]  /*c780*/  VIADD R9, R0, 0x80 ;  /* 0x0000008000097836 */ /* 0x000fcc0000000000 */
[----:B------:R-:W2:Y:S08]  /*c790*/  @P0 LDC R8, c[0x0][0x44c] ;  /* 0x00011300ff080b82 */ /* 0x000eb00000000800 */
[----:B------:R-:W3:Y:S01]  /*c7a0*/  @P0 LDC R4, c[0x0][0x450] ;  /* 0x00011400ff040b82 */ /* 0x000ee20000000800 */
[----:B0-----:R-:W-:Y:S01]  /*c7b0*/  @P0 IMAD.HI.U32 R6, R0, R5, RZ ;  /* 0x0000000500060227 */ /* 0x001fe200078e00ff */
[----:B------:R-:W-:-:S04]  /*c7c0*/  MOV R5, R0 ;  /* 0x0000000000057202 */ /* 0x000fc80000000f00 */
[----:B-1----:R-:W-:Y:S02]  /*c7d0*/  @P0 SHF.R.U32.HI R5, RZ, R7, R6 ;  /* 0x00000007ff050219 */ /* 0x002fe40000011606 */
[----:B------:R-:W-:-:S03]  /*c7e0*/  SHF.R.U32.HI R6, RZ, 0x3, R20 ;  /* 0x00000003ff067819 */ /* 0x000fc60000011614 */
[----:B------:R-:W-:Y:S01]  /*c7f0*/  IMAD.MOV R13, RZ, RZ, -R5 ;  /* 0x000000ffff0d7224 */ /* 0x000fe200078e0a05 */
[----:B------:R-:W-:Y:S01]  /*c800*/  LOP3.LUT R6, R6, 0x3, RZ, 0xc0, !PT ;  /* 0x0000000306067812 */ /* 0x000fe200078ec0ff */
[----:B--2---:R-:W-:-:S04]  /*c810*/  @P0 IMAD.HI.U32 R7, R9, R8, RZ ;  /* 0x0000000809070227 */ /* 0x004fc800078e00ff */
[----:B------:R-:W-:Y:S02]  /*c820*/  IMAD.MOV.U32 R8, RZ, RZ, R9 ;  /* 0x000000ffff087224 */ /* 0x000fe400078e0009 */
[----:B------:R-:W-:Y:S01]  /*c830*/  IMAD R13, R14, R13, R0 ;  /* 0x0000000d0e0d7224 */ /* 0x000fe200078e0200 */
[----:B---3--:R-:W-:Y:S01]  /*c840*/  @P0 SHF.R.U32.HI R8, RZ, R4, R7 ;  /* 0x00000004ff080219 */ /* 0x008fe20000011607 */
[----:B----4-:R-:W-:-:S03]  /*c850*/  IMAD R4, R29, R2, RZ ;  /* 0x000000021d047224 */ /* 0x010fc600078e02ff */
[----:B------:R-:W-:Y:S01]  /*c860*/  SHF.R.S32.HI R0, RZ, 0x1f, R13 ;  /* 0x0000001fff007819 */ /* 0x000fe2000001140d */
[C---:B-----5:R-:W-:Y:S01]  /*c870*/  IMAD R7, R21.reuse, R3, R4 ;  /* 0x0000000315077224 */ /* 0x060fe200078e0204 */
[----:B------:R-:W-:Y:S01]  /*c880*/  SHF.R.S32.HI R4, RZ, 0x1f, R5 ;  /* 0x0000001fff047819 */ /* 0x000fe20000011405 */
[----:B------:R-:W-:Y:S01]  /*c890*/  IMAD.WIDE.U32 R2, R21, R2, UR4 ;  /* 0x0000000415027e25 */ /* 0x000fe2000f8e0002 */
[----:B------:R-:W-:-:S03]  /*c8a0*/  ULDC.64 UR4, c[0x0][0x2d0] ;  /* 0x0000b40000047ab9 */ /* 0x000fc60000000a00 */
[----:B------:R-:W-:Y:S02]  /*c8b0*/  IMAD R4, R4, UR4, RZ ;  /* 0x0000000404047c24 */ /* 0x000fe4000f8e02ff */
[----:B------:R-:W-:Y:S02]  /*c8c0*/  IMAD.IADD R3, R3, 0x1, R7 ;  /* 0x0000000103037824 */ /* 0x000fe400078e0207 */
[C---:B------:R-:W-:Y:S02]  /*c8d0*/  IMAD R7, R5.reuse, UR5, R4 ;  /* 0x0000000505077c24 */ /* 0x040fe4000f8e0204 */
[----:B------:R-:W-:-:S04]  /*c8e0*/  IMAD.WIDE.U32 R4, R5, UR4, R2 ;  /* 0x0000000405047c25 */ /* 0x000fc8000f8e0002 */
[----:B------:R-:W-:Y:S02]  /*c8f0*/  IMAD R0, R0, UR6, RZ ;  /* 0x0000000600007c24 */ /* 0x000fe4000f8e02ff */
[----:B------:R-:W-:Y:S02]  /*c900*/  IMAD.IADD R5, R5, 0x1, R7 ;  /* 0x0000000105057824 */ /* 0x000fe400078e0207 */
[C---:B------:R-:W-:Y:S01]  /*c910*/  IMAD R7, R13.reuse, UR7, R0 ;  /* 0x000000070d077c24 */ /* 0x040fe2000f8e0200 */
[----:B------:R-:W-:Y:S01]  /*c920*/  SHF.L.U32 R0, R20, 0x3, RZ ;  /* 0x0000000314007819 */ /* 0x000fe200000006ff */
[----:B------:R-:W-:-:S03]  /*c930*/  IMAD.WIDE.U32 R4, R13, UR6, R4 ;  /* 0x000000060d047c25 */ /* 0x000fc6000f8e0004 */
[----:B------:R-:W-:Y:S01]  /*c940*/  LOP3.LUT R21, R0, 0x18, RZ, 0xc0, !PT ;  /* 0x0000001800157812 */ /* 0x000fe200078ec0ff */
[----:B------:R-:W-:Y:S01]  /*c950*/  IMAD.SHL.U32 R13, R28, 0x8, RZ ;  /* 0x000000081c0d7824 */ /* 0x000fe200078e00ff */
[----:B------:R-:W-:Y:S01]  /*c960*/  LOP3.LUT R0, R0, 0x20, RZ, 0xc0, !PT ;  /* 0x0000002000007812 */ /* 0x000fe200078ec0ff */
[----:B------:R-:W-:Y:S02]  /*c970*/  IMAD.IADD R7, R5, 0x1, R7 ;  /* 0x0000000105077824 */ /* 0x000fe400078e0207 */
[----:B------:R-:W-:Y:S01]  /*c980*/  IMAD.MOV R10, RZ, RZ, -R8 ;  /* 0x000000ffff0a7224 */ /* 0x000fe200078e0a08 */
[----:B------:R-:W-:Y:S01]  /*c990*/  LOP3.LUT R0, R0, 0x300, R13, 0xf8, !PT ;  /* 0x0000030000007812 */ /* 0x000fe200078ef80d */
[C---:B------:R-:W-:Y:S02]  /*c9a0*/  IMAD R13, R6.reuse, 0x40, R21 ;  /* 0x00000040060d7824 */ /* 0x040fe400078e0215 */
[----:B------:R-:W-:Y:S02]  /*c9b0*/  IMAD.SHL.U32 R6, R6, 0x8, RZ ;  /* 0x0000000806067824 */ /* 0x000fe400078e00ff */
[----:B------:R-:W-:-:S02]  /*c9c0*/  IMAD R5, R14, R10, R9 ;  /* 0x0000000a0e057224 */ /* 0x000fc400078e0209 */
[----:B------:R-:W-:Y:S01]  /*c9d0*/  IMAD.WIDE.U32 R2, R8, UR4, R2 ;  /* 0x0000000408027c25 */ /* 0x000fe2000f8e0002 */
[----:B------:R-:W-:Y:S02]  /*c9e0*/  LOP3.LUT R0, R0, R13, R6, 0xf6, !PT ;  /* 0x0000000d00007212 */ /* 0x000fe400078ef606 */
[----:B------:R-:W-:-:S04]  /*c9f0*/  LEA R6, P0, R4, UR8, 0x1 ;  /* 0x0000000804067c11 */ /* 0x000fc8000f8008ff */
[----:B------:R-:W-:Y:S02]  /*ca00*/  LEA.HI.X R7, R4, UR9, R7, 0x1, P0 ;  /* 0x0000000904077c11 */ /* 0x000fe400080f0c07 */
[----:B------:R-:W-:-:S05]  /*ca10*/  SHF.R.S32.HI R4, RZ, 0x1f, R8 ;  /* 0x0000001fff047819 */ /* 0x000fca0000011408 */
[----:B------:R-:W-:Y:S01]  /*ca20*/  IMAD R9, R4, UR4, RZ ;  /* 0x0000000404097c24 */ /* 0x000fe2000f8e02ff */
[----:B------:R-:W-:Y:S01]  /*ca30*/  SHF.R.S32.HI R4, RZ, 0x1f, R5 ;  /* 0x0000001fff047819 */ /* 0x000fe20000011405 */
[----:B------:R-:W-:Y:S02]  /*ca40*/  ULDC UR4, c[0x0][0x2b8] ;  /* 0x0000ae0000047ab9 */ /* 0x000fe40000000800 */
[----:B------:R-:W-:Y:S01]  /*ca50*/  IMAD R9, R8, UR5, R9 ;  /* 0x0000000508097c24 */ /* 0x000fe2000f8e0209 */
[----:B------:R-:W-:Y:S01]  /*ca60*/  ISETP.GE.AND P2, PT, R21, UR4, PT ;  /* 0x0000000415007c0c */ /* 0x000fe2000bf46270 */
[----:B------:R-:W-:-:S03]  /*ca70*/  IMAD R4, R4, UR6, RZ ;  /* 0x0000000604047c24 */ /* 0x000fc6000f8e02ff */
[----:B------:R-:W-:Y:S01]  /*ca80*/  IADD3 R3, R3, R9, RZ ;  /* 0x0000000903037210 */ /* 0x000fe20007ffe0ff */
[----:B------:R-:W-:Y:S01]  /*ca90*/  IMAD R9, R5, UR7, R4 ;  /* 0x0000000705097c24 */ /* 0x000fe2000f8e0204 */
[----:B------:R-:W-:Y:S01]  /*caa0*/  LOP3.LUT R4, R21, 0x20, RZ, 0xfc, !PT ;  /* 0x0000002015047812 */ /* 0x000fe200078efcff */
[----:B------:R-:W-:-:S03]  /*cab0*/  IMAD.WIDE.U32 R2, R5, UR6, R2 ;  /* 0x0000000605027c25 */ /* 0x000fc6000f8e0002 */
[----:B------:R-:W-:Y:S02]  /*cac0*/  ISETP.GE.AND P0, PT, R4, UR4, PT ;  /* 0x0000000404007c0c */ /* 0x000fe4000bf06270 */
[----:B------:R-:W-:Y:S01]  /*cad0*/  LOP3.LUT R4, R21, 0x40, RZ, 0xfc, !PT ;  /* 0x0000004015047812 */ /* 0x000fe200078efcff */
[----:B------:R-:W-:Y:S01]  /*cae0*/  IMAD.IADD R3, R3, 0x1, R9 ;  /* 0x0000000103037824 */ /* 0x000fe200078e0209 */
[----:B------:R-:W-:Y:S02]  /*caf0*/  LEA R20, P3, R2, UR8, 0x1 ;  /* 0x0000000802147c11 */ /* 0x000fe4000f8608ff */
[----:B------:R-:W-:Y:S01]  /*cb00*/  ISETP.GE.AND P1, PT, R4, UR4, PT ;  /* 0x0000000404007c0c */ /* 0x000fe2000bf26270 */
[----:B------:R-:W-:Y:S01]  /*cb10*/  UMOV UR4, 0xffffffff ;  /* 0xffffffff00047882 */ /* 0x000fe20000000000 */
[----:B------:R-:W-:Y:S02]  /*cb20*/  LEA.HI.X R10, R2, UR9, R3, 0x1, P3 ;  /* 0x00000009020a7c11 */ /* 0x000fe400098f0c03 */
[----:B------:R-:W-:Y:S09]  /*cb30*/  BRA.DIV UR4, `(.L_x_9400) ;  /* 0x0000002e04687947 */ /* 0x000ff2000b800000 */
[----:B------:R-:W0:Y:S01]  /*cb40*/  S2R R2, SR_CTAID.X ;  /* 0x0000000000027919 */ /* 0x000e220000002500 */
[----:B------:R-:W1:Y:S01]  /*cb50*/  LDC R4, c[0x0][0x448] ;  /* 0x00011200ff047b82 */ /* 0x000e620000000800 */
[----:B------:R-:W-:Y:S01]  /*cb60*/  ULDC UR4, c[0x0][0x288] ;  /* 0x0000a20000047ab9 */ /* 0x000fe20000000800 */
[----:B------:R-:W-:Y:S04]  /*cb70*/  SHFL.IDX PT, R3, R7, RZ, 0x1c1f ;  /* 0x001c1fff07037589 */ /* 0x000fe800000e0000 */
[----:B------:R-:W-:Y:S04]  /*cb80*/  SHFL.IDX PT, R5, R7, 0x1, 0x1c1f ;  /* 0x003c1f0007057f89 */ /* 0x000fe800000e0000 */
[----:B------:R-:W-:Y:S01]  /*cb90*/  SHFL.IDX PT, R14, R6, 0x2, 0x1c1f ;  /* 0x005c1f00060e7f89 */ /* 0x000fe200000e0000 */
[----:B-1----:R-:W-:-:S03]  /*cba0*/  IMAD R9, R4, UR4, RZ ;  /* 0x0000000404097c24 */ /* 0x002fc6000f8e02ff */
[----:B------:R-:W-:Y:S01]  /*cbb0*/  SHFL.IDX PT, R4, R6, 0x1, 0x1c1f ;  /* 0x003c1f0006047f89 */ /* 0x000fe200000e0000 */
[----:B0-----:R-:W-:-:S03]  /*cbc0*/  IMAD R8, R2, 0xc0, R11 ;  /* 0x000000c002087824 */ /* 0x001fc600078e020b */
[----:B------:R-:W0:Y:S01]  /*cbd0*/  SHFL.IDX PT, R2, R6, RZ, 0x1c1f ;  /* 0x001c1fff06027589 */ /* 0x000e2200000e0000 */
[C---:B------:R-:W-:Y:S01]  /*cbe0*/  VIADD R12, R8.reuse, 0x20 ;  /* 0x00000020080c7836 */ /* 0x040fe20000000000 */
[----:B------:R-:W-:-:S13]  /*cbf0*/  ISETP.GE.AND P3, PT, R8, R9, PT ;  /* 0x000000090800720c */ /* 0x000fda0003f66270 */
[----:B------:R-:W-:Y:S01]  /*cc00*/  @!P3 LEA R29, R0, UR40, 0x1 ;  /* 0x00000028001dbc11 */ /* 0x000fe2000f8e08ff */
[----:B0-----:R-:W-:-:S05]  /*cc10*/  @!P3 IMAD.WIDE.U32 R2, R21, 0x2, R2 ;  /* 0x000000021502b825 */ /* 0x001fca00078e0002 */
[----:B------:R-:W-:Y:S04]  /*cc20*/  @!P3 LDGSTS.E.BYPASS.LTC128B.128 [R29+0xda00], desc[UR38][R2.64], !P2 ;  /* 0x0da00000021dbfae */ /* 0x000fe8000d101d66 */
[----:B------:R-:W-:Y:S04]  /*cc30*/  @!P3 LDGSTS.E.BYPASS.LTC128B.128 [R29+0x10a00], desc[UR38][R2.64+0x40], !P0 ;  /* 0x10a00040021dbfae */ /* 0x000fe8000c101d66 */
[----:B------:R0:W-:Y:S01]  /*cc40*/  @!P3 LDGSTS.E.BYPASS.LTC128B.128 [R29+0x13a00], desc[UR38][R2.64+0x80], !P1 ;  /* 0x13a00080021dbfae */ /* 0x0001e2000c901d66 */
[----:B------:R-:W-:Y:S01]  /*cc50*/  ISETP.GE.AND P3, PT, R12, R9, PT ;  /* 0x000000090c00720c */ /* 0x000fe20003f66270 */
[----:B------:R-:W-:-:S05]  /*cc60*/  VIADD R12, R8, 0x40 ;  /* 0x00000040080c7836 */ /* 0x000fca0000000000 */
[-C--:B------:R-:W-:Y:S02]  /*cc70*/  ISETP.GE.AND P4, PT, R12, R9.reuse, PT ;  /* 0x000000090c00720c */ /* 0x080fe40003f86270 */
[----:B------:R-:W-:Y:S01]  /*cc80*/  IADD3 R12, R8, 0x60, RZ ;  /* 0x00000060080c7810 */ /* 0x000fe20007ffe0ff */
[----:B0-----:R-:W0:Y:S04]  /*cc90*/  SHFL.IDX PT, R2, R7, 0x2, 0x1c1f ;  /* 0x005c1f0007027f89 */ /* 0x001e2800000e0000 */
[----:B------:R-:W-:Y:S01]  /*cca0*/  @!P3 IMAD.WIDE.U32 R4, R21, 0x2, R4 ;  /* 0x000000021504b825 */ /* 0x000fe200078e0004 */
[----:B------:R-:W-:Y:S01]  /*ccb0*/  @!P3 LEA R29, R0, UR40, 0x1 ;  /* 0x00000028001dbc11 */ /* 0x000fe2000f8e08ff */
[----:B------:R-:W-:Y:S04]  /*ccc0*/  SHFL.IDX PT, R7, R7, 0x3, 0x1c1f ;  /* 0x007c1f0007077f89 */ /* 0x000fe800000e0000 */
[----:B------:R-:W-:Y:S04]  /*ccd0*/  @!P3 LDGSTS.E.BYPASS.LTC128B.128 [R29+0xe200], desc[UR38][R4.64], !P2 ;  /* 0x0e200000041dbfae */ /* 0x000fe8000d101d66 */
[----:B------:R-:W-:Y:S04]  /*cce0*/  @!P3 LDGSTS.E.BYPASS.LTC128B.128 [R29+0x11200], desc[UR38][R4.64+0x40], !P0 ;  /* 0x11200040041dbfae */ /* 0x000fe8000c101d66 */
[----:B------:R1:W-:Y:S01]  /*ccf0*/  @!P3 LDGSTS.E.BYPASS.LTC128B.128 [R29+0x14200], desc[UR38][R4.64+0x80], !P1 ;  /* 0x14200080041dbfae */ /* 0x0003e2000c901d66 */
[----:B------:R-:W-:Y:S01]  /*cd00*/  ISETP.GE.AND P3, PT, R12, R9, PT ;  /* 0x000000090c00720c */ /* 0x000fe20003f66270 */
[----:B0-----:R-:W-:-:S02]  /*cd10*/  IMAD.MOV.U32 R3, RZ, RZ, R2 ;  /* 0x000000ffff037224 */ /* 0x001fc400078e0002 */
[----:B------:R-:W-:Y:S02]  /*cd20*/  IMAD.MOV.U32 R2, RZ, RZ, R14 ;  /* 0x000000ffff027224 */ /* 0x000fe400078e000e */
[----:B------:R-:W0:Y:S01]  /*cd30*/  SHFL.IDX PT, R14, R6, 0x3, 0x1c1f ;  /* 0x007c1f00060e7f89 */ /* 0x000e2200000e0000 */
[----:B-1----:R-:W-:Y:S01]  /*cd40*/  @!P4 LEA R5, R0, UR40, 0x1 ;  /* 0x000000280005cc11 */ /* 0x002fe2000f8e08ff */
[----:B------:R-:W-:Y:S02]  /*cd50*/  @!P4 IMAD.WIDE.U32 R2, R21, 0x2, R2 ;  /* 0x000000021502c825 */ /* 0x000fe400078e0002 */
[----:B------:R-:W-:Y:S02]  /*cd60*/  SHFL.IDX PT, R29, R10, RZ, 0x1c1f ;  /* 0x001c1fff0a1d7589 */ /* 0x000fe400000e0000 */
[----:B------:R-:W-:Y:S02]  /*cd70*/  VIADD R4, R8, 0x80 ;  /* 0x0000008008047836 */ /* 0x000fe40000000000 */
[----:B------:R-:W1:Y:S04]  /*cd80*/  SHFL.IDX PT, R6, R20, RZ, 0x1c1f ;  /* 0x001c1fff14067589 */ /* 0x000e6800000e0000 */
[----:B------:R-:W-:Y:S04]  /*cd90*/  @!P4 LDGSTS.E.BYPASS.LTC128B.128 [R5+0xea00], desc[UR38][R2.64], !P2 ;  /* 0x0ea000000205cfae */ /* 0x000fe8000d101d66 */
[----:B------:R-:W-:Y:S04]  /*cda0*/  @!P4 LDGSTS.E.BYPASS.LTC128B.128 [R5+0x11a00], desc[UR38][R2.64+0x40], !P0 ;  /* 0x11a000400205cfae */ /* 0x000fe8000c101d66 */
[----:B------:R2:W-:Y:S01]  /*cdb0*/  @!P4 LDGSTS.E.BYPASS.LTC128B.128 [R5+0x14a00], desc[UR38][R2.64+0x80], !P1 ;  /* 0x14a000800205cfae */ /* 0x0005e2000c901d66 */
[----:B------:R-:W-:Y:S01]  /*cdc0*/  ISETP.GE.AND P4, PT, R4, R9, PT ;  /* 0x000000090400720c */ /* 0x000fe20003f86270 */
[----:B0-----:R-:W-:-:S02]  /*cdd0*/  IMAD.MOV.U32 R4, RZ, RZ, R14 ;  /* 0x000000ffff047224 */ /* 0x001fc400078e000e */
[----:B------:R-:W0:Y:S04]  /*cde0*/  SHFL.IDX PT, R10, R10, 0x1, 0x1c1f ;  /* 0x003c1f000a0a7f89 */ /* 0x000e2800000e0000 */
[----:B------:R3:W4:Y:S01]  /*cdf0*/  SHFL.IDX PT, R14, R20, 0x1, 0x1c1f ;  /* 0x003c1f00140e7f89 */ /* 0x00072200000e0000 */
[----:B--2---:R-:W-:Y:S01]  /*ce00*/  IMAD.MOV.U32 R5, RZ, RZ, R7 ;  /* 0x000000ffff057224 */ /* 0x004fe200078e0007 */
[C---:B------:R-:W-:Y:S01]  /*ce10*/  @!P3 LEA R7, R0.reuse, UR40, 0x1 ;  /* 0x000000280007bc11 */ /* 0x040fe2000f8e08ff */
[----:B-1----:R-:W-:Y:S01]  /*ce20*/  IMAD.MOV.U32 R2, RZ, RZ, R6 ;  /* 0x000000ffff027224 */ /* 0x002fe200078e0006 */
[----:B------:R-:W-:Y:S01]  /*ce30*/  MOV R6, 0x1 ;  /* 0x0000000100067802 */ /* 0x000fe20000000f00 */
[----:B------:R-:W-:Y:S01]  /*ce40*/  IMAD.MOV.U32 R3, RZ, RZ, R29 ;  /* 0x000000ffff037224 */ /* 0x000fe200078e001d */
[----:B------:R-:W-:Y:S01]  /*ce50*/  @!P4 LEA R29, R0, UR40, 0x1 ;  /* 0x00000028001dcc11 */ /* 0x000fe2000f8e08ff */
[----:B------:R-:W-:-:S04]  /*ce60*/  @!P3 IMAD.WIDE.U32 R4, R21, 0x2, R4 ;  /* 0x000000021504b825 */ /* 0x000fc800078e0004 */
[----:B------:R-:W-:Y:S01]  /*ce70*/  @!P4 IMAD.WIDE.U32 R2, R21, 0x2, R2 ;  /* 0x000000021502c825 */ /* 0x000fe200078e0002 */
[----:B------:R3:W-:Y:S04]  /*ce80*/  @!P3 LDGSTS.E.BYPASS.LTC128B.128 [R7+0xf200], desc[UR38][R4.64], !P2 ;  /* 0x0f2000000407bfae */ /* 0x0007e8000d101d66 */
[----:B------:R3:W-:Y:S04]  /*ce90*/  @!P3 LDGSTS.E.BYPASS.LTC128B.128 [R7+0x12200], desc[UR38][R4.64+0x40], !P0 ;  /* 0x122000400407bfae */ /* 0x0007e8000c101d66 */
[----:B------:R3:W-:Y:S04]  /*cea0*/  @!P3 LDGSTS.E.BYPASS.LTC128B.128 [R7+0x15200], desc[UR38][R4.64+0x80], !P1 ;  /* 0x152000800407bfae */ /* 0x0007e8000c901d66 */
[----:B------:R3:W-:Y:S04]  /*ceb0*/  @!P4 LDGSTS.E.BYPASS.LTC128B.128 [R29+0xfa00], desc[UR38][R2.64], !P2 ;  /* 0x0fa00000021dcfae */ /* 0x0007e8000d101d66 */
[----:B------:R3:W-:Y:S04]  /*cec0*/  @!P4 LDGSTS.E.BYPASS.LTC128B.128 [R29+0x12a00], desc[UR38][R2.64+0x40], !P0 ;  /* 0x12a00040021dcfae */ /* 0x0007e8000c101d66 */
[----:B0---4-:R3:W-:Y:S02]  /*ced0*/  @!P4 LDGSTS.E.BYPASS.LTC128B.128 [R29+0x15a00], desc[UR38][R2.64+0x80], !P1 ;  /* 0x15a00080021dcfae */ /* 0x0117e4000c901d66 */
.L_x_9494:
[----:B------:R-:W-:Y:S01]  /*cee0*/  VIADD R8, R8, 0xa0 ;  /* 0x000000a008087836 */ /* 0x000fe20000000000 */
[----:B------:R-:W-:Y:S01]  /*cef0*/  BSSY B0, `(.L_x_9401) ;  /* 0x000000e000007945 */ /* 0x000fe20003800000 */
[----:B---3--:R-:W-:Y:S02]  /*cf00*/  IMAD.MOV.U32 R4, RZ, RZ, 0x1 ;  /* 0x00000001ff047424 */ /* 0x008fe400078e00ff */
[----:B------:R-:W-:Y:S01]  /*cf10*/  IMAD.MOV.U32 R2, RZ, RZ, R14 ;  /* 0x000000ffff027224 */ /* 0x000fe200078e000e */
[----:B------:R-:W-:Y:S01]  /*cf20*/  ISETP.GE.AND P3, PT, R8, R9, PT ;  /* 0x000000090800720c */ /* 0x000fe20003f66270 */
[----:B------:R-:W-:-:S12]  /*cf30*/  IMAD.MOV.U32 R3, RZ, RZ, R10 ;  /* 0x000000ffff037224 */ /* 0x000fd800078e000a */
[----:B------:R-:W-:Y:S05]  /*cf40*/  @P3 BRA `(.L_x_9402) ;  /* 0x0000000000203947 */ /* 0x000fea0003800000 */
[----:B------:R-:W-:Y:S01]  /*cf50*/  IMAD.WIDE.U32 R2, R21, 0x2, R2 ;  /* 0x0000000215027825 */ /* 0x000fe200078e0002 */
[----:B------:R-:W-:-:S05]  /*cf60*/  LEA R5, R0, UR40, 0x1 ;  /* 0x0000002800057c11 */ /* 0x000fca000f8e08ff */
[----:B------:R-:W-:Y:S01]  /*cf70*/  @!PT LDS RZ, [RZ] ;  /* 0x00000000fffff984 */ /* 0x000fe20000000800 */
[----:B------:R-:W-:Y:S01]  /*cf80*/  @!PT LDS RZ, [RZ] ;  /* 0x00000000fffff984 */ /* 0x000fe20000000800 */
[----:B------:R-:W-:Y:S01]  /*cf90*/  @!PT LDS RZ, [RZ] ;  /* 0x00000000fffff984 */ /* 0x000fe20000000800 */
[----:B------:R0:W-:Y:S04]  /*cfa0*/  LDGSTS.E.BYPASS.LTC128B.128 [R5+0x10200], desc[UR38][R2.64], !P2 ;  /* 0x1020000002057fae */ /* 0x0001e8000d101d66 */
[----:B------:R0:W-:Y:S04]  /*cfb0*/  LDGSTS.E.BYPASS.LTC128B.128 [R5+0x13200], desc[UR38][R2.64+0x40], !P0 ;  /* 0x1320004002057fae */ /* 0x0001e8000c101d66 */
[----:B------:R0:W-:Y:S02]  /*cfc0*/  LDGSTS.E.BYPASS.LTC128B.128 [R5+0x16200], desc[UR38][R2.64+0x80], !P1 ;  /* 0x1620008002057fae */ /* 0x0001e4000c901d66 */
.L_x_9402:
[----:B------:R-:W-:Y:S05]  /*cfd0*/  BSYNC B0 ;  /* 0x0000000000007941 */ /* 0x000fea0003800000 */
.L_x_9401:
[----:B------:R-:W-:Y:S01]  /*cfe0*/  NOP ;  /* 0x0000000000007918 */ /* 0x000fe20000000000 */
[----:B------:R-:W-:Y:S01]  /*cff0*/  SYNCS.ARRIVE.TRANS64.RED.A0T1 RZ, [UR40+0x31c00], RZ ;  /* 0x031c00ffffff79a7 */ /* 0x000fe20008200428 */
[----:B------:R-:W-:Y:S01]  /*d000*/  SHF.L.U32 R0, R4, 0x1f, RZ ;  /* 0x0000001f04007819 */ /* 0x000fe200000006ff */
[----:B------:R-:W-:Y:S01]  /*d010*/  ARRIVES.LDGSTSBAR.64.TRANSCNT [UR40+0x31c00] ;  /* 0x031c0000ff0079b0 */ /* 0x000fe20008000aa8 */
[----:B------:R-:W-:Y:S01]  /*d020*/  NOP ;  /* 0x0000000000007918 */ /* 0x000fe20000000000 */
[----:B------:R-:W-:Y:S01]  /*d030*/  SYNCS.ARRIVE.TRANS64.A1T0 RZ, [UR40+0x31c00], RZ ;  /* 0x031c00ffffff79a7 */ /* 0x000fe20008100028 */
[----:B------:R-:W-:-:S05]  /*d040*/  VIADD R8, R26, 0xfffffffe ;  /* 0xfffffffe1a087836 */ /* 0x000fca0000000000 */
[----:B------:R-:W-:Y:S01]  /*d050*/  ISETP.GE.AND P1, PT, R8, R24, PT ;  /* 0x000000180800720c */ /* 0x000fe20003f26270 */
[----:B------:R-:W1:Y:S02]  /*d060*/  SYNCS.PHASECHK.TRANS64.TRYWAIT P0, [UR40+0x31c20], R0 ;  /* 0x031c2000ff0075a7 */ /* 0x000e640008000168 */
[----:B-1----:R-:W-:Y:S10]  /*d070*/  @!P0 BRA `(.L_x_9403) ;  /* 0x0000003000108947 */ /* 0x002ff40003800000 */
.L_x_9495:
[----:B0-----:R-:W-:Y:S01]  /*d080*/  MOV R0, RZ ;  /* 0x000000ff00007202 */ /* 0x001fe20000000f00 */
[----:B------:R-:W-:Y:S06]  /*d090*/  @!P1 BRA `(.L_x_9404) ;  /* 0x0000001c00609947 */ /* 0x000fec0003800000 */
[----:B------:R-:W-:Y:S01]  /*d0a0*/  UIADD3 UR4, UR42, 0x1, URZ ;  /* 0x000000012a047890 */ /* 0x000fe2000fffe03f */
[----:B------:R-:W0:Y:S01]  /*d0b0*/  S2R R4, SR_TID.X ;  /* 0x0000000000047919 */ /* 0x000e220000002100 */
[----:B------:R-:W-:Y:S01]  /*d0c0*/  LOP3.LUT R24, RZ, R24, RZ, 0x33, !PT ;  /* 0x00000018ff187212 */ /* 0x000fe200078e33ff */
[----:B------:R-:W-:-:S03]  /*d0d0*/  IMAD.MOV.U32 R6, RZ, RZ, 0x1 ;  /* 0x00000001ff067424 */ /* 0x000fc600078e00ff */
[----:B------:R-:W-:-:S05]  /*d0e0*/  IMAD R25, R25, UR4, RZ ;  /* 0x0000000419197c24 */ /* 0x000fca000f8e02ff */
[----:B------:R-:W-:-:S04]  /*d0f0*/  VIMNMX R25, R25, UR41, PT ;  /* 0x0000002919197c48 */ /* 0x000fc8000bfe0100 */
[----:B------:R-:W-:Y:S01]  /*d100*/  LOP3.LUT R2, RZ, R25, RZ, 0x33, !PT ;  /* 0x00000019ff027212 */ /* 0x000fe200078e33ff */
[----:B------:R-:W-:-:S05]  /*d110*/  IMAD.MOV R3, RZ, RZ, -R25 ;  /* 0x000000ffff037224 */ /* 0x000fca00078e0a19 */
[----:B------:R-:W-:-:S05]  /*d120*/  VIADDMNMX R24, R3, 0x1, R24, !PT ;  /* 0x0000000103187846 */ /* 0x000fca0007800118 */
[----:B------:R-:W-:Y:S02]  /*d130*/  VIADD R3, R24, 0xfffffffe ;  /* 0xfffffffe18037836 */ /* 0x000fe40000000000 */
[----:B------:R-:W-:-:S03]  /*d140*/  IMAD.IADD R9, R25, 0x1, R24 ;  /* 0x0000000119097824 */ /* 0x000fc600078e0218 */
[----:B------:R-:W-:Y:S02]  /*d150*/  ISETP.NE.AND P0, PT, R3, R2, PT ;  /* 0x000000020300720c */ /* 0x000fe40003f05270 */
[----:B0-----:R-:W-:Y:S01]  /*d160*/  LOP3.LUT R7, R4, 0x1f, RZ, 0xc0, !PT ;  /* 0x0000001f04077812 */ /* 0x001fe200078ec0ff */
[----:B------:R-:W-:Y:S01]  /*d170*/  IMAD.MOV.U32 R4, RZ, RZ, R16 ;  /* 0x000000ffff047224 */ /* 0x000fe200078e0010 */
[----:B------:R-:W-:-:S09]  /*d180*/  LOP3.LUT R10, R9, 0x1, RZ, 0xc0, !PT ;  /* 0x00000001090a7812 */ /* 0x000fd200078ec0ff */
[----:B------:R-:W-:Y:S05]  /*d190*/  @!P0 BRA `(.L_x_9405) ;  /* 0x0000001000cc8947 */ /* 0x000fea0003800000 */
[----:B------:R-:W-:Y:S01]  /*d1a0*/  BSSY B0, `(.L_x_9405) ;  /* 0x0000132000007945 */ /* 0x000fe20003800000 */
[----:B------:R-:W-:Y:S01]  /*d1b0*/  IADD3 R9, R9, -R10, RZ ;  /* 0x8000000a09097210 */ /* 0x000fe20007ffe0ff */
[----:B------:R-:W-:Y:S02]  /*d1c0*/  IMAD.MOV.U32 R11, RZ, RZ, 0x1 ;  /* 0x00000001ff0b7424 */ /* 0x000fe400078e00ff */
[----:B------:R-:W-:-:S07]  /*d1d0*/  IMAD.MOV.U32 R4, RZ, RZ, R16 ;  /* 0x000000ffff047224 */ /* 0x000fce00078e0010 */
.L_x_9440:
[----:B------:R-:W-:Y:S01]  /*d1e0*/  ISETP.NE.AND P0, PT, R22, RZ, PT ;  /* 0x000000ff1600720c */ /* 0x000fe20003f05270 */
[----:B------:R-:W-:Y:S01]  /*d1f0*/  VIADD R9, R9, 0xfffffffe ;  /* 0xfffffffe09097836 */ /* 0x000fe20000000000 */
[----:B------:R-:W-:Y:S04]  /*d200*/  BSSY B1, `(.L_x_9406) ;  /* 0x0000093000017945 */ /* 0x000fe80003800000 */
[----:B------:R-:W-:-:S07]  /*d210*/  ISETP.NE.AND P1, PT, R9, RZ, PT ;  /* 0x000000ff0900720c */ /* 0x000fce0003f25270 */
[----:B------:R-:W-:Y:S06]  /*d220*/  @!P0 BRA `(.L_x_9407) ;  /* 0x0000000800408947 */ /* 0x000fec0003800000 */
[----:B------:R-:W-:Y:S01]  /*d230*/  ISETP.NE.AND P0, PT, R23, RZ, PT ;  /* 0x000000ff1700720c */ /* 0x000fe20003f05270 */
[----:B------:R-:W-:Y:S01]  /*d240*/  IMAD.MOV.U32 R13, RZ, RZ, R8 ;  /* 0x000000ffff0d7224 */ /* 0x000fe200078e0008 */
[----:B------:R-:W-:-:S11]  /*d250*/  SHF.L.U32 R6, R11, 0x1f, RZ ;  /* 0x0000001f0b067819 */ /* 0x000fd600000006ff */
[----:B------:R-:W-:Y:S05]  /*d260*/  @!P0 BRA `(.L_x_9408) ;  /* 0x00000000004c8947 */ /* 0x000fea0003800000 */
        /* <DEDUP_REMOVED lines=19> */
.L_x_9408:
[----:B------:R-:W1:Y:S01]  /*d3a0*/  SYNCS.PHASECHK.TRANS64.TRYWAIT P0, [UR40+0x31c48], R6 ;  /* 0x031c4806ff0075a7 */ /* 0x000e620008000168 */
[----:B------:R-:W-:Y:S01]  /*d3b0*/  BSSY B2, `(.L_x_9409) ;  /* 0x0000003000027945 */ /* 0x000fe20003800000 */
[----:B------:R-:W-:-:S03]  /*d3c0*/  ISETP.NE.AND P2, PT, R28, RZ, PT ;  /* 0x000000ff1c00720c */ /* 0x000fc60003f45270 */
[----:B-1----:R-:W-:Y:S10]  /*d3d0*/  @!P0 BRA `(.L_x_9410) ;  /* 0x0000002c00508947 */ /* 0x002ff40003800000 */
.L_x_9496:
[----:B------:R-:W-:Y:S05]  /*d3e0*/  BSYNC B2 ;  /* 0x0000000000027941 */ /* 0x000fea0003800000 */
.L_x_9409:
[----:B------:R-:W-:Y:S04]  /*d3f0*/  BSSY B2, `(.L_x_9411) ;  /* 0x0000007000027945 */ /* 0x000fe80003800000 */
[----:B------:R-:W-:Y:S05]  /*d400*/  @P2 BRA `(.L_x_9412) ;  /* 0x0000000000142947 */ /* 0x000fea0003800000 */
[----:B------:R-:W-:Y:S01]  /*d410*/  ISETP.NE.AND P0, PT, R7, RZ, PT ;  /* 0x000000ff0700720c */ /* 0x000fe20003f05270 */
[----:B------:R-:W-:-:S04]  /*d420*/  IMAD.MOV.U32 R2, RZ, RZ, 0x6c00 ;  /* 0x00006c00ff027424 */ /* 0x000fc800078e00ff */
[----:B------:R2:W-:Y:S08]  /*d430*/  SYNCS.ARRIVE.TRANS64 RZ, [UR40+0x31c38], R2 ;  /* 0x031c3802ffff79a7 */ /* 0x0005f00008000028 */
[----:B--2---:R-:W-:Y:S05]  /*d440*/  @!P0 BRA `(.L_x_9412) ;  /* 0x0000000000048947 */ /* 0x004fea0003800000 */
[----:B------:R-:W-:Y:S01]  /*d450*/  BPT.TRAP 0x1 ;  /* 0x000000040000795c */ /* 0x000fe20000300000 */
.L_x_9412:
[----:B------:R-:W-:Y:S05]  /*d460*/  BSYNC B2 ;  /* 0x0000000000027941 */ /* 0x000fea0003800000 */
.L_x_9411:
[----:B0-----:R-:W-:Y:S01]  /*d470*/  IMAD.MOV.U32 R5, RZ, RZ, RZ ;  /* 0x000000ffff057224 */ /* 0x001fe200078e00ff */
[----:B------:R-:W-:Y:S01]  /*d480*/  ULDC.64 UR4, c[0x0][0x198] ;  /* 0x0000660000047ab9 */ /* 0x000fe20000000a00 */
[----:B------:R-:W-:Y:S01]  /*d490*/  PLOP3.LUT P0, PT, PT, PT, PT, 0x80, 0x0 ;  /* 0x000000000000781c */ /* 0x000fe20003f0f070 */
[----:B------:R-:W-:Y:S01]  /*d4a0*/  UIADD3 UR4, UP0, UR4, 0x370, URZ ;  /* 0x0000037004047890 */ /* 0x000fe2000ff1e03f */
[----:B------:R-:W-:Y:S01]  /*d4b0*/  IMAD R2, R13, 0x90, RZ ;  /* 0x000000900d027824 */ /* 0x000fe200078e02ff */
[----:B------:R-:W-:Y:S01]  /*d4c0*/  R2UR UR34, R5 ;  /* 0x00000000052272ca */ /* 0x000fe200000e0000 */
[----:B------:R-:W-:Y:S02]  /*d4d0*/  UIADD3 UR32, UR40, 0x1d600, URZ ;  /* 0x0001d60028207890 */ /* 0x000fe4000fffe03f */
[----:B------:R-:W-:Y:S02]  /*d4e0*/  UIADD3 UR33, UR40, 0x31c38, URZ ;  /* 0x00031c3828217890 */ /* 0x000fe4000fffe03f */
[----:B------:R-:W-:Y:S01]  /*d4f0*/  UIADD3.X UR5, URZ, UR5, URZ, UP0, !UPT ;  /* 0x000000053f057290 */ /* 0x000fe200087fe43f */
[----:B------:R-:W-:Y:S01]  /*d500*/  UMOV UR6, 0x0 ;  /* 0x0000000000067882 */ /* 0x000fe20000000000 */
[----:B------:R-:W-:-:S10]  /*d510*/  UMOV UR7, 0x14f00000 ;  /* 0x14f0000000077882 */ /* 0x000fd40000000000 */
.L_x_9413:
        /* <DEDUP_REMOVED lines=13> */
.L_x_9414:
        /* <DEDUP_REMOVED lines=15> */
.L_x_9415:
        /* <DEDUP_REMOVED lines=12> */
.L_x_9497:
[----:B------:R-:W-:Y:S05]  /*d7a0*/  BSYNC B2 ;  /* 0x0000000000027941 */ /* 0x000fea0003800000 */
.L_x_9416:
[----:B------:R-:W-:Y:S01]  /*d7b0*/  BSSY B2, `(.L_x_9418) ;  /* 0x0000009000027945 */ /* 0x000fe20003800000 */
[----:B------:R-:W-:Y:S02]  /*d7c0*/  IMAD.MOV.U32 R2, RZ, RZ, 0x0 ;  /* 0x00000000ff027424 */ /* 0x000fe400078e00ff */
[----:B01----:R-:W-:Y:S01]  /*d7d0*/  IMAD.MOV.U32 R3, RZ, RZ, 0x14f00000 ;  /* 0x14f00000ff037424 */ /* 0x003fe200078e00ff */
[----:B------:R-:W-:Y:S06]  /*d7e0*/  @P2 BRA `(.L_x_9419) ;  /* 0x0000000000142947 */ /* 0x000fec0003800000 */
[----:B------:R-:W-:Y:S01]  /*d7f0*/  ISETP.NE.AND P0, PT, R7, RZ, PT ;  /* 0x000000ff0700720c */ /* 0x000fe20003f05270 */
[----:B------:R-:W-:-:S04]  /*d800*/  IMAD.MOV.U32 R6, RZ, RZ, 0x6c00 ;  /* 0x00006c00ff067424 */ /* 0x000fc800078e00ff */
[----:B------:R0:W-:Y:S08]  /*d810*/  SYNCS.ARRIVE.TRANS64 RZ, [UR40+0x31c50], R6 ;  /* 0x031c5006ffff79a7 */ /* 0x0001f00008000028 */
[----:B0-----:R-:W-:Y:S05]  /*d820*/  @!P0 BRA `(.L_x_9419) ;  /* 0x0000000000048947 */ /* 0x001fea0003800000 */
[----:B------:R-:W-:Y:S01]  /*d830*/  BPT.TRAP 0x1 ;  /* 0x000000040000795c */ /* 0x000fe20000300000 */
.L_x_9419:
[----:B------:R-:W-:Y:S05]  /*d840*/  BSYNC B2 ;  /* 0x0000000000027941 */ /* 0x000fea0003800000 */
.L_x_9418:
        /* <DEDUP_REMOVED lines=10> */
.L_x_9420:
        /* <DEDUP_REMOVED lines=13> */
.L_x_9421:
        /* <DEDUP_REMOVED lines=13> */
.L_x_9422:
        /* <DEDUP_REMOVED lines=10> */
.L_x_9407:
[----:B------:R-:W-:Y:S05]  /*db30*/  BSYNC B1 ;  /* 0x0000000000017941 */ /* 0x000fea0003800000 */
.L_x_9406:
[----:B------:R-:W-:Y:S01]  /*db40*/  ISETP.NE.AND P0, PT, R22, RZ, PT ;  /* 0x000000ff1600720c */ /* 0x000fe20003f05270 */
[----:B------:R-:W-:Y:S01]  /*db50*/  BSSY B1, `(.L_x_9423) ;  /* 0x0000093000017945 */ /* 0x000fe20003800000 */
[----:B------:R-:W-:-:S11]  /*db60*/  LOP3.LUT R6, R11, 0x1, RZ, 0x3c, !PT ;  /* 0x000000010b067812 */ /* 0x000fd600078e3cff */
[----:B------:R-:W-:Y:S05]  /*db70*/  @!P0 BRA `(.L_x_9424) ;  /* 0x0000000800408947 */ /* 0x000fea0003800000 */
[----:B------:R-:W-:Y:S02]  /*db80*/  ISETP.NE.AND P0, PT, R23, RZ, PT ;  /* 0x000000ff1700720c */ /* 0x000fe40003f05270 */
[----:B------:R-:W-:Y:S02]  /*db90*/  SHF.L.U32 R12, R6, 0x1f, RZ ;  /* 0x0000001f060c7819 */ /* 0x000fe400000006ff */
[----:B------:R-:W-:-:S09]  /*dba0*/  IADD3 R13, R8, -0x1, RZ ;  /* 0xffffffff080d7810 */ /* 0x000fd20007ffe0ff */
        /* <DEDUP_REMOVED lines=20> */
.L_x_9425:
[----:B------:R-:W1:Y:S01]  /*dcf0*/  SYNCS.PHASECHK.TRANS64.TRYWAIT P0, [UR40+0x31c40], R12 ;  /* 0x031c400cff0075a7 */ /* 0x000e620008000168 */
[----:B------:R-:W-:Y:S01]  /*dd00*/  BSSY B2, `(.L_x_9426) ;  /* 0x0000003000027945 */ /* 0x000fe20003800000 */
[----:B------:R-:W-:-:S03]  /*dd10*/  ISETP.NE.AND P2, PT, R28, RZ, PT ;  /* 0x000000ff1c00720c */ /* 0x000fc60003f45270 */
[----:B-1----:R-:W-:Y:S10]  /*dd20*/  @!P0 BRA `(.L_x_9427) ;  /* 0x00000024002c8947 */ /* 0x002ff40003800000 */
.L_x_9498:
[----:B------:R-:W-:Y:S05]  /*dd30*/  BSYNC B2 ;  /* 0x0000000000027941 */ /* 0x000fea0003800000 */
.L_x_9426:
[----:B------:R-:W-:Y:S04]  /*dd40*/  BSSY B2, `(.L_x_9428) ;  /* 0x0000007000027945 */ /* 0x000fe80003800000 */
[----:B------:R-:W-:Y:S05]  /*dd50*/  @P2 BRA `(.L_x_9429) ;  /* 0x0000000000142947 */ /* 0x000fea0003800000 */
[----:B------:R-:W-:Y:S01]  /*dd60*/  ISETP.NE.AND P0, PT, R7, RZ, PT ;  /* 0x000000ff0700720c */ /* 0x000fe20003f05270 */
[----:B------:R-:W-:-:S04]  /*dd70*/  IMAD.MOV.U32 R2, RZ, RZ, 0x6c00 ;  /* 0x00006c00ff027424 */ /* 0x000fc800078e00ff */
[----:B------:R2:W-:Y:S08]  /*dd80*/  SYNCS.ARRIVE.TRANS64 RZ, [UR40+0x31c30], R2 ;  /* 0x031c3002ffff79a7 */ /* 0x0005f00008000028 */
[----:B--2---:R-:W-:Y:S05]  /*dd90*/  @!P0 BRA `(.L_x_9429) ;  /* 0x0000000000048947 */ /* 0x004fea0003800000 */
[----:B------:R-:W-:Y:S01]  /*dda0*/  BPT.TRAP 0x1 ;  /* 0x000000040000795c */ /* 0x000fe20000300000 */
.L_x_9429:
[----:B------:R-:W-:Y:S05]  /*ddb0*/  BSYNC B2 ;  /* 0x0000000000027941 */ /* 0x000fea0003800000 */
.L_x_9428:
[----:B0-----:R-:W-:Y:S01]  /*ddc0*/  MOV R5, RZ ;  /* 0x000000ff00057202 */ /* 0x001fe20000000f00 */
[----:B------:R-:W-:Y:S01]  /*ddd0*/  ULDC.64 UR4, c[0x0][0x198] ;  /* 0x0000660000047ab9 */ /* 0x000fe20000000a00 */
[----:B------:R-:W-:Y:S01]  /*dde0*/  PLOP3.LUT P0, PT, PT, PT, PT, 0x80, 0x0 ;  /* 0x000000000000781c */ /* 0x000fe20003f0f070 */
[----:B------:R-:W-:Y:S01]  /*ddf0*/  UIADD3 UR4, UP0, UR4, 0x370, URZ ;  /* 0x0000037004047890 */ /* 0x000fe2000ff1e03f */
[----:B------:R-:W-:Y:S01]  /*de00*/  R2UR UR10, R5 ;  /* 0x00000000050a72ca */ /* 0x000fe200000e0000 */
[----:B------:R-:W-:Y:S01]  /*de10*/  IMAD R2, R13, 0x90, RZ ;  /* 0x000000900d027824 */ /* 0x000fe200078e02ff */
[----:B------:R-:W-:Y:S02]  /*de20*/  UIADD3 UR8, UR40, 0x16a00, URZ ;  /* 0x00016a0028087890 */ /* 0x000fe4000fffe03f */
[----:B------:R-:W-:Y:S02]  /*de30*/  UIADD3 UR9, UR40, 0x31c30, URZ ;  /* 0x00031c3028097890 */ /* 0x000fe4000fffe03f */
[----:B------:R-:W-:Y:S01]  /*de40*/  UIADD3.X UR5, URZ, UR5, URZ, UP0, !UPT ;  /* 0x000000053f057290 */ /* 0x000fe200087fe43f */
[----:B------:R-:W-:Y:S01]  /*de50*/  UMOV UR6, 0x0 ;  /* 0x0000000000067882 */ /* 0x000fe20000000000 */
[----:B------:R-:W-:-:S10]  /*de60*/  UMOV UR7, 0x14f00000 ;  /* 0x14f0000000077882 */ /* 0x000fd40000000000 */
.L_x_9430:
        /* <DEDUP_REMOVED lines=14> */
.L_x_9431:
        /* <DEDUP_REMOVED lines=14> */
.L_x_9432:
        /* <DEDUP_REMOVED lines=12> */
.L_x_9499:
[----:B------:R-:W-:Y:S05]  /*e0f0*/  BSYNC B2 ;  /* 0x0000000000027941 */ /* 0x000fea0003800000 */
.L_x_9433:
        /* <DEDUP_REMOVED lines=9> */
.L_x_9436:
[----:B------:R-:W-:Y:S05]  /*e190*/  BSYNC B2 ;  /* 0x0000000000027941 */ /* 0x000fea0003800000 */
.L_x_9435:
        /* <DEDUP_REMOVED lines=10> */
.L_x_9437:
        /* <DEDUP_REMOVED lines=13> */
.L_x_9438:
        /* <DEDUP_REMOVED lines=13> */
.L_x_9439:
        /* <DEDUP_REMOVED lines=10> */
.L_x_9424:
[----:B------:R-:W-:Y:S05]  /*e480*/  BSYNC B1 ;  /* 0x0000000000017941 */ /* 0x000fea0003800000 */
.L_x_9423:
[----:B------:R-:W-:Y:S02]  /*e490*/  VIADD R8, R8, 0xfffffffe ;  /* 0xfffffffe08087836 */ /* 0x000fe40000000000 */
[----:B------:R-:W-:Y:S01]  /*e4a0*/  IMAD.MOV.U32 R11, RZ, RZ, R6 ;  /* 0x000000ffff0b7224 */ /* 0x000fe200078e0006 */
[----:B------:R-:W-:Y:S06]  /*e4b0*/  @P1 BRA `(.L_x_9440) ;  /* 0xffffffec00481947 */ /* 0x000fec000383ffff */
[----:B------:R-:W-:Y:S05]  /*e4c0*/  BSYNC B0 ;  /* 0x0000000000007941 */ /* 0x000fea0003800000 */
.L_x_9405:
[----:B------:R-:W-:Y:S01]  /*e4d0*/  ISETP.NE.AND P0, PT, R10, RZ, PT ;  /* 0x000000ff0a00720c */ /* 0x000fe20003f05270 */
[----:B------:R-:W-:-:S12]  /*e4e0*/  BSSY B0, `(.L_x_9404) ;  /* 0x0000093000007945 */ /* 0x000fd80003800000 */
[----:B------:R-:W-:Y:S05]  /*e4f0*/  @!P0 BRA `(.L_x_9441) ;  /* 0x0000000800448947 */ /* 0x000fea0003800000 */
[----:B------:R-:W-:Y:S01]  /*e500*/  ISETP.NE.AND P1, PT, R22, RZ, PT ;  /* 0x000000ff1600720c */ /* 0x000fe20003f25270 */
[----:B------:R-:W-:-:S12]  /*e510*/  IMAD.MOV.U32 R0, RZ, RZ, 0x1 ;  /* 0x00000001ff007424 */ /* 0x000fd800078e00ff */
[----:B------:R-:W-:Y:S05]  /*e520*/  @!P1 BRA `(.L_x_9441) ;  /* 0x0000000800389947 */ /* 0x000fea0003800000 */
[----:B------:R-:W-:Y:S02]  /*e530*/  ISETP.NE.AND P1, PT, R23, RZ, PT ;  /* 0x000000ff1700720c */ /* 0x000fe40003f25270 */
        /* <DEDUP_REMOVED lines=21> */
.L_x_9442:
[----:B------:R-:W1:Y:S01]  /*e690*/  SYNCS.PHASECHK.TRANS64.TRYWAIT P0, [UR40+0x31c48], R9 ;  /* 0x031c4809ff0075a7 */ /* 0x000e620008000168 */
[----:B------:R-:W-:Y:S01]  /*e6a0*/  BSSY B1, `(.L_x_9443) ;  /* 0x0000003000017945 */ /* 0x000fe20003800000 */
[----:B------:R-:W-:-:S03]  /*e6b0*/  ISETP.NE.AND P1, PT, R28, RZ, PT ;  /* 0x000000ff1c00720c */ /* 0x000fc60003f25270 */
[----:B-1----:R-:W-:Y:S10]  /*e6c0*/  @!P0 BRA `(.L_x_9444) ;  /* 0x0000001800f48947 */ /* 0x002ff40003800000 */
.L_x_9500:
[----:B------:R-:W-:Y:S05]  /*e6d0*/  BSYNC B1 ;  /* 0x0000000000017941 */ /* 0x000fea0003800000 */
.L_x_9443:
[----:B------:R-:W-:Y:S04]  /*e6e0*/  BSSY B1, `(.L_x_9445) ;  /* 0x0000007000017945 */ /* 0x000fe80003800000 */
[----:B------:R-:W-:Y:S05]  /*e6f0*/  @P1 BRA `(.L_x_9446) ;  /* 0x0000000000141947 */ /* 0x000fea0003800000 */
[----:B------:R-:W-:Y:S01]  /*e700*/  ISETP.NE.AND P0, PT, R7, RZ, PT ;  /* 0x000000ff0700720c */ /* 0x000fe20003f05270 */
[----:B-1----:R-:W-:-:S04]  /*e710*/  IMAD.MOV.U32 R2, RZ, RZ, 0x6c00 ;  /* 0x00006c00ff027424 */ /* 0x002fc800078e00ff */
[----:B------:R2:W-:Y:S08]  /*e720*/  SYNCS.ARRIVE.TRANS64 RZ, [UR40+0x31c38], R2 ;  /* 0x031c3802ffff79a7 */ /* 0x0005f00008000028 */
[----:B--2---:R-:W-:Y:S05]  /*e730*/  @!P0 BRA `(.L_x_9446) ;  /* 0x0000000000048947 */ /* 0x004fea0003800000 */
[----:B------:R-:W-:Y:S01]  /*e740*/  BPT.TRAP 0x1 ;  /* 0x000000040000795c */ /* 0x000fe20000300000 */
.L_x_9446:
[----:B------:R-:W-:Y:S05]  /*e750*/  BSYNC B1 ;  /* 0x0000000000017941 */ /* 0x000fea0003800000 */
.L_x_9445:
        /* <DEDUP_REMOVED lines=11> */
.L_x_9447:
        /* <DEDUP_REMOVED lines=14> */
.L_x_9448:
        /* <DEDUP_REMOVED lines=14> */
.L_x_9449:
        /* <DEDUP_REMOVED lines=11> */
.L_x_9501:
[----:B------:R-:W-:Y:S05]  /*ea80*/  BSYNC B1 ;  /* 0x0000000000017941 */ /* 0x000fea0003800000 */
.L_x_9450:
        /* <DEDUP_REMOVED lines=9> */
.L_x_9453:
[----:B------:R-:W-:Y:S05]  /*eb20*/  BSYNC B1 ;  /* 0x0000000000017941 */ /* 0x000fea0003800000 */
.L_x_9452:
        /* <DEDUP_REMOVED lines=10> */
.L_x_9454:
        /* <DEDUP_REMOVED lines=13> */
.L_x_9455:
        /* <DEDUP_REMOVED lines=13> */
.L_x_9456:
        /* <DEDUP_REMOVED lines=10> */
.L_x_9441:
[----:B------:R-:W-:Y:S05]  /*ee10*/  BSYNC B0 ;  /* 0x0000000000007941 */ /* 0x000fea0003800000 */
.L_x_9404:
[----:B------:R-:W-:Y:S01]  /*ee20*/  ISETP.NE.AND P0, PT, R22, RZ, PT ;  /* 0x000000ff1600720c */ /* 0x000fe20003f05270 */
[----:B------:R-:W-:-:S12]  /*ee30*/  BSSY B0, `(.L_x_9457) ;  /* 0x0000041000007945 */ /* 0x000fd80003800000 */
[----:B------:R-:W-:Y:S05]  /*ee40*/  @!P0 BRA `(.L_x_9458) ;  /* 0x0000000000fc8947 */ /* 0x000fea0003800000 */
[----:B------:R-:W-:Y:S01]  /*ee50*/  LEA R3, R0, UR40, 0x3 ;  /* 0x0000002800037c11 */ /* 0x000fe2000f8e18ff */
[----:B------:R-:W-:Y:S01]  /*ee60*/  BSSY B1, `(.L_x_9459) ;  /* 0x0000005000017945 */ /* 0x000fe20003800000 */
[----:B------:R-:W-:Y:S02]  /*ee70*/  SHF.L.U32 R2, R6, 0x1f, RZ ;  /* 0x0000001f06027819 */ /* 0x000fe400000006ff */
[----:B------:R-:W-:Y:S02]  /*ee80*/  ISETP.NE.AND P1, PT, R28, RZ, PT ;  /* 0x000000ff1c00720c */ /* 0x000fe40003f25270 */
[----:B------:R-:W0:Y:S02]  /*ee90*/  SYNCS.PHASECHK.TRANS64.TRYWAIT P0, [R3+URZ+0x31c60], R2 ;  /* 0x031c6002030075a7 */ /* 0x000e24000800017f */
[----:B0-----:R-:W-:Y:S09]  /*eea0*/  @!P0 BRA `(.L_x_9460) ;  /* 0x00000014002c8947 */ /* 0x001ff20003800000 */
.L_x_9502:
[----:B------:R-:W-:Y:S05]  /*eeb0*/  BSYNC B1 ;  /* 0x0000000000017941 */ /* 0x000fea0003800000 */
.L_x_9459:
        /* <DEDUP_REMOVED lines=8> */
.L_x_9462:
[----:B------:R-:W-:Y:S05]  /*ef40*/  BSYNC B1 ;  /* 0x0000000000017941 */ /* 0x000fea0003800000 */
.L_x_9461:
        /* <DEDUP_REMOVED lines=13> */
.L_x_9463:
        /* <DEDUP_REMOVED lines=13> */
.L_x_9464:
        /* <DEDUP_REMOVED lines=13> */
.L_x_9465:
        /* <DEDUP_REMOVED lines=8> */
.L_x_9458:
[----:B------:R-:W-:Y:S05]  /*f240*/  BSYNC B0 ;  /* 0x0000000000007941 */ /* 0x000fea0003800000 */
.L_x_9457:
[----:B------:R-:W-:Y:S02]  /*f250*/  VIADD R0, R0, 0x1 ;  /* 0x0000000100007836 */ /* 0x000fe40000000000 */
[----:B0-----:R-:W-:-:S03]  /*f260*/  IMAD.MOV.U32 R2, RZ, RZ, RZ ;  /* 0x000000ffff027224 */ /* 0x001fc600078e00ff */
[----:B------:R-:W-:-:S04]  /*f270*/  ISETP.NE.AND P0, PT, R0, 0x2, PT ;  /* 0x000000020000780c */ /* 0x000fc80003f05270 */
[----:B------:R-:W-:Y:S02]  /*f280*/  SEL R3, RZ, 0x1, P0 ;  /* 0x00000001ff037807 */ /* 0x000fe40000000000 */
[----:B------:R-:W-:Y:S02]  /*f290*/  SEL R0, R0, RZ, P0 ;  /* 0x000000ff00007207 */ /* 0x000fe40000000000 */
[----:B------:R-:W-:-:S07]  /*f2a0*/  LOP3.LUT R6, R6, R3, RZ, 0x3c, !PT ;  /* 0x0000000306067212 */ /* 0x000fce00078e3cff */
.L_x_9388:
[----:B------:R-:W0:Y:S01]  /*f2b0*/  S2R R4, SR_CgaCtaId ;  /* 0x0000000000047919 */ /* 0x000e220000008800 */
[----:B------:R-:W-:Y:S02]  /*f2c0*/  MOV R3, 0x400 ;  /* 0x0000040000037802 */ /* 0x000fe40000000f00 */
[----:B------:R-:W-:Y:S02]  /*f2d0*/  SHF.L.U32 R2, R2, 0x1f, RZ ;  /* 0x0000001f02027819 */ /* 0x000fe400000006ff */
[----:B0-----:R-:W-:-:S04]  /*f2e0*/  LEA R7, R4, R3, 0x18 ;  /* 0x0000000304077211 */ /* 0x001fc800078ec0ff */
[----:B------:R-:W0:Y:S02]  /*f2f0*/  SYNCS.PHASECHK.TRANS64.TRYWAIT P0, [R7+URZ+0x31c20], R2 ;  /* 0x031c2002070075a7 */ /* 0x000e24000800017f */
[----:B0-----:R-:W-:Y:S05]  /*f300*/  @!P0 BRA `(.L_x_9466) ;  /* 0x0000001000288947 */ /* 0x001fea0003800000 */
.L_x_9503:
[----:B------:R-:W-:-:S03]  /*f310*/  UMOV UR4, 0xffffffff ;  /* 0xffffffff00047882 */ /* 0x000fc60000000000 */
[----:B------:R-:W-:Y:S05]  /*f320*/  BRA.DIV UR4, `(.L_x_9467) ;  /* 0x0000001204347947 */ /* 0x000fea000b800000 */
[----:B0-----:R-:W0:Y:S02]  /*f330*/  S2R R2, SR_TID.X ;  /* 0x0000000000027919 */ /* 0x001e240000002100 */
[----:B0-----:R-:W-:-:S04]  /*f340*/  SHF.R.U32.HI R2, RZ, 0x5, R2 ;  /* 0x00000005ff027819 */ /* 0x001fc80000011602 */
[----:B------:R-:W-:-:S05]  /*f350*/  LOP3.LUT R2, R2, 0x3, RZ, 0xc0, !PT ;  /* 0x0000000302027812 */ /* 0x000fca00078ec0ff */
[----:B------:R0:W1:Y:S02]  /*f360*/  SHFL.IDX PT, R14, R2, RZ, 0x1f ;  /* 0x00001fff020e7589 */ /* 0x00006400000e0000 */
.L_x_9506:
[----:B-1----:R-:W-:-:S13]  /*f370*/  ISETP.NE.AND P0, PT, R14, RZ, PT ;  /* 0x000000ff0e00720c */ /* 0x002fda0003f05270 */
[----:B------:R-:W-:Y:S05]  /*f380*/  @P0 BRA `(.L_x_9360) ;  /* 0x0000000000840947 */ /* 0x000fea0003800000 */
[----:B------:R-:W-:-:S03]  /*f390*/  UMOV UR4, 0xffffffff ;  /* 0xffffffff00047882 */ /* 0x000fc60000000000 */
[----:B------:R-:W-:Y:S05]  /*f3a0*/  BRA.DIV UR4, `(.L_x_9468) ;  /* 0x0000001204487947 */ /* 0x000fea000b800000 */
[----:B------:R-:W-:-:S13]  /*f3b0*/  ELECT P6, URZ, PT ;  /* 0x00000000003f782f */ /* 0x000fda00038c0000 */
.L_x_9509:
[----:B------:R-:W-:Y:S05]  /*f3c0*/  @!P6 BRA `(.L_x_9360) ;  /* 0x000000000074e947 */ /* 0x000fea0003800000 */
[----:B------:R-:W-:-:S04]  /*f3d0*/  LOP3.LUT R27, R27, 0x2, RZ, 0xfc, !PT ;  /* 0x000000021b1b7812 */ /* 0x000fc800078efcff */
[----:B------:R-:W-:-:S13]  /*f3e0*/  ISETP.NE.AND P2, PT, R27, 0x3, PT ;  /* 0x000000031b00780c */ /* 0x000fda0003f45270 */
[----:B------:R-:W-:Y:S05]  /*f3f0*/  @!P2 BRA `(.L_x_9469) ;  /* 0x000000000004a947 */ /* 0x000fea0003800000 */
[----:B------:R-:W-:Y:S01]  /*f400*/  BPT.TRAP 0x1 ;  /* 0x000000040000795c */ /* 0x000fe20000300000 */
.L_x_9469:
[----:B------:R-:W-:Y:S01]  /*f410*/  VIADD R9, R7, 0x31c40 ;  /* 0x00031c4007097836 */ /* 0x000fe20000000000 */
[----:B------:R-:W-:Y:S01]  /*f420*/  SHF.L.U32 R4, R6, 0x1f, RZ ;  /* 0x0000001f06047819 */ /* 0x000fe200000006ff */
[C---:B0-----:R-:W-:Y:S02]  /*f430*/  VIADD R2, R0.reuse, 0x1 ;  /* 0x0000000100027836 */ /* 0x041fe40000000000 */
[----:B------:R-:W-:-:S03]  /*f440*/  IMAD R5, R0, 0x8, R9 ;  /* 0x0000000800057824 */ /* 0x000fc600078e0209 */
[C---:B------:R-:W-:Y:S01]  /*f450*/  ISETP.NE.AND P1, PT, R2.reuse, 0x2, PT ;  /* 0x000000020200780c */ /* 0x040fe20003f25270 */
[----:B------:R-:W0:Y:S03]  /*f460*/  SYNCS.PHASECHK.TRANS64.TRYWAIT P0, [R5+URZ], R4 ;  /* 0x00000004050075a7 */ /* 0x000e26000800017f */
[----:B------:R-:W-:Y:S02]  /*f470*/  SEL R3, RZ, 0x1, P1 ;  /* 0x00000001ff037807 */ /* 0x000fe40000800000 */
[----:B------:R-:W-:Y:S02]  /*f480*/  SEL R8, R2, RZ, P1 ;  /* 0x000000ff02087207 */ /* 0x000fe40000800000 */
[----:B------:R-:W-:Y:S02]  /*f490*/  LOP3.LUT R2, R6, R3, RZ, 0x3c, !PT ;  /* 0x0000000306027212 */ /* 0x000fe400078e3cff */
[----:B------:R-:W-:-:S02]  /*f4a0*/  LEA R3, R8, R9, 0x3 ;  /* 0x0000000908037211 */ /* 0x000fc400078e18ff */
[----:B------:R-:W-:Y:S01]  /*f4b0*/  SHF.L.U32 R2, R2, 0x1f, RZ ;  /* 0x0000001f02027819 */ /* 0x000fe200000006ff */
[----:B0-----:R-:W-:Y:S06]  /*f4c0*/  @!P0 BRA `(.L_x_9470) ;  /* 0x0000001000208947 */ /* 0x001fec0003800000 */
.L_x_9510:
[----:B------:R-:W1:Y:S02]  /*f4d0*/  SYNCS.PHASECHK.TRANS64.TRYWAIT P0, [R3+URZ], R2 ;  /* 0x00000002030075a7 */ /* 0x000e64000800017f */
[----:B-1----:R-:W-:Y:S05]  /*f4e0*/  @!P0 BRA `(.L_x_9471) ;  /* 0x00000010002c8947 */ /* 0x002fea0003800000 */
.L_x_9511:
[----:B------:R-:W-:Y:S05]  /*f4f0*/  @!P2 BRA `(.L_x_9472) ;  /* 0x000000000004a947 */ /* 0x000fea0003800000 */
[----:B------:R-:W-:Y:S01]  /*f500*/  BPT.TRAP 0x1 ;  /* 0x000000040000795c */ /* 0x000fe20000300000 */
.L_x_9472:
[----:B-1----:R-:W-:-:S04]  /*f510*/  VIADD R3, R7, 0x31c60 ;  /* 0x00031c6007037836 */ /* 0x002fc80000000000 */
[----:B0-----:R-:W-:-:S04]  /*f520*/  IMAD R5, R0, 0x8, R3 ;  /* 0x0000000800057824 */ /* 0x001fc800078e0203 */
[----:B------:R-:W0:Y:S02]  /*f530*/  SYNCS.PHASECHK.TRANS64.TRYWAIT P0, [R5+URZ], R4 ;  /* 0x00000004050075a7 */ /* 0x000e24000800017f */
[----:B0-----:R-:W-:Y:S05]  /*f540*/  @!P0 BRA `(.L_x_9473) ;  /* 0x0000001000288947 */ /* 0x001fea0003800000 */
.L_x_9512:
[----:B------:R-:W-:-:S07]  /*f550*/  IMAD R3, R8, 0x8, R3 ;  /* 0x0000000808037824 */ /* 0x000fce00078e0203 */
.L_x_9474:
[----:B-1----:R1:W2:Y:S02]  /*f560*/  SYNCS.PHASECHK.TRANS64.TRYWAIT P0, [R3+URZ], R2 ;  /* 0x00000002030075a7 */ /* 0x0022a4000800017f */
[----:B--2---:R-:W-:Y:S05]  /*f570*/  @!P0 NANOSLEEP.SYNCS 0x989680 ;  /* 0x009896800000895d */ /* 0x004fea0003900000 */
[----:B------:R-:W2:Y:S02]  /*f580*/  @!P0 SYNCS.PHASECHK.TRANS64 P0, [R3+URZ], R2 ;  /* 0x00000002030085a7 */ /* 0x000ea4000800007f */
[----:B--2---:R-:W-:Y:S05]  /*f590*/  @!P0 BRA `(.L_x_9474) ;  /* 0xfffffffc00f08947 */ /* 0x004fea000383ffff */
.L_x_9360:
[----:B------:R-:W-:Y:S05]  /*f5a0*/  BSYNC B6 ;  /* 0x0000000000067941 */ /* 0x000fea0003800000 */
.L_x_9357:
[----:B------:R-:W-:Y:S05]  /*f5b0*/  EXIT ;  /* 0x000000000000794d */ /* 0x000fea0003800000 */
.L_x_9364:
[----:B0-----:R-:W-:-:S04]  /*f5c0*/  IMAD.U32 R3, RZ, RZ, UR37 ;  /* 0x00000025ff037e24 */ /* 0x001fc8000f8e00ff */
[----:B------:R0:W1:Y:S03]  /*f5d0*/  SYNCS.PHASECHK.TRANS64.TRYWAIT P1, [R3+URZ+0x31c00], R0 ;  /* 0x031c0000030075a7 */ /* 0x000066000802017f */
[----:B-1----:R-:W-:Y:S05]  /*f5e0*/  @!P1 NANOSLEEP.SYNCS 0x989680 ;  /* 0x009896800000995d */ /* 0x002fea0003900000 */
[----:B------:R-:W1:Y:S02]  /*f5f0*/  @!P1 SYNCS.PHASECHK.TRANS64 P1, [R3+URZ+0x31c00], R0 ;  /* 0x031c0000030095a7 */ /* 0x000e64000802007f */
[----:B-1----:R-:W-:Y:S05]  /*f600*/  @!P1 BRA `(.L_x_9364) ;  /* 0xfffffffc00ec9947 */ /* 0x002fea000383ffff */
[----:B------:R-:W-:Y:S05]  /*f610*/  BRA `(.L_x_9475) ;  /* 0xffffff1800f87947 */ /* 0x000fea000383ffff */
.L_x_9368:
[----:B0-----:R-:W-:-:S04]  /*f620*/  IMAD.U32 R3, RZ, RZ, UR37 ;  /* 0x00000025ff037e24 */ /* 0x001fc8000f8e00ff */
[----:B------:R0:W2:Y:S03]  /*f630*/  SYNCS.PHASECHK.TRANS64.TRYWAIT P1, [R3+URZ+0x31c30], R0 ;  /* 0x031c3000030075a7 */ /* 0x0000a6000802017f */
[----:B--2---:R-:W-:Y:S05]  /*f640*/  @!P1 NANOSLEEP.SYNCS 0x989680 ;  /* 0x009896800000995d */ /* 0x004fea0003900000 */
[----:B------:R-:W2:Y:S02]  /*f650*/  @!P1 SYNCS.PHASECHK.TRANS64 P1, [R3+URZ+0x31c30], R0 ;  /* 0x031c3000030095a7 */ /* 0x000ea4000802007f */
[----:B--2---:R-:W-:Y:S05]  /*f660*/  @!P1 BRA `(.L_x_9368) ;  /* 0xfffffffc00ec9947 */ /* 0x004fea000383ffff */
[----:B------:R-:W-:Y:S05]  /*f670*/  BRA `(.L_x_9367) ;  /* 0xffffff1c00007947 */ /* 0x000fea000383ffff */
.L_x_9373:
[----:B-1----:R1:W2:Y:S02]  /*f680*/  SYNCS.PHASECHK.TRANS64.TRYWAIT P2, [R13+URZ+0x31c30], R12 ;  /* 0x031c300c0d0075a7 */ /* 0x0022a4000804017f */
[----:B--2---:R-:W-:Y:S05]  /*f690*/  @!P2 NANOSLEEP.SYNCS 0x989680 ;  /* 0x009896800000a95d */ /* 0x004fea0003900000 */
[----:B------:R-:W2:Y:S02]  /*f6a0*/  @!P2 SYNCS.PHASECHK.TRANS64 P2, [R13+URZ+0x31c30], R12 ;  /* 0x031c300c0d00a5a7 */ /* 0x000ea4000804007f */
[----:B--2---:R-:W-:Y:S05]  /*f6b0*/  @!P2 BRA `(.L_x_9373) ;  /* 0xfffffffc00f0a947 */ /* 0x004fea000383ffff */
[----:B------:R-:W-:Y:S05]  /*f6c0*/  BRA `(.L_x_9370) ;  /* 0xffffff6000587947 */ /* 0x000fea000383ffff */
.L_x_9377:
[----:B-1----:R-:W-:-:S04]  /*f6d0*/  MOV R12, UR6 ;  /* 0x00000006000c7c02 */ /* 0x002fc80008000f00 */
[----:B------:R1:W2:Y:S03]  /*f6e0*/  SYNCS.PHASECHK.TRANS64.TRYWAIT P2, [R12+URZ+0x31c50], R11 ;  /* 0x031c500b0c0075a7 */ /* 0x0002a6000804017f */
[----:B--2---:R-:W-:Y:S05]  /*f6f0*/  @!P2 NANOSLEEP.SYNCS 0x989680 ;  /* 0x009896800000a95d */ /* 0x004fea0003900000 */
[----:B------:R-:W2:Y:S02]  /*f700*/  @!P2 SYNCS.PHASECHK.TRANS64 P2, [R12+URZ+0x31c50], R11 ;  /* 0x031c500b0c00a5a7 */ /* 0x000ea4000804007f */
[----:B--2---:R-:W-:Y:S05]  /*f710*/  @!P2 BRA `(.L_x_9377) ;  /* 0xfffffffc00eca947 */ /* 0x004fea000383ffff */
[----:B------:R-:W-:Y:S05]  /*f720*/  BRA `(.L_x_9374) ;  /* 0xffffff7400f47947 */ /* 0x000fea000383ffff */
.L_x_9382:
[----:B--2---:R2:W4:Y:S02]  /*f730*/  SYNCS.PHASECHK.TRANS64.TRYWAIT P0, [R7+URZ+0x31c50], R6 ;  /* 0x031c5006070075a7 */ /* 0x004524000800017f */
[----:B----4-:R-:W-:Y:S05]  /*f740*/  @!P0 NANOSLEEP.SYNCS 0x989680 ;  /* 0x009896800000895d */ /* 0x010fea0003900000 */
[----:B------:R-:W4:Y:S02]  /*f750*/  @!P0 SYNCS.PHASECHK.TRANS64 P0, [R7+URZ+0x31c50], R6 ;  /* 0x031c5006070085a7 */ /* 0x000f24000800007f */
[----:B----4-:R-:W-:Y:S05]  /*f760*/  @!P0 BRA `(.L_x_9382) ;  /* 0xfffffffc00f08947 */ /* 0x010fea000383ffff */
[----:B------:R-:W-:Y:S05]  /*f770*/  BRA `(.L_x_9381) ;  /* 0xffffffa0000c7947 */ /* 0x000fea000383ffff */
.L_x_9393:
[----:B------:R-:W-:Y:S02]  /*f780*/  IMAD.MOV.U32 R13, RZ, RZ, R22 ;  /* 0x000000ffff0d7224 */ /* 0x000fe400078e0016 */
[----:B------:R-:W-:Y:S02]  /*f790*/  IMAD.MOV.U32 R12, RZ, RZ, RZ ;  /* 0x000000ffff0c7224 */ /* 0x000fe400078e00ff */
[----:B------:R-:W-:Y:S02]  /*f7a0*/  IMAD.MOV.U32 R11, RZ, RZ, 0x1f ;  /* 0x0000001fff0b7424 */ /* 0x000fe400078e00ff */
[----:B------:R-:W-:-:S07]  /*f7b0*/  IMAD.MOV.U32 R15, RZ, RZ, -0x1 ;  /* 0xffffffffff0f7424 */ /* 0x000fce00078e00ff */
[----:B------:R-:W-:Y:S05]  /*f7c0*/  WARPSYNC.COLLECTIVE R15, `(.L_x_9476) ;  /* 0x000000000f087348 */ /* 0x000fea0003c00000 */
[----:B------:R0:W1:Y:S02]  /*f7d0*/  SHFL.IDX P6, R14, R13, R12, R11 ;  /* 0x0000000c0d0e7389 */ /* 0x00006400000c000b */
[----:B01----:R-:W-:Y:S01]  /*f7e0*/  ENDCOLLECTIVE ;  /* 0x000000000000791b */ /* 0x003fe20003800000 */
.L_x_9476:
[----:B------:R-:W-:Y:S05]  /*f7f0*/  BRA `(.L_x_9477) ;  /* 0xffffffc800147947 */ /* 0x000fea000383ffff */
.L_x_9395:
[----:B------:R-:W-:Y:S01]  /*f800*/  BSSY B0, `(.L_x_9478) ;  /* 0x0000006000007945 */ /* 0x000fe20003800000 */
[----:B------:R-:W-:-:S07]  /*f810*/  IMAD.MOV.U32 R15, RZ, RZ, -0x1 ;  /* 0xffffffffff0f7424 */ /* 0x000fce00078e00ff */
[----:B------:R-:W-:Y:S05]  /*f820*/  WARPSYNC.COLLECTIVE R15, `(.L_x_9479) ;  /* 0x000000000f0c7348 */ /* 0x000fea0003c00000 */
[----:B------:R-:W-:Y:S02]  /*f830*/  ELECT P6, UR62, PT ;  /* 0x00000000003e782f */ /* 0x000fe400038c0000 */
[----:B------:R-:W-:Y:S01]  /*f840*/  MOV R14, UR62 ;  /* 0x0000003e000e7c02 */ /* 0x000fe20008000f00 */
[----:B------:R-:W-:Y:S10]  /*f850*/  ENDCOLLECTIVE ;  /* 0x000000000000791b */ /* 0x000ff40003800000 */
.L_x_9479:
[----:B------:R-:W-:Y:S05]  /*f860*/  BSYNC B0 ;  /* 0x0000000000007941 */ /* 0x000fea0003800000 */
.L_x_9478:
[----:B------:R-:W-:Y:S05]  /*f870*/  BRA `(.L_x_9480) ;  /* 0xffffffc800107947 */ /* 0x000fea000383ffff */
.L_x_9397:
[----:B-1----:R-:W-:-:S04]  /*f880*/  MOV R3, UR40 ;  /* 0x0000002800037c02 */ /* 0x002fc80008000f00 */
[----:B------:R1:W2:Y:S03]  /*f890*/  SYNCS.PHASECHK.TRANS64.TRYWAIT P0, [R3+URZ+0x31c40], R0 ;  /* 0x031c4000030075a7 */ /* 0x0002a6000800017f */
[----:B--2---:R-:W-:Y:S05]  /*f8a0*/  @!P0 NANOSLEEP.SYNCS 0x989680 ;  /* 0x009896800000895d */ /* 0x004fea0003900000 */
[----:B------:R-:W2:Y:S02]  /*f8b0*/  @!P0 SYNCS.PHASECHK.TRANS64 P0, [R3+URZ+0x31c40], R0 ;  /* 0x031c4000030085a7 */ /* 0x000ea4000800007f */
[----:B--2---:R-:W-:Y:S05]  /*f8c0*/  @!P0 BRA `(.L_x_9397) ;  /* 0xfffffffc00ec8947 */ /* 0x004fea000383ffff */
[----:B------:R-:W-:Y:S05]  /*f8d0*/  BRA `(.L_x_9481) ;  /* 0xffffffc800607947 */ /* 0x000fea000383ffff */
.L_x_9400:
[----:B------:R-:W-:Y:S01]  /*f8e0*/  IMAD R8, R12, 0xc0, R11 ;  /* 0x000000c00c087824 */ /* 0x000fe200078e020b */
[----:B------:R-:W0:Y:S01]  /*f8f0*/  LDC R5, c[0x0][0x448] ;  /* 0x00011200ff057b82 */ /* 0x000e220000000800 */
[----:B------:R-:W-:Y:S02]  /*f900*/  IMAD.MOV.U32 R13, RZ, RZ, R7 ;  /* 0x000000ffff0d7224 */ /* 0x000fe400078e0007 */
[----:B------:R-:W-:Y:S02]  /*f910*/  IMAD.MOV.U32 R12, RZ, RZ, RZ ;  /* 0x000000ffff0c7224 */ /* 0x000fe400078e00ff */
[----:B------:R-:W-:Y:S02]  /*f920*/  IMAD.MOV.U32 R11, RZ, RZ, 0x1c1f ;  /* 0x00001c1fff0b7424 */ /* 0x000fe400078e00ff */
[----:B------:R-:W-:Y:S02]  /*f930*/  IMAD.MOV.U32 R15, RZ, RZ, -0x1 ;  /* 0xffffffffff0f7424 */ /* 0x000fe400078e00ff */
[----:B------:R-:W-:-:S07]  /*f940*/  VIADD R4, R8, 0x20 ;  /* 0x0000002008047836 */ /* 0x000fce0000000000 */
[----:B0-----:R-:W-:Y:S05]  /*f950*/  WARPSYNC.COLLECTIVE R15, `(.L_x_9482) ;  /* 0x000000000f087348 */ /* 0x001fea0003c00000 */
[----:B------:R1:W2:Y:S02]  /*f960*/  SHFL.IDX P6, R14, R13, R12, R11 ;  /* 0x0000000c0d0e7389 */ /* 0x0002a400000c000b */
[----:B012---:R-:W-:Y:S01]  /*f970*/  ENDCOLLECTIVE ;  /* 0x000000000000791b */ /* 0x007fe20003800000 */
.L_x_9482:
[----:B------:R-:W-:Y:S01]  /*f980*/  MOV R13, R6 ;  /* 0x00000006000d7202 */ /* 0x000fe20000000f00 */
[----:B------:R-:W-:-:S07]  /*f990*/  IMAD.MOV.U32 R3, RZ, RZ, R14 ;  /* 0x000000ffff037224 */ /* 0x000fce00078e000e */
[----:B------:R-:W-:Y:S05]  /*f9a0*/  WARPSYNC.COLLECTIVE R15, `(.L_x_9483) ;  /* 0x000000000f087348 */ /* 0x000fea0003c00000 */
[----:B------:R0:W1:Y:S02]  /*f9b0*/  SHFL.IDX P6, R14, R13, R12, R11 ;  /* 0x0000000c0d0e7389 */ /* 0x00006400000c000b */
[----:B01----:R-:W-:Y:S01]  /*f9c0*/  ENDCOLLECTIVE ;  /* 0x000000000000791b */ /* 0x003fe20003800000 */
.L_x_9483:
[----:B------:R-:W-:Y:S02]  /*f9d0*/  ULDC UR4, c[0x0][0x288] ;  /* 0x0000a20000047ab9 */ /* 0x000fe40000000800 */
[----:B------:R-:W-:-:S05]  /*f9e0*/  IMAD R9, R5, UR4, RZ ;  /* 0x0000000405097c24 */ /* 0x000fca000f8e02ff */
[----:B------:R-:W-:Y:S01]  /*f9f0*/  ISETP.GE.AND P3, PT, R8, R9, PT ;  /* 0x000000090800720c */ /* 0x000fe20003f66270 */
[----:B------:R-:W-:Y:S02]  /*fa00*/  IMAD.MOV.U32 R13, RZ, RZ, R7 ;  /* 0x000000ffff0d7224 */ /* 0x000fe400078e0007 */
[----:B------:R-:W-:-:S10]  /*fa10*/  IMAD.MOV.U32 R12, RZ, RZ, 0x1 ;  /* 0x00000001ff0c7424 */ /* 0x000fd400078e00ff */
[----:B------:R-:W-:Y:S01]  /*fa20*/  @!P3 LEA R29, R0, UR40, 0x1 ;  /* 0x00000028001dbc11 */ /* 0x000fe2000f8e08ff */
[----:B------:R-:W-:-:S07]  /*fa30*/  IMAD.MOV.U32 R2, RZ, RZ, R14 ;  /* 0x000000ffff027224 */ /* 0x000fce00078e000e */
[----:B------:R-:W-:Y:S05]  /*fa40*/  WARPSYNC.COLLECTIVE R15, `(.L_x_9484) ;  /* 0x000000000f087348 */ /* 0x000fea0003c00000 */
[----:B------:R0:W1:Y:S02]  /*fa50*/  SHFL.IDX P6, R14, R13, R12, R11 ;  /* 0x0000000c0d0e7389 */ /* 0x00006400000c000b */
[----:B01----:R-:W-:Y:S01]  /*fa60*/  ENDCOLLECTIVE ;  /* 0x000000000000791b */ /* 0x003fe20003800000 */
.L_x_9484:
[----:B------:R-:W-:-:S05]  /*fa70*/  @!P3 IMAD.WIDE.U32 R2, R21, 0x2, R2 ;  /* 0x000000021502b825 */ /* 0x000fca00078e0002 */
[----:B------:R-:W-:Y:S01]  /*fa80*/  @!PT LDS RZ, [RZ] ;  /* 0x00000000fffff984 */ /* 0x000fe20000000800 */
[----:B------:R-:W-:Y:S01]  /*fa90*/  @!PT LDS RZ, [RZ] ;  /* 0x00000000fffff984 */ /* 0x000fe20000000800 */
[----:B------:R-:W-:Y:S01]  /*faa0*/  @!PT LDS RZ, [RZ] ;  /* 0x00000000fffff984 */ /* 0x000fe20000000800 */
[----:B------:R0:W-:Y:S04]  /*fab0*/  @!P3 LDGSTS.E.BYPASS.LTC128B.128 [R29+0xda00], desc[UR38][R2.64], !P2 ;  /* 0x0da00000021dbfae */ /* 0x0001e8000d101d66 */
[----:B------:R0:W-:Y:S01]  /*fac0*/  @!P3 LDGSTS.E.BYPASS.LTC128B.128 [R29+0x10a00], desc[UR38][R2.64+0x40], !P0 ;  /* 0x10a00040021dbfae */ /* 0x0001e2000c101d66 */
[----:B------:R-:W-:-:S03]  /*fad0*/  MOV R13, R6 ;  /* 0x00000006000d7202 */ /* 0x000fc60000000f00 */
[----:B------:R0:W-:Y:S01]  /*fae0*/  @!P3 LDGSTS.E.BYPASS.LTC128B.128 [R29+0x13a00], desc[UR38][R2.64+0x80], !P1 ;  /* 0x13a00080021dbfae */ /* 0x0001e2000c901d66 */
[----:B------:R-:W-:Y:S01]  /*faf0*/  ISETP.GE.AND P3, PT, R4, R9, PT ;  /* 0x000000090400720c */ /* 0x000fe20003f66270 */
[----:B------:R-:W-:-:S12]  /*fb00*/  IMAD.MOV.U32 R5, RZ, RZ, R14 ;  /* 0x000000ffff057224 */ /* 0x000fd800078e000e */
[----:B0-----:R-:W-:Y:S05]  /*fb10*/  WARPSYNC.COLLECTIVE R15, `(.L_x_9485) ;  /* 0x000000000f087348 */ /* 0x001fea0003c00000 */
[----:B------:R1:W2:Y:S02]  /*fb20*/  SHFL.IDX P6, R14, R13, R12, R11 ;  /* 0x0000000c0d0e7389 */ /* 0x0002a400000c000b */
[----:B012---:R-:W-:Y:S01]  /*fb30*/  ENDCOLLECTIVE ;  /* 0x000000000000791b */ /* 0x007fe20003800000 */
.L_x_9485:
[----:B------:R-:W-:Y:S01]  /*fb40*/  VIADD R2, R8, 0x40 ;  /* 0x0000004008027836 */ /* 0x000fe20000000000 */
[----:B------:R-:W-:Y:S01]  /*fb50*/  @!P3 LEA R29, R0, UR40, 0x1 ;  /* 0x00000028001dbc11 */ /* 0x000fe2000f8e08ff */
[----:B------:R-:W-:Y:S02]  /*fb60*/  IMAD.MOV.U32 R13, RZ, RZ, R7 ;  /* 0x000000ffff0d7224 */ /* 0x000fe400078e0007 */
[----:B------:R-:W-:Y:S02]  /*fb70*/  IMAD.MOV.U32 R12, RZ, RZ, 0x2 ;  /* 0x00000002ff0c7424 */ /* 0x000fe400078e00ff */
[----:B------:R-:W-:-:S07]  /*fb80*/  IMAD.MOV.U32 R4, RZ, RZ, R14 ;  /* 0x000000ffff047224 */ /* 0x000fce00078e000e */
[----:B------:R-:W-:Y:S05]  /*fb90*/  WARPSYNC.COLLECTIVE R15, `(.L_x_9486) ;  /* 0x000000000f087348 */ /* 0x000fea0003c00000 */
[----:B------:R0:W1:Y:S02]  /*fba0*/  SHFL.IDX P6, R14, R13, R12, R11 ;  /* 0x0000000c0d0e7389 */ /* 0x00006400000c000b */
[----:B01----:R-:W-:Y:S01]  /*fbb0*/  ENDCOLLECTIVE ;  /* 0x000000000000791b */ /* 0x003fe20003800000 */
.L_x_9486:
        /* <DEDUP_REMOVED lines=13> */
.L_x_9487:
[----:B------:R-:W-:Y:S01]  /*fc90*/  IMAD.MOV.U32 R3, RZ, RZ, R2 ;  /* 0x000000ffff037224 */ /* 0x000fe200078e0002 */
[----:B------:R-:W-:Y:S01]  /*fca0*/  @!P3 LEA R5, R0, UR40, 0x1 ;  /* 0x000000280005bc11 */ /* 0x000fe2000f8e08ff */
[----:B------:R-:W-:Y:S02]  /*fcb0*/  IMAD.MOV.U32 R13, RZ, RZ, R7 ;  /* 0x000000ffff0d7224 */ /* 0x000fe400078e0007 */
[----:B------:R-:W-:Y:S02]  /*fcc0*/  IMAD.MOV.U32 R12, RZ, RZ, 0x3 ;  /* 0x00000003ff0c7424 */ /* 0x000fe400078e00ff */
[----:B------:R-:W-:-:S07]  /*fcd0*/  IMAD.MOV.U32 R2, RZ, RZ, R14 ;  /* 0x000000ffff027224 */ /* 0x000fce00078e000e */
[----:B------:R-:W-:Y:S05]  /*fce0*/  WARPSYNC.COLLECTIVE R15, `(.L_x_9488) ;  /* 0x000000000f087348 */ /* 0x000fea0003c00000 */
[----:B------:R0:W1:Y:S02]  /*fcf0*/  SHFL.IDX P6, R14, R13, R12, R11 ;  /* 0x0000000c0d0e7389 */ /* 0x00006400000c000b */
[----:B01----:R-:W-:Y:S01]  /*fd00*/  ENDCOLLECTIVE ;  /* 0x000000000000791b */ /* 0x003fe20003800000 */
.L_x_9488:
        /* <DEDUP_REMOVED lines=8> */
[----:B------:R-:W-:-:S07]  /*fd90*/  IMAD.MOV.U32 R7, RZ, RZ, R14 ;  /* 0x000000ffff077224 */ /* 0x000fce00078e000e */
[----:B0-----:R-:W-:Y:S05]  /*fda0*/  WARPSYNC.COLLECTIVE R15, `(.L_x_9489) ;  /* 0x000000000f087348 */ /* 0x001fea0003c00000 */
[----:B------:R1:W2:Y:S02]  /*fdb0*/  SHFL.IDX P6, R14, R13, R12, R11 ;  /* 0x0000000c0d0e7389 */ /* 0x0002a400000c000b */
[----:B012---:R-:W-:Y:S01]  /*fdc0*/  ENDCOLLECTIVE ;  /* 0x000000000000791b */ /* 0x007fe20003800000 */
.L_x_9489:
[----:B------:R-:W-:Y:S02]  /*fdd0*/  VIADD R2, R8, 0x60 ;  /* 0x0000006008027836 */ /* 0x000fe40000000000 */
[----:B------:R-:W-:-:S03]  /*fde0*/  IMAD.MOV.U32 R5, RZ, RZ, R7 ;  /* 0x000000ffff057224 */ /* 0x000fc600078e0007 */
[----:B------:R-:W-:Y:S01]  /*fdf0*/  ISETP.GE.AND P3, PT, R2, R9, PT ;  /* 0x000000090200720c */ /* 0x000fe20003f66270 */
[----:B------:R-:W-:Y:S02]  /*fe00*/  VIADD R2, R8, 0x80 ;  /* 0x0000008008027836 */ /* 0x000fe40000000000 */
[----:B------:R-:W-:Y:S01]  /*fe10*/  IMAD.MOV.U32 R13, RZ, RZ, R10 ;  /* 0x000000ffff0d7224 */ /* 0x000fe200078e000a */
[----:B------:R-:W-:-:S09]  /*fe20*/  MOV R12, RZ ;  /* 0x000000ff000c7202 */ /* 0x000fd20000000f00 */
[----:B------:R-:W-:Y:S01]  /*fe30*/  @!P3 LEA R7, R0, UR40, 0x1 ;  /* 0x000000280007bc11 */ /* 0x000fe2000f8e08ff */
[----:B------:R-:W-:-:S07]  /*fe40*/  IMAD.MOV.U32 R4, RZ, RZ, R14 ;  /* 0x000000ffff047224 */ /* 0x000fce00078e000e */
[----:B------:R-:W-:Y:S05]  /*fe50*/  WARPSYNC.COLLECTIVE R15, `(.L_x_9490) ;  /* 0x000000000f087348 */ /* 0x000fea0003c00000 */
[----:B------:R0:W1:Y:S02]  /*fe60*/  SHFL.IDX P6, R14, R13, R12, R11 ;  /* 0x0000000c0d0e7389 */ /* 0x00006400000c000b */
[----:B01----:R-:W-:Y:S01]  /*fe70*/  ENDCOLLECTIVE ;  /* 0x000000000000791b */ /* 0x003fe20003800000 */
.L_x_9490:
[----:B------:R-:W-:-:S05]  /*fe80*/  @!P3 IMAD.WIDE.U32 R4, R21, 0x2, R4 ;  /* 0x000000021504b825 */ /* 0x000fca00078e0004 */
[----:B------:R-:W-:Y:S01]  /*fe90*/  @!PT LDS RZ, [RZ] ;  /* 0x00000000fffff984 */ /* 0x000fe20000000800 */
[----:B------:R-:W-:Y:S01]  /*fea0*/  @!PT LDS RZ, [RZ] ;  /* 0x00000000fffff984 */ /* 0x000fe20000000800 */
[----:B------:R-:W-:Y:S01]  /*feb0*/  @!PT LDS RZ, [RZ] ;  /* 0x00000000fffff984 */ /* 0x000fe20000000800 */
[----:B------:R0:W-:Y:S04]  /*fec0*/  @!P3 LDGSTS.E.BYPASS.LTC128B.128 [R7+0xf200], desc[UR38][R4.64], !P2 ;  /* 0x0f2000000407bfae */ /* 0x0001e8000d101d66 */
[----:B------:R0:W-:Y:S01]  /*fed0*/  @!P3 LDGSTS.E.BYPASS.LTC128B.128 [R7+0x12200], desc[UR38][R4.64+0x40], !P0 ;  /* 0x122000400407bfae */ /* 0x0001e2000c101d66 */
[----:B------:R-:W-:-:S03]  /*fee0*/  IMAD.MOV.U32 R13, RZ, RZ, R20 ;  /* 0x000000ffff0d7224 */ /* 0x000fc600078e0014 */
[----:B------:R0:W-:Y:S01]  /*fef0*/  @!P3 LDGSTS.E.BYPASS.LTC128B.128 [R7+0x15200], desc[UR38][R4.64+0x80], !P1 ;  /* 0x152000800407bfae */ /* 0x0001e2000c901d66 */
[----:B------:R-:W-:Y:S01]  /*ff00*/  ISETP.GE.AND P3, PT, R2, R9, PT ;  /* 0x000000090200720c */ /* 0x000fe20003f66270 */
[----:B------:R-:W-:-:S12]  /*ff10*/  IMAD.MOV.U32 R29, RZ, RZ, R14 ;  /* 0x000000ffff1d7224 */ /* 0x000fd800078e000e */
[----:B0-----:R-:W-:Y:S05]  /*ff20*/  WARPSYNC.COLLECTIVE R15, `(.L_x_9491) ;  /* 0x000000000f087348 */ /* 0x001fea0003c00000 */
[----:B------:R1:W2:Y:S02]  /*ff30*/  SHFL.IDX P6, R14, R13, R12, R11 ;  /* 0x0000000c0d0e7389 */ /* 0x0002a400000c000b */
[----:B012---:R-:W-:Y:S01]  /*ff40*/  ENDCOLLECTIVE ;  /* 0x000000000000791b */ /* 0x007fe20003800000 */
.L_x_9491:
[----:B------:R-:W-:Y:S01]  /*ff50*/  IMAD.MOV.U32 R3, RZ, RZ, R29 ;  /* 0x000000ffff037224 */ /* 0x000fe200078e001d */
[----:B------:R-:W-:Y:S02]  /*ff60*/  @!P3 LEA R29, R0, UR40, 0x1 ;  /* 0x00000028001dbc11 */ /* 0x000fe4000f8e08ff */
[----:B------:R-:W-:Y:S01]  /*ff70*/  MOV R13, R10 ;  /* 0x0000000a000d7202 */ /* 0x000fe20000000f00 */
[----:B------:R-:W-:Y:S02]  /*ff80*/  IMAD.MOV.U32 R12, RZ, RZ, 0x1 ;  /* 0x00000001ff0c7424 */ /* 0x000fe400078e00ff */
[----:B------:R-:W-:-:S07]  /*ff90*/  IMAD.MOV.U32 R6, RZ, RZ, R14 ;  /* 0x000000ffff067224 */ /* 0x000fce00078e000e */
[----:B------:R-:W-:Y:S05]  /*ffa0*/  WARPSYNC.COLLECTIVE R15, `(.L_x_9492) ;  /* 0x000000000f087348 */ /* 0x000fea0003c00000 */
[----:B------:R0:W1:Y:S02]  /*ffb0*/  SHFL.IDX P6, R14, R13, R12, R11 ;  /* 0x0000000c0d0e7389 */ /* 0x00006400000c000b */
[----:B01----:R-:W-:Y:S01]  /*ffc0*/  ENDCOLLECTIVE ;  /* 0x000000000000791b */ /* 0x003fe20003800000 */
.L_x_9492:
[----:B------:R-:W-:Y:S02]  /*ffd0*/  IMAD.MOV.U32 R2, RZ, RZ, R6 ;  /* 0x000000ffff027224 */ /* 0x000fe400078e0006 */
[----:B------:R-:W-:Y:S02]  /*ffe0*/  IMAD.MOV.U32 R6, RZ, RZ, 0x1 ;  /* 0x00000001ff067424 */ /* 0x000fe400078e00ff */
[----:B------:R-:W-:-:S05]  /*fff0*/  @!P3 IMAD.WIDE.U32 R2, R21, 0x2, R2 ;  /* 0x000000021502b825 */ /* 0x000fca00078e0002 */
[----:B------:R-:W-:Y:S01]  /*10000*/  @!PT LDS RZ, [RZ] ;  /* 0x00000000fffff984 */ /* 0x000fe20000000800 */
[----:B------:R-:W-:Y:S01]  /*10010*/  @!PT LDS RZ, [RZ] ;  /* 0x00000000fffff984 */ /* 0x000fe20000000800 */
[----:B------:R-:W-:Y:S01]  /*10020*/  @!PT LDS RZ, [RZ] ;  /* 0x00000000fffff984 */ /* 0x000fe20000000800 */
[----:B------:R0:W-:Y:S01]  /*10030*/  @!P3 LDGSTS.E.BYPASS.LTC128B.128 [R29+0xfa00], desc[UR38][R2.64], !P2 ;  /* 0x0fa00000021dbfae */ /* 0x0001e2000d101d66 */
[----:B------:R-:W-:-:S03]  /*10040*/  IMAD.MOV.U32 R13, RZ, RZ, R20 ;  /* 0x000000ffff0d7224 */ /* 0x000fc600078e0014 */
[----:B------:R0:W-:Y:S04]  /*10050*/  @!P3 LDGSTS.E.BYPASS.LTC128B.128 [R29+0x12a00], desc[UR38][R2.64+0x40], !P0 ;  /* 0x12a00040021dbfae */ /* 0x0001e8000c101d66 */
[----:B------:R0:W-:Y:S01]  /*10060*/  @!P3 LDGSTS.E.BYPASS.LTC128B.128 [R29+0x15a00], desc[UR38][R2.64+0x80], !P1 ;  /* 0x15a00080021dbfae */ /* 0x0001e2000c901d66 */
[----:B------:R-:W-:-:S07]  /*10070*/  IMAD.MOV.U32 R10, RZ, RZ, R14 ;  /* 0x000000ffff0a7224 */ /* 0x000fce00078e000e */
[----:B0-----:R-:W-:Y:S05]  /*10080*/  WARPSYNC.COLLECTIVE R15, `(.L_x_9493) ;  /* 0x000000000f087348 */ /* 0x001fea0003c00000 */
[----:B------:R1:W2:Y:S02]  /*10090*/  SHFL.IDX P6, R14, R13, R12, R11 ;  /* 0x0000000c0d0e7389 */ /* 0x0002a400000c000b */
[----:B012---:R-:W-:Y:S01]  /*100a0*/  ENDCOLLECTIVE ;  /* 0x000000000000791b */ /* 0x007fe20003800000 */
.L_x_9493:
[----:B------:R-:W-:Y:S05]  /*100b0*/  BRA `(.L_x_9494) ;  /* 0xffffffcc00887947 */ /* 0x000fea000383ffff */
.L_x_9403:
[----:B0-----:R-:W-:-:S04]  /*100c0*/  IMAD.U32 R3, RZ, RZ, UR40 ;  /* 0x00000028ff037e24 */ /* 0x001fc8000f8e00ff */
[----:B------:R0:W1:Y:S03]  /*100d0*/  SYNCS.PHASECHK.TRANS64.TRYWAIT P0, [R3+URZ+0x31c20], R0 ;  /* 0x031c2000030075a7 */ /* 0x000066000800017f */
[----:B-1----:R-:W-:Y:S05]  /*100e0*/  @!P0 NANOSLEEP.SYNCS 0x989680 ;  /* 0x009896800000895d */ /* 0x002fea0003900000 */
[----:B------:R-:W1:Y:S02]  /*100f0*/  @!P0 SYNCS.PHASECHK.TRANS64 P0, [R3+URZ+0x31c20], R0 ;  /* 0x031c2000030085a7 */ /* 0x000e64000800007f */
[----:B-1----:R-:W-:Y:S05]  /*10100*/  @!P0 BRA `(.L_x_9403) ;  /* 0xfffffffc00ec8947 */ /* 0x002fea000383ffff */
[----:B------:R-:W-:Y:S05]  /*10110*/  BRA `(.L_x_9495) ;  /* 0xffffffcc00d87947 */ /* 0x000fea000383ffff */
.L_x_9410:
[----:B-1----:R-:W-:-:S04]  /*10120*/  MOV R3, UR40 ;  /* 0x0000002800037c02 */ /* 0x002fc80008000f00 */
[----:B------:R1:W2:Y:S03]  /*10130*/  SYNCS.PHASECHK.TRANS64.TRYWAIT P0, [R3+URZ+0x31c48], R6 ;  /* 0x031c4806030075a7 */ /* 0x0002a6000800017f */
[----:B--2---:R-:W-:Y:S05]  /*10140*/  @!P0 NANOSLEEP.SYNCS 0x989680 ;  /* 0x009896800000895d */ /* 0x004fea0003900000 */
[----:B------:R-:W2:Y:S02]  /*10150*/  @!P0 SYNCS.PHASECHK.TRANS64 P0, [R3+URZ+0x31c48], R6 ;  /* 0x031c4806030085a7 */ /* 0x000ea4000800007f */
[----:B--2---:R-:W-:Y:S05]  /*10160*/  @!P0 BRA `(.L_x_9410) ;  /* 0xfffffffc00ec8947 */ /* 0x004fea000383ffff */
[----:B------:R-:W-:Y:S05]  /*10170*/  BRA `(.L_x_9496) ;  /* 0xffffffd000987947 */ /* 0x000fea000383ffff */
.L_x_9417:
[----:B01----:R-:W-:-:S04]  /*10180*/  IMAD.U32 R3, RZ, RZ, UR40 ;  /* 0x00000028ff037e24 */ /* 0x003fc8000f8e00ff */
[----:B------:R0:W1:Y:S03]  /*10190*/  SYNCS.PHASECHK.TRANS64.TRYWAIT P0, [R3+URZ+0x31c60], R6 ;  /* 0x031c6006030075a7 */ /* 0x000066000800017f */
[----:B-1----:R-:W-:Y:S05]  /*101a0*/  @!P0 NANOSLEEP.SYNCS 0x989680 ;  /* 0x009896800000895d */ /* 0x002fea0003900000 */
[----:B------:R-:W1:Y:S02]  /*101b0*/  @!P0 SYNCS.PHASECHK.TRANS64 P0, [R3+URZ+0x31c60], R6 ;  /* 0x031c6006030085a7 */ /* 0x000e64000800007f */
[----:B-1----:R-:W-:Y:S05]  /*101c0*/  @!P0 BRA `(.L_x_9417) ;  /* 0xfffffffc00ec8947 */ /* 0x002fea000383ffff */
[----:B------:R-:W-:Y:S05]  /*101d0*/  BRA `(.L_x_9497) ;  /* 0xffffffd400707947 */ /* 0x000fea000383ffff */
.L_x_9427:
[----:B-1----:R-:W-:-:S04]  /*101e0*/  IMAD.U32 R3, RZ, RZ, UR40 ;  /* 0x00000028ff037e24 */ /* 0x002fc8000f8e00ff */
[----:B------:R1:W2:Y:S03]  /*101f0*/  SYNCS.PHASECHK.TRANS64.TRYWAIT P0, [R3+URZ+0x31c40], R12 ;  /* 0x031c400c030075a7 */ /* 0x0002a6000800017f */
[----:B--2---:R-:W-:Y:S05]  /*10200*/  @!P0 NANOSLEEP.SYNCS 0x989680 ;  /* 0x009896800000895d */ /* 0x004fea0003900000 */
[----:B------:R-:W2:Y:S02]  /*10210*/  @!P0 SYNCS.PHASECHK.TRANS64 P0, [R3+URZ+0x31c40], R12 ;  /* 0x031c400c030085a7 */ /* 0x000ea4000800007f */
[----:B--2---:R-:W-:Y:S05]  /*10220*/  @!P0 BRA `(.L_x_9427) ;  /* 0xfffffffc00ec8947 */ /* 0x004fea000383ffff */
[----:B------:R-:W-:Y:S05]  /*10230*/  BRA `(.L_x_9498) ;  /* 0xffffffd800bc7947 */ /* 0x000fea000383ffff */
.L_x_9434:
[----:B0-----:R-:W-:-:S04]  /*10240*/  IMAD.U32 R3, RZ, RZ, UR40 ;  /* 0x00000028ff037e24 */ /* 0x001fc8000f8e00ff */
[----:B------:R0:W1:Y:S03]  /*10250*/  SYNCS.PHASECHK.TRANS64.TRYWAIT P0, [R3+URZ+0x31c68], R2 ;  /* 0x031c6802030075a7 */ /* 0x000066000800017f */
[----:B-1----:R-:W-:Y:S05]  /*10260*/  @!P0 NANOSLEEP.SYNCS 0x989680 ;  /* 0x009896800000895d */ /* 0x002fea0003900000 */
[----:B------:R-:W1:Y:S02]  /*10270*/  @!P0 SYNCS.PHASECHK.TRANS64 P0, [R3+URZ+0x31c68], R2 ;  /* 0x031c6802030085a7 */ /* 0x000e64000800007f */
[----:B-1----:R-:W-:Y:S05]  /*10280*/  @!P0 BRA `(.L_x_9434) ;  /* 0xfffffffc00ec8947 */ /* 0x002fea000383ffff */
[----:B------:R-:W-:Y:S05]  /*10290*/  BRA `(.L_x_9499) ;  /* 0xffffffdc00947947 */ /* 0x000fea000383ffff */
.L_x_9444:
[----:B-1----:R-:W-:-:S04]  /*102a0*/  IMAD.U32 R2, RZ, RZ, UR40 ;  /* 0x00000028ff027e24 */ /* 0x002fc8000f8e00ff */
[----:B------:R1:W2:Y:S03]  /*102b0*/  SYNCS.PHASECHK.TRANS64.TRYWAIT P0, [R2+URZ+0x31c48], R9 ;  /* 0x031c4809020075a7 */ /* 0x0002a6000800017f */
[----:B--2---:R-:W-:Y:S05]  /*102c0*/  @!P0 NANOSLEEP.SYNCS 0x989680 ;  /* 0x009896800000895d */ /* 0x004fea0003900000 */
[----:B------:R-:W2:Y:S02]  /*102d0*/  @!P0 SYNCS.PHASECHK.TRANS64 P0, [R2+URZ+0x31c48], R9 ;  /* 0x031c4809020085a7 */ /* 0x000ea4000800007f */
[----:B--2---:R-:W-:Y:S05]  /*102e0*/  @!P0 BRA `(.L_x_9444) ;  /* 0xfffffffc00ec8947 */ /* 0x004fea000383ffff */
[----:B------:R-:W-:Y:S05]  /*102f0*/  BRA `(.L_x_9500) ;  /* 0xffffffe000f47947 */ /* 0x000fea000383ffff */
.L_x_9451:
[----:B0-----:R-:W-:-:S04]  /*10300*/  IMAD.U32 R2, RZ, RZ, UR40 ;  /* 0x00000028ff027e24 */ /* 0x001fc8000f8e00ff */
[----:B------:R0:W1:Y:S03]  /*10310*/  SYNCS.PHASECHK.TRANS64.TRYWAIT P0, [R2+URZ+0x31c60], R9 ;  /* 0x031c6009020075a7 */ /* 0x000066000800017f */
[----:B-1----:R-:W-:Y:S05]  /*10320*/  @!P0 NANOSLEEP.SYNCS 0x989680 ;  /* 0x009896800000895d */ /* 0x002fea0003900000 */
[----:B------:R-:W1:Y:S02]  /*10330*/  @!P0 SYNCS.PHASECHK.TRANS64 P0, [R2+URZ+0x31c60], R9 ;  /* 0x031c6009020085a7 */ /* 0x000e64000800007f */
[----:B-1----:R-:W-:Y:S05]  /*10340*/  @!P0 BRA `(.L_x_9451) ;  /* 0xfffffffc00ec8947 */ /* 0x002fea000383ffff */
[----:B------:R-:W-:Y:S05]  /*10350*/  BRA `(.L_x_9501) ;  /* 0xffffffe400c87947 */ /* 0x000fea000383ffff */
.L_x_9460:
[----:B0-----:R0:W1:Y:S02]  /*10360*/  SYNCS.PHASECHK.TRANS64.TRYWAIT P0, [R3+URZ+0x31c60], R2 ;  /* 0x031c6002030075a7 */ /* 0x001064000800017f */
[----:B-1----:R-:W-:Y:S05]  /*10370*/  @!P0 NANOSLEEP.SYNCS 0x989680 ;  /* 0x009896800000895d */ /* 0x002fea0003900000 */
[----:B------:R-:W1:Y:S02]  /*10380*/  @!P0 SYNCS.PHASECHK.TRANS64 P0, [R3+URZ+0x31c60], R2 ;  /* 0x031c6002030085a7 */ /* 0x000e64000800007f */
[----:B-1----:R-:W-:Y:S05]  /*10390*/  @!P0 BRA `(.L_x_9460) ;  /* 0xfffffffc00f08947 */ /* 0x002fea000383ffff */
[----:B------:R-:W-:Y:S05]  /*103a0*/  BRA `(.L_x_9502) ;  /* 0xffffffe800c07947 */ /* 0x000fea000383ffff */
.L_x_9466:
[----:B0-----:R0:W1:Y:S02]  /*103b0*/  SYNCS.PHASECHK.TRANS64.TRYWAIT P0, [R7+URZ+0x31c20], R2 ;  /* 0x031c2002070075a7 */ /* 0x001064000800017f */
[----:B-1----:R-:W-:Y:S05]  /*103c0*/  @!P0 NANOSLEEP.SYNCS 0x989680 ;  /* 0x009896800000895d */ /* 0x002fea0003900000 */
[----:B------:R-:W1:Y:S02]  /*103d0*/  @!P0 SYNCS.PHASECHK.TRANS64 P0, [R7+URZ+0x31c20], R2 ;  /* 0x031c2002070085a7 */ /* 0x000e64000800007f */
[----:B-1----:R-:W-:Y:S05]  /*103e0*/  @!P0 BRA `(.L_x_9466) ;  /* 0xfffffffc00f08947 */ /* 0x002fea000383ffff */
[----:B------:R-:W-:Y:S05]  /*103f0*/  BRA `(.L_x_9503) ;  /* 0xffffffec00c47947 */ /* 0x000fea000383ffff */
.L_x_9467:
        /* <DEDUP_REMOVED lines=11> */
.L_x_9505:
[----:B------:R-:W-:Y:S05]  /*104b0*/  BSYNC B0 ;  /* 0x0000000000007941 */ /* 0x000fea0003800000 */
.L_x_9504:
[----:B------:R-:W-:Y:S05]  /*104c0*/  BRA `(.L_x_9506) ;  /* 0xffffffec00a87947 */ /* 0x000fea000383ffff */
.L_x_9468:
[----:B------:R-:W-:Y:S01]  /*104d0*/  BSSY B0, `(.L_x_9507) ;  /* 0x0000006000007945 */ /* 0x000fe20003800000 */
[----:B------:R-:W-:-:S07]  /*104e0*/  IMAD.MOV.U32 R15, RZ, RZ, -0x1 ;  /* 0xffffffffff0f7424 */ /* 0x000fce00078e00ff */
[----:B0-----:R-:W-:Y:S05]  /*104f0*/  WARPSYNC.COLLECTIVE R15, `(.L_x_9508) ;  /* 0x000000000f0c7348 */ /* 0x001fea0003c00000 */
[----:B------:R-:W-:Y:S02]  /*10500*/  ELECT P6, UR62, PT ;  /* 0x00000000003e782f */ /* 0x000fe400038c0000 */
[----:B------:R-:W-:Y:S01]  /*10510*/  MOV R14, UR62 ;  /* 0x0000003e000e7c02 */ /* 0x000fe20008000f00 */
[----:B0-----:R-:W-:Y:S10]  /*10520*/  ENDCOLLECTIVE ;  /* 0x000000000000791b */ /* 0x001ff40003800000 */
.L_x_9508:
[----:B------:R-:W-:Y:S05]  /*10530*/  BSYNC B0 ;  /* 0x0000000000007941 */ /* 0x000fea0003800000 */
.L_x_9507:
[----:B------:R-:W-:Y:S05]  /*10540*/  BRA `(.L_x_9509) ;  /* 0xffffffec009c7947 */ /* 0x000fea000383ffff */
.L_x_9470:
[----:B0-----:R0:W1:Y:S02]  /*10550*/  SYNCS.PHASECHK.TRANS64.TRYWAIT P0, [R5+URZ], R4 ;  /* 0x00000004050075a7 */ /* 0x001064000800017f */
[----:B-1----:R-:W-:Y:S05]  /*10560*/  @!P0 NANOSLEEP.SYNCS 0x989680 ;  /* 0x009896800000895d */ /* 0x002fea0003900000 */
[----:B------:R-:W1:Y:S02]  /*10570*/  @!P0 SYNCS.PHASECHK.TRANS64 P0, [R5+URZ], R4 ;  /* 0x00000004050085a7 */ /* 0x000e64000800007f */
[----:B-1----:R-:W-:Y:S05]  /*10580*/  @!P0 BRA `(.L_x_9470) ;  /* 0xfffffffc00f08947 */ /* 0x002fea000383ffff */
[----:B------:R-:W-:Y:S05]  /*10590*/  BRA `(.L_x_9510) ;  /* 0xffffffec00cc7947 */ /* 0x000fea000383ffff */
.L_x_9471:
[----:B-1----:R1:W2:Y:S02]  /*105a0*/  SYNCS.PHASECHK.TRANS64.TRYWAIT P0, [R3+URZ], R2 ;  /* 0x00000002030075a7 */ /* 0x0022a4000800017f */
[----:B--2---:R-:W-:Y:S05]  /*105b0*/  @!P0 NANOSLEEP.SYNCS 0x989680 ;  /* 0x009896800000895d */ /* 0x004fea0003900000 */
[----:B------:R-:W2:Y:S02]  /*105c0*/  @!P0 SYNCS.PHASECHK.TRANS64 P0, [R3+URZ], R2 ;  /* 0x00000002030085a7 */ /* 0x000ea4000800007f */
[----:B--2---:R-:W-:Y:S05]  /*105d0*/  @!P0 BRA `(.L_x_9471) ;  /* 0xfffffffc00f08947 */ /* 0x004fea000383ffff */
[----:B------:R-:W-:Y:S05]  /*105e0*/  BRA `(.L_x_9511) ;  /* 0xffffffec00c07947 */ /* 0x000fea000383ffff */
.L_x_9473:
[----:B0-----:R0:W1:Y:S02]  /*105f0*/  SYNCS.PHASECHK.TRANS64.TRYWAIT P0, [R5+URZ], R4 ;  /* 0x00000004050075a7 */ /* 0x001064000800017f */
[----:B-1----:R-:W-:Y:S05]  /*10600*/  @!P0 NANOSLEEP.SYNCS 0x989680 ;  /* 0x009896800000895d */ /* 0x002fea0003900000 */
[----:B------:R-:W1:Y:S02]  /*10610*/  @!P0 SYNCS.PHASECHK.TRANS64 P0, [R5+URZ], R4 ;  /* 0x00000004050085a7 */ /* 0x000e64000800007f */
[----:B-1----:R-:W-:Y:S05]  /*10620*/  @!P0 BRA `(.L_x_9473) ;  /* 0xfffffffc00f08947 */ /* 0x002fea000383ffff */
[----:B------:R-:W-:Y:S05]  /*10630*/  BRA `(.L_x_9512) ;  /* 0xffffffec00c47947 */ /* 0x000fea000383ffff */
.L_x_9513:
        /* <DEDUP_REMOVED lines=12> */
.L_x_14866:


//--------------------- .text._ZN7cutlass13device_kernelIN5flash11enable_sm90INS1_16FlashAttnFwdSm90INS1_25CollectiveMainloopFwdSm90ILi2EN4cute5tupleIJNS5_1CILi1EEES8_S8_EEENS6_IJNS7_ILi192EEENS7_ILi144EEENS7_ILi96EEEEEELi96ENS_6half_tEfNS_4arch4Sm90ELb0ELb0ELb1ELb1ELb0ELb0ELb0ELb0ELb1ELb1ELb1ELb0EEENS1_21CollectiveEpilogueFwdINS6_IJSA_SC_SB_EEES9_SE_SG_Li384ELb1ELb1ELb1ELb0EEENS1_36VarlenDynamicPersistentTileSchedulerILi192ELi144ELi384ELi128ELb1ELb1ELb1ELb0ELb1ELb1EEEEEEEEEvNT_6ParamsE --------------------------
	.section	.text._ZN7cutlass13device_kernelIN5flash11enable_sm90INS1_16FlashAttnFwdSm90INS1_25CollectiveMainloopFwdSm90ILi2EN4cute5tupleIJNS5_1CILi1EEES8_S8_EEENS6_IJNS7_ILi192EEENS7_ILi144EEENS7_ILi96EEEEEELi96ENS_6half_tEfNS_4arch4Sm90ELb0ELb0ELb1ELb1ELb0ELb0ELb0ELb0ELb1ELb1ELb1ELb0EEENS1_21CollectiveEpilogueFwdINS6_IJSA_SC_SB_EEES9_SE_SG_Li384ELb1ELb1ELb1ELb0EEENS1_36VarlenDynamicPersistentTileSchedulerILi192ELi144ELi384ELi128ELb1ELb1ELb1ELb0ELb1ELb1EEEEEEEEEvNT_6ParamsE,"ax",@progbits
	.align	128
.text._ZN7cutlass13device_kernelIN5flash11enable_sm90INS1_16FlashAttnFwdSm90INS1_25CollectiveMainloopFwdSm90ILi2EN4cute5tupleIJNS5_1CILi1EEES8_S8_EEENS6_IJNS7_ILi192EEENS7_ILi144EEENS7_ILi96EEEEEELi96ENS_6half_tEfNS_4arch4Sm90ELb0ELb0ELb1ELb1ELb0ELb0ELb0ELb0ELb1ELb1ELb1ELb0EEENS1_21CollectiveEpilogueFwdINS6_IJSA_SC_SB_EEES9_SE_SG_Li384ELb1ELb1ELb1ELb0EEENS1_36VarlenDynamicPersistentTileSchedulerILi192ELi144ELi384ELi128ELb1ELb1ELb1ELb0ELb1ELb1EEEEEEEEEvNT_6ParamsE:
        .type           _ZN7cutlass13device_kernelIN5flash11enable_sm90INS1_16FlashAttnFwdSm90INS1_25CollectiveMainloopFwdSm90ILi2EN4cute5tupleIJNS5_1CILi1EEES8_S8_EEENS6_IJNS7_ILi192EEENS7_ILi144EEENS7_ILi96EEEEEELi96ENS_6half_tEfNS_4arch4Sm90ELb0ELb0ELb1ELb1ELb0ELb0ELb0ELb0ELb1ELb1ELb1ELb0EEENS1_21CollectiveEpilogueFwdINS6_IJSA_SC_SB_EEES9_SE_SG_Li384ELb1ELb1ELb1ELb0EEENS1_36VarlenDynamicPersistentTileSchedulerILi192ELi144ELi384ELi128ELb1ELb1ELb1ELb0ELb1ELb1EEEEEEEEEvNT_6ParamsE,@function
        .size           _ZN7cutlass13device_kernelIN5flash11enable_sm90INS1_16FlashAttnFwdSm90INS1_25CollectiveMainloopFwdSm90ILi2EN4cute5tupleIJNS5_1CILi1EEES8_S8_EEENS6_IJNS7_ILi192EEENS7_ILi144EEENS7_ILi96EEEEEELi96ENS_6half_tEfNS_4arch4Sm90ELb0ELb0ELb1ELb1ELb0ELb0ELb0ELb0ELb1ELb1ELb1ELb0EEENS1_21CollectiveEpilogueFwdINS6_IJSA_SC_SB_EEES9_SE_SG_Li384ELb1ELb1ELb1ELb0EEENS1_36VarlenDynamicPersistentTileSchedulerILi192ELi144ELi384ELi128ELb1ELb1ELb1ELb0ELb1ELb1EEEEEEEEEvNT_6ParamsE,(.L_x_14867 - _ZN7cutlass13device_kernelIN5flash11enable_sm90INS1_16FlashAttnFwdSm90INS1_25CollectiveMainloopFwdSm90ILi2EN4cute5tupleIJNS5_1CILi1EEES8_S8_EEENS6_IJNS7_ILi192EEENS7_ILi144EEENS7_ILi96EEEEEELi96ENS_6half_tEfNS_4arch4Sm90ELb0ELb0ELb1ELb1ELb0ELb0ELb0ELb0ELb1ELb1ELb1ELb0EEENS1_21CollectiveEpilogueFwdINS6_IJSA_SC_SB_EEES9_SE_SG_Li384ELb1ELb1ELb1ELb0EEENS1_36VarlenDynamicPersistentTileSchedulerILi192ELi144ELi384ELi128ELb1ELb1ELb1ELb0ELb1ELb1EEEEEEEEEvNT_6ParamsE)
        .other          _ZN7cutlass13device_kernelIN5flash11enable_sm90INS1_16FlashAttnFwdSm90INS1_25CollectiveMainloopFwdSm90ILi2EN4cute5tupleIJNS5_1CILi1EEES8_S8_EEENS6_IJNS7_ILi192EEENS7_ILi144EEENS7_ILi96EEEEEELi96ENS_6half_tEfNS_4arch4Sm90ELb0ELb0ELb1ELb1ELb0ELb0ELb0ELb0ELb1ELb1ELb1ELb0EEENS1_21CollectiveEpilogueFwdINS6_IJSA_SC_SB_EEES9_SE_SG_Li384ELb1ELb1ELb1ELb0EEENS1_36VarlenDynamicPersistentTileSchedulerILi192ELi144ELi384ELi128ELb1ELb1ELb1ELb0ELb1ELb1EEEEEEEEEvNT_6ParamsE,@"STO_CUDA_ENTRY STV_DEFAULT"
_ZN7cutlass13device_kernelIN5flash11enable_sm90INS1_16FlashAttnFwdSm90INS1_25CollectiveMainloopFwdSm90ILi2EN4cute5tupleIJNS5_1CILi1EEES8_S8_EEENS6_IJNS7_ILi192EEENS7_ILi144EEENS7_ILi96EEEEEELi96ENS_6half_tEfNS_4arch4Sm90ELb0ELb0ELb1ELb1ELb0ELb0ELb0ELb0ELb1ELb1ELb1ELb0EEENS1_21CollectiveEpilogueFwdINS6_IJSA_SC_SB_EEES9_SE_SG_Li384ELb1ELb1ELb1ELb0EEENS1_36VarlenDynamicPersistentTileSchedulerILi192ELi144ELi384ELi128ELb1ELb1ELb1ELb0ELb1ELb1EEEEEEEEEvNT_6ParamsE:
        /* <DEDUP_REMOVED lines=18> */
.L_x_9515:
[----:B------:R-:W-:Y:S05]  /*0120*/  BSYNC B0 ;  /* 0x0000000000007941 */ /* 0x000fea0003800000 */
.L_x_9514:
        /* <DEDUP_REMOVED lines=41> */
.L_x_9516:
        /* <DEDUP_REMOVED lines=22> */
.L_x_9517:
        /* <DEDUP_REMOVED lines=18> */
.L_x_9518:
        /* <DEDUP_REMOVED lines=22> */
.L_x_9519:
        /* <DEDUP_REMOVED lines=22> */
.L_x_9520:
        /* <DEDUP_REMOVED lines=8> */
.L_x_9522:
        /* <DEDUP_REMOVED lines=8> */
[----:B-1----:R-:W-:-:S03]  /*0a00*/  ULEA UR37, UR4, UR37, 0x18 ;  /* 0x0000002504257291 */ /* 0x002fc6000f8ec03f */
[----:B------:R-:W-:Y:S01]  /*0a10*/  ULDC UR4, c[0x0][0xc3c] ;  /* 0x00030f0000047ab9 */ /* 0x000fe20000000800 */
[----:B0-----:R-:W-:-:S04]  /*0a20*/  LOP3.LUT R0, R2, 0xffffff80, RZ, 0xc0, !PT ;  /* 0xffffff8002007812 */ /* 0x001fc800078ec0ff */
[----:B------:R-:W-:-:S13]  /*0a30*/  ISETP.NE.AND P0, PT, R0, 0x80, PT ;  /* 0x000000800000780c */ /* 0x000fda0003f05270 */
[----:B------:R-:W-:Y:S08]  /*0a40*/  @!P0 BAR.ARV 0x9, 0x100 ;  /* 0x0244000000008b1d */ /* 0x000ff00000002000 */
[----:B------:R-:W-:Y:S06]  /*0a50*/  BAR.SYNC.DEFER_BLOCKING 0x5, 0x200 ;  /* 0x0148000000007b1d */ /* 0x000fec0000010000 */
[----:B------:R-:W0:Y:S02]  /*0a60*/  LDS.128 R8, [UR37+0x31cd0] ;  /* 0x031cd025ff087984 */ /* 0x000e240008000c00 */
[----:B------:R-:W-:Y:S06]  /*0a70*/  BAR.ARV 0x4, 0x200 ;  /* 0x0108000000007b1d */ /* 0x000fec0000002000 */
[----:B0-----:R-:W-:-:S13]  /*0a80*/  ISETP.GE.AND P0, PT, R11, UR4, PT ;  /* 0x000000040b007c0c */ /* 0x001fda000bf06270 */
        /* <DEDUP_REMOVED lines=9> */
[----:B------:R-:W-:-:S02]  /*0b20*/  LEA.HI R2, R0, R15, RZ, 0x4 ;  /* 0x0000000f00027211 */ /* 0x000fc400078f20ff */
[----:B------:R-:W-:Y:S02]  /*0b30*/  LEA.HI R7, R0, R15, RZ, 0x5 ;  /* 0x0000000f00077211 */ /* 0x000fe400078f28ff */
[----:B------:R-:W-:Y:S02]  /*0b40*/  SHF.R.S32.HI R5, RZ, 0x4, R2 ;  /* 0x00000004ff057819 */ /* 0x000fe40000011402 */
[----:B------:R-:W-:Y:S02]  /*0b50*/  SHF.R.S32.HI R10, RZ, 0x5, R7 ;  /* 0x00000005ff0a7819 */ /* 0x000fe40000011407 */
[----:B------:R-:W-:-:S04]  /*0b60*/  LEA.HI R4, R2, R5, RZ, 0x1 ;  /* 0x0000000502047211 */ /* 0x000fc800078f08ff */
[----:B------:R-:W-:-:S05]  /*0b70*/  LOP3.LUT R6, R4, 0x1ffffffe, RZ, 0xc0, !PT ;  /* 0x1ffffffe04067812 */ /* 0x000fca00078ec0ff */
[----:B------:R-:W-:Y:S01]  /*0b80*/  IMAD.IADD R6, R5, 0x1, -R6 ;  /* 0x0000000105067824 */ /* 0x000fe200078e0a06 */
[----:B--2---:R-:W-:Y:S02]  /*0b90*/  R2UR UR4, R3 ;  /* 0x00000000030472ca */ /* 0x004fe400000e0000 */
[----:B------:R-:W-:Y:S02]  /*0ba0*/  LOP3.LUT R3, R2, 0xfffffff0, RZ, 0xc0, !PT ;  /* 0xfffffff002037812 */ /* 0x000fe400078ec0ff */
[CC--:B------:R-:W-:Y:S02]  /*0bb0*/  LEA.HI R2, R0.reuse, R15.reuse, RZ, 0x7 ;  /* 0x0000000f00027211 */ /* 0x0c0fe400078f38ff */
[----:B------:R-:W-:Y:S01]  /*0bc0*/  LEA.HI R0, R0, R15, RZ, 0x2 ;  /* 0x0000000f00007211 */ /* 0x000fe200078f10ff */
[C---:B------:R-:W-:Y:S01]  /*0bd0*/  IMAD.IADD R3, R15.reuse, 0x1, -R3 ;  /* 0x000000010f037824 */ /* 0x040fe200078e0a03 */
[----:B------:R-:W-:Y:S02]  /*0be0*/  LOP3.LUT R8, R2, 0xffffff80, RZ, 0xc0, !PT ;  /* 0xffffff8002087812 */ /* 0x000fe400078ec0ff */
[----:B------:R-:W-:Y:S01]  /*0bf0*/  SHF.R.S32.HI R16, RZ, 0x7, R2 ;  /* 0x00000007ff107819 */ /* 0x000fe20000011402 */
[--C-:B------:R-:W-:Y:S01]  /*0c00*/  IMAD R12, R10, 0x10, R3.reuse ;  /* 0x000000100a0c7824 */ /* 0x100fe200078e0203 */
[----:B------:R-:W-:Y:S01]  /*0c10*/  SHF.R.S32.HI R4, RZ, 0x1f, R3 ;  /* 0x0000001fff047819 */ /* 0x000fe20000011403 */
[----:B------:R-:W-:Y:S01]  /*0c20*/  IMAD.IADD R14, R15, 0x1, -R8 ;  /* 0x000000010f0e7824 */ /* 0x000fe200078e0a08 */
[----:B------:R-:W-:Y:S01]  /*0c30*/  ULOP3.LUT UR8, UR4, 0x1, URZ, 0xfc, !UPT ;  /* 0x0000000104087892 */ /* 0x000fe2000f8efc3f */
[----:B------:R-:W-:Y:S01]  /*0c40*/  IMAD.HI R2, R16, 0x55555556, RZ ;  /* 0x5555555610027827 */ /* 0x000fe200078e02ff */
[CC--:B------:R-:W-:Y:S01]  /*0c50*/  LEA.HI R5, R4.reuse, R3.reuse, RZ, 0x3 ;  /* 0x0000000304057211 */ /* 0x0c0fe200078f18ff */
[----:B------:R-:W-:Y:S01]  /*0c60*/  UMOV UR4, URZ ;  /* 0x0000003f00047c82 */ /* 0x000fe20008000000 */
[----:B------:R-:W-:-:S02]  /*0c70*/  LEA.HI R4, R4, R3, RZ, 0x2 ;  /* 0x0000000304047211 */ /* 0x000fc400078f10ff */
[----:B------:R-:W-:Y:S01]  /*0c80*/  SHF.R.S32.HI R9, RZ, 0x1f, R14 ;  /* 0x0000001fff097819 */ /* 0x000fe2000001140e */
[----:B------:R-:W-:Y:S01]  /*0c90*/  IMAD.SHL.U32 R5, R5, 0x10, RZ ;  /* 0x0000001005057824 */ /* 0x000fe200078e00ff */
[----:B------:R-:W-:Y:S02]  /*0ca0*/  LOP3.LUT R8, R4, 0x7fffffc, RZ, 0xc0, !PT ;  /* 0x07fffffc04087812 */ /* 0x000fe400078ec0ff */
[----:B------:R-:W-:Y:S02]  /*0cb0*/  LEA.HI R11, R9, R14, RZ, 0x2 ;  /* 0x0000000e090b7211 */ /* 0x000fe400078f10ff */
[----:B------:R-:W-:Y:S01]  /*0cc0*/  LOP3.LUT R5, R5, 0x7fffff80, RZ, 0xc0, !PT ;  /* 0x7fffff8005057812 */ /* 0x000fe200078ec0ff */
[----:B------:R-:W-:Y:S01]  /*0cd0*/  IMAD.IADD R8, R3, 0x1, -R8 ;  /* 0x0000000103087824 */ /* 0x000fe200078e0a08 */
[----:B------:R-:W-:Y:S02]  /*0ce0*/  SHF.R.S32.HI R4, RZ, 0x2, R4 ;  /* 0x00000002ff047819 */ /* 0x000fe40000011404 */
[----:B------:R-:W-:Y:S01]  /*0cf0*/  SHF.R.S32.HI R3, RZ, 0x1f, R11 ;  /* 0x0000001fff037819 */ /* 0x000fe2000001140b */
[----:B------:R-:W-:Y:S01]  /*0d00*/  IMAD R5, R10, 0x100, R5 ;  /* 0x000001000a057824 */ /* 0x000fe200078e0205 */
[----:B------:R-:W-:Y:S01]  /*0d10*/  SHF.R.S32.HI R10, RZ, 0x2, R11 ;  /* 0x00000002ff0a7819 */ /* 0x000fe2000001140b */
[----:B------:R-:W-:Y:S01]  /*0d20*/  IMAD.SHL.U32 R4, R4, 0x40, RZ ;  /* 0x0000004004047824 */ /* 0x000fe200078e00ff */
[----:B------:R-:W-:Y:S01]  /*0d30*/  LOP3.LUT R11, R11, 0x7ffffffc, RZ, 0xc0, !PT ;  /* 0x7ffffffc0b0b7812 */ /* 0x000fe200078ec0ff */
[----:B------:R-:W-:Y:S01]  /*0d40*/  IMAD R7, R8, 0x10, R5 ;  /* 0x0000001008077824 */ /* 0x000fe200078e0205 */
[----:B------:R-:W-:Y:S01]  /*0d50*/  LEA.HI R5, R3, R10, RZ, 0x3 ;  /* 0x0000000a03057211 */ /* 0x000fe200078f18ff */
[----:B------:R-:W-:Y:S01]  /*0d60*/  IMAD.SHL.U32 R3, R6, 0x8, RZ ;  /* 0x0000000806037824 */ /* 0x000fe200078e00ff */
[----:B------:R-:W-:Y:S01]  /*0d70*/  LOP3.LUT R4, R4, 0x40, RZ, 0xc0, !PT ;  /* 0x0000004004047812 */ /* 0x000fe200078ec0ff */
[----:B------:R-:W-:Y:S01]  /*0d80*/  IMAD.IADD R11, R14, 0x1, -R11 ;  /* 0x000000010e0b7824 */ /* 0x000fe200078e0a0b */
[----:B------:R-:W-:-:S02]  /*0d90*/  LEA.HI R6, R2, R2, RZ, 0x1 ;  /* 0x0000000202067211 */ /* 0x000fc400078f08ff */
[----:B------:R-:W-:Y:S01]  /*0da0*/  LOP3.LUT R13, R5, 0xfffffff8, RZ, 0xc0, !PT ;  /* 0xfffffff8050d7812 */ /* 0x000fe200078ec0ff */
[----:B------:R-:W-:Y:S01]  /*0db0*/  IMAD.SHL.U32 R157, R11, 0x2, RZ ;  /* 0x000000020b9d7824 */ /* 0x000fe200078e00ff */
[--C-:B------:R-:W-:Y:S01]  /*0dc0*/  LOP3.LUT R2, R4, 0x8, R3.reuse, 0xf8, !PT ;  /* 0x0000000804027812 */ /* 0x100fe200078ef803 */
[----:B------:R-:W-:Y:S01]  /*0dd0*/  IMAD.U32 R3, R12, 0x20, R3 ;  /* 0x000000200c037824 */ /* 0x000fe200078e0003 */
[----:B------:R-:W-:Y:S01]  /*0de0*/  SHF.R.U32.HI R5, RZ, 0x3, R4 ;  /* 0x00000003ff057819 */ /* 0x000fe20000011604 */
[----:B------:R-:W-:Y:S01]  /*0df0*/  IMAD.IADD R10, R10, 0x1, -R13 ;  /* 0x000000010a0a7824 */ /* 0x000fe200078e0a0d */
[----:B------:R-:W-:Y:S01]  /*0e00*/  LOP3.LUT R4, R0, 0xfffffffc, RZ, 0xc0, !PT ;  /* 0xfffffffc00047812 */ /* 0x000fe200078ec0ff */
[----:B------:R-:W-:Y:S01]  /*0e10*/  VIADD R155, R157, 0x8 ;  /* 0x000000089d9b7836 */ /* 0x000fe20000000000 */
[----:B------:R-:W-:Y:S01]  /*0e20*/  LEA.HI R9, R9, R14, RZ, 0x5 ;  /* 0x0000000e09097211 */ /* 0x000fe200078f28ff */
[----:B------:R0:W-:Y:S01]  /*0e30*/  STL [R1+0x48], R3 ;  /* 0x0000480301007387 */ /* 0x0001e20000100800 */
[----:B------:R-:W-:Y:S01]  /*0e40*/  LOP3.LUT R2, R2, R5, RZ, 0x3c, !PT ;  /* 0x0000000502027212 */ /* 0x000fe200078e3cff */
[----:B------:R-:W-:Y:S01]  /*0e50*/  IMAD.IADD R4, R15, 0x1, -R4 ;  /* 0x000000010f047824 */ /* 0x000fe200078e0a04 */
[----:B------:R-:W-:Y:S01]  /*0e60*/  SHF.R.S32.HI R9, RZ, 0x5, R9 ;  /* 0x00000005ff097819 */ /* 0x000fe20000011409 */
[----:B------:R-:W-:Y:S01]  /*0e70*/  IMAD R6, R6, -0x3, R16 ;  /* 0xfffffffd06067824 */ /* 0x000fe200078e0210 */
[----:B------:R-:W-:Y:S01]  /*0e80*/  SHF.R.S32.HI R0, RZ, 0x2, R0 ;  /* 0x00000002ff007819 */ /* 0x000fe20000011400 */
[----:B------:R-:W-:-:S02]  /*0e90*/  IMAD.SHL.U32 R18, R4, 0x8, RZ ;  /* 0x0000000804127824 */ /* 0x000fc400078e00ff */
[----:B------:R-:W-:Y:S01]  /*0ea0*/  IMAD R9, R9, 0x10, R10 ;  /* 0x0000001009097824 */ /* 0x000fe200078e020a */
[----:B0-----:R-:W-:Y:S01]  /*0eb0*/  LEA.HI R3, R4, R4, RZ, 0x1 ;  /* 0x0000000404037211 */ /* 0x001fe200078f08ff */
[----:B------:R-:W-:Y:S02]  /*0ec0*/  VIADD R144, R18, 0x40 ;  /* 0x0000004012907836 */ /* 0x000fe40000000000 */
[----:B------:R-:W-:Y:S01]  /*0ed0*/  VIADD R152, R157, 0x20 ;  /* 0x000000209d987836 */ /* 0x000fe20000000000 */
[----:B------:R-:W-:Y:S01]  /*0ee0*/  LOP3.LUT R3, R3, 0x1ffffffe, RZ, 0xc0, !PT ;  /* 0x1ffffffe03037812 */ /* 0x000fe200078ec0ff */
[C---:B------:R-:W-:Y:S01]  /*0ef0*/  VIADD R149, R157.reuse, 0x38 ;  /* 0x000000389d957836 */ /* 0x040fe20000000000 */
[----:B------:R-:W-:Y:S01]  /*0f00*/  SHF.R.S32.HI R0, RZ, 0x1f, R144 ;  /* 0x0000001fff007819 */ /* 0x000fe20000011490 */
[----:B------:R-:W-:Y:S01]  /*0f10*/  VIADD R146, R157, 0x50 ;  /* 0x000000509d927836 */ /* 0x000fe20000000000 */
[----:B------:R-:W-:Y:S01]  /*0f20*/  SHF.R.S32.HI R0, RZ, 0x1f, R155 ;  /* 0x0000001fff007819 */ /* 0x000fe2000001149b */
[----:B------:R-:W-:Y:S01]  /*0f30*/  IMAD R5, R6, 0x40, R9 ;  /* 0x0000004006057824 */ /* 0x000fe200078e0209 */
[----:B------:R-:W-:Y:S01]  /*0f40*/  SHF.R.S32.HI R0, RZ, 0x1f, R152 ;  /* 0x0000001fff007819 */ /* 0x000fe20000011498 */
[----:B------:R-:W-:Y:S01]  /*0f50*/  IMAD.IADD R3, R4, 0x1, -R3 ;  /* 0x0000000104037824 */ /* 0x000fe200078e0a03 */
[----:B------:R-:W-:Y:S01]  /*0f60*/  SHF.R.S32.HI R0, RZ, 0x1f, R149 ;  /* 0x0000001fff007819 */ /* 0x000fe20000011495 */
[----:B------:R-:W-:Y:S01]  /*0f70*/  IMAD.IADD R2, R2, 0x1, R7 ;  /* 0x0000000102027824 */ /* 0x000fe200078e0207 */
[----:B------:R-:W-:Y:S01]  /*0f80*/  SHF.R.S32.HI R0, RZ, 0x1f, R146 ;  /* 0x0000001fff007819 */ /* 0x000fe20000011492 */
[----:B------:R-:W-:Y:S01]  /*0f90*/  IMAD.U32 R7, RZ, RZ, UR8 ;  /* 0x00000008ff077e24 */ /* 0x000fe2000f8e00ff */
[----:B------:R-:W-:Y:S01]  /*0fa0*/  STL [R1+0x40], R5 ;  /* 0x0000400501007387 */ /* 0x000fe20000100800 */
[----:B------:R-:W-:Y:S01]  /*0fb0*/  IMAD.U32 R6, RZ, RZ, UR4 ;  /* 0x00000004ff067e24 */ /* 0x000fe2000f8e00ff */
[----:B------:R-:W-:Y:S01]  /*0fc0*/  LEA R2, R2, UR37, 0x1 ;  /* 0x0000002502027c11 */ /* 0x000fe2000f8e08ff */
[----:B------:R-:W-:Y:S01]  /*0fd0*/  IMAD R0, R3, 0x8, R5 ;  /* 0x0000000803007824 */ /* 0x000fe200078e0205 */
[----:B------:R-:W-:Y:S01]  /*0fe0*/  STL [R1+0x4c], R7 ;  /* 0x00004c0701007387 */ /* 0x000fe20000100800 */
[----:B------:R-:W-:-:S02]  /*0ff0*/  VIADD R22, R18, 0x20 ;  /* 0x0000002012167836 */ /* 0x000fc40000000000 */
[C---:B------:R-:W-:Y:S01]  /*1000*/  VIADD R154, R157.reuse, 0x10 ;  /* 0x000000109d9a7836 */ /* 0x040fe20000000000 */
[----:B------:R0:W-:Y:S01]  /*1010*/  STL [R1+0x14], R6 ;  /* 0x0000140601007387 */ /* 0x0001e20000100800 */
        /* <DEDUP_REMOVED lines=9> */
[----:B0-----:R-:W-:Y:S01]  /*10b0*/  SHF.R.S32.HI R6, RZ, 0x1f, R153 ;  /* 0x0000001fff067819 */ /* 0x001fe20000011499 */
[----:B------:R-:W-:Y:S01]  /*10c0*/  VIADD R145, R157, 0x58 ;  /* 0x000000589d917836 */ /* 0x000fe20000000000 */
[----:B------:R-:W-:-:S02]  /*10d0*/  SHF.R.S32.HI R6, RZ, 0x1f, R150 ;  /* 0x0000001fff067819 */ /* 0x000fc40000011496 */
[----:B------:R-:W-:Y:S02]  /*10e0*/  SHF.R.S32.HI R4, RZ, 0x1f, R148 ;  /* 0x0000001fff047819 */ /* 0x000fe40000011494 */
[----:B------:R-:W-:Y:S02]  /*10f0*/  SHF.R.S32.HI R6, RZ, 0x1f, R147 ;  /* 0x0000001fff067819 */ /* 0x000fe40000011493 */
[----:B-1----:R-:W-:-:S07]  /*1100*/  SHF.R.S32.HI R4, RZ, 0x1f, R145 ;  /* 0x0000001fff047819 */ /* 0x002fce0000011491 */
.L_x_9560:
[----:B------:R-:W-:Y:S01]  /*1110*/  ULDC.64 UR8, c[0x0][0xc88] ;  /* 0x0003220000087ab9 */ /* 0x000fe20000000a00 */
[----:B------:R-:W-:Y:S01]  /*1120*/  ULDC.64 UR12, c[0x0][0x208] ;  /* 0x00008200000c7ab9 */ /* 0x000fe20000000a00 */
[----:B------:R-:W-:Y:S01]  /*1130*/  UIMAD.WIDE UR8, UR7, 0x4, UR8 ;  /* 0x00000004070878a5 */ /* 0x000fe2000f8e0208 */
[----:B------:R-:W-:Y:S02]  /*1140*/  ULDC.64 UR10, c[0x0][0xa20] ;  /* 0x00028800000a7ab9 */ /* 0x000fe40000000a00 */
[----:B------:R-:W-:-:S03]  /*1150*/  ULDC UR7, c[0x0][0x2f0] ;  /* 0x0000bc0000077ab9 */ /* 0x000fc60000000800 */
[----:B012---:R-:W-:Y:S02]  /*1160*/  IMAD.U32 R4, RZ, RZ, UR8 ;  /* 0x00000008ff047e24 */ /* 0x007fe4000f8e00ff */
[----:B----4-:R-:W-:Y:S01]  /*1170*/  IMAD.U32 R5, RZ, RZ, UR9 ;  /* 0x00000009ff057e24 */ /* 0x010fe2000f8e00ff */
        /* <DEDUP_REMOVED lines=23> */
[----:B---3--:R-:W-:Y:S01]  /*12f0*/  IMAD.U32 R7, RZ, RZ, UR11 ;  /* 0x0000000bff077e24 */ /* 0x008fe2000f8e00ff */
[----:B------:R-:W2:Y:S04]  /*1300*/  @P0 LDG.E R4, desc[UR12][R4.64] ;  /* 0x0000000c04040981 */ /* 0x000ea8000c1e1900 */
[----:B------:R-:W3:Y:S01]  /*1310*/  @P1 LDG.E R6, desc[UR12][R6.64] ;  /* 0x0000000c06061981 */ /* 0x000ee2000c1e1900 */
[----:B0-----:R-:W-:Y:S01]  /*1320*/  IMAD.U32 R3, RZ, RZ, UR6 ;  /* 0x00000006ff037e24 */ /* 0x001fe2000f8e00ff */
[----:B------:R-:W-:-:S02]  /*1330*/  UISETP.NE.U32.AND UP0, UPT, UR8, URZ, UPT ;  /* 0x0000003f0800728c */ /* 0x000fc4000bf05070 */
[----:B------:R-:W-:Y:S02]  /*1340*/  ULOP3.LUT UR6, UR5, 0xffff, URZ, 0xc0, !UPT ;  /* 0x0000ffff05067892 */ /* 0x000fe4000f8ec03f */
[----:B------:R0:W-:Y:S01]  /*1350*/  STL [R1+0x4], R3 ;  /* 0x0000040301007387 */ /* 0x0001e20000100800 */
[----:B------:R-:W-:Y:S01]  /*1360*/  UISETP.NE.AND.EX UP0, UPT, UR9, URZ, UPT, UP0 ;  /* 0x0000003f0900728c */ /* 0x000fe2000bf05300 */
[----:B------:R-:W-:Y:S02]  /*1370*/  UMOV UR38, URZ ;  /* 0x0000003f00267c82 */ /* 0x000fe40008000000 */
[----:B------:R-:W-:Y:S01]  /*1380*/  IMAD.U32 R156, RZ, RZ, UR6 ;  /* 0x00000006ff9c7e24 */ /* 0x000fe2000f8e00ff */
[----:B------:R-:W-:Y:S02]  /*1390*/  USEL UR4, UR4, 0x1, UP0 ;  /* 0x0000000104047887 */ /* 0x000fe40008000000 */
[----:B------:R-:W-:Y:S02]  /*13a0*/  ULOP3.LUT UR6, UR5, 0xff0000, URZ, 0xc0, !UPT ;  /* 0x00ff000005067892 */ /* 0x000fe4000f8ec03f */
[----:B------:R-:W-:-:S02]  /*13b0*/  UIMAD UR4, UR4, UR7, URZ ;  /* 0x00000007040472a4 */ /* 0x000fc4000f8e023f */
[----:B------:R-:W-:Y:S01]  /*13c0*/  ULOP3.LUT UR7, UR5, 0xff000000, URZ, 0xc0, !UPT ;  /* 0xff00000005077892 */ /* 0x000fe2000f8ec03f */
[----:B--2---:R-:W-:-:S04]  /*13d0*/  @P0 R2UR UR38, R4 ;  /* 0x00000000042602ca */ /* 0x004fc800000e0000 */
[----:B---3--:R-:W-:Y:S01]  /*13e0*/  @P1 R2UR UR4, R6 ;  /* 0x00000000060412ca */ /* 0x008fe200000e0000 */
[----:B0-----:R-:W-:-:S14]  /*13f0*/  @P1 BRA `(.L_x_9523) ;  /* 0x00000000003c1947 */ /* 0x001fdc0003800000 */
        /* <DEDUP_REMOVED lines=15> */
.L_x_9523:
        /* <DEDUP_REMOVED lines=52> */
.L_x_9524:
        /* <DEDUP_REMOVED lines=34> */
[----:B------:R-:W-:-:S06]  /*1a50*/  UISETP.GT.AND UP0, UPT, UR40, UR5, UPT ;  /* 0x000000052800728c */ /* 0x000fcc000bf04270 */
[----:B------:R-:W-:-:S13]  /*1a60*/  PLOP3.LUT P1, PT, PT, PT, UP0, 0x80, 0x0 ;  /* 0x000000000000781c */ /* 0x000fda0003f2f008 */
[----:B------:R-:W-:Y:S05]  /*1a70*/  @!P1 BRA `(.L_x_9525) ;  /* 0x0000008c00e89947 */ /* 0x000fea0003800000 */
[----:B------:R-:W0:Y:S02]  /*1a80*/  S2R R4, SR_TID.X ;  /* 0x0000000000047919 */ /* 0x000e240000002100 */
[----:B0-----:R-:W-:-:S05]  /*1a90*/  VIADD R5, R4, 0xffffff80 ;  /* 0xffffff8004057836 */ /* 0x001fca0000000000 */
[----:B------:R-:W-:-:S04]  /*1aa0*/  SHF.R.S32.HI R4, RZ, 0x1f, R5 ;  /* 0x0000001fff047819 */ /* 0x000fc80000011405 */
[----:B------:R-:W-:-:S04]  /*1ab0*/  LEA.HI R4, R4, R5, RZ, 0x7 ;  /* 0x0000000504047211 */ /* 0x000fc800078f38ff */
[----:B------:R-:W-:-:S05]  /*1ac0*/  SHF.R.S32.HI R4, RZ, 0x7, R4 ;  /* 0x00000007ff047819 */ /* 0x000fca0000011404 */
[----:B------:R-:W0:Y:S02]  /*1ad0*/  SHFL.IDX PT, R0, R4, RZ, 0x1f ;  /* 0x00001fff04007589 */ /* 0x000e2400000e0000 */
[----:B0-----:R-:W-:-:S13]  /*1ae0*/  R2UR UR6, R0 ;  /* 0x00000000000672ca */ /* 0x001fda00000e0000 */
[----:B------:R-:W-:Y:S02]  /*1af0*/  UIMAD.WIDE UR4, UR6, 0x55555556, URZ ;  /* 0x55555556060478a5 */ /* 0x000fe4000f8e023f */
[----:B------:R-:W-:Y:S02]  /*1b00*/  IMAD.U32 R17, RZ, RZ, UR6 ;  /* 0x00000006ff117e24 */ /* 0x000fe4000f8e00ff */
[----:B------:R-:W-:Y:S02]  /*1b10*/  ULEA.HI UR41, UR5, UR5, URZ, 0x1 ;  /* 0x0000000505297291 */ /* 0x000fe4000f8f083f */
[----:B------:R-:W-:Y:S02]  /*1b20*/  UIADD3 UR5, UR37, 0x24300, URZ ;  /* 0x0002430025057890 */ /* 0x000fe4000fffe03f */
[----:B------:R-:W-:Y:S02]  /*1b30*/  UIMAD UR41, UR41, -0x3, UR6 ;  /* 0xfffffffd292978a4 */ /* 0x000fe4000f8e0206 */
[----:B------:R-:W-:-:S02]  /*1b40*/  ULOP3.LUT UP0, URZ, UR5, 0x9f, URZ, 0xc0, !UPT ;  /* 0x0000009f053f7892 */ /* 0x000fc4000f80c03f */
[----:B------:R-:W-:-:S04]  /*1b50*/  ULEA UR4, UR41, UR5, 0xb ;  /* 0x0000000529047291 */ /* 0x000fc8000f8e583f */
[----:B------:R-:W-:Y:S01]  /*1b60*/  PLOP3.LUT P0, PT, PT, PT, UP0, 0x80, 0x0 ;  /* 0x000000000000781c */ /* 0x000fe20003f0f008 */
[----:B------:R-:W-:-:S04]  /*1b70*/  USHF.R.U32.HI UR4, URZ, 0x4, UR4 ;  /* 0x000000043f047899 */ /* 0x000fc80008011604 */
[----:B------:R-:W-:-:S08]  /*1b80*/  ULOP3.LUT UR61, UR4, 0x3fff, URZ, 0xc0, !UPT ;  /* 0x00003fff043d7892 */ /* 0x000fd0000f8ec03f */
        /* <DEDUP_REMOVED lines=17> */
.L_x_9526:
[----:B------:R-:W2:Y:S04]  /*1ca0*/  LDL R21, [R1+0x14] ;  /* 0x0000140001157983 */ /* 0x000ea80000100800 */
[----:B------:R-:W3:Y:S01]  /*1cb0*/  LDL R20, [R1+0x4c] ;  /* 0x00004c0001147983 */ /* 0x000ee20000100800 */
        /* <DEDUP_REMOVED lines=11> */
.L_x_9685:
[----:B------:R-:W-:Y:S05]  /*1d70*/  @!P0 BRA `(.L_x_9528) ;  /* 0x0000000000048947 */ /* 0x000fea0003800000 */
[----:B------:R-:W-:Y:S01]  /*1d80*/  BPT.TRAP 0x1 ;  /* 0x000000040000795c */ /* 0x000fe20000300000 */
.L_x_9528:
[----:B0-----:R-:W-:Y:S02]  /*1d90*/  IMAD.U32 R0, RZ, RZ, UR36 ;  /* 0x00000024ff007e24 */ /* 0x001fe4000f8e00ff */
[----:B------:R-:W-:-:S03]  /*1da0*/  IMAD.U32 R3, RZ, RZ, UR39 ;  /* 0x00000027ff037e24 */ /* 0x000fc6000f8e00ff */
[----:B------:R-:W-:Y:S02]  /*1db0*/  LEA R0, R0, UR37, 0x3 ;  /* 0x0000002500007c11 */ /* 0x000fe4000f8e18ff */
[----:B------:R-:W-:-:S04]  /*1dc0*/  SHF.L.U32 R3, R3, 0x1f, RZ ;  /* 0x0000001f03037819 */ /* 0x000fc800000006ff */
[----:B------:R0:W1:Y:S01]  /*1dd0*/  SYNCS.PHASECHK.TRANS64.TRYWAIT P2, [R0+URZ+0x31c30], R3 ;  /* 0x031c3003000075a7 */ /* 0x000062000804017f */
[----:B------:R-:W-:Y:S05]  /*1de0*/  @!P0 BRA `(.L_x_9529) ;  /* 0x0000000000048947 */ /* 0x000fea0003800000 */
[----:B------:R-:W-:Y:S01]  /*1df0*/  BPT.TRAP 0x1 ;  /* 0x000000040000795c */ /* 0x000fe20000300000 */
.L_x_9529:
[----:B------:R-:W2:Y:S01]  /*1e00*/  S2R R4, SR_TID.X ;  /* 0x0000000000047919 */ /* 0x000ea20000002100 */
[----:B------:R-:W-:Y:S01]  /*1e10*/  IMAD.MOV.U32 R71, RZ, RZ, RZ ;  /* 0x000000ffff477224 */ /* 0x000fe200078e00ff */
[----:B--2---:R-:W-:Y:S01]  /*1e20*/  LOP3.LUT P1, RZ, R4, 0x7f, RZ, 0xc0, !PT ;  /* 0x0000007f04ff7812 */ /* 0x004fe2000782c0ff */
[----:B-1----:R-:W-:-:S12]  /*1e30*/  @P2 BRA `(.L_x_9530) ;  /* 0x0000000000082947 */ /* 0x002fd80003800000 */
[----:B------:R-:W1:Y:S02]  /*1e40*/  SYNCS.PHASECHK.TRANS64.TRYWAIT P2, [R0+URZ+0x31c30], R3 ;  /* 0x031c3003000075a7 */ /* 0x000e64000804017f */
[----:B-1----:R-:W-:Y:S05]  /*1e50*/  @!P2 BRA `(.L_x_9531) ;  /* 0x000001200034a947 */ /* 0x002fea0003800000 */
.L_x_9530:
[----:B------:R-:W-:Y:S05]  /*1e60*/  WARPSYNC.ALL ;  /* 0x0000000000007948 */ /* 0x000fea0003800000 */
[----:B------:R-:W-:Y:S01]  /*1e70*/  UIADD3 UR4, UR37, 0x16a00, URZ ;  /* 0x00016a0025047890 */ /* 0x000fe2000fffe03f */
[----:B------:R-:W-:Y:S01]  /*1e80*/  WARPGROUP.ARRIVE ;  /* 0x00000000000079c5 */ /* 0x000fe20000000000 */
[----:B------:R-:W-:Y:S01]  /*1e90*/  ULEA UR41, UR41, UR37, 0xc ;  /* 0x0000002529297291 */ /* 0x000fe2000f8e603f */
[----:B------:R-:W-:Y:S01]  /*1ea0*/  P2R R104, PR, RZ, 0x1 ;  /* 0x00000001ff687803 */ /* 0x000fe20000000000 */
[----:B------:R-:W-:Y:S01]  /*1eb0*/  USHF.R.U32.HI UR4, URZ, 0x4, UR4 ;  /* 0x000000043f047899 */ /* 0x000fe20008011604 */
[----:B01----:R-:W-:Y:S01]  /*1ec0*/  @!P1 VIADD R0, R0, 0x31c40 ;  /* 0x00031c4000009836 */ /* 0x003fe20000000000 */
[----:B------:R-:W-:Y:S01]  /*1ed0*/  UIADD3 UR41, UR41, 0xda00, URZ ;  /* 0x0000da0029297890 */ /* 0x000fe2000fffe03f */
[----:B------:R-:W-:Y:S01]  /*1ee0*/  R2UR UR32, R16 ;  /* 0x00000000102072ca */ /* 0x000fe200000e0000 */
[----:B------:R-:W-:-:S02]  /*1ef0*/  ULOP3.LUT UR4, UR4, 0x3fff, URZ, 0xc0, !UPT ;  /* 0x00003fff04047892 */ /* 0x000fc4000f8ec03f */
[----:B------:R-:W-:Y:S02]  /*1f00*/  USHF.R.U32.HI UR41, URZ, 0x4, UR41 ;  /* 0x000000043f297899 */ /* 0x000fe40008011629 */
[----:B------:R-:W-:Y:S02]  /*1f10*/  ULOP3.LUT UR6, UR4, 0x10000, URZ, 0xfc, !UPT ;  /* 0x0001000004067892 */ /* 0x000fe4000f8efc3f */
[----:B------:R-:W-:Y:S02]  /*1f20*/  ULOP3.LUT UR5, UR41, 0x3fff, URZ, 0xc0, !UPT ;  /* 0x00003fff29057892 */ /* 0x000fe4000f8ec03f */
[----:B------:R-:W-:Y:S02]  /*1f30*/  UIMAD UR4, UR36, 0x6c0, UR6 ;  /* 0x000006c0240478a4 */ /* 0x000fe4000f8e0206 */
[----:B------:R-:W-:Y:S01]  /*1f40*/  ULOP3.LUT UR5, UR5, 0x10000, URZ, 0xfc, !UPT ;  /* 0x0001000005057892 */ /* 0x000fe2000f8efc3f */
[----:B------:R-:W-:Y:S01]  /*1f50*/  UMOV UR31, 0x80000020 ;  /* 0x80000020001f7882 */ /* 0x000fe20000000000 */
[----:B------:R-:W-:Y:S01]  /*1f60*/  UMOV UR29, 0x80000020 ;  /* 0x80000020001d7882 */ /* 0x000fe20000000000 */
[----:B------:R-:W-:-:S02]  /*1f70*/  UIADD3 UR10, UR4, 0x40, URZ ;  /* 0x00000040040a7890 */ /* 0x000fc4000fffe03f */
[----:B------:R-:W-:Y:S02]  /*1f80*/  UMOV UR30, UR4 ;  /* 0x00000004001e7c82 */ /* 0x000fe40008000000 */
[----:B------:R-:W-:Y:S01]  /*1f90*/  UMOV UR28, UR5 ;  /* 0x00000005001c7c82 */ /* 0x000fe20008000000 */
[----:B------:R-:W-:Y:S01]  /*1fa0*/  UMOV UR9, UR29 ;  /* 0x0000001d00097c82 */ /* 0x000fe20008000000 */
[----:B------:R-:W-:Y:S01]  /*1fb0*/  HGMMA.64x16x16.F32 R96, gdesc[UR28], RZ, !UPT, gsb0 ;  /* 0x002000001c6079f0 */ /* 0x000fe2000c0008ff */
[----:B------:R-:W-:Y:S01]  /*1fc0*/  UMOV UR8, UR28 ;  /* 0x0000001c00087c82 */ /* 0x000fe20008000000 */
[----:B------:R-:W-:Y:S01]  /*1fd0*/  UMOV UR11, 0x80000020 ;  /* 0x80000020000b7882 */ /* 0x000fe20000000000 */
[----:B------:R-:W-:Y:S02]  /*1fe0*/  UIADD3 UR7, UR4, 0x80, URZ ;  /* 0x0000008004077890 */ /* 0x000fe4000fffe03f */
[----:B------:R-:W-:Y:S02]  /*1ff0*/  UIADD3 UR12, UR4, 0xc0, URZ ;  /* 0x000000c0040c7890 */ /* 0x000fe4000fffe03f */
[----:B------:R-:W-:-:S02]  /*2000*/  UIADD3 UR13, UR4, 0x100, URZ ;  /* 0x00000100040d7890 */ /* 0x000fc4000fffe03f */
[----:B------:R-:W-:Y:S01]  /*2010*/  UIADD3 UR14, UR4, 0x140, URZ ;  /* 0x00000140040e7890 */ /* 0x000fe2000fffe03f */
        /* <DEDUP_REMOVED lines=13> */
[----:B------:R-:W-:-:S04]  /*20f0*/  UIADD3 UR60, UR40, -0x2, URZ ;  /* 0xfffffffe283c7890 */ /* 0x000fc8000fffe03f */
[----:B------:R-:W-:Y:S01]  /*2100*/  UISETP.GE.AND UP0, UPT, UR60, UR32, UPT ;  /* 0x000000203c00728c */ /* 0x000fe2000bf06270 */
        /* <DEDUP_REMOVED lines=290> */
[----:B------:R-:W4:Y:S08]  /*3330*/  MUFU.TANH R9, R9 ;  /* 0x0000000900097308 */ /* 0x000f300000002400 */
        /* <DEDUP_REMOVED lines=16> */
[----:B------:R-:W-:Y:S08]  /*3440*/  MUFU.TANH R20, R20 ;  /* 0x0000001400147308 */ /* 0x000ff00000002400 */
        /* <DEDUP_REMOVED lines=11> */
[----:B------:R-:W-:Y:S01]  /*3500*/  IMAD.U32 R84, RZ, RZ, UR40 ;  /* 0x00000028ff547e24 */ /* 0x000fe2000f8e00ff */
[----:B------:R-:W-:Y:S01]  /*3510*/  HGMMA.64x16x16.F32 R72, gdesc[UR24], R72, gsb0 ;  /* 0x00200000184879f0 */ /* 0x000fe20008000848 */
[----:B------:R-:W-:Y:S01]  /*3520*/  UIADD3 UR26, UR4, 0x582, URZ ;  /* 0x00000582041a7890 */ /* 0x000fe2000fffe03f */
[----:B------:R-:W-:Y:S01]  /*3530*/  IADD3 R83, R82, 0x90, -R157 ;  /* 0x0000009052537810 */ /* 0x000fe20007ffe89d */
[----:B------:R-:W-:Y:S01]  /*3540*/  UMOV UR27, 0x80000020 ;  /* 0x80000020001b7882 */ /* 0x000fe20000000000 */
[----:B------:R-:W-:Y:S01]  /*3550*/  FMUL.FTZ R65, R80, UR5 ;  /* 0x0000000550417c20 */ /* 0x000fe20008410000 */
[----:B------:R-:W-:Y:S01]  /*3560*/  FMUL.FTZ R80, R86, UR5 ;  /* 0x0000000556507c20 */ /* 0x000fe20008410000 */
[----:B------:R-:W-:Y:S01]  /*3570*/  FMUL.FTZ R66, R81, UR5 ;  /* 0x0000000551427c20 */ /* 0x000fe20008410000 */
[----:B------:R-:W-:Y:S01]  /*3580*/  FMUL.FTZ R81, R87, UR5 ;  /* 0x0000000557517c20 */ /* 0x000fe20008410000 */
[----:B------:R-:W-:Y:S01]  /*3590*/  MUFU.TANH R14, R14 ;  /* 0x0000000e000e7308 */ /* 0x000fe20000002400 */
[----:B------:R-:W-:-:S07]  /*35a0*/  FMUL.FTZ R70, R85, UR5 ;  /* 0x0000000555467c20 */ /* 0x000fce0008410000 */
        /* <DEDUP_REMOVED lines=15> */
[----:B------:R-:W-:Y:S01]  /*36a0*/  UMOV UR27, 0x80000020 ;  /* 0x80000020001b7882 */ /* 0x000fe20000000000 */
[----:B------:R-:W-:Y:S01]  /*36b0*/  FMUL.FTZ R75, R75, UR5 ;  /* 0x000000054b4b7c20 */ /* 0x000fe20008410000 */
[----:B------:R-:W-:Y:S01]  /*36c0*/  FMUL.FTZ R78, R78, UR5 ;  /* 0x000000054e4e7c20 */ /* 0x000fe20008410000 */
[----:B------:R-:W5:Y:S01]  /*36d0*/  MUFU.TANH R74, R74 ;  /* 0x0000004a004a7308 */ /* 0x000f620000002400 */
[----:B------:R-:W-:-:S07]  /*36e0*/  FMUL.FTZ R79, R79, UR5 ;  /* 0x000000054f4f7c20 */ /* 0x000fce0008410000 */
[----:B------:R-:W5:Y:S08]  /*36f0*/  MUFU.TANH R72, R72 ;  /* 0x0000004800487308 */ /* 0x000f700000002400 */
[----:B------:R-:W5:Y:S08]  /*3700*/  MUFU.TANH R68, R68 ;  /* 0x0000004400447308 */ /* 0x000f700000002400 */
[----:B------:R-:W5:Y:S08]  /*3710*/  MUFU.TANH R73, R73 ;  /* 0x0000004900497308 */ /* 0x000f700000002400 */
[----:B------:R-:W5:Y:S08]  /*3720*/  MUFU.TANH R80, R80 ;  /* 0x0000005000507308 */ /* 0x000f700000002400 */
[----:B------:R-:W5:Y:S01]  /*3730*/  MUFU.TANH R76, R76 ;  /* 0x0000004c004c7308 */ /* 0x000f620000002400 */
[----:B------:R-:W-:-:S02]  /*3740*/  WARPGROUP.DEPBAR.LE gsb0, 0x0 ;  /* 0x00008000000079c5 */ /* 0x000fc40000010000 */
[----:B------:R-:W-:Y:S01]  /*3750*/  WARPGROUP.ARRIVE ;  /* 0x00000000000079c5 */ /* 0x000fe20000000000 */
[----:B------:R-:W-:-:S04]  /*3760*/  FMUL.FTZ R56, R56, UR5 ;  /* 0x0000000538387c20 */ /* 0x000fc80008410000 */
[----:B------:R-:W5:Y:S01]  /*3770*/  MUFU.TANH R81, R81 ;  /* 0x0000005100517308 */ /* 0x000f620000002400 */
        /* <DEDUP_REMOVED lines=9> */
[----:B------:R-:W-:Y:S01]  /*3810*/  FMUL.FTZ R62, R62, UR5 ;  /* 0x000000053e3e7c20 */ /* 0x000fe20008410000 */
[----:B------:R-:W-:-:S05]  /*3820*/  FMUL.FTZ R63, R63, UR5 ;  /* 0x000000053f3f7c20 */ /* 0x000fca0008410000 */
        /* <DEDUP_REMOVED lines=8> */
[----:B------:R-:W-:Y:S02]  /*38b0*/  IMAD R52, R84, -0x90, R83 ;  /* 0xffffff7054347824 */ /* 0x000fe400078e0253 */
[----:B------:R-:W-:Y:S01]  /*38c0*/  FMUL.FTZ R84, R54, UR5 ;  /* 0x0000000536547c20 */ /* 0x000fe20008410000 */
[----:B------:R-:W-:Y:S01]  /*38d0*/  FMUL.FTZ R55, R55, UR5 ;  /* 0x0000000537377c20 */ /* 0x000fe20008410000 */
[----:B------:R-:W-:Y:S01]  /*38e0*/  FMUL.FTZ R83, R53, UR5 ;  /* 0x0000000535537c20 */ /* 0x000fe20008410000 */
[----:B------:R-:W-:Y:S01]  /*38f0*/  HGMMA.64x16x16.F32 R40, gdesc[UR24], R40, gsb0 ;  /* 0x00200000182879f0 */ /* 0x000fe20008000828 */
[----:B------:R-:W-:Y:S01]  /*3900*/  UIADD3 UR26, UR4, 0x642, URZ ;  /* 0x00000642041a7890 */ /* 0x000fe2000fffe03f */
[C---:B------:R-:W-:Y:S01]  /*3910*/  ISETP.GT.AND P3, PT, R52.reuse, RZ, PT ;  /* 0x000000ff3400720c */ /* 0x040fe20003f64270 */
[----:B------:R-:W-:Y:S01]  /*3920*/  UMOV UR27, 0x80000020 ;  /* 0x80000020001b7882 */ /* 0x000fe20000000000 */
[----:B------:R-:W-:Y:S01]  /*3930*/  ISETP.GT.AND P6, PT, R52, 0x1, PT ;  /* 0x000000013400780c */ /* 0x000fe20003fc4270 */
[----:B------:R-:W-:Y:S01]  /*3940*/  FMUL.FTZ R48, R48, UR5 ;  /* 0x0000000530307c20 */ /* 0x000fe20008410000 */
[----:B------:R-:W-:Y:S01]  /*3950*/  ISETP.GT.AND P5, PT, R52, 0x8, PT ;  /* 0x000000083400780c */ /* 0x000fe20003fa4270 */
[----:B------:R-:W5:Y:S01]  /*3960*/  MUFU.TANH R79, R79 ;  /* 0x0000004f004f7308 */ /* 0x000f620000002400 */
[----:B0-----:R-:W-:Y:S01]  /*3970*/  FSEL R3, R3, -INF , P3 ;  /* 0xff80000003037808 */ /* 0x001fe20001800000 */
[----:B------:R-:W-:Y:S01]  /*3980*/  FMUL.FTZ R49, R49, UR5 ;  /* 0x0000000531317c20 */ /* 0x000fe20008410000 */
[----:B-1----:R-:W-:Y:S01]  /*3990*/  FSEL R4, R4, -INF , P6 ;  /* 0xff80000004047808 */ /* 0x002fe20003000000 */
[----:B------:R-:W-:Y:S01]  /*39a0*/  FMUL.FTZ R50, R50, UR5 ;  /* 0x0000000532327c20 */ /* 0x000fe20008410000 */
[C---:B------:R-:W-:Y:S01]  /*39b0*/  ISETP.GT.AND P4, PT, R52.reuse, 0x9, PT ;  /* 0x000000093400780c */ /* 0x040fe20003f84270 */
[----:B------:R-:W-:Y:S01]  /*39c0*/  FMUL.FTZ R51, R51, UR5 ;  /* 0x0000000533337c20 */ /* 0x000fe20008410000 */
[----:B--2---:R-:W-:Y:S01]  /*39d0*/  FSEL R7, R7, -INF , P5 ;  /* 0xff80000007077808 */ /* 0x004fe20002800000 */
[----:B------:R-:W0:Y:S01]  /*39e0*/  MUFU.TANH R61, R61 ;  /* 0x0000003d003d7308 */ /* 0x000e220000002400 */
[----:B------:R-:W-:-:S02]  /*39f0*/  ISETP.GT.AND P2, PT, R52, 0x10, PT ;  /* 0x000000103400780c */ /* 0x000fc40003f44270 */
[----:B---3--:R-:W-:Y:S02]  /*3a00*/  FSEL R8, R8, -INF , P4 ;  /* 0xff80000008087808 */ /* 0x008fe40002000000 */
[----:B----4-:R-:W-:Y:S02]  /*3a10*/  FSEL R9, R9, -INF , P5 ;  /* 0xff80000009097808 */ /* 0x010fe40002800000 */
[C---:B------:R-:W-:Y:S01]  /*3a20*/  ISETP.GT.AND P5, PT, R52.reuse, 0x19, PT ;  /* 0x000000193400780c */ /* 0x040fe20003fa4270 */
[----:B------:R-:W1:Y:S01]  /*3a30*/  MUFU.TANH R58, R58 ;  /* 0x0000003a003a7308 */ /* 0x000e620000002400 */
[----:B-----5:R-:W-:Y:S02]  /*3a40*/  FSEL R5, R5, -INF , P3 ;  /* 0xff80000005057808 */ /* 0x020fe40001800000 */
[----:B------:R-:W-:Y:S02]  /*3a50*/  ISETP.GT.AND P3, PT, R52, 0x11, PT ;  /* 0x000000113400780c */ /* 0x000fe40003f64270 */
[----:B------:R-:W-:-:S02]  /*3a60*/  FSEL R11, R11, -INF , P2 ;  /* 0xff8000000b0b7808 */ /* 0x000fc40001000000 */
[----:B------:R-:W-:Y:S01]  /*3a70*/  FSEL R64, R64, -INF , P5 ;  /* 0xff80000040407808 */ /* 0x000fe20002800000 */
[----:B------:R-:W2:Y:S01]  /*3a80*/  MUFU.TANH R48, R48 ;  /* 0x0000003000307308 */ /* 0x000ea20000002400 */
[----:B------:R-:W-:Y:S02]  /*3a90*/  FSEL R20, R20, -INF , P5 ;  /* 0xff80000014147808 */ /* 0x000fe40002800000 */
[----:B------:R-:W-:Y:S02]  /*3aa0*/  FSEL R6, R6, -INF , P6 ;  /* 0xff80000006067808 */ /* 0x000fe40003000000 */
[C---:B------:R-:W-:Y:S02]  /*3ab0*/  ISETP.GT.AND P5, PT, R52.reuse, 0x30, PT ;  /* 0x000000303400780c */ /* 0x040fe40003fa4270 */
[----:B------:R-:W-:Y:S01]  /*3ac0*/  ISETP.GT.AND P6, PT, R52, 0x18, PT ;  /* 0x000000183400780c */ /* 0x000fe20003fc4270 */
[----:B------:R-:W3:Y:S01]  /*3ad0*/  MUFU.TANH R59, R59 ;  /* 0x0000003b003b7308 */ /* 0x000ee20000002400 */
[----:B------:R-:W-:-:S02]  /*3ae0*/  FSEL R12, R12, -INF , P3 ;  /* 0xff8000000c0c7808 */ /* 0x000fc40001800000 */
[----:B------:R-:W-:Y:S02]  /*3af0*/  FSEL R15, R15, -INF , P6 ;  /* 0xff8000000f0f7808 */ /* 0x000fe40003000000 */
[----:B------:R-:W-:Y:S02]  /*3b00*/  FSEL R10, R10, -INF , P4 ;  /* 0xff8000000a0a7808 */ /* 0x000fe40002000000 */
[C---:B------:R-:W-:Y:S01]  /*3b10*/  ISETP.GT.AND P4, PT, R52.reuse, 0x20, PT ;  /* 0x000000203400780c */ /* 0x040fe20003f84270 */
[----:B------:R-:W4:Y:S01]  /*3b20*/  MUFU.TANH R49, R49 ;  /* 0x0000003100317308 */ /* 0x000f220000002400 */
[----:B------:R-:W-:Y:S02]  /*3b30*/  FSEL R13, R13, -INF , P2 ;  /* 0xff8000000d0d7808 */ /* 0x000fe40001000000 */
[----:B------:R-:W-:Y:S01]  /*3b40*/  ISETP.GT.AND P2, PT, R52, 0x21, PT ;  /* 0x000000213400780c */ /* 0x000fe20003f44270 */
[----:B------:R-:W-:Y:S02]  /*3b50*/  WARPGROUP.DEPBAR.LE gsb0, 0x0 ;  /* 0x00008000000079c5 */ /* 0x000fe40000010000 */
[----:B------:R-:W-:Y:S01]  /*3b60*/  WARPGROUP.ARRIVE ;  /* 0x00000000000079c5 */ /* 0x000fe20000000000 */
[----:B------:R-:W-:Y:S01]  /*3b70*/  FMUL.FTZ R86, R41, UR5 ;  /* 0x0000000529567c20 */ /* 0x000fe20008410000 */
[----:B------:R-:W-:Y:S01]  /*3b80*/  FMUL.FTZ R90, R45, UR5 ;  /* 0x000000052d5a7c20 */ /* 0x000fe20008410000 */
[----:B------:R5:W-:Y:S01]  /*3b90*/  MUFU.TANH R41, R84 ;  /* 0x0000005400297308 */ /* 0x000be20000002400 */
[----:B------:R-:W-:Y:S01]  /*3ba0*/  FMUL.FTZ R87, R42, UR5 ;  /* 0x000000052a577c20 */ /* 0x000fe20008410000 */
[----:B------:R-:W-:Y:S01]  /*3bb0*/  FSEL R65, R65, -INF , P4 ;  /* 0xff80000041417808 */ /* 0x000fe20002000000 */
[----:B------:R-:W-:Y:S01]  /*3bc0*/  HGMMA.64x16x16.F32 R32, gdesc[UR24], R32, gsb0 ;  /* 0x00200000182079f0 */ /* 0x000fe20008000820 */
[----:B------:R-:W-:Y:S01]  /*3bd0*/  FMUL.FTZ R88, R43, UR5 ;  /* 0x000000052b587c20 */ /* 0x000fe20008410000 */
[----:B------:R-:W-:Y:S01]  /*3be0*/  FSEL R14, R14, -INF , P3 ;  /* 0xff8000000e0e7808 */ /* 0x000fe20001800000 */
[----:B------:R-:W-:Y:S01]  /*3bf0*/  FMUL.FTZ R53, R47, UR5 ;  /* 0x000000052f357c20 */ /* 0x000fe20008410000 */
[----:B------:R-:W-:Y:S01]  /*3c00*/  ISETP.GT.AND P3, PT, R52, 0x28, PT ;  /* 0x000000283400780c */ /* 0x000fe20003f64270 */
[----:B------:R0:W-:Y:S01]  /*3c10*/  MUFU.TANH R42, R55 ;  /* 0x00000037002a7308 */ /* 0x0001e20000002400 */
[----:B-----5:R-:W-:Y:S01]  /*3c20*/  FMNMX.FTZ R84, R3, R4, !PT ;  /* 0x0000000403547209 */ /* 0x020fe20007810000 */
[----:B------:R-:W-:Y:S01]  /*3c30*/  UIADD3 UR26, UR4, 0x682, URZ ;  /* 0x00000682041a7890 */ /* 0x000fe2000fffe03f */
[----:B------:R-:W-:Y:S01]  /*3c40*/  FSEL R66, R66, -INF , P2 ;  /* 0xff80000042427808 */ /* 0x000fe20001000000 */
[----:B------:R-:W-:Y:S01]  /*3c50*/  UMOV UR27, 0x80000020 ;  /* 0x80000020001b7882 */ /* 0x000fe20000000000 */
[----:B------:R-:W-:Y:S01]  /*3c60*/  FMNMX.FTZ R45, R7, R84, !PT ;  /* 0x00000054072d7209 */ /* 0x000fe20007810000 */
[----:B------:R-:W-:Y:S01]  /*3c70*/  FMUL.FTZ R85, R40, UR5 ;  /* 0x0000000528557c20 */ /* 0x000fe20008410000 */
[----:B------:R-:W-:Y:S01]  /*3c80*/  FSEL R21, R21, -INF , P6 ;  /* 0xff80000015157808 */ /* 0x000fe20003000000 */
[----:B------:R5:W-:Y:S01]  /*3c90*/  MUFU.TANH R47, R88 ;  /* 0x00000058002f7308 */ /* 0x000be20000002400 */
[----:B------:R-:W-:Y:S01]  /*3ca0*/  FMNMX.FTZ R84, R8, R45, !PT ;  /* 0x0000002d08547209 */ /* 0x000fe20007810000 */
[----:B------:R-:W-:Y:S01]  /*3cb0*/  FMUL.FTZ R92, R44, UR5 ;  /* 0x000000052c5c7c20 */ /* 0x000fe20008410000 */
[----:B------:R-:W-:Y:S01]  /*3cc0*/  FSEL R45, R74, -INF , P5 ;  /* 0xff8000004a2d7808 */ /* 0x000fe20002800000 */
[----:B------:R-:W-:Y:S01]  /*3cd0*/  FMUL.FTZ R54, R46, UR5 ;  /* 0x000000052e367c20 */ /* 0x000fe20008410000 */
[----:B0-----:R-:W-:-:S02]  /*3ce0*/  FMNMX.FTZ R55, R11, R84, !PT ;  /* 0x000000540b377209 */ /* 0x001fc40007810000 */
[----:B------:R-:W-:Y:S01]  /*3cf0*/  ISETP.GT.AND P6, PT, R52, 0x29, PT ;  /* 0x000000293400780c */ /* 0x000fe20003fc4270 */
[----:B------:R-:W0:Y:S01]  /*3d00*/  MUFU.TANH R62, R62 ;  /* 0x0000003e003e7308 */ /* 0x000e220000002400 */
[----:B------:R-:W-:Y:S02]  /*3d10*/  FMNMX.FTZ R74, R12, R55, !PT ;  /* 0x000000370c4a7209 */ /* 0x000fe40007810000 */
[----:B------:R-:W-:Y:S02]  /*3d20*/  FSEL R69, R69, -INF , P3 ;  /* 0xff80000045457808 */ /* 0x000fe40001800000 */
[----:B------:R-:W-:Y:S02]  /*3d30*/  FMNMX.FTZ R55, R15, R74, !PT ;  /* 0x0000004a0f377209 */ /* 0x000fe40007810000 */
[----:B------:R-:W-:Y:S01]  /*3d40*/  FSEL R70, R70, -INF , P6 ;  /* 0xff80000046467808 */ /* 0x000fe20003000000 */
[----:B------:R-:W0:Y:S01]  /*3d50*/  MUFU.TANH R82, R82 ;  /* 0x0000005200527308 */ /* 0x000e220000002400 */
[----:B------:R-:W-:-:S02]  /*3d60*/  FMNMX.FTZ R74, R20, R55, !PT ;  /* 0x00000037144a7209 */ /* 0x000fc40007810000 */
[----:B------:R-:W-:Y:S02]  /*3d70*/  FSEL R67, R67, -INF , P4 ;  /* 0xff80000043437808 */ /* 0x000fe40002000000 */
[----:B------:R-:W-:Y:S02]  /*3d80*/  FMNMX.FTZ R55, R65, R74, !PT ;  /* 0x0000004a41377209 */ /* 0x000fe40007810000 */
[----:B------:R-:W-:Y:S01]  /*3d90*/  ISETP.GT.AND P4, PT, R52, 0x31, PT ;  /* 0x000000313400780c */ /* 0x000fe20003f84270 */
[----:B------:R-:W0:Y:S01]  /*3da0*/  MUFU.TANH R63, R63 ;  /* 0x0000003f003f7308 */ /* 0x000e220000002400 */
[----:B------:R-:W-:Y:S02]  /*3db0*/  FSEL R72, R72, -INF , P5 ;  /* 0xff80000048487808 */ /* 0x000fe40002800000 */
[----:B------:R-:W-:Y:S02]  /*3dc0*/  FSEL R68, R68, -INF , P2 ;  /* 0xff80000044447808 */ /* 0x000fe40001000000 */
[----:B------:R-:W-:-:S02]  /*3dd0*/  ISETP.GT.AND P2, PT, R52, 0x38, PT ;  /* 0x000000383400780c */ /* 0x000fc40003f44270 */
[----:B------:R-:W-:Y:S01]  /*3de0*/  FSEL R73, R73, -INF , P4 ;  /* 0xff80000049497808 */ /* 0x000fe20002000000 */
[----:B------:R-:W0:Y:S01]  /*3df0*/  MUFU.TANH R40, R83 ;  /* 0x0000005300287308 */ /* 0x000e220000002400 */
[----:B------:R-:W-:Y:S02]  /*3e00*/  FSEL R80, R80, -INF , P3 ;  /* 0xff80000050507808 */ /* 0x000fe40001800000 */
[----:B------:R-:W-:Y:S02]  /*3e10*/  ISETP.GT.AND P3, PT, R52, 0x39, PT ;  /* 0x000000393400780c */ /* 0x000fe40003f64270 */
[----:B------:R-:W-:Y:S01]  /*3e20*/  FSEL R76, R76, -INF , P2 ;  /* 0xff8000004c4c7808 */ /* 0x000fe20001000000 */
[----:B------:R-:W-:Y:S02]  /*3e30*/  WARPGROUP.DEPBAR.LE gsb0, 0x0 ;  /* 0x00008000000079c5 */ /* 0x000fe40000010000 */
[----:B-----5:R-:W-:Y:S01]  /*3e40*/  FMUL.FTZ R88, R32, UR5 ;  /* 0x0000000520587c20 */ /* 0x020fe20008410000 */
[----:B------:R-:W-:Y:S01]  /*3e50*/  FMNMX.FTZ R32, R66, R55, !PT ;  /* 0x0000003742207209 */ /* 0x000fe20007810000 */
[----:B------:R-:W-:Y:S01]  /*3e60*/  WARPGROUP.ARRIVE ;  /* 0x00000000000079c5 */ /* 0x000fe20000000000 */
[----:B------:R-:W-:Y:S01]  /*3e70*/  FSEL R81, R81, -INF , P6 ;  /* 0xff80000051517808 */ /* 0x000fe20003000000 */
[----:B------:R-:W5:Y:S01]  /*3e80*/  MUFU.TANH R50, R50 ;  /* 0x0000003200327308 */ /* 0x000f620000002400 */
[----:B------:R-:W-:Y:S01]  /*3e90*/  FMNMX.FTZ R55, R69, R32, !PT ;  /* 0x0000002045377209 */ /* 0x000fe20007810000 */
[----:B------:R-:W-:Y:S01]  /*3ea0*/  FMUL.FTZ R74, R36, UR5 ;  /* 0x00000005244a7c20 */ /* 0x000fe20008410000 */
[----:B------:R-:W-:Y:S01]  /*3eb0*/  ISETP.GT.AND P6, PT, R52, 0x40, PT ;  /* 0x000000403400780c */ /* 0x000fe20003fc4270 */
[----:B------:R-:W-:Y:S01]  /*3ec0*/  HGMMA.64x16x16.F32 R24, gdesc[UR24], R24, gsb0 ;  /* 0x00200000181879f0 */ /* 0x000fe20008000818 */
[----:B------:R-:W-:Y:S01]  /*3ed0*/  FMNMX.FTZ R55, R70, R55, !PT ;  /* 0x0000003746377209 */ /* 0x000fe20007810000 */
[----:B------:R-:W-:Y:S01]  /*3ee0*/  FMUL.FTZ R36, R37, UR5 ;  /* 0x0000000525247c20 */ /* 0x000fe20008410000 */
[----:B------:R-:W-:Y:S01]  /*3ef0*/  FSEL R77, R77, -INF , P3 ;  /* 0xff8000004d4d7808 */ /* 0x000fe20001800000 */
[----:B------:R-:W5:Y:S01]  /*3f00*/  MUFU.TANH R43, R85 ;  /* 0x00000055002b7308 */ /* 0x000f620000002400 */
[----:B------:R-:W-:Y:S01]  /*3f10*/  FMNMX.FTZ R32, R72, R55, !PT ;  /* 0x0000003748207209 */ /* 0x000fe20007810000 */
[----:B------:R-:W-:Y:S01]  /*3f20*/  FMUL.FTZ R33, R33, UR5 ;  /* 0x0000000521217c20 */ /* 0x000fe20008410000 */
[----:B------:R-:W-:Y:S01]  /*3f30*/  ISETP.GT.AND P5, PT, R52, 0x41, PT ;  /* 0x000000413400780c */ /* 0x000fe20003fa4270 */
[----:B------:R-:W-:Y:S01]  /*3f40*/  FMUL.FTZ R34, R34, UR5 ;  /* 0x0000000522227c20 */ /* 0x000fe20008410000 */
[----:B------:R-:W-:Y:S01]  /*3f50*/  FMNMX.FTZ R55, R73, R32, !PT ;  /* 0x0000002049377209 */ /* 0x000fe20007810000 */
[----:B------:R-:W-:Y:S01]  /*3f60*/  FMUL.FTZ R35, R35, UR5 ;  /* 0x0000000523237c20 */ /* 0x000fe20008410000 */
[----:B------:R-:W-:Y:S01]  /*3f70*/  FSEL R56, R56, -INF , P6 ;  /* 0xff80000038387808 */ /* 0x000fe20003000000 */
[----:B------:R-:W5:Y:S01]  /*3f80*/  MUFU.TANH R51, R51 ;  /* 0x0000003300337308 */ /* 0x000f620000002400 */
[----:B------:R-:W-:Y:S01]  /*3f90*/  FMNMX.FTZ R32, R76, R55, !PT ;  /* 0x000000374c207209 */ /* 0x000fe20007810000 */
[----:B------:R-:W-:Y:S01]  /*3fa0*/  FMUL.FTZ R39, R39, UR5 ;  /* 0x0000000527277c20 */ /* 0x000fe20008410000 */
[----:B------:R-:W-:-:S02]  /*3fb0*/  FSEL R75, R75, -INF , P4 ;  /* 0xff8000004b4b7808 */ /* 0x000fc40002000000 */
[----:B------:R-:W-:Y:S02]  /*3fc0*/  FMNMX.FTZ R55, R77, R32, !PT ;  /* 0x000000204d377209 */ /* 0x000fe40007810000 */
[----:B------:R-:W-:Y:S01]  /*3fd0*/  ISETP.GT.AND P4, PT, R52, 0x48, PT ;  /* 0x000000483400780c */ /* 0x000fe20003f84270 */
[----:B------:R-:W5:Y:S01]  /*3fe0*/  MUFU.TANH R44, R86 ;  /* 0x00000056002c7308 */ /* 0x000f620000002400 */
[----:B------:R-:W-:Y:S02]  /*3ff0*/  FSEL R57, R57, -INF , P5 ;  /* 0xff80000039397808 */ /* 0x000fe40002800000 */
[----:B------:R-:W-:Y:S02]  /*4000*/  FMNMX.FTZ R32, R56, R55, !PT ;  /* 0x0000003738207209 */ /* 0x000fe40007810000 */
[----:B------:R-:W-:Y:S02]  /*4010*/  FSEL R78, R78, -INF , P2 ;  /* 0xff8000004e4e7808 */ /* 0x000fe40001000000 */
[----:B------:R-:W-:Y:S01]  /*4020*/  ISETP.GT.AND P2, PT, R52, 0x49, PT ;  /* 0x000000493400780c */ /* 0x000fe20003f44270 */
[----:B------:R-:W5:Y:S01]  /*4030*/  MUFU.TANH R92, R92 ;  /* 0x0000005c005c7308 */ /* 0x000f620000002400 */
[----:B------:R-:W-:-:S02]  /*4040*/  FSEL R60, R60, -INF , P4 ;  /* 0xff8000003c3c7808 */ /* 0x000fc40002000000 */
[----:B------:R-:W-:Y:S02]  /*4050*/  FMNMX.FTZ R55, R57, R32, !PT ;  /* 0x0000002039377209 */ /* 0x000fe40007810000 */
[----:B------:R-:W-:Y:S02]  /*4060*/  FSEL R79, R79, -INF , P3 ;  /* 0xff8000004f4f7808 */ /* 0x000fe40001800000 */
[----:B------:R-:W-:Y:S01]  /*4070*/  ISETP.GT.AND P3, PT, R52, 0x50, PT ;  /* 0x000000503400780c */ /* 0x000fe20003f64270 */
[----:B------:R-:W5:Y:S01]  /*4080*/  MUFU.TANH R90, R90 ;  /* 0x0000005a005a7308 */ /* 0x000f620000002400 */
[----:B------:R-:W-:Y:S02]  /*4090*/  FSEL R61, R61, -INF , P2 ;  /* 0xff8000003d3d7808 */ /* 0x000fe40001000000 */
[----:B------:R-:W-:Y:S02]  /*40a0*/  FMNMX.FTZ R32, R60, R55, !PT ;  /* 0x000000373c207209 */ /* 0x000fe40007810000 */
[----:B-1----:R-:W-:-:S02]  /*40b0*/  FSEL R58, R58, -INF , P6 ;  /* 0xff8000003a3a7808 */ /* 0x002fc40003000000 */
[----:B------:R-:W-:Y:S01]  /*40c0*/  ISETP.GT.AND P6, PT, R52, 0x51, PT ;  /* 0x000000513400780c */ /* 0x000fe20003fc4270 */
[----:B------:R-:W1:Y:S01]  /*40d0*/  MUFU.TANH R88, R88 ;  /* 0x0000005800587308 */ /* 0x000e620000002400 */
[----:B--2---:R-:W-:Y:S02]  /*40e0*/  FSEL R48, R48, -INF , P3 ;  /* 0xff80000030307808 */ /* 0x004fe40001800000 */
[----:B------:R-:W-:Y:S02]  /*40f0*/  FMNMX.FTZ R37, R61, R32, !PT ;  /* 0x000000203d257209 */ /* 0x000fe40007810000 */
[----:B---3--:R-:W-:Y:S02]  /*4100*/  FSEL R59, R59, -INF , P5 ;  /* 0xff8000003b3b7808 */ /* 0x008fe40002800000 */
[----:B------:R-:W-:Y:S01]  /*4110*/  ISETP.GT.AND P5, PT, R52, 0x58, PT ;  /* 0x000000583400780c */ /* 0x000fe20003fa4270 */
[----:B------:R2:W3:Y:S01]  /*4120*/  MUFU.TANH R46, R87 ;  /* 0x00000057002e7308 */ /* 0x0004e20000002400 */
[----:B----4-:R-:W-:Y:S01]  /*4130*/  FSEL R49, R49, -INF , P6 ;  /* 0xff80000031317808 */ /* 0x010fe20003000000 */
[----:B------:R-:W-:-:S02]  /*4140*/  WARPGROUP.DEPBAR.LE gsb0, 0x0 ;  /* 0x00008000000079c5 */ /* 0x000fc40000010000 */
[----:B------:R-:W-:Y:S01]  /*4150*/  FMNMX.FTZ R32, R48, R37, !PT ;  /* 0x0000002530207209 */ /* 0x000fe20007810000 */
[----:B------:R-:W-:Y:S01]  /*4160*/  FMUL.FTZ R37, R38, UR5 ;  /* 0x0000000526257c20 */ /* 0x000fe20008410000 */
[----:B0-----:R-:W-:Y:S01]  /*4170*/  FSEL R62, R62, -INF , P4 ;  /* 0xff8000003e3e7808 */ /* 0x001fe20002000000 */
[----:B------:R-:W-:Y:S01]  /*4180*/  FMUL.FTZ R38, R24, UR5 ;  /* 0x0000000518267c20 */ /* 0x000fe20008410000 */
[----:B------:R-:W-:Y:S01]  /*4190*/  ISETP.GT.AND P4, PT, R52, 0x59, PT ;  /* 0x000000593400780c */ /* 0x000fe20003f84270 */
[----:B------:R-:W0:Y:S01]  /*41a0*/  MUFU.TANH R54, R54 ;  /* 0x0000003600367308 */ /* 0x000e220000002400 */
[----:B------:R-:W-:Y:S01]  /*41b0*/  FSEL R82, R82, -INF , P5 ;  /* 0xff80000052527808 */ /* 0x000fe20002800000 */
[----:B------:R-:W-:Y:S01]  /*41c0*/  FMUL.FTZ R28, R28, UR5 ;  /* 0x000000051c1c7c20 */ /* 0x000fe20008410000 */
[----:B------:R-:W-:Y:S01]  /*41d0*/  FMNMX.FTZ R55, R49, R32, !PT ;  /* 0x0000002031377209 */ /* 0x000fe20007810000 */
[----:B--2---:R-:W-:Y:S01]  /*41e0*/  FMUL.FTZ R87, R31, UR5 ;  /* 0x000000051f577c20 */ /* 0x004fe20008410000 */
[----:B------:R-:W-:Y:S01]  /*41f0*/  FSEL R63, R63, -INF , P2 ;  /* 0xff8000003f3f7808 */ /* 0x000fe20001000000 */
[----:B------:R-:W-:Y:S01]  /*4200*/  FMUL.FTZ R85, R30, UR5 ;  /* 0x000000051e557c20 */ /* 0x000fe20008410000 */
[----:B------:R-:W-:Y:S01]  /*4210*/  ISETP.GT.AND P2, PT, R52, 0x60, PT ;  /* 0x000000603400780c */ /* 0x000fe20003f44270 */
[----:B------:R-:W2:Y:S01]  /*4220*/  MUFU.TANH R33, R33 ;  /* 0x0000002100217308 */ /* 0x000ea20000002400 */
[----:B------:R-:W-:Y:S01]  /*4230*/  FSEL R84, R40, -INF , P4 ;  /* 0xff80000028547808 */ /* 0x000fe20002000000 */
[----:B------:R-:W-:Y:S01]  /*4240*/  FMUL.FTZ R40, R25, UR5 ;  /* 0x0000000519287c20 */ /* 0x000fe20008410000 */
[----:B------:R-:W-:-:S02]  /*4250*/  FMNMX.FTZ R55, R82, R55, !PT ;  /* 0x0000003752377209 */ /* 0x000fc40007810000 */
[----:B-----5:R-:W-:Y:S02]  /*4260*/  FSEL R50, R50, -INF , P3 ;  /* 0xff80000032327808 */ /* 0x020fe40001800000 */
[----:B------:R-:W-:Y:S01]  /*4270*/  ISETP.GT.AND P3, PT, R52, 0x61, PT ;  /* 0x000000613400780c */ /* 0x000fe20003f64270 */
[----:B------:R-:W4:Y:S01]  /*4280*/  MUFU.TANH R74, R74 ;  /* 0x0000004a004a7308 */ /* 0x000f220000002400 */
        /* <DEDUP_REMOVED lines=12> */
[----:B------:R-:W-:-:S02]  /*4350*/  FSEL R42, R42, -INF , P4 ;  /* 0xff8000002a2a7808 */ /* 0x000fc40002000000 */
[----:B------:R-:W-:Y:S01]  /*4360*/  ISETP.GT.AND P4, PT, R52, 0x70, PT ;  /* 0x000000703400780c */ /* 0x000fe20003f84270 */
[----:B------:R-:W5:Y:S01]  /*4370*/  MUFU.TANH R34, R34 ;  /* 0x0000002200227308 */ /* 0x000f620000002400 */
[----:B------:R-:W-:Y:S02]  /*4380*/  FSEL R90, R90, -INF , P5 ;  /* 0xff8000005a5a7808 */ /* 0x000fe40002800000 */
[----:B------:R-:W-:Y:S02]  /*4390*/  FMNMX.FTZ R55, R92, R55, !PT ;  /* 0x000000375c377209 */ /* 0x000fe40007810000 */
[----:B------:R-:W-:Y:S01]  /*43a0*/  FSEL R32, R47, -INF , P3 ;  /* 0xff8000002f207808 */ /* 0x000fe20001800000 */
[----:B------:R-:W-:Y:S01]  /*43b0*/  FMUL.FTZ R47, R29, UR5 ;  /* 0x000000051d2f7c20 */ /* 0x000fe20008410000 */
[----:B------:R-:W-:Y:S01]  /*43c0*/  ISETP.GT.AND P3, PT, R52, 0x71, PT ;  /* 0x000000713400780c */ /* 0x000fe20003f64270 */
[----:B------:R-:W5:Y:S01]  /*43d0*/  MUFU.TANH R38, R38 ;  /* 0x0000002600267308 */ /* 0x000f620000002400 */
[----:B-1----:R-:W-:-:S02]  /*43e0*/  FSEL R88, R88, -INF , P4 ;  /* 0xff80000058587808 */ /* 0x002fc40002000000 */
[----:B------:R-:W-:Y:S02]  /*43f0*/  FMNMX.FTZ R55, R90, R55, !PT ;  /* 0x000000375a377209 */ /* 0x000fe40007810000 */
[----:B---3--:R-:W-:Y:S02]  /*4400*/  FSEL R24, R46, -INF , P2 ;  /* 0xff8000002e187808 */ /* 0x008fe40001000000 */
[----:B0-----:R-:W-:Y:S01]  /*4410*/  FSEL R25, R54, -INF , P6 ;  /* 0xff80000036197808 */ /* 0x001fe20003000000 */
[----:B------:R-:W0:Y:S01]  /*4420*/  MUFU.TANH R35, R35 ;  /* 0x0000002300237308 */ /* 0x000e220000002400 */
[----:B------:R-:W-:Y:S02]  /*4430*/  ISETP.GT.AND P2, PT, R52, 0x78, PT ;  /* 0x000000783400780c */ /* 0x000fe40003f44270 */
[----:B--2---:R-:W-:Y:S02]  /*4440*/  FSEL R54, R33, -INF , P3 ;  /* 0xff80000021367808 */ /* 0x004fe40001800000 */
[----:B------:R-:W-:-:S02]  /*4450*/  FMNMX.FTZ R55, R88, R55, !PT ;  /* 0x0000003758377209 */ /* 0x000fc40007810000 */
        /* <DEDUP_REMOVED lines=11> */
[----:B------:R2:W3:Y:S01]  /*4510*/  MUFU.TANH R43, R28 ;  /* 0x0000001c002b7308 */ /* 0x0004e20000002400 */
[----:B------:R-:W-:Y:S02]  /*4520*/  FSEL R44, R38, -INF , P5 ;  /* 0xff800000262c7808 */ /* 0x000fe40002800000 */
[----:B------:R-:W-:Y:S02]  /*4530*/  FMNMX.FTZ R55, R46, R55, !PT ;  /* 0x000000372e377209 */ /* 0x000fe40007810000 */
[----:B0-----:R-:W-:-:S02]  /*4540*/  FSEL R34, R35, -INF , P3 ;  /* 0xff80000023227808 */ /* 0x001fc40001800000 */
[----:B------:R-:W-:Y:S01]  /*4550*/  ISETP.GT.AND P3, PT, R52, 0x88, PT ;  /* 0x000000883400780c */ /* 0x000fe20003f64270 */
[----:B------:R-:W0:Y:S01]  /*4560*/  MUFU.TANH R47, R47 ;  /* 0x0000002f002f7308 */ /* 0x000e220000002400 */
[----:B-1----:R-:W-:Y:S02]  /*4570*/  FSEL R40, R40, -INF , P4 ;  /* 0xff80000028287808 */ /* 0x002fe40002000000 */
[----:B------:R-:W-:Y:S02]  /*4580*/  FMNMX.FTZ R55, R44, R55, !PT ;  /* 0x000000372c377209 */ /* 0x000fe40007810000 */
[----:B--2---:R-:W-:Y:S01]  /*4590*/  FSEL R28, R37, -INF , P2 ;  /* 0xff800000251c7808 */ /* 0x004fe20001000000 */
[----:B------:R-:W-:Y:S01]  /*45a0*/  FMUL.FTZ R37, R26, UR5 ;  /* 0x000000051a257c20 */ /* 0x000fe20008410000 */
[----:B------:R-:W-:Y:S01]  /*45b0*/  ISETP.GT.AND P2, PT, R52, 0x89, PT ;  /* 0x000000893400780c */ /* 0x000fe20003f44270 */
[----:B------:R-:W-:Y:S01]  /*45c0*/  MUFU.TANH R39, R39 ;  /* 0x0000002700277308 */ /* 0x000fe20000002400 */
[----:B---3--:R-:W-:Y:S01]  /*45d0*/  FSEL R38, R43, -INF , P3 ;  /* 0xff8000002b267808 */ /* 0x008fe20001800000 */
[----:B------:R-:W-:Y:S01]  /*45e0*/  FMUL.FTZ R43, R27, UR5 ;  /* 0x000000051b2b7c20 */ /* 0x000fe20008410000 */
[----:B------:R-:W-:-:S04]  /*45f0*/  FMNMX.FTZ R55, R40, R55, !PT ;  /* 0x0000003728377209 */ /* 0x000fc80007810000 */
[----:B------:R-:W-:Y:S01]  /*4600*/  FMNMX.FTZ R55, R38, R55, !PT ;  /* 0x0000003726377209 */ /* 0x000fe20007810000 */
[----:B------:R-:W-:Y:S01]  /*4610*/  MUFU.TANH R37, R37 ;  /* 0x0000002500257308 */ /* 0x000fe20000002400 */
[----:B0-----:R-:W-:-:S04]  /*4620*/  FSEL R36, R47, -INF , P2 ;  /* 0xff8000002f247808 */ /* 0x001fc80001000000 */
[----:B------:R-:W-:-:S03]  /*4630*/  FMNMX.FTZ R55, R36, R55, !PT ;  /* 0x0000003724377209 */ /* 0x000fc60007810000 */
[----:B------:R-:W-:Y:S02]  /*4640*/  MUFU.TANH R43, R43 ;  /* 0x0000002b002b7308 */ /* 0x000fe40000002400 */
[----:B------:R-:W0:Y:S06]  /*4650*/  SHFL.BFLY PT, R52, R55, 0x2, 0x1f ;  /* 0x0c401f0037347f89 */ /* 0x000e2c00000e0000 */
[----:B------:R-:W1:Y:S08]  /*4660*/  MUFU.TANH R85, R85 ;  /* 0x0000005500557308 */ /* 0x000e700000002400 */
[----:B------:R-:W2:Y:S01]  /*4670*/  MUFU.TANH R87, R87 ;  /* 0x0000005700577308 */ /* 0x000ea20000002400 */
[----:B-1----:R-:W-:-:S02]  /*4680*/  FSEL R85, R85, -INF , P3 ;  /* 0xff80000055557808 */ /* 0x002fc40001800000 */
[----:B0-----:R-:W-:-:S05]  /*4690*/  FMNMX.FTZ R52, R55, R52, !PT ;  /* 0x0000003437347209 */ /* 0x001fca0007810000 */
[----:B------:R-:W0:Y:S01]  /*46a0*/  SHFL.BFLY PT, R35, R52, 0x1, 0x1f ;  /* 0x0c201f0034237f89 */ /* 0x000e2200000e0000 */
[----:B--2---:R-:W-:Y:S02]  /*46b0*/  FSEL R87, R87, -INF , P2 ;  /* 0xff80000057577808 */ /* 0x004fe40001000000 */
        /* <DEDUP_REMOVED lines=52> */
[----:B------:R-:W-:-:S02]  /*4a00*/  FFMA.FTZ R36, R36, UR11, -R35 ;  /* 0x0000000b24247c23 */ /* 0x000fc40008010823 */
        /* <DEDUP_REMOVED lines=12> */
[----:B---3--:R-:W-:Y:S02]  /*4ad0*/  FFMA.FTZ R72, R90, UR11, -R35 ;  /* 0x0000000b5a487c23 */ /* 0x008fe40008010823 */
        /* <DEDUP_REMOVED lines=16> */
[--C-:B---3--:R-:W-:Y:S01]  /*4be0*/  FFMA.FTZ R60, R84, UR11, -R35.reuse ;  /* 0x0000000b543c7c23 */ /* 0x108fe20008010823 */
[----:B------:R-:W-:Y:S01]  /*4bf0*/  FMNMX.FTZ R3, R73, R56, !PT ;  /* 0x0000003849037209 */ /* 0x000fe20007810000 */
[--C-:B------:R-:W-:Y:S01]  /*4c00*/  FFMA.FTZ R56, R49, UR11, -R35.reuse ;  /* 0x0000000b31387c23 */ /* 0x100fe20008010823 */
[----:B------:R-:W-:Y:S02]  /*4c10*/  FFMA.FTZ R49, R74, UR11, -R35 ;  /* 0x0000000b4a317c23 */ /* 0x000fe40008010823 */
[----:B------:R-:W-:Y:S02]  /*4c20*/  FMNMX.FTZ R48, R76, R3, !PT ;  /* 0x000000034c307209 */ /* 0x000fe40007810000 */
[----:B------:R-:W-:Y:S02]  /*4c30*/  MUFU.EX2 R66, R66 ;  /* 0x0000004200427308 */ /* 0x000fe40000000800 */
[----:B------:R-:W-:-:S04]  /*4c40*/  FMNMX.FTZ R48, R77, R48, !PT ;  /* 0x000000304d307209 */ /* 0x000fc80007810000 */
[----:B------:R-:W-:Y:S02]  /*4c50*/  FMNMX.FTZ R48, R85, R48, !PT ;  /* 0x0000003055307209 */ /* 0x000fe40007810000 */
[----:B------:R-:W-:Y:S02]  /*4c60*/  MUFU.EX2 R53, R53 ;  /* 0x0000003500357308 */ /* 0x000fe40000000800 */
[----:B------:R-:W-:-:S05]  /*4c70*/  FMNMX.FTZ R48, R87, R48, !PT ;  /* 0x0000003057307209 */ /* 0x000fca0007810000 */
[----:B------:R-:W3:Y:S01]  /*4c80*/  SHFL.BFLY PT, R3, R48, 0x2, 0x1f ;  /* 0x0c401f0030037f89 */ /* 0x000ee200000e0000 */
[----:B------:R-:W-:Y:S08]  /*4c90*/  MUFU.EX2 R15, R15 ;  /* 0x0000000f000f7308 */ /* 0x000ff00000000800 */
[----:B------:R-:W-:Y:S08]  /*4ca0*/  MUFU.EX2 R52, R52 ;  /* 0x0000003400347308 */ /* 0x000ff00000000800 */
[----:B------:R-:W-:Y:S01]  /*4cb0*/  MUFU.EX2 R20, R20 ;  /* 0x0000001400147308 */ /* 0x000fe20000000800 */
[----:B---3--:R-:W-:Y:S01]  /*4cc0*/  FMNMX.FTZ R3, R48, R3, !PT ;  /* 0x0000000330037209 */ /* 0x008fe20007810000 */
[----:B------:R-:W-:-:S06]  /*4cd0*/  FFMA.FTZ R48, R88, UR11, -R35 ;  /* 0x0000000b58307c23 */ /* 0x000fcc0008010823 */
[----:B------:R-:W-:Y:S01]  /*4ce0*/  MUFU.EX2 R57, R57 ;  /* 0x0000003900397308 */ /* 0x000fe20000000800 */
[----:B------:R-:W3:Y:S07]  /*4cf0*/  SHFL.BFLY PT, R82, R3, 0x1, 0x1f ;  /* 0x0c201f0003527f89 */ /* 0x000eee00000e0000 */
[----:B------:R-:W-:Y:S08]  /*4d00*/  MUFU.EX2 R55, R55 ;  /* 0x0000003700377308 */ /* 0x000ff00000000800 */
[----:B------:R-:W-:Y:S08]  /*4d10*/  MUFU.EX2 R37, R37 ;  /* 0x0000002500257308 */ /* 0x000ff00000000800 */
[----:B------:R-:W-:Y:S01]  /*4d20*/  MUFU.EX2 R56, R56 ;  /* 0x0000003800387308 */ /* 0x000fe20000000800 */
[----:B---3--:R-:W-:Y:S01]  /*4d30*/  FMNMX.FTZ R74, R3, R82, !PT ;  /* 0x00000052034a7209 */ /* 0x008fe20007810000 */
[----:B------:R-:W-:-:S03]  /*4d40*/  FFMA.FTZ R3, R38, UR11, -R35 ;  /* 0x0000000b26037c23 */ /* 0x000fc60008010823 */
        /* <DEDUP_REMOVED lines=17> */
[----:B------:R-:W-:Y:S01]  /*4e60*/  FFMA.FTZ R68, R59, UR11, -R38 ;  /* 0x0000000b3b447c23 */ /* 0x000fe20008010826 */
[----:B0-----:R-:W-:Y:S01]  /*4e70*/  FADD.FTZ R62, R31, R4 ;  /* 0x000000041f3e7221 */ /* 0x001fe20000010000 */
[--C-:B------:R-:W-:Y:S01]  /*4e80*/  FFMA.FTZ R35, R58, UR11, -R38.reuse ;  /* 0x0000000b3a237c23 */ /* 0x100fe20008010826 */
[----:B------:R-:W-:Y:S01]  /*4e90*/  FFMA.FTZ R58, R63, UR11, -R38 ;  /* 0x0000000b3f3a7c23 */ /* 0x000fe20008010826 */
[----:B------:R-:W0:Y:S01]  /*4ea0*/  MUFU.EX2 R82, R82 ;  /* 0x0000005200527308 */ /* 0x000e220000000800 */
[----:B-1----:R-:W-:Y:S01]  /*4eb0*/  FADD.FTZ R63, R7, R62 ;  /* 0x0000003e073f7221 */ /* 0x002fe20000010000 */
[--C-:B------:R-:W-:Y:S01]  /*4ec0*/  FFMA.FTZ R9, R67, UR11, -R38.reuse ;  /* 0x0000000b43097c23 */ /* 0x100fe20008010826 */
[----:B------:R-:W-:Y:S01]  /*4ed0*/  FFMA.FTZ R50, R50, UR11, -R38 ;  /* 0x0000000b32327c23 */ /* 0x000fe20008010826 */
[----:B------:R-:W-:Y:S01]  /*4ee0*/  @!P1 PRMT R6, RZ, 0x654, R0 ;  /* 0x00000654ff069816 */ /* 0x000fe20000000000 */
[----:B--2---:R-:W-:Y:S01]  /*4ef0*/  FADD.FTZ R63, R98, R63 ;  /* 0x0000003f623f7221 */ /* 0x004fe20000010000 */
[--C-:B------:R-:W-:Y:S01]  /*4f00*/  FFMA.FTZ R14, R80, UR11, -R38.reuse ;  /* 0x0000000b500e7c23 */ /* 0x100fe20008010826 */
[--C-:B------:R-:W-:Y:S01]  /*4f10*/  FFMA.FTZ R51, R51, UR11, -R38.reuse ;  /* 0x0000000b33337c23 */ /* 0x100fe20008010826 */
[----:B------:R-:W1:Y:S01]  /*4f20*/  MUFU.EX2 R84, R84 ;  /* 0x0000005400547308 */ /* 0x000e620000000800 */
[----:B------:R-:W-:Y:S01]  /*4f30*/  F2FP.F16.F32.PACK_AB R4, R4, R31 ;  /* 0x0000001f0404723e */ /* 0x000fe200000000ff */
[--C-:B------:R-:W-:Y:S01]  /*4f40*/  FFMA.FTZ R67, R81, UR11, -R38.reuse ;  /* 0x0000000b51437c23 */ /* 0x100fe20008010826 */
[--C-:B------:R-:W-:Y:S01]  /*4f50*/  FFMA.FTZ R13, R45, UR11, -R38.reuse ;  /* 0x0000000b2d0d7c23 */ /* 0x100fe20008010826 */
[--C-:B------:R-:W-:Y:S01]  /*4f60*/  FFMA.FTZ R80, R75, UR11, -R38.reuse ;  /* 0x0000000b4b507c23 */ /* 0x100fe20008010826 */
[--C-:B------:R-:W-:Y:S01]  /*4f70*/  FFMA.FTZ R40, R78, UR11, -R38.reuse ;  /* 0x0000000b4e287c23 */ /* 0x100fe20008010826 */
[--C-:B------:R-:W-:Y:S01]  /*4f80*/  FFMA.FTZ R24, R24, UR11, -R38.reuse ;  /* 0x0000000b18187c23 */ /* 0x100fe20008010826 */
[----:B------:R-:W-:Y:S01]  /*4f90*/  FFMA.FTZ R45, R79, UR11, -R38 ;  /* 0x0000000b4f2d7c23 */ /* 0x000fe20008010826 */
[----:B------:R-:W2:Y:S01]  /*4fa0*/  MUFU.EX2 R93, R93 ;  /* 0x0000005d005d7308 */ /* 0x000ea20000000800 */
[----:B0-----:R-:W-:Y:S01]  /*4fb0*/  FADD.FTZ R59, R5, R82 ;  /* 0x00000052053b7221 */ /* 0x001fe20000010000 */
[----:B------:R0:W-:Y:S01]  /*4fc0*/  @!P1 SYNCS.ARRIVE.TRANS64.RED.A1T0 RZ, [R6+URZ], RZ ;  /* 0x000000ff06ff99a7 */ /* 0x0001e2000810043f */
[----:B------:R-:W-:Y:S01]  /*4fd0*/  F2FP.F16.F32.PACK_AB R5, R82, R5 ;  /* 0x000000055205723e */ /* 0x000fe200000000ff */
[--C-:B------:R-:W-:Y:S01]  /*4fe0*/  FFMA.FTZ R42, R42, UR11, -R38.reuse ;  /* 0x0000000b2a2a7c23 */ /* 0x100fe20008010826 */
[--C-:B------:R-:W-:Y:S01]  /*4ff0*/  FFMA.FTZ R41, R41, UR11, -R38.reuse ;  /* 0x0000000b29297c23 */ /* 0x100fe20008010826 */
[--C-:B------:R-:W-:Y:S01]  /*5000*/  FFMA.FTZ R33, R33, UR11, -R38.reuse ;  /* 0x0000000b21217c23 */ /* 0x100fe20008010826 */
[--C-:B------:R-:W-:Y:S01]  /*5010*/  FFMA.FTZ R34, R34, UR11, -R38.reuse ;  /* 0x0000000b22227c23 */ /* 0x100fe20008010826 */
[----:B------:R-:W-:Y:S01]  /*5020*/  MUFU.EX2 R54, R54 ;  /* 0x0000003600367308 */ /* 0x000fe20000000800 */
[----:B-1----:R-:W-:Y:S01]  /*5030*/  FADD.FTZ R62, R84, R59 ;  /* 0x0000003b543e7221 */ /* 0x002fe20000010000 */
[----:B0-----:R-:W-:Y:S01]  /*5040*/  F2FP.F16.F32.PACK_AB R6, R98, R7 ;  /* 0x000000076206723e */ /* 0x001fe200000000ff */
[--C-:B------:R-:W-:Y:S01]  /*5050*/  FFMA.FTZ R73, R73, UR11, -R38.reuse ;  /* 0x0000000b49497c23 */ /* 0x100fe20008010826 */
[--C-:B------:R-:W-:Y:S01]  /*5060*/  FFMA.FTZ R76, R76, UR11, -R38.reuse ;  /* 0x0000000b4c4c7c23 */ /* 0x100fe20008010826 */
[--C-:B------:R-:W-:Y:S01]  /*5070*/  FFMA.FTZ R77, R77, UR11, -R38.reuse ;  /* 0x0000000b4d4d7c23 */ /* 0x100fe20008010826 */
[----:B------:R-:W-:-:S02]  /*5080*/  FFMA.FTZ R85, R85, UR11, -R38 ;  /* 0x0000000b55557c23 */ /* 0x000fc40008010826 */
[----:B------:R-:W0:Y:S01]  /*5090*/  MUFU.EX2 R91, R91 ;  /* 0x0000005b005b7308 */ /* 0x000e220000000800 */
[C---:B--2---:R-:W-:Y:S01]  /*50a0*/  FADD.FTZ R59, R93.reuse, R62 ;  /* 0x0000003e5d3b7221 */ /* 0x044fe20000010000 */
[----:B------:R-:W-:Y:S01]  /*50b0*/  FADD.FTZ R62, R30, R63 ;  /* 0x0000003f1e3e7221 */ /* 0x000fe20000010000 */
[----:B------:R-:W-:-:S03]  /*50c0*/  F2FP.F16.F32.PACK_AB R7, R93, R84 ;  /* 0x000000545d07723e */ /* 0x000fc600000000ff */
[----:B------:R-:W-:Y:S02]  /*50d0*/  FADD.FTZ R62, R83, R62 ;  /* 0x0000003e533e7221 */ /* 0x000fe40000010000 */
[----:B------:R-:W-:Y:S01]  /*50e0*/  MUFU.EX2 R10, R10 ;  /* 0x0000000a000a7308 */ /* 0x000fe20000000800 */
[----:B------:R1:W-:Y:S07]  /*50f0*/  STSM.16.M88.4 [R2+0x24300], R4 ;  /* 0x0243000402007844 */ /* 0x0003ee0000000200 */
[----:B------:R-:W2:Y:S08]  /*5100*/  MUFU.EX2 R89, R89 ;  /* 0x0000005900597308 */ /* 0x000eb00000000800 */
[----:B------:R3:W-:Y:S01]  /*5110*/  MUFU.EX2 R0, R50 ;  /* 0x0000003200007308 */ /* 0x0007e20000000800 */
[----:B-1----:R-:W-:-:S02]  /*5120*/  F2FP.F16.F32.PACK_AB R6, R94, R27 ;  /* 0x0000001b5e06723e */ /* 0x002fc400000000ff */
[----:B------:R-:W-:Y:S02]  /*5130*/  F2FP.F16.F32.PACK_AB R4, R83, R30 ;  /* 0x0000001e5304723e */ /* 0x000fe400000000ff */
[----:B0-----:R-:W-:-:S03]  /*5140*/  F2FP.F16.F32.PACK_AB R5, R91, R54 ;  /* 0x000000365b05723e */ /* 0x001fc600000000ff */
[----:B------:R-:W0:Y:S01]  /*5150*/  MUFU.EX2 R9, R9 ;  /* 0x0000000900097308 */ /* 0x000e220000000800 */
[--C-:B---3--:R-:W-:Y:S01]  /*5160*/  FFMA.FTZ R50, R32, UR11, -R38.reuse ;  /* 0x0000000b20327c23 */ /* 0x108fe20008010826 */
[----:B------:R-:W-:Y:S01]  /*5170*/  FADD.FTZ R32, R54, R59 ;  /* 0x0000003b36207221 */ /* 0x000fe20000010000 */
[----:B------:R-:W-:Y:S01]  /*5180*/  FFMA.FTZ R59, R25, UR11, -R38 ;  /* 0x0000000b193b7c23 */ /* 0x000fe20008010826 */
[----:B--2---:R-:W-:Y:S01]  /*5190*/  F2FP.F16.F32.PACK_AB R7, R89, R10 ;  /* 0x0000000a5907723e */ /* 0x004fe200000000ff */
[----:B------:R-:W-:Y:S02]  /*51a0*/  IMAD.MOV.U32 R54, RZ, RZ, R71 ;  /* 0x000000ffff367224 */ /* 0x000fe400078e0047 */
[----:B------:R-:W-:Y:S01]  /*51b0*/  FADD.FTZ R25, R91, R32 ;  /* 0x000000205b197221 */ /* 0x000fe20000010000 */
[----:B------:R-:W1:Y:S01]  /*51c0*/  MUFU.EX2 R64, R64 ;  /* 0x0000004000407308 */ /* 0x000e620000000800 */
[----:B------:R-:W-:Y:S07]  /*51d0*/  STSM.16.M88.4 [R2+0x25b00], R4 ;  /* 0x025b000402007844 */ /* 0x000fee0000000200 */
[----:B------:R2:W-:Y:S08]  /*51e0*/  MUFU.EX2 R31, R51 ;  /* 0x00000033001f7308 */ /* 0x0005f00000000800 */
[----:B------:R-:W3:Y:S01]  /*51f0*/  MUFU.EX2 R14, R14 ;  /* 0x0000000e000e7308 */ /* 0x000ee20000000800 */
[----:B--2---:R-:W-:Y:S01]  /*5200*/  FFMA.FTZ R51, R29, UR11, -R38 ;  /* 0x0000000b1d337c23 */ /* 0x004fe20008010826 */
[----:B------:R-:W-:Y:S01]  /*5210*/  FADD.FTZ R29, R27, R62 ;  /* 0x0000003e1b1d7221 */ /* 0x000fe20000010000 */
[----:B------:R-:W-:Y:S01]  /*5220*/  FADD.FTZ R62, R10, R25 ;  /* 0x000000190a3e7221 */ /* 0x000fe20000010000 */
[--C-:B------:R-:W-:Y:S01]  /*5230*/  FFMA.FTZ R25, R28, UR11, -R38.reuse ;  /* 0x0000000b1c197c23 */ /* 0x100fe20008010826 */
[----:B------:R-:W-:Y:S01]  /*5240*/  FFMA.FTZ R38, R87, UR11, -R38 ;  /* 0x0000000b57267c23 */ /* 0x000fe20008010826 */
[----:B------:R-:W-:Y:S01]  /*5250*/  FADD.FTZ R29, R94, R29 ;  /* 0x0000001d5e1d7221 */ /* 0x000fe20000010000 */
[----:B------:R-:W-:Y:S01]  /*5260*/  FADD.FTZ R62, R89, R62 ;  /* 0x0000003e593e7221 */ /* 0x000fe20000010000 */
[----:B------:R-:W2:Y:S02]  /*5270*/  MUFU.EX2 R67, R67 ;  /* 0x0000004300437308 */ /* 0x000ea40000000800 */
[----:B------:R-:W-:Y:S01]  /*5280*/  FADD.FTZ R78, R8, R29 ;  /* 0x0000001d084e7221 */ /* 0x000fe20000010000 */
[----:B0-----:R-:W-:Y:S01]  /*5290*/  FADD.FTZ R29, R9, R62 ;  /* 0x0000003e091d7221 */ /* 0x001fe20000010000 */
[----:B------:R-:W-:-:S02]  /*52a0*/  F2FP.F16.F32.PACK_AB R8, R65, R8 ;  /* 0x000000084108723e */ /* 0x000fc400000000ff */
[----:B------:R-:W-:Y:S01]  /*52b0*/  FADD.FTZ R78, R65, R78 ;  /* 0x0000004e414e7221 */ /* 0x000fe20000010000 */
[C---:B-1----:R-:W-:Y:S01]  /*52c0*/  FADD.FTZ R63, R64.reuse, R29 ;  /* 0x0000001d403f7221 */ /* 0x042fe20000010000 */
[----:B------:R-:W0:Y:S01]  /*52d0*/  MUFU.EX2 R13, R13 ;  /* 0x0000000d000d7308 */ /* 0x000e220000000800 */
[----:B------:R-:W-:Y:S01]  /*52e0*/  F2FP.F16.F32.PACK_AB R9, R64, R9 ;  /* 0x000000094009723e */ /* 0x000fe200000000ff */
[----:B------:R-:W-:Y:S01]  /*52f0*/  FADD.FTZ R75, R11, R78 ;  /* 0x0000004e0b4b7221 */ /* 0x000fe20000010000 */
[--C-:B------:R-:W-:Y:S02]  /*5300*/  IMAD.MOV.U32 R65, RZ, RZ, R71.reuse ;  /* 0x000000ffff417224 */ /* 0x100fe400078e0047 */
[----:B------:R-:W-:Y:S02]  /*5310*/  IMAD.MOV.U32 R64, RZ, RZ, R71 ;  /* 0x000000ffff407224 */ /* 0x000fe400078e0047 */
[----:B------:R-:W-:Y:S01]  /*5320*/  FADD.FTZ R75, R66, R75 ;  /* 0x0000004b424b7221 */ /* 0x000fe20000010000 */
[----:B------:R-:W1:Y:S03]  /*5330*/  MUFU.EX2 R80, R80 ;  /* 0x0000005000507308 */ /* 0x000e660000000800 */
[----:B------:R-:W-:Y:S01]  /*5340*/  FADD.FTZ R62, R12, R75 ;  /* 0x0000004b0c3e7221 */ /* 0x000fe20000010000 */
[----:B------:R-:W-:-:S03]  /*5350*/  F2FP.F16.F32.PACK_AB R12, R53, R12 ;  /* 0x0000000c350c723e */ /* 0x000fc600000000ff */
[----:B------:R-:W-:Y:S01]  /*5360*/  FADD.FTZ R62, R53, R62 ;  /* 0x0000003e353e7221 */ /* 0x000fe20000010000 */
[--C-:B------:R-:W-:Y:S01]  /*5370*/  IMAD.MOV.U32 R53, RZ, RZ, R71.reuse ;  /* 0x000000ffff357224 */ /* 0x100fe200078e0047 */
[----:B------:R-:W4:Y:S02]  /*5380*/  MUFU.EX2 R40, R40 ;  /* 0x0000002800287308 */ /* 0x000f240000000800 */
[----:B------:R-:W-:Y:S01]  /*5390*/  FADD.FTZ R27, R15, R62 ;  /* 0x0000003e0f1b7221 */ /* 0x000fe20000010000 */
[----:B------:R-:W-:-:S03]  /*53a0*/  IMAD.MOV.U32 R62, RZ, RZ, R71 ;  /* 0x000000ffff3e7224 */ /* 0x000fc600078e0047 */
[----:B------:R-:W-:Y:S02]  /*53b0*/  FADD.FTZ R27, R52, R27 ;  /* 0x0000001b341b7221 */ /* 0x000fe40000010000 */
[----:B------:R3:W-:Y:S02]  /*53c0*/  MUFU.EX2 R28, R24 ;  /* 0x00000018001c7308 */ /* 0x0007e40000000800 */
[----:B------:R-:W-:-:S06]  /*53d0*/  FADD.FTZ R30, R20, R27 ;  /* 0x0000001b141e7221 */ /* 0x000fcc0000010000 */
[----:B------:R-:W5:Y:S01]  /*53e0*/  MUFU.EX2 R45, R45 ;  /* 0x0000002d002d7308 */ /* 0x000f620000000800 */
[----:B---3--:R-:W-:-:S04]  /*53f0*/  FADD.FTZ R24, R14, R63 ;  /* 0x0000003f0e187221 */ /* 0x008fc80000010000 */
[----:B--2---:R-:W-:-:S03]  /*5400*/  FADD.FTZ R24, R67, R24 ;  /* 0x0000001843187221 */ /* 0x004fc60000010000 */
[----:B------:R-:W2:Y:S01]  /*5410*/  MUFU.EX2 R35, R35 ;  /* 0x0000002300237308 */ /* 0x000ea20000000800 */
[----:B0-----:R-:W-:Y:S01]  /*5420*/  FADD.FTZ R63, R13, R24 ;  /* 0x000000180d3f7221 */ /* 0x001fe20000010000 */
[----:B-1----:R-:W-:-:S03]  /*5430*/  F2FP.F16.F32.PACK_AB R13, R80, R13 ;  /* 0x0000000d500d723e */ /* 0x002fc600000000ff */
[----:B------:R-:W-:-:S03]  /*5440*/  FADD.FTZ R63, R80, R63 ;  /* 0x0000003f503f7221 */ /* 0x000fc60000010000 */
[----:B------:R-:W0:Y:S01]  /*5450*/  MUFU.EX2 R68, R68 ;  /* 0x0000004400447308 */ /* 0x000e220000000800 */
[----:B----4-:R-:W-:Y:S01]  /*5460*/  FADD.FTZ R10, R40, R63 ;  /* 0x0000003f280a7221 */ /* 0x010fe20000010000 */
[----:B------:R-:W-:-:S03]  /*5470*/  IMAD.MOV.U32 R63, RZ, RZ, R71 ;  /* 0x000000ffff3f7224 */ /* 0x000fc600078e0047 */
[----:B-----5:R-:W-:Y:S01]  /*5480*/  FADD.FTZ R24, R45, R10 ;  /* 0x0000000a2d187221 */ /* 0x020fe20000010000 */
[----:B------:R-:W-:Y:S01]  /*5490*/  F2FP.F16.F32.PACK_AB R10, R66, R11 ;  /* 0x0000000b420a723e */ /* 0x000fe200000000ff */
[--C-:B------:R-:W-:Y:S01]  /*54a0*/  IMAD.MOV.U32 R66, RZ, RZ, R71.reuse ;  /* 0x000000ffff427224 */ /* 0x100fe200078e0047 */
[----:B------:R-:W1:Y:S01]  /*54b0*/  MUFU.EX2 R21, R21 ;  /* 0x0000001500157308 */ /* 0x000e620000000800 */
[----:B--2---:R-:W-:Y:S01]  /*54c0*/  FADD.FTZ R27, R35, R24 ;  /* 0x00000018231b7221 */ /* 0x004fe20000010000 */
[----:B------:R-:W-:Y:S01]  /*54d0*/  F2FP.F16.F32.PACK_AB R11, R67, R14 ;  /* 0x0000000e430b723e */ /* 0x000fe200000000ff */
[----:B------:R-:W-:-:S04]  /*54e0*/  IMAD.MOV.U32 R67, RZ, RZ, R71 ;  /* 0x000000ffff437224 */ /* 0x000fc800078e0047 */
[----:B------:R2:W-:Y:S01]  /*54f0*/  STSM.16.M88.4 [R2+0x27300], R8 ;  /* 0x0273000802007844 */ /* 0x0005e20000000200 */
[----:B------:R-:W3:Y:S01]  /*5500*/  MUFU.EX2 R58, R58 ;  /* 0x0000003a003a7308 */ /* 0x000ee20000000800 */
[----:B0-----:R-:W-:-:S07]  /*5510*/  FADD.FTZ R14, R68, R27 ;  /* 0x0000001b440e7221 */ /* 0x001fce0000010000 */
[----:B------:R-:W-:Y:S01]  /*5520*/  MUFU.EX2 R32, R42 ;  /* 0x0000002a00207308 */ /* 0x000fe20000000800 */
[----:B-1----:R-:W-:Y:S01]  /*5530*/  FADD.FTZ R27, R21, R14 ;  /* 0x0000000e151b7221 */ /* 0x002fe20000010000 */
[----:B------:R-:W-:Y:S01]  /*5540*/  F2FP.F16.F32.PACK_AB R14, R52, R15 ;  /* 0x0000000f340e723e */ /* 0x000fe200000000ff */
[----:B------:R-:W-:Y:S01]  /*5550*/  IMAD.MOV.U32 R52, RZ, RZ, R71 ;  /* 0x000000ffff347224 */ /* 0x000fe200078e0047 */
[----:B------:R-:W-:Y:S02]  /*5560*/  F2FP.F16.F32.PACK_AB R15, R45, R40 ;  /* 0x000000282d0f723e */ /* 0x000fe400000000ff */
[----:B--2---:R-:W-:Y:S02]  /*5570*/  F2FP.F16.F32.PACK_AB R9, R31, R0 ;  /* 0x000000001f09723e */ /* 0x004fe400000000ff */
[----:B------:R0:W-:Y:S01]  /*5580*/  MUFU.EX2 R42, R59 ;  /* 0x0000003b002a7308 */ /* 0x0001e20000000800 */
[----:B---3--:R-:W-:Y:S01]  /*5590*/  FADD.FTZ R27, R58, R27 ;  /* 0x0000001b3a1b7221 */ /* 0x008fe20000010000 */
[----:B------:R1:W-:Y:S01]  /*55a0*/  STSM.16.M88.4 [R2+0x28b00], R12 ;  /* 0x028b000c02007844 */ /* 0x0003e20000000200 */
[----:B------:R-:W-:-:S02]  /*55b0*/  F2FP.F16.F32.PACK_AB R8, R56, R37 ;  /* 0x000000253808723e */ /* 0x000fc400000000ff */
[----:B------:R-:W-:-:S03]  /*55c0*/  F2FP.F16.F32.PACK_AB R10, R60, R39 ;  /* 0x000000273c0a723e */ /* 0x000fc600000000ff */
[----:B------:R-:W2:Y:S01]  /*55d0*/  MUFU.EX2 R41, R41 ;  /* 0x0000002900297308 */ /* 0x000ea20000000800 */
[----:B0-----:R-:W-:-:S04]  /*55e0*/  FADD.FTZ R59, R57, R30 ;  /* 0x0000001e393b7221 */ /* 0x001fc80000010000 */
[----:B------:R-:W-:Y:S01]  /*55f0*/  FADD.FTZ R24, R26, R59 ;  /* 0x0000003b1a187221 */ /* 0x000fe20000010000 */
[C---:B------:R-:W-:Y:S01]  /*5600*/  F2FP.F16.F32.PACK_AB R26, R55.reuse, R26 ;  /* 0x0000001a371a723e */ /* 0x040fe200000000ff */
[--C-:B------:R-:W-:Y:S01]  /*5610*/  IMAD.MOV.U32 R59, RZ, RZ, R71.reuse ;  /* 0x000000ffff3b7224 */ /* 0x100fe200078e0047 */
[----:B------:R-:W0:Y:S01]  /*5620*/  MUFU.EX2 R43, R43 ;  /* 0x0000002b002b7308 */ /* 0x000e220000000800 */
[----:B------:R-:W-:Y:S01]  /*5630*/  FADD.FTZ R24, R55, R24 ;  /* 0x0000001837187221 */ /* 0x000fe20000010000 */
[----:B------:R-:W-:-:S03]  /*5640*/  IMAD.MOV.U32 R55, RZ, RZ, R71 ;  /* 0x000000ffff377224 */ /* 0x000fc600078e0047 */
[----:B------:R-:W-:Y:S01]  /*5650*/  FADD.FTZ R45, R37, R24 ;  /* 0x00000018252d7221 */ /* 0x000fe20000010000 */
[----:B------:R-:W-:Y:S01]  /*5660*/  FADD.FTZ R24, R0, R27 ;  /* 0x0000001b00187221 */ /* 0x000fe20000010000 */
[----:B------:R-:W-:Y:S01]  /*5670*/  IMAD.MOV.U32 R37, RZ, RZ, R71 ;  /* 0x000000ffff257224 */ /* 0x000fe200078e0047 */
[----:B------:R-:W3:Y:S01]  /*5680*/  MUFU.EX2 R70, R70 ;  /* 0x0000004600467308 */ /* 0x000ee20000000800 */
[----:B------:R-:W-:Y:S01]  /*5690*/  FADD.FTZ R40, R56, R45 ;  /* 0x0000002d38287221 */ /* 0x000fe20000010000 */
[----:B--2---:R-:W-:Y:S01]  /*56a0*/  F2FP.F16.F32.PACK_AB R11, R32, R41 ;  /* 0x00000029200b723e */ /* 0x004fe200000000ff */
[--C-:B------:R-:W-:Y:S02]  /*56b0*/  IMAD.MOV.U32 R56, RZ, RZ, R71.reuse ;  /* 0x000000ffff387224 */ /* 0x100fe400078e0047 */
[----:B------:R-:W-:Y:S01]  /*56c0*/  FADD.FTZ R27, R39, R40 ;  /* 0x00000028271b7221 */ /* 0x000fe20000010000 */
[----:B------:R-:W-:Y:S02]  /*56d0*/  IMAD.MOV.U32 R40, RZ, RZ, R71 ;  /* 0x000000ffff287224 */ /* 0x000fe400078e0047 */
[----:B------:R2:W4:Y:S01]  /*56e0*/  MUFU.EX2 R29, R50 ;  /* 0x00000032001d7308 */ /* 0x0005220000000800 */
[----:B------:R-:W-:Y:S01]  /*56f0*/  FADD.FTZ R4, R60, R27 ;  /* 0x0000001b3c047221 */ /* 0x000fe20000010000 */
[----:B------:R-:W-:Y:S01]  /*5700*/  F2FP.F16.F32.PACK_AB R27, R58, R21 ;  /* 0x000000153a1b723e */ /* 0x000fe200000000ff */
[----:B------:R-:W-:-:S02]  /*5710*/  IMAD.MOV.U32 R60, RZ, RZ, R71 ;  /* 0x000000ffff3c7224 */ /* 0x000fc400078e0047 */
[----:B0-----:R-:W-:Y:S01]  /*5720*/  FADD.FTZ R5, R43, R4 ;  /* 0x000000042b057221 */ /* 0x001fe20000010000 */
[----:B------:R-:W-:Y:S02]  /*5730*/  IMAD.MOV.U32 R58, RZ, RZ, R71 ;  /* 0x000000ffff3a7224 */ /* 0x000fe400078e0047 */
[----:B------:R-:W0:Y:S01]  /*5740*/  MUFU.EX2 R47, R47 ;  /* 0x0000002f002f7308 */ /* 0x000e220000000800 */
[----:B--2---:R-:W-:Y:S01]  /*5750*/  FADD.FTZ R50, R31, R24 ;  /* 0x000000181f327221 */ /* 0x004fe20000010000 */
[----:B---3--:R-:W-:Y:S01]  /*5760*/  FADD.FTZ R6, R70, R5 ;  /* 0x0000000546067221 */ /* 0x008fe20000010000 */
[----:B------:R-:W-:Y:S01]  /*5770*/  F2FP.F16.F32.PACK_AB R24, R57, R20 ;  /* 0x000000143918723e */ /* 0x000fe200000000ff */
[--C-:B------:R-:W-:Y:S02]  /*5780*/  IMAD.MOV.U32 R57, RZ, RZ, R71.reuse ;  /* 0x000000ffff397224 */ /* 0x100fe400078e0047 */
[----:B------:R-:W-:Y:S01]  /*5790*/  FADD.FTZ R45, R41, R50 ;  /* 0x00000032292d7221 */ /* 0x000fe20000010000 */
[----:B------:R-:W-:Y:S01]  /*57a0*/  IMAD.MOV.U32 R50, RZ, RZ, R71 ;  /* 0x000000ffff327224 */ /* 0x000fe200078e0047 */
[----:B------:R-:W2:Y:S02]  /*57b0*/  MUFU.EX2 R72, R72 ;  /* 0x0000004800487308 */ /* 0x000ea40000000800 */
[----:B------:R-:W-:Y:S01]  /*57c0*/  FADD.FTZ R45, R32, R45 ;  /* 0x0000002d202d7221 */ /* 0x000fe20000010000 */
[----:B------:R-:W-:-:S02]  /*57d0*/  IMAD.MOV.U32 R41, RZ, RZ, R71 ;  /* 0x000000ffff297224 */ /* 0x000fc400078e0047 */
[----:B------:R-:W-:Y:S02]  /*57e0*/  IMAD.MOV.U32 R39, RZ, RZ, R71 ;  /* 0x000000ffff277224 */ /* 0x000fe400078e0047 */
[----:B------:R-:W-:Y:S01]  /*57f0*/  FADD.FTZ R4, R28, R45 ;  /* 0x0000002d1c047221 */ /* 0x000fe20000010000 */
[--C-:B------:R-:W-:Y:S01]  /*5800*/  IMAD.MOV.U32 R45, RZ, RZ, R71.reuse ;  /* 0x000000ffff2d7224 */ /* 0x100fe200078e0047 */
[----:B------:R-:W3:Y:S02]  /*5810*/  MUFU.EX2 R51, R51 ;  /* 0x0000003300337308 */ /* 0x000ee40000000800 */
[----:B----4-:R-:W-:Y:S01]  /*5820*/  FADD.FTZ R5, R29, R4 ;  /* 0x000000041d057221 */ /* 0x010fe20000010000 */
[----:B0-----:R-:W-:Y:S01]  /*5830*/  FADD.FTZ R7, R47, R6 ;  /* 0x000000062f077221 */ /* 0x001fe20000010000 */
[----:B------:R-:W-:Y:S01]  /*5840*/  F2FP.F16.F32.PACK_AB R4, R70, R43 ;  /* 0x0000002b4604723e */ /* 0x000fe200000000ff */
[----:B------:R-:W-:Y:S02]  /*5850*/  IMAD.MOV.U32 R70, RZ, RZ, R71 ;  /* 0x000000ffff467224 */ /* 0x000fe400078e0047 */
[----:B------:R-:W-:Y:S01]  /*5860*/  FADD.FTZ R0, R42, R5 ;  /* 0x000000052a007221 */ /* 0x000fe20000010000 */
[----:B------:R-:W-:Y:S01]  /*5870*/  F2FP.F16.F32.PACK_AB R5, R29, R28 ;  /* 0x0000001c1d05723e */ /* 0x000fe200000000ff */
[----:B------:R-:W-:Y:S01]  /*5880*/  IMAD.MOV.U32 R43, RZ, RZ, R71 ;  /* 0x000000ffff2b7224 */ /* 0x000fe200078e0047 */
[----:B------:R-:W0:Y:S01]  /*5890*/  MUFU.EX2 R48, R48 ;  /* 0x0000003000307308 */ /* 0x000e220000000800 */
[----:B--2---:R-:W-:Y:S01]  /*58a0*/  FADD.FTZ R7, R72, R7 ;  /* 0x0000000748077221 */ /* 0x004fe20000010000 */
[----:B------:R-:W-:-:S02]  /*58b0*/  IMAD.MOV.U32 R32, RZ, RZ, R71 ;  /* 0x000000ffff207224 */ /* 0x000fc400078e0047 */
[--C-:B------:R-:W-:Y:S02]  /*58c0*/  IMAD.MOV.U32 R31, RZ, RZ, R71.reuse ;  /* 0x000000ffff1f7224 */ /* 0x100fe400078e0047 */
[--C-:B------:R-:W-:Y:S02]  /*58d0*/  IMAD.MOV.U32 R29, RZ, RZ, R71.reuse ;  /* 0x000000ffff1d7224 */ /* 0x100fe400078e0047 */
[----:B------:R-:W2:Y:S01]  /*58e0*/  MUFU.EX2 R33, R33 ;  /* 0x0000002100217308 */ /* 0x000ea20000000800 */
[----:B---3--:R-:W-:Y:S01]  /*58f0*/  FADD.FTZ R0, R51, R0 ;  /* 0x0000000033007221 */ /* 0x008fe20000010000 */
[----:B------:R-:W-:-:S06]  /*5900*/  IMAD.MOV.U32 R28, RZ, RZ, R71 ;  /* 0x000000ffff1c7224 */ /* 0x000fcc00078e0047 */
[----:B------:R-:W3:Y:S01]  /*5910*/  MUFU.EX2 R34, R34 ;  /* 0x0000002200227308 */ /* 0x000ee20000000800 */
[----:B0-----:R-:W-:-:S07]  /*5920*/  FADD.FTZ R6, R48, R7 ;  /* 0x0000000730067221 */ /* 0x001fce0000010000 */
[----:B------:R-:W0:Y:S01]  /*5930*/  MUFU.EX2 R61, R61 ;  /* 0x0000003d003d7308 */ /* 0x000e220000000800 */
[----:B--2---:R-:W-:-:S07]  /*5940*/  FADD.FTZ R7, R33, R0 ;  /* 0x0000000021077221 */ /* 0x004fce0000010000 */
[----:B------:R2:W4:Y:S01]  /*5950*/  MUFU.EX2 R30, R25 ;  /* 0x00000019001e7308 */ /* 0x0005220000000800 */
[----:B---3--:R-:W-:-:S07]  /*5960*/  FADD.FTZ R7, R34, R7 ;  /* 0x0000000722077221 */ /* 0x008fce0000010000 */
[----:B------:R-:W1:Y:S01]  /*5970*/  MUFU.EX2 R49, R49 ;  /* 0x0000003100317308 */ /* 0x000e620000000800 */
[----:B--2---:R-:W-:Y:S01]  /*5980*/  F2FP.F16.F32.PACK_AB R25, R68, R35 ;  /* 0x000000234419723e */ /* 0x004fe200000000ff */
[----:B0-----:R-:W-:Y:S01]  /*5990*/  FADD.FTZ R6, R61, R6 ;  /* 0x000000063d067221 */ /* 0x001fe20000010000 */
[--C-:B------:R-:W-:Y:S02]  /*59a0*/  IMAD.MOV.U32 R68, RZ, RZ, R71.reuse ;  /* 0x000000ffff447224 */ /* 0x100fe400078e0047 */
[----:B------:R-:W-:Y:S01]  /*59b0*/  IMAD.MOV.U32 R35, RZ, RZ, R71 ;  /* 0x000000ffff237224 */ /* 0x000fe200078e0047 */
[----:B------:R0:W-:Y:S02]  /*59c0*/  STSM.16.M88.4 [R2+0x2a300], R24 ;  /* 0x02a3001802007844 */ /* 0x0001e40000000200 */
[----:B------:R-:W2:Y:S01]  /*59d0*/  MUFU.EX2 R73, R73 ;  /* 0x0000004900497308 */ /* 0x000ea20000000800 */
[----:B----4-:R-:W-:Y:S01]  /*59e0*/  FADD.FTZ R0, R30, R7 ;  /* 0x000000071e007221 */ /* 0x010fe20000010000 */
[----:B------:R2:W-:Y:S01]  /*59f0*/  STSM.16.M88.4 [R2+0x2bb00], R8 ;  /* 0x02bb000802007844 */ /* 0x0005e20000000200 */
[----:B------:R-:W-:Y:S01]  /*5a00*/  F2FP.F16.F32.PACK_AB R7, R51, R42 ;  /* 0x0000002a3307723e */ /* 0x000fe200000000ff */
[----:B------:R-:W-:-:S02]  /*5a10*/  IMAD.MOV.U32 R51, RZ, RZ, R71 ;  /* 0x000000ffff337224 */ /* 0x000fc400078e0047 */
[--C-:B------:R-:W-:Y:S02]  /*5a20*/  IMAD.MOV.U32 R42, RZ, RZ, R71.reuse ;  /* 0x000000ffff2a7224 */ /* 0x100fe400078e0047 */
[----:B------:R-:W3:Y:S01]  /*5a30*/  MUFU.EX2 R46, R46 ;  /* 0x0000002e002e7308 */ /* 0x000ee20000000800 */
[----:B-1----:R-:W-:Y:S01]  /*5a40*/  FADD.FTZ R15, R49, R6 ;  /* 0x00000006310f7221 */ /* 0x002fe20000010000 */
[----:B------:R-:W-:Y:S01]  /*5a50*/  F2FP.F16.F32.PACK_AB R6, R72, R47 ;  /* 0x0000002f4806723e */ /* 0x000fe200000000ff */
[--C-:B------:R-:W-:Y:S02]  /*5a60*/  IMAD.MOV.U32 R47, RZ, RZ, R71.reuse ;  /* 0x000000ffff2f7224 */ /* 0x100fe400078e0047 */
[--C-:B0-----:R-:W-:Y:S02]  /*5a70*/  IMAD.MOV.U32 R27, RZ, RZ, R71.reuse ;  /* 0x000000ffff1b7224 */ /* 0x101fe400078e0047 */
[----:B------:R0:W-:Y:S01]  /*5a80*/  STSM.16.M88.4 [R2+0x2d300], R4 ;  /* 0x02d3000402007844 */ /* 0x0001e20000000200 */
[----:B------:R-:W1:Y:S01]  /*5a90*/  MUFU.EX2 R76, R76 ;  /* 0x0000004c004c7308 */ /* 0x000e620000000800 */
[----:B------:R-:W-:-:S02]  /*5aa0*/  IMAD.MOV.U32 R26, RZ, RZ, R71 ;  /* 0x000000ffff1a7224 */ /* 0x000fc400078e0047 */
[----:B--2---:R-:W-:Y:S01]  /*5ab0*/  FADD.FTZ R11, R73, R0 ;  /* 0x00000000490b7221 */ /* 0x004fe20000010000 */
[----:B------:R-:W-:Y:S01]  /*5ac0*/  F2FP.F16.F32.PACK_AB R8, R61, R48 ;  /* 0x000000303d08723e */ /* 0x000fe200000000ff */
[--C-:B------:R-:W-:Y:S01]  /*5ad0*/  IMAD.MOV.U32 R61, RZ, RZ, R71.reuse ;  /* 0x000000ffff3d7224 */ /* 0x100fe200078e0047 */
[----:B------:R-:W-:Y:S01]  /*5ae0*/  F2FP.F16.F32.PACK_AB R9, R34, R33 ;  /* 0x000000212209723e */ /* 0x000fe200000000ff */
[----:B------:R-:W-:Y:S01]  /*5af0*/  IMAD.MOV.U32 R48, RZ, RZ, R71 ;  /* 0x000000ffff307224 */ /* 0x000fe200078e0047 */
[----:B------:R-:W2:Y:S01]  /*5b00*/  MUFU.EX2 R44, R44 ;  /* 0x0000002c002c7308 */ /* 0x000ea20000000800 */
[C---:B---3--:R-:W-:Y:S01]  /*5b10*/  FADD.FTZ R15, R46.reuse, R15 ;  /* 0x0000000f2e0f7221 */ /* 0x048fe20000010000 */
[----:B------:R-:W-:Y:S01]  /*5b20*/  F2FP.F16.F32.PACK_AB R10, R46, R49 ;  /* 0x000000312e0a723e */ /* 0x000fe200000000ff */
[--C-:B------:R-:W-:Y:S02]  /*5b30*/  IMAD.MOV.U32 R49, RZ, RZ, R71.reuse ;  /* 0x000000ffff317224 */ /* 0x100fe400078e0047 */
[----:B------:R-:W-:-:S02]  /*5b40*/  IMAD.MOV.U32 R46, RZ, RZ, R71 ;  /* 0x000000ffff2e7224 */ /* 0x000fc400078e0047 */
[----:B------:R-:W-:Y:S01]  /*5b50*/  IMAD.MOV.U32 R34, RZ, RZ, R71 ;  /* 0x000000ffff227224 */ /* 0x000fe200078e0047 */
[----:B------:R-:W3:Y:S01]  /*5b60*/  MUFU.EX2 R13, R77 ;  /* 0x0000004d000d7308 */ /* 0x000ee20000000800 */
[----:B-1----:R-:W-:Y:S01]  /*5b70*/  FADD.FTZ R14, R76, R11 ;  /* 0x0000000b4c0e7221 */ /* 0x002fe20000010000 */
[----:B------:R-:W-:Y:S01]  /*5b80*/  F2FP.F16.F32.PACK_AB R11, R73, R30 ;  /* 0x0000001e490b723e */ /* 0x000fe200000000ff */
[--C-:B------:R-:W-:Y:S02]  /*5b90*/  IMAD.MOV.U32 R33, RZ, RZ, R71.reuse ;  /* 0x000000ffff217224 */ /* 0x100fe400078e0047 */
[----:B------:R-:W-:Y:S02]  /*5ba0*/  IMAD.MOV.U32 R30, RZ, RZ, R71 ;  /* 0x000000ffff1e7224 */ /* 0x000fe400078e0047 */
[----:B------:R1:W-:Y:S01]  /*5bb0*/  STSM.16.M88.4 [R2+0x2eb00], R8 ;  /* 0x02eb000802007844 */ /* 0x0003e20000000200 */
[----:B------:R-:W4:Y:S01]  /*5bc0*/  MUFU.EX2 R69, R69 ;  /* 0x0000004500457308 */ /* 0x000f220000000800 */
[----:B--2---:R-:W-:Y:S01]  /*5bd0*/  FADD.FTZ R0, R44, R15 ;  /* 0x0000000f2c007221 */ /* 0x004fe20000010000 */
[----:B------:R-:W-:-:S02]  /*5be0*/  IMAD.MOV.U32 R25, RZ, RZ, R71 ;  /* 0x000000ffff197224 */ /* 0x000fc400078e0047 */
[----:B------:R-:W-:-:S04]  /*5bf0*/  IMAD.MOV.U32 R24, RZ, RZ, R71 ;  /* 0x000000ffff187224 */ /* 0x000fc800078e0047 */
[----:B------:R-:W-:Y:S01]  /*5c00*/  MUFU.EX2 R3, R3 ;  /* 0x0000000300037308 */ /* 0x000fe20000000800 */
[C---:B---3--:R-:W-:Y:S01]  /*5c10*/  FADD.FTZ R20, R13.reuse, R14 ;  /* 0x0000000e0d147221 */ /* 0x048fe20000010000 */
[----:B------:R-:W-:-:S06]  /*5c20*/  F2FP.F16.F32.PACK_AB R13, R13, R76 ;  /* 0x0000004c0d0d723e */ /* 0x000fcc00000000ff */
[----:B------:R-:W2:Y:S01]  /*5c30*/  MUFU.EX2 R36, R36 ;  /* 0x0000002400247308 */ /* 0x000ea20000000800 */
[C---:B----4-:R-:W-:Y:S01]  /*5c40*/  F2FP.F16.F32.PACK_AB R12, R69.reuse, R44 ;  /* 0x0000002c450c723e */ /* 0x050fe200000000ff */
[----:B------:R-:W-:Y:S01]  /*5c50*/  FADD.FTZ R0, R69, R0 ;  /* 0x0000000045007221 */ /* 0x000fe20000010000 */
[--C-:B------:R-:W-:Y:S02]  /*5c60*/  IMAD.MOV.U32 R69, RZ, RZ, R71.reuse ;  /* 0x000000ffff457224 */ /* 0x100fe400078e0047 */
[----:B------:R-:W-:-:S03]  /*5c70*/  IMAD.MOV.U32 R44, RZ, RZ, R71 ;  /* 0x000000ffff2c7224 */ /* 0x000fc600078e0047 */
[----:B------:R-:W-:Y:S08]  /*5c80*/  MUFU.EX2 R85, R85 ;  /* 0x0000005500557308 */ /* 0x000ff00000000800 */
[----:B------:R-:W3:Y:S01]  /*5c90*/  MUFU.EX2 R38, R38 ;  /* 0x0000002600267308 */ /* 0x000ee20000000800 */
[----:B--2---:R-:W-:Y:S01]  /*5ca0*/  F2FP.F16.F32.PACK_AB R14, R36, R3 ;  /* 0x00000003240e723e */ /* 0x004fe200000000ff */
[----:B------:R-:W-:-:S04]  /*5cb0*/  FADD.FTZ R3, R3, R0 ;  /* 0x0000000003037221 */ /* 0x000fc80000010000 */
[----:B0-----:R-:W-:Y:S01]  /*5cc0*/  FADD.FTZ R5, R36, R3 ;  /* 0x0000000324057221 */ /* 0x001fe20000010000 */
[----:B------:R-:W-:Y:S01]  /*5cd0*/  IMAD.MOV.U32 R36, RZ, RZ, R71 ;  /* 0x000000ffff247224 */ /* 0x000fe200078e0047 */
[----:B---3--:R-:W-:Y:S01]  /*5ce0*/  F2FP.F16.F32.PACK_AB R15, R38, R85 ;  /* 0x00000055260f723e */ /* 0x008fe200000000ff */
[----:B------:R-:W-:-:S04]  /*5cf0*/  FADD.FTZ R85, R85, R20 ;  /* 0x0000001455557221 */ /* 0x000fc80000010000 */
[----:B------:R1:W-:Y:S01]  /*5d00*/  STSM.16.M88.4 [R2+0x30300], R12 ;  /* 0x0303000c02007844 */ /* 0x0003e20000000200 */
[----:B------:R-:W-:Y:S01]  /*5d10*/  FADD.FTZ R4, R38, R85 ;  /* 0x0000005526047221 */ /* 0x000fe20000010000 */
[----:B------:R-:W-:Y:S01]  /*5d20*/  IMAD.MOV.U32 R38, RZ, RZ, R71 ;  /* 0x000000ffff267224 */ /* 0x000fe200078e0047 */
[----:B------:R0:W-:Y:S06]  /*5d30*/  MEMBAR.ALL.CTA ;  /* 0x0000000000007992 */ /* 0x0001ec0000008000 */
[----:B0-----:R-:W0:Y:S02]  /*5d40*/  FENCE.VIEW.ASYNC.S ;  /* 0x00000000000073c6 */ /* 0x001e240000000000 */
[----:B0-----:R-:W-:Y:S01]  /*5d50*/  NOP ;  /* 0x0000000000007918 */ /* 0x001fe20000000000 */
[----:B------:R-:W-:Y:S05]  /*5d60*/  @!P2 BRA `(.L_x_9532) ;  /* 0x000000400088a947 */ /* 0x000fea0003800000 */
[----:B------:R-:W-:Y:S01]  /*5d70*/  IMAD.MOV.U32 R0, RZ, RZ, R74 ;  /* 0x000000ffff007224 */ /* 0x000fe200078e004a */
[----:B------:R-:W-:Y:S01]  /*5d80*/  CS2R R70, SRZ ;  /* 0x0000000000467805 */ /* 0x000fe2000001ff00 */
[----:B------:R-:W-:Y:S01]  /*5d90*/  IMAD.MOV.U32 R3, RZ, RZ, R114 ;  /* 0x000000ffff037224 */ /* 0x000fe200078e0072 */
        /* <DEDUP_REMOVED lines=23> */
[----:B------:R-:W-:Y:S01]  /*5f10*/  UMOV UR38, UR39 ;  /* 0x0000002700267c82 */ /* 0x000fe20008000000 */
[----:B------:R-:W-:Y:S01]  /*5f20*/  UMOV UR7, UR36 ;  /* 0x0000002400077c82 */ /* 0x000fe20008000000 */
[----:B------:R-:W-:-:S05]  /*5f30*/  ULDC UR5, c[0x0][0x9d8] ;  /* 0x0002760000057ab9 */ /* 0x000fca0000000800 */
.L_x_9541:
[----:B------:R-:W-:Y:S01]  /*5f40*/  R2UR UR4, R17 ;  /* 0x00000000110472ca */ /* 0x000fe200000e0000 */
[----:B------:R-:W-:-:S04]  /*5f50*/  UIADD3 UR36, UR7, 0x1, URZ ;  /* 0x0000000107247890 */ /* 0x000fc8000fffe03f */
[----:B------:R-:W-:-:S04]  /*5f60*/  UISETP.NE.AND UP0, UPT, UR36, 0x2, UPT ;  /* 0x000000022400788c */ /* 0x000fc8000bf05270 */
[----:B------:R-:W-:Y:S02]  /*5f70*/  USEL UR39, URZ, 0x1, UP0 ;  /* 0x000000013f277887 */ /* 0x000fe40008000000 */
[----:B------:R-:W-:Y:S02]  /*5f80*/  USEL UR36, UR36, URZ, UP0 ;  /* 0x0000003f24247287 */ /* 0x000fe40008000000 */
[----:B------:R-:W-:Y:S01]  /*5f90*/  ISETP.NE.AND P3, PT, RZ, UR4, PT ;  /* 0x00000004ff007c0c */ /* 0x000fe2000bf65270 */
[----:B------:R-:W-:-:S12]  /*5fa0*/  ULOP3.LUT UR39, UR38, UR39, URZ, 0x3c, !UPT ;  /* 0x0000002726277292 */ /* 0x000fd8000f8e3c3f */
[----:B0-----:R-:W-:Y:S05]  /*5fb0*/  @P3 BRA `(.L_x_9533) ;  /* 0x00000000002c3947 */ /* 0x001fea0003800000 */
[----:B------:R-:W-:Y:S05]  /*5fc0*/  @!P0 BRA `(.L_x_9534) ;  /* 0x0000000000048947 */ /* 0x000fea0003800000 */
[----:B------:R-:W-:Y:S01]  /*5fd0*/  BPT.TRAP 0x1 ;  /* 0x000000040000795c */ /* 0x000fe20000300000 */
.L_x_9534:
[----:B------:R-:W-:Y:S01]  /*5fe0*/  ULEA UR4, UR36, UR37, 0x3 ;  /* 0x0000002524047291 */ /* 0x000fe2000f8e183f */
[----:B------:R-:W-:-:S05]  /*5ff0*/  IMAD.U32 R6, RZ, RZ, UR39 ;  /* 0x00000027ff067e24 */ /* 0x000fca000f8e00ff */
[----:B------:R-:W-:-:S04]  /*6000*/  SHF.L.U32 R6, R6, 0x1f, RZ ;  /* 0x0000001f06067819 */ /* 0x000fc800000006ff */
[----:B------:R0:W2:Y:S01]  /*6010*/  SYNCS.PHASECHK.TRANS64.TRYWAIT P2, [UR4+0x31c30], R6 ;  /* 0x031c3006ff0075a7 */ /* 0x0000a20008040144 */
[----:B------:R-:W-:Y:S05]  /*6020*/  @!P0 BRA `(.L_x_9535) ;  /* 0x0000000000048947 */ /* 0x000fea0003800000 */
[----:B------:R-:W-:Y:S01]  /*6030*/  BPT.TRAP 0x1 ;  /* 0x000000040000795c */ /* 0x000fe20000300000 */
.L_x_9535:
[----:B--2---:R-:W-:Y:S05]  /*6040*/  @P2 BRA `(.L_x_9533) ;  /* 0x0000000000082947 */ /* 0x004fea0003800000 */
[----:B------:R-:W2:Y:S02]  /*6050*/  SYNCS.PHASECHK.TRANS64.TRYWAIT P2, [UR4+0x31c30], R6 ;  /* 0x031c3006ff0075a7 */ /* 0x000ea40008040144 */
[----:B--2---:R-:W-:Y:S05]  /*6060*/  @!P2 BRA `(.L_x_9536) ;  /* 0x000000dc00c4a947 */ /* 0x004fea0003800000 */
.L_x_9533:
[----:B--2---:R-:W2:Y:S01]  /*6070*/  S2R R7, SR_TID.X ;  /* 0x0000000000077919 */ /* 0x004ea20000002100 */
[----:B------:R-:W-:Y:S01]  /*6080*/  UIMAD UR4, UR36, 0x6c0, UR6 ;  /* 0x000006c0240478a4 */ /* 0x000fe2000f8e0206 */
[----:B------:R-:W-:Y:S01]  /*6090*/  UMOV UR31, 0x80000020 ;  /* 0x80000020001f7882 */ /* 0x000fe20000000000 */
[----:B------:R-:W-:Y:S02]  /*60a0*/  UMOV UR32, UR28 ;  /* 0x0000001c00207c82 */ /* 0x000fe40008000000 */
[----:B------:R-:W-:Y:S01]  /*60b0*/  UIADD3 UR34, UR4, 0x40, URZ ;  /* 0x0000004004227890 */ /* 0x000fe2000fffe03f */
[----:B------:R-:W-:Y:S02]  /*60c0*/  UMOV UR33, UR29 ;  /* 0x0000001d00217c82 */ /* 0x000fe40008000000 */
[----:B------:R-:W-:Y:S01]  /*60d0*/  UMOV UR30, UR4 ;  /* 0x00000004001e7c82 */ /* 0x000fe20008000000 */
[----:B------:R-:W-:Y:S01]  /*60e0*/  UMOV UR35, 0x80000020 ;  /* 0x8000002000237882 */ /* 0x000fe20000000000 */
[----:B------:R-:W-:Y:S01]  /*60f0*/  UIADD3 UR42, UR4, 0x80, URZ ;  /* 0x00000080042a7890 */ /* 0x000fe2000fffe03f */
[----:B------:R-:W-:Y:S01]  /*6100*/  UMOV UR40, UR28 ;  /* 0x0000001c00287c82 */ /* 0x000fe20008000000 */
        /* <DEDUP_REMOVED lines=15> */
[----:B--2---:R-:W-:Y:S01]  /*6200*/  SHF.R.U32.HI R7, RZ, 0x7, R7 ;  /* 0x00000007ff077819 */ /* 0x004fe20000011607 */
[----:B------:R-:W-:Y:S01]  /*6210*/  UMOV UR56, UR28 ;  /* 0x0000001c00387c82 */ /* 0x000fe20008000000 */
[----:B------:R-:W-:Y:S01]  /*6220*/  UMOV UR57, UR29 ;  /* 0x0000001d00397c82 */ /* 0x000fe20008000000 */
[----:B------:R-:W-:Y:S01]  /*6230*/  UMOV UR59, 0x80000020 ;  /* 0x80000020003b7882 */ /* 0x000fe20000000000 */
[----:B------:R-:W-:Y:S01]  /*6240*/  UIADD3 UR10, UR4, 0x2, URZ ;  /* 0x00000002040a7890 */ /* 0x000fe2000fffe03f */
[----:B0-----:R-:W-:Y:S01]  /*6250*/  VIADD R6, R7, 0x8 ;  /* 0x0000000807067836 */ /* 0x001fe20000000000 */
[----:B------:R-:W-:Y:S01]  /*6260*/  UMOV UR11, 0x80000020 ;  /* 0x80000020000b7882 */ /* 0x000fe20000000000 */
[----:B------:R-:W-:Y:S01]  /*6270*/  UIADD3 UR14, UR4, 0x202, URZ ;  /* 0x00000202040e7890 */ /* 0x000fe2000fffe03f */
[----:B------:R-:W-:-:S02]  /*6280*/  UMOV UR15, 0x80000020 ;  /* 0x80000020000f7882 */ /* 0x000fc40000000000 */
[----:B------:R0:W-:Y:S01]  /*6290*/  BAR.SYNC.DEFER_BLOCKING R6, 0x100 ;  /* 0x000400060000751d */ /* 0x0001e20000010000 */
[----:B------:R-:W-:Y:S02]  /*62a0*/  UIADD3 UR18, UR4, 0x242, URZ ;  /* 0x0000024204127890 */ /* 0x000fe4000fffe03f */
[----:B------:R-:W-:Y:S02]  /*62b0*/  UIADD3 UR22, UR4, 0x480, URZ ;  /* 0x0000048004167890 */ /* 0x000fe4000fffe03f */
[----:B------:R-:W-:Y:S01]  /*62c0*/  UIADD3 UR26, UR4, 0x482, URZ ;  /* 0x00000482041a7890 */ /* 0x000fe2000fffe03f */
[----:B------:R-:W-:Y:S01]  /*62d0*/  UMOV UR19, 0x80000020 ;  /* 0x8000002000137882 */ /* 0x000fe20000000000 */
[----:B------:R-:W-:Y:S01]  /*62e0*/  UMOV UR23, 0x80000020 ;  /* 0x8000002000177882 */ /* 0x000fe20000000000 */
[----:B------:R-:W-:Y:S01]  /*62f0*/  UMOV UR27, 0x80000020 ;  /* 0x80000020001b7882 */ /* 0x000fe20000000000 */
        /* <DEDUP_REMOVED lines=316> */
.L_x_9538:
[----:B------:R-:W-:Y:S01]  /*76c0*/  ULEA UR4, UR7, UR37, 0x3 ;  /* 0x0000002507047291 */ /* 0x000fe2000f8e183f */
[----:B------:R-:W-:-:S05]  /*76d0*/  IMAD.U32 R6, RZ, RZ, UR38 ;  /* 0x00000026ff067e24 */ /* 0x000fca000f8e00ff */
[----:B------:R-:W-:-:S04]  /*76e0*/  SHF.L.U32 R6, R6, 0x1f, RZ ;  /* 0x0000001f06067819 */ /* 0x000fc800000006ff */
[----:B------:R0:W2:Y:S01]  /*76f0*/  SYNCS.PHASECHK.TRANS64.TRYWAIT P2, [UR4+0x31c50], R6 ;  /* 0x031c5006ff0075a7 */ /* 0x0000a20008040144 */
[----:B------:R-:W-:Y:S05]  /*7700*/  @!P0 BRA `(.L_x_9539) ;  /* 0x0000000000048947 */ /* 0x000fea0003800000 */
[----:B------:R-:W-:Y:S01]  /*7710*/  BPT.TRAP 0x1 ;  /* 0x000000040000795c */ /* 0x000fe20000300000 */
.L_x_9539:
[----:B--2---:R-:W-:Y:S05]  /*7720*/  @P2 BRA `(.L_x_9537) ;  /* 0x0000000000082947 */ /* 0x004fea0003800000 */
[----:B------:R-:W2:Y:S02]  /*7730*/  SYNCS.PHASECHK.TRANS64.TRYWAIT P2, [UR4+0x31c50], R6 ;  /* 0x031c5006ff0075a7 */ /* 0x000ea40008040144 */
[----:B--2---:R-:W-:Y:S05]  /*7740*/  @!P2 BRA `(.L_x_9540) ;  /* 0x000000c80024a947 */ /* 0x004fea0003800000 */
.L_x_9537:
[----:B------:R-:W-:Y:S01]  /*7750*/  UIADD3 UR4, UR37, 0x200, URZ ;  /* 0x0000020025047890 */ /* 0x000fe2000fffe03f */
[----:B------:R-:W-:Y:S01]  /*7760*/  WARPGROUP.ARRIVE ;  /* 0x00000000000079c5 */ /* 0x000fe20000000000 */
[----:B------:R-:W-:Y:S01]  /*7770*/  UMOV UR33, 0xc0000010 ;  /* 0xc000001000217882 */ /* 0x000fe20000000000 */
[----:B------:R-:W-:Y:S01]  /*7780*/  UMOV UR35, 0x80000020 ;  /* 0x8000002000237882 */ /* 0x000fe20000000000 */
[----:B------:R-:W-:Y:S01]  /*7790*/  USHF.R.U32.HI UR4, URZ, 0x4, UR4 ;  /* 0x000000043f047899 */ /* 0x000fe20008011604 */
[----:B0-2---:R-:W-:Y:S01]  /*77a0*/  FMUL.FTZ R6, R136, UR5 ;  /* 0x0000000588067c20 */ /* 0x005fe20008410000 */
[----:B------:R-:W-:Y:S01]  /*77b0*/  FMUL.FTZ R7, R137, UR5 ;  /* 0x0000000589077c20 */ /* 0x000fe20008410000 */
[----:B-1----:R-:W-:Y:S01]  /*77c0*/  FMUL.FTZ R10, R140, UR5 ;  /* 0x000000058c0a7c20 */ /* 0x002fe20008410000 */
[----:B------:R-:W-:Y:S01]  /*77d0*/  ULOP3.LUT UR4, UR4, 0x3fff, URZ, 0xc0, !UPT ;  /* 0x00003fff04047892 */ /* 0x000fe2000f8ec03f */
[----:B------:R-:W-:Y:S01]  /*77e0*/  FMUL.FTZ R11, R141, UR5 ;  /* 0x000000058d0b7c20 */ /* 0x000fe20008410000 */
[----:B------:R-:W-:Y:S01]  /*77f0*/  FMUL.FTZ R12, R128, UR5 ;  /* 0x00000005800c7c20 */ /* 0x000fe20008410000 */
[----:B------:R-:W0:Y:S01]  /*7800*/  MUFU.TANH R6, R6 ;  /* 0x0000000600067308 */ /* 0x000e220000002400 */
[----:B------:R-:W-:Y:S01]  /*7810*/  ULOP3.LUT UR10, UR4, 0x2400000, URZ, 0xfc, !UPT ;  /* 0x02400000040a7892 */ /* 0x000fe2000f8efc3f */
[----:B------:R-:W-:Y:S01]  /*7820*/  FMUL.FTZ R13, R129, UR5 ;  /* 0x00000005810d7c20 */ /* 0x000fe20008410000 */
[----:B------:R-:W-:Y:S01]  /*7830*/  ULOP3.LUT UR4, UR61, 0x10000, URZ, 0xfc, !UPT ;  /* 0x000100003d047892 */ /* 0x000fe2000f8efc3f */
[----:B------:R-:W-:Y:S01]  /*7840*/  FMUL.FTZ R20, R120, UR5 ;  /* 0x0000000578147c20 */ /* 0x000fe20008410000 */
[----:B------:R-:W-:Y:S01]  /*7850*/  UIMAD UR10, UR7, 0x6c0, UR10 ;  /* 0x000006c0070a78a4 */ /* 0x000fe2000f8e020a */
[----:B------:R-:W-:Y:S01]  /*7860*/  FMUL.FTZ R120, R124, UR5 ;  /* 0x000000057c787c20 */ /* 0x000fe20008410000 */
[----:B------:R-:W-:Y:S01]  /*7870*/  FMUL.FTZ R14, R132, UR5 ;  /* 0x00000005840e7c20 */ /* 0x000fe20008410000 */
[----:B------:R-:W1:Y:S01]  /*7880*/  MUFU.TANH R7, R7 ;  /* 0x0000000700077308 */ /* 0x000e620000002400 */
[----:B------:R-:W-:Y:S01]  /*7890*/  FMUL.FTZ R15, R133, UR5 ;  /* 0x00000005850f7c20 */ /* 0x000fe20008410000 */
[----:B------:R-:W-:Y:S01]  /*78a0*/  UMOV UR32, UR4 ;  /* 0x0000000400207c82 */ /* 0x000fe20008000000 */
        /* <DEDUP_REMOVED lines=41> */
[----:B------:R-:W-:Y:S01]  /*7b40*/  ULDC UR11, c[0x0][0x988] ;  /* 0x00026200000b7ab9 */ /* 0x000fe20000000800 */
        /* <DEDUP_REMOVED lines=37> */
[----:B------:R-:W0:Y:S01]  /*7da0*/  S2R R139, SR_TID.X ;  /* 0x00000000008b7919 */ /* 0x000e220000002100 */
[----:B------:R-:W-:Y:S01]  /*7db0*/  R2UR UR14, R16 ;  /* 0x00000000100e72ca */ /* 0x000fe200000e0000 */
[----:B------:R-:W-:-:S04]  /*7dc0*/  UMOV UR38, UR39 ;  /* 0x0000002700267c82 */ /* 0x000fc80008000000 */
[----:B------:R-:W3:Y:S01]  /*7dd0*/  MUFU.TANH R112, R112 ;  /* 0x0000007000707308 */ /* 0x000ee20000002400 */
[----:B-1----:R-:W-:-:S07]  /*7de0*/  FMNMX.FTZ R124, R120, R124, !PT ;  /* 0x0000007c787c7209 */ /* 0x002fce0007810000 */
[----:B------:R-:W1:Y:S01]  /*7df0*/  MUFU.TANH R113, R113 ;  /* 0x0000007100717308 */ /* 0x000e620000002400 */
[----:B--2---:R-:W-:Y:S01]  /*7e00*/  FMNMX.FTZ R124, R121, R124, !PT ;  /* 0x0000007c797c7209 */ /* 0x004fe20007810000 */
[----:B------:R-:W-:-:S06]  /*7e10*/  UISETP.GT.AND UP0, UPT, UR60, UR14, UPT ;  /* 0x0000000e3c00728c */ /* 0x000fcc000bf04270 */
[----:B------:R-:W2:Y:S01]  /*7e20*/  MUFU.TANH R116, R116 ;  /* 0x0000007400747308 */ /* 0x000ea20000002400 */
[----:B---3--:R-:W-:Y:S01]  /*7e30*/  FMNMX.FTZ R124, R112, R124, !PT ;  /* 0x0000007c707c7209 */ /* 0x008fe20007810000 */
[----:B------:R-:W-:Y:S02]  /*7e40*/  WARPGROUP.DEPBAR.LE gsb0, 0x0 ;  /* 0x00008000000079c5 */ /* 0x000fe40000010000 */
[----:B------:R-:W-:-:S04]  /*7e50*/  WARPGROUP.ARRIVE ;  /* 0x00000000000079c5 */ /* 0x000fc80000000000 */
[----:B------:R-:W3:Y:S01]  /*7e60*/  MUFU.TANH R117, R117 ;  /* 0x0000007500757308 */ /* 0x000ee20000002400 */
[----:B-1----:R-:W-:Y:S02]  /*7e70*/  FMNMX.FTZ R124, R113, R124, !PT ;  /* 0x0000007c717c7209 */ /* 0x002fe40007810000 */
[----:B0-----:R-:W-:Y:S01]  /*7e80*/  SHF.R.U32.HI R138, RZ, 0x7, R139 ;  /* 0x00000007ff8a7819 */ /* 0x001fe2000001168b */
[----:B------:R-:W-:Y:S01]  /*7e90*/  HGMMA.64x96x16.F32 R24, gdesc[UR32].tnspB, R24, gsb0 ;  /* 0x41600000201879f0 */ /* 0x000fe20008000818 */
[----:B------:R-:W-:Y:S01]  /*7ea0*/  UIADD3 UR32, UR4, 0x300, URZ ;  /* 0x0000030004207890 */ /* 0x000fe2000fffe03f */
[----:B------:R-:W-:Y:S01]  /*7eb0*/  ISETP.GE.U32.AND P2, PT, R139, 0x180, PT ;  /* 0x000001808b00780c */ /* 0x000fe20003f46070 */
[----:B------:R-:W-:Y:S01]  /*7ec0*/  UIADD3 UR34, UR10, 0x80, URZ ;  /* 0x000000800a227890 */ /* 0x000fe2000fffe03f */
[----:B------:R-:W0:Y:S01]  /*7ed0*/  MUFU.TANH R104, R104 ;  /* 0x0000006800687308 */ /* 0x000e220000002400 */
[----:B------:R-:W-:Y:S01]  /*7ee0*/  UMOV UR33, 0xc0000010 ;  /* 0xc000001000217882 */ /* 0x000fe20000000000 */
[----:B------:R-:W-:Y:S01]  /*7ef0*/  UMOV UR35, 0x80000020 ;  /* 0x8000002000237882 */ /* 0x000fe20000000000 */
[----:B--2---:R-:W-:-:S05]  /*7f00*/  FMNMX.FTZ R124, R116, R124, !PT ;  /* 0x0000007c747c7209 */ /* 0x004fca0007810000 */
[----:B------:R-:W1:Y:S01]  /*7f10*/  MUFU.TANH R105, R105 ;  /* 0x0000006900697308 */ /* 0x000e620000002400 */
[----:B---3--:R-:W-:-:S07]  /*7f20*/  FMNMX.FTZ R124, R117, R124, !PT ;  /* 0x0000007c757c7209 */ /* 0x008fce0007810000 */
        /* <DEDUP_REMOVED lines=22> */
[----:B------:R-:W-:Y:S02]  /*8090*/  WARPGROUP.DEPBAR.LE gsb0, 0x0 ;  /* 0x00008000000079c5 */ /* 0x000fe40000010000 */
[----:B------:R-:W-:Y:S01]  /*80a0*/  WARPGROUP.ARRIVE ;  /* 0x00000000000079c5 */ /* 0x000fe20000000000 */
[----:B------:R-:W-:-:S03]  /*80b0*/  FMUL.FTZ R124, R76, UR5 ;  /* 0x000000054c7c7c20 */ /* 0x000fc60008410000 */
[----:B------:R-:W1:Y:S01]  /*80c0*/  MUFU.TANH R81, R81 ;  /* 0x0000005100517308 */ /* 0x000e620000002400 */
[----:B--2---:R-:W-:Y:S01]  /*80d0*/  FMNMX.FTZ R76, R93, R125, !PT ;  /* 0x0000007d5d4c7209 */ /* 0x004fe20007810000 */
[----:B------:R-:W-:Y:S01]  /*80e0*/  HGMMA.64x96x16.F32 R24, gdesc[UR32].tnspB, R24, gsb0 ;  /* 0x41600000201879f0 */ /* 0x000fe20008000818 */
[----:B------:R-:W-:Y:S01]  /*80f0*/  UIADD3 UR32, UR4, 0x480, URZ ;  /* 0x0000048004207890 */ /* 0x000fe2000fffe03f */
[----:B------:R-:W-:Y:S01]  /*8100*/  FMUL.FTZ R125, R77, UR5 ;  /* 0x000000054d7d7c20 */ /* 0x000fe20008410000 */
[----:B------:R-:W-:Y:S01]  /*8110*/  UIADD3 UR34, UR10, 0xc0, URZ ;  /* 0x000000c00a227890 */ /* 0x000fe2000fffe03f */
[----:B------:R-:W-:Y:S01]  /*8120*/  UMOV UR33, 0xc0000010 ;  /* 0xc000001000217882 */ /* 0x000fe20000000000 */
[----:B------:R-:W-:Y:S01]  /*8130*/  UMOV UR35, 0x80000020 ;  /* 0x8000002000237882 */ /* 0x000fe20000000000 */
        /* <DEDUP_REMOVED lines=15> */
[----:B-1----:R-:W-:-:S05]  /*8230*/  FMNMX.FTZ R132, R125, R128, !PT ;  /* 0x000000807d847209 */ /* 0x002fca0007810000 */
[----:B------:R-:W0:Y:S02]  /*8240*/  SHFL.BFLY PT, R133, R132, 0x2, 0x1f ;  /* 0x0c401f0084857f89 */ /* 0x000e2400000e0000 */
[----:B------:R1:W-:Y:S08]  /*8250*/  MUFU.TANH R128, R130 ;  /* 0x0000008200807308 */ /* 0x0003f00000002400 */
[----:B------:R-:W-:Y:S01]  /*8260*/  MUFU.TANH R76, R142 ;  /* 0x0000008e004c7308 */ /* 0x000fe20000002400 */
[----:B-1----:R-:W-:-:S07]  /*8270*/  FMUL.FTZ R130, R134, UR5 ;  /* 0x0000000586827c20 */ /* 0x002fce0008410000 */
[----:B------:R-:W-:Y:S01]  /*8280*/  MUFU.TANH R77, R143 ;  /* 0x0000008f004d7308 */ /* 0x000fe20000002400 */
[----:B0-----:R-:W-:Y:S01]  /*8290*/  FMNMX.FTZ R133, R132, R133, !PT ;  /* 0x0000008584857209 */ /* 0x001fe20007810000 */
[----:B------:R-:W-:-:S06]  /*82a0*/  FMUL.FTZ R132, R114, UR5 ;  /* 0x0000000572847c20 */ /* 0x000fcc0008410000 */
[----:B------:R-:W-:Y:S01]  /*82b0*/  MUFU.TANH R129, R129 ;  /* 0x0000008100817308 */ /* 0x000fe20000002400 */
[----:B------:R-:W0:Y:S01]  /*82c0*/  SHFL.BFLY PT, R134, R133, 0x1, 0x1f ;  /* 0x0c201f0085867f89 */ /* 0x000e2200000e0000 */
[----:B------:R-:W-:Y:S02]  /*82d0*/  WARPGROUP.DEPBAR.LE gsb0, 0x0 ;  /* 0x00008000000079c5 */ /* 0x000fe40000010000 */
[----:B------:R-:W-:-:S04]  /*82e0*/  WARPGROUP.ARRIVE ;  /* 0x00000000000079c5 */ /* 0x000fc80000000000 */
[----:B------:R-:W-:Y:S02]  /*82f0*/  MUFU.TANH R130, R130 ;  /* 0x0000008200827308 */ /* 0x000fe40000002400 */
[----:B------:R-:W-:Y:S01]  /*8300*/  HGMMA.64x96x16.F32 R24, gdesc[UR32].tnspB, R24, gsb0 ;  /* 0x41600000201879f0 */ /* 0x000fe20008000818 */
[----:B------:R-:W-:Y:S02]  /*8310*/  UIADD3 UR32, UR4, 0x600, URZ ;  /* 0x0000060004207890 */ /* 0x000fe4000fffe03f */
[----:B------:R-:W-:-:S03]  /*8320*/  UIADD3 UR34, UR10, 0x100, URZ ;  /* 0x000001000a227890 */ /* 0x000fc6000fffe03f */
[----:B------:R-:W-:Y:S01]  /*8330*/  MUFU.TANH R131, R131 ;  /* 0x0000008300837308 */ /* 0x000fe20000002400 */
[----:B------:R-:W-:Y:S01]  /*8340*/  UMOV UR33, 0xc0000010 ;  /* 0xc000001000217882 */ /* 0x000fe20000000000 */
[----:B------:R-:W-:Y:S01]  /*8350*/  UMOV UR35, 0x80000020 ;  /* 0x8000002000237882 */ /* 0x000fe20000000000 */
[----:B0-----:R-:W-:-:S05]  /*8360*/  FMNMX.FTZ R114, R133, R134, !PT ;  /* 0x0000008685727209 */ /* 0x001fca0007810000 */
[----:B------:R-:W-:Y:S01]  /*8370*/  MUFU.TANH R122, R122 ;  /* 0x0000007a007a7308 */ /* 0x000fe20000002400 */
[C---:B------:R-:W-:Y:S01]  /*8380*/  FADD.FTZ R3, -R114.reuse, R3 ;  /* 0x0000000372037221 */ /* 0x040fe20000010100 */
[----:B------:R-:W-:-:S03]  /*8390*/  FMUL.FTZ R133, R114, UR11 ;  /* 0x0000000b72857c20 */ /* 0x000fc60008410000 */
[----:B------:R-:W-:Y:S01]  /*83a0*/  FMUL.FTZ R3, R3, UR11 ;  /* 0x0000000b03037c20 */ /* 0x000fe20008410000 */
[--C-:B------:R-:W-:Y:S01]  /*83b0*/  FFMA.FTZ R134, R6, UR11, -R133.reuse ;  /* 0x0000000b06867c23 */ /* 0x100fe20008010885 */
[--C-:B------:R-:W-:Y:S01]  /*83c0*/  FFMA.FTZ R6, R12, UR11, -R133.reuse ;  /* 0x0000000b0c067c23 */ /* 0x100fe20008010885 */
[--C-:B------:R-:W-:Y:S01]  /*83d0*/  FFMA.FTZ R136, R11, UR11, -R133.reuse ;  /* 0x0000000b0b887c23 */ /* 0x100fe20008010885 */
[--C-:B------:R-:W-:Y:S01]  /*83e0*/  FFMA.FTZ R11, R14, UR11, -R133.reuse ;  /* 0x0000000b0e0b7c23 */ /* 0x100fe20008010885 */
[----:B------:R-:W-:Y:S01]  /*83f0*/  MUFU.EX2 R12, R134 ;  /* 0x00000086000c7308 */ /* 0x000fe20000000800 */
[--C-:B------:R-:W-:Y:S01]  /*8400*/  FFMA.FTZ R135, R7, UR11, -R133.reuse ;  /* 0x0000000b07877c23 */ /* 0x100fe20008010885 */
[--C-:B------:R-:W-:Y:S01]  /*8410*/  FFMA.FTZ R7, R13, UR11, -R133.reuse ;  /* 0x0000000b0d077c23 */ /* 0x100fe20008010885 */
[----:B------:R-:W-:Y:S01]  /*8420*/  FMUL.FTZ R13, R118, UR5 ;  /* 0x00000005760d7c20 */ /* 0x000fe20008410000 */
[--C-:B------:R-:W-:Y:S01]  /*8430*/  FFMA.FTZ R137, R15, UR11, -R133.reuse ;  /* 0x0000000b0f897c23 */ /* 0x100fe20008010885 */
[----:B------:R-:W-:Y:S01]  /*8440*/  FMUL.FTZ R15, R119, UR5 ;  /* 0x00000005770f7c20 */ /* 0x000fe20008410000 */
        /* <DEDUP_REMOVED lines=18> */
[----:B------:R-:W2:Y:S01]  /*8570*/  MUFU.TANH R126, R126 ;  /* 0x0000007e007e7308 */ /* 0x000ea20000002400 */
[----:B0-----:R-:W-:Y:S01]  /*8580*/  FFMA.FTZ R14, R3, R5, R12 ;  /* 0x00000005030e7223 */ /* 0x001fe2000001000c */
[----:B------:R-:W-:Y:S01]  /*8590*/  FMUL.FTZ R5, R106, UR5 ;  /* 0x000000056a057c20 */ /* 0x000fe20008410000 */
[----:B------:R-:W-:Y:S01]  /*85a0*/  FMUL.FTZ R106, R107, UR5 ;  /* 0x000000056b6a7c20 */ /* 0x000fe20008410000 */
[----:B------:R-:W-:Y:S01]  /*85b0*/  FMUL.FTZ R107, R110, UR5 ;  /* 0x000000056e6b7c20 */ /* 0x000fe20008410000 */
[----:B------:R-:W-:Y:S01]  /*85c0*/  FMUL.FTZ R110, R111, UR5 ;  /* 0x000000056f6e7c20 */ /* 0x000fe20008410000 */
[----:B------:R-:W-:Y:S01]  /*85d0*/  FMNMX.FTZ R111, R8, R0, !PT ;  /* 0x00000000086f7209 */ /* 0x000fe20007810000 */
[--C-:B------:R-:W-:Y:S01]  /*85e0*/  FFMA.FTZ R101, R101, UR11, -R133.reuse ;  /* 0x0000000b65657c23 */ /* 0x100fe20008010885 */
[----:B------:R-:W0:Y:S01]  /*85f0*/  MUFU.TANH R127, R127 ;  /* 0x0000007f007f7308 */ /* 0x000e220000002400 */
[--C-:B------:R-:W-:Y:S01]  /*8600*/  FFMA.FTZ R88, R88, UR11, -R133.reuse ;  /* 0x0000000b58587c23 */ /* 0x100fe20008010885 */
[----:B------:R-:W-:Y:S01]  /*8610*/  FMNMX.FTZ R111, R9, R111, !PT ;  /* 0x0000006f096f7209 */ /* 0x000fe20007810000 */
[--C-:B------:R-:W-:Y:S01]  /*8620*/  FFMA.FTZ R89, R89, UR11, -R133.reuse ;  /* 0x0000000b59597c23 */ /* 0x100fe20008010885 */
[--C-:B------:R-:W-:Y:S01]  /*8630*/  FFMA.FTZ R92, R92, UR11, -R133.reuse ;  /* 0x0000000b5c5c7c23 */ /* 0x100fe20008010885 */
[--C-:B------:R-:W-:Y:S01]  /*8640*/  FFMA.FTZ R93, R93, UR11, -R133.reuse ;  /* 0x0000000b5d5d7c23 */ /* 0x100fe20008010885 */
[----:B------:R-:W-:Y:S01]  /*8650*/  FMNMX.FTZ R111, R76, R111, !PT ;  /* 0x0000006f4c6f7209 */ /* 0x000fe20007810000 */
[--C-:B------:R-:W-:Y:S01]  /*8660*/  FFMA.FTZ R80, R80, UR11, -R133.reuse ;  /* 0x0000000b50507c23 */ /* 0x100fe20008010885 */
[----:B------:R-:W3:Y:S01]  /*8670*/  MUFU.TANH R132, R132 ;  /* 0x0000008400847308 */ /* 0x000ee20000002400 */
[--C-:B------:R-:W-:Y:S01]  /*8680*/  FFMA.FTZ R81, R81, UR11, -R133.reuse ;  /* 0x0000000b51517c23 */ /* 0x100fe20008010885 */
[----:B------:R-:W-:Y:S01]  /*8690*/  FMNMX.FTZ R111, R77, R111, !PT ;  /* 0x0000006f4d6f7209 */ /* 0x000fe20007810000 */
[--C-:B------:R-:W-:Y:S01]  /*86a0*/  FFMA.FTZ R84, R84, UR11, -R133.reuse ;  /* 0x0000000b54547c23 */ /* 0x100fe20008010885 */
[--C-:B------:R-:W-:Y:S01]  /*86b0*/  FFMA.FTZ R85, R85, UR11, -R133.reuse ;  /* 0x0000000b55557c23 */ /* 0x100fe20008010885 */
[--C-:B------:R-:W-:Y:S01]  /*86c0*/  FFMA.FTZ R72, R72, UR11, -R133.reuse ;  /* 0x0000000b48487c23 */ /* 0x100fe20008010885 */
[----:B------:R-:W-:Y:S01]  /*86d0*/  FMNMX.FTZ R111, R128, R111, !PT ;  /* 0x0000006f806f7209 */ /* 0x000fe20007810000 */
[--C-:B------:R-:W-:Y:S01]  /*86e0*/  FFMA.FTZ R73, R73, UR11, -R133.reuse ;  /* 0x0000000b49497c23 */ /* 0x100fe20008010885 */
[----:B------:R-:W4:Y:S01]  /*86f0*/  MUFU.TANH R115, R115 ;  /* 0x0000007300737308 */ /* 0x000f220000002400 */
[--C-:B------:R-:W-:Y:S01]  /*8700*/  FFMA.FTZ R124, R124, UR11, -R133.reuse ;  /* 0x0000000b7c7c7c23 */ /* 0x100fe20008010885 */
[----:B------:R-:W-:Y:S01]  /*8710*/  FMNMX.FTZ R111, R129, R111, !PT ;  /* 0x0000006f816f7209 */ /* 0x000fe20007810000 */
[----:B------:R-:W-:-:S03]  /*8720*/  FFMA.FTZ R125, R125, UR11, -R133 ;  /* 0x0000000b7d7d7c23 */ /* 0x000fc60008010885 */
[----:B------:R-:W-:Y:S02]  /*8730*/  FMNMX.FTZ R111, R130, R111, !PT ;  /* 0x0000006f826f7209 */ /* 0x000fe40007810000 */
[----:B------:R-:W5:Y:S02]  /*8740*/  MUFU.TANH R13, R13 ;  /* 0x0000000d000d7308 */ /* 0x000f640000002400 */
[----:B------:R-:W-:-:S04]  /*8750*/  FMNMX.FTZ R111, R131, R111, !PT ;  /* 0x0000006f836f7209 */ /* 0x000fc80007810000 */
[----:B------:R-:W-:Y:S02]  /*8760*/  FMNMX.FTZ R111, R122, R111, !PT ;  /* 0x0000006f7a6f7209 */ /* 0x000fe40007810000 */
[----:B------:R-:W5:Y:S02]  /*8770*/  MUFU.TANH R15, R15 ;  /* 0x0000000f000f7308 */ /* 0x000f640000002400 */
[----:B-1----:R-:W-:-:S04]  /*8780*/  FMNMX.FTZ R111, R123, R111, !PT ;  /* 0x0000006f7b6f7209 */ /* 0x002fc80007810000 */
[----:B--2---:R-:W-:Y:S02]  /*8790*/  FMNMX.FTZ R111, R126, R111, !PT ;  /* 0x0000006f7e6f7209 */ /* 0x004fe40007810000 */
[----:B------:R-:W1:Y:S02]  /*87a0*/  MUFU.TANH R5, R5 ;  /* 0x0000000500057308 */ /* 0x000e640000002400 */
[----:B0-----:R-:W-:Y:S01]  /*87b0*/  FMNMX.FTZ R111, R127, R111, !PT ;  /* 0x0000006f7f6f7209 */ /* 0x001fe20007810000 */
[----:B------:R-:W-:Y:S02]  /*87c0*/  WARPGROUP.DEPBAR.LE gsb0, 0x0 ;  /* 0x00008000000079c5 */ /* 0x000fe40000010000 */
[----:B------:R-:W-:Y:S01]  /*87d0*/  WARPGROUP.ARRIVE ;  /* 0x00000000000079c5 */ /* 0x000fe20000000000 */
[----:B---3--:R-:W-:Y:S02]  /*87e0*/  FMNMX.FTZ R111, R132, R111, !PT ;  /* 0x0000006f846f7209 */ /* 0x008fe40007810000 */
[----:B------:R-:W0:Y:S02]  /*87f0*/  MUFU.TANH R106, R106 ;  /* 0x0000006a006a7308 */ /* 0x000e240000002400 */
[----:B----4-:R-:W-:Y:S01]  /*8800*/  FMNMX.FTZ R111, R115, R111, !PT ;  /* 0x0000006f736f7209 */ /* 0x010fe20007810000 */
[----:B------:R-:W-:Y:S01]  /*8810*/  HGMMA.64x96x16.F32 R24, gdesc[UR32].tnspB, R24, gsb0 ;  /* 0x41600000201879f0 */ /* 0x000fe20008000818 */
[----:B------:R-:W-:-:S02]  /*8820*/  UIADD3 UR32, UR4, 0x780, URZ ;  /* 0x0000078004207890 */ /* 0x000fc4000fffe03f */
[----:B------:R-:W-:Y:S02]  /*8830*/  UIADD3 UR34, UR10, 0x140, URZ ;  /* 0x000001400a227890 */ /* 0x000fe4000fffe03f */
[----:B------:R-:W2:Y:S01]  /*8840*/  MUFU.TANH R107, R107 ;  /* 0x0000006b006b7308 */ /* 0x000ea20000002400 */
[----:B------:R-:W-:Y:S01]  /*8850*/  UMOV UR33, 0xc0000010 ;  /* 0xc000001000217882 */ /* 0x000fe20000000000 */
[----:B------:R-:W-:Y:S01]  /*8860*/  UMOV UR35, 0x80000020 ;  /* 0x8000002000237882 */ /* 0x000fe20000000000 */
[----:B-----5:R-:W-:-:S04]  /*8870*/  FMNMX.FTZ R111, R13, R111, !PT ;  /* 0x0000006f0d6f7209 */ /* 0x020fc80007810000 */
[----:B------:R-:W-:Y:S01]  /*8880*/  FMNMX.FTZ R111, R15, R111, !PT ;  /* 0x0000006f0f6f7209 */ /* 0x000fe20007810000 */
[----:B------:R-:W3:Y:S03]  /*8890*/  MUFU.TANH R110, R110 ;  /* 0x0000006e006e7308 */ /* 0x000ee60000002400 */
[----:B-1----:R-:W-:-:S04]  /*88a0*/  FMNMX.FTZ R111, R5, R111, !PT ;  /* 0x0000006f056f7209 */ /* 0x002fc80007810000 */
[----:B0-----:R-:W-:Y:S01]  /*88b0*/  FMNMX.FTZ R111, R106, R111, !PT ;  /* 0x0000006f6a6f7209 */ /* 0x001fe20007810000 */
[----:B------:R-:W0:Y:S03]  /*88c0*/  MUFU.TANH R98, R98 ;  /* 0x0000006200627308 */ /* 0x000e260000002400 */
[----:B--2---:R-:W-:-:S05]  /*88d0*/  FMNMX.FTZ R111, R107, R111, !PT ;  /* 0x0000006f6b6f7209 */ /* 0x004fca0007810000 */
[----:B------:R-:W1:Y:S01]  /*88e0*/  MUFU.TANH R99, R99 ;  /* 0x0000006300637308 */ /* 0x000e620000002400 */
[----:B---3--:R-:W-:-:S07]  /*88f0*/  FMNMX.FTZ R111, R110, R111, !PT ;  /* 0x0000006f6e6f7209 */ /* 0x008fce0007810000 */
[----:B------:R-:W2:Y:S01]  /*8900*/  MUFU.TANH R102, R102 ;  /* 0x0000006600667308 */ /* 0x000ea20000002400 */
[----:B0-----:R-:W-:-:S07]  /*8910*/  FMNMX.FTZ R111, R98, R111, !PT ;  /* 0x0000006f626f7209 */ /* 0x001fce0007810000 */
[----:B------:R-:W0:Y:S01]  /*8920*/  MUFU.EX2 R135, R135 ;  /* 0x0000008700877308 */ /* 0x000e220000000800 */
[----:B-1----:R-:W-:-:S07]  /*8930*/  FMNMX.FTZ R111, R99, R111, !PT ;  /* 0x0000006f636f7209 */ /* 0x002fce0007810000 */
[----:B------:R-:W1:Y:S01]  /*8940*/  MUFU.TANH R103, R103 ;  /* 0x0000006700677308 */ /* 0x000e620000002400 */
[----:B--2---:R-:W-:-:S07]  /*8950*/  FMNMX.FTZ R111, R102, R111, !PT ;  /* 0x0000006f666f7209 */ /* 0x004fce0007810000 */
[----:B------:R-:W2:Y:S01]  /*8960*/  MUFU.EX2 R118, R10 ;  /* 0x0000000a00767308 */ /* 0x000ea20000000800 */
[C---:B0-----:R-:W-:Y:S01]  /*8970*/  FADD.FTZ R14, R135.reuse, R14 ;  /* 0x0000000e870e7221 */ /* 0x041fe20000010000 */
[----:B------:R-:W-:-:S06]  /*8980*/  F2FP.F16.F32.PACK_AB R12, R135, R12 ;  /* 0x0000000c870c723e */ /* 0x000fcc00000000ff */
[----:B------:R-:W0:Y:S01]  /*8990*/  MUFU.EX2 R136, R136 ;  /* 0x0000008800887308 */ /* 0x000e220000000800 */
[----:B-1----:R-:W-:-:S07]  /*89a0*/  FMNMX.FTZ R111, R103, R111, !PT ;  /* 0x0000006f676f7209 */ /* 0x002fce0007810000 */
[----:B------:R-:W1:Y:S01]  /*89b0*/  MUFU.TANH R90, R90 ;  /* 0x0000005a005a7308 */ /* 0x000e620000002400 */
[----:B--2---:R-:W-:-:S07]  /*89c0*/  FADD.FTZ R10, R118, R14 ;  /* 0x0000000e760a7221 */ /* 0x004fce0000010000 */
[----:B------:R-:W2:Y:S01]  /*89d0*/  MUFU.TANH R91, R91 ;  /* 0x0000005b005b7308 */ /* 0x000ea20000002400 */
[C---:B0-----:R-:W-:Y:S01]  /*89e0*/  F2FP.F16.F32.PACK_AB R14, R136.reuse, R118 ;  /* 0x00000076880e723e */ /* 0x041fe200000000ff */
[----:B------:R-:W-:-:S06]  /*89f0*/  FADD.FTZ R10, R136, R10 ;  /* 0x0000000a880a7221 */ /* 0x000fcc0000010000 */
        /* <DEDUP_REMOVED lines=8> */
[----:B------:R-:W-:Y:S01]  /*8a80*/  HGMMA.64x96x16.F32 R24, gdesc[UR32].tnspB, R24, gsb0 ;  /* 0x41600000201879f0 */ /* 0x000fe20008000818 */
[----:B------:R-:W-:Y:S02]  /*8a90*/  UIADD3 UR32, UR4, 0x900, URZ ;  /* 0x0000090004207890 */ /* 0x000fe4000fffe03f */
[----:B------:R-:W-:Y:S01]  /*8aa0*/  UIADD3 UR34, UR10, 0x180, URZ ;  /* 0x000001800a227890 */ /* 0x000fe2000fffe03f */
[----:B------:R-:W-:Y:S01]  /*8ab0*/  UMOV UR33, 0xc0000010 ;  /* 0xc000001000217882 */ /* 0x000fe20000000000 */
[----:B------:R-:W-:Y:S01]  /*8ac0*/  UMOV UR35, 0x80000020 ;  /* 0x8000002000237882 */ /* 0x000fe20000000000 */
        /* <DEDUP_REMOVED lines=17> */
[----:B0-----:R-:W-:-:S05]  /*8be0*/  FMNMX.FTZ R74, R79, R74, !PT ;  /* 0x0000004a4f4a7209 */ /* 0x001fca0007810000 */
[----:B------:R-:W0:Y:S02]  /*8bf0*/  SHFL.BFLY PT, R118, R74, 0x2, 0x1f ;  /* 0x0c401f004a767f89 */ /* 0x000e2400000e0000 */
[----:B------:R-:W-:Y:S08]  /*8c00*/  MUFU.EX2 R21, R21 ;  /* 0x0000001500157308 */ /* 0x000ff00000000800 */
[----:B------:R-:W-:Y:S08]  /*8c10*/  MUFU.EX2 R120, R120 ;  /* 0x0000007800787308 */ /* 0x000ff00000000800 */
[----:B------:R-:W-:Y:S01]  /*8c20*/  MUFU.EX2 R121, R121 ;  /* 0x0000007900797308 */ /* 0x000fe20000000800 */
[----:B0-----:R-:W-:Y:S01]  /*8c30*/  FMNMX.FTZ R74, R74, R118, !PT ;  /* 0x000000764a4a7209 */ /* 0x001fe20007810000 */
[----:B------:R-:W-:-:S02]  /*8c40*/  WARPGROUP.DEPBAR.LE gsb0, 0x0 ;  /* 0x00008000000079c5 */ /* 0x000fc40000010000 */
[----:B------:R-:W-:-:S04]  /*8c50*/  WARPGROUP.ARRIVE ;  /* 0x00000000000079c5 */ /* 0x000fc80000000000 */
[----:B------:R-:W-:Y:S01]  /*8c60*/  MUFU.EX2 R112, R112 ;  /* 0x0000007000707308 */ /* 0x000fe20000000800 */
[----:B------:R-:W0:Y:S01]  /*8c70*/  SHFL.BFLY PT, R118, R74, 0x1, 0x1f ;  /* 0x0c201f004a767f89 */ /* 0x000e2200000e0000 */
[----:B------:R-:W-:Y:S01]  /*8c80*/  HGMMA.64x96x16.F32 R24, gdesc[UR32].tnspB, R24, gsb0 ;  /* 0x41600000201879f0 */ /* 0x000fe20008000818 */
[----:B------:R-:W-:Y:S02]  /*8c90*/  UIADD3 UR32, UR4, 0xa80, URZ ;  /* 0x00000a8004207890 */ /* 0x000fe4000fffe03f */
[----:B------:R-:W-:-:S03]  /*8ca0*/  UIADD3 UR34, UR10, 0x1c0, URZ ;  /* 0x000001c00a227890 */ /* 0x000fc6000fffe03f */
[----:B------:R-:W-:Y:S01]  /*8cb0*/  MUFU.EX2 R116, R116 ;  /* 0x0000007400747308 */ /* 0x000fe20000000800 */
[----:B------:R-:W-:Y:S01]  /*8cc0*/  UMOV UR33, 0xc0000010 ;  /* 0xc000001000217882 */ /* 0x000fe20000000000 */
[----:B------:R-:W-:-:S06]  /*8cd0*/  UMOV UR35, 0x80000020 ;  /* 0x8000002000237882 */ /* 0x000fcc0000000000 */
[----:B------:R-:W-:Y:S01]  /*8ce0*/  MUFU.EX2 R104, R104 ;  /* 0x0000006800687308 */ /* 0x000fe20000000800 */
[----:B0-----:R-:W-:-:S07]  /*8cf0*/  FMNMX.FTZ R74, R74, R118, !PT ;  /* 0x000000764a4a7209 */ /* 0x001fce0007810000 */
[----:B------:R-:W-:Y:S01]  /*8d00*/  MUFU.EX2 R105, R105 ;  /* 0x0000006900697308 */ /* 0x000fe20000000800 */
[C---:B------:R-:W-:Y:S01]  /*8d10*/  FADD.FTZ R0, -R74.reuse, R0 ;  /* 0x000000004a007221 */ /* 0x040fe20000010100 */
[----:B------:R-:W-:-:S03]  /*8d20*/  FMUL.FTZ R118, R74, UR11 ;  /* 0x0000000b4a767c20 */ /* 0x000fc60008410000 */
        /* <DEDUP_REMOVED lines=34> */
[--C-:B------:R-:W-:Y:S01]  /*8f50*/  FFMA.FTZ R82, R82, UR11, -R118.reuse ;  /* 0x0000000b52527c23 */ /* 0x100fe20008010876 */
[--C-:B------:R-:W-:Y:S01]  /*8f60*/  FFMA.FTZ R83, R83, UR11, -R118.reuse ;  /* 0x0000000b53537c23 */ /* 0x100fe20008010876 */
[--C-:B------:R-:W-:Y:S01]  /*8f70*/  FFMA.FTZ R86, R86, UR11, -R118.reuse ;  /* 0x0000000b56567c23 */ /* 0x100fe20008010876 */
[----:B------:R-:W-:Y:S01]  /*8f80*/  FFMA.FTZ R87, R87, UR11, -R118 ;  /* 0x0000000b57577c23 */ /* 0x000fe20008010876 */
[----:B------:R-:W0:Y:S01]  /*8f90*/  MUFU.EX2 R77, R77 ;  /* 0x0000004d004d7308 */ /* 0x000e220000000800 */
[----:B-1----:R-:W-:Y:S01]  /*8fa0*/  F2FP.F16.F32.PACK_AB R13, R9, R8 ;  /* 0x00000008090d723e */ /* 0x002fe200000000ff */
[----:B------:R-:W-:-:S02]  /*8fb0*/  VIADD R8, R138, 0x9 ;  /* 0x000000098a087836 */ /* 0x000fc40000000000 */
[----:B------:R-:W-:Y:S01]  /*8fc0*/  FADD.FTZ R4, R9, R4 ;  /* 0x0000000409047221 */ /* 0x000fe20000010000 */
[--C-:B------:R-:W-:Y:S01]  /*8fd0*/  FFMA.FTZ R111, R111, UR11, -R118.reuse ;  /* 0x0000000b6f6f7c23 */ /* 0x100fe20008010876 */
[--C-:B------:R-:W-:Y:S01]  /*8fe0*/  FFMA.FTZ R75, R75, UR11, -R118.reuse ;  /* 0x0000000b4b4b7c23 */ /* 0x100fe20008010876 */
[----:B------:R-:W-:Y:S01]  /*8ff0*/  FFMA.FTZ R79, R79, UR11, -R118 ;  /* 0x0000000b4f4f7c23 */ /* 0x000fe20008010876 */
[----:B------:R-:W-:Y:S01]  /*9000*/  SEL R8, R8, 0x9, !P2 ;  /* 0x0000000908087807 */ /* 0x000fe20005000000 */
[----:B------:R-:W1:Y:S01]  /*9010*/  MUFU.EX2 R9, R6 ;  /* 0x0000000600097308 */ /* 0x000e620000000800 */
[----:B--2---:R-:W-:Y:S01]  /*9020*/  FADD.FTZ R4, R15, R4 ;  /* 0x000000040f047221 */ /* 0x004fe20000010000 */
[----:B------:R-:W-:Y:S01]  /*9030*/  FFMA.FTZ R78, R78, UR11, -R118 ;  /* 0x0000000b4e4e7c23 */ /* 0x000fe20008010876 */
[----:B------:R-:W-:-:S05]  /*9040*/  PLOP3.LUT P2, PT, PT, PT, UP0, 0x80, 0x0 ;  /* 0x000000000000781c */ /* 0x000fca0003f4f008 */
[----:B------:R-:W2:Y:S01]  /*9050*/  MUFU.EX2 R128, R128 ;  /* 0x0000008000807308 */ /* 0x000ea20000000800 */
[C---:B0-----:R-:W-:Y:S01]  /*9060*/  F2FP.F16.F32.PACK_AB R15, R77.reuse, R15 ;  /* 0x0000000f4d0f723e */ /* 0x041fe200000000ff */
[----:B------:R-:W-:-:S06]  /*9070*/  FADD.FTZ R77, R77, R4 ;  /* 0x000000044d4d7221 */ /* 0x000fcc0000010000 */
[----:B------:R-:W0:Y:S01]  /*9080*/  MUFU.EX2 R6, R11 ;  /* 0x0000000b00067308 */ /* 0x000e220000000800 */
[----:B-1----:R-:W-:Y:S01]  /*9090*/  FADD.FTZ R10, R9, R10 ;  /* 0x0000000a090a7221 */ /* 0x002fe20000010000 */
[----:B------:R-:W-:-:S03]  /*90a0*/  F2FP.F16.F32.PACK_AB R4, R7, R9 ;  /* 0x000000090704723e */ /* 0x000fc600000000ff */
[----:B------:R-:W-:-:S03]  /*90b0*/  FADD.FTZ R10, R7, R10 ;  /* 0x0000000a070a7221 */ /* 0x000fc60000010000 */
[----:B------:R-:W1:Y:S01]  /*90c0*/  MUFU.EX2 R129, R129 ;  /* 0x0000008100817308 */ /* 0x000e620000000800 */
[----:B--2---:R-:W-:Y:S01]  /*90d0*/  FADD.FTZ R7, R128, R77 ;  /* 0x0000004d80077221 */ /* 0x004fe20000010000 */
[----:B------:R-:W-:Y:S02]  /*90e0*/  WARPGROUP.DEPBAR.LE gsb0, 0x0 ;  /* 0x00008000000079c5 */ /* 0x000fe40000010000 */
[----:B------:R-:W-:-:S04]  /*90f0*/  WARPGROUP.ARRIVE ;  /* 0x00000000000079c5 */ /* 0x000fc80000000000 */
[----:B------:R-:W2:Y:S01]  /*9100*/  MUFU.EX2 R130, R130 ;  /* 0x0000008200827308 */ /* 0x000ea20000000800 */
[----:B0-----:R-:W-:Y:S01]  /*9110*/  FADD.FTZ R10, R6, R10 ;  /* 0x0000000a060a7221 */ /* 0x001fe20000010000 */
[C---:B------:R-:W-:Y:S01]  /*9120*/  F2FP.F16.F32.PACK_AB R6, R137.reuse, R6 ;  /* 0x000000068906723e */ /* 0x040fe200000000ff */
[----:B------:R-:W-:Y:S01]  /*9130*/  HGMMA.64x96x16.F32 R24, gdesc[UR32].tnspB, R24, gsb0 ;  /* 0x41600000201879f0 */ /* 0x000fe20008000818 */
[----:B------:R-:W-:Y:S01]  /*9140*/  UIADD3 UR32, UR4, 0xc00, URZ ;  /* 0x00000c0004207890 */ /* 0x000fe2000fffe03f */
[----:B------:R-:W-:Y:S01]  /*9150*/  FADD.FTZ R10, R137, R10 ;  /* 0x0000000a890a7221 */ /* 0x000fe20000010000 */
[----:B------:R-:W-:Y:S01]  /*9160*/  UIADD3 UR34, UR10, 0x200, URZ ;  /* 0x000002000a227890 */ /* 0x000fe2000fffe03f */
[----:B------:R-:W-:Y:S01]  /*9170*/  UMOV UR33, 0xc0000010 ;  /* 0xc000001000217882 */ /* 0x000fe20000000000 */
[----:B------:R-:W-:Y:S01]  /*9180*/  UMOV UR35, 0x80000020 ;  /* 0x8000002000237882 */ /* 0x000fe20000000000 */
[----:B------:R-:W0:Y:S01]  /*9190*/  MUFU.EX2 R131, R131 ;  /* 0x0000008300837308 */ /* 0x000e220000000800 */
[----:B-1----:R-:W-:Y:S01]  /*91a0*/  FADD.FTZ R7, R129, R7 ;  /* 0x0000000781077221 */ /* 0x002fe20000010000 */
[----:B------:R-:W-:-:S03]  /*91b0*/  UIADD3 UR4, UR60, -0x1, URZ ;  /* 0xffffffff3c047890 */ /* 0x000fc6000fffe03f */
[----:B--2---:R-:W-:-:S03]  /*91c0*/  FADD.FTZ R7, R130, R7 ;  /* 0x0000000782077221 */ /* 0x004fc60000010000 */
[----:B------:R-:W1:Y:S01]  /*91d0*/  MUFU.EX2 R122, R122 ;  /* 0x0000007a007a7308 */ /* 0x000e620000000800 */
[----:B------:R-:W-:-:S07]  /*91e0*/  UMOV UR60, UR4 ;  /* 0x00000004003c7c82 */ /* 0x000fce0008000000 */
[----:B------:R-:W-:Y:S01]  /*91f0*/  MUFU.EX2 R123, R123 ;  /* 0x0000007b007b7308 */ /* 0x000fe20000000800 */
[C---:B0-----:R-:W-:Y:S01]  /*9200*/  FADD.FTZ R9, R131.reuse, R7 ;  /* 0x0000000783097221 */ /* 0x041fe20000010000 */
[----:B------:R-:W-:-:S06]  /*9210*/  F2FP.F16.F32.PACK_AB R7, R131, R130 ;  /* 0x000000828307723e */ /* 0x000fcc00000000ff */
[----:B------:R-:W-:Y:S01]  /*9220*/  MUFU.EX2 R11, R126 ;  /* 0x0000007e000b7308 */ /* 0x000fe20000000800 */
[----:B-1----:R-:W-:-:S07]  /*9230*/  FADD.FTZ R9, R122, R9 ;  /* 0x000000097a097221 */ /* 0x002fce0000010000 */
        /* <DEDUP_REMOVED lines=11> */
[----:B------:R-:W-:Y:S07]  /*92f0*/  HGMMA.64x96x16.F32 R24, gdesc[UR32].tnspB, R24, gsb0 ;  /* 0x41600000201879f0 */ /* 0x000fee0008000818 */
        /* <DEDUP_REMOVED lines=15> */
[----:B------:R-:W-:Y:S01]  /*93f0*/  MUFU.EX2 R95, R95 ;  /* 0x0000005f005f7308 */ /* 0x000fe20000000800 */
[-C--:B------:R-:W-:Y:S01]  /*9400*/  FMUL.FTZ R24, R24, R3.reuse ;  /* 0x0000000318187220 */ /* 0x080fe20000410000 */
[----:B0-----:R-:W-:Y:S02]  /*9410*/  IMAD.U32 R8, RZ, RZ, UR36 ;  /* 0x00000024ff087e24 */ /* 0x001fe4000f8e00ff */
[-C--:B------:R-:W-:Y:S01]  /*9420*/  FMUL.FTZ R25, R25, R3.reuse ;  /* 0x0000000319197220 */ /* 0x080fe20000410000 */
[-C--:B------:R-:W-:Y:S01]  /*9430*/  FMUL.FTZ R28, R28, R3.reuse ;  /* 0x000000031c1c7220 */ /* 0x080fe20000410000 */
[-C--:B------:R-:W-:Y:S01]  /*9440*/  FMUL.FTZ R29, R29, R3.reuse ;  /* 0x000000031d1d7220 */ /* 0x080fe20000410000 */
[-C--:B------:R-:W-:Y:S01]  /*9450*/  FMUL.FTZ R32, R32, R3.reuse ;  /* 0x0000000320207220 */ /* 0x080fe20000410000 */
[----:B------:R-:W-:Y:S01]  /*9460*/  @!P1 LEA R8, R8, UR37, 0x3 ;  /* 0x0000002508089c11 */ /* 0x000fe2000f8e18ff */
[----:B------:R-:W-:Y:S01]  /*9470*/  MUFU.EX2 R81, R81 ;  /* 0x0000005100517308 */ /* 0x000fe20000000800 */
[-C--:B------:R-:W-:Y:S01]  /*9480*/  FMUL.FTZ R33, R33, R3.reuse ;  /* 0x0000000321217220 */ /* 0x080fe20000410000 */
[-C--:B------:R-:W-:Y:S01]  /*9490*/  FMUL.FTZ R36, R36, R3.reuse ;  /* 0x0000000324247220 */ /* 0x080fe20000410000 */
[----:B------:R-:W-:Y:S01]  /*94a0*/  FMUL.FTZ R37, R37, R3 ;  /* 0x0000000325257220 */ /* 0x000fe20000410000 */
[----:B------:R-:W-:-:S02]  /*94b0*/  @!P1 VIADD R8, R8, 0x31c40 ;  /* 0x00031c4008089836 */ /* 0x000fc40000000000 */
[-C--:B------:R-:W-:Y:S01]  /*94c0*/  FMUL.FTZ R40, R40, R3.reuse ;  /* 0x0000000328287220 */ /* 0x080fe20000410000 */
[-C--:B------:R-:W-:Y:S01]  /*94d0*/  FMUL.FTZ R41, R41, R3.reuse ;  /* 0x0000000329297220 */ /* 0x080fe20000410000 */
[-C--:B------:R-:W-:Y:S01]  /*94e0*/  FMUL.FTZ R44, R44, R3.reuse ;  /* 0x000000032c2c7220 */ /* 0x080fe20000410000 */
[----:B------:R-:W-:Y:S01]  /*94f0*/  MUFU.EX2 R82, R82 ;  /* 0x0000005200527308 */ /* 0x000fe20000000800 */
[----:B------:R-:W-:Y:S01]  /*9500*/  @!P1 PRMT R8, RZ, 0x654, R8 ;  /* 0x00000654ff089816 */ /* 0x000fe20000000008 */
[-C--:B------:R-:W-:Y:S01]  /*9510*/  FMUL.FTZ R45, R45, R3.reuse ;  /* 0x000000032d2d7220 */ /* 0x080fe20000410000 */
[-C--:B------:R-:W-:Y:S01]  /*9520*/  FMUL.FTZ R48, R48, R3.reuse ;  /* 0x0000000330307220 */ /* 0x080fe20000410000 */
[-C--:B------:R-:W-:Y:S01]  /*9530*/  FMUL.FTZ R49, R49, R3.reuse ;  /* 0x0000000331317220 */ /* 0x080fe20000410000 */
[----:B------:R0:W-:Y:S01]  /*9540*/  @!P1 SYNCS.ARRIVE.TRANS64.RED.A1T0 RZ, [R8+URZ], RZ ;  /* 0x000000ff08ff99a7 */ /* 0x0001e2000810043f */
[-C--:B------:R-:W-:Y:S01]  /*9550*/  FMUL.FTZ R52, R52, R3.reuse ;  /* 0x0000000334347220 */ /* 0x080fe20000410000 */
[-C--:B------:R-:W-:Y:S01]  /*9560*/  FMUL.FTZ R53, R53, R3.reuse ;  /* 0x0000000335357220 */ /* 0x080fe20000410000 */
[----:B------:R-:W-:Y:S01]  /*9570*/  MUFU.EX2 R84, R84 ;  /* 0x0000005400547308 */ /* 0x000fe20000000800 */
[-C--:B------:R-:W-:Y:S01]  /*9580*/  FMUL.FTZ R56, R56, R3.reuse ;  /* 0x0000000338387220 */ /* 0x080fe20000410000 */
[-C--:B------:R-:W-:Y:S01]  /*9590*/  FMUL.FTZ R57, R57, R3.reuse ;  /* 0x0000000339397220 */ /* 0x080fe20000410000 */
[-C--:B------:R-:W-:Y:S01]  /*95a0*/  FMUL.FTZ R60, R60, R3.reuse ;  /* 0x000000033c3c7220 */ /* 0x080fe20000410000 */
[-C--:B------:R-:W-:Y:S01]  /*95b0*/  FMUL.FTZ R61, R61, R3.reuse ;  /* 0x000000033d3d7220 */ /* 0x080fe20000410000 */
[----:B0-----:R-:W-:Y:S01]  /*95c0*/  IMAD.U32 R8, RZ, RZ, UR7 ;  /* 0x00000007ff087e24 */ /* 0x001fe2000f8e00ff */
[----:B------:R-:W-:Y:S01]  /*95d0*/  UMOV UR7, UR36 ;  /* 0x0000002400077c82 */ /* 0x000fe20008000000 */
[-C--:B------:R-:W-:Y:S01]  /*95e0*/  FMUL.FTZ R64, R64, R3.reuse ;  /* 0x0000000340407220 */ /* 0x080fe20000410000 */
[----:B------:R-:W-:Y:S01]  /*95f0*/  MUFU.EX2 R83, R83 ;  /* 0x0000005300537308 */ /* 0x000fe20000000800 */
[-C--:B------:R-:W-:Y:S01]  /*9600*/  FMUL.FTZ R65, R65, R3.reuse ;  /* 0x0000000341417220 */ /* 0x080fe20000410000 */
[----:B------:R-:W-:Y:S01]  /*9610*/  @!P1 LEA R8, R8, UR37, 0x3 ;  /* 0x0000002508089c11 */ /* 0x000fe2000f8e18ff */
[-C--:B------:R-:W-:Y:S01]  /*9620*/  FMUL.FTZ R68, R68, R3.reuse ;  /* 0x0000000344447220 */ /* 0x080fe20000410000 */
[----:B------:R-:W-:Y:S01]  /*9630*/  FMUL.FTZ R69, R69, R3 ;  /* 0x0000000345457220 */ /* 0x000fe20000410000 */
[-C--:B------:R-:W-:Y:S01]  /*9640*/  FMUL.FTZ R26, R26, R0.reuse ;  /* 0x000000001a1a7220 */ /* 0x080fe20000410000 */
[-C--:B------:R-:W-:Y:S01]  /*9650*/  FMUL.FTZ R27, R27, R0.reuse ;  /* 0x000000001b1b7220 */ /* 0x080fe20000410000 */
[----:B------:R-:W-:Y:S01]  /*9660*/  @!P1 VIADD R8, R8, 0x31c60 ;  /* 0x00031c6008089836 */ /* 0x000fe20000000000 */
[----:B------:R-:W-:Y:S01]  /*9670*/  MUFU.EX2 R85, R85 ;  /* 0x0000005500557308 */ /* 0x000fe20000000800 */
[-C--:B------:R-:W-:Y:S01]  /*9680*/  FMUL.FTZ R30, R30, R0.reuse ;  /* 0x000000001e1e7220 */ /* 0x080fe20000410000 */
[-C--:B------:R-:W-:Y:S01]  /*9690*/  FMUL.FTZ R31, R31, R0.reuse ;  /* 0x000000001f1f7220 */ /* 0x080fe20000410000 */
[-C--:B------:R-:W-:Y:S01]  /*96a0*/  FMUL.FTZ R34, R34, R0.reuse ;  /* 0x0000000022227220 */ /* 0x080fe20000410000 */
[----:B------:R-:W-:Y:S01]  /*96b0*/  @!P1 PRMT R8, RZ, 0x654, R8 ;  /* 0x00000654ff089816 */ /* 0x000fe20000000008 */
[-C--:B------:R-:W-:Y:S01]  /*96c0*/  FMUL.FTZ R35, R35, R0.reuse ;  /* 0x0000000023237220 */ /* 0x080fe20000410000 */
[-C--:B------:R-:W-:Y:S01]  /*96d0*/  FMUL.FTZ R38, R38, R0.reuse ;  /* 0x0000000026267220 */ /* 0x080fe20000410000 */
[-C--:B------:R-:W-:Y:S01]  /*96e0*/  FMUL.FTZ R39, R39, R0.reuse ;  /* 0x0000000027277220 */ /* 0x080fe20000410000 */
[----:B------:R0:W-:Y:S01]  /*96f0*/  @!P1 SYNCS.ARRIVE.TRANS64.RED.A1T0 RZ, [R8+URZ], RZ ;  /* 0x000000ff08ff99a7 */ /* 0x0001e2000810043f */
[----:B------:R1:W-:Y:S01]  /*9700*/  STSM.16.M88.4 [R2+0x24300], R12 ;  /* 0x0243000c02007844 */ /* 0x0003e20000000200 */
[----:B------:R-:W-:Y:S01]  /*9710*/  MUFU.EX2 R86, R86 ;  /* 0x0000005600567308 */ /* 0x000fe20000000800 */
[-C--:B------:R-:W-:Y:S01]  /*9720*/  FMUL.FTZ R42, R42, R0.reuse ;  /* 0x000000002a2a7220 */ /* 0x080fe20000410000 */
[-C--:B------:R-:W-:Y:S01]  /*9730*/  FMUL.FTZ R43, R43, R0.reuse ;  /* 0x000000002b2b7220 */ /* 0x080fe20000410000 */
[-C--:B------:R-:W-:Y:S01]  /*9740*/  FMUL.FTZ R46, R46, R0.reuse ;  /* 0x000000002e2e7220 */ /* 0x080fe20000410000 */
[-C--:B------:R-:W-:Y:S01]  /*9750*/  FMUL.FTZ R47, R47, R0.reuse ;  /* 0x000000002f2f7220 */ /* 0x080fe20000410000 */
[-C--:B------:R-:W-:Y:S01]  /*9760*/  FMUL.FTZ R50, R50, R0.reuse ;  /* 0x0000000032327220 */ /* 0x080fe20000410000 */
[-C--:B------:R-:W-:Y:S01]  /*9770*/  FMUL.FTZ R51, R51, R0.reuse ;  /* 0x0000000033337220 */ /* 0x080fe20000410000 */
[-C--:B------:R-:W-:Y:S01]  /*9780*/  FMUL.FTZ R54, R54, R0.reuse ;  /* 0x0000000036367220 */ /* 0x080fe20000410000 */
[----:B0-----:R-:W0:Y:S01]  /*9790*/  MUFU.EX2 R8, R20 ;  /* 0x0000001400087308 */ /* 0x001e220000000800 */
[-C--:B------:R-:W-:Y:S01]  /*97a0*/  FMUL.FTZ R55, R55, R0.reuse ;  /* 0x0000000037377220 */ /* 0x080fe20000410000 */
[-C--:B------:R-:W-:Y:S01]  /*97b0*/  FMUL.FTZ R58, R58, R0.reuse ;  /* 0x000000003a3a7220 */ /* 0x080fe20000410000 */
[-C--:B------:R-:W-:Y:S01]  /*97c0*/  FMUL.FTZ R59, R59, R0.reuse ;  /* 0x000000003b3b7220 */ /* 0x080fe20000410000 */
[-C--:B------:R-:W-:Y:S01]  /*97d0*/  FMUL.FTZ R62, R62, R0.reuse ;  /* 0x000000003e3e7220 */ /* 0x080fe20000410000 */
[-C--:B------:R-:W-:Y:S01]  /*97e0*/  FMUL.FTZ R63, R63, R0.reuse ;  /* 0x000000003f3f7220 */ /* 0x080fe20000410000 */
[-C--:B------:R-:W-:Y:S01]  /*97f0*/  FMUL.FTZ R66, R66, R0.reuse ;  /* 0x0000000042427220 */ /* 0x080fe20000410000 */
[-C--:B------:R-:W-:Y:S01]  /*9800*/  FMUL.FTZ R67, R67, R0.reuse ;  /* 0x0000000043437220 */ /* 0x080fe20000410000 */
[----:B-1----:R-:W1:Y:S01]  /*9810*/  MUFU.EX2 R12, R113 ;  /* 0x00000071000c7308 */ /* 0x002e620000000800 */
[-C--:B------:R-:W-:Y:S01]  /*9820*/  FMUL.FTZ R70, R70, R0.reuse ;  /* 0x0000000046467220 */ /* 0x080fe20000410000 */
[----:B------:R-:W-:Y:S01]  /*9830*/  FMUL.FTZ R71, R71, R0 ;  /* 0x0000000047477220 */ /* 0x000fe20000410000 */
[----:B------:R-:W-:-:S02]  /*9840*/  IMAD.MOV.U32 R0, RZ, RZ, R74 ;  /* 0x000000ffff007224 */ /* 0x000fc400078e004a */
[----:B------:R-:W-:-:S03]  /*9850*/  IMAD.MOV.U32 R3, RZ, RZ, R114 ;  /* 0x000000ffff037224 */ /* 0x000fc600078e0072 */
[----:B------:R-:W2:Y:S01]  /*9860*/  MUFU.EX2 R13, R132 ;  /* 0x00000084000d7308 */ /* 0x000ea20000000800 */
[----:B0-----:R-:W-:Y:S01]  /*9870*/  FADD.FTZ R10, R8, R10 ;  /* 0x0000000a080a7221 */ /* 0x001fe20000010000 */
[----:B------:R-:W-:-:S03]  /*9880*/  F2FP.F16.F32.PACK_AB R8, R21, R8 ;  /* 0x000000081508723e */ /* 0x000fc600000000ff */
[----:B------:R-:W-:-:S03]  /*9890*/  FADD.FTZ R10, R21, R10 ;  /* 0x0000000a150a7221 */ /* 0x000fc60000010000 */
[----:B------:R-:W0:Y:S01]  /*98a0*/  MUFU.EX2 R14, R117 ;  /* 0x00000075000e7308 */ /* 0x000e220000000800 */
[----:B------:R-:W-:Y:S01]  /*98b0*/  FADD.FTZ R21, R120, R10 ;  /* 0x0000000a78157221 */ /* 0x000fe20000010000 */
[C---:B------:R-:W-:Y:S01]  /*98c0*/  FADD.FTZ R10, R123.reuse, R9 ;  /* 0x000000097b0a7221 */ /* 0x040fe20000010000 */
[----:B------:R-:W-:Y:S02]  /*98d0*/  F2FP.F16.F32.PACK_AB R9, R123, R122 ;  /* 0x0000007a7b09723e */ /* 0x000fe400000000ff */
[----:B------:R-:W-:Y:S01]  /*98e0*/  FADD.FTZ R76, R121, R21 ;  /* 0x00000015794c7221 */ /* 0x000fe20000010000 */
[----:B------:R-:W-:Y:S01]  /*98f0*/  FADD.FTZ R10, R11, R10 ;  /* 0x0000000a0b0a7221 */ /* 0x000fe20000010000 */
[C---:B------:R-:W-:Y:S01]  /*9900*/  F2FP.F16.F32.PACK_AB R11, R127.reuse, R11 ;  /* 0x0000000b7f0b723e */ /* 0x040fe200000000ff */
[----:B------:R-:W3:Y:S01]  /*9910*/  MUFU.EX2 R15, R119 ;  /* 0x00000077000f7308 */ /* 0x000ee20000000800 */
[----:B------:R-:W-:Y:S01]  /*9920*/  FADD.FTZ R76, R112, R76 ;  /* 0x0000004c704c7221 */ /* 0x000fe20000010000 */
[----:B------:R-:W-:-:S03]  /*9930*/  FADD.FTZ R10, R127, R10 ;  /* 0x0000000a7f0a7221 */ /* 0x000fc60000010000 */
[C---:B-1----:R-:W-:Y:S01]  /*9940*/  FADD.FTZ R76, R12.reuse, R76 ;  /* 0x0000004c0c4c7221 */ /* 0x042fe20000010000 */
[----:B--2---:R-:W-:Y:S01]  /*9950*/  FADD.FTZ R10, R13, R10 ;  /* 0x0000000a0d0a7221 */ /* 0x004fe20000010000 */
[----:B------:R-:W-:Y:S01]  /*9960*/  F2FP.F16.F32.PACK_AB R12, R12, R112 ;  /* 0x000000700c0c723e */ /* 0x000fe200000000ff */
[----:B------:R1:W2:Y:S01]  /*9970*/  MUFU.EX2 R20, R5 ;  /* 0x0000000500147308 */ /* 0x0002a20000000800 */
[----:B------:R-:W-:Y:S01]  /*9980*/  FADD.FTZ R76, R116, R76 ;  /* 0x0000004c744c7221 */ /* 0x000fe20000010000 */
[C---:B------:R-:W-:Y:S01]  /*9990*/  FADD.FTZ R10, R115.reuse, R10 ;  /* 0x0000000a730a7221 */ /* 0x040fe20000010000 */
[----:B------:R-:W-:Y:S02]  /*99a0*/  F2FP.F16.F32.PACK_AB R13, R115, R13 ;  /* 0x0000000d730d723e */ /* 0x000fe400000000ff */
[C---:B0-----:R-:W-:Y:S01]  /*99b0*/  FADD.FTZ R76, R14.reuse, R76 ;  /* 0x0000004c0e4c7221 */ /* 0x041fe20000010000 */
[----:B------:R-:W-:Y:S02]  /*99c0*/  F2FP.F16.F32.PACK_AB R14, R14, R116 ;  /* 0x000000740e0e723e */ /* 0x000fe400000000ff */
[----:B------:R-:W0:Y:S01]  /*99d0*/  MUFU.EX2 R21, R91 ;  /* 0x0000005b00157308 */ /* 0x000e220000000800 */
[----:B---3--:R-:W-:Y:S01]  /*99e0*/  FADD.FTZ R10, R15, R10 ;  /* 0x0000000a0f0a7221 */ /* 0x008fe20000010000 */
[----:B------:R-:W-:Y:S01]  /*99f0*/  FADD.FTZ R76, R104, R76 ;  /* 0x0000004c684c7221 */ /* 0x000fe20000010000 */
[----:B-1----:R-:W-:-:S02]  /*9a00*/  F2FP.F16.F32.PACK_AB R5, R129, R128 ;  /* 0x000000808105723e */ /* 0x002fc400000000ff */
[----:B------:R-:W-:Y:S01]  /*9a10*/  FADD.FTZ R77, R133, R10 ;  /* 0x0000000a854d7221 */ /* 0x000fe20000010000 */
[----:B------:R-:W-:Y:S01]  /*9a20*/  FADD.FTZ R76, R105, R76 ;  /* 0x0000004c694c7221 */ /* 0x000fe20000010000 */
[----:B------:R-:W-:Y:S01]  /*9a30*/  F2FP.F16.F32.PACK_AB R10, R121, R120 ;  /* 0x00000078790a723e */ /* 0x000fe200000000ff */
[----:B------:R1:W-:Y:S01]  /*9a40*/  STSM.16.M88.4 [R2+0x25b00], R4 ;  /* 0x025b000402007844 */ /* 0x0003e20000000200 */
[----:B--2---:R-:W-:Y:S01]  /*9a50*/  FADD.FTZ R77, R20, R77 ;  /* 0x0000004d144d7221 */ /* 0x004fe20000010000 */
[----:B------:R-:W-:Y:S01]  /*9a60*/  FADD.FTZ R76, R108, R76 ;  /* 0x0000004c6c4c7221 */ /* 0x000fe20000010000 */
[----:B------:R-:W2:Y:S01]  /*9a70*/  MUFU.EX2 R91, R94 ;  /* 0x0000005e005b7308 */ /* 0x000ea20000000800 */
[----:B------:R3:W-:Y:S01]  /*9a80*/  STSM.16.M88.4 [R2+0x27300], R8 ;  /* 0x0273000802007844 */ /* 0x0007e20000000200 */
[----:B------:R-:W-:Y:S01]  /*9a90*/  FADD.FTZ R77, R106, R77 ;  /* 0x0000004d6a4d7221 */ /* 0x000fe20000010000 */
[----:B------:R-:W-:Y:S01]  /*9aa0*/  FADD.FTZ R113, R109, R76 ;  /* 0x0000004c6d717221 */ /* 0x000fe20000010000 */
[----:B------:R-:W-:-:S02]  /*9ab0*/  F2FP.F16.F32.PACK_AB R15, R133, R15 ;  /* 0x0000000f850f723e */ /* 0x000fc400000000ff */
[----:B------:R-:W-:Y:S01]  /*9ac0*/  FADD.FTZ R77, R107, R77 ;  /* 0x0000004d6b4d7221 */ /* 0x000fe20000010000 */
[----:B------:R-:W-:Y:S01]  /*9ad0*/  FADD.FTZ R76, R96, R113 ;  /* 0x00000071604c7221 */ /* 0x000fe20000010000 */
[----:B------:R-:W4:Y:S01]  /*9ae0*/  MUFU.EX2 R72, R72 ;  /* 0x0000004800487308 */ /* 0x000f220000000800 */
[----:B------:R5:W-:Y:S01]  /*9af0*/  STSM.16.M88.4 [R2+0x28b00], R12 ;  /* 0x028b000c02007844 */ /* 0x000be20000000200 */
[----:B------:R-:W-:Y:S01]  /*9b00*/  FADD.FTZ R77, R110, R77 ;  /* 0x0000004d6e4d7221 */ /* 0x000fe20000010000 */
[----:B------:R-:W-:Y:S01]  /*9b10*/  FADD.FTZ R113, R97, R76 ;  /* 0x0000004c61717221 */ /* 0x000fe20000010000 */
[----:B------:R-:W-:Y:S02]  /*9b20*/  F2FP.F16.F32.PACK_AB R104, R105, R104 ;  /* 0x000000686968723e */ /* 0x000fe400000000ff */
[----:B-1----:R-:W-:Y:S01]  /*9b30*/  FADD.FTZ R4, R98, R77 ;  /* 0x0000004d62047221 */ /* 0x002fe20000010000 */
[----:B------:R-:W-:Y:S01]  /*9b40*/  FADD.FTZ R6, R100, R113 ;  /* 0x0000007164067221 */ /* 0x000fe20000010000 */
[----:B------:R-:W1:Y:S01]  /*9b50*/  MUFU.EX2 R87, R87 ;  /* 0x0000005700577308 */ /* 0x000e620000000800 */
[----:B------:R-:W-:Y:S01]  /*9b60*/  F2FP.F16.F32.PACK_AB R105, R106, R20 ;  /* 0x000000146a69723e */ /* 0x000fe200000000ff */
[----:B------:R-:W-:Y:S01]  /*9b70*/  FADD.FTZ R5, R99, R4 ;  /* 0x0000000463057221 */ /* 0x000fe20000010000 */
[----:B------:R-:W-:Y:S01]  /*9b80*/  FADD.FTZ R7, R101, R6 ;  /* 0x0000000665077221 */ /* 0x000fe20000010000 */
[----:B------:R-:W-:-:S02]  /*9b90*/  F2FP.F16.F32.PACK_AB R96, R97, R96 ;  /* 0x000000606160723e */ /* 0x000fc400000000ff */
[----:B------:R-:W-:Y:S01]  /*9ba0*/  FADD.FTZ R4, R102, R5 ;  /* 0x0000000566047221 */ /* 0x000fe20000010000 */
[----:B------:R-:W-:Y:S01]  /*9bb0*/  FADD.FTZ R6, R88, R7 ;  /* 0x0000000758067221 */ /* 0x000fe20000010000 */
[----:B------:R-:W5:Y:S01]  /*9bc0*/  MUFU.EX2 R73, R73 ;  /* 0x0000004900497308 */ /* 0x000f620000000800 */
[----:B------:R-:W-:Y:S01]  /*9bd0*/  F2FP.F16.F32.PACK_AB R106, R109, R108 ;  /* 0x0000006c6d6a723e */ /* 0x000fe200000000ff */
[----:B------:R-:W-:Y:S01]  /*9be0*/  FADD.FTZ R5, R103, R4 ;  /* 0x0000000467057221 */ /* 0x000fe20000010000 */
[----:B------:R-:W-:Y:S01]  /*9bf0*/  FADD.FTZ R7, R89, R6 ;  /* 0x0000000659077221 */ /* 0x000fe20000010000 */
[----:B------:R-:W-:Y:S02]  /*9c00*/  F2FP.F16.F32.PACK_AB R107, R110, R107 ;  /* 0x0000006b6e6b723e */ /* 0x000fe400000000ff */
[----:B------:R-:W-:Y:S01]  /*9c10*/  FADD.FTZ R4, R90, R5 ;  /* 0x000000055a047221 */ /* 0x000fe20000010000 */
[----:B---3--:R-:W-:Y:S01]  /*9c20*/  FADD.FTZ R8, R92, R7 ;  /* 0x000000075c087221 */ /* 0x008fe20000010000 */
[----:B------:R-:W3:Y:S01]  /*9c30*/  MUFU.EX2 R9, R111 ;  /* 0x0000006f00097308 */ /* 0x000ee20000000800 */
[----:B------:R-:W-:Y:S01]  /*9c40*/  F2FP.F16.F32.PACK_AB R97, R99, R98 ;  /* 0x000000626361723e */ /* 0x000fe200000000ff */
[----:B0-----:R-:W-:Y:S01]  /*9c50*/  FADD.FTZ R6, R21, R4 ;  /* 0x0000000415067221 */ /* 0x001fe20000010000 */
[----:B------:R-:W-:Y:S01]  /*9c60*/  FADD.FTZ R5, R93, R8 ;  /* 0x000000085d057221 */ /* 0x000fe20000010000 */
[----:B------:R-:W-:Y:S01]  /*9c70*/  F2FP.F16.F32.PACK_AB R88, R89, R88 ;  /* 0x000000585958723e */ /* 0x000fe200000000ff */
[----:B------:R0:W-:Y:S01]  /*9c80*/  STSM.16.M88.4 [R2+0x2a300], R104 ;  /* 0x02a3006802007844 */ /* 0x0001e20000000200 */
[----:B--2---:R-:W-:Y:S01]  /*9c90*/  FADD.FTZ R6, R91, R6 ;  /* 0x000000065b067221 */ /* 0x004fe20000010000 */
[----:B------:R-:W-:Y:S01]  /*9ca0*/  FADD.FTZ R8, R80, R5 ;  /* 0x0000000550087221 */ /* 0x000fe20000010000 */
[----:B------:R-:W2:Y:S01]  /*9cb0*/  MUFU.EX2 R124, R124 ;  /* 0x0000007c007c7308 */ /* 0x000ea20000000800 */
[----:B------:R-:W-:Y:S01]  /*9cc0*/  F2FP.F16.F32.PACK_AB R98, R101, R100 ;  /* 0x000000646562723e */ /* 0x000fe200000000ff */
[----:B------:R-:W-:Y:S01]  /*9cd0*/  FADD.FTZ R5, R95, R6 ;  /* 0x000000065f057221 */ /* 0x000fe20000010000 */
[----:B------:R-:W-:Y:S01]  /*9ce0*/  FADD.FTZ R7, R81, R8 ;  /* 0x0000000851077221 */ /* 0x000fe20000010000 */
[----:B------:R-:W-:-:S02]  /*9cf0*/  F2FP.F16.F32.PACK_AB R99, R103, R102 ;  /* 0x000000666763723e */ /* 0x000fc400000000ff */
[----:B------:R-:W-:Y:S01]  /*9d00*/  FADD.FTZ R6, R82, R5 ;  /* 0x0000000552067221 */ /* 0x000fe20000010000 */
[----:B------:R-:W-:Y:S01]  /*9d10*/  FADD.FTZ R8, R84, R7 ;  /* 0x0000000754087221 */ /* 0x000fe20000010000 */
[----:B------:R-:W0:Y:S01]  /*9d20*/  MUFU.EX2 R4, R75 ;  /* 0x0000004b00047308 */ /* 0x000e220000000800 */
[----:B------:R-:W-:Y:S01]  /*9d30*/  F2FP.F16.F32.PACK_AB R89, R21, R90 ;  /* 0x0000005a1559723e */ /* 0x000fe200000000ff */
[----:B------:R-:W-:Y:S01]  /*9d40*/  FADD.FTZ R5, R83, R6 ;  /* 0x0000000653057221 */ /* 0x000fe20000010000 */
[----:B------:R-:W-:Y:S01]  /*9d50*/  FADD.FTZ R7, R85, R8 ;  /* 0x0000000855077221 */ /* 0x000fe20000010000 */
[----:B------:R-:W-:Y:S01]  /*9d60*/  F2FP.F16.F32.PACK_AB R80, R81, R80 ;  /* 0x000000505150723e */ /* 0x000fe200000000ff */
[----:B------:R0:W-:Y:S01]  /*9d70*/  STSM.16.M88.4 [R2+0x2bb00], R96 ;  /* 0x02bb006002007844 */ /* 0x0001e20000000200 */
[----:B------:R-:W-:Y:S01]  /*9d80*/  FADD.FTZ R6, R86, R5 ;  /* 0x0000000556067221 */ /* 0x000fe20000010000 */
[----:B----4-:R-:W-:Y:S01]  /*9d90*/  FADD.FTZ R8, R72, R7 ;  /* 0x0000000748087221 */ /* 0x010fe20000010000 */
[----:B------:R-:W4:Y:S01]  /*9da0*/  MUFU.EX2 R125, R125 ;  /* 0x0000007d007d7308 */ /* 0x000f220000000800 */
[----:B------:R-:W-:Y:S01]  /*9db0*/  F2FP.F16.F32.PACK_AB R90, R93, R92 ;  /* 0x0000005c5d5a723e */ /* 0x000fe200000000ff */
[----:B-1----:R-:W-:Y:S01]  /*9dc0*/  FADD.FTZ R6, R87, R6 ;  /* 0x0000000657067221 */ /* 0x002fe20000010000 */
[----:B-----5:R-:W-:Y:S01]  /*9dd0*/  FADD.FTZ R7, R73, R8 ;  /* 0x0000000849077221 */ /* 0x020fe20000010000 */
[----:B------:R-:W-:-:S02]  /*9de0*/  F2FP.F16.F32.PACK_AB R91, R95, R91 ;  /* 0x0000005b5f5b723e */ /* 0x000fc400000000ff */
[----:B---3--:R-:W-:Y:S01]  /*9df0*/  FADD.FTZ R5, R9, R6 ;  /* 0x0000000609057221 */ /* 0x008fe20000010000 */
[----:B--2---:R-:W-:Y:S01]  /*9e00*/  FADD.FTZ R10, R124, R7 ;  /* 0x000000077c0a7221 */ /* 0x004fe20000010000 */
[----:B------:R-:W1:Y:S01]  /*9e10*/  MUFU.EX2 R13, R78 ;  /* 0x0000004e000d7308 */ /* 0x000e620000000800 */
[----:B------:R-:W-:Y:S01]  /*9e20*/  F2FP.F16.F32.PACK_AB R81, R83, R82 ;  /* 0x000000525351723e */ /* 0x000fe200000000ff */
[C---:B0-----:R-:W-:Y:S01]  /*9e30*/  FADD.FTZ R6, R4.reuse, R5 ;  /* 0x0000000504067221 */ /* 0x041fe20000010000 */
[----:B------:R-:W-:Y:S01]  /*9e40*/  F2FP.F16.F32.PACK_AB R82, R85, R84 ;  /* 0x000000545552723e */ /* 0x000fe200000000ff */
[----:B------:R0:W-:Y:S01]  /*9e50*/  STSM.16.M88.4 [R2+0x2d300], R88 ;  /* 0x02d3005802007844 */ /* 0x0001e20000000200 */
[----:B------:R-:W-:Y:S02]  /*9e60*/  F2FP.F16.F32.PACK_AB R83, R87, R86 ;  /* 0x000000565753723e */ /* 0x000fe400000000ff */
[----:B------:R-:W-:Y:S01]  /*9e70*/  F2FP.F16.F32.PACK_AB R8, R73, R72 ;  /* 0x000000484908723e */ /* 0x000fe200000000ff */
[----:B------:R-:W2:Y:S01]  /*9e80*/  MUFU.EX2 R79, R79 ;  /* 0x0000004f004f7308 */ /* 0x000ea20000000800 */
[C---:B----4-:R-:W-:Y:S01]  /*9e90*/  FADD.FTZ R5, R125.reuse, R10 ;  /* 0x0000000a7d057221 */ /* 0x050fe20000010000 */
[----:B------:R-:W-:Y:S01]  /*9ea0*/  F2FP.F16.F32.PACK_AB R9, R4, R9 ;  /* 0x000000090409723e */ /* 0x000fe200000000ff */
[----:B------:R0:W-:Y:S01]  /*9eb0*/  STSM.16.M88.4 [R2+0x2eb00], R80 ;  /* 0x02eb005002007844 */ /* 0x0001e20000000200 */
[----:B------:R-:W-:Y:S01]  /*9ec0*/  F2FP.F16.F32.PACK_AB R10, R125, R124 ;  /* 0x0000007c7d0a723e */ /* 0x000fe200000000ff */
[----:B-1----:R-:W-:Y:S01]  /*9ed0*/  FADD.FTZ R6, R13, R6 ;  /* 0x000000060d067221 */ /* 0x002fe20000010000 */
[----:B--2---:R-:W-:-:S03]  /*9ee0*/  F2FP.F16.F32.PACK_AB R11, R79, R13 ;  /* 0x0000000d4f0b723e */ /* 0x004fc600000000ff */
[----:B------:R-:W-:Y:S02]  /*9ef0*/  FADD.FTZ R4, R79, R6 ;  /* 0x000000064f047221 */ /* 0x000fe40000010000 */
[----:B------:R0:W-:Y:S01]  /*9f00*/  STSM.16.M88.4 [R2+0x30300], R8 ;  /* 0x0303000802007844 */ /* 0x0001e20000000200 */
[----:B------:R-:W-:Y:S01]  /*9f10*/  @!PT LDS RZ, [RZ] ;  /* 0x00000000fffff984 */ /* 0x000fe20000000800 */
[----:B------:R-:W-:Y:S01]  /*9f20*/  @!PT LDS RZ, [RZ] ;  /* 0x00000000fffff984 */ /* 0x000fe20000000800 */
[----:B------:R-:W-:Y:S01]  /*9f30*/  @!PT LDS RZ, [RZ] ;  /* 0x00000000fffff984 */ /* 0x000fe20000000800 */
[----:B------:R-:W-:Y:S01]  /*9f40*/  @!PT LDS RZ, [RZ] ;  /* 0x00000000fffff984 */ /* 0x000fe20000000800 */
[----:B------:R1:W-:Y:S06]  /*9f50*/  MEMBAR.ALL.CTA ;  /* 0x0000000000007992 */ /* 0x0003ec0000008000 */
[----:B-1----:R-:W1:Y:S02]  /*9f60*/  FENCE.VIEW.ASYNC.S ;  /* 0x00000000000073c6 */ /* 0x002e640000000000 */
[----:B-1----:R-:W-:Y:S01]  /*9f70*/  NOP ;  /* 0x0000000000007918 */ /* 0x002fe20000000000 */
[----:B------:R-:W-:Y:S05]  /*9f80*/  @P2 BRA `(.L_x_9541) ;  /* 0xffffffbc00ec2947 */ /* 0x000fea000383ffff */
.L_x_9532:
[----:B------:R-:W-:Y:S06]  /*9f90*/  BAR.ARV 0x8, 0x200 ;  /* 0x0208000000007b1d */ /* 0x000fec0000002000 */
[----:B------:R-:W-:Y:S05]  /*9fa0*/  @!P0 BRA `(.L_x_9542) ;  /* 0x0000000000048947 */ /* 0x000fea0003800000 */
[----:B------:R-:W-:Y:S01]  /*9fb0*/  BPT.TRAP 0x1 ;  /* 0x000000040000795c */ /* 0x000fe20000300000 */
.L_x_9542:
[----:B------:R-:W-:Y:S01]  /*9fc0*/  ULEA UR9, UR36, UR37, 0x3 ;  /* 0x0000002524097291 */ /* 0x000fe2000f8e183f */
[----:B------:R-:W-:-:S05]  /*9fd0*/  IMAD.U32 R0, RZ, RZ, UR39 ;  /* 0x00000027ff007e24 */ /* 0x000fca000f8e00ff */
[----:B------:R-:W-:-:S04]  /*9fe0*/  SHF.L.U32 R0, R0, 0x1f, RZ ;  /* 0x0000001f00007819 */ /* 0x000fc800000006ff */
[----:B------:R2:W3:Y:S01]  /*9ff0*/  SYNCS.PHASECHK.TRANS64.TRYWAIT P2, [UR9+0x31c50], R0 ;  /* 0x031c5000ff0075a7 */ /* 0x0004e20008040149 */
[----:B------:R-:W-:Y:S05]  /*a000*/  @!P0 BRA `(.L_x_9543) ;  /* 0x0000000000048947 */ /* 0x000fea0003800000 */
[----:B------:R-:W-:Y:S01]  /*a010*/  BPT.TRAP 0x1 ;  /* 0x000000040000795c */ /* 0x000fe20000300000 */
.L_x_9543:
[----:B---3--:R-:W-:Y:S05]  /*a020*/  @P2 BRA `(.L_x_9544) ;  /* 0x0000000000082947 */ /* 0x008fea0003800000 */
[----:B------:R-:W3:Y:S02]  /*a030*/  SYNCS.PHASECHK.TRANS64.TRYWAIT P0, [UR9+0x31c50], R0 ;  /* 0x031c5000ff0075a7 */ /* 0x000ee40008000149 */
[----:B---3--:R-:W-:Y:S05]  /*a040*/  @!P0 BRA `(.L_x_9545) ;  /* 0x0000009c00fc8947 */ /* 0x008fea0003800000 */
.L_x_9544:
[----:B------:R-:W-:Y:S01]  /*a050*/  UIADD3 UR37, UR37, 0x200, URZ ;  /* 0x0000020025257890 */ /* 0x000fe2000fffe03f */
[----:B---3--:R-:W3:Y:S01]  /*a060*/  LDL.LU R3, [R1+0x14] ;  /* 0x0000140001037983 */ /* 0x008ee20000300800 */
[----:B------:R-:W-:Y:S01]  /*a070*/  ULOP3.LUT UR61, UR61, 0x10000, URZ, 0xfc, !UPT ;  /* 0x000100003d3d7892 */ /* 0x000fe2000f8efc3f */
[----:B------:R-:W-:Y:S01]  /*a080*/  WARPGROUP.ARRIVE ;  /* 0x00000000000079c5 */ /* 0x000fe20000000000 */
[----:B------:R-:W-:Y:S01]  /*a090*/  USHF.R.U32.HI UR37, URZ, 0x4, UR37 ;  /* 0x000000043f257899 */ /* 0x000fe20008011625 */
[----:B--2---:R-:W2:Y:S01]  /*a0a0*/  SHFL.BFLY PT, R0, R5, 0x2, 0x1f ;  /* 0x0c401f0005007f89 */ /* 0x004ea200000e0000 */
[----:B------:R-:W-:Y:S01]  /*a0b0*/  UMOV UR5, 0xc0000010 ;  /* 0xc000001000057882 */ /* 0x000fe20000000000 */
[----:B------:R-:W-:Y:S01]  /*a0c0*/  UMOV UR7, 0x80000020 ;  /* 0x8000002000077882 */ /* 0x000fe20000000000 */
[----:B------:R-:W-:Y:S01]  /*a0d0*/  ULOP3.LUT UR37, UR37, 0x3fff, URZ, 0xc0, !UPT ;  /* 0x00003fff25257892 */ /* 0x000fe2000f8ec03f */
[----:B-1----:R-:W-:Y:S01]  /*a0e0*/  IMAD.U32 R12, RZ, RZ, UR11 ;  /* 0x0000000bff0c7e24 */ /* 0x002fe2000f8e00ff */
[----:B------:R-:W-:-:S02]  /*a0f0*/  UMOV UR4, UR61 ;  /* 0x0000003d00047c82 */ /* 0x000fc40008000000 */
[----:B------:R-:W-:-:S04]  /*a100*/  ULOP3.LUT UR8, UR37, 0x2400000, URZ, 0xfc, !UPT ;  /* 0x0240000025087892 */ /* 0x000fc8000f8efc3f */
[----:B------:R-:W-:Y:S02]  /*a110*/  UIMAD UR8, UR36, 0x6c0, UR8 ;  /* 0x000006c0240878a4 */ /* 0x000fe4000f8e0208 */
[----:B------:R-:W-:-:S04]  /*a120*/  UIADD3 UR36, UR36, 0x1, URZ ;  /* 0x0000000124247890 */ /* 0x000fc8000fffe03f */
[----:B------:R-:W-:Y:S01]  /*a130*/  UISETP.NE.AND UP0, UPT, UR36, 0x2, UPT ;  /* 0x000000022400788c */ /* 0x000fe2000bf05270 */
[----:B------:R-:W-:Y:S02]  /*a140*/  UMOV UR6, UR8 ;  /* 0x0000000800067c82 */ /* 0x000fe40008000000 */
[----:B------:R-:W-:Y:S01]  /*a150*/  HGMMA.64x96x16.F32 R24, gdesc[UR4].tnspB, R24, gsb0 ;  /* 0x41600000041879f0 */ /* 0x000fe20008000818 */
[----:B------:R-:W-:Y:S02]  /*a160*/  UIADD3 UR4, UR61, 0x180, URZ ;  /* 0x000001803d047890 */ /* 0x000fe4000fffe03f */
[----:B------:R-:W-:Y:S01]  /*a170*/  UIADD3 UR6, UR8, 0x40, URZ ;  /* 0x0000004008067890 */ /* 0x000fe2000fffe03f */
[----:B--2---:R-:W-:Y:S01]  /*a180*/  FADD.FTZ R0, R0, R5 ;  /* 0x0000000500007221 */ /* 0x004fe20000010000 */
[----:B------:R-:W-:Y:S01]  /*a190*/  UMOV UR5, 0xc0000010 ;  /* 0xc000001000057882 */ /* 0x000fe20000000000 */
[----:B------:R-:W-:Y:S01]  /*a1a0*/  UMOV UR7, 0x80000020 ;  /* 0x8000002000077882 */ /* 0x000fe20000000000 */
[----:B------:R-:W-:Y:S01]  /*a1b0*/  USEL UR36, UR36, URZ, UP0 ;  /* 0x0000003f24247287 */ /* 0x000fe20008000000 */
[----:B------:R-:W-:-:S02]  /*a1c0*/  WARPGROUP.DEPBAR.LE gsb0, 0x0 ;  /* 0x00008000000079c5 */ /* 0x000fc40000010000 */
        /* <DEDUP_REMOVED lines=13> */
[----:B---3--:R-:W-:Y:S02]  /*a2a0*/  R2UR UR10, R3 ;  /* 0x00000000030a72ca */ /* 0x008fe400000e0000 */
[----:B------:R-:W1:Y:S11]  /*a2b0*/  SHFL.BFLY PT, R3, R4, 0x2, 0x1f ;  /* 0x0c401f0004037f89 */ /* 0x000e7600000e0000 */
[----:B------:R-:W-:Y:S01]  /*a2c0*/  UIADD3 UR10, UR10, 0x1, URZ ;  /* 0x000000010a0a7890 */ /* 0x000fe2000fffe03f */
[----:B-1----:R-:W-:Y:S01]  /*a2d0*/  FADD.FTZ R6, R3, R4 ;  /* 0x0000000403067221 */ /* 0x002fe20000010000 */
[----:B------:R-:W-:Y:S01]  /*a2e0*/  CS2R R4, SRZ ;  /* 0x0000000000047805 */ /* 0x000fe2000001ff00 */
[----:B------:R-:W0:Y:S04]  /*a2f0*/  SHFL.BFLY PT, R3, R0, 0x1, 0x1f ;  /* 0x0c201f0000037f89 */ /* 0x000e2800000e0000 */
[----:B------:R-:W1:Y:S01]  /*a300*/  SHFL.BFLY PT, R7, R6, 0x1, 0x1f ;  /* 0x0c201f0006077f89 */ /* 0x000e6200000e0000 */
[----:B------:R-:W-:-:S02]  /*a310*/  WARPGROUP.DEPBAR.LE gsb0, 0x0 ;  /* 0x00008000000079c5 */ /* 0x000fc40000010000 */
[----:B------:R-:W-:Y:S01]  /*a320*/  WARPGROUP.ARRIVE ;  /* 0x00000000000079c5 */ /* 0x000fe20000000000 */
[----:B0-----:R-:W-:Y:S01]  /*a330*/  FADD.FTZ R10, R0, R3 ;  /* 0x00000003000a7221 */ /* 0x001fe20000010000 */
[----:B------:R-:W-:-:S04]  /*a340*/  IMAD.MOV.U32 R0, RZ, RZ, -0x800000 ;  /* 0xff800000ff007424 */ /* 0x000fc800078e00ff */
[----:B------:R-:W-:Y:S01]  /*a350*/  HGMMA.64x96x16.F32 R24, gdesc[UR4].tnspB, R24, gsb0 ;  /* 0x41600000041879f0 */ /* 0x000fe20008000818 */
[----:B------:R-:W-:Y:S01]  /*a360*/  UIADD3 UR4, UR61, 0x600, URZ ;  /* 0x000006003d047890 */ /* 0x000fe2000fffe03f */
[----:B-1----:R-:W-:Y:S01]  /*a370*/  FADD.FTZ R11, R6, R7 ;  /* 0x00000007060b7221 */ /* 0x002fe20000010000 */
[----:B------:R-:W-:Y:S01]  /*a380*/  UIADD3 UR6, UR8, 0x100, URZ ;  /* 0x0000010008067890 */ /* 0x000fe2000fffe03f */
[----:B------:R-:W-:Y:S01]  /*a390*/  IMAD.U32 R6, RZ, RZ, UR9 ;  /* 0x00000009ff067e24 */ /* 0x000fe2000f8e00ff */
[----:B------:R-:W-:Y:S01]  /*a3a0*/  UMOV UR5, 0xc0000010 ;  /* 0xc000001000057882 */ /* 0x000fe20000000000 */
[----:B------:R-:W-:Y:S01]  /*a3b0*/  UMOV UR7, 0x80000020 ;  /* 0x8000002000077882 */ /* 0x000fe20000000000 */
[----:B------:R-:W-:Y:S01]  /*a3c0*/  FSETP.NE.FTZ.AND P0, PT, R10, RZ, PT ;  /* 0x000000ff0a00720b */ /* 0x000fe20003f15000 */
[----:B------:R-:W-:Y:S01]  /*a3d0*/  @!P1 VIADD R6, R6, 0x31c60 ;  /* 0x00031c6006069836 */ /* 0x000fe20000000000 */
[----:B------:R-:W-:Y:S01]  /*a3e0*/  FSETP.NE.FTZ.AND P2, PT, R11, RZ, PT ;  /* 0x000000ff0b00720b */ /* 0x000fe20003f55000 */
[----:B------:R-:W-:-:S02]  /*a3f0*/  IMAD.U32 R7, RZ, RZ, UR11 ;  /* 0x0000000bff077e24 */ /* 0x000fc4000f8e00ff */
[----:B------:R-:W-:Y:S01]  /*a400*/  IMAD.MOV.U32 R3, RZ, RZ, -0x800000 ;  /* 0xff800000ff037424 */ /* 0x000fe200078e00ff */
[----:B------:R-:W-:-:S07]  /*a410*/  @!P1 PRMT R6, RZ, 0x654, R6 ;  /* 0x00000654ff069816 */ /* 0x000fce0000000006 */
        /* <DEDUP_REMOVED lines=42> */
[----:B------:R-:W-:-:S04]  /*a6c0*/  USEL UR4, URZ, 0x1, UP0 ;  /* 0x000000013f047887 */ /* 0x000fc80008000000 */
[----:B------:R-:W-:Y:S01]  /*a6d0*/  ULOP3.LUT UR39, UR39, UR4, URZ, 0x3c, !UPT ;  /* 0x0000000427277292 */ /* 0x000fe2000f8e3c3f */
        /* <DEDUP_REMOVED lines=8> */
[----:B------:R-:W-:Y:S01]  /*a760*/  FMUL.FTZ R36, R36, R5 ;  /* 0x0000000524247220 */ /* 0x000fe20000410000 */
[----:B-1----:R-:W-:-:S02]  /*a770*/  IMAD.U32 R6, RZ, RZ, UR10 ;  /* 0x0000000aff067e24 */ /* 0x002fc4000f8e00ff */
[-C--:B------:R-:W-:Y:S01]  /*a780*/  FMUL.FTZ R37, R37, R5.reuse ;  /* 0x0000000525257220 */ /* 0x080fe20000410000 */
[-C--:B------:R-:W-:Y:S01]  /*a790*/  FMUL.FTZ R40, R40, R5.reuse ;  /* 0x0000000528287220 */ /* 0x080fe20000410000 */
[-C--:B------:R-:W-:Y:S01]  /*a7a0*/  FMUL.FTZ R41, R41, R5.reuse ;  /* 0x0000000529297220 */ /* 0x080fe20000410000 */
[-C--:B------:R-:W-:Y:S01]  /*a7b0*/  FMUL.FTZ R44, R44, R5.reuse ;  /* 0x000000052c2c7220 */ /* 0x080fe20000410000 */
[----:B------:R1:W-:Y:S01]  /*a7c0*/  STL [R1+0x14], R6 ;  /* 0x0000140601007387 */ /* 0x0003e20000100800 */
        /* <DEDUP_REMOVED lines=37> */
.L_x_9525:
        /* <DEDUP_REMOVED lines=13> */
[----:B------:R-:W-:Y:S01]  /*aaf0*/  R2UR UR16, R19 ;  /* 0x00000000131072ca */ /* 0x000fe200000e0000 */
[----:B------:R-:W-:Y:S01]  /*ab00*/  ULDC.64 UR10, c[0x0][0xc00] ;  /* 0x00030000000a7ab9 */ /* 0x000fe20000000a00 */
[----:B------:R-:W3:Y:S04]  /*ab10*/  LDL.LU R9, [R1+0x10] ;  /* 0x0000100001097983 */ /* 0x000ee80000300800 */
[----:B------:R-:W4:Y:S04]  /*ab20*/  LDL R8, [R1+0x48] ;  /* 0x0000480001087983 */ /* 0x000f280000100800 */
[----:B------:R-:W4:Y:S01]  /*ab30*/  LDL R80, [R1+0x4] ;  /* 0x0000040001507983 */ /* 0x000f220000100800 */
[----:B------:R-:W-:Y:S01]  /*ab40*/  ULDC.64 UR18, c[0x0][0x208] ;  /* 0x0000820000127ab9 */ /* 0x000fe20000000a00 */
[----:B------:R-:W-:-:S02]  /*ab50*/  R2UR UR15, R23 ;  /* 0x00000000170f72ca */ /* 0x000fc400000e0000 */
[----:B------:R-:W4:Y:S01]  /*ab60*/  LDL R81, [R1+0x44] ;  /* 0x0000440001517983 */ /* 0x000f220000100800 */
[----:B------:R-:W-:Y:S01]  /*ab70*/  R2UR UR20, R156 ;  /* 0x000000009c1472ca */ /* 0x000fe200000e0000 */
[----:B------:R-:W-:Y:S01]  /*ab80*/  UMOV UR8, UR37 ;  /* 0x0000002500087c82 */ /* 0x000fe20008000000 */
[----:B0-----:R-:W-:Y:S01]  /*ab90*/  UMOV UR9, UR4 ;  /* 0x0000000400097c82 */ /* 0x001fe20008000000 */
[----:B------:R-:W-:Y:S02]  /*aba0*/  IMAD.U32 R16, RZ, RZ, UR8 ;  /* 0x00000008ff107e24 */ /* 0x000fe4000f8e00ff */
[----:B------:R-:W-:Y:S01]  /*abb0*/  IMAD.U32 R17, RZ, RZ, UR9 ;  /* 0x00000009ff117e24 */ /* 0x000fe2000f8e00ff */
[----:B------:R-:W-:Y:S01]  /*abc0*/  BAR.SYNC.DEFER_BLOCKING 0x1, 0x180 ;  /* 0x0046000000007b1d */ /* 0x000fe20000010000 */
[----:B--2---:R-:W-:Y:S02]  /*abd0*/  R2UR UR14, R10 ;  /* 0x000000000a0e72ca */ /* 0x004fe400000e0000 */
[----:B---3--:R-:W-:Y:S01]  /*abe0*/  R2UR UR13, R9 ;  /* 0x00000000090d72ca */ /* 0x008fe200000e0000 */
[----:B----4-:R-:W-:Y:S01]  /*abf0*/  IMAD.WIDE R4, R8, 0x2, R16 ;  /* 0x0000000208047825 */ /* 0x010fe200078e0210 */
[----:B------:R-:W-:-:S02]  /*ac00*/  R2UR UR21, R80 ;  /* 0x00000000501572ca */ /* 0x000fc400000e0000 */
[C---:B------:R-:W-:Y:S02]  /*ac10*/  LOP3.LUT R7, R4.reuse, 0x180, RZ, 0xc0, !PT ;  /* 0x0000018004077812 */ /* 0x040fe400078ec0ff */
[C---:B------:R-:W-:Y:S02]  /*ac20*/  IADD3 R10, P3, R4.reuse, 0x3000, RZ ;  /* 0x00003000040a7810 */ /* 0x040fe40007f7e0ff */
[----:B------:R-:W-:Y:S02]  /*ac30*/  IADD3 R19, P4, R4, 0x20, RZ ;  /* 0x0000002004137810 */ /* 0x000fe40007f9e0ff */
[----:B------:R-:W-:Y:S02]  /*ac40*/  SHF.R.U64 R7, R7, 0x3, RZ ;  /* 0x0000000307077819 */ /* 0x000fe400000012ff */
[----:B------:R-:W-:Y:S02]  /*ac50*/  LOP3.LUT R8, R10, 0x180, RZ, 0xc0, !PT ;  /* 0x000001800a087812 */ /* 0x000fe400078ec0ff */
[----:B------:R-:W-:-:S02]  /*ac60*/  LOP3.LUT R6, R19, 0x180, RZ, 0xc0, !PT ;  /* 0x0000018013067812 */ /* 0x000fc400078ec0ff */
[C---:B------:R-:W-:Y:S02]  /*ac70*/  IADD3 R75, P2, R4.reuse, 0x3020, RZ ;  /* 0x00003020044b7810 */ /* 0x040fe40007f5e0ff */
[C---:B------:R-:W-:Y:S02]  /*ac80*/  IADD3 R77, P1, R4.reuse, 0x6000, RZ ;  /* 0x00006000044d7810 */ /* 0x040fe40007f3e0ff */
[----:B------:R-:W-:Y:S02]  /*ac90*/  IADD3 R26, P0, R4, 0x6020, RZ ;  /* 0x00006020041a7810 */ /* 0x000fe40007f1e0ff */
[----:B------:R-:W-:Y:S02]  /*aca0*/  LOP3.LUT R4, R7, R4, RZ, 0x3c, !PT ;  /* 0x0000000407047212 */ /* 0x000fe400078e3cff */
[----:B------:R-:W-:Y:S02]  /*acb0*/  SHF.R.U64 R7, R8, 0x3, RZ ;  /* 0x0000000308077819 */ /* 0x000fe400000012ff */
[----:B------:R-:W-:-:S02]  /*acc0*/  SHF.R.U64 R6, R6, 0x3, RZ ;  /* 0x0000000306067819 */ /* 0x000fc400000012ff */
[----:B------:R-:W-:Y:S02]  /*acd0*/  LOP3.LUT R14, R7, R10, RZ, 0x3c, !PT ;  /* 0x0000000a070e7212 */ /* 0x000fe400078e3cff */
[----:B------:R-:W-:Y:S02]  /*ace0*/  LOP3.LUT R8, R75, 0x180, RZ, 0xc0, !PT ;  /* 0x000001804b087812 */ /* 0x000fe400078ec0ff */
[----:B------:R-:W-:Y:S02]  /*acf0*/  LOP3.LUT R12, R6, R19, RZ, 0x3c, !PT ;  /* 0x00000013060c7212 */ /* 0x000fe400078e3cff */
[----:B------:R-:W-:Y:S02]  /*ad00*/  LOP3.LUT R10, R77, 0x180, RZ, 0xc0, !PT ;  /* 0x000001804d0a7812 */ /* 0x000fe400078ec0ff */
[----:B------:R-:W-:Y:S02]  /*ad10*/  LOP3.LUT R19, R26, 0x180, RZ, 0xc0, !PT ;  /* 0x000001801a137812 */ /* 0x000fe400078ec0ff */
[----:B------:R-:W-:Y:S01]  /*ad20*/  SHF.R.U64 R8, R8, 0x3, RZ ;  /* 0x0000000308087819 */ /* 0x000fe200000012ff */
[--C-:B------:R-:W-:Y:S01]  /*ad30*/  IMAD.X R13, RZ, RZ, R5.reuse, P4 ;  /* 0x000000ffff0d7224 */ /* 0x100fe200020e0605 */
[----:B------:R-:W-:Y:S01]  /*ad40*/  SHF.R.U64 R10, R10, 0x3, RZ ;  /* 0x000000030a0a7819 */ /* 0x000fe200000012ff */
[--C-:B------:R-:W-:Y:S01]  /*ad50*/  IMAD.X R15, RZ, RZ, R5.reuse, P3 ;  /* 0x000000ffff0f7224 */ /* 0x100fe200018e0605 */
[----:B------:R-:W-:Y:S01]  /*ad60*/  SHF.R.U64 R19, R19, 0x3, RZ ;  /* 0x0000000313137819 */ /* 0x000fe200000012ff */
[--C-:B------:R-:W-:Y:S01]  /*ad70*/  IMAD.X R25, RZ, RZ, R5.reuse, P2 ;  /* 0x000000ffff197224 */ /* 0x100fe200010e0605 */
[----:B------:R-:W-:Y:S01]  /*ad80*/  LOP3.LUT R24, R8, R75, RZ, 0x3c, !PT ;  /* 0x0000004b08187212 */ /* 0x000fe200078e3cff */
[--C-:B------:R-:W-:Y:S01]  /*ad90*/  IMAD.X R9, RZ, RZ, R5.reuse, P1 ;  /* 0x000000ffff097224 */ /* 0x100fe200008e0605 */
[----:B------:R-:W-:Y:S01]  /*ada0*/  MOV R27, R4 ;  /* 0x00000004001b7202 */ /* 0x000fe20000000f00 */
[----:B------:R-:W-:Y:S01]  /*adb0*/  IMAD.X R11, RZ, RZ, R5, P0 ;  /* 0x000000ffff0b7224 */ /* 0x000fe200000e0605 */
[----:B------:R-:W-:-:S02]  /*adc0*/  LOP3.LUT R8, R10, R77, RZ, 0x3c, !PT ;  /* 0x0000004d0a087212 */ /* 0x000fc400078e3cff */
[----:B------:R-:W-:Y:S02]  /*add0*/  F2FP.F16.F32.PACK_AB R4, R21, R20 ;  /* 0x000000141504723e */ /* 0x000fe400000000ff */
[----:B------:R-:W-:Y:S02]  /*ade0*/  F2FP.F16.F32.PACK_AB R5, R73, R72 ;  /* 0x000000484905723e */ /* 0x000fe400000000ff */
[----:B------:R-:W-:Y:S02]  /*adf0*/  F2FP.F16.F32.PACK_AB R6, R29, R28 ;  /* 0x0000001c1d06723e */ /* 0x000fe400000000ff */
[----:B------:R-:W-:Y:S02]  /*ae00*/  F2FP.F16.F32.PACK_AB R7, R31, R30 ;  /* 0x0000001e1f07723e */ /* 0x000fe400000000ff */
[----:B------:R-:W-:Y:S02]  /*ae10*/  LOP3.LUT R10, R19, R26, RZ, 0x3c, !PT ;  /* 0x0000001a130a7212 */ /* 0x000fe400078e3cff */
[----:B------:R-:W-:-:S02]  /*ae20*/  MOV R26, R12 ;  /* 0x0000000c001a7202 */ /* 0x000fc40000000f00 */
[----:B------:R-:W-:Y:S02]  /*ae30*/  MOV R79, R14 ;  /* 0x0000000e004f7202 */ /* 0x000fe40000000f00 */
[----:B------:R-:W-:Y:S02]  /*ae40*/  F2FP.F16.F32.PACK_AB R12, R33, R32 ;  /* 0x00000020210c723e */ /* 0x000fe400000000ff */
[----:B------:R-:W-:Y:S02]  /*ae50*/  F2FP.F16.F32.PACK_AB R13, R35, R34 ;  /* 0x00000022230d723e */ /* 0x000fe400000000ff */
[----:B------:R-:W-:Y:S02]  /*ae60*/  F2FP.F16.F32.PACK_AB R14, R37, R36 ;  /* 0x00000024250e723e */ /* 0x000fe400000000ff */
[----:B------:R-:W-:Y:S01]  /*ae70*/  F2FP.F16.F32.PACK_AB R15, R39, R38 ;  /* 0x00000026270f723e */ /* 0x000fe200000000ff */
[----:B------:R0:W-:Y:S01]  /*ae80*/  STSM.16.M88.4 [R27], R4 ;  /* 0x000000041b007844 */ /* 0x0001e20000000200 */
[----:B------:R-:W-:-:S02]  /*ae90*/  MOV R19, R8 ;  /* 0x0000000800137202 */ /* 0x000fc40000000f00 */
[----:B------:R-:W-:Y:S01]  /*aea0*/  MOV R76, R10 ;  /* 0x0000000a004c7202 */ /* 0x000fe20000000f00 */
[----:B------:R1:W-:Y:S01]  /*aeb0*/  STSM.16.M88.4 [R26], R12 ;  /* 0x0000000c1a007844 */ /* 0x0003e20000000200 */
[----:B------:R-:W-:Y:S02]  /*aec0*/  MOV R78, R24 ;  /* 0x00000018004e7202 */ /* 0x000fe40000000f00 */
[----:B------:R-:W-:Y:S02]  /*aed0*/  F2FP.F16.F32.PACK_AB R8, R49, R48 ;  /* 0x000000303108723e */ /* 0x000fe400000000ff */
[----:B------:R-:W-:Y:S02]  /*aee0*/  F2FP.F16.F32.PACK_AB R9, R51, R50 ;  /* 0x000000323309723e */ /* 0x000fe400000000ff */
[----:B------:R-:W-:Y:S02]  /*aef0*/  F2FP.F16.F32.PACK_AB R10, R53, R52 ;  /* 0x00000034350a723e */ /* 0x000fe400000000ff */
[----:B------:R-:W-:-:S02]  /*af00*/  F2FP.F16.F32.PACK_AB R11, R55, R54 ;  /* 0x00000036370b723e */ /* 0x000fc400000000ff */
[----:B0-----:R-:W-:Y:S02]  /*af10*/  F2FP.F16.F32.PACK_AB R4, R41, R40 ;  /* 0x000000282904723e */ /* 0x001fe400000000ff */
[----:B------:R-:W-:Y:S02]  /*af20*/  F2FP.F16.F32.PACK_AB R5, R43, R42 ;  /* 0x0000002a2b05723e */ /* 0x000fe400000000ff */
[----:B------:R-:W-:Y:S02]  /*af30*/  F2FP.F16.F32.PACK_AB R6, R45, R44 ;  /* 0x0000002c2d06723e */ /* 0x000fe400000000ff */
[----:B------:R-:W-:Y:S02]  /*af40*/  F2FP.F16.F32.PACK_AB R7, R47, R46 ;  /* 0x0000002e2f07723e */ /* 0x000fe400000000ff */
[----:B-1----:R-:W-:Y:S02]  /*af50*/  F2FP.F16.F32.PACK_AB R12, R57, R56 ;  /* 0x00000038390c723e */ /* 0x002fe400000000ff */
[----:B------:R-:W-:-:S02]  /*af60*/  F2FP.F16.F32.PACK_AB R13, R59, R58 ;  /* 0x0000003a3b0d723e */ /* 0x000fc400000000ff */
[----:B------:R-:W-:Y:S02]  /*af70*/  F2FP.F16.F32.PACK_AB R14, R61, R60 ;  /* 0x0000003c3d0e723e */ /* 0x000fe400000000ff */
[----:B------:R-:W-:Y:S02]  /*af80*/  F2FP.F16.F32.PACK_AB R15, R63, R62 ;  /* 0x0000003e3f0f723e */ /* 0x000fe400000000ff */
[----:B------:R-:W-:Y:S02]  /*af90*/  F2FP.F16.F32.PACK_AB R24, R65, R64 ;  /* 0x000000404118723e */ /* 0x000fe400000000ff */
        /* <DEDUP_REMOVED lines=14> */
[----:B------:R-:W-:Y:S01]  /*b080*/  IMAD.U32 R74, RZ, RZ, UR8 ;  /* 0x00000008ff4a7e24 */ /* 0x000fe2000f8e00ff */
[----:B0-----:R-:W0:Y:S03]  /*b090*/  LDC R76, c[0x0][0xbe8] ;  /* 0x0002fa00ff4c7b82 */ /* 0x001e260000000800 */
[----:B------:R-:W-:Y:S01]  /*b0a0*/  IMAD.U32 R75, RZ, RZ, UR9 ;  /* 0x00000009ff4b7e24 */ /* 0x000fe2000f8e00ff */
[----:B------:R-:W-:-:S04]  /*b0b0*/  ULDC.64 UR8, c[0x0][0xc08] ;  /* 0x0003020000087ab9 */ /* 0x000fc80000000a00 */
[----:B------:R-:W2:Y:S01]  /*b0c0*/  @P0 LDG.E R77, desc[UR18][R74.64] ;  /* 0x000000124a4d0981 */ /* 0x000ea2000c1e1900 */
[----:B------:R-:W-:-:S04]  /*b0d0*/  UISETP.NE.U32.AND UP0, UPT, UR8, URZ, UPT ;  /* 0x0000003f0800728c */ /* 0x000fc8000bf05070 */
[----:B------:R-:W-:Y:S01]  /*b0e0*/  UISETP.NE.AND.EX UP0, UPT, UR9, URZ, UPT, UP0 ;  /* 0x0000003f0900728c */ /* 0x000fe2000bf05300 */
[----:B0-----:R-:W-:-:S05]  /*b0f0*/  ISETP.NE.AND P1, PT, R76, 0x1, PT ;  /* 0x000000014c00780c */ /* 0x001fca0003f25270 */
[----:B------:R-:W-:-:S05]  /*b100*/  PLOP3.LUT P4, PT, PT, PT, UP0, 0x80, 0x0 ;  /* 0x000000000000781c */ /* 0x000fca0003f8f008 */
[----:B------:R-:W-:-:S03]  /*b110*/  @UP0 UIADD3 UR8, UP1, UR4, UR8, URZ ;  /* 0x0000000804080290 */ /* 0x000fc6000ff3e03f */
[----:B------:R-:W-:Y:S01]  /*b120*/  ULDC UR4, c[0x0][0xa88] ;  /* 0x0002a20000047ab9 */ /* 0x000fe20000000800 */
[----:B------:R-:W-:Y:S01]  /*b130*/  @UP0 UIADD3.X UR9, UR12, UR9, URZ, UP1, !UPT ;  /* 0x000000090c090290 */ /* 0x000fe20008ffe43f */
[----:B------:R-:W-:Y:S01]  /*b140*/  IMAD.U32 R19, RZ, RZ, UR4 ;  /* 0x00000004ff137e24 */ /* 0x000fe2000f8e00ff */
[----:B------:R-:W-:Y:S01]  /*b150*/  UISETP.NE.AND UP0, UPT, UR16, URZ, UPT ;  /* 0x0000003f1000728c */ /* 0x000fe2000bf05270 */
[----:B------:R-:W-:Y:S01]  /*b160*/  ULDC UR4, c[0x0][0xad4] ;  /* 0x0002b50000047ab9 */ /* 0x000fe20000000800 */
[----:B------:R-:W0:Y:S01]  /*b170*/  @P1 LDC R6, c[0x0][0xbec] ;  /* 0x0002fb00ff061b82 */ /* 0x000e220000000800 */
[----:B------:R-:W-:Y:S01]  /*b180*/  IMAD.U32 R4, RZ, RZ, UR8 ;  /* 0x00000008ff047e24 */ /* 0x000fe2000f8e00ff */
[----:B------:R-:W-:Y:S01]  /*b190*/  USEL UR4, UR16, UR4, UP0 ;  /* 0x0000000410047287 */ /* 0x000fe20008000000 */
[----:B------:R-:W-:-:S03]  /*b1a0*/  IMAD.U32 R5, RZ, RZ, UR9 ;  /* 0x00000009ff057e24 */ /* 0x000fc6000f8e00ff */
[----:B------:R-:W-:Y:S02]  /*b1b0*/  UISETP.GT.AND UP1, UPT, UR4, 0x1, UPT ;  /* 0x000000010400788c */ /* 0x000fe4000bf24270 */
[----:B------:R-:W1:Y:S01]  /*b1c0*/  @P1 LDC R9, c[0x0][0xbf0] ;  /* 0x0002fc00ff091b82 */ /* 0x000e620000000800 */
[----:B------:R0:W5:Y:S01]  /*b1d0*/  @P4 LDG.E R19, desc[UR18][R4.64] ;  /* 0x0000001204134981 */ /* 0x000162000c1e1900 */
[----:B------:R-:W-:Y:S02]  /*b1e0*/  UMOV UR19, 0x9b8 ;  /* 0x000009b800137882 */ /* 0x000fe40000000000 */
[----:B------:R-:W-:Y:S02]  /*b1f0*/  USEL UR19, UR19, 0x978, UP1 ;  /* 0x0000097813137887 */ /* 0x000fe40008800000 */
[----:B------:R-:W-:Y:S01]  /*b200*/  UISETP.NE.U32.AND UP0, UPT, UR10, URZ, UPT ;  /* 0x0000003f0a00728c */ /* 0x000fe2000bf05070 */
[----:B------:R-:W-:Y:S01]  /*b210*/  IMAD.U32 R11, RZ, RZ, UR21 ;  /* 0x00000015ff0b7e24 */ /* 0x000fe2000f8e00ff */
[----:B------:R-:W-:-:S02]  /*b220*/  UMOV UR4, URZ ;  /* 0x0000003f00047c82 */ /* 0x000fc40008000000 */
[----:B------:R-:W-:Y:S01]  /*b230*/  UISETP.NE.AND.EX UP0, UPT, UR11, URZ, UPT, UP0 ;  /* 0x0000003f0b00728c */ /* 0x000fe2000bf05300 */
[----:B------:R-:W-:Y:S01]  /*b240*/  IMAD R11, R11, 0xc0, R81 ;  /* 0x000000c00b0b7824 */ /* 0x000fe200078e0251 */
[----:B------:R-:W-:Y:S02]  /*b250*/  USEL UR9, UR15, URZ, UP1 ;  /* 0x0000003f0f097287 */ /* 0x000fe40008800000 */
[----:B------:R-:W-:Y:S02]  /*b260*/  USEL UR8, UR14, URZ, !UP0 ;  /* 0x0000003f0e087287 */ /* 0x000fe4000c000000 */
[----:B------:R-:W-:Y:S01]  /*b270*/  USEL UR18, UR13, URZ, !UP0 ;  /* 0x0000003f0d127287 */ /* 0x000fe2000c000000 */
[----:B0-----:R-:W-:Y:S01]  /*b280*/  @P1 IMAD.HI.U32 R4, R11, R6, RZ ;  /* 0x000000060b041227 */ /* 0x001fe200078e00ff */
[----:B------:R-:W-:Y:S01]  /*b290*/  ULDC.64 UR10, c[0x0][UR19+0x218] ;  /* 0x00008600130a7abb */ /* 0x000fe20008000a00 */
[----:B------:R-:W-:Y:S01]  /*b2a0*/  ULDC.64 UR12, c[0x0][UR19+0x220] ;  /* 0x00008800130c7abb */ /* 0x000fe20008000a00 */
[----:B------:R-:W-:Y:S01]  /*b2b0*/  ULDC.64 UR14, c[0x0][UR19+0x228] ;  /* 0x00008a00130e7abb */ /* 0x000fe20008000a00 */
[----:B------:R-:W-:-:S02]  /*b2c0*/  UIMAD.WIDE.U32 UR16, UR10, UR20, URZ ;  /* 0x000000140a1072a5 */ /* 0x000fc4000f8e003f */
[----:B------:R-:W-:Y:S02]  /*b2d0*/  UIMAD UR13, UR13, UR8, URZ ;  /* 0x000000080d0d72a4 */ /* 0x000fe4000f8e023f */
[----:B------:R-:W-:Y:S01]  /*b2e0*/  UIMAD UR20, UR11, UR20, URZ ;  /* 0x000000140b1472a4 */ /* 0x000fe2000f8e023f */
[----:B------:R-:W-:Y:S01]  /*b2f0*/  IMAD.MOV.U32 R7, RZ, RZ, R11 ;  /* 0x000000ffff077224 */ /* 0x000fe200078e000b */
[----:B------:R-:W-:Y:S02]  /*b300*/  UIMAD.WIDE.U32 UR10, UR12, UR8, URZ ;  /* 0x000000080c0a72a5 */ /* 0x000fe4000f8e003f */
[----:B------:R-:W-:Y:S01]  /*b310*/  UIMAD.WIDE.U32 UR22, UR14, UR9, URZ ;  /* 0x000000090e1672a5 */ /* 0x000fe2000f8e003f */
[----:B-1----:R-:W-:Y:S01]  /*b320*/  @P1 SHF.R.U32.HI R7, RZ, R9, R4 ;  /* 0x00000009ff071219 */ /* 0x002fe20000011604 */
[----:B------:R-:W-:Y:S02]  /*b330*/  UIMAD UR9, UR15, UR9, URZ ;  /* 0x000000090f0972a4 */ /* 0x000fe4000f8e023f */
[----:B------:R-:W-:-:S02]  /*b340*/  UIMAD UR13, UR12, UR18, UR13 ;  /* 0x000000120c0d72a4 */ /* 0x000fc4000f8e020d */
[----:B------:R-:W-:Y:S01]  /*b350*/  UIADD3 UR20, UR17, UR20, URZ ;  /* 0x0000001411147290 */ /* 0x000fe2000fffe03f */
[--C-:B------:R-:W-:Y:S02]  /*b360*/  IMAD.MOV R9, RZ, RZ, -R7.reuse ;  /* 0x000000ffff097224 */ /* 0x100fe400078e0a07 */
[----:B------:R-:W-:Y:S02]  /*b370*/  IMAD.U32 R4, RZ, RZ, UR22 ;  /* 0x00000016ff047e24 */ /* 0x000fe4000f8e00ff */
[----:B------:R-:W-:Y:S01]  /*b380*/  IMAD.U32 R5, RZ, RZ, UR23 ;  /* 0x00000017ff057e24 */ /* 0x000fe2000f8e00ff */
[----:B------:R-:W-:Y:S01]  /*b390*/  SHF.R.S32.HI R5, RZ, 0x1f, R7 ;  /* 0x0000001fff057819 */ /* 0x000fe20000011407 */
[----:B------:R-:W-:-:S05]  /*b3a0*/  IMAD R9, R76, R9, R11 ;  /* 0x000000094c097224 */ /* 0x000fca00078e020b */
[----:B------:R-:W-:Y:S01]  /*b3b0*/  SHF.R.S32.HI R6, RZ, 0x1f, R9 ;  /* 0x0000001fff067819 */ /* 0x000fe20000011409 */
[----:B------:R-:W-:Y:S01]  /*b3c0*/  IMAD.U32 R12, RZ, RZ, UR21 ;  /* 0x00000015ff0c7e24 */ /* 0x000fe2000f8e00ff */
        /* <DEDUP_REMOVED lines=9> */
[----:B------:R-:W-:Y:S01]  /*b460*/  ULDC.64 UR10, c[0x0][UR19+0x210] ;  /* 0x00008400130a7abb */ /* 0x000fe20008000a00 */
[----:B------:R-:W-:Y:S01]  /*b470*/  @!UP1 ULDC UR12, c[0x0][0xb50] ;  /* 0x0002d400000c9ab9 */ /* 0x000fe20000000800 */
[----:B------:R-:W-:Y:S01]  /*b480*/  IMAD R7, R9, UR11, RZ ;  /* 0x0000000b09077c24 */ /* 0x000fe2000f8e02ff */
[----:B------:R-:W-:-:S02]  /*b490*/  @!UP1 ULDC UR13, c[0x0][0xb54] ;  /* 0x0002d500000d9ab9 */ /* 0x000fc40000000800 */
[----:B------:R-:W-:Y:S01]  /*b4a0*/  IADD3.X R5, R5, UR9, R8, P2, P3 ;  /* 0x0000000905057c10 */ /* 0x000fe200097e6408 */
        /* <DEDUP_REMOVED lines=11> */
.L_x_9548:
[----:B------:R-:W2:Y:S01]  /*b560*/  LDL R13, [R1+0x40] ;  /* 0x00004000010d7983 */ /* 0x000ea20000100800 */
[----:B------:R-:W0:Y:S03]  /*b570*/  S2R R4, SR_TID.X ;  /* 0x0000000000047919 */ /* 0x000e260000002100 */
[----:B------:R-:W-:Y:S04]  /*b580*/  SHFL.IDX PT, R5, R10, RZ, 0x1c1f ;  /* 0x001c1fff0a057589 */ /* 0x000fe800000e0000 */
[----:B------:R-:W-:Y:S04]  /*b590*/  SHFL.IDX PT, R6, R9, 0x1, 0x1c1f ;  /* 0x003c1f0009067f89 */ /* 0x000fe800000e0000 */
[----:B------:R-:W-:Y:S01]  /*b5a0*/  SHFL.IDX PT, R7, R10, 0x1, 0x1c1f ;  /* 0x003c1f000a077f89 */ /* 0x000fe200000e0000 */
[----:B0-----:R-:W-:-:S05]  /*b5b0*/  VIADD R14, R4, 0xffffff80 ;  /* 0xffffff80040e7836 */ /* 0x001fca0000000000 */
[----:B------:R-:W-:-:S04]  /*b5c0*/  SHF.R.S32.HI R8, RZ, 0x1f, R14 ;  /* 0x0000001fff087819 */ /* 0x000fc8000001140e */
[----:B------:R-:W-:-:S04]  /*b5d0*/  LEA.HI R8, R8, R14, RZ, 0x7 ;  /* 0x0000000e08087211 */ /* 0x000fc800078f38ff */
[----:B------:R-:W-:Y:S01]  /*b5e0*/  LOP3.LUT R8, R8, 0xffffff80, RZ, 0xc0, !PT ;  /* 0xffffff8008087812 */ /* 0x000fe200078ec0ff */
[----:B------:R-:W0:Y:S04]  /*b5f0*/  SHFL.IDX PT, R4, R9, RZ, 0x1c1f ;  /* 0x001c1fff09047589 */ /* 0x000e2800000e0000 */
[----:B------:R-:W-:Y:S02]  /*b600*/  IMAD.IADD R8, R14, 0x1, -R8 ;  /* 0x000000010e087824 */ /* 0x000fe400078e0a08 */
[----:B-----5:R-:W-:-:S03]  /*b610*/  IMAD R19, R19, R76, RZ ;  /* 0x0000004c13137224 */ /* 0x020fc600078e02ff */
[----:B------:R-:W-:Y:S01]  /*b620*/  LOP3.LUT P0, RZ, R8, 0x3, RZ, 0xc0, !PT ;  /* 0x0000000308ff7812 */ /* 0x000fe2000780c0ff */
[----:B------:R-:W-:Y:S01]  /*b630*/  ULDC.64 UR10, c[0x0][0x208] ;  /* 0x00008200000a7ab9 */ /* 0x000fe20000000a00 */
[----:B--2---:R-:W-:-:S04]  /*b640*/  IMAD R12, R12, 0xc0, R13 ;  /* 0x000000c00c0c7824 */ /* 0x004fc800078e020d */
[C---:B------:R-:W-:Y:S01]  /*b650*/  VIADD R8, R12.reuse, 0x8 ;  /* 0x000000080c087836 */ /* 0x040fe20000000000 */
[----:B------:R-:W-:-:S04]  /*b660*/  ISETP.GE.OR P2, PT, R12, R19, P0 ;  /* 0x000000130c00720c */ /* 0x000fc80000746670 */
[----:B------:R-:W-:-:S09]  /*b670*/  ISETP.GE.OR P0, PT, R8, R19, P0 ;  /* 0x000000130800720c */ /* 0x000fd20000706670 */
[----:B0-----:R0:W-:Y:S04]  /*b680*/  @!P2 ST.E desc[UR10][R4.64], R0 ;  /* 0x000000000400a985 */ /* 0x0011e8000c10190a */
[----:B------:R0:W-:Y:S01]  /*b690*/  @!P0 ST.E desc[UR10][R6.64], R3 ;  /* 0x0000000306008985 */ /* 0x0001e2000c10190a */
[----:B------:R-:W-:-:S13]  /*b6a0*/  PLOP3.LUT P0, PT, PT, PT, UP1, 0x80, 0x0 ;  /* 0x000000000000781c */ /* 0x000fda0003f0f018 */
[----:B0-----:R-:W-:Y:S05]  /*b6b0*/  @P0 BRA `(.L_x_9549) ;  /* 0x00000008003c0947 */ /* 0x001fea0003800000 */
        /* <DEDUP_REMOVED lines=14> */
[C---:B------:R-:W-:Y:S02]  /*b7a0*/  IADD3 R25, P3, R16.reuse, 0x4800, RZ ;  /* 0x0000480010197810 */ /* 0x040fe40007f7e0ff */
[C---:B------:R-:W-:Y:S02]  /*b7b0*/  IADD3 R29, P4, R16.reuse, 0x6000, RZ ;  /* 0x00006000101d7810 */ /* 0x040fe40007f9e0ff */
[----:B------:R-:W-:Y:S02]  /*b7c0*/  LOP3.LUT R5, R16, 0x180, RZ, 0xc0, !PT ;  /* 0x0000018010057812 */ /* 0x000fe400078ec0ff */
[----:B------:R-:W-:-:S02]  /*b7d0*/  LOP3.LUT R8, R9, 0x180, RZ, 0xc0, !PT ;  /* 0x0000018009087812 */ /* 0x000fc400078ec0ff */
[----:B------:R-:W-:Y:S02]  /*b7e0*/  LOP3.LUT R12, R13, 0x180, RZ, 0xc0, !PT ;  /* 0x000001800d0c7812 */ /* 0x000fe400078ec0ff */
[----:B------:R-:W-:Y:S02]  /*b7f0*/  LOP3.LUT R24, R25, 0x180, RZ, 0xc0, !PT ;  /* 0x0000018019187812 */ /* 0x000fe400078ec0ff */
[----:B------:R-:W-:Y:S02]  /*b800*/  LOP3.LUT R28, R29, 0x180, RZ, 0xc0, !PT ;  /* 0x000001801d1c7812 */ /* 0x000fe400078ec0ff */
[----:B------:R-:W-:Y:S02]  /*b810*/  SHF.R.U64 R5, R5, 0x3, RZ ;  /* 0x0000000305057819 */ /* 0x000fe400000012ff */
[----:B------:R-:W-:Y:S02]  /*b820*/  IADD3 R3, P5, R16, 0x7800, RZ ;  /* 0x0000780010037810 */ /* 0x000fe40007fbe0ff */
[----:B------:R-:W-:-:S02]  /*b830*/  SHF.R.U64 R8, R8, 0x3, RZ ;  /* 0x0000000308087819 */ /* 0x000fc400000012ff */
[----:B------:R-:W-:Y:S01]  /*b840*/  SHF.R.U64 R12, R12, 0x3, RZ ;  /* 0x000000030c0c7819 */ /* 0x000fe200000012ff */
[----:B------:R-:W-:Y:S01]  /*b850*/  IMAD.X R33, RZ, RZ, R17, P5 ;  /* 0x000000ffff217224 */ /* 0x000fe200028e0611 */
[----:B------:R-:W-:Y:S02]  /*b860*/  SHF.R.U64 R24, R24, 0x3, RZ ;  /* 0x0000000318187819 */ /* 0x000fe400000012ff */
[----:B------:R-:W-:Y:S02]  /*b870*/  SHF.R.U64 R28, R28, 0x3, RZ ;  /* 0x000000031c1c7819 */ /* 0x000fe400000012ff */
[----:B------:R-:W-:Y:S02]  /*b880*/  LOP3.LUT R16, R5, R16, RZ, 0x3c, !PT ;  /* 0x0000001005107212 */ /* 0x000fe400078e3cff */
[----:B------:R-:W-:Y:S02]  /*b890*/  SHF.R.S32.HI R20, RZ, 0x1f, R75 ;  /* 0x0000001fff147819 */ /* 0x000fe4000001144b */
[----:B------:R-:W-:Y:S01]  /*b8a0*/  LOP3.LUT R0, R3, 0x180, RZ, 0xc0, !PT ;  /* 0x0000018003007812 */ /* 0x000fe200078ec0ff */
[----:B------:R0:W5:Y:S01]  /*b8b0*/  LD.E.128 R4, desc[UR10][R16.64] ;  /* 0x0000000a10047980 */ /* 0x000162000c101d00 */
        /* <DEDUP_REMOVED lines=8> */
[----:B------:R-:W-:Y:S01]  /*b940*/  LEA.HI R20, R20, R75, RZ, 0x2 ;  /* 0x0000004b14147211 */ /* 0x000fe200078f10ff */
[----:B0-----:R-:W0:Y:S01]  /*b950*/  @P1 LDC R17, c[0x0][0xbf0] ;  /* 0x0002fc00ff111b82 */ /* 0x001e220000000800 */
[----:B------:R-:W-:Y:S01]  /*b960*/  SHF.R.U64 R0, R0, 0x3, RZ ;  /* 0x0000000300007819 */ /* 0x000fe200000012ff */
[----:B------:R-:W-:Y:S01]  /*b970*/  UIMAD UR9, UR14, UR12, URZ ;  /* 0x0000000c0e0972a4 */ /* 0x000fe2000f8e023f */
[----:B------:R-:W-:Y:S01]  /*b980*/  LOP3.LUT R20, R20, 0xfffffffc, RZ, 0xc0, !PT ;  /* 0xfffffffc14147812 */ /* 0x000fe200078ec0ff */
[----:B------:R-:W5:Y:S01]  /*b990*/  LD.E.128 R8, desc[UR10][R8.64] ;  /* 0x0000000a08087980 */ /* 0x000f62000c101d00 */
[----:B------:R-:W-:Y:S01]  /*b9a0*/  LOP3.LUT R32, R0, R3, RZ, 0x3c, !PT ;  /* 0x0000000300207212 */ /* 0x000fe200078e3cff */
[----:B------:R-:W-:-:S02]  /*b9b0*/  ULDC.64 UR14, c[0x0][0xaf0] ;  /* 0x0002bc00000e7ab9 */ /* 0x000fc40000000a00 */
[----:B------:R-:W-:Y:S01]  /*b9c0*/  IMAD.IADD R20, R75, 0x1, -R20 ;  /* 0x000000014b147824 */ /* 0x000fe200078e0a14 */
[----:B------:R-:W5:Y:S01]  /*b9d0*/  LD.E.128 R12, desc[UR10][R12.64] ;  /* 0x0000000a0c0c7980 */ /* 0x000f62000c101d00 */
[----:B------:R-:W-:Y:S01]  /*b9e0*/  IMAD.U32 R3, RZ, RZ, UR16 ;  /* 0x00000010ff037e24 */ /* 0x000fe2000f8e00ff */
[----:B------:R-:W-:Y:S01]  /*b9f0*/  UIMAD UR9, UR4, UR13, UR9 ;  /* 0x0000000d040972a4 */ /* 0x000fe2000f8e0209 */
[----:B------:R-:W-:Y:S01]  /*ba00*/  IMAD R0, R20, 0x60, R74 ;  /* 0x0000006014007824 */ /* 0x000fe200078e024a */
[----:B------:R-:W5:Y:S04]  /*ba10*/  LD.E.128 R24, desc[UR10][R24.64] ;  /* 0x0000000a18187980 */ /* 0x000f68000c101d00 */
[----:B------:R-:W5:Y:S04]  /*ba20*/  LD.E.128 R28, desc[UR10][R28.64] ;  /* 0x0000000a1c1c7980 */ /* 0x000f68000c101d00 */
[----:B------:R-:W5:Y:S01]  /*ba30*/  LD.E.128 R32, desc[UR10][R32.64] ;  /* 0x0000000a20207980 */ /* 0x000f62000c101d00 */
[----:B------:R-:W-:Y:S01]  /*ba40*/  UIMAD.WIDE.U32 UR10, UR4, UR12, URZ ;  /* 0x0000000c040a72a5 */ /* 0x000fe2000f8e003f */
[----:B------:R-:W-:-:S02]  /*ba50*/  IMAD R20, R3, 0xc0, R0 ;  /* 0x000000c003147824 */ /* 0x000fc400078e0200 */
[----:B------:R-:W-:Y:S01]  /*ba60*/  ULDC.64 UR12, c[0x0][0xae8] ;  /* 0x0002ba00000c7ab9 */ /* 0x000fe20000000a00 */
[----:B------:R-:W-:Y:S01]  /*ba70*/  UIADD3 UR11, UR11, UR9, URZ ;  /* 0x000000090b0b7290 */ /* 0x000fe2000fffe03f */
[----:B-1----:R-:W-:Y:S01]  /*ba80*/  @P1 IMAD.HI.U32 R0, R20, R21, RZ ;  /* 0x0000001514001227 */ /* 0x002fe200078e00ff */
[----:B------:R-:W-:Y:S01]  /*ba90*/  USHF.R.S32.HI UR4, URZ, 0x1f, UR8 ;  /* 0x0000001f3f047899 */ /* 0x000fe20008011408 */
[----:B------:R-:W-:Y:S01]  /*baa0*/  @!PT LDS RZ, [RZ] ;  /* 0x00000000fffff984 */ /* 0x000fe20000000800 */
[----:B------:R-:W-:Y:S01]  /*bab0*/  @!PT LDS RZ, [RZ] ;  /* 0x00000000fffff984 */ /* 0x000fe20000000800 */
[----:B------:R-:W-:Y:S01]  /*bac0*/  @!PT LDS RZ, [RZ] ;  /* 0x00000000fffff984 */ /* 0x000fe20000000800 */
[----:B------:R-:W-:Y:S01]  /*bad0*/  @!PT LDS RZ, [RZ] ;  /* 0x00000000fffff984 */ /* 0x000fe20000000800 */
[----:B------:R1:W-:Y:S06]  /*bae0*/  MEMBAR.ALL.CTA ;  /* 0x0000000000007992 */ /* 0x0003ec0000008000 */
[----:B-1----:R-:W1:Y:S01]  /*baf0*/  FENCE.VIEW.ASYNC.S ;  /* 0x00000000000073c6 */ /* 0x002e620000000000 */
[----:B------:R-:W-:Y:S01]  /*bb00*/  UIMAD.WIDE.U32 UR10, UR17, UR12, UR10 ;  /* 0x0000000c110a72a5 */ /* 0x000fe2000f8e000a */
[----:B------:R-:W-:Y:S01]  /*bb10*/  IMAD.MOV.U32 R3, RZ, RZ, R20 ;  /* 0x000000ffff037224 */ /* 0x000fe200078e0014 */
[----:B------:R-:W-:Y:S01]  /*bb20*/  UIMAD UR4, UR4, UR14, URZ ;  /* 0x0000000e040472a4 */ /* 0x000fe2000f8e023f */
[----:B0-----:R-:W-:Y:S01]  /*bb30*/  @P1 SHF.R.U32.HI R3, RZ, R17, R0 ;  /* 0x00000011ff031219 */ /* 0x001fe20000011600 */
[----:B------:R-:W-:-:S02]  /*bb40*/  UIMAD UR11, UR17, UR13, UR11 ;  /* 0x0000000d110b72a4 */ /* 0x000fc4000f8e020b */
[----:B------:R-:W-:Y:S01]  /*bb50*/  UIMAD UR4, UR8, UR15, UR4 ;  /* 0x0000000f080472a4 */ /* 0x000fe2000f8e0204 */
[--C-:B------:R-:W-:Y:S01]  /*bb60*/  SHF.R.S32.HI R0, RZ, 0x1f, R3.reuse ;  /* 0x0000001fff007819 */ /* 0x100fe20000011403 */
[----:B------:R-:W-:Y:S01]  /*bb70*/  UIMAD.WIDE.U32 UR8, UR8, UR14, UR10 ;  /* 0x0000000e080872a5 */ /* 0x000fe2000f8e000a */
[----:B------:R-:W-:Y:S02]  /*bb80*/  IMAD.MOV R21, RZ, RZ, -R3 ;  /* 0x000000ffff157224 */ /* 0x000fe400078e0a03 */
[----:B------:R-:W-:Y:S01]  /*bb90*/  ULDC.64 UR10, c[0x0][0xae0] ;  /* 0x0002b800000a7ab9 */ /* 0x000fe20000000a00 */
[----:B------:R-:W-:Y:S01]  /*bba0*/  UIADD3 UR4, UR9, UR4, URZ ;  /* 0x0000000409047290 */ /* 0x000fe2000fffe03f */
[----:B------:R-:W-:Y:S02]  /*bbb0*/  IMAD R0, R0, UR10, RZ ;  /* 0x0000000a00007c24 */ /* 0x000fe4000f8e02ff */
[----:B------:R-:W-:Y:S02]  /*bbc0*/  IMAD R21, R76, R21, R20 ;  /* 0x000000154c157224 */ /* 0x000fe400078e0214 */
[----:B------:R-:W-:-:S02]  /*bbd0*/  IMAD R23, R3, UR11, R0 ;  /* 0x0000000b03177c24 */ /* 0x000fc4000f8e0200 */
[----:B------:R-:W-:Y:S01]  /*bbe0*/  IMAD.U32 R17, RZ, RZ, UR9 ;  /* 0x00000009ff117e24 */ /* 0x000fe2000f8e00ff */
[----:B------:R-:W-:Y:S01]  /*bbf0*/  SHF.R.S32.HI R0, RZ, 0x1f, R21 ;  /* 0x0000001fff007819 */ /* 0x000fe20000011415 */
[----:B------:R-:W-:Y:S01]  /*bc00*/  IMAD.U32 R16, RZ, RZ, UR8 ;  /* 0x00000008ff107e24 */ /* 0x000fe2000f8e00ff */
[----:B------:R-:W-:Y:S01]  /*bc10*/  ULDC.64 UR8, c[0x0][0xad8] ;  /* 0x0002b60000087ab9 */ /* 0x000fe20000000a00 */
[----:B------:R-:W-:Y:S02]  /*bc20*/  IMAD.U32 R17, RZ, RZ, UR4 ;  /* 0x00000004ff117e24 */ /* 0x000fe4000f8e00ff */
[----:B------:R-:W-:Y:S02]  /*bc30*/  IMAD R0, R0, UR8, RZ ;  /* 0x0000000800007c24 */ /* 0x000fe4000f8e02ff */
[----:B------:R-:W-:-:S04]  /*bc40*/  IMAD.WIDE.U32 R16, R3, UR10, R16 ;  /* 0x0000000a03107c25 */ /* 0x000fc8000f8e0010 */
[----:B------:R-:W-:Y:S02]  /*bc50*/  IMAD.U32 R20, RZ, RZ, UR16 ;  /* 0x00000010ff147e24 */ /* 0x000fe4000f8e00ff */
[----:B------:R-:W-:Y:S02]  /*bc60*/  IMAD.IADD R17, R17, 0x1, R23 ;  /* 0x0000000111117824 */ /* 0x000fe400078e0217 */
[C---:B------:R-:W-:Y:S02]  /*bc70*/  IMAD R3, R21.reuse, UR9, R0 ;  /* 0x0000000915037c24 */ /* 0x040fe4000f8e0200 */
[----:B------:R-:W-:Y:S01]  /*bc80*/  IMAD R0, R20, 0xc0, R74 ;  /* 0x000000c014007824 */ /* 0x000fe200078e024a */
[----:B------:R-:W-:Y:S01]  /*bc90*/  UIADD3 UR4, UR37, 0x31c20, URZ ;  /* 0x00031c2025047890 */ /* 0x000fe2000fffe03f */
[----:B------:R-:W-:Y:S01]  /*bca0*/  IMAD.WIDE.U32 R16, R21, UR8, R16 ;  /* 0x0000000815107c25 */ /* 0x000fe2000f8e0010 */
[----:B------:R-:W-:Y:S02]  /*bcb0*/  ULDC.64 UR8, c[0x0][0xa80] ;  /* 0x0002a00000087ab9 */ /* 0x000fe40000000a00 */
[----:B------:R-:W-:Y:S01]  /*bcc0*/  ISETP.GE.AND P0, PT, R0, R19, PT ;  /* 0x000000130000720c */ /* 0x000fe20003f06270 */
[----:B------:R-:W-:Y:S01]  /*bcd0*/  IMAD.IADD R3, R17, 0x1, R3 ;  /* 0x0000000111037824 */ /* 0x000fe200078e0203 */
[----:B------:R-:W-:Y:S01]  /*bce0*/  UPRMT UR4, URZ, 0x654, UR4 ;  /* 0x000006543f047896 */ /* 0x000fe20008000004 */
[----:B------:R-:W-:-:S04]  /*bcf0*/  LEA R23, P1, R16, UR8, 0x1 ;  /* 0x0000000810177c11 */ /* 0x000fc8000f8208ff */
[----:B------:R-:W-:Y:S01]  /*bd00*/  LEA.HI.X R3, R16, UR9, R3, 0x1, P1 ;  /* 0x0000000910037c11 */ /* 0x000fe200088f0c03 */
[----:B-1----:R0:W1:Y:S01]  /*bd10*/  SHFL.IDX PT, R20, R23, RZ, 0x1c1f ;  /* 0x001c1fff17147589 */ /* 0x00206200000e0000 */
[----:B------:R-:W-:Y:S02]  /*bd20*/  BSSY B1, `(.L_x_9550) ;  /* 0x0000013000017945 */ /* 0x000fe40003800000 */
[----:B------:R-:W-:Y:S01]  /*bd30*/  SYNCS.ARRIVE.TRANS64.RED.A1T0 RZ, [UR4], RZ ;  /* 0x000000ffffff79a7 */ /* 0x000fe20008100404 */
        /* <DEDUP_REMOVED lines=11> */
[----:B--2---:R-:W-:Y:S01]  /*bdf0*/  @!P0 IMAD.WIDE R16, R18, 0x2, R20 ;  /* 0x0000000212108825 */ /* 0x004fe200078e0214 */
[-C--:B------:R-:W-:Y:S02]  /*be00*/  @!P1 LEA.HI.X R37, R22, R21.reuse, R41, 0x1, P3 ;  /* 0x0000001516259211 */ /* 0x080fe400018f0c29 */
[----:B------:R-:W-:Y:S02]  /*be10*/  @!P2 LEA.HI.X R39, R144, R21, R40, 0x1, P4 ;  /* 0x000000159027a211 */ /* 0x000fe400020f0c28 */
[----:B-----5:R3:W-:Y:S04]  /*be20*/  @!P0 ST.E.128 desc[UR8][R16.64], R4 ;  /* 0x0000000410008985 */ /* 0x0207e8000c101d08 */
[----:B------:R3:W-:Y:S04]  /*be30*/  @!P1 ST.E.128 desc[UR8][R36.64], R12 ;  /* 0x0000000c24009985 */ /* 0x0007e8000c101d08 */
[----:B------:R3:W-:Y:S02]  /*be40*/  @!P2 ST.E.128 desc[UR8][R38.64], R28 ;  /* 0x0000001c2600a985 */ /* 0x0007e4000c101d08 */
.L_x_9551:
[----:B------:R-:W-:Y:S05]  /*be50*/  BSYNC B1 ;  /* 0x0000000000017941 */ /* 0x000fea0003800000 */
.L_x_9550:
[----:B------:R-:W-:Y:S01]  /*be60*/  VIADD R0, R0, 0x60 ;  /* 0x0000006000007836 */ /* 0x000fe20000000000 */
[----:B---3-5:R3:W4:Y:S04]  /*be70*/  SHFL.IDX PT, R7, R3, 0x1, 0x1c1f ;  /* 0x003c1f0003077f89 */ /* 0x02872800000e0000 */
[----:B------:R-:W-:Y:S01]  /*be80*/  ISETP.GE.AND P0, PT, R0, R19, PT ;  /* 0x000000130000720c */ /* 0x000fe20003f06270 */
[----:B------:R3:W0:-:S12]  /*be90*/  SHFL.IDX PT, R6, R23, 0x1, 0x1c1f ;  /* 0x003c1f0017067f89 */ /* 0x00061800000e0000 */
[----:B---3--:R-:W-:Y:S05]  /*bea0*/  @P0 BRA `(.L_x_9552) ;  /* 0x00000018001c0947 */ /* 0x008fea0003800000 */
[----:B------:R-:W-:Y:S01]  /*beb0*/  ULDC UR4, c[0x0][0xac8] ;  /* 0x0002b20000047ab9 */ /* 0x000fe20000000800 */
[----:B------:R-:W-:Y:S01]  /*bec0*/  ULDC.64 UR8, c[0x0][0x208] ;  /* 0x0000820000087ab9 */ /* 0x000fe20000000a00 */
[----:B------:R-:W-:Y:S02]  /*bed0*/  ISETP.GE.AND P2, PT, R22, UR4, PT ;  /* 0x0000000416007c0c */ /* 0x000fe4000bf46270 */
[----:B------:R-:W-:-:S11]  /*bee0*/  ISETP.GE.AND P1, PT, R18, UR4, PT ;  /* 0x0000000412007c0c */ /* 0x000fd6000bf26270 */
[----:B0-----:R-:W-:Y:S02]  /*bef0*/  @!P2 LEA R12, P0, R22, R6, 0x1 ;  /* 0x00000006160ca211 */ /* 0x001fe400078008ff */
[----:B----4-:R-:W-:Y:S02]  /*bf00*/  @!P1 IMAD.WIDE R4, R18, 0x2, R6 ;  /* 0x0000000212049825 */ /* 0x010fe400078e0206 */
[----:B------:R-:W-:Y:S02]  /*bf10*/  @!P2 LEA.HI.X R13, R22, R7, R41, 0x1, P0 ;  /* 0x00000007160da211 */ /* 0x000fe400000f0c29 */
[----:B------:R-:W-:Y:S01]  /*bf20*/  ISETP.GE.AND P0, PT, R144, UR4, PT ;  /* 0x0000000490007c0c */ /* 0x000fe2000bf06270 */
[----:B------:R0:W-:Y:S04]  /*bf30*/  @!P1 ST.E.128 desc[UR8][R4.64], R8 ;  /* 0x0000000804009985 */ /* 0x0001e8000c101d08 */
[----:B------:R0:W-:Y:S08]  /*bf40*/  @!P2 ST.E.128 desc[UR8][R12.64], R24 ;  /* 0x000000180c00a985 */ /* 0x0001f0000c101d08 */
[----:B------:R-:W-:Y:S05]  /*bf50*/  @P0 BRA `(.L_x_9552) ;  /* 0x0000001400f00947 */ /* 0x000fea0003800000 */
[----:B0-----:R-:W-:Y:S01]  /*bf60*/  LEA R4, P0, R144, R6, 0x1 ;  /* 0x0000000690047211 */ /* 0x001fe200078008ff */
[----:B------:R-:W-:-:S03]  /*bf70*/  ULDC.64 UR8, c[0x0][0x208] ;  /* 0x0000820000087ab9 */ /* 0x000fc60000000a00 */
[----:B------:R-:W-:-:S05]  /*bf80*/  LEA.HI.X R5, R144, R7, R40, 0x1, P0 ;  /* 0x0000000790057211 */ /* 0x000fca00000f0c28 */
[----:B------:R0:W-:Y:S01]  /*bf90*/  ST.E.128 desc[UR8][R4.64], R32 ;  /* 0x0000002004007985 */ /* 0x0001e2000c101d08 */
[----:B------:R-:W-:Y:S05]  /*bfa0*/  BRA `(.L_x_9552) ;  /* 0x0000001400dc7947 */ /* 0x000fea0003800000 */
.L_x_9549:
        /* <DEDUP_REMOVED lines=12> */
[----:B------:R-:W-:Y:S01]  /*c070*/  ULDC.64 UR12, c[0x0][0xb38] ;  /* 0x0002ce00000c7ab9 */ /* 0x000fe20000000a00 */
[----:B------:R-:W-:Y:S01]  /*c080*/  BSSY B1, `(.L_x_9553) ;  /* 0x0000063000017945 */ /* 0x000fe20003800000 */
[----:B------:R-:W-:Y:S01]  /*c090*/  UIMAD.WIDE.U32 UR10, UR16, UR12, UR10 ;  /* 0x0000000c100a72a5 */ /* 0x000fe2000f8e000a */
[----:B------:R-:W-:-:S02]  /*c0a0*/  SHF.R.S32.HI R26, RZ, 0x1f, R145 ;  /* 0x0000001fff1a7819 */ /* 0x000fc40000011491 */
[----:B------:R-:W-:Y:S01]  /*c0b0*/  SHF.R.S32.HI R27, RZ, 0x1f, R146 ;  /* 0x0000001fff1b7819 */ /* 0x000fe20000011492 */
[----:B------:R-:W-:Y:S01]  /*c0c0*/  UIMAD UR11, UR16, UR13, UR11 ;  /* 0x0000000d100b72a4 */ /* 0x000fe2000f8e020b */
[----:B------:R-:W-:Y:S02]  /*c0d0*/  SHF.R.S32.HI R74, RZ, 0x1f, R147 ;  /* 0x0000001fff4a7819 */ /* 0x000fe40000011493 */
[----:B------:R-:W-:Y:S01]  /*c0e0*/  ULDC.64 UR12, c[0x0][0xb40] ;  /* 0x0002d000000c7ab9 */ /* 0x000fe20000000a00 */
[----:B------:R-:W-:Y:S01]  /*c0f0*/  SHF.R.S32.HI R75, RZ, 0x1f, R148 ;  /* 0x0000001fff4b7819 */ /* 0x000fe20000011494 */
[----:B------:R-:W-:Y:S01]  /*c100*/  UIMAD UR4, UR4, UR12, URZ ;  /* 0x0000000c040472a4 */ /* 0x000fe2000f8e023f */
[----:B------:R-:W-:Y:S02]  /*c110*/  SHF.R.S32.HI R77, RZ, 0x1f, R149 ;  /* 0x0000001fff4d7819 */ /* 0x000fe40000011495 */
[----:B------:R-:W-:Y:S01]  /*c120*/  SHF.R.S32.HI R78, RZ, 0x1f, R150 ;  /* 0x0000001fff4e7819 */ /* 0x000fe20000011496 */
[----:B------:R-:W-:Y:S01]  /*c130*/  UIMAD UR4, UR8, UR13, UR4 ;  /* 0x0000000d080472a4 */ /* 0x000fe2000f8e0204 */
[----:B0-----:R-:W-:Y:S01]  /*c140*/  @P1 IMAD.HI.U32 R0, R11, R0, RZ ;  /* 0x000000000b001227 */ /* 0x001fe200078e00ff */
[----:B------:R-:W-:Y:S01]  /*c150*/  UIMAD.WIDE.U32 UR8, UR8, UR12, UR10 ;  /* 0x0000000c080872a5 */ /* 0x000fe2000f8e000a */
[----:B------:R-:W-:-:S02]  /*c160*/  SHF.R.S32.HI R79, RZ, 0x1f, R151 ;  /* 0x0000001fff4f7819 */ /* 0x000fc40000011497 */
[----:B------:R-:W-:Y:S01]  /*c170*/  ULDC.64 UR10, c[0x0][0xb48] ;  /* 0x0002d200000a7ab9 */ /* 0x000fe20000000a00 */
[----:B------:R-:W-:Y:S01]  /*c180*/  UIADD3 UR9, UR9, UR4, URZ ;  /* 0x0000000409097290 */ /* 0x000fe2000fffe03f */
[----:B------:R-:W-:Y:S02]  /*c190*/  SHF.R.S32.HI R80, RZ, 0x1f, R152 ;  /* 0x0000001fff507819 */ /* 0x000fe40000011498 */
[----:B-1----:R-:W-:Y:S01]  /*c1a0*/  @P1 SHF.R.U32.HI R3, RZ, R5, R0 ;  /* 0x00000005ff031219 */ /* 0x002fe20000011600 */
        /* <DEDUP_REMOVED lines=10> */
[----:B------:R-:W-:Y:S02]  /*c250*/  IMAD R0, R0, UR10, RZ ;  /* 0x0000000a00007c24 */ /* 0x000fe4000f8e02ff */
[----:B------:R-:W-:Y:S01]  /*c260*/  IMAD.U32 R4, RZ, RZ, UR8 ;  /* 0x00000008ff047e24 */ /* 0x000fe2000f8e00ff */
[----:B------:R-:W-:Y:S01]  /*c270*/  ULDC.64 UR8, c[0x0][0xb28] ;  /* 0x0002ca0000087ab9 */ /* 0x000fe20000000a00 */
[----:B------:R-:W-:Y:S01]  /*c280*/  IMAD.U32 R5, RZ, RZ, UR4 ;  /* 0x00000004ff057e24 */ /* 0x000fe2000f8e00ff */
[----:B------:R-:W-:Y:S01]  /*c290*/  UIADD3 UR4, UR37, 0x31c20, URZ ;  /* 0x00031c2025047890 */ /* 0x000fe2000fffe03f */
[C---:B------:R-:W-:Y:S01]  /*c2a0*/  IMAD R9, R3.reuse, UR11, R0 ;  /* 0x0000000b03097c24 */ /* 0x040fe2000f8e0200 */
[----:B------:R-:W-:Y:S01]  /*c2b0*/  SHF.R.S32.HI R0, RZ, 0x1f, R7 ;  /* 0x0000001fff007819 */ /* 0x000fe20000011407 */
[----:B------:R-:W-:Y:S01]  /*c2c0*/  IMAD.WIDE.U32 R4, R3, UR10, R4 ;  /* 0x0000000a03047c25 */ /* 0x000fe2000f8e0004 */
[----:B------:R-:W-:-:S03]  /*c2d0*/  UPRMT UR4, URZ, 0x654, UR4 ;  /* 0x000006543f047896 */ /* 0x000fc60008000004 */
[----:B------:R-:W-:Y:S02]  /*c2e0*/  IMAD R0, R0, UR8, RZ ;  /* 0x0000000800007c24 */ /* 0x000fe4000f8e02ff */
[----:B------:R-:W-:Y:S02]  /*c2f0*/  IMAD.IADD R5, R5, 0x1, R9 ;  /* 0x0000000105057824 */ /* 0x000fe400078e0209 */
[C---:B------:R-:W-:Y:S02]  /*c300*/  IMAD R3, R7.reuse, UR9, R0 ;  /* 0x0000000907037c24 */ /* 0x040fe4000f8e0200 */
[----:B------:R-:W-:Y:S01]  /*c310*/  IMAD.WIDE.U32 R4, R7, UR8, R4 ;  /* 0x0000000807047c25 */ /* 0x000fe2000f8e0004 */
[----:B------:R-:W-:Y:S01]  /*c320*/  ULDC.64 UR8, c[0x0][0xb00] ;  /* 0x0002c00000087ab9 */ /* 0x000fe20000000a00 */
[----:B------:R-:W-:Y:S02]  /*c330*/  SYNCS.ARRIVE.TRANS64.RED.A1T0 RZ, [UR4], RZ ;  /* 0x000000ffffff79a7 */ /* 0x000fe40008100404 */
        /* <DEDUP_REMOVED lines=12> */
[----:B------:R-:W-:-:S02]  /*c400*/  ISETP.GE.AND P3, PT, R152, UR4, PT ;  /* 0x0000000498007c0c */ /* 0x000fc4000bf66270 */
[----:B------:R-:W-:-:S03]  /*c410*/  ISETP.GE.AND P4, PT, R151, UR4, PT ;  /* 0x0000000497007c0c */ /* 0x000fc6000bf86270 */
[----:B-1----:R-:W-:-:S04]  /*c420*/  @!P1 LEA R10, P6, R155, R4, 0x2 ;  /* 0x000000049b0a9211 */ /* 0x002fc800078c10ff */
[----:B--2---:R-:W-:Y:S01]  /*c430*/  @!P1 LEA.HI.X R11, R155, R5, R83, 0x2, P6 ;  /* 0x000000059b0b9211 */ /* 0x004fe200030f1453 */
[----:B------:R-:W-:Y:S01]  /*c440*/  @!P5 IMAD.WIDE R6, R157, 0x4, R4 ;  /* 0x000000049d06d825 */ /* 0x000fe200078e0204 */
[----:B------:R-:W-:-:S04]  /*c450*/  @!P0 LEA R12, P6, R154, R4, 0x2 ;  /* 0x000000049a0c8211 */ /* 0x000fc800078c10ff */
[-C--:B------:R-:W-:Y:S01]  /*c460*/  @!P0 LEA.HI.X R13, R154, R5.reuse, R82, 0x2, P6 ;  /* 0x000000059a0d8211 */ /* 0x080fe200030f1452 */
[----:B------:R1:W-:Y:S01]  /*c470*/  @!P5 ST.E.64 desc[UR8][R6.64], R20 ;  /* 0x000000140600d985 */ /* 0x0003e2000c101b08 */
[CC--:B------:R-:W-:Y:S02]  /*c480*/  @!P3 LEA R16, P5, R152.reuse, R4.reuse, 0x2 ;  /* 0x000000049810b211 */ /* 0x0c0fe400078a10ff */
[-C--:B------:R-:W-:Y:S01]  /*c490*/  @!P4 LEA R24, P6, R151, R4.reuse, 0x2 ;  /* 0x000000049718c211 */ /* 0x080fe200078c10ff */
[----:B------:R2:W-:Y:S01]  /*c4a0*/  @!P1 ST.E.64 desc[UR8][R10.64], R28 ;  /* 0x0000001c0a009985 */ /* 0x0005e2000c101b08 */
[----:B------:R-:W-:Y:S02]  /*c4b0*/  @!P2 LEA R14, P1, R153, R4, 0x2 ;  /* 0x00000004990ea211 */ /* 0x000fe400078210ff */
[----:B------:R-:W-:Y:S01]  /*c4c0*/  @!P3 LEA.HI.X R17, R152, R5, R80, 0x2, P5 ;  /* 0x000000059811b211 */ /* 0x000fe200028f1450 */
[----:B------:R-:W-:Y:S01]  /*c4d0*/  @!P0 ST.E.64 desc[UR8][R12.64], R32 ;  /* 0x000000200c008985 */ /* 0x000fe2000c101b08 */
[----:B------:R-:W-:-:S02]  /*c4e0*/  ISETP.GE.AND P0, PT, R150, UR4, PT ;  /* 0x0000000496007c0c */ /* 0x000fc4000bf06270 */
[-C--:B------:R-:W-:Y:S02]  /*c4f0*/  @!P2 LEA.HI.X R15, R153, R5.reuse, R81, 0x2, P1 ;  /* 0x00000005990fa211 */ /* 0x080fe400008f1451 */
[----:B------:R-:W-:Y:S02]  /*c500*/  ISETP.GE.AND P1, PT, R149, UR4, PT ;  /* 0x0000000495007c0c */ /* 0x000fe4000bf26270 */
[----:B------:R-:W-:Y:S01]  /*c510*/  @!P4 LEA.HI.X R25, R151, R5, R79, 0x2, P6 ;  /* 0x000000059719c211 */ /* 0x000fe200030f144f */
[----:B------:R3:W-:Y:S01]  /*c520*/  @!P2 ST.E.64 desc[UR8][R14.64], R36 ;  /* 0x000000240e00a985 */ /* 0x0007e2000c101b08 */
[----:B------:R-:W-:-:S03]  /*c530*/  ISETP.GE.AND P2, PT, R146, UR4, PT ;  /* 0x0000000492007c0c */ /* 0x000fc6000bf46270 */
[----:B------:R4:W-:Y:S01]  /*c540*/  @!P3 ST.E.64 desc[UR8][R16.64], R40 ;  /* 0x000000281000b985 */ /* 0x0009e2000c101b08 */
[----:B------:R-:W-:Y:S02]  /*c550*/  ISETP.GE.AND P3, PT, R147, UR4, PT ;  /* 0x0000000493007c0c */ /* 0x000fe4000bf66270 */
[-C--:B-1----:R-:W-:Y:S01]  /*c560*/  @!P0 LEA R6, P5, R150, R4.reuse, 0x2 ;  /* 0x0000000496068211 */ /* 0x082fe200078a10ff */
[----:B------:R1:W-:Y:S01]  /*c570*/  @!P4 ST.E.64 desc[UR8][R24.64], R44 ;  /* 0x0000002c1800c985 */ /* 0x0003e2000c101b08 */
[----:B------:R-:W-:Y:S02]  /*c580*/  ISETP.GE.AND P4, PT, R148, UR4, PT ;  /* 0x0000000494007c0c */ /* 0x000fe4000bf86270 */
[-C--:B------:R-:W-:Y:S02]  /*c590*/  @!P0 LEA.HI.X R7, R150, R5.reuse, R78, 0x2, P5 ;  /* 0x0000000596078211 */ /* 0x080fe400028f144e */
[----:B------:R-:W-:Y:S02]  /*c5a0*/  ISETP.GE.AND P5, PT, R145, UR4, PT ;  /* 0x0000000491007c0c */ /* 0x000fe4000bfa6270 */
[C---:B--2---:R-:W-:Y:S01]  /*c5b0*/  @!P1 LEA R10, P6, R149.reuse, R4, 0x2 ;  /* 0x00000004950a9211 */ /* 0x044fe200078c10ff */
[----:B------:R1:W-:Y:S03]  /*c5c0*/  @!P0 ST.E.64 desc[UR8][R6.64], R48 ;  /* 0x0000003006008985 */ /* 0x0003e6000c101b08 */
[----:B------:R-:W-:-:S02]  /*c5d0*/  @!P1 LEA.HI.X R11, R149, R5, R77, 0x2, P6 ;  /* 0x00000005950b9211 */ /* 0x000fc400030f144d */
[-C--:B---3--:R-:W-:Y:S02]  /*c5e0*/  @!P3 LEA R14, P6, R147, R4.reuse, 0x2 ;  /* 0x00000004930eb211 */ /* 0x088fe400078c10ff */
[-C--:B------:R-:W-:Y:S01]  /*c5f0*/  @!P4 LEA R12, P0, R148, R4.reuse, 0x2 ;  /* 0x00000004940cc211 */ /* 0x080fe200078010ff */
[----:B------:R1:W-:Y:S01]  /*c600*/  @!P1 ST.E.64 desc[UR8][R10.64], R52 ;  /* 0x000000340a009985 */ /* 0x0003e2000c101b08 */
[-C--:B----4-:R-:W-:Y:S02]  /*c610*/  @!P2 LEA R16, P1, R146, R4.reuse, 0x2 ;  /* 0x000000049210a211 */ /* 0x090fe400078210ff */
[-C--:B------:R-:W-:Y:S02]  /*c620*/  @!P4 LEA.HI.X R13, R148, R5.reuse, R75, 0x2, P0 ;  /* 0x00000005940dc211 */ /* 0x080fe400000f144b */
[----:B------:R-:W-:Y:S02]  /*c630*/  @!P5 LEA R4, P0, R145, R4, 0x2 ;  /* 0x000000049104d211 */ /* 0x000fe400078010ff */
[-C--:B------:R-:W-:Y:S01]  /*c640*/  @!P3 LEA.HI.X R15, R147, R5.reuse, R74, 0x2, P6 ;  /* 0x00000005930fb211 */ /* 0x080fe200030f144a */
[----:B------:R1:W-:Y:S01]  /*c650*/  @!P4 ST.E.64 desc[UR8][R12.64], R56 ;  /* 0x000000380c00c985 */ /* 0x0003e2000c101b08 */
[----:B------:R-:W-:-:S02]  /*c660*/  @!P2 LEA.HI.X R17, R146, R5, R27, 0x2, P1 ;  /* 0x000000059211a211 */ /* 0x000fc400008f141b */
[----:B------:R-:W-:Y:S01]  /*c670*/  @!P5 LEA.HI.X R5, R145, R5, R26, 0x2, P0 ;  /* 0x000000059105d211 */ /* 0x000fe200000f141a */
[----:B------:R1:W-:Y:S04]  /*c680*/  @!P3 ST.E.64 desc[UR8][R14.64], R60 ;  /* 0x0000003c0e00b985 */ /* 0x0003e8000c101b08 */
[----:B------:R1:W-:Y:S04]  /*c690*/  @!P2 ST.E.64 desc[UR8][R16.64], R64 ;  /* 0x000000401000a985 */ /* 0x0003e8000c101b08 */
[----:B------:R1:W-:Y:S02]  /*c6a0*/  @!P5 ST.E.64 desc[UR8][R4.64], R68 ;  /* 0x000000440400d985 */ /* 0x0003e4000c101b08 */
.L_x_9554:
[----:B------:R-:W-:Y:S05]  /*c6b0*/  BSYNC B1 ;  /* 0x0000000000017941 */ /* 0x000fea0003800000 */
.L_x_9553:
[----:B------:R-:W-:Y:S01]  /*c6c0*/  ISETP.GE.AND P0, PT, R8, R19, PT ;  /* 0x000000130800720c */ /* 0x000fe20003f06270 */
[----:B-1----:R1:W3:Y:S04]  /*c6d0*/  SHFL.IDX PT, R7, R3, 0x1, 0x1c1f ;  /* 0x003c1f0003077f89 */ /* 0x0022e800000e0000 */
[----:B------:R1:W4:Y:S08]  /*c6e0*/  SHFL.IDX PT, R6, R0, 0x1, 0x1c1f ;  /* 0x003c1f0000067f89 */ /* 0x00033000000e0000 */
        /* <DEDUP_REMOVED lines=8> */
[-C--:B----4-:R-:W-:Y:S02]  /*c770*/  @!P5 LEA R8, P0, R155, R6.reuse, 0x2 ;  /* 0x000000069b08d211 */ /* 0x090fe400078010ff */
[----:B--23--:R-:W-:Y:S02]  /*c780*/  @!P1 IMAD.WIDE R4, R157, 0x4, R6 ;  /* 0x000000049d049825 */ /* 0x00cfe400078e0206 */
[-C--:B------:R-:W-:Y:S02]  /*c790*/  @!P5 LEA.HI.X R9, R155, R7.reuse, R83, 0x2, P0 ;  /* 0x000000079b09d211 */ /* 0x080fe400000f1453 */
[CC--:B------:R-:W-:Y:S01]  /*c7a0*/  @!P3 LEA R10, P0, R154.reuse, R6.reuse, 0x2 ;  /* 0x000000069a0ab211 */ /* 0x0c0fe200078010ff */
[----:B------:R1:W-:Y:S01]  /*c7b0*/  @!P1 ST.E.64 desc[UR8][R4.64], R72 ;  /* 0x0000004804009985 */ /* 0x0003e2000c101b08 */
[----:B------:R-:W-:Y:S02]  /*c7c0*/  ISETP.GE.AND P1, PT, R151, UR4, PT ;  /* 0x0000000497007c0c */ /* 0x000fe4000bf26270 */
[----:B------:R-:W-:Y:S01]  /*c7d0*/  @!P3 LEA.HI.X R11, R154, R7, R82, 0x2, P0 ;  /* 0x000000079a0bb211 */ /* 0x000fe200000f1452 */
[----:B------:R2:W-:Y:S01]  /*c7e0*/  @!P5 ST.E.64 desc[UR8][R8.64], R30 ;  /* 0x0000001e0800d985 */ /* 0x0005e2000c101b08 */
[----:B------:R-:W-:-:S02]  /*c7f0*/  @!P2 LEA R12, P5, R153, R6, 0x2 ;  /* 0x00000006990ca211 */ /* 0x000fc400078a10ff */
[----:B------:R-:W-:Y:S01]  /*c800*/  ISETP.GE.AND P0, PT, R150, UR4, PT ;  /* 0x0000000496007c0c */ /* 0x000fe2000bf06270 */
[----:B------:R-:W-:Y:S01]  /*c810*/  @!P3 ST.E.64 desc[UR8][R10.64], R34 ;  /* 0x000000220a00b985 */ /* 0x000fe2000c101b08 */
[CC--:B------:R-:W-:Y:S02]  /*c820*/  @!P4 LEA R14, P6, R152.reuse, R6.reuse, 0x2 ;  /* 0x00000006980ec211 */ /* 0x0c0fe400078c10ff */
[-C--:B------:R-:W-:Y:S02]  /*c830*/  @!P2 LEA.HI.X R13, R153, R7.reuse, R81, 0x2, P5 ;  /* 0x00000007990da211 */ /* 0x080fe400028f1451 */
[----:B------:R-:W-:Y:S02]  /*c840*/  @!P4 LEA.HI.X R15, R152, R7, R80, 0x2, P6 ;  /* 0x00000007980fc211 */ /* 0x000fe400030f1450 */
[----:B-1----:R-:W-:Y:S01]  /*c850*/  @!P1 LEA R4, P5, R151, R6, 0x2 ;  /* 0x0000000697049211 */ /* 0x002fe200078a10ff */
[----:B------:R1:W-:Y:S01]  /*c860*/  @!P2 ST.E.64 desc[UR8][R12.64], R38 ;  /* 0x000000260c00a985 */ /* 0x0003e2000c101b08 */
[----:B------:R-:W-:-:S02]  /*c870*/  ISETP.GE.AND P2, PT, R147, UR4, PT ;  /* 0x0000000493007c0c */ /* 0x000fc4000bf46270 */
[----:B------:R-:W-:Y:S01]  /*c880*/  ISETP.GE.AND P3, PT, R148, UR4, PT ;  /* 0x0000000494007c0c */ /* 0x000fe2000bf66270 */
[----:B------:R3:W-:Y:S01]  /*c890*/  @!P4 ST.E.64 desc[UR8][R14.64], R42 ;  /* 0x0000002a0e00c985 */ /* 0x0007e2000c101b08 */
[----:B------:R-:W-:Y:S02]  /*c8a0*/  ISETP.GE.AND P4, PT, R149, UR4, PT ;  /* 0x0000000495007c0c */ /* 0x000fe4000bf86270 */
[CC--:B--2---:R-:W-:Y:S02]  /*c8b0*/  @!P0 LEA R8, P6, R150.reuse, R6.reuse, 0x2 ;  /* 0x0000000696088211 */ /* 0x0c4fe400078c10ff */
[-C--:B------:R-:W-:Y:S02]  /*c8c0*/  @!P1 LEA.HI.X R5, R151, R7.reuse, R79, 0x2, P5 ;  /* 0x0000000797059211 */ /* 0x080fe400028f144f */
[----:B------:R-:W-:Y:S02]  /*c8d0*/  @!P0 LEA.HI.X R9, R150, R7, R78, 0x2, P6 ;  /* 0x0000000796098211 */ /* 0x000fe400030f144e */
[----:B------:R-:W-:Y:S01]  /*c8e0*/  ISETP.GE.AND P5, PT, R146, UR4, PT ;  /* 0x0000000492007c0c */ /* 0x000fe2000bfa6270 */
[----:B------:R2:W-:Y:S02]  /*c8f0*/  @!P1 ST.E.64 desc[UR8][R4.64], R46 ;  /* 0x0000002e04009985 */ /* 0x0005e4000c101b08 */
[----:B-1----:R-:W-:-:S02]  /*c900*/  @!P3 LEA R12, P6, R148, R6, 0x2 ;  /* 0x00000006940cb211 */ /* 0x002fc400078c10ff */
[----:B------:R2:W-:Y:S01]  /*c910*/  @!P0 ST.E.64 desc[UR8][R8.64], R50 ;  /* 0x0000003208008985 */ /* 0x0005e2000c101b08 */
[-C--:B---3--:R-:W-:Y:S02]  /*c920*/  @!P2 LEA R14, P0, R147, R6.reuse, 0x2 ;  /* 0x00000006930ea211 */ /* 0x088fe400078010ff */
[-C--:B------:R-:W-:Y:S02]  /*c930*/  @!P4 LEA R10, P1, R149, R6.reuse, 0x2 ;  /* 0x00000006950ac211 */ /* 0x080fe400078210ff */
[-C--:B------:R-:W-:Y:S02]  /*c940*/  @!P2 LEA.HI.X R15, R147, R7.reuse, R74, 0x2, P0 ;  /* 0x00000007930fa211 */ /* 0x080fe400000f144a */
[----:B------:R-:W-:Y:S02]  /*c950*/  ISETP.GE.AND P0, PT, R145, UR4, PT ;  /* 0x0000000491007c0c */ /* 0x000fe4000bf06270 */
[----:B------:R-:W-:Y:S02]  /*c960*/  @!P4 LEA.HI.X R11, R149, R7, R77, 0x2, P1 ;  /* 0x00000007950bc211 */ /* 0x000fe400008f144d */
[----:B------:R-:W-:-:S02]  /*c970*/  @!P5 LEA R16, P1, R146, R6, 0x2 ;  /* 0x000000069210d211 */ /* 0x000fc400078210ff */
[-C--:B------:R-:W-:Y:S01]  /*c980*/  @!P3 LEA.HI.X R13, R148, R7.reuse, R75, 0x2, P6 ;  /* 0x00000007940db211 */ /* 0x080fe200030f144b */
[----:B------:R2:W-:Y:S01]  /*c990*/  @!P4 ST.E.64 desc[UR8][R10.64], R54 ;  /* 0x000000360a00c985 */ /* 0x0005e2000c101b08 */
[----:B------:R-:W-:-:S03]  /*c9a0*/  @!P5 LEA.HI.X R17, R146, R7, R27, 0x2, P1 ;  /* 0x000000079211d211 */ /* 0x000fc600008f141b */
[----:B------:R2:W-:Y:S04]  /*c9b0*/  @!P3 ST.E.64 desc[UR8][R12.64], R58 ;  /* 0x0000003a0c00b985 */ /* 0x0005e8000c101b08 */
[----:B------:R2:W-:Y:S04]  /*c9c0*/  @!P2 ST.E.64 desc[UR8][R14.64], R62 ;  /* 0x0000003e0e00a985 */ /* 0x0005e8000c101b08 */
[----:B------:R2:W-:Y:S01]  /*c9d0*/  @!P5 ST.E.64 desc[UR8][R16.64], R66 ;  /* 0x000000421000d985 */ /* 0x0005e2000c101b08 */
[----:B------:R-:W-:Y:S05]  /*c9e0*/  @P0 BRA `(.L_x_9552) ;  /* 0x0000000c004c0947 */ /* 0x000fea0003800000 */
[----:B--2---:R-:W-:Y:S01]  /*c9f0*/  LEA R4, P0, R145, R6, 0x2 ;  /* 0x0000000691047211 */ /* 0x004fe200078010ff */
[----:B------:R-:W-:-:S03]  /*ca00*/  ULDC.64 UR8, c[0x0][0x208] ;  /* 0x0000820000087ab9 */ /* 0x000fc60000000a00 */
[----:B------:R-:W-:-:S05]  /*ca10*/  LEA.HI.X R5, R145, R7, R26, 0x2, P0 ;  /* 0x0000000791057211 */ /* 0x000fca00000f141a */
[----:B------:R1:W-:Y:S01]  /*ca20*/  ST.E.64 desc[UR8][R4.64], R70 ;  /* 0x0000004604007985 */ /* 0x0003e2000c101b08 */
[----:B------:R-:W-:Y:S05]  /*ca30*/  BRA `(.L_x_9552) ;  /* 0x0000000c00387947 */ /* 0x000fea0003800000 */
.L_x_9547:
        /* <DEDUP_REMOVED lines=41> */
.L_x_9555:
[----:B------:R-:W-:Y:S01]  /*ccd0*/  R2UR UR9, R10 ;  /* 0x000000000a0972ca */ /* 0x000fe200000e0000 */
[----:B------:R-:W-:Y:S01]  /*cce0*/  BSSY B1, `(.L_x_9556) ;  /* 0x0000040000017945 */ /* 0x000fe20003800000 */
[----:B------:R-:W-:-:S11]  /*ccf0*/  R2UR UR8, R9 ;  /* 0x00000000090872ca */ /* 0x000fd600000e0000 */
[----:B------:R-:W-:Y:S02]  /*cd00*/  USEL UR14, UR9, URZ, !UP0 ;  /* 0x0000003f090e7287 */ /* 0x000fe4000c000000 */
[----:B------:R-:W-:Y:S01]  /*cd10*/  USEL UR15, UR8, URZ, !UP0 ;  /* 0x0000003f080f7287 */ /* 0x000fe2000c000000 */
[----:B------:R-:W-:Y:S11]  /*cd20*/  @P0 BRA `(.L_x_9557) ;  /* 0x0000000000ec0947 */ /* 0x000ff60003800000 */
[----:B------:R-:W2:Y:S01]  /*cd30*/  LDL R3, [R1+0x4] ;  /* 0x0000040001037983 */ /* 0x000ea20000100800 */
        /* <DEDUP_REMOVED lines=26> */
[----:B------:R-:W-:Y:S01]  /*cee0*/  UIMAD.WIDE.U32 UR22, UR16, UR18, URZ ;  /* 0x00000012101672a5 */ /* 0x000fe2000f8e003f */
[----:B------:R-:W-:Y:S01]  /*cef0*/  IMAD.MOV.U32 R3, RZ, RZ, R6 ;  /* 0x000000ffff037224 */ /* 0x000fe200078e0006 */
        /* <DEDUP_REMOVED lines=9> */
[----:B------:R-:W-:Y:S01]  /*cf90*/  UIADD3 UR20, UR9, UR20, URZ ;  /* 0x0000001409147290 */ /* 0x000fe2000fffe03f */
[----:B------:R-:W-:Y:S01]  /*cfa0*/  SHF.R.S32.HI R5, RZ, 0x1f, R3 ;  /* 0x0000001fff057819 */ /* 0x000fe20000011403 */
[----:B------:R-:W-:Y:S01]  /*cfb0*/  UIADD3 UR10, UR11, UR13, URZ ;  /* 0x0000000d0b0a7290 */ /* 0x000fe2000fffe03f */
[----:B------:R-:W-:Y:S01]  /*cfc0*/  IMAD R7, R9, R7, R6 ;  /* 0x0000000709077224 */ /* 0x000fe200078e0206 */
[----:B------:R-:W-:Y:S01]  /*cfd0*/  IADD3 R4, P0, P1, R3, UR8, R4 ;  /* 0x0000000803047c10 */ /* 0x000fe2000f91e004 */
[----:B------:R-:W-:Y:S01]  /*cfe0*/  IMAD.U32 R8, RZ, RZ, UR16 ;  /* 0x00000010ff087e24 */ /* 0x000fe2000f8e00ff */
[----:B------:R-:W-:Y:S01]  /*cff0*/  UIADD3.X UR10, UR10, UR20, UR21, UP1, UP2 ;  /* 0x000000140a0a7290 */ /* 0x000fe20008fe4415 */
[----:B------:R-:W-:Y:S01]  /*d000*/  ULDC.64 UR8, c[0x0][UR19+0x210] ;  /* 0x0000840013087abb */ /* 0x000fe20008000a00 */
[----:B------:R-:W-:Y:S01]  /*d010*/  SHF.R.S32.HI R3, RZ, 0x1f, R7 ;  /* 0x0000001fff037819 */ /* 0x000fe20000011407 */
[----:B------:R-:W-:-:S03]  /*d020*/  IMAD R6, R7, UR9, RZ ;  /* 0x0000000907067c24 */ /* 0x000fc6000f8e02ff */
        /* <DEDUP_REMOVED lines=11> */
.L_x_9557:
[----:B------:R-:W-:Y:S05]  /*d0e0*/  BSYNC B1 ;  /* 0x0000000000017941 */ /* 0x000fea0003800000 */
.L_x_9556:
[----:B------:R-:W-:-:S13]  /*d0f0*/  R2UR UR8, R19 ;  /* 0x00000000130872ca */ /* 0x000fda00000e0000 */
[----:B------:R-:W-:-:S06]  /*d100*/  UISETP.GT.AND UP0, UPT, UR8, 0x1, UPT ;  /* 0x000000010800788c */ /* 0x000fcc000bf04270 */
[----:B------:R-:W-:-:S13]  /*d110*/  PLOP3.LUT P0, PT, PT, PT, UP0, 0x80, 0x0 ;  /* 0x000000000000781c */ /* 0x000fda0003f0f008 */
[----:B------:R-:W-:Y:S05]  /*d120*/  @P0 BRA `(.L_x_9552) ;  /* 0x00000004007c0947 */ /* 0x000fea0003800000 */
[----:B0-----:R-:W2:Y:S01]  /*d130*/  LDL.LU R3, [R1+0x4] ;  /* 0x0000040001037983 */ /* 0x001ea20000300800 */
[----:B------:R-:W0:Y:S01]  /*d140*/  LDC R11, c[0x0][0xbe8] ;  /* 0x0002fa00ff0b7b82 */ /* 0x000e220000000800 */
[----:B------:R-:W-:Y:S01]  /*d150*/  SHF.R.S32.HI R10, RZ, 0x1f, R12 ;  /* 0x0000001fff0a7819 */ /* 0x000fe2000001140c */
[----:B------:R-:W-:Y:S01]  /*d160*/  ULDC.64 UR12, c[0x0][0xaa0] ;  /* 0x0002a800000c7ab9 */ /* 0x000fe20000000a00 */
[----:B------:R-:W-:Y:S01]  /*d170*/  R2UR UR17, R156 ;  /* 0x000000009c1172ca */ /* 0x000fe200000e0000 */
[----:B------:R-:W-:Y:S01]  /*d180*/  UIMAD UR10, UR21, UR12, URZ ;  /* 0x0000000c150a72a4 */ /* 0x000fe2000f8e023f */
[----:B------:R-:W-:Y:S01]  /*d190*/  LEA.HI R10, R10, R12, RZ, 0x2 ;  /* 0x0000000c0a0a7211 */ /* 0x000fe200078f10ff */
[----:B------:R-:W-:Y:S01]  /*d1a0*/  UIMAD.WIDE.U32 UR8, UR4, UR12, URZ ;  /* 0x0000000c040872a5 */ /* 0x000fe2000f8e003f */
[----:B------:R-:W-:Y:S01]  /*d1b0*/  BSSY B1, `(.L_x_9558) ;  /* 0x0000044000017945 */ /* 0x000fe20003800000 */
[----:B------:R-:W-:Y:S01]  /*d1c0*/  UIMAD UR10, UR4, UR13, UR10 ;  /* 0x0000000d040a72a4 */ /* 0x000fe2000f8e020a */
        /* <DEDUP_REMOVED lines=9> */
[----:B------:R-:W-:-:S04]  /*d260*/  UIMAD UR15, UR15, UR10, URZ ;  /* 0x0000000a0f0f72a4 */ /* 0x000fc8000f8e023f */
[----:B------:R-:W-:Y:S02]  /*d270*/  UIMAD UR4, UR14, UR11, UR15 ;  /* 0x0000000b0e0472a4 */ /* 0x000fe4000f8e020f */
[----:B------:R-:W-:-:S03]  /*d280*/  UIMAD.WIDE.U32 UR14, UR14, UR10, UR8 ;  /* 0x0000000a0e0e72a5 */ /* 0x000fc6000f8e0008 */
[----:B------:R-:W-:Y:S01]  /*d290*/  ULDC.64 UR8, c[0x0][0xae0] ;  /* 0x0002b80000087ab9 */ /* 0x000fe20000000a00 */
[----:B------:R-:W0:Y:S01]  /*d2a0*/  @P0 LDC R5, c[0x0][0xbec] ;  /* 0x0002fb00ff050b82 */ /* 0x000e220000000800 */
[----:B------:R-:W-:-:S07]  /*d2b0*/  UIADD3 UR4, UR15, UR4, URZ ;  /* 0x000000040f047290 */ /* 0x000fce000fffe03f */
[----:B------:R-:W1:Y:S01]  /*d2c0*/  @P0 LDC R7, c[0x0][0xbf0] ;  /* 0x0002fc00ff070b82 */ /* 0x000e620000000800 */
[----:B--2---:R-:W-:Y:S02]  /*d2d0*/  R2UR UR16, R3 ;  /* 0x00000000031072ca */ /* 0x004fe400000e0000 */
[----:B------:R-:W-:-:S04]  /*d2e0*/  SHF.R.S32.HI R3, RZ, 0x1f, R12 ;  /* 0x0000001fff037819 */ /* 0x000fc8000001140c */
[----:B------:R-:W-:-:S04]  /*d2f0*/  LEA.HI R3, R3, R12, RZ, 0x2 ;  /* 0x0000000c03037211 */ /* 0x000fc800078f10ff */
[----:B------:R-:W-:-:S03]  /*d300*/  LOP3.LUT R3, R3, 0xfffffffc, RZ, 0xc0, !PT ;  /* 0xfffffffc03037812 */ /* 0x000fc600078ec0ff */
[----:B------:R-:W-:Y:S02]  /*d310*/  IMAD.U32 R6, RZ, RZ, UR16 ;  /* 0x00000010ff067e24 */ /* 0x000fe4000f8e00ff */
[----:B------:R-:W-:Y:S02]  /*d320*/  IMAD.IADD R3, R12, 0x1, -R3 ;  /* 0x000000010c037824 */ /* 0x000fe400078e0a03 */
[----:B------:R-:W-:Y:S02]  /*d330*/  IMAD.U32 R8, RZ, RZ, UR16 ;  /* 0x00000010ff087e24 */ /* 0x000fe4000f8e00ff */
[----:B------:R-:W-:-:S04]  /*d340*/  IMAD R3, R3, 0x60, R10 ;  /* 0x0000006003037824 */ /* 0x000fc800078e020a */
        /* <DEDUP_REMOVED lines=8> */
[----:B------:R-:W-:Y:S02]  /*d3d0*/  IMAD R7, R11, R7, R6 ;  /* 0x000000070b077224 */ /* 0x000fe400078e0206 */
        /* <DEDUP_REMOVED lines=8> */
[----:B-----5:R-:W-:Y:S02]  /*d460*/  IMAD R11, R0, R11, RZ ;  /* 0x0000000b000b7224 */ /* 0x020fe400078e02ff */
[----:B------:R-:W-:Y:S02]  /*d470*/  IMAD R0, R8, 0xc0, R10 ;  /* 0x000000c008007824 */ /* 0x000fe400078e020a */
[C---:B------:R-:W-:Y:S02]  /*d480*/  IMAD R3, R7.reuse, UR9, R6 ;  /* 0x0000000907037c24 */ /* 0x040fe4000f8e0206 */
[----:B------:R-:W-:Y:S01]  /*d490*/  IMAD.WIDE.U32 R4, R7, UR8, R4 ;  /* 0x0000000807047c25 */ /* 0x000fe2000f8e0004 */
[----:B------:R-:W-:Y:S01]  /*d4a0*/  ISETP.GE.AND P0, PT, R0, R11, PT ;  /* 0x0000000b0000720c */ /* 0x000fe20003f06270 */
[----:B------:R-:W-:-:S02]  /*d4b0*/  ULDC.64 UR8, c[0x0][0xa80] ;  /* 0x0002a00000087ab9 */ /* 0x000fc40000000a00 */
        /* <DEDUP_REMOVED lines=16> */
[----:B------:R3:W-:Y:S04]  /*d5c0*/  @!P2 ST.E.128 desc[UR8][R8.64], RZ ;  /* 0x000000ff0800a985 */ /* 0x0007e8000c101d08 */
[----:B------:R3:W-:Y:S04]  /*d5d0*/  @!P3 ST.E.128 desc[UR8][R12.64], RZ ;  /* 0x000000ff0c00b985 */ /* 0x0007e8000c101d08 */
[----:B------:R3:W-:Y:S02]  /*d5e0*/  @!P4 ST.E.128 desc[UR8][R14.64], RZ ;  /* 0x000000ff0e00c985 */ /* 0x0007e4000c101d08 */
.L_x_9559:
[----:B------:R-:W-:Y:S05]  /*d5f0*/  BSYNC B1 ;  /* 0x0000000000017941 */ /* 0x000fea0003800000 */
.L_x_9558:
[----:B------:R-:W-:Y:S01]  /*d600*/  VIADD R0, R0, 0x60 ;  /* 0x0000006000007836 */ /* 0x000fe20000000000 */
[----:B--2---:R2:W4:Y:S04]  /*d610*/  SHFL.IDX PT, R5, R3, 0x1, 0x1c1f ;  /* 0x003c1f0003057f89 */ /* 0x00452800000e0000 */
[----:B------:R-:W-:Y:S01]  /*d620*/  ISETP.GE.AND P0, PT, R0, R11, PT ;  /* 0x0000000b0000720c */ /* 0x000fe20003f06270 */
[----:B-1----:R2:W1:-:S12]  /*d630*/  SHFL.IDX PT, R4, R6, 0x1, 0x1c1f ;  /* 0x003c1f0006047f89 */ /* 0x00245800000e0000 */
[----:B--2---:R-:W-:Y:S05]  /*d640*/  @P0 BRA `(.L_x_9552) ;  /* 0x0000000000340947 */ /* 0x004fea0003800000 */
[----:B------:R-:W-:Y:S01]  /*d650*/  ULDC UR4, c[0x0][0xac8] ;  /* 0x0002b20000047ab9 */ /* 0x000fe20000000800 */
[----:B------:R-:W-:Y:S01]  /*d660*/  ULDC.64 UR8, c[0x0][0x208] ;  /* 0x0000820000087ab9 */ /* 0x000fe20000000a00 */
[----:B------:R-:W-:Y:S02]  /*d670*/  ISETP.GE.AND P3, PT, R22, UR4, PT ;  /* 0x0000000416007c0c */ /* 0x000fe4000bf66270 */
[----:B------:R-:W-:Y:S02]  /*d680*/  ISETP.GE.AND P4, PT, R144, UR4, PT ;  /* 0x0000000490007c0c */ /* 0x000fe4000bf86270 */
[----:B------:R-:W-:-:S09]  /*d690*/  ISETP.GE.AND P2, PT, R18, UR4, PT ;  /* 0x0000000412007c0c */ /* 0x000fd2000bf46270 */
[-C--:B-1-3--:R-:W-:Y:S02]  /*d6a0*/  @!P3 LEA R8, P0, R22, R4.reuse, 0x1 ;  /* 0x000000041608b211 */ /* 0x08afe400078008ff */
[----:B------:R-:W-:Y:S02]  /*d6b0*/  @!P4 LEA R10, P1, R144, R4, 0x1 ;  /* 0x00000004900ac211 */ /* 0x000fe400078208ff */
[----:B0---4-:R-:W-:Y:S01]  /*d6c0*/  @!P2 IMAD.WIDE R6, R18, 0x2, R4 ;  /* 0x000000021206a825 */ /* 0x011fe200078e0204 */
[-C--:B------:R-:W-:Y:S02]  /*d6d0*/  @!P3 LEA.HI.X R9, R22, R5.reuse, R17, 0x1, P0 ;  /* 0x000000051609b211 */ /* 0x080fe400000f0c11 */
[----:B------:R-:W-:Y:S02]  /*d6e0*/  @!P4 LEA.HI.X R11, R144, R5, R16, 0x1, P1 ;  /* 0x00000005900bc211 */ /* 0x000fe400008f0c10 */
[----:B------:R2:W-:Y:S04]  /*d6f0*/  @!P2 ST.E.128 desc[UR8][R6.64], RZ ;  /* 0x000000ff0600a985 */ /* 0x0005e8000c101d08 */
[----:B------:R2:W-:Y:S04]  /*d700*/  @!P3 ST.E.128 desc[UR8][R8.64], RZ ;  /* 0x000000ff0800b985 */ /* 0x0005e8000c101d08 */
[----:B------:R2:W-:Y:S02]  /*d710*/  @!P4 ST.E.128 desc[UR8][R10.64], RZ ;  /* 0x000000ff0a00c985 */ /* 0x0005e4000c101d08 */
.L_x_9552:
[----:B------:R-:W-:Y:S05]  /*d720*/  BSYNC B0 ;  /* 0x0000000000007941 */ /* 0x000fea0003800000 */
.L_x_9546:
[----:B------:R-:W-:Y:S02]  /*d730*/  ULDC UR4, c[0x0][0xc3c] ;  /* 0x00030f0000047ab9 */ /* 0x000fe40000000800 */
[----:B------:R-:W-:-:S06]  /*d740*/  UISETP.GE.AND UP0, UPT, UR7, UR4, UPT ;  /* 0x000000040700728c */ /* 0x000fcc000bf06270 */
[----:B------:R-:W-:-:S13]  /*d750*/  PLOP3.LUT P0, PT, PT, PT, UP0, 0x80, 0x0 ;  /* 0x000000000000781c */ /* 0x000fda0003f0f008 */
[----:B------:R-:W-:Y:S05]  /*d760*/  @!P0 BRA `(.L_x_9560) ;  /* 0xffffff3800688947 */ /* 0x000fea000383ffff */
[----:B------:R-:W-:Y:S05]  /*d770*/  EXIT ;  /* 0x000000000000794d */ /* 0x000fea0003800000 */
.L_x_9521:
        /* <DEDUP_REMOVED lines=13> */
[----:B------:R-:W1:Y:S01]  /*d850*/  LDS.128 R24, [UR4+0x31cd0] ;  /* 0x031cd004ff187984 */ /* 0x000e620008000c00 */
[----:B------:R-:W-:Y:S06]  /*d860*/  BAR.ARV 0x4, 0x200 ;  /* 0x0108000000007b1d */ /* 0x000fec0000002000 */
[----:B------:R-:W-:Y:S05]  /*d870*/  BRA `(.L_x_9562) ;  /* 0x0000000800947947 */ /* 0x000fea0003800000 */
.L_x_9561:
[----:B0-----:R-:W0:Y:S01]  /*d880*/  S2R R0, SR_TID.X ;  /* 0x0000000000007919 */ /* 0x001e220000002100 */
[----:B------:R-:W-:Y:S01]  /*d890*/  ULDC UR4, c[0x0][0xc3c] ;  /* 0x00030f0000047ab9 */ /* 0x000fe20000000800 */
[----:B------:R-:W-:Y:S01]  /*d8a0*/  IMAD.MOV.U32 R7, RZ, RZ, RZ ;  /* 0x000000ffff077224 */ /* 0x000fe200078e00ff */
        /* <DEDUP_REMOVED lines=8> */
[----:B------:R-:W2:Y:S01]  /*d930*/  @!P1 LDG.E R6, desc[UR6][R4.64] ;  /* 0x0000000604069981 */ /* 0x000ea2000c1e1900 */
[----:B-1----:R-:W-:-:S05]  /*d940*/  @!P1 IMAD.WIDE.U32 R2, R0, 0x4, R2 ;  /* 0x0000000400029825 */ /* 0x002fca00078e0002 */
[----:B------:R-:W2:Y:S01]  /*d950*/  @!P1 LDG.E R7, desc[UR6][R2.64] ;  /* 0x0000000602079981 */ /* 0x000ea2000c1e1900 */
[C---:B------:R-:W-:Y:S02]  /*d960*/  ISETP.NE.AND P1, PT, R0.reuse, RZ, PT ;  /* 0x000000ff0000720c */ /* 0x040fe40003f25270 */
[C---:B------:R-:W-:Y:S02]  /*d970*/  ISETP.GE.U32.AND P2, PT, R0.reuse, 0x2, PT ;  /* 0x000000020000780c */ /* 0x040fe40003f46070 */
[C---:B------:R-:W-:Y:S02]  /*d980*/  ISETP.GE.U32.AND P3, PT, R0.reuse, 0x4, PT ;  /* 0x000000040000780c */ /* 0x040fe40003f66070 */
[C---:B------:R-:W-:Y:S02]  /*d990*/  ISETP.GE.U32.AND P4, PT, R0.reuse, 0x8, PT ;  /* 0x000000080000780c */ /* 0x040fe40003f86070 */
[----:B------:R-:W-:Y:S01]  /*d9a0*/  ISETP.GE.U32.AND P5, PT, R0, 0x10, PT ;  /* 0x000000100000780c */ /* 0x000fe20003fa6070 */
[----:B------:R-:W0:Y:S01]  /*d9b0*/  S2UR UR6, SR_CTAID.X ;  /* 0x00000000000679c3 */ /* 0x000e220000002500 */
[----:B------:R-:W-:Y:S01]  /*d9c0*/  UMOV UR4, URZ ;  /* 0x0000003f00047c82 */ /* 0x000fe20008000000 */
        /* <DEDUP_REMOVED lines=17> */
[----:B-1----:R-:W-:-:S05]  /*dae0*/  IMAD R8, R8, UR5, RZ ;  /* 0x0000000508087c24 */ /* 0x002fca000f8e02ff */
[----:B0-----:R-:W-:Y:S01]  /*daf0*/  ISETP.GT.AND P6, PT, R8, UR6, PT ;  /* 0x0000000608007c0c */ /* 0x001fe2000bfc4270 */
[----:B------:R-:W-:-:S12]  /*db00*/  IMAD.MOV.U32 R3, RZ, RZ, R8 ;  /* 0x000000ffff037224 */ /* 0x000fd800078e0008 */
[----:B------:R-:W-:Y:S05]  /*db10*/  @P6 BRA `(.L_x_9563) ;  /* 0x0000000000a06947 */ /* 0x000fea0003800000 */
[----:B------:R-:W-:Y:S01]  /*db20*/  IMAD.MOV.U32 R8, RZ, RZ, R3 ;  /* 0x000000ffff087224 */ /* 0x000fe200078e0003 */
[----:B------:R-:W-:Y:S01]  /*db30*/  UMOV UR4, URZ ;  /* 0x0000003f00047c82 */ /* 0x000fe20008000000 */
[----:B------:R-:W-:-:S05]  /*db40*/  ULDC UR5, c[0x0][0xc38] ;  /* 0x00030e0000057ab9 */ /* 0x000fca0000000800 */
.L_x_9565:
[----:B------:R-:W0:Y:S01]  /*db50*/  LDC R2, c[0x0][0xc3c] ;  /* 0x00030f00ff027b82 */ /* 0x000e220000000800 */
[----:B------:R-:W-:Y:S01]  /*db60*/  UIADD3 UR4, UR4, 0x1f, URZ ;  /* 0x0000001f04047890 */ /* 0x000fe2000fffe03f */
[----:B------:R-:W-:Y:S02]  /*db70*/  ULDC UR7, c[0x0][0xc3c] ;  /* 0x00030f0000077ab9 */ /* 0x000fe40000000800 */
[----:B------:R-:W-:-:S03]  /*db80*/  IMAD.U32 R27, RZ, RZ, UR7 ;  /* 0x00000007ff1b7e24 */ /* 0x000fc6000f8e00ff */
[----:B0-----:R-:W-:-:S13]  /*db90*/  ISETP.LE.AND P6, PT, R2, UR4, PT ;  /* 0x0000000402007c0c */ /* 0x001fda000bfc3270 */
[----:B------:R-:W-:Y:S05]  /*dba0*/  @P6 BRA `(.L_x_9564) ;  /* 0x0000000400a46947 */ /* 0x000fea0003800000 */
[----:B------:R-:W-:Y:S01]  /*dbb0*/  VIADD R7, R0, UR4 ;  /* 0x0000000400077c36 */ /* 0x000fe20008000000 */
[----:B------:R-:W-:-:S04]  /*dbc0*/  ULDC.64 UR8, c[0x0][0x208] ;  /* 0x0000820000087ab9 */ /* 0x000fc80000000a00 */
[----:B------:R-:W-:-:S13]  /*dbd0*/  ISETP.GE.OR P6, PT, R7, R2, !P0 ;  /* 0x000000020700720c */ /* 0x000fda00047c6670 */
[----:B------:R-:W0:Y:S08]  /*dbe0*/  @!P6 LDC.64 R4, c[0x0][0xc80] ;  /* 0x00032000ff04eb82 */ /* 0x000e300000000a00 */
[----:B------:R-:W1:Y:S01]  /*dbf0*/  @!P6 LDC.64 R2, c[0x0][0xc78] ;  /* 0x00031e00ff02eb82 */ /* 0x000e620000000a00 */
[----:B0-----:R-:W-:-:S04]  /*dc00*/  @!P6 IMAD.WIDE R4, R7, 0x4, R4 ;  /* 0x000000040704e825 */ /* 0x001fc800078e0204 */
[----:B-1----:R-:W-:Y:S01]  /*dc10*/  @!P6 IMAD.WIDE R2, R7, 0x4, R2 ;  /* 0x000000040702e825 */ /* 0x002fe200078e0202 */
[----:B------:R-:W-:-:S06]  /*dc20*/  CS2R R6, SRZ ;  /* 0x0000000000067805 */ /* 0x000fcc000001ff00 */
[----:B------:R-:W2:Y:S04]  /*dc30*/  @!P6 LDG.E R6, desc[UR8][R4.64] ;  /* 0x000000080406e981 */ /* 0x000ea8000c1e1900 */
        /* <DEDUP_REMOVED lines=22> */
.L_x_9563:
        /* <DEDUP_REMOVED lines=12> */
[----:B0-----:R-:W0:Y:S02]  /*de60*/  MUFU.RCP R8, R8 ;  /* 0x0000000800087308 */ /* 0x001e240000001000 */
[----:B0-----:R-:W-:-:S06]  /*de70*/  VIADD R3, R8, 0xffffffe ;  /* 0x0ffffffe08037836 */ /* 0x001fcc0000000000 */
[----:B------:R-:W0:Y:S02]  /*de80*/  F2I.FTZ.U32.TRUNC.NTZ R3, R3 ;  /* 0x0000000300037305 */ /* 0x000e24000021f000 */
[----:B0-----:R-:W-:Y:S01]  /*de90*/  IMAD.MOV R11, RZ, RZ, -R3 ;  /* 0x000000ffff0b7224 */ /* 0x001fe200078e0a03 */
[----:B------:R-:W-:Y:S06]  /*dea0*/  @!P0 BRA `(.L_x_9566) ;  /* 0x0000000000088947 */ /* 0x000fec0003800000 */
[----:B------:R-:W-:-:S05]  /*deb0*/  VIADD R5, R27, 0xffffffff ;  /* 0xffffffff1b057836 */ /* 0x000fca0000000000 */
[----:B------:R0:W1:Y:S02]  /*dec0*/  SHFL.IDX PT, R24, R2, R5, 0x1f ;  /* 0x00001f0502187589 */ /* 0x00006400000e0000 */
.L_x_9566:
[----:B-1----:R-:W-:Y:S02]  /*ded0*/  IMAD R24, R24, UR5, R9 ;  /* 0x0000000518187c24 */ /* 0x002fe4000f8e0209 */
[----:B------:R-:W-:Y:S02]  /*dee0*/  IMAD R9, R11, R4, RZ ;  /* 0x000000040b097224 */ /* 0x000fe400078e02ff */
[----:B0-----:R-:W-:Y:S01]  /*def0*/  IMAD.MOV.U32 R2, RZ, RZ, RZ ;  /* 0x000000ffff027224 */ /* 0x001fe200078e00ff */
[----:B------:R-:W-:Y:S01]  /*df00*/  IADD3 R25, -R24, UR6, RZ ;  /* 0x0000000618197c10 */ /* 0x000fe2000fffe1ff */
[----:B------:R-:W-:Y:S01]  /*df10*/  IMAD.MOV.U32 R5, RZ, RZ, R10 ;  /* 0x000000ffff057224 */ /* 0x000fe200078e000a */
[----:B------:R-:W-:Y:S01]  /*df20*/  IABS R10, R7 ;  /* 0x00000007000a7213 */ /* 0x000fe20000000000 */
[----:B------:R-:W-:Y:S01]  /*df30*/  IMAD.HI.U32 R2, R3, R9, R2 ;  /* 0x0000000903027227 */ /* 0x000fe200078e0002 */
[----:B------:R-:W-:Y:S01]  /*df40*/  IABS R9, R6 ;  /* 0x0000000600097213 */ /* 0x000fe20000000000 */
[----:B------:R-:W0:Y:S01]  /*df50*/  I2F.RP R8, R5 ;  /* 0x0000000500087306 */ /* 0x000e220000209400 */
[----:B------:R-:W-:Y:S01]  /*df60*/  IABS R3, R25 ;  /* 0x0000001900037213 */ /* 0x000fe20000000000 */
[----:B------:R-:W-:-:S02]  /*df70*/  IMAD.MOV R10, RZ, RZ, -R10 ;  /* 0x000000ffff0a7224 */ /* 0x000fc400078e0a0a */
[----:B------:R-:W-:Y:S02]  /*df80*/  IMAD.MOV R9, RZ, RZ, -R9 ;  /* 0x000000ffff097224 */ /* 0x000fe400078e0a09 */
[----:B------:R-:W-:-:S04]  /*df90*/  IMAD.HI.U32 R2, R2, R3, RZ ;  /* 0x0000000302027227 */ /* 0x000fc800078e00ff */
[----:B------:R-:W-:Y:S02]  /*dfa0*/  IMAD R3, R2, R9, R3 ;  /* 0x0000000902037224 */ /* 0x000fe400078e0203 */
[----:B------:R-:W-:-:S03]  /*dfb0*/  VIADD R27, R27, UR4 ;  /* 0x000000041b1b7c36 */ /* 0x000fc60008000000 */
[----:B------:R-:W-:Y:S01]  /*dfc0*/  ISETP.GT.U32.AND P1, PT, R4, R3, PT ;  /* 0x000000030400720c */ /* 0x000fe20003f24070 */
[----:B0-----:R-:W0:-:S12]  /*dfd0*/  MUFU.RCP R8, R8 ;  /* 0x0000000800087308 */ /* 0x001e180000001000 */
[----:B------:R-:W-:Y:S02]  /*dfe0*/  @!P1 IMAD.IADD R3, R3, 0x1, -R4 ;  /* 0x0000000103039824 */ /* 0x000fe400078e0a04 */
[----:B------:R-:W-:Y:S01]  /*dff0*/  @!P1 VIADD R2, R2, 0x1 ;  /* 0x0000000102029836 */ /* 0x000fe20000000000 */
[----:B------:R-:W-:Y:S02]  /*e000*/  ISETP.NE.AND P1, PT, R6, RZ, PT ;  /* 0x000000ff0600720c */ /* 0x000fe40003f25270 */
[----:B------:R-:W-:Y:S01]  /*e010*/  ISETP.GE.U32.AND P0, PT, R3, R4, PT ;  /* 0x000000040300720c */ /* 0x000fe20003f06070 */
[----:B0-----:R-:W-:Y:S01]  /*e020*/  VIADD R9, R8, 0xffffffe ;  /* 0x0ffffffe08097836 */ /* 0x001fe20000000000 */
[----:B------:R-:W-:-:S03]  /*e030*/  LOP3.LUT R4, R25, R6, RZ, 0x3c, !PT ;  /* 0x0000000619047212 */ /* 0x000fc600078e3cff */
[----:B------:R-:W0:Y:S01]  /*e040*/  F2I.FTZ.U32.TRUNC.NTZ R3, R9 ;  /* 0x0000000900037305 */ /* 0x000e22000021f000 */
[----:B------:R-:W-:-:S07]  /*e050*/  ISETP.GE.AND P2, PT, R4, RZ, PT ;  /* 0x000000ff0400720c */ /* 0x000fce0003f46270 */
[----:B------:R-:W-:-:S04]  /*e060*/  @P0 VIADD R2, R2, 0x1 ;  /* 0x0000000102020836 */ /* 0x000fc80000000000 */
[----:B------:R-:W-:Y:S02]  /*e070*/  IMAD.MOV.U32 R4, RZ, RZ, R2 ;  /* 0x000000ffff047224 */ /* 0x000fe400078e0002 */
[----:B0-----:R-:W-:Y:S02]  /*e080*/  IMAD.MOV R2, RZ, RZ, -R3 ;  /* 0x000000ffff027224 */ /* 0x001fe400078e0a03 */
[----:B------:R-:W-:Y:S01]  /*e090*/  @!P2 IMAD.MOV R4, RZ, RZ, -R4 ;  /* 0x000000ffff04a224 */ /* 0x000fe200078e0a04 */
[----:B------:R-:W-:Y:S01]  /*e0a0*/  @!P1 LOP3.LUT R4, RZ, R6, RZ, 0x33, !PT ;  /* 0x00000006ff049212 */ /* 0x000fe200078e33ff */
[----:B------:R-:W-:Y:S02]  /*e0b0*/  IMAD R9, R2, R5, RZ ;  /* 0x0000000502097224 */ /* 0x000fe400078e02ff */
[----:B------:R-:W-:Y:S01]  /*e0c0*/  IMAD.MOV.U32 R2, RZ, RZ, RZ ;  /* 0x000000ffff027224 */ /* 0x000fe200078e00ff */
[-C--:B------:R-:W-:Y:S01]  /*e0d0*/  IABS R8, R4.reuse ;  /* 0x0000000400087213 */ /* 0x080fe20000000000 */
[----:B------:R-:W-:-:S02]  /*e0e0*/  IMAD R6, R6, R4, RZ ;  /* 0x0000000406067224 */ /* 0x000fc400078e02ff */
[----:B------:R-:W-:-:S04]  /*e0f0*/  IMAD.HI.U32 R2, R3, R9, R2 ;  /* 0x0000000903027227 */ /* 0x000fc800078e0002 */
[----:B------:R-:W-:Y:S02]  /*e100*/  IMAD.MOV.U32 R3, RZ, RZ, R8 ;  /* 0x000000ffff037224 */ /* 0x000fe400078e0008 */
[----:B------:R-:W-:Y:S02]  /*e110*/  IMAD.MOV.U32 R8, RZ, RZ, R10 ;  /* 0x000000ffff087224 */ /* 0x000fe400078e000a */
[----:B------:R-:W-:-:S04]  /*e120*/  IMAD.HI.U32 R2, R2, R3, RZ ;  /* 0x0000000302027227 */ /* 0x000fc800078e00ff */
[----:B------:R-:W-:Y:S01]  /*e130*/  IMAD R8, R2, R8, R3 ;  /* 0x0000000802087224 */ /* 0x000fe200078e0203 */
[----:B------:R-:W-:Y:S01]  /*e140*/  LOP3.LUT R3, R4, R7, RZ, 0x3c, !PT ;  /* 0x0000000704037212 */ /* 0x000fe200078e3cff */
[----:B------:R-:W-:-:S03]  /*e150*/  IMAD.IADD R25, R25, 0x1, -R6 ;  /* 0x0000000119197824 */ /* 0x000fc600078e0a06 */
        /* <DEDUP_REMOVED lines=11> */
[----:B------:R-:W-:-:S04]  /*e210*/  IMAD R7, R7, 0x1000000, R2 ;  /* 0x0100000007077824 */ /* 0x000fc800078e0202 */
[----:B------:R-:W-:Y:S01]  /*e220*/  IMAD R26, R4, 0x10000, R7 ;  /* 0x00010000041a7824 */ /* 0x000fe200078e0207 */
[----:B------:R-:W-:Y:S06]  /*e230*/  BRA `(.L_x_9567) ;  /* 0x00000000000c7947 */ /* 0x000fec0003800000 */
.L_x_9564:
[----:B------:R-:W-:Y:S02]  /*e240*/  IMAD.MOV.U32 R25, RZ, RZ, RZ ;  /* 0x000000ffff197224 */ /* 0x000fe400078e00ff */
[----:B------:R-:W-:Y:S02]  /*e250*/  IMAD.U32 R24, RZ, RZ, UR6 ;  /* 0x00000006ff187e24 */ /* 0x000fe4000f8e00ff */
[----:B------:R-:W-:-:S07]  /*e260*/  IMAD.MOV.U32 R26, RZ, RZ, RZ ;  /* 0x000000ffff1a7224 */ /* 0x000fce00078e00ff */
.L_x_9567:
[----:B------:R-:W-:-:S13]  /*e270*/  ISETP.NE.AND P0, PT, R0, RZ, PT ;  /* 0x000000ff0000720c */ /* 0x000fda0003f05270 */
[----:B------:R-:W0:Y:S01]  /*e280*/  @!P0 S2R R3, SR_CgaCtaId ;  /* 0x0000000000038919 */ /* 0x000e220000008800 */
[----:B------:R-:W-:-:S04]  /*e290*/  @!P0 MOV R0, 0x400 ;  /* 0x0000040000008802 */ /* 0x000fc80000000f00 */
[----:B0-----:R-:W-:-:S05]  /*e2a0*/  @!P0 LEA R0, R3, R0, 0x18 ;  /* 0x0000000003008211 */ /* 0x001fca00078ec0ff */
[----:B------:R2:W-:Y:S01]  /*e2b0*/  @!P0 STS.128 [R0+0x31cd0], R24 ;  /* 0x031cd01800008388 */ /* 0x0005e20000000c00 */
[----:B------:R-:W-:Y:S06]  /*e2c0*/  BAR.ARV 0x5, 0x200 ;  /* 0x0148000000007b1d */ /* 0x000fec0000002000 */
.L_x_9562:
[----:B------:R3:W-:Y:S01]  /*e2d0*/  STL [R1+0x34], RZ ;  /* 0x000034ff01007387 */ /* 0x0007e20000100800 */
[----:B------:R-:W-:Y:S01]  /*e2e0*/  ULDC UR4, c[0x0][0xc3c] ;  /* 0x00030f0000047ab9 */ /* 0x000fe20000000800 */
[----:B------:R-:W-:Y:S01]  /*e2f0*/  IMAD.MOV.U32 R28, RZ, RZ, 0x1 ;  /* 0x00000001ff1c7424 */ /* 0x000fe200078e00ff */
[----:B-1----:R-:W-:Y:S01]  /*e300*/  ISETP.GE.AND P0, PT, R27, UR4, PT ;  /* 0x000000041b007c0c */ /* 0x002fe2000bf06270 */
[----:B------:R-:W-:-:S12]  /*e310*/  IMAD.MOV.U32 R18, RZ, RZ, RZ ;  /* 0x000000ffff127224 */ /* 0x000fd800078e00ff */
[----:B---3--:R-:W-:Y:S05]  /*e320*/  @P0 BRA `(.L_x_9568) ;  /* 0x0000005400f80947 */ /* 0x008fea0003800000 */
[----:B------:R-:W1:Y:S01]  /*e330*/  S2R R6, SR_TID.X ;  /* 0x0000000000067919 */ /* 0x000e620000002100 */
[----:B------:R-:W3:Y:S01]  /*e340*/  S2UR UR5, SR_CgaCtaId ;  /* 0x00000000000579c3 */ /* 0x000ee20000008800 */
[----:B------:R-:W-:Y:S01]  /*e350*/  UMOV UR4, 0x400 ;  /* 0x0000040000047882 */ /* 0x000fe20000000000 */
[----:B------:R-:W-:Y:S01]  /*e360*/  BSSY B8, `(.L_x_9568) ;  /* 0x000057a000087945 */ /* 0x000fe20003800000 */
[----:B------:R4:W-:Y:S01]  /*e370*/  STL [R1+0x34], RZ ;  /* 0x000034ff01007387 */ /* 0x0009e20000100800 */
[----:B------:R-:W-:Y:S01]  /*e380*/  IMAD.MOV.U32 R28, RZ, RZ, 0x1 ;  /* 0x00000001ff1c7424 */ /* 0x000fe200078e00ff */
[----:B------:R-:W-:Y:S01]  /*e390*/  ULDC UR38, c[0x0][0xc] ;  /* 0x0000030000267ab9 */ /* 0x000fe20000000800 */
[----:B------:R-:W-:Y:S01]  /*e3a0*/  IMAD.MOV.U32 R18, RZ, RZ, RZ ;  /* 0x000000ffff127224 */ /* 0x000fe200078e00ff */
[----:B------:R-:W-:Y:S01]  /*e3b0*/  ULDC.64 UR36, c[0x0][0x198] ;  /* 0x0000660000247ab9 */ /* 0x000fe20000000a00 */
[----:B---3--:R-:W-:-:S06]  /*e3c0*/  ULEA UR4, UR5, UR4, 0x18 ;  /* 0x0000000405047291 */ /* 0x008fcc000f8ec03f */
[----:B------:R-:W-:Y:S01]  /*e3d0*/  IMAD.U32 R17, RZ, RZ, UR4 ;  /* 0x00000004ff117e24 */ /* 0x000fe2000f8e00ff */
[C---:B-1----:R-:W-:Y:S01]  /*e3e0*/  LOP3.LUT R5, R6.reuse, 0x7f, RZ, 0xc0, !PT ;  /* 0x0000007f06057812 */ /* 0x042fe200078ec0ff */
[----:B0-2---:R-:W-:-:S04]  /*e3f0*/  IMAD.SHL.U32 R0, R6, 0x8, RZ ;  /* 0x0000000806007824 */ /* 0x005fc800078e00ff */
[----:B------:R-:W-:Y:S01]  /*e400*/  IMAD.SHL.U32 R4, R5, 0x8, RZ ;  /* 0x0000000805047824 */ /* 0x000fe200078e00ff */
[C---:B------:R-:W-:Y:S02]  /*e410*/  LOP3.LUT R3, R0.reuse, 0x20, RZ, 0xc0, !PT ;  /* 0x0000002000037812 */ /* 0x040fe400078ec0ff */
[----:B------:R-:W-:Y:S02]  /*e420*/  LOP3.LUT R2, R0, 0xd8, RZ, 0xc0, !PT ;  /* 0x000000d800027812 */ /* 0x000fe400078ec0ff */
[----:B------:R-:W-:Y:S02]  /*e430*/  LOP3.LUT R3, R3, 0x300, R4, 0xf8, !PT ;  /* 0x0000030003037812 */ /* 0x000fe400078ef804 */
[----:B------:R-:W-:Y:S02]  /*e440*/  LOP3.LUT R2, R2, 0x18, R6, 0x78, !PT ;  /* 0x0000001802027812 */ /* 0x000fe400078e7806 */
[----:B------:R-:W-:Y:S02]  /*e450*/  LOP3.LUT R0, R0, 0x18, RZ, 0xc0, !PT ;  /* 0x0000001800007812 */ /* 0x000fe400078ec0ff */
[----:B------:R-:W-:Y:S01]  /*e460*/  LOP3.LUT R4, R3, R2, RZ, 0xfc, !PT ;  /* 0x0000000203047212 */ /* 0x000fe200078efcff */
[----:B------:R-:W-:Y:S01]  /*e470*/  IMAD.SHL.U32 R2, R6, 0x20, RZ ;  /* 0x0000002006027824 */ /* 0x000fe200078e00ff */
[----:B------:R-:W-:-:S04]  /*e480*/  SHF.R.U32.HI R3, RZ, 0x2, R5 ;  /* 0x00000002ff037819 */ /* 0x000fc80000011605 */
[----:B------:R-:W-:Y:S01]  /*e490*/  LOP3.LUT R5, R3, 0x60, R2, 0xf8, !PT ;  /* 0x0000006003057812 */ /* 0x000fe200078ef802 */
[----:B------:R-:W-:Y:S01]  /*e4a0*/  IMAD R2, R4, 0x2, R17 ;  /* 0x0000000204027824 */ /* 0x000fe200078e0211 */
[C---:B------:R-:W-:Y:S02]  /*e4b0*/  LOP3.LUT R3, R0.reuse, 0x20, RZ, 0xfc, !PT ;  /* 0x0000002000037812 */ /* 0x040fe400078efcff */
[----:B------:R-:W-:Y:S02]  /*e4c0*/  LOP3.LUT R0, R0, 0x40, RZ, 0xfc, !PT ;  /* 0x0000004000007812 */ /* 0x000fe400078efcff */
[----:B------:R4:W-:Y:S05]  /*e4d0*/  STL [R1+0x8], R2 ;  /* 0x0000080201007387 */ /* 0x0009ea0000100800 */
.L_x_9672:
[----:B01--4-:R-:W0:Y:S01]  /*e4e0*/  LDC.64 R2, c[0x0][0xc88] ;  /* 0x00032200ff027b82 */ /* 0x013e220000000a00 */
[----:B------:R-:W-:Y:S01]  /*e4f0*/  ULDC.64 UR4, c[0x0][0x208] ;  /* 0x0000820000047ab9 */ /* 0x000fe20000000a00 */
[----:B0-----:R-:W-:-:S05]  /*e500*/  IMAD.WIDE R2, R27, 0x4, R2 ;  /* 0x000000041b027825 */ /* 0x001fca00078e0202 */
[----:B--2---:R-:W2:Y:S01]  /*e510*/  LDG.E R9, desc[UR4][R2.64] ;  /* 0x0000000402097981 */ /* 0x004ea2000c1e1900 */
[----:B------:R-:W-:Y:S05]  /*e520*/  YIELD ;  /* 0x0000000000007946 */ /* 0x000fea0003800000 */
[----:B------:R-:W-:Y:S01]  /*e530*/  ULDC.64 UR4, c[0x0][0xa28] ;  /* 0x00028a0000047ab9 */ /* 0x000fe20000000a00 */
[----:B------:R-:W-:Y:S01]  /*e540*/  IMAD.MOV.U32 R0, RZ, RZ, RZ ;  /* 0x000000ffff007224 */ /* 0x000fe200078e00ff */
[----:B------:R-:W-:Y:S01]  /*e550*/  ISETP.NE.U32.AND P0, PT, RZ, UR4, PT ;  /* 0x00000004ff007c0c */ /* 0x000fe2000bf05070 */
[----:B------:R-:W-:Y:S01]  /*e560*/  ULDC.64 UR10, c[0x0][0x208] ;  /* 0x00008200000a7ab9 */ /* 0x000fe20000000a00 */
[----:B------:R-:W-:Y:S01]  /*e570*/  IMAD.MOV.U32 R6, RZ, RZ, RZ ;  /* 0x000000ffff067224 */ /* 0x000fe200078e00ff */
[----:B------:R-:W-:Y:S01]  /*e580*/  ULDC.64 UR8, c[0x0][0xa08] ;  /* 0x0002820000087ab9 */ /* 0x000fe20000000a00 */
[----:B------:R-:W-:Y:S01]  /*e590*/  ISETP.NE.AND.EX P0, PT, RZ, UR5, PT, P0 ;  /* 0x00000005ff007c0c */ /* 0x000fe2000bf05300 */
[----:B------:R-:W-:Y:S01]  /*e5a0*/  ULDC.64 UR6, c[0x0][0xa18] ;  /* 0x0002860000067ab9 */ /* 0x000fe20000000a00 */
[----:B------:R-:W-:-:S02]  /*e5b0*/  ISETP.NE.U32.AND P2, PT, RZ, UR8, PT ;  /* 0x00000008ff007c0c */ /* 0x000fc4000bf45070 */
[----:B--2---:R-:W-:Y:S01]  /*e5c0*/  SHF.R.S32.HI R4, RZ, 0x1f, R9 ;  /* 0x0000001fff047819 */ /* 0x004fe20000011409 */
[----:B------:R-:W-:-:S08]  /*e5d0*/  IMAD.SHL.U32 R19, R9, 0x4, RZ ;  /* 0x0000000409137824 */ /* 0x000fd000078e00ff */
        /* <DEDUP_REMOVED lines=10> */
[----:B------:R-:W-:Y:S02]  /*e680*/  ISETP.NE.AND.EX P0, PT, RZ, UR9, PT, P2 ;  /* 0x00000009ff007c0c */ /* 0x000fe4000bf05320 */
[----:B------:R-:W-:Y:S02]  /*e690*/  ISETP.NE.U32.AND P2, PT, RZ, UR6, PT ;  /* 0x00000006ff007c0c */ /* 0x000fe4000bf45070 */
[C---:B0-----:R-:W-:Y:S02]  /*e6a0*/  IADD3 R4, P4, R19.reuse, UR8, RZ ;  /* 0x0000000813047c10 */ /* 0x041fe4000ff9e0ff */
[----:B-1----:R-:W-:Y:S02]  /*e6b0*/  IADD3 R2, P3, R19, UR4, RZ ;  /* 0x0000000413027c10 */ /* 0x002fe4000ff7e0ff */
[----:B------:R-:W-:-:S02]  /*e6c0*/  ISETP.NE.AND.EX P2, PT, RZ, UR7, PT, P2 ;  /* 0x00000007ff007c0c */ /* 0x000fc4000bf45320 */
[C---:B------:R-:W-:Y:S02]  /*e6d0*/  IADD3.X R3, R22.reuse, UR5, RZ, P3, !PT ;  /* 0x0000000516037c10 */ /* 0x040fe40009ffe4ff */
[----:B------:R-:W-:-:S03]  /*e6e0*/  IADD3.X R5, R22, UR9, RZ, P4, !PT ;  /* 0x0000000916057c10 */ /* 0x000fc6000a7fe4ff */
[----:B------:R-:W2:Y:S01]  /*e6f0*/  @P1 LDG.E R6, desc[UR10][R2.64] ;  /* 0x0000000a02061981 */ /* 0x000ea2000c1e1900 */
[----:B------:R-:W-:Y:S02]  /*e700*/  ULDC UR4, c[0x0][0x288] ;  /* 0x0000a20000047ab9 */ /* 0x000fe40000000800 */
[----:B------:R-:W-:Y:S01]  /*e710*/  IMAD.U32 R10, RZ, RZ, UR4 ;  /* 0x00000004ff0a7e24 */ /* 0x000fe2000f8e00ff */
[----:B------:R-:W-:Y:S01]  /*e720*/  ULDC.64 UR4, c[0x0][0x418] ;  /* 0x0001060000047ab9 */ /* 0x000fe20000000a00 */
        /* <DEDUP_REMOVED lines=13> */
[----:B---3--:R-:W-:Y:S05]  /*e800*/  @P2 BRA `(.L_x_9569) ;  /* 0x0000000000182947 */ /* 0x008fea0003800000 */
[----:B------:R-:W-:Y:S05]  /*e810*/  @!P1 BRA `(.L_x_9569) ;  /* 0x0000000000149947 */ /* 0x000fea0003800000 */
[----:B------:R-:W-:Y:S02]  /*e820*/  ULDC.64 UR4, c[0x0][0x208] ;  /* 0x0000820000047ab9 */ /* 0x000fe40000000a00 */
[----:B------:R-:W2:Y:S04]  /*e830*/  LDG.E R6, desc[UR4][R2.64] ;  /* 0x0000000402067981 */ /* 0x000ea8000c1e1900 */
[----:B------:R-:W2:Y:S02]  /*e840*/  LDG.E R2, desc[UR4][R2.64+0x4] ;  /* 0x0000040402027981 */ /* 0x000ea4000c1e1900 */
[----:B--2---:R-:W-:-:S05]  /*e850*/  IMAD.IADD R2, R2, 0x1, -R6 ;  /* 0x0000000102027824 */ /* 0x004fca00078e0a06 */
[----:B------:R1:W-:Y:S02]  /*e860*/  STL [R1+0x24], R2 ;  /* 0x0000240201007387 */ /* 0x0003e40000100800 */
.L_x_9569:
[----:B------:R-:W-:Y:S01]  /*e870*/  ULDC.64 UR4, c[0x0][0xa20] ;  /* 0x0002880000047ab9 */ /* 0x000fe20000000a00 */
[C---:B------:R-:W-:Y:S01]  /*e880*/  LOP3.LUT R6, R26.reuse, 0xff000000, RZ, 0xc0, !PT ;  /* 0xff0000001a067812 */ /* 0x040fe200078ec0ff */
[----:B------:R-:W-:Y:S01]  /*e890*/  IMAD.MOV.U32 R23, RZ, RZ, R9 ;  /* 0x000000ffff177224 */ /* 0x000fe200078e0009 */
[----:B------:R-:W-:Y:S02]  /*e8a0*/  ISETP.NE.U32.AND P1, PT, RZ, UR4, PT ;  /* 0x00000004ff007c0c */ /* 0x000fe4000bf25070 */
[----:B------:R-:W-:Y:S02]  /*e8b0*/  SHF.R.U32.HI R6, RZ, 0x8, R6 ;  /* 0x00000008ff067819 */ /* 0x000fe40000011606 */
[----:B------:R-:W-:Y:S02]  /*e8c0*/  ISETP.NE.AND.EX P1, PT, RZ, UR5, PT, P1 ;  /* 0x00000005ff007c0c */ /* 0x000fe4000bf25310 */
[C---:B-1----:R-:W-:Y:S02]  /*e8d0*/  LOP3.LUT R2, R26.reuse, 0xff0000, RZ, 0xc0, !PT ;  /* 0x00ff00001a027812 */ /* 0x042fe400078ec0ff */
[----:B------:R-:W-:Y:S01]  /*e8e0*/  LOP3.LUT R16, R26, 0xffff, RZ, 0xc0, !PT ;  /* 0x0000ffff1a107812 */ /* 0x000fe200078ec0ff */
[----:B-----5:R-:W-:Y:S01]  /*e8f0*/  IMAD.IADD R26, R8, 0x1, R0 ;  /* 0x00000001081a7824 */ /* 0x020fe200078e0200 */
[----:B------:R-:W-:-:S07]  /*e900*/  LEA.HI R6, R2, R6, RZ, 0x10 ;  /* 0x0000000602067211 */ /* 0x000fce00078f80ff */
[----:B------:R-:W-:Y:S05]  /*e910*/  @!P1 BRA `(.L_x_9570) ;  /* 0x0000000000149947 */ /* 0x000fea0003800000 */
[----:B------:R-:W-:Y:S01]  /*e920*/  IADD3 R2, P0, R19, UR4, RZ ;  /* 0x0000000413027c10 */ /* 0x000fe2000ff1e0ff */
[----:B------:R-:W-:-:S03]  /*e930*/  ULDC.64 UR6, c[0x0][0x208] ;  /* 0x0000820000067ab9 */ /* 0x000fc60000000a00 */
[----:B------:R-:W-:-:S05]  /*e940*/  IADD3.X R3, R22, UR5, RZ, P0, !PT ;  /* 0x0000000516037c10 */ /* 0x000fca00087fe4ff */
[----:B------:R1:W5:Y:S01]  /*e950*/  LDG.E R7, desc[UR6][R2.64] ;  /* 0x0000000602077981 */ /* 0x000362000c1e1900 */
[----:B------:R-:W-:Y:S05]  /*e960*/  BRA `(.L_x_9571) ;  /* 0x0000000000147947 */ /* 0x000fea0003800000 */
.L_x_9570:
[----:B------:R-:W-:Y:S05]  /*e970*/  @!P0 BRA `(.L_x_9571) ;  /* 0x0000000000108947 */ /* 0x000fea0003800000 */
[----:B------:R-:W-:Y:S02]  /*e980*/  ULDC.64 UR4, c[0x0][0x208] ;  /* 0x0000820000047ab9 */ /* 0x000fe40000000a00 */
[----:B------:R-:W2:Y:S04]  /*e990*/  LDG.E R7, desc[UR4][R4.64] ;  /* 0x0000000404077981 */ /* 0x000ea8000c1e1900 */
[----:B------:R-:W2:Y:S02]  /*e9a0*/  LDG.E R4, desc[UR4][R4.64+0x4] ;  /* 0x0000040404047981 */ /* 0x000ea4000c1e1900 */
[----:B--2---:R-:W-:-:S07]  /*e9b0*/  IMAD.IADD R7, R4, 0x1, -R7 ;  /* 0x0000000104077824 */ /* 0x004fce00078e0a07 */
.L_x_9571:
[----:B-----5:R-:W-:Y:S01]  /*e9c0*/  IMAD.IADD R7, R7, 0x1, -R0 ;  /* 0x0000000107077824 */ /* 0x020fe200078e0a00 */
[----:B------:R-:W-:Y:S01]  /*e9d0*/  LOP3.LUT R9, R6, 0xff, RZ, 0xc0, !PT ;  /* 0x000000ff06097812 */ /* 0x000fe200078ec0ff */
[----:B-1----:R-:W-:Y:S01]  /*e9e0*/  IMAD.MOV.U32 R3, RZ, RZ, RZ ;  /* 0x000000ffff037224 */ /* 0x002fe200078e00ff */
[----:B------:R-:W-:Y:S01]  /*e9f0*/  BSSY B0, `(.L_x_9572) ;  /* 0x0000029000007945 */ /* 0x000fe20003800000 */
[C---:B------:R-:W-:Y:S01]  /*ea00*/  VIADD R0, R7.reuse, 0x8f ;  /* 0x0000008f07007836 */ /* 0x040fe20000000000 */
[----:B------:R-:W-:Y:S01]  /*ea10*/  ISETP.GE.AND P0, PT, R7, 0x1, PT ;  /* 0x000000010700780c */ /* 0x000fe20003f06270 */
[----:B------:R-:W-:Y:S01]  /*ea20*/  IMAD.MOV.U32 R7, RZ, RZ, R3 ;  /* 0x000000ffff077224 */ /* 0x000fe200078e0003 */
[----:B------:R1:W-:Y:S01]  /*ea30*/  STL [R1+0x18], R3 ;  /* 0x0000180301007387 */ /* 0x0003e20000100800 */
[----:B------:R-:W-:-:S05]  /*ea40*/  IMAD.HI R0, R0, 0x38e38e39, RZ ;  /* 0x38e38e3900007827 */ /* 0x000fca00078e02ff */
[----:B------:R-:W-:-:S04]  /*ea50*/  SHF.R.U32.HI R2, RZ, 0x1f, R0 ;  /* 0x0000001fff027819 */ /* 0x000fc80000011600 */
[----:B------:R-:W-:-:S05]  /*ea60*/  LEA.HI.SX32 R8, R0, R2, 0x1b ;  /* 0x0000000200087211 */ /* 0x000fca00078fdaff */
[----:B------:R1:W-:Y:S04]  /*ea70*/  STL [R1+0x30], R8 ;  /* 0x0000300801007387 */ /* 0x0003e80000100800 */
[----:B------:R1:W-:Y:S01]  /*ea80*/  STL [R1+0x38], R9 ;  /* 0x0000380901007387 */ /* 0x0003e20000100800 */
[----:B------:R-:W-:Y:S05]  /*ea90*/  @!P0 BRA `(.L_x_9573) ;  /* 0x0000000000788947 */ /* 0x000fea0003800000 */
[----:B------:R-:W-:-:S04]  /*eaa0*/  SHF.R.U32.HI R6, RZ, 0x10, R6 ;  /* 0x00000010ff067819 */ /* 0x000fc80000011606 */
[----:B------:R-:W-:-:S13]  /*eab0*/  ISETP.NE.AND P0, PT, R6, RZ, PT ;  /* 0x000000ff0600720c */ /* 0x000fda0003f05270 */
[----:B------:R-:W2:Y:S02]  /*eac0*/  @!P0 LDC R6, c[0x0][0x9f0] ;  /* 0x00027c00ff068b82 */ /* 0x000ea40000000800 */
[-C--:B--2---:R-:W-:Y:S02]  /*ead0*/  IABS R0, R6.reuse ;  /* 0x0000000600007213 */ /* 0x084fe40000000000 */
[----:B------:R-:W-:Y:S02]  /*eae0*/  IABS R5, R6 ;  /* 0x0000000600057213 */ /* 0x000fe40000000000 */
[----:B------:R-:W2:Y:S03]  /*eaf0*/  I2F.RP R2, R0 ;  /* 0x0000000000027306 */ /* 0x000ea60000209400 */
[----:B------:R-:W-:-:S05]  /*eb00*/  IMAD.MOV R5, RZ, RZ, -R5 ;  /* 0x000000ffff057224 */ /* 0x000fca00078e0a05 */
[----:B--2---:R-:W2:Y:S02]  /*eb10*/  MUFU.RCP R2, R2 ;  /* 0x0000000200027308 */ /* 0x004ea40000001000 */
[----:B--2---:R-:W-:-:S06]  /*eb20*/  VIADD R2, R2, 0xffffffe ;  /* 0x0ffffffe02027836 */ /* 0x004fcc0000000000 */
[----:B-1----:R-:W1:Y:S02]  /*eb30*/  F2I.FTZ.U32.TRUNC.NTZ R3, R2 ;  /* 0x0000000200037305 */ /* 0x002e64000021f000 */
[----:B-1----:R-:W-:-:S04]  /*eb40*/  IMAD.MOV R2, RZ, RZ, -R3 ;  /* 0x000000ffff027224 */ /* 0x002fc800078e0a03 */
[----:B------:R-:W-:Y:S02]  /*eb50*/  IMAD R4, R2, R0, RZ ;  /* 0x0000000002047224 */ /* 0x000fe400078e02ff */
[----:B------:R-:W-:-:S04]  /*eb60*/  IMAD.MOV.U32 R2, RZ, RZ, RZ ;  /* 0x000000ffff027224 */ /* 0x000fc800078e00ff */
[----:B------:R-:W-:Y:S01]  /*eb70*/  IMAD.HI.U32 R4, R3, R4, R2 ;  /* 0x0000000403047227 */ /* 0x000fe200078e0002 */
[----:B------:R-:W-:-:S04]  /*eb80*/  IADD3 R3, R6, -0x1, R8 ;  /* 0xffffffff06037810 */ /* 0x000fc80007ffe008 */
        /* <DEDUP_REMOVED lines=15> */
.L_x_9573:
[----:B------:R-:W-:Y:S05]  /*ec80*/  BSYNC B0 ;  /* 0x0000000000007941 */ /* 0x000fea0003800000 */
.L_x_9572:
        /* <DEDUP_REMOVED lines=19> */
[----:B-1----:R-:W3:Y:S01]  /*edc0*/  @P0 ATOMG.E.ADD.STRONG.GPU PT, R3, desc[UR6][R2.64], R5 ;  /* 0x00000005020309a8 */ /* 0x002ee200081ee1c6 */
[----:B------:R-:W1:Y:S02]  /*edd0*/  S2R R4, SR_LTMASK ;  /* 0x0000000000047919 */ /* 0x000e640000003900 */
[----:B-1----:R-:W-:-:S04]  /*ede0*/  LOP3.LUT R4, R4, UR4, RZ, 0xc0, !PT ;  /* 0x0000000404047c12 */ /* 0x002fc8000f8ec0ff */
[----:B--2---:R-:W1:Y:S01]  /*edf0*/  POPC R7, R4 ;  /* 0x0000000400077309 */ /* 0x004e620000000000 */
[----:B---3--:R-:W1:Y:S02]  /*ee00*/  SHFL.IDX PT, R0, R3, R0, 0x1f ;  /* 0x00001f0003007589 */ /* 0x008e6400000e0000 */
[----:B-1----:R-:W-:Y:S01]  /*ee10*/  IADD3 R24, R0, UR38, R7 ;  /* 0x0000002600187c10 */ /* 0x002fe2000fffe007 */
[----:B------:R-:W-:Y:S06]  /*ee20*/  BRA `(.L_x_9576) ;  /* 0x00000040001c7947 */ /* 0x000fec0003800000 */
.L_x_9575:
        /* <DEDUP_REMOVED lines=9> */
[----:B-1----:R-:W1:Y:S01]  /*eec0*/  LDC.64 R2, c[0x4][R2] ;  /* 0x0100000002027b82 */ /* 0x002e620000000a00 */
[----:B------:R-:W-:Y:S02]  /*eed0*/  IMAD.U32 R5, RZ, RZ, UR7 ;  /* 0x00000007ff057e24 */ /* 0x000fe4000f8e00ff */
[----:B------:R-:W-:Y:S02]  /*eee0*/  IMAD.U32 R6, RZ, RZ, UR8 ;  /* 0x00000008ff067e24 */ /* 0x000fe4000f8e00ff */
[----:B--2---:R-:W-:-:S02]  /*eef0*/  IMAD.U32 R7, RZ, RZ, UR9 ;  /* 0x00000009ff077e24 */ /* 0x004fc4000f8e00ff */
[----:B0-----:R-:W-:Y:S02]  /*ef00*/  IMAD.U32 R10, RZ, RZ, UR4 ;  /* 0x00000004ff0a7e24 */ /* 0x001fe4000f8e00ff */
[----:B------:R-:W-:Y:S02]  /*ef10*/  IMAD.U32 R11, RZ, RZ, UR5 ;  /* 0x00000005ff0b7e24 */ /* 0x000fe4000f8e00ff */
[----:B------:R-:W-:Y:S02]  /*ef20*/  IMAD.MOV.U32 R8, RZ, RZ, 0x70 ;  /* 0x00000070ff087424 */ /* 0x000fe400078e00ff */
[----:B------:R-:W-:Y:S02]  /*ef30*/  IMAD.MOV.U32 R12, RZ, RZ, 0x1 ;  /* 0x00000001ff0c7424 */ /* 0x000fe400078e00ff */
[----:B------:R-:W-:-:S07]  /*ef40*/  IMAD.MOV.U32 R13, RZ, RZ, RZ ;  /* 0x000000ffff0d7224 */ /* 0x000fce00078e00ff */
[----:B------:R-:W-:-:S07]  /*ef50*/  LEPC R20, `(.L_x_9578) ;  /* 0x000000001014794e */ /* 0x000fce0000000000 */
[----:B-1----:R-:W-:Y:S05]  /*ef60*/  CALL.ABS.NOINC R2 ;  /* 0x0000000002007343 */ /* 0x002fea0003c00000 */
.L_x_9578:
[----:B------:R-:W-:Y:S05]  /*ef70*/  BSYNC B6 ;  /* 0x0000000000067941 */ /* 0x000fea0003800000 */
.L_x_9577:
        /* <DEDUP_REMOVED lines=8> */
[----:B-1----:R1:W3:Y:S01]  /*f000*/  LDC.64 R2, c[0x4][R29] ;  /* 0x010000001d027b82 */ /* 0x0022e20000000a00 */
[----:B------:R-:W-:Y:S02]  /*f010*/  IMAD.U32 R4, RZ, RZ, UR6 ;  /* 0x00000006ff047e24 */ /* 0x000fe4000f8e00ff */
[----:B------:R-:W-:Y:S02]  /*f020*/  IMAD.U32 R5, RZ, RZ, UR7 ;  /* 0x00000007ff057e24 */ /* 0x000fe4000f8e00ff */
[----:B------:R-:W-:Y:S02]  /*f030*/  IMAD.U32 R6, RZ, RZ, UR8 ;  /* 0x00000008ff067e24 */ /* 0x000fe4000f8e00ff */
[----:B--2---:R-:W-:-:S02]  /*f040*/  IMAD.U32 R7, RZ, RZ, UR9 ;  /* 0x00000009ff077e24 */ /* 0x004fc4000f8e00ff */
[----:B0-----:R-:W-:Y:S02]  /*f050*/  IMAD.U32 R10, RZ, RZ, UR4 ;  /* 0x00000004ff0a7e24 */ /* 0x001fe4000f8e00ff */
[----:B------:R-:W-:Y:S02]  /*f060*/  IMAD.U32 R11, RZ, RZ, UR5 ;  /* 0x00000005ff0b7e24 */ /* 0x000fe4000f8e00ff */
[----:B------:R-:W-:Y:S02]  /*f070*/  IMAD.MOV.U32 R8, RZ, RZ, 0x70 ;  /* 0x00000070ff087424 */ /* 0x000fe400078e00ff */
[----:B------:R-:W-:Y:S02]  /*f080*/  IMAD.MOV.U32 R12, RZ, RZ, 0x1 ;  /* 0x00000001ff0c7424 */ /* 0x000fe400078e00ff */
[----:B-1----:R-:W-:-:S07]  /*f090*/  IMAD.MOV.U32 R13, RZ, RZ, RZ ;  /* 0x000000ffff0d7224 */ /* 0x002fce00078e00ff */
[----:B------:R-:W-:-:S07]  /*f0a0*/  LEPC R20, `(.L_x_9581) ;  /* 0x000000001014794e */ /* 0x000fce0000000000 */
[----:B---3--:R-:W-:Y:S05]  /*f0b0*/  CALL.ABS.NOINC R2 ;  /* 0x0000000002007343 */ /* 0x008fea0003c00000 */
.L_x_9581:
        /* <DEDUP_REMOVED lines=15> */
.L_x_9580:
[----:B------:R-:W-:Y:S05]  /*f1b0*/  BSYNC B6 ;  /* 0x0000000000067941 */ /* 0x000fea0003800000 */
.L_x_9579:
[----:B------:R-:W-:Y:S01]  /*f1c0*/  ULDC.64 UR4, c[0x0][0x9f8] ;  /* 0x00027e0000047ab9 */ /* 0x000fe20000000a00 */
[----:B------:R-:W3:Y:S01]  /*f1d0*/  LDL R20, [R1+0x1c] ;  /* 0x00001c0001147983 */ /* 0x000ee20000100800 */
[----:B------:R-:W-:Y:S01]  /*f1e0*/  ISETP.NE.U32.AND P0, PT, RZ, UR4, PT ;  /* 0x00000004ff007c0c */ /* 0x000fe2000bf05070 */
[----:B------:R-:W-:-:S03]  /*f1f0*/  ULDC.64 UR6, c[0x0][0x208] ;  /* 0x0000820000067ab9 */ /* 0x000fc60000000a00 */
[----:B------:R-:W-:-:S13]  /*f200*/  ISETP.NE.AND.EX P0, PT, RZ, UR5, PT, P0 ;  /* 0x00000005ff007c0c */ /* 0x000fda000bf05300 */
[----:B------:R-:W-:-:S04]  /*f210*/  @P0 IADD3 R2, P1, R19, UR4, RZ ;  /* 0x0000000413020c10 */ /* 0x000fc8000ff3e0ff */
[----:B-1----:R-:W-:Y:S01]  /*f220*/  @P0 IADD3.X R3, R22, UR5, RZ, P1, !PT ;  /* 0x0000000516030c10 */ /* 0x002fe20008ffe4ff */
[----:B------:R-:W-:-:S04]  /*f230*/  ULDC.64 UR4, c[0x0][0xa08] ;  /* 0x0002820000047ab9 */ /* 0x000fc80000000a00 */
[----:B------:R1:W4:Y:S02]  /*f240*/  @P0 LDG.E R23, desc[UR6][R2.64] ;  /* 0x0000000602170981 */ /* 0x000324000c1e1900 */
[----:B-1----:R-:W1:Y:S02]  /*f250*/  LDC.64 R2, c[0x0][0x418] ;  /* 0x00010600ff027b82 */ /* 0x002e640000000a00 */
[----:B-1----:R-:W-:Y:S01]  /*f260*/  LOP3.LUT P0, RZ, R2, UR4, RZ, 0xfc, !PT ;  /* 0x0000000402ff7c12 */ /* 0x002fe2000f80fcff */
[----:B------:R-:W-:-:S03]  /*f270*/  UMOV UR4, 0xffffffff ;  /* 0xffffffff00047882 */ /* 0x000fc60000000000 */
[----:B------:R-:W-:Y:S01]  /*f280*/  LOP3.LUT P0, RZ, R3, UR5, RZ, 0xfc, P0 ;  /* 0x0000000503ff7c12 */ /* 0x000fe2000800fcff */
[----:B---3--:R-:W-:Y:S01]  /*f290*/  VIADD R22, R20, 0xffffffff ;  /* 0xffffffff14167836 */ /* 0x008fe20000000000 */
[----:B----4-:R-:W-:Y:S02]  /*f2a0*/  SHF.R.S32.HI R29, RZ, 0x1f, R23 ;  /* 0x0000001fff1d7819 */ /* 0x010fe40000011417 */
[----:B------:R-:W-:Y:S01]  /*f2b0*/  SEL R19, R23, RZ, !P0 ;  /* 0x000000ff17137207 */ /* 0x000fe20004000000 */
[----:B------:R-:W-:Y:S08]  /*f2c0*/  BRA.DIV UR4, `(.L_x_9582) ;  /* 0x0000004e04747947 */ /* 0x000ff0000b800000 */
[----:B------:R-:W1:Y:S02]  /*f2d0*/  S2R R0, SR_TID.X ;  /* 0x0000000000007919 */ /* 0x000e640000002100 */
[----:B-1----:R-:W-:-:S04]  /*f2e0*/  SHF.R.U32.HI R0, RZ, 0x5, R0 ;  /* 0x00000005ff007819 */ /* 0x002fc80000011600 */
[----:B------:R-:W-:-:S05]  /*f2f0*/  LOP3.LUT R0, R0, 0x3, RZ, 0xc0, !PT ;  /* 0x0000000300007812 */ /* 0x000fca00078ec0ff */
[----:B------:R1:W3:Y:S02]  /*f300*/  SHFL.IDX PT, R14, R0, RZ, 0x1f ;  /* 0x00001fff000e7589 */ /* 0x0002e400000e0000 */
.L_x_9688:
[----:B------:R-:W-:Y:S02]  /*f310*/  PLOP3.LUT P1, PT, PT, PT, PT, 0x8, 0x0 ;  /* 0x000000000000781c */ /* 0x000fe40003f2e170 */
[----:B---3--:R-:W-:Y:S02]  /*f320*/  ISETP.NE.AND P0, PT, R14, RZ, PT ;  /* 0x000000ff0e00720c */ /* 0x008fe40003f05270 */
[----:B-1----:R-:W-:-:S05]  /*f330*/  P2R R0, PR, RZ, 0x2 ;  /* 0x00000002ff007803 */ /* 0x002fca0000000000 */
[----:B------:R1:W-:Y:S06]  /*f340*/  STL [R1], R0 ;  /* 0x0000000001007387 */ /* 0x0003ec0000100800 */
[----:B------:R-:W-:Y:S05]  /*f350*/  @P0 BRA `(.L_x_9583) ;  /* 0x00000004001c0947 */ /* 0x000fea0003800000 */
[----:B------:R-:W-:-:S03]  /*f360*/  UMOV UR4, 0xffffffff ;  /* 0xffffffff00047882 */ /* 0x000fc60000000000 */
[----:B------:R-:W-:Y:S05]  /*f370*/  BRA.DIV UR4, `(.L_x_9584) ;  /* 0x0000004e047c7947 */ /* 0x000fea000b800000 */
[----:B------:R-:W-:-:S13]  /*f380*/  ELECT P6, URZ, PT ;  /* 0x00000000003f782f */ /* 0x000fda00038c0000 */
.L_x_9691:
[----:B------:R-:W-:Y:S05]  /*f390*/  @!P6 BRA `(.L_x_9583) ;  /* 0x00000004000ce947 */ /* 0x000fea0003800000 */
[----:B------:R-:W-:-:S04]  /*f3a0*/  ISETP.NE.U32.AND P0, PT, R2, RZ, PT ;  /* 0x000000ff0200720c */ /* 0x000fc80003f05070 */
[----:B------:R-:W-:-:S13]  /*f3b0*/  ISETP.NE.AND.EX P0, PT, R3, RZ, PT, P0 ;  /* 0x000000ff0300720c */ /* 0x000fda0003f05300 */
[----:B------:R-:W-:Y:S05]  /*f3c0*/  @!P0 BRA `(.L_x_9585) ;  /* 0x0000000000488947 */ /* 0x000fea0003800000 */
[----:B------:R-:W3:Y:S01]  /*f3d0*/  LDC R6, c[0x0][0x43c] ;  /* 0x00010f00ff067b82 */ /* 0x000ee20000000800 */
[----:B------:R-:W-:Y:S01]  /*f3e0*/  ULDC.64 UR4, c[0x0][0x428] ;  /* 0x00010a0000047ab9 */ /* 0x000fe20000000a00 */
[----:B------:R-:W-:Y:S01]  /*f3f0*/  ULDC.64 UR6, c[0x0][0x208] ;  /* 0x0000820000067ab9 */ /* 0x000fe20000000a00 */
[----:B---3--:R-:W-:-:S13]  /*f400*/  ISETP.NE.AND P0, PT, R6, 0x1, PT ;  /* 0x000000010600780c */ /* 0x008fda0003f05270 */
[----:B------:R-:W1:Y:S02]  /*f410*/  @P0 LDC.64 R4, c[0x0][0x440] ;  /* 0x00011000ff040b82 */ /* 0x000e640000000a00 */
[----:B-1----:R-:W-:-:S04]  /*f420*/  @P0 IMAD.HI.U32 R0, R22, R4, RZ ;  /* 0x0000000416000227 */ /* 0x002fc800078e00ff */
        /* <DEDUP_REMOVED lines=12> */
.L_x_9585:
[----:B-1----:R-:W-:Y:S01]  /*f4f0*/  IMAD R0, R18, 0x8, R17 ;  /* 0x0000000812007824 */ /* 0x002fe200078e0211 */
[----:B---3--:R-:W-:-:S04]  /*f500*/  SHF.L.U32 R2, R28, 0x1f, RZ ;  /* 0x0000001f1c027819 */ /* 0x008fc800000006ff */
[----:B------:R-:W1:Y:S02]  /*f510*/  SYNCS.PHASECHK.TRANS64.TRYWAIT P0, [R0+URZ+0x31c40], R2 ;  /* 0x031c4002000075a7 */ /* 0x000e64000800017f */
[----:B-1----:R-:W-:Y:S05]  /*f520*/  @!P0 BRA `(.L_x_9586) ;  /* 0x0000004c00308947 */ /* 0x002fea0003800000 */
.L_x_9692:
        /* <DEDUP_REMOVED lines=11> */
.L_x_9587:
[----:B------:R-:W-:Y:S01]  /*f5e0*/  R2UR UR9, R0 ;  /* 0x00000000000972ca */ /* 0x000fe200000e0000 */
[----:B-1----:R-:W-:Y:S01]  /*f5f0*/  IMAD R0, R18, 0x6c00, R17 ;  /* 0x00006c0012007824 */ /* 0x002fe200078e0211 */
[----:B------:R-:W-:Y:S01]  /*f600*/  R2UR UR11, R22 ;  /* 0x00000000160b72ca */ /* 0x000fe200000e0000 */
[----:B------:R-:W-:Y:S01]  /*f610*/  UIADD3 UR4, UP0, UR36, 0x370, URZ ;  /* 0x0000037024047890 */ /* 0x000fe2000ff1e03f */
[----:B------:R-:W-:Y:S01]  /*f620*/  R2UR UR5, R26 ;  /* 0x000000001a0572ca */ /* 0x000fe200000e0000 */
[----:B------:R-:W-:Y:S01]  /*f630*/  UMOV UR10, URZ ;  /* 0x0000003f000a7c82 */ /* 0x000fe20008000000 */
[----:B------:R-:W-:Y:S01]  /*f640*/  R2UR UR8, R0 ;  /* 0x00000000000872ca */ /* 0x000fe200000e0000 */
[----:B------:R-:W-:Y:S01]  /*f650*/  UMOV UR6, 0x0 ;  /* 0x0000000000067882 */ /* 0x000fe20000000000 */
[----:B------:R-:W-:Y:S01]  /*f660*/  R2UR UR12, R16 ;  /* 0x00000000100c72ca */ /* 0x000fe200000e0000 */
[----:B------:R-:W-:Y:S01]  /*f670*/  UMOV UR7, 0x14f00000 ;  /* 0x14f0000000077882 */ /* 0x000fe20000000000 */
[----:B-----5:R-:W-:Y:S01]  /*f680*/  R2UR UR13, R19 ;  /* 0x00000000130d72ca */ /* 0x020fe200000e0000 */
[----:B------:R-:W-:Y:S01]  /*f690*/  UMOV UR16, 0x20 ;  /* 0x0000002000107882 */ /* 0x000fe20000000000 */
[----:B------:R-:W-:Y:S01]  /*f6a0*/  PLOP3.LUT P0, PT, PT, PT, PT, 0x80, 0x0 ;  /* 0x000000000000781c */ /* 0x000fe20003f0f070 */
[----:B------:R-:W-:-:S03]  /*f6b0*/  UIADD3 UR9, UR9, 0x31c30, URZ ;  /* 0x00031c3009097890 */ /* 0x000fc6000fffe03f */
[----:B------:R-:W-:Y:S01]  /*f6c0*/  P2R R0, PR, RZ, 0x1 ;  /* 0x00000001ff007803 */ /* 0x000fe20000000000 */
[----:B------:R-:W-:Y:S02]  /*f6d0*/  UIMAD UR11, UR11, 0x90, UR5 ;  /* 0x000000900b0b78a4 */ /* 0x000fe4000f8e0205 */
[----:B------:R-:W-:Y:S02]  /*f6e0*/  UIADD3 UR14, UR8, 0x16a00, URZ ;  /* 0x00016a00080e7890 */ /* 0x000fe4000fffe03f */
[----:B------:R-:W-:Y:S01]  /*f6f0*/  UIADD3.X UR5, URZ, UR37, URZ, UP0, !UPT ;  /* 0x000000253f057290 */ /* 0x000fe200087fe43f */
[----:B------:R3:W-:Y:S01]  /*f700*/  STL [R1], R0 ;  /* 0x0000000001007387 */ /* 0x0007e20000100800 */
        /* <DEDUP_REMOVED lines=12> */
.L_x_9583:
[----:B------:R-:W3:Y:S04]  /*f7d0*/  LDL.LU R4, [R1+0x10] ;  /* 0x0000100001047983 */ /* 0x000ee80000300800 */
[----:B------:R-:W4:Y:S04]  /*f7e0*/  LDL.LU R6, [R1+0xc] ;  /* 0x00000c0001067983 */ /* 0x000f280000300800 */
[----:B------:R-:W5:Y:S01]  /*f7f0*/  LDL.LU R3, [R1+0x20] ;  /* 0x0000200001037983 */ /* 0x000f620000300800 */
[----:B------:R-:W-:Y:S05]  /*f800*/  WARPSYNC.ALL ;  /* 0x0000000000007948 */ /* 0x000fea0003800000 */
[----:B------:R-:W-:Y:S01]  /*f810*/  ULDC.64 UR6, c[0x0][0xa00] ;  /* 0x0002800000067ab9 */ /* 0x000fe20000000a00 */
[----:B------:R-:W-:Y:S01]  /*f820*/  ULDC.64 UR4, c[0x0][0x298] ;  /* 0x0000a60000047ab9 */ /* 0x000fe20000000a00 */
[----:B-1----:R-:W-:Y:S01]  /*f830*/  VIADD R0, R17, 0xda00 ;  /* 0x0000da0011007836 */ /* 0x002fe20000000000 */
[----:B------:R-:W-:Y:S01]  /*f840*/  BAR.SYNC.DEFER_BLOCKING 0x8, 0x200 ;  /* 0x0208000000007b1d */ /* 0x000fe20000010000 */
[----:B------:R-:W-:-:S03]  /*f850*/  ISETP.NE.U32.AND P0, PT, RZ, UR6, PT ;  /* 0x00000006ff007c0c */ /* 0x000fc6000bf05070 */
[----:B------:R-:W-:Y:S02]  /*f860*/  LOP3.LUT P1, RZ, R0, 0x1bf, RZ, 0xc0, !PT ;  /* 0x000001bf00ff7812 */ /* 0x000fe4000782c0ff */
[----:B------:R-:W-:Y:S01]  /*f870*/  ISETP.NE.AND.EX P0, PT, RZ, UR7, PT, P0 ;  /* 0x00000007ff007c0c */ /* 0x000fe2000bf05300 */
[----:B------:R-:W-:Y:S01]  /*f880*/  BSSY B6, `(.L_x_9588) ;  /* 0x000001d000067945 */ /* 0x000fe20003800000 */
[----:B---3--:R-:W-:Y:S02]  /*f890*/  SHF.R.S32.HI R2, RZ, 0x1f, R4 ;  /* 0x0000001fff027819 */ /* 0x008fe40000011404 */
[----:B----4-:R-:W-:-:S03]  /*f8a0*/  SEL R6, R6, RZ, !P0 ;  /* 0x000000ff06067207 */ /* 0x010fc60004000000 */
[----:B------:R-:W-:-:S04]  /*f8b0*/  IMAD R2, R2, UR4, RZ ;  /* 0x0000000402027c24 */ /* 0x000fc8000f8e02ff */
[C---:B------:R-:W-:Y:S01]  /*f8c0*/  IMAD R0, R4.reuse, UR5, R2 ;  /* 0x0000000504007c24 */ /* 0x040fe2000f8e0202 */
[----:B-----5:R-:W-:Y:S01]  /*f8d0*/  SEL R2, R3, RZ, !P0 ;  /* 0x000000ff03027207 */ /* 0x020fe20004000000 */
[----:B------:R-:W-:-:S04]  /*f8e0*/  IMAD.WIDE.U32 R4, R4, UR4, RZ ;  /* 0x0000000404047c25 */ /* 0x000fc8000f8e00ff */
[----:B------:R-:W-:Y:S01]  /*f8f0*/  IMAD.IADD R0, R5, 0x1, R0 ;  /* 0x0000000105007824 */ /* 0x000fe200078e0200 */
[----:B------:R1:W-:Y:S04]  /*f900*/  STL.64 [R1+0x28], R4 ;  /* 0x0000280401007387 */ /* 0x0003e80000100a00 */
[----:B------:R1:W-:Y:S04]  /*f910*/  STL [R1+0xc], R6 ;  /* 0x00000c0601007387 */ /* 0x0003e80000100800 */
[----:B------:R1:W-:Y:S04]  /*f920*/  STL [R1+0x20], R2 ;  /* 0x0000200201007387 */ /* 0x0003e80000100800 */
[----:B------:R1:W-:Y:S01]  /*f930*/  STL [R1+0x10], R0 ;  /* 0x0000100001007387 */ /* 0x0003e20000100800 */
[----:B------:R-:W-:Y:S05]  /*f940*/  @!P1 BRA `(.L_x_9589) ;  /* 0x0000000000409947 */ /* 0x000fea0003800000 */
[----:B-1----:R-:W-:Y:S01]  /*f950*/  MOV R2, 0x0 ;  /* 0x0000000000027802 */ /* 0x002fe20000000f00 */
[----:B------:R-:W-:Y:S01]  /*f960*/  ULDC.64 UR6, c[0x4][0x1b8] ;  /* 0x01006e0000067ab9 */ /* 0x000fe20000000a00 */
[----:B------:R-:W-:Y:S01]  /*f970*/  ULDC.64 UR8, c[0x4][0x1c0] ;  /* 0x0100700000087ab9 */ /* 0x000fe20000000a00 */
[----:B------:R-:W-:Y:S01]  /*f980*/  ULDC.64 UR4, c[0x4][0x68] ;  /* 0x01001a0000047ab9 */ /* 0x000fe20000000a00 */
[----:B------:R-:W-:Y:S02]  /*f990*/  IMAD.U32 R4, RZ, RZ, UR6 ;  /* 0x00000006ff047e24 */ /* 0x000fe4000f8e00ff */
[----:B------:R-:W1:Y:S01]  /*f9a0*/  LDC.64 R2, c[0x4][R2] ;  /* 0x0100000002027b82 */ /* 0x000e620000000a00 */
        /* <DEDUP_REMOVED lines=10> */
.L_x_9589:
[----:B------:R-:W-:Y:S05]  /*fa50*/  BSYNC B6 ;  /* 0x0000000000067941 */ /* 0x000fea0003800000 */
.L_x_9588:
[----:B------:R-:W3:Y:S01]  /*fa60*/  LDL.LU R20, [R1+0x10] ;  /* 0x0000100001147983 */ /* 0x000ee20000300800 */
[----:B------:R-:W4:Y:S01]  /*fa70*/  LDC R9, c[0x0][0x448] ;  /* 0x00011200ff097b82 */ /* 0x000f220000000800 */
[----:B------:R-:W-:Y:S01]  /*fa80*/  ULDC.64 UR4, c[0x0][0x2d8] ;  /* 0x0000b60000047ab9 */ /* 0x000fe20000000a00 */
[----:B------:R-:W-:Y:S01]  /*fa90*/  ULDC.64 UR6, c[0x0][0x2e0] ;  /* 0x0000b80000067ab9 */ /* 0x000fe20000000a00 */
[----:B-1----:R-:W3:Y:S01]  /*faa0*/  LDL.LU.64 R2, [R1+0x28] ;  /* 0x0000280001027983 */ /* 0x002ee20000300a00 */
[----:B------:R-:W-:-:S03]  /*fab0*/  ULDC.64 UR8, c[0x0][0x280] ;  /* 0x0000a00000087ab9 */ /* 0x000fc60000000a00 */
[----:B------:R-:W2:Y:S04]  /*fac0*/  LDL.LU R21, [R1+0x20] ;  /* 0x0000200001157983 */ /* 0x000ea80000300800 */
[----:B------:R-:W2:Y:S01]  /*fad0*/  LDL.LU R4, [R1+0xc] ;  /* 0x00000c0001047983 */ /* 0x000ea20000300800 */
[----:B0-----:R-:W0:Y:S01]  /*fae0*/  S2R R10, SR_TID.X ;  /* 0x00000000000a7919 */ /* 0x001e220000002100 */
[----:B------:R-:W1:Y:S01]  /*faf0*/  S2R R11, SR_TID.X ;  /* 0x00000000000b7919 */ /* 0x000e620000002100 */
[----:B----4-:R-:W-:-:S13]  /*fb00*/  ISETP.NE.AND P0, PT, R9, 0x1, PT ;  /* 0x000000010900780c */ /* 0x010fda0003f05270 */
[----:B------:R-:W4:Y:S08]  /*fb10*/  @P0 LDC R5, c[0x0][0x450] ;  /* 0x00011400ff050b82 */ /* 0x000f300000000800 */
[----:B------:R-:W4:Y:S01]  /*fb20*/  @P0 LDC R8, c[0x0][0x450] ;  /* 0x00011400ff080b82 */ /* 0x000f220000000800 */
[----:B---3--:R-:W-:Y:S02]  /*fb30*/  IMAD.MOV.U32 R3, RZ, RZ, R20 ;  /* 0x000000ffff037224 */ /* 0x008fe400078e0014 */
[----:B------:R-:W3:Y:S01]  /*fb40*/  S2R R20, SR_TID.X ;  /* 0x0000000000147919 */ /* 0x000ee20000002100 */
[----:B------:R-:W-:-:S04]  /*fb50*/  IMAD.WIDE.U32 R2, R16, UR4, R2 ;  /* 0x0000000410027c25 */ /* 0x000fc8000f8e0002 */
[----:B------:R-:W-:Y:S01]  /*fb60*/  IMAD R3, R16, UR5, R3 ;  /* 0x0000000510037c24 */ /* 0x000fe2000f8e0203 */
[----:B------:R-:W-:Y:S01]  /*fb70*/  ULDC.64 UR4, c[0x0][0x2d0] ;  /* 0x0000b40000047ab9 */ /* 0x000fe20000000a00 */
[----:B--2---:R-:W-:Y:S02]  /*fb80*/  IMAD R0, R21, UR6, RZ ;  /* 0x0000000615007c24 */ /* 0x004fe4000f8e02ff */
[----:B------:R-:W-:-:S04]  /*fb90*/  IMAD.WIDE.U32 R2, R4, UR6, R2 ;  /* 0x0000000604027c25 */ /* 0x000fc8000f8e0002 */
[----:B------:R-:W-:Y:S01]  /*fba0*/  IMAD R0, R4, UR7, R0 ;  /* 0x0000000704007c24 */ /* 0x000fe2000f8e0200 */
[----:B------:R-:W-:Y:S01]  /*fbb0*/  ULDC.64 UR6, c[0x0][0x2c8] ;  /* 0x0000b20000067ab9 */ /* 0x000fe20000000a00 */
[----:B------:R-:W2:Y:S02]  /*fbc0*/  @P0 LDC R4, c[0x0][0x44c] ;  /* 0x00011300ff040b82 */ /* 0x000ea40000000800 */
[----:B------:R-:W-:Y:S01]  /*fbd0*/  IMAD.IADD R3, R3, 0x1, R0 ;  /* 0x0000000103037824 */ /* 0x000fe200078e0200 */
[C---:B---3--:R-:W-:Y:S01]  /*fbe0*/  LOP3.LUT R21, R20.reuse, 0x7f, RZ, 0xc0, !PT ;  /* 0x0000007f14157812 */ /* 0x048fe200078ec0ff */
[----:B------:R-:W-:-:S03]  /*fbf0*/  IMAD.SHL.U32 R20, R20, 0x20, RZ ;  /* 0x0000002014147824 */ /* 0x000fc600078e00ff */
[----:B------:R-:W-:-:S04]  /*fc00*/  SHF.R.U32.HI R21, RZ, 0x2, R21 ;  /* 0x00000002ff157819 */ /* 0x000fc80000011615 */
[----:B------:R-:W-:Y:S01]  /*fc10*/  LOP3.LUT R20, R21, 0x60, R20, 0xf8, !PT ;  /* 0x0000006015147812 */ /* 0x000fe200078ef814 */
[----:B0-----:R-:W-:-:S04]  /*fc20*/  IMAD.SHL.U32 R21, R10, 0x8, RZ ;  /* 0x000000080a157824 */ /* 0x001fc800078e00ff */
[----:B------:R-:W-:Y:S01]  /*fc30*/  IMAD R6, R25, 0xc0, R20 ;  /* 0x000000c019067824 */ /* 0x000fe200078e0214 */
[----:B------:R-:W-:Y:S01]  /*fc40*/  LOP3.LUT R21, R21, 0x18, RZ, 0xc0, !PT ;  /* 0x0000001815157812 */ /* 0x000fe200078ec0ff */
[----:B-1----:R-:W-:Y:S02]  /*fc50*/  IMAD.SHL.U32 R20, R11, 0x8, RZ ;  /* 0x000000080b147824 */ /* 0x002fe400078e00ff */
[----:B--2---:R-:W-:Y:S01]  /*fc60*/  @P0 IMAD.HI.U32 R0, R6, R4, RZ ;  /* 0x0000000406000227 */ /* 0x004fe200078e00ff */
[C---:B------:R-:W-:Y:S02]  /*fc70*/  LOP3.LUT R10, R21.reuse, 0x40, RZ, 0xfc, !PT ;  /* 0x00000040150a7812 */ /* 0x040fe400078efcff */
[----:B------:R-:W-:Y:S01]  /*fc80*/  LOP3.LUT R20, R20, 0x18, RZ, 0xc0, !PT ;  /* 0x0000001814147812 */ /* 0x000fe200078ec0ff */
[----:B------:R-:W-:Y:S01]  /*fc90*/  IMAD.MOV.U32 R4, RZ, RZ, R6 ;  /* 0x000000ffff047224 */ /* 0x000fe200078e0006 */
[----:B----4-:R-:W-:Y:S02]  /*fca0*/  @P0 SHF.R.U32.HI R4, RZ, R5, R0 ;  /* 0x00000005ff040219 */ /* 0x010fe40000011600 */
[----:B------:R-:W-:-:S02]  /*fcb0*/  LOP3.LUT R12, R21, 0x20, RZ, 0xfc, !PT ;  /* 0x00000020150c7812 */ /* 0x000fc400078efcff */
[----:B------:R-:W-:-:S05]  /*fcc0*/  SHF.R.S32.HI R0, RZ, 0x1f, R4 ;  /* 0x0000001fff007819 */ /* 0x000fca0000011404 */
[----:B------:R-:W-:-:S04]  /*fcd0*/  IMAD R0, R0, UR4, RZ ;  /* 0x0000000400007c24 */ /* 0x000fc8000f8e02ff */
[C---:B------:R-:W-:Y:S02]  /*fce0*/  IMAD R7, R4.reuse, UR5, R0 ;  /* 0x0000000504077c24 */ /* 0x040fe4000f8e0200 */
[----:B------:R-:W-:Y:S02]  /*fcf0*/  IMAD.MOV R0, RZ, RZ, -R4 ;  /* 0x000000ffff007224 */ /* 0x000fe400078e0a04 */
[----:B------:R-:W-:-:S04]  /*fd00*/  IMAD.WIDE.U32 R4, R4, UR4, R2 ;  /* 0x0000000404047c25 */ /* 0x000fc8000f8e0002 */
[----:B------:R-:W-:Y:S02]  /*fd10*/  IMAD R0, R9, R0, R6 ;  /* 0x0000000009007224 */ /* 0x000fe400078e0206 */
[----:B------:R-:W-:-:S03]  /*fd20*/  IMAD.IADD R5, R5, 0x1, R7 ;  /* 0x0000000105057824 */ /* 0x000fc600078e0207 */
[----:B------:R-:W-:Y:S01]  /*fd30*/  SHF.R.S32.HI R7, RZ, 0x1f, R0 ;  /* 0x0000001fff077819 */ /* 0x000fe20000011400 */
[----:B------:R-:W-:-:S04]  /*fd40*/  IMAD.WIDE.U32 R4, R0, UR6, R4 ;  /* 0x0000000600047c25 */ /* 0x000fc8000f8e0004 */
[----:B------:R-:W-:-:S04]  /*fd50*/  IMAD R7, R7, UR6, RZ ;  /* 0x0000000607077c24 */ /* 0x000fc8000f8e02ff */
[----:B------:R-:W-:Y:S01]  /*fd60*/  IMAD R7, R0, UR7, R7 ;  /* 0x0000000700077c24 */ /* 0x000fe2000f8e0207 */
[----:B------:R-:W-:-:S03]  /*fd70*/  LEA R0, P1, R4, UR8, 0x1 ;  /* 0x0000000804007c11 */ /* 0x000fc6000f8208ff */
[----:B------:R-:W-:Y:S02]  /*fd80*/  IMAD.IADD R5, R5, 0x1, R7 ;  /* 0x0000000105057824 */ /* 0x000fe400078e0207 */
[----:B------:R-:W0:Y:S03]  /*fd90*/  @P0 LDC R7, c[0x0][0x44c] ;  /* 0x00011300ff070b82 */ /* 0x000e260000000800 */
[----:B------:R-:W-:Y:S01]  /*fda0*/  LEA.HI.X R4, R4, UR9, R5, 0x1, P1 ;  /* 0x0000000904047c11 */ /* 0x000fe200088f0c05 */
[----:B------:R-:W-:-:S04]  /*fdb0*/  VIADD R5, R6, 0x80 ;  /* 0x0000008006057836 */ /* 0x000fc80000000000 */
[----:B------:R-:W-:Y:S02]  /*fdc0*/  IMAD.MOV.U32 R6, RZ, RZ, R5 ;  /* 0x000000ffff067224 */ /* 0x000fe400078e0005 */
[----:B0-----:R-:W-:-:S05]  /*fdd0*/  @P0 IMAD.HI.U32 R7, R5, R7, RZ ;  /* 0x0000000705070227 */ /* 0x001fca00078e00ff */
[----:B------:R-:W-:-:S05]  /*fde0*/  @P0 SHF.R.U32.HI R6, RZ, R8, R7 ;  /* 0x00000008ff060219 */ /* 0x000fca0000011607 */
[----:B------:R-:W-:Y:S02]  /*fdf0*/  IMAD.MOV R7, RZ, RZ, -R6 ;  /* 0x000000ffff077224 */ /* 0x000fe400078e0a06 */
[----:B------:R-:W-:-:S04]  /*fe00*/  IMAD.WIDE.U32 R2, R6, UR4, R2 ;  /* 0x0000000406027c25 */ /* 0x000fc8000f8e0002 */
[----:B------:R-:W-:Y:S01]  /*fe10*/  IMAD R5, R9, R7, R5 ;  /* 0x0000000709057224 */ /* 0x000fe200078e0205 */
[----:B------:R-:W-:-:S05]  /*fe20*/  SHF.R.S32.HI R7, RZ, 0x1f, R6 ;  /* 0x0000001fff077819 */ /* 0x000fca0000011406 */
[----:B------:R-:W-:Y:S01]  /*fe30*/  IMAD R7, R7, UR4, RZ ;  /* 0x0000000407077c24 */ /* 0x000fe2000f8e02ff */
[----:B------:R-:W-:Y:S02]  /*fe40*/  ULDC UR4, c[0x0][0x2b8] ;  /* 0x0000ae0000047ab9 */ /* 0x000fe40000000800 */
[----:B------:R-:W-:Y:S01]  /*fe50*/  ISETP.GE.AND P0, PT, R10, UR4, PT ;  /* 0x000000040a007c0c */ /* 0x000fe2000bf06270 */
[----:B------:R-:W-:Y:S01]  /*fe60*/  IMAD R7, R6, UR5, R7 ;  /* 0x0000000506077c24 */ /* 0x000fe2000f8e0207 */
[----:B------:R0:W5:Y:S01]  /*fe70*/  LDL R10, [R1+0x8] ;  /* 0x00000800010a7983 */ /* 0x0001620000100800 */
[----:B------:R-:W-:Y:S02]  /*fe80*/  SHF.R.S32.HI R6, RZ, 0x1f, R5 ;  /* 0x0000001fff067819 */ /* 0x000fe40000011405 */
[----:B------:R-:W-:Y:S01]  /*fe90*/  IMAD.IADD R3, R3, 0x1, R7 ;  /* 0x0000000103037824 */ /* 0x000fe200078e0207 */
[----:B------:R-:W-:Y:S02]  /*fea0*/  ISETP.GE.AND P2, PT, R20, UR4, PT ;  /* 0x0000000414007c0c */ /* 0x000fe4000bf46270 */
[----:B------:R-:W-:Y:S01]  /*feb0*/  IMAD R6, R6, UR6, RZ ;  /* 0x0000000606067c24 */ /* 0x000fe2000f8e02ff */
[----:B------:R-:W-:Y:S01]  /*fec0*/  ISETP.GE.AND P1, PT, R12, UR4, PT ;  /* 0x000000040c007c0c */ /* 0x000fe2000bf26270 */
[----:B------:R-:W-:-:S04]  /*fed0*/  IMAD.WIDE.U32 R2, R5, UR6, R2 ;  /* 0x0000000605027c25 */ /* 0x000fc8000f8e0002 */
[----:B------:R-:W-:Y:S01]  /*fee0*/  IMAD R6, R5, UR7, R6 ;  /* 0x0000000705067c24 */ /* 0x000fe2000f8e0206 */
[----:B------:R-:W-:-:S03]  /*fef0*/  LEA R7, P3, R2, UR8, 0x1 ;  /* 0x0000000802077c11 */ /* 0x000fc6000f8608ff */
[----:B------:R-:W-:Y:S01]  /*ff00*/  IMAD.IADD R6, R3, 0x1, R6 ;  /* 0x0000000103067824 */ /* 0x000fe200078e0206 */
[----:B------:R-:W-:Y:S01]  /*ff10*/  UMOV UR4, 0xffffffff ;  /* 0xffffffff00047882 */ /* 0x000fe20000000000 */
[----:B------:R-:W-:-:S03]  /*ff20*/  LOP3.LUT R21, R11, 0x7f, RZ, 0xc0, !PT ;  /* 0x0000007f0b157812 */ /* 0x000fc600078ec0ff */
[----:B------:R-:W-:Y:S02]  /*ff30*/  LEA.HI.X R6, R2, UR9, R6, 0x1, P3 ;  /* 0x0000000902067c11 */ /* 0x000fe400098f0c06 */
[----:B------:R-:W-:Y:S01]  /*ff40*/  SHF.R.U32.HI R21, RZ, 0x2, R21 ;  /* 0x00000002ff157819 */ /* 0x000fe20000011615 */
[----:B0-----:R-:W-:Y:S06]  /*ff50*/  BRA.DIV UR4, `(.L_x_9590) ;  /* 0x0000004204b87947 */ /* 0x001fec000b800000 */
[----:B------:R-:W2:Y:S01]  /*ff60*/  LDL.LU R3, [R1+0x24] ;  /* 0x0000240001037983 */ /* 0x000ea20000300800 */
[----:B------:R-:W-:Y:S01]  /*ff70*/  IMAD R25, R25, 0xc0, R21 ;  /* 0x000000c019197824 */ /* 0x000fe200078e0215 */
[----:B------:R-:W-:Y:S02]  /*ff80*/  ULDC.64 UR4, c[0x0][0x208] ;  /* 0x0000820000047ab9 */ /* 0x000fe40000000a00 */
[----:B------:R-:W-:Y:S01]  /*ff90*/  SHFL.IDX PT, R2, R4, RZ, 0x1c1f ;  /* 0x001c1fff04027589 */ /* 0x000fe200000e0000 */
[----:B--2---:R-:W-:-:S03]  /*ffa0*/  IMAD R5, R3, R9, RZ ;  /* 0x0000000903057224 */ /* 0x004fc600078e02ff */
[----:B------:R-:W0:Y:S02]  /*ffb0*/  SHFL.IDX PT, R3, R0, RZ, 0x1c1f ;  /* 0x001c1fff00037589 */ /* 0x000e2400000e0000 */
[----:B------:R-:W-:-:S13]  /*ffc0*/  ISETP.GE.AND P4, PT, R25, R5, PT ;  /* 0x000000051900720c */ /* 0x000fda0003f86270 */
[----:B0-----:R-:W-:-:S05]  /*ffd0*/  @!P4 LEA R3, P3, R20, R3, 0x1 ;  /* 0x000000031403c211 */ /* 0x001fca00078608ff */
[----:B------:R-:W-:-:S05]  /*ffe0*/  @!P4 IMAD.X R2, RZ, RZ, R2, P3 ;  /* 0x000000ffff02c224 */ /* 0x000fca00018e0602 */
[----:B------:R-:W-:-:S04]  /*fff0*/  @!P4 LOP3.LUT R3, R3, R2, RZ, 0x3c, !PT ;  /* 0x000000020303c212 */ /* 0x000fc800078e3cff */
[----:B------:R-:W-:-:S04]  /*10000*/  @!P4 LOP3.LUT R2, R3, R2, RZ, 0x3c, !PT ;  /* 0x000000020302c212 */ /* 0x000fc800078e3cff */
[----:B------:R-:W-:-:S05]  /*10010*/  @!P4 LOP3.LUT R3, R3, R2, RZ, 0x3c, !PT ;  /* 0x000000020303c212 */ /* 0x000fca00078e3cff */
[----:B------:R-:W-:Y:S01]  /*10020*/  @!PT LDS RZ, [RZ] ;  /* 0x00000000fffff984 */ /* 0x000fe20000000800 */
[----:B-----5:R-:W-:Y:S04]  /*10030*/  @!P4 LDGSTS.E.BYPASS.LTC128B.128 [R10+0xda00], desc[UR4][R2.64], !P2 ;  /* 0x0da00000020acfae */ /* 0x020fe8000d101d44 */
[----:B------:R-:W-:Y:S04]  /*10040*/  @!P4 LDGSTS.E.BYPASS.LTC128B.128 [R10+0x10a00], desc[UR4][R2.64+0x40], !P1 ;  /* 0x10a00040020acfae */ /* 0x000fe8000c901d44 */
[----:B------:R0:W-:Y:S02]  /*10050*/  @!P4 LDGSTS.E.BYPASS.LTC128B.128 [R10+0x13a00], desc[UR4][R2.64+0x80], !P0 ;  /* 0x13a00080020acfae */ /* 0x0001e4000c101d44 */
[----:B0-----:R-:W-:-:S02]  /*10060*/  VIADD R2, R25, 0x20 ;  /* 0x0000002019027836 */ /* 0x001fc40000000000 */
[----:B------:R-:W0:Y:S03]  /*10070*/  SHFL.IDX PT, R3, R0, 0x1, 0x1c1f ;  /* 0x003c1f0000037f89 */ /* 0x000e2600000e0000 */
[----:B------:R-:W-:Y:S02]  /*10080*/  ISETP.GE.AND P3, PT, R2, R5, PT ;  /* 0x000000050200720c */ /* 0x000fe40003f66270 */
[----:B------:R-:W1:Y:S11]  /*10090*/  SHFL.IDX PT, R2, R4, 0x1, 0x1c1f ;  /* 0x003c1f0004027f89 */ /* 0x000e7600000e0000 */
[----:B0-----:R-:W-:-:S05]  /*100a0*/  @!P3 LEA R3, P4, R20, R3, 0x1 ;  /* 0x000000031403b211 */ /* 0x001fca00078808ff */
[----:B-1----:R-:W-:-:S05]  /*100b0*/  @!P3 IMAD.X R2, RZ, RZ, R2, P4 ;  /* 0x000000ffff02b224 */ /* 0x002fca00020e0602 */
[----:B------:R-:W-:-:S04]  /*100c0*/  @!P3 LOP3.LUT R3, R3, R2, RZ, 0x3c, !PT ;  /* 0x000000020303b212 */ /* 0x000fc800078e3cff */
[----:B------:R-:W-:-:S04]  /*100d0*/  @!P3 LOP3.LUT R2, R3, R2, RZ, 0x3c, !PT ;  /* 0x000000020302b212 */ /* 0x000fc800078e3cff */
[----:B------:R-:W-:-:S05]  /*100e0*/  @!P3 LOP3.LUT R3, R3, R2, RZ, 0x3c, !PT ;  /* 0x000000020303b212 */ /* 0x000fca00078e3cff */
[----:B------:R-:W-:Y:S04]  /*100f0*/  @!P3 LDGSTS.E.BYPASS.LTC128B.128 [R10+0xe200], desc[UR4][R2.64], !P2 ;  /* 0x0e200000020abfae */ /* 0x000fe8000d101d44 */
[----:B------:R-:W-:Y:S04]  /*10100*/  @!P3 LDGSTS.E.BYPASS.LTC128B.128 [R10+0x11200], desc[UR4][R2.64+0x40], !P1 ;  /* 0x11200040020abfae */ /* 0x000fe8000c901d44 */
[----:B------:R0:W-:Y:S02]  /*10110*/  @!P3 LDGSTS.E.BYPASS.LTC128B.128 [R10+0x14200], desc[UR4][R2.64+0x80], !P0 ;  /* 0x14200080020abfae */ /* 0x0001e4000c101d44 */
[----:B0-----:R-:W-:-:S02]  /*10120*/  VIADD R2, R25, 0x40 ;  /* 0x0000004019027836 */ /* 0x001fc40000000000 */
[----:B------:R-:W0:Y:S03]  /*10130*/  SHFL.IDX PT, R3, R0, 0x2, 0x1c1f ;  /* 0x005c1f0000037f89 */ /* 0x000e2600000e0000 */
[----:B------:R-:W-:Y:S02]  /*10140*/  ISETP.GE.AND P3, PT, R2, R5, PT ;  /* 0x000000050200720c */ /* 0x000fe40003f66270 */
[----:B------:R-:W1:Y:S04]  /*10150*/  SHFL.IDX PT, R2, R4, 0x2, 0x1c1f ;  /* 0x005c1f0004027f89 */ /* 0x000e6800000e0000 */
[----:B------:R-:W-:Y:S07]  /*10160*/  SHFL.IDX PT, R4, R4, 0x3, 0x1c1f ;  /* 0x007c1f0004047f89 */ /* 0x000fee00000e0000 */
[----:B0-----:R-:W-:-:S05]  /*10170*/  @!P3 LEA R3, P4, R20, R3, 0x1 ;  /* 0x000000031403b211 */ /* 0x001fca00078808ff */
[----:B-1----:R-:W-:-:S05]  /*10180*/  @!P3 IMAD.X R2, RZ, RZ, R2, P4 ;  /* 0x000000ffff02b224 */ /* 0x002fca00020e0602 */
[----:B------:R-:W-:-:S04]  /*10190*/  @!P3 LOP3.LUT R3, R3, R2, RZ, 0x3c, !PT ;  /* 0x000000020303b212 */ /* 0x000fc800078e3cff */
[----:B------:R-:W-:-:S04]  /*101a0*/  @!P3 LOP3.LUT R2, R3, R2, RZ, 0x3c, !PT ;  /* 0x000000020302b212 */ /* 0x000fc800078e3cff */
[----:B------:R-:W-:-:S05]  /*101b0*/  @!P3 LOP3.LUT R3, R3, R2, RZ, 0x3c, !PT ;  /* 0x000000020303b212 */ /* 0x000fca00078e3cff */
[----:B------:R-:W-:Y:S04]  /*101c0*/  @!P3 LDGSTS.E.BYPASS.LTC128B.128 [R10+0xea00], desc[UR4][R2.64], !P2 ;  /* 0x0ea00000020abfae */ /* 0x000fe8000d101d44 */
[----:B------:R-:W-:Y:S04]  /*101d0*/  @!P3 LDGSTS.E.BYPASS.LTC128B.128 [R10+0x11a00], desc[UR4][R2.64+0x40], !P1 ;  /* 0x11a00040020abfae */ /* 0x000fe8000c901d44 */
[----:B------:R0:W-:Y:S04]  /*101e0*/  @!P3 LDGSTS.E.BYPASS.LTC128B.128 [R10+0x14a00], desc[UR4][R2.64+0x80], !P0 ;  /* 0x14a00080020abfae */ /* 0x0001e8000c101d44 */
[----:B0-----:R0:W1:Y:S02]  /*101f0*/  SHFL.IDX PT, R2, R0, 0x3, 0x1c1f ;  /* 0x007c1f0000027f89 */ /* 0x00106400000e0000 */
[----:B0-----:R-:W-:-:S05]  /*10200*/  VIADD R0, R25, 0x80 ;  /* 0x0000008019007836 */ /* 0x001fca0000000000 */
[----:B------:R-:W-:Y:S01]  /*10210*/  ISETP.GE.AND P3, PT, R0, R5, PT ;  /* 0x000000050000720c */ /* 0x000fe20003f66270 */
[----:B------:R-:W-:-:S05]  /*10220*/  VIADD R0, R25, 0x60 ;  /* 0x0000006019007836 */ /* 0x000fca0000000000 */
[----:B------:R-:W-:Y:S02]  /*10230*/  ISETP.GE.AND P4, PT, R0, R5, PT ;  /* 0x000000050000720c */ /* 0x000fe40003f86270 */
[----:B------:R-:W-:Y:S04]  /*10240*/  SHFL.IDX PT, R0, R6, RZ, 0x1c1f ;  /* 0x001c1fff06007589 */ /* 0x000fe800000e0000 */
[----:B------:R-:W-:Y:S07]  /*10250*/  SHFL.IDX PT, R6, R6, 0x1, 0x1c1f ;  /* 0x003c1f0006067f89 */ /* 0x000fee00000e0000 */
[----:B-1----:R-:W-:-:S05]  /*10260*/  @!P4 LEA R2, P5, R20, R2, 0x1 ;  /* 0x000000021402c211 */ /* 0x002fca00078a08ff */
[----:B------:R-:W-:Y:S02]  /*10270*/  @!P4 IMAD.X R3, RZ, RZ, R4, P5 ;  /* 0x000000ffff03c224 */ /* 0x000fe400028e0604 */
[----:B------:R-:W0:Y:S04]  /*10280*/  SHFL.IDX PT, R4, R7, RZ, 0x1c1f ;  /* 0x001c1fff07047589 */ /* 0x000e2800000e0000 */
[----:B------:R-:W-:Y:S04]  /*10290*/  @!P4 LDGSTS.E.BYPASS.LTC128B.128 [R10+0xf200], desc[UR4][R2.64], !P2 ;  /* 0x0f200000020acfae */ /* 0x000fe8000d101d44 */
[----:B------:R-:W-:Y:S04]  /*102a0*/  @!P4 LDGSTS.E.BYPASS.LTC128B.128 [R10+0x12200], desc[UR4][R2.64+0x40], !P1 ;  /* 0x12200040020acfae */ /* 0x000fe8000c901d44 */
[----:B------:R1:W-:Y:S01]  /*102b0*/  @!P4 LDGSTS.E.BYPASS.LTC128B.128 [R10+0x15200], desc[UR4][R2.64+0x80], !P0 ;  /* 0x15200080020acfae */ /* 0x0003e2000c101d44 */
[----:B0-----:R-:W-:-:S05]  /*102c0*/  @!P3 LEA R4, P5, R20, R4, 0x1 ;  /* 0x000000041404b211 */ /* 0x001fca00078a08ff */
[----:B------:R-:W-:Y:S02]  /*102d0*/  @!P3 IMAD.X R0, RZ, RZ, R0, P5 ;  /* 0x000000ffff00b224 */ /* 0x000fe400028e0600 */
[----:B-1----:R-:W-:Y:S02]  /*102e0*/  @!P3 IMAD.MOV.U32 R2, RZ, RZ, R4 ;  /* 0x000000ffff02b224 */ /* 0x002fe400078e0004 */
[----:B------:R-:W-:-:S05]  /*102f0*/  @!P3 IMAD.MOV.U32 R3, RZ, RZ, R0 ;  /* 0x000000ffff03b224 */ /* 0x000fca00078e0000 */
[----:B------:R-:W-:Y:S04]  /*10300*/  @!P3 LDGSTS.E.BYPASS.LTC128B.128 [R10+0xfa00], desc[UR4][R2.64], !P2 ;  /* 0x0fa00000020abfae */ /* 0x000fe8000d101d44 */
[----:B------:R-:W-:Y:S04]  /*10310*/  @!P3 LDGSTS.E.BYPASS.LTC128B.128 [R10+0x12a00], desc[UR4][R2.64+0x40], !P1 ;  /* 0x12a00040020abfae */ /* 0x000fe8000c901d44 */
[----:B------:R0:W-:Y:S04]  /*10320*/  @!P3 LDGSTS.E.BYPASS.LTC128B.128 [R10+0x15a00], desc[UR4][R2.64+0x80], !P0 ;  /* 0x15a00080020abfae */ /* 0x0001e8000c101d44 */
[----:B0-----:R0:W1:Y:S02]  /*10330*/  SHFL.IDX PT, R2, R7, 0x1, 0x1c1f ;  /* 0x003c1f0007027f89 */ /* 0x00106400000e0000 */
.L_x_9705:
[----:B------:R-:W-:Y:S01]  /*10340*/  VIADD R25, R25, 0xa0 ;  /* 0x000000a019197836 */ /* 0x000fe20000000000 */
[----:B------:R-:W-:Y:S01]  /*10350*/  ULDC.64 UR4, c[0x0][0x208] ;  /* 0x0000820000047ab9 */ /* 0x000fe20000000a00 */
[----:B------:R-:W-:-:S03]  /*10360*/  VIADD R8, R17, 0x31c00 ;  /* 0x00031c0011087836 */ /* 0x000fc60000000000 */
[----:B------:R-:W-:-:S13]  /*10370*/  ISETP.GE.AND P3, PT, R25, R5, PT ;  /* 0x000000051900720c */ /* 0x000fda0003f66270 */
[----:B-1----:R-:W-:-:S05]  /*10380*/  @!P3 LEA R2, P4, R20, R2, 0x1 ;  /* 0x000000021402b211 */ /* 0x002fca00078808ff */
[----:B------:R-:W-:-:S05]  /*10390*/  @!P3 IMAD.X R3, RZ, RZ, R6, P4 ;  /* 0x000000ffff03b224 */ /* 0x000fca00020e0606 */
[----:B------:R-:W-:Y:S01]  /*103a0*/  @!PT LDS RZ, [RZ] ;  /* 0x00000000fffff984 */ /* 0x000fe20000000800 */
[----:B------:R-:W-:Y:S01]  /*103b0*/  @!PT LDS RZ, [RZ] ;  /* 0x00000000fffff984 */ /* 0x000fe20000000800 */
[----:B------:R-:W-:Y:S01]  /*103c0*/  @!PT LDS RZ, [RZ] ;  /* 0x00000000fffff984 */ /* 0x000fe20000000800 */
[----:B------:R1:W-:Y:S04]  /*103d0*/  @!P3 LDGSTS.E.BYPASS.LTC128B.128 [R10+0x10200], desc[UR4][R2.64], !P2 ;  /* 0x10200000020abfae */ /* 0x0003e8000d101d44 */
[----:B------:R1:W-:Y:S04]  /*103e0*/  @!P3 LDGSTS.E.BYPASS.LTC128B.128 [R10+0x13200], desc[UR4][R2.64+0x40], !P1 ;  /* 0x13200040020abfae */ /* 0x0003e8000c901d44 */
[----:B------:R1:W-:Y:S01]  /*103f0*/  @!P3 LDGSTS.E.BYPASS.LTC128B.128 [R10+0x16200], desc[UR4][R2.64+0x80], !P0 ;  /* 0x16200080020abfae */ /* 0x0003e2000c101d44 */
[----:B------:R-:W-:Y:S01]  /*10400*/  PLOP3.LUT P0, PT, PT, PT, PT, 0x80, 0x0 ;  /* 0x000000000000781c */ /* 0x000fe20003f0f070 */
[----:B------:R-:W-:-:S12]  /*10410*/  NOP ;  /* 0x0000000000007918 */ /* 0x000fd80000000000 */
.L_x_9591:
[----:B------:R-:W-:Y:S02]  /*10420*/  PLOP3.LUT P1, PT, P1, P0, PT, 0xa2, 0x0 ;  /* 0x000000000000781c */ /* 0x000fe40000f21472 */
[----:B------:R-:W-:-:S08]  /*10430*/  @P0 R2UR P1, UR4, R17 ;  /* 0x00000000110402ca */ /* 0x000fd00000020000 */
[----:B------:R-:W-:-:S05]  /*10440*/  @P0 PLOP3.LUT P0, PT, P1, PT, PT, 0x80, 0x0 ;  /* 0x000000000000081c */ /* 0x000fca0000f0f070 */
[----:B------:R-:W-:Y:S01]  /*10450*/  @!P1 SYNCS.ARRIVE.TRANS64.RED.A0T1 RZ, [UR4+0x31c00], RZ ;  /* 0x031c00ffffff99a7 */ /* 0x000fe20008200404 */
[----:B------:R-:W-:Y:S07]  /*10460*/  @!P1 ARRIVES.LDGSTSBAR.64.TRANSCNT [UR4+0x31c00] ;  /* 0x031c0000ff0099b0 */ /* 0x000fee0008000a84 */
[----:B------:R-:W-:Y:S05]  /*10470*/  @P0 BRA.U.ANY `(.L_x_9591) ;  /* 0xfffffffd00e80947 */ /* 0x000fea000393ffff */
[----:B-1----:R-:W2:Y:S02]  /*10480*/  LDL.LU R2, [R1+0x34] ;  /* 0x0000340001027983 */ /* 0x002ea40000300800 */
[----:B--2---:R-:W-:-:S05]  /*10490*/  VIADD R2, R2, 0x1 ;  /* 0x0000000102027836 */ /* 0x004fca0000000000 */
        /* <DEDUP_REMOVED lines=8> */
[----:B------:R-:W2:Y:S03]  /*10520*/  SYNCS.PHASECHK.TRANS64.TRYWAIT P0, [R17+URZ+0x31c20], R0 ;  /* 0x031c2000110075a7 */ /* 0x000ea6000800017f */
[----:B-12---:R-:W-:Y:S05]  /*10530*/  @!P0 BRA `(.L_x_9593) ;  /* 0x0000004400648947 */ /* 0x006fea0003800000 */
.L_x_9706:
[----:B------:R-:W-:Y:S05]  /*10540*/  BSYNC B0 ;  /* 0x0000000000007941 */ /* 0x000fea0003800000 */
.L_x_9592:
[----:B------:R-:W1:Y:S04]  /*10550*/  LDL R2, [R1+0x1c] ;  /* 0x00001c0001027983 */ /* 0x000e680000100800 */
[----:B------:R-:W2:Y:S01]  /*10560*/  LDL R3, [R1+0x4] ;  /* 0x0000040001037983 */ /* 0x000ea20000100800 */
[----:B------:R-:W-:Y:S01]  /*10570*/  BSSY B0, `(.L_x_9594) ;  /* 0x0000232000007945 */ /* 0x000fe20003800000 */
[----:B-1----:R-:W-:-:S05]  /*10580*/  VIADD R0, R2, 0xfffffffe ;  /* 0xfffffffe02007836 */ /* 0x002fca0000000000 */
[----:B--2---:R-:W-:-:S13]  /*10590*/  ISETP.GE.AND P0, PT, R0, R3, PT ;  /* 0x000000030000720c */ /* 0x004fda0003f06270 */
[----:B------:R-:W-:Y:S05]  /*105a0*/  @!P0 BRA `(.L_x_9595) ;  /* 0x0000002000b88947 */ /* 0x000fea0003800000 */
[----:B------:R-:W2:Y:S04]  /*105b0*/  LDL.LU R2, [R1+0x38] ;  /* 0x0000380001027983 */ /* 0x000ea80000300800 */
[----:B------:R-:W3:Y:S04]  /*105c0*/  LDL.LU R5, [R1+0x18] ;  /* 0x0000180001057983 */ /* 0x000ee80000300800 */
[----:B------:R-:W4:Y:S01]  /*105d0*/  LDL.LU R4, [R1+0x30] ;  /* 0x0000300001047983 */ /* 0x000f220000300800 */
[----:B0-----:R-:W-:Y:S01]  /*105e0*/  LOP3.LUT R7, RZ, R3, RZ, 0x33, !PT ;  /* 0x00000003ff077212 */ /* 0x001fe200078e33ff */
        /* <DEDUP_REMOVED lines=10> */
[----:B------:R-:W2:Y:S01]  /*10690*/  LDL R3, [R1] ;  /* 0x0000000001037983 */ /* 0x000ea20000100800 */
[----:B------:R-:W-:Y:S01]  /*106a0*/  VIADD R6, R18, 0x1 ;  /* 0x0000000112067836 */ /* 0x000fe20000000000 */
[----:B------:R-:W-:Y:S04]  /*106b0*/  BSSY B1, `(.L_x_9598) ;  /* 0x00000ae000017945 */ /* 0x000fe80003800000 */
[----:B------:R-:W-:-:S04]  /*106c0*/  ISETP.NE.AND P0, PT, R6, 0x2, PT ;  /* 0x000000020600780c */ /* 0x000fc80003f05270 */
[----:B------:R-:W-:Y:S02]  /*106d0*/  SEL R10, RZ, 0x1, P0 ;  /* 0x00000001ff0a7807 */ /* 0x000fe40000000000 */
[----:B------:R-:W-:Y:S02]  /*106e0*/  SEL R6, R6, RZ, P0 ;  /* 0x000000ff06067207 */ /* 0x000fe40000000000 */
[----:B------:R-:W-:Y:S02]  /*106f0*/  LOP3.LUT R10, R28, R10, RZ, 0x3c, !PT ;  /* 0x0000000a1c0a7212 */ /* 0x000fe400078e3cff */
[----:B--2---:R-:W-:-:S13]  /*10700*/  ISETP.NE.AND P1, PT, R3, RZ, PT ;  /* 0x000000ff0300720c */ /* 0x004fda0003f25270 */
[----:B------:R-:W-:Y:S05]  /*10710*/  @!P1 BRA `(.L_x_9599) ;  /* 0x00000008009c9947 */ /* 0x000fea0003800000 */
[----:B------:R-:W-:Y:S01]  /*10720*/  ULDC.64 UR4, c[0x0][0x418] ;  /* 0x0001060000047ab9 */ /* 0x000fe20000000a00 */
[----:B------:R-:W-:Y:S01]  /*10730*/  IMAD.MOV.U32 R5, RZ, RZ, R19 ;  /* 0x000000ffff057224 */ /* 0x000fe200078e0013 */
[----:B------:R-:W-:-:S04]  /*10740*/  ISETP.NE.U32.AND P0, PT, RZ, UR4, PT ;  /* 0x00000004ff007c0c */ /* 0x000fc8000bf05070 */
[----:B------:R-:W-:-:S13]  /*10750*/  ISETP.NE.AND.EX P0, PT, RZ, UR5, PT, P0 ;  /* 0x00000005ff007c0c */ /* 0x000fda000bf05300 */
        /* <DEDUP_REMOVED lines=8> */
[----:B------:R-:W-:Y:S01]  /*107e0*/  @P0 SHF.R.U32.HI R2, RZ, R3, R4 ;  /* 0x00000003ff020219 */ /* 0x000fe20000011604 */
[----:B------:R-:W-:-:S04]  /*107f0*/  IMAD R4, R29, UR6, RZ ;  /* 0x000000061d047c24 */ /* 0x000fc8000f8e02ff */
[----:B------:R-:W-:Y:S02]  /*10800*/  IMAD.MOV R3, RZ, RZ, -R2 ;  /* 0x000000ffff037224 */ /* 0x000fe400078e0a02 */
[----:B------:R-:W-:Y:S02]  /*10810*/  IMAD R4, R23, UR7, R4 ;  /* 0x0000000717047c24 */ /* 0x000fe4000f8e0204 */
[----:B------:R-:W-:Y:S01]  /*10820*/  IMAD R0, R5, R3, R0 ;  /* 0x0000000305007224 */ /* 0x000fe200078e0200 */
[----:B------:R-:W-:-:S03]  /*10830*/  SHF.R.S32.HI R3, RZ, 0x1f, R2 ;  /* 0x0000001fff037819 */ /* 0x000fc60000011402 */
[----:B------:R-:W-:-:S04]  /*10840*/  IMAD.WIDE.U32 R2, R23, UR6, R2 ;  /* 0x0000000617027c25 */ /* 0x000fc8000f8e0002 */
[----:B------:R-:W-:Y:S01]  /*10850*/  IMAD.IADD R3, R4, 0x1, R3 ;  /* 0x0000000104037824 */ /* 0x000fe200078e0203 */
[----:B------:R-:W-:-:S04]  /*10860*/  LEA R4, P0, R2, UR4, 0x2 ;  /* 0x0000000402047c11 */ /* 0x000fc8000f8010ff */
[----:B------:R-:W-:-:S06]  /*10870*/  LEA.HI.X R5, R2, UR5, R3, 0x2, P0 ;  /* 0x0000000502057c11 */ /* 0x000fcc00080f1403 */
[----:B------:R0:W5:Y:S03]  /*10880*/  LDG.E R5, desc[UR8][R4.64] ;  /* 0x0000000804057981 */ /* 0x000166000c1e1900 */
.L_x_9600:
[----:B------:R-:W-:Y:S01]  /*10890*/  IMAD R3, R6, 0x8, R17 ;  /* 0x0000000806037824 */ /* 0x000fe200078e0211 */
[----:B------:R-:W-:Y:S01]  /*108a0*/  SHF.L.U32 R2, R10, 0x1f, RZ ;  /* 0x0000001f0a027819 */ /* 0x000fe200000006ff */
[----:B------:R-:W-:Y:S03]  /*108b0*/  BSSY B3, `(.L_x_9601) ;  /* 0x0000003000037945 */ /* 0x000fe60003800000 */
[----:B------:R-:W1:Y:S02]  /*108c0*/  SYNCS.PHASECHK.TRANS64.TRYWAIT P0, [R3+URZ+0x31c40], R2 ;  /* 0x031c4002030075a7 */ /* 0x000e64000800017f */
[----:B-1----:R-:W-:Y:S05]  /*108d0*/  @!P0 BRA `(.L_x_9602) ;  /* 0x0000004000908947 */ /* 0x002fea0003800000 */
.L_x_9707:
[----:B------:R-:W-:Y:S05]  /*108e0*/  BSYNC B3 ;  /* 0x0000000000037941 */ /* 0x000fea0003800000 */
.L_x_9601:
        /* <DEDUP_REMOVED lines=12> */
.L_x_9604:
[----:B------:R-:W-:Y:S05]  /*109b0*/  BSYNC B3 ;  /* 0x0000000000037941 */ /* 0x000fea0003800000 */
.L_x_9603:
[----:B------:R-:W-:Y:S01]  /*109c0*/  IMAD.MOV.U32 R14, RZ, RZ, RZ ;  /* 0x000000ffff0e7224 */ /* 0x000fe200078e00ff */
[----:B------:R-:W-:Y:S01]  /*109d0*/  UIADD3 UR4, UP0, UR36, 0x370, URZ ;  /* 0x0000037024047890 */ /* 0x000fe2000ff1e03f */
[----:B------:R-:W-:Y:S01]  /*109e0*/  IMAD R4, R6, 0x6c00, R17 ;  /* 0x00006c0006047824 */ /* 0x000fe200078e0211 */
[----:B------:R-:W-:Y:S01]  /*109f0*/  PLOP3.LUT P0, PT, PT, PT, PT, 0x80, 0x0 ;  /* 0x000000000000781c */ /* 0x000fe20003f0f070 */
[----:B-1----:R-:W-:Y:S01]  /*10a00*/  VIADD R3, R3, 0x31c30 ;  /* 0x00031c3003037836 */ /* 0x002fe20000000000 */
[----:B------:R-:W-:Y:S01]  /*10a10*/  R2UR UR10, R14 ;  /* 0x000000000e0a72ca */ /* 0x000fe200000e0000 */
[----:B------:R-:W-:Y:S01]  /*10a20*/  IMAD R2, R0, 0x90, R26 ;  /* 0x0000009000027824 */ /* 0x000fe200078e021a */
[----:B------:R-:W-:Y:S01]  /*10a30*/  UIADD3.X UR5, URZ, UR37, URZ, UP0, !UPT ;  /* 0x000000253f057290 */ /* 0x000fe200087fe43f */
[----:B------:R-:W-:Y:S01]  /*10a40*/  VIADD R11, R4, 0x16a00 ;  /* 0x00016a00040b7836 */ /* 0x000fe20000000000 */
[----:B------:R-:W-:Y:S01]  /*10a50*/  UMOV UR6, 0x0 ;  /* 0x0000000000067882 */ /* 0x000fe20000000000 */
[----:B------:R-:W-:-:S10]  /*10a60*/  UMOV UR7, 0x14f00000 ;  /* 0x14f0000000077882 */ /* 0x000fd40000000000 */
.L_x_9605:
        /* <DEDUP_REMOVED lines=16> */
.L_x_9606:
        /* <DEDUP_REMOVED lines=16> */
.L_x_9607:
        /* <DEDUP_REMOVED lines=15> */
.L_x_9708:
[----:B------:R-:W-:Y:S05]  /*10d60*/  BSYNC B3 ;  /* 0x0000000000037941 */ /* 0x000fea0003800000 */
.L_x_9608:
        /* <DEDUP_REMOVED lines=12> */
.L_x_9611:
[----:B------:R-:W-:Y:S05]  /*10e30*/  BSYNC B3 ;  /* 0x0000000000037941 */ /* 0x000fea0003800000 */
.L_x_9610:
[----:B------:R-:W-:Y:S01]  /*10e40*/  R2UR UR10, R14 ;  /* 0x000000000e0a72ca */ /* 0x000fe200000e0000 */
[--C-:B0-----:R-:W-:Y:S01]  /*10e50*/  IMAD R2, R18, 0x8, R17.reuse ;  /* 0x0000000812027824 */ /* 0x101fe200078e0211 */
[----:B------:R-:W-:Y:S01]  /*10e60*/  R2UR UR6, R12 ;  /* 0x000000000c0672ca */ /* 0x000fe200000e0000 */
[----:B------:R-:W-:Y:S01]  /*10e70*/  IMAD R3, R18, 0x6c00, R17 ;  /* 0x00006c0012037824 */ /* 0x000fe200078e0211 */
[----:B------:R-:W-:Y:S01]  /*10e80*/  R2UR UR7, R13 ;  /* 0x000000000d0772ca */ /* 0x000fe200000e0000 */
[----:B------:R-:W-:Y:S01]  /*10e90*/  UIADD3 UR4, UP0, UR36, 0x470, URZ ;  /* 0x0000047024047890 */ /* 0x000fe2000ff1e03f */
[----:B------:R-:W-:Y:S01]  /*10ea0*/  PLOP3.LUT P0, PT, PT, PT, PT, 0x80, 0x0 ;  /* 0x000000000000781c */ /* 0x000fe20003f0f070 */
[----:B------:R-:W-:Y:S02]  /*10eb0*/  IMAD R4, R22, 0x90, R26 ;  /* 0x0000009016047824 */ /* 0x000fe400078e021a */
[----:B------:R-:W-:Y:S01]  /*10ec0*/  VIADD R2, R2, 0x31c50 ;  /* 0x00031c5002027836 */ /* 0x000fe20000000000 */
[----:B------:R-:W-:Y:S01]  /*10ed0*/  UIADD3.X UR5, URZ, UR37, URZ, UP0, !UPT ;  /* 0x000000253f057290 */ /* 0x000fe200087fe43f */
[----:B------:R-:W-:-:S11]  /*10ee0*/  VIADD R11, R3, 0x200 ;  /* 0x00000200030b7836 */ /* 0x000fd60000000000 */
.L_x_9612:
        /* <DEDUP_REMOVED lines=15> */
.L_x_9613:
        /* <DEDUP_REMOVED lines=15> */
.L_x_9614:
        /* <DEDUP_REMOVED lines=10> */
[----:B------:R-:W-:Y:S02]  /*11170*/  IMAD.MOV.U32 R19, RZ, RZ, R5 ;  /* 0x000000ffff137224 */ /* 0x000fe400078e0005 */
[----:B------:R-:W-:-:S07]  /*11180*/  IMAD.MOV.U32 R22, RZ, RZ, R0 ;  /* 0x000000ffff167224 */ /* 0x000fce00078e0000 */
.L_x_9599:
[----:B------:R-:W-:Y:S05]  /*11190*/  BSYNC B1 ;  /* 0x0000000000017941 */ /* 0x000fea0003800000 */
.L_x_9598:
[----:B------:R-:W2:Y:S01]  /*111a0*/  LDL.LU R0, [R1+0x1c] ;  /* 0x00001c0001007983 */ /* 0x000ea20000300800 */
[----:B------:R-:W-:Y:S02]  /*111b0*/  IMAD.MOV.U32 R28, RZ, RZ, R10 ;  /* 0x000000ffff1c7224 */ /* 0x000fe400078e000a */
[----:B------:R-:W-:Y:S02]  /*111c0*/  IMAD.MOV.U32 R18, RZ, RZ, R6 ;  /* 0x000000ffff127224 */ /* 0x000fe400078e0006 */
[----:B--2---:R-:W-:-:S07]  /*111d0*/  VIADD R0, R0, 0xfffffffd ;  /* 0xfffffffd00007836 */ /* 0x004fce0000000000 */
.L_x_9597:
[----:B------:R-:W-:Y:S05]  /*111e0*/  BSYNC B2 ;  /* 0x0000000000027941 */ /* 0x000fea0003800000 */
.L_x_9596:
[----:B------:R-:W-:Y:S01]  /*111f0*/  VIADD R7, R7, 0xfffffffe ;  /* 0xfffffffe07077836 */ /* 0x000fe20000000000 */
[----:B------:R-:W-:-:S04]  /*11200*/  LOP3.LUT R2, RZ, R9, RZ, 0x33, !PT ;  /* 0x00000009ff027212 */ /* 0x000fc800078e33ff */
[----:B------:R-:W-:-:S13]  /*11210*/  ISETP.NE.AND P0, PT, R7, R2, PT ;  /* 0x000000020700720c */ /* 0x000fda0003f05270 */
[----:B------:R-:W-:Y:S05]  /*11220*/  @!P0 BRA `(.L_x_9595) ;  /* 0x0000001400988947 */ /* 0x000fea0003800000 */
[----:B------:R-:W-:-:S07]  /*11230*/  IMAD.MOV.U32 R4, RZ, RZ, R19 ;  /* 0x000000ffff047224 */ /* 0x000fce00078e0013 */
.L_x_9649:
[----:B------:R-:W2:Y:S01]  /*11240*/  LDL R2, [R1] ;  /* 0x0000000001027983 */ /* 0x000ea20000100800 */
[----:B------:R-:W-:Y:S01]  /*11250*/  VIADD R6, R18, 0x1 ;  /* 0x0000000112067836 */ /* 0x000fe20000000000 */
[----:B------:R-:W-:Y:S05]  /*11260*/  YIELD ;  /* 0x0000000000007946 */ /* 0x000fea0003800000 */
[----:B------:R-:W-:Y:S01]  /*11270*/  ISETP.NE.AND P0, PT, R6, 0x2, PT ;  /* 0x000000020600780c */ /* 0x000fe20003f05270 */
[----:B------:R-:W-:Y:S03]  /*11280*/  BSSY B1, `(.L_x_9615) ;  /* 0x00000ab000017945 */ /* 0x000fe60003800000 */
[----:B------:R-:W-:-:S02]  /*11290*/  SEL R7, RZ, 0x1, P0 ;  /* 0x00000001ff077807 */ /* 0x000fc40000000000 */
        /* <DEDUP_REMOVED lines=25> */
[----:B------:R-:W-:-:S05]  /*11430*/  LEA.HI.X R5, R2, UR5, R3, 0x2, P0 ;  /* 0x0000000502057c11 */ /* 0x000fca00080f1403 */
[----:B------:R0:W5:Y:S04]  /*11440*/  LDG.E R4, desc[UR8][R4.64] ;  /* 0x0000000804047981 */ /* 0x000168000c1e1900 */
.L_x_9617:
[----:B------:R-:W-:Y:S01]  /*11450*/  IMAD R3, R6, 0x8, R17 ;  /* 0x0000000806037824 */ /* 0x000fe200078e0211 */
[----:B------:R-:W-:Y:S01]  /*11460*/  SHF.L.U32 R2, R7, 0x1f, RZ ;  /* 0x0000001f07027819 */ /* 0x000fe200000006ff */
[----:B------:R-:W-:Y:S03]  /*11470*/  BSSY B2, `(.L_x_9618) ;  /* 0x0000003000027945 */ /* 0x000fe60003800000 */
[----:B------:R-:W1:Y:S02]  /*11480*/  SYNCS.PHASECHK.TRANS64.TRYWAIT P0, [R3+URZ+0x31c40], R2 ;  /* 0x031c4002030075a7 */ /* 0x000e64000800017f */
[----:B-1----:R-:W-:Y:S05]  /*11490*/  @!P0 BRA `(.L_x_9619) ;  /* 0x0000003400c88947 */ /* 0x002fea0003800000 */
.L_x_9709:
[----:B------:R-:W-:Y:S05]  /*114a0*/  BSYNC B2 ;  /* 0x0000000000027941 */ /* 0x000fea0003800000 */
.L_x_9618:
        /* <DEDUP_REMOVED lines=12> */
.L_x_9621:
[----:B------:R-:W-:Y:S05]  /*11570*/  BSYNC B2 ;  /* 0x0000000000027941 */ /* 0x000fea0003800000 */
.L_x_9620:
        /* <DEDUP_REMOVED lines=11> */
.L_x_9622:
        /* <DEDUP_REMOVED lines=16> */
.L_x_9623:
        /* <DEDUP_REMOVED lines=16> */
.L_x_9624:
        /* <DEDUP_REMOVED lines=15> */
.L_x_9710:
[----:B------:R-:W-:Y:S05]  /*11920*/  BSYNC B2 ;  /* 0x0000000000027941 */ /* 0x000fea0003800000 */
.L_x_9625:
        /* <DEDUP_REMOVED lines=11> */
.L_x_9628:
[----:B------:R-:W-:Y:S05]  /*119e0*/  BSYNC B2 ;  /* 0x0000000000027941 */ /* 0x000fea0003800000 */
.L_x_9627:
[----:B------:R-:W-:Y:S01]  /*119f0*/  R2UR UR6, R2 ;  /* 0x00000000020672ca */ /* 0x000fe200000e0000 */
[----:B------:R-:W-:Y:S01]  /*11a00*/  IMAD R18, R18, 0x6c00, R17 ;  /* 0x00006c0012127824 */ /* 0x000fe200078e0211 */
[----:B------:R-:W-:Y:S01]  /*11a10*/  R2UR UR7, R3 ;  /* 0x00000000030772ca */ /* 0x000fe200000e0000 */
[----:B------:R-:W-:Y:S01]  /*11a20*/  UIADD3 UR4, UP0, UR36, 0x470, URZ ;  /* 0x0000047024047890 */ /* 0x000fe2000ff1e03f */
[----:B------:R-:W-:Y:S01]  /*11a30*/  R2UR UR10, R5 ;  /* 0x00000000050a72ca */ /* 0x000fe200000e0000 */
[----:B------:R-:W-:Y:S01]  /*11a40*/  IMAD R5, R22, 0x90, R26 ;  /* 0x0000009016057824 */ /* 0x000fe200078e021a */
[----:B------:R-:W-:Y:S01]  /*11a50*/  PLOP3.LUT P0, PT, PT, PT, PT, 0x80, 0x0 ;  /* 0x000000000000781c */ /* 0x000fe20003f0f070 */
[----:B0-----:R-:W-:Y:S01]  /*11a60*/  VIADD R12, R12, 0x50 ;  /* 0x000000500c0c7836 */ /* 0x001fe20000000000 */
[----:B------:R-:W-:Y:S01]  /*11a70*/  UIADD3.X UR5, URZ, UR37, URZ, UP0, !UPT ;  /* 0x000000253f057290 */ /* 0x000fe200087fe43f */
[----:B------:R-:W-:-:S11]  /*11a80*/  VIADD R13, R18, 0x200 ;  /* 0x00000200120d7836 */ /* 0x000fd60000000000 */
.L_x_9629:
        /* <DEDUP_REMOVED lines=12> */
[----:B------:R-:W-:Y:S01]  /*11b50*/  R2UR UR10, R10 ;  /* 0x000000000a0a72ca */ /* 0x000fe200000e0000 */
[----:B------:R-:W-:Y:S01]  /*11b60*/  VIADD R10, R18, 0x2600 ;  /* 0x00002600120a7836 */ /* 0x000fe20000000000 */
[----:B------:R-:W-:-:S13]  /*11b70*/  PLOP3.LUT P0, PT, PT, PT, PT, 0x80, 0x0 ;  /* 0x000000000000781c */ /* 0x000fda0003f0f070 */
.L_x_9630:
        /* <DEDUP_REMOVED lines=15> */
.L_x_9631:
        /* <DEDUP_REMOVED lines=12> */
.L_x_9616:
[----:B------:R-:W-:Y:S05]  /*11d30*/  BSYNC B1 ;  /* 0x0000000000017941 */ /* 0x000fea0003800000 */
.L_x_9615:
[----:B------:R-:W2:Y:S01]  /*11d40*/  LDL R2, [R1] ;  /* 0x0000000001027983 */ /* 0x000ea20000100800 */
[----:B------:R-:W-:Y:S01]  /*11d50*/  VIADD R18, R6, 0x1 ;  /* 0x0000000106127836 */ /* 0x000fe20000000000 */
[----:B------:R-:W-:Y:S01]  /*11d60*/  BSSY B1, `(.L_x_9632) ;  /* 0x00000ae000017945 */ /* 0x000fe20003800000 */
[----:B------:R-:W-:-:S03]  /*11d70*/  VIADD R9, R0, 0xffffffff ;  /* 0xffffffff00097836 */ /* 0x000fc60000000000 */
        /* <DEDUP_REMOVED lines=29> */
.L_x_9634:
[----:B------:R-:W-:Y:S01]  /*11f50*/  IMAD R2, R18, 0x8, R17 ;  /* 0x0000000812027824 */ /* 0x000fe200078e0211 */
[----:B------:R-:W-:Y:S01]  /*11f60*/  SHF.L.U32 R3, R28, 0x1f, RZ ;  /* 0x0000001f1c037819 */ /* 0x000fe200000006ff */
[----:B------:R-:W-:Y:S03]  /*11f70*/  BSSY B2, `(.L_x_9635) ;  /* 0x0000003000027945 */ /* 0x000fe60003800000 */
[----:B------:R-:W1:Y:S02]  /*11f80*/  SYNCS.PHASECHK.TRANS64.TRYWAIT P0, [R2+URZ+0x31c40], R3 ;  /* 0x031c4003020075a7 */ /* 0x000e64000800017f */
[----:B-1----:R-:W-:Y:S05]  /*11f90*/  @!P0 BRA `(.L_x_9636) ;  /* 0x0000002c00308947 */ /* 0x002fea0003800000 */
.L_x_9711:
[----:B------:R-:W-:Y:S05]  /*11fa0*/  BSYNC B2 ;  /* 0x0000000000027941 */ /* 0x000fea0003800000 */
.L_x_9635:
        /* <DEDUP_REMOVED lines=12> */
.L_x_9638:
[----:B------:R-:W-:Y:S05]  /*12070*/  BSYNC B2 ;  /* 0x0000000000027941 */ /* 0x000fea0003800000 */
.L_x_9637:
[----:B------:R-:W-:Y:S01]  /*12080*/  IMAD.MOV.U32 R13, RZ, RZ, RZ ;  /* 0x000000ffff0d7224 */ /* 0x000fe200078e00ff */
[----:B------:R-:W-:Y:S01]  /*12090*/  UIADD3 UR4, UP0, UR36, 0x370, URZ ;  /* 0x0000037024047890 */ /* 0x000fe2000ff1e03f */
[C---:B-1----:R-:W-:Y:S01]  /*120a0*/  IMAD R3, R18.reuse, 0x8, R8 ;  /* 0x0000000812037824 */ /* 0x042fe200078e0208 */
[----:B------:R-:W-:Y:S01]  /*120b0*/  PLOP3.LUT P0, PT, PT, PT, PT, 0x80, 0x0 ;  /* 0x000000000000781c */ /* 0x000fe20003f0f070 */
[----:B------:R-:W-:Y:S01]  /*120c0*/  IMAD R12, R18, 0x6c00, R17 ;  /* 0x00006c00120c7824 */ /* 0x000fe200078e0211 */
[----:B------:R-:W-:Y:S01]  /*120d0*/  R2UR UR10, R13 ;  /* 0x000000000d0a72ca */ /* 0x000fe200000e0000 */
[----:B------:R-:W-:Y:S01]  /*120e0*/  VIADD R3, R3, 0x30 ;  /* 0x0000003003037836 */ /* 0x000fe20000000000 */
[----:B------:R-:W-:Y:S01]  /*120f0*/  UIADD3.X UR5, URZ, UR37, URZ, UP0, !UPT ;  /* 0x000000253f057290 */ /* 0x000fe200087fe43f */
[----:B------:R-:W-:Y:S01]  /*12100*/  IMAD R2, R10, 0x90, R26 ;  /* 0x000000900a027824 */ /* 0x000fe200078e021a */
[----:B------:R-:W-:Y:S01]  /*12110*/  UMOV UR6, 0x0 ;  /* 0x0000000000067882 */ /* 0x000fe20000000000 */
[----:B------:R-:W-:Y:S01]  /*12120*/  VIADD R5, R12, 0x16a00 ;  /* 0x00016a000c057836 */ /* 0x000fe20000000000 */
[----:B------:R-:W-:-:S09]  /*12130*/  UMOV UR7, 0x14f00000 ;  /* 0x14f0000000077882 */ /* 0x000fd20000000000 */
.L_x_9639:
        /* <DEDUP_REMOVED lines=16> */
.L_x_9640:
        /* <DEDUP_REMOVED lines=16> */
.L_x_9641:
        /* <DEDUP_REMOVED lines=15> */
.L_x_9712:
[----:B------:R-:W-:Y:S05]  /*12430*/  BSYNC B2 ;  /* 0x0000000000027941 */ /* 0x000fea0003800000 */
.L_x_9642:
[----:B------:R-:W-:Y:S01]  /*12440*/  BSSY B2, `(.L_x_9644) ;  /* 0x000000b000027945 */ /* 0x000fe20003800000 */
[----:B0-----:R-:W-:Y:S02]  /*12450*/  IMAD.MOV.U32 R2, RZ, RZ, 0x0 ;  /* 0x00000000ff027424 */ /* 0x001fe400078e00ff */
[----:B------:R-:W-:Y:S01]  /*12460*/  IMAD.MOV.U32 R3, RZ, RZ, 0x14f00000 ;  /* 0x14f00000ff037424 */ /* 0x000fe200078e00ff */
[----:B------:R-:W-:Y:S06]  /*12470*/  @P1 BRA `(.L_x_9645) ;  /* 0x00000000001c1947 */ /* 0x000fec0003800000 */
[----:B------:R-:W0:Y:S02]  /*12480*/  S2R R12, SR_TID.X ;  /* 0x00000000000c7919 */ /* 0x000e240000002100 */
[----:B0-----:R-:W-:Y:S01]  /*12490*/  LOP3.LUT R14, R12, 0x1f, RZ, 0xc0, !PT ;  /* 0x0000001f0c0e7812 */ /* 0x001fe200078ec0ff */
[----:B------:R-:W-:-:S03]  /*124a0*/  IMAD.MOV.U32 R12, RZ, RZ, 0x6c00 ;  /* 0x00006c00ff0c7424 */ /* 0x000fc600078e00ff */
[----:B------:R-:W-:Y:S01]  /*124b0*/  ISETP.NE.AND P0, PT, R14, RZ, PT ;  /* 0x000000ff0e00720c */ /* 0x000fe20003f05270 */
[----:B------:R0:W-:-:S12]  /*124c0*/  SYNCS.ARRIVE.TRANS64 RZ, [R7+URZ+0x50], R12 ;  /* 0x0000500c07ff79a7 */ /* 0x0001d8000800003f */
[----:B0-----:R-:W-:Y:S05]  /*124d0*/  @!P0 BRA `(.L_x_9645) ;  /* 0x0000000000048947 */ /* 0x001fea0003800000 */
[----:B------:R-:W-:Y:S01]  /*124e0*/  BPT.TRAP 0x1 ;  /* 0x000000040000795c */ /* 0x000fe20000300000 */
.L_x_9645:
[----:B------:R-:W-:Y:S05]  /*124f0*/  BSYNC B2 ;  /* 0x0000000000027941 */ /* 0x000fea0003800000 */
.L_x_9644:
[----:B------:R-:W-:Y:S01]  /*12500*/  R2UR UR6, R2 ;  /* 0x00000000020672ca */ /* 0x000fe200000e0000 */
[----:B------:R-:W-:Y:S01]  /*12510*/  IMAD R6, R6, 0x6c00, R17 ;  /* 0x00006c0006067824 */ /* 0x000fe200078e0211 */
[----:B------:R-:W-:Y:S01]  /*12520*/  R2UR UR7, R3 ;  /* 0x00000000030772ca */ /* 0x000fe200000e0000 */
[----:B------:R-:W-:Y:S01]  /*12530*/  UIADD3 UR4, UP0, UR36, 0x470, URZ ;  /* 0x0000047024047890 */ /* 0x000fe2000ff1e03f */
[----:B------:R-:W-:Y:S01]  /*12540*/  R2UR UR10, R13 ;  /* 0x000000000d0a72ca */ /* 0x000fe200000e0000 */
[----:B------:R-:W-:Y:S01]  /*12550*/  IMAD R12, R22, 0x90, R26 ;  /* 0x00000090160c7824 */ /* 0x000fe200078e021a */
[----:B------:R-:W-:Y:S01]  /*12560*/  PLOP3.LUT P0, PT, PT, PT, PT, 0x80, 0x0 ;  /* 0x000000000000781c */ /* 0x000fe20003f0f070 */
[----:B------:R-:W-:Y:S01]  /*12570*/  VIADD R7, R7, 0x50 ;  /* 0x0000005007077836 */ /* 0x000fe20000000000 */
[----:B------:R-:W-:Y:S01]  /*12580*/  UIADD3.X UR5, URZ, UR37, URZ, UP0, !UPT ;  /* 0x000000253f057290 */ /* 0x000fe200087fe43f */
[----:B------:R-:W-:-:S11]  /*12590*/  VIADD R13, R6, 0x200 ;  /* 0x00000200060d7836 */ /* 0x000fd60000000000 */
.L_x_9646:
        /* <DEDUP_REMOVED lines=15> */
.L_x_9647:
        /* <DEDUP_REMOVED lines=15> */
.L_x_9648:
        /* <DEDUP_REMOVED lines=12> */
.L_x_9633:
[----:B------:R-:W-:Y:S05]  /*12840*/  BSYNC B1 ;  /* 0x0000000000017941 */ /* 0x000fea0003800000 */
.L_x_9632:
[----:B------:R-:W2:Y:S01]  /*12850*/  LDL R2, [R1+0x4] ;  /* 0x0000040001027983 */ /* 0x000ea20000100800 */
[----:B------:R-:W-:Y:S01]  /*12860*/  VIADD R0, R0, 0xfffffffe ;  /* 0xfffffffe00007836 */ /* 0x000fe20000000000 */
[----:B--2---:R-:W-:-:S13]  /*12870*/  ISETP.GT.AND P0, PT, R9, R2, PT ;  /* 0x000000020900720c */ /* 0x004fda0003f04270 */
[----:B------:R-:W-:Y:S05]  /*12880*/  @P0 BRA `(.L_x_9649) ;  /* 0xffffffe8006c0947 */ /* 0x000fea000383ffff */
.L_x_9595:
[----:B------:R-:W-:Y:S05]  /*12890*/  BSYNC B0 ;  /* 0x0000000000007941 */ /* 0x000fea0003800000 */
.L_x_9594:
[----:B------:R-:W1:Y:S01]  /*128a0*/  S2R R2, SR_TID.X ;  /* 0x0000000000027919 */ /* 0x000e620000002100 */
[----:B------:R-:W-:Y:S01]  /*128b0*/  BSSY B0, `(.L_x_9650) ;  /* 0x0000011000007945 */ /* 0x000fe20003800000 */
[----:B-1----:R-:W-:-:S04]  /*128c0*/  LOP3.LUT R6, R2, 0x7f, RZ, 0xc0, !PT ;  /* 0x0000007f02067812 */ /* 0x002fc800078ec0ff */
[----:B------:R-:W-:-:S13]  /*128d0*/  ISETP.NE.AND P0, PT, R6, RZ, PT ;  /* 0x000000ff0600720c */ /* 0x000fda0003f05270 */
[----:B------:R-:W-:Y:S05]  /*128e0*/  @P0 BRA `(.L_x_9651) ;  /* 0x0000000000340947 */ /* 0x000fea0003800000 */
[----:B------:R-:W1:Y:S01]  /*128f0*/  S2R R5, SR_LANEID ;  /* 0x0000000000057919 */ /* 0x000e620000000000 */
[----:B------:R-:W-:Y:S01]  /*12900*/  VOTEU.ANY UR4, UPT, PT ;  /* 0x0000000000047886 */ /* 0x000fe200038e0100 */
[----:B------:R-:W2:Y:S01]  /*12910*/  LDC.64 R2, c[0x0][0xc60] ;  /* 0x00031800ff027b82 */ /* 0x000ea20000000a00 */
[----:B------:R-:W1:Y:S01]  /*12920*/  FLO.U32 R0, UR4 ;  /* 0x0000000400007d00 */ /* 0x000e6200080e0000 */
[----:B------:R-:W-:Y:S01]  /*12930*/  ULDC.64 UR6, c[0x0][0x208] ;  /* 0x0000820000067ab9 */ /* 0x000fe20000000a00 */
[----:B-1----:R-:W-:-:S06]  /*12940*/  ISETP.EQ.U32.AND P0, PT, R0, R5, PT ;  /* 0x000000050000720c */ /* 0x002fcc0003f02070 */
[----:B------:R-:W2:Y:S07]  /*12950*/  POPC R5, UR4 ;  /* 0x0000000400057d09 */ /* 0x000eae0008000000 */
[----:B--2---:R-:W2:Y:S01]  /*12960*/  @P0 ATOMG.E.ADD.STRONG.GPU PT, R3, desc[UR6][R2.64], R5 ;  /* 0x00000005020309a8 */ /* 0x004ea200081ee1c6 */
[----:B------:R-:W1:Y:S02]  /*12970*/  S2R R4, SR_LTMASK ;  /* 0x0000000000047919 */ /* 0x000e640000003900 */
[----:B-1----:R-:W-:-:S04]  /*12980*/  LOP3.LUT R4, R4, UR4, RZ, 0xc0, !PT ;  /* 0x0000000404047c12 */ /* 0x002fc8000f8ec0ff */
[----:B0-----:R-:W0:Y:S01]  /*12990*/  POPC R7, R4 ;  /* 0x0000000400077309 */ /* 0x001e220000000000 */
[----:B--2---:R-:W0:Y:S02]  /*129a0*/  SHFL.IDX PT, R0, R3, R0, 0x1f ;  /* 0x00001f0003007589 */ /* 0x004e2400000e0000 */
[----:B0-----:R-:W-:-:S07]  /*129b0*/  IADD3 R24, R0, UR38, R7 ;  /* 0x0000002600187c10 */ /* 0x001fce000fffe007 */
.L_x_9651:
[----:B------:R-:W-:Y:S05]  /*129c0*/  BSYNC B0 ;  /* 0x0000000000007941 */ /* 0x000fea0003800000 */
.L_x_9650:
[----:B------:R-:W2:Y:S01]  /*129d0*/  LDL.LU R0, [R1] ;  /* 0x0000000001007983 */ /* 0x000ea20000300800 */
[----:B------:R-:W-:Y:S01]  /*129e0*/  BSSY B0, `(.L_x_9652) ;  /* 0x0000046000007945 */ /* 0x000fe20003800000 */
[----:B--2---:R-:W-:-:S13]  /*129f0*/  ISETP.NE.AND P0, PT, R0, RZ, PT ;  /* 0x000000ff0000720c */ /* 0x004fda0003f05270 */
[----:B------:R-:W-:Y:S05]  /*12a00*/  @!P0 BRA `(.L_x_9653) ;  /* 0x00000004000c8947 */ /* 0x000fea0003800000 */
[----:B------:R-:W-:Y:S01]  /*12a10*/  IMAD R3, R18, 0x8, R17 ;  /* 0x0000000812037824 */ /* 0x000fe200078e0211 */
[----:B------:R-:W-:Y:S01]  /*12a20*/  SHF.L.U32 R0, R28, 0x1f, RZ ;  /* 0x0000001f1c007819 */ /* 0x000fe200000006ff */
[----:B------:R-:W-:Y:S01]  /*12a30*/  BSSY B1, `(.L_x_9654) ;  /* 0x0000004000017945 */ /* 0x000fe20003800000 */
[----:B------:R-:W-:Y:S02]  /*12a40*/  ISETP.NE.AND P1, PT, R6, RZ, PT ;  /* 0x000000ff0600720c */ /* 0x000fe40003f25270 */
[----:B------:R-:W1:Y:S02]  /*12a50*/  SYNCS.PHASECHK.TRANS64.TRYWAIT P0, [R3+URZ+0x31c60], R0 ;  /* 0x031c6000030075a7 */ /* 0x000e64000800017f */
[----:B-1----:R-:W-:Y:S09]  /*12a60*/  @!P0 BRA `(.L_x_9655) ;  /* 0x0000002000a48947 */ /* 0x002ff20003800000 */
.L_x_9713:
[----:B------:R-:W-:Y:S05]  /*12a70*/  BSYNC B1 ;  /* 0x0000000000017941 */ /* 0x000fea0003800000 */
.L_x_9654:
[----:B------:R-:W-:Y:S04]  /*12a80*/  BSSY B1, `(.L_x_9656) ;  /* 0x0000009000017945 */ /* 0x000fe80003800000 */
        /* <DEDUP_REMOVED lines=8> */
.L_x_9657:
[----:B------:R-:W-:Y:S05]  /*12b10*/  BSYNC B1 ;  /* 0x0000000000017941 */ /* 0x000fea0003800000 */
.L_x_9656:
[----:B-1----:R-:W-:Y:S01]  /*12b20*/  IMAD R0, R18, 0x6c00, R17 ;  /* 0x00006c0012007824 */ /* 0x002fe200078e0211 */
[----:B------:R-:W-:Y:S01]  /*12b30*/  UIADD3 UR4, UP0, UR36, 0x470, URZ ;  /* 0x0000047024047890 */ /* 0x000fe2000ff1e03f */
[----:B------:R-:W-:Y:S01]  /*12b40*/  VIADD R2, R3, 0x31c50 ;  /* 0x00031c5003027836 */ /* 0x000fe20000000000 */
[----:B------:R-:W-:Y:S01]  /*12b50*/  PLOP3.LUT P0, PT, PT, PT, PT, 0x80, 0x0 ;  /* 0x000000000000781c */ /* 0x000fe20003f0f070 */
[----:B------:R-:W-:Y:S01]  /*12b60*/  IMAD R22, R22, 0x90, R26 ;  /* 0x0000009016167824 */ /* 0x000fe200078e021a */
[----:B------:R-:W-:Y:S01]  /*12b70*/  UIADD3.X UR5, URZ, UR37, URZ, UP0, !UPT ;  /* 0x000000253f057290 */ /* 0x000fe200087fe43f */
[----:B------:R-:W-:Y:S01]  /*12b80*/  VIADD R3, R0, 0x200 ;  /* 0x0000020000037836 */ /* 0x000fe20000000000 */
[----:B------:R-:W-:Y:S01]  /*12b90*/  UMOV UR6, 0x0 ;  /* 0x0000000000067882 */ /* 0x000fe20000000000 */
[----:B------:R-:W-:Y:S01]  /*12ba0*/  UMOV UR7, 0x14f00000 ;  /* 0x14f0000000077882 */ /* 0x000fe20000000000 */
[----:B------:R-:W-:-:S08]  /*12bb0*/  UMOV UR10, URZ ;  /* 0x0000003f000a7c82 */ /* 0x000fd00008000000 */
.L_x_9658:
        /* <DEDUP_REMOVED lines=10> */
[----:B------:R-:W-:Y:S01]  /*12c60*/  PLOP3.LUT P0, PT, PT, PT, PT, 0x80, 0x0 ;  /* 0x000000000000781c */ /* 0x000fe20003f0f070 */
[----:B------:R-:W-:Y:S01]  /*12c70*/  VIADD R3, R0, 0x2600 ;  /* 0x0000260000037836 */ /* 0x000fe20000000000 */
[----:B------:R-:W-:Y:S01]  /*12c80*/  UMOV UR6, 0x0 ;  /* 0x0000000000067882 */ /* 0x000fe20000000000 */
[----:B------:R-:W-:Y:S01]  /*12c90*/  UMOV UR7, 0x14f00000 ;  /* 0x14f0000000077882 */ /* 0x000fe20000000000 */
[----:B------:R-:W-:-:S09]  /*12ca0*/  UMOV UR10, 0x20 ;  /* 0x00000020000a7882 */ /* 0x000fd20000000000 */
.L_x_9659:
        /* <DEDUP_REMOVED lines=15> */
.L_x_9660:
        /* <DEDUP_REMOVED lines=10> */
.L_x_9653:
[----:B------:R-:W-:Y:S05]  /*12e40*/  BSYNC B0 ;  /* 0x0000000000007941 */ /* 0x000fea0003800000 */
.L_x_9652:
[----:B------:R-:W-:-:S05]  /*12e50*/  VIADD R18, R18, 0x1 ;  /* 0x0000000112127836 */ /* 0x000fca0000000000 */
[----:B------:R-:W-:-:S04]  /*12e60*/  ISETP.NE.AND P0, PT, R18, 0x2, PT ;  /* 0x000000021200780c */ /* 0x000fc80003f05270 */
[----:B------:R-:W-:Y:S02]  /*12e70*/  SEL R3, RZ, 0x1, P0 ;  /* 0x00000001ff037807 */ /* 0x000fe40000000000 */
[----:B------:R-:W-:Y:S02]  /*12e80*/  SEL R18, R18, RZ, P0 ;  /* 0x000000ff12127207 */ /* 0x000fe40000000000 */
[----:B------:R-:W-:-:S07]  /*12e90*/  LOP3.LUT R28, R28, R3, RZ, 0x3c, !PT ;  /* 0x000000031c1c7212 */ /* 0x000fce00078e3cff */
.L_x_9576:
[----:B------:R-:W-:Y:S05]  /*12ea0*/  BSYNC B7 ;  /* 0x0000000000077941 */ /* 0x000fea0003800000 */
.L_x_9574:
[----:B------:R-:W3:Y:S02]  /*12eb0*/  LDL R0, [R1+0x3c] ;  /* 0x00003c0001007983 */ /* 0x000ee40000100800 */
        /* <DEDUP_REMOVED lines=8> */
[----:B------:R3:W4:Y:S01]  /*12f40*/  LDS.128 R24, [R17+0x31cd0] ;  /* 0x031cd00011187984 */ /* 0x0007220000000c00 */
[----:B------:R-:W-:Y:S06]  /*12f50*/  BAR.ARV 0x4, 0x200 ;  /* 0x0108000000007b1d */ /* 0x000fec0000002000 */
[----:B------:R-:W-:Y:S05]  /*12f60*/  BRA `(.L_x_9662) ;  /* 0x0000000800d87947 */ /* 0x000fea0003800000 */
.L_x_9661:
[----:B------:R-:W1:Y:S01]  /*12f70*/  S2R R0, SR_TID.X ;  /* 0x0000000000007919 */ /* 0x000e620000002100 */
[----:B------:R-:W-:Y:S01]  /*12f80*/  UMOV UR4, 0xffffffff ;  /* 0xffffffff00047882 */ /* 0x000fe20000000000 */
[----:B-1----:R-:W-:-:S04]  /*12f90*/  LOP3.LUT R9, R0, 0x1f, RZ, 0xc0, !PT ;  /* 0x0000001f00097812 */ /* 0x002fc800078ec0ff */
[----:B------:R-:W-:Y:S01]  /*12fa0*/  ISETP.NE.AND P0, PT, R9, 0x1f, PT ;  /* 0x0000001f0900780c */ /* 0x000fe20003f05270 */
[----:B------:R-:W-:-:S12]  /*12fb0*/  BRA.DIV UR4, `(.L_x_9663) ;  /* 0x0000001e04647947 */ /* 0x000fd8000b800000 */
[----:B0-2---:R-:W-:Y:S01]  /*12fc0*/  IMAD.IADD R7, R27, 0x1, R9 ;  /* 0x000000011b077824 */ /* 0x005fe200078e0209 */
[----:B------:R-:W-:Y:S01]  /*12fd0*/  ULDC UR4, c[0x0][0xc3c] ;  /* 0x00030f0000047ab9 */ /* 0x000fe20000000800 */
[----:B------:R-:W-:-:S03]  /*12fe0*/  ULDC.64 UR6, c[0x0][0x208] ;  /* 0x0000820000067ab9 */ /* 0x000fc60000000a00 */
        /* <DEDUP_REMOVED lines=14> */
[----:B------:R0:W-:Y:S02]  /*130d0*/  SHFL.IDX PT, R6, R24, 0x1, 0x1f ;  /* 0x00201f0018067f89 */ /* 0x0001e400000e0000 */
[----:B0-----:R-:W-:-:S02]  /*130e0*/  IMAD.MOV.U32 R24, RZ, RZ, RZ ;  /* 0x000000ffff187224 */ /* 0x001fc400078e00ff */
[----:B--2---:R-:W-:Y:S02]  /*130f0*/  @!P1 IMAD.MOV.U32 R7, RZ, RZ, R8 ;  /* 0x000000ffff079224 */ /* 0x004fe400078e0008 */
        /* <DEDUP_REMOVED lines=19> */
.L_x_9723:
[----:B------:R-:W-:Y:S02]  /*13230*/  ULDC UR4, c[0x0][0xc38] ;  /* 0x00030e0000047ab9 */ /* 0x000fe40000000800 */
[----:B------:R-:W-:-:S04]  /*13240*/  IMAD.U32 R2, RZ, RZ, UR4 ;  /* 0x00000004ff027e24 */ /* 0x000fc8000f8e00ff */
[----:B-1----:R-:W-:-:S04]  /*13250*/  IMAD R5, R14, R2, RZ ;  /* 0x000000020e057224 */ /* 0x002fc800078e02ff */
[----:B------:R-:W-:-:S05]  /*13260*/  IMAD.IADD R6, R6, 0x1, R5 ;  /* 0x0000000106067824 */ /* 0x000fca00078e0205 */
[----:B------:R-:W-:-:S13]  /*13270*/  ISETP.GT.AND P6, PT, R6, R0, PT ;  /* 0x000000000600720c */ /* 0x000fda0003fc4270 */
[----:B------:R-:W-:Y:S05]  /*13280*/  @P6 BRA `(.L_x_9664) ;  /* 0x0000000000a86947 */ /* 0x000fea0003800000 */
.L_x_9667:
[----:B------:R-:W1:Y:S01]  /*13290*/  LDC R2, c[0x0][0xc3c] ;  /* 0x00030f00ff027b82 */ /* 0x000e620000000800 */
[----:B------:R-:W-:-:S05]  /*132a0*/  VIADD R27, R27, 0x1f ;  /* 0x0000001f1b1b7836 */ /* 0x000fca0000000000 */
[----:B-1----:R-:W-:-:S13]  /*132b0*/  ISETP.GE.AND P6, PT, R27, R2, PT ;  /* 0x000000021b00720c */ /* 0x002fda0003fc6270 */
[----:B------:R-:W-:Y:S05]  /*132c0*/  @P6 BRA `(.L_x_9665) ;  /* 0x0000000400bc6947 */ /* 0x000fea0003800000 */
[----:B0-----:R-:W0:Y:S01]  /*132d0*/  S2R R3, SR_TID.X ;  /* 0x0000000000037919 */ /* 0x001e220000002100 */
[----:B------:R-:W-:Y:S01]  /*132e0*/  IMAD.MOV.U32 R7, RZ, RZ, RZ ;  /* 0x000000ffff077224 */ /* 0x000fe200078e00ff */
[----:B------:R-:W-:Y:S01]  /*132f0*/  ULDC.64 UR4, c[0x0][0x208] ;  /* 0x0000820000047ab9 */ /* 0x000fe20000000a00 */
[----:B0-----:R-:W-:-:S05]  /*13300*/  LOP3.LUT R3, R3, 0x1f, RZ, 0xc0, !PT ;  /* 0x0000001f03037812 */ /* 0x001fca00078ec0ff */
[----:B------:R-:W-:-:S05]  /*13310*/  IMAD.IADD R9, R27, 0x1, R3 ;  /* 0x000000011b097824 */ /* 0x000fca00078e0203 */
[----:B------:R-:W-:-:S13]  /*13320*/  ISETP.GE.OR P6, PT, R9, R2, !P0 ;  /* 0x000000020900720c */ /* 0x000fda00047c6670 */
[----:B------:R-:W0:Y:S08]  /*13330*/  @!P6 LDC.64 R2, c[0x0][0xc80] ;  /* 0x00032000ff02eb82 */ /* 0x000e300000000a00 */
[----:B------:R-:W1:Y:S01]  /*13340*/  @!P6 LDC.64 R4, c[0x0][0xc78] ;  /* 0x00031e00ff04eb82 */ /* 0x000e620000000a00 */
[----:B0-----:R-:W-:-:S05]  /*13350*/  @!P6 IMAD.WIDE R2, R9, 0x4, R2 ;  /* 0x000000040902e825 */ /* 0x001fca00078e0202 */
[----:B------:R1:W2:Y:S02]  /*13360*/  @!P6 LDG.E R7, desc[UR4][R2.64] ;  /* 0x000000040207e981 */ /* 0x0002a4000c1e1900 */
[----:B-1----:R-:W-:-:S04]  /*13370*/  @!P6 IMAD.WIDE R2, R9, 0x4, R4 ;  /* 0x000000040902e825 */ /* 0x002fc800078e0204 */
        /* <DEDUP_REMOVED lines=21> */
.L_x_9731:
[----:B------:R-:W-:Y:S02]  /*134d0*/  ULDC UR4, c[0x0][0xc38] ;  /* 0x00030e0000047ab9 */ /* 0x000fe40000000800 */
[----:B------:R-:W-:-:S04]  /*134e0*/  IMAD.U32 R2, RZ, RZ, UR4 ;  /* 0x00000004ff027e24 */ /* 0x000fc8000f8e00ff */
[----:B-1----:R-:W-:-:S04]  /*134f0*/  IMAD R5, R14, R2, RZ ;  /* 0x000000020e057224 */ /* 0x002fc800078e02ff */
[----:B------:R-:W-:-:S05]  /*13500*/  IMAD.IADD R6, R5, 0x1, R6 ;  /* 0x0000000105067824 */ /* 0x000fca00078e0206 */
[----:B------:R-:W-:-:S13]  /*13510*/  ISETP.GT.AND P6, PT, R6, R0, PT ;  /* 0x000000000600720c */ /* 0x000fda0003fc4270 */
[----:B------:R-:W-:Y:S05]  /*13520*/  @!P6 BRA `(.L_x_9667) ;  /* 0xfffffffc0058e947 */ /* 0x000fea000383ffff */
.L_x_9664:
        /* <DEDUP_REMOVED lines=9> */
.L_x_9736:
[----:B------:R-:W-:-:S13]  /*135c0*/  ISETP.NE.AND P0, PT, R8, RZ, PT ;  /* 0x000000ff0800720c */ /* 0x000fda0003f05270 */
[----:B------:R-:W-:Y:S05]  /*135d0*/  @!P0 BRA `(.L_x_9669) ;  /* 0x0000000000108947 */ /* 0x000fea0003800000 */
[----:B------:R-:W-:Y:S01]  /*135e0*/  UMOV UR4, 0xffffffff ;  /* 0xffffffff00047882 */ /* 0x000fe20000000000 */
[----:B------:R-:W-:Y:S02]  /*135f0*/  VIADD R12, R5, 0xffffffff ;  /* 0xffffffff050c7836 */ /* 0x000fe40000000000 */
[----:B------:R-:W-:Y:S05]  /*13600*/  BRA.DIV UR4, `(.L_x_9670) ;  /* 0x0000002204247947 */ /* 0x000fea000b800000 */
[----:B------:R4:W0:Y:S02]  /*13610*/  SHFL.IDX PT, R24, R3, R12, 0x1f ;  /* 0x00001f0c03187589 */ /* 0x00082400000e0000 */
.L_x_9669:
[----:B--2---:R-:W-:Y:S01]  /*13620*/  IABS R8, R7 ;  /* 0x0000000700087213 */ /* 0x004fe20000000000 */
[----:B0-----:R-:W-:Y:S01]  /*13630*/  IMAD R24, R24, R2, R6 ;  /* 0x0000000218187224 */ /* 0x001fe200078e0206 */
[----:B---3--:R-:W-:Y:S01]  /*13640*/  IABS R6, R4 ;  /* 0x0000000400067213 */ /* 0x008fe20000000000 */
[----:B------:R-:W-:Y:S01]  /*13650*/  IMAD.MOV.U32 R2, RZ, RZ, RZ ;  /* 0x000000ffff027224 */ /* 0x000fe200078e00ff */
[----:B------:R-:W0:Y:S01]  /*13660*/  I2F.RP R9, R8 ;  /* 0x0000000800097306 */ /* 0x000e220000209400 */
[----:B------:R-:W-:Y:S02]  /*13670*/  IMAD.IADD R0, R0, 0x1, -R24 ;  /* 0x0000000100007824 */ /* 0x000fe400078e0a18 */
[----:B------:R-:W-:-:S05]  /*13680*/  IMAD.IADD R27, R5, 0x1, R27 ;  /* 0x00000001051b7824 */ /* 0x000fca00078e021b */
[----:B------:R-:W2:Y:S08]  /*13690*/  I2F.RP R10, R6 ;  /* 0x00000006000a7306 */ /* 0x000eb00000209400 */
[----:B0-----:R-:W4:Y:S08]  /*136a0*/  MUFU.RCP R9, R9 ;  /* 0x0000000900097308 */ /* 0x001f300000001000 */
[----:B--2---:R-:W-:Y:S01]  /*136b0*/  MUFU.RCP R10, R10 ;  /* 0x0000000a000a7308 */ /* 0x004fe20000001000 */
[----:B----4-:R-:W-:-:S07]  /*136c0*/  VIADD R3, R9, 0xffffffe ;  /* 0x0ffffffe09037836 */ /* 0x010fce0000000000 */
[----:B------:R-:W0:Y:S02]  /*136d0*/  F2I.FTZ.U32.TRUNC.NTZ R3, R3 ;  /* 0x0000000300037305 */ /* 0x000e24000021f000 */
[----:B0-----:R-:W-:-:S04]  /*136e0*/  IMAD.MOV R11, RZ, RZ, -R3 ;  /* 0x000000ffff0b7224 */ /* 0x001fc800078e0a03 */
[----:B------:R-:W-:-:S04]  /*136f0*/  IMAD R11, R11, R8, RZ ;  /* 0x000000080b0b7224 */ /* 0x000fc800078e02ff */
[----:B------:R-:W-:Y:S01]  /*13700*/  IMAD.HI.U32 R2, R3, R11, R2 ;  /* 0x0000000b03027227 */ /* 0x000fe200078e0002 */
[----:B------:R-:W-:Y:S02]  /*13710*/  IABS R3, R7 ;  /* 0x0000000700037213 */ /* 0x000fe40000000000 */
[----:B------:R-:W-:-:S03]  /*13720*/  IABS R11, R0 ;  /* 0x00000000000b7213 */ /* 0x000fc60000000000 */
[----:B------:R-:W-:Y:S02]  /*13730*/  IMAD.MOV R12, RZ, RZ, -R3 ;  /* 0x000000ffff0c7224 */ /* 0x000fe400078e0a03 */
[----:B------:R-:W-:-:S04]  /*13740*/  IMAD.HI.U32 R9, R2, R11, RZ ;  /* 0x0000000b02097227 */ /* 0x000fc800078e00ff */
[----:B------:R-:W-:Y:S02]  /*13750*/  IMAD R11, R9, R12, R11 ;  /* 0x0000000c090b7224 */ /* 0x000fe400078e020b */
[----:B------:R-:W-:Y:S02]  /*13760*/  VIADD R12, R10, 0xffffffe ;  /* 0x0ffffffe0a0c7836 */ /* 0x000fe40000000000 */
[----:B------:R-:W-:Y:S01]  /*13770*/  IMAD.MOV.U32 R2, RZ, RZ, RZ ;  /* 0x000000ffff027224 */ /* 0x000fe200078e00ff */
[----:B------:R-:W-:Y:S01]  /*13780*/  ISETP.GT.U32.AND P1, PT, R8, R11, PT ;  /* 0x0000000b0800720c */ /* 0x000fe20003f24070 */
[----:B------:R-:W0:-:S12]  /*13790*/  F2I.FTZ.U32.TRUNC.NTZ R3, R12 ;  /* 0x0000000c00037305 */ /* 0x000e18000021f000 */
[----:B------:R-:W-:Y:S02]  /*137a0*/  @!P1 IMAD.IADD R11, R11, 0x1, -R8 ;  /* 0x000000010b0b9824 */ /* 0x000fe400078e0a08 */
[----:B------:R-:W-:Y:S01]  /*137b0*/  @!P1 VIADD R9, R9, 0x1 ;  /* 0x0000000109099836 */ /* 0x000fe20000000000 */
[----:B------:R-:W-:Y:S02]  /*137c0*/  ISETP.NE.AND P1, PT, R7, RZ, PT ;  /* 0x000000ff0700720c */ /* 0x000fe40003f25270 */
[----:B------:R-:W-:Y:S01]  /*137d0*/  ISETP.GE.U32.AND P0, PT, R11, R8, PT ;  /* 0x000000080b00720c */ /* 0x000fe20003f06070 */
[----:B0-----:R-:W-:Y:S01]  /*137e0*/  IMAD.MOV R11, RZ, RZ, -R3 ;  /* 0x000000ffff0b7224 */ /* 0x001fe200078e0a03 */
[----:B------:R-:W-:-:S03]  /*137f0*/  IABS R8, R4 ;  /* 0x0000000400087213 */ /* 0x000fc60000000000 */
[----:B------:R-:W-:Y:S02]  /*13800*/  IMAD R11, R11, R6, RZ ;  /* 0x000000060b0b7224 */ /* 0x000fe400078e02ff */
[----:B------:R-:W-:Y:S02]  /*13810*/  IMAD.MOV R8, RZ, RZ, -R8 ;  /* 0x000000ffff087224 */ /* 0x000fe400078e0a08 */
[----:B------:R-:W-:Y:S01]  /*13820*/  IMAD.HI.U32 R2, R3, R11, R2 ;  /* 0x0000000b03027227 */ /* 0x000fe200078e0002 */
[----:B------:R-:W-:-:S03]  /*13830*/  LOP3.LUT R3, R0, R7, RZ, 0x3c, !PT ;  /* 0x0000000700037212 */ /* 0x000fc600078e3cff */
[----:B------:R-:W-:Y:S01]  /*13840*/  @P0 VIADD R9, R9, 0x1 ;  /* 0x0000000109090836 */ /* 0x000fe20000000000 */
[----:B------:R-:W-:-:S13]  /*13850*/  ISETP.GE.AND P2, PT, R3, RZ, PT ;  /* 0x000000ff0300720c */ /* 0x000fda0003f46270 */
        /* <DEDUP_REMOVED lines=20> */
[----:B------:R-:W-:Y:S01]  /*139a0*/  IMAD R26, R9, 0x10000, R2 ;  /* 0x00010000091a7824 */ /* 0x000fe200078e0202 */
[----:B------:R-:W-:Y:S06]  /*139b0*/  BRA `(.L_x_9671) ;  /* 0x00000000001c7947 */ /* 0x000fec0003800000 */
.L_x_9665:
[----:B------:R-:W-:Y:S01]  /*139c0*/  UMOV UR4, URZ ;  /* 0x0000003f00047c82 */ /* 0x000fe20008000000 */
[----:B------:R-:W-:Y:S01]  /*139d0*/  UMOV UR5, URZ ;  /* 0x0000003f00057c82 */ /* 0x000fe20008000000 */
[----:B------:R-:W-:Y:S01]  /*139e0*/  ULDC UR6, c[0x0][0xc3c] ;  /* 0x00030f0000067ab9 */ /* 0x000fe20000000800 */
[----:B------:R-:W-:Y:S02]  /*139f0*/  IMAD.MOV.U32 R24, RZ, RZ, R0 ;  /* 0x000000ffff187224 */ /* 0x000fe400078e0000 */
[----:B------:R-:W-:Y:S02]  /*13a00*/  IMAD.U32 R25, RZ, RZ, UR4 ;  /* 0x00000004ff197e24 */ /* 0x000fe4000f8e00ff */
[----:B------:R-:W-:Y:S02]  /*13a10*/  IMAD.U32 R26, RZ, RZ, UR5 ;  /* 0x00000005ff1a7e24 */ /* 0x000fe4000f8e00ff */
[----:B------:R-:W-:-:S07]  /*13a20*/  IMAD.U32 R27, RZ, RZ, UR6 ;  /* 0x00000006ff1b7e24 */ /* 0x000fce000f8e00ff */
.L_x_9671:
[----:B------:R-:W2:Y:S01]  /*13a30*/  S2R R0, SR_TID.X ;  /* 0x0000000000007919 */ /* 0x000ea20000002100 */
[----:B------:R-:W-:Y:S05]  /*13a40*/  WARPSYNC.ALL ;  /* 0x0000000000007948 */ /* 0x000fea0003800000 */
[----:B------:R-:W-:Y:S01]  /*13a50*/  BAR.SYNC.DEFER_BLOCKING 0x4, 0x200 ;  /* 0x0108000000007b1d */ /* 0x000fe20000010000 */
[----:B--2---:R-:W-:-:S04]  /*13a60*/  LOP3.LUT R0, R0, 0x1f, RZ, 0xc0, !PT ;  /* 0x0000001f00007812 */ /* 0x004fc800078ec0ff */
[----:B------:R-:W-:-:S13]  /*13a70*/  ISETP.NE.AND P0, PT, R0, RZ, PT ;  /* 0x000000ff0000720c */ /* 0x000fda0003f05270 */
[----:B0-----:R-:W0:Y:S01]  /*13a80*/  @!P0 S2R R3, SR_CgaCtaId ;  /* 0x0000000000038919 */ /* 0x001e220000008800 */
[----:B------:R-:W-:-:S04]  /*13a90*/  @!P0 MOV R0, 0x400 ;  /* 0x0000040000008802 */ /* 0x000fc80000000f00 */
[----:B0-----:R-:W-:-:S05]  /*13aa0*/  @!P0 LEA R17, R3, R0, 0x18 ;  /* 0x0000000003118211 */ /* 0x001fca00078ec0ff */
[----:B------:R0:W-:Y:S01]  /*13ab0*/  @!P0 STS.128 [R17+0x31cd0], R24 ;  /* 0x031cd01811008388 */ /* 0x0001e20000000c00 */
[----:B------:R-:W-:Y:S06]  /*13ac0*/  BAR.ARV 0x5, 0x200 ;  /* 0x0148000000007b1d */ /* 0x000fec0000002000 */
.L_x_9662:
[----:B------:R-:W-:Y:S02]  /*13ad0*/  ULDC UR4, c[0x0][0xc3c] ;  /* 0x00030f0000047ab9 */ /* 0x000fe40000000800 */
[----:B----4-:R-:W-:-:S13]  /*13ae0*/  ISETP.GE.AND P0, PT, R27, UR4, PT ;  /* 0x000000041b007c0c */ /* 0x010fda000bf06270 */
[----:B------:R-:W-:Y:S05]  /*13af0*/  @!P0 BRA `(.L_x_9672) ;  /* 0xffffffa800788947 */ /* 0x000fea000383ffff */
[----:B------:R-:W-:Y:S05]  /*13b00*/  BSYNC B8 ;  /* 0x0000000000087941 */ /* 0x000fea0003800000 */
.L_x_9568:
[----:B0-2---:R-:W2:Y:S01]  /*13b10*/  LDL.LU R0, [R1+0x34] ;  /* 0x0000340001007983 */ /* 0x005ea20000300800 */
[----:B------:R-:W-:Y:S01]  /*13b20*/  BSSY B0, `(.L_x_9673) ;  /* 0x000000b000007945 */ /* 0x000fe20003800000 */
[----:B-1----:R-:W0:Y:S01]  /*13b30*/  S2R R5, SR_CgaCtaId ;  /* 0x0000000000057919 */ /* 0x002e220000008800 */
[----:B--2---:R-:W-:-:S05]  /*13b40*/  VIADD R0, R0, 0x1 ;  /* 0x0000000100007836 */ /* 0x004fca0000000000 */
[----:B------:R-:W-:-:S04]  /*13b50*/  LEA.HI R2, R0, R0, RZ, 0x1 ;  /* 0x0000000000027211 */ /* 0x000fc800078f08ff */
[----:B------:R-:W-:Y:S02]  /*13b60*/  LOP3.LUT R3, R2, 0xfffffffe, RZ, 0xc0, !PT ;  /* 0xfffffffe02037812 */ /* 0x000fe400078ec0ff */
[----:B------:R-:W-:-:S03]  /*13b70*/  MOV R2, 0x400 ;  /* 0x0000040000027802 */ /* 0x000fc60000000f00 */
[----:B------:R-:W-:Y:S01]  /*13b80*/  IMAD.IADD R0, R0, 0x1, -R3 ;  /* 0x0000000100007824 */ /* 0x000fe200078e0a03 */
[----:B0-----:R-:W-:-:S04]  /*13b90*/  LEA R9, R5, R2, 0x18 ;  /* 0x0000000205097211 */ /* 0x001fc800078ec0ff */
[----:B------:R-:W-:-:S04]  /*13ba0*/  SHF.L.U32 R0, R0, 0x1f, RZ ;  /* 0x0000001f00007819 */ /* 0x000fc800000006ff */
[----:B------:R-:W0:Y:S02]  /*13bb0*/  SYNCS.PHASECHK.TRANS64.TRYWAIT P0, [R9+URZ+0x31c20], R0 ;  /* 0x031c2000090075a7 */ /* 0x000e24000800017f */
[----:B0-----:R-:W-:Y:S05]  /*13bc0*/  @!P0 BRA `(.L_x_9674) ;  /* 0x0000001800dc8947 */ /* 0x001fea0003800000 */
.L_x_9739:
[----:B------:R-:W-:Y:S05]  /*13bd0*/  BSYNC B0 ;  /* 0x0000000000007941 */ /* 0x000fea0003800000 */
.L_x_9673:
[----:B------:R-:W-:-:S03]  /*13be0*/  UMOV UR4, 0xffffffff ;  /* 0xffffffff00047882 */ /* 0x000fc60000000000 */
[----:B------:R-:W-:Y:S05]  /*13bf0*/  BRA.DIV UR4, `(.L_x_9675) ;  /* 0x0000001a04e47947 */ /* 0x000fea000b800000 */
[----:B0-----:R-:W0:Y:S02]  /*13c00*/  S2R R0, SR_TID.X ;  /* 0x0000000000007919 */ /* 0x001e240000002100 */
[----:B0-----:R-:W-:-:S04]  /*13c10*/  SHF.R.U32.HI R0, RZ, 0x5, R0 ;  /* 0x00000005ff007819 */ /* 0x001fc80000011600 */
[----:B------:R-:W-:-:S05]  /*13c20*/  LOP3.LUT R0, R0, 0x3, RZ, 0xc0, !PT ;  /* 0x0000000300007812 */ /* 0x000fca00078ec0ff */
[----:B------:R0:W1:Y:S02]  /*13c30*/  SHFL.IDX PT, R14, R0, RZ, 0x1f ;  /* 0x00001fff000e7589 */ /* 0x00006400000e0000 */
.L_x_9742:
[----:B-1----:R-:W-:Y:S01]  /*13c40*/  ISETP.NE.AND P0, PT, R14, RZ, PT ;  /* 0x000000ff0e00720c */ /* 0x002fe20003f05270 */
[----:B------:R-:W-:-:S12]  /*13c50*/  BSSY B0, `(.L_x_9676) ;  /* 0x0000026000007945 */ /* 0x000fd80003800000 */
[----:B------:R-:W-:Y:S05]  /*13c60*/  @P0 BRA `(.L_x_9677) ;  /* 0x0000000000900947 */ /* 0x000fea0003800000 */
[----:B------:R-:W-:-:S03]  /*13c70*/  UMOV UR4, 0xffffffff ;  /* 0xffffffff00047882 */ /* 0x000fc60000000000 */
[----:B------:R-:W-:Y:S05]  /*13c80*/  BRA.DIV UR4, `(.L_x_9678) ;  /* 0x0000001a04f47947 */ /* 0x000fea000b800000 */
[----:B------:R-:W-:-:S13]  /*13c90*/  ELECT P6, URZ, PT ;  /* 0x00000000003f782f */ /* 0x000fda00038c0000 */
.L_x_9745:
        /* <DEDUP_REMOVED lines=8> */
.L_x_9679:
        /* <DEDUP_REMOVED lines=12> */
.L_x_9746:
[----:B------:R-:W1:Y:S02]  /*13de0*/  SYNCS.PHASECHK.TRANS64.TRYWAIT P0, [R3+URZ], R0 ;  /* 0x00000000030075a7 */ /* 0x000e64000800017f */
[----:B-1----:R-:W-:Y:S05]  /*13df0*/  @!P0 BRA `(.L_x_9681) ;  /* 0x0000001800cc8947 */ /* 0x002fea0003800000 */
.L_x_9747:
[----:B------:R-:W-:Y:S05]  /*13e00*/  @!P2 BRA `(.L_x_9682) ;  /* 0x000000000004a947 */ /* 0x000fea0003800000 */
[----:B------:R-:W-:Y:S01]  /*13e10*/  BPT.TRAP 0x1 ;  /* 0x000000040000795c */ /* 0x000fe20000300000 */
.L_x_9682:
[----:B-1----:R-:W-:-:S04]  /*13e20*/  VIADD R3, R9, 0x31c60 ;  /* 0x00031c6009037836 */ /* 0x002fc80000000000 */
[----:B------:R-:W-:-:S04]  /*13e30*/  IMAD R5, R18, 0x8, R3 ;  /* 0x0000000812057824 */ /* 0x000fc800078e0203 */
[----:B------:R-:W1:Y:S02]  /*13e40*/  SYNCS.PHASECHK.TRANS64.TRYWAIT P0, [R5+URZ], R2 ;  /* 0x00000002050075a7 */ /* 0x000e64000800017f */
[----:B-1----:R-:W-:Y:S05]  /*13e50*/  @!P0 BRA `(.L_x_9683) ;  /* 0x0000001800c88947 */ /* 0x002fea0003800000 */
.L_x_9748:
[----:B------:R-:W-:-:S07]  /*13e60*/  IMAD R3, R4, 0x8, R3 ;  /* 0x0000000804037824 */ /* 0x000fce00078e0203 */
.L_x_9684:
[----:B--2---:R2:W4:Y:S02]  /*13e70*/  SYNCS.PHASECHK.TRANS64.TRYWAIT P0, [R3+URZ], R0 ;  /* 0x00000000030075a7 */ /* 0x004524000800017f */
[----:B----4-:R-:W-:Y:S05]  /*13e80*/  @!P0 NANOSLEEP.SYNCS 0x989680 ;  /* 0x009896800000895d */ /* 0x010fea0003900000 */
[----:B------:R-:W4:Y:S02]  /*13e90*/  @!P0 SYNCS.PHASECHK.TRANS64 P0, [R3+URZ], R0 ;  /* 0x00000000030085a7 */ /* 0x000f24000800007f */
[----:B----4-:R-:W-:Y:S05]  /*13ea0*/  @!P0 BRA `(.L_x_9684) ;  /* 0xfffffffc00f08947 */ /* 0x010fea000383ffff */
.L_x_9677:
[----:B------:R-:W-:Y:S05]  /*13eb0*/  BSYNC B0 ;  /* 0x0000000000007941 */ /* 0x000fea0003800000 */
.L_x_9676:
[----:B------:R-:W-:Y:S05]  /*13ec0*/  EXIT ;  /* 0x000000000000794d */ /* 0x000fea0003800000 */
.L_x_9527:
[----:B0-----:R-:W-:-:S04]  /*13ed0*/  IMAD.U32 R3, RZ, RZ, UR37 ;  /* 0x00000025ff037e24 */ /* 0x001fc8000f8e00ff */
[----:B------:R0:W1:Y:S03]  /*13ee0*/  SYNCS.PHASECHK.TRANS64.TRYWAIT P1, [R3+URZ+0x31c00], R0 ;  /* 0x031c0000030075a7 */ /* 0x000066000802017f */
[----:B-1----:R-:W-:Y:S05]  /*13ef0*/  @!P1 NANOSLEEP.SYNCS 0x989680 ;  /* 0x009896800000995d */ /* 0x002fea0003900000 */
[----:B------:R-:W1:Y:S02]  /*13f00*/  @!P1 SYNCS.PHASECHK.TRANS64 P1, [R3+URZ+0x31c00], R0 ;  /* 0x031c0000030095a7 */ /* 0x000e64000802007f */
[----:B-1----:R-:W-:Y:S05]  /*13f10*/  @!P1 BRA `(.L_x_9527) ;  /* 0xfffffffc00ec9947 */ /* 0x002fea000383ffff */
[----:B------:R-:W-:Y:S05]  /*13f20*/  BRA `(.L_x_9685) ;  /* 0xfffffedc00907947 */ /* 0x000fea000383ffff */
.L_x_9531:
[----:B-1----:R1:W2:Y:S02]  /*13f30*/  SYNCS.PHASECHK.TRANS64.TRYWAIT P2, [R0+URZ+0x31c30], R3 ;  /* 0x031c3003000075a7 */ /* 0x0022a4000804017f */
[----:B--2---:R-:W-:Y:S05]  /*13f40*/  @!P2 NANOSLEEP.SYNCS 0x989680 ;  /* 0x009896800000a95d */ /* 0x004fea0003900000 */
[----:B------:R-:W2:Y:S02]  /*13f50*/  @!P2 SYNCS.PHASECHK.TRANS64 P2, [R0+URZ+0x31c30], R3 ;  /* 0x031c30030000a5a7 */ /* 0x000ea4000804007f */
[----:B--2---:R-:W-:Y:S05]  /*13f60*/  @!P2 BRA `(.L_x_9531) ;  /* 0xfffffffc00f0a947 */ /* 0x004fea000383ffff */
[----:B------:R-:W-:Y:S05]  /*13f70*/  BRA `(.L_x_9530) ;  /* 0xfffffedc00b87947 */ /* 0x000fea000383ffff */
.L_x_9536:
[----:B--2---:R-:W-:-:S04]  /*13f80*/  IMAD.U32 R7, RZ, RZ, UR4 ;  /* 0x00000004ff077e24 */ /* 0x004fc8000f8e00ff */
[----:B------:R2:W3:Y:S03]  /*13f90*/  SYNCS.PHASECHK.TRANS64.TRYWAIT P2, [R7+URZ+0x31c30], R6 ;  /* 0x031c3006070075a7 */ /* 0x0004e6000804017f */
[----:B---3--:R-:W-:Y:S05]  /*13fa0*/  @!P2 NANOSLEEP.SYNCS 0x989680 ;  /* 0x009896800000a95d */ /* 0x008fea0003900000 */
[----:B------:R-:W3:Y:S02]  /*13fb0*/  @!P2 SYNCS.PHASECHK.TRANS64 P2, [R7+URZ+0x31c30], R6 ;  /* 0x031c30060700a5a7 */ /* 0x000ee4000804007f */
[----:B---3--:R-:W-:Y:S05]  /*13fc0*/  @!P2 BRA `(.L_x_9536) ;  /* 0xfffffffc00eca947 */ /* 0x008fea000383ffff */
[----:B------:R-:W-:Y:S05]  /*13fd0*/  BRA `(.L_x_9533) ;  /* 0xffffff2000247947 */ /* 0x000fea000383ffff */
.L_x_9540:
[----:B--2---:R-:W-:-:S04]  /*13fe0*/  IMAD.U32 R7, RZ, RZ, UR4 ;  /* 0x00000004ff077e24 */ /* 0x004fc8000f8e00ff */
[----:B------:R2:W3:Y:S03]  /*13ff0*/  SYNCS.PHASECHK.TRANS64.TRYWAIT P2, [R7+URZ+0x31c50], R6 ;  /* 0x031c5006070075a7 */ /* 0x0004e6000804017f */
[----:B---3--:R-:W-:Y:S05]  /*14000*/  @!P2 NANOSLEEP.SYNCS 0x989680 ;  /* 0x009896800000a95d */ /* 0x008fea0003900000 */
[----:B------:R-:W3:Y:S02]  /*14010*/  @!P2 SYNCS.PHASECHK.TRANS64 P2, [R7+URZ+0x31c50], R6 ;  /* 0x031c50060700a5a7 */ /* 0x000ee4000804007f */
[----:B---3--:R-:W-:Y:S05]  /*14020*/  @!P2 BRA `(.L_x_9540) ;  /* 0xfffffffc00eca947 */ /* 0x008fea000383ffff */
[----:B------:R-:W-:Y:S05]  /*14030*/  BRA `(.L_x_9537) ;  /* 0xffffff3400c47947 */ /* 0x000fea000383ffff */
.L_x_9545:
[----:B---3--:R-:W-:-:S04]  /*14040*/  IMAD.U32 R3, RZ, RZ, UR9 ;  /* 0x00000009ff037e24 */ /* 0x008fc8000f8e00ff */
[----:B------:R3:W4:Y:S03]  /*14050*/  SYNCS.PHASECHK.TRANS64.TRYWAIT P0, [R3+URZ+0x31c50], R0 ;  /* 0x031c5000030075a7 */ /* 0x000726000800017f */
[----:B----4-:R-:W-:Y:S05]  /*14060*/  @!P0 NANOSLEEP.SYNCS 0x989680 ;  /* 0x009896800000895d */ /* 0x010fea0003900000 */
[----:B------:R-:W4:Y:S02]  /*14070*/  @!P0 SYNCS.PHASECHK.TRANS64 P0, [R3+URZ+0x31c50], R0 ;  /* 0x031c5000030085a7 */ /* 0x000f24000800007f */
[----:B----4-:R-:W-:Y:S05]  /*14080*/  @!P0 BRA `(.L_x_9545) ;  /* 0xfffffffc00ec8947 */ /* 0x010fea000383ffff */
[----:B------:R-:W-:Y:S05]  /*14090*/  BRA `(.L_x_9544) ;  /* 0xffffff5c00ec7947 */ /* 0x000fea000383ffff */
.L_x_9582:
        /* <DEDUP_REMOVED lines=11> */
.L_x_9687:
[----:B------:R-:W-:Y:S05]  /*14150*/  BSYNC B0 ;  /* 0x0000000000007941 */ /* 0x000fea0003800000 */
.L_x_9686:
[----:B------:R-:W-:Y:S05]  /*14160*/  BRA `(.L_x_9688) ;  /* 0xffffffb000687947 */ /* 0x000fea000383ffff */
.L_x_9584:
[----:B------:R-:W-:Y:S01]  /*14170*/  BSSY B0, `(.L_x_9689) ;  /* 0x0000006000007945 */ /* 0x000fe20003800000 */
[----:B------:R-:W-:-:S07]  /*14180*/  IMAD.MOV.U32 R15, RZ, RZ, -0x1 ;  /* 0xffffffffff0f7424 */ /* 0x000fce00078e00ff */
[----:B012---:R-:W-:Y:S05]  /*14190*/  WARPSYNC.COLLECTIVE R15, `(.L_x_9690) ;  /* 0x000000000f0c7348 */ /* 0x007fea0003c00000 */
[----:B------:R-:W-:Y:S02]  /*141a0*/  ELECT P6, UR62, PT ;  /* 0x00000000003e782f */ /* 0x000fe400038c0000 */
[----:B------:R-:W-:Y:S01]  /*141b0*/  MOV R14, UR62 ;  /* 0x0000003e000e7c02 */ /* 0x000fe20008000f00 */
[----:B012---:R-:W-:Y:S10]  /*141c0*/  ENDCOLLECTIVE ;  /* 0x000000000000791b */ /* 0x007ff40003800000 */
.L_x_9690:
[----:B------:R-:W-:Y:S05]  /*141d0*/  BSYNC B0 ;  /* 0x0000000000007941 */ /* 0x000fea0003800000 */
.L_x_9689:
[----:B------:R-:W-:Y:S05]  /*141e0*/  BRA `(.L_x_9691) ;  /* 0xffffffb000687947 */ /* 0x000fea000383ffff */
.L_x_9586:
[----:B-1----:R1:W3:Y:S02]  /*141f0*/  SYNCS.PHASECHK.TRANS64.TRYWAIT P0, [R0+URZ+0x31c40], R2 ;  /* 0x031c4002000075a7 */ /* 0x0022e4000800017f */
[----:B---3--:R-:W-:Y:S05]  /*14200*/  @!P0 NANOSLEEP.SYNCS 0x989680 ;  /* 0x009896800000895d */ /* 0x008fea0003900000 */
[----:B------:R-:W3:Y:S02]  /*14210*/  @!P0 SYNCS.PHASECHK.TRANS64 P0, [R0+URZ+0x31c40], R2 ;  /* 0x031c4002000085a7 */ /* 0x000ee4000800007f */
[----:B---3--:R-:W-:Y:S05]  /*14220*/  @!P0 BRA `(.L_x_9586) ;  /* 0xfffffffc00f08947 */ /* 0x008fea000383ffff */
[----:B------:R-:W-:Y:S05]  /*14230*/  BRA `(.L_x_9692) ;  /* 0xffffffb000bc7947 */ /* 0x000fea000383ffff */
.L_x_9590:
[----:B------:R-:W2:Y:S01]  /*14240*/  LDL.LU R11, [R1+0x24] ;  /* 0x00002400010b7983 */ /* 0x000ea20000300800 */
[----:B------:R-:W-:Y:S02]  /*14250*/  IMAD.MOV.U32 R13, RZ, RZ, R4 ;  /* 0x000000ffff0d7224 */ /* 0x000fe400078e0004 */
[----:B------:R-:W-:Y:S02]  /*14260*/  IMAD.MOV.U32 R12, RZ, RZ, RZ ;  /* 0x000000ffff0c7224 */ /* 0x000fe400078e00ff */
[----:B------:R-:W-:Y:S02]  /*14270*/  IMAD.MOV.U32 R15, RZ, RZ, -0x1 ;  /* 0xffffffffff0f7424 */ /* 0x000fe400078e00ff */
        /* <DEDUP_REMOVED lines=8> */
.L_x_9693:
[----:B------:R-:W-:Y:S02]  /*14300*/  IMAD.MOV.U32 R13, RZ, RZ, R0 ;  /* 0x000000ffff0d7224 */ /* 0x000fe400078e0000 */
[----:B------:R-:W-:-:S07]  /*14310*/  IMAD.MOV.U32 R2, RZ, RZ, R14 ;  /* 0x000000ffff027224 */ /* 0x000fce00078e000e */
[----:B------:R-:W-:Y:S05]  /*14320*/  WARPSYNC.COLLECTIVE R15, `(.L_x_9694) ;  /* 0x000000000f087348 */ /* 0x000fea0003c00000 */
[----:B------:R0:W1:Y:S02]  /*14330*/  SHFL.IDX P6, R14, R13, R12, R11 ;  /* 0x0000000c0d0e7389 */ /* 0x00006400000c000b */
[----:B01----:R-:W-:Y:S01]  /*14340*/  ENDCOLLECTIVE ;  /* 0x000000000000791b */ /* 0x003fe20003800000 */
.L_x_9694:
[----:B------:R-:W-:Y:S01]  /*14350*/  ULDC.64 UR4, c[0x0][0x208] ;  /* 0x0000820000047ab9 */ /* 0x000fe20000000a00 */
[----:B------:R-:W-:Y:S02]  /*14360*/  IMAD.MOV.U32 R13, RZ, RZ, R4 ;  /* 0x000000ffff0d7224 */ /* 0x000fe400078e0004 */
[----:B------:R-:W-:Y:S02]  /*14370*/  IMAD.MOV.U32 R12, RZ, RZ, 0x1 ;  /* 0x00000001ff0c7424 */ /* 0x000fe400078e00ff */
[----:B------:R-:W-:-:S05]  /*14380*/  IMAD.MOV.U32 R3, RZ, RZ, R14 ;  /* 0x000000ffff037224 */ /* 0x000fca00078e000e */
[----:B------:R-:W-:-:S05]  /*14390*/  @!P4 LEA R3, P3, R20, R3, 0x1 ;  /* 0x000000031403c211 */ /* 0x000fca00078608ff */
[----:B------:R-:W-:Y:S01]  /*143a0*/  @!P4 IMAD.X R2, RZ, RZ, R2, P3 ;  /* 0x000000ffff02c224 */ /* 0x000fe200018e0602 */
[----:B------:R-:W-:-:S04]  /*143b0*/  ISETP.GE.AND P3, PT, R8, R5, PT ;  /* 0x000000050800720c */ /* 0x000fc80003f66270 */
        /* <DEDUP_REMOVED lines=12> */
.L_x_9695:
[----:B------:R-:W-:Y:S02]  /*14480*/  IMAD.MOV.U32 R13, RZ, RZ, R0 ;  /* 0x000000ffff0d7224 */ /* 0x000fe400078e0000 */
[----:B------:R-:W-:-:S07]  /*14490*/  IMAD.MOV.U32 R2, RZ, RZ, R14 ;  /* 0x000000ffff027224 */ /* 0x000fce00078e000e */
[----:B------:R-:W-:Y:S05]  /*144a0*/  WARPSYNC.COLLECTIVE R15, `(.L_x_9696) ;  /* 0x000000000f087348 */ /* 0x000fea0003c00000 */
[----:B------:R0:W1:Y:S02]  /*144b0*/  SHFL.IDX P6, R14, R13, R12, R11 ;  /* 0x0000000c0d0e7389 */ /* 0x00006400000c000b */
[----:B01----:R-:W-:Y:S01]  /*144c0*/  ENDCOLLECTIVE ;  /* 0x000000000000791b */ /* 0x003fe20003800000 */
.L_x_9696:
        /* <DEDUP_REMOVED lines=18> */
.L_x_9697:
[----:B------:R-:W-:-:S05]  /*145f0*/  VIADD R2, R25, 0x40 ;  /* 0x0000004019027836 */ /* 0x000fca0000000000 */
[----:B------:R-:W-:Y:S01]  /*14600*/  ISETP.GE.AND P3, PT, R2, R5, PT ;  /* 0x000000050200720c */ /* 0x000fe20003f66270 */
[----:B------:R-:W-:Y:S02]  /*14610*/  IMAD.MOV.U32 R13, RZ, RZ, R0 ;  /* 0x000000ffff0d7224 */ /* 0x000fe400078e0000 */
[----:B------:R-:W-:-:S10]  /*14620*/  IMAD.MOV.U32 R2, RZ, RZ, R14 ;  /* 0x000000ffff027224 */ /* 0x000fd400078e000e */
[----:B------:R-:W-:Y:S05]  /*14630*/  WARPSYNC.COLLECTIVE R15, `(.L_x_9698) ;  /* 0x000000000f087348 */ /* 0x000fea0003c00000 */
[----:B------:R0:W1:Y:S02]  /*14640*/  SHFL.IDX P6, R14, R13, R12, R11 ;  /* 0x0000000c0d0e7389 */ /* 0x00006400000c000b */
[----:B01----:R-:W-:Y:S01]  /*14650*/  ENDCOLLECTIVE ;  /* 0x000000000000791b */ /* 0x003fe20003800000 */
.L_x_9698:
        /* <DEDUP_REMOVED lines=18> */
.L_x_9699:
[----:B------:R-:W-:Y:S02]  /*14780*/  IMAD.MOV.U32 R13, RZ, RZ, R0 ;  /* 0x000000ffff0d7224 */ /* 0x000fe400078e0000 */
[----:B------:R-:W-:-:S05]  /*14790*/  VIADD R0, R25, 0x60 ;  /* 0x0000006019007836 */ /* 0x000fca0000000000 */
[----:B------:R-:W-:Y:S01]  /*147a0*/  ISETP.GE.AND P3, PT, R0, R5, PT ;  /* 0x000000050000720c */ /* 0x000fe20003f66270 */
[----:B------:R-:W-:-:S12]  /*147b0*/  IMAD.MOV.U32 R4, RZ, RZ, R14 ;  /* 0x000000ffff047224 */ /* 0x000fd800078e000e */
[----:B------:R-:W-:Y:S05]  /*147c0*/  WARPSYNC.COLLECTIVE R15, `(.L_x_9700) ;  /* 0x000000000f087348 */ /* 0x000fea0003c00000 */
[----:B------:R0:W1:Y:S02]  /*147d0*/  SHFL.IDX P6, R14, R13, R12, R11 ;  /* 0x0000000c0d0e7389 */ /* 0x00006400000c000b */
[----:B01----:R-:W-:Y:S01]  /*147e0*/  ENDCOLLECTIVE ;  /* 0x000000000000791b */ /* 0x003fe20003800000 */
.L_x_9700:
[----:B------:R-:W-:Y:S01]  /*147f0*/  ULDC.64 UR4, c[0x0][0x208] ;  /* 0x0000820000047ab9 */ /* 0x000fe20000000a00 */
[----:B------:R-:W-:Y:S02]  /*14800*/  IMAD.MOV.U32 R13, RZ, RZ, R6 ;  /* 0x000000ffff0d7224 */ /* 0x000fe400078e0006 */
[----:B------:R-:W-:Y:S02]  /*14810*/  IMAD.MOV.U32 R12, RZ, RZ, RZ ;  /* 0x000000ffff0c7224 */ /* 0x000fe400078e00ff */
[----:B------:R-:W-:-:S05]  /*14820*/  IMAD.MOV.U32 R2, RZ, RZ, R14 ;  /* 0x000000ffff027224 */ /* 0x000fca00078e000e */
[----:B------:R-:W-:-:S05]  /*14830*/  @!P3 LEA R2, P5, R20, R2, 0x1 ;  /* 0x000000021402b211 */ /* 0x000fca00078a08ff */
[----:B------:R-:W-:-:S05]  /*14840*/  @!P3 IMAD.X R3, RZ, RZ, R4, P5 ;  /* 0x000000ffff03b224 */ /* 0x000fca00028e0604 */
        /* <DEDUP_REMOVED lines=9> */
.L_x_9701:
[----:B------:R-:W-:-:S05]  /*148e0*/  VIADD R2, R25, 0x80 ;  /* 0x0000008019027836 */ /* 0x000fca0000000000 */
[----:B------:R-:W-:Y:S01]  /*148f0*/  ISETP.GE.AND P3, PT, R2, R5, PT ;  /* 0x000000050200720c */ /* 0x000fe20003f66270 */
[----:B------:R-:W-:Y:S02]  /*14900*/  IMAD.MOV.U32 R13, RZ, RZ, R7 ;  /* 0x000000ffff0d7224 */ /* 0x000fe400078e0007 */
[----:B------:R-:W-:-:S10]  /*14910*/  IMAD.MOV.U32 R0, RZ, RZ, R14 ;  /* 0x000000ffff007224 */ /* 0x000fd400078e000e */
[----:B------:R-:W-:Y:S05]  /*14920*/  WARPSYNC.COLLECTIVE R15, `(.L_x_9702) ;  /* 0x000000000f087348 */ /* 0x000fea0003c00000 */
[----:B------:R0:W1:Y:S02]  /*14930*/  SHFL.IDX P6, R14, R13, R12, R11 ;  /* 0x0000000c0d0e7389 */ /* 0x00006400000c000b */
[----:B01----:R-:W-:Y:S01]  /*14940*/  ENDCOLLECTIVE ;  /* 0x000000000000791b */ /* 0x003fe20003800000 */
.L_x_9702:
[----:B------:R-:W-:Y:S01]  /*14950*/  ULDC.64 UR4, c[0x0][0x208] ;  /* 0x0000820000047ab9 */ /* 0x000fe20000000a00 */
[----:B------:R-:W-:Y:S02]  /*14960*/  IMAD.MOV.U32 R13, RZ, RZ, R6 ;  /* 0x000000ffff0d7224 */ /* 0x000fe400078e0006 */
[----:B------:R-:W-:Y:S02]  /*14970*/  IMAD.MOV.U32 R12, RZ, RZ, 0x1 ;  /* 0x00000001ff0c7424 */ /* 0x000fe400078e00ff */
[----:B------:R-:W-:-:S05]  /*14980*/  IMAD.MOV.U32 R4, RZ, RZ, R14 ;  /* 0x000000ffff047224 */ /* 0x000fca00078e000e */
[----:B------:R-:W-:-:S05]  /*14990*/  @!P3 LEA R4, P5, R20, R4, 0x1 ;  /* 0x000000041404b211 */ /* 0x000fca00078a08ff */
[----:B------:R-:W-:Y:S02]  /*149a0*/  @!P3 IMAD.X R0, RZ, RZ, R0, P5 ;  /* 0x000000ffff00b224 */ /* 0x000fe400028e0600 */
        /* <DEDUP_REMOVED lines=11> */
.L_x_9703:
[----:B------:R-:W-:Y:S02]  /*14a60*/  IMAD.MOV.U32 R13, RZ, RZ, R7 ;  /* 0x000000ffff0d7224 */ /* 0x000fe400078e0007 */
[----:B------:R-:W-:-:S07]  /*14a70*/  IMAD.MOV.U32 R6, RZ, RZ, R14 ;  /* 0x000000ffff067224 */ /* 0x000fce00078e000e */
[----:B------:R-:W-:Y:S05]  /*14a80*/  WARPSYNC.COLLECTIVE R15, `(.L_x_9704) ;  /* 0x000000000f087348 */ /* 0x000fea0003c00000 */
[----:B------:R0:W1:Y:S02]  /*14a90*/  SHFL.IDX P6, R14, R13, R12, R11 ;  /* 0x0000000c0d0e7389 */ /* 0x00006400000c000b */
[----:B01----:R-:W-:Y:S01]  /*14aa0*/  ENDCOLLECTIVE ;  /* 0x000000000000791b */ /* 0x003fe20003800000 */
.L_x_9704:
[----:B------:R-:W-:Y:S01]  /*14ab0*/  IMAD.MOV.U32 R2, RZ, RZ, R14 ;  /* 0x000000ffff027224 */ /* 0x000fe200078e000e */
[----:B------:R-:W-:Y:S06]  /*14ac0*/  BRA `(.L_x_9705) ;  /* 0xffffffb8001c7947 */ /* 0x000fec000383ffff */
.L_x_9593:
[----:B-1----:R1:W2:Y:S02]  /*14ad0*/  SYNCS.PHASECHK.TRANS64.TRYWAIT P0, [R17+URZ+0x31c20], R0 ;  /* 0x031c2000110075a7 */ /* 0x0022a4000800017f */
[----:B--2---:R-:W-:Y:S05]  /*14ae0*/  @!P0 NANOSLEEP.SYNCS 0x989680 ;  /* 0x009896800000895d */ /* 0x004fea0003900000 */
[----:B------:R-:W2:Y:S02]  /*14af0*/  @!P0 SYNCS.PHASECHK.TRANS64 P0, [R17+URZ+0x31c20], R0 ;  /* 0x031c2000110085a7 */ /* 0x000ea4000800007f */
[----:B--2---:R-:W-:Y:S05]  /*14b00*/  @!P0 BRA `(.L_x_9593) ;  /* 0xfffffffc00f08947 */ /* 0x004fea000383ffff */
[----:B------:R-:W-:Y:S05]  /*14b10*/  BRA `(.L_x_9706) ;  /* 0xffffffb800887947 */ /* 0x000fea000383ffff */
.L_x_9602:
[----:B-1----:R1:W2:Y:S02]  /*14b20*/  SYNCS.PHASECHK.TRANS64.TRYWAIT P0, [R3+URZ+0x31c40], R2 ;  /* 0x031c4002030075a7 */ /* 0x0022a4000800017f */
[----:B--2---:R-:W-:Y:S05]  /*14b30*/  @!P0 NANOSLEEP.SYNCS 0x989680 ;  /* 0x009896800000895d */ /* 0x004fea0003900000 */
[----:B------:R-:W2:Y:S02]  /*14b40*/  @!P0 SYNCS.PHASECHK.TRANS64 P0, [R3+URZ+0x31c40], R2 ;  /* 0x031c4002030085a7 */ /* 0x000ea4000800007f */
[----:B--2---:R-:W-:Y:S05]  /*14b50*/  @!P0 BRA `(.L_x_9602) ;  /* 0xfffffffc00f08947 */ /* 0x004fea000383ffff */
[----:B------:R-:W-:Y:S05]  /*14b60*/  BRA `(.L_x_9707) ;  /* 0xffffffbc005c7947 */ /* 0x000fea000383ffff */
.L_x_9609:
[----:B0-----:R0:W1:Y:S02]  /*14b70*/  SYNCS.PHASECHK.TRANS64.TRYWAIT P0, [R2+URZ+0x60], R3 ;  /* 0x00006003020075a7 */ /* 0x001064000800017f */
[----:B-1----:R-:W-:Y:S05]  /*14b80*/  @!P0 NANOSLEEP.SYNCS 0x989680 ;  /* 0x009896800000895d */ /* 0x002fea0003900000 */
[----:B------:R-:W1:Y:S02]  /*14b90*/  @!P0 SYNCS.PHASECHK.TRANS64 P0, [R2+URZ+0x60], R3 ;  /* 0x00006003020085a7 */ /* 0x000e64000800007f */
[----:B-1----:R-:W-:Y:S05]  /*14ba0*/  @!P0 BRA `(.L_x_9609) ;  /* 0xfffffffc00f08947 */ /* 0x002fea000383ffff */
[----:B------:R-:W-:Y:S05]  /*14bb0*/  BRA `(.L_x_9708) ;  /* 0xffffffc000687947 */ /* 0x000fea000383ffff */
.L_x_9619:
[----:B-1----:R1:W2:Y:S02]  /*14bc0*/  SYNCS.PHASECHK.TRANS64.TRYWAIT P0, [R3+URZ+0x31c40], R2 ;  /* 0x031c4002030075a7 */ /* 0x0022a4000800017f */
[----:B--2---:R-:W-:Y:S05]  /*14bd0*/  @!P0 NANOSLEEP.SYNCS 0x989680 ;  /* 0x009896800000895d */ /* 0x004fea0003900000 */
[----:B------:R-:W2:Y:S02]  /*14be0*/  @!P0 SYNCS.PHASECHK.TRANS64 P0, [R3+URZ+0x31c40], R2 ;  /* 0x031c4002030085a7 */ /* 0x000ea4000800007f */
[----:B--2---:R-:W-:Y:S05]  /*14bf0*/  @!P0 BRA `(.L_x_9619) ;  /* 0xfffffffc00f08947 */ /* 0x004fea000383ffff */
[----:B------:R-:W-:Y:S05]  /*14c00*/  BRA `(.L_x_9709) ;  /* 0xffffffc800247947 */ /* 0x000fea000383ffff */
.L_x_9626:
[----:B0-----:R0:W1:Y:S02]  /*14c10*/  SYNCS.PHASECHK.TRANS64.TRYWAIT P0, [R12+URZ+0x60], R28 ;  /* 0x0000601c0c0075a7 */ /* 0x001064000800017f */
[----:B-1----:R-:W-:Y:S05]  /*14c20*/  @!P0 NANOSLEEP.SYNCS 0x989680 ;  /* 0x009896800000895d */ /* 0x002fea0003900000 */
[----:B------:R-:W1:Y:S02]  /*14c30*/  @!P0 SYNCS.PHASECHK.TRANS64 P0, [R12+URZ+0x60], R28 ;  /* 0x0000601c0c0085a7 */ /* 0x000e64000800007f */
[----:B-1----:R-:W-:Y:S05]  /*14c40*/  @!P0 BRA `(.L_x_9626) ;  /* 0xfffffffc00f08947 */ /* 0x002fea000383ffff */
[----:B------:R-:W-:Y:S05]  /*14c50*/  BRA `(.L_x_9710) ;  /* 0xffffffcc00307947 */ /* 0x000fea000383ffff */
.L_x_9636:
[----:B-1----:R1:W2:Y:S02]  /*14c60*/  SYNCS.PHASECHK.TRANS64.TRYWAIT P0, [R2+URZ+0x31c40], R3 ;  /* 0x031c4003020075a7 */ /* 0x0022a4000800017f */
[----:B--2---:R-:W-:Y:S05]  /*14c70*/  @!P0 NANOSLEEP.SYNCS 0x989680 ;  /* 0x009896800000895d */ /* 0x004fea0003900000 */
[----:B------:R-:W2:Y:S02]  /*14c80*/  @!P0 SYNCS.PHASECHK.TRANS64 P0, [R2+URZ+0x31c40], R3 ;  /* 0x031c4003020085a7 */ /* 0x000ea4000800007f */
[----:B--2---:R-:W-:Y:S05]  /*14c90*/  @!P0 BRA `(.L_x_9636) ;  /* 0xfffffffc00f08947 */ /* 0x004fea000383ffff */
[----:B------:R-:W-:Y:S05]  /*14ca0*/  BRA `(.L_x_9711) ;  /* 0xffffffd000bc7947 */ /* 0x000fea000383ffff */
.L_x_9643:
[----:B0-----:R0:W1:Y:S02]  /*14cb0*/  SYNCS.PHASECHK.TRANS64.TRYWAIT P0, [R7+URZ+0x60], R2 ;  /* 0x00006002070075a7 */ /* 0x001064000800017f */
[----:B-1----:R-:W-:Y:S05]  /*14cc0*/  @!P0 NANOSLEEP.SYNCS 0x989680 ;  /* 0x009896800000895d */ /* 0x002fea0003900000 */
[----:B------:R-:W1:Y:S02]  /*14cd0*/  @!P0 SYNCS.PHASECHK.TRANS64 P0, [R7+URZ+0x60], R2 ;  /* 0x00006002070085a7 */ /* 0x000e64000800007f */
[----:B-1----:R-:W-:Y:S05]  /*14ce0*/  @!P0 BRA `(.L_x_9643) ;  /* 0xfffffffc00f08947 */ /* 0x002fea000383ffff */
[----:B------:R-:W-:Y:S05]  /*14cf0*/  BRA `(.L_x_9712) ;  /* 0xffffffd400cc7947 */ /* 0x000fea000383ffff */
.L_x_9655:
[----:B-1----:R1:W2:Y:S02]  /*14d00*/  SYNCS.PHASECHK.TRANS64.TRYWAIT P0, [R3+URZ+0x31c60], R0 ;  /* 0x031c6000030075a7 */ /* 0x0022a4000800017f */
[----:B--2---:R-:W-:Y:S05]  /*14d10*/  @!P0 NANOSLEEP.SYNCS 0x989680 ;  /* 0x009896800000895d */ /* 0x004fea0003900000 */
[----:B------:R-:W2:Y:S02]  /*14d20*/  @!P0 SYNCS.PHASECHK.TRANS64 P0, [R3+URZ+0x31c60], R0 ;  /* 0x031c6000030085a7 */ /* 0x000ea4000800007f */
[----:B--2---:R-:W-:Y:S05]  /*14d30*/  @!P0 BRA `(.L_x_9655) ;  /* 0xfffffffc00f08947 */ /* 0x004fea000383ffff */
[----:B------:R-:W-:Y:S05]  /*14d40*/  BRA `(.L_x_9713) ;  /* 0xffffffdc00487947 */ /* 0x000fea000383ffff */
.L_x_9663:
[----:B------:R-:W-:Y:S01]  /*14d50*/  BSSY B0, `(.L_x_9714) ;  /* 0x0000008000007945 */ /* 0x000fe20003800000 */
[----:B------:R-:W-:Y:S02]  /*14d60*/  IMAD.MOV.U32 R13, RZ, RZ, R24 ;  /* 0x000000ffff0d7224 */ /* 0x000fe400078e0018 */
[----:B------:R-:W-:Y:S02]  /*14d70*/  IMAD.MOV.U32 R12, RZ, RZ, RZ ;  /* 0x000000ffff0c7224 */ /* 0x000fe400078e00ff */
[----:B------:R-:W-:Y:S02]  /*14d80*/  IMAD.MOV.U32 R11, RZ, RZ, 0x1f ;  /* 0x0000001fff0b7424 */ /* 0x000fe400078e00ff */
[----:B------:R-:W-:-:S07]  /*14d90*/  IMAD.MOV.U32 R15, RZ, RZ, -0x1 ;  /* 0xffffffffff0f7424 */ /* 0x000fce00078e00ff */
[----:B0-2---:R-:W-:Y:S05]  /*14da0*/  WARPSYNC.COLLECTIVE R15, `(.L_x_9715) ;  /* 0x000000000f087348 */ /* 0x005fea0003c00000 */
[----:B------:R1:W3:Y:S02]  /*14db0*/  SHFL.IDX P6, R14, R13, R12, R11 ;  /* 0x0000000c0d0e7389 */ /* 0x0002e400000c000b */
[----:B0123--:R-:W-:Y:S01]  /*14dc0*/  ENDCOLLECTIVE ;  /* 0x000000000000791b */ /* 0x00ffe20003800000 */
.L_x_9715:
[----:B------:R-:W-:Y:S05]  /*14dd0*/  BSYNC B0 ;  /* 0x0000000000007941 */ /* 0x000fea0003800000 */
.L_x_9714:
[----:B------:R-:W-:Y:S02]  /*14de0*/  IMAD.MOV.U32 R13, RZ, RZ, R24 ;  /* 0x000000ffff0d7224 */ /* 0x000fe400078e0018 */
[----:B------:R-:W-:Y:S02]  /*14df0*/  IMAD.MOV.U32 R12, RZ, RZ, 0x1 ;  /* 0x00000001ff0c7424 */ /* 0x000fe400078e00ff */
[----:B------:R-:W-:Y:S02]  /*14e00*/  IMAD.MOV.U32 R11, RZ, RZ, 0x1f ;  /* 0x0000001fff0b7424 */ /* 0x000fe400078e00ff */
[----:B------:R-:W-:Y:S02]  /*14e10*/  IMAD.MOV.U32 R15, RZ, RZ, -0x1 ;  /* 0xffffffffff0f7424 */ /* 0x000fe400078e00ff */
[----:B------:R-:W-:Y:S02]  /*14e20*/  IMAD.IADD R7, R27, 0x1, R9 ;  /* 0x000000011b077824 */ /* 0x000fe400078e0209 */
[----:B------:R-:W-:-:S07]  /*14e30*/  IMAD.MOV.U32 R0, RZ, RZ, R14 ;  /* 0x000000ffff007224 */ /* 0x000fce00078e000e */
[----:B------:R-:W-:Y:S05]  /*14e40*/  WARPSYNC.COLLECTIVE R15, `(.L_x_9716) ;  /* 0x000000000f087348 */ /* 0x000fea0003c00000 */
[----:B------:R0:W1:Y:S02]  /*14e50*/  SHFL.IDX P6, R14, R13, R12, R11 ;  /* 0x0000000c0d0e7389 */ /* 0x00006400000c000b */
[----:B01----:R-:W-:Y:S01]  /*14e60*/  ENDCOLLECTIVE ;  /* 0x000000000000791b */ /* 0x003fe20003800000 */
.L_x_9716:
[----:B------:R-:W-:Y:S01]  /*14e70*/  ULDC UR4, c[0x0][0xc3c] ;  /* 0x00030f0000047ab9 */ /* 0x000fe20000000800 */
[----:B------:R-:W-:Y:S01]  /*14e80*/  ULDC.64 UR6, c[0x0][0x208] ;  /* 0x0000820000067ab9 */ /* 0x000fe20000000a00 */
[----:B------:R-:W-:-:S13]  /*14e90*/  ISETP.GE.OR P1, PT, R7, UR4, !P0 ;  /* 0x0000000407007c0c */ /* 0x000fda000c726670 */
[----:B------:R-:W0:Y:S08]  /*14ea0*/  @!P1 LDC.64 R2, c[0x0][0xc80] ;  /* 0x00032000ff029b82 */ /* 0x000e300000000a00 */
[----:B------:R-:W1:Y:S01]  /*14eb0*/  @!P1 LDC.64 R4, c[0x0][0xc78] ;  /* 0x00031e00ff049b82 */ /* 0x000e620000000a00 */
[----:B------:R-:W-:Y:S02]  /*14ec0*/  IMAD.MOV.U32 R11, RZ, RZ, RZ ;  /* 0x000000ffff0b7224 */ /* 0x000fe400078e00ff */
[----:B------:R-:W-:-:S02]  /*14ed0*/  IMAD.MOV.U32 R6, RZ, RZ, R14 ;  /* 0x000000ffff067224 */ /* 0x000fc400078e000e */
        /* <DEDUP_REMOVED lines=8> */
[----:B------:R-:W-:Y:S01]  /*14f60*/  IMAD.MOV.U32 R24, RZ, RZ, RZ ;  /* 0x000000ffff187224 */ /* 0x000fe200078e00ff */
[C---:B------:R-:W-:Y:S02]  /*14f70*/  ISETP.GE.U32.AND P4, PT, R9.reuse, 0x8, PT ;  /* 0x000000080900780c */ /* 0x040fe40003f86070 */
[C---:B------:R-:W-:Y:S01]  /*14f80*/  ISETP.GE.U32.AND P5, PT, R9.reuse, 0x10, PT ;  /* 0x000000100900780c */ /* 0x040fe20003fa6070 */
[----:B--2---:R-:W-:Y:S02]  /*14f90*/  @!P1 IMAD.MOV.U32 R7, RZ, RZ, R8 ;  /* 0x000000ffff079224 */ /* 0x004fe400078e0008 */
[----:B---3--:R-:W-:Y:S01]  /*14fa0*/  @!P1 IMAD.MOV.U32 R4, RZ, RZ, R5 ;  /* 0x000000ffff049224 */ /* 0x008fe200078e0005 */
[----:B------:R-:W-:-:S03]  /*14fb0*/  ISETP.NE.AND P1, PT, R9, RZ, PT ;  /* 0x000000ff0900720c */ /* 0x000fc60003f25270 */
[----:B------:R-:W-:-:S10]  /*14fc0*/  IMAD R13, R4, R7, RZ ;  /* 0x00000007040d7224 */ /* 0x000fd400078e02ff */
[----:B------:R-:W-:Y:S05]  /*14fd0*/  WARPSYNC.COLLECTIVE R15, `(.L_x_9717) ;  /* 0x000000000f087348 */ /* 0x000fea0003c00000 */
[----:B------:R0:W1:Y:S02]  /*14fe0*/  SHFL.UP P6, R14, R13, R12, R11 ;  /* 0x0400000c0d0e7389 */ /* 0x00006400000c000b */
[----:B01----:R-:W-:Y:S01]  /*14ff0*/  ENDCOLLECTIVE ;  /* 0x000000000000791b */ /* 0x003fe20003800000 */
.L_x_9717:
[----:B------:R-:W-:Y:S01]  /*15000*/  IMAD.MOV.U32 R12, RZ, RZ, 0x2 ;  /* 0x00000002ff0c7424 */ /* 0x000fe200078e00ff */
[----:B------:R-:W-:-:S05]  /*15010*/  SEL R14, R14, RZ, P1 ;  /* 0x000000ff0e0e7207 */ /* 0x000fca0000800000 */
[----:B------:R-:W-:-:S04]  /*15020*/  IMAD.IADD R5, R13, 0x1, R14 ;  /* 0x000000010d057824 */ /* 0x000fc800078e020e */
[----:B------:R-:W-:-:S07]  /*15030*/  IMAD.MOV.U32 R13, RZ, RZ, R5 ;  /* 0x000000ffff0d7224 */ /* 0x000fce00078e0005 */
[----:B------:R-:W-:Y:S05]  /*15040*/  WARPSYNC.COLLECTIVE R15, `(.L_x_9718) ;  /* 0x000000000f087348 */ /* 0x000fea0003c00000 */
[----:B------:R0:W1:Y:S02]  /*15050*/  SHFL.UP P6, R14, R13, R12, R11 ;  /* 0x0400000c0d0e7389 */ /* 0x00006400000c000b */
[----:B01----:R-:W-:Y:S01]  /*15060*/  ENDCOLLECTIVE ;  /* 0x000000000000791b */ /* 0x003fe20003800000 */
.L_x_9718:
[----:B------:R-:W-:Y:S01]  /*15070*/  IMAD.MOV.U32 R12, RZ, RZ, 0x4 ;  /* 0x00000004ff0c7424 */ /* 0x000fe200078e00ff */
[----:B------:R-:W-:-:S05]  /*15080*/  SEL R2, R14, RZ, P2 ;  /* 0x000000ff0e027207 */ /* 0x000fca0001000000 */
[----:B------:R-:W-:-:S04]  /*15090*/  IMAD.IADD R2, R5, 0x1, R2 ;  /* 0x0000000105027824 */ /* 0x000fc800078e0202 */
[----:B------:R-:W-:-:S07]  /*150a0*/  IMAD.MOV.U32 R13, RZ, RZ, R2 ;  /* 0x000000ffff0d7224 */ /* 0x000fce00078e0002 */
[----:B------:R-:W-:Y:S05]  /*150b0*/  WARPSYNC.COLLECTIVE R15, `(.L_x_9719) ;  /* 0x000000000f087348 */ /* 0x000fea0003c00000 */
[----:B------:R0:W1:Y:S02]  /*150c0*/  SHFL.UP P6, R14, R13, R12, R11 ;  /* 0x0400000c0d0e7389 */ /* 0x00006400000c000b */
[----:B01----:R-:W-:Y:S01]  /*150d0*/  ENDCOLLECTIVE ;  /* 0x000000000000791b */ /* 0x003fe20003800000 */
.L_x_9719:
[----:B------:R-:W-:Y:S01]  /*150e0*/  IMAD.MOV.U32 R12, RZ, RZ, 0x8 ;  /* 0x00000008ff0c7424 */ /* 0x000fe200078e00ff */
[----:B------:R-:W-:-:S05]  /*150f0*/  SEL R3, R14, RZ, P3 ;  /* 0x000000ff0e037207 */ /* 0x000fca0001800000 */
[----:B------:R-:W-:-:S04]  /*15100*/  IMAD.IADD R8, R2, 0x1, R3 ;  /* 0x0000000102087824 */ /* 0x000fc800078e0203 */
[----:B------:R-:W-:-:S07]  /*15110*/  IMAD.MOV.U32 R13, RZ, RZ, R8 ;  /* 0x000000ffff0d7224 */ /* 0x000fce00078e0008 */
[----:B------:R-:W-:Y:S05]  /*15120*/  WARPSYNC.COLLECTIVE R15, `(.L_x_9720) ;  /* 0x000000000f087348 */ /* 0x000fea0003c00000 */
[----:B------:R0:W1:Y:S02]  /*15130*/  SHFL.UP P6, R14, R13, R12, R11 ;  /* 0x0400000c0d0e7389 */ /* 0x00006400000c000b */
[----:B01----:R-:W-:Y:S01]  /*15140*/  ENDCOLLECTIVE ;  /* 0x000000000000791b */ /* 0x003fe20003800000 */
.L_x_9720:
[----:B------:R-:W-:Y:S01]  /*15150*/  IMAD.MOV.U32 R12, RZ, RZ, 0x10 ;  /* 0x00000010ff0c7424 */ /* 0x000fe200078e00ff */
[----:B------:R-:W-:-:S05]  /*15160*/  SEL R5, R14, RZ, P4 ;  /* 0x000000ff0e057207 */ /* 0x000fca0002000000 */
[----:B------:R-:W-:-:S04]  /*15170*/  IMAD.IADD R5, R8, 0x1, R5 ;  /* 0x0000000108057824 */ /* 0x000fc800078e0205 */
[----:B------:R-:W-:-:S07]  /*15180*/  IMAD.MOV.U32 R13, RZ, RZ, R5 ;  /* 0x000000ffff0d7224 */ /* 0x000fce00078e0005 */
[----:B------:R-:W-:Y:S05]  /*15190*/  WARPSYNC.COLLECTIVE R15, `(.L_x_9721) ;  /* 0x000000000f087348 */ /* 0x000fea0003c00000 */
[----:B------:R0:W1:Y:S02]  /*151a0*/  SHFL.UP P6, R14, R13, R12, R11 ;  /* 0x0400000c0d0e7389 */ /* 0x00006400000c000b */
[----:B01----:R-:W-:Y:S01]  /*151b0*/  ENDCOLLECTIVE ;  /* 0x000000000000791b */ /* 0x003fe20003800000 */
.L_x_9721:
        /* <DEDUP_REMOVED lines=8> */
.L_x_9722:
[----:B------:R-:W-:Y:S05]  /*15240*/  BRA `(.L_x_9723) ;  /* 0xffffffdc00f87947 */ /* 0x000fea000383ffff */
.L_x_9666:
[----:B------:R-:W-:Y:S01]  /*15250*/  BSSY B0, `(.L_x_9724) ;  /* 0x0000007000007945 */ /* 0x000fe20003800000 */
[----:B------:R-:W-:Y:S02]  /*15260*/  IMAD.MOV.U32 R12, RZ, RZ, 0x1 ;  /* 0x00000001ff0c7424 */ /* 0x000fe400078e00ff */
[----:B------:R-:W-:Y:S02]  /*15270*/  IMAD.MOV.U32 R11, RZ, RZ, RZ ;  /* 0x000000ffff0b7224 */ /* 0x000fe400078e00ff */
[----:B------:R-:W-:-:S07]  /*15280*/  IMAD.MOV.U32 R15, RZ, RZ, -0x1 ;  /* 0xffffffffff0f7424 */ /* 0x000fce00078e00ff */
[----:B------:R-:W-:Y:S05]  /*15290*/  WARPSYNC.COLLECTIVE R15, `(.L_x_9725) ;  /* 0x000000000f087348 */ /* 0x000fea0003c00000 */
[----:B------:R0:W1:Y:S02]  /*152a0*/  SHFL.UP P6, R14, R13, R12, R11 ;  /* 0x0400000c0d0e7389 */ /* 0x00006400000c000b */
[----:B01----:R-:W-:Y:S01]  /*152b0*/  ENDCOLLECTIVE ;  /* 0x000000000000791b */ /* 0x003fe20003800000 */
.L_x_9725:
[----:B------:R-:W-:Y:S05]  /*152c0*/  BSYNC B0 ;  /* 0x0000000000007941 */ /* 0x000fea0003800000 */
.L_x_9724:
[----:B------:R-:W-:Y:S01]  /*152d0*/  SEL R14, R14, RZ, P1 ;  /* 0x000000ff0e0e7207 */ /* 0x000fe20000800000 */
[----:B------:R-:W-:Y:S02]  /*152e0*/  IMAD.MOV.U32 R12, RZ, RZ, 0x2 ;  /* 0x00000002ff0c7424 */ /* 0x000fe400078e00ff */
[----:B------:R-:W-:Y:S02]  /*152f0*/  IMAD.MOV.U32 R11, RZ, RZ, RZ ;  /* 0x000000ffff0b7224 */ /* 0x000fe400078e00ff */
[----:B------:R-:W-:Y:S02]  /*15300*/  IMAD.IADD R13, R13, 0x1, R14 ;  /* 0x000000010d0d7824 */ /* 0x000fe400078e020e */
[----:B------:R-:W-:-:S07]  /*15310*/  IMAD.MOV.U32 R15, RZ, RZ, -0x1 ;  /* 0xffffffffff0f7424 */ /* 0x000fce00078e00ff */
[----:B------:R-:W-:Y:S05]  /*15320*/  WARPSYNC.COLLECTIVE R15, `(.L_x_9726) ;  /* 0x000000000f087348 */ /* 0x000fea0003c00000 */
[----:B------:R0:W1:Y:S02]  /*15330*/  SHFL.UP P6, R14, R13, R12, R11 ;  /* 0x0400000c0d0e7389 */ /* 0x00006400000c000b */
[----:B01----:R-:W-:Y:S01]  /*15340*/  ENDCOLLECTIVE ;  /* 0x000000000000791b */ /* 0x003fe20003800000 */
.L_x_9726:
[----:B------:R-:W-:Y:S01]  /*15350*/  IMAD.MOV.U32 R12, RZ, RZ, 0x4 ;  /* 0x00000004ff0c7424 */ /* 0x000fe200078e00ff */
[----:B------:R-:W-:-:S05]  /*15360*/  SEL R2, R14, RZ, P2 ;  /* 0x000000ff0e027207 */ /* 0x000fca0001000000 */
[----:B------:R-:W-:-:S04]  /*15370*/  IMAD.IADD R2, R13, 0x1, R2 ;  /* 0x000000010d027824 */ /* 0x000fc800078e0202 */
[----:B------:R-:W-:-:S07]  /*15380*/  IMAD.MOV.U32 R13, RZ, RZ, R2 ;  /* 0x000000ffff0d7224 */ /* 0x000fce00078e0002 */
[----:B------:R-:W-:Y:S05]  /*15390*/  WARPSYNC.COLLECTIVE R15, `(.L_x_9727) ;  /* 0x000000000f087348 */ /* 0x000fea0003c00000 */
[----:B------:R0:W1:Y:S02]  /*153a0*/  SHFL.UP P6, R14, R13, R12, R11 ;  /* 0x0400000c0d0e7389 */ /* 0x00006400000c000b */
[----:B01----:R-:W-:Y:S01]  /*153b0*/  ENDCOLLECTIVE ;  /* 0x000000000000791b */ /* 0x003fe20003800000 */
.L_x_9727:
[----:B------:R-:W-:Y:S01]  /*153c0*/  IMAD.MOV.U32 R12, RZ, RZ, 0x8 ;  /* 0x00000008ff0c7424 */ /* 0x000fe200078e00ff */
[----:B------:R-:W-:-:S05]  /*153d0*/  SEL R3, R14, RZ, P3 ;  /* 0x000000ff0e037207 */ /* 0x000fca0001800000 */
[----:B------:R-:W-:-:S04]  /*153e0*/  IMAD.IADD R3, R2, 0x1, R3 ;  /* 0x0000000102037824 */ /* 0x000fc800078e0203 */
[----:B------:R-:W-:-:S07]  /*153f0*/  IMAD.MOV.U32 R13, RZ, RZ, R3 ;  /* 0x000000ffff0d7224 */ /* 0x000fce00078e0003 */
[----:B------:R-:W-:Y:S05]  /*15400*/  WARPSYNC.COLLECTIVE R15, `(.L_x_9728) ;  /* 0x000000000f087348 */ /* 0x000fea0003c00000 */
[----:B------:R0:W1:Y:S02]  /*15410*/  SHFL.UP P6, R14, R13, R12, R11 ;  /* 0x0400000c0d0e7389 */ /* 0x00006400000c000b */
[----:B01----:R-:W-:Y:S01]  /*15420*/  ENDCOLLECTIVE ;  /* 0x000000000000791b */ /* 0x003fe20003800000 */
.L_x_9728:
[----:B------:R-:W-:Y:S01]  /*15430*/  IMAD.MOV.U32 R12, RZ, RZ, 0x10 ;  /* 0x00000010ff0c7424 */ /* 0x000fe200078e00ff */
[----:B------:R-:W-:-:S05]  /*15440*/  SEL R14, R14, RZ, P4 ;  /* 0x000000ff0e0e7207 */ /* 0x000fca0002000000 */
[----:B------:R-:W-:-:S04]  /*15450*/  IMAD.IADD R5, R3, 0x1, R14 ;  /* 0x0000000103057824 */ /* 0x000fc800078e020e */
[----:B------:R-:W-:-:S07]  /*15460*/  IMAD.MOV.U32 R13, RZ, RZ, R5 ;  /* 0x000000ffff0d7224 */ /* 0x000fce00078e0005 */
[----:B------:R-:W-:Y:S05]  /*15470*/  WARPSYNC.COLLECTIVE R15, `(.L_x_9729) ;  /* 0x000000000f087348 */ /* 0x000fea0003c00000 */
[----:B------:R0:W1:Y:S02]  /*15480*/  SHFL.UP P6, R14, R13, R12, R11 ;  /* 0x0400000c0d0e7389 */ /* 0x00006400000c000b */
[----:B01----:R-:W-:Y:S01]  /*15490*/  ENDCOLLECTIVE ;  /* 0x000000000000791b */ /* 0x003fe20003800000 */
.L_x_9729:
        /* <DEDUP_REMOVED lines=8> */
.L_x_9730:
[----:B------:R-:W-:Y:S05]  /*15520*/  BRA `(.L_x_9731) ;  /* 0xffffffdc00e87947 */ /* 0x000fea000383ffff */
.L_x_9668:
[----:B------:R-:W-:Y:S01]  /*15530*/  BSSY B0, `(.L_x_9732) ;  /* 0x0000006000007945 */ /* 0x000fe20003800000 */
[----:B------:R-:W-:Y:S01]  /*15540*/  PLOP3.LUT P6, PT, P6, PT, PT, 0x8, 0x0 ;  /* 0x000000000000781c */ /* 0x000fe200037ce170 */
[----:B------:R-:W-:-:S12]  /*15550*/  IMAD.MOV.U32 R15, RZ, RZ, -0x1 ;  /* 0xffffffffff0f7424 */ /* 0x000fd800078e00ff */
[----:B0-----:R-:W-:Y:S05]  /*15560*/  WARPSYNC.COLLECTIVE R15, `(.L_x_9733) ;  /* 0x000000000f087348 */ /* 0x001fea0003c00000 */
[----:B------:R-:W-:Y:S01]  /*15570*/  VOTE.ANY R14, PT, P6 ;  /* 0x00000000000e7806 */ /* 0x000fe200030e0100 */
[----:B0-----:R-:W-:Y:S06]  /*15580*/  ENDCOLLECTIVE ;  /* 0x000000000000791b */ /* 0x001fec0003800000 */
.L_x_9733:
[----:B------:R-:W-:Y:S05]  /*15590*/  BSYNC B0 ;  /* 0x0000000000007941 */ /* 0x000fea0003800000 */
.L_x_9732:
        /* <DEDUP_REMOVED lines=9> */
.L_x_9734:
[----:B------:R-:W-:Y:S02]  /*15630*/  IMAD.MOV.U32 R13, RZ, RZ, R4 ;  /* 0x000000ffff0d7224 */ /* 0x000fe400078e0004 */
[----:B------:R-:W-:-:S07]  /*15640*/  IMAD.MOV.U32 R7, RZ, RZ, R14 ;  /* 0x000000ffff077224 */ /* 0x000fce00078e000e */
[----:B------:R-:W-:Y:S05]  /*15650*/  WARPSYNC.COLLECTIVE R15, `(.L_x_9735) ;  /* 0x000000000f087348 */ /* 0x000fea0003c00000 */
[----:B------:R0:W1:Y:S02]  /*15660*/  SHFL.IDX P6, R14, R13, R12, R11 ;  /* 0x0000000c0d0e7389 */ /* 0x00006400000c000b */
[----:B01----:R-:W-:Y:S01]  /*15670*/  ENDCOLLECTIVE ;  /* 0x000000000000791b */ /* 0x003fe20003800000 */
.L_x_9735:
[----:B------:R-:W-:Y:S01]  /*15680*/  IMAD.MOV.U32 R4, RZ, RZ, R14 ;  /* 0x000000ffff047224 */ /* 0x000fe200078e000e */
[----:B------:R-:W-:Y:S06]  /*15690*/  BRA `(.L_x_9736) ;  /* 0xffffffdc00c87947 */ /* 0x000fec000383ffff */
.L_x_9670:
[----:B------:R-:W-:Y:S01]  /*156a0*/  BSSY B0, `(.L_x_9737) ;  /* 0x0000007000007945 */ /* 0x000fe20003800000 */
[----:B------:R-:W-:Y:S02]  /*156b0*/  IMAD.MOV.U32 R13, RZ, RZ, R3 ;  /* 0x000000ffff0d7224 */ /* 0x000fe400078e0003 */
[----:B------:R-:W-:Y:S02]  /*156c0*/  IMAD.MOV.U32 R11, RZ, RZ, 0x1f ;  /* 0x0000001fff0b7424 */ /* 0x000fe400078e00ff */
[----:B------:R-:W-:-:S07]  /*156d0*/  IMAD.MOV.U32 R15, RZ, RZ, -0x1 ;  /* 0xffffffffff0f7424 */ /* 0x000fce00078e00ff */
[----:B0123--:R-:W-:Y:S05]  /*156e0*/  WARPSYNC.COLLECTIVE R15, `(.L_x_9738) ;  /* 0x000000000f087348 */ /* 0x00ffea0003c00000 */
[----:B------:R4:W0:Y:S02]  /*156f0*/  SHFL.IDX P6, R14, R13, R12, R11 ;  /* 0x0000000c0d0e7389 */ /* 0x00082400000c000b */
[----:B01234-:R-:W-:Y:S01]  /*15700*/  ENDCOLLECTIVE ;  /* 0x000000000000791b */ /* 0x01ffe20003800000 */
.L_x_9738:
[----:B------:R-:W-:Y:S05]  /*15710*/  BSYNC B0 ;  /* 0x0000000000007941 */ /* 0x000fea0003800000 */
.L_x_9737:
[----:B------:R-:W-:Y:S01]  /*15720*/  IMAD.MOV.U32 R24, RZ, RZ, R14 ;  /* 0x000000ffff187224 */ /* 0x000fe200078e000e */
[----:B------:R-:W-:Y:S06]  /*15730*/  BRA `(.L_x_9669) ;  /* 0xffffffdc00b87947 */ /* 0x000fec000383ffff */
.L_x_9674:
[----:B0-----:R0:W1:Y:S02]  /*15740*/  SYNCS.PHASECHK.TRANS64.TRYWAIT P0, [R9+URZ+0x31c20], R0 ;  /* 0x031c2000090075a7 */ /* 0x001064000800017f */
[----:B-1----:R-:W-:Y:S05]  /*15750*/  @!P0 NANOSLEEP.SYNCS 0x989680 ;  /* 0x009896800000895d */ /* 0x002fea0003900000 */
[----:B------:R-:W1:Y:S02]  /*15760*/  @!P0 SYNCS.PHASECHK.TRANS64 P0, [R9+URZ+0x31c20], R0 ;  /* 0x031c2000090085a7 */ /* 0x000e64000800007f */
[----:B-1----:R-:W-:Y:S05]  /*15770*/  @!P0 BRA `(.L_x_9674) ;  /* 0xfffffffc00f08947 */ /* 0x002fea000383ffff */
[----:B------:R-:W-:Y:S05]  /*15780*/  BRA `(.L_x_9739) ;  /* 0xffffffe400107947 */ /* 0x000fea000383ffff */
.L_x_9675:
        /* <DEDUP_REMOVED lines=8> */
[----:B0--3--:R-:W-:Y:S05]  /*15810*/  WARPSYNC.COLLECTIVE R15, `(.L_x_9741) ;  /* 0x000000000f087348 */ /* 0x009fea0003c00000 */
[----:B------:R1:W2:Y:S02]  /*15820*/  SHFL.IDX P6, R14, R13, R12, R11 ;  /* 0x0000000c0d0e7389 */ /* 0x0002a400000c000b */
[----:B0123--:R-:W-:Y:S01]  /*15830*/  ENDCOLLECTIVE ;  /* 0x000000000000791b */ /* 0x00ffe20003800000 */
.L_x_9741:
[----:B------:R-:W-:Y:S05]  /*15840*/  BSYNC B0 ;  /* 0x0000000000007941 */ /* 0x000fea0003800000 */
.L_x_9740:
[----:B------:R-:W-:Y:S05]  /*15850*/  BRA `(.L_x_9742) ;  /* 0xffffffe000f87947 */ /* 0x000fea000383ffff */
.L_x_9678:
[----:B------:R-:W-:Y:S01]  /*15860*/  BSSY B1, `(.L_x_9743) ;  /* 0x0000006000017945 */ /* 0x000fe20003800000 */
[----:B------:R-:W-:-:S07]  /*15870*/  IMAD.MOV.U32 R15, RZ, RZ, -0x1 ;  /* 0xffffffffff0f7424 */ /* 0x000fce00078e00ff */
[----:B0--3--:R-:W-:Y:S05]  /*15880*/  WARPSYNC.COLLECTIVE R15, `(.L_x_9744) ;  /* 0x000000000f0c7348 */ /* 0x009fea0003c00000 */
[----:B------:R-:W-:Y:S02]  /*15890*/  ELECT P6, UR62, PT ;  /* 0x00000000003e782f */ /* 0x000fe400038c0000 */
[----:B------:R-:W-:Y:S01]  /*158a0*/  MOV R14, UR62 ;  /* 0x0000003e000e7c02 */ /* 0x000fe20008000f00 */
[----:B0--3--:R-:W-:Y:S10]  /*158b0*/  ENDCOLLECTIVE ;  /* 0x000000000000791b */ /* 0x009ff40003800000 */
.L_x_9744:
[----:B------:R-:W-:Y:S05]  /*158c0*/  BSYNC B1 ;  /* 0x0000000000017941 */ /* 0x000fea0003800000 */
.L_x_9743:
[----:B------:R-:W-:Y:S05]  /*158d0*/  BRA `(.L_x_9745) ;  /* 0xffffffe000f07947 */ /* 0x000fea000383ffff */
.L_x_9680:
[----:B0-----:R0:W1:Y:S02]  /*158e0*/  SYNCS.PHASECHK.TRANS64.TRYWAIT P0, [R7+URZ], R2 ;  /* 0x00000002070075a7 */ /* 0x001064000800017f */
[----:B-1----:R-:W-:Y:S05]  /*158f0*/  @!P0 NANOSLEEP.SYNCS 0x989680 ;  /* 0x009896800000895d */ /* 0x002fea0003900000 */
[----:B------:R-:W1:Y:S02]  /*15900*/  @!P0 SYNCS.PHASECHK.TRANS64 P0, [R7+URZ], R2 ;  /* 0x00000002070085a7 */ /* 0x000e64000800007f */
[----:B-1----:R-:W-:Y:S05]  /*15910*/  @!P0 BRA `(.L_x_9680) ;  /* 0xfffffffc00f08947 */ /* 0x002fea000383ffff */
[----:B------:R-:W-:Y:S05]  /*15920*/  BRA `(.L_x_9746) ;  /* 0xffffffe4002c7947 */ /* 0x000fea000383ffff */
.L_x_9681:
[----:B-1----:R1:W2:Y:S02]  /*15930*/  SYNCS.PHASECHK.TRANS64.TRYWAIT P0, [R3+URZ], R0 ;  /* 0x00000000030075a7 */ /* 0x0022a4000800017f */
[----:B--2---:R-:W-:Y:S05]  /*15940*/  @!P0 NANOSLEEP.SYNCS 0x989680 ;  /* 0x009896800000895d */ /* 0x004fea0003900000 */
[----:B------:R-:W2:Y:S02]  /*15950*/  @!P0 SYNCS.PHASECHK.TRANS64 P0, [R3+URZ], R0 ;  /* 0x00000000030085a7 */ /* 0x000ea4000800007f */
[----:B--2---:R-:W-:Y:S05]  /*15960*/  @!P0 BRA `(.L_x_9681) ;  /* 0xfffffffc00f08947 */ /* 0x004fea000383ffff */
[----:B------:R-:W-:Y:S05]  /*15970*/  BRA `(.L_x_9747) ;  /* 0xffffffe400207947 */ /* 0x000fea000383ffff */
.L_x_9683:
[----:B-1----:R1:W2:Y:S02]  /*15980*/  SYNCS.PHASECHK.TRANS64.TRYWAIT P0, [R5+URZ], R2 ;  /* 0x00000002050075a7 */ /* 0x0022a4000800017f */
[----:B--2---:R-:W-:Y:S05]  /*15990*/  @!P0 NANOSLEEP.SYNCS 0x989680 ;  /* 0x009896800000895d */ /* 0x004fea0003900000 */
[----:B------:R-:W2:Y:S02]  /*159a0*/  @!P0 SYNCS.PHASECHK.TRANS64 P0, [R5+URZ], R2 ;  /* 0x00000002050085a7 */ /* 0x000ea4000800007f */
[----:B--2---:R-:W-:Y:S05]  /*159b0*/  @!P0 BRA `(.L_x_9683) ;  /* 0xfffffffc00f08947 */ /* 0x004fea000383ffff */
[----:B------:R-:W-:Y:S05]  /*159c0*/  BRA `(.L_x_9748) ;  /* 0xffffffe400247947 */ /* 0x000fea000383ffff */
.L_x_9749:
        /* <DEDUP_REMOVED lines=11> */
.L_x_14867:


//--------------------- .text._ZN7cutlass13device_kernelIN5flash11enable_sm90INS1_16FlashAttnFwdSm90INS1_25CollectiveMainloopFwdSm90ILi2EN4cute5tupleIJNS5_1CILi1EEES8_S8_EEENS6_IJNS7_ILi192EEENS7_ILi144EEENS7_ILi96EEEEEELi96ENS_6half_tEfNS_4arch4Sm90ELb0ELb0ELb1ELb1ELb0ELb1ELb0ELb0ELb1ELb1ELb1ELb0EEENS1_21CollectiveEpilogueFwdINS6_IJSA_SC_SB_EEES9_SE_SG_Li384ELb1ELb1ELb1ELb0EEENS1_36VarlenDynamicPersistentTileSchedulerILi192ELi144ELi384ELi128ELb1ELb1ELb1ELb0ELb1ELb1EEEEEEEEEvNT_6ParamsE --------------------------
	.section	.text._ZN7cutlass13device_kernelIN5flash11enable_sm90INS1_16FlashAttnFwdSm90INS1_25CollectiveMainloopFwdSm90ILi2EN4cute5tupleIJNS5_1CILi1EEES8_S8_EEENS6_IJNS7_ILi192EEENS7_ILi144EEENS7_ILi96EEEEEELi96ENS_6half_tEfNS_4arch4Sm90ELb0ELb0ELb1ELb1ELb0ELb1ELb0ELb0ELb1ELb1ELb1ELb0EEENS1_21CollectiveEpilogueFwdINS6_IJSA_SC_SB_EEES9_SE_SG_Li384ELb1ELb1ELb1ELb0EEENS1_36VarlenDynamicPersistentTileSchedulerILi192ELi144ELi384ELi128ELb1ELb1ELb1ELb0ELb1ELb1EEEEEEEEEvNT_6ParamsE,"ax",@progbits
	.align	128
.text._ZN7cutlass13device_kernelIN5flash11enable_sm90INS1_16FlashAttnFwdSm90INS1_25CollectiveMainloopFwdSm90ILi2EN4cute5tupleIJNS5_1CILi1EEES8_S8_EEENS6_IJNS7_ILi192EEENS7_ILi144EEENS7_ILi96EEEEEELi96ENS_6half_tEfNS_4arch4Sm90ELb0ELb0ELb1ELb1ELb0ELb1ELb0ELb0ELb1ELb1ELb1ELb0EEENS1_21CollectiveEpilogueFwdINS6_IJSA_SC_SB_EEES9_SE_SG_Li384ELb1ELb1ELb1ELb0EEENS1_36VarlenDynamicPersistentTileSchedulerILi192ELi144ELi384ELi128ELb1ELb1ELb1ELb0ELb1ELb1EEEEEEEEEvNT_6ParamsE:
        .type           _ZN7cutlass13device_kernelIN5flash11enable_sm90INS1_16FlashAttnFwdSm90INS1_25CollectiveMainloopFwdSm90ILi2EN4cute5tupleIJNS5_1CILi1EEES8_S8_EEENS6_IJNS7_ILi192EEENS7_ILi144EEENS7_ILi96EEEEEELi96ENS_6half_tEfNS_4arch4Sm90ELb0ELb0ELb1ELb1ELb0ELb1ELb0ELb0ELb1ELb1ELb1ELb0EEENS1_21CollectiveEpilogueFwdINS6_IJSA_SC_SB_EEES9_SE_SG_Li384ELb1ELb1ELb1ELb0EEENS1_36VarlenDynamicPersistentTileSchedulerILi192ELi144ELi384ELi128ELb1ELb1ELb1ELb0ELb1ELb1EEEEEEEEEvNT_6ParamsE,@function
        .size           _ZN7cutlass13device_kernelIN5flash11enable_sm90INS1_16FlashAttnFwdSm90INS1_25CollectiveMainloopFwdSm90ILi2EN4cute5tupleIJNS5_1CILi1EEES8_S8_EEENS6_IJNS7_ILi192EEENS7_ILi144EEENS7_ILi96EEEEEELi96ENS_6half_tEfNS_4arch4Sm90ELb0ELb0ELb1ELb1ELb0ELb1ELb0ELb0ELb1ELb1ELb1ELb0EEENS1_21CollectiveEpilogueFwdINS6_IJSA_SC_SB_EEES9_SE_SG_Li384ELb1ELb1ELb1ELb0EEENS1_36VarlenDynamicPersistentTileSchedulerILi192ELi144ELi384ELi128ELb1ELb1ELb1ELb0ELb1ELb1EEEEEEEEEvNT_6ParamsE,(.L_x_14868 - _ZN7cutlass13device_kernelIN5flash11enable_sm90INS1_16FlashAttnFwdSm90INS1_25CollectiveMainloopFwdSm90ILi2EN4cute5tupleIJNS5_1CILi1EEES8_S8_EEENS6_IJNS7_ILi192EEENS7_ILi144EEENS7_ILi96EEEEEELi96ENS_6half_tEfNS_4arch4Sm90ELb0ELb0ELb1ELb1ELb0ELb1ELb0ELb0ELb1ELb1ELb1ELb0EEENS1_21CollectiveEpilogueFwdINS6_IJSA_SC_SB_EEES9_SE_SG_Li384ELb1ELb1ELb1ELb0EEENS1_36VarlenDynamicPersistentTileSchedulerILi192ELi144ELi384ELi128ELb1ELb1ELb1ELb0ELb1ELb1EEEEEEEEEvNT_6ParamsE)
        .other          _ZN7cutlass13device_kernelIN5flash11enable_sm90INS1_16FlashAttnFwdSm90INS1_25CollectiveMainloopFwdSm90ILi2EN4cute5tupleIJNS5_1CILi1EEES8_S8_EEENS6_IJNS7_ILi192EEENS7_ILi144EEENS7_ILi96EEEEEELi96ENS_6half_tEfNS_4arch4Sm90ELb0ELb0ELb1ELb1ELb0ELb1ELb0ELb0ELb1ELb1ELb1ELb0EEENS1_21CollectiveEpilogueFwdINS6_IJSA_SC_SB_EEES9_SE_SG_Li384ELb1ELb1ELb1ELb0EEENS1_36VarlenDynamicPersistentTileSchedulerILi192ELi144ELi384ELi128ELb1ELb1ELb1ELb0ELb1ELb1EEEEEEEEEvNT_6ParamsE,@"STO_CUDA_ENTRY STV_DEFAULT"
_ZN7cutlass13device_kernelIN5flash11enable_sm90INS1_16FlashAttnFwdSm90INS1_25CollectiveMainloopFwdSm90ILi2EN4cute5tupleIJNS5_1CILi1EEES8_S8_EEENS6_IJNS7_ILi192EEENS7_ILi144EEENS7_ILi96EEEEEELi96ENS_6half_tEfNS_4arch4Sm90ELb0ELb0ELb1ELb1ELb0ELb1ELb0ELb0ELb1ELb1ELb1ELb0EEENS1_21CollectiveEpilogueFwdINS6_IJSA_SC_SB_EEES9_SE_SG_Li384ELb1ELb1ELb1ELb0EEENS1_36VarlenDynamicPersistentTileSchedulerILi192ELi144ELi384ELi128ELb1ELb1ELb1ELb0ELb1ELb1EEEEEEEEEvNT_6ParamsE:
        /* <DEDUP_REMOVED lines=23> */
.L_x_9751:
[----:B------:R-:W-:Y:S05]  /*0170*/  BSYNC B0 ;  /* 0x0000000000007941 */ /* 0x000fea0003800000 */
.L_x_9750:
        /* <DEDUP_REMOVED lines=40> */
.L_x_9752:
        /* <DEDUP_REMOVED lines=22> */
.L_x_9753:
        /* <DEDUP_REMOVED lines=18> */
.L_x_9754:
        /* <DEDUP_REMOVED lines=22> */
.L_x_9755:
        /* <DEDUP_REMOVED lines=22> */
.L_x_9756:
        /* <DEDUP_REMOVED lines=9> */
.L_x_9759:
[----:B------:R-:W-:-:S08]  /*09d0*/  NOP ;  /* 0x0000000000007918 */ /* 0x000fd00000000000 */
[----:B------:R-:W0:Y:S02]  /*09e0*/  USETMAXREG.TRY_ALLOC.CTAPOOL UP0, 0xa0 ;  /* 0x000000a0000079c8 */ /* 0x000e240008000600 */
[----:B0-----:R-:W-:-:S13]  /*09f0*/  PLOP3.LUT P0, PT, PT, PT, UP0, 0x80, 0x0 ;  /* 0x000000000000781c */ /* 0x001fda0003f0f008 */
[----:B------:R-:W-:Y:S05]  /*0a00*/  @!P0 BRA `(.L_x_9759) ;  /* 0xfffffffc00f08947 */ /* 0x000fea000383ffff */
[----:B------:R-:W0:Y:S01]  /*0a10*/  S2R R0, SR_TID.X ;  /* 0x0000000000007919 */ /* 0x000e220000002100 */
[----:B------:R-:W1:Y:S01]  /*0a20*/  S2UR UR5, SR_CgaCtaId ;  /* 0x00000000000579c3 */ /* 0x000e620000008800 */
[----:B------:R-:W-:Y:S01]  /*0a30*/  UMOV UR4, 0x400 ;  /* 0x0000040000047882 */ /* 0x000fe20000000000 */
[----:B------:R-:W-:-:S06]  /*0a40*/  LOP3.LUT R19, R19, 0xfffffff7, RZ, 0xc0, !PT ;  /* 0xfffffff713137812 */ /* 0x000fcc00078ec0ff */
[----:B------:R-:W-:Y:S06]  /*0a50*/  BAR.ARV 0x8, 0x200 ;  /* 0x0208000000007b1d */ /* 0x000fec0000002000 */
[----:B-1----:R-:W-:-:S06]  /*0a60*/  ULEA UR4, UR5, UR4, 0x18 ;  /* 0x0000000405047291 */ /* 0x002fcc000f8ec03f */
[----:B------:R-:W-:Y:S01]  /*0a70*/  IMAD.U32 R16, RZ, RZ, UR4 ;  /* 0x00000004ff107e24 */ /* 0x000fe2000f8e00ff */
[----:B0-----:R-:W-:Y:S01]  /*0a80*/  SHF.R.U32.HI R0, RZ, 0x7, R0 ;  /* 0x00000007ff007819 */ /* 0x001fe20000011600 */
[----:B------:R-:W-:-:S03]  /*0a90*/  ULDC UR4, c[0x0][0xc3c] ;  /* 0x00030f0000047ab9 */ /* 0x000fc60000000800 */
[----:B------:R-:W-:-:S13]  /*0aa0*/  ISETP.NE.AND P0, PT, R0, 0x1, PT ;  /* 0x000000010000780c */ /* 0x000fda0003f05270 */
[----:B------:R-:W-:Y:S01]  /*0ab0*/  @P0 LOP3.LUT R19, R19, 0x8, RZ, 0xfc, !PT ;  /* 0x0000000813130812 */ /* 0x000fe200078efcff */
[----:B------:R-:W-:Y:S08]  /*0ac0*/  @!P0 BAR.ARV 0x9, 0x100 ;  /* 0x0244000000008b1d */ /* 0x000ff00000002000 */
[----:B------:R-:W-:Y:S06]  /*0ad0*/  BAR.SYNC.DEFER_BLOCKING 0x5, 0x200 ;  /* 0x0148000000007b1d */ /* 0x000fec0000010000 */
[----:B------:R-:W0:Y:S02]  /*0ae0*/  LDS.128 R108, [R16+0x31cd0] ;  /* 0x031cd000106c7984 */ /* 0x000e240000000c00 */
[----:B------:R-:W-:Y:S06]  /*0af0*/  BAR.ARV 0x4, 0x200 ;  /* 0x0108000000007b1d */ /* 0x000fec0000002000 */
[----:B0-----:R-:W-:-:S13]  /*0b00*/  ISETP.GE.AND P0, PT, R111, UR4, PT ;  /* 0x000000046f007c0c */ /* 0x001fda000bf06270 */
[----:B------:R-:W-:Y:S05]  /*0b10*/  @P0 BRA `(.L_x_9760) ;  /* 0x000001fc00e80947 */ /* 0x000fea0003800000 */
[----:B------:R-:W0:Y:S02]  /*0b20*/  S2R R0, SR_TID.X ;  /* 0x0000000000007919 */ /* 0x000e240000002100 */
[----:B0-----:R-:W-:-:S05]  /*0b30*/  VIADD R0, R0, 0xffffff80 ;  /* 0xffffff8000007836 */ /* 0x001fca0000000000 */
[CC--:B------:R-:W-:Y:S02]  /*0b40*/  LEA.HI R13, R0.reuse, R0.reuse, RZ, 0x1 ;  /* 0x00000000000d7211 */ /* 0x0c0fe400078f08ff */
[----:B------:R-:W-:Y:S02]  /*0b50*/  SHF.R.S32.HI R3, RZ, 0x1f, R0 ;  /* 0x0000001fff037819 */ /* 0x000fe40000011400 */
[----:B------:R-:W-:Y:S02]  /*0b60*/  LOP3.LUT R9, R13, 0xfffffffe, RZ, 0xc0, !PT ;  /* 0xfffffffe0d097812 */ /* 0x000fe400078ec0ff */
[CC--:B--2---:R-:W-:Y:S02]  /*0b70*/  LEA.HI R2, R3.reuse, R0.reuse, RZ, 0x7 ;  /* 0x0000000003027211 */ /* 0x0c4fe400078f38ff */
[----:B------:R-:W-:Y:S01]  /*0b80*/  LEA.HI R4, R3, R0, RZ, 0x4 ;  /* 0x0000000003047211 */ /* 0x000fe200078f20ff */
[----:B------:R-:W-:Y:S01]  /*0b90*/  IMAD.IADD R22, R0, 0x1, -R9 ;  /* 0x0000000100167824 */ /* 0x000fe200078e0a09 */
[----:B------:R-:W-:-:S02]  /*0ba0*/  LOP3.LUT R11, R2, 0xffffff80, RZ, 0xc0, !PT ;  /* 0xffffff80020b7812 */ /* 0x000fc400078ec0ff */
[CC--:B------:R-:W-:Y:S01]  /*0bb0*/  LEA.HI R7, R3.reuse, R0.reuse, RZ, 0x2 ;  /* 0x0000000003077211 */ /* 0x0c0fe200078f10ff */
[----:B------:R-:W-:Y:S01]  /*0bc0*/  IMAD.SHL.U32 R24, R22, 0x4, RZ ;  /* 0x0000000416187824 */ /* 0x000fe200078e00ff */
[----:B------:R-:W-:Y:S01]  /*0bd0*/  LEA.HI R6, R3, R0, RZ, 0x5 ;  /* 0x0000000003067211 */ /* 0x000fe200078f28ff */
[----:B------:R-:W-:Y:S01]  /*0be0*/  IMAD.IADD R27, R0, 0x1, -R11 ;  /* 0x00000001001b7824 */ /* 0x000fe200078e0a0b */
[----:B------:R-:W-:Y:S01]  /*0bf0*/  SHF.R.S32.HI R3, RZ, 0x7, R2 ;  /* 0x00000007ff037819 */ /* 0x000fe20000011402 */
[----:B------:R-:W-:Y:S01]  /*0c00*/  VIADD R12, R24, 0x10 ;  /* 0x00000010180c7836 */ /* 0x000fe20000000000 */
[----:B------:R-:W-:Y:S02]  /*0c10*/  LOP3.LUT R5, R4, 0xfffffff0, RZ, 0xc0, !PT ;  /* 0xfffffff004057812 */ /* 0x000fe400078ec0ff */
[----:B------:R-:W-:Y:S01]  /*0c20*/  STL [R1+0xcc], R27 ;  /* 0x0000cc1b01007387 */ /* 0x000fe20000100800 */
[----:B------:R-:W-:Y:S01]  /*0c30*/  LOP3.LUT R9, R7, 0xfffffffc, RZ, 0xc0, !PT ;  /* 0xfffffffc07097812 */ /* 0x000fe200078ec0ff */
[----:B------:R-:W-:Y:S01]  /*0c40*/  IMAD.HI R2, R3, 0x55555556, RZ ;  /* 0x5555555603027827 */ /* 0x000fe200078e02ff */
[----:B------:R-:W-:Y:S01]  /*0c50*/  SHF.R.S32.HI R11, RZ, 0x1f, R7 ;  /* 0x0000001fff0b7819 */ /* 0x000fe20000011407 */
[----:B------:R-:W-:Y:S01]  /*0c60*/  STL [R1+0x48], R24 ;  /* 0x0000481801007387 */ /* 0x000fe20000100800 */
[----:B------:R-:W-:Y:S01]  /*0c70*/  SHF.R.S32.HI R144, RZ, 0x1, R13 ;  /* 0x00000001ff907819 */ /* 0x000fe2000001140d */
[----:B------:R-:W-:Y:S01]  /*0c80*/  IMAD.IADD R5, R0, 0x1, -R5 ;  /* 0x0000000100057824 */ /* 0x000fe200078e0a05 */
[----:B------:R-:W-:Y:S01]  /*0c90*/  LEA.HI R2, R2, R2, RZ, 0x1 ;  /* 0x0000000202027211 */ /* 0x000fe200078f08ff */
[----:B------:R0:W-:Y:S01]  /*0ca0*/  STL [R1+0x64], R12 ;  /* 0x0000640c01007387 */ /* 0x0001e20000100800 */
[----:B------:R-:W-:Y:S01]  /*0cb0*/  IMAD.IADD R9, R0, 0x1, -R9 ;  /* 0x0000000100097824 */ /* 0x000fe200078e0a09 */
[----:B------:R-:W-:-:S02]  /*0cc0*/  SHF.R.S32.HI R0, RZ, 0x2, R7 ;  /* 0x00000002ff007819 */ /* 0x000fc40000011407 */
[----:B------:R-:W2:Y:S01]  /*0cd0*/  LDL.LU R17, [R1+0x38] ;  /* 0x0000380001117983 */ /* 0x000ea20000300800 */
[----:B------:R-:W-:Y:S01]  /*0ce0*/  LEA.HI R13, R13, R144, RZ, 0x1 ;  /* 0x000000900d0d7211 */ /* 0x000fe200078f08ff */
[----:B------:R-:W-:Y:S01]  /*0cf0*/  IMAD R8, R2, -0x3, R3 ;  /* 0xfffffffd02087824 */ /* 0x000fe200078e0203 */
[----:B------:R-:W-:Y:S02]  /*0d00*/  LEA.HI R11, R11, R0, RZ, 0x2 ;  /* 0x000000000b0b7211 */ /* 0x000fe400078f10ff */
[----:B------:R-:W-:Y:S02]  /*0d10*/  LEA.HI R2, R9, R9, RZ, 0x1 ;  /* 0x0000000909027211 */ /* 0x000fe400078f08ff */
[----:B------:R-:W-:Y:S02]  /*0d20*/  LOP3.LUT R11, R11, 0xfffffffc, RZ, 0xc0, !PT ;  /* 0xfffffffc0b0b7812 */ /* 0x000fe400078ec0ff */
[----:B------:R-:W-:Y:S02]  /*0d30*/  LOP3.LUT R13, R13, 0x7fffffe, RZ, 0xc0, !PT ;  /* 0x07fffffe0d0d7812 */ /* 0x000fe400078ec0ff */
[----:B------:R-:W-:Y:S01]  /*0d40*/  SHF.R.S32.HI R7, RZ, 0x4, R4 ;  /* 0x00000004ff077819 */ /* 0x000fe20000011404 */
[----:B------:R-:W-:Y:S01]  /*0d50*/  IMAD.IADD R14, R0, 0x1, -R11 ;  /* 0x00000001000e7824 */ /* 0x000fe200078e0a0b */
[----:B------:R-:W-:Y:S01]  /*0d60*/  LOP3.LUT R2, R2, 0x1ffffffe, RZ, 0xc0, !PT ;  /* 0x1ffffffe02027812 */ /* 0x000fe200078ec0ff */
[----:B------:R-:W-:Y:S01]  /*0d70*/  IMAD.IADD R10, R144, 0x1, -R13 ;  /* 0x00000001900a7824 */ /* 0x000fe200078e0a0d */
[----:B------:R-:W-:-:S02]  /*0d80*/  SHF.R.S32.HI R0, RZ, 0x1f, R5 ;  /* 0x0000001fff007819 */ /* 0x000fc40000011405 */
[----:B------:R-:W-:Y:S01]  /*0d90*/  LEA.HI R4, R4, R7, RZ, 0x1 ;  /* 0x0000000704047211 */ /* 0x000fe200078f08ff */
[----:B------:R-:W-:Y:S01]  /*0da0*/  IMAD.IADD R13, R9, 0x1, -R2 ;  /* 0x00000001090d7824 */ /* 0x000fe200078e0a02 */
[-C--:B------:R-:W-:Y:S01]  /*0db0*/  LEA.HI R2, R0, R5.reuse, RZ, 0x3 ;  /* 0x0000000500027211 */ /* 0x080fe200078f18ff */
[C---:B------:R-:W-:Y:S01]  /*0dc0*/  IMAD R15, R7.reuse, 0x8, R10 ;  /* 0x00000008070f7824 */ /* 0x040fe200078e020a */
[----:B------:R-:W-:Y:S02]  /*0dd0*/  LOP3.LUT R4, R4, 0x1ffffffe, RZ, 0xc0, !PT ;  /* 0x1ffffffe04047812 */ /* 0x000fe400078ec0ff */
[----:B------:R-:W-:Y:S01]  /*0de0*/  SHF.R.S32.HI R9, RZ, 0x1f, R27 ;  /* 0x0000001fff097819 */ /* 0x000fe2000001141b */
[----:B------:R-:W-:Y:S01]  /*0df0*/  IMAD.SHL.U32 R3, R2, 0x10, RZ ;  /* 0x0000001002037824 */ /* 0x000fe200078e00ff */
[----:B------:R-:W-:Y:S01]  /*0e00*/  LEA.HI R0, R0, R5, RZ, 0x2 ;  /* 0x0000000500007211 */ /* 0x000fe200078f10ff */
[----:B------:R-:W-:Y:S01]  /*0e10*/  IMAD.IADD R4, R7, 0x1, -R4 ;  /* 0x0000000107047824 */ /* 0x000fe200078e0a04 */
[----:B------:R-:W-:Y:S01]  /*0e20*/  LEA.HI R10, R9, R27, RZ, 0x2 ;  /* 0x0000001b090a7211 */ /* 0x000fe200078f10ff */
[----:B------:R-:W-:Y:S01]  /*0e30*/  IMAD.IADD R7, R24, 0x1, R12 ;  /* 0x0000000118077824 */ /* 0x000fe200078e020c */
[----:B------:R-:W-:-:S02]  /*0e40*/  SHF.R.S32.HI R6, RZ, 0x5, R6 ;  /* 0x00000005ff067819 */ /* 0x000fc40000011406 */
[----:B------:R-:W-:Y:S02]  /*0e50*/  LOP3.LUT R2, R0, 0x7fffffc, RZ, 0xc0, !PT ;  /* 0x07fffffc00027812 */ /* 0x000fe400078ec0ff */
[--C-:B------:R-:W-:Y:S02]  /*0e60*/  SHF.R.S32.HI R11, RZ, 0x2, R10.reuse ;  /* 0x00000002ff0b7819 */ /* 0x100fe4000001140a */
[----:B0-----:R-:W-:Y:S02]  /*0e70*/  SHF.R.S32.HI R12, RZ, 0x1f, R10 ;  /* 0x0000001fff0c7819 */ /* 0x001fe4000001140a */
[----:B------:R-:W-:Y:S02]  /*0e80*/  LOP3.LUT R3, R3, 0x7fffff80, RZ, 0xc0, !PT ;  /* 0x7fffff8003037812 */ /* 0x000fe400078ec0ff */
[----:B------:R-:W-:Y:S02]  /*0e90*/  SHF.R.S32.HI R0, RZ, 0x2, R0 ;  /* 0x00000002ff007819 */ /* 0x000fe40000011400 */
[----:B------:R-:W-:Y:S01]  /*0ea0*/  SHF.R.S32.HI R18, RZ, 0x1f, R7 ;  /* 0x0000001fff127819 */ /* 0x000fe20000011407 */
[----:B------:R-:W-:Y:S01]  /*0eb0*/  IMAD.IADD R2, R5, 0x1, -R2 ;  /* 0x0000000105027824 */ /* 0x000fe200078e0a02 */
[----:B------:R-:W-:Y:S01]  /*0ec0*/  LEA.HI R12, R12, R11, RZ, 0x3 ;  /* 0x0000000b0c0c7211 */ /* 0x000fe200078f18ff */
[----:B------:R-:W-:-:S02]  /*0ed0*/  IMAD R3, R6, 0x100, R3 ;  /* 0x0000010006037824 */ /* 0x000fc400078e0203 */
[----:B------:R-:W-:Y:S02]  /*0ee0*/  IMAD.SHL.U32 R14, R14, 0x40, RZ ;  /* 0x000000400e0e7824 */ /* 0x000fe400078e00ff */
[----:B------:R-:W-:Y:S01]  /*0ef0*/  IMAD R20, R6, 0x10, R5 ;  /* 0x0000001006147824 */ /* 0x000fe200078e0205 */
[-C--:B------:R-:W-:Y:S01]  /*0f00*/  LEA.HI R5, R18, R7.reuse, RZ, 0x3 ;  /* 0x0000000712057211 */ /* 0x080fe200078f18ff */
[----:B------:R-:W-:Y:S01]  /*0f10*/  IMAD.SHL.U32 R0, R0, 0x40, RZ ;  /* 0x0000004000007824 */ /* 0x000fe200078e00ff */
[----:B------:R-:W-:Y:S01]  /*0f20*/  LEA.HI R18, R18, R7, RZ, 0x5 ;  /* 0x0000000712127211 */ /* 0x000fe200078f28ff */
[----:B------:R-:W-:Y:S01]  /*0f30*/  IMAD R7, R2, 0x10, R3 ;  /* 0x0000001002077824 */ /* 0x000fe200078e0203 */
[----:B------:R-:W-:Y:S02]  /*0f40*/  LOP3.LUT R12, R12, 0xfffffff8, RZ, 0xc0, !PT ;  /* 0xfffffff80c0c7812 */ /* 0x000fe400078ec0ff */
[----:B------:R-:W-:Y:S01]  /*0f50*/  LEA.HI R9, R9, R27, RZ, 0x5 ;  /* 0x0000001b09097211 */ /* 0x000fe200078f28ff */
[----:B------:R-:W-:Y:S01]  /*0f60*/  IMAD.SHL.U32 R3, R4, 0x8, RZ ;  /* 0x0000000804037824 */ /* 0x000fe200078e00ff */
[----:B------:R-:W-:-:S02]  /*0f70*/  LOP3.LUT R26, R14, 0xc0, RZ, 0xc0, !PT ;  /* 0x000000c00e1a7812 */ /* 0x000fc400078ec0ff */
[----:B------:R-:W-:Y:S01]  /*0f80*/  LOP3.LUT R0, R0, 0x40, RZ, 0xc0, !PT ;  /* 0x0000004000007812 */ /* 0x000fe200078ec0ff */
[----:B------:R-:W-:Y:S01]  /*0f90*/  IMAD.IADD R12, R11, 0x1, -R12 ;  /* 0x000000010b0c7824 */ /* 0x000fe200078e0a0c */
[----:B------:R-:W-:Y:S01]  /*0fa0*/  SHF.R.S32.HI R9, RZ, 0x5, R9 ;  /* 0x00000005ff097819 */ /* 0x000fe20000011409 */
[----:B------:R-:W-:Y:S01]  /*0fb0*/  IMAD.SHL.U32 R15, R15, 0x20, RZ ;  /* 0x000000200f0f7824 */ /* 0x000fe200078e00ff */
[----:B------:R-:W-:Y:S02]  /*0fc0*/  LOP3.LUT R4, R26, 0x18, R5, 0xf8, !PT ;  /* 0x000000181a047812 */ /* 0x000fe400078ef805 */
[----:B------:R-:W-:Y:S02]  /*0fd0*/  SHF.R.U32.HI R21, RZ, 0x3, R26 ;  /* 0x00000003ff157819 */ /* 0x000fe4000001161a */
[--C-:B------:R-:W-:Y:S02]  /*0fe0*/  LOP3.LUT R2, R0, 0x8, R3.reuse, 0xf8, !PT ;  /* 0x0000000800027812 */ /* 0x100fe400078ef803 */
[----:B------:R-:W-:Y:S01]  /*0ff0*/  SHF.R.U32.HI R5, RZ, 0x3, R0 ;  /* 0x00000003ff057819 */ /* 0x000fe20000011600 */
[----:B------:R-:W-:Y:S01]  /*1000*/  IMAD.U32 R0, R20, 0x20, R3 ;  /* 0x0000002014007824 */ /* 0x000fe200078e0003 */
[----:B------:R-:W-:Y:S01]  /*1010*/  STL [R1+0x54], R26 ;  /* 0x0000541a01007387 */ /* 0x000fe20000100800 */
[----:B------:R-:W-:Y:S01]  /*1020*/  IMAD R9, R9, 0x10, R12 ;  /* 0x0000001009097824 */ /* 0x000fe200078e020c */
[----:B------:R-:W-:-:S02]  /*1030*/  LOP3.LUT R2, R2, R5, RZ, 0x3c, !PT ;  /* 0x0000000502027212 */ /* 0x000fc400078e3cff */
[----:B------:R-:W-:Y:S01]  /*1040*/  STL [R1+0x5c], R15 ;  /* 0x00005c0f01007387 */ /* 0x000fe20000100800 */
[----:B------:R-:W-:Y:S01]  /*1050*/  LOP3.LUT R11, R4, R21, RZ, 0x3c, !PT ;  /* 0x00000015040b7212 */ /* 0x000fe200078e3cff */
[----:B------:R-:W-:Y:S02]  /*1060*/  IMAD R4, R8, 0x40, R9 ;  /* 0x0000004008047824 */ /* 0x000fe400078e0209 */
[----:B------:R-:W-:Y:S01]  /*1070*/  STL [R1+0x58], R21 ;  /* 0x0000581501007387 */ /* 0x000fe20000100800 */
[----:B------:R-:W-:-:S03]  /*1080*/  IADD3 R7, R2, R7, RZ ;  /* 0x0000000702077210 */ /* 0x000fc60007ffe0ff */
[----:B------:R2:W-:Y:S01]  /*1090*/  STL [R1+0xec], R0 ;  /* 0x0000ec0001007387 */ /* 0x0005e20000100800 */
[----:B------:R-:W-:Y:S01]  /*10a0*/  VIADD R2, R16, 0xda00 ;  /* 0x0000da0010027836 */ /* 0x000fe20000000000 */
[----:B------:R-:W-:Y:S01]  /*10b0*/  LOP3.LUT R10, R10, 0x7ffffffc, RZ, 0xc0, !PT ;  /* 0x7ffffffc0a0a7812 */ /* 0x000fe200078ec0ff */
[----:B------:R-:W-:Y:S01]  /*10c0*/  VIADD R5, R24, 0x20 ;  /* 0x0000002018057836 */ /* 0x000fe20000000000 */
[----:B------:R-:W-:Y:S01]  /*10d0*/  STL [R1+0xe4], R4 ;  /* 0x0000e40401007387 */ /* 0x000fe20000100800 */
[----:B------:R-:W-:Y:S02]  /*10e0*/  IMAD.SHL.U32 R22, R22, 0x8, RZ ;  /* 0x0000000816167824 */ /* 0x000fe400078e00ff */
[----:B------:R-:W-:Y:S02]  /*10f0*/  VIADD R3, R24, 0x8 ;  /* 0x0000000818037836 */ /* 0x000fe40000000000 */
[----:B------:R-:W-:-:S04]  /*1100*/  IMAD.IADD R10, R27, 0x1, -R10 ;  /* 0x000000011b0a7824 */ /* 0x000fc800078e0a0a */
[----:B------:R-:W-:-:S04]  /*1110*/  IMAD.SHL.U32 R9, R10, 0x2, RZ ;  /* 0x000000020a097824 */ /* 0x000fc800078e00ff */
[C---:B------:R-:W-:Y:S02]  /*1120*/  VIADD R8, R9.reuse, 0x8 ;  /* 0x0000000809087836 */ /* 0x040fe40000000000 */
[C---:B------:R-:W-:Y:S02]  /*1130*/  VIADD R6, R9.reuse, 0x10 ;  /* 0x0000001009067836 */ /* 0x040fe40000000000 */
[----:B------:R-:W-:Y:S01]  /*1140*/  VIADD R10, R9, 0x28 ;  /* 0x00000028090a7836 */ /* 0x000fe20000000000 */
[----:B------:R-:W-:-:S05]  /*1150*/  SHF.R.S32.HI R18, RZ, 0x5, R18 ;  /* 0x00000005ff127819 */ /* 0x000fca0000011412 */
[----:B------:R-:W-:-:S04]  /*1160*/  IMAD R18, R18, 0x1800, R15 ;  /* 0x0000180012127824 */ /* 0x000fc800078e020f */
[----:B------:R-:W-:Y:S02]  /*1170*/  IMAD.IADD R11, R18, 0x1, R11 ;  /* 0x00000001120b7824 */ /* 0x000fe400078e020b */
[----:B------:R-:W-:Y:S02]  /*1180*/  IMAD.MOV.U32 R156, RZ, RZ, RZ ;  /* 0x000000ffff9c7224 */ /* 0x000fe400078e00ff */
[----:B------:R-:W-:Y:S02]  /*1190*/  IMAD.MOV.U32 R145, RZ, RZ, RZ ;  /* 0x000000ffff917224 */ /* 0x000fe400078e00ff */
[----:B------:R-:W-:Y:S01]  /*11a0*/  IMAD R18, R7, 0x2, R16 ;  /* 0x0000000207127824 */ /* 0x000fe200078e0210 */
[----:B--2---:R-:W-:-:S05]  /*11b0*/  LOP3.LUT R0, R17, 0x1, RZ, 0xfc, !PT ;  /* 0x0000000111007812 */ /* 0x004fca00078efcff */
[----:B------:R0:W-:Y:S04]  /*11c0*/  STL [R1+0x50], R0 ;  /* 0x0000500001007387 */ /* 0x0001e80000100800 */
[----:B------:R-:W-:Y:S04]  /*11d0*/  STL [R1+0xa4], RZ ;  /* 0x0000a4ff01007387 */ /* 0x000fe80000100800 */
[----:B------:R-:W-:Y:S01]  /*11e0*/  STL [R1+0xc8], R2 ;  /* 0x0000c80201007387 */ /* 0x000fe20000100800 */
[----:B0-----:R-:W-:-:S03]  /*11f0*/  SHF.R.S32.HI R0, RZ, 0x1f, R144 ;  /* 0x0000001fff007819 */ /* 0x001fc60000011490 */
[----:B------:R-:W-:Y:S01]  /*1200*/  STL [R1+0x60], RZ ;  /* 0x000060ff01007387 */ /* 0x000fe20000100800 */
[----:B------:R-:W-:-:S03]  /*1210*/  LOP3.LUT R0, R26, 0x8, R22, 0xf8, !PT ;  /* 0x000000081a007812 */ /* 0x000fc600078ef816 */
[----:B------:R0:W-:Y:S01]  /*1220*/  STL [R1+0x68], R5 ;  /* 0x0000680501007387 */ /* 0x0001e20000100800 */
[----:B------:R-:W-:-:S03]  /*1230*/  LOP3.LUT R0, R0, R21, RZ, 0x3c, !PT ;  /* 0x0000001500007212 */ /* 0x000fc600078e3cff */
[----:B------:R1:W-:Y:S01]  /*1240*/  STL [R1+0x6c], R3 ;  /* 0x00006c0301007387 */ /* 0x0003e20000100800 */
[C---:B0-----:R-:W-:Y:S02]  /*1250*/  VIADD R5, R24.reuse, 0x18 ;  /* 0x0000001818057836 */ /* 0x041fe40000000000 */
[----:B-1----:R-:W-:-:S03]  /*1260*/  VIADD R3, R24, 0x28 ;  /* 0x0000002818037836 */ /* 0x002fc60000000000 */
[----:B------:R0:W-:Y:S04]  /*1270*/  STL [R1+0x70], R5 ;  /* 0x0000700501007387 */ /* 0x0001e80000100800 */
[----:B------:R-:W-:Y:S04]  /*1280*/  STL [R1+0x8c], R9 ;  /* 0x00008c0901007387 */ /* 0x000fe80000100800 */
[----:B------:R1:W-:Y:S01]  /*1290*/  STL [R1+0x74], R3 ;  /* 0x0000740301007387 */ /* 0x0003e20000100800 */
[----:B0-----:R-:W-:-:S03]  /*12a0*/  VIADD R5, R9, 0x18 ;  /* 0x0000001809057836 */ /* 0x001fc60000000000 */
[----:B------:R-:W-:Y:S01]  /*12b0*/  STL [R1+0xc0], R8 ;  /* 0x0000c00801007387 */ /* 0x000fe20000100800 */
[----:B-1----:R-:W-:Y:S02]  /*12c0*/  VIADD R3, R9, 0x20 ;  /* 0x0000002009037836 */ /* 0x002fe40000000000 */
[----:B------:R-:W-:Y:S01]  /*12d0*/  IMAD.IADD R9, R15, 0x1, R0 ;  /* 0x000000010f097824 */ /* 0x000fe200078e0200 */
[----:B------:R0:W-:Y:S01]  /*12e0*/  STL [R1+0xbc], R6 ;  /* 0x0000bc0601007387 */ /* 0x0001e20000100800 */
[----:B------:R-:W-:-:S03]  /*12f0*/  SHF.R.S32.HI R0, RZ, 0x1f, R8 ;  /* 0x0000001fff007819 */ /* 0x000fc60000011408 */
[----:B------:R-:W-:Y:S04]  /*1300*/  STL [R1+0xac], R10 ;  /* 0x0000ac0a01007387 */ /* 0x000fe80000100800 */
[----:B------:R1:W-:Y:S01]  /*1310*/  STL [R1+0xb8], R5 ;  /* 0x0000b80501007387 */ /* 0x0003e20000100800 */
[----:B0-----:R-:W-:-:S03]  /*1320*/  SHF.R.S32.HI R6, RZ, 0x1f, R6 ;  /* 0x0000001fff067819 */ /* 0x001fc60000011406 */
[----:B------:R-:W-:Y:S04]  /*1330*/  STL [R1+0x88], R9 ;  /* 0x0000880901007387 */ /* 0x000fe80000100800 */
[----:B------:R-:W-:Y:S01]  /*1340*/  STL [R1+0xb4], R3 ;  /* 0x0000b40301007387 */ /* 0x000fe20000100800 */
[----:B-1----:R-:W-:-:S03]  /*1350*/  SHF.R.S32.HI R5, RZ, 0x1f, R5 ;  /* 0x0000001fff057819 */ /* 0x002fc60000011405 */
[----:B------:R0:W-:Y:S01]  /*1360*/  STL [R1+0xdc], R0 ;  /* 0x0000dc0001007387 */ /* 0x0001e20000100800 */
[----:B------:R-:W-:-:S03]  /*1370*/  IMAD R2, R11, 0x2, R2 ;  /* 0x000000020b027824 */ /* 0x000fc600078e0202 */
[----:B------:R-:W-:Y:S01]  /*1380*/  STL [R1+0xd8], R6 ;  /* 0x0000d80601007387 */ /* 0x000fe20000100800 */
[----:B0-----:R-:W-:-:S03]  /*1390*/  SHF.R.S32.HI R0, RZ, 0x1f, R3 ;  /* 0x0000001fff007819 */ /* 0x001fc60000011403 */
[----:B------:R-:W-:Y:S04]  /*13a0*/  STL [R1+0xd4], R5 ;  /* 0x0000d40501007387 */ /* 0x000fe80000100800 */
[----:B------:R0:W-:Y:S04]  /*13b0*/  STL [R1+0xd0], R0 ;  /* 0x0000d00001007387 */ /* 0x0001e80000100800 */
[----:B------:R1:W-:Y:S01]  /*13c0*/  STL [R1+0xe0], R2 ;  /* 0x0000e00201007387 */ /* 0x0003e20000100800 */
[----:B0-----:R-:W-:-:S05]  /*13d0*/  IMAD R0, R13, 0x8, R4 ;  /* 0x000000080d007824 */ /* 0x001fca00078e0204 */
[----:B------:R1:W-:Y:S01]  /*13e0*/  STL [R1+0xe8], R0 ;  /* 0x0000e80001007387 */ /* 0x0003e20000100800 */
[----:B------:R-:W-:-:S07]  /*13f0*/  IMAD.MOV.U32 R17, RZ, RZ, RZ ;  /* 0x000000ffff117224 */ /* 0x000fce00078e00ff */
.L_x_9906:
[----:B012-4-:R-:W0:Y:S02]  /*1400*/  LDC.64 R2, c[0x0][0xc88] ;  /* 0x00032200ff027b82 */ /* 0x017e240000000a00 */
        /* <DEDUP_REMOVED lines=9> */
[----:B------:R-:W-:Y:S01]  /*14a0*/  IMAD.MOV.U32 R71, RZ, RZ, RZ ;  /* 0x000000ffff477224 */ /* 0x000fe200078e00ff */
[----:B------:R-:W-:-:S02]  /*14b0*/  ISETP.NE.AND.EX P1, PT, RZ, UR5, PT, P1 ;  /* 0x00000005ff007c0c */ /* 0x000fc4000bf25310 */
[----:B------:R-:W-:Y:S02]  /*14c0*/  ISETP.NE.AND.EX P0, PT, RZ, UR7, PT, P0 ;  /* 0x00000007ff007c0c */ /* 0x000fe4000bf05300 */
[----:B--2---:R-:W-:Y:S01]  /*14d0*/  SHF.R.S32.HI R0, RZ, 0x1f, R27 ;  /* 0x0000001fff007819 */ /* 0x004fe2000001141b */
[----:B------:R-:W-:-:S08]  /*14e0*/  IMAD.SHL.U32 R29, R27, 0x4, RZ ;  /* 0x000000041b1d7824 */ /* 0x000fd000078e00ff */
[C---:B------:R-:W-:Y:S01]  /*14f0*/  @P1 LEA R4, P2, R27.reuse, UR4, 0x2 ;  /* 0x000000041b041c11 */ /* 0x040fe2000f8410ff */
[----:B------:R0:W-:Y:S01]  /*1500*/  STL [R1+0x98], R27 ;  /* 0x0000981b01007387 */ /* 0x0001e20000100800 */
[C-C-:B------:R-:W-:Y:S02]  /*1510*/  SHF.L.U64.HI R28, R27.reuse, 0x2, R0.reuse ;  /* 0x000000021b1c7819 */ /* 0x140fe40000010200 */
[----:B------:R-:W-:Y:S01]  /*1520*/  @P1 LEA.HI.X R5, R27, UR5, R0, 0x2, P2 ;  /* 0x000000051b051c11 */ /* 0x000fe200090f1400 */
[----:B------:R-:W-:Y:S01]  /*1530*/  ULDC UR4, c[0x0][0x288] ;  /* 0x0000a20000047ab9 */ /* 0x000fe20000000800 */
[----:B------:R-:W-:Y:S01]  /*1540*/  ISETP.NE.U32.AND P2, PT, RZ, UR8, PT ;  /* 0x00000008ff007c0c */ /* 0x000fe2000bf45070 */
[----:B------:R0:W-:Y:S01]  /*1550*/  STL [R1+0xc4], R0 ;  /* 0x0000c40001007387 */ /* 0x0001e20000100800 */
[C---:B------:R-:W-:Y:S02]  /*1560*/  IADD3 R8, P3, R29.reuse, UR6, RZ ;  /* 0x000000061d087c10 */ /* 0x040fe4000ff7e0ff */
[----:B------:R-:W-:Y:S01]  /*1570*/  ISETP.NE.AND.EX P2, PT, RZ, UR9, PT, P2 ;  /* 0x00000009ff007c0c */ /* 0x000fe2000bf45320 */
[----:B------:R0:W5:Y:S01]  /*1580*/  @P1 LDG.E R11, desc[UR60][R4.64] ;  /* 0x0000003c040b1981 */ /* 0x000162000c1e1900 */
[----:B------:R-:W-:Y:S01]  /*1590*/  IMAD.U32 R112, RZ, RZ, UR4 ;  /* 0x00000004ff707e24 */ /* 0x000fe2000f8e00ff */
[C---:B------:R-:W-:Y:S01]  /*15a0*/  IADD3.X R9, R28.reuse, UR7, RZ, P3, !PT ;  /* 0x000000071c097c10 */ /* 0x040fe20009ffe4ff */
[----:B------:R-:W-:Y:S01]  /*15b0*/  ULDC.64 UR4, c[0x0][0x418] ;  /* 0x0001060000047ab9 */ /* 0x000fe20000000a00 */
[----:B------:R0:W-:Y:S04]  /*15c0*/  STL [R1+0x9c], R29 ;  /* 0x00009c1d01007387 */ /* 0x0001e80000100800 */
[----:B------:R0:W5:Y:S04]  /*15d0*/  @P0 LDG.E R71, desc[UR60][R8.64] ;  /* 0x0000003c08470981 */ /* 0x000168000c1e1900 */
[----:B------:R-:W-:Y:S01]  /*15e0*/  @P2 IADD3 R6, P1, R29, UR8, RZ ;  /* 0x000000081d062c10 */ /* 0x000fe2000ff3e0ff */
[----:B------:R-:W-:Y:S01]  /*15f0*/  UISETP.NE.U32.AND UP0, UPT, UR4, URZ, UPT ;  /* 0x0000003f0400728c */ /* 0x000fe2000bf05070 */
[----:B------:R0:W-:Y:S02]  /*1600*/  STL [R1+0xa0], R28 ;  /* 0x0000a01c01007387 */ /* 0x0001e40000100800 */
[----:B------:R-:W-:Y:S01]  /*1610*/  @P2 IADD3.X R7, R28, UR9, RZ, P1, !PT ;  /* 0x000000091c072c10 */ /* 0x000fe20008ffe4ff */
[----:B------:R-:W-:-:S04]  /*1620*/  ULDC UR4, c[0x0][0x424] ;  /* 0x0001090000047ab9 */ /* 0x000fc80000000800 */
[----:B------:R0:W5:Y:S01]  /*1630*/  @P2 LDG.E R112, desc[UR60][R6.64] ;  /* 0x0000003c06702981 */ /* 0x000162000c1e1900 */
        /* <DEDUP_REMOVED lines=17> */
.L_x_9761:
[C---:B------:R-:W-:Y:S01]  /*1750*/  LOP3.LUT R32, R110.reuse, 0xffff, RZ, 0xc0, !PT ;  /* 0x0000ffff6e207812 */ /* 0x040fe200078ec0ff */
[----:B------:R-:W-:Y:S01]  /*1760*/  ULDC.64 UR4, c[0x0][0xa20] ;  /* 0x0002880000047ab9 */ /* 0x000fe20000000a00 */
[----:B------:R0:W-:Y:S01]  /*1770*/  STL [R1+0xa8], R109 ;  /* 0x0000a86d01007387 */ /* 0x0001e20000100800 */
[----:B------:R-:W-:Y:S02]  /*1780*/  ISETP.NE.U32.AND P1, PT, RZ, UR4, PT ;  /* 0x00000004ff007c0c */ /* 0x000fe4000bf25070 */
[C---:B------:R-:W-:Y:S01]  /*1790*/  LOP3.LUT R3, R110.reuse, 0xff000000, RZ, 0xc0, !PT ;  /* 0xff0000006e037812 */ /* 0x040fe200078ec0ff */
[----:B------:R0:W-:Y:S01]  /*17a0*/  STL [R1+0x90], R32 ;  /* 0x0000902001007387 */ /* 0x0001e20000100800 */
[----:B------:R-:W-:Y:S02]  /*17b0*/  ISETP.NE.AND.EX P1, PT, RZ, UR5, PT, P1 ;  /* 0x00000005ff007c0c */ /* 0x000fe4000bf25310 */
[----:B------:R-:W-:Y:S02]  /*17c0*/  LOP3.LUT R0, R110, 0xff0000, RZ, 0xc0, !PT ;  /* 0x00ff00006e007812 */ /* 0x000fe400078ec0ff */
[----:B------:R-:W-:-:S04]  /*17d0*/  SHF.R.U32.HI R3, RZ, 0x8, R3 ;  /* 0x00000008ff037819 */ /* 0x000fc80000011603 */
[----:B------:R-:W-:-:S05]  /*17e0*/  LEA.HI R10, R0, R3, RZ, 0x10 ;  /* 0x00000003000a7211 */ /* 0x000fca00078f80ff */
[----:B0-----:R-:W-:Y:S05]  /*17f0*/  @!P1 BRA `(.L_x_9762) ;  /* 0x0000000000109947 */ /* 0x001fea0003800000 */
[----:B------:R-:W-:-:S04]  /*1800*/  IADD3 R4, P0, R29, UR4, RZ ;  /* 0x000000041d047c10 */ /* 0x000fc8000ff1e0ff */
[----:B------:R-:W-:-:S05]  /*1810*/  IADD3.X R5, R28, UR5, RZ, P0, !PT ;  /* 0x000000051c057c10 */ /* 0x000fca00087fe4ff */
[----:B------:R0:W5:Y:S01]  /*1820*/  LDG.E R26, desc[UR60][R4.64] ;  /* 0x0000003c041a7981 */ /* 0x000162000c1e1900 */
[----:B------:R-:W-:Y:S05]  /*1830*/  BRA `(.L_x_9763) ;  /* 0x0000000000107947 */ /* 0x000fea0003800000 */
.L_x_9762:
[----:B------:R-:W-:Y:S05]  /*1840*/  @!P0 BRA `(.L_x_9763) ;  /* 0x00000000000c8947 */ /* 0x000fea0003800000 */
[----:B------:R-:W2:Y:S04]  /*1850*/  LDG.E R3, desc[UR60][R8.64] ;  /* 0x0000003c08037981 */ /* 0x000ea8000c1e1900 */
[----:B------:R-:W2:Y:S02]  /*1860*/  LDG.E R26, desc[UR60][R8.64+0x4] ;  /* 0x0000043c081a7981 */ /* 0x000ea4000c1e1900 */
[----:B--2---:R-:W-:-:S07]  /*1870*/  IMAD.IADD R26, R26, 0x1, -R3 ;  /* 0x000000011a1a7824 */ /* 0x004fce00078e0a03 */
.L_x_9763:
[----:B------:R-:W-:Y:S02]  /*1880*/  ULDC.64 UR4, c[0x0][0xa10] ;  /* 0x0002840000047ab9 */ /* 0x000fe40000000a00 */
[----:B------:R-:W-:-:S04]  /*1890*/  ISETP.NE.U32.AND P0, PT, RZ, UR4, PT ;  /* 0x00000004ff007c0c */ /* 0x000fc8000bf05070 */
[----:B------:R-:W-:Y:S01]  /*18a0*/  ISETP.NE.AND.EX P0, PT, RZ, UR5, PT, P0 ;  /* 0x00000005ff007c0c */ /* 0x000fe2000bf05300 */
[----:B------:R-:W-:-:S12]  /*18b0*/  ULDC.64 UR4, c[0x0][0xa30] ;  /* 0x00028c0000047ab9 */ /* 0x000fd80000000a00 */
[----:B0-----:R-:W0:Y:S01]  /*18c0*/  @P0 LDC.64 R4, c[0x0][0xa10] ;  /* 0x00028400ff040b82 */ /* 0x001e220000000a00 */
[----:B------:R-:W-:-:S04]  /*18d0*/  ISETP.NE.U32.AND P1, PT, RZ, UR4, PT ;  /* 0x00000004ff007c0c */ /* 0x000fc8000bf25070 */
[----:B------:R-:W-:Y:S01]  /*18e0*/  ISETP.NE.AND.EX P1, PT, RZ, UR5, PT, P1 ;  /* 0x00000005ff007c0c */ /* 0x000fe2000bf25310 */
[----:B0-----:R-:W-:-:S05]  /*18f0*/  @P0 IMAD.WIDE R4, R27, 0x4, R4 ;  /* 0x000000041b040825 */ /* 0x001fca00078e0204 */
[----:B------:R-:W2:Y:S04]  /*1900*/  @P0 LDG.E R0, desc[UR60][R4.64] ;  /* 0x0000003c04000981 */ /* 0x000ea8000c1e1900 */
[----:B------:R-:W2:Y:S03]  /*1910*/  @P0 LDG.E R3, desc[UR60][R4.64+0x4] ;  /* 0x0000043c04030981 */ /* 0x000ea6000c1e1900 */
[----:B------:R-:W-:Y:S02]  /*1920*/  @P1 IADD3 R6, P2, R29, UR4, RZ ;  /* 0x000000041d061c10 */ /* 0x000fe4000ff5e0ff */
[----:B-----5:R-:W-:Y:S02]  /*1930*/  MOV R107, R26 ;  /* 0x0000001a006b7202 */ /* 0x020fe40000000f00 */
[----:B------:R-:W-:-:S05]  /*1940*/  @P1 IADD3.X R7, R28, UR5, RZ, P2, !PT ;  /* 0x000000051c071c10 */ /* 0x000fca00097fe4ff */
[----:B------:R0:W5:Y:S01]  /*1950*/  @P1 LDG.E R107, desc[UR60][R6.64] ;  /* 0x0000003c066b1981 */ /* 0x000162000c1e1900 */
[----:B------:R-:W-:Y:S01]  /*1960*/  LOP3.LUT R12, R10, 0xff, RZ, 0xc0, !PT ;  /* 0x000000ff0a0c7812 */ /* 0x000fe200078ec0ff */
[----:B------:R-:W-:Y:S01]  /*1970*/  IMAD.IADD R11, R26, 0x1, -R11 ;  /* 0x000000011a0b7824 */ /* 0x000fe200078e0a0b */
[----:B------:R-:W-:Y:S01]  /*1980*/  SHF.R.U32.HI R8, RZ, 0x10, R10 ;  /* 0x00000010ff087819 */ /* 0x000fe2000001160a */
[----:B------:R-:W-:Y:S01]  /*1990*/  BSSY B0, `(.L_x_9764) ;  /* 0x000002b000007945 */ /* 0x000fe20003800000 */
[----:B------:R-:W-:Y:S01]  /*19a0*/  LOP3.LUT R19, R19, 0xfffffffb, RZ, 0xc0, !PT ;  /* 0xfffffffb13137812 */ /* 0x000fe200078ec0ff */
[----:B------:R0:W-:Y:S04]  /*19b0*/  STL [R1+0xb0], R12 ;  /* 0x0000b00c01007387 */ /* 0x0001e80000100800 */
[----:B------:R0:W-:Y:S01]  /*19c0*/  STL [R1+0x94], R8 ;  /* 0x0000940801007387 */ /* 0x0001e20000100800 */
[----:B--2---:R-:W-:-:S04]  /*19d0*/  @P0 IMAD.IADD R2, R3, 0x1, -R0 ;  /* 0x0000000103020824 */ /* 0x004fc800078e0a00 */
[----:B------:R-:W-:-:S04]  /*19e0*/  IMAD.IADD R116, R11, 0x1, R2 ;  /* 0x000000010b747824 */ /* 0x000fc800078e0202 */
[C---:B------:R-:W-:Y:S01]  /*19f0*/  VIADD R0, R116.reuse, 0x8f ;  /* 0x0000008f74007836 */ /* 0x040fe20000000000 */
[----:B------:R-:W-:-:S03]  /*1a00*/  ISETP.GE.AND P3, PT, R116, 0x1, PT ;  /* 0x000000017400780c */ /* 0x000fc60003f66270 */
[----:B------:R-:W-:-:S05]  /*1a10*/  IMAD.HI R0, R0, 0x38e38e39, RZ ;  /* 0x38e38e3900007827 */ /* 0x000fca00078e02ff */
[----:B------:R-:W-:-:S04]  /*1a20*/  SHF.R.U32.HI R111, RZ, 0x1f, R0 ;  /* 0x0000001fff6f7819 */ /* 0x000fc80000011600 */
[----:B------:R-:W-:Y:S01]  /*1a30*/  LEA.HI.SX32 R111, R0, R111, 0x1b ;  /* 0x0000006f006f7211 */ /* 0x000fe200078fdaff */
[----:B------:R-:W-:Y:S01]  /*1a40*/  IMAD.MOV.U32 R0, RZ, RZ, RZ ;  /* 0x000000ffff007224 */ /* 0x000fe200078e00ff */
[----:B------:R-:W-:Y:S01]  /*1a50*/  @P3 LOP3.LUT R19, R19, 0x4, RZ, 0xfc, !PT ;  /* 0x0000000413133812 */ /* 0x000fe200078efcff */
[----:B0-----:R-:W-:Y:S06]  /*1a60*/  @!P3 BRA `(.L_x_9765) ;  /* 0x000000000074b947 */ /* 0x001fec0003800000 */
        /* <DEDUP_REMOVED lines=29> */
.L_x_9765:
[----:B------:R-:W-:Y:S05]  /*1c40*/  BSYNC B0 ;  /* 0x0000000000007941 */ /* 0x000fea0003800000 */
.L_x_9764:
[----:B------:R-:W-:-:S05]  /*1c50*/  IMAD R3, R12, R0, RZ ;  /* 0x000000000c037224 */ /* 0x000fca00078e02ff */
[C---:B------:R-:W-:Y:S01]  /*1c60*/  VIADDMNMX R0, R3.reuse, R0, R111, PT ;  /* 0x0000000003007246 */ /* 0x040fe2000380016f */
[----:B------:R-:W-:-:S04]  /*1c70*/  IMAD R3, R3, 0x90, -R11 ;  /* 0x0000009003037824 */ /* 0x000fc800078e0a0b */
[----:B------:R-:W-:Y:S01]  /*1c80*/  IMAD R5, R0, 0x90, -R11 ;  /* 0x0000009000057824 */ /* 0x000fe200078e0a0b */
[----:B------:R-:W-:-:S04]  /*1c90*/  VIMNMX R3, RZ, R3, !PT ;  /* 0x00000003ff037248 */ /* 0x000fc80007fe0100 */
[----:B------:R-:W-:Y:S01]  /*1ca0*/  VIMNMX R0, R5, R2, PT ;  /* 0x0000000205007248 */ /* 0x000fe20003fe0100 */
[----:B------:R-:W-:-:S03]  /*1cb0*/  IMAD.WIDE.U32 R84, R3, 0x38e38e39, RZ ;  /* 0x38e38e3903547825 */ /* 0x000fc600078e00ff */
        /* <DEDUP_REMOVED lines=30> */
.L_x_9768:
[----:B------:R-:W-:Y:S05]  /*1ea0*/  BSYNC B6 ;  /* 0x0000000000067941 */ /* 0x000fea0003800000 */
.L_x_9767:
        /* <DEDUP_REMOVED lines=20> */
.L_x_9770:
[----:B------:R-:W-:Y:S05]  /*1ff0*/  BSYNC B6 ;  /* 0x0000000000067941 */ /* 0x000fea0003800000 */
.L_x_9769:
[----:B------:R-:W-:Y:S01]  /*2000*/  ULDC.64 UR4, c[0x0][0x9f8] ;  /* 0x00027e0000047ab9 */ /* 0x000fe20000000a00 */
[----:B------:R-:W-:Y:S01]  /*2010*/  IMAD.MOV.U32 R0, RZ, RZ, R27 ;  /* 0x000000ffff007224 */ /* 0x000fe200078e001b */
[----:B------:R-:W-:Y:S01]  /*2020*/  ISETP.NE.U32.AND P0, PT, RZ, UR4, PT ;  /* 0x00000004ff007c0c */ /* 0x000fe2000bf05070 */
[----:B------:R-:W0:Y:S01]  /*2030*/  S2R R20, SR_TID.X ;  /* 0x0000000000147919 */ /* 0x000e220000002100 */
[----:B------:R-:W1:Y:S02]  /*2040*/  LDC.64 R30, c[0x0][0x300] ;  /* 0x0000c000ff1e7b82 */ /* 0x000e640000000a00 */
[----:B------:R-:W-:Y:S01]  /*2050*/  ISETP.NE.AND.EX P0, PT, RZ, UR5, PT, P0 ;  /* 0x00000005ff007c0c */ /* 0x000fe2000bf05300 */
[----:B------:R-:W-:Y:S01]  /*2060*/  IMAD.IADD R71, R71, 0x1, R26 ;  /* 0x0000000147477824 */ /* 0x000fe200078e021a */
[----:B------:R-:W2:Y:S04]  /*2070*/  LDL.64 R42, [R1+0x48] ;  /* 0x00004800012a7983 */ /* 0x000ea80000100a00 */
[----:B------:R-:W2:Y:S01]  /*2080*/  LDL.64 R40, [R1+0x48] ;  /* 0x0000480001287983 */ /* 0x000ea20000100a00 */
[----:B------:R-:W-:Y:S01]  /*2090*/  SHF.R.S32.HI R23, RZ, 0x1f, R22 ;  /* 0x0000001fff177819 */ /* 0x000fe20000011416 */
[----:B------:R-:W3:Y:S02]  /*20a0*/  LDC.64 R68, c[0x0][0x408] ;  /* 0x00010200ff447b82 */ /* 0x000ee40000000a00 */
[----:B------:R-:W4:Y:S03]  /*20b0*/  LDL R37, [R1+0x58] ;  /* 0x0000580001257983 */ /* 0x000f260000100800 */
[----:B------:R-:W-:Y:S01]  /*20c0*/  @P0 IADD3 R4, P1, R29, UR4, RZ ;  /* 0x000000041d040c10 */ /* 0x000fe2000ff3e0ff */
[----:B------:R-:W4:Y:S01]  /*20d0*/  LDL R38, [R1+0x5c] ;  /* 0x00005c0001267983 */ /* 0x000f220000100800 */
[----:B------:R-:W-:Y:S01]  /*20e0*/  SHF.R.S32.HI R34, RZ, 0x1f, R144 ;  /* 0x0000001fff227819 */ /* 0x000fe20000011490 */
[----:B------:R-:W3:Y:S01]  /*20f0*/  LDC.64 R76, c[0x0][0x3f8] ;  /* 0x0000fe00ff4c7b82 */ /* 0x000ee20000000a00 */
[----:B------:R-:W-:Y:S01]  /*2100*/  @P0 IADD3.X R5, R28, UR5, RZ, P1, !PT ;  /* 0x000000051c050c10 */ /* 0x000fe20008ffe4ff */
[----:B------:R-:W-:-:S04]  /*2110*/  ULDC.64 UR4, c[0x0][0xa08] ;  /* 0x0002820000047ab9 */ /* 0x000fc80000000a00 */
[----:B------:R0:W3:Y:S01]  /*2120*/  @P0 LDG.E R0, desc[UR60][R4.64] ;  /* 0x0000003c04000981 */ /* 0x0000e2000c1e1900 */
[----:B------:R-:W-:Y:S01]  /*2130*/  SHF.R.S32.HI R11, RZ, 0x1f, R71 ;  /* 0x0000001fff0b7819 */ /* 0x000fe20000011447 */
[-C--:B-1----:R-:W-:Y:S01]  /*2140*/  IMAD.WIDE.U32 R6, R71, R30.reuse, RZ ;  /* 0x0000001e47067225 */ /* 0x082fe200078e00ff */
[----:B------:R-:W-:Y:S01]  /*2150*/  ISETP.NE.U32.AND P0, PT, RZ, UR4, PT ;  /* 0x00000004ff007c0c */ /* 0x000fe2000bf05070 */
[----:B------:R-:W1:Y:S02]  /*2160*/  LDC R13, c[0x0][0x3f4] ;  /* 0x0000fd00ff0d7b82 */ /* 0x000e640000000800 */
[----:B------:R-:W-:Y:S01]  /*2170*/  IMAD R8, R11, R30, RZ ;  /* 0x0000001e0b087224 */ /* 0x000fe200078e02ff */
[----:B0-----:R-:W-:Y:S01]  /*2180*/  SHF.R.U32.HI R36, RZ, 0x7, R20 ;  /* 0x00000007ff247819 */ /* 0x001fe20000011614 */
[----:B------:R-:W-:Y:S01]  /*2190*/  VIADD R9, R20, 0xffffff80 ;  /* 0xffffff8014097836 */ /* 0x000fe20000000000 */
[----:B------:R-:W-:Y:S01]  /*21a0*/  ISETP.NE.AND.EX P0, PT, RZ, UR5, PT, P0 ;  /* 0x00000005ff007c0c */ /* 0x000fe2000bf05300 */
[----:B------:R-:W-:Y:S01]  /*21b0*/  IMAD R3, R71, R31, R8 ;  /* 0x0000001f47037224 */ /* 0x000fe200078e0208 */
[----:B------:R-:W-:Y:S01]  /*21c0*/  ULDC.64 UR4, c[0x0][0x308] ;  /* 0x0000c20000047ab9 */ /* 0x000fe20000000a00 */
[----:B------:R-:W-:-:S02]  /*21d0*/  ISETP.NE.AND P6, PT, R36, 0x1, PT ;  /* 0x000000012400780c */ /* 0x000fc40003fc5270 */
[----:B------:R-:W-:Y:S01]  /*21e0*/  SHF.R.S32.HI R8, RZ, 0x1f, R9 ;  /* 0x0000001fff087819 */ /* 0x000fe20000011409 */
[----:B------:R-:W-:-:S03]  /*21f0*/  IMAD.IADD R7, R7, 0x1, R3 ;  /* 0x0000000107077824 */ /* 0x000fc600078e0203 */
[----:B------:R-:W-:-:S04]  /*2200*/  LEA.HI R8, R8, R9, RZ, 0x2 ;  /* 0x0000000908087211 */ /* 0x000fc800078f10ff */
[--C-:B------:R-:W-:Y:S02]  /*2210*/  SHF.R.S32.HI R78, RZ, 0x2, R8.reuse ;  /* 0x00000002ff4e7819 */ /* 0x100fe40000011408 */
[----:B------:R-:W-:-:S04]  /*2220*/  SHF.R.S32.HI R5, RZ, 0x1f, R8 ;  /* 0x0000001fff057819 */ /* 0x000fc80000011408 */
[----:B------:R-:W-:Y:S01]  /*2230*/  LEA.HI R8, R5, R78, RZ, 0x2 ;  /* 0x0000004e05087211 */ /* 0x000fe200078f10ff */
[----:B------:R-:W-:-:S04]  /*2240*/  IMAD.WIDE.U32 R4, R32, UR4, R6 ;  /* 0x0000000420047c25 */ /* 0x000fc8000f8e0006 */
[----:B------:R-:W-:Y:S01]  /*2250*/  IMAD R5, R32, UR5, R5 ;  /* 0x0000000520057c24 */ /* 0x000fe2000f8e0205 */
[----:B------:R-:W-:Y:S01]  /*2260*/  ULDC.64 UR4, c[0x0][0x310] ;  /* 0x0000c40000047ab9 */ /* 0x000fe20000000a00 */
[----:B------:R-:W-:-:S04]  /*2270*/  IMAD R6, R34, R30, RZ ;  /* 0x0000001e22067224 */ /* 0x000fc800078e02ff */
[----:B------:R-:W-:Y:S01]  /*2280*/  IMAD R6, R144, R31, R6 ;  /* 0x0000001f90067224 */ /* 0x000fe200078e0206 */
[----:B---3--:R-:W-:Y:S02]  /*2290*/  SHF.R.S32.HI R3, RZ, 0x1f, R0 ;  /* 0x0000001fff037819 */ /* 0x008fe40000011400 */
[----:B------:R-:W-:Y:S02]  /*22a0*/  SEL R21, R0, RZ, !P0 ;  /* 0x000000ff00157207 */ /* 0x000fe40004000000 */
[----:B------:R-:W-:Y:S02]  /*22b0*/  SEL R91, R3, RZ, !P0 ;  /* 0x000000ff035b7207 */ /* 0x000fe40004000000 */
[----:B------:R-:W-:Y:S01]  /*22c0*/  LOP3.LUT R3, R8, 0xfffffffc, RZ, 0xc0, !PT ;  /* 0xfffffffc08037812 */ /* 0x000fe200078ec0ff */
[----:B------:R-:W-:-:S04]  /*22d0*/  IMAD.WIDE.U32 R26, R21, UR4, R4 ;  /* 0x00000004151a7c25 */ /* 0x000fc8000f8e0004 */
[----:B------:R-:W-:Y:S02]  /*22e0*/  IMAD R0, R91, UR4, RZ ;  /* 0x000000045b007c24 */ /* 0x000fe4000f8e02ff */
[----:B------:R-:W-:Y:S02]  /*22f0*/  IMAD.IADD R78, R78, 0x1, -R3 ;  /* 0x000000014e4e7824 */ /* 0x000fe400078e0a03 */
[----:B------:R-:W-:Y:S01]  /*2300*/  IMAD R3, R21, UR5, R0 ;  /* 0x0000000515037c24 */ /* 0x000fe2000f8e0200 */
[----:B------:R-:W-:Y:S05]  /*2310*/  @!P6 WARPSYNC.ALL ;  /* 0x000000000000e948 */ /* 0x000fea0003800000 */
[----:B------:R-:W-:Y:S01]  /*2320*/  ULDC.64 UR4, c[0x0][0x330] ;  /* 0x0000cc0000047ab9 */ /* 0x000fe20000000a00 */
[----:B------:R-:W-:-:S04]  /*2330*/  IMAD.WIDE.U32 R4, R144, R30, R22 ;  /* 0x0000001e90047225 */ /* 0x000fc800078e0016 */
[----:B------:R-:W-:Y:S01]  /*2340*/  IMAD R8, R34, R68, RZ ;  /* 0x0000004422087224 */ /* 0x000fe200078e02ff */
[----:B------:R-:W-:Y:S01]  /*2350*/  IADD3 R97, P0, R26, R4, RZ ;  /* 0x000000041a617210 */ /* 0x000fe20007f1e0ff */
[----:B------:R-:W-:Y:S01]  /*2360*/  IMAD.WIDE.U32 R28, R32, UR4, R22 ;  /* 0x00000004201c7c25 */ /* 0x000fe2000f8e0016 */
[----:B------:R-:W-:Y:S01]  /*2370*/  ULDC UR4, c[0x0][0x2f4] ;  /* 0x0000bd0000047ab9 */ /* 0x000fe20000000800 */
[----:B------:R-:W-:Y:S01]  /*2380*/  LOP3.LUT P2, RZ, R78, 0x2, RZ, 0xc0, !PT ;  /* 0x000000024eff7812 */ /* 0x000fe2000784c0ff */
[----:B------:R-:W-:Y:S01]  /*2390*/  ULDC.64 UR6, c[0x0][0x338] ;  /* 0x0000ce0000067ab9 */ /* 0x000fe20000000a00 */
[----:B------:R-:W-:Y:S02]  /*23a0*/  IMAD R29, R32, UR5, R29 ;  /* 0x00000005201d7c24 */ /* 0x000fe4000f8e021d */
[----:B------:R-:W3:Y:S01]  /*23b0*/  LDL R32, [R1+0x54] ;  /* 0x0000540001207983 */ /* 0x000ee20000100800 */
[----:B------:R-:W-:Y:S02]  /*23c0*/  VIADD R0, R22, 0x10 ;  /* 0x0000001016007836 */ /* 0x000fe40000000000 */
[----:B------:R-:W-:-:S03]  /*23d0*/  IMAD.IADD R3, R27, 0x1, R3 ;  /* 0x000000011b037824 */ /* 0x000fc600078e0203 */
[----:B------:R-:W-:Y:S02]  /*23e0*/  ISETP.GE.AND P1, PT, R0, UR4, PT ;  /* 0x0000000400007c0c */ /* 0x000fe4000bf26270 */
[----:B------:R-:W-:Y:S02]  /*23f0*/  IADD3.X R96, R3, R5, R6, P0, !PT ;  /* 0x0000000503607210 */ /* 0x000fe400007fe406 */
[----:B------:R-:W-:Y:S02]  /*2400*/  SEL R5, RZ, 0xffffffff, P1 ;  /* 0xffffffffff057807 */ /* 0x000fe40000800000 */
[C---:B------:R-:W-:Y:S01]  /*2410*/  ISETP.GE.AND P0, PT, R22.reuse, UR4, PT ;  /* 0x0000000416007c0c */ /* 0x040fe2000bf06270 */
[C---:B------:R-:W-:Y:S02]  /*2420*/  VIADD R4, R22.reuse, 0x20 ;  /* 0x0000002016047836 */ /* 0x040fe40000000000 */
[----:B------:R-:W-:Y:S01]  /*2430*/  IMAD.SHL.U32 R7, R5, 0x2, RZ ;  /* 0x0000000205077824 */ /* 0x000fe200078e00ff */
[----:B------:R-:W-:Y:S01]  /*2440*/  SEL R6, RZ, 0x1, P0 ;  /* 0x00000001ff067807 */ /* 0x000fe20000000000 */
[----:B------:R-:W-:Y:S01]  /*2450*/  VIADD R5, R22, 0x30 ;  /* 0x0000003016057836 */ /* 0x000fe20000000000 */
[----:B------:R-:W-:-:S02]  /*2460*/  ISETP.GE.AND P0, PT, R4, UR4, PT ;  /* 0x0000000404007c0c */ /* 0x000fc4000bf06270 */
[----:B------:R-:W-:Y:S01]  /*2470*/  LOP3.LUT R7, R7, 0x2, R6, 0xe2, !PT ;  /* 0x0000000207077812 */ /* 0x000fe200078ee206 */
[----:B------:R-:W-:Y:S01]  /*2480*/  VIADD R6, R22, 0x40 ;  /* 0x0000004016067836 */ /* 0x000fe20000000000 */
[----:B------:R-:W-:Y:S01]  /*2490*/  ISETP.GE.AND P1, PT, R5, UR4, PT ;  /* 0x0000000405007c0c */ /* 0x000fe2000bf26270 */
[----:B------:R-:W-:Y:S01]  /*24a0*/  IMAD R15, R144, R69, R8 ;  /* 0x00000045900f7224 */ /* 0x000fe200078e0208 */
[----:B------:R-:W-:Y:S02]  /*24b0*/  SEL R8, RZ, 0x4, P0 ;  /* 0x00000004ff087807 */ /* 0x000fe40000000000 */
[----:B------:R-:W-:Y:S02]  /*24c0*/  SEL R9, RZ, 0x8, P1 ;  /* 0x00000008ff097807 */ /* 0x000fe40000800000 */
[----:B------:R-:W-:Y:S02]  /*24d0*/  ISETP.GE.AND P0, PT, R6, UR4, PT ;  /* 0x0000000406007c0c */ /* 0x000fe4000bf06270 */
[----:B------:R-:W-:-:S02]  /*24e0*/  LOP3.LUT R7, R9, R7, R8, 0xfe, !PT ;  /* 0x0000000709077212 */ /* 0x000fc400078efe08 */
[----:B------:R-:W-:Y:S02]  /*24f0*/  SEL R10, RZ, 0x10, P0 ;  /* 0x00000010ff0a7807 */ /* 0x000fe40000000000 */
[----:B-1----:R-:W-:Y:S02]  /*2500*/  ISETP.GE.AND P0, PT, R22, R13, PT ;  /* 0x0000000d1600720c */ /* 0x002fe40003f06270 */
[----:B------:R-:W-:Y:S01]  /*2510*/  LOP3.LUT R10, R7, R10, RZ, 0xfc, !PT ;  /* 0x0000000a070a7212 */ /* 0x000fe200078efcff */
[----:B------:R-:W-:Y:S01]  /*2520*/  IMAD R7, R34, R76, RZ ;  /* 0x0000004c22077224 */ /* 0x000fe200078e02ff */
[----:B------:R-:W-:-:S03]  /*2530*/  LOP3.LUT R19, R19, 0xfffffffd, RZ, 0xc0, !PT ;  /* 0xfffffffd13137812 */ /* 0x000fc600078ec0ff */
[----:B------:R-:W-:Y:S01]  /*2540*/  IMAD R33, R144, R77, R7 ;  /* 0x0000004d90217224 */ /* 0x000fe200078e0207 */
[----:B------:R-:W-:Y:S02]  /*2550*/  SEL R7, R13, RZ, P0 ;  /* 0x000000ff0d077207 */ /* 0x000fe40000000000 */
[----:B------:R-:W-:Y:S01]  /*2560*/  @P2 LOP3.LUT R19, R19, 0x2, RZ, 0xfc, !PT ;  /* 0x0000000213132812 */ /* 0x000fe200078efcff */
[----:B--2---:R-:W-:Y:S01]  /*2570*/  IMAD.MOV.U32 R40, RZ, RZ, R42 ;  /* 0x000000ffff287224 */ /* 0x004fe200078e002a */
[-C--:B------:R-:W-:Y:S01]  /*2580*/  ISETP.GE.AND P2, PT, R4, R13.reuse, PT ;  /* 0x0000000d0400720c */ /* 0x080fe20003f46270 */
[----:B------:R-:W-:Y:S01]  /*2590*/  IMAD.IADD R8, R22, 0x1, R7 ;  /* 0x0000000116087824 */ /* 0x000fe200078e0207 */
[----:B------:R-:W-:Y:S02]  /*25a0*/  ISETP.GE.AND P1, PT, R0, R13, PT ;  /* 0x0000000d0000720c */ /* 0x000fe40003f26270 */
[----:B------:R-:W-:Y:S02]  /*25b0*/  SEL R7, R13, RZ, P2 ;  /* 0x000000ff0d077207 */ /* 0x000fe40001000000 */
[----:B------:R-:W-:-:S02]  /*25c0*/  SHF.R.S32.HI R41, RZ, 0x1f, R40 ;  /* 0x0000001fff297819 */ /* 0x000fc40000011428 */
[----:B------:R-:W-:Y:S01]  /*25d0*/  SEL R9, R13, RZ, P1 ;  /* 0x000000ff0d097207 */ /* 0x000fe20000800000 */
[----:B------:R-:W-:Y:S02]  /*25e0*/  IMAD R91, R91, UR6, RZ ;  /* 0x000000065b5b7c24 */ /* 0x000fe4000f8e02ff */
[----:B------:R-:W-:Y:S02]  /*25f0*/  IMAD.IADD R20, R4, 0x1, R7 ;  /* 0x0000000104147824 */ /* 0x000fe400078e0207 */
[----:B------:R-:W-:-:S04]  /*2600*/  IMAD.WIDE.U32 R64, R144, R68, R22 ;  /* 0x0000004490407225 */ /* 0x000fc800078e0016 */
[----:B------:R-:W-:-:S04]  /*2610*/  IMAD.WIDE.U32 R66, R144, R68, R40 ;  /* 0x0000004490427225 */ /* 0x000fc800078e0028 */
[----:B------:R-:W-:Y:S01]  /*2620*/  IMAD.IADD R14, R0, 0x1, R9 ;  /* 0x00000001000e7824 */ /* 0x000fe200078e0209 */
[----:B------:R-:W-:Y:S01]  /*2630*/  SHF.R.S32.HI R9, RZ, 0x1f, R8 ;  /* 0x0000001fff097819 */ /* 0x000fe20000011408 */
[C---:B------:R-:W-:Y:S02]  /*2640*/  IMAD R91, R21.reuse, UR7, R91 ;  /* 0x00000007155b7c24 */ /* 0x040fe4000f8e025b */
[----:B------:R-:W-:Y:S01]  /*2650*/  IMAD.WIDE.U32 R28, R21, UR6, R28 ;  /* 0x00000006151c7c25 */ /* 0x000fe2000f8e001c */
[----:B------:R-:W-:-:S03]  /*2660*/  SHF.R.S32.HI R21, RZ, 0x1f, R20 ;  /* 0x0000001fff157819 */ /* 0x000fc60000011414 */
[----:B------:R-:W-:Y:S02]  /*2670*/  IMAD.IADD R65, R65, 0x1, R15 ;  /* 0x0000000141417824 */ /* 0x000fe400078e020f */
[----:B------:R-:W-:Y:S01]  /*2680*/  IMAD.IADD R67, R15, 0x1, R67 ;  /* 0x000000010f437824 */ /* 0x000fe200078e0243 */
[----:B------:R-:W-:Y:S01]  /*2690*/  SHF.R.S32.HI R15, RZ, 0x1f, R14 ;  /* 0x0000001fff0f7819 */ /* 0x000fe2000001140e */
[C---:B------:R-:W-:Y:S01]  /*26a0*/  IMAD.WIDE.U32 R72, R144.reuse, R76, R22 ;  /* 0x0000004c90487225 */ /* 0x040fe200078e0016 */
[CC--:B------:R-:W-:Y:S02]  /*26b0*/  LEA.HI R7, R9.reuse, R8.reuse, RZ, 0x3 ;  /* 0x0000000809077211 */ /* 0x0c0fe400078f18ff */
[----:B------:R-:W-:Y:S01]  /*26c0*/  LEA.HI R12, R9, R8, RZ, 0x5 ;  /* 0x00000008090c7211 */ /* 0x000fe200078f28ff */
[----:B------:R-:W-:Y:S01]  /*26d0*/  IMAD.WIDE.U32 R74, R144, R76, R40 ;  /* 0x0000004c904a7225 */ /* 0x000fe200078e0028 */
[CC--:B------:R-:W-:Y:S02]  /*26e0*/  LEA.HI R9, R21.reuse, R20.reuse, RZ, 0x3 ;  /* 0x0000001415097211 */ /* 0x0c0fe400078f18ff */
[----:B------:R-:W-:-:S02]  /*26f0*/  LEA.HI R20, R21, R20, RZ, 0x5 ;  /* 0x0000001415147211 */ /* 0x000fc400078f28ff */
[-C--:B------:R-:W-:Y:S01]  /*2700*/  LEA.HI R8, R15, R14.reuse, RZ, 0x3 ;  /* 0x0000000e0f087211 */ /* 0x080fe200078f18ff */
[----:B------:R-:W-:Y:S01]  /*2710*/  IMAD.IADD R73, R73, 0x1, R33 ;  /* 0x0000000149497824 */ /* 0x000fe200078e0221 */
[----:B------:R-:W-:Y:S01]  /*2720*/  LEA.HI R15, R15, R14, RZ, 0x5 ;  /* 0x0000000e0f0f7211 */ /* 0x000fe200078f28ff */
[----:B------:R-:W-:Y:S01]  /*2730*/  IMAD.IADD R75, R33, 0x1, R75 ;  /* 0x00000001214b7824 */ /* 0x000fe200078e024b */
[----:B------:R-:W-:Y:S02]  /*2740*/  SHF.R.S32.HI R14, RZ, 0x5, R12 ;  /* 0x00000005ff0e7819 */ /* 0x000fe4000001140c */
[----:B------:R-:W-:Y:S01]  /*2750*/  SHF.R.S32.HI R33, RZ, 0x5, R20 ;  /* 0x00000005ff217819 */ /* 0x000fe20000011414 */
[----:B------:R0:W-:Y:S01]  /*2760*/  STL [R1+0x4c], R41 ;  /* 0x00004c2901007387 */ /* 0x0001e20000100800 */
[----:B-----5:R-:W-:Y:S01]  /*2770*/  SHF.R.S32.HI R35, RZ, 0x1f, R107 ;  /* 0x0000001fff237819 */ /* 0x020fe2000001146b */
[----:B------:R-:W-:Y:S01]  /*2780*/  VIADD R83, R22, 0x50 ;  /* 0x0000005016537836 */ /* 0x000fe20000000000 */
[----:B------:R-:W-:Y:S01]  /*2790*/  LOP3.LUT R19, R19, 0xfffffffe, RZ, 0xc0, !PT ;  /* 0xfffffffe13137812 */ /* 0x000fe200078ec0ff */
[--C-:B----4-:R-:W-:Y:S01]  /*27a0*/  IMAD R33, R33, 0x1200, R38.reuse ;  /* 0x0000120021217824 */ /* 0x110fe200078e0226 */
[----:B------:R-:W-:Y:S01]  /*27b0*/  SHF.R.S32.HI R21, RZ, 0x5, R15 ;  /* 0x00000005ff157819 */ /* 0x000fe2000001140f */
[----:B------:R-:W-:Y:S01]  /*27c0*/  IMAD R14, R14, 0x1200, R38 ;  /* 0x000012000e0e7824 */ /* 0x000fe200078e0226 */
[----:B------:R-:W-:-:S02]  /*27d0*/  @P2 LOP3.LUT R19, R19, 0x1, RZ, 0xfc, !PT ;  /* 0x0000000113132812 */ /* 0x000fc400078efcff */
[----:B------:R-:W-:Y:S01]  /*27e0*/  ISETP.GE.AND P2, PT, R83, UR4, PT ;  /* 0x0000000453007c0c */ /* 0x000fe2000bf46270 */
[----:B------:R-:W-:Y:S01]  /*27f0*/  IMAD R21, R21, 0x1200, R38 ;  /* 0x0000120015157824 */ /* 0x000fe200078e0226 */
[----:B------:R-:W-:Y:S01]  /*2800*/  LOP3.LUT R81, R7, 0xfffffff8, RZ, 0xc0, !PT ;  /* 0xfffffff807517812 */ /* 0x000fe200078ec0ff */
[----:B------:R-:W-:Y:S01]  /*2810*/  IMAD R99, R69, 0x90, RZ ;  /* 0x0000009045637824 */ /* 0x000fe200078e02ff */
[----:B------:R-:W-:Y:S01]  /*2820*/  LOP3.LUT R80, R8, 0xfffffff8, RZ, 0xc0, !PT ;  /* 0xfffffff808507812 */ /* 0x000fe200078ec0ff */
[----:B------:R-:W-:Y:S01]  /*2830*/  IMAD.WIDE.U32 R64, R107, R68, R64 ;  /* 0x000000446b407225 */ /* 0x000fe200078e0040 */
[----:B------:R-:W-:-:S03]  /*2840*/  LOP3.LUT R79, R9, 0xfffffff8, RZ, 0xc0, !PT ;  /* 0xfffffff8094f7812 */ /* 0x000fc600078ec0ff */
[----:B------:R-:W-:-:S04]  /*2850*/  IMAD.WIDE.U32 R66, R107, R68, R66 ;  /* 0x000000446b427225 */ /* 0x000fc800078e0042 */
[----:B------:R-:W-:-:S04]  /*2860*/  IMAD.WIDE.U32 R72, R107, R76, R72 ;  /* 0x0000004c6b487225 */ /* 0x000fc800078e0048 */
[----:B------:R-:W-:Y:S01]  /*2870*/  IMAD.WIDE.U32 R74, R107, R76, R74 ;  /* 0x0000004c6b4a7225 */ /* 0x000fe200078e004a */
[----:B------:R-:W-:-:S03]  /*2880*/  IADD3 R115, R36, 0x8, RZ ;  /* 0x0000000824737810 */ /* 0x000fc60007ffe0ff */
[----:B------:R-:W-:Y:S01]  /*2890*/  IMAD.SHL.U32 R110, R13, 0x2, RZ ;  /* 0x000000020d6e7824 */ /* 0x000fe200078e00ff */
[----:B------:R-:W-:Y:S01]  /*28a0*/  SHF.R.S32.HI R103, RZ, 0x1f, R81 ;  /* 0x0000001fff677819 */ /* 0x000fe20000011451 */
[----:B------:R-:W-:Y:S01]  /*28b0*/  IMAD.IADD R91, R29, 0x1, R91 ;  /* 0x000000011d5b7824 */ /* 0x000fe200078e025b */
[----:B------:R-:W-:Y:S02]  /*28c0*/  SHF.R.S32.HI R102, RZ, 0x1f, R80 ;  /* 0x0000001fff667819 */ /* 0x000fe40000011450 */
[----:B------:R-:W-:Y:S02]  /*28d0*/  SHF.R.S32.HI R101, RZ, 0x1f, R79 ;  /* 0x0000001fff657819 */ /* 0x000fe4000001144f */
[C---:B---3--:R-:W-:Y:S02]  /*28e0*/  LOP3.LUT R12, R32.reuse, 0x18, R7, 0xf8, !PT ;  /* 0x00000018200c7812 */ /* 0x048fe400078ef807 */
[C---:B------:R-:W-:Y:S02]  /*28f0*/  LOP3.LUT R20, R32.reuse, 0x18, R8, 0xf8, !PT ;  /* 0x0000001820147812 */ /* 0x040fe400078ef808 */
[----:B------:R-:W-:-:S02]  /*2900*/  LOP3.LUT R32, R32, 0x18, R9, 0xf8, !PT ;  /* 0x0000001820207812 */ /* 0x000fc400078ef809 */
[-C--:B------:R-:W-:Y:S02]  /*2910*/  LOP3.LUT R15, R12, R37.reuse, RZ, 0x3c, !PT ;  /* 0x000000250c0f7212 */ /* 0x080fe400078e3cff */
[-C--:B------:R-:W-:Y:S01]  /*2920*/  LOP3.LUT R32, R32, R37.reuse, RZ, 0x3c, !PT ;  /* 0x0000002520207212 */ /* 0x080fe200078e3cff */
[----:B------:R-:W-:Y:S01]  /*2930*/  IMAD R12, R35, R68, RZ ;  /* 0x00000044230c7224 */ /* 0x000fe200078e02ff */
[----:B------:R-:W-:Y:S01]  /*2940*/  LOP3.LUT R20, R20, R37, RZ, 0x3c, !PT ;  /* 0x0000002514147212 */ /* 0x000fe200078e3cff */
[----:B------:R-:W-:Y:S02]  /*2950*/  IMAD.IADD R106, R14, 0x1, R15 ;  /* 0x000000010e6a7824 */ /* 0x000fe400078e020f */
[----:B------:R-:W-:Y:S01]  /*2960*/  IMAD.IADD R104, R33, 0x1, R32 ;  /* 0x0000000121687824 */ /* 0x000fe200078e0220 */
[----:B------:R-:W-:Y:S01]  /*2970*/  SEL R15, RZ, 0x20, P2 ;  /* 0x00000020ff0f7807 */ /* 0x000fe20001000000 */
[----:B------:R-:W-:Y:S02]  /*2980*/  IMAD R33, R107, R69, R12 ;  /* 0x000000456b217224 */ /* 0x000fe400078e020c */
[----:B------:R-:W-:Y:S01]  /*2990*/  IMAD R12, R35, R76, RZ ;  /* 0x0000004c230c7224 */ /* 0x000fe200078e02ff */
[----:B------:R-:W-:Y:S01]  /*29a0*/  IADD3 R70, P2, R144, R71, RZ ;  /* 0x0000004790467210 */ /* 0x000fe20007f5e0ff */
[----:B------:R-:W-:Y:S01]  /*29b0*/  IMAD.IADD R105, R21, 0x1, R20 ;  /* 0x0000000115697824 */ /* 0x000fe200078e0214 */
[----:B------:R-:W-:Y:S01]  /*29c0*/  LOP3.LUT R15, R10, R15, RZ, 0xfc, !PT ;  /* 0x0000000f0a0f7212 */ /* 0x000fe200078efcff */
[----:B------:R-:W-:-:S02]  /*29d0*/  IMAD R21, R31, 0x90, RZ ;  /* 0x000000901f157824 */ /* 0x000fc400078e02ff */
[----:B------:R-:W-:Y:S02]  /*29e0*/  IMAD R85, R107, R77, R12 ;  /* 0x0000004d6b557224 */ /* 0x000fe400078e020c */
[----:B------:R-:W-:Y:S02]  /*29f0*/  IMAD R35, R77, 0x90, RZ ;  /* 0x000000904d237824 */ /* 0x000fe400078e02ff */
[----:B------:R-:W-:Y:S01]  /*2a00*/  IMAD.WIDE.U32 R30, R30, 0x90, RZ ;  /* 0x000000901e1e7825 */ /* 0x000fe200078e00ff */
[----:B------:R-:W-:-:S03]  /*2a10*/  LOP3.LUT R12, R15, 0x4, RZ, 0xc0, !PT ;  /* 0x000000040f0c7812 */ /* 0x000fc600078ec0ff */
[----:B------:R-:W-:Y:S01]  /*2a20*/  IMAD.WIDE.U32 R68, R68, 0x90, RZ ;  /* 0x0000009044447825 */ /* 0x000fe200078e00ff */
[----:B------:R-:W-:-:S03]  /*2a30*/  LOP3.LUT R13, R15, 0x8, RZ, 0xc0, !PT ;  /* 0x000000080f0d7812 */ /* 0x000fc600078ec0ff */
[----:B------:R-:W-:Y:S01]  /*2a40*/  IMAD.WIDE.U32 R76, R76, 0x90, RZ ;  /* 0x000000904c4c7825 */ /* 0x000fe200078e00ff */
[----:B------:R-:W-:-:S03]  /*2a50*/  LOP3.LUT R14, R15, 0x10, RZ, 0xc0, !PT ;  /* 0x000000100f0e7812 */ /* 0x000fc600078ec0ff */
[----:B------:R-:W-:Y:S01]  /*2a60*/  IMAD.X R71, R34, 0x1, R11, P2 ;  /* 0x0000000122477824 */ /* 0x000fe200010e060b */
[----:B------:R-:W-:Y:S01]  /*2a70*/  LOP3.LUT R11, R15, 0x2, RZ, 0xc0, !PT ;  /* 0x000000020f0b7812 */ /* 0x000fe200078ec0ff */
[----:B------:R-:W-:Y:S01]  /*2a80*/  IMAD.IADD R87, R73, 0x1, R85 ;  /* 0x0000000149577824 */ /* 0x000fe200078e0255 */
[----:B------:R-:W-:Y:S01]  /*2a90*/  LOP3.LUT R10, R10, 0x1, RZ, 0xc0, !PT ;  /* 0x000000010a0a7812 */ /* 0x000fe200078ec0ff */
[----:B------:R-:W-:Y:S01]  /*2aa0*/  IMAD.IADD R98, R31, 0x1, R21 ;  /* 0x000000011f627824 */ /* 0x000fe200078e0215 */
[----:B------:R-:W-:Y:S01]  /*2ab0*/  LOP3.LUT R15, R15, 0x20, RZ, 0xc0, !PT ;  /* 0x000000200f0f7812 */ /* 0x000fe200078ec0ff */
[----:B------:R-:W-:Y:S02]  /*2ac0*/  IMAD.IADD R99, R69, 0x1, R99 ;  /* 0x0000000145637824 */ /* 0x000fe400078e0263 */
[----:B------:R-:W-:Y:S02]  /*2ad0*/  IMAD.IADD R100, R77, 0x1, R35 ;  /* 0x000000014d647824 */ /* 0x000fe400078e0223 */
[----:B------:R-:W-:-:S02]  /*2ae0*/  IMAD.IADD R88, R65, 0x1, R33 ;  /* 0x0000000141587824 */ /* 0x000fc400078e0221 */
[----:B------:R-:W-:Y:S02]  /*2af0*/  IMAD.IADD R86, R33, 0x1, R67 ;  /* 0x0000000121567824 */ /* 0x000fe400078e0243 */
[----:B------:R-:W-:Y:S01]  /*2b00*/  IMAD.IADD R85, R85, 0x1, R75 ;  /* 0x0000000155557824 */ /* 0x000fe200078e024b */
[----:B0-----:R-:W-:Y:S06]  /*2b10*/  @!P6 BAR.SYNC.DEFER_BLOCKING 0x9, 0x100 ;  /* 0x024400000000eb1d */ /* 0x001fec0000010000 */
.L_x_9826:
[----:B0-----:R-:W2:Y:S01]  /*2b20*/  LDL R20, [R1+0x88] ;  /* 0x0000880001147983 */ /* 0x001ea20000100800 */
[----:B------:R-:W0:Y:S01]  /*2b30*/  LDC R108, c[0x0][0x3f4] ;  /* 0x0000fd00ff6c7b82 */ /* 0x000e220000000800 */
[----:B------:R-:W-:Y:S01]  /*2b40*/  LOP3.LUT P3, RZ, R78, 0x2, RZ, 0xc0, !PT ;  /* 0x000000024eff7812 */ /* 0x000fe2000786c0ff */
[----:B------:R-:W-:Y:S01]  /*2b50*/  VIADD R39, R24, 0xffffffff ;  /* 0xffffffff18277836 */ /* 0x000fe20000000000 */
[----:B------:R-:W-:Y:S05]  /*2b60*/  YIELD ;  /* 0x0000000000007946 */ /* 0x000fea0003800000 */
[----:B-1----:R-:W1:Y:S01]  /*2b70*/  LDC.64 R92, c[0x0][0x2e8] ;  /* 0x0000ba00ff5c7b82 */ /* 0x002e620000000a00 */
[----:B---3--:R-:W-:Y:S01]  /*2b80*/  SHF.R.S32.HI R32, RZ, 0x1f, R39 ;  /* 0x0000001fff207819 */ /* 0x008fe20000011427 */
[-C--:B------:R-:W-:Y:S01]  /*2b90*/  IMAD R21, R98, R39.reuse, RZ ;  /* 0x0000002762157224 */ /* 0x080fe200078e02ff */
[----:B------:R-:W-:Y:S01]  /*2ba0*/  BSSY B0, `(.L_x_9771) ;  /* 0x00003e8000007945 */ /* 0x000fe20003800000 */
[----:B------:R-:W-:-:S04]  /*2bb0*/  IMAD.WIDE.U32 R60, R30, R39, RZ ;  /* 0x000000271e3c7225 */ /* 0x000fc800078e00ff */
[----:B------:R-:W-:Y:S01]  /*2bc0*/  IMAD R33, R32, R30, R21 ;  /* 0x0000001e20217224 */ /* 0x000fe200078e0215 */
[----:B------:R-:W-:-:S03]  /*2bd0*/  IADD3 R21, P2, R97, R60, RZ ;  /* 0x0000003c61157210 */ /* 0x000fc60007f5e0ff */
[----:B------:R-:W-:-:S04]  /*2be0*/  IMAD.IADD R94, R61, 0x1, R33 ;  /* 0x000000013d5e7824 */ /* 0x000fc800078e0221 */
[----:B------:R-:W-:Y:S01]  /*2bf0*/  IMAD.X R24, R94, 0x1, R96, P2 ;  /* 0x000000015e187824 */ /* 0x000fe200010e0660 */
[----:B-1----:R-:W-:-:S04]  /*2c00*/  LEA R36, P2, R21, R92, 0x1 ;  /* 0x0000005c15247211 */ /* 0x002fc800078408ff */
[----:B------:R-:W-:Y:S01]  /*2c10*/  LEA.HI.X R37, R21, R93, R24, 0x1, P2 ;  /* 0x0000005d15257211 */ /* 0x000fe200010f0c18 */
[----:B------:R-:W-:Y:S01]  /*2c20*/  IMAD.MOV.U32 R24, RZ, RZ, R39 ;  /* 0x000000ffff187224 */ /* 0x000fe200078e0027 */
[----:B------:R-:W-:Y:S01]  /*2c30*/  ISETP.GT.AND P2, PT, R39, R84, PT ;  /* 0x000000542700720c */ /* 0x000fe20003f44270 */
[----:B--2---:R-:W-:-:S04]  /*2c40*/  IMAD R82, R17, 0x3600, R20 ;  /* 0x0000360011527824 */ /* 0x004fc800078e0214 */
[C---:B------:R-:W-:Y:S02]  /*2c50*/  VIADD R20, R82.reuse, 0x10 ;  /* 0x0000001052147836 */ /* 0x040fe40000000000 */
[----:B------:R-:W-:Y:S01]  /*2c60*/  @P3 VIADD R20, R82, 0xfffffff0 ;  /* 0xfffffff052143836 */ /* 0x000fe20000000000 */
[----:B0-----:R-:W-:Y:S01]  /*2c70*/  ISETP.GE.AND P3, PT, R108, 0x1, PT ;  /* 0x000000016c00780c */ /* 0x001fe20003f66270 */
[--C-:B------:R-:W-:Y:S02]  /*2c80*/  IMAD R82, R82, 0x2, R25.reuse ;  /* 0x0000000252527824 */ /* 0x100fe400078e0219 */
[----:B------:R-:W-:-:S10]  /*2c90*/  IMAD R21, R20, 0x2, R25 ;  /* 0x0000000214157824 */ /* 0x000fd400078e0219 */
[----:B------:R-:W-:Y:S05]  /*2ca0*/  @!P3 BRA `(.L_x_9772) ;  /* 0x0000003800dcb947 */ /* 0x000fea0003800000 */
[----:B------:R-:W-:Y:S01]  /*2cb0*/  ULDC.U8 UR4, c[0x0][0x410] ;  /* 0x0001040000047ab9 */ /* 0x000fe20000000000 */
[-C--:B------:R-:W-:Y:S01]  /*2cc0*/  IMAD R33, R100, R39.reuse, RZ ;  /* 0x0000002764217224 */ /* 0x080fe200078e02ff */
        /* <DEDUP_REMOVED lines=26> */
[----:B------:R-:W2:Y:S04]  /*2e70*/  LDL.64 R120, [R1+0x48] ;  /* 0x0000480001787983 */ /* 0x000ea80000100a00 */
[----:B------:R-:W3:Y:S04]  /*2e80*/  LDL R118, [R1+0x6c] ;  /* 0x00006c0001767983 */ /* 0x000ee80000100800 */
[----:B------:R-:W4:Y:S04]  /*2e90*/  LDL R117, [R1+0x64] ;  /* 0x0000640001757983 */ /* 0x000f280000100800 */
[----:B------:R-:W4:Y:S04]  /*2ea0*/  LDL R114, [R1+0x70] ;  /* 0x0000700001727983 */ /* 0x000f280000100800 */
[----:B------:R-:W4:Y:S04]  /*2eb0*/  LDL R113, [R1+0x68] ;  /* 0x0000680001717983 */ /* 0x000f280000100800 */
[----:B------:R-:W4:Y:S01]  /*2ec0*/  LDL R95, [R1+0x74] ;  /* 0x00007400015f7983 */ /* 0x000f220000100800 */
[----:B------:R-:W-:Y:S01]  /*2ed0*/  IADD3 R58, P3, R74, R58, RZ ;  /* 0x0000003a4a3a7210 */ /* 0x000fe20007f7e0ff */
[----:B------:R-:W-:Y:S01]  /*2ee0*/  ULDC.64 UR4, c[0x0][0x3e8] ;  /* 0x0000fa0000047ab9 */ /* 0x000fe20000000a00 */
[----:B------:R-:W-:-:S02]  /*2ef0*/  CS2R R62, SRZ ;  /* 0x00000000003e7805 */ /* 0x000fc4000001ff00 */
[----:B------:R-:W-:Y:S01]  /*2f00*/  CS2R R92, SRZ ;  /* 0x00000000005c7805 */ /* 0x000fe2000001ff00 */
        /* <DEDUP_REMOVED lines=18> */
[----:B--2---:R-:W-:-:S13]  /*3030*/  ISETP.GE.AND P3, PT, R120, R108, PT ;  /* 0x0000006c7800720c */ /* 0x004fda0003f66270 */
[----:B------:R0:W5:Y:S04]  /*3040*/  @!P3 LDG.E.64 R62, desc[UR60][R34.64] ;  /* 0x0000003c223eb981 */ /* 0x000168000c1e1b00 */
[----:B------:R0:W5:Y:S01]  /*3050*/  @!P3 LDG.E.64 R92, desc[UR60][R32.64] ;  /* 0x0000003c205cb981 */ /* 0x000162000c1e1b00 */
[----:B---3--:R-:W-:-:S13]  /*3060*/  ISETP.GE.AND P3, PT, R118, R108, PT ;  /* 0x0000006c7600720c */ /* 0x008fda0003f66270 */
[----:B------:R0:W5:Y:S04]  /*3070*/  @!P3 LDG.E.64 R54, desc[UR60][R34.64+0x10] ;  /* 0x0000103c2236b981 */ /* 0x000168000c1e1b00 */
[----:B------:R0:W5:Y:S01]  /*3080*/  @!P3 LDG.E.64 R60, desc[UR60][R32.64+0x10] ;  /* 0x0000103c203cb981 */ /* 0x000162000c1e1b00 */
[----:B----4-:R-:W-:-:S13]  /*3090*/  ISETP.GE.AND P3, PT, R117, R108, PT ;  /* 0x0000006c7500720c */ /* 0x010fda0003f66270 */
[----:B------:R0:W5:Y:S04]  /*30a0*/  @!P3 LDG.E.64 R50, desc[UR60][R34.64+0x20] ;  /* 0x0000203c2232b981 */ /* 0x000168000c1e1b00 */
[----:B------:R0:W5:Y:S01]  /*30b0*/  @!P3 LDG.E.64 R52, desc[UR60][R32.64+0x20] ;  /* 0x0000203c2034b981 */ /* 0x000162000c1e1b00 */
[----:B------:R-:W-:-:S13]  /*30c0*/  ISETP.GE.AND P3, PT, R114, R108, PT ;  /* 0x0000006c7200720c */ /* 0x000fda0003f66270 */
[----:B------:R0:W5:Y:S04]  /*30d0*/  @!P3 LDG.E.64 R46, desc[UR60][R34.64+0x30] ;  /* 0x0000303c222eb981 */ /* 0x000168000c1e1b00 */
[----:B------:R0:W5:Y:S01]  /*30e0*/  @!P3 LDG.E.64 R48, desc[UR60][R32.64+0x30] ;  /* 0x0000303c2030b981 */ /* 0x000162000c1e1b00 */
[----:B------:R-:W-:-:S13]  /*30f0*/  ISETP.GE.AND P3, PT, R113, R108, PT ;  /* 0x0000006c7100720c */ /* 0x000fda0003f66270 */
[----:B------:R0:W5:Y:S04]  /*3100*/  @!P3 LDG.E.64 R42, desc[UR60][R34.64+0x40] ;  /* 0x0000403c222ab981 */ /* 0x000168000c1e1b00 */
[----:B------:R0:W5:Y:S01]  /*3110*/  @!P3 LDG.E.64 R44, desc[UR60][R32.64+0x40] ;  /* 0x0000403c202cb981 */ /* 0x000162000c1e1b00 */
[----:B------:R-:W-:-:S13]  /*3120*/  ISETP.GE.AND P3, PT, R95, R108, PT ;  /* 0x0000006c5f00720c */ /* 0x000fda0003f66270 */
[----:B------:R0:W5:Y:S04]  /*3130*/  @!P3 LDG.E.64 R38, desc[UR60][R34.64+0x50] ;  /* 0x0000503c2226b981 */ /* 0x000168000c1e1b00 */
[----:B------:R0:W5:Y:S02]  /*3140*/  @!P3 LDG.E.64 R40, desc[UR60][R32.64+0x50] ;  /* 0x0000503c2028b981 */ /* 0x000164000c1e1b00 */
.L_x_9775:
[----:B------:R-:W-:Y:S05]  /*3150*/  BSYNC B1 ;  /* 0x0000000000017941 */ /* 0x000fea0003800000 */
.L_x_9774:
[----:B0-----:R-:W2:Y:S01]  /*3160*/  LDL R33, [R1+0x50] ;  /* 0x0000500001217983 */ /* 0x001ea20000100800 */
[----:B-----5:R-:W-:Y:S02]  /*3170*/  IMAD.MOV.U32 R20, RZ, RZ, R38 ;  /* 0x000000ffff147224 */ /* 0x020fe400078e0026 */
        /* <DEDUP_REMOVED lines=36> */
[----:B------:R-:W-:Y:S02]  /*33c0*/  PRMT R124, R124, 0x5410, R20 ;  /* 0x000054107c7c7816 */ /* 0x000fe40000000014 */
[----:B--2---:R-:W-:-:S13]  /*33d0*/  ISETP.NE.AND P3, PT, R33, 0x3, PT ;  /* 0x000000032100780c */ /* 0x004fda0003f65270 */
[----:B------:R-:W-:Y:S05]  /*33e0*/  @!P3 BRA `(.L_x_9776) ;  /* 0x000000000004b947 */ /* 0x000fea0003800000 */
[----:B------:R-:W-:Y:S01]  /*33f0*/  BPT.TRAP 0x1 ;  /* 0x000000040000795c */ /* 0x000fe20000300000 */
.L_x_9776:
[----:B------:R-:W-:Y:S01]  /*3400*/  IMAD R20, R17, 0x8, R16 ;  /* 0x0000000811147824 */ /* 0x000fe200078e0210 */
[----:B------:R-:W-:Y:S01]  /*3410*/  SHF.L.U32 R90, R156, 0x1f, RZ ;  /* 0x0000001f9c5a7819 */ /* 0x000fe200000006ff */
[----:B------:R-:W-:Y:S03]  /*3420*/  BSSY B1, `(.L_x_9777) ;  /* 0x0000003000017945 */ /* 0x000fe60003800000 */
[----:B------:R-:W0:Y:S02]  /*3430*/  SYNCS.PHASECHK.TRANS64.TRYWAIT P5, [R20+URZ+0x31c90], R90 ;  /* 0x031c905a140075a7 */ /* 0x000e2400080a017f */
[----:B0-----:R-:W-:Y:S05]  /*3440*/  @!P5 BRA `(.L_x_9778) ;  /* 0x000001d400a4d947 */ /* 0x001fea0003800000 */
.L_x_10075:
[----:B------:R-:W-:Y:S05]  /*3450*/  BSYNC B1 ;  /* 0x0000000000017941 */ /* 0x000fea0003800000 */
.L_x_9777:
[----:B------:R-:W-:Y:S05]  /*3460*/  @P4 BRA `(.L_x_9779) ;  /* 0x00000034006c4947 */ /* 0x000fea0003800000 */
[----:B------:R-:W-:Y:S01]  /*3470*/  ISETP.NE.AND P4, PT, R10, RZ, PT ;  /* 0x000000ff0a00720c */ /* 0x000fe20003f85270 */
[----:B------:R-:W-:-:S12]  /*3480*/  BSSY B1, `(.L_x_9780) ;  /* 0x0000033000017945 */ /* 0x000fd80003800000 */
[----:B------:R-:W-:Y:S05]  /*3490*/  @!P4 BRA `(.L_x_9781) ;  /* 0x0000000000c4c947 */ /* 0x000fea0003800000 */
[----:B------:R-:W2:Y:S01]  /*34a0*/  LDL.64 R56, [R1+0x48] ;  /* 0x0000480001387983 */ /* 0x000ea20000100a00 */
[----:B------:R-:W-:Y:S03]  /*34b0*/  BSSY B2, `(.L_x_9782) ;  /* 0x000002e000027945 */ /* 0x000fe60003800000 */
[----:B------:R1:W3:Y:S01]  /*34c0*/  LDS.128 R32, [R82+0x16800] ;  /* 0x0168000052207984 */ /* 0x0002e20000000c00 */
[----:B--2---:R-:W-:-:S13]  /*34d0*/  ISETP.GE.AND P4, PT, R56, R108, PT ;  /* 0x0000006c3800720c */ /* 0x004fda0003f86270 */
[----:B-1-3--:R-:W-:Y:S05]  /*34e0*/  @P4 BRA `(.L_x_9783) ;  /* 0x0000000000a84947 */ /* 0x00afea0003800000 */
[----:B------:R-:W-:Y:S01]  /*34f0*/  SHF.R.U64 R57, R92, 0x10, R93 ;  /* 0x000000105c397819 */ /* 0x000fe2000000125d */
[--C-:B------:R-:W-:Y:S01]  /*3500*/  HADD2.F32 R58, -RZ, R33.reuse.H1_H1 ;  /* 0x30000021ff3a7230 */ /* 0x100fe20000004100 */
        /* <DEDUP_REMOVED lines=14> */
[----:B------:R-:W-:Y:S02]  /*35f0*/  HADD2.F32 R59, -RZ, R123.H1_H1 ;  /* 0x3000007bff3b7230 */ /* 0x000fe40000004100 */
        /* <DEDUP_REMOVED lines=18> */
[----:B------:R-:W-:Y:S02]  /*3720*/  HADD2.F32 R59, -RZ, R123.H0_H0 ;  /* 0x2000007bff3b7230 */ /* 0x000fe40000004100 */
[-C--:B------:R-:W-:Y:S01]  /*3730*/  FMUL.FTZ R62, R34, R63.reuse ;  /* 0x0000003f223e7220 */ /* 0x080fe20000410000 */
[----:B------:R-:W-:-:S03]  /*3740*/  FMUL.FTZ R63, R92, R63 ;  /* 0x0000003f5c3f7220 */ /* 0x000fc60000410000 */
[-C--:B------:R-:W-:Y:S01]  /*3750*/  FFMA.FTZ R62, R92, R59.reuse, -R62 ;  /* 0x0000003b5c3e7223 */ /* 0x080fe2000001083e */
[----:B------:R-:W-:-:S05]  /*3760*/  FFMA.FTZ R63, R34, R59, R63 ;  /* 0x0000003b223f7223 */ /* 0x000fca000001003f */
[----:B------:R-:W-:-:S05]  /*3770*/  F2FP.F16.F32.PACK_AB R62, R63, R62 ;  /* 0x0000003e3f3e723e */ /* 0x000fca00000000ff */
[----:B------:R-:W-:-:S07]  /*3780*/  IMAD.MOV.U32 R34, RZ, RZ, R62 ;  /* 0x000000ffff227224 */ /* 0x000fce00078e003e */
.L_x_9783:
[----:B------:R-:W-:Y:S05]  /*3790*/  BSYNC B2 ;  /* 0x0000000000027941 */ /* 0x000fea0003800000 */
.L_x_9782:
[----:B------:R1:W-:Y:S02]  /*37a0*/  STG.E.128 desc[UR60][R36.64], R32 ;  /* 0x0000002024007986 */ /* 0x0003e4000c101d3c */
.L_x_9781:
[----:B------:R-:W-:Y:S05]  /*37b0*/  BSYNC B1 ;  /* 0x0000000000017941 */ /* 0x000fea0003800000 */
.L_x_9780:
[----:B------:R-:W-:Y:S01]  /*37c0*/  ISETP.NE.AND P4, PT, R11, RZ, PT ;  /* 0x000000ff0b00720c */ /* 0x000fe20003f85270 */
[----:B------:R-:W-:-:S12]  /*37d0*/  BSSY B1, `(.L_x_9784) ;  /* 0x0000034000017945 */ /* 0x000fd80003800000 */
[----:B------:R-:W-:Y:S05]  /*37e0*/  @!P4 BRA `(.L_x_9785) ;  /* 0x0000000000c8c947 */ /* 0x000fea0003800000 */
[----:B------:R-:W2:Y:S01]  /*37f0*/  LDL R56, [R1+0x6c] ;  /* 0x00006c0001387983 */ /* 0x000ea20000100800 */
[----:B------:R-:W-:Y:S03]  /*3800*/  BSSY B2, `(.L_x_9786) ;  /* 0x000002f000027945 */ /* 0x000fe60003800000 */
[----:B-1----:R1:W3:Y:S01]  /*3810*/  LDS.128 R32, [R21+0x16800] ;  /* 0x0168000015207984 */ /* 0x0022e20000000c00 */
[----:B--2---:R-:W-:-:S13]  /*3820*/  ISETP.GE.AND P4, PT, R56, R108, PT ;  /* 0x0000006c3800720c */ /* 0x004fda0003f86270 */
[----:B-1-3--:R-:W-:Y:S05]  /*3830*/  @P4 BRA `(.L_x_9787) ;  /* 0x0000000000ac4947 */ /* 0x00afea0003800000 */
[--C-:B------:R-:W-:Y:S01]  /*3840*/  SHF.R.U64 R56, R54, 0x10, R55.reuse ;  /* 0x0000001036387819 */ /* 0x100fe20000001237 */
[----:B------:R-:W-:Y:S01]  /*3850*/  IMAD.MOV.U32 R59, RZ, RZ, R32 ;  /* 0x000000ffff3b7224 */ /* 0x000fe200078e0020 */
        /* <DEDUP_REMOVED lines=14> */
[----:B------:R-:W-:Y:S02]  /*3940*/  HADD2.F32 R58, -RZ, R122.H0_H0 ;  /* 0x2000007aff3a7230 */ /* 0x000fe40000004100 */
        /* <DEDUP_REMOVED lines=26> */
.L_x_9787:
[----:B------:R-:W-:Y:S05]  /*3af0*/  BSYNC B2 ;  /* 0x0000000000027941 */ /* 0x000fea0003800000 */
.L_x_9786:
[----:B------:R2:W-:Y:S02]  /*3b00*/  STG.E.128 desc[UR60][R36.64+0x20], R32 ;  /* 0x0000202024007986 */ /* 0x0005e4000c101d3c */
.L_x_9785:
[----:B------:R-:W-:Y:S05]  /*3b10*/  BSYNC B1 ;  /* 0x0000000000017941 */ /* 0x000fea0003800000 */
.L_x_9784:
[----:B------:R-:W-:Y:S01]  /*3b20*/  ISETP.NE.AND P4, PT, R12, RZ, PT ;  /* 0x000000ff0c00720c */ /* 0x000fe20003f85270 */
[----:B------:R-:W-:-:S12]  /*3b30*/  BSSY B1, `(.L_x_9788) ;  /* 0x0000037000017945 */ /* 0x000fd80003800000 */
[----:B------:R-:W-:Y:S05]  /*3b40*/  @!P4 BRA `(.L_x_9789) ;  /* 0x0000000000d4c947 */ /* 0x000fea0003800000 */
[----:B------:R-:W3:Y:S01]  /*3b50*/  LDL R54, [R1+0x64] ;  /* 0x0000640001367983 */ /* 0x000ee20000100800 */
[----:B------:R-:W-:Y:S03]  /*3b60*/  BSSY B2, `(.L_x_9790) ;  /* 0x0000032000027945 */ /* 0x000fe60003800000 */
[----:B-12---:R1:W2:Y:S01]  /*3b70*/  LDS.128 R32, [R82+0x18c00] ;  /* 0x018c000052207984 */ /* 0x0062a20000000c00 */
[----:B---3--:R-:W-:-:S13]  /*3b80*/  ISETP.GE.AND P4, PT, R54, R108, PT ;  /* 0x0000006c3600720c */ /* 0x008fda0003f86270 */
[----:B-12---:R-:W-:Y:S05]  /*3b90*/  @P4 BRA `(.L_x_9791) ;  /* 0x0000000000b84947 */ /* 0x006fea0003800000 */
[----:B------:R-:W-:Y:S01]  /*3ba0*/  SHF.R.U64 R55, R52, 0x10, R53 ;  /* 0x0000001034377819 */ /* 0x000fe20000001235 */
[----:B------:R-:W-:Y:S01]  /*3bb0*/  IMAD.MOV.U32 R52, RZ, RZ, R33 ;  /* 0x000000ffff347224 */ /* 0x000fe200078e0021 */
        /* <DEDUP_REMOVED lines=27> */
[----:B------:R-:W-:Y:S02]  /*3d70*/  HADD2.F32 R51, -RZ, R119.H1_H1 ;  /* 0x30000077ff337230 */ /* 0x000fe40000004100 */
[-C--:B------:R-:W-:Y:S01]  /*3d80*/  FMUL.FTZ R53, R34, R52.reuse ;  /* 0x0000003422357220 */ /* 0x080fe20000410000 */
[----:B------:R-:W-:-:S03]  /*3d90*/  FMUL.FTZ R52, R35, R52 ;  /* 0x0000003423347220 */ /* 0x000fc60000410000 */
[-C--:B------:R-:W-:Y:S01]  /*3da0*/  FFMA.FTZ R35, R35, R51.reuse, -R53 ;  /* 0x0000003323237223 */ /* 0x080fe20000010835 */
[----:B------:R-:W-:Y:S01]  /*3db0*/  FFMA.FTZ R34, R34, R51, R52 ;  /* 0x0000003322227223 */ /* 0x000fe20000010034 */
[--C-:B------:R-:W-:Y:S02]  /*3dc0*/  HADD2.F32 R52, -RZ, R50.reuse.H0_H0 ;  /* 0x20000032ff347230 */ /* 0x100fe40000004100 */
[----:B------:R-:W-:Y:S02]  /*3dd0*/  HADD2.F32 R50, -RZ, R50.H1_H1 ;  /* 0x30000032ff327230 */ /* 0x000fe40000004100 */
[----:B------:R-:W-:-:S03]  /*3de0*/  HADD2.F32 R51, -RZ, R119.H0_H0 ;  /* 0x20000077ff337230 */ /* 0x000fc60000004100 */
        /* <DEDUP_REMOVED lines=9> */
.L_x_9791:
[----:B------:R-:W-:Y:S05]  /*3e80*/  BSYNC B2 ;  /* 0x0000000000027941 */ /* 0x000fea0003800000 */
.L_x_9790:
[----:B------:R3:W-:Y:S02]  /*3e90*/  STG.E.128 desc[UR60][R36.64+0x40], R32 ;  /* 0x0000402024007986 */ /* 0x0007e4000c101d3c */
.L_x_9789:
[----:B------:R-:W-:Y:S05]  /*3ea0*/  BSYNC B1 ;  /* 0x0000000000017941 */ /* 0x000fea0003800000 */
.L_x_9788:
[----:B------:R-:W-:Y:S01]  /*3eb0*/  ISETP.NE.AND P4, PT, R13, RZ, PT ;  /* 0x000000ff0d00720c */ /* 0x000fe20003f85270 */
[----:B------:R-:W-:-:S12]  /*3ec0*/  BSSY B1, `(.L_x_9792) ;  /* 0x0000035000017945 */ /* 0x000fd80003800000 */
[----:B------:R-:W-:Y:S05]  /*3ed0*/  @!P4 BRA `(.L_x_9793) ;  /* 0x0000000000ccc947 */ /* 0x000fea0003800000 */
[----:B------:R-:W4:Y:S01]  /*3ee0*/  LDL R50, [R1+0x70] ;  /* 0x0000700001327983 */ /* 0x000f220000100800 */
[----:B------:R-:W-:Y:S03]  /*3ef0*/  BSSY B2, `(.L_x_9794) ;  /* 0x0000030000027945 */ /* 0x000fe60003800000 */
[----:B-123--:R1:W2:Y:S01]  /*3f00*/  LDS.128 R32, [R21+0x18c00] ;  /* 0x018c000015207984 */ /* 0x00e2a20000000c00 */
[----:B----4-:R-:W-:-:S13]  /*3f10*/  ISETP.GE.AND P4, PT, R50, R108, PT ;  /* 0x0000006c3200720c */ /* 0x010fda0003f86270 */
[----:B-12---:R-:W-:Y:S05]  /*3f20*/  @P4 BRA `(.L_x_9795) ;  /* 0x0000000000b04947 */ /* 0x006fea0003800000 */
[----:B------:R-:W-:Y:S01]  /*3f30*/  SHF.R.U64 R51, R48, 0x10, R49 ;  /* 0x0000001030337819 */ /* 0x000fe20000001231 */
[----:B------:R-:W-:Y:S01]  /*3f40*/  IMAD.MOV.U32 R48, RZ, RZ, R33 ;  /* 0x000000ffff307224 */ /* 0x000fe200078e0021 */
        /* <DEDUP_REMOVED lines=13> */
[----:B------:R-:W-:Y:S01]  /*4020*/  MOV R35, R32 ;  /* 0x0000002000237202 */ /* 0x000fe20000000f00 */
[----:B------:R-:W-:Y:S01]  /*4030*/  HADD2.F32 R46, -RZ, R46.H0_H0 ;  /* 0x2000002eff2e7230 */ /* 0x000fe20000004100 */
[----:B------:R-:W-:Y:S01]  /*4040*/  F2FP.F16.F32.PACK_AB R50, R51, R50 ;  /* 0x000000323332723e */ /* 0x000fe200000000ff */
[----:B------:R-:W-:-:S03]  /*4050*/  HADD2.F32 R48, -RZ, R48.H0_H0 ;  /* 0x20000030ff307230 */ /* 0x000fc60000004100 */
[-C--:B------:R-:W-:Y:S01]  /*4060*/  FMUL.FTZ R32, R33, R46.reuse ;  /* 0x0000002e21207220 */ /* 0x080fe20000410000 */
[----:B------:R-:W-:-:S03]  /*4070*/  FMUL.FTZ R46, R47, R46 ;  /* 0x0000002e2f2e7220 */ /* 0x000fc60000410000 */
[-C--:B------:R-:W-:Y:S01]  /*4080*/  FFMA.FTZ R32, R47, R48.reuse, -R32 ;  /* 0x000000302f207223 */ /* 0x080fe20000010820 */
[----:B------:R-:W-:Y:S01]  /*4090*/  FFMA.FTZ R33, R33, R48, R46 ;  /* 0x0000003021217223 */ /* 0x000fe2000001002e */
[----:B------:R-:W-:Y:S02]  /*40a0*/  HADD2.F32 R47, -RZ, R118.H0_H0 ;  /* 0x20000076ff2f7230 */ /* 0x000fe40000004100 */
[--C-:B------:R-:W-:Y:S02]  /*40b0*/  HADD2.F32 R46, -RZ, R35.reuse.H1_H1 ;  /* 0x30000023ff2e7230 */ /* 0x100fe40000004100 */
[----:B------:R-:W-:Y:S02]  /*40c0*/  HADD2.F32 R48, -RZ, R35.H0_H0 ;  /* 0x20000023ff307230 */ /* 0x000fe40000004100 */
[--C-:B------:R-:W-:Y:S02]  /*40d0*/  HADD2.F32 R35, -RZ, R117.reuse.H1_H1 ;  /* 0x30000075ff237230 */ /* 0x100fe40000004100 */
[----:B------:R-:W-:Y:S01]  /*40e0*/  FMUL.FTZ R49, R46, R47 ;  /* 0x0000002f2e317220 */ /* 0x000fe20000410000 */
[----:B------:R-:W-:-:S02]  /*40f0*/  HADD2.F32 R117, -RZ, R117.H0_H0 ;  /* 0x20000075ff757230 */ /* 0x000fc40000004100 */
[C---:B------:R-:W-:Y:S01]  /*4100*/  FMUL.FTZ R53, R48.reuse, R47 ;  /* 0x0000002f30357220 */ /* 0x040fe20000410000 */
[-C--:B------:R-:W-:Y:S01]  /*4110*/  FFMA.FTZ R47, R48, R35.reuse, -R49 ;  /* 0x00000023302f7223 */ /* 0x080fe20000010831 */
[----:B------:R-:W-:Y:S02]  /*4120*/  HADD2.F32 R49, -RZ, R118.H1_H1 ;  /* 0x30000076ff317230 */ /* 0x000fe40000004100 */
[----:B------:R-:W-:Y:S01]  /*4130*/  FFMA.FTZ R46, R46, R35, R53 ;  /* 0x000000232e2e7223 */ /* 0x000fe20000010035 */
[--C-:B------:R-:W-:Y:S02]  /*4140*/  HADD2.F32 R48, -RZ, R34.reuse.H1_H1 ;  /* 0x30000022ff307230 */ /* 0x100fe40000004100 */
[----:B------:R-:W-:-:S03]  /*4150*/  HADD2.F32 R34, -RZ, R34.H0_H0 ;  /* 0x20000022ff227230 */ /* 0x000fc60000004100 */
[-C--:B------:R-:W-:Y:S02]  /*4160*/  FMUL.FTZ R35, R48, R49.reuse ;  /* 0x0000003130237220 */ /* 0x080fe40000410000 */
[C---:B------:R-:W-:Y:S02]  /*4170*/  FMUL.FTZ R49, R34.reuse, R49 ;  /* 0x0000003122317220 */ /* 0x040fe40000410000 */
[-C--:B------:R-:W-:Y:S02]  /*4180*/  FFMA.FTZ R35, R34, R117.reuse, -R35 ;  /* 0x0000007522237223 */ /* 0x080fe40000010823 */
[----:B------:R-:W-:Y:S01]  /*4190*/  FFMA.FTZ R48, R48, R117, R49 ;  /* 0x0000007530307223 */ /* 0x000fe20000010031 */
[----:B------:R-:W-:Y:S01]  /*41a0*/  F2FP.F16.F32.PACK_AB R49, R33, R32 ;  /* 0x000000202131723e */ /* 0x000fe200000000ff */
[----:B------:R-:W-:Y:S01]  /*41b0*/  IMAD.MOV.U32 R33, RZ, RZ, R50 ;  /* 0x000000ffff217224 */ /* 0x000fe200078e0032 */
[----:B------:R-:W-:Y:S02]  /*41c0*/  F2FP.F16.F32.PACK_AB R32, R46, R47 ;  /* 0x0000002f2e20723e */ /* 0x000fe400000000ff */
[----:B------:R-:W-:Y:S01]  /*41d0*/  F2FP.F16.F32.PACK_AB R34, R48, R35 ;  /* 0x000000233022723e */ /* 0x000fe200000000ff */
[----:B------:R-:W-:-:S07]  /*41e0*/  IMAD.MOV.U32 R35, RZ, RZ, R49 ;  /* 0x000000ffff237224 */ /* 0x000fce00078e0031 */
.L_x_9795:
[----:B------:R-:W-:Y:S05]  /*41f0*/  BSYNC B2 ;  /* 0x0000000000027941 */ /* 0x000fea0003800000 */
.L_x_9794:
[----:B------:R4:W-:Y:S02]  /*4200*/  STG.E.128 desc[UR60][R36.64+0x60], R32 ;  /* 0x0000602024007986 */ /* 0x0009e4000c101d3c */
.L_x_9793:
[----:B------:R-:W-:Y:S05]  /*4210*/  BSYNC B1 ;  /* 0x0000000000017941 */ /* 0x000fea0003800000 */
.L_x_9792:
[----:B------:R-:W-:Y:S01]  /*4220*/  ISETP.NE.AND P4, PT, R14, RZ, PT ;  /* 0x000000ff0e00720c */ /* 0x000fe20003f85270 */
[----:B------:R-:W-:-:S12]  /*4230*/  BSSY B1, `(.L_x_9796) ;  /* 0x0000032000017945 */ /* 0x000fd80003800000 */
[----:B------:R-:W-:Y:S05]  /*4240*/  @!P4 BRA `(.L_x_9797) ;  /* 0x0000000000c0c947 */ /* 0x000fea0003800000 */
[----:B------:R-:W5:Y:S01]  /*4250*/  LDL R46, [R1+0x68] ;  /* 0x00006800012e7983 */ /* 0x000f620000100800 */
[----:B------:R-:W-:Y:S03]  /*4260*/  BSSY B2, `(.L_x_9798) ;  /* 0x000002d000027945 */ /* 0x000fe60003800000 */
[----:B-1234-:R1:W2:Y:S01]  /*4270*/  LDS.128 R32, [R82+0x1b000] ;  /* 0x01b0000052207984 */ /* 0x01e2a20000000c00 */
[----:B-----5:R-:W-:-:S13]  /*4280*/  ISETP.GE.AND P4, PT, R46, R108, PT ;  /* 0x0000006c2e00720c */ /* 0x020fda0003f86270 */
[----:B-12---:R-:W-:Y:S05]  /*4290*/  @P4 BRA `(.L_x_9799) ;  /* 0x0000000000a44947 */ /* 0x006fea0003800000 */
[----:B------:R-:W-:Y:S02]  /*42a0*/  SHF.R.U64 R46, R42, 0x10, R43 ;  /* 0x000000102a2e7819 */ /* 0x000fe4000000122b */
[----:B------:R-:W-:Y:S02]  /*42b0*/  SHF.R.U64 R48, R44, 0x10, R45 ;  /* 0x000000102c307819 */ /* 0x000fe4000000122d */
[----:B------:R-:W-:Y:S01]  /*42c0*/  SHF.R.U32.HI R42, RZ, 0x10, R43 ;  /* 0x00000010ff2a7819 */ /* 0x000fe2000001162b */
[----:B------:R-:W-:Y:S01]  /*42d0*/  IMAD.MOV.U32 R43, RZ, RZ, R35 ;  /* 0x000000ffff2b7224 */ /* 0x000fe200078e0023 */
[----:B------:R-:W-:Y:S01]  /*42e0*/  SHF.R.U32.HI R47, RZ, 0x10, R45 ;  /* 0x00000010ff2f7819 */ /* 0x000fe2000001162d */
[----:B------:R-:W-:Y:S02]  /*42f0*/  HADD2.F32 R48, -RZ, R48.H0_H0 ;  /* 0x20000030ff307230 */ /* 0x000fe40000004100 */
[--C-:B------:R-:W-:Y:S02]  /*4300*/  HADD2.F32 R35, -RZ, R33.reuse.H1_H1 ;  /* 0x30000021ff237230 */ /* 0x100fe40000004100 */
[----:B------:R-:W-:-:S02]  /*4310*/  HADD2.F32 R33, -RZ, R33.H0_H0 ;  /* 0x20000021ff217230 */ /* 0x000fc40000004100 */
[----:B------:R-:W-:Y:S02]  /*4320*/  HADD2.F32 R47, -RZ, R47.H0_H0 ;  /* 0x2000002fff2f7230 */ /* 0x000fe40000004100 */
        /* <DEDUP_REMOVED lines=11> */
[----:B------:R-:W-:Y:S01]  /*43e0*/  FFMA.FTZ R44, R44, R45, R47 ;  /* 0x0000002d2c2c7223 */ /* 0x000fe2000001002f */
[----:B------:R-:W-:Y:S02]  /*43f0*/  HADD2.F32 R43, -RZ, R32.H1_H1 ;  /* 0x30000020ff2b7230 */ /* 0x000fe40000004100 */
[----:B------:R-:W-:Y:S01]  /*4400*/  HADD2.F32 R47, -RZ, R114.H0_H0 ;  /* 0x20000072ff2f7230 */ /* 0x000fe20000004100 */
[----:B------:R-:W-:Y:S01]  /*4410*/  F2FP.F16.F32.PACK_AB R33, R42, R33 ;  /* 0x000000212a21723e */ /* 0x000fe200000000ff */
[----:B------:R-:W-:Y:S01]  /*4420*/  HADD2.F32 R32, -RZ, R32.H0_H0 ;  /* 0x20000020ff207230 */ /* 0x000fe20000004100 */
[----:B------:R-:W-:Y:S01]  /*4430*/  F2FP.F16.F32.PACK_AB R35, R44, R35 ;  /* 0x000000232c23723e */ /* 0x000fe200000000ff */
[----:B------:R-:W-:-:S02]  /*4440*/  HADD2.F32 R114, -RZ, R114.H1_H1 ;  /* 0x30000072ff727230 */ /* 0x000fc40000004100 */
[-C--:B------:R-:W-:Y:S01]  /*4450*/  FMUL.FTZ R49, R43, R47.reuse ;  /* 0x0000002f2b317220 */ /* 0x080fe20000410000 */
        /* <DEDUP_REMOVED lines=13> */
.L_x_9799:
[----:B------:R-:W-:Y:S05]  /*4530*/  BSYNC B2 ;  /* 0x0000000000027941 */ /* 0x000fea0003800000 */
.L_x_9798:
[----:B------:R1:W-:Y:S02]  /*4540*/  STG.E.128 desc[UR60][R36.64+0x80], R32 ;  /* 0x0000802024007986 */ /* 0x0003e4000c101d3c */
.L_x_9797:
[----:B------:R-:W-:Y:S05]  /*4550*/  BSYNC B1 ;  /* 0x0000000000017941 */ /* 0x000fea0003800000 */
.L_x_9796:
[----:B------:R-:W-:-:S13]  /*4560*/  ISETP.NE.AND P4, PT, R15, RZ, PT ;  /* 0x000000ff0f00720c */ /* 0x000fda0003f85270 */
[----:B------:R-:W-:Y:S05]  /*4570*/  @!P4 BRA `(.L_x_9779) ;  /* 0x000000240028c947 */ /* 0x000fea0003800000 */
[----:B------:R-:W5:Y:S01]  /*4580*/  LDL R42, [R1+0x74] ;  /* 0x00007400012a7983 */ /* 0x000f620000100800 */
[----:B------:R-:W-:Y:S03]  /*4590*/  BSSY B1, `(.L_x_9800) ;  /* 0x000002e000017945 */ /* 0x000fe60003800000 */
[----:B-1234-:R1:W2:Y:S01]  /*45a0*/  LDS.128 R32, [R21+0x1b000] ;  /* 0x01b0000015207984 */ /* 0x01e2a20000000c00 */
[----:B-----5:R-:W-:-:S13]  /*45b0*/  ISETP.GE.AND P4, PT, R42, R108, PT ;  /* 0x0000006c2a00720c */ /* 0x020fda0003f86270 */
[----:B-12---:R-:W-:Y:S05]  /*45c0*/  @P4 BRA `(.L_x_9801) ;  /* 0x0000000000a84947 */ /* 0x006fea0003800000 */
[--C-:B------:R-:W-:Y:S01]  /*45d0*/  SHF.R.U64 R45, R38, 0x10, R39.reuse ;  /* 0x00000010262d7819 */ /* 0x100fe20000001227 */
[----:B------:R-:W-:Y:S01]  /*45e0*/  IMAD.MOV.U32 R38, RZ, RZ, R32 ;  /* 0x000000ffff267224 */ /* 0x000fe200078e0020 */
        /* <DEDUP_REMOVED lines=11> */
[----:B------:R-:W-:Y:S02]  /*46a0*/  HADD2.F32 R40, -RZ, R45.H0_H0 ;  /* 0x2000002dff287230 */ /* 0x000fe40000004100 */
[-C--:B------:R-:W-:Y:S01]  /*46b0*/  FMUL.FTZ R48, R33, R44.reuse ;  /* 0x0000002c21307220 */ /* 0x080fe20000410000 */
[----:B------:R-:W-:Y:S02]  /*46c0*/  HADD2.F32 R42, -RZ, R43.H0_H0 ;  /* 0x2000002bff2a7230 */ /* 0x000fe40000004100 */
[----:B------:R-:W-:Y:S01]  /*46d0*/  FMUL.FTZ R43, R35, R41 ;  /* 0x00000029232b7220 */ /* 0x000fe20000410000 */
[----:B------:R-:W-:-:S03]  /*46e0*/  FMUL.FTZ R44, R39, R44 ;  /* 0x0000002c272c7220 */ /* 0x000fc60000410000 */
[-C--:B------:R-:W-:Y:S01]  /*46f0*/  FFMA.FTZ R32, R32, R40.reuse, -R43 ;  /* 0x0000002820207223 */ /* 0x080fe2000001082b */
[----:B------:R-:W-:Y:S01]  /*4700*/  FFMA.FTZ R43, R35, R40, R46 ;  /* 0x00000028232b7223 */ /* 0x000fe2000001002e */
[-C--:B------:R-:W-:Y:S01]  /*4710*/  FFMA.FTZ R47, R33, R42.reuse, R44 ;  /* 0x0000002a212f7223 */ /* 0x080fe2000001002c */
[--C-:B------:R-:W-:Y:S02]  /*4720*/  HADD2.F32 R40, -RZ, R95.reuse.H0_H0 ;  /* 0x2000005fff287230 */ /* 0x100fe40000004100 */
[----:B------:R-:W-:Y:S01]  /*4730*/  FFMA.FTZ R48, R39, R42, -R48 ;  /* 0x0000002a27307223 */ /* 0x000fe20000010830 */
[----:B------:R-:W-:Y:S02]  /*4740*/  HADD2.F32 R33, -RZ, R38.H1_H1 ;  /* 0x30000026ff217230 */ /* 0x000fe40000004100 */
[----:B------:R-:W-:Y:S02]  /*4750*/  HADD2.F32 R35, -RZ, R34.H1_H1 ;  /* 0x30000022ff237230 */ /* 0x000fe40000004100 */
[----:B------:R-:W-:-:S02]  /*4760*/  HADD2.F32 R95, -RZ, R95.H1_H1 ;  /* 0x3000005fff5f7230 */ /* 0x000fc40000004100 */
[-C--:B------:R-:W-:Y:S01]  /*4770*/  FMUL.FTZ R41, R33, R40.reuse ;  /* 0x0000002821297220 */ /* 0x080fe20000410000 */
[----:B------:R-:W-:Y:S02]  /*4780*/  HADD2.F32 R38, -RZ, R38.H0_H0 ;  /* 0x20000026ff267230 */ /* 0x000fe40000004100 */
        /* <DEDUP_REMOVED lines=14> */
.L_x_9801:
[----:B------:R-:W-:Y:S05]  /*4870*/  BSYNC B1 ;  /* 0x0000000000017941 */ /* 0x000fea0003800000 */
.L_x_9800:
[----:B------:R1:W-:Y:S01]  /*4880*/  STG.E.128 desc[UR60][R36.64+0xa0], R32 ;  /* 0x0000a02024007986 */ /* 0x0003e2000c101d3c */
[----:B------:R-:W-:Y:S05]  /*4890*/  BRA `(.L_x_9779) ;  /* 0x0000002000607947 */ /* 0x000fea0003800000 */
.L_x_9773:
        /* <DEDUP_REMOVED lines=21> */
[----:B------:R-:W-:Y:S02]  /*49f0*/  IADD3 R57, P3, R64, R56, RZ ;  /* 0x0000003840397210 */ /* 0x000fe40007f7e0ff */
        /* <DEDUP_REMOVED lines=12> */
[----:B------:R-:W5:Y:S04]  /*4ac0*/  @!P3 LDG.E.128 R40, desc[UR60][R44.64] ;  /* 0x0000003c2c28b981 */ /* 0x000f68000c1e1d00 */
[----:B------:R-:W5:Y:S01]  /*4ad0*/  @!P3 LDG.E.128 R52, desc[UR60][R56.64] ;  /* 0x0000003c3834b981 */ /* 0x000f62000c1e1d00 */
        /* <DEDUP_REMOVED lines=10> */
.L_x_9803:
[----:B------:R-:W-:Y:S05]  /*4b80*/  BSYNC B1 ;  /* 0x0000000000017941 */ /* 0x000fea0003800000 */
.L_x_9802:
        /* <DEDUP_REMOVED lines=32> */
[----:B------:R-:W-:-:S04]  /*4d90*/  PRMT R128, R56, 0x7610, R128 ;  /* 0x0000761038807816 */ /* 0x000fc80000000080 */
        /* <DEDUP_REMOVED lines=10> */
[----:B------:R-:W-:Y:S02]  /*4e40*/  PRMT R119, R20, 0x7610, R119 ;  /* 0x0000761014777816 */ /* 0x000fe40000000077 */
[----:B--2---:R-:W-:-:S13]  /*4e50*/  ISETP.NE.AND P3, PT, R57, 0x3, PT ;  /* 0x000000033900780c */ /* 0x004fda0003f65270 */
[----:B------:R-:W-:Y:S05]  /*4e60*/  @!P3 BRA `(.L_x_9804) ;  /* 0x000000000004b947 */ /* 0x000fea0003800000 */
[----:B------:R-:W-:Y:S01]  /*4e70*/  BPT.TRAP 0x1 ;  /* 0x000000040000795c */ /* 0x000fe20000300000 */
.L_x_9804:
[----:B------:R-:W-:Y:S01]  /*4e80*/  IMAD R20, R17, 0x8, R16 ;  /* 0x0000000811147824 */ /* 0x000fe200078e0210 */
[----:B------:R-:W-:Y:S01]  /*4e90*/  SHF.L.U32 R90, R156, 0x1f, RZ ;  /* 0x0000001f9c5a7819 */ /* 0x000fe200000006ff */
[----:B------:R-:W-:Y:S03]  /*4ea0*/  BSSY B1, `(.L_x_9805) ;  /* 0x0000003000017945 */ /* 0x000fe60003800000 */
[----:B------:R-:W0:Y:S02]  /*4eb0*/  SYNCS.PHASECHK.TRANS64.TRYWAIT P5, [R20+URZ+0x31c90], R90 ;  /* 0x031c905a140075a7 */ /* 0x000e2400080a017f */
[----:B0-----:R-:W-:Y:S05]  /*4ec0*/  @!P5 BRA `(.L_x_9806) ;  /* 0x000001bc0018d947 */ /* 0x001fea0003800000 */
.L_x_10076:
[----:B------:R-:W-:Y:S05]  /*4ed0*/  BSYNC B1 ;  /* 0x0000000000017941 */ /* 0x000fea0003800000 */
.L_x_9805:
[----:B------:R-:W-:Y:S05]  /*4ee0*/  @P4 BRA `(.L_x_9779) ;  /* 0x0000001800cc4947 */ /* 0x000fea0003800000 */
[----:B------:R-:W1:Y:S01]  /*4ef0*/  LDC R113, c[0x0][0x2f4] ;  /* 0x0000bd00ff717b82 */ /* 0x000e620000000800 */
[----:B------:R-:W-:Y:S01]  /*4f00*/  ISETP.NE.AND P4, PT, R10, RZ, PT ;  /* 0x000000ff0a00720c */ /* 0x000fe20003f85270 */
[----:B------:R-:W-:Y:S01]  /*4f10*/  ULDC.64 UR4, c[0x0][0x300] ;  /* 0x0000c00000047ab9 */ /* 0x000fe20000000a00 */
[----:B------:R-:W-:Y:S01]  /*4f20*/  SHF.R.S32.HI R56, RZ, 0x1f, R144 ;  /* 0x0000001fff387819 */ /* 0x000fe20000011490 */
[----:B------:R-:W-:Y:S01]  /*4f30*/  IMAD.MOV.U32 R95, RZ, RZ, R94 ;  /* 0x000000ffff5f7224 */ /* 0x000fe200078e005e */
[----:B------:R-:W-:Y:S01]  /*4f40*/  BSSY B1, `(.L_x_9807) ;  /* 0x0000088000017945 */ /* 0x000fe20003800000 */
[----:B------:R-:W-:Y:S02]  /*4f50*/  IMAD.MOV.U32 R94, RZ, RZ, R60 ;  /* 0x000000ffff5e7224 */ /* 0x000fe400078e003c */
[----:B------:R-:W-:Y:S02]  /*4f60*/  IMAD R56, R56, UR4, RZ ;  /* 0x0000000438387c24 */ /* 0x000fe4000f8e02ff */
[----:B------:R-:W-:-:S04]  /*4f70*/  IMAD.WIDE.U32 R94, R144, UR4, R94 ;  /* 0x00000004905e7c25 */ /* 0x000fc8000f8e005e */
[----:B------:R-:W-:-:S04]  /*4f80*/  IMAD R56, R144, UR5, R56 ;  /* 0x0000000590387c24 */ /* 0x000fc8000f8e0238 */
[----:B------:R-:W-:Y:S02]  /*4f90*/  IMAD.IADD R114, R56, 0x1, R95 ;  /* 0x0000000138727824 */ /* 0x000fe400078e025f */
[----:B-1----:R-:W-:Y:S01]  /*4fa0*/  IMAD.IADD R117, R113, 0x1, -R110 ;  /* 0x0000000171757824 */ /* 0x002fe200078e0a6e */
[----:B------:R-:W-:Y:S06]  /*4fb0*/  @!P4 BRA `(.L_x_9808) ;  /* 0x000000080000c947 */ /* 0x000fec0003800000 */
[----:B------:R-:W2:Y:S04]  /*4fc0*/  LDL R62, [R1+0x54] ;  /* 0x00005400013e7983 */ /* 0x000ea80000100800 */
[----:B------:R-:W3:Y:S04]  /*4fd0*/  LDL R58, [R1+0x58] ;  /* 0x00005800013a7983 */ /* 0x000ee80000100800 */
[----:B------:R-:W4:Y:S01]  /*4fe0*/  LDL R59, [R1+0x5c] ;  /* 0x00005c00013b7983 */ /* 0x000f220000100800 */
[----:B------:R-:W-:-:S04]  /*4ff0*/  SEL R56, R110, R117, !P0 ;  /* 0x000000756e387207 */ /* 0x000fc80004000000 */
[----:B------:R-:W-:-:S04]  /*5000*/  SHF.R.S32.HI R57, RZ, 0x1f, R56 ;  /* 0x0000001fff397819 */ /* 0x000fc80000011438 */
[----:B------:R-:W-:-:S04]  /*5010*/  LEA.HI R57, R57, R56, RZ, 0x4 ;  /* 0x0000003839397211 */ /* 0x000fc800078f20ff */
[----:B------:R-:W-:-:S04]  /*5020*/  SHF.R.S32.HI R57, RZ, 0x4, R57 ;  /* 0x00000004ff397819 */ /* 0x000fc80000011439 */
[----:B------:R-:W-:-:S04]  /*5030*/  LEA.HI.SX32 R118, R7, R57, 0x1d ;  /* 0x0000003907767211 */ /* 0x000fc800078feaff */
[----:B------:R-:W-:-:S04]  /*5040*/  SHF.R.S32.HI R57, RZ, 0x1f, R118 ;  /* 0x0000001fff397819 */ /* 0x000fc80000011476 */
[----:B------:R-:W-:Y:S01]  /*5050*/  LEA.HI R57, R57, R118, RZ, 0x2 ;  /* 0x0000007639397211 */ /* 0x000fe200078f10ff */
[----:B------:R-:W-:-:S03]  /*5060*/  IMAD.SHL.U32 R118, R118, 0x8, RZ ;  /* 0x0000000876767824 */ /* 0x000fc600078e00ff */
[----:B------:R-:W-:Y:S02]  /*5070*/  SHF.R.S32.HI R57, RZ, 0x2, R57 ;  /* 0x00000002ff397819 */ /* 0x000fe40000011439 */
[----:B------:R-:W-:Y:S01]  /*5080*/  ISETP.GE.AND P4, PT, R22, R108, PT ;  /* 0x0000006c1600720c */ /* 0x000fe20003f86270 */
[----:B------:R-:W-:Y:S01]  /*5090*/  BSSY B2, `(.L_x_9809) ;  /* 0x0000066000027945 */ /* 0x000fe20003800000 */
[----:B--2---:R-:W-:-:S04]  /*50a0*/  LOP3.LUT R56, R62, 0x18, R118, 0xf8, !PT ;  /* 0x000000183e387812 */ /* 0x004fc800078ef876 */
[----:B---3--:R-:W-:Y:S01]  /*50b0*/  LOP3.LUT R56, R56, R58, RZ, 0x3c, !PT ;  /* 0x0000003a38387212 */ /* 0x008fe200078e3cff */
[----:B----4-:R-:W-:-:S04]  /*50c0*/  IMAD R57, R57, 0x1200, R59 ;  /* 0x0000120039397824 */ /* 0x010fc800078e023b */
[----:B------:R-:W-:-:S04]  /*50d0*/  IMAD.IADD R56, R57, 0x1, R56 ;  /* 0x0000000139387824 */ /* 0x000fc800078e0238 */
[C---:B------:R-:W-:Y:S02]  /*50e0*/  IMAD R60, R17.reuse, 0x3600, R56 ;  /* 0x00003600113c7824 */ /* 0x040fe400078e0238 */
[----:B------:R-:W-:Y:S02]  /*50f0*/  IMAD R56, R17, 0x3600, R106 ;  /* 0x0000360011387824 */ /* 0x000fe400078e026a */
[--C-:B------:R-:W-:Y:S02]  /*5100*/  IMAD R60, R60, 0x2, R16.reuse ;  /* 0x000000023c3c7824 */ /* 0x100fe400078e0210 */
[----:B------:R-:W-:-:S04]  /*5110*/  IMAD R56, R56, 0x2, R16 ;  /* 0x0000000238387824 */ /* 0x000fc800078e0210 */
[----:B------:R-:W1:Y:S04]  /*5120*/  LDS.128 R60, [R60+0x16a00] ;  /* 0x016a00003c3c7984 */ /* 0x000e680000000c00 */
[----:B------:R-:W2:Y:S01]  /*5130*/  LDS.128 R56, [R56+0x16a00] ;  /* 0x016a000038387984 */ /* 0x000ea20000000c00 */
[----:B------:R-:W-:Y:S05]  /*5140*/  @P4 BRA `(.L_x_9810) ;  /* 0x0000000400684947 */ /* 0x000fea0003800000 */
[----:B-1----:R-:W-:Y:S01]  /*5150*/  IMAD.MOV.U32 R121, RZ, RZ, R61 ;  /* 0x000000ffff797224 */ /* 0x002fe200078e003d */
        /* <DEDUP_REMOVED lines=21> */
[----:B------:R-:W-:Y:S02]  /*52b0*/  HADD2.F32 R119, -RZ, R119.H0_H0 ;  /* 0x20000077ff777230 */ /* 0x000fe40000004100 */
[C---:B------:R-:W-:Y:S01]  /*52c0*/  FMUL.FTZ R122, R53.reuse, R122 ;  /* 0x0000007a357a7220 */ /* 0x040fe20000410000 */
[----:B------:R-:W-:Y:S01]  /*52d0*/  FFMA.FTZ R53, R53, R41, -R120 ;  /* 0x0000002935357223 */ /* 0x000fe20000010878 */
[----:B------:R-:W-:-:S02]  /*52e0*/  HADD2.F32 R120, -RZ, R134.H0_H0 ;  /* 0x20000086ff787230 */ /* 0x000fc40000004100 */
[----:B------:R-:W-:Y:S01]  /*52f0*/  FFMA.FTZ R41, R52, R41, R122 ;  /* 0x0000002934297223 */ /* 0x000fe2000001007a */
[----:B------:R-:W-:Y:S02]  /*5300*/  IMAD.MOV.U32 R52, RZ, RZ, R59 ;  /* 0x000000ffff347224 */ /* 0x000fe400078e003b */
[----:B------:R-:W-:Y:S02]  /*5310*/  HADD2.F32 R122, -RZ, R132.H1_H1 ;  /* 0x30000084ff7a7230 */ /* 0x000fe40000004100 */
[----:B------:R-:W-:Y:S01]  /*5320*/  FMUL.FTZ R59, R121, R120 ;  /* 0x00000078793b7220 */ /* 0x000fe20000410000 */
[----:B------:R-:W-:Y:S01]  /*5330*/  F2FP.F16.F32.PACK_AB R53, R53, R61 ;  /* 0x0000003d3535723e */ /* 0x000fe200000000ff */
[----:B------:R-:W-:Y:S01]  /*5340*/  HADD2.F32 R123, -RZ, R52.H0_H0 ;  /* 0x20000034ff7b7230 */ /* 0x000fe20000004100 */
[----:B------:R-:W-:-:S03]  /*5350*/  F2FP.F16.F32.PACK_AB R41, R41, R57 ;  /* 0x000000392929723e */ /* 0x000fc600000000ff */
[----:B------:R-:W-:Y:S02]  /*5360*/  IMAD.MOV.U32 R57, RZ, RZ, R53 ;  /* 0x000000ffff397224 */ /* 0x000fe400078e0035 */
[C---:B------:R-:W-:Y:S01]  /*5370*/  FMUL.FTZ R120, R123.reuse, R120 ;  /* 0x000000787b787220 */ /* 0x040fe20000410000 */
[-C--:B------:R-:W-:Y:S01]  /*5380*/  FFMA.FTZ R59, R123, R122.reuse, -R59 ;  /* 0x0000007a7b3b7223 */ /* 0x080fe2000001083b */
[----:B------:R-:W-:Y:S02]  /*5390*/  HADD2.F32 R123, -RZ, R134.H1_H1 ;  /* 0x30000086ff7b7230 */ /* 0x000fe40000004100 */
[----:B------:R-:W-:Y:S01]  /*53a0*/  FFMA.FTZ R120, R121, R122, R120 ;  /* 0x0000007a79787223 */ /* 0x000fe20000010078 */
[----:B------:R-:W-:Y:S01]  /*53b0*/  SHF.R.U32.HI R121, RZ, 0x10, R43 ;  /* 0x00000010ff797819 */ /* 0x000fe2000001162b */
[----:B------:R-:W-:Y:S01]  /*53c0*/  IMAD.MOV.U32 R61, RZ, RZ, R41 ;  /* 0x000000ffff3d7224 */ /* 0x000fe200078e0029 */
[--C-:B------:R-:W-:Y:S01]  /*53d0*/  SHF.R.U64 R43, R54, 0x10, R55.reuse ;  /* 0x00000010362b7819 */ /* 0x100fe20000001237 */
[----:B------:R-:W-:Y:S01]  /*53e0*/  HADD2.F32 R54, -RZ, R63.H1_H1 ;  /* 0x3000003fff367230 */ /* 0x000fe20000004100 */
[----:B------:R-:W-:Y:S01]  /*53f0*/  SHF.R.U32.HI R55, RZ, 0x10, R55 ;  /* 0x00000010ff377819 */ /* 0x000fe20000011637 */
[----:B------:R-:W-:-:S02]  /*5400*/  HADD2.F32 R63, -RZ, R52.H1_H1 ;  /* 0x30000034ff3f7230 */ /* 0x000fc40000004100 */
[----:B------:R-:W-:Y:S02]  /*5410*/  HADD2.F32 R121, -RZ, R121.H0_H0 ;  /* 0x20000079ff797230 */ /* 0x000fe40000004100 */
[----:B------:R-:W-:Y:S02]  /*5420*/  HADD2.F32 R55, -RZ, R55.H0_H0 ;  /* 0x20000037ff377230 */ /* 0x000fe40000004100 */
        /* <DEDUP_REMOVED lines=8> */
[----:B------:R-:W-:Y:S02]  /*54b0*/  HADD2.F32 R63, -RZ, R133.H0_H0 ;  /* 0x20000085ff3f7230 */ /* 0x000fe40000004100 */
[-C--:B------:R-:W-:Y:S01]  /*54c0*/  FMUL.FTZ R122, R54, R123.reuse ;  /* 0x0000007b367a7220 */ /* 0x080fe20000410000 */
[----:B------:R-:W-:Y:S01]  /*54d0*/  F2FP.F16.F32.PACK_AB R55, R55, R120 ;  /* 0x000000783737723e */ /* 0x000fe200000000ff */
[----:B------:R-:W-:-:S02]  /*54e0*/  FMUL.FTZ R123, R121, R123 ;  /* 0x0000007b797b7220 */ /* 0x000fc40000410000 */
[-C--:B------:R-:W-:Y:S01]  /*54f0*/  FFMA.FTZ R122, R121, R63.reuse, -R122 ;  /* 0x0000003f797a7223 */ /* 0x080fe2000001087a */
[----:B------:R-:W-:Y:S02]  /*5500*/  HADD2.F32 R121, -RZ, R133.H1_H1 ;  /* 0x30000085ff797230 */ /* 0x000fe40000004100 */
[----:B------:R-:W-:Y:S01]  /*5510*/  FFMA.FTZ R123, R54, R63, R123 ;  /* 0x0000003f367b7223 */ /* 0x000fe2000001007b */
[----:B------:R-:W-:Y:S02]  /*5520*/  HADD2.F32 R54, -RZ, R60.H1_H1 ;  /* 0x3000003cff367230 */ /* 0x000fe40000004100 */
[----:B------:R-:W-:Y:S02]  /*5530*/  HADD2.F32 R60, -RZ, R56.H1_H1 ;  /* 0x30000038ff3c7230 */ /* 0x000fe40000004100 */
[----:B------:R-:W-:Y:S02]  /*5540*/  HADD2.F32 R56, -RZ, R40.H0_H0 ;  /* 0x20000028ff387230 */ /* 0x000fe40000004100 */
[----:B------:R-:W-:Y:S01]  /*5550*/  FMUL.FTZ R40, R54, R119 ;  /* 0x0000007736287220 */ /* 0x000fe20000410000 */
[----:B------:R-:W-:-:S02]  /*5560*/  HADD2.F32 R63, -RZ, R58.H0_H0 ;  /* 0x2000003aff3f7230 */ /* 0x000fc40000004100 */
[C---:B------:R-:W-:Y:S01]  /*5570*/  FMUL.FTZ R119, R60.reuse, R119 ;  /* 0x000000773c777220 */ /* 0x040fe20000410000 */
[----:B------:R-:W-:Y:S02]  /*5580*/  HADD2.F32 R58, -RZ, R58.H1_H1 ;  /* 0x3000003aff3a7230 */ /* 0x000fe40000004100 */
[-C--:B------:R-:W-:Y:S01]  /*5590*/  FFMA.FTZ R40, R60, R56.reuse, -R40 ;  /* 0x000000383c287223 */ /* 0x080fe20000010828 */
[----:B------:R-:W-:Y:S02]  /*55a0*/  HADD2.F32 R60, -RZ, R132.H0_H0 ;  /* 0x20000084ff3c7230 */ /* 0x000fe40000004100 */
[----:B------:R-:W-:Y:S01]  /*55b0*/  FFMA.FTZ R54, R54, R56, R119 ;  /* 0x0000003836367223 */ /* 0x000fe20000010077 */
[--C-:B------:R-:W-:Y:S02]  /*55c0*/  HADD2.F32 R56, -RZ, R62.reuse.H0_H0 ;  /* 0x2000003eff387230 */ /* 0x100fe40000004100 */
[----:B------:R-:W-:Y:S01]  /*55d0*/  HADD2.F32 R62, -RZ, R62.H1_H1 ;  /* 0x3000003eff3e7230 */ /* 0x000fe20000004100 */
[----:B------:R-:W-:-:S02]  /*55e0*/  F2FP.F16.F32.PACK_AB R40, R40, R122 ;  /* 0x0000007a2828723e */ /* 0x000fc400000000ff */
[-C--:B------:R-:W-:Y:S01]  /*55f0*/  FMUL.FTZ R119, R56, R121.reuse ;  /* 0x0000007938777220 */ /* 0x080fe20000410000 */
[C---:B------:R-:W-:Y:S01]  /*5600*/  FMUL.FTZ R121, R63.reuse, R121 ;  /* 0x000000793f797220 */ /* 0x040fe20000410000 */
[----:B------:R-:W-:Y:S02]  /*5610*/  F2FP.F16.F32.PACK_AB R54, R54, R123 ;  /* 0x0000007b3636723e */ /* 0x000fe400000000ff */
        /* <DEDUP_REMOVED lines=13> */
.L_x_9810:
[----:B------:R-:W-:Y:S05]  /*56f0*/  BSYNC B2 ;  /* 0x0000000000027941 */ /* 0x000fea0003800000 */
.L_x_9809:
        /* <DEDUP_REMOVED lines=11> */
[----:B-1----:R2:W-:Y:S04]  /*57b0*/  @!P4 STG.E.128 desc[UR60][R42.64], R60 ;  /* 0x0000003c2a00c986 */ /* 0x0025e8000c101d3c */
.L_x_9808:
[----:B------:R-:W-:Y:S05]  /*57c0*/  BSYNC B1 ;  /* 0x0000000000017941 */ /* 0x000fea0003800000 */
.L_x_9807:
[----:B------:R-:W-:Y:S01]  /*57d0*/  ISETP.NE.AND P4, PT, R11, RZ, PT ;  /* 0x000000ff0b00720c */ /* 0x000fe20003f85270 */
[----:B------:R-:W-:-:S12]  /*57e0*/  BSSY B1, `(.L_x_9811) ;  /* 0x0000082000017945 */ /* 0x000fd80003800000 */
[----:B------:R-:W-:Y:S05]  /*57f0*/  @!P4 BRA `(.L_x_9812) ;  /* 0x000000080000c947 */ /* 0x000fea0003800000 */
[----:B------:R-:W3:Y:S04]  /*5800*/  LDL R52, [R1+0x54] ;  /* 0x0000540001347983 */ /* 0x000ee80000100800 */
[----:B--2---:R-:W2:Y:S04]  /*5810*/  LDL R42, [R1+0x58] ;  /* 0x00005800012a7983 */ /* 0x004ea80000100800 */
        /* <DEDUP_REMOVED lines=12> */
[----:B---3--:R-:W-:-:S04]  /*58e0*/  LOP3.LUT R40, R52, 0x18, R56, 0xf8, !PT ;  /* 0x0000001834287812 */ /* 0x008fc800078ef838 */
[----:B--2---:R-:W-:Y:S01]  /*58f0*/  LOP3.LUT R40, R40, R42, RZ, 0x3c, !PT ;  /* 0x0000002a28287212 */ /* 0x004fe200078e3cff */
        /* <DEDUP_REMOVED lines=30> */
[----:B------:R-:W-:Y:S02]  /*5ae0*/  HADD2.F32 R49, -RZ, R49.H0_H0 ;  /* 0x20000031ff317230 */ /* 0x000fe40000004100 */
[----:B------:R-:W-:Y:S02]  /*5af0*/  HADD2.F32 R38, -RZ, R38.H0_H0 ;  /* 0x20000026ff267230 */ /* 0x000fe40000004100 */
        /* <DEDUP_REMOVED lines=12> */
[----:B------:R-:W-:Y:S01]  /*5bc0*/  F2FP.F16.F32.PACK_AB R37, R37, R41 ;  /* 0x000000292525723e */ /* 0x000fe200000000ff */
[----:B------:R-:W-:Y:S02]  /*5bd0*/  IMAD.MOV.U32 R41, RZ, RZ, R48 ;  /* 0x000000ffff297224 */ /* 0x000fe400078e0030 */
[----:B------:R-:W-:Y:S01]  /*5be0*/  FFMA.FTZ R59, R57, R58, R59 ;  /* 0x0000003a393b7223 */ /* 0x000fe2000001003b */
[----:B------:R-:W-:Y:S02]  /*5bf0*/  SHF.R.U32.HI R57, RZ, 0x10, R39 ;  /* 0x00000010ff397819 */ /* 0x000fe40000011627 */
[--C-:B------:R-:W-:Y:S02]  /*5c00*/  SHF.R.U64 R39, R50, 0x10, R51.reuse ;  /* 0x0000001032277819 */ /* 0x100fe40000001233 */
[----:B------:R-:W-:Y:S01]  /*5c10*/  SHF.R.U32.HI R50, RZ, 0x10, R51 ;  /* 0x00000010ff327819 */ /* 0x000fe20000011633 */
[----:B------:R-:W-:Y:S01]  /*5c20*/  HADD2.F32 R51, -RZ, R55.H1_H1 ;  /* 0x30000037ff337230 */ /* 0x000fe20000004100 */
[----:B------:R-:W-:Y:S01]  /*5c30*/  MOV R53, R37 ;  /* 0x0000002500357202 */ /* 0x000fe20000000f00 */
[----:B------:R-:W-:-:S02]  /*5c40*/  HADD2.F32 R57, -RZ, R57.H0_H0 ;  /* 0x20000039ff397230 */ /* 0x000fc40000004100 */
        /* <DEDUP_REMOVED lines=8> */
[--C-:B------:R-:W-:Y:S01]  /*5cd0*/  HADD2.F32 R57, -RZ, R129.reuse.H1_H1 ;  /* 0x30000081ff397230 */ /* 0x100fe20000004100 */
[----:B------:R-:W-:Y:S01]  /*5ce0*/  F2FP.F16.F32.PACK_AB R55, R55, R61 ;  /* 0x0000003d3737723e */ /* 0x000fe200000000ff */
[----:B------:R-:W-:Y:S02]  /*5cf0*/  HADD2.F32 R51, -RZ, R40.H0_H0 ;  /* 0x20000028ff337230 */ /* 0x000fe40000004100 */
[----:B------:R-:W-:-:S02]  /*5d00*/  HADD2.F32 R129, -RZ, R129.H0_H0 ;  /* 0x20000081ff817230 */ /* 0x000fc40000004100 */
[CC--:B------:R-:W-:Y:S01]  /*5d10*/  FMUL.FTZ R58, R50.reuse, R57.reuse ;  /* 0x00000039323a7220 */ /* 0x0c0fe20000410000 */
[----:B------:R-:W-:Y:S02]  /*5d20*/  HADD2.F32 R40, -RZ, R40.H1_H1 ;  /* 0x30000028ff287230 */ /* 0x000fe40000004100 */
[----:B------:R-:W-:Y:S01]  /*5d30*/  FMUL.FTZ R57, R51, R57 ;  /* 0x0000003933397220 */ /* 0x000fe20000410000 */
[----:B------:R-:W-:Y:S01]  /*5d40*/  F2FP.F16.F32.PACK_AB R59, R43, R59 ;  /* 0x0000003b2b3b723e */ /* 0x000fe200000000ff */
[-C--:B------:R-:W-:Y:S01]  /*5d50*/  FFMA.FTZ R58, R51, R129.reuse, -R58 ;  /* 0x00000081333a7223 */ /* 0x080fe2000001083a */
[--C-:B------:R-:W-:Y:S02]  /*5d60*/  HADD2.F32 R51, -RZ, R128.reuse.H0_H0 ;  /* 0x20000080ff337230 */ /* 0x100fe40000004100 */
[----:B------:R-:W-:Y:S01]  /*5d70*/  FFMA.FTZ R57, R50, R129, R57 ;  /* 0x0000008132397223 */ /* 0x000fe20000010039 */
[-C--:B------:R-:W-:Y:S01]  /*5d80*/  FMUL.FTZ R50, R52, R49.reuse ;  /* 0x0000003134327220 */ /* 0x080fe20000410000 */
[----:B------:R-:W-:Y:S01]  /*5d90*/  FMUL.FTZ R49, R40, R49 ;  /* 0x0000003128317220 */ /* 0x000fe20000410000 */
[----:B------:R-:W-:-:S02]  /*5da0*/  HADD2.F32 R128, -RZ, R128.H1_H1 ;  /* 0x30000080ff807230 */ /* 0x000fc40000004100 */
        /* <DEDUP_REMOVED lines=24> */
.L_x_9814:
[----:B------:R-:W-:Y:S05]  /*5f30*/  BSYNC B2 ;  /* 0x0000000000027941 */ /* 0x000fea0003800000 */
.L_x_9813:
        /* <DEDUP_REMOVED lines=12> */
.L_x_9812:
[----:B------:R-:W-:Y:S05]  /*6000*/  BSYNC B1 ;  /* 0x0000000000017941 */ /* 0x000fea0003800000 */
.L_x_9811:
[----:B------:R-:W-:-:S13]  /*6010*/  ISETP.NE.AND P4, PT, R12, RZ, PT ;  /* 0x000000ff0c00720c */ /* 0x000fda0003f85270 */
[----:B------:R-:W-:Y:S05]  /*6020*/  @!P4 BRA `(.L_x_9779) ;  /* 0x00000008007cc947 */ /* 0x000fea0003800000 */
[----:B--23--:R-:W2:Y:S04]  /*6030*/  LDL R40, [R1+0x54] ;  /* 0x0000540001287983 */ /* 0x00cea80000100800 */
[----:B------:R-:W3:Y:S04]  /*6040*/  LDL R38, [R1+0x58] ;  /* 0x0000580001267983 */ /* 0x000ee80000100800 */
[----:B------:R-:W4:Y:S01]  /*6050*/  LDL R39, [R1+0x5c] ;  /* 0x00005c0001277983 */ /* 0x000f220000100800 */
[----:B------:R-:W-:Y:S02]  /*6060*/  IADD3 R36, P4, P5, R26, R94, R79 ;  /* 0x0000005e1a247210 */ /* 0x000fe40007d9e04f */
[----:B------:R-:W-:-:S02]  /*6070*/  LOP3.LUT P6, RZ, R19, 0x1, RZ, 0xc0, !PT ;  /* 0x0000000113ff7812 */ /* 0x000fc400078cc0ff */
[----:B------:R-:W-:Y:S02]  /*6080*/  IADD3.X R37, R3, R114, R101, P4, P5 ;  /* 0x0000007203257210 */ /* 0x000fe400027ea465 */
[----:B------:R-:W-:Y:S02]  /*6090*/  LEA R48, P4, R36, R92, 0x1 ;  /* 0x0000005c24307211 */ /* 0x000fe400078808ff */
[----:B------:R-:W-:Y:S02]  /*60a0*/  SEL R117, R110, R117, !P6 ;  /* 0x000000756e757207 */ /* 0x000fe40007000000 */
[----:B------:R-:W-:Y:S02]  /*60b0*/  LEA.HI.X R49, R36, R93, R37, 0x1, P4 ;  /* 0x0000005d24317211 */ /* 0x000fe400020f0c25 */
[----:B------:R-:W-:-:S04]  /*60c0*/  SHF.R.S32.HI R36, RZ, 0x1f, R117 ;  /* 0x0000001fff247819 */ /* 0x000fc80000011475 */
[----:B------:R-:W-:-:S04]  /*60d0*/  LEA.HI R36, R36, R117, RZ, 0x4 ;  /* 0x0000007524247211 */ /* 0x000fc800078f20ff */
[----:B------:R-:W-:-:S04]  /*60e0*/  SHF.R.S32.HI R36, RZ, 0x4, R36 ;  /* 0x00000004ff247819 */ /* 0x000fc80000011424 */
[----:B------:R-:W-:-:S04]  /*60f0*/  LEA.HI.SX32 R36, R9, R36, 0x1d ;  /* 0x0000002409247211 */ /* 0x000fc800078feaff */
[----:B------:R-:W-:Y:S01]  /*6100*/  SHF.R.S32.HI R37, RZ, 0x1f, R36 ;  /* 0x0000001fff257819 */ /* 0x000fe20000011424 */
[----:B------:R-:W-:-:S03]  /*6110*/  IMAD.SHL.U32 R50, R36, 0x8, RZ ;  /* 0x0000000824327824 */ /* 0x000fc600078e00ff */
[----:B------:R-:W-:-:S04]  /*6120*/  LEA.HI R37, R37, R36, RZ, 0x2 ;  /* 0x0000002425257211 */ /* 0x000fc800078f10ff */
[----:B------:R-:W-:Y:S02]  /*6130*/  SHF.R.S32.HI R37, RZ, 0x2, R37 ;  /* 0x00000002ff257819 */ /* 0x000fe40000011425 */
[----:B------:R-:W-:Y:S01]  /*6140*/  ISETP.GE.AND P4, PT, R4, R108, PT ;  /* 0x0000006c0400720c */ /* 0x000fe20003f86270 */
[----:B------:R-:W-:Y:S01]  /*6150*/  BSSY B1, `(.L_x_9815) ;  /* 0x0000062000017945 */ /* 0x000fe20003800000 */
[----:B--2---:R-:W-:-:S04]  /*6160*/  LOP3.LUT R36, R40, 0x18, R50, 0xf8, !PT ;  /* 0x0000001828247812 */ /* 0x004fc800078ef832 */
[----:B---3--:R-:W-:Y:S01]  /*6170*/  LOP3.LUT R36, R36, R38, RZ, 0x3c, !PT ;  /* 0x0000002624247212 */ /* 0x008fe200078e3cff */
[----:B----4-:R-:W-:-:S04]  /*6180*/  IMAD R37, R37, 0x1200, R39 ;  /* 0x0000120025257824 */ /* 0x010fc800078e0227 */
[----:B------:R-:W-:Y:S02]  /*6190*/  IMAD.IADD R36, R37, 0x1, R36 ;  /* 0x0000000125247824 */ /* 0x000fe400078e0224 */
[C---:B------:R-:W-:Y:S02]  /*61a0*/  IMAD R37, R17.reuse, 0x3600, R104 ;  /* 0x0000360011257824 */ /* 0x040fe400078e0268 */
[----:B------:R-:W-:Y:S02]  /*61b0*/  IMAD R39, R17, 0x3600, R36 ;  /* 0x0000360011277824 */ /* 0x000fe400078e0224 */
[--C-:B------:R-:W-:Y:S02]  /*61c0*/  IMAD R37, R37, 0x2, R16.reuse ;  /* 0x0000000225257824 */ /* 0x100fe400078e0210 */
[----:B------:R-:W-:-:S04]  /*61d0*/  IMAD R40, R39, 0x2, R16 ;  /* 0x0000000227287824 */ /* 0x000fc800078e0210 */
[----:B------:R-:W1:Y:S04]  /*61e0*/  LDS.128 R36, [R37+0x16a00] ;  /* 0x016a000025247984 */ /* 0x000e680000000c00 */
[----:B------:R-:W2:Y:S01]  /*61f0*/  LDS.128 R40, [R40+0x16a00] ;  /* 0x016a000028287984 */ /* 0x000ea20000000c00 */
[----:B------:R-:W-:Y:S05]  /*6200*/  @P4 BRA `(.L_x_9816) ;  /* 0x0000000400584947 */ /* 0x000fea0003800000 */
[----:B------:R-:W-:Y:S01]  /*6210*/  HADD2.F32 R53, -RZ, R127.H1_H1 ;  /* 0x3000007fff357230 */ /* 0x000fe20000004100 */
[----:B------:R-:W-:Y:S01]  /*6220*/  SHF.R.U64 R32, R32, 0x10, R33 ;  /* 0x0000001020207819 */ /* 0x000fe20000001221 */
[----:B--2---:R-:W-:Y:S01]  /*6230*/  HADD2.F32 R51, -RZ, R41.H0_H0 ;  /* 0x20000029ff337230 */ /* 0x004fe20000004100 */
[----:B------:R-:W-:Y:S01]  /*6240*/  SHF.R.U64 R44, R44, 0x10, R45 ;  /* 0x000000102c2c7819 */ /* 0x000fe2000000122d */
[----:B-1----:R-:W-:Y:S01]  /*6250*/  HADD2.F32 R52, -RZ, R37.H0_H0 ;  /* 0x20000025ff347230 */ /* 0x002fe20000004100 */
[----:B------:R-:W-:Y:S01]  /*6260*/  SHF.R.U64 R46, R46, 0x10, R47 ;  /* 0x000000102e2e7819 */ /* 0x000fe2000000122f */
[----:B------:R-:W-:Y:S02]  /*6270*/  HADD2.F32 R54, -RZ, R125.H1_H1 ;  /* 0x3000007dff367230 */ /* 0x000fe40000004100 */
[-C--:B------:R-:W-:Y:S01]  /*6280*/  FMUL.FTZ R55, R51, R53.reuse ;  /* 0x0000003533377220 */ /* 0x080fe20000410000 */
[----:B------:R-:W-:Y:S02]  /*6290*/  HADD2.F32 R41, -RZ, R41.H1_H1 ;  /* 0x30000029ff297230 */ /* 0x000fe40000004100 */
[----:B------:R-:W-:Y:S01]  /*62a0*/  FMUL.FTZ R53, R52, R53 ;  /* 0x0000003534357220 */ /* 0x000fe20000410000 */
[----:B------:R-:W-:-:S02]  /*62b0*/  HADD2.F32 R127, -RZ, R127.H0_H0 ;  /* 0x2000007fff7f7230 */ /* 0x000fc40000004100 */
[-C--:B------:R-:W-:Y:S01]  /*62c0*/  FFMA.FTZ R55, R52, R54.reuse, -R55 ;  /* 0x0000003634377223 */ /* 0x080fe20000010837 */
[----:B------:R-:W-:Y:S02]  /*62d0*/  HADD2.F32 R52, -RZ, R37.H1_H1 ;  /* 0x30000025ff347230 */ /* 0x000fe40000004100 */
[----:B------:R-:W-:Y:S01]  /*62e0*/  FFMA.FTZ R53, R51, R54, R53 ;  /* 0x0000003633357223 */ /* 0x000fe20000010035 */
[----:B------:R-:W-:Y:S01]  /*62f0*/  SHF.R.U32.HI R51, RZ, 0x10, R45 ;  /* 0x00000010ff337819 */ /* 0x000fe2000001162d */
[----:B------:R-:W-:Y:S01]  /*6300*/  HADD2.F32 R45, -RZ, R124.H1_H1 ;  /* 0x3000007cff2d7230 */ /* 0x000fe20000004100 */
[----:B------:R-:W-:Y:S01]  /*6310*/  SHF.R.U32.HI R54, RZ, 0x10, R33 ;  /* 0x00000010ff367819 */ /* 0x000fe20000011621 */
[----:B------:R-:W-:Y:S02]  /*6320*/  IMAD.MOV.U32 R33, RZ, RZ, R43 ;  /* 0x000000ffff217224 */ /* 0x000fe400078e002b */
[----:B------:R-:W-:Y:S02]  /*6330*/  HADD2.F32 R51, -RZ, R51.H0_H0 ;  /* 0x20000033ff337230 */ /* 0x000fe40000004100 */
[----:B------:R-:W-:-:S02]  /*6340*/  HADD2.F32 R37, -RZ, R54.H0_H0 ;  /* 0x20000036ff257230 */ /* 0x000fc40000004100 */
[----:B------:R-:W-:Y:S02]  /*6350*/  HADD2.F32 R43, -RZ, R126.H1_H1 ;  /* 0x3000007eff2b7230 */ /* 0x000fe40000004100 */
[CC--:B------:R-:W-:Y:S01]  /*6360*/  FMUL.FTZ R54, R41.reuse, R51.reuse ;  /* 0x0000003329367220 */ /* 0x0c0fe20000410000 */
[C---:B------:R-:W-:Y:S01]  /*6370*/  FMUL.FTZ R51, R52.reuse, R51 ;  /* 0x0000003334337220 */ /* 0x040fe20000410000 */
[----:B------:R-:W-:Y:S02]  /*6380*/  HADD2.F32 R125, -RZ, R125.H0_H0 ;  /* 0x2000007dff7d7230 */ /* 0x000fe40000004100 */
[-C--:B------:R-:W-:Y:S01]  /*6390*/  FFMA.FTZ R54, R52, R37.reuse, -R54 ;  /* 0x0000002534367223 */ /* 0x080fe20000010836 */
[----:B------:R-:W-:Y:S01]  /*63a0*/  FFMA.FTZ R51, R41, R37, R51 ;  /* 0x0000002529337223 */ /* 0x000fe20000010033 */
[----:B------:R-:W-:Y:S02]  /*63b0*/  IMAD.MOV.U32 R37, RZ, RZ, R39 ;  /* 0x000000ffff257224 */ /* 0x000fe400078e0027 */
[--C-:B------:R-:W-:Y:S01]  /*63c0*/  HADD2.F32 R39, -RZ, R33.reuse.H0_H0 ;  /* 0x20000021ff277230 */ /* 0x100fe20000004100 */
[----:B------:R-:W-:Y:S01]  /*63d0*/  F2FP.F16.F32.PACK_AB R54, R54, R55 ;  /* 0x000000373636723e */ /* 0x000fe200000000ff */
[----:B------:R-:W-:Y:S01]  /*63e0*/  HADD2.F32 R33, -RZ, R33.H1_H1 ;  /* 0x30000021ff217230 */ /* 0x000fe20000004100 */
[----:B------:R-:W-:Y:S01]  /*63f0*/  F2FP.F16.F32.PACK_AB R51, R51, R53 ;  /* 0x000000353333723e */ /* 0x000fe200000000ff */
[----:B------:R-:W-:-:S02]  /*6400*/  HADD2.F32 R41, -RZ, R37.H0_H0 ;  /* 0x20000025ff297230 */ /* 0x000fc40000004100 */
[-C--:B------:R-:W-:Y:S01]  /*6410*/  FMUL.FTZ R52, R39, R43.reuse ;  /* 0x0000002b27347220 */ /* 0x080fe20000410000 */
[----:B------:R-:W-:Y:S02]  /*6420*/  HADD2.F32 R44, -RZ, R44.H0_H0 ;  /* 0x2000002cff2c7230 */ /* 0x000fe40000004100 */
[----:B------:R-:W-:Y:S02]  /*6430*/  HADD2.F32 R126, -RZ, R126.H0_H0 ;  /* 0x2000007eff7e7230 */ /* 0x000fe40000004100 */
[C---:B------:R-:W-:Y:S01]  /*6440*/  FMUL.FTZ R43, R41.reuse, R43 ;  /* 0x0000002b292b7220 */ /* 0x040fe20000410000 */
[-C--:B------:R-:W-:Y:S01]  /*6450*/  FFMA.FTZ R52, R41, R45.reuse, -R52 ;  /* 0x0000002d29347223 */ /* 0x080fe20000010834 */
[----:B------:R-:W-:Y:S02]  /*6460*/  HADD2.F32 R41, -RZ, R37.H1_H1 ;  /* 0x30000025ff297230 */ /* 0x000fe40000004100 */
[----:B------:R-:W-:Y:S01]  /*6470*/  FFMA.FTZ R43, R39, R45, R43 ;  /* 0x0000002d272b7223 */ /* 0x000fe2000001002b */
[----:B------:R-:W-:Y:S01]  /*6480*/  SHF.R.U32.HI R39, RZ, 0x10, R47 ;  /* 0x00000010ff277819 */ /* 0x000fe2000001162f */
[----:B------:R-:W-:Y:S01]  /*6490*/  HADD2.F32 R47, -RZ, R46.H0_H0 ;  /* 0x2000002eff2f7230 */ /* 0x000fe20000004100 */
[--C-:B------:R-:W-:Y:S01]  /*64a0*/  SHF.R.U32.HI R45, RZ, 0x10, R35.reuse ;  /* 0x00000010ff2d7819 */ /* 0x100fe20000011623 */
[----:B------:R-:W-:Y:S01]  /*64b0*/  HADD2.F32 R124, -RZ, R124.H0_H0 ;  /* 0x2000007cff7c7230 */ /* 0x000fe20000004100 */
[----:B------:R-:W-:Y:S01]  /*64c0*/  SHF.R.U64 R35, R34, 0x10, R35 ;  /* 0x0000001022237819 */ /* 0x000fe20000001223 */
[----:B------:R-:W-:-:S02]  /*64d0*/  HADD2.F32 R39, -RZ, R39.H0_H0 ;  /* 0x20000027ff277230 */ /* 0x000fc40000004100 */
[----:B------:R-:W-:Y:S02]  /*64e0*/  HADD2.F32 R37, -RZ, R45.H0_H0 ;  /* 0x2000002dff257230 */ /* 0x000fe40000004100 */
[----:B------:R-:W-:Y:S02]  /*64f0*/  HADD2.F32 R35, -RZ, R35.H0_H0 ;  /* 0x20000023ff237230 */ /* 0x000fe40000004100 */
[-C--:B------:R-:W-:Y:S01]  /*6500*/  FMUL.FTZ R45, R33, R39.reuse ;  /* 0x00000027212d7220 */ /* 0x080fe20000410000 */
[----:B------:R-:W-:-:S03]  /*6510*/  FMUL.FTZ R39, R41, R39 ;  /* 0x0000002729277220 */ /* 0x000fc60000410000 */
[-C--:B------:R-:W-:Y:S01]  /*6520*/  FFMA.FTZ R45, R41, R37.reuse, -R45 ;  /* 0x00000025292d7223 */ /* 0x080fe2000001082d */
[----:B------:R-:W-:Y:S01]  /*6530*/  FFMA.FTZ R39, R33, R37, R39 ;  /* 0x0000002521277223 */ /* 0x000fe20000010027 */
[----:B------:R-:W-:Y:S02]  /*6540*/  HADD2.F32 R33, -RZ, R40.H0_H0 ;  /* 0x20000028ff217230 */ /* 0x000fe40000004100 */
[----:B------:R-:W-:Y:S01]  /*6550*/  HADD2.F32 R37, -RZ, R36.H0_H0 ;  /* 0x20000024ff257230 */ /* 0x000fe20000004100 */
[----:B------:R-:W-:Y:S02]  /*6560*/  F2FP.F16.F32.PACK_AB R45, R45, R52 ;  /* 0x000000342d2d723e */ /* 0x000fe400000000ff */
[----:B------:R-:W-:Y:S01]  /*6570*/  FMUL.FTZ R41, R33, R127 ;  /* 0x0000007f21297220 */ /* 0x000fe20000410000 */
[----:B------:R-:W-:Y:S01]  /*6580*/  F2FP.F16.F32.PACK_AB R43, R39, R43 ;  /* 0x0000002b272b723e */ /* 0x000fe200000000ff */
[----:B------:R-:W-:Y:S01]  /*6590*/  FMUL.FTZ R127, R37, R127 ;  /* 0x0000007f257f7220 */ /* 0x000fe20000410000 */
[----:B------:R-:W-:-:S02]  /*65a0*/  IMAD.MOV.U32 R39, RZ, RZ, R45 ;  /* 0x000000ffff277224 */ /* 0x000fc400078e002d */
[-C--:B------:R-:W-:Y:S01]  /*65b0*/  FFMA.FTZ R41, R37, R125.reuse, -R41 ;  /* 0x0000007d25297223 */ /* 0x080fe20000010829 */
[----:B------:R-:W-:Y:S02]  /*65c0*/  HADD2.F32 R37, -RZ, R36.H1_H1 ;  /* 0x30000024ff257230 */ /* 0x000fe40000004100 */
        /* <DEDUP_REMOVED lines=14> */
[-C--:B------:R-:W-:Y:S01]  /*66b0*/  FMUL.FTZ R57, R42, R47.reuse ;  /* 0x0000002f2a397220 */ /* 0x080fe20000410000 */
[-C--:B------:R-:W-:Y:S01]  /*66c0*/  FFMA.FTZ R33, R33, R124.reuse, -R40 ;  /* 0x0000007c21217223 */ /* 0x080fe20000010828 */
[C---:B------:R-:W-:Y:S01]  /*66d0*/  FMUL.FTZ R47, R38.reuse, R47 ;  /* 0x0000002f262f7220 */ /* 0x040fe20000410000 */
[----:B------:R-:W-:Y:S01]  /*66e0*/  FFMA.FTZ R37, R37, R124, R126 ;  /* 0x0000007c25257223 */ /* 0x000fe2000001007e */
[----:B------:R-:W-:Y:S01]  /*66f0*/  FFMA.FTZ R38, R38, R35, -R57 ;  /* 0x0000002326267223 */ /* 0x000fe20000010839 */
[----:B------:R-:W-:Y:S01]  /*6700*/  F2FP.F16.F32.PACK_AB R40, R36, R127 ;  /* 0x0000007f2428723e */ /* 0x000fe200000000ff */
[----:B------:R-:W-:Y:S01]  /*6710*/  FFMA.FTZ R42, R42, R35, R47 ;  /* 0x000000232a2a7223 */ /* 0x000fe2000001002f */
[----:B------:R-:W-:-:S02]  /*6720*/  IMAD.MOV.U32 R36, RZ, RZ, R41 ;  /* 0x000000ffff247224 */ /* 0x000fc400078e0029 */
[----:B------:R-:W-:Y:S01]  /*6730*/  F2FP.F16.F32.PACK_AB R38, R38, R33 ;  /* 0x000000212626723e */ /* 0x000fe200000000ff */
[----:B------:R-:W-:Y:S01]  /*6740*/  IMAD.MOV.U32 R41, RZ, RZ, R51 ;  /* 0x000000ffff297224 */ /* 0x000fe200078e0033 */
[----:B------:R-:W-:Y:S01]  /*6750*/  F2FP.F16.F32.PACK_AB R42, R42, R37 ;  /* 0x000000252a2a723e */ /* 0x000fe200000000ff */
[----:B------:R-:W-:-:S07]  /*6760*/  IMAD.MOV.U32 R37, RZ, RZ, R54 ;  /* 0x000000ffff257224 */ /* 0x000fce00078e0036 */
.L_x_9816:
[----:B------:R-:W-:Y:S05]  /*6770*/  BSYNC B1 ;  /* 0x0000000000017941 */ /* 0x000fea0003800000 */
.L_x_9815:
[----:B-1----:R1:W-:Y:S01]  /*6780*/  STG.E.128 desc[UR60][R48.64], R36 ;  /* 0x0000002430007986 */ /* 0x0023e2000c101d3c */
[----:B------:R-:W-:-:S13]  /*6790*/  ISETP.GE.AND P4, PT, R50, R113, PT ;  /* 0x000000713200720c */ /* 0x000fda0003f86270 */
[----:B------:R-:W-:Y:S05]  /*67a0*/  @P4 BRA `(.L_x_9779) ;  /* 0x00000000009c4947 */ /* 0x000fea0003800000 */
[--C-:B------:R-:W-:Y:S02]  /*67b0*/  SHF.R.S32.HI R32, RZ, 0x1f, R50.reuse ;  /* 0x0000001fff207819 */ /* 0x100fe40000011432 */
[----:B------:R-:W-:-:S04]  /*67c0*/  IADD3 R50, P4, P5, R26, R94, R50 ;  /* 0x0000005e1a327210 */ /* 0x000fc80007d9e032 */
[----:B------:R-:W-:Y:S02]  /*67d0*/  IADD3.X R32, R3, R114, R32, P4, P5 ;  /* 0x0000007203207210 */ /* 0x000fe400027ea420 */
[----:B------:R-:W-:-:S04]  /*67e0*/  LEA R92, P4, R50, R92, 0x1 ;  /* 0x0000005c325c7211 */ /* 0x000fc800078808ff */
[----:B------:R-:W-:-:S05]  /*67f0*/  LEA.HI.X R93, R50, R93, R32, 0x1, P4 ;  /* 0x0000005d325d7211 */ /* 0x000fca00020f0c20 */
[----:B--2---:R2:W-:Y:S01]  /*6800*/  STG.E.128 desc[UR60][R92.64], R40 ;  /* 0x000000285c007986 */ /* 0x0045e2000c101d3c */
[----:B------:R-:W-:Y:S05]  /*6810*/  BRA `(.L_x_9779) ;  /* 0x0000000000807947 */ /* 0x000fea0003800000 */
.L_x_9772:
[----:B------:R-:W2:Y:S02]  /*6820*/  LDL R32, [R1+0x50] ;  /* 0x0000500001207983 */ /* 0x000ea40000100800 */
[----:B--2---:R-:W-:-:S13]  /*6830*/  ISETP.NE.AND P3, PT, R32, 0x3, PT ;  /* 0x000000032000780c */ /* 0x004fda0003f65270 */
[----:B------:R-:W-:Y:S05]  /*6840*/  @!P3 BRA `(.L_x_9817) ;  /* 0x000000000004b947 */ /* 0x000fea0003800000 */
[----:B------:R-:W-:Y:S01]  /*6850*/  BPT.TRAP 0x1 ;  /* 0x000000040000795c */ /* 0x000fe20000300000 */
.L_x_9817:
[----:B------:R-:W-:Y:S01]  /*6860*/  IMAD R20, R17, 0x8, R16 ;  /* 0x0000000811147824 */ /* 0x000fe200078e0210 */
[----:B------:R-:W-:Y:S01]  /*6870*/  SHF.L.U32 R90, R156, 0x1f, RZ ;  /* 0x0000001f9c5a7819 */ /* 0x000fe200000006ff */
[----:B------:R-:W-:Y:S01]  /*6880*/  IMAD R89, R24, -0x90, R2 ;  /* 0xffffff7018597824 */ /* 0x000fe200078e0202 */
[----:B------:R-:W-:Y:S02]  /*6890*/  BSSY B1, `(.L_x_9818) ;  /* 0x0000004000017945 */ /* 0x000fe40003800000 */
[----:B------:R-:W0:Y:S02]  /*68a0*/  SYNCS.PHASECHK.TRANS64.TRYWAIT P4, [R20+URZ+0x31c90], R90 ;  /* 0x031c905a140075a7 */ /* 0x000e24000808017f */
[----:B------:R-:W-:Y:S01]  /*68b0*/  VIMNMX R89, R89, 0x90, PT ;  /* 0x0000009059597848 */ /* 0x000fe20003fe0100 */
[----:B0-----:R-:W-:Y:S06]  /*68c0*/  @!P4 BRA `(.L_x_9819) ;  /* 0x000001a000acc947 */ /* 0x001fec0003800000 */
.L_x_10077:
[----:B------:R-:W-:Y:S05]  /*68d0*/  BSYNC B1 ;  /* 0x0000000000017941 */ /* 0x000fea0003800000 */
.L_x_9818:
[----:B------:R-:W-:-:S13]  /*68e0*/  ISETP.GE.AND P4, PT, R144, R89, PT ;  /* 0x000000599000720c */ /* 0x000fda0003f86270 */
        /* <DEDUP_REMOVED lines=19> */
.L_x_9779:
[----:B------:R-:W-:Y:S05]  /*6a20*/  BSYNC B0 ;  /* 0x0000000000007941 */ /* 0x000fea0003800000 */
.L_x_9771:
        /* <DEDUP_REMOVED lines=17> */
.L_x_9821:
[----:B------:R-:W-:Y:S05]  /*6b40*/  BSYNC B0 ;  /* 0x0000000000007941 */ /* 0x000fea0003800000 */
.L_x_9820:
[----:B------:R-:W2:Y:S01]  /*6b50*/  SYNCS.PHASECHK.TRANS64.TRYWAIT P3, [R20+URZ+0x31cb0], R90 ;  /* 0x031cb05a140075a7 */ /* 0x000ea2000806017f */
[----:B------:R-:W-:Y:S04]  /*6b60*/  BSSY B0, `(.L_x_9822) ;  /* 0x0000002000007945 */ /* 0x000fe80003800000 */
[----:B--2---:R-:W-:Y:S05]  /*6b70*/  @!P3 BRA `(.L_x_9823) ;  /* 0x000001a00014b947 */ /* 0x004fea0003800000 */
.L_x_10078:
[----:B------:R-:W-:Y:S05]  /*6b80*/  BSYNC B0 ;  /* 0x0000000000007941 */ /* 0x000fea0003800000 */
.L_x_9822:
[----:B------:R-:W-:Y:S01]  /*6b90*/  ISETP.GE.AND P3, PT, R144, R89, PT ;  /* 0x000000599000720c */ /* 0x000fe20003f66270 */
[----:B------:R-:W-:-:S12]  /*6ba0*/  BSSY B0, `(.L_x_9824) ;  /* 0x0000020000007945 */ /* 0x000fd80003800000 */
[----:B------:R-:W-:Y:S05]  /*6bb0*/  @P3 BRA `(.L_x_9825) ;  /* 0x0000000000783947 */ /* 0x000fea0003800000 */
[----:B------:R-:W-:Y:S01]  /*6bc0*/  IMAD.WIDE R34, R24, 0x90, R70 ;  /* 0x0000009018227825 */ /* 0x000fe200078e0246 */
[----:B------:R-:W-:-:S03]  /*6bd0*/  ULDC.64 UR4, c[0x0][0x328] ;  /* 0x0000ca0000047ab9 */ /* 0x000fc60000000a00 */
[----:B------:R-:W-:Y:S02]  /*6be0*/  IMAD R35, R35, UR4, RZ ;  /* 0x0000000423237c24 */ /* 0x000fe4000f8e02ff */
[----:B-1----:R-:W-:Y:S02]  /*6bf0*/  IMAD.MOV.U32 R32, RZ, RZ, R28 ;  /* 0x000000ffff207224 */ /* 0x002fe400078e001c */
[----:B------:R-:W-:Y:S02]  /*6c00*/  IMAD.MOV.U32 R33, RZ, RZ, R91 ;  /* 0x000000ffff217224 */ /* 0x000fe400078e005b */
[C---:B------:R-:W-:Y:S02]  /*6c10*/  IMAD R35, R34.reuse, UR5, R35 ;  /* 0x0000000522237c24 */ /* 0x040fe4000f8e0223 */
[----:B------:R-:W-:Y:S01]  /*6c20*/  IMAD.WIDE.U32 R32, R34, UR4, R32 ;  /* 0x0000000422207c25 */ /* 0x000fe2000f8e0020 */
[----:B------:R-:W-:-:S03]  /*6c30*/  ULDC.64 UR4, c[0x0][0x318] ;  /* 0x0000c60000047ab9 */ /* 0x000fc60000000a00 */
[----:B------:R-:W-:Y:S01]  /*6c40*/  IMAD.IADD R33, R33, 0x1, R35 ;  /* 0x0000000121217824 */ /* 0x000fe200078e0223 */
[----:B------:R-:W-:Y:S01]  /*6c50*/  LEA R36, P3, R32, UR4, 0x1 ;  /* 0x0000000420247c11 */ /* 0x000fe2000f8608ff */
[----:B------:R-:W-:-:S03]  /*6c60*/  ULDC UR4, c[0x0][0x2f4] ;  /* 0x0000bd0000047ab9 */ /* 0x000fc60000000800 */
[----:B------:R-:W-:Y:S02]  /*6c70*/  LEA.HI.X R37, R32, UR5, R33, 0x1, P3 ;  /* 0x0000000520257c11 */ /* 0x000fe400098f0c21 */
        /* <DEDUP_REMOVED lines=17> */
[----:B-1----:R3:W-:Y:S02]  /*6d90*/  @!P3 STG.E.128 desc[UR60][R36.64+0xa0], R32 ;  /* 0x0000a0202400b986 */ /* 0x0027e4000c101d3c */
.L_x_9825:
[----:B------:R-:W-:Y:S05]  /*6da0*/  BSYNC B0 ;  /* 0x0000000000007941 */ /* 0x000fea0003800000 */
.L_x_9824:
[----:B------:R-:W-:Y:S01]  /*6db0*/  @!PT LDS RZ, [RZ] ;  /* 0x00000000fffff984 */ /* 0x000fe20000000800 */
[----:B------:R-:W-:Y:S01]  /*6dc0*/  @!PT LDS RZ, [RZ] ;  /* 0x00000000fffff984 */ /* 0x000fe20000000800 */
[----:B------:R-:W-:Y:S01]  /*6dd0*/  @!PT LDS RZ, [RZ] ;  /* 0x00000000fffff984 */ /* 0x000fe20000000800 */
[----:B------:R-:W-:Y:S01]  /*6de0*/  @!PT LDS RZ, [RZ] ;  /* 0x00000000fffff984 */ /* 0x000fe20000000800 */
[----:B------:R4:W-:Y:S06]  /*6df0*/  MEMBAR.ALL.CTA ;  /* 0x0000000000007992 */ /* 0x0009ec0000008000 */
[----:B----4-:R-:W4:Y:S01]  /*6e00*/  FENCE.VIEW.ASYNC.S ;  /* 0x00000000000073c6 */ /* 0x010f220000000000 */
[----:B------:R-:W-:Y:S02]  /*6e10*/  VIADD R17, R17, 0x1 ;  /* 0x0000000111117836 */ /* 0x000fe40000000000 */
[----:B0-2---:R-:W-:Y:S01]  /*6e20*/  @!P4 VIADD R20, R20, 0x31cc0 ;  /* 0x00031cc01414c836 */ /* 0x005fe20000000000 */
[----:B----4-:R0:W-:Y:S02]  /*6e30*/  BAR.SYNC.DEFER_BLOCKING R115, 0x80 ;  /* 0x000200730000751d */ /* 0x0101e40000010000 */
[----:B------:R-:W-:-:S02]  /*6e40*/  ISETP.NE.AND P3, PT, R17, 0x2, PT ;  /* 0x000000021100780c */ /* 0x000fc40003f65270 */
[----:B------:R-:W-:Y:S02]  /*6e50*/  @!P4 PRMT R20, RZ, 0x654, R20 ;  /* 0x00000654ff14c816 */ /* 0x000fe40000000014 */
[----:B------:R-:W-:Y:S02]  /*6e60*/  SEL R21, RZ, 0x1, P3 ;  /* 0x00000001ff157807 */ /* 0x000fe40001800000 */
[----:B------:R-:W-:Y:S02]  /*6e70*/  SEL R17, R17, RZ, P3 ;  /* 0x000000ff11117207 */ /* 0x000fe40001800000 */
[----:B------:R-:W-:Y:S01]  /*6e80*/  LOP3.LUT R156, R156, R21, RZ, 0x3c, !PT ;  /* 0x000000159c9c7212 */ /* 0x000fe200078e3cff */
[----:B------:R0:W-:Y:S01]  /*6e90*/  @!P4 SYNCS.ARRIVE.TRANS64.RED.A1T0 RZ, [R20+URZ], RZ ;  /* 0x000000ff14ffc9a7 */ /* 0x0001e2000810043f */
[----:B------:R-:W-:Y:S05]  /*6ea0*/  @P2 BRA `(.L_x_9826) ;  /* 0xffffffbc001c2947 */ /* 0x000fea000383ffff */
[----:B-1-3--:R-:W1:Y:S01]  /*6eb0*/  S2R R32, SR_TID.X ;  /* 0x0000000000207919 */ /* 0x00ae620000002100 */
[----:B------:R-:W-:Y:S02]  /*6ec0*/  PLOP3.LUT P0, PT, PT, PT, PT, 0x8, 0x0 ;  /* 0x000000000000781c */ /* 0x000fe40003f0e170 */
[----:B-1----:R-:W-:-:S04]  /*6ed0*/  SHF.R.U32.HI R32, RZ, 0x7, R32 ;  /* 0x00000007ff207819 */ /* 0x002fc80000011620 */
[----:B------:R-:W-:-:S13]  /*6ee0*/  ISETP.NE.AND P5, PT, R32, 0x1, PT ;  /* 0x000000012000780c */ /* 0x000fda0003fa5270 */
[----:B------:R-:W-:Y:S06]  /*6ef0*/  @!P5 BAR.ARV 0x9, 0x100 ;  /* 0x024400000000db1d */ /* 0x000fec0000002000 */
.L_x_9766:
[----:B------:R-:W-:Y:S01]  /*6f00*/  IMAD.MOV.U32 R2, RZ, RZ, RZ ;  /* 0x000000ffff027224 */ /* 0x000fe200078e00ff */
[----:B------:R-:W-:Y:S06]  /*6f10*/  @P0 BRA `(.L_x_9827) ;  /* 0x00000000000c0947 */ /* 0x000fec0003800000 */
[----:B------:R-:W1:Y:S01]  /*6f20*/  FENCE.VIEW.ASYNC.G ;  /* 0x00000000000073c6 */ /* 0x000e620000000100 */
[----:B------:R-:W-:Y:S05]  /*6f30*/  WARPSYNC.ALL ;  /* 0x0000000000007948 */ /* 0x000fea0003800000 */
[----:B-1----:R-:W-:Y:S06]  /*6f40*/  BAR.ARV 0xc, 0x200 ;  /* 0x0308000000007b1d */ /* 0x002fec0000002000 */
.L_x_9827:
[----:B------:R-:W-:Y:S01]  /*6f50*/  LOP3.LUT P0, RZ, R19, 0x4, RZ, 0xc0, !PT ;  /* 0x0000000413ff7812 */ /* 0x000fe2000780c0ff */
[----:B------:R-:W-:-:S12]  /*6f60*/  BSSY B0, `(.L_x_9828) ;  /* 0x0000021000007945 */ /* 0x000fd80003800000 */
[----:B------:R-:W-:Y:S05]  /*6f70*/  @!P0 BRA `(.L_x_9829) ;  /* 0x00000000007c8947 */ /* 0x000fea0003800000 */
[----:B------:R-:W2:Y:S01]  /*6f80*/  LDL R0, [R1+0x94] ;  /* 0x0000940001007983 */ /* 0x000ea20000100800 */
[----:B------:R-:W-:Y:S01]  /*6f90*/  ULDC UR4, c[0x0][0x9f0] ;  /* 0x00027c0000047ab9 */ /* 0x000fe20000000800 */
[----:B--2---:R-:W-:-:S04]  /*6fa0*/  ISETP.NE.AND P0, PT, R0, RZ, PT ;  /* 0x000000ff0000720c */ /* 0x004fc80003f05270 */
[----:B------:R-:W-:-:S04]  /*6fb0*/  SEL R6, R0, UR4, P0 ;  /* 0x0000000400067c07 */ /* 0x000fc80008000000 */
[-C--:B------:R-:W-:Y:S02]  /*6fc0*/  IABS R5, R6.reuse ;  /* 0x0000000600057213 */ /* 0x080fe40000000000 */
[----:B------:R-:W-:Y:S02]  /*6fd0*/  IADD3 R0, R111, -0x1, R6 ;  /* 0xffffffff6f007810 */ /* 0x000fe40007ffe006 */
[----:B------:R-:W1:Y:S01]  /*6fe0*/  I2F.RP R4, R5 ;  /* 0x0000000500047306 */ /* 0x000e620000209400 */
[----:B------:R-:W-:-:S05]  /*6ff0*/  IABS R9, R6 ;  /* 0x0000000600097213 */ /* 0x000fca0000000000 */
[----:B------:R-:W-:Y:S02]  /*7000*/  IMAD.MOV R9, RZ, RZ, -R9 ;  /* 0x000000ffff097224 */ /* 0x000fe400078e0a09 */
[----:B-1----:R-:W1:Y:S02]  /*7010*/  MUFU.RCP R4, R4 ;  /* 0x0000000400047308 */ /* 0x002e640000001000 */
[----:B-1----:R-:W-:Y:S01]  /*7020*/  VIADD R2, R4, 0xffffffe ;  /* 0x0ffffffe04027836 */ /* 0x002fe20000000000 */
[----:B------:R-:W-:Y:S02]  /*7030*/  IABS R4, R0 ;  /* 0x0000000000047213 */ /* 0x000fe40000000000 */
[----:B------:R-:W-:-:S03]  /*7040*/  LOP3.LUT R0, R0, R6, RZ, 0x3c, !PT ;  /* 0x0000000600007212 */ /* 0x000fc600078e3cff */
[----:B------:R1:W2:Y:S01]  /*7050*/  F2I.FTZ.U32.TRUNC.NTZ R3, R2 ;  /* 0x0000000200037305 */ /* 0x0002a2000021f000 */
[----:B------:R-:W-:Y:S01]  /*7060*/  ISETP.GE.AND P2, PT, R0, RZ, PT ;  /* 0x000000ff0000720c */ /* 0x000fe20003f46270 */
[----:B-1----:R-:W-:Y:S02]  /*7070*/  IMAD.MOV.U32 R2, RZ, RZ, RZ ;  /* 0x000000ffff027224 */ /* 0x002fe400078e00ff */
[----:B--2---:R-:W-:-:S04]  /*7080*/  IMAD.MOV R8, RZ, RZ, -R3 ;  /* 0x000000ffff087224 */ /* 0x004fc800078e0a03 */
        /* <DEDUP_REMOVED lines=14> */
.L_x_9829:
[----:B------:R-:W-:Y:S05]  /*7170*/  BSYNC B0 ;  /* 0x0000000000007941 */ /* 0x000fea0003800000 */
.L_x_9828:
        /* <DEDUP_REMOVED lines=19> */
[----:B0-----:R-:W-:Y:S02]  /*72b0*/  CS2R R20, SRZ ;  /* 0x0000000000147805 */ /* 0x001fe4000001ff00 */
[----:B------:R-:W-:Y:S02]  /*72c0*/  CS2R R74, SRZ ;  /* 0x00000000004a7805 */ /* 0x000fe4000001ff00 */
[----:B------:R-:W-:Y:S02]  /*72d0*/  CS2R R8, SRZ ;  /* 0x0000000000087805 */ /* 0x000fe4000001ff00 */
[----:B------:R-:W-:Y:S02]  /*72e0*/  CS2R R72, SRZ ;  /* 0x0000000000487805 */ /* 0x000fe4000001ff00 */
[----:B------:R-:W-:Y:S02]  /*72f0*/  CS2R R6, SRZ ;  /* 0x0000000000067805 */ /* 0x000fe4000001ff00 */
[----:B------:R-:W-:-:S02]  /*7300*/  CS2R R68, SRZ ;  /* 0x0000000000447805 */ /* 0x000fc4000001ff00 */
        /* <DEDUP_REMOVED lines=8> */
[----:B------:R-:W0:Y:S01]  /*7390*/  S2R R3, SR_TID.X ;  /* 0x0000000000037919 */ /* 0x000e220000002100 */
[----:B------:R-:W-:Y:S01]  /*73a0*/  UMOV UR4, 0xffffffff ;  /* 0xffffffff00047882 */ /* 0x000fe20000000000 */
[----:B0-----:R-:W-:-:S05]  /*73b0*/  VIADD R38, R3, 0xffffff80 ;  /* 0xffffff8003267836 */ /* 0x001fca0000000000 */
[----:B------:R-:W-:-:S04]  /*73c0*/  SHF.R.S32.HI R39, RZ, 0x1f, R38 ;  /* 0x0000001fff277819 */ /* 0x000fc80000011426 */
[----:B------:R-:W-:-:S04]  /*73d0*/  LEA.HI R13, R39, R38, RZ, 0x7 ;  /* 0x00000026270d7211 */ /* 0x000fc800078f38ff */
[----:B------:R-:W-:Y:S01]  /*73e0*/  SHF.R.S32.HI R13, RZ, 0x7, R13 ;  /* 0x00000007ff0d7819 */ /* 0x000fe2000001140d */
[----:B------:R-:W-:Y:S06]  /*73f0*/  BRA.DIV UR4, `(.L_x_9831) ;  /* 0x0000019a04087947 */ /* 0x000fec000b800000 */
[----:B------:R-:W0:Y:S04]  /*7400*/  SHFL.IDX PT, R0, R13, RZ, 0x1f ;  /* 0x00001fff0d007589 */ /* 0x000e2800000e0000 */
[----:B0-----:R0:W-:Y:S02]  /*7410*/  STL [R1+0x7c], R0 ;  /* 0x00007c0001007387 */ /* 0x0011e40000100800 */
.L_x_10081:
[----:B------:R-:W0:Y:S01]  /*7420*/  LDL R3, [R1+0x7c] ;  /* 0x00007c0001037983 */ /* 0x000e220000100800 */
[----:B------:R-:W-:Y:S01]  /*7430*/  BSSY B6, `(.L_x_9832) ;  /* 0x000001b000067945 */ /* 0x000fe20003800000 */
[----:B0-----:R-:W-:-:S05]  /*7440*/  IMAD.HI R0, R3, 0x55555556, RZ ;  /* 0x5555555603007827 */ /* 0x001fca00078e02ff */
[----:B------:R-:W-:-:S05]  /*7450*/  LEA.HI R2, R0, R0, RZ, 0x1 ;  /* 0x0000000000027211 */ /* 0x000fca00078f08ff */
[----:B------:R-:W-:Y:S02]  /*7460*/  IMAD R2, R2, -0x3, R3 ;  /* 0xfffffffd02027824 */ /* 0x000fe400078e0203 */
[----:B------:R-:W-:-:S04]  /*7470*/  VIADD R3, R16, 0x24300 ;  /* 0x0002430010037836 */ /* 0x000fc80000000000 */
[----:B------:R-:W-:Y:S01]  /*7480*/  IMAD R0, R2, 0x800, R3 ;  /* 0x0000080002007824 */ /* 0x000fe200078e0203 */
[----:B------:R-:W-:-:S04]  /*7490*/  LOP3.LUT P0, RZ, R3, 0x9f, RZ, 0xc0, !PT ;  /* 0x0000009f03ff7812 */ /* 0x000fc8000780c0ff */
[----:B------:R-:W-:-:S04]  /*74a0*/  SHF.R.U32.HI R0, RZ, 0x4, R0 ;  /* 0x00000004ff007819 */ /* 0x000fc80000011600 */
[----:B------:R-:W-:-:S05]  /*74b0*/  LOP3.LUT R0, R0, 0x3fff, RZ, 0xc0, !PT ;  /* 0x00003fff00007812 */ /* 0x000fca00078ec0ff */
[----:B------:R0:W-:Y:S01]  /*74c0*/  STL [R1+0x84], R0 ;  /* 0x0000840001007387 */ /* 0x0001e20000100800 */
[----:B------:R-:W-:Y:S05]  /*74d0*/  @!P0 BRA `(.L_x_9833) ;  /* 0x0000000000408947 */ /* 0x000fea0003800000 */
[----:B0-----:R-:W-:Y:S01]  /*74e0*/  MOV R0, 0x0 ;  /* 0x0000000000007802 */ /* 0x001fe20000000f00 */
[----:B------:R-:W-:Y:S01]  /*74f0*/  ULDC.64 UR4, c[0x4][0x1b8] ;  /* 0x01006e0000047ab9 */ /* 0x000fe20000000a00 */
[----:B------:R-:W-:Y:S01]  /*7500*/  ULDC.64 UR6, c[0x4][0x1c0] ;  /* 0x0100700000067ab9 */ /* 0x000fe20000000a00 */
[----:B------:R-:W-:Y:S01]  /*7510*/  IMAD.U32 R4, RZ, RZ, UR4 ;  /* 0x00000004ff047e24 */ /* 0x000fe2000f8e00ff */
[----:B-1----:R0:W1:Y:S01]  /*7520*/  LDC.64 R14, c[0x4][R0] ;  /* 0x01000000000e7b82 */ /* 0x0020620000000a00 */
        /* <DEDUP_REMOVED lines=11> */
.L_x_9833:
[----:B------:R-:W-:Y:S05]  /*75e0*/  BSYNC B6 ;  /* 0x0000000000067941 */ /* 0x000fea0003800000 */
.L_x_9832:
[----:B------:R-:W-:Y:S02]  /*75f0*/  ULDC UR4, c[0x0][0x3f4] ;  /* 0x0000fd0000047ab9 */ /* 0x000fe40000000800 */
[----:B------:R-:W-:-:S13]  /*7600*/  ISETP.LT.AND P0, PT, RZ, UR4, PT ;  /* 0x00000004ff007c0c */ /* 0x000fda000bf01270 */
[----:B------:R-:W-:Y:S05]  /*7610*/  @P0 BRA `(.L_x_9834) ;  /* 0x0000000000400947 */ /* 0x000fea0003800000 */
[----:B------:R-:W0:Y:S02]  /*7620*/  LDL R20, [R1+0xa4] ;  /* 0x0000a40001147983 */ /* 0x000e240000100800 */
[----:B0-----:R-:W-:-:S04]  /*7630*/  LEA.HI R0, R20, R20, RZ, 0x1 ;  /* 0x0000001414007211 */ /* 0x001fc800078f08ff */
[----:B------:R-:W-:-:S05]  /*7640*/  LOP3.LUT R0, R0, 0xfffffffe, RZ, 0xc0, !PT ;  /* 0xfffffffe00007812 */ /* 0x000fca00078ec0ff */
[----:B------:R-:W-:-:S05]  /*7650*/  IMAD.IADD R0, R20, 0x1, -R0 ;  /* 0x0000000114007824 */ /* 0x000fca00078e0a00 */
[----:B------:R-:W-:-:S04]  /*7660*/  SHF.L.U32 R3, R0, 0x1f, RZ ;  /* 0x0000001f00037819 */ /* 0x000fc800000006ff */
[----:B------:R0:W2:Y:S03]  /*7670*/  SYNCS.PHASECHK.TRANS64.TRYWAIT P0, [R16+URZ+0x31c00], R3 ;  /* 0x031c0003100075a7 */ /* 0x0000a6000800017f */
[----:B--2---:R-:W-:Y:S05]  /*7680*/  @!P0 NANOSLEEP.SYNCS 0x989680 ;  /* 0x009896800000895d */ /* 0x004fea0003900000 */
[----:B------:R-:W2:Y:S01]  /*7690*/  @!P0 SYNCS.PHASECHK.TRANS64 P0, [R16+URZ+0x31c00], R3 ;  /* 0x031c0003100085a7 */ /* 0x000ea2000800007f */
[----:B------:R-:W-:Y:S04]  /*76a0*/  BSSY B0, `(.L_x_9835) ;  /* 0x0000006000007945 */ /* 0x000fe80003800000 */
[----:B--2---:R-:W-:Y:S05]  /*76b0*/  @P0 BRA `(.L_x_9836) ;  /* 0x0000000000100947 */ /* 0x004fea0003800000 */
.L_x_9837:
[----:B--2---:R2:W3:Y:S02]  /*76c0*/  SYNCS.PHASECHK.TRANS64.TRYWAIT P0, [R16+URZ+0x31c00], R3 ;  /* 0x031c0003100075a7 */ /* 0x0044e4000800017f */
[----:B---3--:R-:W-:Y:S05]  /*76d0*/  @!P0 NANOSLEEP.SYNCS 0x989680 ;  /* 0x009896800000895d */ /* 0x008fea0003900000 */
[----:B------:R-:W3:Y:S02]  /*76e0*/  @!P0 SYNCS.PHASECHK.TRANS64 P0, [R16+URZ+0x31c00], R3 ;  /* 0x031c0003100085a7 */ /* 0x000ee4000800007f */
[----:B---3--:R-:W-:Y:S05]  /*76f0*/  @!P0 BRA `(.L_x_9837) ;  /* 0xfffffffc00f08947 */ /* 0x008fea000383ffff */
.L_x_9836:
[----:B------:R-:W-:Y:S05]  /*7700*/  BSYNC B0 ;  /* 0x0000000000007941 */ /* 0x000fea0003800000 */
.L_x_9835:
[----:B------:R-:W-:Y:S05]  /*7710*/  BRA `(.L_x_9838) ;  /* 0x0000003800dc7947 */ /* 0x000fea0003800000 */
.L_x_9834:
[----:B------:R-:W2:Y:S01]  /*7720*/  LDL R3, [R1+0xc8] ;  /* 0x0000c80001037983 */ /* 0x000ea20000100800 */
[----:B0----5:R-:W-:Y:S01]  /*7730*/  SHF.R.S32.HI R0, RZ, 0x1f, R107 ;  /* 0x0000001fff007819 */ /* 0x021fe2000001146b */
        /* <DEDUP_REMOVED lines=16> */
[----:B--2---:R-:W-:-:S13]  /*7840*/  LOP3.LUT P0, RZ, R3, 0x1bf, RZ, 0xc0, !PT ;  /* 0x000001bf03ff7812 */ /* 0x004fda000780c0ff */
[----:B------:R-:W-:Y:S05]  /*7850*/  @!P0 BRA `(.L_x_9839) ;  /* 0x0000000000408947 */ /* 0x000fea0003800000 */
[----:B------:R-:W-:Y:S01]  /*7860*/  MOV R0, 0x0 ;  /* 0x0000000000007802 */ /* 0x000fe20000000f00 */
        /* <DEDUP_REMOVED lines=15> */
.L_x_9839:
[----:B------:R-:W-:Y:S01]  /*7960*/  ULDC.U8 UR4, c[0x0][0x410] ;  /* 0x0001040000047ab9 */ /* 0x000fe20000000000 */
[----:B------:R-:W-:Y:S01]  /*7970*/  BSSY B0, `(.L_x_9840) ;  /* 0x0000389000007945 */ /* 0x000fe20003800000 */
[----:B------:R-:W-:Y:S01]  /*7980*/  ISETP.NE.AND P0, PT, RZ, UR4, PT ;  /* 0x00000004ff007c0c */ /* 0x000fe2000bf05270 */
[----:B------:R-:W-:-:S12]  /*7990*/  IMAD R8, R109, 0xc0, R144 ;  /* 0x000000c06d087824 */ /* 0x000fd800078e0290 */
[----:B------:R-:W-:Y:S05]  /*79a0*/  @!P0 BRA `(.L_x_9841) ;  /* 0x0000001800fc8947 */ /* 0x000fea0003800000 */
[----:B------:R-:W-:-:S03]  /*79b0*/  UMOV UR4, 0xffffffff ;  /* 0xffffffff00047882 */ /* 0x000fc60000000000 */
[----:B------:R-:W-:Y:S05]  /*79c0*/  BRA.DIV UR4, `(.L_x_9842) ;  /* 0x0000019204bc7947 */ /* 0x000fea000b800000 */
[----:B------:R0:W2:Y:S04]  /*79d0*/  SHFL.IDX PT, R3, R25, RZ, 0x1e1f ;  /* 0x001e1fff19037589 */ /* 0x0000a800000e0000 */
[----:B------:R0:W3:Y:S04]  /*79e0*/  SHFL.IDX PT, R0, R24, RZ, 0x1e1f ;  /* 0x001e1fff18007589 */ /* 0x0000e800000e0000 */
[----:B------:R0:W4:Y:S04]  /*79f0*/  SHFL.IDX PT, R5, R27, RZ, 0x1e1f ;  /* 0x001e1fff1b057589 */ /* 0x00012800000e0000 */
[----:B------:R0:W0:Y:S02]  /*7a00*/  SHFL.IDX PT, R4, R26, RZ, 0x1e1f ;  /* 0x001e1fff1a047589 */ /* 0x00002400000e0000 */
.L_x_10087:
[----:B------:R-:W5:Y:S01]  /*7a10*/  LDL R53, [R1+0xa4] ;  /* 0x0000a40001357983 */ /* 0x000f620000100800 */
[----:B------:R-:W-:Y:S01]  /*7a20*/  ULDC UR4, c[0x0][0x448] ;  /* 0x0001120000047ab9 */ /* 0x000fe20000000800 */
[----:B------:R-:W-:Y:S01]  /*7a30*/  BSSY B1, `(.L_x_9843) ;  /* 0x0000060000017945 */ /* 0x000fe20003800000 */
[----:B------:R-:W-:Y:S01]  /*7a40*/  IMAD R112, R112, UR4, RZ ;  /* 0x0000000470707c24 */ /* 0x000fe2000f8e02ff */
[----:B------:R-:W-:Y:S02]  /*7a50*/  CS2R R34, SRZ ;  /* 0x0000000000227805 */ /* 0x000fe4000001ff00 */
[----:B------:R-:W-:Y:S02]  /*7a60*/  CS2R R30, SRZ ;  /* 0x00000000001e7805 */ /* 0x000fe4000001ff00 */
[----:B0-----:R-:W-:Y:S01]  /*7a70*/  CS2R R26, SRZ ;  /* 0x00000000001a7805 */ /* 0x001fe2000001ff00 */
[----:B------:R-:W-:Y:S01]  /*7a80*/  IMAD R6, R109, -0xc0, R112 ;  /* 0xffffff406d067824 */ /* 0x000fe200078e0270 */
[----:B------:R-:W-:-:S02]  /*7a90*/  ISETP.GE.AND P1, PT, R8, R112, PT ;  /* 0x000000700800720c */ /* 0x000fc40003f26270 */
[----:B------:R-:W-:Y:S02]  /*7aa0*/  CS2R R20, SRZ ;  /* 0x0000000000147805 */ /* 0x000fe4000001ff00 */
[----:B------:R-:W-:Y:S02]  /*7ab0*/  CS2R R12, SRZ ;  /* 0x00000000000c7805 */ /* 0x000fe4000001ff00 */
[----:B------:R-:W-:Y:S02]  /*7ac0*/  CS2R R8, SRZ ;  /* 0x0000000000087805 */ /* 0x000fe4000001ff00 */
[----:B------:R-:W-:Y:S02]  /*7ad0*/  VIMNMX R7, R6, 0xc0, PT ;  /* 0x000000c006077848 */ /* 0x000fe40003fe0100 */
[----:B------:R-:W-:Y:S02]  /*7ae0*/  CS2R R36, SRZ ;  /* 0x0000000000247805 */ /* 0x000fe4000001ff00 */
[----:B------:R-:W-:-:S02]  /*7af0*/  CS2R R32, SRZ ;  /* 0x0000000000207805 */ /* 0x000fc4000001ff00 */
[----:B------:R-:W-:Y:S02]  /*7b00*/  CS2R R28, SRZ ;  /* 0x00000000001c7805 */ /* 0x000fe4000001ff00 */
[----:B------:R-:W-:Y:S02]  /*7b10*/  ISETP.GE.AND P0, PT, R144, R7, PT ;  /* 0x000000079000720c */ /* 0x000fe40003f06270 */
[----:B------:R-:W-:Y:S02]  /*7b20*/  CS2R R24, SRZ ;  /* 0x0000000000187805 */ /* 0x000fe4000001ff00 */
[----:B-1----:R-:W-:Y:S02]  /*7b30*/  CS2R R14, SRZ ;  /* 0x00000000000e7805 */ /* 0x002fe4000001ff00 */
[----:B------:R-:W-:Y:S02]  /*7b40*/  CS2R R10, SRZ ;  /* 0x00000000000a7805 */ /* 0x000fe4000001ff00 */
[----:B-----5:R-:W-:Y:S01]  /*7b50*/  LEA.HI R52, R53, R53, RZ, 0x1 ;  /* 0x0000003535347211 */ /* 0x020fe200078f08ff */
[----:B------:R-:W-:Y:S06]  /*7b60*/  @P1 BRA `(.L_x_9844) ;  /* 0x0000000400301947 */ /* 0x000fec0003800000 */
[----:B------:R-:W2:Y:S01]  /*7b70*/  LDL R45, [R1+0x6c] ;  /* 0x00006c00012d7983 */ /* 0x000ea20000100800 */
[----:B------:R-:W-:-:S03]  /*7b80*/  ULDC UR4, c[0x0][0x3f4] ;  /* 0x0000fd0000047ab9 */ /* 0x000fc60000000800 */
[----:B------:R-:W3:Y:S04]  /*7b90*/  LDL R44, [R1+0x64] ;  /* 0x00006400012c7983 */ /* 0x000ee80000100800 */
[----:B------:R-:W4:Y:S04]  /*7ba0*/  LDL R43, [R1+0x70] ;  /* 0x00007000012b7983 */ /* 0x000f280000100800 */
[----:B------:R-:W4:Y:S04]  /*7bb0*/  LDL R42, [R1+0x68] ;  /* 0x00006800012a7983 */ /* 0x000f280000100800 */
[----:B------:R-:W4:Y:S04]  /*7bc0*/  LDL.64 R40, [R1+0x48] ;  /* 0x0000480001287983 */ /* 0x000f280000100a00 */
[----:B------:R-:W4:Y:S01]  /*7bd0*/  LDL R14, [R1+0x74] ;  /* 0x00007400010e7983 */ /* 0x000f220000100800 */
        /* <DEDUP_REMOVED lines=8> */
[C---:B--2---:R-:W-:Y:S01]  /*7c60*/  ISETP.GE.AND P4, PT, R45.reuse, UR4, PT ;  /* 0x000000042d007c0c */ /* 0x044fe2000bf86270 */
[C---:B------:R-:W-:Y:S01]  /*7c70*/  IMAD.SHL.U32 R9, R45.reuse, 0x2, RZ ;  /* 0x000000022d097824 */ /* 0x040fe200078e00ff */
[----:B------:R-:W-:Y:S02]  /*7c80*/  SHF.R.S32.HI R6, RZ, 0x1f, R45 ;  /* 0x0000001fff067819 */ /* 0x000fe4000001142d */
[----:B---3--:R-:W-:Y:S02]  /*7c90*/  ISETP.GE.AND P3, PT, R44, UR4, PT ;  /* 0x000000042c007c0c */ /* 0x008fe4000bf66270 */
[----:B------:R-:W-:-:S07]  /*7ca0*/  SHF.L.U64.HI R10, R45, 0x1, R6 ;  /* 0x000000012d0a7819 */ /* 0x000fce0000010206 */
[-C--:B------:R-:W-:Y:S02]  /*7cb0*/  @!P4 IADD3 R8, P2, R4, R9.reuse, RZ ;  /* 0x000000090408c210 */ /* 0x080fe40007f5e0ff */
[----:B------:R-:W-:-:S03]  /*7cc0*/  @!P4 IADD3 R6, P1, R0, R9, RZ ;  /* 0x000000090006c210 */ /* 0x000fc60007f3e0ff */
[----:B----4-:R-:W-:Y:S01]  /*7cd0*/  @!P4 IMAD.X R9, R5, 0x1, R10, P2 ;  /* 0x000000010509c824 */ /* 0x010fe200010e060a */
[----:B------:R-:W-:Y:S01]  /*7ce0*/  ISETP.GE.AND P2, PT, R43, UR4, PT ;  /* 0x000000042b007c0c */ /* 0x000fe2000bf46270 */
[----:B------:R-:W-:Y:S01]  /*7cf0*/  IMAD.SHL.U32 R49, R44, 0x2, RZ ;  /* 0x000000022c317824 */ /* 0x000fe200078e00ff */
[----:B------:R-:W-:Y:S02]  /*7d00*/  @!P4 IADD3.X R7, R3, R10, RZ, P1, !PT ;  /* 0x0000000a0307c210 */ /* 0x000fe40000ffe4ff */
[----:B------:R-:W-:Y:S01]  /*7d10*/  SHF.R.S32.HI R10, RZ, 0x1f, R44 ;  /* 0x0000001fff0a7819 */ /* 0x000fe2000001142c */
[----:B------:R-:W5:Y:S01]  /*7d20*/  @!P4 LD.E.64 R30, desc[UR60][R8.64] ;  /* 0x0000003c081ec980 */ /* 0x000f62000c101b00 */
[----:B------:R-:W-:Y:S01]  /*7d30*/  ISETP.GE.AND P1, PT, R42, UR4, PT ;  /* 0x000000042a007c0c */ /* 0x000fe2000bf26270 */
[----:B------:R-:W-:Y:S01]  /*7d40*/  IMAD.SHL.U32 R45, R43, 0x2, RZ ;  /* 0x000000022b2d7824 */ /* 0x000fe200078e00ff */
[----:B------:R-:W-:Y:S01]  /*7d50*/  SHF.L.U64.HI R10, R44, 0x1, R10 ;  /* 0x000000012c0a7819 */ /* 0x000fe2000001020a */
[----:B------:R0:W5:Y:S01]  /*7d60*/  @!P4 LD.E.64 R32, desc[UR60][R6.64] ;  /* 0x0000003c0620c980 */ /* 0x000162000c101b00 */
[----:B------:R-:W-:-:S02]  /*7d70*/  @!P3 IADD3 R48, P4, R4, R49, RZ ;  /* 0x000000310430b210 */ /* 0x000fc40007f9e0ff */
[----:B------:R-:W-:Y:S02]  /*7d80*/  SHF.R.S32.HI R11, RZ, 0x1f, R43 ;  /* 0x0000001fff0b7819 */ /* 0x000fe4000001142b */
[----:B------:R-:W-:Y:S01]  /*7d90*/  @!P3 IADD3 R50, P5, R0, R49, RZ ;  /* 0x000000310032b210 */ /* 0x000fe20007fbe0ff */
[----:B------:R-:W-:Y:S01]  /*7da0*/  @!P3 IMAD.X R49, R5, 0x1, R10, P4 ;  /* 0x000000010531b824 */ /* 0x000fe200020e060a */
[-C--:B------:R-:W-:Y:S02]  /*7db0*/  @!P2 IADD3 R44, P4, R4, R45.reuse, RZ ;  /* 0x0000002d042ca210 */ /* 0x080fe40007f9e0ff */
[----:B------:R-:W-:Y:S01]  /*7dc0*/  SHF.R.S32.HI R12, RZ, 0x1f, R42 ;  /* 0x0000001fff0c7819 */ /* 0x000fe2000001142a */
[----:B0-----:R-:W-:Y:S01]  /*7dd0*/  IMAD.SHL.U32 R7, R42, 0x2, RZ ;  /* 0x000000022a077824 */ /* 0x001fe200078e00ff */
[----:B------:R-:W-:Y:S01]  /*7de0*/  SHF.L.U64.HI R6, R43, 0x1, R11 ;  /* 0x000000012b067819 */ /* 0x000fe2000001020b */
[----:B------:R-:W-:Y:S01]  /*7df0*/  @!P3 IMAD.X R51, R3, 0x1, R10, P5 ;  /* 0x000000010333b824 */ /* 0x000fe200028e060a */
[----:B------:R-:W-:Y:S01]  /*7e00*/  @!P2 IADD3 R46, P5, R0, R45, RZ ;  /* 0x0000002d002ea210 */ /* 0x000fe20007fbe0ff */
[----:B------:R-:W-:Y:S01]  /*7e10*/  IMAD.SHL.U32 R13, R14, 0x2, RZ ;  /* 0x000000020e0d7824 */ /* 0x000fe200078e00ff */
[----:B------:R-:W-:Y:S01]  /*7e20*/  SHF.L.U64.HI R12, R42, 0x1, R12 ;  /* 0x000000012a0c7819 */ /* 0x000fe2000001020c */
[--C-:B------:R-:W-:Y:S01]  /*7e30*/  @!P2 IMAD.X R45, R5, 0x1, R6.reuse, P4 ;  /* 0x00000001052da824 */ /* 0x100fe200020e0606 */
[-C--:B------:R-:W-:Y:S01]  /*7e40*/  @!P1 IADD3 R42, P4, R0, R7.reuse, RZ ;  /* 0x00000007002a9210 */ /* 0x080fe20007f9e0ff */
[C---:B------:R-:W-:Y:S01]  /*7e50*/  @!P2 IMAD.X R47, R3.reuse, 0x1, R6, P5 ;  /* 0x00000001032fa824 */ /* 0x040fe200028e0606 */
[----:B------:R-:W-:Y:S01]  /*7e60*/  ISETP.GE.AND P5, PT, R40, UR4, PT ;  /* 0x0000000428007c0c */ /* 0x000fe2000bfa6270 */
[----:B------:R-:W5:Y:S02]  /*7e70*/  @!P3 LD.E.64 R28, desc[UR60][R50.64] ;  /* 0x0000003c321cb980 */ /* 0x000f64000c101b00 */
[--C-:B------:R-:W-:Y:S01]  /*7e80*/  @!P1 IMAD.X R43, R3, 0x1, R12.reuse, P4 ;  /* 0x00000001032b9824 */ /* 0x100fe200020e060c */
[----:B------:R-:W-:Y:S01]  /*7e90*/  @!P1 IADD3 R6, P4, R4, R7, RZ ;  /* 0x0000000704069210 */ /* 0x000fe20007f9e0ff */
[----:B------:R-:W5:Y:S04]  /*7ea0*/  @!P3 LD.E.64 R26, desc[UR60][R48.64] ;  /* 0x0000003c301ab980 */ /* 0x000f68000c101b00 */
[----:B------:R-:W-:Y:S01]  /*7eb0*/  @!P1 IMAD.X R7, R5, 0x1, R12, P4 ;  /* 0x0000000105079824 */ /* 0x000fe200020e060c */
[----:B------:R-:W-:Y:S01]  /*7ec0*/  ISETP.GE.AND P4, PT, R14, UR4, PT ;  /* 0x000000040e007c0c */ /* 0x000fe2000bf86270 */
[----:B------:R-:W5:Y:S02]  /*7ed0*/  @!P2 LD.E.64 R24, desc[UR60][R46.64] ;  /* 0x0000003c2e18a980 */ /* 0x000f64000c101b00 */
[----:B------:R-:W-:-:S02]  /*7ee0*/  @!P5 IMAD.MOV.U32 R8, RZ, RZ, R0 ;  /* 0x000000ffff08d224 */ /* 0x000fc400078e0000 */
[----:B------:R-:W-:Y:S01]  /*7ef0*/  @!P5 IMAD.MOV.U32 R9, RZ, RZ, R3 ;  /* 0x000000ffff09d224 */ /* 0x000fe200078e0003 */
[----:B------:R-:W5:Y:S01]  /*7f00*/  @!P2 LD.E.64 R20, desc[UR60][R44.64] ;  /* 0x0000003c2c14a980 */ /* 0x000f62000c101b00 */
[----:B------:R-:W-:Y:S01]  /*7f10*/  @!P5 IMAD.WIDE R10, R40, 0x2, R4 ;  /* 0x00000002280ad825 */ /* 0x000fe200078e0204 */
[----:B------:R-:W-:-:S03]  /*7f20*/  SHF.R.S32.HI R12, RZ, 0x1f, R14 ;  /* 0x0000001fff0c7819 */ /* 0x000fc6000001140e */
[----:B------:R-:W-:Y:S01]  /*7f30*/  @!P5 IMAD.WIDE R8, R40, 0x2, R8 ;  /* 0x000000022808d825 */ /* 0x000fe200078e0208 */
[----:B------:R0:W5:Y:S01]  /*7f40*/  @!P5 LD.E.64 R34, desc[UR60][R10.64] ;  /* 0x0000003c0a22d980 */ /* 0x000162000c101b00 */
[----:B------:R-:W-:-:S03]  /*7f50*/  SHF.L.U64.HI R12, R14, 0x1, R12 ;  /* 0x000000010e0c7819 */ /* 0x000fc6000001020c */
[----:B------:R1:W5:Y:S01]  /*7f60*/  @!P5 LD.E.64 R36, desc[UR60][R8.64] ;  /* 0x0000003c0824d980 */ /* 0x000362000c101b00 */
[----:B------:R-:W-:-:S05]  /*7f70*/  @!P4 IADD3 R40, P5, R0, R13, RZ ;  /* 0x0000000d0028c210 */ /* 0x000fca0007fbe0ff */
[--C-:B------:R-:W-:Y:S01]  /*7f80*/  @!P4 IMAD.X R41, R3, 0x1, R12.reuse, P5 ;  /* 0x000000010329c824 */ /* 0x100fe200028e060c */
[----:B------:R-:W-:Y:S02]  /*7f90*/  @!P4 IADD3 R4, P5, R4, R13, RZ ;  /* 0x0000000d0404c210 */ /* 0x000fe40007fbe0ff */
[----:B------:R-:W-:Y:S02]  /*7fa0*/  CS2R R14, SRZ ;  /* 0x00000000000e7805 */ /* 0x000fe4000001ff00 */
[----:B0-----:R-:W-:Y:S02]  /*7fb0*/  CS2R R10, SRZ ;  /* 0x00000000000a7805 */ /* 0x001fe4000001ff00 */
[----:B-1----:R-:W-:Y:S01]  /*7fc0*/  CS2R R8, SRZ ;  /* 0x0000000000087805 */ /* 0x002fe2000001ff00 */
[----:B------:R-:W-:Y:S01]  /*7fd0*/  @!P4 IMAD.X R5, R5, 0x1, R12, P5 ;  /* 0x000000010505c824 */ /* 0x000fe200028e060c */
[----:B------:R-:W-:Y:S01]  /*7fe0*/  CS2R R12, SRZ ;  /* 0x00000000000c7805 */ /* 0x000fe2000001ff00 */
[----:B------:R0:W5:Y:S04]  /*7ff0*/  @!P1 LD.E.64 R14, desc[UR60][R42.64] ;  /* 0x0000003c2a0e9980 */ /* 0x000168000c101b00 */
[----:B------:R0:W5:Y:S04]  /*8000*/  @!P4 LD.E.64 R10, desc[UR60][R40.64] ;  /* 0x0000003c280ac980 */ /* 0x000168000c101b00 */
[----:B------:R0:W5:Y:S04]  /*8010*/  @!P1 LD.E.64 R12, desc[UR60][R6.64] ;  /* 0x0000003c060c9980 */ /* 0x000168000c101b00 */
[----:B------:R0:W5:Y:S02]  /*8020*/  @!P4 LD.E.64 R8, desc[UR60][R4.64] ;  /* 0x0000003c0408c980 */ /* 0x000164000c101b00 */
.L_x_9844:
[----:B------:R-:W-:Y:S05]  /*8030*/  BSYNC B1 ;  /* 0x0000000000017941 */ /* 0x000fea0003800000 */
.L_x_9843:
[----:B--2--5:R-:W-:Y:S01]  /*8040*/  IMAD.MOV.U32 R3, RZ, RZ, R35 ;  /* 0x000000ffff037224 */ /* 0x024fe200078e0023 */
[----:B------:R-:W-:Y:S01]  /*8050*/  LOP3.LUT R52, R52, 0xfffffffe, RZ, 0xc0, !PT ;  /* 0xfffffffe34347812 */ /* 0x000fe200078ec0ff */
[----:B---3--:R-:W-:Y:S01]  /*8060*/  IMAD.MOV.U32 R0, RZ, RZ, R34 ;  /* 0x000000ffff007224 */ /* 0x008fe200078e0022 */
[----:B------:R-:W-:Y:S01]  /*8070*/  BSSY B1, `(.L_x_9845) ;  /* 0x000002b000017945 */ /* 0x000fe20003800000 */
[----:B0-----:R-:W-:Y:S01]  /*8080*/  IMAD.MOV.U32 R4, RZ, RZ, R30 ;  /* 0x000000ffff047224 */ /* 0x001fe200078e001e */
[----:B------:R-:W-:Y:S01]  /*8090*/  PRMT R47, R47, 0x5410, R3 ;  /* 0x000054102f2f7816 */ /* 0x000fe20000000003 */
[----:B------:R-:W-:Y:S01]  /*80a0*/  IMAD.IADD R3, R53, 0x1, -R52 ;  /* 0x0000000135037824 */ /* 0x000fe200078e0a34 */
[----:B------:R-:W-:Y:S01]  /*80b0*/  PRMT R48, R0, 0x7610, R48 ;  /* 0x0000761000307816 */ /* 0x000fe20000000030 */
[----:B------:R-:W-:Y:S01]  /*80c0*/  IMAD.MOV.U32 R0, RZ, RZ, R31 ;  /* 0x000000ffff007224 */ /* 0x000fe200078e001f */
[----:B------:R-:W-:Y:S01]  /*80d0*/  PRMT R56, R4, 0x7610, R56 ;  /* 0x0000761004387816 */ /* 0x000fe20000000038 */
[----:B------:R-:W-:Y:S01]  /*80e0*/  IMAD.MOV.U32 R4, RZ, RZ, R26 ;  /* 0x000000ffff047224 */ /* 0x000fe200078e001a */
[----:B------:R-:W-:Y:S01]  /*80f0*/  SHF.L.U32 R3, R3, 0x1f, RZ ;  /* 0x0000001f03037819 */ /* 0x000fe200000006ff */
[----:B----4-:R-:W-:Y:S01]  /*8100*/  IMAD.MOV.U32 R5, RZ, RZ, R27 ;  /* 0x000000ffff057224 */ /* 0x010fe200078e001b */
[----:B------:R-:W-:Y:S01]  /*8110*/  PRMT R56, R56, 0x5410, R0 ;  /* 0x0000541038387816 */ /* 0x000fe20000000000 */
[----:B------:R-:W-:Y:S01]  /*8120*/  IMAD.MOV.U32 R0, RZ, RZ, R20 ;  /* 0x000000ffff007224 */ /* 0x000fe200078e0014 */
[----:B------:R-:W0:Y:S01]  /*8130*/  SYNCS.PHASECHK.TRANS64.TRYWAIT P1, [R16+URZ+0x31c00], R3 ;  /* 0x031c0003100075a7 */ /* 0x000e22000802017f */
[----:B------:R-:W-:Y:S01]  /*8140*/  PRMT R47, R4, 0x7610, R47 ;  /* 0x00007610042f7816 */ /* 0x000fe2000000002f */
[----:B------:R-:W-:Y:S01]  /*8150*/  IMAD.MOV.U32 R4, RZ, RZ, R21 ;  /* 0x000000ffff047224 */ /* 0x000fe200078e0015 */
[----:B------:R-:W-:Y:S01]  /*8160*/  PRMT R46, R46, 0x5410, R5 ;  /* 0x000054102e2e7816 */ /* 0x000fe20000000005 */
[----:B------:R-:W-:-:S02]  /*8170*/  IMAD.MOV.U32 R5, RZ, RZ, R12 ;  /* 0x000000ffff057224 */ /* 0x000fc400078e000c */
[----:B------:R-:W-:Y:S01]  /*8180*/  IMAD.MOV.U32 R6, RZ, RZ, R13 ;  /* 0x000000ffff067224 */ /* 0x000fe200078e000d */
[----:B------:R-:W-:Y:S01]  /*8190*/  PRMT R44, R0, 0x5410, R4 ;  /* 0x00005410002c7816 */ /* 0x000fe20000000004 */
[----:B------:R-:W-:Y:S02]  /*81a0*/  IMAD.MOV.U32 R0, RZ, RZ, R8 ;  /* 0x000000ffff007224 */ /* 0x000fe400078e0008 */
        /* <DEDUP_REMOVED lines=22> */
[----:B0-----:R-:W-:Y:S06]  /*8310*/  @!P1 BRA `(.L_x_9846) ;  /* 0x0000018800dc9947 */ /* 0x001fec0003800000 */
.L_x_10088:
[----:B------:R-:W-:Y:S05]  /*8320*/  BSYNC B1 ;  /* 0x0000000000017941 */ /* 0x000fea0003800000 */
.L_x_9845:
[----:B------:R-:W-:Y:S01]  /*8330*/  PRMT R41, R0, 0x5410, R4 ;  /* 0x0000541000297816 */ /* 0x000fe20000000004 */
[----:B------:R-:W-:Y:S06]  /*8340*/  @P0 BRA `(.L_x_9847) ;  /* 0x0000002c00ac0947 */ /* 0x000fec0003800000 */
[----:B------:R-:W2:Y:S01]  /*8350*/  LDL.64 R52, [R1+0x48] ;  /* 0x0000480001347983 */ /* 0x000ea20000100a00 */
[----:B------:R-:W2:Y:S03]  /*8360*/  LDC R4, c[0x0][0x3f4] ;  /* 0x0000fd00ff047b82 */ /* 0x000ea60000000800 */
[----:B------:R-:W3:Y:S04]  /*8370*/  LDL R54, [R1+0x88] ;  /* 0x0000880001367983 */ /* 0x000ee80000100800 */
[----:B------:R-:W4:Y:S04]  /*8380*/  LDL R51, [R1+0x6c] ;  /* 0x00006c0001337983 */ /* 0x000f280000100800 */
[----:B------:R-:W5:Y:S04]  /*8390*/  LDL R50, [R1+0x64] ;  /* 0x0000640001327983 */ /* 0x000f680000100800 */
[----:B------:R-:W5:Y:S04]  /*83a0*/  LDL R49, [R1+0x70] ;  /* 0x0000700001317983 */ /* 0x000f680000100800 */
[----:B------:R-:W5:Y:S04]  /*83b0*/  LDL R7, [R1+0x68] ;  /* 0x0000680001077983 */ /* 0x000f680000100800 */
[----:B------:R-:W5:Y:S01]  /*83c0*/  LDL R6, [R1+0x74] ;  /* 0x0000740001067983 */ /* 0x000f620000100800 */
[----:B------:R-:W-:-:S04]  /*83d0*/  LEA.HI R38, R39, R38, RZ, 0x2 ;  /* 0x0000002627267211 */ /* 0x000fc800078f10ff */
[--C-:B------:R-:W-:Y:S02]  /*83e0*/  SHF.R.S32.HI R0, RZ, 0x2, R38.reuse ;  /* 0x00000002ff007819 */ /* 0x100fe40000011426 */
[----:B0-----:R-:W-:-:S04]  /*83f0*/  SHF.R.S32.HI R3, RZ, 0x1f, R38 ;  /* 0x0000001fff037819 */ /* 0x001fc80000011426 */
[----:B------:R-:W-:-:S04]  /*8400*/  LEA.HI R3, R3, R0, RZ, 0x2 ;  /* 0x0000000003037211 */ /* 0x000fc800078f10ff */
[----:B------:R-:W-:Y:S01]  /*8410*/  LOP3.LUT R5, R3, 0xfffffffc, RZ, 0xc0, !PT ;  /* 0xfffffffc03057812 */ /* 0x000fe200078ec0ff */
[----:B------:R-:W-:Y:S04]  /*8420*/  BSSY B1, `(.L_x_9848) ;  /* 0x0000036000017945 */ /* 0x000fe80003800000 */
[----:B------:R-:W-:-:S05]  /*8430*/  IMAD.IADD R5, R0, 0x1, -R5 ;  /* 0x0000000100057824 */ /* 0x000fca00078e0a05 */
[----:B------:R-:W-:Y:S02]  /*8440*/  LOP3.LUT P0, RZ, R5, 0x2, RZ, 0xc0, !PT ;  /* 0x0000000205ff7812 */ /* 0x000fe4000780c0ff */
[----:B--2---:R-:W-:Y:S01]  /*8450*/  ISETP.GE.AND P6, PT, R52, R4, PT ;  /* 0x000000043400720c */ /* 0x004fe20003fc6270 */
[----:B---3--:R-:W-:-:S04]  /*8460*/  IMAD R3, R54, 0x2, R16 ;  /* 0x0000000236037824 */ /* 0x008fc800078e0210 */
[----:B------:R-:W-:Y:S01]  /*8470*/  VIADD R0, R3, 0x20 ;  /* 0x0000002003007836 */ /* 0x000fe20000000000 */
[-C--:B----4-:R-:W-:Y:S02]  /*8480*/  ISETP.GE.AND P1, PT, R51, R4.reuse, PT ;  /* 0x000000043300720c */ /* 0x090fe40003f26270 */
[-C--:B-----5:R-:W-:Y:S02]  /*8490*/  ISETP.GE.AND P2, PT, R50, R4.reuse, PT ;  /* 0x000000043200720c */ /* 0x0a0fe40003f46270 */
[-C--:B------:R-:W-:Y:S02]  /*84a0*/  ISETP.GE.AND P3, PT, R49, R4.reuse, PT ;  /* 0x000000043100720c */ /* 0x080fe40003f66270 */
[-C--:B------:R-:W-:Y:S02]  /*84b0*/  ISETP.GE.AND P4, PT, R7, R4.reuse, PT ;  /* 0x000000040700720c */ /* 0x080fe40003f86270 */
[----:B------:R-:W-:Y:S01]  /*84c0*/  ISETP.GE.AND P5, PT, R6, R4, PT ;  /* 0x000000040600720c */ /* 0x000fe20003fa6270 */
[----:B------:R-:W-:-:S12]  /*84d0*/  @P6 BRA `(.L_x_9849) ;  /* 0x0000000000a86947 */ /* 0x000fd80003800000 */
        /* <DEDUP_REMOVED lines=13> */
[C---:B------:R-:W-:Y:S01]  /*85b0*/  FMUL.FTZ R52, R37.reuse, R39 ;  /* 0x0000002725347220 */ /* 0x040fe20000410000 */
[-C--:B------:R-:W-:Y:S01]  /*85c0*/  FMUL.FTZ R51, R37, R49.reuse ;  /* 0x0000003125337220 */ /* 0x080fe20000410000 */
[--C-:B------:R-:W-:Y:S02]  /*85d0*/  HADD2.F32 R34, -RZ, R6.reuse.H0_H0 ;  /* 0x20000006ff227230 */ /* 0x100fe40000004100 */
[----:B------:R-:W-:Y:S01]  /*85e0*/  FMUL.FTZ R50, R4, R48 ;  /* 0x0000003004327220 */ /* 0x000fe20000410000 */
[----:B------:R-:W-:Y:S01]  /*85f0*/  FFMA.FTZ R54, R36, R49, R52 ;  /* 0x0000003124367223 */ /* 0x000fe20000010034 */
[----:B------:R-:W-:-:S02]  /*8600*/  HADD2.F32 R35, -RZ, R6.H1_H1 ;  /* 0x30000006ff237230 */ /* 0x000fc40000004100 */
[-C--:B------:R-:W-:Y:S01]  /*8610*/  FMUL.FTZ R52, R4, R38.reuse ;  /* 0x0000002604347220 */ /* 0x080fe20000410000 */
[C---:B------:R-:W-:Y:S01]  /*8620*/  FFMA.FTZ R50, R7.reuse, R38, -R50 ;  /* 0x0000002607327223 */ /* 0x040fe20000010832 */
[----:B------:R-:W-:Y:S02]  /*8630*/  HADD2.F32 R6, -RZ, R5.H0_H0 ;  /* 0x20000005ff067230 */ /* 0x000fe40000004100 */
[----:B------:R-:W-:Y:S01]  /*8640*/  FFMA.FTZ R51, R36, R39, -R51 ;  /* 0x0000002724337223 */ /* 0x000fe20000010833 */
[----:B------:R-:W-:Y:S02]  /*8650*/  HADD2.F32 R38, -RZ, R47.H1_H1 ;  /* 0x3000002fff267230 */ /* 0x000fe40000004100 */
[----:B------:R-:W-:Y:S01]  /*8660*/  FFMA.FTZ R39, R7, R48, R52 ;  /* 0x0000003007277223 */ /* 0x000fe20000010034 */
[----:B------:R-:W-:Y:S02]  /*8670*/  HADD2.F32 R5, -RZ, R5.H1_H1 ;  /* 0x30000005ff057230 */ /* 0x000fe40000004100 */
[----:B------:R-:W-:-:S02]  /*8680*/  HADD2.F32 R36, -RZ, R57.H0_H0 ;  /* 0x20000039ff247230 */ /* 0x000fc40000004100 */
        /* <DEDUP_REMOVED lines=14> */
[----:B------:R0:W-:Y:S02]  /*8770*/  STS.128 [R3+0xda00], R4 ;  /* 0x00da000403007388 */ /* 0x0001e40000000c00 */
.L_x_9849:
[----:B------:R-:W-:Y:S05]  /*8780*/  BSYNC B1 ;  /* 0x0000000000017941 */ /* 0x000fea0003800000 */
.L_x_9848:
[----:B------:R-:W-:Y:S01]  /*8790*/  BSSY B1, `(.L_x_9850) ;  /* 0x000002d000017945 */ /* 0x000fe20003800000 */
[----:B------:R-:W-:-:S03]  /*87a0*/  @P0 VIADD R0, R3, 0xffffffe0 ;  /* 0xffffffe003000836 */ /* 0x000fc60000000000 */
[----:B------:R-:W-:Y:S05]  /*87b0*/  @P1 BRA `(.L_x_9851) ;  /* 0x0000000000a81947 */ /* 0x000fea0003800000 */
[----:B0-----:R-:W0:Y:S01]  /*87c0*/  LDS.128 R4, [R0+0xda00] ;  /* 0x00da000000047984 */ /* 0x001e220000000c00 */
[----:B------:R-:W-:Y:S01]  /*87d0*/  SHF.R.U32.HI R35, RZ, 0x10, R33 ;  /* 0x00000010ff237819 */ /* 0x000fe20000011621 */
[----:B------:R-:W-:Y:S01]  /*87e0*/  HADD2.F32 R36, -RZ, R56.H0_H0 ;  /* 0x20000038ff247230 */ /* 0x000fe20000004100 */
[----:B------:R-:W-:Y:S01]  /*87f0*/  SHF.R.U32.HI R37, RZ, 0x10, R31 ;  /* 0x00000010ff257819 */ /* 0x000fe2000001161f */
[----:B------:R-:W-:Y:S01]  /*8800*/  HADD2.F32 R34, -RZ, R57.H1_H1 ;  /* 0x30000039ff227230 */ /* 0x000fe20000004100 */
        /* <DEDUP_REMOVED lines=37> */
.L_x_9851:
[----:B------:R-:W-:Y:S05]  /*8a60*/  BSYNC B1 ;  /* 0x0000000000017941 */ /* 0x000fea0003800000 */
.L_x_9850:
[----:B------:R-:W-:Y:S04]  /*8a70*/  BSSY B1, `(.L_x_9852) ;  /* 0x000002c000017945 */ /* 0x000fe80003800000 */
[----:B------:R-:W-:Y:S05]  /*8a80*/  @P2 BRA `(.L_x_9853) ;  /* 0x0000000000a82947 */ /* 0x000fea0003800000 */
[----:B01----:R-:W0:Y:S01]  /*8a90*/  LDS.128 R4, [R3+0x10a00] ;  /* 0x010a000003047984 */ /* 0x003e220000000c00 */
[----:B------:R-:W-:Y:S01]  /*8aa0*/  SHF.R.U32.HI R32, RZ, 0x10, R27 ;  /* 0x00000010ff207819 */ /* 0x000fe2000001161b */
[----:B------:R-:W-:Y:S01]  /*8ab0*/  HADD2.F32 R30, -RZ, R58.H1_H1 ;  /* 0x3000003aff1e7230 */ /* 0x000fe20000004100 */
        /* <DEDUP_REMOVED lines=39> */
.L_x_9853:
[----:B------:R-:W-:Y:S05]  /*8d30*/  BSYNC B1 ;  /* 0x0000000000017941 */ /* 0x000fea0003800000 */
.L_x_9852:
        /* <DEDUP_REMOVED lines=44> */
.L_x_9855:
[----:B------:R-:W-:Y:S05]  /*9000*/  BSYNC B1 ;  /* 0x0000000000017941 */ /* 0x000fea0003800000 */
.L_x_9854:
        /* <DEDUP_REMOVED lines=44> */
.L_x_9857:
[----:B------:R-:W-:Y:S05]  /*92d0*/  BSYNC B1 ;  /* 0x0000000000017941 */ /* 0x000fea0003800000 */
.L_x_9856:
        /* <DEDUP_REMOVED lines=44> */
.L_x_9841:
[----:B------:R-:W-:-:S03]  /*95a0*/  UMOV UR4, 0xffffffff ;  /* 0xffffffff00047882 */ /* 0x000fc60000000000 */
[----:B------:R-:W-:Y:S05]  /*95b0*/  BRA.DIV UR4, `(.L_x_9858) ;  /* 0x0000017a04487947 */ /* 0x000fea000b800000 */
[----:B------:R-:W0:Y:S04]  /*95c0*/  SHFL.IDX PT, R3, R25, RZ, 0x1e1f ;  /* 0x001e1fff19037589 */ /* 0x000e2800000e0000 */
[----:B------:R-:W2:Y:S04]  /*95d0*/  SHFL.IDX PT, R0, R24, RZ, 0x1e1f ;  /* 0x001e1fff18007589 */ /* 0x000ea800000e0000 */
[----:B------:R3:W4:Y:S04]  /*95e0*/  SHFL.IDX PT, R5, R27, RZ, 0x1e1f ;  /* 0x001e1fff1b057589 */ /* 0x00072800000e0000 */
[----:B-1----:R3:W1:Y:S01]  /*95f0*/  SHFL.IDX PT, R14, R26, RZ, 0x1e1f ;  /* 0x001e1fff1a0e7589 */ /* 0x00266200000e0000 */
[----:B0-----:R-:W-:-:S02]  /*9600*/  IMAD.MOV.U32 R21, RZ, RZ, R3 ;  /* 0x000000ffff157224 */ /* 0x001fc400078e0003 */
[----:B--23--:R-:W-:-:S07]  /*9610*/  IMAD.MOV.U32 R20, RZ, RZ, R0 ;  /* 0x000000ffff147224 */ /* 0x00cfce00078e0000 */
.L_x_10094:
[----:B------:R-:W2:Y:S01]  /*9620*/  LDL R39, [R1+0xa4] ;  /* 0x0000a40001277983 */ /* 0x000ea20000100800 */
[----:B------:R-:W-:Y:S01]  /*9630*/  ULDC UR4, c[0x0][0x448] ;  /* 0x0001120000047ab9 */ /* 0x000fe20000000800 */
[----:B------:R-:W-:Y:S01]  /*9640*/  BSSY B1, `(.L_x_9859) ;  /* 0x0000041000017945 */ /* 0x000fe20003800000 */
[----:B------:R-:W-:Y:S01]  /*9650*/  IMAD R112, R112, UR4, RZ ;  /* 0x0000000470707c24 */ /* 0x000fe2000f8e02ff */
[----:B------:R-:W-:Y:S01]  /*9660*/  CS2R R6, SRZ ;  /* 0x0000000000067805 */ /* 0x000fe2000001ff00 */
[----:B-1----:R-:W-:Y:S01]  /*9670*/  IMAD.MOV.U32 R36, RZ, RZ, R14 ;  /* 0x000000ffff247224 */ /* 0x002fe200078e000e */
[----:B------:R-:W-:Y:S01]  /*9680*/  CS2R R10, SRZ ;  /* 0x00000000000a7805 */ /* 0x000fe2000001ff00 */
[----:B------:R-:W-:Y:S01]  /*9690*/  IMAD R0, R109, -0xc0, R112 ;  /* 0xffffff406d007824 */ /* 0x000fe200078e0270 */
[----:B------:R-:W-:Y:S01]  /*96a0*/  ISETP.GE.AND P1, PT, R8, R112, PT ;  /* 0x000000700800720c */ /* 0x000fe20003f26270 */
[----:B----4-:R-:W-:Y:S01]  /*96b0*/  IMAD.MOV.U32 R37, RZ, RZ, R5 ;  /* 0x000000ffff257224 */ /* 0x010fe200078e0005 */
[----:B------:R-:W-:-:S02]  /*96c0*/  CS2R R4, SRZ ;  /* 0x0000000000047805 */ /* 0x000fc4000001ff00 */
[----:B------:R-:W-:Y:S02]  /*96d0*/  CS2R R8, SRZ ;  /* 0x0000000000087805 */ /* 0x000fe4000001ff00 */
[----:B------:R-:W-:Y:S02]  /*96e0*/  VIMNMX R3, R0, 0xc0, PT ;  /* 0x000000c000037848 */ /* 0x000fe40003fe0100 */
[----:B------:R-:W-:Y:S02]  /*96f0*/  CS2R R12, SRZ ;  /* 0x00000000000c7805 */ /* 0x000fe4000001ff00 */
[----:B------:R-:W-:Y:S02]  /*9700*/  CS2R R14, SRZ ;  /* 0x00000000000e7805 */ /* 0x000fe4000001ff00 */
[----:B------:R-:W-:Y:S02]  /*9710*/  CS2R R24, SRZ ;  /* 0x0000000000187805 */ /* 0x000fe4000001ff00 */
[----:B------:R-:W-:-:S02]  /*9720*/  ISETP.GE.AND P0, PT, R144, R3, PT ;  /* 0x000000039000720c */ /* 0x000fc40003f06270 */
[----:B------:R-:W-:Y:S02]  /*9730*/  CS2R R26, SRZ ;  /* 0x00000000001a7805 */ /* 0x000fe4000001ff00 */
[----:B------:R-:W-:Y:S02]  /*9740*/  CS2R R28, SRZ ;  /* 0x00000000001c7805 */ /* 0x000fe4000001ff00 */
[----:B------:R-:W-:Y:S02]  /*9750*/  CS2R R30, SRZ ;  /* 0x00000000001e7805 */ /* 0x000fe4000001ff00 */
[----:B------:R-:W-:Y:S02]  /*9760*/  CS2R R32, SRZ ;  /* 0x0000000000207805 */ /* 0x000fe4000001ff00 */
[----:B------:R-:W-:Y:S02]  /*9770*/  CS2R R34, SRZ ;  /* 0x0000000000227805 */ /* 0x000fe4000001ff00 */
[----:B--2---:R-:W-:Y:S01]  /*9780*/  LEA.HI R0, R39, R39, RZ, 0x1 ;  /* 0x0000002727007211 */ /* 0x004fe200078f08ff */
[----:B------:R-:W-:Y:S06]  /*9790*/  @P1 BRA `(.L_x_9860) ;  /* 0x0000000000ac1947 */ /* 0x000fec0003800000 */
[----:B------:R-:W2:Y:S04]  /*97a0*/  LDL R43, [R1+0x64] ;  /* 0x00006400012b7983 */ /* 0x000ea80000100800 */
[----:B------:R-:W3:Y:S04]  /*97b0*/  LDL R42, [R1+0x68] ;  /* 0x00006800012a7983 */ /* 0x000ee80000100800 */
[----:B------:R-:W2:Y:S01]  /*97c0*/  LDL.64 R40, [R1+0x48] ;  /* 0x0000480001287983 */ /* 0x000ea20000100a00 */
[C---:B------:R-:W-:Y:S01]  /*97d0*/  VIADD R3, R22.reuse, 0x10 ;  /* 0x0000001016037836 */ /* 0x040fe20000000000 */
[----:B------:R-:W-:Y:S01]  /*97e0*/  ULDC UR4, c[0x0][0x3f4] ;  /* 0x0000fd0000047ab9 */ /* 0x000fe20000000800 */
[C---:B------:R-:W-:Y:S01]  /*97f0*/  VIADD R4, R22.reuse, 0x20 ;  /* 0x0000002016047836 */ /* 0x040fe20000000000 */
[----:B------:R-:W-:-:S02]  /*9800*/  ISETP.GE.AND P1, PT, R22, UR4, PT ;  /* 0x0000000416007c0c */ /* 0x000fc4000bf26270 */
[----:B------:R-:W-:Y:S02]  /*9810*/  CS2R R24, SRZ ;  /* 0x0000000000187805 */ /* 0x000fe4000001ff00 */
[----:B------:R-:W-:Y:S02]  /*9820*/  ISETP.GE.AND P2, PT, R3, UR4, PT ;  /* 0x0000000403007c0c */ /* 0x000fe4000bf46270 */
[----:B------:R-:W-:Y:S02]  /*9830*/  CS2R R26, SRZ ;  /* 0x00000000001a7805 */ /* 0x000fe4000001ff00 */
[----:B------:R-:W-:Y:S02]  /*9840*/  ISETP.GE.AND P3, PT, R4, UR4, PT ;  /* 0x0000000404007c0c */ /* 0x000fe4000bf66270 */
[----:B------:R-:W-:Y:S02]  /*9850*/  CS2R R28, SRZ ;  /* 0x00000000001c7805 */ /* 0x000fe4000001ff00 */
[----:B------:R-:W-:-:S02]  /*9860*/  CS2R R30, SRZ ;  /* 0x00000000001e7805 */ /* 0x000fc4000001ff00 */
[----:B------:R-:W-:Y:S01]  /*9870*/  CS2R R10, SRZ ;  /* 0x00000000000a7805 */ /* 0x000fe2000001ff00 */
[----:B------:R-:W-:Y:S01]  /*9880*/  @!P1 IMAD.WIDE R12, R22, 0x2, R20 ;  /* 0x00000002160c9825 */ /* 0x000fe200078e0214 */
[----:B------:R-:W-:Y:S02]  /*9890*/  CS2R R32, SRZ ;  /* 0x0000000000207805 */ /* 0x000fe4000001ff00 */
[----:B------:R-:W-:Y:S02]  /*98a0*/  CS2R R34, SRZ ;  /* 0x0000000000227805 */ /* 0x000fe4000001ff00 */
[----:B------:R-:W-:Y:S01]  /*98b0*/  CS2R R14, SRZ ;  /* 0x00000000000e7805 */ /* 0x000fe2000001ff00 */
[----:B------:R0:W5:Y:S02]  /*98c0*/  @!P1 LD.E.128 R24, desc[UR60][R12.64] ;  /* 0x0000003c0c189980 */ /* 0x000164000c101d00 */
[----:B0-----:R-:W-:Y:S01]  /*98d0*/  CS2R R12, SRZ ;  /* 0x00000000000c7805 */ /* 0x001fe2000001ff00 */
[----:B--2---:R-:W-:-:S02]  /*98e0*/  IMAD.IADD R5, R40, 0x1, R43 ;  /* 0x0000000128057824 */ /* 0x004fc400078e022b */
[----:B---3--:R-:W-:-:S03]  /*98f0*/  IMAD.IADD R3, R40, 0x1, R42 ;  /* 0x0000000128037824 */ /* 0x008fc600078e022a */
[----:B------:R-:W-:Y:S02]  /*9900*/  SHF.R.S32.HI R6, RZ, 0x1f, R5 ;  /* 0x0000001fff067819 */ /* 0x000fe40000011405 */
[----:B------:R-:W-:Y:S02]  /*9910*/  SHF.R.S32.HI R4, RZ, 0x1f, R3 ;  /* 0x0000001fff047819 */ /* 0x000fe40000011403 */
[----:B------:R-:W-:Y:S02]  /*9920*/  LEA.HI R6, R6, R5, RZ, 0x3 ;  /* 0x0000000506067211 */ /* 0x000fe400078f18ff */
[----:B------:R-:W-:Y:S02]  /*9930*/  LEA.HI R3, R4, R3, RZ, 0x3 ;  /* 0x0000000304037211 */ /* 0x000fe400078f18ff */
[----:B------:R-:W-:Y:S02]  /*9940*/  SHF.R.S32.HI R8, RZ, 0x3, R6 ;  /* 0x00000003ff087819 */ /* 0x000fe40000011406 */
[----:B------:R-:W-:-:S03]  /*9950*/  SHF.R.S32.HI R45, RZ, 0x3, R3 ;  /* 0x00000003ff2d7819 */ /* 0x000fc60000011403 */
[----:B------:R-:W-:Y:S02]  /*9960*/  @!P2 IMAD.SHL.U32 R3, R8, 0x8, RZ ;  /* 0x000000080803a824 */ /* 0x000fe400078e00ff */
[----:B------:R-:W-:Y:S01]  /*9970*/  @!P3 IMAD.SHL.U32 R45, R45, 0x8, RZ ;  /* 0x000000082d2db824 */ /* 0x000fe200078e00ff */
[----:B------:R-:W-:Y:S01]  /*9980*/  CS2R R4, SRZ ;  /* 0x0000000000047805 */ /* 0x000fe2000001ff00 */
[--C-:B------:R-:W-:Y:S01]  /*9990*/  @!P2 IMAD.WIDE R40, R3, 0x2, R20.reuse ;  /* 0x000000020328a825 */ /* 0x100fe200078e0214 */
[----:B------:R-:W-:Y:S02]  /*99a0*/  CS2R R6, SRZ ;  /* 0x0000000000067805 */ /* 0x000fe4000001ff00 */
[----:B------:R-:W-:Y:S01]  /*99b0*/  CS2R R8, SRZ ;  /* 0x0000000000087805 */ /* 0x000fe2000001ff00 */
[----:B------:R-:W-:Y:S01]  /*99c0*/  @!P3 IMAD.WIDE R42, R45, 0x2, R20 ;  /* 0x000000022d2ab825 */ /* 0x000fe200078e0214 */
[----:B------:R0:W5:Y:S03]  /*99d0*/  @!P2 LD.E.128 R28, desc[UR60][R40.64] ;  /* 0x0000003c281ca980 */ /* 0x000166000c101d00 */
[--C-:B------:R-:W-:Y:S01]  /*99e0*/  @!P2 IMAD.WIDE R20, R3, 0x2, R36.reuse ;  /* 0x000000020314a825 */ /* 0x100fe200078e0224 */
[----:B------:R0:W5:Y:S03]  /*99f0*/  @!P3 LD.E.128 R32, desc[UR60][R42.64] ;  /* 0x0000003c2a20b980 */ /* 0x000166000c101d00 */
[--C-:B------:R-:W-:Y:S01]  /*9a00*/  @!P3 IMAD.WIDE R44, R45, 0x2, R36.reuse ;  /* 0x000000022d2cb825 */ /* 0x100fe200078e0224 */
[----:B------:R0:W5:Y:S03]  /*9a10*/  @!P2 LD.E.128 R8, desc[UR60][R20.64] ;  /* 0x0000003c1408a980 */ /* 0x000166000c101d00 */
[----:B------:R-:W-:Y:S01]  /*9a20*/  @!P1 IMAD.WIDE R36, R22, 0x2, R36 ;  /* 0x0000000216249825 */ /* 0x000fe200078e0224 */
[----:B------:R0:W5:Y:S04]  /*9a30*/  @!P3 LD.E.128 R12, desc[UR60][R44.64] ;  /* 0x0000003c2c0cb980 */ /* 0x000168000c101d00 */
[----:B------:R0:W5:Y:S02]  /*9a40*/  @!P1 LD.E.128 R4, desc[UR60][R36.64] ;  /* 0x0000003c24049980 */ /* 0x000164000c101d00 */
.L_x_9860:
[----:B------:R-:W-:Y:S05]  /*9a50*/  BSYNC B1 ;  /* 0x0000000000017941 */ /* 0x000fea0003800000 */
.L_x_9859:
[----:B------:R-:W-:Y:S01]  /*9a60*/  LOP3.LUT R0, R0, 0xfffffffe, RZ, 0xc0, !PT ;  /* 0xfffffffe00007812 */ /* 0x000fe200078ec0ff */
[----:B-----5:R-:W-:Y:S01]  /*9a70*/  IMAD.MOV.U32 R3, RZ, RZ, R4 ;  /* 0x000000ffff037224 */ /* 0x020fe200078e0004 */
[----:B------:R-:W-:Y:S01]  /*9a80*/  BSSY B1, `(.L_x_9861) ;  /* 0x000002d000017945 */ /* 0x000fe20003800000 */
[----:B0-----:R-:W-:Y:S02]  /*9a90*/  IMAD.MOV.U32 R21, RZ, RZ, R6 ;  /* 0x000000ffff157224 */ /* 0x001fe400078e0006 */
[----:B------:R-:W-:Y:S02]  /*9aa0*/  IMAD.IADD R0, R39, 0x1, -R0 ;  /* 0x0000000127007824 */ /* 0x000fe400078e0a00 */
[----:B------:R-:W-:Y:S01]  /*9ab0*/  IMAD.MOV.U32 R20, RZ, RZ, R5 ;  /* 0x000000ffff147224 */ /* 0x000fe200078e0005 */
[----:B------:R-:W-:Y:S01]  /*9ac0*/  PRMT R63, R3, 0x5410, R21 ;  /* 0x00005410033f7816 */ /* 0x000fe20000000015 */
[----:B------:R-:W-:Y:S01]  /*9ad0*/  IMAD.MOV.U32 R36, RZ, RZ, R9 ;  /* 0x000000ffff247224 */ /* 0x000fe200078e0009 */
[----:B------:R-:W-:Y:S01]  /*9ae0*/  SHF.L.U32 R3, R0, 0x1f, RZ ;  /* 0x0000001f00037819 */ /* 0x000fe200000006ff */
[----:B------:R-:W-:Y:S01]  /*9af0*/  IMAD.MOV.U32 R0, RZ, RZ, R10 ;  /* 0x000000ffff007224 */ /* 0x000fe200078e000a */
[----:B------:R-:W-:Y:S01]  /*9b00*/  PRMT R59, R20, 0x7610, R59 ;  /* 0x00007610143b7816 */ /* 0x000fe2000000003b */
[----:B------:R-:W-:Y:S01]  /*9b10*/  IMAD.MOV.U32 R20, RZ, RZ, R7 ;  /* 0x000000ffff147224 */ /* 0x000fe200078e0007 */
[----:B------:R-:W0:Y:S01]  /*9b20*/  SYNCS.PHASECHK.TRANS64.TRYWAIT P1, [R16+URZ+0x31c00], R3 ;  /* 0x031c0003100075a7 */ /* 0x000e22000802017f */
[----:B------:R-:W-:-:S02]  /*9b30*/  MOV R21, R8 ;  /* 0x0000000800157202 */ /* 0x000fc40000000f00 */
        /* <DEDUP_REMOVED lines=32> */
[----:B0-----:R-:W-:Y:S06]  /*9d40*/  @!P1 BRA `(.L_x_9862) ;  /* 0x0000017000dc9947 */ /* 0x001fec0003800000 */
.L_x_10095:
[----:B------:R-:W-:Y:S05]  /*9d50*/  BSYNC B1 ;  /* 0x0000000000017941 */ /* 0x000fea0003800000 */
.L_x_9861:
[----:B------:R-:W-:Y:S01]  /*9d60*/  PRMT R47, R0, 0x5410, R20 ;  /* 0x00005410002f7816 */ /* 0x000fe20000000014 */
[----:B------:R-:W-:Y:S06]  /*9d70*/  @P0 BRA `(.L_x_9847) ;  /* 0x0000001400200947 */ /* 0x000fec0003800000 */
[----:B------:R1:W5:Y:S01]  /*9d80*/  LDL R71, [R1+0x54] ;  /* 0x0000540001477983 */ /* 0x0003620000100800 */
[----:B0-----:R-:W0:Y:S03]  /*9d90*/  LDC R3, c[0x0][0x3f4] ;  /* 0x0000fd00ff037b82 */ /* 0x001e260000000800 */
[----:B------:R1:W5:Y:S04]  /*9da0*/  LDL R70, [R1+0x5c] ;  /* 0x00005c0001467983 */ /* 0x0003680000100800 */
[----:B------:R1:W5:Y:S01]  /*9db0*/  LDL R69, [R1+0x58] ;  /* 0x0000580001457983 */ /* 0x0003620000100800 */
[C---:B------:R-:W-:Y:S01]  /*9dc0*/  VIADD R0, R22.reuse, 0x10 ;  /* 0x0000001016007836 */ /* 0x040fe20000000000 */
[----:B------:R-:W-:Y:S01]  /*9dd0*/  BSSY B1, `(.L_x_9863) ;  /* 0x000006c000017945 */ /* 0x000fe20003800000 */
[C---:B------:R-:W-:Y:S01]  /*9de0*/  VIADD R20, R22.reuse, 0x20 ;  /* 0x0000002016147836 */ /* 0x040fe20000000000 */
[----:B0-----:R-:W-:-:S02]  /*9df0*/  ISETP.GE.AND P0, PT, R22, R3, PT ;  /* 0x000000031600720c */ /* 0x001fc40003f06270 */
[-C--:B------:R-:W-:Y:S02]  /*9e00*/  ISETP.GE.AND P1, PT, R0, R3.reuse, PT ;  /* 0x000000030000720c */ /* 0x080fe40003f26270 */
[----:B------:R-:W-:-:S09]  /*9e10*/  ISETP.GE.AND P2, PT, R20, R3, PT ;  /* 0x000000031400720c */ /* 0x000fd20003f46270 */
[----:B-1----:R-:W-:Y:S05]  /*9e20*/  @P0 BRA `(.L_x_9864) ;  /* 0x0000000400980947 */ /* 0x002fea0003800000 */
[----:B------:R-:W2:Y:S01]  /*9e30*/  LDL R37, [R1+0xc8] ;  /* 0x0000c80001257983 */ /* 0x000ea20000100800 */
[----:B------:R-:W-:Y:S01]  /*9e40*/  LEA.HI R0, R38, R38, RZ, 0x1 ;  /* 0x0000002626007211 */ /* 0x000fe200078f08ff */
[----:B------:R-:W-:Y:S01]  /*9e50*/  HADD2.F32 R59, -RZ, R59.H0_H0 ;  /* 0x2000003bff3b7230 */ /* 0x000fe20000004100 */
[----:B-----5:R-:W-:Y:S01]  /*9e60*/  LOP3.LUT R20, R71, 0x18, R22, 0xf8, !PT ;  /* 0x0000001847147812 */ /* 0x020fe200078ef816 */
[----:B------:R-:W-:Y:S01]  /*9e70*/  HADD2.F32 R56, -RZ, R56.H0_H0 ;  /* 0x20000038ff387230 */ /* 0x000fe20000004100 */
[----:B------:R-:W-:Y:S02]  /*9e80*/  LOP3.LUT R21, R0, 0xfffffffe, RZ, 0xc0, !PT ;  /* 0xfffffffe00157812 */ /* 0x000fe400078ec0ff */
[----:B------:R-:W-:Y:S02]  /*9e90*/  LOP3.LUT R20, R20, R69, RZ, 0x3c, !PT ;  /* 0x0000004514147212 */ /* 0x000fe400078e3cff */
[----:B------:R-:W-:Y:S01]  /*9ea0*/  SHF.R.U32.HI R60, RZ, 0x10, R5 ;  /* 0x00000010ff3c7819 */ /* 0x000fe20000011605 */
[----:B------:R-:W-:Y:S01]  /*9eb0*/  IMAD.IADD R0, R38, 0x1, -R21 ;  /* 0x0000000126007824 */ /* 0x000fe200078e0a15 */
[----:B------:R-:W-:Y:S01]  /*9ec0*/  SHF.R.U32.HI R57, RZ, 0x10, R25 ;  /* 0x00000010ff397819 */ /* 0x000fe20000011619 */
[----:B------:R-:W-:Y:S01]  /*9ed0*/  IMAD.IADD R36, R70, 0x1, R20 ;  /* 0x0000000146247824 */ /* 0x000fe200078e0214 */
[----:B------:R-:W-:Y:S01]  /*9ee0*/  SHF.R.U32.HI R61, RZ, 0x10, R7 ;  /* 0x00000010ff3d7819 */ /* 0x000fe20000011607 */
[----:B------:R-:W-:Y:S01]  /*9ef0*/  HADD2.F32 R60, -RZ, R60.H0_H0 ;  /* 0x2000003cff3c7230 */ /* 0x000fe20000004100 */
[----:B------:R-:W-:-:S04]  /*9f00*/  LEA.HI R0, R3, R0, RZ, 0x1d ;  /* 0x0000000003007211 */ /* 0x000fc800078fe8ff */
        /* <DEDUP_REMOVED lines=8> */
[----:B------:R-:W-:Y:S01]  /*9f90*/  IMAD R20, R21, 0x2, R16 ;  /* 0x0000000215147824 */ /* 0x000fe200078e0210 */
[----:B------:R-:W-:Y:S02]  /*9fa0*/  SHF.R.U64 R21, R24, 0x10, R25 ;  /* 0x0000001018157819 */ /* 0x000fe40000001219 */
[----:B------:R-:W-:Y:S02]  /*9fb0*/  SHF.R.U64 R24, R4, 0x10, R5 ;  /* 0x0000001004187819 */ /* 0x000fe40000001205 */
[----:B------:R-:W0:Y:S01]  /*9fc0*/  LDS.128 R40, [R20+0xda00] ;  /* 0x00da000014287984 */ /* 0x000e220000000c00 */
[----:B------:R-:W-:Y:S01]  /*9fd0*/  SHF.R.U64 R5, R6, 0x10, R7 ;  /* 0x0000001006057819 */ /* 0x000fe20000001207 */
[----:B------:R-:W-:Y:S01]  /*9fe0*/  HADD2.F32 R21, -RZ, R21.H0_H0 ;  /* 0x20000015ff157230 */ /* 0x000fe20000004100 */
[--C-:B------:R-:W-:Y:S02]  /*9ff0*/  SHF.R.U64 R4, R26, 0x10, R27.reuse ;  /* 0x000000101a047819 */ /* 0x100fe4000000121b */
[----:B------:R-:W-:-:S05]  /*a000*/  SHF.R.U32.HI R26, RZ, 0x10, R27 ;  /* 0x00000010ff1a7819 */ /* 0x000fca000001161b */
[----:B------:R-:W-:Y:S02]  /*a010*/  HADD2.F32 R26, -RZ, R26.H0_H0 ;  /* 0x2000001aff1a7230 */ /* 0x000fe40000004100 */
[----:B0-----:R-:W-:Y:S02]  /*a020*/  HADD2.F32 R6, -RZ, R41.H0_H0 ;  /* 0x20000029ff067230 */ /* 0x001fe40000004100 */
[----:B------:R-:W-:Y:S02]  /*a030*/  HADD2.F32 R54, -RZ, R42.H0_H0 ;  /* 0x2000002aff367230 */ /* 0x000fe40000004100 */
[--C-:B------:R-:W-:Y:S02]  /*a040*/  HADD2.F32 R55, -RZ, R43.reuse.H0_H0 ;  /* 0x2000002bff377230 */ /* 0x100fe40000004100 */
[C---:B------:R-:W-:Y:S01]  /*a050*/  FMUL.FTZ R58, R6.reuse, R59 ;  /* 0x0000003b063a7220 */ /* 0x040fe20000410000 */
[----:B------:R-:W-:Y:S01]  /*a060*/  FMUL.FTZ R62, R6, R56 ;  /* 0x00000038063e7220 */ /* 0x000fe20000410000 */
[----:B------:R-:W-:-:S02]  /*a070*/  HADD2.F32 R43, -RZ, R43.H1_H1 ;  /* 0x3000002bff2b7230 */ /* 0x000fc40000004100 */
[----:B------:R-:W-:Y:S02]  /*a080*/  HADD2.F32 R42, -RZ, R42.H1_H1 ;  /* 0x3000002aff2a7230 */ /* 0x000fe40000004100 */
[----:B--2---:R-:W-:-:S05]  /*a090*/  IMAD R0, R36, 0x2, R37 ;  /* 0x0000000224007824 */ /* 0x004fca00078e0225 */
[----:B------:R-:W0:Y:S02]  /*a0a0*/  LDS.128 R36, [R0] ;  /* 0x0000000000247984 */ /* 0x000e240000000c00 */
[--C-:B0-----:R-:W-:Y:S02]  /*a0b0*/  HADD2.F32 R25, -RZ, R37.reuse.H0_H0 ;  /* 0x20000025ff197230 */ /* 0x101fe40000004100 */
[----:B------:R-:W-:Y:S02]  /*a0c0*/  HADD2.F32 R53, -RZ, R37.H1_H1 ;  /* 0x30000025ff357230 */ /* 0x000fe40000004100 */
[----:B------:R-:W-:Y:S02]  /*a0d0*/  HADD2.F32 R37, -RZ, R41.H1_H1 ;  /* 0x30000029ff257230 */ /* 0x000fe40000004100 */
[C---:B------:R-:W-:Y:S01]  /*a0e0*/  FFMA.FTZ R6, R25.reuse, R56, -R58 ;  /* 0x0000003819067223 */ /* 0x040fe2000001083a */
[----:B------:R-:W-:Y:S02]  /*a0f0*/  HADD2.F32 R58, -RZ, R57.H0_H0 ;  /* 0x20000039ff3a7230 */ /* 0x000fe40000004100 */
[----:B------:R-:W-:Y:S01]  /*a100*/  FFMA.FTZ R25, R25, R59, R62 ;  /* 0x0000003b19197223 */ /* 0x000fe2000001003e */
[----:B------:R-:W-:-:S02]  /*a110*/  HADD2.F32 R41, -RZ, R40.H0_H0 ;  /* 0x20000028ff297230 */ /* 0x000fc40000004100 */
[C---:B------:R-:W-:Y:S01]  /*a120*/  FMUL.FTZ R64, R37.reuse, R60 ;  /* 0x0000003c25407220 */ /* 0x040fe20000410000 */
[----:B------:R-:W-:Y:S02]  /*a130*/  HADD2.F32 R57, -RZ, R63.H0_H0 ;  /* 0x2000003fff397230 */ /* 0x000fe40000004100 */
[-C--:B------:R-:W-:Y:S01]  /*a140*/  FMUL.FTZ R66, R37, R58.reuse ;  /* 0x0000003a25427220 */ /* 0x080fe20000410000 */
[----:B------:R-:W-:Y:S02]  /*a150*/  HADD2.F32 R56, -RZ, R65.H1_H1 ;  /* 0x30000041ff387230 */ /* 0x000fe40000004100 */
[----:B------:R-:W-:Y:S01]  /*a160*/  FFMA.FTZ R37, R53, R58, -R64 ;  /* 0x0000003a35257223 */ /* 0x000fe20000010840 */
[----:B------:R-:W-:Y:S02]  /*a170*/  HADD2.F32 R52, -RZ, R36.H0_H0 ;  /* 0x20000024ff347230 */ /* 0x000fe40000004100 */
[----:B------:R-:W-:Y:S01]  /*a180*/  FMUL.FTZ R59, R41, R57 ;  /* 0x00000039293b7220 */ /* 0x000fe20000410000 */
[----:B------:R-:W-:-:S02]  /*a190*/  HADD2.F32 R58, -RZ, R63.H1_H1 ;  /* 0x3000003fff3a7230 */ /* 0x000fc40000004100 */
[-C--:B------:R-:W-:Y:S01]  /*a1a0*/  FMUL.FTZ R62, R41, R56.reuse ;  /* 0x00000038293e7220 */ /* 0x080fe20000410000 */
[----:B------:R-:W-:Y:S02]  /*a1b0*/  HADD2.F32 R41, -RZ, R67.H0_H0 ;  /* 0x20000043ff297230 */ /* 0x000fe40000004100 */
[C---:B------:R-:W-:Y:S01]  /*a1c0*/  FFMA.FTZ R59, R52.reuse, R56, -R59 ;  /* 0x00000038343b7223 */ /* 0x040fe2000001083b */
[----:B------:R-:W-:Y:S02]  /*a1d0*/  HADD2.F32 R56, -RZ, R65.H0_H0 ;  /* 0x20000041ff387230 */ /* 0x000fe40000004100 */
[----:B------:R-:W-:Y:S01]  /*a1e0*/  FFMA.FTZ R62, R52, R57, R62 ;  /* 0x00000039343e7223 */ /* 0x000fe2000001003e */
[----:B------:R-:W-:Y:S02]  /*a1f0*/  HADD2.F32 R52, -RZ, R67.H1_H1 ;  /* 0x30000043ff347230 */ /* 0x000fe40000004100 */
[----:B------:R-:W-:Y:S01]  /*a200*/  FFMA.FTZ R66, R53, R60, R66 ;  /* 0x0000003c35427223 */ /* 0x000fe20000010042 */
[----:B------:R-:W-:-:S02]  /*a210*/  HADD2.F32 R27, -RZ, R38.H0_H0 ;  /* 0x20000026ff1b7230 */ /* 0x000fc40000004100 */
[C---:B------:R-:W-:Y:S01]  /*a220*/  FMUL.FTZ R60, R54.reuse, R58 ;  /* 0x0000003a363c7220 */ /* 0x040fe20000410000 */
[----:B------:R-:W-:Y:S02]  /*a230*/  HADD2.F32 R7, -RZ, R39.H0_H0 ;  /* 0x20000027ff077230 */ /* 0x000fe40000004100 */
[-C--:B------:R-:W-:Y:S01]  /*a240*/  FMUL.FTZ R64, R54, R41.reuse ;  /* 0x0000002936407220 */ /* 0x080fe20000410000 */
[C---:B------:R-:W-:Y:S01]  /*a250*/  FMUL.FTZ R68, R55.reuse, R56 ;  /* 0x0000003837447220 */ /* 0x040fe20000410000 */
[----:B------:R-:W-:Y:S02]  /*a260*/  HADD2.F32 R54, -RZ, R61.H0_H0 ;  /* 0x2000003dff367230 */ /* 0x000fe40000004100 */
[----:B------:R-:W-:Y:S01]  /*a270*/  FMUL.FTZ R55, R55, R52 ;  /* 0x0000003437377220 */ /* 0x000fe20000410000 */
[----:B------:R-:W-:Y:S02]  /*a280*/  HADD2.F32 R39, -RZ, R39.H1_H1 ;  /* 0x30000027ff277230 */ /* 0x000fe40000004100 */
[C---:B------:R-:W-:Y:S01]  /*a290*/  FFMA.FTZ R60, R27.reuse, R41, -R60 ;  /* 0x000000291b3c7223 */ /* 0x040fe2000001083c */
[----:B------:R-:W-:Y:S01]  /*a2a0*/  FFMA.FTZ R64, R27, R58, R64 ;  /* 0x0000003a1b407223 */ /* 0x000fe20000010040 */
[C---:B------:R-:W-:Y:S01]  /*a2b0*/  FFMA.FTZ R68, R7.reuse, R52, -R68 ;  /* 0x0000003407447223 */ /* 0x040fe20000010844 */
[----:B------:R-:W-:Y:S01]  /*a2c0*/  FFMA.FTZ R55, R7, R56, R55 ;  /* 0x0000003807377223 */ /* 0x000fe20000010037 */
[----:B------:R-:W-:-:S02]  /*a2d0*/  HADD2.F32 R40, -RZ, R40.H1_H1 ;  /* 0x30000028ff287230 */ /* 0x000fc40000004100 */
[C---:B------:R-:W-:Y:S01]  /*a2e0*/  FMUL.FTZ R58, R43.reuse, R54 ;  /* 0x000000362b3a7220 */ /* 0x040fe20000410000 */
[-C--:B------:R-:W-:Y:S01]  /*a2f0*/  FMUL.FTZ R52, R43, R26.reuse ;  /* 0x0000001a2b347220 */ /* 0x080fe20000410000 */
[----:B------:R-:W-:Y:S01]  /*a300*/  HADD2.F32 R7, -RZ, R24.H0_H0 ;  /* 0x20000018ff077230 */ /* 0x000fe20000004100 */
[----:B------:R-:W-:Y:S01]  /*a310*/  F2FP.F16.F32.PACK_AB R25, R66, R25 ;  /* 0x000000194219723e */ /* 0x000fe200000000ff */
        /* <DEDUP_REMOVED lines=23> */
.L_x_9864:
[----:B------:R-:W-:Y:S05]  /*a490*/  BSYNC B1 ;  /* 0x0000000000017941 */ /* 0x000fea0003800000 */
.L_x_9863:
[----:B------:R-:W-:Y:S04]  /*a4a0*/  BSSY B1, `(.L_x_9865) ;  /* 0x0000067000017945 */ /* 0x000fe80003800000 */
[----:B------:R-:W-:Y:S05]  /*a4b0*/  @P1 BRA `(.L_x_9866) ;  /* 0x0000000400941947 */ /* 0x000fea0003800000 */
[----:B0-----:R-:W2:Y:S04]  /*a4c0*/  LDL R0, [R1+0x64] ;  /* 0x0000640001007983 */ /* 0x001ea80000100800 */
[----:B------:R-:W2:Y:S04]  /*a4d0*/  LDL.64 R4, [R1+0x48] ;  /* 0x0000480001047983 */ /* 0x000ea80000100a00 */
[----:B------:R-:W3:Y:S01]  /*a4e0*/  LDL R55, [R1+0xe0] ;  /* 0x0000e00001377983 */ /* 0x000ee20000100800 */
[----:B------:R-:W-:Y:S02]  /*a4f0*/  SHF.R.U32.HI R38, RZ, 0x10, R9 ;  /* 0x00000010ff267819 */ /* 0x000fe40000011609 */
[----:B------:R-:W-:-:S02]  /*a500*/  SHF.R.U64 R54, R30, 0x10, R31 ;  /* 0x000000101e367819 */ /* 0x000fc4000000121f */
[----:B------:R-:W-:Y:S01]  /*a510*/  SHF.R.U32.HI R53, RZ, 0x10, R31 ;  /* 0x00000010ff357819 */ /* 0x000fe2000001161f */
[--C-:B------:R-:W-:Y:S01]  /*a520*/  HADD2.F32 R31, -RZ, R51.reuse.H1_H1 ;  /* 0x30000033ff1f7230 */ /* 0x100fe20000004100 */
[----:B------:R-:W-:Y:S01]  /*a530*/  SHF.R.U32.HI R36, RZ, 0x10, R29 ;  /* 0x00000010ff247819 */ /* 0x000fe2000001161d */
[----:B------:R-:W-:Y:S01]  /*a540*/  HADD2.F32 R51, -RZ, R51.H0_H0 ;  /* 0x20000033ff337230 */ /* 0x000fe20000004100 */
[----:B------:R-:W-:Y:S01]  /*a550*/  SHF.R.U64 R52, R8, 0x10, R9 ;  /* 0x0000001008347819 */ /* 0x000fe20000001209 */
[----:B------:R-:W-:Y:S01]  /*a560*/  HADD2.F32 R38, -RZ, R38.H0_H0 ;  /* 0x20000026ff267230 */ /* 0x000fe20000004100 */
[--C-:B------:R-:W-:Y:S02]  /*a570*/  SHF.R.U64 R43, R10, 0x10, R11.reuse ;  /* 0x000000100a2b7819 */ /* 0x100fe4000000120b */
[----:B------:R-:W-:Y:S01]  /*a580*/  SHF.R.U32.HI R41, RZ, 0x10, R11 ;  /* 0x00000010ff297819 */ /* 0x000fe2000001160b */
[----:B--2---:R-:W-:-:S05]  /*a590*/  IMAD.IADD R0, R4, 0x1, R0 ;  /* 0x0000000104007824 */ /* 0x004fca00078e0200 */
[----:B------:R-:W-:-:S04]  /*a5a0*/  SHF.R.S32.HI R5, RZ, 0x1f, R0 ;  /* 0x0000001fff057819 */ /* 0x000fc80000011400 */
[----:B------:R-:W-:-:S04]  /*a5b0*/  LEA.HI R5, R5, R0, RZ, 0x3 ;  /* 0x0000000005057211 */ /* 0x000fc800078f18ff */
[----:B------:R-:W-:-:S04]  /*a5c0*/  SHF.R.S32.HI R0, RZ, 0x3, R5 ;  /* 0x00000003ff007819 */ /* 0x000fc80000011405 */
[----:B------:R-:W-:-:S04]  /*a5d0*/  LEA.HI R0, R3, R0, RZ, 0x1d ;  /* 0x0000000003007211 */ /* 0x000fc800078fe8ff */
[----:B------:R-:W-:-:S04]  /*a5e0*/  SHF.R.S32.HI R5, RZ, 0x1f, R0 ;  /* 0x0000001fff057819 */ /* 0x000fc80000011400 */
[----:B------:R-:W-:Y:S01]  /*a5f0*/  LEA.HI R5, R5, R0, RZ, 0x2 ;  /* 0x0000000005057211 */ /* 0x000fe200078f10ff */
[----:B------:R-:W-:-:S03]  /*a600*/  IMAD.SHL.U32 R0, R0, 0x8, RZ ;  /* 0x0000000800007824 */ /* 0x000fc600078e00ff */
[----:B------:R-:W-:Y:S02]  /*a610*/  SHF.R.S32.HI R5, RZ, 0x2, R5 ;  /* 0x00000002ff057819 */ /* 0x000fe40000011405 */
[----:B-----5:R-:W-:-:S03]  /*a620*/  LOP3.LUT R0, R71, 0x18, R0, 0xf8, !PT ;  /* 0x0000001847007812 */ /* 0x020fc600078ef800 */
[----:B------:R-:W-:Y:S01]  /*a630*/  IMAD R20, R5, 0x1800, R70 ;  /* 0x0000180005147824 */ /* 0x000fe200078e0246 */
[----:B------:R-:W-:Y:S01]  /*a640*/  LOP3.LUT R21, R0, R69, RZ, 0x3c, !PT ;  /* 0x0000004500157212 */ /* 0x000fe200078e3cff */
[----:B---3--:R-:W0:Y:S03]  /*a650*/  LDS.128 R4, [R55] ;  /* 0x0000000037047984 */ /* 0x008e260000000c00 */
[----:B------:R-:W-:Y:S02]  /*a660*/  IADD3 R21, R20, R21, RZ ;  /* 0x0000001514157210 */ /* 0x000fe40007ffe0ff */
[----:B------:R-:W-:-:S03]  /*a670*/  SHF.R.U64 R20, R28, 0x10, R29 ;  /* 0x000000101c147819 */ /* 0x000fc6000000121d */
        /* <DEDUP_REMOVED lines=16> */
[----:B------:R-:W-:Y:S02]  /*a780*/  HADD2.F32 R36, -RZ, R48.H0_H0 ;  /* 0x20000030ff247230 */ /* 0x000fe40000004100 */
        /* <DEDUP_REMOVED lines=13> */
[----:B------:R-:W-:Y:S01]  /*a860*/  FMUL.FTZ R5, R29, R48 ;  /* 0x000000301d057220 */ /* 0x000fe20000410000 */
[----:B------:R-:W-:-:S02]  /*a870*/  HADD2.F32 R49, -RZ, R49.H0_H0 ;  /* 0x20000031ff317230 */ /* 0x000fc40000004100 */
[----:B------:R-:W-:Y:S01]  /*a880*/  FFMA.FTZ R42, R9, R38, R42 ;  /* 0x00000026092a7223 */ /* 0x000fe2000001002a */
[----:B------:R-:W-:Y:S02]  /*a890*/  HADD2.F32 R50, -RZ, R50.H1_H1 ;  /* 0x30000032ff327230 */ /* 0x000fe40000004100 */
[-C--:B------:R-:W-:Y:S01]  /*a8a0*/  FMUL.FTZ R9, R29, R8.reuse ;  /* 0x000000081d097220 */ /* 0x080fe20000410000 */
[----:B------:R-:W-:Y:S01]  /*a8b0*/  FFMA.FTZ R29, R10, R8, -R5 ;  /* 0x000000080a1d7223 */ /* 0x000fe20000010805 */
[C---:B------:R-:W-:Y:S01]  /*a8c0*/  FMUL.FTZ R38, R30.reuse, R49 ;  /* 0x000000311e267220 */ /* 0x040fe20000410000 */
[----:B------:R-:W-:Y:S02]  /*a8d0*/  HADD2.F32 R27, -RZ, R27.H1_H1 ;  /* 0x3000001bff1b7230 */ /* 0x000fe40000004100 */
[----:B------:R-:W-:Y:S01]  /*a8e0*/  FMUL.FTZ R30, R30, R50 ;  /* 0x000000321e1e7220 */ /* 0x000fe20000410000 */
[----:B------:R-:W-:Y:S02]  /*a8f0*/  HADD2.F32 R28, -RZ, R41.H0_H0 ;  /* 0x20000029ff1c7230 */ /* 0x000fe40000004100 */
[----:B------:R-:W-:Y:S01]  /*a900*/  FFMA.FTZ R10, R10, R48, R9 ;  /* 0x000000300a0a7223 */ /* 0x000fe20000010009 */
[----:B------:R-:W-:-:S02]  /*a910*/  HADD2.F32 R8, -RZ, R53.H0_H0 ;  /* 0x20000035ff087230 */ /* 0x000fc40000004100 */
[C---:B------:R-:W-:Y:S01]  /*a920*/  FFMA.FTZ R38, R11.reuse, R50, -R38 ;  /* 0x000000320b267223 */ /* 0x040fe20000010826 */
[----:B------:R-:W-:Y:S01]  /*a930*/  FFMA.FTZ R30, R11, R49, R30 ;  /* 0x000000310b1e7223 */ /* 0x000fe2000001001e */
        /* <DEDUP_REMOVED lines=29> */
.L_x_9866:
[----:B------:R-:W-:Y:S05]  /*ab10*/  BSYNC B1 ;  /* 0x0000000000017941 */ /* 0x000fea0003800000 */
.L_x_9865:
[----:B------:R-:W-:Y:S05]  /*ab20*/  @P2 BRA `(.L_x_9847) ;  /* 0x0000000400b42947 */ /* 0x000fea0003800000 */
[----:B01----:R-:W2:Y:S04]  /*ab30*/  LDL R0, [R1+0x68] ;  /* 0x0000680001007983 */ /* 0x003ea80000100800 */
[----:B------:R-:W2:Y:S04]  /*ab40*/  LDL.64 R4, [R1+0x48] ;  /* 0x0000480001047983 */ /* 0x000ea80000100a00 */
[----:B------:R-:W3:Y:S01]  /*ab50*/  LDL R6, [R1+0xc8] ;  /* 0x0000c80001067983 */ /* 0x000ee20000100800 */
[----:B------:R-:W-:Y:S01]  /*ab60*/  HADD2.F32 R29, -RZ, R44.H1_H1 ;  /* 0x3000002cff1d7230 */ /* 0x000fe20000004100 */
[--C-:B------:R-:W-:Y:S01]  /*ab70*/  SHF.R.U32.HI R26, RZ, 0x10, R13.reuse ;  /* 0x00000010ff1a7819 */ /* 0x100fe2000001160d */
[----:B------:R-:W-:Y:S01]  /*ab80*/  HADD2.F32 R27, -RZ, R46.H1_H1 ;  /* 0x3000002eff1b7230 */ /* 0x000fe20000004100 */
[----:B------:R-:W-:-:S02]  /*ab90*/  SHF.R.U64 R36, R12, 0x10, R13 ;  /* 0x000000100c247819 */ /* 0x000fc4000000120d */
[--C-:B------:R-:W-:Y:S01]  /*aba0*/  SHF.R.U32.HI R30, RZ, 0x10, R33.reuse ;  /* 0x00000010ff1e7819 */ /* 0x100fe20000011621 */
[----:B------:R-:W-:Y:S01]  /*abb0*/  HADD2.F32 R26, -RZ, R26.H0_H0 ;  /* 0x2000001aff1a7230 */ /* 0x000fe20000004100 */
[----:B------:R-:W-:Y:S02]  /*abc0*/  SHF.R.U64 R38, R32, 0x10, R33 ;  /* 0x0000001020267819 */ /* 0x000fe40000001221 */
[----:B------:R-:W-:Y:S02]  /*abd0*/  SHF.R.U32.HI R32, RZ, 0x10, R15 ;  /* 0x00000010ff207819 */ /* 0x000fe4000001160f */
[--C-:B------:R-:W-:Y:S02]  /*abe0*/  SHF.R.U64 R37, R34, 0x10, R35.reuse ;  /* 0x0000001022257819 */ /* 0x100fe40000001223 */
[----:B------:R-:W-:Y:S02]  /*abf0*/  SHF.R.U32.HI R34, RZ, 0x10, R35 ;  /* 0x00000010ff227819 */ /* 0x000fe40000011623 */
[----:B------:R-:W-:Y:S01]  /*ac00*/  SHF.R.U64 R35, R14, 0x10, R15 ;  /* 0x000000100e237819 */ /* 0x000fe2000000120f */
[----:B------:R-:W-:-:S02]  /*ac10*/  HADD2.F32 R44, -RZ, R44.H0_H0 ;  /* 0x2000002cff2c7230 */ /* 0x000fc40000004100 */
[----:B------:R-:W-:Y:S02]  /*ac20*/  HADD2.F32 R46, -RZ, R46.H0_H0 ;  /* 0x2000002eff2e7230 */ /* 0x000fe40000004100 */
[----:B--2---:R-:W-:-:S05]  /*ac30*/  IMAD.IADD R0, R4, 0x1, R0 ;  /* 0x0000000104007824 */ /* 0x004fca00078e0200 */
[----:B------:R-:W-:Y:S01]  /*ac40*/  SHF.R.S32.HI R5, RZ, 0x1f, R0 ;  /* 0x0000001fff057819 */ /* 0x000fe20000011400 */
[----:B---3--:R-:W-:-:S03]  /*ac50*/  IMAD.MOV.U32 R7, RZ, RZ, R6 ;  /* 0x000000ffff077224 */ /* 0x008fc600078e0006 */
[----:B------:R-:W-:-:S04]  /*ac60*/  LEA.HI R4, R5, R0, RZ, 0x3 ;  /* 0x0000000005047211 */ /* 0x000fc800078f18ff */
[----:B------:R-:W-:Y:S02]  /*ac70*/  SHF.R.S32.HI R6, RZ, 0x3, R4 ;  /* 0x00000003ff067819 */ /* 0x000fe40000011404 */
[----:B------:R-:W-:Y:S02]  /*ac80*/  LEA.HI R0, R5, R0, RZ, 0x5 ;  /* 0x0000000005007211 */ /* 0x000fe400078f28ff */
[----:B------:R-:W-:Y:S02]  /*ac90*/  LEA.HI R3, R3, R6, RZ, 0x1d ;  /* 0x0000000603037211 */ /* 0x000fe400078fe8ff */
[----:B------:R-:W-:Y:S02]  /*aca0*/  SHF.R.S32.HI R5, RZ, 0x5, R0 ;  /* 0x00000005ff057819 */ /* 0x000fe40000011400 */
[----:B-----5:R-:W-:Y:S02]  /*acb0*/  LOP3.LUT R4, R71, 0x18, R4, 0xf8, !PT ;  /* 0x0000001847047812 */ /* 0x020fe400078ef804 */
[----:B------:R-:W-:Y:S01]  /*acc0*/  SHF.R.S32.HI R0, RZ, 0x1f, R3 ;  /* 0x0000001fff007819 */ /* 0x000fe20000011403 */
[----:B------:R-:W-:Y:S01]  /*acd0*/  IMAD R5, R5, 0x1800, R70 ;  /* 0x0000180005057824 */ /* 0x000fe200078e0246 */
[----:B------:R-:W-:-:S02]  /*ace0*/  LOP3.LUT R4, R4, R69, RZ, 0x3c, !PT ;  /* 0x0000004504047212 */ /* 0x000fc400078e3cff */
[----:B------:R-:W-:Y:S01]  /*acf0*/  LEA.HI R0, R0, R3, RZ, 0x2 ;  /* 0x0000000300007211 */ /* 0x000fe200078f10ff */
[----:B------:R-:W-:Y:S02]  /*ad00*/  IMAD.SHL.U32 R3, R3, 0x8, RZ ;  /* 0x0000000803037824 */ /* 0x000fe400078e00ff */
[----:B------:R-:W-:Y:S01]  /*ad10*/  IMAD.IADD R5, R5, 0x1, R4 ;  /* 0x0000000105057824 */ /* 0x000fe200078e0204 */
[----:B------:R-:W-:Y:S02]  /*ad20*/  SHF.R.S32.HI R4, RZ, 0x2, R0 ;  /* 0x00000002ff047819 */ /* 0x000fe40000011400 */
[----:B------:R-:W-:-:S03]  /*ad30*/  LOP3.LUT R3, R71, 0x18, R3, 0xf8, !PT ;  /* 0x0000001847037812 */ /* 0x000fc600078ef803 */
[----:B------:R-:W-:Y:S01]  /*ad40*/  IMAD R8, R4, 0x1800, R70 ;  /* 0x0000180004087824 */ /* 0x000fe200078e0246 */
[----:B------:R-:W-:-:S05]  /*ad50*/  LOP3.LUT R3, R3, R69, RZ, 0x3c, !PT ;  /* 0x0000004503037212 */ /* 0x000fca00078e3cff */
[----:B------:R-:W-:-:S04]  /*ad60*/  IMAD.IADD R3, R8, 0x1, R3 ;  /* 0x0000000108037824 */ /* 0x000fc800078e0203 */
[----:B------:R-:W-:Y:S02]  /*ad70*/  IMAD R3, R3, 0x2, R16 ;  /* 0x0000000203037824 */ /* 0x000fe400078e0210 */
[----:B------:R-:W-:-:S03]  /*ad80*/  IMAD R0, R5, 0x2, R7 ;  /* 0x0000000205007824 */ /* 0x000fc600078e0207 */
[----:B------:R-:W0:Y:S04]  /*ad90*/  LDS.128 R8, [R3+0xda00] ;  /* 0x00da000003087984 */ /* 0x000e280000000c00 */
[----:B------:R-:W1:Y:S01]  /*ada0*/  LDS.128 R4, [R0] ;  /* 0x0000000000047984 */ /* 0x000e620000000c00 */
[--C-:B0-----:R-:W-:Y:S02]  /*adb0*/  HADD2.F32 R20, -RZ, R9.reuse.H0_H0 ;  /* 0x20000009ff147230 */ /* 0x101fe40000004100 */
[----:B------:R-:W-:Y:S02]  /*adc0*/  HADD2.F32 R21, -RZ, R9.H1_H1 ;  /* 0x30000009ff157230 */ /* 0x000fe40000004100 */
[----:B-1----:R-:W-:Y:S02]  /*add0*/  HADD2.F32 R12, -RZ, R5.H0_H0 ;  /* 0x20000005ff0c7230 */ /* 0x002fe40000004100 */
[C---:B------:R-:W-:Y:S01]  /*ade0*/  FMUL.FTZ R31, R20.reuse, R29 ;  /* 0x0000001d141f7220 */ /* 0x040fe20000410000 */
[----:B------:R-:W-:Y:S01]  /*adf0*/  FMUL.FTZ R33, R20, R27 ;  /* 0x0000001b14217220 */ /* 0x000fe20000410000 */
[----:B------:R-:W-:-:S02]  /*ae00*/  HADD2.F32 R20, -RZ, R30.H0_H0 ;  /* 0x2000001eff147230 */ /* 0x000fc40000004100 */
[C---:B------:R-:W-:Y:S01]  /*ae10*/  FFMA.FTZ R28, R12.reuse, R27, -R31 ;  /* 0x0000001b0c1c7223 */ /* 0x040fe2000001081f */
[----:B------:R-:W-:Y:S02]  /*ae20*/  HADD2.F32 R13, -RZ, R5.H1_H1 ;  /* 0x30000005ff0d7230 */ /* 0x000fe40000004100 */
[C---:B------:R-:W-:Y:S01]  /*ae30*/  FMUL.FTZ R30, R21.reuse, R26 ;  /* 0x0000001a151e7220 */ /* 0x040fe20000410000 */
[----:B------:R-:W-:Y:S02]  /*ae40*/  HADD2.F32 R24, -RZ, R11.H0_H0 ;  /* 0x2000000bff187230 */ /* 0x000fe40000004100 */
[----:B------:R-:W-:Y:S02]  /*ae50*/  HADD2.F32 R31, -RZ, R45.H1_H1 ;  /* 0x3000002dff1f7230 */ /* 0x000fe40000004100 */
[----:B------:R-:W-:Y:S02]  /*ae60*/  HADD2.F32 R27, -RZ, R47.H1_H1 ;  /* 0x3000002fff1b7230 */ /* 0x000fe40000004100 */
[----:B------:R-:W-:Y:S01]  /*ae70*/  FFMA.FTZ R33, R12, R29, R33 ;  /* 0x0000001d0c217223 */ /* 0x000fe20000010021 */
[----:B------:R-:W-:Y:S01]  /*ae80*/  FMUL.FTZ R12, R21, R20 ;  /* 0x00000014150c7220 */ /* 0x000fe20000410000 */
[----:B------:R-:W-:-:S02]  /*ae90*/  HADD2.F32 R14, -RZ, R7.H0_H0 ;  /* 0x20000007ff0e7230 */ /* 0x000fc40000004100 */
[C---:B------:R-:W-:Y:S01]  /*aea0*/  FFMA.FTZ R29, R13.reuse, R20, -R30 ;  /* 0x000000140d1d7223 */ /* 0x040fe2000001081e */
[C---:B------:R-:W-:Y:S01]  /*aeb0*/  FMUL.FTZ R21, R24.reuse, R31 ;  /* 0x0000001f18157220 */ /* 0x040fe20000410000 */
[----:B------:R-:W-:Y:S02]  /*aec0*/  HADD2.F32 R25, -RZ, R11.H1_H1 ;  /* 0x3000000bff197230 */ /* 0x000fe40000004100 */
[-C--:B------:R-:W-:Y:S01]  /*aed0*/  FMUL.FTZ R24, R24, R27.reuse ;  /* 0x0000001b18187220 */ /* 0x080fe20000410000 */
[----:B------:R-:W-:Y:S02]  /*aee0*/  HADD2.F32 R20, -RZ, R32.H0_H0 ;  /* 0x20000020ff147230 */ /* 0x000fe40000004100 */
[----:B------:R-:W-:Y:S01]  /*aef0*/  FFMA.FTZ R26, R13, R26, R12 ;  /* 0x0000001a0d1a7223 */ /* 0x000fe2000001000c */
[----:B------:R-:W-:Y:S02]  /*af00*/  HADD2.F32 R15, -RZ, R7.H1_H1 ;  /* 0x30000007ff0f7230 */ /* 0x000fe40000004100 */
[----:B------:R-:W-:Y:S01]  /*af10*/  FFMA.FTZ R27, R14, R27, -R21 ;  /* 0x0000001b0e1b7223 */ /* 0x000fe20000010815 */
[----:B------:R-:W-:-:S02]  /*af20*/  HADD2.F32 R12, -RZ, R34.H0_H0 ;  /* 0x20000022ff0c7230 */ /* 0x000fc40000004100 */
[----:B------:R-:W-:Y:S01]  /*af30*/  FFMA.FTZ R31, R14, R31, R24 ;  /* 0x0000001f0e1f7223 */ /* 0x000fe20000010018 */
[C---:B------:R-:W-:Y:S01]  /*af40*/  FMUL.FTZ R14, R25.reuse, R20 ;  /* 0x00000014190e7220 */ /* 0x040fe20000410000 */
[----:B------:R-:W-:Y:S02]  /*af50*/  HADD2.F32 R9, -RZ, R8.H0_H0 ;  /* 0x20000008ff097230 */ /* 0x000fe40000004100 */
[-C--:B------:R-:W-:Y:S01]  /*af60*/  FMUL.FTZ R30, R25, R12.reuse ;  /* 0x0000000c191e7220 */ /* 0x080fe20000410000 */
[----:B------:R-:W-:Y:S01]  /*af70*/  FFMA.FTZ R32, R15, R12, -R14 ;  /* 0x0000000c0f207223 */ /* 0x000fe2000001080e */
[----:B------:R-:W-:Y:S02]  /*af80*/  HADD2.F32 R11, -RZ, R10.H0_H0 ;  /* 0x2000000aff0b7230 */ /* 0x000fe40000004100 */
[----:B------:R-:W-:Y:S01]  /*af90*/  FMUL.FTZ R24, R9, R44 ;  /* 0x0000002c09187220 */ /* 0x000fe20000410000 */
[----:B------:R-:W-:Y:S02]  /*afa0*/  HADD2.F32 R14, -RZ, R45.H0_H0 ;  /* 0x2000002dff0e7230 */ /* 0x000fe40000004100 */
[----:B------:R-:W-:-:S02]  /*afb0*/  HADD2.F32 R12, -RZ, R47.H0_H0 ;  /* 0x2000002fff0c7230 */ /* 0x000fc40000004100 */
[----:B------:R-:W-:Y:S01]  /*afc0*/  FMUL.FTZ R9, R9, R46 ;  /* 0x0000002e09097220 */ /* 0x000fe20000410000 */
[----:B------:R-:W-:Y:S02]  /*afd0*/  HADD2.F32 R5, -RZ, R4.H0_H0 ;  /* 0x20000004ff057230 */ /* 0x000fe40000004100 */
[----:B------:R-:W-:Y:S01]  /*afe0*/  FFMA.FTZ R34, R15, R20, R30 ;  /* 0x000000140f227223 */ /* 0x000fe2000001001e */
[----:B------:R-:W-:Y:S02]  /*aff0*/  HADD2.F32 R7, -RZ, R6.H0_H0 ;  /* 0x20000006ff077230 */ /* 0x000fe40000004100 */
[C---:B------:R-:W-:Y:S01]  /*b000*/  FMUL.FTZ R20, R11.reuse, R14 ;  /* 0x0000000e0b147220 */ /* 0x040fe20000410000 */
[----:B------:R-:W-:Y:S01]  /*b010*/  FMUL.FTZ R30, R11, R12 ;  /* 0x0000000c0b1e7220 */ /* 0x000fe20000410000 */
[----:B------:R-:W-:Y:S02]  /*b020*/  HADD2.F32 R8, -RZ, R8.H1_H1 ;  /* 0x30000008ff087230 */ /* 0x000fe40000004100 */
[----:B------:R-:W-:Y:S01]  /*b030*/  FFMA.FTZ R24, R5, R46, -R24 ;  /* 0x0000002e05187223 */ /* 0x000fe20000010818 */
[----:B------:R-:W-:-:S02]  /*b040*/  HADD2.F32 R10, -RZ, R10.H1_H1 ;  /* 0x3000000aff0a7230 */ /* 0x000fc40000004100 */
[----:B------:R-:W-:Y:S01]  /*b050*/  FFMA.FTZ R44, R5, R44, R9 ;  /* 0x0000002c052c7223 */ /* 0x000fe20000010009 */
[----:B------:R-:W-:Y:S02]  /*b060*/  HADD2.F32 R11, -RZ, R36.H0_H0 ;  /* 0x20000024ff0b7230 */ /* 0x000fe40000004100 */
[----:B------:R-:W-:Y:S02]  /*b070*/  HADD2.F32 R13, -RZ, R35.H0_H0 ;  /* 0x20000023ff0d7230 */ /* 0x000fe40000004100 */
[----:B------:R-:W-:Y:S02]  /*b080*/  HADD2.F32 R5, -RZ, R38.H0_H0 ;  /* 0x20000026ff057230 */ /* 0x000fe40000004100 */
[----:B------:R-:W-:Y:S02]  /*b090*/  HADD2.F32 R9, -RZ, R37.H0_H0 ;  /* 0x20000025ff097230 */ /* 0x000fe40000004100 */
[----:B------:R-:W-:Y:S01]  /*b0a0*/  FFMA.FTZ R20, R7, R12, -R20 ;  /* 0x0000000c07147223 */ /* 0x000fe20000010814 */
[----:B------:R-:W-:-:S02]  /*b0b0*/  HADD2.F32 R4, -RZ, R4.H1_H1 ;  /* 0x30000004ff047230 */ /* 0x000fc40000004100 */
        /* <DEDUP_REMOVED lines=20> */
.L_x_9847:
[----:B------:R-:W-:Y:S05]  /*b200*/  BSYNC B0 ;  /* 0x0000000000007941 */ /* 0x000fea0003800000 */
.L_x_9840:
        /* <DEDUP_REMOVED lines=8> */
.L_x_9838:
[----:B0--3--:R-:W3:Y:S02]  /*b290*/  LDL R0, [R1+0x50] ;  /* 0x0000500001007983 */ /* 0x009ee40000100800 */
[----:B---3--:R-:W-:-:S13]  /*b2a0*/  ISETP.NE.AND P0, PT, R0, 0x3, PT ;  /* 0x000000030000780c */ /* 0x008fda0003f05270 */
[----:B------:R-:W-:Y:S05]  /*b2b0*/  @!P0 BRA `(.L_x_9867) ;  /* 0x0000000000048947 */ /* 0x000fea0003800000 */
[----:B------:R-:W-:Y:S01]  /*b2c0*/  BPT.TRAP 0x1 ;  /* 0x000000040000795c */ /* 0x000fe20000300000 */
.L_x_9867:
[----:B--2-4-:R-:W2:Y:S01]  /*b2d0*/  LDL R3, [R1+0x60] ;  /* 0x0000600001037983 */ /* 0x014ea20000100800 */
[----:B------:R-:W-:Y:S01]  /*b2e0*/  IMAD R0, R145, 0x8, R16 ;  /* 0x0000000891007824 */ /* 0x000fe200078e0210 */
[----:B--2---:R-:W-:-:S04]  /*b2f0*/  SHF.L.U32 R5, R3, 0x1f, RZ ;  /* 0x0000001f03057819 */ /* 0x004fc800000006ff */
[----:B------:R0:W2:Y:S01]  /*b300*/  SYNCS.PHASECHK.TRANS64.TRYWAIT P1, [R0+URZ+0x31c30], R5 ;  /* 0x031c3005000075a7 */ /* 0x0000a2000802017f */
[----:B------:R-:W-:Y:S05]  /*b310*/  @!P0 BRA `(.L_x_9868) ;  /* 0x0000000000048947 */ /* 0x000fea0003800000 */
[----:B------:R-:W-:Y:S01]  /*b320*/  BPT.TRAP 0x1 ;  /* 0x000000040000795c */ /* 0x000fe20000300000 */
.L_x_9868:
[----:B------:R-:W-:Y:S02]  /*b330*/  IMAD R2, R2, 0x1000, R16 ;  /* 0x0000100002027824 */ /* 0x000fe400078e0210 */
[----:B------:R-:W-:Y:S02]  /*b340*/  VIADD R4, R16, 0x16a00 ;  /* 0x00016a0010047836 */ /* 0x000fe40000000000 */
[----:B------:R-:W-:-:S03]  /*b350*/  VIADD R3, R2, 0xda00 ;  /* 0x0000da0002037836 */ /* 0x000fc60000000000 */
[----:B------:R-:W-:Y:S02]  /*b360*/  SHF.R.U32.HI R2, RZ, 0x4, R4 ;  /* 0x00000004ff027819 */ /* 0x000fe40000011604 */
[----:B------:R-:W-:Y:S02]  /*b370*/  SHF.R.U32.HI R3, RZ, 0x4, R3 ;  /* 0x00000004ff037819 */ /* 0x000fe40000011603 */
[----:B------:R-:W-:Y:S02]  /*b380*/  LOP3.LUT R2, R2, 0x3fff, RZ, 0xc0, !PT ;  /* 0x00003fff02027812 */ /* 0x000fe400078ec0ff */
[----:B------:R-:W-:Y:S02]  /*b390*/  LOP3.LUT R3, R3, 0x3fff, RZ, 0xc0, !PT ;  /* 0x00003fff03037812 */ /* 0x000fe400078ec0ff */
[----:B------:R-:W-:-:S05]  /*b3a0*/  LOP3.LUT R2, R2, 0x10000, RZ, 0xfc, !PT ;  /* 0x0001000002027812 */ /* 0x000fca00078efcff */
[----:B------:R3:W-:Y:S01]  /*b3b0*/  STL [R1+0x80], R2 ;  /* 0x0000800201007387 */ /* 0x0007e20000100800 */
[----:B--2---:R-:W-:Y:S05]  /*b3c0*/  @P1 BRA `(.L_x_9869) ;  /* 0x0000000000081947 */ /* 0x004fea0003800000 */
[----:B------:R-:W2:Y:S02]  /*b3d0*/  SYNCS.PHASECHK.TRANS64.TRYWAIT P1, [R0+URZ+0x31c30], R5 ;  /* 0x031c3005000075a7 */ /* 0x000ea4000802017f */
[----:B--2---:R-:W-:Y:S05]  /*b3e0*/  @!P1 BRA `(.L_x_9870) ;  /* 0x0000015c00489947 */ /* 0x004fea0003800000 */
.L_x_9869:
[----:B------:R-:W1:Y:S01]  /*b3f0*/  LDL R4, [R1+0x80] ;  /* 0x0000800001047983 */ /* 0x000e620000100800 */
[----:B---3--:R-:W-:Y:S01]  /*b400*/  LOP3.LUT R2, R3, 0x10000, RZ, 0xfc, !PT ;  /* 0x0001000003027812 */ /* 0x008fe200078efcff */
[----:B------:R-:W-:Y:S02]  /*b410*/  IMAD.MOV.U32 R15, RZ, RZ, -0x7fffffe0 ;  /* 0x80000020ff0f7424 */ /* 0x000fe400078e00ff */
[----:B------:R-:W-:Y:S01]  /*b420*/  IMAD.MOV.U32 R3, RZ, RZ, -0x7fffffe0 ;  /* 0x80000020ff037424 */ /* 0x000fe200078e00ff */
[----:B------:R-:W-:Y:S05]  /*b430*/  WARPSYNC.ALL ;  /* 0x0000000000007948 */ /* 0x000fea0003800000 */
[----:B------:R-:W-:Y:S01]  /*b440*/  R2UR UR7, R15 ;  /* 0x000000000f0772ca */ /* 0x000fe200000e0000 */
[----:B------:R-:W3:Y:S01]  /*b450*/  LDL R98, [R1+0x8c] ;  /* 0x00008c0001627983 */ /* 0x000ee20000100800 */
[----:B------:R-:W-:-:S02]  /*b460*/  R2UR UR4, R2 ;  /* 0x00000000020472ca */ /* 0x000fc400000e0000 */
[C---:B------:R-:W-:Y:S01]  /*b470*/  R2UR UR5, R3.reuse ;  /* 0x00000000030572ca */ /* 0x040fe200000e0000 */
[----:B------:R-:W-:Y:S01]  /*b480*/  WARPGROUP.ARRIVE ;  /* 0x00000000000079c5 */ /* 0x000fe20000000000 */
[----:B0-2---:R-:W-:Y:S02]  /*b490*/  IMAD.MOV.U32 R5, RZ, RZ, -0x7fffffe0 ;  /* 0x80000020ff057424 */ /* 0x005fe400078e00ff */
[----:B------:R-:W-:Y:S01]  /*b4a0*/  IMAD.MOV.U32 R7, RZ, RZ, -0x7fffffe0 ;  /* 0x80000020ff077424 */ /* 0x000fe200078e00ff */
[C---:B------:R-:W-:Y:S02]  /*b4b0*/  R2UR UR8, R2.reuse ;  /* 0x00000000020872ca */ /* 0x040fe400000e0000 */
[----:B------:R-:W-:Y:S02]  /*b4c0*/  R2UR UR9, R3 ;  /* 0x00000000030972ca */ /* 0x000fe400000e0000 */
[----:B------:R-:W-:Y:S02]  /*b4d0*/  R2UR UR11, R7 ;  /* 0x00000000070b72ca */ /* 0x000fe400000e0000 */
[----:B------:R-:W-:-:S02]  /*b4e0*/  R2UR UR12, R2 ;  /* 0x00000000020c72ca */ /* 0x000fc400000e0000 */
[C---:B------:R-:W-:Y:S01]  /*b4f0*/  R2UR UR13, R3.reuse ;  /* 0x00000000030d72ca */ /* 0x040fe200000e0000 */
[----:B------:R-:W-:Y:S01]  /*b500*/  IMAD.MOV.U32 R9, RZ, RZ, -0x7fffffe0 ;  /* 0x80000020ff097424 */ /* 0x000fe200078e00ff */
[----:B------:R-:W-:Y:S02]  /*b510*/  R2UR UR16, R2 ;  /* 0x00000000021072ca */ /* 0x000fe400000e0000 */
[----:B------:R-:W-:Y:S02]  /*b520*/  R2UR UR17, R3 ;  /* 0x00000000031172ca */ /* 0x000fe400000e0000 */
[----:B------:R-:W-:Y:S01]  /*b530*/  R2UR UR19, R9 ;  /* 0x00000000091372ca */ /* 0x000fe200000e0000 */
[----:B-1----:R-:W-:-:S05]  /*b540*/  IMAD R14, R145, 0x6c0, R4 ;  /* 0x000006c0910e7824 */ /* 0x002fca00078e0204 */
[----:B------:R-:W-:-:S13]  /*b550*/  R2UR UR6, R14 ;  /* 0x000000000e0672ca */ /* 0x000fda00000e0000 */
[----:B------:R-:W-:Y:S01]  /*b560*/  HGMMA.64x16x16.F32 R88, gdesc[UR4], RZ, !UPT, gsb0 ;  /* 0x00200000045879f0 */ /* 0x000fe2000c0008ff */
[----:B------:R-:W-:Y:S01]  /*b570*/  VIADD R4, R14, 0x40 ;  /* 0x000000400e047836 */ /* 0x000fe20000000000 */
[----:B------:R-:W-:Y:S02]  /*b580*/  R2UR UR7, R5 ;  /* 0x00000000050772ca */ /* 0x000fe400000e0000 */
[----:B------:R-:W-:Y:S02]  /*b590*/  R2UR UR4, R2 ;  /* 0x00000000020472ca */ /* 0x000fe400000e0000 */
[----:B------:R-:W-:Y:S02]  /*b5a0*/  R2UR UR6, R4 ;  /* 0x00000000040672ca */ /* 0x000fe400000e0000 */
[----:B------:R-:W-:Y:S01]  /*b5b0*/  R2UR UR5, R3 ;  /* 0x00000000030572ca */ /* 0x000fe200000e0000 */
[----:B------:R-:W-:Y:S02]  /*b5c0*/  WARPGROUP.DEPBAR.LE gsb0, 0x0 ;  /* 0x00008000000079c5 */ /* 0x000fe40000010000 */
[----:B------:R-:W-:-:S10]  /*b5d0*/  WARPGROUP.ARRIVE ;  /* 0x00000000000079c5 */ /* 0x000fd40000000000 */
[----:B------:R-:W-:Y:S01]  /*b5e0*/  HGMMA.64x16x16.F32 R80, gdesc[UR4], RZ, !UPT, gsb0 ;  /* 0x00200000045079f0 */ /* 0x000fe2000c0008ff */
[----:B------:R-:W-:-:S05]  /*b5f0*/  VIADD R6, R14, 0x80 ;  /* 0x000000800e067836 */ /* 0x000fca0000000000 */
[----:B------:R-:W-:Y:S01]  /*b600*/  R2UR UR10, R6 ;  /* 0x00000000060a72ca */ /* 0x000fe200000e0000 */
[----:B------:R-:W-:Y:S02]  /*b610*/  WARPGROUP.DEPBAR.LE gsb0, 0x0 ;  /* 0x00008000000079c5 */ /* 0x000fe40000010000 */
[----:B------:R-:W-:-:S10]  /*b620*/  WARPGROUP.ARRIVE ;  /* 0x00000000000079c5 */ /* 0x000fd40000000000 */
[----:B------:R-:W-:Y:S01]  /*b630*/  HGMMA.64x16x16.F32 R72, gdesc[UR8], RZ, !UPT, gsb0 ;  /* 0x00200000084879f0 */ /* 0x000fe2000c0008ff */
[----:B------:R-:W-:Y:S02]  /*b640*/  VIADD R4, R14, 0xc0 ;  /* 0x000000c00e047836 */ /* 0x000fe40000000000 */
[----:B------:R-:W-:-:S03]  /*b650*/  IMAD.MOV.U32 R5, RZ, RZ, -0x7fffffe0 ;  /* 0x80000020ff057424 */ /* 0x000fc600078e00ff */
[----:B------:R-:W-:Y:S02]  /*b660*/  R2UR UR14, R4 ;  /* 0x00000000040e72ca */ /* 0x000fe400000e0000 */
[----:B------:R-:W-:Y:S01]  /*b670*/  R2UR UR15, R5 ;  /* 0x00000000050f72ca */ /* 0x000fe200000e0000 */
[----:B------:R-:W-:Y:S02]  /*b680*/  WARPGROUP.DEPBAR.LE gsb0, 0x0 ;  /* 0x00008000000079c5 */ /* 0x000fe40000010000 */
[----:B-----5:R-:W-:-:S10]  /*b690*/  WARPGROUP.ARRIVE ;  /* 0x00000000000079c5 */ /* 0x020fd40000000000 */
[----:B------:R-:W-:Y:S01]  /*b6a0*/  HGMMA.64x16x16.F32 R64, gdesc[UR12], RZ, !UPT, gsb0 ;  /* 0x002000000c4079f0 */ /* 0x000fe2000c0008ff */
[----:B------:R-:W-:-:S05]  /*b6b0*/  VIADD R8, R14, 0x100 ;  /* 0x000001000e087836 */ /* 0x000fca0000000000 */
[----:B------:R-:W-:Y:S01]  /*b6c0*/  R2UR UR18, R8 ;  /* 0x00000000081272ca */ /* 0x000fe200000e0000 */
[----:B------:R-:W-:Y:S02]  /*b6d0*/  WARPGROUP.DEPBAR.LE gsb0, 0x0 ;  /* 0x00008000000079c5 */ /* 0x000fe40000010000 */
[----:B------:R-:W-:-:S10]  /*b6e0*/  WARPGROUP.ARRIVE ;  /* 0x00000000000079c5 */ /* 0x000fd40000000000 */
[----:B------:R-:W-:Y:S01]  /*b6f0*/  HGMMA.64x16x16.F32 R56, gdesc[UR16], RZ, !UPT, gsb0 ;  /* 0x00200000103879f0 */ /* 0x000fe2000c0008ff */
[----:B------:R-:W-:Y:S02]  /*b700*/  VIADD R6, R14, 0x140 ;  /* 0x000001400e067836 */ /* 0x000fe40000000000 */
[----:B------:R-:W-:Y:S01]  /*b710*/  IMAD.MOV.U32 R7, RZ, RZ, -0x7fffffe0 ;  /* 0x80000020ff077424 */ /* 0x000fe200078e00ff */
[----:B------:R-:W-:Y:S02]  /*b720*/  R2UR UR20, R2 ;  /* 0x00000000021472ca */ /* 0x000fe400000e0000 */
[----:B------:R-:W-:Y:S02]  /*b730*/  R2UR UR22, R6 ;  /* 0x00000000061672ca */ /* 0x000fe400000e0000 */
[----:B------:R-:W-:Y:S02]  /*b740*/  R2UR UR23, R7 ;  /* 0x00000000071772ca */ /* 0x000fe400000e0000 */
[----:B------:R-:W-:Y:S01]  /*b750*/  R2UR UR21, R3 ;  /* 0x00000000031572ca */ /* 0x000fe200000e0000 */
[----:B------:R-:W-:-:S02]  /*b760*/  WARPGROUP.DEPBAR.LE gsb0, 0x0 ;  /* 0x00008000000079c5 */ /* 0x000fc40000010000 */
        /* <DEDUP_REMOVED lines=11> */
[----:B------:R-:W-:Y:S01]  /*b820*/  VIADD R6, R14, 0x1c0 ;  /* 0x000001c00e067836 */ /* 0x000fe20000000000 */
[----:B------:R-:W-:Y:S02]  /*b830*/  MOV R7, 0x80000020 ;  /* 0x8000002000077802 */ /* 0x000fe40000000f00 */
        /* <DEDUP_REMOVED lines=17> */
[----:B------:R-:W-:Y:S02]  /*b950*/  IMAD.MOV.U32 R5, RZ, RZ, -0x7fffffe0 ;  /* 0x80000020ff057424 */ /* 0x000fe400078e00ff */
[----:B------:R-:W-:Y:S02]  /*b960*/  VIADD R8, R2, 0x2 ;  /* 0x0000000202087836 */ /* 0x000fe40000000000 */
[----:B------:R-:W-:Y:S01]  /*b970*/  IMAD.MOV.U32 R9, RZ, RZ, -0x7fffffe0 ;  /* 0x80000020ff097424 */ /* 0x000fe200078e00ff */
[----:B------:R-:W-:Y:S02]  /*b980*/  R2UR UR38, R4 ;  /* 0x00000000042672ca */ /* 0x000fe400000e0000 */
[----:B------:R-:W-:-:S02]  /*b990*/  R2UR UR39, R5 ;  /* 0x00000000052772ca */ /* 0x000fc400000e0000 */
[----:B------:R-:W-:Y:S02]  /*b9a0*/  R2UR UR36, R8 ;  /* 0x00000000082472ca */ /* 0x000fe400000e0000 */
[----:B------:R-:W-:Y:S01]  /*b9b0*/  R2UR UR37, R9 ;  /* 0x00000000092572ca */ /* 0x000fe200000e0000 */
[----:B------:R-:W-:Y:S02]  /*b9c0*/  WARPGROUP.DEPBAR.LE gsb0, 0x0 ;  /* 0x00008000000079c5 */ /* 0x000fe40000010000 */
[----:B------:R-:W-:-:S10]  /*b9d0*/  WARPGROUP.ARRIVE ;  /* 0x00000000000079c5 */ /* 0x000fd40000000000 */
[----:B------:R-:W-:Y:S01]  /*b9e0*/  HGMMA.64x16x16.F32 R88, gdesc[UR36], R88, gsb0 ;  /* 0x00200000245879f0 */ /* 0x000fe20008000858 */
        /* <DEDUP_REMOVED lines=239> */
[----:B------:R-:W-:-:S03]  /*c8e0*/  IMAD.MOV.U32 R7, RZ, RZ, -0x7fffffe0 ;  /* 0x80000020ff077424 */ /* 0x000fc600078e00ff */
[----:B------:R-:W-:Y:S01]  /*c8f0*/  R2UR UR38, R6 ;  /* 0x00000000062672ca */ /* 0x000fe200000e0000 */
[----:B------:R-:W-:Y:S01]  /*c900*/  VIADD R6, R2, 0x600 ;  /* 0x0000060002067836 */ /* 0x000fe20000000000 */
[----:B------:R-:W-:Y:S01]  /*c910*/  R2UR UR39, R7 ;  /* 0x00000000072772ca */ /* 0x000fe200000e0000 */
[----:B------:R-:W-:-:S03]  /*c920*/  IMAD.MOV.U32 R7, RZ, RZ, -0x7fffffe0 ;  /* 0x80000020ff077424 */ /* 0x000fc600078e00ff */
        /* <DEDUP_REMOVED lines=78> */
[----:B------:R-:W-:Y:S02]  /*ce10*/  VIADD R4, R2, 0x602 ;  /* 0x0000060202047836 */ /* 0x000fe40000000000 */
[----:B------:R-:W-:Y:S02]  /*ce20*/  IMAD.MOV.U32 R97, RZ, RZ, -0x7fffffe0 ;  /* 0x80000020ff617424 */ /* 0x000fe400078e00ff */
        /* <DEDUP_REMOVED lines=18> */
[----:B------:R-:W-:Y:S01]  /*cf50*/  R2UR UR8, R4 ;  /* 0x00000000040872ca */ /* 0x000fe200000e0000 */
[----:B------:R-:W-:Y:S01]  /*cf60*/  IMAD.MOV.U32 R21, RZ, RZ, -0x7fffffe0 ;  /* 0x80000020ff157424 */ /* 0x000fe200078e00ff */
[----:B------:R-:W-:Y:S01]  /*cf70*/  R2UR UR9, R5 ;  /* 0x00000000050972ca */ /* 0x000fe200000e0000 */
[----:B------:R-:W-:Y:S01]  /*cf80*/  ULDC UR4, c[0x0][0x9d8] ;  /* 0x0002760000047ab9 */ /* 0x000fe20000000800 */
[----:B------:R-:W-:Y:S01]  /*cf90*/  R2UR UR10, R20 ;  /* 0x00000000140a72ca */ /* 0x000fe200000e0000 */
[----:B------:R-:W-:Y:S01]  /*cfa0*/  ULDC UR5, c[0x0][0x988] ;  /* 0x0002620000057ab9 */ /* 0x000fe20000000800 */
        /* <DEDUP_REMOVED lines=49> */
[----:B------:R-:W-:Y:S01]  /*d2c0*/  VIADD R20, R14, 0x642 ;  /* 0x000006420e147836 */ /* 0x000fe20000000000 */
[----:B------:R-:W-:-:S02]  /*d2d0*/  R2UR UR8, R4 ;  /* 0x00000000040872ca */ /* 0x000fc400000e0000 */
[----:B------:R-:W-:Y:S02]  /*d2e0*/  R2UR UR9, R5 ;  /* 0x00000000050972ca */ /* 0x000fe400000e0000 */
[----:B------:R-:W-:Y:S01]  /*d2f0*/  R2UR UR10, R20 ;  /* 0x00000000140a72ca */ /* 0x000fe200000e0000 */
[----:B------:R-:W-:Y:S01]  /*d300*/  FMUL.FTZ R74, R74, UR4 ;  /* 0x000000044a4a7c20 */ /* 0x000fe20008410000 */
[----:B------:R-:W-:Y:S01]  /*d310*/  MUFU.TANH R92, R92 ;  /* 0x0000005c005c7308 */ /* 0x000fe20000002400 */
[----:B---3--:R-:W-:-:S07]  /*d320*/  IADD3 R116, R116, 0x90, -R98 ;  /* 0x0000009074747810 */ /* 0x008fce0007ffe862 */
[----:B------:R-:W0:Y:S01]  /*d330*/  MUFU.TANH R94, R94 ;  /* 0x0000005e005e7308 */ /* 0x000e220000002400 */
[----:B------:R-:W-:Y:S02]  /*d340*/  WARPGROUP.DEPBAR.LE gsb0, 0x0 ;  /* 0x00008000000079c5 */ /* 0x000fe40000010000 */
[----:B------:R-:W-:Y:S01]  /*d350*/  FMUL.FTZ R95, R40, UR4 ;  /* 0x00000004285f7c20 */ /* 0x000fe20008410000 */
[----:B------:R-:W-:-:S04]  /*d360*/  VIADD R40, R14, 0x682 ;  /* 0x000006820e287836 */ /* 0x000fc80000000000 */
[----:B------:R1:W-:Y:S02]  /*d370*/  MUFU.TANH R14, R21 ;  /* 0x00000015000e7308 */ /* 0x0003e40000002400 */
[----:B-1----:R-:W-:-:S05]  /*d380*/  IMAD.MOV.U32 R21, RZ, RZ, -0x7fffffe0 ;  /* 0x80000020ff157424 */ /* 0x002fca00078e00ff */
[----:B------:R-:W-:Y:S01]  /*d390*/  R2UR UR11, R21 ;  /* 0x00000000150b72ca */ /* 0x000fe200000e0000 */
[----:B------:R-:W-:Y:S01]  /*d3a0*/  WARPGROUP.ARRIVE ;  /* 0x00000000000079c5 */ /* 0x000fe20000000000 */
[----:B------:R-:W1:Y:S01]  /*d3b0*/  MUFU.TANH R15, R15 ;  /* 0x0000000f000f7308 */ /* 0x000e620000002400 */
[----:B------:R-:W-:Y:S01]  /*d3c0*/  FMUL.FTZ R54, R43, UR4 ;  /* 0x000000042b367c20 */ /* 0x000fe20008410000 */
[----:B------:R-:W-:-:S06]  /*d3d0*/  FMUL.FTZ R80, R80, UR4 ;  /* 0x0000000450507c20 */ /* 0x000fcc0008410000 */
[----:B------:R-:W2:Y:S03]  /*d3e0*/  MUFU.TANH R88, R88 ;  /* 0x0000005800587308 */ /* 0x000ea60000002400 */
[----:B------:R-:W-:Y:S01]  /*d3f0*/  HGMMA.64x16x16.F32 R32, gdesc[UR8], R32, gsb0 ;  /* 0x00200000082079f0 */ /* 0x000fe20008000820 */
[----:B------:R-:W-:-:S04]  /*d400*/  IMAD R43, R111, -0x90, R116 ;  /* 0xffffff706f2b7824 */ /* 0x000fc800078e0274 */
[----:B------:R-:W-:Y:S01]  /*d410*/  MUFU.TANH R74, R74 ;  /* 0x0000004a004a7308 */ /* 0x000fe20000002400 */
[----:B------:R-:W-:-:S07]  /*d420*/  FMUL.FTZ R81, R81, UR4 ;  /* 0x0000000451517c20 */ /* 0x000fce0008410000 */
[----:B------:R-:W3:Y:S01]  /*d430*/  MUFU.TANH R91, R91 ;  /* 0x0000005b005b7308 */ /* 0x000ee20000002400 */
[----:B------:R-:W-:Y:S01]  /*d440*/  FMUL.FTZ R96, R55, UR4 ;  /* 0x0000000437607c20 */ /* 0x000fe20008410000 */
[----:B------:R-:W-:Y:S01]  /*d450*/  ISETP.GT.AND P3, PT, R43, 0x9, PT ;  /* 0x000000092b00780c */ /* 0x000fe20003f64270 */
[----:B------:R-:W-:Y:S01]  /*d460*/  FMUL.FTZ R55, R41, UR4 ;  /* 0x0000000429377c20 */ /* 0x000fe20008410000 */
[----:B------:R-:W-:Y:S01]  /*d470*/  IMAD.MOV.U32 R41, RZ, RZ, -0x7fffffe0 ;  /* 0x80000020ff297424 */ /* 0x000fe200078e00ff */
[----:B------:R-:W-:-:S03]  /*d480*/  ISETP.GT.AND P5, PT, R43, RZ, PT ;  /* 0x000000ff2b00720c */ /* 0x000fc60003fa4270 */
[----:B------:R-:W4:Y:S01]  /*d490*/  MUFU.TANH R89, R89 ;  /* 0x0000005900597308 */ /* 0x000f220000002400 */
[----:B------:R-:W-:Y:S01]  /*d4a0*/  ISETP.GT.AND P1, PT, R43, 0x1, PT ;  /* 0x000000012b00780c */ /* 0x000fe20003f24270 */
[----:B------:R-:W-:Y:S01]  /*d4b0*/  FMUL.FTZ R84, R84, UR4 ;  /* 0x0000000454547c20 */ /* 0x000fe20008410000 */
[----:B------:R-:W-:Y:S01]  /*d4c0*/  FMUL.FTZ R97, R53, UR4 ;  /* 0x0000000435617c20 */ /* 0x000fe20008410000 */
[----:B------:R-:W-:Y:S01]  /*d4d0*/  FMUL.FTZ R53, R42, UR4 ;  /* 0x000000042a357c20 */ /* 0x000fe20008410000 */
[----:B0-----:R-:W-:-:S03]  /*d4e0*/  FSEL R94, R94, -INF , P3 ;  /* 0xff8000005e5e7808 */ /* 0x001fc60001800000 */
[----:B------:R-:W0:Y:S01]  /*d4f0*/  MUFU.TANH R80, R80 ;  /* 0x0000005000507308 */ /* 0x000e220000002400 */
[----:B------:R-:W-:Y:S02]  /*d500*/  FSEL R92, R92, -INF , P3 ;  /* 0xff8000005c5c7808 */ /* 0x000fe40001800000 */
[----:B------:R-:W-:Y:S01]  /*d510*/  ISETP.GT.AND P3, PT, R43, 0x20, PT ;  /* 0x000000202b00780c */ /* 0x000fe20003f64270 */
[----:B------:R-:W-:Y:S01]  /*d520*/  FMUL.FTZ R85, R85, UR4 ;  /* 0x0000000455557c20 */ /* 0x000fe20008410000 */
[----:B------:R-:W-:-:S03]  /*d530*/  ISETP.GT.AND P2, PT, R43, 0x8, PT ;  /* 0x000000082b00780c */ /* 0x000fc60003f44270 */
[----:B------:R-:W0:Y:S01]  /*d540*/  MUFU.TANH R90, R90 ;  /* 0x0000005a005a7308 */ /* 0x000e220000002400 */
[----:B-1----:R-:W-:Y:S02]  /*d550*/  FSEL R20, R15, -INF , P5 ;  /* 0xff8000000f147808 */ /* 0x002fe40002800000 */
[----:B--2---:R-:W-:Y:S02]  /*d560*/  FSEL R88, R88, -INF , P1 ;  /* 0xff80000058587808 */ /* 0x004fe40000800000 */
[----:B------:R-:W-:-:S03]  /*d570*/  R2UR UR15, R41 ;  /* 0x00000000290f72ca */ /* 0x000fc600000e0000 */
[----:B------:R-:W1:Y:S01]  /*d580*/  MUFU.TANH R81, R81 ;  /* 0x0000005100517308 */ /* 0x000e620000002400 */
[----:B------:R-:W-:Y:S01]  /*d590*/  FMUL.FTZ R82, R82, UR4 ;  /* 0x0000000452527c20 */ /* 0x000fe20008410000 */
[----:B---3--:R-:W-:Y:S01]  /*d5a0*/  FSEL R91, R91, -INF , P2 ;  /* 0xff8000005b5b7808 */ /* 0x008fe20001000000 */
[----:B------:R-:W-:Y:S01]  /*d5b0*/  FMUL.FTZ R72, R72, UR4 ;  /* 0x0000000448487c20 */ /* 0x000fe20008410000 */
[----:B------:R-:W-:-:S04]  /*d5c0*/  R2UR UR14, R40 ;  /* 0x00000000280e72ca */ /* 0x000fc800000e0000 */
[----:B------:R-:W2:Y:S01]  /*d5d0*/  MUFU.TANH R93, R93 ;  /* 0x0000005d005d7308 */ /* 0x000ea20000002400 */
[----:B------:R-:W-:Y:S01]  /*d5e0*/  FMUL.FTZ R83, R83, UR4 ;  /* 0x0000000453537c20 */ /* 0x000fe20008410000 */
[----:B------:R-:W-:-:S06]  /*d5f0*/  ISETP.GT.AND P4, PT, R43, 0x10, PT ;  /* 0x000000102b00780c */ /* 0x000fcc0003f84270 */
[----:B------:R3:W-:Y:S01]  /*d600*/  MUFU.TANH R41, R53 ;  /* 0x0000003500297308 */ /* 0x0007e20000002400 */
[----:B------:R-:W-:-:S07]  /*d610*/  FMUL.FTZ R73, R73, UR4 ;  /* 0x0000000449497c20 */ /* 0x000fce0008410000 */
[----:B------:R-:W2:Y:S01]  /*d620*/  MUFU.TANH R84, R84 ;  /* 0x0000005400547308 */ /* 0x000ea20000002400 */
[----:B---3--:R-:W-:Y:S02]  /*d630*/  FSEL R53, R74, -INF , P3 ;  /* 0xff8000004a357808 */ /* 0x008fe40001800000 */
[----:B------:R-:W-:-:S05]  /*d640*/  FMNMX.FTZ R74, R20, R88, !PT ;  /* 0x00000058144a7209 */ /* 0x000fca0007810000 */
[----:B------:R-:W3:Y:S01]  /*d650*/  MUFU.TANH R85, R85 ;  /* 0x0000005500557308 */ /* 0x000ee20000002400 */
[----:B----4-:R-:W-:Y:S01]  /*d660*/  FSEL R89, R89, -INF , P5 ;  /* 0xff80000059597808 */ /* 0x010fe20002800000 */
[----:B------:R-:W-:Y:S01]  /*d670*/  FMUL.FTZ R86, R86, UR4 ;  /* 0x0000000456567c20 */ /* 0x000fe20008410000 */
[----:B------:R-:W-:-:S05]  /*d680*/  ISETP.GT.AND P5, PT, R43, 0x11, PT ;  /* 0x000000112b00780c */ /* 0x000fca0003fa4270 */
[----:B------:R4:W-:Y:S01]  /*d690*/  MUFU.TANH R40, R55 ;  /* 0x0000003700287308 */ /* 0x0009e20000002400 */
[----:B0-----:R-:W-:Y:S01]  /*d6a0*/  FSEL R80, R80, -INF , P4 ;  /* 0xff80000050507808 */ /* 0x001fe20002000000 */
[----:B------:R-:W-:Y:S01]  /*d6b0*/  FMUL.FTZ R76, R76, UR4 ;  /* 0x000000044c4c7c20 */ /* 0x000fe20008410000 */
[----:B----4-:R-:W-:-:S05]  /*d6c0*/  FMNMX.FTZ R55, R91, R74, !PT ;  /* 0x0000004a5b377209 */ /* 0x010fca0007810000 */
[----:B------:R-:W0:Y:S01]  /*d6d0*/  MUFU.TANH R82, R82 ;  /* 0x0000005200527308 */ /* 0x000e220000002400 */
[----:B------:R-:W-:-:S07]  /*d6e0*/  FMNMX.FTZ R55, R92, R55, !PT ;  /* 0x000000375c377209 */ /* 0x000fce0007810000 */
[----:B------:R-:W4:Y:S01]  /*d6f0*/  MUFU.TANH R72, R72 ;  /* 0x0000004800487308 */ /* 0x000f220000002400 */
[----:B------:R-:W-:Y:S01]  /*d700*/  FSEL R90, R90, -INF , P1 ;  /* 0xff8000005a5a7808 */ /* 0x000fe20000800000 */
[----:B------:R-:W-:Y:S01]  /*d710*/  FMUL.FTZ R87, R87, UR4 ;  /* 0x0000000457577c20 */ /* 0x000fe20008410000 */
[----:B------:R-:W-:Y:S01]  /*d720*/  ISETP.GT.AND P1, PT, R43, 0x18, PT ;  /* 0x000000182b00780c */ /* 0x000fe20003f24270 */
[----:B------:R-:W-:Y:S01]  /*d730*/  FMUL.FTZ R77, R77, UR4 ;  /* 0x000000044d4d7c20 */ /* 0x000fe20008410000 */
[----:B-1----:R-:W-:-:S03]  /*d740*/  FSEL R81, R81, -INF , P5 ;  /* 0xff80000051517808 */ /* 0x002fc60002800000 */
[----:B------:R-:W1:Y:S01]  /*d750*/  MUFU.TANH R83, R83 ;  /* 0x0000005300537308 */ /* 0x000e620000002400 */
[----:B------:R-:W-:Y:S02]  /*d760*/  FMNMX.FTZ R74, R80, R55, !PT ;  /* 0x00000037504a7209 */ /* 0x000fe40007810000 */
[----:B--2---:R-:W-:-:S05]  /*d770*/  FSEL R93, R93, -INF , P2 ;  /* 0xff8000005d5d7808 */ /* 0x004fca0001000000 */
[----:B------:R-:W2:Y:S01]  /*d780*/  MUFU.TANH R73, R73 ;  /* 0x0000004900497308 */ /* 0x000ea20000002400 */
[----:B------:R-:W-:Y:S01]  /*d790*/  ISETP.GT.AND P2, PT, R43, 0x19, PT ;  /* 0x000000192b00780c */ /* 0x000fe20003f44270 */
[----:B------:R-:W-:Y:S01]  /*d7a0*/  FMUL.FTZ R64, R64, UR4 ;  /* 0x0000000440407c20 */ /* 0x000fe20008410000 */
[----:B------:R-:W-:Y:S02]  /*d7b0*/  FSEL R84, R84, -INF , P1 ;  /* 0xff80000054547808 */ /* 0x000fe40000800000 */
[----:B------:R-:W-:-:S03]  /*d7c0*/  FMNMX.FTZ R55, R81, R74, !PT ;  /* 0x0000004a51377209 */ /* 0x000fc60007810000 */
[----:B------:R-:W2:Y:S01]  /*d7d0*/  MUFU.TANH R86, R86 ;  /* 0x0000005600567308 */ /* 0x000ea20000002400 */
[----:B------:R-:W-:Y:S01]  /*d7e0*/  FMUL.FTZ R75, R75, UR4 ;  /* 0x000000044b4b7c20 */ /* 0x000fe20008410000 */
[----:B---3--:R-:W-:-:S06]  /*d7f0*/  FSEL R85, R85, -INF , P2 ;  /* 0xff80000055557808 */ /* 0x008fcc0001000000 */
[----:B------:R-:W3:Y:S01]  /*d800*/  MUFU.TANH R76, R76 ;  /* 0x0000004c004c7308 */ /* 0x000ee20000002400 */
[----:B------:R-:W-:Y:S01]  /*d810*/  FMNMX.FTZ R74, R84, R55, !PT ;  /* 0x00000037544a7209 */ /* 0x000fe20007810000 */
[----:B------:R-:W-:Y:S01]  /*d820*/  FMUL.FTZ R65, R65, UR4 ;  /* 0x0000000441417c20 */ /* 0x000fe20008410000 */
[----:B------:R-:W-:-:S05]  /*d830*/  R2UR UR12, R4 ;  /* 0x00000000040c72ca */ /* 0x000fca00000e0000 */
[----:B------:R-:W3:Y:S01]  /*d840*/  MUFU.TANH R87, R87 ;  /* 0x0000005700577308 */ /* 0x000ee20000002400 */
[----:B------:R-:W-:Y:S01]  /*d850*/  R2UR UR13, R5 ;  /* 0x00000000050d72ca */ /* 0x000fe200000e0000 */
[----:B------:R-:W-:Y:S01]  /*d860*/  FMUL.FTZ R78, R78, UR4 ;  /* 0x000000044e4e7c20 */ /* 0x000fe20008410000 */
[----:B0-----:R-:W-:-:S05]  /*d870*/  FSEL R82, R82, -INF , P4 ;  /* 0xff80000052527808 */ /* 0x001fca0002000000 */
[----:B------:R-:W0:Y:S01]  /*d880*/  MUFU.TANH R77, R77 ;  /* 0x0000004d004d7308 */ /* 0x000e220000002400 */
[----:B------:R-:W-:Y:S01]  /*d890*/  ISETP.GT.AND P4, PT, R43, 0x21, PT ;  /* 0x000000212b00780c */ /* 0x000fe20003f84270 */
[----:B------:R-:W-:Y:S01]  /*d8a0*/  FMUL.FTZ R68, R68, UR4 ;  /* 0x0000000444447c20 */ /* 0x000fe20008410000 */
[----:B----4-:R-:W-:Y:S02]  /*d8b0*/  FSEL R72, R72, -INF , P3 ;  /* 0xff80000048487808 */ /* 0x010fe40001800000 */
[----:B------:R-:W-:-:S03]  /*d8c0*/  FMNMX.FTZ R55, R85, R74, !PT ;  /* 0x0000004a55377209 */ /* 0x000fc60007810000 */
[----:B------:R-:W4:Y:S01]  /*d8d0*/  MUFU.TANH R64, R64 ;  /* 0x0000004000407308 */ /* 0x000f220000002400 */
[----:B-1----:R-:W-:Y:S01]  /*d8e0*/  FSEL R83, R83, -INF , P5 ;  /* 0xff80000053537808 */ /* 0x002fe20002800000 */
[----:B------:R-:W-:Y:S01]  /*d8f0*/  FMUL.FTZ R79, R79, UR4 ;  /* 0x000000044f4f7c20 */ /* 0x000fe20008410000 */
[----:B------:R-:W-:Y:S02]  /*d900*/  WARPGROUP.DEPBAR.LE gsb0, 0x0 ;  /* 0x00008000000079c5 */ /* 0x000fe40000010000 */
[----:B------:R-:W-:-:S03]  /*d910*/  ISETP.GT.AND P5, PT, R43, 0x28, PT ;  /* 0x000000282b00780c */ /* 0x000fc60003fa4270 */
[----:B------:R-:W1:Y:S01]  /*d920*/  MUFU.TANH R75, R75 ;  /* 0x0000004b004b7308 */ /* 0x000e620000002400 */
[----:B--2---:R-:W-:Y:S01]  /*d930*/  FSEL R73, R73, -INF , P4 ;  /* 0xff80000049497808 */ /* 0x004fe20002000000 */
[----:B------:R-:W-:Y:S01]  /*d940*/  FMUL.FTZ R69, R69, UR4 ;  /* 0x0000000445457c20 */ /* 0x000fe20008410000 */
[----:B------:R-:W-:Y:S01]  /*d950*/  FMNMX.FTZ R74, R72, R55, !PT ;  /* 0x00000037484a7209 */ /* 0x000fe20007810000 */
[----:B------:R-:W-:-:S04]  /*d960*/  WARPGROUP.ARRIVE ;  /* 0x00000000000079c5 */ /* 0x000fc80000000000 */
[----:B------:R-:W2:Y:S01]  /*d970*/  MUFU.TANH R65, R65 ;  /* 0x0000004100417308 */ /* 0x000ea20000002400 */
[----:B------:R-:W-:Y:S01]  /*d980*/  FSEL R86, R86, -INF , P1 ;  /* 0xff80000056567808 */ /* 0x000fe20000800000 */
[----:B------:R-:W-:Y:S01]  /*d990*/  FMUL.FTZ R66, R66, UR4 ;  /* 0x0000000442427c20 */ /* 0x000fe20008410000 */
[----:B------:R-:W-:Y:S01]  /*d9a0*/  ISETP.GT.AND P1, PT, R43, 0x29, PT ;  /* 0x000000292b00780c */ /* 0x000fe20003f24270 */
[----:B------:R-:W-:Y:S01]  /*d9b0*/  FMUL.FTZ R56, R56, UR4 ;  /* 0x0000000438387c20 */ /* 0x000fe20008410000 */
[----:B---3--:R-:W-:-:S03]  /*d9c0*/  FSEL R76, R76, -INF , P5 ;  /* 0xff8000004c4c7808 */ /* 0x008fc60002800000 */
[----:B------:R-:W3:Y:S01]  /*d9d0*/  MUFU.TANH R78, R78 ;  /* 0x0000004e004e7308 */ /* 0x000ee20000002400 */
[----:B------:R-:W-:Y:S01]  /*d9e0*/  FSEL R87, R87, -INF , P2 ;  /* 0xff80000057577808 */ /* 0x000fe20001000000 */
[----:B------:R-:W-:Y:S01]  /*d9f0*/  FMUL.FTZ R55, R32, UR4 ;  /* 0x0000000420377c20 */ /* 0x000fe20008410000 */
[----:B------:R-:W-:Y:S05]  /*da00*/  HGMMA.64x16x16.F32 R24, gdesc[UR12], R24, gsb0 ;  /* 0x002000000c1879f0 */ /* 0x000fea0008000818 */
[----:B------:R-:W3:Y:S01]  /*da10*/  MUFU.TANH R68, R68 ;  /* 0x0000004400447308 */ /* 0x000ee20000002400 */
[----:B------:R-:W-:Y:S01]  /*da20*/  FMUL.FTZ R67, R67, UR4 ;  /* 0x0000000443437c20 */ /* 0x000fe20008410000 */
[----:B------:R-:W-:-:S06]  /*da30*/  ISETP.GT.AND P2, PT, R43, 0x30, PT ;  /* 0x000000302b00780c */ /* 0x000fcc0003f44270 */
[----:B------:R4:W-:Y:S01]  /*da40*/  MUFU.TANH R15, R95 ;  /* 0x0000005f000f7308 */ /* 0x0009e20000002400 */
[----:B0-----:R-:W-:Y:S01]  /*da50*/  FSEL R77, R77, -INF , P1 ;  /* 0xff8000004d4d7808 */ /* 0x001fe20000800000 */
[----:B------:R-:W-:Y:S01]  /*da60*/  FMUL.FTZ R57, R57, UR4 ;  /* 0x0000000439397c20 */ /* 0x000fe20008410000 */
[----:B----4-:R-:W-:-:S05]  /*da70*/  FMNMX.FTZ R95, R73, R74, !PT ;  /* 0x0000004a495f7209 */ /* 0x010fca0007810000 */
[----:B------:R-:W0:Y:S01]  /*da80*/  MUFU.TANH R79, R79 ;  /* 0x0000004f004f7308 */ /* 0x000e220000002400 */
[----:B------:R-:W-:Y:S01]  /*da90*/  FMNMX.FTZ R32, R76, R95, !PT ;  /* 0x0000005f4c207209 */ /* 0x000fe20007810000 */
[----:B------:R-:W-:-:S06]  /*daa0*/  FMUL.FTZ R74, R33, UR4 ;  /* 0x00000004214a7c20 */ /* 0x000fcc0008410000 */
[----:B------:R-:W4:Y:S01]  /*dab0*/  MUFU.TANH R69, R69 ;  /* 0x0000004500457308 */ /* 0x000f220000002400 */
[----:B------:R-:W-:Y:S01]  /*dac0*/  FMUL.FTZ R70, R70, UR4 ;  /* 0x0000000446467c20 */ /* 0x000fe20008410000 */
[----:B------:R-:W-:Y:S01]  /*dad0*/  ISETP.GT.AND P3, PT, R43, 0x31, PT ;  /* 0x000000312b00780c */ /* 0x000fe20003f64270 */
[----:B------:R-:W-:Y:S01]  /*dae0*/  FMUL.FTZ R60, R60, UR4 ;  /* 0x000000043c3c7c20 */ /* 0x000fe20008410000 */
[----:B------:R-:W-:Y:S02]  /*daf0*/  FSEL R64, R64, -INF , P2 ;  /* 0xff80000040407808 */ /* 0x000fe40001000000 */
[----:B------:R-:W-:Y:S02]  /*db00*/  FMNMX.FTZ R33, R77, R32, !PT ;  /* 0x000000204d217209 */ /* 0x000fe40007810000 */
[----:B------:R-:W4:Y:S01]  /*db10*/  MUFU.TANH R66, R66 ;  /* 0x0000004200427308 */ /* 0x000f220000002400 */
[----:B-1----:R-:W-:Y:S01]  /*db20*/  FSEL R75, R75, -INF , P4 ;  /* 0xff8000004b4b7808 */ /* 0x002fe20002000000 */
[----:B------:R-:W-:Y:S01]  /*db30*/  FMUL.FTZ R71, R71, UR4 ;  /* 0x0000000447477c20 */ /* 0x000fe20008410000 */
[----:B------:R-:W-:-:S05]  /*db40*/  ISETP.GT.AND P4, PT, R43, 0x38, PT ;  /* 0x000000382b00780c */ /* 0x000fca0003f84270 */
[----:B------:R-:W1:Y:S01]  /*db50*/  MUFU.TANH R56, R56 ;  /* 0x0000003800387308 */ /* 0x000e620000002400 */
[----:B--2---:R-:W-:Y:S01]  /*db60*/  FSEL R65, R65, -INF , P3 ;  /* 0xff80000041417808 */ /* 0x004fe20001800000 */
[----:B------:R-:W-:Y:S01]  /*db70*/  FMUL.FTZ R61, R61, UR4 ;  /* 0x000000043d3d7c20 */ /* 0x000fe20008410000 */
[----:B------:R-:W-:-:S05]  /*db80*/  FMNMX.FTZ R32, R64, R33, !PT ;  /* 0x0000002140207209 */ /* 0x000fca0007810000 */
[----:B------:R-:W2:Y:S01]  /*db90*/  MUFU.TANH R67, R67 ;  /* 0x0000004300437308 */ /* 0x000ea20000002400 */
[----:B---3--:R-:W-:Y:S01]  /*dba0*/  FSEL R78, R78, -INF , P5 ;  /* 0xff8000004e4e7808 */ /* 0x008fe20002800000 */
[----:B------:R-:W-:Y:S01]  /*dbb0*/  FMUL.FTZ R58, R58, UR4 ;  /* 0x000000043a3a7c20 */ /* 0x000fe20008410000 */
[----:B------:R-:W-:-:S05]  /*dbc0*/  ISETP.GT.AND P5, PT, R43, 0x39, PT ;  /* 0x000000392b00780c */ /* 0x000fca0003fa4270 */
[----:B------:R-:W3:Y:S01]  /*dbd0*/  MUFU.TANH R57, R57 ;  /* 0x0000003900397308 */ /* 0x000ee20000002400 */
[----:B------:R-:W-:Y:S01]  /*dbe0*/  FSEL R68, R68, -INF , P4 ;  /* 0xff80000044447808 */ /* 0x000fe20002000000 */
[----:B------:R-:W-:Y:S01]  /*dbf0*/  FMUL.FTZ R48, R48, UR4 ;  /* 0x0000000430307c20 */ /* 0x000fe20008410000 */
[----:B------:R-:W-:-:S05]  /*dc00*/  FMNMX.FTZ R33, R65, R32, !PT ;  /* 0x0000002041217209 */ /* 0x000fca0007810000 */
[----:B------:R-:W3:Y:S01]  /*dc10*/  MUFU.TANH R70, R70 ;  /* 0x0000004600467308 */ /* 0x000ee20000002400 */
[----:B0-----:R-:W-:Y:S01]  /*dc20*/  FSEL R79, R79, -INF , P1 ;  /* 0xff8000004f4f7808 */ /* 0x001fe20000800000 */
[----:B------:R-:W-:Y:S01]  /*dc30*/  FMUL.FTZ R59, R59, UR4 ;  /* 0x000000043b3b7c20 */ /* 0x000fe20008410000 */
[----:B------:R-:W-:-:S05]  /*dc40*/  ISETP.GT.AND P1, PT, R43, 0x40, PT ;  /* 0x000000402b00780c */ /* 0x000fca0003f24270 */
[----:B------:R-:W0:Y:S01]  /*dc50*/  MUFU.TANH R60, R60 ;  /* 0x0000003c003c7308 */ /* 0x000e220000002400 */
[----:B----4-:R-:W-:Y:S01]  /*dc60*/  FSEL R69, R69, -INF , P5 ;  /* 0xff80000045457808 */ /* 0x010fe20002800000 */
[----:B------:R-:W-:Y:S01]  /*dc70*/  FMUL.FTZ R49, R49, UR4 ;  /* 0x0000000431317c20 */ /* 0x000fe20008410000 */
[----:B------:R-:W-:-:S05]  /*dc80*/  FMNMX.FTZ R32, R68, R33, !PT ;  /* 0x0000002144207209 */ /* 0x000fca0007810000 */
[----:B------:R-:W4:Y:S01]  /*dc90*/  MUFU.TANH R71, R71 ;  /* 0x0000004700477308 */ /* 0x000f220000002400 */
[----:B------:R-:W-:Y:S01]  /*dca0*/  FSEL R66, R66, -INF , P2 ;  /* 0xff80000042427808 */ /* 0x000fe20001000000 */
[----:B------:R-:W-:Y:S01]  /*dcb0*/  FMUL.FTZ R62, R62, UR4 ;  /* 0x000000043e3e7c20 */ /* 0x000fe20008410000 */
[----:B------:R-:W-:-:S05]  /*dcc0*/  ISETP.GT.AND P2, PT, R43, 0x41, PT ;  /* 0x000000412b00780c */ /* 0x000fca0003f44270 */
[----:B------:R-:W4:Y:S01]  /*dcd0*/  MUFU.TANH R61, R61 ;  /* 0x0000003d003d7308 */ /* 0x000f220000002400 */
[----:B-1----:R-:W-:Y:S01]  /*dce0*/  FSEL R56, R56, -INF , P1 ;  /* 0xff80000038387808 */ /* 0x002fe20000800000 */
[----:B------:R-:W-:Y:S01]  /*dcf0*/  FMUL.FTZ R52, R52, UR4 ;  /* 0x0000000434347c20 */ /* 0x000fe20008410000 */
[----:B------:R-:W-:-:S05]  /*dd00*/  FMNMX.FTZ R33, R69, R32, !PT ;  /* 0x0000002045217209 */ /* 0x000fca0007810000 */
[----:B------:R-:W1:Y:S01]  /*dd10*/  MUFU.TANH R58, R58 ;  /* 0x0000003a003a7308 */ /* 0x000e620000002400 */
[----:B--2---:R-:W-:Y:S01]  /*dd20*/  FSEL R67, R67, -INF , P3 ;  /* 0xff80000043437808 */ /* 0x004fe20001800000 */
[----:B------:R-:W-:Y:S01]  /*dd30*/  FMUL.FTZ R63, R63, UR4 ;  /* 0x000000043f3f7c20 */ /* 0x000fe20008410000 */
[----:B------:R-:W-:-:S05]  /*dd40*/  ISETP.GT.AND P3, PT, R43, 0x48, PT ;  /* 0x000000482b00780c */ /* 0x000fca0003f64270 */
[----:B------:R-:W2:Y:S01]  /*dd50*/  MUFU.TANH R48, R48 ;  /* 0x0000003000307308 */ /* 0x000ea20000002400 */
[----:B---3--:R-:W-:Y:S02]  /*dd60*/  FSEL R57, R57, -INF , P2 ;  /* 0xff80000039397808 */ /* 0x008fe40001000000 */
[----:B------:R-:W-:-:S05]  /*dd70*/  FMNMX.FTZ R32, R56, R33, !PT ;  /* 0x0000002138207209 */ /* 0x000fca0007810000 */
[----:B------:R-:W3:Y:S01]  /*dd80*/  MUFU.TANH R59, R59 ;  /* 0x0000003b003b7308 */ /* 0x000ee20000002400 */
[----:B------:R-:W-:Y:S01]  /*dd90*/  FSEL R70, R70, -INF , P4 ;  /* 0xff80000046467808 */ /* 0x000fe20002000000 */
[----:B------:R-:W-:Y:S01]  /*dda0*/  FMUL.FTZ R50, R50, UR4 ;  /* 0x0000000432327c20 */ /* 0x000fe20008410000 */
[----:B------:R-:W-:-:S05]  /*ddb0*/  ISETP.GT.AND P4, PT, R43, 0x49, PT ;  /* 0x000000492b00780c */ /* 0x000fca0003f84270 */
[----:B------:R-:W3:Y:S01]  /*ddc0*/  MUFU.TANH R49, R49 ;  /* 0x0000003100317308 */ /* 0x000ee20000002400 */
[----:B0-----:R-:W-:Y:S02]  /*ddd0*/  FSEL R60, R60, -INF , P3 ;  /* 0xff8000003c3c7808 */ /* 0x001fe40001800000 */
[----:B------:R-:W-:-:S05]  /*dde0*/  FMNMX.FTZ R33, R57, R32, !PT ;  /* 0x0000002039217209 */ /* 0x000fca0007810000 */
[----:B------:R-:W0:Y:S01]  /*ddf0*/  MUFU.TANH R62, R62 ;  /* 0x0000003e003e7308 */ /* 0x000e220000002400 */
[----:B----4-:R-:W-:Y:S01]  /*de00*/  FSEL R71, R71, -INF , P5 ;  /* 0xff80000047477808 */ /* 0x010fe20002800000 */
[----:B------:R-:W-:Y:S01]  /*de10*/  FMUL.FTZ R51, R51, UR4 ;  /* 0x0000000433337c20 */ /* 0x000fe20008410000 */
[----:B------:R-:W-:-:S05]  /*de20*/  ISETP.GT.AND P5, PT, R43, 0x50, PT ;  /* 0x000000502b00780c */ /* 0x000fca0003fa4270 */
[----:B------:R-:W4:Y:S01]  /*de30*/  MUFU.TANH R52, R52 ;  /* 0x0000003400347308 */ /* 0x000f220000002400 */
[----:B------:R-:W-:Y:S02]  /*de40*/  FSEL R61, R61, -INF , P4 ;  /* 0xff8000003d3d7808 */ /* 0x000fe40002000000 */
[----:B------:R-:W-:-:S05]  /*de50*/  FMNMX.FTZ R32, R60, R33, !PT ;  /* 0x000000213c207209 */ /* 0x000fca0007810000 */
[----:B------:R-:W4:Y:S01]  /*de60*/  MUFU.TANH R63, R63 ;  /* 0x0000003f003f7308 */ /* 0x000f220000002400 */
[----:B-1----:R-:W-:Y:S01]  /*de70*/  FSEL R58, R58, -INF , P1 ;  /* 0xff8000003a3a7808 */ /* 0x002fe20000800000 */
[----:B------:R-:W-:Y:S01]  /*de80*/  FMUL.FTZ R44, R44, UR4 ;  /* 0x000000042c2c7c20 */ /* 0x000fe20008410000 */
[----:B------:R-:W-:-:S05]  /*de90*/  ISETP.GT.AND P1, PT, R43, 0x51, PT ;  /* 0x000000512b00780c */ /* 0x000fca0003f24270 */
[----:B------:R-:W1:Y:S01]  /*dea0*/  MUFU.TANH R42, R97 ;  /* 0x00000061002a7308 */ /* 0x000e620000002400 */
[----:B--2---:R-:W-:Y:S02]  /*deb0*/  FSEL R48, R48, -INF , P5 ;  /* 0xff80000030307808 */ /* 0x004fe40002800000 */
[----:B------:R-:W-:-:S05]  /*dec0*/  FMNMX.FTZ R33, R61, R32, !PT ;  /* 0x000000203d217209 */ /* 0x000fca0007810000 */
[----:B------:R-:W2:Y:S01]  /*ded0*/  MUFU.TANH R50, R50 ;  /* 0x0000003200327308 */ /* 0x000ea20000002400 */
[----:B---3--:R-:W-:Y:S01]  /*dee0*/  FSEL R59, R59, -INF , P2 ;  /* 0xff8000003b3b7808 */ /* 0x008fe20001000000 */
[----:B------:R-:W-:Y:S01]  /*def0*/  FMUL.FTZ R45, R45, UR4 ;  /* 0x000000042d2d7c20 */ /* 0x000fe20008410000 */
[----:B------:R-:W-:Y:S02]  /*df00*/  ISETP.GT.AND P2, PT, R43, 0x58, PT ;  /* 0x000000582b00780c */ /* 0x000fe40003f44270 */
[----:B------:R-:W-:-:S03]  /*df10*/  FSEL R49, R49, -INF , P1 ;  /* 0xff80000031317808 */ /* 0x000fc60000800000 */
[----:B------:R-:W3:Y:S01]  /*df20*/  MUFU.TANH R51, R51 ;  /* 0x0000003300337308 */ /* 0x000ee20000002400 */
[----:B0-----:R-:W-:Y:S02]  /*df30*/  FSEL R62, R62, -INF , P3 ;  /* 0xff8000003e3e7808 */ /* 0x001fe40001800000 */
[----:B------:R-:W-:-:S05]  /*df40*/  ISETP.GT.AND P3, PT, R43, 0x59, PT ;  /* 0x000000592b00780c */ /* 0x000fca0003f64270 */
[----:B------:R0:W-:Y:S01]  /*df50*/  MUFU.TANH R21, R96 ;  /* 0x0000006000157308 */ /* 0x0001e20000002400 */
[----:B----4-:R-:W-:Y:S01]  /*df60*/  FSEL R52, R52, -INF , P2 ;  /* 0xff80000034347808 */ /* 0x010fe20001000000 */
[----:B------:R-:W-:Y:S01]  /*df70*/  FMUL.FTZ R95, R35, UR4 ;  /* 0x00000004235f7c20 */ /* 0x000fe20008410000 */
[----:B0-----:R-:W-:-:S05]  /*df80*/  FMNMX.FTZ R96, R48, R33, !PT ;  /* 0x0000002130607209 */ /* 0x001fca0007810000 */
[----:B------:R-:W0:Y:S01]  /*df90*/  MUFU.TANH R44, R44 ;  /* 0x0000002c002c7308 */ /* 0x000e220000002400 */
[----:B------:R-:W-:Y:S01]  /*dfa0*/  FMNMX.FTZ R33, R49, R96, !PT ;  /* 0x0000006031217209 */ /* 0x000fe20007810000 */
[----:B------:R-:W-:Y:S01]  /*dfb0*/  FMUL.FTZ R46, R46, UR4 ;  /* 0x000000042e2e7c20 */ /* 0x000fe20008410000 */
[----:B------:R-:W-:Y:S02]  /*dfc0*/  FSEL R63, R63, -INF , P4 ;  /* 0xff8000003f3f7808 */ /* 0x000fe40002000000 */
[----:B------:R-:W-:-:S03]  /*dfd0*/  ISETP.GT.AND P4, PT, R43, 0x60, PT ;  /* 0x000000602b00780c */ /* 0x000fc60003f84270 */
[----:B------:R-:W4:Y:S01]  /*dfe0*/  MUFU.TANH R45, R45 ;  /* 0x0000002d002d7308 */ /* 0x000f220000002400 */
[----:B-1----:R-:W-:Y:S02]  /*dff0*/  FSEL R42, R42, -INF , P3 ;  /* 0xff8000002a2a7808 */ /* 0x002fe40001800000 */
[----:B------:R-:W-:Y:S01]  /*e000*/  FMNMX.FTZ R35, R52, R33, !PT ;  /* 0x0000002134237209 */ /* 0x000fe20007810000 */
[----:B------:R-:W-:Y:S02]  /*e010*/  WARPGROUP.DEPBAR.LE gsb0, 0x0 ;  /* 0x00008000000079c5 */ /* 0x000fe40000010000 */
[----:B--2---:R-:W-:Y:S01]  /*e020*/  FSEL R50, R50, -INF , P5 ;  /* 0xff80000032327808 */ /* 0x004fe20002800000 */
[----:B------:R-:W-:Y:S01]  /*e030*/  FMUL.FTZ R33, R24, UR4 ;  /* 0x0000000418217c20 */ /* 0x000fe20008410000 */
[----:B------:R-:W1:Y:S01]  /*e040*/  MUFU.TANH R55, R55 ;  /* 0x0000003700377308 */ /* 0x000e620000002400 */
[----:B------:R-:W-:Y:S01]  /*e050*/  FMUL.FTZ R47, R47, UR4 ;  /* 0x000000042f2f7c20 */ /* 0x000fe20008410000 */
[----:B------:R-:W-:Y:S01]  /*e060*/  ISETP.GT.AND P5, PT, R43, 0x61, PT ;  /* 0x000000612b00780c */ /* 0x000fe20003fa4270 */
[----:B------:R-:W-:Y:S01]  /*e070*/  FMUL.FTZ R36, R36, UR4 ;  /* 0x0000000424247c20 */ /* 0x000fe20008410000 */
[----:B------:R-:W-:-:S02]  /*e080*/  FSEL R24, R15, -INF , P4 ;  /* 0xff8000000f187808 */ /* 0x000fc40002000000 */
[----:B------:R-:W-:Y:S02]  /*e090*/  FMNMX.FTZ R35, R42, R35, !PT ;  /* 0x000000232a237209 */ /* 0x000fe40007810000 */
[----:B------:R-:W2:Y:S01]  /*e0a0*/  MUFU.TANH R54, R54 ;  /* 0x0000003600367308 */ /* 0x000ea20000002400 */
[----:B---3--:R-:W-:Y:S01]  /*e0b0*/  FSEL R51, R51, -INF , P1 ;  /* 0xff80000033337808 */ /* 0x008fe20000800000 */
[----:B------:R-:W-:Y:S01]  /*e0c0*/  FMUL.FTZ R37, R37, UR4 ;  /* 0x0000000425257c20 */ /* 0x000fe20008410000 */
[----:B------:R-:W-:Y:S02]  /*e0d0*/  ISETP.GT.AND P1, PT, R43, 0x68, PT ;  /* 0x000000682b00780c */ /* 0x000fe40003f24270 */
[----:B------:R-:W-:-:S03]  /*e0e0*/  FSEL R40, R40, -INF , P5 ;  /* 0xff80000028287808 */ /* 0x000fc60002800000 */
[----:B------:R-:W-:Y:S01]  /*e0f0*/  MUFU.TANH R46, R46 ;  /* 0x0000002e002e7308 */ /* 0x000fe20000002400 */
[----:B------:R-:W-:Y:S01]  /*e100*/  FMNMX.FTZ R35, R24, R35, !PT ;  /* 0x0000002318237209 */ /* 0x000fe20007810000 */
[----:B------:R-:W-:Y:S01]  /*e110*/  FMUL.FTZ R34, R34, UR4 ;  /* 0x0000000422227c20 */ /* 0x000fe20008410000 */
[----:B------:R-:W-:-:S05]  /*e120*/  FSEL R32, R14, -INF , P2 ;  /* 0xff8000000e207808 */ /* 0x000fca0001000000 */
[----:B------:R-:W3:Y:S01]  /*e130*/  MUFU.TANH R74, R74 ;  /* 0x0000004a004a7308 */ /* 0x000ee20000002400 */
[----:B------:R-:W-:Y:S02]  /*e140*/  ISETP.GT.AND P2, PT, R43, 0x69, PT ;  /* 0x000000692b00780c */ /* 0x000fe40003f44270 */
[----:B0-----:R-:W-:Y:S02]  /*e150*/  FSEL R44, R44, -INF , P1 ;  /* 0xff8000002c2c7808 */ /* 0x001fe40000800000 */
[----:B------:R-:W-:-:S03]  /*e160*/  FMNMX.FTZ R35, R40, R35, !PT ;  /* 0x0000002328237209 */ /* 0x000fc60007810000 */
[----:B------:R-:W0:Y:S01]  /*e170*/  MUFU.TANH R47, R47 ;  /* 0x0000002f002f7308 */ /* 0x000e220000002400 */
[----:B------:R-:W-:Y:S01]  /*e180*/  FSEL R21, R21, -INF , P3 ;  /* 0xff80000015157808 */ /* 0x000fe20001800000 */
[----:B------:R-:W-:Y:S01]  /*e190*/  FMUL.FTZ R14, R38, UR4 ;  /* 0x00000004260e7c20 */ /* 0x000fe20008410000 */
[----:B------:R-:W-:-:S05]  /*e1a0*/  ISETP.GT.AND P3, PT, R43, 0x70, PT ;  /* 0x000000702b00780c */ /* 0x000fca0003f64270 */
[----:B------:R-:W0:Y:S01]  /*e1b0*/  MUFU.TANH R36, R36 ;  /* 0x0000002400247308 */ /* 0x000e220000002400 */
[----:B----4-:R-:W-:Y:S01]  /*e1c0*/  FSEL R45, R45, -INF , P2 ;  /* 0xff8000002d2d7808 */ /* 0x010fe20001000000 */
[----:B------:R-:W-:Y:S01]  /*e1d0*/  FMUL.FTZ R38, R25, UR4 ;  /* 0x0000000419267c20 */ /* 0x000fe20008410000 */
[----:B------:R-:W-:Y:S01]  /*e1e0*/  FMNMX.FTZ R98, R44, R35, !PT ;  /* 0x000000232c627209 */ /* 0x000fe20007810000 */
[----:B------:R-:W-:-:S04]  /*e1f0*/  FMUL.FTZ R96, R28, UR4 ;  /* 0x000000041c607c20 */ /* 0x000fc80008410000 */
[----:B------:R-:W4:Y:S01]  /*e200*/  MUFU.TANH R37, R37 ;  /* 0x0000002500257308 */ /* 0x000f220000002400 */
[----:B------:R-:W-:Y:S02]  /*e210*/  FSEL R41, R41, -INF , P4 ;  /* 0xff80000029297808 */ /* 0x000fe40002000000 */
[----:B------:R-:W-:Y:S02]  /*e220*/  ISETP.GT.AND P4, PT, R43, 0x71, PT ;  /* 0x000000712b00780c */ /* 0x000fe40003f84270 */
[----:B-1----:R-:W-:-:S03]  /*e230*/  FSEL R28, R55, -INF , P3 ;  /* 0xff800000371c7808 */ /* 0x002fc60001800000 */
[----:B------:R-:W1:Y:S01]  /*e240*/  MUFU.TANH R34, R34 ;  /* 0x0000002200227308 */ /* 0x000e620000002400 */
[----:B------:R-:W-:Y:S02]  /*e250*/  FMNMX.FTZ R35, R45, R98, !PT ;  /* 0x000000622d237209 */ /* 0x000fe40007810000 */
[----:B--2---:R-:W-:-:S05]  /*e260*/  FSEL R54, R54, -INF , P5 ;  /* 0xff80000036367808 */ /* 0x004fca0002800000 */
[----:B------:R2:W1:Y:S01]  /*e270*/  MUFU.TANH R15, R33 ;  /* 0x00000021000f7308 */ /* 0x0004620000002400 */
[----:B------:R-:W-:Y:S01]  /*e280*/  ISETP.GT.AND P5, PT, R43, 0x78, PT ;  /* 0x000000782b00780c */ /* 0x000fe20003fa4270 */
[----:B------:R-:W-:Y:S01]  /*e290*/  FMUL.FTZ R29, R29, UR4 ;  /* 0x000000041d1d7c20 */ /* 0x000fe20008410000 */
[----:B---3--:R-:W-:-:S05]  /*e2a0*/  FSEL R25, R74, -INF , P4 ;  /* 0xff8000004a197808 */ /* 0x008fca0002000000 */
[----:B------:R-:W3:Y:S01]  /*e2b0*/  MUFU.TANH R95, R95 ;  /* 0x0000005f005f7308 */ /* 0x000ee20000002400 */
[----:B--2---:R-:W-:Y:S02]  /*e2c0*/  FSEL R33, R46, -INF , P1 ;  /* 0xff8000002e217808 */ /* 0x004fe40000800000 */
[----:B------:R-:W-:-:S05]  /*e2d0*/  FMNMX.FTZ R46, R28, R35, !PT ;  /* 0x000000231c2e7209 */ /* 0x000fca0007810000 */
[----:B------:R-:W2:Y:S01]  /*e2e0*/  MUFU.TANH R38, R38 ;  /* 0x0000002600267308 */ /* 0x000ea20000002400 */
[----:B0-----:R-:W-:Y:S02]  /*e2f0*/  FSEL R35, R47, -INF , P2 ;  /* 0xff8000002f237808 */ /* 0x001fe40001000000 */
[----:B------:R-:W-:Y:S02]  /*e300*/  ISETP.GT.AND P1, PT, R43, 0x79, PT ;  /* 0x000000792b00780c */ /* 0x000fe40003f24270 */
[----:B------:R-:W-:-:S03]  /*e310*/  FSEL R74, R36, -INF , P5 ;  /* 0xff800000244a7808 */ /* 0x000fc60002800000 */
[----:B------:R-:W0:Y:S01]  /*e320*/  MUFU.TANH R14, R14 ;  /* 0x0000000e000e7308 */ /* 0x000e220000002400 */
[----:B------:R-:W-:Y:S02]  /*e330*/  FMNMX.FTZ R47, R25, R46, !PT ;  /* 0x0000002e192f7209 */ /* 0x000fe40007810000 */
[----:B------:R-:W-:-:S05]  /*e340*/  ISETP.GT.AND P2, PT, R43, 0x80, PT ;  /* 0x000000802b00780c */ /* 0x000fca0003f44270 */
[----:B------:R-:W0:Y:S01]  /*e350*/  MUFU.TANH R96, R96 ;  /* 0x0000006000607308 */ /* 0x000e220000002400 */
[----:B----4-:R-:W-:Y:S02]  /*e360*/  FSEL R55, R37, -INF , P1 ;  /* 0xff80000025377808 */ /* 0x010fe40000800000 */
[----:B------:R-:W-:-:S05]  /*e370*/  FMNMX.FTZ R36, R74, R47, !PT ;  /* 0x0000002f4a247209 */ /* 0x000fca0007810000 */
[----:B------:R-:W4:Y:S01]  /*e380*/  MUFU.TANH R29, R29 ;  /* 0x0000001d001d7308 */ /* 0x000f220000002400 */
[----:B-1----:R-:W-:Y:S02]  /*e390*/  FSEL R34, R34, -INF , P3 ;  /* 0xff80000022227808 */ /* 0x002fe40001800000 */
[----:B------:R-:W-:Y:S02]  /*e3a0*/  ISETP.GT.AND P3, PT, R43, 0x81, PT ;  /* 0x000000812b00780c */ /* 0x000fe40003f64270 */
[----:B------:R-:W-:Y:S02]  /*e3b0*/  FSEL R47, R15, -INF , P2 ;  /* 0xff8000000f2f7808 */ /* 0x000fe40001000000 */
[----:B------:R-:W-:Y:S02]  /*e3c0*/  FMNMX.FTZ R36, R55, R36, !PT ;  /* 0x0000002437247209 */ /* 0x000fe40007810000 */
[----:B---3--:R-:W-:Y:S02]  /*e3d0*/  FSEL R37, R95, -INF , P4 ;  /* 0xff8000005f257808 */ /* 0x008fe40002000000 */
[----:B------:R-:W-:-:S02]  /*e3e0*/  ISETP.GT.AND P4, PT, R43, 0x88, PT ;  /* 0x000000882b00780c */ /* 0x000fc40003f84270 */
[----:B--2---:R-:W-:Y:S02]  /*e3f0*/  FSEL R46, R38, -INF , P3 ;  /* 0xff800000262e7808 */ /* 0x004fe40001800000 */
[----:B------:R-:W-:Y:S02]  /*e400*/  FMNMX.FTZ R15, R47, R36, !PT ;  /* 0x000000242f0f7209 */ /* 0x000fe40007810000 */
[----:B0-----:R-:W-:Y:S02]  /*e410*/  FSEL R36, R14, -INF , P5 ;  /* 0xff8000000e247808 */ /* 0x001fe40002800000 */
[----:B------:R-:W-:Y:S02]  /*e420*/  ISETP.GT.AND P5, PT, R43, 0x89, PT ;  /* 0x000000892b00780c */ /* 0x000fe40003fa4270 */
[----:B------:R-:W-:Y:S02]  /*e430*/  FSEL R43, R96, -INF , P4 ;  /* 0xff800000602b7808 */ /* 0x000fe40002000000 */
[----:B------:R-:W-:-:S02]  /*e440*/  FMNMX.FTZ R14, R46, R15, !PT ;  /* 0x0000000f2e0e7209 */ /* 0x000fc40007810000 */
[----:B----4-:R-:W-:Y:S02]  /*e450*/  FSEL R29, R29, -INF , P5 ;  /* 0xff8000001d1d7808 */ /* 0x010fe40002800000 */
[----:B------:R-:W-:-:S04]  /*e460*/  FMNMX.FTZ R14, R43, R14, !PT ;  /* 0x0000000e2b0e7209 */ /* 0x000fc80007810000 */
[----:B------:R-:W-:-:S05]  /*e470*/  FMNMX.FTZ R95, R29, R14, !PT ;  /* 0x0000000e1d5f7209 */ /* 0x000fca0007810000 */
[----:B------:R-:W0:Y:S02]  /*e480*/  SHFL.BFLY PT, R14, R95, 0x2, 0x1f ;  /* 0x0c401f005f0e7f89 */ /* 0x000e2400000e0000 */
[----:B0-----:R-:W-:-:S05]  /*e490*/  FMNMX.FTZ R96, R95, R14, !PT ;  /* 0x0000000e5f607209 */ /* 0x001fca0007810000 */
[----:B------:R-:W0:Y:S01]  /*e4a0*/  SHFL.BFLY PT, R15, R96, 0x1, 0x1f ;  /* 0x0c201f00600f7f89 */ /* 0x000e2200000e0000 */
[----:B------:R-:W-:Y:S01]  /*e4b0*/  FMUL.FTZ R99, R26, UR4 ;  /* 0x000000041a637c20 */ /* 0x000fe20008410000 */
[----:B------:R-:W-:Y:S01]  /*e4c0*/  FMUL.FTZ R98, R39, UR4 ;  /* 0x0000000427627c20 */ /* 0x000fe20008410000 */
[----:B0-----:R-:W-:Y:S01]  /*e4d0*/  FMNMX.FTZ R14, R96, R15, !PT ;  /* 0x0000000f600e7209 */ /* 0x001fe20007810000 */
[----:B------:R-:W-:-:S03]  /*e4e0*/  IMAD.U32 R15, RZ, RZ, UR5 ;  /* 0x00000005ff0f7e24 */ /* 0x000fc6000f8e00ff */
        /* <DEDUP_REMOVED lines=10> */
[----:B------:R-:W-:Y:S01]  /*e590*/  FMNMX.FTZ R20, R87, R20, !PT ;  /* 0x0000001457147209 */ /* 0x000fe20007810000 */
[----:B------:R-:W-:-:S03]  /*e5a0*/  FFMA.FTZ R39, R72, R15, -R38 ;  /* 0x0000000f48277223 */ /* 0x000fc60000010826 */
[----:B------:R-:W-:Y:S01]  /*e5b0*/  FMNMX.FTZ R20, R53, R20, !PT ;  /* 0x0000001435147209 */ /* 0x000fe20007810000 */
[----:B------:R-:W-:-:S03]  /*e5c0*/  FFMA.FTZ R72, R73, R15, -R38 ;  /* 0x0000000f49487223 */ /* 0x000fc60000010826 */
[----:B------:R-:W-:Y:S01]  /*e5d0*/  FMNMX.FTZ R73, R75, R20, !PT ;  /* 0x000000144b497209 */ /* 0x000fe20007810000 */
[----:B------:R-:W-:Y:S01]  /*e5e0*/  FMUL.FTZ R101, R30, UR4 ;  /* 0x000000041e657c20 */ /* 0x000fe20008410000 */
[--C-:B------:R-:W-:Y:S02]  /*e5f0*/  FFMA.FTZ R30, R91, R15, -R38.reuse ;  /* 0x0000000f5b1e7223 */ /* 0x100fe40000010826 */
[----:B------:R-:W-:Y:S01]  /*e600*/  FMNMX.FTZ R20, R78, R73, !PT ;  /* 0x000000494e147209 */ /* 0x000fe20007810000 */
[----:B------:R-:W-:-:S03]  /*e610*/  FFMA.FTZ R91, R81, R15, -R38 ;  /* 0x0000000f515b7223 */ /* 0x000fc60000010826 */
[----:B------:R-:W-:Y:S01]  /*e620*/  FMNMX.FTZ R81, R79, R20, !PT ;  /* 0x000000144f517209 */ /* 0x000fe20007810000 */
[----:B------:R-:W-:-:S03]  /*e630*/  FFMA.FTZ R73, R76, R15, -R38 ;  /* 0x0000000f4c497223 */ /* 0x000fc60000010826 */
[----:B------:R-:W-:Y:S01]  /*e640*/  FMNMX.FTZ R20, R66, R81, !PT ;  /* 0x0000005142147209 */ /* 0x000fe20007810000 */
[----:B------:R-:W-:-:S03]  /*e650*/  FFMA.FTZ R76, R77, R15, -R38 ;  /* 0x0000000f4d4c7223 */ /* 0x000fc60000010826 */
[----:B------:R-:W-:-:S04]  /*e660*/  FMNMX.FTZ R77, R67, R20, !PT ;  /* 0x00000014434d7209 */ /* 0x000fc80007810000 */
[----:B------:R-:W-:-:S04]  /*e670*/  FMNMX.FTZ R20, R70, R77, !PT ;  /* 0x0000004d46147209 */ /* 0x000fc80007810000 */
[----:B------:R-:W-:-:S04]  /*e680*/  FMNMX.FTZ R81, R71, R20, !PT ;  /* 0x0000001447517209 */ /* 0x000fc80007810000 */
[----:B------:R-:W-:Y:S01]  /*e690*/  FMNMX.FTZ R20, R58, R81, !PT ;  /* 0x000000513a147209 */ /* 0x000fe20007810000 */
[----:B------:R-:W-:-:S03]  /*e6a0*/  FFMA.FTZ R81, R65, R15, -R38 ;  /* 0x0000000f41517223 */ /* 0x000fc60000010826 */
        /* <DEDUP_REMOVED lines=8> */
[----:B------:R-:W0:Y:S03]  /*e730*/  MUFU.TANH R98, R98 ;  /* 0x0000006200627308 */ /* 0x000e260000002400 */
[----:B------:R-:W-:Y:S01]  /*e740*/  FMNMX.FTZ R20, R54, R65, !PT ;  /* 0x0000004136147209 */ /* 0x000fe20007810000 */
[----:B------:R-:W-:-:S03]  /*e750*/  FMUL.FTZ R100, R27, UR4 ;  /* 0x000000041b647c20 */ /* 0x000fc60008410000 */
[----:B------:R-:W-:Y:S01]  /*e760*/  FMNMX.FTZ R20, R33, R20, !PT ;  /* 0x0000001421147209 */ /* 0x000fe20007810000 */
[----:B------:R-:W1:Y:S03]  /*e770*/  MUFU.TANH R99, R99 ;  /* 0x0000006300637308 */ /* 0x000e660000002400 */
[----:B------:R-:W-:Y:S01]  /*e780*/  FMNMX.FTZ R65, R35, R20, !PT ;  /* 0x0000001423417209 */ /* 0x000fe20007810000 */
[----:B------:R-:W-:-:S03]  /*e790*/  FMUL.FTZ R97, R31, UR4 ;  /* 0x000000041f617c20 */ /* 0x000fc60008410000 */
[----:B------:R-:W-:Y:S01]  /*e7a0*/  FMNMX.FTZ R20, R34, R65, !PT ;  /* 0x0000004122147209 */ /* 0x000fe20007810000 */
[----:B------:R-:W2:Y:S03]  /*e7b0*/  MUFU.TANH R100, R100 ;  /* 0x0000006400647308 */ /* 0x000ea60000002400 */
[----:B------:R-:W-:-:S05]  /*e7c0*/  FMNMX.FTZ R65, R37, R20, !PT ;  /* 0x0000001425417209 */ /* 0x000fca0007810000 */
[----:B------:R-:W3:Y:S01]  /*e7d0*/  MUFU.TANH R101, R101 ;  /* 0x0000006500657308 */ /* 0x000ee20000002400 */
[----:B0-----:R-:W-:Y:S02]  /*e7e0*/  FSEL R98, R98, -INF , P1 ;  /* 0xff80000062627808 */ /* 0x001fe40000800000 */
[----:B------:R-:W-:-:S05]  /*e7f0*/  FMNMX.FTZ R65, R36, R65, !PT ;  /* 0x0000004124417209 */ /* 0x000fca0007810000 */
[----:B------:R-:W0:Y:S01]  /*e800*/  MUFU.TANH R97, R97 ;  /* 0x0000006100617308 */ /* 0x000e220000002400 */
[----:B-1----:R-:W-:Y:S02]  /*e810*/  FSEL R99, R99, -INF , P2 ;  /* 0xff80000063637808 */ /* 0x002fe40001000000 */
[----:B------:R-:W-:Y:S02]  /*e820*/  FMNMX.FTZ R20, R98, R65, !PT ;  /* 0x0000004162147209 */ /* 0x000fe40007810000 */
[----:B--2---:R-:W-:Y:S02]  /*e830*/  FSEL R100, R100, -INF , P3 ;  /* 0xff80000064647808 */ /* 0x004fe40001800000 */
[----:B------:R-:W-:Y:S01]  /*e840*/  FMNMX.FTZ R65, R99, R20, !PT ;  /* 0x0000001463417209 */ /* 0x000fe20007810000 */
[--C-:B------:R-:W-:Y:S01]  /*e850*/  FFMA.FTZ R31, R92, R15, -R38.reuse ;  /* 0x0000000f5c1f7223 */ /* 0x100fe20000010826 */
[----:B---3--:R-:W-:Y:S02]  /*e860*/  FSEL R101, R101, -INF , P4 ;  /* 0xff80000065657808 */ /* 0x008fe40002000000 */
[----:B------:R-:W-:Y:S01]  /*e870*/  FMNMX.FTZ R20, R100, R65, !PT ;  /* 0x0000004164147209 */ /* 0x000fe20007810000 */
[-CC-:B------:R-:W-:Y:S01]  /*e880*/  FFMA.FTZ R92, R84, R15.reuse, -R38.reuse ;  /* 0x0000000f545c7223 */ /* 0x180fe20000010826 */
[----:B------:R-:W-:-:S02]  /*e890*/  FFMA.FTZ R84, R49, R15, -R38 ;  /* 0x0000000f31547223 */ /* 0x000fc40000010826 */
[----:B------:R-:W-:Y:S02]  /*e8a0*/  FMNMX.FTZ R49, R101, R20, !PT ;  /* 0x0000001465317209 */ /* 0x000fe40007810000 */
[----:B0-----:R-:W-:-:S04]  /*e8b0*/  FSEL R102, R97, -INF , P5 ;  /* 0xff80000061667808 */ /* 0x001fc80002800000 */
[----:B------:R-:W-:-:S05]  /*e8c0*/  FMNMX.FTZ R20, R102, R49, !PT ;  /* 0x0000003166147209 */ /* 0x000fca0007810000 */
[----:B------:R-:W0:Y:S01]  /*e8d0*/  SHFL.BFLY PT, R65, R20, 0x2, 0x1f ;  /* 0x0c401f0014417f89 */ /* 0x000e2200000e0000 */
[-CC-:B------:R-:W-:Y:S01]  /*e8e0*/  FFMA.FTZ R77, R64, R15.reuse, -R38.reuse ;  /* 0x0000000f404d7223 */ /* 0x180fe20000010826 */
[-CC-:B------:R-:W-:Y:S01]  /*e8f0*/  FFMA.FTZ R64, R48, R15.reuse, -R38.reuse ;  /* 0x0000000f30407223 */ /* 0x180fe20000010826 */
[----:B------:R-:W-:Y:S01]  /*e900*/  FFMA.FTZ R48, R24, R15, -R38 ;  /* 0x0000000f18307223 */ /* 0x000fe20000010826 */
[----:B0-----:R-:W-:-:S05]  /*e910*/  FMNMX.FTZ R24, R20, R65, !PT ;  /* 0x0000004114187209 */ /* 0x001fca0007810000 */
[----:B------:R-:W0:Y:S01]  /*e920*/  SHFL.BFLY PT, R103, R24, 0x1, 0x1f ;  /* 0x0c201f0018677f89 */ /* 0x000e2200000e0000 */
        /* <DEDUP_REMOVED lines=15> */
[----:B0-----:R-:W-:Y:S01]  /*ea20*/  FMNMX.FTZ R74, R24, R103, !PT ;  /* 0x00000067184a7209 */ /* 0x001fe20007810000 */
[----:B------:R-:W-:-:S03]  /*ea30*/  FFMA.FTZ R65, R28, R15, -R38 ;  /* 0x0000000f1c417223 */ /* 0x000fc60000010826 */
[C---:B------:R-:W-:Y:S01]  /*ea40*/  FSETP.NEU.FTZ.AND P1, PT, R74.reuse, -INF , PT ;  /* 0xff8000004a00780b */ /* 0x040fe20003f3d000 */
[-C--:B------:R-:W-:Y:S01]  /*ea50*/  FMUL.FTZ R24, R74, R15.reuse ;  /* 0x0000000f4a187220 */ /* 0x080fe20000410000 */
[-CC-:B------:R-:W-:Y:S01]  /*ea60*/  FFMA.FTZ R68, R25, R15.reuse, -R38.reuse ;  /* 0x0000000f19447223 */ /* 0x180fe20000010826 */
[-CC-:B------:R-:W-:Y:S01]  /*ea70*/  FFMA.FTZ R55, R55, R15.reuse, -R38.reuse ;  /* 0x0000000f37377223 */ /* 0x180fe20000010826 */
[-CC-:B------:R-:W-:Y:S01]  /*ea80*/  FFMA.FTZ R44, R47, R15.reuse, -R38.reuse ;  /* 0x0000000f2f2c7223 */ /* 0x180fe20000010826 */
[-CC-:B------:R-:W-:Y:S01]  /*ea90*/  FFMA.FTZ R20, R46, R15.reuse, -R38.reuse ;  /* 0x0000000f2e147223 */ /* 0x180fe20000010826 */
[-CC-:B------:R-:W-:Y:S01]  /*eaa0*/  FFMA.FTZ R40, R43, R15.reuse, -R38.reuse ;  /* 0x0000000f2b287223 */ /* 0x180fe20000010826 */
[----:B------:R-:W-:Y:S01]  /*eab0*/  FFMA.FTZ R42, R29, R15, -R38 ;  /* 0x0000000f1d2a7223 */ /* 0x000fe20000010826 */
[----:B------:R-:W-:-:S05]  /*eac0*/  FSEL R38, R24, RZ, P1 ;  /* 0x000000ff18267208 */ /* 0x000fca0000800000 */
[-CC-:B------:R-:W-:Y:S01]  /*ead0*/  FFMA.FTZ R43, R53, R15.reuse, -R38.reuse ;  /* 0x0000000f352b7223 */ /* 0x180fe20000010826 */
[-CC-:B------:R-:W-:Y:S01]  /*eae0*/  FFMA.FTZ R53, R75, R15.reuse, -R38.reuse ;  /* 0x0000000f4b357223 */ /* 0x180fe20000010826 */
[-CC-:B------:R-:W-:Y:S01]  /*eaf0*/  FFMA.FTZ R75, R78, R15.reuse, -R38.reuse ;  /* 0x0000000f4e4b7223 */ /* 0x180fe20000010826 */
[-CC-:B------:R-:W-:Y:S02]  /*eb00*/  FFMA.FTZ R78, R79, R15.reuse, -R38.reuse ;  /* 0x0000000f4f4e7223 */ /* 0x180fe40000010826 */
[----:B------:R-:W2:Y:S01]  /*eb10*/  LDL R79, [R1+0x78] ;  /* 0x00007800014f7983 */ /* 0x000ea20000100800 */
[----:B------:R-:W0:Y:S01]  /*eb20*/  S2R R104, SR_TID.X ;  /* 0x0000000000687919 */ /* 0x000e220000002100 */
[-CC-:B------:R-:W-:Y:S01]  /*eb30*/  FFMA.FTZ R25, R89, R15.reuse, -R38.reuse ;  /* 0x0000000f59197223 */ /* 0x180fe20000010826 */
[-CC-:B------:R-:W-:Y:S01]  /*eb40*/  FFMA.FTZ R29, R90, R15.reuse, -R38.reuse ;  /* 0x0000000f5a1d7223 */ /* 0x180fe20000010826 */
[----:B------:R-:W-:Y:S01]  /*eb50*/  MUFU.EX2 R26, R26 ;  /* 0x0000001a001a7308 */ /* 0x000fe20000000800 */
[----:B------:R-:W-:-:S07]  /*eb60*/  FFMA.FTZ R47, R93, R15, -R38 ;  /* 0x0000000f5d2f7223 */ /* 0x000fce0000010826 */
[----:B------:R-:W1:Y:S01]  /*eb70*/  MUFU.EX2 R27, R27 ;  /* 0x0000001b001b7308 */ /* 0x000e620000000800 */
[----:B------:R-:W-:-:S07]  /*eb80*/  FFMA.FTZ R89, R94, R15, -R38 ;  /* 0x0000000f5e597223 */ /* 0x000fce0000010826 */
[----:B------:R-:W3:Y:S01]  /*eb90*/  MUFU.EX2 R30, R30 ;  /* 0x0000001e001e7308 */ /* 0x000ee20000000800 */
[----:B------:R-:W-:-:S07]  /*eba0*/  FFMA.FTZ R82, R82, R15, -R38 ;  /* 0x0000000f52527223 */ /* 0x000fce0000010826 */
[----:B------:R-:W-:Y:S01]  /*ebb0*/  MUFU.EX2 R25, R25 ;  /* 0x0000001900197308 */ /* 0x000fe20000000800 */
[----:B0-----:R-:W-:-:S07]  /*ebc0*/  LOP3.LUT R104, R104, 0x7f, RZ, 0xc0, !PT ;  /* 0x0000007f68687812 */ /* 0x001fce00078ec0ff */
[----:B------:R-:W0:Y:S01]  /*ebd0*/  MUFU.EX2 R29, R29 ;  /* 0x0000001d001d7308 */ /* 0x000e220000000800 */
[----:B------:R-:W-:Y:S01]  /*ebe0*/  ISETP.NE.AND P1, PT, R104, RZ, PT ;  /* 0x000000ff6800720c */ /* 0x000fe20003f25270 */
[----:B------:R-:W-:-:S06]  /*ebf0*/  FFMA.FTZ R46, R58, R15, -R38 ;  /* 0x0000000f3a2e7223 */ /* 0x000fcc0000010826 */
[----:B------:R-:W4:Y:S01]  /*ec00*/  MUFU.EX2 R31, R31 ;  /* 0x0000001f001f7308 */ /* 0x000f220000000800 */
[-CC-:B------:R-:W-:Y:S01]  /*ec10*/  FFMA.FTZ R58, R59, R15.reuse, -R38.reuse ;  /* 0x0000000f3b3a7223 */ /* 0x180fe20000010826 */
[----:B------:R-:W-:-:S06]  /*ec20*/  FFMA.FTZ R83, R83, R15, -R38 ;  /* 0x0000000f53537223 */ /* 0x000fcc0000010826 */
[----:B------:R-:W4:Y:S01]  /*ec30*/  MUFU.EX2 R47, R47 ;  /* 0x0000002f002f7308 */ /* 0x000f220000000800 */
[-CC-:B------:R-:W-:Y:S01]  /*ec40*/  FFMA.FTZ R59, R62, R15.reuse, -R38.reuse ;  /* 0x0000000f3e3b7223 */ /* 0x180fe20000010826 */
[----:B------:R-:W-:Y:S01]  /*ec50*/  FFMA.FTZ R62, R63, R15, -R38 ;  /* 0x0000000f3f3e7223 */ /* 0x000fe20000010826 */
[----:B-1----:R-:W-:-:S05]  /*ec60*/  FADD.FTZ R63, R26, R27 ;  /* 0x0000001b1a3f7221 */ /* 0x002fca0000010000 */
[----:B------:R-:W1:Y:S01]  /*ec70*/  MUFU.EX2 R80, R80 ;  /* 0x0000005000507308 */ /* 0x000e620000000800 */
[----:B------:R-:W-:Y:S01]  /*ec80*/  FFMA.FTZ R86, R86, R15, -R38 ;  /* 0x0000000f56567223 */ /* 0x000fe20000010826 */
[----:B------:R-:W-:-:S06]  /*ec90*/  @!P1 VIADD R24, R0, 0x31c40 ;  /* 0x00031c4000189836 */ /* 0x000fcc0000000000 */
[----:B------:R-:W1:Y:S01]  /*eca0*/  MUFU.EX2 R89, R89 ;  /* 0x0000005900597308 */ /* 0x000e620000000800 */
[----:B---3--:R-:W-:Y:S01]  /*ecb0*/  FADD.FTZ R94, R30, R63 ;  /* 0x0000003f1e5e7221 */ /* 0x008fe20000010000 */
[----:B0-----:R-:W-:-:S06]  /*ecc0*/  FADD.FTZ R90, R25, R29 ;  /* 0x0000001d195a7221 */ /* 0x001fcc0000010000 */
[----:B------:R-:W0:Y:S01]  /*ecd0*/  MUFU.EX2 R91, R91 ;  /* 0x0000005b005b7308 */ /* 0x000e220000000800 */
[-CC-:B------:R-:W-:Y:S01]  /*ece0*/  FFMA.FTZ R87, R87, R15.reuse, -R38.reuse ;  /* 0x0000000f57577223 */ /* 0x180fe20000010826 */
[----:B------:R-:W-:-:S06]  /*ecf0*/  FFMA.FTZ R28, R50, R15, -R38 ;  /* 0x0000000f321c7223 */ /* 0x000fcc0000010826 */
[----:B------:R-:W3:Y:S01]  /*ed00*/  MUFU.EX2 R82, R82 ;  /* 0x0000005200527308 */ /* 0x000ee20000000800 */
[----:B------:R-:W-:Y:S01]  /*ed10*/  @!P1 PRMT R24, RZ, 0x654, R24 ;  /* 0x00000654ff189816 */ /* 0x000fe20000000018 */
[----:B------:R-:W-:Y:S01]  /*ed20*/  FFMA.FTZ R50, R51, R15, -R38 ;  /* 0x0000000f33327223 */ /* 0x000fe20000010826 */
[----:B----4-:R-:W-:-:S05]  /*ed30*/  FADD.FTZ R51, R31, R94 ;  /* 0x0000005e1f337221 */ /* 0x010fca0000010000 */
[----:B------:R-:W4:Y:S01]  /*ed40*/  MUFU.EX2 R92, R92 ;  /* 0x0000005c005c7308 */ /* 0x000f220000000800 */
[----:B------:R-:W-:Y:S01]  /*ed50*/  FADD.FTZ R90, R47, R90 ;  /* 0x0000005a2f5a7221 */ /* 0x000fe20000010000 */
[----:B------:R0:W-:Y:S06]  /*ed60*/  @!P1 SYNCS.ARRIVE.TRANS64.RED.A1T0 RZ, [R24+URZ], RZ ;  /* 0x000000ff18ff99a7 */ /* 0x0001ec000810043f */
[----:B------:R-:W4:Y:S01]  /*ed70*/  MUFU.EX2 R83, R83 ;  /* 0x0000005300537308 */ /* 0x000f220000000800 */
[----:B-1----:R-:W-:Y:S01]  /*ed80*/  FADD.FTZ R94, R80, R51 ;  /* 0x00000033505e7221 */ /* 0x002fe20000010000 */
[----:B0-----:R-:W-:-:S06]  /*ed90*/  F2FP.F16.F32.PACK_AB R24, R27, R26 ;  /* 0x0000001a1b18723e */ /* 0x001fcc00000000ff */
[----:B------:R-:W0:Y:S01]  /*eda0*/  MUFU.EX2 R95, R95 ;  /* 0x0000005f005f7308 */ /* 0x000e220000000800 */
[----:B------:R-:W-:-:S07]  /*edb0*/  FADD.FTZ R27, R89, R90 ;  /* 0x0000005a591b7221 */ /* 0x000fce0000010000 */
[----:B------:R-:W1:Y:S01]  /*edc0*/  MUFU.EX2 R86, R86 ;  /* 0x0000005600567308 */ /* 0x000e620000000800 */
[----:B------:R-:W-:Y:S01]  /*edd0*/  FADD.FTZ R63, R91, R94 ;  /* 0x0000005e5b3f7221 */ /* 0x000fe20000010000 */
[----:B------:R-:W-:-:S06]  /*ede0*/  F2FP.F16.F32.PACK_AB R26, R31, R30 ;  /* 0x0000001e1f1a723e */ /* 0x000fcc00000000ff */
[----:B------:R-:W1:Y:S01]  /*edf0*/  MUFU.EX2 R39, R39 ;  /* 0x0000002700277308 */ /* 0x000e620000000800 */
[----:B---3--:R-:W-:-:S07]  /*ee00*/  FADD.FTZ R30, R82, R27 ;  /* 0x0000001b521e7221 */ /* 0x008fce0000010000 */
[----:B------:R-:W3:Y:S01]  /*ee10*/  MUFU.EX2 R87, R87 ;  /* 0x0000005700577308 */ /* 0x000ee20000000800 */
[----:B------:R-:W-:Y:S01]  /*ee20*/  FFMA.FTZ R51, R32, R15, -R38 ;  /* 0x0000000f20337223 */ /* 0x000fe20000010826 */
[----:B----4-:R-:W-:-:S06]  /*ee30*/  FADD.FTZ R32, R92, R63 ;  /* 0x0000003f5c207221 */ /* 0x010fcc0000010000 */
[----:B------:R-:W4:Y:S01]  /*ee40*/  MUFU.EX2 R72, R72 ;  /* 0x0000004800487308 */ /* 0x000f220000000800 */
[----:B------:R-:W-:-:S07]  /*ee50*/  FADD.FTZ R27, R83, R30 ;  /* 0x0000001e531b7221 */ /* 0x000fce0000010000 */
[----:B------:R-:W4:Y:S01]  /*ee60*/  MUFU.EX2 R43, R43 ;  /* 0x0000002b002b7308 */ /* 0x000f220000000800 */
[----:B------:R-:W-:-:S07]  /*ee70*/  FFMA.FTZ R66, R66, R15, -R38 ;  /* 0x0000000f42427223 */ /* 0x000fce0000010826 */
[----:B------:R-:W4:Y:S08]  /*ee80*/  MUFU.EX2 R73, R73 ;  /* 0x0000004900497308 */ /* 0x000f300000000800 */
[----:B------:R-:W4:Y:S08]  /*ee90*/  MUFU.EX2 R53, R53 ;  /* 0x0000003500357308 */ /* 0x000f300000000800 */
[----:B------:R0:W-:Y:S01]  /*eea0*/  MUFU.EX2 R0, R28 ;  /* 0x0000001c00007308 */ /* 0x0001e20000000800 */
[----:B------:R-:W-:-:S07]  /*eeb0*/  FFMA.FTZ R67, R67, R15, -R38 ;  /* 0x0000000f43437223 */ /* 0x000fce0000010826 */
[----:B------:R-:W4:Y:S01]  /*eec0*/  MUFU.EX2 R76, R76 ;  /* 0x0000004c004c7308 */ /* 0x000f220000000800 */
[----:B0-----:R-:W-:Y:S01]  /*eed0*/  F2FP.F16.F32.PACK_AB R28, R91, R80 ;  /* 0x000000505b1c723e */ /* 0x001fe200000000ff */
[----:B------:R-:W-:Y:S01]  /*eee0*/  FADD.FTZ R80, R95, R32 ;  /* 0x000000205f507221 */ /* 0x000fe20000010000 */
[----:B-1----:R-:W-:-:S05]  /*eef0*/  FADD.FTZ R32, R86, R27 ;  /* 0x0000001b56207221 */ /* 0x002fca0000010000 */
[----:B------:R-:W0:Y:S01]  /*ef00*/  MUFU.EX2 R75, R75 ;  /* 0x0000004b004b7308 */ /* 0x000e220000000800 */
[----:B------:R-:W-:Y:S01]  /*ef10*/  FADD.FTZ R63, R39, R80 ;  /* 0x00000050273f7221 */ /* 0x000fe20000010000 */
[----:B---3--:R-:W-:Y:S01]  /*ef20*/  FADD.FTZ R32, R87, R32 ;  /* 0x0000002057207221 */ /* 0x008fe20000010000 */
[----:B------:R-:W-:Y:S02]  /*ef30*/  F2FP.F16.F32.PACK_AB R25, R29, R25 ;  /* 0x000000191d19723e */ /* 0x000fe400000000ff */
[----:B------:R-:W-:-:S03]  /*ef40*/  F2FP.F16.F32.PACK_AB R29, R83, R82 ;  /* 0x00000052531d723e */ /* 0x000fc600000000ff */
[----:B------:R-:W1:Y:S01]  /*ef50*/  MUFU.EX2 R78, R78 ;  /* 0x0000004e004e7308 */ /* 0x000e620000000800 */
[----:B----4-:R-:W-:Y:S01]  /*ef60*/  FADD.FTZ R82, R72, R63 ;  /* 0x0000003f48527221 */ /* 0x010fe20000010000 */
[----:B------:R-:W-:Y:S01]  /*ef70*/  FADD.FTZ R32, R43, R32 ;  /* 0x000000202b207221 */ /* 0x000fe20000010000 */
[----:B------:R-:W-:Y:S01]  /*ef80*/  FFMA.FTZ R70, R70, R15, -R38 ;  /* 0x0000000f46467223 */ /* 0x000fe20000010826 */
[----:B------:R-:W-:-:S04]  /*ef90*/  F2FP.F16.F32.PACK_AB R27, R89, R47 ;  /* 0x0000002f591b723e */ /* 0x000fc800000000ff */
[----:B------:R-:W3:Y:S01]  /*efa0*/  MUFU.EX2 R77, R77 ;  /* 0x0000004d004d7308 */ /* 0x000ee20000000800 */
[----:B------:R-:W-:Y:S01]  /*efb0*/  FFMA.FTZ R47, R33, R15, -R38 ;  /* 0x0000000f212f7223 */ /* 0x000fe20000010826 */
[----:B------:R-:W-:Y:S01]  /*efc0*/  FADD.FTZ R33, R73, R82 ;  /* 0x0000005249217221 */ /* 0x000fe20000010000 */
[----:B------:R-:W-:-:S05]  /*efd0*/  FADD.FTZ R32, R53, R32 ;  /* 0x0000002035207221 */ /* 0x000fca0000010000 */
[----:B------:R-:W4:Y:S01]  /*efe0*/  MUFU.EX2 R66, R66 ;  /* 0x0000004200427308 */ /* 0x000f220000000800 */
[----:B------:R-:W-:Y:S01]  /*eff0*/  FFMA.FTZ R71, R71, R15, -R38 ;  /* 0x0000000f47477223 */ /* 0x000fe20000010826 */
[----:B------:R-:W-:-:S06]  /*f000*/  FADD.FTZ R82, R76, R33 ;  /* 0x000000214c527221 */ /* 0x000fcc0000010000 */
[----:B------:R-:W4:Y:S01]  /*f010*/  MUFU.EX2 R81, R81 ;  /* 0x0000005100517308 */ /* 0x000f220000000800 */
[----:B0-----:R-:W-:-:S07]  /*f020*/  FADD.FTZ R33, R75, R32 ;  /* 0x000000204b217221 */ /* 0x001fce0000010000 */
[----:B------:R-:W0:Y:S01]  /*f030*/  MUFU.EX2 R67, R67 ;  /* 0x0000004300437308 */ /* 0x000e220000000800 */
[----:B-1----:R-:W-:-:S07]  /*f040*/  FADD.FTZ R33, R78, R33 ;  /* 0x000000214e217221 */ /* 0x002fce0000010000 */
[----:B------:R-:W1:Y:S08]  /*f050*/  MUFU.EX2 R88, R88 ;  /* 0x0000005800587308 */ /* 0x000e700000000800 */
[----:B------:R-:W1:Y:S01]  /*f060*/  MUFU.EX2 R70, R70 ;  /* 0x0000004600467308 */ /* 0x000e620000000800 */
[----:B---3--:R-:W-:Y:S01]  /*f070*/  FADD.FTZ R82, R77, R82 ;  /* 0x000000524d527221 */ /* 0x008fe20000010000 */
[----:B----4-:R-:W-:-:S06]  /*f080*/  FADD.FTZ R32, R66, R33 ;  /* 0x0000002142207221 */ /* 0x010fcc0000010000 */
[----:B------:R-:W3:Y:S01]  /*f090*/  MUFU.EX2 R96, R96 ;  /* 0x0000006000607308 */ /* 0x000ee20000000800 */
[----:B------:R-:W-:-:S07]  /*f0a0*/  FFMA.FTZ R80, R35, R15, -R38 ;  /* 0x0000000f23507223 */ /* 0x000fce0000010826 */
[----:B------:R-:W4:Y:S01]  /*f0b0*/  MUFU.EX2 R71, R71 ;  /* 0x0000004700477308 */ /* 0x000f220000000800 */
[----:B------:R-:W-:Y:S01]  /*f0c0*/  FADD.FTZ R35, R81, R82 ;  /* 0x0000005251237221 */ /* 0x000fe20000010000 */
[----:B0-----:R-:W-:-:S06]  /*f0d0*/  FADD.FTZ R33, R67, R32 ;  /* 0x0000002043217221 */ /* 0x001fcc0000010000 */
[----:B------:R-:W0:Y:S08]  /*f0e0*/  MUFU.EX2 R56, R56 ;  /* 0x0000003800387308 */ /* 0x000e300000000800 */
[----:B------:R-:W0:Y:S01]  /*f0f0*/  MUFU.EX2 R46, R46 ;  /* 0x0000002e002e7308 */ /* 0x000e220000000800 */
[----:B-1----:R-:W-:Y:S01]  /*f100*/  FADD.FTZ R35, R88, R35 ;  /* 0x0000002358237221 */ /* 0x002fe20000010000 */
[----:B------:R-:W-:-:S06]  /*f110*/  FADD.FTZ R32, R70, R33 ;  /* 0x0000002146207221 */ /* 0x000fcc0000010000 */
[----:B------:R-:W1:Y:S08]  /*f120*/  MUFU.EX2 R57, R57 ;  /* 0x0000003900397308 */ /* 0x000e700000000800 */
[----:B------:R-:W2:Y:S01]  /*f130*/  MUFU.EX2 R58, R58 ;  /* 0x0000003a003a7308 */ /* 0x000ea20000000800 */
[----:B---3--:R-:W-:Y:S01]  /*f140*/  FADD.FTZ R35, R96, R35 ;  /* 0x0000002360237221 */ /* 0x008fe20000010000 */
[----:B----4-:R-:W-:-:S06]  /*f150*/  FADD.FTZ R33, R71, R32 ;  /* 0x0000002047217221 */ /* 0x010fcc0000010000 */
[----:B------:R-:W3:Y:S01]  /*f160*/  MUFU.EX2 R60, R60 ;  /* 0x0000003c003c7308 */ /* 0x000ee20000000800 */
[----:B------:R-:W-:-:S07]  /*f170*/  FFMA.FTZ R21, R21, R15, -R38 ;  /* 0x0000000f15157223 */ /* 0x000fce0000010826 */
[----:B------:R-:W4:Y:S01]  /*f180*/  MUFU.EX2 R59, R59 ;  /* 0x0000003b003b7308 */ /* 0x000f220000000800 */
[-CC-:B------:R-:W-:Y:S01]  /*f190*/  FFMA.FTZ R41, R41, R15.reuse, -R38.reuse ;  /* 0x0000000f29297223 */ /* 0x180fe20000010826 */
[-CC-:B------:R-:W-:Y:S01]  /*f1a0*/  FFMA.FTZ R54, R54, R15.reuse, -R38.reuse ;  /* 0x0000000f36367223 */ /* 0x180fe20000010826 */
[-CC-:B------:R-:W-:Y:S01]  /*f1b0*/  FFMA.FTZ R34, R34, R15.reuse, -R38.reuse ;  /* 0x0000000f22227223 */ /* 0x180fe20000010826 */
[----:B------:R-:W-:-:S04]  /*f1c0*/  FFMA.FTZ R37, R37, R15, -R38 ;  /* 0x0000000f25257223 */ /* 0x000fc80000010826 */
[----:B------:R-:W4:Y:S01]  /*f1d0*/  MUFU.EX2 R61, R61 ;  /* 0x0000003d003d7308 */ /* 0x000f220000000800 */
[-CC-:B------:R-:W-:Y:S01]  /*f1e0*/  FFMA.FTZ R36, R36, R15.reuse, -R38.reuse ;  /* 0x0000000f24247223 */ /* 0x180fe20000010826 */
[-CC-:B------:R-:W-:Y:S01]  /*f1f0*/  FFMA.FTZ R98, R98, R15.reuse, -R38.reuse ;  /* 0x0000000f62627223 */ /* 0x180fe20000010826 */
[-CC-:B------:R-:W-:Y:S01]  /*f200*/  FFMA.FTZ R99, R99, R15.reuse, -R38.reuse ;  /* 0x0000000f63637223 */ /* 0x180fe20000010826 */
[-CC-:B------:R-:W-:Y:S01]  /*f210*/  FFMA.FTZ R100, R100, R15.reuse, -R38.reuse ;  /* 0x0000000f64647223 */ /* 0x180fe20000010826 */
[----:B------:R-:W-:-:S03]  /*f220*/  FFMA.FTZ R101, R101, R15, -R38 ;  /* 0x0000000f65657223 */ /* 0x000fc60000010826 */
[----:B------:R-:W4:Y:S01]  /*f230*/  MUFU.EX2 R62, R62 ;  /* 0x0000003e003e7308 */ /* 0x000f220000000800 */
[----:B------:R-:W-:Y:S01]  /*f240*/  FFMA.FTZ R102, R102, R15, -R38 ;  /* 0x0000000f66667223 */ /* 0x000fe20000010826 */
[----:B0-----:R-:W-:Y:S01]  /*f250*/  FADD.FTZ R38, R56, R35 ;  /* 0x0000002338267221 */ /* 0x001fe20000010000 */
[----:B------:R-:W-:Y:S01]  /*f260*/  FADD.FTZ R33, R46, R33 ;  /* 0x000000212e217221 */ /* 0x000fe20000010000 */
[----:B------:R-:W-:-:S04]  /*f270*/  F2FP.F16.F32.PACK_AB R30, R95, R92 ;  /* 0x0000005c5f1e723e */ /* 0x000fc800000000ff */
[----:B------:R-:W0:Y:S01]  /*f280*/  MUFU.EX2 R64, R64 ;  /* 0x0000004000407308 */ /* 0x000e220000000800 */
[----:B------:R-:W-:Y:S01]  /*f290*/  F2FP.F16.F32.PACK_AB R31, R87, R86 ;  /* 0x00000056571f723e */ /* 0x000fe200000000ff */
[----:B-1----:R-:W-:Y:S01]  /*f2a0*/  FADD.FTZ R35, R57, R38 ;  /* 0x0000002639237221 */ /* 0x002fe20000010000 */
[----:B--2---:R-:W-:Y:S01]  /*f2b0*/  FADD.FTZ R32, R58, R33 ;  /* 0x000000213a207221 */ /* 0x004fe20000010000 */
[----:B------:R-:W-:Y:S04]  /*f2c0*/  STSM.16.M88.4 [R18+0x24300], R24 ;  /* 0x0243001812007844 */ /* 0x000fe80000000200 */
[----:B------:R-:W1:Y:S01]  /*f2d0*/  MUFU.EX2 R84, R84 ;  /* 0x0000005400547308 */ /* 0x000e620000000800 */
[----:B------:R4:W-:Y:S01]  /*f2e0*/  STSM.16.M88.4 [R18+0x25b00], R28 ;  /* 0x025b001c12007844 */ /* 0x0009e20000000200 */
[----:B---3--:R-:W-:-:S06]  /*f2f0*/  FADD.FTZ R38, R60, R35 ;  /* 0x000000233c267221 */ /* 0x008fcc0000010000 */
[----:B------:R-:W2:Y:S08]  /*f300*/  MUFU.EX2 R50, R50 ;  /* 0x0000003200327308 */ /* 0x000eb00000000800 */
[----:B------:R-:W-:Y:S01]  /*f310*/  MUFU.EX2 R85, R85 ;  /* 0x0000005500557308 */ /* 0x000fe20000000800 */
[----:B----4-:R-:W-:Y:S01]  /*f320*/  FADD.FTZ R31, R59, R32 ;  /* 0x000000203b1f7221 */ /* 0x010fe20000010000 */
[----:B------:R-:W-:-:S06]  /*f330*/  FADD.FTZ R29, R61, R38 ;  /* 0x000000263d1d7221 */ /* 0x000fcc0000010000 */
[----:B------:R-:W3:Y:S01]  /*f340*/  MUFU.EX2 R51, R51 ;  /* 0x0000003300337308 */ /* 0x000ee20000000800 */
[----:B------:R-:W-:Y:S01]  /*f350*/  FADD.FTZ R33, R62, R31 ;  /* 0x0000001f3e217221 */ /* 0x000fe20000010000 */
[----:B0-----:R-:W-:-:S06]  /*f360*/  FADD.FTZ R35, R64, R29 ;  /* 0x0000001d40237221 */ /* 0x001fcc0000010000 */
[----:B------:R-:W-:Y:S01]  /*f370*/  MUFU.EX2 R97, R97 ;  /* 0x0000006100617308 */ /* 0x000fe20000000800 */
[----:B------:R-:W-:-:S07]  /*f380*/  FADD.FTZ R33, R0, R33 ;  /* 0x0000002100217221 */ /* 0x000fce0000010000 */
[----:B------:R-:W0:Y:S01]  /*f390*/  MUFU.EX2 R21, R21 ;  /* 0x0000001500157308 */ /* 0x000e220000000800 */
[----:B------:R-:W-:Y:S01]  /*f3a0*/  F2FP.F16.F32.PACK_AB R25, R53, R43 ;  /* 0x0000002b3519723e */ /* 0x000fe200000000ff */
[----:B-1----:R-:W-:-:S06]  /*f3b0*/  FADD.FTZ R32, R84, R35 ;  /* 0x0000002354207221 */ /* 0x002fcc0000010000 */
[----:B------:R-:W1:Y:S01]  /*f3c0*/  MUFU.EX2 R48, R48 ;  /* 0x0000003000307308 */ /* 0x000e620000000800 */
[----:B------:R-:W-:-:S07]  /*f3d0*/  F2FP.F16.F32.PACK_AB R24, R72, R39 ;  /* 0x000000274818723e */ /* 0x000fce00000000ff */
[----:B------:R-:W4:Y:S01]  /*f3e0*/  MUFU.EX2 R41, R41 ;  /* 0x0000002900297308 */ /* 0x000f220000000800 */
[----:B------:R-:W-:Y:S02]  /*f3f0*/  F2FP.F16.F32.PACK_AB R26, R76, R73 ;  /* 0x000000494c1a723e */ /* 0x000fe400000000ff */
[----:B------:R-:W-:-:S05]  /*f400*/  F2FP.F16.F32.PACK_AB R27, R78, R75 ;  /* 0x0000004b4e1b723e */ /* 0x000fca00000000ff */
[----:B------:R-:W4:Y:S08]  /*f410*/  MUFU.EX2 R49, R49 ;  /* 0x0000003100317308 */ /* 0x000f300000000800 */
[----:B------:R-:W4:Y:S08]  /*f420*/  MUFU.EX2 R54, R54 ;  /* 0x0000003600367308 */ /* 0x000f300000000800 */
[----:B------:R2:W-:Y:S01]  /*f430*/  MUFU.EX2 R43, R36 ;  /* 0x00000024002b7308 */ /* 0x0005e20000000800 */
[----:B------:R0:W-:Y:S01]  /*f440*/  STSM.16.M88.4 [R18+0x27300], R24 ;  /* 0x0273001812007844 */ /* 0x0001e20000000200 */
[----:B--2---:R-:W-:-:S06]  /*f450*/  FADD.FTZ R36, R50, R33 ;  /* 0x0000002132247221 */ /* 0x004fcc0000010000 */
[----:B------:R-:W2:Y:S01]  /*f460*/  MUFU.EX2 R52, R52 ;  /* 0x0000003400347308 */ /* 0x000ea20000000800 */
[----:B---3--:R-:W-:-:S07]  /*f470*/  FADD.FTZ R38, R51, R36 ;  /* 0x0000002433267221 */ /* 0x008fce0000010000 */
[----:B------:R3:W-:Y:S01]  /*f480*/  MUFU.EX2 R63, R34 ;  /* 0x00000022003f7308 */ /* 0x0007e20000000800 */
[----:B0-----:R-:W-:-:S07]  /*f490*/  FADD.FTZ R24, R21, R38 ;  /* 0x0000002615187221 */ /* 0x001fce0000010000 */
[----:B------:R-:W0:Y:S01]  /*f4a0*/  MUFU.EX2 R47, R47 ;  /* 0x0000002f002f7308 */ /* 0x000e220000000800 */
[----:B---3--:R-:W-:-:S04]  /*f4b0*/  FADD.FTZ R34, R85, R32 ;  /* 0x0000002055227221 */ /* 0x008fc80000010000 */
[----:B------:R-:W-:-:S03]  /*f4c0*/  FADD.FTZ R33, R97, R34 ;  /* 0x0000002261217221 */ /* 0x000fc60000010000 */
[----:B------:R-:W3:Y:S01]  /*f4d0*/  MUFU.EX2 R45, R45 ;  /* 0x0000002d002d7308 */ /* 0x000ee20000000800 */
[----:B-1----:R-:W-:Y:S01]  /*f4e0*/  FADD.FTZ R26, R48, R33 ;  /* 0x00000021301a7221 */ /* 0x002fe20000010000 */
[----:B----4-:R-:W-:-:S06]  /*f4f0*/  FADD.FTZ R25, R41, R24 ;  /* 0x0000001829197221 */ /* 0x010fcc0000010000 */
[----:B------:R-:W1:Y:S01]  /*f500*/  MUFU.EX2 R80, R80 ;  /* 0x0000005000507308 */ /* 0x000e620000000800 */
[----:B------:R-:W-:Y:S01]  /*f510*/  FADD.FTZ R27, R49, R26 ;  /* 0x0000001a311b7221 */ /* 0x000fe20000010000 */
[----:B------:R-:W-:-:S06]  /*f520*/  FADD.FTZ R24, R54, R25 ;  /* 0x0000001936187221 */ /* 0x000fcc0000010000 */
[----:B------:R-:W4:Y:S01]  /*f530*/  MUFU.EX2 R65, R65 ;  /* 0x0000004100417308 */ /* 0x000f220000000800 */
[----:B--2---:R-:W-:Y:S01]  /*f540*/  FADD.FTZ R26, R52, R27 ;  /* 0x0000001b341a7221 */ /* 0x004fe20000010000 */
[----:B------:R-:W-:-:S06]  /*f550*/  F2FP.F16.F32.PACK_AB R39, R21, R51 ;  /* 0x000000331527723e */ /* 0x000fcc00000000ff */
[----:B------:R-:W2:Y:S01]  /*f560*/  MUFU.EX2 R68, R68 ;  /* 0x0000004400447308 */ /* 0x000ea20000000800 */
[----:B0-----:R-:W-:-:S07]  /*f570*/  FADD.FTZ R21, R47, R24 ;  /* 0x000000182f157221 */ /* 0x001fce0000010000 */
[----:B------:R0:W2:Y:S01]  /*f580*/  MUFU.EX2 R72, R37 ;  /* 0x0000002500487308 */ /* 0x0000a20000000800 */
[----:B---3--:R-:W-:-:S07]  /*f590*/  FADD.FTZ R26, R45, R26 ;  /* 0x0000001a2d1a7221 */ /* 0x008fce0000010000 */
[----:B------:R-:W3:Y:S01]  /*f5a0*/  MUFU.EX2 R69, R69 ;  /* 0x0000004500457308 */ /* 0x000ee20000000800 */
[----:B0-----:R-:W-:Y:S01]  /*f5b0*/  F2FP.F16.F32.PACK_AB R37, R50, R0 ;  /* 0x000000003225723e */ /* 0x001fe200000000ff */
[----:B-1----:R-:W-:Y:S01]  /*f5c0*/  FADD.FTZ R0, R80, R21 ;  /* 0x0000001550007221 */ /* 0x002fe20000010000 */
[----:B----4-:R-:W-:-:S05]  /*f5d0*/  FADD.FTZ R25, R65, R26 ;  /* 0x0000001a41197221 */ /* 0x010fca0000010000 */
[----:B------:R-:W-:Y:S01]  /*f5e0*/  MUFU.EX2 R55, R55 ;  /* 0x0000003700377308 */ /* 0x000fe20000000800 */
[----:B------:R-:W-:Y:S01]  /*f5f0*/  FADD.FTZ R21, R63, R0 ;  /* 0x000000003f157221 */ /* 0x000fe20000010000 */
[----:B------:R-:W-:-:S06]  /*f600*/  F2FP.F16.F32.PACK_AB R28, R81, R77 ;  /* 0x0000004d511c723e */ /* 0x000fcc00000000ff */
[----:B------:R-:W0:Y:S01]  /*f610*/  MUFU.EX2 R98, R98 ;  /* 0x0000006200627308 */ /* 0x000e220000000800 */
[----:B------:R-:W-:Y:S02]  /*f620*/  F2FP.F16.F32.PACK_AB R30, R96, R88 ;  /* 0x00000058601e723e */ /* 0x000fe400000000ff */
[----:B------:R-:W-:Y:S02]  /*f630*/  F2FP.F16.F32.PACK_AB R29, R67, R66 ;  /* 0x00000042431d723e */ /* 0x000fe400000000ff */
[----:B------:R-:W-:-:S03]  /*f640*/  F2FP.F16.F32.PACK_AB R31, R71, R70 ;  /* 0x00000046471f723e */ /* 0x000fc600000000ff */
[----:B------:R-:W1:Y:S01]  /*f650*/  MUFU.EX2 R44, R44 ;  /* 0x0000002c002c7308 */ /* 0x000e620000000800 */
[----:B--2---:R-:W-:Y:S01]  /*f660*/  FADD.FTZ R26, R68, R25 ;  /* 0x00000019441a7221 */ /* 0x004fe20000010000 */
[----:B------:R-:W-:-:S06]  /*f670*/  FADD.FTZ R0, R72, R21 ;  /* 0x0000001548007221 */ /* 0x000fcc0000010000 */
[----:B------:R-:W2:Y:S01]  /*f680*/  MUFU.EX2 R99, R99 ;  /* 0x0000006300637308 */ /* 0x000ea20000000800 */
[----:B------:R-:W-:Y:S01]  /*f690*/  F2FP.F16.F32.PACK_AB R32, R57, R56 ;  /* 0x000000383920723e */ /* 0x000fe200000000ff */
[----:B------:R3:W-:Y:S01]  /*f6a0*/  STSM.16.M88.4 [R18+0x28b00], R28 ;  /* 0x028b001c12007844 */ /* 0x0007e20000000200 */
[----:B------:R-:W-:Y:S02]  /*f6b0*/  F2FP.F16.F32.PACK_AB R34, R61, R60 ;  /* 0x0000003c3d22723e */ /* 0x000fe400000000ff */
[----:B------:R-:W-:-:S03]  /*f6c0*/  F2FP.F16.F32.PACK_AB R33, R58, R46 ;  /* 0x0000002e3a21723e */ /* 0x000fc600000000ff */
[----:B------:R-:W4:Y:S01]  /*f6d0*/  MUFU.EX2 R20, R20 ;  /* 0x0000001400147308 */ /* 0x000f220000000800 */
[----:B------:R-:W-:Y:S01]  /*f6e0*/  F2FP.F16.F32.PACK_AB R35, R62, R59 ;  /* 0x0000003b3e23723e */ /* 0x000fe200000000ff */
[----:B------:R-:W-:-:S06]  /*f6f0*/  FADD.FTZ R21, R43, R0 ;  /* 0x000000002b157221 */ /* 0x000fcc0000010000 */
[----:B------:R-:W4:Y:S01]  /*f700*/  MUFU.EX2 R100, R100 ;  /* 0x0000006400647308 */ /* 0x000f220000000800 */
[----:B---3--:R-:W-:-:S07]  /*f710*/  FADD.FTZ R30, R69, R26 ;  /* 0x0000001a451e7221 */ /* 0x008fce0000010000 */
[----:B------:R-:W-:Y:S01]  /*f720*/  MUFU.EX2 R40, R40 ;  /* 0x0000002800287308 */ /* 0x000fe20000000800 */
[----:B------:R-:W-:-:S07]  /*f730*/  F2FP.F16.F32.PACK_AB R36, R84, R64 ;  /* 0x000000405424723e */ /* 0x000fce00000000ff */
[----:B------:R-:W3:Y:S01]  /*f740*/  MUFU.EX2 R42, R42 ;  /* 0x0000002a002a7308 */ /* 0x000ee20000000800 */
[----:B------:R-:W-:-:S07]  /*f750*/  F2FP.F16.F32.PACK_AB R38, R97, R85 ;  /* 0x000000556126723e */ /* 0x000fce00000000ff */
[----:B------:R-:W-:Y:S01]  /*f760*/  MUFU.EX2 R101, R101 ;  /* 0x0000006500657308 */ /* 0x000fe20000000800 */
[----:B------:R1:W-:Y:S07]  /*f770*/  STSM.16.M88.4 [R18+0x2a300], R32 ;  /* 0x02a3002012007844 */ /* 0x0003ee0000000200 */
[----:B------:R-:W3:Y:S01]  /*f780*/  MUFU.EX2 R102, R102 ;  /* 0x0000006600667308 */ /* 0x000ee20000000800 */
[----:B0-----:R-:W-:Y:S01]  /*f790*/  FADD.FTZ R0, R98, R21 ;  /* 0x0000001562007221 */ /* 0x001fe20000010000 */
[----:B------:R2:W-:Y:S01]  /*f7a0*/  STSM.16.M88.4 [R18+0x2bb00], R36 ;  /* 0x02bb002412007844 */ /* 0x0005e20000000200 */
[----:B-1----:R-:W-:Y:S01]  /*f7b0*/  FADD.FTZ R33, R55, R30 ;  /* 0x0000001e37217221 */ /* 0x002fe20000010000 */
[----:B------:R-:W-:-:S03]  /*f7c0*/  F2FP.F16.F32.PACK_AB R24, R49, R48 ;  /* 0x000000303118723e */ /* 0x000fc600000000ff */
[----:B------:R-:W-:Y:S01]  /*f7d0*/  FADD.FTZ R21, R44, R33 ;  /* 0x000000212c157221 */ /* 0x000fe20000010000 */
[----:B------:R-:W-:Y:S02]  /*f7e0*/  F2FP.F16.F32.PACK_AB R26, R45, R52 ;  /* 0x000000342d1a723e */ /* 0x000fe400000000ff */
[----:B------:R-:W-:Y:S01]  /*f7f0*/  F2FP.F16.F32.PACK_AB R25, R54, R41 ;  /* 0x000000293619723e */ /* 0x000fe200000000ff */
[----:B--2---:R-:W-:Y:S01]  /*f800*/  FADD.FTZ R37, R99, R0 ;  /* 0x0000000063257221 */ /* 0x004fe20000010000 */
[----:B------:R-:W-:Y:S01]  /*f810*/  F2FP.F16.F32.PACK_AB R27, R80, R47 ;  /* 0x0000002f501b723e */ /* 0x000fe200000000ff */
[----:B----4-:R-:W-:Y:S01]  /*f820*/  FADD.FTZ R21, R20, R21 ;  /* 0x0000001514157221 */ /* 0x010fe20000010000 */
[----:B------:R-:W-:Y:S02]  /*f830*/  F2FP.F16.F32.PACK_AB R28, R68, R65 ;  /* 0x00000041441c723e */ /* 0x000fe400000000ff */
[----:B------:R-:W-:Y:S02]  /*f840*/  F2FP.F16.F32.PACK_AB R30, R55, R69 ;  /* 0x00000045371e723e */ /* 0x000fe400000000ff */
[----:B------:R-:W-:-:S02]  /*f850*/  F2FP.F16.F32.PACK_AB R29, R72, R63 ;  /* 0x0000003f481d723e */ /* 0x000fc400000000ff */
[----:B------:R-:W-:Y:S02]  /*f860*/  F2FP.F16.F32.PACK_AB R31, R98, R43 ;  /* 0x0000002b621f723e */ /* 0x000fe400000000ff */
[C---:B------:R-:W-:Y:S01]  /*f870*/  F2FP.F16.F32.PACK_AB R33, R100.reuse, R99 ;  /* 0x000000636421723e */ /* 0x040fe200000000ff */
[----:B------:R-:W-:Y:S01]  /*f880*/  FADD.FTZ R100, R100, R37 ;  /* 0x0000002564647221 */ /* 0x000fe20000010000 */
[----:B------:R-:W-:Y:S02]  /*f890*/  F2FP.F16.F32.PACK_AB R32, R20, R44 ;  /* 0x0000002c1420723e */ /* 0x000fe400000000ff */
[----:B---3--:R-:W-:Y:S02]  /*f8a0*/  F2FP.F16.F32.PACK_AB R34, R42, R40 ;  /* 0x000000282a22723e */ /* 0x008fe400000000ff */
[----:B------:R-:W-:Y:S01]  /*f8b0*/  F2FP.F16.F32.PACK_AB R35, R102, R101 ;  /* 0x000000656623723e */ /* 0x000fe200000000ff */
[----:B------:R0:W-:Y:S01]  /*f8c0*/  STSM.16.M88.4 [R18+0x2d300], R24 ;  /* 0x02d3001812007844 */ /* 0x0001e20000000200 */
[----:B------:R-:W-:Y:S01]  /*f8d0*/  FADD.FTZ R21, R40, R21 ;  /* 0x0000001528157221 */ /* 0x000fe20000010000 */
[----:B------:R-:W-:-:S02]  /*f8e0*/  FADD.FTZ R101, R101, R100 ;  /* 0x0000006465657221 */ /* 0x000fc40000010000 */
[----:B------:R-:W-:Y:S01]  /*f8f0*/  STSM.16.M88.4 [R18+0x2eb00], R28 ;  /* 0x02eb001c12007844 */ /* 0x000fe20000000200 */
[----:B------:R-:W-:-:S03]  /*f900*/  FADD.FTZ R20, R42, R21 ;  /* 0x000000152a147221 */ /* 0x000fc60000010000 */
[----:B------:R1:W-:Y:S01]  /*f910*/  STSM.16.M88.4 [R18+0x30300], R32 ;  /* 0x0303002012007844 */ /* 0x0003e20000000200 */
[----:B------:R-:W-:Y:S01]  /*f920*/  FADD.FTZ R0, R102, R101 ;  /* 0x0000006566007221 */ /* 0x000fe20000010000 */
[----:B------:R2:W-:Y:S06]  /*f930*/  MEMBAR.ALL.CTA ;  /* 0x0000000000007992 */ /* 0x0005ec0000008000 */
[----:B--2---:R-:W2:Y:S01]  /*f940*/  FENCE.VIEW.ASYNC.S ;  /* 0x00000000000073c6 */ /* 0x004ea20000000000 */
[----:B------:R-:W-:-:S03]  /*f950*/  VIADD R111, R111, 0xfffffffe ;  /* 0xfffffffe6f6f7836 */ /* 0x000fc60000000000 */
[----:B------:R3:W-:Y:S04]  /*f960*/  STL [R1+0x3c], R20 ;  /* 0x00003c1401007387 */ /* 0x0007e80000100800 */
[----:B------:R3:W-:Y:S01]  /*f970*/  STL [R1+0x44], R0 ;  /* 0x0000440001007387 */ /* 0x0007e20000100800 */
[----:B------:R-:W-:Y:S01]  /*f980*/  ISETP.GE.AND P2, PT, R111, R79, PT ;  /* 0x0000004f6f00720c */ /* 0x000fe20003f46270 */
[----:B------:R-:W-:-:S04]  /*f990*/  IMAD.MOV.U32 R71, RZ, RZ, RZ ;  /* 0x000000ffff477224 */ /* 0x000fc800078e00ff */
[--C-:B------:R-:W-:Y:S01]  /*f9a0*/  IMAD.MOV.U32 R70, RZ, RZ, R71.reuse ;  /* 0x000000ffff467224 */ /* 0x100fe200078e0047 */
[-C--:B------:R-:W-:Y:S01]  /*f9b0*/  MOV R56, R71.reuse ;  /* 0x0000004700387202 */ /* 0x080fe20000000f00 */
[--C-:B------:R-:W-:Y:S01]  /*f9c0*/  IMAD.MOV.U32 R69, RZ, RZ, R71.reuse ;  /* 0x000000ffff457224 */ /* 0x100fe200078e0047 */
[----:B0-----:R-:W-:Y:S01]  /*f9d0*/  MOV R27, R71 ;  /* 0x00000047001b7202 */ /* 0x001fe20000000f00 */
        /* <DEDUP_REMOVED lines=32> */
[--C-:B-1----:R-:W-:Y:S02]  /*fbe0*/  IMAD.MOV.U32 R35, RZ, RZ, R71.reuse ;  /* 0x000000ffff237224 */ /* 0x102fe400078e0047 */
        /* <DEDUP_REMOVED lines=10> */
[----:B--2---:R-:W-:Y:S01]  /*fc90*/  NOP ;  /* 0x0000000000007918 */ /* 0x004fe20000000000 */
[----:B---3--:R-:W-:Y:S05]  /*fca0*/  @!P2 BRA `(.L_x_9871) ;  /* 0x000000540064a947 */ /* 0x008fea0003800000 */
[----:B------:R0:W-:Y:S01]  /*fcb0*/  STL [R1+0x40], R111 ;  /* 0x0000406f01007387 */ /* 0x0001e20000100800 */
[----:B------:R-:W-:-:S03]  /*fcc0*/  IMAD.MOV.U32 R157, RZ, RZ, R14 ;  /* 0x000000ffff9d7224 */ /* 0x000fc600078e000e */
[----:B------:R0:W-:Y:S04]  /*fcd0*/  STL [R1+0x38], R74 ;  /* 0x0000384a01007387 */ /* 0x0001e80000100800 */
[----:B------:R-:W2:Y:S01]  /*fce0*/  LDL.LU R14, [R1+0x60] ;  /* 0x00006000010e7983 */ /* 0x000ea20000300800 */
        /* <DEDUP_REMOVED lines=25> */
[----:B--2---:R0:W-:Y:S06]  /*fe80*/  STL [R1], R14 ;  /* 0x0000000e01007387 */ /* 0x0041ec0000100800 */
.L_x_9881:
[----:B------:R-:W2:Y:S04]  /*fe90*/  LDL R15, [R1] ;  /* 0x00000000010f7983 */ /* 0x000ea80000100800 */
[----:B-1----:R-:W3:Y:S01]  /*fea0*/  LDL R20, [R1+0x7c] ;  /* 0x00007c0001147983 */ /* 0x002ee20000100800 */
[----:B------:R-:W-:-:S05]  /*feb0*/  VIADD R145, R0, 0x1 ;  /* 0x0000000100917836 */ /* 0x000fca0000000000 */
[----:B------:R-:W-:-:S04]  /*fec0*/  ISETP.NE.AND P3, PT, R145, 0x2, PT ;  /* 0x000000029100780c */ /* 0x000fc80003f65270 */
[----:B0-----:R-:W-:Y:S01]  /*fed0*/  SEL R14, RZ, 0x1, P3 ;  /* 0x00000001ff0e7807 */ /* 0x001fe20001800000 */
[----:B------:R-:W-:Y:S05]  /*fee0*/  YIELD ;  /* 0x0000000000007946 */ /* 0x000fea0003800000 */
[----:B------:R-:W-:Y:S02]  /*fef0*/  SEL R145, R145, RZ, P3 ;  /* 0x000000ff91917207 */ /* 0x000fe40001800000 */
[----:B--2---:R-:W-:-:S05]  /*ff00*/  LOP3.LUT R15, R15, R14, RZ, 0x3c, !PT ;  /* 0x0000000e0f0f7212 */ /* 0x004fca00078e3cff */
[----:B------:R0:W-:Y:S01]  /*ff10*/  STL [R1+0x60], R15 ;  /* 0x0000600f01007387 */ /* 0x0001e20000100800 */
[----:B---3--:R-:W-:-:S13]  /*ff20*/  ISETP.NE.AND P2, PT, R20, RZ, PT ;  /* 0x000000ff1400720c */ /* 0x008fda0003f45270 */
[----:B0-----:R-:W-:Y:S05]  /*ff30*/  @P2 BRA `(.L_x_9872) ;  /* 0x0000000000302947 */ /* 0x001fea0003800000 */
[----:B------:R-:W-:Y:S05]  /*ff40*/  @!P0 BRA `(.L_x_9873) ;  /* 0x0000000000048947 */ /* 0x000fea0003800000 */
[----:B------:R-:W-:Y:S01]  /*ff50*/  BPT.TRAP 0x1 ;  /* 0x000000040000795c */ /* 0x000fe20000300000 */
.L_x_9873:
[----:B------:R-:W-:Y:S01]  /*ff60*/  IMAD R14, R145, 0x8, R16 ;  /* 0x00000008910e7824 */ /* 0x000fe200078e0210 */
[----:B------:R-:W-:-:S04]  /*ff70*/  SHF.L.U32 R15, R15, 0x1f, RZ ;  /* 0x0000001f0f0f7819 */ /* 0x000fc800000006ff */
[----:B------:R0:W1:Y:S01]  /*ff80*/  SYNCS.PHASECHK.TRANS64.TRYWAIT P3, [R14+URZ+0x31c30], R15 ;  /* 0x031c300f0e0075a7 */ /* 0x000062000806017f */
[----:B------:R-:W-:Y:S05]  /*ff90*/  @!P0 BRA `(.L_x_9874) ;  /* 0x0000000000048947 */ /* 0x000fea0003800000 */
[----:B------:R-:W-:Y:S01]  /*ffa0*/  BPT.TRAP 0x1 ;  /* 0x000000040000795c */ /* 0x000fe20000300000 */
.L_x_9874:
[----:B------:R-:W-:Y:S04]  /*ffb0*/  BSSY B0, `(.L_x_9872) ;  /* 0x0000004000007945 */ /* 0x000fe80003800000 */
[----:B-1----:R-:W-:Y:S05]  /*ffc0*/  @P3 BRA `(.L_x_9875) ;  /* 0x0000000000083947 */ /* 0x002fea0003800000 */
[----:B------:R-:W1:Y:S02]  /*ffd0*/  SYNCS.PHASECHK.TRANS64.TRYWAIT P3, [R14+URZ+0x31c30], R15 ;  /* 0x031c300f0e0075a7 */ /* 0x000e64000806017f */
[----:B-1----:R-:W-:Y:S05]  /*ffe0*/  @!P3 BRA `(.L_x_9876) ;  /* 0x00000110005cb947 */ /* 0x002fea0003800000 */
.L_x_9875:
[----:B------:R-:W-:Y:S05]  /*fff0*/  BSYNC B0 ;  /* 0x0000000000007941 */ /* 0x000fea0003800000 */
.L_x_9872:
[----:B01----:R-:W2:Y:S01]  /*10000*/  LDL R14, [R1+0x80] ;  /* 0x00008000010e7983 */ /* 0x003ea20000100800 */
[----:B------:R-:W-:Y:S05]  /*10010*/  WARPSYNC.ALL ;  /* 0x0000000000007948 */ /* 0x000fea0003800000 */
[----:B------:R-:W0:Y:S01]  /*10020*/  S2R R20, SR_TID.X ;  /* 0x0000000000147919 */ /* 0x000e220000002100 */
[----:B------:R-:W-:Y:S01]  /*10030*/  IMAD.MOV.U32 R21, RZ, RZ, -0x7fffffe0 ;  /* 0x80000020ff157424 */ /* 0x000fe200078e00ff */
[----:B------:R-:W-:Y:S01]  /*10040*/  R2UR UR52, R2 ;  /* 0x00000000023472ca */ /* 0x000fe200000e0000 */
[----:B------:R-:W-:Y:S01]  /*10050*/  IMAD.MOV.U32 R73, RZ, RZ, -0x7fffffe0 ;  /* 0x80000020ff497424 */ /* 0x000fe200078e00ff */
[----:B------:R-:W-:Y:S01]  /*10060*/  R2UR UR53, R3 ;  /* 0x00000000033572ca */ /* 0x000fe200000e0000 */
[----:B------:R-:W-:Y:S01]  /*10070*/  IMAD.MOV.U32 R151, RZ, RZ, -0x7fffffe0 ;  /* 0x80000020ff977424 */ /* 0x000fe200078e00ff */
[C---:B------:R-:W-:Y:S01]  /*10080*/  R2UR UR7, R21.reuse ;  /* 0x00000000150772ca */ /* 0x040fe200000e0000 */
[----:B------:R-:W-:Y:S01]  /*10090*/  IMAD.MOV.U32 R15, RZ, RZ, -0x7fffffe0 ;  /* 0x80000020ff0f7424 */ /* 0x000fe200078e00ff */
[----:B------:R-:W-:Y:S01]  /*100a0*/  R2UR UR11, R21 ;  /* 0x00000000150b72ca */ /* 0x000fe200000e0000 */
[----:B------:R-:W-:Y:S01]  /*100b0*/  IMAD.MOV.U32 R83, RZ, RZ, -0x7fffffe0 ;  /* 0x80000020ff537424 */ /* 0x000fe200078e00ff */
[----:B------:R-:W-:Y:S01]  /*100c0*/  R2UR UR55, R73 ;  /* 0x00000000493772ca */ /* 0x000fe200000e0000 */
[----:B------:R1:W-:Y:S01]  /*100d0*/  STL [R1+0x11c], R28 ;  /* 0x00011c1c01007387 */ /* 0x0003e20000100800 */
[----:B------:R-:W-:Y:S01]  /*100e0*/  R2UR UR5, R21 ;  /* 0x00000000150572ca */ /* 0x000fe200000e0000 */
[----:B------:R-:W-:Y:S01]  /*100f0*/  IMAD.MOV.U32 R153, RZ, RZ, -0x7fffffe0 ;  /* 0x80000020ff997424 */ /* 0x000fe200078e00ff */
[C---:B------:R-:W-:Y:S01]  /*10100*/  R2UR UR59, R15.reuse ;  /* 0x000000000f3b72ca */ /* 0x040fe200000e0000 */
[----:B------:R-:W-:Y:S01]  /*10110*/  STL [R1+0x118], R27 ;  /* 0x0001181b01007387 */ /* 0x000fe20000100800 */
[----:B------:R-:W-:-:S02]  /*10120*/  R2UR UR9, R15 ;  /* 0x000000000f0972ca */ /* 0x000fc400000e0000 */
[----:B------:R-:W-:Y:S01]  /*10130*/  R2UR UR56, R2 ;  /* 0x00000000023872ca */ /* 0x000fe200000e0000 */
[----:B------:R-:W-:Y:S01]  /*10140*/  STL [R1+0x114], R26 ;  /* 0x0001141a01007387 */ /* 0x000fe20000100800 */
[----:B------:R-:W-:Y:S01]  /*10150*/  MOV R75, UR7 ;  /* 0x00000007004b7c02 */ /* 0x000fe20008000f00 */
[----:B------:R-:W-:Y:S01]  /*10160*/  UMOV UR7, UR11 ;  /* 0x0000000b00077c82 */ /* 0x000fe20008000000 */
[----:B------:R-:W-:Y:S01]  /*10170*/  R2UR UR57, R3 ;  /* 0x00000000033972ca */ /* 0x000fe200000e0000 */
[----:B------:R-:W-:Y:S01]  /*10180*/  STL [R1+0x110], R25 ;  /* 0x0001101901007387 */ /* 0x000fe20000100800 */
[----:B------:R-:W-:Y:S01]  /*10190*/  MOV R78, UR55 ;  /* 0x00000037004e7c02 */ /* 0x000fe20008000f00 */
[----:B------:R-:W-:Y:S01]  /*101a0*/  UMOV UR55, UR5 ;  /* 0x0000000500377c82 */ /* 0x000fe20008000000 */
[----:B------:R-:W-:Y:S01]  /*101b0*/  MOV R21, UR7 ;  /* 0x0000000700157c02 */ /* 0x000fe20008000f00 */
[----:B------:R-:W-:Y:S01]  /*101c0*/  STL [R1+0x10c], R24 ;  /* 0x00010c1801007387 */ /* 0x000fe20000100800 */
[----:B------:R-:W-:-:S02]  /*101d0*/  R2UR UR7, R151 ;  /* 0x00000000970772ca */ /* 0x000fc400000e0000 */
[----:B------:R-:W-:Y:S01]  /*101e0*/  R2UR UR5, R3 ;  /* 0x00000000030572ca */ /* 0x000fe200000e0000 */
[----:B------:R-:W-:Y:S01]  /*101f0*/  STL [R1+0x108], R23 ;  /* 0x0001081701007387 */ /* 0x000fe20000100800 */
[----:B0-----:R-:W-:Y:S02]  /*10200*/  SHF.R.U32.HI R20, RZ, 0x7, R20 ;  /* 0x00000007ff147819 */ /* 0x001fe40000011614 */
[----:B------:R-:W-:Y:S01]  /*10210*/  MOV R76, UR59 ;  /* 0x0000003b004c7c02 */ /* 0x000fe20008000f00 */
[----:B------:R-:W-:Y:S01]  /*10220*/  UMOV UR59, UR9 ;  /* 0x00000009003b7c82 */ /* 0x000fe20008000000 */
[----:B------:R-:W-:Y:S01]  /*10230*/  R2UR UR9, R73 ;  /* 0x00000000490972ca */ /* 0x000fe200000e0000 */
[----:B------:R-:W-:Y:S01]  /*10240*/  VIADD R74, R20, 0x8 ;  /* 0x00000008144a7836 */ /* 0x000fe20000000000 */
[C---:B------:R-:W-:Y:S01]  /*10250*/  R2UR UR11, R15.reuse ;  /* 0x000000000f0b72ca */ /* 0x040fe200000e0000 */
[----:B------:R-:W-:Y:S01]  /*10260*/  STL [R1+0x104], R22 ;  /* 0x0001041601007387 */ /* 0x000fe20000100800 */
[----:B------:R-:W-:-:S02]  /*10270*/  R2UR UR23, R15 ;  /* 0x000000000f1772ca */ /* 0x000fc400000e0000 */
[C---:B------:R-:W-:Y:S01]  /*10280*/  R2UR UR35, R15.reuse ;  /* 0x000000000f2372ca */ /* 0x040fe200000e0000 */
[----:B------:R0:W-:Y:S01]  /*10290*/  BAR.SYNC.DEFER_BLOCKING R74, 0x100 ;  /* 0x0004004a0000751d */ /* 0x0001e20000010000 */
[C---:B------:R-:W-:Y:S02]  /*102a0*/  R2UR UR47, R15.reuse ;  /* 0x000000000f2f72ca */ /* 0x040fe400000e0000 */
[C---:B------:R-:W-:Y:S02]  /*102b0*/  R2UR UR33, R15.reuse ;  /* 0x000000000f2172ca */ /* 0x040fe400000e0000 */
[C---:B------:R-:W-:Y:S01]  /*102c0*/  R2UR UR29, R15.reuse ;  /* 0x000000000f1d72ca */ /* 0x040fe200000e0000 */
[----:B------:R-:W-:Y:S01]  /*102d0*/  IMAD.U32 R155, RZ, RZ, UR9 ;  /* 0x00000009ff9b7e24 */ /* 0x000fe2000f8e00ff */
[----:B------:R-:W-:Y:S01]  /*102e0*/  R2UR UR9, R15 ;  /* 0x000000000f0972ca */ /* 0x000fe200000e0000 */
[----:B------:R-:W-:Y:S01]  /*102f0*/  STL [R1+0x100], R19 ;  /* 0x0001001301007387 */ /* 0x000fe20000100800 */
[----:B------:R-:W-:-:S02]  /*10300*/  R2UR UR15, R83 ;  /* 0x00000000530f72ca */ /* 0x000fc400000e0000 */
[C---:B------:R-:W-:Y:S01]  /*10310*/  R2UR UR31, R83.reuse ;  /* 0x00000000531f72ca */ /* 0x040fe200000e0000 */
[----:B------:R-:W-:Y:S01]  /*10320*/  STL [R1+0xfc], R18 ;  /* 0x0000fc1201007387 */ /* 0x000fe20000100800 */
[C---:B------:R-:W-:Y:S02]  /*10330*/  R2UR UR39, R83.reuse ;  /* 0x00000000532772ca */ /* 0x040fe400000e0000 */
[C---:B------:R-:W-:Y:S01]  /*10340*/  R2UR UR51, R83.reuse ;  /* 0x00000000533372ca */ /* 0x040fe200000e0000 */
[----:B------:R-:W-:Y:S01]  /*10350*/  STL [R1+0xf8], R17 ;  /* 0x0000f81101007387 */ /* 0x000fe20000100800 */
[----:B------:R-:W-:Y:S02]  /*10360*/  R2UR UR25, R83 ;  /* 0x00000000531972ca */ /* 0x000fe400000e0000 */
[C---:B------:R-:W-:Y:S01]  /*10370*/  R2UR UR19, R73.reuse ;  /* 0x00000000491372ca */ /* 0x040fe200000e0000 */
[----:B------:R-:W-:Y:S01]  /*10380*/  IMAD.U32 R15, RZ, RZ, UR9 ;  /* 0x00000009ff0f7e24 */ /* 0x000fe2000f8e00ff */
[C---:B------:R-:W-:Y:S01]  /*10390*/  R2UR UR27, R73.reuse ;  /* 0x00000000491b72ca */ /* 0x040fe200000e0000 */
[----:B------:R-:W-:Y:S01]  /*103a0*/  STL [R1+0xf4], R16 ;  /* 0x0000f41001007387 */ /* 0x000fe20000100800 */
[C---:B------:R-:W-:Y:S01]  /*103b0*/  R2UR UR43, R73.reuse ;  /* 0x00000000492b72ca */ /* 0x040fe200000e0000 */
[----:B------:R-:W-:Y:S01]  /*103c0*/  WARPGROUP.ARRIVE ;  /* 0x00000000000079c5 */ /* 0x000fe20000000000 */
[C---:B------:R-:W-:Y:S01]  /*103d0*/  R2UR UR21, R73.reuse ;  /* 0x00000000491572ca */ /* 0x040fe200000e0000 */
[----:B------:R3:W-:Y:S01]  /*103e0*/  STL [R1+0xf0], R0 ;  /* 0x0000f00001007387 */ /* 0x0007e20000100800 */
[----:B------:R-:W-:Y:S01]  /*103f0*/  R2UR UR17, R73 ;  /* 0x00000000491172ca */ /* 0x000fe200000e0000 */
[----:B------:R-:W-:Y:S01]  /*10400*/  IMAD.MOV.U32 R73, RZ, RZ, -0x7fffffe0 ;  /* 0x80000020ff497424 */ /* 0x000fe200078e00ff */
[----:B-1----:R-:W-:-:S02]  /*10410*/  MOV R28, UR60 ;  /* 0x0000003c001c7c02 */ /* 0x002fc40008000f00 */
[C---:B------:R-:W-:Y:S02]  /*10420*/  R2UR UR40, R8.reuse ;  /* 0x00000000082872ca */ /* 0x040fe400000e0000 */
[----:B------:R-:W-:Y:S01]  /*10430*/  R2UR UR13, R73 ;  /* 0x00000000490d72ca */ /* 0x000fe200000e0000 */
[----:B------:R-:W-:Y:S01]  /*10440*/  IMAD.MOV.U32 R73, RZ, RZ, -0x7fffffe0 ;  /* 0x80000020ff497424 */ /* 0x000fe200078e00ff */
[----:B------:R-:W-:Y:S02]  /*10450*/  R2UR UR41, R9 ;  /* 0x00000000092972ca */ /* 0x000fe400000e0000 */
[----:B---3--:R-:W-:Y:S02]  /*10460*/  MOV R0, UR61 ;  /* 0x0000003d00007c02 */ /* 0x008fe40008000f00 */
[----:B------:R-:W-:Y:S01]  /*10470*/  R2UR UR61, R73 ;  /* 0x00000000493d72ca */ /* 0x000fe200000e0000 */
[----:B------:R-:W-:Y:S01]  /*10480*/  IMAD.MOV.U32 R73, RZ, RZ, -0x7fffffe0 ;  /* 0x80000020ff497424 */ /* 0x000fe200078e00ff */
[----:B------:R-:W-:-:S02]  /*10490*/  R2UR UR44, R8 ;  /* 0x00000000082c72ca */ /* 0x000fc400000e0000 */
[C---:B------:R-:W-:Y:S02]  /*104a0*/  R2UR UR45, R9.reuse ;  /* 0x00000000092d72ca */ /* 0x040fe400000e0000 */
[----:B------:R-:W-:Y:S02]  /*104b0*/  R2UR UR48, R8 ;  /* 0x00000000083072ca */ /* 0x000fe400000e0000 */
[----:B------:R-:W-:Y:S01]  /*104c0*/  R2UR UR49, R9 ;  /* 0x00000000093172ca */ /* 0x000fe200000e0000 */
[----:B--2---:R-:W-:-:S04]  /*104d0*/  IMAD R150, R145, 0x6c0, R14 ;  /* 0x000006c091967824 */ /* 0x004fc800078e020e */
[C---:B------:R-:W-:Y:S02]  /*104e0*/  VIADD R20, R150.reuse, 0x40 ;  /* 0x0000004096147836 */ /* 0x040fe40000000000 */
[C---:B------:R-:W-:Y:S02]  /*104f0*/  VIADD R72, R150.reuse, 0x100 ;  /* 0x0000010096487836 */ /* 0x040fe40000000000 */
[----:B------:R-:W-:Y:S01]  /*10500*/  VIADD R14, R150, 0x80 ;  /* 0x00000080960e7836 */ /* 0x000fe20000000000 */
[----:B------:R-:W-:Y:S01]  /*10510*/  R2UR UR4, R20 ;  /* 0x00000000140472ca */ /* 0x000fe200000e0000 */
        /* <DEDUP_REMOVED lines=25> */
[----:B0-----:R-:W-:Y:S01]  /*106b0*/  MOV R74, UR6 ;  /* 0x00000006004a7c02 */ /* 0x001fe20008000f00 */
[----:B------:R-:W-:Y:S01]  /*106c0*/  UMOV UR6, UR10 ;  /* 0x0000000a00067c82 */ /* 0x000fe20008000000 */
[----:B------:R-:W-:Y:S01]  /*106d0*/  R2UR UR10, R14 ;  /* 0x000000000e0a72ca */ /* 0x000fe200000e0000 */
[C---:B------:R-:W-:Y:S01]  /*106e0*/  VIADD R14, R150.reuse, 0x42 ;  /* 0x00000042960e7836 */ /* 0x040fe20000000000 */
[----:B------:R-:W-:Y:S01]  /*106f0*/  MOV R80, UR6 ;  /* 0x0000000600507c02 */ /* 0x000fe20008000f00 */
[C---:B------:R-:W-:Y:S01]  /*10700*/  VIADD R152, R150.reuse, 0x402 ;  /* 0x0000040296987836 */ /* 0x040fe20000000000 */
[----:B------:R-:W-:-:S02]  /*10710*/  R2UR UR6, R150 ;  /* 0x00000000960672ca */ /* 0x000fc400000e0000 */
[----:B------:R-:W-:Y:S01]  /*10720*/  R2UR UR22, R14 ;  /* 0x000000000e1672ca */ /* 0x000fe200000e0000 */
[----:B------:R-:W-:Y:S01]  /*10730*/  VIADD R14, R150, 0x102 ;  /* 0x00000102960e7836 */ /* 0x000fe20000000000 */
[----:B------:R-:W-:Y:S01]  /*10740*/  R2UR UR20, R72 ;  /* 0x00000000481472ca */ /* 0x000fe200000e0000 */
[----:B------:R-:W-:Y:S01]  /*10750*/  VIADD R72, R150, 0x340 ;  /* 0x0000034096487836 */ /* 0x000fe20000000000 */
[----:B------:R-:W-:Y:S01]  /*10760*/  R2UR UR30, R82 ;  /* 0x00000000521e72ca */ /* 0x000fe200000e0000 */
[----:B------:R-:W-:Y:S01]  /*10770*/  VIADD R82, R150, 0x142 ;  /* 0x0000014296527836 */ /* 0x000fe20000000000 */
[----:B------:R-:W-:Y:S02]  /*10780*/  R2UR UR34, R14 ;  /* 0x000000000e2272ca */ /* 0x000fe400000e0000 */
[----:B------:R-:W-:Y:S02]  /*10790*/  IADD3 R14, R150, 0x1c2, RZ ;  /* 0x000001c2960e7810 */ /* 0x000fe40007ffe0ff */
[----:B------:R-:W-:Y:S01]  /*107a0*/  R2UR UR8, R72 ;  /* 0x00000000480872ca */ /* 0x000fe200000e0000 */
[----:B------:R-:W-:Y:S01]  /*107b0*/  HGMMA.64x16x16.F32 R136, gdesc[UR4], RZ, !UPT, gsb0 ;  /* 0x00200000048879f0 */ /* 0x000fe2000c0008ff */
[----:B------:R-:W-:Y:S01]  /*107c0*/  R2UR UR7, R21 ;  /* 0x00000000150772ca */ /* 0x000fe200000e0000 */
[----:B------:R-:W-:Y:S01]  /*107d0*/  IMAD.MOV.U32 R21, RZ, RZ, -0x7fffffe0 ;  /* 0x80000020ff157424 */ /* 0x000fe200078e00ff */
[----:B------:R-:W-:Y:S01]  /*107e0*/  R2UR UR6, R80 ;  /* 0x00000000500672ca */ /* 0x000fe200000e0000 */
[----:B------:R-:W-:Y:S01]  /*107f0*/  VIADD R72, R150, 0x3c0 ;  /* 0x000003c096487836 */ /* 0x000fe20000000000 */
[----:B------:R-:W-:-:S02]  /*10800*/  R2UR UR4, R2 ;  /* 0x00000000020472ca */ /* 0x000fc400000e0000 */
[----:B------:R-:W-:Y:S02]  /*10810*/  R2UR UR5, R3 ;  /* 0x00000000030572ca */ /* 0x000fe400000e0000 */
[----:B------:R-:W-:Y:S01]  /*10820*/  R2UR UR46, R14 ;  /* 0x000000000e2e72ca */ /* 0x000fe200000e0000 */
[----:B------:R-:W-:Y:S01]  /*10830*/  VIADD R14, R150, 0x240 ;  /* 0x00000240960e7836 */ /* 0x000fe20000000000 */
[----:B------:R-:W-:Y:S01]  /*10840*/  R2UR UR9, R21 ;  /* 0x00000000150972ca */ /* 0x000fe200000e0000 */
[----:B------:R-:W-:Y:S01]  /*10850*/  IMAD.U32 R154, RZ, RZ, UR8 ;  /* 0x00000008ff9a7e24 */ /* 0x000fe2000f8e00ff */
[----:B------:R-:W-:Y:S01]  /*10860*/  R2UR UR38, R82 ;  /* 0x00000000522672ca */ /* 0x000fe200000e0000 */
[----:B------:R-:W-:Y:S01]  /*10870*/  VIADD R82, R150, 0x202 ;  /* 0x0000020296527836 */ /* 0x000fe20000000000 */
[----:B------:R-:W-:Y:S01]  /*10880*/  R2UR UR32, R14 ;  /* 0x000000000e2072ca */ /* 0x000fe200000e0000 */
[----:B------:R-:W-:Y:S01]  /*10890*/  VIADD R14, R150, 0x300 ;  /* 0x00000300960e7836 */ /* 0x000fe20000000000 */
[----:B------:R-:W-:Y:S01]  /*108a0*/  R2UR UR16, R72 ;  /* 0x00000000481072ca */ /* 0x000fe200000e0000 */
[----:B------:R-:W-:Y:S01]  /*108b0*/  IMAD.MOV.U32 R21, RZ, RZ, -0x7fffffe0 ;  /* 0x80000020ff157424 */ /* 0x000fe200078e00ff */
[----:B------:R-:W-:Y:S01]  /*108c0*/  R2UR UR50, R82 ;  /* 0x00000000523272ca */ /* 0x000fe200000e0000 */
[----:B------:R-:W-:Y:S01]  /*108d0*/  VIADD R82, R150, 0x280 ;  /* 0x0000028096527836 */ /* 0x000fe20000000000 */
[----:B------:R-:W-:Y:S01]  /*108e0*/  R2UR UR28, R14 ;  /* 0x000000000e1c72ca */ /* 0x000fe200000e0000 */
[C---:B------:R-:W-:Y:S01]  /*108f0*/  VIADD R14, R150.reuse, 0x380 ;  /* 0x00000380960e7836 */ /* 0x040fe20000000000 */
[----:B------:R-:W-:Y:S01]  /*10900*/  R2UR UR37, R21 ;  /* 0x00000000152572ca */ /* 0x000fe200000e0000 */
[----:B------:R-:W-:Y:S01]  /*10910*/  VIADD R72, R150, 0x440 ;  /* 0x0000044096487836 */ /* 0x000fe20000000000 */
[----:B------:R-:W-:Y:S01]  /*10920*/  R2UR UR24, R82 ;  /* 0x00000000521872ca */ /* 0x000fe200000e0000 */
[----:B------:R-:W-:Y:S01]  /*10930*/  IMAD.MOV.U32 R21, RZ, RZ, -0x7fffffe0 ;  /* 0x80000020ff157424 */ /* 0x000fe200078e00ff */
[----:B------:R-:W-:-:S02]  /*10940*/  R2UR UR8, R14 ;  /* 0x000000000e0872ca */ /* 0x000fc400000e0000 */
[----:B------:R-:W-:Y:S01]  /*10950*/  R2UR UR12, R72 ;  /* 0x00000000480c72ca */ /* 0x000fe200000e0000 */
[----:B------:R-:W-:-:S05]  /*10960*/  VIADD R72, R150, 0x2c2 ;  /* 0x000002c296487836 */ /* 0x000fca0000000000 */
[----:B------:R-:W-:Y:S01]  /*10970*/  R2UR UR60, R72 ;  /* 0x00000000483c72ca */ /* 0x000fe200000e0000 */
[----:B------:R-:W-:Y:S01]  /*10980*/  IMAD.U32 R147, RZ, RZ, UR37 ;  /* 0x00000025ff937e24 */ /* 0x000fe2000f8e00ff */
[----:B------:R-:W-:Y:S01]  /*10990*/  R2UR UR37, R21 ;  /* 0x00000000152572ca */ /* 0x000fe200000e0000 */
[----:B------:R-:W-:Y:S01]  /*109a0*/  VIADD R72, R150, 0x342 ;  /* 0x0000034296487836 */ /* 0x000fe20000000000 */
[----:B------:R-:W-:Y:S01]  /*109b0*/  MOV R21, 0x80000020 ;  /* 0x8000002000157802 */ /* 0x000fe20000000f00 */
[----:B------:R-:W-:Y:S01]  /*109c0*/  IMAD.U32 R14, RZ, RZ, UR8 ;  /* 0x00000008ff0e7e24 */ /* 0x000fe2000f8e00ff */
[----:B------:R-:W-:Y:S01]  /*109d0*/  R2UR UR8, R20 ;  /* 0x00000000140872ca */ /* 0x000fe200000e0000 */
[----:B------:R-:W-:-:S05]  /*109e0*/  VIADD R20, R150, 0x242 ;  /* 0x0000024296147836 */ /* 0x000fca0000000000 */
[----:B------:R-:W-:Y:S01]  /*109f0*/  R2UR UR36, R20 ;  /* 0x00000000142472ca */ /* 0x000fe200000e0000 */
[----:B------:R-:W-:Y:S02]  /*10a00*/  VIADD R20, R150, 0x282 ;  /* 0x0000028296147836 */ /* 0x000fe40000000000 */
[----:B------:R-:W-:Y:S01]  /*10a10*/  IMAD.U32 R149, RZ, RZ, UR37 ;  /* 0x00000025ff957e24 */ /* 0x000fe2000f8e00ff */
[----:B------:R-:W-:Y:S01]  /*10a20*/  R2UR UR37, R9 ;  /* 0x00000000092572ca */ /* 0x000fe200000e0000 */
[----:B------:R-:W-:Y:S02]  /*10a30*/  WARPGROUP.DEPBAR.LE gsb0, 0x0 ;  /* 0x00008000000079c5 */ /* 0x000fe40000010000 */
[----:B------:R-:W-:-:S06]  /*10a40*/  WARPGROUP.ARRIVE ;  /* 0x00000000000079c5 */ /* 0x000fcc0000000000 */
[----:B------:R-:W-:Y:S01]  /*10a50*/  HGMMA.64x16x16.F32 R128, gdesc[UR52], RZ, !UPT, gsb0 ;  /* 0x00200000348079f0 */ /* 0x000fe2000c0008ff */
[----:B------:R-:W-:Y:S01]  /*10a60*/  R2UR UR55, R78 ;  /* 0x000000004e3772ca */ /* 0x000fe200000e0000 */
[----:B------:R-:W-:Y:S01]  /*10a70*/  IMAD.U32 R146, RZ, RZ, UR36 ;  /* 0x00000024ff927e24 */ /* 0x000fe2000f8e00ff */
[----:B------:R-:W-:Y:S02]  /*10a80*/  R2UR UR54, R79 ;  /* 0x000000004f3672ca */ /* 0x000fe400000e0000 */
[----:B------:R-:W-:Y:S02]  /*10a90*/  R2UR UR52, R2 ;  /* 0x00000000023472ca */ /* 0x000fe400000e0000 */
[----:B------:R-:W-:Y:S02]  /*10aa0*/  R2UR UR53, R3 ;  /* 0x00000000033572ca */ /* 0x000fe400000e0000 */
[----:B------:R-:W-:Y:S01]  /*10ab0*/  R2UR UR36, R20 ;  /* 0x00000000142472ca */ /* 0x000fe200000e0000 */
[----:B------:R-:W-:-:S12]  /*10ac0*/  VIADD R20, R150, 0x302 ;  /* 0x0000030296147836 */ /* 0x000fd80000000000 */
[----:B------:R-:W-:Y:S01]  /*10ad0*/  IMAD.U32 R148, RZ, RZ, UR36 ;  /* 0x00000024ff947e24 */ /* 0x000fe2000f8e00ff */
[----:B------:R-:W-:Y:S01]  /*10ae0*/  R2UR UR36, R8 ;  /* 0x00000000082472ca */ /* 0x000fe200000e0000 */
[----:B------:R-:W-:Y:S02]  /*10af0*/  WARPGROUP.DEPBAR.LE gsb0, 0x0 ;  /* 0x00008000000079c5 */ /* 0x000fe40000010000 */
[----:B------:R-:W-:-:S06]  /*10b00*/  WARPGROUP.ARRIVE ;  /* 0x00000000000079c5 */ /* 0x000fcc0000000000 */
[----:B------:R-:W-:Y:S01]  /*10b10*/  HGMMA.64x16x16.F32 R120, gdesc[UR56], RZ, !UPT, gsb0 ;  /* 0x00200000387879f0 */ /* 0x000fe2000c0008ff */
[----:B------:R-:W-:Y:S02]  /*10b20*/  R2UR UR59, R76 ;  /* 0x000000004c3b72ca */ /* 0x000fe400000e0000 */
[----:B------:R-:W-:Y:S02]  /*10b30*/  R2UR UR58, R77 ;  /* 0x000000004d3a72ca */ /* 0x000fe400000e0000 */
[----:B------:R-:W-:Y:S02]  /*10b40*/  R2UR UR56, R2 ;  /* 0x00000000023872ca */ /* 0x000fe400000e0000 */
[----:B------:R-:W-:Y:S01]  /*10b50*/  R2UR UR57, R3 ;  /* 0x00000000033972ca */ /* 0x000fe200000e0000 */
[----:B------:R-:W-:Y:S02]  /*10b60*/  WARPGROUP.DEPBAR.LE gsb0, 0x0 ;  /* 0x00008000000079c5 */ /* 0x000fe40000010000 */
[----:B------:R-:W-:-:S06]  /*10b70*/  WARPGROUP.ARRIVE ;  /* 0x00000000000079c5 */ /* 0x000fcc0000000000 */
[----:B------:R-:W-:Y:S01]  /*10b80*/  HGMMA.64x16x16.F32 R112, gdesc[UR4], RZ, !UPT, gsb0 ;  /* 0x00200000047079f0 */ /* 0x000fe2000c0008ff */
[----:B------:R-:W-:Y:S01]  /*10b90*/  R2UR UR7, R75 ;  /* 0x000000004b0772ca */ /* 0x000fe200000e0000 */
[----:B------:R-:W-:Y:S01]  /*10ba0*/  IMAD.MOV.U32 R75, RZ, RZ, -0x7fffffe0 ;  /* 0x80000020ff4b7424 */ /* 0x000fe200078e00ff */
[----:B------:R-:W-:Y:S01]  /*10bb0*/  R2UR UR6, R74 ;  /* 0x000000004a0672ca */ /* 0x000fe200000e0000 */
[----:B------:R-:W-:Y:S01]  /*10bc0*/  VIADD R74, R150, 0x382 ;  /* 0x00000382964a7836 */ /* 0x000fe20000000000 */
[----:B------:R-:W-:Y:S02]  /*10bd0*/  R2UR UR4, R2 ;  /* 0x00000000020472ca */ /* 0x000fe400000e0000 */
[----:B------:R-:W-:Y:S01]  /*10be0*/  R2UR UR5, R3 ;  /* 0x00000000030572ca */ /* 0x000fe200000e0000 */
[----:B------:R-:W-:Y:S02]  /*10bf0*/  WARPGROUP.DEPBAR.LE gsb0, 0x0 ;  /* 0x00008000000079c5 */ /* 0x000fe40000010000 */
[----:B------:R-:W-:-:S06]  /*10c00*/  WARPGROUP.ARRIVE ;  /* 0x00000000000079c5 */ /* 0x000fcc0000000000 */
[----:B------:R-:W-:Y:S01]  /*10c10*/  HGMMA.64x16x16.F32 R104, gdesc[UR52], RZ, !UPT, gsb0 ;  /* 0x00200000346879f0 */ /* 0x000fe2000c0008ff */
[----:B------:R-:W-:Y:S01]  /*10c20*/  UMOV UR54, UR12 ;  /* 0x0000000c00367c82 */ /* 0x000fe20008000000 */
[----:B------:R-:W-:Y:S01]  /*10c30*/  UMOV UR55, UR13 ;  /* 0x0000000d00377c82 */ /* 0x000fe20008000000 */
[----:B------:R-:W-:Y:S01]  /*10c40*/  R2UR UR12, R20 ;  /* 0x00000000140c72ca */ /* 0x000fe200000e0000 */
[----:B------:R-:W-:Y:S01]  /*10c50*/  UMOV UR52, UR16 ;  /* 0x0000001000347c82 */ /* 0x000fe20008000000 */
[----:B------:R-:W-:Y:S01]  /*10c60*/  R2UR UR13, R21 ;  /* 0x00000000150d72ca */ /* 0x000fe200000e0000 */
[----:B------:R-:W-:Y:S01]  /*10c70*/  UMOV UR53, UR17 ;  /* 0x0000001100357c82 */ /* 0x000fe20008000000 */
[C---:B------:R-:W-:Y:S02]  /*10c80*/  R2UR UR16, R8.reuse ;  /* 0x00000000081072ca */ /* 0x040fe400000e0000 */
[----:B------:R-:W-:Y:S02]  /*10c90*/  R2UR UR17, R9 ;  /* 0x00000000091172ca */ /* 0x000fe400000e0000 */
[----:B------:R-:W-:Y:S01]  /*10ca0*/  MOV R27, UR55 ;  /* 0x00000037001b7c02 */ /* 0x000fe20008000f00 */
[----:B------:R-:W-:Y:S01]  /*10cb0*/  UMOV UR55, UR25 ;  /* 0x0000001900377c82 */ /* 0x000fe20008000000 */
[----:B------:R-:W-:Y:S01]  /*10cc0*/  MOV R26, UR54 ;  /* 0x00000036001a7c02 */ /* 0x000fe20008000f00 */
[----:B------:R-:W-:Y:S01]  /*10cd0*/  UMOV UR54, UR24 ;  /* 0x0000001800367c82 */ /* 0x000fe20008000000 */
[----:B------:R-:W-:Y:S01]  /*10ce0*/  R2UR UR24, R8 ;  /* 0x00000000081872ca */ /* 0x000fe200000e0000 */
[----:B------:R-:W-:Y:S01]  /*10cf0*/  IMAD.U32 R20, RZ, RZ, UR12 ;  /* 0x0000000cff147e24 */ /* 0x000fe2000f8e00ff */
[----:B------:R-:W-:Y:S01]  /*10d00*/  R2UR UR12, R2 ;  /* 0x00000000020c72ca */ /* 0x000fe200000e0000 */
[----:B------:R-:W-:Y:S01]  /*10d10*/  IMAD.U32 R21, RZ, RZ, UR13 ;  /* 0x0000000dff157e24 */ /* 0x000fe2000f8e00ff */
[----:B------:R-:W-:-:S02]  /*10d20*/  R2UR UR13, R3 ;  /* 0x00000000030d72ca */ /* 0x000fc400000e0000 */
[----:B------:R-:W-:Y:S01]  /*10d30*/  R2UR UR25, R9 ;  /* 0x00000000091972ca */ /* 0x000fe200000e0000 */
[----:B------:R-:W-:Y:S02]  /*10d40*/  WARPGROUP.DEPBAR.LE gsb0, 0x0 ;  /* 0x00008000000079c5 */ /* 0x000fe40000010000 */
[----:B------:R-:W-:-:S06]  /*10d50*/  WARPGROUP.ARRIVE ;  /* 0x00000000000079c5 */ /* 0x000fcc0000000000 */
[----:B------:R-:W-:Y:S01]  /*10d60*/  HGMMA.64x16x16.F32 R96, gdesc[UR56], RZ, !UPT, gsb0 ;  /* 0x00200000386079f0 */ /* 0x000fe2000c0008ff */
[----:B------:R-:W-:Y:S01]  /*10d70*/  UMOV UR58, UR8 ;  /* 0x00000008003a7c82 */ /* 0x000fe20008000000 */
[----:B------:R-:W-:Y:S01]  /*10d80*/  UMOV UR59, UR9 ;  /* 0x00000009003b7c82 */ /* 0x000fe20008000000 */
[----:B------:R-:W-:Y:S02]  /*10d90*/  R2UR UR8, R2 ;  /* 0x00000000020872ca */ /* 0x000fe400000e0000 */
[----:B------:R-:W-:Y:S02]  /*10da0*/  R2UR UR9, R3 ;  /* 0x00000000030972ca */ /* 0x000fe400000e0000 */
[----:B------:R-:W-:Y:S01]  /*10db0*/  R2UR UR56, R72 ;  /* 0x00000000483872ca */ /* 0x000fe200000e0000 */
[----:B------:R-:W-:Y:S01]  /*10dc0*/  VIADD R72, R150, 0x3c2 ;  /* 0x000003c296487836 */ /* 0x000fe20000000000 */
[----:B------:R-:W-:Y:S01]  /*10dd0*/  R2UR UR57, R73 ;  /* 0x00000000493972ca */ /* 0x000fe200000e0000 */
[----:B------:R-:W-:Y:S01]  /*10de0*/  IMAD.MOV.U32 R73, RZ, RZ, -0x7fffffe0 ;  /* 0x80000020ff497424 */ /* 0x000fe200078e00ff */
[----:B------:R-:W-:-:S02]  /*10df0*/  WARPGROUP.DEPBAR.LE gsb0, 0x0 ;  /* 0x00008000000079c5 */ /* 0x000fc40000010000 */
[----:B------:R-:W-:-:S06]  /*10e00*/  WARPGROUP.ARRIVE ;  /* 0x00000000000079c5 */ /* 0x000fcc0000000000 */
[----:B------:R-:W-:Y:S01]  /*10e10*/  HGMMA.64x16x16.F32 R88, gdesc[UR4], RZ, !UPT, gsb0 ;  /* 0x00200000045879f0 */ /* 0x000fe2000c0008ff */
[----:B------:R-:W-:Y:S01]  /*10e20*/  R2UR UR6, R74 ;  /* 0x000000004a0672ca */ /* 0x000fe200000e0000 */
[----:B------:R-:W-:Y:S01]  /*10e30*/  UMOV UR4, UR20 ;  /* 0x0000001400047c82 */ /* 0x000fe20008000000 */
[----:B------:R-:W-:Y:S01]  /*10e40*/  R2UR UR7, R75 ;  /* 0x000000004b0772ca */ /* 0x000fe200000e0000 */
[----:B------:R-:W-:Y:S01]  /*10e50*/  UMOV UR5, UR21 ;  /* 0x0000001500057c82 */ /* 0x000fe20008000000 */
[----:B------:R-:W-:Y:S02]  /*10e60*/  R2UR UR20, R8 ;  /* 0x00000000081472ca */ /* 0x000fe400000e0000 */
[----:B------:R-:W-:-:S07]  /*10e70*/  R2UR UR21, R9 ;  /* 0x00000000091572ca */ /* 0x000fce00000e0000 */
[----:B------:R-:W-:Y:S01]  /*10e80*/  MOV R22, UR6 ;  /* 0x0000000600167c02 */ /* 0x000fe20008000f00 */
[----:B------:R-:W-:Y:S01]  /*10e90*/  UMOV UR6, UR32 ;  /* 0x0000002000067c82 */ /* 0x000fe20008000000 */
[----:B------:R-:W-:Y:S01]  /*10ea0*/  MOV R23, UR7 ;  /* 0x0000000700177c02 */ /* 0x000fe20008000f00 */
[----:B------:R-:W-:Y:S01]  /*10eb0*/  UMOV UR7, UR33 ;  /* 0x0000002100077c82 */ /* 0x000fe20008000000 */
[----:B------:R-:W-:Y:S02]  /*10ec0*/  R2UR UR32, R8 ;  /* 0x00000000082072ca */ /* 0x000fe400000e0000 */
[----:B------:R-:W-:Y:S01]  /*10ed0*/  R2UR UR33, R9 ;  /* 0x00000000092172ca */ /* 0x000fe200000e0000 */
[----:B------:R-:W-:Y:S02]  /*10ee0*/  WARPGROUP.DEPBAR.LE gsb0, 0x0 ;  /* 0x00008000000079c5 */ /* 0x000fe40000010000 */
[----:B------:R-:W-:-:S06]  /*10ef0*/  WARPGROUP.ARRIVE ;  /* 0x00000000000079c5 */ /* 0x000fcc0000000000 */
[----:B------:R-:W-:Y:S01]  /*10f00*/  HGMMA.64x16x16.F32 R80, gdesc[UR8], RZ, !UPT, gsb0 ;  /* 0x00200000085079f0 */ /* 0x000fe2000c0008ff */
[----:B------:R-:W-:Y:S02]  /*10f10*/  R2UR UR10, R72 ;  /* 0x00000000480a72ca */ /* 0x000fe400000e0000 */
[----:B------:R-:W-:Y:S02]  /*10f20*/  R2UR UR11, R73 ;  /* 0x00000000490b72ca */ /* 0x000fe400000e0000 */
        /* <DEDUP_REMOVED lines=11> */
[----:B------:R-:W-:Y:S01]  /*10fe0*/  R2UR UR14, R152 ;  /* 0x00000000980e72ca */ /* 0x000fe200000e0000 */
[----:B------:R-:W-:Y:S01]  /*10ff0*/  VIADD R152, R150, 0x442 ;  /* 0x0000044296987836 */ /* 0x000fe20000000000 */
[----:B------:R-:W-:Y:S01]  /*11000*/  R2UR UR15, R153 ;  /* 0x00000000990f72ca */ /* 0x000fe200000e0000 */
[----:B------:R-:W-:Y:S01]  /*11010*/  IMAD.MOV.U32 R153, RZ, RZ, -0x7fffffe0 ;  /* 0x80000020ff997424 */ /* 0x000fe200078e00ff */
[----:B------:R-:W-:Y:S02]  /*11020*/  WARPGROUP.DEPBAR.LE gsb0, 0x0 ;  /* 0x00008000000079c5 */ /* 0x000fe40000010000 */
[----:B------:R-:W-:-:S06]  /*11030*/  WARPGROUP.ARRIVE ;  /* 0x00000000000079c5 */ /* 0x000fcc0000000000 */
[----:B------:R-:W-:Y:S01]  /*11040*/  HGMMA.64x16x16.F32 R136, gdesc[UR16], R136, gsb0 ;  /* 0x00200000108879f0 */ /* 0x000fe20008000888 */
        /* <DEDUP_REMOVED lines=8> */
[----:B------:R-:W-:Y:S01]  /*110d0*/  IMAD.MOV.U32 R152, RZ, RZ, R0 ;  /* 0x000000ffff987224 */ /* 0x000fe200078e0000 */
        /* <DEDUP_REMOVED lines=31> */
[----:B------:R-:W-:Y:S01]  /*112d0*/  UMOV UR46, UR52 ;  /* 0x00000034002e7c82 */ /* 0x000fe20008000000 */
[----:B------:R-:W-:Y:S01]  /*112e0*/  UMOV UR47, UR53 ;  /* 0x00000035002f7c82 */ /* 0x000fe20008000000 */
[----:B------:R-:W-:Y:S02]  /*112f0*/  R2UR UR52, R12 ;  /* 0x000000000c3472ca */ /* 0x000fe400000e0000 */
[----:B------:R-:W-:Y:S01]  /*11300*/  R2UR UR53, R13 ;  /* 0x000000000d3572ca */ /* 0x000fe200000e0000 */
[----:B------:R-:W-:Y:S02]  /*11310*/  WARPGROUP.DEPBAR.LE gsb0, 0x0 ;  /* 0x00008000000079c5 */ /* 0x000fe40000010000 */
[----:B------:R-:W-:-:S06]  /*11320*/  WARPGROUP.ARRIVE ;  /* 0x00000000000079c5 */ /* 0x000fcc0000000000 */
[----:B------:R-:W-:Y:S01]  /*11330*/  HGMMA.64x16x16.F32 R72, gdesc[UR48], R72, gsb0 ;  /* 0x00200000304879f0 */ /* 0x000fe20008000848 */
[----:B------:R-:W-:Y:S02]  /*11340*/  R2UR UR4, R12 ;  /* 0x000000000c0472ca */ /* 0x000fe400000e0000 */
[----:B------:R-:W-:Y:S02]  /*11350*/  R2UR UR5, R13 ;  /* 0x000000000d0572ca */ /* 0x000fe400000e0000 */
[----:B------:R-:W-:Y:S01]  /*11360*/  R2UR UR50, R14 ;  /* 0x000000000e3272ca */ /* 0x000fe200000e0000 */
[----:B------:R-:W-:Y:S01]  /*11370*/  VIADD R14, R150, 0x4c0 ;  /* 0x000004c0960e7836 */ /* 0x000fe20000000000 */
[----:B------:R-:W-:Y:S01]  /*11380*/  R2UR UR51, R15 ;  /* 0x000000000f3372ca */ /* 0x000fe200000e0000 */
[----:B------:R-:W-:Y:S01]  /*11390*/  IMAD.MOV.U32 R15, RZ, RZ, -0x7fffffe0 ;  /* 0x80000020ff0f7424 */ /* 0x000fe200078e00ff */
[----:B------:R-:W-:Y:S02]  /*113a0*/  R2UR UR48, R12 ;  /* 0x000000000c3072ca */ /* 0x000fe400000e0000 */
[----:B------:R-:W-:-:S02]  /*113b0*/  R2UR UR49, R13 ;  /* 0x000000000d3172ca */ /* 0x000fc400000e0000 */
[----:B------:R-:W-:Y:S02]  /*113c0*/  R2UR UR44, R12 ;  /* 0x000000000c2c72ca */ /* 0x000fe400000e0000 */
[----:B------:R-:W-:Y:S02]  /*113d0*/  R2UR UR45, R13 ;  /* 0x000000000d2d72ca */ /* 0x000fe400000e0000 */
[----:B------:R-:W-:Y:S01]  /*113e0*/  R2UR UR26, R14 ;  /* 0x000000000e1a72ca */ /* 0x000fe200000e0000 */
[----:B------:R-:W-:Y:S01]  /*113f0*/  VIADD R14, R150, 0x500 ;  /* 0x00000500960e7836 */ /* 0x000fe20000000000 */
[----:B------:R-:W-:Y:S01]  /*11400*/  R2UR UR27, R15 ;  /* 0x000000000f1b72ca */ /* 0x000fe200000e0000 */
[----:B------:R-:W-:-:S03]  /*11410*/  IMAD.MOV.U32 R15, RZ, RZ, -0x7fffffe0 ;  /* 0x80000020ff0f7424 */ /* 0x000fc600078e00ff */
[----:B------:R-:W-:Y:S01]  /*11420*/  R2UR UR30, R14 ;  /* 0x000000000e1e72ca */ /* 0x000fe200000e0000 */
[----:B------:R-:W-:Y:S01]  /*11430*/  VIADD R14, R150, 0x540 ;  /* 0x00000540960e7836 */ /* 0x000fe20000000000 */
[----:B------:R-:W-:Y:S01]  /*11440*/  R2UR UR31, R15 ;  /* 0x000000000f1f72ca */ /* 0x000fe200000e0000 */
[----:B------:R-:W-:-:S03]  /*11450*/  IMAD.MOV.U32 R15, RZ, RZ, -0x7fffffe0 ;  /* 0x80000020ff0f7424 */ /* 0x000fc600078e00ff */
[----:B------:R-:W-:Y:S01]  /*11460*/  R2UR UR34, R14 ;  /* 0x000000000e2272ca */ /* 0x000fe200000e0000 */
[----:B------:R-:W-:Y:S01]  /*11470*/  VIADD R14, R150, 0x580 ;  /* 0x00000580960e7836 */ /* 0x000fe20000000000 */
[----:B------:R-:W-:Y:S01]  /*11480*/  R2UR UR35, R15 ;  /* 0x000000000f2372ca */ /* 0x000fe200000e0000 */
[----:B------:R-:W-:Y:S01]  /*11490*/  IMAD.MOV.U32 R15, RZ, RZ, -0x7fffffe0 ;  /* 0x80000020ff0f7424 */ /* 0x000fe200078e00ff */
[----:B------:R-:W-:Y:S02]  /*114a0*/  R2UR UR36, R10 ;  /* 0x000000000a2472ca */ /* 0x000fe400000e0000 */
[----:B------:R-:W-:Y:S01]  /*114b0*/  R2UR UR38, R14 ;  /* 0x000000000e2672ca */ /* 0x000fe200000e0000 */
[----:B------:R-:W-:Y:S01]  /*114c0*/  IMAD.MOV.U32 R14, RZ, RZ, R152 ;  /* 0x000000ffff0e7224 */ /* 0x000fe200078e0098 */
[----:B------:R-:W-:Y:S02]  /*114d0*/  R2UR UR39, R15 ;  /* 0x000000000f2772ca */ /* 0x000fe400000e0000 */
[----:B------:R-:W-:-:S02]  /*114e0*/  R2UR UR37, R11 ;  /* 0x000000000b2572ca */ /* 0x000fc400000e0000 */
[----:B------:R-:W-:Y:S02]  /*114f0*/  R2UR UR32, R10 ;  /* 0x000000000a2072ca */ /* 0x000fe400000e0000 */
[----:B------:R-:W-:Y:S02]  /*11500*/  MOV R153, UR34 ;  /* 0x0000002200997c02 */ /* 0x000fe40008000f00 */
[----:B------:R-:W-:Y:S02]  /*11510*/  MOV R154, UR35 ;  /* 0x00000023009a7c02 */ /* 0x000fe40008000f00 */
[----:B------:R-:W-:Y:S02]  /*11520*/  R2UR UR34, R148 ;  /* 0x00000000942272ca */ /* 0x000fe400000e0000 */
[----:B------:R-:W-:Y:S02]  /*11530*/  MOV R151, UR38 ;  /* 0x0000002600977c02 */ /* 0x000fe40008000f00 */
[----:B------:R-:W-:Y:S01]  /*11540*/  MOV R152, UR39 ;  /* 0x0000002700987c02 */ /* 0x000fe20008000f00 */
[----:B------:R-:W-:-:S02]  /*11550*/  WARPGROUP.DEPBAR.LE gsb0, 0x0 ;  /* 0x00008000000079c5 */ /* 0x000fc40000010000 */
[----:B------:R-:W-:Y:S01]  /*11560*/  WARPGROUP.ARRIVE ;  /* 0x00000000000079c5 */ /* 0x000fe20000000000 */
[----:B------:R-:W-:Y:S02]  /*11570*/  R2UR UR38, R146 ;  /* 0x00000000922672ca */ /* 0x000fe400000e0000 */
[----:B------:R-:W-:Y:S02]  /*11580*/  R2UR UR39, R147 ;  /* 0x00000000932772ca */ /* 0x000fe400000e0000 */
[----:B------:R-:W-:Y:S01]  /*11590*/  R2UR UR35, R149 ;  /* 0x00000000952372ca */ /* 0x000fe200000e0000 */
[----:B------:R-:W-:Y:S01]  /*115a0*/  HGMMA.64x16x16.F32 R136, gdesc[UR20], R136, gsb0 ;  /* 0x00200000148879f0 */ /* 0x000fe20008000888 */
[----:B------:R-:W-:Y:S01]  /*115b0*/  UMOV UR22, UR56 ;  /* 0x0000003800167c82 */ /* 0x000fe20008000000 */
[----:B------:R-:W-:Y:S01]  /*115c0*/  UMOV UR23, UR57 ;  /* 0x0000003900177c82 */ /* 0x000fe20008000000 */
[----:B------:R-:W-:Y:S02]  /*115d0*/  R2UR UR33, R11 ;  /* 0x000000000b2172ca */ /* 0x000fe400000e0000 */
[----:B------:R-:W-:-:S02]  /*115e0*/  R2UR UR28, R10 ;  /* 0x000000000a1c72ca */ /* 0x000fc400000e0000 */
[----:B------:R-:W-:Y:S02]  /*115f0*/  R2UR UR29, R11 ;  /* 0x000000000b1d72ca */ /* 0x000fe400000e0000 */
[----:B------:R-:W-:Y:S01]  /*11600*/  MOV R19, UR31 ;  /* 0x0000001f00137c02 */ /* 0x000fe20008000f00 */
[----:B------:R-:W-:Y:S01]  /*11610*/  UMOV UR31, UR61 ;  /* 0x0000003d001f7c82 */ /* 0x000fe20008000000 */
[----:B------:R-:W-:Y:S01]  /*11620*/  MOV R155, UR30 ;  /* 0x0000001e009b7c02 */ /* 0x000fe20008000f00 */
[----:B------:R-:W-:Y:S01]  /*11630*/  UMOV UR30, UR60 ;  /* 0x0000003c001e7c82 */ /* 0x000fe20008000000 */
[----:B------:R-:W-:Y:S02]  /*11640*/  MOV R18, UR27 ;  /* 0x0000001b00127c02 */ /* 0x000fe40008000f00 */
[----:B------:R-:W-:Y:S01]  /*11650*/  MOV R17, UR26 ;  /* 0x0000001a00117c02 */ /* 0x000fe20008000f00 */
[----:B------:R-:W-:Y:S02]  /*11660*/  WARPGROUP.DEPBAR.LE gsb0, 0x0 ;  /* 0x00008000000079c5 */ /* 0x000fe40000010000 */
[----:B------:R-:W-:Y:S01]  /*11670*/  WARPGROUP.ARRIVE ;  /* 0x00000000000079c5 */ /* 0x000fe20000000000 */
[----:B------:R-:W-:-:S02]  /*11680*/  R2UR UR56, R12 ;  /* 0x000000000c3872ca */ /* 0x000fc400000e0000 */
[----:B------:R-:W-:Y:S02]  /*11690*/  R2UR UR57, R13 ;  /* 0x000000000d3972ca */ /* 0x000fe400000e0000 */
[----:B------:R-:W-:Y:S01]  /*116a0*/  R2UR UR26, R20 ;  /* 0x00000000141a72ca */ /* 0x000fe200000e0000 */
[----:B------:R-:W-:Y:S01]  /*116b0*/  HGMMA.64x16x16.F32 R128, gdesc[UR52], R128, gsb0 ;  /* 0x00200000348079f0 */ /* 0x000fe20008000880 */
[----:B------:R-:W-:Y:S02]  /*116c0*/  R2UR UR27, R21 ;  /* 0x00000000151b72ca */ /* 0x000fe400000e0000 */
[C---:B------:R-:W-:Y:S02]  /*116d0*/  R2UR UR24, R10.reuse ;  /* 0x000000000a1872ca */ /* 0x040fe400000e0000 */
[----:B------:R-:W-:Y:S02]  /*116e0*/  R2UR UR25, R11 ;  /* 0x000000000b1972ca */ /* 0x000fe400000e0000 */
[----:B------:R-:W-:-:S02]  /*116f0*/  R2UR UR20, R10 ;  /* 0x000000000a1472ca */ /* 0x000fc400000e0000 */
[C---:B------:R-:W-:Y:S02]  /*11700*/  R2UR UR21, R11.reuse ;  /* 0x000000000b1572ca */ /* 0x040fe400000e0000 */
[C---:B------:R-:W-:Y:S02]  /*11710*/  R2UR UR12, R10.reuse ;  /* 0x000000000a0c72ca */ /* 0x040fe400000e0000 */
[C---:B------:R-:W-:Y:S02]  /*11720*/  R2UR UR13, R11.reuse ;  /* 0x000000000b0d72ca */ /* 0x040fe400000e0000 */
[----:B------:R-:W-:Y:S02]  /*11730*/  R2UR UR16, R10 ;  /* 0x000000000a1072ca */ /* 0x000fe400000e0000 */
[----:B------:R-:W-:Y:S01]  /*11740*/  R2UR UR17, R11 ;  /* 0x000000000b1172ca */ /* 0x000fe200000e0000 */
[----:B------:R-:W-:Y:S01]  /*11750*/  IMAD.MOV.U32 R15, RZ, RZ, -0x7fffffe0 ;  /* 0x80000020ff0f7424 */ /* 0x000fe200078e00ff */
[----:B------:R-:W-:-:S02]  /*11760*/  R2UR UR61, R14 ;  /* 0x000000000e3d72ca */ /* 0x000fc400000e0000 */
[----:B------:R-:W-:Y:S01]  /*11770*/  R2UR UR60, R28 ;  /* 0x000000001c3c72ca */ /* 0x000fe200000e0000 */
[----:B------:R-:W-:Y:S02]  /*11780*/  WARPGROUP.DEPBAR.LE gsb0, 0x0 ;  /* 0x00008000000079c5 */ /* 0x000fe40000010000 */
[----:B------:R-:W-:Y:S01]  /*11790*/  WARPGROUP.ARRIVE ;  /* 0x00000000000079c5 */ /* 0x000fe20000000000 */
[----:B------:R-:W-:Y:S02]  /*117a0*/  R2UR UR55, R27 ;  /* 0x000000001b3772ca */ /* 0x000fe400000e0000 */
[----:B------:R-:W-:Y:S02]  /*117b0*/  R2UR UR54, R26 ;  /* 0x000000001a3672ca */ /* 0x000fe400000e0000 */
[----:B------:R-:W-:Y:S01]  /*117c0*/  R2UR UR52, R12 ;  /* 0x000000000c3472ca */ /* 0x000fe200000e0000 */
[----:B------:R-:W-:Y:S01]  /*117d0*/  HGMMA.64x16x16.F32 R120, gdesc[UR40], R120, gsb0 ;  /* 0x00200000287879f0 */ /* 0x000fe20008000878 */
[----:B------:R-:W-:Y:S01]  /*117e0*/  R2UR UR53, R13 ;  /* 0x000000000d3572ca */ /* 0x000fe200000e0000 */
[----:B------:R-:W-:Y:S01]  /*117f0*/  VIADD R14, R150, 0x5c0 ;  /* 0x000005c0960e7836 */ /* 0x000fe20000000000 */
[----:B------:R0:W5:Y:S01]  /*11800*/  LDL.LU R28, [R1+0x11c] ;  /* 0x00011c00011c7983 */ /* 0x0001620000300800 */
[----:B------:R-:W-:-:S02]  /*11810*/  WARPGROUP.DEPBAR.LE gsb0, 0x0 ;  /* 0x00008000000079c5 */ /* 0x000fc40000010000 */
[----:B------:R-:W-:Y:S01]  /*11820*/  WARPGROUP.ARRIVE ;  /* 0x00000000000079c5 */ /* 0x000fe20000000000 */
[----:B------:R-:W-:Y:S01]  /*11830*/  R2UR UR42, R14 ;  /* 0x000000000e2a72ca */ /* 0x000fe200000e0000 */
[----:B------:R0:W5:Y:S04]  /*11840*/  LDL.LU R27, [R1+0x118] ;  /* 0x00011800011b7983 */ /* 0x0001680000300800 */
[----:B------:R-:W-:Y:S01]  /*11850*/  HGMMA.64x16x16.F32 R112, gdesc[UR8], R112, gsb0 ;  /* 0x00200000087079f0 */ /* 0x000fe20008000870 */
[----:B------:R-:W-:Y:S02]  /*11860*/  R2UR UR43, R15 ;  /* 0x000000000f2b72ca */ /* 0x000fe400000e0000 */
[----:B------:R-:W-:Y:S02]  /*11870*/  R2UR UR40, R6 ;  /* 0x00000000062872ca */ /* 0x000fe400000e0000 */
[----:B------:R-:W-:Y:S01]  /*11880*/  R2UR UR41, R7 ;  /* 0x00000000072972ca */ /* 0x000fe200000e0000 */
[----:B------:R-:W-:Y:S01]  /*11890*/  VIADD R14, R150, 0x600 ;  /* 0x00000600960e7836 */ /* 0x000fe20000000000 */
[----:B------:R0:W5:Y:S01]  /*118a0*/  LDL.LU R26, [R1+0x114] ;  /* 0x00011400011a7983 */ /* 0x0001620000300800 */
[----:B------:R-:W-:Y:S01]  /*118b0*/  R2UR UR11, R25 ;  /* 0x00000000190b72ca */ /* 0x000fe200000e0000 */
[----:B------:R-:W-:-:S02]  /*118c0*/  WARPGROUP.DEPBAR.LE gsb0, 0x0 ;  /* 0x00008000000079c5 */ /* 0x000fc40000010000 */
[----:B------:R-:W-:Y:S01]  /*118d0*/  WARPGROUP.ARRIVE ;  /* 0x00000000000079c5 */ /* 0x000fe20000000000 */
[----:B------:R-:W-:Y:S02]  /*118e0*/  R2UR UR10, R24 ;  /* 0x00000000180a72ca */ /* 0x000fe400000e0000 */
[----:B------:R-:W-:Y:S02]  /*118f0*/  R2UR UR8, R10 ;  /* 0x000000000a0872ca */ /* 0x000fe400000e0000 */
[----:B------:R-:W-:Y:S01]  /*11900*/  R2UR UR9, R11 ;  /* 0x000000000b0972ca */ /* 0x000fe200000e0000 */
[----:B------:R-:W-:Y:S01]  /*11910*/  HGMMA.64x16x16.F32 R104, gdesc[UR4], R104, gsb0 ;  /* 0x00200000046879f0 */ /* 0x000fe20008000868 */
[----:B------:R-:W-:Y:S01]  /*11920*/  IMAD.MOV.U32 R15, RZ, RZ, -0x7fffffe0 ;  /* 0x80000020ff0f7424 */ /* 0x000fe200078e00ff */
[----:B------:R0:W5:Y:S01]  /*11930*/  LDL.LU R25, [R1+0x110] ;  /* 0x0001100001197983 */ /* 0x0001620000300800 */
[----:B------:R-:W-:Y:S02]  /*11940*/  R2UR UR7, R23 ;  /* 0x00000000170772ca */ /* 0x000fe400000e0000 */
[----:B------:R-:W-:Y:S01]  /*11950*/  R2UR UR6, R22 ;  /* 0x00000000160672ca */ /* 0x000fe200000e0000 */
[----:B------:R0:W5:Y:S01]  /*11960*/  LDL.LU R24, [R1+0x10c] ;  /* 0x00010c0001187983 */ /* 0x0001620000300800 */
[----:B------:R-:W-:-:S02]  /*11970*/  R2UR UR4, R10 ;  /* 0x000000000a0472ca */ /* 0x000fc400000e0000 */
[----:B------:R-:W-:Y:S01]  /*11980*/  R2UR UR5, R11 ;  /* 0x000000000b0572ca */ /* 0x000fe200000e0000 */
[----:B------:R0:W5:Y:S04]  /*11990*/  LDL.LU R23, [R1+0x108] ;  /* 0x0001080001177983 */ /* 0x0001680000300800 */
[----:B------:R0:W5:Y:S01]  /*119a0*/  LDL.LU R22, [R1+0x104] ;  /* 0x0001040001167983 */ /* 0x0001620000300800 */
        /* <DEDUP_REMOVED lines=40> */
[----:B------:R-:W-:Y:S02]  /*11c30*/  R2UR UR22, R0 ;  /* 0x00000000001672ca */ /* 0x000fe400000e0000 */
[----:B------:R-:W-:Y:S02]  /*11c40*/  R2UR UR20, R6 ;  /* 0x00000000061472ca */ /* 0x000fe400000e0000 */
[----:B------:R-:W-:Y:S01]  /*11c50*/  R2UR UR21, R7 ;  /* 0x00000000071572ca */ /* 0x000fe200000e0000 */
[----:B------:R-:W-:Y:S02]  /*11c60*/  WARPGROUP.DEPBAR.LE gsb0, 0x0 ;  /* 0x00008000000079c5 */ /* 0x000fe40000010000 */
[----:B------:R-:W-:-:S10]  /*11c70*/  WARPGROUP.ARRIVE ;  /* 0x00000000000079c5 */ /* 0x000fd40000000000 */
        /* <DEDUP_REMOVED lines=9> */
[----:B------:R-:W-:Y:S01]  /*11d10*/  R2UR UR30, R155 ;  /* 0x000000009b1e72ca */ /* 0x000fe200000e0000 */
[----:B------:R0:W5:Y:S01]  /*11d20*/  LDL.LU R19, [R1+0x100] ;  /* 0x0001000001137983 */ /* 0x0001620000300800 */
[----:B------:R-:W-:Y:S02]  /*11d30*/  R2UR UR28, R6 ;  /* 0x00000000061c72ca */ /* 0x000fe400000e0000 */
[----:B------:R-:W-:Y:S01]  /*11d40*/  R2UR UR29, R7 ;  /* 0x00000000071d72ca */ /* 0x000fe200000e0000 */
[----:B------:R0:W5:Y:S01]  /*11d50*/  LDL.LU R18, [R1+0xfc] ;  /* 0x0000fc0001127983 */ /* 0x0001620000300800 */
[----:B------:R-:W-:Y:S02]  /*11d60*/  R2UR UR35, R154 ;  /* 0x000000009a2372ca */ /* 0x000fe400000e0000 */
[----:B------:R-:W-:Y:S01]  /*11d70*/  R2UR UR34, R153 ;  /* 0x00000000992272ca */ /* 0x000fe200000e0000 */
[----:B------:R0:W5:Y:S01]  /*11d80*/  LDL.LU R17, [R1+0xf8] ;  /* 0x0000f80001117983 */ /* 0x0001620000300800 */
[----:B------:R-:W-:-:S02]  /*11d90*/  R2UR UR32, R6 ;  /* 0x00000000062072ca */ /* 0x000fc400000e0000 */
[----:B------:R-:W-:Y:S01]  /*11da0*/  R2UR UR33, R7 ;  /* 0x00000000072172ca */ /* 0x000fe200000e0000 */
[----:B------:R0:W5:Y:S01]  /*11db0*/  LDL.LU R16, [R1+0xf4] ;  /* 0x0000f40001107983 */ /* 0x0001620000300800 */
[----:B------:R-:W-:Y:S02]  /*11dc0*/  R2UR UR39, R152 ;  /* 0x00000000982772ca */ /* 0x000fe400000e0000 */
[----:B------:R-:W-:Y:S01]  /*11dd0*/  R2UR UR38, R151 ;  /* 0x00000000972672ca */ /* 0x000fe200000e0000 */
[----:B------:R0:W5:Y:S01]  /*11de0*/  LDL.LU R0, [R1+0xf0] ;  /* 0x0000f00001007983 */ /* 0x0001620000300800 */
        /* <DEDUP_REMOVED lines=8> */
[----:B------:R-:W-:Y:S02]  /*11e70*/  WARPGROUP.DEPBAR.LE gsb0, 0x0 ;  /* 0x00008000000079c5 */ /* 0x000fe40000010000 */
[----:B------:R-:W-:-:S10]  /*11e80*/  WARPGROUP.ARRIVE ;  /* 0x00000000000079c5 */ /* 0x000fd40000000000 */
        /* <DEDUP_REMOVED lines=109> */
[----:B------:R-:W-:Y:S03]  /*12560*/  HGMMA.64x16x16.F32 R72, gdesc[UR32], R72, gsb0 ;  /* 0x00200000204879f0 */ /* 0x000fe60008000848 */
[----:B------:R-:W-:Y:S02]  /*12570*/  WARPGROUP.DEPBAR.LE gsb0, 0x0 ;  /* 0x00008000000079c5 */ /* 0x000fe40000010000 */
[----:B0-----:R-:W-:Y:S05]  /*12580*/  @P2 BRA `(.L_x_9877) ;  /* 0x00000000002c2947 */ /* 0x001fea0003800000 */
[----:B------:R-:W-:Y:S05]  /*12590*/  @!P0 BRA `(.L_x_9878) ;  /* 0x0000000000048947 */ /* 0x000fea0003800000 */
[----:B------:R-:W-:Y:S01]  /*125a0*/  BPT.TRAP 0x1 ;  /* 0x000000040000795c */ /* 0x000fe20000300000 */
.L_x_9878:
[----:B------:R-:W2:Y:S01]  /*125b0*/  LDL.LU R14, [R1] ;  /* 0x00000000010e7983 */ /* 0x000ea20000300800 */
[----:B-----5:R-:W-:Y:S01]  /*125c0*/  IMAD R15, R0, 0x8, R16 ;  /* 0x00000008000f7824 */ /* 0x020fe200078e0210 */
[----:B--2---:R-:W-:-:S04]  /*125d0*/  SHF.L.U32 R14, R14, 0x1f, RZ ;  /* 0x0000001f0e0e7819 */ /* 0x004fc800000006ff */
[----:B------:R0:W1:Y:S01]  /*125e0*/  SYNCS.PHASECHK.TRANS64.TRYWAIT P2, [R15+URZ+0x31c50], R14 ;  /* 0x031c500e0f0075a7 */ /* 0x000062000804017f */
[----:B------:R-:W-:Y:S05]  /*125f0*/  @!P0 BRA `(.L_x_9879) ;  /* 0x0000000000048947 */ /* 0x000fea0003800000 */
[----:B------:R-:W-:Y:S01]  /*12600*/  BPT.TRAP 0x1 ;  /* 0x000000040000795c */ /* 0x000fe20000300000 */
.L_x_9879:
[----:B-1----:R-:W-:Y:S05]  /*12610*/  @P2 BRA `(.L_x_9877) ;  /* 0x0000000000082947 */ /* 0x002fea0003800000 */
[----:B------:R-:W1:Y:S02]  /*12620*/  SYNCS.PHASECHK.TRANS64.TRYWAIT P2, [R15+URZ+0x31c50], R14 ;  /* 0x031c500e0f0075a7 */ /* 0x000e64000804017f */
[----:B-1----:R-:W-:Y:S05]  /*12630*/  @!P2 BRA `(.L_x_9880) ;  /* 0x000000e800dca947 */ /* 0x002fea0003800000 */
.L_x_9877:
[----:B------:R-:W-:Y:S05]  /*12640*/  WARPSYNC.ALL ;  /* 0x0000000000007948 */ /* 0x000fea0003800000 */
[----:B------:R-:W-:Y:S01]  /*12650*/  ULDC UR4, c[0x0][0x9d8] ;  /* 0x0002760000047ab9 */ /* 0x000fe20000000800 */
[----:B------:R-:W-:Y:S01]  /*12660*/  STL [R1+0xf8], R4 ;  /* 0x0000f80401007387 */ /* 0x000fe20000100800 */
[----:B------:R-:W-:Y:S01]  /*12670*/  FMUL.FTZ R155, R136, UR4 ;  /* 0x00000004889b7c20 */ /* 0x000fe20008410000 */
[----:B------:R-:W-:Y:S01]  /*12680*/  FMUL.FTZ R154, R137, UR4 ;  /* 0x00000004899a7c20 */ /* 0x000fe20008410000 */
[----:B------:R-:W-:Y:S01]  /*12690*/  FMUL.FTZ R146, R140, UR4 ;  /* 0x000000048c927c20 */ /* 0x000fe20008410000 */
[----:B------:R-:W-:Y:S01]  /*126a0*/  FMUL.FTZ R138, R138, UR4 ;  /* 0x000000048a8a7c20 */ /* 0x000fe20008410000 */
[----:B------:R-:W-:Y:S01]  /*126b0*/  FMUL.FTZ R141, R141, UR4 ;  /* 0x000000048d8d7c20 */ /* 0x000fe20008410000 */
[----:B------:R-:W-:Y:S01]  /*126c0*/  STL [R1+0xf4], R3 ;  /* 0x0000f40301007387 */ /* 0x000fe20000100800 */
[----:B------:R-:W0:Y:S01]  /*126d0*/  MUFU.TANH R155, R155 ;  /* 0x0000009b009b7308 */ /* 0x000e220000002400 */
[----:B------:R-:W-:Y:S01]  /*126e0*/  FMUL.FTZ R137, R129, UR4 ;  /* 0x0000000481897c20 */ /* 0x000fe20008410000 */
[----:B------:R-:W-:Y:S01]  /*126f0*/  FMUL.FTZ R136, R132, UR4 ;  /* 0x0000000484887c20 */ /* 0x000fe20008410000 */
[----:B------:R2:W-:Y:S01]  /*12700*/  STL [R1+0xf0], R2 ;  /* 0x0000f00201007387 */ /* 0x0005e20000100800 */
        /* <DEDUP_REMOVED lines=13> */
[----:B01----:R-:W-:Y:S01]  /*127e0*/  FMNMX.FTZ R14, R155, R157, !PT ;  /* 0x0000009d9b0e7209 */ /* 0x003fe20007810000 */
[----:B------:R-:W-:Y:S01]  /*127f0*/  FMUL.FTZ R100, R100, UR4 ;  /* 0x0000000464647c20 */ /* 0x000fe20008410000 */
[----:B------:R-:W-:Y:S01]  /*12800*/  FMUL.FTZ R101, R101, UR4 ;  /* 0x0000000465657c20 */ /* 0x000fe20008410000 */
[----:B------:R-:W-:Y:S01]  /*12810*/  FMUL.FTZ R113, R88, UR4 ;  /* 0x0000000458717c20 */ /* 0x000fe20008410000 */
[----:B------:R-:W-:Y:S01]  /*12820*/  FMUL.FTZ R116, R89, UR4 ;  /* 0x0000000459747c20 */ /* 0x000fe20008410000 */
[----:B------:R-:W-:Y:S01]  /*12830*/  FMUL.FTZ R92, R92, UR4 ;  /* 0x000000045c5c7c20 */ /* 0x000fe20008410000 */
[----:B------:R-:W-:Y:S01]  /*12840*/  FMUL.FTZ R140, R80, UR4 ;  /* 0x00000004508c7c20 */ /* 0x000fe20008410000 */
[----:B--2---:R0:W1:Y:S01]  /*12850*/  MUFU.TANH R2, R138 ;  /* 0x0000008a00027308 */ /* 0x0040620000002400 */
[----:B---3--:R-:W-:Y:S01]  /*12860*/  FMNMX.FTZ R14, R154, R14, !PT ;  /* 0x0000000e9a0e7209 */ /* 0x008fe20007810000 */
[----:B------:R-:W-:Y:S01]  /*12870*/  FMUL.FTZ R150, R81, UR4 ;  /* 0x0000000451967c20 */ /* 0x000fe20008410000 */
[----:B------:R-:W-:Y:S01]  /*12880*/  FMUL.FTZ R149, R84, UR4 ;  /* 0x0000000454957c20 */ /* 0x000fe20008410000 */
[----:B------:R-:W-:Y:S01]  /*12890*/  FMUL.FTZ R147, R85, UR4 ;  /* 0x0000000455937c20 */ /* 0x000fe20008410000 */
[----:B------:R-:W-:Y:S01]  /*128a0*/  FMUL.FTZ R148, R72, UR4 ;  /* 0x0000000448947c20 */ /* 0x000fe20008410000 */
[----:B------:R-:W-:Y:S01]  /*128b0*/  FMUL.FTZ R151, R73, UR4 ;  /* 0x0000000449977c20 */ /* 0x000fe20008410000 */
[----:B------:R-:W-:Y:S01]  /*128c0*/  FMUL.FTZ R152, R76, UR4 ;  /* 0x000000044c987c20 */ /* 0x000fe20008410000 */
[----:B------:R-:W2:Y:S01]  /*128d0*/  MUFU.TANH R141, R141 ;  /* 0x0000008d008d7308 */ /* 0x000ea20000002400 */
[----:B0-----:R-:W-:Y:S01]  /*128e0*/  FMUL.FTZ R138, R128, UR4 ;  /* 0x00000004808a7c20 */ /* 0x001fe20008410000 */
[----:B----4-:R-:W-:Y:S01]  /*128f0*/  FMNMX.FTZ R14, R146, R14, !PT ;  /* 0x0000000e920e7209 */ /* 0x010fe20007810000 */
        /* <DEDUP_REMOVED lines=9> */
[----:B------:R-:W-:Y:S01]  /*12990*/  ULDC UR5, c[0x0][0x988] ;  /* 0x0002620000057ab9 */ /* 0x000fe20000000800 */
[----:B------:R-:W-:Y:S01]  /*129a0*/  FMUL.FTZ R135, R135, UR4 ;  /* 0x0000000487877c20 */ /* 0x000fe20008410000 */
[----:B------:R-:W-:Y:S01]  /*129b0*/  FMUL.FTZ R127, R127, UR4 ;  /* 0x000000047f7f7c20 */ /* 0x000fe20008410000 */
[----:B-1----:R-:W-:Y:S01]  /*129c0*/  STL [R1+0x34], R2 ;  /* 0x0000340201007387 */ /* 0x002fe20000100800 */
        /* <DEDUP_REMOVED lines=13> */
[----:B------:R-:W-:-:S03]  /*12aa0*/  FMUL.FTZ R131, R131, UR4 ;  /* 0x0000000483837c20 */ /* 0x000fc60008410000 */
        /* <DEDUP_REMOVED lines=63> */
[----:B------:R2:W-:Y:S08]  /*12ea0*/  MUFU.TANH R84, R135 ;  /* 0x0000008700547308 */ /* 0x0005f00000002400 */
[----:B------:R3:W-:Y:S08]  /*12eb0*/  MUFU.TANH R72, R127 ;  /* 0x0000007f00487308 */ /* 0x0007f00000002400 */
[----:B------:R-:W4:Y:S01]  /*12ec0*/  MUFU.TANH R93, R126 ;  /* 0x0000007e005d7308 */ /* 0x000f220000002400 */
[----:B-1----:R-:W-:-:S07]  /*12ed0*/  FMNMX.FTZ R14, R14, R15, !PT ;  /* 0x0000000f0e0e7209 */ /* 0x002fce0007810000 */
[----:B------:R1:W4:Y:S01]  /*12ee0*/  MUFU.TANH R81, R123 ;  /* 0x0000007b00517308 */ /* 0x0003220000002400 */
[----:B------:R-:W0:Y:S01]  /*12ef0*/  SHFL.BFLY PT, R15, R14, 0x1, 0x1f ;  /* 0x0c201f000e0f7f89 */ /* 0x000e2200000e0000 */
[----:B--2---:R-:W-:-:S06]  /*12f00*/  IMAD.MOV.U32 R135, RZ, RZ, R80 ;  /* 0x000000ffff877224 */ /* 0x004fcc00078e0050 */
[----:B------:R2:W-:Y:S08]  /*12f10*/  MUFU.TANH R89, R115 ;  /* 0x0000007300597308 */ /* 0x0005f00000002400 */
[----:B------:R4:W4:Y:S08]  /*12f20*/  MUFU.TANH R85, R122 ;  /* 0x0000007a00557308 */ /* 0x0009300000002400 */
[----:B------:R-:W-:Y:S01]  /*12f30*/  MUFU.TANH R4, R139 ;  /* 0x0000008b00047308 */ /* 0x000fe20000002400 */
[----:B0-----:R-:W-:Y:S01]  /*12f40*/  FMNMX.FTZ R14, R14, R15, !PT ;  /* 0x0000000f0e0e7209 */ /* 0x001fe20007810000 */
[----:B------:R-:W-:-:S04]  /*12f50*/  IMAD.U32 R15, RZ, RZ, UR5 ;  /* 0x00000005ff0f7e24 */ /* 0x000fc8000f8e00ff */
[CC--:B------:R-:W-:Y:S01]  /*12f60*/  FMUL.FTZ R134, R14.reuse, R15.reuse ;  /* 0x0000000f0e867220 */ /* 0x0c0fe20000410000 */
[----:B------:R-:W-:Y:S01]  /*12f70*/  FADD.FTZ R133, -R14, R157 ;  /* 0x0000009d0e857221 */ /* 0x000fe20000010100 */
[----:B------:R-:W-:Y:S02]  /*12f80*/  MUFU.TANH R3, R142 ;  /* 0x0000008e00037308 */ /* 0x000fe40000002400 */
[-CC-:B------:R-:W-:Y:S01]  /*12f90*/  FFMA.FTZ R114, R155, R15.reuse, -R134.reuse ;  /* 0x0000000f9b727223 */ /* 0x180fe20000010886 */
[-CC-:B------:R-:W-:Y:S01]  /*12fa0*/  FFMA.FTZ R80, R105, R15.reuse, -R134.reuse ;  /* 0x0000000f69507223 */ /* 0x180fe20000010886 */
[----:B------:R-:W4:Y:S01]  /*12fb0*/  LDL.LU R155, [R1+0x38] ;  /* 0x00003800019b7983 */ /* 0x000f220000300800 */
[-C--:B---3--:R-:W-:Y:S01]  /*12fc0*/  FFMA.FTZ R127, R121, R15.reuse, -R134 ;  /* 0x0000000f797f7223 */ /* 0x088fe20000010886 */
[----:B------:R-:W-:Y:S02]  /*12fd0*/  IMAD.MOV.U32 R105, RZ, RZ, R88 ;  /* 0x000000ffff697224 */ /* 0x000fe400078e0058 */
[-CC-:B------:R-:W-:Y:S01]  /*12fe0*/  FFMA.FTZ R88, R108, R15.reuse, -R134.reuse ;  /* 0x0000000f6c587223 */ /* 0x180fe20000010886 */
[----:B------:R-:W3:Y:S01]  /*12ff0*/  LDL.LU R121, [R1+0x34] ;  /* 0x0000340001797983 */ /* 0x000ee20000300800 */
[-C--:B------:R-:W-:Y:S01]  /*13000*/  FMUL.FTZ R133, R133, R15.reuse ;  /* 0x0000000f85857220 */ /* 0x080fe20000410000 */
[-CC-:B-1----:R-:W-:Y:S01]  /*13010*/  FFMA.FTZ R123, R20, R15.reuse, -R134.reuse ;  /* 0x0000000f147b7223 */ /* 0x182fe20000010886 */
[-CC-:B------:R-:W-:Y:S01]  /*13020*/  FFMA.FTZ R73, R104, R15.reuse, -R134.reuse ;  /* 0x0000000f68497223 */ /* 0x180fe20000010886 */
[----:B------:R-:W3:Y:S01]  /*13030*/  LDL.LU R108, [R1+0x3c] ;  /* 0x00003c00016c7983 */ /* 0x000ee20000300800 */
[-CC-:B--2---:R-:W-:Y:S01]  /*13040*/  FFMA.FTZ R115, R154, R15.reuse, -R134.reuse ;  /* 0x0000000f9a737223 */ /* 0x184fe20000010886 */
[----:B------:R-:W-:Y:S01]  /*13050*/  MUFU.EX2 R20, R133 ;  /* 0x0000008500147308 */ /* 0x000fe20000000800 */
[----:B------:R-:W-:Y:S01]  /*13060*/  FFMA.FTZ R126, R120, R15, -R134 ;  /* 0x0000000f787e7223 */ /* 0x000fe20000010886 */
[----:B----4-:R-:W-:-:S02]  /*13070*/  IMAD.MOV.U32 R120, RZ, RZ, R93 ;  /* 0x000000ffff787224 */ /* 0x010fc400078e005d */
[----:B------:R-:W-:-:S04]  /*13080*/  FFMA.FTZ R93, R100, R15, -R134 ;  /* 0x0000000f645d7223 */ /* 0x000fc80000010886 */
[----:B------:R-:W-:Y:S01]  /*13090*/  MUFU.EX2 R104, R114 ;  /* 0x0000007200687308 */ /* 0x000fe20000000800 */
[----:B------:R-:W-:-:S07]  /*130a0*/  FFMA.FTZ R122, R141, R15, -R134 ;  /* 0x0000000f8d7a7223 */ /* 0x000fce0000010886 */
[----:B------:R0:W-:Y:S08]  /*130b0*/  MUFU.TANH R157, R118 ;  /* 0x00000076009d7308 */ /* 0x0001f00000002400 */
[----:B------:R1:W-:Y:S01]  /*130c0*/  MUFU.EX2 R100, R115 ;  /* 0x0000007300647308 */ /* 0x0003e20000000800 */
[-CC-:B0-----:R-:W-:Y:S01]  /*130d0*/  FFMA.FTZ R118, R146, R15.reuse, -R134.reuse ;  /* 0x0000000f92767223 */ /* 0x181fe20000010886 */
[----:B------:R-:W-:-:S06]  /*130e0*/  FFMA.FTZ R132, R138, R15, -R134 ;  /* 0x0000000f8a847223 */ /* 0x000fcc0000010886 */
[----:B------:R-:W-:Y:S01]  /*130f0*/  MUFU.TANH R2, R143 ;  /* 0x0000008f00027308 */ /* 0x000fe20000002400 */
[----:B-1----:R-:W-:-:S07]  /*13100*/  FMUL.FTZ R115, R106, UR4 ;  /* 0x000000046a737c20 */ /* 0x002fce0008410000 */
[----:B------:R-:W-:Y:S01]  /*13110*/  MUFU.EX2 R106, R118 ;  /* 0x00000076006a7308 */ /* 0x000fe20000000800 */
[----:B------:R-:W-:Y:S02]  /*13120*/  IMAD.MOV.U32 R138, RZ, RZ, R72 ;  /* 0x000000ffff8a7224 */ /* 0x000fe400078e0048 */
[----:B------:R-:W-:-:S05]  /*13130*/  FFMA.FTZ R72, R97, R15, -R134 ;  /* 0x0000000f61487223 */ /* 0x000fca0000010886 */
[----:B------:R-:W-:Y:S01]  /*13140*/  MUFU.EX2 R122, R122 ;  /* 0x0000007a007a7308 */ /* 0x000fe20000000800 */
[----:B------:R-:W-:-:S07]  /*13150*/  IMAD.MOV.U32 R154, RZ, RZ, R81 ;  /* 0x000000ffff9a7224 */ /* 0x000fce00078e0051 */
[----:B------:R0:W1:Y:S08]  /*13160*/  MUFU.TANH R139, R130 ;  /* 0x00000082008b7308 */ /* 0x0000700000002400 */
[----:B------:R2:W4:Y:S01]  /*13170*/  MUFU.TANH R143, R131 ;  /* 0x00000083008f7308 */ /* 0x0005220000002400 */
[-CC-:B------:R-:W-:Y:S01]  /*13180*/  FFMA.FTZ R77, R109, R15.reuse, -R134.reuse ;  /* 0x0000000f6d4d7223 */ /* 0x180fe20000010886 */
[----:B0-----:R-:W-:Y:S01]  /*13190*/  FFMA.FTZ R130, R136, R15, -R134 ;  /* 0x0000000f88827223 */ /* 0x001fe20000010886 */
[----:B------:R-:W-:Y:S01]  /*131a0*/  FMUL.FTZ R109, R103, UR4 ;  /* 0x00000004676d7c20 */ /* 0x000fe20008410000 */
[----:B------:R-:W-:-:S02]  /*131b0*/  IMAD.MOV.U32 R136, RZ, RZ, R84 ;  /* 0x000000ffff887224 */ /* 0x000fc400078e0054 */
[----:B------:R-:W-:Y:S02]  /*131c0*/  IMAD.MOV.U32 R103, RZ, RZ, R135 ;  /* 0x000000ffff677224 */ /* 0x000fe400078e0087 */
[----:B------:R-:W-:Y:S01]  /*131d0*/  FMUL.FTZ R114, R119, UR4 ;  /* 0x0000000477727c20 */ /* 0x000fe20008410000 */
[----:B------:R-:W-:Y:S01]  /*131e0*/  FMUL.FTZ R119, R98, UR4 ;  /* 0x0000000462777c20 */ /* 0x000fe20008410000 */
[-CC-:B--2---:R-:W-:Y:S01]  /*131f0*/  FFMA.FTZ R131, R137, R15.reuse, -R134.reuse ;  /* 0x0000000f89837223 */ /* 0x184fe20000010886 */
[----:B------:R-:W-:Y:S02]  /*13200*/  IMAD.MOV.U32 R137, RZ, RZ, R85 ;  /* 0x000000ffff897224 */ /* 0x000fe400078e0055 */
[-C--:B------:R-:W-:Y:S01]  /*13210*/  FFMA.FTZ R76, R21, R15.reuse, -R134 ;  /* 0x0000000f154c7223 */ /* 0x080fe20000010886 */
[----:B------:R-:W-:Y:S02]  /*13220*/  IMAD.MOV.U32 R98, RZ, RZ, R136 ;  /* 0x000000ffff627224 */ /* 0x000fe400078e0088 */
[----:B------:R-:W-:Y:S01]  /*13230*/  FFMA.FTZ R21, R101, R15, -R134 ;  /* 0x0000000f65157223 */ /* 0x000fe20000010886 */
[----:B------:R-:W-:-:S02]  /*13240*/  IMAD.MOV.U32 R101, RZ, RZ, R120 ;  /* 0x000000ffff657224 */ /* 0x000fc400078e0078 */
[----:B------:R-:W-:Y:S01]  /*13250*/  FMUL.FTZ R120, R99, UR4 ;  /* 0x0000000463787c20 */ /* 0x000fe20008410000 */
[----:B------:R-:W-:Y:S02]  /*13260*/  IMAD.MOV.U32 R99, RZ, RZ, R137 ;  /* 0x000000ffff637224 */ /* 0x000fe400078e0089 */
[--C-:B------:R-:W-:Y:S01]  /*13270*/  FFMA.FTZ R81, R112, R15, -R134.reuse ;  /* 0x0000000f70517223 */ /* 0x100fe20000010886 */
[----:B------:R-:W-:Y:S01]  /*13280*/  MOV R112, R89 ;  /* 0x0000005900707202 */ /* 0x000fe20000000f00 */
[-CC-:B------:R-:W-:Y:S01]  /*13290*/  FFMA.FTZ R89, R113, R15.reuse, -R134.reuse ;  /* 0x0000000f71597223 */ /* 0x180fe20000010886 */
[----:B------:R-:W0:Y:S01]  /*132a0*/  MUFU.TANH R114, R114 ;  /* 0x0000007200727308 */ /* 0x000e220000002400 */
[----:B------:R-:W-:Y:S02]  /*132b0*/  IMAD.MOV.U32 R113, RZ, RZ, R105 ;  /* 0x000000ffff717224 */ /* 0x000fe400078e0069 */
[-CC-:B------:R-:W-:Y:S01]  /*132c0*/  FFMA.FTZ R85, R116, R15.reuse, -R134.reuse ;  /* 0x0000000f74557223 */ /* 0x180fe20000010886 */
[----:B------:R-:W-:Y:S01]  /*132d0*/  FMUL.FTZ R116, R107, UR4 ;  /* 0x000000046b747c20 */ /* 0x000fe20008410000 */
[----:B------:R-:W-:Y:S01]  /*132e0*/  FFMA.FTZ R84, R117, R15, -R134 ;  /* 0x0000000f75547223 */ /* 0x000fe20000010886 */
[----:B------:R-:W-:-:S02]  /*132f0*/  FMUL.FTZ R117, R110, UR4 ;  /* 0x000000046e757c20 */ /* 0x000fc40008410000 */
[----:B------:R-:W2:Y:S01]  /*13300*/  MUFU.TANH R115, R115 ;  /* 0x0000007300737308 */ /* 0x000ea20000002400 */
[----:B------:R-:W-:-:S07]  /*13310*/  FMUL.FTZ R118, R111, UR4 ;  /* 0x000000046f767c20 */ /* 0x000fce0008410000 */
[----:B------:R-:W2:Y:S08]  /*13320*/  MUFU.TANH R116, R116 ;  /* 0x0000007400747308 */ /* 0x000eb00000002400 */
[----:B------:R-:W2:Y:S08]  /*13330*/  MUFU.TANH R117, R117 ;  /* 0x0000007500757308 */ /* 0x000eb00000002400 */
[----:B------:R-:W2:Y:S08]  /*13340*/  MUFU.TANH R118, R118 ;  /* 0x0000007600767308 */ /* 0x000eb00000002400 */
[----:B------:R-:W2:Y:S01]  /*13350*/  MUFU.TANH R119, R119 ;  /* 0x0000007700777308 */ /* 0x000ea20000002400 */
[----:B------:R-:W-:-:S07]  /*13360*/  FMUL.FTZ R110, R90, UR4 ;  /* 0x000000045a6e7c20 */ /* 0x000fce0008410000 */
[----:B------:R-:W2:Y:S01]  /*13370*/  MUFU.TANH R120, R120 ;  /* 0x0000007800787308 */ /* 0x000ea20000002400 */
[----:B------:R-:W-:Y:S01]  /*13380*/  FMUL.FTZ R111, R91, UR4 ;  /* 0x000000045b6f7c20 */ /* 0x000fe20008410000 */
[----:B------:R-:W-:-:S06]  /*13390*/  FMUL.FTZ R133, R94, UR4 ;  /* 0x000000045e857c20 */ /* 0x000fcc0008410000 */
[----:B------:R-:W-:Y:S01]  /*133a0*/  MUFU.TANH R109, R109 ;  /* 0x0000006d006d7308 */ /* 0x000fe20000002400 */
[-CC-:B------:R-:W-:Y:S01]  /*133b0*/  FFMA.FTZ R129, R129, R15.reuse, -R134.reuse ;  /* 0x0000000f81817223 */ /* 0x180fe20000010886 */
[-CC-:B------:R-:W-:Y:S01]  /*133c0*/  FFMA.FTZ R128, R128, R15.reuse, -R134.reuse ;  /* 0x0000000f80807223 */ /* 0x180fe20000010886 */
[----:B------:R-:W-:-:S05]  /*133d0*/  FFMA.FTZ R125, R125, R15, -R134 ;  /* 0x0000000f7d7d7223 */ /* 0x000fca0000010886 */
[----:B------:R-:W-:Y:S01]  /*133e0*/  MUFU.TANH R110, R110 ;  /* 0x0000006e006e7308 */ /* 0x000fe20000002400 */
[-CC-:B------:R-:W-:Y:S01]  /*133f0*/  FFMA.FTZ R124, R124, R15.reuse, -R134.reuse ;  /* 0x0000000f7c7c7223 */ /* 0x180fe20000010886 */
[-CC-:B------:R-:W-:Y:S01]  /*13400*/  FFMA.FTZ R96, R96, R15.reuse, -R134.reuse ;  /* 0x0000000f60607223 */ /* 0x180fe20000010886 */
[-CC-:B------:R-:W-:Y:S01]  /*13410*/  FFMA.FTZ R92, R92, R15.reuse, -R134.reuse ;  /* 0x0000000f5c5c7223 */ /* 0x180fe20000010886 */
[-CC-:B------:R-:W-:Y:S01]  /*13420*/  FFMA.FTZ R140, R140, R15.reuse, -R134.reuse ;  /* 0x0000000f8c8c7223 */ /* 0x180fe20000010886 */
[-CC-:B------:R-:W-:Y:S01]  /*13430*/  FFMA.FTZ R141, R150, R15.reuse, -R134.reuse ;  /* 0x0000000f968d7223 */ /* 0x180fe20000010886 */
[-CC-:B------:R-:W-:Y:S01]  /*13440*/  FFMA.FTZ R142, R149, R15.reuse, -R134.reuse ;  /* 0x0000000f958e7223 */ /* 0x180fe20000010886 */
[-CC-:B------:R-:W-:Y:S01]  /*13450*/  FFMA.FTZ R146, R147, R15.reuse, -R134.reuse ;  /* 0x0000000f93927223 */ /* 0x180fe20000010886 */
[----:B------:R-:W-:Y:S01]  /*13460*/  MUFU.TANH R111, R111 ;  /* 0x0000006f006f7308 */ /* 0x000fe20000002400 */
[-CC-:B------:R-:W-:Y:S01]  /*13470*/  FFMA.FTZ R148, R148, R15.reuse, -R134.reuse ;  /* 0x0000000f94947223 */ /* 0x180fe20000010886 */
[-CC-:B------:R-:W-:Y:S01]  /*13480*/  FFMA.FTZ R151, R151, R15.reuse, -R134.reuse ;  /* 0x0000000f97977223 */ /* 0x180fe20000010886 */
[-CC-:B------:R-:W-:Y:S01]  /*13490*/  FFMA.FTZ R152, R152, R15.reuse, -R134.reuse ;  /* 0x0000000f98987223 */ /* 0x180fe20000010886 */
[----:B------:R-:W-:Y:S01]  /*134a0*/  FFMA.FTZ R153, R153, R15, -R134 ;  /* 0x0000000f99997223 */ /* 0x000fe20000010886 */
[----:B------:R-:W-:Y:S01]  /*134b0*/  FMUL.FTZ R134, R95, UR4 ;  /* 0x000000045f867c20 */ /* 0x000fe20008410000 */
[----:B------:R-:W-:-:S02]  /*134c0*/  FMUL.FTZ R135, R82, UR4 ;  /* 0x0000000452877c20 */ /* 0x000fc40008410000 */
[----:B------:R-:W-:Y:S01]  /*134d0*/  MUFU.TANH R133, R133 ;  /* 0x0000008500857308 */ /* 0x000fe20000002400 */
[----:B------:R-:W-:Y:S01]  /*134e0*/  FMUL.FTZ R136, R83, UR4 ;  /* 0x0000000453887c20 */ /* 0x000fe20008410000 */
[----:B------:R-:W-:-:S06]  /*134f0*/  FMUL.FTZ R137, R86, UR4 ;  /* 0x0000000456897c20 */ /* 0x000fcc0008410000 */
[----:B------:R-:W-:Y:S01]  /*13500*/  MUFU.TANH R134, R134 ;  /* 0x0000008600867308 */ /* 0x000fe20000002400 */
[----:B-1----:R-:W-:-:S07]  /*13510*/  IMAD.MOV.U32 R91, RZ, RZ, R139 ;  /* 0x000000ffff5b7224 */ /* 0x002fce00078e008b */
[----:B------:R-:W-:Y:S01]  /*13520*/  MUFU.TANH R135, R135 ;  /* 0x0000008700877308 */ /* 0x000fe20000002400 */
[----:B----4-:R-:W-:Y:S02]  /*13530*/  IMAD.MOV.U32 R90, RZ, RZ, R143 ;  /* 0x000000ffff5a7224 */ /* 0x010fe400078e008f */
[----:B---3--:R-:W-:-:S04]  /*13540*/  FFMA.FTZ R97, R20, R108, R104 ;  /* 0x0000006c14617223 */ /* 0x008fc80000010068 */
[C---:B------:R-:W-:Y:S01]  /*13550*/  FADD.FTZ R97, R100.reuse, R97 ;  /* 0x0000006164617221 */ /* 0x040fe20000010000 */
[----:B------:R-:W-:-:S03]  /*13560*/  F2FP.F16.F32.PACK_AB R104, R100, R104 ;  /* 0x000000686468723e */ /* 0x000fc600000000ff */
[----:B------:R-:W-:Y:S01]  /*13570*/  FADD.FTZ R97, R106, R97 ;  /* 0x000000616a617221 */ /* 0x000fe20000010000 */
[----:B------:R-:W-:-:S03]  /*13580*/  IMAD.MOV.U32 R100, RZ, RZ, R154 ;  /* 0x000000ffff647224 */ /* 0x000fc600078e009a */
[----:B------:R-:W-:Y:S01]  /*13590*/  FADD.FTZ R154, R122, R97 ;  /* 0x000000617a9a7221 */ /* 0x000fe20000010000 */
        /* <DEDUP_REMOVED lines=11> */
[----:B------:R-:W-:-:S03]  /*13650*/  IMAD.MOV.U32 R102, RZ, RZ, R138 ;  /* 0x000000ffff667224 */ /* 0x000fc600078e008a */
[----:B------:R-:W-:-:S04]  /*13660*/  FMNMX.FTZ R97, R101, R97, !PT ;  /* 0x0000006165617209 */ /* 0x000fc80007810000 */
[----:B------:R-:W-:-:S04]  /*13670*/  FMNMX.FTZ R97, R102, R97, !PT ;  /* 0x0000006166617209 */ /* 0x000fc80007810000 */
[----:B------:R-:W-:-:S04]  /*13680*/  FMNMX.FTZ R97, R113, R97, !PT ;  /* 0x0000006171617209 */ /* 0x000fc80007810000 */
[----:B------:R-:W-:-:S04]  /*13690*/  FMNMX.FTZ R97, R112, R97, !PT ;  /* 0x0000006170617209 */ /* 0x000fc80007810000 */
[----:B------:R-:W-:-:S04]  /*136a0*/  FMNMX.FTZ R97, R157, R97, !PT ;  /* 0x000000619d617209 */ /* 0x000fc80007810000 */
[----:B0-----:R-:W-:-:S04]  /*136b0*/  FMNMX.FTZ R97, R114, R97, !PT ;  /* 0x0000006172617209 */ /* 0x001fc80007810000 */
[----:B--2---:R-:W-:Y:S01]  /*136c0*/  FMNMX.FTZ R97, R115, R97, !PT ;  /* 0x0000006173617209 */ /* 0x004fe20007810000 */
[----:B------:R-:W0:Y:S03]  /*136d0*/  MUFU.TANH R108, R108 ;  /* 0x0000006c006c7308 */ /* 0x000e260000002400 */
[----:B------:R-:W-:-:S04]  /*136e0*/  FMNMX.FTZ R97, R116, R97, !PT ;  /* 0x0000006174617209 */ /* 0x000fc80007810000 */
[----:B------:R-:W-:-:S04]  /*136f0*/  FMNMX.FTZ R97, R117, R97, !PT ;  /* 0x0000006175617209 */ /* 0x000fc80007810000 */
[----:B------:R-:W-:-:S04]  /*13700*/  FMNMX.FTZ R97, R118, R97, !PT ;  /* 0x0000006176617209 */ /* 0x000fc80007810000 */
[----:B------:R-:W-:-:S04]  /*13710*/  FMNMX.FTZ R97, R119, R97, !PT ;  /* 0x0000006177617209 */ /* 0x000fc80007810000 */
[----:B------:R-:W-:-:S04]  /*13720*/  FMNMX.FTZ R97, R120, R97, !PT ;  /* 0x0000006178617209 */ /* 0x000fc80007810000 */
[----:B0-----:R-:W-:-:S04]  /*13730*/  FMNMX.FTZ R97, R108, R97, !PT ;  /* 0x000000616c617209 */ /* 0x001fc80007810000 */
[----:B------:R-:W-:Y:S01]  /*13740*/  FMNMX.FTZ R97, R109, R97, !PT ;  /* 0x000000616d617209 */ /* 0x000fe20007810000 */
[----:B------:R-:W0:Y:S03]  /*13750*/  MUFU.TANH R136, R136 ;  /* 0x0000008800887308 */ /* 0x000e260000002400 */
[----:B------:R-:W-:Y:S01]  /*13760*/  FMNMX.FTZ R97, R110, R97, !PT ;  /* 0x000000616e617209 */ /* 0x000fe20007810000 */
[----:B------:R-:W-:-:S03]  /*13770*/  FMUL.FTZ R139, R87, UR4 ;  /* 0x00000004578b7c20 */ /* 0x000fc60008410000 */
[----:B------:R-:W-:Y:S01]  /*13780*/  FMNMX.FTZ R97, R111, R97, !PT ;  /* 0x000000616f617209 */ /* 0x000fe20007810000 */
[----:B------:R-:W1:Y:S01]  /*13790*/  MUFU.TANH R137, R137 ;  /* 0x0000008900897308 */ /* 0x000e620000002400 */
[----:B------:R-:W-:Y:S02]  /*137a0*/  FMUL.FTZ R143, R74, UR4 ;  /* 0x000000044a8f7c20 */ /* 0x000fe40008410000 */
[----:B------:R-:W-:Y:S01]  /*137b0*/  FMNMX.FTZ R97, R133, R97, !PT ;  /* 0x0000006185617209 */ /* 0x000fe20007810000 */
[----:B------:R-:W-:-:S03]  /*137c0*/  FMUL.FTZ R147, R75, UR4 ;  /* 0x000000044b937c20 */ /* 0x000fc60008410000 */
[----:B------:R-:W-:Y:S01]  /*137d0*/  FMNMX.FTZ R97, R134, R97, !PT ;  /* 0x0000006186617209 */ /* 0x000fe20007810000 */
[----:B------:R-:W2:Y:S01]  /*137e0*/  MUFU.TANH R139, R139 ;  /* 0x0000008b008b7308 */ /* 0x000ea20000002400 */
[----:B------:R-:W-:Y:S02]  /*137f0*/  FMUL.FTZ R149, R78, UR4 ;  /* 0x000000044e957c20 */ /* 0x000fe40008410000 */
[----:B------:R-:W-:-:S05]  /*13800*/  FMNMX.FTZ R97, R135, R97, !PT ;  /* 0x0000006187617209 */ /* 0x000fca0007810000 */
[----:B------:R-:W3:Y:S01]  /*13810*/  MUFU.TANH R143, R143 ;  /* 0x0000008f008f7308 */ /* 0x000ee20000002400 */
[----:B0-----:R-:W-:Y:S01]  /*13820*/  FMNMX.FTZ R97, R136, R97, !PT ;  /* 0x0000006188617209 */ /* 0x001fe20007810000 */
[----:B------:R-:W-:-:S06]  /*13830*/  FMUL.FTZ R150, R79, UR4 ;  /* 0x000000044f967c20 */ /* 0x000fcc0008410000 */
[----:B------:R-:W0:Y:S01]  /*13840*/  MUFU.TANH R147, R147 ;  /* 0x0000009300937308 */ /* 0x000e220000002400 */
[----:B-1----:R-:W-:-:S07]  /*13850*/  FMNMX.FTZ R97, R137, R97, !PT ;  /* 0x0000006189617209 */ /* 0x002fce0007810000 */
[----:B------:R-:W1:Y:S01]  /*13860*/  MUFU.TANH R149, R149 ;  /* 0x0000009500957308 */ /* 0x000e620000002400 */
[----:B--2---:R-:W-:-:S07]  /*13870*/  FMNMX.FTZ R97, R139, R97, !PT ;  /* 0x000000618b617209 */ /* 0x004fce0007810000 */
[----:B------:R-:W2:Y:S01]  /*13880*/  MUFU.TANH R150, R150 ;  /* 0x0000009600967308 */ /* 0x000ea20000002400 */
[----:B---3--:R-:W-:-:S04]  /*13890*/  FMNMX.FTZ R97, R143, R97, !PT ;  /* 0x000000618f617209 */ /* 0x008fc80007810000 */
[----:B0-----:R-:W-:-:S04]  /*138a0*/  FMNMX.FTZ R97, R147, R97, !PT ;  /* 0x0000006193617209 */ /* 0x001fc80007810000 */
[----:B-1----:R-:W-:-:S04]  /*138b0*/  FMNMX.FTZ R74, R149, R97, !PT ;  /* 0x00000061954a7209 */ /* 0x002fc80007810000 */
[----:B--2---:R-:W-:-:S05]  /*138c0*/  FMNMX.FTZ R74, R150, R74, !PT ;  /* 0x0000004a964a7209 */ /* 0x004fca0007810000 */
[----:B------:R-:W0:Y:S02]  /*138d0*/  SHFL.BFLY PT, R75, R74, 0x2, 0x1f ;  /* 0x0c401f004a4b7f89 */ /* 0x000e2400000e0000 */
[----:B0-----:R-:W-:-:S05]  /*138e0*/  FMNMX.FTZ R74, R74, R75, !PT ;  /* 0x0000004b4a4a7209 */ /* 0x001fca0007810000 */
[----:B------:R-:W0:Y:S01]  /*138f0*/  SHFL.BFLY PT, R75, R74, 0x1, 0x1f ;  /* 0x0c201f004a4b7f89 */ /* 0x000e2200000e0000 */
[----:B------:R-:W-:Y:S02]  /*13900*/  F2FP.F16.F32.PACK_AB R106, R122, R106 ;  /* 0x0000006a7a6a723e */ /* 0x000fe400000000ff */
[----:B0-----:R-:W-:-:S05]  /*13910*/  FMNMX.FTZ R74, R74, R75, !PT ;  /* 0x0000004b4a4a7209 */ /* 0x001fca0007810000 */
[----:B------:R-:W-:-:S04]  /*13920*/  FMUL.FTZ R138, R74, R15 ;  /* 0x0000000f4a8a7220 */ /* 0x000fc80000410000 */
[-CC-:B------:R-:W-:Y:S01]  /*13930*/  FFMA.FTZ R105, R121, R15.reuse, -R138.reuse ;  /* 0x0000000f79697223 */ /* 0x180fe2000001088a */
[-CC-:B------:R-:W-:Y:S01]  /*13940*/  FFMA.FTZ R107, R4, R15.reuse, -R138.reuse ;  /* 0x0000000f046b7223 */ /* 0x180fe2000001088a */
[-CC-:B------:R-:W-:Y:S01]  /*13950*/  FFMA.FTZ R121, R3, R15.reuse, -R138.reuse ;  /* 0x0000000f03797223 */ /* 0x180fe2000001088a */
[----:B------:R1:W5:Y:S01]  /*13960*/  LDL.LU R4, [R1+0xf8] ;  /* 0x0000f80001047983 */ /* 0x0003620000300800 */
[-CC-:B------:R-:W-:Y:S01]  /*13970*/  FFMA.FTZ R122, R2, R15.reuse, -R138.reuse ;  /* 0x0000000f027a7223 */ /* 0x180fe2000001088a */
[-CC-:B------:R-:W-:Y:S02]  /*13980*/  FFMA.FTZ R82, R133, R15.reuse, -R138.reuse ;  /* 0x0000000f85527223 */ /* 0x180fe4000001088a */
[----:B------:R1:W5:Y:S04]  /*13990*/  LDL.LU R3, [R1+0xf4] ;  /* 0x0000f40001037983 */ /* 0x0003680000300800 */
[----:B------:R1:W5:Y:S04]  /*139a0*/  LDL.LU R2, [R1+0xf0] ;  /* 0x0000f00001027983 */ /* 0x0003680000300800 */
[----:B------:R-:W2:Y:S01]  /*139b0*/  LDL R133, [R1+0x84] ;  /* 0x0000840001857983 */ /* 0x000ea20000100800 */
[-CC-:B------:R-:W-:Y:S01]  /*139c0*/  FFMA.FTZ R95, R90, R15.reuse, -R138.reuse ;  /* 0x0000000f5a5f7223 */ /* 0x180fe2000001088a */
[----:B------:R-:W-:Y:S01]  /*139d0*/  FFMA.FTZ R90, R108, R15, -R138 ;  /* 0x0000000f6c5a7223 */ /* 0x000fe2000001088a */
[----:B-----5:R-:W-:-:S05]  /*139e0*/  VIADD R108, R16, 0x200 ;  /* 0x00000200106c7836 */ /* 0x020fca0000000000 */
[----:B------:R-:W-:-:S04]  /*139f0*/  SHF.R.U32.HI R108, RZ, 0x4, R108 ;  /* 0x00000004ff6c7819 */ /* 0x000fc8000001166c */
[----:B------:R-:W-:-:S04]  /*13a00*/  LOP3.LUT R108, R108, 0x3fff, RZ, 0xc0, !PT ;  /* 0x00003fff6c6c7812 */ /* 0x000fc800078ec0ff */
[----:B------:R-:W-:Y:S01]  /*13a10*/  LOP3.LUT R108, R108, 0x2400000, RZ, 0xfc, !PT ;  /* 0x024000006c6c7812 */ /* 0x000fe200078efcff */
[----:B------:R-:W-:-:S04]  /*13a20*/  FFMA.FTZ R87, R110, R15, -R138 ;  /* 0x0000000f6e577223 */ /* 0x000fc8000001088a */
[----:B------:R-:W-:-:S04]  /*13a30*/  IMAD R108, R0, 0x6c0, R108 ;  /* 0x000006c0006c7824 */ /* 0x000fc800078e026c */
[----:B------:R-:W-:-:S05]  /*13a40*/  VIADD R110, R108, 0x40 ;  /* 0x000000406c6e7836 */ /* 0x000fca0000000000 */
[----:B------:R-:W-:Y:S01]  /*13a50*/  R2UR UR10, R110 ;  /* 0x000000006e0a72ca */ /* 0x000fe200000e0000 */
        /* <DEDUP_REMOVED lines=8> */
[C---:B------:R-:W-:Y:S02]  /*13ae0*/  VIADD R110, R108.reuse, 0x180 ;  /* 0x000001806c6e7836 */ /* 0x040fe40000000000 */
[-CC-:B------:R-:W-:Y:S01]  /*13af0*/  FFMA.FTZ R94, R91, R15.reuse, -R138.reuse ;  /* 0x0000000f5b5e7223 */ /* 0x180fe2000001088a */
[----:B------:R-:W-:Y:S01]  /*13b00*/  FFMA.FTZ R91, R109, R15, -R138 ;  /* 0x0000000f6d5b7223 */ /* 0x000fe2000001088a */
[----:B------:R-:W-:Y:S01]  /*13b10*/  IMAD.MOV.U32 R109, RZ, RZ, -0x7fffffe0 ;  /* 0x80000020ff6d7424 */ /* 0x000fe200078e00ff */
[----:B------:R-:W-:Y:S02]  /*13b20*/  R2UR UR6, R108 ;  /* 0x000000006c0672ca */ /* 0x000fe400000e0000 */
[----:B------:R-:W-:Y:S01]  /*13b30*/  R2UR UR30, R110 ;  /* 0x000000006e1e72ca */ /* 0x000fe200000e0000 */
[C---:B------:R-:W-:Y:S02]  /*13b40*/  VIADD R110, R108.reuse, 0x1c0 ;  /* 0x000001c06c6e7836 */ /* 0x040fe40000000000 */
[----:B------:R-:W-:Y:S01]  /*13b50*/  VIADD R108, R108, 0x200 ;  /* 0x000002006c6c7836 */ /* 0x000fe20000000000 */
[----:B------:R-:W-:-:S02]  /*13b60*/  R2UR UR7, R109 ;  /* 0x000000006d0772ca */ /* 0x000fc400000e0000 */
[----:B------:R-:W-:Y:S01]  /*13b70*/  R2UR UR39, R109 ;  /* 0x000000006d2772ca */ /* 0x000fe200000e0000 */
[----:B------:R-:W-:Y:S01]  /*13b80*/  IMAD.MOV.U32 R109, RZ, RZ, -0x3ffffff0 ;  /* 0xc0000010ff6d7424 */ /* 0x000fe200078e00ff */
[----:B------:R-:W-:-:S04]  /*13b90*/  R2UR UR38, R108 ;  /* 0x000000006c2672ca */ /* 0x000fc800000e0000 */
[----:B------:R-:W-:Y:S01]  /*13ba0*/  R2UR UR5, R109 ;  /* 0x000000006d0572ca */ /* 0x000fe200000e0000 */
[----:B------:R-:W-:Y:S01]  /*13bb0*/  WARPGROUP.ARRIVE ;  /* 0x00000000000079c5 */ /* 0x000fe20000000000 */
[----:B------:R-:W-:Y:S01]  /*13bc0*/  FFMA.FTZ R79, R111, R15, -R138 ;  /* 0x0000000f6f4f7223 */ /* 0x000fe2000001088a */
[----:B------:R-:W-:Y:S01]  /*13bd0*/  IMAD.MOV.U32 R111, RZ, RZ, -0x7fffffe0 ;  /* 0x80000020ff6f7424 */ /* 0x000fe200078e00ff */
[----:B------:R-:W-:-:S04]  /*13be0*/  R2UR UR34, R110 ;  /* 0x000000006e2272ca */ /* 0x000fc800000e0000 */
[C---:B------:R-:W-:Y:S02]  /*13bf0*/  R2UR UR11, R111.reuse ;  /* 0x000000006f0b72ca */ /* 0x040fe400000e0000 */
[C---:B------:R-:W-:Y:S02]  /*13c00*/  R2UR UR15, R111.reuse ;  /* 0x000000006f0f72ca */ /* 0x040fe400000e0000 */
[C---:B------:R-:W-:Y:S02]  /*13c10*/  R2UR UR19, R111.reuse ;  /* 0x000000006f1372ca */ /* 0x040fe400000e0000 */
[C---:B------:R-:W-:Y:S02]  /*13c20*/  R2UR UR23, R111.reuse ;  /* 0x000000006f1772ca */ /* 0x040fe400000e0000 */
[C---:B------:R-:W-:Y:S02]  /*13c30*/  R2UR UR27, R111.reuse ;  /* 0x000000006f1b72ca */ /* 0x040fe400000e0000 */
[----:B------:R-:W-:-:S02]  /*13c40*/  R2UR UR31, R111 ;  /* 0x000000006f1f72ca */ /* 0x000fc400000e0000 */
[----:B------:R-:W-:Y:S01]  /*13c50*/  R2UR UR35, R111 ;  /* 0x000000006f2372ca */ /* 0x000fe200000e0000 */
[----:B------:R-:W-:-:S05]  /*13c60*/  IMAD.MOV.U32 R111, RZ, RZ, -0x3ffffff0 ;  /* 0xc0000010ff6f7424 */ /* 0x000fca00078e00ff */
[----:B------:R-:W-:Y:S01]  /*13c70*/  R2UR UR9, R111 ;  /* 0x000000006f0972ca */ /* 0x000fe200000e0000 */
[----:B------:R-:W-:Y:S01]  /*13c80*/  IMAD.MOV.U32 R111, RZ, RZ, -0x3ffffff0 ;  /* 0xc0000010ff6f7424 */ /* 0x000fe200078e00ff */
[----:B--2---:R-:W-:-:S04]  /*13c90*/  LOP3.LUT R108, R133, 0x10000, RZ, 0xfc, !PT ;  /* 0x00010000856c7812 */ /* 0x004fc800078efcff */
[----:B------:R-:W-:Y:S01]  /*13ca0*/  R2UR UR13, R111 ;  /* 0x000000006f0d72ca */ /* 0x000fe200000e0000 */
[----:B------:R-:W2:Y:S01]  /*13cb0*/  LDL.LU R133, [R1+0x44] ;  /* 0x0000440001857983 */ /* 0x000ea20000300800 */
[----:B------:R-:W-:-:S13]  /*13cc0*/  R2UR UR4, R108 ;  /* 0x000000006c0472ca */ /* 0x000fda00000e0000 */
[----:B------:R-:W-:Y:S01]  /*13cd0*/  HGMMA.64x96x16.F32 R24, gdesc[UR4].tnspB, R24, gsb0 ;  /* 0x41600000041879f0 */ /* 0x000fe20008000818 */
[----:B------:R-:W-:-:S05]  /*13ce0*/  VIADD R110, R108, 0x180 ;  /* 0x000001806c6e7836 */ /* 0x000fca0000000000 */
[----:B------:R-:W-:Y:S01]  /*13cf0*/  R2UR UR8, R110 ;  /* 0x000000006e0872ca */ /* 0x000fe200000e0000 */
[----:B------:R-:W-:Y:S01]  /*13d00*/  VIADD R110, R108, 0x300 ;  /* 0x000003006c6e7836 */ /* 0x000fe20000000000 */
[----:B------:R-:W-:Y:S02]  /*13d10*/  WARPGROUP.DEPBAR.LE gsb0, 0x0 ;  /* 0x00008000000079c5 */ /* 0x000fe40000010000 */
[----:B------:R-:W-:-:S09]  /*13d20*/  WARPGROUP.ARRIVE ;  /* 0x00000000000079c5 */ /* 0x000fd20000000000 */
[----:B------:R-:W-:Y:S01]  /*13d30*/  HGMMA.64x96x16.F32 R24, gdesc[UR8].tnspB, R24, gsb0 ;  /* 0x41600000081879f0 */ /* 0x000fe20008000818 */
[----:B------:R-:W-:Y:S01]  /*13d40*/  R2UR UR12, R110 ;  /* 0x000000006e0c72ca */ /* 0x000fe200000e0000 */
[----:B------:R-:W-:Y:S02]  /*13d50*/  VIADD R110, R108, 0x480 ;  /* 0x000004806c6e7836 */ /* 0x000fe40000000000 */
[----:B------:R-:W-:-:S03]  /*13d60*/  IMAD.MOV.U32 R111, RZ, RZ, -0x3ffffff0 ;  /* 0xc0000010ff6f7424 */ /* 0x000fc600078e00ff */
[----:B------:R-:W-:Y:S02]  /*13d70*/  R2UR UR16, R110 ;  /* 0x000000006e1072ca */ /* 0x000fe400000e0000 */
[----:B------:R-:W-:Y:S01]  /*13d80*/  R2UR UR17, R111 ;  /* 0x000000006f1172ca */ /* 0x000fe200000e0000 */
[----:B------:R-:W-:Y:S02]  /*13d90*/  WARPGROUP.DEPBAR.LE gsb0, 0x0 ;  /* 0x00008000000079c5 */ /* 0x000fe40000010000 */
[----:B------:R-:W-:-:S06]  /*13da0*/  WARPGROUP.ARRIVE ;  /* 0x00000000000079c5 */ /* 0x000fcc0000000000 */
[----:B------:R-:W-:Y:S01]  /*13db0*/  HGMMA.64x96x16.F32 R24, gdesc[UR12].tnspB, R24, gsb0 ;  /* 0x416000000c1879f0 */ /* 0x000fe20008000818 */
[----:B------:R-:W-:Y:S01]  /*13dc0*/  IMAD.MOV.U32 R111, RZ, RZ, -0x3ffffff0 ;  /* 0xc0000010ff6f7424 */ /* 0x000fe200078e00ff */
[----:B------:R-:W-:-:S04]  /*13dd0*/  IADD3 R110, R108, 0x600, RZ ;  /* 0x000006006c6e7810 */ /* 0x000fc80007ffe0ff */
[----:B------:R-:W-:Y:S02]  /*13de0*/  R2UR UR20, R110 ;  /* 0x000000006e1472ca */ /* 0x000fe400000e0000 */
[----:B------:R-:W-:Y:S01]  /*13df0*/  R2UR UR21, R111 ;  /* 0x000000006f1572ca */ /* 0x000fe200000e0000 */
[----:B------:R-:W-:Y:S02]  /*13e00*/  WARPGROUP.DEPBAR.LE gsb0, 0x0 ;  /* 0x00008000000079c5 */ /* 0x000fe40000010000 */
[----:B------:R-:W-:-:S06]  /*13e10*/  WARPGROUP.ARRIVE ;  /* 0x00000000000079c5 */ /* 0x000fcc0000000000 */
[----:B------:R-:W-:Y:S01]  /*13e20*/  HGMMA.64x96x16.F32 R24, gdesc[UR16].tnspB, R24, gsb0 ;  /* 0x41600000101879f0 */ /* 0x000fe20008000818 */
[----:B------:R-:W-:Y:S02]  /*13e30*/  VIADD R110, R108, 0x780 ;  /* 0x000007806c6e7836 */ /* 0x000fe40000000000 */
[----:B------:R-:W-:-:S03]  /*13e40*/  IMAD.MOV.U32 R111, RZ, RZ, -0x3ffffff0 ;  /* 0xc0000010ff6f7424 */ /* 0x000fc600078e00ff */
        /* <DEDUP_REMOVED lines=19> */
[----:B------:R-:W-:-:S04]  /*13f80*/  FADD.FTZ R109, -R74, R155 ;  /* 0x0000009b4a6d7221 */ /* 0x000fc80000010100 */
[----:B------:R-:W-:Y:S01]  /*13f90*/  FMUL.FTZ R109, R109, R15 ;  /* 0x0000000f6d6d7220 */ /* 0x000fe20000410000 */
[----:B------:R-:W-:-:S03]  /*13fa0*/  VIADD R108, R108, 0xc00 ;  /* 0x00000c006c6c7836 */ /* 0x000fc60000000000 */
[----:B------:R0:W-:Y:S01]  /*13fb0*/  MUFU.EX2 R110, R109 ;  /* 0x0000006d006e7308 */ /* 0x0001e20000000800 */
[----:B------:R-:W-:Y:S02]  /*13fc0*/  WARPGROUP.DEPBAR.LE gsb0, 0x0 ;  /* 0x00008000000079c5 */ /* 0x000fe40000010000 */
[----:B------:R-:W-:-:S06]  /*13fd0*/  WARPGROUP.ARRIVE ;  /* 0x00000000000079c5 */ /* 0x000fcc0000000000 */
[----:B------:R-:W-:Y:S01]  /*13fe0*/  HGMMA.64x96x16.F32 R24, gdesc[UR32].tnspB, R24, gsb0 ;  /* 0x41600000201879f0 */ /* 0x000fe20008000818 */
[----:B0-----:R-:W-:Y:S01]  /*13ff0*/  IMAD.MOV.U32 R109, RZ, RZ, -0x3ffffff0 ;  /* 0xc0000010ff6d7424 */ /* 0x001fe200078e00ff */
[----:B------:R-:W-:-:S04]  /*14000*/  R2UR UR36, R108 ;  /* 0x000000006c2472ca */ /* 0x000fc800000e0000 */
[----:B------:R-:W-:Y:S01]  /*14010*/  R2UR UR37, R109 ;  /* 0x000000006d2572ca */ /* 0x000fe200000e0000 */
[----:B------:R-:W0:Y:S01]  /*14020*/  S2R R155, SR_TID.X ;  /* 0x00000000009b7919 */ /* 0x000e220000002100 */
[----:B------:R-:W2:Y:S01]  /*14030*/  MUFU.EX2 R105, R105 ;  /* 0x0000006900697308 */ /* 0x000ea20000000800 */
[----:B------:R-:W-:-:S07]  /*14040*/  FFMA.FTZ R83, R134, R15, -R138 ;  /* 0x0000000f86537223 */ /* 0x000fce000001088a */
[----:B------:R-:W3:Y:S01]  /*14050*/  MUFU.EX2 R108, R107 ;  /* 0x0000006b006c7308 */ /* 0x000ee20000000800 */
[----:B------:R-:W-:Y:S02]  /*14060*/  WARPGROUP.DEPBAR.LE gsb0, 0x0 ;  /* 0x00008000000079c5 */ /* 0x000fe40000010000 */
[----:B------:R-:W-:-:S06]  /*14070*/  WARPGROUP.ARRIVE ;  /* 0x00000000000079c5 */ /* 0x000fcc0000000000 */
[----:B------:R-:W-:Y:S01]  /*14080*/  HGMMA.64x96x16.F32 R24, gdesc[UR36].tnspB, R24, gsb0 ;  /* 0x41600000241879f0 */ /* 0x000fe20008000818 */
[----:B0-----:R-:W-:Y:S02]  /*14090*/  SHF.R.U32.HI R134, RZ, 0x7, R155 ;  /* 0x00000007ff867819 */ /* 0x001fe4000001169b */
[----:B------:R-:W-:-:S03]  /*140a0*/  ISETP.GE.U32.AND P2, PT, R155, 0x180, PT ;  /* 0x000001809b00780c */ /* 0x000fc60003f46070 */
[----:B------:R-:W-:Y:S01]  /*140b0*/  VIADD R109, R134, 0x9 ;  /* 0x00000009866d7836 */ /* 0x000fe20000000000 */
[----:B------:R-:W-:Y:S01]  /*140c0*/  MUFU.EX2 R107, R121 ;  /* 0x00000079006b7308 */ /* 0x000fe20000000800 */
[----:B--2---:R-:W-:-:S03]  /*140d0*/  FFMA.FTZ R111, R110, R133, R105 ;  /* 0x000000856e6f7223 */ /* 0x004fc60000010069 */
[----:B------:R-:W-:-:S04]  /*140e0*/  SEL R109, R109, 0x9, !P2 ;  /* 0x000000096d6d7807 */ /* 0x000fc80005000000 */
[----:B------:R-:W-:Y:S01]  /*140f0*/  MUFU.EX2 R122, R122 ;  /* 0x0000007a007a7308 */ /* 0x000fe20000000800 */
[----:B---3--:R-:W-:-:S07]  /*14100*/  F2FP.F16.F32.PACK_AB R105, R108, R105 ;  /* 0x000000696c69723e */ /* 0x008fce00000000ff */
[----:B------:R-:W0:Y:S01]  /*14110*/  MUFU.EX2 R132, R132 ;  /* 0x0000008400847308 */ /* 0x000e220000000800 */
[----:B------:R-:W-:-:S07]  /*14120*/  FFMA.FTZ R97, R103, R15, -R138 ;  /* 0x0000000f67617223 */ /* 0x000fce000001088a */
[----:B------:R-:W2:Y:S01]  /*14130*/  MUFU.EX2 R131, R131 ;  /* 0x0000008300837308 */ /* 0x000ea20000000800 */
[----:B------:R-:W-:-:S07]  /*14140*/  FFMA.FTZ R98, R98, R15, -R138 ;  /* 0x0000000f62627223 */ /* 0x000fce000001088a */
[----:B------:R-:W3:Y:S08]  /*14150*/  MUFU.EX2 R130, R130 ;  /* 0x0000008200827308 */ /* 0x000ef00000000800 */
[----:B------:R-:W-:Y:S01]  /*14160*/  MUFU.EX2 R95, R95 ;  /* 0x0000005f005f7308 */ /* 0x000fe20000000800 */
[----:B------:R-:W-:Y:S01]  /*14170*/  FFMA.FTZ R99, R99, R15, -R138 ;  /* 0x0000000f63637223 */ /* 0x000fe2000001088a */
[----:B0-----:R-:W-:-:S06]  /*14180*/  FADD.FTZ R154, R132, R154 ;  /* 0x0000009a849a7221 */ /* 0x001fcc0000010000 */
[----:B------:R-:W-:Y:S01]  /*14190*/  MUFU.EX2 R129, R129 ;  /* 0x0000008100817308 */ /* 0x000fe20000000800 */
[----:B------:R-:W-:-:S07]  /*141a0*/  FFMA.FTZ R100, R100, R15, -R138 ;  /* 0x0000000f64647223 */ /* 0x000fce000001088a */
[----:B------:R-:W-:Y:S01]  /*141b0*/  MUFU.EX2 R97, R97 ;  /* 0x0000006100617308 */ /* 0x000fe20000000800 */
[----:B--2---:R-:W-:-:S07]  /*141c0*/  FADD.FTZ R154, R131, R154 ;  /* 0x0000009a839a7221 */ /* 0x004fce0000010000 */
[----:B------:R-:W-:Y:S01]  /*141d0*/  MUFU.EX2 R128, R128 ;  /* 0x0000008000807308 */ /* 0x000fe20000000800 */
[----:B------:R-:W-:Y:S02]  /*141e0*/  WARPGROUP.DEPBAR.LE gsb0, 0x0 ;  /* 0x00008000000079c5 */ /* 0x000fe40000010000 */
[----:B------:R0:W-:Y:S06]  /*141f0*/  BAR.ARV R109, 0x100 ;  /* 0x0004006d0000751d */ /* 0x0001ec0000002000 */
[----:B0-----:R-:W-:Y:S01]  /*14200*/  FADD.FTZ R109, R108, R111 ;  /* 0x0000006f6c6d7221 */ /* 0x001fe20000010000 */
[----:B------:R-:W-:-:S02]  /*14210*/  @!P1 IMAD R111, R145, 0x8, R16 ;  /* 0x00000008916f9824 */ /* 0x000fc400078e0210 */
[----:B------:R-:W-:Y:S02]  /*14220*/  @!P1 IMAD R108, R0, 0x8, R16 ;  /* 0x00000008006c9824 */ /* 0x000fe400078e0210 */
[----:B------:R-:W-:Y:S02]  /*14230*/  @!P1 VIADD R111, R111, 0x31c40 ;  /* 0x00031c406f6f9836 */ /* 0x000fe40000000000 */
[----:B------:R-:W-:Y:S02]  /*14240*/  @!P1 VIADD R108, R108, 0x31c60 ;  /* 0x00031c606c6c9836 */ /* 0x000fe40000000000 */
[----:B------:R-:W-:Y:S01]  /*14250*/  FADD.FTZ R0, R107, R109 ;  /* 0x0000006d6b007221 */ /* 0x000fe20000010000 */
[----:B------:R-:W-:Y:S02]  /*14260*/  F2FP.F16.F32.PACK_AB R107, R122, R107 ;  /* 0x0000006b7a6b723e */ /* 0x000fe400000000ff */
[----:B------:R-:W-:Y:S02]  /*14270*/  @!P1 PRMT R111, RZ, 0x654, R111 ;  /* 0x00000654ff6f9816 */ /* 0x000fe4000000006f */
[----:B------:R-:W-:-:S02]  /*14280*/  @!P1 PRMT R108, RZ, 0x654, R108 ;  /* 0x00000654ff6c9816 */ /* 0x000fc4000000006c */
[----:B------:R0:W-:Y:S02]  /*14290*/  @!P1 SYNCS.ARRIVE.TRANS64.RED.A1T0 RZ, [R111+URZ], RZ ;  /* 0x000000ff6fff99a7 */ /* 0x0001e4000810043f */
[----:B------:R2:W-:Y:S01]  /*142a0*/  @!P1 SYNCS.ARRIVE.TRANS64.RED.A1T0 RZ, [R108+URZ], RZ ;  /* 0x000000ff6cff99a7 */ /* 0x0005e2000810043f */
[----:B------:R4:W-:Y:S01]  /*142b0*/  STSM.16.M88.4 [R18+0x24300], R104 ;  /* 0x0243006812007844 */ /* 0x0009e20000000200 */
[----:B------:R-:W-:Y:S01]  /*142c0*/  MUFU.EX2 R98, R98 ;  /* 0x0000006200627308 */ /* 0x000fe20000000800 */
[----:B------:R-:W-:-:S07]  /*142d0*/  FADD.FTZ R122, R122, R0 ;  /* 0x000000007a7a7221 */ /* 0x000fce0000010000 */
[----:B----4-:R-:W-:Y:S08]  /*142e0*/  MUFU.EX2 R105, R89 ;  /* 0x0000005900697308 */ /* 0x010ff00000000800 */
[----:B------:R-:W4:Y:S01]  /*142f0*/  MUFU.EX2 R89, R94 ;  /* 0x0000005e00597308 */ /* 0x000f220000000800 */
[----:B------:R-:W-:Y:S01]  /*14300*/  FFMA.FTZ R101, R101, R15, -R138 ;  /* 0x0000000f65657223 */ /* 0x000fe2000001088a */
[----:B---3--:R-:W-:-:S06]  /*14310*/  FADD.FTZ R154, R130, R154 ;  /* 0x0000009a829a7221 */ /* 0x008fcc0000010000 */
[----:B------:R-:W3:Y:S01]  /*14320*/  MUFU.EX2 R127, R127 ;  /* 0x0000007f007f7308 */ /* 0x000ee20000000800 */
[----:B------:R-:W-:-:S07]  /*14330*/  FFMA.FTZ R102, R102, R15, -R138 ;  /* 0x0000000f66667223 */ /* 0x000fce000001088a */
[----:B------:R-:W-:Y:S08]  /*14340*/  MUFU.EX2 R121, R81 ;  /* 0x0000005100797308 */ /* 0x000ff00000000800 */
[----:B------:R4:W-:Y:S08]  /*14350*/  MUFU.EX2 R133, R80 ;  /* 0x0000005000857308 */ /* 0x0009f00000000800 */
[----:B------:R-:W-:Y:S01]  /*14360*/  MUFU.EX2 R81, R99 ;  /* 0x0000006300517308 */ /* 0x000fe20000000800 */
[----:B----4-:R-:W-:Y:S01]  /*14370*/  FADD.FTZ R80, R89, R122 ;  /* 0x0000007a59507221 */ /* 0x010fe20000010000 */
[----:B------:R-:W-:-:S03]  /*14380*/  FADD.FTZ R154, R129, R154 ;  /* 0x0000009a819a7221 */ /* 0x000fc60000010000 */
[----:B------:R-:W-:-:S03]  /*14390*/  FADD.FTZ R80, R95, R80 ;  /* 0x000000505f507221 */ /* 0x000fc60000010000 */
[----:B------:R-:W4:Y:S01]  /*143a0*/  MUFU.EX2 R126, R126 ;  /* 0x0000007e007e7308 */ /* 0x000f220000000800 */
[----:B------:R-:W-:Y:S01]  /*143b0*/  FADD.FTZ R80, R97, R80 ;  /* 0x0000005061507221 */ /* 0x000fe20000010000 */
[----:B------:R-:W-:-:S06]  /*143c0*/  FFMA.FTZ R103, R113, R15, -R138 ;  /* 0x0000000f71677223 */ /* 0x000fcc000001088a */
[----:B------:R-:W1:Y:S01]  /*143d0*/  MUFU.EX2 R100, R100 ;  /* 0x0000006400647308 */ /* 0x000e620000000800 */
[-CC-:B------:R-:W-:Y:S01]  /*143e0*/  FFMA.FTZ R112, R112, R15.reuse, -R138.reuse ;  /* 0x0000000f70707223 */ /* 0x180fe2000001088a */
[-CC-:B------:R-:W-:Y:S01]  /*143f0*/  FFMA.FTZ R113, R157, R15.reuse, -R138.reuse ;  /* 0x0000000f9d717223 */ /* 0x180fe2000001088a */
[-CC-:B------:R-:W-:Y:S01]  /*14400*/  FFMA.FTZ R114, R114, R15.reuse, -R138.reuse ;  /* 0x0000000f72727223 */ /* 0x180fe2000001088a */
[----:B------:R-:W-:-:S04]  /*14410*/  FFMA.FTZ R115, R115, R15, -R138 ;  /* 0x0000000f73737223 */ /* 0x000fc8000001088a */
[----:B------:R-:W0:Y:S01]  /*14420*/  MUFU.EX2 R125, R125 ;  /* 0x0000007d007d7308 */ /* 0x000e220000000800 */
        /* <DEDUP_REMOVED lines=15> */
[----:B------:R-:W-:-:S07]  /*14520*/  FADD.FTZ R154, R128, R154 ;  /* 0x0000009a809a7221 */ /* 0x000fce0000010000 */
[----:B------:R4:W-:Y:S01]  /*14530*/  MUFU.EX2 R138, R84 ;  /* 0x00000054008a7308 */ /* 0x0009e20000000800 */
[----:B---3--:R-:W-:-:S07]  /*14540*/  FADD.FTZ R154, R127, R154 ;  /* 0x0000009a7f9a7221 */ /* 0x008fce0000010000 */
[----:B------:R-:W3:Y:S01]  /*14550*/  MUFU.EX2 R102, R102 ;  /* 0x0000006600667308 */ /* 0x000ee20000000800 */
[----:B----4-:R-:W-:Y:S01]  /*14560*/  FADD.FTZ R84, R98, R80 ;  /* 0x0000005062547221 */ /* 0x010fe20000010000 */
[----:B------:R-:W-:-:S03]  /*14570*/  FADD.FTZ R154, R126, R154 ;  /* 0x0000009a7e9a7221 */ /* 0x000fc60000010000 */
[----:B------:R-:W-:-:S03]  /*14580*/  FADD.FTZ R84, R81, R84 ;  /* 0x0000005451547221 */ /* 0x000fc60000010000 */
[----:B------:R-:W4:Y:S01]  /*14590*/  MUFU.EX2 R123, R123 ;  /* 0x0000007b007b7308 */ /* 0x000f220000000800 */
[----:B-1----:R-:W-:-:S07]  /*145a0*/  FADD.FTZ R84, R100, R84 ;  /* 0x0000005464547221 */ /* 0x002fce0000010000 */
[----:B------:R-:W-:Y:S08]  /*145b0*/  MUFU.EX2 R137, R85 ;  /* 0x0000005500897308 */ /* 0x000ff00000000800 */
[----:B------:R-:W1:Y:S01]  /*145c0*/  MUFU.EX2 R85, R103 ;  /* 0x0000006700557308 */ /* 0x000e620000000800 */
[----:B0-----:R-:W-:Y:S01]  /*145d0*/  FADD.FTZ R154, R125, R154 ;  /* 0x0000009a7d9a7221 */ /* 0x001fe20000010000 */
[----:B--2---:R-:W-:-:S06]  /*145e0*/  FADD.FTZ R84, R101, R84 ;  /* 0x0000005465547221 */ /* 0x004fcc0000010000 */
[----:B------:R-:W0:Y:S01]  /*145f0*/  MUFU.EX2 R111, R76 ;  /* 0x0000004c006f7308 */ /* 0x000e220000000800 */
[----:B------:R-:W-:-:S07]  /*14600*/  F2FP.F16.F32.PACK_AB R89, R95, R89 ;  /* 0x000000595f59723e */ /* 0x000fce00000000ff */
[----:B------:R-:W2:Y:S01]  /*14610*/  MUFU.EX2 R112, R112 ;  /* 0x0000007000707308 */ /* 0x000ea20000000800 */
[----:B---3--:R-:W-:-:S07]  /*14620*/  FADD.FTZ R84, R102, R84 ;  /* 0x0000005466547221 */ /* 0x008fce0000010000 */
[----:B------:R-:W3:Y:S08]  /*14630*/  MUFU.EX2 R113, R113 ;  /* 0x0000007100717308 */ /* 0x000ef00000000800 */
[----:B------:R-:W3:Y:S08]  /*14640*/  MUFU.EX2 R109, R73 ;  /* 0x00000049006d7308 */ /* 0x000ef00000000800 */
[----:B------:R4:W-:Y:S08]  /*14650*/  MUFU.EX2 R95, R87 ;  /* 0x00000057005f7308 */ /* 0x0009f00000000800 */
[----:B------:R-:W3:Y:S01]  /*14660*/  MUFU.EX2 R114, R114 ;  /* 0x0000007200727308 */ /* 0x000ee20000000800 */
[----:B----4-:R-:W-:-:S04]  /*14670*/  FADD.FTZ R87, R124, R154 ;  /* 0x0000009a7c577221 */ /* 0x010fc80000010000 */
[----:B------:R-:W-:-:S03]  /*14680*/  FADD.FTZ R87, R123, R87 ;  /* 0x000000577b577221 */ /* 0x000fc60000010000 */
[----:B------:R4:W-:Y:S02]  /*14690*/  MUFU.EX2 R94, R91 ;  /* 0x0000005b005e7308 */ /* 0x0009e40000000800 */
[----:B----4-:R-:W-:-:S06]  /*146a0*/  F2FP.F16.F32.PACK_AB R91, R98, R97 ;  /* 0x00000061625b723e */ /* 0x010fcc00000000ff */
[----:B------:R-:W4:Y:S08]  /*146b0*/  MUFU.EX2 R115, R115 ;  /* 0x0000007300737308 */ /* 0x000f300000000800 */
[----:B------:R-:W-:Y:S08]  /*146c0*/  MUFU.EX2 R98, R79 ;  /* 0x0000004f00627308 */ /* 0x000ff00000000800 */
[----:B------:R1:W-:Y:S02]  /*146d0*/  MUFU.EX2 R79, R82 ;  /* 0x00000052004f7308 */ /* 0x0003e40000000800 */
[----:B-1----:R-:W-:-:S06]  /*146e0*/  FADD.FTZ R82, R85, R84 ;  /* 0x0000005455527221 */ /* 0x002fcc0000010000 */
[----:B------:R-:W1:Y:S01]  /*146f0*/  MUFU.EX2 R116, R116 ;  /* 0x0000007400747308 */ /* 0x000e620000000800 */
[----:B0-----:R-:W-:Y:S01]  /*14700*/  FADD.FTZ R84, R111, R87 ;  /* 0x000000576f547221 */ /* 0x001fe20000010000 */
[----:B--2---:R-:W-:-:S03]  /*14710*/  FADD.FTZ R82, R112, R82 ;  /* 0x0000005270527221 */ /* 0x004fc60000010000 */
[----:B------:R-:W-:-:S03]  /*14720*/  FADD.FTZ R84, R121, R84 ;  /* 0x0000005479547221 */ /* 0x000fc60000010000 */
[----:B------:R-:W-:Y:S01]  /*14730*/  MUFU.EX2 R108, R88 ;  /* 0x00000058006c7308 */ /* 0x000fe20000000800 */
[----:B---3--:R-:W-:-:S07]  /*14740*/  FADD.FTZ R82, R113, R82 ;  /* 0x0000005271527221 */ /* 0x008fce0000010000 */
[----:B------:R-:W0:Y:S08]  /*14750*/  MUFU.EX2 R117, R117 ;  /* 0x0000007500757308 */ /* 0x000e300000000800 */
[----:B------:R-:W-:Y:S08]  /*14760*/  MUFU.EX2 R134, R77 ;  /* 0x0000004d00867308 */ /* 0x000ff00000000800 */
[----:B------:R2:W-:Y:S08]  /*14770*/  MUFU.EX2 R99, R83 ;  /* 0x0000005300637308 */ /* 0x0005f00000000800 */
[----:B------:R-:W3:Y:S01]  /*14780*/  MUFU.EX2 R118, R118 ;  /* 0x0000007600767308 */ /* 0x000ee20000000800 */
[----:B--2---:R-:W-:Y:S01]  /*14790*/  FADD.FTZ R83, R109, R84 ;  /* 0x000000546d537221 */ /* 0x004fe20000010000 */
[----:B------:R-:W-:-:S04]  /*147a0*/  FADD.FTZ R84, R114, R82 ;  /* 0x0000005272547221 */ /* 0x000fc80000010000 */
[----:B----4-:R-:W-:Y:S02]  /*147b0*/  FADD.FTZ R84, R115, R84 ;  /* 0x0000005473547221 */ /* 0x010fe40000010000 */
[----:B------:R-:W2:Y:S01]  /*147c0*/  MUFU.EX2 R107, R96 ;  /* 0x00000060006b7308 */ /* 0x000ea20000000800 */
[----:B------:R-:W-:Y:S01]  /*147d0*/  FADD.FTZ R83, R133, R83 ;  /* 0x0000005385537221 */ /* 0x000fe20000010000 */
[----:B-1----:R-:W-:-:S06]  /*147e0*/  FADD.FTZ R84, R116, R84 ;  /* 0x0000005474547221 */ /* 0x002fcc0000010000 */
[----:B------:R-:W1:Y:S01]  /*147f0*/  MUFU.EX2 R119, R119 ;  /* 0x0000007700777308 */ /* 0x000e620000000800 */
[----:B0-----:R-:W-:-:S07]  /*14800*/  FADD.FTZ R87, R117, R84 ;  /* 0x0000005475577221 */ /* 0x001fce0000010000 */
[----:B------:R-:W0:Y:S01]  /*14810*/  MUFU.EX2 R135, R72 ;  /* 0x0000004800877308 */ /* 0x000e220000000800 */
[----:B------:R-:W-:-:S07]  /*14820*/  F2FP.F16.F32.PACK_AB R88, R131, R132 ;  /* 0x000000848358723e */ /* 0x000fce00000000ff */
[----:B------:R-:W4:Y:S01]  /*14830*/  MUFU.EX2 R120, R120 ;  /* 0x0000007800787308 */ /* 0x000f220000000800 */
[----:B------:R-:W-:Y:S02]  /*14840*/  F2FP.F16.F32.PACK_AB R80, R127, R128 ;  /* 0x000000807f50723e */ /* 0x000fe400000000ff */
[----:B------:R-:W-:-:S05]  /*14850*/  F2FP.F16.F32.PACK_AB R81, R100, R81 ;  /* 0x000000516451723e */ /* 0x000fca00000000ff */
[----:B------:R-:W4:Y:S01]  /*14860*/  MUFU.EX2 R106, R93 ;  /* 0x0000005d006a7308 */ /* 0x000f220000000800 */
[----:B------:R-:W-:Y:S01]  /*14870*/  F2FP.F16.F32.PACK_AB R82, R125, R126 ;  /* 0x0000007e7d52723e */ /* 0x000fe200000000ff */
[----:B---3--:R-:W-:-:S06]  /*14880*/  FADD.FTZ R87, R118, R87 ;  /* 0x0000005776577221 */ /* 0x008fcc0000010000 */
[----:B------:R3:W-:Y:S08]  /*14890*/  MUFU.EX2 R97, R86 ;  /* 0x0000005600617308 */ /* 0x0007f00000000800 */
[----:B------:R2:W4:Y:S01]  /*148a0*/  MUFU.EX2 R0, R90 ;  /* 0x0000005a00007308 */ /* 0x0005220000000800 */
[----:B---3--:R-:W-:Y:S01]  /*148b0*/  FADD.FTZ R86, R108, R83 ;  /* 0x000000536c567221 */ /* 0x008fe20000010000 */
[----:B------:R-:W-:-:S03]  /*148c0*/  F2FP.F16.F32.PACK_AB R83, R102, R101 ;  /* 0x000000656653723e */ /* 0x000fc600000000ff */
[----:B------:R-:W-:-:S03]  /*148d0*/  FADD.FTZ R86, R134, R86 ;  /* 0x0000005686567221 */ /* 0x000fc60000010000 */
[----:B------:R-:W3:Y:S01]  /*148e0*/  MUFU.EX2 R136, R21 ;  /* 0x0000001500887308 */ /* 0x000ee20000000800 */
[----:B--2---:R-:W-:Y:S01]  /*148f0*/  F2FP.F16.F32.PACK_AB R90, R129, R130 ;  /* 0x00000082815a723e */ /* 0x004fe200000000ff */
[----:B------:R-:W-:-:S04]  /*14900*/  FADD.FTZ R86, R107, R86 ;  /* 0x000000566b567221 */ /* 0x000fc80000010000 */
[----:B------:R-:W-:Y:S04]  /*14910*/  STSM.16.M88.4 [R18+0x25b00], R88 ;  /* 0x025b005812007844 */ /* 0x000fe80000000200 */
[----:B------:R1:W-:Y:S01]  /*14920*/  STSM.16.M88.4 [R18+0x27300], R80 ;  /* 0x0273005012007844 */ /* 0x0003e20000000200 */
[----:B------:R-:W2:Y:S01]  /*14930*/  MUFU.EX2 R104, R92 ;  /* 0x0000005c00687308 */ /* 0x000ea20000000800 */
[----:B-1----:R-:W-:Y:S01]  /*14940*/  FADD.FTZ R81, R119, R87 ;  /* 0x0000005777517221 */ /* 0x002fe20000010000 */
[----:B0-----:R-:W-:-:S03]  /*14950*/  FADD.FTZ R80, R135, R86 ;  /* 0x0000005687507221 */ /* 0x001fc60000010000 */
[----:B----4-:R-:W-:Y:S01]  /*14960*/  FADD.FTZ R81, R120, R81 ;  /* 0x0000005178517221 */ /* 0x010fe20000010000 */
[----:B------:R-:W-:-:S03]  /*14970*/  FADD.FTZ R80, R106, R80 ;  /* 0x000000506a507221 */ /* 0x000fc60000010000 */
[----:B------:R-:W-:Y:S01]  /*14980*/  FADD.FTZ R81, R0, R81 ;  /* 0x0000005100517221 */ /* 0x000fe20000010000 */
[----:B---3--:R-:W-:Y:S01]  /*14990*/  FADD.FTZ R80, R136, R80 ;  /* 0x0000005088507221 */ /* 0x008fe20000010000 */
[----:B------:R-:W0:Y:S02]  /*149a0*/  MUFU.EX2 R93, R140 ;  /* 0x0000008c005d7308 */ /* 0x000e240000000800 */
[----:B------:R-:W-:Y:S01]  /*149b0*/  FADD.FTZ R81, R94, R81 ;  /* 0x000000515e517221 */ /* 0x000fe20000010000 */
[----:B------:R-:W-:-:S03]  /*149c0*/  FADD.FTZ R80, R105, R80 ;  /* 0x0000005069507221 */ /* 0x000fc60000010000 */
[----:B------:R-:W-:Y:S01]  /*149d0*/  FADD.FTZ R81, R95, R81 ;  /* 0x000000515f517221 */ /* 0x000fe20000010000 */
[----:B------:R-:W-:Y:S01]  /*149e0*/  FADD.FTZ R80, R137, R80 ;  /* 0x0000005089507221 */ /* 0x000fe20000010000 */
[----:B------:R-:W1:Y:S02]  /*149f0*/  MUFU.EX2 R96, R141 ;  /* 0x0000008d00607308 */ /* 0x000e640000000800 */
[----:B------:R-:W-:Y:S01]  /*14a00*/  FADD.FTZ R100, R98, R81 ;  /* 0x0000005162647221 */ /* 0x000fe20000010000 */
[----:B--2---:R-:W-:-:S05]  /*14a10*/  FADD.FTZ R82, R104, R80 ;  /* 0x0000005068527221 */ /* 0x004fca0000010000 */
[----:B------:R-:W2:Y:S01]  /*14a20*/  MUFU.EX2 R75, R75 ;  /* 0x0000004b004b7308 */ /* 0x000ea20000000800 */
[----:B------:R-:W-:Y:S01]  /*14a30*/  FADD.FTZ R100, R79, R100 ;  /* 0x000000644f647221 */ /* 0x000fe20000010000 */
[----:B------:R-:W-:-:S06]  /*14a40*/  FADD.FTZ R82, R138, R82 ;  /* 0x000000528a527221 */ /* 0x000fcc0000010000 */
[----:B------:R-:W3:Y:S01]  /*14a50*/  MUFU.EX2 R77, R142 ;  /* 0x0000008e004d7308 */ /* 0x000ee20000000800 */
[----:B------:R-:W-:-:S07]  /*14a60*/  FADD.FTZ R100, R99, R100 ;  /* 0x0000006463647221 */ /* 0x000fce0000010000 */
[----:B------:R-:W4:Y:S01]  /*14a70*/  MUFU.EX2 R78, R78 ;  /* 0x0000004e004e7308 */ /* 0x000f220000000800 */
[----:B------:R-:W-:Y:S01]  /*14a80*/  F2FP.F16.F32.PACK_AB R84, R123, R124 ;  /* 0x0000007c7b54723e */ /* 0x000fe200000000ff */
[----:B0-----:R-:W-:Y:S01]  /*14a90*/  FADD.FTZ R101, R93, R82 ;  /* 0x000000525d657221 */ /* 0x001fe20000010000 */
[----:B------:R-:W-:-:S05]  /*14aa0*/  F2FP.F16.F32.PACK_AB R85, R112, R85 ;  /* 0x000000557055723e */ /* 0x000fca00000000ff */
[----:B------:R-:W0:Y:S01]  /*14ab0*/  MUFU.EX2 R92, R146 ;  /* 0x00000092005c7308 */ /* 0x000e220000000800 */
[----:B------:R-:W-:Y:S02]  /*14ac0*/  F2FP.F16.F32.PACK_AB R86, R121, R111 ;  /* 0x0000006f7956723e */ /* 0x000fe400000000ff */
[----:B------:R-:W-:-:S05]  /*14ad0*/  F2FP.F16.F32.PACK_AB R87, R114, R113 ;  /* 0x000000717257723e */ /* 0x000fca00000000ff */
[----:B------:R-:W0:Y:S01]  /*14ae0*/  MUFU.EX2 R139, R139 ;  /* 0x0000008b008b7308 */ /* 0x000e220000000800 */
[----:B------:R-:W-:Y:S01]  /*14af0*/  FADD.FTZ R100, R97, R100 ;  /* 0x0000006461647221 */ /* 0x000fe20000010000 */
[----:B------:R-:W-:Y:S02]  /*14b00*/  F2FP.F16.F32.PACK_AB R88, R133, R109 ;  /* 0x0000006d8558723e */ /* 0x000fe400000000ff */
[----:B------:R-:W-:-:S04]  /*14b10*/  F2FP.F16.F32.PACK_AB R89, R116, R115 ;  /* 0x000000737459723e */ /* 0x000fc800000000ff */
[----:B------:R-:W0:Y:S01]  /*14b20*/  MUFU.EX2 R21, R148 ;  /* 0x0000009400157308 */ /* 0x000e220000000800 */
[----:B------:R-:W-:Y:S02]  /*14b30*/  F2FP.F16.F32.PACK_AB R90, R134, R108 ;  /* 0x0000006c865a723e */ /* 0x000fe400000000ff */
[----:B------:R-:W-:Y:S01]  /*14b40*/  F2FP.F16.F32.PACK_AB R91, R118, R117 ;  /* 0x00000075765b723e */ /* 0x000fe200000000ff */
[----:B------:R2:W-:Y:S01]  /*14b50*/  STSM.16.M88.4 [R18+0x28b00], R84 ;  /* 0x028b005412007844 */ /* 0x0005e20000000200 */
[----:B------:R-:W-:-:S03]  /*14b60*/  F2FP.F16.F32.PACK_AB R83, R94, R0 ;  /* 0x000000005e53723e */ /* 0x000fc600000000ff */
[----:B------:R-:W0:Y:S01]  /*14b70*/  MUFU.EX2 R143, R143 ;  /* 0x0000008f008f7308 */ /* 0x000e220000000800 */
[----:B-1----:R-:W-:Y:S01]  /*14b80*/  FADD.FTZ R0, R96, R101 ;  /* 0x0000006560007221 */ /* 0x002fe20000010000 */
[----:B------:R3:W-:Y:S06]  /*14b90*/  STSM.16.M88.4 [R18+0x2a300], R88 ;  /* 0x02a3005812007844 */ /* 0x0007ec0000000200 */
[----:B------:R-:W1:Y:S01]  /*14ba0*/  MUFU.EX2 R72, R151 ;  /* 0x0000009700487308 */ /* 0x000e620000000800 */
[----:B--2---:R-:W-:-:S07]  /*14bb0*/  FADD.FTZ R87, R75, R100 ;  /* 0x000000644b577221 */ /* 0x004fce0000010000 */
[----:B------:R-:W2:Y:S01]  /*14bc0*/  MUFU.EX2 R147, R147 ;  /* 0x0000009300937308 */ /* 0x000ea20000000800 */
[----:B---3--:R-:W-:Y:S01]  /*14bd0*/  FADD.FTZ R89, R77, R0 ;  /* 0x000000004d597221 */ /* 0x008fe20000010000 */
[----:B----4-:R-:W-:-:S06]  /*14be0*/  FADD.FTZ R0, R78, R87 ;  /* 0x000000574e007221 */ /* 0x010fcc0000010000 */
[----:B------:R-:W3:Y:S01]  /*14bf0*/  MUFU.EX2 R73, R152 ;  /* 0x0000009800497308 */ /* 0x000ee20000000800 */
[----:B0-----:R-:W-:Y:S01]  /*14c00*/  FADD.FTZ R88, R92, R89 ;  /* 0x000000595c587221 */ /* 0x001fe20000010000 */
[----:B------:R-:W-:-:S06]  /*14c10*/  FADD.FTZ R0, R139, R0 ;  /* 0x000000008b007221 */ /* 0x000fcc0000010000 */
[----:B------:R-:W-:Y:S08]  /*14c20*/  MUFU.EX2 R149, R149 ;  /* 0x0000009500957308 */ /* 0x000ff00000000800 */
[----:B------:R-:W0:Y:S01]  /*14c30*/  MUFU.EX2 R150, R150 ;  /* 0x0000009600967308 */ /* 0x000e220000000800 */
[----:B------:R-:W-:Y:S01]  /*14c40*/  F2FP.F16.F32.PACK_AB R87, R99, R79 ;  /* 0x0000004f6357723e */ /* 0x000fe200000000ff */
[----:B------:R-:W-:-:S06]  /*14c50*/  FADD.FTZ R79, R21, R88 ;  /* 0x00000058154f7221 */ /* 0x000fcc0000010000 */
[----:B------:R-:W4:Y:S01]  /*14c60*/  MUFU.EX2 R76, R153 ;  /* 0x00000099004c7308 */ /* 0x000f220000000800 */
[----:B------:R-:W-:Y:S01]  /*14c70*/  FADD.FTZ R0, R143, R0 ;  /* 0x000000008f007221 */ /* 0x000fe20000010000 */
[----:B-1----:R-:W-:Y:S01]  /*14c80*/  FADD.FTZ R94, R72, R79 ;  /* 0x0000004f485e7221 */ /* 0x002fe20000010000 */
[----:B------:R-:W-:Y:S02]  /*14c90*/  F2FP.F16.F32.PACK_AB R85, R98, R95 ;  /* 0x0000005f6255723e */ /* 0x000fe400000000ff */
[----:B--2---:R-:W-:Y:S01]  /*14ca0*/  FADD.FTZ R0, R147, R0 ;  /* 0x0000000093007221 */ /* 0x004fe20000010000 */
[----:B------:R-:W-:Y:S01]  /*14cb0*/  F2FP.F16.F32.PACK_AB R89, R75, R97 ;  /* 0x000000614b59723e */ /* 0x000fe200000000ff */
[----:B---3--:R-:W-:Y:S01]  /*14cc0*/  FADD.FTZ R75, R73, R94 ;  /* 0x0000005e494b7221 */ /* 0x008fe20000010000 */
[----:B0-----:R-:W-:Y:S01]  /*14cd0*/  F2FP.F16.F32.PACK_AB R95, R150, R149 ;  /* 0x00000095965f723e */ /* 0x001fe200000000ff */
[----:B------:R-:W-:Y:S01]  /*14ce0*/  FADD.FTZ R149, R149, R0 ;  /* 0x0000000095957221 */ /* 0x000fe20000010000 */
[----:B------:R-:W-:-:S02]  /*14cf0*/  F2FP.F16.F32.PACK_AB R90, R92, R77 ;  /* 0x0000004d5c5a723e */ /* 0x000fc400000000ff */
[----:B------:R-:W-:Y:S01]  /*14d00*/  F2FP.F16.F32.PACK_AB R92, R72, R21 ;  /* 0x00000015485c723e */ /* 0x000fe200000000ff */
[----:B------:R-:W-:Y:S01]  /*14d10*/  FADD.FTZ R0, R150, R149 ;  /* 0x0000009596007221 */ /* 0x000fe20000010000 */
[----:B------:R-:W2:Y:S01]  /*14d20*/  LDL R72, [R1+0x78] ;  /* 0x0000780001487983 */ /* 0x000ea20000100800 */
[----:B----4-:R-:W-:-:S03]  /*14d30*/  FADD.FTZ R75, R76, R75 ;  /* 0x0000004b4c4b7221 */ /* 0x010fc60000010000 */
[----:B------:R-:W3:Y:S01]  /*14d40*/  LDL.LU R21, [R1+0x40] ;  /* 0x0000400001157983 */ /* 0x000ee20000300800 */
[-C--:B------:R-:W-:Y:S01]  /*14d50*/  FMUL.FTZ R24, R24, R20.reuse ;  /* 0x0000001418187220 */ /* 0x080fe20000410000 */
[-C--:B------:R-:W-:Y:S01]  /*14d60*/  FMUL.FTZ R25, R25, R20.reuse ;  /* 0x0000001419197220 */ /* 0x080fe20000410000 */
[-C--:B------:R-:W-:Y:S01]  /*14d70*/  FMUL.FTZ R28, R28, R20.reuse ;  /* 0x000000141c1c7220 */ /* 0x080fe20000410000 */
[----:B------:R-:W-:Y:S01]  /*14d80*/  STL [R1+0x3c], R75 ;  /* 0x00003c4b01007387 */ /* 0x000fe20000100800 */
        /* <DEDUP_REMOVED lines=21> */
[----:B------:R-:W-:-:S02]  /*14ee0*/  FMUL.FTZ R69, R69, R20 ;  /* 0x0000001445457220 */ /* 0x000fc40000410000 */
[----:B------:R-:W4:Y:S01]  /*14ef0*/  LDL R20, [R1+0x60] ;  /* 0x0000600001147983 */ /* 0x000f220000100800 */
        /* <DEDUP_REMOVED lines=8> */
[----:B------:R-:W-:Y:S01]  /*14f80*/  F2FP.F16.F32.PACK_AB R94, R76, R73 ;  /* 0x000000494c5e723e */ /* 0x000fe200000000ff */
[----:B------:R-:W-:Y:S04]  /*14f90*/  STSM.16.M88.4 [R18+0x2bb00], R80 ;  /* 0x02bb005012007844 */ /* 0x000fe80000000200 */
[----:B------:R-:W-:Y:S04]  /*14fa0*/  STSM.16.M88.4 [R18+0x2d300], R84 ;  /* 0x02d3005412007844 */ /* 0x000fe80000000200 */
[----:B------:R-:W-:Y:S04]  /*14fb0*/  STSM.16.M88.4 [R18+0x2eb00], R88 ;  /* 0x02eb005812007844 */ /* 0x000fe80000000200 */
[----:B------:R-:W-:Y:S01]  /*14fc0*/  STSM.16.M88.4 [R18+0x30300], R92 ;  /* 0x0303005c12007844 */ /* 0x000fe20000000200 */
[----:B------:R-:W-:Y:S01]  /*14fd0*/  @!PT LDS RZ, [RZ] ;  /* 0x00000000fffff984 */ /* 0x000fe20000000800 */
[----:B------:R-:W-:Y:S01]  /*14fe0*/  @!PT LDS RZ, [RZ] ;  /* 0x00000000fffff984 */ /* 0x000fe20000000800 */
[----:B------:R-:W-:Y:S01]  /*14ff0*/  @!PT LDS RZ, [RZ] ;  /* 0x00000000fffff984 */ /* 0x000fe20000000800 */
[----:B------:R-:W-:Y:S01]  /*15000*/  @!PT LDS RZ, [RZ] ;  /* 0x00000000fffff984 */ /* 0x000fe20000000800 */
[----:B------:R0:W-:Y:S06]  /*15010*/  MEMBAR.ALL.CTA ;  /* 0x0000000000007992 */ /* 0x0001ec0000008000 */
[----:B0-----:R-:W0:Y:S01]  /*15020*/  FENCE.VIEW.ASYNC.S ;  /* 0x00000000000073c6 */ /* 0x001e220000000000 */
        /* <DEDUP_REMOVED lines=25> */
[----:B0-----:R-:W-:Y:S01]  /*151c0*/  NOP ;  /* 0x0000000000007918 */ /* 0x001fe20000000000 */
[----:B---3--:R-:W-:-:S05]  /*151d0*/  VIADD R0, R21, 0xffffffff ;  /* 0xffffffff15007836 */ /* 0x008fca0000000000 */
[----:B------:R0:W-:Y:S01]  /*151e0*/  STL [R1+0x40], R0 ;  /* 0x0000400001007387 */ /* 0x0001e20000100800 */
[----:B--2---:R-:W-:-:S03]  /*151f0*/  ISETP.GT.AND P2, PT, R21, R72, PT ;  /* 0x000000481500720c */ /* 0x004fc60003f44270 */
[----:B----4-:R1:W-:Y:S04]  /*15200*/  STL [R1], R20 ;  /* 0x0000001401007387 */ /* 0x0103e80000100800 */
[----:B------:R1:W-:Y:S01]  /*15210*/  STL [R1+0x38], R74 ;  /* 0x0000384a01007387 */ /* 0x0003e20000100800 */
[----:B0-----:R-:W-:-:S05]  /*15220*/  IMAD.MOV.U32 R0, RZ, RZ, R145 ;  /* 0x000000ffff007224 */ /* 0x001fca00078e0091 */
[----:B------:R-:W-:Y:S05]  /*15230*/  @P2 BRA `(.L_x_9881) ;  /* 0xffffffac00142947 */ /* 0x000fea000383ffff */
.L_x_9871:
[----:B------:R-:W-:Y:S05]  /*15240*/  WARPSYNC.ALL ;  /* 0x0000000000007948 */ /* 0x000fea0003800000 */
[----:B------:R-:W-:Y:S06]  /*15250*/  BAR.ARV 0x8, 0x200 ;  /* 0x0208000000007b1d */ /* 0x000fec0000002000 */
[----:B------:R-:W-:Y:S05]  /*15260*/  @!P0 BRA `(.L_x_9882) ;  /* 0x0000000000048947 */ /* 0x000fea0003800000 */
[----:B------:R-:W-:Y:S01]  /*15270*/  BPT.TRAP 0x1 ;  /* 0x000000040000795c */ /* 0x000fe20000300000 */
.L_x_9882:
[----:B------:R-:W2:Y:S01]  /*15280*/  LDL R2, [R1+0x60] ;  /* 0x0000600001027983 */ /* 0x000ea20000100800 */
[----:B------:R-:W-:Y:S01]  /*15290*/  IMAD R0, R145, 0x8, R16 ;  /* 0x0000000891007824 */ /* 0x000fe200078e0210 */
[----:B--2---:R-:W-:-:S04]  /*152a0*/  SHF.L.U32 R3, R2, 0x1f, RZ ;  /* 0x0000001f02037819 */ /* 0x004fc800000006ff */
[----:B------:R0:W2:Y:S01]  /*152b0*/  SYNCS.PHASECHK.TRANS64.TRYWAIT P2, [R0+URZ+0x31c50], R3 ;  /* 0x031c5003000075a7 */ /* 0x0000a2000804017f */
[----:B------:R-:W-:Y:S05]  /*152c0*/  @!P0 BRA `(.L_x_9883) ;  /* 0x0000000000048947 */ /* 0x000fea0003800000 */
[----:B------:R-:W-:Y:S01]  /*152d0*/  BPT.TRAP 0x1 ;  /* 0x000000040000795c */ /* 0x000fe20000300000 */
.L_x_9883:
[----:B------:R-:W3:Y:S01]  /*152e0*/  LDL.LU R2, [R1+0x84] ;  /* 0x0000840001027983 */ /* 0x000ee20000300800 */
[----:B------:R-:W-:Y:S02]  /*152f0*/  VIADD R16, R16, 0x200 ;  /* 0x0000020010107836 */ /* 0x000fe40000000000 */
[----:B------:R-:W-:-:S03]  /*15300*/  IMAD.MOV.U32 R5, RZ, RZ, -0x3ffffff0 ;  /* 0xc0000010ff057424 */ /* 0x000fc600078e00ff */
[----:B------:R-:W-:-:S04]  /*15310*/  SHF.R.U32.HI R16, RZ, 0x4, R16 ;  /* 0x00000004ff107819 */ /* 0x000fc80000011610 */
[----:B------:R-:W-:-:S04]  /*15320*/  LOP3.LUT R16, R16, 0x3fff, RZ, 0xc0, !PT ;  /* 0x00003fff10107812 */ /* 0x000fc800078ec0ff */
[----:B------:R-:W-:Y:S02]  /*15330*/  LOP3.LUT R16, R16, 0x2400000, RZ, 0xfc, !PT ;  /* 0x0240000010107812 */ /* 0x000fe400078efcff */
[----:B---3--:R-:W-:Y:S01]  /*15340*/  LOP3.LUT R4, R2, 0x10000, RZ, 0xfc, !PT ;  /* 0x0001000002047812 */ /* 0x008fe200078efcff */
[----:B--2---:R-:W-:Y:S06]  /*15350*/  @P2 BRA `(.L_x_9884) ;  /* 0x0000000000082947 */ /* 0x004fec0003800000 */
[----:B------:R-:W2:Y:S02]  /*15360*/  SYNCS.PHASECHK.TRANS64.TRYWAIT P0, [R0+URZ+0x31c50], R3 ;  /* 0x031c5003000075a7 */ /* 0x000ea4000800017f */
[----:B--2---:R-:W-:Y:S05]  /*15370*/  @!P0 BRA `(.L_x_9885) ;  /* 0x000000bc00a08947 */ /* 0x004fea0003800000 */
.L_x_9884:
[----:B------:R-:W-:Y:S01]  /*15380*/  IMAD R2, R145, 0x6c0, R16 ;  /* 0x000006c091027824 */ /* 0x000fe200078e0210 */
[----:B------:R-:W3:Y:S01]  /*15390*/  LDL.LU R11, [R1+0x3c] ;  /* 0x00003c00010b7983 */ /* 0x000ee20000300800 */
[----:B0-2---:R-:W-:Y:S01]  /*153a0*/  IMAD.MOV.U32 R3, RZ, RZ, -0x7fffffe0 ;  /* 0x80000020ff037424 */ /* 0x005fe200078e00ff */
[----:B------:R-:W-:Y:S05]  /*153b0*/  WARPSYNC.ALL ;  /* 0x0000000000007948 */ /* 0x000fea0003800000 */
[C---:B------:R-:W-:Y:S01]  /*153c0*/  R2UR UR4, R4.reuse ;  /* 0x00000000040472ca */ /* 0x040fe200000e0000 */
[----:B------:R-:W-:Y:S01]  /*153d0*/  VIADD R6, R4, 0x180 ;  /* 0x0000018004067836 */ /* 0x000fe20000000000 */
[----:B------:R-:W-:Y:S01]  /*153e0*/  R2UR UR5, R5 ;  /* 0x00000000050572ca */ /* 0x000fe200000e0000 */
[C---:B------:R-:W-:Y:S01]  /*153f0*/  VIADD R8, R2.reuse, 0x40 ;  /* 0x0000004002087836 */ /* 0x040fe20000000000 */
[----:B------:R-:W-:Y:S01]  /*15400*/  R2UR UR6, R2 ;  /* 0x00000000020672ca */ /* 0x000fe200000e0000 */
[----:B------:R-:W-:Y:S01]  /*15410*/  IMAD.MOV.U32 R7, RZ, RZ, -0x3ffffff0 ;  /* 0xc0000010ff077424 */ /* 0x000fe200078e00ff */
[----:B------:R-:W-:Y:S01]  /*15420*/  R2UR UR7, R3 ;  /* 0x00000000030772ca */ /* 0x000fe200000e0000 */
[----:B------:R-:W-:Y:S01]  /*15430*/  WARPGROUP.ARRIVE ;  /* 0x00000000000079c5 */ /* 0x000fe20000000000 */
[----:B------:R-:W-:Y:S01]  /*15440*/  IMAD.MOV.U32 R9, RZ, RZ, -0x7fffffe0 ;  /* 0x80000020ff097424 */ /* 0x000fe200078e00ff */
[----:B------:R-:W2:Y:S04]  /*15450*/  LDL.LU R10, [R1+0x44] ;  /* 0x00004400010a7983 */ /* 0x000ea80000300800 */
[----:B------:R-:W4:Y:S01]  /*15460*/  LDL.LU R12, [R1+0x60] ;  /* 0x00006000010c7983 */ /* 0x000f220000300800 */
[----:B------:R-:W-:-:S02]  /*15470*/  IMAD.MOV.U32 R5, RZ, RZ, -0x3ffffff0 ;  /* 0xc0000010ff057424 */ /* 0x000fc400078e00ff */
[----:B------:R-:W-:Y:S01]  /*15480*/  IMAD.MOV.U32 R3, RZ, RZ, -0x7fffffe0 ;  /* 0x80000020ff037424 */ /* 0x000fe200078e00ff */
[----:B------:R-:W5:Y:S01]  /*15490*/  LDL.LU R13, [R1+0xa4] ;  /* 0x0000a400010d7983 */ /* 0x000f620000300800 */
[----:B------:R-:W-:Y:S01]  /*154a0*/  VIADD R145, R145, 0x1 ;  /* 0x0000000191917836 */ /* 0x000fe20000000000 */
[----:B------:R-:W-:Y:S01]  /*154b0*/  HGMMA.64x96x16.F32 R24, gdesc[UR4].tnspB, R24, gsb0 ;  /* 0x41600000041879f0 */ /* 0x000fe20008000818 */
[----:B------:R-:W-:Y:S01]  /*154c0*/  R2UR UR4, R6 ;  /* 0x00000000060472ca */ /* 0x000fe200000e0000 */
[----:B------:R-:W-:Y:S01]  /*154d0*/  VIADD R6, R4, 0x300 ;  /* 0x0000030004067836 */ /* 0x000fe20000000000 */
[----:B------:R-:W-:Y:S01]  /*154e0*/  R2UR UR5, R7 ;  /* 0x00000000070572ca */ /* 0x000fe200000e0000 */
[----:B------:R-:W-:Y:S01]  /*154f0*/  IMAD.MOV.U32 R7, RZ, RZ, -0x3ffffff0 ;  /* 0xc0000010ff077424 */ /* 0x000fe200078e00ff */
[----:B------:R-:W-:Y:S01]  /*15500*/  R2UR UR6, R8 ;  /* 0x00000000080672ca */ /* 0x000fe200000e0000 */
[----:B------:R-:W-:Y:S01]  /*15510*/  VIADD R8, R2, 0x80 ;  /* 0x0000008002087836 */ /* 0x000fe20000000000 */
[----:B------:R-:W-:-:S02]  /*15520*/  R2UR UR7, R9 ;  /* 0x00000000090772ca */ /* 0x000fc400000e0000 */
[----:B------:R-:W-:Y:S02]  /*15530*/  MOV R9, 0x80000020 ;  /* 0x8000002000097802 */ /* 0x000fe40000000f00 */
[----:B------:R-:W-:Y:S01]  /*15540*/  ISETP.NE.AND P2, PT, R145, 0x2, PT ;  /* 0x000000029100780c */ /* 0x000fe20003f45270 */
[----:B------:R-:W-:Y:S02]  /*15550*/  WARPGROUP.DEPBAR.LE gsb0, 0x0 ;  /* 0x00008000000079c5 */ /* 0x000fe40000010000 */
[----:B------:R-:W-:-:S06]  /*15560*/  WARPGROUP.ARRIVE ;  /* 0x00000000000079c5 */ /* 0x000fcc0000000000 */
[----:B------:R-:W-:Y:S01]  /*15570*/  HGMMA.64x96x16.F32 R24, gdesc[UR4].tnspB, R24, gsb0 ;  /* 0x41600000041879f0 */ /* 0x000fe20008000818 */
[----:B------:R-:W-:Y:S01]  /*15580*/  R2UR UR4, R6 ;  /* 0x00000000060472ca */ /* 0x000fe200000e0000 */
[----:B------:R-:W-:Y:S01]  /*15590*/  VIADD R6, R4, 0x480 ;  /* 0x0000048004067836 */ /* 0x000fe20000000000 */
[----:B------:R-:W-:Y:S01]  /*155a0*/  R2UR UR5, R7 ;  /* 0x00000000070572ca */ /* 0x000fe200000e0000 */
[----:B------:R-:W-:Y:S01]  /*155b0*/  IMAD.MOV.U32 R7, RZ, RZ, -0x3ffffff0 ;  /* 0xc0000010ff077424 */ /* 0x000fe200078e00ff */
[----:B------:R-:W-:Y:S01]  /*155c0*/  R2UR UR6, R8 ;  /* 0x00000000080672ca */ /* 0x000fe200000e0000 */
[----:B------:R-:W-:Y:S01]  /*155d0*/  VIADD R8, R2, 0xc0 ;  /* 0x000000c002087836 */ /* 0x000fe20000000000 */
[----:B------:R-:W-:Y:S01]  /*155e0*/  R2UR UR7, R9 ;  /* 0x00000000090772ca */ /* 0x000fe200000e0000 */
[----:B------:R-:W-:Y:S01]  /*155f0*/  IMAD.MOV.U32 R9, RZ, RZ, -0x7fffffe0 ;  /* 0x80000020ff097424 */ /* 0x000fe200078e00ff */
[----:B------:R-:W-:Y:S02]  /*15600*/  WARPGROUP.DEPBAR.LE gsb0, 0x0 ;  /* 0x00008000000079c5 */ /* 0x000fe40000010000 */
[----:B------:R-:W-:-:S09]  /*15610*/  WARPGROUP.ARRIVE ;  /* 0x00000000000079c5 */ /* 0x000fd20000000000 */
        /* <DEDUP_REMOVED lines=41> */
[----:B------:R-:W-:Y:S02]  /*158b0*/  IMAD.MOV.U32 R9, RZ, RZ, -0x7fffffe0 ;  /* 0x80000020ff097424 */ /* 0x000fe400078e00ff */
[----:B------:R-:W-:-:S02]  /*158c0*/  VIADD R4, R4, 0xc00 ;  /* 0x00000c0004047836 */ /* 0x000fc40000000000 */
[----:B------:R-:W-:Y:S01]  /*158d0*/  VIADD R2, R2, 0x200 ;  /* 0x0000020002027836 */ /* 0x000fe20000000000 */
[----:B------:R-:W-:Y:S02]  /*158e0*/  WARPGROUP.DEPBAR.LE gsb0, 0x0 ;  /* 0x00008000000079c5 */ /* 0x000fe40000010000 */
[----:B------:R-:W-:-:S06]  /*158f0*/  WARPGROUP.ARRIVE ;  /* 0x00000000000079c5 */ /* 0x000fcc0000000000 */
[----:B------:R-:W-:Y:S01]  /*15900*/  HGMMA.64x96x16.F32 R24, gdesc[UR4].tnspB, R24, gsb0 ;  /* 0x41600000041879f0 */ /* 0x000fe20008000818 */
[----:B------:R-:W-:Y:S02]  /*15910*/  R2UR UR4, R6 ;  /* 0x00000000060472ca */ /* 0x000fe400000e0000 */
[----:B------:R-:W-:Y:S02]  /*15920*/  R2UR UR5, R7 ;  /* 0x00000000070572ca */ /* 0x000fe400000e0000 */
[----:B------:R-:W-:Y:S02]  /*15930*/  R2UR UR6, R8 ;  /* 0x00000000080672ca */ /* 0x000fe400000e0000 */
[----:B------:R-:W-:Y:S01]  /*15940*/  R2UR UR7, R9 ;  /* 0x00000000090772ca */ /* 0x000fe200000e0000 */
[----:B------:R-:W-:Y:S02]  /*15950*/  WARPGROUP.DEPBAR.LE gsb0, 0x0 ;  /* 0x00008000000079c5 */ /* 0x000fe40000010000 */
[----:B------:R-:W-:-:S10]  /*15960*/  WARPGROUP.ARRIVE ;  /* 0x00000000000079c5 */ /* 0x000fd40000000000 */
[----:B------:R-:W-:Y:S01]  /*15970*/  HGMMA.64x96x16.F32 R24, gdesc[UR4].tnspB, R24, gsb0 ;  /* 0x41600000041879f0 */ /* 0x000fe20008000818 */
[----:B------:R-:W-:Y:S02]  /*15980*/  R2UR UR4, R4 ;  /* 0x00000000040472ca */ /* 0x000fe400000e0000 */
[----:B------:R-:W-:Y:S02]  /*15990*/  R2UR UR5, R5 ;  /* 0x00000000050572ca */ /* 0x000fe400000e0000 */
[----:B------:R-:W-:Y:S02]  /*159a0*/  R2UR UR6, R2 ;  /* 0x00000000020672ca */ /* 0x000fe400000e0000 */
[----:B------:R-:W-:Y:S01]  /*159b0*/  R2UR UR7, R3 ;  /* 0x00000000030772ca */ /* 0x000fe200000e0000 */
[----:B---3--:R-:W0:Y:S04]  /*159c0*/  SHFL.BFLY PT, R2, R11, 0x2, 0x1f ;  /* 0x0c401f000b027f89 */ /* 0x008e2800000e0000 */
[----:B--2---:R-:W2:Y:S01]  /*159d0*/  SHFL.BFLY PT, R3, R10, 0x2, 0x1f ;  /* 0x0c401f000a037f89 */ /* 0x004ea200000e0000 */
[----:B0-----:R-:W-:Y:S01]  /*159e0*/  FADD.FTZ R2, R2, R11 ;  /* 0x0000000b02027221 */ /* 0x001fe20000010000 */
[----:B--2---:R-:W-:Y:S01]  /*159f0*/  FADD.FTZ R4, R3, R10 ;  /* 0x0000000a03047221 */ /* 0x004fe20000010000 */
[----:B------:R-:W-:-:S03]  /*15a00*/  IMAD.MOV.U32 R10, RZ, RZ, RZ ;  /* 0x000000ffff0a7224 */ /* 0x000fc600078e00ff */
[----:B------:R-:W0:Y:S04]  /*15a10*/  SHFL.BFLY PT, R3, R2, 0x1, 0x1f ;  /* 0x0c201f0002037f89 */ /* 0x000e2800000e0000 */
[----:B------:R-:W2:Y:S01]  /*15a20*/  SHFL.BFLY PT, R5, R4, 0x1, 0x1f ;  /* 0x0c201f0004057f89 */ /* 0x000ea200000e0000 */
[----:B-----5:R-:W-:Y:S02]  /*15a30*/  VIADD R13, R13, 0x1 ;  /* 0x000000010d0d7836 */ /* 0x020fe40000000000 */
[----:B0-----:R-:W-:Y:S01]  /*15a40*/  FADD.FTZ R8, R2, R3 ;  /* 0x0000000302087221 */ /* 0x001fe20000010000 */
[----:B------:R-:W-:Y:S01]  /*15a50*/  SEL R2, RZ, 0x1, P2 ;  /* 0x00000001ff027807 */ /* 0x000fe20001000000 */
[----:B--2---:R-:W-:-:S03]  /*15a60*/  FADD.FTZ R11, R4, R5 ;  /* 0x00000005040b7221 */ /* 0x004fc60000010000 */
[----:B------:R-:W-:Y:S02]  /*15a70*/  FSETP.NE.FTZ.AND P0, PT, R8, RZ, PT ;  /* 0x000000ff0800720b */ /* 0x000fe40003f15000 */
[----:B----4-:R-:W-:Y:S02]  /*15a80*/  LOP3.LUT R12, R12, R2, RZ, 0x3c, !PT ;  /* 0x000000020c0c7212 */ /* 0x010fe400078e3cff */
[----:B------:R-:W-:Y:S01]  /*15a90*/  FSETP.NE.FTZ.AND P3, PT, R11, RZ, PT ;  /* 0x000000ff0b00720b */ /* 0x000fe20003f75000 */
[----:B------:R-:W-:Y:S02]  /*15aa0*/  WARPGROUP.DEPBAR.LE gsb0, 0x0 ;  /* 0x00008000000079c5 */ /* 0x000fe40000010000 */
[----:B------:R-:W-:-:S06]  /*15ab0*/  WARPGROUP.ARRIVE ;  /* 0x00000000000079c5 */ /* 0x000fcc0000000000 */
[----:B------:R-:W-:Y:S01]  /*15ac0*/  @P0 MUFU.RCP R10, R8 ;  /* 0x00000008000a0308 */ /* 0x000fe20000001000 */
[----:B------:R-:W-:Y:S01]  /*15ad0*/  HGMMA.64x96x16.F32 R24, gdesc[UR4].tnspB, R24, gsb0 ;  /* 0x41600000041879f0 */ /* 0x000fe20008000818 */
[----:B------:R-:W-:Y:S01]  /*15ae0*/  MOV R3, RZ ;  /* 0x000000ff00037202 */ /* 0x000fe20000000f00 */
[----:B------:R0:W-:Y:S05]  /*15af0*/  STL [R1+0x60], R12 ;  /* 0x0000600c01007387 */ /* 0x0001ea0000100800 */
[----:B------:R-:W2:Y:S01]  /*15b00*/  @P0 MUFU.LG2 R6, R8 ;  /* 0x0000000800060308 */ /* 0x000ea20000000c00 */
[----:B------:R3:W-:Y:S07]  /*15b10*/  STL [R1+0xa4], R13 ;  /* 0x0000a40d01007387 */ /* 0x0007ee0000100800 */
[----:B------:R-:W4:Y:S01]  /*15b20*/  @P3 MUFU.LG2 R7, R11 ;  /* 0x0000000b00073308 */ /* 0x000f220000000c00 */
[----:B------:R-:W-:-:S07]  /*15b30*/  @!P1 VIADD R4, R0, 0x31c60 ;  /* 0x00031c6000049836 */ /* 0x000fce0000000000 */
[----:B------:R-:W5:Y:S01]  /*15b40*/  @P3 MUFU.RCP R3, R11 ;  /* 0x0000000b00033308 */ /* 0x000f620000001000 */
[C---:B------:R-:W-:Y:S01]  /*15b50*/  @P0 FMUL.FTZ R5, R15.reuse, 0.69314718246459960938 ;  /* 0x3f3172180f050820 */ /* 0x040fe20000410000 */
[----:B0-----:R-:W-:Y:S01]  /*15b60*/  @P3 FMUL.FTZ R12, R15, 0.69314718246459960938 ;  /* 0x3f3172180f0c3820 */ /* 0x001fe20000410000 */
[----:B--2---:R-:W-:Y:S01]  /*15b70*/  @P0 FMUL.FTZ R6, R6, 0.69314718246459960938 ;  /* 0x3f31721806060820 */ /* 0x004fe20000410000 */
[----:B------:R-:W-:Y:S01]  /*15b80*/  @!P1 PRMT R4, RZ, 0x654, R4 ;  /* 0x00000654ff049816 */ /* 0x000fe20000000004 */
[----:B------:R-:W-:Y:S02]  /*15b90*/  IMAD.MOV.U32 R2, RZ, RZ, -0x800000 ;  /* 0xff800000ff027424 */ /* 0x000fe400078e00ff */
[----:B----4-:R-:W-:Y:S01]  /*15ba0*/  @P3 FMUL.FTZ R7, R7, 0.69314718246459960938 ;  /* 0x3f31721807073820 */ /* 0x010fe20000410000 */
[----:B------:R-:W-:Y:S02]  /*15bb0*/  IMAD.MOV.U32 R0, RZ, RZ, -0x800000 ;  /* 0xff800000ff007424 */ /* 0x000fe400078e00ff */
[----:B------:R-:W-:Y:S01]  /*15bc0*/  @P0 FFMA.FTZ R2, R5, R14, R6 ;  /* 0x0000000e05020223 */ /* 0x000fe20000010006 */
[----:B------:R-:W-:Y:S01]  /*15bd0*/  PLOP3.LUT P0, PT, PT, PT, PT, 0x8, 0x0 ;  /* 0x000000000000781c */ /* 0x000fe20003f0e170 */
[----:B------:R-:W-:Y:S01]  /*15be0*/  @P3 FFMA.FTZ R0, R12, R74, R7 ;  /* 0x0000004a0c003223 */ /* 0x000fe20000010007 */
[----:B------:R-:W-:Y:S01]  /*15bf0*/  SEL R145, R145, RZ, P2 ;  /* 0x000000ff91917207 */ /* 0x000fe20001000000 */
[----:B------:R-:W-:-:S02]  /*15c00*/  WARPGROUP.DEPBAR.LE gsb0, 0x0 ;  /* 0x00008000000079c5 */ /* 0x000fc40000010000 */
        /* <DEDUP_REMOVED lines=24> */
[----:B0-----:R-:W-:Y:S01]  /*15d90*/  FMUL.FTZ R4, R24, R10 ;  /* 0x0000000a18047220 */ /* 0x001fe20000410000 */
[-C--:B-----5:R-:W-:Y:S01]  /*15da0*/  FMUL.FTZ R68, R26, R3.reuse ;  /* 0x000000031a447220 */ /* 0x0a0fe20000410000 */
        /* <DEDUP_REMOVED lines=22> */
[----:B---3--:R-:W-:-:S07]  /*15f10*/  FMUL.FTZ R71, R71, R3 ;  /* 0x0000000347477220 */ /* 0x008fce0000410000 */
.L_x_9830:
        /* <DEDUP_REMOVED lines=12> */
[----:B------:R-:W3:Y:S04]  /*15fe0*/  LDL.LU R76, [R1+0x94] ;  /* 0x00009400014c7983 */ /* 0x000ee80000300800 */
[----:B------:R-:W4:Y:S04]  /*15ff0*/  LDL.LU R82, [R1+0x9c] ;  /* 0x00009c0001527983 */ /* 0x000f280000300800 */
[----:B------:R-:W4:Y:S01]  /*16000*/  LDL.LU R81, [R1+0xa0] ;  /* 0x0000a00001517983 */ /* 0x000f220000300800 */
[----:B------:R-:W0:Y:S01]  /*16010*/  S2R R3, SR_SWINHI ;  /* 0x0000000000037919 */ /* 0x000e220000002f00 */
[----:B------:R-:W-:-:S02]  /*16020*/  MOV R10, R16 ;  /* 0x00000010000a7202 */ /* 0x000fc40000000f00 */
[----:B0-----:R-:W-:-:S03]  /*16030*/  MOV R11, R3 ;  /* 0x00000003000b7202 */ /* 0x001fc60000000f00 */
[----:B--2---:R-:W-:-:S03]  /*16040*/  IMAD.WIDE R12, R12, 0x2, R10 ;  /* 0x000000020c0c7825 */ /* 0x004fc600078e020a */
[C---:B------:R-:W-:Y:S02]  /*16050*/  IADD3 R77, P0, R12.reuse, 0x6020, RZ ;  /* 0x000060200c4d7810 */ /* 0x040fe40007f1e0ff */
[----:B------:R-:W-:-:S03]  /*16060*/  LOP3.LUT R3, R12, 0x180, RZ, 0xc0, !PT ;  /* 0x000001800c037812 */ /* 0x000fc600078ec0ff */
[----:B------:R-:W-:Y:S01]  /*16070*/  IMAD.X R27, RZ, RZ, R13, P0 ;  /* 0x000000ffff1b7224 */ /* 0x000fe200000e060d */
[----:B---3--:R-:W-:Y:S02]  /*16080*/  ISETP.NE.AND P0, PT, R76, RZ, PT ;  /* 0x000000ff4c00720c */ /* 0x008fe40003f05270 */
[----:B------:R-:W-:Y:S02]  /*16090*/  IADD3 R24, P4, R12, 0x20, RZ ;  /* 0x000000200c187810 */ /* 0x000fe40007f9e0ff */
[----:B------:R-:W-:Y:S01]  /*160a0*/  SEL R80, R76, UR4, P0 ;  /* 0x000000044c507c07 */ /* 0x000fe20008000000 */
[----:B------:R-:W-:Y:S05]  /*160b0*/  WARPSYNC.ALL ;  /* 0x0000000000007948 */ /* 0x000fea0003800000 */
[----:B------:R-:W-:-:S02]  /*160c0*/  SHF.R.U64 R3, R3, 0x3, RZ ;  /* 0x0000000303037819 */ /* 0x000fc400000012ff */
[----:B------:R-:W-:Y:S01]  /*160d0*/  LOP3.LUT R14, R24, 0x180, RZ, 0xc0, !PT ;  /* 0x00000180180e7812 */ /* 0x000fe200078ec0ff */
[----:B------:R-:W-:Y:S01]  /*160e0*/  BAR.SYNC.DEFER_BLOCKING 0x1, 0x180 ;  /* 0x0046000000007b1d */ /* 0x000fe20000010000 */
[C---:B------:R-:W-:Y:S02]  /*160f0*/  IADD3 R26, P3, R12.reuse, 0x3000, RZ ;  /* 0x000030000c1a7810 */ /* 0x040fe40007f7e0ff */
[C---:B------:R-:W-:Y:S02]  /*16100*/  IADD3 R15, P2, R12.reuse, 0x3020, RZ ;  /* 0x000030200c0f7810 */ /* 0x040fe40007f5e0ff */
[----:B------:R-:W-:Y:S02]  /*16110*/  IADD3 R35, P1, R12, 0x6000, RZ ;  /* 0x000060000c237810 */ /* 0x000fe40007f3e0ff */
[----:B------:R-:W-:Y:S01]  /*16120*/  LOP3.LUT R34, R77, 0x180, RZ, 0xc0, !PT ;  /* 0x000001804d227812 */ /* 0x000fe200078ec0ff */
[----:B------:R-:W-:Y:S01]  /*16130*/  IMAD.X R29, RZ, RZ, R13, P4 ;  /* 0x000000ffff1d7224 */ /* 0x000fe200020e060d */
[----:B------:R-:W-:Y:S01]  /*16140*/  LOP3.LUT R12, R3, R12, RZ, 0x3c, !PT ;  /* 0x0000000c030c7212 */ /* 0x000fe200078e3cff */
[----:B------:R-:W-:Y:S01]  /*16150*/  ULDC.64 UR6, c[0x0][0xc08] ;  /* 0x0003020000067ab9 */ /* 0x000fe20000000a00 */
[----:B------:R-:W-:Y:S01]  /*16160*/  SHF.R.U64 R3, R14, 0x3, RZ ;  /* 0x000000030e037819 */ /* 0x000fe200000012ff */
[----:B------:R-:W-:Y:S01]  /*16170*/  ULDC.64 UR4, c[0x0][0xc00] ;  /* 0x0003000000047ab9 */ /* 0x000fe20000000a00 */
[----:B------:R-:W-:-:S02]  /*16180*/  LOP3.LUT R14, R15, 0x180, RZ, 0xc0, !PT ;  /* 0x000001800f0e7812 */ /* 0x000fc400078ec0ff */
[----:B------:R-:W-:Y:S02]  /*16190*/  LOP3.LUT R28, R3, R24, RZ, 0x3c, !PT ;  /* 0x00000018031c7212 */ /* 0x000fe400078e3cff */
[----:B------:R-:W-:Y:S02]  /*161a0*/  LOP3.LUT R3, R26, 0x180, RZ, 0xc0, !PT ;  /* 0x000001801a037812 */ /* 0x000fe400078ec0ff */
[----:B------:R-:W-:Y:S02]  /*161b0*/  LOP3.LUT R24, R35, 0x180, RZ, 0xc0, !PT ;  /* 0x0000018023187812 */ /* 0x000fe400078ec0ff */
        /* <DEDUP_REMOVED lines=8> */
[----:B------:R-:W-:-:S02]  /*16240*/  SHF.R.U64 R34, R34, 0x3, RZ ;  /* 0x0000000322227819 */ /* 0x000fc400000012ff */
[----:B------:R-:W-:Y:S02]  /*16250*/  LOP3.LUT R32, R14, R15, RZ, 0x3c, !PT ;  /* 0x0000000f0e207212 */ /* 0x000fe400078e3cff */
[----:B------:R-:W-:Y:S02]  /*16260*/  MOV R35, R12 ;  /* 0x0000000c00237202 */ /* 0x000fe40000000f00 */
[----:B------:R-:W-:Y:S02]  /*16270*/  F2FP.F16.F32.PACK_AB R12, R5, R4 ;  /* 0x00000004050c723e */ /* 0x000fe400000000ff */
[----:B------:R-:W-:Y:S02]  /*16280*/  F2FP.F16.F32.PACK_AB R13, R69, R68 ;  /* 0x00000044450d723e */ /* 0x000fe400000000ff */
[----:B------:R-:W-:Y:S02]  /*16290*/  F2FP.F16.F32.PACK_AB R14, R7, R6 ;  /* 0x00000006070e723e */ /* 0x000fe400000000ff */
[----:B------:R-:W-:-:S02]  /*162a0*/  F2FP.F16.F32.PACK_AB R15, R73, R72 ;  /* 0x00000048490f723e */ /* 0x000fc400000000ff */
[----:B------:R-:W-:Y:S02]  /*162b0*/  MOV R79, R28 ;  /* 0x0000001c004f7202 */ /* 0x000fe40000000f00 */
[----:B------:R-:W-:Y:S02]  /*162c0*/  MOV R3, R30 ;  /* 0x0000001e00037202 */ /* 0x000fe40000000f00 */
[----:B------:R-:W-:Y:S02]  /*162d0*/  LOP3.LUT R26, R34, R77, RZ, 0x3c, !PT ;  /* 0x0000004d221a7212 */ /* 0x000fe400078e3cff */
[----:B------:R-:W-:Y:S02]  /*162e0*/  F2FP.F16.F32.PACK_AB R28, R9, R8 ;  /* 0x00000008091c723e */ /* 0x000fe400000000ff */
[----:B------:R-:W-:Y:S02]  /*162f0*/  F2FP.F16.F32.PACK_AB R29, R75, R74 ;  /* 0x0000004a4b1d723e */ /* 0x000fe400000000ff */
[----:B------:R-:W-:-:S02]  /*16300*/  F2FP.F16.F32.PACK_AB R30, R21, R20 ;  /* 0x00000014151e723e */ /* 0x000fc400000000ff */
[----:B------:R-:W-:Y:S01]  /*16310*/  F2FP.F16.F32.PACK_AB R31, R39, R38 ;  /* 0x00000026271f723e */ /* 0x000fe200000000ff */
[----:B------:R0:W-:Y:S01]  /*16320*/  STSM.16.M88.4 [R35], R12 ;  /* 0x0000000c23007844 */ /* 0x0001e20000000200 */
[----:B------:R-:W-:Y:S02]  /*16330*/  MOV R78, R32 ;  /* 0x00000020004e7202 */ /* 0x000fe40000000f00 */
[----:B------:R-:W-:Y:S02]  /*16340*/  F2FP.F16.F32.PACK_AB R32, R37, R36 ;  /* 0x000000242520723e */ /* 0x000fe400000000ff */
[----:B------:R-:W-:Y:S02]  /*16350*/  F2FP.F16.F32.PACK_AB R33, R43, R42 ;  /* 0x0000002a2b21723e */ /* 0x000fe400000000ff */
[----:B------:R-:W-:Y:S01]  /*16360*/  F2FP.F16.F32.PACK_AB R34, R41, R40 ;  /* 0x000000282922723e */ /* 0x000fe200000000ff */
[----:B------:R2:W-:Y:S01]  /*16370*/  STSM.16.M88.4 [R79], R28 ;  /* 0x0000001c4f007844 */ /* 0x0005e20000000200 */
[----:B------:R-:W-:-:S02]  /*16380*/  MOV R77, R24 ;  /* 0x00000018004d7202 */ /* 0x000fc40000000f00 */
[----:B------:R-:W-:Y:S02]  /*16390*/  MOV R76, R26 ;  /* 0x0000001a004c7202 */ /* 0x000fe40000000f00 */
[----:B------:R-:W-:Y:S02]  /*163a0*/  F2FP.F16.F32.PACK_AB R24, R53, R52 ;  /* 0x000000343518723e */ /* 0x000fe400000000ff */
[----:B0-----:R-:W-:Y:S02]  /*163b0*/  F2FP.F16.F32.PACK_AB R35, R47, R46 ;  /* 0x0000002e2f23723e */ /* 0x001fe400000000ff */
[----:B------:R-:W-:Y:S02]  /*163c0*/  F2FP.F16.F32.PACK_AB R12, R45, R44 ;  /* 0x0000002c2d0c723e */ /* 0x000fe400000000ff */
[----:B------:R-:W-:Y:S02]  /*163d0*/  F2FP.F16.F32.PACK_AB R13, R51, R50 ;  /* 0x00000032330d723e */ /* 0x000fe400000000ff */
[----:B------:R-:W-:-:S02]  /*163e0*/  F2FP.F16.F32.PACK_AB R14, R49, R48 ;  /* 0x00000030310e723e */ /* 0x000fc400000000ff */
[----:B------:R-:W-:Y:S02]  /*163f0*/  F2FP.F16.F32.PACK_AB R15, R55, R54 ;  /* 0x00000036370f723e */ /* 0x000fe400000000ff */
[----:B------:R-:W-:Y:S02]  /*16400*/  F2FP.F16.F32.PACK_AB R25, R59, R58 ;  /* 0x0000003a3b19723e */ /* 0x000fe400000000ff */
[----:B------:R-:W-:Y:S02]  /*16410*/  F2FP.F16.F32.PACK_AB R26, R57, R56 ;  /* 0x00000038391a723e */ /* 0x000fe400000000ff */
[----:B------:R-:W-:Y:S02]  /*16420*/  F2FP.F16.F32.PACK_AB R27, R63, R62 ;  /* 0x0000003e3f1b723e */ /* 0x000fe400000000ff */
[----:B--2---:R-:W-:Y:S02]  /*16430*/  F2FP.F16.F32.PACK_AB R28, R61, R60 ;  /* 0x0000003c3d1c723e */ /* 0x004fe400000000ff */
[----:B------:R-:W-:-:S02]  /*16440*/  F2FP.F16.F32.PACK_AB R29, R67, R66 ;  /* 0x00000042431d723e */ /* 0x000fc400000000ff */
[----:B------:R-:W-:Y:S02]  /*16450*/  F2FP.F16.F32.PACK_AB R30, R65, R64 ;  /* 0x00000040411e723e */ /* 0x000fe400000000ff */
[----:B------:R-:W-:Y:S01]  /*16460*/  F2FP.F16.F32.PACK_AB R31, R71, R70 ;  /* 0x00000046471f723e */ /* 0x000fe200000000ff */
[----:B------:R4:W-:Y:S01]  /*16470*/  STSM.16.M88.4 [R3], R32 ;  /* 0x0000002003007844 */ /* 0x0009e20000000200 */
[----:B------:R-:W-:-:S03]  /*16480*/  ISETP.NE.U32.AND P3, PT, RZ, UR6, PT ;  /* 0x00000006ff007c0c */ /* 0x000fc6000bf65070 */
[----:B------:R-:W-:Y:S01]  /*16490*/  STSM.16.M88.4 [R78], R12 ;  /* 0x0000000c4e007844 */ /* 0x000fe20000000200 */
[----:B------:R-:W-:-:S03]  /*164a0*/  ISETP.NE.AND.EX P3, PT, RZ, UR7, PT, P3 ;  /* 0x00000007ff007c0c */ /* 0x000fc6000bf65330 */
[----:B------:R0:W-:Y:S04]  /*164b0*/  STSM.16.M88.4 [R77], R24 ;  /* 0x000000184d007844 */ /* 0x0001e80000000200 */
[----:B------:R2:W-:Y:S01]  /*164c0*/  STSM.16.M88.4 [R76], R28 ;  /* 0x0000001c4c007844 */ /* 0x0005e20000000200 */
[----:B------:R-:W-:Y:S01]  /*164d0*/  BAR.SYNC.DEFER_BLOCKING 0x1, 0x180 ;  /* 0x0046000000007b1d */ /* 0x000fe20000010000 */
[----:B------:R-:W-:Y:S02]  /*164e0*/  ISETP.NE.U32.AND P0, PT, RZ, UR4, PT ;  /* 0x00000004ff007c0c */ /* 0x000fe4000bf05070 */
[----:B----4-:R-:W-:Y:S02]  /*164f0*/  IADD3 R32, P1, R82, UR4, RZ ;  /* 0x0000000452207c10 */ /* 0x010fe4000ff3e0ff */
[----:B------:R-:W-:-:S02]  /*16500*/  ISETP.NE.AND.EX P0, PT, RZ, UR5, PT, P0 ;  /* 0x00000005ff007c0c */ /* 0x000fc4000bf05300 */
[C---:B------:R-:W-:Y:S02]  /*16510*/  IADD3.X R33, R81.reuse, UR5, RZ, P1, !PT ;  /* 0x0000000551217c10 */ /* 0x040fe40008ffe4ff */
[----:B------:R-:W-:Y:S01]  /*16520*/  @P3 IADD3 R34, P1, R82, UR6, RZ ;  /* 0x0000000652223c10 */ /* 0x000fe2000ff3e0ff */
[----:B------:R-:W-:Y:S01]  /*16530*/  ULDC UR6, c[0x0][0xa88] ;  /* 0x0002a20000067ab9 */ /* 0x000fe20000000800 */
[----:B------:R-:W-:Y:S01]  /*16540*/  IMAD.MOV.U32 R3, RZ, RZ, RZ ;  /* 0x000000ffff037224 */ /* 0x000fe200078e00ff */
[----:B------:R-:W-:Y:S01]  /*16550*/  ISETP.GT.AND P2, PT, R80, 0x1, PT ;  /* 0x000000015000780c */ /* 0x000fe20003f44270 */
[----:B0-----:R-:W-:Y:S01]  /*16560*/  IMAD.MOV.U32 R26, RZ, RZ, 0x9b8 ;  /* 0x000009b8ff1a7424 */ /* 0x001fe200078e00ff */
[----:B------:R-:W-:Y:S01]  /*16570*/  @P3 IADD3.X R35, R81, UR7, RZ, P1, !PT ;  /* 0x0000000751233c10 */ /* 0x000fe20008ffe4ff */
[----:B------:R-:W-:Y:S01]  /*16580*/  IMAD.U32 R81, RZ, RZ, UR6 ;  /* 0x00000006ff517e24 */ /* 0x000fe2000f8e00ff */
[----:B--2---:R-:W0:Y:S02]  /*16590*/  LDC R76, c[0x0][0xbe8] ;  /* 0x0002fa00ff4c7b82 */ /* 0x004e240000000800 */
[----:B------:R2:W5:Y:S04]  /*165a0*/  @P0 LDG.E R3, desc[UR60][R32.64] ;  /* 0x0000003c20030981 */ /* 0x000568000c1e1900 */
[----:B------:R2:W5:Y:S01]  /*165b0*/  @P3 LDG.E R81, desc[UR60][R34.64] ;  /* 0x0000003c22513981 */ /* 0x000562000c1e1900 */
[----:B------:R-:W-:-:S04]  /*165c0*/  SEL R26, R26, 0x978, P2 ;  /* 0x000009781a1a7807 */ /* 0x000fc80001000000 */
[----:B------:R2:W3:Y:S08]  /*165d0*/  LDC.64 R12, c[0x0][R26+0x220] ;  /* 0x000088001a0c7b82 */ /* 0x0004f00000000a00 */
[----:B------:R2:W4:Y:S08]  /*165e0*/  LDC.64 R14, c[0x0][R26+0x218] ;  /* 0x000086001a0e7b82 */ /* 0x0005300000000a00 */
[----:B------:R2:W1:Y:S01]  /*165f0*/  LDC.64 R24, c[0x0][R26+0x228] ;  /* 0x00008a001a187b82 */ /* 0x0004620000000a00 */
[----:B0-----:R-:W-:Y:S01]  /*16600*/  ISETP.NE.AND P1, PT, R76, 0x1, PT ;  /* 0x000000014c00780c */ /* 0x001fe20003f25270 */
[----:B--2---:R-:W-:-:S12]  /*16610*/  @P3 BRA `(.L_x_9888) ;  /* 0x0000000000103947 */ /* 0x004fd80003800000 */
[----:B------:R-:W-:Y:S05]  /*16620*/  @!P0 BRA `(.L_x_9888) ;  /* 0x00000000000c8947 */ /* 0x000fea0003800000 */
[----:B------:R-:W2:Y:S04]  /*16630*/  LDG.E R28, desc[UR60][R32.64] ;  /* 0x0000003c201c7981 */ /* 0x000ea8000c1e1900 */
[----:B-----5:R-:W2:Y:S02]  /*16640*/  LDG.E R81, desc[UR60][R32.64+0x4] ;  /* 0x0000043c20517981 */ /* 0x020ea4000c1e1900 */
[----:B--2---:R-:W-:-:S07]  /*16650*/  IMAD.IADD R81, R81, 0x1, -R28 ;  /* 0x0000000151517824 */ /* 0x004fce00078e0a1c */
.L_x_9888:
[----:B------:R-:W2:Y:S01]  /*16660*/  LDL.LU R28, [R1+0x98] ;  /* 0x00009800011c7983 */ /* 0x000ea20000300800 */
[----:B------:R-:W0:Y:S03]  /*16670*/  LDC.64 R26, c[0x0][R26+0x210] ;  /* 0x000084001a1a7b82 */ /* 0x000e260000000a00 */
[----:B------:R-:W3:Y:S04]  /*16680*/  LDL.LU R31, [R1+0xc4] ;  /* 0x0000c400011f7983 */ /* 0x000ee80000300800 */
[----:B------:R-:W4:Y:S01]  /*16690*/  LDL R82, [R1+0x90] ;  /* 0x0000900001527983 */ /* 0x000f220000100800 */
[----:B------:R-:W-:Y:S01]  /*166a0*/  ISETP.NE.U32.AND P0, PT, RZ, UR4, PT ;  /* 0x00000004ff007c0c */ /* 0x000fe2000bf05070 */
[----:B------:R-:W1:Y:S02]  /*166b0*/  @P1 LDC R30, c[0x0][0xbec] ;  /* 0x0002fb00ff1e1b82 */ /* 0x000e640000000800 */
[----:B------:R-:W4:Y:S04]  /*166c0*/  LDL R32, [R1+0xe8] ;  /* 0x0000e80001207983 */ /* 0x000f280000100800 */
[----:B------:R-:W4:Y:S02]  /*166d0*/  LDL R84, [R1+0xa8] ;  /* 0x0000a80001547983 */ /* 0x000f240000100800 */
[----:B------:R-:W0:Y:S02]  /*166e0*/  @P1 LDC R83, c[0x0][0xbf0] ;  /* 0x0002fc00ff531b82 */ /* 0x000e240000000800 */
[----:B------:R-:W4:Y:S04]  /*166f0*/  LDL R80, [R1+0xb0] ;  /* 0x0000b00001507983 */ /* 0x000f280000100800 */
[----:B------:R-:W4:Y:S04]  /*16700*/  LDL R78, [R1+0xe4] ;  /* 0x0000e400014e7983 */ /* 0x000f280000100800 */
[----:B------:R-:W4:Y:S01]  /*16710*/  LDL R34, [R1+0xcc] ;  /* 0x0000cc0001227983 */ /* 0x000f220000100800 */
[----:B------:R-:W-:-:S04]  /*16720*/  ISETP.NE.AND.EX P0, PT, RZ, UR5, PT, P0 ;  /* 0x00000005ff007c0c */ /* 0x000fc8000bf05300 */
[----:B--2---:R-:W-:Y:S02]  /*16730*/  SEL R77, R28, RZ, !P0 ;  /* 0x000000ff1c4d7207 */ /* 0x004fe40004000000 */
[----:B------:R-:W2:Y:S01]  /*16740*/  LDC.64 R28, c[0x0][0xba8] ;  /* 0x0002ea00ff1c7b82 */ /* 0x000ea20000000a00 */
[----:B---3--:R-:W-:Y:S02]  /*16750*/  SEL R31, R31, RZ, !P0 ;  /* 0x000000ff1f1f7207 */ /* 0x008fe40004000000 */
[----:B------:R-:W-:Y:S02]  /*16760*/  IMAD R13, R13, R77, RZ ;  /* 0x0000004d0d0d7224 */ /* 0x000fe400078e02ff */
[-C--:B----4-:R-:W-:Y:S02]  /*16770*/  IMAD R35, R15, R82.reuse, RZ ;  /* 0x000000520f237224 */ /* 0x090fe400078e02ff */
[----:B------:R-:W-:Y:S02]  /*16780*/  IMAD R79, R12, R31, R13 ;  /* 0x0000001f0c4f7224 */ /* 0x000fe400078e020d */
[----:B------:R-:W-:-:S04]  /*16790*/  IMAD.WIDE.U32 R14, R14, R82, RZ ;  /* 0x000000520e0e7225 */ /* 0x000fc800078e00ff */
[----:B------:R-:W-:-:S04]  /*167a0*/  IMAD.WIDE.U32 R12, R12, R77, RZ ;  /* 0x0000004d0c0c7225 */ /* 0x000fc800078e00ff */
[----:B------:R-:W-:Y:S01]  /*167b0*/  IMAD R31, R84, 0xc0, R32 ;  /* 0x000000c0541f7824 */ /* 0x000fe200078e0220 */
[----:B-----5:R-:W-:Y:S01]  /*167c0*/  IADD3 R14, P0, P3, R12, R14, R3 ;  /* 0x0000000e0c0e7210 */ /* 0x020fe20007b1e003 */
[----:B------:R-:W-:Y:S02]  /*167d0*/  IMAD.IADD R32, R15, 0x1, R35 ;  /* 0x000000010f207824 */ /* 0x000fe400078e0223 */
[----:B-1----:R-:W-:Y:S01]  /*167e0*/  @P1 IMAD.HI.U32 R12, R31, R30, RZ ;  /* 0x0000001e1f0c1227 */ /* 0x002fe200078e00ff */
[----:B------:R-:W-:Y:S01]  /*167f0*/  SEL R33, R80, RZ, P2 ;  /* 0x000000ff50217207 */ /* 0x000fe20001000000 */
[----:B--2---:R-:W1:Y:S02]  /*16800*/  @!P2 LDC R28, c[0x0][0xb50] ;  /* 0x0002d400ff1cab82 */ /* 0x004e640000000800 */
[----:B------:R-:W-:Y:S02]  /*16810*/  IMAD.IADD R15, R13, 0x1, R79 ;  /* 0x000000010d0f7824 */ /* 0x000fe400078e024f */
[----:B------:R-:W-:Y:S01]  /*16820*/  IMAD.MOV.U32 R13, RZ, RZ, R31 ;  /* 0x000000ffff0d7224 */ /* 0x000fe200078e001f */
[----:B0-----:R-:W-:Y:S01]  /*16830*/  @P1 SHF.R.U32.HI R13, RZ, R83, R12 ;  /* 0x00000053ff0d1219 */ /* 0x001fe2000001160c */
[-C--:B------:R-:W-:Y:S01]  /*16840*/  IMAD R35, R25, R33.reuse, RZ ;  /* 0x0000002119237224 */ /* 0x080fe200078e02ff */
[----:B------:R-:W-:Y:S01]  /*16850*/  SHF.R.S32.HI R79, RZ, 0x1f, R3 ;  /* 0x0000001fff4f7819 */ /* 0x000fe20000011403 */
[----:B------:R-:W-:Y:S01]  /*16860*/  IMAD.WIDE.U32 R24, R24, R33, RZ ;  /* 0x0000002118187225 */ /* 0x000fe200078e00ff */
[----:B------:R-:W0:Y:S03]  /*16870*/  @!P2 LDC R29, c[0x0][0xb54] ;  /* 0x0002d500ff1dab82 */ /* 0x000e260000000800 */
[----:B------:R-:W-:Y:S01]  /*16880*/  IMAD.MOV R30, RZ, RZ, -R13 ;  /* 0x000000ffff1e7224 */ /* 0x000fe200078e0a0d */
[----:B------:R-:W-:Y:S01]  /*16890*/  IADD3.X R15, R15, R32, R79, P0, P3 ;  /* 0x000000200f0f7210 */ /* 0x000fe200007e644f */
[----:B------:R-:W-:Y:S01]  /*168a0*/  IMAD.IADD R35, R25, 0x1, R35 ;  /* 0x0000000119237824 */ /* 0x000fe200078e0223 */
[----:B------:R-:W-:-:S02]  /*168b0*/  IADD3 R24, P0, P3, R13, R14, R24 ;  /* 0x0000000e0d187210 */ /* 0x000fc40007b1e018 */
[----:B------:R-:W-:Y:S01]  /*168c0*/  SHF.R.S32.HI R12, RZ, 0x1f, R13 ;  /* 0x0000001fff0c7819 */ /* 0x000fe2000001140d */
[----:B------:R-:W-:-:S03]  /*168d0*/  IMAD R13, R76, R30, R31 ;  /* 0x0000001e4c0d7224 */ /* 0x000fc600078e021f */
[----:B------:R-:W-:Y:S01]  /*168e0*/  IADD3.X R25, R12, R15, R35, P0, P3 ;  /* 0x0000000f0c197210 */ /* 0x000fe200007e6423 */
[-C--:B------:R-:W-:Y:S01]  /*168f0*/  IMAD R12, R27, R13.reuse, RZ ;  /* 0x0000000d1b0c7224 */ /* 0x080fe200078e02ff */
[----:B------:R-:W-:Y:S01]  /*16900*/  SHF.R.S32.HI R15, RZ, 0x1f, R13 ;  /* 0x0000001fff0f7819 */ /* 0x000fe2000001140d */
[----:B------:R-:W-:-:S04]  /*16910*/  IMAD.WIDE.U32 R24, R26, R13, R24 ;  /* 0x0000000d1a187225 */ /* 0x000fc800078e0018 */
[----:B------:R-:W-:Y:S01]  /*16920*/  IMAD R15, R26, R15, R12 ;  /* 0x0000000f1a0f7224 */ /* 0x000fe200078e020c */
[----:B-1----:R-:W-:-:S03]  /*16930*/  LEA R28, P0, R24, R28, 0x2 ;  /* 0x0000001c181c7211 */ /* 0x002fc600078010ff */
[----:B------:R-:W-:-:S05]  /*16940*/  IMAD.IADD R12, R25, 0x1, R15 ;  /* 0x00000001190c7824 */ /* 0x000fca00078e020f */
[----:B0-----:R-:W-:Y:S01]  /*16950*/  LEA.HI.X R29, R24, R29, R12, 0x2, P0 ;  /* 0x0000001d181d7211 */ /* 0x001fe200000f140c */
[----:B------:R-:W-:Y:S01]  /*16960*/  SHFL.IDX PT, R14, R28, 0x1, 0x1c1f ;  /* 0x003c1f001c0e7f89 */ /* 0x000fe200000e0000 */
[----:B------:R-:W-:-:S03]  /*16970*/  IMAD R27, R84, 0xc0, R78 ;  /* 0x000000c0541b7824 */ /* 0x000fc600078e024e */
[----:B------:R-:W-:Y:S04]  /*16980*/  SHFL.IDX PT, R12, R28, RZ, 0x1c1f ;  /* 0x001c1fff1c0c7589 */ /* 0x000fe800000e0000 */
[----:B------:R-:W0:Y:S04]  /*16990*/  SHFL.IDX PT, R13, R29, RZ, 0x1c1f ;  /* 0x001c1fff1d0d7589 */ /* 0x000e2800000e0000 */
[----:B------:R-:W1:Y:S01]  /*169a0*/  SHFL.IDX PT, R15, R29, 0x1, 0x1c1f ;  /* 0x003c1f001d0f7f89 */ /* 0x000e6200000e0000 */
[----:B------:R-:W-:Y:S01]  /*169b0*/  IMAD R78, R81, R76, RZ ;  /* 0x0000004c514e7224 */ /* 0x000fe200078e02ff */
[----:B------:R-:W-:Y:S01]  /*169c0*/  LOP3.LUT P0, RZ, R34, 0x3, RZ, 0xc0, !PT ;  /* 0x0000000322ff7812 */ /* 0x000fe2000780c0ff */
[----:B------:R-:W-:-:S03]  /*169d0*/  VIADD R25, R27, 0x8 ;  /* 0x000000081b197836 */ /* 0x000fc60000000000 */
[-C--:B------:R-:W-:Y:S02]  /*169e0*/  ISETP.GE.OR P3, PT, R27, R78.reuse, P0 ;  /* 0x0000004e1b00720c */ /* 0x080fe40000766670 */
[----:B------:R-:W-:-:S11]  /*169f0*/  ISETP.GE.OR P0, PT, R25, R78, P0 ;  /* 0x0000004e1900720c */ /* 0x000fd60000706670 */
[----:B0-----:R0:W-:Y:S04]  /*16a00*/  @!P3 ST.E desc[UR60][R12.64], R2 ;  /* 0x000000020c00b985 */ /* 0x0011e8000c10193c */
[----:B-1----:R0:W-:Y:S01]  /*16a10*/  @!P0 ST.E desc[UR60][R14.64], R0 ;  /* 0x000000000e008985 */ /* 0x0021e2000c10193c */
[----:B------:R-:W-:Y:S05]  /*16a20*/  @P2 BRA `(.L_x_9889) ;  /* 0x00000008002c2947 */ /* 0x000fea0003800000 */
[----:B------:R-:W1:Y:S01]  /*16a30*/  S2R R34, SR_TID.X ;  /* 0x0000000000227919 */ /* 0x000e620000002100 */
[----:B0-----:R-:W0:Y:S01]  /*16a40*/  @P1 LDC R15, c[0x0][0xbec] ;  /* 0x0002fb00ff0f1b82 */ /* 0x001e220000000800 */
[----:B------:R-:W-:-:S07]  /*16a50*/  ULDC.64 UR4, c[0x0][0xaa0] ;  /* 0x0002a80000047ab9 */ /* 0x000fce0000000a00 */
[----:B------:R-:W2:Y:S01]  /*16a60*/  @P1 LDC R21, c[0x0][0xbf0] ;  /* 0x0002fc00ff151b82 */ /* 0x000ea20000000800 */
[----:B-1----:R-:W-:-:S05]  /*16a70*/  VIADD R0, R34, 0xffffff80 ;  /* 0xffffff8022007836 */ /* 0x002fca0000000000 */
[----:B------:R-:W-:-:S04]  /*16a80*/  SHF.R.S32.HI R5, RZ, 0x1f, R0 ;  /* 0x0000001fff057819 */ /* 0x000fc80000011400 */
[----:B------:R-:W-:-:S04]  /*16a90*/  LEA.HI R5, R5, R0, RZ, 0x2 ;  /* 0x0000000005057211 */ /* 0x000fc800078f10ff */
[----:B------:R-:W-:Y:S02]  /*16aa0*/  LOP3.LUT R7, R5, 0xfffffffc, RZ, 0xc0, !PT ;  /* 0xfffffffc05077812 */ /* 0x000fe400078ec0ff */
[----:B------:R-:W-:-:S03]  /*16ab0*/  SHF.R.S32.HI R9, RZ, 0x2, R5 ;  /* 0x00000002ff097819 */ /* 0x000fc60000011405 */
[----:B------:R-:W-:-:S04]  /*16ac0*/  IMAD.IADD R12, R0, 0x1, -R7 ;  /* 0x00000001000c7824 */ /* 0x000fc800078e0a07 */
[----:B------:R-:W-:-:S04]  /*16ad0*/  IMAD.SHL.U32 R8, R12, 0x8, RZ ;  /* 0x000000080c087824 */ /* 0x000fc800078e00ff */
[----:B------:R-:W-:-:S04]  /*16ae0*/  IMAD R5, R9, 0x20, R8 ;  /* 0x0000002009057824 */ /* 0x000fc800078e0208 */
[----:B------:R-:W-:-:S03]  /*16af0*/  IMAD.WIDE R10, R5, 0x2, R10 ;  /* 0x00000002050a7825 */ /* 0x000fc600078e020a */
[C---:B------:R-:W-:Y:S02]  /*16b00*/  IADD3 R5, P5, R10.reuse, 0x7800, RZ ;  /* 0x000078000a057810 */ /* 0x040fe40007fbe0ff */
[C---:B------:R-:W-:Y:S02]  /*16b10*/  LOP3.LUT R7, R10.reuse, 0x180, RZ, 0xc0, !PT ;  /* 0x000001800a077812 */ /* 0x040fe400078ec0ff */
[----:B------:R-:W-:Y:S01]  /*16b20*/  LOP3.LUT R0, R5, 0x180, RZ, 0xc0, !PT ;  /* 0x0000018005007812 */ /* 0x000fe200078ec0ff */
[----:B------:R-:W-:Y:S01]  /*16b30*/  IMAD.X R41, RZ, RZ, R11, P5 ;  /* 0x000000ffff297224 */ /* 0x000fe200028e060b */
[----:B------:R-:W-:Y:S02]  /*16b40*/  IADD3 R25, P0, R10, 0x1800, RZ ;  /* 0x000018000a197810 */ /* 0x000fe40007f1e0ff */
[----:B------:R-:W-:Y:S02]  /*16b50*/  SHF.R.U64 R0, R0, 0x3, RZ ;  /* 0x0000000300007819 */ /* 0x000fe400000012ff */
[----:B------:R-:W-:-:S02]  /*16b60*/  IADD3 R29, P2, R10, 0x3000, RZ ;  /* 0x000030000a1d7810 */ /* 0x000fc40007f5e0ff */
[----:B------:R-:W-:Y:S01]  /*16b70*/  LOP3.LUT R40, R0, R5, RZ, 0x3c, !PT ;  /* 0x0000000500287212 */ /* 0x000fe200078e3cff */
[----:B------:R-:W-:Y:S01]  /*16b80*/  IMAD R0, R79, UR4, RZ ;  /* 0x000000044f007c24 */ /* 0x000fe2000f8e02ff */
[C---:B------:R-:W-:Y:S02]  /*16b90*/  IADD3 R33, P3, R10.reuse, 0x4800, RZ ;  /* 0x000048000a217810 */ /* 0x040fe40007f7e0ff */
[----:B------:R-:W-:Y:S01]  /*16ba0*/  IADD3 R37, P4, R10, 0x6000, RZ ;  /* 0x000060000a257810 */ /* 0x000fe20007f9e0ff */
[----:B------:R-:W-:Y:S01]  /*16bb0*/  IMAD R13, R3, UR5, R0 ;  /* 0x00000005030d7c24 */ /* 0x000fe2000f8e0200 */
[----:B------:R-:W-:Y:S01]  /*16bc0*/  SHF.R.U64 R7, R7, 0x3, RZ ;  /* 0x0000000307077819 */ /* 0x000fe200000012ff */
[----:B------:R-:W-:Y:S01]  /*16bd0*/  IMAD.WIDE.U32 R2, R3, UR4, RZ ;  /* 0x0000000403027c25 */ /* 0x000fe2000f8e00ff */
[----:B------:R-:W-:Y:S01]  /*16be0*/  LOP3.LUT R24, R25, 0x180, RZ, 0xc0, !PT ;  /* 0x0000018019187812 */ /* 0x000fe200078ec0ff */
[----:B------:R-:W-:Y:S01]  /*16bf0*/  ULDC.64 UR4, c[0x0][0xae8] ;  /* 0x0002ba0000047ab9 */ /* 0x000fe20000000a00 */
[----:B------:R-:W-:Y:S01]  /*16c00*/  LOP3.LUT R28, R29, 0x180, RZ, 0xc0, !PT ;  /* 0x000001801d1c7812 */ /* 0x000fe200078ec0ff */
[----:B------:R-:W-:Y:S01]  /*16c10*/  IMAD R0, R12, 0x60, R9 ;  /* 0x000000600c007824 */ /* 0x000fe200078e0209 */
[----:B------:R-:W-:Y:S01]  /*16c20*/  LOP3.LUT R32, R33, 0x180, RZ, 0xc0, !PT ;  /* 0x0000018021207812 */ /* 0x000fe200078ec0ff */
[----:B------:R-:W5:Y:S01]  /*16c30*/  LD.E.128 R40, desc[UR60][R40.64] ;  /* 0x0000003c28287980 */ /* 0x000f62000c101d00 */
[----:B------:R-:W-:-:S02]  /*16c40*/  LOP3.LUT R36, R37, 0x180, RZ, 0xc0, !PT ;  /* 0x0000018025247812 */ /* 0x000fc400078ec0ff */
[----:B------:R-:W-:Y:S02]  /*16c50*/  IADD3 R3, R3, R13, RZ ;  /* 0x0000000d03037210 */ /* 0x000fe40007ffe0ff */
[----:B------:R-:W-:Y:S01]  /*16c60*/  LOP3.LUT R10, R7, R10, RZ, 0x3c, !PT ;  /* 0x0000000a070a7212 */ /* 0x000fe200078e3cff */
[----:B------:R-:W-:Y:S01]  /*16c70*/  IMAD R12, R84, 0xc0, R0 ;  /* 0x000000c0540c7824 */ /* 0x000fe200078e0200 */
[----:B------:R-:W-:Y:S02]  /*16c80*/  SHF.R.U64 R24, R24, 0x3, RZ ;  /* 0x0000000318187819 */ /* 0x000fe400000012ff */
[----:B------:R-:W-:Y:S02]  /*16c90*/  SHF.R.U64 R28, R28, 0x3, RZ ;  /* 0x000000031c1c7819 */ /* 0x000fe400000012ff */
[----:B------:R-:W-:Y:S02]  /*16ca0*/  SHF.R.U64 R32, R32, 0x3, RZ ;  /* 0x0000000320207819 */ /* 0x000fe400000012ff */
[----:B------:R-:W-:Y:S01]  /*16cb0*/  SHF.R.U64 R36, R36, 0x3, RZ ;  /* 0x0000000324247819 */ /* 0x000fe200000012ff */
[----:B------:R-:W-:Y:S01]  /*16cc0*/  IMAD.WIDE.U32 R2, R82, UR4, R2 ;  /* 0x0000000452027c25 */ /* 0x000fe2000f8e0002 */
[----:B------:R1:W5:Y:S01]  /*16cd0*/  LD.E.128 R4, desc[UR60][R10.64] ;  /* 0x0000003c0a047980 */ /* 0x000362000c101d00 */
[----:B------:R-:W-:-:S02]  /*16ce0*/  LOP3.LUT R24, R24, R25, RZ, 0x3c, !PT ;  /* 0x0000001918187212 */ /* 0x000fc400078e3cff */
[----:B------:R-:W-:Y:S01]  /*16cf0*/  LOP3.LUT R28, R28, R29, RZ, 0x3c, !PT ;  /* 0x0000001d1c1c7212 */ /* 0x000fe200078e3cff */
[----:B0-----:R-:W-:Y:S01]  /*16d00*/  @P1 IMAD.HI.U32 R0, R12, R15, RZ ;  /* 0x0000000f0c001227 */ /* 0x001fe200078e00ff */
[----:B------:R-:W-:Y:S02]  /*16d10*/  LOP3.LUT R32, R32, R33, RZ, 0x3c, !PT ;  /* 0x0000002120207212 */ /* 0x000fe400078e3cff */
[----:B------:R-:W-:Y:S01]  /*16d20*/  LOP3.LUT R36, R36, R37, RZ, 0x3c, !PT ;  /* 0x0000002524247212 */ /* 0x000fe200078e3cff */
[----:B------:R-:W-:Y:S01]  /*16d30*/  IMAD.X R25, RZ, RZ, R11, P0 ;  /* 0x000000ffff197224 */ /* 0x000fe200000e060b */
[----:B-1----:R-:W-:Y:S01]  /*16d40*/  SHF.R.S32.HI R10, RZ, 0x1f, R77 ;  /* 0x0000001fff0a7819 */ /* 0x002fe2000001144d */
[--C-:B------:R-:W-:Y:S02]  /*16d50*/  IMAD.X R29, RZ, RZ, R11.reuse, P2 ;  /* 0x000000ffff1d7224 */ /* 0x100fe400010e060b */
[--C-:B------:R-:W-:Y:S02]  /*16d60*/  IMAD.X R33, RZ, RZ, R11.reuse, P3 ;  /* 0x000000ffff217224 */ /* 0x100fe400018e060b */
[----:B------:R-:W5:Y:S01]  /*16d70*/  LD.E.128 R24, desc[UR60][R24.64] ;  /* 0x0000003c18187980 */ /* 0x000f62000c101d00 */
[----:B------:R-:W-:-:S02]  /*16d80*/  IMAD.X R37, RZ, RZ, R11, P4 ;  /* 0x000000ffff257224 */ /* 0x000fc400020e060b */
[----:B------:R-:W-:Y:S01]  /*16d90*/  IMAD R3, R82, UR5, R3 ;  /* 0x0000000552037c24 */ /* 0x000fe2000f8e0203 */
[----:B------:R-:W-:Y:S01]  /*16da0*/  ULDC.64 UR4, c[0x0][0xaf0] ;  /* 0x0002bc0000047ab9 */ /* 0x000fe20000000a00 */
[----:B------:R-:W-:Y:S01]  /*16db0*/  IMAD.MOV.U32 R11, RZ, RZ, R12 ;  /* 0x000000ffff0b7224 */ /* 0x000fe200078e000c */
[----:B--2---:R-:W-:Y:S01]  /*16dc0*/  @P1 SHF.R.U32.HI R11, RZ, R21, R0 ;  /* 0x00000015ff0b1219 */ /* 0x004fe20000011600 */
[----:B------:R-:W-:Y:S01]  /*16dd0*/  IMAD R10, R10, UR4, RZ ;  /* 0x000000040a0a7c24 */ /* 0x000fe2000f8e02ff */
[----:B------:R-:W5:Y:S01]  /*16de0*/  LD.E.128 R28, desc[UR60][R28.64] ;  /* 0x0000003c1c1c7980 */ /* 0x000f62000c101d00 */
[----:B------:R-:W-:-:S03]  /*16df0*/  IMAD.WIDE.U32 R2, R77, UR4, R2 ;  /* 0x000000044d027c25 */ /* 0x000fc6000f8e0002 */
[----:B------:R-:W5:Y:S01]  /*16e00*/  LD.E.128 R32, desc[UR60][R32.64] ;  /* 0x0000003c20207980 */ /* 0x000f62000c101d00 */
[----:B------:R-:W-:-:S03]  /*16e10*/  IMAD R13, R77, UR5, R10 ;  /* 0x000000054d0d7c24 */ /* 0x000fc6000f8e020a */
[----:B------:R-:W5:Y:S01]  /*16e20*/  LD.E.128 R36, desc[UR60][R36.64] ;  /* 0x0000003c24247980 */ /* 0x000f62000c101d00 */
[--C-:B------:R-:W-:Y:S01]  /*16e30*/  IMAD.MOV R15, RZ, RZ, -R11.reuse ;  /* 0x000000ffff0f7224 */ /* 0x100fe200078e0a0b */
[----:B------:R-:W-:Y:S01]  /*16e40*/  SHF.R.S32.HI R0, RZ, 0x1f, R11 ;  /* 0x0000001fff007819 */ /* 0x000fe2000001140b */
[----:B------:R-:W-:Y:S01]  /*16e50*/  ULDC.64 UR4, c[0x0][0xae0] ;  /* 0x0002b80000047ab9 */ /* 0x000fe20000000a00 */
[----:B------:R-:W-:Y:S01]  /*16e60*/  @!PT LDS RZ, [RZ] ;  /* 0x00000000fffff984 */ /* 0x000fe20000000800 */
[----:B------:R-:W-:Y:S01]  /*16e70*/  @!PT LDS RZ, [RZ] ;  /* 0x00000000fffff984 */ /* 0x000fe20000000800 */
[----:B------:R-:W-:Y:S01]  /*16e80*/  @!PT LDS RZ, [RZ] ;  /* 0x00000000fffff984 */ /* 0x000fe20000000800 */
[----:B------:R-:W-:Y:S01]  /*16e90*/  @!PT LDS RZ, [RZ] ;  /* 0x00000000fffff984 */ /* 0x000fe20000000800 */
[----:B------:R0:W-:Y:S06]  /*16ea0*/  MEMBAR.ALL.CTA ;  /* 0x0000000000007992 */ /* 0x0001ec0000008000 */
[----:B0-----:R-:W0:Y:S01]  /*16eb0*/  FENCE.VIEW.ASYNC.S ;  /* 0x00000000000073c6 */ /* 0x001e220000000000 */
[----:B------:R-:W-:-:S02]  /*16ec0*/  IMAD.IADD R3, R3, 0x1, R13 ;  /* 0x0000000103037824 */ /* 0x000fc400078e020d */
[----:B------:R-:W-:Y:S02]  /*16ed0*/  IMAD R13, R76, R15, R12 ;  /* 0x0000000f4c0d7224 */ /* 0x000fe400078e020c */
[----:B------:R-:W-:Y:S02]  /*16ee0*/  IMAD R0, R0, UR4, RZ ;  /* 0x0000000400007c24 */ /* 0x000fe4000f8e02ff */
[----:B------:R-:W-:Y:S01]  /*16ef0*/  IMAD.WIDE.U32 R2, R11, UR4, R2 ;  /* 0x000000040b027c25 */ /* 0x000fe2000f8e0002 */
[----:B------:R-:W-:-:S03]  /*16f00*/  SHF.R.S32.HI R10, RZ, 0x1f, R13 ;  /* 0x0000001fff0a7819 */ /* 0x000fc6000001140d */
[----:B------:R-:W-:Y:S01]  /*16f10*/  IMAD R11, R11, UR5, R0 ;  /* 0x000000050b0b7c24 */ /* 0x000fe2000f8e0200 */
[----:B------:R-:W-:Y:S01]  /*16f20*/  ULDC.64 UR4, c[0x0][0xad8] ;  /* 0x0002b60000047ab9 */ /* 0x000fe20000000a00 */
[----:B------:R-:W-:Y:S02]  /*16f30*/  VIADD R0, R16, 0x31c20 ;  /* 0x00031c2010007836 */ /* 0x000fe40000000000 */
[----:B------:R-:W-:Y:S02]  /*16f40*/  IMAD.IADD R3, R3, 0x1, R11 ;  /* 0x0000000103037824 */ /* 0x000fe400078e020b */
[----:B------:R-:W-:Y:S01]  /*16f50*/  IMAD R10, R10, UR4, RZ ;  /* 0x000000040a0a7c24 */ /* 0x000fe2000f8e02ff */
[----:B------:R-:W-:Y:S01]  /*16f60*/  PRMT R0, RZ, 0x654, R0 ;  /* 0x00000654ff007816 */ /* 0x000fe20000000000 */
[----:B------:R-:W-:-:S04]  /*16f70*/  IMAD.WIDE.U32 R2, R13, UR4, R2 ;  /* 0x000000040d027c25 */ /* 0x000fc8000f8e0002 */
[----:B------:R-:W-:Y:S01]  /*16f80*/  IMAD R11, R13, UR5, R10 ;  /* 0x000000050d0b7c24 */ /* 0x000fe2000f8e020a */
[----:B------:R-:W-:Y:S01]  /*16f90*/  ULDC.64 UR4, c[0x0][0xa80] ;  /* 0x0002a00000047ab9 */ /* 0x000fe20000000a00 */
[----:B0-----:R0:W-:Y:S02]  /*16fa0*/  SYNCS.ARRIVE.TRANS64.RED.A1T0 RZ, [R0+URZ], RZ ;  /* 0x000000ff00ff79a7 */ /* 0x0011e4000810043f */
[----:B------:R-:W-:Y:S02]  /*16fb0*/  IMAD.IADD R3, R3, 0x1, R11 ;  /* 0x0000000103037824 */ /* 0x000fe400078e020b */
[C---:B------:R-:W-:Y:S02]  /*16fc0*/  VIADD R45, R8.reuse, 0x40 ;  /* 0x00000040082d7836 */ /* 0x040fe40000000000 */
[----:B------:R-:W-:Y:S01]  /*16fd0*/  VIADD R44, R8, 0x20 ;  /* 0x00000020082c7836 */ /* 0x000fe20000000000 */
[----:B0-----:R-:W-:Y:S01]  /*16fe0*/  LEA R0, P0, R2, UR4, 0x1 ;  /* 0x0000000402007c11 */ /* 0x001fe2000f8008ff */
[----:B------:R-:W-:-:S03]  /*16ff0*/  UMOV UR4, 0xffffffff ;  /* 0xffffffff00047882 */ /* 0x000fc60000000000 */
[----:B------:R-:W-:Y:S02]  /*17000*/  LEA.HI.X R2, R2, UR5, R3, 0x1, P0 ;  /* 0x0000000502027c11 */ /* 0x000fe400080f0c03 */
[----:B------:R-:W-:Y:S02]  /*17010*/  SHF.R.S32.HI R46, RZ, 0x1f, R45 ;  /* 0x0000001fff2e7819 */ /* 0x000fe4000001142d */
[----:B------:R-:W-:Y:S01]  /*17020*/  SHF.R.S32.HI R47, RZ, 0x1f, R44 ;  /* 0x0000001fff2f7819 */ /* 0x000fe2000001142c */
[----:B------:R-:W-:Y:S06]  /*17030*/  BRA.DIV UR4, `(.L_x_9890) ;  /* 0x000000a204847947 */ /* 0x000fec000b800000 */
[----:B------:R0:W1:Y:S04]  /*17040*/  SHFL.IDX PT, R3, R2, RZ, 0x1c1f ;  /* 0x001c1fff02037589 */ /* 0x00006800000e0000 */
[----:B------:R0:W2:Y:S02]  /*17050*/  SHFL.IDX PT, R14, R0, RZ, 0x1c1f ;  /* 0x001c1fff000e7589 */ /* 0x0000a400000e0000 */
.L_x_10098:
[----:B------:R-:W-:Y:S01]  /*17060*/  IMAD R9, R84, 0xc0, R9 ;  /* 0x000000c054097824 */ /* 0x000fe200078e0209 */
[----:B------:R-:W-:Y:S04]  /*17070*/  BSSY B1, `(.L_x_9891) ;  /* 0x0000010000017945 */ /* 0x000fe80003800000 */
[----:B------:R-:W-:-:S13]  /*17080*/  ISETP.GE.AND P0, PT, R9, R78, PT ;  /* 0x0000004e0900720c */ /* 0x000fda0003f06270 */
[----:B------:R-:W-:Y:S05]  /*17090*/  @P0 BRA `(.L_x_9892) ;  /* 0x0000000000340947 */ /* 0x000fea0003800000 */
[----:B------:R-:W-:Y:S02]  /*170a0*/  ULDC UR4, c[0x0][0xac8] ;  /* 0x0002b20000047ab9 */ /* 0x000fe40000000800 */
[----:B------:R-:W-:Y:S02]  /*170b0*/  ISETP.GE.AND P0, PT, R8, UR4, PT ;  /* 0x0000000408007c0c */ /* 0x000fe4000bf06270 */
[----:B------:R-:W-:Y:S02]  /*170c0*/  ISETP.GE.AND P1, PT, R44, UR4, PT ;  /* 0x000000042c007c0c */ /* 0x000fe4000bf26270 */
[----:B------:R-:W-:-:S09]  /*170d0*/  ISETP.GE.AND P2, PT, R45, UR4, PT ;  /* 0x000000042d007c0c */ /* 0x000fd2000bf46270 */
[----:B-1----:R-:W-:Y:S02]  /*170e0*/  @!P0 IMAD.MOV.U32 R15, RZ, RZ, R3 ;  /* 0x000000ffff0f8224 */ /* 0x002fe400078e0003 */
[-C--:B--2---:R-:W-:Y:S02]  /*170f0*/  @!P1 LEA R12, P3, R44, R14.reuse, 0x1 ;  /* 0x0000000e2c0c9211 */ /* 0x084fe400078608ff */
[C---:B------:R-:W-:Y:S01]  /*17100*/  @!P2 LEA R20, P4, R45.reuse, R14, 0x1 ;  /* 0x0000000e2d14a211 */ /* 0x040fe200078808ff */
[----:B------:R-:W-:Y:S01]  /*17110*/  @!P0 IMAD.WIDE R10, R8, 0x2, R14 ;  /* 0x00000002080a8825 */ /* 0x000fe200078e020e */
[-C--:B------:R-:W-:Y:S02]  /*17120*/  @!P1 LEA.HI.X R13, R44, R3.reuse, R47, 0x1, P3 ;  /* 0x000000032c0d9211 */ /* 0x080fe400018f0c2f */
[----:B------:R-:W-:Y:S02]  /*17130*/  @!P2 LEA.HI.X R21, R45, R3, R46, 0x1, P4 ;  /* 0x000000032d15a211 */ /* 0x000fe400020f0c2e */
[----:B-----5:R3:W-:Y:S04]  /*17140*/  @!P0 ST.E.128 desc[UR60][R10.64], R4 ;  /* 0x000000040a008985 */ /* 0x0207e8000c101d3c */
[----:B------:R3:W-:Y:S04]  /*17150*/  @!P1 ST.E.128 desc[UR60][R12.64], R28 ;  /* 0x0000001c0c009985 */ /* 0x0007e8000c101d3c */
[----:B------:R3:W-:Y:S02]  /*17160*/  @!P2 ST.E.128 desc[UR60][R20.64], R36 ;  /* 0x000000241400a985 */ /* 0x0007e4000c101d3c */
.L_x_9892:
[----:B------:R-:W-:Y:S05]  /*17170*/  BSYNC B1 ;  /* 0x0000000000017941 */ /* 0x000fea0003800000 */
.L_x_9891:
[----:B------:R-:W-:-:S03]  /*17180*/  UMOV UR4, 0xffffffff ;  /* 0xffffffff00047882 */ /* 0x000fc60000000000 */
[----:B------:R-:W-:Y:S05]  /*17190*/  BRA.DIV UR4, `(.L_x_9893) ;  /* 0x000000a204607947 */ /* 0x000fea000b800000 */
[----:B-1----:R1:W4:Y:S04]  /*171a0*/  SHFL.IDX PT, R3, R2, 0x1, 0x1c1f ;  /* 0x003c1f0002037f89 */ /* 0x00232800000e0000 */
[----:B--2---:R1:W2:Y:S02]  /*171b0*/  SHFL.IDX PT, R14, R0, 0x1, 0x1c1f ;  /* 0x003c1f00000e7f89 */ /* 0x0042a400000e0000 */
.L_x_10102:
[----:B---3-5:R-:W-:-:S05]  /*171c0*/  VIADD R5, R9, 0x60 ;  /* 0x0000006009057836 */ /* 0x028fca0000000000 */
[----:B------:R-:W-:-:S13]  /*171d0*/  ISETP.GE.AND P0, PT, R5, R78, PT ;  /* 0x0000004e0500720c */ /* 0x000fda0003f06270 */
[----:B------:R-:W-:Y:S05]  /*171e0*/  @P0 BRA `(.L_x_9894) ;  /* 0x0000001800480947 */ /* 0x000fea0003800000 */
[----:B------:R-:W-:Y:S02]  /*171f0*/  ULDC UR4, c[0x0][0xac8] ;  /* 0x0002b20000047ab9 */ /* 0x000fe40000000800 */
[----:B------:R-:W-:Y:S02]  /*17200*/  ISETP.GE.AND P1, PT, R8, UR4, PT ;  /* 0x0000000408007c0c */ /* 0x000fe4000bf26270 */
[----:B------:R-:W-:-:S11]  /*17210*/  ISETP.GE.AND P2, PT, R44, UR4, PT ;  /* 0x000000042c007c0c */ /* 0x000fd6000bf46270 */
[----:B012---:R-:W-:Y:S02]  /*17220*/  @!P1 IMAD.MOV.U32 R2, RZ, RZ, R14 ;  /* 0x000000ffff029224 */ /* 0x007fe400078e000e */
[----:B------:R-:W-:Y:S02]  /*17230*/  @!P2 LEA R4, P0, R44, R14, 0x1 ;  /* 0x0000000e2c04a211 */ /* 0x000fe400078008ff */
[----:B----4-:R-:W-:Y:S02]  /*17240*/  @!P1 IMAD.WIDE R8, R8, 0x2, R2 ;  /* 0x0000000208089825 */ /* 0x010fe400078e0202 */
[----:B------:R-:W-:Y:S02]  /*17250*/  @!P2 LEA.HI.X R5, R44, R3, R47, 0x1, P0 ;  /* 0x000000032c05a211 */ /* 0x000fe400000f0c2f */
[----:B------:R-:W-:Y:S01]  /*17260*/  ISETP.GE.AND P0, PT, R45, UR4, PT ;  /* 0x000000042d007c0c */ /* 0x000fe2000bf06270 */
[----:B------:R0:W-:Y:S04]  /*17270*/  @!P1 ST.E.128 desc[UR60][R8.64], R24 ;  /* 0x0000001808009985 */ /* 0x0001e8000c101d3c */
[----:B------:R0:W-:Y:S08]  /*17280*/  @!P2 ST.E.128 desc[UR60][R4.64], R32 ;  /* 0x000000200400a985 */ /* 0x0001f0000c101d3c */
[----:B------:R-:W-:Y:S05]  /*17290*/  @P0 BRA `(.L_x_9894) ;  /* 0x00000018001c0947 */ /* 0x000fea0003800000 */
[----:B------:R-:W-:-:S04]  /*172a0*/  LEA R14, P0, R45, R14, 0x1 ;  /* 0x0000000e2d0e7211 */ /* 0x000fc800078008ff */
[----:B------:R-:W-:-:S05]  /*172b0*/  LEA.HI.X R15, R45, R3, R46, 0x1, P0 ;  /* 0x000000032d0f7211 */ /* 0x000fca00000f0c2e */
[----:B------:R1:W-:Y:S01]  /*172c0*/  ST.E.128 desc[UR60][R14.64], R40 ;  /* 0x000000280e007985 */ /* 0x0003e2000c101d3c */
[----:B------:R-:W-:Y:S05]  /*172d0*/  BRA `(.L_x_9894) ;  /* 0x00000018000c7947 */ /* 0x000fea0003800000 */
.L_x_9889:
[----:B------:R-:W-:Y:S01]  /*172e0*/  ULDC.64 UR4, c[0x0][0xb08] ;  /* 0x0002c20000047ab9 */ /* 0x000fe20000000a00 */
[----:B0-----:R-:W0:Y:S01]  /*172f0*/  @P1 LDC R12, c[0x0][0xbec] ;  /* 0x0002fb00ff0c1b82 */ /* 0x001e220000000800 */
[----:B------:R-:W-:Y:S02]  /*17300*/  IMAD R0, R79, UR4, RZ ;  /* 0x000000044f007c24 */ /* 0x000fe4000f8e02ff */
[----:B------:R-:W-:-:S04]  /*17310*/  IMAD.WIDE.U32 R10, R3, UR4, RZ ;  /* 0x00000004030a7c25 */ /* 0x000fc8000f8e00ff */
[----:B------:R-:W-:Y:S01]  /*17320*/  IMAD R3, R3, UR5, R0 ;  /* 0x0000000503037c24 */ /* 0x000fe2000f8e0200 */
[----:B------:R-:W1:Y:S01]  /*17330*/  @P1 LDC R15, c[0x0][0xbf0] ;  /* 0x0002fc00ff0f1b82 */ /* 0x000e620000000800 */
[----:B------:R-:W-:Y:S01]  /*17340*/  ULDC.64 UR4, c[0x0][0xb38] ;  /* 0x0002ce0000047ab9 */ /* 0x000fe20000000a00 */
[----:B------:R-:W-:Y:S01]  /*17350*/  SHF.R.S32.HI R0, RZ, 0x1f, R77 ;  /* 0x0000001fff007819 */ /* 0x000fe2000001144d */
[----:B------:R-:W-:Y:S02]  /*17360*/  IMAD.IADD R11, R11, 0x1, R3 ;  /* 0x000000010b0b7824 */ /* 0x000fe400078e0203 */
[----:B------:R-:W-:-:S04]  /*17370*/  IMAD.WIDE.U32 R2, R82, UR4, R10 ;  /* 0x0000000452027c25 */ /* 0x000fc8000f8e000a */
[----:B------:R-:W-:Y:S01]  /*17380*/  IMAD R3, R82, UR5, R3 ;  /* 0x0000000552037c24 */ /* 0x000fe2000f8e0203 */
[----:B------:R-:W-:Y:S01]  /*17390*/  ULDC.64 UR4, c[0x0][0xb40] ;  /* 0x0002d00000047ab9 */ /* 0x000fe20000000a00 */
[----:B------:R-:W-:Y:S02]  /*173a0*/  IMAD.MOV.U32 R11, RZ, RZ, R31 ;  /* 0x000000ffff0b7224 */ /* 0x000fe400078e001f */
        /* <DEDUP_REMOVED lines=33> */
.L_x_10105:
[----:B------:R-:W-:Y:S01]  /*175c0*/  ISETP.GE.AND P0, PT, R27, R78, PT ;  /* 0x0000004e1b00720c */ /* 0x000fe20003f06270 */
[----:B------:R-:W-:-:S12]  /*175d0*/  BSSY B1, `(.L_x_9896) ;  /* 0x000004a000017945 */ /* 0x000fd80003800000 */
[----:B------:R-:W-:Y:S05]  /*175e0*/  @P0 BRA `(.L_x_9897) ;  /* 0x0000000400200947 */ /* 0x000fea0003800000 */
[----:B------:R-:W3:Y:S01]  /*175f0*/  LDL R35, [R1+0x8c] ;  /* 0x00008c0001237983 */ /* 0x000ee20000100800 */
[----:B------:R-:W-:-:S03]  /*17600*/  ULDC UR4, c[0x0][0xac8] ;  /* 0x0002b20000047ab9 */ /* 0x000fc60000000800 */
[----:B------:R-:W4:Y:S04]  /*17610*/  LDL R33, [R1+0xc0] ;  /* 0x0000c00001217983 */ /* 0x000f280000100800 */
[----:B------:R-:W5:Y:S04]  /*17620*/  LDL R31, [R1+0xbc] ;  /* 0x0000bc00011f7983 */ /* 0x000f680000100800 */
[----:B------:R-:W2:Y:S04]  /*17630*/  LDL R24, [R1+0xb8] ;  /* 0x0000b80001187983 */ /* 0x000ea80000100800 */
[----:B------:R-:W2:Y:S04]  /*17640*/  LDL R34, [R1+0xdc] ;  /* 0x0000dc0001227983 */ /* 0x000ea80000100800 */
[----:B------:R-:W2:Y:S04]  /*17650*/  LDL R32, [R1+0xd8] ;  /* 0x0000d80001207983 */ /* 0x000ea80000100800 */
[----:B------:R-:W2:Y:S04]  /*17660*/  LDL R77, [R1+0xb4] ;  /* 0x0000b400014d7983 */ /* 0x000ea80000100800 */
[----:B------:R-:W2:Y:S04]  /*17670*/  LDL R76, [R1+0xac] ;  /* 0x0000ac00014c7983 */ /* 0x000ea80000100800 */
[----:B------:R-:W2:Y:S04]  /*17680*/  LDL R30, [R1+0xd4] ;  /* 0x0000d400011e7983 */ /* 0x000ea80000100800 */
[----:B------:R-:W2:Y:S01]  /*17690*/  LDL R79, [R1+0xd0] ;  /* 0x0000d000014f7983 */ /* 0x000ea20000100800 */
[----:B---3--:R-:W-:-:S02]  /*176a0*/  ISETP.GE.AND P1, PT, R35, UR4, PT ;  /* 0x0000000423007c0c */ /* 0x008fc4000bf26270 */
[----:B----4-:R-:W-:Y:S02]  /*176b0*/  ISETP.GE.AND P0, PT, R33, UR4, PT ;  /* 0x0000000421007c0c */ /* 0x010fe4000bf06270 */
[----:B-----5:R-:W-:-:S09]  /*176c0*/  ISETP.GE.AND P3, PT, R31, UR4, PT ;  /* 0x000000041f007c0c */ /* 0x020fd2000bf66270 */
[----:B-1----:R-:W-:Y:S01]  /*176d0*/  @!P1 IMAD.MOV.U32 R15, RZ, RZ, R3 ;  /* 0x000000ffff0f9224 */ /* 0x002fe200078e0003 */
[----:B--2---:R-:W-:Y:S01]  /*176e0*/  ISETP.GE.AND P4, PT, R24, UR4, PT ;  /* 0x0000000418007c0c */ /* 0x004fe2000bf86270 */
[----:B------:R-:W-:Y:S01]  /*176f0*/  @!P1 IMAD.WIDE R10, R35, 0x4, R14 ;  /* 0x00000004230a9825 */ /* 0x000fe200078e020e */
[----:B------:R-:W-:-:S04]  /*17700*/  @!P0 LEA R12, P2, R33, R14, 0x2 ;  /* 0x0000000e210c8211 */ /* 0x000fc800078410ff */
[----:B------:R1:W-:Y:S01]  /*17710*/  @!P1 ST.E.64 desc[UR60][R10.64], R4 ;  /* 0x000000040a009985 */ /* 0x0003e2000c101b3c */
[-C--:B------:R-:W-:Y:S02]  /*17720*/  @!P3 LEA R26, P1, R31, R14.reuse, 0x2 ;  /* 0x0000000e1f1ab211 */ /* 0x080fe400078210ff */
[-C--:B------:R-:W-:Y:S02]  /*17730*/  @!P0 LEA.HI.X R13, R33, R3.reuse, R34, 0x2, P2 ;  /* 0x00000003210d8211 */ /* 0x080fe400010f1422 */
[----:B------:R-:W-:Y:S02]  /*17740*/  ISETP.GE.AND P2, PT, R77, UR4, PT ;  /* 0x000000044d007c0c */ /* 0x000fe4000bf46270 */
[----:B------:R-:W-:Y:S02]  /*17750*/  @!P3 LEA.HI.X R27, R31, R3, R32, 0x2, P1 ;  /* 0x000000031f1bb211 */ /* 0x000fe400008f1420 */
[----:B------:R-:W-:Y:S02]  /*17760*/  ISETP.GE.AND P1, PT, R76, UR4, PT ;  /* 0x000000044c007c0c */ /* 0x000fe4000bf26270 */
[----:B------:R-:W-:Y:S01]  /*17770*/  @!P4 LEA R28, P5, R24, R14, 0x2 ;  /* 0x0000000e181cc211 */ /* 0x000fe200078a10ff */
[----:B------:R-:W-:-:S02]  /*17780*/  VIADD R15, R35, 0x30 ;  /* 0x00000030230f7836 */ /* 0x000fc40000000000 */
[----:B------:R-:W-:Y:S01]  /*17790*/  VIADD R33, R35, 0x38 ;  /* 0x0000003823217836 */ /* 0x000fe20000000000 */
[----:B------:R-:W-:Y:S01]  /*177a0*/  @!P4 LEA.HI.X R29, R24, R3, R30, 0x2, P5 ;  /* 0x00000003181dc211 */ /* 0x000fe200028f141e */
[----:B------:R2:W-:Y:S01]  /*177b0*/  @!P0 ST.E.64 desc[UR60][R12.64], R6 ;  /* 0x000000060c008985 */ /* 0x0005e2000c101b3c */
[----:B------:R-:W-:-:S03]  /*177c0*/  ISETP.GE.AND P0, PT, R15, UR4, PT ;  /* 0x000000040f007c0c */ /* 0x000fc6000bf06270 */
[----:B------:R-:W-:Y:S01]  /*177d0*/  @!P3 ST.E.64 desc[UR60][R26.64], R8 ;  /* 0x000000081a00b985 */ /* 0x000fe2000c101b3c */
[----:B------:R-:W-:Y:S01]  /*177e0*/  ISETP.GE.AND P3, PT, R33, UR4, PT ;  /* 0x0000000421007c0c */ /* 0x000fe2000bf66270 */
[----:B------:R-:W-:Y:S01]  /*177f0*/  VIADD R34, R35, 0x40 ;  /* 0x0000004023227836 */ /* 0x000fe20000000000 */
[CC--:B-1----:R-:W-:Y:S01]  /*17800*/  @!P2 LEA R10, P5, R77.reuse, R14.reuse, 0x2 ;  /* 0x0000000e4d0aa211 */ /* 0x0c2fe200078a10ff */
[----:B------:R1:W-:Y:S01]  /*17810*/  @!P4 ST.E.64 desc[UR60][R28.64], R20 ;  /* 0x000000141c00c985 */ /* 0x0003e2000c101b3c */
[----:B------:R-:W-:Y:S02]  /*17820*/  SHF.R.S32.HI R24, RZ, 0x1f, R76 ;  /* 0x0000001fff187819 */ /* 0x000fe4000001144c */
[C---:B------:R-:W-:Y:S02]  /*17830*/  @!P1 LEA R30, P4, R76.reuse, R14, 0x2 ;  /* 0x0000000e4c1e9211 */ /* 0x040fe400078810ff */
[-C--:B------:R-:W-:Y:S01]  /*17840*/  @!P2 LEA.HI.X R11, R77, R3.reuse, R79, 0x2, P5 ;  /* 0x000000034d0ba211 */ /* 0x080fe200028f144f */
[----:B--2---:R-:W-:Y:S01]  /*17850*/  VIADD R13, R35, 0x48 ;  /* 0x00000048230d7836 */ /* 0x004fe20000000000 */
[----:B------:R-:W-:-:S02]  /*17860*/  @!P1 LEA.HI.X R31, R76, R3, R24, 0x2, P4 ;  /* 0x000000034c1f9211 */ /* 0x000fc400020f1418 */
[----:B------:R-:W-:Y:S01]  /*17870*/  ISETP.GE.AND P4, PT, R34, UR4, PT ;  /* 0x0000000422007c0c */ /* 0x000fe2000bf86270 */
[----:B------:R2:W-:Y:S01]  /*17880*/  @!P2 ST.E.64 desc[UR60][R10.64], R36 ;  /* 0x000000240a00a985 */ /* 0x0005e2000c101b3c */
[----:B------:R-:W-:Y:S02]  /*17890*/  SHF.R.S32.HI R32, RZ, 0x1f, R15 ;  /* 0x0000001fff207819 */ /* 0x000fe4000001140f */
[-C--:B------:R-:W-:Y:S01]  /*178a0*/  @!P0 LEA R4, P5, R15, R14.reuse, 0x2 ;  /* 0x0000000e0f048211 */ /* 0x080fe200078a10ff */
[----:B------:R3:W-:Y:S01]  /*178b0*/  @!P1 ST.E.64 desc[UR60][R30.64], R40 ;  /* 0x000000281e009985 */ /* 0x0007e2000c101b3c */
[----:B------:R-:W-:Y:S01]  /*178c0*/  ISETP.GE.AND P2, PT, R13, UR4, PT ;  /* 0x000000040d007c0c */ /* 0x000fe2000bf46270 */
[----:B-1----:R-:W-:Y:S01]  /*178d0*/  VIADD R20, R35, 0x50 ;  /* 0x0000005023147836 */ /* 0x002fe20000000000 */
[----:B------:R-:W-:Y:S02]  /*178e0*/  SHF.R.S32.HI R12, RZ, 0x1f, R33 ;  /* 0x0000001fff0c7819 */ /* 0x000fe40000011421 */
[----:B------:R-:W-:-:S02]  /*178f0*/  @!P3 LEA R6, P1, R33, R14, 0x2 ;  /* 0x0000000e2106b211 */ /* 0x000fc400078210ff */
[-C--:B------:R-:W-:Y:S01]  /*17900*/  @!P0 LEA.HI.X R5, R15, R3.reuse, R32, 0x2, P5 ;  /* 0x000000030f058211 */ /* 0x080fe200028f1420 */
[----:B------:R-:W-:Y:S01]  /*17910*/  VIADD R15, R35, 0x58 ;  /* 0x00000058230f7836 */ /* 0x000fe20000000000 */
[----:B------:R-:W-:Y:S02]  /*17920*/  @!P3 LEA.HI.X R7, R33, R3, R12, 0x2, P1 ;  /* 0x000000032107b211 */ /* 0x000fe400008f140c */
[----:B------:R-:W-:Y:S01]  /*17930*/  ISETP.GE.AND P1, PT, R20, UR4, PT ;  /* 0x0000000414007c0c */ /* 0x000fe2000bf26270 */
[----:B------:R3:W-:Y:S01]  /*17940*/  @!P0 ST.E.64 desc[UR60][R4.64], R44 ;  /* 0x0000002c04008985 */ /* 0x0007e2000c101b3c */
[----:B------:R-:W-:Y:S02]  /*17950*/  SHF.R.S32.HI R9, RZ, 0x1f, R34 ;  /* 0x0000001fff097819 */ /* 0x000fe40000011422 */
[----:B------:R-:W-:Y:S02]  /*17960*/  @!P4 LEA R8, P5, R34, R14, 0x2 ;  /* 0x0000000e2208c211 */ /* 0x000fe400078a10ff */
[----:B------:R-:W-:-:S02]  /*17970*/  ISETP.GE.AND P0, PT, R15, UR4, PT ;  /* 0x000000040f007c0c */ /* 0x000fc4000bf06270 */
[----:B------:R-:W-:Y:S02]  /*17980*/  @!P4 LEA.HI.X R9, R34, R3, R9, 0x2, P5 ;  /* 0x000000032209c211 */ /* 0x000fe400028f1409 */
[----:B------:R-:W-:Y:S02]  /*17990*/  SHF.R.S32.HI R12, RZ, 0x1f, R13 ;  /* 0x0000001fff0c7819 */ /* 0x000fe4000001140d */
[----:B--2---:R-:W-:-:S04]  /*179a0*/  @!P2 LEA R10, P5, R13, R14, 0x2 ;  /* 0x0000000e0d0aa211 */ /* 0x004fc800078a10ff */
[----:B------:R-:W-:Y:S02]  /*179b0*/  @!P2 LEA.HI.X R11, R13, R3, R12, 0x2, P5 ;  /* 0x000000030d0ba211 */ /* 0x000fe400028f140c */
[----:B------:R-:W-:Y:S02]  /*179c0*/  SHF.R.S32.HI R13, RZ, 0x1f, R20 ;  /* 0x0000001fff0d7819 */ /* 0x000fe40000011414 */
[----:B------:R-:W-:-:S04]  /*179d0*/  @!P1 LEA R12, P5, R20, R14, 0x2 ;  /* 0x0000000e140c9211 */ /* 0x000fc800078a10ff */
[-C--:B------:R-:W-:Y:S02]  /*179e0*/  @!P1 LEA.HI.X R13, R20, R3.reuse, R13, 0x2, P5 ;  /* 0x00000003140d9211 */ /* 0x080fe400028f140d */
[----:B------:R-:W-:Y:S02]  /*179f0*/  SHF.R.S32.HI R20, RZ, 0x1f, R15 ;  /* 0x0000001fff147819 */ /* 0x000fe4000001140f */
[C---:B------:R-:W-:Y:S01]  /*17a00*/  @!P0 LEA R14, P5, R15.reuse, R14, 0x2 ;  /* 0x0000000e0f0e8211 */ /* 0x040fe200078a10ff */
[----:B------:R3:W-:Y:S03]  /*17a10*/  @!P3 ST.E.64 desc[UR60][R6.64], R48 ;  /* 0x000000300600b985 */ /* 0x0007e6000c101b3c */
[----:B------:R-:W-:Y:S01]  /*17a20*/  @!P0 LEA.HI.X R15, R15, R3, R20, 0x2, P5 ;  /* 0x000000030f0f8211 */ /* 0x000fe200028f1414 */
[----:B------:R3:W-:Y:S04]  /*17a30*/  @!P4 ST.E.64 desc[UR60][R8.64], R52 ;  /* 0x000000340800c985 */ /* 0x0007e8000c101b3c */
[----:B------:R3:W-:Y:S04]  /*17a40*/  @!P2 ST.E.64 desc[UR60][R10.64], R56 ;  /* 0x000000380a00a985 */ /* 0x0007e8000c101b3c */
[----:B------:R3:W-:Y:S04]  /*17a50*/  @!P1 ST.E.64 desc[UR60][R12.64], R60 ;  /* 0x0000003c0c009985 */ /* 0x0007e8000c101b3c */
[----:B------:R3:W-:Y:S02]  /*17a60*/  @!P0 ST.E.64 desc[UR60][R14.64], R64 ;  /* 0x000000400e008985 */ /* 0x0007e4000c101b3c */
.L_x_9897:
[----:B------:R-:W-:Y:S05]  /*17a70*/  BSYNC B1 ;  /* 0x0000000000017941 */ /* 0x000fea0003800000 */
.L_x_9896:
[----:B------:R-:W-:-:S03]  /*17a80*/  UMOV UR4, 0xffffffff ;  /* 0xffffffff00047882 */ /* 0x000fc60000000000 */
[----:B------:R-:W-:Y:S05]  /*17a90*/  BRA.DIV UR4, `(.L_x_9898) ;  /* 0x0000009a049c7947 */ /* 0x000fea000b800000 */
[----:B-1----:R1:W4:Y:S04]  /*17aa0*/  SHFL.IDX PT, R3, R2, 0x1, 0x1c1f ;  /* 0x003c1f0002037f89 */ /* 0x00232800000e0000 */
[----:B--23--:R1:W2:Y:S02]  /*17ab0*/  SHFL.IDX PT, R14, R0, 0x1, 0x1c1f ;  /* 0x003c1f00000e7f89 */ /* 0x00c2a400000e0000 */
.L_x_10109:
[----:B------:R-:W-:-:S13]  /*17ac0*/  ISETP.GE.AND P0, PT, R25, R78, PT ;  /* 0x0000004e1900720c */ /* 0x000fda0003f06270 */
[----:B------:R-:W-:Y:S05]  /*17ad0*/  @P0 BRA `(.L_x_9894) ;  /* 0x00000010000c0947 */ /* 0x000fea0003800000 */
[----:B------:R-:W3:Y:S01]  /*17ae0*/  LDL R8, [R1+0xc0] ;  /* 0x0000c00001087983 */ /* 0x000ee20000100800 */
[----:B------:R-:W-:-:S03]  /*17af0*/  ULDC UR4, c[0x0][0xac8] ;  /* 0x0002b20000047ab9 */ /* 0x000fc60000000800 */
[----:B------:R-:W5:Y:S04]  /*17b00*/  LDL R26, [R1+0x8c] ;  /* 0x00008c00011a7983 */ /* 0x000f680000100800 */
[----:B------:R-:W4:Y:S04]  /*17b10*/  LDL R12, [R1+0xbc] ;  /* 0x0000bc00010c7983 */ /* 0x000f280000100800 */
[----:B------:R-:W2:Y:S04]  /*17b20*/  LDL R9, [R1+0xdc] ;  /* 0x0000dc0001097983 */ /* 0x000ea80000100800 */
[----:B------:R-:W2:Y:S04]  /*17b30*/  LDL R24, [R1+0xb8] ;  /* 0x0000b80001187983 */ /* 0x000ea80000100800 */
[----:B01----:R-:W2:Y:S04]  /*17b40*/  LDL R0, [R1+0xb4] ;  /* 0x0000b40001007983 */ /* 0x003ea80000100800 */
[----:B------:R-:W2:Y:S04]  /*17b50*/  LDL R13, [R1+0xd8] ;  /* 0x0000d800010d7983 */ /* 0x000ea80000100800 */
[----:B------:R-:W2:Y:S04]  /*17b60*/  LDL R21, [R1+0xac] ;  /* 0x0000ac0001157983 */ /* 0x000ea80000100800 */
[----:B------:R-:W2:Y:S04]  /*17b70*/  LDL R27, [R1+0xd4] ;  /* 0x0000d400011b7983 */ /* 0x000ea80000100800 */
[----:B------:R-:W2:Y:S01]  /*17b80*/  LDL R15, [R1+0xd0] ;  /* 0x0000d000010f7983 */ /* 0x000ea20000100800 */
[----:B---3--:R-:W-:-:S02]  /*17b90*/  ISETP.GE.AND P1, PT, R8, UR4, PT ;  /* 0x0000000408007c0c */ /* 0x008fc4000bf26270 */
[----:B-----5:R-:W-:Y:S02]  /*17ba0*/  ISETP.GE.AND P5, PT, R26, UR4, PT ;  /* 0x000000041a007c0c */ /* 0x020fe4000bfa6270 */
[----:B----4-:R-:W-:-:S09]  /*17bb0*/  ISETP.GE.AND P0, PT, R12, UR4, PT ;  /* 0x000000040c007c0c */ /* 0x010fd2000bf06270 */
[-C--:B--2---:R-:W-:Y:S02]  /*17bc0*/  @!P1 LEA R6, P2, R8, R14.reuse, 0x2 ;  /* 0x0000000e08069211 */ /* 0x084fe400078410ff */
[----:B------:R-:W-:Y:S01]  /*17bd0*/  ISETP.GE.AND P3, PT, R24, UR4, PT ;  /* 0x0000000418007c0c */ /* 0x000fe2000bf66270 */
[----:B------:R-:W-:Y:S01]  /*17be0*/  @!P5 IMAD.MOV.U32 R2, RZ, RZ, R14 ;  /* 0x000000ffff02d224 */ /* 0x000fe200078e000e */
[----:B------:R-:W-:Y:S02]  /*17bf0*/  @!P1 LEA.HI.X R7, R8, R3, R9, 0x2, P2 ;  /* 0x0000000308079211 */ /* 0x000fe400010f1409 */
[----:B------:R-:W-:Y:S02]  /*17c00*/  ISETP.GE.AND P4, PT, R0, UR4, PT ;  /* 0x0000000400007c0c */ /* 0x000fe4000bf86270 */
[----:B------:R-:W-:Y:S01]  /*17c10*/  @!P0 LEA R8, P2, R12, R14, 0x2 ;  /* 0x0000000e0c088211 */ /* 0x000fe200078410ff */
[----:B------:R-:W-:-:S03]  /*17c20*/  @!P5 IMAD.WIDE R4, R26, 0x4, R2 ;  /* 0x000000041a04d825 */ /* 0x000fc600078e0202 */
[----:B------:R-:W-:Y:S01]  /*17c30*/  @!P0 LEA.HI.X R9, R12, R3, R13, 0x2, P2 ;  /* 0x000000030c098211 */ /* 0x000fe200010f140d */
[----:B------:R-:W-:Y:S01]  /*17c40*/  VIADD R20, R26, 0x30 ;  /* 0x000000301a147836 */ /* 0x000fe20000000000 */
[----:B------:R0:W-:Y:S04]  /*17c50*/  @!P5 ST.E.64 desc[UR60][R4.64], R68 ;  /* 0x000000440400d985 */ /* 0x0001e8000c101b3c */
[----:B------:R1:W-:Y:S01]  /*17c60*/  @!P1 ST.E.64 desc[UR60][R6.64], R72 ;  /* 0x0000004806009985 */ /* 0x0003e2000c101b3c */
[----:B------:R-:W-:-:S03]  /*17c70*/  ISETP.GE.AND P1, PT, R21, UR4, PT ;  /* 0x0000000415007c0c */ /* 0x000fc6000bf26270 */
[----:B------:R2:W-:Y:S01]  /*17c80*/  @!P0 ST.E.64 desc[UR60][R8.64], R74 ;  /* 0x0000004a08008985 */ /* 0x0005e2000c101b3c */
[----:B------:R-:W-:Y:S01]  /*17c90*/  ISETP.GE.AND P0, PT, R20, UR4, PT ;  /* 0x0000000414007c0c */ /* 0x000fe2000bf06270 */
[----:B------:R-:W-:Y:S01]  /*17ca0*/  VIADD R2, R26, 0x38 ;  /* 0x000000381a027836 */ /* 0x000fe20000000000 */
[-C--:B------:R-:W-:Y:S02]  /*17cb0*/  @!P3 LEA R10, P5, R24, R14.reuse, 0x2 ;  /* 0x0000000e180ab211 */ /* 0x080fe400078a10ff */
[----:B------:R-:W-:Y:S02]  /*17cc0*/  @!P4 LEA R12, P2, R0, R14, 0x2 ;  /* 0x0000000e000cc211 */ /* 0x000fe400078410ff */
[-C--:B------:R-:W-:Y:S02]  /*17cd0*/  @!P3 LEA.HI.X R11, R24, R3.reuse, R27, 0x2, P5 ;  /* 0x00000003180bb211 */ /* 0x080fe400028f141b */
[----:B------:R-:W-:Y:S02]  /*17ce0*/  @!P4 LEA.HI.X R13, R0, R3, R15, 0x2, P2 ;  /* 0x00000003000dc211 */ /* 0x000fe400010f140f */
[----:B------:R-:W-:-:S02]  /*17cf0*/  ISETP.GE.AND P2, PT, R2, UR4, PT ;  /* 0x0000000402007c0c */ /* 0x000fc4000bf46270 */
[C---:B------:R-:W-:Y:S01]  /*17d00*/  IADD3 R15, R26.reuse, 0x40, RZ ;  /* 0x000000401a0f7810 */ /* 0x040fe20007ffe0ff */
[----:B------:R3:W-:Y:S01]  /*17d10*/  @!P3 ST.E.64 desc[UR60][R10.64], R38 ;  /* 0x000000260a00b985 */ /* 0x0007e2000c101b3c */
[----:B------:R-:W-:Y:S01]  /*17d20*/  SHF.R.S32.HI R24, RZ, 0x1f, R21 ;  /* 0x0000001fff187819 */ /* 0x000fe20000011415 */
[----:B------:R-:W-:Y:S01]  /*17d30*/  VIADD R0, R26, 0x48 ;  /* 0x000000481a007836 */ /* 0x000fe20000000000 */
[----:B------:R-:W-:Y:S01]  /*17d40*/  ISETP.GE.AND P3, PT, R15, UR4, PT ;  /* 0x000000040f007c0c */ /* 0x000fe2000bf66270 */
[----:B------:R4:W-:Y:S01]  /*17d50*/  @!P4 ST.E.64 desc[UR60][R12.64], R42 ;  /* 0x0000002a0c00c985 */ /* 0x0009e2000c101b3c */
[-C--:B0-----:R-:W-:Y:S02]  /*17d60*/  @!P1 LEA R4, P4, R21, R14.reuse, 0x2 ;  /* 0x0000000e15049211 */ /* 0x081fe400078810ff */
[----:B-1----:R-:W-:Y:S02]  /*17d70*/  SHF.R.S32.HI R7, RZ, 0x1f, R20 ;  /* 0x0000001fff077819 */ /* 0x002fe40000011414 */
[----:B------:R-:W-:-:S02]  /*17d80*/  @!P0 LEA R6, P5, R20, R14, 0x2 ;  /* 0x0000000e14068211 */ /* 0x000fc400078a10ff */
[-C--:B------:R-:W-:Y:S01]  /*17d90*/  @!P1 LEA.HI.X R5, R21, R3.reuse, R24, 0x2, P4 ;  /* 0x0000000315059211 */ /* 0x080fe200020f1418 */
[----:B------:R-:W-:Y:S01]  /*17da0*/  VIADD R21, R26, 0x50 ;  /* 0x000000501a157836 */ /* 0x000fe20000000000 */
[----:B------:R-:W-:Y:S02]  /*17db0*/  @!P0 LEA.HI.X R7, R20, R3, R7, 0x2, P5 ;  /* 0x0000000314078211 */ /* 0x000fe400028f1407 */
[----:B------:R-:W-:Y:S01]  /*17dc0*/  ISETP.GE.AND P5, PT, R0, UR4, PT ;  /* 0x0000000400007c0c */ /* 0x000fe2000bfa6270 */
[----:B------:R0:W-:Y:S01]  /*17dd0*/  @!P1 ST.E.64 desc[UR60][R4.64], R46 ;  /* 0x0000002e04009985 */ /* 0x0001e2000c101b3c */
[----:B--2---:R-:W-:Y:S02]  /*17de0*/  SHF.R.S32.HI R9, RZ, 0x1f, R2 ;  /* 0x0000001fff097819 */ /* 0x004fe40000011402 */
[----:B------:R-:W-:Y:S02]  /*17df0*/  @!P2 LEA R8, P4, R2, R14, 0x2 ;  /* 0x0000000e0208a211 */ /* 0x000fe400078810ff */
[----:B------:R-:W-:-:S02]  /*17e00*/  ISETP.GE.AND P1, PT, R21, UR4, PT ;  /* 0x0000000415007c0c */ /* 0x000fc4000bf26270 */
[----:B------:R-:W-:Y:S02]  /*17e10*/  @!P2 LEA.HI.X R9, R2, R3, R9, 0x2, P4 ;  /* 0x000000030209a211 */ /* 0x000fe400020f1409 */
[----:B------:R-:W-:Y:S02]  /*17e20*/  SHF.R.S32.HI R2, RZ, 0x1f, R15 ;  /* 0x0000001fff027819 */ /* 0x000fe4000001140f */
[----:B---3--:R-:W-:-:S04]  /*17e30*/  @!P3 LEA R10, P4, R15, R14, 0x2 ;  /* 0x0000000e0f0ab211 */ /* 0x008fc800078810ff */
[----:B------:R-:W-:Y:S02]  /*17e40*/  @!P3 LEA.HI.X R11, R15, R3, R2, 0x2, P4 ;  /* 0x000000030f0bb211 */ /* 0x000fe400020f1402 */
[----:B------:R-:W-:Y:S02]  /*17e50*/  SHF.R.S32.HI R2, RZ, 0x1f, R0 ;  /* 0x0000001fff027819 */ /* 0x000fe40000011400 */
[----:B----4-:R-:W-:-:S04]  /*17e60*/  @!P5 LEA R12, P4, R0, R14, 0x2 ;  /* 0x0000000e000cd211 */ /* 0x010fc800078810ff */
[-C--:B------:R-:W-:Y:S02]  /*17e70*/  @!P5 LEA.HI.X R13, R0, R3.reuse, R2, 0x2, P4 ;  /* 0x00000003000dd211 */ /* 0x080fe400020f1402 */
[----:B------:R-:W-:Y:S02]  /*17e80*/  SHF.R.S32.HI R0, RZ, 0x1f, R21 ;  /* 0x0000001fff007819 */ /* 0x000fe40000011415 */
[C---:B------:R-:W-:Y:S01]  /*17e90*/  @!P1 LEA R20, P4, R21.reuse, R14, 0x2 ;  /* 0x0000000e15149211 */ /* 0x040fe200078810ff */
[----:B------:R0:W-:Y:S03]  /*17ea0*/  @!P0 ST.E.64 desc[UR60][R6.64], R50 ;  /* 0x0000003206008985 */ /* 0x0001e6000c101b3c */
[----:B------:R-:W-:Y:S01]  /*17eb0*/  @!P1 LEA.HI.X R21, R21, R3, R0, 0x2, P4 ;  /* 0x0000000315159211 */ /* 0x000fe200020f1400 */
[----:B------:R0:W-:Y:S01]  /*17ec0*/  @!P2 ST.E.64 desc[UR60][R8.64], R54 ;  /* 0x000000360800a985 */ /* 0x0001e2000c101b3c */
[----:B------:R-:W-:-:S03]  /*17ed0*/  VIADD R0, R26, 0x58 ;  /* 0x000000581a007836 */ /* 0x000fc60000000000 */
[----:B------:R0:W-:Y:S04]  /*17ee0*/  @!P3 ST.E.64 desc[UR60][R10.64], R58 ;  /* 0x0000003a0a00b985 */ /* 0x0001e8000c101b3c */
[----:B------:R0:W-:Y:S04]  /*17ef0*/  @!P5 ST.E.64 desc[UR60][R12.64], R62 ;  /* 0x0000003e0c00d985 */ /* 0x0001e8000c101b3c */
[----:B------:R0:W-:Y:S01]  /*17f00*/  @!P1 ST.E.64 desc[UR60][R20.64], R66 ;  /* 0x0000004214009985 */ /* 0x0001e2000c101b3c */
[----:B------:R-:W-:-:S13]  /*17f10*/  ISETP.GE.AND P0, PT, R0, UR4, PT ;  /* 0x0000000400007c0c */ /* 0x000fda000bf06270 */
[----:B0-----:R-:W-:Y:S05]  /*17f20*/  @P0 BRA `(.L_x_9894) ;  /* 0x0000000800f80947 */ /* 0x001fea0003800000 */
[----:B------:R-:W-:Y:S02]  /*17f30*/  LEA R14, P0, R0, R14, 0x2 ;  /* 0x0000000e000e7211 */ /* 0x000fe400078010ff */
[----:B------:R-:W-:-:S04]  /*17f40*/  SHF.R.S32.HI R2, RZ, 0x1f, R0 ;  /* 0x0000001fff027819 */ /* 0x000fc80000011400 */
[----:B------:R-:W-:-:S05]  /*17f50*/  LEA.HI.X R15, R0, R3, R2, 0x2, P0 ;  /* 0x00000003000f7211 */ /* 0x000fca00000f1402 */
[----:B------:R0:W-:Y:S01]  /*17f60*/  ST.E.64 desc[UR60][R14.64], R70 ;  /* 0x000000460e007985 */ /* 0x0001e2000c101b3c */
[----:B------:R-:W-:Y:S05]  /*17f70*/  BRA `(.L_x_9894) ;  /* 0x0000000800e47947 */ /* 0x000fea0003800000 */
.L_x_9887:
[----:B------:R-:W2:Y:S01]  /*17f80*/  LDL.LU R4, [R1+0x9c] ;  /* 0x00009c0001047983 */ /* 0x000ea20000300800 */
[----:B------:R-:W-:Y:S01]  /*17f90*/  ULDC.64 UR6, c[0x0][0xc08] ;  /* 0x0003020000067ab9 */ /* 0x000fe20000000a00 */
[----:B------:R-:W-:Y:S02]  /*17fa0*/  ULDC.64 UR4, c[0x0][0xc00] ;  /* 0x0003000000047ab9 */ /* 0x000fe40000000a00 */
[----:B------:R-:W3:Y:S04]  /*17fb0*/  LDL.LU R0, [R1+0xa0] ;  /* 0x0000a00001007983 */ /* 0x000ee80000300800 */
[----:B------:R-:W4:Y:S01]  /*17fc0*/  LDL R8, [R1+0x94] ;  /* 0x0000940001087983 */ /* 0x000f220000100800 */
[----:B------:R-:W-:Y:S01]  /*17fd0*/  ISETP.NE.U32.AND P1, PT, RZ, UR6, PT ;  /* 0x00000006ff007c0c */ /* 0x000fe2000bf25070 */
[----:B------:R-:W-:Y:S01]  /*17fe0*/  IMAD.MOV.U32 R7, RZ, RZ, RZ ;  /* 0x000000ffff077224 */ /* 0x000fe200078e00ff */
[----:B------:R-:W-:-:S02]  /*17ff0*/  ISETP.NE.U32.AND P0, PT, RZ, UR4, PT ;  /* 0x00000004ff007c0c */ /* 0x000fc4000bf05070 */
[----:B------:R-:W-:Y:S02]  /*18000*/  ISETP.NE.AND.EX P1, PT, RZ, UR7, PT, P1 ;  /* 0x00000007ff007c0c */ /* 0x000fe4000bf25310 */
[----:B------:R-:W-:Y:S01]  /*18010*/  ISETP.NE.AND.EX P0, PT, RZ, UR5, PT, P0 ;  /* 0x00000005ff007c0c */ /* 0x000fe2000bf05300 */
[----:B------:R-:W0:Y:S01]  /*18020*/  S2R R9, SR_TID.X ;  /* 0x0000000000097919 */ /* 0x000e220000002100 */
[----:B--2---:R-:W-:Y:S01]  /*18030*/  IADD3 R2, P2, R4, UR4, RZ ;  /* 0x0000000404027c10 */ /* 0x004fe2000ff5e0ff */
[----:B------:R-:W-:-:S03]  /*18040*/  ULDC UR4, c[0x0][0xa88] ;  /* 0x0002a20000047ab9 */ /* 0x000fc60000000800 */
[----:B---3--:R-:W-:-:S05]  /*18050*/  IADD3.X R3, R0, UR5, RZ, P2, !PT ;  /* 0x0000000500037c10 */ /* 0x008fca00097fe4ff */
[----:B------:R-:W-:Y:S01]  /*18060*/  @P1 IADD3 R4, P2, R4, UR6, RZ ;  /* 0x0000000604041c10 */ /* 0x000fe2000ff5e0ff */
[----:B------:R-:W-:Y:S01]  /*18070*/  IMAD.U32 R6, RZ, RZ, UR4 ;  /* 0x00000004ff067e24 */ /* 0x000fe2000f8e00ff */
[----:B------:R2:W5:Y:S02]  /*18080*/  @P0 LDG.E R7, desc[UR60][R2.64] ;  /* 0x0000003c02070981 */ /* 0x000564000c1e1900 */
[----:B------:R-:W-:-:S05]  /*18090*/  @P1 IADD3.X R5, R0, UR7, RZ, P2, !PT ;  /* 0x0000000700051c10 */ /* 0x000fca00097fe4ff */
[----:B------:R2:W5:Y:S01]  /*180a0*/  @P1 LDG.E R6, desc[UR60][R4.64] ;  /* 0x0000003c04061981 */ /* 0x000562000c1e1900 */
[----:B----4-:R-:W-:Y:S01]  /*180b0*/  ISETP.NE.AND P2, PT, R8, RZ, PT ;  /* 0x000000ff0800720c */ /* 0x010fe20003f45270 */
[----:B0-----:R-:W-:-:S05]  /*180c0*/  VIADD R28, R9, 0xffffff80 ;  /* 0xffffff80091c7836 */ /* 0x001fca0000000000 */
[----:B------:R-:W-:-:S07]  /*180d0*/  ISETP.GT.AND P3, PT, R28, 0xbf, PT ;  /* 0x000000bf1c00780c */ /* 0x000fce0003f64270 */
[----:B------:R-:W0:Y:S02]  /*180e0*/  @!P2 LDC R8, c[0x0][0xad4] ;  /* 0x0002b500ff08ab82 */ /* 0x000e240000000800 */
[----:B0-----:R2:W-:Y:S01]  /*180f0*/  @!P2 STL [R1+0x94], R8 ;  /* 0x000094080100a387 */ /* 0x0015e20000100800 */
[----:B------:R-:W-:Y:S01]  /*18100*/  ISETP.GT.AND P2, PT, R8, 0x1, PT ;  /* 0x000000010800780c */ /* 0x000fe20003f44270 */
[----:B------:R-:W-:-:S12]  /*18110*/  @P1 BRA `(.L_x_9899) ;  /* 0x0000000000101947 */ /* 0x000fd80003800000 */
[----:B------:R-:W-:Y:S05]  /*18120*/  @!P0 BRA `(.L_x_9899) ;  /* 0x00000000000c8947 */ /* 0x000fea0003800000 */
[----:B--2---:R-:W2:Y:S04]  /*18130*/  LDG.E R5, desc[UR60][R2.64] ;  /* 0x0000003c02057981 */ /* 0x004ea8000c1e1900 */
[----:B-----5:R-:W2:Y:S02]  /*18140*/  LDG.E R6, desc[UR60][R2.64+0x4] ;  /* 0x0000043c02067981 */ /* 0x020ea4000c1e1900 */
[----:B--2---:R-:W-:-:S07]  /*18150*/  IMAD.IADD R6, R6, 0x1, -R5 ;  /* 0x0000000106067824 */ /* 0x004fce00078e0a05 */
.L_x_9899:
[----:B------:R-:W3:Y:S04]  /*18160*/  LDL.LU R0, [R1+0xc4] ;  /* 0x0000c40001007983 */ /* 0x000ee80000300800 */
[----:B--2---:R-:W2:Y:S01]  /*18170*/  LDL.LU R2, [R1+0x98] ;  /* 0x0000980001027983 */ /* 0x004ea20000300800 */
[----:B------:R-:W-:Y:S01]  /*18180*/  BSSY B1, `(.L_x_9900) ;  /* 0x0000039000017945 */ /* 0x000fe20003800000 */
[----:B-----5:R-:W-:Y:S02]  /*18190*/  SHF.R.S32.HI R24, RZ, 0x1f, R7 ;  /* 0x0000001fff187819 */ /* 0x020fe40000011407 */
[----:B---3--:R-:W-:Y:S02]  /*181a0*/  SEL R26, R0, RZ, !P0 ;  /* 0x000000ff001a7207 */ /* 0x008fe40004000000 */
[----:B--2---:R-:W-:Y:S01]  /*181b0*/  SEL R29, R2, RZ, !P0 ;  /* 0x000000ff021d7207 */ /* 0x004fe20004000000 */
[----:B------:R-:W-:Y:S06]  /*181c0*/  @P3 BRA `(.L_x_9901) ;  /* 0x0000000000d03947 */ /* 0x000fec0003800000 */
[----:B------:R-:W2:Y:S01]  /*181d0*/  LDL R0, [R1+0xa8] ;  /* 0x0000a80001007983 */ /* 0x000ea20000100800 */
[----:B------:R-:W0:Y:S02]  /*181e0*/  LDC R33, c[0x0][0xbe8] ;  /* 0x0002fa00ff217b82 */ /* 0x000e240000000800 */
[----:B0-----:R-:W-:Y:S02]  /*181f0*/  IMAD R2, R6, R33, RZ ;  /* 0x0000002106027224 */ /* 0x001fe400078e02ff */
[----:B--2---:R-:W-:-:S04]  /*18200*/  IMAD R0, R0, 0xc0, R9 ;  /* 0x000000c000007824 */ /* 0x004fc800078e0209 */
        /* <DEDUP_REMOVED lines=10> */
[----:B------:R-:W-:-:S04]  /*182b0*/  SEL R20, R20, 0x978, P0 ;  /* 0x0000097814147807 */ /* 0x000fc80000000000 */
        /* <DEDUP_REMOVED lines=31> */
[----:B------:R-:W-:-:S04]  /*184b0*/  IMAD.WIDE.U32 R4, R4, R11, R8 ;  /* 0x0000000b04047225 */ /* 0x000fc800078e0008 */
[----:B------:R-:W-:Y:S01]  /*184c0*/  IMAD.IADD R0, R5, 0x1, R13 ;  /* 0x0000000105007824 */ /* 0x000fe200078e020d */
[----:B0-----:R-:W-:Y:S01]  /*184d0*/  LEA R2, P0, R4, R2, 0x2 ;  /* 0x0000000204027211 */ /* 0x001fe200078010ff */
[----:B------:R-:W-:-:S03]  /*184e0*/  IMAD.MOV.U32 R5, RZ, RZ, -0x800000 ;  /* 0xff800000ff057424 */ /* 0x000fc600078e00ff */
[----:B-1----:R-:W-:-:S05]  /*184f0*/  LEA.HI.X R3, R4, R3, R0, 0x2, P0 ;  /* 0x0000000304037211 */ /* 0x002fca00000f1400 */
[----:B------:R0:W-:Y:S04]  /*18500*/  STG.E desc[UR60][R2.64], R5 ;  /* 0x0000000502007986 */ /* 0x0001e8000c10193c */
.L_x_9901:
[----:B------:R-:W-:Y:S05]  /*18510*/  BSYNC B1 ;  /* 0x0000000000017941 */ /* 0x000fea0003800000 */
.L_x_9900:
[----:B------:R-:W-:Y:S05]  /*18520*/  @P2 BRA `(.L_x_9894) ;  /* 0x0000000400782947 */ /* 0x000fea0003800000 */
[----:B------:R-:W2:Y:S01]  /*18530*/  LDL.LU R10, [R1+0x90] ;  /* 0x00009000010a7983 */ /* 0x000ea20000300800 */
[----:B------:R-:W3:Y:S01]  /*18540*/  LDC R21, c[0x0][0xbe8] ;  /* 0x0002fa00ff157b82 */ /* 0x000ee20000000800 */
[----:B0-----:R-:W-:Y:S01]  /*18550*/  SHF.R.S32.HI R3, RZ, 0x1f, R28 ;  /* 0x0000001fff037819 */ /* 0x001fe2000001141c */
[----:B------:R-:W-:Y:S01]  /*18560*/  ULDC.64 UR4, c[0x0][0xaa0] ;  /* 0x0002a80000047ab9 */ /* 0x000fe20000000a00 */
[----:B------:R-:W4:Y:S01]  /*18570*/  LDL R20, [R1+0xa8] ;  /* 0x0000a80001147983 */ /* 0x000f220000100800 */
[----:B------:R-:W-:Y:S01]  /*18580*/  IMAD R0, R24, UR4, RZ ;  /* 0x0000000418007c24 */ /* 0x000fe2000f8e02ff */
[----:B------:R-:W-:Y:S01]  /*18590*/  LEA.HI R4, R3, R28, RZ, 0x2 ;  /* 0x0000001c03047211 */ /* 0x000fe200078f10ff */
[C---:B------:R-:W-:Y:S01]  /*185a0*/  IMAD.WIDE.U32 R2, R7.reuse, UR4, RZ ;  /* 0x0000000407027c25 */ /* 0x040fe2000f8e00ff */
[----:B------:R-:W-:Y:S02]  /*185b0*/  ULDC.64 UR6, c[0x0][0xaf0] ;  /* 0x0002bc0000067ab9 */ /* 0x000fe40000000a00 */
[----:B------:R-:W-:Y:S01]  /*185c0*/  LOP3.LUT R9, R4, 0xfffffffc, RZ, 0xc0, !PT ;  /* 0xfffffffc04097812 */ /* 0x000fe200078ec0ff */
[----:B------:R-:W-:Y:S01]  /*185d0*/  IMAD R5, R7, UR5, R0 ;  /* 0x0000000507057c24 */ /* 0x000fe2000f8e0200 */
[----:B------:R-:W-:Y:S01]  /*185e0*/  SHF.R.S32.HI R25, RZ, 0x2, R4 ;  /* 0x00000002ff197819 */ /* 0x000fe20000011404 */
[----:B------:R-:W-:Y:S01]  /*185f0*/  ULDC.64 UR4, c[0x0][0xae8] ;  /* 0x0002ba0000047ab9 */ /* 0x000fe20000000a00 */
[----:B------:R-:W-:-:S02]  /*18600*/  IMAD R4, R26, UR6, RZ ;  /* 0x000000061a047c24 */ /* 0x000fc4000f8e02ff */
[----:B------:R-:W-:Y:S02]  /*18610*/  IMAD.IADD R28, R28, 0x1, -R9 ;  /* 0x000000011c1c7824 */ /* 0x000fe400078e0a09 */
[----:B------:R-:W-:Y:S02]  /*18620*/  IMAD.IADD R3, R3, 0x1, R5 ;  /* 0x0000000103037824 */ /* 0x000fe400078e0205 */
[----:B------:R-:W-:Y:S02]  /*18630*/  IMAD R0, R28, 0x60, R25 ;  /* 0x000000601c007824 */ /* 0x000fe400078e0219 */
[----:B------:R-:W-:Y:S01]  /*18640*/  IMAD R7, R29, UR7, R4 ;  /* 0x000000071d077c24 */ /* 0x000fe2000f8e0204 */
[----:B---3--:R-:W-:-:S13]  /*18650*/  ISETP.NE.AND P0, PT, R21, 0x1, PT ;  /* 0x000000011500780c */ /* 0x008fda0003f05270 */
[----:B------:R-:W0:Y:S08]  /*18660*/  @P0 LDC R8, c[0x0][0xbec] ;  /* 0x0002fb00ff080b82 */ /* 0x000e300000000800 */
[----:B------:R-:W3:Y:S01]  /*18670*/  @P0 LDC R11, c[0x0][0xbf0] ;  /* 0x0002fc00ff0b0b82 */ /* 0x000ee20000000800 */
[----:B--2---:R-:W-:-:S04]  /*18680*/  IMAD.WIDE.U32 R2, R10, UR4, R2 ;  /* 0x000000040a027c25 */ /* 0x004fc8000f8e0002 */
[----:B----4-:R-:W-:Y:S02]  /*18690*/  IMAD R9, R20, 0xc0, R0 ;  /* 0x000000c014097824 */ /* 0x010fe400078e0200 */
[----:B------:R-:W-:Y:S01]  /*186a0*/  IMAD R3, R10, UR5, R3 ;  /* 0x000000050a037c24 */ /* 0x000fe2000f8e0203 */
[----:B------:R-:W-:Y:S01]  /*186b0*/  ULDC.64 UR4, c[0x0][0xae0] ;  /* 0x0002b80000047ab9 */ /* 0x000fe20000000a00 */
[----:B0-----:R-:W-:-:S04]  /*186c0*/  @P0 IMAD.HI.U32 R0, R9, R8, RZ ;  /* 0x0000000809000227 */ /* 0x001fc800078e00ff */
[----:B------:R-:W-:Y:S01]  /*186d0*/  IMAD.MOV.U32 R5, RZ, RZ, R9 ;  /* 0x000000ffff057224 */ /* 0x000fe200078e0009 */
[----:B---3--:R-:W-:Y:S01]  /*186e0*/  @P0 SHF.R.U32.HI R5, RZ, R11, R0 ;  /* 0x0000000bff050219 */ /* 0x008fe20000011600 */
[----:B------:R-:W-:-:S03]  /*186f0*/  IMAD.WIDE.U32 R2, R29, UR6, R2 ;  /* 0x000000061d027c25 */ /* 0x000fc6000f8e0002 */
[--C-:B------:R-:W-:Y:S01]  /*18700*/  SHF.R.S32.HI R0, RZ, 0x1f, R5.reuse ;  /* 0x0000001fff007819 */ /* 0x100fe20000011405 */
        /* <DEDUP_REMOVED lines=12> */
[----:B------:R-:W-:Y:S01]  /*187d0*/  ULDC.64 UR4, c[0x0][0xa80] ;  /* 0x0002a00000047ab9 */ /* 0x000fe20000000a00 */
[----:B------:R-:W-:Y:S01]  /*187e0*/  IMAD.SHL.U32 R5, R28, 0x8, RZ ;  /* 0x000000081c057824 */ /* 0x000fe200078e00ff */
[C---:B------:R-:W-:Y:S01]  /*187f0*/  LEA R0, P0, R2.reuse, UR4, 0x1 ;  /* 0x0000000402007c11 */ /* 0x040fe2000f8008ff */
[----:B------:R-:W-:Y:S01]  /*18800*/  IMAD.IADD R3, R3, 0x1, R7 ;  /* 0x0000000103037824 */ /* 0x000fe200078e0207 */
[----:B------:R-:W-:Y:S01]  /*18810*/  UMOV UR4, 0xffffffff ;  /* 0xffffffff00047882 */ /* 0x000fe20000000000 */
[C---:B------:R-:W-:Y:S02]  /*18820*/  VIADD R8, R5.reuse, 0x40 ;  /* 0x0000004005087836 */ /* 0x040fe40000000000 */
[----:B------:R-:W-:Y:S01]  /*18830*/  VIADD R9, R5, 0x20 ;  /* 0x0000002005097836 */ /* 0x000fe20000000000 */
[----:B------:R-:W-:Y:S02]  /*18840*/  LEA.HI.X R2, R2, UR5, R3, 0x1, P0 ;  /* 0x0000000502027c11 */ /* 0x000fe400080f0c03 */
[----:B------:R-:W-:-:S02]  /*18850*/  SHF.R.S32.HI R7, RZ, 0x1f, R8 ;  /* 0x0000001fff077819 */ /* 0x000fc40000011408 */
[----:B------:R-:W-:Y:S01]  /*18860*/  SHF.R.S32.HI R10, RZ, 0x1f, R9 ;  /* 0x0000001fff0a7819 */ /* 0x000fe20000011409 */
[----:B------:R-:W-:Y:S06]  /*18870*/  BRA.DIV UR4, `(.L_x_9902) ;  /* 0x0000008e046c7947 */ /* 0x000fec000b800000 */
[----:B------:R0:W2:Y:S04]  /*18880*/  SHFL.IDX PT, R3, R2, RZ, 0x1c1f ;  /* 0x001c1fff02037589 */ /* 0x0000a800000e0000 */
[----:B------:R0:W3:Y:S02]  /*18890*/  SHFL.IDX PT, R14, R0, RZ, 0x1c1f ;  /* 0x001c1fff000e7589 */ /* 0x0000e400000e0000 */
.L_x_10112:
[----:B------:R-:W-:Y:S01]  /*188a0*/  IMAD R21, R6, R21, RZ ;  /* 0x0000001506157224 */ /* 0x000fe200078e02ff */
[----:B------:R-:W-:Y:S01]  /*188b0*/  BSSY B1, `(.L_x_9903) ;  /* 0x0000011000017945 */ /* 0x000fe20003800000 */
[----:B------:R-:W-:-:S05]  /*188c0*/  IMAD R4, R20, 0xc0, R25 ;  /* 0x000000c014047824 */ /* 0x000fca00078e0219 */
[----:B------:R-:W-:-:S13]  /*188d0*/  ISETP.GE.AND P0, PT, R4, R21, PT ;  /* 0x000000150400720c */ /* 0x000fda0003f06270 */
[----:B------:R-:W-:Y:S05]  /*188e0*/  @P0 BRA `(.L_x_9904) ;  /* 0x0000000000340947 */ /* 0x000fea0003800000 */
[----:B------:R-:W-:Y:S02]  /*188f0*/  ULDC UR4, c[0x0][0xac8] ;  /* 0x0002b20000047ab9 */ /* 0x000fe40000000800 */
[----:B------:R-:W-:Y:S02]  /*18900*/  ISETP.GE.AND P2, PT, R5, UR4, PT ;  /* 0x0000000405007c0c */ /* 0x000fe4000bf46270 */
[----:B------:R-:W-:Y:S02]  /*18910*/  ISETP.GE.AND P3, PT, R9, UR4, PT ;  /* 0x0000000409007c0c */ /* 0x000fe4000bf66270 */
[----:B------:R-:W-:-:S09]  /*18920*/  ISETP.GE.AND P4, PT, R8, UR4, PT ;  /* 0x0000000408007c0c */ /* 0x000fd2000bf86270 */
[----:B--2---:R-:W-:Y:S02]  /*18930*/  @!P2 IMAD.MOV.U32 R15, RZ, RZ, R3 ;  /* 0x000000ffff0fa224 */ /* 0x004fe400078e0003 */
[-C--:B---3--:R-:W-:Y:S02]  /*18940*/  @!P3 LEA R24, P0, R9, R14.reuse, 0x1 ;  /* 0x0000000e0918b211 */ /* 0x088fe400078008ff */
[C---:B------:R-:W-:Y:S01]  /*18950*/  @!P4 LEA R26, P1, R8.reuse, R14, 0x1 ;  /* 0x0000000e081ac211 */ /* 0x040fe200078208ff */
[----:B------:R-:W-:Y:S01]  /*18960*/  @!P2 IMAD.WIDE R12, R5, 0x2, R14 ;  /* 0x00000002050ca825 */ /* 0x000fe200078e020e */
[-C--:B------:R-:W-:Y:S02]  /*18970*/  @!P3 LEA.HI.X R25, R9, R3.reuse, R10, 0x1, P0 ;  /* 0x000000030919b211 */ /* 0x080fe400000f0c0a */
[----:B------:R-:W-:Y:S02]  /*18980*/  @!P4 LEA.HI.X R27, R8, R3, R7, 0x1, P1 ;  /* 0x00000003081bc211 */ /* 0x000fe400008f0c07 */
[----:B------:R4:W-:Y:S04]  /*18990*/  @!P2 ST.E.128 desc[UR60][R12.64], RZ ;  /* 0x000000ff0c00a985 */ /* 0x0009e8000c101d3c */
[----:B------:R4:W-:Y:S04]  /*189a0*/  @!P3 ST.E.128 desc[UR60][R24.64], RZ ;  /* 0x000000ff1800b985 */ /* 0x0009e8000c101d3c */
[----:B------:R4:W-:Y:S02]  /*189b0*/  @!P4 ST.E.128 desc[UR60][R26.64], RZ ;  /* 0x000000ff1a00c985 */ /* 0x0009e4000c101d3c */
.L_x_9904:
[----:B------:R-:W-:Y:S05]  /*189c0*/  BSYNC B1 ;  /* 0x0000000000017941 */ /* 0x000fea0003800000 */
.L_x_9903:
[----:B------:R-:W-:-:S03]  /*189d0*/  UMOV UR4, 0xffffffff ;  /* 0xffffffff00047882 */ /* 0x000fc60000000000 */
[----:B------:R-:W-:Y:S05]  /*189e0*/  BRA.DIV UR4, `(.L_x_9905) ;  /* 0x0000008e04447947 */ /* 0x000fea000b800000 */
[----:B--2---:R2:W0:Y:S04]  /*189f0*/  SHFL.IDX PT, R3, R2, 0x1, 0x1c1f ;  /* 0x003c1f0002037f89 */ /* 0x00442800000e0000 */
[----:B---3--:R2:W3:Y:S02]  /*18a00*/  SHFL.IDX PT, R14, R0, 0x1, 0x1c1f ;  /* 0x003c1f00000e7f89 */ /* 0x0084e400000e0000 */
.L_x_10116:
[----:B0-2---:R-:W-:-:S05]  /*18a10*/  VIADD R0, R4, 0x60 ;  /* 0x0000006004007836 */ /* 0x005fca0000000000 */
[----:B------:R-:W-:-:S13]  /*18a20*/  ISETP.GE.AND P0, PT, R0, R21, PT ;  /* 0x000000150000720c */ /* 0x000fda0003f06270 */
[----:B------:R-:W-:Y:S05]  /*18a30*/  @P0 BRA `(.L_x_9894) ;  /* 0x0000000000340947 */ /* 0x000fea0003800000 */
[----:B------:R-:W-:Y:S02]  /*18a40*/  ULDC UR4, c[0x0][0xac8] ;  /* 0x0002b20000047ab9 */ /* 0x000fe40000000800 */
[----:B------:R-:W-:Y:S02]  /*18a50*/  ISETP.GE.AND P2, PT, R5, UR4, PT ;  /* 0x0000000405007c0c */ /* 0x000fe4000bf46270 */
[----:B------:R-:W-:Y:S02]  /*18a60*/  ISETP.GE.AND P3, PT, R9, UR4, PT ;  /* 0x0000000409007c0c */ /* 0x000fe4000bf66270 */
[----:B------:R-:W-:-:S09]  /*18a70*/  ISETP.GE.AND P4, PT, R8, UR4, PT ;  /* 0x0000000408007c0c */ /* 0x000fd2000bf86270 */
[-C--:B------:R-:W-:Y:S02]  /*18a80*/  @!P2 MOV R15, R3.reuse ;  /* 0x00000003000fa202 */ /* 0x080fe40000000f00 */
[-C--:B---34-:R-:W-:Y:S02]  /*18a90*/  @!P3 LEA R12, P0, R9, R14.reuse, 0x1 ;  /* 0x0000000e090cb211 */ /* 0x098fe400078008ff */
[C---:B------:R-:W-:Y:S01]  /*18aa0*/  @!P4 LEA R2, P1, R8.reuse, R14, 0x1 ;  /* 0x0000000e0802c211 */ /* 0x040fe200078208ff */
[----:B------:R-:W-:Y:S01]  /*18ab0*/  @!P2 IMAD.WIDE R4, R5, 0x2, R14 ;  /* 0x000000020504a825 */ /* 0x000fe200078e020e */
[-C--:B------:R-:W-:Y:S02]  /*18ac0*/  @!P3 LEA.HI.X R13, R9, R3.reuse, R10, 0x1, P0 ;  /* 0x00000003090db211 */ /* 0x080fe400000f0c0a */
[----:B------:R-:W-:Y:S02]  /*18ad0*/  @!P4 LEA.HI.X R3, R8, R3, R7, 0x1, P1 ;  /* 0x000000030803c211 */ /* 0x000fe400008f0c07 */
[----:B------:R2:W-:Y:S04]  /*18ae0*/  @!P2 ST.E.128 desc[UR60][R4.64], RZ ;  /* 0x000000ff0400a985 */ /* 0x0005e8000c101d3c */
[----:B------:R2:W-:Y:S04]  /*18af0*/  @!P3 ST.E.128 desc[UR60][R12.64], RZ ;  /* 0x000000ff0c00b985 */ /* 0x0005e8000c101d3c */
[----:B------:R2:W-:Y:S02]  /*18b00*/  @!P4 ST.E.128 desc[UR60][R2.64], RZ ;  /* 0x000000ff0200c985 */ /* 0x0005e4000c101d3c */
.L_x_9894:
[----:B------:R-:W-:Y:S05]  /*18b10*/  BSYNC B0 ;  /* 0x0000000000007941 */ /* 0x000fea0003800000 */
.L_x_9886:
[----:B------:R-:W-:Y:S02]  /*18b20*/  ULDC UR4, c[0x0][0xc3c] ;  /* 0x00030f0000047ab9 */ /* 0x000fe40000000800 */
[----:B-1----:R-:W-:-:S13]  /*18b30*/  ISETP.GE.AND P0, PT, R111, UR4, PT ;  /* 0x000000046f007c0c */ /* 0x002fda000bf06270 */
[----:B------:R-:W-:Y:S05]  /*18b40*/  @!P0 BRA `(.L_x_9906) ;  /* 0xfffffe88002c8947 */ /* 0x000fea000383ffff */
[----:B------:R-:W-:Y:S05]  /*18b50*/  BRA `(.L_x_9760) ;  /* 0x0000007c00d87947 */ /* 0x000fea0003800000 */
.L_x_9758:
[----:B------:R-:W-:-:S08]  /*18b60*/  NOP ;  /* 0x0000000000007918 */ /* 0x000fd00000000000 */
[----:B--2---:R-:W0:-:S00]  /*18b70*/  USETMAXREG.DEALLOC.CTAPOOL 0x20 ;  /* 0x00000020000079c8 */ /* 0x004e0000080e0500 */
        /* <DEDUP_REMOVED lines=11> */
[----:B------:R-:W1:Y:S01]  /*18c30*/  LDS.128 R24, [UR4+0x31cd0] ;  /* 0x031cd004ff187984 */ /* 0x000e620008000c00 */
[----:B------:R-:W-:Y:S06]  /*18c40*/  BAR.ARV 0x4, 0x200 ;  /* 0x0108000000007b1d */ /* 0x000fec0000002000 */
[----:B------:R-:W-:Y:S05]  /*18c50*/  BRA `(.L_x_9908) ;  /* 0x0000000800887947 */ /* 0x000fea0003800000 */
.L_x_9907:
[----:B------:R-:W0:Y:S01]  /*18c60*/  S2R R0, SR_TID.X ;  /* 0x0000000000007919 */ /* 0x000e220000002100 */
[----:B------:R-:W-:Y:S01]  /*18c70*/  ULDC UR4, c[0x0][0xc3c] ;  /* 0x00030f0000047ab9 */ /* 0x000fe20000000800 */
[----:B------:R-:W-:Y:S01]  /*18c80*/  IMAD.MOV.U32 R7, RZ, RZ, RZ ;  /* 0x000000ffff077224 */ /* 0x000fe200078e00ff */
        /* <DEDUP_REMOVED lines=8> */
[----:B------:R-:W3:Y:S01]  /*18d10*/  @!P1 LDG.E R6, desc[UR60][R4.64] ;  /* 0x0000003c04069981 */ /* 0x000ee2000c1e1900 */
[----:B--2---:R-:W-:-:S05]  /*18d20*/  @!P1 IMAD.WIDE.U32 R2, R0, 0x4, R2 ;  /* 0x0000000400029825 */ /* 0x004fca00078e0002 */
[----:B------:R-:W3:Y:S01]  /*18d30*/  @!P1 LDG.E R7, desc[UR60][R2.64] ;  /* 0x0000003c02079981 */ /* 0x000ee2000c1e1900 */
[C---:B------:R-:W-:Y:S02]  /*18d40*/  ISETP.NE.AND P1, PT, R0.reuse, RZ, PT ;  /* 0x000000ff0000720c */ /* 0x040fe40003f25270 */
[C---:B------:R-:W-:Y:S02]  /*18d50*/  ISETP.GE.U32.AND P2, PT, R0.reuse, 0x2, PT ;  /* 0x000000020000780c */ /* 0x040fe40003f46070 */
[C---:B------:R-:W-:Y:S02]  /*18d60*/  ISETP.GE.U32.AND P3, PT, R0.reuse, 0x4, PT ;  /* 0x000000040000780c */ /* 0x040fe40003f66070 */
[C---:B------:R-:W-:Y:S02]  /*18d70*/  ISETP.GE.U32.AND P4, PT, R0.reuse, 0x8, PT ;  /* 0x000000080000780c */ /* 0x040fe40003f86070 */
[----:B------:R-:W-:Y:S01]  /*18d80*/  ISETP.GE.U32.AND P5, PT, R0, 0x10, PT ;  /* 0x000000100000780c */ /* 0x000fe20003fa6070 */
[----:B------:R-:W-:Y:S01]  /*18d90*/  UMOV UR4, URZ ;  /* 0x0000003f00047c82 */ /* 0x000fe20008000000 */
        /* <DEDUP_REMOVED lines=18> */
[----:B-1----:R-:W-:Y:S01]  /*18ec0*/  ISETP.GT.AND P6, PT, R8, UR6, PT ;  /* 0x0000000608007c0c */ /* 0x002fe2000bfc4270 */
[----:B------:R-:W-:-:S12]  /*18ed0*/  IMAD.MOV.U32 R3, RZ, RZ, R8 ;  /* 0x000000ffff037224 */ /* 0x000fd800078e0008 */
[----:B------:R-:W-:Y:S05]  /*18ee0*/  @P6 BRA `(.L_x_9909) ;  /* 0x00000000009c6947 */ /* 0x000fea0003800000 */
[----:B------:R-:W-:Y:S01]  /*18ef0*/  IMAD.MOV.U32 R8, RZ, RZ, R3 ;  /* 0x000000ffff087224 */ /* 0x000fe200078e0003 */
[----:B------:R-:W-:Y:S01]  /*18f00*/  UMOV UR4, URZ ;  /* 0x0000003f00047c82 */ /* 0x000fe20008000000 */
[----:B------:R-:W-:-:S05]  /*18f10*/  ULDC UR5, c[0x0][0xc38] ;  /* 0x00030e0000057ab9 */ /* 0x000fca0000000800 */
.L_x_9911:
[----:B------:R-:W0:Y:S01]  /*18f20*/  LDC R2, c[0x0][0xc3c] ;  /* 0x00030f00ff027b82 */ /* 0x000e220000000800 */
[----:B------:R-:W-:Y:S01]  /*18f30*/  UIADD3 UR4, UR4, 0x1f, URZ ;  /* 0x0000001f04047890 */ /* 0x000fe2000fffe03f */
[----:B------:R-:W-:Y:S02]  /*18f40*/  ULDC UR7, c[0x0][0xc3c] ;  /* 0x00030f0000077ab9 */ /* 0x000fe40000000800 */
[----:B------:R-:W-:-:S03]  /*18f50*/  IMAD.U32 R27, RZ, RZ, UR7 ;  /* 0x00000007ff1b7e24 */ /* 0x000fc6000f8e00ff */
[----:B0-----:R-:W-:-:S13]  /*18f60*/  ISETP.LE.AND P6, PT, R2, UR4, PT ;  /* 0x0000000402007c0c */ /* 0x001fda000bfc3270 */
[----:B------:R-:W-:Y:S05]  /*18f70*/  @P6 BRA `(.L_x_9910) ;  /* 0x00000004009c6947 */ /* 0x000fea0003800000 */
[----:B------:R-:W-:-:S05]  /*18f80*/  VIADD R7, R0, UR4 ;  /* 0x0000000400077c36 */ /* 0x000fca0008000000 */
        /* <DEDUP_REMOVED lines=29> */
.L_x_9909:
        /* <DEDUP_REMOVED lines=19> */
.L_x_9912:
[----:B0-----:R-:W-:Y:S02]  /*19290*/  IMAD.MOV.U32 R5, RZ, RZ, R10 ;  /* 0x000000ffff057224 */ /* 0x001fe400078e000a */
[----:B-1----:R-:W-:Y:S02]  /*192a0*/  IMAD R24, R24, UR5, R9 ;  /* 0x0000000518187c24 */ /* 0x002fe4000f8e0209 */
[----:B------:R-:W0:Y:S01]  /*192b0*/  I2F.RP R8, R5 ;  /* 0x0000000500087306 */ /* 0x000e220000209400 */
[----:B------:R-:W-:Y:S02]  /*192c0*/  IMAD R9, R11, R4, RZ ;  /* 0x000000040b097224 */ /* 0x000fe400078e02ff */
[----:B------:R-:W-:Y:S01]  /*192d0*/  IMAD.MOV.U32 R2, RZ, RZ, RZ ;  /* 0x000000ffff027224 */ /* 0x000fe200078e00ff */
[----:B------:R-:W-:Y:S01]  /*192e0*/  IADD3 R25, -R24, UR6, RZ ;  /* 0x0000000618197c10 */ /* 0x000fe2000fffe1ff */
[----:B------:R-:W-:Y:S02]  /*192f0*/  VIADD R27, R27, UR4 ;  /* 0x000000041b1b7c36 */ /* 0x000fe40008000000 */
[----:B------:R-:W-:Y:S01]  /*19300*/  IMAD.HI.U32 R2, R3, R9, R2 ;  /* 0x0000000903027227 */ /* 0x000fe200078e0002 */
[----:B------:R-:W-:-:S02]  /*19310*/  IABS R3, R6 ;  /* 0x0000000600037213 */ /* 0x000fc40000000000 */
[----:B------:R-:W-:-:S03]  /*19320*/  IABS R9, R25 ;  /* 0x0000001900097213 */ /* 0x000fc60000000000 */
[----:B------:R-:W-:Y:S02]  /*19330*/  IMAD.MOV R3, RZ, RZ, -R3 ;  /* 0x000000ffff037224 */ /* 0x000fe400078e0a03 */
[----:B------:R-:W-:Y:S01]  /*19340*/  IMAD.HI.U32 R2, R2, R9, RZ ;  /* 0x0000000902027227 */ /* 0x000fe200078e00ff */
[----:B0-----:R-:W0:Y:S03]  /*19350*/  MUFU.RCP R8, R8 ;  /* 0x0000000800087308 */ /* 0x001e260000001000 */
[----:B------:R-:W-:-:S05]  /*19360*/  IMAD R9, R2, R3, R9 ;  /* 0x0000000302097224 */ /* 0x000fca00078e0209 */
[----:B------:R-:W-:Y:S01]  /*19370*/  ISETP.GT.U32.AND P1, PT, R4, R9, PT ;  /* 0x000000090400720c */ /* 0x000fe20003f24070 */
[----:B0-----:R-:W-:-:S12]  /*19380*/  VIADD R3, R8, 0xffffffe ;  /* 0x0ffffffe08037836 */ /* 0x001fd80000000000 */
[----:B------:R-:W-:Y:S01]  /*19390*/  @!P1 IMAD.IADD R9, R9, 0x1, -R4 ;  /* 0x0000000109099824 */ /* 0x000fe200078e0a04 */
[----:B------:R-:W0:Y:S01]  /*193a0*/  F2I.FTZ.U32.TRUNC.NTZ R3, R3 ;  /* 0x0000000300037305 */ /* 0x000e22000021f000 */
[----:B------:R-:W-:Y:S01]  /*193b0*/  @!P1 VIADD R2, R2, 0x1 ;  /* 0x0000000102029836 */ /* 0x000fe20000000000 */
[----:B------:R-:W-:Y:S02]  /*193c0*/  ISETP.NE.AND P1, PT, R6, RZ, PT ;  /* 0x000000ff0600720c */ /* 0x000fe40003f25270 */
[----:B------:R-:W-:Y:S02]  /*193d0*/  ISETP.GE.U32.AND P0, PT, R9, R4, PT ;  /* 0x000000040900720c */ /* 0x000fe40003f06070 */
[----:B------:R-:W-:-:S04]  /*193e0*/  LOP3.LUT R4, R25, R6, RZ, 0x3c, !PT ;  /* 0x0000000619047212 */ /* 0x000fc800078e3cff */
[----:B------:R-:W-:Y:S01]  /*193f0*/  ISETP.GE.AND P2, PT, R4, RZ, PT ;  /* 0x000000ff0400720c */ /* 0x000fe20003f46270 */
[----:B0-----:R-:W-:-:S06]  /*19400*/  IMAD.MOV R8, RZ, RZ, -R3 ;  /* 0x000000ffff087224 */ /* 0x001fcc00078e0a03 */
[----:B------:R-:W-:-:S05]  /*19410*/  @P0 IADD3 R2, R2, 0x1, RZ ;  /* 0x0000000102020810 */ /* 0x000fca0007ffe0ff */
[----:B------:R-:W-:Y:S02]  /*19420*/  IMAD.MOV.U32 R4, RZ, RZ, R2 ;  /* 0x000000ffff047224 */ /* 0x000fe400078e0002 */
[----:B------:R-:W-:Y:S01]  /*19430*/  IMAD.MOV.U32 R2, RZ, RZ, R8 ;  /* 0x000000ffff027224 */ /* 0x000fe200078e0008 */
[----:B------:R-:W-:Y:S01]  /*19440*/  IABS R8, R7 ;  /* 0x0000000700087213 */ /* 0x000fe20000000000 */
[----:B------:R-:W-:Y:S01]  /*19450*/  @!P2 IMAD.MOV R4, RZ, RZ, -R4 ;  /* 0x000000ffff04a224 */ /* 0x000fe200078e0a04 */
[----:B------:R-:W-:Y:S01]  /*19460*/  @!P1 LOP3.LUT R4, RZ, R6, RZ, 0x33, !PT ;  /* 0x00000006ff049212 */ /* 0x000fe200078e33ff */
[----:B------:R-:W-:Y:S02]  /*19470*/  IMAD R9, R2, R5, RZ ;  /* 0x0000000502097224 */ /* 0x000fe400078e02ff */
[----:B------:R-:W-:Y:S02]  /*19480*/  IMAD.MOV.U32 R2, RZ, RZ, RZ ;  /* 0x000000ffff027224 */ /* 0x000fe400078e00ff */
[----:B------:R-:W-:-:S02]  /*19490*/  IMAD.MOV R8, RZ, RZ, -R8 ;  /* 0x000000ffff087224 */ /* 0x000fc400078e0a08 */
[----:B------:R-:W-:Y:S01]  /*194a0*/  IMAD.HI.U32 R2, R3, R9, R2 ;  /* 0x0000000903027227 */ /* 0x000fe200078e0002 */
[----:B------:R-:W-:-:S03]  /*194b0*/  IABS R3, R4 ;  /* 0x0000000400037213 */ /* 0x000fc60000000000 */
[----:B------:R-:W-:Y:S02]  /*194c0*/  IMAD R6, R6, R4, RZ ;  /* 0x0000000406067224 */ /* 0x000fe400078e02ff */
        /* <DEDUP_REMOVED lines=18> */
.L_x_9910:
[----:B------:R-:W-:Y:S02]  /*195f0*/  IMAD.MOV.U32 R25, RZ, RZ, RZ ;  /* 0x000000ffff197224 */ /* 0x000fe400078e00ff */
[----:B------:R-:W-:Y:S02]  /*19600*/  IMAD.U32 R24, RZ, RZ, UR6 ;  /* 0x00000006ff187e24 */ /* 0x000fe4000f8e00ff */
[----:B------:R-:W-:-:S07]  /*19610*/  IMAD.MOV.U32 R26, RZ, RZ, RZ ;  /* 0x000000ffff1a7224 */ /* 0x000fce00078e00ff */
.L_x_9913:
[----:B------:R-:W-:-:S13]  /*19620*/  ISETP.NE.AND P0, PT, R0, RZ, PT ;  /* 0x000000ff0000720c */ /* 0x000fda0003f05270 */
[----:B------:R-:W0:Y:S01]  /*19630*/  @!P0 S2R R3, SR_CgaCtaId ;  /* 0x0000000000038919 */ /* 0x000e220000008800 */
[----:B------:R-:W-:-:S04]  /*19640*/  @!P0 MOV R0, 0x400 ;  /* 0x0000040000008802 */ /* 0x000fc80000000f00 */
[----:B0-----:R-:W-:-:S05]  /*19650*/  @!P0 LEA R0, R3, R0, 0x18 ;  /* 0x0000000003008211 */ /* 0x001fca00078ec0ff */
[----:B------:R0:W-:Y:S01]  /*19660*/  @!P0 STS.128 [R0+0x31cd0], R24 ;  /* 0x031cd01800008388 */ /* 0x0001e20000000c00 */
[----:B------:R-:W-:Y:S06]  /*19670*/  BAR.ARV 0x5, 0x200 ;  /* 0x0148000000007b1d */ /* 0x000fec0000002000 */
.L_x_9908:
[----:B------:R2:W-:Y:S01]  /*19680*/  STL [R1+0x40], RZ ;  /* 0x000040ff01007387 */ /* 0x0005e20000100800 */
[----:B------:R-:W-:Y:S01]  /*19690*/  ULDC UR4, c[0x0][0xc3c] ;  /* 0x00030f0000047ab9 */ /* 0x000fe20000000800 */
[----:B------:R-:W-:Y:S01]  /*196a0*/  IMAD.MOV.U32 R28, RZ, RZ, 0x1 ;  /* 0x00000001ff1c7424 */ /* 0x000fe200078e00ff */
[----:B-1----:R-:W-:Y:S01]  /*196b0*/  ISETP.GE.AND P0, PT, R27, UR4, PT ;  /* 0x000000041b007c0c */ /* 0x002fe2000bf06270 */
[----:B------:R-:W-:-:S12]  /*196c0*/  IMAD.MOV.U32 R18, RZ, RZ, RZ ;  /* 0x000000ffff127224 */ /* 0x000fd800078e00ff */
[----:B--2---:R-:W-:Y:S05]  /*196d0*/  @P0 BRA `(.L_x_9914) ;  /* 0x00000070001c0947 */ /* 0x004fea0003800000 */
[----:B------:R-:W2:Y:S01]  /*196e0*/  LDL R6, [R1+0x38] ;  /* 0x0000380001067983 */ /* 0x000ea20000100800 */
[----:B------:R-:W1:Y:S01]  /*196f0*/  S2R R7, SR_TID.X ;  /* 0x0000000000077919 */ /* 0x000e620000002100 */
[----:B------:R-:W3:Y:S01]  /*19700*/  S2UR UR5, SR_CgaCtaId ;  /* 0x00000000000579c3 */ /* 0x000ee20000008800 */
[----:B------:R-:W-:Y:S01]  /*19710*/  UMOV UR4, 0x400 ;  /* 0x0000040000047882 */ /* 0x000fe20000000000 */
[----:B------:R-:W-:Y:S02]  /*19720*/  LOP3.LUT R19, R19, 0xfffffffd, RZ, 0xc0, !PT ;  /* 0xfffffffd13137812 */ /* 0x000fe400078ec0ff */
[C---:B-1----:R-:W-:Y:S01]  /*19730*/  LOP3.LUT R5, R7.reuse, 0x7f, RZ, 0xc0, !PT ;  /* 0x0000007f07057812 */ /* 0x042fe200078ec0ff */
[----:B0-----:R-:W-:-:S04]  /*19740*/  IMAD.SHL.U32 R0, R7, 0x8, RZ ;  /* 0x0000000807007824 */ /* 0x001fc800078e00ff */
[----:B------:R-:W-:Y:S01]  /*19750*/  IMAD.SHL.U32 R4, R5, 0x8, RZ ;  /* 0x0000000805047824 */ /* 0x000fe200078e00ff */
[C---:B------:R-:W-:Y:S02]  /*19760*/  LOP3.LUT R3, R0.reuse, 0x20, RZ, 0xc0, !PT ;  /* 0x0000002000037812 */ /* 0x040fe400078ec0ff */
[----:B------:R-:W-:Y:S02]  /*19770*/  LOP3.LUT R2, R0, 0xd8, RZ, 0xc0, !PT ;  /* 0x000000d800027812 */ /* 0x000fe400078ec0ff */
[----:B------:R-:W-:Y:S02]  /*19780*/  LOP3.LUT R3, R3, 0x300, R4, 0xf8, !PT ;  /* 0x0000030003037812 */ /* 0x000fe400078ef804 */
[----:B------:R-:W-:Y:S01]  /*19790*/  LOP3.LUT R2, R2, 0x18, R7, 0x78, !PT ;  /* 0x0000001802027812 */ /* 0x000fe200078e7807 */
[----:B---3--:R-:W-:-:S03]  /*197a0*/  ULEA UR4, UR5, UR4, 0x18 ;  /* 0x0000000405047291 */ /* 0x008fc6000f8ec03f */
[----:B------:R-:W-:Y:S02]  /*197b0*/  LOP3.LUT R3, R3, R2, RZ, 0xfc, !PT ;  /* 0x0000000203037212 */ /* 0x000fe400078efcff */
[----:B------:R-:W-:Y:S02]  /*197c0*/  LOP3.LUT P0, R2, R7, 0x1f, RZ, 0xc0, !PT ;  /* 0x0000001f07027812 */ /* 0x000fe4000780c0ff */
[----:B------:R-:W-:-:S03]  /*197d0*/  ISETP.NE.AND P1, PT, R5, RZ, PT ;  /* 0x000000ff0500720c */ /* 0x000fc60003f25270 */
[----:B------:R0:W-:Y:S01]  /*197e0*/  STL [R1+0xc], R2 ;  /* 0x00000c0201007387 */ /* 0x0001e20000100800 */
[----:B------:R-:W-:Y:S01]  /*197f0*/  SHF.R.U32.HI R4, RZ, 0x2, R5 ;  /* 0x00000002ff047819 */ /* 0x000fe20000011605 */
[----:B------:R-:W-:Y:S02]  /*19800*/  IMAD.U32 R16, RZ, RZ, UR4 ;  /* 0x00000004ff107e24 */ /* 0x000fe4000f8e00ff */
[----:B0-----:R-:W-:-:S05]  /*19810*/  IMAD.SHL.U32 R2, R7, 0x20, RZ ;  /* 0x0000002007027824 */ /* 0x001fca00078e00ff */
[----:B------:R-:W-:Y:S01]  /*19820*/  LOP3.LUT R4, R4, 0x60, R2, 0xf8, !PT ;  /* 0x0000006004047812 */ /* 0x000fe200078ef802 */
[----:B------:R-:W-:Y:S01]  /*19830*/  IMAD R2, R3, 0x2, R16 ;  /* 0x0000000203027824 */ /* 0x000fe200078e0210 */
[----:B------:R-:W-:-:S04]  /*19840*/  @P1 LOP3.LUT R19, R19, 0x2, RZ, 0xfc, !PT ;  /* 0x0000000213131812 */ /* 0x000fc800078efcff */
[----:B------:R-:W-:-:S04]  /*19850*/  LOP3.LUT R19, R19, 0xfffffffe, RZ, 0xc0, !PT ;  /* 0xfffffffe13137812 */ /* 0x000fc800078ec0ff */
[----:B------:R-:W-:Y:S02]  /*19860*/  @P0 LOP3.LUT R19, R19, 0x1, RZ, 0xfc, !PT ;  /* 0x0000000113130812 */ /* 0x000fe400078efcff */
[----:B------:R-:W-:Y:S02]  /*19870*/  ISETP.NE.OR P0, PT, R5, RZ, !P0 ;  /* 0x000000ff0500720c */ /* 0x000fe40004705670 */
[----:B------:R-:W-:Y:S02]  /*19880*/  LOP3.LUT R0, R0, 0x18, RZ, 0xc0, !PT ;  /* 0x0000001800007812 */ /* 0x000fe400078ec0ff */
[----:B------:R-:W-:Y:S01]  /*19890*/  LOP3.LUT R19, R19, 0xfffffff7, RZ, 0xc0, !PT ;  /* 0xfffffff713137812 */ /* 0x000fe200078ec0ff */
[----:B------:R-:W-:Y:S01]  /*198a0*/  BSSY B8, `(.L_x_9914) ;  /* 0x00006ea000087945 */ /* 0x000fe20003800000 */
[----:B------:R-:W-:Y:S02]  /*198b0*/  IMAD.MOV.U32 R28, RZ, RZ, 0x1 ;  /* 0x00000001ff1c7424 */ /* 0x000fe400078e00ff */
[----:B------:R-:W-:Y:S01]  /*198c0*/  IMAD.MOV.U32 R18, RZ, RZ, RZ ;  /* 0x000000ffff127224 */ /* 0x000fe200078e00ff */
[----:B------:R-:W-:Y:S01]  /*198d0*/  ULDC.64 UR36, c[0x0][0x198] ;  /* 0x0000660000247ab9 */ /* 0x000fe20000000a00 */
[----:B------:R-:W-:-:S03]  /*198e0*/  ULDC UR38, c[0x0][0xc] ;  /* 0x0000030000267ab9 */ /* 0x000fc60000000800 */
[----:B------:R-:W-:Y:S02]  /*198f0*/  @P0 LOP3.LUT R19, R19, 0x8, RZ, 0xfc, !PT ;  /* 0x0000000813130812 */ /* 0x000fe400078efcff */
[----:B--2---:R-:W-:Y:S01]  /*19900*/  LOP3.LUT R7, R6, 0x2, RZ, 0xfc, !PT ;  /* 0x0000000206077812 */ /* 0x004fe200078efcff */
[----:B------:R-:W-:-:S04]  /*19910*/  IMAD.MOV.U32 R6, RZ, RZ, 0x1 ;  /* 0x00000001ff067424 */ /* 0x000fc800078e00ff */
[----:B------:R-:W-:Y:S04]  /*19920*/  STL [R1+0x1c], R7 ;  /* 0x00001c0701007387 */ /* 0x000fe80000100800 */
[----:B------:R-:W-:Y:S04]  /*19930*/  STL [R1+0x40], RZ ;  /* 0x000040ff01007387 */ /* 0x000fe80000100800 */
[----:B------:R-:W-:Y:S04]  /*19940*/  STL [R1+0x4], R6 ;  /* 0x0000040601007387 */ /* 0x000fe80000100800 */
[----:B------:R0:W-:Y:S04]  /*19950*/  STL [R1+0x14], R2 ;  /* 0x0000140201007387 */ /* 0x0001e80000100800 */
[----:B------:R1:W-:Y:S01]  /*19960*/  STL [R1], RZ ;  /* 0x000000ff01007387 */ /* 0x0003e20000100800 */
[----:B0-----:R-:W-:-:S02]  /*19970*/  LOP3.LUT R2, R0, 0x20, RZ, 0xfc, !PT ;  /* 0x0000002000027812 */ /* 0x001fc400078efcff */
[----:B-1----:R-:W-:-:S07]  /*19980*/  LOP3.LUT R0, R0, 0x40, RZ, 0xfc, !PT ;  /* 0x0000004000007812 */ /* 0x002fce00078efcff */
.L_x_10064:
[----:B------:R-:W0:Y:S02]  /*19990*/  LDC.64 R2, c[0x0][0xc88] ;  /* 0x00032200ff027b82 */ /* 0x000e240000000a00 */
[----:B0-----:R-:W-:-:S05]  /*199a0*/  IMAD.WIDE R2, R27, 0x4, R2 ;  /* 0x000000041b027825 */ /* 0x001fca00078e0202 */
[----:B-12---:R-:W2:Y:S01]  /*199b0*/  LDG.E R12, desc[UR60][R2.64] ;  /* 0x0000003c020c7981 */ /* 0x006ea2000c1e1900 */
[----:B------:R-:W-:Y:S05]  /*199c0*/  YIELD ;  /* 0x0000000000007946 */ /* 0x000fea0003800000 */
[----:B------:R-:W-:Y:S01]  /*199d0*/  ULDC.64 UR4, c[0x0][0xa28] ;  /* 0x00028a0000047ab9 */ /* 0x000fe20000000a00 */
[----:B------:R-:W-:Y:S01]  /*199e0*/  ULDC.64 UR6, c[0x0][0xa18] ;  /* 0x0002860000067ab9 */ /* 0x000fe20000000a00 */
[----:B------:R-:W-:Y:S02]  /*199f0*/  ISETP.NE.U32.AND P0, PT, RZ, UR4, PT ;  /* 0x00000004ff007c0c */ /* 0x000fe4000bf05070 */
[----:B------:R-:W-:-:S02]  /*19a00*/  CS2R R8, SRZ ;  /* 0x0000000000087805 */ /* 0x000fc4000001ff00 */
[----:B------:R-:W-:Y:S01]  /*19a10*/  ISETP.NE.U32.AND P3, PT, RZ, UR6, PT ;  /* 0x00000006ff007c0c */ /* 0x000fe2000bf65070 */
[----:B------:R-:W-:Y:S01]  /*19a20*/  ULDC.64 UR8, c[0x0][0xa10] ;  /* 0x0002840000087ab9 */ /* 0x000fe20000000a00 */
[----:B------:R-:W-:Y:S02]  /*19a30*/  ISETP.NE.AND.EX P0, PT, RZ, UR5, PT, P0 ;  /* 0x00000005ff007c0c */ /* 0x000fe4000bf05300 */
[----:B------:R-:W-:Y:S02]  /*19a40*/  ISETP.NE.AND.EX P3, PT, RZ, UR7, PT, P3 ;  /* 0x00000007ff007c0c */ /* 0x000fe4000bf65330 */
[----:B--2---:R-:W-:Y:S01]  /*19a50*/  SHF.R.S32.HI R0, RZ, 0x1f, R12 ;  /* 0x0000001fff007819 */ /* 0x004fe2000001140c */
[----:B------:R-:W-:Y:S08]  /*19a60*/  STL [R1+0x18], R12 ;  /* 0x0000180c01007387 */ /* 0x000ff00000100800 */
[----:B------:R-:W-:-:S02]  /*19a70*/  @P0 LEA R2, P1, R12, UR4, 0x2 ;  /* 0x000000040c020c11 */ /* 0x000fc4000f8210ff */
[C---:B------:R-:W-:Y:S01]  /*19a80*/  SHF.L.U32 R22, R12.reuse, 0x2, RZ ;  /* 0x000000020c167819 */ /* 0x040fe200000006ff */
[----:B------:R0:W-:Y:S01]  /*19a90*/  STL [R1+0x3c], R0 ;  /* 0x00003c0001007387 */ /* 0x0001e20000100800 */
[C-C-:B------:R-:W-:Y:S01]  /*19aa0*/  @P0 LEA.HI.X R3, R12.reuse, UR5, R0.reuse, 0x2, P1 ;  /* 0x000000050c030c11 */ /* 0x140fe200088f1400 */
[----:B------:R-:W-:Y:S01]  /*19ab0*/  ULDC.64 UR4, c[0x0][0xa00] ;  /* 0x0002800000047ab9 */ /* 0x000fe20000000a00 */
[----:B------:R-:W-:Y:S02]  /*19ac0*/  SHF.L.U64.HI R23, R12, 0x2, R0 ;  /* 0x000000020c177819 */ /* 0x000fe40000010200 */
[C---:B------:R-:W-:Y:S01]  /*19ad0*/  @P3 IADD3 R10, P1, R22.reuse, UR6, RZ ;  /* 0x00000006160a3c10 */ /* 0x040fe2000ff3e0ff */
[----:B------:R1:W5:Y:S01]  /*19ae0*/  @P0 LDG.E R9, desc[UR60][R2.64] ;  /* 0x0000003c02090981 */ /* 0x000362000c1e1900 */
[----:B------:R-:W-:Y:S02]  /*19af0*/  IMAD.MOV.U32 R29, RZ, RZ, RZ ;  /* 0x000000ffff1d7224 */ /* 0x000fe400078e00ff */
[----:B------:R-:W-:Y:S01]  /*19b00*/  @P3 IADD3.X R11, R23, UR7, RZ, P1, !PT ;  /* 0x00000007170b3c10 */ /* 0x000fe20008ffe4ff */
[----:B------:R-:W-:Y:S01]  /*19b10*/  ULDC.64 UR6, c[0x0][0xa08] ;  /* 0x0002820000067ab9 */ /* 0x000fe20000000a00 */
[----:B0-----:R-:W-:Y:S01]  /*19b20*/  IMAD.MOV.U32 R0, RZ, RZ, RZ ;  /* 0x000000ffff007224 */ /* 0x001fe200078e00ff */
[----:B------:R-:W-:-:S02]  /*19b30*/  IADD3 R6, P1, R22, UR6, RZ ;  /* 0x0000000616067c10 */ /* 0x000fc4000ff3e0ff */
[----:B------:R-:W-:Y:S02]  /*19b40*/  ISETP.NE.U32.AND P2, PT, RZ, UR6, PT ;  /* 0x00000006ff007c0c */ /* 0x000fe4000bf45070 */
[C---:B------:R-:W-:Y:S02]  /*19b50*/  IADD3.X R7, R23.reuse, UR7, RZ, P1, !PT ;  /* 0x0000000717077c10 */ /* 0x040fe40008ffe4ff */
[----:B------:R-:W-:Y:S02]  /*19b60*/  ISETP.NE.U32.AND P1, PT, RZ, UR4, PT ;  /* 0x00000004ff007c0c */ /* 0x000fe4000bf25070 */
[----:B-1----:R-:W-:Y:S02]  /*19b70*/  IADD3 R2, P0, R22, UR4, RZ ;  /* 0x0000000416027c10 */ /* 0x002fe4000ff1e0ff */
[----:B------:R-:W-:Y:S02]  /*19b80*/  ISETP.NE.AND.EX P1, PT, RZ, UR5, PT, P1 ;  /* 0x00000005ff007c0c */ /* 0x000fe4000bf25310 */
[----:B------:R-:W-:-:S02]  /*19b90*/  IADD3.X R3, R23, UR5, RZ, P0, !PT ;  /* 0x0000000517037c10 */ /* 0x000fc400087fe4ff */
[----:B------:R-:W-:Y:S01]  /*19ba0*/  IADD3 R4, P0, R22, UR8, RZ ;  /* 0x0000000816047c10 */ /* 0x000fe2000ff1e0ff */
[----:B------:R-:W-:Y:S01]  /*19bb0*/  ULDC UR4, c[0x0][0x288] ;  /* 0x0000a20000047ab9 */ /* 0x000fe20000000800 */
[----:B------:R-:W-:Y:S02]  /*19bc0*/  ISETP.NE.AND.EX P2, PT, RZ, UR7, PT, P2 ;  /* 0x00000007ff007c0c */ /* 0x000fe4000bf45320 */
[----:B---3--:R-:W-:Y:S02]  /*19bd0*/  IADD3.X R5, R23, UR9, RZ, P0, !PT ;  /* 0x0000000917057c10 */ /* 0x008fe400087fe4ff */
[----:B------:R-:W-:-:S03]  /*19be0*/  ISETP.NE.U32.AND P0, PT, RZ, UR8, PT ;  /* 0x00000008ff007c0c */ /* 0x000fc6000bf05070 */
[----:B------:R-:W2:Y:S01]  /*19bf0*/  @P1 LDG.E R8, desc[UR60][R2.64] ;  /* 0x0000003c02081981 */ /* 0x000ea2000c1e1900 */
[----:B------:R-:W-:-:S05]  /*19c00*/  ISETP.NE.AND.EX P0, PT, RZ, UR9, PT, P0 ;  /* 0x00000009ff007c0c */ /* 0x000fca000bf05300 */
[----:B------:R-:W5:Y:S08]  /*19c10*/  @P2 LDG.E R29, desc[UR60][R6.64] ;  /* 0x0000003c061d2981 */ /* 0x000f70000c1e1900 */
        /* <DEDUP_REMOVED lines=11> */
[----:B------:R-:W-:-:S03]  /*19cd0*/  ULDC UR5, c[0x0][0x348] ;  /* 0x0000d20000057ab9 */ /* 0x000fc60000000800 */
[----:B0-----:R-:W-:Y:S01]  /*19ce0*/  IMAD.U32 R10, RZ, RZ, UR4 ;  /* 0x00000004ff0a7e24 */ /* 0x001fe2000f8e00ff */
[----:B--2---:R0:W-:Y:S02]  /*19cf0*/  STL [R1+0x44], R8 ;  /* 0x0000440801007387 */ /* 0x0041e40000100800 */
[----:B0-----:R-:W-:Y:S01]  /*19d00*/  IMAD.U32 R8, RZ, RZ, UR5 ;  /* 0x00000005ff087e24 */ /* 0x001fe2000f8e00ff */
[----:B----4-:R-:W-:Y:S06]  /*19d10*/  @P3 BRA `(.L_x_9915) ;  /* 0x0000000000143947 */ /* 0x010fec0003800000 */
[----:B------:R-:W-:Y:S05]  /*19d20*/  @!P1 BRA `(.L_x_9915) ;  /* 0x0000000000109947 */ /* 0x000fea0003800000 */
[----:B------:R-:W2:Y:S04]  /*19d30*/  LDG.E R11, desc[UR60][R2.64] ;  /* 0x0000003c020b7981 */ /* 0x000ea8000c1e1900 */
[----:B------:R-:W2:Y:S02]  /*19d40*/  LDG.E R2, desc[UR60][R2.64+0x4] ;  /* 0x0000043c02027981 */ /* 0x000ea4000c1e1900 */
[----:B--2---:R-:W-:-:S05]  /*19d50*/  IMAD.IADD R2, R2, 0x1, -R11 ;  /* 0x0000000102027824 */ /* 0x004fca00078e0a0b */
[----:B------:R0:W-:Y:S02]  /*19d60*/  STL [R1+0x44], R2 ;  /* 0x0000440201007387 */ /* 0x0001e40000100800 */
.L_x_9915:
[----:B------:R-:W-:Y:S01]  /*19d70*/  ULDC.64 UR4, c[0x0][0xa20] ;  /* 0x0002880000047ab9 */ /* 0x000fe20000000a00 */
[C---:B0-----:R-:W-:Y:S01]  /*19d80*/  LOP3.LUT R2, R26.reuse, 0xff000000, RZ, 0xc0, !PT ;  /* 0xff0000001a027812 */ /* 0x041fe200078ec0ff */
[----:B-----5:R-:W-:Y:S01]  /*19d90*/  IMAD.IADD R29, R29, 0x1, R9 ;  /* 0x000000011d1d7824 */ /* 0x020fe200078e0209 */
[----:B------:R-:W-:Y:S02]  /*19da0*/  ISETP.NE.U32.AND P1, PT, RZ, UR4, PT ;  /* 0x00000004ff007c0c */ /* 0x000fe4000bf25070 */
[----:B------:R-:W-:Y:S02]  /*19db0*/  SHF.R.U32.HI R2, RZ, 0x8, R2 ;  /* 0x00000008ff027819 */ /* 0x000fe40000011602 */
[----:B------:R-:W-:Y:S02]  /*19dc0*/  ISETP.NE.AND.EX P1, PT, RZ, UR5, PT, P1 ;  /* 0x00000005ff007c0c */ /* 0x000fe4000bf25310 */
[C---:B------:R-:W-:Y:S02]  /*19dd0*/  LOP3.LUT R3, R26.reuse, 0xff0000, RZ, 0xc0, !PT ;  /* 0x00ff00001a037812 */ /* 0x040fe400078ec0ff */
[----:B------:R-:W-:Y:S01]  /*19de0*/  LOP3.LUT R17, R26, 0xffff, RZ, 0xc0, !PT ;  /* 0x0000ffff1a117812 */ /* 0x000fe200078ec0ff */
[----:B------:R-:W-:Y:S01]  /*19df0*/  IMAD.MOV.U32 R26, RZ, RZ, R12 ;  /* 0x000000ffff1a7224 */ /* 0x000fe200078e000c */
[----:B------:R-:W-:-:S07]  /*19e00*/  LEA.HI R2, R3, R2, RZ, 0x10 ;  /* 0x0000000203027211 */ /* 0x000fce00078f80ff */
[----:B------:R-:W-:Y:S05]  /*19e10*/  @!P1 BRA `(.L_x_9916) ;  /* 0x0000000000109947 */ /* 0x000fea0003800000 */
[----:B------:R-:W-:-:S04]  /*19e20*/  IADD3 R10, P1, R22, UR4, RZ ;  /* 0x00000004160a7c10 */ /* 0x000fc8000ff3e0ff */
[----:B------:R-:W-:-:S05]  /*19e30*/  IADD3.X R11, R23, UR5, RZ, P1, !PT ;  /* 0x00000005170b7c10 */ /* 0x000fca0008ffe4ff */
[----:B------:R0:W5:Y:S01]  /*19e40*/  LDG.E R10, desc[UR60][R10.64] ;  /* 0x0000003c0a0a7981 */ /* 0x000162000c1e1900 */
[----:B------:R-:W-:Y:S05]  /*19e50*/  BRA `(.L_x_9917) ;  /* 0x0000000000107947 */ /* 0x000fea0003800000 */
.L_x_9916:
[----:B------:R-:W-:Y:S05]  /*19e60*/  @!P2 BRA `(.L_x_9917) ;  /* 0x00000000000ca947 */ /* 0x000fea0003800000 */
[----:B------:R-:W2:Y:S04]  /*19e70*/  LDG.E R10, desc[UR60][R6.64] ;  /* 0x0000003c060a7981 */ /* 0x000ea8000c1e1900 */
[----:B------:R-:W2:Y:S02]  /*19e80*/  LDG.E R6, desc[UR60][R6.64+0x4] ;  /* 0x0000043c06067981 */ /* 0x000ea4000c1e1900 */
[----:B--2---:R-:W-:-:S07]  /*19e90*/  IMAD.IADD R10, R6, 0x1, -R10 ;  /* 0x00000001060a7824 */ /* 0x004fce00078e0a0a */
.L_x_9917:
[----:B------:R-:W2:Y:S01]  /*19ea0*/  @P0 LDG.E R3, desc[UR60][R4.64] ;  /* 0x0000003c04030981 */ /* 0x000ea2000c1e1900 */
[----:B-----5:R-:W-:-:S03]  /*19eb0*/  IMAD.IADD R10, R10, 0x1, -R9 ;  /* 0x000000010a0a7824 */ /* 0x020fc600078e0a09 */
[----:B------:R-:W2:Y:S01]  /*19ec0*/  @P0 LDG.E R4, desc[UR60][R4.64+0x4] ;  /* 0x0000043c04040981 */ /* 0x000ea2000c1e1900 */
[----:B------:R-:W-:Y:S01]  /*19ed0*/  LOP3.LUT R13, R2, 0xff, RZ, 0xc0, !PT ;  /* 0x000000ff020d7812 */ /* 0x000fe200078ec0ff */
[----:B------:R-:W-:Y:S01]  /*19ee0*/  BSSY B0, `(.L_x_9918) ;  /* 0x000002d000007945 */ /* 0x000fe20003800000 */
[----:B------:R-:W-:Y:S01]  /*19ef0*/  LOP3.LUT R19, R19, 0xfffffffb, RZ, 0xc0, !PT ;  /* 0xfffffffb13137812 */ /* 0x000fe200078ec0ff */
[----:B--2---:R-:W-:-:S04]  /*19f00*/  @P0 IMAD.IADD R8, R4, 0x1, -R3 ;  /* 0x0000000104080824 */ /* 0x004fc800078e0a03 */
[----:B------:R-:W-:-:S04]  /*19f10*/  IMAD.IADD R3, R10, 0x1, R8 ;  /* 0x000000010a037824 */ /* 0x000fc800078e0208 */
[----:B------:R-:W-:-:S04]  /*19f20*/  VIADD R4, R3, 0x8f ;  /* 0x0000008f03047836 */ /* 0x000fc80000000000 */
[----:B------:R-:W-:Y:S01]  /*19f30*/  IMAD.HI R4, R4, 0x38e38e39, RZ ;  /* 0x38e38e3904047827 */ /* 0x000fe200078e02ff */
[----:B------:R-:W-:-:S04]  /*19f40*/  ISETP.GE.AND P1, PT, R3, 0x1, PT ;  /* 0x000000010300780c */ /* 0x000fc80003f26270 */
[----:B------:R-:W-:-:S04]  /*19f50*/  SHF.R.U32.HI R3, RZ, 0x1f, R4 ;  /* 0x0000001fff037819 */ /* 0x000fc80000011604 */
[----:B------:R-:W-:-:S05]  /*19f60*/  LEA.HI.SX32 R12, R4, R3, 0x1b ;  /* 0x00000003040c7211 */ /* 0x000fca00078fdaff */
[----:B------:R1:W-:Y:S04]  /*19f70*/  STL [R1+0x20], R12 ;  /* 0x0000200c01007387 */ /* 0x0003e80000100800 */
[----:B------:R1:W-:Y:S01]  /*19f80*/  STL [R1+0x48], R13 ;  /* 0x0000480d01007387 */ /* 0x0003e20000100800 */
[----:B------:R-:W-:Y:S01]  /*19f90*/  @P1 LOP3.LUT R19, R19, 0x4, RZ, 0xfc, !PT ;  /* 0x0000000413131812 */ /* 0x000fe200078efcff */
[----:B------:R-:W-:Y:S01]  /*19fa0*/  IMAD.MOV.U32 R3, RZ, RZ, RZ ;  /* 0x000000ffff037224 */ /* 0x000fe200078e00ff */
[----:B------:R-:W-:Y:S01]  /*19fb0*/  SHF.R.U32.HI R4, RZ, 0x10, R2 ;  /* 0x00000010ff047819 */ /* 0x000fe20000011602 */
[----:B------:R-:W-:Y:S06]  /*19fc0*/  @!P1 BRA `(.L_x_9919) ;  /* 0x0000000000789947 */ /* 0x000fec0003800000 */
[----:B------:R-:W-:Y:S01]  /*19fd0*/  ISETP.NE.AND P1, PT, R4, RZ, PT ;  /* 0x000000ff0400720c */ /* 0x000fe20003f25270 */
[----:B------:R-:W-:-:S03]  /*19fe0*/  ULDC UR4, c[0x0][0x9f0] ;  /* 0x00027c0000047ab9 */ /* 0x000fc60000000800 */
[----:B------:R-:W-:-:S04]  /*19ff0*/  SEL R5, R4, UR4, P1 ;  /* 0x0000000404057c07 */ /* 0x000fc80008800000 */
[----:B------:R-:W-:-:S04]  /*1a000*/  IABS R6, R5 ;  /* 0x0000000500067213 */ /* 0x000fc80000000000 */
[----:B------:R-:W2:Y:S08]  /*1a010*/  I2F.RP R2, R6 ;  /* 0x0000000600027306 */ /* 0x000eb00000209400 */
[----:B--2---:R-:W2:Y:S02]  /*1a020*/  MUFU.RCP R2, R2 ;  /* 0x0000000200027308 */ /* 0x004ea40000001000 */
[----:B--2---:R-:W-:-:S06]  /*1a030*/  VIADD R2, R2, 0xffffffe ;  /* 0x0ffffffe02027836 */ /* 0x004fcc0000000000 */
[----:B------:R-:W2:Y:S02]  /*1a040*/  F2I.FTZ.U32.TRUNC.NTZ R3, R2 ;  /* 0x0000000200037305 */ /* 0x000ea4000021f000 */
[----:B--2---:R-:W-:-:S04]  /*1a050*/  IMAD.MOV R2, RZ, RZ, -R3 ;  /* 0x000000ffff027224 */ /* 0x004fc800078e0a03 */
        /* <DEDUP_REMOVED lines=17> */
[----:B------:R-:W-:Y:S01]  /*1a170*/  @!P1 IMAD.MOV R2, RZ, RZ, -R2 ;  /* 0x000000ffff029224 */ /* 0x000fe200078e0a02 */
[----:B------:R-:W-:-:S13]  /*1a180*/  ISETP.NE.AND P1, PT, R5, RZ, PT ;  /* 0x000000ff0500720c */ /* 0x000fda0003f25270 */
[----:B------:R-:W-:-:S05]  /*1a190*/  @!P1 LOP3.LUT R2, RZ, R5, RZ, 0x33, !PT ;  /* 0x00000005ff029212 */ /* 0x000fca00078e33ff */
[----:B------:R-:W-:-:S07]  /*1a1a0*/  IMAD.MOV.U32 R3, RZ, RZ, R2 ;  /* 0x000000ffff037224 */ /* 0x000fce00078e0002 */
.L_x_9919:
[----:B------:R-:W-:Y:S05]  /*1a1b0*/  BSYNC B0 ;  /* 0x0000000000007941 */ /* 0x000fea0003800000 */
.L_x_9918:
        /* <DEDUP_REMOVED lines=9> */
[----:B------:R-:W-:Y:S02]  /*1a250*/  @P1 VIADD R5, R3, 0x8f ;  /* 0x0000008f03051836 */ /* 0x000fe40000000000 */
[----:B------:R-:W-:-:S04]  /*1a260*/  IMAD.WIDE.U32 R2, R2, 0x38e38e39, RZ ;  /* 0x38e38e3902027825 */ /* 0x000fc800078e00ff */
[----:B------:R-:W-:Y:S01]  /*1a270*/  @P1 IMAD.HI R2, R5, 0x38e38e39, RZ ;  /* 0x38e38e3905021827 */ /* 0x000fe200078e02ff */
[----:B------:R-:W-:-:S04]  /*1a280*/  SHF.R.U32.HI R3, RZ, 0x5, R3 ;  /* 0x00000005ff037819 */ /* 0x000fc80000011603 */
[----:B------:R-:W-:Y:S01]  /*1a290*/  @P1 SHF.R.U32.HI R6, RZ, 0x1f, R2 ;  /* 0x0000001fff061819 */ /* 0x000fe20000011602 */
[----:B------:R-:W-:-:S03]  /*1a2a0*/  IMAD.MOV.U32 R5, RZ, RZ, R3 ;  /* 0x000000ffff057224 */ /* 0x000fc600078e0003 */
[----:B------:R-:W-:-:S04]  /*1a2b0*/  @P1 LEA.HI.SX32 R5, R2, R6, 0x1b ;  /* 0x0000000602051211 */ /* 0x000fc800078fdaff */
[----:B------:R-:W-:-:S13]  /*1a2c0*/  ISETP.GT.AND P1, PT, R5, R3, PT ;  /* 0x000000030500720c */ /* 0x000fda0003f24270 */
[----:B------:R-:W-:Y:S05]  /*1a2d0*/  @!P1 BRA `(.L_x_9921) ;  /* 0x0000001400189947 */ /* 0x000fea0003800000 */
[----:B------:R-:W-:Y:S01]  /*1a2e0*/  UMOV UR4, 0xffffffff ;  /* 0xffffffff00047882 */ /* 0x000fe20000000000 */
[----:B------:R-:W-:Y:S02]  /*1a2f0*/  SEL R2, R26, RZ, !P0 ;  /* 0x000000ff1a027207 */ /* 0x000fe40004000000 */
[----:B------:R-:W-:Y:S05]  /*1a300*/  BRA.DIV UR4, `(.L_x_9922) ;  /* 0x0000007604447947 */ /* 0x000fea000b800000 */
[----:B------:R-:W2:Y:S02]  /*1a310*/  S2R R6, SR_TID.X ;  /* 0x0000000000067919 */ /* 0x000ea40000002100 */
[----:B--2---:R-:W-:-:S04]  /*1a320*/  SHF.R.U32.HI R6, RZ, 0x5, R6 ;  /* 0x00000005ff067819 */ /* 0x004fc80000011606 */
[----:B------:R-:W-:-:S05]  /*1a330*/  LOP3.LUT R6, R6, 0x3, RZ, 0xc0, !PT ;  /* 0x0000000306067812 */ /* 0x000fca00078ec0ff */
[----:B------:R2:W3:Y:S02]  /*1a340*/  SHFL.IDX PT, R14, R6, RZ, 0x1f ;  /* 0x00001fff060e7589 */ /* 0x0004e400000e0000 */
.L_x_10119:
[----:B---3--:R-:W-:Y:S02]  /*1a350*/  ISETP.NE.AND P0, PT, R14, RZ, PT ;  /* 0x000000ff0e00720c */ /* 0x008fe40003f05270 */
[----:B------:R-:W-:-:S11]  /*1a360*/  PLOP3.LUT P2, PT, PT, PT, PT, 0x8, 0x0 ;  /* 0x000000000000781c */ /* 0x000fd60003f4e170 */
[----:B------:R-:W-:Y:S05]  /*1a370*/  @P0 BRA `(.L_x_9923) ;  /* 0x00000000000c0947 */ /* 0x000fea0003800000 */
[----:B------:R-:W-:-:S03]  /*1a380*/  UMOV UR4, 0xffffffff ;  /* 0xffffffff00047882 */ /* 0x000fc60000000000 */
[----:B------:R-:W-:Y:S05]  /*1a390*/  BRA.DIV UR4, `(.L_x_9924) ;  /* 0x0000007604547947 */ /* 0x000fea000b800000 */
[----:B------:R-:W-:-:S13]  /*1a3a0*/  ELECT P2, URZ, PT ;  /* 0x00000000003f782f */ /* 0x000fda0003840000 */
.L_x_9923:
[----:B--2---:R-:W2:Y:S01]  /*1a3b0*/  LDL R6, [R1+0x40] ;  /* 0x0000400001067983 */ /* 0x004ea20000100800 */
[----:B------:R-:W-:Y:S01]  /*1a3c0*/  BSSY B1, `(.L_x_9925) ;  /* 0x0000008000017945 */ /* 0x000fe20003800000 */
[----:B--2---:R-:W-:-:S05]  /*1a3d0*/  VIADD R6, R6, 0x1 ;  /* 0x0000000106067836 */ /* 0x004fca0000000000 */
[----:B------:R-:W-:-:S04]  /*1a3e0*/  LEA.HI R7, R6, R6, RZ, 0x1 ;  /* 0x0000000606077211 */ /* 0x000fc800078f08ff */
[----:B------:R-:W-:-:S05]  /*1a3f0*/  LOP3.LUT R7, R7, 0xfffffffe, RZ, 0xc0, !PT ;  /* 0xfffffffe07077812 */ /* 0x000fca00078ec0ff */
[----:B------:R-:W-:-:S05]  /*1a400*/  IMAD.IADD R6, R6, 0x1, -R7 ;  /* 0x0000000106067824 */ /* 0x000fca00078e0a07 */
[----:B------:R-:W-:-:S04]  /*1a410*/  SHF.L.U32 R6, R6, 0x1f, RZ ;  /* 0x0000001f06067819 */ /* 0x000fc800000006ff */
[----:B------:R-:W2:Y:S02]  /*1a420*/  SYNCS.PHASECHK.TRANS64.TRYWAIT P0, [R16+URZ+0x31c20], R6 ;  /* 0x031c2006100075a7 */ /* 0x000ea4000800017f */
[----:B--2---:R-:W-:Y:S05]  /*1a430*/  @!P0 BRA `(.L_x_9926) ;  /* 0x0000007400508947 */ /* 0x004fea0003800000 */
.L_x_10122:
[----:B------:R-:W-:Y:S05]  /*1a440*/  BSYNC B1 ;  /* 0x0000000000017941 */ /* 0x000fea0003800000 */
.L_x_9925:
[----:B------:R-:W-:Y:S04]  /*1a450*/  BSSY B1, `(.L_x_9927) ;  /* 0x000008a000017945 */ /* 0x000fe80003800000 */
[----:B------:R-:W-:Y:S05]  /*1a460*/  @!P2 BRA `(.L_x_9928) ;  /* 0x000000080020a947 */ /* 0x000fea0003800000 */
[----:B------:R-:W3:Y:S04]  /*1a470*/  LDL R9, [R1] ;  /* 0x0000000001097983 */ /* 0x000ee80000100800 */
[----:B------:R-:W0:Y:S01]  /*1a480*/  LDL R8, [R1+0x4] ;  /* 0x0000040001087983 */ /* 0x000e220000100800 */
[----:B------:R-:W4:Y:S01]  /*1a490*/  S2R R7, SR_TID.X ;  /* 0x0000000000077919 */ /* 0x000f220000002100 */
[----:B------:R-:W-:Y:S01]  /*1a4a0*/  BSSY B2, `(.L_x_9929) ;  /* 0x0000007000027945 */ /* 0x000fe20003800000 */
[----:B----4-:R-:W-:-:S04]  /*1a4b0*/  LOP3.LUT R7, R7, 0x7f, RZ, 0xc0, !PT ;  /* 0x0000007f07077812 */ /* 0x010fc800078ec0ff */
[----:B------:R-:W-:Y:S02]  /*1a4c0*/  ISETP.NE.AND P4, PT, R7, RZ, PT ;  /* 0x000000ff0700720c */ /* 0x000fe40003f85270 */
[----:B---3--:R-:W-:Y:S02]  /*1a4d0*/  LEA R9, R9, R16, 0x3 ;  /* 0x0000001009097211 */ /* 0x008fe400078e18ff */
[----:B0-----:R-:W-:-:S04]  /*1a4e0*/  SHF.L.U32 R11, R8, 0x1f, RZ ;  /* 0x0000001f080b7819 */ /* 0x001fc800000006ff */
[----:B------:R-:W0:Y:S02]  /*1a4f0*/  SYNCS.PHASECHK.TRANS64.TRYWAIT P0, [R9+URZ+0x31ca0], R11 ;  /* 0x031ca00b090075a7 */ /* 0x000e24000800017f */
[----:B0-----:R-:W-:Y:S05]  /*1a500*/  @!P0 BRA `(.L_x_9930) ;  /* 0x0000007400308947 */ /* 0x001fea0003800000 */
.L_x_10123:
[----:B------:R-:W-:Y:S05]  /*1a510*/  BSYNC B2 ;  /* 0x0000000000027941 */ /* 0x000fea0003800000 */
.L_x_9929:
[----:B------:R-:W-:Y:S04]  /*1a520*/  BSSY B2, `(.L_x_9931) ;  /* 0x0000007000027945 */ /* 0x000fe80003800000 */
[----:B------:R-:W-:Y:S05]  /*1a530*/  @P4 BRA `(.L_x_9932) ;  /* 0x0000000000144947 */ /* 0x000fea0003800000 */
[----:B------:R-:W-:Y:S01]  /*1a540*/  LOP3.LUT P0, RZ, R19, 0x1, RZ, 0xc0, !PT ;  /* 0x0000000113ff7812 */ /* 0x000fe2000780c0ff */
[----:B--2---:R-:W-:-:S04]  /*1a550*/  IMAD.MOV.U32 R6, RZ, RZ, 0x6c00 ;  /* 0x00006c00ff067424 */ /* 0x004fc800078e00ff */
[----:B------:R3:W-:Y:S08]  /*1a560*/  SYNCS.ARRIVE.TRANS64 RZ, [R9+URZ+0x31c90], R6 ;  /* 0x031c900609ff79a7 */ /* 0x0007f0000800003f */
[----:B------:R-:W-:Y:S05]  /*1a570*/  @!P0 BRA `(.L_x_9932) ;  /* 0x0000000000048947 */ /* 0x000fea0003800000 */
[----:B------:R-:W-:Y:S01]  /*1a580*/  BPT.TRAP 0x1 ;  /* 0x000000040000795c */ /* 0x000fe20000300000 */
.L_x_9932:
[----:B------:R-:W-:Y:S05]  /*1a590*/  BSYNC B2 ;  /* 0x0000000000027941 */ /* 0x000fea0003800000 */
.L_x_9931:
[----:B--23--:R-:W2:Y:S01]  /*1a5a0*/  LDL R6, [R1] ;  /* 0x0000000001067983 */ /* 0x00cea20000100800 */
[----:B-1----:R-:W-:Y:S01]  /*1a5b0*/  IMAD.MOV.U32 R12, RZ, RZ, RZ ;  /* 0x000000ffff0c7224 */ /* 0x002fe200078e00ff */
        /* <DEDUP_REMOVED lines=11> */
.L_x_9933:
        /* <DEDUP_REMOVED lines=16> */
.L_x_9934:
        /* <DEDUP_REMOVED lines=16> */
.L_x_9935:
        /* <DEDUP_REMOVED lines=13> */
.L_x_10124:
[----:B------:R-:W-:Y:S05]  /*1a940*/  BSYNC B2 ;  /* 0x0000000000027941 */ /* 0x000fea0003800000 */
.L_x_9936:
[----:B------:R-:W-:Y:S01]  /*1a950*/  BSSY B2, `(.L_x_9938) ;  /* 0x0000009000027945 */ /* 0x000fe20003800000 */
[----:B------:R-:W-:Y:S02]  /*1a960*/  IMAD.MOV.U32 R10, RZ, RZ, 0x0 ;  /* 0x00000000ff0a7424 */ /* 0x000fe400078e00ff */
[----:B01----:R-:W-:Y:S01]  /*1a970*/  IMAD.MOV.U32 R11, RZ, RZ, 0x12f00000 ;  /* 0x12f00000ff0b7424 */ /* 0x003fe200078e00ff */
[----:B------:R-:W-:Y:S06]  /*1a980*/  @P4 BRA `(.L_x_9939) ;  /* 0x0000000000144947 */ /* 0x000fec0003800000 */
[----:B------:R-:W-:Y:S01]  /*1a990*/  LOP3.LUT P0, RZ, R19, 0x1, RZ, 0xc0, !PT ;  /* 0x0000000113ff7812 */ /* 0x000fe2000780c0ff */
[----:B------:R-:W-:-:S04]  /*1a9a0*/  IMAD.MOV.U32 R6, RZ, RZ, 0x6c00 ;  /* 0x00006c00ff067424 */ /* 0x000fc800078e00ff */
[----:B------:R0:W-:Y:S08]  /*1a9b0*/  SYNCS.ARRIVE.TRANS64 RZ, [R9+URZ+0x31cb0], R6 ;  /* 0x031cb00609ff79a7 */ /* 0x0001f0000800003f */
[----:B------:R-:W-:Y:S05]  /*1a9c0*/  @!P0 BRA `(.L_x_9939) ;  /* 0x0000000000048947 */ /* 0x000fea0003800000 */
[----:B------:R-:W-:Y:S01]  /*1a9d0*/  BPT.TRAP 0x1 ;  /* 0x000000040000795c */ /* 0x000fe20000300000 */
.L_x_9939:
[----:B------:R-:W-:Y:S05]  /*1a9e0*/  BSYNC B2 ;  /* 0x0000000000027941 */ /* 0x000fea0003800000 */
.L_x_9938:
[----:B------:R-:W-:Y:S01]  /*1a9f0*/  R2UR UR10, R12 ;  /* 0x000000000c0a72ca */ /* 0x000fe200000e0000 */
[----:B------:R-:W-:Y:S01]  /*1aa00*/  UIADD3 UR4, UP0, UR36, 0x670, URZ ;  /* 0x0000067024047890 */ /* 0x000fe2000ff1e03f */
[----:B------:R-:W-:Y:S01]  /*1aa10*/  R2UR UR6, R10 ;  /* 0x000000000a0672ca */ /* 0x000fe200000e0000 */
[----:B0-----:R-:W-:Y:S01]  /*1aa20*/  VIADD R9, R9, 0x31cb0 ;  /* 0x00031cb009097836 */ /* 0x001fe20000000000 */
[----:B------:R-:W-:Y:S01]  /*1aa30*/  R2UR UR7, R11 ;  /* 0x000000000b0772ca */ /* 0x000fe200000e0000 */
[----:B------:R-:W-:Y:S01]  /*1aa40*/  VIADD R6, R7, 0x200 ;  /* 0x0000020007067836 */ /* 0x000fe20000000000 */
[----:B------:R-:W-:Y:S01]  /*1aa50*/  PLOP3.LUT P0, PT, PT, PT, PT, 0x80, 0x0 ;  /* 0x000000000000781c */ /* 0x000fe20003f0f070 */
[----:B------:R-:W-:-:S12]  /*1aa60*/  UIADD3.X UR5, URZ, UR37, URZ, UP0, !UPT ;  /* 0x000000253f057290 */ /* 0x000fd800087fe43f */
.L_x_9940:
        /* <DEDUP_REMOVED lines=15> */
.L_x_9941:
        /* <DEDUP_REMOVED lines=15> */
.L_x_9942:
        /* <DEDUP_REMOVED lines=10> */
.L_x_9928:
[----:B------:R-:W-:Y:S05]  /*1acf0*/  BSYNC B1 ;  /* 0x0000000000017941 */ /* 0x000fea0003800000 */
.L_x_9927:
[----:B--2---:R-:W2:Y:S04]  /*1ad00*/  LDL.LU R6, [R1] ;  /* 0x0000000001067983 */ /* 0x004ea80000300800 */
[----:B------:R-:W3:Y:S01]  /*1ad10*/  LDL.LU R10, [R1+0x4] ;  /* 0x00000400010a7983 */ /* 0x000ee20000300800 */
[----:B------:R-:W-:Y:S01]  /*1ad20*/  PLOP3.LUT P5, PT, PT, PT, PT, 0x8, 0x0 ;  /* 0x000000000000781c */ /* 0x000fe20003fae170 */
[----:B--2---:R-:W-:-:S05]  /*1ad30*/  VIADD R6, R6, 0x1 ;  /* 0x0000000106067836 */ /* 0x004fca0000000000 */
[----:B------:R-:W-:-:S04]  /*1ad40*/  ISETP.NE.AND P0, PT, R6, 0x2, PT ;  /* 0x000000020600780c */ /* 0x000fc80003f05270 */
[----:B------:R-:W-:-:S04]  /*1ad50*/  SEL R7, RZ, 0x1, P0 ;  /* 0x00000001ff077807 */ /* 0x000fc80000000000 */
[----:B---3--:R-:W-:-:S05]  /*1ad60*/  LOP3.LUT R10, R10, R7, RZ, 0x3c, !PT ;  /* 0x000000070a0a7212 */ /* 0x008fca00078e3cff */
[----:B------:R2:W-:Y:S02]  /*1ad70*/  STL [R1+0x4], R10 ;  /* 0x0000040a01007387 */ /* 0x0005e40000100800 */
[----:B--2---:R-:W-:Y:S01]  /*1ad80*/  VIADD R10, R5, 0xfffffffe ;  /* 0xfffffffe050a7836 */ /* 0x004fe20000000000 */
[----:B------:R-:W-:-:S04]  /*1ad90*/  SEL R5, R6, RZ, P0 ;  /* 0x000000ff06057207 */ /* 0x000fc80000000000 */
[----:B------:R-:W-:Y:S01]  /*1ada0*/  ISETP.GE.AND P0, PT, R10, R3, PT ;  /* 0x000000030a00720c */ /* 0x000fe20003f06270 */
[----:B------:R2:W-:-:S12]  /*1adb0*/  STL [R1], R5 ;  /* 0x0000000501007387 */ /* 0x0005d80000100800 */
[----:B--2---:R-:W-:Y:S05]  /*1adc0*/  @!P0 BRA `(.L_x_9921) ;  /* 0x00000008005c8947 */ /* 0x004fea0003800000 */
.L_x_9959:
[----:B------:R-:W-:Y:S05]  /*1add0*/  YIELD ;  /* 0x0000000000007946 */ /* 0x000fea0003800000 */
[----:B------:R-:W-:Y:S04]  /*1ade0*/  BSSY B1, `(.L_x_9943) ;  /* 0x0000089000017945 */ /* 0x000fe80003800000 */
[----:B--2---:R-:W-:Y:S05]  /*1adf0*/  @!P2 BRA `(.L_x_9944) ;  /* 0x00000008001ca947 */ /* 0x004fea0003800000 */
[----:B------:R-:W2:Y:S04]  /*1ae00*/  LDL R6, [R1] ;  /* 0x0000000001067983 */ /* 0x000ea80000100800 */
[----:B------:R-:W3:Y:S01]  /*1ae10*/  LDL R5, [R1+0x4] ;  /* 0x0000040001057983 */ /* 0x000ee20000100800 */
[----:B------:R-:W-:Y:S01]  /*1ae20*/  BSSY B2, `(.L_x_9945) ;  /* 0x0000005000027945 */ /* 0x000fe20003800000 */
[----:B--2---:R-:W-:Y:S01]  /*1ae30*/  IMAD R9, R6, 0x8, R16 ;  /* 0x0000000806097824 */ /* 0x004fe200078e0210 */
[----:B---3--:R-:W-:-:S04]  /*1ae40*/  SHF.L.U32 R8, R5, 0x1f, RZ ;  /* 0x0000001f05087819 */ /* 0x008fc800000006ff */
[----:B------:R-:W2:Y:S02]  /*1ae50*/  SYNCS.PHASECHK.TRANS64.TRYWAIT P0, [R9+URZ+0x31ca0], R8 ;  /* 0x031ca008090075a7 */ /* 0x000ea4000800017f */
[----:B--2---:R-:W-:Y:S05]  /*1ae60*/  @!P0 BRA `(.L_x_9946) ;  /* 0x0000006c00008947 */ /* 0x004fea0003800000 */
.L_x_10125:
[----:B------:R-:W-:Y:S05]  /*1ae70*/  BSYNC B2 ;  /* 0x0000000000027941 */ /* 0x000fea0003800000 */
.L_x_9945:
[----:B------:R-:W3:Y:S01]  /*1ae80*/  S2R R5, SR_TID.X ;  /* 0x0000000000057919 */ /* 0x000ee20000002100 */
[----:B------:R-:W-:Y:S01]  /*1ae90*/  BSSY B2, `(.L_x_9947) ;  /* 0x0000009000027945 */ /* 0x000fe20003800000 */
[----:B---3--:R-:W-:-:S04]  /*1aea0*/  LOP3.LUT R5, R5, 0x7f, RZ, 0xc0, !PT ;  /* 0x0000007f05057812 */ /* 0x008fc800078ec0ff */
[----:B------:R-:W-:-:S13]  /*1aeb0*/  ISETP.NE.AND P1, PT, R5, RZ, PT ;  /* 0x000000ff0500720c */ /* 0x000fda0003f25270 */
[----:B------:R-:W-:Y:S05]  /*1aec0*/  @P1 BRA `(.L_x_9948) ;  /* 0x0000000000141947 */ /* 0x000fea0003800000 */
[----:B------:R-:W-:Y:S01]  /*1aed0*/  LOP3.LUT P0, RZ, R19, 0x1, RZ, 0xc0, !PT ;  /* 0x0000000113ff7812 */ /* 0x000fe2000780c0ff */
[----:B------:R-:W-:-:S04]  /*1aee0*/  IMAD.MOV.U32 R5, RZ, RZ, 0x6c00 ;  /* 0x00006c00ff057424 */ /* 0x000fc800078e00ff */
[----:B------:R3:W-:Y:S08]  /*1aef0*/  SYNCS.ARRIVE.TRANS64 RZ, [R9+URZ+0x31c90], R5 ;  /* 0x031c900509ff79a7 */ /* 0x0007f0000800003f */
[----:B------:R-:W-:Y:S05]  /*1af00*/  @!P0 BRA `(.L_x_9948) ;  /* 0x0000000000048947 */ /* 0x000fea0003800000 */
[----:B------:R-:W-:Y:S01]  /*1af10*/  BPT.TRAP 0x1 ;  /* 0x000000040000795c */ /* 0x000fe20000300000 */
.L_x_9948:
[----:B------:R-:W-:Y:S05]  /*1af20*/  BSYNC B2 ;  /* 0x0000000000027941 */ /* 0x000fea0003800000 */
.L_x_9947:
[----:B---3--:R-:W3:Y:S01]  /*1af30*/  LDL R5, [R1] ;  /* 0x0000000001057983 */ /* 0x008ee20000100800 */
        /* <DEDUP_REMOVED lines=8> */
[----:B---3--:R-:W-:Y:S02]  /*1afc0*/  IMAD R7, R5, 0x6c00, R16 ;  /* 0x00006c0005077824 */ /* 0x008fe400078e0210 */
[----:B------:R-:W-:-:S02]  /*1afd0*/  VIADD R5, R9, 0x31c90 ;  /* 0x00031c9009057836 */ /* 0x000fc40000000000 */
[----:B0-----:R-:W-:-:S08]  /*1afe0*/  VIADD R11, R7, 0x16a00 ;  /* 0x00016a00070b7836 */ /* 0x001fd00000000000 */
.L_x_9949:
        /* <DEDUP_REMOVED lines=16> */
.L_x_9950:
        /* <DEDUP_REMOVED lines=16> */
.L_x_9951:
        /* <DEDUP_REMOVED lines=13> */
.L_x_10126:
[----:B------:R-:W-:Y:S05]  /*1b2c0*/  BSYNC B2 ;  /* 0x0000000000027941 */ /* 0x000fea0003800000 */
.L_x_9952:
[----:B------:R-:W-:Y:S01]  /*1b2d0*/  BSSY B2, `(.L_x_9954) ;  /* 0x0000009000027945 */ /* 0x000fe20003800000 */
[----:B-1----:R-:W-:Y:S01]  /*1b2e0*/  IMAD.MOV.U32 R12, RZ, RZ, 0x0 ;  /* 0x00000000ff0c7424 */ /* 0x002fe200078e00ff */
[----:B------:R-:W-:Y:S02]  /*1b2f0*/  MOV R13, 0x12f00000 ;  /* 0x12f00000000d7802 */ /* 0x000fe40000000f00 */
[----:B------:R-:W-:Y:S05]  /*1b300*/  @P1 BRA `(.L_x_9955) ;  /* 0x0000000000141947 */ /* 0x000fea0003800000 */
[----:B------:R-:W-:Y:S01]  /*1b310*/  LOP3.LUT P0, RZ, R19, 0x1, RZ, 0xc0, !PT ;  /* 0x0000000113ff7812 */ /* 0x000fe2000780c0ff */
[----:B------:R-:W-:-:S04]  /*1b320*/  IMAD.MOV.U32 R5, RZ, RZ, 0x6c00 ;  /* 0x00006c00ff057424 */ /* 0x000fc800078e00ff */
[----:B------:R1:W-:Y:S08]  /*1b330*/  SYNCS.ARRIVE.TRANS64 RZ, [R9+URZ+0x31cb0], R5 ;  /* 0x031cb00509ff79a7 */ /* 0x0003f0000800003f */
[----:B------:R-:W-:Y:S05]  /*1b340*/  @!P0 BRA `(.L_x_9955) ;  /* 0x0000000000048947 */ /* 0x000fea0003800000 */
[----:B------:R-:W-:Y:S01]  /*1b350*/  BPT.TRAP 0x1 ;  /* 0x000000040000795c */ /* 0x000fe20000300000 */
.L_x_9955:
[----:B------:R-:W-:Y:S05]  /*1b360*/  BSYNC B2 ;  /* 0x0000000000027941 */ /* 0x000fea0003800000 */
.L_x_9954:
        /* <DEDUP_REMOVED lines=8> */
.L_x_9956:
        /* <DEDUP_REMOVED lines=15> */
.L_x_9957:
        /* <DEDUP_REMOVED lines=15> */
.L_x_9958:
        /* <DEDUP_REMOVED lines=10> */
.L_x_9944:
[----:B------:R-:W-:Y:S05]  /*1b670*/  BSYNC B1 ;  /* 0x0000000000017941 */ /* 0x000fea0003800000 */
.L_x_9943:
[----:B------:R-:W2:Y:S04]  /*1b680*/  LDL.LU R5, [R1] ;  /* 0x0000000001057983 */ /* 0x000ea80000300800 */
        /* <DEDUP_REMOVED lines=9> */
[----:B------:R2:W-:Y:S06]  /*1b720*/  STL [R1], R5 ;  /* 0x0000000501007387 */ /* 0x0005ec0000100800 */
[----:B------:R-:W-:Y:S05]  /*1b730*/  @P0 BRA `(.L_x_9959) ;  /* 0xfffffff400a40947 */ /* 0x000fea000383ffff */
.L_x_9921:
[----:B------:R-:W-:Y:S05]  /*1b740*/  BSYNC B0 ;  /* 0x0000000000007941 */ /* 0x000fea0003800000 */
.L_x_9920:
[----:B------:R3:W5:Y:S01]  /*1b750*/  LDL R7, [R1+0x20] ;  /* 0x0000200001077983 */ /* 0x0007620000100800 */
[----:B------:R-:W-:Y:S01]  /*1b760*/  LOP3.LUT P0, RZ, R19, 0x4, RZ, 0xc0, !PT ;  /* 0x0000000413ff7812 */ /* 0x000fe2000780c0ff */
[----:B------:R-:W-:Y:S05]  /*1b770*/  @!P5 WARPSYNC.ALL ;  /* 0x000000000000d948 */ /* 0x000fea0003800000 */
[----:B------:R3:W-:Y:S01]  /*1b780*/  STL [R1+0x2c], RZ ;  /* 0x00002cff01007387 */ /* 0x0007e20000100800 */
[----:B------:R-:W-:Y:S01]  /*1b790*/  BSSY B0, `(.L_x_9960) ;  /* 0x000001f000007945 */ /* 0x000fe20003800000 */
[----:B------:R-:W-:Y:S06]  /*1b7a0*/  @!P5 BAR.SYNC.DEFER_BLOCKING 0xc, 0x200 ;  /* 0x030800000000db1d */ /* 0x000fec0000010000 */
[----:B---3--:R-:W-:Y:S05]  /*1b7b0*/  @!P0 BRA `(.L_x_9961) ;  /* 0x0000000000708947 */ /* 0x008fea0003800000 */
[----:B------:R-:W-:-:S13]  /*1b7c0*/  ISETP.NE.AND P0, PT, R4, RZ, PT ;  /* 0x000000ff0400720c */ /* 0x000fda0003f05270 */
[----:B------:R-:W3:Y:S02]  /*1b7d0*/  @!P0 LDC R4, c[0x0][0x9f0] ;  /* 0x00027c00ff048b82 */ /* 0x000ee40000000800 */
[-C--:B---3--:R-:W-:Y:S02]  /*1b7e0*/  IABS R0, R4.reuse ;  /* 0x0000000400007213 */ /* 0x088fe40000000000 */
[----:B------:R-:W-:Y:S02]  /*1b7f0*/  IABS R6, R4 ;  /* 0x0000000400067213 */ /* 0x000fe40000000000 */
[----:B------:R-:W3:Y:S03]  /*1b800*/  I2F.RP R2, R0 ;  /* 0x0000000000027306 */ /* 0x000ee60000209400 */
[----:B------:R-:W-:-:S05]  /*1b810*/  IMAD.MOV R6, RZ, RZ, -R6 ;  /* 0x000000ffff067224 */ /* 0x000fca00078e0a06 */
[----:B---3--:R-:W3:Y:S02]  /*1b820*/  MUFU.RCP R2, R2 ;  /* 0x0000000200027308 */ /* 0x008ee40000001000 */
[----:B---3--:R-:W-:-:S06]  /*1b830*/  VIADD R2, R2, 0xffffffe ;  /* 0x0ffffffe02027836 */ /* 0x008fcc0000000000 */
[----:B------:R-:W3:Y:S02]  /*1b840*/  F2I.FTZ.U32.TRUNC.NTZ R3, R2 ;  /* 0x0000000200037305 */ /* 0x000ee4000021f000 */
[----:B---3--:R-:W-:-:S04]  /*1b850*/  IMAD.MOV R2, RZ, RZ, -R3 ;  /* 0x000000ffff027224 */ /* 0x008fc800078e0a03 */
[----:B--2---:R-:W-:Y:S02]  /*1b860*/  IMAD R5, R2, R0, RZ ;  /* 0x0000000002057224 */ /* 0x004fe400078e02ff */
[----:B------:R-:W-:-:S04]  /*1b870*/  IMAD.MOV.U32 R2, RZ, RZ, RZ ;  /* 0x000000ffff027224 */ /* 0x000fc800078e00ff */
[----:B------:R-:W-:Y:S01]  /*1b880*/  IMAD.HI.U32 R5, R3, R5, R2 ;  /* 0x0000000503057227 */ /* 0x000fe200078e0002 */
[----:B-----5:R-:W-:-:S04]  /*1b890*/  IADD3 R3, R7, -0x1, R4 ;  /* 0xffffffff07037810 */ /* 0x020fc80007ffe004 */
        /* <DEDUP_REMOVED lines=14> */
.L_x_9961:
[----:B------:R-:W-:Y:S05]  /*1b980*/  BSYNC B0 ;  /* 0x0000000000007941 */ /* 0x000fea0003800000 */
.L_x_9960:
[----:B------:R-:W4:Y:S04]  /*1b990*/  LDL R0, [R1+0x2c] ;  /* 0x00002c0001007983 */ /* 0x000f280000100800 */
[----:B------:R-:W4:Y:S01]  /*1b9a0*/  LDL R2, [R1+0x48] ;  /* 0x0000480001027983 */ /* 0x000f220000100800 */
[----:B------:R-:W-:Y:S01]  /*1b9b0*/  BSSY B7, `(.L_x_9962) ;  /* 0x000041a000077945 */ /* 0x000fe20003800000 */
[----:B----4-:R-:W-:-:S05]  /*1b9c0*/  IMAD R2, R2, R0, RZ ;  /* 0x0000000002027224 */ /* 0x010fca00078e02ff */
[----:B-----5:R-:W-:Y:S01]  /*1b9d0*/  VIADDMNMX R0, R2, R0, R7, PT ;  /* 0x0000000002007246 */ /* 0x020fe20003800107 */
        /* <DEDUP_REMOVED lines=8> */
[----:B--23--:R-:W2:Y:S01]  /*1ba60*/  S2R R5, SR_LANEID ;  /* 0x0000000000057919 */ /* 0x00cea20000000000 */
[----:B------:R-:W-:Y:S01]  /*1ba70*/  VOTEU.ANY UR4, UPT, PT ;  /* 0x0000000000047886 */ /* 0x000fe200038e0100 */
[----:B------:R-:W3:Y:S01]  /*1ba80*/  LDC.64 R2, c[0x0][0xc60] ;  /* 0x00031800ff027b82 */ /* 0x000ee20000000a00 */
[----:B------:R-:W2:Y:S02]  /*1ba90*/  FLO.U32 R0, UR4 ;  /* 0x0000000400007d00 */ /* 0x000ea400080e0000 */
[----:B--2---:R-:W-:-:S06]  /*1baa0*/  ISETP.EQ.U32.AND P0, PT, R0, R5, PT ;  /* 0x000000050000720c */ /* 0x004fcc0003f02070 */
[----:B------:R-:W3:Y:S07]  /*1bab0*/  POPC R5, UR4 ;  /* 0x0000000400057d09 */ /* 0x000eee0008000000 */
[----:B---3--:R-:W2:Y:S01]  /*1bac0*/  @P0 ATOMG.E.ADD.STRONG.GPU PT, R3, desc[UR60][R2.64], R5 ;  /* 0x00000005020309a8 */ /* 0x008ea200081ee1fc */
[----:B------:R-:W3:Y:S02]  /*1bad0*/  S2R R4, SR_LTMASK ;  /* 0x0000000000047919 */ /* 0x000ee40000003900 */
[----:B---3--:R-:W-:-:S04]  /*1bae0*/  LOP3.LUT R4, R4, UR4, RZ, 0xc0, !PT ;  /* 0x0000000404047c12 */ /* 0x008fc8000f8ec0ff */
[----:B------:R-:W3:Y:S01]  /*1baf0*/  POPC R7, R4 ;  /* 0x0000000400077309 */ /* 0x000ee20000000000 */
[----:B--2---:R-:W3:Y:S02]  /*1bb00*/  SHFL.IDX PT, R0, R3, R0, 0x1f ;  /* 0x00001f0003007589 */ /* 0x004ee400000e0000 */
[----:B---3--:R-:W-:Y:S01]  /*1bb10*/  IADD3 R24, R0, UR38, R7 ;  /* 0x0000002600187c10 */ /* 0x008fe2000fffe007 */
[----:B------:R-:W-:Y:S06]  /*1bb20*/  BRA `(.L_x_9964) ;  /* 0x0000004000087947 */ /* 0x000fec0003800000 */
.L_x_9963:
        /* <DEDUP_REMOVED lines=9> */
[----:B------:R-:W4:Y:S01]  /*1bbc0*/  LDC.64 R2, c[0x4][R2] ;  /* 0x0100000002027b82 */ /* 0x000f220000000a00 */
[----:B--23--:R-:W-:Y:S02]  /*1bbd0*/  IMAD.U32 R5, RZ, RZ, UR7 ;  /* 0x00000007ff057e24 */ /* 0x00cfe4000f8e00ff */
[----:B------:R-:W-:Y:S02]  /*1bbe0*/  IMAD.U32 R6, RZ, RZ, UR8 ;  /* 0x00000008ff067e24 */ /* 0x000fe4000f8e00ff */
[----:B------:R-:W-:-:S02]  /*1bbf0*/  IMAD.U32 R7, RZ, RZ, UR9 ;  /* 0x00000009ff077e24 */ /* 0x000fc4000f8e00ff */
[----:B------:R-:W-:Y:S02]  /*1bc00*/  IMAD.U32 R10, RZ, RZ, UR4 ;  /* 0x00000004ff0a7e24 */ /* 0x000fe4000f8e00ff */
[----:B0-----:R-:W-:Y:S02]  /*1bc10*/  IMAD.U32 R11, RZ, RZ, UR5 ;  /* 0x00000005ff0b7e24 */ /* 0x001fe4000f8e00ff */
[----:B------:R-:W-:Y:S02]  /*1bc20*/  IMAD.MOV.U32 R8, RZ, RZ, 0x70 ;  /* 0x00000070ff087424 */ /* 0x000fe400078e00ff */
[----:B-1----:R-:W-:Y:S02]  /*1bc30*/  IMAD.MOV.U32 R12, RZ, RZ, 0x1 ;  /* 0x00000001ff0c7424 */ /* 0x002fe400078e00ff */
[----:B------:R-:W-:-:S07]  /*1bc40*/  IMAD.MOV.U32 R13, RZ, RZ, RZ ;  /* 0x000000ffff0d7224 */ /* 0x000fce00078e00ff */
[----:B------:R-:W-:-:S07]  /*1bc50*/  LEPC R20, `(.L_x_9966) ;  /* 0x000000001014794e */ /* 0x000fce0000000000 */
[----:B----4-:R-:W-:Y:S05]  /*1bc60*/  CALL.ABS.NOINC R2 ;  /* 0x0000000002007343 */ /* 0x010fea0003c00000 */
.L_x_9966:
[----:B------:R-:W-:Y:S05]  /*1bc70*/  BSYNC B6 ;  /* 0x0000000000067941 */ /* 0x000fea0003800000 */
.L_x_9965:
        /* <DEDUP_REMOVED lines=9> */
[----:B------:R-:W-:Y:S01]  /*1bd10*/  IMAD.U32 R4, RZ, RZ, UR6 ;  /* 0x00000006ff047e24 */ /* 0x000fe2000f8e00ff */
[----:B------:R-:W-:Y:S01]  /*1bd20*/  MOV R6, UR8 ;  /* 0x0000000800067c02 */ /* 0x000fe20008000f00 */
[----:B--23--:R-:W-:Y:S02]  /*1bd30*/  IMAD.U32 R5, RZ, RZ, UR7 ;  /* 0x00000007ff057e24 */ /* 0x00cfe4000f8e00ff */
[----:B------:R-:W-:Y:S02]  /*1bd40*/  IMAD.U32 R7, RZ, RZ, UR9 ;  /* 0x00000009ff077e24 */ /* 0x000fe4000f8e00ff */
[----:B------:R-:W-:-:S02]  /*1bd50*/  IMAD.U32 R10, RZ, RZ, UR4 ;  /* 0x00000004ff0a7e24 */ /* 0x000fc4000f8e00ff */
[----:B0-----:R-:W-:Y:S02]  /*1bd60*/  IMAD.U32 R11, RZ, RZ, UR5 ;  /* 0x00000005ff0b7e24 */ /* 0x001fe4000f8e00ff */
[----:B------:R-:W-:Y:S02]  /*1bd70*/  IMAD.MOV.U32 R8, RZ, RZ, 0x70 ;  /* 0x00000070ff087424 */ /* 0x000fe400078e00ff */
[----:B-1----:R-:W-:Y:S02]  /*1bd80*/  IMAD.MOV.U32 R12, RZ, RZ, 0x1 ;  /* 0x00000001ff0c7424 */ /* 0x002fe400078e00ff */
[----:B------:R-:W-:-:S07]  /*1bd90*/  IMAD.MOV.U32 R13, RZ, RZ, RZ ;  /* 0x000000ffff0d7224 */ /* 0x000fce00078e00ff */
[----:B------:R-:W-:-:S07]  /*1bda0*/  LEPC R20, `(.L_x_9969) ;  /* 0x000000001014794e */ /* 0x000fce0000000000 */
[----:B----4-:R-:W-:Y:S05]  /*1bdb0*/  CALL.ABS.NOINC R2 ;  /* 0x0000000002007343 */ /* 0x010fea0003c00000 */
.L_x_9969:
        /* <DEDUP_REMOVED lines=16> */
.L_x_9968:
[----:B------:R-:W-:Y:S05]  /*1bec0*/  BSYNC B6 ;  /* 0x0000000000067941 */ /* 0x000fea0003800000 */
.L_x_9967:
[----:B------:R-:W-:Y:S01]  /*1bed0*/  ULDC.64 UR4, c[0x0][0x9f8] ;  /* 0x00027e0000047ab9 */ /* 0x000fe20000000a00 */
[----:B------:R-:W4:Y:S01]  /*1bee0*/  LDL R20, [R1+0x24] ;  /* 0x0000240001147983 */ /* 0x000f220000100800 */
[----:B------:R-:W-:Y:S01]  /*1bef0*/  ISETP.NE.U32.AND P0, PT, RZ, UR4, PT ;  /* 0x00000004ff007c0c */ /* 0x000fe2000bf05070 */
[----:B------:R-:W5:Y:S03]  /*1bf00*/  LDC.64 R2, c[0x0][0x418] ;  /* 0x00010600ff027b82 */ /* 0x000f660000000a00 */
[----:B------:R-:W-:-:S13]  /*1bf10*/  ISETP.NE.AND.EX P0, PT, RZ, UR5, PT, P0 ;  /* 0x00000005ff007c0c */ /* 0x000fda000bf05300 */
[----:B------:R-:W-:-:S04]  /*1bf20*/  @P0 IADD3 R22, P1, R22, UR4, RZ ;  /* 0x0000000416160c10 */ /* 0x000fc8000ff3e0ff */
[----:B------:R-:W-:Y:S01]  /*1bf30*/  @P0 IADD3.X R23, R23, UR5, RZ, P1, !PT ;  /* 0x0000000517170c10 */ /* 0x000fe20008ffe4ff */
[----:B------:R-:W-:-:S04]  /*1bf40*/  ULDC.64 UR4, c[0x0][0xa08] ;  /* 0x0002820000047ab9 */ /* 0x000fc80000000a00 */
[----:B------:R4:W2:Y:S01]  /*1bf50*/  @P0 LDG.E R26, desc[UR60][R22.64] ;  /* 0x0000003c161a0981 */ /* 0x0008a2000c1e1900 */
[----:B-----5:R-:W-:Y:S01]  /*1bf60*/  LOP3.LUT P0, RZ, R2, UR4, RZ, 0xfc, !PT ;  /* 0x0000000402ff7c12 */ /* 0x020fe2000f80fcff */
[----:B------:R-:W-:-:S03]  /*1bf70*/  UMOV UR4, 0xffffffff ;  /* 0xffffffff00047882 */ /* 0x000fc60000000000 */
[----:B------:R-:W-:Y:S01]  /*1bf80*/  LOP3.LUT P0, RZ, R3, UR5, RZ, 0xfc, P0 ;  /* 0x0000000503ff7c12 */ /* 0x000fe2000800fcff */
[----:B----4-:R-:W-:Y:S01]  /*1bf90*/  VIADD R23, R20, 0xffffffff ;  /* 0xffffffff14177836 */ /* 0x010fe20000000000 */
[----:B--2---:R-:W-:Y:S02]  /*1bfa0*/  SHF.R.S32.HI R7, RZ, 0x1f, R26 ;  /* 0x0000001fff077819 */ /* 0x004fe4000001141a */
[----:B------:R-:W-:-:S03]  /*1bfb0*/  SEL R22, R26, RZ, !P0 ;  /* 0x000000ff1a167207 */ /* 0x000fc60004000000 */
[----:B------:R2:W-:Y:S01]  /*1bfc0*/  STL [R1+0x8], R7 ;  /* 0x0000080701007387 */ /* 0x0005e20000100800 */
[----:B------:R-:W-:Y:S05]  /*1bfd0*/  BRA.DIV UR4, `(.L_x_9970) ;  /* 0x0000005a04cc7947 */ /* 0x000fea000b800000 */
[----:B------:R-:W4:Y:S02]  /*1bfe0*/  S2R R0, SR_TID.X ;  /* 0x0000000000007919 */ /* 0x000f240000002100 */
[----:B----4-:R-:W-:-:S04]  /*1bff0*/  SHF.R.U32.HI R0, RZ, 0x5, R0 ;  /* 0x00000005ff007819 */ /* 0x010fc80000011600 */
[----:B------:R-:W-:-:S05]  /*1c000*/  LOP3.LUT R0, R0, 0x3, RZ, 0xc0, !PT ;  /* 0x0000000300007812 */ /* 0x000fca00078ec0ff */
[----:B------:R4:W0:Y:S02]  /*1c010*/  SHFL.IDX PT, R14, R0, RZ, 0x1f ;  /* 0x00001fff000e7589 */ /* 0x00082400000e0000 */
.L_x_10129:
[----:B0-----:R-:W-:Y:S02]  /*1c020*/  ISETP.NE.AND P0, PT, R14, RZ, PT ;  /* 0x000000ff0e00720c */ /* 0x001fe40003f05270 */
[----:B------:R-:W-:Y:S02]  /*1c030*/  PLOP3.LUT P1, PT, PT, PT, PT, 0x8, 0x0 ;  /* 0x000000000000781c */ /* 0x000fe40003f2e170 */
[----:B------:R-:W-:-:S11]  /*1c040*/  LOP3.LUT R19, R19, 0xfffffffb, RZ, 0xc0, !PT ;  /* 0xfffffffb13137812 */ /* 0x000fd600078ec0ff */
[----:B------:R-:W-:Y:S01]  /*1c050*/  @P1 LOP3.LUT R19, R19, 0x4, RZ, 0xfc, !PT ;  /* 0x0000000413131812 */ /* 0x000fe200078efcff */
[----:B------:R-:W-:Y:S06]  /*1c060*/  @P0 BRA `(.L_x_9971) ;  /* 0x0000000400140947 */ /* 0x000fec0003800000 */
[----:B------:R-:W-:-:S03]  /*1c070*/  UMOV UR4, 0xffffffff ;  /* 0xffffffff00047882 */ /* 0x000fc60000000000 */
[----:B------:R-:W-:Y:S05]  /*1c080*/  BRA.DIV UR4, `(.L_x_9972) ;  /* 0x0000005a04d47947 */ /* 0x000fea000b800000 */
[----:B------:R-:W-:-:S13]  /*1c090*/  ELECT P6, URZ, PT ;  /* 0x00000000003f782f */ /* 0x000fda00038c0000 */
.L_x_10132:
[----:B------:R-:W-:Y:S05]  /*1c0a0*/  @!P6 BRA `(.L_x_9971) ;  /* 0x000000040004e947 */ /* 0x000fea0003800000 */
[----:B------:R-:W-:-:S04]  /*1c0b0*/  ISETP.NE.U32.AND P0, PT, R2, RZ, PT ;  /* 0x000000ff0200720c */ /* 0x000fc80003f05070 */
[----:B------:R-:W-:-:S13]  /*1c0c0*/  ISETP.NE.AND.EX P0, PT, R3, RZ, PT, P0 ;  /* 0x000000ff0300720c */ /* 0x000fda0003f05300 */
[----:B------:R-:W-:Y:S05]  /*1c0d0*/  @!P0 BRA `(.L_x_9973) ;  /* 0x0000000000488947 */ /* 0x000fea0003800000 */
[----:B------:R-:W0:Y:S01]  /*1c0e0*/  LDC R6, c[0x0][0x43c] ;  /* 0x00010f00ff067b82 */ /* 0x000e220000000800 */
[----:B----4-:R-:W-:Y:S01]  /*1c0f0*/  IMAD.MOV.U32 R0, RZ, RZ, R23 ;  /* 0x000000ffff007224 */ /* 0x010fe200078e0017 */
[----:B------:R-:W-:Y:S01]  /*1c100*/  ULDC.64 UR4, c[0x0][0x428] ;  /* 0x00010a0000047ab9 */ /* 0x000fe20000000a00 */
[----:B0-----:R-:W-:-:S13]  /*1c110*/  ISETP.NE.AND P0, PT, R6, 0x1, PT ;  /* 0x000000010600780c */ /* 0x001fda0003f05270 */
[----:B---3--:R-:W0:Y:S02]  /*1c120*/  @P0 LDC.64 R4, c[0x0][0x440] ;  /* 0x00011000ff040b82 */ /* 0x008e240000000a00 */
[----:B0-----:R-:W-:-:S05]  /*1c130*/  @P0 IMAD.HI.U32 R4, R23, R4, RZ ;  /* 0x0000000417040227 */ /* 0x001fca00078e00ff */
[----:B------:R-:W-:-:S04]  /*1c140*/  @P0 SHF.R.U32.HI R0, RZ, R5, R4 ;  /* 0x00000005ff000219 */ /* 0x000fc80000011604 */
[--C-:B------:R-:W-:Y:S01]  /*1c150*/  SHF.R.S32.HI R5, RZ, 0x1f, R0.reuse ;  /* 0x0000001fff057819 */ /* 0x100fe20000011400 */
[----:B------:R-:W-:-:S04]  /*1c160*/  IMAD.MOV R4, RZ, RZ, -R0 ;  /* 0x000000ffff047224 */ /* 0x000fc800078e0a00 */
[----:B------:R-:W-:Y:S02]  /*1c170*/  IMAD R23, R6, R4, R23 ;  /* 0x0000000406177224 */ /* 0x000fe400078e0217 */
[----:B------:R-:W-:Y:S02]  /*1c180*/  IMAD R6, R7, UR4, RZ ;  /* 0x0000000407067c24 */ /* 0x000fe4000f8e02ff */
[----:B------:R-:W-:Y:S02]  /*1c190*/  IMAD.MOV.U32 R4, RZ, RZ, R0 ;  /* 0x000000ffff047224 */ /* 0x000fe400078e0000 */
[C---:B------:R-:W-:Y:S02]  /*1c1a0*/  IMAD R0, R26.reuse, UR5, R6 ;  /* 0x000000051a007c24 */ /* 0x040fe4000f8e0206 */
[----:B------:R-:W-:-:S04]  /*1c1b0*/  IMAD.WIDE.U32 R4, R26, UR4, R4 ;  /* 0x000000041a047c25 */ /* 0x000fc8000f8e0004 */
[----:B------:R-:W-:Y:S01]  /*1c1c0*/  IMAD.IADD R0, R5, 0x1, R0 ;  /* 0x0000000105007824 */ /* 0x000fe200078e0200 */
[----:B------:R-:W-:-:S04]  /*1c1d0*/  LEA R2, P0, R4, R2, 0x2 ;  /* 0x0000000204027211 */ /* 0x000fc800078010ff */
[----:B------:R-:W-:-:S05]  /*1c1e0*/  LEA.HI.X R3, R4, R3, R0, 0x2, P0 ;  /* 0x0000000304037211 */ /* 0x000fca00000f1400 */
[----:B------:R0:W5:Y:S04]  /*1c1f0*/  LDG.E R22, desc[UR60][R2.64] ;  /* 0x0000003c02167981 */ /* 0x000168000c1e1900 */
.L_x_9973:
[----:B----4-:R-:W-:Y:S01]  /*1c200*/  IMAD R0, R18, 0x8, R16 ;  /* 0x0000000812007824 */ /* 0x010fe200078e0210 */
[----:B0-----:R-:W-:-:S04]  /*1c210*/  SHF.L.U32 R2, R28, 0x1f, RZ ;  /* 0x0000001f1c027819 */ /* 0x001fc800000006ff */
[----:B------:R-:W0:Y:S02]  /*1c220*/  SYNCS.PHASECHK.TRANS64.TRYWAIT P0, [R0+URZ+0x31c40], R2 ;  /* 0x031c4002000075a7 */ /* 0x000e24000800017f */
[----:B0-----:R-:W-:Y:S05]  /*1c230*/  @!P0 BRA `(.L_x_9974) ;  /* 0x0000005800888947 */ /* 0x001fea0003800000 */
.L_x_10133:
[----:B------:R-:W4:Y:S02]  /*1c240*/  S2R R3, SR_TID.X ;  /* 0x0000000000037919 */ /* 0x000f240000002100 */
[----:B----4-:R-:W-:-:S04]  /*1c250*/  LOP3.LUT R3, R3, 0x7f, RZ, 0xc0, !PT ;  /* 0x0000007f03037812 */ /* 0x010fc800078ec0ff */
[----:B------:R-:W-:-:S13]  /*1c260*/  ISETP.NE.AND P0, PT, R3, RZ, PT ;  /* 0x000000ff0300720c */ /* 0x000fda0003f05270 */
[----:B------:R-:W-:Y:S05]  /*1c270*/  @P0 BRA `(.L_x_9975) ;  /* 0x0000000000140947 */ /* 0x000fea0003800000 */
[----:B------:R-:W-:Y:S01]  /*1c280*/  LOP3.LUT P1, RZ, R19, 0x1, RZ, 0xc0, !PT ;  /* 0x0000000113ff7812 */ /* 0x000fe2000782c0ff */
[----:B0-----:R-:W-:-:S04]  /*1c290*/  IMAD.MOV.U32 R2, RZ, RZ, 0x6c00 ;  /* 0x00006c00ff027424 */ /* 0x001fc800078e00ff */
[----:B------:R4:W-:Y:S08]  /*1c2a0*/  SYNCS.ARRIVE.TRANS64 RZ, [R0+URZ+0x31c30], R2 ;  /* 0x031c300200ff79a7 */ /* 0x0009f0000800003f */
[----:B------:R-:W-:Y:S05]  /*1c2b0*/  @!P1 BRA `(.L_x_9975) ;  /* 0x0000000000049947 */ /* 0x000fea0003800000 */
[----:B------:R-:W-:Y:S01]  /*1c2c0*/  BPT.TRAP 0x1 ;  /* 0x000000040000795c */ /* 0x000fe20000300000 */
.L_x_9975:
[----:B------:R-:W-:Y:S01]  /*1c2d0*/  R2UR UR9, R0 ;  /* 0x00000000000972ca */ /* 0x000fe200000e0000 */
[----:B0---4-:R-:W-:Y:S01]  /*1c2e0*/  IMAD R0, R18, 0x6c00, R16 ;  /* 0x00006c0012007824 */ /* 0x011fe200078e0210 */
        /* <DEDUP_REMOVED lines=11> */
[----:B------:R-:W-:Y:S01]  /*1c3a0*/  UIADD3 UR9, UR9, 0x31c30, URZ ;  /* 0x00031c3009097890 */ /* 0x000fe2000fffe03f */
[----:B------:R-:W-:-:S03]  /*1c3b0*/  LOP3.LUT R19, R19, 0xfffffffb, RZ, 0xc0, !PT ;  /* 0xfffffffb13137812 */ /* 0x000fc600078ec0ff */
[----:B------:R-:W-:Y:S02]  /*1c3c0*/  UIMAD UR11, UR11, 0x90, UR5 ;  /* 0x000000900b0b78a4 */ /* 0x000fe4000f8e0205 */
[----:B------:R-:W-:Y:S02]  /*1c3d0*/  UIADD3 UR14, UR8, 0x16a00, URZ ;  /* 0x00016a00080e7890 */ /* 0x000fe4000fffe03f */
[----:B------:R-:W-:Y:S02]  /*1c3e0*/  UIADD3.X UR5, URZ, UR37, URZ, UP0, !UPT ;  /* 0x000000253f057290 */ /* 0x000fe400087fe43f */
[----:B------:R-:W-:Y:S02]  /*1c3f0*/  UIADD3 UR15, UR8, 0x18e00, URZ ;  /* 0x00018e00080f7890 */ /* 0x000fe4000fffe03f */
[----:B------:R-:W-:Y:S01]  /*1c400*/  UIADD3 UR16, UR8, 0x1b200, URZ ;  /* 0x0001b20008107890 */ /* 0x000fe2000fffe03f */
[----:B------:R-:W-:Y:S02]  /*1c410*/  @P0 LOP3.LUT R19, R19, 0x4, RZ, 0xfc, !PT ;  /* 0x0000000413130812 */ /* 0x000fe400078efcff */
[----:B------:R-:W-:Y:S01]  /*1c420*/  UMOV UR8, UR14 ;  /* 0x0000000e00087c82 */ /* 0x000fe20008000000 */
[----:B------:R-:W-:Y:S01]  /*1c430*/  UMOV UR14, 0x40 ;  /* 0x00000040000e7882 */ /* 0x000fe20000000000 */
[----:B------:R0:W-:Y:S02]  /*1c440*/  UTMALDG.4D [UR8], [UR4], desc[UR6] ;  /* 0x00000608040075b4 */ /* 0x0001e40008019000 */
[----:B0-----:R-:W-:Y:S01]  /*1c450*/  UMOV UR8, UR15 ;  /* 0x0000000f00087c82 */ /* 0x001fe20008000000 */
[----:B------:R-:W-:-:S02]  /*1c460*/  UMOV UR10, UR17 ;  /* 0x00000011000a7c82 */ /* 0x000fc40008000000 */
[----:B------:R0:W-:Y:S02]  /*1c470*/  UTMALDG.4D [UR8], [UR4], desc[UR6] ;  /* 0x00000608040075b4 */ /* 0x0001e40008019000 */
[----:B0-----:R-:W-:Y:S01]  /*1c480*/  UMOV UR8, UR16 ;  /* 0x0000001000087c82 */ /* 0x001fe20008000000 */
[----:B------:R-:W-:Y:S02]  /*1c490*/  UMOV UR10, UR14 ;  /* 0x0000000e000a7c82 */ /* 0x000fe40008000000 */
[----:B------:R0:W-:Y:S02]  /*1c4a0*/  UTMALDG.4D [UR8], [UR4], desc[UR6] ;  /* 0x00000608040075b4 */ /* 0x0001e40008019000 */
[----:B0-----:R-:W-:Y:S01]  /*1c4b0*/  NOP ;  /* 0x0000000000007918 */ /* 0x001fe20000000000 */
.L_x_9971:
[----:B------:R-:W5:Y:S04]  /*1c4c0*/  LDL.LU R4, [R1+0x28] ;  /* 0x0000280001047983 */ /* 0x000f680000300800 */
[----:B------:R-:W2:Y:S04]  /*1c4d0*/  LDL.LU R6, [R1+0x18] ;  /* 0x0000180001067983 */ /* 0x000ea80000300800 */
[----:B------:R-:W3:Y:S01]  /*1c4e0*/  LDL.LU R3, [R1+0x3c] ;  /* 0x00003c0001037983 */ /* 0x000ee20000300800 */
[----:B------:R-:W-:Y:S05]  /*1c4f0*/  WARPSYNC.ALL ;  /* 0x0000000000007948 */ /* 0x000fea0003800000 */
[----:B------:R-:W-:Y:S01]  /*1c500*/  ULDC.64 UR6, c[0x0][0xa00] ;  /* 0x0002800000067ab9 */ /* 0x000fe20000000a00 */
[----:B------:R-:W-:Y:S01]  /*1c510*/  ULDC.64 UR4, c[0x0][0x298] ;  /* 0x0000a60000047ab9 */ /* 0x000fe20000000a00 */
[----:B----4-:R-:W-:Y:S01]  /*1c520*/  VIADD R0, R16, 0xda00 ;  /* 0x0000da0010007836 */ /* 0x010fe20000000000 */
[----:B------:R-:W-:Y:S01]  /*1c530*/  BAR.SYNC.DEFER_BLOCKING 0x8, 0x200 ;  /* 0x0208000000007b1d */ /* 0x000fe20000010000 */
[----:B------:R-:W-:-:S03]  /*1c540*/  ISETP.NE.U32.AND P0, PT, RZ, UR6, PT ;  /* 0x00000006ff007c0c */ /* 0x000fc6000bf05070 */
[----:B------:R-:W-:Y:S02]  /*1c550*/  LOP3.LUT P1, RZ, R0, 0x1bf, RZ, 0xc0, !PT ;  /* 0x000001bf00ff7812 */ /* 0x000fe4000782c0ff */
[----:B------:R-:W-:Y:S01]  /*1c560*/  ISETP.NE.AND.EX P0, PT, RZ, UR7, PT, P0 ;  /* 0x00000007ff007c0c */ /* 0x000fe2000bf05300 */
[----:B------:R-:W-:Y:S01]  /*1c570*/  BSSY B6, `(.L_x_9976) ;  /* 0x000001d000067945 */ /* 0x000fe20003800000 */
[----:B-----5:R-:W-:Y:S02]  /*1c580*/  SHF.R.S32.HI R2, RZ, 0x1f, R4 ;  /* 0x0000001fff027819 */ /* 0x020fe40000011404 */
[----:B--2---:R-:W-:-:S03]  /*1c590*/  SEL R6, R6, RZ, !P0 ;  /* 0x000000ff06067207 */ /* 0x004fc60004000000 */
[----:B------:R-:W-:-:S04]  /*1c5a0*/  IMAD R2, R2, UR4, RZ ;  /* 0x0000000402027c24 */ /* 0x000fc8000f8e02ff */
[C---:B------:R-:W-:Y:S01]  /*1c5b0*/  IMAD R0, R4.reuse, UR5, R2 ;  /* 0x0000000504007c24 */ /* 0x040fe2000f8e0202 */
[----:B---3--:R-:W-:Y:S01]  /*1c5c0*/  SEL R2, R3, RZ, !P0 ;  /* 0x000000ff03027207 */ /* 0x008fe20004000000 */
        /* <DEDUP_REMOVED lines=19> */
[----:B-1----:R-:W-:Y:S02]  /*1c700*/  IMAD.MOV.U32 R12, RZ, RZ, 0x1 ;  /* 0x00000001ff0c7424 */ /* 0x002fe400078e00ff */
[----:B------:R-:W-:-:S07]  /*1c710*/  IMAD.MOV.U32 R13, RZ, RZ, RZ ;  /* 0x000000ffff0d7224 */ /* 0x000fce00078e00ff */
[----:B------:R-:W-:-:S07]  /*1c720*/  LEPC R20, `(.L_x_9977) ;  /* 0x000000001014794e */ /* 0x000fce0000000000 */
[----:B0-----:R-:W-:Y:S05]  /*1c730*/  CALL.ABS.NOINC R2 ;  /* 0x0000000002007343 */ /* 0x001fea0003c00000 */
.L_x_9977:
[----:B------:R-:W-:Y:S05]  /*1c740*/  BSYNC B6 ;  /* 0x0000000000067941 */ /* 0x000fea0003800000 */
.L_x_9976:
[----:B------:R-:W2:Y:S01]  /*1c750*/  LDL.LU R20, [R1+0x28] ;  /* 0x0000280001147983 */ /* 0x000ea20000300800 */
[----:B------:R-:W3:Y:S01]  /*1c760*/  LDC R10, c[0x0][0x448] ;  /* 0x00011200ff0a7b82 */ /* 0x000ee20000000800 */
[----:B------:R-:W-:Y:S01]  /*1c770*/  ULDC.64 UR4, c[0x0][0x2d8] ;  /* 0x0000b60000047ab9 */ /* 0x000fe20000000a00 */
[----:B------:R-:W-:Y:S01]  /*1c780*/  ULDC.64 UR6, c[0x0][0x2e0] ;  /* 0x0000b80000067ab9 */ /* 0x000fe20000000a00 */
[----:B0-----:R-:W2:Y:S01]  /*1c790*/  LDL.LU.64 R2, [R1+0x30] ;  /* 0x0000300001027983 */ /* 0x001ea20000300a00 */
[----:B------:R-:W-:-:S03]  /*1c7a0*/  ULDC.64 UR8, c[0x0][0x280] ;  /* 0x0000a00000087ab9 */ /* 0x000fc60000000a00 */
[----:B------:R-:W4:Y:S04]  /*1c7b0*/  LDL.LU R21, [R1+0x3c] ;  /* 0x00003c0001157983 */ /* 0x000f280000300800 */
[----:B------:R-:W5:Y:S01]  /*1c7c0*/  LDL.LU R4, [R1+0x18] ;  /* 0x0000180001047983 */ /* 0x000f620000300800 */
[----:B-1----:R-:W0:Y:S01]  /*1c7d0*/  S2R R13, SR_TID.X ;  /* 0x00000000000d7919 */ /* 0x002e220000002100 */
[----:B---3--:R-:W-:-:S13]  /*1c7e0*/  ISETP.NE.AND P0, PT, R10, 0x1, PT ;  /* 0x000000010a00780c */ /* 0x008fda0003f05270 */
[----:B------:R-:W1:Y:S01]  /*1c7f0*/  @P0 LDC R5, c[0x0][0x450] ;  /* 0x00011400ff050b82 */ /* 0x000e620000000800 */
[----:B0-----:R-:W-:-:S05]  /*1c800*/  IMAD.SHL.U32 R11, R13, 0x8, RZ ;  /* 0x000000080d0b7824 */ /* 0x001fca00078e00ff */
[----:B------:R-:W-:-:S04]  /*1c810*/  LOP3.LUT R11, R11, 0x18, RZ, 0xc0, !PT ;  /* 0x000000180b0b7812 */ /* 0x000fc800078ec0ff */
[C---:B------:R-:W-:Y:S02]  /*1c820*/  LOP3.LUT R12, R11.reuse, 0x20, RZ, 0xfc, !PT ;  /* 0x000000200b0c7812 */ /* 0x040fe400078efcff */
[----:B------:R-:W-:Y:S01]  /*1c830*/  LOP3.LUT R11, R11, 0x40, RZ, 0xfc, !PT ;  /* 0x000000400b0b7812 */ /* 0x000fe200078efcff */
[----:B--2---:R-:W-:Y:S02]  /*1c840*/  IMAD.MOV.U32 R3, RZ, RZ, R20 ;  /* 0x000000ffff037224 */ /* 0x004fe400078e0014 */
[----:B------:R-:W0:Y:S01]  /*1c850*/  S2R R20, SR_TID.X ;  /* 0x0000000000147919 */ /* 0x000e220000002100 */
[----:B------:R-:W-:-:S04]  /*1c860*/  IMAD.WIDE.U32 R2, R17, UR4, R2 ;  /* 0x0000000411027c25 */ /* 0x000fc8000f8e0002 */
[----:B------:R-:W-:Y:S01]  /*1c870*/  IMAD R3, R17, UR5, R3 ;  /* 0x0000000511037c24 */ /* 0x000fe2000f8e0203 */
[----:B------:R-:W-:Y:S01]  /*1c880*/  ULDC.64 UR4, c[0x0][0x2d0] ;  /* 0x0000b40000047ab9 */ /* 0x000fe20000000a00 */
[----:B----4-:R-:W-:Y:S02]  /*1c890*/  IMAD R0, R21, UR6, RZ ;  /* 0x0000000615007c24 */ /* 0x010fe4000f8e02ff */
[----:B-----5:R-:W-:-:S04]  /*1c8a0*/  IMAD.WIDE.U32 R2, R4, UR6, R2 ;  /* 0x0000000604027c25 */ /* 0x020fc8000f8e0002 */
[----:B------:R-:W-:Y:S01]  /*1c8b0*/  IMAD R0, R4, UR7, R0 ;  /* 0x0000000704007c24 */ /* 0x000fe2000f8e0200 */
[----:B------:R-:W-:Y:S01]  /*1c8c0*/  ULDC.64 UR6, c[0x0][0x2c8] ;  /* 0x0000b20000067ab9 */ /* 0x000fe20000000a00 */
[----:B------:R-:W2:Y:S02]  /*1c8d0*/  @P0 LDC R4, c[0x0][0x44c] ;  /* 0x00011300ff040b82 */ /* 0x000ea40000000800 */
[----:B------:R-:W-:Y:S01]  /*1c8e0*/  IMAD.IADD R3, R3, 0x1, R0 ;  /* 0x0000000103037824 */ /* 0x000fe200078e0200 */
[C---:B0-----:R-:W-:Y:S01]  /*1c8f0*/  LOP3.LUT R21, R20.reuse, 0x7f, RZ, 0xc0, !PT ;  /* 0x0000007f14157812 */ /* 0x041fe200078ec0ff */
[----:B------:R-:W-:-:S03]  /*1c900*/  IMAD.SHL.U32 R20, R20, 0x20, RZ ;  /* 0x0000002014147824 */ /* 0x000fc600078e00ff */
[----:B------:R-:W-:-:S04]  /*1c910*/  SHF.R.U32.HI R21, RZ, 0x2, R21 ;  /* 0x00000002ff157819 */ /* 0x000fc80000011615 */
[----:B------:R-:W-:Y:S02]  /*1c920*/  LOP3.LUT R20, R21, 0x60, R20, 0xf8, !PT ;  /* 0x0000006015147812 */ /* 0x000fe400078ef814 */
[----:B------:R-:W-:-:S03]  /*1c930*/  LOP3.LUT R21, R13, 0x7f, RZ, 0xc0, !PT ;  /* 0x0000007f0d157812 */ /* 0x000fc600078ec0ff */
[----:B------:R-:W-:Y:S01]  /*1c940*/  IMAD R8, R25, 0xc0, R20 ;  /* 0x000000c019087824 */ /* 0x000fe200078e0214 */
[----:B------:R-:W-:Y:S01]  /*1c950*/  SHF.R.U32.HI R21, RZ, 0x2, R21 ;  /* 0x00000002ff157819 */ /* 0x000fe20000011615 */
[----:B------:R-:W-:Y:S02]  /*1c960*/  IMAD.SHL.U32 R20, R13, 0x8, RZ ;  /* 0x000000080d147824 */ /* 0x000fe400078e00ff */
[----:B--2---:R-:W-:-:S03]  /*1c970*/  @P0 IMAD.HI.U32 R0, R8, R4, RZ ;  /* 0x0000000408000227 */ /* 0x004fc600078e00ff */
[----:B------:R-:W-:Y:S01]  /*1c980*/  LOP3.LUT R20, R20, 0x18, RZ, 0xc0, !PT ;  /* 0x0000001814147812 */ /* 0x000fe200078ec0ff */
[----:B------:R-:W-:Y:S01]  /*1c990*/  IMAD.MOV.U32 R4, RZ, RZ, R8 ;  /* 0x000000ffff047224 */ /* 0x000fe200078e0008 */
[----:B-1----:R-:W-:-:S04]  /*1c9a0*/  @P0 SHF.R.U32.HI R4, RZ, R5, R0 ;  /* 0x00000005ff040219 */ /* 0x002fc80000011600 */
[--C-:B------:R-:W-:Y:S01]  /*1c9b0*/  SHF.R.S32.HI R0, RZ, 0x1f, R4.reuse ;  /* 0x0000001fff007819 */ /* 0x100fe20000011404 */
[----:B------:R-:W-:-:S04]  /*1c9c0*/  IMAD.MOV R6, RZ, RZ, -R4 ;  /* 0x000000ffff067224 */ /* 0x000fc800078e0a04 */
[----:B------:R-:W-:-:S04]  /*1c9d0*/  IMAD R0, R0, UR4, RZ ;  /* 0x0000000400007c24 */ /* 0x000fc8000f8e02ff */
[C---:B------:R-:W-:Y:S02]  /*1c9e0*/  IMAD R0, R4.reuse, UR5, R0 ;  /* 0x0000000504007c24 */ /* 0x040fe4000f8e0200 */
[----:B------:R-:W-:-:S04]  /*1c9f0*/  IMAD.WIDE.U32 R4, R4, UR4, R2 ;  /* 0x0000000404047c25 */ /* 0x000fc8000f8e0002 */
[----:B------:R-:W-:Y:S02]  /*1ca00*/  IMAD.IADD R5, R5, 0x1, R0 ;  /* 0x0000000105057824 */ /* 0x000fe400078e0200 */
[----:B------:R-:W-:Y:S02]  /*1ca10*/  IMAD R0, R10, R6, R8 ;  /* 0x000000060a007224 */ /* 0x000fe400078e0208 */
[----:B------:R-:W-:-:S03]  /*1ca20*/  VIADD R8, R8, 0x80 ;  /* 0x0000008008087836 */ /* 0x000fc60000000000 */
[----:B------:R-:W-:-:S05]  /*1ca30*/  SHF.R.S32.HI R6, RZ, 0x1f, R0 ;  /* 0x0000001fff067819 */ /* 0x000fca0000011400 */
[----:B------:R-:W-:Y:S02]  /*1ca40*/  IMAD R9, R6, UR6, RZ ;  /* 0x0000000606097c24 */ /* 0x000fe4000f8e02ff */
[C---:B------:R-:W-:Y:S02]  /*1ca50*/  IMAD.WIDE.U32 R6, R0.reuse, UR6, R4 ;  /* 0x0000000600067c25 */ /* 0x040fe4000f8e0004 */
[----:B------:R-:W0:Y:S02]  /*1ca60*/  @P0 LDC R5, c[0x0][0x44c] ;  /* 0x00011300ff050b82 */ /* 0x000e240000000800 */
[----:B------:R-:W-:Y:S01]  /*1ca70*/  IMAD R0, R0, UR7, R9 ;  /* 0x0000000700007c24 */ /* 0x000fe2000f8e0209 */
[----:B------:R-:W-:-:S03]  /*1ca80*/  LEA R4, P1, R6, UR8, 0x1 ;  /* 0x0000000806047c11 */ /* 0x000fc6000f8208ff */
[----:B------:R-:W-:Y:S02]  /*1ca90*/  IMAD.IADD R0, R7, 0x1, R0 ;  /* 0x0000000107007824 */ /* 0x000fe400078e0200 */
[----:B------:R-:W1:Y:S03]  /*1caa0*/  @P0 LDC R7, c[0x0][0x450] ;  /* 0x00011400ff070b82 */ /* 0x000e660000000800 */
[----:B------:R-:W-:Y:S01]  /*1cab0*/  LEA.HI.X R0, R6, UR9, R0, 0x1, P1 ;  /* 0x0000000906007c11 */ /* 0x000fe200088f0c00 */
[----:B------:R-:W-:Y:S02]  /*1cac0*/  IMAD.MOV.U32 R6, RZ, RZ, R8 ;  /* 0x000000ffff067224 */ /* 0x000fe400078e0008 */
[----:B0-----:R-:W-:-:S05]  /*1cad0*/  @P0 IMAD.HI.U32 R5, R8, R5, RZ ;  /* 0x0000000508050227 */ /* 0x001fca00078e00ff */
[----:B-1----:R-:W-:-:S04]  /*1cae0*/  @P0 SHF.R.U32.HI R6, RZ, R7, R5 ;  /* 0x00000007ff060219 */ /* 0x002fc80000011605 */
[--C-:B------:R-:W-:Y:S01]  /*1caf0*/  SHF.R.S32.HI R7, RZ, 0x1f, R6.reuse ;  /* 0x0000001fff077819 */ /* 0x100fe20000011406 */
[----:B------:R-:W-:Y:S02]  /*1cb00*/  IMAD.MOV R5, RZ, RZ, -R6 ;  /* 0x000000ffff057224 */ /* 0x000fe400078e0a06 */
[----:B------:R-:W-:-:S04]  /*1cb10*/  IMAD.WIDE.U32 R2, R6, UR4, R2 ;  /* 0x0000000406027c25 */ /* 0x000fc8000f8e0002 */
[----:B------:R-:W-:Y:S02]  /*1cb20*/  IMAD R5, R10, R5, R8 ;  /* 0x000000050a057224 */ /* 0x000fe400078e0208 */
[----:B------:R-:W-:Y:S01]  /*1cb30*/  IMAD R7, R7, UR4, RZ ;  /* 0x0000000407077c24 */ /* 0x000fe2000f8e02ff */
[----:B------:R-:W-:Y:S02]  /*1cb40*/  ULDC UR4, c[0x0][0x2b8] ;  /* 0x0000ae0000047ab9 */ /* 0x000fe40000000800 */
[----:B------:R-:W-:Y:S01]  /*1cb50*/  ISETP.GE.AND P3, PT, R20, UR4, PT ;  /* 0x0000000414007c0c */ /* 0x000fe2000bf66270 */
[----:B------:R-:W-:Y:S01]  /*1cb60*/  IMAD R7, R6, UR5, R7 ;  /* 0x0000000506077c24 */ /* 0x000fe2000f8e0207 */
[----:B------:R-:W-:Y:S01]  /*1cb70*/  SHF.R.S32.HI R6, RZ, 0x1f, R5 ;  /* 0x0000001fff067819 */ /* 0x000fe20000011405 */
[----:B------:R-:W-:Y:S01]  /*1cb80*/  UMOV UR5, 0xffffffff ;  /* 0xffffffff00057882 */ /* 0x000fe20000000000 */
[----:B------:R-:W-:Y:S01]  /*1cb90*/  ISETP.GE.AND P1, PT, R11, UR4, PT ;  /* 0x000000040b007c0c */ /* 0x000fe2000bf26270 */
[----:B------:R-:W-:-:S02]  /*1cba0*/  IMAD.IADD R3, R3, 0x1, R7 ;  /* 0x0000000103037824 */ /* 0x000fc400078e0207 */
[----:B------:R-:W-:Y:S02]  /*1cbb0*/  IMAD R6, R6, UR6, RZ ;  /* 0x0000000606067c24 */ /* 0x000fe4000f8e02ff */
[----:B------:R-:W-:-:S04]  /*1cbc0*/  IMAD.WIDE.U32 R2, R5, UR6, R2 ;  /* 0x0000000605027c25 */ /* 0x000fc8000f8e0002 */
[----:B------:R-:W-:Y:S01]  /*1cbd0*/  IMAD R6, R5, UR7, R6 ;  /* 0x0000000705067c24 */ /* 0x000fe2000f8e0206 */
[----:B------:R-:W-:-:S03]  /*1cbe0*/  LEA R8, P0, R2, UR8, 0x1 ;  /* 0x0000000802087c11 */ /* 0x000fc6000f8008ff */
[----:B------:R-:W-:-:S05]  /*1cbf0*/  IMAD.IADD R3, R3, 0x1, R6 ;  /* 0x0000000103037824 */ /* 0x000fca00078e0206 */
[----:B------:R-:W-:Y:S02]  /*1cc00*/  LEA.HI.X R3, R2, UR9, R3, 0x1, P0 ;  /* 0x0000000902037c11 */ /* 0x000fe400080f0c03 */
[----:B------:R-:W-:Y:S01]  /*1cc10*/  ISETP.GE.AND P0, PT, R12, UR4, PT ;  /* 0x000000040c007c0c */ /* 0x000fe2000bf06270 */
[----:B------:R-:W-:-:S12]  /*1cc20*/  BRA.DIV UR5, `(.L_x_9978) ;  /* 0x0000005205207947 */ /* 0x000fd8000b800000 */
[----:B------:R-:W2:Y:S04]  /*1cc30*/  LDL.LU R5, [R1+0x44] ;  /* 0x0000440001057983 */ /* 0x000ea80000300800 */
[----:B------:R-:W3:Y:S01]  /*1cc40*/  LDL R9, [R1+0x14] ;  /* 0x0000140001097983 */ /* 0x000ee20000100800 */
[----:B------:R-:W-:-:S03]  /*1cc50*/  IMAD R25, R25, 0xc0, R21 ;  /* 0x000000c019197824 */ /* 0x000fc600078e0215 */
[----:B------:R-:W0:Y:S04]  /*1cc60*/  SHFL.IDX PT, R7, R4, RZ, 0x1c1f ;  /* 0x001c1fff04077589 */ /* 0x000e2800000e0000 */
[----:B------:R-:W1:Y:S01]  /*1cc70*/  SHFL.IDX PT, R6, R0, RZ, 0x1c1f ;  /* 0x001c1fff00067589 */ /* 0x000e6200000e0000 */
[----:B--2---:R-:W-:Y:S02]  /*1cc80*/  IMAD R2, R5, R10, RZ ;  /* 0x0000000a05027224 */ /* 0x004fe400078e02ff */
[----:B------:R-:W-:-:S03]  /*1cc90*/  VIADD R5, R25, 0x20 ;  /* 0x0000002019057836 */ /* 0x000fc60000000000 */
        /* <DEDUP_REMOVED lines=10> */
[----:B------:R-:W-:Y:S01]  /*1cd40*/  ISETP.GE.AND P2, PT, R5, R2, PT ;  /* 0x000000020500720c */ /* 0x000fe20003f46270 */
[----:B------:R-:W-:-:S02]  /*1cd50*/  VIADD R5, R25, 0x40 ;  /* 0x0000004019057836 */ /* 0x000fc40000000000 */
[----:B0-----:R-:W0:Y:S04]  /*1cd60*/  SHFL.IDX PT, R7, R4, 0x1, 0x1c1f ;  /* 0x003c1f0004077f89 */ /* 0x001e2800000e0000 */
[----:B------:R-:W1:Y:S06]  /*1cd70*/  SHFL.IDX PT, R6, R0, 0x1, 0x1c1f ;  /* 0x003c1f0000067f89 */ /* 0x000e6c00000e0000 */
[----:B0-----:R-:W-:-:S05]  /*1cd80*/  @!P2 LEA R7, P4, R20, R7, 0x1 ;  /* 0x000000071407a211 */ /* 0x001fca00078808ff */
[----:B-1----:R-:W-:-:S05]  /*1cd90*/  @!P2 IMAD.X R6, RZ, RZ, R6, P4 ;  /* 0x000000ffff06a224 */ /* 0x002fca00020e0606 */
[----:B------:R-:W-:-:S04]  /*1cda0*/  @!P2 LOP3.LUT R7, R7, R6, RZ, 0x3c, !PT ;  /* 0x000000060707a212 */ /* 0x000fc800078e3cff */
[----:B------:R-:W-:-:S04]  /*1cdb0*/  @!P2 LOP3.LUT R6, R7, R6, RZ, 0x3c, !PT ;  /* 0x000000060706a212 */ /* 0x000fc800078e3cff */
[----:B------:R-:W-:-:S05]  /*1cdc0*/  @!P2 LOP3.LUT R7, R7, R6, RZ, 0x3c, !PT ;  /* 0x000000060707a212 */ /* 0x000fca00078e3cff */
[----:B------:R-:W-:Y:S04]  /*1cdd0*/  @!P2 LDGSTS.E.BYPASS.LTC128B.128 [R9+0xe200], desc[UR60][R6.64], !P3 ;  /* 0x0e2000000609afae */ /* 0x000fe8000d901d7c */
[----:B------:R-:W-:Y:S04]  /*1cde0*/  @!P2 LDGSTS.E.BYPASS.LTC128B.128 [R9+0x11200], desc[UR60][R6.64+0x40], !P0 ;  /* 0x112000400609afae */ /* 0x000fe8000c101d7c */
[----:B------:R0:W-:Y:S01]  /*1cdf0*/  @!P2 LDGSTS.E.BYPASS.LTC128B.128 [R9+0x14200], desc[UR60][R6.64+0x80], !P1 ;  /* 0x142000800609afae */ /* 0x0001e2000c901d7c */
[----:B------:R-:W-:Y:S01]  /*1ce00*/  ISETP.GE.AND P2, PT, R5, R2, PT ;  /* 0x000000020500720c */ /* 0x000fe20003f46270 */
[----:B------:R-:W-:-:S02]  /*1ce10*/  VIADD R5, R25, 0x60 ;  /* 0x0000006019057836 */ /* 0x000fc40000000000 */
[----:B0-----:R-:W0:Y:S04]  /*1ce20*/  SHFL.IDX PT, R7, R4, 0x2, 0x1c1f ;  /* 0x005c1f0004077f89 */ /* 0x001e2800000e0000 */
[----:B------:R-:W1:Y:S04]  /*1ce30*/  SHFL.IDX PT, R6, R0, 0x2, 0x1c1f ;  /* 0x005c1f0000067f89 */ /* 0x000e6800000e0000 */
[----:B------:R-:W2:Y:S04]  /*1ce40*/  SHFL.IDX PT, R4, R4, 0x3, 0x1c1f ;  /* 0x007c1f0004047f89 */ /* 0x000ea800000e0000 */
[----:B------:R-:W3:Y:S01]  /*1ce50*/  SHFL.IDX PT, R0, R0, 0x3, 0x1c1f ;  /* 0x007c1f0000007f89 */ /* 0x000ee200000e0000 */
[----:B0-----:R-:W-:-:S05]  /*1ce60*/  @!P2 LEA R7, P4, R20, R7, 0x1 ;  /* 0x000000071407a211 */ /* 0x001fca00078808ff */
[----:B-1----:R-:W-:-:S05]  /*1ce70*/  @!P2 IMAD.X R6, RZ, RZ, R6, P4 ;  /* 0x000000ffff06a224 */ /* 0x002fca00020e0606 */
[----:B------:R-:W-:-:S04]  /*1ce80*/  @!P2 LOP3.LUT R7, R7, R6, RZ, 0x3c, !PT ;  /* 0x000000060707a212 */ /* 0x000fc800078e3cff */
[----:B------:R-:W-:-:S04]  /*1ce90*/  @!P2 LOP3.LUT R6, R7, R6, RZ, 0x3c, !PT ;  /* 0x000000060706a212 */ /* 0x000fc800078e3cff */
[----:B------:R-:W-:-:S05]  /*1cea0*/  @!P2 LOP3.LUT R7, R7, R6, RZ, 0x3c, !PT ;  /* 0x000000060707a212 */ /* 0x000fca00078e3cff */
[----:B------:R-:W-:Y:S04]  /*1ceb0*/  @!P2 LDGSTS.E.BYPASS.LTC128B.128 [R9+0xea00], desc[UR60][R6.64], !P3 ;  /* 0x0ea000000609afae */ /* 0x000fe8000d901d7c */
[----:B------:R-:W-:Y:S04]  /*1cec0*/  @!P2 LDGSTS.E.BYPASS.LTC128B.128 [R9+0x11a00], desc[UR60][R6.64+0x40], !P0 ;  /* 0x11a000400609afae */ /* 0x000fe8000c101d7c */
[----:B------:R-:W-:Y:S01]  /*1ced0*/  @!P2 LDGSTS.E.BYPASS.LTC128B.128 [R9+0x14a00], desc[UR60][R6.64+0x80], !P1 ;  /* 0x14a000800609afae */ /* 0x000fe2000c901d7c */
[----:B------:R-:W-:-:S13]  /*1cee0*/  ISETP.GE.AND P2, PT, R5, R2, PT ;  /* 0x000000020500720c */ /* 0x000fda0003f46270 */
[----:B--2---:R-:W-:-:S05]  /*1cef0*/  @!P2 LEA R4, P4, R20, R4, 0x1 ;  /* 0x000000041404a211 */ /* 0x004fca00078808ff */
[----:B---3--:R-:W-:-:S04]  /*1cf00*/  @!P2 IMAD.X R0, RZ, RZ, R0, P4 ;  /* 0x000000ffff00a224 */ /* 0x008fc800020e0600 */
[----:B------:R-:W-:Y:S02]  /*1cf10*/  @!P2 IMAD.MOV.U32 R5, RZ, RZ, R0 ;  /* 0x000000ffff05a224 */ /* 0x000fe400078e0000 */
[----:B------:R-:W-:Y:S04]  /*1cf20*/  SHFL.IDX PT, R0, R3, RZ, 0x1c1f ;  /* 0x001c1fff03007589 */ /* 0x000fe800000e0000 */
[----:B------:R-:W-:Y:S04]  /*1cf30*/  @!P2 LDGSTS.E.BYPASS.LTC128B.128 [R9+0xf200], desc[UR60][R4.64], !P3 ;  /* 0x0f2000000409afae */ /* 0x000fe8000d901d7c */
[----:B------:R-:W-:Y:S04]  /*1cf40*/  @!P2 LDGSTS.E.BYPASS.LTC128B.128 [R9+0x12200], desc[UR60][R4.64+0x40], !P0 ;  /* 0x122000400409afae */ /* 0x000fe8000c101d7c */
[----:B------:R0:W-:Y:S04]  /*1cf50*/  @!P2 LDGSTS.E.BYPASS.LTC128B.128 [R9+0x15200], desc[UR60][R4.64+0x80], !P1 ;  /* 0x152000800409afae */ /* 0x0001e8000c901d7c */
[----:B------:R-:W-:Y:S04]  /*1cf60*/  SHFL.IDX PT, R3, R3, 0x1, 0x1c1f ;  /* 0x003c1f0003037f89 */ /* 0x000fe800000e0000 */
[----:B0-----:R-:W0:Y:S01]  /*1cf70*/  SHFL.IDX PT, R4, R8, RZ, 0x1c1f ;  /* 0x001c1fff08047589 */ /* 0x001e2200000e0000 */
[----:B------:R-:W-:-:S03]  /*1cf80*/  VIADD R5, R25, 0x80 ;  /* 0x0000008019057836 */ /* 0x000fc60000000000 */
[----:B------:R-:W1:Y:S02]  /*1cf90*/  SHFL.IDX PT, R8, R8, 0x1, 0x1c1f ;  /* 0x003c1f0008087f89 */ /* 0x000e6400000e0000 */
[----:B------:R-:W-:-:S13]  /*1cfa0*/  ISETP.GE.AND P2, PT, R5, R2, PT ;  /* 0x000000020500720c */ /* 0x000fda0003f46270 */
[----:B0-----:R-:W-:-:S05]  /*1cfb0*/  @!P2 LEA R4, P4, R20, R4, 0x1 ;  /* 0x000000041404a211 */ /* 0x001fca00078808ff */
[----:B------:R-:W-:-:S05]  /*1cfc0*/  @!P2 IMAD.X R0, RZ, RZ, R0, P4 ;  /* 0x000000ffff00a224 */ /* 0x000fca00020e0600 */
[----:B------:R-:W-:-:S05]  /*1cfd0*/  @!P2 MOV R5, R0 ;  /* 0x000000000005a202 */ /* 0x000fca0000000f00 */
[----:B------:R0:W-:Y:S04]  /*1cfe0*/  @!P2 LDGSTS.E.BYPASS.LTC128B.128 [R9+0xfa00], desc[UR60][R4.64], !P3 ;  /* 0x0fa000000409afae */ /* 0x0001e8000d901d7c */
[----:B------:R0:W-:Y:S04]  /*1cff0*/  @!P2 LDGSTS.E.BYPASS.LTC128B.128 [R9+0x12a00], desc[UR60][R4.64+0x40], !P0 ;  /* 0x12a000400409afae */ /* 0x0001e8000c101d7c */
[----:B-1----:R0:W-:Y:S02]  /*1d000*/  @!P2 LDGSTS.E.BYPASS.LTC128B.128 [R9+0x15a00], desc[UR60][R4.64+0x80], !P1 ;  /* 0x15a000800409afae */ /* 0x0021e4000c901d7c */
.L_x_10146:
[----:B------:R-:W2:Y:S01]  /*1d010*/  LDL R0, [R1+0x14] ;  /* 0x0000140001007983 */ /* 0x000ea20000100800 */
[----:B------:R-:W-:-:S05]  /*1d020*/  VIADD R25, R25, 0xa0 ;  /* 0x000000a019197836 */ /* 0x000fca0000000000 */
[----:B------:R-:W-:-:S13]  /*1d030*/  ISETP.GE.AND P2, PT, R25, R2, PT ;  /* 0x000000021900720c */ /* 0x000fda0003f46270 */
[----:B------:R-:W-:-:S05]  /*1d040*/  @!P2 LEA R2, P4, R20, R8, 0x1 ;  /* 0x000000081402a211 */ /* 0x000fca00078808ff */
[----:B------:R-:W-:-:S05]  /*1d050*/  @!P2 IMAD.X R3, RZ, RZ, R3, P4 ;  /* 0x000000ffff03a224 */ /* 0x000fca00020e0603 */
[----:B------:R-:W-:Y:S01]  /*1d060*/  @!PT LDS RZ, [RZ] ;  /* 0x00000000fffff984 */ /* 0x000fe20000000800 */
[----:B------:R-:W-:Y:S01]  /*1d070*/  @!PT LDS RZ, [RZ] ;  /* 0x00000000fffff984 */ /* 0x000fe20000000800 */
[----:B------:R-:W-:Y:S01]  /*1d080*/  @!PT LDS RZ, [RZ] ;  /* 0x00000000fffff984 */ /* 0x000fe20000000800 */
[----:B--2---:R1:W-:Y:S04]  /*1d090*/  @!P2 LDGSTS.E.BYPASS.LTC128B.128 [R0+0x10200], desc[UR60][R2.64], !P3 ;  /* 0x102000000200afae */ /* 0x0043e8000d901d7c */
[----:B------:R1:W-:Y:S01]  /*1d0a0*/  @!P2 LDGSTS.E.BYPASS.LTC128B.128 [R0+0x13200], desc[UR60][R2.64+0x40], !P0 ;  /* 0x132000400200afae */ /* 0x0003e2000c101d7c */
[----:B------:R-:W-:-:S03]  /*1d0b0*/  PLOP3.LUT P0, PT, PT, PT, PT, 0x80, 0x0 ;  /* 0x000000000000781c */ /* 0x000fc60003f0f070 */
[----:B------:R1:W-:Y:S01]  /*1d0c0*/  @!P2 LDGSTS.E.BYPASS.LTC128B.128 [R0+0x16200], desc[UR60][R2.64+0x80], !P1 ;  /* 0x162000800200afae */ /* 0x0003e2000c901d7c */
[----:B------:R-:W-:-:S09]  /*1d0d0*/  NOP ;  /* 0x0000000000007918 */ /* 0x000fd20000000000 */
.L_x_9979:
        /* <DEDUP_REMOVED lines=18> */
.L_x_10147:
[----:B------:R-:W-:Y:S05]  /*1d200*/  BSYNC B0 ;  /* 0x0000000000007941 */ /* 0x000fea0003800000 */
.L_x_9980:
[----:B------:R-:W1:Y:S04]  /*1d210*/  LDL R2, [R1+0x24] ;  /* 0x0000240001027983 */ /* 0x000e680000100800 */
[----:B------:R-:W2:Y:S01]  /*1d220*/  LDL R3, [R1+0x10] ;  /* 0x0000100001037983 */ /* 0x000ea20000100800 */
[----:B------:R-:W-:Y:S01]  /*1d230*/  BSSY B0, `(.L_x_9982) ;  /* 0x000022f000007945 */ /* 0x000fe20003800000 */
[----:B-1----:R-:W-:-:S05]  /*1d240*/  VIADD R0, R2, 0xfffffffe ;  /* 0xfffffffe02007836 */ /* 0x002fca0000000000 */
[----:B--2---:R-:W-:-:S13]  /*1d250*/  ISETP.GE.AND P0, PT, R0, R3, PT ;  /* 0x000000030000720c */ /* 0x004fda0003f06270 */
[----:B------:R-:W-:Y:S05]  /*1d260*/  @!P0 BRA `(.L_x_9983) ;  /* 0x0000002000ac8947 */ /* 0x000fea0003800000 */
[----:B------:R-:W2:Y:S04]  /*1d270*/  LDL.LU R2, [R1+0x48] ;  /* 0x0000480001027983 */ /* 0x000ea80000300800 */
[----:B0-----:R-:W3:Y:S04]  /*1d280*/  LDL.LU R5, [R1+0x2c] ;  /* 0x00002c0001057983 */ /* 0x001ee80000300800 */
        /* <DEDUP_REMOVED lines=12> */
[----:B------:R-:W-:Y:S01]  /*1d350*/  LOP3.LUT P1, RZ, R19, 0x4, RZ, 0xc0, !PT ;  /* 0x0000000413ff7812 */ /* 0x000fe2000782c0ff */
[----:B------:R-:W-:Y:S01]  /*1d360*/  VIADD R5, R18, 0x1 ;  /* 0x0000000112057836 */ /* 0x000fe20000000000 */
[----:B------:R-:W-:Y:S04]  /*1d370*/  BSSY B1, `(.L_x_9986) ;  /* 0x00000ac000017945 */ /* 0x000fe80003800000 */
[----:B------:R-:W-:-:S04]  /*1d380*/  ISETP.NE.AND P0, PT, R5, 0x2, PT ;  /* 0x000000020500780c */ /* 0x000fc80003f05270 */
[----:B------:R-:W-:Y:S02]  /*1d390*/  SEL R9, RZ, 0x1, P0 ;  /* 0x00000001ff097807 */ /* 0x000fe40000000000 */
[----:B------:R-:W-:Y:S02]  /*1d3a0*/  SEL R5, R5, RZ, P0 ;  /* 0x000000ff05057207 */ /* 0x000fe40000000000 */
[----:B------:R-:W-:Y:S01]  /*1d3b0*/  LOP3.LUT R9, R28, R9, RZ, 0x3c, !PT ;  /* 0x000000091c097212 */ /* 0x000fe200078e3cff */
        /* <DEDUP_REMOVED lines=19> */
[----:B------:R-:W-:-:S04]  /*1d4f0*/  IMAD R6, R26, UR7, R6 ;  /* 0x000000071a067c24 */ /* 0x000fc8000f8e0206 */
[----:B------:R-:W-:Y:S01]  /*1d500*/  IMAD.IADD R3, R6, 0x1, R3 ;  /* 0x0000000106037824 */ /* 0x000fe200078e0203 */
[----:B------:R-:W-:-:S04]  /*1d510*/  LEA R6, P0, R2, UR4, 0x2 ;  /* 0x0000000402067c11 */ /* 0x000fc8000f8010ff */
[----:B------:R-:W-:-:S06]  /*1d520*/  LEA.HI.X R7, R2, UR5, R3, 0x2, P0 ;  /* 0x0000000502077c11 */ /* 0x000fcc00080f1403 */
[----:B------:R0:W5:Y:S03]  /*1d530*/  LDG.E R7, desc[UR60][R6.64] ;  /* 0x0000003c06077981 */ /* 0x000166000c1e1900 */
.L_x_9988:
[----:B------:R-:W-:Y:S01]  /*1d540*/  IMAD R3, R5, 0x8, R16 ;  /* 0x0000000805037824 */ /* 0x000fe200078e0210 */
[----:B------:R-:W-:Y:S01]  /*1d550*/  SHF.L.U32 R2, R9, 0x1f, RZ ;  /* 0x0000001f09027819 */ /* 0x000fe200000006ff */
[----:B------:R-:W-:Y:S03]  /*1d560*/  BSSY B3, `(.L_x_9989) ;  /* 0x0000003000037945 */ /* 0x000fe60003800000 */
[----:B------:R-:W1:Y:S02]  /*1d570*/  SYNCS.PHASECHK.TRANS64.TRYWAIT P0, [R3+URZ+0x31c40], R2 ;  /* 0x031c4002030075a7 */ /* 0x000e64000800017f */
[----:B-1----:R-:W-:Y:S05]  /*1d580*/  @!P0 BRA `(.L_x_9990) ;  /* 0x0000004c00f08947 */ /* 0x002fea0003800000 */
.L_x_10148:
[----:B------:R-:W-:Y:S05]  /*1d590*/  BSYNC B3 ;  /* 0x0000000000037941 */ /* 0x000fea0003800000 */
.L_x_9989:
        /* <DEDUP_REMOVED lines=10> */
.L_x_9992:
[----:B------:R-:W-:Y:S05]  /*1d640*/  BSYNC B3 ;  /* 0x0000000000037941 */ /* 0x000fea0003800000 */
.L_x_9991:
[----:B------:R-:W-:Y:S01]  /*1d650*/  IMAD.MOV.U32 R11, RZ, RZ, RZ ;  /* 0x000000ffff0b7224 */ /* 0x000fe200078e00ff */
[----:B------:R-:W-:Y:S01]  /*1d660*/  UIADD3 UR4, UP0, UR36, 0x370, URZ ;  /* 0x0000037024047890 */ /* 0x000fe2000ff1e03f */
[----:B------:R-:W-:Y:S01]  /*1d670*/  IMAD R6, R5, 0x6c00, R16 ;  /* 0x00006c0005067824 */ /* 0x000fe200078e0210 */
[----:B------:R-:W-:Y:S01]  /*1d680*/  PLOP3.LUT P0, PT, PT, PT, PT, 0x80, 0x0 ;  /* 0x000000000000781c */ /* 0x000fe20003f0f070 */
[----:B01----:R-:W-:Y:S01]  /*1d690*/  VIADD R3, R3, 0x31c30 ;  /* 0x00031c3003037836 */ /* 0x003fe20000000000 */
[----:B------:R-:W-:Y:S01]  /*1d6a0*/  R2UR UR10, R11 ;  /* 0x000000000b0a72ca */ /* 0x000fe200000e0000 */
[----:B------:R-:W-:Y:S01]  /*1d6b0*/  IMAD R2, R0, 0x90, R29 ;  /* 0x0000009000027824 */ /* 0x000fe200078e021d */
[----:B------:R-:W-:Y:S01]  /*1d6c0*/  UIADD3.X UR5, URZ, UR37, URZ, UP0, !UPT ;  /* 0x000000253f057290 */ /* 0x000fe200087fe43f */
[----:B------:R-:W-:Y:S01]  /*1d6d0*/  VIADD R10, R6, 0x16a00 ;  /* 0x00016a00060a7836 */ /* 0x000fe20000000000 */
[----:B------:R-:W-:Y:S01]  /*1d6e0*/  UMOV UR6, 0x0 ;  /* 0x0000000000067882 */ /* 0x000fe20000000000 */
[----:B------:R-:W-:-:S10]  /*1d6f0*/  UMOV UR7, 0x14f00000 ;  /* 0x14f0000000077882 */ /* 0x000fd40000000000 */
.L_x_9993:
        /* <DEDUP_REMOVED lines=16> */
.L_x_9994:
        /* <DEDUP_REMOVED lines=16> */
.L_x_9995:
        /* <DEDUP_REMOVED lines=15> */
.L_x_10149:
[----:B------:R-:W-:Y:S05]  /*1d9f0*/  BSYNC B3 ;  /* 0x0000000000037941 */ /* 0x000fea0003800000 */
.L_x_9996:
[----:B------:R-:W1:Y:S02]  /*1da00*/  S2R R6, SR_TID.X ;  /* 0x0000000000067919 */ /* 0x000e640000002100 */
[----:B-1----:R-:W-:Y:S02]  /*1da10*/  LOP3.LUT R10, R6, 0x7f, RZ, 0xc0, !PT ;  /* 0x0000007f060a7812 */ /* 0x002fe400078ec0ff */
[----:B------:R-:W2:Y:S02]  /*1da20*/  LDL R6, [R1+0x1c] ;  /* 0x00001c0001067983 */ /* 0x000ea40000100800 */
[----:B------:R-:W-:-:S13]  /*1da30*/  ISETP.NE.AND P0, PT, R10, RZ, PT ;  /* 0x000000ff0a00720c */ /* 0x000fda0003f05270 */
[----:B0-----:R-:W-:-:S04]  /*1da40*/  @!P0 IMAD.MOV.U32 R3, RZ, RZ, 0x6c00 ;  /* 0x00006c00ff038424 */ /* 0x001fc800078e00ff */
[----:B------:R2:W-:Y:S02]  /*1da50*/  @!P0 SYNCS.ARRIVE.TRANS64 RZ, [R2+URZ+0x31c50], R3 ;  /* 0x031c500302ff89a7 */ /* 0x0005e4000800003f */
[----:B--2---:R-:W-:-:S04]  /*1da60*/  PRMT R3, R6, 0x9910, RZ ;  /* 0x0000991006037816 */ /* 0x004fc800000000ff */
[----:B------:R-:W-:-:S13]  /*1da70*/  ISETP.NE.AND P0, PT, R3, 0x2, PT ;  /* 0x000000020300780c */ /* 0x000fda0003f05270 */
[----:B------:R-:W-:Y:S05]  /*1da80*/  @P0 BRA `(.L_x_9998) ;  /* 0x0000000000040947 */ /* 0x000fea0003800000 */
[----:B------:R-:W-:Y:S01]  /*1da90*/  BPT.TRAP 0x1 ;  /* 0x000000040000795c */ /* 0x000fe20000300000 */
.L_x_9998:
[----:B------:R-:W-:Y:S01]  /*1daa0*/  LOP3.LUT P0, RZ, R19, 0x8, RZ, 0xc0, !PT ;  /* 0x0000000813ff7812 */ /* 0x000fe2000780c0ff */
[----:B------:R-:W-:-:S12]  /*1dab0*/  BSSY B3, `(.L_x_9999) ;  /* 0x0000003000037945 */ /* 0x000fd80003800000 */
[----:B------:R-:W-:Y:S05]  /*1dac0*/  @P0 BRA `(.L_x_10000) ;  /* 0x0000000000040947 */ /* 0x000fea0003800000 */
[----:B------:R-:W-:Y:S01]  /*1dad0*/  BPT.TRAP 0x1 ;  /* 0x000000040000795c */ /* 0x000fe20000300000 */
.L_x_10000:
[----:B------:R-:W-:Y:S05]  /*1dae0*/  BSYNC B3 ;  /* 0x0000000000037941 */ /* 0x000fea0003800000 */
.L_x_9999:
[----:B------:R-:W-:Y:S01]  /*1daf0*/  R2UR UR10, R11 ;  /* 0x000000000b0a72ca */ /* 0x000fe200000e0000 */
[----:B------:R-:W-:Y:S01]  /*1db00*/  IMAD R3, R18, 0x6c00, R16 ;  /* 0x00006c0012037824 */ /* 0x000fe200078e0210 */
[----:B------:R-:W-:Y:S01]  /*1db10*/  UIADD3 UR4, UP0, UR36, 0x470, URZ ;  /* 0x0000047024047890 */ /* 0x000fe2000ff1e03f */
[----:B------:R-:W-:Y:S01]  /*1db20*/  PLOP3.LUT P0, PT, PT, PT, PT, 0x80, 0x0 ;  /* 0x000000000000781c */ /* 0x000fe20003f0f070 */
[----:B------:R-:W-:Y:S01]  /*1db30*/  IMAD R6, R23, 0x90, R29 ;  /* 0x0000009017067824 */ /* 0x000fe200078e021d */
[----:B------:R-:W-:Y:S01]  /*1db40*/  UMOV UR6, 0x0 ;  /* 0x0000000000067882 */ /* 0x000fe20000000000 */
[----:B------:R-:W-:Y:S01]  /*1db50*/  VIADD R2, R2, 0x31c50 ;  /* 0x00031c5002027836 */ /* 0x000fe20000000000 */
[----:B------:R-:W-:Y:S01]  /*1db60*/  UIADD3.X UR5, URZ, UR37, URZ, UP0, !UPT ;  /* 0x000000253f057290 */ /* 0x000fe200087fe43f */
[----:B------:R-:W-:Y:S01]  /*1db70*/  VIADD R10, R3, 0x200 ;  /* 0x00000200030a7836 */ /* 0x000fe20000000000 */
[----:B------:R-:W-:-:S10]  /*1db80*/  UMOV UR7, 0x14f00000 ;  /* 0x14f0000000077882 */ /* 0x000fd40000000000 */
.L_x_10001:
        /* <DEDUP_REMOVED lines=15> */
.L_x_10002:
        /* <DEDUP_REMOVED lines=15> */
.L_x_10003:
        /* <DEDUP_REMOVED lines=10> */
[----:B------:R-:W-:Y:S01]  /*1de10*/  MOV R22, R7 ;  /* 0x0000000700167202 */ /* 0x000fe20000000f00 */
[----:B------:R-:W-:-:S07]  /*1de20*/  IMAD.MOV.U32 R23, RZ, RZ, R0 ;  /* 0x000000ffff177224 */ /* 0x000fce00078e0000 */
.L_x_9987:
[----:B------:R-:W-:Y:S05]  /*1de30*/  BSYNC B1 ;  /* 0x0000000000017941 */ /* 0x000fea0003800000 */
.L_x_9986:
[----:B------:R-:W2:Y:S01]  /*1de40*/  LDL.LU R0, [R1+0x24] ;  /* 0x0000240001007983 */ /* 0x000ea20000300800 */
[----:B------:R-:W-:Y:S02]  /*1de50*/  IMAD.MOV.U32 R28, RZ, RZ, R9 ;  /* 0x000000ffff1c7224 */ /* 0x000fe400078e0009 */
[----:B------:R-:W-:Y:S02]  /*1de60*/  IMAD.MOV.U32 R18, RZ, RZ, R5 ;  /* 0x000000ffff127224 */ /* 0x000fe400078e0005 */
[----:B--2---:R-:W-:-:S07]  /*1de70*/  VIADD R0, R0, 0xfffffffd ;  /* 0xfffffffd00007836 */ /* 0x004fce0000000000 */
.L_x_9985:
[----:B------:R-:W-:Y:S05]  /*1de80*/  BSYNC B2 ;  /* 0x0000000000027941 */ /* 0x000fea0003800000 */
.L_x_9984:
[----:B------:R-:W-:Y:S01]  /*1de90*/  VIADD R8, R8, 0xfffffffe ;  /* 0xfffffffe08087836 */ /* 0x000fe20000000000 */
[----:B------:R-:W-:-:S04]  /*1dea0*/  LOP3.LUT R4, RZ, R4, RZ, 0x33, !PT ;  /* 0x00000004ff047212 */ /* 0x000fc800078e33ff */
[----:B------:R-:W-:-:S13]  /*1deb0*/  ISETP.NE.AND P0, PT, R8, R4, PT ;  /* 0x000000040800720c */ /* 0x000fda0003f05270 */
[----:B------:R-:W-:Y:S05]  /*1dec0*/  @!P0 BRA `(.L_x_9983) ;  /* 0x0000001400948947 */ /* 0x000fea0003800000 */
[----:B------:R-:W-:-:S07]  /*1ded0*/  IMAD.MOV.U32 R4, RZ, RZ, R22 ;  /* 0x000000ffff047224 */ /* 0x000fce00078e0016 */
.L_x_10040:
[----:B------:R-:W-:Y:S01]  /*1dee0*/  LOP3.LUT P1, RZ, R19, 0x4, RZ, 0xc0, !PT ;  /* 0x0000000413ff7812 */ /* 0x000fe2000782c0ff */
[----:B------:R-:W-:Y:S01]  /*1def0*/  VIADD R6, R18, 0x1 ;  /* 0x0000000112067836 */ /* 0x000fe20000000000 */
[----:B------:R-:W-:Y:S05]  /*1df00*/  YIELD ;  /* 0x0000000000007946 */ /* 0x000fea0003800000 */
[----:B------:R-:W-:Y:S01]  /*1df10*/  ISETP.NE.AND P0, PT, R6, 0x2, PT ;  /* 0x000000020600780c */ /* 0x000fe20003f05270 */
[----:B------:R-:W-:Y:S03]  /*1df20*/  BSSY B1, `(.L_x_10004) ;  /* 0x00000ab000017945 */ /* 0x000fe60003800000 */
[----:B------:R-:W-:-:S02]  /*1df30*/  SEL R7, RZ, 0x1, P0 ;  /* 0x00000001ff077807 */ /* 0x000fc40000000000 */
        /* <DEDUP_REMOVED lines=24> */
[----:B------:R-:W-:-:S05]  /*1e0c0*/  LEA.HI.X R5, R2, UR5, R3, 0x2, P0 ;  /* 0x0000000502057c11 */ /* 0x000fca00080f1403 */
[----:B------:R0:W5:Y:S04]  /*1e0d0*/  LDG.E R4, desc[UR60][R4.64] ;  /* 0x0000003c04047981 */ /* 0x000168000c1e1900 */
.L_x_10006:
[----:B------:R-:W-:Y:S01]  /*1e0e0*/  IMAD R3, R6, 0x8, R16 ;  /* 0x0000000806037824 */ /* 0x000fe200078e0210 */
[----:B------:R-:W-:Y:S01]  /*1e0f0*/  SHF.L.U32 R2, R7, 0x1f, RZ ;  /* 0x0000001f07027819 */ /* 0x000fe200000006ff */
[----:B------:R-:W-:Y:S03]  /*1e100*/  BSSY B2, `(.L_x_10007) ;  /* 0x0000003000027945 */ /* 0x000fe60003800000 */
[----:B------:R-:W1:Y:S02]  /*1e110*/  SYNCS.PHASECHK.TRANS64.TRYWAIT P0, [R3+URZ+0x31c40], R2 ;  /* 0x031c4002030075a7 */ /* 0x000e64000800017f */
[----:B-1----:R-:W-:Y:S05]  /*1e120*/  @!P0 BRA `(.L_x_10008) ;  /* 0x0000004400308947 */ /* 0x002fea0003800000 */
.L_x_10150:
[----:B------:R-:W-:Y:S05]  /*1e130*/  BSYNC B2 ;  /* 0x0000000000027941 */ /* 0x000fea0003800000 */
.L_x_10007:
        /* <DEDUP_REMOVED lines=10> */
.L_x_10010:
[----:B------:R-:W-:Y:S05]  /*1e1e0*/  BSYNC B2 ;  /* 0x0000000000027941 */ /* 0x000fea0003800000 */
.L_x_10009:
        /* <DEDUP_REMOVED lines=11> */
.L_x_10011:
        /* <DEDUP_REMOVED lines=16> */
.L_x_10012:
        /* <DEDUP_REMOVED lines=16> */
.L_x_10013:
        /* <DEDUP_REMOVED lines=15> */
.L_x_10151:
[----:B------:R-:W-:Y:S05]  /*1e590*/  BSYNC B2 ;  /* 0x0000000000027941 */ /* 0x000fea0003800000 */
.L_x_10014:
[----:B------:R-:W2:Y:S01]  /*1e5a0*/  LDL R5, [R1+0x1c] ;  /* 0x00001c0001057983 */ /* 0x000ea20000100800 */
[----:B------:R-:W1:Y:S02]  /*1e5b0*/  S2R R3, SR_TID.X ;  /* 0x0000000000037919 */ /* 0x000e640000002100 */
[----:B-1----:R-:W-:-:S04]  /*1e5c0*/  LOP3.LUT R3, R3, 0x7f, RZ, 0xc0, !PT ;  /* 0x0000007f03037812 */ /* 0x002fc800078ec0ff */
[----:B------:R-:W-:-:S13]  /*1e5d0*/  ISETP.NE.AND P0, PT, R3, RZ, PT ;  /* 0x000000ff0300720c */ /* 0x000fda0003f05270 */
[----:B------:R-:W-:-:S04]  /*1e5e0*/  @!P0 IMAD.MOV.U32 R3, RZ, RZ, 0x6c00 ;  /* 0x00006c00ff038424 */ /* 0x000fc800078e00ff */
[----:B------:R2:W-:Y:S02]  /*1e5f0*/  @!P0 SYNCS.ARRIVE.TRANS64 RZ, [R2+URZ+0x31c50], R3 ;  /* 0x031c500302ff89a7 */ /* 0x0005e4000800003f */
[----:B--2---:R-:W-:-:S04]  /*1e600*/  PRMT R3, R5, 0x9910, RZ ;  /* 0x0000991005037816 */ /* 0x004fc800000000ff */
[----:B------:R-:W-:-:S13]  /*1e610*/  ISETP.NE.AND P0, PT, R3, 0x2, PT ;  /* 0x000000020300780c */ /* 0x000fda0003f05270 */
[----:B------:R-:W-:Y:S05]  /*1e620*/  @P0 BRA `(.L_x_10016) ;  /* 0x0000000000040947 */ /* 0x000fea0003800000 */
[----:B------:R-:W-:Y:S01]  /*1e630*/  BPT.TRAP 0x1 ;  /* 0x000000040000795c */ /* 0x000fe20000300000 */
.L_x_10016:
[----:B------:R-:W-:Y:S01]  /*1e640*/  LOP3.LUT P0, RZ, R19, 0x8, RZ, 0xc0, !PT ;  /* 0x0000000813ff7812 */ /* 0x000fe2000780c0ff */
[----:B------:R-:W-:-:S12]  /*1e650*/  BSSY B2, `(.L_x_10017) ;  /* 0x0000003000027945 */ /* 0x000fd80003800000 */
[----:B------:R-:W-:Y:S05]  /*1e660*/  @P0 BRA `(.L_x_10018) ;  /* 0x0000000000040947 */ /* 0x000fea0003800000 */
[----:B------:R-:W-:Y:S01]  /*1e670*/  BPT.TRAP 0x1 ;  /* 0x000000040000795c */ /* 0x000fe20000300000 */
.L_x_10018:
[----:B------:R-:W-:Y:S05]  /*1e680*/  BSYNC B2 ;  /* 0x0000000000027941 */ /* 0x000fea0003800000 */
.L_x_10017:
[----:B------:R-:W-:Y:S01]  /*1e690*/  R2UR UR10, R11 ;  /* 0x000000000b0a72ca */ /* 0x000fe200000e0000 */
[----:B------:R-:W-:Y:S01]  /*1e6a0*/  IMAD R18, R18, 0x6c00, R16 ;  /* 0x00006c0012127824 */ /* 0x000fe200078e0210 */
[----:B------:R-:W-:Y:S01]  /*1e6b0*/  UIADD3 UR4, UP0, UR36, 0x470, URZ ;  /* 0x0000047024047890 */ /* 0x000fe2000ff1e03f */
[----:B------:R-:W-:Y:S01]  /*1e6c0*/  PLOP3.LUT P0, PT, PT, PT, PT, 0x80, 0x0 ;  /* 0x000000000000781c */ /* 0x000fe20003f0f070 */
[----:B------:R-:W-:Y:S01]  /*1e6d0*/  IMAD R3, R23, 0x90, R29 ;  /* 0x0000009017037824 */ /* 0x000fe200078e021d */
[----:B------:R-:W-:Y:S01]  /*1e6e0*/  UMOV UR6, 0x0 ;  /* 0x0000000000067882 */ /* 0x000fe20000000000 */
[----:B0-----:R-:W-:Y:S01]  /*1e6f0*/  VIADD R2, R2, 0x31c50 ;  /* 0x00031c5002027836 */ /* 0x001fe20000000000 */
[----:B------:R-:W-:Y:S01]  /*1e700*/  UIADD3.X UR5, URZ, UR37, URZ, UP0, !UPT ;  /* 0x000000253f057290 */ /* 0x000fe200087fe43f */
[----:B------:R-:W-:Y:S01]  /*1e710*/  VIADD R5, R18, 0x200 ;  /* 0x0000020012057836 */ /* 0x000fe20000000000 */
[----:B------:R-:W-:-:S10]  /*1e720*/  UMOV UR7, 0x14f00000 ;  /* 0x14f0000000077882 */ /* 0x000fd40000000000 */
.L_x_10019:
        /* <DEDUP_REMOVED lines=15> */
.L_x_10020:
        /* <DEDUP_REMOVED lines=15> */
.L_x_10021:
        /* <DEDUP_REMOVED lines=12> */
.L_x_10005:
[----:B------:R-:W-:Y:S05]  /*1e9d0*/  BSYNC B1 ;  /* 0x0000000000017941 */ /* 0x000fea0003800000 */
.L_x_10004:
[----:B------:R-:W-:Y:S01]  /*1e9e0*/  LOP3.LUT P1, RZ, R19, 0x4, RZ, 0xc0, !PT ;  /* 0x0000000413ff7812 */ /* 0x000fe2000782c0ff */
[----:B------:R-:W-:Y:S01]  /*1e9f0*/  BSSY B1, `(.L_x_10022) ;  /* 0x00000ae000017945 */ /* 0x000fe20003800000 */
[----:B------:R-:W-:Y:S01]  /*1ea00*/  IADD3 R18, R6, 0x1, RZ ;  /* 0x0000000106127810 */ /* 0x000fe20007ffe0ff */
[----:B------:R-:W-:-:S03]  /*1ea10*/  VIADD R8, R0, 0xffffffff ;  /* 0xffffffff00087836 */ /* 0x000fc60000000000 */
        /* <DEDUP_REMOVED lines=28> */
.L_x_10024:
[----:B------:R-:W-:Y:S01]  /*1ebe0*/  IMAD R3, R18, 0x8, R16 ;  /* 0x0000000812037824 */ /* 0x000fe200078e0210 */
[----:B------:R-:W-:Y:S01]  /*1ebf0*/  SHF.L.U32 R2, R28, 0x1f, RZ ;  /* 0x0000001f1c027819 */ /* 0x000fe200000006ff */
[----:B------:R-:W-:Y:S03]  /*1ec00*/  BSSY B2, `(.L_x_10025) ;  /* 0x0000003000027945 */ /* 0x000fe60003800000 */
[----:B------:R-:W1:Y:S02]  /*1ec10*/  SYNCS.PHASECHK.TRANS64.TRYWAIT P0, [R3+URZ+0x31c40], R2 ;  /* 0x031c4002030075a7 */ /* 0x000e64000800017f */
[----:B-1----:R-:W-:Y:S05]  /*1ec20*/  @!P0 BRA `(.L_x_10026) ;  /* 0x0000003800988947 */ /* 0x002fea0003800000 */
.L_x_10152:
[----:B------:R-:W-:Y:S05]  /*1ec30*/  BSYNC B2 ;  /* 0x0000000000027941 */ /* 0x000fea0003800000 */
.L_x_10025:
        /* <DEDUP_REMOVED lines=10> */
.L_x_10028:
[----:B------:R-:W-:Y:S05]  /*1ece0*/  BSYNC B2 ;  /* 0x0000000000027941 */ /* 0x000fea0003800000 */
.L_x_10027:
        /* <DEDUP_REMOVED lines=11> */
.L_x_10029:
        /* <DEDUP_REMOVED lines=16> */
.L_x_10030:
        /* <DEDUP_REMOVED lines=16> */
.L_x_10031:
        /* <DEDUP_REMOVED lines=15> */
.L_x_10153:
[----:B------:R-:W-:Y:S05]  /*1f090*/  BSYNC B2 ;  /* 0x0000000000027941 */ /* 0x000fea0003800000 */
.L_x_10032:
        /* <DEDUP_REMOVED lines=10> */
.L_x_10034:
[----:B------:R-:W-:Y:S01]  /*1f140*/  LOP3.LUT P0, RZ, R19, 0x8, RZ, 0xc0, !PT ;  /* 0x0000000813ff7812 */ /* 0x000fe2000780c0ff */
[----:B------:R-:W-:-:S12]  /*1f150*/  BSSY B2, `(.L_x_10035) ;  /* 0x0000003000027945 */ /* 0x000fd80003800000 */
[----:B------:R-:W-:Y:S05]  /*1f160*/  @P0 BRA `(.L_x_10036) ;  /* 0x0000000000040947 */ /* 0x000fea0003800000 */
[----:B------:R-:W-:Y:S01]  /*1f170*/  BPT.TRAP 0x1 ;  /* 0x000000040000795c */ /* 0x000fe20000300000 */
.L_x_10036:
[----:B------:R-:W-:Y:S05]  /*1f180*/  BSYNC B2 ;  /* 0x0000000000027941 */ /* 0x000fea0003800000 */
.L_x_10035:
        /* <DEDUP_REMOVED lines=10> */
.L_x_10037:
        /* <DEDUP_REMOVED lines=15> */
.L_x_10038:
        /* <DEDUP_REMOVED lines=15> */
.L_x_10039:
        /* <DEDUP_REMOVED lines=12> */
.L_x_10023:
[----:B------:R-:W-:Y:S05]  /*1f4d0*/  BSYNC B1 ;  /* 0x0000000000017941 */ /* 0x000fea0003800000 */
.L_x_10022:
[----:B------:R-:W2:Y:S01]  /*1f4e0*/  LDL R2, [R1+0x10] ;  /* 0x0000100001027983 */ /* 0x000ea20000100800 */
[----:B------:R-:W-:Y:S01]  /*1f4f0*/  VIADD R0, R0, 0xfffffffe ;  /* 0xfffffffe00007836 */ /* 0x000fe20000000000 */
[----:B--2---:R-:W-:-:S13]  /*1f500*/  ISETP.GT.AND P0, PT, R8, R2, PT ;  /* 0x000000020800720c */ /* 0x004fda0003f04270 */
[----:B------:R-:W-:Y:S05]  /*1f510*/  @P0 BRA `(.L_x_10040) ;  /* 0xffffffe800700947 */ /* 0x000fea000383ffff */
.L_x_9983:
[----:B------:R-:W-:Y:S05]  /*1f520*/  BSYNC B0 ;  /* 0x0000000000007941 */ /* 0x000fea0003800000 */
.L_x_9982:
[----:B------:R-:W1:Y:S01]  /*1f530*/  S2R R2, SR_TID.X ;  /* 0x0000000000027919 */ /* 0x000e620000002100 */
[----:B------:R-:W-:Y:S01]  /*1f540*/  BSSY B0, `(.L_x_10041) ;  /* 0x0000010000007945 */ /* 0x000fe20003800000 */
        /* <DEDUP_REMOVED lines=9> */
[----:B-1----:R-:W2:Y:S01]  /*1f5e0*/  @P0 ATOMG.E.ADD.STRONG.GPU PT, R3, desc[UR60][R2.64], R5 ;  /* 0x00000005020309a8 */ /* 0x002ea200081ee1fc */
[----:B------:R-:W0:Y:S02]  /*1f5f0*/  S2R R4, SR_LTMASK ;  /* 0x0000000000047919 */ /* 0x000e240000003900 */
[----:B0-----:R-:W-:-:S04]  /*1f600*/  LOP3.LUT R4, R4, UR4, RZ, 0xc0, !PT ;  /* 0x0000000404047c12 */ /* 0x001fc8000f8ec0ff */
[----:B------:R-:W0:Y:S01]  /*1f610*/  POPC R7, R4 ;  /* 0x0000000400077309 */ /* 0x000e220000000000 */
[----:B--2---:R-:W0:Y:S02]  /*1f620*/  SHFL.IDX PT, R0, R3, R0, 0x1f ;  /* 0x00001f0003007589 */ /* 0x004e2400000e0000 */
[----:B0-----:R-:W-:-:S07]  /*1f630*/  IADD3 R24, R0, UR38, R7 ;  /* 0x0000002600187c10 */ /* 0x001fce000fffe007 */
.L_x_10042:
[----:B------:R-:W-:Y:S05]  /*1f640*/  BSYNC B0 ;  /* 0x0000000000007941 */ /* 0x000fea0003800000 */
.L_x_10041:
[----:B------:R-:W-:Y:S01]  /*1f650*/  LOP3.LUT P0, RZ, R19, 0x4, RZ, 0xc0, !PT ;  /* 0x0000000413ff7812 */ /* 0x000fe2000780c0ff */
[----:B------:R-:W-:-:S12]  /*1f660*/  BSSY B0, `(.L_x_10043) ;  /* 0x0000049000007945 */ /* 0x000fd80003800000 */
[----:B------:R-:W-:Y:S05]  /*1f670*/  @!P0 BRA `(.L_x_10044) ;  /* 0x00000004001c8947 */ /* 0x000fea0003800000 */
[----:B------:R-:W-:Y:S01]  /*1f680*/  IMAD R0, R18, 0x8, R16 ;  /* 0x0000000812007824 */ /* 0x000fe200078e0210 */
[----:B------:R-:W-:Y:S01]  /*1f690*/  SHF.L.U32 R3, R28, 0x1f, RZ ;  /* 0x0000001f1c037819 */ /* 0x000fe200000006ff */
[----:B------:R-:W-:Y:S03]  /*1f6a0*/  BSSY B1, `(.L_x_10045) ;  /* 0x0000003000017945 */ /* 0x000fe60003800000 */
[----:B------:R-:W1:Y:S02]  /*1f6b0*/  SYNCS.PHASECHK.TRANS64.TRYWAIT P0, [R0+URZ+0x31c60], R3 ;  /* 0x031c6003000075a7 */ /* 0x000e64000800017f */
[----:B-1----:R-:W-:Y:S05]  /*1f6c0*/  @!P0 BRA `(.L_x_10046) ;  /* 0x0000003000188947 */ /* 0x002fea0003800000 */
.L_x_10154:
[----:B------:R-:W-:Y:S05]  /*1f6d0*/  BSYNC B1 ;  /* 0x0000000000017941 */ /* 0x000fea0003800000 */
.L_x_10045:
[----:B------:R-:W0:Y:S02]  /*1f6e0*/  S2R R2, SR_TID.X ;  /* 0x0000000000027919 */ /* 0x000e240000002100 */
[----:B0-----:R-:W-:Y:S02]  /*1f6f0*/  LOP3.LUT R4, R2, 0x7f, RZ, 0xc0, !PT ;  /* 0x0000007f02047812 */ /* 0x001fe400078ec0ff */
[----:B------:R-:W2:Y:S02]  /*1f700*/  LDL R2, [R1+0x1c] ;  /* 0x00001c0001027983 */ /* 0x000ea40000100800 */
[----:B------:R-:W-:-:S13]  /*1f710*/  ISETP.NE.AND P0, PT, R4, RZ, PT ;  /* 0x000000ff0400720c */ /* 0x000fda0003f05270 */
[----:B-1----:R-:W-:-:S04]  /*1f720*/  @!P0 IMAD.MOV.U32 R3, RZ, RZ, 0x6c00 ;  /* 0x00006c00ff038424 */ /* 0x002fc800078e00ff */
[----:B------:R0:W-:Y:S01]  /*1f730*/  @!P0 SYNCS.ARRIVE.TRANS64 RZ, [R0+URZ+0x31c50], R3 ;  /* 0x031c500300ff89a7 */ /* 0x0001e2000800003f */
[----:B--2---:R-:W-:-:S04]  /*1f740*/  PRMT R2, R2, 0x9910, RZ ;  /* 0x0000991002027816 */ /* 0x004fc800000000ff */
[----:B------:R-:W-:-:S13]  /*1f750*/  ISETP.NE.AND P0, PT, R2, 0x2, PT ;  /* 0x000000020200780c */ /* 0x000fda0003f05270 */
[----:B0-----:R-:W-:Y:S05]  /*1f760*/  @P0 BRA `(.L_x_10047) ;  /* 0x0000000000040947 */ /* 0x001fea0003800000 */
[----:B------:R-:W-:Y:S01]  /*1f770*/  BPT.TRAP 0x1 ;  /* 0x000000040000795c */ /* 0x000fe20000300000 */
.L_x_10047:
[----:B------:R-:W-:Y:S01]  /*1f780*/  LOP3.LUT P0, RZ, R19, 0x8, RZ, 0xc0, !PT ;  /* 0x0000000813ff7812 */ /* 0x000fe2000780c0ff */
[----:B------:R-:W-:-:S12]  /*1f790*/  BSSY B1, `(.L_x_10048) ;  /* 0x0000003000017945 */ /* 0x000fd80003800000 */
[----:B------:R-:W-:Y:S05]  /*1f7a0*/  @P0 BRA `(.L_x_10049) ;  /* 0x0000000000040947 */ /* 0x000fea0003800000 */
[----:B------:R-:W-:Y:S01]  /*1f7b0*/  BPT.TRAP 0x1 ;  /* 0x000000040000795c */ /* 0x000fe20000300000 */
.L_x_10049:
[----:B------:R-:W-:Y:S05]  /*1f7c0*/  BSYNC B1 ;  /* 0x0000000000017941 */ /* 0x000fea0003800000 */
.L_x_10048:
[----:B------:R-:W-:Y:S01]  /*1f7d0*/  IMAD R2, R18, 0x6c00, R16 ;  /* 0x00006c0012027824 */ /* 0x000fe200078e0210 */
[----:B------:R-:W-:Y:S01]  /*1f7e0*/  UIADD3 UR4, UP0, UR36, 0x470, URZ ;  /* 0x0000047024047890 */ /* 0x000fe2000ff1e03f */
[----:B------:R-:W-:Y:S01]  /*1f7f0*/  IMAD R23, R23, 0x90, R29 ;  /* 0x0000009017177824 */ /* 0x000fe200078e021d */
[----:B------:R-:W-:Y:S01]  /*1f800*/  PLOP3.LUT P0, PT, PT, PT, PT, 0x80, 0x0 ;  /* 0x000000000000781c */ /* 0x000fe20003f0f070 */
[----:B------:R-:W-:Y:S01]  /*1f810*/  VIADD R0, R0, 0x31c50 ;  /* 0x00031c5000007836 */ /* 0x000fe20000000000 */
[----:B------:R-:W-:Y:S01]  /*1f820*/  UIADD3.X UR5, URZ, UR37, URZ, UP0, !UPT ;  /* 0x000000253f057290 */ /* 0x000fe200087fe43f */
[----:B------:R-:W-:Y:S01]  /*1f830*/  VIADD R3, R2, 0x200 ;  /* 0x0000020002037836 */ /* 0x000fe20000000000 */
[----:B------:R-:W-:Y:S01]  /*1f840*/  UMOV UR6, 0x0 ;  /* 0x0000000000067882 */ /* 0x000fe20000000000 */
[----:B------:R-:W-:Y:S01]  /*1f850*/  UMOV UR7, 0x14f00000 ;  /* 0x14f0000000077882 */ /* 0x000fe20000000000 */
[----:B------:R-:W-:-:S08]  /*1f860*/  UMOV UR10, URZ ;  /* 0x0000003f000a7c82 */ /* 0x000fd00008000000 */
.L_x_10050:
        /* <DEDUP_REMOVED lines=10> */
[----:B------:R-:W-:Y:S01]  /*1f910*/  PLOP3.LUT P0, PT, PT, PT, PT, 0x80, 0x0 ;  /* 0x000000000000781c */ /* 0x000fe20003f0f070 */
[----:B------:R-:W-:Y:S01]  /*1f920*/  VIADD R3, R2, 0x2600 ;  /* 0x0000260002037836 */ /* 0x000fe20000000000 */
[----:B------:R-:W-:Y:S01]  /*1f930*/  UMOV UR6, 0x0 ;  /* 0x0000000000067882 */ /* 0x000fe20000000000 */
[----:B------:R-:W-:Y:S01]  /*1f940*/  UMOV UR7, 0x14f00000 ;  /* 0x14f0000000077882 */ /* 0x000fe20000000000 */
[----:B------:R-:W-:-:S09]  /*1f950*/  UMOV UR10, 0x20 ;  /* 0x00000020000a7882 */ /* 0x000fd20000000000 */
.L_x_10051:
        /* <DEDUP_REMOVED lines=11> */
[----:B------:R-:W-:Y:S01]  /*1fa10*/  UMOV UR6, 0x0 ;  /* 0x0000000000067882 */ /* 0x000fe20000000000 */
[----:B------:R-:W-:Y:S01]  /*1fa20*/  IADD3 R2, R2, 0x4a00, RZ ;  /* 0x00004a0002027810 */ /* 0x000fe20007ffe0ff */
[----:B------:R-:W-:Y:S01]  /*1fa30*/  UMOV UR7, 0x14f00000 ;  /* 0x14f0000000077882 */ /* 0x000fe20000000000 */
[----:B------:R-:W-:-:S09]  /*1fa40*/  UMOV UR10, 0x40 ;  /* 0x00000040000a7882 */ /* 0x000fd20000000000 */
.L_x_10052:
        /* <DEDUP_REMOVED lines=10> */
.L_x_10044:
[----:B------:R-:W-:Y:S05]  /*1faf0*/  BSYNC B0 ;  /* 0x0000000000007941 */ /* 0x000fea0003800000 */
.L_x_10043:
[----:B------:R-:W-:-:S05]  /*1fb00*/  VIADD R18, R18, 0x1 ;  /* 0x0000000112127836 */ /* 0x000fca0000000000 */
[----:B------:R-:W-:-:S04]  /*1fb10*/  ISETP.NE.AND P0, PT, R18, 0x2, PT ;  /* 0x000000021200780c */ /* 0x000fc80003f05270 */
[----:B------:R-:W-:Y:S02]  /*1fb20*/  SEL R3, RZ, 0x1, P0 ;  /* 0x00000001ff037807 */ /* 0x000fe40000000000 */
[----:B------:R-:W-:Y:S02]  /*1fb30*/  SEL R18, R18, RZ, P0 ;  /* 0x000000ff12127207 */ /* 0x000fe40000000000 */
[----:B------:R-:W-:-:S07]  /*1fb40*/  LOP3.LUT R28, R28, R3, RZ, 0x3c, !PT ;  /* 0x000000031c1c7212 */ /* 0x000fce00078e3cff */
.L_x_9964:
[----:B------:R-:W-:Y:S05]  /*1fb50*/  BSYNC B7 ;  /* 0x0000000000077941 */ /* 0x000fea0003800000 */
.L_x_9962:
        /* <DEDUP_REMOVED lines=8> */
[----:B------:R4:W0:Y:S01]  /*1fbe0*/  LDS.128 R24, [R16+0x31cd0] ;  /* 0x031cd00010187984 */ /* 0x0008220000000c00 */
[----:B------:R-:W-:Y:S06]  /*1fbf0*/  BAR.ARV 0x4, 0x200 ;  /* 0x0108000000007b1d */ /* 0x000fec0000002000 */
[----:B------:R-:W-:Y:S05]  /*1fc00*/  BRA `(.L_x_10054) ;  /* 0x0000000800c07947 */ /* 0x000fea0003800000 */
.L_x_10053:
[----:B------:R-:W4:Y:S01]  /*1fc10*/  LDL R10, [R1+0xc] ;  /* 0x00000c00010a7983 */ /* 0x000f220000100800 */
[----:B------:R-:W-:Y:S01]  /*1fc20*/  UMOV UR4, 0xffffffff ;  /* 0xffffffff00047882 */ /* 0x000fe20000000000 */
[----:B----4-:R-:W-:Y:S02]  /*1fc30*/  ISETP.NE.AND P5, PT, R10, 0x1f, PT ;  /* 0x0000001f0a00780c */ /* 0x010fe40003fa5270 */
[----:B------:R-:W-:Y:S11]  /*1fc40*/  BRA.DIV UR4, `(.L_x_10055) ;  /* 0x0000002a04cc7947 */ /* 0x000ff6000b800000 */
[----:B0-----:R-:W-:Y:S01]  /*1fc50*/  IMAD.IADD R9, R27, 0x1, R10 ;  /* 0x000000011b097824 */ /* 0x001fe200078e020a */
[----:B------:R-:W-:Y:S01]  /*1fc60*/  ULDC UR4, c[0x0][0xc3c] ;  /* 0x00030f0000047ab9 */ /* 0x000fe20000000800 */
[----:B------:R-:W-:-:S03]  /*1fc70*/  LOP3.LUT P4, RZ, R19, 0x1, RZ, 0xc0, !PT ;  /* 0x0000000113ff7812 */ /* 0x000fc6000788c0ff */
[----:B------:R-:W-:-:S13]  /*1fc80*/  ISETP.GE.OR P0, PT, R9, UR4, !P5 ;  /* 0x0000000409007c0c */ /* 0x000fda000ef06670 */
[----:B------:R-:W0:Y:S08]  /*1fc90*/  @!P0 LDC.64 R2, c[0x0][0xc80] ;  /* 0x00032000ff028b82 */ /* 0x000e300000000a00 */
[----:B--23--:R-:W2:Y:S01]  /*1fca0*/  @!P0 LDC.64 R4, c[0x0][0xc78] ;  /* 0x00031e00ff048b82 */ /* 0x00cea20000000a00 */
[----:B0-----:R-:W-:-:S05]  /*1fcb0*/  @!P0 IMAD.WIDE R2, R9, 0x4, R2 ;  /* 0x0000000409028825 */ /* 0x001fca00078e0202 */
[----:B------:R2:W3:Y:S02]  /*1fcc0*/  @!P0 LDG.E R7, desc[UR60][R2.64] ;  /* 0x0000003c02078981 */ /* 0x0004e4000c1e1900 */
[----:B--2---:R-:W-:-:S05]  /*1fcd0*/  @!P0 IMAD.WIDE R2, R9, 0x4, R4 ;  /* 0x0000000409028825 */ /* 0x004fca00078e0204 */
[----:B------:R-:W2:Y:S01]  /*1fce0*/  @!P0 LDG.E R8, desc[UR60][R2.64] ;  /* 0x0000003c02088981 */ /* 0x000ea2000c1e1900 */
[----:B------:R-:W-:Y:S02]  /*1fcf0*/  CS2R R4, SRZ ;  /* 0x0000000000047805 */ /* 0x000fe4000001ff00 */
[C---:B------:R-:W-:Y:S02]  /*1fd00*/  ISETP.GE.U32.AND P1, PT, R10.reuse, 0x4, PT ;  /* 0x000000040a00780c */ /* 0x040fe40003f26070 */
[C---:B------:R-:W-:Y:S01]  /*1fd10*/  ISETP.GE.U32.AND P2, PT, R10.reuse, 0x8, PT ;  /* 0x000000080a00780c */ /* 0x040fe20003f46070 */
[----:B------:R-:W-:Y:S01]  /*1fd20*/  SHFL.IDX PT, R0, R24, RZ, 0x1f ;  /* 0x00001fff18007589 */ /* 0x000fe200000e0000 */
[----:B------:R-:W-:-:S03]  /*1fd30*/  ISETP.GE.U32.AND P3, PT, R10, 0x10, PT ;  /* 0x000000100a00780c */ /* 0x000fc60003f66070 */
[----:B------:R0:W-:Y:S02]  /*1fd40*/  SHFL.IDX PT, R6, R24, 0x1, 0x1f ;  /* 0x00201f0018067f89 */ /* 0x0001e400000e0000 */
[----:B0-----:R-:W-:Y:S02]  /*1fd50*/  IMAD.MOV.U32 R24, RZ, RZ, RZ ;  /* 0x000000ffff187224 */ /* 0x001fe400078e00ff */
[----:B---3--:R-:W-:Y:S02]  /*1fd60*/  @!P0 IMAD.MOV.U32 R4, RZ, RZ, R7 ;  /* 0x000000ffff048224 */ /* 0x008fe400078e0007 */
[----:B--2---:R-:W-:Y:S01]  /*1fd70*/  @!P0 IMAD.MOV.U32 R5, RZ, RZ, R8 ;  /* 0x000000ffff058224 */ /* 0x004fe200078e0008 */
[----:B------:R-:W-:-:S03]  /*1fd80*/  ISETP.GE.U32.AND P0, PT, R10, 0x2, PT ;  /* 0x000000020a00780c */ /* 0x000fc60003f06070 */
[----:B-1----:R-:W-:-:S05]  /*1fd90*/  IMAD R13, R5, R4, RZ ;  /* 0x00000004050d7224 */ /* 0x002fca00078e02ff */
        /* <DEDUP_REMOVED lines=16> */
.L_x_10164:
[----:B------:R-:W-:Y:S02]  /*1fea0*/  ULDC UR4, c[0x0][0xc38] ;  /* 0x00030e0000047ab9 */ /* 0x000fe40000000800 */
[----:B------:R-:W-:-:S04]  /*1feb0*/  IMAD.U32 R7, RZ, RZ, UR4 ;  /* 0x00000004ff077e24 */ /* 0x000fc8000f8e00ff */
[----:B-1----:R-:W-:-:S04]  /*1fec0*/  IMAD R3, R14, R7, RZ ;  /* 0x000000070e037224 */ /* 0x002fc800078e02ff */
[----:B------:R-:W-:-:S05]  /*1fed0*/  IMAD.IADD R6, R6, 0x1, R3 ;  /* 0x0000000106067824 */ /* 0x000fca00078e0203 */
[----:B------:R-:W-:-:S13]  /*1fee0*/  ISETP.GT.AND P4, PT, R6, R0, PT ;  /* 0x000000000600720c */ /* 0x000fda0003f84270 */
[----:B------:R-:W-:Y:S05]  /*1fef0*/  @P4 BRA `(.L_x_10056) ;  /* 0x0000000000a44947 */ /* 0x000fea0003800000 */
.L_x_10059:
[----:B0-----:R-:W0:Y:S01]  /*1ff00*/  LDC R2, c[0x0][0xc3c] ;  /* 0x00030f00ff027b82 */ /* 0x001e220000000800 */
[----:B------:R-:W-:-:S05]  /*1ff10*/  VIADD R27, R27, 0x1f ;  /* 0x0000001f1b1b7836 */ /* 0x000fca0000000000 */
[----:B0-----:R-:W-:-:S13]  /*1ff20*/  ISETP.GE.AND P4, PT, R27, R2, PT ;  /* 0x000000021b00720c */ /* 0x001fda0003f86270 */
[----:B------:R-:W-:Y:S05]  /*1ff30*/  @P4 BRA `(.L_x_10057) ;  /* 0x0000000400b44947 */ /* 0x000fea0003800000 */
[----:B------:R-:W2:Y:S01]  /*1ff40*/  LDL R3, [R1+0xc] ;  /* 0x00000c0001037983 */ /* 0x000ea20000100800 */
[----:B------:R-:W-:Y:S02]  /*1ff50*/  IMAD.MOV.U32 R4, RZ, RZ, RZ ;  /* 0x000000ffff047224 */ /* 0x000fe400078e00ff */
[----:B--2---:R-:W-:-:S05]  /*1ff60*/  IMAD.IADD R5, R27, 0x1, R3 ;  /* 0x000000011b057824 */ /* 0x004fca00078e0203 */
[----:B------:R-:W-:-:S13]  /*1ff70*/  ISETP.GE.OR P4, PT, R5, R2, !P5 ;  /* 0x000000020500720c */ /* 0x000fda0006f86670 */
[----:B------:R-:W0:Y:S02]  /*1ff80*/  @!P4 LDC.64 R2, c[0x0][0xc80] ;  /* 0x00032000ff02cb82 */ /* 0x000e240000000a00 */
        /* <DEDUP_REMOVED lines=9> */
[----:B------:R-:W0:Y:S01]  /*20020*/  SHFL.UP PT, R14, R13, 0x1, RZ ;  /* 0x042000000d0e7989 */ /* 0x000e2200000e00ff */
[----:B------:R-:W-:-:S04]  /*20030*/  LOP3.LUT P4, RZ, R19, 0x1, RZ, 0xc0, !PT ;  /* 0x0000000113ff7812 */ /* 0x000fc8000788c0ff */
        /* <DEDUP_REMOVED lines=15> */
.L_x_10172:
[----:B------:R-:W-:Y:S02]  /*20130*/  ULDC UR4, c[0x0][0xc38] ;  /* 0x00030e0000047ab9 */ /* 0x000fe40000000800 */
[----:B------:R-:W-:-:S04]  /*20140*/  IMAD.U32 R7, RZ, RZ, UR4 ;  /* 0x00000004ff077e24 */ /* 0x000fc8000f8e00ff */
[----:B-1----:R-:W-:-:S04]  /*20150*/  IMAD R3, R14, R7, RZ ;  /* 0x000000070e037224 */ /* 0x002fc800078e02ff */
[----:B------:R-:W-:-:S05]  /*20160*/  IMAD.IADD R6, R3, 0x1, R6 ;  /* 0x0000000103067824 */ /* 0x000fca00078e0206 */
[----:B------:R-:W-:-:S13]  /*20170*/  ISETP.GT.AND P4, PT, R6, R0, PT ;  /* 0x000000000600720c */ /* 0x000fda0003f84270 */
[----:B------:R-:W-:Y:S05]  /*20180*/  @!P4 BRA `(.L_x_10059) ;  /* 0xfffffffc005cc947 */ /* 0x000fea000383ffff */
.L_x_10056:
        /* <DEDUP_REMOVED lines=9> */
.L_x_10177:
[----:B------:R-:W-:-:S13]  /*20220*/  ISETP.NE.AND P0, PT, R3, RZ, PT ;  /* 0x000000ff0300720c */ /* 0x000fda0003f05270 */
[----:B------:R-:W-:Y:S05]  /*20230*/  @!P0 BRA `(.L_x_10061) ;  /* 0x0000000000108947 */ /* 0x000fea0003800000 */
[----:B------:R-:W-:Y:S01]  /*20240*/  UMOV UR4, 0xffffffff ;  /* 0xffffffff00047882 */ /* 0x000fe20000000000 */
[----:B------:R-:W-:Y:S02]  /*20250*/  VIADD R12, R6, 0xffffffff ;  /* 0xffffffff060c7836 */ /* 0x000fe40000000000 */
[----:B------:R-:W-:Y:S05]  /*20260*/  BRA.DIV UR4, `(.L_x_10062) ;  /* 0x0000002e04947947 */ /* 0x000fea000b800000 */
[----:B------:R4:W0:Y:S02]  /*20270*/  SHFL.IDX PT, R24, R2, R12, 0x1f ;  /* 0x00001f0c02187589 */ /* 0x00082400000e0000 */
.L_x_10061:
[-C--:B--2---:R-:W-:Y:S01]  /*20280*/  IABS R9, R4.reuse ;  /* 0x0000000400097213 */ /* 0x084fe20000000000 */
[----:B0-----:R-:W-:Y:S02]  /*20290*/  IMAD R24, R24, R7, R8 ;  /* 0x0000000718187224 */ /* 0x001fe400078e0208 */
[----:B------:R-:W-:Y:S01]  /*202a0*/  IMAD.IADD R27, R6, 0x1, R27 ;  /* 0x00000001061b7824 */ /* 0x000fe200078e021b */
[----:B------:R-:W0:Y:S01]  /*202b0*/  I2F.RP R11, R9 ;  /* 0x00000009000b7306 */ /* 0x000e220000209400 */
[----:B------:R-:W-:Y:S01]  /*202c0*/  IMAD.IADD R25, R0, 0x1, -R24 ;  /* 0x0000000100197824 */ /* 0x000fe200078e0a18 */
[----:B------:R-:W-:-:S05]  /*202d0*/  IABS R0, R4 ;  /* 0x0000000400007213 */ /* 0x000fca0000000000 */
[----:B------:R-:W-:Y:S01]  /*202e0*/  IMAD.MOV R0, RZ, RZ, -R0 ;  /* 0x000000ffff007224 */ /* 0x000fe200078e0a00 */
[----:B0-----:R-:W0:Y:S02]  /*202f0*/  MUFU.RCP R11, R11 ;  /* 0x0000000b000b7308 */ /* 0x001e240000001000 */
[----:B0-----:R-:W-:-:S06]  /*20300*/  VIADD R3, R11, 0xffffffe ;  /* 0x0ffffffe0b037836 */ /* 0x001fcc0000000000 */
[----:B------:R-:W4:Y:S02]  /*20310*/  F2I.FTZ.U32.TRUNC.NTZ R3, R3 ;  /* 0x0000000300037305 */ /* 0x000f24000021f000 */
[----:B----4-:R-:W-:-:S04]  /*20320*/  IMAD.MOV R2, RZ, RZ, -R3 ;  /* 0x000000ffff027224 */ /* 0x010fc800078e0a03 */
[----:B------:R-:W-:Y:S01]  /*20330*/  IMAD R10, R2, R9, RZ ;  /* 0x00000009020a7224 */ /* 0x000fe200078e02ff */
[----:B------:R-:W-:-:S05]  /*20340*/  MOV R2, RZ ;  /* 0x000000ff00027202 */ /* 0x000fca0000000f00 */
        /* <DEDUP_REMOVED lines=14> */
[----:B------:R0:W2:Y:S02]  /*20430*/  F2I.FTZ.U32.TRUNC.NTZ R3, R8 ;  /* 0x0000000800037305 */ /* 0x0000a4000021f000 */
[----:B0-----:R-:W-:-:S05]  /*20440*/  IABS R8, R5 ;  /* 0x0000000500087213 */ /* 0x001fca0000000000 */
[----:B------:R-:W-:Y:S02]  /*20450*/  IMAD.MOV R8, RZ, RZ, -R8 ;  /* 0x000000ffff087224 */ /* 0x000fe400078e0a08 */
[----:B--2---:R-:W-:-:S04]  /*20460*/  IMAD.MOV R9, RZ, RZ, -R3 ;  /* 0x000000ffff097224 */ /* 0x004fc800078e0a03 */
[----:B------:R-:W-:-:S04]  /*20470*/  IMAD R9, R9, R0, RZ ;  /* 0x0000000009097224 */ /* 0x000fc800078e02ff */
[----:B------:R-:W-:Y:S01]  /*20480*/  IMAD.HI.U32 R2, R3, R9, R2 ;  /* 0x0000000903027227 */ /* 0x000fe200078e0002 */
[----:B------:R-:W-:-:S04]  /*20490*/  LOP3.LUT R3, R25, R4, RZ, 0x3c, !PT ;  /* 0x0000000419037212 */ /* 0x000fc800078e3cff */
        /* <DEDUP_REMOVED lines=18> */
[----:B------:R-:W-:-:S04]  /*205c0*/  IMAD.MOV R0, RZ, RZ, -R2 ;  /* 0x000000ffff007224 */ /* 0x000fc800078e0a02 */
[C---:B------:R-:W-:Y:S02]  /*205d0*/  IMAD R10, R5.reuse, R0, R10 ;  /* 0x00000000050a7224 */ /* 0x040fe400078e020a */
[----:B------:R-:W-:-:S04]  /*205e0*/  IMAD R5, R5, 0x1000000, R2 ;  /* 0x0100000005057824 */ /* 0x000fc800078e0202 */
[----:B------:R-:W-:Y:S01]  /*205f0*/  IMAD R26, R10, 0x10000, R5 ;  /* 0x000100000a1a7824 */ /* 0x000fe200078e0205 */
[----:B------:R-:W-:Y:S06]  /*20600*/  BRA `(.L_x_10063) ;  /* 0x00000000001c7947 */ /* 0x000fec0003800000 */
.L_x_10057:
[----:B------:R-:W-:Y:S01]  /*20610*/  UMOV UR4, URZ ;  /* 0x0000003f00047c82 */ /* 0x000fe20008000000 */
[----:B------:R-:W-:Y:S01]  /*20620*/  UMOV UR5, URZ ;  /* 0x0000003f00057c82 */ /* 0x000fe20008000000 */
[----:B------:R-:W-:Y:S01]  /*20630*/  ULDC UR6, c[0x0][0xc3c] ;  /* 0x00030f0000067ab9 */ /* 0x000fe20000000800 */
[----:B------:R-:W-:Y:S02]  /*20640*/  IMAD.MOV.U32 R24, RZ, RZ, R0 ;  /* 0x000000ffff187224 */ /* 0x000fe400078e0000 */
[----:B------:R-:W-:Y:S02]  /*20650*/  IMAD.U32 R25, RZ, RZ, UR4 ;  /* 0x00000004ff197e24 */ /* 0x000fe4000f8e00ff */
[----:B------:R-:W-:Y:S02]  /*20660*/  IMAD.U32 R26, RZ, RZ, UR5 ;  /* 0x00000005ff1a7e24 */ /* 0x000fe4000f8e00ff */
[----:B------:R-:W-:-:S07]  /*20670*/  IMAD.U32 R27, RZ, RZ, UR6 ;  /* 0x00000006ff1b7e24 */ /* 0x000fce000f8e00ff */
.L_x_10063:
[----:B------:R-:W2:Y:S01]  /*20680*/  LDL R0, [R1+0xc] ;  /* 0x00000c0001007983 */ /* 0x000ea20000100800 */
[----:B------:R-:W-:Y:S05]  /*20690*/  WARPSYNC.ALL ;  /* 0x0000000000007948 */ /* 0x000fea0003800000 */
[----:B------:R-:W-:Y:S01]  /*206a0*/  BAR.SYNC.DEFER_BLOCKING 0x4, 0x200 ;  /* 0x0108000000007b1d */ /* 0x000fe20000010000 */
[----:B--2---:R-:W-:-:S13]  /*206b0*/  ISETP.NE.AND P0, PT, R0, RZ, PT ;  /* 0x000000ff0000720c */ /* 0x004fda0003f05270 */
[----:B------:R-:W0:Y:S01]  /*206c0*/  @!P0 S2R R3, SR_CgaCtaId ;  /* 0x0000000000038919 */ /* 0x000e220000008800 */
[----:B------:R-:W-:-:S04]  /*206d0*/  @!P0 MOV R0, 0x400 ;  /* 0x0000040000008802 */ /* 0x000fc80000000f00 */
[----:B0-----:R-:W-:-:S05]  /*206e0*/  @!P0 LEA R16, R3, R0, 0x18 ;  /* 0x0000000003108211 */ /* 0x001fca00078ec0ff */
[----:B------:R0:W-:Y:S01]  /*206f0*/  @!P0 STS.128 [R16+0x31cd0], R24 ;  /* 0x031cd01810008388 */ /* 0x0001e20000000c00 */
[----:B------:R-:W-:Y:S06]  /*20700*/  BAR.ARV 0x5, 0x200 ;  /* 0x0148000000007b1d */ /* 0x000fec0000002000 */
.L_x_10054:
[----:B------:R-:W-:Y:S02]  /*20710*/  ULDC UR4, c[0x0][0xc3c] ;  /* 0x00030f0000047ab9 */ /* 0x000fe40000000800 */
[----:B0-----:R-:W-:-:S13]  /*20720*/  ISETP.GE.AND P0, PT, R27, UR4, PT ;  /* 0x000000041b007c0c */ /* 0x001fda000bf06270 */
[----:B------:R-:W-:Y:S05]  /*20730*/  @!P0 BRA `(.L_x_10064) ;  /* 0xffffff9000948947 */ /* 0x000fea000383ffff */
[----:B------:R-:W-:Y:S05]  /*20740*/  BSYNC B8 ;  /* 0x0000000000087941 */ /* 0x000fea0003800000 */
.L_x_9914:
[----:B0-----:R-:W5:Y:S01]  /*20750*/  LDL.LU R0, [R1+0x40] ;  /* 0x0000400001007983 */ /* 0x001f620000300800 */
[----:B------:R-:W-:Y:S01]  /*20760*/  BSSY B0, `(.L_x_10065) ;  /* 0x000000b000007945 */ /* 0x000fe20003800000 */
[----:B--23--:R-:W0:Y:S01]  /*20770*/  S2R R5, SR_CgaCtaId ;  /* 0x0000000000057919 */ /* 0x00ce220000008800 */
[----:B-----5:R-:W-:-:S05]  /*20780*/  VIADD R0, R0, 0x1 ;  /* 0x0000000100007836 */ /* 0x020fca0000000000 */
        /* <DEDUP_REMOVED lines=8> */
.L_x_10180:
[----:B------:R-:W-:Y:S05]  /*20810*/  BSYNC B0 ;  /* 0x0000000000007941 */ /* 0x000fea0003800000 */
.L_x_10065:
[----:B------:R-:W-:-:S03]  /*20820*/  UMOV UR4, 0xffffffff ;  /* 0xffffffff00047882 */ /* 0x000fc60000000000 */
[----:B------:R-:W-:Y:S05]  /*20830*/  BRA.DIV UR4, `(.L_x_10067) ;  /* 0x0000002a045c7947 */ /* 0x000fea000b800000 */
[----:B0-----:R-:W0:Y:S02]  /*20840*/  S2R R0, SR_TID.X ;  /* 0x0000000000007919 */ /* 0x001e240000002100 */
[----:B0-----:R-:W-:-:S04]  /*20850*/  SHF.R.U32.HI R0, RZ, 0x5, R0 ;  /* 0x00000005ff007819 */ /* 0x001fc80000011600 */
[----:B------:R-:W-:-:S05]  /*20860*/  LOP3.LUT R0, R0, 0x3, RZ, 0xc0, !PT ;  /* 0x0000000300007812 */ /* 0x000fca00078ec0ff */
[----:B------:R0:W2:Y:S02]  /*20870*/  SHFL.IDX PT, R14, R0, RZ, 0x1f ;  /* 0x00001fff000e7589 */ /* 0x0000a400000e0000 */
.L_x_10183:
[----:B--2---:R-:W-:-:S13]  /*20880*/  ISETP.NE.AND P0, PT, R14, RZ, PT ;  /* 0x000000ff0e00720c */ /* 0x004fda0003f05270 */
[----:B------:R-:W-:Y:S05]  /*20890*/  @P0 BRA `(.L_x_9760) ;  /* 0x0000000000880947 */ /* 0x000fea0003800000 */
[----:B------:R-:W-:-:S03]  /*208a0*/  UMOV UR4, 0xffffffff ;  /* 0xffffffff00047882 */ /* 0x000fc60000000000 */
[----:B------:R-:W-:Y:S05]  /*208b0*/  BRA.DIV UR4, `(.L_x_10068) ;  /* 0x0000002a04707947 */ /* 0x000fea000b800000 */
[----:B------:R-:W-:-:S13]  /*208c0*/  ELECT P6, URZ, PT ;  /* 0x00000000003f782f */ /* 0x000fda00038c0000 */
.L_x_10186:
[----:B------:R-:W-:Y:S05]  /*208d0*/  @!P6 BRA `(.L_x_9760) ;  /* 0x000000000078e947 */ /* 0x000fea0003800000 */
[----:B0-----:R-:W2:Y:S02]  /*208e0*/  LDL.LU R0, [R1+0x38] ;  /* 0x0000380001007983 */ /* 0x001ea40000300800 */
[----:B--2---:R-:W-:-:S04]  /*208f0*/  LOP3.LUT R0, R0, 0x2, RZ, 0xfc, !PT ;  /* 0x0000000200007812 */ /* 0x004fc800078efcff */
[----:B------:R-:W-:-:S13]  /*20900*/  ISETP.NE.AND P2, PT, R0, 0x3, PT ;  /* 0x000000030000780c */ /* 0x000fda0003f45270 */
[----:B------:R-:W-:Y:S05]  /*20910*/  @!P2 BRA `(.L_x_10069) ;  /* 0x000000000004a947 */ /* 0x000fea0003800000 */
[----:B------:R-:W-:Y:S01]  /*20920*/  BPT.TRAP 0x1 ;  /* 0x000000040000795c */ /* 0x000fe20000300000 */
.L_x_10069:
        /* <DEDUP_REMOVED lines=12> */
.L_x_10187:
[----:B------:R-:W2:Y:S02]  /*209f0*/  SYNCS.PHASECHK.TRANS64.TRYWAIT P0, [R3+URZ], R0 ;  /* 0x00000000030075a7 */ /* 0x000ea4000800017f */
[----:B--2---:R-:W-:Y:S05]  /*20a00*/  @!P0 BRA `(.L_x_10071) ;  /* 0x0000002800508947 */ /* 0x004fea0003800000 */
.L_x_10188:
[----:B------:R-:W-:Y:S05]  /*20a10*/  @!P2 BRA `(.L_x_10072) ;  /* 0x000000000004a947 */ /* 0x000fea0003800000 */
[----:B------:R-:W-:Y:S01]  /*20a20*/  BPT.TRAP 0x1 ;  /* 0x000000040000795c */ /* 0x000fe20000300000 */
.L_x_10072:
[----:B--2---:R-:W-:-:S05]  /*20a30*/  IADD3 R3, R9, 0x31c60, RZ ;  /* 0x00031c6009037810 */ /* 0x004fca0007ffe0ff */
[----:B------:R-:W-:-:S04]  /*20a40*/  IMAD R5, R18, 0x8, R3 ;  /* 0x0000000812057824 */ /* 0x000fc800078e0203 */
[----:B------:R-:W2:Y:S02]  /*20a50*/  SYNCS.PHASECHK.TRANS64.TRYWAIT P0, [R5+URZ], R2 ;  /* 0x00000002050075a7 */ /* 0x000ea4000800017f */
[----:B--2---:R-:W-:Y:S05]  /*20a60*/  @!P0 BRA `(.L_x_10073) ;  /* 0x00000028004c8947 */ /* 0x004fea0003800000 */
.L_x_10189:
[----:B------:R-:W-:-:S07]  /*20a70*/  IMAD R3, R4, 0x8, R3 ;  /* 0x0000000804037824 */ /* 0x000fce00078e0203 */
.L_x_10074:
[----:B---3--:R3:W0:Y:S02]  /*20a80*/  SYNCS.PHASECHK.TRANS64.TRYWAIT P0, [R3+URZ], R0 ;  /* 0x00000000030075a7 */ /* 0x008624000800017f */
[----:B0-----:R-:W-:Y:S05]  /*20a90*/  @!P0 NANOSLEEP.SYNCS 0x989680 ;  /* 0x009896800000895d */ /* 0x001fea0003900000 */
[----:B------:R-:W0:Y:S02]  /*20aa0*/  @!P0 SYNCS.PHASECHK.TRANS64 P0, [R3+URZ], R0 ;  /* 0x00000000030085a7 */ /* 0x000e24000800007f */
[----:B0-----:R-:W-:Y:S05]  /*20ab0*/  @!P0 BRA `(.L_x_10074) ;  /* 0xfffffffc00f08947 */ /* 0x001fea000383ffff */
.L_x_9760:
[----:B------:R-:W-:Y:S05]  /*20ac0*/  BSYNC B9 ;  /* 0x0000000000097941 */ /* 0x000fea0003800000 */
.L_x_9757:
[----:B------:R-:W-:Y:S05]  /*20ad0*/  EXIT ;  /* 0x000000000000794d */ /* 0x000fea0003800000 */
.L_x_9778:
[----:B0-----:R0:W1:Y:S02]  /*20ae0*/  SYNCS.PHASECHK.TRANS64.TRYWAIT P5, [R20+URZ+0x31c90], R90 ;  /* 0x031c905a140075a7 */ /* 0x00106400080a017f */
[----:B-1----:R-:W-:Y:S05]  /*20af0*/  @!P5 NANOSLEEP.SYNCS 0x989680 ;  /* 0x009896800000d95d */ /* 0x002fea0003900000 */
[----:B------:R-:W1:Y:S02]  /*20b00*/  @!P5 SYNCS.PHASECHK.TRANS64 P5, [R20+URZ+0x31c90], R90 ;  /* 0x031c905a1400d5a7 */ /* 0x000e6400080a007f */
[----:B-1----:R-:W-:Y:S05]  /*20b10*/  @!P5 BRA `(.L_x_9778) ;  /* 0xfffffffc00f0d947 */ /* 0x002fea000383ffff */
[----:B------:R-:W-:Y:S05]  /*20b20*/  BRA `(.L_x_10075) ;  /* 0xfffffe2800487947 */ /* 0x000fea000383ffff */
.L_x_9806:
[----:B0-----:R0:W1:Y:S02]  /*20b30*/  SYNCS.PHASECHK.TRANS64.TRYWAIT P5, [R20+URZ+0x31c90], R90 ;  /* 0x031c905a140075a7 */ /* 0x00106400080a017f */
[----:B-1----:R-:W-:Y:S05]  /*20b40*/  @!P5 NANOSLEEP.SYNCS 0x989680 ;  /* 0x009896800000d95d */ /* 0x002fea0003900000 */
[----:B------:R-:W1:Y:S02]  /*20b50*/  @!P5 SYNCS.PHASECHK.TRANS64 P5, [R20+URZ+0x31c90], R90 ;  /* 0x031c905a1400d5a7 */ /* 0x000e6400080a007f */
[----:B-1----:R-:W-:Y:S05]  /*20b60*/  @!P5 BRA `(.L_x_9806) ;  /* 0xfffffffc00f0d947 */ /* 0x002fea000383ffff */
[----:B------:R-:W-:Y:S05]  /*20b70*/  BRA `(.L_x_10076) ;  /* 0xfffffe4000d47947 */ /* 0x000fea000383ffff */
.L_x_9819:
[----:B0-----:R0:W1:Y:S02]  /*20b80*/  SYNCS.PHASECHK.TRANS64.TRYWAIT P4, [R20+URZ+0x31c90], R90 ;  /* 0x031c905a140075a7 */ /* 0x001064000808017f */
[----:B-1----:R-:W-:Y:S05]  /*20b90*/  @!P4 NANOSLEEP.SYNCS 0x989680 ;  /* 0x009896800000c95d */ /* 0x002fea0003900000 */
[----:B------:R-:W1:Y:S02]  /*20ba0*/  @!P4 SYNCS.PHASECHK.TRANS64 P4, [R20+URZ+0x31c90], R90 ;  /* 0x031c905a1400c5a7 */ /* 0x000e64000808007f */
[----:B-1----:R-:W-:Y:S05]  /*20bb0*/  @!P4 BRA `(.L_x_9819) ;  /* 0xfffffffc00f0c947 */ /* 0x002fea000383ffff */
[----:B------:R-:W-:Y:S05]  /*20bc0*/  BRA `(.L_x_10077) ;  /* 0xfffffe5c00407947 */ /* 0x000fea000383ffff */
.L_x_9823:
[----:B--2---:R2:W3:Y:S02]  /*20bd0*/  SYNCS.PHASECHK.TRANS64.TRYWAIT P3, [R20+URZ+0x31cb0], R90 ;  /* 0x031cb05a140075a7 */ /* 0x0044e4000806017f */
[----:B---3--:R-:W-:Y:S05]  /*20be0*/  @!P3 NANOSLEEP.SYNCS 0x989680 ;  /* 0x009896800000b95d */ /* 0x008fea0003900000 */
[----:B------:R-:W3:Y:S02]  /*20bf0*/  @!P3 SYNCS.PHASECHK.TRANS64 P3, [R20+URZ+0x31cb0], R90 ;  /* 0x031cb05a1400b5a7 */ /* 0x000ee4000806007f */
[----:B---3--:R-:W-:Y:S05]  /*20c00*/  @!P3 BRA `(.L_x_9823) ;  /* 0xfffffffc00f0b947 */ /* 0x008fea000383ffff */
[----:B------:R-:W-:Y:S05]  /*20c10*/  BRA `(.L_x_10078) ;  /* 0xfffffe5c00d87947 */ /* 0x000fea000383ffff */
.L_x_9831:
[----:B------:R-:W-:Y:S01]  /*20c20*/  BSSY B0, `(.L_x_10079) ;  /* 0x0000007000007945 */ /* 0x000fe20003800000 */
[----:B------:R-:W-:Y:S02]  /*20c30*/  IMAD.MOV.U32 R12, RZ, RZ, RZ ;  /* 0x000000ffff0c7224 */ /* 0x000fe400078e00ff */
[----:B------:R-:W-:Y:S02]  /*20c40*/  IMAD.MOV.U32 R11, RZ, RZ, 0x1f ;  /* 0x0000001fff0b7424 */ /* 0x000fe400078e00ff */
[----:B------:R-:W-:-:S07]  /*20c50*/  IMAD.MOV.U32 R15, RZ, RZ, -0x1 ;  /* 0xffffffffff0f7424 */ /* 0x000fce00078e00ff */
[----:B-----5:R-:W-:Y:S05]  /*20c60*/  WARPSYNC.COLLECTIVE R15, `(.L_x_10080) ;  /* 0x000000000f087348 */ /* 0x020fea0003c00000 */
[----:B------:R0:W1:Y:S02]  /*20c70*/  SHFL.IDX P6, R14, R13, R12, R11 ;  /* 0x0000000c0d0e7389 */ /* 0x00006400000c000b */
[----:B01---5:R-:W-:Y:S01]  /*20c80*/  ENDCOLLECTIVE ;  /* 0x000000000000791b */ /* 0x023fe20003800000 */
.L_x_10080:
[----:B------:R-:W-:Y:S05]  /*20c90*/  BSYNC B0 ;  /* 0x0000000000007941 */ /* 0x000fea0003800000 */
.L_x_10079:
[----:B------:R1:W-:Y:S01]  /*20ca0*/  STL [R1+0x7c], R14 ;  /* 0x00007c0e01007387 */ /* 0x0003e20000100800 */
[----:B------:R-:W-:Y:S05]  /*20cb0*/  BRA `(.L_x_10081) ;  /* 0xfffffe6400d87947 */ /* 0x000fea000383ffff */
.L_x_9842:
[----:B------:R-:W-:Y:S01]  /*20cc0*/  BSSY B1, `(.L_x_10082) ;  /* 0x0000008000017945 */ /* 0x000fe20003800000 */
[----:B------:R-:W-:Y:S02]  /*20cd0*/  IMAD.MOV.U32 R13, RZ, RZ, R25 ;  /* 0x000000ffff0d7224 */ /* 0x000fe400078e0019 */
[----:B------:R-:W-:Y:S02]  /*20ce0*/  IMAD.MOV.U32 R12, RZ, RZ, RZ ;  /* 0x000000ffff0c7224 */ /* 0x000fe400078e00ff */
[----:B------:R-:W-:Y:S02]  /*20cf0*/  IMAD.MOV.U32 R11, RZ, RZ, 0x1e1f ;  /* 0x00001e1fff0b7424 */ /* 0x000fe400078e00ff */
[----:B------:R-:W-:-:S07]  /*20d00*/  IMAD.MOV.U32 R15, RZ, RZ, -0x1 ;  /* 0xffffffffff0f7424 */ /* 0x000fce00078e00ff */
[----:B-1----:R-:W-:Y:S05]  /*20d10*/  WARPSYNC.COLLECTIVE R15, `(.L_x_10083) ;  /* 0x000000000f087348 */ /* 0x002fea0003c00000 */
[----:B-1----:R0:W1:Y:S02]  /*20d20*/  SHFL.IDX P6, R14, R13, R12, R11 ;  /* 0x0000000c0d0e7389 */ /* 0x00206400000c000b */
[----:B01----:R-:W-:Y:S01]  /*20d30*/  ENDCOLLECTIVE ;  /* 0x000000000000791b */ /* 0x003fe20003800000 */
.L_x_10083:
[----:B------:R-:W-:Y:S05]  /*20d40*/  BSYNC B1 ;  /* 0x0000000000017941 */ /* 0x000fea0003800000 */
.L_x_10082:
        /* <DEDUP_REMOVED lines=8> */
.L_x_10084:
[----:B------:R-:W-:Y:S02]  /*20dd0*/  IMAD.MOV.U32 R13, RZ, RZ, R27 ;  /* 0x000000ffff0d7224 */ /* 0x000fe400078e001b */
[----:B------:R-:W-:-:S07]  /*20de0*/  IMAD.MOV.U32 R0, RZ, RZ, R14 ;  /* 0x000000ffff007224 */ /* 0x000fce00078e000e */
[----:B------:R-:W-:Y:S05]  /*20df0*/  WARPSYNC.COLLECTIVE R15, `(.L_x_10085) ;  /* 0x000000000f087348 */ /* 0x000fea0003c00000 */
[----:B------:R0:W1:Y:S02]  /*20e00*/  SHFL.IDX P6, R14, R13, R12, R11 ;  /* 0x0000000c0d0e7389 */ /* 0x00006400000c000b */
[----:B01----:R-:W-:Y:S01]  /*20e10*/  ENDCOLLECTIVE ;  /* 0x000000000000791b */ /* 0x003fe20003800000 */
.L_x_10085:
[----:B------:R-:W-:Y:S02]  /*20e20*/  IMAD.MOV.U32 R13, RZ, RZ, R26 ;  /* 0x000000ffff0d7224 */ /* 0x000fe400078e001a */
[----:B------:R-:W-:-:S07]  /*20e30*/  IMAD.MOV.U32 R5, RZ, RZ, R14 ;  /* 0x000000ffff057224 */ /* 0x000fce00078e000e */
[----:B------:R-:W-:Y:S05]  /*20e40*/  WARPSYNC.COLLECTIVE R15, `(.L_x_10086) ;  /* 0x000000000f087348 */ /* 0x000fea0003c00000 */
[----:B------:R0:W1:Y:S02]  /*20e50*/  SHFL.IDX P6, R14, R13, R12, R11 ;  /* 0x0000000c0d0e7389 */ /* 0x00006400000c000b */
[----:B01----:R-:W-:Y:S01]  /*20e60*/  ENDCOLLECTIVE ;  /* 0x000000000000791b */ /* 0x003fe20003800000 */
.L_x_10086:
[----:B------:R-:W-:Y:S01]  /*20e70*/  IMAD.MOV.U32 R4, RZ, RZ, R14 ;  /* 0x000000ffff047224 */ /* 0x000fe200078e000e */
[----:B------:R-:W-:Y:S06]  /*20e80*/  BRA `(.L_x_10087) ;  /* 0xfffffe6800e07947 */ /* 0x000fec000383ffff */
.L_x_9846:
[----:B0-----:R0:W1:Y:S02]  /*20e90*/  SYNCS.PHASECHK.TRANS64.TRYWAIT P1, [R16+URZ+0x31c00], R3 ;  /* 0x031c0003100075a7 */ /* 0x001064000802017f */
[----:B-1----:R-:W-:Y:S05]  /*20ea0*/  @!P1 NANOSLEEP.SYNCS 0x989680 ;  /* 0x009896800000995d */ /* 0x002fea0003900000 */
[----:B------:R-:W1:Y:S02]  /*20eb0*/  @!P1 SYNCS.PHASECHK.TRANS64 P1, [R16+URZ+0x31c00], R3 ;  /* 0x031c0003100095a7 */ /* 0x000e64000802007f */
[----:B-1----:R-:W-:Y:S05]  /*20ec0*/  @!P1 BRA `(.L_x_9846) ;  /* 0xfffffffc00f09947 */ /* 0x002fea000383ffff */
[----:B------:R-:W-:Y:S05]  /*20ed0*/  BRA `(.L_x_10088) ;  /* 0xfffffe7400107947 */ /* 0x000fea000383ffff */
.L_x_9858:
        /* <DEDUP_REMOVED lines=8> */
.L_x_10090:
[----:B------:R-:W-:Y:S05]  /*20f60*/  BSYNC B1 ;  /* 0x0000000000017941 */ /* 0x000fea0003800000 */
.L_x_10089:
        /* <DEDUP_REMOVED lines=8> */
.L_x_10091:
[----:B------:R-:W-:Y:S02]  /*20ff0*/  IMAD.MOV.U32 R21, RZ, RZ, R3 ;  /* 0x000000ffff157224 */ /* 0x000fe400078e0003 */
[----:B------:R-:W-:Y:S01]  /*21000*/  IMAD.MOV.U32 R13, RZ, RZ, R27 ;  /* 0x000000ffff0d7224 */ /* 0x000fe200078e001b */
[----:B------:R-:W-:-:S07]  /*21010*/  MOV R0, R14 ;  /* 0x0000000e00007202 */ /* 0x000fce0000000f00 */
[----:B------:R-:W-:Y:S05]  /*21020*/  WARPSYNC.COLLECTIVE R15, `(.L_x_10092) ;  /* 0x000000000f087348 */ /* 0x000fea0003c00000 */
[----:B------:R0:W1:Y:S02]  /*21030*/  SHFL.IDX P6, R14, R13, R12, R11 ;  /* 0x0000000c0d0e7389 */ /* 0x00006400000c000b */
[----:B01----:R-:W-:Y:S01]  /*21040*/  ENDCOLLECTIVE ;  /* 0x000000000000791b */ /* 0x003fe20003800000 */
.L_x_10092:
[----:B------:R-:W-:Y:S02]  /*21050*/  IMAD.MOV.U32 R20, RZ, RZ, R0 ;  /* 0x000000ffff147224 */ /* 0x000fe400078e0000 */
[----:B------:R-:W-:Y:S02]  /*21060*/  IMAD.MOV.U32 R13, RZ, RZ, R26 ;  /* 0x000000ffff0d7224 */ /* 0x000fe400078e001a */
[----:B------:R-:W-:-:S07]  /*21070*/  IMAD.MOV.U32 R5, RZ, RZ, R14 ;  /* 0x000000ffff057224 */ /* 0x000fce00078e000e */
[----:B------:R-:W-:Y:S05]  /*21080*/  WARPSYNC.COLLECTIVE R15, `(.L_x_10093) ;  /* 0x000000000f087348 */ /* 0x000fea0003c00000 */
[----:B------:R0:W1:Y:S02]  /*21090*/  SHFL.IDX P6, R14, R13, R12, R11 ;  /* 0x0000000c0d0e7389 */ /* 0x00006400000c000b */
[----:B01----:R-:W-:Y:S01]  /*210a0*/  ENDCOLLECTIVE ;  /* 0x000000000000791b */ /* 0x003fe20003800000 */
.L_x_10093:
[----:B------:R-:W-:Y:S05]  /*210b0*/  BRA `(.L_x_10094) ;  /* 0xfffffe8400587947 */ /* 0x000fea000383ffff */
.L_x_9862:
[----:B0-----:R0:W1:Y:S02]  /*210c0*/  SYNCS.PHASECHK.TRANS64.TRYWAIT P1, [R16+URZ+0x31c00], R3 ;  /* 0x031c0003100075a7 */ /* 0x001064000802017f */
[----:B-1----:R-:W-:Y:S05]  /*210d0*/  @!P1 NANOSLEEP.SYNCS 0x989680 ;  /* 0x009896800000995d */ /* 0x002fea0003900000 */
[----:B------:R-:W1:Y:S02]  /*210e0*/  @!P1 SYNCS.PHASECHK.TRANS64 P1, [R16+URZ+0x31c00], R3 ;  /* 0x031c0003100095a7 */ /* 0x000e64000802007f */
[----:B-1----:R-:W-:Y:S05]  /*210f0*/  @!P1 BRA `(.L_x_9862) ;  /* 0xfffffffc00f09947 */ /* 0x002fea000383ffff */
[----:B------:R-:W-:Y:S05]  /*21100*/  BRA `(.L_x_10095) ;  /* 0xfffffe8c00107947 */ /* 0x000fea000383ffff */
.L_x_9870:
[----:B--2---:R2:W4:Y:S02]  /*21110*/  SYNCS.PHASECHK.TRANS64.TRYWAIT P1, [R0+URZ+0x31c30], R5 ;  /* 0x031c3005000075a7 */ /* 0x004524000802017f */
[----:B----4-:R-:W-:Y:S05]  /*21120*/  @!P1 NANOSLEEP.SYNCS 0x989680 ;  /* 0x009896800000995d */ /* 0x010fea0003900000 */
[----:B------:R-:W4:Y:S02]  /*21130*/  @!P1 SYNCS.PHASECHK.TRANS64 P1, [R0+URZ+0x31c30], R5 ;  /* 0x031c3005000095a7 */ /* 0x000f24000802007f */
[----:B----4-:R-:W-:Y:S05]  /*21140*/  @!P1 BRA `(.L_x_9870) ;  /* 0xfffffffc00f09947 */ /* 0x010fea000383ffff */
[----:B------:R-:W-:Y:S05]  /*21150*/  BRA `(.L_x_9869) ;  /* 0xfffffea000a47947 */ /* 0x000fea000383ffff */
.L_x_9876:
[----:B-1----:R1:W2:Y:S02]  /*21160*/  SYNCS.PHASECHK.TRANS64.TRYWAIT P3, [R14+URZ+0x31c30], R15 ;  /* 0x031c300f0e0075a7 */ /* 0x0022a4000806017f */
[----:B--2---:R-:W-:Y:S05]  /*21170*/  @!P3 NANOSLEEP.SYNCS 0x989680 ;  /* 0x009896800000b95d */ /* 0x004fea0003900000 */
[----:B------:R-:W2:Y:S02]  /*21180*/  @!P3 SYNCS.PHASECHK.TRANS64 P3, [R14+URZ+0x31c30], R15 ;  /* 0x031c300f0e00b5a7 */ /* 0x000ea4000806007f */
[----:B--2---:R-:W-:Y:S05]  /*21190*/  @!P3 BRA `(.L_x_9876) ;  /* 0xfffffffc00f0b947 */ /* 0x004fea000383ffff */
[----:B------:R-:W-:Y:S05]  /*211a0*/  BRA `(.L_x_9875) ;  /* 0xfffffeec00907947 */ /* 0x000fea000383ffff */
.L_x_9880:
[----:B-1----:R1:W2:Y:S02]  /*211b0*/  SYNCS.PHASECHK.TRANS64.TRYWAIT P2, [R15+URZ+0x31c50], R14 ;  /* 0x031c500e0f0075a7 */ /* 0x0022a4000804017f */
[----:B--2---:R-:W-:Y:S05]  /*211c0*/  @!P2 NANOSLEEP.SYNCS 0x989680 ;  /* 0x009896800000a95d */ /* 0x004fea0003900000 */
[----:B------:R-:W2:Y:S02]  /*211d0*/  @!P2 SYNCS.PHASECHK.TRANS64 P2, [R15+URZ+0x31c50], R14 ;  /* 0x031c500e0f00a5a7 */ /* 0x000ea4000804007f */
[----:B--2---:R-:W-:Y:S05]  /*211e0*/  @!P2 BRA `(.L_x_9880) ;  /* 0xfffffffc00f0a947 */ /* 0x004fea000383ffff */
[----:B------:R-:W-:Y:S05]  /*211f0*/  BRA `(.L_x_9877) ;  /* 0xffffff1400107947 */ /* 0x000fea000383ffff */
.L_x_9885:
[----:B--2---:R2:W3:Y:S02]  /*21200*/  SYNCS.PHASECHK.TRANS64.TRYWAIT P0, [R0+URZ+0x31c50], R3 ;  /* 0x031c5003000075a7 */ /* 0x0044e4000800017f */
[----:B---3--:R-:W-:Y:S05]  /*21210*/  @!P0 NANOSLEEP.SYNCS 0x989680 ;  /* 0x009896800000895d */ /* 0x008fea0003900000 */
[----:B------:R-:W3:Y:S02]  /*21220*/  @!P0 SYNCS.PHASECHK.TRANS64 P0, [R0+URZ+0x31c50], R3 ;  /* 0x031c5003000085a7 */ /* 0x000ee4000800007f */
[----:B---3--:R-:W-:Y:S05]  /*21230*/  @!P0 BRA `(.L_x_9885) ;  /* 0xfffffffc00f08947 */ /* 0x008fea000383ffff */
[----:B------:R-:W-:Y:S05]  /*21240*/  BRA `(.L_x_9884) ;  /* 0xffffff40004c7947 */ /* 0x000fea000383ffff */
.L_x_9890:
[----:B------:R-:W-:Y:S02]  /*21250*/  IMAD.MOV.U32 R13, RZ, RZ, R2 ;  /* 0x000000ffff0d7224 */ /* 0x000fe400078e0002 */
[----:B------:R-:W-:Y:S02]  /*21260*/  IMAD.MOV.U32 R12, RZ, RZ, RZ ;  /* 0x000000ffff0c7224 */ /* 0x000fe400078e00ff */
[----:B------:R-:W-:Y:S02]  /*21270*/  IMAD.MOV.U32 R11, RZ, RZ, 0x1c1f ;  /* 0x00001c1fff0b7424 */ /* 0x000fe400078e00ff */
[----:B------:R-:W-:-:S07]  /*21280*/  IMAD.MOV.U32 R15, RZ, RZ, -0x1 ;  /* 0xffffffffff0f7424 */ /* 0x000fce00078e00ff */
[----:B-----5:R-:W-:Y:S05]  /*21290*/  WARPSYNC.COLLECTIVE R15, `(.L_x_10096) ;  /* 0x000000000f087348 */ /* 0x020fea0003c00000 */
[----:B------:R0:W1:Y:S02]  /*212a0*/  SHFL.IDX P6, R14, R13, R12, R11 ;  /* 0x0000000c0d0e7389 */ /* 0x00006400000c000b */
[----:B01---5:R-:W-:Y:S01]  /*212b0*/  ENDCOLLECTIVE ;  /* 0x000000000000791b */ /* 0x023fe20003800000 */
.L_x_10096:
[----:B------:R-:W-:Y:S02]  /*212c0*/  IMAD.MOV.U32 R13, RZ, RZ, R0 ;  /* 0x000000ffff0d7224 */ /* 0x000fe400078e0000 */
[----:B------:R-:W-:-:S07]  /*212d0*/  IMAD.MOV.U32 R3, RZ, RZ, R14 ;  /* 0x000000ffff037224 */ /* 0x000fce00078e000e */
[----:B------:R-:W-:Y:S05]  /*212e0*/  WARPSYNC.COLLECTIVE R15, `(.L_x_10097) ;  /* 0x000000000f087348 */ /* 0x000fea0003c00000 */
[----:B------:R0:W1:Y:S02]  /*212f0*/  SHFL.IDX P6, R14, R13, R12, R11 ;  /* 0x0000000c0d0e7389 */ /* 0x00006400000c000b */
[----:B01----:R-:W-:Y:S01]  /*21300*/  ENDCOLLECTIVE ;  /* 0x000000000000791b */ /* 0x003fe20003800000 */
.L_x_10097:
[----:B------:R-:W-:Y:S05]  /*21310*/  BRA `(.L_x_10098) ;  /* 0xffffff5c00507947 */ /* 0x000fea000383ffff */
.L_x_9893:
[----:B------:R-:W-:Y:S01]  /*21320*/  BSSY B1, `(.L_x_10099) ;  /* 0x0000008000017945 */ /* 0x000fe20003800000 */
[----:B---3--:R-:W-:Y:S02]  /*21330*/  IMAD.MOV.U32 R13, RZ, RZ, R2 ;  /* 0x000000ffff0d7224 */ /* 0x008fe400078e0002 */
[----:B------:R-:W-:Y:S02]  /*21340*/  IMAD.MOV.U32 R12, RZ, RZ, 0x1 ;  /* 0x00000001ff0c7424 */ /* 0x000fe400078e00ff */
[----:B------:R-:W-:Y:S02]  /*21350*/  IMAD.MOV.U32 R11, RZ, RZ, 0x1c1f ;  /* 0x00001c1fff0b7424 */ /* 0x000fe400078e00ff */
[----:B------:R-:W-:-:S07]  /*21360*/  IMAD.MOV.U32 R15, RZ, RZ, -0x1 ;  /* 0xffffffffff0f7424 */ /* 0x000fce00078e00ff */
[----:B012--5:R-:W-:Y:S05]  /*21370*/  WARPSYNC.COLLECTIVE R15, `(.L_x_10100) ;  /* 0x000000000f087348 */ /* 0x027fea0003c00000 */
[----:B--2---:R2:W3:Y:S02]  /*21380*/  SHFL.IDX P6, R14, R13, R12, R11 ;  /* 0x0000000c0d0e7389 */ /* 0x0044e400000c000b */
[----:B0123-5:R-:W-:Y:S01]  /*21390*/  ENDCOLLECTIVE ;  /* 0x000000000000791b */ /* 0x02ffe20003800000 */
.L_x_10100:
[----:B------:R-:W-:Y:S05]  /*213a0*/  BSYNC B1 ;  /* 0x0000000000017941 */ /* 0x000fea0003800000 */
.L_x_10099:
        /* <DEDUP_REMOVED lines=8> */
.L_x_10101:
[----:B------:R-:W-:Y:S05]  /*21430*/  BRA `(.L_x_10102) ;  /* 0xffffff5c00607947 */ /* 0x000fea000383ffff */
.L_x_9895:
[----:B------:R-:W-:Y:S02]  /*21440*/  IMAD.MOV.U32 R13, RZ, RZ, R2 ;  /* 0x000000ffff0d7224 */ /* 0x000fe400078e0002 */
[----:B------:R-:W-:Y:S02]  /*21450*/  IMAD.MOV.U32 R12, RZ, RZ, RZ ;  /* 0x000000ffff0c7224 */ /* 0x000fe400078e00ff */
[----:B------:R-:W-:Y:S02]  /*21460*/  IMAD.MOV.U32 R11, RZ, RZ, 0x1c1f ;  /* 0x00001c1fff0b7424 */ /* 0x000fe400078e00ff */
[----:B------:R-:W-:-:S07]  /*21470*/  IMAD.MOV.U32 R15, RZ, RZ, -0x1 ;  /* 0xffffffffff0f7424 */ /* 0x000fce00078e00ff */
[----:B------:R-:W-:Y:S05]  /*21480*/  WARPSYNC.COLLECTIVE R15, `(.L_x_10103) ;  /* 0x000000000f087348 */ /* 0x000fea0003c00000 */
[----:B------:R0:W1:Y:S02]  /*21490*/  SHFL.IDX P6, R14, R13, R12, R11 ;  /* 0x0000000c0d0e7389 */ /* 0x00006400000c000b */
[----:B01----:R-:W-:Y:S01]  /*214a0*/  ENDCOLLECTIVE ;  /* 0x000000000000791b */ /* 0x003fe20003800000 */
.L_x_10103:
[----:B------:R-:W-:Y:S02]  /*214b0*/  IMAD.MOV.U32 R13, RZ, RZ, R0 ;  /* 0x000000ffff0d7224 */ /* 0x000fe400078e0000 */
[----:B------:R-:W-:-:S07]  /*214c0*/  IMAD.MOV.U32 R3, RZ, RZ, R14 ;  /* 0x000000ffff037224 */ /* 0x000fce00078e000e */
[----:B------:R-:W-:Y:S05]  /*214d0*/  WARPSYNC.COLLECTIVE R15, `(.L_x_10104) ;  /* 0x000000000f087348 */ /* 0x000fea0003c00000 */
[----:B------:R0:W1:Y:S02]  /*214e0*/  SHFL.IDX P6, R14, R13, R12, R11 ;  /* 0x0000000c0d0e7389 */ /* 0x00006400000c000b */
[----:B01----:R-:W-:Y:S01]  /*214f0*/  ENDCOLLECTIVE ;  /* 0x000000000000791b */ /* 0x003fe20003800000 */
.L_x_10104:
[----:B------:R-:W-:Y:S05]  /*21500*/  BRA `(.L_x_10105) ;  /* 0xffffff60002c7947 */ /* 0x000fea000383ffff */
.L_x_9898:
[----:B------:R-:W-:Y:S01]  /*21510*/  BSSY B1, `(.L_x_10106) ;  /* 0x0000008000017945 */ /* 0x000fe20003800000 */
[----:B---3--:R-:W-:Y:S01]  /*21520*/  IMAD.MOV.U32 R13, RZ, RZ, R2 ;  /* 0x000000ffff0d7224 */ /* 0x008fe200078e0002 */
[----:B------:R-:W-:Y:S01]  /*21530*/  MOV R11, 0x1c1f ;  /* 0x00001c1f000b7802 */ /* 0x000fe20000000f00 */
[----:B------:R-:W-:Y:S02]  /*21540*/  IMAD.MOV.U32 R12, RZ, RZ, 0x1 ;  /* 0x00000001ff0c7424 */ /* 0x000fe400078e00ff */
[----:B------:R-:W-:-:S07]  /*21550*/  IMAD.MOV.U32 R15, RZ, RZ, -0x1 ;  /* 0xffffffffff0f7424 */ /* 0x000fce00078e00ff */
[----:B012---:R-:W-:Y:S05]  /*21560*/  WARPSYNC.COLLECTIVE R15, `(.L_x_10107) ;  /* 0x000000000f087348 */ /* 0x007fea0003c00000 */
[----:B--2---:R2:W3:Y:S02]  /*21570*/  SHFL.IDX P6, R14, R13, R12, R11 ;  /* 0x0000000c0d0e7389 */ /* 0x0044e400000c000b */
[----:B0123--:R-:W-:Y:S01]  /*21580*/  ENDCOLLECTIVE ;  /* 0x000000000000791b */ /* 0x00ffe20003800000 */
.L_x_10107:
[----:B------:R-:W-:Y:S05]  /*21590*/  BSYNC B1 ;  /* 0x0000000000017941 */ /* 0x000fea0003800000 */
.L_x_10106:
        /* <DEDUP_REMOVED lines=8> */
.L_x_10108:
[----:B------:R-:W-:Y:S05]  /*21620*/  BRA `(.L_x_10109) ;  /* 0xffffff6400247947 */ /* 0x000fea000383ffff */
.L_x_9902:
[----:B------:R-:W-:Y:S02]  /*21630*/  IMAD.MOV.U32 R13, RZ, RZ, R2 ;  /* 0x000000ffff0d7224 */ /* 0x000fe400078e0002 */
[----:B------:R-:W-:Y:S02]  /*21640*/  IMAD.MOV.U32 R12, RZ, RZ, RZ ;  /* 0x000000ffff0c7224 */ /* 0x000fe400078e00ff */
[----:B------:R-:W-:Y:S02]  /*21650*/  IMAD.MOV.U32 R11, RZ, RZ, 0x1c1f ;  /* 0x00001c1fff0b7424 */ /* 0x000fe400078e00ff */
[----:B------:R-:W-:-:S07]  /*21660*/  IMAD.MOV.U32 R15, RZ, RZ, -0x1 ;  /* 0xffffffffff0f7424 */ /* 0x000fce00078e00ff */
[----:B-1----:R-:W-:Y:S05]  /*21670*/  WARPSYNC.COLLECTIVE R15, `(.L_x_10110) ;  /* 0x000000000f087348 */ /* 0x002fea0003c00000 */
[----:B------:R0:W2:Y:S02]  /*21680*/  SHFL.IDX P6, R14, R13, R12, R11 ;  /* 0x0000000c0d0e7389 */ /* 0x0000a400000c000b */
[----:B012---:R-:W-:Y:S01]  /*21690*/  ENDCOLLECTIVE ;  /* 0x000000000000791b */ /* 0x007fe20003800000 */
.L_x_10110:
[----:B------:R-:W-:Y:S02]  /*216a0*/  IMAD.MOV.U32 R13, RZ, RZ, R0 ;  /* 0x000000ffff0d7224 */ /* 0x000fe400078e0000 */
[----:B------:R-:W-:-:S07]  /*216b0*/  IMAD.MOV.U32 R3, RZ, RZ, R14 ;  /* 0x000000ffff037224 */ /* 0x000fce00078e000e */
[----:B------:R-:W-:Y:S05]  /*216c0*/  WARPSYNC.COLLECTIVE R15, `(.L_x_10111) ;  /* 0x000000000f087348 */ /* 0x000fea0003c00000 */
[----:B------:R0:W1:Y:S02]  /*216d0*/  SHFL.IDX P6, R14, R13, R12, R11 ;  /* 0x0000000c0d0e7389 */ /* 0x00006400000c000b */
[----:B01----:R-:W-:Y:S01]  /*216e0*/  ENDCOLLECTIVE ;  /* 0x000000000000791b */ /* 0x003fe20003800000 */
.L_x_10111:
[----:B------:R-:W-:Y:S05]  /*216f0*/  BRA `(.L_x_10112) ;  /* 0xffffff7000687947 */ /* 0x000fea000383ffff */
.L_x_9905:
[----:B------:R-:W-:Y:S01]  /*21700*/  BSSY B1, `(.L_x_10113) ;  /* 0x0000008000017945 */ /* 0x000fe20003800000 */
[----:B----4-:R-:W-:Y:S02]  /*21710*/  IMAD.MOV.U32 R13, RZ, RZ, R2 ;  /* 0x000000ffff0d7224 */ /* 0x010fe400078e0002 */
[----:B------:R-:W-:Y:S02]  /*21720*/  IMAD.MOV.U32 R12, RZ, RZ, 0x1 ;  /* 0x00000001ff0c7424 */ /* 0x000fe400078e00ff */
[----:B------:R-:W-:Y:S02]  /*21730*/  IMAD.MOV.U32 R11, RZ, RZ, 0x1c1f ;  /* 0x00001c1fff0b7424 */ /* 0x000fe400078e00ff */
[----:B------:R-:W-:-:S07]  /*21740*/  IMAD.MOV.U32 R15, RZ, RZ, -0x1 ;  /* 0xffffffffff0f7424 */ /* 0x000fce00078e00ff */
[----:B0123--:R-:W-:Y:S05]  /*21750*/  WARPSYNC.COLLECTIVE R15, `(.L_x_10114) ;  /* 0x000000000f087348 */ /* 0x00ffea0003c00000 */
[----:B---3--:R3:W4:Y:S02]  /*21760*/  SHFL.IDX P6, R14, R13, R12, R11 ;  /* 0x0000000c0d0e7389 */ /* 0x00872400000c000b */
[----:B01234-:R-:W-:Y:S01]  /*21770*/  ENDCOLLECTIVE ;  /* 0x000000000000791b */ /* 0x01ffe20003800000 */
.L_x_10114:
[----:B------:R-:W-:Y:S05]  /*21780*/  BSYNC B1 ;  /* 0x0000000000017941 */ /* 0x000fea0003800000 */
.L_x_10113:
        /* <DEDUP_REMOVED lines=8> */
.L_x_10115:
[----:B------:R-:W-:Y:S05]  /*21810*/  BRA `(.L_x_10116) ;  /* 0xffffff70007c7947 */ /* 0x000fea000383ffff */
.L_x_9922:
[----:B------:R-:W2:Y:S01]  /*21820*/  S2R R7, SR_TID.X ;  /* 0x0000000000077919 */ /* 0x000ea20000002100 */
[----:B------:R-:W-:Y:S01]  /*21830*/  BSSY B1, `(.L_x_10117) ;  /* 0x000000a000017945 */ /* 0x000fe20003800000 */
[----:B-1----:R-:W-:Y:S02]  /*21840*/  IMAD.MOV.U32 R12, RZ, RZ, RZ ;  /* 0x000000ffff0c7224 */ /* 0x002fe400078e00ff */
[----:B0-----:R-:W-:Y:S02]  /*21850*/  IMAD.MOV.U32 R11, RZ, RZ, 0x1f ;  /* 0x0000001fff0b7424 */ /* 0x001fe400078e00ff */
[----:B------:R-:W-:Y:S01]  /*21860*/  IMAD.MOV.U32 R15, RZ, RZ, -0x1 ;  /* 0xffffffffff0f7424 */ /* 0x000fe200078e00ff */
[----:B--2---:R-:W-:-:S04]  /*21870*/  SHF.R.U32.HI R7, RZ, 0x5, R7 ;  /* 0x00000005ff077819 */ /* 0x004fc80000011607 */
[----:B------:R-:W-:-:S05]  /*21880*/  LOP3.LUT R7, R7, 0x3, RZ, 0xc0, !PT ;  /* 0x0000000307077812 */ /* 0x000fca00078ec0ff */
[----:B------:R-:W-:-:S07]  /*21890*/  IMAD.MOV.U32 R13, RZ, RZ, R7 ;  /* 0x000000ffff0d7224 */ /* 0x000fce00078e0007 */
[----:B------:R-:W-:Y:S05]  /*218a0*/  WARPSYNC.COLLECTIVE R15, `(.L_x_10118) ;  /* 0x000000000f087348 */ /* 0x000fea0003c00000 */
[----:B------:R0:W1:Y:S02]  /*218b0*/  SHFL.IDX P6, R14, R13, R12, R11 ;  /* 0x0000000c0d0e7389 */ /* 0x00006400000c000b */
[----:B01----:R-:W-:Y:S01]  /*218c0*/  ENDCOLLECTIVE ;  /* 0x000000000000791b */ /* 0x003fe20003800000 */
.L_x_10118:
[----:B------:R-:W-:Y:S05]  /*218d0*/  BSYNC B1 ;  /* 0x0000000000017941 */ /* 0x000fea0003800000 */
.L_x_10117:
[----:B------:R-:W-:Y:S05]  /*218e0*/  BRA `(.L_x_10119) ;  /* 0xffffff8800987947 */ /* 0x000fea000383ffff */
.L_x_9924:
[----:B------:R-:W-:Y:S01]  /*218f0*/  BSSY B1, `(.L_x_10120) ;  /* 0x0000006000017945 */ /* 0x000fe20003800000 */
[----:B------:R-:W-:-:S07]  /*21900*/  IMAD.MOV.U32 R15, RZ, RZ, -0x1 ;  /* 0xffffffffff0f7424 */ /* 0x000fce00078e00ff */
[----:B012---:R-:W-:Y:S05]  /*21910*/  WARPSYNC.COLLECTIVE R15, `(.L_x_10121) ;  /* 0x000000000f0c7348 */ /* 0x007fea0003c00000 */
[----:B------:R-:W-:Y:S02]  /*21920*/  ELECT P6, UR62, PT ;  /* 0x00000000003e782f */ /* 0x000fe400038c0000 */
[----:B------:R-:W-:Y:S01]  /*21930*/  MOV R14, UR62 ;  /* 0x0000003e000e7c02 */ /* 0x000fe20008000f00 */
[----:B012---:R-:W-:Y:S10]  /*21940*/  ENDCOLLECTIVE ;  /* 0x000000000000791b */ /* 0x007ff40003800000 */
.L_x_10121:
[----:B------:R-:W-:Y:S05]  /*21950*/  BSYNC B1 ;  /* 0x0000000000017941 */ /* 0x000fea0003800000 */
.L_x_10120:
[----:B------:R-:W-:Y:S01]  /*21960*/  PLOP3.LUT P2, PT, P6, PT, PT, 0x80, 0x0 ;  /* 0x000000000000781c */ /* 0x000fe2000374f070 */
[----:B------:R-:W-:-:S12]  /*21970*/  BRA `(.L_x_9923) ;  /* 0xffffff88008c7947 */ /* 0x000fd8000383ffff */
.L_x_9926:
[----:B--2---:R2:W3:Y:S02]  /*21980*/  SYNCS.PHASECHK.TRANS64.TRYWAIT P0, [R16+URZ+0x31c20], R6 ;  /* 0x031c2006100075a7 */ /* 0x0044e4000800017f */
[----:B---3--:R-:W-:Y:S05]  /*21990*/  @!P0 NANOSLEEP.SYNCS 0x989680 ;  /* 0x009896800000895d */ /* 0x008fea0003900000 */
[----:B------:R-:W3:Y:S02]  /*219a0*/  @!P0 SYNCS.PHASECHK.TRANS64 P0, [R16+URZ+0x31c20], R6 ;  /* 0x031c2006100085a7 */ /* 0x000ee4000800007f */
[----:B---3--:R-:W-:Y:S05]  /*219b0*/  @!P0 BRA `(.L_x_9926) ;  /* 0xfffffffc00f08947 */ /* 0x008fea000383ffff */
[----:B------:R-:W-:Y:S05]  /*219c0*/  BRA `(.L_x_10122) ;  /* 0xffffff88009c7947 */ /* 0x000fea000383ffff */
.L_x_9930:
[----:B0-----:R0:W3:Y:S02]  /*219d0*/  SYNCS.PHASECHK.TRANS64.TRYWAIT P0, [R9+URZ+0x31ca0], R11 ;  /* 0x031ca00b090075a7 */ /* 0x0010e4000800017f */
[----:B---3--:R-:W-:Y:S05]  /*219e0*/  @!P0 NANOSLEEP.SYNCS 0x989680 ;  /* 0x009896800000895d */ /* 0x008fea0003900000 */
[----:B------:R-:W3:Y:S02]  /*219f0*/  @!P0 SYNCS.PHASECHK.TRANS64 P0, [R9+URZ+0x31ca0], R11 ;  /* 0x031ca00b090085a7 */ /* 0x000ee4000800007f */
[----:B---3--:R-:W-:Y:S05]  /*21a00*/  @!P0 BRA `(.L_x_9930) ;  /* 0xfffffffc00f08947 */ /* 0x008fea000383ffff */
[----:B------:R-:W-:Y:S05]  /*21a10*/  BRA `(.L_x_10123) ;  /* 0xffffff8800bc7947 */ /* 0x000fea000383ffff */
.L_x_9937:
[----:B-1----:R1:W2:Y:S02]  /*21a20*/  SYNCS.PHASECHK.TRANS64.TRYWAIT P0, [R9+URZ+0x31cc0], R11 ;  /* 0x031cc00b090075a7 */ /* 0x0022a4000800017f */
[----:B--2---:R-:W-:Y:S05]  /*21a30*/  @!P0 NANOSLEEP.SYNCS 0x989680 ;  /* 0x009896800000895d */ /* 0x004fea0003900000 */
[----:B------:R-:W2:Y:S02]  /*21a40*/  @!P0 SYNCS.PHASECHK.TRANS64 P0, [R9+URZ+0x31cc0], R11 ;  /* 0x031cc00b090085a7 */ /* 0x000ea4000800007f */
[----:B--2---:R-:W-:Y:S05]  /*21a50*/  @!P0 BRA `(.L_x_9937) ;  /* 0xfffffffc00f08947 */ /* 0x004fea000383ffff */
[----:B------:R-:W-:Y:S05]  /*21a60*/  BRA `(.L_x_10124) ;  /* 0xffffff8c00b47947 */ /* 0x000fea000383ffff */
.L_x_9946:
[----:B--2---:R2:W3:Y:S02]  /*21a70*/  SYNCS.PHASECHK.TRANS64.TRYWAIT P0, [R9+URZ+0x31ca0], R8 ;  /* 0x031ca008090075a7 */ /* 0x0044e4000800017f */
[----:B---3--:R-:W-:Y:S05]  /*21a80*/  @!P0 NANOSLEEP.SYNCS 0x989680 ;  /* 0x009896800000895d */ /* 0x008fea0003900000 */
[----:B------:R-:W3:Y:S02]  /*21a90*/  @!P0 SYNCS.PHASECHK.TRANS64 P0, [R9+URZ+0x31ca0], R8 ;  /* 0x031ca008090085a7 */ /* 0x000ee4000800007f */
[----:B---3--:R-:W-:Y:S05]  /*21aa0*/  @!P0 BRA `(.L_x_9946) ;  /* 0xfffffffc00f08947 */ /* 0x008fea000383ffff */
[----:B------:R-:W-:Y:S05]  /*21ab0*/  BRA `(.L_x_10125) ;  /* 0xffffff9000ec7947 */ /* 0x000fea000383ffff */
.L_x_9953:
[----:B0-----:R0:W3:Y:S02]  /*21ac0*/  SYNCS.PHASECHK.TRANS64.TRYWAIT P0, [R9+URZ+0x31cc0], R8 ;  /* 0x031cc008090075a7 */ /* 0x0010e4000800017f */
[----:B---3--:R-:W-:Y:S05]  /*21ad0*/  @!P0 NANOSLEEP.SYNCS 0x989680 ;  /* 0x009896800000895d */ /* 0x008fea0003900000 */
[----:B------:R-:W3:Y:S02]  /*21ae0*/  @!P0 SYNCS.PHASECHK.TRANS64 P0, [R9+URZ+0x31cc0], R8 ;  /* 0x031cc008090085a7 */ /* 0x000ee4000800007f */
[----:B---3--:R-:W-:Y:S05]  /*21af0*/  @!P0 BRA `(.L_x_9953) ;  /* 0xfffffffc00f08947 */ /* 0x008fea000383ffff */
[----:B------:R-:W-:Y:S05]  /*21b00*/  BRA `(.L_x_10126) ;  /* 0xffffff9400ec7947 */ /* 0x000fea000383ffff */
.L_x_9970:
[----:B------:R-:W4:Y:S01]  /*21b10*/  S2R R20, SR_TID.X ;  /* 0x0000000000147919 */ /* 0x000f220000002100 */
[----:B------:R-:W-:Y:S01]  /*21b20*/  BSSY B0, `(.L_x_10127) ;  /* 0x000000a000007945 */ /* 0x000fe20003800000 */
[----:B-1----:R-:W-:Y:S01]  /*21b30*/  IMAD.MOV.U32 R12, RZ, RZ, RZ ;  /* 0x000000ffff0c7224 */ /* 0x002fe200078e00ff */
[----:B0-----:R-:W-:Y:S01]  /*21b40*/  MOV R11, 0x1f ;  /* 0x0000001f000b7802 */ /* 0x001fe20000000f00 */
[----:B------:R-:W-:Y:S01]  /*21b50*/  IMAD.MOV.U32 R15, RZ, RZ, -0x1 ;  /* 0xffffffffff0f7424 */ /* 0x000fe200078e00ff */
[----:B----4-:R-:W-:-:S04]  /*21b60*/  SHF.R.U32.HI R20, RZ, 0x5, R20 ;  /* 0x00000005ff147819 */ /* 0x010fc80000011614 */
[----:B------:R-:W-:-:S05]  /*21b70*/  LOP3.LUT R20, R20, 0x3, RZ, 0xc0, !PT ;  /* 0x0000000314147812 */ /* 0x000fca00078ec0ff */
[----:B------:R-:W-:-:S07]  /*21b80*/  IMAD.MOV.U32 R13, RZ, RZ, R20 ;  /* 0x000000ffff0d7224 */ /* 0x000fce00078e0014 */
[----:B--23--:R-:W-:Y:S05]  /*21b90*/  WARPSYNC.COLLECTIVE R15, `(.L_x_10128) ;  /* 0x000000000f087348 */ /* 0x00cfea0003c00000 */
[----:B------:R0:W1:Y:S02]  /*21ba0*/  SHFL.IDX P6, R14, R13, R12, R11 ;  /* 0x0000000c0d0e7389 */ /* 0x00006400000c000b */
[----:B0123--:R-:W-:Y:S01]  /*21bb0*/  ENDCOLLECTIVE ;  /* 0x000000000000791b */ /* 0x00ffe20003800000 */
.L_x_10128:
[----:B------:R-:W-:Y:S05]  /*21bc0*/  BSYNC B0 ;  /* 0x0000000000007941 */ /* 0x000fea0003800000 */
.L_x_10127:
[----:B------:R-:W-:Y:S05]  /*21bd0*/  BRA `(.L_x_10129) ;  /* 0xffffffa400107947 */ /* 0x000fea000383ffff */
.L_x_9972:
[----:B------:R-:W-:Y:S01]  /*21be0*/  BSSY B0, `(.L_x_10130) ;  /* 0x0000006000007945 */ /* 0x000fe20003800000 */
[----:B------:R-:W-:-:S07]  /*21bf0*/  IMAD.MOV.U32 R15, RZ, RZ, -0x1 ;  /* 0xffffffffff0f7424 */ /* 0x000fce00078e00ff */
[----:B-1234-:R-:W-:Y:S05]  /*21c00*/  WARPSYNC.COLLECTIVE R15, `(.L_x_10131) ;  /* 0x000000000f0c7348 */ /* 0x01efea0003c00000 */
[----:B------:R-:W-:Y:S02]  /*21c10*/  ELECT P6, UR62, PT ;  /* 0x00000000003e782f */ /* 0x000fe400038c0000 */
[----:B------:R-:W-:Y:S01]  /*21c20*/  MOV R14, UR62 ;  /* 0x0000003e000e7c02 */ /* 0x000fe20008000f00 */
[----:B-1234-:R-:W-:Y:S10]  /*21c30*/  ENDCOLLECTIVE ;  /* 0x000000000000791b */ /* 0x01eff40003800000 */
.L_x_10131:
[----:B------:R-:W-:Y:S05]  /*21c40*/  BSYNC B0 ;  /* 0x0000000000007941 */ /* 0x000fea0003800000 */
.L_x_10130:
[----:B------:R-:W-:Y:S05]  /*21c50*/  BRA `(.L_x_10132) ;  /* 0xffffffa400107947 */ /* 0x000fea000383ffff */
.L_x_9974:
[----:B0-----:R0:W4:Y:S02]  /*21c60*/  SYNCS.PHASECHK.TRANS64.TRYWAIT P0, [R0+URZ+0x31c40], R2 ;  /* 0x031c4002000075a7 */ /* 0x001124000800017f */
[----:B----4-:R-:W-:Y:S05]  /*21c70*/  @!P0 NANOSLEEP.SYNCS 0x989680 ;  /* 0x009896800000895d */ /* 0x010fea0003900000 */
[----:B------:R-:W4:Y:S02]  /*21c80*/  @!P0 SYNCS.PHASECHK.TRANS64 P0, [R0+URZ+0x31c40], R2 ;  /* 0x031c4002000085a7 */ /* 0x000f24000800007f */
[----:B----4-:R-:W-:Y:S05]  /*21c90*/  @!P0 BRA `(.L_x_9974) ;  /* 0xfffffffc00f08947 */ /* 0x010fea000383ffff */
[----:B------:R-:W-:Y:S05]  /*21ca0*/  BRA `(.L_x_10133) ;  /* 0xffffffa400647947 */ /* 0x000fea000383ffff */
.L_x_9978:
[----:B------:R-:W2:Y:S04]  /*21cb0*/  LDL.LU R11, [R1+0x44] ;  /* 0x00004400010b7983 */ /* 0x000ea80000300800 */
[----:B------:R0:W5:Y:S01]  /*21cc0*/  LDL R9, [R1+0x14] ;  /* 0x0000140001097983 */ /* 0x0001620000100800 */
[----:B------:R-:W-:Y:S02]  /*21cd0*/  IMAD.MOV.U32 R13, RZ, RZ, R0 ;  /* 0x000000ffff0d7224 */ /* 0x000fe400078e0000 */
[----:B------:R-:W-:Y:S02]  /*21ce0*/  IMAD.MOV.U32 R12, RZ, RZ, RZ ;  /* 0x000000ffff0c7224 */ /* 0x000fe400078e00ff */
[----:B------:R-:W-:Y:S02]  /*21cf0*/  IMAD.MOV.U32 R15, RZ, RZ, -0x1 ;  /* 0xffffffffff0f7424 */ /* 0x000fe400078e00ff */
[----:B------:R-:W-:-:S04]  /*21d00*/  IMAD R25, R25, 0xc0, R21 ;  /* 0x000000c019197824 */ /* 0x000fc800078e0215 */
[----:B------:R-:W-:Y:S02]  /*21d10*/  VIADD R5, R25, 0x20 ;  /* 0x0000002019057836 */ /* 0x000fe40000000000 */
[----:B--2---:R-:W-:Y:S02]  /*21d20*/  IMAD R2, R11, R10, RZ ;  /* 0x0000000a0b027224 */ /* 0x004fe400078e02ff */
[----:B0-----:R-:W-:-:S07]  /*21d30*/  IMAD.MOV.U32 R11, RZ, RZ, 0x1c1f ;  /* 0x00001c1fff0b7424 */ /* 0x001fce00078e00ff */
[----:B-----5:R-:W-:Y:S05]  /*21d40*/  WARPSYNC.COLLECTIVE R15, `(.L_x_10134) ;  /* 0x000000000f087348 */ /* 0x020fea0003c00000 */
[----:B------:R0:W1:Y:S02]  /*21d50*/  SHFL.IDX P6, R14, R13, R12, R11 ;  /* 0x0000000c0d0e7389 */ /* 0x00006400000c000b */
[----:B01---5:R-:W-:Y:S01]  /*21d60*/  ENDCOLLECTIVE ;  /* 0x000000000000791b */ /* 0x023fe20003800000 */
.L_x_10134:
[----:B------:R-:W-:Y:S02]  /*21d70*/  IMAD.MOV.U32 R13, RZ, RZ, R4 ;  /* 0x000000ffff0d7224 */ /* 0x000fe400078e0004 */
[----:B------:R-:W-:-:S07]  /*21d80*/  IMAD.MOV.U32 R6, RZ, RZ, R14 ;  /* 0x000000ffff067224 */ /* 0x000fce00078e000e */
[----:B------:R-:W-:Y:S05]  /*21d90*/  WARPSYNC.COLLECTIVE R15, `(.L_x_10135) ;  /* 0x000000000f087348 */ /* 0x000fea0003c00000 */
[----:B------:R0:W1:Y:S02]  /*21da0*/  SHFL.IDX P6, R14, R13, R12, R11 ;  /* 0x0000000c0d0e7389 */ /* 0x00006400000c000b */
[----:B01----:R-:W-:Y:S01]  /*21db0*/  ENDCOLLECTIVE ;  /* 0x000000000000791b */ /* 0x003fe20003800000 */
.L_x_10135:
[----:B------:R-:W-:Y:S01]  /*21dc0*/  ISETP.GE.AND P2, PT, R25, R2, PT ;  /* 0x000000021900720c */ /* 0x000fe20003f46270 */
[----:B------:R-:W-:Y:S02]  /*21dd0*/  IMAD.MOV.U32 R13, RZ, RZ, R0 ;  /* 0x000000ffff0d7224 */ /* 0x000fe400078e0000 */
[----:B------:R-:W-:Y:S02]  /*21de0*/  IMAD.MOV.U32 R12, RZ, RZ, 0x1 ;  /* 0x00000001ff0c7424 */ /* 0x000fe400078e00ff */
[----:B------:R-:W-:-:S08]  /*21df0*/  IMAD.MOV.U32 R7, RZ, RZ, R14 ;  /* 0x000000ffff077224 */ /* 0x000fd000078e000e */
[----:B------:R-:W-:Y:S05]  /*21e00*/  WARPSYNC.COLLECTIVE R15, `(.L_x_10136) ;  /* 0x000000000f087348 */ /* 0x000fea0003c00000 */
[----:B------:R0:W1:Y:S02]  /*21e10*/  SHFL.IDX P6, R14, R13, R12, R11 ;  /* 0x0000000c0d0e7389 */ /* 0x00006400000c000b */
[----:B01----:R-:W-:Y:S01]  /*21e20*/  ENDCOLLECTIVE ;  /* 0x000000000000791b */ /* 0x003fe20003800000 */
.L_x_10136:
[----:B------:R-:W-:-:S05]  /*21e30*/  @!P2 LEA R7, P4, R20, R7, 0x1 ;  /* 0x000000071407a211 */ /* 0x000fca00078808ff */
[----:B------:R-:W-:-:S05]  /*21e40*/  @!P2 IMAD.X R6, RZ, RZ, R6, P4 ;  /* 0x000000ffff06a224 */ /* 0x000fca00020e0606 */
[----:B------:R-:W-:-:S04]  /*21e50*/  @!P2 LOP3.LUT R7, R7, R6, RZ, 0x3c, !PT ;  /* 0x000000060707a212 */ /* 0x000fc800078e3cff */
[----:B------:R-:W-:-:S04]  /*21e60*/  @!P2 LOP3.LUT R6, R7, R6, RZ, 0x3c, !PT ;  /* 0x000000060706a212 */ /* 0x000fc800078e3cff */
[----:B------:R-:W-:Y:S01]  /*21e70*/  @!P2 LOP3.LUT R7, R7, R6, RZ, 0x3c, !PT ;  /* 0x000000060707a212 */ /* 0x000fe200078e3cff */
[----:B------:R-:W-:-:S04]  /*21e80*/  IMAD.MOV.U32 R13, RZ, RZ, R4 ;  /* 0x000000ffff0d7224 */ /* 0x000fc800078e0004 */
[----:B------:R-:W-:Y:S01]  /*21e90*/  @!PT LDS RZ, [RZ] ;  /* 0x00000000fffff984 */ /* 0x000fe20000000800 */
[----:B------:R-:W-:Y:S01]  /*21ea0*/  @!PT LDS RZ, [RZ] ;  /* 0x00000000fffff984 */ /* 0x000fe20000000800 */
[----:B------:R-:W-:Y:S01]  /*21eb0*/  @!PT LDS RZ, [RZ] ;  /* 0x00000000fffff984 */ /* 0x000fe20000000800 */
[----:B------:R-:W-:Y:S04]  /*21ec0*/  @!P2 LDGSTS.E.BYPASS.LTC128B.128 [R9+0xda00], desc[UR60][R6.64], !P3 ;  /* 0x0da000000609afae */ /* 0x000fe8000d901d7c */
[----:B------:R-:W-:Y:S04]  /*21ed0*/  @!P2 LDGSTS.E.BYPASS.LTC128B.128 [R9+0x10a00], desc[UR60][R6.64+0x40], !P0 ;  /* 0x10a000400609afae */ /* 0x000fe8000c101d7c */
[----:B------:R0:W-:Y:S02]  /*21ee0*/  @!P2 LDGSTS.E.BYPASS.LTC128B.128 [R9+0x13a00], desc[UR60][R6.64+0x80], !P1 ;  /* 0x13a000800609afae */ /* 0x0001e4000c901d7c */
[----:B0-----:R-:W-:-:S07]  /*21ef0*/  IMAD.MOV.U32 R6, RZ, RZ, R14 ;  /* 0x000000ffff067224 */ /* 0x001fce00078e000e */
[----:B------:R-:W-:Y:S05]  /*21f00*/  WARPSYNC.COLLECTIVE R15, `(.L_x_10137) ;  /* 0x000000000f087348 */ /* 0x000fea0003c00000 */
[----:B------:R0:W1:Y:S02]  /*21f10*/  SHFL.IDX P6, R14, R13, R12, R11 ;  /* 0x0000000c0d0e7389 */ /* 0x00006400000c000b */
[----:B01----:R-:W-:Y:S01]  /*21f20*/  ENDCOLLECTIVE ;  /* 0x000000000000791b */ /* 0x003fe20003800000 */
.L_x_10137:
[----:B------:R-:W-:Y:S01]  /*21f30*/  ISETP.GE.AND P2, PT, R5, R2, PT ;  /* 0x000000020500720c */ /* 0x000fe20003f46270 */
[----:B------:R-:W-:Y:S02]  /*21f40*/  IMAD.MOV.U32 R13, RZ, RZ, R0 ;  /* 0x000000ffff0d7224 */ /* 0x000fe400078e0000 */
[----:B------:R-:W-:Y:S02]  /*21f50*/  IMAD.MOV.U32 R12, RZ, RZ, 0x2 ;  /* 0x00000002ff0c7424 */ /* 0x000fe400078e00ff */
[----:B------:R-:W-:-:S08]  /*21f60*/  IMAD.MOV.U32 R7, RZ, RZ, R14 ;  /* 0x000000ffff077224 */ /* 0x000fd000078e000e */
[----:B------:R-:W-:Y:S05]  /*21f70*/  WARPSYNC.COLLECTIVE R15, `(.L_x_10138) ;  /* 0x000000000f087348 */ /* 0x000fea0003c00000 */
[----:B------:R0:W1:Y:S02]  /*21f80*/  SHFL.IDX P6, R14, R13, R12, R11 ;  /* 0x0000000c0d0e7389 */ /* 0x00006400000c000b */
[----:B01----:R-:W-:Y:S01]  /*21f90*/  ENDCOLLECTIVE ;  /* 0x000000000000791b */ /* 0x003fe20003800000 */
.L_x_10138:
        /* <DEDUP_REMOVED lines=16> */
.L_x_10139:
[----:B------:R-:W-:Y:S02]  /*220a0*/  VIADD R5, R25, 0x40 ;  /* 0x0000004019057836 */ /* 0x000fe40000000000 */
[----:B------:R-:W-:Y:S02]  /*220b0*/  IMAD.MOV.U32 R13, RZ, RZ, R0 ;  /* 0x000000ffff0d7224 */ /* 0x000fe400078e0000 */
[----:B------:R-:W-:Y:S01]  /*220c0*/  IMAD.MOV.U32 R12, RZ, RZ, 0x3 ;  /* 0x00000003ff0c7424 */ /* 0x000fe200078e00ff */
[----:B------:R-:W-:Y:S01]  /*220d0*/  ISETP.GE.AND P2, PT, R5, R2, PT ;  /* 0x000000020500720c */ /* 0x000fe20003f46270 */
[----:B------:R-:W-:-:S12]  /*220e0*/  IMAD.MOV.U32 R7, RZ, RZ, R14 ;  /* 0x000000ffff077224 */ /* 0x000fd800078e000e */
[----:B------:R-:W-:Y:S05]  /*220f0*/  WARPSYNC.COLLECTIVE R15, `(.L_x_10140) ;  /* 0x000000000f087348 */ /* 0x000fea0003c00000 */
[----:B------:R0:W1:Y:S02]  /*22100*/  SHFL.IDX P6, R14, R13, R12, R11 ;  /* 0x0000000c0d0e7389 */ /* 0x00006400000c000b */
[----:B01----:R-:W-:Y:S01]  /*22110*/  ENDCOLLECTIVE ;  /* 0x000000000000791b */ /* 0x003fe20003800000 */
.L_x_10140:
[----:B------:R-:W-:-:S05]  /*22120*/  @!P2 LEA R7, P4, R20, R7, 0x1 ;  /* 0x000000071407a211 */ /* 0x000fca00078808ff */
[----:B------:R-:W-:Y:S02]  /*22130*/  @!P2 IMAD.X R6, RZ, RZ, R6, P4 ;  /* 0x000000ffff06a224 */ /* 0x000fe400020e0606 */
[----:B------:R-:W-:-:S03]  /*22140*/  IMAD.MOV.U32 R13, RZ, RZ, R4 ;  /* 0x000000ffff0d7224 */ /* 0x000fc600078e0004 */
[----:B------:R-:W-:Y:S01]  /*22150*/  @!P2 LOP3.LUT R7, R7, R6, RZ, 0x3c, !PT ;  /* 0x000000060707a212 */ /* 0x000fe200078e3cff */
[----:B------:R-:W-:-:S07]  /*22160*/  IMAD.MOV.U32 R0, RZ, RZ, R14 ;  /* 0x000000ffff007224 */ /* 0x000fce00078e000e */
[----:B------:R-:W-:Y:S05]  /*22170*/  WARPSYNC.COLLECTIVE R15, `(.L_x_10141) ;  /* 0x000000000f087348 */ /* 0x000fea0003c00000 */
[----:B------:R0:W1:Y:S02]  /*22180*/  SHFL.IDX P6, R14, R13, R12, R11 ;  /* 0x0000000c0d0e7389 */ /* 0x00006400000c000b */
[----:B01----:R-:W-:Y:S01]  /*22190*/  ENDCOLLECTIVE ;  /* 0x000000000000791b */ /* 0x003fe20003800000 */
.L_x_10141:
[----:B------:R-:W-:Y:S01]  /*221a0*/  @!P2 LOP3.LUT R6, R7, R6, RZ, 0x3c, !PT ;  /* 0x000000060706a212 */ /* 0x000fe200078e3cff */
[----:B------:R-:W-:-:S03]  /*221b0*/  VIADD R5, R25, 0x60 ;  /* 0x0000006019057836 */ /* 0x000fc60000000000 */
[----:B------:R-:W-:-:S05]  /*221c0*/  @!P2 LOP3.LUT R7, R7, R6, RZ, 0x3c, !PT ;  /* 0x000000060707a212 */ /* 0x000fca00078e3cff */
        /* <DEDUP_REMOVED lines=8> */
[----:B------:R-:W-:Y:S01]  /*22250*/  IMAD.MOV.U32 R12, RZ, RZ, RZ ;  /* 0x000000ffff0c7224 */ /* 0x000fe200078e00ff */
[----:B------:R-:W-:-:S11]  /*22260*/  MOV R4, R14 ;  /* 0x0000000e00047202 */ /* 0x000fd60000000f00 */
[----:B0-----:R-:W-:Y:S05]  /*22270*/  WARPSYNC.COLLECTIVE R15, `(.L_x_10142) ;  /* 0x000000000f087348 */ /* 0x001fea0003c00000 */
[----:B------:R1:W2:Y:S02]  /*22280*/  SHFL.IDX P6, R14, R13, R12, R11 ;  /* 0x0000000c0d0e7389 */ /* 0x0002a400000c000b */
[----:B012---:R-:W-:Y:S01]  /*22290*/  ENDCOLLECTIVE ;  /* 0x000000000000791b */ /* 0x007fe20003800000 */
.L_x_10142:
[----:B------:R-:W-:-:S05]  /*222a0*/  @!P2 LEA R4, P4, R20, R4, 0x1 ;  /* 0x000000041404a211 */ /* 0x000fca00078808ff */
[----:B------:R-:W-:-:S04]  /*222b0*/  @!P2 IMAD.X R0, RZ, RZ, R0, P4 ;  /* 0x000000ffff00a224 */ /* 0x000fc800020e0600 */
[----:B------:R-:W-:Y:S02]  /*222c0*/  @!P2 IMAD.MOV.U32 R5, RZ, RZ, R0 ;  /* 0x000000ffff05a224 */ /* 0x000fe400078e0000 */
[----:B------:R-:W-:Y:S02]  /*222d0*/  VIADD R0, R25, 0x80 ;  /* 0x0000008019007836 */ /* 0x000fe40000000000 */
[----:B------:R-:W-:Y:S01]  /*222e0*/  IMAD.MOV.U32 R13, RZ, RZ, R8 ;  /* 0x000000ffff0d7224 */ /* 0x000fe200078e0008 */
[----:B------:R-:W-:Y:S01]  /*222f0*/  @!PT LDS RZ, [RZ] ;  /* 0x00000000fffff984 */ /* 0x000fe20000000800 */
[----:B------:R-:W-:Y:S01]  /*22300*/  @!PT LDS RZ, [RZ] ;  /* 0x00000000fffff984 */ /* 0x000fe20000000800 */
[----:B------:R-:W-:Y:S01]  /*22310*/  @!PT LDS RZ, [RZ] ;  /* 0x00000000fffff984 */ /* 0x000fe20000000800 */
[----:B------:R0:W-:Y:S04]  /*22320*/  @!P2 LDGSTS.E.BYPASS.LTC128B.128 [R9+0xf200], desc[UR60][R4.64], !P3 ;  /* 0x0f2000000409afae */ /* 0x0001e8000d901d7c */
[----:B------:R0:W-:Y:S04]  /*22330*/  @!P2 LDGSTS.E.BYPASS.LTC128B.128 [R9+0x12200], desc[UR60][R4.64+0x40], !P0 ;  /* 0x122000400409afae */ /* 0x0001e8000c101d7c */
[----:B------:R0:W-:Y:S01]  /*22340*/  @!P2 LDGSTS.E.BYPASS.LTC128B.128 [R9+0x15200], desc[UR60][R4.64+0x80], !P1 ;  /* 0x152000800409afae */ /* 0x0001e2000c901d7c */
[----:B------:R-:W-:Y:S01]  /*22350*/  ISETP.GE.AND P2, PT, R0, R2, PT ;  /* 0x000000020000720c */ /* 0x000fe20003f46270 */
[----:B------:R-:W-:-:S12]  /*22360*/  IMAD.MOV.U32 R0, RZ, RZ, R14 ;  /* 0x000000ffff007224 */ /* 0x000fd800078e000e */
[----:B0-----:R-:W-:Y:S05]  /*22370*/  WARPSYNC.COLLECTIVE R15, `(.L_x_10143) ;  /* 0x000000000f087348 */ /* 0x001fea0003c00000 */
[----:B------:R1:W2:Y:S02]  /*22380*/  SHFL.IDX P6, R14, R13, R12, R11 ;  /* 0x0000000c0d0e7389 */ /* 0x0002a400000c000b */
[----:B012---:R-:W-:Y:S01]  /*22390*/  ENDCOLLECTIVE ;  /* 0x000000000000791b */ /* 0x007fe20003800000 */
.L_x_10143:
[----:B------:R-:W-:Y:S02]  /*223a0*/  IMAD.MOV.U32 R13, RZ, RZ, R3 ;  /* 0x000000ffff0d7224 */ /* 0x000fe400078e0003 */
[----:B------:R-:W-:Y:S02]  /*223b0*/  IMAD.MOV.U32 R12, RZ, RZ, 0x1 ;  /* 0x00000001ff0c7424 */ /* 0x000fe400078e00ff */
[----:B------:R-:W-:-:S07]  /*223c0*/  IMAD.MOV.U32 R4, RZ, RZ, R14 ;  /* 0x000000ffff047224 */ /* 0x000fce00078e000e */
[----:B------:R-:W-:Y:S05]  /*223d0*/  WARPSYNC.COLLECTIVE R15, `(.L_x_10144) ;  /* 0x000000000f087348 */ /* 0x000fea0003c00000 */
[----:B------:R0:W1:Y:S02]  /*223e0*/  SHFL.IDX P6, R14, R13, R12, R11 ;  /* 0x0000000c0d0e7389 */ /* 0x00006400000c000b */
[----:B01----:R-:W-:Y:S01]  /*223f0*/  ENDCOLLECTIVE ;  /* 0x000000000000791b */ /* 0x003fe20003800000 */
.L_x_10144:
[----:B------:R-:W-:-:S05]  /*22400*/  @!P2 LEA R4, P4, R20, R4, 0x1 ;  /* 0x000000041404a211 */ /* 0x000fca00078808ff */
[----:B------:R-:W-:-:S04]  /*22410*/  @!P2 IMAD.X R0, RZ, RZ, R0, P4 ;  /* 0x000000ffff00a224 */ /* 0x000fc800020e0600 */
[----:B------:R-:W-:Y:S02]  /*22420*/  @!P2 IMAD.MOV.U32 R5, RZ, RZ, R0 ;  /* 0x000000ffff05a224 */ /* 0x000fe400078e0000 */
[----:B------:R-:W-:-:S03]  /*22430*/  IMAD.MOV.U32 R13, RZ, RZ, R8 ;  /* 0x000000ffff0d7224 */ /* 0x000fc600078e0008 */
[----:B------:R-:W-:Y:S01]  /*22440*/  @!PT LDS RZ, [RZ] ;  /* 0x00000000fffff984 */ /* 0x000fe20000000800 */
[----:B------:R-:W-:Y:S01]  /*22450*/  @!PT LDS RZ, [RZ] ;  /* 0x00000000fffff984 */ /* 0x000fe20000000800 */
[----:B------:R-:W-:Y:S01]  /*22460*/  @!PT LDS RZ, [RZ] ;  /* 0x00000000fffff984 */ /* 0x000fe20000000800 */
[----:B------:R0:W-:Y:S04]  /*22470*/  @!P2 LDGSTS.E.BYPASS.LTC128B.128 [R9+0xfa00], desc[UR60][R4.64], !P3 ;  /* 0x0fa000000409afae */ /* 0x0001e8000d901d7c */
[----:B------:R0:W-:Y:S01]  /*22480*/  @!P2 LDGSTS.E.BYPASS.LTC128B.128 [R9+0x12a00], desc[UR60][R4.64+0x40], !P0 ;  /* 0x12a000400409afae */ /* 0x0001e2000c101d7c */
[----:B------:R-:W-:-:S03]  /*22490*/  IMAD.MOV.U32 R3, RZ, RZ, R14 ;  /* 0x000000ffff037224 */ /* 0x000fc600078e000e */
[----:B------:R0:W-:Y:S04]  /*224a0*/  @!P2 LDGSTS.E.BYPASS.LTC128B.128 [R9+0x15a00], desc[UR60][R4.64+0x80], !P1 ;  /* 0x15a000800409afae */ /* 0x0001e8000c901d7c */
[----:B0-----:R-:W-:Y:S05]  /*224b0*/  WARPSYNC.COLLECTIVE R15, `(.L_x_10145) ;  /* 0x000000000f087348 */ /* 0x001fea0003c00000 */
[----:B------:R1:W2:Y:S02]  /*224c0*/  SHFL.IDX P6, R14, R13, R12, R11 ;  /* 0x0000000c0d0e7389 */ /* 0x0002a400000c000b */
[----:B012---:R-:W-:Y:S01]  /*224d0*/  ENDCOLLECTIVE ;  /* 0x000000000000791b */ /* 0x007fe20003800000 */
.L_x_10145:
[----:B------:R-:W-:Y:S01]  /*224e0*/  IMAD.MOV.U32 R8, RZ, RZ, R14 ;  /* 0x000000ffff087224 */ /* 0x000fe200078e000e */
[----:B------:R-:W-:Y:S06]  /*224f0*/  BRA `(.L_x_10146) ;  /* 0xffffffa800c47947 */ /* 0x000fec000383ffff */
.L_x_9981:
[----:B-1----:R1:W2:Y:S02]  /*22500*/  SYNCS.PHASECHK.TRANS64.TRYWAIT P0, [R16+URZ+0x31c20], R0 ;  /* 0x031c2000100075a7 */ /* 0x0022a4000800017f */
[----:B--2---:R-:W-:Y:S05]  /*22510*/  @!P0 NANOSLEEP.SYNCS 0x989680 ;  /* 0x009896800000895d */ /* 0x004fea0003900000 */
[----:B------:R-:W2:Y:S02]  /*22520*/  @!P0 SYNCS.PHASECHK.TRANS64 P0, [R16+URZ+0x31c20], R0 ;  /* 0x031c2000100085a7 */ /* 0x000ea4000800007f */
[----:B--2---:R-:W-:Y:S05]  /*22530*/  @!P0 BRA `(.L_x_9981) ;  /* 0xfffffffc00f08947 */ /* 0x004fea000383ffff */
[----:B------:R-:W-:Y:S05]  /*22540*/  BRA `(.L_x_10147) ;  /* 0xffffffac002c7947 */ /* 0x000fea000383ffff */
.L_x_9990:
[----:B-1----:R1:W2:Y:S02]  /*22550*/  SYNCS.PHASECHK.TRANS64.TRYWAIT P0, [R3+URZ+0x31c40], R2 ;  /* 0x031c4002030075a7 */ /* 0x0022a4000800017f */
[----:B--2---:R-:W-:Y:S05]  /*22560*/  @!P0 NANOSLEEP.SYNCS 0x989680 ;  /* 0x009896800000895d */ /* 0x004fea0003900000 */
[----:B------:R-:W2:Y:S02]  /*22570*/  @!P0 SYNCS.PHASECHK.TRANS64 P0, [R3+URZ+0x31c40], R2 ;  /* 0x031c4002030085a7 */ /* 0x000ea4000800007f */
[----:B--2---:R-:W-:Y:S05]  /*22580*/  @!P0 BRA `(.L_x_9990) ;  /* 0xfffffffc00f08947 */ /* 0x004fea000383ffff */
[----:B------:R-:W-:Y:S05]  /*22590*/  BRA `(.L_x_10148) ;  /* 0xffffffac00fc7947 */ /* 0x000fea000383ffff */
.L_x_9997:
[----:B0-----:R0:W1:Y:S02]  /*225a0*/  SYNCS.PHASECHK.TRANS64.TRYWAIT P0, [R2+URZ+0x31c60], R3 ;  /* 0x031c6003020075a7 */ /* 0x001064000800017f */
[----:B-1----:R-:W-:Y:S05]  /*225b0*/  @!P0 NANOSLEEP.SYNCS 0x989680 ;  /* 0x009896800000895d */ /* 0x002fea0003900000 */
[----:B------:R-:W1:Y:S02]  /*225c0*/  @!P0 SYNCS.PHASECHK.TRANS64 P0, [R2+URZ+0x31c60], R3 ;  /* 0x031c6003020085a7 */ /* 0x000e64000800007f */
[----:B-1----:R-:W-:Y:S05]  /*225d0*/  @!P0 BRA `(.L_x_9997) ;  /* 0xfffffffc00f08947 */ /* 0x002fea000383ffff */
[----:B------:R-:W-:Y:S05]  /*225e0*/  BRA `(.L_x_10149) ;  /* 0xffffffb400007947 */ /* 0x000fea000383ffff */
.L_x_10008:
[----:B-1----:R1:W2:Y:S02]  /*225f0*/  SYNCS.PHASECHK.TRANS64.TRYWAIT P0, [R3+URZ+0x31c40], R2 ;  /* 0x031c4002030075a7 */ /* 0x0022a4000800017f */
[----:B--2---:R-:W-:Y:S05]  /*22600*/  @!P0 NANOSLEEP.SYNCS 0x989680 ;  /* 0x009896800000895d */ /* 0x004fea0003900000 */
[----:B------:R-:W2:Y:S02]  /*22610*/  @!P0 SYNCS.PHASECHK.TRANS64 P0, [R3+URZ+0x31c40], R2 ;  /* 0x031c4002030085a7 */ /* 0x000ea4000800007f */
[----:B--2---:R-:W-:Y:S05]  /*22620*/  @!P0 BRA `(.L_x_10008) ;  /* 0xfffffffc00f08947 */ /* 0x004fea000383ffff */
[----:B------:R-:W-:Y:S05]  /*22630*/  BRA `(.L_x_10150) ;  /* 0xffffffb800bc7947 */ /* 0x000fea000383ffff */
.L_x_10015:
[----:B0-----:R0:W1:Y:S02]  /*22640*/  SYNCS.PHASECHK.TRANS64.TRYWAIT P0, [R2+URZ+0x31c60], R28 ;  /* 0x031c601c020075a7 */ /* 0x001064000800017f */
[----:B-1----:R-:W-:Y:S05]  /*22650*/  @!P0 NANOSLEEP.SYNCS 0x989680 ;  /* 0x009896800000895d */ /* 0x002fea0003900000 */
[----:B------:R-:W1:Y:S02]  /*22660*/  @!P0 SYNCS.PHASECHK.TRANS64 P0, [R2+URZ+0x31c60], R28 ;  /* 0x031c601c020085a7 */ /* 0x000e64000800007f */
[----:B-1----:R-:W-:Y:S05]  /*22670*/  @!P0 BRA `(.L_x_10015) ;  /* 0xfffffffc00f08947 */ /* 0x002fea000383ffff */
[----:B------:R-:W-:Y:S05]  /*22680*/  BRA `(.L_x_10151) ;  /* 0xffffffbc00c07947 */ /* 0x000fea000383ffff */
.L_x_10026:
[----:B-1----:R1:W2:Y:S02]  /*22690*/  SYNCS.PHASECHK.TRANS64.TRYWAIT P0, [R3+URZ+0x31c40], R2 ;  /* 0x031c4002030075a7 */ /* 0x0022a4000800017f */
[----:B--2---:R-:W-:Y:S05]  /*226a0*/  @!P0 NANOSLEEP.SYNCS 0x989680 ;  /* 0x009896800000895d */ /* 0x004fea0003900000 */
[----:B------:R-:W2:Y:S02]  /*226b0*/  @!P0 SYNCS.PHASECHK.TRANS64 P0, [R3+URZ+0x31c40], R2 ;  /* 0x031c4002030085a7 */ /* 0x000ea4000800007f */
[----:B--2---:R-:W-:Y:S05]  /*226c0*/  @!P0 BRA `(.L_x_10026) ;  /* 0xfffffffc00f08947 */ /* 0x004fea000383ffff */
[----:B------:R-:W-:Y:S05]  /*226d0*/  BRA `(.L_x_10152) ;  /* 0xffffffc400547947 */ /* 0x000fea000383ffff */
.L_x_10033:
[----:B0-----:R0:W1:Y:S02]  /*226e0*/  SYNCS.PHASECHK.TRANS64.TRYWAIT P0, [R2+URZ+0x31c60], R7 ;  /* 0x031c6007020075a7 */ /* 0x001064000800017f */
[----:B-1----:R-:W-:Y:S05]  /*226f0*/  @!P0 NANOSLEEP.SYNCS 0x989680 ;  /* 0x009896800000895d */ /* 0x002fea0003900000 */
[----:B------:R-:W1:Y:S02]  /*22700*/  @!P0 SYNCS.PHASECHK.TRANS64 P0, [R2+URZ+0x31c60], R7 ;  /* 0x031c6007020085a7 */ /* 0x000e64000800007f */
[----:B-1----:R-:W-:Y:S05]  /*22710*/  @!P0 BRA `(.L_x_10033) ;  /* 0xfffffffc00f08947 */ /* 0x002fea000383ffff */
[----:B------:R-:W-:Y:S05]  /*22720*/  BRA `(.L_x_10153) ;  /* 0xffffffc800587947 */ /* 0x000fea000383ffff */
.L_x_10046:
[----:B-1----:R1:W2:Y:S02]  /*22730*/  SYNCS.PHASECHK.TRANS64.TRYWAIT P0, [R0+URZ+0x31c60], R3 ;  /* 0x031c6003000075a7 */ /* 0x0022a4000800017f */
[----:B--2---:R-:W-:Y:S05]  /*22740*/  @!P0 NANOSLEEP.SYNCS 0x989680 ;  /* 0x009896800000895d */ /* 0x004fea0003900000 */
[----:B------:R-:W2:Y:S02]  /*22750*/  @!P0 SYNCS.PHASECHK.TRANS64 P0, [R0+URZ+0x31c60], R3 ;  /* 0x031c6003000085a7 */ /* 0x000ea4000800007f */
[----:B--2---:R-:W-:Y:S05]  /*22760*/  @!P0 BRA `(.L_x_10046) ;  /* 0xfffffffc00f08947 */ /* 0x004fea000383ffff */
[----:B------:R-:W-:Y:S05]  /*22770*/  BRA `(.L_x_10154) ;  /* 0xffffffcc00d47947 */ /* 0x000fea000383ffff */
.L_x_10055:
[----:B------:R-:W-:Y:S01]  /*22780*/  BSSY B0, `(.L_x_10155) ;  /* 0x0000008000007945 */ /* 0x000fe20003800000 */
[----:B-1----:R-:W-:Y:S02]  /*22790*/  IMAD.MOV.U32 R13, RZ, RZ, R24 ;  /* 0x000000ffff0d7224 */ /* 0x002fe400078e0018 */
[----:B------:R-:W-:Y:S02]  /*227a0*/  IMAD.MOV.U32 R12, RZ, RZ, RZ ;  /* 0x000000ffff0c7224 */ /* 0x000fe400078e00ff */
[----:B0-----:R-:W-:Y:S02]  /*227b0*/  IMAD.MOV.U32 R11, RZ, RZ, 0x1f ;  /* 0x0000001fff0b7424 */ /* 0x001fe400078e00ff */
[----:B------:R-:W-:-:S07]  /*227c0*/  IMAD.MOV.U32 R15, RZ, RZ, -0x1 ;  /* 0xffffffffff0f7424 */ /* 0x000fce00078e00ff */
[----:B--23--:R-:W-:Y:S05]  /*227d0*/  WARPSYNC.COLLECTIVE R15, `(.L_x_10156) ;  /* 0x000000000f087348 */ /* 0x00cfea0003c00000 */
[----:B------:R0:W1:Y:S02]  /*227e0*/  SHFL.IDX P6, R14, R13, R12, R11 ;  /* 0x0000000c0d0e7389 */ /* 0x00006400000c000b */
[----:B0123--:R-:W-:Y:S01]  /*227f0*/  ENDCOLLECTIVE ;  /* 0x000000000000791b */ /* 0x00ffe20003800000 */
.L_x_10156:
[----:B------:R-:W-:Y:S05]  /*22800*/  BSYNC B0 ;  /* 0x0000000000007941 */ /* 0x000fea0003800000 */
.L_x_10155:
[----:B------:R-:W-:Y:S01]  /*22810*/  IMAD.MOV.U32 R13, RZ, RZ, R24 ;  /* 0x000000ffff0d7224 */ /* 0x000fe200078e0018 */
[----:B------:R-:W-:Y:S01]  /*22820*/  LOP3.LUT P1, RZ, R19, 0x1, RZ, 0xc0, !PT ;  /* 0x0000000113ff7812 */ /* 0x000fe2000782c0ff */
        /* <DEDUP_REMOVED lines=8> */
.L_x_10157:
[----:B------:R-:W-:Y:S02]  /*228b0*/  ULDC UR4, c[0x0][0xc3c] ;  /* 0x00030f0000047ab9 */ /* 0x000fe40000000800 */
        /* <DEDUP_REMOVED lines=9> */
[----:B------:R-:W-:Y:S02]  /*22950*/  CS2R R4, SRZ ;  /* 0x0000000000047805 */ /* 0x000fe4000001ff00 */
[C---:B------:R-:W-:Y:S01]  /*22960*/  ISETP.GE.U32.AND P2, PT, R10.reuse, 0x8, PT ;  /* 0x000000080a00780c */ /* 0x040fe20003f46070 */
[----:B------:R-:W-:Y:S01]  /*22970*/  IMAD.MOV.U32 R24, RZ, RZ, RZ ;  /* 0x000000ffff187224 */ /* 0x000fe200078e00ff */
[C---:B------:R-:W-:Y:S01]  /*22980*/  ISETP.GE.U32.AND P3, PT, R10.reuse, 0x10, PT ;  /* 0x000000100a00780c */ /* 0x040fe20003f66070 */
[----:B--2---:R-:W-:Y:S01]  /*22990*/  @!P0 IMAD.MOV.U32 R4, RZ, RZ, R7 ;  /* 0x000000ffff048224 */ /* 0x004fe200078e0007 */
[----:B---3--:R-:W-:Y:S02]  /*229a0*/  @!P0 MOV R5, R8 ;  /* 0x0000000800058202 */ /* 0x008fe40000000f00 */
[----:B------:R-:W-:-:S03]  /*229b0*/  ISETP.GE.U32.AND P0, PT, R10, 0x2, PT ;  /* 0x000000020a00780c */ /* 0x000fc60003f06070 */
[----:B------:R-:W-:-:S10]  /*229c0*/  IMAD R13, R5, R4, RZ ;  /* 0x00000004050d7224 */ /* 0x000fd400078e02ff */
[----:B------:R-:W-:Y:S05]  /*229d0*/  WARPSYNC.COLLECTIVE R15, `(.L_x_10158) ;  /* 0x000000000f087348 */ /* 0x000fea0003c00000 */
[----:B------:R0:W1:Y:S02]  /*229e0*/  SHFL.UP P6, R14, R13, R12, R11 ;  /* 0x0400000c0d0e7389 */ /* 0x00006400000c000b */
[----:B01----:R-:W-:Y:S01]  /*229f0*/  ENDCOLLECTIVE ;  /* 0x000000000000791b */ /* 0x003fe20003800000 */
.L_x_10158:
[----:B------:R-:W-:Y:S01]  /*22a00*/  IMAD.MOV.U32 R12, RZ, RZ, 0x2 ;  /* 0x00000002ff0c7424 */ /* 0x000fe200078e00ff */
[----:B------:R-:W-:Y:S02]  /*22a10*/  SEL R14, R14, RZ, P1 ;  /* 0x000000ff0e0e7207 */ /* 0x000fe40000800000 */
[----:B------:R-:W-:-:S03]  /*22a20*/  ISETP.GE.U32.AND P1, PT, R10, 0x4, PT ;  /* 0x000000040a00780c */ /* 0x000fc60003f26070 */
[----:B------:R-:W-:-:S04]  /*22a30*/  IMAD.IADD R7, R13, 0x1, R14 ;  /* 0x000000010d077824 */ /* 0x000fc800078e020e */
[----:B------:R-:W-:-:S07]  /*22a40*/  IMAD.MOV.U32 R13, RZ, RZ, R7 ;  /* 0x000000ffff0d7224 */ /* 0x000fce00078e0007 */
[----:B------:R-:W-:Y:S05]  /*22a50*/  WARPSYNC.COLLECTIVE R15, `(.L_x_10159) ;  /* 0x000000000f087348 */ /* 0x000fea0003c00000 */
[----:B------:R0:W1:Y:S02]  /*22a60*/  SHFL.UP P6, R14, R13, R12, R11 ;  /* 0x0400000c0d0e7389 */ /* 0x00006400000c000b */
[----:B01----:R-:W-:Y:S01]  /*22a70*/  ENDCOLLECTIVE ;  /* 0x000000000000791b */ /* 0x003fe20003800000 */
.L_x_10159:
[----:B------:R-:W-:Y:S01]  /*22a80*/  IMAD.MOV.U32 R12, RZ, RZ, 0x4 ;  /* 0x00000004ff0c7424 */ /* 0x000fe200078e00ff */
[----:B------:R-:W-:-:S05]  /*22a90*/  SEL R2, R14, RZ, P0 ;  /* 0x000000ff0e027207 */ /* 0x000fca0000000000 */
[----:B------:R-:W-:-:S04]  /*22aa0*/  IMAD.IADD R2, R7, 0x1, R2 ;  /* 0x0000000107027824 */ /* 0x000fc800078e0202 */
[----:B------:R-:W-:-:S07]  /*22ab0*/  IMAD.MOV.U32 R13, RZ, RZ, R2 ;  /* 0x000000ffff0d7224 */ /* 0x000fce00078e0002 */
[----:B------:R-:W-:Y:S05]  /*22ac0*/  WARPSYNC.COLLECTIVE R15, `(.L_x_10160) ;  /* 0x000000000f087348 */ /* 0x000fea0003c00000 */
[----:B------:R0:W1:Y:S02]  /*22ad0*/  SHFL.UP P6, R14, R13, R12, R11 ;  /* 0x0400000c0d0e7389 */ /* 0x00006400000c000b */
[----:B01----:R-:W-:Y:S01]  /*22ae0*/  ENDCOLLECTIVE ;  /* 0x000000000000791b */ /* 0x003fe20003800000 */
.L_x_10160:
[----:B------:R-:W-:Y:S01]  /*22af0*/  IMAD.MOV.U32 R12, RZ, RZ, 0x8 ;  /* 0x00000008ff0c7424 */ /* 0x000fe200078e00ff */
[----:B------:R-:W-:-:S05]  /*22b00*/  SEL R3, R14, RZ, P1 ;  /* 0x000000ff0e037207 */ /* 0x000fca0000800000 */
[----:B------:R-:W-:-:S04]  /*22b10*/  IMAD.IADD R3, R2, 0x1, R3 ;  /* 0x0000000102037824 */ /* 0x000fc800078e0203 */
[----:B------:R-:W-:-:S07]  /*22b20*/  IMAD.MOV.U32 R13, RZ, RZ, R3 ;  /* 0x000000ffff0d7224 */ /* 0x000fce00078e0003 */
[----:B------:R-:W-:Y:S05]  /*22b30*/  WARPSYNC.COLLECTIVE R15, `(.L_x_10161) ;  /* 0x000000000f087348 */ /* 0x000fea0003c00000 */
[----:B------:R0:W1:Y:S02]  /*22b40*/  SHFL.UP P6, R14, R13, R12, R11 ;  /* 0x0400000c0d0e7389 */ /* 0x00006400000c000b */
[----:B01----:R-:W-:Y:S01]  /*22b50*/  ENDCOLLECTIVE ;  /* 0x000000000000791b */ /* 0x003fe20003800000 */
.L_x_10161:
[----:B------:R-:W-:Y:S01]  /*22b60*/  IMAD.MOV.U32 R12, RZ, RZ, 0x10 ;  /* 0x00000010ff0c7424 */ /* 0x000fe200078e00ff */
[----:B------:R-:W-:-:S05]  /*22b70*/  SEL R14, R14, RZ, P2 ;  /* 0x000000ff0e0e7207 */ /* 0x000fca0001000000 */
[----:B------:R-:W-:-:S04]  /*22b80*/  IMAD.IADD R7, R3, 0x1, R14 ;  /* 0x0000000103077824 */ /* 0x000fc800078e020e */
[----:B------:R-:W-:-:S07]  /*22b90*/  IMAD.MOV.U32 R13, RZ, RZ, R7 ;  /* 0x000000ffff0d7224 */ /* 0x000fce00078e0007 */
[----:B------:R-:W-:Y:S05]  /*22ba0*/  WARPSYNC.COLLECTIVE R15, `(.L_x_10162) ;  /* 0x000000000f087348 */ /* 0x000fea0003c00000 */
[----:B------:R0:W1:Y:S02]  /*22bb0*/  SHFL.UP P6, R14, R13, R12, R11 ;  /* 0x0400000c0d0e7389 */ /* 0x00006400000c000b */
[----:B01----:R-:W-:Y:S01]  /*22bc0*/  ENDCOLLECTIVE ;  /* 0x000000000000791b */ /* 0x003fe20003800000 */
.L_x_10162:
        /* <DEDUP_REMOVED lines=8> */
.L_x_10163:
[----:B------:R-:W-:Y:S05]  /*22c50*/  BRA `(.L_x_10164) ;  /* 0xffffffd000907947 */ /* 0x000fea000383ffff */
.L_x_10058:
[----:B------:R-:W-:Y:S01]  /*22c60*/  BSSY B0, `(.L_x_10165) ;  /* 0x0000007000007945 */ /* 0x000fe20003800000 */
[----:B------:R-:W-:Y:S02]  /*22c70*/  IMAD.MOV.U32 R12, RZ, RZ, 0x1 ;  /* 0x00000001ff0c7424 */ /* 0x000fe400078e00ff */
[----:B------:R-:W-:Y:S02]  /*22c80*/  IMAD.MOV.U32 R11, RZ, RZ, RZ ;  /* 0x000000ffff0b7224 */ /* 0x000fe400078e00ff */
[----:B------:R-:W-:-:S07]  /*22c90*/  IMAD.MOV.U32 R15, RZ, RZ, -0x1 ;  /* 0xffffffffff0f7424 */ /* 0x000fce00078e00ff */
[----:B------:R-:W-:Y:S05]  /*22ca0*/  WARPSYNC.COLLECTIVE R15, `(.L_x_10166) ;  /* 0x000000000f087348 */ /* 0x000fea0003c00000 */
[----:B------:R0:W1:Y:S02]  /*22cb0*/  SHFL.UP P6, R14, R13, R12, R11 ;  /* 0x0400000c0d0e7389 */ /* 0x00006400000c000b */
[----:B01----:R-:W-:Y:S01]  /*22cc0*/  ENDCOLLECTIVE ;  /* 0x000000000000791b */ /* 0x003fe20003800000 */
.L_x_10166:
[----:B------:R-:W-:Y:S05]  /*22cd0*/  BSYNC B0 ;  /* 0x0000000000007941 */ /* 0x000fea0003800000 */
.L_x_10165:
[----:B------:R-:W-:Y:S01]  /*22ce0*/  LOP3.LUT P4, RZ, R19, 0x1, RZ, 0xc0, !PT ;  /* 0x0000000113ff7812 */ /* 0x000fe2000788c0ff */
[----:B------:R-:W-:Y:S02]  /*22cf0*/  IMAD.MOV.U32 R12, RZ, RZ, 0x2 ;  /* 0x00000002ff0c7424 */ /* 0x000fe400078e00ff */
[----:B------:R-:W-:Y:S01]  /*22d00*/  IMAD.MOV.U32 R11, RZ, RZ, RZ ;  /* 0x000000ffff0b7224 */ /* 0x000fe200078e00ff */
[----:B------:R-:W-:Y:S01]  /*22d10*/  SEL R14, R14, RZ, P4 ;  /* 0x000000ff0e0e7207 */ /* 0x000fe20002000000 */
[----:B------:R-:W-:-:S04]  /*22d20*/  IMAD.MOV.U32 R15, RZ, RZ, -0x1 ;  /* 0xffffffffff0f7424 */ /* 0x000fc800078e00ff */
[----:B------:R-:W-:-:S07]  /*22d30*/  IMAD.IADD R13, R13, 0x1, R14 ;  /* 0x000000010d0d7824 */ /* 0x000fce00078e020e */
[----:B------:R-:W-:Y:S05]  /*22d40*/  WARPSYNC.COLLECTIVE R15, `(.L_x_10167) ;  /* 0x000000000f087348 */ /* 0x000fea0003c00000 */
[----:B------:R0:W1:Y:S02]  /*22d50*/  SHFL.UP P6, R14, R13, R12, R11 ;  /* 0x0400000c0d0e7389 */ /* 0x00006400000c000b */
[----:B01----:R-:W-:Y:S01]  /*22d60*/  ENDCOLLECTIVE ;  /* 0x000000000000791b */ /* 0x003fe20003800000 */
.L_x_10167:
[----:B------:R-:W-:Y:S01]  /*22d70*/  IMAD.MOV.U32 R12, RZ, RZ, 0x4 ;  /* 0x00000004ff0c7424 */ /* 0x000fe200078e00ff */
[----:B------:R-:W-:-:S05]  /*22d80*/  SEL R14, R14, RZ, P0 ;  /* 0x000000ff0e0e7207 */ /* 0x000fca0000000000 */
[----:B------:R-:W-:-:S04]  /*22d90*/  IMAD.IADD R3, R13, 0x1, R14 ;  /* 0x000000010d037824 */ /* 0x000fc800078e020e */
[----:B------:R-:W-:-:S07]  /*22da0*/  IMAD.MOV.U32 R13, RZ, RZ, R3 ;  /* 0x000000ffff0d7224 */ /* 0x000fce00078e0003 */
[----:B------:R-:W-:Y:S05]  /*22db0*/  WARPSYNC.COLLECTIVE R15, `(.L_x_10168) ;  /* 0x000000000f087348 */ /* 0x000fea0003c00000 */
[----:B------:R0:W1:Y:S02]  /*22dc0*/  SHFL.UP P6, R14, R13, R12, R11 ;  /* 0x0400000c0d0e7389 */ /* 0x00006400000c000b */
[----:B01----:R-:W-:Y:S01]  /*22dd0*/  ENDCOLLECTIVE ;  /* 0x000000000000791b */ /* 0x003fe20003800000 */
.L_x_10168:
[----:B------:R-:W-:Y:S01]  /*22de0*/  IMAD.MOV.U32 R12, RZ, RZ, 0x8 ;  /* 0x00000008ff0c7424 */ /* 0x000fe200078e00ff */
[----:B------:R-:W-:-:S04]  /*22df0*/  SEL R14, R14, RZ, P1 ;  /* 0x000000ff0e0e7207 */ /* 0x000fc80000800000 */
[----:B------:R-:W-:-:S05]  /*22e00*/  IADD3 R7, R3, R14, RZ ;  /* 0x0000000e03077210 */ /* 0x000fca0007ffe0ff */
[----:B------:R-:W-:-:S07]  /*22e10*/  IMAD.MOV.U32 R13, RZ, RZ, R7 ;  /* 0x000000ffff0d7224 */ /* 0x000fce00078e0007 */
[----:B------:R-:W-:Y:S05]  /*22e20*/  WARPSYNC.COLLECTIVE R15, `(.L_x_10169) ;  /* 0x000000000f087348 */ /* 0x000fea0003c00000 */
[----:B------:R0:W1:Y:S02]  /*22e30*/  SHFL.UP P6, R14, R13, R12, R11 ;  /* 0x0400000c0d0e7389 */ /* 0x00006400000c000b */
[----:B01----:R-:W-:Y:S01]  /*22e40*/  ENDCOLLECTIVE ;  /* 0x000000000000791b */ /* 0x003fe20003800000 */
.L_x_10169:
[----:B------:R-:W-:Y:S01]  /*22e50*/  IMAD.MOV.U32 R12, RZ, RZ, 0x10 ;  /* 0x00000010ff0c7424 */ /* 0x000fe200078e00ff */
[----:B------:R-:W-:-:S05]  /*22e60*/  SEL R8, R14, RZ, P2 ;  /* 0x000000ff0e087207 */ /* 0x000fca0001000000 */
[----:B------:R-:W-:-:S04]  /*22e70*/  IMAD.IADD R8, R7, 0x1, R8 ;  /* 0x0000000107087824 */ /* 0x000fc800078e0208 */
[----:B------:R-:W-:-:S07]  /*22e80*/  IMAD.MOV.U32 R13, RZ, RZ, R8 ;  /* 0x000000ffff0d7224 */ /* 0x000fce00078e0008 */
[----:B------:R-:W-:Y:S05]  /*22e90*/  WARPSYNC.COLLECTIVE R15, `(.L_x_10170) ;  /* 0x000000000f087348 */ /* 0x000fea0003c00000 */
[----:B------:R0:W1:Y:S02]  /*22ea0*/  SHFL.UP P6, R14, R13, R12, R11 ;  /* 0x0400000c0d0e7389 */ /* 0x00006400000c000b */
[----:B01----:R-:W-:Y:S01]  /*22eb0*/  ENDCOLLECTIVE ;  /* 0x000000000000791b */ /* 0x003fe20003800000 */
.L_x_10170:
        /* <DEDUP_REMOVED lines=8> */
.L_x_10171:
[----:B------:R-:W-:Y:S05]  /*22f40*/  BRA `(.L_x_10172) ;  /* 0xffffffd000787947 */ /* 0x000fea000383ffff */
.L_x_10060:
[----:B------:R-:W-:Y:S01]  /*22f50*/  BSSY B0, `(.L_x_10173) ;  /* 0x0000006000007945 */ /* 0x000fe20003800000 */
[----:B------:R-:W-:Y:S01]  /*22f60*/  PLOP3.LUT P6, PT, P6, PT, PT, 0x8, 0x0 ;  /* 0x000000000000781c */ /* 0x000fe200037ce170 */
[----:B------:R-:W-:-:S12]  /*22f70*/  IMAD.MOV.U32 R15, RZ, RZ, -0x1 ;  /* 0xffffffffff0f7424 */ /* 0x000fd800078e00ff */
[----:B0-----:R-:W-:Y:S05]  /*22f80*/  WARPSYNC.COLLECTIVE R15, `(.L_x_10174) ;  /* 0x000000000f087348 */ /* 0x001fea0003c00000 */
[----:B------:R-:W-:Y:S01]  /*22f90*/  VOTE.ANY R14, PT, P6 ;  /* 0x00000000000e7806 */ /* 0x000fe200030e0100 */
[----:B0-----:R-:W-:Y:S06]  /*22fa0*/  ENDCOLLECTIVE ;  /* 0x000000000000791b */ /* 0x001fec0003800000 */
.L_x_10174:
[----:B------:R-:W-:Y:S05]  /*22fb0*/  BSYNC B0 ;  /* 0x0000000000007941 */ /* 0x000fea0003800000 */
.L_x_10173:
        /* <DEDUP_REMOVED lines=9> */
.L_x_10175:
[----:B------:R-:W-:Y:S02]  /*23050*/  IMAD.MOV.U32 R13, RZ, RZ, R5 ;  /* 0x000000ffff0d7224 */ /* 0x000fe400078e0005 */
[----:B------:R-:W-:-:S07]  /*23060*/  IMAD.MOV.U32 R4, RZ, RZ, R14 ;  /* 0x000000ffff047224 */ /* 0x000fce00078e000e */
[----:B------:R-:W-:Y:S05]  /*23070*/  WARPSYNC.COLLECTIVE R15, `(.L_x_10176) ;  /* 0x000000000f087348 */ /* 0x000fea0003c00000 */
[----:B------:R0:W1:Y:S02]  /*23080*/  SHFL.IDX P6, R14, R13, R12, R11 ;  /* 0x0000000c0d0e7389 */ /* 0x00006400000c000b */
[----:B01----:R-:W-:Y:S01]  /*23090*/  ENDCOLLECTIVE ;  /* 0x000000000000791b */ /* 0x003fe20003800000 */
.L_x_10176:
[----:B------:R-:W-:Y:S01]  /*230a0*/  IMAD.MOV.U32 R5, RZ, RZ, R14 ;  /* 0x000000ffff057224 */ /* 0x000fe200078e000e */
[----:B------:R-:W-:Y:S06]  /*230b0*/  BRA `(.L_x_10177) ;  /* 0xffffffd000587947 */ /* 0x000fec000383ffff */
.L_x_10062:
[----:B------:R-:W-:Y:S01]  /*230c0*/  BSSY B0, `(.L_x_10178) ;  /* 0x0000007000007945 */ /* 0x000fe20003800000 */
[----:B------:R-:W-:Y:S02]  /*230d0*/  IMAD.MOV.U32 R13, RZ, RZ, R2 ;  /* 0x000000ffff0d7224 */ /* 0x000fe400078e0002 */
[----:B------:R-:W-:Y:S02]  /*230e0*/  IMAD.MOV.U32 R11, RZ, RZ, 0x1f ;  /* 0x0000001fff0b7424 */ /* 0x000fe400078e00ff */
[----:B------:R-:W-:-:S07]  /*230f0*/  IMAD.MOV.U32 R15, RZ, RZ, -0x1 ;  /* 0xffffffffff0f7424 */ /* 0x000fce00078e00ff */
[----:B0123--:R-:W-:Y:S05]  /*23100*/  WARPSYNC.COLLECTIVE R15, `(.L_x_10179) ;  /* 0x000000000f087348 */ /* 0x00ffea0003c00000 */
[----:B------:R4:W0:Y:S02]  /*23110*/  SHFL.IDX P6, R14, R13, R12, R11 ;  /* 0x0000000c0d0e7389 */ /* 0x00082400000c000b */
[----:B01234-:R-:W-:Y:S01]  /*23120*/  ENDCOLLECTIVE ;  /* 0x000000000000791b */ /* 0x01ffe20003800000 */
.L_x_10179:
[----:B------:R-:W-:Y:S05]  /*23130*/  BSYNC B0 ;  /* 0x0000000000007941 */ /* 0x000fea0003800000 */
.L_x_10178:
[----:B------:R-:W-:Y:S01]  /*23140*/  IMAD.MOV.U32 R24, RZ, RZ, R14 ;  /* 0x000000ffff187224 */ /* 0x000fe200078e000e */
[----:B------:R-:W-:Y:S06]  /*23150*/  BRA `(.L_x_10061) ;  /* 0xffffffd000487947 */ /* 0x000fec000383ffff */
.L_x_10066:
[----:B0-----:R0:W2:Y:S02]  /*23160*/  SYNCS.PHASECHK.TRANS64.TRYWAIT P0, [R9+URZ+0x31c20], R0 ;  /* 0x031c2000090075a7 */ /* 0x0010a4000800017f */
[----:B--2---:R-:W-:Y:S05]  /*23170*/  @!P0 NANOSLEEP.SYNCS 0x989680 ;  /* 0x009896800000895d */ /* 0x004fea0003900000 */
[----:B------:R-:W2:Y:S02]  /*23180*/  @!P0 SYNCS.PHASECHK.TRANS64 P0, [R9+URZ+0x31c20], R0 ;  /* 0x031c2000090085a7 */ /* 0x000ea4000800007f */
[----:B--2---:R-:W-:Y:S05]  /*23190*/  @!P0 BRA `(.L_x_10066) ;  /* 0xfffffffc00f08947 */ /* 0x004fea000383ffff */
[----:B------:R-:W-:Y:S05]  /*231a0*/  BRA `(.L_x_10180) ;  /* 0xffffffd400987947 */ /* 0x000fea000383ffff */
.L_x_10067:
[----:B------:R-:W2:Y:S01]  /*231b0*/  S2R R2, SR_TID.X ;  /* 0x0000000000027919 */ /* 0x000ea20000002100 */
[----:B------:R-:W-:Y:S01]  /*231c0*/  BSSY B0, `(.L_x_10181) ;  /* 0x000000a000007945 */ /* 0x000fe20003800000 */
[----:B-1----:R-:W-:Y:S02]  /*231d0*/  IMAD.MOV.U32 R12, RZ, RZ, RZ ;  /* 0x000000ffff0c7224 */ /* 0x002fe400078e00ff */
[----:B------:R-:W-:Y:S02]  /*231e0*/  IMAD.MOV.U32 R11, RZ, RZ, 0x1f ;  /* 0x0000001fff0b7424 */ /* 0x000fe400078e00ff */
[----:B------:R-:W-:Y:S01]  /*231f0*/  IMAD.MOV.U32 R15, RZ, RZ, -0x1 ;  /* 0xffffffffff0f7424 */ /* 0x000fe200078e00ff */
[----:B--2---:R-:W-:-:S04]  /*23200*/  SHF.R.U32.HI R2, RZ, 0x5, R2 ;  /* 0x00000005ff027819 */ /* 0x004fc80000011602 */
[----:B------:R-:W-:-:S05]  /*23210*/  LOP3.LUT R2, R2, 0x3, RZ, 0xc0, !PT ;  /* 0x0000000302027812 */ /* 0x000fca00078ec0ff */
[----:B------:R-:W-:-:S07]  /*23220*/  IMAD.MOV.U32 R13, RZ, RZ, R2 ;  /* 0x000000ffff0d7224 */ /* 0x000fce00078e0002 */
[----:B0---4-:R-:W-:Y:S05]  /*23230*/  WARPSYNC.COLLECTIVE R15, `(.L_x_10182) ;  /* 0x000000000f087348 */ /* 0x011fea0003c00000 */
[----:B------:R1:W2:Y:S02]  /*23240*/  SHFL.IDX P6, R14, R13, R12, R11 ;  /* 0x0000000c0d0e7389 */ /* 0x0002a400000c000b */
[----:B012-4-:R-:W-:Y:S01]  /*23250*/  ENDCOLLECTIVE ;  /* 0x000000000000791b */ /* 0x017fe20003800000 */
.L_x_10182:
[----:B------:R-:W-:Y:S05]  /*23260*/  BSYNC B0 ;  /* 0x0000000000007941 */ /* 0x000fea0003800000 */
.L_x_10181:
[----:B------:R-:W-:Y:S05]  /*23270*/  BRA `(.L_x_10183) ;  /* 0xffffffd400807947 */ /* 0x000fea000383ffff */
.L_x_10068:
[----:B------:R-:W-:Y:S01]  /*23280*/  BSSY B0, `(.L_x_10184) ;  /* 0x0000006000007945 */ /* 0x000fe20003800000 */
[----:B------:R-:W-:-:S07]  /*23290*/  IMAD.MOV.U32 R15, RZ, RZ, -0x1 ;  /* 0xffffffffff0f7424 */ /* 0x000fce00078e00ff */
[----:B01--4-:R-:W-:Y:S05]  /*232a0*/  WARPSYNC.COLLECTIVE R15, `(.L_x_10185) ;  /* 0x000000000f0c7348 */ /* 0x013fea0003c00000 */
[----:B------:R-:W-:Y:S02]  /*232b0*/  ELECT P6, UR62, PT ;  /* 0x00000000003e782f */ /* 0x000fe400038c0000 */
[----:B------:R-:W-:Y:S01]  /*232c0*/  MOV R14, UR62 ;  /* 0x0000003e000e7c02 */ /* 0x000fe20008000f00 */
[----:B01--4-:R-:W-:Y:S10]  /*232d0*/  ENDCOLLECTIVE ;  /* 0x000000000000791b */ /* 0x013ff40003800000 */
.L_x_10185:
[----:B------:R-:W-:Y:S05]  /*232e0*/  BSYNC B0 ;  /* 0x0000000000007941 */ /* 0x000fea0003800000 */
.L_x_10184:
[----:B------:R-:W-:Y:S05]  /*232f0*/  BRA `(.L_x_10186) ;  /* 0xffffffd400747947 */ /* 0x000fea000383ffff */
.L_x_10070:
[----:B0-----:R0:W2:Y:S02]  /*23300*/  SYNCS.PHASECHK.TRANS64.TRYWAIT P0, [R7+URZ], R2 ;  /* 0x00000002070075a7 */ /* 0x0010a4000800017f */
[----:B--2---:R-:W-:Y:S05]  /*23310*/  @!P0 NANOSLEEP.SYNCS 0x989680 ;  /* 0x009896800000895d */ /* 0x004fea0003900000 */
[----:B------:R-:W2:Y:S02]  /*23320*/  @!P0 SYNCS.PHASECHK.TRANS64 P0, [R7+URZ], R2 ;  /* 0x00000002070085a7 */ /* 0x000ea4000800007f */
[----:B--2---:R-:W-:Y:S05]  /*23330*/  @!P0 BRA `(.L_x_10070) ;  /* 0xfffffffc00f08947 */ /* 0x004fea000383ffff */
[----:B------:R-:W-:Y:S05]  /*23340*/  BRA `(.L_x_10187) ;  /* 0xffffffd400a87947 */ /* 0x000fea000383ffff */
.L_x_10071:
[----:B--2---:R2:W3:Y:S02]  /*23350*/  SYNCS.PHASECHK.TRANS64.TRYWAIT P0, [R3+URZ], R0 ;  /* 0x00000000030075a7 */ /* 0x0044e4000800017f */
[----:B---3--:R-:W-:Y:S05]  /*23360*/  @!P0 NANOSLEEP.SYNCS 0x989680 ;  /* 0x009896800000895d */ /* 0x008fea0003900000 */
[----:B------:R-:W3:Y:S02]  /*23370*/  @!P0 SYNCS.PHASECHK.TRANS64 P0, [R3+URZ], R0 ;  /* 0x00000000030085a7 */ /* 0x000ee4000800007f */
[----:B---3--:R-:W-:Y:S05]  /*23380*/  @!P0 BRA `(.L_x_10071) ;  /* 0xfffffffc00f08947 */ /* 0x008fea000383ffff */
[----:B------:R-:W-:Y:S05]  /*23390*/  BRA `(.L_x_10188) ;  /* 0xffffffd4009c7947 */ /* 0x000fea000383ffff */
.L_x_10073:
[----:B--2---:R2:W3:Y:S02]  /*233a0*/  SYNCS.PHASECHK.TRANS64.TRYWAIT P0, [R5+URZ], R2 ;  /* 0x00000002050075a7 */ /* 0x0044e4000800017f */
[----:B---3--:R-:W-:Y:S05]  /*233b0*/  @!P0 NANOSLEEP.SYNCS 0x989680 ;  /* 0x009896800000895d */ /* 0x008fea0003900000 */
[----:B------:R-:W3:Y:S02]  /*233c0*/  @!P0 SYNCS.PHASECHK.TRANS64 P0, [R5+URZ], R2 ;  /* 0x00000002050085a7 */ /* 0x000ee4000800007f */
[----:B---3--:R-:W-:Y:S05]  /*233d0*/  @!P0 BRA `(.L_x_10073) ;  /* 0xfffffffc00f08947 */ /* 0x008fea000383ffff */
[----:B------:R-:W-:Y:S05]  /*233e0*/  BRA `(.L_x_10189) ;  /* 0xffffffd400a07947 */ /* 0x000fea000383ffff */
.L_x_10190:
        /* <DEDUP_REMOVED lines=9> */
.L_x_14868:


//--------------------- .text._ZN7cutlass13device_kernelIN5flash11enable_sm90INS1_16FlashAttnFwdSm90INS1_25CollectiveMainloopFwdSm90ILi2EN4cute5tupleIJNS5_1CILi1EEES8_S8_EEENS6_IJNS7_ILi192EEENS7_ILi128EEENS7_ILi96EEEEEELi96ENS_6half_tEfNS_4arch4Sm90ELb0ELb1ELb1ELb0ELb0ELb0ELb0ELb0ELb1ELb1ELb1ELb0EEENS1_21CollectiveEpilogueFwdINS6_IJSA_SC_SB_EEES9_SE_SG_Li384ELb0ELb1ELb1ELb0EEENS1_19SingleTileSchedulerILb0ELb1ELb1ELi192EEEEEEEEEvNT_6ParamsE --------------------------
	.section	.text._ZN7cutlass13device_kernelIN5flash11enable_sm90INS1_16FlashAttnFwdSm90INS1_25CollectiveMainloopFwdSm90ILi2EN4cute5tupleIJNS5_1CILi1EEES8_S8_EEENS6_IJNS7_ILi192EEENS7_ILi128EEENS7_ILi96EEEEEELi96ENS_6half_tEfNS_4arch4Sm90ELb0ELb1ELb1ELb0ELb0ELb0ELb0ELb0ELb1ELb1ELb1ELb0EEENS1_21CollectiveEpilogueFwdINS6_IJSA_SC_SB_EEES9_SE_SG_Li384ELb0ELb1ELb1ELb0EEENS1_19SingleTileSchedulerILb0ELb1ELb1ELi192EEEEEEEEEvNT_6ParamsE,"ax",@progbits
	.align	128
.text._ZN7cutlass13device_kernelIN5flash11enable_sm90INS1_16FlashAttnFwdSm90INS1_25CollectiveMainloopFwdSm90ILi2EN4cute5tupleIJNS5_1CILi1EEES8_S8_EEENS6_IJNS7_ILi192EEENS7_ILi128EEENS7_ILi96EEEEEELi96ENS_6half_tEfNS_4arch4Sm90ELb0ELb1ELb1ELb0ELb0ELb0ELb0ELb0ELb1ELb1ELb1ELb0EEENS1_21CollectiveEpilogueFwdINS6_IJSA_SC_SB_EEES9_SE_SG_Li384ELb0ELb1ELb1ELb0EEENS1_19SingleTileSchedulerILb0ELb1ELb1ELi192EEEEEEEEEvNT_6ParamsE:
        .type           _ZN7cutlass13device_kernelIN5flash11enable_sm90INS1_16FlashAttnFwdSm90INS1_25CollectiveMainloopFwdSm90ILi2EN4cute5tupleIJNS5_1CILi1EEES8_S8_EEENS6_IJNS7_ILi192EEENS7_ILi128EEENS7_ILi96EEEEEELi96ENS_6half_tEfNS_4arch4Sm90ELb0ELb1ELb1ELb0ELb0ELb0ELb0ELb0ELb1ELb1ELb1ELb0EEENS1_21CollectiveEpilogueFwdINS6_IJSA_SC_SB_EEES9_SE_SG_Li384ELb0ELb1ELb1ELb0EEENS1_19SingleTileSchedulerILb0ELb1ELb1ELi192EEEEEEEEEvNT_6ParamsE,@function
        .size           _ZN7cutlass13device_kernelIN5flash11enable_sm90INS1_16FlashAttnFwdSm90INS1_25CollectiveMainloopFwdSm90ILi2EN4cute5tupleIJNS5_1CILi1EEES8_S8_EEENS6_IJNS7_ILi192EEENS7_ILi128EEENS7_ILi96EEEEEELi96ENS_6half_tEfNS_4arch4Sm90ELb0ELb1ELb1ELb0ELb0ELb0ELb0ELb0ELb1ELb1ELb1ELb0EEENS1_21CollectiveEpilogueFwdINS6_IJSA_SC_SB_EEES9_SE_SG_Li384ELb0ELb1ELb1ELb0EEENS1_19SingleTileSchedulerILb0ELb1ELb1ELi192EEEEEEEEEvNT_6ParamsE,(.L_x_14869 - _ZN7cutlass13device_kernelIN5flash11enable_sm90INS1_16FlashAttnFwdSm90INS1_25CollectiveMainloopFwdSm90ILi2EN4cute5tupleIJNS5_1CILi1EEES8_S8_EEENS6_IJNS7_ILi192EEENS7_ILi128EEENS7_ILi96EEEEEELi96ENS_6half_tEfNS_4arch4Sm90ELb0ELb1ELb1ELb0ELb0ELb0ELb0ELb0ELb1ELb1ELb1ELb0EEENS1_21CollectiveEpilogueFwdINS6_IJSA_SC_SB_EEES9_SE_SG_Li384ELb0ELb1ELb1ELb0EEENS1_19SingleTileSchedulerILb0ELb1ELb1ELi192EEEEEEEEEvNT_6ParamsE)
        .other          _ZN7cutlass13device_kernelIN5flash11enable_sm90INS1_16FlashAttnFwdSm90INS1_25CollectiveMainloopFwdSm90ILi2EN4cute5tupleIJNS5_1CILi1EEES8_S8_EEENS6_IJNS7_ILi192EEENS7_ILi128EEENS7_ILi96EEEEEELi96ENS_6half_tEfNS_4arch4Sm90ELb0ELb1ELb1ELb0ELb0ELb0ELb0ELb0ELb1ELb1ELb1ELb0EEENS1_21CollectiveEpilogueFwdINS6_IJSA_SC_SB_EEES9_SE_SG_Li384ELb0ELb1ELb1ELb0EEENS1_19SingleTileSchedulerILb0ELb1ELb1ELi192EEEEEEEEEvNT_6ParamsE,@"STO_CUDA_ENTRY STV_DEFAULT"
_ZN7cutlass13device_kernelIN5flash11enable_sm90INS1_16FlashAttnFwdSm90INS1_25CollectiveMainloopFwdSm90ILi2EN4cute5tupleIJNS5_1CILi1EEES8_S8_EEENS6_IJNS7_ILi192EEENS7_ILi128EEENS7_ILi96EEEEEELi96ENS_6half_tEfNS_4arch4Sm90ELb0ELb1ELb1ELb0ELb0ELb0ELb0ELb0ELb1ELb1ELb1ELb0EEENS1_21CollectiveEpilogueFwdINS6_IJSA_SC_SB_EEES9_SE_SG_Li384ELb0ELb1ELb1ELb0EEENS1_19SingleTileSchedulerILb0ELb1ELb1ELi192EEEEEEEEEvNT_6ParamsE:
[----:B------:R-:W0:Y:S01]  /*0000*/  LDC R1, c[0x0][0x28] ;  /* 0x00000a00ff017b82 */ /* 0x000e220000000800 */
[----:B------:R-:W1:Y:S01]  /*0010*/  S2R R2, SR_TID.X ;  /* 0x0000000000027919 */ /* 0x000e620000002100 */
[----:B------:R-:W-:Y:S01]  /*0020*/  ELECT P0, URZ, PT ;  /* 0x00000000003f782f */ /* 0x000fe20003800000 */
[----:B------:R-:W-:Y:S01]  /*0030*/  BSSY B0, `(.L_x_10191) ;  /* 0x000000e000007945 */ /* 0x000fe20003800000 */
[--C-:B-1----:R-:W-:Y:S02]  /*0040*/  SHF.R.U32.HI R17, RZ, 0x5, R2.reuse ;  /* 0x00000005ff117819 */ /* 0x102fe40000011602 */
[----:B------:R-:W-:-:S03]  /*0050*/  SHF.R.U32.HI R22, RZ, 0x7, R2 ;  /* 0x00000007ff167819 */ /* 0x000fc60000011602 */
        /* <DEDUP_REMOVED lines=11> */
.L_x_10192:
[----:B------:R-:W-:Y:S05]  /*0110*/  BSYNC B0 ;  /* 0x0000000000007941 */ /* 0x000fea0003800000 */
.L_x_10191:
        /* <DEDUP_REMOVED lines=41> */
.L_x_10193:
        /* <DEDUP_REMOVED lines=22> */
.L_x_10194:
        /* <DEDUP_REMOVED lines=18> */
.L_x_10195:
        /* <DEDUP_REMOVED lines=22> */
.L_x_10196:
        /* <DEDUP_REMOVED lines=22> */
.L_x_10197:
[----:B------:R-:W-:Y:S01]  /*08f0*/  PLOP3.LUT P0, PT, PT, PT, UP0, 0x80, 0x0 ;  /* 0x000000000000781c */ /* 0x000fe20003f0f008 */
[----:B0-----:R-:W-:Y:S01]  /*0900*/  UMOV UR4, 0x1 ;  /* 0x0000000100047882 */ /* 0x001fe20000000000 */
[----:B------:R-:W-:Y:S01]  /*0910*/  NOP ;  /* 0x0000000000007918 */ /* 0x000fe20000000000 */
[----:B------:R-:W-:Y:S01]  /*0920*/  USEL UR4, UR4, 0x2, !UP0 ;  /* 0x0000000204047887 */ /* 0x000fe2000c000000 */
[----:B------:R-:W-:Y:S01]  /*0930*/  BSSY B6, `(.L_x_10198) ;  /* 0x00014dd000067945 */ /* 0x000fe20003800000 */
[----:B------:R-:W-:-:S04]  /*0940*/  LOP3.LUT R23, R2, 0x7f, RZ, 0xc0, !PT ;  /* 0x0000007f02177812 */ /* 0x000fc800078ec0ff */
[----:B------:R-:W-:Y:S01]  /*0950*/  IMAD.U32 R16, RZ, RZ, UR4 ;  /* 0x00000004ff107e24 */ /* 0x000fe2000f8e00ff */
[----:B-12-4-:R-:W-:Y:S06]  /*0960*/  BAR.SYNC.DEFER_BLOCKING 0x0 ;  /* 0x0000000000007b1d */ /* 0x016fec0000010000 */
[----:B------:R-:W-:Y:S05]  /*0970*/  @!P0 BRA `(.L_x_10199) ;  /* 0x00000108002c8947 */ /* 0x000fea0003800000 */
.L_x_10200:
[----:B------:R-:W-:-:S08]  /*0980*/  NOP ;  /* 0x0000000000007918 */ /* 0x000fd00000000000 */
[----:B------:R-:W0:Y:S02]  /*0990*/  USETMAXREG.TRY_ALLOC.CTAPOOL UP0, 0xa0 ;  /* 0x000000a0000079c8 */ /* 0x000e240008000600 */
[----:B0-----:R-:W-:-:S13]  /*09a0*/  PLOP3.LUT P0, PT, PT, PT, UP0, 0x80, 0x0 ;  /* 0x000000000000781c */ /* 0x001fda0003f0f008 */
[----:B------:R-:W-:Y:S05]  /*09b0*/  @!P0 BRA `(.L_x_10200) ;  /* 0xfffffffc00f08947 */ /* 0x000fea000383ffff */
[----:B------:R-:W0:Y:S01]  /*09c0*/  S2UR UR6, SR_CTAID.Y ;  /* 0x00000000000679c3 */ /* 0x000e220000002600 */
[----:B------:R-:W-:Y:S01]  /*09d0*/  LOP3.LUT R0, R2, 0xffffff80, RZ, 0xc0, !PT ;  /* 0xffffff8002007812 */ /* 0x000fe200078ec0ff */
[----:B------:R-:W-:Y:S02]  /*09e0*/  ULDC UR7, c[0x0][0xc50] ;  /* 0x0003140000077ab9 */ /* 0x000fe40000000800 */
[----:B------:R-:W-:-:S04]  /*09f0*/  UISETP.NE.AND UP0, UPT, UR7, 0x1, UPT ;  /* 0x000000010700788c */ /* 0x000fc8000bf05270 */
[----:B------:R-:W-:Y:S08]  /*0a00*/  BAR.ARV 0x8, 0x200 ;  /* 0x0208000000007b1d */ /* 0x000ff00000002000 */
[----:B------:R-:W1:Y:S01]  /*0a10*/  S2UR UR8, SR_CTAID.Z ;  /* 0x00000000000879c3 */ /* 0x000e620000002700 */
[----:B------:R-:W-:Y:S01]  /*0a20*/  ISETP.NE.AND P0, PT, R0, 0x80, PT ;  /* 0x000000800000780c */ /* 0x000fe20003f05270 */
[----:B------:R-:W-:Y:S01]  /*0a30*/  @UP0 ULDC UR4, c[0x0][0xc54] ;  /* 0x0003150000040ab9 */ /* 0x000fe20000000800 */
[----:B------:R-:W-:Y:S01]  /*0a40*/  @UP0 ULDC UR9, c[0x0][0xc58] ;  /* 0x0003160000090ab9 */ /* 0x000fe20000000800 */
[----:B0-----:R-:W-:-:S10]  /*0a50*/  UIMAD.WIDE.U32 UR4, UR6, UR4, URZ ;  /* 0x00000004060472a5 */ /* 0x001fd4000f8e003f */
[----:B------:R-:W-:Y:S06]  /*0a60*/  @!P0 BAR.ARV 0x9, 0x100 ;  /* 0x0244000000008b1d */ /* 0x000fec0000002000 */
[----:B------:R-:W-:Y:S01]  /*0a70*/  UMOV UR10, UR6 ;  /* 0x00000006000a7c82 */ /* 0x000fe20008000000 */
[----:B------:R-:W-:Y:S01]  /*0a80*/  @UP0 USHF.R.U32.HI UR10, URZ, UR9, UR5 ;  /* 0x000000093f0a0299 */ /* 0x000fe20008011605 */
[----:B-1----:R-:W-:-:S03]  /*0a90*/  ISETP.LE.AND P0, PT, RZ, UR8, PT ;  /* 0x00000008ff007c0c */ /* 0x002fc6000bf03270 */
[----:B------:R-:W-:Y:S02]  /*0aa0*/  UIADD3 UR4, -UR10, URZ, URZ ;  /* 0x0000003f0a047290 */ /* 0x000fe4000fffe13f */
[----:B------:R-:W-:Y:S02]  /*0ab0*/  IMAD.U32 R17, RZ, RZ, UR10 ;  /* 0x0000000aff117e24 */ /* 0x000fe4000f8e00ff */
[----:B------:R-:W-:-:S06]  /*0ac0*/  UIMAD UR6, UR7, UR4, UR6 ;  /* 0x00000004070672a4 */ /* 0x000fcc000f8e0206 */
[----:B------:R-:W-:Y:S06]  /*0ad0*/  @!P0 BRA `(.L_x_10201) ;  /* 0x0000014c00088947 */ /* 0x000fec0003800000 */
[----:B------:R-:W0:Y:S01]  /*0ae0*/  LDC.64 R6, c[0x0][0x418] ;  /* 0x00010600ff067b82 */ /* 0x000e220000000a00 */
[----:B------:R-:W-:Y:S01]  /*0af0*/  ULDC UR4, c[0x0][0x448] ;  /* 0x0001120000047ab9 */ /* 0x000fe20000000800 */
[----:B------:R-:W-:Y:S01]  /*0b00*/  VIADD R90, R2, 0xffffff80 ;  /* 0xffffff80025a7836 */ /* 0x000fe20000000000 */
[----:B------:R-:W-:-:S03]  /*0b10*/  UISETP.NE.AND UP0, UPT, UR4, 0x1, UPT ;  /* 0x000000010400788c */ /* 0x000fc6000bf05270 */
[----:B------:R-:W-:Y:S02]  /*0b20*/  ULDC.64 UR4, c[0x0][0x9e0] ;  /* 0x0002780000047ab9 */ /* 0x000fe40000000a00 */
[----:B------:R-:W1:Y:S01]  /*0b30*/  LDC R89, c[0x0][0x288] ;  /* 0x0000a200ff597b82 */ /* 0x000e620000000800 */
[----:B------:R-:W-:-:S05]  /*0b40*/  UISETP.GE.AND UP1, UPT, UR5, 0x1, UPT ;  /* 0x000000010500788c */ /* 0x000fca000bf26270 */
[----:B------:R-:W-:Y:S01]  /*0b50*/  @UP0 ULDC UR9, c[0x0][0x44c] ;  /* 0x0001130000090ab9 */ /* 0x000fe20000000800 */
[----:B------:R-:W-:Y:S01]  /*0b60*/  @UP0 ULDC UR11, c[0x0][0x450] ;  /* 0x00011400000b0ab9 */ /* 0x000fe20000000800 */
[----:B------:R-:W2:Y:S01]  /*0b70*/  LDC R18, c[0x0][0x424] ;  /* 0x00010900ff127b82 */ /* 0x000ea20000000800 */
[----:B------:R-:W-:-:S07]  /*0b80*/  PLOP3.LUT P1, PT, PT, PT, UP1, 0x80, 0x0 ;  /* 0x000000000000781c */ /* 0x000fce0003f2f018 */
[----:B------:R-:W3:Y:S01]  /*0b90*/  LDC R5, c[0x0][0x2f0] ;  /* 0x0000bc00ff057b82 */ /* 0x000ee20000000800 */
[----:B0-----:R-:W-:-:S04]  /*0ba0*/  ISETP.NE.U32.AND P0, PT, R6, RZ, PT ;  /* 0x000000ff0600720c */ /* 0x001fc80003f05070 */
[----:B------:R-:W-:-:S03]  /*0bb0*/  ISETP.NE.AND.EX P0, PT, R7, RZ, PT, P0 ;  /* 0x000000ff0700720c */ /* 0x000fc60003f05300 */
[----:B------:R-:W0:Y:S01]  /*0bc0*/  S2UR UR39, SR_CTAID.X ;  /* 0x00000000002779c3 */ /* 0x000e220000002500 */
[----:B-1----:R-:W-:Y:S02]  /*0bd0*/  IADD3 R3, -R89, 0x1, RZ ;  /* 0x0000000159037810 */ /* 0x002fe40007ffe1ff */
[----:B--2---:R-:W-:-:S05]  /*0be0*/  SEL R18, R18, 0x1, P0 ;  /* 0x0000000112127807 */ /* 0x004fca0000000000 */
[----:B---3--:R-:W-:-:S05]  /*0bf0*/  IMAD R3, R18, R5, R3 ;  /* 0x0000000512037224 */ /* 0x008fca00078e0203 */
[----:B------:R-:W-:Y:S01]  /*0c00*/  R2UR UR10, R3 ;  /* 0x00000000030a72ca */ /* 0x000fe200000e0000 */
[----:B0-----:R-:W-:-:S04]  /*0c10*/  UIMAD UR39, UR39, 0xc0, URZ ;  /* 0x000000c0272778a4 */ /* 0x001fc8000f8e023f */
        /* <DEDUP_REMOVED lines=18> */
.L_x_10203:
[----:B------:R-:W-:-:S11]  /*0d40*/  UISETP.NE.AND UP1, UPT, UR5, 0x1, UPT ;  /* 0x000000010500788c */ /* 0x000fd6000bf25270 */
[----:B------:R-:W-:Y:S02]  /*0d50*/  @UP1 ULDC.64 UR10, c[0x0][0x9e8] ;  /* 0x00027a00000a1ab9 */ /* 0x000fe40000000a00 */
[----:B------:R-:W-:-:S04]  /*0d60*/  UIMAD.WIDE.U32 UR8, UR4, UR10, URZ ;  /* 0x0000000a040872a5 */ /* 0x000fc8000f8e003f */
[----:B------:R-:W-:-:S12]  /*0d70*/  @UP1 USHF.R.U32.HI UR4, URZ, UR11, UR9 ;  /* 0x0000000b3f041299 */ /* 0x000fd80008011609 */
.L_x_10204:
[----:B------:R-:W-:-:S06]  /*0d80*/  UIMAD UR4, UR4, UR5, UR5 ;  /* 0x00000005040472a4 */ /* 0x000fcc000f8e0205 */
[----:B------:R-:W-:-:S07]  /*0d90*/  VIMNMX R0, R0, UR4, PT ;  /* 0x0000000400007c48 */ /* 0x000fce000bfe0100 */
.L_x_10202:
[-C--:B------:R-:W-:Y:S01]  /*0da0*/  IMAD R89, R18, R5.reuse, -R89 ;  /* 0x0000000512597224 */ /* 0x080fe200078e0a59 */
[----:B------:R-:W-:Y:S01]  /*0db0*/  @UP0 ULDC UR8, c[0x0][0x44c] ;  /* 0x0001130000080ab9 */ /* 0x000fe20000000800 */
[----:B------:R-:W-:Y:S01]  /*0dc0*/  VIADD R4, R0, 0x7f ;  /* 0x0000007f00047836 */ /* 0x000fe20000000000 */
[----:B------:R-:W-:Y:S01]  /*0dd0*/  UIMAD.WIDE.U32 UR8, UR39, UR8, URZ ;  /* 0x00000008270872a5 */ /* 0x000fe2000f8e003f */
[----:B------:R-:W-:Y:S01]  /*0de0*/  IMAD R0, R18, R5, 0x7f ;  /* 0x0000007f12007424 */ /* 0x000fe200078e0205 */
[----:B------:R-:W-:Y:S01]  /*0df0*/  R2UR UR7, R89 ;  /* 0x00000000590772ca */ /* 0x000fe200000e0000 */
[----:B------:R-:W-:Y:S01]  /*0e00*/  @UP0 ULDC UR10, c[0x0][0x450] ;  /* 0x00011400000a0ab9 */ /* 0x000fe20000000800 */
[----:B------:R-:W-:Y:S01]  /*0e10*/  UMOV UR4, UR39 ;  /* 0x0000002700047c82 */ /* 0x000fe20008000000 */
[----:B------:R-:W-:Y:S01]  /*0e20*/  SHF.R.S32.HI R5, RZ, 0x1f, R4 ;  /* 0x0000001fff057819 */ /* 0x000fe20000011404 */
[----:B------:R-:W-:Y:S01]  /*0e30*/  @UP0 USHF.R.U32.HI UR4, URZ, UR10, UR9 ;  /* 0x0000000a3f040299 */ /* 0x000fe20008011609 */
[----:B------:R-:W-:-:S02]  /*0e40*/  SHF.R.S32.HI R3, RZ, 0x1f, R0 ;  /* 0x0000001fff037819 */ /* 0x000fc40000011400 */
[----:B------:R-:W-:Y:S02]  /*0e50*/  LEA.HI R5, R5, R4, RZ, 0x7 ;  /* 0x0000000405057211 */ /* 0x000fe400078f38ff */
[----:B------:R-:W-:Y:S02]  /*0e60*/  LEA.HI R3, R3, R0, RZ, 0x7 ;  /* 0x0000000003037211 */ /* 0x000fe400078f38ff */
[----:B------:R-:W-:Y:S02]  /*0e70*/  SHF.R.S32.HI R0, RZ, 0x7, R5 ;  /* 0x00000007ff007819 */ /* 0x000fe40000011405 */
[----:B------:R-:W-:Y:S01]  /*0e80*/  UIADD3 UR4, UR7, UR4, URZ ;  /* 0x0000000407047290 */ /* 0x000fe2000fffe03f */
[----:B------:R-:W-:Y:S02]  /*0e90*/  SHF.R.S32.HI R3, RZ, 0x7, R3 ;  /* 0x00000007ff037819 */ /* 0x000fe40000011403 */
[----:B------:R-:W-:Y:S02]  /*0ea0*/  ULDC UR7, c[0x0][0x9dc] ;  /* 0x0002770000077ab9 */ /* 0x000fe40000000800 */
[----:B------:R-:W-:Y:S01]  /*0eb0*/  UIADD3 UR7, UR4, -UR7, URZ ;  /* 0x8000000704077290 */ /* 0x000fe2000fffe03f */
[----:B------:R-:W-:Y:S01]  /*0ec0*/  VIMNMX R88, R3, R0, PT ;  /* 0x0000000003587248 */ /* 0x000fe20003fe0100 */
[----:B------:R-:W-:Y:S10]  /*0ed0*/  @!P1 BRA `(.L_x_10205) ;  /* 0x0000000000449947 */ /* 0x000ff40003800000 */
        /* <DEDUP_REMOVED lines=10> */
.L_x_10206:
[----:B------:R-:W-:-:S11]  /*0f80*/  UISETP.NE.AND UP0, UPT, UR5, 0x1, UPT ;  /* 0x000000010500788c */ /* 0x000fd6000bf05270 */
[----:B------:R-:W-:Y:S02]  /*0f90*/  @UP0 ULDC.64 UR10, c[0x0][0x9e8] ;  /* 0x00027a00000a0ab9 */ /* 0x000fe40000000a00 */
[----:B------:R-:W-:-:S04]  /*0fa0*/  UIMAD.WIDE.U32 UR8, UR4, UR10, URZ ;  /* 0x0000000a040872a5 */ /* 0x000fc8000f8e003f */
[----:B------:R-:W-:-:S12]  /*0fb0*/  @UP0 USHF.R.U32.HI UR4, URZ, UR11, UR9 ;  /* 0x0000000b3f040299 */ /* 0x000fd80008011609 */
.L_x_10207:
[----:B------:R-:W-:-:S04]  /*0fc0*/  UIMAD UR4, UR4, UR5, URZ ;  /* 0x00000005040472a4 */ /* 0x000fc8000f8e023f */
[----:B------:R-:W-:-:S04]  /*0fd0*/  UISETP.LT.AND UP0, UPT, UR7, UR4, UPT ;  /* 0x000000040700728c */ /* 0x000fc8000bf01270 */
[----:B------:R-:W-:-:S12]  /*0fe0*/  USEL UR7, UR7, UR4, !UP0 ;  /* 0x0000000407077287 */ /* 0x000fd8000c000000 */
.L_x_10205:
[----:B------:R-:W-:Y:S02]  /*0ff0*/  USHF.R.S32.HI UR4, URZ, 0x1f, UR7 ;  /* 0x0000001f3f047899 */ /* 0x000fe40008011407 */
[----:B------:R-:W-:Y:S02]  /*1000*/  USHF.R.U32.HI UR11, URZ, 0x10, UR6 ;  /* 0x000000103f0b7899 */ /* 0x000fe40008011606 */
[----:B------:R-:W-:Y:S02]  /*1010*/  ULEA.HI UR4, UR4, UR7, URZ, 0x7 ;  /* 0x0000000704047291 */ /* 0x000fe4000f8f383f */
[----:B------:R-:W-:Y:S02]  /*1020*/  ULOP3.LUT UR7, UR6, 0xffff, URZ, 0xc0, !UPT ;  /* 0x0000ffff06077892 */ /* 0x000fe4000f8ec03f */
[----:B------:R-:W-:-:S04]  /*1030*/  USHF.R.S32.HI UR4, URZ, 0x7, UR4 ;  /* 0x000000073f047899 */ /* 0x000fc80008011404 */
        /* <DEDUP_REMOVED lines=42> */
.L_x_10208:
[----:B------:R-:W-:Y:S02]  /*12e0*/  UIMAD UR5, UR7, UR4, UR10 ;  /* 0x00000004070572a4 */ /* 0x000fe4000f8e020a */
[----:B------:R-:W-:Y:S01]  /*12f0*/  IMAD.U32 R5, RZ, RZ, UR4 ;  /* 0x00000004ff057e24 */ /* 0x000fe2000f8e00ff */
[----:B------:R-:W-:Y:S01]  /*1300*/  PLOP3.LUT P0, PT, PT, PT, PT, 0x80, 0x0 ;  /* 0x000000000000781c */ /* 0x000fe20003f0f070 */
[----:B------:R-:W-:Y:S01]  /*1310*/  IMAD.MOV.U32 R3, RZ, RZ, RZ ;  /* 0x000000ffff037224 */ /* 0x000fe200078e00ff */
[----:B------:R-:W-:Y:S01]  /*1320*/  CS2R R134, SRZ ;  /* 0x0000000000867805 */ /* 0x000fe2000001ff00 */
[----:B------:R-:W-:Y:S01]  /*1330*/  IMAD.MOV.U32 R0, RZ, RZ, RZ ;  /* 0x000000ffff007224 */ /* 0x000fe200078e00ff */
        /* <DEDUP_REMOVED lines=41> */
[----:B------:R-:W-:Y:S02]  /*15d0*/  ULEA UR4, UR5, UR36, 0xc ;  /* 0x0000002405047291 */ /* 0x000fe4000f8e603f */
[----:B------:R-:W-:Y:S02]  /*15e0*/  ULEA UR5, UR5, UR6, 0xd ;  /* 0x0000000605057291 */ /* 0x000fe4000f8e683f */
[----:B------:R-:W-:Y:S02]  /*15f0*/  UIADD3 UR4, UR4, 0xc400, URZ ;  /* 0x0000c40004047890 */ /* 0x000fe4000fffe03f */
[----:B------:R-:W-:Y:S02]  /*1600*/  USHF.R.U32.HI UR5, URZ, 0x4, UR5 ;  /* 0x000000043f057899 */ /* 0x000fe40008011605 */
[----:B------:R-:W-:Y:S02]  /*1610*/  USHF.R.U32.HI UR4, URZ, 0x4, UR4 ;  /* 0x000000043f047899 */ /* 0x000fe40008011604 */
[----:B------:R-:W-:-:S02]  /*1620*/  ULOP3.LUT UR60, UR5, 0x3fff, URZ, 0xc0, !UPT ;  /* 0x00003fff053c7892 */ /* 0x000fc4000f8ec03f */
        /* <DEDUP_REMOVED lines=18> */
.L_x_10210:
[----:B------:R-:W-:-:S04]  /*1750*/  SHF.L.U32 R0, RZ, 0x1f, RZ ;  /* 0x0000001fff007819 */ /* 0x000fc800000006ff */
[----:B------:R-:W0:Y:S02]  /*1760*/  SYNCS.PHASECHK.TRANS64.TRYWAIT P0, [UR36+0x2d800], R0 ;  /* 0x02d80000ff0075a7 */ /* 0x000e240008000164 */
[----:B0-----:R-:W-:Y:S05]  /*1770*/  @!P0 BRA `(.L_x_10211) ;  /* 0x0000013c00e88947 */ /* 0x001fea0003800000 */
.L_x_10378:
[----:B------:R-:W-:-:S13]  /*1780*/  R2UR UR4, R16 ;  /* 0x00000000100472ca */ /* 0x000fda00000e0000 */
[----:B------:R-:W-:-:S06]  /*1790*/  ULOP3.LUT UR4, UR4, 0x1, URZ, 0xfc, !UPT ;  /* 0x0000000104047892 */ /* 0x000fcc000f8efc3f */
[----:B0-----:R-:W-:-:S05]  /*17a0*/  IMAD.U32 R3, RZ, RZ, UR4 ;  /* 0x00000004ff037e24 */ /* 0x001fca000f8e00ff */
[----:B------:R-:W-:-:S13]  /*17b0*/  ISETP.NE.AND P0, PT, R3, 0x3, PT ;  /* 0x000000030300780c */ /* 0x000fda0003f05270 */
[----:B------:R-:W-:Y:S05]  /*17c0*/  @!P0 BRA `(.L_x_10212) ;  /* 0x0000000000048947 */ /* 0x000fea0003800000 */
[----:B------:R-:W-:Y:S01]  /*17d0*/  BPT.TRAP 0x1 ;  /* 0x000000040000795c */ /* 0x000fe20000300000 */
.L_x_10212:
[----:B------:R0:W1:Y:S01]  /*17e0*/  SYNCS.PHASECHK.TRANS64.TRYWAIT P2, [UR36+0x2d830], R0 ;  /* 0x02d83000ff0075a7 */ /* 0x0000620008040164 */
[----:B------:R-:W-:Y:S05]  /*17f0*/  @!P0 BRA `(.L_x_10213) ;  /* 0x0000000000048947 */ /* 0x000fea0003800000 */
[----:B------:R-:W-:Y:S01]  /*1800*/  BPT.TRAP 0x1 ;  /* 0x000000040000795c */ /* 0x000fe20000300000 */
.L_x_10213:
[----:B------:R-:W-:Y:S01]  /*1810*/  IMAD.U32 R14, RZ, RZ, UR37 ;  /* 0x00000025ff0e7e24 */ /* 0x000fe2000f8e00ff */
[----:B------:R-:W-:-:S04]  /*1820*/  ISETP.NE.AND P1, PT, R23, RZ, PT ;  /* 0x000000ff1700720c */ /* 0x000fc80003f25270 */
[----:B------:R-:W-:Y:S01]  /*1830*/  LOP3.LUT R14, R14, 0x10000, RZ, 0xfc, !PT ;  /* 0x000100000e0e7812 */ /* 0x000fe200078efcff */
[----:B-1----:R-:W-:Y:S08]  /*1840*/  @P2 BRA `(.L_x_10214) ;  /* 0x0000000000082947 */ /* 0x002ff00003800000 */
[----:B------:R-:W1:Y:S02]  /*1850*/  SYNCS.PHASECHK.TRANS64.TRYWAIT P2, [UR36+0x2d830], R0 ;  /* 0x02d83000ff0075a7 */ /* 0x000e640008040164 */
[----:B-1----:R-:W-:Y:S05]  /*1860*/  @!P2 BRA `(.L_x_10215) ;  /* 0x0000013c00c4a947 */ /* 0x002fea0003800000 */
.L_x_10214:
[----:B------:R-:W-:Y:S05]  /*1870*/  WARPSYNC.ALL ;  /* 0x0000000000007948 */ /* 0x000fea0003800000 */
[----:B------:R-:W-:Y:S01]  /*1880*/  IMAD.MOV.U32 R15, RZ, RZ, -0x7fffffe0 ;  /* 0x80000020ff0f7424 */ /* 0x000fe200078e00ff */
        /* <DEDUP_REMOVED lines=13> */
[----:B-1----:R-:W-:Y:S01]  /*1960*/  IMAD.HI R3, R92, 0x55555556, RZ ;  /* 0x555555565c037827 */ /* 0x002fe200078e02ff */
[----:B------:R-:W-:Y:S01]  /*1970*/  UMOV UR19, 0x80000020 ;  /* 0x8000002000137882 */ /* 0x000fe20000000000 */
[----:B------:R-:W-:Y:S01]  /*1980*/  UMOV UR21, 0x80000020 ;  /* 0x8000002000157882 */ /* 0x000fe20000000000 */
[----:B------:R-:W-:Y:S01]  /*1990*/  UIADD3 UR14, UR37, 0x200, URZ ;  /* 0x00000200250e7890 */ /* 0x000fe2000fffe03f */
[----:B------:R-:W-:Y:S01]  /*19a0*/  IMAD.IADD R97, R90, 0x1, -R97 ;  /* 0x000000015a617824 */ /* 0x000fe200078e0a61 */
[----:B------:R-:W-:Y:S01]  /*19b0*/  UIADD3 UR12, UR24, 0x300, URZ ;  /* 0x00000300180c7890 */ /* 0x000fe2000fffe03f */
[----:B------:R-:W-:Y:S01]  /*19c0*/  UMOV UR10, UR37 ;  /* 0x00000025000a7c82 */ /* 0x000fe20008000000 */
[----:B------:R-:W-:Y:S01]  /*19d0*/  UIADD3 UR16, UR24, 0x302, URZ ;  /* 0x0000030218107890 */ /* 0x000fe2000fffe03f */
[----:B------:R-:W-:Y:S01]  /*19e0*/  HGMMA.64x128x16.F32 R24, gdesc[UR8], RZ, !UPT, gsb0 ;  /* 0x01e00000081879f0 */ /* 0x000fe2000c0008ff */
[----:B------:R-:W-:Y:S01]  /*19f0*/  UIADD3 UR8, UR24, 0x2, URZ ;  /* 0x0000000218087890 */ /* 0x000fe2000fffe03f */
[----:B0-----:R-:W-:Y:S01]  /*1a00*/  SHF.R.S32.HI R0, RZ, 0x1f, R97 ;  /* 0x0000001fff007819 */ /* 0x001fe20000011461 */
[----:B------:R-:W-:Y:S01]  /*1a10*/  UIADD3 UR10, UR37, 0x2, URZ ;  /* 0x00000002250a7890 */ /* 0x000fe2000fffe03f */
[----:B------:R-:W-:Y:S01]  /*1a20*/  UMOV UR9, 0x80000020 ;  /* 0x8000002000097882 */ /* 0x000fe20000000000 */
[----:B------:R-:W-:Y:S01]  /*1a30*/  UMOV UR11, 0x80000020 ;  /* 0x80000020000b7882 */ /* 0x000fe20000000000 */
[----:B------:R-:W-:Y:S01]  /*1a40*/  UIADD3 UR18, UR37, 0x202, URZ ;  /* 0x0000020225127890 */ /* 0x000fe2000fffe03f */
[----:B------:R-:W-:Y:S01]  /*1a50*/  LEA.HI R11, R0, R97, RZ, 0x2 ;  /* 0x00000061000b7211 */ /* 0x000fe200078f10ff */
[----:B------:R-:W-:-:S02]  /*1a60*/  UIADD3 UR20, UR24, 0x600, URZ ;  /* 0x0000060018147890 */ /* 0x000fc4000fffe03f */
[----:B------:R-:W-:Y:S01]  /*1a70*/  UIADD3 UR22, UR37, 0x400, URZ ;  /* 0x0000040025167890 */ /* 0x000fe2000fffe03f */
[----:B------:R-:W-:Y:S01]  /*1a80*/  SHF.R.S32.HI R21, RZ, 0x1f, R11 ;  /* 0x0000001fff157819 */ /* 0x000fe2000001140b */
[----:B------:R-:W-:Y:S01]  /*1a90*/  UMOV UR23, 0x80000020 ;  /* 0x8000002000177882 */ /* 0x000fe20000000000 */
[----:B------:R-:W-:Y:S02]  /*1aa0*/  UIADD3 UR24, UR24, 0x602, URZ ;  /* 0x0000060218187890 */ /* 0x000fe4000fffe03f */
[----:B------:R-:W-:Y:S01]  /*1ab0*/  UIADD3 UR26, UR37, 0x402, URZ ;  /* 0x00000402251a7890 */ /* 0x000fe2000fffe03f */
[----:B------:R-:W-:Y:S01]  /*1ac0*/  UMOV UR25, 0x80000020 ;  /* 0x8000002000197882 */ /* 0x000fe20000000000 */
[----:B------:R-:W-:Y:S01]  /*1ad0*/  UMOV UR27, 0x80000020 ;  /* 0x80000020001b7882 */ /* 0x000fe20000000000 */
[----:B------:R-:W-:Y:S01]  /*1ae0*/  ULDC UR7, c[0x0][0x9d8] ;  /* 0x0002760000077ab9 */ /* 0x000fe20000000800 */
[----:B------:R-:W-:Y:S01]  /*1af0*/  ULDC UR4, c[0x0][0x448] ;  /* 0x0001120000047ab9 */ /* 0x000fe20000000800 */
[----:B------:R-:W-:Y:S01]  /*1b00*/  ULDC UR31, c[0x0][0x2f0] ;  /* 0x0000bc00001f7ab9 */ /* 0x000fe20000000800 */
[----:B------:R-:W-:Y:S01]  /*1b10*/  UISETP.NE.AND UP0, UPT, UR4, 0x1, UPT ;  /* 0x000000010400788c */ /* 0x000fe2000bf05270 */
[----:B------:R-:W-:-:S02]  /*1b20*/  ULDC UR6, c[0x0][0x9dc] ;  /* 0x0002770000067ab9 */ /* 0x000fc40000000800 */
[----:B------:R-:W-:-:S03]  /*1b30*/  ULOP3.LUT UR28, URZ, UR6, URZ, 0x33, !UPT ;  /* 0x000000063f1c7292 */ /* 0x000fc6000f8e333f */
[----:B------:R-:W-:Y:S02]  /*1b40*/  PLOP3.LUT P2, PT, PT, PT, UP0, 0x80, 0x0 ;  /* 0x000000000000781c */ /* 0x000fe40003f4f008 */
[----:B------:R-:W-:-:S03]  /*1b50*/  PLOP3.LUT P3, PT, PT, PT, UP0, 0x80, 0x0 ;  /* 0x000000000000781c */ /* 0x000fc60003f6f008 */
[----:B------:R-:W-:Y:S01]  /*1b60*/  @UP0 ULDC UR4, c[0x0][0x44c] ;  /* 0x0001130000040ab9 */ /* 0x000fe20000000800 */
[----:B------:R-:W-:Y:S02]  /*1b70*/  WARPGROUP.DEPBAR.LE gsb0, 0x0 ;  /* 0x00008000000079c5 */ /* 0x000fe40000010000 */
[----:B------:R-:W-:-:S06]  /*1b80*/  WARPGROUP.ARRIVE ;  /* 0x00000000000079c5 */ /* 0x000fcc0000000000 */
        /* <DEDUP_REMOVED lines=16> */
[----:B------:R-:W-:Y:S01]  /*1c90*/  LEA.HI R25, R91, R90, RZ, 0x2 ;  /* 0x0000005a5b197211 */ /* 0x000fe200078f10ff */
[----:B------:R-:W-:Y:S01]  /*1ca0*/  FMUL.FTZ R5, R27, UR7 ;  /* 0x000000071b057c20 */ /* 0x000fe20008410000 */
[----:B------:R-:W-:Y:S01]  /*1cb0*/  FMUL.FTZ R101, R29, UR7 ;  /* 0x000000071d657c20 */ /* 0x000fe20008410000 */
[----:B------:R-:W-:Y:S01]  /*1cc0*/  LEA.HI R27, R3, R3, RZ, 0x1 ;  /* 0x00000003031b7211 */ /* 0x000fe200078f08ff */
[----:B------:R-:W-:Y:S01]  /*1cd0*/  FMUL.FTZ R4, R26, UR7 ;  /* 0x000000071a047c20 */ /* 0x000fe20008410000 */
[----:B------:R-:W-:Y:S01]  /*1ce0*/  LEA.HI R3, R0, R97, RZ, 0x5 ;  /* 0x0000006100037211 */ /* 0x000fe200078f28ff */
[----:B------:R-:W-:Y:S01]  /*1cf0*/  FMUL.FTZ R98, R24, UR7 ;  /* 0x0000000718627c20 */ /* 0x000fe20008410000 */
[----:B------:R-:W-:Y:S01]  /*1d00*/  LOP3.LUT R29, R25, 0xfffffffc, RZ, 0xc0, !PT ;  /* 0xfffffffc191d7812 */ /* 0x000fe200078ec0ff */
[----:B------:R-:W-:Y:S01]  /*1d10*/  IMAD R27, R27, -0x3, R92 ;  /* 0xfffffffd1b1b7824 */ /* 0x000fe200078e025c */
[----:B------:R-:W-:Y:S01]  /*1d20*/  SHF.R.S32.HI R0, RZ, 0x2, R11 ;  /* 0x00000002ff007819 */ /* 0x000fe2000001140b */
[----:B------:R-:W-:Y:S01]  /*1d30*/  FMUL.FTZ R24, R43, UR7 ;  /* 0x000000072b187c20 */ /* 0x000fe20008410000 */
[----:B------:R-:W-:Y:S01]  /*1d40*/  SHF.R.S32.HI R3, RZ, 0x5, R3 ;  /* 0x00000005ff037819 */ /* 0x000fe20000011403 */
[----:B------:R-:W-:Y:S01]  /*1d50*/  IMAD.IADD R29, R90, 0x1, -R29 ;  /* 0x000000015a1d7824 */ /* 0x000fe200078e0a1d */
[-C--:B------:R-:W-:Y:S01]  /*1d60*/  LEA.HI R25, R21, R0.reuse, RZ, 0x3 ;  /* 0x0000000015197211 */ /* 0x080fe200078f18ff */
[----:B------:R-:W-:Y:S01]  /*1d70*/  FMUL.FTZ R43, R65, UR7 ;  /* 0x00000007412b7c20 */ /* 0x000fe20008410000 */
[----:B------:R-:W-:Y:S01]  /*1d80*/  LEA R26, R3, UR39, 0x4 ;  /* 0x00000027031a7c11 */ /* 0x000fe2000f8e20ff */
[----:B------:R-:W-:Y:S01]  /*1d90*/  FMUL.FTZ R93, R46, UR7 ;  /* 0x000000072e5d7c20 */ /* 0x000fe20008410000 */
[----:B------:R-:W-:Y:S01]  /*1da0*/  LOP3.LUT R25, R25, 0xfffffff8, RZ, 0xc0, !PT ;  /* 0xfffffff819197812 */ /* 0x000fe200078ec0ff */
[----:B------:R-:W-:Y:S01]  /*1db0*/  IMAD.MOV.U32 R65, RZ, RZ, -0x80 ;  /* 0xffffff80ff417424 */ /* 0x000fe200078e00ff */
[----:B------:R-:W-:Y:S01]  /*1dc0*/  LEA.HI R3, R29, R29, RZ, 0x1 ;  /* 0x0000001d1d037211 */ /* 0x000fe200078f08ff */
[----:B------:R-:W-:Y:S01]  /*1dd0*/  FMUL.FTZ R100, R28, UR7 ;  /* 0x000000071c647c20 */ /* 0x000fe20008410000 */
[----:B------:R-:W-:Y:S01]  /*1de0*/  IADD3 R26, R26, R0, -R25 ;  /* 0x000000001a1a7210 */ /* 0x000fe20007ffe819 */
[----:B------:R-:W-:Y:S01]  /*1df0*/  FMUL.FTZ R46, R52, UR7 ;  /* 0x00000007342e7c20 */ /* 0x000fe20008410000 */
[----:B------:R-:W-:Y:S01]  /*1e00*/  LOP3.LUT R0, R3, 0x1ffffffe, RZ, 0xc0, !PT ;  /* 0x1ffffffe03007812 */ /* 0x000fe200078ec0ff */
[----:B------:R-:W-:-:S02]  /*1e10*/  IMAD.U32 R3, RZ, RZ, UR36 ;  /* 0x00000024ff037e24 */ /* 0x000fc4000f8e00ff */
[----:B------:R-:W-:Y:S01]  /*1e20*/  FMUL.FTZ R52, R61, UR7 ;  /* 0x000000073d347c20 */ /* 0x000fe20008410000 */
[----:B------:R-:W-:Y:S01]  /*1e30*/  IMAD R27, R27, 0x40, R26 ;  /* 0x000000401b1b7824 */ /* 0x000fe200078e021a */
[----:B------:R-:W-:Y:S01]  /*1e40*/  LOP3.LUT R28, R11, 0x7ffffffc, RZ, 0xc0, !PT ;  /* 0x7ffffffc0b1c7812 */ /* 0x000fe200078ec0ff */
[----:B------:R-:W-:Y:S02]  /*1e50*/  IMAD.IADD R0, R29, 0x1, -R0 ;  /* 0x000000011d007824 */ /* 0x000fe400078e0a00 */
[----:B------:R-:W-:Y:S01]  /*1e60*/  FMUL.FTZ R61, R67, UR7 ;  /* 0x00000007433d7c20 */ /* 0x000fe20008410000 */
[----:B------:R-:W-:Y:S02]  /*1e70*/  @!P1 VIADD R3, R3, 0x2d840 ;  /* 0x0002d84003039836 */ /* 0x000fe40000000000 */
[----:B------:R-:W-:Y:S01]  /*1e80*/  FMUL.FTZ R7, R31, UR7 ;  /* 0x000000071f077c20 */ /* 0x000fe20008410000 */
[----:B------:R-:W-:Y:S02]  /*1e90*/  IMAD R0, R0, 0x8, R27 ;  /* 0x0000000800007824 */ /* 0x000fe400078e021b */
[----:B------:R-:W-:Y:S01]  /*1ea0*/  FMUL.FTZ R67, R75, UR7 ;  /* 0x000000074b437c20 */ /* 0x000fe20008410000 */
[----:B------:R-:W-:-:S02]  /*1eb0*/  IMAD R65, R88, R65, 0x80 ;  /* 0x0000008058417424 */ /* 0x000fc400078e0241 */
[----:B------:R-:W-:Y:S01]  /*1ec0*/  FMUL.FTZ R31, R32, UR7 ;  /* 0x00000007201f7c20 */ /* 0x000fe20008410000 */
[----:B------:R-:W-:Y:S01]  /*1ed0*/  @P2 IMAD.HI.U32 R26, R0, UR4, RZ ;  /* 0x00000004001a2c27 */ /* 0x000fe2000f8e00ff */
[----:B------:R-:W-:-:S03]  /*1ee0*/  @UP0 ULDC UR4, c[0x0][0x450] ;  /* 0x0001140000040ab9 */ /* 0x000fc60000000800 */
[----:B------:R-:W-:Y:S01]  /*1ef0*/  FMUL.FTZ R32, R33, UR7 ;  /* 0x0000000721207c20 */ /* 0x000fe20008410000 */
[----:B------:R-:W-:Y:S01]  /*1f00*/  FMUL.FTZ R95, R50, UR7 ;  /* 0x00000007325f7c20 */ /* 0x000fe20008410000 */
[----:B------:R-:W-:Y:S01]  /*1f10*/  IMAD.MOV.U32 R27, RZ, RZ, R0 ;  /* 0x000000ffff1b7224 */ /* 0x000fe200078e0000 */
[----:B------:R-:W-:Y:S01]  /*1f20*/  @P3 SHF.R.U32.HI R27, RZ, UR4, R26 ;  /* 0x00000004ff1b3c19 */ /* 0x000fe2000801161a */
[----:B------:R-:W-:Y:S01]  /*1f30*/  ULDC.64 UR4, c[0x0][0x9e0] ;  /* 0x0002780000047ab9 */ /* 0x000fe20000000a00 */
[----:B------:R-:W-:Y:S01]  /*1f40*/  @!P1 PRMT R11, RZ, 0x654, R3 ;  /* 0x00000654ff0b9816 */ /* 0x000fe20000000003 */
[----:B------:R-:W-:Y:S01]  /*1f50*/  FMUL.FTZ R9, R35, UR7 ;  /* 0x0000000723097c20 */ /* 0x000fe20008410000 */
[----:B------:R-:W-:Y:S01]  /*1f60*/  FMUL.FTZ R33, R36, UR7 ;  /* 0x0000000724217c20 */ /* 0x000fe20008410000 */
[----:B------:R-:W0:Y:S01]  /*1f70*/  SHFL.IDX PT, R75, R27, RZ, 0x1c1f ;  /* 0x001c1fff1b4b7589 */ /* 0x000e2200000e0000 */
[----:B------:R-:W-:Y:S01]  /*1f80*/  FMUL.FTZ R94, R47, UR7 ;  /* 0x000000072f5e7c20 */ /* 0x000fe20008410000 */
[----:B------:R-:W-:Y:S01]  /*1f90*/  FMUL.FTZ R96, R51, UR7 ;  /* 0x0000000733607c20 */ /* 0x000fe20008410000 */
[----:B------:R-:W-:Y:S01]  /*1fa0*/  FMUL.FTZ R50, R56, UR7 ;  /* 0x0000000738327c20 */ /* 0x000fe20008410000 */
[----:B------:R-:W-:-:S02]  /*1fb0*/  IMAD.IADD R3, R97, 0x1, -R28 ;  /* 0x0000000161037824 */ /* 0x000fc400078e0a1c */
        /* <DEDUP_REMOVED lines=9> */
[----:B------:R-:W-:Y:S01]  /*2050*/  UISETP.GE.AND UP1, UPT, UR5, 0x1, UPT ;  /* 0x000000010500788c */ /* 0x000fe2000bf26270 */
        /* <DEDUP_REMOVED lines=32> */
[----:B------:R1:W-:Y:S01]  /*2260*/  @!P1 SYNCS.ARRIVE.TRANS64.RED.A1T0 RZ, [R11+URZ], RZ ;  /* 0x000000ff0bff99a7 */ /* 0x0003e2000810043f */
[----:B------:R-:W-:Y:S01]  /*2270*/  FMUL.FTZ R73, R86, UR7 ;  /* 0x0000000756497c20 */ /* 0x000fe20008410000 */
[----:B------:R-:W-:Y:S01]  /*2280*/  FMUL.FTZ R77, R87, UR7 ;  /* 0x00000007574d7c20 */ /* 0x000fe20008410000 */
[----:B------:R-:W-:Y:S01]  /*2290*/  PLOP3.LUT P2, PT, PT, PT, UP1, 0x40, 0x0 ;  /* 0x000000000000781c */ /* 0x000fe20003f4e818 */
[----:B------:R-:W-:Y:S01]  /*22a0*/  IMAD.U32 R85, RZ, RZ, UR10 ;  /* 0x0000000aff557e24 */ /* 0x000fe2000f8e00ff */
[----:B------:R-:W2:Y:S01]  /*22b0*/  MUFU.TANH R98, R98 ;  /* 0x0000006200627308 */ /* 0x000ea20000002400 */
[----:B------:R-:W-:Y:S01]  /*22c0*/  LEA R29, R88, 0xffffff80, 0x7 ;  /* 0xffffff80581d7811 */ /* 0x000fe200078e38ff */
[----:B-1----:R-:W-:-:S02]  /*22d0*/  IMAD R11, R3, -0x2, R28 ;  /* 0xfffffffe030b7824 */ /* 0x002fc400078e021c */
[C---:B------:R-:W-:Y:S02]  /*22e0*/  IMAD R28, R18.reuse, UR31, R65 ;  /* 0x0000001f121c7c24 */ /* 0x040fe4000f8e0241 */
[----:B------:R-:W-:Y:S02]  /*22f0*/  IMAD R30, R18, UR31, R11 ;  /* 0x0000001f121e7c24 */ /* 0x000fe4000f8e020b */
[----:B------:R-:W1:Y:S01]  /*2300*/  MUFU.TANH R99, R99 ;  /* 0x0000006300637308 */ /* 0x000e620000002400 */
[----:B------:R-:W-:Y:S02]  /*2310*/  IMAD R79, R3, -0x2, R28 ;  /* 0xfffffffe034f7824 */ /* 0x000fe400078e021c */
[----:B------:R-:W-:Y:S02]  /*2320*/  IMAD.IADD R30, R30, 0x1, -R85 ;  /* 0x000000011e1e7824 */ /* 0x000fe400078e0a55 */
[----:B------:R-:W-:Y:S02]  /*2330*/  IMAD.U32 R11, RZ, RZ, UR28 ;  /* 0x0000001cff0b7e24 */ /* 0x000fe4000f8e00ff */
[C---:B------:R-:W-:Y:S01]  /*2340*/  VIADD R74, R30.reuse, UR4 ;  /* 0x000000041e4a7c36 */ /* 0x040fe20008000000 */
[----:B------:R-:W3:Y:S01]  /*2350*/  MUFU.TANH R4, R4 ;  /* 0x0000000400047308 */ /* 0x000ee20000002400 */
[----:B------:R-:W-:-:S03]  /*2360*/  VIADD R30, R30, UR28 ;  /* 0x0000001c1e1e7c36 */ /* 0x000fc60008000000 */
[----:B0-----:R-:W-:Y:S01]  /*2370*/  VIADDMNMX R34, R75, R74, R79, PT ;  /* 0x0000004a4b227246 */ /* 0x001fe2000380014f */
[----:B------:R-:W-:-:S03]  /*2380*/  IMAD.IADD R71, R30, 0x1, R75 ;  /* 0x000000011e477824 */ /* 0x000fc600078e024b */
[----:B------:R-:W0:Y:S08]  /*2390*/  MUFU.TANH R5, R5 ;  /* 0x0000000500057308 */ /* 0x000e300000002400 */
        /* <DEDUP_REMOVED lines=61> */
[----:B------:R-:W-:Y:S01]  /*2770*/  IMAD R28, R18, UR31, R75 ;  /* 0x0000001f121c7c24 */ /* 0x000fe2000f8e024b */
[----:B------:R-:W-:Y:S03]  /*2780*/  BSSY B0, `(.L_x_10217) ;  /* 0x0000011000007945 */ /* 0x000fe60003800000 */
[----:B------:R-:W-:-:S05]  /*2790*/  IMAD.IADD R28, R28, 0x1, -R85 ;  /* 0x000000011c1c7824 */ /* 0x000fca00078e0a55 */
        /* <DEDUP_REMOVED lines=10> */
.L_x_10218:
[----:B------:R-:W-:-:S06]  /*2840*/  UISETP.NE.AND UP2, UPT, UR5, 0x1, UPT ;  /* 0x000000010500788c */ /* 0x000fcc000bf45270 */
[----:B------:R-:W-:-:S05]  /*2850*/  PLOP3.LUT P2, PT, PT, PT, UP2, 0x80, 0x0 ;  /* 0x000000000000781c */ /* 0x000fca0003f4f028 */
[----:B------:R-:W-:-:S08]  /*2860*/  @UP2 ULDC.64 UR6, c[0x0][0x9e8] ;  /* 0x00027a0000062ab9 */ /* 0x000fd00000000a00 */
[----:B------:R-:W-:-:S05]  /*2870*/  @P2 IMAD.HI.U32 R75, R28, UR6, RZ ;  /* 0x000000061c4b2c27 */ /* 0x000fca000f8e00ff */
[----:B------:R-:W-:-:S07]  /*2880*/  @P2 SHF.R.U32.HI R28, RZ, UR7, R75 ;  /* 0x00000007ff1c2c19 */ /* 0x000fce000801164b */
.L_x_10219:
[----:B------:R-:W-:Y:S05]  /*2890*/  BSYNC B0 ;  /* 0x0000000000007941 */ /* 0x000fea0003800000 */
.L_x_10217:
[----:B------:R-:W-:-:S04]  /*28a0*/  IMAD R28, R28, UR5, -R29 ;  /* 0x000000051c1c7c24 */ /* 0x000fc8000f8e0a1d */
[----:B------:R-:W-:-:S05]  /*28b0*/  IMAD R28, R3, -0x2, R28 ;  /* 0xfffffffe031c7824 */ /* 0x000fca00078e021c */
[----:B------:R-:W-:Y:S02]  /*28c0*/  VIMNMX R71, R71, R28, !PT ;  /* 0x0000001c47477248 */ /* 0x000fe40007fe0100 */
[----:B------:R-:W-:-:S07]  /*28d0*/  VIADDMNMX R34, R28, UR5, R34, PT ;  /* 0x000000051c227c46 */ /* 0x000fce000b800122 */
.L_x_10216:
[----:B------:R-:W1:Y:S01]  /*28e0*/  SHFL.IDX PT, R27, R27, 0x1, 0x1c1f ;  /* 0x003c1f001b1b7f89 */ /* 0x000e6200000e0000 */
[----:B------:R-:W-:Y:S02]  /*28f0*/  PLOP3.LUT P2, PT, PT, PT, UP1, 0x40, 0x0 ;  /* 0x000000000000781c */ /* 0x000fe40003f4e818 */
[----:B-1----:R-:W-:Y:S01]  /*2900*/  VIADDMNMX R79, R27, R74, R79, PT ;  /* 0x0000004a1b4f7246 */ /* 0x002fe2000380014f */
[----:B------:R-:W-:-:S10]  /*2910*/  IMAD.IADD R81, R30, 0x1, R27 ;  /* 0x000000011e517824 */ /* 0x000fd400078e021b */
[----:B------:R-:W-:Y:S05]  /*2920*/  @P2 BRA `(.L_x_10220) ;  /* 0x00000000005c2947 */ /* 0x000fea0003800000 */
        /* <DEDUP_REMOVED lines=13> */
.L_x_10222:
[----:B------:R-:W-:-:S06]  /*2a00*/  UISETP.NE.AND UP2, UPT, UR5, 0x1, UPT ;  /* 0x000000010500788c */ /* 0x000fcc000bf45270 */
[----:B------:R-:W-:-:S05]  /*2a10*/  PLOP3.LUT P2, PT, PT, PT, UP2, 0x80, 0x0 ;  /* 0x000000000000781c */ /* 0x000fca0003f4f028 */
[----:B------:R-:W-:-:S08]  /*2a20*/  @UP2 ULDC.64 UR6, c[0x0][0x9e8] ;  /* 0x00027a0000062ab9 */ /* 0x000fd00000000a00 */
[----:B------:R-:W-:-:S05]  /*2a30*/  @P2 IMAD.HI.U32 R27, R28, UR6, RZ ;  /* 0x000000061c1b2c27 */ /* 0x000fca000f8e00ff */
[----:B------:R-:W-:-:S07]  /*2a40*/  @P2 SHF.R.U32.HI R28, RZ, UR7, R27 ;  /* 0x00000007ff1c2c19 */ /* 0x000fce000801161b */
.L_x_10223:
[----:B------:R-:W-:Y:S05]  /*2a50*/  BSYNC B0 ;  /* 0x0000000000007941 */ /* 0x000fea0003800000 */
.L_x_10221:
[----:B------:R-:W-:-:S04]  /*2a60*/  IMAD R28, R28, UR5, -R29 ;  /* 0x000000051c1c7c24 */ /* 0x000fc8000f8e0a1d */
[----:B------:R-:W-:-:S05]  /*2a70*/  IMAD R28, R3, -0x2, R28 ;  /* 0xfffffffe031c7824 */ /* 0x000fca00078e021c */
[----:B------:R-:W-:Y:S02]  /*2a80*/  VIMNMX R81, R81, R28, !PT ;  /* 0x0000001c51517248 */ /* 0x000fe40007fe0100 */
[----:B------:R-:W-:-:S07]  /*2a90*/  VIADDMNMX R79, R28, UR5, R79, PT ;  /* 0x000000051c4f7c46 */ /* 0x000fce000b80014f */
.L_x_10220:
[C---:B------:R-:W-:Y:S01]  /*2aa0*/  ISETP.GE.AND P4, PT, R65.reuse, 0x1, PT ;  /* 0x000000014100780c */ /* 0x040fe20003f86270 */
[----:B------:R-:W-:Y:S01]  /*2ab0*/  ULDC UR10, c[0x0][0x988] ;  /* 0x00026200000a7ab9 */ /* 0x000fe20000000800 */
[----:B------:R-:W-:Y:S01]  /*2ac0*/  ISETP.GE.AND P5, PT, R65, 0x9, PT ;  /* 0x000000094100780c */ /* 0x000fe20003fa6270 */
[----:B------:R-:W-:Y:S01]  /*2ad0*/  @UP0 ULDC UR6, c[0x0][0x44c] ;  /* 0x0001130000060ab9 */ /* 0x000fe20000000800 */
[----:B------:R-:W-:Y:S01]  /*2ae0*/  ISETP.GT.AND P2, PT, R71, RZ, !P4 ;  /* 0x000000ff4700720c */ /* 0x000fe20006744270 */
[----:B------:R-:W-:Y:S01]  /*2af0*/  UIMAD.WIDE.U32 UR6, UR39, UR6, URZ ;  /* 0x00000006270672a5 */ /* 0x000fe2000f8e003f */
[----:B------:R-:W-:Y:S01]  /*2b00*/  P2R R83, PR, RZ, 0x1 ;  /* 0x00000001ff537803 */ /* 0x000fe20000000000 */
[----:B------:R-:W-:Y:S01]  /*2b10*/  @UP0 ULDC UR14, c[0x0][0x450] ;  /* 0x00011400000e0ab9 */ /* 0x000fe20000000800 */
[----:B------:R-:W-:Y:S01]  /*2b20*/  ISETP.LT.OR P2, PT, R34, 0x1, P2 ;  /* 0x000000012200780c */ /* 0x000fe20001741670 */
[----:B------:R-:W-:Y:S01]  /*2b30*/  @UP0 USHF.R.U32.HI UR39, URZ, UR14, UR7 ;  /* 0x0000000e3f270299 */ /* 0x000fe20008011607 */
[----:B------:R-:W-:-:S02]  /*2b40*/  ISETP.GE.AND P0, PT, R65, 0xa, PT ;  /* 0x0000000a4100780c */ /* 0x000fc40003f06270 */
[----:B------:R-:W-:Y:S02]  /*2b50*/  FSEL R27, R98, -INF , !P2 ;  /* 0xff800000621b7808 */ /* 0x000fe40005000000 */
[----:B------:R-:W-:Y:S02]  /*2b60*/  ISETP.GT.AND P2, PT, R71, 0x8, !P5 ;  /* 0x000000084700780c */ /* 0x000fe40006f44270 */
[----:B------:R-:W-:Y:S02]  /*2b70*/  ISETP.GE.AND P3, PT, R65, 0x2, PT ;  /* 0x000000024100780c */ /* 0x000fe40003f66270 */
[----:B------:R-:W-:Y:S02]  /*2b80*/  ISETP.LT.OR P2, PT, R34, 0x9, P2 ;  /* 0x000000092200780c */ /* 0x000fe40001741670 */
[----:B------:R-:W-:Y:S02]  /*2b90*/  ISETP.GT.AND P3, PT, R71, 0x1, !P3 ;  /* 0x000000014700780c */ /* 0x000fe40005f64270 */
[----:B------:R-:W-:-:S02]  /*2ba0*/  FSEL R29, R100, -INF , !P2 ;  /* 0xff800000641d7808 */ /* 0x000fc40005000000 */
[----:B------:R-:W-:Y:S02]  /*2bb0*/  ISETP.GT.AND P2, PT, R71, 0x9, !P0 ;  /* 0x000000094700780c */ /* 0x000fe40004744270 */
[C---:B------:R-:W-:Y:S02]  /*2bc0*/  ISETP.GE.AND P0, PT, R65.reuse, 0x11, PT ;  /* 0x000000114100780c */ /* 0x040fe40003f06270 */
[----:B------:R-:W-:Y:S02]  /*2bd0*/  ISETP.LT.OR P2, PT, R34, 0xa, P2 ;  /* 0x0000000a2200780c */ /* 0x000fe40001741670 */
[----:B------:R-:W-:Y:S02]  /*2be0*/  ISETP.GE.AND P5, PT, R65, 0x52, PT ;  /* 0x000000524100780c */ /* 0x000fe40003fa6270 */
[----:B0-----:R-:W-:Y:S02]  /*2bf0*/  FSEL R30, R101, -INF , !P2 ;  /* 0xff800000651e7808 */ /* 0x001fe40005000000 */
[----:B------:R-:W-:-:S02]  /*2c00*/  ISETP.GT.AND P2, PT, R71, 0x10, !P0 ;  /* 0x000000104700780c */ /* 0x000fc40004744270 */
[----:B------:R-:W-:Y:S02]  /*2c10*/  ISETP.GE.AND P0, PT, R65, 0x12, PT ;  /* 0x000000124100780c */ /* 0x000fe40003f06270 */
[C---:B------:R-:W-:Y:S02]  /*2c20*/  ISETP.LT.OR P2, PT, R34.reuse, 0x11, P2 ;  /* 0x000000112200780c */ /* 0x040fe40001741670 */
[----:B------:R-:W-:Y:S02]  /*2c30*/  ISETP.LT.OR P3, PT, R34, 0x2, P3 ;  /* 0x000000022200780c */ /* 0x000fe40001f61670 */
[----:B------:R-:W-:Y:S02]  /*2c40*/  FSEL R31, R31, -INF , !P2 ;  /* 0xff8000001f1f7808 */ /* 0x000fe40005000000 */
[----:B------:R-:W-:Y:S02]  /*2c50*/  ISETP.GT.AND P2, PT, R71, 0x11, !P0 ;  /* 0x000000114700780c */ /* 0x000fe40004744270 */
[----:B------:R-:W-:-:S02]  /*2c60*/  ISETP.GE.AND P0, PT, R65, 0x19, PT ;  /* 0x000000194100780c */ /* 0x000fc40003f06270 */
[----:B------:R-:W-:Y:S02]  /*2c70*/  ISETP.LT.OR P2, PT, R34, 0x12, P2 ;  /* 0x000000122200780c */ /* 0x000fe40001741670 */
[----:B------:R-:W-:Y:S02]  /*2c80*/  FSEL R28, R99, -INF , !P3 ;  /* 0xff800000631c7808 */ /* 0x000fe40005800000 */
[----:B------:R-:W-:Y:S02]  /*2c90*/  FSEL R32, R32, -INF , !P2 ;  /* 0xff80000020207808 */ /* 0x000fe40005000000 */
[----:B------:R-:W-:Y:S02]  /*2ca0*/  ISETP.GT.AND P2, PT, R71, 0x18, !P0 ;  /* 0x000000184700780c */ /* 0x000fe40004744270 */
[----:B------:R-:W-:Y:S02]  /*2cb0*/  ISETP.GE.AND P0, PT, R65, 0x1a, PT ;  /* 0x0000001a4100780c */ /* 0x000fe40003f06270 */
[----:B------:R-:W-:-:S02]  /*2cc0*/  ISETP.LT.OR P2, PT, R34, 0x19, P2 ;  /* 0x000000192200780c */ /* 0x000fc40001741670 */
[----:B------:R-:W-:Y:S02]  /*2cd0*/  ISETP.GE.AND P3, PT, R65, 0x59, PT ;  /* 0x000000594100780c */ /* 0x000fe40003f66270 */
[----:B------:R-:W-:Y:S02]  /*2ce0*/  FSEL R33, R33, -INF , !P2 ;  /* 0xff80000021217808 */ /* 0x000fe40005000000 */
[----:B------:R-:W-:Y:S02]  /*2cf0*/  ISETP.GT.AND P2, PT, R71, 0x19, !P0 ;  /* 0x000000194700780c */ /* 0x000fe40004744270 */
[----:B------:R-:W-:Y:S02]  /*2d00*/  ISETP.GE.AND P0, PT, R65, 0x21, PT ;  /* 0x000000214100780c */ /* 0x000fe40003f06270 */
[----:B------:R-:W-:Y:S02]  /*2d10*/  ISETP.LT.OR P2, PT, R34, 0x1a, P2 ;  /* 0x0000001a2200780c */ /* 0x000fe40001741670 */
[----:B------:R-:W-:-:S02]  /*2d20*/  ISETP.GT.AND P4, PT, R81, RZ, !P4 ;  /* 0x000000ff5100720c */ /* 0x000fc40006784270 */
[----:B------:R-:W-:Y:S02]  /*2d30*/  FSEL R35, R35, -INF , !P2 ;  /* 0xff80000023237808 */ /* 0x000fe40005000000 */
[----:B------:R-:W-:Y:S02]  /*2d40*/  ISETP.GT.AND P2, PT, R71, 0x20, !P0 ;  /* 0x000000204700780c */ /* 0x000fe40004744270 */
[----:B------:R-:W-:Y:S02]  /*2d50*/  ISETP.GE.AND P0, PT, R65, 0x22, PT ;  /* 0x000000224100780c */ /* 0x000fe40003f06270 */
[----:B------:R-:W-:Y:S02]  /*2d60*/  ISETP.LT.OR P2, PT, R34, 0x21, P2 ;  /* 0x000000212200780c */ /* 0x000fe40001741670 */
[----:B------:R-:W-:Y:S02]  /*2d70*/  ISETP.LT.OR P4, PT, R79, 0x1, P4 ;  /* 0x000000014f00780c */ /* 0x000fe40002781670 */
[----:B------:R-:W-:-:S02]  /*2d80*/  FSEL R36, R36, -INF , !P2 ;  /* 0xff80000024247808 */ /* 0x000fc40005000000 */
[----:B------:R-:W-:Y:S02]  /*2d90*/  ISETP.GT.AND P2, PT, R71, 0x21, !P0 ;  /* 0x000000214700780c */ /* 0x000fe40004744270 */
[----:B------:R-:W-:Y:S02]  /*2da0*/  ISETP.GE.AND P0, PT, R65, 0x29, PT ;  /* 0x000000294100780c */ /* 0x000fe40003f06270 */
[----:B------:R-:W-:Y:S02]  /*2db0*/  ISETP.LT.OR P2, PT, R34, 0x22, P2 ;  /* 0x000000222200780c */ /* 0x000fe40001741670 */
[----:B------:R-:W-:Y:S02]  /*2dc0*/  FSEL R82, R4, -INF , !P4 ;  /* 0xff80000004527808 */ /* 0x000fe40006000000 */
[----:B------:R-:W-:Y:S02]  /*2dd0*/  FSEL R37, R37, -INF , !P2 ;  /* 0xff80000025257808 */ /* 0x000fe40005000000 */
[----:B------:R-:W-:-:S02]  /*2de0*/  ISETP.GT.AND P2, PT, R71, 0x28, !P0 ;  /* 0x000000284700780c */ /* 0x000fc40004744270 */
[C---:B------:R-:W-:Y:S02]  /*2df0*/  ISETP.GE.AND P0, PT, R65.reuse, 0x2a, PT ;  /* 0x0000002a4100780c */ /* 0x040fe40003f06270 */
[----:B------:R-:W-:Y:S02]  /*2e00*/  ISETP.LT.OR P2, PT, R34, 0x29, P2 ;  /* 0x000000292200780c */ /* 0x000fe40001741670 */
[----:B------:R-:W-:Y:S02]  /*2e10*/  ISETP.GE.AND P4, PT, R65, 0x2, PT ;  /* 0x000000024100780c */ /* 0x000fe40003f86270 */
[----:B------:R-:W-:Y:S02]  /*2e20*/  FSEL R38, R38, -INF , !P2 ;  /* 0xff80000026267808 */ /* 0x000fe40005000000 */
[----:B------:R-:W-:Y:S02]  /*2e30*/  ISETP.GT.AND P2, PT, R71, 0x29, !P0 ;  /* 0x000000294700780c */ /* 0x000fe40004744270 */
[----:B------:R-:W-:-:S02]  /*2e40*/  ISETP.GE.AND P0, PT, R65, 0x31, PT ;  /* 0x000000314100780c */ /* 0x000fc40003f06270 */
[C---:B------:R-:W-:Y:S02]  /*2e50*/  ISETP.LT.OR P2, PT, R34.reuse, 0x2a, P2 ;  /* 0x0000002a2200780c */ /* 0x040fe40001741670 */
[----:B------:R-:W-:Y:S02]  /*2e60*/  ISETP.GT.AND P4, PT, R81, 0x1, !P4 ;  /* 0x000000015100780c */ /* 0x000fe40006784270 */
[----:B------:R-:W-:Y:S02]  /*2e70*/  FSEL R39, R39, -INF , !P2 ;  /* 0xff80000027277808 */ /* 0x000fe40005000000 */
[----:B------:R-:W-:Y:S02]  /*2e80*/  ISETP.GT.AND P2, PT, R71, 0x30, !P0 ;  /* 0x000000304700780c */ /* 0x000fe40004744270 */
[----:B------:R-:W-:Y:S02]  /*2e90*/  ISETP.GE.AND P0, PT, R65, 0x32, PT ;  /* 0x000000324100780c */ /* 0x000fe40003f06270 */
[----:B------:R-:W-:-:S02]  /*2ea0*/  ISETP.LT.OR P2, PT, R34, 0x31, P2 ;  /* 0x000000312200780c */ /* 0x000fc40001741670 */
[----:B------:R-:W-:Y:S02]  /*2eb0*/  ISETP.LT.OR P4, PT, R79, 0x2, P4 ;  /* 0x000000024f00780c */ /* 0x000fe40002781670 */
[----:B------:R-:W-:Y:S02]  /*2ec0*/  FSEL R40, R40, -INF , !P2 ;  /* 0xff80000028287808 */ /* 0x000fe40005000000 */
[----:B------:R-:W-:Y:S02]  /*2ed0*/  ISETP.GT.AND P2, PT, R71, 0x31, !P0 ;  /* 0x000000314700780c */ /* 0x000fe40004744270 */
[----:B------:R-:W-:Y:S02]  /*2ee0*/  ISETP.GE.AND P0, PT, R65, 0x39, PT ;  /* 0x000000394100780c */ /* 0x000fe40003f06270 */
[----:B------:R-:W-:Y:S02]  /*2ef0*/  ISETP.LT.OR P2, PT, R34, 0x32, P2 ;  /* 0x000000322200780c */ /* 0x000fe40001741670 */
[----:B------:R-:W-:-:S02]  /*2f00*/  FSEL R84, R5, -INF , !P4 ;  /* 0xff80000005547808 */ /* 0x000fc40006000000 */
[----:B------:R-:W-:Y:S02]  /*2f10*/  FSEL R42, R42, -INF , !P2 ;  /* 0xff8000002a2a7808 */ /* 0x000fe40005000000 */
[----:B------:R-:W-:Y:S02]  /*2f20*/  ISETP.GT.AND P2, PT, R71, 0x38, !P0 ;  /* 0x000000384700780c */ /* 0x000fe40004744270 */
[----:B------:R-:W-:Y:S02]  /*2f30*/  ISETP.GE.AND P0, PT, R65, 0x3a, PT ;  /* 0x0000003a4100780c */ /* 0x000fe40003f06270 */
[----:B------:R-:W-:Y:S02]  /*2f40*/  ISETP.LT.OR P2, PT, R34, 0x39, P2 ;  /* 0x000000392200780c */ /* 0x000fe40001741670 */
[----:B------:R-:W-:Y:S02]  /*2f50*/  FMNMX.FTZ R5, R82, R84, !PT ;  /* 0x0000005452057209 */ /* 0x000fe40007810000 */
[----:B------:R-:W-:-:S02]  /*2f60*/  FSEL R46, R46, -INF , !P2 ;  /* 0xff8000002e2e7808 */ /* 0x000fc40005000000 */
[----:B------:R-:W-:Y:S02]  /*2f70*/  ISETP.GT.AND P2, PT, R71, 0x39, !P0 ;  /* 0x000000394700780c */ /* 0x000fe40004744270 */
[----:B------:R-:W-:Y:S02]  /*2f80*/  ISETP.GE.AND P0, PT, R65, 0x41, PT ;  /* 0x000000414100780c */ /* 0x000fe40003f06270 */
[----:B------:R-:W-:Y:S02]  /*2f90*/  ISETP.LT.OR P2, PT, R34, 0x3a, P2 ;  /* 0x0000003a2200780c */ /* 0x000fe40001741670 */
[----:B------:R-:W-:Y:S02]  /*2fa0*/  R2UR UR11, R89 ;  /* 0x00000000590b72ca */ /* 0x000fe400000e0000 */
[----:B------:R-:W-:Y:S02]  /*2fb0*/  FSEL R47, R47, -INF , !P2 ;  /* 0xff8000002f2f7808 */ /* 0x000fe40005000000 */
[----:B------:R-:W-:-:S02]  /*2fc0*/  ISETP.GT.AND P2, PT, R71, 0x40, !P0 ;  /* 0x000000404700780c */ /* 0x000fc40004744270 */
[----:B------:R-:W-:Y:S02]  /*2fd0*/  ISETP.GE.AND P0, PT, R65, 0x42, PT ;  /* 0x000000424100780c */ /* 0x000fe40003f06270 */
[----:B------:R-:W-:-:S04]  /*2fe0*/  ISETP.LT.OR P2, PT, R34, 0x41, P2 ;  /* 0x000000412200780c */ /* 0x000fc80001741670 */
[----:B------:R-:W-:Y:S01]  /*2ff0*/  FSEL R50, R50, -INF , !P2 ;  /* 0xff80000032327808 */ /* 0x000fe20005000000 */
[----:B------:R-:W-:Y:S01]  /*3000*/  UIADD3 UR39, UR11, UR39, URZ ;  /* 0x000000270b277290 */ /* 0x000fe2000fffe03f */
[----:B------:R-:W-:Y:S02]  /*3010*/  ISETP.GT.AND P2, PT, R71, 0x41, !P0 ;  /* 0x000000414700780c */ /* 0x000fe40004744270 */
[----:B------:R-:W-:Y:S01]  /*3020*/  ISETP.GE.AND P0, PT, R65, 0x49, PT ;  /* 0x000000494100780c */ /* 0x000fe20003f06270 */
[----:B------:R-:W-:Y:S01]  /*3030*/  UIADD3 UR4, UR39, UR4, URZ ;  /* 0x0000000427047290 */ /* 0x000fe2000fffe03f */
[----:B------:R-:W-:-:S04]  /*3040*/  ISETP.LT.OR P2, PT, R34, 0x42, P2 ;  /* 0x000000422200780c */ /* 0x000fc80001741670 */
[----:B------:R-:W-:Y:S02]  /*3050*/  FSEL R51, R51, -INF , !P2 ;  /* 0xff80000033337808 */ /* 0x000fe40005000000 */
[----:B------:R-:W-:Y:S02]  /*3060*/  ISETP.GT.AND P2, PT, R71, 0x48, !P0 ;  /* 0x000000484700780c */ /* 0x000fe40004744270 */
[----:B------:R-:W-:Y:S02]  /*3070*/  ISETP.GE.AND P0, PT, R65, 0x4a, PT ;  /* 0x0000004a4100780c */ /* 0x000fe40003f06270 */
        /* <DEDUP_REMOVED lines=10> */
[----:B------:R-:W-:-:S04]  /*3120*/  ISETP.GT.AND P2, PT, R71, 0x51, !P5 ;  /* 0x000000514700780c */ /* 0x000fc80006f44270 */
[----:B------:R-:W-:-:S04]  /*3130*/  ISETP.LT.OR P2, PT, R34, 0x52, P2 ;  /* 0x000000522200780c */ /* 0x000fc80001741670 */
[----:B------:R-:W-:Y:S02]  /*3140*/  FSEL R43, R43, -INF , !P2 ;  /* 0xff8000002b2b7808 */ /* 0x000fe40005000000 */
[----:B------:R-:W-:-:S04]  /*3150*/  ISETP.GT.AND P2, PT, R71, 0x58, !P3 ;  /* 0x000000584700780c */ /* 0x000fc80005f44270 */
[----:B------:R-:W-:-:S04]  /*3160*/  ISETP.LT.OR P2, PT, R34, 0x59, P2 ;  /* 0x000000592200780c */ /* 0x000fc80001741670 */
[----:B------:R-:W-:Y:S02]  /*3170*/  FSEL R41, R41, -INF , !P2 ;  /* 0xff80000029297808 */ /* 0x000fe40005000000 */
[----:B------:R-:W-:-:S04]  /*3180*/  ISETP.GE.AND P2, PT, R65, 0x5a, PT ;  /* 0x0000005a4100780c */ /* 0x000fc80003f46270 */
        /* <DEDUP_REMOVED lines=11> */
[----:B------:R-:W-:Y:S02]  /*3240*/  ISETP.GT.AND P4, PT, R81, 0x8, !P6 ;  /* 0x000000085100780c */ /* 0x000fe40007784270 */
[----:B------:R-:W-:Y:S02]  /*3250*/  ISETP.GE.AND P6, PT, R65, 0x11, PT ;  /* 0x000000114100780c */ /* 0x000fe40003fc6270 */
[----:B------:R-:W-:-:S04]  /*3260*/  ISETP.LT.OR P4, PT, R79, 0x9, P4 ;  /* 0x000000094f00780c */ /* 0x000fc80002781670 */
[----:B------:R-:W-:Y:S02]  /*3270*/  FSEL R86, R6, -INF , !P4 ;  /* 0xff80000006567808 */ /* 0x000fe40006000000 */
[----:B------:R-:W-:Y:S02]  /*3280*/  ISETP.GE.AND P4, PT, R65, 0xa, PT ;  /* 0x0000000a4100780c */ /* 0x000fe40003f86270 */
[----:B------:R-:W-:Y:S02]  /*3290*/  FMNMX.FTZ R5, R86, R5, !PT ;  /* 0x0000000556057209 */ /* 0x000fe40007810000 */
[----:B------:R-:W-:-:S04]  /*32a0*/  ISETP.GT.AND P4, PT, R81, 0x9, !P4 ;  /* 0x000000095100780c */ /* 0x000fc80006784270 */
[----:B------:R-:W-:-:S04]  /*32b0*/  ISETP.LT.OR P4, PT, R79, 0xa, P4 ;  /* 0x0000000a4f00780c */ /* 0x000fc80002781670 */
[----:B------:R-:W-:Y:S02]  /*32c0*/  FSEL R4, R7, -INF , !P4 ;  /* 0xff80000007047808 */ /* 0x000fe40006000000 */
[----:B------:R-:W-:Y:S02]  /*32d0*/  ISETP.GT.AND P4, PT, R81, 0x10, !P6 ;  /* 0x000000105100780c */ /* 0x000fe40007784270 */
[----:B------:R-:W-:Y:S02]  /*32e0*/  ISETP.GE.AND P6, PT, R65, 0x19, PT ;  /* 0x000000194100780c */ /* 0x000fe40003fc6270 */
[----:B------:R-:W-:Y:S02]  /*32f0*/  ISETP.LT.OR P4, PT, R79, 0x11, P4 ;  /* 0x000000114f00780c */ /* 0x000fe40002781670 */
[----:B------:R-:W-:Y:S02]  /*3300*/  FMNMX.FTZ R5, R4, R5, !PT ;  /* 0x0000000504057209 */ /* 0x000fe40007810000 */
[----:B------:R-:W-:-:S02]  /*3310*/  FSEL R80, R8, -INF , !P4 ;  /* 0xff80000008507808 */ /* 0x000fc40006000000 */
        /* <DEDUP_REMOVED lines=12> */
[----:B------:R-:W-:Y:S02]  /*33e0*/  ISETP.GT.AND P4, PT, R81, 0x19, !P4 ;  /* 0x000000195100780c */ /* 0x000fe40006784270 */
[----:B------:R-:W-:Y:S02]  /*33f0*/  FMNMX.FTZ R10, R27, R28, !PT ;  /* 0x0000001c1b0a7209 */ /* 0x000fe40007810000 */
[----:B------:R-:W-:Y:S02]  /*3400*/  ISETP.LT.OR P4, PT, R79, 0x1a, P4 ;  /* 0x0000001a4f00780c */ /* 0x000fe40002781670 */
[----:B------:R-:W-:-:S02]  /*3410*/  FMNMX.FTZ R9, R29, R10, !PT ;  /* 0x0000000a1d097209 */ /* 0x000fc40007810000 */
        /* <DEDUP_REMOVED lines=70> */
[C---:B------:R-:W-:Y:S02]  /*3880*/  ISETP.GT.AND P4, PT, R81.reuse, 0x51, !P5 ;  /* 0x000000515100780c */ /* 0x040fe40006f84270 */
[----:B------:R-:W-:Y:S02]  /*3890*/  ISETP.GT.AND P5, PT, R81, 0x58, !P3 ;  /* 0x000000585100780c */ /* 0x000fe40005fa4270 */
[----:B------:R-:W-:Y:S02]  /*38a0*/  ISETP.LT.OR P3, PT, R79, 0x52, P4 ;  /* 0x000000524f00780c */ /* 0x000fe40002761670 */
[----:B------:R-:W-:Y:S02]  /*38b0*/  ISETP.GT.AND P4, PT, R81, 0x59, !P2 ;  /* 0x000000595100780c */ /* 0x000fe40005784270 */
[----:B------:R-:W-:Y:S02]  /*38c0*/  ISETP.LT.OR P2, PT, R79, 0x59, P5 ;  /* 0x000000594f00780c */ /* 0x000fe40002f41670 */
[----:B------:R-:W-:-:S02]  /*38d0*/  ISETP.GE.AND P5, PT, R65, 0x62, PT ;  /* 0x000000624100780c */ /* 0x000fc40003fa6270 */
[----:B------:R-:W-:Y:S02]  /*38e0*/  FSEL R61, R61, -INF , !P3 ;  /* 0xff8000003d3d7808 */ /* 0x000fe40005800000 */
[----:B------:R-:W-:Y:S02]  /*38f0*/  ISETP.LT.OR P4, PT, R79, 0x5a, P4 ;  /* 0x0000005a4f00780c */ /* 0x000fe40002781670 */
[----:B------:R-:W-:Y:S02]  /*3900*/  FSEL R62, R62, -INF , !P2 ;  /* 0xff8000003e3e7808 */ /* 0x000fe40005000000 */
[C---:B------:R-:W-:Y:S02]  /*3910*/  ISETP.GT.AND P3, PT, R81.reuse, 0x60, !P0 ;  /* 0x000000605100780c */ /* 0x040fe40004764270 */
[----:B------:R-:W-:Y:S02]  /*3920*/  ISETP.GT.AND P2, PT, R81, 0x61, !P5 ;  /* 0x000000615100780c */ /* 0x000fe40006f44270 */
[----:B------:R-:W-:-:S02]  /*3930*/  FSEL R64, R64, -INF , !P4 ;  /* 0xff80000040407808 */ /* 0x000fc40006000000 */
[----:B------:R-:W-:Y:S02]  /*3940*/  ISETP.LT.OR P3, PT, R79, 0x61, P3 ;  /* 0x000000614f00780c */ /* 0x000fe40001f61670 */
[----:B------:R-:W-:Y:S02]  /*3950*/  ISETP.GT.AND P4, PT, R81, 0x68, !P6 ;  /* 0x000000685100780c */ /* 0x000fe40007784270 */
[----:B------:R-:W-:Y:S02]  /*3960*/  ISETP.LT.OR P2, PT, R79, 0x62, P2 ;  /* 0x000000624f00780c */ /* 0x000fe40001741670 */
[----:B------:R-:W-:Y:S02]  /*3970*/  ISETP.GE.AND P0, PT, R65, 0x6a, PT ;  /* 0x0000006a4100780c */ /* 0x000fe40003f06270 */
[----:B------:R-:W-:Y:S02]  /*3980*/  FSEL R66, R66, -INF , !P3 ;  /* 0xff80000042427808 */ /* 0x000fe40005800000 */
[----:B------:R-:W-:-:S02]  /*3990*/  ISETP.LT.OR P4, PT, R79, 0x69, P4 ;  /* 0x000000694f00780c */ /* 0x000fc40002781670 */
[----:B------:R-:W-:Y:S02]  /*39a0*/  FSEL R67, R67, -INF , !P2 ;  /* 0xff80000043437808 */ /* 0x000fe40005000000 */
[----:B------:R-:W-:Y:S02]  /*39b0*/  ISETP.GE.AND P3, PT, R65, 0x71, PT ;  /* 0x000000714100780c */ /* 0x000fe40003f66270 */
[C---:B------:R-:W-:Y:S02]  /*39c0*/  ISETP.GT.AND P2, PT, R81.reuse, 0x69, !P0 ;  /* 0x000000695100780c */ /* 0x040fe40004744270 */
[----:B------:R-:W-:Y:S02]  /*39d0*/  FSEL R68, R68, -INF , !P4 ;  /* 0xff80000044447808 */ /* 0x000fe40006000000 */
[----:B------:R-:W-:Y:S02]  /*39e0*/  FMNMX.FTZ R6, R60, R5, !PT ;  /* 0x000000053c067209 */ /* 0x000fe40007810000 */
[----:B------:R-:W-:-:S02]  /*39f0*/  ISETP.GT.AND P4, PT, R81, 0x70, !P3 ;  /* 0x000000705100780c */ /* 0x000fc40005f84270 */
[----:B------:R-:W-:Y:S02]  /*3a00*/  ISETP.LT.OR P2, PT, R79, 0x6a, P2 ;  /* 0x0000006a4f00780c */ /* 0x000fe40001741670 */
[----:B------:R-:W-:Y:S02]  /*3a10*/  FMNMX.FTZ R5, R61, R6, !PT ;  /* 0x000000063d057209 */ /* 0x000fe40007810000 */
[----:B------:R-:W-:Y:S02]  /*3a20*/  ISETP.LT.OR P4, PT, R79, 0x71, P4 ;  /* 0x000000714f00780c */ /* 0x000fe40002781670 */
[----:B------:R-:W-:Y:S02]  /*3a30*/  FSEL R69, R69, -INF , !P2 ;  /* 0xff80000045457808 */ /* 0x000fe40005000000 */
[----:B------:R-:W-:Y:S02]  /*3a40*/  ISETP.GE.AND P2, PT, R65, 0x72, PT ;  /* 0x000000724100780c */ /* 0x000fe40003f46270 */
[----:B------:R-:W-:-:S02]  /*3a50*/  FMNMX.FTZ R5, R62, R5, !PT ;  /* 0x000000053e057209 */ /* 0x000fc40007810000 */
[----:B------:R-:W-:Y:S02]  /*3a60*/  FSEL R70, R70, -INF , !P4 ;  /* 0xff80000046467808 */ /* 0x000fe40006000000 */
[----:B------:R-:W-:Y:S02]  /*3a70*/  ISETP.GT.AND P4, PT, R81, 0x71, !P2 ;  /* 0x000000715100780c */ /* 0x000fe40005784270 */
[----:B------:R-:W-:Y:S02]  /*3a80*/  FMNMX.FTZ R5, R64, R5, !PT ;  /* 0x0000000540057209 */ /* 0x000fe40007810000 */
[----:B------:R-:W-:Y:S02]  /*3a90*/  ISETP.LT.OR P4, PT, R79, 0x72, P4 ;  /* 0x000000724f00780c */ /* 0x000fe40002781670 */
[----:B------:R-:W-:Y:S02]  /*3aa0*/  ISETP.GE.AND P5, PT, R65, 0x79, PT ;  /* 0x000000794100780c */ /* 0x000fe40003fa6270 */
[----:B------:R-:W-:-:S02]  /*3ab0*/  FMNMX.FTZ R6, R66, R5, !PT ;  /* 0x0000000542067209 */ /* 0x000fc40007810000 */
[----:B------:R-:W-:Y:S02]  /*3ac0*/  FSEL R72, R72, -INF , !P4 ;  /* 0xff80000048487808 */ /* 0x000fe40006000000 */
[----:B------:R-:W-:Y:S02]  /*3ad0*/  ISETP.GT.AND P4, PT, R81, 0x78, !P5 ;  /* 0x000000785100780c */ /* 0x000fe40006f84270 */
[----:B------:R-:W-:Y:S02]  /*3ae0*/  FMNMX.FTZ R5, R67, R6, !PT ;  /* 0x0000000643057209 */ /* 0x000fe40007810000 */
        /* <DEDUP_REMOVED lines=10> */
[----:B------:R-:W-:Y:S02]  /*3b90*/  FMNMX.FTZ R5, R73, R6, !PT ;  /* 0x0000000649057209 */ /* 0x000fe40007810000 */
[----:B------:R-:W-:Y:S02]  /*3ba0*/  FMNMX.FTZ R77, R35, R24, !PT ;  /* 0x00000018234d7209 */ /* 0x000fe40007810000 */
[----:B------:R-:W-:Y:S02]  /*3bb0*/  FMNMX.FTZ R5, R8, R5, !PT ;  /* 0x0000000508057209 */ /* 0x000fe40007810000 */
[----:B------:R-:W-:Y:S02]  /*3bc0*/  FMNMX.FTZ R24, R36, R77, !PT ;  /* 0x0000004d24187209 */ /* 0x000fe40007810000 */
[C---:B------:R-:W-:Y:S01]  /*3bd0*/  ISETP.GT.AND P6, PT, R71.reuse, 0x68, !P6 ;  /* 0x000000684700780c */ /* 0x040fe200077c4270 */
[----:B------:R-:W0:Y:S01]  /*3be0*/  SHFL.BFLY PT, R6, R5, 0x2, 0x1f ;  /* 0x0c401f0005067f89 */ /* 0x000e2200000e0000 */
[----:B------:R-:W-:-:S02]  /*3bf0*/  ISETP.GT.AND P3, PT, R71, 0x70, !P3 ;  /* 0x000000704700780c */ /* 0x000fc40005f64270 */
[----:B------:R-:W-:Y:S02]  /*3c00*/  ISETP.LT.OR P6, PT, R34, 0x69, P6 ;  /* 0x000000692200780c */ /* 0x000fe400037c1670 */
[----:B------:R-:W-:Y:S02]  /*3c10*/  ISETP.GT.AND P2, PT, R71, 0x71, !P2 ;  /* 0x000000714700780c */ /* 0x000fe40005744270 */
[----:B------:R-:W-:Y:S02]  /*3c20*/  FSEL R63, R63, -INF , !P6 ;  /* 0xff8000003f3f7808 */ /* 0x000fe40007000000 */
[----:B------:R-:W-:Y:S02]  /*3c30*/  ISETP.GE.AND P6, PT, R65, 0x6a, PT ;  /* 0x0000006a4100780c */ /* 0x000fe40003fc6270 */
[C---:B------:R-:W-:Y:S02]  /*3c40*/  ISETP.GT.AND P5, PT, R71.reuse, 0x78, !P5 ;  /* 0x000000784700780c */ /* 0x040fe40006fa4270 */
[----:B------:R-:W-:-:S02]  /*3c50*/  ISETP.GT.AND P6, PT, R71, 0x69, !P6 ;  /* 0x000000694700780c */ /* 0x000fc400077c4270 */
[----:B------:R-:W-:Y:S02]  /*3c60*/  ISETP.GT.AND P4, PT, R71, 0x79, !P4 ;  /* 0x000000794700780c */ /* 0x000fe40006784270 */
[C---:B------:R-:W-:Y:S02]  /*3c70*/  ISETP.LT.OR P6, PT, R34.reuse, 0x6a, P6 ;  /* 0x0000006a2200780c */ /* 0x040fe400037c1670 */
[C---:B------:R-:W-:Y:S02]  /*3c80*/  ISETP.LT.OR P3, PT, R34.reuse, 0x71, P3 ;  /* 0x000000712200780c */ /* 0x040fe40001f61670 */
[----:B------:R-:W-:Y:S02]  /*3c90*/  FSEL R71, R13, -INF , !P6 ;  /* 0xff8000000d477808 */ /* 0x000fe40007000000 */
[----:B------:R-:W-:Y:S02]  /*3ca0*/  ISETP.LT.OR P2, PT, R34, 0x72, P2 ;  /* 0x000000722200780c */ /* 0x000fe40001741670 */
[----:B0-----:R-:W-:-:S02]  /*3cb0*/  FMNMX.FTZ R6, R5, R6, !PT ;  /* 0x0000000605067209 */ /* 0x001fc40007810000 */
[C---:B------:R-:W-:Y:S02]  /*3cc0*/  ISETP.LT.OR P5, PT, R34.reuse, 0x79, P5 ;  /* 0x000000792200780c */ /* 0x040fe40002fa1670 */
[----:B------:R-:W-:Y:S01]  /*3cd0*/  ISETP.LT.OR P4, PT, R34, 0x7a, P4 ;  /* 0x0000007a2200780c */ /* 0x000fe20002781670 */
[----:B------:R-:W0:Y:S01]  /*3ce0*/  SHFL.BFLY PT, R7, R6, 0x1, 0x1f ;  /* 0x0c201f0006077f89 */ /* 0x000e2200000e0000 */
[----:B------:R-:W-:Y:S02]  /*3cf0*/  FSEL R34, R25, -INF , !P5 ;  /* 0xff80000019227808 */ /* 0x000fe40006800000 */
[----:B0-----:R-:W-:-:S04]  /*3d00*/  FMNMX.FTZ R136, R6, R7, !PT ;  /* 0x0000000706887209 */ /* 0x001fc80007810000 */
[C---:B------:R-:W-:Y:S01]  /*3d10*/  FSETP.NEU.FTZ.AND P0, PT, R136.reuse, -INF , PT ;  /* 0xff8000008800780b */ /* 0x040fe20003f1d000 */
[----:B------:R-:W-:-:S05]  /*3d20*/  FMUL.FTZ R79, R136, UR10 ;  /* 0x0000000a884f7c20 */ /* 0x000fca0008410000 */
[----:B------:R-:W-:Y:S02]  /*3d30*/  FSEL R79, R79, RZ, P0 ;  /* 0x000000ff4f4f7208 */ /* 0x000fe40000000000 */
[----:B------:R-:W-:-:S03]  /*3d40*/  ISETP.NE.AND P0, PT, R83, RZ, PT ;  /* 0x000000ff5300720c */ /* 0x000fc60003f05270 */
        /* <DEDUP_REMOVED lines=8> */
[----:B------:R-:W-:Y:S01]  /*3dd0*/  FSEL R84, R26, -INF , !P4 ;  /* 0xff8000001a547808 */ /* 0x000fe20006000000 */
[--C-:B------:R-:W-:Y:S01]  /*3de0*/  FFMA.FTZ R5, R82, UR10, -R79.reuse ;  /* 0x0000000a52057c23 */ /* 0x100fe2000801084f */
[----:B------:R-:W-:Y:S01]  /*3df0*/  FMNMX.FTZ R75, R39, R76, !PT ;  /* 0x0000004c274b7209 */ /* 0x000fe20007810000 */
[--C-:B------:R-:W-:Y:S01]  /*3e00*/  FFMA.FTZ R7, R86, UR10, -R79.reuse ;  /* 0x0000000a56077c23 */ /* 0x100fe2000801084f */
[--C-:B------:R-:W-:Y:S01]  /*3e10*/  FFMA.FTZ R4, R4, UR10, -R79.reuse ;  /* 0x0000000a04047c23 */ /* 0x100fe2000801084f */
        /* <DEDUP_REMOVED lines=9> */
[--C-:B0-----:R-:W-:Y:S01]  /*3eb0*/  FFMA.FTZ R80, R74, UR10, -R79.reuse ;  /* 0x0000000a4a507c23 */ /* 0x101fe2000801084f */
[----:B------:R-:W-:Y:S01]  /*3ec0*/  FMNMX.FTZ R74, R46, R77, !PT ;  /* 0x0000004d2e4a7209 */ /* 0x000fe20007810000 */
[--C-:B------:R-:W-:Y:S01]  /*3ed0*/  FFMA.FTZ R54, R54, UR10, -R79.reuse ;  /* 0x0000000a36367c23 */ /* 0x100fe2000801084f */
[--C-:B------:R-:W-:Y:S01]  /*3ee0*/  FFMA.FTZ R82, R66, UR10, -R79.reuse ;  /* 0x0000000a42527c23 */ /* 0x100fe2000801084f */
[--C-:B------:R-:W-:Y:S01]  /*3ef0*/  FFMA.FTZ R66, R73, UR10, -R79.reuse ;  /* 0x0000000a49427c23 */ /* 0x100fe2000801084f */
[----:B------:R-:W-:Y:S01]  /*3f00*/  FMNMX.FTZ R77, R47, R74, !PT ;  /* 0x0000004a2f4d7209 */ /* 0x000fe20007810000 */
[--C-:B------:R-:W-:Y:S01]  /*3f10*/  FFMA.FTZ R55, R55, UR10, -R79.reuse ;  /* 0x0000000a37377c23 */ /* 0x100fe2000801084f */
[----:B------:R0:W-:Y:S01]  /*3f20*/  MUFU.EX2 R75, R80 ;  /* 0x00000050004b7308 */ /* 0x0001e20000000800 */
[--C-:B------:R-:W-:Y:S01]  /*3f30*/  FFMA.FTZ R60, R60, UR10, -R79.reuse ;  /* 0x0000000a3c3c7c23 */ /* 0x100fe2000801084f */
[----:B------:R-:W-:Y:S01]  /*3f40*/  FMNMX.FTZ R76, R50, R77, !PT ;  /* 0x0000004d324c7209 */ /* 0x000fe20007810000 */
[--C-:B------:R-:W-:Y:S01]  /*3f50*/  FFMA.FTZ R77, R94, UR10, -R79.reuse ;  /* 0x0000000a5e4d7c23 */ /* 0x100fe2000801084f */
[--C-:B------:R-:W-:Y:S01]  /*3f60*/  FFMA.FTZ R62, R62, UR10, -R79.reuse ;  /* 0x0000000a3e3e7c23 */ /* 0x100fe2000801084f */
[----:B------:R-:W-:Y:S01]  /*3f70*/  FFMA.FTZ R67, R67, UR10, -R79 ;  /* 0x0000000a43437c23 */ /* 0x000fe2000801084f */
[----:B------:R-:W-:-:S02]  /*3f80*/  FMNMX.FTZ R76, R51, R76, !PT ;  /* 0x0000004c334c7209 */ /* 0x000fc40007810000 */
[----:B------:R-:W1:Y:S02]  /*3f90*/  MUFU.EX2 R6, R6 ;  /* 0x0000000600067308 */ /* 0x000e640000000800 */
[----:B------:R-:W-:Y:S01]  /*3fa0*/  FMNMX.FTZ R81, R53, R76, !PT ;  /* 0x0000004c35517209 */ /* 0x000fe20007810000 */
[----:B------:R-:W-:-:S03]  /*3fb0*/  FFMA.FTZ R76, R95, UR10, -R79 ;  /* 0x0000000a5f4c7c23 */ /* 0x000fc6000801084f */
        /* <DEDUP_REMOVED lines=9> */
[----:B------:R-:W-:Y:S01]  /*4050*/  FMNMX.FTZ R78, R48, R81, !PT ;  /* 0x00000051304e7209 */ /* 0x000fe20007810000 */
[--C-:B------:R-:W-:Y:S01]  /*4060*/  FFMA.FTZ R81, R61, UR10, -R79.reuse ;  /* 0x0000000a3d517c23 */ /* 0x100fe2000801084f */
[--C-:B------:R-:W-:Y:S01]  /*4070*/  FFMA.FTZ R61, R68, UR10, -R79.reuse ;  /* 0x0000000a443d7c23 */ /* 0x100fe2000801084f */
[----:B------:R-:W-:Y:S01]  /*4080*/  MUFU.EX2 R23, R23 ;  /* 0x0000001700177308 */ /* 0x000fe20000000800 */
[----:B0-----:R-:W-:Y:S02]  /*4090*/  FMNMX.FTZ R80, R63, R78, !PT ;  /* 0x0000004e3f507209 */ /* 0x001fe40007810000 */
        /* <DEDUP_REMOVED lines=11> */
[----:B------:R-:W-:Y:S01]  /*4150*/  FFMA.FTZ R59, R70, UR10, -R79 ;  /* 0x0000000a463b7c23 */ /* 0x000fe2000801084f */
        /* <DEDUP_REMOVED lines=16> */
[----:B------:R-:W-:-:S06]  /*4260*/  FMUL.FTZ R25, R13, UR10 ;  /* 0x0000000a0d197c20 */ /* 0x000fcc0008410000 */
[----:B------:R-:W-:Y:S01]  /*4270*/  MUFU.EX2 R57, R57 ;  /* 0x0000003900397308 */ /* 0x000fe20000000800 */
[----:B------:R-:W-:Y:S02]  /*4280*/  FSEL R8, R25, RZ, P2 ;  /* 0x000000ff19087208 */ /* 0x000fe40001000000 */
[----:B------:R-:W-:-:S03]  /*4290*/  LEA.HI R25, R91, R90, RZ, 0x4 ;  /* 0x0000005a5b197211 */ /* 0x000fc600078f20ff */
        /* <DEDUP_REMOVED lines=11> */
[--C-:B------:R-:W-:Y:S01]  /*4350*/  FFMA.FTZ R73, R42, UR10, -R8.reuse ;  /* 0x0000000a2a497c23 */ /* 0x100fe20008010808 */
[----:B------:R2:W3:Y:S01]  /*4360*/  MUFU.EX2 R87, R28 ;  /* 0x0000001c00577308 */ /* 0x0004e20000000800 */
[----:B0-----:R-:W-:Y:S01]  /*4370*/  LOP3.LUT R27, R25, 0xfffffff0, RZ, 0xc0, !PT ;  /* 0xfffffff0191b7812 */ /* 0x001fe200078ec0ff */
[--C-:B------:R-:W-:Y:S01]  /*4380*/  FFMA.FTZ R43, R43, UR10, -R8.reuse ;  /* 0x0000000a2b2b7c23 */ /* 0x100fe20008010808 */
[--C-:B------:R-:W-:Y:S01]  /*4390*/  FFMA.FTZ R79, R47, UR10, -R8.reuse ;  /* 0x0000000a2f4f7c23 */ /* 0x100fe20008010808 */
[--C-:B------:R-:W-:Y:S01]  /*43a0*/  FFMA.FTZ R47, R51, UR10, -R8.reuse ;  /* 0x0000000a332f7c23 */ /* 0x100fe20008010808 */
[--C-:B------:R-:W-:Y:S01]  /*43b0*/  FFMA.FTZ R51, R52, UR10, -R8.reuse ;  /* 0x0000000a34337c23 */ /* 0x100fe20008010808 */
[----:B------:R-:W-:Y:S01]  /*43c0*/  IMAD.IADD R27, R90, 0x1, -R27 ;  /* 0x000000015a1b7824 */ /* 0x000fe200078e0a1b */
[----:B------:R-:W-:Y:S01]  /*43d0*/  LEA.HI R90, R91, R90, RZ, 0x5 ;  /* 0x0000005a5b5a7211 */ /* 0x000fe200078f28ff */
[----:B------:R0:W-:Y:S01]  /*43e0*/  MUFU.EX2 R86, R35 ;  /* 0x0000002300567308 */ /* 0x0001e20000000800 */
[--C-:B--2---:R-:W-:Y:S01]  /*43f0*/  FFMA.FTZ R28, R36, UR10, -R8.reuse ;  /* 0x0000000a241c7c23 */ /* 0x104fe20008010808 */
[----:B------:R-:W-:Y:S01]  /*4400*/  FFMA.FTZ R41, R41, UR10, -R8 ;  /* 0x0000000a29297c23 */ /* 0x000fe20008010808 */
[----:B------:R-:W-:Y:S01]  /*4410*/  SHF.R.S32.HI R26, RZ, 0x1f, R27 ;  /* 0x0000001fff1a7819 */ /* 0x000fe2000001141b */
[----:B------:R-:W-:-:S02]  /*4420*/  IMAD.SHL.U32 R90, R90, 0x20, RZ ;  /* 0x000000205a5a7824 */ /* 0x000fc400078e00ff */
[--C-:B------:R-:W-:Y:S01]  /*4430*/  FFMA.FTZ R44, R44, UR10, -R8.reuse ;  /* 0x0000000a2c2c7c23 */ /* 0x100fe20008010808 */
[--C-:B------:R-:W-:Y:S01]  /*4440*/  FFMA.FTZ R45, R45, UR10, -R8.reuse ;  /* 0x0000000a2d2d7c23 */ /* 0x100fe20008010808 */
[----:B------:R-:W-:Y:S01]  /*4450*/  LEA.HI R26, R26, R27, RZ, 0x3 ;  /* 0x0000001b1a1a7211 */ /* 0x000fe200078f18ff */
[----:B------:R2:W-:Y:S01]  /*4460*/  MUFU.EX2 R72, R32 ;  /* 0x0000002000487308 */ /* 0x0005e20000000800 */
[----:B0-----:R-:W-:Y:S01]  /*4470*/  SHF.R.S32.HI R35, RZ, 0x4, R25 ;  /* 0x00000004ff237819 */ /* 0x001fe20000011419 */
[--C-:B------:R-:W-:Y:S01]  /*4480*/  FFMA.FTZ R48, R48, UR10, -R8.reuse ;  /* 0x0000000a30307c23 */ /* 0x100fe20008010808 */
[C---:B------:R-:W-:Y:S01]  /*4490*/  LOP3.LUT R36, R26.reuse, 0xfffffff8, RZ, 0xc0, !PT ;  /* 0xfffffff81a247812 */ /* 0x040fe200078ec0ff */
[----:B------:R-:W-:Y:S01]  /*44a0*/  IMAD.SHL.U32 R26, R26, 0x40, RZ ;  /* 0x000000401a1a7824 */ /* 0x000fe200078e00ff */
[----:B------:R-:W-:Y:S01]  /*44b0*/  LOP3.LUT R90, R90, 0x7ffffc00, RZ, 0xc0, !PT ;  /* 0x7ffffc005a5a7812 */ /* 0x000fe200078ec0ff */
[--C-:B------:R-:W-:Y:S01]  /*44c0*/  FFMA.FTZ R63, R63, UR10, -R8.reuse ;  /* 0x0000000a3f3f7c23 */ /* 0x100fe20008010808 */
[----:B------:R-:W-:Y:S01]  /*44d0*/  FFMA.FTZ R71, R71, UR10, -R8 ;  /* 0x0000000a47477c23 */ /* 0x000fe20008010808 */
[----:B------:R-:W-:-:S02]  /*44e0*/  IMAD.IADD R27, R27, 0x1, -R36 ;  /* 0x000000011b1b7824 */ /* 0x000fc400078e0a24 */
[--C-:B--2---:R-:W-:Y:S01]  /*44f0*/  FFMA.FTZ R32, R40, UR10, -R8.reuse ;  /* 0x0000000a28207c23 */ /* 0x104fe20008010808 */
[----:B------:R-:W-:Y:S01]  /*4500*/  IMAD.SHL.U32 R36, R35, 0x8, RZ ;  /* 0x0000000823247824 */ /* 0x000fe200078e00ff */
[----:B------:R-:W0:Y:S01]  /*4510*/  MUFU.EX2 R29, R29 ;  /* 0x0000001d001d7308 */ /* 0x000e220000000800 */
[C---:B------:R-:W-:Y:S01]  /*4520*/  IMAD.SHL.U32 R25, R27.reuse, 0x40, RZ ;  /* 0x000000401b197824 */ /* 0x040fe200078e00ff */
[C---:B------:R-:W-:Y:S01]  /*4530*/  LOP3.LUT P2, RZ, R27.reuse, 0x4, RZ, 0xc0, !PT ;  /* 0x000000041bff7812 */ /* 0x040fe2000784c0ff */
[--C-:B------:R-:W-:Y:S01]  /*4540*/  FFMA.FTZ R78, R78, UR10, -R8.reuse ;  /* 0x0000000a4e4e7c23 */ /* 0x100fe20008010808 */
[----:B------:R-:W-:Y:S01]  /*4550*/  LOP3.LUT P3, RZ, R27, 0x2, RZ, 0xc0, !PT ;  /* 0x000000021bff7812 */ /* 0x000fe2000786c0ff */
[--C-:B------:R-:W-:Y:S01]  /*4560*/  FFMA.FTZ R80, R80, UR10, -R8.reuse ;  /* 0x0000000a50507c23 */ /* 0x100fe20008010808 */
[----:B------:R-:W-:Y:S01]  /*4570*/  LOP3.LUT R25, R25, 0x1c0, RZ, 0xc0, !PT ;  /* 0x000001c019197812 */ /* 0x000fe200078ec0ff */
[----:B------:R-:W-:Y:S01]  /*4580*/  FFMA.FTZ R84, R84, UR10, -R8 ;  /* 0x0000000a54547c23 */ /* 0x000fe20008010808 */
[----:B------:R2:W4:Y:S02]  /*4590*/  MUFU.EX2 R70, R30 ;  /* 0x0000001e00467308 */ /* 0x0005240000000800 */
[----:B------:R-:W-:Y:S01]  /*45a0*/  LOP3.LUT R40, R25, 0x8, R36, 0xf8, !PT ;  /* 0x0000000819287812 */ /* 0x000fe200078ef824 */
[----:B------:R-:W-:Y:S01]  /*45b0*/  FFMA.FTZ R36, R50, UR10, -R8 ;  /* 0x0000000a32247c23 */ /* 0x000fe20008010808 */
[----:B------:R-:W-:-:S04]  /*45c0*/  SHF.R.U32.HI R25, RZ, 0x3, R25 ;  /* 0x00000003ff197819 */ /* 0x000fc80000011619 */
[----:B------:R-:W-:Y:S01]  /*45d0*/  LOP3.LUT R35, R40, R25, RZ, 0x3c, !PT ;  /* 0x0000001928237212 */ /* 0x000fe200078e3cff */
[----:B-1----:R-:W-:Y:S01]  /*45e0*/  FADD.FTZ R40, R5, R6 ;  /* 0x0000000605287221 */ /* 0x002fe20000010000 */
[----:B------:R-:W1:Y:S01]  /*45f0*/  MUFU.EX2 R31, R31 ;  /* 0x0000001f001f7308 */ /* 0x000e620000000800 */
[----:B------:R-:W-:Y:S01]  /*4600*/  F2FP.F16.F32.PACK_AB R5, R6, R5 ;  /* 0x000000050605723e */ /* 0x000fe200000000ff */
[----:B---3--:R-:W-:Y:S01]  /*4610*/  FADD.FTZ R6, R68, R87 ;  /* 0x0000005744067221 */ /* 0x008fe20000010000 */
[----:B------:R-:W-:Y:S01]  /*4620*/  FADD.FTZ R25, R7, R40 ;  /* 0x0000002807197221 */ /* 0x000fe20000010000 */
[----:B------:R-:W-:Y:S01]  /*4630*/  LOP3.LUT R40, R26, 0x7ffffe00, RZ, 0xc0, !PT ;  /* 0x7ffffe001a287812 */ /* 0x000fe200078ec0ff */
[----:B--2---:R-:W-:Y:S01]  /*4640*/  FFMA.FTZ R30, R38, UR10, -R8 ;  /* 0x0000000a261e7c23 */ /* 0x004fe20008010808 */
[----:B0-----:R-:W-:Y:S01]  /*4650*/  FADD.FTZ R27, R29, R6 ;  /* 0x000000061d1b7221 */ /* 0x001fe20000010000 */
[C---:B------:R-:W-:Y:S01]  /*4660*/  FADD.FTZ R26, R4.reuse, R25 ;  /* 0x00000019041a7221 */ /* 0x040fe20000010000 */
[----:B------:R-:W0:Y:S01]  /*4670*/  MUFU.EX2 R33, R33 ;  /* 0x0000002100217308 */ /* 0x000e220000000800 */
[----:B------:R-:W-:Y:S01]  /*4680*/  F2FP.F16.F32.PACK_AB R7, R4, R7 ;  /* 0x000000070407723e */ /* 0x000fe200000000ff */
[----:B----4-:R-:W-:Y:S01]  /*4690*/  FADD.FTZ R4, R70, R27 ;  /* 0x0000001b46047221 */ /* 0x010fe20000010000 */
[----:B------:R-:W-:Y:S01]  /*46a0*/  FADD.FTZ R25, R9, R26 ;  /* 0x0000001a09197221 */ /* 0x000fe20000010000 */
[----:B------:R-:W-:Y:S01]  /*46b0*/  IADD3 R90, R35, R40, R90 ;  /* 0x00000028235a7210 */ /* 0x000fe20007ffe05a */
[----:B------:R-:W-:Y:S01]  /*46c0*/  FFMA.FTZ R38, R46, UR10, -R8 ;  /* 0x0000000a2e267c23 */ /* 0x000fe20008010808 */
[----:B------:R-:W-:Y:S01]  /*46d0*/  F2FP.F16.F32.PACK_AB R6, R70, R29 ;  /* 0x0000001d4606723e */ /* 0x000fe200000000ff */
[C---:B------:R-:W-:Y:S01]  /*46e0*/  FADD.FTZ R26, R10.reuse, R25 ;  /* 0x000000190a1a7221 */ /* 0x040fe20000010000 */
[----:B------:R-:W2:Y:S01]  /*46f0*/  MUFU.EX2 R28, R28 ;  /* 0x0000001c001c7308 */ /* 0x000ea20000000800 */
[----:B------:R-:W-:Y:S01]  /*4700*/  F2FP.F16.F32.PACK_AB R25, R10, R9 ;  /* 0x000000090a19723e */ /* 0x000fe200000000ff */
[----:B-1----:R-:W-:Y:S01]  /*4710*/  FADD.FTZ R9, R31, R4 ;  /* 0x000000041f097221 */ /* 0x002fe20000010000 */
[----:B------:R-:W-:Y:S01]  /*4720*/  FADD.FTZ R35, R23, R26 ;  /* 0x0000001a17237221 */ /* 0x000fe20000010000 */
[----:B------:R-:W-:Y:S01]  /*4730*/  F2FP.F16.F32.PACK_AB R27, R24, R23 ;  /* 0x00000017181b723e */ /* 0x000fe200000000ff */
[----:B------:R-:W-:Y:S01]  /*4740*/  FFMA.FTZ R40, R53, UR10, -R8 ;  /* 0x0000000a35287c23 */ /* 0x000fe20008010808 */
[----:B------:R-:W-:Y:S01]  /*4750*/  FADD.FTZ R26, R72, R9 ;  /* 0x00000009481a7221 */ /* 0x000fe20000010000 */
[----:B------:R-:W-:Y:S01]  /*4760*/  FADD.FTZ R35, R24, R35 ;  /* 0x0000002318237221 */ /* 0x000fe20000010000 */
[----:B------:R-:W1:Y:S01]  /*4770*/  MUFU.EX2 R37, R37 ;  /* 0x0000002500257308 */ /* 0x000e620000000800 */
[----:B------:R-:W-:Y:S01]  /*4780*/  F2FP.F16.F32.PACK_AB R24, R72, R31 ;  /* 0x0000001f4818723e */ /* 0x000fe200000000ff */
[----:B0-----:R-:W-:Y:S01]  /*4790*/  FADD.FTZ R29, R33, R26 ;  /* 0x0000001a211d7221 */ /* 0x001fe20000010000 */
[----:B------:R-:W-:Y:S01]  /*47a0*/  FADD.FTZ R46, R12, R35 ;  /* 0x000000230c2e7221 */ /* 0x000fe20000010000 */
[----:B------:R-:W-:Y:S01]  /*47b0*/  FFMA.FTZ R23, R49, UR10, -R8 ;  /* 0x0000000a31177c23 */ /* 0x000fe20008010808 */
[C---:B------:R-:W-:Y:S01]  /*47c0*/  F2FP.F16.F32.PACK_AB R26, R86.reuse, R33 ;  /* 0x00000021561a723e */ /* 0x040fe200000000ff */
[----:B------:R-:W-:Y:S01]  /*47d0*/  FADD.FTZ R29, R86, R29 ;  /* 0x0000001d561d7221 */ /* 0x000fe20000010000 */
[----:B------:R-:W-:Y:S01]  /*47e0*/  FADD.FTZ R31, R75, R46 ;  /* 0x0000002e4b1f7221 */ /* 0x000fe20000010000 */
[----:B------:R-:W0:Y:S01]  /*47f0*/  MUFU.EX2 R30, R30 ;  /* 0x0000001e001e7308 */ /* 0x000e220000000800 */
[----:B------:R-:W-:Y:S01]  /*4800*/  F2FP.F16.F32.PACK_AB R4, R87, R68 ;  /* 0x000000445704723e */ /* 0x000fe200000000ff */
[----:B--2---:R-:W-:Y:S01]  /*4810*/  FADD.FTZ R46, R28, R29 ;  /* 0x0000001d1c2e7221 */ /* 0x004fe20000010000 */
[----:B------:R-:W-:Y:S01]  /*4820*/  FADD.FTZ R50, R74, R31 ;  /* 0x0000001f4a327221 */ /* 0x000fe20000010000 */
[----:B------:R-:W-:-:S03]  /*4830*/  LEA R10, R90, UR36, 0x1 ;  /* 0x000000245a0a7c11 */ /* 0x000fc6000f8e08ff */
[----:B------:R-:W-:Y:S01]  /*4840*/  FADD.FTZ R31, R77, R50 ;  /* 0x000000324d1f7221 */ /* 0x000fe20000010000 */
[----:B------:R-:W2:Y:S01]  /*4850*/  MUFU.EX2 R39, R39 ;  /* 0x0000002700277308 */ /* 0x000ea20000000800 */
[C---:B-1----:R-:W-:Y:S01]  /*4860*/  FADD.FTZ R29, R37.reuse, R46 ;  /* 0x0000002e251d7221 */ /* 0x042fe20000010000 */
[----:B------:R-:W-:Y:S01]  /*4870*/  STSM.16.M88.4 [R10+0x21800], R4 ;  /* 0x021800040a007844 */ /* 0x000fe20000000200 */
[C---:B------:R-:W-:Y:S01]  /*4880*/  VIADD R49, R10.reuse, 0x21800 ;  /* 0x000218000a317836 */ /* 0x040fe20000000000 */
[----:B------:R-:W-:Y:S01]  /*4890*/  F2FP.F16.F32.PACK_AB R28, R37, R28 ;  /* 0x0000001c251c723e */ /* 0x000fe200000000ff */
[----:B------:R-:W-:Y:S02]  /*48a0*/  VIADD R9, R10, 0x21820 ;  /* 0x000218200a097836 */ /* 0x000fe40000000000 */
[----:B------:R-:W-:Y:S01]  /*48b0*/  @P3 VIADD R9, R49, 0xffffffe0 ;  /* 0xffffffe031093836 */ /* 0x000fe20000000000 */
[----:B------:R-:W1:Y:S04]  /*48c0*/  MUFU.EX2 R32, R32 ;  /* 0x0000002000207308 */ /* 0x000e680000000800 */
[----:B------:R3:W-:Y:S04]  /*48d0*/  STSM.16.M88.4 [R9], R24 ;  /* 0x0000001809007844 */ /* 0x0007e80000000200 */
[----:B------:R-:W4:Y:S08]  /*48e0*/  MUFU.EX2 R73, R73 ;  /* 0x0000004900497308 */ /* 0x000f300000000800 */
[----:B------:R5:W-:Y:S01]  /*48f0*/  MUFU.EX2 R42, R43 ;  /* 0x0000002b002a7308 */ /* 0x000be20000000800 */
[----:B---3--:R-:W-:Y:S01]  /*4900*/  IMAD.MOV.U32 R24, RZ, RZ, 0x40 ;  /* 0x00000040ff187424 */ /* 0x008fe200078e00ff */
[----:B------:R-:W-:-:S06]  /*4910*/  F2FP.F16.F32.PACK_AB R25, R21, R20 ;  /* 0x000000141519723e */ /* 0x000fcc00000000ff */
[----:B------:R-:W3:Y:S01]  /*4920*/  MUFU.EX2 R38, R38 ;  /* 0x0000002600267308 */ /* 0x000ee20000000800 */
[----:B-----5:R-:W-:Y:S01]  /*4930*/  FFMA.FTZ R43, R34, UR10, -R8 ;  /* 0x0000000a222b7c23 */ /* 0x020fe20008010808 */
[----:B0-----:R-:W-:Y:S01]  /*4940*/  FADD.FTZ R8, R30, R29 ;  /* 0x0000001d1e087221 */ /* 0x001fe20000010000 */
[----:B------:R-:W-:Y:S01]  /*4950*/  FADD.FTZ R34, R76, R31 ;  /* 0x0000001f4c227221 */ /* 0x000fe20000010000 */
[----:B------:R-:W-:Y:S02]  /*4960*/  F2FP.F16.F32.PACK_AB R29, R75, R12 ;  /* 0x0000000c4b1d723e */ /* 0x000fe400000000ff */
[----:B--2---:R-:W-:Y:S01]  /*4970*/  FADD.FTZ R33, R39, R8 ;  /* 0x0000000827217221 */ /* 0x004fe20000010000 */
[----:B------:R-:W-:Y:S01]  /*4980*/  FADD.FTZ R35, R65, R34 ;  /* 0x0000002241237221 */ /* 0x000fe20000010000 */
[----:B------:R-:W0:Y:S01]  /*4990*/  MUFU.EX2 R79, R79 ;  /* 0x0000004f004f7308 */ /* 0x000e220000000800 */
[----:B------:R-:W-:Y:S01]  /*49a0*/  SEL R24, R24, 0xffffffc0, !P2 ;  /* 0xffffffc018187807 */ /* 0x000fe20005000000 */
[----:B-1----:R-:W-:Y:S01]  /*49b0*/  FADD.FTZ R8, R32, R33 ;  /* 0x0000002120087221 */ /* 0x002fe20000010000 */
[----:B------:R-:W-:Y:S01]  /*49c0*/  FADD.FTZ R12, R54, R35 ;  /* 0x00000023360c7221 */ /* 0x000fe20000010000 */
[----:B------:R-:W-:-:S02]  /*49d0*/  F2FP.F16.F32.PACK_AB R31, R77, R74 ;  /* 0x0000004a4d1f723e */ /* 0x000fc400000000ff */
[----:B----4-:R-:W-:Y:S01]  /*49e0*/  FADD.FTZ R5, R73, R8 ;  /* 0x0000000849057221 */ /* 0x010fe20000010000 */
[----:B------:R-:W-:Y:S01]  /*49f0*/  FADD.FTZ R7, R55, R12 ;  /* 0x0000000c37077221 */ /* 0x000fe20000010000 */
[----:B------:R-:W1:Y:S01]  /*4a00*/  MUFU.EX2 R58, R58 ;  /* 0x0000003a003a7308 */ /* 0x000e620000000800 */
[----:B------:R-:W-:Y:S01]  /*4a10*/  F2FP.F16.F32.PACK_AB R30, R39, R30 ;  /* 0x0000001e271e723e */ /* 0x000fe200000000ff */
[----:B---3--:R-:W-:Y:S01]  /*4a20*/  FADD.FTZ R4, R38, R5 ;  /* 0x0000000526047221 */ /* 0x008fe20000010000 */
[----:B------:R-:W-:Y:S01]  /*4a30*/  FADD.FTZ R6, R20, R7 ;  /* 0x0000000714067221 */ /* 0x000fe20000010000 */
[----:B------:R-:W-:Y:S01]  /*4a40*/  IMAD.IADD R8, R49, 0x1, R24 ;  /* 0x0000000131087824 */ /* 0x000fe200078e0218 */
[----:B------:R-:W-:Y:S02]  /*4a50*/  F2FP.F16.F32.PACK_AB R33, R65, R76 ;  /* 0x0000004c4121723e */ /* 0x000fe400000000ff */
[----:B------:R-:W-:Y:S01]  /*4a60*/  F2FP.F16.F32.PACK_AB R35, R55, R54 ;  /* 0x000000363723723e */ /* 0x000fe200000000ff */
[----:B------:R-:W2:Y:S01]  /*4a70*/  MUFU.EX2 R60, R60 ;  /* 0x0000003c003c7308 */ /* 0x000ea20000000800 */
[----:B0-----:R-:W-:Y:S01]  /*4a80*/  FADD.FTZ R5, R79, R4 ;  /* 0x000000044f057221 */ /* 0x001fe20000010000 */
[----:B------:R-:W-:Y:S01]  /*4a90*/  FADD.FTZ R4, R21, R6 ;  /* 0x0000000615047221 */ /* 0x000fe20000010000 */
[----:B------:R-:W-:Y:S01]  /*4aa0*/  F2FP.F16.F32.PACK_AB R32, R73, R32 ;  /* 0x000000204920723e */ /* 0x000fe200000000ff */
[----:B------:R0:W-:Y:S01]  /*4ab0*/  STSM.16.M88.4 [R8], R28 ;  /* 0x0000001c08007844 */ /* 0x0001e20000000200 */
[----:B------:R-:W-:Y:S01]  /*4ac0*/  F2FP.F16.F32.PACK_AB R34, R79, R38 ;  /* 0x000000264f22723e */ /* 0x000fe200000000ff */
[----:B------:R-:W-:Y:S01]  /*4ad0*/  FADD.FTZ R7, R57, R4 ;  /* 0x0000000439077221 */ /* 0x000fe20000010000 */
[----:B------:R-:W-:Y:S01]  /*4ae0*/  PLOP3.LUT P2, PT, PT, PT, UP1, 0x40, 0x0 ;  /* 0x000000000000781c */ /* 0x000fe20003f4e818 */
[----:B------:R-:W3:Y:S02]  /*4af0*/  MUFU.EX2 R36, R36 ;  /* 0x0000002400247308 */ /* 0x000ee40000000800 */
[----:B-1----:R-:W-:-:S06]  /*4b00*/  FADD.FTZ R7, R58, R7 ;  /* 0x000000073a077221 */ /* 0x002fcc0000010000 */
        /* <DEDUP_REMOVED lines=10> */
[----:B---3--:R-:W-:Y:S01]  /*4bb0*/  FADD.FTZ R6, R40, R5 ;  /* 0x0000000528067221 */ /* 0x008fe20000010000 */
[----:B------:R-:W-:Y:S01]  /*4bc0*/  IMAD.IADD R5, R24, 0x1, R9 ;  /* 0x0000000118057824 */ /* 0x000fe200078e0209 */
[----:B------:R-:W-:-:S04]  /*4bd0*/  F2FP.F16.F32.PACK_AB R24, R47, R36 ;  /* 0x000000242f18723e */ /* 0x000fc800000000ff */
[----:B------:R3:W-:Y:S01]  /*4be0*/  STSM.16.M88.4 [R5], R32 ;  /* 0x0000002005007844 */ /* 0x0007e20000000200 */
[----:B------:R-:W4:Y:S01]  /*4bf0*/  MUFU.EX2 R23, R23 ;  /* 0x0000001700177308 */ /* 0x000f220000000800 */
[----:B-1----:R-:W-:-:S07]  /*4c00*/  FADD.FTZ R12, R62, R7 ;  /* 0x000000073e0c7221 */ /* 0x002fce0000010000 */
[----:B------:R-:W1:Y:S01]  /*4c10*/  MUFU.EX2 R83, R83 ;  /* 0x0000005300537308 */ /* 0x000e620000000800 */
[C---:B--2---:R-:W-:Y:S01]  /*4c20*/  FADD.FTZ R6, R51.reuse, R6 ;  /* 0x0000000633067221 */ /* 0x044fe20000010000 */
[----:B------:R-:W-:-:S06]  /*4c30*/  F2FP.F16.F32.PACK_AB R26, R51, R40 ;  /* 0x00000028331a723e */ /* 0x000fcc00000000ff */
[----:B------:R-:W2:Y:S01]  /*4c40*/  MUFU.EX2 R82, R82 ;  /* 0x0000005200527308 */ /* 0x000ea20000000800 */
[----:B----4-:R-:W-:-:S04]  /*4c50*/  FADD.FTZ R27, R23, R6 ;  /* 0x00000006171b7221 */ /* 0x010fc80000010000 */
[----:B------:R-:W-:Y:S01]  /*4c60*/  FADD.FTZ R6, R42, R27 ;  /* 0x0000001b2a067221 */ /* 0x000fe20000010000 */
[----:B------:R-:W-:Y:S02]  /*4c70*/  F2FP.F16.F32.PACK_AB R27, R58, R57 ;  /* 0x000000393a1b723e */ /* 0x000fe400000000ff */
[----:B------:R-:W0:Y:S01]  /*4c80*/  MUFU.EX2 R67, R67 ;  /* 0x0000004300437308 */ /* 0x000e220000000800 */
[C---:B-1----:R-:W-:Y:S01]  /*4c90*/  FADD.FTZ R37, R83.reuse, R12 ;  /* 0x0000000c53257221 */ /* 0x042fe20000010000 */
[----:B------:R-:W-:Y:S01]  /*4ca0*/  F2FP.F16.F32.PACK_AB R83, R83, R62 ;  /* 0x0000003e5353723e */ /* 0x000fe200000000ff */
[----:B------:R1:W-:Y:S05]  /*4cb0*/  STSM.16.M88.4 [R10+0x27800], R24 ;  /* 0x027800180a007844 */ /* 0x0003ea0000000200 */
[----:B------:R-:W4:Y:S01]  /*4cc0*/  MUFU.EX2 R41, R41 ;  /* 0x0000002900297308 */ /* 0x000f220000000800 */
[----:B--2---:R-:W-:-:S07]  /*4cd0*/  FADD.FTZ R12, R82, R37 ;  /* 0x00000025520c7221 */ /* 0x004fce0000010000 */
[----:B------:R-:W2:Y:S01]  /*4ce0*/  MUFU.EX2 R44, R44 ;  /* 0x0000002c002c7308 */ /* 0x000ea20000000800 */
[C---:B0-----:R-:W-:Y:S01]  /*4cf0*/  F2FP.F16.F32.PACK_AB R29, R67.reuse, R82 ;  /* 0x00000052431d723e */ /* 0x041fe200000000ff */
[----:B------:R-:W-:-:S06]  /*4d00*/  FADD.FTZ R12, R67, R12 ;  /* 0x0000000c430c7221 */ /* 0x000fcc0000010000 */
[----:B------:R-:W-:Y:S01]  /*4d10*/  MUFU.EX2 R61, R61 ;  /* 0x0000003d003d7308 */ /* 0x000fe20000000800 */
[----:B----4-:R-:W-:-:S07]  /*4d20*/  FADD.FTZ R21, R41, R6 ;  /* 0x0000000629157221 */ /* 0x010fce0000010000 */
[----:B------:R-:W0:Y:S01]  /*4d30*/  MUFU.EX2 R56, R56 ;  /* 0x0000003800387308 */ /* 0x000e220000000800 */
[C---:B--2---:R-:W-:Y:S01]  /*4d40*/  F2FP.F16.F32.PACK_AB R82, R44.reuse, R41 ;  /* 0x000000292c52723e */ /* 0x044fe200000000ff */
[----:B------:R-:W-:-:S06]  /*4d50*/  FADD.FTZ R6, R44, R21 ;  /* 0x000000152c067221 */ /* 0x000fcc0000010000 */
[----:B------:R-:W2:Y:S08]  /*4d60*/  MUFU.EX2 R45, R45 ;  /* 0x0000002d002d7308 */ /* 0x000eb00000000800 */
[----:B------:R-:W4:Y:S01]  /*4d70*/  MUFU.EX2 R48, R48 ;  /* 0x0000003000307308 */ /* 0x000f220000000800 */
[----:B0-----:R-:W-:-:S07]  /*4d80*/  F2FP.F16.F32.PACK_AB R31, R56, R61 ;  /* 0x0000003d381f723e */ /* 0x001fce00000000ff */
[----:B------:R-:W-:Y:S01]  /*4d90*/  MUFU.EX2 R63, R63 ;  /* 0x0000003f003f7308 */ /* 0x000fe20000000800 */
[----:B--2---:R-:W-:-:S07]  /*4da0*/  FADD.FTZ R21, R45, R6 ;  /* 0x000000062d157221 */ /* 0x004fce0000010000 */
[----:B------:R-:W0:Y:S01]  /*4db0*/  MUFU.EX2 R4, R71 ;  /* 0x0000004700047308 */ /* 0x000e220000000800 */
[C---:B----4-:R-:W-:Y:S01]  /*4dc0*/  F2FP.F16.F32.PACK_AB R28, R48.reuse, R45 ;  /* 0x0000002d301c723e */ /* 0x050fe200000000ff */
[----:B------:R-:W-:Y:S01]  /*4dd0*/  FADD.FTZ R6, R48, R21 ;  /* 0x0000001530067221 */ /* 0x000fe20000010000 */
[----:B------:R-:W-:Y:S01]  /*4de0*/  FADD.FTZ R21, R61, R12 ;  /* 0x0000000c3d157221 */ /* 0x000fe20000010000 */
[----:B------:R-:W-:-:S03]  /*4df0*/  VIADD R12, R88, 0xfffffffe ;  /* 0xfffffffe580c7836 */ /* 0x000fc60000000000 */
[----:B------:R-:W-:Y:S01]  /*4e00*/  FADD.FTZ R56, R56, R21 ;  /* 0x0000001538387221 */ /* 0x000fe20000010000 */
[----:B------:R-:W2:Y:S08]  /*4e10*/  MUFU.EX2 R59, R59 ;  /* 0x0000003b003b7308 */ /* 0x000eb00000000800 */
[----:B------:R-:W3:Y:S01]  /*4e20*/  MUFU.EX2 R64, R64 ;  /* 0x0000004000407308 */ /* 0x000ee20000000800 */
[----:B0-----:R-:W-:Y:S01]  /*4e30*/  F2FP.F16.F32.PACK_AB R30, R4, R63 ;  /* 0x0000003f041e723e */ /* 0x001fe200000000ff */
[----:B------:R-:W-:-:S04]  /*4e40*/  FADD.FTZ R63, R63, R6 ;  /* 0x000000063f3f7221 */ /* 0x000fc80000010000 */
[----:B------:R-:W-:Y:S01]  /*4e50*/  FADD.FTZ R63, R4, R63 ;  /* 0x0000003f043f7221 */ /* 0x000fe20000010000 */
[----:B------:R-:W-:Y:S01]  /*4e60*/  VIADD R4, R9, 0x6000 ;  /* 0x0000600009047836 */ /* 0x000fe20000000000 */
[----:B------:R-:W0:Y:S01]  /*4e70*/  MUFU.EX2 R66, R66 ;  /* 0x0000004200427308 */ /* 0x000e220000000800 */
[----:B--2---:R-:W-:-:S07]  /*4e80*/  FADD.FTZ R21, R59, R56 ;  /* 0x000000383b157221 */ /* 0x004fce0000010000 */
[----:B------:R-:W2:Y:S01]  /*4e90*/  MUFU.EX2 R69, R69 ;  /* 0x0000004500457308 */ /* 0x000ea20000000800 */
[C---:B---3--:R-:W-:Y:S01]  /*4ea0*/  F2FP.F16.F32.PACK_AB R33, R64.reuse, R59 ;  /* 0x0000003b4021723e */ /* 0x048fe200000000ff */
[----:B------:R-:W-:-:S06]  /*4eb0*/  FADD.FTZ R21, R64, R21 ;  /* 0x0000001540157221 */ /* 0x000fcc0000010000 */
[----:B------:R-:W-:Y:S01]  /*4ec0*/  MUFU.EX2 R78, R78 ;  /* 0x0000004e004e7308 */ /* 0x000fe20000000800 */
[----:B0-----:R-:W-:-:S07]  /*4ed0*/  FADD.FTZ R6, R66, R21 ;  /* 0x0000001542067221 */ /* 0x001fce0000010000 */
[----:B------:R0:W3:Y:S01]  /*4ee0*/  MUFU.EX2 R7, R80 ;  /* 0x0000005000077308 */ /* 0x0000e20000000800 */
[C---:B--2---:R-:W-:Y:S01]  /*4ef0*/  F2FP.F16.F32.PACK_AB R35, R69.reuse, R66 ;  /* 0x000000424523723e */ /* 0x044fe200000000ff */
[----:B------:R-:W-:-:S06]  /*4f00*/  FADD.FTZ R6, R69, R6 ;  /* 0x0000000645067221 */ /* 0x000fcc0000010000 */
[----:B------:R-:W2:Y:S01]  /*4f10*/  MUFU.EX2 R43, R43 ;  /* 0x0000002b002b7308 */ /* 0x000ea20000000800 */
[----:B0-----:R-:W-:-:S05]  /*4f20*/  F2FP.F16.F32.PACK_AB R80, R42, R23 ;  /* 0x000000172a50723e */ /* 0x001fca00000000ff */
[----:B------:R1:W-:Y:S02]  /*4f30*/  STSM.16.M88.4 [R9+0x6000], R80 ;  /* 0x0060005009007844 */ /* 0x0003e40000000200 */
[----:B------:R-:W0:Y:S01]  /*4f40*/  MUFU.EX2 R84, R84 ;  /* 0x0000005400547308 */ /* 0x000e220000000800 */
[----:B---3--:R-:W-:Y:S01]  /*4f50*/  F2FP.F16.F32.PACK_AB R32, R7, R78 ;  /* 0x0000004e0720723e */ /* 0x008fe200000000ff */
[----:B------:R1:W-:Y:S01]  /*4f60*/  STSM.16.M88.4 [R8+0x6000], R28 ;  /* 0x0060001c08007844 */ /* 0x0003e20000000200 */
[----:B------:R-:W-:-:S04]  /*4f70*/  FADD.FTZ R78, R78, R63 ;  /* 0x0000003f4e4e7221 */ /* 0x000fc80000010000 */
[----:B------:R-:W-:-:S04]  /*4f80*/  FADD.FTZ R78, R7, R78 ;  /* 0x0000004e074e7221 */ /* 0x000fc80000010000 */
[----:B--2---:R-:W-:Y:S01]  /*4f90*/  FADD.FTZ R7, R43, R78 ;  /* 0x0000004e2b077221 */ /* 0x004fe20000010000 */
[----:B0-----:R-:W-:-:S03]  /*4fa0*/  F2FP.F16.F32.PACK_AB R34, R84, R43 ;  /* 0x0000002b5422723e */ /* 0x001fc600000000ff */
[----:B------:R-:W-:Y:S02]  /*4fb0*/  FADD.FTZ R7, R84, R7 ;  /* 0x0000000754077221 */ /* 0x000fe40000010000 */
[----:B------:R1:W-:Y:S01]  /*4fc0*/  STSM.16.M88.4 [R5+0x6000], R32 ;  /* 0x0060002005007844 */ /* 0x0003e20000000200 */
[----:B------:R0:W-:Y:S06]  /*4fd0*/  MEMBAR.ALL.CTA ;  /* 0x0000000000007992 */ /* 0x0001ec0000008000 */
[----:B0-----:R-:W0:Y:S02]  /*4fe0*/  FENCE.VIEW.ASYNC.S ;  /* 0x00000000000073c6 */ /* 0x001e240000000000 */
[----:B0-----:R-:W-:Y:S01]  /*4ff0*/  NOP ;  /* 0x0000000000007918 */ /* 0x001fe20000000000 */
[----:B------:R-:W-:Y:S05]  /*5000*/  @P2 BRA `(.L_x_10224) ;  /* 0x0000000000442947 */ /* 0x000fea0003800000 */
        /* <DEDUP_REMOVED lines=10> */
.L_x_10225:
[----:B------:R-:W-:-:S11]  /*50b0*/  UISETP.NE.AND UP2, UPT, UR5, 0x1, UPT ;  /* 0x000000010500788c */ /* 0x000fd6000bf45270 */
[----:B------:R-:W-:Y:S02]  /*50c0*/  @UP2 ULDC.64 UR14, c[0x0][0x9e8] ;  /* 0x00027a00000e2ab9 */ /* 0x000fe40000000a00 */
[----:B------:R-:W-:-:S04]  /*50d0*/  UIMAD.WIDE.U32 UR6, UR11, UR14, URZ ;  /* 0x0000000e0b0672a5 */ /* 0x000fc8000f8e003f */
[----:B------:R-:W-:-:S12]  /*50e0*/  @UP2 USHF.R.U32.HI UR11, URZ, UR15, UR7 ;  /* 0x0000000f3f0b2299 */ /* 0x000fd80008011607 */
.L_x_10226:
[----:B------:R-:W-:-:S04]  /*50f0*/  UIMAD UR5, UR11, UR5, UR5 ;  /* 0x000000050b0572a4 */ /* 0x000fc8000f8e0205 */
[----:B------:R-:W-:-:S04]  /*5100*/  UISETP.LT.AND UP2, UPT, UR4, UR5, UPT ;  /* 0x000000050400728c */ /* 0x000fc8000bf41270 */
[----:B------:R-:W-:-:S12]  /*5110*/  USEL UR4, UR4, UR5, UP2 ;  /* 0x0000000504047287 */ /* 0x000fd80009000000 */
.L_x_10224:
[----:B------:R-:W-:Y:S01]  /*5120*/  R2UR UR6, R19 ;  /* 0x00000000130672ca */ /* 0x000fe200000e0000 */
[----:B------:R-:W-:Y:S01]  /*5130*/  USHF.R.S32.HI UR5, URZ, 0x1f, UR4 ;  /* 0x0000001f3f057899 */ /* 0x000fe20008011404 */
[----:B------:R-:W-:Y:S02]  /*5140*/  CS2R R134, SRZ ;  /* 0x0000000000867805 */ /* 0x000fe4000001ff00 */
[----:B------:R-:W-:Y:S02]  /*5150*/  CS2R R132, SRZ ;  /* 0x0000000000847805 */ /* 0x000fe4000001ff00 */
[----:B------:R-:W-:Y:S01]  /*5160*/  CS2R R130, SRZ ;  /* 0x0000000000827805 */ /* 0x000fe2000001ff00 */
[----:B------:R-:W-:Y:S01]  /*5170*/  ULEA.HI UR5, UR5, UR4, URZ, 0x7 ;  /* 0x0000000405057291 */ /* 0x000fe2000f8f383f */
[----:B------:R-:W-:Y:S02]  /*5180*/  CS2R R128, SRZ ;  /* 0x0000000000807805 */ /* 0x000fe4000001ff00 */
[----:B------:R-:W-:Y:S01]  /*5190*/  CS2R R126, SRZ ;  /* 0x00000000007e7805 */ /* 0x000fe2000001ff00 */
[----:B------:R-:W-:Y:S01]  /*51a0*/  UMOV UR4, URZ ;  /* 0x0000003f00047c82 */ /* 0x000fe20008000000 */
        /* <DEDUP_REMOVED lines=27> */
[----:B------:R-:W-:Y:S01]  /*5360*/  UMOV UR6, URZ ;  /* 0x0000003f00067c82 */ /* 0x000fe20008000000 */
[----:B------:R-:W-:Y:S01]  /*5370*/  ULDC UR29, c[0x0][0x9e4] ;  /* 0x00027900001d7ab9 */ /* 0x000fe20000000800 */
[----:B------:R-:W-:Y:S01]  /*5380*/  ULDC UR31, c[0x0][0x2f0] ;  /* 0x0000bc00001f7ab9 */ /* 0x000fe20000000800 */
[----:B------:R-:W-:Y:S01]  /*5390*/  ULDC UR28, c[0x0][0x9d8] ;  /* 0x00027600001c7ab9 */ /* 0x000fe20000000800 */
[----:B------:R-:W-:Y:S01]  /*53a0*/  ULDC UR30, c[0x0][0x988] ;  /* 0x00026200001e7ab9 */ /* 0x000fe20000000800 */
[----:B------:R-:W-:-:S05]  /*53b0*/  ULDC UR39, c[0x0][0x9e0] ;  /* 0x0002780000277ab9 */ /* 0x000fca0000000800 */
.L_x_10244:
[----:B------:R-:W-:Y:S01]  /*53c0*/  UIADD3 UR4, UR6, 0x1, URZ ;  /* 0x0000000106047890 */ /* 0x000fe2000fffe03f */
[----:B------:R-:W-:-:S03]  /*53d0*/  ISETP.NE.AND P3, PT, RZ, UR38, PT ;  /* 0x00000026ff007c0c */ /* 0x000fc6000bf65270 */
[----:B------:R-:W-:-:S04]  /*53e0*/  UISETP.NE.AND UP2, UPT, UR4, 0x2, UPT ;  /* 0x000000020400788c */ /* 0x000fc8000bf45270 */
[----:B------:R-:W-:Y:S02]  /*53f0*/  USEL UR5, URZ, 0x1, UP2 ;  /* 0x000000013f057887 */ /* 0x000fe40009000000 */
[----:B------:R-:W-:Y:S02]  /*5400*/  USEL UR4, UR4, URZ, UP2 ;  /* 0x0000003f04047287 */ /* 0x000fe40009000000 */
[----:B------:R-:W-:Y:S02]  /*5410*/  ULOP3.LUT UR5, UR40, UR5, URZ, 0x3c, !UPT ;  /* 0x0000000528057292 */ /* 0x000fe4000f8e3c3f */
[----:B0-----:R-:W-:Y:S10]  /*5420*/  @P3 BRA `(.L_x_10228) ;  /* 0x00000000002c3947 */ /* 0x001ff40003800000 */
[----:B------:R-:W-:Y:S05]  /*5430*/  @!P0 BRA `(.L_x_10229) ;  /* 0x0000000000048947 */ /* 0x000fea0003800000 */
[----:B------:R-:W-:Y:S01]  /*5440*/  BPT.TRAP 0x1 ;  /* 0x000000040000795c */ /* 0x000fe20000300000 */
.L_x_10229:
[----:B------:R-:W-:Y:S01]  /*5450*/  ULEA UR10, UR4, UR36, 0x3 ;  /* 0x00000024040a7291 */ /* 0x000fe2000f8e183f */
[----:B------:R-:W-:-:S05]  /*5460*/  IMAD.U32 R20, RZ, RZ, UR5 ;  /* 0x00000005ff147e24 */ /* 0x000fca000f8e00ff */
[----:B------:R-:W-:-:S04]  /*5470*/  SHF.L.U32 R20, R20, 0x1f, RZ ;  /* 0x0000001f14147819 */ /* 0x000fc800000006ff */
[----:B------:R0:W2:Y:S01]  /*5480*/  SYNCS.PHASECHK.TRANS64.TRYWAIT P2, [UR10+0x2d830], R20 ;  /* 0x02d83014ff0075a7 */ /* 0x0000a2000804014a */
[----:B------:R-:W-:Y:S05]  /*5490*/  @!P0 BRA `(.L_x_10230) ;  /* 0x0000000000048947 */ /* 0x000fea0003800000 */
[----:B------:R-:W-:Y:S01]  /*54a0*/  BPT.TRAP 0x1 ;  /* 0x000000040000795c */ /* 0x000fe20000300000 */
.L_x_10230:
[----:B--2---:R-:W-:Y:S05]  /*54b0*/  @P2 BRA `(.L_x_10228) ;  /* 0x0000000000082947 */ /* 0x004fea0003800000 */
[----:B------:R-:W2:Y:S02]  /*54c0*/  SYNCS.PHASECHK.TRANS64.TRYWAIT P2, [UR10+0x2d830], R20 ;  /* 0x02d83014ff0075a7 */ /* 0x000ea4000804014a */
[----:B--2---:R-:W-:Y:S05]  /*54d0*/  @!P2 BRA `(.L_x_10231) ;  /* 0x0000010000c0a947 */ /* 0x004fea0003800000 */
.L_x_10228:
[----:B0-2---:R-:W-:Y:S01]  /*54e0*/  VIADD R20, R22, 0x8 ;  /* 0x0000000816147836 */ /* 0x005fe20000000000 */
[----:B------:R-:W-:Y:S01]  /*54f0*/  R2UR UR32, R14 ;  /* 0x000000000e2072ca */ /* 0x000fe200000e0000 */
[----:B------:R-:W-:Y:S01]  /*5500*/  UIMAD UR34, UR4, 0x600, UR37 ;  /* 0x00000600042278a4 */ /* 0x000fe2000f8e0225 */
        /* <DEDUP_REMOVED lines=13> */
[----:B-1----:R-:W-:-:S06]  /*55e0*/  WARPGROUP.ARRIVE ;  /* 0x00000000000079c5 */ /* 0x002fcc0000000000 */
        /* <DEDUP_REMOVED lines=20> */
.L_x_10233:
[----:B------:R-:W-:Y:S01]  /*5730*/  ULEA UR10, UR6, UR36, 0x3 ;  /* 0x00000024060a7291 */ /* 0x000fe2000f8e183f */
[----:B------:R-:W-:-:S05]  /*5740*/  IMAD.U32 R20, RZ, RZ, UR40 ;  /* 0x00000028ff147e24 */ /* 0x000fca000f8e00ff */
[----:B------:R-:W-:-:S04]  /*5750*/  SHF.L.U32 R20, R20, 0x1f, RZ ;  /* 0x0000001f14147819 */ /* 0x000fc800000006ff */
[----:B------:R0:W1:Y:S01]  /*5760*/  SYNCS.PHASECHK.TRANS64.TRYWAIT P2, [UR10+0x2d850], R20 ;  /* 0x02d85014ff0075a7 */ /* 0x000062000804014a */
[----:B------:R-:W-:Y:S05]  /*5770*/  @!P0 BRA `(.L_x_10234) ;  /* 0x0000000000048947 */ /* 0x000fea0003800000 */
[----:B------:R-:W-:Y:S01]  /*5780*/  BPT.TRAP 0x1 ;  /* 0x000000040000795c */ /* 0x000fe20000300000 */
.L_x_10234:
[----:B-1----:R-:W-:Y:S05]  /*5790*/  @P2 BRA `(.L_x_10232) ;  /* 0x0000000000082947 */ /* 0x002fea0003800000 */
[----:B------:R-:W1:Y:S02]  /*57a0*/  SYNCS.PHASECHK.TRANS64.TRYWAIT P2, [UR10+0x2d850], R20 ;  /* 0x02d85014ff0075a7 */ /* 0x000e64000804014a */
[----:B-1----:R-:W-:Y:S05]  /*57b0*/  @!P2 BRA `(.L_x_10235) ;  /* 0x000001000020a947 */ /* 0x002fea0003800000 */
.L_x_10232:
        /* <DEDUP_REMOVED lines=14> */
[----:B------:R-:W-:Y:S01]  /*58a0*/  ULOP3.LUT UR10, UR60, 0x10000, URZ, 0xfc, !UPT ;  /* 0x000100003c0a7892 */ /* 0x000fe2000f8efc3f */
[----:B------:R-:W-:Y:S01]  /*58b0*/  FMUL.FTZ R44, R47, UR28 ;  /* 0x0000001c2f2c7c20 */ /* 0x000fe20008410000 */
[----:B------:R-:W-:Y:S01]  /*58c0*/  UIMAD UR11, UR6, 0x600, UR11 ;  /* 0x00000600060b78a4 */ /* 0x000fe2000f8e020b */
[----:B------:R-:W-:Y:S01]  /*58d0*/  FMUL.FTZ R47, R50, UR28 ;  /* 0x0000001c322f7c20 */ /* 0x000fe20008410000 */
[----:B------:R-:W-:Y:S01]  /*58e0*/  FMUL.FTZ R50, R53, UR28 ;  /* 0x0000001c35327c20 */ /* 0x000fe20008410000 */
[----:B------:R-:W-:Y:S01]  /*58f0*/  FMUL.FTZ R53, R56, UR28 ;  /* 0x0000001c38357c20 */ /* 0x000fe20008410000 */
[----:B------:R-:W-:Y:S01]  /*5900*/  FMUL.FTZ R56, R57, UR28 ;  /* 0x0000001c39387c20 */ /* 0x000fe20008410000 */
[----:B------:R-:W-:Y:S01]  /*5910*/  UMOV UR32, UR10 ;  /* 0x0000000a00207c82 */ /* 0x000fe20008000000 */
[----:B------:R-:W-:Y:S01]  /*5920*/  FMUL.FTZ R57, R58, UR28 ;  /* 0x0000001c3a397c20 */ /* 0x000fe20008410000 */
[----:B------:R-:W-:Y:S01]  /*5930*/  UMOV UR34, UR11 ;  /* 0x0000000b00227c82 */ /* 0x000fe20008000000 */
[----:B------:R-:W-:Y:S01]  /*5940*/  FMUL.FTZ R58, R59, UR28 ;  /* 0x0000001c3b3a7c20 */ /* 0x000fe20008410000 */
[----:B------:R-:W-:Y:S01]  /*5950*/  HGMMA.64x96x16.F32 R88, gdesc[UR32].tnspB, R88, gsb0 ;  /* 0x41600000205879f0 */ /* 0x000fe20008000858 */
[----:B------:R-:W-:Y:S01]  /*5960*/  UIADD3 UR32, UR10, 0x2, URZ ;  /* 0x000000020a207890 */ /* 0x000fe2000fffe03f */
[----:B------:R-:W-:Y:S01]  /*5970*/  FMUL.FTZ R59, R60, UR28 ;  /* 0x0000001c3c3b7c20 */ /* 0x000fe20008410000 */
[----:B------:R-:W-:Y:S01]  /*5980*/  UIADD3 UR34, UR11, 0x40, URZ ;  /* 0x000000400b227890 */ /* 0x000fe2000fffe03f */
[----:B------:R-:W-:Y:S01]  /*5990*/  FMUL.FTZ R60, R61, UR28 ;  /* 0x0000001c3d3c7c20 */ /* 0x000fe20008410000 */
[----:B------:R-:W-:Y:S01]  /*59a0*/  UMOV UR33, 0x40000040 ;  /* 0x4000004000217882 */ /* 0x000fe20000000000 */
[----:B------:R-:W-:Y:S01]  /*59b0*/  UMOV UR35, 0x80000020 ;  /* 0x8000002000237882 */ /* 0x000fe20000000000 */
[----:B------:R-:W-:Y:S01]  /*59c0*/  FMUL.FTZ R61, R62, UR28 ;  /* 0x0000001c3e3d7c20 */ /* 0x000fe20008410000 */
[----:B------:R-:W-:Y:S01]  /*59d0*/  PLOP3.LUT P2, PT, PT, PT, UP0, 0x80, 0x0 ;  /* 0x000000000000781c */ /* 0x000fe20003f4f008 */
[----:B------:R-:W-:Y:S01]  /*59e0*/  FMUL.FTZ R62, R63, UR28 ;  /* 0x0000001c3f3e7c20 */ /* 0x000fe20008410000 */
        /* <DEDUP_REMOVED lines=8> */
[----:B------:R-:W-:Y:S01]  /*5a70*/  PLOP3.LUT P3, PT, PT, PT, UP0, 0x80, 0x0 ;  /* 0x000000000000781c */ /* 0x000fe20003f6f008 */
        /* <DEDUP_REMOVED lines=18> */
[----:B------:R-:W0:Y:S01]  /*5ba0*/  LDC R85, c[0x0][0x288] ;  /* 0x0000a200ff557b82 */ /* 0x000e220000000800 */
[----:B------:R-:W-:Y:S01]  /*5bb0*/  FMUL.FTZ R25, R28, UR28 ;  /* 0x0000001c1c197c20 */ /* 0x000fe20008410000 */
[----:B------:R-:W-:Y:S01]  /*5bc0*/  FMUL.FTZ R76, R77, UR28 ;  /* 0x0000001c4d4c7c20 */ /* 0x000fe20008410000 */
[----:B------:R-:W-:Y:S01]  /*5bd0*/  FMUL.FTZ R28, R31, UR28 ;  /* 0x0000001c1f1c7c20 */ /* 0x000fe20008410000 */
[----:B------:R-:W-:Y:S01]  /*5be0*/  FMUL.FTZ R77, R78, UR28 ;  /* 0x0000001c4e4d7c20 */ /* 0x000fe20008410000 */
[----:B------:R-:W-:Y:S01]  /*5bf0*/  FMUL.FTZ R31, R34, UR28 ;  /* 0x0000001c221f7c20 */ /* 0x000fe20008410000 */
[----:B------:R-:W-:Y:S01]  /*5c00*/  FMUL.FTZ R78, R79, UR28 ;  /* 0x0000001c4f4e7c20 */ /* 0x000fe20008410000 */
[----:B------:R-:W-:-:S02]  /*5c10*/  IMAD.MOV.U32 R142, RZ, RZ, R0 ;  /* 0x000000ffff8e7224 */ /* 0x000fc400078e0000 */
[----:B------:R-:W-:Y:S01]  /*5c20*/  FMUL.FTZ R137, R84, UR28 ;  /* 0x0000001c54897c20 */ /* 0x000fe20008410000 */
[----:B------:R-:W-:Y:S01]  /*5c30*/  FMUL.FTZ R34, R37, UR28 ;  /* 0x0000001c25227c20 */ /* 0x000fe20008410000 */
[----:B------:R-:W-:Y:S01]  /*5c40*/  FMUL.FTZ R79, R80, UR28 ;  /* 0x0000001c504f7c20 */ /* 0x000fe20008410000 */
[----:B------:R-:W-:Y:S02]  /*5c50*/  IMAD.SHL.U32 R84, R12, 0x80, RZ ;  /* 0x000000800c547824 */ /* 0x000fe400078e00ff */
        /* <DEDUP_REMOVED lines=9> */
[----:B------:R-:W-:Y:S01]  /*5cf0*/  IADD3 R86, -R84, 0x1, RZ ;  /* 0x0000000154567810 */ /* 0x000fe20007ffe1ff */
[----:B------:R-:W-:Y:S01]  /*5d00*/  FMUL.FTZ R52, R55, UR28 ;  /* 0x0000001c37347c20 */ /* 0x000fe20008410000 */
[----:B------:R-:W-:Y:S01]  /*5d10*/  IMAD.U32 R55, RZ, RZ, UR4 ;  /* 0x00000004ff377e24 */ /* 0x000fe2000f8e00ff */
[----:B------:R-:W-:Y:S01]  /*5d20*/  R2UR UR14, R11 ;  /* 0x000000000b0e72ca */ /* 0x000fe200000e0000 */
[----:B------:R-:W1:Y:S01]  /*5d30*/  MUFU.TANH R20, R20 ;  /* 0x0000001400147308 */ /* 0x000e620000002400 */
[----:B------:R-:W-:-:S02]  /*5d40*/  IMAD R139, R3, -0x2, R86 ;  /* 0xfffffffe038b7824 */ /* 0x000fc400078e0256 */
[----:B------:R-:W-:Y:S01]  /*5d50*/  FMUL.FTZ R86, R87, UR28 ;  /* 0x0000001c57567c20 */ /* 0x000fe20008410000 */
[----:B------:R-:W-:Y:S01]  /*5d60*/  @!P1 LEA R55, R55, UR36, 0x3 ;  /* 0x0000002437379c11 */ /* 0x000fe2000f8e18ff */
[----:B------:R-:W-:-:S03]  /*5d70*/  IMAD R140, R18, UR31, R139 ;  /* 0x0000001f128c7c24 */ /* 0x000fc6000f8e028b */
[----:B------:R-:W2:Y:S01]  /*5d80*/  MUFU.TANH R21, R21 ;  /* 0x0000001500157308 */ /* 0x000ea20000002400 */
[----:B------:R-:W-:Y:S02]  /*5d90*/  @!P1 VIADD R55, R55, 0x2d840 ;  /* 0x0002d84037379836 */ /* 0x000fe40000000000 */
[----:B0-----:R-:W-:-:S03]  /*5da0*/  IMAD.IADD R140, R140, 0x1, -R85 ;  /* 0x000000018c8c7824 */ /* 0x001fc600078e0a55 */
[----:B------:R-:W-:Y:S01]  /*5db0*/  @!P1 PRMT R55, RZ, 0x654, R55 ;  /* 0x00000654ff379816 */ /* 0x000fe20000000037 */
[C---:B------:R-:W-:Y:S01]  /*5dc0*/  VIADD R141, R140.reuse, UR39 ;  /* 0x000000278c8d7c36 */ /* 0x040fe20008000000 */
[----:B------:R-:W0:Y:S01]  /*5dd0*/  MUFU.TANH R23, R23 ;  /* 0x0000001700177308 */ /* 0x000e220000002400 */
[----:B------:R-:W-:-:S07]  /*5de0*/  VIADD R140, R140, UR14 ;  /* 0x0000000e8c8c7c36 */ /* 0x000fce0008000000 */
[----:B------:R-:W3:Y:S08]  /*5df0*/  MUFU.TANH R24, R24 ;  /* 0x0000001800187308 */ /* 0x000ef00000002400 */
[----:B------:R-:W4:Y:S01]  /*5e00*/  MUFU.TANH R25, R25 ;  /* 0x0000001900197308 */ /* 0x000f220000002400 */
[----:B------:R-:W-:Y:S02]  /*5e10*/  WARPGROUP.DEPBAR.LE gsb0, 0x0 ;  /* 0x00008000000079c5 */ /* 0x000fe40000010000 */
[----:B------:R-:W-:-:S05]  /*5e20*/  WARPGROUP.ARRIVE ;  /* 0x00000000000079c5 */ /* 0x000fca0000000000 */
[----:B------:R-:W0:Y:S01]  /*5e30*/  MUFU.TANH R26, R26 ;  /* 0x0000001a001a7308 */ /* 0x000e220000002400 */
[----:B------:R-:W-:Y:S01]  /*5e40*/  HGMMA.64x96x16.F32 R88, gdesc[UR32].tnspB, R88, gsb0 ;  /* 0x41600000205879f0 */ /* 0x000fe20008000858 */
[----:B------:R-:W-:Y:S02]  /*5e50*/  UIADD3 UR32, UR10, 0x4, URZ ;  /* 0x000000040a207890 */ /* 0x000fe4000fffe03f */
[----:B------:R-:W-:-:S04]  /*5e60*/  UIADD3 UR34, UR11, 0x80, URZ ;  /* 0x000000800b227890 */ /* 0x000fc8000fffe03f */
[----:B------:R-:W0:Y:S01]  /*5e70*/  MUFU.TANH R27, R27 ;  /* 0x0000001b001b7308 */ /* 0x000e220000002400 */
[----:B------:R-:W-:Y:S01]  /*5e80*/  UMOV UR33, 0x40000040 ;  /* 0x4000004000217882 */ /* 0x000fe20000000000 */
[----:B------:R-:W-:-:S06]  /*5e90*/  UMOV UR35, 0x80000020 ;  /* 0x8000002000237882 */ /* 0x000fcc0000000000 */
        /* <DEDUP_REMOVED lines=15> */
[----:B------:R-:W-:Y:S01]  /*5f90*/  HGMMA.64x96x16.F32 R88, gdesc[UR32].tnspB, R88, gsb0 ;  /* 0x41600000205879f0 */ /* 0x000fe20008000858 */
[----:B------:R-:W-:Y:S02]  /*5fa0*/  UIADD3 UR32, UR10, 0x6, URZ ;  /* 0x000000060a207890 */ /* 0x000fe4000fffe03f */
[----:B------:R-:W-:Y:S01]  /*5fb0*/  UIADD3 UR34, UR11, 0xc0, URZ ;  /* 0x000000c00b227890 */ /* 0x000fe2000fffe03f */
[----:B------:R-:W-:Y:S01]  /*5fc0*/  UMOV UR33, 0x40000040 ;  /* 0x4000004000217882 */ /* 0x000fe20000000000 */
[----:B------:R-:W-:Y:S02]  /*5fd0*/  UMOV UR35, 0x80000020 ;  /* 0x8000002000237882 */ /* 0x000fe40000000000 */
        /* <DEDUP_REMOVED lines=64> */
[----:B------:R-:W0:Y:S01]  /*63e0*/  MUFU.TANH R86, R86 ;  /* 0x0000005600567308 */ /* 0x000e220000002400 */
[----:B------:R-:W-:-:S02]  /*63f0*/  WARPGROUP.DEPBAR.LE gsb0, 0x0 ;  /* 0x00008000000079c5 */ /* 0x000fc40000010000 */
[----:B------:R-:W-:-:S06]  /*6400*/  WARPGROUP.ARRIVE ;  /* 0x00000000000079c5 */ /* 0x000fcc0000000000 */
[----:B------:R-:W-:Y:S01]  /*6410*/  HGMMA.64x96x16.F32 R88, gdesc[UR32].tnspB, R88, gsb0 ;  /* 0x41600000205879f0 */ /* 0x000fe20008000858 */
[----:B------:R-:W-:Y:S02]  /*6420*/  UIADD3 UR32, UR10, 0x606, URZ ;  /* 0x000006060a207890 */ /* 0x000fe4000fffe03f */
[----:B------:R-:W-:Y:S01]  /*6430*/  UIADD3 UR34, UR11, 0x1c0, URZ ;  /* 0x000001c00b227890 */ /* 0x000fe2000fffe03f */
[----:B------:R-:W-:Y:S01]  /*6440*/  UMOV UR33, 0x40000040 ;  /* 0x4000004000217882 */ /* 0x000fe20000000000 */
[----:B------:R-:W-:Y:S01]  /*6450*/  UMOV UR35, 0x80000020 ;  /* 0x8000002000237882 */ /* 0x000fe20000000000 */
[----:B------:R-:W-:Y:S02]  /*6460*/  @UP0 ULDC UR10, c[0x0][0x44c] ;  /* 0x00011300000a0ab9 */ /* 0x000fe40000000800 */
[----:B------:R-:W-:Y:S01]  /*6470*/  @P2 IMAD.HI.U32 R54, R0, UR10, RZ ;  /* 0x0000000a00362c27 */ /* 0x000fe2000f8e00ff */
[----:B------:R-:W-:Y:S01]  /*6480*/  @UP0 ULDC UR10, c[0x0][0x450] ;  /* 0x00011400000a0ab9 */ /* 0x000fe20000000800 */
[----:B------:R-:W-:-:S03]  /*6490*/  ISETP.GE.U32.AND P2, PT, R2, 0x180, PT ;  /* 0x000001800200780c */ /* 0x000fc60003f46070 */
[----:B------:R-:W-:Y:S01]  /*64a0*/  @P3 SHF.R.U32.HI R142, RZ, UR10, R54 ;  /* 0x0000000aff8e3c19 */ /* 0x000fe20008011636 */
[----:B------:R-:W-:-:S04]  /*64b0*/  VIADD R54, R22, 0x9 ;  /* 0x0000000916367836 */ /* 0x000fc80000000000 */
[----:B------:R-:W5:Y:S01]  /*64c0*/  SHFL.IDX PT, R143, R142, RZ, 0x1c1f ;  /* 0x001c1fff8e8f7589 */ /* 0x000f6200000e0000 */
[----:B------:R-:W-:Y:S02]  /*64d0*/  SEL R54, R54, 0x9, !P2 ;  /* 0x0000000936367807 */ /* 0x000fe40005000000 */
[----:B------:R-:W-:Y:S01]  /*64e0*/  PLOP3.LUT P2, PT, PT, PT, UP1, 0x40, 0x0 ;  /* 0x000000000000781c */ /* 0x000fe20003f4e818 */
[C---:B-----5:R-:W-:Y:S02]  /*64f0*/  IMAD.IADD R139, R143.reuse, 0x1, R141 ;  /* 0x000000018f8b7824 */ /* 0x060fe400078e028d */
[----:B------:R-:W-:Y:S01]  /*6500*/  IMAD.IADD R87, R143, 0x1, R140 ;  /* 0x000000018f577824 */ /* 0x000fe200078e028c */
[----:B------:R-:W-:Y:S02]  /*6510*/  WARPGROUP.DEPBAR.LE gsb0, 0x0 ;  /* 0x00008000000079c5 */ /* 0x000fe40000010000 */
[----:B------:R-:W-:-:S06]  /*6520*/  WARPGROUP.ARRIVE ;  /* 0x00000000000079c5 */ /* 0x000fcc0000000000 */
[----:B------:R-:W-:Y:S03]  /*6530*/  HGMMA.64x96x16.F32 R88, gdesc[UR32].tnspB, R88, gsb0 ;  /* 0x41600000205879f0 */ /* 0x000fe60008000858 */
[----:B------:R-:W-:Y:S02]  /*6540*/  WARPGROUP.DEPBAR.LE gsb0, 0x0 ;  /* 0x00008000000079c5 */ /* 0x000fe40000010000 */
[----:B------:R0:W-:Y:S06]  /*6550*/  BAR.ARV R54, 0x100 ;  /* 0x000400360000751d */ /* 0x0001ec0000002000 */
[----:B------:R0:W-:Y:S01]  /*6560*/  @!P1 SYNCS.ARRIVE.TRANS64.RED.A1T0 RZ, [R55+URZ], RZ ;  /* 0x000000ff37ff99a7 */ /* 0x0001e2000810043f */
[----:B-1234-:R-:W-:Y:S05]  /*6570*/  @P2 BRA `(.L_x_10236) ;  /* 0x00000000005c2947 */ /* 0x01efea0003800000 */
[----:B0-----:R-:W-:Y:S01]  /*6580*/  IMAD R54, R18, UR31, R143 ;  /* 0x0000001f12367c24 */ /* 0x001fe2000f8e028f */
[----:B------:R-:W-:Y:S03]  /*6590*/  BSSY B0, `(.L_x_10237) ;  /* 0x0000011000007945 */ /* 0x000fe60003800000 */
[----:B------:R-:W-:-:S05]  /*65a0*/  IMAD.IADD R143, R54, 0x1, -R85 ;  /* 0x00000001368f7824 */ /* 0x000fca00078e0a55 */
        /* <DEDUP_REMOVED lines=10> */
.L_x_10238:
[----:B------:R-:W-:-:S05]  /*6650*/  IMAD.U32 R144, RZ, RZ, UR29 ;  /* 0x0000001dff907e24 */ /* 0x000fca000f8e00ff */
[----:B------:R-:W-:-:S13]  /*6660*/  ISETP.NE.AND P2, PT, R144, 0x1, PT ;  /* 0x000000019000780c */ /* 0x000fda0003f45270 */
[----:B------:R-:W0:Y:S02]  /*6670*/  @P2 LDC.64 R54, c[0x0][0x9e8] ;  /* 0x00027a00ff362b82 */ /* 0x000e240000000a00 */
[----:B0-----:R-:W-:-:S05]  /*6680*/  @P2 IMAD.HI.U32 R54, R143, R54, RZ ;  /* 0x000000368f362227 */ /* 0x001fca00078e00ff */
[----:B------:R-:W-:-:S07]  /*6690*/  @P2 SHF.R.U32.HI R143, RZ, R55, R54 ;  /* 0x00000037ff8f2219 */ /* 0x000fce0000011636 */
.L_x_10239:
[----:B------:R-:W-:Y:S05]  /*66a0*/  BSYNC B0 ;  /* 0x0000000000007941 */ /* 0x000fea0003800000 */
.L_x_10237:
[----:B------:R-:W-:-:S04]  /*66b0*/  IMAD R54, R143, R144, -R84 ;  /* 0x000000908f367224 */ /* 0x000fc800078e0a54 */
[----:B------:R-:W-:-:S05]  /*66c0*/  IMAD R54, R3, -0x2, R54 ;  /* 0xfffffffe03367824 */ /* 0x000fca00078e0236 */
[----:B------:R-:W-:Y:S02]  /*66d0*/  VIADDMNMX R139, R54, R144, R139, PT ;  /* 0x00000090368b7246 */ /* 0x000fe4000380018b */
[----:B------:R-:W-:-:S07]  /*66e0*/  VIMNMX R87, R87, R54, !PT ;  /* 0x0000003657577248 */ /* 0x000fce0007fe0100 */
.L_x_10236:
[----:B------:R-:W-:Y:S01]  /*66f0*/  ISETP.GT.AND P2, PT, R12, -0x1, PT ;  /* 0xffffffff0c00780c */ /* 0x000fe20003f44270 */
[----:B------:R-:W1:Y:S03]  /*6700*/  SHFL.IDX PT, R143, R142, 0x1, 0x1c1f ;  /* 0x003c1f008e8f7f89 */ /* 0x000e6600000e0000 */
[C---:B------:R-:W-:Y:S02]  /*6710*/  ISETP.GT.AND P5, PT, R87.reuse, RZ, P2 ;  /* 0x000000ff5700720c */ /* 0x040fe400017a4270 */
[----:B------:R-:W-:Y:S02]  /*6720*/  ISETP.GT.AND P4, PT, R87, 0x1, P2 ;  /* 0x000000015700780c */ /* 0x000fe40001784270 */
[----:B------:R-:W-:Y:S02]  /*6730*/  ISETP.LT.OR P5, PT, R139, 0x1, P5 ;  /* 0x000000018b00780c */ /* 0x000fe40002fa1670 */
[----:B------:R-:W-:-:S02]  /*6740*/  ISETP.GT.AND P6, PT, R87, 0x8, P2 ;  /* 0x000000085700780c */ /* 0x000fc400017c4270 */
[----:B0-----:R-:W-:Y:S02]  /*6750*/  FSEL R54, R20, -INF , !P5 ;  /* 0xff80000014367808 */ /* 0x001fe40006800000 */
[C---:B------:R-:W-:Y:S02]  /*6760*/  ISETP.GT.AND P5, PT, R87.reuse, 0x10, P2 ;  /* 0x000000105700780c */ /* 0x040fe400017a4270 */
[----:B------:R-:W-:Y:S02]  /*6770*/  ISETP.GT.AND P3, PT, R87, 0x9, P2 ;  /* 0x000000095700780c */ /* 0x000fe40001764270 */
[C---:B------:R-:W-:Y:S02]  /*6780*/  ISETP.LT.OR P5, PT, R139.reuse, 0x11, P5 ;  /* 0x000000118b00780c */ /* 0x040fe40002fa1670 */
[----:B------:R-:W-:Y:S02]  /*6790*/  ISETP.LT.OR P4, PT, R139, 0x2, P4 ;  /* 0x000000028b00780c */ /* 0x000fe40002781670 */
[----:B------:R-:W-:-:S02]  /*67a0*/  FSEL R29, R29, -INF , !P5 ;  /* 0xff8000001d1d7808 */ /* 0x000fc40006800000 */
[----:B------:R-:W-:Y:S01]  /*67b0*/  ISETP.GT.AND P5, PT, R87, 0x20, P2 ;  /* 0x000000205700780c */ /* 0x000fe200017a4270 */
[--C-:B-1----:R-:W-:Y:S01]  /*67c0*/  IMAD.IADD R141, R141, 0x1, R143.reuse ;  /* 0x000000018d8d7824 */ /* 0x102fe200078e028f */
        /* <DEDUP_REMOVED lines=101> */
.L_x_10242:
[----:B------:R-:W-:-:S05]  /*6e20*/  IMAD.U32 R139, RZ, RZ, UR29 ;  /* 0x0000001dff8b7e24 */ /* 0x000fca000f8e00ff */
[----:B------:R-:W-:-:S13]  /*6e30*/  ISETP.NE.AND P3, PT, R139, 0x1, PT ;  /* 0x000000018b00780c */ /* 0x000fda0003f65270 */
[----:B------:R-:W0:Y:S02]  /*6e40*/  @P3 LDC.64 R20, c[0x0][0x9e8] ;  /* 0x00027a00ff143b82 */ /* 0x000e240000000a00 */
[----:B0-----:R-:W-:-:S05]  /*6e50*/  @P3 IMAD.HI.U32 R20, R87, R20, RZ ;  /* 0x0000001457143227 */ /* 0x001fca00078e00ff */
[----:B------:R-:W-:-:S07]  /*6e60*/  @P3 SHF.R.U32.HI R87, RZ, R21, R20 ;  /* 0x00000015ff573219 */ /* 0x000fce0000011614 */
.L_x_10243:
[----:B------:R-:W-:Y:S05]  /*6e70*/  BSYNC B0 ;  /* 0x0000000000007941 */ /* 0x000fea0003800000 */
.L_x_10241:
[----:B------:R-:W-:-:S04]  /*6e80*/  IMAD R84, R87, R139, -R84 ;  /* 0x0000008b57547224 */ /* 0x000fc800078e0a54 */
[----:B------:R-:W-:-:S05]  /*6e90*/  IMAD R84, R3, -0x2, R84 ;  /* 0xfffffffe03547824 */ /* 0x000fca00078e0254 */
[----:B------:R-:W-:Y:S02]  /*6ea0*/  VIADDMNMX R141, R84, R139, R141, PT ;  /* 0x0000008b548d7246 */ /* 0x000fe4000380018d */
[----:B------:R-:W-:-:S07]  /*6eb0*/  VIMNMX R140, R140, R84, !PT ;  /* 0x000000548c8c7248 */ /* 0x000fce0007fe0100 */
.L_x_10240:
        /* <DEDUP_REMOVED lines=35> */
[----:B------:R-:W-:Y:S02]  /*70f0*/  ISETP.GT.AND P4, PT, R140, 0x10, P2 ;  /* 0x000000108c00780c */ /* 0x000fe40001784270 */
        /* <DEDUP_REMOVED lines=29> */
[----:B------:R-:W-:-:S03]  /*72d0*/  ISETP.GT.AND P4, PT, R140, 0x48, P2 ;  /* 0x000000488c00780c */ /* 0x000fc60001784270 */
[----:B------:R-:W0:Y:S01]  /*72e0*/  SHFL.BFLY PT, R20, R21, 0x2, 0x1f ;  /* 0x0c401f0015147f89 */ /* 0x000e2200000e0000 */
        /* <DEDUP_REMOVED lines=11> */
[----:B------:R-:W-:-:S02]  /*73a0*/  ISETP.LT.OR P4, PT, R141, 0x6a, P4 ;  /* 0x0000006a8d00780c */ /* 0x000fc40002781670 */
[----:B0-----:R-:W-:-:S04]  /*73b0*/  FMNMX.FTZ R20, R84, R87, !PT ;  /* 0x0000005754147209 */ /* 0x001fc80007810000 */
[C---:B------:R-:W-:Y:S01]  /*73c0*/  FSETP.NEU.FTZ.AND P6, PT, R20.reuse, -INF , PT ;  /* 0xff8000001400780b */ /* 0x040fe20003fdd000 */
[----:B------:R-:W-:-:S05]  /*73d0*/  FMUL.FTZ R87, R20, UR10 ;  /* 0x0000000a14577c20 */ /* 0x000fca0008410000 */
[----:B------:R-:W-:-:S05]  /*73e0*/  FSEL R21, R87, RZ, P6 ;  /* 0x000000ff57157208 */ /* 0x000fca0003000000 */
[--C-:B------:R-:W-:Y:S01]  /*73f0*/  FFMA.FTZ R139, R29, UR10, -R21.reuse ;  /* 0x0000000a1d8b7c23 */ /* 0x100fe20008010815 */
[----:B------:R-:W-:Y:S01]  /*7400*/  FSEL R29, R23, -INF , !P5 ;  /* 0xff800000171d7808 */ /* 0x000fe20006800000 */
[--C-:B------:R-:W-:Y:S01]  /*7410*/  FFMA.FTZ R84, R54, UR10, -R21.reuse ;  /* 0x0000000a36547c23 */ /* 0x100fe20008010815 */
[----:B------:R-:W-:Y:S01]  /*7420*/  FSEL R54, R28, -INF , !P3 ;  /* 0xff8000001c367808 */ /* 0x000fe20005800000 */
[----:B------:R-:W-:Y:S01]  /*7430*/  MUFU.EX2 R23, R139 ;  /* 0x0000008b00177308 */ /* 0x000fe20000000800 */
[----:B------:R-:W-:Y:S01]  /*7440*/  FMNMX.FTZ R87, R29, R136, !PT ;  /* 0x000000881d577209 */ /* 0x000fe20007810000 */
[--C-:B------:R-:W-:Y:S01]  /*7450*/  FFMA.FTZ R55, R55, UR10, -R21.reuse ;  /* 0x0000000a37377c23 */ /* 0x100fe20008010815 */
[----:B------:R-:W-:Y:S01]  /*7460*/  ISETP.GT.AND P3, PT, R140, 0x18, P2 ;  /* 0x000000188c00780c */ /* 0x000fe20001764270 */
[--C-:B------:R-:W-:Y:S01]  /*7470*/  FFMA.FTZ R25, R25, UR10, -R21.reuse ;  /* 0x0000000a19197c23 */ /* 0x100fe20008010815 */
[--C-:B------:R-:W-:Y:S01]  /*7480*/  FFMA.FTZ R26, R26, UR10, -R21.reuse ;  /* 0x0000000a1a1a7c23 */ /* 0x100fe20008010815 */
[--C-:B------:R-:W-:Y:S01]  /*7490*/  FFMA.FTZ R30, R30, UR10, -R21.reuse ;  /* 0x0000000a1e1e7c23 */ /* 0x100fe20008010815 */
[----:B------:R-:W-:Y:S01]  /*74a0*/  ISETP.LT.OR P3, PT, R141, 0x19, P3 ;  /* 0x000000198d00780c */ /* 0x000fe20001f61670 */
[----:B------:R0:W-:Y:S01]  /*74b0*/  MUFU.EX2 R28, R84 ;  /* 0x00000054001c7308 */ /* 0x0001e20000000800 */
[--C-:B------:R-:W-:Y:S01]  /*74c0*/  FFMA.FTZ R33, R33, UR10, -R21.reuse ;  /* 0x0000000a21217c23 */ /* 0x100fe20008010815 */
[--C-:B------:R-:W-:Y:S01]  /*74d0*/  FFMA.FTZ R34, R34, UR10, -R21.reuse ;  /* 0x0000000a22227c23 */ /* 0x100fe20008010815 */
[----:B------:R-:W-:Y:S01]  /*74e0*/  FSEL R35, R35, -INF , !P3 ;  /* 0xff80000023237808 */ /* 0x000fe20005800000 */
[--C-:B------:R-:W-:Y:S01]  /*74f0*/  FFMA.FTZ R37, R37, UR10, -R21.reuse ;  /* 0x0000000a25257c23 */ /* 0x100fe20008010815 */
[----:B------:R-:W-:Y:S01]  /*7500*/  ISETP.GT.AND P3, PT, R140, 0x21, P2 ;  /* 0x000000218c00780c */ /* 0x000fe20001764270 */
[--C-:B------:R-:W-:Y:S01]  /*7510*/  FFMA.FTZ R38, R38, UR10, -R21.reuse ;  /* 0x0000000a26267c23 */ /* 0x100fe20008010815 */
[--C-:B------:R-:W-:Y:S01]  /*7520*/  FFMA.FTZ R41, R41, UR10, -R21.reuse ;  /* 0x0000000a29297c23 */ /* 0x100fe20008010815 */
[--C-:B------:R-:W-:Y:S01]  /*7530*/  FFMA.FTZ R42, R42, UR10, -R21.reuse ;  /* 0x0000000a2a2a7c23 */ /* 0x100fe20008010815 */
[----:B0-----:R-:W-:Y:S01]  /*7540*/  FMNMX.FTZ R84, R24, R87, !PT ;  /* 0x0000005718547209 */ /* 0x001fe20007810000 */
        /* <DEDUP_REMOVED lines=16> */
[----:B------:R-:W-:Y:S01]  /*7650*/  FFMA.FTZ R138, R138, UR10, -R21 ;  /* 0x0000000a8a8a7c23 */ /* 0x000fe20008010815 */
[----:B------:R-:W-:Y:S01]  /*7660*/  ISETP.GT.AND P3, PT, R140, 0x31, P2 ;  /* 0x000000318c00780c */ /* 0x000fe20001764270 */
[----:B------:R-:W-:Y:S01]  /*7670*/  MUFU.EX2 R55, R55 ;  /* 0x0000003700377308 */ /* 0x000fe20000000800 */
[----:B------:R-:W-:-:S02]  /*7680*/  FMNMX.FTZ R87, R35, R84, !PT ;  /* 0x0000005423577209 */ /* 0x000fc40007810000 */
[----:B------:R-:W-:Y:S02]  /*7690*/  FSEL R44, R44, -INF , !P5 ;  /* 0xff8000002c2c7808 */ /* 0x000fe40006800000 */
[----:B------:R-:W-:Y:S02]  /*76a0*/  FMNMX.FTZ R84, R36, R87, !PT ;  /* 0x0000005724547209 */ /* 0x000fe40007810000 */
        /* <DEDUP_REMOVED lines=8> */
[----:B------:R-:W-:Y:S02]  /*7730*/  ISETP.LT.OR P5, PT, R141, 0x39, P5 ;  /* 0x000000398d00780c */ /* 0x000fe40002fa1670 */
[----:B------:R-:W-:Y:S02]  /*7740*/  FMNMX.FTZ R84, R44, R87, !PT ;  /* 0x000000572c547209 */ /* 0x000fe40007810000 */
[----:B------:R-:W-:Y:S01]  /*7750*/  ISETP.GT.AND P3, PT, R140, 0x40, P2 ;  /* 0x000000408c00780c */ /* 0x000fe20001764270 */
[----:B------:R-:W-:Y:S01]  /*7760*/  MUFU.EX2 R30, R30 ;  /* 0x0000001e001e7308 */ /* 0x000fe20000000800 */
[----:B------:R-:W-:-:S02]  /*7770*/  FMNMX.FTZ R87, R47, R84, !PT ;  /* 0x000000542f577209 */ /* 0x000fc40007810000 */
[----:B------:R-:W-:Y:S02]  /*7780*/  FSEL R51, R51, -INF , !P5 ;  /* 0xff80000033337808 */ /* 0x000fe40006800000 */
[----:B------:R-:W-:Y:S02]  /*7790*/  FMNMX.FTZ R84, R48, R87, !PT ;  /* 0x0000005730547209 */ /* 0x000fe40007810000 */
[----:B------:R-:W-:Y:S01]  /*77a0*/  ISETP.GT.AND P5, PT, R140, 0x41, P2 ;  /* 0x000000418c00780c */ /* 0x000fe200017a4270 */
[----:B------:R-:W-:Y:S01]  /*77b0*/  MUFU.EX2 R33, R33 ;  /* 0x0000002100217308 */ /* 0x000fe20000000800 */
[----:B------:R-:W-:Y:S02]  /*77c0*/  ISETP.LT.OR P3, PT, R141, 0x41, P3 ;  /* 0x000000418d00780c */ /* 0x000fe40001f61670 */
[----:B------:R-:W-:Y:S02]  /*77d0*/  FMNMX.FTZ R87, R51, R84, !PT ;  /* 0x0000005433577209 */ /* 0x000fe40007810000 */
[----:B------:R-:W-:-:S02]  /*77e0*/  ISETP.LT.OR P5, PT, R141, 0x42, P5 ;  /* 0x000000428d00780c */ /* 0x000fc40002fa1670 */
[----:B------:R-:W-:Y:S01]  /*77f0*/  FSEL R57, R57, -INF , !P3 ;  /* 0xff80000039397808 */ /* 0x000fe20005800000 */
[----:B------:R-:W-:Y:S01]  /*7800*/  MUFU.EX2 R34, R34 ;  /* 0x0000002200227308 */ /* 0x000fe20000000800 */
[----:B------:R-:W-:Y:S02]  /*7810*/  FMNMX.FTZ R84, R52, R87, !PT ;  /* 0x0000005734547209 */ /* 0x000fe40007810000 */
[----:B------:R-:W-:Y:S02]  /*7820*/  ISETP.GT.AND P3, PT, R140, 0x49, P2 ;  /* 0x000000498c00780c */ /* 0x000fe40001764270 */
[----:B------:R-:W-:Y:S02]  /*7830*/  FSEL R58, R58, -INF , !P5 ;  /* 0xff8000003a3a7808 */ /* 0x000fe40006800000 */
[----:B------:R-:W-:Y:S01]  /*7840*/  FMNMX.FTZ R87, R57, R84, !PT ;  /* 0x0000005439577209 */ /* 0x000fe20007810000 */
[----:B------:R-:W-:Y:S01]  /*7850*/  MUFU.EX2 R37, R37 ;  /* 0x0000002500257308 */ /* 0x000fe20000000800 */
[----:B------:R-:W-:-:S02]  /*7860*/  ISETP.GT.AND P5, PT, R140, 0x50, P2 ;  /* 0x000000508c00780c */ /* 0x000fc400017a4270 */
[C---:B------:R-:W-:Y:S02]  /*7870*/  ISETP.LT.OR P3, PT, R141.reuse, 0x4a, P3 ;  /* 0x0000004a8d00780c */ /* 0x040fe40001f61670 */
[----:B------:R-:W-:Y:S02]  /*7880*/  FMNMX.FTZ R84, R58, R87, !PT ;  /* 0x000000573a547209 */ /* 0x000fe40007810000 */
[----:B------:R-:W-:Y:S01]  /*7890*/  FSEL R62, R62, -INF , !P3 ;  /* 0xff8000003e3e7808 */ /* 0x000fe20005800000 */
[----:B------:R-:W-:Y:S01]  /*78a0*/  MUFU.EX2 R38, R38 ;  /* 0x0000002600267308 */ /* 0x000fe20000000800 */
[----:B------:R-:W-:Y:S02]  /*78b0*/  ISETP.LT.OR P5, PT, R141, 0x51, P5 ;  /* 0x000000518d00780c */ /* 0x000fe40002fa1670 */
[----:B------:R-:W-:Y:S02]  /*78c0*/  FMNMX.FTZ R87, R61, R84, !PT ;  /* 0x000000543d577209 */ /* 0x000fe40007810000 */
[----:B------:R-:W-:-:S02]  /*78d0*/  ISETP.GT.AND P3, PT, R140, 0x58, P2 ;  /* 0x000000588c00780c */ /* 0x000fc40001764270 */
[----:B------:R-:W-:Y:S01]  /*78e0*/  FSEL R65, R65, -INF , !P5 ;  /* 0xff80000041417808 */ /* 0x000fe20006800000 */
[----:B------:R-:W-:Y:S01]  /*78f0*/  MUFU.EX2 R41, R41 ;  /* 0x0000002900297308 */ /* 0x000fe20000000800 */
[----:B------:R-:W-:Y:S02]  /*7900*/  FMNMX.FTZ R84, R62, R87, !PT ;  /* 0x000000573e547209 */ /* 0x000fe40007810000 */
[----:B------:R-:W-:Y:S02]  /*7910*/  ISETP.GT.AND P5, PT, R140, 0x59, P2 ;  /* 0x000000598c00780c */ /* 0x000fe400017a4270 */
[----:B------:R-:W-:Y:S02]  /*7920*/  ISETP.LT.OR P3, PT, R141, 0x59, P3 ;  /* 0x000000598d00780c */ /* 0x000fe40001f61670 */
[----:B------:R-:W-:Y:S01]  /*7930*/  FMNMX.FTZ R87, R65, R84, !PT ;  /* 0x0000005441577209 */ /* 0x000fe20007810000 */
[----:B------:R-:W-:Y:S01]  /*7940*/  MUFU.EX2 R42, R42 ;  /* 0x0000002a002a7308 */ /* 0x000fe20000000800 */
[----:B------:R-:W-:-:S02]  /*7950*/  ISETP.LT.OR P5, PT, R141, 0x5a, P5 ;  /* 0x0000005a8d00780c */ /* 0x000fc40002fa1670 */
[----:B------:R-:W-:Y:S02]  /*7960*/  FSEL R69, R69, -INF , !P3 ;  /* 0xff80000045457808 */ /* 0x000fe40005800000 */
[----:B------:R-:W-:Y:S02]  /*7970*/  FMNMX.FTZ R84, R66, R87, !PT ;  /* 0x0000005742547209 */ /* 0x000fe40007810000 */
[----:B------:R-:W-:Y:S01]  /*7980*/  FSEL R70, R70, -INF , !P5 ;  /* 0xff80000046467808 */ /* 0x000fe20006800000 */
[----:B------:R-:W-:Y:S01]  /*7990*/  MUFU.EX2 R45, R45 ;  /* 0x0000002d002d7308 */ /* 0x000fe20000000800 */
[C---:B------:R-:W-:Y:S02]  /*79a0*/  ISETP.GT.AND P5, PT, R140.reuse, 0x68, P2 ;  /* 0x000000688c00780c */ /* 0x040fe400017a4270 */
[----:B------:R-:W-:Y:S02]  /*79b0*/  ISETP.GT.AND P3, PT, R140, 0x61, P2 ;  /* 0x000000618c00780c */ /* 0x000fe40001764270 */
[----:B------:R-:W-:-:S02]  /*79c0*/  FMNMX.FTZ R87, R69, R84, !PT ;  /* 0x0000005445577209 */ /* 0x000fc40007810000 */
[C---:B------:R-:W-:Y:S01]  /*79d0*/  ISETP.LT.OR P5, PT, R141.reuse, 0x69, P5 ;  /* 0x000000698d00780c */ /* 0x040fe20002fa1670 */
[----:B------:R-:W-:Y:S01]  /*79e0*/  MUFU.EX2 R46, R46 ;  /* 0x0000002e002e7308 */ /* 0x000fe20000000800 */
[----:B------:R-:W-:Y:S02]  /*79f0*/  ISETP.LT.OR P3, PT, R141, 0x62, P3 ;  /* 0x000000628d00780c */ /* 0x000fe40001f61670 */
[----:B------:R-:W-:Y:S02]  /*7a00*/  FMNMX.FTZ R142, R70, R87, !PT ;  /* 0x00000057468e7209 */ /* 0x000fe40007810000 */
[----:B------:R-:W-:Y:S02]  /*7a10*/  FSEL R84, R77, -INF , !P5 ;  /* 0xff8000004d547808 */ /* 0x000fe40006800000 */
[----:B------:R-:W-:Y:S01]  /*7a20*/  FSEL R74, R74, -INF , !P3 ;  /* 0xff8000004a4a7808 */ /* 0x000fe20005800000 */
[----:B------:R-:W-:Y:S01]  /*7a30*/  MUFU.EX2 R49, R49 ;  /* 0x0000003100317308 */ /* 0x000fe20000000800 */
[----:B------:R-:W-:-:S02]  /*7a40*/  FMNMX.FTZ R77, R73, R142, !PT ;  /* 0x0000008e494d7209 */ /* 0x000fc40007810000 */
[----:B------:R-:W-:Y:S02]  /*7a50*/  ISETP.GT.AND P3, PT, R140, 0x70, P2 ;  /* 0x000000708c00780c */ /* 0x000fe40001764270 */
[----:B------:R-:W-:Y:S02]  /*7a60*/  FMNMX.FTZ R77, R74, R77, !PT ;  /* 0x0000004d4a4d7209 */ /* 0x000fe40007810000 */
[----:B------:R-:W-:Y:S01]  /*7a70*/  FSEL R87, R78, -INF , !P4 ;  /* 0xff8000004e577808 */ /* 0x000fe20006000000 */
[----:B------:R-:W-:Y:S01]  /*7a80*/  MUFU.EX2 R50, R50 ;  /* 0x0000003200327308 */ /* 0x000fe20000000800 */
[----:B------:R-:W-:Y:S02]  /*7a90*/  ISETP.GT.AND P5, PT, R140, 0x71, P2 ;  /* 0x000000718c00780c */ /* 0x000fe400017a4270 */
[----:B------:R-:W-:Y:S02]  /*7aa0*/  ISETP.LT.OR P3, PT, R141, 0x71, P3 ;  /* 0x000000718d00780c */ /* 0x000fe40001f61670 */
[----:B------:R-:W-:-:S02]  /*7ab0*/  FMNMX.FTZ R78, R84, R77, !PT ;  /* 0x0000004d544e7209 */ /* 0x000fc40007810000 */
[C---:B------:R-:W-:Y:S01]  /*7ac0*/  ISETP.GT.AND P4, PT, R140.reuse, 0x78, P2 ;  /* 0x000000788c00780c */ /* 0x040fe20001784270 */
[----:B------:R-:W-:Y:S01]  /*7ad0*/  MUFU.EX2 R53, R53 ;  /* 0x0000003500357308 */ /* 0x000fe20000000800 */
[----:B------:R-:W-:Y:S02]  /*7ae0*/  ISETP.LT.OR P5, PT, R141, 0x72, P5 ;  /* 0x000000728d00780c */ /* 0x000fe40002fa1670 */
[----:B------:R-:W-:Y:S02]  /*7af0*/  FSEL R81, R81, -INF , !P3 ;  /* 0xff80000051517808 */ /* 0x000fe40005800000 */
[----:B------:R-:W-:Y:S02]  /*7b00*/  FMNMX.FTZ R78, R87, R78, !PT ;  /* 0x0000004e574e7209 */ /* 0x000fe40007810000 */
[----:B------:R-:W-:Y:S01]  /*7b10*/  ISETP.GT.AND P2, PT, R140, 0x79, P2 ;  /* 0x000000798c00780c */ /* 0x000fe20001744270 */
[----:B------:R-:W-:Y:S01]  /*7b20*/  MUFU.EX2 R56, R56 ;  /* 0x0000003800387308 */ /* 0x000fe20000000800 */
[----:B------:R-:W-:-:S02]  /*7b30*/  ISETP.LT.OR P4, PT, R141, 0x79, P4 ;  /* 0x000000798d00780c */ /* 0x000fc40002781670 */
[----:B------:R-:W-:Y:S02]  /*7b40*/  FSEL R82, R82, -INF , !P5 ;  /* 0xff80000052527808 */ /* 0x000fe40006800000 */
[----:B------:R-:W-:Y:S01]  /*7b50*/  FMNMX.FTZ R77, R81, R78, !PT ;  /* 0x0000004e514d7209 */ /* 0x000fe20007810000 */
[----:B------:R-:W-:Y:S01]  /*7b60*/  FFMA.FTZ R78, R60, UR10, -R21 ;  /* 0x0000000a3c4e7c23 */ /* 0x000fe20008010815 */
[----:B------:R-:W-:Y:S01]  /*7b70*/  ISETP.LT.OR P2, PT, R141, 0x7a, P2 ;  /* 0x0000007a8d00780c */ /* 0x000fe20001741670 */
[----:B------:R-:W-:Y:S01]  /*7b80*/  MUFU.EX2 R59, R59 ;  /* 0x0000003b003b7308 */ /* 0x000fe20000000800 */
[----:B------:R-:W-:Y:S02]  /*7b90*/  FSEL R83, R83, -INF , !P4 ;  /* 0xff80000053537808 */ /* 0x000fe40006000000 */
[----:B------:R-:W-:Y:S02]  /*7ba0*/  FMNMX.FTZ R60, R82, R77, !PT ;  /* 0x0000004d523c7209 */ /* 0x000fe40007810000 */
[----:B------:R-:W-:-:S02]  /*7bb0*/  FSEL R86, R86, -INF , !P2 ;  /* 0xff80000056567808 */ /* 0x000fc40005000000 */
        /* <DEDUP_REMOVED lines=11> */
[----:B------:R-:W-:Y:S01]  /*7c70*/  FFMA.FTZ R76, R137, UR10, -R21 ;  /* 0x0000000a894c7c23 */ /* 0x000fe20008010815 */
[----:B------:R-:W-:Y:S01]  /*7c80*/  FSEL R142, R20, RZ, P6 ;  /* 0x000000ff148e7208 */ /* 0x000fe20003000000 */
[----:B------:R-:W-:Y:S04]  /*7c90*/  MUFU.EX2 R78, R78 ;  /* 0x0000004e004e7308 */ /* 0x000fe80000000800 */
[----:B------:R-:W-:-:S04]  /*7ca0*/  FADD.FTZ R142, -R142, R13 ;  /* 0x0000000d8e8e7221 */ /* 0x000fc80000010100 */
[----:B------:R-:W-:Y:S08]  /*7cb0*/  MUFU.EX2 R13, R138 ;  /* 0x0000008a000d7308 */ /* 0x000ff00000000800 */
[----:B------:R-:W-:Y:S01]  /*7cc0*/  MUFU.EX2 R60, R60 ;  /* 0x0000003c003c7308 */ /* 0x000fe20000000800 */
[----:B0-----:R-:W-:Y:S01]  /*7cd0*/  FMNMX.FTZ R140, R77, R140, !PT ;  /* 0x0000008c4d8c7209 */ /* 0x001fe20007810000 */
[----:B------:R-:W-:Y:S01]  /*7ce0*/  FFMA.FTZ R77, R79, UR10, -R21 ;  /* 0x0000000a4f4d7c23 */ /* 0x000fe20008010815 */
[----:B------:R-:W-:-:S05]  /*7cf0*/  FMUL.FTZ R79, R142, UR10 ;  /* 0x0000000a8e4f7c20 */ /* 0x000fca0008410000 */
[----:B------:R-:W-:Y:S01]  /*7d00*/  MUFU.EX2 R63, R63 ;  /* 0x0000003f003f7308 */ /* 0x000fe20000000800 */
[----:B------:R-:W0:Y:S07]  /*7d10*/  SHFL.BFLY PT, R139, R140, 0x1, 0x1f ;  /* 0x0c201f008c8b7f89 */ /* 0x000e2e00000e0000 */
[----:B------:R-:W1:Y:S08]  /*7d20*/  MUFU.EX2 R79, R79 ;  /* 0x0000004f004f7308 */ /* 0x000e700000000800 */
[----:B------:R-:W-:Y:S08]  /*7d30*/  MUFU.EX2 R64, R64 ;  /* 0x0000004000407308 */ /* 0x000ff00000000800 */
[----:B------:R-:W-:Y:S01]  /*7d40*/  MUFU.EX2 R67, R67 ;  /* 0x0000004300437308 */ /* 0x000fe20000000800 */
[----:B0-----:R-:W-:Y:S01]  /*7d50*/  FMNMX.FTZ R21, R140, R139, !PT ;  /* 0x0000008b8c157209 */ /* 0x001fe20007810000 */
[-C--:B-1----:R-:W-:Y:S01]  /*7d60*/  FMUL.FTZ R88, R88, R79.reuse ;  /* 0x0000004f58587220 */ /* 0x082fe20000410000 */
[-C--:B------:R-:W-:Y:S01]  /*7d70*/  FMUL.FTZ R89, R89, R79.reuse ;  /* 0x0000004f59597220 */ /* 0x080fe20000410000 */
[-C--:B------:R-:W-:Y:S01]  /*7d80*/  FMUL.FTZ R92, R92, R79.reuse ;  /* 0x0000004f5c5c7220 */ /* 0x080fe20000410000 */
[C---:B------:R-:W-:Y:S01]  /*7d90*/  FSETP.NEU.FTZ.AND P2, PT, R21.reuse, -INF , PT ;  /* 0xff8000001500780b */ /* 0x040fe20003f5d000 */
[----:B------:R-:W-:Y:S01]  /*7da0*/  FMUL.FTZ R137, R21, UR10 ;  /* 0x0000000a15897c20 */ /* 0x000fe20008410000 */
[-C--:B------:R-:W-:Y:S01]  /*7db0*/  FMUL.FTZ R93, R93, R79.reuse ;  /* 0x0000004f5d5d7220 */ /* 0x080fe20000410000 */
[----:B------:R-:W-:Y:S01]  /*7dc0*/  MUFU.EX2 R68, R68 ;  /* 0x0000004400447308 */ /* 0x000fe20000000800 */
[-C--:B------:R-:W-:Y:S01]  /*7dd0*/  FMUL.FTZ R96, R96, R79.reuse ;  /* 0x0000004f60607220 */ /* 0x080fe20000410000 */
[-C--:B------:R-:W-:Y:S01]  /*7de0*/  FMUL.FTZ R97, R97, R79.reuse ;  /* 0x0000004f61617220 */ /* 0x080fe20000410000 */
[----:B------:R-:W-:Y:S01]  /*7df0*/  FSEL R137, R137, RZ, P2 ;  /* 0x000000ff89897208 */ /* 0x000fe20001000000 */
[-C--:B------:R-:W-:Y:S01]  /*7e00*/  FMUL.FTZ R100, R100, R79.reuse ;  /* 0x0000004f64647220 */ /* 0x080fe20000410000 */
[-C--:B------:R-:W-:Y:S01]  /*7e10*/  FMUL.FTZ R101, R101, R79.reuse ;  /* 0x0000004f65657220 */ /* 0x080fe20000410000 */
[-C--:B------:R-:W-:Y:S01]  /*7e20*/  FMUL.FTZ R104, R104, R79.reuse ;  /* 0x0000004f68687220 */ /* 0x080fe20000410000 */
[----:B------:R-:W-:Y:S01]  /*7e30*/  FMUL.FTZ R105, R105, R79 ;  /* 0x0000004f69697220 */ /* 0x000fe20000410000 */
[--C-:B------:R-:W-:Y:S01]  /*7e40*/  FFMA.FTZ R142, R29, UR10, -R137.reuse ;  /* 0x0000000a1d8e7c23 */ /* 0x100fe20008010889 */
[----:B------:R-:W-:Y:S01]  /*7e50*/  FSEL R29, R21, RZ, P2 ;  /* 0x000000ff151d7208 */ /* 0x000fe20001000000 */
[--C-:B------:R-:W-:Y:S01]  /*7e60*/  FFMA.FTZ R146, R54, UR10, -R137.reuse ;  /* 0x0000000a36927c23 */ /* 0x100fe20008010889 */
[----:B------:R-:W-:Y:S01]  /*7e70*/  FFMA.FTZ R54, R32, UR10, -R137 ;  /* 0x0000000a20367c23 */ /* 0x000fe20008010889 */
[----:B------:R-:W-:-:S02]  /*7e80*/  IMAD.U32 R32, RZ, RZ, UR6 ;  /* 0x00000006ff207e24 */ /* 0x000fc4000f8e00ff */
[--C-:B------:R-:W-:Y:S01]  /*7e90*/  FFMA.FTZ R141, R24, UR10, -R137.reuse ;  /* 0x0000000a188d7c23 */ /* 0x100fe20008010889 */
[----:B------:R-:W-:Y:S01]  /*7ea0*/  FADD.FTZ R29, -R29, R136 ;  /* 0x000000881d1d7221 */ /* 0x000fe20000010100 */
[----:B------:R-:W-:Y:S01]  /*7eb0*/  MUFU.EX2 R142, R142 ;  /* 0x0000008e008e7308 */ /* 0x000fe20000000800 */
[--C-:B------:R-:W-:Y:S01]  /*7ec0*/  FFMA.FTZ R27, R27, UR10, -R137.reuse ;  /* 0x0000000a1b1b7c23 */ /* 0x100fe20008010889 */
[----:B------:R-:W-:Y:S01]  /*7ed0*/  @!P1 LEA R32, R32, UR36, 0x3 ;  /* 0x0000002420209c11 */ /* 0x000fe2000f8e18ff */
[----:B------:R-:W-:Y:S01]  /*7ee0*/  FMUL.FTZ R29, R29, UR10 ;  /* 0x0000000a1d1d7c20 */ /* 0x000fe20008410000 */
[--C-:B------:R-:W-:Y:S01]  /*7ef0*/  FFMA.FTZ R31, R31, UR10, -R137.reuse ;  /* 0x0000000a1f1f7c23 */ /* 0x100fe20008010889 */
[----:B------:R-:W-:Y:S01]  /*7f00*/  FFMA.FTZ R24, R79, R7, R28 ;  /* 0x000000074f187223 */ /* 0x000fe2000001001c */
[--C-:B------:R-:W-:Y:S01]  /*7f10*/  FFMA.FTZ R35, R35, UR10, -R137.reuse ;  /* 0x0000000a23237c23 */ /* 0x100fe20008010889 */
[----:B------:R-:W-:Y:S01]  /*7f20*/  @!P1 VIADD R32, R32, 0x2d860 ;  /* 0x0002d86020209836 */ /* 0x000fe20000000000 */
[----:B------:R-:W-:Y:S01]  /*7f30*/  MUFU.EX2 R141, R141 ;  /* 0x0000008d008d7308 */ /* 0x000fe20000000800 */
[----:B------:R-:W-:Y:S01]  /*7f40*/  FADD.FTZ R24, R55, R24 ;  /* 0x0000001837187221 */ /* 0x000fe20000010000 */
[--C-:B------:R-:W-:Y:S01]  /*7f50*/  FFMA.FTZ R138, R36, UR10, -R137.reuse ;  /* 0x0000000a248a7c23 */ /* 0x100fe20008010889 */
[--C-:B------:R-:W-:Y:S01]  /*7f60*/  FFMA.FTZ R36, R47, UR10, -R137.reuse ;  /* 0x0000000a2f247c23 */ /* 0x100fe20008010889 */
[----:B------:R-:W-:Y:S01]  /*7f70*/  @!P1 PRMT R32, RZ, 0x654, R32 ;  /* 0x00000654ff209816 */ /* 0x000fe20000000020 */
[----:B------:R-:W-:Y:S01]  /*7f80*/  FADD.FTZ R47, R25, R24 ;  /* 0x00000018192f7221 */ /* 0x000fe20000010000 */
[----:B------:R-:W-:Y:S01]  /*7f90*/  F2FP.F16.F32.PACK_AB R24, R55, R28 ;  /* 0x0000001c3718723e */ /* 0x000fe200000000ff */
[----:B------:R-:W-:Y:S01]  /*7fa0*/  FFMA.FTZ R139, R39, UR10, -R137 ;  /* 0x0000000a278b7c23 */ /* 0x000fe20008010889 */
[----:B------:R-:W0:Y:S01]  /*7fb0*/  MUFU.EX2 R29, R29 ;  /* 0x0000001d001d7308 */ /* 0x000e220000000800 */
[----:B------:R0:W-:Y:S01]  /*7fc0*/  @!P1 SYNCS.ARRIVE.TRANS64.RED.A1T0 RZ, [R32+URZ], RZ ;  /* 0x000000ff20ff99a7 */ /* 0x0001e2000810043f */
[----:B------:R-:W-:Y:S01]  /*7fd0*/  FADD.FTZ R28, R26, R47 ;  /* 0x0000002f1a1c7221 */ /* 0x000fe20000010000 */
[--C-:B------:R-:W-:Y:S01]  /*7fe0*/  FFMA.FTZ R140, R40, UR10, -R137.reuse ;  /* 0x0000000a288c7c23 */ /* 0x100fe20008010889 */
[--C-:B------:R-:W-:Y:S01]  /*7ff0*/  FFMA.FTZ R43, R43, UR10, -R137.reuse ;  /* 0x0000000a2b2b7c23 */ /* 0x100fe20008010889 */
[--C-:B------:R-:W-:Y:S01]  /*8000*/  FFMA.FTZ R7, R61, UR10, -R137.reuse ;  /* 0x0000000a3d077c23 */ /* 0x100fe20008010889 */
[----:B------:R-:W-:Y:S01]  /*8010*/  FADD.FTZ R55, R23, R28 ;  /* 0x0000001c17377221 */ /* 0x000fe20000010000 */
[--C-:B------:R-:W-:Y:S01]  /*8020*/  FFMA.FTZ R61, R65, UR10, -R137.reuse ;  /* 0x0000000a413d7c23 */ /* 0x100fe20008010889 */
[----:B------:R-:W1:Y:S01]  /*8030*/  MUFU.EX2 R27, R27 ;  /* 0x0000001b001b7308 */ /* 0x000e620000000800 */
[----:B------:R-:W-:Y:S01]  /*8040*/  FFMA.FTZ R144, R44, UR10, -R137 ;  /* 0x0000000a2c907c23 */ /* 0x000fe20008010889 */
[----:B------:R-:W-:Y:S01]  /*8050*/  FADD.FTZ R40, R30, R55 ;  /* 0x000000371e287221 */ /* 0x000fe20000010000 */
[--C-:B------:R-:W-:Y:S01]  /*8060*/  FFMA.FTZ R39, R48, UR10, -R137.reuse ;  /* 0x0000000a30277c23 */ /* 0x100fe20008010889 */
[--C-:B------:R-:W-:Y:S01]  /*8070*/  FFMA.FTZ R51, R51, UR10, -R137.reuse ;  /* 0x0000000a33337c23 */ /* 0x100fe20008010889 */
[--C-:B------:R-:W-:Y:S01]  /*8080*/  FFMA.FTZ R44, R52, UR10, -R137.reuse ;  /* 0x0000000a342c7c23 */ /* 0x100fe20008010889 */
[----:B------:R-:W-:Y:S01]  /*8090*/  FADD.FTZ R65, R33, R40 ;  /* 0x0000002821417221 */ /* 0x000fe20000010000 */
[----:B------:R-:W-:Y:S01]  /*80a0*/  FFMA.FTZ R57, R57, UR10, -R137 ;  /* 0x0000000a39397c23 */ /* 0x000fe20008010889 */
[----:B------:R-:W2:Y:S01]  /*80b0*/  MUFU.EX2 R146, R146 ;  /* 0x0000009200927308 */ /* 0x000ea20000000800 */
[----:B0-----:R-:W-:Y:S01]  /*80c0*/  FFMA.FTZ R32, R29, R6, R142 ;  /* 0x000000061d207223 */ /* 0x001fe2000001008e */
[----:B------:R-:W-:Y:S01]  /*80d0*/  FADD.FTZ R40, R34, R65 ;  /* 0x0000004122287221 */ /* 0x000fe20000010000 */
[--C-:B------:R-:W-:Y:S01]  /*80e0*/  FFMA.FTZ R52, R58, UR10, -R137.reuse ;  /* 0x0000000a3a347c23 */ /* 0x100fe20008010889 */
[----:B------:R-:W-:Y:S01]  /*80f0*/  FFMA.FTZ R6, R62, UR10, -R137 ;  /* 0x0000000a3e067c23 */ /* 0x000fe20008010889 */
[----:B------:R-:W-:Y:S01]  /*8100*/  FADD.FTZ R32, R141, R32 ;  /* 0x000000208d207221 */ /* 0x000fe20000010000 */
[----:B------:R-:W-:Y:S01]  /*8110*/  FADD.FTZ R65, R37, R40 ;  /* 0x0000002825417221 */ /* 0x000fe20000010000 */
[----:B------:R-:W-:Y:S01]  /*8120*/  F2FP.F16.F32.PACK_AB R26, R26, R25 ;  /* 0x000000191a1a723e */ /* 0x000fe200000000ff */
[----:B------:R-:W0:Y:S01]  /*8130*/  MUFU.EX2 R31, R31 ;  /* 0x0000001f001f7308 */ /* 0x000e220000000800 */
[----:B-1----:R-:W-:Y:S01]  /*8140*/  FADD.FTZ R47, R27, R32 ;  /* 0x000000201b2f7221 */ /* 0x002fe20000010000 */
[----:B------:R-:W-:Y:S01]  /*8150*/  FADD.FTZ R40, R38, R65 ;  /* 0x0000004126287221 */ /* 0x000fe20000010000 */
[----:B------:R-:W-:Y:S01]  /*8160*/  F2FP.F16.F32.PACK_AB R25, R141, R142 ;  /* 0x0000008e8d19723e */ /* 0x000fe200000000ff */
[--C-:B------:R-:W-:Y:S01]  /*8170*/  FFMA.FTZ R28, R66, UR10, -R137.reuse ;  /* 0x0000000a421c7c23 */ /* 0x100fe20008010889 */
[--C-:B------:R-:W-:Y:S01]  /*8180*/  FFMA.FTZ R66, R70, UR10, -R137.reuse ;  /* 0x0000000a46427c23 */ /* 0x100fe20008010889 */
[----:B------:R-:W-:Y:S01]  /*8190*/  FADD.FTZ R65, R41, R40 ;  /* 0x0000002829417221 */ /* 0x000fe20000010000 */
[----:B------:R-:W-:Y:S01]  /*81a0*/  FFMA.FTZ R74, R74, UR10, -R137 ;  /* 0x0000000a4a4a7c23 */ /* 0x000fe20008010889 */
[----:B------:R-:W1:Y:S01]  /*81b0*/  MUFU.EX2 R54, R54 ;  /* 0x0000003600367308 */ /* 0x000e620000000800 */
[----:B--2---:R-:W-:Y:S01]  /*81c0*/  FADD.FTZ R32, R146, R47 ;  /* 0x0000002f92207221 */ /* 0x004fe20000010000 */
[----:B------:R-:W-:Y:S01]  /*81d0*/  FADD.FTZ R40, R42, R65 ;  /* 0x000000412a287221 */ /* 0x000fe20000010000 */
[----:B------:R-:W-:Y:S01]  /*81e0*/  F2FP.F16.F32.PACK_AB R27, R146, R27 ;  /* 0x0000001b921b723e */ /* 0x000fe200000000ff */
[--C-:B------:R-:W-:Y:S01]  /*81f0*/  FFMA.FTZ R47, R69, UR10, -R137.reuse ;  /* 0x0000000a452f7c23 */ /* 0x100fe20008010889 */
[--C-:B------:R-:W-:Y:S01]  /*8200*/  FFMA.FTZ R69, R73, UR10, -R137.reuse ;  /* 0x0000000a49457c23 */ /* 0x100fe20008010889 */
[----:B------:R-:W-:Y:S01]  /*8210*/  FADD.FTZ R65, R45, R40 ;  /* 0x000000282d417221 */ /* 0x000fe20000010000 */
[----:B------:R-:W-:Y:S01]  /*8220*/  FFMA.FTZ R84, R84, UR10, -R137 ;  /* 0x0000000a54547c23 */ /* 0x000fe20008010889 */
[----:B------:R-:W2:Y:S01]  /*8230*/  MUFU.EX2 R35, R35 ;  /* 0x0000002300237308 */ /* 0x000ea20000000800 */
[----:B0-----:R-:W-:Y:S01]  /*8240*/  FADD.FTZ R55, R31, R32 ;  /* 0x000000201f377221 */ /* 0x001fe20000010000 */
[----:B------:R-:W-:Y:S01]  /*8250*/  FADD.FTZ R40, R46, R65 ;  /* 0x000000412e287221 */ /* 0x000fe20000010000 */
[----:B------:R0:W-:Y:S01]  /*8260*/  STSM.16.M88.4 [R10+0x21800], R24 ;  /* 0x021800180a007844 */ /* 0x0001e20000000200 */
[--C-:B------:R-:W-:Y:S01]  /*8270*/  FFMA.FTZ R87, R87, UR10, -R137.reuse ;  /* 0x0000000a57577c23 */ /* 0x100fe20008010889 */
[----:B------:R-:W-:Y:S01]  /*8280*/  F2FP.F16.F32.PACK_AB R58, R78, R59 ;  /* 0x0000003b4e3a723e */ /* 0x000fe200000000ff */
[--C-:B------:R-:W-:Y:S01]  /*8290*/  FFMA.FTZ R81, R81, UR10, -R137.reuse ;  /* 0x0000000a51517c23 */ /* 0x100fe20008010889 */
[----:B------:R-:W-:Y:S01]  /*82a0*/  FFMA.FTZ R82, R82, UR10, -R137 ;  /* 0x0000000a52527c23 */ /* 0x000fe20008010889 */
[----:B------:R-:W3:Y:S01]  /*82b0*/  MUFU.EX2 R138, R138 ;  /* 0x0000008a008a7308 */ /* 0x000ee20000000800 */
[----:B-1----:R-:W-:Y:S01]  /*82c0*/  FADD.FTZ R32, R54, R55 ;  /* 0x0000003736207221 */ /* 0x002fe20000010000 */
[--C-:B------:R-:W-:Y:S01]  /*82d0*/  FFMA.FTZ R83, R83, UR10, -R137.reuse ;  /* 0x0000000a53537c23 */ /* 0x100fe20008010889 */
[----:B------:R-:W-:Y:S01]  /*82e0*/  FFMA.FTZ R86, R86, UR10, -R137 ;  /* 0x0000000a56567c23 */ /* 0x000fe20008010889 */
[----:B------:R-:W-:Y:S01]  /*82f0*/  F2FP.F16.F32.PACK_AB R34, R34, R33 ;  /* 0x000000212222723e */ /* 0x000fe200000000ff */
[----:B------:R-:W-:Y:S01]  /*8300*/  UMOV UR6, UR4 ;  /* 0x0000000400067c82 */ /* 0x000fe20008000000 */
[----:B------:R-:W-:Y:S01]  /*8310*/  F2FP.F16.F32.PACK_AB R42, R42, R41 ;  /* 0x000000292a2a723e */ /* 0x000fe200000000ff */
[----:B------:R-:W-:Y:S01]  /*8320*/  FMUL.FTZ R108, R108, R79 ;  /* 0x0000004f6c6c7220 */ /* 0x000fe20000410000 */
[----:B------:R-:W1:Y:S01]  /*8330*/  MUFU.EX2 R139, R139 ;  /* 0x0000008b008b7308 */ /* 0x000e620000000800 */
[----:B--2---:R-:W-:Y:S01]  /*8340*/  FADD.FTZ R55, R35, R32 ;  /* 0x0000002023377221 */ /* 0x004fe20000010000 */
[----:B------:R-:W-:Y:S01]  /*8350*/  F2FP.F16.F32.PACK_AB R33, R54, R31 ;  /* 0x0000001f3621723e */ /* 0x000fe200000000ff */
[----:B------:R-:W-:Y:S01]  /*8360*/  FMUL.FTZ R109, R109, R79 ;  /* 0x0000004f6d6d7220 */ /* 0x000fe20000410000 */
[----:B------:R-:W-:Y:S01]  /*8370*/  F2FP.F16.F32.PACK_AB R48, R46, R45 ;  /* 0x0000002d2e30723e */ /* 0x000fe200000000ff */
[-C--:B------:R-:W-:Y:S01]  /*8380*/  FMUL.FTZ R112, R112, R79.reuse ;  /* 0x0000004f70707220 */ /* 0x080fe20000410000 */
[----:B------:R-:W-:Y:S01]  /*8390*/  F2FP.F16.F32.PACK_AB R62, R67, R64 ;  /* 0x00000040433e723e */ /* 0x000fe200000000ff */
[----:B------:R-:W-:Y:S01]  /*83a0*/  FMUL.FTZ R113, R113, R79 ;  /* 0x0000004f71717220 */ /* 0x000fe20000410000 */
[----:B------:R-:W2:Y:S01]  /*83b0*/  MUFU.EX2 R140, R140 ;  /* 0x0000008c008c7308 */ /* 0x000ea20000000800 */
[C---:B---3--:R-:W-:Y:S01]  /*83c0*/  FADD.FTZ R32, R138.reuse, R55 ;  /* 0x000000378a207221 */ /* 0x048fe20000010000 */
[----:B------:R-:W-:Y:S01]  /*83d0*/  F2FP.F16.F32.PACK_AB R35, R138, R35 ;  /* 0x000000238a23723e */ /* 0x000fe200000000ff */
[-C--:B------:R-:W-:Y:S01]  /*83e0*/  FMUL.FTZ R116, R116, R79.reuse ;  /* 0x0000004f74747220 */ /* 0x080fe20000410000 */
[----:B------:R-:W-:Y:S01]  /*83f0*/  ISETP.GT.AND P2, PT, R12, UR7, PT ;  /* 0x000000070c007c0c */ /* 0x000fe2000bf44270 */
        /* <DEDUP_REMOVED lines=14> */
[----:B------:R-:W-:-:S02]  /*84e0*/  VIADD R12, R12, 0xffffffff ;  /* 0xffffffff0c0c7836 */ /* 0x000fc40000000000 */
[-C--:B------:R-:W-:Y:S01]  /*84f0*/  FMUL.FTZ R90, R90, R29.reuse ;  /* 0x0000001d5a5a7220 */ /* 0x080fe20000410000 */
[-C--:B------:R-:W-:Y:S01]  /*8500*/  FMUL.FTZ R91, R91, R29.reuse ;  /* 0x0000001d5b5b7220 */ /* 0x080fe20000410000 */
[-C--:B------:R-:W-:Y:S01]  /*8510*/  FMUL.FTZ R94, R94, R29.reuse ;  /* 0x0000001d5e5e7220 */ /* 0x080fe20000410000 */
[----:B------:R-:W-:Y:S01]  /*8520*/  FMUL.FTZ R95, R95, R29 ;  /* 0x0000001d5f5f7220 */ /* 0x000fe20000410000 */
[----:B------:R-:W2:Y:S01]  /*8530*/  MUFU.EX2 R36, R36 ;  /* 0x0000002400247308 */ /* 0x000ea20000000800 */
[----:B---3--:R-:W-:Y:S01]  /*8540*/  FADD.FTZ R55, R43, R32 ;  /* 0x000000202b377221 */ /* 0x008fe20000010000 */
[----:B------:R-:W-:Y:S01]  /*8550*/  F2FP.F16.F32.PACK_AB R32, R30, R23 ;  /* 0x000000171e20723e */ /* 0x000fe200000000ff */
[----:B------:R-:W-:Y:S01]  /*8560*/  FADD.FTZ R23, R49, R40 ;  /* 0x0000002831177221 */ /* 0x000fe20000010000 */
[----:B------:R-:W-:Y:S01]  /*8570*/  F2FP.F16.F32.PACK_AB R40, R38, R37 ;  /* 0x000000252628723e */ /* 0x000fe200000000ff */
[-C--:B------:R-:W-:Y:S01]  /*8580*/  FMUL.FTZ R98, R98, R29.reuse ;  /* 0x0000001d62627220 */ /* 0x080fe20000410000 */
[----:B------:R-:W-:Y:S01]  /*8590*/  FMUL.FTZ R99, R99, R29 ;  /* 0x0000001d63637220 */ /* 0x000fe20000410000 */
[----:B------:R-:W-:Y:S01]  /*85a0*/  FADD.FTZ R38, R50, R23 ;  /* 0x0000001732267221 */ /* 0x000fe20000010000 */
[----:B------:R-:W3:Y:S01]  /*85b0*/  MUFU.EX2 R39, R39 ;  /* 0x0000002700277308 */ /* 0x000ee20000000800 */
[C---:B-1----:R-:W-:Y:S01]  /*85c0*/  FADD.FTZ R55, R144.reuse, R55 ;  /* 0x0000003790377221 */ /* 0x042fe20000010000 */
[----:B------:R-:W-:Y:S01]  /*85d0*/  F2FP.F16.F32.PACK_AB R43, R144, R43 ;  /* 0x0000002b902b723e */ /* 0x000fe200000000ff */
[----:B0-----:R-:W-:Y:S01]  /*85e0*/  FADD.FTZ R25, R53, R38 ;  /* 0x0000002635197221 */ /* 0x001fe20000010000 */
[----:B------:R-:W-:Y:S01]  /*85f0*/  F2FP.F16.F32.PACK_AB R50, R50, R49 ;  /* 0x000000313232723e */ /* 0x000fe200000000ff */
[----:B------:R0:W-:Y:S01]  /*8600*/  STSM.16.M88.4 [R9], R32 ;  /* 0x0000002009007844 */ /* 0x0001e20000000200 */
[----:B------:R-:W-:Y:S01]  /*8610*/  FMUL.FTZ R102, R102, R29 ;  /* 0x0000001d66667220 */ /* 0x000fe20000410000 */
[----:B------:R-:W-:Y:S01]  /*8620*/  FADD.FTZ R26, R56, R25 ;  /* 0x00000019381a7221 */ /* 0x000fe20000010000 */
[----:B------:R-:W1:Y:S01]  /*8630*/  MUFU.EX2 R51, R51 ;  /* 0x0000003300337308 */ /* 0x000e620000000800 */
[----:B--2---:R-:W-:Y:S01]  /*8640*/  FADD.FTZ R30, R36, R55 ;  /* 0x00000037241e7221 */ /* 0x004fe20000010000 */
[----:B------:R-:W-:Y:S01]  /*8650*/  F2FP.F16.F32.PACK_AB R56, R56, R53 ;  /* 0x000000353838723e */ /* 0x000fe200000000ff */
[----:B------:R-:W-:Y:S01]  /*8660*/  FADD.FTZ R25, R59, R26 ;  /* 0x0000001a3b197221 */ /* 0x000fe20000010000 */
[----:B------:R0:W-:Y:S01]  /*8670*/  STSM.16.M88.4 [R8], R40 ;  /* 0x0000002808007844 */ /* 0x0001e20000000200 */
[-C--:B------:R-:W-:Y:S01]  /*8680*/  FMUL.FTZ R103, R103, R29.reuse ;  /* 0x0000001d67677220 */ /* 0x080fe20000410000 */
[-C--:B------:R-:W-:Y:S01]  /*8690*/  FMUL.FTZ R106, R106, R29.reuse ;  /* 0x0000001d6a6a7220 */ /* 0x080fe20000410000 */
[----:B------:R-:W-:Y:S01]  /*86a0*/  FADD.FTZ R25, R78, R25 ;  /* 0x000000194e197221 */ /* 0x000fe20000010000 */
[----:B------:R-:W2:Y:S01]  /*86b0*/  MUFU.EX2 R44, R44 ;  /* 0x0000002c002c7308 */ /* 0x000ea20000000800 */
[C---:B---3--:R-:W-:Y:S01]  /*86c0*/  FADD.FTZ R30, R39.reuse, R30 ;  /* 0x0000001e271e7221 */ /* 0x048fe20000010000 */
[----:B------:R-:W-:Y:S01]  /*86d0*/  F2FP.F16.F32.PACK_AB R49, R39, R36 ;  /* 0x000000242731723e */ /* 0x000fe200000000ff */
[----:B------:R-:W-:Y:S01]  /*86e0*/  FADD.FTZ R26, R60, R25 ;  /* 0x000000193c1a7221 */ /* 0x000fe20000010000 */
[----:B------:R-:W-:Y:S01]  /*86f0*/  F2FP.F16.F32.PACK_AB R60, R63, R60 ;  /* 0x0000003c3f3c723e */ /* 0x000fe200000000ff */
[-C--:B------:R-:W-:Y:S01]  /*8700*/  FMUL.FTZ R107, R107, R29.reuse ;  /* 0x0000001d6b6b7220 */ /* 0x080fe20000410000 */
[-C--:B------:R-:W-:Y:S01]  /*8710*/  FMUL.FTZ R110, R110, R29.reuse ;  /* 0x0000001d6e6e7220 */ /* 0x080fe20000410000 */
[----:B------:R-:W-:Y:S01]  /*8720*/  FADD.FTZ R25, R63, R26 ;  /* 0x0000001a3f197221 */ /* 0x000fe20000010000 */
[----:B------:R-:W3:Y:S01]  /*8730*/  MUFU.EX2 R57, R57 ;  /* 0x0000003900397308 */ /* 0x000ee20000000800 */
[----:B-1----:R-:W-:Y:S01]  /*8740*/  FADD.FTZ R23, R51, R30 ;  /* 0x0000001e33177221 */ /* 0x002fe20000010000 */
[-C--:B------:R-:W-:Y:S01]  /*8750*/  FMUL.FTZ R111, R111, R29.reuse ;  /* 0x0000001d6f6f7220 */ /* 0x080fe20000410000 */
[----:B------:R-:W-:Y:S01]  /*8760*/  FADD.FTZ R26, R64, R25 ;  /* 0x00000019401a7221 */ /* 0x000fe20000010000 */
[-C--:B------:R-:W-:Y:S01]  /*8770*/  FMUL.FTZ R114, R114, R29.reuse ;  /* 0x0000001d72727220 */ /* 0x080fe20000410000 */
[-C--:B------:R-:W-:Y:S01]  /*8780*/  FMUL.FTZ R115, R115, R29.reuse ;  /* 0x0000001d73737220 */ /* 0x080fe20000410000 */
[----:B------:R-:W-:Y:S01]  /*8790*/  FMUL.FTZ R118, R118, R29 ;  /* 0x0000001d76767220 */ /* 0x000fe20000410000 */
[----:B------:R-:W-:Y:S01]  /*87a0*/  FADD.FTZ R25, R67, R26 ;  /* 0x0000001a43197221 */ /* 0x000fe20000010000 */
[----:B------:R-:W1:Y:S01]  /*87b0*/  MUFU.EX2 R52, R52 ;  /* 0x0000003400347308 */ /* 0x000e620000000800 */
[C---:B--2---:R-:W-:Y:S01]  /*87c0*/  FADD.FTZ R24, R44.reuse, R23 ;  /* 0x000000172c187221 */ /* 0x044fe20000010000 */
[----:B------:R-:W-:Y:S01]  /*87d0*/  F2FP.F16.F32.PACK_AB R51, R44, R51 ;  /* 0x000000332c33723e */ /* 0x000fe200000000ff */
[-C--:B------:R-:W-:Y:S01]  /*87e0*/  FMUL.FTZ R119, R119, R29.reuse ;  /* 0x0000001d77777220 */ /* 0x080fe20000410000 */
[-C--:B------:R-:W-:Y:S01]  /*87f0*/  FMUL.FTZ R122, R122, R29.reuse ;  /* 0x0000001d7a7a7220 */ /* 0x080fe20000410000 */
[-C--:B------:R-:W-:Y:S01]  /*8800*/  FMUL.FTZ R123, R123, R29.reuse ;  /* 0x0000001d7b7b7220 */ /* 0x080fe20000410000 */
[-C--:B------:R-:W-:Y:S01]  /*8810*/  FMUL.FTZ R126, R126, R29.reuse ;  /* 0x0000001d7e7e7220 */ /* 0x080fe20000410000 */
[----:B------:R0:W-:Y:S01]  /*8820*/  STSM.16.M88.4 [R5], R48 ;  /* 0x0000003005007844 */ /* 0x0001e20000000200 */
[----:B------:R-:W2:Y:S01]  /*8830*/  MUFU.EX2 R7, R7 ;  /* 0x0000000700077308 */ /* 0x000ea20000000800 */
[----:B---3--:R-:W-:Y:S01]  /*8840*/  FADD.FTZ R23, R57, R24 ;  /* 0x0000001839177221 */ /* 0x008fe20000010000 */
[-C--:B------:R-:W-:Y:S01]  /*8850*/  FMUL.FTZ R127, R127, R29.reuse ;  /* 0x0000001d7f7f7220 */ /* 0x080fe20000410000 */
[-C--:B------:R-:W-:Y:S01]  /*8860*/  FMUL.FTZ R130, R130, R29.reuse ;  /* 0x0000001d82827220 */ /* 0x080fe20000410000 */
[-C--:B------:R-:W-:Y:S01]  /*8870*/  FMUL.FTZ R131, R131, R29.reuse ;  /* 0x0000001d83837220 */ /* 0x080fe20000410000 */
[-C--:B------:R-:W-:Y:S01]  /*8880*/  FMUL.FTZ R134, R134, R29.reuse ;  /* 0x0000001d86867220 */ /* 0x080fe20000410000 */
[----:B------:R-:W-:Y:S01]  /*8890*/  FMUL.FTZ R135, R135, R29 ;  /* 0x0000001d87877220 */ /* 0x000fe20000410000 */
[----:B------:R-:W-:Y:S01]  /*88a0*/  IMAD.MOV.U32 R136, RZ, RZ, R21 ;  /* 0x000000ffff887224 */ /* 0x000fe200078e0015 */
[----:B------:R-:W3:Y:S01]  /*88b0*/  MUFU.EX2 R6, R6 ;  /* 0x0000000600067308 */ /* 0x000ee20000000800 */
[C---:B-1----:R-:W-:Y:S01]  /*88c0*/  FADD.FTZ R24, R52.reuse, R23 ;  /* 0x0000001734187221 */ /* 0x042fe20000010000 */
[----:B------:R-:W-:-:S06]  /*88d0*/  F2FP.F16.F32.PACK_AB R57, R52, R57 ;  /* 0x000000393439723e */ /* 0x000fcc00000000ff */
[----:B------:R-:W1:Y:S01]  /*88e0*/  MUFU.EX2 R61, R61 ;  /* 0x0000003d003d7308 */ /* 0x000e620000000800 */
[----:B--2---:R-:W-:-:S07]  /*88f0*/  FADD.FTZ R23, R7, R24 ;  /* 0x0000001807177221 */ /* 0x004fce0000010000 */
[----:B------:R-:W2:Y:S01]  /*8900*/  MUFU.EX2 R28, R28 ;  /* 0x0000001c001c7308 */ /* 0x000ea20000000800 */
[C---:B---3--:R-:W-:Y:S01]  /*8910*/  FADD.FTZ R24, R6.reuse, R23 ;  /* 0x0000001706187221 */ /* 0x048fe20000010000 */
[----:B------:R-:W-:-:S05]  /*8920*/  F2FP.F16.F32.PACK_AB R59, R6, R7 ;  /* 0x00000007063b723e */ /* 0x000fca00000000ff */
[----:B------:R0:W-:Y:S01]  /*8930*/  STSM.16.M88.4 [R10+0x27800], R56 ;  /* 0x027800380a007844 */ /* 0x0001e20000000200 */
[----:B------:R-:W3:Y:S01]  /*8940*/  MUFU.EX2 R47, R47 ;  /* 0x0000002f002f7308 */ /* 0x000ee20000000800 */
[----:B-1----:R-:W-:-:S07]  /*8950*/  FADD.FTZ R23, R61, R24 ;  /* 0x000000183d177221 */ /* 0x002fce0000010000 */
[----:B------:R-:W1:Y:S01]  /*8960*/  MUFU.EX2 R66, R66 ;  /* 0x0000004200427308 */ /* 0x000e620000000800 */
[C---:B--2---:R-:W-:Y:S01]  /*8970*/  FADD.FTZ R24, R28.reuse, R23 ;  /* 0x000000171c187221 */ /* 0x044fe20000010000 */
[----:B------:R-:W-:-:S06]  /*8980*/  F2FP.F16.F32.PACK_AB R61, R28, R61 ;  /* 0x0000003d1c3d723e */ /* 0x000fcc00000000ff */
[----:B------:R-:W2:Y:S01]  /*8990*/  MUFU.EX2 R69, R69 ;  /* 0x0000004500457308 */ /* 0x000ea20000000800 */
[----:B---3--:R-:W-:Y:S01]  /*89a0*/  FADD.FTZ R23, R47, R24 ;  /* 0x000000182f177221 */ /* 0x008fe20000010000 */
[----:B------:R-:W-:-:S06]  /*89b0*/  FADD.FTZ R24, R68, R25 ;  /* 0x0000001944187221 */ /* 0x000fcc0000010000 */
[----:B------:R-:W3:Y:S01]  /*89c0*/  MUFU.EX2 R71, R71 ;  /* 0x0000004700477308 */ /* 0x000ee20000000800 */
[C---:B-1----:R-:W-:Y:S01]  /*89d0*/  FADD.FTZ R6, R66.reuse, R23 ;  /* 0x0000001742067221 */ /* 0x042fe20000010000 */
[----:B------:R-:W-:-:S05]  /*89e0*/  F2FP.F16.F32.PACK_AB R63, R66, R47 ;  /* 0x0000002f423f723e */ /* 0x000fca00000000ff */
[----:B------:R0:W-:Y:S01]  /*89f0*/  STSM.16.M88.4 [R4], R60 ;  /* 0x0000003c04007844 */ /* 0x0001e20000000200 */
[----:B------:R-:W1:Y:S01]  /*8a00*/  MUFU.EX2 R74, R74 ;  /* 0x0000004a004a7308 */ /* 0x000e620000000800 */
[----:B--2---:R-:W-:-:S07]  /*8a10*/  FADD.FTZ R7, R69, R6 ;  /* 0x0000000645077221 */ /* 0x004fce0000010000 */
        /* <DEDUP_REMOVED lines=15> */
[----:B------:R-:W-:-:S05]  /*8b10*/  F2FP.F16.F32.PACK_AB R71, R87, R84 ;  /* 0x000000545747723e */ /* 0x000fca00000000ff */
[----:B------:R0:W-:Y:S01]  /*8b20*/  STSM.16.M88.4 [R8+0x6000], R68 ;  /* 0x0060004408007844 */ /* 0x0001e20000000200 */
        /* <DEDUP_REMOVED lines=11> */
[----:B-1----:R-:W-:Y:S01]  /*8be0*/  F2FP.F16.F32.PACK_AB R82, R13, R76 ;  /* 0x0000004c0d52723e */ /* 0x002fe200000000ff */
[----:B------:R-:W-:Y:S01]  /*8bf0*/  FADD.FTZ R76, R76, R23 ;  /* 0x000000174c4c7221 */ /* 0x000fe20000010000 */
[----:B--2---:R-:W-:-:S03]  /*8c00*/  FADD.FTZ R6, R24, R7 ;  /* 0x0000000718067221 */ /* 0x004fc60000010000 */
[----:B------:R-:W-:Y:S01]  /*8c10*/  FADD.FTZ R7, R13, R76 ;  /* 0x0000004c0d077221 */ /* 0x000fe20000010000 */
[----:B------:R-:W-:Y:S01]  /*8c20*/  IMAD.MOV.U32 R13, RZ, RZ, R20 ;  /* 0x000000ffff0d7224 */ /* 0x000fe200078e0014 */
[C---:B---3--:R-:W-:Y:S01]  /*8c30*/  F2FP.F16.F32.PACK_AB R83, R25.reuse, R24 ;  /* 0x000000181953723e */ /* 0x048fe200000000ff */
[----:B------:R-:W-:-:S04]  /*8c40*/  FADD.FTZ R6, R25, R6 ;  /* 0x0000000619067221 */ /* 0x000fc80000010000 */
[----:B------:R0:W-:Y:S01]  /*8c50*/  STSM.16.M88.4 [R5+0x6000], R80 ;  /* 0x0060005005007844 */ /* 0x0001e20000000200 */
[----:B------:R1:W-:Y:S06]  /*8c60*/  MEMBAR.ALL.CTA ;  /* 0x0000000000007992 */ /* 0x0003ec0000008000 */
[----:B-1----:R-:W1:Y:S02]  /*8c70*/  FENCE.VIEW.ASYNC.S ;  /* 0x00000000000073c6 */ /* 0x002e640000000000 */
[----:B-1----:R-:W-:Y:S01]  /*8c80*/  NOP ;  /* 0x0000000000007918 */ /* 0x002fe20000000000 */
[----:B------:R-:W-:Y:S05]  /*8c90*/  @P2 BRA `(.L_x_10244) ;  /* 0xffffffc400c82947 */ /* 0x000fea000383ffff */
[----:B------:R-:W-:Y:S02]  /*8ca0*/  IMAD.MOV.U32 R136, RZ, RZ, R21 ;  /* 0x000000ffff887224 */ /* 0x000fe400078e0015 */
[----:B------:R-:W-:-:S07]  /*8cb0*/  IMAD.MOV.U32 R13, RZ, RZ, R20 ;  /* 0x000000ffff0d7224 */ /* 0x000fce00078e0014 */
.L_x_10227:
[----:B------:R-:W2:Y:S01]  /*8cc0*/  S2UR UR6, SR_CTAID.X ;  /* 0x00000000000679c3 */ /* 0x000ea20000002500 */
[----:B------:R-:W-:Y:S01]  /*8cd0*/  ULDC UR7, c[0x0][0x448] ;  /* 0x0001120000077ab9 */ /* 0x000fe20000000800 */
[----:B------:R-:W-:Y:S01]  /*8ce0*/  IADD3 R85, -R85, 0x1, RZ ;  /* 0x0000000155557810 */ /* 0x000fe20007ffe1ff */
[----:B------:R-:W-:Y:S01]  /*8cf0*/  UISETP.NE.AND UP0, UPT, UR7, 0x1, UPT ;  /* 0x000000010700788c */ /* 0x000fe2000bf05270 */
[----:B------:R-:W-:Y:S01]  /*8d00*/  ULDC UR15, c[0x0][0x9e4] ;  /* 0x00027900000f7ab9 */ /* 0x000fe20000000800 */
[----:B------:R-:W-:Y:S02]  /*8d10*/  UMOV UR11, 0xc0 ;  /* 0x000000c0000b7882 */ /* 0x000fe40000000000 */
[----:B------:R-:W-:Y:S01]  /*8d20*/  IMAD R85, R18, UR31, R85 ;  /* 0x0000001f12557c24 */ /* 0x000fe2000f8e0255 */
[----:B------:R-:W-:-:S04]  /*8d30*/  UISETP.GE.AND UP1, UPT, UR15, 0x1, UPT ;  /* 0x000000010f00788c */ /* 0x000fc8000bf26270 */
[----:B------:R-:W-:Y:S02]  /*8d40*/  R2UR UR14, R85 ;  /* 0x00000000550e72ca */ /* 0x000fe400000e0000 */
[----:B------:R-:W-:Y:S01]  /*8d50*/  PLOP3.LUT P5, PT, PT, PT, UP1, 0x80, 0x0 ;  /* 0x000000000000781c */ /* 0x000fe20003faf018 */
[----:B------:R-:W-:Y:S01]  /*8d60*/  @UP0 ULDC UR18, c[0x0][0x450] ;  /* 0x0001140000120ab9 */ /* 0x000fe20000000800 */
[----:B--2---:R-:W-:-:S03]  /*8d70*/  UIMAD UR11, UR6, UR11, 0xbf ;  /* 0x000000bf060b74a4 */ /* 0x004fc6000f8e020b */
[----:B------:R-:W-:Y:S02]  /*8d80*/  @UP0 ULDC UR6, c[0x0][0x44c] ;  /* 0x0001130000060ab9 */ /* 0x000fe40000000800 */
[----:B------:R-:W-:-:S04]  /*8d90*/  UIMAD.WIDE.U32 UR6, UR11, UR6, URZ ;  /* 0x000000060b0672a5 */ /* 0x000fc8000f8e003f */
[----:B------:R-:W-:-:S04]  /*8da0*/  @UP0 USHF.R.U32.HI UR11, URZ, UR18, UR7 ;  /* 0x000000123f0b0299 */ /* 0x000fc80008011607 */
[----:B------:R-:W-:-:S03]  /*8db0*/  UIADD3 UR11, UR14, UR11, URZ ;  /* 0x0000000b0e0b7290 */ /* 0x000fc6000fffe03f */
[----:B------:R-:W-:Y:S02]  /*8dc0*/  ULDC UR14, c[0x0][0x9dc] ;  /* 0x00027700000e7ab9 */ /* 0x000fe40000000800 */
        /* <DEDUP_REMOVED lines=12> */
.L_x_10246:
[----:B------:R-:W-:-:S11]  /*8e90*/  UISETP.NE.AND UP1, UPT, UR15, 0x1, UPT ;  /* 0x000000010f00788c */ /* 0x000fd6000bf25270 */
[----:B------:R-:W-:Y:S02]  /*8ea0*/  @UP1 ULDC.64 UR18, c[0x0][0x9e8] ;  /* 0x00027a0000121ab9 */ /* 0x000fe40000000a00 */
[----:B------:R-:W-:-:S04]  /*8eb0*/  UIMAD.WIDE.U32 UR6, UR11, UR18, URZ ;  /* 0x000000120b0672a5 */ /* 0x000fc8000f8e003f */
[----:B------:R-:W-:-:S12]  /*8ec0*/  @UP1 USHF.R.U32.HI UR11, URZ, UR19, UR7 ;  /* 0x000000133f0b1299 */ /* 0x000fd80008011607 */
.L_x_10247:
[----:B------:R-:W-:-:S04]  /*8ed0*/  UIMAD UR11, UR11, UR15, URZ ;  /* 0x0000000f0b0b72a4 */ /* 0x000fc8000f8e023f */
[----:B------:R-:W-:-:S04]  /*8ee0*/  UISETP.LT.AND UP1, UPT, UR14, UR11, UPT ;  /* 0x0000000b0e00728c */ /* 0x000fc8000bf21270 */
[----:B------:R-:W-:-:S12]  /*8ef0*/  USEL UR14, UR14, UR11, !UP1 ;  /* 0x0000000b0e0e7287 */ /* 0x000fd8000c800000 */
.L_x_10245:
        /* <DEDUP_REMOVED lines=15> */
.L_x_10257:
[----:B------:R-:W-:Y:S01]  /*8ff0*/  UIADD3 UR4, UR11, 0x1, URZ ;  /* 0x000000010b047890 */ /* 0x000fe2000fffe03f */
[----:B------:R-:W-:-:S03]  /*9000*/  ISETP.NE.AND P3, PT, RZ, UR38, PT ;  /* 0x00000026ff007c0c */ /* 0x000fc6000bf65270 */
[----:B------:R-:W-:-:S04]  /*9010*/  UISETP.NE.AND UP1, UPT, UR4, 0x2, UPT ;  /* 0x000000020400788c */ /* 0x000fc8000bf25270 */
[----:B------:R-:W-:Y:S02]  /*9020*/  USEL UR5, URZ, 0x1, UP1 ;  /* 0x000000013f057887 */ /* 0x000fe40008800000 */
[----:B------:R-:W-:Y:S02]  /*9030*/  USEL UR4, UR4, URZ, UP1 ;  /* 0x0000003f04047287 */ /* 0x000fe40008800000 */
[----:B------:R-:W-:Y:S02]  /*9040*/  ULOP3.LUT UR5, UR32, UR5, URZ, 0x3c, !UPT ;  /* 0x0000000520057292 */ /* 0x000fe4000f8e3c3f */
[----:B--2---:R-:W-:Y:S10]  /*9050*/  @P3 BRA `(.L_x_10249) ;  /* 0x00000000002c3947 */ /* 0x004ff40003800000 */
[----:B------:R-:W-:Y:S05]  /*9060*/  @!P0 BRA `(.L_x_10250) ;  /* 0x0000000000048947 */ /* 0x000fea0003800000 */
[----:B------:R-:W-:Y:S01]  /*9070*/  BPT.TRAP 0x1 ;  /* 0x000000040000795c */ /* 0x000fe20000300000 */
.L_x_10250:
[----:B------:R-:W-:Y:S01]  /*9080*/  ULEA UR14, UR4, UR36, 0x3 ;  /* 0x00000024040e7291 */ /* 0x000fe2000f8e183f */
[----:B------:R-:W-:-:S05]  /*9090*/  IMAD.U32 R13, RZ, RZ, UR5 ;  /* 0x00000005ff0d7e24 */ /* 0x000fca000f8e00ff */
[----:B------:R-:W-:-:S04]  /*90a0*/  SHF.L.U32 R13, R13, 0x1f, RZ ;  /* 0x0000001f0d0d7819 */ /* 0x000fc800000006ff */
[----:B------:R2:W3:Y:S01]  /*90b0*/  SYNCS.PHASECHK.TRANS64.TRYWAIT P2, [UR14+0x2d830], R13 ;  /* 0x02d8300dff0075a7 */ /* 0x0004e2000804014e */
[----:B------:R-:W-:Y:S05]  /*90c0*/  @!P0 BRA `(.L_x_10251) ;  /* 0x0000000000048947 */ /* 0x000fea0003800000 */
[----:B------:R-:W-:Y:S01]  /*90d0*/  BPT.TRAP 0x1 ;  /* 0x000000040000795c */ /* 0x000fe20000300000 */
.L_x_10251:
[----:B---3--:R-:W-:Y:S05]  /*90e0*/  @P2 BRA `(.L_x_10249) ;  /* 0x0000000000082947 */ /* 0x008fea0003800000 */
[----:B------:R-:W3:Y:S02]  /*90f0*/  SYNCS.PHASECHK.TRANS64.TRYWAIT P2, [UR14+0x2d830], R13 ;  /* 0x02d8300dff0075a7 */ /* 0x000ee4000804014e */
[----:B---3--:R-:W-:Y:S05]  /*9100*/  @!P2 BRA `(.L_x_10252) ;  /* 0x000000c400e4a947 */ /* 0x008fea0003800000 */
.L_x_10249:
[----:B-12---:R-:W-:Y:S01]  /*9110*/  VIADD R13, R22, 0x8 ;  /* 0x00000008160d7836 */ /* 0x006fe20000000000 */
[----:B------:R-:W-:Y:S01]  /*9120*/  R2UR UR28, R14 ;  /* 0x000000000e1c72ca */ /* 0x000fe200000e0000 */
[----:B------:R-:W-:Y:S01]  /*9130*/  UIMAD UR26, UR4, 0x600, UR37 ;  /* 0x00000600041a78a4 */ /* 0x000fe2000f8e0225 */
[----:B------:R-:W-:Y:S01]  /*9140*/  R2UR UR29, R15 ;  /* 0x000000000f1d72ca */ /* 0x000fe200000e0000 */
[----:B------:R-:W-:Y:S01]  /*9150*/  UMOV UR31, 0x80000020 ;  /* 0x80000020001f7882 */ /* 0x000fe20000000000 */
[----:B------:R1:W-:Y:S01]  /*9160*/  BAR.SYNC.DEFER_BLOCKING R13, 0x100 ;  /* 0x0004000d0000751d */ /* 0x0003e20000010000 */
[----:B------:R-:W-:Y:S02]  /*9170*/  UIADD3 UR14, UR26, 0x200, URZ ;  /* 0x000002001a0e7890 */ /* 0x000fe4000fffe03f */
[----:B------:R-:W-:Y:S02]  /*9180*/  UIADD3 UR18, UR26, 0x202, URZ ;  /* 0x000002021a127890 */ /* 0x000fe4000fffe03f */
[----:B------:R-:W-:-:S02]  /*9190*/  UIADD3 UR22, UR26, 0x400, URZ ;  /* 0x000004001a167890 */ /* 0x000fc4000fffe03f */
[----:B------:R-:W-:Y:S01]  /*91a0*/  UMOV UR30, UR26 ;  /* 0x0000001a001e7c82 */ /* 0x000fe20008000000 */
[----:B------:R-:W-:Y:S01]  /*91b0*/  UMOV UR15, 0x80000020 ;  /* 0x80000020000f7882 */ /* 0x000fe20000000000 */
[----:B------:R-:W-:Y:S01]  /*91c0*/  UMOV UR19, 0x80000020 ;  /* 0x8000002000137882 */ /* 0x000fe20000000000 */
[----:B------:R-:W-:Y:S01]  /*91d0*/  UMOV UR23, 0x80000020 ;  /* 0x8000002000177882 */ /* 0x000fe20000000000 */
[----:B------:R-:W-:Y:S01]  /*91e0*/  UMOV UR27, 0x80000020 ;  /* 0x80000020001b7882 */ /* 0x000fe20000000000 */
[----:B0-----:R-:W-:-:S06]  /*91f0*/  WARPGROUP.ARRIVE ;  /* 0x00000000000079c5 */ /* 0x001fcc0000000000 */
[----:B------:R-:W-:Y:S01]  /*9200*/  HGMMA.64x128x16.F32 R24, gdesc[UR28], RZ, !UPT, gsb0 ;  /* 0x01e000001c1879f0 */ /* 0x000fe2000c0008ff */
[----:B------:R-:W-:Y:S01]  /*9210*/  UIADD3 UR30, UR26, 0x2, URZ ;  /* 0x000000021a1e7890 */ /* 0x000fe2000fffe03f */
[----:B------:R-:W-:Y:S01]  /*9220*/  UMOV UR28, UR8 ;  /* 0x00000008001c7c82 */ /* 0x000fe20008000000 */
[----:B------:R-:W-:Y:S01]  /*9230*/  UMOV UR29, UR9 ;  /* 0x00000009001d7c82 */ /* 0x000fe20008000000 */
[----:B------:R-:W-:Y:S01]  /*9240*/  UMOV UR31, 0x80000020 ;  /* 0x80000020001f7882 */ /* 0x000fe20000000000 */
[----:B------:R-:W-:Y:S01]  /*9250*/  UIADD3 UR26, UR26, 0x402, URZ ;  /* 0x000004021a1a7890 */ /* 0x000fe2000fffe03f */
        /* <DEDUP_REMOVED lines=16> */
[----:B-1----:R-:W-:Y:S05]  /*9360*/  @P3 BRA `(.L_x_10253) ;  /* 0x00000000002c3947 */ /* 0x002fea0003800000 */
[----:B------:R-:W-:Y:S05]  /*9370*/  @!P0 BRA `(.L_x_10254) ;  /* 0x0000000000048947 */ /* 0x000fea0003800000 */
[----:B------:R-:W-:Y:S01]  /*9380*/  BPT.TRAP 0x1 ;  /* 0x000000040000795c */ /* 0x000fe20000300000 */
.L_x_10254:
[----:B------:R-:W-:Y:S01]  /*9390*/  ULEA UR14, UR11, UR36, 0x3 ;  /* 0x000000240b0e7291 */ /* 0x000fe2000f8e183f */
[----:B------:R-:W-:-:S05]  /*93a0*/  IMAD.U32 R13, RZ, RZ, UR32 ;  /* 0x00000020ff0d7e24 */ /* 0x000fca000f8e00ff */
[----:B------:R-:W-:-:S04]  /*93b0*/  SHF.L.U32 R13, R13, 0x1f, RZ ;  /* 0x0000001f0d0d7819 */ /* 0x000fc800000006ff */
[----:B------:R0:W1:Y:S01]  /*93c0*/  SYNCS.PHASECHK.TRANS64.TRYWAIT P2, [UR14+0x2d850], R13 ;  /* 0x02d8500dff0075a7 */ /* 0x000062000804014e */
[----:B------:R-:W-:Y:S05]  /*93d0*/  @!P0 BRA `(.L_x_10255) ;  /* 0x0000000000048947 */ /* 0x000fea0003800000 */
[----:B------:R-:W-:Y:S01]  /*93e0*/  BPT.TRAP 0x1 ;  /* 0x000000040000795c */ /* 0x000fe20000300000 */
.L_x_10255:
[----:B-1----:R-:W-:Y:S05]  /*93f0*/  @P2 BRA `(.L_x_10253) ;  /* 0x0000000000082947 */ /* 0x002fea0003800000 */
[----:B------:R-:W1:Y:S02]  /*9400*/  SYNCS.PHASECHK.TRANS64.TRYWAIT P2, [UR14+0x2d850], R13 ;  /* 0x02d8500dff0075a7 */ /* 0x000e64000804014e */
[----:B-1----:R-:W-:Y:S05]  /*9410*/  @!P2 BRA `(.L_x_10256) ;  /* 0x000000c40038a947 */ /* 0x002fea0003800000 */
.L_x_10253:
[----:B------:R-:W-:Y:S01]  /*9420*/  UIADD3 UR14, UR36, 0x400, URZ ;  /* 0x00000400240e7890 */ /* 0x000fe2000fffe03f */
[----:B------:R-:W-:Y:S01]  /*9430*/  WARPGROUP.ARRIVE ;  /* 0x00000000000079c5 */ /* 0x000fe20000000000 */
[----:B------:R-:W-:Y:S01]  /*9440*/  ULOP3.LUT UR15, UR60, 0x10000, URZ, 0xfc, !UPT ;  /* 0x000100003c0f7892 */ /* 0x000fe2000f8efc3f */
[----:B------:R-:W-:Y:S01]  /*9450*/  FMUL.FTZ R23, R24, UR7 ;  /* 0x0000000718177c20 */ /* 0x000fe20008410000 */
[----:B------:R-:W-:Y:S01]  /*9460*/  USHF.R.U32.HI UR14, URZ, 0x4, UR14 ;  /* 0x000000043f0e7899 */ /* 0x000fe2000801160e */
[----:B------:R-:W-:Y:S01]  /*9470*/  FMUL.FTZ R25, R25, UR7 ;  /* 0x0000000719197c20 */ /* 0x000fe20008410000 */
[----:B------:R-:W-:Y:S01]  /*9480*/  UMOV UR29, 0x40000040 ;  /* 0x40000040001d7882 */ /* 0x000fe20000000000 */
[----:B------:R-:W-:Y:S01]  /*9490*/  UMOV UR31, 0x80000020 ;  /* 0x80000020001f7882 */ /* 0x000fe20000000000 */
[----:B------:R-:W-:Y:S01]  /*94a0*/  ULOP3.LUT UR14, UR14, 0x3fff, URZ, 0xc0, !UPT ;  /* 0x00003fff0e0e7892 */ /* 0x000fe2000f8ec03f */
[----:B------:R-:W1:Y:S01]  /*94b0*/  MUFU.TANH R23, R23 ;  /* 0x0000001700177308 */ /* 0x000e620000002400 */
[----:B------:R-:W-:Y:S01]  /*94c0*/  UMOV UR28, UR15 ;  /* 0x0000000f001c7c82 */ /* 0x000fe20008000000 */
        /* <DEDUP_REMOVED lines=16> */
[----:B------:R-:W0:Y:S01]  /*95d0*/  MUFU.TANH R27, R27 ;  /* 0x0000001b001b7308 */ /* 0x000e220000002400 */
[----:B------:R-:W-:Y:S01]  /*95e0*/  UIADD3 UR30, UR14, 0x40, URZ ;  /* 0x000000400e1e7890 */ /* 0x000fe2000fffe03f */
[----:B-1----:R-:W-:Y:S01]  /*95f0*/  FMNMX.FTZ R136, R23, R20, !PT ;  /* 0x0000001417887209 */ /* 0x002fe20007810000 */
[----:B------:R-:W-:Y:S01]  /*9600*/  UMOV UR29, 0x40000040 ;  /* 0x40000040001d7882 */ /* 0x000fe20000000000 */
[----:B------:R-:W-:Y:S01]  /*9610*/  UMOV UR31, 0x80000020 ;  /* 0x80000020001f7882 */ /* 0x000fe20000000000 */
        /* <DEDUP_REMOVED lines=64> */
[----:B------:R-:W-:Y:S01]  /*9a20*/  ISETP.GE.U32.AND P2, PT, R2, 0x180, PT ;  /* 0x000001800200780c */ /* 0x000fe20003f46070 */
[----:B------:R-:W-:-:S02]  /*9a30*/  UMOV UR32, UR5 ;  /* 0x0000000500207c82 */ /* 0x000fc40008000000 */
        /* <DEDUP_REMOVED lines=12> */
[----:B------:R-:W-:Y:S01]  /*9b00*/  HGMMA.64x96x16.F32 R88, gdesc[UR28].tnspB, R88, gsb0 ;  /* 0x416000001c5879f0 */ /* 0x000fe20008000858 */
[----:B------:R-:W-:Y:S02]  /*9b10*/  UIADD3 UR28, UR15, 0x4, URZ ;  /* 0x000000040f1c7890 */ /* 0x000fe4000fffe03f */
[----:B------:R-:W-:-:S03]  /*9b20*/  UIADD3 UR30, UR14, 0x80, URZ ;  /* 0x000000800e1e7890 */ /* 0x000fc6000fffe03f */
[----:B------:R-:W2:Y:S01]  /*9b30*/  MUFU.TANH R55, R55 ;  /* 0x0000003700377308 */ /* 0x000ea20000002400 */
[----:B------:R-:W-:Y:S01]  /*9b40*/  UMOV UR29, 0x40000040 ;  /* 0x40000040001d7882 */ /* 0x000fe20000000000 */
[----:B------:R-:W-:Y:S01]  /*9b50*/  UMOV UR31, 0x80000020 ;  /* 0x80000020001f7882 */ /* 0x000fe20000000000 */
[----:B0-----:R-:W-:-:S05]  /*9b60*/  FMNMX.FTZ R136, R51, R136, !PT ;  /* 0x0000008833887209 */ /* 0x001fca0007810000 */
        /* <DEDUP_REMOVED lines=46> */
[----:B------:R-:W3:Y:S08]  /*9e50*/  MUFU.TANH R29, R29 ;  /* 0x0000001d001d7308 */ /* 0x000ef00000002400 */
[----:B------:R-:W4:Y:S08]  /*9e60*/  MUFU.TANH R30, R30 ;  /* 0x0000001e001e7308 */ /* 0x000f300000002400 */
[----:B------:R-:W5:Y:S01]  /*9e70*/  MUFU.TANH R32, R32 ;  /* 0x0000002000207308 */ /* 0x000f620000002400 */
[----:B--2---:R-:W-:-:S07]  /*9e80*/  FMNMX.FTZ R136, R136, R13, !PT ;  /* 0x0000000d88887209 */ /* 0x004fce0007810000 */
[----:B------:R-:W2:Y:S01]  /*9e90*/  MUFU.TANH R34, R34 ;  /* 0x0000002200227308 */ /* 0x000ea20000002400 */
[----:B------:R-:W0:Y:S07]  /*9ea0*/  SHFL.BFLY PT, R13, R136, 0x1, 0x1f ;  /* 0x0c201f00880d7f89 */ /* 0x000e2e00000e0000 */
[----:B------:R-:W2:Y:S08]  /*9eb0*/  MUFU.TANH R36, R36 ;  /* 0x0000002400247308 */ /* 0x000eb00000002400 */
[----:B------:R-:W2:Y:S08]  /*9ec0*/  MUFU.TANH R38, R38 ;  /* 0x0000002600267308 */ /* 0x000eb00000002400 */
[----:B------:R-:W2:Y:S01]  /*9ed0*/  MUFU.TANH R40, R40 ;  /* 0x0000002800287308 */ /* 0x000ea20000002400 */
[----:B0-----:R-:W-:-:S05]  /*9ee0*/  FMNMX.FTZ R13, R136, R13, !PT ;  /* 0x0000000d880d7209 */ /* 0x001fca0007810000 */
[C---:B------:R-:W-:Y:S02]  /*9ef0*/  FMUL.FTZ R138, R13.reuse, UR10 ;  /* 0x0000000a0d8a7c20 */ /* 0x040fe40008410000 */
[----:B------:R-:W0:Y:S01]  /*9f00*/  MUFU.TANH R42, R42 ;  /* 0x0000002a002a7308 */ /* 0x000e220000002400 */
[----:B------:R-:W-:Y:S01]  /*9f10*/  FADD.FTZ R20, -R13, R20 ;  /* 0x000000140d147221 */ /* 0x000fe20000010100 */
[--C-:B------:R-:W-:Y:S01]  /*9f20*/  FFMA.FTZ R140, R25, UR10, -R138.reuse ;  /* 0x0000000a198c7c23 */ /* 0x100fe2000801088a */
[--C-:B------:R-:W-:Y:S01]  /*9f30*/  FFMA.FTZ R25, R27, UR10, -R138.reuse ;  /* 0x0000000a1b197c23 */ /* 0x100fe2000801088a */
[----:B------:R-:W-:Y:S01]  /*9f40*/  FMNMX.FTZ R27, R24, R21, !PT ;  /* 0x00000015181b7209 */ /* 0x000fe20007810000 */
[----:B------:R-:W-:Y:S02]  /*9f50*/  WARPGROUP.DEPBAR.LE gsb0, 0x0 ;  /* 0x00008000000079c5 */ /* 0x000fe40000010000 */
[----:B------:R-:W-:Y:S01]  /*9f60*/  WARPGROUP.ARRIVE ;  /* 0x00000000000079c5 */ /* 0x000fe20000000000 */
[--C-:B------:R-:W-:Y:S01]  /*9f70*/  FFMA.FTZ R148, R28, UR10, -R138.reuse ;  /* 0x0000000a1c947c23 */ /* 0x100fe2000801088a */
[----:B-1----:R-:W-:Y:S01]  /*9f80*/  FMNMX.FTZ R28, R26, R27, !PT ;  /* 0x0000001b1a1c7209 */ /* 0x002fe20007810000 */
[--C-:B------:R-:W-:Y:S01]  /*9f90*/  FFMA.FTZ R87, R31, UR10, -R138.reuse ;  /* 0x0000000a1f577c23 */ /* 0x100fe2000801088a */
[----:B------:R-:W1:Y:S01]  /*9fa0*/  MUFU.TANH R44, R44 ;  /* 0x0000002c002c7308 */ /* 0x000e620000002400 */
[--C-:B------:R-:W-:Y:S01]  /*9fb0*/  FFMA.FTZ R136, R35, UR10, -R138.reuse ;  /* 0x0000000a23887c23 */ /* 0x100fe2000801088a */
[----:B------:R-:W-:Y:S01]  /*9fc0*/  HGMMA.64x96x16.F32 R88, gdesc[UR28].tnspB, R88, gsb0 ;  /* 0x416000001c5879f0 */ /* 0x000fe20008000858 */
[----:B------:R-:W-:Y:S01]  /*9fd0*/  UIADD3 UR28, UR15, 0x600, URZ ;  /* 0x000006000f1c7890 */ /* 0x000fe2000fffe03f */
[----:B---3--:R-:W-:Y:S01]  /*9fe0*/  FMNMX.FTZ R31, R29, R28, !PT ;  /* 0x0000001c1d1f7209 */ /* 0x008fe20007810000 */
[----:B------:R-:W-:Y:S01]  /*9ff0*/  UIADD3 UR30, UR14, 0x100, URZ ;  /* 0x000001000e1e7890 */ /* 0x000fe2000fffe03f */
[--C-:B------:R-:W-:Y:S01]  /*a000*/  FFMA.FTZ R28, R33, UR10, -R138.reuse ;  /* 0x0000000a211c7c23 */ /* 0x100fe2000801088a */
[----:B------:R-:W-:Y:S01]  /*a010*/  UMOV UR29, 0x40000040 ;  /* 0x40000040001d7882 */ /* 0x000fe20000000000 */
[----:B------:R-:W-:Y:S01]  /*a020*/  UMOV UR31, 0x80000020 ;  /* 0x80000020001f7882 */ /* 0x000fe20000000000 */
[----:B----4-:R-:W-:Y:S01]  /*a030*/  FMNMX.FTZ R31, R30, R31, !PT ;  /* 0x0000001f1e1f7209 */ /* 0x010fe20007810000 */
[----:B------:R-:W3:Y:S01]  /*a040*/  MUFU.TANH R46, R46 ;  /* 0x0000002e002e7308 */ /* 0x000ee20000002400 */
[--C-:B------:R-:W-:Y:S01]  /*a050*/  FFMA.FTZ R142, R37, UR10, -R138.reuse ;  /* 0x0000000a258e7c23 */ /* 0x100fe2000801088a */
[--C-:B------:R-:W-:Y:S01]  /*a060*/  FFMA.FTZ R39, R39, UR10, -R138.reuse ;  /* 0x0000000a27277c23 */ /* 0x100fe2000801088a */
[----:B-----5:R-:W-:Y:S01]  /*a070*/  FMNMX.FTZ R31, R32, R31, !PT ;  /* 0x0000001f201f7209 */ /* 0x020fe20007810000 */
[----:B------:R-:W-:Y:S01]  /*a080*/  FMUL.FTZ R20, R20, UR10 ;  /* 0x0000000a14147c20 */ /* 0x000fe20008410000 */
[--C-:B------:R-:W-:Y:S01]  /*a090*/  FFMA.FTZ R23, R23, UR10, -R138.reuse ;  /* 0x0000000a17177c23 */ /* 0x100fe2000801088a */
[--C-:B------:R-:W-:Y:S01]  /*a0a0*/  FFMA.FTZ R144, R41, UR10, -R138.reuse ;  /* 0x0000000a29907c23 */ /* 0x100fe2000801088a */
[----:B--2---:R-:W-:Y:S01]  /*a0b0*/  FMNMX.FTZ R33, R34, R31, !PT ;  /* 0x0000001f22217209 */ /* 0x004fe20007810000 */
[----:B------:R-:W2:Y:S01]  /*a0c0*/  MUFU.TANH R49, R49 ;  /* 0x0000003100317308 */ /* 0x000ea20000002400 */
[--C-:B------:R-:W-:Y:S01]  /*a0d0*/  FFMA.FTZ R41, R47, UR10, -R138.reuse ;  /* 0x0000000a2f297c23 */ /* 0x100fe2000801088a */
[--C-:B------:R-:W-:Y:S01]  /*a0e0*/  FFMA.FTZ R47, R59, UR10, -R138.reuse ;  /* 0x0000000a3b2f7c23 */ /* 0x100fe2000801088a */
[----:B------:R-:W-:Y:S01]  /*a0f0*/  FMNMX.FTZ R33, R36, R33, !PT ;  /* 0x0000002124217209 */ /* 0x000fe20007810000 */
[--C-:B------:R-:W-:Y:S01]  /*a100*/  FFMA.FTZ R150, R53, UR10, -R138.reuse ;  /* 0x0000000a35967c23 */ /* 0x100fe2000801088a */
[--C-:B------:R-:W-:Y:S01]  /*a110*/  FFMA.FTZ R53, R63, UR10, -R138.reuse ;  /* 0x0000000a3f357c23 */ /* 0x100fe2000801088a */
[--C-:B------:R-:W-:Y:S01]  /*a120*/  FFMA.FTZ R63, R69, UR10, -R138.reuse ;  /* 0x0000000a453f7c23 */ /* 0x100fe2000801088a */
[----:B------:R-:W-:Y:S01]  /*a130*/  FMNMX.FTZ R33, R38, R33, !PT ;  /* 0x0000002126217209 */ /* 0x000fe20007810000 */
[----:B------:R-:W4:Y:S01]  /*a140*/  MUFU.TANH R50, R50 ;  /* 0x0000003200327308 */ /* 0x000f220000002400 */
[--C-:B------:R-:W-:Y:S01]  /*a150*/  FFMA.FTZ R69, R77, UR10, -R138.reuse ;  /* 0x0000000a4d457c23 */ /* 0x100fe2000801088a */
        /* <DEDUP_REMOVED lines=9> */
[----:B-1----:R-:W-:Y:S01]  /*a1f0*/  FMNMX.FTZ R35, R44, R35, !PT ;  /* 0x000000232c237209 */ /* 0x002fe20007810000 */
        /* <DEDUP_REMOVED lines=9> */
[----:B------:R-:W-:-:S03]  /*a290*/  FFMA.FTZ R80, R80, UR10, -R138 ;  /* 0x0000000a50507c23 */ /* 0x000fc6000801088a */
[----:B------:R3:W-:Y:S08]  /*a2a0*/  MUFU.EX2 R31, R136 ;  /* 0x00000088001f7308 */ /* 0x0007f00000000800 */
[----:B------:R-:W5:Y:S01]  /*a2b0*/  MUFU.TANH R57, R57 ;  /* 0x0000003900397308 */ /* 0x000f620000002400 */
[----:B---3--:R-:W-:-:S04]  /*a2c0*/  FMNMX.FTZ R136, R46, R35, !PT ;  /* 0x000000232e887209 */ /* 0x008fc80007810000 */
[----:B--2---:R-:W-:-:S03]  /*a2d0*/  FMNMX.FTZ R35, R49, R136, !PT ;  /* 0x0000008831237209 */ /* 0x004fc60007810000 */
[----:B------:R-:W2:Y:S01]  /*a2e0*/  MUFU.TANH R58, R58 ;  /* 0x0000003a003a7308 */ /* 0x000ea20000002400 */
[----:B----4-:R-:W-:-:S04]  /*a2f0*/  FMNMX.FTZ R37, R50, R35, !PT ;  /* 0x0000002332257209 */ /* 0x010fc80007810000 */
[----:B0-----:R-:W-:-:S03]  /*a300*/  FMNMX.FTZ R37, R52, R37, !PT ;  /* 0x0000002534257209 */ /* 0x001fc60007810000 */
[----:B------:R-:W0:Y:S01]  /*a310*/  MUFU.TANH R61, R61 ;  /* 0x0000003d003d7308 */ /* 0x000e220000002400 */
[----:B-1----:R-:W-:-:S04]  /*a320*/  FMNMX.FTZ R136, R54, R37, !PT ;  /* 0x0000002536887209 */ /* 0x002fc80007810000 */
[----:B-----5:R-:W-:-:S03]  /*a330*/  FMNMX.FTZ R37, R57, R136, !PT ;  /* 0x0000008839257209 */ /* 0x020fc60007810000 */
        /* <DEDUP_REMOVED lines=33> */
[----:B------:R-:W-:Y:S01]  /*a550*/  MUFU.EX2 R33, R39 ;  /* 0x0000002700217308 */ /* 0x000fe20000000800 */
[----:B0-----:R-:W-:-:S07]  /*a560*/  FMNMX.FTZ R37, R85, R136, !PT ;  /* 0x0000008855257209 */ /* 0x001fce0007810000 */
[----:B------:R-:W-:Y:S01]  /*a570*/  MUFU.EX2 R20, R20 ;  /* 0x0000001400147308 */ /* 0x000fe20000000800 */
[----:B-1----:R-:W-:-:S05]  /*a580*/  FMNMX.FTZ R37, R86, R37, !PT ;  /* 0x0000002556257209 */ /* 0x002fca0007810000 */
[----:B------:R-:W0:Y:S02]  /*a590*/  SHFL.BFLY PT, R136, R37, 0x2, 0x1f ;  /* 0x0c401f0025887f89 */ /* 0x000e2400000e0000 */
[----:B------:R-:W1:Y:S08]  /*a5a0*/  MUFU.EX2 R23, R23 ;  /* 0x0000001700177308 */ /* 0x000e700000000800 */
[----:B------:R-:W-:Y:S01]  /*a5b0*/  MUFU.EX2 R140, R140 ;  /* 0x0000008c008c7308 */ /* 0x000fe20000000800 */
[----:B------:R-:W-:-:S02]  /*a5c0*/  WARPGROUP.DEPBAR.LE gsb0, 0x0 ;  /* 0x00008000000079c5 */ /* 0x000fc40000010000 */
[----:B------:R-:W-:-:S05]  /*a5d0*/  WARPGROUP.ARRIVE ;  /* 0x00000000000079c5 */ /* 0x000fca0000000000 */
[----:B------:R-:W-:Y:S01]  /*a5e0*/  MUFU.EX2 R25, R25 ;  /* 0x0000001900197308 */ /* 0x000fe20000000800 */
[----:B-1----:R-:W-:Y:S01]  /*a5f0*/  FFMA.FTZ R7, R20, R7, R23 ;  /* 0x0000000714077223 */ /* 0x002fe20000010017 */
[----:B------:R-:W-:Y:S01]  /*a600*/  HGMMA.64x96x16.F32 R88, gdesc[UR28].tnspB, R88, gsb0 ;  /* 0x416000001c5879f0 */ /* 0x000fe20008000858 */
[----:B------:R-:W-:Y:S02]  /*a610*/  UIADD3 UR28, UR15, 0x604, URZ ;  /* 0x000006040f1c7890 */ /* 0x000fe4000fffe03f */
[----:B------:R-:W-:Y:S01]  /*a620*/  UIADD3 UR30, UR14, 0x180, URZ ;  /* 0x000001800e1e7890 */ /* 0x000fe2000fffe03f */
[----:B0-----:R-:W-:Y:S01]  /*a630*/  FMNMX.FTZ R39, R37, R136, !PT ;  /* 0x0000008825277209 */ /* 0x001fe20007810000 */
[----:B------:R-:W-:Y:S01]  /*a640*/  UMOV UR29, 0x40000040 ;  /* 0x40000040001d7882 */ /* 0x000fe20000000000 */
[----:B------:R-:W-:Y:S01]  /*a650*/  UMOV UR31, 0x80000020 ;  /* 0x80000020001f7882 */ /* 0x000fe20000000000 */
[----:B------:R-:W-:Y:S02]  /*a660*/  MUFU.EX2 R148, R148 ;  /* 0x0000009400947308 */ /* 0x000fe40000000800 */
[----:B------:R-:W0:Y:S06]  /*a670*/  SHFL.BFLY PT, R136, R39, 0x1, 0x1f ;  /* 0x0c201f0027887f89 */ /* 0x000e2c00000e0000 */
[----:B------:R-:W-:Y:S08]  /*a680*/  MUFU.EX2 R27, R87 ;  /* 0x00000057001b7308 */ /* 0x000ff00000000800 */
[----:B------:R-:W-:Y:S08]  /*a690*/  MUFU.EX2 R28, R28 ;  /* 0x0000001c001c7308 */ /* 0x000ff00000000800 */
[----:B------:R-:W-:Y:S01]  /*a6a0*/  MUFU.EX2 R142, R142 ;  /* 0x0000008e008e7308 */ /* 0x000fe20000000800 */
[----:B0-----:R-:W-:-:S05]  /*a6b0*/  FMNMX.FTZ R136, R39, R136, !PT ;  /* 0x0000008827887209 */ /* 0x001fca0007810000 */
[C---:B------:R-:W-:Y:S01]  /*a6c0*/  FADD.FTZ R21, -R136.reuse, R21 ;  /* 0x0000001588157221 */ /* 0x040fe20000010100 */
[----:B------:R-:W-:Y:S01]  /*a6d0*/  FMUL.FTZ R39, R136, UR10 ;  /* 0x0000000a88277c20 */ /* 0x000fe20008410000 */
[----:B------:R0:W-:Y:S02]  /*a6e0*/  MUFU.EX2 R35, R43 ;  /* 0x0000002b00237308 */ /* 0x0001e40000000800 */
[----:B------:R-:W-:Y:S01]  /*a6f0*/  FMUL.FTZ R21, R21, UR10 ;  /* 0x0000000a15157c20 */ /* 0x000fe20008410000 */
[--C-:B------:R-:W-:Y:S01]  /*a700*/  FFMA.FTZ R24, R24, UR10, -R39.reuse ;  /* 0x0000000a18187c23 */ /* 0x100fe20008010827 */
[--C-:B------:R-:W-:Y:S01]  /*a710*/  FFMA.FTZ R37, R26, UR10, -R39.reuse ;  /* 0x0000000a1a257c23 */ /* 0x100fe20008010827 */
[--C-:B------:R-:W-:Y:S01]  /*a720*/  FFMA.FTZ R26, R36, UR10, -R39.reuse ;  /* 0x0000000a241a7c23 */ /* 0x100fe20008010827 */
[----:B------:R-:W-:Y:S01]  /*a730*/  FFMA.FTZ R147, R44, UR10, -R39 ;  /* 0x0000000a2c937c23 */ /* 0x000fe20008010827 */
[----:B------:R-:W-:Y:S01]  /*a740*/  IMAD.U32 R36, RZ, RZ, UR4 ;  /* 0x00000004ff247e24 */ /* 0x000fe2000f8e00ff */
[----:B------:R-:W-:Y:S01]  /*a750*/  MUFU.EX2 R21, R21 ;  /* 0x0000001500157308 */ /* 0x000fe20000000800 */
[----:B------:R-:W-:-:S02]  /*a760*/  IMAD.U32 R44, RZ, RZ, UR11 ;  /* 0x0000000bff2c7e24 */ /* 0x000fc4000f8e00ff */
[--C-:B------:R-:W-:Y:S01]  /*a770*/  FFMA.FTZ R59, R29, UR10, -R39.reuse ;  /* 0x0000000a1d3b7c23 */ /* 0x100fe20008010827 */
[--C-:B------:R-:W-:Y:S01]  /*a780*/  FFMA.FTZ R29, R32, UR10, -R39.reuse ;  /* 0x0000000a201d7c23 */ /* 0x100fe20008010827 */
[----:B------:R-:W-:Y:S01]  /*a790*/  VIADD R32, R22, 0x9 ;  /* 0x0000000916207836 */ /* 0x000fe20000000000 */
[----:B------:R-:W-:Y:S01]  /*a7a0*/  @!P1 LEA R36, R36, UR36, 0x3 ;  /* 0x0000002424249c11 */ /* 0x000fe2000f8e18ff */
[--C-:B------:R-:W-:Y:S01]  /*a7b0*/  FFMA.FTZ R152, R30, UR10, -R39.reuse ;  /* 0x0000000a1e987c23 */ /* 0x100fe20008010827 */
[----:B------:R-:W-:Y:S01]  /*a7c0*/  @!P1 LEA R44, R44, UR36, 0x3 ;  /* 0x000000242c2c9c11 */ /* 0x000fe2000f8e18ff */
[----:B------:R-:W1:Y:S01]  /*a7d0*/  MUFU.EX2 R24, R24 ;  /* 0x0000001800187308 */ /* 0x000e620000000800 */
[--C-:B------:R-:W-:Y:S01]  /*a7e0*/  FFMA.FTZ R77, R38, UR10, -R39.reuse ;  /* 0x0000000a264d7c23 */ /* 0x100fe20008010827 */
[----:B------:R-:W-:Y:S01]  /*a7f0*/  SEL R38, R32, 0x9, !P2 ;  /* 0x0000000920267807 */ /* 0x000fe20005000000 */
[----:B------:R-:W-:Y:S02]  /*a800*/  @!P1 VIADD R32, R36, 0x2d840 ;  /* 0x0002d84024209836 */ /* 0x000fe40000000000 */
[----:B------:R-:W-:Y:S01]  /*a810*/  FFMA.FTZ R30, R34, UR10, -R39 ;  /* 0x0000000a221e7c23 */ /* 0x000fe20008010827 */
[----:B------:R-:W-:-:S02]  /*a820*/  @!P1 VIADD R36, R44, 0x2d860 ;  /* 0x0002d8602c249836 */ /* 0x000fc40000000000 */
[--C-:B------:R-:W-:Y:S01]  /*a830*/  FFMA.FTZ R34, R46, UR10, -R39.reuse ;  /* 0x0000000a2e227c23 */ /* 0x100fe20008010827 */
[--C-:B------:R-:W-:Y:S01]  /*a840*/  FFMA.FTZ R44, R61, UR10, -R39.reuse ;  /* 0x0000000a3d2c7c23 */ /* 0x100fe20008010827 */
[----:B------:R-:W2:Y:S01]  /*a850*/  MUFU.EX2 R37, R37 ;  /* 0x0000002500257308 */ /* 0x000ea20000000800 */
[----:B------:R-:W-:Y:S01]  /*a860*/  @!P1 PRMT R46, RZ, 0x654, R32 ;  /* 0x00000654ff2e9816 */ /* 0x000fe20000000020 */
[--C-:B------:R-:W-:Y:S01]  /*a870*/  FFMA.FTZ R61, R67, UR10, -R39.reuse ;  /* 0x0000000a433d7c23 */ /* 0x100fe20008010827 */
[----:B------:R-:W-:Y:S01]  /*a880*/  @!P1 PRMT R36, RZ, 0x654, R36 ;  /* 0x00000654ff249816 */ /* 0x000fe20000000024 */
[--C-:B------:R-:W-:Y:S01]  /*a890*/  FFMA.FTZ R145, R40, UR10, -R39.reuse ;  /* 0x0000000a28917c23 */ /* 0x100fe20008010827 */
[----:B0-----:R-:W-:Y:S01]  /*a8a0*/  FFMA.FTZ R43, R51, UR10, -R138 ;  /* 0x0000000a332b7c23 */ /* 0x001fe2000801088a */
[--C-:B------:R-:W-:Y:S01]  /*a8b0*/  FFMA.FTZ R138, R42, UR10, -R39.reuse ;  /* 0x0000000a2a8a7c23 */ /* 0x100fe20008010827 */
[--C-:B------:R-:W-:Y:S01]  /*a8c0*/  FFMA.FTZ R49, R49, UR10, -R39.reuse ;  /* 0x0000000a31317c23 */ /* 0x100fe20008010827 */
[----:B------:R-:W0:Y:S01]  /*a8d0*/  MUFU.EX2 R59, R59 ;  /* 0x0000003b003b7308 */ /* 0x000e220000000800 */
[----:B-1----:R-:W-:Y:S01]  /*a8e0*/  FFMA.FTZ R6, R21, R6, R24 ;  /* 0x0000000615067223 */ /* 0x002fe20000010018 */
[--C-:B------:R-:W-:Y:S01]  /*a8f0*/  FFMA.FTZ R42, R50, UR10, -R39.reuse ;  /* 0x0000000a322a7c23 */ /* 0x100fe20008010827 */
[--C-:B------:R-:W-:Y:S01]  /*a900*/  FFMA.FTZ R51, R52, UR10, -R39.reuse ;  /* 0x0000000a34337c23 */ /* 0x100fe20008010827 */
[--C-:B------:R-:W-:Y:S01]  /*a910*/  FFMA.FTZ R40, R54, UR10, -R39.reuse ;  /* 0x0000000a36287c23 */ /* 0x100fe20008010827 */
[--C-:B------:R-:W-:Y:S01]  /*a920*/  FFMA.FTZ R57, R57, UR10, -R39.reuse ;  /* 0x0000000a39397c23 */ /* 0x100fe20008010827 */
[--C-:B------:R-:W-:Y:S01]  /*a930*/  FFMA.FTZ R32, R58, UR10, -R39.reuse ;  /* 0x0000000a3a207c23 */ /* 0x100fe20008010827 */
[--C-:B------:R-:W-:Y:S01]  /*a940*/  FFMA.FTZ R62, R62, UR10, -R39.reuse ;  /* 0x0000000a3e3e7c23 */ /* 0x100fe20008010827 */
[----:B------:R-:W-:Y:S01]  /*a950*/  MUFU.EX2 R152, R152 ;  /* 0x0000009800987308 */ /* 0x000fe20000000800 */
[----:B--2---:R-:W-:Y:S01]  /*a960*/  FADD.FTZ R6, R37, R6 ;  /* 0x0000000625067221 */ /* 0x004fe20000010000 */
[--C-:B------:R-:W-:Y:S01]  /*a970*/  FFMA.FTZ R66, R66, UR10, -R39.reuse ;  /* 0x0000000a42427c23 */ /* 0x100fe20008010827 */
[--C-:B------:R-:W-:Y:S01]  /*a980*/  FFMA.FTZ R71, R71, UR10, -R39.reuse ;  /* 0x0000000a47477c23 */ /* 0x100fe20008010827 */
[--C-:B------:R-:W-:Y:S01]  /*a990*/  FFMA.FTZ R74, R74, UR10, -R39.reuse ;  /* 0x0000000a4a4a7c23 */ /* 0x100fe20008010827 */
[--C-:B------:R-:W-:Y:S01]  /*a9a0*/  FFMA.FTZ R75, R75, UR10, -R39.reuse ;  /* 0x0000000a4b4b7c23 */ /* 0x100fe20008010827 */
[--C-:B------:R-:W-:Y:S01]  /*a9b0*/  FFMA.FTZ R78, R78, UR10, -R39.reuse ;  /* 0x0000000a4e4e7c23 */ /* 0x100fe20008010827 */
[--C-:B------:R-:W-:Y:S01]  /*a9c0*/  FFMA.FTZ R79, R79, UR10, -R39.reuse ;  /* 0x0000000a4f4f7c23 */ /* 0x100fe20008010827 */
[----:B------:R-:W-:Y:S01]  /*a9d0*/  MUFU.EX2 R29, R29 ;  /* 0x0000001d001d7308 */ /* 0x000fe20000000800 */
[----:B0-----:R-:W-:Y:S01]  /*a9e0*/  FADD.FTZ R81, R59, R6 ;  /* 0x000000063b517221 */ /* 0x001fe20000010000 */
[--C-:B------:R-:W-:Y:S01]  /*a9f0*/  FFMA.FTZ R82, R82, UR10, -R39.reuse ;  /* 0x0000000a52527c23 */ /* 0x100fe20008010827 */
[--C-:B------:R-:W-:Y:S01]  /*aa00*/  FFMA.FTZ R83, R83, UR10, -R39.reuse ;  /* 0x0000000a53537c23 */ /* 0x100fe20008010827 */
[--C-:B------:R-:W-:Y:S01]  /*aa10*/  FFMA.FTZ R85, R85, UR10, -R39.reuse ;  /* 0x0000000a55557c23 */ /* 0x100fe20008010827 */
[----:B------:R-:W-:Y:S01]  /*aa20*/  FFMA.FTZ R86, R86, UR10, -R39 ;  /* 0x0000000a56567c23 */ /* 0x000fe20008010827 */
[----:B------:R-:W-:Y:S01]  /*aa30*/  F2FP.F16.F32.PACK_AB R37, R37, R24 ;  /* 0x000000182525723e */ /* 0x000fe200000000ff */
[----:B------:R-:W-:Y:S01]  /*aa40*/  UMOV UR11, UR4 ;  /* 0x00000004000b7c82 */ /* 0x000fe20008000000 */
[----:B------:R-:W-:Y:S01]  /*aa50*/  MUFU.EX2 R30, R30 ;  /* 0x0000001e001e7308 */ /* 0x000fe20000000800 */
[C---:B------:R-:W-:Y:S01]  /*aa60*/  ISETP.GT.AND P2, PT, R12.reuse, UR6, PT ;  /* 0x000000060c007c0c */ /* 0x040fe2000bf44270 */
[----:B------:R-:W-:Y:S01]  /*aa70*/  VIADD R12, R12, 0xffffffff ;  /* 0xffffffff0c0c7836 */ /* 0x000fe20000000000 */
[----:B------:R-:W-:-:S02]  /*aa80*/  WARPGROUP.DEPBAR.LE gsb0, 0x0 ;  /* 0x00008000000079c5 */ /* 0x000fc40000010000 */
[----:B------:R-:W-:-:S03]  /*aa90*/  WARPGROUP.ARRIVE ;  /* 0x00000000000079c5 */ /* 0x000fc60000000000 */
[----:B------:R-:W-:Y:S03]  /*aaa0*/  MUFU.EX2 R26, R26 ;  /* 0x0000001a001a7308 */ /* 0x000fe60000000800 */
[----:B------:R-:W-:Y:S01]  /*aab0*/  HGMMA.64x96x16.F32 R88, gdesc[UR28].tnspB, R88, gsb0 ;  /* 0x416000001c5879f0 */ /* 0x000fe20008000858 */
[----:B------:R-:W-:Y:S02]  /*aac0*/  UIADD3 UR28, UR15, 0x606, URZ ;  /* 0x000006060f1c7890 */ /* 0x000fe4000fffe03f */
[----:B------:R-:W-:Y:S02]  /*aad0*/  UIADD3 UR30, UR14, 0x1c0, URZ ;  /* 0x000001c00e1e7890 */ /* 0x000fe4000fffe03f */
[----:B------:R-:W-:Y:S01]  /*aae0*/  MUFU.EX2 R77, R77 ;  /* 0x0000004d004d7308 */ /* 0x000fe20000000800 */
[----:B------:R-:W-:Y:S01]  /*aaf0*/  UMOV UR29, 0x40000040 ;  /* 0x40000040001d7882 */ /* 0x000fe20000000000 */
[----:B------:R-:W-:-:S06]  /*ab00*/  UMOV UR31, 0x80000020 ;  /* 0x80000020001f7882 */ /* 0x000fcc0000000000 */
        /* <DEDUP_REMOVED lines=28> */
[----:B------:R-:W-:Y:S01]  /*acd0*/  MUFU.EX2 R61, R61 ;  /* 0x0000003d003d7308 */ /* 0x000fe20000000800 */
[----:B------:R-:W-:Y:S02]  /*ace0*/  WARPGROUP.DEPBAR.LE gsb0, 0x0 ;  /* 0x00008000000079c5 */ /* 0x000fe40000010000 */
[----:B------:R0:W-:Y:S06]  /*acf0*/  BAR.ARV R38, 0x100 ;  /* 0x000400260000751d */ /* 0x0001ec0000002000 */
[----:B------:R1:W-:Y:S01]  /*ad00*/  @!P1 SYNCS.ARRIVE.TRANS64.RED.A1T0 RZ, [R46+URZ], RZ ;  /* 0x000000ff2eff99a7 */ /* 0x0003e2000810043f */
[----:B------:R-:W-:Y:S01]  /*ad10*/  MUFU.EX2 R55, R55 ;  /* 0x0000003700377308 */ /* 0x000fe20000000800 */
[----:B0-----:R-:W-:Y:S01]  /*ad20*/  FADD.FTZ R38, R152, R81 ;  /* 0x0000005198267221 */ /* 0x001fe20000010000 */
[-C--:B------:R-:W-:Y:S01]  /*ad30*/  FMUL.FTZ R88, R88, R20.reuse ;  /* 0x0000001458587220 */ /* 0x080fe20000410000 */
[-C--:B------:R-:W-:Y:S01]  /*ad40*/  FMUL.FTZ R89, R89, R20.reuse ;  /* 0x0000001459597220 */ /* 0x080fe20000410000 */
[-C--:B------:R-:W-:Y:S01]  /*ad50*/  FMUL.FTZ R92, R92, R20.reuse ;  /* 0x000000145c5c7220 */ /* 0x080fe20000410000 */
[----:B------:R-:W-:Y:S01]  /*ad60*/  FADD.FTZ R81, R29, R38 ;  /* 0x000000261d517221 */ /* 0x000fe20000010000 */
[----:B------:R-:W-:Y:S01]  /*ad70*/  F2FP.F16.F32.PACK_AB R29, R30, R29 ;  /* 0x0000001d1e1d723e */ /* 0x000fe200000000ff */
[----:B------:R0:W-:Y:S01]  /*ad80*/  @!P1 SYNCS.ARRIVE.TRANS64.RED.A1T0 RZ, [R36+URZ], RZ ;  /* 0x000000ff24ff99a7 */ /* 0x0001e2000810043f */
[----:B-1----:R-:W-:Y:S01]  /*ad90*/  FFMA.FTZ R46, R70, UR10, -R39 ;  /* 0x0000000a462e7c23 */ /* 0x002fe20008010827 */
[----:B------:R-:W-:Y:S01]  /*ada0*/  FADD.FTZ R81, R30, R81 ;  /* 0x000000511e517221 */ /* 0x000fe20000010000 */
[----:B------:R-:W-:Y:S01]  /*adb0*/  F2FP.F16.F32.PACK_AB R30, R142, R31 ;  /* 0x0000001f8e1e723e */ /* 0x000fe200000000ff */
[----:B------:R-:W-:Y:S01]  /*adc0*/  MUFU.EX2 R68, R68 ;  /* 0x0000004400447308 */ /* 0x000fe20000000800 */
[-C--:B------:R-:W-:Y:S01]  /*add0*/  FMUL.FTZ R93, R93, R20.reuse ;  /* 0x000000145d5d7220 */ /* 0x080fe20000410000 */
[-C--:B------:R-:W-:Y:S01]  /*ade0*/  FMUL.FTZ R96, R96, R20.reuse ;  /* 0x0000001460607220 */ /* 0x080fe20000410000 */
[-C--:B------:R-:W-:Y:S01]  /*adf0*/  FMUL.FTZ R97, R97, R20.reuse ;  /* 0x0000001461617220 */ /* 0x080fe20000410000 */
[----:B0-----:R-:W-:Y:S01]  /*ae00*/  FADD.FTZ R36, R140, R7 ;  /* 0x000000078c247221 */ /* 0x001fe20000010000 */
[-C--:B------:R-:W-:Y:S01]  /*ae10*/  FMUL.FTZ R100, R100, R20.reuse ;  /* 0x0000001464647220 */ /* 0x080fe20000410000 */
[-C--:B------:R-:W-:Y:S01]  /*ae20*/  FMUL.FTZ R101, R101, R20.reuse ;  /* 0x0000001465657220 */ /* 0x080fe20000410000 */
[-C--:B------:R-:W-:Y:S01]  /*ae30*/  FMUL.FTZ R104, R104, R20.reuse ;  /* 0x0000001468687220 */ /* 0x080fe20000410000 */
[----:B------:R-:W-:Y:S01]  /*ae40*/  FADD.FTZ R67, R25, R36 ;  /* 0x0000002419437221 */ /* 0x000fe20000010000 */
[----:B------:R-:W0:Y:S01]  /*ae50*/  MUFU.EX2 R7, R62 ;  /* 0x0000003e00077308 */ /* 0x000e220000000800 */
[-C--:B------:R-:W-:Y:S01]  /*ae60*/  FMUL.FTZ R105, R105, R20.reuse ;  /* 0x0000001469697220 */ /* 0x080fe20000410000 */
[-C--:B------:R-:W-:Y:S01]  /*ae70*/  FMUL.FTZ R108, R108, R20.reuse ;  /* 0x000000146c6c7220 */ /* 0x080fe20000410000 */
[----:B------:R-:W-:Y:S01]  /*ae80*/  FADD.FTZ R36, R148, R67 ;  /* 0x0000004394247221 */ /* 0x000fe20000010000 */
[-C--:B------:R-:W-:Y:S01]  /*ae90*/  FMUL.FTZ R109, R109, R20.reuse ;  /* 0x000000146d6d7220 */ /* 0x080fe20000410000 */
[-C--:B------:R-:W-:Y:S01]  /*aea0*/  FMUL.FTZ R112, R112, R20.reuse ;  /* 0x0000001470707220 */ /* 0x080fe20000410000 */
[-C--:B------:R-:W-:Y:S01]  /*aeb0*/  FMUL.FTZ R113, R113, R20.reuse ;  /* 0x0000001471717220 */ /* 0x080fe20000410000 */
[----:B------:R-:W-:Y:S01]  /*aec0*/  FADD.FTZ R67, R27, R36 ;  /* 0x000000241b437221 */ /* 0x000fe20000010000 */
[----:B------:R-:W1:Y:S01]  /*aed0*/  MUFU.EX2 R46, R46 ;  /* 0x0000002e002e7308 */ /* 0x000e620000000800 */
[-C--:B------:R-:W-:Y:S01]  /*aee0*/  FMUL.FTZ R116, R116, R20.reuse ;  /* 0x0000001474747220 */ /* 0x080fe20000410000 */
[-C--:B------:R-:W-:Y:S01]  /*aef0*/  FMUL.FTZ R117, R117, R20.reuse ;  /* 0x0000001475757220 */ /* 0x080fe20000410000 */
[C---:B------:R-:W-:Y:S01]  /*af00*/  FADD.FTZ R36, R28.reuse, R67 ;  /* 0x000000431c247221 */ /* 0x040fe20000010000 */
[----:B------:R-:W-:Y:S01]  /*af10*/  F2FP.F16.F32.PACK_AB R28, R28, R27 ;  /* 0x0000001b1c1c723e */ /* 0x000fe200000000ff */
[-C--:B------:R-:W-:Y:S01]  /*af20*/  FMUL.FTZ R120, R120, R20.reuse ;  /* 0x0000001478787220 */ /* 0x080fe20000410000 */
[----:B------:R-:W-:Y:S01]  /*af30*/  FMUL.FTZ R121, R121, R20 ;  /* 0x0000001479797220 */ /* 0x000fe20000410000 */
[----:B------:R-:W-:Y:S01]  /*af40*/  FADD.FTZ R67, R31, R36 ;  /* 0x000000241f437221 */ /* 0x000fe20000010000 */
[----:B------:R-:W-:Y:S01]  /*af50*/  FADD.FTZ R36, R26, R81 ;  /* 0x000000511a247221 */ /* 0x000fe20000010000 */
[C---:B------:R-:W-:Y:S01]  /*af60*/  F2FP.F16.F32.PACK_AB R31, R77.reuse, R26 ;  /* 0x0000001a4d1f723e */ /* 0x040fe200000000ff */
[----:B------:R-:W2:Y:S01]  /*af70*/  MUFU.EX2 R71, R71 ;  /* 0x0000004700477308 */ /* 0x000ea20000000800 */
[----:B------:R-:W-:Y:S01]  /*af80*/  FADD.FTZ R38, R142, R67 ;  /* 0x000000438e267221 */ /* 0x000fe20000010000 */
[----:B------:R-:W-:Y:S01]  /*af90*/  FADD.FTZ R50, R77, R36 ;  /* 0x000000244d327221 */ /* 0x000fe20000010000 */
[----:B------:R-:W-:Y:S01]  /*afa0*/  F2FP.F16.F32.PACK_AB R36, R140, R23 ;  /* 0x000000178c24723e */ /* 0x000fe200000000ff */
[-C--:B------:R-:W-:Y:S01]  /*afb0*/  FMUL.FTZ R124, R124, R20.reuse ;  /* 0x000000147c7c7220 */ /* 0x080fe20000410000 */
[----:B------:R-:W-:Y:S01]  /*afc0*/  FADD.FTZ R39, R33, R38 ;  /* 0x0000002621277221 */ /* 0x000fe20000010000 */
[----:B------:R-:W-:Y:S01]  /*afd0*/  FADD.FTZ R23, R145, R50 ;  /* 0x0000003291177221 */ /* 0x000fe20000010000 */
[----:B------:R-:W-:Y:S01]  /*afe0*/  F2FP.F16.F32.PACK_AB R38, R148, R25 ;  /* 0x000000199426723e */ /* 0x000fe200000000ff */
[----:B------:R-:W3:Y:S01]  /*aff0*/  MUFU.EX2 R63, R63 ;  /* 0x0000003f003f7308 */ /* 0x000ee20000000800 */
[----:B------:R-:W-:Y:S01]  /*b000*/  FADD.FTZ R50, R144, R39 ;  /* 0x0000002790327221 */ /* 0x000fe20000010000 */
[----:B------:R-:W-:Y:S01]  /*b010*/  FADD.FTZ R24, R138, R23 ;  /* 0x000000178a187221 */ /* 0x000fe20000010000 */
[----:B------:R-:W-:Y:S01]  /*b020*/  F2FP.F16.F32.PACK_AB R39, R152, R59 ;  /* 0x0000003b9827723e */ /* 0x000fe200000000ff */
[----:B------:R-:W-:Y:S01]  /*b030*/  FMUL.FTZ R125, R125, R20 ;  /* 0x000000147d7d7220 */ /* 0x000fe20000410000 */
[----:B------:R-:W-:Y:S01]  /*b040*/  FADD.FTZ R23, R35, R50 ;  /* 0x0000003223177221 */ /* 0x000fe20000010000 */
[----:B------:R-:W-:Y:S01]  /*b050*/  FADD.FTZ R25, R147, R24 ;  /* 0x0000001893197221 */ /* 0x000fe20000010000 */
[----:B0-----:R-:W-:Y:S01]  /*b060*/  F2FP.F16.F32.PACK_AB R59, R7, R44 ;  /* 0x0000002c073b723e */ /* 0x001fe200000000ff */
[----:B------:R-:W0:Y:S01]  /*b070*/  MUFU.EX2 R74, R74 ;  /* 0x0000004a004a7308 */ /* 0x000e220000000800 */
[----:B------:R-:W-:Y:S01]  /*b080*/  FADD.FTZ R24, R146, R23 ;  /* 0x0000001792187221 */ /* 0x000fe20000010000 */
[----:B------:R-:W-:Y:S01]  /*b090*/  FADD.FTZ R50, R34, R25 ;  /* 0x0000001922327221 */ /* 0x000fe20000010000 */
[----:B------:R-:W-:Y:S01]  /*b0a0*/  STSM.16.M88.4 [R10+0x21800], R36 ;  /* 0x021800240a007844 */ /* 0x000fe20000000200 */
[----:B------:R-:W-:Y:S01]  /*b0b0*/  F2FP.F16.F32.PACK_AB R144, R144, R33 ;  /* 0x000000219090723e */ /* 0x000fe200000000ff */
[----:B------:R-:W-:Y:S01]  /*b0c0*/  FADD.FTZ R23, R41, R24 ;  /* 0x0000001829177221 */ /* 0x000fe20000010000 */
[----:B------:R-:W-:Y:S01]  /*b0d0*/  FADD.FTZ R25, R49, R50 ;  /* 0x0000003231197221 */ /* 0x000fe20000010000 */
[----:B------:R4:W-:Y:S01]  /*b0e0*/  STSM.16.M88.4 [R9], R28 ;  /* 0x0000001c09007844 */ /* 0x0009e20000000200 */
[----:B------:R-:W-:Y:S01]  /*b0f0*/  MUFU.EX2 R75, R75 ;  /* 0x0000004b004b7308 */ /* 0x000fe20000000800 */
[----:B------:R-:W-:Y:S01]  /*b100*/  FADD.FTZ R24, R48, R23 ;  /* 0x0000001730187221 */ /* 0x000fe20000010000 */
[----:B------:R-:W-:Y:S01]  /*b110*/  FADD.FTZ R26, R42, R25 ;  /* 0x000000192a1a7221 */ /* 0x000fe20000010000 */
[----:B------:R-:W-:Y:S01]  /*b120*/  F2FP.F16.F32.PACK_AB R145, R138, R145 ;  /* 0x000000918a91723e */ /* 0x000fe200000000ff */
[-C--:B------:R-:W-:Y:S01]  /*b130*/  FMUL.FTZ R128, R128, R20.reuse ;  /* 0x0000001480807220 */ /* 0x080fe20000410000 */
[----:B------:R-:W-:Y:S01]  /*b140*/  FADD.FTZ R23, R43, R24 ;  /* 0x000000182b177221 */ /* 0x000fe20000010000 */
[----:B------:R-:W-:Y:S01]  /*b150*/  FADD.FTZ R25, R51, R26 ;  /* 0x0000001a33197221 */ /* 0x000fe20000010000 */
[----:B------:R-:W-:Y:S01]  /*b160*/  F2FP.F16.F32.PACK_AB R146, R146, R35 ;  /* 0x000000239292723e */ /* 0x000fe200000000ff */
[----:B------:R-:W4:Y:S01]  /*b170*/  MUFU.EX2 R72, R72 ;  /* 0x0000004800487308 */ /* 0x000f220000000800 */
[----:B------:R-:W-:Y:S01]  /*b180*/  FADD.FTZ R24, R150, R23 ;  /* 0x0000001796187221 */ /* 0x000fe20000010000 */
[----:B------:R-:W-:Y:S01]  /*b190*/  FADD.FTZ R26, R40, R25 ;  /* 0x00000019281a7221 */ /* 0x000fe20000010000 */
[----:B------:R-:W-:Y:S01]  /*b1a0*/  F2FP.F16.F32.PACK_AB R147, R34, R147 ;  /* 0x000000932293723e */ /* 0x000fe200000000ff */
[-C--:B------:R-:W-:Y:S01]  /*b1b0*/  FMUL.FTZ R129, R129, R20.reuse ;  /* 0x0000001481817220 */ /* 0x080fe20000410000 */
[----:B------:R-:W-:Y:S01]  /*b1c0*/  FADD.FTZ R23, R45, R24 ;  /* 0x000000182d177221 */ /* 0x000fe20000010000 */
[----:B------:R-:W-:Y:S01]  /*b1d0*/  FADD.FTZ R25, R57, R26 ;  /* 0x0000001a39197221 */ /* 0x000fe20000010000 */
[----:B------:R-:W-:Y:S01]  /*b1e0*/  F2FP.F16.F32.PACK_AB R57, R32, R57 ;  /* 0x000000392039723e */ /* 0x000fe200000000ff */
[----:B------:R-:W-:Y:S01]  /*b1f0*/  MUFU.EX2 R78, R78 ;  /* 0x0000004e004e7308 */ /* 0x000fe20000000800 */
[----:B------:R-:W-:Y:S01]  /*b200*/  FADD.FTZ R24, R56, R23 ;  /* 0x0000001738187221 */ /* 0x000fe20000010000 */
[----:B------:R-:W-:Y:S01]  /*b210*/  FADD.FTZ R25, R32, R25 ;  /* 0x0000001920197221 */ /* 0x000fe20000010000 */
[----:B------:R-:W-:Y:S01]  /*b220*/  F2FP.F16.F32.PACK_AB R48, R48, R41 ;  /* 0x000000293030723e */ /* 0x000fe200000000ff */
[----:B------:R0:W-:Y:S01]  /*b230*/  STSM.16.M88.4 [R8], R144 ;  /* 0x0000009008007844 */ /* 0x0001e20000000200 */
[----:B------:R-:W-:Y:S01]  /*b240*/  FADD.FTZ R23, R47, R24 ;  /* 0x000000182f177221 */ /* 0x000fe20000010000 */
[----:B------:R-:W-:Y:S01]  /*b250*/  FADD.FTZ R24, R44, R25 ;  /* 0x000000192c187221 */ /* 0x000fe20000010000 */
[----:B------:R-:W-:Y:S01]  /*b260*/  F2FP.F16.F32.PACK_AB R49, R42, R49 ;  /* 0x000000312a31723e */ /* 0x000fe200000000ff */
[----:B------:R-:W5:Y:S01]  /*b270*/  MUFU.EX2 R65, R65 ;  /* 0x0000004100417308 */ /* 0x000f620000000800 */
        /* <DEDUP_REMOVED lines=13> */
[----:B-1----:R-:W-:Y:S01]  /*b350*/  FADD.FTZ R24, R46, R23 ;  /* 0x000000172e187221 */ /* 0x002fe20000010000 */
[C---:B--2---:R-:W-:Y:S01]  /*b360*/  F2FP.F16.F32.PACK_AB R27, R71.reuse, R46 ;  /* 0x0000002e471b723e */ /* 0x044fe200000000ff */
[----:B------:R-:W1:Y:S01]  /*b370*/  MUFU.EX2 R76, R76 ;  /* 0x0000004c004c7308 */ /* 0x000e620000000800 */
[----:B------:R-:W-:Y:S01]  /*b380*/  FADD.FTZ R26, R68, R25 ;  /* 0x00000019441a7221 */ /* 0x000fe20000010000 */
[----:B------:R-:W-:Y:S01]  /*b390*/  FADD.FTZ R7, R71, R24 ;  /* 0x0000001847077221 */ /* 0x000fe20000010000 */
[----:B------:R-:W-:Y:S01]  /*b3a0*/  F2FP.F16.F32.PACK_AB R25, R61, R6 ;  /* 0x000000063d19723e */ /* 0x000fe200000000ff */
[----:B------:R2:W-:Y:S01]  /*b3b0*/  STSM.16.M88.4 [R10+0x27800], R56 ;  /* 0x027800380a007844 */ /* 0x0005e20000000200 */
[----:B---3--:R-:W-:Y:S01]  /*b3c0*/  FADD.FTZ R23, R63, R26 ;  /* 0x0000001a3f177221 */ /* 0x008fe20000010000 */
[----:B0-----:R-:W-:Y:S01]  /*b3d0*/  FADD.FTZ R26, R74, R7 ;  /* 0x000000074a1a7221 */ /* 0x001fe20000010000 */
[----:B------:R-:W-:Y:S01]  /*b3e0*/  F2FP.F16.F32.PACK_AB R24, R64, R53 ;  /* 0x000000354018723e */ /* 0x000fe200000000ff */
[----:B------:R-:W0:Y:S01]  /*b3f0*/  MUFU.EX2 R82, R82 ;  /* 0x0000005200527308 */ /* 0x000e220000000800 */
[----:B----4-:R-:W-:Y:S01]  /*b400*/  FADD.FTZ R28, R72, R23 ;  /* 0x00000017481c7221 */ /* 0x010fe20000010000 */
[----:B------:R-:W-:Y:S01]  /*b410*/  FADD.FTZ R7, R75, R26 ;  /* 0x0000001a4b077221 */ /* 0x000fe20000010000 */
[----:B------:R-:W-:Y:S01]  /*b420*/  F2FP.F16.F32.PACK_AB R26, R68, R55 ;  /* 0x00000037441a723e */ /* 0x000fe200000000ff */
[----:B------:R-:W-:Y:S01]  /*b430*/  FMUL.FTZ R133, R133, R20 ;  /* 0x0000001485857220 */ /* 0x000fe20000410000 */
[----:B-----5:R-:W-:Y:S01]  /*b440*/  FADD.FTZ R23, R65, R28 ;  /* 0x0000001c41177221 */ /* 0x020fe20000010000 */
[----:B------:R-:W-:Y:S01]  /*b450*/  FADD.FTZ R7, R78, R7 ;  /* 0x000000074e077221 */ /* 0x000fe20000010000 */
[----:B------:R-:W-:Y:S01]  /*b460*/  F2FP.F16.F32.PACK_AB R28, R72, R63 ;  /* 0x0000003f481c723e */ /* 0x000fe200000000ff */
[----:B------:R-:W3:Y:S01]  /*b470*/  MUFU.EX2 R69, R69 ;  /* 0x0000004500457308 */ /* 0x000ee20000000800 */
[C---:B-1----:R-:W-:Y:S01]  /*b480*/  FADD.FTZ R6, R76.reuse, R23 ;  /* 0x000000174c067221 */ /* 0x042fe20000010000 */
[----:B------:R-:W-:Y:S01]  /*b490*/  FADD.FTZ R7, R79, R7 ;  /* 0x000000074f077221 */ /* 0x000fe20000010000 */
[----:B------:R-:W-:Y:S01]  /*b4a0*/  F2FP.F16.F32.PACK_AB R29, R75, R74 ;  /* 0x0000004a4b1d723e */ /* 0x000fe200000000ff */
[----:B------:R2:W-:Y:S01]  /*b4b0*/  STSM.16.M88.4 [R4], R24 ;  /* 0x0000001804007844 */ /* 0x0005e20000000200 */
[----:B------:R-:W-:Y:S01]  /*b4c0*/  F2FP.F16.F32.PACK_AB R30, R76, R65 ;  /* 0x000000414c1e723e */ /* 0x000fe200000000ff */
[-C--:B------:R-:W-:Y:S01]  /*b4d0*/  FMUL.FTZ R90, R90, R21.reuse ;  /* 0x000000155a5a7220 */ /* 0x080fe20000410000 */
[----:B------:R-:W-:Y:S01]  /*b4e0*/  F2FP.F16.F32.PACK_AB R31, R79, R78 ;  /* 0x0000004e4f1f723e */ /* 0x000fe200000000ff */
[----:B------:R-:W1:Y:S01]  /*b4f0*/  MUFU.EX2 R81, R83 ;  /* 0x0000005300517308 */ /* 0x000e620000000800 */
[----:B0-----:R-:W-:Y:S01]  /*b500*/  FADD.FTZ R7, R82, R7 ;  /* 0x0000000752077221 */ /* 0x001fe20000010000 */
[-C--:B------:R-:W-:Y:S01]  /*b510*/  FMUL.FTZ R91, R91, R21.reuse ;  /* 0x000000155b5b7220 */ /* 0x080fe20000410000 */
[-C--:B------:R-:W-:Y:S01]  /*b520*/  FMUL.FTZ R94, R94, R21.reuse ;  /* 0x000000155e5e7220 */ /* 0x080fe20000410000 */
[----:B------:R2:W-:Y:S01]  /*b530*/  STSM.16.M88.4 [R8+0x6000], R28 ;  /* 0x0060001c08007844 */ /* 0x0005e20000000200 */
[-C--:B------:R-:W-:Y:S01]  /*b540*/  FMUL.FTZ R95, R95, R21.reuse ;  /* 0x000000155f5f7220 */ /* 0x080fe20000410000 */
[-C--:B------:R-:W-:Y:S01]  /*b550*/  FMUL.FTZ R98, R98, R21.reuse ;  /* 0x0000001562627220 */ /* 0x080fe20000410000 */
[-C--:B------:R-:W-:Y:S01]  /*b560*/  FMUL.FTZ R99, R99, R21.reuse ;  /* 0x0000001563637220 */ /* 0x080fe20000410000 */
[----:B------:R-:W0:Y:S01]  /*b570*/  MUFU.EX2 R80, R80 ;  /* 0x0000005000507308 */ /* 0x000e220000000800 */
[----:B---3--:R-:W-:Y:S01]  /*b580*/  FADD.FTZ R23, R69, R6 ;  /* 0x0000000645177221 */ /* 0x008fe20000010000 */
[-C--:B------:R-:W-:Y:S01]  /*b590*/  FMUL.FTZ R102, R102, R21.reuse ;  /* 0x0000001566667220 */ /* 0x080fe20000410000 */
[-C--:B------:R-:W-:Y:S01]  /*b5a0*/  FMUL.FTZ R103, R103, R21.reuse ;  /* 0x0000001567677220 */ /* 0x080fe20000410000 */
[-C--:B------:R-:W-:Y:S01]  /*b5b0*/  FMUL.FTZ R106, R106, R21.reuse ;  /* 0x000000156a6a7220 */ /* 0x080fe20000410000 */
[-C--:B------:R-:W-:Y:S01]  /*b5c0*/  FMUL.FTZ R107, R107, R21.reuse ;  /* 0x000000156b6b7220 */ /* 0x080fe20000410000 */
[-C--:B------:R-:W-:Y:S01]  /*b5d0*/  FMUL.FTZ R110, R110, R21.reuse ;  /* 0x000000156e6e7220 */ /* 0x080fe20000410000 */
[-C--:B------:R-:W-:Y:S01]  /*b5e0*/  FMUL.FTZ R111, R111, R21.reuse ;  /* 0x000000156f6f7220 */ /* 0x080fe20000410000 */
[----:B------:R-:W-:Y:S01]  /*b5f0*/  MUFU.EX2 R73, R73 ;  /* 0x0000004900497308 */ /* 0x000fe20000000800 */
[C---:B-1----:R-:W-:Y:S01]  /*b600*/  FADD.FTZ R7, R81.reuse, R7 ;  /* 0x0000000751077221 */ /* 0x042fe20000010000 */
[----:B------:R-:W-:Y:S01]  /*b610*/  F2FP.F16.F32.PACK_AB R81, R81, R82 ;  /* 0x000000525151723e */ /* 0x000fe200000000ff */
[-C--:B------:R-:W-:Y:S01]  /*b620*/  FMUL.FTZ R114, R114, R21.reuse ;  /* 0x0000001572727220 */ /* 0x080fe20000410000 */
[-C--:B------:R-:W-:Y:S01]  /*b630*/  FMUL.FTZ R115, R115, R21.reuse ;  /* 0x0000001573737220 */ /* 0x080fe20000410000 */
[-C--:B------:R-:W-:Y:S01]  /*b640*/  FMUL.FTZ R118, R118, R21.reuse ;  /* 0x0000001576767220 */ /* 0x080fe20000410000 */
[-C--:B------:R-:W-:Y:S01]  /*b650*/  FMUL.FTZ R119, R119, R21.reuse ;  /* 0x0000001577777220 */ /* 0x080fe20000410000 */
[----:B------:R-:W-:Y:S01]  /*b660*/  FMUL.FTZ R122, R122, R21 ;  /* 0x000000157a7a7220 */ /* 0x000fe20000410000 */
        /* <DEDUP_REMOVED lines=9> */
[-C--:B------:R-:W-:Y:S01]  /*b700*/  FMUL.FTZ R134, R134, R21.reuse ;  /* 0x0000001586867220 */ /* 0x080fe20000410000 */
[----:B------:R-:W-:Y:S01]  /*b710*/  FMUL.FTZ R135, R135, R21 ;  /* 0x0000001587877220 */ /* 0x000fe20000410000 */
[----:B------:R-:W-:-:S02]  /*b720*/  IMAD.MOV.U32 R21, RZ, RZ, R136 ;  /* 0x000000ffff157224 */ /* 0x000fc400078e0088 */
[----:B------:R-:W-:-:S03]  /*b730*/  IMAD.MOV.U32 R20, RZ, RZ, R13 ;  /* 0x000000ffff147224 */ /* 0x000fc600078e000d */
[----:B------:R-:W3:Y:S01]  /*b740*/  MUFU.EX2 R33, R86 ;  /* 0x0000005600217308 */ /* 0x000ee20000000800 */
[----:B-1----:R-:W-:Y:S01]  /*b750*/  F2FP.F16.F32.PACK_AB R82, R84, R73 ;  /* 0x000000495452723e */ /* 0x002fe200000000ff */
[----:B------:R-:W-:Y:S01]  /*b760*/  FADD.FTZ R73, R73, R6 ;  /* 0x0000000649497221 */ /* 0x000fe20000010000 */
[----:B0-----:R-:W-:-:S03]  /*b770*/  FADD.FTZ R6, R32, R7 ;  /* 0x0000000720067221 */ /* 0x001fc60000010000 */
[----:B------:R-:W-:Y:S01]  /*b780*/  FADD.FTZ R7, R84, R73 ;  /* 0x0000004954077221 */ /* 0x000fe20000010000 */
[C---:B---3--:R-:W-:Y:S01]  /*b790*/  F2FP.F16.F32.PACK_AB R83, R33.reuse, R32 ;  /* 0x000000202153723e */ /* 0x048fe200000000ff */
[----:B------:R-:W-:-:S04]  /*b7a0*/  FADD.FTZ R6, R33, R6 ;  /* 0x0000000621067221 */ /* 0x000fc80000010000 */
        /* <DEDUP_REMOVED lines=9> */
.L_x_10248:
[----:B------:R-:W-:-:S13]  /*b840*/  R2UR UR6, R19 ;  /* 0x00000000130672ca */ /* 0x000fda00000e0000 */
[----:B------:R-:W-:-:S13]  /*b850*/  ISETP.GE.AND P2, PT, R12, UR6, PT ;  /* 0x000000060c007c0c */ /* 0x000fda000bf46270 */
[----:B------:R-:W-:Y:S05]  /*b860*/  @!P2 BRA `(.L_x_10258) ;  /* 0x000000380078a947 */ /* 0x000fea0003800000 */
[----:B------:R-:W-:Y:S01]  /*b870*/  ULOP3.LUT UR39, UR60, 0x10000, URZ, 0xfc, !UPT ;  /* 0x000100003c277892 */ /* 0x000fe2000f8efc3f */
[----:B------:R-:W-:Y:S01]  /*b880*/  VIADD R137, R22, 0x9 ;  /* 0x0000000916897836 */ /* 0x000fe20000000000 */
[----:B------:R-:W-:Y:S01]  /*b890*/  UMOV UR7, UR4 ;  /* 0x0000000400077c82 */ /* 0x000fe20008000000 */
[----:B------:R-:W-:Y:S01]  /*b8a0*/  ISETP.GE.U32.AND P2, PT, R2, 0x180, PT ;  /* 0x000001800200780c */ /* 0x000fe20003f46070 */
[----:B------:R-:W-:Y:S01]  /*b8b0*/  UIADD3 UR4, UR39, 0x2, URZ ;  /* 0x0000000227047890 */ /* 0x000fe2000fffe03f */
[----:B------:R-:W-:Y:S01]  /*b8c0*/  VIADD R138, R22, 0x8 ;  /* 0x00000008168a7836 */ /* 0x000fe20000000000 */
[----:B------:R-:W-:Y:S01]  /*b8d0*/  UMOV UR30, UR5 ;  /* 0x00000005001e7c82 */ /* 0x000fe20008000000 */
[----:B------:R-:W-:Y:S01]  /*b8e0*/  UMOV UR5, 0x40000040 ;  /* 0x4000004000057882 */ /* 0x000fe20000000000 */
[----:B------:R-:W-:Y:S01]  /*b8f0*/  IMAD.MOV.U32 R21, RZ, RZ, R136 ;  /* 0x000000ffff157224 */ /* 0x000fe200078e0088 */
[----:B------:R-:W-:Y:S01]  /*b900*/  SEL R137, R137, 0x9, !P2 ;  /* 0x0000000989897807 */ /* 0x000fe20005000000 */
[----:B------:R-:W-:Y:S01]  /*b910*/  IMAD.MOV.U32 R20, RZ, RZ, R13 ;  /* 0x000000ffff147224 */ /* 0x000fe200078e000d */
[----:B------:R-:W-:Y:S01]  /*b920*/  ULDC UR61, c[0x0][0x9e4] ;  /* 0x00027900003d7ab9 */ /* 0x000fe20000000800 */
[----:B------:R-:W-:Y:S01]  /*b930*/  IMAD.U32 R22, RZ, RZ, UR4 ;  /* 0x00000004ff167e24 */ /* 0x000fe2000f8e00ff */
[----:B------:R-:W-:Y:S01]  /*b940*/  ULDC UR6, c[0x0][0x9d8] ;  /* 0x0002760000067ab9 */ /* 0x000fe20000000800 */
[----:B------:R-:W-:Y:S01]  /*b950*/  IMAD.U32 R23, RZ, RZ, UR5 ;  /* 0x00000005ff177e24 */ /* 0x000fe2000f8e00ff */
[----:B------:R-:W-:-:S02]  /*b960*/  UIADD3 UR56, UR39, 0x4, URZ ;  /* 0x0000000427387890 */ /* 0x000fc4000fffe03f */
[----:B------:R-:W-:Y:S02]  /*b970*/  UIADD3 UR28, UR39, 0x6, URZ ;  /* 0x00000006271c7890 */ /* 0x000fe4000fffe03f */
[----:B------:R-:W-:Y:S02]  /*b980*/  UIADD3 UR32, UR39, 0x600, URZ ;  /* 0x0000060027207890 */ /* 0x000fe4000fffe03f */
[----:B------:R-:W-:Y:S02]  /*b990*/  UIADD3 UR40, UR39, 0x602, URZ ;  /* 0x0000060227287890 */ /* 0x000fe4000fffe03f */
[----:B------:R-:W-:Y:S02]  /*b9a0*/  UIADD3 UR44, UR39, 0x604, URZ ;  /* 0x00000604272c7890 */ /* 0x000fe4000fffe03f */
[----:B------:R-:W-:Y:S01]  /*b9b0*/  UIADD3 UR48, UR39, 0x606, URZ ;  /* 0x0000060627307890 */ /* 0x000fe2000fffe03f */
[----:B------:R-:W-:Y:S01]  /*b9c0*/  UMOV UR57, 0x40000040 ;  /* 0x4000004000397882 */ /* 0x000fe20000000000 */
[----:B------:R-:W-:Y:S01]  /*b9d0*/  UMOV UR29, 0x40000040 ;  /* 0x40000040001d7882 */ /* 0x000fe20000000000 */
[----:B------:R-:W-:Y:S01]  /*b9e0*/  UMOV UR33, 0x40000040 ;  /* 0x4000004000217882 */ /* 0x000fe20000000000 */
[----:B------:R-:W-:Y:S01]  /*b9f0*/  UMOV UR41, 0x40000040 ;  /* 0x4000004000297882 */ /* 0x000fe20000000000 */
[----:B------:R-:W-:Y:S01]  /*ba00*/  UMOV UR45, 0x40000040 ;  /* 0x40000040002d7882 */ /* 0x000fe20000000000 */
[----:B------:R-:W-:-:S06]  /*ba10*/  UMOV UR49, 0x40000040 ;  /* 0x4000004000317882 */ /* 0x000fcc0000000000 */
.L_x_10275:
[----:B------:R-:W-:Y:S01]  /*ba20*/  UIADD3 UR4, UR7, 0x1, URZ ;  /* 0x0000000107047890 */ /* 0x000fe2000fffe03f */
[----:B------:R-:W-:-:S03]  /*ba30*/  ISETP.NE.AND P3, PT, RZ, UR38, PT ;  /* 0x00000026ff007c0c */ /* 0x000fc6000bf65270 */
[----:B------:R-:W-:-:S04]  /*ba40*/  UISETP.NE.AND UP1, UPT, UR4, 0x2, UPT ;  /* 0x000000020400788c */ /* 0x000fc8000bf25270 */
[----:B------:R-:W-:Y:S02]  /*ba50*/  USEL UR5, URZ, 0x1, UP1 ;  /* 0x000000013f057887 */ /* 0x000fe40008800000 */
[----:B------:R-:W-:Y:S02]  /*ba60*/  USEL UR4, UR4, URZ, UP1 ;  /* 0x0000003f04047287 */ /* 0x000fe40008800000 */
[----:B------:R-:W-:Y:S02]  /*ba70*/  ULOP3.LUT UR5, UR30, UR5, URZ, 0x3c, !UPT ;  /* 0x000000051e057292 */ /* 0x000fe4000f8e3c3f */
[----:B----4-:R-:W-:Y:S10]  /*ba80*/  @P3 BRA `(.L_x_10259) ;  /* 0x00000000002c3947 */ /* 0x010ff40003800000 */
[----:B------:R-:W-:Y:S05]  /*ba90*/  @!P0 BRA `(.L_x_10260) ;  /* 0x0000000000048947 */ /* 0x000fea0003800000 */
[----:B------:R-:W-:Y:S01]  /*baa0*/  BPT.TRAP 0x1 ;  /* 0x000000040000795c */ /* 0x000fe20000300000 */
.L_x_10260:
[----:B------:R-:W-:Y:S01]  /*bab0*/  ULEA UR10, UR4, UR36, 0x3 ;  /* 0x00000024040a7291 */ /* 0x000fe2000f8e183f */
[----:B------:R-:W-:-:S05]  /*bac0*/  IMAD.U32 R13, RZ, RZ, UR5 ;  /* 0x00000005ff0d7e24 */ /* 0x000fca000f8e00ff */
[----:B------:R-:W-:-:S04]  /*bad0*/  SHF.L.U32 R13, R13, 0x1f, RZ ;  /* 0x0000001f0d0d7819 */ /* 0x000fc800000006ff */
[----:B------:R3:W4:Y:S01]  /*bae0*/  SYNCS.PHASECHK.TRANS64.TRYWAIT P2, [UR10+0x2d830], R13 ;  /* 0x02d8300dff0075a7 */ /* 0x000722000804014a */
[----:B------:R-:W-:Y:S05]  /*baf0*/  @!P0 BRA `(.L_x_10261) ;  /* 0x0000000000048947 */ /* 0x000fea0003800000 */
[----:B------:R-:W-:Y:S01]  /*bb00*/  BPT.TRAP 0x1 ;  /* 0x000000040000795c */ /* 0x000fe20000300000 */
.L_x_10261:
[----:B----4-:R-:W-:Y:S05]  /*bb10*/  @P2 BRA `(.L_x_10259) ;  /* 0x0000000000082947 */ /* 0x010fea0003800000 */
[----:B------:R-:W4:Y:S02]  /*bb20*/  SYNCS.PHASECHK.TRANS64.TRYWAIT P2, [UR10+0x2d830], R13 ;  /* 0x02d8300dff0075a7 */ /* 0x000f24000804014a */
[----:B----4-:R-:W-:Y:S05]  /*bb30*/  @!P2 BRA `(.L_x_10262) ;  /* 0x0000009c0088a947 */ /* 0x010fea0003800000 */
.L_x_10259:
[----:B------:R4:W-:Y:S01]  /*bb40*/  BAR.SYNC.DEFER_BLOCKING R138, 0x100 ;  /* 0x0004008a0000751d */ /* 0x0009e20000010000 */
[----:B------:R-:W-:Y:S01]  /*bb50*/  R2UR UR52, R14 ;  /* 0x000000000e3472ca */ /* 0x000fe200000e0000 */
[----:B------:R-:W-:Y:S01]  /*bb60*/  UIMAD UR26, UR4, 0x600, UR37 ;  /* 0x00000600041a78a4 */ /* 0x000fe2000f8e0225 */
[----:B------:R-:W-:-:S03]  /*bb70*/  R2UR UR53, R15 ;  /* 0x000000000f3572ca */ /* 0x000fc600000e0000 */
[----:B------:R-:W-:Y:S01]  /*bb80*/  UMOV UR55, 0x80000020 ;  /* 0x8000002000377882 */ /* 0x000fe20000000000 */
[----:B------:R-:W-:Y:S02]  /*bb90*/  UIADD3 UR10, UR26, 0x2, URZ ;  /* 0x000000021a0a7890 */ /* 0x000fe4000fffe03f */
[----:B------:R-:W-:Y:S01]  /*bba0*/  UMOV UR54, UR26 ;  /* 0x0000001a00367c82 */ /* 0x000fe20008000000 */
        /* <DEDUP_REMOVED lines=9> */
[----:B012---:R-:W-:-:S06]  /*bc40*/  WARPGROUP.ARRIVE ;  /* 0x00000000000079c5 */ /* 0x007fcc0000000000 */
        /* <DEDUP_REMOVED lines=17> */
[----:B----4-:R-:W-:Y:S05]  /*bd60*/  @P3 BRA `(.L_x_10263) ;  /* 0x00000000002c3947 */ /* 0x010fea0003800000 */
[----:B------:R-:W-:Y:S05]  /*bd70*/  @!P0 BRA `(.L_x_10264) ;  /* 0x0000000000048947 */ /* 0x000fea0003800000 */
[----:B------:R-:W-:Y:S01]  /*bd80*/  BPT.TRAP 0x1 ;  /* 0x000000040000795c */ /* 0x000fe20000300000 */
.L_x_10264:
[----:B------:R-:W-:Y:S01]  /*bd90*/  ULEA UR10, UR7, UR36, 0x3 ;  /* 0x00000024070a7291 */ /* 0x000fe2000f8e183f */
[----:B---3--:R-:W-:-:S05]  /*bda0*/  IMAD.U32 R13, RZ, RZ, UR30 ;  /* 0x0000001eff0d7e24 */ /* 0x008fca000f8e00ff */
[----:B------:R-:W-:-:S04]  /*bdb0*/  SHF.L.U32 R13, R13, 0x1f, RZ ;  /* 0x0000001f0d0d7819 */ /* 0x000fc800000006ff */
[----:B------:R0:W1:Y:S01]  /*bdc0*/  SYNCS.PHASECHK.TRANS64.TRYWAIT P2, [UR10+0x2d850], R13 ;  /* 0x02d8500dff0075a7 */ /* 0x000062000804014a */
[----:B------:R-:W-:Y:S05]  /*bdd0*/  @!P0 BRA `(.L_x_10265) ;  /* 0x0000000000048947 */ /* 0x000fea0003800000 */
[----:B------:R-:W-:Y:S01]  /*bde0*/  BPT.TRAP 0x1 ;  /* 0x000000040000795c */ /* 0x000fe20000300000 */
.L_x_10265:
[----:B-1----:R-:W-:Y:S05]  /*bdf0*/  @P2 BRA `(.L_x_10263) ;  /* 0x0000000000082947 */ /* 0x002fea0003800000 */
[----:B------:R-:W1:Y:S02]  /*be00*/  SYNCS.PHASECHK.TRANS64.TRYWAIT P2, [UR10+0x2d850], R13 ;  /* 0x02d8500dff0075a7 */ /* 0x000e64000804014a */
[----:B-1----:R-:W-:Y:S05]  /*be10*/  @!P2 BRA `(.L_x_10266) ;  /* 0x0000009800e8a947 */ /* 0x002fea0003800000 */
.L_x_10263:
[----:B------:R-:W-:Y:S01]  /*be20*/  UIADD3 UR10, UR36, 0x400, URZ ;  /* 0x00000400240a7890 */ /* 0x000fe2000fffe03f */
[----:B------:R-:W-:Y:S01]  /*be30*/  WARPGROUP.ARRIVE ;  /* 0x00000000000079c5 */ /* 0x000fe20000000000 */
[----:B------:R-:W-:Y:S01]  /*be40*/  UMOV UR52, UR39 ;  /* 0x0000002700347c82 */ /* 0x000fe20008000000 */
[----:B------:R-:W-:Y:S01]  /*be50*/  UMOV UR53, 0x40000040 ;  /* 0x4000004000357882 */ /* 0x000fe20000000000 */
[----:B------:R-:W-:Y:S01]  /*be60*/  USHF.R.U32.HI UR10, URZ, 0x4, UR10 ;  /* 0x000000043f0a7899 */ /* 0x000fe2000801160a */
[----:B------:R-:W-:Y:S01]  /*be70*/  FMUL.FTZ R139, R57, UR6 ;  /* 0x00000006398b7c20 */ /* 0x000fe20008410000 */
[----:B------:R-:W-:Y:S01]  /*be80*/  UMOV UR55, 0x80000020 ;  /* 0x8000002000377882 */ /* 0x000fe20000000000 */
[----:B------:R-:W-:Y:S01]  /*be90*/  UMOV UR59, 0x80000020 ;  /* 0x80000020003b7882 */ /* 0x000fe20000000000 */
[----:B------:R-:W-:Y:S01]  /*bea0*/  ULOP3.LUT UR10, UR10, 0x3fff, URZ, 0xc0, !UPT ;  /* 0x00003fff0a0a7892 */ /* 0x000fe2000f8ec03f */
[----:B------:R-:W-:Y:S01]  /*beb0*/  FMUL.FTZ R57, R58, UR6 ;  /* 0x000000063a397c20 */ /* 0x000fe20008410000 */
[----:B------:R-:W-:Y:S01]  /*bec0*/  UMOV UR31, 0x80000020 ;  /* 0x80000020001f7882 */ /* 0x000fe20000000000 */
[----:B------:R-:W-:Y:S01]  /*bed0*/  UMOV UR35, 0x80000020 ;  /* 0x8000002000237882 */ /* 0x000fe20000000000 */
[----:B------:R-:W-:Y:S01]  /*bee0*/  ULOP3.LUT UR10, UR10, 0x2000000, URZ, 0xfc, !UPT ;  /* 0x020000000a0a7892 */ /* 0x000fe2000f8efc3f */
[----:B------:R-:W-:Y:S01]  /*bef0*/  FMUL.FTZ R58, R59, UR6 ;  /* 0x000000063b3a7c20 */ /* 0x000fe20008410000 */
[----:B------:R-:W-:Y:S01]  /*bf00*/  UMOV UR43, 0x80000020 ;  /* 0x80000020002b7882 */ /* 0x000fe20000000000 */
[----:B------:R-:W-:Y:S01]  /*bf10*/  UMOV UR47, 0x80000020 ;  /* 0x80000020002f7882 */ /* 0x000fe20000000000 */
[----:B------:R-:W-:Y:S01]  /*bf20*/  UIMAD UR10, UR7, 0x600, UR10 ;  /* 0x00000600070a78a4 */ /* 0x000fe2000f8e020a */
[----:B------:R-:W-:Y:S01]  /*bf30*/  FMUL.FTZ R59, R60, UR6 ;  /* 0x000000063c3b7c20 */ /* 0x000fe20008410000 */
[----:B------:R-:W-:Y:S01]  /*bf40*/  UMOV UR51, 0x80000020 ;  /* 0x8000002000337882 */ /* 0x000fe20000000000 */
[----:B------:R-:W-:Y:S01]  /*bf50*/  FMUL.FTZ R60, R62, UR6 ;  /* 0x000000063e3c7c20 */ /* 0x000fe20008410000 */
[----:B------:R-:W-:Y:S01]  /*bf60*/  UIADD3 UR11, UR10, 0x40, URZ ;  /* 0x000000400a0b7890 */ /* 0x000fe2000fffe03f */
[----:B------:R-:W-:Y:S01]  /*bf70*/  FMUL.FTZ R62, R63, UR6 ;  /* 0x000000063f3e7c20 */ /* 0x000fe20008410000 */
[----:B------:R-:W-:Y:S01]  /*bf80*/  UIADD3 UR58, UR10, 0x80, URZ ;  /* 0x000000800a3a7890 */ /* 0x000fe2000fffe03f */
[----:B------:R-:W-:Y:S01]  /*bf90*/  PLOP3.LUT P2, PT, PT, PT, UP0, 0x80, 0x0 ;  /* 0x000000000000781c */ /* 0x000fe20003f4f008 */
[----:B------:R-:W-:Y:S01]  /*bfa0*/  UMOV UR54, UR10 ;  /* 0x0000000a00367c82 */ /* 0x000fe20008000000 */
[----:B------:R-:W-:Y:S01]  /*bfb0*/  UIADD3 UR30, UR10, 0xc0, URZ ;  /* 0x000000c00a1e7890 */ /* 0x000fe2000fffe03f */
[----:B------:R-:W-:Y:S01]  /*bfc0*/  HGMMA.64x96x16.F32 R88, gdesc[UR52].tnspB, R88, gsb0 ;  /* 0x41600000345879f0 */ /* 0x000fe20008000858 */
[----:B------:R-:W-:Y:S01]  /*bfd0*/  R2UR UR52, R22 ;  /* 0x00000000163472ca */ /* 0x000fe200000e0000 */
[----:B------:R-:W-:Y:S01]  /*bfe0*/  UMOV UR54, UR11 ;  /* 0x0000000b00367c82 */ /* 0x000fe20008000000 */
[----:B------:R-:W-:Y:S01]  /*bff0*/  R2UR UR53, R23 ;  /* 0x00000000173572ca */ /* 0x000fe200000e0000 */
[----:B------:R-:W-:Y:S01]  /*c000*/  UMOV UR55, 0x80000020 ;  /* 0x8000002000377882 */ /* 0x000fe20000000000 */
[----:B------:R-:W-:Y:S01]  /*c010*/  UIADD3 UR34, UR10, 0x100, URZ ;  /* 0x000001000a227890 */ /* 0x000fe2000fffe03f */
[----:B------:R-:W-:Y:S01]  /*c020*/  FMUL.FTZ R63, R64, UR6 ;  /* 0x00000006403f7c20 */ /* 0x000fe20008410000 */
[----:B------:R-:W-:Y:S01]  /*c030*/  UIADD3 UR42, UR10, 0x140, URZ ;  /* 0x000001400a2a7890 */ /* 0x000fe2000fffe03f */
[----:B01-3--:R-:W-:Y:S01]  /*c040*/  FMUL.FTZ R13, R24, UR6 ;  /* 0x00000006180d7c20 */ /* 0x00bfe20008410000 */
[----:B------:R-:W-:Y:S01]  /*c050*/  UIADD3 UR46, UR10, 0x180, URZ ;  /* 0x000001800a2e7890 */ /* 0x000fe2000fffe03f */
[----:B------:R-:W-:Y:S01]  /*c060*/  FMUL.FTZ R64, R66, UR6 ;  /* 0x0000000642407c20 */ /* 0x000fe20008410000 */
        /* <DEDUP_REMOVED lines=16> */
[----:B------:R-:W-:-:S02]  /*c170*/  IMAD.U32 R55, RZ, RZ, UR4 ;  /* 0x00000004ff377e24 */ /* 0x000fc4000f8e00ff */
[----:B------:R-:W-:Y:S01]  /*c180*/  FMUL.FTZ R33, R34, UR6 ;  /* 0x0000000622217c20 */ /* 0x000fe20008410000 */
[----:B------:R-:W-:Y:S01]  /*c190*/  FMUL.FTZ R75, R76, UR6 ;  /* 0x000000064c4b7c20 */ /* 0x000fe20008410000 */
[----:B------:R-:W-:Y:S01]  /*c1a0*/  FMUL.FTZ R34, R35, UR6 ;  /* 0x0000000623227c20 */ /* 0x000fe20008410000 */
[----:B------:R-:W-:Y:S01]  /*c1b0*/  FMUL.FTZ R76, R78, UR6 ;  /* 0x000000064e4c7c20 */ /* 0x000fe20008410000 */
[----:B------:R-:W-:Y:S01]  /*c1c0*/  @UP0 ULDC UR10, c[0x0][0x44c] ;  /* 0x00011300000a0ab9 */ /* 0x000fe20000000800 */
[----:B------:R-:W-:Y:S01]  /*c1d0*/  FMUL.FTZ R35, R36, UR6 ;  /* 0x0000000624237c20 */ /* 0x000fe20008410000 */
[----:B------:R-:W-:Y:S01]  /*c1e0*/  FMUL.FTZ R78, R79, UR6 ;  /* 0x000000064f4e7c20 */ /* 0x000fe20008410000 */
[----:B------:R-:W-:Y:S01]  /*c1f0*/  FMUL.FTZ R140, R84, UR6 ;  /* 0x00000006548c7c20 */ /* 0x000fe20008410000 */
[----:B------:R-:W-:Y:S01]  /*c200*/  FMUL.FTZ R36, R38, UR6 ;  /* 0x0000000626247c20 */ /* 0x000fe20008410000 */
[----:B------:R-:W-:Y:S01]  /*c210*/  FMUL.FTZ R79, R80, UR6 ;  /* 0x00000006504f7c20 */ /* 0x000fe20008410000 */
[----:B------:R-:W-:-:S04]  /*c220*/  @P2 IMAD.HI.U32 R84, R0, UR10, RZ ;  /* 0x0000000a00542c27 */ /* 0x000fc8000f8e00ff */
[----:B------:R-:W-:Y:S01]  /*c230*/  FMUL.FTZ R38, R39, UR6 ;  /* 0x0000000627267c20 */ /* 0x000fe20008410000 */
[----:B------:R-:W-:Y:S01]  /*c240*/  FMUL.FTZ R80, R82, UR6 ;  /* 0x0000000652507c20 */ /* 0x000fe20008410000 */
[----:B------:R-:W-:Y:S01]  /*c250*/  @!P1 LEA R55, R55, UR36, 0x3 ;  /* 0x0000002437379c11 */ /* 0x000fe2000f8e18ff */
[----:B------:R-:W-:Y:S01]  /*c260*/  FMUL.FTZ R39, R40, UR6 ;  /* 0x0000000628277c20 */ /* 0x000fe20008410000 */
[----:B------:R-:W-:Y:S01]  /*c270*/  FMUL.FTZ R82, R83, UR6 ;  /* 0x0000000653527c20 */ /* 0x000fe20008410000 */
[----:B------:R-:W-:Y:S01]  /*c280*/  FMUL.FTZ R40, R42, UR6 ;  /* 0x000000062a287c20 */ /* 0x000fe20008410000 */
[----:B------:R-:W-:Y:S01]  /*c290*/  FMUL.FTZ R83, R86, UR6 ;  /* 0x0000000656537c20 */ /* 0x000fe20008410000 */
[----:B------:R-:W-:Y:S01]  /*c2a0*/  @UP0 ULDC UR10, c[0x0][0x450] ;  /* 0x00011400000a0ab9 */ /* 0x000fe20000000800 */
[----:B------:R-:W-:Y:S01]  /*c2b0*/  FMUL.FTZ R42, R43, UR6 ;  /* 0x000000062b2a7c20 */ /* 0x000fe20008410000 */
[----:B------:R-:W-:Y:S02]  /*c2c0*/  IMAD.MOV.U32 R86, RZ, RZ, R0 ;  /* 0x000000ffff567224 */ /* 0x000fe400078e0000 */
[----:B------:R-:W-:Y:S01]  /*c2d0*/  FMUL.FTZ R43, R44, UR6 ;  /* 0x000000062c2b7c20 */ /* 0x000fe20008410000 */
[----:B------:R-:W-:Y:S01]  /*c2e0*/  @P2 SHF.R.U32.HI R86, RZ, UR10, R84 ;  /* 0x0000000aff562c19 */ /* 0x000fe20008011654 */
[----:B------:R-:W-:Y:S01]  /*c2f0*/  FMUL.FTZ R44, R46, UR6 ;  /* 0x000000062e2c7c20 */ /* 0x000fe20008410000 */
[----:B------:R-:W-:-:S02]  /*c300*/  @!P1 VIADD R84, R55, 0x2d840 ;  /* 0x0002d84037549836 */ /* 0x000fc40000000000 */
[----:B------:R-:W-:Y:S01]  /*c310*/  FMUL.FTZ R46, R47, UR6 ;  /* 0x000000062f2e7c20 */ /* 0x000fe20008410000 */
[----:B------:R-:W-:Y:S01]  /*c320*/  FMUL.FTZ R141, R85, UR6 ;  /* 0x00000006558d7c20 */ /* 0x000fe20008410000 */
[----:B------:R-:W-:Y:S01]  /*c330*/  FMUL.FTZ R47, R48, UR6 ;  /* 0x00000006302f7c20 */ /* 0x000fe20008410000 */
[----:B------:R-:W-:Y:S02]  /*c340*/  IMAD.SHL.U32 R85, R12, 0x80, RZ ;  /* 0x000000800c557824 */ /* 0x000fe400078e00ff */
[----:B------:R-:W-:Y:S01]  /*c350*/  FMUL.FTZ R48, R50, UR6 ;  /* 0x0000000632307c20 */ /* 0x000fe20008410000 */
[----:B------:R-:W-:Y:S01]  /*c360*/  FMUL.FTZ R50, R51, UR6 ;  /* 0x0000000633327c20 */ /* 0x000fe20008410000 */
[----:B------:R-:W0:Y:S01]  /*c370*/  SHFL.IDX PT, R147, R86, RZ, 0x1c1f ;  /* 0x001c1fff56937589 */ /* 0x000e2200000e0000 */
[----:B------:R-:W-:Y:S01]  /*c380*/  FMUL.FTZ R51, R52, UR6 ;  /* 0x0000000634337c20 */ /* 0x000fe20008410000 */
[----:B------:R-:W-:Y:S01]  /*c390*/  @!P1 PRMT R84, RZ, 0x654, R84 ;  /* 0x00000654ff549816 */ /* 0x000fe20000000054 */
[----:B------:R-:W-:Y:S01]  /*c3a0*/  FMUL.FTZ R52, R54, UR6 ;  /* 0x0000000636347c20 */ /* 0x000fe20008410000 */
[----:B------:R-:W-:Y:S01]  /*c3b0*/  IADD3 R54, -R85, 0x1, RZ ;  /* 0x0000000155367810 */ /* 0x000fe20007ffe1ff */
        /* <DEDUP_REMOVED lines=15> */
[----:B------:R-:W-:Y:S01]  /*c4b0*/  IMAD R55, R3, -0x2, R54 ;  /* 0xfffffffe03377824 */ /* 0x000fe200078e0236 */
[----:B------:R-:W-:Y:S01]  /*c4c0*/  ULDC UR18, c[0x0][0x2f0] ;  /* 0x0000bc0000127ab9 */ /* 0x000fe20000000800 */
[----:B------:R-:W1:Y:S01]  /*c4d0*/  MUFU.TANH R13, R13 ;  /* 0x0000000d000d7308 */ /* 0x000e620000002400 */
[----:B------:R-:W-:Y:S01]  /*c4e0*/  ULDC UR15, c[0x0][0x288] ;  /* 0x0000a200000f7ab9 */ /* 0x000fe20000000800 */
[----:B------:R-:W-:Y:S01]  /*c4f0*/  IMAD R55, R18, UR18, R55 ;  /* 0x0000001212377c24 */ /* 0x000fe2000f8e0237 */
[----:B------:R-:W-:-:S03]  /*c500*/  ULDC UR14, c[0x0][0x9e0] ;  /* 0x00027800000e7ab9 */ /* 0x000fc60000000800 */
[----:B------:R-:W-:Y:S02]  /*c510*/  VIADD R55, R55, -UR15 ;  /* 0x8000000f37377c36 */ /* 0x000fe40008000000 */
[----:B------:R-:W2:Y:S02]  /*c520*/  MUFU.TANH R25, R25 ;  /* 0x0000001900197308 */ /* 0x000ea40000002400 */
[C---:B------:R-:W-:Y:S02]  /*c530*/  VIADD R145, R55.reuse, UR14 ;  /* 0x0000000e37917c36 */ /* 0x040fe40008000000 */
[----:B------:R-:W-:Y:S02]  /*c540*/  VIADD R144, R55, UR11 ;  /* 0x0000000b37907c36 */ /* 0x000fe40008000000 */
[--C-:B0-----:R-:W-:Y:S02]  /*c550*/  IMAD.IADD R143, R145, 0x1, R147.reuse ;  /* 0x00000001918f7824 */ /* 0x101fe400078e0293 */
[----:B------:R-:W0:Y:S01]  /*c560*/  MUFU.TANH R24, R24 ;  /* 0x0000001800187308 */ /* 0x000e220000002400 */
[----:B------:R-:W-:Y:S01]  /*c570*/  IMAD.IADD R142, R144, 0x1, R147 ;  /* 0x00000001908e7824 */ /* 0x000fe200078e0293 */
[----:B------:R-:W-:-:S02]  /*c580*/  WARPGROUP.DEPBAR.LE gsb0, 0x0 ;  /* 0x00008000000079c5 */ /* 0x000fc40000010000 */
[----:B------:R-:W-:-:S04]  /*c590*/  WARPGROUP.ARRIVE ;  /* 0x00000000000079c5 */ /* 0x000fc80000000000 */
[----:B------:R-:W3:Y:S02]  /*c5a0*/  MUFU.TANH R26, R26 ;  /* 0x0000001a001a7308 */ /* 0x000ee40000002400 */
[----:B------:R-:W-:Y:S06]  /*c5b0*/  HGMMA.64x96x16.F32 R88, gdesc[UR52].tnspB, R88, gsb0 ;  /* 0x41600000345879f0 */ /* 0x000fec0008000858 */
        /* <DEDUP_REMOVED lines=16> */
[----:B------:R-:W-:Y:S07]  /*c6c0*/  HGMMA.64x96x16.F32 R88, gdesc[UR56].tnspB, R88, gsb0 ;  /* 0x41600000385879f0 */ /* 0x000fee0008000858 */
        /* <DEDUP_REMOVED lines=53> */
[----:B------:R-:W0:Y:S01]  /*ca20*/  MUFU.TANH R83, R83 ;  /* 0x0000005300537308 */ /* 0x000e220000002400 */
[----:B------:R-:W-:-:S02]  /*ca30*/  WARPGROUP.DEPBAR.LE gsb0, 0x0 ;  /* 0x00008000000079c5 */ /* 0x000fc40000010000 */
[----:B------:R-:W-:-:S06]  /*ca40*/  WARPGROUP.ARRIVE ;  /* 0x00000000000079c5 */ /* 0x000fcc0000000000 */
[----:B------:R-:W-:Y:S03]  /*ca50*/  HGMMA.64x96x16.F32 R88, gdesc[UR44].tnspB, R88, gsb0 ;  /* 0x416000002c5879f0 */ /* 0x000fe60008000858 */
[----:B------:R-:W-:Y:S02]  /*ca60*/  WARPGROUP.DEPBAR.LE gsb0, 0x0 ;  /* 0x00008000000079c5 */ /* 0x000fe40000010000 */
[----:B------:R-:W-:-:S06]  /*ca70*/  WARPGROUP.ARRIVE ;  /* 0x00000000000079c5 */ /* 0x000fcc0000000000 */
[----:B------:R-:W-:Y:S03]  /*ca80*/  HGMMA.64x96x16.F32 R88, gdesc[UR48].tnspB, R88, gsb0 ;  /* 0x41600000305879f0 */ /* 0x000fe60008000858 */
[----:B------:R-:W-:Y:S02]  /*ca90*/  WARPGROUP.DEPBAR.LE gsb0, 0x0 ;  /* 0x00008000000079c5 */ /* 0x000fe40000010000 */
[----:B------:R0:W-:Y:S06]  /*caa0*/  BAR.ARV R137, 0x100 ;  /* 0x000400890000751d */ /* 0x0001ec0000002000 */
[----:B------:R5:W-:Y:S02]  /*cab0*/  @!P1 SYNCS.ARRIVE.TRANS64.RED.A1T0 RZ, [R84+URZ], RZ ;  /* 0x000000ff54ff99a7 */ /* 0x000be4000810043f */
[----:B-----5:R-:W-:-:S06]  /*cac0*/  FMUL.FTZ R84, R87, UR6 ;  /* 0x0000000657547c20 */ /* 0x020fcc0008410000 */
[----:B------:R-:W0:Y:S01]  /*cad0*/  MUFU.TANH R84, R84 ;  /* 0x0000005400547308 */ /* 0x000e220000002400 */
[----:B-1234-:R-:W-:Y:S05]  /*cae0*/  @!P5 BRA `(.L_x_10267) ;  /* 0x000000000064d947 */ /* 0x01efea0003800000 */
        /* <DEDUP_REMOVED lines=15> */
.L_x_10269:
[----:B------:R-:W-:-:S05]  /*cbe0*/  IMAD.U32 R146, RZ, RZ, UR61 ;  /* 0x0000003dff927e24 */ /* 0x000fca000f8e00ff */
[----:B------:R-:W-:-:S13]  /*cbf0*/  ISETP.NE.AND P2, PT, R146, 0x1, PT ;  /* 0x000000019200780c */ /* 0x000fda0003f45270 */
[----:B------:R-:W1:Y:S02]  /*cc00*/  @P2 LDC.64 R54, c[0x0][0x9e8] ;  /* 0x00027a00ff362b82 */ /* 0x000e640000000a00 */
[----:B-1----:R-:W-:-:S05]  /*cc10*/  @P2 IMAD.HI.U32 R54, R87, R54, RZ ;  /* 0x0000003657362227 */ /* 0x002fca00078e00ff */
[----:B------:R-:W-:-:S07]  /*cc20*/  @P2 SHF.R.U32.HI R87, RZ, R55, R54 ;  /* 0x00000037ff572219 */ /* 0x000fce0000011636 */
.L_x_10270:
[----:B------:R-:W-:Y:S05]  /*cc30*/  BSYNC B0 ;  /* 0x0000000000007941 */ /* 0x000fea0003800000 */
.L_x_10268:
[----:B------:R-:W-:-:S04]  /*cc40*/  IMAD R54, R87, R146, -R85 ;  /* 0x0000009257367224 */ /* 0x000fc800078e0a55 */
[----:B------:R-:W-:-:S05]  /*cc50*/  IMAD R54, R3, -0x2, R54 ;  /* 0xfffffffe03367824 */ /* 0x000fca00078e0236 */
[----:B------:R-:W-:Y:S02]  /*cc60*/  VIADDMNMX R143, R54, R146, R143, PT ;  /* 0x00000092368f7246 */ /* 0x000fe4000380018f */
[----:B------:R-:W-:-:S07]  /*cc70*/  VIMNMX R142, R142, R54, !PT ;  /* 0x000000368e8e7248 */ /* 0x000fce0007fe0100 */
.L_x_10267:
[----:B------:R-:W-:-:S04]  /*cc80*/  ISETP.GT.AND P2, PT, R12, -0x1, PT ;  /* 0xffffffff0c00780c */ /* 0x000fc80003f44270 */
[C---:B------:R-:W-:Y:S02]  /*cc90*/  ISETP.GT.AND P4, PT, R142.reuse, RZ, P2 ;  /* 0x000000ff8e00720c */ /* 0x040fe40001784270 */
[C---:B------:R-:W-:Y:S02]  /*cca0*/  ISETP.GT.AND P6, PT, R142.reuse, 0x1, P2 ;  /* 0x000000018e00780c */ /* 0x040fe400017c4270 */
[C---:B------:R-:W-:Y:S02]  /*ccb0*/  ISETP.LT.OR P4, PT, R143.reuse, 0x1, P4 ;  /* 0x000000018f00780c */ /* 0x040fe40002781670 */
[----:B------:R-:W-:Y:S02]  /*ccc0*/  ISETP.LT.OR P6, PT, R143, 0x2, P6 ;  /* 0x000000028f00780c */ /* 0x000fe400037c1670 */
[----:B------:R-:W-:Y:S02]  /*ccd0*/  FSEL R87, R13, -INF , !P4 ;  /* 0xff8000000d577808 */ /* 0x000fe40006000000 */
[----:B------:R-:W-:Y:S01]  /*cce0*/  FSEL R25, R25, -INF , !P6 ;  /* 0xff80000019197808 */ /* 0x000fe20007000000 */
[----:B------:R-:W1:Y:S01]  /*ccf0*/  SHFL.IDX PT, R13, R86, 0x1, 0x1c1f ;  /* 0x003c1f00560d7f89 */ /* 0x000e6200000e0000 */
[----:B------:R-:W-:-:S02]  /*cd00*/  ISETP.GT.AND P3, PT, R142, 0x8, P2 ;  /* 0x000000088e00780c */ /* 0x000fc40001764270 */
[C---:B------:R-:W-:Y:S02]  /*cd10*/  ISETP.GT.AND P4, PT, R142.reuse, 0x9, P2 ;  /* 0x000000098e00780c */ /* 0x040fe40001784270 */
[----:B------:R-:W-:Y:S02]  /*cd20*/  ISETP.GT.AND P6, PT, R142, 0x10, P2 ;  /* 0x000000108e00780c */ /* 0x000fe400017c4270 */
[C---:B------:R-:W-:Y:S02]  /*cd30*/  ISETP.LT.OR P3, PT, R143.reuse, 0x9, P3 ;  /* 0x000000098f00780c */ /* 0x040fe40001f61670 */
[C---:B------:R-:W-:Y:S02]  /*cd40*/  ISETP.LT.OR P4, PT, R143.reuse, 0xa, P4 ;  /* 0x0000000a8f00780c */ /* 0x040fe40002781670 */
[----:B------:R-:W-:Y:S02]  /*cd50*/  ISETP.LT.OR P6, PT, R143, 0x11, P6 ;  /* 0x000000118f00780c */ /* 0x000fe400037c1670 */
[----:B------:R-:W-:-:S02]  /*cd60*/  FSEL R27, R27, -INF , !P3 ;  /* 0xff8000001b1b7808 */ /* 0x000fc40005800000 */
[----:B0-----:R-:W-:Y:S02]  /*cd70*/  FSEL R29, R29, -INF , !P4 ;  /* 0xff8000001d1d7808 */ /* 0x001fe40006000000 */
[----:B------:R-:W-:Y:S02]  /*cd80*/  FSEL R31, R31, -INF , !P6 ;  /* 0xff8000001f1f7808 */ /* 0x000fe40007000000 */
[C---:B------:R-:W-:Y:S02]  /*cd90*/  ISETP.GT.AND P3, PT, R142.reuse, 0x11, P2 ;  /* 0x000000118e00780c */ /* 0x040fe40001764270 */
[C---:B------:R-:W-:Y:S02]  /*cda0*/  ISETP.GT.AND P4, PT, R142.reuse, 0x18, P2 ;  /* 0x000000188e00780c */ /* 0x040fe40001784270 */
[----:B------:R-:W-:Y:S01]  /*cdb0*/  ISETP.GT.AND P6, PT, R142, 0x19, P2 ;  /* 0x000000198e00780c */ /* 0x000fe200017c4270 */
[--C-:B-1----:R-:W-:Y:S01]  /*cdc0*/  IMAD.IADD R145, R145, 0x1, R13.reuse ;  /* 0x0000000191917824 */ /* 0x102fe200078e020d */
[C---:B------:R-:W-:Y:S01]  /*cdd0*/  ISETP.LT.OR P3, PT, R143.reuse, 0x12, P3 ;  /* 0x000000128f00780c */ /* 0x040fe20001f61670 */
[----:B------:R-:W-:Y:S01]  /*cde0*/  IMAD.IADD R144, R144, 0x1, R13 ;  /* 0x0000000190907824 */ /* 0x000fe200078e020d */
[----:B------:R-:W-:-:S02]  /*cdf0*/  ISETP.LT.OR P4, PT, R143, 0x19, P4 ;  /* 0x000000198f00780c */ /* 0x000fc40002781670 */
[----:B------:R-:W-:Y:S02]  /*ce00*/  ISETP.LT.OR P6, PT, R143, 0x1a, P6 ;  /* 0x0000001a8f00780c */ /* 0x000fe400037c1670 */
[----:B------:R-:W-:Y:S02]  /*ce10*/  FSEL R32, R32, -INF , !P3 ;  /* 0xff80000020207808 */ /* 0x000fe40005800000 */
[----:B------:R-:W-:Y:S02]  /*ce20*/  FSEL R35, R35, -INF , !P4 ;  /* 0xff80000023237808 */ /* 0x000fe40006000000 */
[----:B------:R-:W-:Y:S02]  /*ce30*/  FSEL R37, R37, -INF , !P6 ;  /* 0xff80000025257808 */ /* 0x000fe40007000000 */
[C---:B------:R-:W-:Y:S02]  /*ce40*/  ISETP.GT.AND P3, PT, R142.reuse, 0x20, P2 ;  /* 0x000000208e00780c */ /* 0x040fe40001764270 */
[----:B------:R-:W-:-:S02]  /*ce50*/  ISETP.GT.AND P4, PT, R142, 0x21, P2 ;  /* 0x000000218e00780c */ /* 0x000fc40001784270 */
[----:B------:R-:W-:Y:S02]  /*ce60*/  ISETP.GT.AND P6, PT, R142, 0x28, P2 ;  /* 0x000000288e00780c */ /* 0x000fe400017c4270 */
        /* <DEDUP_REMOVED lines=9> */
[C---:B------:R-:W-:Y:S02]  /*cf00*/  ISETP.LT.OR P3, PT, R143.reuse, 0x2a, P3 ;  /* 0x0000002a8f00780c */ /* 0x040fe40001f61670 */
        /* <DEDUP_REMOVED lines=58> */
[----:B------:R-:W-:Y:S01]  /*d2b0*/  FSEL R141, R141, -INF , !P6 ;  /* 0xff8000008d8d7808 */ /* 0x000fe20007000000 */
[----:B------:R-:W-:Y:S06]  /*d2c0*/  @!P5 BRA `(.L_x_10271) ;  /* 0x000000000064d947 */ /* 0x000fec0003800000 */
        /* <DEDUP_REMOVED lines=15> */
.L_x_10273:
[----:B------:R-:W-:-:S05]  /*d3c0*/  IMAD.U32 R86, RZ, RZ, UR61 ;  /* 0x0000003dff567e24 */ /* 0x000fca000f8e00ff */
[----:B------:R-:W-:-:S13]  /*d3d0*/  ISETP.NE.AND P3, PT, R86, 0x1, PT ;  /* 0x000000015600780c */ /* 0x000fda0003f65270 */
[----:B------:R-:W0:Y:S02]  /*d3e0*/  @P3 LDC.64 R54, c[0x0][0x9e8] ;  /* 0x00027a00ff363b82 */ /* 0x000e240000000a00 */
[----:B0-----:R-:W-:-:S05]  /*d3f0*/  @P3 IMAD.HI.U32 R54, R13, R54, RZ ;  /* 0x000000360d363227 */ /* 0x001fca00078e00ff */
[----:B------:R-:W-:-:S07]  /*d400*/  @P3 SHF.R.U32.HI R13, RZ, R55, R54 ;  /* 0x00000037ff0d3219 */ /* 0x000fce0000011636 */
.L_x_10274:
[----:B------:R-:W-:Y:S05]  /*d410*/  BSYNC B0 ;  /* 0x0000000000007941 */ /* 0x000fea0003800000 */
.L_x_10272:
[----:B------:R-:W-:-:S04]  /*d420*/  IMAD R54, R13, R86, -R85 ;  /* 0x000000560d367224 */ /* 0x000fc800078e0a55 */
[----:B------:R-:W-:-:S05]  /*d430*/  IMAD R54, R3, -0x2, R54 ;  /* 0xfffffffe03367824 */ /* 0x000fca00078e0236 */
[----:B------:R-:W-:Y:S02]  /*d440*/  VIADDMNMX R145, R54, R86, R145, PT ;  /* 0x0000005636917246 */ /* 0x000fe40003800191 */
[----:B------:R-:W-:-:S07]  /*d450*/  VIMNMX R144, R144, R54, !PT ;  /* 0x0000003690907248 */ /* 0x000fce0007fe0100 */
.L_x_10271:
        /* <DEDUP_REMOVED lines=23> */
[----:B------:R-:W-:Y:S02]  /*d5d0*/  ISETP.GT.AND P6, PT, R144, 0x8, P2 ;  /* 0x000000089000780c */ /* 0x000fe400017c4270 */
[----:B------:R-:W-:Y:S02]  /*d5e0*/  FMNMX.FTZ R54, R45, R54, !PT ;  /* 0x000000362d367209 */ /* 0x000fe40007810000 */
[----:B------:R-:W-:-:S02]  /*d5f0*/  FSEL R33, R33, -INF , !P4 ;  /* 0xff80000021217808 */ /* 0x000fc40006000000 */
        /* <DEDUP_REMOVED lines=21> */
[----:B------:R-:W-:Y:S02]  /*d750*/  R2UR UR11, R19 ;  /* 0x00000000130b72ca */ /* 0x000fe400000e0000 */
        /* <DEDUP_REMOVED lines=13> */
[----:B------:R-:W-:Y:S02]  /*d830*/  FSEL R55, R34, -INF , !P3 ;  /* 0xff80000022377808 */ /* 0x000fe40005800000 */
[----:B------:R-:W-:Y:S01]  /*d840*/  ISETP.GT.AND P3, PT, R144, 0x19, P2 ;  /* 0x000000199000780c */ /* 0x000fe20001764270 */
[C---:B------:R-:W-:Y:S01]  /*d850*/  FMUL.FTZ R54, R13.reuse, UR10 ;  /* 0x0000000a0d367c20 */ /* 0x040fe20008410000 */
[----:B------:R-:W-:Y:S02]  /*d860*/  FSETP.NEU.FTZ.AND P6, PT, R13, -INF , PT ;  /* 0xff8000000d00780b */ /* 0x000fe40003fdd000 */
[----:B------:R-:W-:-:S02]  /*d870*/  ISETP.LT.OR P3, PT, R145, 0x1a, P3 ;  /* 0x0000001a9100780c */ /* 0x000fc40001f61670 */
[----:B------:R-:W-:Y:S02]  /*d880*/  FSEL R54, R54, RZ, P6 ;  /* 0x000000ff36367208 */ /* 0x000fe40003000000 */
[----:B------:R-:W-:Y:S02]  /*d890*/  FSEL R38, R38, -INF , !P3 ;  /* 0xff80000026267808 */ /* 0x000fe40005800000 */
[----:B------:R-:W-:Y:S01]  /*d8a0*/  ISETP.GT.AND P3, PT, R144, 0x21, P2 ;  /* 0x000000219000780c */ /* 0x000fe20001764270 */
[--C-:B------:R-:W-:Y:S01]  /*d8b0*/  FFMA.FTZ R87, R87, UR10, -R54.reuse ;  /* 0x0000000a57577c23 */ /* 0x100fe20008010836 */
[--C-:B------:R-:W-:Y:S01]  /*d8c0*/  FFMA.FTZ R86, R29, UR10, -R54.reuse ;  /* 0x0000000a1d567c23 */ /* 0x100fe20008010836 */
[----:B------:R-:W-:Y:S01]  /*d8d0*/  FSEL R29, R44, -INF , !P4 ;  /* 0xff8000002c1d7808 */ /* 0x000fe20006000000 */
[--C-:B------:R-:W-:Y:S01]  /*d8e0*/  FFMA.FTZ R143, R39, UR10, -R54.reuse ;  /* 0x0000000a278f7c23 */ /* 0x100fe20008010836 */
[----:B------:R-:W-:Y:S01]  /*d8f0*/  ISETP.LT.OR P3, PT, R145, 0x22, P3 ;  /* 0x000000229100780c */ /* 0x000fe20001f61670 */
[----:B------:R0:W-:Y:S01]  /*d900*/  MUFU.EX2 R34, R87 ;  /* 0x0000005700227308 */ /* 0x0001e20000000800 */
[----:B------:R-:W-:Y:S01]  /*d910*/  ISETP.GT.AND P4, PT, R144, 0x29, P2 ;  /* 0x000000299000780c */ /* 0x000fe20001784270 */
[--C-:B------:R-:W-:Y:S01]  /*d920*/  FFMA.FTZ R146, R41, UR10, -R54.reuse ;  /* 0x0000000a29927c23 */ /* 0x100fe20008010836 */
[----:B------:R-:W-:Y:S01]  /*d930*/  FSEL R42, R42, -INF , !P3 ;  /* 0xff8000002a2a7808 */ /* 0x000fe20005800000 */
[--C-:B------:R-:W-:Y:S01]  /*d940*/  FFMA.FTZ R43, R43, UR10, -R54.reuse ;  /* 0x0000000a2b2b7c23 */ /* 0x100fe20008010836 */
[----:B------:R-:W-:Y:S01]  /*d950*/  ISETP.GT.AND P3, PT, R144, RZ, P2 ;  /* 0x000000ff9000720c */ /* 0x000fe20001764270 */
[--C-:B------:R-:W-:Y:S01]  /*d960*/  FFMA.FTZ R47, R47, UR10, -R54.reuse ;  /* 0x0000000a2f2f7c23 */ /* 0x100fe20008010836 */
[C---:B------:R-:W-:Y:S01]  /*d970*/  ISETP.LT.OR P4, PT, R145.reuse, 0x2a, P4 ;  /* 0x0000002a9100780c */ /* 0x040fe20002781670 */
[----:B------:R1:W-:Y:S01]  /*d980*/  MUFU.EX2 R44, R86 ;  /* 0x00000056002c7308 */ /* 0x0003e20000000800 */
[----:B------:R-:W-:Y:S01]  /*d990*/  ISETP.LT.OR P3, PT, R145, 0x1, P3 ;  /* 0x000000019100780c */ /* 0x000fe20001f61670 */
[--C-:B------:R-:W-:Y:S01]  /*d9a0*/  FFMA.FTZ R49, R49, UR10, -R54.reuse ;  /* 0x0000000a31317c23 */ /* 0x100fe20008010836 */
[----:B------:R-:W-:Y:S01]  /*d9b0*/  FSEL R46, R46, -INF , !P4 ;  /* 0xff8000002e2e7808 */ /* 0x000fe20006000000 */
        /* <DEDUP_REMOVED lines=8> */
[----:B------:R-:W-:Y:S01]  /*da40*/  MUFU.EX2 R25, R25 ;  /* 0x0000001900197308 */ /* 0x000fe20000000800 */
[----:B0-----:R-:W-:Y:S01]  /*da50*/  FMNMX.FTZ R87, R26, R85, !PT ;  /* 0x000000551a577209 */ /* 0x001fe20007810000 */
[--C-:B------:R-:W-:Y:S01]  /*da60*/  FFMA.FTZ R32, R32, UR10, -R54.reuse ;  /* 0x0000000a20207c23 */ /* 0x100fe20008010836 */
[----:B------:R-:W-:Y:S01]  /*da70*/  FSEL R85, R48, -INF , !P3 ;  /* 0xff80000030557808 */ /* 0x000fe20005800000 */
[----:B------:R-:W-:Y:S01]  /*da80*/  FFMA.FTZ R35, R35, UR10, -R54 ;  /* 0x0000000a23237c23 */ /* 0x000fe20008010836 */
[----:B------:R-:W-:-:S02]  /*da90*/  FMNMX.FTZ R87, R28, R87, !PT ;  /* 0x000000571c577209 */ /* 0x000fc40007810000 */
[----:B------:R-:W-:Y:S01]  /*daa0*/  ISETP.GT.AND P3, PT, R144, 0x38, P2 ;  /* 0x000000389000780c */ /* 0x000fe20001764270 */
[----:B------:R-:W-:Y:S01]  /*dab0*/  MUFU.EX2 R27, R27 ;  /* 0x0000001b001b7308 */ /* 0x000fe20000000800 */
[----:B------:R-:W-:Y:S01]  /*dac0*/  FMNMX.FTZ R48, R30, R87, !PT ;  /* 0x000000571e307209 */ /* 0x000fe20007810000 */
[----:B------:R-:W-:Y:S01]  /*dad0*/  FFMA.FTZ R87, R37, UR10, -R54 ;  /* 0x0000000a25577c23 */ /* 0x000fe20008010836 */
[----:B------:R-:W-:Y:S02]  /*dae0*/  ISETP.GT.AND P4, PT, R144, 0x31, P2 ;  /* 0x000000319000780c */ /* 0x000fe40001784270 */
[----:B------:R-:W-:Y:S02]  /*daf0*/  FMNMX.FTZ R48, R33, R48, !PT ;  /* 0x0000003021307209 */ /* 0x000fe40007810000 */
[----:B------:R-:W-:Y:S01]  /*db00*/  ISETP.LT.OR P3, PT, R145, 0x39, P3 ;  /* 0x000000399100780c */ /* 0x000fe20001f61670 */
[----:B------:R-:W-:Y:S01]  /*db10*/  MUFU.EX2 R31, R31 ;  /* 0x0000001f001f7308 */ /* 0x000fe20000000800 */
[----:B------:R-:W-:-:S02]  /*db20*/  FMNMX.FTZ R37, R55, R48, !PT ;  /* 0x0000003037257209 */ /* 0x000fc40007810000 */
[----:B------:R-:W-:Y:S02]  /*db30*/  ISETP.LT.OR P4, PT, R145, 0x32, P4 ;  /* 0x000000329100780c */ /* 0x000fe40002781670 */
[----:B------:R-:W-:Y:S02]  /*db40*/  FMNMX.FTZ R37, R36, R37, !PT ;  /* 0x0000002524257209 */ /* 0x000fe40007810000 */
[----:B------:R-:W-:Y:S01]  /*db50*/  FSEL R52, R52, -INF , !P3 ;  /* 0xff80000034347808 */ /* 0x000fe20005800000 */
[----:B------:R0:W-:Y:S01]  /*db60*/  MUFU.EX2 R48, R87 ;  /* 0x0000005700307308 */ /* 0x0001e20000000800 */
[----:B------:R-:W-:Y:S02]  /*db70*/  FSEL R50, R50, -INF , !P4 ;  /* 0xff80000032327808 */ /* 0x000fe40006000000 */
[C---:B------:R-:W-:Y:S02]  /*db80*/  ISETP.GT.AND P3, PT, R144.reuse, 0x40, P2 ;  /* 0x000000409000780c */ /* 0x040fe40001764270 */
[----:B------:R-:W-:-:S02]  /*db90*/  ISETP.GT.AND P4, PT, R144, 0x39, P2 ;  /* 0x000000399000780c */ /* 0x000fc40001784270 */
[----:B------:R-:W-:Y:S01]  /*dba0*/  FMNMX.FTZ R39, R38, R37, !PT ;  /* 0x0000002526277209 */ /* 0x000fe20007810000 */
[----:B------:R-:W-:Y:S01]  /*dbb0*/  MUFU.EX2 R32, R32 ;  /* 0x0000002000207308 */ /* 0x000fe20000000800 */
[C---:B------:R-:W-:Y:S02]  /*dbc0*/  ISETP.LT.OR P3, PT, R145.reuse, 0x41, P3 ;  /* 0x000000419100780c */ /* 0x040fe40001f61670 */
[----:B------:R-:W-:Y:S02]  /*dbd0*/  ISETP.LT.OR P4, PT, R145, 0x3a, P4 ;  /* 0x0000003a9100780c */ /* 0x000fe40002781670 */
[----:B------:R-:W-:Y:S02]  /*dbe0*/  FMNMX.FTZ R39, R40, R39, !PT ;  /* 0x0000002728277209 */ /* 0x000fe40007810000 */
[----:B------:R-:W-:Y:S01]  /*dbf0*/  FSEL R57, R57, -INF , !P3 ;  /* 0xff80000039397808 */ /* 0x000fe20005800000 */
[----:B------:R2:W-:Y:S01]  /*dc00*/  MUFU.EX2 R37, R143 ;  /* 0x0000008f00257308 */ /* 0x0005e20000000800 */
[----:B-1----:R-:W-:-:S02]  /*dc10*/  FSEL R86, R136, -INF , !P4 ;  /* 0xff80000088567808 */ /* 0x002fc40006000000 */
[----:B------:R-:W-:Y:S02]  /*dc20*/  ISETP.GT.AND P3, PT, R144, 0x48, P2 ;  /* 0x000000489000780c */ /* 0x000fe40001764270 */
[----:B------:R-:W-:Y:S02]  /*dc30*/  FMNMX.FTZ R136, R42, R39, !PT ;  /* 0x000000272a887209 */ /* 0x000fe40007810000 */
[----:B------:R-:W-:Y:S01]  /*dc40*/  ISETP.LT.OR P3, PT, R145, 0x49, P3 ;  /* 0x000000499100780c */ /* 0x000fe20001f61670 */
[----:B------:R-:W-:Y:S01]  /*dc50*/  MUFU.EX2 R35, R35 ;  /* 0x0000002300237308 */ /* 0x000fe20000000800 */
[----:B------:R-:W-:Y:S02]  /*dc60*/  FMNMX.FTZ R39, R29, R136, !PT ;  /* 0x000000881d277209 */ /* 0x000fe40007810000 */
[----:B------:R-:W-:Y:S02]  /*dc70*/  ISETP.GT.AND P4, PT, R144, 0x41, P2 ;  /* 0x000000419000780c */ /* 0x000fe40001784270 */
[----:B------:R-:W-:-:S02]  /*dc80*/  FSEL R142, R60, -INF , !P3 ;  /* 0xff8000003c8e7808 */ /* 0x000fc40005800000 */
[----:B------:R-:W-:Y:S02]  /*dc90*/  FMNMX.FTZ R60, R46, R39, !PT ;  /* 0x000000272e3c7209 */ /* 0x000fe40007810000 */
[----:B------:R-:W-:Y:S01]  /*dca0*/  ISETP.LT.OR P4, PT, R145, 0x42, P4 ;  /* 0x000000429100780c */ /* 0x000fe20002781670 */
[----:B------:R1:W-:Y:S01]  /*dcb0*/  MUFU.EX2 R39, R43 ;  /* 0x0000002b00277308 */ /* 0x0003e20000000800 */
[----:B------:R-:W-:Y:S01]  /*dcc0*/  FMNMX.FTZ R41, R85, R60, !PT ;  /* 0x0000003c55297209 */ /* 0x000fe20007810000 */
[----:B------:R-:W-:Y:S01]  /*dcd0*/  FFMA.FTZ R60, R45, UR10, -R54 ;  /* 0x0000000a2d3c7c23 */ /* 0x000fe20008010836 */
[----:B0-----:R-:W-:Y:S02]  /*dce0*/  FSEL R87, R58, -INF , !P4 ;  /* 0xff8000003a577808 */ /* 0x001fe40006000000 */
[----:B------:R-:W-:Y:S02]  /*dcf0*/  ISETP.GT.AND P4, PT, R144, 0x49, P2 ;  /* 0x000000499000780c */ /* 0x000fe40001784270 */
[----:B------:R-:W-:Y:S01]  /*dd00*/  FMNMX.FTZ R41, R50, R41, !PT ;  /* 0x0000002932297209 */ /* 0x000fe20007810000 */
[----:B------:R-:W-:Y:S01]  /*dd10*/  MUFU.EX2 R58, R146 ;  /* 0x00000092003a7308 */ /* 0x000fe20000000800 */
[----:B------:R-:W-:-:S02]  /*dd20*/  ISETP.LT.OR P4, PT, R145, 0x4a, P4 ;  /* 0x0000004a9100780c */ /* 0x000fc40002781670 */
[----:B------:R-:W-:Y:S02]  /*dd30*/  FMNMX.FTZ R41, R52, R41, !PT ;  /* 0x0000002934297209 */ /* 0x000fe40007810000 */
[----:B--2---:R-:W-:Y:S02]  /*dd40*/  FSEL R143, R62, -INF , !P4 ;  /* 0xff8000003e8f7808 */ /* 0x004fe40006000000 */
[----:B------:R-:W-:Y:S01]  /*dd50*/  FMNMX.FTZ R62, R86, R41, !PT ;  /* 0x00000029563e7209 */ /* 0x000fe20007810000 */
[----:B------:R-:W-:Y:S01]  /*dd60*/  MUFU.EX2 R60, R60 ;  /* 0x0000003c003c7308 */ /* 0x000fe20000000800 */
[----:B------:R-:W-:Y:S02]  /*dd70*/  ISETP.GT.AND P3, PT, R144, 0x50, P2 ;  /* 0x000000509000780c */ /* 0x000fe40001764270 */
[----:B------:R-:W-:Y:S02]  /*dd80*/  FMNMX.FTZ R62, R57, R62, !PT ;  /* 0x0000003e393e7209 */ /* 0x000fe40007810000 */
[----:B------:R-:W-:-:S02]  /*dd90*/  ISETP.LT.OR P3, PT, R145, 0x51, P3 ;  /* 0x000000519100780c */ /* 0x000fc40001f61670 */
[----:B------:R-:W-:Y:S01]  /*dda0*/  ISETP.GT.AND P4, PT, R144, 0x51, P2 ;  /* 0x000000519000780c */ /* 0x000fe20001784270 */
[----:B------:R0:W-:Y:S01]  /*ddb0*/  MUFU.EX2 R41, R47 ;  /* 0x0000002f00297308 */ /* 0x0001e20000000800 */
[----:B-1----:R-:W-:Y:S02]  /*ddc0*/  FMNMX.FTZ R43, R87, R62, !PT ;  /* 0x0000003e572b7209 */ /* 0x002fe40007810000 */
[----:B------:R-:W-:Y:S02]  /*ddd0*/  FSEL R45, R64, -INF , !P3 ;  /* 0xff800000402d7808 */ /* 0x000fe40005800000 */
[----:B------:R-:W-:Y:S02]  /*dde0*/  ISETP.GT.AND P3, PT, R144, 0x58, P2 ;  /* 0x000000589000780c */ /* 0x000fe40001764270 */
[----:B------:R-:W-:Y:S01]  /*ddf0*/  ISETP.LT.OR P4, PT, R145, 0x52, P4 ;  /* 0x000000529100780c */ /* 0x000fe20002781670 */
[----:B------:R1:W-:Y:S01]  /*de00*/  MUFU.EX2 R62, R49 ;  /* 0x00000031003e7308 */ /* 0x0003e20000000800 */
[----:B------:R-:W-:Y:S01]  /*de10*/  FMNMX.FTZ R64, R142, R43, !PT ;  /* 0x0000002b8e407209 */ /* 0x000fe20007810000 */
[--C-:B------:R-:W-:Y:S01]  /*de20*/  FFMA.FTZ R43, R51, UR10, -R54.reuse ;  /* 0x0000000a332b7c23 */ /* 0x100fe20008010836 */
[----:B------:R-:W-:Y:S01]  /*de30*/  ISETP.LT.OR P3, PT, R145, 0x59, P3 ;  /* 0x000000599100780c */ /* 0x000fe20001f61670 */
[--C-:B------:R-:W-:Y:S01]  /*de40*/  FFMA.FTZ R51, R56, UR10, -R54.reuse ;  /* 0x0000000a38337c23 */ /* 0x100fe20008010836 */
[----:B------:R-:W-:Y:S01]  /*de50*/  FSEL R66, R66, -INF , !P4 ;  /* 0xff80000042427808 */ /* 0x000fe20006000000 */
[----:B------:R-:W-:Y:S01]  /*de60*/  FFMA.FTZ R56, R139, UR10, -R54 ;  /* 0x0000000a8b387c23 */ /* 0x000fe20008010836 */
[----:B------:R-:W-:Y:S01]  /*de70*/  FMNMX.FTZ R64, R143, R64, !PT ;  /* 0x000000408f407209 */ /* 0x000fe20007810000 */
[----:B------:R-:W-:Y:S01]  /*de80*/  MUFU.EX2 R43, R43 ;  /* 0x0000002b002b7308 */ /* 0x000fe20000000800 */
[----:B------:R-:W-:-:S02]  /*de90*/  ISETP.GT.AND P4, PT, R144, 0x59, P2 ;  /* 0x000000599000780c */ /* 0x000fc40001784270 */
[----:B------:R-:W-:Y:S02]  /*dea0*/  FSEL R68, R68, -INF , !P3 ;  /* 0xff80000044447808 */ /* 0x000fe40005800000 */
[----:B0-----:R-:W-:Y:S01]  /*deb0*/  FMNMX.FTZ R47, R45, R64, !PT ;  /* 0x000000402d2f7209 */ /* 0x001fe20007810000 */
[--C-:B------:R-:W-:Y:S01]  /*dec0*/  FFMA.FTZ R64, R53, UR10, -R54.reuse ;  /* 0x0000000a35407c23 */ /* 0x100fe20008010836 */
[----:B------:R-:W-:Y:S01]  /*ded0*/  ISETP.GT.AND P3, PT, R144, 0x60, P2 ;  /* 0x000000609000780c */ /* 0x000fe20001764270 */
[----:B------:R-:W-:Y:S01]  /*dee0*/  FFMA.FTZ R53, R59, UR10, -R54 ;  /* 0x0000000a3b357c23 */ /* 0x000fe20008010836 */
[C---:B------:R-:W-:Y:S01]  /*def0*/  ISETP.LT.OR P4, PT, R145.reuse, 0x5a, P4 ;  /* 0x0000005a9100780c */ /* 0x040fe20002781670 */
[----:B------:R-:W-:Y:S01]  /*df00*/  MUFU.EX2 R56, R56 ;  /* 0x0000003800387308 */ /* 0x000fe20000000800 */
[----:B------:R-:W-:Y:S02]  /*df10*/  FMNMX.FTZ R47, R66, R47, !PT ;  /* 0x0000002f422f7209 */ /* 0x000fe40007810000 */
[----:B------:R-:W-:-:S02]  /*df20*/  ISETP.LT.OR P3, PT, R145, 0x61, P3 ;  /* 0x000000619100780c */ /* 0x000fc40001f61670 */
[----:B------:R-:W-:Y:S02]  /*df30*/  FSEL R70, R70, -INF , !P4 ;  /* 0xff80000046467808 */ /* 0x000fe40006000000 */
[----:B------:R-:W-:Y:S01]  /*df40*/  ISETP.GT.AND P4, PT, R144, 0x61, P2 ;  /* 0x000000619000780c */ /* 0x000fe20001784270 */
[----:B------:R-:W-:Y:S01]  /*df50*/  MUFU.EX2 R64, R64 ;  /* 0x0000004000407308 */ /* 0x000fe20000000800 */
[----:B------:R-:W-:Y:S02]  /*df60*/  FMNMX.FTZ R47, R68, R47, !PT ;  /* 0x0000002f442f7209 */ /* 0x000fe40007810000 */
[----:B------:R-:W-:Y:S02]  /*df70*/  FSEL R72, R72, -INF , !P3 ;  /* 0xff80000048487808 */ /* 0x000fe40005800000 */
[----:B------:R-:W-:Y:S02]  /*df80*/  ISETP.GT.AND P3, PT, R144, 0x68, P2 ;  /* 0x000000689000780c */ /* 0x000fe40001764270 */
[----:B------:R-:W-:-:S02]  /*df90*/  ISETP.LT.OR P4, PT, R145, 0x62, P4 ;  /* 0x000000629100780c */ /* 0x000fc40002781670 */
[----:B-1----:R-:W-:Y:S02]  /*dfa0*/  FMNMX.FTZ R49, R70, R47, !PT ;  /* 0x0000002f46317209 */ /* 0x002fe40007810000 */
[----:B------:R-:W-:Y:S01]  /*dfb0*/  ISETP.LT.OR P3, PT, R145, 0x69, P3 ;  /* 0x000000699100780c */ /* 0x000fe20001f61670 */
[----:B------:R-:W-:Y:S01]  /*dfc0*/  MUFU.EX2 R47, R51 ;  /* 0x00000033002f7308 */ /* 0x000fe20000000800 */
[----:B------:R-:W-:Y:S02]  /*dfd0*/  FSEL R146, R74, -INF , !P4 ;  /* 0xff8000004a927808 */ /* 0x000fe40006000000 */
[----:B------:R-:W-:Y:S02]  /*dfe0*/  ISETP.GT.AND P4, PT, R144, 0x69, P2 ;  /* 0x000000699000780c */ /* 0x000fe40001784270 */
[----:B------:R-:W-:Y:S02]  /*dff0*/  FMNMX.FTZ R49, R72, R49, !PT ;  /* 0x0000003148317209 */ /* 0x000fe40007810000 */
[----:B------:R-:W-:Y:S01]  /*e000*/  FSEL R147, R76, -INF , !P3 ;  /* 0xff8000004c937808 */ /* 0x000fe20005800000 */
[----:B------:R-:W-:Y:S01]  /*e010*/  FFMA.FTZ R76, R69, UR10, -R54 ;  /* 0x0000000a454c7c23 */ /* 0x000fe20008010836 */
[----:B------:R-:W-:-:S02]  /*e020*/  ISETP.GT.AND P3, PT, R144, 0x70, P2 ;  /* 0x000000709000780c */ /* 0x000fc40001764270 */
[C---:B------:R-:W-:Y:S02]  /*e030*/  ISETP.LT.OR P4, PT, R145.reuse, 0x6a, P4 ;  /* 0x0000006a9100780c */ /* 0x040fe40002781670 */
[----:B------:R-:W-:Y:S01]  /*e040*/  FMNMX.FTZ R74, R146, R49, !PT ;  /* 0x00000031924a7209 */ /* 0x000fe20007810000 */
[----:B------:R-:W-:Y:S01]  /*e050*/  MUFU.EX2 R76, R76 ;  /* 0x0000004c004c7308 */ /* 0x000fe20000000800 */
[----:B------:R-:W-:Y:S02]  /*e060*/  ISETP.LT.OR P3, PT, R145, 0x71, P3 ;  /* 0x000000719100780c */ /* 0x000fe40001f61670 */
[----:B------:R-:W-:Y:S01]  /*e070*/  FSEL R148, R78, -INF , !P4 ;  /* 0xff8000004e947808 */ /* 0x000fe20006000000 */
[--C-:B------:R-:W-:Y:S01]  /*e080*/  FFMA.FTZ R78, R61, UR10, -R54.reuse ;  /* 0x0000000a3d4e7c23 */ /* 0x100fe20008010836 */
[----:B------:R-:W-:Y:S01]  /*e090*/  ISETP.GT.AND P4, PT, R144, 0x71, P2 ;  /* 0x000000719000780c */ /* 0x000fe20001784270 */
[----:B------:R-:W-:Y:S01]  /*e0a0*/  FFMA.FTZ R61, R71, UR10, -R54 ;  /* 0x0000000a473d7c23 */ /* 0x000fe20008010836 */
[----:B------:R-:W-:-:S02]  /*e0b0*/  FMNMX.FTZ R49, R147, R74, !PT ;  /* 0x0000004a93317209 */ /* 0x000fc40007810000 */
[----:B------:R-:W-:Y:S01]  /*e0c0*/  FSEL R139, R80, -INF , !P3 ;  /* 0xff800000508b7808 */ /* 0x000fe20005800000 */
[----:B------:R-:W-:Y:S01]  /*e0d0*/  FFMA.FTZ R80, R63, UR10, -R54 ;  /* 0x0000000a3f507c23 */ /* 0x000fe20008010836 */
[----:B------:R-:W-:Y:S01]  /*e0e0*/  ISETP.GT.AND P3, PT, R144, 0x78, P2 ;  /* 0x000000789000780c */ /* 0x000fe20001764270 */
[----:B------:R-:W-:Y:S01]  /*e0f0*/  MUFU.EX2 R78, R78 ;  /* 0x0000004e004e7308 */ /* 0x000fe20000000800 */
[C---:B------:R-:W-:Y:S02]  /*e100*/  ISETP.LT.OR P4, PT, R145.reuse, 0x72, P4 ;  /* 0x000000729100780c */ /* 0x040fe40002781670 */
[----:B------:R-:W-:Y:S02]  /*e110*/  FMNMX.FTZ R74, R148, R49, !PT ;  /* 0x00000031944a7209 */ /* 0x000fe40007810000 */
[----:B------:R-:W-:Y:S02]  /*e120*/  ISETP.GT.AND P2, PT, R144, 0x79, P2 ;  /* 0x000000799000780c */ /* 0x000fe40001744270 */
[----:B------:R-:W-:Y:S01]  /*e130*/  ISETP.LT.OR P3, PT, R145, 0x79, P3 ;  /* 0x000000799100780c */ /* 0x000fe20001f61670 */
[----:B------:R0:W-:Y:S01]  /*e140*/  MUFU.EX2 R49, R53 ;  /* 0x0000003500317308 */ /* 0x0001e20000000800 */
[----:B------:R-:W-:-:S02]  /*e150*/  FSEL R59, R82, -INF , !P4 ;  /* 0xff800000523b7808 */ /* 0x000fc40006000000 */
[----:B------:R-:W-:Y:S02]  /*e160*/  FMNMX.FTZ R74, R139, R74, !PT ;  /* 0x0000004a8b4a7209 */ /* 0x000fe40007810000 */
[----:B------:R-:W-:Y:S02]  /*e170*/  ISETP.LT.OR P2, PT, R145, 0x7a, P2 ;  /* 0x0000007a9100780c */ /* 0x000fe40001741670 */
[----:B------:R-:W-:Y:S01]  /*e180*/  FSEL R83, R83, -INF , !P3 ;  /* 0xff80000053537808 */ /* 0x000fe20005800000 */
[----:B------:R-:W-:Y:S01]  /*e190*/  MUFU.EX2 R61, R61 ;  /* 0x0000003d003d7308 */ /* 0x000fe20000000800 */
[----:B------:R-:W-:Y:S01]  /*e1a0*/  FMNMX.FTZ R74, R59, R74, !PT ;  /* 0x0000004a3b4a7209 */ /* 0x000fe20007810000 */
[--C-:B0-----:R-:W-:Y:S01]  /*e1b0*/  FFMA.FTZ R53, R67, UR10, -R54.reuse ;  /* 0x0000000a43357c23 */ /* 0x101fe20008010836 */
[----:B------:R-:W-:Y:S01]  /*e1c0*/  FSEL R144, R84, -INF , !P2 ;  /* 0xff80000054907808 */ /* 0x000fe20005000000 */
[--C-:B------:R-:W-:Y:S01]  /*e1d0*/  FFMA.FTZ R67, R79, UR10, -R54.reuse ;  /* 0x0000000a4f437c23 */ /* 0x100fe20008010836 */
[----:B------:R-:W-:Y:S01]  /*e1e0*/  FMNMX.FTZ R51, R83, R74, !PT ;  /* 0x0000004a53337209 */ /* 0x000fe20007810000 */
[--C-:B------:R-:W-:Y:S01]  /*e1f0*/  FFMA.FTZ R74, R65, UR10, -R54.reuse ;  /* 0x0000000a414a7c23 */ /* 0x100fe20008010836 */
[----:B------:R-:W-:Y:S01]  /*e200*/  FSEL R71, R13, RZ, P6 ;  /* 0x000000ff0d477208 */ /* 0x000fe20003000000 */
[--C-:B------:R-:W-:Y:S01]  /*e210*/  FFMA.FTZ R84, R81, UR10, -R54.reuse ;  /* 0x0000000a51547c23 */ /* 0x100fe20008010836 */
[----:B------:R-:W-:Y:S01]  /*e220*/  FMNMX.FTZ R63, R144, R51, !PT ;  /* 0x00000033903f7209 */ /* 0x000fe20007810000 */
[----:B------:R-:W-:Y:S01]  /*e230*/  FFMA.FTZ R65, R140, UR10, -R54 ;  /* 0x0000000a8c417c23 */ /* 0x000fe20008010836 */
[----:B------:R-:W-:Y:S01]  /*e240*/  MUFU.EX2 R51, R80 ;  /* 0x0000005000337308 */ /* 0x000fe20000000800 */
[----:B------:R-:W-:-:S02]  /*e250*/  FADD.FTZ R71, -R71, R20 ;  /* 0x0000001447477221 */ /* 0x000fc40000010100 */
[----:B------:R-:W0:Y:S05]  /*e260*/  SHFL.BFLY PT, R82, R63, 0x2, 0x1f ;  /* 0x0c401f003f527f89 */ /* 0x000e2a00000e0000 */
[----:B------:R1:W-:Y:S08]  /*e270*/  MUFU.EX2 R80, R73 ;  /* 0x0000004900507308 */ /* 0x0003f00000000800 */
[----:B------:R-:W-:Y:S08]  /*e280*/  MUFU.EX2 R74, R74 ;  /* 0x0000004a004a7308 */ /* 0x000ff00000000800 */
[----:B------:R-:W-:Y:S01]  /*e290*/  MUFU.EX2 R53, R53 ;  /* 0x0000003500357308 */ /* 0x000fe20000000800 */
[----:B0-----:R-:W-:Y:S01]  /*e2a0*/  FMNMX.FTZ R136, R63, R82, !PT ;  /* 0x000000523f887209 */ /* 0x001fe20007810000 */
[--C-:B------:R-:W-:Y:S01]  /*e2b0*/  FFMA.FTZ R63, R75, UR10, -R54.reuse ;  /* 0x0000000a4b3f7c23 */ /* 0x100fe20008010836 */
[--C-:B------:R-:W-:Y:S01]  /*e2c0*/  FFMA.FTZ R82, R77, UR10, -R54.reuse ;  /* 0x0000000a4d527c23 */ /* 0x100fe20008010836 */
[----:B------:R-:W-:-:S02]  /*e2d0*/  FFMA.FTZ R54, R141, UR10, -R54 ;  /* 0x0000000a8d367c23 */ /* 0x000fc40008010836 */
[----:B------:R-:W0:Y:S02]  /*e2e0*/  SHFL.BFLY PT, R69, R136, 0x1, 0x1f ;  /* 0x0c201f0088457f89 */ /* 0x000e2400000e0000 */
[----:B------:R-:W-:Y:S08]  /*e2f0*/  MUFU.EX2 R67, R67 ;  /* 0x0000004300437308 */ /* 0x000ff00000000800 */
[----:B------:R2:W-:Y:S08]  /*e300*/  MUFU.EX2 R20, R54 ;  /* 0x0000003600147308 */ /* 0x0005f00000000800 */
[----:B------:R-:W-:Y:S01]  /*e310*/  MUFU.EX2 R63, R63 ;  /* 0x0000003f003f7308 */ /* 0x000fe20000000800 */
[----:B0-----:R-:W-:Y:S01]  /*e320*/  FMNMX.FTZ R136, R136, R69, !PT ;  /* 0x0000004588887209 */ /* 0x001fe20007810000 */
[----:B------:R-:W-:-:S06]  /*e330*/  FMUL.FTZ R69, R71, UR10 ;  /* 0x0000000a47457c20 */ /* 0x000fcc0008410000 */
[----:B------:R-:W-:Y:S01]  /*e340*/  MUFU.EX2 R82, R82 ;  /* 0x0000005200527308 */ /* 0x000fe20000000800 */
[C---:B------:R-:W-:Y:S01]  /*e350*/  FSETP.NEU.FTZ.AND P2, PT, R136.reuse, -INF , PT ;  /* 0xff8000008800780b */ /* 0x040fe20003f5d000 */
[----:B-1----:R-:W-:-:S05]  /*e360*/  FMUL.FTZ R73, R136, UR10 ;  /* 0x0000000a88497c20 */ /* 0x002fca0008410000 */
[----:B------:R-:W-:Y:S01]  /*e370*/  FSEL R71, R73, RZ, P2 ;  /* 0x000000ff49477208 */ /* 0x000fe20001000000 */
[----:B------:R-:W0:Y:S04]  /*e380*/  MUFU.EX2 R69, R69 ;  /* 0x0000004500457308 */ /* 0x000e280000000800 */
[--C-:B------:R-:W-:Y:S01]  /*e390*/  FFMA.FTZ R150, R24, UR10, -R71.reuse ;  /* 0x0000000a18967c23 */ /* 0x100fe20008010847 */
[----:B------:R-:W-:Y:S01]  /*e3a0*/  FSEL R24, R136, RZ, P2 ;  /* 0x000000ff88187208 */ /* 0x000fe20001000000 */
[--C-:B------:R-:W-:Y:S01]  /*e3b0*/  FFMA.FTZ R75, R26, UR10, -R71.reuse ;  /* 0x0000000a1a4b7c23 */ /* 0x100fe20008010847 */
[--C-:B------:R-:W-:Y:S01]  /*e3c0*/  FFMA.FTZ R28, R28, UR10, -R71.reuse ;  /* 0x0000000a1c1c7c23 */ /* 0x100fe20008010847 */
[----:B------:R-:W-:Y:S01]  /*e3d0*/  FFMA.FTZ R141, R30, UR10, -R71 ;  /* 0x0000000a1e8d7c23 */ /* 0x000fe20008010847 */
[----:B------:R-:W-:-:S02]  /*e3e0*/  IMAD.U32 R26, RZ, RZ, UR7 ;  /* 0x00000007ff1a7e24 */ /* 0x000fc4000f8e00ff */
[----:B------:R-:W-:Y:S01]  /*e3f0*/  FADD.FTZ R24, -R24, R21 ;  /* 0x0000001518187221 */ /* 0x000fe20000010100 */
[----:B------:R-:W-:Y:S01]  /*e400*/  MUFU.EX2 R150, R150 ;  /* 0x0000009600967308 */ /* 0x000fe20000000800 */
[--C-:B------:R-:W-:Y:S01]  /*e410*/  FFMA.FTZ R33, R33, UR10, -R71.reuse ;  /* 0x0000000a21217c23 */ /* 0x100fe20008010847 */
[--C-:B--2---:R-:W-:Y:S01]  /*e420*/  FFMA.FTZ R54, R55, UR10, -R71.reuse ;  /* 0x0000000a37367c23 */ /* 0x104fe20008010847 */
[----:B------:R-:W-:Y:S01]  /*e430*/  FMUL.FTZ R21, R24, UR10 ;  /* 0x0000000a18157c20 */ /* 0x000fe20008410000 */
[----:B------:R-:W-:Y:S01]  /*e440*/  @!P1 LEA R26, R26, UR36, 0x3 ;  /* 0x000000241a1a9c11 */ /* 0x000fe2000f8e18ff */
[--C-:B------:R-:W-:Y:S01]  /*e450*/  FFMA.FTZ R77, R42, UR10, -R71.reuse ;  /* 0x0000000a2a4d7c23 */ /* 0x100fe20008010847 */
[----:B0-----:R-:W-:Y:S01]  /*e460*/  FFMA.FTZ R24, R69, R7, R34 ;  /* 0x0000000745187223 */ /* 0x001fe20000010022 */
[--C-:B------:R-:W-:Y:S01]  /*e470*/  FFMA.FTZ R42, R29, UR10, -R71.reuse ;  /* 0x0000000a1d2a7c23 */ /* 0x100fe20008010847 */
[----:B------:R-:W-:Y:S01]  /*e480*/  MUFU.EX2 R75, R75 ;  /* 0x0000004b004b7308 */ /* 0x000fe20000000800 */
[----:B------:R-:W-:Y:S01]  /*e490*/  FFMA.FTZ R73, R36, UR10, -R71 ;  /* 0x0000000a24497c23 */ /* 0x000fe20008010847 */
[----:B------:R-:W-:Y:S01]  /*e4a0*/  FADD.FTZ R24, R25, R24 ;  /* 0x0000001819187221 */ /* 0x000fe20000010000 */
[----:B------:R-:W-:-:S02]  /*e4b0*/  @!P1 VIADD R26, R26, 0x2d860 ;  /* 0x0002d8601a1a9836 */ /* 0x000fc40000000000 */
[--C-:B------:R-:W-:Y:S01]  /*e4c0*/  FFMA.FTZ R140, R38, UR10, -R71.reuse ;  /* 0x0000000a268c7c23 */ /* 0x100fe20008010847 */
[--C-:B------:R-:W-:Y:S01]  /*e4d0*/  FFMA.FTZ R40, R40, UR10, -R71.reuse ;  /* 0x0000000a28287c23 */ /* 0x100fe20008010847 */
[----:B------:R-:W-:Y:S01]  /*e4e0*/  FADD.FTZ R29, R27, R24 ;  /* 0x000000181b1d7221 */ /* 0x000fe20000010000 */
[----:B------:R-:W-:Y:S01]  /*e4f0*/  F2FP.F16.F32.PACK_AB R24, R25, R34 ;  /* 0x000000221918723e */ /* 0x000fe200000000ff */
[----:B------:R-:W0:Y:S01]  /*e500*/  MUFU.EX2 R21, R21 ;  /* 0x0000001500157308 */ /* 0x000e220000000800 */
[----:B------:R-:W-:Y:S01]  /*e510*/  @!P1 PRMT R26, RZ, 0x654, R26 ;  /* 0x00000654ff1a9816 */ /* 0x000fe2000000001a */
[--C-:B------:R-:W-:Y:S01]  /*e520*/  FFMA.FTZ R36, R85, UR10, -R71.reuse ;  /* 0x0000000a55247c23 */ /* 0x100fe20008010847 */
[--C-:B------:R-:W-:Y:S01]  /*e530*/  FFMA.FTZ R81, R46, UR10, -R71.reuse ;  /* 0x0000000a2e517c23 */ /* 0x100fe20008010847 */
[--C-:B------:R-:W-:Y:S01]  /*e540*/  FFMA.FTZ R55, R50, UR10, -R71.reuse ;  /* 0x0000000a32377c23 */ /* 0x100fe20008010847 */
[----:B------:R1:W-:Y:S01]  /*e550*/  @!P1 SYNCS.ARRIVE.TRANS64.RED.A1T0 RZ, [R26+URZ], RZ ;  /* 0x000000ff1aff99a7 */ /* 0x0003e2000810043f */
[--C-:B------:R-:W-:Y:S01]  /*e560*/  FFMA.FTZ R38, R52, UR10, -R71.reuse ;  /* 0x0000000a34267c23 */ /* 0x100fe20008010847 */
[--C-:B------:R-:W-:Y:S01]  /*e570*/  FFMA.FTZ R79, R86, UR10, -R71.reuse ;  /* 0x0000000a564f7c23 */ /* 0x100fe20008010847 */
[----:B------:R-:W2:Y:S01]  /*e580*/  MUFU.EX2 R28, R28 ;  /* 0x0000001c001c7308 */ /* 0x000ea20000000800 */
[--C-:B------:R-:W-:Y:S01]  /*e590*/  FFMA.FTZ R52, R59, UR10, -R71.reuse ;  /* 0x0000000a3b347c23 */ /* 0x100fe20008010847 */
[--C-:B------:R-:W-:Y:S01]  /*e5a0*/  FFMA.FTZ R57, R57, UR10, -R71.reuse ;  /* 0x0000000a39397c23 */ /* 0x100fe20008010847 */
[--C-:B------:R-:W-:Y:S01]  /*e5b0*/  FFMA.FTZ R46, R87, UR10, -R71.reuse ;  /* 0x0000000a572e7c23 */ /* 0x100fe20008010847 */
[--C-:B------:R-:W-:Y:S01]  /*e5c0*/  FFMA.FTZ R7, R142, UR10, -R71.reuse ;  /* 0x0000000a8e077c23 */ /* 0x100fe20008010847 */
[----:B-1----:R-:W-:Y:S01]  /*e5d0*/  F2FP.F16.F32.PACK_AB R26, R44, R27 ;  /* 0x0000001b2c1a723e */ /* 0x002fe200000000ff */
[--C-:B------:R-:W-:Y:S01]  /*e5e0*/  FFMA.FTZ R143, R143, UR10, -R71.reuse ;  /* 0x0000000a8f8f7c23 */ /* 0x100fe20008010847 */
[----:B------:R-:W-:Y:S01]  /*e5f0*/  F2FP.F16.F32.PACK_AB R34, R48, R35 ;  /* 0x000000233022723e */ /* 0x000fe200000000ff */
[----:B------:R-:W1:Y:S01]  /*e600*/  MUFU.EX2 R141, R141 ;  /* 0x0000008d008d7308 */ /* 0x000e620000000800 */
[----:B0-----:R-:W-:Y:S01]  /*e610*/  FFMA.FTZ R6, R21, R6, R150 ;  /* 0x0000000615067223 */ /* 0x001fe20000010096 */
[--C-:B------:R-:W-:Y:S01]  /*e620*/  FFMA.FTZ R50, R68, UR10, -R71.reuse ;  /* 0x0000000a44327c23 */ /* 0x100fe20008010847 */
[--C-:B------:R-:W-:Y:S01]  /*e630*/  FFMA.FTZ R146, R146, UR10, -R71.reuse ;  /* 0x0000000a92927c23 */ /* 0x100fe20008010847 */
[----:B------:R-:W-:Y:S01]  /*e640*/  FFMA.FTZ R147, R147, UR10, -R71 ;  /* 0x0000000a93937c23 */ /* 0x000fe20008010847 */
[----:B------:R-:W-:Y:S01]  /*e650*/  FADD.FTZ R25, R75, R6 ;  /* 0x000000064b197221 */ /* 0x000fe20000010000 */
[----:B------:R-:W-:Y:S01]  /*e660*/  FADD.FTZ R6, R44, R29 ;  /* 0x0000001d2c067221 */ /* 0x000fe20000010000 */
[----:B------:R-:W-:Y:S01]  /*e670*/  FFMA.FTZ R148, R148, UR10, -R71 ;  /* 0x0000000a94947c23 */ /* 0x000fe20008010847 */
[----:B------:R-:W0:Y:S01]  /*e680*/  MUFU.EX2 R33, R33 ;  /* 0x0000002100217308 */ /* 0x000e220000000800 */
[----:B--2---:R-:W-:Y:S01]  /*e690*/  FADD.FTZ R30, R28, R25 ;  /* 0x000000191c1e7221 */ /* 0x004fe20000010000 */
[----:B------:R-:W-:Y:S01]  /*e6a0*/  FADD.FTZ R29, R31, R6 ;  /* 0x000000061f1d7221 */ /* 0x000fe20000010000 */
[----:B------:R-:W-:Y:S01]  /*e6b0*/  F2FP.F16.F32.PACK_AB R25, R75, R150 ;  /* 0x000000964b19723e */ /* 0x000fe200000000ff */
[--C-:B------:R-:W-:Y:S01]  /*e6c0*/  FFMA.FTZ R6, R45, UR10, -R71.reuse ;  /* 0x0000000a2d067c23 */ /* 0x100fe20008010847 */
[--C-:B------:R-:W-:Y:S01]  /*e6d0*/  FFMA.FTZ R45, R66, UR10, -R71.reuse ;  /* 0x0000000a422d7c23 */ /* 0x100fe20008010847 */
[--C-:B------:R-:W-:Y:S01]  /*e6e0*/  FFMA.FTZ R75, R70, UR10, -R71.reuse ;  /* 0x0000000a464b7c23 */ /* 0x100fe20008010847 */
[----:B------:R-:W-:Y:S01]  /*e6f0*/  FFMA.FTZ R66, R72, UR10, -R71 ;  /* 0x0000000a48427c23 */ /* 0x000fe20008010847 */
[----:B------:R-:W2:Y:S01]  /*e700*/  MUFU.EX2 R54, R54 ;  /* 0x0000003600367308 */ /* 0x000ea20000000800 */
[C---:B-1----:R-:W-:Y:S01]  /*e710*/  FADD.FTZ R30, R141.reuse, R30 ;  /* 0x0000001e8d1e7221 */ /* 0x042fe20000010000 */
[----:B------:R-:W-:Y:S01]  /*e720*/  F2FP.F16.F32.PACK_AB R27, R141, R28 ;  /* 0x0000001c8d1b723e */ /* 0x000fe200000000ff */
[C---:B------:R-:W-:Y:S01]  /*e730*/  FADD.FTZ R28, R32.reuse, R29 ;  /* 0x0000001d201c7221 */ /* 0x040fe20000010000 */
[----:B------:R-:W-:Y:S01]  /*e740*/  F2FP.F16.F32.PACK_AB R32, R32, R31 ;  /* 0x0000001f2020723e */ /* 0x000fe200000000ff */
[--C-:B------:R-:W-:Y:S01]  /*e750*/  FFMA.FTZ R139, R139, UR10, -R71.reuse ;  /* 0x0000000a8b8b7c23 */ /* 0x100fe20008010847 */
[----:B------:R-:W-:Y:S01]  /*e760*/  FFMA.FTZ R83, R83, UR10, -R71 ;  /* 0x0000000a53537c23 */ /* 0x000fe20008010847 */
[----:B------:R-:W-:Y:S01]  /*e770*/  FADD.FTZ R85, R35, R28 ;  /* 0x0000001c23557221 */ /* 0x000fe20000010000 */
[----:B------:R-:W1:Y:S01]  /*e780*/  MUFU.EX2 R73, R73 ;  /* 0x0000004900497308 */ /* 0x000e620000000800 */
[----:B0-----:R-:W-:Y:S01]  /*e790*/  FADD.FTZ R29, R33, R30 ;  /* 0x0000001e211d7221 */ /* 0x001fe20000010000 */
[----:B------:R0:W-:Y:S01]  /*e7a0*/  STSM.16.M88.4 [R10+0x21800], R24 ;  /* 0x021800180a007844 */ /* 0x0001e20000000200 */
[----:B------:R-:W-:Y:S01]  /*e7b0*/  FADD.FTZ R30, R48, R85 ;  /* 0x00000055301e7221 */ /* 0x000fe20000010000 */
[----:B------:R-:W-:Y:S01]  /*e7c0*/  FFMA.FTZ R71, R144, UR10, -R71 ;  /* 0x0000000a90477c23 */ /* 0x000fe20008010847 */
[----:B------:R-:W-:Y:S01]  /*e7d0*/  ISETP.GT.AND P2, PT, R12, UR11, PT ;  /* 0x0000000b0c007c0c */ /* 0x000fe2000bf44270 */
[----:B------:R-:W-:Y:S01]  /*e7e0*/  UMOV UR7, UR4 ;  /* 0x0000000400077c82 */ /* 0x000fe20008000000 */
[----:B------:R-:W-:Y:S01]  /*e7f0*/  FADD.FTZ R85, R37, R30 ;  /* 0x0000001e25557221 */ /* 0x000fe20000010000 */
[----:B------:R-:W3:Y:S01]  /*e800*/  MUFU.EX2 R140, R140 ;  /* 0x0000008c008c7308 */ /* 0x000ee20000000800 */
[C---:B--2---:R-:W-:Y:S01]  /*e810*/  FADD.FTZ R28, R54.reuse, R29 ;  /* 0x0000001d361c7221 */ /* 0x044fe20000010000 */
[----:B------:R-:W-:Y:S01]  /*e820*/  F2FP.F16.F32.PACK_AB R33, R54, R33 ;  /* 0x000000213621723e */ /* 0x000fe200000000ff */
[----:B------:R-:W-:Y:S01]  /*e830*/  FADD.FTZ R30, R58, R85 ;  /* 0x000000553a1e7221 */ /* 0x000fe20000010000 */
[-C--:B------:R-:W-:Y:S01]  /*e840*/  FMUL.FTZ R90, R90, R21.reuse ;  /* 0x000000155a5a7220 */ /* 0x080fe20000410000 */
[-C--:B------:R-:W-:Y:S01]  /*e850*/  FMUL.FTZ R91, R91, R21.reuse ;  /* 0x000000155b5b7220 */ /* 0x080fe20000410000 */
[-C--:B------:R-:W-:Y:S01]  /*e860*/  FMUL.FTZ R94, R94, R21.reuse ;  /* 0x000000155e5e7220 */ /* 0x080fe20000410000 */
[----:B------:R-:W-:Y:S01]  /*e870*/  FADD.FTZ R85, R39, R30 ;  /* 0x0000001e27557221 */ /* 0x000fe20000010000 */
[----:B------:R-:W2:Y:S01]  /*e880*/  MUFU.EX2 R40, R40 ;  /* 0x0000002800287308 */ /* 0x000ea20000000800 */
        /* <DEDUP_REMOVED lines=8> */
[C---:B---3--:R-:W-:Y:S01]  /*e910*/  FADD.FTZ R29, R140.reuse, R29 ;  /* 0x0000001d8c1d7221 */ /* 0x048fe20000010000 */
[----:B------:R-:W-:Y:S01]  /*e920*/  F2FP.F16.F32.PACK_AB R35, R140, R73 ;  /* 0x000000498c23723e */ /* 0x000fe200000000ff */
[-C--:B------:R-:W-:Y:S01]  /*e930*/  FMUL.FTZ R103, R103, R21.reuse ;  /* 0x0000001567677220 */ /* 0x080fe20000410000 */
[-C--:B------:R-:W-:Y:S01]  /*e940*/  FMUL.FTZ R106, R106, R21.reuse ;  /* 0x000000156a6a7220 */ /* 0x080fe20000410000 */
[-C--:B------:R-:W-:Y:S01]  /*e950*/  FMUL.FTZ R107, R107, R21.reuse ;  /* 0x000000156b6b7220 */ /* 0x080fe20000410000 */
[-C--:B------:R-:W-:Y:S01]  /*e960*/  FMUL.FTZ R110, R110, R21.reuse ;  /* 0x000000156e6e7220 */ /* 0x080fe20000410000 */
[----:B------:R-:W-:Y:S01]  /*e970*/  STSM.16.M88.4 [R9], R32 ;  /* 0x0000002009007844 */ /* 0x000fe20000000200 */
        /* <DEDUP_REMOVED lines=17> */
[----:B---3--:R-:W-:Y:S01]  /*ea90*/  FADD.FTZ R28, R42, R29 ;  /* 0x0000001d2a1c7221 */ /* 0x008fe20000010000 */
[----:B------:R-:W-:Y:S01]  /*eaa0*/  FMUL.FTZ R135, R135, R21 ;  /* 0x0000001587877220 */ /* 0x000fe20000410000 */
[-C--:B------:R-:W-:Y:S01]  /*eab0*/  FMUL.FTZ R88, R88, R69.reuse ;  /* 0x0000004558587220 */ /* 0x080fe20000410000 */
[-C--:B------:R-:W-:Y:S01]  /*eac0*/  FMUL.FTZ R89, R89, R69.reuse ;  /* 0x0000004559597220 */ /* 0x080fe20000410000 */
[-C--:B------:R-:W-:Y:S01]  /*ead0*/  FMUL.FTZ R92, R92, R69.reuse ;  /* 0x000000455c5c7220 */ /* 0x080fe20000410000 */
[-C--:B------:R-:W-:Y:S01]  /*eae0*/  FMUL.FTZ R93, R93, R69.reuse ;  /* 0x000000455d5d7220 */ /* 0x080fe20000410000 */
[-C--:B------:R-:W-:Y:S01]  /*eaf0*/  FMUL.FTZ R96, R96, R69.reuse ;  /* 0x0000004560607220 */ /* 0x080fe20000410000 */
[----:B------:R-:W3:Y:S01]  /*eb00*/  MUFU.EX2 R55, R55 ;  /* 0x0000003700377308 */ /* 0x000ee20000000800 */
[----:B--2---:R-:W-:Y:S01]  /*eb10*/  FADD.FTZ R29, R81, R28 ;  /* 0x0000001c511d7221 */ /* 0x004fe20000010000 */
[----:B------:R-:W-:Y:S01]  /*eb20*/  FADD.FTZ R28, R62, R59 ;  /* 0x0000003b3e1c7221 */ /* 0x000fe20000010000 */
[-C--:B------:R-:W-:Y:S01]  /*eb30*/  FMUL.FTZ R97, R97, R69.reuse ;  /* 0x0000004561617220 */ /* 0x080fe20000410000 */
[-C--:B------:R-:W-:Y:S01]  /*eb40*/  FMUL.FTZ R100, R100, R69.reuse ;  /* 0x0000004564647220 */ /* 0x080fe20000410000 */
[----:B------:R-:W-:Y:S01]  /*eb50*/  FMUL.FTZ R101, R101, R69 ;  /* 0x0000004565657220 */ /* 0x000fe20000410000 */
[----:B------:R-:W-:Y:S01]  /*eb60*/  FADD.FTZ R31, R43, R28 ;  /* 0x0000001c2b1f7221 */ /* 0x000fe20000010000 */
[----:B------:R-:W-:Y:S01]  /*eb70*/  F2FP.F16.F32.PACK_AB R28, R58, R37 ;  /* 0x000000253a1c723e */ /* 0x000fe200000000ff */
[----:B------:R-:W2:Y:S01]  /*eb80*/  MUFU.EX2 R38, R38 ;  /* 0x0000002600267308 */ /* 0x000ea20000000800 */
[----:B-1----:R-:W-:Y:S01]  /*eb90*/  FADD.FTZ R30, R36, R29 ;  /* 0x0000001d241e7221 */ /* 0x002fe20000010000 */
[----:B------:R-:W-:Y:S01]  /*eba0*/  FADD.FTZ R48, R64, R31 ;  /* 0x0000001f40307221 */ /* 0x000fe20000010000 */
[----:B------:R-:W-:Y:S01]  /*ebb0*/  F2FP.F16.F32.PACK_AB R31, R81, R42 ;  /* 0x0000002a511f723e */ /* 0x000fe200000000ff */
[----:B------:R-:W-:Y:S01]  /*ebc0*/  FMUL.FTZ R104, R104, R69 ;  /* 0x0000004568687220 */ /* 0x000fe20000410000 */
[----:B------:R-:W-:Y:S01]  /*ebd0*/  F2FP.F16.F32.PACK_AB R58, R78, R49 ;  /* 0x000000314e3a723e */ /* 0x000fe200000000ff */
[----:B0-----:R-:W-:Y:S01]  /*ebe0*/  FADD.FTZ R25, R47, R48 ;  /* 0x000000302f197221 */ /* 0x001fe20000010000 */
[----:B------:R-:W-:Y:S01]  /*ebf0*/  FMUL.FTZ R105, R105, R69 ;  /* 0x0000004569697220 */ /* 0x000fe20000410000 */
[----:B------:R-:W0:Y:S01]  /*ec00*/  MUFU.EX2 R79, R79 ;  /* 0x0000004f004f7308 */ /* 0x000e220000000800 */
[----:B---3--:R-:W-:Y:S01]  /*ec10*/  FADD.FTZ R29, R55, R30 ;  /* 0x0000001e371d7221 */ /* 0x008fe20000010000 */
[----:B------:R-:W-:Y:S01]  /*ec20*/  FADD.FTZ R26, R56, R25 ;  /* 0x00000019381a7221 */ /* 0x000fe20000010000 */
[----:B------:R-:W-:Y:S01]  /*ec30*/  F2FP.F16.F32.PACK_AB R30, R60, R39 ;  /* 0x000000273c1e723e */ /* 0x000fe200000000ff */
[----:B------:R-:W-:Y:S01]  /*ec40*/  FMUL.FTZ R108, R108, R69 ;  /* 0x000000456c6c7220 */ /* 0x000fe20000410000 */
[----:B------:R-:W-:Y:S01]  /*ec50*/  F2FP.F16.F32.PACK_AB R56, R56, R47 ;  /* 0x0000002f3838723e */ /* 0x000fe200000000ff */
[----:B------:R-:W-:Y:S01]  /*ec60*/  FADD.FTZ R27, R49, R26 ;  /* 0x0000001a311b7221 */ /* 0x000fe20000010000 */
[-C--:B------:R-:W-:Y:S01]  /*ec70*/  FMUL.FTZ R109, R109, R69.reuse ;  /* 0x000000456d6d7220 */ /* 0x080fe20000410000 */
[----:B------:R-:W1:Y:S01]  /*ec80*/  MUFU.EX2 R57, R57 ;  /* 0x0000003900397308 */ /* 0x000e620000000800 */
[----:B--2---:R-:W-:Y:S01]  /*ec90*/  FADD.FTZ R24, R38, R29 ;  /* 0x0000001d26187221 */ /* 0x004fe20000010000 */
[----:B------:R-:W-:Y:S01]  /*eca0*/  FADD.FTZ R26, R78, R27 ;  /* 0x0000001b4e1a7221 */ /* 0x000fe20000010000 */
[----:B------:R-:W-:Y:S01]  /*ecb0*/  F2FP.F16.F32.PACK_AB R29, R77, R40 ;  /* 0x000000284d1d723e */ /* 0x000fe200000000ff */
[-C--:B------:R-:W-:Y:S01]  /*ecc0*/  FMUL.FTZ R112, R112, R69.reuse ;  /* 0x0000004570707220 */ /* 0x080fe20000410000 */
[----:B------:R-:W-:Y:S01]  /*ecd0*/  FMUL.FTZ R113, R113, R69 ;  /* 0x0000004571717220 */ /* 0x000fe20000410000 */
[----:B------:R-:W-:Y:S01]  /*ece0*/  FADD.FTZ R27, R51, R26 ;  /* 0x0000001a331b7221 */ /* 0x000fe20000010000 */
[----:B------:R-:W-:Y:S01]  /*ecf0*/  F2FP.F16.F32.PACK_AB R26, R64, R43 ;  /* 0x0000002b401a723e */ /* 0x000fe200000000ff */
[----:B------:R-:W2:Y:S01]  /*ed00*/  MUFU.EX2 R46, R46 ;  /* 0x0000002e002e7308 */ /* 0x000ea20000000800 */
[----:B0-----:R-:W-:Y:S01]  /*ed10*/  FADD.FTZ R24, R79, R24 ;  /* 0x000000184f187221 */ /* 0x001fe20000010000 */
[----:B------:R-:W-:Y:S01]  /*ed20*/  FADD.FTZ R40, R74, R27 ;  /* 0x0000001b4a287221 */ /* 0x000fe20000010000 */
[----:B------:R0:W-:Y:S01]  /*ed30*/  STSM.16.M88.4 [R8], R28 ;  /* 0x0000001c08007844 */ /* 0x0001e20000000200 */
[-C--:B------:R-:W-:Y:S01]  /*ed40*/  FMUL.FTZ R116, R116, R69.reuse ;  /* 0x0000004574747220 */ /* 0x080fe20000410000 */
[-C--:B------:R-:W-:Y:S01]  /*ed50*/  FMUL.FTZ R117, R117, R69.reuse ;  /* 0x0000004575757220 */ /* 0x080fe20000410000 */
[----:B------:R-:W-:Y:S01]  /*ed60*/  FADD.FTZ R27, R53, R40 ;  /* 0x00000028351b7221 */ /* 0x000fe20000010000 */
        /* <DEDUP_REMOVED lines=12> */
[----:B0-----:R-:W-:Y:S01]  /*ee30*/  FADD.FTZ R30, R76, R27 ;  /* 0x0000001b4c1e7221 */ /* 0x001fe20000010000 */
[----:B------:R-:W-:Y:S01]  /*ee40*/  F2FP.F16.F32.PACK_AB R27, R79, R38 ;  /* 0x000000264f1b723e */ /* 0x000fe200000000ff */
[----:B------:R-:W-:Y:S01]  /*ee50*/  FMUL.FTZ R133, R133, R69 ;  /* 0x0000004585857220 */ /* 0x000fe20000410000 */
[----:B------:R-:W-:-:S02]  /*ee60*/  VIADD R12, R12, 0xffffffff ;  /* 0xffffffff0c0c7836 */ /* 0x000fc40000000000 */
[----:B------:R-:W0:Y:S01]  /*ee70*/  MUFU.EX2 R6, R6 ;  /* 0x0000000600067308 */ /* 0x000e220000000800 */
[----:B---3--:R-:W-:Y:S01]  /*ee80*/  FADD.FTZ R25, R7, R24 ;  /* 0x0000001807197221 */ /* 0x008fe20000010000 */
[----:B------:R-:W-:Y:S01]  /*ee90*/  F2FP.F16.F32.PACK_AB R24, R62, R41 ;  /* 0x000000293e18723e */ /* 0x000fe200000000ff */
[----:B------:R-:W-:-:S05]  /*eea0*/  IMAD.MOV.U32 R21, RZ, RZ, R136 ;  /* 0x000000ffff157224 */ /* 0x000fca00078e0088 */
[----:B------:R-:W2:Y:S01]  /*eeb0*/  MUFU.EX2 R45, R45 ;  /* 0x0000002d002d7308 */ /* 0x000ea20000000800 */
[C---:B-1----:R-:W-:Y:S01]  /*eec0*/  FADD.FTZ R25, R44.reuse, R25 ;  /* 0x000000192c197221 */ /* 0x042fe20000010000 */
[----:B------:R-:W-:-:S06]  /*eed0*/  F2FP.F16.F32.PACK_AB R59, R44, R7 ;  /* 0x000000072c3b723e */ /* 0x000fcc00000000ff */
[----:B------:R-:W1:Y:S01]  /*eee0*/  MUFU.EX2 R50, R50 ;  /* 0x0000003200327308 */ /* 0x000e620000000800 */
[----:B0-----:R-:W-:Y:S01]  /*eef0*/  FADD.FTZ R32, R6, R25 ;  /* 0x0000001906207221 */ /* 0x001fe20000010000 */
[----:B------:R-:W-:-:S05]  /*ef00*/  F2FP.F16.F32.PACK_AB R25, R55, R36 ;  /* 0x000000243719723e */ /* 0x000fca00000000ff */
[----:B------:R0:W-:Y:S01]  /*ef10*/  STSM.16.M88.4 [R5], R24 ;  /* 0x0000001805007844 */ /* 0x0001e20000000200 */
[----:B------:R-:W3:Y:S01]  /*ef20*/  MUFU.EX2 R75, R75 ;  /* 0x0000004b004b7308 */ /* 0x000ee20000000800 */
[----:B--2---:R-:W-:Y:S02]  /*ef30*/  FADD.FTZ R29, R45, R32 ;  /* 0x000000202d1d7221 */ /* 0x004fe40000010000 */
[----:B------:R4:W-:Y:S05]  /*ef40*/  STSM.16.M88.4 [R10+0x27800], R56 ;  /* 0x027800380a007844 */ /* 0x0009ea0000000200 */
[----:B------:R-:W2:Y:S01]  /*ef50*/  MUFU.EX2 R66, R66 ;  /* 0x0000004200427308 */ /* 0x000ea20000000800 */
[----:B-1----:R-:W-:Y:S01]  /*ef60*/  FADD.FTZ R28, R50, R29 ;  /* 0x0000001d321c7221 */ /* 0x002fe20000010000 */
[----:B------:R-:W-:-:S06]  /*ef70*/  FADD.FTZ R29, R61, R30 ;  /* 0x0000001e3d1d7221 */ /* 0x000fcc0000010000 */
[----:B------:R-:W0:Y:S01]  /*ef80*/  MUFU.EX2 R84, R84 ;  /* 0x0000005400547308 */ /* 0x000e220000000800 */
[C---:B---3--:R-:W-:Y:S01]  /*ef90*/  FADD.FTZ R7, R75.reuse, R28 ;  /* 0x0000001c4b077221 */ /* 0x048fe20000010000 */
[C---:B------:R-:W-:Y:S01]  /*efa0*/  FADD.FTZ R28, R80.reuse, R29 ;  /* 0x0000001d501c7221 */ /* 0x040fe20000010000 */
[----:B------:R-:W-:Y:S02]  /*efb0*/  F2FP.F16.F32.PACK_AB R31, R75, R50 ;  /* 0x000000324b1f723e */ /* 0x000fe400000000ff */
[----:B------:R-:W-:-:S03]  /*efc0*/  F2FP.F16.F32.PACK_AB R80, R80, R61 ;  /* 0x0000003d5050723e */ /* 0x000fc600000000ff */
[----:B------:R-:W1:Y:S01]  /*efd0*/  MUFU.EX2 R37, R146 ;  /* 0x0000009200257308 */ /* 0x000e620000000800 */
[----:B--2---:R-:W-:Y:S01]  /*efe0*/  FADD.FTZ R30, R66, R7 ;  /* 0x00000007421e7221 */ /* 0x004fe20000010000 */
[----:B------:R-:W-:Y:S01]  /*eff0*/  FADD.FTZ R7, R63, R28 ;  /* 0x0000001c3f077221 */ /* 0x000fe20000010000 */
[----:B------:R-:W-:-:S03]  /*f000*/  F2FP.F16.F32.PACK_AB R28, R74, R51 ;  /* 0x000000334a1c723e */ /* 0x000fc600000000ff */
[C---:B------:R-:W-:Y:S01]  /*f010*/  FADD.FTZ R34, R82.reuse, R7 ;  /* 0x0000000752227221 */ /* 0x040fe20000010000 */
[----:B------:R-:W-:Y:S01]  /*f020*/  F2FP.F16.F32.PACK_AB R82, R82, R63 ;  /* 0x0000003f5252723e */ /* 0x000fe200000000ff */
[----:B------:R-:W2:Y:S02]  /*f030*/  MUFU.EX2 R147, R147 ;  /* 0x0000009300937308 */ /* 0x000ea40000000800 */
[----:B------:R-:W-:-:S04]  /*f040*/  FADD.FTZ R29, R67, R34 ;  /* 0x00000022431d7221 */ /* 0x000fc80000010000 */
[----:B0-----:R-:W-:Y:S01]  /*f050*/  FADD.FTZ R24, R84, R29 ;  /* 0x0000001d54187221 */ /* 0x001fe20000010000 */
[----:B------:R-:W-:Y:S01]  /*f060*/  F2FP.F16.F32.PACK_AB R29, R45, R6 ;  /* 0x000000062d1d723e */ /* 0x000fe200000000ff */
[----:B------:R-:W0:Y:S01]  /*f070*/  MUFU.EX2 R148, R148 ;  /* 0x0000009400947308 */ /* 0x000e220000000800 */
[C---:B-1----:R-:W-:Y:S01]  /*f080*/  FADD.FTZ R32, R37.reuse, R30 ;  /* 0x0000001e25207221 */ /* 0x042fe20000010000 */
[----:B------:R-:W-:Y:S02]  /*f090*/  F2FP.F16.F32.PACK_AB R30, R76, R53 ;  /* 0x000000354c1e723e */ /* 0x000fe400000000ff */
[----:B------:R-:W-:Y:S02]  /*f0a0*/  F2FP.F16.F32.PACK_AB R81, R37, R66 ;  /* 0x000000422551723e */ /* 0x000fe400000000ff */
[----:B------:R-:W-:Y:S01]  /*f0b0*/  F2FP.F16.F32.PACK_AB R84, R84, R67 ;  /* 0x000000435454723e */ /* 0x000fe200000000ff */
[----:B------:R4:W-:Y:S01]  /*f0c0*/  STSM.16.M88.4 [R4], R28 ;  /* 0x0000001c04007844 */ /* 0x0009e20000000200 */
[----:B------:R-:W1:Y:S01]  /*f0d0*/  MUFU.EX2 R65, R65 ;  /* 0x0000004100417308 */ /* 0x000e620000000800 */
[----:B--2---:R-:W-:-:S07]  /*f0e0*/  FADD.FTZ R7, R147, R32 ;  /* 0x0000002093077221 */ /* 0x004fce0000010000 */
[----:B------:R-:W2:Y:S01]  /*f0f0*/  MUFU.EX2 R42, R139 ;  /* 0x0000008b002a7308 */ /* 0x000ea20000000800 */
[----:B0-----:R-:W-:-:S07]  /*f100*/  FADD.FTZ R7, R148, R7 ;  /* 0x0000000794077221 */ /* 0x001fce0000010000 */
[----:B------:R-:W0:Y:S01]  /*f110*/  MUFU.EX2 R52, R52 ;  /* 0x0000003400347308 */ /* 0x000e220000000800 */
[----:B-1----:R-:W-:Y:S01]  /*f120*/  F2FP.F16.F32.PACK_AB R86, R20, R65 ;  /* 0x000000411456723e */ /* 0x002fe200000000ff */
[----:B------:R-:W-:-:S06]  /*f130*/  FADD.FTZ R65, R65, R24 ;  /* 0x0000001841417221 */ /* 0x000fcc0000010000 */
[----:B------:R1:W3:Y:S01]  /*f140*/  MUFU.EX2 R36, R83 ;  /* 0x0000005300247308 */ /* 0x0002e20000000800 */
[----:B--2---:R-:W-:-:S07]  /*f150*/  FADD.FTZ R7, R42, R7 ;  /* 0x000000072a077221 */ /* 0x004fce0000010000 */
[----:B------:R-:W2:Y:S01]  /*f160*/  MUFU.EX2 R71, R71 ;  /* 0x0000004700477308 */ /* 0x000ea20000000800 */
[----:B-1----:R-:W-:Y:S01]  /*f170*/  F2FP.F16.F32.PACK_AB R83, R148, R147 ;  /* 0x000000939453723e */ /* 0x002fe200000000ff */
[C---:B0-----:R-:W-:Y:S01]  /*f180*/  FADD.FTZ R7, R52.reuse, R7 ;  /* 0x0000000734077221 */ /* 0x041fe20000010000 */
[----:B------:R-:W-:-:S03]  /*f190*/  F2FP.F16.F32.PACK_AB R85, R52, R42 ;  /* 0x0000002a3455723e */ /* 0x000fc600000000ff */
[----:B------:R4:W-:Y:S01]  /*f1a0*/  STSM.16.M88.4 [R8+0x6000], R80 ;  /* 0x0060005008007844 */ /* 0x0009e20000000200 */
[----:B---3--:R-:W-:Y:S01]  /*f1b0*/  FADD.FTZ R6, R36, R7 ;  /* 0x0000000724067221 */ /* 0x008fe20000010000 */
[----:B------:R-:W-:Y:S01]  /*f1c0*/  FADD.FTZ R7, R20, R65 ;  /* 0x0000004114077221 */ /* 0x000fe20000010000 */
[----:B------:R-:W-:Y:S01]  /*f1d0*/  IMAD.MOV.U32 R20, RZ, RZ, R13 ;  /* 0x000000ffff147224 */ /* 0x000fe200078e000d */
[C---:B--2---:R-:W-:Y:S01]  /*f1e0*/  F2FP.F16.F32.PACK_AB R87, R71.reuse, R36 ;  /* 0x000000244757723e */ /* 0x044fe200000000ff */
[----:B------:R-:W-:-:S04]  /*f1f0*/  FADD.FTZ R6, R71, R6 ;  /* 0x0000000647067221 */ /* 0x000fc80000010000 */
[----:B------:R4:W-:Y:S01]  /*f200*/  STSM.16.M88.4 [R5+0x6000], R84 ;  /* 0x0060005405007844 */ /* 0x0009e20000000200 */
[----:B------:R0:W-:Y:S06]  /*f210*/  MEMBAR.ALL.CTA ;  /* 0x0000000000007992 */ /* 0x0001ec0000008000 */
[----:B0-----:R-:W0:Y:S02]  /*f220*/  FENCE.VIEW.ASYNC.S ;  /* 0x00000000000073c6 */ /* 0x001e240000000000 */
[----:B0-----:R-:W-:Y:S01]  /*f230*/  NOP ;  /* 0x0000000000007918 */ /* 0x001fe20000000000 */
[----:B------:R-:W-:Y:S05]  /*f240*/  @P2 BRA `(.L_x_10275) ;  /* 0xffffffc400f42947 */ /* 0x000fea000383ffff */
.L_x_10258:
[----:B------:R-:W-:Y:S06]  /*f250*/  BAR.ARV 0x8, 0x200 ;  /* 0x0208000000007b1d */ /* 0x000fec0000002000 */
[----:B------:R-:W-:Y:S05]  /*f260*/  @!P0 BRA `(.L_x_10276) ;  /* 0x0000000000048947 */ /* 0x000fea0003800000 */
[----:B------:R-:W-:Y:S01]  /*f270*/  BPT.TRAP 0x1 ;  /* 0x000000040000795c */ /* 0x000fe20000300000 */
.L_x_10276:
[----:B------:R-:W-:Y:S01]  /*f280*/  ULEA UR9, UR4, UR36, 0x3 ;  /* 0x0000002404097291 */ /* 0x000fe2000f8e183f */
[----:B------:R-:W-:-:S05]  /*f290*/  IMAD.U32 R0, RZ, RZ, UR5 ;  /* 0x00000005ff007e24 */ /* 0x000fca000f8e00ff */
[----:B------:R-:W-:-:S04]  /*f2a0*/  SHF.L.U32 R0, R0, 0x1f, RZ ;  /* 0x0000001f00007819 */ /* 0x000fc800000006ff */
[----:B------:R3:W0:Y:S01]  /*f2b0*/  SYNCS.PHASECHK.TRANS64.TRYWAIT P2, [UR9+0x2d850], R0 ;  /* 0x02d85000ff0075a7 */ /* 0x0006220008040149 */
[----:B------:R-:W-:Y:S05]  /*f2c0*/  @!P0 BRA `(.L_x_10277) ;  /* 0x0000000000048947 */ /* 0x000fea0003800000 */
[----:B------:R-:W-:Y:S01]  /*f2d0*/  BPT.TRAP 0x1 ;  /* 0x000000040000795c */ /* 0x000fe20000300000 */
.L_x_10277:
[----:B0-----:R-:W-:Y:S05]  /*f2e0*/  @P2 BRA `(.L_x_10278) ;  /* 0x0000000000082947 */ /* 0x001fea0003800000 */
[----:B------:R-:W0:Y:S02]  /*f2f0*/  SYNCS.PHASECHK.TRANS64.TRYWAIT P0, [UR9+0x2d850], R0 ;  /* 0x02d85000ff0075a7 */ /* 0x000e240008000149 */
[----:B0-----:R-:W-:Y:S05]  /*f300*/  @!P0 BRA `(.L_x_10279) ;  /* 0x0000006400c48947 */ /* 0x001fea0003800000 */
.L_x_10278:
[----:B------:R-:W-:Y:S01]  /*f310*/  UIADD3 UR36, UR36, 0x400, URZ ;  /* 0x0000040024247890 */ /* 0x000fe2000fffe03f */
[----:B------:R-:W-:Y:S01]  /*f320*/  WARPGROUP.ARRIVE ;  /* 0x00000000000079c5 */ /* 0x000fe20000000000 */
[----:B------:R-:W-:Y:S01]  /*f330*/  ULOP3.LUT UR60, UR60, 0x10000, URZ, 0xfc, !UPT ;  /* 0x000100003c3c7892 */ /* 0x000fe2000f8efc3f */
[----:B---3--:R-:W0:Y:S01]  /*f340*/  SHFL.BFLY PT, R0, R7, 0x2, 0x1f ;  /* 0x0c401f0007007f89 */ /* 0x008e2200000e0000 */
[----:B------:R-:W-:Y:S01]  /*f350*/  USHF.R.U32.HI UR36, URZ, 0x4, UR36 ;  /* 0x000000043f247899 */ /* 0x000fe20008011624 */
[----:B-12-4-:R-:W-:Y:S01]  /*f360*/  IMAD.U32 R10, RZ, RZ, UR9 ;  /* 0x00000009ff0a7e24 */ /* 0x016fe2000f8e00ff */
[----:B------:R-:W-:Y:S01]  /*f370*/  UMOV UR5, 0x40000040 ;  /* 0x4000004000057882 */ /* 0x000fe20000000000 */
[----:B------:R-:W-:Y:S01]  /*f380*/  UMOV UR7, 0x80000020 ;  /* 0x8000002000077882 */ /* 0x000fe20000000000 */
[----:B------:R-:W-:Y:S01]  /*f390*/  ULOP3.LUT UR36, UR36, 0x3fff, URZ, 0xc0, !UPT ;  /* 0x00003fff24247892 */ /* 0x000fe2000f8ec03f */
[----:B------:R-:W1:Y:S01]  /*f3a0*/  SHFL.BFLY PT, R3, R6, 0x2, 0x1f ;  /* 0x0c401f0006037f89 */ /* 0x000e6200000e0000 */
[----:B------:R-:W-:-:S02]  /*f3b0*/  @!P1 VIADD R10, R10, 0x2d860 ;  /* 0x0002d8600a0a9836 */ /* 0x000fc40000000000 */
[----:B------:R-:W-:Y:S01]  /*f3c0*/  ULOP3.LUT UR8, UR36, 0x2000000, URZ, 0xfc, !UPT ;  /* 0x0200000024087892 */ /* 0x000fe2000f8efc3f */
[----:B------:R-:W-:Y:S02]  /*f3d0*/  IMAD.MOV.U32 R8, RZ, RZ, RZ ;  /* 0x000000ffff087224 */ /* 0x000fe400078e00ff */
[----:B------:R-:W-:Y:S01]  /*f3e0*/  @!P1 PRMT R10, RZ, 0x654, R10 ;  /* 0x00000654ff0a9816 */ /* 0x000fe2000000000a */
[----:B------:R-:W-:Y:S01]  /*f3f0*/  UIMAD UR8, UR4, 0x600, UR8 ;  /* 0x00000600040878a4 */ /* 0x000fe2000f8e0208 */
[----:B------:R-:W-:Y:S02]  /*f400*/  IMAD.U32 R14, RZ, RZ, UR10 ;  /* 0x0000000aff0e7e24 */ /* 0x000fe4000f8e00ff */
[----:B------:R-:W-:-:S04]  /*f410*/  UMOV UR4, UR60 ;  /* 0x0000003c00047c82 */ /* 0x000fc80008000000 */
[----:B------:R-:W-:Y:S02]  /*f420*/  UMOV UR6, UR8 ;  /* 0x0000000800067c82 */ /* 0x000fe40008000000 */
[----:B------:R-:W-:Y:S01]  /*f430*/  HGMMA.64x96x16.F32 R88, gdesc[UR4].tnspB, R88, gsb0 ;  /* 0x41600000045879f0 */ /* 0x000fe20008000858 */
[----:B------:R-:W-:Y:S01]  /*f440*/  UIADD3 UR4, UR60, 0x2, URZ ;  /* 0x000000023c047890 */ /* 0x000fe2000fffe03f */
[----:B0-----:R-:W-:Y:S01]  /*f450*/  FADD.FTZ R0, R0, R7 ;  /* 0x0000000700007221 */ /* 0x001fe20000010000 */
[----:B------:R-:W-:Y:S01]  /*f460*/  UIADD3 UR6, UR8, 0x40, URZ ;  /* 0x0000004008067890 */ /* 0x000fe2000fffe03f */
[----:B------:R-:W-:Y:S01]  /*f470*/  IMAD.U32 R7, RZ, RZ, UR10 ;  /* 0x0000000aff077e24 */ /* 0x000fe2000f8e00ff */
[----:B------:R-:W-:Y:S01]  /*f480*/  UMOV UR5, 0x40000040 ;  /* 0x4000004000057882 */ /* 0x000fe20000000000 */
[----:B------:R-:W-:Y:S01]  /*f490*/  UMOV UR7, 0x80000020 ;  /* 0x8000002000077882 */ /* 0x000fe20000000000 */
[----:B-1----:R-:W-:Y:S02]  /*f4a0*/  FADD.FTZ R4, R3, R6 ;  /* 0x0000000603047221 */ /* 0x002fe40000010000 */
[----:B------:R-:W0:Y:S04]  /*f4b0*/  SHFL.BFLY PT, R3, R0, 0x1, 0x1f ;  /* 0x0c201f0000037f89 */ /* 0x000e2800000e0000 */
[----:B------:R-:W1:Y:S01]  /*f4c0*/  SHFL.BFLY PT, R5, R4, 0x1, 0x1f ;  /* 0x0c201f0004057f89 */ /* 0x000e6200000e0000 */
[----:B0-----:R-:W-:Y:S01]  /*f4d0*/  FADD.FTZ R11, R0, R3 ;  /* 0x00000003000b7221 */ /* 0x001fe20000010000 */
[----:B------:R-:W-:-:S02]  /*f4e0*/  IMAD.MOV.U32 R0, RZ, RZ, -0x800000 ;  /* 0xff800000ff007424 */ /* 0x000fc400078e00ff */
[----:B------:R-:W-:Y:S02]  /*f4f0*/  IMAD.MOV.U32 R3, RZ, RZ, -0x800000 ;  /* 0xff800000ff037424 */ /* 0x000fe400078e00ff */
[----:B-1----:R-:W-:Y:S01]  /*f500*/  FADD.FTZ R12, R4, R5 ;  /* 0x00000005040c7221 */ /* 0x002fe20000010000 */
[----:B------:R-:W-:Y:S01]  /*f510*/  FSETP.NE.FTZ.AND P0, PT, R11, RZ, PT ;  /* 0x000000ff0b00720b */ /* 0x000fe20003f15000 */
[----:B------:R-:W-:-:S03]  /*f520*/  IMAD.MOV.U32 R5, RZ, RZ, RZ ;  /* 0x000000ffff057224 */ /* 0x000fc600078e00ff */
        /* <DEDUP_REMOVED lines=107> */
.L_x_10209:
[----:B------:R-:W-:Y:S05]  /*fbe0*/  @P0 BRA `(.L_x_10280) ;  /* 0x00000010009c0947 */ /* 0x000fea0003800000 */
[----:B------:R-:W-:Y:S01]  /*fbf0*/  VIADD R8, R2, 0xffffff80 ;  /* 0xffffff8002087836 */ /* 0x000fe20000000000 */
[----:B------:R-:W-:Y:S01]  /*fc00*/  R2UR UR13, R17 ;  /* 0x00000000110d72ca */ /* 0x000fe200000e0000 */
[----:B------:R-:W0:Y:S01]  /*fc10*/  S2UR UR12, SR_CTAID.Z ;  /* 0x00000000000c79c3 */ /* 0x000e220000002700 */
[----:B------:R-:W1:Y:S01]  /*fc20*/  S2R R27, SR_CTAID.X ;  /* 0x00000000001b7919 */ /* 0x000e620000002500 */
[----:B------:R-:W-:Y:S01]  /*fc30*/  ULDC.64 UR8, c[0x0][0xbd0] ;  /* 0x0002f40000087ab9 */ /* 0x000fe20000000a00 */
[----:B------:R-:W-:Y:S01]  /*fc40*/  SHF.R.S32.HI R9, RZ, 0x1f, R8 ;  /* 0x0000001fff097819 */ /* 0x000fe20000011408 */
[----:B------:R-:W-:Y:S01]  /*fc50*/  ULDC.64 UR14, c[0x0][0x208] ;  /* 0x00008200000e7ab9 */ /* 0x000fe20000000a00 */
[----:B------:R-:W-:Y:S02]  /*fc60*/  BSSY B0, `(.L_x_10281) ;  /* 0x00000d1000007945 */ /* 0x000fe40003800000 */
[CC--:B------:R-:W-:Y:S01]  /*fc70*/  LEA.HI R12, R9.reuse, R8.reuse, RZ, 0x7 ;  /* 0x00000008090c7211 */ /* 0x0c0fe200078f38ff */
[----:B------:R-:W2:Y:S01]  /*fc80*/  S2UR UR11, SR_CTAID.Y ;  /* 0x00000000000b79c3 */ /* 0x000ea20000002600 */
[----:B------:R-:W-:-:S02]  /*fc90*/  LEA.HI R18, R9, R8, RZ, 0x2 ;  /* 0x0000000809127211 */ /* 0x000fc400078f10ff */
[----:B------:R-:W-:Y:S01]  /*fca0*/  LOP3.LUT R11, R12, 0xffffff80, RZ, 0xc0, !PT ;  /* 0xffffff800c0b7812 */ /* 0x000fe200078ec0ff */
[----:B------:R-:W-:Y:S01]  /*fcb0*/  USHF.R.S32.HI UR7, URZ, 0x1f, UR13 ;  /* 0x0000001f3f077899 */ /* 0x000fe2000801140d */
[----:B------:R-:W-:Y:S01]  /*fcc0*/  LOP3.LUT R21, R18, 0xfffffffc, RZ, 0xc0, !PT ;  /* 0xfffffffc12157812 */ /* 0x000fe200078ec0ff */
[----:B------:R-:W-:Y:S01]  /*fcd0*/  UIMAD.WIDE.U32 UR4, UR13, UR8, URZ ;  /* 0x000000080d0472a5 */ /* 0x000fe2000f8e003f */
[----:B------:R-:W-:Y:S01]  /*fce0*/  SHF.R.S32.HI R12, RZ, 0x7, R12 ;  /* 0x00000007ff0c7819 */ /* 0x000fe2000001140c */
[C---:B------:R-:W-:Y:S01]  /*fcf0*/  IMAD.IADD R2, R8.reuse, 0x1, -R11 ;  /* 0x0000000108027824 */ /* 0x040fe200078e0a0b */
[----:B------:R-:W-:Y:S01]  /*fd00*/  UIMAD UR6, UR7, UR8, URZ ;  /* 0x00000008070672a4 */ /* 0x000fe2000f8e023f */
[----:B------:R-:W3:Y:S01]  /*fd10*/  LDC R11, c[0x0][0xbe8] ;  /* 0x0002fa00ff0b7b82 */ /* 0x000ee20000000800 */
[----:B------:R-:W-:Y:S02]  /*fd20*/  IMAD.IADD R18, R8, 0x1, -R21 ;  /* 0x0000000108127824 */ /* 0x000fe400078e0a15 */
[----:B------:R-:W-:Y:S01]  /*fd30*/  SHF.R.S32.HI R15, RZ, 0x1f, R2 ;  /* 0x0000001fff0f7819 */ /* 0x000fe20000011402 */
[----:B------:R-:W-:Y:S01]  /*fd40*/  IMAD.HI R9, R12, 0x55555556, RZ ;  /* 0x555555560c097827 */ /* 0x000fe200078e02ff */
[----:B------:R-:W-:-:S02]  /*fd50*/  UIMAD UR6, UR13, UR9, UR6 ;  /* 0x000000090d0672a4 */ /* 0x000fc4000f8e0206 */
[-C--:B------:R-:W-:Y:S01]  /*fd60*/  LEA.HI R10, R15, R2.reuse, RZ, 0x2 ;  /* 0x000000020f0a7211 */ /* 0x080fe200078f10ff */
[----:B------:R-:W4:Y:S01]  /*fd70*/  LDC.64 R20, c[0x0][0xbd8] ;  /* 0x0002f600ff147b82 */ /* 0x000f220000000a00 */
[----:B------:R-:W-:Y:S01]  /*fd80*/  LEA.HI R9, R9, R9, RZ, 0x1 ;  /* 0x0000000909097211 */ /* 0x000fe200078f08ff */
[----:B------:R-:W-:Y:S01]  /*fd90*/  UIADD3 UR6, UR5, UR6, URZ ;  /* 0x0000000605067290 */ /* 0x000fe2000fffe03f */
[--C-:B------:R-:W-:Y:S01]  /*fda0*/  SHF.R.S32.HI R14, RZ, 0x2, R10.reuse ;  /* 0x00000002ff0e7819 */ /* 0x100fe2000001140a */
[----:B0-----:R-:W-:Y:S01]  /*fdb0*/  USHF.R.S32.HI UR10, URZ, 0x1f, UR12 ;  /* 0x0000001f3f0a7899 */ /* 0x001fe2000801140c */
[----:B------:R-:W-:Y:S01]  /*fdc0*/  SHF.R.S32.HI R13, RZ, 0x1f, R10 ;  /* 0x0000001fff0d7819 */ /* 0x000fe2000001140a */
[----:B------:R-:W-:Y:S01]  /*fdd0*/  ULDC.64 UR8, c[0x0][0xb38] ;  /* 0x0002ce0000087ab9 */ /* 0x000fe20000000a00 */
[----:B------:R-:W-:Y:S01]  /*fde0*/  LEA.HI R15, R15, R2, RZ, 0x5 ;  /* 0x000000020f0f7211 */ /* 0x000fe200078f28ff */
[----:B------:R-:W2:Y:S01]  /*fdf0*/  LDC R26, c[0x0][0xc50] ;  /* 0x00031400ff1a7b82 */ /* 0x000ea20000000800 */
[----:B------:R-:W-:Y:S01]  /*fe00*/  LEA.HI R13, R13, R14, RZ, 0x3 ;  /* 0x0000000e0d0d7211 */ /* 0x000fe200078f18ff */
[----:B------:R-:W-:Y:S01]  /*fe10*/  UIMAD UR7, UR7, UR8, URZ ;  /* 0x00000008070772a4 */ /* 0x000fe2000f8e023f */
[----:B------:R-:W-:-:S02]  /*fe20*/  SHF.R.S32.HI R15, RZ, 0x5, R15 ;  /* 0x00000005ff0f7819 */ /* 0x000fc4000001140f */
[----:B------:R-:W-:Y:S01]  /*fe30*/  LOP3.LUT R19, R13, 0xfffffff8, RZ, 0xc0, !PT ;  /* 0xfffffff80d137812 */ /* 0x000fe200078ec0ff */
[----:B------:R-:W-:Y:S01]  /*fe40*/  IMAD R13, R9, -0x3, R12 ;  /* 0xfffffffd090d7824 */ /* 0x000fe200078e020c */
[----:B------:R-:W-:Y:S01]  /*fe50*/  LEA.HI R9, R18, R18, RZ, 0x1 ;  /* 0x0000001212097211 */ /* 0x000fe200078f08ff */
[----:B------:R-:W0:Y:S08]  /*fe60*/  LDC.64 R24, c[0x0][0xb40] ;  /* 0x0002d000ff187b82 */ /* 0x000e300000000a00 */
[----:B------:R-:W-:Y:S01]  /*fe70*/  BAR.SYNC.DEFER_BLOCKING 0x1, 0x180 ;  /* 0x0046000000007b1d */ /* 0x000fe20000010000 */
[----:B---3--:R-:W-:Y:S01]  /*fe80*/  ISETP.NE.AND P0, PT, R11, 0x1, PT ;  /* 0x000000010b00780c */ /* 0x008fe20003f05270 */
[----:B------:R-:W-:Y:S01]  /*fe90*/  IMAD.IADD R8, R14, 0x1, -R19 ;  /* 0x000000010e087824 */ /* 0x000fe200078e0a13 */
[----:B------:R-:W-:-:S03]  /*fea0*/  LOP3.LUT R9, R9, 0x1ffffffe, RZ, 0xc0, !PT ;  /* 0x1ffffffe09097812 */ /* 0x000fc600078ec0ff */
[----:B------:R-:W-:Y:S02]  /*feb0*/  IMAD R12, R15, 0x10, R8 ;  /* 0x000000100f0c7824 */ /* 0x000fe400078e0208 */
[----:B------:R-:W-:Y:S02]  /*fec0*/  IMAD.IADD R23, R18, 0x1, -R9 ;  /* 0x0000000112177824 */ /* 0x000fe400078e0a09 */
[----:B------:R-:W-:Y:S02]  /*fed0*/  IMAD R14, R13, 0x40, R12 ;  /* 0x000000400d0e7824 */ /* 0x000fe400078e020c */
[----:B------:R-:W-:Y:S02]  /*fee0*/  IMAD.U32 R9, RZ, RZ, UR5 ;  /* 0x00000005ff097e24 */ /* 0x000fe4000f8e00ff */
[----:B------:R-:W3:Y:S01]  /*fef0*/  @P0 LDC R19, c[0x0][0xbec] ;  /* 0x0002fb00ff130b82 */ /* 0x000ee20000000800 */
[----:B------:R-:W-:Y:S01]  /*ff00*/  IMAD.U32 R8, RZ, RZ, UR4 ;  /* 0x00000004ff087e24 */ /* 0x000fe2000f8e00ff */
[----:B------:R-:W-:Y:S01]  /*ff10*/  UIMAD.WIDE.U32 UR4, UR13, UR8, URZ ;  /* 0x000000080d0472a5 */ /* 0x000fe2000f8e003f */
[----:B------:R-:W-:Y:S01]  /*ff20*/  IMAD.U32 R9, RZ, RZ, UR6 ;  /* 0x00000006ff097e24 */ /* 0x000fe2000f8e00ff */
[----:B------:R-:W-:Y:S01]  /*ff30*/  UIMAD UR6, UR13, UR9, UR7 ;  /* 0x000000090d0672a4 */ /* 0x000fe2000f8e0207 */
[----:B----4-:R-:W-:-:S02]  /*ff40*/  IMAD R18, R20, UR10, RZ ;  /* 0x0000000a14127c24 */ /* 0x010fc4000f8e02ff */
[----:B------:R-:W-:Y:S01]  /*ff50*/  IMAD R12, R23, 0x8, R14 ;  /* 0x00000008170c7824 */ /* 0x000fe200078e020e */
[----:B------:R-:W4:Y:S01]  /*ff60*/  @P0 LDC R22, c[0x0][0xbf0] ;  /* 0x0002fc00ff160b82 */ /* 0x000f220000000800 */
[----:B------:R-:W-:Y:S01]  /*ff70*/  IMAD R21, R21, UR12, R18 ;  /* 0x0000000c15157c24 */ /* 0x000fe2000f8e0212 */
[----:B------:R-:W-:Y:S01]  /*ff80*/  UIADD3 UR6, UR5, UR6, URZ ;  /* 0x0000000605067290 */ /* 0x000fe2000fffe03f */
[----:B-1----:R-:W-:Y:S01]  /*ff90*/  IMAD R18, R27, 0xc0, R12 ;  /* 0x000000c01b127824 */ /* 0x002fe200078e020c */
[----:B------:R-:W-:Y:S01]  /*ffa0*/  ULDC.64 UR8, c[0x0][0xb28] ;  /* 0x0002ca0000087ab9 */ /* 0x000fe20000000a00 */
[----:B------:R-:W-:Y:S02]  /*ffb0*/  IMAD R23, RZ, RZ, -UR13 ;  /* 0x8000000dff177e24 */ /* 0x000fe4000f8e02ff */
[----:B------:R-:W-:Y:S01]  /*ffc0*/  IMAD.WIDE.U32 R8, R20, UR12, R8 ;  /* 0x0000000c14087c25 */ /* 0x000fe2000f8e0008 */
[----:B------:R-:W1:Y:S03]  /*ffd0*/  @P0 LDC R31, c[0x0][0xbec] ;  /* 0x0002fb00ff1f0b82 */ /* 0x000e660000000800 */
[----:B------:R-:W-:-:S02]  /*ffe0*/  IMAD.U32 R13, RZ, RZ, UR5 ;  /* 0x00000005ff0d7e24 */ /* 0x000fc4000f8e00ff */
[----:B--2---:R-:W-:Y:S02]  /*fff0*/  IMAD R29, R26, R23, UR11 ;  /* 0x0000000b1a1d7e24 */ /* 0x004fe4000f8e0217 */
[----:B------:R-:W-:Y:S01]  /*10000*/  IMAD.U32 R12, RZ, RZ, UR4 ;  /* 0x00000004ff0c7e24 */ /* 0x000fe2000f8e00ff */
[----:B------:R-:W2:Y:S01]  /*10010*/  @P0 LDC R28, c[0x0][0xbf0] ;  /* 0x0002fc00ff1c0b82 */ /* 0x000ea20000000800 */
[----:B---3--:R-:W-:Y:S01]  /*10020*/  @P0 IMAD.HI.U32 R19, R18, R19, RZ ;  /* 0x0000001312130227 */ /* 0x008fe200078e00ff */
[----:B------:R-:W-:-:S03]  /*10030*/  ULDC.64 UR4, c[0x0][0xbe0] ;  /* 0x0002f80000047ab9 */ /* 0x000fc60000000a00 */
[----:B------:R-:W-:Y:S01]  /*10040*/  IMAD.U32 R13, RZ, RZ, UR6 ;  /* 0x00000006ff0d7e24 */ /* 0x000fe2000f8e00ff */
[----:B------:R-:W-:Y:S01]  /*10050*/  ULDC.64 UR6, c[0x0][0xb48] ;  /* 0x0002d20000067ab9 */ /* 0x000fe20000000a00 */
[C---:B0-----:R-:W-:Y:S02]  /*10060*/  IMAD R20, R24.reuse, UR10, RZ ;  /* 0x0000000a18147c24 */ /* 0x041fe4000f8e02ff */
[----:B------:R-:W-:Y:S01]  /*10070*/  IMAD.MOV.U32 R15, RZ, RZ, R18 ;  /* 0x000000ffff0f7224 */ /* 0x000fe200078e0012 */
[----:B----4-:R-:W-:Y:S01]  /*10080*/  @P0 SHF.R.U32.HI R15, RZ, R22, R19 ;  /* 0x00000016ff0f0219 */ /* 0x010fe20000011613 */
[----:B------:R-:W-:Y:S01]  /*10090*/  IMAD.IADD R9, R9, 0x1, R21 ;  /* 0x0000000109097824 */ /* 0x000fe200078e0215 */
[----:B------:R-:W-:Y:S01]  /*100a0*/  SHF.R.S32.HI R22, RZ, 0x1f, R29 ;  /* 0x0000001fff167819 */ /* 0x000fe2000001141d */
[----:B------:R-:W-:Y:S02]  /*100b0*/  IMAD R21, R25, UR12, R20 ;  /* 0x0000000c19157c24 */ /* 0x000fe4000f8e0214 */
[----:B------:R-:W-:-:S04]  /*100c0*/  IMAD.WIDE.U32 R12, R24, UR12, R12 ;  /* 0x0000000c180c7c25 */ /* 0x000fc8000f8e000c */
[----:B-1----:R-:W-:-:S04]  /*100d0*/  @P0 IMAD.HI.U32 R31, R18, R31, RZ ;  /* 0x0000001f121f0227 */ /* 0x002fc800078e00ff */
[----:B------:R-:W-:Y:S02]  /*100e0*/  IMAD.IADD R13, R13, 0x1, R21 ;  /* 0x000000010d0d7824 */ /* 0x000fe400078e0215 */
[----:B------:R-:W-:Y:S02]  /*100f0*/  IMAD R21, R22, UR6, RZ ;  /* 0x0000000616157c24 */ /* 0x000fe4000f8e02ff */
[----:B------:R-:W-:-:S04]  /*10100*/  IMAD.WIDE.U32 R8, R29, UR4, R8 ;  /* 0x000000041d087c25 */ /* 0x000fc8000f8e0008 */
[----:B------:R-:W-:Y:S01]  /*10110*/  IMAD.MOV.U32 R19, RZ, RZ, R18 ;  /* 0x000000ffff137224 */ /* 0x000fe200078e0012 */
[----:B--2---:R-:W-:Y:S01]  /*10120*/  @P0 SHF.R.U32.HI R19, RZ, R28, R31 ;  /* 0x0000001cff130219 */ /* 0x004fe2000001161f */
[----:B------:R-:W-:Y:S01]  /*10130*/  IMAD R20, R22, UR4, RZ ;  /* 0x0000000416147c24 */ /* 0x000fe2000f8e02ff */
[----:B------:R-:W-:Y:S01]  /*10140*/  IADD3 R8, P0, R15, R8, RZ ;  /* 0x000000080f087210 */ /* 0x000fe20007f1e0ff */
[C---:B------:R-:W-:Y:S01]  /*10150*/  IMAD R23, R29.reuse, UR7, R21 ;  /* 0x000000071d177c24 */ /* 0x040fe2000f8e0215 */
[--C-:B------:R-:W-:Y:S01]  /*10160*/  SHF.R.S32.HI R21, RZ, 0x1f, R15.reuse ;  /* 0x0000001fff157819 */ /* 0x100fe2000001140f */
[----:B------:R-:W-:Y:S02]  /*10170*/  IMAD.MOV R15, RZ, RZ, -R15 ;  /* 0x000000ffff0f7224 */ /* 0x000fe400078e0a0f */
[C---:B------:R-:W-:Y:S01]  /*10180*/  IMAD R22, R29.reuse, UR5, R20 ;  /* 0x000000051d167c24 */ /* 0x040fe2000f8e0214 */
[----:B------:R-:W-:Y:S01]  /*10190*/  SHF.R.S32.HI R20, RZ, 0x1f, R19 ;  /* 0x0000001fff147819 */ /* 0x000fe20000011413 */
[----:B------:R-:W-:Y:S01]  /*101a0*/  IMAD.WIDE.U32 R12, R29, UR6, R12 ;  /* 0x000000061d0c7c25 */ /* 0x000fe2000f8e000c */
[----:B------:R-:W-:Y:S01]  /*101b0*/  ULDC.64 UR4, c[0x0][0xb30] ;  /* 0x0002cc0000047ab9 */ /* 0x000fe20000000a00 */
[----:B------:R-:W-:Y:S01]  /*101c0*/  ULDC.64 UR6, c[0x0][0xbc8] ;  /* 0x0002f20000067ab9 */ /* 0x000fe20000000a00 */
[----:B------:R-:W-:Y:S01]  /*101d0*/  IADD3.X R9, R21, R9, R22, P0, !PT ;  /* 0x0000000915097210 */ /* 0x000fe200007fe416 */
[----:B------:R-:W-:-:S02]  /*101e0*/  IMAD.MOV R24, RZ, RZ, -R19 ;  /* 0x000000ffff187224 */ /* 0x000fc400078e0a13 */
        /* <DEDUP_REMOVED lines=10> */
[----:B------:R-:W-:Y:S02]  /*10290*/  IMAD R18, R18, UR6, RZ ;  /* 0x0000000612127c24 */ /* 0x000fe4000f8e02ff */
[----:B------:R-:W-:Y:S02]  /*102a0*/  IMAD R20, R19, UR8, RZ ;  /* 0x0000000813147c24 */ /* 0x000fe4000f8e02ff */
[----:B------:R-:W-:Y:S02]  /*102b0*/  IMAD.IADD R13, R13, 0x1, R23 ;  /* 0x000000010d0d7824 */ /* 0x000fe400078e0217 */
        /* <DEDUP_REMOVED lines=42> */
[----:B------:R-:W-:Y:S01]  /*10560*/  VIADD R12, R11, 0x20 ;  /* 0x000000200b0c7836 */ /* 0x000fe20000000000 */
[----:B------:R-:W-:Y:S01]  /*10570*/  ISETP.GE.AND P2, PT, R2, UR4, PT ;  /* 0x0000000402007c0c */ /* 0x000fe2000bf46270 */
[----:B------:R-:W-:Y:S01]  /*10580*/  ULDC.64 UR6, c[0x0][0x208] ;  /* 0x0000820000067ab9 */ /* 0x000fe20000000a00 */
[----:B------:R-:W-:Y:S01]  /*10590*/  ISETP.GE.AND P3, PT, R3, UR4, PT ;  /* 0x0000000403007c0c */ /* 0x000fe2000bf66270 */
[C---:B------:R-:W-:Y:S01]  /*105a0*/  VIADD R24, R11.reuse, 0x38 ;  /* 0x000000380b187836 */ /* 0x040fe20000000000 */
[----:B------:R-:W-:Y:S01]  /*105b0*/  ISETP.GE.AND P4, PT, R12, UR4, PT ;  /* 0x000000040c007c0c */ /* 0x000fe2000bf86270 */
[----:B------:R-:W-:-:S06]  /*105c0*/  VIADD R25, R11, 0x40 ;  /* 0x000000400b197836 */ /* 0x000fcc0000000000 */
        /* <DEDUP_REMOVED lines=19> */
[----:B------:R-:W-:Y:S01]  /*10700*/  ISETP.GE.AND P1, PT, R10, UR4, PT ;  /* 0x000000040a007c0c */ /* 0x000fe2000bf26270 */
[----:B------:R-:W-:Y:S01]  /*10710*/  @!P4 IMAD.WIDE R20, R21, 0x4, R8 ;  /* 0x000000041514c825 */ /* 0x000fe200078e0208 */
[----:B------:R3:W-:Y:S01]  /*10720*/  @!P3 ST.E.64 desc[UR6][R18.64], R100 ;  /* 0x000000641200b985 */ /* 0x0007e2000c101b06 */
[----:B------:R-:W-:Y:S02]  /*10730*/  ISETP.GE.AND P3, PT, R25, UR4, PT ;  /* 0x0000000419007c0c */ /* 0x000fe4000bf66270 */
[C---:B0-----:R-:W-:Y:S01]  /*10740*/  VIADD R3, R11.reuse, 0x50 ;  /* 0x000000500b037836 */ /* 0x041fe20000000000 */
[----:B------:R0:W-:Y:S01]  /*10750*/  @!P4 ST.E.64 desc[UR6][R20.64], R104 ;  /* 0x000000681400c985 */ /* 0x0001e2000c101b06 */
[C---:B------:R-:W-:Y:S01]  /*10760*/  VIADD R2, R11.reuse, 0x48 ;  /* 0x000000480b027836 */ /* 0x040fe20000000000 */
        /* <DEDUP_REMOVED lines=15> */
[----:B---3--:R-:W-:Y:S01]  /*10860*/  @!P4 LOP3.LUT R19, R2, 0xfffffffe, RZ, 0xc0, !PT ;  /* 0xfffffffe0213c812 */ /* 0x008fe200078ec0ff */
[--C-:B------:R-:W-:Y:S01]  /*10870*/  @!P0 IMAD.WIDE R2, R3, 0x4, R8.reuse ;  /* 0x0000000403028825 */ /* 0x100fe200078e0208 */
[----:B0-----:R-:W-:Y:S02]  /*10880*/  @!P5 LOP3.LUT R21, R6, 0xfffffffe, RZ, 0xc0, !PT ;  /* 0xfffffffe0615d812 */ /* 0x001fe400078ec0ff */
        /* <DEDUP_REMOVED lines=14> */
.L_x_10282:
[----:B------:R-:W-:Y:S05]  /*10970*/  BSYNC B0 ;  /* 0x0000000000007941 */ /* 0x000fea0003800000 */
.L_x_10281:
[----:B------:R-:W-:Y:S01]  /*10980*/  ISETP.GE.AND P0, PT, R22, R23, PT ;  /* 0x000000171600720c */ /* 0x000fe20003f06270 */
[----:B0-2---:R0:W1:Y:S04]  /*10990*/  SHFL.IDX PT, R15, R27, 0x1, 0x1c1f ;  /* 0x003c1f001b0f7f89 */ /* 0x00506800000e0000 */
[----:B------:R0:W2:Y:S08]  /*109a0*/  SHFL.IDX PT, R14, R26, 0x1, 0x1c1f ;  /* 0x003c1f001a0e7f89 */ /* 0x0000b000000e0000 */
[----:B0-----:R-:W-:Y:S05]  /*109b0*/  @P0 BRA `(.L_x_10201) ;  /* 0x0000004c00500947 */ /* 0x001fea0003800000 */
[C---:B------:R-:W-:Y:S01]  /*109c0*/  VIADD R0, R11.reuse, 0x8 ;  /* 0x000000080b007836 */ /* 0x040fe20000000000 */
        /* <DEDUP_REMOVED lines=11> */
[----:B------:R-:W-:Y:S01]  /*10a80*/  ULDC.64 UR6, c[0x0][0x208] ;  /* 0x0000820000067ab9 */ /* 0x000fe20000000a00 */
[----:B------:R-:W-:Y:S01]  /*10a90*/  ISETP.GE.AND P1, PT, R18, UR4, PT ;  /* 0x0000000412007c0c */ /* 0x000fe2000bf26270 */
[----:B------:R-:W-:-:S02]  /*10aa0*/  VIADD R20, R11, 0x40 ;  /* 0x000000400b147836 */ /* 0x000fc40000000000 */
[C---:B------:R-:W-:Y:S02]  /*10ab0*/  VIADD R21, R11.reuse, 0x48 ;  /* 0x000000480b157836 */ /* 0x040fe40000000000 */
[----:B------:R-:W-:Y:S01]  /*10ac0*/  @!P3 LEA.HI R0, R0, R0, RZ, 0x1 ;  /* 0x000000000000b211 */ /* 0x000fe200078f08ff */
[----:B------:R-:W-:Y:S01]  /*10ad0*/  VIADD R22, R11, 0x50 ;  /* 0x000000500b167836 */ /* 0x000fe20000000000 */
[----:B------:R-:W-:Y:S02]  /*10ae0*/  @!P4 LEA.HI R2, R2, R2, RZ, 0x1 ;  /* 0x000000020202c211 */ /* 0x000fe400078f08ff */
[----:B------:R-:W-:Y:S02]  /*10af0*/  @!P5 LEA.HI R3, R3, R3, RZ, 0x1 ;  /* 0x000000030303d211 */ /* 0x000fe400078f08ff */
[----:B------:R-:W-:Y:S01]  /*10b00*/  @!P3 LOP3.LUT R7, R0, 0xfffffffe, RZ, 0xc0, !PT ;  /* 0xfffffffe0007b812 */ /* 0x000fe200078ec0ff */
[----:B------:R-:W-:Y:S01]  /*10b10*/  VIADD R0, R11, 0x30 ;  /* 0x000000300b007836 */ /* 0x000fe20000000000 */
[----:B----4-:R-:W-:-:S02]  /*10b20*/  @!P4 LOP3.LUT R9, R2, 0xfffffffe, RZ, 0xc0, !PT ;  /* 0xfffffffe0209c812 */ /* 0x010fc400078ec0ff */
[----:B------:R-:W-:Y:S01]  /*10b30*/  @!P5 LOP3.LUT R13, R3, 0xfffffffe, RZ, 0xc0, !PT ;  /* 0xfffffffe030dd812 */ /* 0x000fe200078ec0ff */
[--C-:B-12---:R-:W-:Y:S01]  /*10b40*/  @!P2 IMAD.WIDE R2, R11, 0x4, R14.reuse ;  /* 0x000000040b02a825 */ /* 0x106fe200078e020e */
[----:B------:R-:W-:Y:S02]  /*10b50*/  @!P0 LEA.HI R10, R10, R10, RZ, 0x1 ;  /* 0x0000000a0a0a8211 */ /* 0x000fe400078f08ff */
[----:B------:R-:W-:Y:S01]  /*10b60*/  ISETP.GE.AND P6, PT, R22, UR4, PT ;  /* 0x0000000416007c0c */ /* 0x000fe2000bfc6270 */
[--C-:B------:R-:W-:Y:S01]  /*10b70*/  @!P3 IMAD.WIDE R6, R7, 0x4, R14.reuse ;  /* 0x000000040706b825 */ /* 0x100fe200078e020e */
[----:B------:R0:W-:Y:S01]  /*10b80*/  @!P2 ST.E.64 desc[UR6][R2.64], R4 ;  /* 0x000000040200a985 */ /* 0x0001e2000c101b06 */
[----:B------:R-:W-:Y:S02]  /*10b90*/  ISETP.GE.AND P2, PT, R0, UR4, PT ;  /* 0x0000000400007c0c */ /* 0x000fe4000bf46270 */
[----:B---3--:R-:W-:Y:S01]  /*10ba0*/  @!P4 IMAD.WIDE R8, R9, 0x4, R14 ;  /* 0x000000040908c825 */ /* 0x008fe200078e020e */
[----:B------:R1:W-:Y:S01]  /*10bb0*/  @!P3 ST.E.64 desc[UR6][R6.64], R94 ;  /* 0x0000005e0600b985 */ /* 0x0003e2000c101b06 */
[----:B------:R-:W-:-:S02]  /*10bc0*/  ISETP.GE.AND P3, PT, R19, UR4, PT ;  /* 0x0000000413007c0c */ /* 0x000fc4000bf66270 */
[----:B------:R-:W-:Y:S01]  /*10bd0*/  @!P5 IMAD.WIDE R12, R13, 0x4, R14 ;  /* 0x000000040d0cd825 */ /* 0x000fe200078e020e */
[----:B------:R2:W-:Y:S01]  /*10be0*/  @!P4 ST.E.64 desc[UR6][R8.64], R98 ;  /* 0x000000620800c985 */ /* 0x0005e2000c101b06 */
[----:B------:R-:W-:Y:S02]  /*10bf0*/  ISETP.GE.AND P4, PT, R20, UR4, PT ;  /* 0x0000000414007c0c */ /* 0x000fe4000bf86270 */
[----:B------:R-:W-:Y:S01]  /*10c00*/  @!P1 LEA.HI R18, R18, R18, RZ, 0x1 ;  /* 0x0000001212129211 */ /* 0x000fe200078f08ff */
[----:B------:R3:W-:Y:S01]  /*10c10*/  @!P5 ST.E.64 desc[UR6][R12.64], R102 ;  /* 0x000000660c00d985 */ /* 0x0007e2000c101b06 */
[----:B------:R-:W-:Y:S01]  /*10c20*/  ISETP.GE.AND P5, PT, R21, UR4, PT ;  /* 0x0000000415007c0c */ /* 0x000fe2000bfa6270 */
[----:B------:R-:W-:Y:S01]  /*10c30*/  VIADD R11, R11, 0x58 ;  /* 0x000000580b0b7836 */ /* 0x000fe20000000000 */
[----:B0-----:R-:W-:Y:S02]  /*10c40*/  @!P0 LOP3.LUT R3, R10, 0xfffffffe, RZ, 0xc0, !PT ;  /* 0xfffffffe0a038812 */ /* 0x001fe400078ec0ff */
[----:B------:R-:W-:-:S02]  /*10c50*/  @!P1 LOP3.LUT R5, R18, 0xfffffffe, RZ, 0xc0, !PT ;  /* 0xfffffffe12059812 */ /* 0x000fc400078ec0ff */
        /* <DEDUP_REMOVED lines=8> */
[----:B-1----:R-:W-:Y:S01]  /*10ce0*/  @!P2 LOP3.LUT R7, R0, 0xfffffffe, RZ, 0xc0, !PT ;  /* 0xfffffffe0007a812 */ /* 0x002fe200078ec0ff */
[----:B------:R1:W-:Y:S01]  /*10cf0*/  @!P1 ST.E.64 desc[UR6][R4.64], R110 ;  /* 0x0000006e04009985 */ /* 0x0003e2000c101b06 */
[----:B------:R-:W-:-:S02]  /*10d00*/  @!P3 LOP3.LUT R19, R19, 0xfffffffe, RZ, 0xc0, !PT ;  /* 0xfffffffe1313b812 */ /* 0x000fc400078ec0ff */
[----:B--2---:R-:W-:Y:S02]  /*10d10*/  @!P4 LOP3.LUT R9, R20, 0xfffffffe, RZ, 0xc0, !PT ;  /* 0xfffffffe1409c812 */ /* 0x004fe400078ec0ff */
[----:B------:R-:W-:Y:S02]  /*10d20*/  ISETP.GE.AND P0, PT, R11, UR4, PT ;  /* 0x000000040b007c0c */ /* 0x000fe4000bf06270 */
[----:B------:R-:W-:Y:S02]  /*10d30*/  @!P5 LOP3.LUT R21, R21, 0xfffffffe, RZ, 0xc0, !PT ;  /* 0xfffffffe1515d812 */ /* 0x000fe400078ec0ff */
[----:B---3--:R-:W-:Y:S01]  /*10d40*/  @!P6 LOP3.LUT R13, R22, 0xfffffffe, RZ, 0xc0, !PT ;  /* 0xfffffffe160de812 */ /* 0x008fe200078ec0ff */
        /* <DEDUP_REMOVED lines=17> */
.L_x_10280:
[----:B------:R-:W-:-:S05]  /*10e60*/  VIADD R0, R2, 0xffffff80 ;  /* 0xffffff8002007836 */ /* 0x000fca0000000000 */
        /* <DEDUP_REMOVED lines=60> */
.L_x_10199:
        /* <DEDUP_REMOVED lines=18> */
.L_x_10283:
[----:B------:R-:W-:Y:S01]  /*11350*/  ULDC UR7, c[0x0][0xc50] ;  /* 0x0003140000077ab9 */ /* 0x000fe20000000800 */
[----:B------:R-:W-:Y:S01]  /*11360*/  UMOV UR36, UR6 ;  /* 0x0000000600247c82 */ /* 0x000fe20008000000 */
[----:B------:R-:W-:-:S11]  /*11370*/  UISETP.NE.AND UP0, UPT, UR7, 0x1, UPT ;  /* 0x000000010700788c */ /* 0x000fd6000bf05270 */
[----:B------:R-:W-:Y:S01]  /*11380*/  @UP0 ULDC UR4, c[0x0][0xc54] ;  /* 0x0003150000040ab9 */ /* 0x000fe20000000800 */
[----:B------:R-:W-:Y:S01]  /*11390*/  @UP0 ULDC UR8, c[0x0][0xc58] ;  /* 0x0003160000080ab9 */ /* 0x000fe20000000800 */
[----:B------:R-:W-:-:S04]  /*113a0*/  UIMAD.WIDE.U32 UR4, UR6, UR4, URZ ;  /* 0x00000004060472a5 */ /* 0x000fc8000f8e003f */
[----:B------:R-:W-:-:S12]  /*113b0*/  @UP0 USHF.R.U32.HI UR36, URZ, UR8, UR5 ;  /* 0x000000083f240299 */ /* 0x000fd80008011605 */
.L_x_10284:
        /* <DEDUP_REMOVED lines=25> */
[----:B0-----:R-:W-:-:S04]  /*11550*/  UIMAD UR48, UR48, 0xc0, URZ ;  /* 0x000000c0303078a4 */ /* 0x001fc8000f8e023f */
        /* <DEDUP_REMOVED lines=19> */
.L_x_10287:
[----:B------:R-:W-:-:S11]  /*11690*/  UISETP.NE.AND UP0, UPT, UR5, 0x1, UPT ;  /* 0x000000010500788c */ /* 0x000fd6000bf05270 */
[----:B------:R-:W-:Y:S02]  /*116a0*/  @UP0 ULDC.64 UR14, c[0x0][0x9e8] ;  /* 0x00027a00000e0ab9 */ /* 0x000fe40000000a00 */
[----:B------:R-:W-:-:S04]  /*116b0*/  UIMAD.WIDE.U32 UR6, UR8, UR14, URZ ;  /* 0x0000000e080672a5 */ /* 0x000fc8000f8e003f */
[----:B------:R-:W-:-:S12]  /*116c0*/  @UP0 USHF.R.U32.HI UR8, URZ, UR15, UR7 ;  /* 0x0000000f3f080299 */ /* 0x000fd80008011607 */
.L_x_10288:
[----:B------:R-:W-:-:S04]  /*116d0*/  UIMAD UR8, UR8, UR5, UR5 ;  /* 0x00000005080872a4 */ /* 0x000fc8000f8e0205 */
[----:B------:R-:W-:-:S04]  /*116e0*/  UISETP.LT.AND UP0, UPT, UR4, UR8, UPT ;  /* 0x000000080400728c */ /* 0x000fc8000bf01270 */
[----:B------:R-:W-:-:S12]  /*116f0*/  USEL UR4, UR4, UR8, UP0 ;  /* 0x0000000804047287 */ /* 0x000fd80008000000 */
.L_x_10286:
        /* <DEDUP_REMOVED lines=26> */
.L_x_10290:
[----:B------:R-:W-:-:S11]  /*118a0*/  UISETP.NE.AND UP0, UPT, UR5, 0x1, UPT ;  /* 0x000000010500788c */ /* 0x000fd6000bf05270 */
[----:B------:R-:W-:Y:S02]  /*118b0*/  @UP0 ULDC.64 UR10, c[0x0][0x9e8] ;  /* 0x00027a00000a0ab9 */ /* 0x000fe40000000a00 */
[----:B------:R-:W-:-:S04]  /*118c0*/  UIMAD.WIDE.U32 UR6, UR4, UR10, URZ ;  /* 0x0000000a040672a5 */ /* 0x000fc8000f8e003f */
[----:B------:R-:W-:-:S12]  /*118d0*/  @UP0 USHF.R.U32.HI UR4, URZ, UR11, UR7 ;  /* 0x0000000b3f040299 */ /* 0x000fd80008011607 */
.L_x_10291:
[----:B------:R-:W-:-:S04]  /*118e0*/  UIMAD UR4, UR4, UR5, URZ ;  /* 0x00000005040472a4 */ /* 0x000fc8000f8e023f */
[----:B------:R-:W-:-:S04]  /*118f0*/  UISETP.LT.AND UP0, UPT, UR8, UR4, UPT ;  /* 0x000000040800728c */ /* 0x000fc8000bf01270 */
[----:B------:R-:W-:-:S12]  /*11900*/  USEL UR8, UR8, UR4, !UP0 ;  /* 0x0000000408087287 */ /* 0x000fd8000c000000 */
.L_x_10289:
        /* <DEDUP_REMOVED lines=20> */
[----:B------:R-:W-:Y:S01]  /*11a50*/  IABS R5, UR6 ;  /* 0x0000000600057c13 */ /* 0x000fe20008000000 */
[----:B------:R-:W-:-:S04]  /*11a60*/  ULOP3.LUT UR6, UR6, UR9, URZ, 0x3c, !UPT ;  /* 0x0000000906067292 */ /* 0x000fc8000f8e3c3f */
[----:B------:R-:W-:-:S05]  /*11a70*/  IMAD.MOV.U32 R4, RZ, RZ, R5 ;  /* 0x000000ffff047224 */ /* 0x000fca00078e0005 */
        /* <DEDUP_REMOVED lines=23> */
.L_x_10292:
[----:B------:R-:W-:Y:S01]  /*11bf0*/  UIMAD UR39, UR47, UR43, UR42 ;  /* 0x0000002b2f2772a4 */ /* 0x000fe2000f8e022a */
[----:B------:R-:W-:Y:S02]  /*11c00*/  IMAD.U32 R19, RZ, RZ, UR12 ;  /* 0x0000000cff137e24 */ /* 0x000fe4000f8e00ff */
[----:B------:R-:W-:Y:S02]  /*11c10*/  IMAD.MOV.U32 R20, RZ, RZ, 0x1 ;  /* 0x00000001ff147424 */ /* 0x000fe400078e00ff */
[----:B------:R-:W-:Y:S02]  /*11c20*/  IMAD.MOV.U32 R3, RZ, RZ, 0x1 ;  /* 0x00000001ff037424 */ /* 0x000fe400078e00ff */
[----:B------:R-:W-:-:S05]  /*11c30*/  IMAD.U32 R0, RZ, RZ, UR39 ;  /* 0x00000027ff007e24 */ /* 0x000fca000f8e00ff */
[----:B------:R-:W-:Y:S01]  /*11c40*/  VIADDMNMX R19, R0, UR43, R19, PT ;  /* 0x0000002b00137c46 */ /* 0x000fe2000b800113 */
[----:B------:R-:W-:-:S03]  /*11c50*/  IMAD.MOV.U32 R0, RZ, RZ, RZ ;  /* 0x000000ffff007224 */ /* 0x000fc600078e00ff */
[----:B------:R-:W-:-:S13]  /*11c60*/  ISETP.GT.AND P0, PT, R19, UR39, PT ;  /* 0x0000002713007c0c */ /* 0x000fda000bf04270 */
        /* <DEDUP_REMOVED lines=24> */
.L_x_10293:
        /* <DEDUP_REMOVED lines=20> */
.L_x_10295:
[----:B------:R0:W1:Y:S01]  /*11f30*/  LDC.64 R14, c[0x4][R18] ;  /* 0x01000000120e7b82 */ /* 0x0000620000000a00 */
[----:B------:R-:W-:Y:S01]  /*11f40*/  ULDC.64 UR4, c[0x4][0x1b8] ;  /* 0x01006e0000047ab9 */ /* 0x000fe20000000a00 */
[----:B------:R-:W-:Y:S01]  /*11f50*/  ULDC.64 UR6, c[0x4][0x1c0] ;  /* 0x0100700000067ab9 */ /* 0x000fe20000000a00 */
[----:B------:R-:W-:Y:S02]  /*11f60*/  IMAD.U32 R4, RZ, RZ, UR4 ;  /* 0x00000004ff047e24 */ /* 0x000fe4000f8e00ff */
        /* <DEDUP_REMOVED lines=11> */
.L_x_10294:
[----:B------:R-:W0:Y:S01]  /*12020*/  LDC.64 R4, c[0x0][0x9f8] ;  /* 0x00027e00ff047b82 */ /* 0x000e220000000a00 */
[----:B------:R-:W-:Y:S01]  /*12030*/  IMAD.MOV.U32 R18, RZ, RZ, R22 ;  /* 0x000000ffff127224 */ /* 0x000fe200078e0016 */
[----:B------:R-:W-:Y:S01]  /*12040*/  ULDC.64 UR4, c[0x0][0x208] ;  /* 0x0000820000047ab9 */ /* 0x000fe20000000a00 */
[----:B0-----:R-:W-:-:S04]  /*12050*/  ISETP.NE.U32.AND P0, PT, R4, RZ, PT ;  /* 0x000000ff0400720c */ /* 0x001fc80003f05070 */
[----:B------:R-:W-:-:S13]  /*12060*/  ISETP.NE.AND.EX P0, PT, R5, RZ, PT, P0 ;  /* 0x000000ff0500720c */ /* 0x000fda0003f05300 */
[----:B------:R-:W0:Y:S02]  /*12070*/  @P0 LDC.64 R4, c[0x0][0x9f8] ;  /* 0x00027e00ff040b82 */ /* 0x000e240000000a00 */
[----:B0-----:R-:W-:-:S06]  /*12080*/  @P0 IMAD.WIDE R6, R22, 0x4, R4 ;  /* 0x0000000416060825 */ /* 0x001fcc00078e0204 */
[----:B------:R-:W0:Y:S01]  /*12090*/  LDC.64 R4, c[0x0][0x418] ;  /* 0x00010600ff047b82 */ /* 0x000e220000000a00 */
[----:B------:R-:W2:Y:S01]  /*120a0*/  @P0 LDG.E R18, desc[UR4][R6.64] ;  /* 0x0000000406120981 */ /* 0x000ea2000c1e1900 */
[----:B------:R-:W-:Y:S01]  /*120b0*/  UMOV UR4, 0xffffffff ;  /* 0xffffffff00047882 */ /* 0x000fe20000000000 */
[----:B------:R-:W-:Y:S01]  /*120c0*/  LOP3.LUT R26, R26, 0xfffffffe, RZ, 0xc0, !PT ;  /* 0xfffffffe1a1a7812 */ /* 0x000fe200078ec0ff */
[----:B------:R-:W-:Y:S01]  /*120d0*/  VIADD R27, R19, 0xffffffff ;  /* 0xffffffff131b7836 */ /* 0x000fe20000000000 */
[----:B0-----:R-:W-:-:S04]  /*120e0*/  ISETP.NE.U32.AND P0, PT, R4, RZ, PT ;  /* 0x000000ff0400720c */ /* 0x001fc80003f05070 */
[----:B------:R-:W-:-:S13]  /*120f0*/  ISETP.NE.AND.EX P1, PT, R5, RZ, PT, P0 ;  /* 0x000000ff0500720c */ /* 0x000fda0003f25300 */
[----:B------:R-:W-:Y:S02]  /*12100*/  @P1 LOP3.LUT R26, R26, 0x1, RZ, 0xfc, !PT ;  /* 0x000000011a1a1812 */ /* 0x000fe400078efcff */
[----:B--2---:R-:W-:Y:S02]  /*12110*/  SHF.R.S32.HI R24, RZ, 0x1f, R18 ;  /* 0x0000001fff187819 */ /* 0x004fe40000011412 */
[----:B------:R-:W-:Y:S01]  /*12120*/  SEL R25, R18, RZ, !P1 ;  /* 0x000000ff12197207 */ /* 0x000fe20004800000 */
[----:B------:R-:W-:Y:S06]  /*12130*/  BRA.DIV UR4, `(.L_x_10296) ;  /* 0x0000003a04507947 */ /* 0x000fec000b800000 */
[----:B------:R0:W1:Y:S02]  /*12140*/  SHFL.IDX PT, R14, R17, RZ, 0x1f ;  /* 0x00001fff110e7589 */ /* 0x00006400000e0000 */
.L_x_10380:
[----:B-1----:R-:W-:Y:S02]  /*12150*/  ISETP.NE.AND P0, PT, R14, RZ, PT ;  /* 0x000000ff0e00720c */ /* 0x002fe40003f05270 */
[----:B------:R-:W-:Y:S02]  /*12160*/  PLOP3.LUT P2, PT, PT, PT, PT, 0x8, 0x0 ;  /* 0x000000000000781c */ /* 0x000fe40003f4e170 */
[----:B------:R-:W-:-:S11]  /*12170*/  LOP3.LUT R26, R26, 0xfffffffd, RZ, 0xc0, !PT ;  /* 0xfffffffd1a1a7812 */ /* 0x000fd600078ec0ff */
[----:B------:R-:W-:Y:S01]  /*12180*/  @P2 LOP3.LUT R26, R26, 0x2, RZ, 0xfc, !PT ;  /* 0x000000021a1a2812 */ /* 0x000fe200078efcff */
[----:B------:R-:W-:Y:S06]  /*12190*/  @P0 BRA `(.L_x_10297) ;  /* 0x00000004000c0947 */ /* 0x000fec0003800000 */
[----:B------:R-:W-:-:S03]  /*121a0*/  UMOV UR4, 0xffffffff ;  /* 0xffffffff00047882 */ /* 0x000fc60000000000 */
[----:B------:R-:W-:Y:S05]  /*121b0*/  BRA.DIV UR4, `(.L_x_10298) ;  /* 0x0000003a04507947 */ /* 0x000fea000b800000 */
[----:B------:R-:W-:-:S13]  /*121c0*/  ELECT P6, URZ, PT ;  /* 0x00000000003f782f */ /* 0x000fda00038c0000 */
.L_x_10383:
[----:B------:R-:W-:Y:S05]  /*121d0*/  @!P6 BRA `(.L_x_10297) ;  /* 0x0000000000fce947 */ /* 0x000fea0003800000 */
[----:B------:R-:W-:Y:S02]  /*121e0*/  IMAD.MOV.U32 R0, RZ, RZ, 0x1 ;  /* 0x00000001ff007424 */ /* 0x000fe400078e00ff */
[----:B------:R-:W-:-:S03]  /*121f0*/  IMAD.MOV.U32 R25, RZ, RZ, R18 ;  /* 0x000000ffff197224 */ /* 0x000fc600078e0012 */
[----:B------:R-:W-:Y:S01]  /*12200*/  SHF.L.U32 R0, R0, 0x1f, RZ ;  /* 0x0000001f00007819 */ /* 0x000fe200000006ff */
[----:B------:R-:W-:Y:S06]  /*12210*/  @!P1 BRA `(.L_x_10299) ;  /* 0x00000000004c9947 */ /* 0x000fec0003800000 */
        /* <DEDUP_REMOVED lines=19> */
.L_x_10299:
[----:B------:R-:W2:Y:S01]  /*12350*/  SYNCS.PHASECHK.TRANS64.TRYWAIT P0, [UR38+0x2d840], R0 ;  /* 0x02d84000ff0075a7 */ /* 0x000ea20008000166 */
[----:B------:R-:W-:Y:S01]  /*12360*/  ISETP.NE.AND P1, PT, R23, RZ, PT ;  /* 0x000000ff1700720c */ /* 0x000fe20003f25270 */
[----:B--2---:R-:W-:-:S12]  /*12370*/  @!P0 BRA `(.L_x_10300) ;  /* 0x0000003800008947 */ /* 0x004fd80003800000 */
.L_x_10384:
[----:B------:R-:W-:Y:S05]  /*12380*/  @P1 BRA `(.L_x_10301) ;  /* 0x0000000000141947 */ /* 0x000fea0003800000 */
[----:B------:R-:W-:Y:S01]  /*12390*/  LOP3.LUT P0, RZ, R2, 0x1f, RZ, 0xc0, !PT ;  /* 0x0000001f02ff7812 */ /* 0x000fe2000780c0ff */
[----:B--2---:R-:W-:-:S04]  /*123a0*/  IMAD.MOV.U32 R0, RZ, RZ, 0x6000 ;  /* 0x00006000ff007424 */ /* 0x004fc800078e00ff */
[----:B------:R3:W-:Y:S08]  /*123b0*/  SYNCS.ARRIVE.TRANS64 RZ, [UR38+0x2d830], R0 ;  /* 0x02d83000ffff79a7 */ /* 0x0007f00008000026 */
[----:B---3--:R-:W-:Y:S05]  /*123c0*/  @!P0 BRA `(.L_x_10301) ;  /* 0x0000000000048947 */ /* 0x008fea0003800000 */
[----:B------:R-:W-:Y:S01]  /*123d0*/  BPT.TRAP 0x1 ;  /* 0x000000040000795c */ /* 0x000fe20000300000 */
.L_x_10301:
        /* <DEDUP_REMOVED lines=10> */
[----:B------:R-:W-:Y:S02]  /*12480*/  USHF.L.U32 UR11, UR11, 0x7, URZ ;  /* 0x000000070b0b7899 */ /* 0x000fe4000800063f */
        /* <DEDUP_REMOVED lines=20> */
.L_x_10297:
[----:B------:R-:W-:Y:S05]  /*125d0*/  WARPSYNC.ALL ;  /* 0x0000000000007948 */ /* 0x000fea0003800000 */
[----:B------:R-:W-:Y:S01]  /*125e0*/  UIADD3 UR5, UR38, 0xc400, URZ ;  /* 0x0000c40026057890 */ /* 0x000fe2000fffe03f */
[----:B------:R-:W-:Y:S01]  /*125f0*/  BAR.SYNC.DEFER_BLOCKING 0x8, 0x200 ;  /* 0x0208000000007b1d */ /* 0x000fe20000010000 */
[----:B------:R-:W-:Y:S01]  /*12600*/  USHF.R.S32.HI UR4, URZ, 0x1f, UR36 ;  /* 0x0000001f3f047899 */ /* 0x000fe20008011424 */
[----:B------:R-:W-:Y:S01]  /*12610*/  SHF.R.S32.HI R29, RZ, 0x1f, R22 ;  /* 0x0000001fff1d7819 */ /* 0x000fe20000011416 */
[----:B------:R-:W-:-:S03]  /*12620*/  ULOP3.LUT UP0, URZ, UR5, 0x1bf, URZ, 0xc0, !UPT ;  /* 0x000001bf053f7892 */ /* 0x000fc6000f80c03f */
[----:B------:R-:W-:Y:S02]  /*12630*/  ULDC.64 UR6, c[0x0][0x2d8] ;  /* 0x0000b60000067ab9 */ /* 0x000fe40000000a00 */
[----:B------:R-:W-:Y:S01]  /*12640*/  UIMAD UR4, UR4, UR6, URZ ;  /* 0x00000006040472a4 */ /* 0x000fe2000f8e023f */
[----:B------:R-:W-:Y:S01]  /*12650*/  PLOP3.LUT P0, PT, PT, PT, UP0, 0x80, 0x0 ;  /* 0x000000000000781c */ /* 0x000fe20003f0f008 */
[----:B------:R-:W-:Y:S02]  /*12660*/  UIMAD.WIDE.U32 UR40, UR36, UR6, URZ ;  /* 0x00000006242872a5 */ /* 0x000fe4000f8e003f */
[----:B------:R-:W-:-:S04]  /*12670*/  UIMAD UR4, UR36, UR7, UR4 ;  /* 0x00000007240472a4 */ /* 0x000fc8000f8e0204 */
[----:B------:R-:W-:-:S06]  /*12680*/  UIADD3 UR45, UR41, UR4, URZ ;  /* 0x00000004292d7290 */ /* 0x000fcc000fffe03f */
[----:B------:R-:W-:Y:S06]  /*12690*/  @!P0 BRA `(.L_x_10302) ;  /* 0x0000000000408947 */ /* 0x000fec0003800000 */
[----:B------:R-:W-:Y:S01]  /*126a0*/  MOV R14, 0x0 ;  /* 0x00000000000e7802 */ /* 0x000fe20000000f00 */
[----:B------:R-:W-:Y:S01]  /*126b0*/  ULDC.64 UR4, c[0x4][0x1b8] ;  /* 0x01006e0000047ab9 */ /* 0x000fe20000000a00 */
[----:B------:R-:W-:Y:S01]  /*126c0*/  ULDC.64 UR6, c[0x4][0x1c0] ;  /* 0x0100700000067ab9 */ /* 0x000fe20000000a00 */
[----:B-1----:R-:W-:Y:S02]  /*126d0*/  IMAD.U32 R4, RZ, RZ, UR4 ;  /* 0x00000004ff047e24 */ /* 0x002fe4000f8e00ff */
[----:B------:R-:W-:Y:S01]  /*126e0*/  IMAD.U32 R5, RZ, RZ, UR5 ;  /* 0x00000005ff057e24 */ /* 0x000fe2000f8e00ff */
[----:B------:R-:W1:Y:S01]  /*126f0*/  LDC.64 R14, c[0x4][R14] ;  /* 0x010000000e0e7b82 */ /* 0x000e620000000a00 */
        /* <DEDUP_REMOVED lines=9> */
[----:B012---:R-:W-:Y:S05]  /*12790*/  CALL.ABS.NOINC R14 ;  /* 0x000000000e007343 */ /* 0x007fea0003c00000 */
.L_x_10302:
[----:B--2---:R-:W2:Y:S01]  /*127a0*/  LDC R0, c[0x0][0x448] ;  /* 0x00011200ff007b82 */ /* 0x004ea20000000800 */
[C---:B------:R-:W-:Y:S01]  /*127b0*/  IMAD.SHL.U32 R3, R2.reuse, 0x8, RZ ;  /* 0x0000000802037824 */ /* 0x040fe200078e00ff */
[----:B-1----:R-:W-:Y:S01]  /*127c0*/  SHF.R.U32.HI R4, RZ, 0x3, R2 ;  /* 0x00000003ff047819 */ /* 0x002fe20000011602 */
[----:B------:R-:W-:Y:S01]  /*127d0*/  IMAD.SHL.U32 R6, R23, 0x8, RZ ;  /* 0x0000000817067824 */ /* 0x000fe200078e00ff */
[----:B------:R-:W-:Y:S01]  /*127e0*/  UMOV UR4, UR40 ;  /* 0x0000002800047c82 */ /* 0x000fe20008000000 */
[----:B------:R-:W-:Y:S01]  /*127f0*/  IMAD.SHL.U32 R8, R2, 0x20, RZ ;  /* 0x0000002002087824 */ /* 0x000fe200078e00ff */
[C---:B------:R-:W-:Y:S01]  /*12800*/  LOP3.LUT R7, R3.reuse, 0x18, RZ, 0xc0, !PT ;  /* 0x0000001803077812 */ /* 0x040fe200078ec0ff */
[----:B------:R-:W-:Y:S01]  /*12810*/  UMOV UR5, UR45 ;  /* 0x0000002d00057c82 */ /* 0x000fe20008000000 */
[----:B------:R-:W-:Y:S01]  /*12820*/  LOP3.LUT R3, R3, 0x20, RZ, 0xc0, !PT ;  /* 0x0000002003037812 */ /* 0x000fe200078ec0ff */
[----:B------:R-:W-:Y:S01]  /*12830*/  ULDC.64 UR6, c[0x0][0x2c8] ;  /* 0x0000b20000067ab9 */ /* 0x000fe20000000a00 */
[----:B------:R-:W-:Y:S01]  /*12840*/  LOP3.LUT R4, R4, 0x3, RZ, 0xc0, !PT ;  /* 0x0000000304047812 */ /* 0x000fe200078ec0ff */
[----:B------:R-:W-:Y:S01]  /*12850*/  ULDC.64 UR8, c[0x0][0x280] ;  /* 0x0000a00000087ab9 */ /* 0x000fe20000000a00 */
[----:B------:R-:W-:-:S03]  /*12860*/  LOP3.LUT R6, R3, 0x300, R6, 0xf8, !PT ;  /* 0x0000030003067812 */ /* 0x000fc600078ef806 */
[C---:B------:R-:W-:Y:S02]  /*12870*/  IMAD R3, R4.reuse, 0x40, R7 ;  /* 0x0000004004037824 */ /* 0x040fe400078e0207 */
[----:B------:R-:W-:-:S05]  /*12880*/  IMAD.SHL.U32 R4, R4, 0x8, RZ ;  /* 0x0000000804047824 */ /* 0x000fca00078e00ff */
[----:B------:R-:W-:Y:S02]  /*12890*/  LOP3.LUT R6, R6, R3, R4, 0xf6, !PT ;  /* 0x0000000306067212 */ /* 0x000fe400078ef604 */
[----:B--2---:R-:W-:Y:S01]  /*128a0*/  ISETP.NE.AND P0, PT, R0, 0x1, PT ;  /* 0x000000010000780c */ /* 0x004fe20003f05270 */
[----:B------:R-:W1:Y:S01]  /*128b0*/  LDC.64 R4, c[0x0][0x2e0] ;  /* 0x0000b800ff047b82 */ /* 0x000e620000000a00 */
[----:B------:R-:W-:-:S04]  /*128c0*/  SHF.R.U32.HI R3, RZ, 0x2, R23 ;  /* 0x00000002ff037819 */ /* 0x000fc80000011617 */
[----:B------:R-:W-:-:S05]  /*128d0*/  LOP3.LUT R8, R3, 0x60, R8, 0xf8, !PT ;  /* 0x0000006003087812 */ /* 0x000fca00078ef808 */
[----:B------:R-:W-:Y:S02]  /*128e0*/  VIADD R9, R8, UR48 ;  /* 0x0000003008097c36 */ /* 0x000fe40008000000 */
[----:B------:R-:W2:Y:S02]  /*128f0*/  @P0 LDC R10, c[0x0][0x44c] ;  /* 0x00011300ff0a0b82 */ /* 0x000ea40000000800 */
[----:B------:R-:W-:-:S06]  /*12900*/  IMAD.MOV.U32 R11, RZ, RZ, R9 ;  /* 0x000000ffff0b7224 */ /* 0x000fcc00078e0009 */
[----:B------:R-:W3:Y:S01]  /*12910*/  @P0 LDC R13, c[0x0][0x450] ;  /* 0x00011400ff0d0b82 */ /* 0x000ee20000000800 */
[----:B-1----:R-:W-:-:S04]  /*12920*/  IMAD R29, R29, R4, RZ ;  /* 0x000000041d1d7224 */ /* 0x002fc800078e02ff */
[C---:B------:R-:W-:Y:S02]  /*12930*/  IMAD R29, R22.reuse, R5, R29 ;  /* 0x00000005161d7224 */ /* 0x040fe400078e021d */
[----:B------:R-:W-:Y:S01]  /*12940*/  IMAD.WIDE.U32 R4, R22, R4, UR4 ;  /* 0x0000000416047e25 */ /* 0x000fe2000f8e0004 */
[----:B------:R-:W-:-:S03]  /*12950*/  ULDC.64 UR4, c[0x0][0x2d0] ;  /* 0x0000b40000047ab9 */ /* 0x000fc60000000a00 */
[----:B------:R-:W-:Y:S02]  /*12960*/  IMAD.IADD R5, R5, 0x1, R29 ;  /* 0x0000000105057824 */ /* 0x000fe400078e021d */
[----:B--2---:R-:W-:Y:S02]  /*12970*/  @P0 IMAD.HI.U32 R8, R9, R10, RZ ;  /* 0x0000000a09080227 */ /* 0x004fe400078e00ff */
[----:B------:R-:W1:Y:S03]  /*12980*/  @P0 LDC R10, c[0x0][0x44c] ;  /* 0x00011300ff0a0b82 */ /* 0x000e660000000800 */
[----:B---3--:R-:W-:-:S04]  /*12990*/  @P0 SHF.R.U32.HI R11, RZ, R13, R8 ;  /* 0x0000000dff0b0219 */ /* 0x008fc80000011608 */
[--C-:B------:R-:W-:Y:S01]  /*129a0*/  SHF.R.S32.HI R8, RZ, 0x1f, R11.reuse ;  /* 0x0000001fff087819 */ /* 0x100fe2000001140b */
[----:B------:R-:W-:Y:S02]  /*129b0*/  IMAD.MOV R12, RZ, RZ, -R11 ;  /* 0x000000ffff0c7224 */ /* 0x000fe400078e0a0b */
[----:B------:R-:W-:-:S04]  /*129c0*/  IMAD.WIDE.U32 R20, R11, UR4, R4 ;  /* 0x000000040b147c25 */ /* 0x000fc8000f8e0004 */
[----:B------:R-:W-:-:S04]  /*129d0*/  IMAD R8, R8, UR4, RZ ;  /* 0x0000000408087c24 */ /* 0x000fc8000f8e02ff */
[----:B------:R-:W-:Y:S02]  /*129e0*/  IMAD R13, R11, UR5, R8 ;  /* 0x000000050b0d7c24 */ /* 0x000fe4000f8e0208 */
[----:B------:R-:W2:Y:S01]  /*129f0*/  @P0 LDC R8, c[0x0][0x450] ;  /* 0x00011400ff080b82 */ /* 0x000ea20000000800 */
[----:B------:R-:W-:Y:S02]  /*12a00*/  IMAD R11, R0, R12, R9 ;  /* 0x0000000c000b7224 */ /* 0x000fe400078e0209 */
[----:B------:R-:W-:Y:S02]  /*12a10*/  VIADD R9, R9, 0x80 ;  /* 0x0000008009097836 */ /* 0x000fe40000000000 */
[----:B------:R-:W-:Y:S01]  /*12a20*/  IMAD.IADD R21, R21, 0x1, R13 ;  /* 0x0000000115157824 */ /* 0x000fe200078e020d */
[----:B------:R-:W-:Y:S01]  /*12a30*/  SHF.R.S32.HI R12, RZ, 0x1f, R11 ;  /* 0x0000001fff0c7819 */ /* 0x000fe2000001140b */
[----:B-1----:R-:W-:-:S04]  /*12a40*/  @P0 IMAD.HI.U32 R13, R9, R10, RZ ;  /* 0x0000000a090d0227 */ /* 0x002fc800078e00ff */
[----:B------:R-:W-:Y:S02]  /*12a50*/  IMAD R12, R12, UR6, RZ ;  /* 0x000000060c0c7c24 */ /* 0x000fe4000f8e02ff */
[----:B------:R-:W-:-:S04]  /*12a60*/  IMAD.WIDE.U32 R20, R11, UR6, R20 ;  /* 0x000000060b147c25 */ /* 0x000fc8000f8e0014 */
[----:B------:R-:W-:Y:S02]  /*12a70*/  IMAD R15, R11, UR7, R12 ;  /* 0x000000070b0f7c24 */ /* 0x000fe4000f8e020c */
[----:B------:R-:W-:Y:S01]  /*12a80*/  IMAD.MOV.U32 R11, RZ, RZ, R9 ;  /* 0x000000ffff0b7224 */ /* 0x000fe200078e0009 */
[----:B--2---:R-:W-:Y:S01]  /*12a90*/  @P0 SHF.R.U32.HI R11, RZ, R8, R13 ;  /* 0x00000008ff0b0219 */ /* 0x004fe2000001160d */
[----:B------:R-:W-:Y:S01]  /*12aa0*/  IMAD.IADD R13, R21, 0x1, R15 ;  /* 0x00000001150d7824 */ /* 0x000fe200078e020f */
[C---:B------:R-:W-:Y:S02]  /*12ab0*/  LEA R10, P0, R20.reuse, UR8, 0x1 ;  /* 0x00000008140a7c11 */ /* 0x040fe4000f8008ff */
[--C-:B------:R-:W-:Y:S01]  /*12ac0*/  SHF.R.S32.HI R8, RZ, 0x1f, R11.reuse ;  /* 0x0000001fff087819 */ /* 0x100fe2000001140b */
[----:B------:R-:W-:Y:S01]  /*12ad0*/  IMAD.MOV R12, RZ, RZ, -R11 ;  /* 0x000000ffff0c7224 */ /* 0x000fe200078e0a0b */
[----:B------:R-:W-:Y:S01]  /*12ae0*/  LEA.HI.X R20, R20, UR9, R13, 0x1, P0 ;  /* 0x0000000914147c11 */ /* 0x000fe200080f0c0d */
[----:B------:R-:W-:-:S04]  /*12af0*/  IMAD.WIDE.U32 R4, R11, UR4, R4 ;  /* 0x000000040b047c25 */ /* 0x000fc8000f8e0004 */
[----:B------:R-:W-:Y:S02]  /*12b00*/  IMAD R9, R0, R12, R9 ;  /* 0x0000000c00097224 */ /* 0x000fe400078e0209 */
[----:B------:R-:W-:Y:S01]  /*12b10*/  IMAD R8, R8, UR4, RZ ;  /* 0x0000000408087c24 */ /* 0x000fe2000f8e02ff */
[----:B------:R-:W-:Y:S02]  /*12b20*/  ULDC UR4, c[0x0][0x2b8] ;  /* 0x0000ae0000047ab9 */ /* 0x000fe40000000800 */
[----:B------:R-:W-:Y:S01]  /*12b30*/  ISETP.GE.AND P2, PT, R7, UR4, PT ;  /* 0x0000000407007c0c */ /* 0x000fe2000bf46270 */
[----:B------:R-:W-:Y:S01]  /*12b40*/  IMAD R11, R11, UR5, R8 ;  /* 0x000000050b0b7c24 */ /* 0x000fe2000f8e0208 */
[----:B------:R-:W-:-:S03]  /*12b50*/  SHF.R.S32.HI R8, RZ, 0x1f, R9 ;  /* 0x0000001fff087819 */ /* 0x000fc60000011409 */
[----:B------:R-:W-:Y:S02]  /*12b60*/  IMAD.IADD R5, R5, 0x1, R11 ;  /* 0x0000000105057824 */ /* 0x000fe400078e020b */
[----:B------:R-:W-:Y:S02]  /*12b70*/  IMAD R8, R8, UR6, RZ ;  /* 0x0000000608087c24 */ /* 0x000fe4000f8e02ff */
[----:B------:R-:W-:-:S04]  /*12b80*/  IMAD.WIDE.U32 R4, R9, UR6, R4 ;  /* 0x0000000609047c25 */ /* 0x000fc8000f8e0004 */
[----:B------:R-:W-:Y:S01]  /*12b90*/  IMAD R11, R9, UR7, R8 ;  /* 0x00000007090b7c24 */ /* 0x000fe2000f8e0208 */
[----:B------:R-:W-:-:S03]  /*12ba0*/  LOP3.LUT R8, R7, 0x20, RZ, 0xfc, !PT ;  /* 0x0000002007087812 */ /* 0x000fc600078efcff */
[----:B------:R-:W-:Y:S01]  /*12bb0*/  IMAD.IADD R9, R5, 0x1, R11 ;  /* 0x0000000105097824 */ /* 0x000fe200078e020b */
[----:B------:R-:W-:Y:S02]  /*12bc0*/  ISETP.GE.AND P0, PT, R8, UR4, PT ;  /* 0x0000000408007c0c */ /* 0x000fe4000bf06270 */
[----:B------:R-:W-:-:S04]  /*12bd0*/  LOP3.LUT R8, R7, 0x40, RZ, 0xfc, !PT ;  /* 0x0000004007087812 */ /* 0x000fc800078efcff */
[----:B------:R-:W-:Y:S01]  /*12be0*/  ISETP.GE.AND P1, PT, R8, UR4, PT ;  /* 0x0000000408007c0c */ /* 0x000fe2000bf26270 */
[----:B------:R-:W-:Y:S01]  /*12bf0*/  UMOV UR4, 0xffffffff ;  /* 0xffffffff00047882 */ /* 0x000fe20000000000 */
[----:B------:R-:W-:-:S04]  /*12c00*/  LEA R8, P3, R4, UR8, 0x1 ;  /* 0x0000000804087c11 */ /* 0x000fc8000f8608ff */
[----:B------:R-:W-:Y:S01]  /*12c10*/  LEA.HI.X R9, R4, UR9, R9, 0x1, P3 ;  /* 0x0000000904097c11 */ /* 0x000fe200098f0c09 */
[----:B------:R-:W-:Y:S08]  /*12c20*/  BRA.DIV UR4, `(.L_x_10303) ;  /* 0x0000002e04ec7947 */ /* 0x000ff0000b800000 */
[----:B------:R-:W-:Y:S01]  /*12c30*/  SHFL.IDX PT, R5, R20, RZ, 0x1c1f ;  /* 0x001c1fff14057589 */ /* 0x000fe200000e0000 */
        /* <DEDUP_REMOVED lines=8> */
[----:B------:R-:W2:Y:S04]  /*12cc0*/  SHFL.IDX PT, R14, R10, 0x1, 0x1c1f ;  /* 0x003c1f000a0e7f89 */ /* 0x000ea800000e0000 */
[----:B------:R-:W-:Y:S04]  /*12cd0*/  SHFL.IDX PT, R21, R20, 0x2, 0x1c1f ;  /* 0x005c1f0014157f89 */ /* 0x000fe800000e0000 */
[----:B------:R-:W3:Y:S03]  /*12ce0*/  SHFL.IDX PT, R12, R10, 0x2, 0x1c1f ;  /* 0x005c1f000a0c7f89 */ /* 0x000ee600000e0000 */
[----:B------:R-:W-:Y:S01]  /*12cf0*/  @!P3 LEA R22, R6, UR38, 0x1 ;  /* 0x000000260616bc11 */ /* 0x000fe2000f8e08ff */
[----:B------:R-:W-:Y:S01]  /*12d00*/  SHFL.IDX PT, R20, R20, 0x3, 0x1c1f ;  /* 0x007c1f0014147f89 */ /* 0x000fe200000e0000 */
[----:B-1----:R-:W-:-:S05]  /*12d10*/  @!P3 IMAD.WIDE.U32 R4, R7, 0x2, R4 ;  /* 0x000000020704b825 */ /* 0x002fca00078e0004 */
[----:B------:R-:W-:Y:S04]  /*12d20*/  @!P3 LDGSTS.E.BYPASS.LTC128B.128 [R22+0xc400], desc[UR6][R4.64], !P2 ;  /* 0x0c4000000416bfae */ /* 0x000fe8000d101d46 */
[----:B------:R-:W-:Y:S04]  /*12d30*/  @!P3 LDGSTS.E.BYPASS.LTC128B.128 [R22+0xf400], desc[UR6][R4.64+0x40], !P0 ;  /* 0x0f4000400416bfae */ /* 0x000fe8000c101d46 */
[----:B------:R2:W-:Y:S01]  /*12d40*/  @!P3 LDGSTS.E.BYPASS.LTC128B.128 [R22+0x12400], desc[UR6][R4.64+0x80], !P1 ;  /* 0x124000800416bfae */ /* 0x0005e2000c901d46 */
[----:B------:R-:W-:Y:S01]  /*12d50*/  ISETP.GE.AND P3, PT, R11, R0, PT ;  /* 0x000000000b00720c */ /* 0x000fe20003f66270 */
[----:B------:R-:W-:-:S05]  /*12d60*/  VIADD R11, R3, 0x40 ;  /* 0x00000040030b7836 */ /* 0x000fca0000000000 */
[----:B------:R-:W-:Y:S01]  /*12d70*/  ISETP.GE.AND P4, PT, R11, R0, PT ;  /* 0x000000000b00720c */ /* 0x000fe20003f86270 */
[----:B------:R-:W-:Y:S02]  /*12d80*/  VIADD R11, R3, 0x60 ;  /* 0x00000060030b7836 */ /* 0x000fe40000000000 */
[----:B--2---:R-:W-:Y:S02]  /*12d90*/  IMAD.MOV.U32 R4, RZ, RZ, R14 ;  /* 0x000000ffff047224 */ /* 0x004fe400078e000e */
[----:B------:R-:W-:Y:S02]  /*12da0*/  IMAD.MOV.U32 R5, RZ, RZ, R28 ;  /* 0x000000ffff057224 */ /* 0x000fe400078e001c */
[----:B------:R-:W-:Y:S01]  /*12db0*/  @!P3 LEA R22, R6, UR38, 0x1 ;  /* 0x000000260616bc11 */ /* 0x000fe2000f8e08ff */
[----:B------:R1:W2:Y:S01]  /*12dc0*/  SHFL.IDX PT, R14, R10, 0x3, 0x1c1f ;  /* 0x007c1f000a0e7f89 */ /* 0x0002a200000e0000 */
[----:B------:R-:W-:-:S04]  /*12dd0*/  @!P3 IMAD.WIDE.U32 R28, R7, 0x2, R4 ;  /* 0x00000002071cb825 */ /* 0x000fc800078e0004 */
[----:B---3--:R-:W-:Y:S01]  /*12de0*/  IMAD.MOV.U32 R4, RZ, RZ, R12 ;  /* 0x000000ffff047224 */ /* 0x008fe200078e000c */
[----:B------:R-:W-:Y:S01]  /*12df0*/  @!P3 LDGSTS.E.BYPASS.LTC128B.128 [R22+0xcc00], desc[UR6][R28.64], !P2 ;  /* 0x0cc000001c16bfae */ /* 0x000fe2000d101d46 */
[----:B------:R-:W-:Y:S01]  /*12e00*/  IMAD.MOV.U32 R5, RZ, RZ, R21 ;  /* 0x000000ffff057224 */ /* 0x000fe200078e0015 */
[----:B------:R-:W-:Y:S02]  /*12e10*/  @!P4 LEA R21, R6, UR38, 0x1 ;  /* 0x000000260615cc11 */ /* 0x000fe4000f8e08ff */
[----:B------:R-:W-:Y:S01]  /*12e20*/  @!P3 LDGSTS.E.BYPASS.LTC128B.128 [R22+0xfc00], desc[UR6][R28.64+0x40], !P0 ;  /* 0x0fc000401c16bfae */ /* 0x000fe2000c101d46 */
[----:B------:R-:W-:-:S03]  /*12e30*/  @!P4 IMAD.WIDE.U32 R4, R7, 0x2, R4 ;  /* 0x000000020704c825 */ /* 0x000fc600078e0004 */
[----:B------:R3:W-:Y:S01]  /*12e40*/  @!P3 LDGSTS.E.BYPASS.LTC128B.128 [R22+0x12c00], desc[UR6][R28.64+0x80], !P1 ;  /* 0x12c000801c16bfae */ /* 0x0007e2000c901d46 */
[-C--:B------:R-:W-:Y:S01]  /*12e50*/  ISETP.GE.AND P3, PT, R11, R0.reuse, PT ;  /* 0x000000000b00720c */ /* 0x080fe20003f66270 */
[----:B------:R-:W-:Y:S02]  /*12e60*/  VIADD R11, R3, 0x80 ;  /* 0x00000080030b7836 */ /* 0x000fe40000000000 */
[----:B------:R-:W-:Y:S04]  /*12e70*/  @!P4 LDGSTS.E.BYPASS.LTC128B.128 [R21+0xd400], desc[UR6][R4.64], !P2 ;  /* 0x0d4000000415cfae */ /* 0x000fe8000d101d46 */
[----:B------:R-:W-:Y:S04]  /*12e80*/  @!P4 LDGSTS.E.BYPASS.LTC128B.128 [R21+0x10400], desc[UR6][R4.64+0x40], !P0 ;  /* 0x104000400415cfae */ /* 0x000fe8000c101d46 */
[----:B------:R4:W-:Y:S01]  /*12e90*/  @!P4 LDGSTS.E.BYPASS.LTC128B.128 [R21+0x13400], desc[UR6][R4.64+0x80], !P1 ;  /* 0x134000800415cfae */ /* 0x0009e2000c901d46 */
[----:B------:R-:W-:-:S02]  /*12ea0*/  ISETP.GE.AND P4, PT, R11, R0, PT ;  /* 0x000000000b00720c */ /* 0x000fc40003f86270 */
[----:B-1----:R-:W-:Y:S01]  /*12eb0*/  @!P3 LEA R10, R6, UR38, 0x1 ;  /* 0x00000026060abc11 */ /* 0x002fe2000f8e08ff */
[----:B---3--:R-:W1:Y:S04]  /*12ec0*/  SHFL.IDX PT, R22, R8, RZ, 0x1c1f ;  /* 0x001c1fff08167589 */ /* 0x008e6800000e0000 */
[----:B----4-:R-:W3:Y:S01]  /*12ed0*/  SHFL.IDX PT, R21, R9, RZ, 0x1c1f ;  /* 0x001c1fff09157589 */ /* 0x010ee200000e0000 */
[----:B--2---:R-:W-:Y:S02]  /*12ee0*/  IMAD.MOV.U32 R4, RZ, RZ, R14 ;  /* 0x000000ffff047224 */ /* 0x004fe400078e000e */
[----:B------:R-:W-:Y:S01]  /*12ef0*/  IMAD.MOV.U32 R5, RZ, RZ, R20 ;  /* 0x000000ffff057224 */ /* 0x000fe200078e0014 */
[----:B------:R-:W2:Y:S01]  /*12f00*/  SHFL.IDX PT, R9, R9, 0x1, 0x1c1f ;  /* 0x003c1f0009097f89 */ /* 0x000ea200000e0000 */
[----:B------:R-:W-:-:S02]  /*12f10*/  IMAD.MOV.U32 R20, RZ, RZ, 0x1 ;  /* 0x00000001ff147424 */ /* 0x000fc400078e00ff */
[----:B------:R-:W-:Y:S01]  /*12f20*/  @!P3 IMAD.WIDE.U32 R28, R7, 0x2, R4 ;  /* 0x00000002071cb825 */ /* 0x000fe200078e0004 */
[----:B------:R4:W0:Y:S04]  /*12f30*/  SHFL.IDX PT, R14, R8, 0x1, 0x1c1f ;  /* 0x003c1f00080e7f89 */ /* 0x00082800000e0000 */
[----:B------:R4:W-:Y:S01]  /*12f40*/  @!P3 LDGSTS.E.BYPASS.LTC128B.128 [R10+0xdc00], desc[UR6][R28.64], !P2 ;  /* 0x0dc000001c0abfae */ /* 0x0009e2000d101d46 */
[----:B-1----:R-:W-:-:S03]  /*12f50*/  IMAD.MOV.U32 R4, RZ, RZ, R22 ;  /* 0x000000ffff047224 */ /* 0x002fc600078e0016 */
[----:B------:R4:W-:Y:S04]  /*12f60*/  @!P3 LDGSTS.E.BYPASS.LTC128B.128 [R10+0x10c00], desc[UR6][R28.64+0x40], !P0 ;  /* 0x10c000401c0abfae */ /* 0x0009e8000c101d46 */
[----:B------:R4:W-:Y:S01]  /*12f70*/  @!P3 LDGSTS.E.BYPASS.LTC128B.128 [R10+0x13c00], desc[UR6][R28.64+0x80], !P1 ;  /* 0x13c000801c0abfae */ /* 0x0009e2000c901d46 */
[----:B---3--:R-:W-:Y:S01]  /*12f80*/  IMAD.MOV.U32 R5, RZ, RZ, R21 ;  /* 0x000000ffff057224 */ /* 0x008fe200078e0015 */
[----:B------:R-:W-:Y:S01]  /*12f90*/  @!P4 LEA R21, R6, UR38, 0x1 ;  /* 0x000000260615cc11 */ /* 0x000fe2000f8e08ff */
[----:B------:R-:W-:-:S05]  /*12fa0*/  @!P4 IMAD.WIDE.U32 R4, R7, 0x2, R4 ;  /* 0x000000020704c825 */ /* 0x000fca00078e0004 */
[----:B------:R4:W-:Y:S04]  /*12fb0*/  @!P4 LDGSTS.E.BYPASS.LTC128B.128 [R21+0xe400], desc[UR6][R4.64], !P2 ;  /* 0x0e4000000415cfae */ /* 0x0009e8000d101d46 */
[----:B------:R4:W-:Y:S04]  /*12fc0*/  @!P4 LDGSTS.E.BYPASS.LTC128B.128 [R21+0x11400], desc[UR6][R4.64+0x40], !P0 ;  /* 0x114000400415cfae */ /* 0x0009e8000c101d46 */
[----:B0-2---:R4:W-:Y:S02]  /*12fd0*/  @!P4 LDGSTS.E.BYPASS.LTC128B.128 [R21+0x14400], desc[UR6][R4.64+0x80], !P1 ;  /* 0x144000800415cfae */ /* 0x0059e4000c901d46 */
.L_x_10397:
[----:B------:R-:W-:Y:S01]  /*12fe0*/  VIADD R3, R3, 0xa0 ;  /* 0x000000a003037836 */ /* 0x000fe20000000000 */
[----:B------:R-:W-:Y:S01]  /*12ff0*/  BSSY B0, `(.L_x_10304) ;  /* 0x0000010000007945 */ /* 0x000fe20003800000 */
[----:B----4-:R-:W-:Y:S02]  /*13000*/  IMAD.MOV.U32 R4, RZ, RZ, R14 ;  /* 0x000000ffff047224 */ /* 0x010fe400078e000e */
[----:B------:R-:W-:Y:S01]  /*13010*/  IMAD.MOV.U32 R5, RZ, RZ, R9 ;  /* 0x000000ffff057224 */ /* 0x000fe200078e0009 */
[----:B------:R-:W-:Y:S01]  /*13020*/  ISETP.GE.AND P3, PT, R3, R0, PT ;  /* 0x000000000300720c */ /* 0x000fe20003f66270 */
[----:B------:R-:W-:-:S05]  /*13030*/  IMAD.MOV.U32 R0, RZ, RZ, 0x1 ;  /* 0x00000001ff007424 */ /* 0x000fca00078e00ff */
[----:B------:R-:W-:-:S07]  /*13040*/  SHF.L.U32 R0, R0, 0x1f, RZ ;  /* 0x0000001f00007819 */ /* 0x000fce00000006ff */
        /* <DEDUP_REMOVED lines=10> */
.L_x_10305:
[----:B------:R-:W-:Y:S05]  /*130f0*/  BSYNC B0 ;  /* 0x0000000000007941 */ /* 0x000fea0003800000 */
.L_x_10304:
[----:B------:R-:W-:Y:S01]  /*13100*/  NOP ;  /* 0x0000000000007918 */ /* 0x000fe20000000000 */
[----:B------:R-:W-:Y:S01]  /*13110*/  SYNCS.ARRIVE.TRANS64.RED.A0T1 RZ, [UR38+0x2d800], RZ ;  /* 0x02d800ffffff79a7 */ /* 0x000fe20008200426 */
[----:B------:R-:W-:Y:S01]  /*13120*/  ARRIVES.LDGSTSBAR.64.TRANSCNT [UR38+0x2d800] ;  /* 0x02d80000ff0079b0 */ /* 0x000fe20008000aa6 */
[----:B------:R-:W-:Y:S01]  /*13130*/  NOP ;  /* 0x0000000000007918 */ /* 0x000fe20000000000 */
[----:B------:R-:W-:Y:S01]  /*13140*/  SYNCS.ARRIVE.TRANS64.A1T0 RZ, [UR38+0x2d800], RZ ;  /* 0x02d800ffffff79a7 */ /* 0x000fe20008100026 */
[----:B0-----:R-:W-:-:S05]  /*13150*/  VIADD R3, R19, 0xfffffffe ;  /* 0xfffffffe13037836 */ /* 0x001fca0000000000 */
[----:B------:R-:W-:Y:S01]  /*13160*/  ISETP.GE.AND P1, PT, R3, UR39, PT ;  /* 0x0000002703007c0c */ /* 0x000fe2000bf26270 */
[----:B------:R-:W0:Y:S02]  /*13170*/  SYNCS.PHASECHK.TRANS64.TRYWAIT P0, [UR38+0x2d820], R0 ;  /* 0x02d82000ff0075a7 */ /* 0x000e240008000166 */
[----:B0-----:R-:W-:Y:S10]  /*13180*/  @!P0 BRA `(.L_x_10306) ;  /* 0x0000003000a88947 */ /* 0x001ff40003800000 */
.L_x_10398:
[----:B0-----:R-:W-:Y:S01]  /*13190*/  IMAD.MOV.U32 R0, RZ, RZ, RZ ;  /* 0x000000ffff007224 */ /* 0x001fe200078e00ff */
[----:B------:R-:W-:Y:S06]  /*131a0*/  @!P1 BRA `(.L_x_10307) ;  /* 0x0000001c007c9947 */ /* 0x000fec0003800000 */
[----:B------:R-:W-:Y:S01]  /*131b0*/  UIADD3 UR4, UR47, 0x1, URZ ;  /* 0x000000012f047890 */ /* 0x000fe2000fffe03f */
[----:B------:R-:W-:Y:S01]  /*131c0*/  LOP3.LUT R8, R2, 0x1f, RZ, 0xc0, !PT ;  /* 0x0000001f02087812 */ /* 0x000fe200078ec0ff */
        /* <DEDUP_REMOVED lines=10> */
[----:B------:R-:W-:Y:S02]  /*13270*/  VIADDMNMX R5, R4, R5, UR5, !PT ;  /* 0x0000000504057e46 */ /* 0x000fe4000f800105 */
[----:B------:R-:W-:-:S03]  /*13280*/  LOP3.LUT R6, RZ, R4, RZ, 0x33, !PT ;  /* 0x00000004ff067212 */ /* 0x000fc600078e33ff */
[C---:B------:R-:W-:Y:S02]  /*13290*/  VIADD R7, R5.reuse, 0xfffffffe ;  /* 0xfffffffe05077836 */ /* 0x040fe40000000000 */
[----:B------:R-:W-:Y:S02]  /*132a0*/  IMAD.IADD R10, R5, 0x1, R6 ;  /* 0x00000001050a7824 */ /* 0x000fe400078e0206 */
[----:B------:R-:W-:Y:S01]  /*132b0*/  IMAD.MOV.U32 R6, RZ, RZ, R25 ;  /* 0x000000ffff067224 */ /* 0x000fe200078e0019 */
[----:B------:R-:W-:Y:S02]  /*132c0*/  ISETP.NE.AND P0, PT, R7, R4, PT ;  /* 0x000000040700720c */ /* 0x000fe40003f05270 */
[----:B------:R-:W-:-:S11]  /*132d0*/  LOP3.LUT R9, R10, 0x1, RZ, 0xc0, !PT ;  /* 0x000000010a097812 */ /* 0x000fd600078ec0ff */
[----:B------:R-:W-:Y:S05]  /*132e0*/  @!P0 BRA `(.L_x_10308) ;  /* 0x0000001000d48947 */ /* 0x000fea0003800000 */
[----:B------:R-:W-:Y:S01]  /*132f0*/  BSSY B0, `(.L_x_10308) ;  /* 0x0000134000007945 */ /* 0x000fe20003800000 */
[----:B------:R-:W-:Y:S02]  /*13300*/  IMAD.IADD R10, R10, 0x1, -R9 ;  /* 0x000000010a0a7824 */ /* 0x000fe400078e0a09 */
[----:B------:R-:W-:Y:S02]  /*13310*/  IMAD.MOV.U32 R11, RZ, RZ, 0x1 ;  /* 0x00000001ff0b7424 */ /* 0x000fe400078e00ff */
[----:B------:R-:W-:-:S07]  /*13320*/  IMAD.MOV.U32 R6, RZ, RZ, R25 ;  /* 0x000000ffff067224 */ /* 0x000fce00078e0019 */
.L_x_10343:
[----:B------:R-:W-:Y:S01]  /*13330*/  LOP3.LUT P0, RZ, R26, 0x2, RZ, 0xc0, !PT ;  /* 0x000000021aff7812 */ /* 0x000fe2000780c0ff */
[----:B------:R-:W-:Y:S01]  /*13340*/  VIADD R10, R10, 0xfffffffe ;  /* 0xfffffffe0a0a7836 */ /* 0x000fe20000000000 */
[----:B------:R-:W-:Y:S04]  /*13350*/  BSSY B1, `(.L_x_10309) ;  /* 0x0000094000017945 */ /* 0x000fe80003800000 */
[----:B------:R-:W-:-:S07]  /*13360*/  ISETP.NE.AND P1, PT, R10, RZ, PT ;  /* 0x000000ff0a00720c */ /* 0x000fce0003f25270 */
[----:B------:R-:W-:Y:S06]  /*13370*/  @!P0 BRA `(.L_x_10310) ;  /* 0x0000000800448947 */ /* 0x000fec0003800000 */
[----:B------:R-:W-:Y:S01]  /*13380*/  LOP3.LUT P0, RZ, R26, 0x1, RZ, 0xc0, !PT ;  /* 0x000000011aff7812 */ /* 0x000fe2000780c0ff */
[----:B------:R-:W-:Y:S01]  /*13390*/  IMAD.MOV.U32 R14, RZ, RZ, R3 ;  /* 0x000000ffff0e7224 */ /* 0x000fe200078e0003 */
[----:B------:R-:W-:-:S11]  /*133a0*/  SHF.L.U32 R12, R11, 0x1f, RZ ;  /* 0x0000001f0b0c7819 */ /* 0x000fd600000006ff */
        /* <DEDUP_REMOVED lines=21> */
.L_x_10311:
[----:B------:R-:W1:Y:S01]  /*13500*/  SYNCS.PHASECHK.TRANS64.TRYWAIT P0, [UR38+0x2d848], R12 ;  /* 0x02d8480cff0075a7 */ /* 0x000e620008000166 */
[----:B------:R-:W-:Y:S01]  /*13510*/  BSSY B2, `(.L_x_10312) ;  /* 0x0000003000027945 */ /* 0x000fe20003800000 */
[----:B------:R-:W-:-:S03]  /*13520*/  ISETP.NE.AND P2, PT, R23, RZ, PT ;  /* 0x000000ff1700720c */ /* 0x000fc60003f45270 */
[----:B-1----:R-:W-:Y:S10]  /*13530*/  @!P0 BRA `(.L_x_10313) ;  /* 0x0000002c00d48947 */ /* 0x002ff40003800000 */
.L_x_10399:
[----:B------:R-:W-:Y:S05]  /*13540*/  BSYNC B2 ;  /* 0x0000000000027941 */ /* 0x000fea0003800000 */
.L_x_10312:
[----:B------:R-:W-:Y:S04]  /*13550*/  BSSY B2, `(.L_x_10314) ;  /* 0x0000007000027945 */ /* 0x000fe80003800000 */
[----:B------:R-:W-:Y:S05]  /*13560*/  @P2 BRA `(.L_x_10315) ;  /* 0x0000000000142947 */ /* 0x000fea0003800000 */
[----:B------:R-:W-:Y:S01]  /*13570*/  ISETP.NE.AND P0, PT, R8, RZ, PT ;  /* 0x000000ff0800720c */ /* 0x000fe20003f05270 */
[----:B0-----:R-:W-:-:S04]  /*13580*/  IMAD.MOV.U32 R4, RZ, RZ, 0x6000 ;  /* 0x00006000ff047424 */ /* 0x001fc800078e00ff */
[----:B------:R1:W-:Y:S08]  /*13590*/  SYNCS.ARRIVE.TRANS64 RZ, [UR38+0x2d838], R4 ;  /* 0x02d83804ffff79a7 */ /* 0x0003f00008000026 */
[----:B-1----:R-:W-:Y:S05]  /*135a0*/  @!P0 BRA `(.L_x_10315) ;  /* 0x0000000000048947 */ /* 0x002fea0003800000 */
[----:B------:R-:W-:Y:S01]  /*135b0*/  BPT.TRAP 0x1 ;  /* 0x000000040000795c */ /* 0x000fe20000300000 */
.L_x_10315:
[----:B------:R-:W-:Y:S05]  /*135c0*/  BSYNC B2 ;  /* 0x0000000000027941 */ /* 0x000fea0003800000 */
.L_x_10314:
[----:B------:R-:W-:Y:S01]  /*135d0*/  IMAD.MOV.U32 R7, RZ, RZ, RZ ;  /* 0x000000ffff077224 */ /* 0x000fe200078e00ff */
[----:B------:R-:W-:Y:S01]  /*135e0*/  ULDC.64 UR4, c[0x0][0x198] ;  /* 0x0000660000047ab9 */ /* 0x000fe20000000a00 */
[----:B------:R-:W-:Y:S01]  /*135f0*/  PLOP3.LUT P0, PT, PT, PT, PT, 0x80, 0x0 ;  /* 0x000000000000781c */ /* 0x000fe20003f0f070 */
[----:B------:R-:W-:Y:S01]  /*13600*/  UIADD3 UR4, UP0, UR4, 0x370, URZ ;  /* 0x0000037004047890 */ /* 0x000fe2000ff1e03f */
[----:B0-----:R-:W-:Y:S01]  /*13610*/  IMAD.SHL.U32 R4, R14, 0x80, RZ ;  /* 0x000000800e047824 */ /* 0x001fe200078e00ff */
[----:B------:R-:W-:Y:S01]  /*13620*/  R2UR UR34, R7 ;  /* 0x00000000072272ca */ /* 0x000fe200000e0000 */
[----:B------:R-:W-:Y:S02]  /*13630*/  UIADD3 UR32, UR38, 0x1b400, URZ ;  /* 0x0001b40026207890 */ /* 0x000fe4000fffe03f */
[----:B------:R-:W-:Y:S02]  /*13640*/  UIADD3 UR33, UR38, 0x2d838, URZ ;  /* 0x0002d83826217890 */ /* 0x000fe4000fffe03f */
[----:B------:R-:W-:Y:S01]  /*13650*/  UIADD3.X UR5, URZ, UR5, URZ, UP0, !UPT ;  /* 0x000000053f057290 */ /* 0x000fe200087fe43f */
[----:B------:R-:W-:Y:S01]  /*13660*/  UMOV UR6, 0x0 ;  /* 0x0000000000067882 */ /* 0x000fe20000000000 */
[----:B------:R-:W-:-:S10]  /*13670*/  UMOV UR7, 0x14f00000 ;  /* 0x14f0000000077882 */ /* 0x000fd40000000000 */
.L_x_10316:
        /* <DEDUP_REMOVED lines=13> */
.L_x_10317:
        /* <DEDUP_REMOVED lines=15> */
.L_x_10318:
        /* <DEDUP_REMOVED lines=12> */
.L_x_10400:
[----:B------:R-:W-:Y:S05]  /*13900*/  BSYNC B2 ;  /* 0x0000000000027941 */ /* 0x000fea0003800000 */
.L_x_10319:
[----:B------:R-:W-:Y:S01]  /*13910*/  BSSY B2, `(.L_x_10321) ;  /* 0x0000009000027945 */ /* 0x000fe20003800000 */
[----:B------:R-:W-:Y:S02]  /*13920*/  IMAD.MOV.U32 R4, RZ, RZ, 0x0 ;  /* 0x00000000ff047424 */ /* 0x000fe400078e00ff */
[----:B0-----:R-:W-:Y:S01]  /*13930*/  IMAD.MOV.U32 R5, RZ, RZ, 0x14f00000 ;  /* 0x14f00000ff057424 */ /* 0x001fe200078e00ff */
[----:B------:R-:W-:Y:S06]  /*13940*/  @P2 BRA `(.L_x_10322) ;  /* 0x0000000000142947 */ /* 0x000fec0003800000 */
[----:B------:R-:W-:Y:S01]  /*13950*/  ISETP.NE.AND P0, PT, R8, RZ, PT ;  /* 0x000000ff0800720c */ /* 0x000fe20003f05270 */
[----:B------:R-:W-:-:S04]  /*13960*/  IMAD.MOV.U32 R12, RZ, RZ, 0x6000 ;  /* 0x00006000ff0c7424 */ /* 0x000fc800078e00ff */
[----:B------:R0:W-:Y:S08]  /*13970*/  SYNCS.ARRIVE.TRANS64 RZ, [UR38+0x2d850], R12 ;  /* 0x02d8500cffff79a7 */ /* 0x0001f00008000026 */
[----:B0-----:R-:W-:Y:S05]  /*13980*/  @!P0 BRA `(.L_x_10322) ;  /* 0x0000000000048947 */ /* 0x001fea0003800000 */
[----:B------:R-:W-:Y:S01]  /*13990*/  BPT.TRAP 0x1 ;  /* 0x000000040000795c */ /* 0x000fe20000300000 */
.L_x_10322:
[----:B------:R-:W-:Y:S05]  /*139a0*/  BSYNC B2 ;  /* 0x0000000000027941 */ /* 0x000fea0003800000 */
.L_x_10321:
        /* <DEDUP_REMOVED lines=10> */
.L_x_10323:
        /* <DEDUP_REMOVED lines=13> */
.L_x_10324:
        /* <DEDUP_REMOVED lines=13> */
.L_x_10325:
        /* <DEDUP_REMOVED lines=10> */
.L_x_10310:
[----:B------:R-:W-:Y:S05]  /*13c90*/  BSYNC B1 ;  /* 0x0000000000017941 */ /* 0x000fea0003800000 */
.L_x_10309:
[----:B------:R-:W-:Y:S01]  /*13ca0*/  LOP3.LUT P0, RZ, R26, 0x2, RZ, 0xc0, !PT ;  /* 0x000000021aff7812 */ /* 0x000fe2000780c0ff */
[----:B------:R-:W-:Y:S01]  /*13cb0*/  BSSY B1, `(.L_x_10326) ;  /* 0x0000094000017945 */ /* 0x000fe20003800000 */
[----:B------:R-:W-:-:S11]  /*13cc0*/  LOP3.LUT R20, R11, 0x1, RZ, 0x3c, !PT ;  /* 0x000000010b147812 */ /* 0x000fd600078e3cff */
[----:B------:R-:W-:Y:S05]  /*13cd0*/  @!P0 BRA `(.L_x_10327) ;  /* 0x0000000800448947 */ /* 0x000fea0003800000 */
[----:B------:R-:W-:Y:S01]  /*13ce0*/  LOP3.LUT P0, RZ, R26, 0x1, RZ, 0xc0, !PT ;  /* 0x000000011aff7812 */ /* 0x000fe2000780c0ff */
[----:B------:R-:W-:Y:S01]  /*13cf0*/  VIADD R13, R3, 0xffffffff ;  /* 0xffffffff030d7836 */ /* 0x000fe20000000000 */
        /* <DEDUP_REMOVED lines=22> */
.L_x_10328:
[----:B------:R-:W1:Y:S01]  /*13e60*/  SYNCS.PHASECHK.TRANS64.TRYWAIT P0, [UR38+0x2d840], R12 ;  /* 0x02d8400cff0075a7 */ /* 0x000e620008000166 */
[----:B------:R-:W-:Y:S01]  /*13e70*/  BSSY B2, `(.L_x_10329) ;  /* 0x0000003000027945 */ /* 0x000fe20003800000 */
[----:B------:R-:W-:-:S03]  /*13e80*/  ISETP.NE.AND P2, PT, R23, RZ, PT ;  /* 0x000000ff1700720c */ /* 0x000fc60003f45270 */
[----:B-1----:R-:W-:Y:S10]  /*13e90*/  @!P0 BRA `(.L_x_10330) ;  /* 0x0000002400ac8947 */ /* 0x002ff40003800000 */
.L_x_10401:
[----:B------:R-:W-:Y:S05]  /*13ea0*/  BSYNC B2 ;  /* 0x0000000000027941 */ /* 0x000fea0003800000 */
.L_x_10329:
[----:B------:R-:W-:Y:S04]  /*13eb0*/  BSSY B2, `(.L_x_10331) ;  /* 0x0000007000027945 */ /* 0x000fe80003800000 */
[----:B------:R-:W-:Y:S05]  /*13ec0*/  @P2 BRA `(.L_x_10332) ;  /* 0x0000000000142947 */ /* 0x000fea0003800000 */
[----:B------:R-:W-:Y:S01]  /*13ed0*/  ISETP.NE.AND P0, PT, R8, RZ, PT ;  /* 0x000000ff0800720c */ /* 0x000fe20003f05270 */
[----:B0-----:R-:W-:-:S04]  /*13ee0*/  IMAD.MOV.U32 R4, RZ, RZ, 0x6000 ;  /* 0x00006000ff047424 */ /* 0x001fc800078e00ff */
[----:B------:R1:W-:Y:S08]  /*13ef0*/  SYNCS.ARRIVE.TRANS64 RZ, [UR38+0x2d830], R4 ;  /* 0x02d83004ffff79a7 */ /* 0x0003f00008000026 */
[----:B-1----:R-:W-:Y:S05]  /*13f00*/  @!P0 BRA `(.L_x_10332) ;  /* 0x0000000000048947 */ /* 0x002fea0003800000 */
[----:B------:R-:W-:Y:S01]  /*13f10*/  BPT.TRAP 0x1 ;  /* 0x000000040000795c */ /* 0x000fe20000300000 */
.L_x_10332:
[----:B------:R-:W-:Y:S05]  /*13f20*/  BSYNC B2 ;  /* 0x0000000000027941 */ /* 0x000fea0003800000 */
.L_x_10331:
        /* <DEDUP_REMOVED lines=11> */
.L_x_10333:
        /* <DEDUP_REMOVED lines=14> */
.L_x_10334:
        /* <DEDUP_REMOVED lines=14> */
.L_x_10335:
        /* <DEDUP_REMOVED lines=12> */
.L_x_10402:
[----:B------:R-:W-:Y:S05]  /*14260*/  BSYNC B2 ;  /* 0x0000000000027941 */ /* 0x000fea0003800000 */
.L_x_10336:
        /* <DEDUP_REMOVED lines=9> */
.L_x_10339:
[----:B------:R-:W-:Y:S05]  /*14300*/  BSYNC B2 ;  /* 0x0000000000027941 */ /* 0x000fea0003800000 */
.L_x_10338:
        /* <DEDUP_REMOVED lines=10> */
.L_x_10340:
        /* <DEDUP_REMOVED lines=13> */
.L_x_10341:
        /* <DEDUP_REMOVED lines=13> */
.L_x_10342:
        /* <DEDUP_REMOVED lines=10> */
.L_x_10327:
[----:B------:R-:W-:Y:S05]  /*145f0*/  BSYNC B1 ;  /* 0x0000000000017941 */ /* 0x000fea0003800000 */
.L_x_10326:
[----:B------:R-:W-:Y:S02]  /*14600*/  VIADD R3, R3, 0xfffffffe ;  /* 0xfffffffe03037836 */ /* 0x000fe40000000000 */
[----:B------:R-:W-:Y:S01]  /*14610*/  IMAD.MOV.U32 R11, RZ, RZ, R20 ;  /* 0x000000ffff0b7224 */ /* 0x000fe200078e0014 */
[----:B------:R-:W-:Y:S06]  /*14620*/  @P1 BRA `(.L_x_10343) ;  /* 0xffffffec00401947 */ /* 0x000fec000383ffff */
[----:B------:R-:W-:Y:S05]  /*14630*/  BSYNC B0 ;  /* 0x0000000000007941 */ /* 0x000fea0003800000 */
.L_x_10308:
[----:B------:R-:W-:Y:S01]  /*14640*/  ISETP.NE.AND P0, PT, R9, RZ, PT ;  /* 0x000000ff0900720c */ /* 0x000fe20003f05270 */
[----:B------:R-:W-:-:S12]  /*14650*/  BSSY B0, `(.L_x_10307) ;  /* 0x0000094000007945 */ /* 0x000fd80003800000 */
[----:B------:R-:W-:Y:S05]  /*14660*/  @!P0 BRA `(.L_x_10344) ;  /* 0x0000000800488947 */ /* 0x000fea0003800000 */
[----:B------:R-:W-:Y:S01]  /*14670*/  LOP3.LUT P1, RZ, R26, 0x2, RZ, 0xc0, !PT ;  /* 0x000000021aff7812 */ /* 0x000fe2000782c0ff */
[----:B------:R-:W-:-:S12]  /*14680*/  IMAD.MOV.U32 R0, RZ, RZ, 0x1 ;  /* 0x00000001ff007424 */ /* 0x000fd800078e00ff */
[----:B------:R-:W-:Y:S05]  /*14690*/  @!P1 BRA `(.L_x_10344) ;  /* 0x00000008003c9947 */ /* 0x000fea0003800000 */
[----:B------:R-:W-:Y:S02]  /*146a0*/  LOP3.LUT P1, RZ, R26, 0x1, RZ, 0xc0, !PT ;  /* 0x000000011aff7812 */ /* 0x000fe4000782c0ff */
        /* <DEDUP_REMOVED lines=22> */
.L_x_10345:
[----:B------:R-:W1:Y:S01]  /*14810*/  SYNCS.PHASECHK.TRANS64.TRYWAIT P0, [UR38+0x2d848], R9 ;  /* 0x02d84809ff0075a7 */ /* 0x000e620008000166 */
[----:B------:R-:W-:Y:S01]  /*14820*/  BSSY B1, `(.L_x_10346) ;  /* 0x0000003000017945 */ /* 0x000fe20003800000 */
[----:B------:R-:W-:-:S03]  /*14830*/  ISETP.NE.AND P1, PT, R23, RZ, PT ;  /* 0x000000ff1700720c */ /* 0x000fc60003f25270 */
[----:B-1----:R-:W-:Y:S10]  /*14840*/  @!P0 BRA `(.L_x_10347) ;  /* 0x0000001c00708947 */ /* 0x002ff40003800000 */
.L_x_10403:
[----:B------:R-:W-:Y:S05]  /*14850*/  BSYNC B1 ;  /* 0x0000000000017941 */ /* 0x000fea0003800000 */
.L_x_10346:
[----:B------:R-:W-:Y:S04]  /*14860*/  BSSY B1, `(.L_x_10348) ;  /* 0x0000007000017945 */ /* 0x000fe80003800000 */
[----:B------:R-:W-:Y:S05]  /*14870*/  @P1 BRA `(.L_x_10349) ;  /* 0x0000000000141947 */ /* 0x000fea0003800000 */
[----:B------:R-:W-:Y:S01]  /*14880*/  ISETP.NE.AND P0, PT, R8, RZ, PT ;  /* 0x000000ff0800720c */ /* 0x000fe20003f05270 */
[----:B0-----:R-:W-:-:S04]  /*14890*/  IMAD.MOV.U32 R4, RZ, RZ, 0x6000 ;  /* 0x00006000ff047424 */ /* 0x001fc800078e00ff */
[----:B------:R1:W-:Y:S08]  /*148a0*/  SYNCS.ARRIVE.TRANS64 RZ, [UR38+0x2d838], R4 ;  /* 0x02d83804ffff79a7 */ /* 0x0003f00008000026 */
[----:B-1----:R-:W-:Y:S05]  /*148b0*/  @!P0 BRA `(.L_x_10349) ;  /* 0x0000000000048947 */ /* 0x002fea0003800000 */
[----:B------:R-:W-:Y:S01]  /*148c0*/  BPT.TRAP 0x1 ;  /* 0x000000040000795c */ /* 0x000fe20000300000 */
.L_x_10349:
[----:B------:R-:W-:Y:S05]  /*148d0*/  BSYNC B1 ;  /* 0x0000000000017941 */ /* 0x000fea0003800000 */
.L_x_10348:
        /* <DEDUP_REMOVED lines=11> */
.L_x_10350:
        /* <DEDUP_REMOVED lines=14> */
.L_x_10351:
        /* <DEDUP_REMOVED lines=14> */
.L_x_10352:
        /* <DEDUP_REMOVED lines=11> */
.L_x_10404:
[----:B------:R-:W-:Y:S05]  /*14c00*/  BSYNC B1 ;  /* 0x0000000000017941 */ /* 0x000fea0003800000 */
.L_x_10353:
        /* <DEDUP_REMOVED lines=9> */
.L_x_10356:
[----:B------:R-:W-:Y:S05]  /*14ca0*/  BSYNC B1 ;  /* 0x0000000000017941 */ /* 0x000fea0003800000 */
.L_x_10355:
        /* <DEDUP_REMOVED lines=10> */
.L_x_10357:
        /* <DEDUP_REMOVED lines=13> */
.L_x_10358:
        /* <DEDUP_REMOVED lines=13> */
.L_x_10359:
        /* <DEDUP_REMOVED lines=10> */
.L_x_10344:
[----:B------:R-:W-:Y:S05]  /*14f90*/  BSYNC B0 ;  /* 0x0000000000007941 */ /* 0x000fea0003800000 */
.L_x_10307:
[----:B------:R-:W-:Y:S01]  /*14fa0*/  LOP3.LUT P0, RZ, R26, 0x2, RZ, 0xc0, !PT ;  /* 0x000000021aff7812 */ /* 0x000fe2000780c0ff */
        /* <DEDUP_REMOVED lines=8> */
.L_x_10405:
[----:B------:R-:W-:Y:S05]  /*15030*/  BSYNC B1 ;  /* 0x0000000000017941 */ /* 0x000fea0003800000 */
.L_x_10362:
[----:B------:R-:W-:Y:S04]  /*15040*/  BSSY B1, `(.L_x_10364) ;  /* 0x0000007000017945 */ /* 0x000fe80003800000 */
[----:B------:R-:W-:Y:S05]  /*15050*/  @P1 BRA `(.L_x_10365) ;  /* 0x0000000000141947 */ /* 0x000fea0003800000 */
[----:B------:R-:W-:Y:S01]  /*15060*/  LOP3.LUT P0, RZ, R2, 0x1f, RZ, 0xc0, !PT ;  /* 0x0000001f02ff7812 */ /* 0x000fe2000780c0ff */
[----:B0-----:R-:W-:-:S04]  /*15070*/  IMAD.MOV.U32 R3, RZ, RZ, 0x6000 ;  /* 0x00006000ff037424 */ /* 0x001fc800078e00ff */
[----:B------:R1:W-:Y:S08]  /*15080*/  SYNCS.ARRIVE.TRANS64 RZ, [R4+URZ+0x2d850], R3 ;  /* 0x02d8500304ff79a7 */ /* 0x0003f0000800003f */
[----:B------:R-:W-:Y:S05]  /*15090*/  @!P0 BRA `(.L_x_10365) ;  /* 0x0000000000048947 */ /* 0x000fea0003800000 */
[----:B------:R-:W-:Y:S01]  /*150a0*/  BPT.TRAP 0x1 ;  /* 0x000000040000795c */ /* 0x000fe20000300000 */
.L_x_10365:
[----:B------:R-:W-:Y:S05]  /*150b0*/  BSYNC B1 ;  /* 0x0000000000017941 */ /* 0x000fea0003800000 */
.L_x_10364:
        /* <DEDUP_REMOVED lines=10> */
[----:B------:R-:W-:Y:S02]  /*15160*/  UIMAD UR4, UR4, 0x6000, UR38 ;  /* 0x00006000040478a4 */ /* 0x000fe4000f8e0226 */
[----:B------:R-:W-:Y:S02]  /*15170*/  UIADD3 UR9, UR9, 0x2d850, URZ ;  /* 0x0002d85009097890 */ /* 0x000fe4000fffe03f */
[----:B------:R-:W-:-:S12]  /*15180*/  UIADD3 UR8, UR4, 0x400, URZ ;  /* 0x0000040004087890 */ /* 0x000fd8000fffe03f */
.L_x_10366:
        /* <DEDUP_REMOVED lines=13> */
.L_x_10367:
        /* <DEDUP_REMOVED lines=13> */
.L_x_10368:
        /* <DEDUP_REMOVED lines=8> */
.L_x_10361:
[----:B------:R-:W-:Y:S05]  /*153b0*/  BSYNC B0 ;  /* 0x0000000000007941 */ /* 0x000fea0003800000 */
.L_x_10360:
[----:B------:R-:W-:Y:S02]  /*153c0*/  VIADD R0, R0, 0x1 ;  /* 0x0000000100007836 */ /* 0x000fe40000000000 */
[----:B01----:R-:W-:-:S03]  /*153d0*/  IMAD.MOV.U32 R3, RZ, RZ, RZ ;  /* 0x000000ffff037224 */ /* 0x003fc600078e00ff */
[----:B------:R-:W-:-:S04]  /*153e0*/  ISETP.NE.AND P0, PT, R0, 0x2, PT ;  /* 0x000000020000780c */ /* 0x000fc80003f05270 */
[----:B------:R-:W-:Y:S02]  /*153f0*/  SEL R5, RZ, 0x1, P0 ;  /* 0x00000001ff057807 */ /* 0x000fe40000000000 */
[----:B------:R-:W-:Y:S02]  /*15400*/  SEL R0, R0, RZ, P0 ;  /* 0x000000ff00007207 */ /* 0x000fe40000000000 */
[----:B------:R-:W-:-:S07]  /*15410*/  LOP3.LUT R20, R20, R5, RZ, 0x3c, !PT ;  /* 0x0000000514147212 */ /* 0x000fce00078e3cff */
.L_x_10285:
[----:B------:R-:W0:Y:S01]  /*15420*/  S2R R5, SR_CgaCtaId ;  /* 0x0000000000057919 */ /* 0x000e220000008800 */
[----:B------:R-:W-:Y:S02]  /*15430*/  MOV R2, 0x400 ;  /* 0x0000040000027802 */ /* 0x000fe40000000f00 */
[----:B------:R-:W-:Y:S02]  /*15440*/  SHF.L.U32 R3, R3, 0x1f, RZ ;  /* 0x0000001f03037819 */ /* 0x000fe400000006ff */
[----:B0-----:R-:W-:-:S04]  /*15450*/  LEA R8, R5, R2, 0x18 ;  /* 0x0000000205087211 */ /* 0x001fc800078ec0ff */
[----:B------:R-:W0:Y:S02]  /*15460*/  SYNCS.PHASECHK.TRANS64.TRYWAIT P0, [R8+URZ+0x2d820], R3 ;  /* 0x02d82003080075a7 */ /* 0x000e24000800017f */
[----:B0-----:R-:W-:Y:S05]  /*15470*/  @!P0 BRA `(.L_x_10369) ;  /* 0x0000001000a88947 */ /* 0x001fea0003800000 */
.L_x_10406:
[----:B------:R-:W-:-:S03]  /*15480*/  UMOV UR4, 0xffffffff ;  /* 0xffffffff00047882 */ /* 0x000fc60000000000 */
[----:B------:R-:W-:Y:S05]  /*15490*/  BRA.DIV UR4, `(.L_x_10370) ;  /* 0x0000001204b47947 */ /* 0x000fea000b800000 */
[----:B------:R1:W2:Y:S02]  /*154a0*/  SHFL.IDX PT, R14, R17, RZ, 0x1f ;  /* 0x00001fff110e7589 */ /* 0x0002a400000e0000 */
.L_x_10409:
[----:B--2---:R-:W-:-:S13]  /*154b0*/  ISETP.NE.AND P0, PT, R14, RZ, PT ;  /* 0x000000ff0e00720c */ /* 0x004fda0003f05270 */
[----:B------:R-:W-:Y:S05]  /*154c0*/  @P0 BRA `(.L_x_10201) ;  /* 0x00000000008c0947 */ /* 0x000fea0003800000 */
[----:B------:R-:W-:-:S03]  /*154d0*/  UMOV UR4, 0xffffffff ;  /* 0xffffffff00047882 */ /* 0x000fc60000000000 */
[----:B------:R-:W-:Y:S05]  /*154e0*/  BRA.DIV UR4, `(.L_x_10371) ;  /* 0x0000001204c87947 */ /* 0x000fea000b800000 */
[----:B------:R-:W-:-:S13]  /*154f0*/  ELECT P6, URZ, PT ;  /* 0x00000000003f782f */ /* 0x000fda00038c0000 */
.L_x_10412:
[----:B------:R-:W-:Y:S05]  /*15500*/  @!P6 BRA `(.L_x_10201) ;  /* 0x00000000007ce947 */ /* 0x000fea0003800000 */
[----:B------:R-:W-:-:S13]  /*15510*/  R2UR UR4, R16 ;  /* 0x00000000100472ca */ /* 0x000fda00000e0000 */
[----:B------:R-:W-:-:S06]  /*15520*/  ULOP3.LUT UR4, UR4, 0x2, URZ, 0xfc, !UPT ;  /* 0x0000000204047892 */ /* 0x000fcc000f8efc3f */
[----:B------:R-:W-:-:S05]  /*15530*/  IMAD.U32 R2, RZ, RZ, UR4 ;  /* 0x00000004ff027e24 */ /* 0x000fca000f8e00ff */
[----:B------:R-:W-:-:S13]  /*15540*/  ISETP.NE.AND P2, PT, R2, 0x3, PT ;  /* 0x000000030200780c */ /* 0x000fda0003f45270 */
[----:B------:R-:W-:Y:S05]  /*15550*/  @!P2 BRA `(.L_x_10372) ;  /* 0x000000000004a947 */ /* 0x000fea0003800000 */
[----:B------:R-:W-:Y:S01]  /*15560*/  BPT.TRAP 0x1 ;  /* 0x000000040000795c */ /* 0x000fe20000300000 */
.L_x_10372:
[----:B------:R-:W-:Y:S01]  /*15570*/  VIADD R7, R8, 0x2d840 ;  /* 0x0002d84008077836 */ /* 0x000fe20000000000 */
[----:B------:R-:W-:Y:S01]  /*15580*/  SHF.L.U32 R4, R20, 0x1f, RZ ;  /* 0x0000001f14047819 */ /* 0x000fe200000006ff */
[C---:B------:R-:W-:Y:S02]  /*15590*/  VIADD R2, R0.reuse, 0x1 ;  /* 0x0000000100027836 */ /* 0x040fe40000000000 */
[----:B------:R-:W-:-:S03]  /*155a0*/  IMAD R5, R0, 0x8, R7 ;  /* 0x0000000800057824 */ /* 0x000fc600078e0207 */
[C---:B------:R-:W-:Y:S01]  /*155b0*/  ISETP.NE.AND P1, PT, R2.reuse, 0x2, PT ;  /* 0x000000020200780c */ /* 0x040fe20003f25270 */
[----:B------:R-:W2:Y:S03]  /*155c0*/  SYNCS.PHASECHK.TRANS64.TRYWAIT P0, [R5+URZ], R4 ;  /* 0x00000004050075a7 */ /* 0x000ea6000800017f */
[----:B0-----:R-:W-:Y:S02]  /*155d0*/  SEL R3, RZ, 0x1, P1 ;  /* 0x00000001ff037807 */ /* 0x001fe40000800000 */
[----:B------:R-:W-:Y:S02]  /*155e0*/  SEL R6, R2, RZ, P1 ;  /* 0x000000ff02067207 */ /* 0x000fe40000800000 */
[----:B------:R-:W-:-:S03]  /*155f0*/  LOP3.LUT R2, R20, R3, RZ, 0x3c, !PT ;  /* 0x0000000314027212 */ /* 0x000fc600078e3cff */
[----:B------:R-:W-:Y:S01]  /*15600*/  IMAD R3, R6, 0x8, R7 ;  /* 0x0000000806037824 */ /* 0x000fe200078e0207 */
[----:B------:R-:W-:Y:S01]  /*15610*/  SHF.L.U32 R2, R2, 0x1f, RZ ;  /* 0x0000001f02027819 */ /* 0x000fe200000006ff */
[----:B--2---:R-:W-:Y:S06]  /*15620*/  @!P0 BRA `(.L_x_10373) ;  /* 0x0000001000988947 */ /* 0x004fec0003800000 */
.L_x_10413:
[----:B------:R-:W2:Y:S02]  /*15630*/  SYNCS.PHASECHK.TRANS64.TRYWAIT P0, [R3+URZ], R2 ;  /* 0x00000002030075a7 */ /* 0x000ea4000800017f */
[----:B--2---:R-:W-:Y:S05]  /*15640*/  @!P0 BRA `(.L_x_10374) ;  /* 0x0000001000a48947 */ /* 0x004fea0003800000 */
.L_x_10414:
[----:B------:R-:W-:Y:S05]  /*15650*/  @!P2 BRA `(.L_x_10375) ;  /* 0x000000000004a947 */ /* 0x000fea0003800000 */
[----:B------:R-:W-:Y:S01]  /*15660*/  BPT.TRAP 0x1 ;  /* 0x000000040000795c */ /* 0x000fe20000300000 */
.L_x_10375:
[----:B--2---:R-:W-:-:S04]  /*15670*/  VIADD R3, R8, 0x2d860 ;  /* 0x0002d86008037836 */ /* 0x004fc80000000000 */
[----:B0-----:R-:W-:-:S04]  /*15680*/  IMAD R5, R0, 0x8, R3 ;  /* 0x0000000800057824 */ /* 0x001fc800078e0203 */
[----:B------:R-:W0:Y:S02]  /*15690*/  SYNCS.PHASECHK.TRANS64.TRYWAIT P0, [R5+URZ], R4 ;  /* 0x00000004050075a7 */ /* 0x000e24000800017f */
[----:B0-----:R-:W-:Y:S05]  /*156a0*/  @!P0 BRA `(.L_x_10376) ;  /* 0x0000001000a08947 */ /* 0x001fea0003800000 */
.L_x_10415:
[----:B------:R-:W-:-:S07]  /*156b0*/  IMAD R3, R6, 0x8, R3 ;  /* 0x0000000806037824 */ /* 0x000fce00078e0203 */
.L_x_10377:
[----:B--2---:R2:W3:Y:S02]  /*156c0*/  SYNCS.PHASECHK.TRANS64.TRYWAIT P0, [R3+URZ], R2 ;  /* 0x00000002030075a7 */ /* 0x0044e4000800017f */
[----:B---3--:R-:W-:Y:S05]  /*156d0*/  @!P0 NANOSLEEP.SYNCS 0x989680 ;  /* 0x009896800000895d */ /* 0x008fea0003900000 */
[----:B------:R-:W3:Y:S02]  /*156e0*/  @!P0 SYNCS.PHASECHK.TRANS64 P0, [R3+URZ], R2 ;  /* 0x00000002030085a7 */ /* 0x000ee4000800007f */
[----:B---3--:R-:W-:Y:S05]  /*156f0*/  @!P0 BRA `(.L_x_10377) ;  /* 0xfffffffc00f08947 */ /* 0x008fea000383ffff */
.L_x_10201:
[----:B------:R-:W-:Y:S05]  /*15700*/  BSYNC B6 ;  /* 0x0000000000067941 */ /* 0x000fea0003800000 */
.L_x_10198:
[----:B------:R-:W-:Y:S05]  /*15710*/  EXIT ;  /* 0x000000000000794d */ /* 0x000fea0003800000 */
.L_x_10211:
[----:B0-----:R-:W-:-:S04]  /*15720*/  IMAD.U32 R3, RZ, RZ, UR36 ;  /* 0x00000024ff037e24 */ /* 0x001fc8000f8e00ff */
[----:B------:R0:W1:Y:S03]  /*15730*/  SYNCS.PHASECHK.TRANS64.TRYWAIT P0, [R3+URZ+0x2d800], R0 ;  /* 0x02d80000030075a7 */ /* 0x000066000800017f */
[----:B-1----:R-:W-:Y:S05]  /*15740*/  @!P0 NANOSLEEP.SYNCS 0x989680 ;  /* 0x009896800000895d */ /* 0x002fea0003900000 */
[----:B------:R-:W1:Y:S02]  /*15750*/  @!P0 SYNCS.PHASECHK.TRANS64 P0, [R3+URZ+0x2d800], R0 ;  /* 0x02d80000030085a7 */ /* 0x000e64000800007f */
[----:B-1----:R-:W-:Y:S05]  /*15760*/  @!P0 BRA `(.L_x_10211) ;  /* 0xfffffffc00ec8947 */ /* 0x002fea000383ffff */
[----:B------:R-:W-:Y:S05]  /*15770*/  BRA `(.L_x_10378) ;  /* 0xfffffec000007947 */ /* 0x000fea000383ffff */
.L_x_10215:
[----:B-1----:R-:W-:-:S04]  /*15780*/  IMAD.U32 R3, RZ, RZ, UR36 ;  /* 0x00000024ff037e24 */ /* 0x002fc8000f8e00ff */
[----:B------:R1:W2:Y:S03]  /*15790*/  SYNCS.PHASECHK.TRANS64.TRYWAIT P2, [R3+URZ+0x2d830], R0 ;  /* 0x02d83000030075a7 */ /* 0x0002a6000804017f */
[----:B--2---:R-:W-:Y:S05]  /*157a0*/  @!P2 NANOSLEEP.SYNCS 0x989680 ;  /* 0x009896800000a95d */ /* 0x004fea0003900000 */
[----:B------:R-:W2:Y:S02]  /*157b0*/  @!P2 SYNCS.PHASECHK.TRANS64 P2, [R3+URZ+0x2d830], R0 ;  /* 0x02d830000300a5a7 */ /* 0x000ea4000804007f */
[----:B--2---:R-:W-:Y:S05]  /*157c0*/  @!P2 BRA `(.L_x_10215) ;  /* 0xfffffffc00eca947 */ /* 0x004fea000383ffff */
[----:B------:R-:W-:Y:S05]  /*157d0*/  BRA `(.L_x_10214) ;  /* 0xfffffec000247947 */ /* 0x000fea000383ffff */
.L_x_10231:
[----:B--2---:R-:W-:-:S04]  /*157e0*/  IMAD.U32 R21, RZ, RZ, UR10 ;  /* 0x0000000aff157e24 */ /* 0x004fc8000f8e00ff */
[----:B------:R2:W3:Y:S03]  /*157f0*/  SYNCS.PHASECHK.TRANS64.TRYWAIT P2, [R21+URZ+0x2d830], R20 ;  /* 0x02d83014150075a7 */ /* 0x0004e6000804017f */
[----:B---3--:R-:W-:Y:S05]  /*15800*/  @!P2 NANOSLEEP.SYNCS 0x989680 ;  /* 0x009896800000a95d */ /* 0x008fea0003900000 */
[----:B------:R-:W3:Y:S02]  /*15810*/  @!P2 SYNCS.PHASECHK.TRANS64 P2, [R21+URZ+0x2d830], R20 ;  /* 0x02d830141500a5a7 */ /* 0x000ee4000804007f */
[----:B---3--:R-:W-:Y:S05]  /*15820*/  @!P2 BRA `(.L_x_10231) ;  /* 0xfffffffc00eca947 */ /* 0x008fea000383ffff */
[----:B------:R-:W-:Y:S05]  /*15830*/  BRA `(.L_x_10228) ;  /* 0xfffffefc00287947 */ /* 0x000fea000383ffff */
.L_x_10235:
[----:B-1----:R-:W-:-:S04]  /*15840*/  IMAD.U32 R21, RZ, RZ, UR10 ;  /* 0x0000000aff157e24 */ /* 0x002fc8000f8e00ff */
[----:B------:R1:W2:Y:S03]  /*15850*/  SYNCS.PHASECHK.TRANS64.TRYWAIT P2, [R21+URZ+0x2d850], R20 ;  /* 0x02d85014150075a7 */ /* 0x0002a6000804017f */
[----:B--2---:R-:W-:Y:S05]  /*15860*/  @!P2 NANOSLEEP.SYNCS 0x989680 ;  /* 0x009896800000a95d */ /* 0x004fea0003900000 */
[----:B------:R-:W2:Y:S02]  /*15870*/  @!P2 SYNCS.PHASECHK.TRANS64 P2, [R21+URZ+0x2d850], R20 ;  /* 0x02d850141500a5a7 */ /* 0x000ea4000804007f */
[----:B--2---:R-:W-:Y:S05]  /*15880*/  @!P2 BRA `(.L_x_10235) ;  /* 0xfffffffc00eca947 */ /* 0x004fea000383ffff */
[----:B------:R-:W-:Y:S05]  /*15890*/  BRA `(.L_x_10232) ;  /* 0xfffffefc00c87947 */ /* 0x000fea000383ffff */
.L_x_10252:
[----:B-1----:R-:W-:-:S04]  /*158a0*/  IMAD.U32 R24, RZ, RZ, UR14 ;  /* 0x0000000eff187e24 */ /* 0x002fc8000f8e00ff */
[----:B------:R1:W3:Y:S03]  /*158b0*/  SYNCS.PHASECHK.TRANS64.TRYWAIT P2, [R24+URZ+0x2d830], R13 ;  /* 0x02d8300d180075a7 */ /* 0x0002e6000804017f */
[----:B---3--:R-:W-:Y:S05]  /*158c0*/  @!P2 NANOSLEEP.SYNCS 0x989680 ;  /* 0x009896800000a95d */ /* 0x008fea0003900000 */
[----:B------:R-:W3:Y:S02]  /*158d0*/  @!P2 SYNCS.PHASECHK.TRANS64 P2, [R24+URZ+0x2d830], R13 ;  /* 0x02d8300d1800a5a7 */ /* 0x000ee4000804007f */
[----:B---3--:R-:W-:Y:S05]  /*158e0*/  @!P2 BRA `(.L_x_10252) ;  /* 0xfffffffc00eca947 */ /* 0x008fea000383ffff */
[----:B------:R-:W-:Y:S05]  /*158f0*/  BRA `(.L_x_10249) ;  /* 0xffffff3800047947 */ /* 0x000fea000383ffff */
.L_x_10256:
[----:B-1----:R-:W-:-:S04]  /*15900*/  IMAD.U32 R136, RZ, RZ, UR14 ;  /* 0x0000000eff887e24 */ /* 0x002fc8000f8e00ff */
[----:B------:R1:W2:Y:S03]  /*15910*/  SYNCS.PHASECHK.TRANS64.TRYWAIT P2, [R136+URZ+0x2d850], R13 ;  /* 0x02d8500d880075a7 */ /* 0x0002a6000804017f */
[----:B--2---:R-:W-:Y:S05]  /*15920*/  @!P2 NANOSLEEP.SYNCS 0x989680 ;  /* 0x009896800000a95d */ /* 0x004fea0003900000 */
[----:B------:R-:W2:Y:S02]  /*15930*/  @!P2 SYNCS.PHASECHK.TRANS64 P2, [R136+URZ+0x2d850], R13 ;  /* 0x02d8500d8800a5a7 */ /* 0x000ea4000804007f */
[----:B--2---:R-:W-:Y:S05]  /*15940*/  @!P2 BRA `(.L_x_10256) ;  /* 0xfffffffc00eca947 */ /* 0x004fea000383ffff */
[----:B------:R-:W-:Y:S05]  /*15950*/  BRA `(.L_x_10253) ;  /* 0xffffff3800b07947 */ /* 0x000fea000383ffff */
.L_x_10262:
[----:B-12---:R-:W-:-:S04]  /*15960*/  IMAD.U32 R24, RZ, RZ, UR10 ;  /* 0x0000000aff187e24 */ /* 0x006fc8000f8e00ff */
[----:B------:R1:W2:Y:S03]  /*15970*/  SYNCS.PHASECHK.TRANS64.TRYWAIT P2, [R24+URZ+0x2d830], R13 ;  /* 0x02d8300d180075a7 */ /* 0x0002a6000804017f */
[----:B--2---:R-:W-:Y:S05]  /*15980*/  @!P2 NANOSLEEP.SYNCS 0x989680 ;  /* 0x009896800000a95d */ /* 0x004fea0003900000 */
[----:B------:R-:W2:Y:S02]  /*15990*/  @!P2 SYNCS.PHASECHK.TRANS64 P2, [R24+URZ+0x2d830], R13 ;  /* 0x02d8300d1800a5a7 */ /* 0x000ea4000804007f */
[----:B--2---:R-:W-:Y:S05]  /*159a0*/  @!P2 BRA `(.L_x_10262) ;  /* 0xfffffffc00eca947 */ /* 0x004fea000383ffff */
[----:B------:R-:W-:Y:S05]  /*159b0*/  BRA `(.L_x_10259) ;  /* 0xffffff6000607947 */ /* 0x000fea000383ffff */
.L_x_10266:
[----:B-1----:R-:W-:-:S04]  /*159c0*/  IMAD.U32 R136, RZ, RZ, UR10 ;  /* 0x0000000aff887e24 */ /* 0x002fc8000f8e00ff */
[----:B------:R1:W2:Y:S03]  /*159d0*/  SYNCS.PHASECHK.TRANS64.TRYWAIT P2, [R136+URZ+0x2d850], R13 ;  /* 0x02d8500d880075a7 */ /* 0x0002a6000804017f */
[----:B--2---:R-:W-:Y:S05]  /*159e0*/  @!P2 NANOSLEEP.SYNCS 0x989680 ;  /* 0x009896800000a95d */ /* 0x004fea0003900000 */
[----:B------:R-:W2:Y:S02]  /*159f0*/  @!P2 SYNCS.PHASECHK.TRANS64 P2, [R136+URZ+0x2d850], R13 ;  /* 0x02d8500d8800a5a7 */ /* 0x000ea4000804007f */
[----:B--2---:R-:W-:Y:S05]  /*15a00*/  @!P2 BRA `(.L_x_10266) ;  /* 0xfffffffc00eca947 */ /* 0x004fea000383ffff */
[----:B------:R-:W-:Y:S05]  /*15a10*/  BRA `(.L_x_10263) ;  /* 0xffffff6400007947 */ /* 0x000fea000383ffff */
.L_x_10279:
[----:B------:R-:W-:-:S04]  /*15a20*/  IMAD.U32 R3, RZ, RZ, UR9 ;  /* 0x00000009ff037e24 */ /* 0x000fc8000f8e00ff */
[----:B------:R0:W0:Y:S03]  /*15a30*/  SYNCS.PHASECHK.TRANS64.TRYWAIT P0, [R3+URZ+0x2d850], R0 ;  /* 0x02d85000030075a7 */ /* 0x000026000800017f */
[----:B0-----:R-:W-:Y:S05]  /*15a40*/  @!P0 NANOSLEEP.SYNCS 0x989680 ;  /* 0x009896800000895d */ /* 0x001fea0003900000 */
[----:B------:R-:W0:Y:S02]  /*15a50*/  @!P0 SYNCS.PHASECHK.TRANS64 P0, [R3+URZ+0x2d850], R0 ;  /* 0x02d85000030085a7 */ /* 0x000e24000800007f */
[----:B0-----:R-:W-:Y:S05]  /*15a60*/  @!P0 BRA `(.L_x_10279) ;  /* 0xfffffffc00ec8947 */ /* 0x001fea000383ffff */
[----:B------:R-:W-:Y:S05]  /*15a70*/  BRA `(.L_x_10278) ;  /* 0xffffff9800247947 */ /* 0x000fea000383ffff */
.L_x_10296:
[----:B------:R-:W-:Y:S02]  /*15a80*/  IMAD.MOV.U32 R13, RZ, RZ, R17 ;  /* 0x000000ffff0d7224 */ /* 0x000fe400078e0011 */
[----:B------:R-:W-:Y:S02]  /*15a90*/  IMAD.MOV.U32 R12, RZ, RZ, RZ ;  /* 0x000000ffff0c7224 */ /* 0x000fe400078e00ff */
[----:B------:R-:W-:Y:S02]  /*15aa0*/  IMAD.MOV.U32 R11, RZ, RZ, 0x1f ;  /* 0x0000001fff0b7424 */ /* 0x000fe400078e00ff */
[----:B------:R-:W-:-:S07]  /*15ab0*/  IMAD.MOV.U32 R15, RZ, RZ, -0x1 ;  /* 0xffffffffff0f7424 */ /* 0x000fce00078e00ff */
[----:B------:R-:W-:Y:S05]  /*15ac0*/  WARPSYNC.COLLECTIVE R15, `(.L_x_10379) ;  /* 0x000000000f087348 */ /* 0x000fea0003c00000 */
[----:B------:R0:W1:Y:S02]  /*15ad0*/  SHFL.IDX P6, R14, R13, R12, R11 ;  /* 0x0000000c0d0e7389 */ /* 0x00006400000c000b */
[----:B01----:R-:W-:Y:S01]  /*15ae0*/  ENDCOLLECTIVE ;  /* 0x000000000000791b */ /* 0x003fe20003800000 */
.L_x_10379:
[----:B------:R-:W-:Y:S05]  /*15af0*/  BRA `(.L_x_10380) ;  /* 0xffffffc400947947 */ /* 0x000fea000383ffff */
.L_x_10298:
[----:B------:R-:W-:Y:S01]  /*15b00*/  BSSY B0, `(.L_x_10381) ;  /* 0x0000006000007945 */ /* 0x000fe20003800000 */
[----:B------:R-:W-:-:S07]  /*15b10*/  IMAD.MOV.U32 R15, RZ, RZ, -0x1 ;  /* 0xffffffffff0f7424 */ /* 0x000fce00078e00ff */
[----:B0-----:R-:W-:Y:S05]  /*15b20*/  WARPSYNC.COLLECTIVE R15, `(.L_x_10382) ;  /* 0x000000000f0c7348 */ /* 0x001fea0003c00000 */
[----:B------:R-:W-:Y:S02]  /*15b30*/  ELECT P6, UR62, PT ;  /* 0x00000000003e782f */ /* 0x000fe400038c0000 */
[----:B------:R-:W-:Y:S01]  /*15b40*/  MOV R14, UR62 ;  /* 0x0000003e000e7c02 */ /* 0x000fe20008000f00 */
[----:B0-----:R-:W-:Y:S10]  /*15b50*/  ENDCOLLECTIVE ;  /* 0x000000000000791b */ /* 0x001ff40003800000 */
.L_x_10382:
[----:B------:R-:W-:Y:S05]  /*15b60*/  BSYNC B0 ;  /* 0x0000000000007941 */ /* 0x000fea0003800000 */
.L_x_10381:
[----:B------:R-:W-:Y:S05]  /*15b70*/  BRA `(.L_x_10383) ;  /* 0xffffffc400947947 */ /* 0x000fea000383ffff */
.L_x_10300:
[----:B--2---:R-:W-:-:S04]  /*15b80*/  IMAD.U32 R3, RZ, RZ, UR38 ;  /* 0x00000026ff037e24 */ /* 0x004fc8000f8e00ff */
[----:B------:R2:W3:Y:S03]  /*15b90*/  SYNCS.PHASECHK.TRANS64.TRYWAIT P0, [R3+URZ+0x2d840], R0 ;  /* 0x02d84000030075a7 */ /* 0x0004e6000800017f */
[----:B---3--:R-:W-:Y:S05]  /*15ba0*/  @!P0 NANOSLEEP.SYNCS 0x989680 ;  /* 0x009896800000895d */ /* 0x008fea0003900000 */
[----:B------:R-:W3:Y:S02]  /*15bb0*/  @!P0 SYNCS.PHASECHK.TRANS64 P0, [R3+URZ+0x2d840], R0 ;  /* 0x02d84000030085a7 */ /* 0x000ee4000800007f */
[----:B---3--:R-:W-:Y:S05]  /*15bc0*/  @!P0 BRA `(.L_x_10300) ;  /* 0xfffffffc00ec8947 */ /* 0x008fea000383ffff */
[----:B------:R-:W-:Y:S05]  /*15bd0*/  BRA `(.L_x_10384) ;  /* 0xffffffc400e87947 */ /* 0x000fea000383ffff */
.L_x_10303:
[----:B------:R-:W-:Y:S02]  /*15be0*/  IMAD.MOV.U32 R13, RZ, RZ, R20 ;  /* 0x000000ffff0d7224 */ /* 0x000fe400078e0014 */
[----:B------:R-:W-:Y:S02]  /*15bf0*/  IMAD.MOV.U32 R12, RZ, RZ, RZ ;  /* 0x000000ffff0c7224 */ /* 0x000fe400078e00ff */
[----:B------:R-:W-:Y:S02]  /*15c00*/  IMAD.MOV.U32 R11, RZ, RZ, 0x1c1f ;  /* 0x00001c1fff0b7424 */ /* 0x000fe400078e00ff */
[----:B------:R-:W-:Y:S02]  /*15c10*/  IMAD.MOV.U32 R15, RZ, RZ, -0x1 ;  /* 0xffffffffff0f7424 */ /* 0x000fe400078e00ff */
[----:B------:R-:W-:-:S07]  /*15c20*/  VIADD R3, R3, UR48 ;  /* 0x0000003003037c36 */ /* 0x000fce0008000000 */
[----:B0-----:R-:W-:Y:S05]  /*15c30*/  WARPSYNC.COLLECTIVE R15, `(.L_x_10385) ;  /* 0x000000000f087348 */ /* 0x001fea0003c00000 */
[----:B------:R1:W2:Y:S02]  /*15c40*/  SHFL.IDX P6, R14, R13, R12, R11 ;  /* 0x0000000c0d0e7389 */ /* 0x0002a400000c000b */
[----:B012---:R-:W-:Y:S01]  /*15c50*/  ENDCOLLECTIVE ;  /* 0x000000000000791b */ /* 0x007fe20003800000 */
.L_x_10385:
[----:B------:R-:W-:Y:S02]  /*15c60*/  IMAD.MOV.U32 R13, RZ, RZ, R10 ;  /* 0x000000ffff0d7224 */ /* 0x000fe400078e000a */
[----:B------:R-:W-:-:S07]  /*15c70*/  IMAD.MOV.U32 R5, RZ, RZ, R14 ;  /* 0x000000ffff057224 */ /* 0x000fce00078e000e */
[----:B------:R-:W-:Y:S05]  /*15c80*/  WARPSYNC.COLLECTIVE R15, `(.L_x_10386) ;  /* 0x000000000f087348 */ /* 0x000fea0003c00000 */
[----:B------:R0:W1:Y:S02]  /*15c90*/  SHFL.IDX P6, R14, R13, R12, R11 ;  /* 0x0000000c0d0e7389 */ /* 0x00006400000c000b */
[----:B01----:R-:W-:Y:S01]  /*15ca0*/  ENDCOLLECTIVE ;  /* 0x000000000000791b */ /* 0x003fe20003800000 */
.L_x_10386:
[----:B------:R-:W-:Y:S01]  /*15cb0*/  ULDC UR4, c[0x0][0x288] ;  /* 0x0000a20000047ab9 */ /* 0x000fe20000000800 */
[----:B------:R-:W-:Y:S01]  /*15cc0*/  ULDC.64 UR6, c[0x0][0x208] ;  /* 0x0000820000067ab9 */ /* 0x000fe20000000a00 */
[----:B------:R-:W-:-:S05]  /*15cd0*/  IMAD R0, R0, UR4, RZ ;  /* 0x0000000400007c24 */ /* 0x000fca000f8e02ff */
[C---:B------:R-:W-:Y:S01]  /*15ce0*/  ISETP.GE.AND P3, PT, R3.reuse, R0, PT ;  /* 0x000000000300720c */ /* 0x040fe20003f66270 */
[----:B------:R-:W-:Y:S02]  /*15cf0*/  VIADD R11, R3, 0x20 ;  /* 0x00000020030b7836 */ /* 0x000fe40000000000 */
[----:B------:R-:W-:Y:S02]  /*15d00*/  IMAD.MOV.U32 R13, RZ, RZ, R20 ;  /* 0x000000ffff0d7224 */ /* 0x000fe400078e0014 */
[----:B------:R-:W-:-:S08]  /*15d10*/  IMAD.MOV.U32 R12, RZ, RZ, 0x1 ;  /* 0x00000001ff0c7424 */ /* 0x000fd000078e00ff */
        /* <DEDUP_REMOVED lines=9> */
[----:B------:R-:W-:Y:S01]  /*15db0*/  ISETP.GE.AND P3, PT, R11, R0, PT ;  /* 0x000000000b00720c */ /* 0x000fe20003f66270 */
[----:B------:R-:W-:-:S12]  /*15dc0*/  IMAD.MOV.U32 R11, RZ, RZ, 0x1c1f ;  /* 0x00001c1fff0b7424 */ /* 0x000fd800078e00ff */
[----:B0-----:R-:W-:Y:S05]  /*15dd0*/  WARPSYNC.COLLECTIVE R15, `(.L_x_10387) ;  /* 0x000000000f087348 */ /* 0x001fea0003c00000 */
[----:B------:R1:W2:Y:S02]  /*15de0*/  SHFL.IDX P6, R14, R13, R12, R11 ;  /* 0x0000000c0d0e7389 */ /* 0x0002a400000c000b */
[----:B012---:R-:W-:Y:S01]  /*15df0*/  ENDCOLLECTIVE ;  /* 0x000000000000791b */ /* 0x007fe20003800000 */
.L_x_10387:
[----:B------:R-:W-:Y:S01]  /*15e00*/  @!P3 LEA R22, R6, UR38, 0x1 ;  /* 0x000000260616bc11 */ /* 0x000fe2000f8e08ff */
[----:B------:R-:W-:Y:S02]  /*15e10*/  IMAD.MOV.U32 R13, RZ, RZ, R10 ;  /* 0x000000ffff0d7224 */ /* 0x000fe400078e000a */
[----:B------:R-:W-:-:S07]  /*15e20*/  IMAD.MOV.U32 R28, RZ, RZ, R14 ;  /* 0x000000ffff1c7224 */ /* 0x000fce00078e000e */
[----:B------:R-:W-:Y:S05]  /*15e30*/  WARPSYNC.COLLECTIVE R15, `(.L_x_10388) ;  /* 0x000000000f087348 */ /* 0x000fea0003c00000 */
[----:B------:R0:W1:Y:S02]  /*15e40*/  SHFL.IDX P6, R14, R13, R12, R11 ;  /* 0x0000000c0d0e7389 */ /* 0x00006400000c000b */
[----:B01----:R-:W-:Y:S01]  /*15e50*/  ENDCOLLECTIVE ;  /* 0x000000000000791b */ /* 0x003fe20003800000 */
.L_x_10388:
[----:B------:R-:W-:Y:S01]  /*15e60*/  ULDC.64 UR4, c[0x0][0x208] ;  /* 0x0000820000047ab9 */ /* 0x000fe20000000a00 */
[----:B------:R-:W-:Y:S02]  /*15e70*/  IMAD.MOV.U32 R5, RZ, RZ, R28 ;  /* 0x000000ffff057224 */ /* 0x000fe400078e001c */
[----:B------:R-:W-:Y:S02]  /*15e80*/  IMAD.MOV.U32 R13, RZ, RZ, R20 ;  /* 0x000000ffff0d7224 */ /* 0x000fe400078e0014 */
[----:B------:R-:W-:Y:S02]  /*15e90*/  IMAD.MOV.U32 R12, RZ, RZ, 0x2 ;  /* 0x00000002ff0c7424 */ /* 0x000fe400078e00ff */
[----:B------:R-:W-:-:S04]  /*15ea0*/  IMAD.MOV.U32 R4, RZ, RZ, R14 ;  /* 0x000000ffff047224 */ /* 0x000fc800078e000e */
[----:B------:R-:W-:-:S04]  /*15eb0*/  @!P3 IMAD.WIDE.U32 R28, R7, 0x2, R4 ;  /* 0x00000002071cb825 */ /* 0x000fc800078e0004 */
[----:B------:R-:W-:Y:S01]  /*15ec0*/  VIADD R5, R3, 0x40 ;  /* 0x0000004003057836 */ /* 0x000fe20000000000 */
        /* <DEDUP_REMOVED lines=10> */
.L_x_10389:
[----:B------:R-:W-:Y:S02]  /*15f70*/  IMAD.MOV.U32 R13, RZ, RZ, R10 ;  /* 0x000000ffff0d7224 */ /* 0x000fe400078e000a */
[----:B------:R-:W-:-:S07]  /*15f80*/  IMAD.MOV.U32 R21, RZ, RZ, R14 ;  /* 0x000000ffff157224 */ /* 0x000fce00078e000e */
[----:B------:R-:W-:Y:S05]  /*15f90*/  WARPSYNC.COLLECTIVE R15, `(.L_x_10390) ;  /* 0x000000000f087348 */ /* 0x000fea0003c00000 */
[----:B------:R0:W1:Y:S02]  /*15fa0*/  SHFL.IDX P6, R14, R13, R12, R11 ;  /* 0x0000000c0d0e7389 */ /* 0x00006400000c000b */
[----:B01----:R-:W-:Y:S01]  /*15fb0*/  ENDCOLLECTIVE ;  /* 0x000000000000791b */ /* 0x003fe20003800000 */
.L_x_10390:
[----:B------:R-:W-:Y:S01]  /*15fc0*/  ULDC.64 UR4, c[0x0][0x208] ;  /* 0x0000820000047ab9 */ /* 0x000fe20000000a00 */
[----:B------:R-:W-:Y:S01]  /*15fd0*/  IMAD.MOV.U32 R5, RZ, RZ, R21 ;  /* 0x000000ffff057224 */ /* 0x000fe200078e0015 */
[----:B------:R-:W-:Y:S01]  /*15fe0*/  @!P3 LEA R21, R6, UR38, 0x1 ;  /* 0x000000260615bc11 */ /* 0x000fe2000f8e08ff */
[----:B------:R-:W-:Y:S02]  /*15ff0*/  IMAD.MOV.U32 R13, RZ, RZ, R20 ;  /* 0x000000ffff0d7224 */ /* 0x000fe400078e0014 */
[----:B------:R-:W-:-:S04]  /*16000*/  IMAD.MOV.U32 R12, RZ, RZ, R14 ;  /* 0x000000ffff0c7224 */ /* 0x000fc800078e000e */
[----:B------:R-:W-:Y:S02]  /*16010*/  IMAD.MOV.U32 R4, RZ, RZ, R12 ;  /* 0x000000ffff047224 */ /* 0x000fe400078e000c */
[----:B------:R-:W-:Y:S02]  /*16020*/  IMAD.MOV.U32 R12, RZ, RZ, 0x3 ;  /* 0x00000003ff0c7424 */ /* 0x000fe400078e00ff */
        /* <DEDUP_REMOVED lines=10> */
.L_x_10391:
[----:B------:R-:W-:-:S05]  /*160d0*/  VIADD R5, R3, 0x60 ;  /* 0x0000006003057836 */ /* 0x000fca0000000000 */
[----:B------:R-:W-:Y:S01]  /*160e0*/  ISETP.GE.AND P3, PT, R5, R0, PT ;  /* 0x000000000500720c */ /* 0x000fe20003f66270 */
[----:B------:R-:W-:Y:S02]  /*160f0*/  IMAD.MOV.U32 R13, RZ, RZ, R10 ;  /* 0x000000ffff0d7224 */ /* 0x000fe400078e000a */
[----:B------:R-:W-:-:S10]  /*16100*/  IMAD.MOV.U32 R20, RZ, RZ, R14 ;  /* 0x000000ffff147224 */ /* 0x000fd400078e000e */
[----:B------:R-:W-:Y:S05]  /*16110*/  WARPSYNC.COLLECTIVE R15, `(.L_x_10392) ;  /* 0x000000000f087348 */ /* 0x000fea0003c00000 */
[----:B------:R0:W1:Y:S02]  /*16120*/  SHFL.IDX P6, R14, R13, R12, R11 ;  /* 0x0000000c0d0e7389 */ /* 0x00006400000c000b */
[----:B01----:R-:W-:Y:S01]  /*16130*/  ENDCOLLECTIVE ;  /* 0x000000000000791b */ /* 0x003fe20003800000 */
.L_x_10392:
[----:B------:R-:W-:Y:S01]  /*16140*/  @!P3 LEA R10, R6, UR38, 0x1 ;  /* 0x00000026060abc11 */ /* 0x000fe2000f8e08ff */
[----:B------:R-:W-:Y:S01]  /*16150*/  IMAD.MOV.U32 R5, RZ, RZ, R20 ;  /* 0x000000ffff057224 */ /* 0x000fe200078e0014 */
[----:B------:R-:W-:Y:S01]  /*16160*/  ULDC.64 UR4, c[0x0][0x208] ;  /* 0x0000820000047ab9 */ /* 0x000fe20000000a00 */
[----:B------:R-:W-:Y:S02]  /*16170*/  IMAD.MOV.U32 R20, RZ, RZ, 0x1 ;  /* 0x00000001ff147424 */ /* 0x000fe400078e00ff */
[----:B------:R-:W-:Y:S02]  /*16180*/  IMAD.MOV.U32 R13, RZ, RZ, R9 ;  /* 0x000000ffff0d7224 */ /* 0x000fe400078e0009 */
[----:B------:R-:W-:Y:S02]  /*16190*/  IMAD.MOV.U32 R12, RZ, RZ, RZ ;  /* 0x000000ffff0c7224 */ /* 0x000fe400078e00ff */
        /* <DEDUP_REMOVED lines=13> */
.L_x_10393:
[----:B------:R-:W-:Y:S02]  /*16270*/  IMAD.MOV.U32 R13, RZ, RZ, R8 ;  /* 0x000000ffff0d7224 */ /* 0x000fe400078e0008 */
[----:B------:R-:W-:-:S07]  /*16280*/  IMAD.MOV.U32 R21, RZ, RZ, R14 ;  /* 0x000000ffff157224 */ /* 0x000fce00078e000e */
[----:B------:R-:W-:Y:S05]  /*16290*/  WARPSYNC.COLLECTIVE R15, `(.L_x_10394) ;  /* 0x000000000f087348 */ /* 0x000fea0003c00000 */
[----:B------:R0:W1:Y:S02]  /*162a0*/  SHFL.IDX P6, R14, R13, R12, R11 ;  /* 0x0000000c0d0e7389 */ /* 0x00006400000c000b */
[----:B01----:R-:W-:Y:S01]  /*162b0*/  ENDCOLLECTIVE ;  /* 0x000000000000791b */ /* 0x003fe20003800000 */
.L_x_10394:
[----:B------:R-:W-:Y:S01]  /*162c0*/  ULDC.64 UR4, c[0x0][0x208] ;  /* 0x0000820000047ab9 */ /* 0x000fe20000000a00 */
[----:B------:R-:W-:Y:S01]  /*162d0*/  IMAD.MOV.U32 R5, RZ, RZ, R21 ;  /* 0x000000ffff057224 */ /* 0x000fe200078e0015 */
[----:B------:R-:W-:Y:S01]  /*162e0*/  @!P3 LEA R21, R6, UR38, 0x1 ;  /* 0x000000260615bc11 */ /* 0x000fe2000f8e08ff */
[----:B------:R-:W-:Y:S02]  /*162f0*/  IMAD.MOV.U32 R13, RZ, RZ, R9 ;  /* 0x000000ffff0d7224 */ /* 0x000fe400078e0009 */
[----:B------:R-:W-:Y:S02]  /*16300*/  IMAD.MOV.U32 R12, RZ, RZ, 0x1 ;  /* 0x00000001ff0c7424 */ /* 0x000fe400078e00ff */
[----:B------:R-:W-:-:S04]  /*16310*/  IMAD.MOV.U32 R22, RZ, RZ, R14 ;  /* 0x000000ffff167224 */ /* 0x000fc800078e000e */
        /* <DEDUP_REMOVED lines=11> */
.L_x_10395:
[----:B------:R-:W-:Y:S02]  /*163d0*/  IMAD.MOV.U32 R13, RZ, RZ, R8 ;  /* 0x000000ffff0d7224 */ /* 0x000fe400078e0008 */
[----:B------:R-:W-:-:S07]  /*163e0*/  IMAD.MOV.U32 R9, RZ, RZ, R14 ;  /* 0x000000ffff097224 */ /* 0x000fce00078e000e */
[----:B------:R-:W-:Y:S05]  /*163f0*/  WARPSYNC.COLLECTIVE R15, `(.L_x_10396) ;  /* 0x000000000f087348 */ /* 0x000fea0003c00000 */
[----:B------:R0:W1:Y:S02]  /*16400*/  SHFL.IDX P6, R14, R13, R12, R11 ;  /* 0x0000000c0d0e7389 */ /* 0x00006400000c000b */
[----:B01----:R-:W-:Y:S01]  /*16410*/  ENDCOLLECTIVE ;  /* 0x000000000000791b */ /* 0x003fe20003800000 */
.L_x_10396:
[----:B------:R-:W-:Y:S05]  /*16420*/  BRA `(.L_x_10397) ;  /* 0xffffffc800ec7947 */ /* 0x000fea000383ffff */
.L_x_10306:
[----:B0-----:R-:W-:-:S04]  /*16430*/  IMAD.U32 R5, RZ, RZ, UR38 ;  /* 0x00000026ff057e24 */ /* 0x001fc8000f8e00ff */
[----:B------:R0:W1:Y:S03]  /*16440*/  SYNCS.PHASECHK.TRANS64.TRYWAIT P0, [R5+URZ+0x2d820], R0 ;  /* 0x02d82000050075a7 */ /* 0x000066000800017f */
[----:B-1----:R-:W-:Y:S05]  /*16450*/  @!P0 NANOSLEEP.SYNCS 0x989680 ;  /* 0x009896800000895d */ /* 0x002fea0003900000 */
[----:B------:R-:W1:Y:S02]  /*16460*/  @!P0 SYNCS.PHASECHK.TRANS64 P0, [R5+URZ+0x2d820], R0 ;  /* 0x02d82000050085a7 */ /* 0x000e64000800007f */
[----:B-1----:R-:W-:Y:S05]  /*16470*/  @!P0 BRA `(.L_x_10306) ;  /* 0xfffffffc00ec8947 */ /* 0x002fea000383ffff */
[----:B------:R-:W-:Y:S05]  /*16480*/  BRA `(.L_x_10398) ;  /* 0xffffffcc00407947 */ /* 0x000fea000383ffff */
.L_x_10313:
[----:B0-----:R-:W-:-:S04]  /*16490*/  IMAD.U32 R5, RZ, RZ, UR38 ;  /* 0x00000026ff057e24 */ /* 0x001fc8000f8e00ff */
[----:B------:R0:W1:Y:S03]  /*164a0*/  SYNCS.PHASECHK.TRANS64.TRYWAIT P0, [R5+URZ+0x2d848], R12 ;  /* 0x02d8480c050075a7 */ /* 0x000066000800017f */
[----:B-1----:R-:W-:Y:S05]  /*164b0*/  @!P0 NANOSLEEP.SYNCS 0x989680 ;  /* 0x009896800000895d */ /* 0x002fea0003900000 */
[----:B------:R-:W1:Y:S02]  /*164c0*/  @!P0 SYNCS.PHASECHK.TRANS64 P0, [R5+URZ+0x2d848], R12 ;  /* 0x02d8480c050085a7 */ /* 0x000e64000800007f */
[----:B-1----:R-:W-:Y:S05]  /*164d0*/  @!P0 BRA `(.L_x_10313) ;  /* 0xfffffffc00ec8947 */ /* 0x002fea000383ffff */
[----:B------:R-:W-:Y:S05]  /*164e0*/  BRA `(.L_x_10399) ;  /* 0xffffffd000147947 */ /* 0x000fea000383ffff */
.L_x_10320:
[----:B0-----:R-:W-:-:S04]  /*164f0*/  IMAD.U32 R5, RZ, RZ, UR38 ;  /* 0x00000026ff057e24 */ /* 0x001fc8000f8e00ff */
[----:B------:R0:W1:Y:S03]  /*16500*/  SYNCS.PHASECHK.TRANS64.TRYWAIT P0, [R5+URZ+0x2d860], R12 ;  /* 0x02d8600c050075a7 */ /* 0x000066000800017f */
[----:B-1----:R-:W-:Y:S05]  /*16510*/  @!P0 NANOSLEEP.SYNCS 0x989680 ;  /* 0x009896800000895d */ /* 0x002fea0003900000 */
[----:B------:R-:W1:Y:S02]  /*16520*/  @!P0 SYNCS.PHASECHK.TRANS64 P0, [R5+URZ+0x2d860], R12 ;  /* 0x02d8600c050085a7 */ /* 0x000e64000800007f */
[----:B-1----:R-:W-:Y:S05]  /*16530*/  @!P0 BRA `(.L_x_10320) ;  /* 0xfffffffc00ec8947 */ /* 0x002fea000383ffff */
[----:B------:R-:W-:Y:S05]  /*16540*/  BRA `(.L_x_10400) ;  /* 0xffffffd000ec7947 */ /* 0x000fea000383ffff */
.L_x_10330:
[----:B0-----:R-:W-:-:S04]  /*16550*/  IMAD.U32 R5, RZ, RZ, UR38 ;  /* 0x00000026ff057e24 */ /* 0x001fc8000f8e00ff */
[----:B------:R0:W1:Y:S03]  /*16560*/  SYNCS.PHASECHK.TRANS64.TRYWAIT P0, [R5+URZ+0x2d840], R12 ;  /* 0x02d8400c050075a7 */ /* 0x000066000800017f */
[----:B-1----:R-:W-:Y:S05]  /*16570*/  @!P0 NANOSLEEP.SYNCS 0x989680 ;  /* 0x009896800000895d */ /* 0x002fea0003900000 */
[----:B------:R-:W1:Y:S02]  /*16580*/  @!P0 SYNCS.PHASECHK.TRANS64 P0, [R5+URZ+0x2d840], R12 ;  /* 0x02d8400c050085a7 */ /* 0x000e64000800007f */
[----:B-1----:R-:W-:Y:S05]  /*16590*/  @!P0 BRA `(.L_x_10330) ;  /* 0xfffffffc00ec8947 */ /* 0x002fea000383ffff */
[----:B------:R-:W-:Y:S05]  /*165a0*/  BRA `(.L_x_10401) ;  /* 0xffffffd8003c7947 */ /* 0x000fea000383ffff */
.L_x_10337:
[----:B0-----:R-:W-:-:S04]  /*165b0*/  IMAD.U32 R5, RZ, RZ, UR38 ;  /* 0x00000026ff057e24 */ /* 0x001fc8000f8e00ff */
[----:B------:R0:W1:Y:S03]  /*165c0*/  SYNCS.PHASECHK.TRANS64.TRYWAIT P0, [R5+URZ+0x2d868], R4 ;  /* 0x02d86804050075a7 */ /* 0x000066000800017f */
[----:B-1----:R-:W-:Y:S05]  /*165d0*/  @!P0 NANOSLEEP.SYNCS 0x989680 ;  /* 0x009896800000895d */ /* 0x002fea0003900000 */
[----:B------:R-:W1:Y:S02]  /*165e0*/  @!P0 SYNCS.PHASECHK.TRANS64 P0, [R5+URZ+0x2d868], R4 ;  /* 0x02d86804050085a7 */ /* 0x000e64000800007f */
[----:B-1----:R-:W-:Y:S05]  /*165f0*/  @!P0 BRA `(.L_x_10337) ;  /* 0xfffffffc00ec8947 */ /* 0x002fea000383ffff */
[----:B------:R-:W-:Y:S05]  /*16600*/  BRA `(.L_x_10402) ;  /* 0xffffffdc00147947 */ /* 0x000fea000383ffff */
.L_x_10347:
[----:B0-----:R-:W-:-:S04]  /*16610*/  IMAD.U32 R4, RZ, RZ, UR38 ;  /* 0x00000026ff047e24 */ /* 0x001fc8000f8e00ff */
[----:B------:R0:W1:Y:S03]  /*16620*/  SYNCS.PHASECHK.TRANS64.TRYWAIT P0, [R4+URZ+0x2d848], R9 ;  /* 0x02d84809040075a7 */ /* 0x000066000800017f */
[----:B-1----:R-:W-:Y:S05]  /*16630*/  @!P0 NANOSLEEP.SYNCS 0x989680 ;  /* 0x009896800000895d */ /* 0x002fea0003900000 */
[----:B------:R-:W1:Y:S02]  /*16640*/  @!P0 SYNCS.PHASECHK.TRANS64 P0, [R4+URZ+0x2d848], R9 ;  /* 0x02d84809040085a7 */ /* 0x000e64000800007f */
[----:B-1----:R-:W-:Y:S05]  /*16650*/  @!P0 BRA `(.L_x_10347) ;  /* 0xfffffffc00ec8947 */ /* 0x002fea000383ffff */
[----:B------:R-:W-:Y:S05]  /*16660*/  BRA `(.L_x_10403) ;  /* 0xffffffe000787947 */ /* 0x000fea000383ffff */
.L_x_10354:
[----:B0-----:R-:W-:-:S04]  /*16670*/  IMAD.U32 R4, RZ, RZ, UR38 ;  /* 0x00000026ff047e24 */ /* 0x001fc8000f8e00ff */
[----:B------:R0:W1:Y:S03]  /*16680*/  SYNCS.PHASECHK.TRANS64.TRYWAIT P0, [R4+URZ+0x2d860], R9 ;  /* 0x02d86009040075a7 */ /* 0x000066000800017f */
[----:B-1----:R-:W-:Y:S05]  /*16690*/  @!P0 NANOSLEEP.SYNCS 0x989680 ;  /* 0x009896800000895d */ /* 0x002fea0003900000 */
[----:B------:R-:W1:Y:S02]  /*166a0*/  @!P0 SYNCS.PHASECHK.TRANS64 P0, [R4+URZ+0x2d860], R9 ;  /* 0x02d86009040085a7 */ /* 0x000e64000800007f */
[----:B-1----:R-:W-:Y:S05]  /*166b0*/  @!P0 BRA `(.L_x_10354) ;  /* 0xfffffffc00ec8947 */ /* 0x002fea000383ffff */
[----:B------:R-:W-:Y:S05]  /*166c0*/  BRA `(.L_x_10404) ;  /* 0xffffffe4004c7947 */ /* 0x000fea000383ffff */
.L_x_10363:
[----:B0-----:R0:W1:Y:S02]  /*166d0*/  SYNCS.PHASECHK.TRANS64.TRYWAIT P0, [R4+URZ+0x2d860], R3 ;  /* 0x02d86003040075a7 */ /* 0x001064000800017f */
[----:B-1----:R-:W-:Y:S05]  /*166e0*/  @!P0 NANOSLEEP.SYNCS 0x989680 ;  /* 0x009896800000895d */ /* 0x002fea0003900000 */
[----:B------:R-:W1:Y:S02]  /*166f0*/  @!P0 SYNCS.PHASECHK.TRANS64 P0, [R4+URZ+0x2d860], R3 ;  /* 0x02d86003040085a7 */ /* 0x000e64000800007f */
[----:B-1----:R-:W-:Y:S05]  /*16700*/  @!P0 BRA `(.L_x_10363) ;  /* 0xfffffffc00f08947 */ /* 0x002fea000383ffff */
[----:B------:R-:W-:Y:S05]  /*16710*/  BRA `(.L_x_10405) ;  /* 0xffffffe800447947 */ /* 0x000fea000383ffff */
.L_x_10369:
[----:B0-----:R0:W1:Y:S02]  /*16720*/  SYNCS.PHASECHK.TRANS64.TRYWAIT P0, [R8+URZ+0x2d820], R3 ;  /* 0x02d82003080075a7 */ /* 0x001064000800017f */
[----:B-1----:R-:W-:Y:S05]  /*16730*/  @!P0 NANOSLEEP.SYNCS 0x989680 ;  /* 0x009896800000895d */ /* 0x002fea0003900000 */
[----:B------:R-:W1:Y:S02]  /*16740*/  @!P0 SYNCS.PHASECHK.TRANS64 P0, [R8+URZ+0x2d820], R3 ;  /* 0x02d82003080085a7 */ /* 0x000e64000800007f */
[----:B-1----:R-:W-:Y:S05]  /*16750*/  @!P0 BRA `(.L_x_10369) ;  /* 0xfffffffc00f08947 */ /* 0x002fea000383ffff */
[----:B------:R-:W-:Y:S05]  /*16760*/  BRA `(.L_x_10406) ;  /* 0xffffffec00447947 */ /* 0x000fea000383ffff */
.L_x_10370:
[----:B------:R-:W-:Y:S01]  /*16770*/  BSSY B0, `(.L_x_10407) ;  /* 0x0000008000007945 */ /* 0x000fe20003800000 */
[----:B------:R-:W-:Y:S02]  /*16780*/  IMAD.MOV.U32 R13, RZ, RZ, R17 ;  /* 0x000000ffff0d7224 */ /* 0x000fe400078e0011 */
[----:B------:R-:W-:Y:S02]  /*16790*/  IMAD.MOV.U32 R12, RZ, RZ, RZ ;  /* 0x000000ffff0c7224 */ /* 0x000fe400078e00ff */
[----:B------:R-:W-:Y:S02]  /*167a0*/  IMAD.MOV.U32 R11, RZ, RZ, 0x1f ;  /* 0x0000001fff0b7424 */ /* 0x000fe400078e00ff */
[----:B------:R-:W-:-:S07]  /*167b0*/  IMAD.MOV.U32 R15, RZ, RZ, -0x1 ;  /* 0xffffffffff0f7424 */ /* 0x000fce00078e00ff */
[----:B0-----:R-:W-:Y:S05]  /*167c0*/  WARPSYNC.COLLECTIVE R15, `(.L_x_10408) ;  /* 0x000000000f087348 */ /* 0x001fea0003c00000 */
[----:B------:R1:W2:Y:S02]  /*167d0*/  SHFL.IDX P6, R14, R13, R12, R11 ;  /* 0x0000000c0d0e7389 */ /* 0x0002a400000c000b */
[----:B012---:R-:W-:Y:S01]  /*167e0*/  ENDCOLLECTIVE ;  /* 0x000000000000791b */ /* 0x007fe20003800000 */
.L_x_10408:
[----:B------:R-:W-:Y:S05]  /*167f0*/  BSYNC B0 ;  /* 0x0000000000007941 */ /* 0x000fea0003800000 */
.L_x_10407:
[----:B------:R-:W-:Y:S05]  /*16800*/  BRA `(.L_x_10409) ;  /* 0xffffffec00287947 */ /* 0x000fea000383ffff */
.L_x_10371:
[----:B------:R-:W-:Y:S01]  /*16810*/  BSSY B0, `(.L_x_10410) ;  /* 0x0000006000007945 */ /* 0x000fe20003800000 */
[----:B------:R-:W-:-:S07]  /*16820*/  IMAD.MOV.U32 R15, RZ, RZ, -0x1 ;  /* 0xffffffffff0f7424 */ /* 0x000fce00078e00ff */
[----:B01----:R-:W-:Y:S05]  /*16830*/  WARPSYNC.COLLECTIVE R15, `(.L_x_10411) ;  /* 0x000000000f0c7348 */ /* 0x003fea0003c00000 */
[----:B------:R-:W-:Y:S02]  /*16840*/  ELECT P6, UR62, PT ;  /* 0x00000000003e782f */ /* 0x000fe400038c0000 */
[----:B------:R-:W-:Y:S01]  /*16850*/  MOV R14, UR62 ;  /* 0x0000003e000e7c02 */ /* 0x000fe20008000f00 */
[----:B01----:R-:W-:Y:S10]  /*16860*/  ENDCOLLECTIVE ;  /* 0x000000000000791b */ /* 0x003ff40003800000 */
.L_x_10411:
[----:B------:R-:W-:Y:S05]  /*16870*/  BSYNC B0 ;  /* 0x0000000000007941 */ /* 0x000fea0003800000 */
.L_x_10410:
[----:B------:R-:W-:Y:S05]  /*16880*/  BRA `(.L_x_10412) ;  /* 0xffffffec001c7947 */ /* 0x000fea000383ffff */
.L_x_10373:
[----:B0-----:R0:W2:Y:S02]  /*16890*/  SYNCS.PHASECHK.TRANS64.TRYWAIT P0, [R5+URZ], R4 ;  /* 0x00000004050075a7 */ /* 0x0010a4000800017f */
[----:B--2---:R-:W-:Y:S05]  /*168a0*/  @!P0 NANOSLEEP.SYNCS 0x989680 ;  /* 0x009896800000895d */ /* 0x004fea0003900000 */
[----:B------:R-:W2:Y:S02]  /*168b0*/  @!P0 SYNCS.PHASECHK.TRANS64 P0, [R5+URZ], R4 ;  /* 0x00000004050085a7 */ /* 0x000ea4000800007f */
[----:B--2---:R-:W-:Y:S05]  /*168c0*/  @!P0 BRA `(.L_x_10373) ;  /* 0xfffffffc00f08947 */ /* 0x004fea000383ffff */
[----:B------:R-:W-:Y:S05]  /*168d0*/  BRA `(.L_x_10413) ;  /* 0xffffffec00547947 */ /* 0x000fea000383ffff */
.L_x_10374:
[----:B--2---:R2:W3:Y:S02]  /*168e0*/  SYNCS.PHASECHK.TRANS64.TRYWAIT P0, [R3+URZ], R2 ;  /* 0x00000002030075a7 */ /* 0x0044e4000800017f */
[----:B---3--:R-:W-:Y:S05]  /*168f0*/  @!P0 NANOSLEEP.SYNCS 0x989680 ;  /* 0x009896800000895d */ /* 0x008fea0003900000 */
[----:B------:R-:W3:Y:S02]  /*16900*/  @!P0 SYNCS.PHASECHK.TRANS64 P0, [R3+URZ], R2 ;  /* 0x00000002030085a7 */ /* 0x000ee4000800007f */
[----:B---3--:R-:W-:Y:S05]  /*16910*/  @!P0 BRA `(.L_x_10374) ;  /* 0xfffffffc00f08947 */ /* 0x008fea000383ffff */
[----:B------:R-:W-:Y:S05]  /*16920*/  BRA `(.L_x_10414) ;  /* 0xffffffec00487947 */ /* 0x000fea000383ffff */
.L_x_10376:
[----:B0-----:R0:W2:Y:S02]  /*16930*/  SYNCS.PHASECHK.TRANS64.TRYWAIT P0, [R5+URZ], R4 ;  /* 0x00000004050075a7 */ /* 0x0010a4000800017f */
[----:B--2---:R-:W-:Y:S05]  /*16940*/  @!P0 NANOSLEEP.SYNCS 0x989680 ;  /* 0x009896800000895d */ /* 0x004fea0003900000 */
[----:B------:R-:W2:Y:S02]  /*16950*/  @!P0 SYNCS.PHASECHK.TRANS64 P0, [R5+URZ], R4 ;  /* 0x00000004050085a7 */ /* 0x000ea4000800007f */
[----:B--2---:R-:W-:Y:S05]  /*16960*/  @!P0 BRA `(.L_x_10376) ;  /* 0xfffffffc00f08947 */ /* 0x004fea000383ffff */
[----:B------:R-:W-:Y:S05]  /*16970*/  BRA `(.L_x_10415) ;  /* 0xffffffec004c7947 */ /* 0x000fea000383ffff */
.L_x_10416:
        /* <DEDUP_REMOVED lines=16> */
.L_x_14869:


//--------------------- .text._ZN7cutlass13device_kernelIN5flash11enable_sm90INS1_16FlashAttnFwdSm90INS1_25CollectiveMainloopFwdSm90ILi2EN4cute5tupleIJNS5_1CILi1EEES8_S8_EEENS6_IJNS7_ILi192EEENS7_ILi128EEENS7_ILi96EEEEEELi96ENS_6half_tEfNS_4arch4Sm90ELb0ELb1ELb1ELb1ELb0ELb0ELb0ELb0ELb1ELb1ELb1ELb0EEENS1_21CollectiveEpilogueFwdINS6_IJSA_SC_SB_EEES9_SE_SG_Li384ELb1ELb1ELb1ELb0EEENS1_36VarlenDynamicPersistentTileSchedulerILi192ELi128ELi384ELi128ELb1ELb1ELb1ELb1ELb0ELb1EEEEEEEEEvNT_6ParamsE --------------------------
	.section	.text._ZN7cutlass13device_kernelIN5flash11enable_sm90INS1_16FlashAttnFwdSm90INS1_25CollectiveMainloopFwdSm90ILi2EN4cute5tupleIJNS5_1CILi1EEES8_S8_EEENS6_IJNS7_ILi192EEENS7_ILi128EEENS7_ILi96EEEEEELi96ENS_6half_tEfNS_4arch4Sm90ELb0ELb1ELb1ELb1ELb0ELb0ELb0ELb0ELb1ELb1ELb1ELb0EEENS1_21CollectiveEpilogueFwdINS6_IJSA_SC_SB_EEES9_SE_SG_Li384ELb1ELb1ELb1ELb0EEENS1_36VarlenDynamicPersistentTileSchedulerILi192ELi128ELi384ELi128ELb1ELb1ELb1ELb1ELb0ELb1EEEEEEEEEvNT_6ParamsE,"ax",@progbits
	.align	128
.text._ZN7cutlass13device_kernelIN5flash11enable_sm90INS1_16FlashAttnFwdSm90INS1_25CollectiveMainloopFwdSm90ILi2EN4cute5tupleIJNS5_1CILi1EEES8_S8_EEENS6_IJNS7_ILi192EEENS7_ILi128EEENS7_ILi96EEEEEELi96ENS_6half_tEfNS_4arch4Sm90ELb0ELb1ELb1ELb1ELb0ELb0ELb0ELb0ELb1ELb1ELb1ELb0EEENS1_21CollectiveEpilogueFwdINS6_IJSA_SC_SB_EEES9_SE_SG_Li384ELb1ELb1ELb1ELb0EEENS1_36VarlenDynamicPersistentTileSchedulerILi192ELi128ELi384ELi128ELb1ELb1ELb1ELb1ELb0ELb1EEEEEEEEEvNT_6ParamsE:
        .type           _ZN7cutlass13device_kernelIN5flash11enable_sm90INS1_16FlashAttnFwdSm90INS1_25CollectiveMainloopFwdSm90ILi2EN4cute5tupleIJNS5_1CILi1EEES8_S8_EEENS6_IJNS7_ILi192EEENS7_ILi128EEENS7_ILi96EEEEEELi96ENS_6half_tEfNS_4arch4Sm90ELb0ELb1ELb1ELb1ELb0ELb0ELb0ELb0ELb1ELb1ELb1ELb0EEENS1_21CollectiveEpilogueFwdINS6_IJSA_SC_SB_EEES9_SE_SG_Li384ELb1ELb1ELb1ELb0EEENS1_36VarlenDynamicPersistentTileSchedulerILi192ELi128ELi384ELi128ELb1ELb1ELb1ELb1ELb0ELb1EEEEEEEEEvNT_6ParamsE,@function
        .size           _ZN7cutlass13device_kernelIN5flash11enable_sm90INS1_16FlashAttnFwdSm90INS1_25CollectiveMainloopFwdSm90ILi2EN4cute5tupleIJNS5_1CILi1EEES8_S8_EEENS6_IJNS7_ILi192EEENS7_ILi128EEENS7_ILi96EEEEEELi96ENS_6half_tEfNS_4arch4Sm90ELb0ELb1ELb1ELb1ELb0ELb0ELb0ELb0ELb1ELb1ELb1ELb0EEENS1_21CollectiveEpilogueFwdINS6_IJSA_SC_SB_EEES9_SE_SG_Li384ELb1ELb1ELb1ELb0EEENS1_36VarlenDynamicPersistentTileSchedulerILi192ELi128ELi384ELi128ELb1ELb1ELb1ELb1ELb0ELb1EEEEEEEEEvNT_6ParamsE,(.L_x_14870 - _ZN7cutlass13device_kernelIN5flash11enable_sm90INS1_16FlashAttnFwdSm90INS1_25CollectiveMainloopFwdSm90ILi2EN4cute5tupleIJNS5_1CILi1EEES8_S8_EEENS6_IJNS7_ILi192EEENS7_ILi128EEENS7_ILi96EEEEEELi96ENS_6half_tEfNS_4arch4Sm90ELb0ELb1ELb1ELb1ELb0ELb0ELb0ELb0ELb1ELb1ELb1ELb0EEENS1_21CollectiveEpilogueFwdINS6_IJSA_SC_SB_EEES9_SE_SG_Li384ELb1ELb1ELb1ELb0EEENS1_36VarlenDynamicPersistentTileSchedulerILi192ELi128ELi384ELi128ELb1ELb1ELb1ELb1ELb0ELb1EEEEEEEEEvNT_6ParamsE)
        .other          _ZN7cutlass13device_kernelIN5flash11enable_sm90INS1_16FlashAttnFwdSm90INS1_25CollectiveMainloopFwdSm90ILi2EN4cute5tupleIJNS5_1CILi1EEES8_S8_EEENS6_IJNS7_ILi192EEENS7_ILi128EEENS7_ILi96EEEEEELi96ENS_6half_tEfNS_4arch4Sm90ELb0ELb1ELb1ELb1ELb0ELb0ELb0ELb0ELb1ELb1ELb1ELb0EEENS1_21CollectiveEpilogueFwdINS6_IJSA_SC_SB_EEES9_SE_SG_Li384ELb1ELb1ELb1ELb0EEENS1_36VarlenDynamicPersistentTileSchedulerILi192ELi128ELi384ELi128ELb1ELb1ELb1ELb1ELb0ELb1EEEEEEEEEvNT_6ParamsE,@"STO_CUDA_ENTRY STV_DEFAULT"
_ZN7cutlass13device_kernelIN5flash11enable_sm90INS1_16FlashAttnFwdSm90INS1_25CollectiveMainloopFwdSm90ILi2EN4cute5tupleIJNS5_1CILi1EEES8_S8_EEENS6_IJNS7_ILi192EEENS7_ILi128EEENS7_ILi96EEEEEELi96ENS_6half_tEfNS_4arch4Sm90ELb0ELb1ELb1ELb1ELb0ELb0ELb0ELb0ELb1ELb1ELb1ELb0EEENS1_21CollectiveEpilogueFwdINS6_IJSA_SC_SB_EEES9_SE_SG_Li384ELb1ELb1ELb1ELb0EEENS1_36VarlenDynamicPersistentTileSchedulerILi192ELi128ELi384ELi128ELb1ELb1ELb1ELb1ELb0ELb1EEEEEEEEEvNT_6ParamsE:
        /* <DEDUP_REMOVED lines=18> */
.L_x_10418:
[----:B------:R-:W-:Y:S05]  /*0120*/  BSYNC B0 ;  /* 0x0000000000007941 */ /* 0x000fea0003800000 */
.L_x_10417:
        /* <DEDUP_REMOVED lines=41> */
.L_x_10419:
        /* <DEDUP_REMOVED lines=22> */
.L_x_10420:
        /* <DEDUP_REMOVED lines=18> */
.L_x_10421:
        /* <DEDUP_REMOVED lines=22> */
.L_x_10422:
        /* <DEDUP_REMOVED lines=22> */
.L_x_10423:
[----:B------:R-:W-:Y:S01]  /*0900*/  PLOP3.LUT P0, PT, PT, PT, UP0, 0x80, 0x0 ;  /* 0x000000000000781c */ /* 0x000fe20003f0f008 */
[----:B------:R-:W-:Y:S01]  /*0910*/  UMOV UR36, 0x1 ;  /* 0x0000000100247882 */ /* 0x000fe20000000000 */
[----:B------:R-:W-:Y:S01]  /*0920*/  NOP ;  /* 0x0000000000007918 */ /* 0x000fe20000000000 */
[----:B------:R-:W-:Y:S01]  /*0930*/  USEL UR36, UR36, 0x2, !UP0 ;  /* 0x0000000224247887 */ /* 0x000fe2000c000000 */
[----:B------:R-:W-:Y:S01]  /*0940*/  ULDC.64 UR52, c[0x0][0x208] ;  /* 0x0000820000347ab9 */ /* 0x000fe20000000a00 */
[----:B012-4-:R-:W-:Y:S08]  /*0950*/  BAR.SYNC.DEFER_BLOCKING 0x0 ;  /* 0x0000000000007b1d */ /* 0x017ff00000010000 */
[----:B------:R-:W-:Y:S05]  /*0960*/  @!P0 BRA `(.L_x_10424) ;  /* 0x00000124000c8947 */ /* 0x000fea0003800000 */
.L_x_10425:
        /* <DEDUP_REMOVED lines=18> */
[----:B------:R-:W-:Y:S01]  /*0a90*/  VIADD R13, R2, 0xffffff80 ;  /* 0xffffff80020d7836 */ /* 0x000fe20000000000 */
[----:B------:R-:W-:Y:S01]  /*0aa0*/  R2UR UR5, R9 ;  /* 0x00000000090572ca */ /* 0x000fe200000e0000 */
[----:B------:R-:W-:Y:S01]  /*0ab0*/  IMAD.MOV.U32 R18, RZ, RZ, 0x40 ;  /* 0x00000040ff127424 */ /* 0x000fe200078e00ff */
[----:B------:R-:W-:Y:S01]  /*0ac0*/  R2UR UR7, R10 ;  /* 0x000000000a0772ca */ /* 0x000fe200000e0000 */
[----:B------:R-:W-:Y:S01]  /*0ad0*/  ULOP3.LUT UR50, UR36, 0x1, URZ, 0xfc, !UPT ;  /* 0x0000000124327892 */ /* 0x000fe2000f8efc3f */
[----:B------:R-:W-:Y:S01]  /*0ae0*/  SHF.R.S32.HI R0, RZ, 0x1f, R13 ;  /* 0x0000001fff007819 */ /* 0x000fe2000001140d */
[----:B------:R-:W-:Y:S01]  /*0af0*/  UMOV UR49, URZ ;  /* 0x0000003f00317c82 */ /* 0x000fe20008000000 */
[----:B------:R-:W-:Y:S01]  /*0b00*/  R2UR UR6, R11 ;  /* 0x000000000b0672ca */ /* 0x000fe200000e0000 */
[----:B------:R-:W-:Y:S01]  /*0b10*/  UMOV UR51, URZ ;  /* 0x0000003f00337c82 */ /* 0x000fe20008000000 */
[CC--:B------:R-:W-:Y:S01]  /*0b20*/  LEA.HI R3, R0.reuse, R13.reuse, RZ, 0x4 ;  /* 0x0000000d00037211 */ /* 0x0c0fe200078f20ff */
[----:B------:R-:W-:Y:S01]  /*0b30*/  UMOV UR48, URZ ;  /* 0x0000003f00307c82 */ /* 0x000fe20008000000 */
[----:B------:R-:W-:-:S02]  /*0b40*/  LEA.HI R2, R0, R13, RZ, 0x7 ;  /* 0x0000000d00027211 */ /* 0x000fc400078f38ff */
[----:B------:R-:W-:Y:S02]  /*0b50*/  LOP3.LUT R4, R3, 0xfffffff0, RZ, 0xc0, !PT ;  /* 0xfffffff003047812 */ /* 0x000fe400078ec0ff */
[----:B------:R-:W-:Y:S02]  /*0b60*/  SHF.R.S32.HI R6, RZ, 0x4, R3 ;  /* 0x00000004ff067819 */ /* 0x000fe40000011403 */
[----:B------:R-:W-:Y:S01]  /*0b70*/  LOP3.LUT R152, R2, 0xffffff80, RZ, 0xc0, !PT ;  /* 0xffffff8002987812 */ /* 0x000fe200078ec0ff */
[----:B------:R-:W-:Y:S01]  /*0b80*/  IMAD.IADD R4, R13, 0x1, -R4 ;  /* 0x000000010d047824 */ /* 0x000fe200078e0a04 */
[----:B------:R-:W-:Y:S02]  /*0b90*/  LEA.HI R3, R3, R6, RZ, 0x1 ;  /* 0x0000000603037211 */ /* 0x000fe400078f08ff */
[----:B------:R-:W-:Y:S01]  /*0ba0*/  LEA.HI R7, R0, R13, RZ, 0x5 ;  /* 0x0000000d00077211 */ /* 0x000fe200078f28ff */
[----:B------:R-:W-:Y:S01]  /*0bb0*/  IMAD.IADD R152, R13, 0x1, -R152 ;  /* 0x000000010d987824 */ /* 0x000fe200078e0a98 */
[----:B------:R-:W-:-:S02]  /*0bc0*/  LOP3.LUT R5, R3, 0x1ffffffe, RZ, 0xc0, !PT ;  /* 0x1ffffffe03057812 */ /* 0x000fc400078ec0ff */
[----:B------:R-:W-:Y:S02]  /*0bd0*/  SHF.R.S32.HI R3, RZ, 0x1f, R4 ;  /* 0x0000001fff037819 */ /* 0x000fe40000011404 */
[----:B------:R-:W-:Y:S01]  /*0be0*/  SHF.R.S32.HI R9, RZ, 0x1f, R152 ;  /* 0x0000001fff097819 */ /* 0x000fe20000011498 */
[----:B------:R-:W-:Y:S01]  /*0bf0*/  IMAD.IADD R5, R6, 0x1, -R5 ;  /* 0x0000000106057824 */ /* 0x000fe200078e0a05 */
[----:B------:R-:W-:Y:S02]  /*0c00*/  LEA.HI R3, R3, R4, RZ, 0x3 ;  /* 0x0000000403037211 */ /* 0x000fe400078f18ff */
[----:B------:R-:W-:Y:S01]  /*0c10*/  LEA.HI R8, R9, R152, RZ, 0x2 ;  /* 0x0000009809087211 */ /* 0x000fe200078f10ff */
[----:B------:R-:W-:Y:S01]  /*0c20*/  IMAD.SHL.U32 R5, R5, 0x8, RZ ;  /* 0x0000000805057824 */ /* 0x000fe200078e00ff */
[----:B------:R-:W-:Y:S01]  /*0c30*/  SHF.R.S32.HI R7, RZ, 0x5, R7 ;  /* 0x00000005ff077819 */ /* 0x000fe20000011407 */
[----:B------:R-:W-:Y:S01]  /*0c40*/  IMAD.SHL.U32 R6, R3, 0x40, RZ ;  /* 0x0000004003067824 */ /* 0x000fe200078e00ff */
[----:B------:R-:W-:-:S02]  /*0c50*/  SHF.R.S32.HI R10, RZ, 0x2, R8 ;  /* 0x00000002ff0a7819 */ /* 0x000fc40000011408 */
[----:B------:R-:W-:Y:S01]  /*0c60*/  SHF.R.S32.HI R11, RZ, 0x1f, R8 ;  /* 0x0000001fff0b7819 */ /* 0x000fe20000011408 */
[----:B------:R-:W-:Y:S01]  /*0c70*/  IMAD R12, R7, 0x10, R4 ;  /* 0x00000010070c7824 */ /* 0x000fe200078e0204 */
[----:B------:R-:W-:Y:S02]  /*0c80*/  LOP3.LUT R3, R3, 0xfffffff8, RZ, 0xc0, !PT ;  /* 0xfffffff803037812 */ /* 0x000fe400078ec0ff */
[----:B------:R-:W-:Y:S02]  /*0c90*/  SHF.R.S32.HI R14, RZ, 0x7, R2 ;  /* 0x00000007ff0e7819 */ /* 0x000fe40000011402 */
[----:B------:R-:W-:Y:S01]  /*0ca0*/  LEA.HI R11, R11, R10, RZ, 0x3 ;  /* 0x0000000a0b0b7211 */ /* 0x000fe200078f18ff */
[----:B------:R-:W-:Y:S01]  /*0cb0*/  IMAD.IADD R3, R4, 0x1, -R3 ;  /* 0x0000000104037824 */ /* 0x000fe200078e0a03 */
[----:B------:R-:W-:Y:S01]  /*0cc0*/  LEA.HI R9, R9, R152, RZ, 0x5 ;  /* 0x0000009809097211 */ /* 0x000fe200078f28ff */
[----:B------:R-:W-:Y:S01]  /*0cd0*/  IMAD.HI R4, R14, 0x55555556, RZ ;  /* 0x555555560e047827 */ /* 0x000fe200078e02ff */
[----:B------:R-:W-:-:S02]  /*0ce0*/  LOP3.LUT R11, R11, 0xfffffff8, RZ, 0xc0, !PT ;  /* 0xfffffff80b0b7812 */ /* 0x000fc400078ec0ff */
[----:B------:R-:W-:Y:S01]  /*0cf0*/  LOP3.LUT R6, R6, 0x7ffffe00, RZ, 0xc0, !PT ;  /* 0x7ffffe0006067812 */ /* 0x000fe200078ec0ff */
[----:B------:R-:W-:Y:S01]  /*0d00*/  IMAD.SHL.U32 R2, R3, 0x40, RZ ;  /* 0x0000004003027824 */ /* 0x000fe200078e00ff */
[----:B------:R-:W-:Y:S01]  /*0d10*/  LEA.HI R4, R4, R4, RZ, 0x1 ;  /* 0x0000000404047211 */ /* 0x000fe200078f08ff */
[----:B------:R-:W-:Y:S01]  /*0d20*/  IMAD.IADD R10, R10, 0x1, -R11 ;  /* 0x000000010a0a7824 */ /* 0x000fe200078e0a0b */
[----:B------:R-:W-:Y:S01]  /*0d30*/  SHF.R.S32.HI R9, RZ, 0x5, R9 ;  /* 0x00000005ff097819 */ /* 0x000fe20000011409 */
[----:B------:R-:W-:Y:S01]  /*0d40*/  IMAD R6, R7, 0x400, R6 ;  /* 0x0000040007067824 */ /* 0x000fe200078e0206 */
[----:B------:R-:W-:Y:S01]  /*0d50*/  LOP3.LUT R2, R2, 0x1c0, RZ, 0xc0, !PT ;  /* 0x000001c002027812 */ /* 0x000fe200078ec0ff */
[--C-:B------:R-:W-:Y:S01]  /*0d60*/  IMAD.U32 R7, R12, 0x20, R5.reuse ;  /* 0x000000200c077824 */ /* 0x100fe200078e0005 */
[----:B------:R-:W-:Y:S01]  /*0d70*/  LEA.HI R0, R0, R13, RZ, 0x2 ;  /* 0x0000000d00007211 */ /* 0x000fe200078f10ff */
[----:B------:R-:W-:Y:S01]  /*0d80*/  IMAD R4, R4, -0x3, R14 ;  /* 0xfffffffd04047824 */ /* 0x000fe200078e020e */
[----:B------:R-:W-:Y:S01]  /*0d90*/  LOP3.LUT R5, R2, 0x8, R5, 0xf8, !PT ;  /* 0x0000000802057812 */ /* 0x000fe200078ef805 */
[----:B------:R-:W-:Y:S01]  /*0da0*/  IMAD R9, R9, 0x10, R10 ;  /* 0x0000001009097824 */ /* 0x000fe200078e020a */
[----:B------:R-:W-:Y:S01]  /*0db0*/  SHF.R.U32.HI R2, RZ, 0x3, R2 ;  /* 0x00000003ff027819 */ /* 0x000fe20000011602 */
[----:B------:R0:W-:Y:S01]  /*0dc0*/  STL [R1+0x20], R7 ;  /* 0x0000200701007387 */ /* 0x0001e20000100800 */
[----:B------:R-:W-:Y:S01]  /*0dd0*/  LOP3.LUT R150, R0, 0xfffffffc, RZ, 0xc0, !PT ;  /* 0xfffffffc00967812 */ /* 0x000fe200078ec0ff */
[----:B------:R-:W-:Y:S01]  /*0de0*/  IMAD R11, R4, 0x40, R9 ;  /* 0x00000040040b7824 */ /* 0x000fe200078e0209 */
[----:B------:R-:W-:-:S02]  /*0df0*/  LOP3.LUT R5, R5, R2, RZ, 0x3c, !PT ;  /* 0x0000000205057212 */ /* 0x000fc400078e3cff */
[----:B------:R-:W-:Y:S01]  /*0e00*/  R2P PR, R3, 0x6 ;  /* 0x0000000603007804 */ /* 0x000fe20000000000 */
[----:B------:R-:W-:Y:S01]  /*0e10*/  IMAD.IADD R150, R13, 0x1, -R150 ;  /* 0x000000010d967824 */ /* 0x000fe200078e0a96 */
[----:B------:R1:W-:Y:S01]  /*0e20*/  STL [R1+0x1c], R11 ;  /* 0x00001c0b01007387 */ /* 0x0003e20000100800 */
[----:B------:R-:W-:Y:S01]  /*0e30*/  IMAD.IADD R5, R6, 0x1, R5 ;  /* 0x0000000106057824 */ /* 0x000fe200078e0205 */
[----:B------:R-:W-:Y:S01]  /*0e40*/  SHF.R.S32.HI R151, RZ, 0x2, R0 ;  /* 0x00000002ff977819 */ /* 0x000fe20000011400 */
[----:B------:R-:W-:Y:S01]  /*0e50*/  IMAD.SHL.U32 R137, R150, 0x8, RZ ;  /* 0x0000000896897824 */ /* 0x000fe200078e00ff */
[----:B0-----:R-:W-:Y:S02]  /*0e60*/  LOP3.LUT R7, R8, 0x7ffffffc, RZ, 0xc0, !PT ;  /* 0x7ffffffc08077812 */ /* 0x001fe400078ec0ff */
[----:B------:R-:W-:Y:S01]  /*0e70*/  LEA.HI R2, R150, R150, RZ, 0x1 ;  /* 0x0000009696027211 */ /* 0x000fe200078f08ff */
[----:B------:R-:W-:Y:S01]  /*0e80*/  VIADD R140, R137, 0x40 ;  /* 0x00000040898c7836 */ /* 0x000fe20000000000 */
[----:B------:R-:W-:Y:S01]  /*0e90*/  LEA R17, R5, UR42, 0x1 ;  /* 0x0000002a05117c11 */ /* 0x000fe2000f8e08ff */
[----:B------:R-:W-:Y:S01]  /*0ea0*/  IMAD.IADD R7, R152, 0x1, -R7 ;  /* 0x0000000198077824 */ /* 0x000fe200078e0a07 */
[----:B------:R-:W-:Y:S01]  /*0eb0*/  LOP3.LUT R3, R2, 0x1ffffffe, RZ, 0xc0, !PT ;  /* 0x1ffffffe02037812 */ /* 0x000fe200078ec0ff */
[----:B------:R-:W-:Y:S01]  /*0ec0*/  VIADD R138, R137, 0x20 ;  /* 0x00000020898a7836 */ /* 0x000fe20000000000 */
[----:B------:R-:W-:Y:S01]  /*0ed0*/  SEL R18, R18, 0xffffffc0, !P2 ;  /* 0xffffffc012127807 */ /* 0x000fe20005000000 */
[----:B------:R-:W-:Y:S01]  /*0ee0*/  IMAD.SHL.U32 R16, R7, 0x2, RZ ;  /* 0x0000000207107824 */ /* 0x000fe200078e00ff */
[----:B------:R-:W-:Y:S01]  /*0ef0*/  SHF.R.S32.HI R0, RZ, 0x1f, R140 ;  /* 0x0000001fff007819 */ /* 0x000fe2000001148c */
[----:B------:R-:W-:Y:S01]  /*0f00*/  VIADD R19, R17, 0x21800 ;  /* 0x0002180011137836 */ /* 0x000fe20000000000 */
        /* <DEDUP_REMOVED lines=15> */
[----:B------:R-:W-:Y:S01]  /*1000*/  VIADD R22, R17, 0x21820 ;  /* 0x0002182011167836 */ /* 0x000fe20000000000 */
[----:B------:R-:W-:Y:S01]  /*1010*/  SHF.R.S32.HI R154, RZ, 0x1f, R142 ;  /* 0x0000001fff9a7819 */ /* 0x000fe2000001148e */
[----:B------:R-:W-:Y:S01]  /*1020*/  IMAD.IADD R3, R150, 0x1, -R3 ;  /* 0x0000000196037824 */ /* 0x000fe200078e0a03 */
[----:B------:R-:W-:Y:S01]  /*1030*/  SHF.R.S32.HI R153, RZ, 0x1f, R141 ;  /* 0x0000001fff997819 */ /* 0x000fe2000001148d */
[----:B------:R-:W-:-:S02]  /*1040*/  @P1 VIADD R22, R19, 0xffffffe0 ;  /* 0xffffffe013161836 */ /* 0x000fc40000000000 */
[----:B------:R-:W-:Y:S02]  /*1050*/  IMAD.IADD R19, R19, 0x1, R18 ;  /* 0x0000000113137824 */ /* 0x000fe400078e0212 */
[----:B------:R-:W-:Y:S02]  /*1060*/  VIADD R139, R16, 0x18 ;  /* 0x00000018108b7836 */ /* 0x000fe40000000000 */
[----:B------:R-:W-:Y:S02]  /*1070*/  IMAD R136, R3, 0x8, R11 ;  /* 0x0000000803887824 */ /* 0x000fe400078e020b */
[----:B------:R-:W-:Y:S02]  /*1080*/  IMAD.IADD R18, R18, 0x1, R22 ;  /* 0x0000000112127824 */ /* 0x000fe400078e0216 */
[----:B-1----:R-:W-:-:S07]  /*1090*/  VIADD R23, R22, 0x6000 ;  /* 0x0000600016177836 */ /* 0x002fce0000000000 */
.L_x_10521:
        /* <DEDUP_REMOVED lines=11> */
[----:B012---:R-:W-:Y:S02]  /*1150*/  IMAD.U32 R2, RZ, RZ, UR8 ;  /* 0x00000008ff027e24 */ /* 0x007fe4000f8e00ff */
[----:B----4-:R-:W-:Y:S01]  /*1160*/  IMAD.U32 R3, RZ, RZ, UR9 ;  /* 0x00000009ff037e24 */ /* 0x010fe2000f8e00ff */
[----:B------:R-:W-:Y:S02]  /*1170*/  @UP1 UIMAD.WIDE UR8, UR6, 0x4, UR10 ;  /* 0x00000004060818a5 */ /* 0x000fe4000f8e020a */
[----:B------:R-:W-:Y:S02]  /*1180*/  ULOP3.LUT UR4, UR7, 0xff000000, URZ, 0xc0, !UPT ;  /* 0xff00000007047892 */ /* 0x000fe4000f8ec03f */
[----:B------:R-:W2:Y:S01]  /*1190*/  @P0 LDG.E R2, desc[UR52][R2.64] ;  /* 0x0000003402020981 */ /* 0x000ea2000c1e1900 */
[----:B------:R-:W-:Y:S01]  /*11a0*/  ULDC.64 UR10, c[0x0][0xa20] ;  /* 0x00028800000a7ab9 */ /* 0x000fe20000000a00 */
[----:B------:R-:W-:-:S02]  /*11b0*/  IMAD.U32 R4, RZ, RZ, UR8 ;  /* 0x00000008ff047e24 */ /* 0x000fc4000f8e00ff */
        /* <DEDUP_REMOVED lines=33> */
.L_x_10426:
        /* <DEDUP_REMOVED lines=9> */
.L_x_10427:
        /* <DEDUP_REMOVED lines=13> */
.L_x_10428:
[----:B------:R-:W-:Y:S01]  /*1530*/  ULDC UR6, c[0x0][0x448] ;  /* 0x0001120000067ab9 */ /* 0x000fe20000000800 */
[----:B------:R-:W-:Y:S02]  /*1540*/  UIMAD UR40, UR5, 0xc0, URZ ;  /* 0x000000c0052878a4 */ /* 0x000fe4000f8e023f */
        /* <DEDUP_REMOVED lines=24> */
.L_x_10430:
[----:B------:R-:W-:-:S11]  /*16d0*/  UISETP.NE.AND UP1, UPT, UR5, 0x1, UPT ;  /* 0x000000010500788c */ /* 0x000fd6000bf25270 */
[----:B------:R-:W-:Y:S02]  /*16e0*/  @UP1 ULDC.64 UR10, c[0x0][0x9e8] ;  /* 0x00027a00000a1ab9 */ /* 0x000fe40000000a00 */
[----:B------:R-:W-:-:S04]  /*16f0*/  UIMAD.WIDE.U32 UR6, UR8, UR10, URZ ;  /* 0x0000000a080672a5 */ /* 0x000fc8000f8e003f */
[----:B------:R-:W-:-:S12]  /*1700*/  @UP1 USHF.R.U32.HI UR8, URZ, UR11, UR7 ;  /* 0x0000000b3f081299 */ /* 0x000fd80008011607 */
.L_x_10431:
[----:B------:R-:W-:-:S04]  /*1710*/  UIMAD UR8, UR8, UR5, UR5 ;  /* 0x00000005080872a4 */ /* 0x000fc8000f8e0205 */
[----:B------:R-:W-:-:S04]  /*1720*/  UISETP.LT.AND UP1, UPT, UR4, UR8, UPT ;  /* 0x000000080400728c */ /* 0x000fc8000bf21270 */
[----:B------:R-:W-:-:S12]  /*1730*/  USEL UR4, UR4, UR8, UP1 ;  /* 0x0000000804047287 */ /* 0x000fd80008800000 */
.L_x_10429:
        /* <DEDUP_REMOVED lines=30> */
.L_x_10433:
[----:B------:R-:W-:-:S11]  /*1920*/  UISETP.NE.AND UP0, UPT, UR5, 0x1, UPT ;  /* 0x000000010500788c */ /* 0x000fd6000bf05270 */
[----:B------:R-:W-:Y:S02]  /*1930*/  @UP0 ULDC.64 UR10, c[0x0][0x9e8] ;  /* 0x00027a00000a0ab9 */ /* 0x000fe40000000a00 */
[----:B------:R-:W-:-:S04]  /*1940*/  UIMAD.WIDE.U32 UR8, UR7, UR10, URZ ;  /* 0x0000000a070872a5 */ /* 0x000fc8000f8e003f */
[----:B------:R-:W-:-:S12]  /*1950*/  @UP0 USHF.R.U32.HI UR7, URZ, UR11, UR9 ;  /* 0x0000000b3f070299 */ /* 0x000fd80008011609 */
.L_x_10434:
[----:B------:R-:W-:-:S04]  /*1960*/  UIMAD UR5, UR7, UR5, URZ ;  /* 0x00000005070572a4 */ /* 0x000fc8000f8e023f */
[----:B------:R-:W-:-:S04]  /*1970*/  UISETP.LT.AND UP0, UPT, UR4, UR5, UPT ;  /* 0x000000050400728c */ /* 0x000fc8000bf01270 */
[----:B------:R-:W-:-:S12]  /*1980*/  USEL UR4, UR4, UR5, !UP0 ;  /* 0x0000000504047287 */ /* 0x000fd8000c000000 */
.L_x_10432:
        /* <DEDUP_REMOVED lines=48> */
.L_x_10435:
        /* <DEDUP_REMOVED lines=33> */
[----:B------:R-:W0:Y:S02]  /*1ea0*/  S2R R4, SR_TID.X ;  /* 0x0000000000047919 */ /* 0x000e240000002100 */
[----:B0-----:R-:W-:-:S05]  /*1eb0*/  VIADD R5, R4, 0xffffff80 ;  /* 0xffffff8004057836 */ /* 0x001fca0000000000 */
[----:B------:R-:W-:-:S04]  /*1ec0*/  SHF.R.S32.HI R4, RZ, 0x1f, R5 ;  /* 0x0000001fff047819 */ /* 0x000fc80000011405 */
[----:B------:R-:W-:-:S04]  /*1ed0*/  LEA.HI R4, R4, R5, RZ, 0x7 ;  /* 0x0000000504047211 */ /* 0x000fc800078f38ff */
[----:B------:R-:W-:-:S05]  /*1ee0*/  SHF.R.S32.HI R4, RZ, 0x7, R4 ;  /* 0x00000007ff047819 */ /* 0x000fca0000011404 */
[----:B------:R-:W0:Y:S02]  /*1ef0*/  SHFL.IDX PT, R0, R4, RZ, 0x1f ;  /* 0x00001fff04007589 */ /* 0x000e2400000e0000 */
[----:B0-----:R-:W-:-:S13]  /*1f00*/  R2UR UR45, R0 ;  /* 0x00000000002d72ca */ /* 0x001fda00000e0000 */
[----:B------:R-:W-:-:S04]  /*1f10*/  UIMAD.WIDE UR4, UR45, 0x55555556, URZ ;  /* 0x555555562d0478a5 */ /* 0x000fc8000f8e023f */
[----:B------:R-:W-:Y:S02]  /*1f20*/  ULEA.HI UR54, UR5, UR5, URZ, 0x1 ;  /* 0x0000000505367291 */ /* 0x000fe4000f8f083f */
[----:B------:R-:W-:Y:S02]  /*1f30*/  UIADD3 UR5, UR42, 0x21800, URZ ;  /* 0x000218002a057890 */ /* 0x000fe4000fffe03f */
[----:B------:R-:W-:Y:S02]  /*1f40*/  UIMAD UR54, UR54, -0x3, UR45 ;  /* 0xfffffffd363678a4 */ /* 0x000fe4000f8e022d */
[----:B------:R-:W-:Y:S02]  /*1f50*/  ULOP3.LUT UP0, URZ, UR5, 0x3ff, URZ, 0xc0, !UPT ;  /* 0x000003ff053f7892 */ /* 0x000fe4000f80c03f */
[----:B------:R-:W-:Y:S02]  /*1f60*/  ULEA UR4, UR54, UR42, 0xc ;  /* 0x0000002a36047291 */ /* 0x000fe4000f8e603f */
[----:B------:R-:W-:-:S02]  /*1f70*/  ULEA UR5, UR54, UR5, 0xd ;  /* 0x0000000536057291 */ /* 0x000fc4000f8e683f */
[----:B------:R-:W-:Y:S01]  /*1f80*/  PLOP3.LUT P0, PT, PT, PT, UP0, 0x80, 0x0 ;  /* 0x000000000000781c */ /* 0x000fe20003f0f008 */
[----:B------:R-:W-:Y:S02]  /*1f90*/  UIADD3 UR4, UR4, 0xc400, URZ ;  /* 0x0000c40004047890 */ /* 0x000fe4000fffe03f */
[----:B------:R-:W-:Y:S02]  /*1fa0*/  USHF.R.U32.HI UR5, URZ, 0x4, UR5 ;  /* 0x000000043f057899 */ /* 0x000fe40008011605 */
[----:B------:R-:W-:Y:S02]  /*1fb0*/  USHF.R.U32.HI UR4, URZ, 0x4, UR4 ;  /* 0x000000043f047899 */ /* 0x000fe40008011604 */
[----:B------:R-:W-:Y:S02]  /*1fc0*/  ULOP3.LUT UR44, UR5, 0x3fff, URZ, 0xc0, !UPT ;  /* 0x00003fff052c7892 */ /* 0x000fe4000f8ec03f */
[----:B------:R-:W-:-:S04]  /*1fd0*/  ULOP3.LUT UR56, UR4, 0x3fff, URZ, 0xc0, !UPT ;  /* 0x00003fff04387892 */ /* 0x000fc8000f8ec03f */
[----:B------:R-:W-:Y:S08]  /*1fe0*/  @!P0 BRA `(.L_x_10437) ;  /* 0x0000000000408947 */ /* 0x000ff00003800000 */
        /* <DEDUP_REMOVED lines=16> */
.L_x_10437:
        /* <DEDUP_REMOVED lines=9> */
.L_x_10658:
[----:B------:R-:W-:Y:S05]  /*2180*/  @!P0 BRA `(.L_x_10439) ;  /* 0x0000000000048947 */ /* 0x000fea0003800000 */
[----:B------:R-:W-:Y:S01]  /*2190*/  BPT.TRAP 0x1 ;  /* 0x000000040000795c */ /* 0x000fe20000300000 */
.L_x_10439:
[----:B------:R-:W-:Y:S02]  /*21a0*/  IMAD.U32 R90, RZ, RZ, UR48 ;  /* 0x00000030ff5a7e24 */ /* 0x000fe4000f8e00ff */
[----:B0-----:R-:W-:-:S03]  /*21b0*/  IMAD.U32 R3, RZ, RZ, UR51 ;  /* 0x00000033ff037e24 */ /* 0x001fc6000f8e00ff */
[----:B------:R-:W-:Y:S02]  /*21c0*/  LEA R90, R90, UR42, 0x3 ;  /* 0x0000002a5a5a7c11 */ /* 0x000fe4000f8e18ff */
[----:B------:R-:W-:-:S04]  /*21d0*/  SHF.L.U32 R3, R3, 0x1f, RZ ;  /* 0x0000001f03037819 */ /* 0x000fc800000006ff */
[----:B------:R0:W1:Y:S01]  /*21e0*/  SYNCS.PHASECHK.TRANS64.TRYWAIT P2, [R90+URZ+0x2d830], R3 ;  /* 0x02d830035a0075a7 */ /* 0x000062000804017f */
[----:B------:R-:W-:Y:S05]  /*21f0*/  @!P0 BRA `(.L_x_10440) ;  /* 0x0000000000048947 */ /* 0x000fea0003800000 */
[----:B------:R-:W-:Y:S01]  /*2200*/  BPT.TRAP 0x1 ;  /* 0x000000040000795c */ /* 0x000fe20000300000 */
.L_x_10440:
[----:B------:R-:W2:Y:S02]  /*2210*/  S2R R0, SR_TID.X ;  /* 0x0000000000007919 */ /* 0x000ea40000002100 */
[----:B--2---:R-:W-:Y:S01]  /*2220*/  LOP3.LUT P1, RZ, R0, 0x7f, RZ, 0xc0, !PT ;  /* 0x0000007f00ff7812 */ /* 0x004fe2000782c0ff */
[----:B-1----:R-:W-:-:S12]  /*2230*/  @P2 BRA `(.L_x_10441) ;  /* 0x0000000000082947 */ /* 0x002fd80003800000 */
[----:B------:R-:W1:Y:S02]  /*2240*/  SYNCS.PHASECHK.TRANS64.TRYWAIT P2, [R90+URZ+0x2d830], R3 ;  /* 0x02d830035a0075a7 */ /* 0x000e64000804017f */
[----:B-1----:R-:W-:Y:S05]  /*2250*/  @!P2 BRA `(.L_x_10442) ;  /* 0x0000017c00a0a947 */ /* 0x002fea0003800000 */
.L_x_10441:
[----:B------:R-:W-:Y:S05]  /*2260*/  WARPSYNC.ALL ;  /* 0x0000000000007948 */ /* 0x000fea0003800000 */
[----:B------:R-:W-:Y:S01]  /*2270*/  UIADD3 UR4, UR42, 0x15400, URZ ;  /* 0x000154002a047890 */ /* 0x000fe2000fffe03f */
[----:B------:R-:W-:Y:S01]  /*2280*/  WARPGROUP.ARRIVE ;  /* 0x00000000000079c5 */ /* 0x000fe20000000000 */
[----:B------:R-:W-:Y:S01]  /*2290*/  UMOV UR5, 0x80000020 ;  /* 0x8000002000057882 */ /* 0x000fe20000000000 */
[----:B------:R-:W-:Y:S01]  /*22a0*/  UMOV UR7, 0x80000020 ;  /* 0x8000002000077882 */ /* 0x000fe20000000000 */
        /* <DEDUP_REMOVED lines=9> */
[----:B------:R-:W-:Y:S02]  /*2340*/  ULOP3.LUT UR4, UR56, 0x10000, URZ, 0xfc, !UPT ;  /* 0x0001000038047892 */ /* 0x000fe4000f8efc3f */
[----:B------:R-:W-:Y:S02]  /*2350*/  UIMAD UR6, UR48, 0x600, UR32 ;  /* 0x00000600300678a4 */ /* 0x000fe4000f8e0220 */
[----:B------:R-:W-:Y:S02]  /*2360*/  UIADD3 UR8, UR4, 0x2, URZ ;  /* 0x0000000204087890 */ /* 0x000fe4000fffe03f */
[----:B------:R-:W-:Y:S02]  /*2370*/  UIADD3 UR10, UR6, 0x2, URZ ;  /* 0x00000002060a7890 */ /* 0x000fe4000fffe03f */
[----:B------:R-:W-:-:S02]  /*2380*/  UIADD3 UR12, UR4, 0x300, URZ ;  /* 0x00000300040c7890 */ /* 0x000fc4000fffe03f */
[----:B------:R-:W-:Y:S02]  /*2390*/  UIADD3 UR14, UR6, 0x200, URZ ;  /* 0x00000200060e7890 */ /* 0x000fe4000fffe03f */
[----:B------:R-:W-:Y:S01]  /*23a0*/  HGMMA.64x128x16.F32 R24, gdesc[UR4], RZ, !UPT, gsb0 ;  /* 0x01e00000041879f0 */ /* 0x000fe2000c0008ff */
        /* <DEDUP_REMOVED lines=38> */
[----:B------:R-:W-:Y:S02]  /*2610*/  VIADD R65, R136, UR40 ;  /* 0x0000002888417c36 */ /* 0x000fe40008000000 */
[----:B------:R-:W-:Y:S01]  /*2620*/  FMUL.FTZ R91, R29, UR6 ;  /* 0x000000061d5b7c20 */ /* 0x000fe20008410000 */
[----:B------:R-:W-:Y:S01]  /*2630*/  FMUL.FTZ R12, R46, UR6 ;  /* 0x000000062e0c7c20 */ /* 0x000fe20008410000 */
[----:B------:R-:W-:Y:S01]  /*2640*/  FMUL.FTZ R13, R47, UR6 ;  /* 0x000000062f0d7c20 */ /* 0x000fe20008410000 */
[----:B------:R-:W-:Y:S01]  /*2650*/  @P2 IMAD.HI.U32 R29, R65, UR7, RZ ;  /* 0x00000007411d2c27 */ /* 0x000fe2000f8e00ff */
[----:B------:R-:W-:-:S03]  /*2660*/  @UP0 ULDC UR7, c[0x0][0x450] ;  /* 0x0001140000070ab9 */ /* 0x000fc60000000800 */
        /* <DEDUP_REMOVED lines=58> */
[----:B------:R-:W0:Y:S01]  /*2a10*/  SHFL.IDX PT, R43, R65, RZ, 0x1c1f ;  /* 0x001c1fff412b7589 */ /* 0x000e2200000e0000 */
[----:B------:R-:W-:Y:S01]  /*2a20*/  FMUL.FTZ R30, R86, UR6 ;  /* 0x00000006561e7c20 */ /* 0x000fe20008410000 */
[----:B------:R-:W-:Y:S01]  /*2a30*/  FMUL.FTZ R29, R87, UR6 ;  /* 0x00000006571d7c20 */ /* 0x000fe20008410000 */
[----:B------:R-:W-:Y:S01]  /*2a40*/  IMAD.MOV.U32 R41, RZ, RZ, -0x80 ;  /* 0xffffff80ff297424 */ /* 0x000fe200078e00ff */
[----:B------:R-:W-:Y:S01]  /*2a50*/  ULDC.64 UR6, c[0x0][0x9e0] ;  /* 0x0002780000067ab9 */ /* 0x000fe20000000a00 */
[----:B------:R-:W1:Y:S01]  /*2a60*/  MUFU.TANH R0, R0 ;  /* 0x0000000000007308 */ /* 0x000e620000002400 */
[----:B------:R-:W-:Y:S01]  /*2a70*/  UISETP.GE.AND UP1, UPT, UR7, 0x1, UPT ;  /* 0x000000010700788c */ /* 0x000fe2000bf26270 */
[C---:B------:R-:W-:Y:S01]  /*2a80*/  IMAD R71, R88.reuse, R41, 0x80 ;  /* 0x0000008058477424 */ /* 0x040fe200078e0229 */
[----:B------:R2:W-:Y:S01]  /*2a90*/  @!P1 SYNCS.ARRIVE.TRANS64.RED.A1T0 RZ, [R90+URZ], RZ ;  /* 0x000000ff5aff99a7 */ /* 0x0005e2000810043f */
[----:B------:R-:W-:Y:S01]  /*2aa0*/  IMAD.U32 R41, RZ, RZ, UR47 ;  /* 0x0000002fff297e24 */ /* 0x000fe2000f8e00ff */
[----:B------:R-:W-:-:S02]  /*2ab0*/  LEA R67, R88, 0xffffff80, 0x7 ;  /* 0xffffff8058437811 */ /* 0x000fc400078e38ff */
[----:B------:R-:W-:Y:S01]  /*2ac0*/  PLOP3.LUT P2, PT, PT, PT, UP1, 0x40, 0x0 ;  /* 0x000000000000781c */ /* 0x000fe20003f4e818 */
[----:B------:R-:W3:Y:S01]  /*2ad0*/  MUFU.TANH R89, R89 ;  /* 0x0000005900597308 */ /* 0x000ee20000002400 */
[C-C-:B------:R-:W-:Y:S02]  /*2ae0*/  IADD3 R40, -R16.reuse, 0x1, R71.reuse ;  /* 0x0000000110287810 */ /* 0x140fe40007ffe147 */
[----:B------:R-:W-:Y:S02]  /*2af0*/  IADD3 R76, -R16, UR39, R71 ;  /* 0x00000027104c7c10 */ /* 0x000fe4000fffe147 */
[----:B------:R-:W-:-:S03]  /*2b00*/  IADD3 R40, -R41, UR39, R40 ;  /* 0x0000002729287c10 */ /* 0x000fc6000fffe128 */
[----:B------:R-:W4:Y:S02]  /*2b10*/  MUFU.TANH R2, R2 ;  /* 0x0000000200027308 */ /* 0x000f240000002400 */
[C---:B------:R-:W-:Y:S02]  /*2b20*/  VIADD R73, R40.reuse, UR6 ;  /* 0x0000000628497c36 */ /* 0x040fe40008000000 */
[----:B------:R-:W-:-:S03]  /*2b30*/  VIADD R78, R40, UR33 ;  /* 0x00000021284e7c36 */ /* 0x000fc60008000000 */
[----:B0-----:R-:W-:Y:S01]  /*2b40*/  VIADDMNMX R69, R43, R73, R76, PT ;  /* 0x000000492b457246 */ /* 0x001fe2000380014c */
[----:B------:R-:W0:Y:S01]  /*2b50*/  MUFU.TANH R3, R3 ;  /* 0x0000000300037308 */ /* 0x000e220000002400 */
[----:B------:R-:W-:-:S07]  /*2b60*/  IMAD.IADD R70, R78, 0x1, R43 ;  /* 0x000000014e467824 */ /* 0x000fce00078e022b */
        /* <DEDUP_REMOVED lines=74> */
.L_x_10445:
[----:B------:R-:W-:-:S06]  /*3010*/  UISETP.NE.AND UP2, UPT, UR7, 0x1, UPT ;  /* 0x000000010700788c */ /* 0x000fcc000bf45270 */
[----:B------:R-:W-:-:S05]  /*3020*/  PLOP3.LUT P2, PT, PT, PT, UP2, 0x80, 0x0 ;  /* 0x000000000000781c */ /* 0x000fca0003f4f028 */
[----:B------:R-:W-:-:S08]  /*3030*/  @UP2 ULDC.64 UR10, c[0x0][0x9e8] ;  /* 0x00027a00000a2ab9 */ /* 0x000fd00000000a00 */
[----:B------:R-:W-:-:S05]  /*3040*/  @P2 IMAD.HI.U32 R41, R40, UR10, RZ ;  /* 0x0000000a28292c27 */ /* 0x000fca000f8e00ff */
[----:B------:R-:W-:-:S07]  /*3050*/  @P2 SHF.R.U32.HI R40, RZ, UR11, R41 ;  /* 0x0000000bff282c19 */ /* 0x000fce0008011629 */
.L_x_10446:
[----:B------:R-:W-:Y:S05]  /*3060*/  BSYNC B0 ;  /* 0x0000000000007941 */ /* 0x000fea0003800000 */
.L_x_10444:
[----:B------:R-:W-:-:S04]  /*3070*/  IMAD R41, R40, UR7, -R67 ;  /* 0x0000000728297c24 */ /* 0x000fc8000f8e0a43 */
[----:B------:R-:W-:-:S05]  /*3080*/  IMAD.IADD R41, R41, 0x1, -R16 ;  /* 0x0000000129297824 */ /* 0x000fca00078e0a10 */
[----:B------:R-:W-:Y:S02]  /*3090*/  VIMNMX R70, R70, R41, !PT ;  /* 0x0000002946467248 */ /* 0x000fe40007fe0100 */
[----:B------:R-:W-:-:S07]  /*30a0*/  VIADDMNMX R69, R41, UR7, R69, PT ;  /* 0x0000000729457c46 */ /* 0x000fce000b800145 */
.L_x_10443:
[----:B------:R-:W2:Y:S01]  /*30b0*/  LDL.LU R72, [R1] ;  /* 0x0000000001487983 */ /* 0x000ea20000300800 */
[C---:B------:R-:W-:Y:S02]  /*30c0*/  ISETP.GE.AND P4, PT, R71.reuse, 0x9, PT ;  /* 0x000000094700780c */ /* 0x040fe40003f86270 */
[C---:B------:R-:W-:Y:S01]  /*30d0*/  ISETP.GE.AND P2, PT, R71.reuse, 0x2, PT ;  /* 0x000000024700780c */ /* 0x040fe20003f46270 */
[----:B------:R-:W1:Y:S01]  /*30e0*/  SHFL.IDX PT, R65, R65, 0x1, 0x1c1f ;  /* 0x003c1f0041417f89 */ /* 0x000e6200000e0000 */
[----:B------:R-:W-:Y:S02]  /*30f0*/  ISETP.GE.AND P5, PT, R71, 0xa, PT ;  /* 0x0000000a4700780c */ /* 0x000fe40003fa6270 */
[----:B------:R-:W-:-:S04]  /*3100*/  ISETP.GT.AND P3, PT, R70, 0x1, !P2 ;  /* 0x000000014600780c */ /* 0x000fc80005764270 */
[----:B------:R-:W-:-:S04]  /*3110*/  ISETP.LT.OR P3, PT, R69, 0x2, P3 ;  /* 0x000000024500780c */ /* 0x000fc80001f61670 */
[----:B------:R-:W-:Y:S02]  /*3120*/  FSEL R89, R89, -INF , !P3 ;  /* 0xff80000059597808 */ /* 0x000fe40005800000 */
[----:B------:R-:W-:-:S04]  /*3130*/  ISETP.GT.AND P3, PT, R70, 0x9, !P5 ;  /* 0x000000094600780c */ /* 0x000fc80006f64270 */
[----:B------:R-:W-:-:S04]  /*3140*/  ISETP.LT.OR P3, PT, R69, 0xa, P3 ;  /* 0x0000000a4500780c */ /* 0x000fc80001f61670 */
[----:B0-----:R-:W-:Y:S02]  /*3150*/  FSEL R91, R91, -INF , !P3 ;  /* 0xff8000005b5b7808 */ /* 0x001fe40005800000 */
[----:B-1----:R-:W-:Y:S01]  /*3160*/  VIADDMNMX R76, R65, R73, R76, PT ;  /* 0x00000049414c7246 */ /* 0x002fe2000380014c */
[----:B------:R-:W-:Y:S01]  /*3170*/  IMAD.IADD R78, R78, 0x1, R65 ;  /* 0x000000014e4e7824 */ /* 0x000fe200078e0241 */
[----:B--2---:R-:W-:-:S04]  /*3180*/  LOP3.LUT R72, R72, 0xfffffffd, RZ, 0xc0, !PT ;  /* 0xfffffffd48487812 */ /* 0x004fc800078ec0ff */
[----:B------:R-:W-:Y:S02]  /*3190*/  @P4 LOP3.LUT R72, R72, 0x2, RZ, 0xfc, !PT ;  /* 0x0000000248484812 */ /* 0x000fe400078efcff */
[----:B------:R-:W-:Y:S02]  /*31a0*/  ISETP.GT.AND P4, PT, R70, 0x8, !P4 ;  /* 0x000000084600780c */ /* 0x000fe40006784270 */
[----:B------:R-:W-:Y:S02]  /*31b0*/  LOP3.LUT R72, R72, 0xfffffffb, RZ, 0xc0, !PT ;  /* 0xfffffffb48487812 */ /* 0x000fe400078ec0ff */
[----:B------:R-:W-:Y:S02]  /*31c0*/  ISETP.LT.OR P4, PT, R69, 0x9, P4 ;  /* 0x000000094500780c */ /* 0x000fe40002781670 */
[----:B------:R-:W-:Y:S02]  /*31d0*/  @P5 LOP3.LUT R72, R72, 0x4, RZ, 0xfc, !PT ;  /* 0x0000000448485812 */ /* 0x000fe400078efcff */
[----:B------:R-:W-:-:S02]  /*31e0*/  ISETP.GE.AND P5, PT, R71, 0x11, PT ;  /* 0x000000114700780c */ /* 0x000fc40003fa6270 */
[----:B------:R-:W-:Y:S02]  /*31f0*/  FSEL R92, R92, -INF , !P4 ;  /* 0xff8000005c5c7808 */ /* 0x000fe40006000000 */
[----:B------:R-:W-:Y:S02]  /*3200*/  ISETP.GE.AND P4, PT, R71, 0x12, PT ;  /* 0x000000124700780c */ /* 0x000fe40003f86270 */
[----:B------:R-:W-:Y:S02]  /*3210*/  LOP3.LUT R72, R72, 0xfffffff7, RZ, 0xc0, !PT ;  /* 0xfffffff748487812 */ /* 0x000fe400078ec0ff */
[----:B------:R-:W-:-:S04]  /*3220*/  ISETP.GT.AND P3, PT, R70, 0x10, !P5 ;  /* 0x000000104600780c */ /* 0x000fc80006f64270 */
[----:B------:R-:W-:Y:S02]  /*3230*/  ISETP.LT.OR P3, PT, R69, 0x11, P3 ;  /* 0x000000114500780c */ /* 0x000fe40001f61670 */
[----:B------:R-:W-:Y:S02]  /*3240*/  @P5 LOP3.LUT R72, R72, 0x8, RZ, 0xfc, !PT ;  /* 0x0000000848485812 */ /* 0x000fe400078efcff */
[----:B------:R-:W-:Y:S02]  /*3250*/  FSEL R94, R94, -INF , !P3 ;  /* 0xff8000005e5e7808 */ /* 0x000fe40005800000 */
[----:B------:R-:W-:Y:S02]  /*3260*/  LOP3.LUT R72, R72, 0xfdffffff, RZ, 0xc0, !PT ;  /* 0xfdffffff48487812 */ /* 0x000fe400078ec0ff */
[----:B------:R-:W-:Y:S02]  /*3270*/  ISETP.GT.AND P3, PT, R70, 0x11, !P4 ;  /* 0x000000114600780c */ /* 0x000fe40006764270 */
[----:B------:R-:W-:-:S02]  /*3280*/  @P4 LOP3.LUT R72, R72, 0x2000000, RZ, 0xfc, !PT ;  /* 0x0200000048484812 */ /* 0x000fc400078efcff */
        /* <DEDUP_REMOVED lines=155> */
[----:B------:R-:W-:-:S03]  /*3c40*/  ISETP.GT.AND P6, PT, R70, 0x79, !P6 ;  /* 0x000000794600780c */ /* 0x000fc600077c4270 */
[----:B------:R0:W-:Y:S01]  /*3c50*/  STL [R1], R72 ;  /* 0x0000004801007387 */ /* 0x0001e20000100800 */
[----:B------:R-:W-:-:S04]  /*3c60*/  ISETP.LT.OR P6, PT, R69, 0x7a, P6 ;  /* 0x0000007a4500780c */ /* 0x000fc800037c1670 */
[----:B------:R-:W-:Y:S02]  /*3c70*/  FSEL R0, R66, -INF , !P6 ;  /* 0xff80000042007808 */ /* 0x000fe40007000000 */
[----:B------:R-:W-:-:S13]  /*3c80*/  PLOP3.LUT P6, PT, PT, PT, UP1, 0x40, 0x0 ;  /* 0x000000000000781c */ /* 0x000fda0003fce818 */
[----:B0-----:R-:W-:Y:S05]  /*3c90*/  @P6 BRA `(.L_x_10447) ;  /* 0x0000000000646947 */ /* 0x001fea0003800000 */
        /* <DEDUP_REMOVED lines=14> */
.L_x_10449:
[----:B------:R-:W-:-:S06]  /*3d80*/  UISETP.NE.AND UP2, UPT, UR7, 0x1, UPT ;  /* 0x000000010700788c */ /* 0x000fcc000bf45270 */
[----:B------:R-:W-:-:S05]  /*3d90*/  PLOP3.LUT P6, PT, PT, PT, UP2, 0x80, 0x0 ;  /* 0x000000000000781c */ /* 0x000fca0003fcf028 */
[----:B------:R-:W-:-:S08]  /*3da0*/  @UP2 ULDC.64 UR10, c[0x0][0x9e8] ;  /* 0x00027a00000a2ab9 */ /* 0x000fd00000000a00 */
[----:B------:R-:W-:Y:S01]  /*3db0*/  @P6 IMAD.HI.U32 R65, R66, UR10, RZ ;  /* 0x0000000a42416c27 */ /* 0x000fe2000f8e00ff */
[----:B------:R-:W-:-:S13]  /*3dc0*/  PLOP3.LUT P6, PT, PT, PT, UP2, 0x80, 0x0 ;  /* 0x000000000000781c */ /* 0x000fda0003fcf028 */
[----:B------:R-:W-:-:S07]  /*3dd0*/  @P6 SHF.R.U32.HI R66, RZ, UR11, R65 ;  /* 0x0000000bff426c19 */ /* 0x000fce0008011641 */
.L_x_10450:
[----:B------:R-:W-:Y:S05]  /*3de0*/  BSYNC B0 ;  /* 0x0000000000007941 */ /* 0x000fea0003800000 */
.L_x_10448:
[----:B------:R-:W-:-:S04]  /*3df0*/  IMAD R67, R66, UR7, -R67 ;  /* 0x0000000742437c24 */ /* 0x000fc8000f8e0a43 */
[----:B------:R-:W-:-:S05]  /*3e00*/  IMAD.IADD R67, R67, 0x1, -R16 ;  /* 0x0000000143437824 */ /* 0x000fca00078e0a10 */
[----:B------:R-:W-:Y:S02]  /*3e10*/  VIMNMX R78, R78, R67, !PT ;  /* 0x000000434e4e7248 */ /* 0x000fe40007fe0100 */
[----:B------:R-:W-:-:S07]  /*3e20*/  VIADDMNMX R76, R67, UR7, R76, PT ;  /* 0x00000007434c7c46 */ /* 0x000fce000b80014c */
.L_x_10447:
[----:B------:R-:W-:Y:S01]  /*3e30*/  ISETP.GT.AND P2, PT, R78, 0x1, !P2 ;  /* 0x000000014e00780c */ /* 0x000fe20005744270 */
[----:B------:R-:W-:Y:S01]  /*3e40*/  ULDC UR34, c[0x0][0x988] ;  /* 0x0002620000227ab9 */ /* 0x000fe20000000800 */
[----:B------:R-:W-:Y:S01]  /*3e50*/  LOP3.LUT P6, RZ, R72, 0x8, RZ, 0xc0, !PT ;  /* 0x0000000848ff7812 */ /* 0x000fe200078cc0ff */
[----:B------:R-:W-:Y:S01]  /*3e60*/  @UP0 ULDC UR10, c[0x0][0x44c] ;  /* 0x00011300000a0ab9 */ /* 0x000fe20000000800 */
[----:B------:R-:W-:Y:S01]  /*3e70*/  ISETP.LT.OR P2, PT, R76, 0x2, P2 ;  /* 0x000000024c00780c */ /* 0x000fe20001741670 */
[----:B------:R-:W-:Y:S01]  /*3e80*/  UIMAD.WIDE.U32 UR10, UR40, UR10, URZ ;  /* 0x0000000a280a72a5 */ /* 0x000fe2000f8e003f */
[----:B------:R-:W-:Y:S01]  /*3e90*/  ISETP.GT.AND P3, PT, R78, 0x70, !P3 ;  /* 0x000000704e00780c */ /* 0x000fe20005f64270 */
[----:B------:R-:W-:Y:S01]  /*3ea0*/  @UP0 ULDC UR15, c[0x0][0x450] ;  /* 0x00011400000f0ab9 */ /* 0x000fe20000000800 */
[----:B------:R-:W-:Y:S01]  /*3eb0*/  FSEL R3, R3, -INF , !P2 ;  /* 0xff80000003037808 */ /* 0x000fe20005000000 */
[----:B------:R-:W-:Y:S01]  /*3ec0*/  UMOV UR14, UR40 ;  /* 0x00000028000e7c82 */ /* 0x000fe20008000000 */
[----:B------:R-:W-:Y:S01]  /*3ed0*/  LOP3.LUT P2, RZ, R72, 0x2, RZ, 0xc0, !PT ;  /* 0x0000000248ff7812 */ /* 0x000fe2000784c0ff */
[----:B------:R-:W-:Y:S01]  /*3ee0*/  @UP0 USHF.R.U32.HI UR14, URZ, UR15, UR11 ;  /* 0x0000000f3f0e0299 */ /* 0x000fe2000801160b */
[----:B------:R-:W-:-:S02]  /*3ef0*/  ISETP.GT.AND P4, PT, R78, 0x71, !P4 ;  /* 0x000000714e00780c */ /* 0x000fc40006784270 */
[C---:B------:R-:W-:Y:S01]  /*3f00*/  ISETP.GT.AND P2, PT, R78.reuse, 0x8, !P2 ;  /* 0x000000084e00780c */ /* 0x040fe20005744270 */
[----:B------:R-:W-:Y:S01]  /*3f10*/  UIADD3 UR55, UR55, UR14, URZ ;  /* 0x0000000e37377290 */ /* 0x000fe2000fffe03f */
[----:B------:R-:W-:Y:S02]  /*3f20*/  ISETP.GT.AND P5, PT, R78, 0x78, !P5 ;  /* 0x000000784e00780c */ /* 0x000fe40006fa4270 */
[C---:B------:R-:W-:Y:S01]  /*3f30*/  ISETP.LT.OR P2, PT, R76.reuse, 0x9, P2 ;  /* 0x000000094c00780c */ /* 0x040fe20001741670 */
[----:B------:R-:W-:Y:S01]  /*3f40*/  UIADD3 UR6, UR55, UR6, URZ ;  /* 0x0000000637067290 */ /* 0x000fe2000fffe03f */
[----:B------:R-:W-:Y:S02]  /*3f50*/  ISETP.LT.OR P3, PT, R76, 0x71, P3 ;  /* 0x000000714c00780c */ /* 0x000fe40001f61670 */
[----:B------:R-:W-:Y:S02]  /*3f60*/  FSEL R4, R4, -INF , !P2 ;  /* 0xff80000004047808 */ /* 0x000fe40005000000 */
[----:B------:R-:W-:-:S02]  /*3f70*/  LOP3.LUT P2, RZ, R72, 0x4, RZ, 0xc0, !PT ;  /* 0x0000000448ff7812 */ /* 0x000fc4000784c0ff */
[----:B------:R-:W-:Y:S02]  /*3f80*/  ISETP.LT.OR P4, PT, R76, 0x72, P4 ;  /* 0x000000724c00780c */ /* 0x000fe40002781670 */
[----:B------:R-:W-:Y:S02]  /*3f90*/  ISETP.GT.AND P2, PT, R78, 0x9, !P2 ;  /* 0x000000094e00780c */ /* 0x000fe40005744270 */
[----:B------:R-:W-:Y:S02]  /*3fa0*/  FSEL R81, R25, -INF , !P3 ;  /* 0xff80000019517808 */ /* 0x000fe40005800000 */
[C---:B------:R-:W-:Y:S02]  /*3fb0*/  ISETP.LT.OR P2, PT, R76.reuse, 0xa, P2 ;  /* 0x0000000a4c00780c */ /* 0x040fe40001741670 */
[----:B------:R-:W-:Y:S02]  /*3fc0*/  ISETP.LT.OR P5, PT, R76, 0x79, P5 ;  /* 0x000000794c00780c */ /* 0x000fe40002fa1670 */
[----:B------:R-:W-:-:S02]  /*3fd0*/  FSEL R5, R5, -INF , !P2 ;  /* 0xff80000005057808 */ /* 0x000fc40005000000 */
[----:B------:R-:W-:Y:S02]  /*3fe0*/  ISETP.GT.AND P2, PT, R78, 0x10, !P6 ;  /* 0x000000104e00780c */ /* 0x000fe40007744270 */
[----:B------:R-:W-:Y:S02]  /*3ff0*/  LOP3.LUT P6, RZ, R72, 0x8000, RZ, 0xc0, !PT ;  /* 0x0000800048ff7812 */ /* 0x000fe400078cc0ff */
[----:B------:R-:W-:Y:S02]  /*4000*/  ISETP.LT.OR P2, PT, R76, 0x11, P2 ;  /* 0x000000114c00780c */ /* 0x000fe40001741670 */
[----:B------:R-:W-:Y:S02]  /*4010*/  FSEL R82, R26, -INF , !P4 ;  /* 0xff8000001a527808 */ /* 0x000fe40006000000 */
[----:B------:R-:W-:Y:S02]  /*4020*/  FSEL R6, R6, -INF , !P2 ;  /* 0xff80000006067808 */ /* 0x000fe40005000000 */
[----:B------:R-:W-:-:S04]  /*4030*/  LOP3.LUT P2, RZ, R72, 0x2000000, RZ, 0xc0, !PT ;  /* 0x0200000048ff7812 */ /* 0x000fc8000784c0ff */
[----:B------:R-:W-:-:S04]  /*4040*/  ISETP.GT.AND P2, PT, R78, 0x11, !P2 ;  /* 0x000000114e00780c */ /* 0x000fc80005744270 */
[----:B------:R-:W-:-:S04]  /*4050*/  ISETP.LT.OR P2, PT, R76, 0x12, P2 ;  /* 0x000000124c00780c */ /* 0x000fc80001741670 */
        /* <DEDUP_REMOVED lines=39> */
[----:B------:R-:W-:Y:S02]  /*42d0*/  ISETP.GT.AND P2, PT, R78, 0x30, !P2 ;  /* 0x000000304e00780c */ /* 0x000fe40005744270 */
[----:B------:R-:W-:Y:S02]  /*42e0*/  FMNMX.FTZ R8, R48, R9, !PT ;  /* 0x0000000930087209 */ /* 0x000fe40007810000 */
[----:B------:R-:W-:Y:S02]  /*42f0*/  ISETP.LT.OR P2, PT, R76, 0x31, P2 ;  /* 0x000000314c00780c */ /* 0x000fe40001741670 */
[----:B------:R-:W-:Y:S02]  /*4300*/  FMNMX.FTZ R9, R49, R8, !PT ;  /* 0x0000000831097209 */ /* 0x000fe40007810000 */
        /* <DEDUP_REMOVED lines=39> */
[C---:B------:R-:W-:Y:S01]  /*4580*/  LOP3.LUT P6, RZ, R72.reuse, 0x10, RZ, 0xc0, !PT ;  /* 0x0000001048ff7812 */ /* 0x040fe200078cc0ff */
[----:B------:R-:W0:Y:S01]  /*4590*/  SHFL.BFLY PT, R8, R9, 0x2, 0x1f ;  /* 0x0c401f0009087f89 */ /* 0x000e2200000e0000 */
[----:B------:R-:W-:Y:S02]  /*45a0*/  FSEL R31, R31, -INF , !P2 ;  /* 0xff8000001f1f7808 */ /* 0x000fe40005000000 */
[----:B------:R-:W-:-:S04]  /*45b0*/  LOP3.LUT P2, RZ, R72, 0x800, RZ, 0xc0, !PT ;  /* 0x0000080048ff7812 */ /* 0x000fc8000784c0ff */
[----:B------:R-:W-:-:S04]  /*45c0*/  ISETP.GT.AND P2, PT, R78, 0x49, !P2 ;  /* 0x000000494e00780c */ /* 0x000fc80005744270 */
[----:B------:R-:W-:-:S04]  /*45d0*/  ISETP.LT.OR P2, PT, R76, 0x4a, P2 ;  /* 0x0000004a4c00780c */ /* 0x000fc80001741670 */
[----:B------:R-:W-:Y:S02]  /*45e0*/  FSEL R32, R32, -INF , !P2 ;  /* 0xff80000020207808 */ /* 0x000fe40005000000 */
[----:B------:R-:W-:-:S04]  /*45f0*/  LOP3.LUT P2, RZ, R72, 0x400, RZ, 0xc0, !PT ;  /* 0x0000040048ff7812 */ /* 0x000fc8000784c0ff */
[----:B------:R-:W-:Y:S02]  /*4600*/  ISETP.GT.AND P2, PT, R78, 0x50, !P2 ;  /* 0x000000504e00780c */ /* 0x000fe40005744270 */
[----:B0-----:R-:W-:Y:S02]  /*4610*/  FMNMX.FTZ R67, R9, R8, !PT ;  /* 0x0000000809437209 */ /* 0x001fe40007810000 */
[----:B------:R-:W-:-:S03]  /*4620*/  ISETP.LT.OR P2, PT, R76, 0x51, P2 ;  /* 0x000000514c00780c */ /* 0x000fc60001741670 */
        /* <DEDUP_REMOVED lines=10> */
[----:B------:R-:W-:Y:S01]  /*46d0*/  FMUL.FTZ R79, R8, UR34 ;  /* 0x00000022084f7c20 */ /* 0x000fe20008410000 */
        /* <DEDUP_REMOVED lines=17> */
[----:B------:R-:W-:-:S04]  /*47f0*/  FSETP.NEU.FTZ.AND P2, PT, R8, -INF , PT ;  /* 0xff8000000800780b */ /* 0x000fc80003f5d000 */
[----:B------:R-:W-:Y:S02]  /*4800*/  FSEL R79, R79, RZ, P2 ;  /* 0x000000ff4f4f7208 */ /* 0x000fe40001000000 */
[----:B------:R-:W-:Y:S02]  /*4810*/  ISETP.GT.AND P2, PT, R78, RZ, !P6 ;  /* 0x000000ff4e00720c */ /* 0x000fe40007744270 */
[----:B------:R-:W-:Y:S01]  /*4820*/  LOP3.LUT P6, RZ, R72, 0x8000000, RZ, 0xc0, !PT ;  /* 0x0800000048ff7812 */ /* 0x000fe200078cc0ff */
[--C-:B------:R-:W-:Y:S01]  /*4830*/  FFMA.FTZ R69, R40, UR34, -R79.reuse ;  /* 0x0000002228457c23 */ /* 0x100fe2000801084f */
[----:B------:R-:W-:Y:S01]  /*4840*/  ISETP.LT.OR P2, PT, R76, 0x1, P2 ;  /* 0x000000014c00780c */ /* 0x000fe20001741670 */
[--C-:B------:R-:W-:Y:S01]  /*4850*/  FFMA.FTZ R74, R42, UR34, -R79.reuse ;  /* 0x000000222a4a7c23 */ /* 0x100fe2000801084f */
[--C-:B------:R-:W-:Y:S01]  /*4860*/  FFMA.FTZ R46, R46, UR34, -R79.reuse ;  /* 0x000000222e2e7c23 */ /* 0x100fe2000801084f */
[----:B------:R-:W-:Y:S01]  /*4870*/  ISETP.GT.AND P6, PT, R78, 0x79, !P6 ;  /* 0x000000794e00780c */ /* 0x000fe200077c4270 */
[--C-:B------:R-:W-:Y:S01]  /*4880*/  FFMA.FTZ R71, R89, UR34, -R79.reuse ;  /* 0x0000002259477c23 */ /* 0x100fe2000801084f */
[----:B------:R-:W-:Y:S01]  /*4890*/  FSEL R80, R2, -INF , !P2 ;  /* 0xff80000002507808 */ /* 0x000fe20005000000 */
[--C-:B------:R-:W-:Y:S01]  /*48a0*/  FFMA.FTZ R2, R68, UR34, -R79.reuse ;  /* 0x0000002244027c23 */ /* 0x100fe2000801084f */
[----:B------:R-:W-:Y:S01]  /*48b0*/  LOP3.LUT P2, RZ, R72, 0x4000000, RZ, 0xc0, !PT ;  /* 0x0400000048ff7812 */ /* 0x000fe2000784c0ff */
        /* <DEDUP_REMOVED lines=15> */
[----:B------:R-:W-:Y:S01]  /*49b0*/  ISETP.LT.OR P6, PT, R76, 0x7a, P6 ;  /* 0x0000007a4c00780c */ /* 0x000fe200037c1670 */
[--C-:B------:R-:W-:Y:S01]  /*49c0*/  FFMA.FTZ R48, R48, UR34, -R79.reuse ;  /* 0x0000002230307c23 */ /* 0x100fe2000801084f */
[----:B------:R-:W-:Y:S01]  /*49d0*/  FMNMX.FTZ R72, R7, R72, !PT ;  /* 0x0000004807487209 */ /* 0x000fe20007810000 */
[----:B------:R-:W1:Y:S01]  /*49e0*/  MUFU.EX2 R68, R68 ;  /* 0x0000004400447308 */ /* 0x000e620000000800 */
        /* <DEDUP_REMOVED lines=42> */
[----:B------:R-:W-:Y:S03]  /*4c90*/  MUFU.EX2 R75, R75 ;  /* 0x0000004b004b7308 */ /* 0x000fe60000000800 */
[----:B--2---:R-:W-:-:S04]  /*4ca0*/  FMNMX.FTZ R46, R36, R9, !PT ;  /* 0x00000009242e7209 */ /* 0x004fc80007810000 */
[----:B------:R-:W-:Y:S01]  /*4cb0*/  FMNMX.FTZ R9, R37, R46, !PT ;  /* 0x0000002e25097209 */ /* 0x000fe20007810000 */
[----:B------:R2:W-:Y:S03]  /*4cc0*/  MUFU.EX2 R42, R48 ;  /* 0x00000030002a7308 */ /* 0x0005e60000000800 */
[----:B------:R-:W-:-:S04]  /*4cd0*/  FMNMX.FTZ R46, R38, R9, !PT ;  /* 0x00000009262e7209 */ /* 0x000fc80007810000 */
[----:B------:R-:W-:Y:S01]  /*4ce0*/  FMNMX.FTZ R9, R39, R46, !PT ;  /* 0x0000002e27097209 */ /* 0x000fe20007810000 */
[----:B------:R-:W-:Y:S01]  /*4cf0*/  MUFU.EX2 R44, R44 ;  /* 0x0000002c002c7308 */ /* 0x000fe20000000800 */
[----:B--2---:R-:W-:Y:S02]  /*4d00*/  FFMA.FTZ R48, R63, UR34, -R79 ;  /* 0x000000223f307c23 */ /* 0x004fe4000801084f */
[----:B------:R-:W-:-:S04]  /*4d10*/  FMNMX.FTZ R46, R78, R9, !PT ;  /* 0x000000094e2e7209 */ /* 0x000fc80007810000 */
[----:B------:R-:W-:Y:S01]  /*4d20*/  FMNMX.FTZ R9, R81, R46, !PT ;  /* 0x0000002e51097209 */ /* 0x000fe20007810000 */
[----:B------:R-:W-:Y:S01]  /*4d30*/  FFMA.FTZ R46, R61, UR34, -R79 ;  /* 0x000000223d2e7c23 */ /* 0x000fe2000801084f */
[----:B------:R-:W-:Y:S02]  /*4d40*/  MUFU.EX2 R77, R77 ;  /* 0x0000004d004d7308 */ /* 0x000fe40000000800 */
[----:B------:R-:W-:-:S04]  /*4d50*/  FMNMX.FTZ R9, R82, R9, !PT ;  /* 0x0000000952097209 */ /* 0x000fc80007810000 */
[----:B------:R-:W-:Y:S02]  /*4d60*/  FMNMX.FTZ R30, R76, R9, !PT ;  /* 0x000000094c1e7209 */ /* 0x000fe40007810000 */
[----:B------:R-:W-:Y:S02]  /*4d70*/  MUFU.EX2 R41, R41 ;  /* 0x0000002900297308 */ /* 0x000fe40000000800 */
[----:B------:R-:W-:-:S05]  /*4d80*/  FMNMX.FTZ R30, R83, R30, !PT ;  /* 0x0000001e531e7209 */ /* 0x000fca0007810000 */
[----:B------:R-:W2:Y:S01]  /*4d90*/  SHFL.BFLY PT, R9, R30, 0x2, 0x1f ;  /* 0x0c401f001e097f89 */ /* 0x000ea200000e0000 */
[----:B------:R-:W-:Y:S08]  /*4da0*/  MUFU.EX2 R45, R45 ;  /* 0x0000002d002d7308 */ /* 0x000ff00000000800 */
[----:B------:R-:W-:Y:S08]  /*4db0*/  MUFU.EX2 R24, R24 ;  /* 0x0000001800187308 */ /* 0x000ff00000000800 */
[----:B------:R-:W-:Y:S01]  /*4dc0*/  MUFU.EX2 R25, R25 ;  /* 0x0000001900197308 */ /* 0x000fe20000000800 */
[----:B--2---:R-:W-:Y:S01]  /*4dd0*/  FMNMX.FTZ R47, R30, R9, !PT ;  /* 0x000000091e2f7209 */ /* 0x004fe20007810000 */
[----:B------:R-:W-:-:S06]  /*4de0*/  FFMA.FTZ R30, R64, UR34, -R79 ;  /* 0x00000022401e7c23 */ /* 0x000fcc000801084f */
[----:B------:R-:W-:Y:S01]  /*4df0*/  MUFU.EX2 R26, R26 ;  /* 0x0000001a001a7308 */ /* 0x000fe20000000800 */
[----:B------:R-:W2:Y:S07]  /*4e00*/  SHFL.BFLY PT, R54, R47, 0x1, 0x1f ;  /* 0x0c201f002f367f89 */ /* 0x000eae00000e0000 */
[----:B------:R-:W-:Y:S08]  /*4e10*/  MUFU.EX2 R51, R51 ;  /* 0x0000003300337308 */ /* 0x000ff00000000800 */
[----:B------:R-:W-:Y:S08]  /*4e20*/  MUFU.EX2 R50, R50 ;  /* 0x0000003200327308 */ /* 0x000ff00000000800 */
[----:B------:R-:W-:Y:S01]  /*4e30*/  MUFU.EX2 R53, R53 ;  /* 0x0000003500357308 */ /* 0x000fe20000000800 */
[----:B--2---:R-:W-:Y:S01]  /*4e40*/  FMNMX.FTZ R9, R47, R54, !PT ;  /* 0x000000362f097209 */ /* 0x004fe20007810000 */
        /* <DEDUP_REMOVED lines=23> */
[--C-:B------:R-:W-:Y:S01]  /*4fc0*/  FFMA.FTZ R21, R21, UR34, -R54.reuse ;  /* 0x0000002215157c23 */ /* 0x100fe20008010836 */
[--C-:B------:R-:W-:Y:S01]  /*4fd0*/  FFMA.FTZ R27, R27, UR34, -R54.reuse ;  /* 0x000000221b1b7c23 */ /* 0x100fe20008010836 */
[--C-:B------:R-:W-:Y:S01]  /*4fe0*/  FFMA.FTZ R28, R28, UR34, -R54.reuse ;  /* 0x000000221c1c7c23 */ /* 0x100fe20008010836 */
[--C-:B------:R-:W-:Y:S01]  /*4ff0*/  FFMA.FTZ R31, R31, UR34, -R54.reuse ;  /* 0x000000221f1f7c23 */ /* 0x100fe20008010836 */
[--C-:B------:R-:W-:Y:S01]  /*5000*/  FFMA.FTZ R32, R32, UR34, -R54.reuse ;  /* 0x0000002220207c23 */ /* 0x100fe20008010836 */
[--C-:B------:R-:W-:Y:S01]  /*5010*/  FFMA.FTZ R38, R38, UR34, -R54.reuse ;  /* 0x0000002226267c23 */ /* 0x100fe20008010836 */
[--C-:B------:R-:W-:Y:S01]  /*5020*/  FFMA.FTZ R39, R39, UR34, -R54.reuse ;  /* 0x0000002227277c23 */ /* 0x100fe20008010836 */
[----:B------:R0:W4:Y:S01]  /*5030*/  MUFU.EX2 R64, R4 ;  /* 0x0000000400407308 */ /* 0x0001220000000800 */
[--C-:B--2---:R-:W-:Y:S01]  /*5040*/  FFMA.FTZ R58, R66, UR34, -R54.reuse ;  /* 0x00000022423a7c23 */ /* 0x104fe20008010836 */
[--C-:B------:R-:W-:Y:S01]  /*5050*/  FFMA.FTZ R78, R78, UR34, -R54.reuse ;  /* 0x000000224e4e7c23 */ /* 0x100fe20008010836 */
[--C-:B------:R-:W-:Y:S01]  /*5060*/  FFMA.FTZ R81, R81, UR34, -R54.reuse ;  /* 0x0000002251517c23 */ /* 0x100fe20008010836 */
[--C-:B------:R-:W-:Y:S01]  /*5070*/  FFMA.FTZ R82, R82, UR34, -R54.reuse ;  /* 0x0000002252527c23 */ /* 0x100fe20008010836 */
[----:B------:R-:W-:-:S03]  /*5080*/  FFMA.FTZ R76, R76, UR34, -R54 ;  /* 0x000000224c4c7c23 */ /* 0x000fc60008010836 */
[----:B------:R2:W5:Y:S01]  /*5090*/  MUFU.EX2 R79, R5 ;  /* 0x00000005004f7308 */ /* 0x0005620000000800 */
[----:B0-----:R-:W-:-:S07]  /*50a0*/  F2FP.F16.F32.PACK_AB R4, R71, R2 ;  /* 0x000000024704723e */ /* 0x001fce00000000ff */
[----:B------:R-:W0:Y:S01]  /*50b0*/  MUFU.EX2 R3, R3 ;  /* 0x0000000300037308 */ /* 0x000e220000000800 */
[----:B--2---:R-:W-:Y:S01]  /*50c0*/  FADD.FTZ R5, R2, R71 ;  /* 0x0000004702057221 */ /* 0x004fe20000010000 */
[--C-:B------:R-:W-:Y:S01]  /*50d0*/  FFMA.FTZ R2, R33, UR34, -R54.reuse ;  /* 0x0000002221027c23 */ /* 0x100fe20008010836 */
[--C-:B------:R-:W-:Y:S01]  /*50e0*/  FFMA.FTZ R33, R34, UR34, -R54.reuse ;  /* 0x0000002222217c23 */ /* 0x100fe20008010836 */
[--C-:B------:R-:W-:Y:S01]  /*50f0*/  FFMA.FTZ R34, R35, UR34, -R54.reuse ;  /* 0x0000002223227c23 */ /* 0x100fe20008010836 */
[----:B-1----:R-:W-:Y:S01]  /*5100*/  FADD.FTZ R6, R68, R5 ;  /* 0x0000000544067221 */ /* 0x002fe20000010000 */
[----:B---3--:R-:W-:Y:S01]  /*5110*/  FADD.FTZ R5, R80, R63 ;  /* 0x0000003f50057221 */ /* 0x008fe20000010000 */
[----:B------:R-:W-:Y:S01]  /*5120*/  FFMA.FTZ R35, R36, UR34, -R54 ;  /* 0x0000002224237c23 */ /* 0x000fe20008010836 */
[----:B------:R-:W1:Y:S01]  /*5130*/  MUFU.EX2 R56, R56 ;  /* 0x0000003800387308 */ /* 0x000e620000000800 */
[C---:B------:R-:W-:Y:S01]  /*5140*/  FADD.FTZ R12, R73.reuse, R6 ;  /* 0x00000006490c7221 */ /* 0x040fe20000010000 */
[----:B------:R-:W-:Y:S01]  /*5150*/  F2FP.F16.F32.PACK_AB R6, R73, R68 ;  /* 0x000000444906723e */ /* 0x000fe200000000ff */
[--C-:B------:R-:W-:Y:S01]  /*5160*/  FFMA.FTZ R36, R37, UR34, -R54.reuse ;  /* 0x0000002225247c23 */ /* 0x100fe20008010836 */
[----:B------:R-:W-:Y:S01]  /*5170*/  FFMA.FTZ R54, R83, UR34, -R54 ;  /* 0x0000002253367c23 */ /* 0x000fe20008010836 */
[----:B------:R-:W-:Y:S01]  /*5180*/  FADD.FTZ R7, R67, R12 ;  /* 0x0000000c43077221 */ /* 0x000fe20000010000 */
[----:B----4-:R-:W-:Y:S01]  /*5190*/  FADD.FTZ R12, R64, R5 ;  /* 0x00000005400c7221 */ /* 0x010fe20000010000 */
[----:B------:R-:W-:Y:S01]  /*51a0*/  F2FP.F16.F32.PACK_AB R5, R63, R80 ;  /* 0x000000503f05723e */ /* 0x000fe200000000ff */
[----:B------:R-:W2:Y:S01]  /*51b0*/  MUFU.EX2 R57, R57 ;  /* 0x0000003900397308 */ /* 0x000ea20000000800 */
[----:B------:R-:W-:Y:S01]  /*51c0*/  FADD.FTZ R14, R70, R7 ;  /* 0x00000007460e7221 */ /* 0x000fe20000010000 */
[C---:B-----5:R-:W-:Y:S01]  /*51d0*/  FADD.FTZ R12, R79.reuse, R12 ;  /* 0x0000000c4f0c7221 */ /* 0x060fe20000010000 */
[----:B------:R-:W-:-:S02]  /*51e0*/  F2FP.F16.F32.PACK_AB R7, R79, R64 ;  /* 0x000000404f07723e */ /* 0x000fc400000000ff */
[----:B------:R-:W-:Y:S01]  /*51f0*/  FADD.FTZ R15, R69, R14 ;  /* 0x0000000e450f7221 */ /* 0x000fe20000010000 */
[----:B0-----:R-:W-:Y:S02]  /*5200*/  FADD.FTZ R13, R3, R12 ;  /* 0x0000000c030d7221 */ /* 0x001fe40000010000 */
[----:B------:R-:W0:Y:S01]  /*5210*/  MUFU.EX2 R58, R58 ;  /* 0x0000003a003a7308 */ /* 0x000e220000000800 */
[----:B------:R-:W-:Y:S01]  /*5220*/  FADD.FTZ R15, R72, R15 ;  /* 0x0000000f480f7221 */ /* 0x000fe20000010000 */
[----:B-1----:R-:W-:Y:S01]  /*5230*/  FADD.FTZ R12, R56, R13 ;  /* 0x0000000d380c7221 */ /* 0x002fe20000010000 */
[----:B------:R1:W-:Y:S02]  /*5240*/  STSM.16.M88.4 [R17+0x21800], R4 ;  /* 0x0218000411007844 */ /* 0x0003e40000000200 */
[----:B------:R-:W-:-:S03]  /*5250*/  FADD.FTZ R14, R74, R15 ;  /* 0x0000000f4a0e7221 */ /* 0x000fc60000010000 */
[----:B------:R-:W3:Y:S01]  /*5260*/  MUFU.EX2 R59, R59 ;  /* 0x0000003b003b7308 */ /* 0x000ee20000000800 */
[----:B--2---:R-:W-:Y:S01]  /*5270*/  FADD.FTZ R13, R57, R12 ;  /* 0x0000000c390d7221 */ /* 0x004fe20000010000 */
[----:B------:R-:W-:-:S04]  /*5280*/  FADD.FTZ R15, R75, R14 ;  /* 0x0000000e4b0f7221 */ /* 0x000fc80000010000 */
[----:B------:R-:W-:Y:S02]  /*5290*/  FADD.FTZ R14, R44, R15 ;  /* 0x0000000f2c0e7221 */ /* 0x000fe40000010000 */
[----:B------:R-:W2:Y:S01]  /*52a0*/  MUFU.EX2 R60, R60 ;  /* 0x0000003c003c7308 */ /* 0x000ea20000000800 */
[----:B0-----:R-:W-:Y:S01]  /*52b0*/  FADD.FTZ R12, R58, R13 ;  /* 0x0000000d3a0c7221 */ /* 0x001fe20000010000 */
[----:B------:R-:W-:Y:S01]  /*52c0*/  FADD.FTZ R15, R77, R14 ;  /* 0x0000000e4d0f7221 */ /* 0x000fe20000010000 */
[----:B-1----:R-:W-:Y:S02]  /*52d0*/  F2FP.F16.F32.PACK_AB R5, R56, R3 ;  /* 0x000000033805723e */ /* 0x002fe400000000ff */
[----:B------:R-:W-:Y:S01]  /*52e0*/  F2FP.F16.F32.PACK_AB R4, R70, R67 ;  /* 0x000000434604723e */ /* 0x000fe200000000ff */
[----:B------:R-:W-:Y:S01]  /*52f0*/  FADD.FTZ R14, R40, R15 ;  /* 0x0000000f280e7221 */ /* 0x000fe20000010000 */
[----:B------:R-:W-:Y:S01]  /*5300*/  F2FP.F16.F32.PACK_AB R6, R72, R69 ;  /* 0x000000454806723e */ /* 0x000fe200000000ff */
[----:B------:R-:W0:Y:S01]  /*5310*/  MUFU.EX2 R61, R61 ;  /* 0x0000003d003d7308 */ /* 0x000e220000000800 */
[----:B---3--:R-:W-:Y:S01]  /*5320*/  FADD.FTZ R13, R59, R12 ;  /* 0x0000000c3b0d7221 */ /* 0x008fe20000010000 */
[----:B------:R-:W-:-:S04]  /*5330*/  FADD.FTZ R15, R41, R14 ;  /* 0x0000000e290f7221 */ /* 0x000fc80000010000 */
[----:B------:R-:W-:Y:S02]  /*5340*/  FADD.FTZ R14, R42, R15 ;  /* 0x0000000f2a0e7221 */ /* 0x000fe40000010000 */
[----:B------:R-:W1:Y:S01]  /*5350*/  MUFU.EX2 R62, R62 ;  /* 0x0000003e003e7308 */ /* 0x000e620000000800 */
[----:B--2---:R-:W-:-:S07]  /*5360*/  FADD.FTZ R12, R60, R13 ;  /* 0x0000000d3c0c7221 */ /* 0x004fce0000010000 */
[----:B------:R-:W2:Y:S01]  /*5370*/  MUFU.EX2 R10, R10 ;  /* 0x0000000a000a7308 */ /* 0x000ea20000000800 */
[----:B0-----:R-:W-:Y:S01]  /*5380*/  FADD.FTZ R13, R61, R12 ;  /* 0x0000000c3d0d7221 */ /* 0x001fe20000010000 */
[----:B------:R-:W-:-:S06]  /*5390*/  F2FP.F16.F32.PACK_AB R12, R75, R74 ;  /* 0x0000004a4b0c723e */ /* 0x000fcc00000000ff */
[----:B------:R-:W0:Y:S01]  /*53a0*/  MUFU.EX2 R11, R11 ;  /* 0x0000000b000b7308 */ /* 0x000e220000000800 */
[C---:B-1----:R-:W-:Y:S01]  /*53b0*/  FADD.FTZ R13, R62.reuse, R13 ;  /* 0x0000000d3e0d7221 */ /* 0x042fe20000010000 */
[----:B------:R-:W-:-:S06]  /*53c0*/  F2FP.F16.F32.PACK_AB R15, R62, R61 ;  /* 0x0000003d3e0f723e */ /* 0x000fcc00000000ff */
[----:B------:R-:W1:Y:S01]  /*53d0*/  MUFU.EX2 R20, R20 ;  /* 0x0000001400147308 */ /* 0x000e620000000800 */
[----:B--2---:R-:W-:Y:S01]  /*53e0*/  FADD.FTZ R64, R10, R13 ;  /* 0x0000000d0a407221 */ /* 0x004fe20000010000 */
[----:B------:R-:W-:Y:S01]  /*53f0*/  FADD.FTZ R13, R45, R14 ;  /* 0x0000000e2d0d7221 */ /* 0x000fe20000010000 */
[----:B------:R-:W-:-:S03]  /*5400*/  F2FP.F16.F32.PACK_AB R14, R77, R44 ;  /* 0x0000002c4d0e723e */ /* 0x000fc600000000ff */
[----:B------:R-:W-:Y:S01]  /*5410*/  FADD.FTZ R56, R24, R13 ;  /* 0x0000000d18387221 */ /* 0x000fe20000010000 */
[----:B------:R-:W-:Y:S01]  /*5420*/  F2FP.F16.F32.PACK_AB R13, R60, R59 ;  /* 0x0000003b3c0d723e */ /* 0x000fe200000000ff */
[----:B------:R-:W2:Y:S01]  /*5430*/  MUFU.EX2 R21, R21 ;  /* 0x0000001500157308 */ /* 0x000ea20000000800 */
[----:B0-----:R-:W-:Y:S01]  /*5440*/  FADD.FTZ R7, R11, R64 ;  /* 0x000000400b077221 */ /* 0x001fe20000010000 */
[----:B------:R-:W-:-:S06]  /*5450*/  FADD.FTZ R3, R25, R56 ;  /* 0x0000003819037221 */ /* 0x000fcc0000010000 */
[----:B------:R-:W-:Y:S01]  /*5460*/  MUFU.EX2 R27, R27 ;  /* 0x0000001b001b7308 */ /* 0x000fe20000000800 */
[----:B-1----:R-:W-:Y:S01]  /*5470*/  FADD.FTZ R44, R20, R7 ;  /* 0x00000007142c7221 */ /* 0x002fe20000010000 */
[----:B------:R-:W-:-:S05]  /*5480*/  F2FP.F16.F32.PACK_AB R7, R58, R57 ;  /* 0x000000393a07723e */ /* 0x000fca00000000ff */
[----:B------:R0:W-:Y:S01]  /*5490*/  STSM.16.M88.4 [R22], R4 ;  /* 0x0000000416007844 */ /* 0x0001e20000000200 */
[----:B------:R-:W1:Y:S01]  /*54a0*/  MUFU.EX2 R28, R28 ;  /* 0x0000001c001c7308 */ /* 0x000e620000000800 */
[----:B--2---:R-:W-:Y:S02]  /*54b0*/  FADD.FTZ R44, R21, R44 ;  /* 0x0000002c152c7221 */ /* 0x004fe40000010000 */
[----:B------:R2:W-:Y:S05]  /*54c0*/  STSM.16.M88.4 [R19], R12 ;  /* 0x0000000c13007844 */ /* 0x0005ea0000000200 */
[----:B------:R-:W-:Y:S01]  /*54d0*/  MUFU.EX2 R31, R31 ;  /* 0x0000001f001f7308 */ /* 0x000fe20000000800 */
[----:B0-----:R-:W-:-:S07]  /*54e0*/  F2FP.F16.F32.PACK_AB R4, R41, R40 ;  /* 0x000000282904723e */ /* 0x001fce00000000ff */
[----:B------:R-:W0:Y:S01]  /*54f0*/  MUFU.EX2 R32, R32 ;  /* 0x0000002000207308 */ /* 0x000e220000000800 */
[----:B------:R-:W-:Y:S02]  /*5500*/  F2FP.F16.F32.PACK_AB R5, R11, R10 ;  /* 0x0000000a0b05723e */ /* 0x000fe400000000ff */
[----:B--2---:R-:W-:Y:S02]  /*5510*/  F2FP.F16.F32.PACK_AB R14, R51, R26 ;  /* 0x0000001a330e723e */ /* 0x004fe400000000ff */
[----:B------:R-:W-:Y:S02]  /*5520*/  F2FP.F16.F32.PACK_AB R7, R21, R20 ;  /* 0x000000141507723e */ /* 0x000fe400000000ff */
[----:B------:R-:W-:Y:S01]  /*5530*/  F2FP.F16.F32.PACK_AB R6, R45, R42 ;  /* 0x0000002a2d06723e */ /* 0x000fe200000000ff */
[----:B------:R2:W-:Y:S01]  /*5540*/  MUFU.EX2 R37, R38 ;  /* 0x0000002600257308 */ /* 0x0005e20000000800 */
[----:B------:R-:W-:Y:S02]  /*5550*/  F2FP.F16.F32.PACK_AB R12, R25, R24 ;  /* 0x00000018190c723e */ /* 0x000fe400000000ff */
[----:B-1----:R-:W-:Y:S01]  /*5560*/  F2FP.F16.F32.PACK_AB R13, R28, R27 ;  /* 0x0000001b1c0d723e */ /* 0x002fe200000000ff */
[----:B------:R1:W-:Y:S01]  /*5570*/  STSM.16.M88.4 [R18], R4 ;  /* 0x0000000412007844 */ /* 0x0003e20000000200 */
[----:B------:R-:W-:-:S03]  /*5580*/  F2FP.F16.F32.PACK_AB R24, R53, R50 ;  /* 0x000000323518723e */ /* 0x000fc600000000ff */
[----:B------:R-:W3:Y:S01]  /*5590*/  MUFU.EX2 R2, R2 ;  /* 0x0000000200027308 */ /* 0x000ee20000000800 */
[----:B--2---:R-:W-:Y:S01]  /*55a0*/  FADD.FTZ R38, R26, R3 ;  /* 0x000000031a267221 */ /* 0x004fe20000010000 */
[----:B------:R-:W-:Y:S01]  /*55b0*/  FADD.FTZ R3, R27, R44 ;  /* 0x0000002c1b037221 */ /* 0x000fe20000010000 */
[----:B0-----:R-:W-:Y:S02]  /*55c0*/  F2FP.F16.F32.PACK_AB R15, R32, R31 ;  /* 0x0000001f200f723e */ /* 0x001fe400000000ff */
[----:B------:R-:W-:Y:S01]  /*55d0*/  FADD.FTZ R57, R51, R38 ;  /* 0x0000002633397221 */ /* 0x000fe20000010000 */
[----:B------:R-:W-:Y:S02]  /*55e0*/  FADD.FTZ R38, R28, R3 ;  /* 0x000000031c267221 */ /* 0x000fe40000010000 */
[----:B------:R-:W0:Y:S01]  /*55f0*/  MUFU.EX2 R33, R33 ;  /* 0x0000002100217308 */ /* 0x000e220000000800 */
[----:B------:R-:W-:Y:S01]  /*5600*/  FADD.FTZ R40, R50, R57 ;  /* 0x0000003932287221 */ /* 0x000fe20000010000 */
[----:B------:R-:W-:Y:S01]  /*5610*/  FADD.FTZ R3, R31, R38 ;  /* 0x000000261f037221 */ /* 0x000fe20000010000 */
[----:B------:R2:W-:Y:S02]  /*5620*/  STSM.16.M88.4 [R17+0x27800], R12 ;  /* 0x0278000c11007844 */ /* 0x0005e40000000200 */
[----:B------:R-:W-:Y:S01]  /*5630*/  FADD.FTZ R41, R53, R40 ;  /* 0x0000002835297221 */ /* 0x000fe20000010000 */
[----:B------:R-:W-:-:S02]  /*5640*/  FADD.FTZ R3, R32, R3 ;  /* 0x0000000320037221 */ /* 0x000fc40000010000 */
[----:B------:R-:W4:Y:S01]  /*5650*/  MUFU.EX2 R29, R29 ;  /* 0x0000001d001d7308 */ /* 0x000f220000000800 */
[----:B------:R-:W-:Y:S01]  /*5660*/  FADD.FTZ R26, R52, R41 ;  /* 0x00000029341a7221 */ /* 0x000fe20000010000 */
[----:B---3--:R-:W-:-:S03]  /*5670*/  FADD.FTZ R38, R2, R3 ;  /* 0x0000000302267221 */ /* 0x008fc60000010000 */
[C---:B------:R-:W-:Y:S01]  /*5680*/  FADD.FTZ R40, R55.reuse, R26 ;  /* 0x0000001a37287221 */ /* 0x040fe20000010000 */
[----:B------:R-:W-:Y:S02]  /*5690*/  F2FP.F16.F32.PACK_AB R26, R55, R52 ;  /* 0x00000034371a723e */ /* 0x000fe400000000ff */
[----:B------:R-:W3:Y:S01]  /*56a0*/  MUFU.EX2 R34, R34 ;  /* 0x0000002200227308 */ /* 0x000ee20000000800 */
[C---:B0-----:R-:W-:Y:S01]  /*56b0*/  FADD.FTZ R3, R33.reuse, R38 ;  /* 0x0000002621037221 */ /* 0x041fe20000010000 */
[----:B------:R-:W-:-:S06]  /*56c0*/  F2FP.F16.F32.PACK_AB R25, R33, R2 ;  /* 0x000000022119723e */ /* 0x000fcc00000000ff */
[----:B------:R-:W0:Y:S01]  /*56d0*/  MUFU.EX2 R48, R48 ;  /* 0x0000003000307308 */ /* 0x000e220000000800 */
[----:B----4-:R-:W-:-:S07]  /*56e0*/  FADD.FTZ R21, R29, R40 ;  /* 0x000000281d157221 */ /* 0x010fce0000010000 */
[----:B------:R-:W4:Y:S01]  /*56f0*/  MUFU.EX2 R35, R35 ;  /* 0x0000002300237308 */ /* 0x000f220000000800 */
[----:B---3--:R-:W-:-:S07]  /*5700*/  FADD.FTZ R10, R34, R3 ;  /* 0x00000003220a7221 */ /* 0x008fce0000010000 */
[----:B------:R-:W3:Y:S01]  /*5710*/  MUFU.EX2 R30, R30 ;  /* 0x0000001e001e7308 */ /* 0x000ee20000000800 */
[C---:B0-----:R-:W-:Y:S01]  /*5720*/  FADD.FTZ R21, R48.reuse, R21 ;  /* 0x0000001530157221 */ /* 0x041fe20000010000 */
[----:B------:R-:W-:-:S06]  /*5730*/  F2FP.F16.F32.PACK_AB R28, R48, R29 ;  /* 0x0000001d301c723e */ /* 0x000fcc00000000ff */
[----:B------:R-:W0:Y:S01]  /*5740*/  MUFU.EX2 R49, R49 ;  /* 0x0000003100317308 */ /* 0x000e220000000800 */
[C---:B----4-:R-:W-:Y:S01]  /*5750*/  FADD.FTZ R3, R35.reuse, R10 ;  /* 0x0000000a23037221 */ /* 0x050fe20000010000 */
[----:B------:R-:W-:-:S05]  /*5760*/  F2FP.F16.F32.PACK_AB R27, R35, R34 ;  /* 0x00000022231b723e */ /* 0x000fca00000000ff */
[----:B------:R2:W-:Y:S01]  /*5770*/  STSM.16.M88.4 [R23], R24 ;  /* 0x0000001817007844 */ /* 0x0005e20000000200 */
[----:B------:R-:W4:Y:S01]  /*5780*/  MUFU.EX2 R36, R36 ;  /* 0x0000002400247308 */ /* 0x000f220000000800 */
[----:B---3--:R-:W-:-:S07]  /*5790*/  FADD.FTZ R10, R30, R21 ;  /* 0x000000151e0a7221 */ /* 0x008fce0000010000 */
[----:B------:R-:W3:Y:S01]  /*57a0*/  MUFU.EX2 R39, R39 ;  /* 0x0000002700277308 */ /* 0x000ee20000000800 */
[C---:B0-----:R-:W-:Y:S01]  /*57b0*/  F2FP.F16.F32.PACK_AB R30, R49.reuse, R30 ;  /* 0x0000001e311e723e */ /* 0x041fe200000000ff */
[----:B------:R-:W-:-:S06]  /*57c0*/  FADD.FTZ R10, R49, R10 ;  /* 0x0000000a310a7221 */ /* 0x000fcc0000010000 */
[----:B------:R-:W0:Y:S01]  /*57d0*/  MUFU.EX2 R78, R78 ;  /* 0x0000004e004e7308 */ /* 0x000e220000000800 */
[----:B----4-:R-:W-:Y:S01]  /*57e0*/  F2FP.F16.F32.PACK_AB R29, R37, R36 ;  /* 0x00000024251d723e */ /* 0x010fe200000000ff */
[----:B------:R-:W-:-:S04]  /*57f0*/  FADD.FTZ R2, R36, R3 ;  /* 0x0000000324027221 */ /* 0x000fc80000010000 */
[----:B------:R-:W-:Y:S02]  /*5800*/  FADD.FTZ R2, R37, R2 ;  /* 0x0000000225027221 */ /* 0x000fe40000010000 */
[----:B------:R-:W-:Y:S02]  /*5810*/  MUFU.EX2 R43, R43 ;  /* 0x0000002b002b7308 */ /* 0x000fe40000000800 */
[----:B---3--:R-:W-:-:S06]  /*5820*/  FADD.FTZ R3, R39, R2 ;  /* 0x0000000227037221 */ /* 0x008fcc0000010000 */
[----:B------:R-:W1:Y:S01]  /*5830*/  MUFU.EX2 R46, R46 ;  /* 0x0000002e002e7308 */ /* 0x000e620000000800 */
[C---:B0-----:R-:W-:Y:S01]  /*5840*/  F2FP.F16.F32.PACK_AB R31, R78.reuse, R39 ;  /* 0x000000274e1f723e */ /* 0x041fe200000000ff */
[----:B------:R-:W-:-:S04]  /*5850*/  FADD.FTZ R2, R78, R3 ;  /* 0x000000034e027221 */ /* 0x000fc80000010000 */
[----:B------:R2:W-:Y:S02]  /*5860*/  STSM.16.M88.4 [R19+0x6000], R28 ;  /* 0x0060001c13007844 */ /* 0x0005e40000000200 */
[----:B------:R-:W0:Y:S08]  /*5870*/  MUFU.EX2 R47, R47 ;  /* 0x0000002f002f7308 */ /* 0x000e300000000800 */
[----:B------:R-:W3:Y:S01]  /*5880*/  MUFU.EX2 R0, R0 ;  /* 0x0000000000007308 */ /* 0x000ee20000000800 */
[----:B-1----:R-:W-:Y:S01]  /*5890*/  F2FP.F16.F32.PACK_AB R4, R46, R43 ;  /* 0x0000002b2e04723e */ /* 0x002fe200000000ff */
[----:B------:R-:W-:-:S04]  /*58a0*/  FADD.FTZ R43, R43, R10 ;  /* 0x0000000a2b2b7221 */ /* 0x000fc80000010000 */
[----:B------:R-:W-:Y:S02]  /*58b0*/  FADD.FTZ R46, R46, R43 ;  /* 0x0000002b2e2e7221 */ /* 0x000fe40000010000 */
[----:B------:R-:W-:Y:S02]  /*58c0*/  MUFU.EX2 R81, R81 ;  /* 0x0000005100517308 */ /* 0x000fe40000000800 */
[----:B0-----:R-:W-:-:S06]  /*58d0*/  FADD.FTZ R3, R47, R46 ;  /* 0x0000002e2f037221 */ /* 0x001fcc0000010000 */
[----:B------:R-:W0:Y:S01]  /*58e0*/  MUFU.EX2 R82, R82 ;  /* 0x0000005200527308 */ /* 0x000e220000000800 */
[C---:B---3--:R-:W-:Y:S01]  /*58f0*/  F2FP.F16.F32.PACK_AB R6, R0.reuse, R47 ;  /* 0x0000002f0006723e */ /* 0x048fe200000000ff */
[----:B------:R-:W-:Y:S01]  /*5900*/  FADD.FTZ R3, R0, R3 ;  /* 0x0000000300037221 */ /* 0x000fe20000010000 */
[----:B------:R-:W-:-:S05]  /*5910*/  VIADD R0, R88, 0xfffffffe ;  /* 0xfffffffe58007836 */ /* 0x000fca0000000000 */
[----:B------:R-:W1:Y:S08]  /*5920*/  MUFU.EX2 R76, R76 ;  /* 0x0000004c004c7308 */ /* 0x000e700000000800 */
[----:B------:R-:W3:Y:S01]  /*5930*/  MUFU.EX2 R11, R54 ;  /* 0x00000036000b7308 */ /* 0x000ee20000000800 */
[----:B0-----:R-:W-:Y:S01]  /*5940*/  F2FP.F16.F32.PACK_AB R5, R82, R81 ;  /* 0x000000515205723e */ /* 0x001fe200000000ff */
[----:B------:R-:W-:-:S04]  /*5950*/  FADD.FTZ R81, R81, R2 ;  /* 0x0000000251517221 */ /* 0x000fc80000010000 */
[----:B------:R-:W-:-:S04]  /*5960*/  FADD.FTZ R81, R82, R81 ;  /* 0x0000005152517221 */ /* 0x000fc80000010000 */
[----:B-1----:R-:W-:Y:S01]  /*5970*/  FADD.FTZ R2, R76, R81 ;  /* 0x000000514c027221 */ /* 0x002fe20000010000 */
[----:B---3--:R-:W-:-:S03]  /*5980*/  F2FP.F16.F32.PACK_AB R7, R11, R76 ;  /* 0x0000004c0b07723e */ /* 0x008fc600000000ff */
        /* <DEDUP_REMOVED lines=16> */
.L_x_10452:
[----:B------:R-:W-:-:S11]  /*5a90*/  UISETP.NE.AND UP2, UPT, UR7, 0x1, UPT ;  /* 0x000000010700788c */ /* 0x000fd6000bf45270 */
[----:B------:R-:W-:Y:S02]  /*5aa0*/  @UP2 ULDC.64 UR10, c[0x0][0x9e8] ;  /* 0x00027a00000a2ab9 */ /* 0x000fe40000000a00 */
[----:B------:R-:W-:-:S04]  /*5ab0*/  UIMAD.WIDE.U32 UR14, UR18, UR10, URZ ;  /* 0x0000000a120e72a5 */ /* 0x000fc8000f8e003f */
[----:B------:R-:W-:-:S12]  /*5ac0*/  @UP2 USHF.R.U32.HI UR18, URZ, UR11, UR15 ;  /* 0x0000000b3f122299 */ /* 0x000fd8000801160f */
.L_x_10453:
[----:B------:R-:W-:-:S04]  /*5ad0*/  UIMAD UR7, UR18, UR7, UR7 ;  /* 0x00000007120772a4 */ /* 0x000fc8000f8e0207 */
[----:B------:R-:W-:-:S04]  /*5ae0*/  UISETP.LT.AND UP2, UPT, UR6, UR7, UPT ;  /* 0x000000070600728c */ /* 0x000fc8000bf41270 */
[----:B------:R-:W-:-:S12]  /*5af0*/  USEL UR6, UR6, UR7, UP2 ;  /* 0x0000000706067287 */ /* 0x000fd80009000000 */
.L_x_10451:
        /* <DEDUP_REMOVED lines=36> */
.L_x_10471:
[----:B------:R-:W-:Y:S01]  /*5d40*/  UIADD3 UR58, UR48, 0x1, URZ ;  /* 0x00000001303a7890 */ /* 0x000fe2000fffe03f */
[----:B------:R-:W-:-:S03]  /*5d50*/  ISETP.NE.AND P3, PT, RZ, UR45, PT ;  /* 0x0000002dff007c0c */ /* 0x000fc6000bf65270 */
[----:B------:R-:W-:-:S04]  /*5d60*/  UISETP.NE.AND UP2, UPT, UR58, 0x2, UPT ;  /* 0x000000023a00788c */ /* 0x000fc8000bf45270 */
[----:B------:R-:W-:Y:S02]  /*5d70*/  USEL UR57, URZ, 0x1, UP2 ;  /* 0x000000013f397887 */ /* 0x000fe40009000000 */
[----:B------:R-:W-:Y:S02]  /*5d80*/  USEL UR58, UR58, URZ, UP2 ;  /* 0x0000003f3a3a7287 */ /* 0x000fe40009000000 */
[----:B------:R-:W-:Y:S02]  /*5d90*/  ULOP3.LUT UR57, UR51, UR57, URZ, 0x3c, !UPT ;  /* 0x0000003933397292 */ /* 0x000fe4000f8e3c3f */
[----:B---3--:R-:W-:Y:S10]  /*5da0*/  @P3 BRA `(.L_x_10455) ;  /* 0x00000000002c3947 */ /* 0x008ff40003800000 */
[----:B------:R-:W-:Y:S05]  /*5db0*/  @!P0 BRA `(.L_x_10456) ;  /* 0x0000000000048947 */ /* 0x000fea0003800000 */
[----:B------:R-:W-:Y:S01]  /*5dc0*/  BPT.TRAP 0x1 ;  /* 0x000000040000795c */ /* 0x000fe20000300000 */
.L_x_10456:
[----:B------:R-:W-:Y:S01]  /*5dd0*/  ULEA UR6, UR58, UR42, 0x3 ;  /* 0x0000002a3a067291 */ /* 0x000fe2000f8e183f */
[----:B--2---:R-:W-:-:S05]  /*5de0*/  IMAD.U32 R4, RZ, RZ, UR57 ;  /* 0x00000039ff047e24 */ /* 0x004fca000f8e00ff */
[----:B------:R-:W-:-:S04]  /*5df0*/  SHF.L.U32 R4, R4, 0x1f, RZ ;  /* 0x0000001f04047819 */ /* 0x000fc800000006ff */
[----:B------:R0:W1:Y:S01]  /*5e00*/  SYNCS.PHASECHK.TRANS64.TRYWAIT P2, [UR6+0x2d830], R4 ;  /* 0x02d83004ff0075a7 */ /* 0x0000620008040146 */
[----:B------:R-:W-:Y:S05]  /*5e10*/  @!P0 BRA `(.L_x_10457) ;  /* 0x0000000000048947 */ /* 0x000fea0003800000 */
[----:B------:R-:W-:Y:S01]  /*5e20*/  BPT.TRAP 0x1 ;  /* 0x000000040000795c */ /* 0x000fe20000300000 */
.L_x_10457:
[----:B-1----:R-:W-:Y:S05]  /*5e30*/  @P2 BRA `(.L_x_10455) ;  /* 0x0000000000082947 */ /* 0x002fea0003800000 */
[----:B------:R-:W1:Y:S02]  /*5e40*/  SYNCS.PHASECHK.TRANS64.TRYWAIT P2, [UR6+0x2d830], R4 ;  /* 0x02d83004ff0075a7 */ /* 0x000e640008040146 */
[----:B-1----:R-:W-:Y:S05]  /*5e50*/  @!P2 BRA `(.L_x_10458) ;  /* 0x0000014000b4a947 */ /* 0x002fea0003800000 */
.L_x_10455:
[----:B-12---:R-:W1:Y:S01]  /*5e60*/  S2R R5, SR_TID.X ;  /* 0x0000000000057919 */ /* 0x006e620000002100 */
[----:B------:R-:W-:Y:S01]  /*5e70*/  UIMAD UR6, UR58, 0x600, UR32 ;  /* 0x000006003a0678a4 */ /* 0x000fe2000f8e0220 */
        /* <DEDUP_REMOVED lines=35> */
.L_x_10460:
[----:B------:R-:W-:Y:S01]  /*60b0*/  ULEA UR6, UR48, UR42, 0x3 ;  /* 0x0000002a30067291 */ /* 0x000fe2000f8e183f */
[----:B------:R-:W-:-:S05]  /*60c0*/  IMAD.U32 R4, RZ, RZ, UR51 ;  /* 0x00000033ff047e24 */ /* 0x000fca000f8e00ff */
[----:B------:R-:W-:-:S04]  /*60d0*/  SHF.L.U32 R4, R4, 0x1f, RZ ;  /* 0x0000001f04047819 */ /* 0x000fc800000006ff */
[----:B------:R0:W1:Y:S01]  /*60e0*/  SYNCS.PHASECHK.TRANS64.TRYWAIT P2, [UR6+0x2d850], R4 ;  /* 0x02d85004ff0075a7 */ /* 0x0000620008040146 */
[----:B------:R-:W-:Y:S05]  /*60f0*/  @!P0 BRA `(.L_x_10461) ;  /* 0x0000000000048947 */ /* 0x000fea0003800000 */
[----:B------:R-:W-:Y:S01]  /*6100*/  BPT.TRAP 0x1 ;  /* 0x000000040000795c */ /* 0x000fe20000300000 */
.L_x_10461:
[----:B-1----:R-:W-:Y:S05]  /*6110*/  @P2 BRA `(.L_x_10459) ;  /* 0x0000000000082947 */ /* 0x002fea0003800000 */
[----:B------:R-:W1:Y:S02]  /*6120*/  SYNCS.PHASECHK.TRANS64.TRYWAIT P2, [UR6+0x2d850], R4 ;  /* 0x02d85004ff0075a7 */ /* 0x000e640008040146 */
[----:B-1----:R-:W-:Y:S05]  /*6130*/  @!P2 BRA `(.L_x_10462) ;  /* 0x000001400014a947 */ /* 0x002fea0003800000 */
.L_x_10459:
[----:B------:R-:W-:Y:S01]  /*6140*/  UIADD3 UR6, UR42, 0x400, URZ ;  /* 0x000004002a067890 */ /* 0x000fe2000fffe03f */
[----:B------:R-:W-:Y:S01]  /*6150*/  WARPGROUP.ARRIVE ;  /* 0x00000000000079c5 */ /* 0x000fe20000000000 */
[----:B------:R-:W-:Y:S01]  /*6160*/  ULEA UR7, UR54, UR42, 0xd ;  /* 0x0000002a36077291 */ /* 0x000fe2000f8e683f */
[----:B------:R-:W-:Y:S01]  /*6170*/  FMUL.FTZ R6, R26, UR56 ;  /* 0x000000381a067c20 */ /* 0x000fe20008410000 */
[----:B------:R-:W-:Y:S01]  /*6180*/  USHF.R.U32.HI UR6, URZ, 0x4, UR6 ;  /* 0x000000043f067899 */ /* 0x000fe20008011606 */
[----:B------:R-:W-:Y:S01]  /*6190*/  FMUL.FTZ R26, R38, UR56 ;  /* 0x00000038261a7c20 */ /* 0x000fe20008410000 */
[----:B------:R-:W-:Y:S01]  /*61a0*/  UIADD3 UR7, UR7, 0x21800, URZ ;  /* 0x0002180007077890 */ /* 0x000fe2000fffe03f */
[----:B------:R-:W-:Y:S01]  /*61b0*/  FMUL.FTZ R38, R50, UR56 ;  /* 0x0000003832267c20 */ /* 0x000fe20008410000 */
[----:B------:R-:W-:Y:S01]  /*61c0*/  ULOP3.LUT UR6, UR6, 0x3fff, URZ, 0xc0, !UPT ;  /* 0x00003fff06067892 */ /* 0x000fe2000f8ec03f */
[----:B------:R-:W-:Y:S01]  /*61d0*/  FMUL.FTZ R50, R60, UR56 ;  /* 0x000000383c327c20 */ /* 0x000fe20008410000 */
[----:B------:R-:W-:Y:S01]  /*61e0*/  USHF.R.U32.HI UR7, URZ, 0x4, UR7 ;  /* 0x000000043f077899 */ /* 0x000fe20008011607 */
[----:B------:R-:W-:Y:S01]  /*61f0*/  FMUL.FTZ R60, R70, UR56 ;  /* 0x00000038463c7c20 */ /* 0x000fe20008410000 */
[----:B------:R-:W-:Y:S01]  /*6200*/  ULOP3.LUT UR10, UR6, 0x2000000, URZ, 0xfc, !UPT ;  /* 0x02000000060a7892 */ /* 0x000fe2000f8efc3f */
[----:B------:R-:W2:Y:S01]  /*6210*/  S2R R70, SR_TID.X ;  /* 0x0000000000467919 */ /* 0x000ea20000002100 */
[----:B------:R-:W-:Y:S01]  /*6220*/  ULOP3.LUT UR6, UR7, 0x3fff, URZ, 0xc0, !UPT ;  /* 0x00003fff07067892 */ /* 0x000fe2000f8ec03f */
[----:B------:R-:W-:Y:S01]  /*6230*/  PLOP3.LUT P2, PT, PT, PT, UP0, 0x80, 0x0 ;  /* 0x000000000000781c */ /* 0x000fe20003f4f008 */
[----:B------:R-:W-:Y:S01]  /*6240*/  UIMAD UR7, UR48, 0x600, UR10 ;  /* 0x00000600300778a4 */ /* 0x000fe2000f8e020a */
[----:B------:R-:W-:Y:S01]  /*6250*/  PLOP3.LUT P3, PT, PT, PT, UP0, 0x80, 0x0 ;  /* 0x000000000000781c */ /* 0x000fe20003f6f008 */
[----:B------:R-:W-:Y:S01]  /*6260*/  ULOP3.LUT UR6, UR6, 0x10000, URZ, 0xfc, !UPT ;  /* 0x0001000006067892 */ /* 0x000fe2000f8efc3f */
[----:B------:R-:W-:Y:S01]  /*6270*/  VIADD R149, R136, UR40 ;  /* 0x0000002888957c36 */ /* 0x000fe20008000000 */
[----:B------:R-:W-:Y:S01]  /*6280*/  UMOV UR31, 0x80000020 ;  /* 0x80000020001f7882 */ /* 0x000fe20000000000 */
[----:B------:R-:W-:Y:S01]  /*6290*/  UMOV UR29, 0x40000040 ;  /* 0x40000040001d7882 */ /* 0x000fe20000000000 */
        /* <DEDUP_REMOVED lines=13> */
[----:B------:R-:W-:Y:S01]  /*6370*/  FMUL.FTZ R39, R51, UR56 ;  /* 0x0000003833277c20 */ /* 0x000fe20008410000 */
[----:B------:R-:W-:Y:S01]  /*6380*/  FMUL.FTZ R51, R61, UR56 ;  /* 0x000000383d337c20 */ /* 0x000fe20008410000 */
[----:B------:R-:W-:Y:S01]  /*6390*/  FMUL.FTZ R61, R71, UR56 ;  /* 0x00000038473d7c20 */ /* 0x000fe20008410000 */
[----:B------:R-:W-:Y:S01]  /*63a0*/  FMUL.FTZ R71, R83, UR56 ;  /* 0x0000003853477c20 */ /* 0x000fe20008410000 */
[----:B01----:R-:W-:Y:S01]  /*63b0*/  FMUL.FTZ R4, R24, UR56 ;  /* 0x0000003818047c20 */ /* 0x003fe20008410000 */
        /* <DEDUP_REMOVED lines=51> */
[----:B------:R-:W1:Y:S08]  /*66f0*/  MUFU.TANH R5, R5 ;  /* 0x0000000500057308 */ /* 0x000e700000002400 */
[----:B------:R-:W2:Y:S08]  /*6700*/  MUFU.TANH R6, R6 ;  /* 0x0000000600067308 */ /* 0x000eb00000002400 */
[----:B------:R-:W3:Y:S08]  /*6710*/  MUFU.TANH R7, R7 ;  /* 0x0000000700077308 */ /* 0x000ef00000002400 */
[----:B------:R-:W4:Y:S01]  /*6720*/  MUFU.TANH R10, R10 ;  /* 0x0000000a000a7308 */ /* 0x000f220000002400 */
        /* <DEDUP_REMOVED lines=92> */
[----:B------:R-:W0:Y:S01]  /*6cf0*/  MUFU.TANH R76, R76 ;  /* 0x0000004c004c7308 */ /* 0x000e220000002400 */
[----:B------:R-:W-:Y:S02]  /*6d00*/  WARPGROUP.DEPBAR.LE gsb0, 0x0 ;  /* 0x00008000000079c5 */ /* 0x000fe40000010000 */
        /* <DEDUP_REMOVED lines=9> */
[----:B------:R-:W-:-:S02]  /*6da0*/  ISETP.GE.U32.AND P2, PT, R70, 0x180, PT ;  /* 0x000001804600780c */ /* 0x000fc40003f46070 */
[----:B------:R-:W-:Y:S01]  /*6db0*/  FMUL.FTZ R70, R82, UR56 ;  /* 0x0000003852467c20 */ /* 0x000fe20008410000 */
[----:B------:R-:W-:Y:S01]  /*6dc0*/  @P3 SHF.R.U32.HI R149, RZ, UR6, R42 ;  /* 0x00000006ff953c19 */ /* 0x000fe2000801162a */
[----:B------:R-:W-:-:S04]  /*6dd0*/  VIADD R42, R43, 0x9 ;  /* 0x000000092b2a7836 */ /* 0x000fc80000000000 */
[----:B------:R-:W0:Y:S01]  /*6de0*/  MUFU.TANH R70, R70 ;  /* 0x0000004600467308 */ /* 0x000e220000002400 */
[----:B------:R-:W5:Y:S01]  /*6df0*/  SHFL.IDX PT, R83, R149, RZ, 0x1c1f ;  /* 0x001c1fff95537589 */ /* 0x000f6200000e0000 */
[----:B------:R-:W-:Y:S02]  /*6e00*/  SEL R42, R42, 0x9, !P2 ;  /* 0x000000092a2a7807 */ /* 0x000fe40005000000 */
[----:B------:R-:W-:Y:S01]  /*6e10*/  PLOP3.LUT P2, PT, PT, PT, UP1, 0x40, 0x0 ;  /* 0x000000000000781c */ /* 0x000fe20003f4e818 */
[----:B------:R-:W-:Y:S02]  /*6e20*/  WARPGROUP.DEPBAR.LE gsb0, 0x0 ;  /* 0x00008000000079c5 */ /* 0x000fe40000010000 */
[----:B------:R-:W-:-:S06]  /*6e30*/  WARPGROUP.ARRIVE ;  /* 0x00000000000079c5 */ /* 0x000fcc0000000000 */
[----:B------:R-:W-:Y:S03]  /*6e40*/  HGMMA.64x96x16.F32 R88, gdesc[UR28].tnspB, R88, gsb0 ;  /* 0x416000001c5879f0 */ /* 0x000fe60008000858 */
[----:B------:R-:W-:Y:S02]  /*6e50*/  WARPGROUP.DEPBAR.LE gsb0, 0x0 ;  /* 0x00008000000079c5 */ /* 0x000fe40000010000 */
[----:B------:R1:W-:Y:S06]  /*6e60*/  BAR.ARV R42, 0x100 ;  /* 0x0004002a0000751d */ /* 0x0003ec0000002000 */
[----:B-1----:R-:W-:-:S05]  /*6e70*/  IMAD.U32 R42, RZ, RZ, UR58 ;  /* 0x0000003aff2a7e24 */ /* 0x002fca000f8e00ff */
[----:B------:R-:W-:-:S05]  /*6e80*/  @!P1 LEA R42, R42, UR42, 0x3 ;  /* 0x0000002a2a2a9c11 */ /* 0x000fca000f8e18ff */
[----:B------:R-:W-:-:S05]  /*6e90*/  @!P1 VIADD R42, R42, 0x2d840 ;  /* 0x0002d8402a2a9836 */ /* 0x000fca0000000000 */
[----:B------:R-:W-:-:S04]  /*6ea0*/  @!P1 PRMT R42, RZ, 0x654, R42 ;  /* 0x00000654ff2a9816 */ /* 0x000fc8000000002a */
[----:B------:R1:W-:Y:S02]  /*6eb0*/  @!P1 SYNCS.ARRIVE.TRANS64.RED.A1T0 RZ, [R42+URZ], RZ ;  /* 0x000000ff2aff99a7 */ /* 0x0003e4000810043f */
[----:B-1----:R-:W-:-:S04]  /*6ec0*/  IADD3 R42, -R16, 0x1, -R72 ;  /* 0x00000001102a7810 */ /* 0x002fc80007ffe948 */
[----:B------:R-:W-:-:S05]  /*6ed0*/  IADD3 R81, -R81, UR39, R42 ;  /* 0x0000002751517c10 */ /* 0x000fca000fffe12a */
[C---:B------:R-:W-:Y:S02]  /*6ee0*/  VIADD R82, R81.reuse, UR55 ;  /* 0x0000003751527c36 */ /* 0x040fe40008000000 */
[----:B------:R-:W-:Y:S02]  /*6ef0*/  VIADD R81, R81, UR33 ;  /* 0x0000002151517c36 */ /* 0x000fe40008000000 */
[C---:B-----5:R-:W-:Y:S02]  /*6f00*/  IMAD.IADD R80, R83.reuse, 0x1, R82 ;  /* 0x0000000153507824 */ /* 0x060fe400078e0252 */
        /* <DEDUP_REMOVED lines=15> */
.L_x_10465:
[----:B------:R-:W-:-:S05]  /*7000*/  IMAD.U32 R84, RZ, RZ, UR35 ;  /* 0x00000023ff547e24 */ /* 0x000fca000f8e00ff */
[----:B------:R-:W-:-:S13]  /*7010*/  ISETP.NE.AND P2, PT, R84, 0x1, PT ;  /* 0x000000015400780c */ /* 0x000fda0003f45270 */
[----:B------:R-:W0:Y:S02]  /*7020*/  @P2 LDC.64 R42, c[0x0][0x9e8] ;  /* 0x00027a00ff2a2b82 */ /* 0x000e240000000a00 */
[----:B0-----:R-:W-:-:S05]  /*7030*/  @P2 IMAD.HI.U32 R42, R83, R42, RZ ;  /* 0x0000002a532a2227 */ /* 0x001fca00078e00ff */
[----:B------:R-:W-:-:S07]  /*7040*/  @P2 SHF.R.U32.HI R83, RZ, R43, R42 ;  /* 0x0000002bff532219 */ /* 0x000fce000001162a */
.L_x_10466:
[----:B------:R-:W-:Y:S05]  /*7050*/  BSYNC B0 ;  /* 0x0000000000007941 */ /* 0x000fea0003800000 */
.L_x_10464:
[----:B------:R-:W-:-:S04]  /*7060*/  IMAD R83, R83, R84, -R72 ;  /* 0x0000005453537224 */ /* 0x000fc800078e0a48 */
[----:B------:R-:W-:-:S05]  /*7070*/  IMAD.IADD R83, R83, 0x1, -R16 ;  /* 0x0000000153537824 */ /* 0x000fca00078e0a10 */
[----:B------:R-:W-:Y:S02]  /*7080*/  VIMNMX R79, R79, R83, !PT ;  /* 0x000000534f4f7248 */ /* 0x000fe40007fe0100 */
[----:B------:R-:W-:-:S07]  /*7090*/  VIADDMNMX R80, R83, R84, R80, PT ;  /* 0x0000005453507246 */ /* 0x000fce0003800150 */
.L_x_10463:
        /* <DEDUP_REMOVED lines=23> */
[C---:B------:R-:W-:Y:S02]  /*7210*/  ISETP.GT.AND P3, PT, R79.reuse, 0x19, P2 ;  /* 0x000000194f00780c */ /* 0x040fe40001764270 */
        /* <DEDUP_REMOVED lines=91> */
.L_x_10469:
[----:B------:R-:W-:-:S05]  /*77d0*/  IMAD.U32 R79, RZ, RZ, UR35 ;  /* 0x00000023ff4f7e24 */ /* 0x000fca000f8e00ff */
[----:B------:R-:W-:-:S13]  /*77e0*/  ISETP.NE.AND P3, PT, R79, 0x1, PT ;  /* 0x000000014f00780c */ /* 0x000fda0003f65270 */
[----:B------:R-:W0:Y:S02]  /*77f0*/  @P3 LDC.64 R4, c[0x0][0x9e8] ;  /* 0x00027a00ff043b82 */ /* 0x000e240000000a00 */
[----:B0-----:R-:W-:-:S05]  /*7800*/  @P3 IMAD.HI.U32 R4, R83, R4, RZ ;  /* 0x0000000453043227 */ /* 0x001fca00078e00ff */
[----:B------:R-:W-:-:S07]  /*7810*/  @P3 SHF.R.U32.HI R83, RZ, R5, R4 ;  /* 0x00000005ff533219 */ /* 0x000fce0000011604 */
.L_x_10470:
[----:B------:R-:W-:Y:S05]  /*7820*/  BSYNC B0 ;  /* 0x0000000000007941 */ /* 0x000fea0003800000 */
.L_x_10468:
[----:B------:R-:W-:-:S04]  /*7830*/  IMAD R72, R83, R79, -R72 ;  /* 0x0000004f53487224 */ /* 0x000fc800078e0a48 */
[----:B------:R-:W-:-:S05]  /*7840*/  IMAD.IADD R72, R72, 0x1, -R16 ;  /* 0x0000000148487824 */ /* 0x000fca00078e0a10 */
[----:B------:R-:W-:Y:S02]  /*7850*/  VIMNMX R81, R81, R72, !PT ;  /* 0x0000004851517248 */ /* 0x000fe40007fe0100 */
[----:B------:R-:W-:-:S07]  /*7860*/  VIADDMNMX R82, R72, R79, R82, PT ;  /* 0x0000004f48527246 */ /* 0x000fce0003800152 */
.L_x_10467:
[----:B------:R-:W-:Y:S01]  /*7870*/  FMNMX.FTZ R4, R42, R8, !PT ;  /* 0x000000082a047209 */ /* 0x000fe20007810000 */
[----:B------:R-:W-:Y:S01]  /*7880*/  UMOV UR51, UR57 ;  /* 0x0000003900337c82 */ /* 0x000fe20008000000 */
        /* <DEDUP_REMOVED lines=63> */
[----:B------:R-:W-:Y:S01]  /*7c80*/  FSEL R30, R30, -INF , !P6 ;  /* 0xff8000001e1e7808 */ /* 0x000fe20007000000 */
[----:B------:R-:W0:Y:S01]  /*7c90*/  SHFL.BFLY PT, R5, R4, 0x2, 0x1f ;  /* 0x0c401f0004057f89 */ /* 0x000e2200000e0000 */
[----:B------:R-:W-:-:S02]  /*7ca0*/  ISETP.LT.OR P5, PT, R82, 0x29, P5 ;  /* 0x000000295200780c */ /* 0x000fc40002fa1670 */
[C---:B------:R-:W-:Y:S02]  /*7cb0*/  ISETP.GT.AND P6, PT, R81.reuse, 0x30, P2 ;  /* 0x000000305100780c */ /* 0x040fe400017c4270 */
[----:B------:R-:W-:Y:S02]  /*7cc0*/  FSEL R34, R34, -INF , !P5 ;  /* 0xff80000022227808 */ /* 0x000fe40006800000 */
[----:B------:R-:W-:Y:S02]  /*7cd0*/  ISETP.LT.OR P6, PT, R82, 0x31, P6 ;  /* 0x000000315200780c */ /* 0x000fe400037c1670 */
[----:B------:R-:W-:Y:S02]  /*7ce0*/  ISETP.GT.AND P5, PT, R81, 0x38, P2 ;  /* 0x000000385100780c */ /* 0x000fe400017a4270 */
[----:B------:R-:W-:Y:S02]  /*7cf0*/  FSEL R38, R38, -INF , !P6 ;  /* 0xff80000026267808 */ /* 0x000fe40007000000 */
[----:B------:R-:W-:-:S02]  /*7d00*/  ISETP.LT.OR P5, PT, R82, 0x39, P5 ;  /* 0x000000395200780c */ /* 0x000fc40002fa1670 */
[C---:B------:R-:W-:Y:S02]  /*7d10*/  ISETP.GT.AND P6, PT, R81.reuse, 0x40, P2 ;  /* 0x000000405100780c */ /* 0x040fe400017c4270 */
[----:B------:R-:W-:Y:S02]  /*7d20*/  FSEL R44, R44, -INF , !P5 ;  /* 0xff8000002c2c7808 */ /* 0x000fe40006800000 */
[----:B------:R-:W-:Y:S02]  /*7d30*/  ISETP.LT.OR P6, PT, R82, 0x41, P6 ;  /* 0x000000415200780c */ /* 0x000fe400037c1670 */
[----:B------:R-:W-:Y:S02]  /*7d40*/  ISETP.GT.AND P5, PT, R81, 0x48, P2 ;  /* 0x000000485100780c */ /* 0x000fe400017a4270 */
[----:B------:R-:W-:Y:S02]  /*7d50*/  FSEL R48, R48, -INF , !P6 ;  /* 0xff80000030307808 */ /* 0x000fe40007000000 */
[----:B0-----:R-:W-:-:S02]  /*7d60*/  FMNMX.FTZ R5, R4, R5, !PT ;  /* 0x0000000504057209 */ /* 0x001fc40007810000 */
[----:B------:R-:W-:Y:S02]  /*7d70*/  ISETP.LT.OR P5, PT, R82, 0x49, P5 ;  /* 0x000000495200780c */ /* 0x000fe40002fa1670 */
[C---:B------:R-:W-:Y:S01]  /*7d80*/  ISETP.GT.AND P6, PT, R81.reuse, 0x50, P2 ;  /* 0x000000505100780c */ /* 0x040fe200017c4270 */
[----:B------:R-:W0:Y:S01]  /*7d90*/  SHFL.BFLY PT, R72, R5, 0x1, 0x1f ;  /* 0x0c201f0005487f89 */ /* 0x000e2200000e0000 */
[----:B------:R-:W-:Y:S02]  /*7da0*/  FSEL R52, R52, -INF , !P5 ;  /* 0xff80000034347808 */ /* 0x000fe40006800000 */
[----:B------:R-:W-:Y:S02]  /*7db0*/  ISETP.LT.OR P6, PT, R82, 0x51, P6 ;  /* 0x000000515200780c */ /* 0x000fe400037c1670 */
[----:B------:R-:W-:Y:S02]  /*7dc0*/  ISETP.GT.AND P5, PT, R81, 0x58, P2 ;  /* 0x000000585100780c */ /* 0x000fe400017a4270 */
[----:B------:R-:W-:-:S02]  /*7dd0*/  FSEL R56, R56, -INF , !P6 ;  /* 0xff80000038387808 */ /* 0x000fc40007000000 */
[----:B------:R-:W-:Y:S02]  /*7de0*/  ISETP.LT.OR P5, PT, R82, 0x59, P5 ;  /* 0x000000595200780c */ /* 0x000fe40002fa1670 */
[C---:B------:R-:W-:Y:S02]  /*7df0*/  ISETP.GT.AND P6, PT, R81.reuse, 0x60, P2 ;  /* 0x000000605100780c */ /* 0x040fe400017c4270 */
[----:B------:R-:W-:Y:S02]  /*7e00*/  FSEL R60, R60, -INF , !P5 ;  /* 0xff8000003c3c7808 */ /* 0x000fe40006800000 */
[----:B------:R-:W-:Y:S02]  /*7e10*/  ISETP.LT.OR P6, PT, R82, 0x61, P6 ;  /* 0x000000615200780c */ /* 0x000fe400037c1670 */
[----:B------:R-:W-:Y:S02]  /*7e20*/  ISETP.GT.AND P5, PT, R81, 0x68, P2 ;  /* 0x000000685100780c */ /* 0x000fe400017a4270 */
[----:B------:R-:W-:-:S02]  /*7e30*/  FSEL R64, R64, -INF , !P6 ;  /* 0xff80000040407808 */ /* 0x000fc40007000000 */
[----:B------:R-:W-:Y:S02]  /*7e40*/  ISETP.GT.AND P6, PT, R81, 0x69, P2 ;  /* 0x000000695100780c */ /* 0x000fe400017c4270 */
[----:B------:R-:W-:Y:S02]  /*7e50*/  ISETP.LT.OR P5, PT, R82, 0x69, P5 ;  /* 0x000000695200780c */ /* 0x000fe40002fa1670 */
[----:B0-----:R-:W-:Y:S02]  /*7e60*/  FMNMX.FTZ R72, R5, R72, !PT ;  /* 0x0000004805487209 */ /* 0x001fe40007810000 */
[----:B------:R-:W-:Y:S02]  /*7e70*/  FSEL R68, R68, -INF , !P5 ;  /* 0xff80000044447808 */ /* 0x000fe40006800000 */
[C---:B------:R-:W-:Y:S01]  /*7e80*/  FSETP.NEU.FTZ.AND P3, PT, R72.reuse, -INF , PT ;  /* 0xff8000004800780b */ /* 0x040fe20003f7d000 */
[----:B------:R-:W-:Y:S01]  /*7e90*/  FMUL.FTZ R4, R72, UR34 ;  /* 0x0000002248047c20 */ /* 0x000fe20008410000 */
[----:B------:R-:W-:-:S02]  /*7ea0*/  ISETP.LT.OR P6, PT, R82, 0x6a, P6 ;  /* 0x0000006a5200780c */ /* 0x000fc400037c1670 */
[----:B------:R-:W-:Y:S02]  /*7eb0*/  FSEL R5, R72, RZ, P3 ;  /* 0x000000ff48057208 */ /* 0x000fe40001800000 */
[----:B------:R-:W-:Y:S02]  /*7ec0*/  FSEL R4, R4, RZ, P3 ;  /* 0x000000ff04047208 */ /* 0x000fe40001800000 */
[----:B------:R-:W-:Y:S01]  /*7ed0*/  ISETP.GT.AND P3, PT, R81, 0x1, P2 ;  /* 0x000000015100780c */ /* 0x000fe20001764270 */
[----:B------:R-:W-:Y:S01]  /*7ee0*/  FADD.FTZ R5, -R5, R8 ;  /* 0x0000000805057221 */ /* 0x000fe20000010100 */
[----:B------:R-:W-:Y:S01]  /*7ef0*/  ISETP.GT.AND P5, PT, R81, 0x71, P2 ;  /* 0x000000715100780c */ /* 0x000fe200017a4270 */
[--C-:B------:R-:W-:Y:S01]  /*7f00*/  FFMA.FTZ R42, R42, UR34, -R4.reuse ;  /* 0x000000222a2a7c23 */ /* 0x100fe20008010804 */
[--C-:B------:R-:W-:Y:S01]  /*7f10*/  FFMA.FTZ R43, R43, UR34, -R4.reuse ;  /* 0x000000222b2b7c23 */ /* 0x100fe20008010804 */
[----:B------:R-:W-:Y:S01]  /*7f20*/  FMUL.FTZ R5, R5, UR34 ;  /* 0x0000002205057c20 */ /* 0x000fe20008410000 */
        /* <DEDUP_REMOVED lines=30> */
[----:B------:R0:W1:Y:S01]  /*8110*/  MUFU.EX2 R8, R5 ;  /* 0x0000000500087308 */ /* 0x0000620000000800 */
[----:B------:R-:W-:-:S02]  /*8120*/  ISETP.LT.OR P3, PT, R82, 0x2, P3 ;  /* 0x000000025200780c */ /* 0x000fc40001f61670 */
[----:B------:R-:W-:Y:S02]  /*8130*/  FSEL R69, R69, -INF , !P6 ;  /* 0xff80000045457808 */ /* 0x000fe40007000000 */
[----:B------:R-:W-:Y:S02]  /*8140*/  FSEL R7, R7, -INF , !P3 ;  /* 0xff80000007077808 */ /* 0x000fe40005800000 */
[----:B------:R-:W-:Y:S01]  /*8150*/  ISETP.GT.AND P3, PT, R81, 0x11, P2 ;  /* 0x000000115100780c */ /* 0x000fe20001764270 */
[----:B------:R-:W2:Y:S01]  /*8160*/  MUFU.EX2 R4, R42 ;  /* 0x0000002a00047308 */ /* 0x000ea20000000800 */
[----:B0-----:R-:W-:Y:S02]  /*8170*/  FSEL R5, R6, -INF , !P4 ;  /* 0xff80000006057808 */ /* 0x001fe40006000000 */
[----:B------:R-:W-:Y:S02]  /*8180*/  ISETP.LT.OR P3, PT, R82, 0x12, P3 ;  /* 0x000000125200780c */ /* 0x000fe40001f61670 */
[----:B------:R-:W-:-:S02]  /*8190*/  FMNMX.FTZ R6, R5, R9, !PT ;  /* 0x0000000905067209 */ /* 0x000fc40007810000 */
[----:B------:R-:W-:Y:S01]  /*81a0*/  FSEL R21, R21, -INF , !P3 ;  /* 0xff80000015157808 */ /* 0x000fe20005800000 */
[----:B------:R-:W0:Y:S01]  /*81b0*/  MUFU.EX2 R43, R43 ;  /* 0x0000002b002b7308 */ /* 0x000e220000000800 */
[C---:B------:R-:W-:Y:S01]  /*81c0*/  ISETP.GT.AND P3, PT, R81.reuse, 0x21, P2 ;  /* 0x000000215100780c */ /* 0x040fe20001764270 */
[-C--:B-1----:R-:W-:Y:S01]  /*81d0*/  FMUL.FTZ R88, R88, R8.reuse ;  /* 0x0000000858587220 */ /* 0x082fe20000410000 */
[----:B------:R-:W-:Y:S01]  /*81e0*/  ISETP.GT.AND P4, PT, R81, 0x78, P2 ;  /* 0x000000785100780c */ /* 0x000fe20001784270 */
[-C--:B------:R-:W-:Y:S01]  /*81f0*/  FMUL.FTZ R89, R89, R8.reuse ;  /* 0x0000000859597220 */ /* 0x080fe20000410000 */
[----:B------:R-:W-:Y:S01]  /*8200*/  ISETP.LT.OR P3, PT, R82, 0x22, P3 ;  /* 0x000000225200780c */ /* 0x000fe20001f61670 */
[-C--:B------:R-:W-:Y:S01]  /*8210*/  FMUL.FTZ R92, R92, R8.reuse ;  /* 0x000000085c5c7220 */ /* 0x080fe20000410000 */
[----:B------:R-:W-:Y:S01]  /*8220*/  ISETP.LT.OR P5, PT, R82, 0x72, P5 ;  /* 0x000000725200780c */ /* 0x000fe20002fa1670 */
[----:B------:R-:W-:Y:S01]  /*8230*/  MUFU.EX2 R15, R15 ;  /* 0x0000000f000f7308 */ /* 0x000fe20000000800 */
[----:B--2---:R-:W-:Y:S01]  /*8240*/  FFMA.FTZ R3, R8, R3, R4 ;  /* 0x0000000308037223 */ /* 0x004fe20000010004 */
[----:B------:R-:W-:Y:S01]  /*8250*/  FSEL R31, R31, -INF , !P3 ;  /* 0xff8000001f1f7808 */ /* 0x000fe20005800000 */
[-C--:B------:R-:W-:Y:S01]  /*8260*/  FMUL.FTZ R93, R93, R8.reuse ;  /* 0x000000085d5d7220 */ /* 0x080fe20000410000 */
[----:B------:R-:W-:Y:S01]  /*8270*/  ISETP.GT.AND P3, PT, R81, 0x31, P2 ;  /* 0x000000315100780c */ /* 0x000fe20001764270 */
[-C--:B------:R-:W-:Y:S01]  /*8280*/  FMUL.FTZ R96, R96, R8.reuse ;  /* 0x0000000860607220 */ /* 0x080fe20000410000 */
[C---:B------:R-:W-:Y:S01]  /*8290*/  ISETP.LT.OR P4, PT, R82.reuse, 0x79, P4 ;  /* 0x000000795200780c */ /* 0x040fe20002781670 */
[----:B------:R-:W-:Y:S01]  /*82a0*/  FMUL.FTZ R97, R97, R8 ;  /* 0x0000000861617220 */ /* 0x000fe20000410000 */
[----:B------:R-:W-:Y:S01]  /*82b0*/  ISETP.LT.OR P3, PT, R82, 0x32, P3 ;  /* 0x000000325200780c */ /* 0x000fe20001f61670 */
[C---:B0-----:R-:W-:Y:S01]  /*82c0*/  FADD.FTZ R3, R43.reuse, R3 ;  /* 0x000000032b037221 */ /* 0x041fe20000010000 */
[----:B------:R-:W-:Y:S01]  /*82d0*/  F2FP.F16.F32.PACK_AB R4, R43, R4 ;  /* 0x000000042b04723e */ /* 0x000fe200000000ff */
[----:B------:R-:W-:Y:S01]  /*82e0*/  MUFU.EX2 R25, R25 ;  /* 0x0000001900197308 */ /* 0x000fe20000000800 */
[----:B------:R-:W-:Y:S01]  /*82f0*/  FMNMX.FTZ R43, R7, R6, !PT ;  /* 0x00000006072b7209 */ /* 0x000fe20007810000 */
[-C--:B------:R-:W-:Y:S01]  /*8300*/  FMUL.FTZ R100, R100, R8.reuse ;  /* 0x0000000864647220 */ /* 0x080fe20000410000 */
[----:B------:R-:W-:Y:S01]  /*8310*/  FSEL R39, R39, -INF , !P3 ;  /* 0xff80000027277808 */ /* 0x000fe20005800000 */
[-C--:B------:R-:W-:Y:S01]  /*8320*/  FMUL.FTZ R101, R101, R8.reuse ;  /* 0x0000000865657220 */ /* 0x080fe20000410000 */
[----:B------:R-:W-:Y:S01]  /*8330*/  FMNMX.FTZ R6, R12, R43, !PT ;  /* 0x0000002b0c067209 */ /* 0x000fe20007810000 */
[----:B------:R-:W-:Y:S01]  /*8340*/  FMUL.FTZ R104, R104, R8 ;  /* 0x0000000868687220 */ /* 0x000fe20000410000 */
[----:B------:R-:W-:Y:S01]  /*8350*/  ISETP.GT.AND P3, PT, R81, 0x41, P2 ;  /* 0x000000415100780c */ /* 0x000fe20001764270 */
[----:B------:R-:W-:Y:S01]  /*8360*/  MUFU.EX2 R28, R28 ;  /* 0x0000001c001c7308 */ /* 0x000fe20000000800 */
[----:B------:R-:W-:Y:S01]  /*8370*/  FMNMX.FTZ R43, R13, R6, !PT ;  /* 0x000000060d2b7209 */ /* 0x000fe20007810000 */
[-C--:B------:R-:W-:Y:S01]  /*8380*/  FMUL.FTZ R105, R105, R8.reuse ;  /* 0x0000000869697220 */ /* 0x080fe20000410000 */
[----:B------:R-:W-:Y:S01]  /*8390*/  ISETP.LT.OR P3, PT, R82, 0x42, P3 ;  /* 0x000000425200780c */ /* 0x000fe20001f61670 */
[-C--:B------:R-:W-:Y:S01]  /*83a0*/  FMUL.FTZ R108, R108, R8.reuse ;  /* 0x000000086c6c7220 */ /* 0x080fe20000410000 */
[----:B------:R-:W-:Y:S01]  /*83b0*/  FMNMX.FTZ R6, R20, R43, !PT ;  /* 0x0000002b14067209 */ /* 0x000fe20007810000 */
[----:B------:R-:W-:Y:S01]  /*83c0*/  FMUL.FTZ R109, R109, R8 ;  /* 0x000000086d6d7220 */ /* 0x000fe20000410000 */
[----:B------:R-:W-:Y:S01]  /*83d0*/  FSEL R49, R49, -INF , !P3 ;  /* 0xff80000031317808 */ /* 0x000fe20005800000 */
[----:B------:R-:W-:Y:S01]  /*83e0*/  MUFU.EX2 R29, R29 ;  /* 0x0000001d001d7308 */ /* 0x000fe20000000800 */
[----:B------:R-:W-:Y:S01]  /*83f0*/  FMNMX.FTZ R43, R21, R6, !PT ;  /* 0x00000006152b7209 */ /* 0x000fe20007810000 */
[-C--:B------:R-:W-:Y:S01]  /*8400*/  FMUL.FTZ R112, R112, R8.reuse ;  /* 0x0000000870707220 */ /* 0x080fe20000410000 */
[----:B------:R-:W-:Y:S01]  /*8410*/  ISETP.GT.AND P3, PT, R81, 0x51, P2 ;  /* 0x000000515100780c */ /* 0x000fe20001764270 */
[-C--:B------:R-:W-:Y:S01]  /*8420*/  FMUL.FTZ R113, R113, R8.reuse ;  /* 0x0000000871717220 */ /* 0x080fe20000410000 */
[----:B------:R-:W-:Y:S01]  /*8430*/  FMNMX.FTZ R6, R26, R43, !PT ;  /* 0x0000002b1a067209 */ /* 0x000fe20007810000 */
[----:B------:R-:W-:Y:S01]  /*8440*/  FMUL.FTZ R116, R116, R8 ;  /* 0x0000000874747220 */ /* 0x000fe20000410000 */
[----:B------:R-:W-:Y:S01]  /*8450*/  ISETP.LT.OR P3, PT, R82, 0x52, P3 ;  /* 0x000000525200780c */ /* 0x000fe20001f61670 */
        /* <DEDUP_REMOVED lines=26> */
[----:B------:R-:W-:Y:S01]  /*8600*/  IMAD.MOV.U32 R8, RZ, RZ, R72 ;  /* 0x000000ffff087224 */ /* 0x000fe200078e0048 */
[----:B------:R-:W-:-:S02]  /*8610*/  FSEL R70, R70, -INF , !P3 ;  /* 0xff80000046467808 */ /* 0x000fc40005800000 */
[----:B------:R-:W-:Y:S02]  /*8620*/  FMNMX.FTZ R6, R44, R43, !PT ;  /* 0x0000002b2c067209 */ /* 0x000fe40007810000 */
[----:B------:R-:W-:Y:S01]  /*8630*/  ISETP.GT.AND P2, PT, R81, 0x79, P2 ;  /* 0x000000795100780c */ /* 0x000fe20001744270 */
[----:B------:R-:W-:Y:S01]  /*8640*/  MUFU.EX2 R46, R46 ;  /* 0x0000002e002e7308 */ /* 0x000fe20000000800 */
[----:B------:R-:W-:Y:S02]  /*8650*/  FMNMX.FTZ R43, R45, R6, !PT ;  /* 0x000000062d2b7209 */ /* 0x000fe40007810000 */
[----:B------:R-:W-:Y:S02]  /*8660*/  FSEL R71, R71, -INF , !P5 ;  /* 0xff80000047477808 */ /* 0x000fe40006800000 */
[----:B------:R-:W-:Y:S02]  /*8670*/  FMNMX.FTZ R6, R48, R43, !PT ;  /* 0x0000002b30067209 */ /* 0x000fe40007810000 */
[----:B------:R-:W-:Y:S01]  /*8680*/  ISETP.LT.OR P2, PT, R82, 0x7a, P2 ;  /* 0x0000007a5200780c */ /* 0x000fe20001741670 */
[----:B------:R-:W-:Y:S01]  /*8690*/  MUFU.EX2 R47, R47 ;  /* 0x0000002f002f7308 */ /* 0x000fe20000000800 */
[----:B------:R-:W-:-:S02]  /*86a0*/  FMNMX.FTZ R43, R49, R6, !PT ;  /* 0x00000006312b7209 */ /* 0x000fc40007810000 */
[----:B------:R-:W-:Y:S02]  /*86b0*/  FSEL R74, R74, -INF , !P4 ;  /* 0xff8000004a4a7808 */ /* 0x000fe40006000000 */
[----:B------:R-:W-:Y:S02]  /*86c0*/  FMNMX.FTZ R6, R52, R43, !PT ;  /* 0x0000002b34067209 */ /* 0x000fe40007810000 */
[----:B------:R-:W-:Y:S01]  /*86d0*/  FSEL R76, R76, -INF , !P2 ;  /* 0xff8000004c4c7808 */ /* 0x000fe20005000000 */
        /* <DEDUP_REMOVED lines=25> */
[----:B------:R0:W1:Y:S08]  /*8870*/  MUFU.EX2 R6, R10 ;  /* 0x0000000a00067308 */ /* 0x0000700000000800 */
[----:B------:R-:W-:Y:S01]  /*8880*/  MUFU.EX2 R67, R67 ;  /* 0x0000004300437308 */ /* 0x000fe20000000800 */
[----:B0-----:R-:W0:Y:S07]  /*8890*/  SHFL.BFLY PT, R10, R42, 0x1, 0x1f ;  /* 0x0c201f002a0a7f89 */ /* 0x001e2e00000e0000 */
[----:B------:R-:W-:Y:S01]  /*88a0*/  MUFU.EX2 R73, R73 ;  /* 0x0000004900497308 */ /* 0x000fe20000000800 */
[----:B-1----:R-:W-:Y:S01]  /*88b0*/  FADD.FTZ R3, R6, R3 ;  /* 0x0000000306037221 */ /* 0x002fe20000010000 */
[----:B------:R-:W-:-:S03]  /*88c0*/  F2FP.F16.F32.PACK_AB R6, R43, R6 ;  /* 0x000000062b06723e */ /* 0x000fc600000000ff */
[----:B------:R-:W-:-:S03]  /*88d0*/  FADD.FTZ R11, R43, R3 ;  /* 0x000000032b0b7221 */ /* 0x000fc60000010000 */
        /* <DEDUP_REMOVED lines=11> */
[----:B------:R-:W-:Y:S02]  /*8990*/  IMAD.U32 R5, RZ, RZ, UR48 ;  /* 0x00000030ff057e24 */ /* 0x000fe4000f8e00ff */
[--C-:B------:R-:W-:Y:S01]  /*89a0*/  FFMA.FTZ R34, R34, UR34, -R3.reuse ;  /* 0x0000002222227c23 */ /* 0x100fe20008010803 */
[----:B------:R-:W-:Y:S01]  /*89b0*/  MUFU.EX2 R43, R43 ;  /* 0x0000002b002b7308 */ /* 0x000fe20000000800 */
[--C-:B------:R-:W-:Y:S01]  /*89c0*/  FFMA.FTZ R35, R35, UR34, -R3.reuse ;  /* 0x0000002223237c23 */ /* 0x100fe20008010803 */
[--C-:B------:R-:W-:Y:S01]  /*89d0*/  FFMA.FTZ R56, R56, UR34, -R3.reuse ;  /* 0x0000002238387c23 */ /* 0x100fe20008010803 */
[----:B------:R-:W-:Y:S01]  /*89e0*/  @!P1 LEA R5, R5, UR42, 0x3 ;  /* 0x0000002a05059c11 */ /* 0x000fe2000f8e18ff */
[--C-:B------:R-:W-:Y:S01]  /*89f0*/  FFMA.FTZ R65, R65, UR34, -R3.reuse ;  /* 0x0000002241417c23 */ /* 0x100fe20008010803 */
[--C-:B------:R-:W-:Y:S01]  /*8a00*/  FFMA.FTZ R68, R68, UR34, -R3.reuse ;  /* 0x0000002244447c23 */ /* 0x100fe20008010803 */
[--C-:B------:R-:W-:Y:S01]  /*8a10*/  FFMA.FTZ R69, R69, UR34, -R3.reuse ;  /* 0x0000002245457c23 */ /* 0x100fe20008010803 */
[----:B------:R-:W-:Y:S01]  /*8a20*/  FFMA.FTZ R70, R70, UR34, -R3 ;  /* 0x0000002246467c23 */ /* 0x000fe20008010803 */
[----:B------:R-:W0:Y:S01]  /*8a30*/  MUFU.EX2 R42, R79 ;  /* 0x0000004f002a7308 */ /* 0x000e220000000800 */
[----:B------:R-:W-:-:S02]  /*8a40*/  @!P1 VIADD R5, R5, 0x2d860 ;  /* 0x0002d86005059836 */ /* 0x000fc40000000000 */
[--C-:B------:R-:W-:Y:S01]  /*8a50*/  FFMA.FTZ R71, R71, UR34, -R3.reuse ;  /* 0x0000002247477c23 */ /* 0x100fe20008010803 */
[----:B------:R-:W-:Y:S01]  /*8a60*/  FFMA.FTZ R74, R74, UR34, -R3 ;  /* 0x000000224a4a7c23 */ /* 0x000fe20008010803 */
[----:B------:R-:W-:Y:S01]  /*8a70*/  UMOV UR48, UR58 ;  /* 0x0000003a00307c82 */ /* 0x000fe20008000000 */
[----:B------:R-:W-:Y:S02]  /*8a80*/  @!P1 PRMT R5, RZ, 0x654, R5 ;  /* 0x00000654ff059816 */ /* 0x000fe40000000005 */
[----:B------:R-:W-:Y:S02]  /*8a90*/  MUFU.EX2 R12, R12 ;  /* 0x0000000c000c7308 */ /* 0x000fe40000000800 */
[----:B------:R0:W-:Y:S06]  /*8aa0*/  @!P1 SYNCS.ARRIVE.TRANS64.RED.A1T0 RZ, [R5+URZ], RZ ;  /* 0x000000ff05ff99a7 */ /* 0x0001ec000810043f */
[----:B------:R-:W1:Y:S01]  /*8ab0*/  MUFU.EX2 R13, R13 ;  /* 0x0000000d000d7308 */ /* 0x000e620000000800 */
[----:B0-----:R-:W-:-:S07]  /*8ac0*/  F2FP.F16.F32.PACK_AB R5, R43, R42 ;  /* 0x0000002a2b05723e */ /* 0x001fce00000000ff */
[----:B------:R-:W-:Y:S08]  /*8ad0*/  MUFU.EX2 R34, R34 ;  /* 0x0000002200227308 */ /* 0x000ff00000000800 */
[----:B------:R-:W-:Y:S01]  /*8ae0*/  MUFU.EX2 R35, R35 ;  /* 0x0000002300237308 */ /* 0x000fe20000000800 */
[----:B-1----:R-:W-:-:S05]  /*8af0*/  F2FP.F16.F32.PACK_AB R7, R13, R12 ;  /* 0x0000000c0d07723e */ /* 0x002fca00000000ff */
[----:B------:R0:W-:Y:S02]  /*8b00*/  STSM.16.M88.4 [R17+0x21800], R4 ;  /* 0x0218000411007844 */ /* 0x0001e40000000200 */
[----:B------:R-:W-:Y:S08]  /*8b10*/  MUFU.EX2 R68, R68 ;  /* 0x0000004400447308 */ /* 0x000ff00000000800 */
[----:B------:R-:W-:Y:S01]  /*8b20*/  MUFU.EX2 R69, R69 ;  /* 0x0000004500457308 */ /* 0x000fe20000000800 */
[--C-:B0-----:R-:W-:Y:S01]  /*8b30*/  FFMA.FTZ R5, R20, UR34, -R3.reuse ;  /* 0x0000002214057c23 */ /* 0x101fe20008010803 */
[--C-:B------:R-:W-:Y:S01]  /*8b40*/  FFMA.FTZ R20, R26, UR34, -R3.reuse ;  /* 0x000000221a147c23 */ /* 0x100fe20008010803 */
[--C-:B------:R-:W-:Y:S01]  /*8b50*/  FFMA.FTZ R26, R27, UR34, -R3.reuse ;  /* 0x000000221b1a7c23 */ /* 0x100fe20008010803 */
[----:B------:R-:W-:Y:S01]  /*8b60*/  FFMA.FTZ R27, R30, UR34, -R3 ;  /* 0x000000221e1b7c23 */ /* 0x000fe20008010803 */
[----:B------:R-:W-:-:S03]  /*8b70*/  FSEL R30, R10, RZ, P2 ;  /* 0x000000ff0a1e7208 */ /* 0x000fc60001000000 */
[----:B------:R-:W0:Y:S01]  /*8b80*/  MUFU.EX2 R4, R14 ;  /* 0x0000000e00047308 */ /* 0x000e220000000800 */
[--C-:B------:R-:W-:Y:S01]  /*8b90*/  FFMA.FTZ R7, R21, UR34, -R3.reuse ;  /* 0x0000002215077c23 */ /* 0x100fe20008010803 */
[--C-:B------:R-:W-:Y:S01]  /*8ba0*/  FFMA.FTZ R21, R38, UR34, -R3.reuse ;  /* 0x0000002226157c23 */ /* 0x100fe20008010803 */
[----:B------:R-:W-:Y:S01]  /*8bb0*/  FFMA.FTZ R38, R49, UR34, -R3 ;  /* 0x0000002231267c23 */ /* 0x000fe20008010803 */
[----:B------:R-:W-:Y:S01]  /*8bc0*/  FADD.FTZ R30, -R30, R9 ;  /* 0x000000091e1e7221 */ /* 0x000fe20000010100 */
[C---:B------:R-:W-:Y:S01]  /*8bd0*/  ISETP.GT.AND P2, PT, R0.reuse, UR59, PT ;  /* 0x0000003b00007c0c */ /* 0x040fe2000bf44270 */
[----:B------:R-:W-:Y:S02]  /*8be0*/  VIADD R0, R0, 0xffffffff ;  /* 0xffffffff00007836 */ /* 0x000fe40000000000 */
[----:B------:R-:W-:Y:S01]  /*8bf0*/  FMUL.FTZ R9, R30, UR34 ;  /* 0x000000221e097c20 */ /* 0x000fe20008410000 */
[----:B------:R-:W-:Y:S01]  /*8c00*/  MUFU.EX2 R5, R5 ;  /* 0x0000000500057308 */ /* 0x000fe20000000800 */
[--C-:B------:R-:W-:Y:S01]  /*8c10*/  FFMA.FTZ R30, R39, UR34, -R3.reuse ;  /* 0x00000022271e7c23 */ /* 0x100fe20008010803 */
[----:B------:R-:W-:-:S06]  /*8c20*/  FFMA.FTZ R39, R52, UR34, -R3 ;  /* 0x0000002234277c23 */ /* 0x000fcc0008010803 */
[----:B------:R-:W1:Y:S01]  /*8c30*/  MUFU.EX2 R9, R9 ;  /* 0x0000000900097308 */ /* 0x000e620000000800 */
[----:B0-----:R-:W-:Y:S01]  /*8c40*/  FADD.FTZ R52, R4, R11 ;  /* 0x0000000b04347221 */ /* 0x001fe20000010000 */
[----:B------:R-:W-:-:S03]  /*8c50*/  F2FP.F16.F32.PACK_AB R4, R15, R4 ;  /* 0x000000040f04723e */ /* 0x000fc600000000ff */
[----:B------:R-:W-:-:S03]  /*8c60*/  FADD.FTZ R11, R15, R52 ;  /* 0x000000340f0b7221 */ /* 0x000fc60000010000 */
[----:B------:R-:W0:Y:S08]  /*8c70*/  MUFU.EX2 R6, R24 ;  /* 0x0000001800067308 */ /* 0x000e300000000800 */
[----:B------:R-:W2:Y:S01]  /*8c80*/  MUFU.EX2 R7, R7 ;  /* 0x0000000700077308 */ /* 0x000ea20000000800 */
[----:B-1----:R-:W-:Y:S01]  /*8c90*/  FFMA.FTZ R42, R9, R2, R42 ;  /* 0x00000002092a7223 */ /* 0x002fe2000001002a */
[--C-:B------:R-:W-:Y:S01]  /*8ca0*/  FFMA.FTZ R2, R45, UR34, -R3.reuse ;  /* 0x000000222d027c23 */ /* 0x100fe20008010803 */
[--C-:B------:R-:W-:Y:S01]  /*8cb0*/  FFMA.FTZ R45, R57, UR34, -R3.reuse ;  /* 0x00000022392d7c23 */ /* 0x100fe20008010803 */
[-C--:B------:R-:W-:Y:S01]  /*8cc0*/  FMUL.FTZ R90, R90, R9.reuse ;  /* 0x000000095a5a7220 */ /* 0x080fe20000410000 */
[----:B------:R-:W-:Y:S01]  /*8cd0*/  FADD.FTZ R43, R43, R42 ;  /* 0x0000002a2b2b7221 */ /* 0x000fe20000010000 */
[----:B------:R-:W-:Y:S01]  /*8ce0*/  FFMA.FTZ R42, R64, UR34, -R3 ;  /* 0x00000022402a7c23 */ /* 0x000fe20008010803 */
[-C--:B------:R-:W-:Y:S01]  /*8cf0*/  FMUL.FTZ R91, R91, R9.reuse ;  /* 0x000000095b5b7220 */ /* 0x080fe20000410000 */
[----:B------:R-:W1:Y:S01]  /*8d00*/  MUFU.EX2 R20, R20 ;  /* 0x0000001400147308 */ /* 0x000e620000000800 */
[----:B------:R-:W-:Y:S01]  /*8d10*/  FADD.FTZ R12, R12, R43 ;  /* 0x0000002b0c0c7221 */ /* 0x000fe20000010000 */
[----:B0-----:R-:W-:Y:S01]  /*8d20*/  FADD.FTZ R52, R6, R11 ;  /* 0x0000000b06347221 */ /* 0x001fe20000010000 */
[----:B------:R-:W-:Y:S01]  /*8d30*/  F2FP.F16.F32.PACK_AB R6, R25, R6 ;  /* 0x000000061906723e */ /* 0x000fe200000000ff */
[----:B------:R-:W-:Y:S01]  /*8d40*/  FFMA.FTZ R43, R60, UR34, -R3 ;  /* 0x000000223c2b7c23 */ /* 0x000fe20008010803 */
[----:B------:R-:W-:Y:S01]  /*8d50*/  FADD.FTZ R12, R13, R12 ;  /* 0x0000000c0d0c7221 */ /* 0x000fe20000010000 */
[----:B------:R-:W-:Y:S01]  /*8d60*/  FADD.FTZ R15, R25, R52 ;  /* 0x00000034190f7221 */ /* 0x000fe20000010000 */
[----:B------:R-:W-:Y:S01]  /*8d70*/  FMUL.FTZ R94, R94, R9 ;  /* 0x000000095e5e7220 */ /* 0x000fe20000410000 */
[----:B------:R-:W0:Y:S01]  /*8d80*/  MUFU.EX2 R26, R26 ;  /* 0x0000001a001a7308 */ /* 0x000e220000000800 */
[----:B------:R-:W-:Y:S01]  /*8d90*/  FADD.FTZ R12, R5, R12 ;  /* 0x0000000c050c7221 */ /* 0x000fe20000010000 */
[----:B------:R-:W-:Y:S01]  /*8da0*/  FADD.FTZ R52, R28, R15 ;  /* 0x0000000f1c347221 */ /* 0x000fe20000010000 */
[----:B--2---:R-:W-:Y:S01]  /*8db0*/  F2FP.F16.F32.PACK_AB R5, R7, R5 ;  /* 0x000000050705723e */ /* 0x004fe200000000ff */
[-C--:B------:R-:W-:Y:S01]  /*8dc0*/  FMUL.FTZ R95, R95, R9.reuse ;  /* 0x000000095f5f7220 */ /* 0x080fe20000410000 */
[----:B------:R-:W-:Y:S01]  /*8dd0*/  FADD.FTZ R13, R7, R12 ;  /* 0x0000000c070d7221 */ /* 0x000fe20000010000 */
[----:B------:R-:W-:Y:S01]  /*8de0*/  FADD.FTZ R15, R29, R52 ;  /* 0x000000341d0f7221 */ /* 0x000fe20000010000 */
[-C--:B------:R-:W-:Y:S01]  /*8df0*/  FMUL.FTZ R98, R98, R9.reuse ;  /* 0x0000000962627220 */ /* 0x080fe20000410000 */
[----:B------:R2:W-:Y:S01]  /*8e00*/  MUFU.EX2 R14, R32 ;  /* 0x00000020000e7308 */ /* 0x0005e20000000800 */
        /* <DEDUP_REMOVED lines=8> */
[----:B--2---:R-:W-:Y:S01]  /*8e90*/  FFMA.FTZ R32, R31, UR34, -R3 ;  /* 0x000000221f207c23 */ /* 0x004fe20008010803 */
[----:B0-----:R-:W-:Y:S01]  /*8ea0*/  FADD.FTZ R12, R26, R13 ;  /* 0x0000000d1a0c7221 */ /* 0x001fe20000010000 */
[--C-:B------:R-:W-:Y:S01]  /*8eb0*/  FFMA.FTZ R31, R44, UR34, -R3.reuse ;  /* 0x000000222c1f7c23 */ /* 0x100fe20008010803 */
[----:B------:R-:W-:Y:S01]  /*8ec0*/  F2FP.F16.F32.PACK_AB R7, R26, R20 ;  /* 0x000000141a07723e */ /* 0x000fe200000000ff */
[----:B------:R-:W-:Y:S01]  /*8ed0*/  FFMA.FTZ R44, R61, UR34, -R3 ;  /* 0x000000223d2c7c23 */ /* 0x000fe20008010803 */
[-C--:B------:R-:W-:Y:S01]  /*8ee0*/  FMUL.FTZ R111, R111, R9.reuse ;  /* 0x000000096f6f7220 */ /* 0x080fe20000410000 */
[-C--:B------:R-:W-:Y:S01]  /*8ef0*/  FMUL.FTZ R114, R114, R9.reuse ;  /* 0x0000000972727220 */ /* 0x080fe20000410000 */
[----:B------:R-:W0:Y:S01]  /*8f00*/  MUFU.EX2 R32, R32 ;  /* 0x0000002000207308 */ /* 0x000e220000000800 */
[----:B------:R2:W-:Y:S01]  /*8f10*/  STSM.16.M88.4 [R22], R4 ;  /* 0x0000000416007844 */ /* 0x0005e20000000200 */
[-C--:B------:R-:W-:Y:S01]  /*8f20*/  FMUL.FTZ R115, R115, R9.reuse ;  /* 0x0000000973737220 */ /* 0x080fe20000410000 */
[-C--:B------:R-:W-:Y:S01]  /*8f30*/  FMUL.FTZ R118, R118, R9.reuse ;  /* 0x0000000976767220 */ /* 0x080fe20000410000 */
[-C--:B------:R-:W-:Y:S01]  /*8f40*/  FMUL.FTZ R119, R119, R9.reuse ;  /* 0x0000000977777220 */ /* 0x080fe20000410000 */
[-C--:B------:R-:W-:Y:S01]  /*8f50*/  FMUL.FTZ R122, R122, R9.reuse ;  /* 0x000000097a7a7220 */ /* 0x080fe20000410000 */
[-C--:B------:R-:W-:Y:S01]  /*8f60*/  FMUL.FTZ R123, R123, R9.reuse ;  /* 0x000000097b7b7220 */ /* 0x080fe20000410000 */
[-C--:B------:R-:W-:Y:S01]  /*8f70*/  FMUL.FTZ R126, R126, R9.reuse ;  /* 0x000000097e7e7220 */ /* 0x080fe20000410000 */
[----:B------:R3:W4:Y:S01]  /*8f80*/  MUFU.EX2 R24, R36 ;  /* 0x0000002400187308 */ /* 0x0007220000000800 */
[----:B-1----:R-:W-:Y:S01]  /*8f90*/  FADD.FTZ R13, R27, R12 ;  /* 0x0000000c1b0d7221 */ /* 0x002fe20000010000 */
[----:B------:R-:W-:Y:S01]  /*8fa0*/  FADD.FTZ R12, R14, R15 ;  /* 0x0000000f0e0c7221 */ /* 0x000fe20000010000 */
[----:B------:R-:W-:Y:S01]  /*8fb0*/  F2FP.F16.F32.PACK_AB R14, R33, R14 ;  /* 0x0000000e210e723e */ /* 0x000fe200000000ff */
[-C--:B------:R-:W-:Y:S01]  /*8fc0*/  FMUL.FTZ R127, R127, R9.reuse ;  /* 0x000000097f7f7220 */ /* 0x080fe20000410000 */
[-C--:B------:R-:W-:Y:S01]  /*8fd0*/  FMUL.FTZ R130, R130, R9.reuse ;  /* 0x0000000982827220 */ /* 0x080fe20000410000 */
[----:B------:R-:W-:Y:S01]  /*8fe0*/  FADD.FTZ R15, R33, R12 ;  /* 0x0000000c210f7221 */ /* 0x000fe20000010000 */
[-C--:B------:R-:W-:Y:S01]  /*8ff0*/  FMUL.FTZ R131, R131, R9.reuse ;  /* 0x0000000983837220 */ /* 0x080fe20000410000 */
[----:B------:R-:W1:Y:S01]  /*9000*/  MUFU.EX2 R21, R21 ;  /* 0x0000001500157308 */ /* 0x000e620000000800 */
[----:B0-----:R-:W-:Y:S01]  /*9010*/  FADD.FTZ R13, R32, R13 ;  /* 0x0000000d200d7221 */ /* 0x001fe20000010000 */
[--C-:B---3--:R-:W-:Y:S01]  /*9020*/  FFMA.FTZ R36, R48, UR34, -R3.reuse ;  /* 0x0000002230247c23 */ /* 0x108fe20008010803 */
[--C-:B------:R-:W-:Y:S01]  /*9030*/  FFMA.FTZ R48, R53, UR34, -R3.reuse ;  /* 0x0000002235307c23 */ /* 0x100fe20008010803 */
[----:B------:R-:W-:Y:S01]  /*9040*/  FFMA.FTZ R3, R76, UR34, -R3 ;  /* 0x000000224c037c23 */ /* 0x000fe20008010803 */
[----:B------:R-:W-:Y:S01]  /*9050*/  FADD.FTZ R12, R34, R13 ;  /* 0x0000000d220c7221 */ /* 0x000fe20000010000 */
[----:B--2---:R-:W-:Y:S01]  /*9060*/  F2FP.F16.F32.PACK_AB R4, R47, R46 ;  /* 0x0000002e2f04723e */ /* 0x004fe200000000ff */
[-C--:B------:R-:W-:Y:S01]  /*9070*/  FMUL.FTZ R134, R134, R9.reuse ;  /* 0x0000000986867220 */ /* 0x080fe20000410000 */
[----:B------:R-:W0:Y:S01]  /*9080*/  MUFU.EX2 R30, R30 ;  /* 0x0000001e001e7308 */ /* 0x000e220000000800 */
[----:B----4-:R-:W-:Y:S01]  /*9090*/  FADD.FTZ R52, R24, R15 ;  /* 0x0000000f18347221 */ /* 0x010fe20000010000 */
[----:B------:R-:W-:Y:S01]  /*90a0*/  FADD.FTZ R12, R35, R12 ;  /* 0x0000000c230c7221 */ /* 0x000fe20000010000 */
[----:B------:R-:W-:Y:S01]  /*90b0*/  F2FP.F16.F32.PACK_AB R24, R37, R24 ;  /* 0x000000182518723e */ /* 0x000fe200000000ff */
[----:B------:R-:W-:Y:S01]  /*90c0*/  FMUL.FTZ R135, R135, R9 ;  /* 0x0000000987877220 */ /* 0x000fe20000410000 */
[----:B------:R-:W-:Y:S01]  /*90d0*/  FADD.FTZ R15, R37, R52 ;  /* 0x00000034250f7221 */ /* 0x000fe20000010000 */
[----:B------:R-:W-:Y:S01]  /*90e0*/  F2FP.F16.F32.PACK_AB R6, R51, R50 ;  /* 0x000000323306723e */ /* 0x000fe200000000ff */
[----:B------:R-:W-:Y:S01]  /*90f0*/  IMAD.MOV.U32 R9, RZ, RZ, R10 ;  /* 0x000000ffff097224 */ /* 0x000fe200078e000a */
[----:B------:R-:W2:Y:S01]  /*9100*/  MUFU.EX2 R31, R31 ;  /* 0x0000001f001f7308 */ /* 0x000ea20000000800 */
[----:B-1----:R-:W-:Y:S01]  /*9110*/  FADD.FTZ R13, R21, R12 ;  /* 0x0000000c150d7221 */ /* 0x002fe20000010000 */
[----:B------:R-:W-:-:S06]  /*9120*/  F2FP.F16.F32.PACK_AB R12, R29, R28 ;  /* 0x0000001c1d0c723e */ /* 0x000fcc00000000ff */
[----:B------:R-:W1:Y:S01]  /*9130*/  MUFU.EX2 R2, R2 ;  /* 0x0000000200027308 */ /* 0x000e620000000800 */
[----:B0-----:R-:W-:-:S07]  /*9140*/  FADD.FTZ R52, R30, R13 ;  /* 0x0000000d1e347221 */ /* 0x001fce0000010000 */
[----:B------:R-:W0:Y:S01]  /*9150*/  MUFU.EX2 R36, R36 ;  /* 0x0000002400247308 */ /* 0x000e220000000800 */
[----:B--2---:R-:W-:-:S07]  /*9160*/  FADD.FTZ R13, R31, R52 ;  /* 0x000000341f0d7221 */ /* 0x004fce0000010000 */
[----:B------:R2:W-:Y:S08]  /*9170*/  MUFU.EX2 R11, R56 ;  /* 0x00000038000b7308 */ /* 0x0005f00000000800 */
[----:B------:R-:W3:Y:S01]  /*9180*/  MUFU.EX2 R38, R38 ;  /* 0x0000002600267308 */ /* 0x000ee20000000800 */
[----:B--2---:R-:W-:-:S04]  /*9190*/  FADD.FTZ R56, R40, R15 ;  /* 0x0000000f28387221 */ /* 0x004fc80000010000 */
[----:B------:R-:W-:-:S03]  /*91a0*/  FADD.FTZ R15, R41, R56 ;  /* 0x00000038290f7221 */ /* 0x000fc60000010000 */
[----:B------:R-:W2:Y:S01]  /*91b0*/  MUFU.EX2 R39, R39 ;  /* 0x0000002700277308 */ /* 0x000ea20000000800 */
[----:B------:R-:W-:Y:S01]  /*91c0*/  FADD.FTZ R52, R46, R15 ;  /* 0x0000000f2e347221 */ /* 0x000fe20000010000 */
[----:B-1----:R-:W-:Y:S01]  /*91d0*/  FADD.FTZ R15, R2, R13 ;  /* 0x0000000d020f7221 */ /* 0x002fe20000010000 */
[----:B------:R-:W-:Y:S02]  /*91e0*/  F2FP.F16.F32.PACK_AB R13, R32, R27 ;  /* 0x0000001b200d723e */ /* 0x000fe400000000ff */
[----:B------:R-:W-:Y:S01]  /*91f0*/  FADD.FTZ R29, R47, R52 ;  /* 0x000000342f1d7221 */ /* 0x000fe20000010000 */
[----:B0-----:R-:W-:Y:S01]  /*9200*/  FADD.FTZ R25, R36, R15 ;  /* 0x0000000f24197221 */ /* 0x001fe20000010000 */
[----:B------:R-:W-:Y:S01]  /*9210*/  F2FP.F16.F32.PACK_AB R15, R35, R34 ;  /* 0x00000022230f723e */ /* 0x000fe200000000ff */
[----:B------:R-:W0:Y:S01]  /*9220*/  MUFU.EX2 R48, R48 ;  /* 0x0000003000307308 */ /* 0x000e220000000800 */
[----:B------:R-:W-:Y:S01]  /*9230*/  FADD.FTZ R26, R50, R29 ;  /* 0x0000001d321a7221 */ /* 0x000fe20000010000 */
[----:B---3--:R-:W-:-:S02]  /*9240*/  FADD.FTZ R20, R38, R25 ;  /* 0x0000001926147221 */ /* 0x008fc40000010000 */
[----:B------:R1:W-:Y:S01]  /*9250*/  STSM.16.M88.4 [R19], R12 ;  /* 0x0000000c13007844 */ /* 0x0003e20000000200 */
[----:B------:R-:W-:Y:S01]  /*9260*/  FADD.FTZ R27, R51, R26 ;  /* 0x0000001a331b7221 */ /* 0x000fe20000010000 */
[----:B------:R-:W-:Y:S02]  /*9270*/  F2FP.F16.F32.PACK_AB R26, R41, R40 ;  /* 0x00000028291a723e */ /* 0x000fe400000000ff */
[----:B------:R-:W3:Y:S01]  /*9280*/  MUFU.EX2 R45, R45 ;  /* 0x0000002d002d7308 */ /* 0x000ee20000000800 */
[----:B--2---:R-:W-:Y:S01]  /*9290*/  FADD.FTZ R25, R39, R20 ;  /* 0x0000001427197221 */ /* 0x004fe20000010000 */
[----:B------:R-:W-:Y:S01]  /*92a0*/  FADD.FTZ R32, R54, R27 ;  /* 0x0000001b36207221 */ /* 0x000fe20000010000 */
[----:B------:R-:W-:-:S05]  /*92b0*/  F2FP.F16.F32.PACK_AB R27, R2, R31 ;  /* 0x0000001f021b723e */ /* 0x000fca00000000ff */
[----:B------:R-:W2:Y:S01]  /*92c0*/  MUFU.EX2 R43, R43 ;  /* 0x0000002b002b7308 */ /* 0x000ea20000000800 */
[C---:B0-----:R-:W-:Y:S01]  /*92d0*/  FADD.FTZ R20, R48.reuse, R25 ;  /* 0x0000001930147221 */ /* 0x041fe20000010000 */
[----:B------:R-:W-:Y:S01]  /*92e0*/  FADD.FTZ R25, R55, R32 ;  /* 0x0000002037197221 */ /* 0x000fe20000010000 */
[----:B------:R-:W-:Y:S02]  /*92f0*/  F2FP.F16.F32.PACK_AB R7, R48, R39 ;  /* 0x000000273007723e */ /* 0x000fe400000000ff */
[----:B------:R-:W-:Y:S01]  /*9300*/  FADD.FTZ R20, R11, R20 ;  /* 0x000000140b147221 */ /* 0x000fe20000010000 */
[----:B------:R-:W-:Y:S01]  /*9310*/  FADD.FTZ R32, R58, R25 ;  /* 0x000000193a207221 */ /* 0x000fe20000010000 */
[----:B------:R-:W-:Y:S01]  /*9320*/  F2FP.F16.F32.PACK_AB R25, R30, R21 ;  /* 0x000000151e19723e */ /* 0x000fe200000000ff */
[----:B------:R-:W0:Y:S01]  /*9330*/  MUFU.EX2 R44, R44 ;  /* 0x0000002c002c7308 */ /* 0x000e220000000800 */
[----:B---3--:R-:W-:Y:S01]  /*9340*/  FADD.FTZ R20, R45, R20 ;  /* 0x000000142d147221 */ /* 0x008fe20000010000 */
[----:B------:R-:W-:Y:S01]  /*9350*/  FADD.FTZ R5, R59, R32 ;  /* 0x000000203b057221 */ /* 0x000fe20000010000 */
[----:B-1----:R-:W-:Y:S01]  /*9360*/  F2FP.F16.F32.PACK_AB R14, R67, R66 ;  /* 0x00000042430e723e */ /* 0x002fe200000000ff */
[----:B------:R1:W-:Y:S02]  /*9370*/  STSM.16.M88.4 [R18], R24 ;  /* 0x0000001812007844 */ /* 0x0003e40000000200 */
[----:B------:R-:W-:Y:S01]  /*9380*/  FADD.FTZ R2, R62, R5 ;  /* 0x000000053e027221 */ /* 0x000fe20000010000 */
[----:B------:R-:W-:Y:S01]  /*9390*/  F2FP.F16.F32.PACK_AB R5, R38, R36 ;  /* 0x000000242605723e */ /* 0x000fe200000000ff */
[----:B------:R-:W3:Y:S01]  /*93a0*/  MUFU.EX2 R42, R42 ;  /* 0x0000002a002a7308 */ /* 0x000ee20000000800 */
[----:B--2---:R-:W-:Y:S01]  /*93b0*/  FADD.FTZ R13, R43, R20 ;  /* 0x000000142b0d7221 */ /* 0x004fe20000010000 */
[----:B------:R-:W-:-:S02]  /*93c0*/  FADD.FTZ R15, R63, R2 ;  /* 0x000000023f0f7221 */ /* 0x000fc40000010000 */
[----:B------:R2:W-:Y:S02]  /*93d0*/  STSM.16.M88.4 [R17+0x27800], R4 ;  /* 0x0278000411007844 */ /* 0x0005e40000000200 */
[----:B------:R-:W-:Y:S01]  /*93e0*/  FADD.FTZ R2, R66, R15 ;  /* 0x0000000f42027221 */ /* 0x000fe20000010000 */
[----:B------:R-:W-:Y:S01]  /*93f0*/  F2FP.F16.F32.PACK_AB R15, R69, R68 ;  /* 0x00000044450f723e */ /* 0x000fe200000000ff */
[----:B------:R-:W4:Y:S01]  /*9400*/  MUFU.EX2 R28, R65 ;  /* 0x00000041001c7308 */ /* 0x000f220000000800 */
[----:B0-----:R-:W-:Y:S01]  /*9410*/  FADD.FTZ R13, R44, R13 ;  /* 0x0000000d2c0d7221 */ /* 0x001fe20000010000 */
[----:B------:R-:W-:Y:S01]  /*9420*/  FADD.FTZ R12, R67, R2 ;  /* 0x00000002430c7221 */ /* 0x000fe20000010000 */
[----:B-1----:R-:W-:-:S03]  /*9430*/  F2FP.F16.F32.PACK_AB R24, R75, R73 ;  /* 0x000000494b18723e */ /* 0x002fc600000000ff */
[----:B------:R-:W-:Y:S01]  /*9440*/  FADD.FTZ R20, R73, R12 ;  /* 0x0000000c49147221 */ /* 0x000fe20000010000 */
[----:B------:R-:W-:Y:S01]  /*9450*/  F2FP.F16.F32.PACK_AB R12, R63, R62 ;  /* 0x0000003e3f0c723e */ /* 0x000fe200000000ff */
[----:B------:R-:W0:Y:S01]  /*9460*/  MUFU.EX2 R70, R70 ;  /* 0x0000004600467308 */ /* 0x000e220000000800 */
[----:B---3--:R-:W-:Y:S01]  /*9470*/  FADD.FTZ R13, R42, R13 ;  /* 0x0000000d2a0d7221 */ /* 0x008fe20000010000 */
[----:B------:R-:W-:Y:S01]  /*9480*/  F2FP.F16.F32.PACK_AB R26, R78, R77 ;  /* 0x0000004d4e1a723e */ /* 0x000fe200000000ff */
[----:B------:R-:W-:Y:S01]  /*9490*/  FADD.FTZ R20, R75, R20 ;  /* 0x000000144b147221 */ /* 0x000fe20000010000 */
[----:B--2---:R-:W-:Y:S02]  /*94a0*/  F2FP.F16.F32.PACK_AB R4, R55, R54 ;  /* 0x000000363704723e */ /* 0x004fe400000000ff */
[----:B------:R-:W-:Y:S02]  /*94b0*/  F2FP.F16.F32.PACK_AB R6, R59, R58 ;  /* 0x0000003a3b06723e */ /* 0x000fe400000000ff */
[----:B------:R-:W1:Y:S01]  /*94c0*/  MUFU.EX2 R71, R71 ;  /* 0x0000004700477308 */ /* 0x000e620000000800 */
[----:B----4-:R-:W-:Y:S01]  /*94d0*/  FADD.FTZ R13, R28, R13 ;  /* 0x0000000d1c0d7221 */ /* 0x010fe20000010000 */
[----:B------:R-:W-:-:S02]  /*94e0*/  F2FP.F16.F32.PACK_AB R5, R45, R11 ;  /* 0x0000000b2d05723e */ /* 0x000fc400000000ff */
[----:B------:R-:W-:Y:S01]  /*94f0*/  F2FP.F16.F32.PACK_AB R7, R44, R43 ;  /* 0x0000002b2c07723e */ /* 0x000fe200000000ff */
[----:B------:R-:W-:-:S03]  /*9500*/  FADD.FTZ R2, R68, R13 ;  /* 0x0000000d44027221 */ /* 0x000fc60000010000 */
[----:B------:R-:W2:Y:S01]  /*9510*/  MUFU.EX2 R21, R74 ;  /* 0x0000004a00157308 */ /* 0x000ea20000000800 */
[----:B------:R-:W-:Y:S01]  /*9520*/  FADD.FTZ R13, R69, R2 ;  /* 0x00000002450d7221 */ /* 0x000fe20000010000 */
[----:B------:R3:W-:Y:S03]  /*9530*/  STSM.16.M88.4 [R23], R4 ;  /* 0x0000000417007844 */ /* 0x0007e60000000200 */
[----:B0-----:R-:W-:Y:S01]  /*9540*/  FADD.FTZ R2, R70, R13 ;  /* 0x0000000d46027221 */ /* 0x001fe20000010000 */
[----:B------:R-:W-:Y:S02]  /*9550*/  F2FP.F16.F32.PACK_AB R13, R28, R42 ;  /* 0x0000002a1c0d723e */ /* 0x000fe400000000ff */
[----:B------:R0:W4:Y:S01]  /*9560*/  MUFU.EX2 R29, R3 ;  /* 0x00000003001d7308 */ /* 0x0001220000000800 */
[C---:B-1----:R-:W-:Y:S01]  /*9570*/  F2FP.F16.F32.PACK_AB R25, R71.reuse, R70 ;  /* 0x000000464719723e */ /* 0x042fe200000000ff */
[----:B------:R-:W-:Y:S01]  /*9580*/  FADD.FTZ R2, R71, R2 ;  /* 0x0000000247027221 */ /* 0x000fe20000010000 */
[----:B------:R3:W-:Y:S01]  /*9590*/  STSM.16.M88.4 [R19+0x6000], R12 ;  /* 0x0060000c13007844 */ /* 0x0007e20000000200 */
[----:B0-----:R-:W-:-:S02]  /*95a0*/  FADD.FTZ R3, R77, R20 ;  /* 0x000000144d037221 */ /* 0x001fc40000010000 */
[----:B--2---:R-:W-:Y:S02]  /*95b0*/  FADD.FTZ R2, R21, R2 ;  /* 0x0000000215027221 */ /* 0x004fe40000010000 */
[----:B------:R-:W-:Y:S01]  /*95c0*/  FADD.FTZ R3, R78, R3 ;  /* 0x000000034e037221 */ /* 0x000fe20000010000 */
[C---:B----4-:R-:W-:Y:S01]  /*95d0*/  F2FP.F16.F32.PACK_AB R27, R29.reuse, R21 ;  /* 0x000000151d1b723e */ /* 0x050fe200000000ff */
[----:B------:R-:W-:-:S04]  /*95e0*/  FADD.FTZ R2, R29, R2 ;  /* 0x000000021d027221 */ /* 0x000fc80000010000 */
[----:B------:R3:W-:Y:S01]  /*95f0*/  STSM.16.M88.4 [R18+0x6000], R24 ;  /* 0x0060001812007844 */ /* 0x0007e20000000200 */
[----:B------:R0:W-:Y:S06]  /*9600*/  MEMBAR.ALL.CTA ;  /* 0x0000000000007992 */ /* 0x0001ec0000008000 */
[----:B0-----:R-:W0:Y:S02]  /*9610*/  FENCE.VIEW.ASYNC.S ;  /* 0x00000000000073c6 */ /* 0x001e240000000000 */
[----:B0-----:R-:W-:Y:S01]  /*9620*/  NOP ;  /* 0x0000000000007918 */ /* 0x001fe20000000000 */
[----:B------:R-:W-:Y:S05]  /*9630*/  @P2 BRA `(.L_x_10471) ;  /* 0xffffffc400c02947 */ /* 0x000fea000383ffff */
[----:B------:R-:W-:Y:S01]  /*9640*/  IMAD.MOV.U32 R9, RZ, RZ, R10 ;  /* 0x000000ffff097224 */ /* 0x000fe200078e000a */
[----:B------:R-:W-:Y:S01]  /*9650*/  UMOV UR48, UR58 ;  /* 0x0000003a00307c82 */ /* 0x000fe20008000000 */
[----:B------:R-:W-:Y:S01]  /*9660*/  IMAD.MOV.U32 R8, RZ, RZ, R72 ;  /* 0x000000ffff087224 */ /* 0x000fe200078e0048 */
[----:B------:R-:W-:-:S06]  /*9670*/  UMOV UR51, UR57 ;  /* 0x0000003900337c82 */ /* 0x000fcc0008000000 */
.L_x_10454:
        /* <DEDUP_REMOVED lines=26> */
.L_x_10473:
[----:B------:R-:W-:-:S11]  /*9820*/  UISETP.NE.AND UP1, UPT, UR18, 0x1, UPT ;  /* 0x000000011200788c */ /* 0x000fd6000bf25270 */
[----:B------:R-:W-:Y:S02]  /*9830*/  @UP1 ULDC.64 UR6, c[0x0][0x9e8] ;  /* 0x00027a0000061ab9 */ /* 0x000fe40000000a00 */
[----:B------:R-:W-:-:S04]  /*9840*/  UIMAD.WIDE.U32 UR10, UR14, UR6, URZ ;  /* 0x000000060e0a72a5 */ /* 0x000fc8000f8e003f */
[----:B------:R-:W-:-:S12]  /*9850*/  @UP1 USHF.R.U32.HI UR14, URZ, UR7, UR11 ;  /* 0x000000073f0e1299 */ /* 0x000fd8000801160b */
.L_x_10474:
[----:B------:R-:W-:-:S04]  /*9860*/  UIMAD UR14, UR14, UR18, URZ ;  /* 0x000000120e0e72a4 */ /* 0x000fc8000f8e023f */
[----:B------:R-:W-:-:S04]  /*9870*/  UISETP.LT.AND UP1, UPT, UR15, UR14, UPT ;  /* 0x0000000e0f00728c */ /* 0x000fc8000bf21270 */
[----:B------:R-:W-:-:S12]  /*9880*/  USEL UR15, UR15, UR14, !UP1 ;  /* 0x0000000e0f0f7287 */ /* 0x000fd8000c800000 */
.L_x_10472:
        /* <DEDUP_REMOVED lines=8> */
[----:B--23--:R-:W-:Y:S01]  /*9910*/  IMAD.MOV.U32 R5, RZ, RZ, R9 ;  /* 0x000000ffff057224 */ /* 0x00cfe200078e0009 */
[----:B------:R-:W-:Y:S01]  /*9920*/  UMOV UR28, UR51 ;  /* 0x00000033001c7c82 */ /* 0x000fe20008000000 */
[----:B------:R-:W-:Y:S01]  /*9930*/  IMAD.MOV.U32 R4, RZ, RZ, R8 ;  /* 0x000000ffff047224 */ /* 0x000fe200078e0008 */
[----:B------:R-:W-:Y:S01]  /*9940*/  UMOV UR55, UR48 ;  /* 0x0000003000377c82 */ /* 0x000fe20008000000 */
[----:B------:R-:W-:Y:S01]  /*9950*/  ULDC UR35, c[0x0][0x9d8] ;  /* 0x0002760000237ab9 */ /* 0x000fe20000000800 */
[----:B------:R-:W-:-:S05]  /*9960*/  ULDC UR34, c[0x0][0x988] ;  /* 0x0002620000227ab9 */ /* 0x000fca0000000800 */
.L_x_10484:
        /* <DEDUP_REMOVED lines=9> */
.L_x_10477:
[----:B------:R-:W-:Y:S01]  /*9a00*/  ULEA UR6, UR48, UR42, 0x3 ;  /* 0x0000002a30067291 */ /* 0x000fe2000f8e183f */
[----:B------:R-:W-:-:S05]  /*9a10*/  IMAD.U32 R6, RZ, RZ, UR51 ;  /* 0x00000033ff067e24 */ /* 0x000fca000f8e00ff */
[----:B------:R-:W-:-:S04]  /*9a20*/  SHF.L.U32 R6, R6, 0x1f, RZ ;  /* 0x0000001f06067819 */ /* 0x000fc800000006ff */
[----:B------:R0:W1:Y:S01]  /*9a30*/  SYNCS.PHASECHK.TRANS64.TRYWAIT P2, [UR6+0x2d830], R6 ;  /* 0x02d83006ff0075a7 */ /* 0x0000620008040146 */
[----:B------:R-:W-:Y:S05]  /*9a40*/  @!P0 BRA `(.L_x_10478) ;  /* 0x0000000000048947 */ /* 0x000fea0003800000 */
[----:B------:R-:W-:Y:S01]  /*9a50*/  BPT.TRAP 0x1 ;  /* 0x000000040000795c */ /* 0x000fe20000300000 */
.L_x_10478:
[----:B-1----:R-:W-:Y:S05]  /*9a60*/  @P2 BRA `(.L_x_10476) ;  /* 0x0000000000082947 */ /* 0x002fea0003800000 */
[----:B------:R-:W1:Y:S02]  /*9a70*/  SYNCS.PHASECHK.TRANS64.TRYWAIT P2, [UR6+0x2d830], R6 ;  /* 0x02d83006ff0075a7 */ /* 0x000e640008040146 */
[----:B-1----:R-:W-:Y:S05]  /*9a80*/  @!P2 BRA `(.L_x_10479) ;  /* 0x0000010400d8a947 */ /* 0x002fea0003800000 */
.L_x_10476:
[----:B-1----:R-:W1:Y:S01]  /*9a90*/  S2R R7, SR_TID.X ;  /* 0x0000000000077919 */ /* 0x002e620000002100 */
        /* <DEDUP_REMOVED lines=36> */
.L_x_10481:
[----:B------:R-:W-:Y:S01]  /*9ce0*/  ULEA UR6, UR55, UR42, 0x3 ;  /* 0x0000002a37067291 */ /* 0x000fe2000f8e183f */
[----:B------:R-:W-:-:S05]  /*9cf0*/  IMAD.U32 R6, RZ, RZ, UR28 ;  /* 0x0000001cff067e24 */ /* 0x000fca000f8e00ff */
[----:B------:R-:W-:-:S04]  /*9d00*/  SHF.L.U32 R6, R6, 0x1f, RZ ;  /* 0x0000001f06067819 */ /* 0x000fc800000006ff */
[----:B------:R0:W1:Y:S01]  /*9d10*/  SYNCS.PHASECHK.TRANS64.TRYWAIT P2, [UR6+0x2d850], R6 ;  /* 0x02d85006ff0075a7 */ /* 0x0000620008040146 */
[----:B------:R-:W-:Y:S05]  /*9d20*/  @!P0 BRA `(.L_x_10482) ;  /* 0x0000000000048947 */ /* 0x000fea0003800000 */
[----:B------:R-:W-:Y:S01]  /*9d30*/  BPT.TRAP 0x1 ;  /* 0x000000040000795c */ /* 0x000fe20000300000 */
.L_x_10482:
[----:B-1----:R-:W-:Y:S05]  /*9d40*/  @P2 BRA `(.L_x_10480) ;  /* 0x0000000000082947 */ /* 0x002fea0003800000 */
[----:B------:R-:W1:Y:S02]  /*9d50*/  SYNCS.PHASECHK.TRANS64.TRYWAIT P2, [UR6+0x2d850], R6 ;  /* 0x02d85006ff0075a7 */ /* 0x000e640008040146 */
[----:B-1----:R-:W-:Y:S05]  /*9d60*/  @!P2 BRA `(.L_x_10483) ;  /* 0x000001040038a947 */ /* 0x002fea0003800000 */
.L_x_10480:
[----:B------:R-:W-:Y:S01]  /*9d70*/  UIADD3 UR6, UR42, 0x400, URZ ;  /* 0x000004002a067890 */ /* 0x000fe2000fffe03f */
[----:B------:R-:W-:Y:S01]  /*9d80*/  WARPGROUP.ARRIVE ;  /* 0x00000000000079c5 */ /* 0x000fe20000000000 */
[----:B------:R-:W-:Y:S01]  /*9d90*/  UMOV UR29, 0x40000040 ;  /* 0x40000040001d7882 */ /* 0x000fe20000000000 */
[----:B------:R-:W-:Y:S01]  /*9da0*/  UMOV UR31, 0x80000020 ;  /* 0x80000020001f7882 */ /* 0x000fe20000000000 */
[----:B------:R-:W-:Y:S01]  /*9db0*/  USHF.R.U32.HI UR6, URZ, 0x4, UR6 ;  /* 0x000000043f067899 */ /* 0x000fe20008011606 */
[----:B01----:R-:W-:Y:S01]  /*9dc0*/  FMUL.FTZ R6, R24, UR35 ;  /* 0x0000002318067c20 */ /* 0x003fe20008410000 */
[----:B------:R-:W-:Y:S01]  /*9dd0*/  FMUL.FTZ R7, R25, UR35 ;  /* 0x0000002319077c20 */ /* 0x000fe20008410000 */
[----:B------:R-:W-:Y:S01]  /*9de0*/  FMUL.FTZ R9, R28, UR35 ;  /* 0x000000231c097c20 */ /* 0x000fe20008410000 */
        /* <DEDUP_REMOVED lines=82> */
[----:B0-----:R-:W-:-:S07]  /*a310*/  FMNMX.FTZ R8, R20, R8, !PT ;  /* 0x0000000814087209 */ /* 0x001fce0007810000 */
[----:B------:R-:W0:Y:S01]  /*a320*/  MUFU.TANH R25, R25 ;  /* 0x0000001900197308 */ /* 0x000e220000002400 */
[----:B---3--:R-:W-:-:S07]  /*a330*/  FMNMX.FTZ R8, R21, R8, !PT ;  /* 0x0000000815087209 */ /* 0x008fce0007810000 */
[----:B------:R-:W3:Y:S01]  /*a340*/  MUFU.TANH R28, R28 ;  /* 0x0000001c001c7308 */ /* 0x000ee20000002400 */
[----:B--2---:R-:W-:Y:S02]  /*a350*/  FMNMX.FTZ R8, R24, R8, !PT ;  /* 0x0000000818087209 */ /* 0x004fe40007810000 */
[----:B-1----:R-:W-:Y:S02]  /*a360*/  SHF.R.U32.HI R149, RZ, 0x7, R80 ;  /* 0x00000007ff957819 */ /* 0x002fe40000011650 */
[----:B------:R-:W-:-:S03]  /*a370*/  ISETP.GE.U32.AND P2, PT, R80, 0x180, PT ;  /* 0x000001805000780c */ /* 0x000fc60003f46070 */
[----:B------:R-:W1:Y:S01]  /*a380*/  MUFU.TANH R29, R29 ;  /* 0x0000001d001d7308 */ /* 0x000e620000002400 */
        /* <DEDUP_REMOVED lines=8> */
[----:B------:R-:W2:Y:S01]  /*a410*/  MUFU.TANH R33, R33 ;  /* 0x0000002100217308 */ /* 0x000ea20000002400 */
[----:B------:R-:W-:Y:S01]  /*a420*/  UMOV UR29, 0x40000040 ;  /* 0x40000040001d7882 */ /* 0x000fe20000000000 */
[----:B------:R-:W-:Y:S01]  /*a430*/  UMOV UR31, 0x80000020 ;  /* 0x80000020001f7882 */ /* 0x000fe20000000000 */
[----:B-1----:R-:W-:-:S05]  /*a440*/  FMNMX.FTZ R8, R29, R8, !PT ;  /* 0x000000081d087209 */ /* 0x002fca0007810000 */
        /* <DEDUP_REMOVED lines=39> */
[----:B------:R-:W-:Y:S01]  /*a6c0*/  MUFU.TANH R27, R27 ;  /* 0x0000001b001b7308 */ /* 0x000fe20000002400 */
[----:B--2---:R-:W-:-:S05]  /*a6d0*/  FMNMX.FTZ R8, R64, R8, !PT ;  /* 0x0000000840087209 */ /* 0x004fca0007810000 */
[----:B------:R-:W0:Y:S02]  /*a6e0*/  SHFL.BFLY PT, R65, R8, 0x2, 0x1f ;  /* 0x0c401f0008417f89 */ /* 0x000e2400000e0000 */
[----:B------:R-:W-:Y:S01]  /*a6f0*/  MUFU.TANH R30, R30 ;  /* 0x0000001e001e7308 */ /* 0x000fe20000002400 */
[----:B-1----:R-:W-:-:S07]  /*a700*/  FMNMX.FTZ R62, R26, R5, !PT ;  /* 0x000000051a3e7209 */ /* 0x002fce0007810000 */
[----:B------:R-:W-:Y:S08]  /*a710*/  MUFU.TANH R31, R31 ;  /* 0x0000001f001f7308 */ /* 0x000ff00000002400 */
[----:B------:R-:W-:Y:S01]  /*a720*/  MUFU.TANH R34, R34 ;  /* 0x0000002200227308 */ /* 0x000fe20000002400 */
[----:B0-----:R-:W-:-:S07]  /*a730*/  FMNMX.FTZ R8, R8, R65, !PT ;  /* 0x0000004108087209 */ /* 0x001fce0007810000 */
[----:B------:R-:W-:Y:S01]  /*a740*/  MUFU.TANH R35, R35 ;  /* 0x0000002300237308 */ /* 0x000fe20000002400 */
[----:B------:R-:W0:Y:S07]  /*a750*/  SHFL.BFLY PT, R65, R8, 0x1, 0x1f ;  /* 0x0c201f0008417f89 */ /* 0x000e2e00000e0000 */
[----:B------:R-:W-:Y:S08]  /*a760*/  MUFU.TANH R38, R38 ;  /* 0x0000002600267308 */ /* 0x000ff00000002400 */
[----:B------:R-:W-:Y:S08]  /*a770*/  MUFU.TANH R39, R39 ;  /* 0x0000002700277308 */ /* 0x000ff00000002400 */
[----:B------:R-:W-:Y:S01]  /*a780*/  MUFU.TANH R42, R42 ;  /* 0x0000002a002a7308 */ /* 0x000fe20000002400 */
[----:B0-----:R-:W-:-:S05]  /*a790*/  FMNMX.FTZ R8, R8, R65, !PT ;  /* 0x0000004108087209 */ /* 0x001fca0007810000 */
[C---:B------:R-:W-:Y:S01]  /*a7a0*/  FADD.FTZ R65, -R8.reuse, R4 ;  /* 0x0000000408417221 */ /* 0x040fe20000010100 */
[----:B------:R-:W-:Y:S01]  /*a7b0*/  FMUL.FTZ R4, R8, UR34 ;  /* 0x0000002208047c20 */ /* 0x000fe20008410000 */
[----:B------:R-:W-:Y:S02]  /*a7c0*/  MUFU.TANH R43, R43 ;  /* 0x0000002b002b7308 */ /* 0x000fe40000002400 */
[----:B------:R-:W-:Y:S01]  /*a7d0*/  FMUL.FTZ R65, R65, UR34 ;  /* 0x0000002241417c20 */ /* 0x000fe20008410000 */
[--C-:B------:R-:W-:Y:S01]  /*a7e0*/  FFMA.FTZ R6, R6, UR34, -R4.reuse ;  /* 0x0000002206067c23 */ /* 0x100fe20008010804 */
[--C-:B------:R-:W-:Y:S01]  /*a7f0*/  FFMA.FTZ R7, R7, UR34, -R4.reuse ;  /* 0x0000002207077c23 */ /* 0x100fe20008010804 */
[----:B------:R-:W-:Y:S02]  /*a800*/  WARPGROUP.DEPBAR.LE gsb0, 0x0 ;  /* 0x00008000000079c5 */ /* 0x000fe40000010000 */
[----:B------:R-:W-:Y:S01]  /*a810*/  WARPGROUP.ARRIVE ;  /* 0x00000000000079c5 */ /* 0x000fe20000000000 */
[--C-:B------:R-:W-:Y:S01]  /*a820*/  FFMA.FTZ R9, R9, UR34, -R4.reuse ;  /* 0x0000002209097c23 */ /* 0x100fe20008010804 */
[--C-:B------:R-:W-:Y:S01]  /*a830*/  FFMA.FTZ R68, R10, UR34, -R4.reuse ;  /* 0x000000220a447c23 */ /* 0x100fe20008010804 */
[--C-:B------:R-:W-:Y:S01]  /*a840*/  FFMA.FTZ R11, R11, UR34, -R4.reuse ;  /* 0x000000220b0b7c23 */ /* 0x100fe20008010804 */
[--C-:B------:R-:W-:Y:S01]  /*a850*/  FFMA.FTZ R12, R12, UR34, -R4.reuse ;  /* 0x000000220c0c7c23 */ /* 0x100fe20008010804 */
[--C-:B------:R-:W-:Y:S01]  /*a860*/  FFMA.FTZ R13, R13, UR34, -R4.reuse ;  /* 0x000000220d0d7c23 */ /* 0x100fe20008010804 */
[----:B------:R-:W-:Y:S01]  /*a870*/  HGMMA.64x96x16.F32 R88, gdesc[UR28].tnspB, R88, gsb0 ;  /* 0x416000001c5879f0 */ /* 0x000fe20008000858 */
[----:B------:R-:W-:Y:S01]  /*a880*/  UIADD3 UR28, UR6, 0x600, URZ ;  /* 0x00000600061c7890 */ /* 0x000fe2000fffe03f */
[--C-:B------:R-:W-:Y:S01]  /*a890*/  FFMA.FTZ R14, R14, UR34, -R4.reuse ;  /* 0x000000220e0e7c23 */ /* 0x100fe20008010804 */
[----:B------:R-:W-:Y:S01]  /*a8a0*/  UIADD3 UR30, UR7, 0x100, URZ ;  /* 0x00000100071e7890 */ /* 0x000fe2000fffe03f */
[--C-:B------:R-:W-:Y:S01]  /*a8b0*/  FFMA.FTZ R15, R15, UR34, -R4.reuse ;  /* 0x000000220f0f7c23 */ /* 0x100fe20008010804 */
[----:B------:R-:W-:Y:S01]  /*a8c0*/  UMOV UR29, 0x40000040 ;  /* 0x40000040001d7882 */ /* 0x000fe20000000000 */
[----:B------:R-:W-:Y:S01]  /*a8d0*/  UMOV UR31, 0x80000020 ;  /* 0x80000020001f7882 */ /* 0x000fe20000000000 */
        /* <DEDUP_REMOVED lines=23> */
[----:B------:R0:W-:Y:S08]  /*aa50*/  MUFU.EX2 R10, R65 ;  /* 0x00000041000a7308 */ /* 0x0001f00000000800 */
[----:B------:R-:W1:Y:S01]  /*aa60*/  MUFU.EX2 R4, R6 ;  /* 0x0000000600047308 */ /* 0x000e620000000800 */
[----:B0-----:R-:W-:Y:S01]  /*aa70*/  FMUL.FTZ R65, R67, UR35 ;  /* 0x0000002343417c20 */ /* 0x001fe20008410000 */
[----:B------:R-:W-:Y:S01]  /*aa80*/  FMUL.FTZ R67, R71, UR35 ;  /* 0x0000002347437c20 */ /* 0x000fe20008410000 */
[----:B------:R-:W-:-:S05]  /*aa90*/  FMUL.FTZ R71, R79, UR35 ;  /* 0x000000234f477c20 */ /* 0x000fca0008410000 */
[----:B------:R-:W0:Y:S08]  /*aaa0*/  MUFU.EX2 R6, R7 ;  /* 0x0000000700067308 */ /* 0x000e300000000800 */
[----:B------:R-:W-:Y:S01]  /*aab0*/  MUFU.EX2 R68, R68 ;  /* 0x0000004400447308 */ /* 0x000fe20000000800 */
[----:B-1----:R-:W-:-:S07]  /*aac0*/  FFMA.FTZ R3, R10, R3, R4 ;  /* 0x000000030a037223 */ /* 0x002fce0000010004 */
[----:B------:R-:W-:Y:S01]  /*aad0*/  MUFU.TANH R46, R46 ;  /* 0x0000002e002e7308 */ /* 0x000fe20000002400 */
[C---:B0-----:R-:W-:Y:S01]  /*aae0*/  FADD.FTZ R3, R6.reuse, R3 ;  /* 0x0000000306037221 */ /* 0x041fe20000010000 */
[----:B------:R-:W-:-:S06]  /*aaf0*/  F2FP.F16.F32.PACK_AB R4, R6, R4 ;  /* 0x000000040604723e */ /* 0x000fcc00000000ff */
[----:B------:R0:W1:Y:S08]  /*ab00*/  MUFU.EX2 R6, R9 ;  /* 0x0000000900067308 */ /* 0x0000700000000800 */
[----:B------:R-:W2:Y:S01]  /*ab10*/  MUFU.TANH R47, R47 ;  /* 0x0000002f002f7308 */ /* 0x000ea20000002400 */
[----:B0-----:R-:W-:Y:S01]  /*ab20*/  FMNMX.FTZ R9, R27, R62, !PT ;  /* 0x0000003e1b097209 */ /* 0x001fe20007810000 */
[----:B------:R-:W-:Y:S01]  /*ab30*/  FMUL.FTZ R62, R63, UR35 ;  /* 0x000000233f3e7c20 */ /* 0x000fe20008410000 */
[----:B------:R-:W-:-:S05]  /*ab40*/  FMUL.FTZ R63, R66, UR35 ;  /* 0x00000023423f7c20 */ /* 0x000fca0008410000 */
[----:B------:R-:W0:Y:S01]  /*ab50*/  MUFU.TANH R50, R50 ;  /* 0x0000003200327308 */ /* 0x000e220000002400 */
[----:B-1----:R-:W-:Y:S01]  /*ab60*/  FADD.FTZ R3, R6, R3 ;  /* 0x0000000306037221 */ /* 0x002fe20000010000 */
[----:B------:R-:W-:-:S03]  /*ab70*/  F2FP.F16.F32.PACK_AB R6, R68, R6 ;  /* 0x000000064406723e */ /* 0x000fc600000000ff */
[----:B------:R-:W-:Y:S01]  /*ab80*/  FADD.FTZ R3, R68, R3 ;  /* 0x0000000344037221 */ /* 0x000fe20000010000 */
[----:B------:R-:W-:Y:S02]  /*ab90*/  FMNMX.FTZ R68, R30, R9, !PT ;  /* 0x000000091e447209 */ /* 0x000fe40007810000 */
[----:B------:R1:W3:Y:S02]  /*aba0*/  MUFU.TANH R7, R69 ;  /* 0x0000004500077308 */ /* 0x0002e40000002400 */
[----:B------:R-:W-:-:S04]  /*abb0*/  FMNMX.FTZ R9, R31, R68, !PT ;  /* 0x000000441f097209 */ /* 0x000fc80007810000 */
[----:B------:R-:W-:Y:S01]  /*abc0*/  FMNMX.FTZ R66, R34, R9, !PT ;  /* 0x0000000922427209 */ /* 0x000fe20007810000 */
[----:B------:R-:W-:Y:S02]  /*abd0*/  WARPGROUP.DEPBAR.LE gsb0, 0x0 ;  /* 0x00008000000079c5 */ /* 0x000fe40000010000 */
[----:B------:R-:W-:Y:S01]  /*abe0*/  WARPGROUP.ARRIVE ;  /* 0x00000000000079c5 */ /* 0x000fe20000000000 */
[----:B------:R-:W-:Y:S01]  /*abf0*/  FMNMX.FTZ R9, R35, R66, !PT ;  /* 0x0000004223097209 */ /* 0x000fe20007810000 */
[----:B------:R-:W4:Y:S01]  /*ac00*/  MUFU.TANH R51, R51 ;  /* 0x0000003300337308 */ /* 0x000f220000002400 */
[----:B-1----:R-:W-:Y:S01]  /*ac10*/  FMUL.FTZ R69, R75, UR35 ;  /* 0x000000234b457c20 */ /* 0x002fe20008410000 */
[----:B------:R-:W-:Y:S01]  /*ac20*/  FMUL.FTZ R75, R87, UR35 ;  /* 0x00000023574b7c20 */ /* 0x000fe20008410000 */
[----:B------:R-:W-:Y:S01]  /*ac30*/  FMNMX.FTZ R66, R38, R9, !PT ;  /* 0x0000000926427209 */ /* 0x000fe20007810000 */
[----:B------:R-:W-:Y:S01]  /*ac40*/  HGMMA.64x96x16.F32 R88, gdesc[UR28].tnspB, R88, gsb0 ;  /* 0x416000001c5879f0 */ /* 0x000fe20008000858 */
[----:B------:R-:W-:-:S02]  /*ac50*/  UIADD3 UR28, UR6, 0x602, URZ ;  /* 0x00000602061c7890 */ /* 0x000fc4000fffe03f */
[----:B------:R-:W-:Y:S01]  /*ac60*/  UIADD3 UR30, UR7, 0x140, URZ ;  /* 0x00000140071e7890 */ /* 0x000fe2000fffe03f */
[----:B------:R-:W-:Y:S01]  /*ac70*/  FMNMX.FTZ R9, R39, R66, !PT ;  /* 0x0000004227097209 */ /* 0x000fe20007810000 */
[----:B------:R-:W-:Y:S01]  /*ac80*/  UMOV UR29, 0x40000040 ;  /* 0x40000040001d7882 */ /* 0x000fe20000000000 */
[----:B------:R-:W-:Y:S01]  /*ac90*/  UMOV UR31, 0x80000020 ;  /* 0x80000020001f7882 */ /* 0x000fe20000000000 */
[----:B------:R-:W1:Y:S01]  /*aca0*/  MUFU.TANH R54, R54 ;  /* 0x0000003600367308 */ /* 0x000e620000002400 */
[----:B------:R-:W-:Y:S01]  /*acb0*/  FMNMX.FTZ R68, R42, R9, !PT ;  /* 0x000000092a447209 */ /* 0x000fe20007810000 */
[----:B------:R-:W-:-:S03]  /*acc0*/  FMUL.FTZ R66, R70, UR35 ;  /* 0x0000002346427c20 */ /* 0x000fc60008410000 */
[----:B------:R-:W-:-:S03]  /*acd0*/  FMNMX.FTZ R9, R43, R68, !PT ;  /* 0x000000442b097209 */ /* 0x000fc60007810000 */
[----:B------:R-:W5:Y:S01]  /*ace0*/  MUFU.TANH R55, R55 ;  /* 0x0000003700377308 */ /* 0x000f620000002400 */
[----:B------:R-:W-:-:S04]  /*acf0*/  FMNMX.FTZ R68, R46, R9, !PT ;  /* 0x000000092e447209 */ /* 0x000fc80007810000 */
[----:B--2---:R-:W-:Y:S01]  /*ad00*/  FMNMX.FTZ R9, R47, R68, !PT ;  /* 0x000000442f097209 */ /* 0x004fe20007810000 */
[----:B------:R-:W-:Y:S02]  /*ad10*/  FMUL.FTZ R68, R74, UR35 ;  /* 0x000000234a447c20 */ /* 0x000fe40008410000 */
[----:B------:R-:W2:Y:S01]  /*ad20*/  MUFU.TANH R58, R58 ;  /* 0x0000003a003a7308 */ /* 0x000ea20000002400 */
[----:B0-----:R-:W-:-:S04]  /*ad30*/  FMNMX.FTZ R70, R50, R9, !PT ;  /* 0x0000000932467209 */ /* 0x001fc80007810000 */
[----:B---3--:R-:W-:-:S03]  /*ad40*/  FMNMX.FTZ R70, R7, R70, !PT ;  /* 0x0000004607467209 */ /* 0x008fc60007810000 */
[----:B------:R-:W0:Y:S01]  /*ad50*/  MUFU.TANH R59, R59 ;  /* 0x0000003b003b7308 */ /* 0x000e220000002400 */
[----:B----4-:R-:W-:Y:S01]  /*ad60*/  FMNMX.FTZ R9, R51, R70, !PT ;  /* 0x0000004633097209 */ /* 0x010fe20007810000 */
[----:B------:R-:W-:-:S03]  /*ad70*/  FMUL.FTZ R70, R78, UR35 ;  /* 0x000000234e467c20 */ /* 0x000fc60008410000 */
[----:B-1----:R-:W-:-:S03]  /*ad80*/  FMNMX.FTZ R72, R54, R9, !PT ;  /* 0x0000000936487209 */ /* 0x002fc60007810000 */
[----:B------:R-:W1:Y:S01]  /*ad90*/  MUFU.TANH R62, R62 ;  /* 0x0000003e003e7308 */ /* 0x000e620000002400 */
[----:B-----5:R-:W-:-:S04]  /*ada0*/  FMNMX.FTZ R9, R55, R72, !PT ;  /* 0x0000004837097209 */ /* 0x020fc80007810000 */
[----:B--2---:R-:W-:-:S03]  /*adb0*/  FMNMX.FTZ R72, R58, R9, !PT ;  /* 0x000000093a487209 */ /* 0x004fc60007810000 */
[----:B------:R-:W2:Y:S01]  /*adc0*/  MUFU.TANH R63, R63 ;  /* 0x0000003f003f7308 */ /* 0x000ea20000002400 */
[----:B0-----:R-:W-:Y:S01]  /*add0*/  FMNMX.FTZ R9, R59, R72, !PT ;  /* 0x000000483b097209 */ /* 0x001fe20007810000 */
[----:B------:R-:W-:-:S06]  /*ade0*/  FMUL.FTZ R72, R82, UR35 ;  /* 0x0000002352487c20 */ /* 0x000fcc0008410000 */
        /* <DEDUP_REMOVED lines=19> */
[----:B--2---:R-:W-:Y:S01]  /*af20*/  FMNMX.FTZ R76, R70, R9, !PT ;  /* 0x00000009464c7209 */ /* 0x004fe20007810000 */
[----:B------:R-:W-:Y:S02]  /*af30*/  UIADD3 UR30, UR7, 0x180, URZ ;  /* 0x00000180071e7890 */ /* 0x000fe4000fffe03f */
[----:B------:R-:W1:Y:S01]  /*af40*/  MUFU.TANH R72, R72 ;  /* 0x0000004800487308 */ /* 0x000e620000002400 */
[----:B------:R-:W-:Y:S01]  /*af50*/  UMOV UR29, 0x40000040 ;  /* 0x40000040001d7882 */ /* 0x000fe20000000000 */
[----:B------:R-:W-:-:S06]  /*af60*/  UMOV UR31, 0x80000020 ;  /* 0x80000020001f7882 */ /* 0x000fcc0000000000 */
        /* <DEDUP_REMOVED lines=20> */
[----:B------:R-:W-:-:S02]  /*b0b0*/  WARPGROUP.DEPBAR.LE gsb0, 0x0 ;  /* 0x00008000000079c5 */ /* 0x000fc40000010000 */
[----:B------:R-:W-:Y:S01]  /*b0c0*/  WARPGROUP.ARRIVE ;  /* 0x00000000000079c5 */ /* 0x000fe20000000000 */
[----:B0-----:R-:W-:-:S04]  /*b0d0*/  FMNMX.FTZ R9, R78, R9, !PT ;  /* 0x000000094e097209 */ /* 0x001fc80007810000 */
[----:B------:R-:W-:Y:S01]  /*b0e0*/  MUFU.EX2 R44, R44 ;  /* 0x0000002c002c7308 */ /* 0x000fe20000000800 */
[----:B------:R-:W-:Y:S01]  /*b0f0*/  HGMMA.64x96x16.F32 R88, gdesc[UR28].tnspB, R88, gsb0 ;  /* 0x416000001c5879f0 */ /* 0x000fe20008000858 */
[----:B------:R-:W-:Y:S01]  /*b100*/  UIADD3 UR28, UR6, 0x606, URZ ;  /* 0x00000606061c7890 */ /* 0x000fe2000fffe03f */
[C---:B------:R-:W-:Y:S01]  /*b110*/  FADD.FTZ R5, -R9.reuse, R5 ;  /* 0x0000000509057221 */ /* 0x040fe20000010100 */
[----:B------:R-:W-:Y:S01]  /*b120*/  UIADD3 UR30, UR7, 0x1c0, URZ ;  /* 0x000001c0071e7890 */ /* 0x000fe2000fffe03f */
[----:B------:R-:W-:Y:S01]  /*b130*/  FMUL.FTZ R76, R9, UR34 ;  /* 0x00000022094c7c20 */ /* 0x000fe20008410000 */
[----:B------:R-:W-:Y:S01]  /*b140*/  UMOV UR29, 0x40000040 ;  /* 0x40000040001d7882 */ /* 0x000fe20000000000 */
[----:B------:R-:W-:Y:S01]  /*b150*/  UMOV UR31, 0x80000020 ;  /* 0x80000020001f7882 */ /* 0x000fe20000000000 */
        /* <DEDUP_REMOVED lines=33> */
[----:B------:R-:W-:Y:S08]  /*b370*/  MUFU.EX2 R34, R5 ;  /* 0x0000000500227308 */ /* 0x000ff00000000800 */
[----:B------:R0:W1:Y:S08]  /*b380*/  MUFU.EX2 R7, R26 ;  /* 0x0000001a00077308 */ /* 0x0000700000000800 */
[----:B------:R-:W2:Y:S01]  /*b390*/  MUFU.EX2 R76, R27 ;  /* 0x0000001b004c7308 */ /* 0x000ea20000000800 */
[----:B0-----:R-:W-:-:S05]  /*b3a0*/  IMAD.U32 R26, RZ, RZ, UR48 ;  /* 0x00000030ff1a7e24 */ /* 0x001fca000f8e00ff */
[----:B------:R-:W-:Y:S02]  /*b3b0*/  @!P1 LEA R26, R26, UR42, 0x3 ;  /* 0x0000002a1a1a9c11 */ /* 0x000fe4000f8e18ff */
[----:B------:R-:W-:Y:S01]  /*b3c0*/  MUFU.EX2 R77, R77 ;  /* 0x0000004d004d7308 */ /* 0x000fe20000000800 */
[----:B-1----:R-:W-:Y:S02]  /*b3d0*/  FFMA.FTZ R79, R34, R2, R7 ;  /* 0x00000002224f7223 */ /* 0x002fe40000010007 */
[----:B------:R-:W-:-:S05]  /*b3e0*/  @!P1 VIADD R26, R26, 0x2d840 ;  /* 0x0002d8401a1a9836 */ /* 0x000fca0000000000 */
[----:B------:R-:W-:Y:S01]  /*b3f0*/  @!P1 PRMT R26, RZ, 0x654, R26 ;  /* 0x00000654ff1a9816 */ /* 0x000fe2000000001a */
[C---:B--2---:R-:W-:Y:S01]  /*b400*/  FADD.FTZ R2, R76.reuse, R79 ;  /* 0x0000004f4c027221 */ /* 0x044fe20000010000 */
[----:B------:R-:W-:Y:S01]  /*b410*/  F2FP.F16.F32.PACK_AB R5, R76, R7 ;  /* 0x000000074c05723e */ /* 0x000fe200000000ff */
[----:B------:R-:W-:Y:S01]  /*b420*/  VIADD R7, R149, 0x9 ;  /* 0x0000000995077836 */ /* 0x000fe20000000000 */
[----:B------:R-:W-:Y:S04]  /*b430*/  MUFU.EX2 R27, R12 ;  /* 0x0000000c001b7308 */ /* 0x000fe80000000800 */
[----:B------:R-:W-:Y:S02]  /*b440*/  SEL R76, R7, 0x9, !P2 ;  /* 0x00000009074c7807 */ /* 0x000fe40005000000 */
[C---:B------:R-:W-:Y:S01]  /*b450*/  ISETP.GT.AND P2, PT, R0.reuse, UR54, PT ;  /* 0x0000003600007c0c */ /* 0x040fe2000bf44270 */
[----:B------:R-:W-:Y:S01]  /*b460*/  VIADD R0, R0, 0xffffffff ;  /* 0xffffffff00007836 */ /* 0x000fe20000000000 */
[----:B------:R-:W0:Y:S08]  /*b470*/  MUFU.EX2 R7, R30 ;  /* 0x0000001e00077308 */ /* 0x000e300000000800 */
[----:B------:R-:W1:Y:S08]  /*b480*/  MUFU.EX2 R31, R31 ;  /* 0x0000001f001f7308 */ /* 0x000e700000000800 */
[----:B------:R-:W2:Y:S01]  /*b490*/  MUFU.EX2 R35, R35 ;  /* 0x0000002300237308 */ /* 0x000ea20000000800 */
[----:B0-----:R-:W-:Y:S01]  /*b4a0*/  FADD.FTZ R2, R7, R2 ;  /* 0x0000000207027221 */ /* 0x001fe20000010000 */
[----:B------:R-:W-:-:S02]  /*b4b0*/  WARPGROUP.DEPBAR.LE gsb0, 0x0 ;  /* 0x00008000000079c5 */ /* 0x000fc40000010000 */
[----:B------:R-:W-:Y:S01]  /*b4c0*/  WARPGROUP.ARRIVE ;  /* 0x00000000000079c5 */ /* 0x000fe20000000000 */
[C---:B------:R-:W-:Y:S01]  /*b4d0*/  F2FP.F16.F32.PACK_AB R7, R77.reuse, R7 ;  /* 0x000000074d07723e */ /* 0x040fe200000000ff */
[----:B------:R-:W-:Y:S02]  /*b4e0*/  FADD.FTZ R2, R77, R2 ;  /* 0x000000024d027221 */ /* 0x000fe40000010000 */
[----:B------:R-:W-:Y:S02]  /*b4f0*/  MUFU.EX2 R38, R38 ;  /* 0x0000002600267308 */ /* 0x000fe40000000800 */
[----:B------:R-:W-:Y:S01]  /*b500*/  HGMMA.64x96x16.F32 R88, gdesc[UR28].tnspB, R88, gsb0 ;  /* 0x416000001c5879f0 */ /* 0x000fe20008000858 */
[----:B-1----:R-:W-:Y:S01]  /*b510*/  FADD.FTZ R2, R31, R2 ;  /* 0x000000021f027221 */ /* 0x002fe20000010000 */
[----:B------:R-:W-:-:S04]  /*b520*/  UMOV UR28, UR51 ;  /* 0x00000033001c7c82 */ /* 0x000fc80008000000 */
[----:B------:R-:W0:Y:S08]  /*b530*/  MUFU.EX2 R39, R39 ;  /* 0x0000002700277308 */ /* 0x000e300000000800 */
        /* <DEDUP_REMOVED lines=21> */
[----:B---3--:R-:W-:Y:S01]  /*b690*/  IMAD.U32 R26, RZ, RZ, UR55 ;  /* 0x00000037ff1a7e24 */ /* 0x008fe2000f8e00ff */
[----:B-1----:R-:W-:Y:S01]  /*b6a0*/  MUFU.EX2 R76, R43 ;  /* 0x0000002b004c7308 */ /* 0x002fe20000000800 */
[----:B------:R-:W-:Y:S01]  /*b6b0*/  UMOV UR55, UR48 ;  /* 0x0000003000377c82 */ /* 0x000fe20008000000 */
[-C--:B------:R-:W-:Y:S01]  /*b6c0*/  FMUL.FTZ R100, R100, R10.reuse ;  /* 0x0000000a64647220 */ /* 0x080fe20000410000 */
[-C--:B------:R-:W-:Y:S01]  /*b6d0*/  FMUL.FTZ R101, R101, R10.reuse ;  /* 0x0000000a65657220 */ /* 0x080fe20000410000 */
[----:B------:R-:W-:Y:S01]  /*b6e0*/  @!P1 LEA R26, R26, UR42, 0x3 ;  /* 0x0000002a1a1a9c11 */ /* 0x000fe2000f8e18ff */
[-C--:B------:R-:W-:Y:S01]  /*b6f0*/  FMUL.FTZ R104, R104, R10.reuse ;  /* 0x0000000a68687220 */ /* 0x080fe20000410000 */
[-C--:B------:R-:W-:Y:S01]  /*b700*/  FMUL.FTZ R105, R105, R10.reuse ;  /* 0x0000000a69697220 */ /* 0x080fe20000410000 */
[----:B------:R-:W-:Y:S01]  /*b710*/  FMUL.FTZ R108, R108, R10 ;  /* 0x0000000a6c6c7220 */ /* 0x000fe20000410000 */
[----:B------:R-:W-:Y:S01]  /*b720*/  MUFU.EX2 R66, R66 ;  /* 0x0000004200427308 */ /* 0x000fe20000000800 */
[----:B------:R-:W-:-:S02]  /*b730*/  @!P1 VIADD R26, R26, 0x2d860 ;  /* 0x0002d8601a1a9836 */ /* 0x000fc40000000000 */
[-C--:B------:R-:W-:Y:S01]  /*b740*/  FMUL.FTZ R109, R109, R10.reuse ;  /* 0x0000000a6d6d7220 */ /* 0x080fe20000410000 */
[-C--:B------:R-:W-:Y:S01]  /*b750*/  FMUL.FTZ R112, R112, R10.reuse ;  /* 0x0000000a70707220 */ /* 0x080fe20000410000 */
[-C--:B------:R-:W-:Y:S01]  /*b760*/  FMUL.FTZ R113, R113, R10.reuse ;  /* 0x0000000a71717220 */ /* 0x080fe20000410000 */
[-C--:B------:R-:W-:Y:S01]  /*b770*/  FMUL.FTZ R116, R116, R10.reuse ;  /* 0x0000000a74747220 */ /* 0x080fe20000410000 */
[----:B------:R-:W-:Y:S01]  /*b780*/  @!P1 PRMT R26, RZ, 0x654, R26 ;  /* 0x00000654ff1a9816 */ /* 0x000fe2000000001a */
[-C--:B------:R-:W-:Y:S01]  /*b790*/  FMUL.FTZ R117, R117, R10.reuse ;  /* 0x0000000a75757220 */ /* 0x080fe20000410000 */
[----:B------:R-:W-:Y:S01]  /*b7a0*/  MUFU.EX2 R52, R52 ;  /* 0x0000003400347308 */ /* 0x000fe20000000800 */
[-C--:B------:R-:W-:Y:S01]  /*b7b0*/  FMUL.FTZ R120, R120, R10.reuse ;  /* 0x0000000a78787220 */ /* 0x080fe20000410000 */
[----:B------:R1:W-:Y:S01]  /*b7c0*/  @!P1 SYNCS.ARRIVE.TRANS64.RED.A1T0 RZ, [R26+URZ], RZ ;  /* 0x000000ff1aff99a7 */ /* 0x0003e2000810043f */
[----:B------:R3:W-:Y:S01]  /*b7d0*/  STSM.16.M88.4 [R17+0x21800], R4 ;  /* 0x0218000411007844 */ /* 0x0007e20000000200 */
[-C--:B------:R-:W-:Y:S01]  /*b7e0*/  FMUL.FTZ R121, R121, R10.reuse ;  /* 0x0000000a79797220 */ /* 0x080fe20000410000 */
[-C--:B------:R-:W-:Y:S01]  /*b7f0*/  FMUL.FTZ R124, R124, R10.reuse ;  /* 0x0000000a7c7c7220 */ /* 0x080fe20000410000 */
[-C--:B------:R-:W-:Y:S01]  /*b800*/  FMUL.FTZ R125, R125, R10.reuse ;  /* 0x0000000a7d7d7220 */ /* 0x080fe20000410000 */
[-C--:B------:R-:W-:Y:S01]  /*b810*/  FMUL.FTZ R128, R128, R10.reuse ;  /* 0x0000000a80807220 */ /* 0x080fe20000410000 */
[----:B------:R-:W-:Y:S01]  /*b820*/  MUFU.EX2 R67, R67 ;  /* 0x0000004300437308 */ /* 0x000fe20000000800 */
[-C--:B------:R-:W-:Y:S01]  /*b830*/  FMUL.FTZ R129, R129, R10.reuse ;  /* 0x0000000a81817220 */ /* 0x080fe20000410000 */
[-C--:B------:R-:W-:Y:S01]  /*b840*/  FMUL.FTZ R132, R132, R10.reuse ;  /* 0x0000000a84847220 */ /* 0x080fe20000410000 */
[----:B------:R-:W-:Y:S01]  /*b850*/  FMUL.FTZ R133, R133, R10 ;  /* 0x0000000a85857220 */ /* 0x000fe20000410000 */
[-C--:B------:R-:W-:Y:S01]  /*b860*/  FMUL.FTZ R90, R90, R34.reuse ;  /* 0x000000225a5a7220 */ /* 0x080fe20000410000 */
[-C--:B------:R-:W-:Y:S01]  /*b870*/  FMUL.FTZ R91, R91, R34.reuse ;  /* 0x000000225b5b7220 */ /* 0x080fe20000410000 */
[-C--:B------:R-:W-:Y:S01]  /*b880*/  FMUL.FTZ R94, R94, R34.reuse ;  /* 0x000000225e5e7220 */ /* 0x080fe20000410000 */
[-C--:B------:R-:W-:Y:S01]  /*b890*/  FMUL.FTZ R95, R95, R34.reuse ;  /* 0x000000225f5f7220 */ /* 0x080fe20000410000 */
[----:B-1----:R-:W1:Y:S01]  /*b8a0*/  MUFU.EX2 R26, R11 ;  /* 0x0000000b001a7308 */ /* 0x002e620000000800 */
[-C--:B------:R-:W-:Y:S01]  /*b8b0*/  FMUL.FTZ R98, R98, R34.reuse ;  /* 0x0000002262627220 */ /* 0x080fe20000410000 */
[-C--:B------:R-:W-:Y:S01]  /*b8c0*/  FMUL.FTZ R99, R99, R34.reuse ;  /* 0x0000002263637220 */ /* 0x080fe20000410000 */
[----:B---3--:R-:W-:Y:S01]  /*b8d0*/  F2FP.F16.F32.PACK_AB R6, R14, R13 ;  /* 0x0000000d0e06723e */ /* 0x008fe200000000ff */
[----:B------:R-:W-:Y:S01]  /*b8e0*/  FMUL.FTZ R102, R102, R34 ;  /* 0x0000002266667220 */ /* 0x000fe20000410000 */
[C---:B--2---:R-:W-:Y:S01]  /*b8f0*/  F2FP.F16.F32.PACK_AB R5, R35.reuse, R31 ;  /* 0x0000001f2305723e */ /* 0x044fe200000000ff */
[----:B------:R-:W-:Y:S01]  /*b900*/  FADD.FTZ R35, R35, R2 ;  /* 0x0000000223237221 */ /* 0x000fe20000010000 */
[----:B0-----:R-:W-:Y:S01]  /*b910*/  F2FP.F16.F32.PACK_AB R7, R39, R38 ;  /* 0x000000262707723e */ /* 0x001fe200000000ff */
[----:B------:R-:W-:Y:S01]  /*b920*/  MUFU.EX2 R11, R28 ;  /* 0x0000001c000b7308 */ /* 0x000fe20000000800 */
[-C--:B------:R-:W-:Y:S01]  /*b930*/  FMUL.FTZ R103, R103, R34.reuse ;  /* 0x0000002267677220 */ /* 0x080fe20000410000 */
[----:B------:R-:W-:Y:S01]  /*b940*/  FADD.FTZ R38, R38, R35 ;  /* 0x0000002326267221 */ /* 0x000fe20000010000 */
[-C--:B------:R-:W-:Y:S01]  /*b950*/  FMUL.FTZ R106, R106, R34.reuse ;  /* 0x000000226a6a7220 */ /* 0x080fe20000410000 */
[-C--:B------:R-:W-:Y:S01]  /*b960*/  FMUL.FTZ R107, R107, R34.reuse ;  /* 0x000000226b6b7220 */ /* 0x080fe20000410000 */
[-C--:B------:R-:W-:Y:S01]  /*b970*/  FMUL.FTZ R110, R110, R34.reuse ;  /* 0x000000226e6e7220 */ /* 0x080fe20000410000 */
[----:B------:R-:W-:Y:S01]  /*b980*/  FADD.FTZ R38, R39, R38 ;  /* 0x0000002627267221 */ /* 0x000fe20000010000 */
[----:B------:R-:W-:Y:S01]  /*b990*/  FMUL.FTZ R111, R111, R34 ;  /* 0x000000226f6f7220 */ /* 0x000fe20000410000 */
[----:B------:R-:W-:Y:S01]  /*b9a0*/  MUFU.EX2 R2, R65 ;  /* 0x0000004100027308 */ /* 0x000fe20000000800 */
[----:B-1----:R-:W-:Y:S01]  /*b9b0*/  F2FP.F16.F32.PACK_AB R4, R27, R26 ;  /* 0x0000001a1b04723e */ /* 0x002fe200000000ff */
[----:B------:R-:W-:Y:S01]  /*b9c0*/  FADD.FTZ R30, R26, R3 ;  /* 0x000000031a1e7221 */ /* 0x000fe20000010000 */
[-C--:B------:R-:W-:Y:S01]  /*b9d0*/  FMUL.FTZ R114, R114, R34.reuse ;  /* 0x0000002272727220 */ /* 0x080fe20000410000 */
[-C--:B------:R-:W-:Y:S01]  /*b9e0*/  FMUL.FTZ R115, R115, R34.reuse ;  /* 0x0000002273737220 */ /* 0x080fe20000410000 */
[-C--:B------:R-:W-:Y:S01]  /*b9f0*/  FMUL.FTZ R118, R118, R34.reuse ;  /* 0x0000002276767220 */ /* 0x080fe20000410000 */
[----:B------:R0:W-:Y:S01]  /*ba00*/  STSM.16.M88.4 [R22], R4 ;  /* 0x0000000416007844 */ /* 0x0001e20000000200 */
[----:B------:R-:W-:Y:S01]  /*ba10*/  FADD.FTZ R30, R27, R30 ;  /* 0x0000001e1b1e7221 */ /* 0x000fe20000010000 */
[----:B------:R-:W-:Y:S01]  /*ba20*/  MUFU.EX2 R26, R53 ;  /* 0x00000035001a7308 */ /* 0x000fe20000000800 */
[-C--:B------:R-:W-:Y:S01]  /*ba30*/  FMUL.FTZ R119, R119, R34.reuse ;  /* 0x0000002277777220 */ /* 0x080fe20000410000 */
[-C--:B------:R-:W-:Y:S01]  /*ba40*/  FMUL.FTZ R122, R122, R34.reuse ;  /* 0x000000227a7a7220 */ /* 0x080fe20000410000 */
[----:B------:R-:W-:Y:S01]  /*ba50*/  FADD.FTZ R3, R13, R30 ;  /* 0x0000001e0d037221 */ /* 0x000fe20000010000 */
[-C--:B------:R-:W-:Y:S01]  /*ba60*/  FMUL.FTZ R123, R123, R34.reuse ;  /* 0x000000227b7b7220 */ /* 0x080fe20000410000 */
[-C--:B------:R-:W-:Y:S01]  /*ba70*/  FMUL.FTZ R126, R126, R34.reuse ;  /* 0x000000227e7e7220 */ /* 0x080fe20000410000 */
[-C--:B------:R-:W-:Y:S01]  /*ba80*/  FMUL.FTZ R127, R127, R34.reuse ;  /* 0x000000227f7f7220 */ /* 0x080fe20000410000 */
[----:B------:R-:W-:Y:S01]  /*ba90*/  FADD.FTZ R3, R14, R3 ;  /* 0x000000030e037221 */ /* 0x000fe20000010000 */
[----:B------:R-:W-:Y:S01]  /*baa0*/  MUFU.EX2 R13, R50 ;  /* 0x00000032000d7308 */ /* 0x000fe20000000800 */
[-C--:B------:R-:W-:Y:S01]  /*bab0*/  FMUL.FTZ R130, R130, R34.reuse ;  /* 0x0000002282827220 */ /* 0x080fe20000410000 */
[-C--:B------:R-:W-:Y:S01]  /*bac0*/  FMUL.FTZ R131, R131, R34.reuse ;  /* 0x0000002283837220 */ /* 0x080fe20000410000 */
[-C--:B------:R-:W-:Y:S01]  /*bad0*/  FMUL.FTZ R134, R134, R34.reuse ;  /* 0x0000002286867220 */ /* 0x080fe20000410000 */
[----:B------:R-:W-:-:S04]  /*bae0*/  FMUL.FTZ R135, R135, R34 ;  /* 0x0000002287877220 */ /* 0x000fc80000410000 */
[----:B0-----:R-:W0:Y:S08]  /*baf0*/  MUFU.EX2 R4, R15 ;  /* 0x0000000f00047308 */ /* 0x001e300000000800 */
[----:B------:R-:W1:Y:S08]  /*bb00*/  MUFU.EX2 R5, R42 ;  /* 0x0000002a00057308 */ /* 0x000e700000000800 */
[----:B------:R2:W3:Y:S01]  /*bb10*/  MUFU.EX2 R6, R21 ;  /* 0x0000001500067308 */ /* 0x0004e20000000800 */
[----:B0-----:R-:W-:Y:S01]  /*bb20*/  FADD.FTZ R3, R4, R3 ;  /* 0x0000000304037221 */ /* 0x001fe20000010000 */
[----:B------:R-:W-:-:S06]  /*bb30*/  F2FP.F16.F32.PACK_AB R4, R20, R4 ;  /* 0x000000041404723e */ /* 0x000fcc00000000ff */
[----:B------:R-:W0:Y:S01]  /*bb40*/  MUFU.EX2 R7, R24 ;  /* 0x0000001800077308 */ /* 0x000e220000000800 */
[----:B--2---:R-:W-:Y:S01]  /*bb50*/  FADD.FTZ R21, R20, R3 ;  /* 0x0000000314157221 */ /* 0x004fe20000010000 */
[----:B-1----:R-:W-:Y:S01]  /*bb60*/  FADD.FTZ R3, R5, R38 ;  /* 0x0000002605037221 */ /* 0x002fe20000010000 */
[----:B------:R-:W-:-:S03]  /*bb70*/  F2FP.F16.F32.PACK_AB R5, R76, R5 ;  /* 0x000000054c05723e */ /* 0x000fc600000000ff */
[----:B------:R-:W-:Y:S02]  /*bb80*/  FADD.FTZ R3, R76, R3 ;  /* 0x000000034c037221 */ /* 0x000fe40000010000 */
[----:B------:R-:W1:Y:S01]  /*bb90*/  MUFU.EX2 R14, R29 ;  /* 0x0000001d000e7308 */ /* 0x000e620000000800 */
[----:B---3--:R-:W-:-:S07]  /*bba0*/  FADD.FTZ R38, R6, R21 ;  /* 0x0000001506267221 */ /* 0x008fce0000010000 */
[----:B------:R-:W2:Y:S01]  /*bbb0*/  MUFU.EX2 R15, R51 ;  /* 0x00000033000f7308 */ /* 0x000ea20000000800 */
[C---:B0-----:R-:W-:Y:S01]  /*bbc0*/  FADD.FTZ R21, R7.reuse, R38 ;  /* 0x0000002607157221 */ /* 0x041fe20000010000 */
[----:B------:R-:W-:Y:S01]  /*bbd0*/  FADD.FTZ R38, R46, R3 ;  /* 0x000000032e267221 */ /* 0x000fe20000010000 */
[----:B------:R-:W-:Y:S02]  /*bbe0*/  F2FP.F16.F32.PACK_AB R6, R7, R6 ;  /* 0x000000060706723e */ /* 0x000fe400000000ff */
[----:B------:R-:W-:Y:S01]  /*bbf0*/  FADD.FTZ R42, R12, R21 ;  /* 0x000000150c2a7221 */ /* 0x000fe20000010000 */
[C---:B------:R-:W-:Y:S01]  /*bc00*/  FADD.FTZ R38, R47.reuse, R38 ;  /* 0x000000262f267221 */ /* 0x040fe20000010000 */
[----:B------:R-:W-:Y:S01]  /*bc10*/  F2FP.F16.F32.PACK_AB R7, R47, R46 ;  /* 0x0000002e2f07723e */ /* 0x000fe200000000ff */
[----:B------:R-:W0:Y:S01]  /*bc20*/  MUFU.EX2 R24, R49 ;  /* 0x0000003100187308 */ /* 0x000e220000000800 */
[----:B------:R-:W-:Y:S01]  /*bc30*/  FADD.FTZ R21, R11, R42 ;  /* 0x0000002a0b157221 */ /* 0x000fe20000010000 */
[----:B------:R-:W-:Y:S01]  /*bc40*/  FADD.FTZ R3, R13, R38 ;  /* 0x000000260d037221 */ /* 0x000fe20000010000 */
[----:B------:R-:W-:Y:S01]  /*bc50*/  F2FP.F16.F32.PACK_AB R12, R11, R12 ;  /* 0x0000000c0b0c723e */ /* 0x000fe200000000ff */
[----:B------:R3:W-:Y:S01]  /*bc60*/  STSM.16.M88.4 [R19], R4 ;  /* 0x0000000413007844 */ /* 0x0007e20000000200 */
[----:B-1----:R-:W-:Y:S01]  /*bc70*/  FADD.FTZ R21, R14, R21 ;  /* 0x000000150e157221 */ /* 0x002fe20000010000 */
[----:B------:R-:W-:Y:S01]  /*bc80*/  FADD.FTZ R42, R78, R3 ;  /* 0x000000034e2a7221 */ /* 0x000fe20000010000 */
[C---:B------:R-:W-:Y:S01]  /*bc90*/  F2FP.F16.F32.PACK_AB R14, R32.reuse, R14 ;  /* 0x0000000e200e723e */ /* 0x040fe200000000ff */
[----:B------:R-:W1:Y:S01]  /*bca0*/  MUFU.EX2 R25, R68 ;  /* 0x0000004400197308 */ /* 0x000e620000000800 */
[----:B------:R-:W-:Y:S01]  /*bcb0*/  FADD.FTZ R50, R32, R21 ;  /* 0x0000001520327221 */ /* 0x000fe20000010000 */
[----:B--2---:R-:W-:Y:S01]  /*bcc0*/  FADD.FTZ R3, R15, R42 ;  /* 0x0000002a0f037221 */ /* 0x004fe20000010000 */
[----:B------:R-:W-:-:S02]  /*bcd0*/  F2FP.F16.F32.PACK_AB R13, R78, R13 ;  /* 0x0000000d4e0d723e */ /* 0x000fc400000000ff */
[----:B------:R-:W-:Y:S01]  /*bce0*/  FADD.FTZ R21, R33, R50 ;  /* 0x0000003221157221 */ /* 0x000fe20000010000 */
[C---:B------:R-:W-:Y:S01]  /*bcf0*/  FADD.FTZ R20, R54.reuse, R3 ;  /* 0x0000000336147221 */ /* 0x040fe20000010000 */
[----:B------:R-:W-:Y:S01]  /*bd00*/  F2FP.F16.F32.PACK_AB R15, R54, R15 ;  /* 0x0000000f360f723e */ /* 0x000fe200000000ff */
[----:B------:R-:W-:Y:S01]  /*bd10*/  MUFU.EX2 R56, R56 ;  /* 0x0000003800387308 */ /* 0x000fe20000000800 */
[----:B------:R-:W-:Y:S01]  /*bd20*/  FADD.FTZ R42, R36, R21 ;  /* 0x00000015242a7221 */ /* 0x000fe20000010000 */
[----:B------:R-:W-:Y:S02]  /*bd30*/  FADD.FTZ R3, R55, R20 ;  /* 0x0000001437037221 */ /* 0x000fe40000010000 */
[----:B------:R2:W-:Y:S01]  /*bd40*/  STSM.16.M88.4 [R18], R12 ;  /* 0x0000000c12007844 */ /* 0x0005e20000000200 */
[----:B------:R-:W-:Y:S01]  /*bd50*/  FADD.FTZ R21, R37, R42 ;  /* 0x0000002a25157221 */ /* 0x000fe20000010000 */
[----:B------:R-:W-:Y:S01]  /*bd60*/  FADD.FTZ R42, R58, R3 ;  /* 0x000000033a2a7221 */ /* 0x000fe20000010000 */
[----:B---3--:R-:W-:Y:S01]  /*bd70*/  F2FP.F16.F32.PACK_AB R4, R36, R33 ;  /* 0x000000212404723e */ /* 0x008fe200000000ff */
[----:B------:R-:W3:Y:S01]  /*bd80*/  MUFU.EX2 R38, R69 ;  /* 0x0000004500267308 */ /* 0x000ee20000000800 */
[----:B------:R-:W-:Y:S01]  /*bd90*/  FADD.FTZ R46, R40, R21 ;  /* 0x00000015282e7221 */ /* 0x000fe20000010000 */
[----:B------:R-:W-:Y:S01]  /*bda0*/  FADD.FTZ R3, R59, R42 ;  /* 0x0000002a3b037221 */ /* 0x000fe20000010000 */
[----:B------:R-:W-:-:S02]  /*bdb0*/  F2FP.F16.F32.PACK_AB R5, R58, R55 ;  /* 0x000000373a05723e */ /* 0x000fc400000000ff */
[----:B------:R-:W-:Y:S01]  /*bdc0*/  FADD.FTZ R11, R41, R46 ;  /* 0x0000002e290b7221 */ /* 0x000fe20000010000 */
[----:B------:R-:W-:Y:S01]  /*bdd0*/  FADD.FTZ R32, R62, R3 ;  /* 0x000000033e207221 */ /* 0x000fe20000010000 */
[----:B------:R-:W-:Y:S01]  /*bde0*/  F2FP.F16.F32.PACK_AB R6, R40, R37 ;  /* 0x000000252806723e */ /* 0x000fe200000000ff */
[----:B------:R-:W-:Y:S01]  /*bdf0*/  MUFU.EX2 R28, R57 ;  /* 0x00000039001c7308 */ /* 0x000fe20000000800 */
[----:B------:R-:W-:Y:S01]  /*be00*/  FADD.FTZ R42, R44, R11 ;  /* 0x0000000b2c2a7221 */ /* 0x000fe20000010000 */
[----:B------:R-:W-:Y:S01]  /*be10*/  FADD.FTZ R3, R63, R32 ;  /* 0x000000203f037221 */ /* 0x000fe20000010000 */
[----:B------:R-:W-:Y:S02]  /*be20*/  F2FP.F16.F32.PACK_AB R7, R62, R59 ;  /* 0x0000003b3e07723e */ /* 0x000fe400000000ff */
[----:B------:R-:W-:Y:S01]  /*be30*/  FADD.FTZ R11, R45, R42 ;  /* 0x0000002a2d0b7221 */ /* 0x000fe20000010000 */
[C---:B------:R-:W-:Y:S01]  /*be40*/  FADD.FTZ R3, R2.reuse, R3 ;  /* 0x0000000302037221 */ /* 0x040fe20000010000 */
[----:B--2---:R-:W-:Y:S01]  /*be50*/  F2FP.F16.F32.PACK_AB R13, R2, R63 ;  /* 0x0000003f020d723e */ /* 0x004fe200000000ff */
[----:B------:R-:W2:Y:S01]  /*be60*/  MUFU.EX2 R27, R70 ;  /* 0x00000046001b7308 */ /* 0x000ea20000000800 */
[----:B------:R-:W-:Y:S01]  /*be70*/  FADD.FTZ R11, R48, R11 ;  /* 0x0000000b300b7221 */ /* 0x000fe20000010000 */
[----:B------:R-:W-:Y:S01]  /*be80*/  FADD.FTZ R32, R66, R3 ;  /* 0x0000000342207221 */ /* 0x000fe20000010000 */
[----:B------:R-:W-:Y:S01]  /*be90*/  F2FP.F16.F32.PACK_AB R12, R44, R41 ;  /* 0x000000292c0c723e */ /* 0x000fe200000000ff */
[----:B------:R4:W-:Y:S01]  /*bea0*/  STSM.16.M88.4 [R17+0x27800], R4 ;  /* 0x0278000411007844 */ /* 0x0009e20000000200 */
[----:B0-----:R-:W-:Y:S01]  /*beb0*/  FADD.FTZ R11, R24, R11 ;  /* 0x0000000b180b7221 */ /* 0x001fe20000010000 */
[----:B------:R-:W-:Y:S01]  /*bec0*/  FADD.FTZ R32, R67, R32 ;  /* 0x0000002043207221 */ /* 0x000fe20000010000 */
[----:B------:R-:W-:Y:S01]  /*bed0*/  F2FP.F16.F32.PACK_AB R14, R48, R45 ;  /* 0x0000002d300e723e */ /* 0x000fe200000000ff */
[----:B------:R-:W0:Y:S01]  /*bee0*/  MUFU.EX2 R60, R60 ;  /* 0x0000003c003c7308 */ /* 0x000e220000000800 */
[----:B------:R-:W-:Y:S01]  /*bef0*/  FADD.FTZ R11, R52, R11 ;  /* 0x0000000b340b7221 */ /* 0x000fe20000010000 */
[----:B-1----:R-:W-:Y:S01]  /*bf00*/  FADD.FTZ R3, R25, R32 ;  /* 0x0000002019037221 */ /* 0x002fe20000010000 */
[----:B------:R-:W-:-:S02]  /*bf10*/  F2FP.F16.F32.PACK_AB R15, R67, R66 ;  /* 0x00000042430f723e */ /* 0x000fc400000000ff */
[----:B------:R-:W-:Y:S01]  /*bf20*/  FADD.FTZ R11, R26, R11 ;  /* 0x0000000b1a0b7221 */ /* 0x000fe20000010000 */
[----:B---3--:R-:W-:Y:S01]  /*bf30*/  FADD.FTZ R2, R38, R3 ;  /* 0x0000000326027221 */ /* 0x008fe20000010000 */
[----:B------:R-:W-:Y:S01]  /*bf40*/  F2FP.F16.F32.PACK_AB R24, R52, R24 ;  /* 0x000000183418723e */ /* 0x000fe200000000ff */
[----:B------:R-:W1:Y:S01]  /*bf50*/  MUFU.EX2 R20, R71 ;  /* 0x0000004700147308 */ /* 0x000e620000000800 */
[----:B------:R-:W-:Y:S01]  /*bf60*/  FADD.FTZ R11, R56, R11 ;  /* 0x0000000b380b7221 */ /* 0x000fe20000010000 */
[----:B--2---:R-:W-:Y:S01]  /*bf70*/  FADD.FTZ R3, R27, R2 ;  /* 0x000000021b037221 */ /* 0x004fe20000010000 */
[----:B------:R-:W-:Y:S01]  /*bf80*/  F2FP.F16.F32.PACK_AB R25, R38, R25 ;  /* 0x000000192619723e */ /* 0x000fe200000000ff */
[----:B------:R2:W-:Y:S01]  /*bf90*/  STSM.16.M88.4 [R23], R12 ;  /* 0x0000000c17007844 */ /* 0x0005e20000000200 */
[----:B------:R-:W-:Y:S01]  /*bfa0*/  FADD.FTZ R11, R28, R11 ;  /* 0x0000000b1c0b7221 */ /* 0x000fe20000010000 */
[----:B------:R-:W-:Y:S01]  /*bfb0*/  F2FP.F16.F32.PACK_AB R26, R56, R26 ;  /* 0x0000001a381a723e */ /* 0x000fe200000000ff */
[----:B----4-:R-:W-:Y:S01]  /*bfc0*/  IMAD.MOV.U32 R5, RZ, RZ, R9 ;  /* 0x000000ffff057224 */ /* 0x010fe200078e0009 */
[----:B------:R-:W3:Y:S01]  /*bfd0*/  MUFU.EX2 R30, R61 ;  /* 0x0000003d001e7308 */ /* 0x000ee20000000800 */
[C---:B0-----:R-:W-:Y:S01]  /*bfe0*/  FADD.FTZ R11, R60.reuse, R11 ;  /* 0x0000000b3c0b7221 */ /* 0x041fe20000010000 */
[----:B------:R-:W-:Y:S01]  /*bff0*/  F2FP.F16.F32.PACK_AB R28, R60, R28 ;  /* 0x0000001c3c1c723e */ /* 0x000fe200000000ff */
[----:B------:R-:W-:-:S05]  /*c000*/  IMAD.MOV.U32 R4, RZ, RZ, R8 ;  /* 0x000000ffff047224 */ /* 0x000fca00078e0008 */
[----:B------:R-:W0:Y:S01]  /*c010*/  MUFU.EX2 R29, R72 ;  /* 0x00000048001d7308 */ /* 0x000e220000000800 */
[C---:B-1----:R-:W-:Y:S01]  /*c020*/  FADD.FTZ R2, R20.reuse, R3 ;  /* 0x0000000314027221 */ /* 0x042fe20000010000 */
[----:B------:R-:W-:-:S05]  /*c030*/  F2FP.F16.F32.PACK_AB R27, R20, R27 ;  /* 0x0000001b141b723e */ /* 0x000fca00000000ff */
[----:B------:R2:W-:Y:S01]  /*c040*/  STSM.16.M88.4 [R19+0x6000], R24 ;  /* 0x0060001813007844 */ /* 0x0005e20000000200 */
[----:B------:R-:W1:Y:S01]  /*c050*/  MUFU.EX2 R64, R64 ;  /* 0x0000004000407308 */ /* 0x000e620000000800 */
[----:B---3--:R-:W-:-:S07]  /*c060*/  FADD.FTZ R11, R30, R11 ;  /* 0x0000000b1e0b7221 */ /* 0x008fce0000010000 */
[----:B------:R-:W3:Y:S01]  /*c070*/  MUFU.EX2 R73, R73 ;  /* 0x0000004900497308 */ /* 0x000ee20000000800 */
[----:B0-----:R-:W-:-:S07]  /*c080*/  FADD.FTZ R2, R29, R2 ;  /* 0x000000021d027221 */ /* 0x001fce0000010000 */
[----:B------:R-:W0:Y:S01]  /*c090*/  MUFU.EX2 R21, R74 ;  /* 0x0000004a00157308 */ /* 0x000e220000000800 */
[C---:B-1----:R-:W-:Y:S01]  /*c0a0*/  F2FP.F16.F32.PACK_AB R30, R64.reuse, R30 ;  /* 0x0000001e401e723e */ /* 0x042fe200000000ff */
[----:B------:R-:W-:-:S06]  /*c0b0*/  FADD.FTZ R3, R64, R11 ;  /* 0x0000000b40037221 */ /* 0x000fcc0000010000 */
[----:B------:R-:W1:Y:S01]  /*c0c0*/  MUFU.EX2 R75, R75 ;  /* 0x0000004b004b7308 */ /* 0x000e620000000800 */
[C---:B---3--:R-:W-:Y:S01]  /*c0d0*/  F2FP.F16.F32.PACK_AB R29, R73.reuse, R29 ;  /* 0x0000001d491d723e */ /* 0x048fe200000000ff */
[----:B------:R-:W-:-:S04]  /*c0e0*/  FADD.FTZ R2, R73, R2 ;  /* 0x0000000249027221 */ /* 0x000fc80000010000 */
[----:B0-----:R-:W-:Y:S01]  /*c0f0*/  FADD.FTZ R2, R21, R2 ;  /* 0x0000000215027221 */ /* 0x001fe20000010000 */
[----:B-1----:R-:W-:-:S03]  /*c100*/  F2FP.F16.F32.PACK_AB R31, R75, R21 ;  /* 0x000000154b1f723e */ /* 0x002fc600000000ff */
[----:B------:R-:W-:Y:S02]  /*c110*/  FADD.FTZ R2, R75, R2 ;  /* 0x000000024b027221 */ /* 0x000fe40000010000 */
        /* <DEDUP_REMOVED lines=9> */
.L_x_10475:
[----:B------:R-:W-:-:S13]  /*c1b0*/  ISETP.GE.AND P2, PT, R0, UR37, PT ;  /* 0x0000002500007c0c */ /* 0x000fda000bf46270 */
[----:B------:R-:W-:Y:S05]  /*c1c0*/  @!P2 BRA `(.L_x_10485) ;  /* 0x000000380044a947 */ /* 0x000fea0003800000 */
[----:B--23--:R-:W-:Y:S01]  /*c1d0*/  IMAD.MOV.U32 R5, RZ, RZ, R9 ;  /* 0x000000ffff057224 */ /* 0x00cfe200078e0009 */
[----:B------:R-:W-:Y:S01]  /*c1e0*/  UMOV UR28, UR51 ;  /* 0x00000033001c7c82 */ /* 0x000fe20008000000 */
[----:B------:R-:W-:Y:S01]  /*c1f0*/  IMAD.MOV.U32 R4, RZ, RZ, R8 ;  /* 0x000000ffff047224 */ /* 0x000fe200078e0008 */
[----:B------:R-:W-:Y:S01]  /*c200*/  UMOV UR56, UR48 ;  /* 0x0000003000387c82 */ /* 0x000fe20008000000 */
[----:B------:R-:W-:Y:S01]  /*c210*/  ULDC UR35, c[0x0][0x9e4] ;  /* 0x0002790000237ab9 */ /* 0x000fe20000000800 */
[----:B------:R-:W-:Y:S01]  /*c220*/  ULDC UR55, c[0x0][0x9d8] ;  /* 0x0002760000377ab9 */ /* 0x000fe20000000800 */
[----:B------:R-:W-:Y:S01]  /*c230*/  ULDC UR34, c[0x0][0x988] ;  /* 0x0002620000227ab9 */ /* 0x000fe20000000800 */
[----:B------:R-:W-:-:S05]  /*c240*/  ULDC UR54, c[0x0][0x9e0] ;  /* 0x0002780000367ab9 */ /* 0x000fca0000000800 */
.L_x_10502:
        /* <DEDUP_REMOVED lines=9> */
.L_x_10487:
[----:B------:R-:W-:Y:S01]  /*c2e0*/  ULEA UR6, UR48, UR42, 0x3 ;  /* 0x0000002a30067291 */ /* 0x000fe2000f8e183f */
[----:B------:R-:W-:-:S05]  /*c2f0*/  IMAD.U32 R6, RZ, RZ, UR51 ;  /* 0x00000033ff067e24 */ /* 0x000fca000f8e00ff */
[----:B------:R-:W-:-:S04]  /*c300*/  SHF.L.U32 R6, R6, 0x1f, RZ ;  /* 0x0000001f06067819 */ /* 0x000fc800000006ff */
[----:B------:R0:W1:Y:S01]  /*c310*/  SYNCS.PHASECHK.TRANS64.TRYWAIT P2, [UR6+0x2d830], R6 ;  /* 0x02d83006ff0075a7 */ /* 0x0000620008040146 */
[----:B------:R-:W-:Y:S05]  /*c320*/  @!P0 BRA `(.L_x_10488) ;  /* 0x0000000000048947 */ /* 0x000fea0003800000 */
[----:B------:R-:W-:Y:S01]  /*c330*/  BPT.TRAP 0x1 ;  /* 0x000000040000795c */ /* 0x000fe20000300000 */
.L_x_10488:
[----:B-1----:R-:W-:Y:S05]  /*c340*/  @P2 BRA `(.L_x_10486) ;  /* 0x0000000000082947 */ /* 0x002fea0003800000 */
[----:B------:R-:W1:Y:S02]  /*c350*/  SYNCS.PHASECHK.TRANS64.TRYWAIT P2, [UR6+0x2d830], R6 ;  /* 0x02d83006ff0075a7 */ /* 0x000e640008040146 */
[----:B-1----:R-:W-:Y:S05]  /*c360*/  @!P2 BRA `(.L_x_10489) ;  /* 0x000000dc00d0a947 */ /* 0x002fea0003800000 */
.L_x_10486:
        /* <DEDUP_REMOVED lines=37> */
.L_x_10491:
[----:B------:R-:W-:Y:S01]  /*c5c0*/  ULEA UR6, UR56, UR42, 0x3 ;  /* 0x0000002a38067291 */ /* 0x000fe2000f8e183f */
[----:B------:R-:W-:-:S05]  /*c5d0*/  IMAD.U32 R6, RZ, RZ, UR28 ;  /* 0x0000001cff067e24 */ /* 0x000fca000f8e00ff */
[----:B------:R-:W-:-:S04]  /*c5e0*/  SHF.L.U32 R6, R6, 0x1f, RZ ;  /* 0x0000001f06067819 */ /* 0x000fc800000006ff */
[----:B------:R0:W1:Y:S01]  /*c5f0*/  SYNCS.PHASECHK.TRANS64.TRYWAIT P2, [UR6+0x2d850], R6 ;  /* 0x02d85006ff0075a7 */ /* 0x0000620008040146 */
[----:B------:R-:W-:Y:S05]  /*c600*/  @!P0 BRA `(.L_x_10492) ;  /* 0x0000000000048947 */ /* 0x000fea0003800000 */
[----:B------:R-:W-:Y:S01]  /*c610*/  BPT.TRAP 0x1 ;  /* 0x000000040000795c */ /* 0x000fe20000300000 */
.L_x_10492:
[----:B-1----:R-:W-:Y:S05]  /*c620*/  @P2 BRA `(.L_x_10490) ;  /* 0x0000000000082947 */ /* 0x002fea0003800000 */
[----:B------:R-:W1:Y:S02]  /*c630*/  SYNCS.PHASECHK.TRANS64.TRYWAIT P2, [UR6+0x2d850], R6 ;  /* 0x02d85006ff0075a7 */ /* 0x000e640008040146 */
[----:B-1----:R-:W-:Y:S05]  /*c640*/  @!P2 BRA `(.L_x_10493) ;  /* 0x000000dc0030a947 */ /* 0x002fea0003800000 */
.L_x_10490:
[----:B------:R-:W-:Y:S01]  /*c650*/  UIADD3 UR6, UR42, 0x400, URZ ;  /* 0x000004002a067890 */ /* 0x000fe2000fffe03f */
[----:B------:R-:W-:Y:S01]  /*c660*/  WARPGROUP.ARRIVE ;  /* 0x00000000000079c5 */ /* 0x000fe20000000000 */
[----:B------:R-:W-:Y:S01]  /*c670*/  UMOV UR29, 0x40000040 ;  /* 0x40000040001d7882 */ /* 0x000fe20000000000 */
[----:B------:R-:W-:Y:S01]  /*c680*/  UMOV UR31, 0x80000020 ;  /* 0x80000020001f7882 */ /* 0x000fe20000000000 */
[----:B------:R-:W-:Y:S01]  /*c690*/  USHF.R.U32.HI UR6, URZ, 0x4, UR6 ;  /* 0x000000043f067899 */ /* 0x000fe20008011606 */
[----:B------:R-:W-:Y:S01]  /*c6a0*/  FMUL.FTZ R13, R31, UR55 ;  /* 0x000000371f0d7c20 */ /* 0x000fe20008410000 */
[----:B------:R-:W-:Y:S01]  /*c6b0*/  FMUL.FTZ R31, R43, UR55 ;  /* 0x000000372b1f7c20 */ /* 0x000fe20008410000 */
[----:B------:R-:W-:Y:S01]  /*c6c0*/  PLOP3.LUT P2, PT, PT, PT, UP0, 0x80, 0x0 ;  /* 0x000000000000781c */ /* 0x000fe20003f4f008 */
[----:B------:R-:W-:Y:S01]  /*c6d0*/  ULOP3.LUT UR6, UR6, 0x3fff, URZ, 0xc0, !UPT ;  /* 0x00003fff06067892 */ /* 0x000fe2000f8ec03f */
[----:B------:R-:W2:Y:S01]  /*c6e0*/  S2R R43, SR_TID.X ;  /* 0x00000000002b7919 */ /* 0x000ea20000002100 */
        /* <DEDUP_REMOVED lines=8> */
[----:B------:R-:W-:-:S02]  /*c770*/  VIADD R72, R136, UR40 ;  /* 0x0000002888487c36 */ /* 0x000fc40008000000 */
[----:B------:R-:W-:Y:S01]  /*c780*/  FMUL.FTZ R12, R29, UR55 ;  /* 0x000000371d0c7c20 */ /* 0x000fe20008410000 */
[----:B------:R-:W-:Y:S01]  /*c790*/  FMUL.FTZ R29, R42, UR55 ;  /* 0x000000372a1d7c20 */ /* 0x000fe20008410000 */
[----:B------:R-:W-:Y:S01]  /*c7a0*/  UMOV UR28, UR6 ;  /* 0x00000006001c7c82 */ /* 0x000fe20008000000 */
[----:B01----:R-:W-:Y:S01]  /*c7b0*/  FMUL.FTZ R6, R24, UR55 ;  /* 0x0000003718067c20 */ /* 0x003fe20008410000 */
        /* <DEDUP_REMOVED lines=67> */
[----:B------:R-:W4:Y:S08]  /*cbf0*/  MUFU.TANH R10, R10 ;  /* 0x0000000a000a7308 */ /* 0x000f300000002400 */
        /* <DEDUP_REMOVED lines=103> */
[----:B------:R-:W-:-:S04]  /*d270*/  @UP0 ULDC UR6, c[0x0][0x450] ;  /* 0x0001140000060ab9 */ /* 0x000fc80000000800 */
[----:B------:R-:W-:Y:S01]  /*d280*/  @P2 SHF.R.U32.HI R72, RZ, UR6, R42 ;  /* 0x00000006ff482c19 */ /* 0x000fe2000801162a */
[----:B------:R-:W-:Y:S01]  /*d290*/  VIADD R42, R149, 0x9 ;  /* 0x00000009952a7836 */ /* 0x000fe20000000000 */
[----:B------:R-:W-:-:S03]  /*d2a0*/  ISETP.GE.U32.AND P2, PT, R43, 0x180, PT ;  /* 0x000001802b00780c */ /* 0x000fc60003f46070 */
[----:B------:R-:W5:Y:S01]  /*d2b0*/  SHFL.IDX PT, R84, R72, RZ, 0x1c1f ;  /* 0x001c1fff48547589 */ /* 0x000f6200000e0000 */
[----:B------:R-:W-:Y:S01]  /*d2c0*/  SEL R42, R42, 0x9, !P2 ;  /* 0x000000092a2a7807 */ /* 0x000fe20005000000 */
        /* <DEDUP_REMOVED lines=30> */
.L_x_10496:
[----:B------:R-:W-:-:S05]  /*d4b0*/  IMAD.U32 R85, RZ, RZ, UR35 ;  /* 0x00000023ff557e24 */ /* 0x000fca000f8e00ff */
[----:B------:R-:W-:-:S13]  /*d4c0*/  ISETP.NE.AND P2, PT, R85, 0x1, PT ;  /* 0x000000015500780c */ /* 0x000fda0003f45270 */
[----:B------:R-:W0:Y:S02]  /*d4d0*/  @P2 LDC.64 R42, c[0x0][0x9e8] ;  /* 0x00027a00ff2a2b82 */ /* 0x000e240000000a00 */
[----:B0-----:R-:W-:-:S05]  /*d4e0*/  @P2 IMAD.HI.U32 R42, R84, R42, RZ ;  /* 0x0000002a542a2227 */ /* 0x001fca00078e00ff */
[----:B------:R-:W-:-:S07]  /*d4f0*/  @P2 SHF.R.U32.HI R84, RZ, R43, R42 ;  /* 0x0000002bff542219 */ /* 0x000fce000001162a */
.L_x_10497:
[----:B------:R-:W-:Y:S05]  /*d500*/  BSYNC B0 ;  /* 0x0000000000007941 */ /* 0x000fea0003800000 */
.L_x_10495:
[----:B------:R-:W-:-:S04]  /*d510*/  IMAD R84, R84, R85, -R73 ;  /* 0x0000005554547224 */ /* 0x000fc800078e0a49 */
[----:B------:R-:W-:-:S05]  /*d520*/  IMAD.IADD R84, R84, 0x1, -R16 ;  /* 0x0000000154547824 */ /* 0x000fca00078e0a10 */
[----:B------:R-:W-:Y:S02]  /*d530*/  VIMNMX R80, R80, R84, !PT ;  /* 0x0000005450507248 */ /* 0x000fe40007fe0100 */
[----:B------:R-:W-:-:S07]  /*d540*/  VIADDMNMX R81, R84, R85, R81, PT ;  /* 0x0000005554517246 */ /* 0x000fce0003800151 */
.L_x_10494:
[----:B------:R-:W-:Y:S01]  /*d550*/  ISETP.GT.AND P2, PT, R0, -0x1, PT ;  /* 0xffffffff0000780c */ /* 0x000fe20003f44270 */
[----:B------:R-:W0:Y:S03]  /*d560*/  SHFL.IDX PT, R72, R72, 0x1, 0x1c1f ;  /* 0x003c1f0048487f89 */ /* 0x000e2600000e0000 */
[C---:B------:R-:W-:Y:S02]  /*d570*/  ISETP.GT.AND P4, PT, R80.reuse, RZ, P2 ;  /* 0x000000ff5000720c */ /* 0x040fe40001784270 */
[----:B------:R-:W-:Y:S02]  /*d580*/  ISETP.GT.AND P6, PT, R80, 0x1, P2 ;  /* 0x000000015000780c */ /* 0x000fe400017c4270 */
[C---:B------:R-:W-:Y:S02]  /*d590*/  ISETP.LT.OR P4, PT, R81.reuse, 0x1, P4 ;  /* 0x000000015100780c */ /* 0x040fe40002781670 */
[----:B------:R-:W-:-:S02]  /*d5a0*/  ISETP.LT.OR P6, PT, R81, 0x2, P6 ;  /* 0x000000025100780c */ /* 0x000fc400037c1670 */
[----:B------:R-:W-:Y:S02]  /*d5b0*/  FSEL R6, R6, -INF , !P4 ;  /* 0xff80000006067808 */ /* 0x000fe40006000000 */
[----:B------:R-:W-:Y:S02]  /*d5c0*/  FSEL R42, R8, -INF , !P6 ;  /* 0xff800000082a7808 */ /* 0x000fe40007000000 */
[C---:B------:R-:W-:Y:S02]  /*d5d0*/  ISETP.GT.AND P3, PT, R80.reuse, 0x8, P2 ;  /* 0x000000085000780c */ /* 0x040fe40001764270 */
[C---:B------:R-:W-:Y:S02]  /*d5e0*/  ISETP.GT.AND P4, PT, R80.reuse, 0x9, P2 ;  /* 0x000000095000780c */ /* 0x040fe40001784270 */
[----:B------:R-:W-:Y:S02]  /*d5f0*/  ISETP.GT.AND P6, PT, R80, 0x10, P2 ;  /* 0x000000105000780c */ /* 0x000fe400017c4270 */
[----:B------:R-:W-:-:S02]  /*d600*/  ISETP.LT.OR P3, PT, R81, 0x9, P3 ;  /* 0x000000095100780c */ /* 0x000fc40001f61670 */
[----:B------:R-:W-:Y:S01]  /*d610*/  ISETP.LT.OR P4, PT, R81, 0xa, P4 ;  /* 0x0000000a5100780c */ /* 0x000fe20002781670 */
[--C-:B0-----:R-:W-:Y:S01]  /*d620*/  IMAD.IADD R83, R83, 0x1, R72.reuse ;  /* 0x0000000153537824 */ /* 0x101fe200078e0248 */
[----:B------:R-:W-:Y:S01]  /*d630*/  ISETP.LT.OR P6, PT, R81, 0x11, P6 ;  /* 0x000000115100780c */ /* 0x000fe200037c1670 */
[----:B------:R-:W-:Y:S01]  /*d640*/  IMAD.IADD R82, R82, 0x1, R72 ;  /* 0x0000000152527824 */ /* 0x000fe200078e0248 */
        /* <DEDUP_REMOVED lines=98> */
.L_x_10500:
[----:B------:R-:W-:-:S05]  /*dc70*/  IMAD.U32 R8, RZ, RZ, UR35 ;  /* 0x00000023ff087e24 */ /* 0x000fca000f8e00ff */
[----:B------:R-:W-:-:S13]  /*dc80*/  ISETP.NE.AND P3, PT, R8, 0x1, PT ;  /* 0x000000010800780c */ /* 0x000fda0003f65270 */
[----:B------:R-:W0:Y:S02]  /*dc90*/  @P3 LDC.64 R14, c[0x0][0x9e8] ;  /* 0x00027a00ff0e3b82 */ /* 0x000e240000000a00 */
[----:B0-----:R-:W-:-:S05]  /*dca0*/  @P3 IMAD.HI.U32 R14, R72, R14, RZ ;  /* 0x0000000e480e3227 */ /* 0x001fca00078e00ff */
[----:B------:R-:W-:-:S07]  /*dcb0*/  @P3 SHF.R.U32.HI R72, RZ, R15, R14 ;  /* 0x0000000fff483219 */ /* 0x000fce000001160e */
.L_x_10501:
[----:B------:R-:W-:Y:S05]  /*dcc0*/  BSYNC B0 ;  /* 0x0000000000007941 */ /* 0x000fea0003800000 */
.L_x_10499:
[----:B------:R-:W-:-:S04]  /*dcd0*/  IMAD R72, R72, R8, -R73 ;  /* 0x0000000848487224 */ /* 0x000fc800078e0a49 */
[----:B------:R-:W-:-:S05]  /*dce0*/  IMAD.IADD R72, R72, 0x1, -R16 ;  /* 0x0000000148487824 */ /* 0x000fca00078e0a10 */
[----:B------:R-:W-:Y:S02]  /*dcf0*/  VIMNMX R82, R82, R72, !PT ;  /* 0x0000004852527248 */ /* 0x000fe40007fe0100 */
[----:B------:R-:W-:-:S07]  /*dd00*/  VIADDMNMX R83, R72, R8, R83, PT ;  /* 0x0000000848537246 */ /* 0x000fce0003800153 */
.L_x_10498:
[----:B------:R-:W-:Y:S01]  /*dd10*/  FMNMX.FTZ R8, R6, R4, !PT ;  /* 0x0000000406087209 */ /* 0x000fe20007810000 */
[----:B------:R-:W-:Y:S01]  /*dd20*/  UMOV UR28, UR51 ;  /* 0x00000033001c7c82 */ /* 0x000fe20008000000 */
[----:B------:R-:W-:Y:S02]  /*dd30*/  ISETP.GT.AND P4, PT, R82, 0x8, P2 ;  /* 0x000000085200780c */ /* 0x000fe40001784270 */
        /* <DEDUP_REMOVED lines=63> */
[----:B------:R-:W0:Y:S01]  /*e130*/  SHFL.BFLY PT, R14, R8, 0x2, 0x1f ;  /* 0x0c401f00080e7f89 */ /* 0x000e2200000e0000 */
[----:B------:R-:W-:-:S02]  /*e140*/  ISETP.LT.OR P6, PT, R83, 0x49, P6 ;  /* 0x000000495300780c */ /* 0x000fc400037c1670 */
[----:B------:R-:W-:Y:S02]  /*e150*/  FSEL R49, R49, -INF , !P4 ;  /* 0xff80000031317808 */ /* 0x000fe40006000000 */
[C---:B------:R-:W-:Y:S02]  /*e160*/  ISETP.GT.AND P4, PT, R82.reuse, 0x50, P2 ;  /* 0x000000505200780c */ /* 0x040fe40001784270 */
[----:B------:R-:W-:Y:S02]  /*e170*/  FSEL R51, R51, -INF , !P6 ;  /* 0xff80000033337808 */ /* 0x000fe40007000000 */
[----:B------:R-:W-:Y:S02]  /*e180*/  ISETP.GT.AND P6, PT, R82, 0x51, P2 ;  /* 0x000000515200780c */ /* 0x000fe400017c4270 */
[C---:B------:R-:W-:Y:S02]  /*e190*/  ISETP.LT.OR P4, PT, R83.reuse, 0x51, P4 ;  /* 0x000000515300780c */ /* 0x040fe40002781670 */
[----:B------:R-:W-:-:S02]  /*e1a0*/  ISETP.LT.OR P6, PT, R83, 0x52, P6 ;  /* 0x000000525300780c */ /* 0x000fc400037c1670 */
[----:B------:R-:W-:Y:S02]  /*e1b0*/  FSEL R55, R55, -INF , !P4 ;  /* 0xff80000037377808 */ /* 0x000fe40006000000 */
[C---:B------:R-:W-:Y:S02]  /*e1c0*/  ISETP.GT.AND P4, PT, R82.reuse, 0x59, P2 ;  /* 0x000000595200780c */ /* 0x040fe40001784270 */
[----:B------:R-:W-:Y:S02]  /*e1d0*/  FSEL R57, R57, -INF , !P6 ;  /* 0xff80000039397808 */ /* 0x000fe40007000000 */
[----:B------:R-:W-:Y:S02]  /*e1e0*/  ISETP.GT.AND P6, PT, R82, 0x60, P2 ;  /* 0x000000605200780c */ /* 0x000fe400017c4270 */
[----:B------:R-:W-:Y:S02]  /*e1f0*/  ISETP.LT.OR P4, PT, R83, 0x5a, P4 ;  /* 0x0000005a5300780c */ /* 0x000fe40002781670 */
[----:B0-----:R-:W-:-:S02]  /*e200*/  FMNMX.FTZ R8, R8, R14, !PT ;  /* 0x0000000e08087209 */ /* 0x001fc40007810000 */
[----:B------:R-:W-:Y:S02]  /*e210*/  ISETP.LT.OR P6, PT, R83, 0x61, P6 ;  /* 0x000000615300780c */ /* 0x000fe400037c1670 */
[----:B------:R-:W-:Y:S01]  /*e220*/  FSEL R61, R61, -INF , !P4 ;  /* 0xff8000003d3d7808 */ /* 0x000fe20006000000 */
[----:B------:R-:W0:Y:S01]  /*e230*/  SHFL.BFLY PT, R14, R8, 0x1, 0x1f ;  /* 0x0c201f00080e7f89 */ /* 0x000e2200000e0000 */
[C---:B------:R-:W-:Y:S02]  /*e240*/  ISETP.GT.AND P4, PT, R82.reuse, 0x68, P2 ;  /* 0x000000685200780c */ /* 0x040fe40001784270 */
[----:B------:R-:W-:Y:S02]  /*e250*/  FSEL R63, R63, -INF , !P6 ;  /* 0xff8000003f3f7808 */ /* 0x000fe40007000000 */
[----:B------:R-:W-:Y:S02]  /*e260*/  ISETP.GT.AND P6, PT, R82, 0x69, P2 ;  /* 0x000000695200780c */ /* 0x000fe400017c4270 */
[----:B------:R-:W-:-:S02]  /*e270*/  ISETP.LT.OR P4, PT, R83, 0x69, P4 ;  /* 0x000000695300780c */ /* 0x000fc40002781670 */
[----:B------:R-:W-:Y:S02]  /*e280*/  ISETP.LT.OR P6, PT, R83, 0x6a, P6 ;  /* 0x0000006a5300780c */ /* 0x000fe400037c1670 */
[----:B------:R-:W-:Y:S02]  /*e290*/  FSEL R67, R67, -INF , !P4 ;  /* 0xff80000043437808 */ /* 0x000fe40006000000 */
[----:B------:R-:W-:Y:S02]  /*e2a0*/  ISETP.GT.AND P4, PT, R82, 0x70, P2 ;  /* 0x000000705200780c */ /* 0x000fe40001784270 */
[----:B------:R-:W-:Y:S02]  /*e2b0*/  FSEL R68, R68, -INF , !P6 ;  /* 0xff80000044447808 */ /* 0x000fe40007000000 */
[----:B------:R-:W-:Y:S02]  /*e2c0*/  ISETP.GT.AND P6, PT, R82, 0x71, P2 ;  /* 0x000000715200780c */ /* 0x000fe400017c4270 */
[----:B------:R-:W-:-:S02]  /*e2d0*/  ISETP.LT.OR P4, PT, R83, 0x71, P4 ;  /* 0x000000715300780c */ /* 0x000fc40002781670 */
[----:B------:R-:W-:Y:S02]  /*e2e0*/  ISETP.LT.OR P6, PT, R83, 0x72, P6 ;  /* 0x000000725300780c */ /* 0x000fe400037c1670 */
[----:B------:R-:W-:Y:S02]  /*e2f0*/  FSEL R69, R69, -INF , !P4 ;  /* 0xff80000045457808 */ /* 0x000fe40006000000 */
[----:B0-----:R-:W-:Y:S02]  /*e300*/  FMNMX.FTZ R8, R8, R14, !PT ;  /* 0x0000000e08087209 */ /* 0x001fe40007810000 */
[----:B------:R-:W-:Y:S02]  /*e310*/  FSEL R70, R70, -INF , !P6 ;  /* 0xff80000046467808 */ /* 0x000fe40007000000 */
[C---:B------:R-:W-:Y:S01]  /*e320*/  FSETP.NEU.FTZ.AND P3, PT, R8.reuse, -INF , PT ;  /* 0xff8000000800780b */ /* 0x040fe20003f7d000 */
[----:B------:R-:W-:-:S03]  /*e330*/  FMUL.FTZ R15, R8, UR34 ;  /* 0x00000022080f7c20 */ /* 0x000fc60008410000 */
[----:B------:R-:W-:Y:S02]  /*e340*/  FSEL R14, R8, RZ, P3 ;  /* 0x000000ff080e7208 */ /* 0x000fe40001800000 */
[----:B------:R-:W-:Y:S02]  /*e350*/  FSEL R15, R15, RZ, P3 ;  /* 0x000000ff0f0f7208 */ /* 0x000fe40001800000 */
[----:B------:R-:W-:Y:S01]  /*e360*/  ISETP.GT.AND P3, PT, R82, 0x1, P2 ;  /* 0x000000015200780c */ /* 0x000fe20001764270 */
[----:B------:R-:W-:Y:S02]  /*e370*/  FADD.FTZ R4, -R14, R4 ;  /* 0x000000040e047221 */ /* 0x000fe40000010100 */
[--C-:B------:R-:W-:Y:S01]  /*e380*/  FFMA.FTZ R6, R6, UR34, -R15.reuse ;  /* 0x0000002206067c23 */ /* 0x100fe2000801080f */
[----:B------:R-:W-:Y:S01]  /*e390*/  ISETP.LT.OR P3, PT, R83, 0x2, P3 ;  /* 0x000000025300780c */ /* 0x000fe20001f61670 */
        /* <DEDUP_REMOVED lines=31> */
[----:B------:R-:W-:Y:S01]  /*e590*/  FSEL R15, R9, -INF , !P3 ;  /* 0xff800000090f7808 */ /* 0x000fe20005800000 */
[----:B------:R-:W-:Y:S01]  /*e5a0*/  FMUL.FTZ R4, R4, UR34 ;  /* 0x0000002204047c20 */ /* 0x000fe20008410000 */
[----:B------:R-:W-:Y:S01]  /*e5b0*/  ISETP.GT.AND P3, PT, R82, 0x10, P2 ;  /* 0x000000105200780c */ /* 0x000fe20001764270 */
[----:B------:R-:W-:Y:S03]  /*e5c0*/  MUFU.EX2 R6, R6 ;  /* 0x0000000600067308 */ /* 0x000fe60000000800 */
[----:B------:R-:W-:-:S04]  /*e5d0*/  ISETP.LT.OR P3, PT, R83, 0x11, P3 ;  /* 0x000000115300780c */ /* 0x000fc80001f61670 */
[----:B------:R-:W-:Y:S01]  /*e5e0*/  FSEL R20, R20, -INF , !P3 ;  /* 0xff80000014147808 */ /* 0x000fe20005800000 */
[----:B------:R-:W0:Y:S01]  /*e5f0*/  MUFU.EX2 R4, R4 ;  /* 0x0000000400047308 */ /* 0x000e220000000800 */
[----:B------:R-:W-:-:S04]  /*e600*/  ISETP.GT.AND P3, PT, R82, 0x19, P2 ;  /* 0x000000195200780c */ /* 0x000fc80001764270 */
[----:B------:R-:W-:-:S03]  /*e610*/  ISETP.LT.OR P3, PT, R83, 0x1a, P3 ;  /* 0x0000001a5300780c */ /* 0x000fc60001f61670 */
[----:B------:R-:W1:Y:S01]  /*e620*/  MUFU.EX2 R12, R42 ;  /* 0x0000002a000c7308 */ /* 0x000e620000000800 */
[----:B------:R-:W-:Y:S02]  /*e630*/  FSEL R27, R27, -INF , !P3 ;  /* 0xff8000001b1b7808 */ /* 0x000fe40005800000 */
[----:B------:R-:W-:-:S04]  /*e640*/  ISETP.GT.AND P3, PT, R82, 0x28, P2 ;  /* 0x000000285200780c */ /* 0x000fc80001764270 */
[----:B------:R-:W-:Y:S01]  /*e650*/  ISETP.LT.OR P3, PT, R83, 0x29, P3 ;  /* 0x000000295300780c */ /* 0x000fe20001f61670 */
[----:B------:R-:W2:Y:S01]  /*e660*/  MUFU.EX2 R10, R10 ;  /* 0x0000000a000a7308 */ /* 0x000ea20000000800 */
[----:B0-----:R-:W-:Y:S01]  /*e670*/  FFMA.FTZ R3, R4, R3, R6 ;  /* 0x0000000304037223 */ /* 0x001fe20000010006 */
[-C--:B------:R-:W-:Y:S01]  /*e680*/  FMUL.FTZ R88, R88, R4.reuse ;  /* 0x0000000458587220 */ /* 0x080fe20000410000 */
[----:B------:R-:W-:Y:S01]  /*e690*/  FSEL R33, R33, -INF , !P3 ;  /* 0xff80000021217808 */ /* 0x000fe20005800000 */
[-C--:B------:R-:W-:Y:S01]  /*e6a0*/  FMUL.FTZ R89, R89, R4.reuse ;  /* 0x0000000459597220 */ /* 0x080fe20000410000 */
[----:B------:R-:W-:Y:S01]  /*e6b0*/  ISETP.GT.AND P3, PT, R82, 0x31, P2 ;  /* 0x000000315200780c */ /* 0x000fe20001764270 */
[-C--:B------:R-:W-:Y:S01]  /*e6c0*/  FMUL.FTZ R92, R92, R4.reuse ;  /* 0x000000045c5c7220 */ /* 0x080fe20000410000 */
[----:B------:R-:W-:Y:S01]  /*e6d0*/  FMUL.FTZ R93, R93, R4 ;  /* 0x000000045d5d7220 */ /* 0x000fe20000410000 */
[----:B------:R-:W0:Y:S01]  /*e6e0*/  MUFU.EX2 R14, R14 ;  /* 0x0000000e000e7308 */ /* 0x000e220000000800 */
[----:B------:R-:W-:Y:S01]  /*e6f0*/  ISETP.LT.OR P3, PT, R83, 0x32, P3 ;  /* 0x000000325300780c */ /* 0x000fe20001f61670 */
[C---:B-1----:R-:W-:Y:S01]  /*e700*/  FADD.FTZ R3, R12.reuse, R3 ;  /* 0x000000030c037221 */ /* 0x042fe20000010000 */
[----:B------:R-:W-:Y:S01]  /*e710*/  F2FP.F16.F32.PACK_AB R12, R12, R6 ;  /* 0x000000060c0c723e */ /* 0x000fe200000000ff */
[-C--:B------:R-:W-:Y:S01]  /*e720*/  FMUL.FTZ R96, R96, R4.reuse ;  /* 0x0000000460607220 */ /* 0x080fe20000410000 */
[----:B------:R-:W-:Y:S01]  /*e730*/  FSEL R39, R39, -INF , !P3 ;  /* 0xff80000027277808 */ /* 0x000fe20005800000 */
[-C--:B------:R-:W-:Y:S01]  /*e740*/  FMUL.FTZ R97, R97, R4.reuse ;  /* 0x0000000461617220 */ /* 0x080fe20000410000 */
[----:B------:R-:W-:Y:S01]  /*e750*/  ISETP.GT.AND P3, PT, R82, 0x40, P2 ;  /* 0x000000405200780c */ /* 0x000fe20001764270 */
[----:B------:R-:W-:Y:S01]  /*e760*/  MUFU.EX2 R84, R84 ;  /* 0x0000005400547308 */ /* 0x000fe20000000800 */
[----:B--2---:R-:W-:Y:S01]  /*e770*/  FADD.FTZ R3, R10, R3 ;  /* 0x000000030a037221 */ /* 0x004fe20000010000 */
[-C--:B------:R-:W-:Y:S01]  /*e780*/  FMUL.FTZ R100, R100, R4.reuse ;  /* 0x0000000464647220 */ /* 0x080fe20000410000 */
[----:B------:R-:W-:Y:S01]  /*e790*/  ISETP.LT.OR P3, PT, R83, 0x41, P3 ;  /* 0x000000415300780c */ /* 0x000fe20001f61670 */
[-C--:B------:R-:W-:Y:S01]  /*e7a0*/  FMUL.FTZ R101, R101, R4.reuse ;  /* 0x0000000465657220 */ /* 0x080fe20000410000 */
[-C--:B------:R-:W-:Y:S01]  /*e7b0*/  FMUL.FTZ R104, R104, R4.reuse ;  /* 0x0000000468687220 */ /* 0x080fe20000410000 */
[----:B------:R-:W-:Y:S01]  /*e7c0*/  FMUL.FTZ R105, R105, R4 ;  /* 0x0000000469697220 */ /* 0x000fe20000410000 */
[----:B------:R-:W-:Y:S01]  /*e7d0*/  FSEL R47, R47, -INF , !P3 ;  /* 0xff8000002f2f7808 */ /* 0x000fe20005800000 */
[----:B------:R-:W-:Y:S01]  /*e7e0*/  MUFU.EX2 R26, R26 ;  /* 0x0000001a001a7308 */ /* 0x000fe20000000800 */
[----:B------:R-:W-:Y:S01]  /*e7f0*/  ISETP.GT.AND P3, PT, R82, 0x49, P2 ;  /* 0x000000495200780c */ /* 0x000fe20001764270 */
[C---:B0-----:R-:W-:Y:S01]  /*e800*/  FADD.FTZ R3, R14.reuse, R3 ;  /* 0x000000030e037221 */ /* 0x041fe20000010000 */
[----:B------:R-:W-:Y:S01]  /*e810*/  F2FP.F16.F32.PACK_AB R14, R14, R10 ;  /* 0x0000000a0e0e723e */ /* 0x000fe200000000ff */
[-C--:B------:R-:W-:Y:S01]  /*e820*/  FMUL.FTZ R108, R108, R4.reuse ;  /* 0x000000046c6c7220 */ /* 0x080fe20000410000 */
[----:B------:R-:W-:Y:S01]  /*e830*/  ISETP.LT.OR P3, PT, R83, 0x4a, P3 ;  /* 0x0000004a5300780c */ /* 0x000fe20001f61670 */
[-C--:B------:R-:W-:Y:S01]  /*e840*/  FMUL.FTZ R109, R109, R4.reuse ;  /* 0x000000046d6d7220 */ /* 0x080fe20000410000 */
[-C--:B------:R-:W-:Y:S01]  /*e850*/  FMUL.FTZ R112, R112, R4.reuse ;  /* 0x0000000470707220 */ /* 0x080fe20000410000 */
[----:B------:R-:W-:Y:S01]  /*e860*/  MUFU.EX2 R32, R32 ;  /* 0x0000002000207308 */ /* 0x000fe20000000800 */
[----:B------:R-:W-:Y:S01]  /*e870*/  FSEL R53, R53, -INF , !P3 ;  /* 0xff80000035357808 */ /* 0x000fe20005800000 */
[-C--:B------:R-:W-:Y:S01]  /*e880*/  FMUL.FTZ R113, R113, R4.reuse ;  /* 0x0000000471717220 */ /* 0x080fe20000410000 */
[----:B------:R-:W-:Y:S01]  /*e890*/  ISETP.GT.AND P3, PT, R82, 0x58, P2 ;  /* 0x000000585200780c */ /* 0x000fe20001764270 */
[-C--:B------:R-:W-:Y:S01]  /*e8a0*/  FMUL.FTZ R116, R116, R4.reuse ;  /* 0x0000000474747220 */ /* 0x080fe20000410000 */
[-C--:B------:R-:W-:Y:S01]  /*e8b0*/  FMUL.FTZ R117, R117, R4.reuse ;  /* 0x0000000475757220 */ /* 0x080fe20000410000 */
[-C--:B------:R-:W-:Y:S01]  /*e8c0*/  FMUL.FTZ R120, R120, R4.reuse ;  /* 0x0000000478787220 */ /* 0x080fe20000410000 */
[----:B------:R-:W-:Y:S01]  /*e8d0*/  ISETP.LT.OR P3, PT, R83, 0x59, P3 ;  /* 0x000000595300780c */ /* 0x000fe20001f61670 */
[----:B------:R-:W-:Y:S01]  /*e8e0*/  MUFU.EX2 R34, R34 ;  /* 0x0000002200227308 */ /* 0x000fe20000000800 */
[-C--:B------:R-:W-:Y:S01]  /*e8f0*/  FMUL.FTZ R121, R121, R4.reuse ;  /* 0x0000000479797220 */ /* 0x080fe20000410000 */
[-C--:B------:R-:W-:Y:S01]  /*e900*/  FMUL.FTZ R124, R124, R4.reuse ;  /* 0x000000047c7c7220 */ /* 0x080fe20000410000 */
[----:B------:R-:W-:Y:S01]  /*e910*/  FSEL R59, R59, -INF , !P3 ;  /* 0xff8000003b3b7808 */ /* 0x000fe20005800000 */
[-C--:B------:R-:W-:Y:S01]  /*e920*/  FMUL.FTZ R125, R125, R4.reuse ;  /* 0x000000047d7d7220 */ /* 0x080fe20000410000 */
[----:B------:R-:W-:Y:S01]  /*e930*/  ISETP.GT.AND P3, PT, R82, 0x61, P2 ;  /* 0x000000615200780c */ /* 0x000fe20001764270 */
[-C--:B------:R-:W-:Y:S01]  /*e940*/  FMUL.FTZ R128, R128, R4.reuse ;  /* 0x0000000480807220 */ /* 0x080fe20000410000 */
[-C--:B------:R-:W-:Y:S01]  /*e950*/  FMUL.FTZ R129, R129, R4.reuse ;  /* 0x0000000481817220 */ /* 0x080fe20000410000 */
[----:B------:R-:W-:Y:S01]  /*e960*/  MUFU.EX2 R38, R38 ;  /* 0x0000002600267308 */ /* 0x000fe20000000800 */
[----:B------:R-:W-:Y:S01]  /*e970*/  ISETP.LT.OR P3, PT, R83, 0x62, P3 ;  /* 0x000000625300780c */ /* 0x000fe20001f61670 */
[-C--:B------:R-:W-:Y:S01]  /*e980*/  FMUL.FTZ R132, R132, R4.reuse ;  /* 0x0000000484847220 */ /* 0x080fe20000410000 */
[----:B------:R-:W-:Y:S01]  /*e990*/  FMUL.FTZ R133, R133, R4 ;  /* 0x0000000485857220 */ /* 0x000fe20000410000 */
[----:B------:R-:W-:Y:S01]  /*e9a0*/  IMAD.MOV.U32 R4, RZ, RZ, R8 ;  /* 0x000000ffff047224 */ /* 0x000fe200078e0008 */
[----:B------:R-:W-:-:S02]  /*e9b0*/  FSEL R65, R65, -INF , !P3 ;  /* 0xff80000041417808 */ /* 0x000fc40005800000 */
[----:B------:R-:W-:Y:S01]  /*e9c0*/  ISETP.GT.AND P3, PT, R82, RZ, P2 ;  /* 0x000000ff5200720c */ /* 0x000fe20001764270 */
[----:B------:R-:W-:Y:S03]  /*e9d0*/  MUFU.EX2 R44, R44 ;  /* 0x0000002c002c7308 */ /* 0x000fe60000000800 */
[----:B------:R-:W-:-:S04]  /*e9e0*/  ISETP.LT.OR P3, PT, R83, 0x1, P3 ;  /* 0x000000015300780c */ /* 0x000fc80001f61670 */
[----:B------:R-:W-:Y:S01]  /*e9f0*/  FSEL R7, R7, -INF , !P3 ;  /* 0xff80000007077808 */ /* 0x000fe20005800000 */
[----:B------:R-:W-:Y:S01]  /*ea00*/  MUFU.EX2 R46, R46 ;  /* 0x0000002e002e7308 */ /* 0x000fe20000000800 */
[C---:B------:R-:W-:Y:S02]  /*ea10*/  ISETP.GT.AND P3, PT, R82.reuse, 0x78, P2 ;  /* 0x000000785200780c */ /* 0x040fe40001764270 */
[----:B------:R-:W-:Y:S02]  /*ea20*/  FMNMX.FTZ R6, R7, R5, !PT ;  /* 0x0000000507067209 */ /* 0x000fe40007810000 */
[----:B------:R-:W-:Y:S02]  /*ea30*/  ISETP.GT.AND P2, PT, R82, 0x79, P2 ;  /* 0x000000795200780c */ /* 0x000fe40001744270 */
[----:B------:R-:W-:Y:S01]  /*ea40*/  FMNMX.FTZ R6, R15, R6, !PT ;  /* 0x000000060f067209 */ /* 0x000fe20007810000 */
[----:B------:R-:W-:Y:S01]  /*ea50*/  MUFU.EX2 R48, R48 ;  /* 0x0000003000307308 */ /* 0x000fe20000000800 */
[----:B------:R-:W-:-:S02]  /*ea60*/  ISETP.LT.OR P3, PT, R83, 0x79, P3 ;  /* 0x000000795300780c */ /* 0x000fc40001f61670 */
[----:B------:R-:W-:Y:S02]  /*ea70*/  FMNMX.FTZ R6, R11, R6, !PT ;  /* 0x000000060b067209 */ /* 0x000fe40007810000 */
[----:B------:R-:W-:Y:S02]  /*ea80*/  ISETP.LT.OR P2, PT, R83, 0x7a, P2 ;  /* 0x0000007a5300780c */ /* 0x000fe40001741670 */
[----:B------:R-:W-:Y:S01]  /*ea90*/  FMNMX.FTZ R9, R13, R6, !PT ;  /* 0x000000060d097209 */ /* 0x000fe20007810000 */
[----:B------:R-:W-:Y:S01]  /*eaa0*/  MUFU.EX2 R50, R50 ;  /* 0x0000003200327308 */ /* 0x000fe20000000800 */
[----:B------:R-:W-:Y:S02]  /*eab0*/  FSEL R74, R74, -INF , !P3 ;  /* 0xff8000004a4a7808 */ /* 0x000fe40005800000 */
[----:B------:R-:W-:Y:S02]  /*eac0*/  FMNMX.FTZ R6, R20, R9, !PT ;  /* 0x0000000914067209 */ /* 0x000fe40007810000 */
[----:B------:R-:W-:-:S02]  /*ead0*/  FSEL R76, R76, -INF , !P2 ;  /* 0xff8000004c4c7808 */ /* 0x000fc40005000000 */
        /* <DEDUP_REMOVED lines=39> */
[----:B------:R-:W-:-:S05]  /*ed50*/  FMNMX.FTZ R9, R76, R9, !PT ;  /* 0x000000094c097209 */ /* 0x000fca0007810000 */
[----:B------:R-:W0:Y:S02]  /*ed60*/  SHFL.BFLY PT, R6, R9, 0x2, 0x1f ;  /* 0x0c401f0009067f89 */ /* 0x000e2400000e0000 */
[----:B0-----:R-:W-:-:S05]  /*ed70*/  FMNMX.FTZ R9, R9, R6, !PT ;  /* 0x0000000609097209 */ /* 0x001fca0007810000 */
[----:B------:R-:W0:Y:S02]  /*ed80*/  SHFL.BFLY PT, R6, R9, 0x1, 0x1f ;  /* 0x0c201f0009067f89 */ /* 0x000e2400000e0000 */
[----:B0-----:R-:W-:-:S04]  /*ed90*/  FMNMX.FTZ R9, R9, R6, !PT ;  /* 0x0000000609097209 */ /* 0x001fc80007810000 */
[C---:B------:R-:W-:Y:S01]  /*eda0*/  FSETP.NEU.FTZ.AND P2, PT, R9.reuse, -INF , PT ;  /* 0xff8000000900780b */ /* 0x040fe20003f5d000 */
[----:B------:R-:W-:-:S03]  /*edb0*/  FMUL.FTZ R6, R9, UR34 ;  /* 0x0000002209067c20 */ /* 0x000fc60008410000 */
[----:B------:R-:W-:Y:S02]  /*edc0*/  FSEL R72, R9, RZ, P2 ;  /* 0x000000ff09487208 */ /* 0x000fe40001000000 */
[----:B------:R-:W-:Y:S02]  /*edd0*/  FSEL R6, R6, RZ, P2 ;  /* 0x000000ff06067208 */ /* 0x000fe40001000000 */
[----:B------:R-:W-:Y:S01]  /*ede0*/  ISETP.GT.AND P2, PT, R0, UR37, PT ;  /* 0x0000002500007c0c */ /* 0x000fe2000bf44270 */
[----:B------:R-:W-:Y:S01]  /*edf0*/  FADD.FTZ R72, -R72, R5 ;  /* 0x0000000548487221 */ /* 0x000fe20000010100 */
[----:B------:R-:W-:Y:S02]  /*ee00*/  VIADD R0, R0, 0xffffffff ;  /* 0xffffffff00007836 */ /* 0x000fe40000000000 */
[--C-:B------:R-:W-:Y:S01]  /*ee10*/  FFMA.FTZ R7, R7, UR34, -R6.reuse ;  /* 0x0000002207077c23 */ /* 0x100fe20008010806 */
[--C-:B------:R-:W-:Y:S01]  /*ee20*/  FFMA.FTZ R10, R15, UR34, -R6.reuse ;  /* 0x000000220f0a7c23 */ /* 0x100fe20008010806 */
[--C-:B------:R-:W-:Y:S01]  /*ee30*/  FFMA.FTZ R11, R11, UR34, -R6.reuse ;  /* 0x000000220b0b7c23 */ /* 0x100fe20008010806 */
[----:B------:R-:W-:Y:S01]  /*ee40*/  FFMA.FTZ R42, R13, UR34, -R6 ;  /* 0x000000220d2a7c23 */ /* 0x000fe20008010806 */
[----:B------:R-:W-:-:S02]  /*ee50*/  IMAD.U32 R13, RZ, RZ, UR56 ;  /* 0x00000038ff0d7e24 */ /* 0x000fc4000f8e00ff */
[----:B------:R-:W-:Y:S01]  /*ee60*/  FMUL.FTZ R5, R72, UR34 ;  /* 0x0000002248057c20 */ /* 0x000fe20008410000 */
        /* <DEDUP_REMOVED lines=11> */
[--C-:B------:R-:W-:Y:S01]  /*ef20*/  FFMA.FTZ R70, R70, UR34, -R6.reuse ;  /* 0x0000002246467c23 */ /* 0x100fe20008010806 */
[----:B------:R-:W-:Y:S01]  /*ef30*/  FFMA.FTZ R74, R74, UR34, -R6 ;  /* 0x000000224a4a7c23 */ /* 0x000fe20008010806 */
[----:B------:R-:W-:Y:S01]  /*ef40*/  UMOV UR56, UR48 ;  /* 0x0000003000387c82 */ /* 0x000fe20008000000 */
[----:B------:R-:W-:Y:S01]  /*ef50*/  @!P1 PRMT R13, RZ, 0x654, R13 ;  /* 0x00000654ff0d9816 */ /* 0x000fe2000000000d */
[----:B------:R-:W-:Y:S03]  /*ef60*/  MUFU.EX2 R11, R11 ;  /* 0x0000000b000b7308 */ /* 0x000fe60000000800 */
[----:B------:R0:W-:Y:S05]  /*ef70*/  @!P1 SYNCS.ARRIVE.TRANS64.RED.A1T0 RZ, [R13+URZ], RZ ;  /* 0x000000ff0dff99a7 */ /* 0x0001ea000810043f */
[----:B------:R-:W1:Y:S01]  /*ef80*/  MUFU.EX2 R42, R42 ;  /* 0x0000002a002a7308 */ /* 0x000e620000000800 */
[----:B0-----:R-:W-:-:S07]  /*ef90*/  F2FP.F16.F32.PACK_AB R13, R10, R7 ;  /* 0x000000070a0d723e */ /* 0x001fce00000000ff */
[----:B------:R-:W0:Y:S08]  /*efa0*/  MUFU.EX2 R5, R5 ;  /* 0x0000000500057308 */ /* 0x000e300000000800 */
[----:B------:R-:W-:Y:S01]  /*efb0*/  MUFU.EX2 R35, R35 ;  /* 0x0000002300237308 */ /* 0x000fe20000000800 */
[----:B-1----:R-:W-:-:S05]  /*efc0*/  F2FP.F16.F32.PACK_AB R15, R42, R11 ;  /* 0x0000000b2a0f723e */ /* 0x002fca00000000ff */
[----:B------:R1:W-:Y:S02]  /*efd0*/  STSM.16.M88.4 [R17+0x21800], R12 ;  /* 0x0218000c11007844 */ /* 0x0003e40000000200 */
[----:B------:R-:W-:Y:S01]  /*efe0*/  MUFU.EX2 R67, R67 ;  /* 0x0000004300437308 */ /* 0x000fe20000000800 */
[----:B0-----:R-:W-:Y:S01]  /*eff0*/  FFMA.FTZ R7, R5, R2, R7 ;  /* 0x0000000205077223 */ /* 0x001fe20000010007 */
[--C-:B------:R-:W-:Y:S01]  /*f000*/  FFMA.FTZ R2, R45, UR34, -R6.reuse ;  /* 0x000000222d027c23 */ /* 0x100fe20008010806 */
[--C-:B------:R-:W-:Y:S01]  /*f010*/  FFMA.FTZ R45, R53, UR34, -R6.reuse ;  /* 0x00000022352d7c23 */ /* 0x100fe20008010806 */
[-C--:B------:R-:W-:Y:S01]  /*f020*/  FMUL.FTZ R90, R90, R5.reuse ;  /* 0x000000055a5a7220 */ /* 0x080fe20000410000 */
[----:B------:R-:W-:Y:S01]  /*f030*/  FADD.FTZ R10, R10, R7 ;  /* 0x000000070a0a7221 */ /* 0x000fe20000010000 */
[--C-:B------:R-:W-:Y:S01]  /*f040*/  FFMA.FTZ R7, R47, UR34, -R6.reuse ;  /* 0x000000222f077c23 */ /* 0x100fe20008010806 */
[-C--:B------:R-:W-:Y:S01]  /*f050*/  FMUL.FTZ R91, R91, R5.reuse ;  /* 0x000000055b5b7220 */ /* 0x080fe20000410000 */
[----:B------:R-:W-:Y:S01]  /*f060*/  MUFU.EX2 R2, R2 ;  /* 0x0000000200027308 */ /* 0x000fe20000000800 */
[-C--:B------:R-:W-:Y:S01]  /*f070*/  FMUL.FTZ R94, R94, R5.reuse ;  /* 0x000000055e5e7220 */ /* 0x080fe20000410000 */
[-C--:B------:R-:W-:Y:S01]  /*f080*/  FMUL.FTZ R95, R95, R5.reuse ;  /* 0x000000055f5f7220 */ /* 0x080fe20000410000 */
[-C--:B------:R-:W-:Y:S01]  /*f090*/  FMUL.FTZ R98, R98, R5.reuse ;  /* 0x0000000562627220 */ /* 0x080fe20000410000 */
[-C--:B------:R-:W-:Y:S01]  /*f0a0*/  FMUL.FTZ R99, R99, R5.reuse ;  /* 0x0000000563637220 */ /* 0x080fe20000410000 */
[-C--:B------:R-:W-:Y:S01]  /*f0b0*/  FMUL.FTZ R102, R102, R5.reuse ;  /* 0x0000000566667220 */ /* 0x080fe20000410000 */
[--C-:B-1----:R-:W-:Y:S01]  /*f0c0*/  FFMA.FTZ R15, R20, UR34, -R6.reuse ;  /* 0x00000022140f7c23 */ /* 0x102fe20008010806 */
[--C-:B------:R-:W-:Y:S01]  /*f0d0*/  FFMA.FTZ R20, R21, UR34, -R6.reuse ;  /* 0x0000002215147c23 */ /* 0x100fe20008010806 */
[----:B------:R0:W1:Y:S01]  /*f0e0*/  MUFU.EX2 R12, R43 ;  /* 0x0000002b000c7308 */ /* 0x0000620000000800 */
[--C-:B------:R-:W-:Y:S01]  /*f0f0*/  FFMA.FTZ R21, R25, UR34, -R6.reuse ;  /* 0x0000002219157c23 */ /* 0x100fe20008010806 */
[--C-:B------:R-:W-:Y:S01]  /*f100*/  FFMA.FTZ R25, R27, UR34, -R6.reuse ;  /* 0x000000221b197c23 */ /* 0x100fe20008010806 */
[--C-:B------:R-:W-:Y:S01]  /*f110*/  FFMA.FTZ R27, R29, UR34, -R6.reuse ;  /* 0x000000221d1b7c23 */ /* 0x100fe20008010806 */
[----:B------:R-:W-:Y:S01]  /*f120*/  FFMA.FTZ R29, R37, UR34, -R6 ;  /* 0x00000022251d7c23 */ /* 0x000fe20008010806 */
[----:B------:R-:W-:Y:S01]  /*f130*/  FADD.FTZ R37, R11, R10 ;  /* 0x0000000a0b257221 */ /* 0x000fe20000010000 */
[--C-:B------:R-:W-:Y:S01]  /*f140*/  FFMA.FTZ R10, R49, UR34, -R6.reuse ;  /* 0x00000022310a7c23 */ /* 0x100fe20008010806 */
[--C-:B------:R-:W-:Y:S01]  /*f150*/  FFMA.FTZ R11, R51, UR34, -R6.reuse ;  /* 0x00000022330b7c23 */ /* 0x100fe20008010806 */
[----:B------:R-:W2:Y:S01]  /*f160*/  MUFU.EX2 R14, R24 ;  /* 0x00000018000e7308 */ /* 0x000ea20000000800 */
[----:B------:R-:W-:Y:S01]  /*f170*/  FADD.FTZ R42, R42, R37 ;  /* 0x000000252a2a7221 */ /* 0x000fe20000010000 */
[----:B0-----:R-:W-:Y:S01]  /*f180*/  FFMA.FTZ R43, R65, UR34, -R6 ;  /* 0x00000022412b7c23 */ /* 0x001fe20008010806 */
[-C--:B------:R-:W-:Y:S01]  /*f190*/  FMUL.FTZ R103, R103, R5.reuse ;  /* 0x0000000567677220 */ /* 0x080fe20000410000 */
[-C--:B------:R-:W-:Y:S01]  /*f1a0*/  FMUL.FTZ R106, R106, R5.reuse ;  /* 0x000000056a6a7220 */ /* 0x080fe20000410000 */
[-C--:B------:R-:W-:Y:S01]  /*f1b0*/  FMUL.FTZ R107, R107, R5.reuse ;  /* 0x000000056b6b7220 */ /* 0x080fe20000410000 */
[-C--:B------:R-:W-:Y:S01]  /*f1c0*/  FMUL.FTZ R110, R110, R5.reuse ;  /* 0x000000056e6e7220 */ /* 0x080fe20000410000 */
[-C--:B------:R-:W-:Y:S01]  /*f1d0*/  FMUL.FTZ R111, R111, R5.reuse ;  /* 0x000000056f6f7220 */ /* 0x080fe20000410000 */
[----:B------:R-:W0:Y:S01]  /*f1e0*/  MUFU.EX2 R15, R15 ;  /* 0x0000000f000f7308 */ /* 0x000e220000000800 */
[----:B-1----:R-:W-:Y:S01]  /*f1f0*/  FADD.FTZ R3, R12, R3 ;  /* 0x000000030c037221 */ /* 0x002fe20000010000 */
[----:B------:R-:W-:Y:S01]  /*f200*/  F2FP.F16.F32.PACK_AB R12, R84, R12 ;  /* 0x0000000c540c723e */ /* 0x000fe200000000ff */
[-C--:B------:R-:W-:Y:S01]  /*f210*/  FMUL.FTZ R114, R114, R5.reuse ;  /* 0x0000000572727220 */ /* 0x080fe20000410000 */
[-C--:B------:R-:W-:Y:S01]  /*f220*/  FMUL.FTZ R115, R115, R5.reuse ;  /* 0x0000000573737220 */ /* 0x080fe20000410000 */
[----:B------:R-:W-:Y:S01]  /*f230*/  FADD.FTZ R3, R84, R3 ;  /* 0x0000000354037221 */ /* 0x000fe20000010000 */
[-C--:B------:R-:W-:Y:S01]  /*f240*/  FMUL.FTZ R118, R118, R5.reuse ;  /* 0x0000000576767220 */ /* 0x080fe20000410000 */
[-C--:B------:R-:W-:Y:S01]  /*f250*/  FMUL.FTZ R119, R119, R5.reuse ;  /* 0x0000000577777220 */ /* 0x080fe20000410000 */
[----:B------:R-:W1:Y:S01]  /*f260*/  MUFU.EX2 R20, R20 ;  /* 0x0000001400147308 */ /* 0x000e620000000800 */
[----:B--2---:R-:W-:Y:S01]  /*f270*/  FADD.FTZ R47, R14, R3 ;  /* 0x000000030e2f7221 */ /* 0x004fe20000010000 */
[----:B------:R-:W-:Y:S01]  /*f280*/  F2FP.F16.F32.PACK_AB R14, R26, R14 ;  /* 0x0000000e1a0e723e */ /* 0x000fe200000000ff */
[-C--:B------:R-:W-:Y:S01]  /*f290*/  FMUL.FTZ R122, R122, R5.reuse ;  /* 0x000000057a7a7220 */ /* 0x080fe20000410000 */
[-C--:B------:R-:W-:Y:S01]  /*f2a0*/  FMUL.FTZ R123, R123, R5.reuse ;  /* 0x000000057b7b7220 */ /* 0x080fe20000410000 */
[----:B------:R-:W-:Y:S01]  /*f2b0*/  FADD.FTZ R47, R26, R47 ;  /* 0x0000002f1a2f7221 */ /* 0x000fe20000010000 */
[-C--:B------:R-:W-:Y:S01]  /*f2c0*/  FMUL.FTZ R126, R126, R5.reuse ;  /* 0x000000057e7e7220 */ /* 0x080fe20000410000 */
[-C--:B------:R-:W-:Y:S01]  /*f2d0*/  FMUL.FTZ R127, R127, R5.reuse ;  /* 0x000000057f7f7220 */ /* 0x080fe20000410000 */
[----:B------:R-:W2:Y:S01]  /*f2e0*/  MUFU.EX2 R21, R21 ;  /* 0x0000001500157308 */ /* 0x000ea20000000800 */
[----:B0-----:R-:W-:Y:S01]  /*f2f0*/  FADD.FTZ R37, R15, R42 ;  /* 0x0000002a0f257221 */ /* 0x001fe20000010000 */
[-C--:B------:R-:W-:Y:S01]  /*f300*/  FMUL.FTZ R130, R130, R5.reuse ;  /* 0x0000000582827220 */ /* 0x080fe20000410000 */
[-C--:B------:R-:W-:Y:S01]  /*f310*/  FMUL.FTZ R131, R131, R5.reuse ;  /* 0x0000000583837220 */ /* 0x080fe20000410000 */
[-C--:B------:R-:W-:Y:S01]  /*f320*/  FMUL.FTZ R134, R134, R5.reuse ;  /* 0x0000000586867220 */ /* 0x080fe20000410000 */
[----:B------:R-:W-:Y:S01]  /*f330*/  FMUL.FTZ R135, R135, R5 ;  /* 0x0000000587877220 */ /* 0x000fe20000410000 */
[----:B------:R-:W-:-:S02]  /*f340*/  IMAD.MOV.U32 R5, RZ, RZ, R9 ;  /* 0x000000ffff057224 */ /* 0x000fc400078e0009 */
[----:B------:R-:W0:Y:S01]  /*f350*/  MUFU.EX2 R24, R28 ;  /* 0x0000001c00187308 */ /* 0x000e220000000800 */
[----:B-1----:R-:W-:-:S07]  /*f360*/  FADD.FTZ R26, R20, R37 ;  /* 0x00000025141a7221 */ /* 0x002fce0000010000 */
[----:B------:R-:W1:Y:S01]  /*f370*/  MUFU.EX2 R25, R25 ;  /* 0x0000001900197308 */ /* 0x000e620000000800 */
[----:B--2---:R-:W-:-:S07]  /*f380*/  FADD.FTZ R26, R21, R26 ;  /* 0x0000001a151a7221 */ /* 0x004fce0000010000 */
[----:B------:R2:W-:Y:S01]  /*f390*/  MUFU.EX2 R28, R36 ;  /* 0x00000024001c7308 */ /* 0x0005e20000000800 */
[----:B0-----:R-:W-:-:S07]  /*f3a0*/  FADD.FTZ R72, R24, R47 ;  /* 0x0000002f18487221 */ /* 0x001fce0000010000 */
[----:B------:R-:W0:Y:S01]  /*f3b0*/  MUFU.EX2 R13, R30 ;  /* 0x0000001e000d7308 */ /* 0x000e220000000800 */
[----:B--2---:R-:W-:Y:S01]  /*f3c0*/  FFMA.FTZ R36, R31, UR34, -R6 ;  /* 0x000000221f247c23 */ /* 0x004fe20008010806 */
[----:B-1----:R-:W-:Y:S01]  /*f3d0*/  FADD.FTZ R26, R25, R26 ;  /* 0x0000001a191a7221 */ /* 0x002fe20000010000 */
[--C-:B------:R-:W-:Y:S01]  /*f3e0*/  FFMA.FTZ R31, R39, UR34, -R6.reuse ;  /* 0x00000022271f7c23 */ /* 0x100fe20008010806 */
[----:B------:R-:W-:-:S04]  /*f3f0*/  FFMA.FTZ R39, R59, UR34, -R6 ;  /* 0x000000223b277c23 */ /* 0x000fc80008010806 */
[----:B------:R-:W1:Y:S08]  /*f400*/  MUFU.EX2 R27, R27 ;  /* 0x0000001b001b7308 */ /* 0x000e700000000800 */
[----:B------:R2:W-:Y:S01]  /*f410*/  MUFU.EX2 R30, R40 ;  /* 0x00000028001e7308 */ /* 0x0005e20000000800 */
[C---:B0-----:R-:W-:Y:S01]  /*f420*/  FADD.FTZ R47, R13.reuse, R72 ;  /* 0x000000480d2f7221 */ /* 0x041fe20000010000 */
[----:B------:R-:W-:-:S03]  /*f430*/  F2FP.F16.F32.PACK_AB R24, R13, R24 ;  /* 0x000000180d18723e */ /* 0x000fc600000000ff */
[----:B------:R-:W-:-:S03]  /*f440*/  FADD.FTZ R47, R32, R47 ;  /* 0x0000002f202f7221 */ /* 0x000fc60000010000 */
[----:B------:R-:W0:Y:S01]  /*f450*/  MUFU.EX2 R36, R36 ;  /* 0x0000002400247308 */ /* 0x000e220000000800 */
[----:B--2---:R-:W-:Y:S01]  /*f460*/  FFMA.FTZ R40, R33, UR34, -R6 ;  /* 0x0000002221287c23 */ /* 0x004fe20008010806 */
[----:B-1----:R-:W-:Y:S01]  /*f470*/  FADD.FTZ R37, R27, R26 ;  /* 0x0000001a1b257221 */ /* 0x002fe20000010000 */
[--C-:B------:R-:W-:Y:S01]  /*f480*/  FFMA.FTZ R33, R41, UR34, -R6.reuse ;  /* 0x0000002229217c23 */ /* 0x100fe20008010806 */
[----:B------:R-:W-:Y:S01]  /*f490*/  FADD.FTZ R47, R34, R47 ;  /* 0x0000002f222f7221 */ /* 0x000fe20000010000 */
[--C-:B------:R-:W-:Y:S01]  /*f4a0*/  FFMA.FTZ R41, R61, UR34, -R6.reuse ;  /* 0x000000223d297c23 */ /* 0x100fe20008010806 */
[----:B------:R-:W-:Y:S02]  /*f4b0*/  FFMA.FTZ R6, R76, UR34, -R6 ;  /* 0x000000224c067c23 */ /* 0x000fe40008010806 */
[----:B------:R-:W1:Y:S01]  /*f4c0*/  MUFU.EX2 R40, R40 ;  /* 0x0000002800287308 */ /* 0x000e620000000800 */
[----:B------:R-:W-:Y:S01]  /*f4d0*/  FADD.FTZ R47, R28, R47 ;  /* 0x0000002f1c2f7221 */ /* 0x000fe20000010000 */
[----:B------:R-:W-:-:S03]  /*f4e0*/  F2FP.F16.F32.PACK_AB R28, R38, R28 ;  /* 0x0000001c261c723e */ /* 0x000fc600000000ff */
[----:B------:R-:W-:-:S03]  /*f4f0*/  FADD.FTZ R47, R38, R47 ;  /* 0x0000002f262f7221 */ /* 0x000fc60000010000 */
        /* <DEDUP_REMOVED lines=9> */
[----:B------:R-:W-:Y:S01]  /*f590*/  FADD.FTZ R26, R35, R26 ;  /* 0x0000001a231a7221 */ /* 0x000fe20000010000 */
[----:B------:R-:W-:Y:S01]  /*f5a0*/  F2FP.F16.F32.PACK_AB R15, R25, R21 ;  /* 0x00000015190f723e */ /* 0x000fe200000000ff */
[----:B------:R-:W-:Y:S01]  /*f5b0*/  FADD.FTZ R49, R48, R49 ;  /* 0x0000003130317221 */ /* 0x000fe20000010000 */
[----:B------:R-:W1:Y:S01]  /*f5c0*/  MUFU.EX2 R33, R33 ;  /* 0x0000002100217308 */ /* 0x000e620000000800 */
[----:B--2---:R-:W-:Y:S01]  /*f5d0*/  FADD.FTZ R26, R29, R26 ;  /* 0x0000001a1d1a7221 */ /* 0x004fe20000010000 */
[----:B------:R-:W-:Y:S01]  /*f5e0*/  F2FP.F16.F32.PACK_AB R25, R36, R27 ;  /* 0x0000001b2419723e */ /* 0x000fe200000000ff */
[----:B------:R-:W-:Y:S01]  /*f5f0*/  FADD.FTZ R49, R50, R49 ;  /* 0x0000003132317221 */ /* 0x000fe20000010000 */
[----:B------:R2:W-:Y:S01]  /*f600*/  STSM.16.M88.4 [R22], R12 ;  /* 0x0000000c16007844 */ /* 0x0005e20000000200 */
[----:B------:R-:W-:-:S02]  /*f610*/  F2FP.F16.F32.PACK_AB R27, R35, R40 ;  /* 0x00000028231b723e */ /* 0x000fc400000000ff */
[----:B------:R-:W-:Y:S01]  /*f620*/  FADD.FTZ R49, R52, R49 ;  /* 0x0000003134317221 */ /* 0x000fe20000010000 */
[----:B------:R-:W3:Y:S01]  /*f630*/  MUFU.EX2 R7, R7 ;  /* 0x0000000700077308 */ /* 0x000ee20000000800 */
[C---:B0-----:R-:W-:Y:S01]  /*f640*/  FADD.FTZ R72, R31.reuse, R26 ;  /* 0x0000001a1f487221 */ /* 0x041fe20000010000 */
[----:B------:R-:W-:Y:S01]  /*f650*/  F2FP.F16.F32.PACK_AB R26, R34, R32 ;  /* 0x00000020221a723e */ /* 0x000fe200000000ff */
[----:B------:R-:W-:Y:S01]  /*f660*/  FADD.FTZ R49, R54, R49 ;  /* 0x0000003136317221 */ /* 0x000fe20000010000 */
[----:B------:R-:W-:-:S03]  /*f670*/  F2FP.F16.F32.PACK_AB R29, R31, R29 ;  /* 0x0000001d1f1d723e */ /* 0x000fc600000000ff */
[----:B------:R-:W-:Y:S01]  /*f680*/  FADD.FTZ R49, R56, R49 ;  /* 0x0000003138317221 */ /* 0x000fe20000010000 */
[----:B------:R-:W0:Y:S01]  /*f690*/  MUFU.EX2 R10, R10 ;  /* 0x0000000a000a7308 */ /* 0x000e220000000800 */
[----:B-1----:R-:W-:Y:S01]  /*f6a0*/  FADD.FTZ R47, R33, R72 ;  /* 0x00000048212f7221 */ /* 0x002fe20000010000 */
[----:B------:R-:W-:Y:S01]  /*f6b0*/  F2FP.F16.F32.PACK_AB R31, R2, R33 ;  /* 0x00000021021f723e */ /* 0x000fe200000000ff */
[----:B------:R-:W-:Y:S01]  /*f6c0*/  FADD.FTZ R49, R58, R49 ;  /* 0x000000313a317221 */ /* 0x000fe20000010000 */
[----:B--2---:R-:W-:Y:S01]  /*f6d0*/  F2FP.F16.F32.PACK_AB R12, R48, R46 ;  /* 0x0000002e300c723e */ /* 0x004fe200000000ff */
[----:B------:R-:W-:Y:S01]  /*f6e0*/  FADD.FTZ R20, R2, R47 ;  /* 0x0000002f02147221 */ /* 0x000fe20000010000 */
[----:B------:R-:W-:Y:S01]  /*f6f0*/  F2FP.F16.F32.PACK_AB R14, R52, R50 ;  /* 0x00000032340e723e */ /* 0x000fe200000000ff */
[----:B------:R1:W-:Y:S01]  /*f700*/  STSM.16.M88.4 [R19], R24 ;  /* 0x0000001813007844 */ /* 0x0003e20000000200 */
[----:B------:R-:W2:Y:S01]  /*f710*/  MUFU.EX2 R11, R11 ;  /* 0x0000000b000b7308 */ /* 0x000ea20000000800 */
[----:B---3--:R-:W-:Y:S01]  /*f720*/  FADD.FTZ R21, R7, R20 ;  /* 0x0000001407157221 */ /* 0x008fe20000010000 */
[----:B------:R-:W-:Y:S01]  /*f730*/  FADD.FTZ R49, R60, R49 ;  /* 0x000000313c317221 */ /* 0x000fe20000010000 */
[----:B------:R3:W-:Y:S03]  /*f740*/  STSM.16.M88.4 [R18], R28 ;  /* 0x0000001c12007844 */ /* 0x0007e60000000200 */
[----:B------:R-:W-:-:S02]  /*f750*/  FADD.FTZ R49, R62, R49 ;  /* 0x000000313e317221 */ /* 0x000fc40000010000 */
[----:B------:R-:W4:Y:S01]  /*f760*/  MUFU.EX2 R45, R45 ;  /* 0x0000002d002d7308 */ /* 0x000f220000000800 */
[----:B0-----:R-:W-:Y:S01]  /*f770*/  FADD.FTZ R20, R10, R21 ;  /* 0x000000150a147221 */ /* 0x001fe20000010000 */
[----:B------:R-:W-:-:S04]  /*f780*/  FADD.FTZ R49, R64, R49 ;  /* 0x0000003140317221 */ /* 0x000fc80000010000 */
[----:B------:R-:W-:Y:S01]  /*f790*/  FADD.FTZ R2, R66, R49 ;  /* 0x0000003142027221 */ /* 0x000fe20000010000 */
[----:B-1----:R-:W-:Y:S01]  /*f7a0*/  F2FP.F16.F32.PACK_AB R24, R64, R62 ;  /* 0x0000003e4018723e */ /* 0x002fe200000000ff */
[----:B------:R-:W0:Y:S01]  /*f7b0*/  MUFU.EX2 R3, R55 ;  /* 0x0000003700037308 */ /* 0x000e220000000800 */
[----:B--2---:R-:W-:Y:S01]  /*f7c0*/  FADD.FTZ R20, R11, R20 ;  /* 0x000000140b147221 */ /* 0x004fe20000010000 */
[C---:B------:R-:W-:Y:S01]  /*f7d0*/  F2FP.F16.F32.PACK_AB R26, R71.reuse, R66 ;  /* 0x00000042471a723e */ /* 0x040fe200000000ff */
[----:B------:R-:W-:Y:S01]  /*f7e0*/  FADD.FTZ R2, R71, R2 ;  /* 0x0000000247027221 */ /* 0x000fe20000010000 */
[----:B---3--:R-:W-:Y:S02]  /*f7f0*/  F2FP.F16.F32.PACK_AB R28, R77, R75 ;  /* 0x0000004b4d1c723e */ /* 0x008fe400000000ff */
[----:B------:R-:W-:Y:S02]  /*f800*/  F2FP.F16.F32.PACK_AB R30, R79, R78 ;  /* 0x0000004e4f1e723e */ /* 0x000fe400000000ff */
[----:B------:R-:W1:Y:S01]  /*f810*/  MUFU.EX2 R42, R57 ;  /* 0x00000039002a7308 */ /* 0x000e620000000800 */
[C---:B----4-:R-:W-:Y:S01]  /*f820*/  F2FP.F16.F32.PACK_AB R15, R45.reuse, R11 ;  /* 0x0000000b2d0f723e */ /* 0x050fe200000000ff */
[----:B------:R-:W-:-:S06]  /*f830*/  FADD.FTZ R20, R45, R20 ;  /* 0x000000142d147221 */ /* 0x000fcc0000010000 */
[----:B------:R-:W2:Y:S01]  /*f840*/  MUFU.EX2 R39, R39 ;  /* 0x0000002700277308 */ /* 0x000ea20000000800 */
[----:B0-----:R-:W-:-:S07]  /*f850*/  FADD.FTZ R13, R3, R20 ;  /* 0x00000014030d7221 */ /* 0x001fce0000010000 */
[----:B------:R-:W0:Y:S01]  /*f860*/  MUFU.EX2 R41, R41 ;  /* 0x0000002900297308 */ /* 0x000e220000000800 */
[----:B-1----:R-:W-:Y:S01]  /*f870*/  FADD.FTZ R20, R42, R13 ;  /* 0x0000000d2a147221 */ /* 0x002fe20000010000 */
[----:B------:R-:W-:Y:S01]  /*f880*/  F2FP.F16.F32.PACK_AB R13, R10, R7 ;  /* 0x000000070a0d723e */ /* 0x000fe200000000ff */
[----:B------:R-:W-:-:S04]  /*f890*/  FADD.FTZ R10, R75, R2 ;  /* 0x000000024b0a7221 */ /* 0x000fc80000010000 */
[----:B------:R1:W-:Y:S01]  /*f8a0*/  STSM.16.M88.4 [R17+0x27800], R12 ;  /* 0x0278000c11007844 */ /* 0x0003e20000000200 */
[----:B------:R-:W3:Y:S01]  /*f8b0*/  MUFU.EX2 R37, R63 ;  /* 0x0000003f00257308 */ /* 0x000ee20000000800 */
[----:B--2---:R-:W-:-:S07]  /*f8c0*/  FADD.FTZ R20, R39, R20 ;  /* 0x0000001427147221 */ /* 0x004fce0000010000 */
[----:B------:R-:W2:Y:S01]  /*f8d0*/  MUFU.EX2 R43, R43 ;  /* 0x0000002b002b7308 */ /* 0x000ea20000000800 */
[----:B0-----:R-:W-:Y:S01]  /*f8e0*/  FADD.FTZ R20, R41, R20 ;  /* 0x0000001429147221 */ /* 0x001fe20000010000 */
[----:B-1----:R-:W-:-:S06]  /*f8f0*/  F2FP.F16.F32.PACK_AB R12, R56, R54 ;  /* 0x00000036380c723e */ /* 0x002fcc00000000ff */
[----:B------:R-:W0:Y:S01]  /*f900*/  MUFU.EX2 R68, R68 ;  /* 0x0000004400447308 */ /* 0x000e220000000800 */
[----:B------:R-:W-:Y:S01]  /*f910*/  F2FP.F16.F32.PACK_AB R14, R60, R58 ;  /* 0x0000003a3c0e723e */ /* 0x000fe200000000ff */
[----:B---3--:R-:W-:Y:S01]  /*f920*/  FADD.FTZ R20, R37, R20 ;  /* 0x0000001425147221 */ /* 0x008fe20000010000 */
[----:B------:R-:W-:Y:S02]  /*f930*/  F2FP.F16.F32.PACK_AB R13, R42, R3 ;  /* 0x000000032a0d723e */ /* 0x000fe400000000ff */
[----:B------:R-:W-:-:S03]  /*f940*/  F2FP.F16.F32.PACK_AB R15, R41, R39 ;  /* 0x00000027290f723e */ /* 0x000fc600000000ff */
[----:B------:R-:W1:Y:S01]  /*f950*/  MUFU.EX2 R69, R69 ;  /* 0x0000004500457308 */ /* 0x000e620000000800 */
[C---:B--2---:R-:W-:Y:S01]  /*f960*/  F2FP.F16.F32.PACK_AB R25, R43.reuse, R37 ;  /* 0x000000252b19723e */ /* 0x044fe200000000ff */
[----:B------:R4:W-:Y:S01]  /*f970*/  STSM.16.M88.4 [R23], R12 ;  /* 0x0000000c17007844 */ /* 0x0009e20000000200 */
[----:B------:R-:W-:-:S04]  /*f980*/  FADD.FTZ R20, R43, R20 ;  /* 0x000000142b147221 */ /* 0x000fc80000010000 */
[----:B------:R-:W-:Y:S01]  /*f990*/  FADD.FTZ R7, R67, R20 ;  /* 0x0000001443077221 */ /* 0x000fe20000010000 */
[----:B------:R-:W2:Y:S01]  /*f9a0*/  MUFU.EX2 R70, R70 ;  /* 0x0000004600467308 */ /* 0x000ea20000000800 */
[C---:B0-----:R-:W-:Y:S02]  /*f9b0*/  F2FP.F16.F32.PACK_AB R27, R68.reuse, R67 ;  /* 0x00000043441b723e */ /* 0x041fe400000000ff */
[----:B------:R-:W-:Y:S01]  /*f9c0*/  FADD.FTZ R2, R68, R7 ;  /* 0x0000000744027221 */ /* 0x000fe20000010000 */
[----:B------:R-:W-:Y:S02]  /*f9d0*/  FADD.FTZ R7, R77, R10 ;  /* 0x0000000a4d077221 */ /* 0x000fe40000010000 */
[----:B------:R4:W-:Y:S02]  /*f9e0*/  STSM.16.M88.4 [R19+0x6000], R24 ;  /* 0x0060001813007844 */ /* 0x0009e40000000200 */
[----:B------:R-:W0:Y:S01]  /*f9f0*/  MUFU.EX2 R11, R74 ;  /* 0x0000004a000b7308 */ /* 0x000e220000000800 */
[----:B-1----:R-:W-:Y:S01]  /*fa00*/  FADD.FTZ R2, R69, R2 ;  /* 0x0000000245027221 */ /* 0x002fe20000010000 */
[----:B------:R-:W-:-:S04]  /*fa10*/  FADD.FTZ R78, R78, R7 ;  /* 0x000000074e4e7221 */ /* 0x000fc80000010000 */
[----:B------:R-:W-:Y:S02]  /*fa20*/  FADD.FTZ R3, R79, R78 ;  /* 0x0000004e4f037221 */ /* 0x000fe40000010000 */
[----:B------:R-:W1:Y:S01]  /*fa30*/  MUFU.EX2 R6, R6 ;  /* 0x0000000600067308 */ /* 0x000e620000000800 */
[C---:B--2---:R-:W-:Y:S01]  /*fa40*/  F2FP.F16.F32.PACK_AB R29, R70.reuse, R69 ;  /* 0x00000045461d723e */ /* 0x044fe200000000ff */
[----:B------:R-:W-:-:S04]  /*fa50*/  FADD.FTZ R2, R70, R2 ;  /* 0x0000000246027221 */ /* 0x000fc80000010000 */
[----:B0-----:R-:W-:Y:S01]  /*fa60*/  FADD.FTZ R2, R11, R2 ;  /* 0x000000020b027221 */ /* 0x001fe20000010000 */
[----:B-1----:R-:W-:-:S03]  /*fa70*/  F2FP.F16.F32.PACK_AB R31, R6, R11 ;  /* 0x0000000b061f723e */ /* 0x002fc600000000ff */
[----:B------:R-:W-:Y:S02]  /*fa80*/  FADD.FTZ R2, R6, R2 ;  /* 0x0000000206027221 */ /* 0x000fe40000010000 */
[----:B------:R4:W-:Y:S01]  /*fa90*/  STSM.16.M88.4 [R18+0x6000], R28 ;  /* 0x0060001c12007844 */ /* 0x0009e20000000200 */
[----:B------:R0:W-:Y:S06]  /*faa0*/  MEMBAR.ALL.CTA ;  /* 0x0000000000007992 */ /* 0x0001ec0000008000 */
[----:B0-----:R-:W0:Y:S02]  /*fab0*/  FENCE.VIEW.ASYNC.S ;  /* 0x00000000000073c6 */ /* 0x001e240000000000 */
[----:B0-----:R-:W-:Y:S01]  /*fac0*/  NOP ;  /* 0x0000000000007918 */ /* 0x001fe20000000000 */
[----:B------:R-:W-:Y:S05]  /*fad0*/  @P2 BRA `(.L_x_10502) ;  /* 0xffffffc400dc2947 */ /* 0x000fea000383ffff */
.L_x_10485:
[----:B------:R-:W-:Y:S06]  /*fae0*/  BAR.ARV 0x8, 0x200 ;  /* 0x0208000000007b1d */ /* 0x000fec0000002000 */
[----:B------:R-:W-:Y:S05]  /*faf0*/  @!P0 BRA `(.L_x_10503) ;  /* 0x0000000000048947 */ /* 0x000fea0003800000 */
[----:B------:R-:W-:Y:S01]  /*fb00*/  BPT.TRAP 0x1 ;  /* 0x000000040000795c */ /* 0x000fe20000300000 */
.L_x_10503:
[----:B------:R-:W-:Y:S01]  /*fb10*/  ULEA UR9, UR48, UR42, 0x3 ;  /* 0x0000002a30097291 */ /* 0x000fe2000f8e183f */
[----:B------:R-:W-:-:S05]  /*fb20*/  IMAD.U32 R0, RZ, RZ, UR51 ;  /* 0x00000033ff007e24 */ /* 0x000fca000f8e00ff */
[----:B------:R-:W-:-:S04]  /*fb30*/  SHF.L.U32 R0, R0, 0x1f, RZ ;  /* 0x0000001f00007819 */ /* 0x000fc800000006ff */
[----:B------:R0:W1:Y:S01]  /*fb40*/  SYNCS.PHASECHK.TRANS64.TRYWAIT P2, [UR9+0x2d850], R0 ;  /* 0x02d85000ff0075a7 */ /* 0x0000620008040149 */
[----:B------:R-:W-:Y:S05]  /*fb50*/  @!P0 BRA `(.L_x_10504) ;  /* 0x0000000000048947 */ /* 0x000fea0003800000 */
[----:B------:R-:W-:Y:S01]  /*fb60*/  BPT.TRAP 0x1 ;  /* 0x000000040000795c */ /* 0x000fe20000300000 */
.L_x_10504:
[----:B-1----:R-:W-:Y:S05]  /*fb70*/  @P2 BRA `(.L_x_10505) ;  /* 0x0000000000082947 */ /* 0x002fea0003800000 */
[----:B------:R-:W1:Y:S02]  /*fb80*/  SYNCS.PHASECHK.TRANS64.TRYWAIT P0, [UR9+0x2d850], R0 ;  /* 0x02d85000ff0075a7 */ /* 0x000e640008000149 */
[----:B-1----:R-:W-:Y:S05]  /*fb90*/  @!P0 BRA `(.L_x_10506) ;  /* 0x000000a400f48947 */ /* 0x002fea0003800000 */
.L_x_10505:
[----:B------:R-:W-:Y:S01]  /*fba0*/  UIADD3 UR42, UR42, 0x400, URZ ;  /* 0x000004002a2a7890 */ /* 0x000fe2000fffe03f */
[----:B------:R-:W-:Y:S01]  /*fbb0*/  WARPGROUP.ARRIVE ;  /* 0x00000000000079c5 */ /* 0x000fe20000000000 */
[----:B------:R-:W-:Y:S01]  /*fbc0*/  ULOP3.LUT UR44, UR44, 0x10000, URZ, 0xfc, !UPT ;  /* 0x000100002c2c7892 */ /* 0x000fe2000f8efc3f */
[----:B01----:R-:W0:Y:S01]  /*fbd0*/  SHFL.BFLY PT, R0, R3, 0x2, 0x1f ;  /* 0x0c401f0003007f89 */ /* 0x003e2200000e0000 */
[----:B------:R-:W-:Y:S01]  /*fbe0*/  USHF.R.U32.HI UR42, URZ, 0x4, UR42 ;  /* 0x000000043f2a7899 */ /* 0x000fe2000801162a */
[----:B--234-:R-:W-:Y:S01]  /*fbf0*/  IMAD.U32 R13, RZ, RZ, UR34 ;  /* 0x00000022ff0d7e24 */ /* 0x01cfe2000f8e00ff */
[----:B------:R-:W-:Y:S01]  /*fc00*/  UMOV UR5, 0x40000040 ;  /* 0x4000004000057882 */ /* 0x000fe20000000000 */
[----:B------:R-:W-:Y:S01]  /*fc10*/  UMOV UR7, 0x80000020 ;  /* 0x8000002000077882 */ /* 0x000fe20000000000 */
[----:B------:R-:W-:Y:S01]  /*fc20*/  ULOP3.LUT UR42, UR42, 0x3fff, URZ, 0xc0, !UPT ;  /* 0x00003fff2a2a7892 */ /* 0x000fe2000f8ec03f */
[----:B------:R-:W1:Y:S01]  /*fc30*/  SHFL.BFLY PT, R5, R2, 0x2, 0x1f ;  /* 0x0c401f0002057f89 */ /* 0x000e6200000e0000 */
[----:B------:R-:W-:Y:S01]  /*fc40*/  UMOV UR4, UR44 ;  /* 0x0000002c00047c82 */ /* 0x000fe20008000000 */
[----:B------:R-:W-:-:S02]  /*fc50*/  UIADD3 UR49, UR49, 0x1, URZ ;  /* 0x0000000131317890 */ /* 0x000fc4000fffe03f */
[----:B------:R-:W-:-:S04]  /*fc60*/  ULOP3.LUT UR8, UR42, 0x2000000, URZ, 0xfc, !UPT ;  /* 0x020000002a087892 */ /* 0x000fc8000f8efc3f */
[----:B------:R-:W-:Y:S02]  /*fc70*/  UIMAD UR8, UR48, 0x600, UR8 ;  /* 0x00000600300878a4 */ /* 0x000fe4000f8e0208 */
[----:B------:R-:W-:-:S04]  /*fc80*/  UIADD3 UR48, UR48, 0x1, URZ ;  /* 0x0000000130307890 */ /* 0x000fc8000fffe03f */
[----:B------:R-:W-:Y:S01]  /*fc90*/  UISETP.NE.AND UP0, UPT, UR48, 0x2, UPT ;  /* 0x000000023000788c */ /* 0x000fe2000bf05270 */
[----:B------:R-:W-:Y:S02]  /*fca0*/  UMOV UR6, UR8 ;  /* 0x0000000800067c82 */ /* 0x000fe40008000000 */
[----:B------:R-:W-:Y:S01]  /*fcb0*/  HGMMA.64x96x16.F32 R88, gdesc[UR4].tnspB, R88, gsb0 ;  /* 0x41600000045879f0 */ /* 0x000fe20008000858 */
[----:B------:R-:W-:Y:S01]  /*fcc0*/  UIADD3 UR4, UR44, 0x2, URZ ;  /* 0x000000022c047890 */ /* 0x000fe2000fffe03f */
[----:B0-----:R-:W-:Y:S01]  /*fcd0*/  FADD.FTZ R0, R0, R3 ;  /* 0x0000000300007221 */ /* 0x001fe20000010000 */
[----:B------:R-:W-:Y:S01]  /*fce0*/  UIADD3 UR6, UR8, 0x40, URZ ;  /* 0x0000004008067890 */ /* 0x000fe2000fffe03f */
[----:B------:R-:W-:Y:S01]  /*fcf0*/  IMAD.MOV.U32 R3, RZ, RZ, RZ ;  /* 0x000000ffff037224 */ /* 0x000fe200078e00ff */
[----:B------:R-:W-:Y:S01]  /*fd00*/  UMOV UR5, 0x40000040 ;  /* 0x4000004000057882 */ /* 0x000fe20000000000 */
[----:B------:R-:W-:Y:S01]  /*fd10*/  UMOV UR7, 0x80000020 ;  /* 0x8000002000077882 */ /* 0x000fe20000000000 */
[----:B-1----:R-:W-:Y:S01]  /*fd20*/  FADD.FTZ R4, R5, R2 ;  /* 0x0000000205047221 */ /* 0x002fe20000010000 */
[----:B------:R-:W-:Y:S01]  /*fd30*/  IMAD.MOV.U32 R2, RZ, RZ, -0x800000 ;  /* 0xff800000ff027424 */ /* 0x000fe200078e00ff */
[----:B------:R-:W0:Y:S01]  /*fd40*/  SHFL.BFLY PT, R5, R0, 0x1, 0x1f ;  /* 0x0c201f0000057f89 */ /* 0x000e2200000e0000 */
[----:B------:R-:W-:-:S03]  /*fd50*/  USEL UR48, UR48, URZ, UP0 ;  /* 0x0000003f30307287 */ /* 0x000fc60008000000 */
[----:B------:R-:W1:Y:S01]  /*fd60*/  SHFL.BFLY PT, R7, R4, 0x1, 0x1f ;  /* 0x0c201f0004077f89 */ /* 0x000e6200000e0000 */
[----:B0-----:R-:W-:Y:S01]  /*fd70*/  FADD.FTZ R11, R0, R5 ;  /* 0x00000005000b7221 */ /* 0x001fe20000010000 */
[----:B------:R-:W-:Y:S02]  /*fd80*/  IMAD.U32 R5, RZ, RZ, UR34 ;  /* 0x00000022ff057e24 */ /* 0x000fe4000f8e00ff */
[----:B------:R-:W-:Y:S02]  /*fd90*/  IMAD.MOV.U32 R0, RZ, RZ, -0x800000 ;  /* 0xff800000ff007424 */ /* 0x000fe400078e00ff */
[----:B-1----:R-:W-:Y:S01]  /*fda0*/  FADD.FTZ R12, R4, R7 ;  /* 0x00000007040c7221 */ /* 0x002fe20000010000 */
[----:B------:R-:W-:Y:S01]  /*fdb0*/  FSETP.NE.FTZ.AND P0, PT, R11, RZ, PT ;  /* 0x000000ff0b00720b */ /* 0x000fe20003f15000 */
[----:B------:R-:W-:Y:S02]  /*fdc0*/  IMAD.U32 R4, RZ, RZ, UR9 ;  /* 0x00000009ff047e24 */ /* 0x000fe4000f8e00ff */
[----:B------:R-:W-:Y:S01]  /*fdd0*/  IMAD.MOV.U32 R7, RZ, RZ, RZ ;  /* 0x000000ffff077224 */ /* 0x000fe200078e00ff */
        /* <DEDUP_REMOVED lines=111> */
.L_x_10436:
        /* <DEDUP_REMOVED lines=13> */
[----:B------:R-:W-:-:S07]  /*105a0*/  ULDC.64 UR10, c[0x0][0xc00] ;  /* 0x00030000000a7ab9 */ /* 0x000fce0000000a00 */
[----:B------:R-:W1:Y:S01]  /*105b0*/  LDC R36, c[0x0][0xbe8] ;  /* 0x0002fa00ff247b82 */ /* 0x000e620000000800 */
[----:B------:R-:W-:Y:S01]  /*105c0*/  UMOV UR8, UR42 ;  /* 0x0000002a00087c82 */ /* 0x000fe20008000000 */
[----:B0-----:R-:W-:Y:S01]  /*105d0*/  UMOV UR9, UR4 ;  /* 0x0000000400097c82 */ /* 0x001fe20008000000 */
[----:B------:R-:W-:Y:S02]  /*105e0*/  IMAD.U32 R28, RZ, RZ, UR8 ;  /* 0x00000008ff1c7e24 */ /* 0x000fe4000f8e00ff */
[----:B------:R-:W-:Y:S01]  /*105f0*/  IMAD.U32 R29, RZ, RZ, UR9 ;  /* 0x00000009ff1d7e24 */ /* 0x000fe2000f8e00ff */
[----:B------:R-:W-:Y:S02]  /*10600*/  ULDC.64 UR8, c[0x0][0xc00] ;  /* 0x0003000000087ab9 */ /* 0x000fe40000000a00 */
[----:B------:R-:W-:Y:S01]  /*10610*/  UIMAD.WIDE UR8, UR43, 0x4, UR8 ;  /* 0x000000042b0878a5 */ /* 0x000fe2000f8e0208 */
[----:B------:R-:W-:Y:S01]  /*10620*/  BAR.SYNC.DEFER_BLOCKING 0x1, 0x180 ;  /* 0x0046000000007b1d */ /* 0x000fe20000010000 */
[----:B--2---:R-:W-:-:S03]  /*10630*/  IMAD.WIDE R4, R3, 0x2, R28 ;  /* 0x0000000203047825 */ /* 0x004fc600078e021c */
[C---:B------:R-:W-:Y:S02]  /*10640*/  LOP3.LUT R3, R4.reuse, 0x180, RZ, 0xc0, !PT ;  /* 0x0000018004037812 */ /* 0x040fe400078ec0ff */
[----:B------:R-:W-:Y:S02]  /*10650*/  IADD3 R8, P4, R4, 0x20, RZ ;  /* 0x0000002004087810 */ /* 0x000fe40007f9e0ff */
[----:B------:R-:W-:Y:S02]  /*10660*/  SHF.R.U64 R3, R3, 0x3, RZ ;  /* 0x0000000303037819 */ /* 0x000fe400000012ff */
[----:B------:R-:W-:Y:S01]  /*10670*/  LOP3.LUT R6, R8, 0x180, RZ, 0xc0, !PT ;  /* 0x0000018008067812 */ /* 0x000fe200078ec0ff */
[----:B------:R-:W-:Y:S01]  /*10680*/  IMAD.X R25, RZ, RZ, R5, P4 ;  /* 0x000000ffff197224 */ /* 0x000fe200020e0605 */
[C---:B------:R-:W-:Y:S02]  /*10690*/  IADD3 R27, P3, R4.reuse, 0x3000, RZ ;  /* 0x00003000041b7810 */ /* 0x040fe40007f7e0ff */
[----:B------:R-:W-:-:S02]  /*106a0*/  IADD3 R10, P2, R4, 0x3020, RZ ;  /* 0x00003020040a7810 */ /* 0x000fc40007f5e0ff */
        /* <DEDUP_REMOVED lines=8> */
[----:B------:R-:W-:Y:S02]  /*10730*/  LOP3.LUT R7, R27, 0x180, RZ, 0xc0, !PT ;  /* 0x000001801b077812 */ /* 0x000fe400078ec0ff */
[----:B------:R-:W-:-:S02]  /*10740*/  LOP3.LUT R24, R3, R8, RZ, 0x3c, !PT ;  /* 0x0000000803187212 */ /* 0x000fc400078e3cff */
[----:B------:R-:W-:Y:S02]  /*10750*/  SHF.R.U64 R6, R7, 0x3, RZ ;  /* 0x0000000307067819 */ /* 0x000fe400000012ff */
[----:B------:R-:W-:Y:S02]  /*10760*/  LOP3.LUT R3, R10, 0x180, RZ, 0xc0, !PT ;  /* 0x000001800a037812 */ /* 0x000fe400078ec0ff */
[----:B------:R-:W-:Y:S02]  /*10770*/  LOP3.LUT R14, R6, R27, RZ, 0x3c, !PT ;  /* 0x0000001b060e7212 */ /* 0x000fe400078e3cff */
[----:B------:R-:W-:Y:S02]  /*10780*/  LOP3.LUT R8, R31, 0x180, RZ, 0xc0, !PT ;  /* 0x000001801f087812 */ /* 0x000fe400078ec0ff */
[----:B------:R-:W-:Y:S02]  /*10790*/  SHF.R.U64 R3, R3, 0x3, RZ ;  /* 0x0000000303037819 */ /* 0x000fe400000012ff */
[----:B------:R-:W-:-:S02]  /*107a0*/  LOP3.LUT R27, R30, 0x180, RZ, 0xc0, !PT ;  /* 0x000001801e1b7812 */ /* 0x000fc400078ec0ff */
[----:B------:R-:W-:Y:S02]  /*107b0*/  SHF.R.U64 R8, R8, 0x3, RZ ;  /* 0x0000000308087819 */ /* 0x000fe400000012ff */
[----:B------:R-:W-:Y:S02]  /*107c0*/  LOP3.LUT R12, R3, R10, RZ, 0x3c, !PT ;  /* 0x0000000a030c7212 */ /* 0x000fe400078e3cff */
[----:B------:R-:W-:Y:S02]  /*107d0*/  SHF.R.U64 R27, R27, 0x3, RZ ;  /* 0x000000031b1b7819 */ /* 0x000fe400000012ff */
[----:B------:R-:W-:Y:S02]  /*107e0*/  MOV R26, R4 ;  /* 0x00000004001a7202 */ /* 0x000fe40000000f00 */
[----:B------:R-:W-:Y:S02]  /*107f0*/  F2FP.F16.F32.PACK_AB R4, R21, R20 ;  /* 0x000000141504723e */ /* 0x000fe400000000ff */
[----:B------:R-:W-:-:S02]  /*10800*/  F2FP.F16.F32.PACK_AB R5, R91, R90 ;  /* 0x0000005a5b05723e */ /* 0x000fc400000000ff */
[----:B------:R-:W-:Y:S02]  /*10810*/  F2FP.F16.F32.PACK_AB R6, R93, R92 ;  /* 0x0000005c5d06723e */ /* 0x000fe400000000ff */
[----:B------:R-:W-:Y:S02]  /*10820*/  F2FP.F16.F32.PACK_AB R7, R95, R94 ;  /* 0x0000005e5f07723e */ /* 0x000fe400000000ff */
[----:B------:R-:W-:Y:S01]  /*10830*/  LOP3.LUT R10, R8, R31, RZ, 0x3c, !PT ;  /* 0x0000001f080a7212 */ /* 0x000fe200078e3cff */
[----:B------:R-:W-:Y:S01]  /*10840*/  IMAD.U32 R31, RZ, RZ, UR9 ;  /* 0x00000009ff1f7e24 */ /* 0x000fe2000f8e00ff */
[----:B------:R-:W-:Y:S01]  /*10850*/  MOV R35, R14 ;  /* 0x0000000e00237202 */ /* 0x000fe20000000f00 */
[----:B------:R0:W-:Y:S01]  /*10860*/  STSM.16.M88.4 [R26], R4 ;  /* 0x000000041a007844 */ /* 0x0001e20000000200 */
[----:B------:R-:W-:Y:S02]  /*10870*/  MOV R34, R12 ;  /* 0x0000000c00227202 */ /* 0x000fe40000000f00 */
[----:B------:R-:W-:Y:S01]  /*10880*/  LOP3.LUT R8, R27, R30, RZ, 0x3c, !PT ;  /* 0x0000001e1b087212 */ /* 0x000fe200078e3cff */
[----:B------:R-:W-:Y:S01]  /*10890*/  IMAD.U32 R30, RZ, RZ, UR8 ;  /* 0x00000008ff1e7e24 */ /* 0x000fe2000f8e00ff */
[----:B------:R-:W-:Y:S01]  /*108a0*/  MOV R24, R24 ;  /* 0x0000001800187202 */ /* 0x000fe20000000f00 */
[----:B------:R-:W-:Y:S01]  /*108b0*/  ULDC.64 UR8, c[0x0][0xc08] ;  /* 0x0003020000087ab9 */ /* 0x000fe20000000a00 */
[----:B------:R-:W-:-:S02]  /*108c0*/  F2FP.F16.F32.PACK_AB R12, R97, R96 ;  /* 0x00000060610c723e */ /* 0x000fc400000000ff */
[----:B------:R-:W-:Y:S02]  /*108d0*/  F2FP.F16.F32.PACK_AB R13, R99, R98 ;  /* 0x00000062630d723e */ /* 0x000fe400000000ff */
[----:B------:R-:W-:Y:S02]  /*108e0*/  F2FP.F16.F32.PACK_AB R14, R101, R100 ;  /* 0x00000064650e723e */ /* 0x000fe400000000ff */
[----:B------:R-:W-:Y:S02]  /*108f0*/  F2FP.F16.F32.PACK_AB R15, R103, R102 ;  /* 0x00000066670f723e */ /* 0x000fe400000000ff */
[----:B------:R-:W-:Y:S02]  /*10900*/  MOV R3, R10 ;  /* 0x0000000a00037202 */ /* 0x000fe40000000f00 */
[----:B------:R-:W-:Y:S01]  /*10910*/  MOV R33, R8 ;  /* 0x0000000800217202 */ /* 0x000fe20000000f00 */
[----:B------:R2:W-:Y:S01]  /*10920*/  STSM.16.M88.4 [R24], R12 ;  /* 0x0000000c18007844 */ /* 0x0005e20000000200 */
[----:B0-----:R-:W-:-:S02]  /*10930*/  F2FP.F16.F32.PACK_AB R4, R105, R104 ;  /* 0x000000686904723e */ /* 0x001fc400000000ff */
        /* <DEDUP_REMOVED lines=8> */
[----:B--2---:R-:W-:Y:S02]  /*109c0*/  F2FP.F16.F32.PACK_AB R12, R121, R120 ;  /* 0x00000078790c723e */ /* 0x004fe400000000ff */
[----:B------:R-:W-:Y:S01]  /*109d0*/  F2FP.F16.F32.PACK_AB R13, R123, R122 ;  /* 0x0000007a7b0d723e */ /* 0x000fe200000000ff */
[----:B------:R-:W-:Y:S01]  /*109e0*/  STSM.16.M88.4 [R34], R8 ;  /* 0x0000000822007844 */ /* 0x000fe20000000200 */
[----:B------:R-:W-:Y:S02]  /*109f0*/  F2FP.F16.F32.PACK_AB R14, R125, R124 ;  /* 0x0000007c7d0e723e */ /* 0x000fe400000000ff */
[----:B------:R-:W-:Y:S02]  /*10a00*/  F2FP.F16.F32.PACK_AB R15, R127, R126 ;  /* 0x0000007e7f0f723e */ /* 0x000fe400000000ff */
[----:B------:R-:W-:-:S02]  /*10a10*/  F2FP.F16.F32.PACK_AB R24, R129, R128 ;  /* 0x000000808118723e */ /* 0x000fc400000000ff */
[----:B------:R-:W-:Y:S01]  /*10a20*/  F2FP.F16.F32.PACK_AB R25, R131, R130 ;  /* 0x000000828319723e */ /* 0x000fe200000000ff */
[----:B------:R0:W-:Y:S01]  /*10a30*/  STSM.16.M88.4 [R3], R12 ;  /* 0x0000000c03007844 */ /* 0x0001e20000000200 */
[----:B------:R-:W-:Y:S02]  /*10a40*/  F2FP.F16.F32.PACK_AB R26, R133, R132 ;  /* 0x00000084851a723e */ /* 0x000fe400000000ff */
[----:B------:R-:W-:Y:S02]  /*10a50*/  F2FP.F16.F32.PACK_AB R27, R135, R134 ;  /* 0x00000086871b723e */ /* 0x000fe400000000ff */
[----:B------:R-:W-:-:S03]  /*10a60*/  ISETP.NE.U32.AND P0, PT, RZ, UR10, PT ;  /* 0x0000000aff007c0c */ /* 0x000fc6000bf05070 */
[----:B------:R2:W-:Y:S01]  /*10a70*/  STSM.16.M88.4 [R33], R24 ;  /* 0x0000001821007844 */ /* 0x0005e20000000200 */
[----:B------:R-:W-:Y:S01]  /*10a80*/  BAR.SYNC.DEFER_BLOCKING 0x1, 0x180 ;  /* 0x0046000000007b1d */ /* 0x000fe20000010000 */
[----:B------:R-:W-:-:S13]  /*10a90*/  ISETP.NE.AND.EX P0, PT, RZ, UR11, PT, P0 ;  /* 0x0000000bff007c0c */ /* 0x000fda000bf05300 */
[----:B------:R-:W3:Y:S01]  /*10aa0*/  @P0 LDG.E R32, desc[UR52][R30.64] ;  /* 0x000000341e200981 */ /* 0x000ee2000c1e1900 */
[----:B------:R-:W-:Y:S01]  /*10ab0*/  UISETP.NE.U32.AND UP0, UPT, UR8, URZ, UPT ;  /* 0x0000003f0800728c */ /* 0x000fe2000bf05070 */
[----:B-1----:R-:W-:Y:S01]  /*10ac0*/  ISETP.NE.AND P1, PT, R36, 0x1, PT ;  /* 0x000000012400780c */ /* 0x002fe20003f25270 */
[----:B------:R-:W-:Y:S02]  /*10ad0*/  ULDC UR4, c[0x0][0xa88] ;  /* 0x0002a20000047ab9 */ /* 0x000fe40000000800 */
[----:B------:R-:W-:Y:S01]  /*10ae0*/  UISETP.NE.AND.EX UP0, UPT, UR9, URZ, UPT, UP0 ;  /* 0x0000003f0900728c */ /* 0x000fe2000bf05300 */
[----:B0-----:R-:W-:Y:S01]  /*10af0*/  IMAD.U32 R3, RZ, RZ, UR4 ;  /* 0x00000004ff037e24 */ /* 0x001fe2000f8e00ff */
[----:B------:R-:W-:-:S04]  /*10b00*/  ULDC UR4, c[0x0][0xad4] ;  /* 0x0002b50000047ab9 */ /* 0x000fc80000000800 */
[----:B------:R-:W-:-:S04]  /*10b10*/  PLOP3.LUT P4, PT, PT, PT, UP0, 0x80, 0x0 ;  /* 0x000000000000781c */ /* 0x000fc80003f8f008 */
[----:B------:R-:W0:Y:S01]  /*10b20*/  @P1 LDC R6, c[0x0][0xbec] ;  /* 0x0002fb00ff061b82 */ /* 0x000e220000000800 */
[----:B------:R-:W-:Y:S02]  /*10b30*/  @UP0 ULDC.64 UR8, c[0x0][0xc08] ;  /* 0x0003020000080ab9 */ /* 0x000fe40000000a00 */
[----:B------:R-:W-:Y:S02]  /*10b40*/  @UP0 UIMAD.WIDE UR8, UR43, 0x4, UR8 ;  /* 0x000000042b0808a5 */ /* 0x000fe4000f8e0208 */
[----:B------:R-:W-:-:S03]  /*10b50*/  UISETP.NE.AND UP0, UPT, UR46, URZ, UPT ;  /* 0x0000003f2e00728c */ /* 0x000fc6000bf05270 */
[----:B------:R-:W1:Y:S01]  /*10b60*/  @P1 LDC R9, c[0x0][0xbf0] ;  /* 0x0002fc00ff091b82 */ /* 0x000e620000000800 */
[----:B------:R-:W-:Y:S01]  /*10b70*/  USEL UR4, UR46, UR4, UP0 ;  /* 0x000000042e047287 */ /* 0x000fe20008000000 */
[----:B------:R-:W-:Y:S01]  /*10b80*/  IMAD.U32 R4, RZ, RZ, UR8 ;  /* 0x00000008ff047e24 */ /* 0x000fe2000f8e00ff */
[----:B------:R-:W-:Y:S01]  /*10b90*/  UMOV UR19, 0x9b8 ;  /* 0x000009b800137882 */ /* 0x000fe20000000000 */
[----:B------:R-:W-:Y:S01]  /*10ba0*/  IMAD.U32 R5, RZ, RZ, UR9 ;  /* 0x00000009ff057e24 */ /* 0x000fe2000f8e00ff */
[----:B------:R-:W-:Y:S02]  /*10bb0*/  UISETP.GT.AND UP1, UPT, UR4, 0x1, UPT ;  /* 0x000000010400788c */ /* 0x000fe4000bf24270 */
[----:B------:R-:W-:Y:S02]  /*10bc0*/  UISETP.NE.U32.AND UP0, UPT, UR10, URZ, UPT ;  /* 0x0000003f0a00728c */ /* 0x000fe4000bf05070 */
[----:B------:R-:W-:Y:S01]  /*10bd0*/  USEL UR19, UR19, 0x978, UP1 ;  /* 0x0000097813137887 */ /* 0x000fe20008800000 */
[----:B------:R-:W-:Y:S01]  /*10be0*/  VIADD R11, R136, UR40 ;  /* 0x00000028880b7c36 */ /* 0x000fe20008000000 */
        /* <DEDUP_REMOVED lines=10> */
[----:B0-----:R-:W-:Y:S01]  /*10c90*/  @P1 IMAD.HI.U32 R4, R11, R6, RZ ;  /* 0x000000060b041227 */ /* 0x001fe200078e00ff */
[----:B------:R-:W-:Y:S01]  /*10ca0*/  ULDC.64 UR14, c[0x0][UR19+0x228] ;  /* 0x00008a00130e7abb */ /* 0x000fe20008000a00 */
[----:B------:R-:W-:Y:S02]  /*10cb0*/  UIMAD UR13, UR13, UR8, URZ ;  /* 0x000000080d0d72a4 */ /* 0x000fe4000f8e023f */
[----:B------:R-:W-:Y:S01]  /*10cc0*/  UIMAD.WIDE.U32 UR16, UR10, UR41, URZ ;  /* 0x000000290a1072a5 */ /* 0x000fe2000f8e003f */
[----:B-1----:R-:W-:Y:S01]  /*10cd0*/  @P1 SHF.R.U32.HI R7, RZ, R9, R4 ;  /* 0x00000009ff071219 */ /* 0x002fe20000011604 */
        /* <DEDUP_REMOVED lines=12> */
[----:B---3--:R-:W-:-:S13]  /*10da0*/  @P0 R2UR UR4, R32 ;  /* 0x00000000200402ca */ /* 0x008fda00000e0000 */
        /* <DEDUP_REMOVED lines=18> */
[----:B--2---:R-:W-:Y:S08]  /*10ed0*/  @P4 BRA `(.L_x_10509) ;  /* 0x0000000000104947 */ /* 0x004ff00003800000 */
[----:B------:R-:W-:Y:S05]  /*10ee0*/  @!P0 BRA `(.L_x_10509) ;  /* 0x00000000000c8947 */ /* 0x000fea0003800000 */
[----:B------:R-:W2:Y:S04]  /*10ef0*/  LDG.E R4, desc[UR52][R30.64] ;  /* 0x000000341e047981 */ /* 0x000ea8000c1e1900 */
[----:B-----5:R-:W2:Y:S02]  /*10f00*/  LDG.E R3, desc[UR52][R30.64+0x4] ;  /* 0x000004341e037981 */ /* 0x020ea4000c1e1900 */
[----:B--2---:R-:W-:-:S07]  /*10f10*/  IMAD.IADD R3, R3, 0x1, -R4 ;  /* 0x0000000103037824 */ /* 0x004fce00078e0a04 */
.L_x_10509:
[----:B------:R-:W2:Y:S01]  /*10f20*/  LDL R4, [R1+0x1c] ;  /* 0x00001c0001047983 */ /* 0x000ea20000100800 */
[----:B-----5:R-:W-:Y:S01]  /*10f30*/  IMAD R3, R3, R36, RZ ;  /* 0x0000002403037224 */ /* 0x020fe200078e02ff */
[----:B------:R-:W-:Y:S02]  /*10f40*/  LOP3.LUT P0, RZ, R152, 0x3, RZ, 0xc0, !PT ;  /* 0x0000000398ff7812 */ /* 0x000fe4000780c0ff */
        /* <DEDUP_REMOVED lines=13> */
[----:B------:R-:W0:Y:S01]  /*11020*/  @P1 LDC R21, c[0x0][0xbec] ;  /* 0x0002fb00ff151b82 */ /* 0x000e220000000800 */
[----:B------:R-:W-:Y:S02]  /*11030*/  ULDC.64 UR12, c[0x0][0xaa0] ;  /* 0x0002a800000c7ab9 */ /* 0x000fe40000000a00 */
[----:B------:R-:W-:-:S03]  /*11040*/  IMAD.WIDE R28, R5, 0x2, R28 ;  /* 0x00000002051c7825 */ /* 0x000fc600078e021c */
[C---:B------:R-:W-:Y:S02]  /*11050*/  IADD3 R7, P5, R28.reuse, 0x7800, RZ ;  /* 0x000078001c077810 */ /* 0x040fe40007fbe0ff */
[----:B------:R-:W1:Y:S01]  /*11060*/  @P1 LDC R39, c[0x0][0xbf0] ;  /* 0x0002fc00ff271b82 */ /* 0x000e620000000800 */
[----:B------:R-:W-:Y:S01]  /*11070*/  UIMAD UR9, UR14, UR12, URZ ;  /* 0x0000000c0e0972a4 */ /* 0x000fe2000f8e023f */
[C---:B------:R-:W-:Y:S02]  /*11080*/  IADD3 R9, P0, R28.reuse, 0x1800, RZ ;  /* 0x000018001c097810 */ /* 0x040fe40007f1e0ff */
[----:B------:R-:W-:Y:S01]  /*11090*/  LOP3.LUT R0, R7, 0x180, RZ, 0xc0, !PT ;  /* 0x0000018007007812 */ /* 0x000fe200078ec0ff */
[----:B------:R-:W-:Y:S01]  /*110a0*/  UIMAD.WIDE.U32 UR10, UR4, UR12, URZ ;  /* 0x0000000c040a72a5 */ /* 0x000fe2000f8e003f */
[----:B------:R-:W-:Y:S01]  /*110b0*/  IADD3 R13, P2, R28, 0x3000, RZ ;  /* 0x000030001c0d7810 */ /* 0x000fe20007f5e0ff */
[----:B------:R-:W-:Y:S01]  /*110c0*/  IMAD.X R33, RZ, RZ, R29, P5 ;  /* 0x000000ffff217224 */ /* 0x000fe200028e061d */
[----:B------:R-:W-:Y:S01]  /*110d0*/  SHF.R.U64 R0, R0, 0x3, RZ ;  /* 0x0000000300007819 */ /* 0x000fe200000012ff */
[----:B------:R-:W-:Y:S01]  /*110e0*/  UIMAD UR9, UR4, UR13, UR9 ;  /* 0x0000000d040972a4 */ /* 0x000fe2000f8e0209 */
[----:B------:R-:W-:-:S02]  /*110f0*/  IADD3 R25, P3, R28, 0x4800, RZ ;  /* 0x000048001c197810 */ /* 0x000fc40007f7e0ff */
[----:B------:R-:W-:Y:S01]  /*11100*/  LOP3.LUT R32, R0, R7, RZ, 0x3c, !PT ;  /* 0x0000000700207212 */ /* 0x000fe200078e3cff */
[----:B------:R-:W-:Y:S01]  /*11110*/  IMAD R0, R150, 0x60, R151 ;  /* 0x0000006096007824 */ /* 0x000fe200078e0297 */
[----:B------:R-:W-:Y:S01]  /*11120*/  UIADD3 UR11, UR11, UR9, URZ ;  /* 0x000000090b0b7290 */ /* 0x000fe2000fffe03f */
[----:B------:R-:W-:Y:S01]  /*11130*/  IADD3 R31, P4, R28, 0x6000, RZ ;  /* 0x000060001c1f7810 */ /* 0x000fe20007f9e0ff */
[----:B------:R-:W-:Y:S01]  /*11140*/  ULDC.64 UR12, c[0x0][0xae8] ;  /* 0x0002ba00000c7ab9 */ /* 0x000fe20000000a00 */
[----:B------:R-:W-:Y:S01]  /*11150*/  VIADD R2, R0, UR40 ;  /* 0x0000002800027c36 */ /* 0x000fe20008000000 */
[----:B------:R-:W-:Y:S01]  /*11160*/  UIMAD.WIDE.U32 UR10, UR41, UR12, UR10 ;  /* 0x0000000c290a72a5 */ /* 0x000fe2000f8e000a */
[----:B------:R-:W-:Y:S01]  /*11170*/  LOP3.LUT R8, R9, 0x180, RZ, 0xc0, !PT ;  /* 0x0000018009087812 */ /* 0x000fe200078ec0ff */
[----:B------:R-:W-:Y:S01]  /*11180*/  USHF.R.S32.HI UR4, URZ, 0x1f, UR8 ;  /* 0x0000001f3f047899 */ /* 0x000fe20008011408 */
[----:B0-----:R-:W-:Y:S01]  /*11190*/  @P1 IMAD.HI.U32 R0, R2, R21, RZ ;  /* 0x0000001502001227 */ /* 0x001fe200078e00ff */
[----:B------:R-:W-:Y:S01]  /*111a0*/  UIMAD UR11, UR41, UR13, UR11 ;  /* 0x0000000d290b72a4 */ /* 0x000fe2000f8e020b */
[----:B------:R-:W-:Y:S01]  /*111b0*/  LOP3.LUT R12, R13, 0x180, RZ, 0xc0, !PT ;  /* 0x000001800d0c7812 */ /* 0x000fe200078ec0ff */
[----:B------:R-:W5:Y:S01]  /*111c0*/  LD.E.128 R32, desc[UR52][R32.64] ;  /* 0x0000003420207980 */ /* 0x000f62000c101d00 */
[----:B------:R-:W-:Y:S01]  /*111d0*/  ULDC.64 UR12, c[0x0][0xaf0] ;  /* 0x0002bc00000c7ab9 */ /* 0x000fe20000000a00 */
[----:B------:R-:W-:Y:S01]  /*111e0*/  IMAD.MOV.U32 R37, RZ, RZ, R2 ;  /* 0x000000ffff257224 */ /* 0x000fe200078e0002 */
[----:B------:R-:W-:Y:S01]  /*111f0*/  UIMAD UR4, UR4, UR12, URZ ;  /* 0x0000000c040472a4 */ /* 0x000fe2000f8e023f */
[----:B-1----:R-:W-:-:S02]  /*11200*/  @P1 SHF.R.U32.HI R37, RZ, R39, R0 ;  /* 0x00000027ff251219 */ /* 0x002fc40000011600 */
[----:B------:R-:W-:Y:S02]  /*11210*/  LOP3.LUT R24, R25, 0x180, RZ, 0xc0, !PT ;  /* 0x0000018019187812 */ /* 0x000fe400078ec0ff */
[----:B------:R-:W-:Y:S02]  /*11220*/  LOP3.LUT R30, R31, 0x180, RZ, 0xc0, !PT ;  /* 0x000001801f1e7812 */ /* 0x000fe400078ec0ff */
[----:B------:R-:W-:Y:S01]  /*11230*/  LOP3.LUT R5, R28, 0x180, RZ, 0xc0, !PT ;  /* 0x000001801c057812 */ /* 0x000fe200078ec0ff */
[----:B------:R-:W-:Y:S01]  /*11240*/  UIMAD UR4, UR8, UR13, UR4 ;  /* 0x0000000d080472a4 */ /* 0x000fe2000f8e0204 */
[--C-:B------:R-:W-:Y:S01]  /*11250*/  SHF.R.S32.HI R0, RZ, 0x1f, R37.reuse ;  /* 0x0000001fff007819 */ /* 0x100fe20000011425 */
[----:B------:R-:W-:Y:S01]  /*11260*/  UIMAD.WIDE.U32 UR8, UR8, UR12, UR10 ;  /* 0x0000000c080872a5 */ /* 0x000fe2000f8e000a */
[----:B------:R-:W-:Y:S01]  /*11270*/  SHF.R.U64 R8, R8, 0x3, RZ ;  /* 0x0000000308087819 */ /* 0x000fe200000012ff */
[----:B------:R-:W-:Y:S01]  /*11280*/  IMAD.MOV R39, RZ, RZ, -R37 ;  /* 0x000000ffff277224 */ /* 0x000fe200078e0a25 */
[----:B------:R-:W-:Y:S01]  /*11290*/  SHF.R.U64 R12, R12, 0x3, RZ ;  /* 0x000000030c0c7819 */ /* 0x000fe200000012ff */
[----:B------:R-:W-:Y:S01]  /*112a0*/  ULDC.64 UR10, c[0x0][0xae0] ;  /* 0x0002b800000a7ab9 */ /* 0x000fe20000000a00 */
[----:B------:R-:W-:-:S02]  /*112b0*/  SHF.R.U64 R24, R24, 0x3, RZ ;  /* 0x0000000318187819 */ /* 0x000fc400000012ff */
[----:B------:R-:W-:Y:S02]  /*112c0*/  SHF.R.U64 R30, R30, 0x3, RZ ;  /* 0x000000031e1e7819 */ /* 0x000fe400000012ff */
[----:B------:R-:W-:Y:S01]  /*112d0*/  SHF.R.U64 R5, R5, 0x3, RZ ;  /* 0x0000000305057819 */ /* 0x000fe200000012ff */
[----:B------:R-:W-:Y:S01]  /*112e0*/  UIADD3 UR4, UR9, UR4, URZ ;  /* 0x0000000409047290 */ /* 0x000fe2000fffe03f */
[----:B------:R-:W-:Y:S01]  /*112f0*/  LOP3.LUT R8, R8, R9, RZ, 0x3c, !PT ;  /* 0x0000000908087212 */ /* 0x000fe200078e3cff */
[----:B------:R-:W-:Y:S01]  /*11300*/  IMAD R0, R0, UR10, RZ ;  /* 0x0000000a00007c24 */ /* 0x000fe2000f8e02ff */
[----:B------:R-:W-:Y:S01]  /*11310*/  LOP3.LUT R12, R12, R13, RZ, 0x3c, !PT ;  /* 0x0000000d0c0c7212 */ /* 0x000fe200078e3cff */
[----:B------:R-:W-:Y:S01]  /*11320*/  IMAD R39, R36, R39, R2 ;  /* 0x0000002724277224 */ /* 0x000fe200078e0202 */
[----:B------:R-:W-:Y:S01]  /*11330*/  LOP3.LUT R24, R24, R25, RZ, 0x3c, !PT ;  /* 0x0000001918187212 */ /* 0x000fe200078e3cff */
[--C-:B------:R-:W-:Y:S01]  /*11340*/  IMAD.X R9, RZ, RZ, R29.reuse, P0 ;  /* 0x000000ffff097224 */ /* 0x100fe200000e061d */
[----:B------:R-:W-:Y:S01]  /*11350*/  LOP3.LUT R30, R30, R31, RZ, 0x3c, !PT ;  /* 0x0000001f1e1e7212 */ /* 0x000fe200078e3cff */
[--C-:B------:R-:W-:Y:S01]  /*11360*/  IMAD.X R13, RZ, RZ, R29.reuse, P2 ;  /* 0x000000ffff0d7224 */ /* 0x100fe200010e061d */
[----:B------:R-:W-:Y:S01]  /*11370*/  LOP3.LUT R4, R5, R28, RZ, 0x3c, !PT ;  /* 0x0000001c05047212 */ /* 0x000fe200078e3cff */
[----:B------:R-:W-:-:S02]  /*11380*/  IMAD.X R25, RZ, RZ, R29, P3 ;  /* 0x000000ffff197224 */ /* 0x000fc400018e061d */
[--C-:B------:R-:W-:Y:S01]  /*11390*/  IMAD.X R31, RZ, RZ, R29.reuse, P4 ;  /* 0x000000ffff1f7224 */ /* 0x100fe200020e061d */
[----:B------:R-:W5:Y:S01]  /*113a0*/  LD.E.128 R8, desc[UR52][R8.64] ;  /* 0x0000003408087980 */ /* 0x000f62000c101d00 */
[----:B------:R-:W-:Y:S02]  /*113b0*/  IMAD.MOV.U32 R5, RZ, RZ, R29 ;  /* 0x000000ffff057224 */ /* 0x000fe400078e001d */
[----:B------:R-:W-:Y:S01]  /*113c0*/  IMAD R41, R37, UR11, R0 ;  /* 0x0000000b25297c24 */ /* 0x000fe2000f8e0200 */
[----:B------:R-:W-:Y:S01]  /*113d0*/  SHF.R.S32.HI R0, RZ, 0x1f, R39 ;  /* 0x0000001fff007819 */ /* 0x000fe20000011427 */
[----:B------:R-:W-:Y:S01]  /*113e0*/  IMAD.U32 R21, RZ, RZ, UR9 ;  /* 0x00000009ff157e24 */ /* 0x000fe2000f8e00ff */
[----:B------:R-:W5:Y:S01]  /*113f0*/  LD.E.128 R12, desc[UR52][R12.64] ;  /* 0x000000340c0c7980 */ /* 0x000f62000c101d00 */
[----:B------:R-:W-:Y:S01]  /*11400*/  IMAD.U32 R20, RZ, RZ, UR8 ;  /* 0x00000008ff147e24 */ /* 0x000fe2000f8e00ff */
[----:B------:R-:W-:Y:S01]  /*11410*/  ULDC.64 UR8, c[0x0][0xad8] ;  /* 0x0002b60000087ab9 */ /* 0x000fe20000000a00 */
[----:B------:R-:W-:Y:S01]  /*11420*/  IMAD.U32 R21, RZ, RZ, UR4 ;  /* 0x00000004ff157e24 */ /* 0x000fe2000f8e00ff */
[----:B------:R-:W5:Y:S01]  /*11430*/  LD.E.128 R4, desc[UR52][R4.64] ;  /* 0x0000003404047980 */ /* 0x000f62000c101d00 */
[----:B------:R-:W-:-:S03]  /*11440*/  IMAD R0, R0, UR8, RZ ;  /* 0x0000000800007c24 */ /* 0x000fc6000f8e02ff */
[----:B------:R-:W5:Y:S01]  /*11450*/  LD.E.128 R24, desc[UR52][R24.64] ;  /* 0x0000003418187980 */ /* 0x000f62000c101d00 */
[----:B------:R-:W-:-:S03]  /*11460*/  IMAD.WIDE.U32 R20, R37, UR10, R20 ;  /* 0x0000000a25147c25 */ /* 0x000fc6000f8e0014 */
[----:B------:R-:W5:Y:S01]  /*11470*/  LD.E.128 R28, desc[UR52][R30.64] ;  /* 0x000000341e1c7980 */ /* 0x000f62000c101d00 */
[----:B------:R-:W-:Y:S01]  /*11480*/  @!PT LDS RZ, [RZ] ;  /* 0x00000000fffff984 */ /* 0x000fe20000000800 */
[----:B------:R-:W-:Y:S01]  /*11490*/  @!PT LDS RZ, [RZ] ;  /* 0x00000000fffff984 */ /* 0x000fe20000000800 */
[----:B------:R-:W-:Y:S01]  /*114a0*/  @!PT LDS RZ, [RZ] ;  /* 0x00000000fffff984 */ /* 0x000fe20000000800 */
[----:B------:R-:W-:Y:S01]  /*114b0*/  @!PT LDS RZ, [RZ] ;  /* 0x00000000fffff984 */ /* 0x000fe20000000800 */
[----:B------:R0:W-:Y:S06]  /*114c0*/  MEMBAR.ALL.CTA ;  /* 0x0000000000007992 */ /* 0x0001ec0000008000 */
[----:B0-----:R-:W0:Y:S01]  /*114d0*/  FENCE.VIEW.ASYNC.S ;  /* 0x00000000000073c6 */ /* 0x001e220000000000 */
[----:B------:R-:W-:Y:S02]  /*114e0*/  IMAD.IADD R21, R21, 0x1, R41 ;  /* 0x0000000115157824 */ /* 0x000fe400078e0229 */
[----:B------:R-:W-:-:S02]  /*114f0*/  IMAD R37, R39, UR9, R0 ;  /* 0x0000000927257c24 */ /* 0x000fc4000f8e0200 */
[----:B------:R-:W-:Y:S01]  /*11500*/  VIADD R0, R151, UR40 ;  /* 0x0000002897007c36 */ /* 0x000fe20008000000 */
        /* <DEDUP_REMOVED lines=8> */
[----:B0-----:R0:W1:Y:S01]  /*11590*/  SHFL.IDX PT, R36, R2, RZ, 0x1c1f ;  /* 0x001c1fff02247589 */ /* 0x00106200000e0000 */
[----:B------:R-:W-:Y:S03]  /*115a0*/  BSSY B1, `(.L_x_10511) ;  /* 0x0000012000017945 */ /* 0x000fe60003800000 */
[----:B------:R0:W2:Y:S01]  /*115b0*/  SHFL.IDX PT, R37, R42, RZ, 0x1c1f ;  /* 0x001c1fff2a257589 */ /* 0x0000a200000e0000 */
[----:B------:R-:W-:Y:S01]  /*115c0*/  SYNCS.ARRIVE.TRANS64.RED.A1T0 RZ, [UR4], RZ ;  /* 0x000000ffffff79a7 */ /* 0x000fe20008100404 */
        /* <DEDUP_REMOVED lines=15> */
.L_x_10512:
[----:B------:R-:W-:Y:S05]  /*116c0*/  BSYNC B1 ;  /* 0x0000000000017941 */ /* 0x000fea0003800000 */
.L_x_10511:
[----:B------:R-:W-:Y:S01]  /*116d0*/  VIADD R0, R0, 0x60 ;  /* 0x0000006000007836 */ /* 0x000fe20000000000 */
[----:B---3-5:R3:W4:Y:S04]  /*116e0*/  SHFL.IDX PT, R5, R42, 0x1, 0x1c1f ;  /* 0x003c1f002a057f89 */ /* 0x02872800000e0000 */
[----:B------:R-:W-:Y:S01]  /*116f0*/  ISETP.GE.AND P0, PT, R0, R3, PT ;  /* 0x000000030000720c */ /* 0x000fe20003f06270 */
[----:B------:R3:W0:-:S12]  /*11700*/  SHFL.IDX PT, R4, R2, 0x1, 0x1c1f ;  /* 0x003c1f0002047f89 */ /* 0x00061800000e0000 */
[----:B---3--:R-:W-:Y:S05]  /*11710*/  @P0 BRA `(.L_x_10513) ;  /* 0x0000001400880947 */ /* 0x008fea0003800000 */
[----:B------:R-:W-:Y:S02]  /*11720*/  ULDC UR4, c[0x0][0xac8] ;  /* 0x0002b20000047ab9 */ /* 0x000fe40000000800 */
[----:B------:R-:W-:Y:S02]  /*11730*/  ISETP.GE.AND P2, PT, R138, UR4, PT ;  /* 0x000000048a007c0c */ /* 0x000fe4000bf46270 */
[----:B------:R-:W-:-:S11]  /*11740*/  ISETP.GE.AND P1, PT, R137, UR4, PT ;  /* 0x0000000489007c0c */ /* 0x000fd6000bf26270 */
[C---:B0-----:R-:W-:Y:S02]  /*11750*/  @!P2 LEA R6, P0, R138.reuse, R4, 0x1 ;  /* 0x000000048a06a211 */ /* 0x041fe400078008ff */
[----:B----4-:R-:W-:Y:S02]  /*11760*/  @!P1 IMAD.WIDE R2, R137, 0x2, R4 ;  /* 0x0000000289029825 */ /* 0x010fe400078e0204 */
        /* <DEDUP_REMOVED lines=9> */
.L_x_10510:
[----:B------:R-:W-:Y:S01]  /*11800*/  ULDC.64 UR12, c[0x0][0xb08] ;  /* 0x0002c200000c7ab9 */ /* 0x000fe20000000a00 */
[----:B------:R-:W0:Y:S01]  /*11810*/  @P1 LDC R0, c[0x0][0xbec] ;  /* 0x0002fb00ff001b82 */ /* 0x000e220000000800 */
[----:B------:R-:W-:Y:S01]  /*11820*/  UIMAD UR9, UR14, UR12, URZ ;  /* 0x0000000c0e0972a4 */ /* 0x000fe2000f8e023f */
[----:B------:R-:W-:Y:S01]  /*11830*/  IMAD.MOV.U32 R5, RZ, RZ, R11 ;  /* 0x000000ffff057224 */ /* 0x000fe200078e000b */
[----:B------:R-:W-:Y:S01]  /*11840*/  UIMAD.WIDE.U32 UR10, UR4, UR12, URZ ;  /* 0x0000000c040a72a5 */ /* 0x000fe2000f8e003f */
[----:B------:R-:W-:Y:S01]  /*11850*/  ISETP.GE.AND P0, PT, R12, R3, PT ;  /* 0x000000030c00720c */ /* 0x000fe20003f06270 */
[----:B------:R-:W-:Y:S01]  /*11860*/  UIMAD UR9, UR4, UR13, UR9 ;  /* 0x0000000d040972a4 */ /* 0x000fe2000f8e0209 */
[C---:B------:R-:W-:Y:S01]  /*11870*/  VIADD R29, R16.reuse, 0x8 ;  /* 0x00000008101d7836 */ /* 0x040fe20000000000 */
[----:B------:R-:W-:Y:S01]  /*11880*/  USHF.R.S32.HI UR4, URZ, 0x1f, UR8 ;  /* 0x0000001f3f047899 */ /* 0x000fe20008011408 */
[----:B------:R-:W1:Y:S01]  /*11890*/  @P1 LDC R7, c[0x0][0xbf0] ;  /* 0x0002fc00ff071b82 */ /* 0x000e620000000800 */
[----:B------:R-:W-:Y:S01]  /*118a0*/  UIADD3 UR11, UR11, UR9, URZ ;  /* 0x000000090b0b7290 */ /* 0x000fe2000fffe03f */
[----:B------:R-:W-:Y:S01]  /*118b0*/  VIADD R31, R16, 0x10 ;  /* 0x00000010101f7836 */ /* 0x000fe20000000000 */
        /* <DEDUP_REMOVED lines=10> */
[----:B------:R-:W-:Y:S01]  /*11960*/  SHF.R.S32.HI R33, RZ, 0x1f, R146 ;  /* 0x0000001fff217819 */ /* 0x000fe20000011492 */
[----:B0-----:R-:W-:Y:S01]  /*11970*/  @P1 IMAD.HI.U32 R0, R11, R0, RZ ;  /* 0x000000000b001227 */ /* 0x001fe200078e00ff */
[----:B------:R-:W-:Y:S01]  /*11980*/  SHF.R.S32.HI R34, RZ, 0x1f, R147 ;  /* 0x0000001fff227819 */ /* 0x000fe20000011493 */
[----:B------:R-:W-:Y:S01]  /*11990*/  UIMAD UR4, UR8, UR13, UR4 ;  /* 0x0000000d080472a4 */ /* 0x000fe2000f8e0204 */
[----:B------:R-:W-:Y:S01]  /*119a0*/  SHF.R.S32.HI R35, RZ, 0x1f, R148 ;  /* 0x0000001fff237819 */ /* 0x000fe20000011494 */
[----:B------:R-:W-:-:S03]  /*119b0*/  UIMAD.WIDE.U32 UR8, UR8, UR12, UR10 ;  /* 0x0000000c080872a5 */ /* 0x000fc6000f8e000a */
[----:B------:R-:W-:Y:S01]  /*119c0*/  ULDC.64 UR10, c[0x0][0xb48] ;  /* 0x0002d200000a7ab9 */ /* 0x000fe20000000a00 */
[----:B------:R-:W-:Y:S01]  /*119d0*/  UIADD3 UR9, UR9, UR4, URZ ;  /* 0x0000000409097290 */ /* 0x000fe2000fffe03f */
[----:B-1----:R-:W-:Y:S01]  /*119e0*/  @P1 SHF.R.U32.HI R5, RZ, R7, R0 ;  /* 0x00000007ff051219 */ /* 0x002fe20000011600 */
[----:B------:R-:W-:Y:S02]  /*119f0*/  UIADD3 UR4, UR42, 0x2d820, URZ ;  /* 0x0002d8202a047890 */ /* 0x000fe4000fffe03f */
[----:B------:R-:W-:Y:S01]  /*11a00*/  UIMAD.WIDE.U32 UR8, UR38, UR10, UR8 ;  /* 0x0000000a260872a5 */ /* 0x000fe2000f8e0008 */
[--C-:B------:R-:W-:Y:S01]  /*11a10*/  SHF.R.S32.HI R0, RZ, 0x1f, R5.reuse ;  /* 0x0000001fff007819 */ /* 0x100fe20000011405 */
[----:B------:R-:W-:Y:S01]  /*11a20*/  IMAD.MOV R9, RZ, RZ, -R5 ;  /* 0x000000ffff097224 */ /* 0x000fe200078e0a05 */
[----:B------:R-:W-:Y:S02]  /*11a30*/  UPRMT UR4, URZ, 0x654, UR4 ;  /* 0x000006543f047896 */ /* 0x000fe40008000004 */
[----:B------:R-:W-:Y:S01]  /*11a40*/  UIMAD UR38, UR38, UR11, UR9 ;  /* 0x0000000b262672a4 */ /* 0x000fe2000f8e0209 */
[----:B------:R-:W-:-:S02]  /*11a50*/  IMAD R9, R36, R9, R11 ;  /* 0x0000000924097224 */ /* 0x000fc400078e020b */
[----:B------:R-:W-:Y:S01]  /*11a60*/  ULDC.64 UR10, c[0x0][0xb30] ;  /* 0x0002cc00000a7ab9 */ /* 0x000fe20000000a00 */
[----:B------:R-:W-:Y:S02]  /*11a70*/  IMAD.U32 R7, RZ, RZ, UR9 ;  /* 0x00000009ff077e24 */ /* 0x000fe4000f8e00ff */
[----:B------:R-:W-:Y:S01]  /*11a80*/  IMAD R0, R0, UR10, RZ ;  /* 0x0000000a00007c24 */ /* 0x000fe2000f8e02ff */
[----:B------:R-:W-:Y:S01]  /*11a90*/  SYNCS.ARRIVE.TRANS64.RED.A1T0 RZ, [UR4], RZ ;  /* 0x000000ffffff79a7 */ /* 0x000fe20008100404 */
        /* <DEDUP_REMOVED lines=23> */
[CC--:B-1----:R-:W-:Y:S02]  /*11c10*/  @!P5 LEA R6, P6, R16.reuse, R26.reuse, 0x2 ;  /* 0x0000001a1006d211 */ /* 0x0c2fe400078c10ff */
[C---:B------:R-:W-:Y:S02]  /*11c20*/  @!P4 LEA R8, P2, R29.reuse, R26, 0x2 ;  /* 0x0000001a1d08c211 */ /* 0x040fe400078410ff */
[-C--:B--2---:R-:W-:Y:S02]  /*11c30*/  @!P5 LEA.HI.X R7, R16, R2.reuse, R27, 0x2, P6 ;  /* 0x000000021007d211 */ /* 0x084fe400030f141b */
[----:B------:R-:W-:Y:S02]  /*11c40*/  @!P4 LEA.HI.X R9, R29, R2, R28, 0x2, P2 ;  /* 0x000000021d09c211 */ /* 0x000fe400010f141c */
[----:B------:R-:W-:Y:S01]  /*11c50*/  @!P3 LEA R10, P6, R31, R26, 0x2 ;  /* 0x0000001a1f0ab211 */ /* 0x000fe200078c10ff */
[----:B------:R1:W-:Y:S01]  /*11c60*/  @!P5 ST.E.64 desc[UR52][R6.64], R20 ;  /* 0x000000140600d985 */ /* 0x0003e2000c101b34 */
[----:B------:R-:W-:-:S02]  /*11c70*/  ISETP.GE.AND P2, PT, R147, UR4, PT ;  /* 0x0000000493007c0c */ /* 0x000fc4000bf46270 */
[----:B------:R-:W-:Y:S01]  /*11c80*/  @!P3 LEA.HI.X R11, R31, R2, R30, 0x2, P6 ;  /* 0x000000021f0bb211 */ /* 0x000fe200030f141e */
[----:B------:R2:W-:Y:S01]  /*11c90*/  @!P4 ST.E.64 desc[UR52][R8.64], R92 ;  /* 0x0000005c0800c985 */ /* 0x0005e2000c101b34 */
[CC--:B------:R-:W-:Y:S02]  /*11ca0*/  @!P0 LEA R12, P4, R139.reuse, R26.reuse, 0x2 ;  /* 0x0000001a8b0c8211 */ /* 0x0c0fe400078810ff */
[----:B------:R-:W-:Y:S01]  /*11cb0*/  @!P1 LEA R14, P5, R148, R26, 0x2 ;  /* 0x0000001a940e9211 */ /* 0x000fe200078a10ff */
[----:B------:R3:W-:Y:S01]  /*11cc0*/  @!P3 ST.E.64 desc[UR52][R10.64], R96 ;  /* 0x000000600a00b985 */ /* 0x0007e2000c101b34 */
[----:B------:R-:W-:Y:S02]  /*11cd0*/  ISETP.GE.AND P3, PT, R146, UR4, PT ;  /* 0x0000000492007c0c */ /* 0x000fe4000bf66270 */
[-C--:B------:R-:W-:Y:S02]  /*11ce0*/  @!P0 LEA.HI.X R13, R139, R2.reuse, R32, 0x2, P4 ;  /* 0x000000028b0d8211 */ /* 0x080fe400020f1420 */
[----:B------:R-:W-:-:S02]  /*11cf0*/  @!P1 LEA.HI.X R15, R148, R2, R35, 0x2, P5 ;  /* 0x00000002940f9211 */ /* 0x000fc400028f1423 */
[----:B------:R-:W-:Y:S01]  /*11d00*/  @!P2 LEA R24, P6, R147, R26, 0x2 ;  /* 0x0000001a9318a211 */ /* 0x000fe200078c10ff */
[----:B------:R4:W-:Y:S01]  /*11d10*/  @!P0 ST.E.64 desc[UR52][R12.64], R100 ;  /* 0x000000640c008985 */ /* 0x0009e2000c101b34 */
[----:B------:R-:W-:Y:S02]  /*11d20*/  ISETP.GE.AND P4, PT, R145, UR4, PT ;  /* 0x0000000491007c0c */ /* 0x000fe4000bf86270 */
[----:B------:R-:W-:Y:S01]  /*11d30*/  @!P2 LEA.HI.X R25, R147, R2, R34, 0x2, P6 ;  /* 0x000000029319a211 */ /* 0x000fe200030f1422 */
[----:B------:R5:W-:Y:S01]  /*11d40*/  @!P1 ST.E.64 desc[UR52][R14.64], R104 ;  /* 0x000000680e009985 */ /* 0x000be2000c101b34 */
[----:B------:R-:W-:Y:S02]  /*11d50*/  ISETP.GE.AND P1, PT, R143, UR4, PT ;  /* 0x000000048f007c0c */ /* 0x000fe4000bf26270 */
[----:B-1----:R-:W-:Y:S01]  /*11d60*/  @!P3 LEA R6, P5, R146, R26, 0x2 ;  /* 0x0000001a9206b211 */ /* 0x002fe200078a10ff */
[----:B------:R1:W-:Y:S01]  /*11d70*/  @!P2 ST.E.64 desc[UR52][R24.64], R108 ;  /* 0x0000006c1800a985 */ /* 0x0003e2000c101b34 */
[----:B------:R-:W-:-:S02]  /*11d80*/  ISETP.GE.AND P2, PT, R144, UR4, PT ;  /* 0x0000000490007c0c */ /* 0x000fc4000bf46270 */
[----:B------:R-:W-:Y:S02]  /*11d90*/  ISETP.GE.AND P0, PT, R142, UR4, PT ;  /* 0x000000048e007c0c */ /* 0x000fe4000bf06270 */
[----:B------:R-:W-:Y:S02]  /*11da0*/  @!P3 LEA.HI.X R7, R146, R2, R33, 0x2, P5 ;  /* 0x000000029207b211 */ /* 0x000fe400028f1421 */
[----:B------:R-:W-:Y:S02]  /*11db0*/  ISETP.GE.AND P5, PT, R141, UR4, PT ;  /* 0x000000048d007c0c */ /* 0x000fe4000bfa6270 */
[C---:B--2---:R-:W-:Y:S01]  /*11dc0*/  @!P4 LEA R8, P6, R145.reuse, R26, 0x2 ;  /* 0x0000001a9108c211 */ /* 0x044fe200078c10ff */
[----:B------:R1:W-:Y:S03]  /*11dd0*/  @!P3 ST.E.64 desc[UR52][R6.64], R112 ;  /* 0x000000700600b985 */ /* 0x0003e6000c101b34 */
[----:B------:R-:W-:-:S02]  /*11de0*/  @!P4 LEA.HI.X R9, R145, R2, R157, 0x2, P6 ;  /* 0x000000029109c211 */ /* 0x000fc400030f149d */
[-C--:B---3--:R-:W-:Y:S02]  /*11df0*/  @!P2 LEA R10, P3, R144, R26.reuse, 0x2 ;  /* 0x0000001a900aa211 */ /* 0x088fe400078610ff */
[-C--:B----4-:R-:W-:Y:S01]  /*11e00*/  @!P1 LEA R12, P6, R143, R26.reuse, 0x2 ;  /* 0x0000001a8f0c9211 */ /* 0x090fe200078c10ff */
[----:B------:R1:W-:Y:S01]  /*11e10*/  @!P4 ST.E.64 desc[UR52][R8.64], R116 ;  /* 0x000000740800c985 */ /* 0x0003e2000c101b34 */
[----:B-----5:R-:W-:Y:S02]  /*11e20*/  @!P0 LEA R14, P4, R142, R26, 0x2 ;  /* 0x0000001a8e0e8211 */ /* 0x020fe400078810ff */
[----:B------:R-:W-:Y:S02]  /*11e30*/  @!P2 LEA.HI.X R11, R144, R2, R156, 0x2, P3 ;  /* 0x00000002900ba211 */ /* 0x000fe400018f149c */
        /* <DEDUP_REMOVED lines=8> */
.L_x_10515:
[----:B------:R-:W-:Y:S05]  /*11ec0*/  BSYNC B1 ;  /* 0x0000000000017941 */ /* 0x000fea0003800000 */
.L_x_10514:
[----:B------:R-:W-:Y:S01]  /*11ed0*/  ISETP.GE.AND P0, PT, R4, R3, PT ;  /* 0x000000030400720c */ /* 0x000fe20003f06270 */
[----:B-1----:R1:W3:Y:S04]  /*11ee0*/  SHFL.IDX PT, R14, R5, 0x1, 0x1c1f ;  /* 0x003c1f00050e7f89 */ /* 0x0022e800000e0000 */
[----:B0-----:R-:W0:Y:S08]  /*11ef0*/  SHFL.IDX PT, R0, R0, 0x1, 0x1c1f ;  /* 0x003c1f0000007f89 */ /* 0x001e3000000e0000 */
[----:B-1----:R-:W-:Y:S05]  /*11f00*/  @P0 BRA `(.L_x_10513) ;  /* 0x0000000c008c0947 */ /* 0x002fea0003800000 */
[----:B------:R-:W-:Y:S02]  /*11f10*/  ULDC UR4, c[0x0][0xac8] ;  /* 0x0002b20000047ab9 */ /* 0x000fe40000000800 */
[----:B------:R-:W-:Y:S02]  /*11f20*/  ISETP.GE.AND P1, PT, R16, UR4, PT ;  /* 0x0000000410007c0c */ /* 0x000fe4000bf26270 */
[----:B------:R-:W-:Y:S02]  /*11f30*/  ISETP.GE.AND P0, PT, R29, UR4, PT ;  /* 0x000000041d007c0c */ /* 0x000fe4000bf06270 */
[----:B------:R-:W-:Y:S02]  /*11f40*/  ISETP.GE.AND P3, PT, R31, UR4, PT ;  /* 0x000000041f007c0c */ /* 0x000fe4000bf66270 */
[----:B------:R-:W-:Y:S02]  /*11f50*/  ISETP.GE.AND P2, PT, R139, UR4, PT ;  /* 0x000000048b007c0c */ /* 0x000fe4000bf46270 */
[----:B------:R-:W-:-:S05]  /*11f60*/  ISETP.GE.AND P4, PT, R148, UR4, PT ;  /* 0x0000000494007c0c */ /* 0x000fca000bf86270 */
[CC--:B0-2---:R-:W-:Y:S02]  /*11f70*/  @!P1 LEA R2, P6, R16.reuse, R0.reuse, 0x2 ;  /* 0x0000000010029211 */ /* 0x0c5fe400078c10ff */
[C---:B------:R-:W-:Y:S02]  /*11f80*/  @!P0 LEA R4, P5, R29.reuse, R0, 0x2 ;  /* 0x000000001d048211 */ /* 0x040fe400078a10ff */
[-C--:B---3--:R-:W-:Y:S02]  /*11f90*/  @!P1 LEA.HI.X R3, R16, R14.reuse, R27, 0x2, P6 ;  /* 0x0000000e10039211 */ /* 0x088fe400030f141b */
[----:B------:R-:W-:Y:S02]  /*11fa0*/  @!P0 LEA.HI.X R5, R29, R14, R28, 0x2, P5 ;  /* 0x0000000e1d058211 */ /* 0x000fe400028f141c */
[-C--:B------:R-:W-:Y:S01]  /*11fb0*/  @!P3 LEA R6, P6, R31, R0.reuse, 0x2 ;  /* 0x000000001f06b211 */ /* 0x080fe200078c10ff */
[----:B------:R0:W-:Y:S01]  /*11fc0*/  @!P1 ST.E.64 desc[UR52][R2.64], R90 ;  /* 0x0000005a02009985 */ /* 0x0001e2000c101b34 */
[----:B------:R-:W-:-:S02]  /*11fd0*/  @!P2 LEA R8, P5, R139, R0, 0x2 ;  /* 0x000000008b08a211 */ /* 0x000fc400078a10ff */
[----:B------:R-:W-:Y:S01]  /*11fe0*/  @!P3 LEA.HI.X R7, R31, R14, R30, 0x2, P6 ;  /* 0x0000000e1f07b211 */ /* 0x000fe200030f141e */
[----:B------:R1:W-:Y:S01]  /*11ff0*/  @!P0 ST.E.64 desc[UR52][R4.64], R94 ;  /* 0x0000005e04008985 */ /* 0x0003e2000c101b34 */
[----:B------:R-:W-:Y:S02]  /*12000*/  ISETP.GE.AND P0, PT, R147, UR4, PT ;  /* 0x0000000493007c0c */ /* 0x000fe4000bf06270 */
[----:B------:R-:W-:Y:S01]  /*12010*/  @!P4 LEA R10, P6, R148, R0, 0x2 ;  /* 0x00000000940ac211 */ /* 0x000fe200078c10ff */
[----:B------:R2:W-:Y:S01]  /*12020*/  @!P3 ST.E.64 desc[UR52][R6.64], R98 ;  /* 0x000000620600b985 */ /* 0x0005e2000c101b34 */
[-C--:B------:R-:W-:Y:S02]  /*12030*/  @!P2 LEA.HI.X R9, R139, R14.reuse, R32, 0x2, P5 ;  /* 0x0000000e8b09a211 */ /* 0x080fe400028f1420 */
[----:B------:R-:W-:Y:S02]  /*12040*/  ISETP.GE.AND P1, PT, R146, UR4, PT ;  /* 0x0000000492007c0c */ /* 0x000fe4000bf26270 */
[----:B------:R-:W-:Y:S01]  /*12050*/  @!P4 LEA.HI.X R11, R148, R14, R35, 0x2, P6 ;  /* 0x0000000e940bc211 */ /* 0x000fe200030f1423 */
[----:B------:R3:W-:Y:S01]  /*12060*/  @!P2 ST.E.64 desc[UR52][R8.64], R102 ;  /* 0x000000660800a985 */ /* 0x0007e2000c101b34 */
[----:B------:R-:W-:-:S02]  /*12070*/  ISETP.GE.AND P3, PT, R144, UR4, PT ;  /* 0x0000000490007c0c */ /* 0x000fc4000bf66270 */
[----:B------:R-:W-:Y:S01]  /*12080*/  ISETP.GE.AND P2, PT, R143, UR4, PT ;  /* 0x000000048f007c0c */ /* 0x000fe2000bf46270 */
[----:B------:R4:W-:Y:S01]  /*12090*/  @!P4 ST.E.64 desc[UR52][R10.64], R106 ;  /* 0x0000006a0a00c985 */ /* 0x0009e2000c101b34 */
[----:B------:R-:W-:Y:S02]  /*120a0*/  ISETP.GE.AND P4, PT, R145, UR4, PT ;  /* 0x0000000491007c0c */ /* 0x000fe4000bf86270 */
[----:B0-----:R-:W-:-:S03]  /*120b0*/  @!P0 LEA R2, P5, R147, R0, 0x2 ;  /* 0x0000000093028211 */ /* 0x001fc600078a10ff */
[----:B-1----:R-:W-:Y:S02]  /*120c0*/  @!P1 LEA R4, P6, R146, R0, 0x2 ;  /* 0x0000000092049211 */ /* 0x002fe400078c10ff */
[-C--:B------:R-:W-:Y:S02]  /*120d0*/  @!P0 LEA.HI.X R3, R147, R14.reuse, R34, 0x2, P5 ;  /* 0x0000000e93038211 */ /* 0x080fe400028f1422 */
[----:B------:R-:W-:Y:S02]  /*120e0*/  ISETP.GE.AND P5, PT, R142, UR4, PT ;  /* 0x000000048e007c0c */ /* 0x000fe4000bfa6270 */
[----:B------:R-:W-:Y:S01]  /*120f0*/  @!P1 LEA.HI.X R5, R146, R14, R33, 0x2, P6 ;  /* 0x0000000e92059211 */ /* 0x000fe200030f1421 */
[----:B------:R0:W-:Y:S01]  /*12100*/  @!P0 ST.E.64 desc[UR52][R2.64], R110 ;  /* 0x0000006e02008985 */ /* 0x0001e2000c101b34 */
[-C--:B--2---:R-:W-:Y:S02]  /*12110*/  @!P4 LEA R6, P0, R145, R0.reuse, 0x2 ;  /* 0x000000009106c211 */ /* 0x084fe400078010ff */
[-C--:B---3--:R-:W-:Y:S01]  /*12120*/  @!P3 LEA R8, P6, R144, R0.reuse, 0x2 ;  /* 0x000000009008b211 */ /* 0x088fe200078c10ff */
[----:B------:R0:W-:Y:S01]  /*12130*/  @!P1 ST.E.64 desc[UR52][R4.64], R114 ;  /* 0x0000007204009985 */ /* 0x0001e2000c101b34 */
[----:B----4-:R-:W-:-:S02]  /*12140*/  @!P2 LEA R10, P1, R143, R0, 0x2 ;  /* 0x000000008f0aa211 */ /* 0x010fc400078210ff */
[-C--:B------:R-:W-:Y:S02]  /*12150*/  @!P4 LEA.HI.X R7, R145, R14.reuse, R157, 0x2, P0 ;  /* 0x0000000e9107c211 */ /* 0x080fe400000f149d */
[----:B------:R-:W-:Y:S02]  /*12160*/  @!P3 LEA.HI.X R9, R144, R14, R156, 0x2, P6 ;  /* 0x0000000e9009b211 */ /* 0x000fe400030f149c */
[C---:B------:R-:W-:Y:S01]  /*12170*/  @!P5 LEA R12, P0, R142.reuse, R0, 0x2 ;  /* 0x000000008e0cd211 */ /* 0x040fe200078010ff */
[----:B------:R0:W-:Y:S01]  /*12180*/  @!P4 ST.E.64 desc[UR52][R6.64], R118 ;  /* 0x000000760600c985 */ /* 0x0001e2000c101b34 */
[-C--:B------:R-:W-:Y:S02]  /*12190*/  @!P2 LEA.HI.X R11, R143, R14.reuse, R155, 0x2, P1 ;  /* 0x0000000e8f0ba211 */ /* 0x080fe400008f149b */
[----:B------:R-:W-:Y:S01]  /*121a0*/  @!P5 LEA.HI.X R13, R142, R14, R154, 0x2, P0 ;  /* 0x0000000e8e0dd211 */ /* 0x000fe200000f149a */
[----:B------:R0:W-:Y:S01]  /*121b0*/  @!P3 ST.E.64 desc[UR52][R8.64], R122 ;  /* 0x0000007a0800b985 */ /* 0x0001e2000c101b34 */
[----:B------:R-:W-:-:S03]  /*121c0*/  ISETP.GE.AND P0, PT, R141, UR4, PT ;  /* 0x000000048d007c0c */ /* 0x000fc6000bf06270 */
[----:B------:R0:W-:Y:S04]  /*121d0*/  @!P2 ST.E.64 desc[UR52][R10.64], R126 ;  /* 0x0000007e0a00a985 */ /* 0x0001e8000c101b34 */
[----:B------:R0:W-:Y:S06]  /*121e0*/  @!P5 ST.E.64 desc[UR52][R12.64], R130 ;  /* 0x000000820c00d985 */ /* 0x0001ec000c101b34 */
[----:B------:R-:W-:Y:S05]  /*121f0*/  @P0 BRA `(.L_x_10513) ;  /* 0x0000000800d00947 */ /* 0x000fea0003800000 */
[----:B0-----:R-:W-:-:S04]  /*12200*/  LEA R2, P0, R141, R0, 0x2 ;  /* 0x000000008d027211 */ /* 0x001fc800078010ff */
[----:B------:R-:W-:-:S05]  /*12210*/  LEA.HI.X R3, R141, R14, R153, 0x2, P0 ;  /* 0x0000000e8d037211 */ /* 0x000fca00000f1499 */
[----:B------:R0:W-:Y:S01]  /*12220*/  ST.E.64 desc[UR52][R2.64], R134 ;  /* 0x0000008602007985 */ /* 0x0001e2000c101b34 */
[----:B------:R-:W-:Y:S05]  /*12230*/  BRA `(.L_x_10513) ;  /* 0x0000000800c07947 */ /* 0x000fea0003800000 */
.L_x_10508:
        /* <DEDUP_REMOVED lines=13> */
[----:B------:R-:W-:Y:S01]  /*12310*/  IMAD.U32 R0, RZ, RZ, UR4 ;  /* 0x00000004ff007e24 */ /* 0x000fe2000f8e00ff */
[----:B------:R-:W0:Y:S04]  /*12320*/  S2R R7, SR_TID.X ;  /* 0x0000000000077919 */ /* 0x000e280000002100 */
[----:B------:R-:W-:-:S05]  /*12330*/  PLOP3.LUT P2, PT, PT, PT, UP1, 0x80, 0x0 ;  /* 0x000000000000781c */ /* 0x000fca0003f4f018 */
[----:B------:R-:W-:Y:S02]  /*12340*/  @UP1 ULDC.64 UR8, c[0x0][0xc08] ;  /* 0x0003020000081ab9 */ /* 0x000fe40000000a00 */
[----:B------:R-:W-:-:S06]  /*12350*/  @UP1 UIMAD.WIDE UR8, UR43, 0x4, UR8 ;  /* 0x000000042b0818a5 */ /* 0x000fcc000f8e0208 */
[----:B------:R-:W-:Y:S02]  /*12360*/  IMAD.U32 R4, RZ, RZ, UR8 ;  /* 0x00000008ff047e24 */ /* 0x000fe4000f8e00ff */
[----:B------:R-:W-:-:S05]  /*12370*/  IMAD.U32 R5, RZ, RZ, UR9 ;  /* 0x00000009ff057e24 */ /* 0x000fca000f8e00ff */
[----:B------:R1:W5:Y:S01]  /*12380*/  @P2 LDG.E R0, desc[UR52][R4.64] ;  /* 0x0000003404002981 */ /* 0x000362000c1e1900 */
[----:B------:R-:W-:Y:S01]  /*12390*/  UISETP.NE.AND UP1, UPT, UR46, URZ, UPT ;  /* 0x0000003f2e00728c */ /* 0x000fe2000bf25270 */
[----:B------:R-:W-:Y:S01]  /*123a0*/  UMOV UR4, URZ ;  /* 0x0000003f00047c82 */ /* 0x000fe20008000000 */
[----:B0-----:R-:W-:-:S09]  /*123b0*/  VIADD R7, R7, 0xffffff80 ;  /* 0xffffff8007077836 */ /* 0x001fd20000000000 */
[----:B------:R-:W-:Y:S01]  /*123c0*/  @!UP1 ULDC UR46, c[0x0][0xad4] ;  /* 0x0002b500002e9ab9 */ /* 0x000fe20000000800 */
[----:B------:R-:W-:Y:S02]  /*123d0*/  ISETP.GT.AND P0, PT, R7, 0xbf, PT ;  /* 0x000000bf0700780c */ /* 0x000fe40003f04270 */
[----:B--2---:R-:W-:Y:S01]  /*123e0*/  @P1 R2UR UR4, R6 ;  /* 0x00000000060412ca */ /* 0x004fe200000e0000 */
[----:B-1----:R-:W-:-:S14]  /*123f0*/  @P2 BRA `(.L_x_10516) ;  /* 0x0000000000102947 */ /* 0x002fdc0003800000 */
[----:B------:R-:W-:Y:S05]  /*12400*/  @!P1 BRA `(.L_x_10516) ;  /* 0x00000000000c9947 */ /* 0x000fea0003800000 */
[----:B------:R-:W2:Y:S04]  /*12410*/  LDG.E R5, desc[UR52][R2.64] ;  /* 0x0000003402057981 */ /* 0x000ea8000c1e1900 */
[----:B-----5:R-:W2:Y:S02]  /*12420*/  LDG.E R0, desc[UR52][R2.64+0x4] ;  /* 0x0000043402007981 */ /* 0x020ea4000c1e1900 */
[----:B--2---:R-:W-:-:S07]  /*12430*/  IMAD.IADD R0, R0, 0x1, -R5 ;  /* 0x0000000100007824 */ /* 0x004fce00078e0a05 */
.L_x_10516:
        /* <DEDUP_REMOVED lines=38> */
[----:B------:R-:W-:Y:S01]  /*126a0*/  UIADD3.X UR10, UR10, UR20, UR21, UP1, UP2 ;  /* 0x000000140a0a7290 */ /* 0x000fe20008fe4415 */
[----:B-1----:R-:W-:Y:S01]  /*126b0*/  @P0 SHF.R.U32.HI R5, RZ, R7, R2 ;  /* 0x00000007ff050219 */ /* 0x002fe20000011602 */
[----:B------:R-:W-:-:S04]  /*126c0*/  IMAD.U32 R2, RZ, RZ, UR22 ;  /* 0x00000016ff027e24 */ /* 0x000fc8000f8e00ff */
[--C-:B------:R-:W-:Y:S01]  /*126d0*/  IMAD.MOV R7, RZ, RZ, -R5.reuse ;  /* 0x000000ffff077224 */ /* 0x100fe200078e0a05 */
[----:B------:R-:W-:Y:S01]  /*126e0*/  IADD3 R2, P0, P1, R5, UR8, R2 ;  /* 0x0000000805027c10 */ /* 0x000fe2000f91e002 */
[----:B------:R-:W-:Y:S01]  /*126f0*/  ULDC.64 UR8, c[0x0][UR19+0x210] ;  /* 0x0000840013087abb */ /* 0x000fe20008000a00 */
[----:B------:R-:W-:Y:S01]  /*12700*/  SHF.R.S32.HI R5, RZ, 0x1f, R5 ;  /* 0x0000001fff057819 */ /* 0x000fe20000011405 */
[----:B------:R-:W-:-:S03]  /*12710*/  IMAD R7, R9, R7, R4 ;  /* 0x0000000709077224 */ /* 0x000fc600078e0204 */
        /* <DEDUP_REMOVED lines=13> */
.L_x_10518:
[----:B------:R-:W-:Y:S05]  /*127f0*/  BSYNC B1 ;  /* 0x0000000000017941 */ /* 0x000fea0003800000 */
.L_x_10517:
        /* <DEDUP_REMOVED lines=9> */
[----:B0-----:R-:W-:Y:S01]  /*12890*/  VIADD R4, R2, UR40 ;  /* 0x0000002802047c36 */ /* 0x001fe20008000000 */
[----:B------:R-:W-:Y:S01]  /*128a0*/  UIMAD UR10, UR4, UR13, UR10 ;  /* 0x0000000d040a72a4 */ /* 0x000fe2000f8e020a */
[----:B------:R-:W-:Y:S02]  /*128b0*/  SHF.R.S32.HI R10, RZ, 0x1f, R140 ;  /* 0x0000001fff0a7819 */ /* 0x000fe4000001148c */
[----:B------:R-:W-:Y:S01]  /*128c0*/  IMAD.MOV.U32 R5, RZ, RZ, R4 ;  /* 0x000000ffff057224 */ /* 0x000fe200078e0004 */
[----:B------:R-:W-:Y:S01]  /*128d0*/  UIADD3 UR9, UR9, UR10, URZ ;  /* 0x0000000a09097290 */ /* 0x000fe2000fffe03f */
[----:B------:R-:W-:-:S02]  /*128e0*/  SHF.R.S32.HI R14, RZ, 0x1f, R138 ;  /* 0x0000001fff0e7819 */ /* 0x000fc4000001148a */
        /* <DEDUP_REMOVED lines=28> */
[----:B------:R-:W-:Y:S02]  /*12ab0*/  VIADD R0, R151, UR40 ;  /* 0x0000002897007c36 */ /* 0x000fe40008000000 */
        /* <DEDUP_REMOVED lines=22> */
.L_x_10520:
[----:B------:R-:W-:Y:S05]  /*12c20*/  BSYNC B1 ;  /* 0x0000000000017941 */ /* 0x000fea0003800000 */
.L_x_10519:
[----:B------:R-:W-:Y:S01]  /*12c30*/  VIADD R0, R0, 0x60 ;  /* 0x0000006000007836 */ /* 0x000fe20000000000 */
[----:B--2---:R2:W4:Y:S04]  /*12c40*/  SHFL.IDX PT, R3, R5, 0x1, 0x1c1f ;  /* 0x003c1f0005037f89 */ /* 0x00452800000e0000 */
[----:B------:R-:W-:Y:S01]  /*12c50*/  ISETP.GE.AND P0, PT, R0, R11, PT ;  /* 0x0000000b0000720c */ /* 0x000fe20003f06270 */
[----:B-1----:R2:W1:-:S12]  /*12c60*/  SHFL.IDX PT, R2, R4, 0x1, 0x1c1f ;  /* 0x003c1f0004027f89 */ /* 0x00245800000e0000 */
[----:B--2---:R-:W-:Y:S05]  /*12c70*/  @P0 BRA `(.L_x_10513) ;  /* 0x0000000000300947 */ /* 0x004fea0003800000 */
[----:B------:R-:W-:Y:S02]  /*12c80*/  ULDC UR4, c[0x0][0xac8] ;  /* 0x0002b20000047ab9 */ /* 0x000fe40000000800 */
        /* <DEDUP_REMOVED lines=11> */
.L_x_10513:
[----:B------:R-:W-:Y:S05]  /*12d40*/  BSYNC B0 ;  /* 0x0000000000007941 */ /* 0x000fea0003800000 */
.L_x_10507:
[----:B------:R-:W-:Y:S02]  /*12d50*/  ULDC UR4, c[0x0][0xc3c] ;  /* 0x00030f0000047ab9 */ /* 0x000fe40000000800 */
[----:B------:R-:W-:-:S06]  /*12d60*/  UISETP.GE.AND UP0, UPT, UR6, UR4, UPT ;  /* 0x000000040600728c */ /* 0x000fcc000bf06270 */
[----:B------:R-:W-:-:S13]  /*12d70*/  PLOP3.LUT P0, PT, PT, PT, UP0, 0x80, 0x0 ;  /* 0x000000000000781c */ /* 0x000fda0003f0f008 */
[----:B------:R-:W-:Y:S05]  /*12d80*/  @!P0 BRA `(.L_x_10521) ;  /* 0xfffffee000c48947 */ /* 0x000fea000383ffff */
[----:B------:R-:W-:Y:S05]  /*12d90*/  EXIT ;  /* 0x000000000000794d */ /* 0x000fea0003800000 */
.L_x_10424:
[----:B------:R-:W-:-:S08]  /*12da0*/  NOP ;  /* 0x0000000000007918 */ /* 0x000fd00000000000 */
[----:B------:R-:W0:-:S00]  /*12db0*/  USETMAXREG.DEALLOC.CTAPOOL 0x20 ;  /* 0x00000020000079c8 */ /* 0x000e0000080e0500 */
[----:B0-----:R-:W2:Y:S01]  /*12dc0*/  LDL.LU R2, [R1] ;  /* 0x0000000001027983 */ /* 0x001ea20000300800 */
[----:B------:R-:W-:Y:S01]  /*12dd0*/  LOP3.LUT R0, R0, 0x3, RZ, 0xc0, !PT ;  /* 0x0000000300007812 */ /* 0x000fe200078ec0ff */
[----:B------:R-:W-:-:S05]  /*12de0*/  IMAD.MOV.U32 R25, RZ, RZ, RZ ;  /* 0x000000ffff197224 */ /* 0x000fca00078e00ff */
        /* <DEDUP_REMOVED lines=13> */
.L_x_10522:
[----:B------:R-:W1:Y:S01]  /*12ec0*/  S2R R0, SR_TID.X ;  /* 0x0000000000007919 */ /* 0x000e620000002100 */
[----:B------:R-:W-:Y:S01]  /*12ed0*/  ULDC UR4, c[0x0][0xc3c] ;  /* 0x00030f0000047ab9 */ /* 0x000fe20000000800 */
[----:B------:R-:W-:Y:S01]  /*12ee0*/  IMAD.MOV.U32 R6, RZ, RZ, RZ ;  /* 0x000000ffff067224 */ /* 0x000fe200078e00ff */
[----:B------:R-:W2:Y:S01]  /*12ef0*/  S2UR UR6, SR_CTAID.X ;  /* 0x00000000000679c3 */ /* 0x000ea20000002500 */
[----:B------:R-:W-:Y:S01]  /*12f00*/  ULDC UR5, c[0x0][0xc38] ;  /* 0x00030e0000057ab9 */ /* 0x000fe20000000800 */
[----:B-1----:R-:W-:-:S04]  /*12f10*/  LOP3.LUT R0, R0, 0x1f, RZ, 0xc0, !PT ;  /* 0x0000001f00007812 */ /* 0x002fc800078ec0ff */
[----:B------:R-:W-:-:S04]  /*12f20*/  ISETP.NE.AND P0, PT, R0, 0x1f, PT ;  /* 0x0000001f0000780c */ /* 0x000fc80003f05270 */
[----:B------:R-:W-:-:S13]  /*12f30*/  ISETP.GE.OR P1, PT, R0, UR4, !P0 ;  /* 0x0000000400007c0c */ /* 0x000fda000c726670 */
[----:B------:R-:W1:Y:S08]  /*12f40*/  @!P1 LDC.64 R4, c[0x0][0xc80] ;  /* 0x00032000ff049b82 */ /* 0x000e700000000a00 */
[----:B0-----:R-:W0:Y:S01]  /*12f50*/  @!P1 LDC.64 R2, c[0x0][0xc78] ;  /* 0x00031e00ff029b82 */ /* 0x001e220000000a00 */
[----:B-1----:R-:W-:-:S05]  /*12f60*/  @!P1 IMAD.WIDE.U32 R4, R0, 0x4, R4 ;  /* 0x0000000400049825 */ /* 0x002fca00078e0004 */
[----:B------:R-:W3:Y:S01]  /*12f70*/  @!P1 LDG.E R25, desc[UR52][R4.64] ;  /* 0x0000003404199981 */ /* 0x000ee2000c1e1900 */
[----:B0-----:R-:W-:-:S05]  /*12f80*/  @!P1 IMAD.WIDE.U32 R2, R0, 0x4, R2 ;  /* 0x0000000400029825 */ /* 0x001fca00078e0002 */
        /* <DEDUP_REMOVED lines=25> */
[----:B--2---:R-:W-:Y:S01]  /*13120*/  ISETP.GT.AND P6, PT, R7, UR6, PT ;  /* 0x0000000607007c0c */ /* 0x004fe2000bfc4270 */
[----:B------:R-:W-:-:S12]  /*13130*/  IMAD.MOV.U32 R4, RZ, RZ, R7 ;  /* 0x000000ffff047224 */ /* 0x000fd800078e0007 */
[----:B------:R-:W-:Y:S05]  /*13140*/  @P6 BRA `(.L_x_10524) ;  /* 0x0000000000a06947 */ /* 0x000fea0003800000 */
[----:B------:R-:W-:Y:S01]  /*13150*/  IMAD.MOV.U32 R7, RZ, RZ, R4 ;  /* 0x000000ffff077224 */ /* 0x000fe200078e0004 */
[----:B------:R-:W-:Y:S01]  /*13160*/  UMOV UR4, URZ ;  /* 0x0000003f00047c82 */ /* 0x000fe20008000000 */
[----:B------:R-:W-:-:S05]  /*13170*/  ULDC UR5, c[0x0][0xc38] ;  /* 0x00030e0000057ab9 */ /* 0x000fca0000000800 */
.L_x_10526:
[----:B------:R-:W0:Y:S01]  /*13180*/  LDC R2, c[0x0][0xc3c] ;  /* 0x00030f00ff027b82 */ /* 0x000e220000000800 */
[----:B------:R-:W-:Y:S01]  /*13190*/  UIADD3 UR4, UR4, 0x1f, URZ ;  /* 0x0000001f04047890 */ /* 0x000fe2000fffe03f */
[----:B------:R-:W-:Y:S02]  /*131a0*/  ULDC UR7, c[0x0][0xc3c] ;  /* 0x00030f0000077ab9 */ /* 0x000fe40000000800 */
[----:B------:R-:W-:-:S03]  /*131b0*/  IMAD.U32 R27, RZ, RZ, UR7 ;  /* 0x00000007ff1b7e24 */ /* 0x000fc6000f8e00ff */
[----:B0-----:R-:W-:-:S13]  /*131c0*/  ISETP.LE.AND P6, PT, R2, UR4, PT ;  /* 0x0000000402007c0c */ /* 0x001fda000bfc3270 */
[----:B------:R-:W-:Y:S05]  /*131d0*/  @P6 BRA `(.L_x_10525) ;  /* 0x0000000800ac6947 */ /* 0x000fea0003800000 */
[----:B------:R-:W-:Y:S02]  /*131e0*/  VIADD R9, R0, UR4 ;  /* 0x0000000400097c36 */ /* 0x000fe40008000000 */
[----:B------:R-:W-:Y:S02]  /*131f0*/  IMAD.MOV.U32 R25, RZ, RZ, RZ ;  /* 0x000000ffff197224 */ /* 0x000fe400078e00ff */
[----:B------:R-:W-:Y:S01]  /*13200*/  IMAD.MOV.U32 R6, RZ, RZ, RZ ;  /* 0x000000ffff067224 */ /* 0x000fe200078e00ff */
[----:B------:R-:W-:-:S13]  /*13210*/  ISETP.GE.OR P6, PT, R9, R2, !P0 ;  /* 0x000000020900720c */ /* 0x000fda00047c6670 */
[----:B------:R-:W0:Y:S08]  /*13220*/  @!P6 LDC.64 R4, c[0x0][0xc80] ;  /* 0x00032000ff04eb82 */ /* 0x000e300000000a00 */
[----:B------:R-:W1:Y:S01]  /*13230*/  @!P6 LDC.64 R2, c[0x0][0xc78] ;  /* 0x00031e00ff02eb82 */ /* 0x000e620000000a00 */
[----:B0-----:R-:W-:-:S05]  /*13240*/  @!P6 IMAD.WIDE R4, R9, 0x4, R4 ;  /* 0x000000040904e825 */ /* 0x001fca00078e0204 */
[----:B------:R-:W2:Y:S01]  /*13250*/  @!P6 LDG.E R25, desc[UR52][R4.64] ;  /* 0x000000340419e981 */ /* 0x000ea2000c1e1900 */
        /* <DEDUP_REMOVED lines=23> */
.L_x_10524:
        /* <DEDUP_REMOVED lines=8> */
[----:B------:R1:W2:Y:S01]  /*13450*/  SHFL.IDX PT, R25, R25, R27, 0x1f ;  /* 0x00001f1b19197589 */ /* 0x0002a200000e0000 */
[----:B0-----:R-:W-:-:S07]  /*13460*/  ISETP.NE.AND P1, PT, R6, 0x1, PT ;  /* 0x000000010600780c */ /* 0x001fce0003f25270 */
[----:B-1----:R-:W-:Y:S06]  /*13470*/  @!P0 BRA `(.L_x_10527) ;  /* 0x0000000000088947 */ /* 0x002fec0003800000 */
[----:B------:R-:W-:-:S05]  /*13480*/  VIADD R3, R27, 0xffffffff ;  /* 0xffffffff1b037836 */ /* 0x000fca0000000000 */
[----:B------:R0:W1:Y:S02]  /*13490*/  SHFL.IDX PT, R24, R2, R3, 0x1f ;  /* 0x00001f0302187589 */ /* 0x00006400000e0000 */
.L_x_10527:
[----:B-1----:R-:W-:Y:S02]  /*134a0*/  IMAD R24, R24, UR5, R5 ;  /* 0x0000000518187c24 */ /* 0x002fe4000f8e0205 */
[----:B------:R-:W-:-:S03]  /*134b0*/  VIADD R27, R27, UR4 ;  /* 0x000000041b1b7c36 */ /* 0x000fc60008000000 */
[----:B------:R-:W-:Y:S01]  /*134c0*/  IADD3 R4, -R24, UR6, RZ ;  /* 0x0000000618047c10 */ /* 0x000fe2000fffe1ff */
[----:B------:R-:W-:Y:S06]  /*134d0*/  @!P1 BRA `(.L_x_10528) ;  /* 0x0000000000e89947 */ /* 0x000fec0003800000 */
[----:B--2---:R-:W-:Y:S02]  /*134e0*/  IABS R7, R25 ;  /* 0x0000001900077213 */ /* 0x004fe40000000000 */
[----:B------:R-:W-:Y:S02]  /*134f0*/  IABS R5, R6 ;  /* 0x0000000600057213 */ /* 0x000fe40000000000 */
[----:B------:R-:W1:Y:S08]  /*13500*/  I2F.RP R8, R7 ;  /* 0x0000000700087306 */ /* 0x000e700000209400 */
[----:B-1----:R-:W0:Y:S02]  /*13510*/  MUFU.RCP R8, R8 ;  /* 0x0000000800087308 */ /* 0x002e240000001000 */
[----:B0-----:R-:W-:Y:S01]  /*13520*/  VIADD R2, R8, 0xffffffe ;  /* 0x0ffffffe08027836 */ /* 0x001fe20000000000 */
[----:B------:R-:W-:-:S05]  /*13530*/  IABS R8, R4 ;  /* 0x0000000400087213 */ /* 0x000fca0000000000 */
[----:B------:R0:W1:Y:S02]  /*13540*/  F2I.FTZ.U32.TRUNC.NTZ R3, R2 ;  /* 0x0000000200037305 */ /* 0x000064000021f000 */
[----:B0-----:R-:W-:Y:S02]  /*13550*/  IMAD.MOV.U32 R2, RZ, RZ, RZ ;  /* 0x000000ffff027224 */ /* 0x001fe400078e00ff */
[----:B-1----:R-:W-:-:S04]  /*13560*/  IMAD.MOV R10, RZ, RZ, -R3 ;  /* 0x000000ffff0a7224 */ /* 0x002fc800078e0a03 */
[----:B------:R-:W-:Y:S01]  /*13570*/  IMAD R9, R10, R7, RZ ;  /* 0x000000070a097224 */ /* 0x000fe200078e02ff */
[----:B------:R-:W-:-:S03]  /*13580*/  IABS R10, R25 ;  /* 0x00000019000a7213 */ /* 0x000fc60000000000 */
[----:B------:R-:W-:Y:S02]  /*13590*/  IMAD.HI.U32 R3, R3, R9, R2 ;  /* 0x0000000903037227 */ /* 0x000fe400078e0002 */
[----:B------:R-:W0:Y:S02]  /*135a0*/  I2F.RP R9, R5 ;  /* 0x0000000500097306 */ /* 0x000e240000209400 */
[----:B------:R-:W-:Y:S01]  /*135b0*/  IMAD.MOV R11, RZ, RZ, -R10 ;  /* 0x000000ffff0b7224 */ /* 0x000fe200078e0a0a */
[----:B------:R-:W-:Y:S01]  /*135c0*/  IABS R10, R6 ;  /* 0x00000006000a7213 */ /* 0x000fe20000000000 */
[----:B------:R-:W-:-:S04]  /*135d0*/  IMAD.HI.U32 R2, R3, R8, RZ ;  /* 0x0000000803027227 */ /* 0x000fc800078e00ff */
[----:B------:R-:W-:Y:S02]  /*135e0*/  IMAD R8, R2, R11, R8 ;  /* 0x0000000b02087224 */ /* 0x000fe400078e0208 */
[----:B------:R-:W-:-:S03]  /*135f0*/  IMAD.MOV R10, RZ, RZ, -R10 ;  /* 0x000000ffff0a7224 */ /* 0x000fc600078e0a0a */
[----:B------:R-:W-:Y:S01]  /*13600*/  ISETP.GT.U32.AND P1, PT, R7, R8, PT ;  /* 0x000000080700720c */ /* 0x000fe20003f24070 */
[----:B0-----:R-:W0:-:S12]  /*13610*/  MUFU.RCP R9, R9 ;  /* 0x0000000900097308 */ /* 0x001e180000001000 */
[----:B------:R-:W-:Y:S02]  /*13620*/  @!P1 IMAD.IADD R8, R8, 0x1, -R7 ;  /* 0x0000000108089824 */ /* 0x000fe400078e0a07 */
[----:B------:R-:W-:Y:S01]  /*13630*/  @!P1 VIADD R2, R2, 0x1 ;  /* 0x0000000102029836 */ /* 0x000fe20000000000 */
[----:B------:R-:W-:Y:S02]  /*13640*/  ISETP.NE.AND P1, PT, R25, RZ, PT ;  /* 0x000000ff1900720c */ /* 0x000fe40003f25270 */
[----:B------:R-:W-:Y:S01]  /*13650*/  ISETP.GE.U32.AND P0, PT, R8, R7, PT ;  /* 0x000000070800720c */ /* 0x000fe20003f06070 */
[----:B0-----:R-:W-:Y:S01]  /*13660*/  VIADD R3, R9, 0xffffffe ;  /* 0x0ffffffe09037836 */ /* 0x001fe20000000000 */
[----:B------:R-:W-:-:S04]  /*13670*/  LOP3.LUT R7, R4, R25, RZ, 0x3c, !PT ;  /* 0x0000001904077212 */ /* 0x000fc800078e3cff */
[----:B------:R-:W-:Y:S01]  /*13680*/  ISETP.GE.AND P2, PT, R7, RZ, PT ;  /* 0x000000ff0700720c */ /* 0x000fe20003f46270 */
[----:B------:R-:W0:Y:S06]  /*13690*/  F2I.FTZ.U32.TRUNC.NTZ R3, R3 ;  /* 0x0000000300037305 */ /* 0x000e2c000021f000 */
[----:B------:R-:W-:-:S04]  /*136a0*/  @P0 VIADD R2, R2, 0x1 ;  /* 0x0000000102020836 */ /* 0x000fc80000000000 */
[----:B------:R-:W-:-:S04]  /*136b0*/  IMAD.MOV.U32 R9, RZ, RZ, R2 ;  /* 0x000000ffff097224 */ /* 0x000fc800078e0002 */
[----:B------:R-:W-:Y:S01]  /*136c0*/  @!P2 IMAD.MOV R9, RZ, RZ, -R9 ;  /* 0x000000ffff09a224 */ /* 0x000fe200078e0a09 */
[----:B------:R-:W-:Y:S01]  /*136d0*/  @!P1 LOP3.LUT R9, RZ, R25, RZ, 0x33, !PT ;  /* 0x00000019ff099212 */ /* 0x000fe200078e33ff */
[----:B0-----:R-:W-:-:S03]  /*136e0*/  IMAD.MOV R2, RZ, RZ, -R3 ;  /* 0x000000ffff027224 */ /* 0x001fc600078e0a03 */
[----:B------:R-:W-:Y:S01]  /*136f0*/  IABS R8, R9 ;  /* 0x0000000900087213 */ /* 0x000fe20000000000 */
[----:B------:R-:W-:Y:S02]  /*13700*/  IMAD R7, R2, R5, RZ ;  /* 0x0000000502077224 */ /* 0x000fe400078e02ff */
[----:B------:R-:W-:-:S04]  /*13710*/  IMAD.MOV.U32 R2, RZ, RZ, RZ ;  /* 0x000000ffff027224 */ /* 0x000fc800078e00ff */
[----:B------:R-:W-:-:S04]  /*13720*/  IMAD.HI.U32 R2, R3, R7, R2 ;  /* 0x0000000703027227 */ /* 0x000fc800078e0002 */
[----:B------:R-:W-:Y:S02]  /*13730*/  IMAD.MOV.U32 R3, RZ, RZ, R8 ;  /* 0x000000ffff037224 */ /* 0x000fe400078e0008 */
[----:B------:R-:W-:Y:S02]  /*13740*/  IMAD.MOV.U32 R8, RZ, RZ, R10 ;  /* 0x000000ffff087224 */ /* 0x000fe400078e000a */
        /* <DEDUP_REMOVED lines=8> */
[----:B------:R-:W-:Y:S01]  /*137d0*/  ISETP.GE.U32.AND P0, PT, R8, R5, PT ;  /* 0x000000050800720c */ /* 0x000fe20003f06070 */
[----:B------:R-:W-:-:S12]  /*137e0*/  IMAD.MOV R5, RZ, RZ, -R9 ;  /* 0x000000ffff057224 */ /* 0x000fd800078e0a09 */
[----:B------:R-:W-:-:S04]  /*137f0*/  @P0 VIADD R2, R2, 0x1 ;  /* 0x0000000102020836 */ /* 0x000fc80000000000 */
[----:B------:R-:W-:Y:S01]  /*13800*/  @!P2 IMAD.MOV R2, RZ, RZ, -R2 ;  /* 0x000000ffff02a224 */ /* 0x000fe200078e0a02 */
[----:B------:R-:W-:-:S05]  /*13810*/  @!P1 LOP3.LUT R2, RZ, R6, RZ, 0x33, !PT ;  /* 0x00000006ff029212 */ /* 0x000fca00078e33ff */
[----:B------:R-:W-:-:S04]  /*13820*/  IMAD.MOV R3, RZ, RZ, -R2 ;  /* 0x000000ffff037224 */ /* 0x000fc800078e0a02 */
[C---:B------:R-:W-:Y:S02]  /*13830*/  IMAD R26, R6.reuse, R3, R9 ;  /* 0x00000003061a7224 */ /* 0x040fe400078e0209 */
[----:B------:R-:W-:Y:S02]  /*13840*/  IMAD R3, R6, 0x1000000, R2 ;  /* 0x0100000006037824 */ /* 0x000fe400078e0202 */
[----:B------:R-:W-:Y:S02]  /*13850*/  IMAD R2, R25, R5, R4 ;  /* 0x0000000519027224 */ /* 0x000fe400078e0204 */
[----:B------:R-:W-:Y:S01]  /*13860*/  IMAD R26, R26, 0x10000, R3 ;  /* 0x000100001a1a7824 */ /* 0x000fe200078e0203 */
[----:B------:R-:W-:Y:S06]  /*13870*/  BRA `(.L_x_10529) ;  /* 0x0000000000f87947 */ /* 0x000fec0003800000 */
.L_x_10528:
[----:B0-----:R-:W0:Y:S02]  /*13880*/  LDC.64 R2, c[0x0][0xc90] ;  /* 0x00032400ff027b82 */ /* 0x001e240000000a00 */
[----:B0-----:R-:W-:-:S05]  /*13890*/  IMAD.WIDE R2, R27, 0x4, R2 ;  /* 0x000000041b027825 */ /* 0x001fca00078e0202 */
[----:B------:R0:W2:Y:S01]  /*138a0*/  LDG.E R6, desc[UR52][R2.64] ;  /* 0x0000003402067981 */ /* 0x0000a2000c1e1900 */
[----:B------:R-:W-:Y:S01]  /*138b0*/  IABS R11, R4 ;  /* 0x00000004000b7213 */ /* 0x000fe20000000000 */
[----:B0-----:R-:W-:Y:S02]  /*138c0*/  IMAD.MOV.U32 R2, RZ, RZ, RZ ;  /* 0x000000ffff027224 */ /* 0x001fe400078e00ff */
[----:B--2---:R-:W-:-:S05]  /*138d0*/  IMAD R5, R25, R6, RZ ;  /* 0x0000000619057224 */ /* 0x004fca00078e02ff */
        /* <DEDUP_REMOVED lines=8> */
[----:B------:R-:W-:-:S04]  /*13960*/  IMAD.HI.U32 R2, R3, R9, R2 ;  /* 0x0000000903027227 */ /* 0x000fc800078e0002 */
[----:B------:R-:W-:Y:S02]  /*13970*/  IMAD.MOV.U32 R9, RZ, RZ, R11 ;  /* 0x000000ffff097224 */ /* 0x000fe400078e000b */
        /* <DEDUP_REMOVED lines=19> */
[----:B------:R-:W-:-:S02]  /*13ab0*/  IABS R10, R4 ;  /* 0x00000004000a7213 */ /* 0x000fc40000000000 */
[----:B------:R-:W-:Y:S01]  /*13ac0*/  IABS R8, R6 ;  /* 0x0000000600087213 */ /* 0x000fe20000000000 */
[----:B------:R-:W-:Y:S01]  /*13ad0*/  IMAD.MOV R26, RZ, RZ, -R6 ;  /* 0x000000ffff1a7224 */ /* 0x000fe200078e0a06 */
[----:B------:R-:W-:Y:S02]  /*13ae0*/  IADD3 R7, R7, 0x1000000, R4 ;  /* 0x0100000007077810 */ /* 0x000fe40007ffe004 */
[----:B------:R-:W0:Y:S08]  /*13af0*/  I2F.RP R9, R8 ;  /* 0x0000000800097306 */ /* 0x000e300000209400 */
[----:B0-----:R-:W0:Y:S02]  /*13b00*/  MUFU.RCP R9, R9 ;  /* 0x0000000900097308 */ /* 0x001e240000001000 */
[----:B0-----:R-:W-:-:S06]  /*13b10*/  VIADD R3, R9, 0xffffffe ;  /* 0x0ffffffe09037836 */ /* 0x001fcc0000000000 */
[----:B------:R-:W0:Y:S02]  /*13b20*/  F2I.FTZ.U32.TRUNC.NTZ R3, R3 ;  /* 0x0000000300037305 */ /* 0x000e24000021f000 */
[----:B0-----:R-:W-:-:S04]  /*13b30*/  IMAD.MOV R11, RZ, RZ, -R3 ;  /* 0x000000ffff0b7224 */ /* 0x001fc800078e0a03 */
[----:B------:R-:W-:Y:S01]  /*13b40*/  IMAD R5, R11, R8, RZ ;  /* 0x000000080b057224 */ /* 0x000fe200078e02ff */
[----:B------:R-:W-:-:S03]  /*13b50*/  IABS R11, R6 ;  /* 0x00000006000b7213 */ /* 0x000fc60000000000 */
        /* <DEDUP_REMOVED lines=15> */
[----:B------:R-:W-:-:S07]  /*13c50*/  IMAD R26, R2, R26, R7 ;  /* 0x0000001a021a7224 */ /* 0x000fce00078e0207 */
.L_x_10529:
[----:B------:R-:W-:-:S05]  /*13c60*/  LOP3.LUT R2, RZ, R2, RZ, 0x33, !PT ;  /* 0x00000002ff027212 */ /* 0x000fca00078e33ff */
[----:B------:R-:W-:Y:S01]  /*13c70*/  IMAD.IADD R25, R25, 0x1, R2 ;  /* 0x0000000119197824 */ /* 0x000fe200078e0202 */
[----:B------:R-:W-:Y:S06]  /*13c80*/  BRA `(.L_x_10530) ;  /* 0x00000000000c7947 */ /* 0x000fec0003800000 */
.L_x_10525:
[----:B------:R-:W-:Y:S02]  /*13c90*/  IMAD.MOV.U32 R25, RZ, RZ, RZ ;  /* 0x000000ffff197224 */ /* 0x000fe400078e00ff */
[----:B------:R-:W-:Y:S02]  /*13ca0*/  IMAD.U32 R24, RZ, RZ, UR6 ;  /* 0x00000006ff187e24 */ /* 0x000fe4000f8e00ff */
[----:B------:R-:W-:-:S07]  /*13cb0*/  IMAD.MOV.U32 R26, RZ, RZ, RZ ;  /* 0x000000ffff1a7224 */ /* 0x000fce00078e00ff */
.L_x_10530:
[----:B------:R-:W-:-:S13]  /*13cc0*/  ISETP.NE.AND P0, PT, R0, RZ, PT ;  /* 0x000000ff0000720c */ /* 0x000fda0003f05270 */
[----:B------:R-:W0:Y:S01]  /*13cd0*/  @!P0 S2R R3, SR_CgaCtaId ;  /* 0x0000000000038919 */ /* 0x000e220000008800 */
[----:B------:R-:W-:-:S04]  /*13ce0*/  @!P0 MOV R0, 0x400 ;  /* 0x0000040000008802 */ /* 0x000fc80000000f00 */
[----:B0-----:R-:W-:-:S05]  /*13cf0*/  @!P0 LEA R0, R3, R0, 0x18 ;  /* 0x0000000003008211 */ /* 0x001fca00078ec0ff */
[----:B------:R2:W-:Y:S01]  /*13d00*/  @!P0 STS.128 [R0+0x2d8d0], R24 ;  /* 0x02d8d01800008388 */ /* 0x0005e20000000c00 */
[----:B------:R-:W-:Y:S06]  /*13d10*/  BAR.ARV 0x5, 0x200 ;  /* 0x0148000000007b1d */ /* 0x000fec0000002000 */
.L_x_10523:
        /* <DEDUP_REMOVED lines=18> */
[----:B--2---:R-:W-:-:S04]  /*13e40*/  IMAD.SHL.U32 R0, R6, 0x8, RZ ;  /* 0x0000000806007824 */ /* 0x004fc800078e00ff */
[----:B------:R-:W-:Y:S01]  /*13e50*/  IMAD.SHL.U32 R4, R5, 0x8, RZ ;  /* 0x0000000805047824 */ /* 0x000fe200078e00ff */
[C---:B------:R-:W-:Y:S02]  /*13e60*/  LOP3.LUT R3, R0.reuse, 0x20, RZ, 0xc0, !PT ;  /* 0x0000002000037812 */ /* 0x040fe400078ec0ff */
[----:B0-----:R-:W-:Y:S02]  /*13e70*/  LOP3.LUT R2, R0, 0xd8, RZ, 0xc0, !PT ;  /* 0x000000d800027812 */ /* 0x001fe400078ec0ff */
        /* <DEDUP_REMOVED lines=11> */
.L_x_10645:
[----:B------:R-:W-:Y:S05]  /*13f30*/  YIELD ;  /* 0x0000000000007946 */ /* 0x000fea0003800000 */
[----:B------:R-:W-:Y:S01]  /*13f40*/  ULDC.64 UR4, c[0x0][0xa28] ;  /* 0x00028a0000047ab9 */ /* 0x000fe20000000a00 */
[----:B------:R-:W-:Y:S02]  /*13f50*/  CS2R R8, SRZ ;  /* 0x0000000000087805 */ /* 0x000fe4000001ff00 */
[----:B------:R-:W-:Y:S01]  /*13f60*/  ISETP.NE.U32.AND P0, PT, RZ, UR4, PT ;  /* 0x00000004ff007c0c */ /* 0x000fe2000bf05070 */
[----:B01----:R-:W0:Y:S01]  /*13f70*/  LDC.64 R4, c[0x0][0xa00] ;  /* 0x00028000ff047b82 */ /* 0x003e220000000a00 */
[----:B------:R-:W-:Y:S01]  /*13f80*/  IMAD.MOV.U32 R0, RZ, RZ, RZ ;  /* 0x000000ffff007224 */ /* 0x000fe200078e00ff */
[----:B------:R-:W-:Y:S01]  /*13f90*/  ULDC.64 UR6, c[0x0][0xa08] ;  /* 0x0002820000067ab9 */ /* 0x000fe20000000a00 */
[----:B------:R-:W-:Y:S01]  /*13fa0*/  ISETP.NE.AND.EX P0, PT, RZ, UR5, PT, P0 ;  /* 0x00000005ff007c0c */ /* 0x000fe2000bf05300 */
[----:B------:R-:W-:-:S12]  /*13fb0*/  ULDC.64 UR4, c[0x0][0xa18] ;  /* 0x0002860000047ab9 */ /* 0x000fd80000000a00 */
[----:B----4-:R-:W1:Y:S02]  /*13fc0*/  @P0 LDC.64 R2, c[0x0][0xa28] ;  /* 0x00028a00ff020b82 */ /* 0x010e640000000a00 */
[----:B-1----:R-:W-:-:S05]  /*13fd0*/  @P0 IMAD.WIDE R2, R27, 0x4, R2 ;  /* 0x000000041b020825 */ /* 0x002fca00078e0202 */
[----:B------:R1:W5:Y:S01]  /*13fe0*/  @P0 LDG.E R8, desc[UR52][R2.64] ;  /* 0x0000003402080981 */ /* 0x000362000c1e1900 */
[----:B------:R-:W-:Y:S01]  /*13ff0*/  ISETP.NE.U32.AND P0, PT, RZ, UR4, PT ;  /* 0x00000004ff007c0c */ /* 0x000fe2000bf05070 */
[----:B0-----:R-:W-:Y:S01]  /*14000*/  IMAD.WIDE R4, R27, 0x4, R4 ;  /* 0x000000041b047825 */ /* 0x001fe200078e0204 */
[----:B------:R-:W-:Y:S02]  /*14010*/  ISETP.NE.U32.AND P1, PT, RZ, UR6, PT ;  /* 0x00000006ff007c0c */ /* 0x000fe4000bf25070 */
[----:B------:R-:W-:Y:S01]  /*14020*/  ISETP.NE.AND.EX P2, PT, RZ, UR5, PT, P0 ;  /* 0x00000005ff007c0c */ /* 0x000fe2000bf45300 */
[----:B------:R-:W-:Y:S01]  /*14030*/  ULDC.64 UR4, c[0x0][0xa00] ;  /* 0x0002800000047ab9 */ /* 0x000fe20000000a00 */
[----:B------:R-:W-:Y:S02]  /*14040*/  ISETP.NE.AND.EX P1, PT, RZ, UR7, PT, P1 ;  /* 0x00000007ff007c0c */ /* 0x000fe4000bf25310 */
[----:B------:R-:W-:Y:S01]  /*14050*/  ISETP.NE.U32.AND P0, PT, RZ, UR4, PT ;  /* 0x00000004ff007c0c */ /* 0x000fe2000bf05070 */
[----:B-1----:R-:W0:Y:S03]  /*14060*/  LDC.64 R2, c[0x0][0xa08] ;  /* 0x00028200ff027b82 */ /* 0x002e260000000a00 */
[----:B------:R-:W-:-:S05]  /*14070*/  ISETP.NE.AND.EX P0, PT, RZ, UR5, PT, P0 ;  /* 0x00000005ff007c0c */ /* 0x000fca000bf05300 */
[----:B------:R-:W1:Y:S08]  /*14080*/  @P2 LDC.64 R6, c[0x0][0xa18] ;  /* 0x00028600ff062b82 */ /* 0x000e700000000a00 */
[----:B--2---:R-:W2:Y:S01]  /*14090*/  @P0 LDG.E R0, desc[UR52][R4.64] ;  /* 0x0000003404000981 */ /* 0x004ea2000c1e1900 */
        /* <DEDUP_REMOVED lines=17> */
[----:B---3--:R-:W-:Y:S06]  /*141b0*/  @P2 BRA `(.L_x_10532) ;  /* 0x0000000000142947 */ /* 0x008fec0003800000 */
[----:B------:R-:W-:Y:S05]  /*141c0*/  @!P0 BRA `(.L_x_10532) ;  /* 0x0000000000108947 */ /* 0x000fea0003800000 */
[----:B------:R-:W2:Y:S04]  /*141d0*/  LDG.E R7, desc[UR52][R4.64] ;  /* 0x0000003404077981 */ /* 0x000ea8000c1e1900 */
[----:B0-----:R-:W2:Y:S02]  /*141e0*/  LDG.E R0, desc[UR52][R4.64+0x4] ;  /* 0x0000043404007981 */ /* 0x001ea4000c1e1900 */
[----:B--2---:R-:W-:-:S05]  /*141f0*/  IMAD.IADD R10, R0, 0x1, -R7 ;  /* 0x00000001000a7824 */ /* 0x004fca00078e0a07 */
[----:B------:R1:W-:Y:S02]  /*14200*/  STL [R1+0xc], R10 ;  /* 0x00000c0a01007387 */ /* 0x0003e40000100800 */
.L_x_10532:
[----:B------:R-:W-:Y:S01]  /*14210*/  ULDC.64 UR4, c[0x0][0xa20] ;  /* 0x0002880000047ab9 */ /* 0x000fe20000000a00 */
[C---:B0-----:R-:W-:Y:S02]  /*14220*/  LOP3.LUT R0, R26.reuse, 0xff000000, RZ, 0xc0, !PT ;  /* 0xff0000001a007812 */ /* 0x041fe400078ec0ff */
[----:B------:R-:W-:Y:S02]  /*14230*/  ISETP.NE.U32.AND P0, PT, RZ, UR4, PT ;  /* 0x00000004ff007c0c */ /* 0x000fe4000bf05070 */
[----:B------:R-:W-:Y:S02]  /*14240*/  SHF.R.U32.HI R5, RZ, 0x8, R0 ;  /* 0x00000008ff057819 */ /* 0x000fe40000011600 */
[----:B------:R-:W-:Y:S02]  /*14250*/  ISETP.NE.AND.EX P0, PT, RZ, UR5, PT, P0 ;  /* 0x00000005ff007c0c */ /* 0x000fe4000bf05300 */
[C---:B------:R-:W-:Y:S02]  /*14260*/  LOP3.LUT R0, R26.reuse, 0xff0000, RZ, 0xc0, !PT ;  /* 0x00ff00001a007812 */ /* 0x040fe400078ec0ff */
[----:B------:R-:W-:Y:S01]  /*14270*/  LOP3.LUT R16, R26, 0xffff, RZ, 0xc0, !PT ;  /* 0x0000ffff1a107812 */ /* 0x000fe200078ec0ff */
[----:B-----5:R-:W-:Y:S01]  /*14280*/  IMAD.IADD R26, R9, 0x1, R8 ;  /* 0x00000001091a7824 */ /* 0x020fe200078e0208 */
[----:B------:R-:W-:-:S07]  /*14290*/  LEA.HI R0, R0, R5, RZ, 0x10 ;  /* 0x0000000500007211 */ /* 0x000fce00078f80ff */
[----:B------:R-:W-:Y:S05]  /*142a0*/  @!P0 BRA `(.L_x_10533) ;  /* 0x0000000000108947 */ /* 0x000fea0003800000 */
[----:B------:R-:W0:Y:S02]  /*142b0*/  LDC.64 R2, c[0x0][0xa20] ;  /* 0x00028800ff027b82 */ /* 0x000e240000000a00 */
[----:B0-----:R-:W-:-:S05]  /*142c0*/  IMAD.WIDE R2, R27, 0x4, R2 ;  /* 0x000000041b027825 */ /* 0x001fca00078e0202 */
[----:B------:R0:W5:Y:S01]  /*142d0*/  LDG.E R6, desc[UR52][R2.64] ;  /* 0x0000003402067981 */ /* 0x000162000c1e1900 */
[----:B------:R-:W-:Y:S05]  /*142e0*/  BRA `(.L_x_10534) ;  /* 0x0000000000107947 */ /* 0x000fea0003800000 */
.L_x_10533:
[----:B------:R-:W-:Y:S05]  /*142f0*/  @!P1 BRA `(.L_x_10534) ;  /* 0x00000000000c9947 */ /* 0x000fea0003800000 */
[----:B------:R-:W2:Y:S04]  /*14300*/  LDG.E R5, desc[UR52][R2.64] ;  /* 0x0000003402057981 */ /* 0x000ea8000c1e1900 */
[----:B------:R-:W2:Y:S02]  /*14310*/  LDG.E R6, desc[UR52][R2.64+0x4] ;  /* 0x0000043402067981 */ /* 0x000ea4000c1e1900 */
[----:B--2---:R-:W-:-:S07]  /*14320*/  IMAD.IADD R6, R6, 0x1, -R5 ;  /* 0x0000000106067824 */ /* 0x004fce00078e0a05 */
.L_x_10534:
[----:B0-----:R-:W0:Y:S01]  /*14330*/  LDC R2, c[0x0][0x448] ;  /* 0x00011200ff027b82 */ /* 0x001e220000000800 */
[----:B------:R-:W-:Y:S02]  /*14340*/  IMAD R11, R25, 0xc0, RZ ;  /* 0x000000c0190b7824 */ /* 0x000fe400078e02ff */
[----:B-----5:R-:W-:Y:S02]  /*14350*/  IMAD.IADD R6, R6, 0x1, -R8 ;  /* 0x0000000106067824 */ /* 0x020fe400078e0a08 */
[----:B------:R-:W-:Y:S01]  /*14360*/  VIADD R7, R11, 0xbf ;  /* 0x000000bf0b077836 */ /* 0x000fe20000000000 */
[----:B------:R2:W-:Y:S01]  /*14370*/  STL [R1+0x8], R11 ;  /* 0x0000080b01007387 */ /* 0x0005e20000100800 */
[----:B0-----:R-:W-:-:S13]  /*14380*/  ISETP.NE.AND P1, PT, R2, 0x1, PT ;  /* 0x000000010200780c */ /* 0x001fda0003f25270 */
[----:B------:R-:W0:Y:S08]  /*14390*/  @P1 LDC R4, c[0x0][0x44c] ;  /* 0x00011300ff041b82 */ /* 0x000e300000000800 */
[----:B------:R-:W3:Y:S01]  /*143a0*/  @P1 LDC R2, c[0x0][0x450] ;  /* 0x00011400ff021b82 */ /* 0x000ee20000000800 */
[----:B0-----:R-:W-:-:S05]  /*143b0*/  @P1 IMAD.HI.U32 R3, R7, R4, RZ ;  /* 0x0000000407031227 */ /* 0x001fca00078e00ff */
[----:B---3--:R-:W-:Y:S01]  /*143c0*/  @P1 SHF.R.U32.HI R7, RZ, R2, R3 ;  /* 0x00000002ff071219 */ /* 0x008fe20000011603 */
[----:B------:R-:W-:-:S05]  /*143d0*/  VIADD R2, R6, 0x7f ;  /* 0x0000007f06027836 */ /* 0x000fca0000000000 */
[----:B------:R-:W-:-:S04]  /*143e0*/  SHF.R.S32.HI R3, RZ, 0x1f, R2 ;  /* 0x0000001fff037819 */ /* 0x000fc80000011402 */
[----:B------:R-:W-:Y:S02]  /*143f0*/  LEA.HI R4, R3, R2, RZ, 0x7 ;  /* 0x0000000203047211 */ /* 0x000fe400078f38ff */
[----:B------:R-:W-:Y:S02]  /*14400*/  IADD3 R2, R6, 0x1, -R10 ;  /* 0x0000000106027810 */ /* 0x000fe40007ffe80a */
[----:B------:R-:W-:-:S03]  /*14410*/  SHF.R.S32.HI R9, RZ, 0x7, R4 ;  /* 0x00000007ff097819 */ /* 0x000fc60000011404 */
[----:B------:R-:W-:Y:S02]  /*14420*/  IMAD.IADD R7, R2, 0x1, R7 ;  /* 0x0000000102077824 */ /* 0x000fe400078e0207 */
[----:B------:R-:W0:Y:S01]  /*14430*/  LDC.64 R2, c[0x0][0x9e0] ;  /* 0x00027800ff027b82 */ /* 0x000e220000000a00 */
[----:B------:R2:W-:Y:S01]  /*14440*/  STL [R1+0x40], R9 ;  /* 0x0000400901007387 */ /* 0x0005e20000100800 */
[----:B0-----:R-:W-:Y:S01]  /*14450*/  ISETP.GE.AND P2, PT, R3, 0x1, PT ;  /* 0x000000010300780c */ /* 0x001fe20003f46270 */
        /* <DEDUP_REMOVED lines=13> */
.L_x_10537:
[----:B------:R-:W-:-:S13]  /*14530*/  ISETP.NE.AND P0, PT, R3, 0x1, PT ;  /* 0x000000010300780c */ /* 0x000fda0003f05270 */
[----:B------:R-:W0:Y:S02]  /*14540*/  @P0 LDC.64 R4, c[0x0][0x9e8] ;  /* 0x00027a00ff040b82 */ /* 0x000e240000000a00 */
[----:B0-----:R-:W-:-:S05]  /*14550*/  @P0 IMAD.HI.U32 R4, R8, R4, RZ ;  /* 0x0000000408040227 */ /* 0x001fca00078e00ff */
[----:B------:R-:W-:-:S07]  /*14560*/  @P0 SHF.R.U32.HI R8, RZ, R5, R4 ;  /* 0x00000005ff080219 */ /* 0x000fce0000011604 */
.L_x_10538:
[----:B------:R-:W-:Y:S05]  /*14570*/  BSYNC B0 ;  /* 0x0000000000007941 */ /* 0x000fea0003800000 */
.L_x_10536:
[----:B------:R-:W-:-:S05]  /*14580*/  IMAD R5, R8, R3, R3 ;  /* 0x0000000308057224 */ /* 0x000fca00078e0203 */
[----:B------:R-:W-:-:S07]  /*14590*/  VIMNMX R2, R2, R5, PT ;  /* 0x0000000502027248 */ /* 0x000fce0003fe0100 */
.L_x_10535:
[----:B------:R-:W0:Y:S01]  /*145a0*/  @P1 LDC R7, c[0x0][0x44c] ;  /* 0x00011300ff071b82 */ /* 0x000e220000000800 */
[----:B------:R-:W-:Y:S01]  /*145b0*/  IMAD.MOV.U32 R5, RZ, RZ, R11 ;  /* 0x000000ffff057224 */ /* 0x000fe200078e000b */
[----:B------:R-:W-:Y:S01]  /*145c0*/  ULDC UR4, c[0x0][0x9dc] ;  /* 0x0002770000047ab9 */ /* 0x000fe20000000800 */
[----:B------:R-:W-:-:S05]  /*145d0*/  VIADD R2, R2, 0x7f ;  /* 0x0000007f02027836 */ /* 0x000fca0000000000 */
[----:B------:R-:W2:Y:S01]  /*145e0*/  @P1 LDC R4, c[0x0][0x450] ;  /* 0x00011400ff041b82 */ /* 0x000ea20000000800 */
[----:B0-----:R-:W-:-:S05]  /*145f0*/  @P1 IMAD.HI.U32 R7, R11, R7, RZ ;  /* 0x000000070b071227 */ /* 0x001fca00078e00ff */
[----:B--2---:R-:W-:-:S04]  /*14600*/  @P1 SHF.R.U32.HI R5, RZ, R4, R7 ;  /* 0x00000004ff051219 */ /* 0x004fc80000011607 */
        /* <DEDUP_REMOVED lines=18> */
.L_x_10541:
[----:B------:R-:W-:-:S13]  /*14730*/  ISETP.NE.AND P0, PT, R3, 0x1, PT ;  /* 0x000000010300780c */ /* 0x000fda0003f05270 */
[----:B0-----:R-:W0:Y:S02]  /*14740*/  @P0 LDC.64 R4, c[0x0][0x9e8] ;  /* 0x00027a00ff040b82 */ /* 0x001e240000000a00 */
[----:B0-----:R-:W-:-:S05]  /*14750*/  @P0 IMAD.HI.U32 R4, R7, R4, RZ ;  /* 0x0000000407040227 */ /* 0x001fca00078e00ff */
[----:B------:R-:W-:-:S07]  /*14760*/  @P0 SHF.R.U32.HI R7, RZ, R5, R4 ;  /* 0x00000005ff070219 */ /* 0x000fce0000011604 */
.L_x_10542:
[----:B------:R-:W-:Y:S05]  /*14770*/  BSYNC B0 ;  /* 0x0000000000007941 */ /* 0x000fea0003800000 */
.L_x_10540:
[----:B------:R-:W-:-:S05]  /*14780*/  IMAD R3, R7, R3, RZ ;  /* 0x0000000307037224 */ /* 0x000fca00078e02ff */
[----:B------:R-:W-:-:S07]  /*14790*/  VIMNMX R2, R2, R3, !PT ;  /* 0x0000000302027248 */ /* 0x000fce0007fe0100 */
.L_x_10539:
[----:B------:R-:W-:Y:S01]  /*147a0*/  SHF.R.S32.HI R3, RZ, 0x1f, R2 ;  /* 0x0000001fff037819 */ /* 0x000fe20000011402 */
[----:B------:R-:W-:Y:S01]  /*147b0*/  IMAD.MOV.U32 R5, RZ, RZ, RZ ;  /* 0x000000ffff057224 */ /* 0x000fe200078e00ff */
[----:B0-----:R-:W-:Y:S01]  /*147c0*/  SHF.R.U32.HI R4, RZ, 0x10, R0 ;  /* 0x00000010ff047819 */ /* 0x001fe20000011600 */
[----:B------:R-:W-:Y:S01]  /*147d0*/  BSSY B0, `(.L_x_10543) ;  /* 0x0000029000007945 */ /* 0x000fe20003800000 */
[----:B------:R-:W-:Y:S01]  /*147e0*/  LEA.HI R3, R3, R2, RZ, 0x7 ;  /* 0x0000000203037211 */ /* 0x000fe200078f38ff */
[----:B------:R-:W-:Y:S01]  /*147f0*/  IMAD.MOV.U32 R12, RZ, RZ, R5 ;  /* 0x000000ffff0c7224 */ /* 0x000fe200078e0005 */
[----:B------:R-:W-:Y:S02]  /*14800*/  ISETP.NE.AND P0, PT, R4, RZ, PT ;  /* 0x000000ff0400720c */ /* 0x000fe40003f05270 */
[----:B------:R-:W-:Y:S02]  /*14810*/  SHF.R.S32.HI R3, RZ, 0x7, R3 ;  /* 0x00000007ff037819 */ /* 0x000fe40000011403 */
[----:B-1----:R-:W-:-:S02]  /*14820*/  LOP3.LUT R10, R0, 0xff, RZ, 0xc0, !PT ;  /* 0x000000ff000a7812 */ /* 0x002fc400078ec0ff */
[----:B------:R-:W-:-:S04]  /*14830*/  VIMNMX R11, RZ, R3, !PT ;  /* 0x00000003ff0b7248 */ /* 0x000fc80007fe0100 */
[----:B------:R-:W-:Y:S01]  /*14840*/  ISETP.GT.AND P1, PT, R6, R11, PT ;  /* 0x0000000b0600720c */ /* 0x000fe20003f24270 */
[----:B------:R0:W-:Y:S02]  /*14850*/  STL [R1+0x14], R11 ;  /* 0x0000140b01007387 */ /* 0x0001e40000100800 */
[----:B------:R-:W1:Y:S02]  /*14860*/  @!P0 LDC R4, c[0x0][0x9f0] ;  /* 0x00027c00ff048b82 */ /* 0x000e640000000800 */
[----:B------:R0:W-:Y:S04]  /*14870*/  STL [R1+0x18], R5 ;  /* 0x0000180501007387 */ /* 0x0001e80000100800 */
[----:B------:R0:W-:Y:S04]  /*14880*/  STL [R1+0x30], R10 ;  /* 0x0000300a01007387 */ /* 0x0001e80000100800 */
[----:B------:R-:W-:Y:S05]  /*14890*/  @!P1 BRA `(.L_x_10544) ;  /* 0x0000000000709947 */ /* 0x000fea0003800000 */
[-C--:B-1----:R-:W-:Y:S02]  /*148a0*/  IABS R0, R4.reuse ;  /* 0x0000000400007213 */ /* 0x082fe40000000000 */
[----:B------:R-:W-:Y:S02]  /*148b0*/  IABS R7, R4 ;  /* 0x0000000400077213 */ /* 0x000fe40000000000 */
[----:B------:R-:W1:Y:S03]  /*148c0*/  I2F.RP R8, R0 ;  /* 0x0000000000087306 */ /* 0x000e660000209400 */
[----:B------:R-:W-:-:S05]  /*148d0*/  IMAD.MOV R7, RZ, RZ, -R7 ;  /* 0x000000ffff077224 */ /* 0x000fca00078e0a07 */
[----:B-1----:R-:W1:Y:S02]  /*148e0*/  MUFU.RCP R8, R8 ;  /* 0x0000000800087308 */ /* 0x002e640000001000 */
[----:B-1----:R-:W-:-:S06]  /*148f0*/  VIADD R9, R8, 0xffffffe ;  /* 0x0ffffffe08097836 */ /* 0x002fcc0000000000 */
[----:B------:R-:W1:Y:S02]  /*14900*/  F2I.FTZ.U32.TRUNC.NTZ R3, R9 ;  /* 0x0000000900037305 */ /* 0x000e64000021f000 */
[----:B-1----:R-:W-:-:S04]  /*14910*/  IMAD.MOV R2, RZ, RZ, -R3 ;  /* 0x000000ffff027224 */ /* 0x002fc800078e0a03 */
[----:B0-----:R-:W-:Y:S02]  /*14920*/  IMAD R5, R2, R0, RZ ;  /* 0x0000000002057224 */ /* 0x001fe400078e02ff */
        /* <DEDUP_REMOVED lines=19> */
.L_x_10544:
[----:B------:R-:W-:Y:S05]  /*14a60*/  BSYNC B0 ;  /* 0x0000000000007941 */ /* 0x000fea0003800000 */
.L_x_10543:
[----:B------:R-:W-:Y:S01]  /*14a70*/  IMAD.MOV.U32 R0, RZ, RZ, R12 ;  /* 0x000000ffff007224 */ /* 0x000fe200078e000c */
[----:B------:R-:W-:Y:S03]  /*14a80*/  BSSY B7, `(.L_x_10545) ;  /* 0x0000420000077945 */ /* 0x000fe60003800000 */
[----:B------:R-:W-:-:S05]  /*14a90*/  IMAD R29, R10, R0, R11 ;  /* 0x000000000a1d7224 */ /* 0x000fca00078e020b */
[----:B------:R-:W-:-:S04]  /*14aa0*/  VIADDMNMX R22, R29, R0, R6, PT ;  /* 0x000000001d167246 */ /* 0x000fc80003800106 */
        /* <DEDUP_REMOVED lines=18> */
[----:B0-----:R-:W-:Y:S01]  /*14bd0*/  IADD3 R24, R0, UR37, R7 ;  /* 0x0000002500187c10 */ /* 0x001fe2000fffe007 */
[----:B------:R-:W-:Y:S06]  /*14be0*/  BRA `(.L_x_10547) ;  /* 0x0000004000247947 */ /* 0x000fec0003800000 */
.L_x_10546:
        /* <DEDUP_REMOVED lines=13> */
[----:B------:R-:W-:Y:S02]  /*14cc0*/  IMAD.U32 R10, RZ, RZ, UR4 ;  /* 0x00000004ff0a7e24 */ /* 0x000fe4000f8e00ff */
[----:B------:R-:W-:Y:S02]  /*14cd0*/  IMAD.U32 R11, RZ, RZ, UR5 ;  /* 0x00000005ff0b7e24 */ /* 0x000fe4000f8e00ff */
[----:B------:R-:W-:Y:S02]  /*14ce0*/  IMAD.MOV.U32 R8, RZ, RZ, 0x70 ;  /* 0x00000070ff087424 */ /* 0x000fe400078e00ff */
[----:B--2---:R-:W-:Y:S02]  /*14cf0*/  IMAD.MOV.U32 R12, RZ, RZ, 0x1 ;  /* 0x00000001ff0c7424 */ /* 0x004fe400078e00ff */
[----:B------:R-:W-:-:S07]  /*14d00*/  IMAD.MOV.U32 R13, RZ, RZ, RZ ;  /* 0x000000ffff0d7224 */ /* 0x000fce00078e00ff */
[----:B------:R-:W-:-:S07]  /*14d10*/  LEPC R20, `(.L_x_10549) ;  /* 0x000000001014794e */ /* 0x000fce0000000000 */
[----:B-1----:R-:W-:Y:S05]  /*14d20*/  CALL.ABS.NOINC R2 ;  /* 0x0000000002007343 */ /* 0x002fea0003c00000 */
.L_x_10549:
[----:B------:R-:W-:Y:S05]  /*14d30*/  BSYNC B6 ;  /* 0x0000000000067941 */ /* 0x000fea0003800000 */
.L_x_10548:
        /* <DEDUP_REMOVED lines=13> */
[----:B------:R-:W-:Y:S02]  /*14e10*/  IMAD.U32 R10, RZ, RZ, UR4 ;  /* 0x00000004ff0a7e24 */ /* 0x000fe4000f8e00ff */
[----:B------:R-:W-:Y:S02]  /*14e20*/  IMAD.U32 R11, RZ, RZ, UR5 ;  /* 0x00000005ff0b7e24 */ /* 0x000fe4000f8e00ff */
[----:B------:R-:W-:Y:S02]  /*14e30*/  IMAD.MOV.U32 R8, RZ, RZ, 0x70 ;  /* 0x00000070ff087424 */ /* 0x000fe400078e00ff */
[----:B--2---:R-:W-:Y:S02]  /*14e40*/  IMAD.MOV.U32 R12, RZ, RZ, 0x1 ;  /* 0x00000001ff0c7424 */ /* 0x004fe400078e00ff */
[----:B---3--:R-:W-:-:S07]  /*14e50*/  IMAD.MOV.U32 R13, RZ, RZ, RZ ;  /* 0x000000ffff0d7224 */ /* 0x008fce00078e00ff */
[----:B------:R-:W-:-:S07]  /*14e60*/  LEPC R20, `(.L_x_10552) ;  /* 0x000000001014794e */ /* 0x000fce0000000000 */
[----:B----4-:R-:W-:Y:S05]  /*14e70*/  CALL.ABS.NOINC R2 ;  /* 0x0000000002007343 */ /* 0x010fea0003c00000 */
.L_x_10552:
        /* <DEDUP_REMOVED lines=15> */
.L_x_10551:
[----:B------:R-:W-:Y:S05]  /*14f70*/  BSYNC B6 ;  /* 0x0000000000067941 */ /* 0x000fea0003800000 */
.L_x_10550:
[----:B------:R-:W-:Y:S01]  /*14f80*/  ULDC.64 UR4, c[0x0][0x9f8] ;  /* 0x00027e0000047ab9 */ /* 0x000fe20000000a00 */
[----:B------:R-:W-:Y:S01]  /*14f90*/  IMAD.MOV.U32 R23, RZ, RZ, R27 ;  /* 0x000000ffff177224 */ /* 0x000fe200078e001b */
[----:B------:R-:W-:-:S04]  /*14fa0*/  ISETP.NE.U32.AND P0, PT, RZ, UR4, PT ;  /* 0x00000004ff007c0c */ /* 0x000fc8000bf05070 */
[----:B------:R-:W-:Y:S01]  /*14fb0*/  ISETP.NE.AND.EX P0, PT, RZ, UR5, PT, P0 ;  /* 0x00000005ff007c0c */ /* 0x000fe2000bf05300 */
[----:B------:R-:W-:-:S12]  /*14fc0*/  ULDC.64 UR4, c[0x0][0xa08] ;  /* 0x0002820000047ab9 */ /* 0x000fd80000000a00 */
[----:B------:R-:W3:Y:S02]  /*14fd0*/  @P0 LDC.64 R2, c[0x0][0x9f8] ;  /* 0x00027e00ff020b82 */ /* 0x000ee40000000a00 */
[----:B---3--:R-:W-:-:S05]  /*14fe0*/  @P0 IMAD.WIDE R2, R27, 0x4, R2 ;  /* 0x000000041b020825 */ /* 0x008fca00078e0202 */
[----:B------:R3:W4:Y:S01]  /*14ff0*/  @P0 LDG.E R23, desc[UR52][R2.64] ;  /* 0x0000003402170981 */ /* 0x000722000c1e1900 */
[----:B------:R-:W-:Y:S01]  /*15000*/  VIADD R22, R22, 0xffffffff ;  /* 0xffffffff16167836 */ /* 0x000fe20000000000 */
[----:B---3--:R-:W3:Y:S02]  /*15010*/  LDC.64 R2, c[0x0][0x418] ;  /* 0x00010600ff027b82 */ /* 0x008ee40000000a00 */
[----:B---3--:R-:W-:Y:S01]  /*15020*/  LOP3.LUT P0, RZ, R2, UR4, RZ, 0xfc, !PT ;  /* 0x0000000402ff7c12 */ /* 0x008fe2000f80fcff */
[----:B------:R-:W-:-:S03]  /*15030*/  UMOV UR4, 0xffffffff ;  /* 0xffffffff00047882 */ /* 0x000fc60000000000 */
[----:B------:R-:W-:Y:S02]  /*15040*/  LOP3.LUT P0, RZ, R3, UR5, RZ, 0xfc, P0 ;  /* 0x0000000503ff7c12 */ /* 0x000fe4000800fcff */
[----:B----4-:R-:W-:Y:S02]  /*15050*/  SHF.R.S32.HI R25, RZ, 0x1f, R23 ;  /* 0x0000001fff197819 */ /* 0x010fe40000011417 */
[----:B------:R-:W-:Y:S01]  /*15060*/  SEL R19, R23, RZ, !P0 ;  /* 0x000000ff17137207 */ /* 0x000fe20004000000 */
[----:B------:R-:W-:Y:S08]  /*15070*/  BRA.DIV UR4, `(.L_x_10553) ;  /* 0x0000005204d47947 */ /* 0x000ff0000b800000 */
[----:B------:R-:W3:Y:S02]  /*15080*/  S2R R0, SR_TID.X ;  /* 0x0000000000007919 */ /* 0x000ee40000002100 */
[----:B---3--:R-:W-:-:S04]  /*15090*/  SHF.R.U32.HI R0, RZ, 0x5, R0 ;  /* 0x00000005ff007819 */ /* 0x008fc80000011600 */
[----:B------:R-:W-:-:S05]  /*150a0*/  LOP3.LUT R0, R0, 0x3, RZ, 0xc0, !PT ;  /* 0x0000000300007812 */ /* 0x000fca00078ec0ff */
[----:B------:R3:W4:Y:S02]  /*150b0*/  SHFL.IDX PT, R14, R0, RZ, 0x1f ;  /* 0x00001fff000e7589 */ /* 0x00072400000e0000 */
.L_x_10661:
[----:B---3--:R-:W3:Y:S01]  /*150c0*/  LDL.LU R0, [R1] ;  /* 0x0000000001007983 */ /* 0x008ee20000300800 */
[----:B------:R-:W-:Y:S02]  /*150d0*/  PLOP3.LUT P1, PT, PT, PT, PT, 0x8, 0x0 ;  /* 0x000000000000781c */ /* 0x000fe40003f2e170 */
[----:B----4-:R-:W-:Y:S02]  /*150e0*/  ISETP.NE.AND P0, PT, R14, RZ, PT ;  /* 0x000000ff0e00720c */ /* 0x010fe40003f05270 */
[----:B---3--:R-:W-:-:S09]  /*150f0*/  LOP3.LUT R0, R0, 0xfffffffe, RZ, 0xc0, !PT ;  /* 0xfffffffe00007812 */ /* 0x008fd200078ec0ff */
[----:B------:R-:W-:-:S05]  /*15100*/  @P1 LOP3.LUT R0, R0, 0x1, RZ, 0xfc, !PT ;  /* 0x0000000100001812 */ /* 0x000fca00078efcff */
[----:B------:R3:W-:Y:S01]  /*15110*/  STL [R1], R0 ;  /* 0x0000000001007387 */ /* 0x0007e20000100800 */
[----:B------:R-:W-:Y:S05]  /*15120*/  @P0 BRA `(.L_x_10554) ;  /* 0x0000000400200947 */ /* 0x000fea0003800000 */
[----:B------:R-:W-:-:S03]  /*15130*/  UMOV UR4, 0xffffffff ;  /* 0xffffffff00047882 */ /* 0x000fc60000000000 */
[----:B------:R-:W-:Y:S05]  /*15140*/  BRA.DIV UR4, `(.L_x_10555) ;  /* 0x0000005204d47947 */ /* 0x000fea000b800000 */
[----:B------:R-:W-:-:S13]  /*15150*/  ELECT P6, URZ, PT ;  /* 0x00000000003f782f */ /* 0x000fda00038c0000 */
.L_x_10664:
[----:B------:R-:W-:Y:S05]  /*15160*/  @!P6 BRA `(.L_x_10554) ;  /* 0x000000040010e947 */ /* 0x000fea0003800000 */
[----:B------:R-:W-:-:S04]  /*15170*/  ISETP.NE.U32.AND P0, PT, R2, RZ, PT ;  /* 0x000000ff0200720c */ /* 0x000fc80003f05070 */
[----:B------:R-:W-:-:S13]  /*15180*/  ISETP.NE.AND.EX P0, PT, R3, RZ, PT, P0 ;  /* 0x000000ff0300720c */ /* 0x000fda0003f05300 */
[----:B------:R-:W-:Y:S05]  /*15190*/  @!P0 BRA `(.L_x_10556) ;  /* 0x0000000000448947 */ /* 0x000fea0003800000 */
[----:B------:R-:W4:Y:S01]  /*151a0*/  LDC R6, c[0x0][0x43c] ;  /* 0x00010f00ff067b82 */ /* 0x000f220000000800 */
[----:B------:R-:W-:Y:S01]  /*151b0*/  ULDC.64 UR4, c[0x0][0x428] ;  /* 0x00010a0000047ab9 */ /* 0x000fe20000000a00 */
[----:B----4-:R-:W-:-:S13]  /*151c0*/  ISETP.NE.AND P0, PT, R6, 0x1, PT ;  /* 0x000000010600780c */ /* 0x010fda0003f05270 */
[----:B01----:R-:W3:Y:S02]  /*151d0*/  @P0 LDC.64 R4, c[0x0][0x440] ;  /* 0x00011000ff040b82 */ /* 0x003ee40000000a00 */
[----:B---3--:R-:W-:-:S04]  /*151e0*/  @P0 IMAD.HI.U32 R0, R22, R4, RZ ;  /* 0x0000000416000227 */ /* 0x008fc800078e00ff */
        /* <DEDUP_REMOVED lines=12> */
.L_x_10556:
[----:B---3--:R-:W-:Y:S01]  /*152b0*/  IMAD R0, R18, 0x8, R17 ;  /* 0x0000000812007824 */ /* 0x008fe200078e0211 */
[----:B----4-:R-:W-:-:S04]  /*152c0*/  SHF.L.U32 R2, R28, 0x1f, RZ ;  /* 0x0000001f1c027819 */ /* 0x010fc800000006ff */
[----:B------:R-:W3:Y:S02]  /*152d0*/  SYNCS.PHASECHK.TRANS64.TRYWAIT P0, [R0+URZ+0x2d840], R2 ;  /* 0x02d84002000075a7 */ /* 0x000ee4000800017f */
[----:B---3--:R-:W-:Y:S05]  /*152e0*/  @!P0 BRA `(.L_x_10557) ;  /* 0x00000050008c8947 */ /* 0x008fea0003800000 */
.L_x_10665:
        /* <DEDUP_REMOVED lines=11> */
.L_x_10558:
[----:B---3--:R-:W3:Y:S01]  /*153a0*/  LDL.LU R2, [R1] ;  /* 0x0000000001027983 */ /* 0x008ee20000300800 */
[----:B------:R-:W-:Y:S01]  /*153b0*/  R2UR UR9, R0 ;  /* 0x00000000000972ca */ /* 0x000fe200000e0000 */
[----:B------:R-:W-:Y:S01]  /*153c0*/  IMAD R0, R18, 0x6000, R17 ;  /* 0x0000600012007824 */ /* 0x000fe200078e0211 */
        /* <DEDUP_REMOVED lines=11> */
[----:B------:R-:W-:-:S04]  /*15480*/  UIADD3 UR9, UR9, 0x2d830, URZ ;  /* 0x0002d83009097890 */ /* 0x000fc8000fffe03f */
[----:B------:R-:W-:Y:S02]  /*15490*/  ULEA UR11, UR11, UR5, 0x7 ;  /* 0x000000050b0b7291 */ /* 0x000fe4000f8e383f */
[----:B------:R-:W-:Y:S02]  /*154a0*/  UIADD3 UR14, UR8, 0x15400, URZ ;  /* 0x00015400080e7890 */ /* 0x000fe4000fffe03f */
[----:B------:R-:W-:Y:S02]  /*154b0*/  UIADD3.X UR5, URZ, UR39, URZ, UP0, !UPT ;  /* 0x000000273f057290 */ /* 0x000fe400087fe43f */
[----:B------:R-:W-:Y:S02]  /*154c0*/  UIADD3 UR15, UR8, 0x17400, URZ ;  /* 0x00017400080f7890 */ /* 0x000fe4000fffe03f */
[----:B------:R-:W-:-:S03]  /*154d0*/  UIADD3 UR17, UR8, 0x19400, URZ ;  /* 0x0001940008117890 */ /* 0x000fc6000fffe03f */
[----:B------:R-:W-:Y:S01]  /*154e0*/  UMOV UR8, UR14 ;  /* 0x0000000e00087c82 */ /* 0x000fe20008000000 */
[----:B------:R-:W-:Y:S01]  /*154f0*/  UMOV UR14, 0x40 ;  /* 0x00000040000e7882 */ /* 0x000fe20000000000 */
[----:B------:R4:W-:Y:S02]  /*15500*/  UTMALDG.4D [UR8], [UR4], desc[UR6] ;  /* 0x00000608040075b4 */ /* 0x0009e40008019000 */
[----:B----4-:R-:W-:Y:S01]  /*15510*/  UMOV UR8, UR15 ;  /* 0x0000000f00087c82 */ /* 0x010fe20008000000 */
[----:B------:R-:W-:Y:S02]  /*15520*/  UMOV UR10, UR16 ;  /* 0x00000010000a7c82 */ /* 0x000fe40008000000 */
[----:B------:R4:W-:Y:S02]  /*15530*/  UTMALDG.4D [UR8], [UR4], desc[UR6] ;  /* 0x00000608040075b4 */ /* 0x0009e40008019000 */
[----:B----4-:R-:W-:Y:S01]  /*15540*/  UMOV UR8, UR17 ;  /* 0x0000001100087c82 */ /* 0x010fe20008000000 */
[----:B------:R-:W-:-:S02]  /*15550*/  UMOV UR10, UR14 ;  /* 0x0000000e000a7c82 */ /* 0x000fc40008000000 */
[----:B------:R4:W-:Y:S01]  /*15560*/  UTMALDG.4D [UR8], [UR4], desc[UR6] ;  /* 0x00000608040075b4 */ /* 0x0009e20008019000 */
[----:B---3--:R-:W-:-:S04]  /*15570*/  LOP3.LUT R2, R2, 0xfffffffe, RZ, 0xc0, !PT ;  /* 0xfffffffe02027812 */ /* 0x008fc800078ec0ff */
[----:B------:R-:W-:-:S05]  /*15580*/  @P0 LOP3.LUT R2, R2, 0x1, RZ, 0xfc, !PT ;  /* 0x0000000102020812 */ /* 0x000fca00078efcff */
[----:B------:R4:W-:Y:S01]  /*15590*/  STL [R1], R2 ;  /* 0x0000000201007387 */ /* 0x0009e20000100800 */
[----:B------:R-:W-:Y:S01]  /*155a0*/  NOP ;  /* 0x0000000000007918 */ /* 0x000fe20000000000 */
.L_x_10554:
[----:B------:R-:W5:Y:S01]  /*155b0*/  LDL.LU R3, [R1+0x10] ;  /* 0x0000100001037983 */ /* 0x000f620000300800 */
[----:B------:R-:W-:Y:S05]  /*155c0*/  WARPSYNC.ALL ;  /* 0x0000000000007948 */ /* 0x000fea0003800000 */
[----:B----4-:R-:W-:Y:S01]  /*155d0*/  ULDC.64 UR4, c[0x0][0x298] ;  /* 0x0000a60000047ab9 */ /* 0x010fe20000000a00 */
[----:B---3--:R-:W-:Y:S01]  /*155e0*/  VIADD R0, R17, 0xc400 ;  /* 0x0000c40011007836 */ /* 0x008fe20000000000 */
[----:B------:R-:W-:Y:S01]  /*155f0*/  ULDC.64 UR6, c[0x0][0xa00] ;  /* 0x0002800000067ab9 */ /* 0x000fe20000000a00 */
[----:B------:R-:W-:Y:S01]  /*15600*/  BSSY B6, `(.L_x_10559) ;  /* 0x0000022000067945 */ /* 0x000fe20003800000 */
[----:B------:R-:W-:Y:S01]  /*15610*/  BAR.SYNC.DEFER_BLOCKING 0x8, 0x200 ;  /* 0x0208000000007b1d */ /* 0x000fe20000010000 */
[----:B------:R-:W-:-:S02]  /*15620*/  ISETP.NE.U32.AND P0, PT, RZ, UR6, PT ;  /* 0x00000006ff007c0c */ /* 0x000fc4000bf05070 */
[----:B------:R-:W-:Y:S02]  /*15630*/  LOP3.LUT P1, RZ, R0, 0x1bf, RZ, 0xc0, !PT ;  /* 0x000001bf00ff7812 */ /* 0x000fe4000782c0ff */
[----:B------:R-:W-:Y:S02]  /*15640*/  ISETP.NE.AND.EX P0, PT, RZ, UR7, PT, P0 ;  /* 0x00000007ff007c0c */ /* 0x000fe4000bf05300 */
[----:B-----5:R-:W-:Y:S01]  /*15650*/  SHF.R.S32.HI R2, RZ, 0x1f, R3 ;  /* 0x0000001fff027819 */ /* 0x020fe20000011403 */
[----:B01----:R-:W-:-:S04]  /*15660*/  IMAD.WIDE.U32 R4, R3, UR4, RZ ;  /* 0x0000000403047c25 */ /* 0x003fc8000f8e00ff */
[----:B------:R-:W-:Y:S01]  /*15670*/  IMAD R2, R2, UR4, RZ ;  /* 0x0000000402027c24 */ /* 0x000fe2000f8e02ff */
[----:B------:R0:W-:Y:S03]  /*15680*/  STL.64 [R1+0x28], R4 ;  /* 0x0000280401007387 */ /* 0x0001e60000100a00 */
[----:B------:R-:W-:Y:S01]  /*15690*/  IMAD R0, R3, UR5, R2 ;  /* 0x0000000503007c24 */ /* 0x000fe2000f8e0202 */
[----:B------:R-:W-:-:S03]  /*156a0*/  SHF.R.S32.HI R2, RZ, 0x1f, R27 ;  /* 0x0000001fff027819 */ /* 0x000fc6000001141b */
[----:B------:R-:W-:Y:S01]  /*156b0*/  IMAD.IADD R3, R5, 0x1, R0 ;  /* 0x0000000105037824 */ /* 0x000fe200078e0200 */
[----:B------:R-:W-:Y:S02]  /*156c0*/  SEL R0, R27, RZ, !P0 ;  /* 0x000000ff1b007207 */ /* 0x000fe40004000000 */
[----:B------:R-:W-:Y:S02]  /*156d0*/  SEL R2, R2, RZ, !P0 ;  /* 0x000000ff02027207 */ /* 0x000fe40004000000 */
        /* <DEDUP_REMOVED lines=19> */
[----:B0-----:R-:W-:Y:S05]  /*15810*/  CALL.ABS.NOINC R2 ;  /* 0x0000000002007343 */ /* 0x001fea0003c00000 */
.L_x_10560:
[----:B------:R-:W-:Y:S05]  /*15820*/  BSYNC B6 ;  /* 0x0000000000067941 */ /* 0x000fea0003800000 */
.L_x_10559:
[----:B------:R-:W3:Y:S01]  /*15830*/  LDL.LU R20, [R1+0x34] ;  /* 0x0000340001147983 */ /* 0x000ee20000300800 */
[----:B------:R-:W-:Y:S01]  /*15840*/  ULDC.64 UR6, c[0x0][0x2e0] ;  /* 0x0000b80000067ab9 */ /* 0x000fe20000000a00 */
[----:B------:R-:W-:Y:S01]  /*15850*/  ULDC.64 UR4, c[0x0][0x2d8] ;  /* 0x0000b60000047ab9 */ /* 0x000fe20000000a00 */
[----:B------:R-:W1:Y:S01]  /*15860*/  LDC R9, c[0x0][0x448] ;  /* 0x00011200ff097b82 */ /* 0x000e620000000800 */
[----:B0-----:R-:W3:Y:S01]  /*15870*/  LDL.LU.64 R2, [R1+0x28] ;  /* 0x0000280001027983 */ /* 0x001ee20000300a00 */
[----:B------:R-:W-:-:S03]  /*15880*/  ULDC.64 UR8, c[0x0][0x280] ;  /* 0x0000a00000087ab9 */ /* 0x000fc60000000a00 */
[----:B------:R-:W4:Y:S04]  /*15890*/  LDL.LU R21, [R1+0x38] ;  /* 0x0000380001157983 */ /* 0x000f280000300800 */
[----:B------:R-:W2:Y:S04]  /*158a0*/  LDL.LU R4, [R1+0x10] ;  /* 0x0000100001047983 */ /* 0x000ea80000300800 */
[----:B------:R-:W2:Y:S01]  /*158b0*/  LDL R10, [R1+0x8] ;  /* 0x00000800010a7983 */ /* 0x000ea20000100800 */
[----:B------:R-:W0:Y:S01]  /*158c0*/  S2R R11, SR_TID.X ;  /* 0x00000000000b7919 */ /* 0x000e220000002100 */
[----:B-1----:R-:W-:-:S13]  /*158d0*/  ISETP.NE.AND P1, PT, R9, 0x1, PT ;  /* 0x000000010900780c */ /* 0x002fda0003f25270 */
[----:B------:R-:W1:Y:S08]  /*158e0*/  @P1 LDC R6, c[0x0][0x450] ;  /* 0x00011400ff061b82 */ /* 0x000e700000000800 */
[----:B------:R-:W1:Y:S01]  /*158f0*/  @P1 LDC R8, c[0x0][0x450] ;  /* 0x00011400ff081b82 */ /* 0x000e620000000800 */
[----:B---3--:R-:W-:Y:S02]  /*15900*/  IMAD.MOV.U32 R3, RZ, RZ, R20 ;  /* 0x000000ffff037224 */ /* 0x008fe400078e0014 */
[----:B------:R-:W3:Y:S01]  /*15910*/  S2R R20, SR_TID.X ;  /* 0x0000000000147919 */ /* 0x000ee20000002100 */
[----:B----4-:R-:W-:-:S02]  /*15920*/  IMAD R0, R21, UR6, RZ ;  /* 0x0000000615007c24 */ /* 0x010fc4000f8e02ff */
[----:B------:R-:W-:-:S04]  /*15930*/  IMAD.WIDE.U32 R2, R16, UR4, R2 ;  /* 0x0000000410027c25 */ /* 0x000fc8000f8e0002 */
[----:B------:R-:W-:Y:S01]  /*15940*/  IMAD R3, R16, UR5, R3 ;  /* 0x0000000510037c24 */ /* 0x000fe2000f8e0203 */
[----:B------:R-:W-:Y:S01]  /*15950*/  ULDC.64 UR4, c[0x0][0x2d0] ;  /* 0x0000b40000047ab9 */ /* 0x000fe20000000a00 */
[C---:B--2---:R-:W-:Y:S02]  /*15960*/  IMAD R0, R4.reuse, UR7, R0 ;  /* 0x0000000704007c24 */ /* 0x044fe4000f8e0200 */
[----:B------:R-:W-:Y:S01]  /*15970*/  IMAD.WIDE.U32 R2, R4, UR6, R2 ;  /* 0x0000000604027c25 */ /* 0x000fe2000f8e0002 */
        /* <DEDUP_REMOVED lines=8> */
[----:B------:R-:W-:Y:S01]  /*15a00*/  IMAD.IADD R0, R20, 0x1, R10 ;  /* 0x0000000114007824 */ /* 0x000fe200078e020a */
[----:B------:R-:W-:Y:S01]  /*15a10*/  LOP3.LUT R21, R21, 0x18, RZ, 0xc0, !PT ;  /* 0x0000001815157812 */ /* 0x000fe200078ec0ff */
[----:B------:R-:W-:Y:S02]  /*15a20*/  IMAD.SHL.U32 R20, R11, 0x8, RZ ;  /* 0x000000080b147824 */ /* 0x000fe400078e00ff */
[----:B--2---:R-:W-:-:S03]  /*15a30*/  @P1 IMAD.HI.U32 R5, R0, R4, RZ ;  /* 0x0000000400051227 */ /* 0x004fc600078e00ff */
[----:B------:R-:W-:Y:S01]  /*15a40*/  LOP3.LUT R20, R20, 0x18, RZ, 0xc0, !PT ;  /* 0x0000001814147812 */ /* 0x000fe200078ec0ff */
[----:B------:R-:W-:Y:S01]  /*15a50*/  IMAD.MOV.U32 R4, RZ, RZ, R0 ;  /* 0x000000ffff047224 */ /* 0x000fe200078e0000 */
[----:B-1----:R-:W-:Y:S02]  /*15a60*/  @P1 SHF.R.U32.HI R4, RZ, R6, R5 ;  /* 0x00000006ff041219 */ /* 0x002fe40000011605 */
[C---:B------:R-:W-:Y:S02]  /*15a70*/  LOP3.LUT R12, R20.reuse, 0x20, RZ, 0xfc, !PT ;  /* 0x00000020140c7812 */ /* 0x040fe400078efcff */
[----:B------:R-:W-:Y:S01]  /*15a80*/  LOP3.LUT R11, R20, 0x40, RZ, 0xfc, !PT ;  /* 0x00000040140b7812 */ /* 0x000fe200078efcff */
[--C-:B------:R-:W-:Y:S01]  /*15a90*/  IMAD.MOV R6, RZ, RZ, -R4.reuse ;  /* 0x000000ffff067224 */ /* 0x100fe200078e0a04 */
[----:B------:R0:W5:Y:S01]  /*15aa0*/  LDL R20, [R1+0x4] ;  /* 0x0000040001147983 */ /* 0x0001620000100800 */
[----:B------:R-:W-:Y:S02]  /*15ab0*/  SHF.R.S32.HI R5, RZ, 0x1f, R4 ;  /* 0x0000001fff057819 */ /* 0x000fe40000011404 */
[----:B------:R-:W-:-:S02]  /*15ac0*/  IMAD R6, R9, R6, R0 ;  /* 0x0000000609067224 */ /* 0x000fc400078e0200 */
[----:B------:R-:W-:Y:S02]  /*15ad0*/  VIADD R0, R0, 0x80 ;  /* 0x0000008000007836 */ /* 0x000fe40000000000 */
[----:B------:R-:W-:-:S04]  /*15ae0*/  IMAD R5, R5, UR4, RZ ;  /* 0x0000000405057c24 */ /* 0x000fc8000f8e02ff */
[C---:B------:R-:W-:Y:S02]  /*15af0*/  IMAD R7, R4.reuse, UR5, R5 ;  /* 0x0000000504077c24 */ /* 0x040fe4000f8e0205 */
[----:B------:R-:W-:-:S04]  /*15b00*/  IMAD.WIDE.U32 R4, R4, UR4, R2 ;  /* 0x0000000404047c25 */ /* 0x000fc8000f8e0002 */
[----:B------:R-:W-:Y:S01]  /*15b10*/  IMAD.IADD R5, R5, 0x1, R7 ;  /* 0x0000000105057824 */ /* 0x000fe200078e0207 */
[----:B------:R-:W-:Y:S01]  /*15b20*/  SHF.R.S32.HI R7, RZ, 0x1f, R6 ;  /* 0x0000001fff077819 */ /* 0x000fe20000011406 */
[----:B------:R-:W-:-:S04]  /*15b30*/  IMAD.WIDE.U32 R4, R6, UR6, R4 ;  /* 0x0000000606047c25 */ /* 0x000fc8000f8e0004 */
[----:B------:R-:W-:-:S04]  /*15b40*/  IMAD R7, R7, UR6, RZ ;  /* 0x0000000607077c24 */ /* 0x000fc8000f8e02ff */
[----:B------:R-:W-:Y:S01]  /*15b50*/  IMAD R7, R6, UR7, R7 ;  /* 0x0000000706077c24 */ /* 0x000fe2000f8e0207 */
[----:B------:R-:W-:-:S03]  /*15b60*/  LEA R6, P0, R4, UR8, 0x1 ;  /* 0x0000000804067c11 */ /* 0x000fc6000f8008ff */
[----:B------:R-:W-:Y:S02]  /*15b70*/  IMAD.IADD R5, R5, 0x1, R7 ;  /* 0x0000000105057824 */ /* 0x000fe400078e0207 */
[----:B------:R-:W1:Y:S03]  /*15b80*/  @P1 LDC R7, c[0x0][0x44c] ;  /* 0x00011300ff071b82 */ /* 0x000e660000000800 */
[----:B------:R-:W-:Y:S01]  /*15b90*/  LEA.HI.X R4, R4, UR9, R5, 0x1, P0 ;  /* 0x0000000904047c11 */ /* 0x000fe200080f0c05 */
[----:B------:R-:W-:Y:S02]  /*15ba0*/  IMAD.MOV.U32 R5, RZ, RZ, R0 ;  /* 0x000000ffff057224 */ /* 0x000fe400078e0000 */
[----:B-1----:R-:W-:-:S05]  /*15bb0*/  @P1 IMAD.HI.U32 R7, R0, R7, RZ ;  /* 0x0000000700071227 */ /* 0x002fca00078e00ff */
        /* <DEDUP_REMOVED lines=9> */
[----:B------:R-:W-:Y:S02]  /*15c50*/  SHF.R.S32.HI R5, RZ, 0x1f, R0 ;  /* 0x0000001fff057819 */ /* 0x000fe40000011400 */
[----:B------:R-:W-:Y:S01]  /*15c60*/  ISETP.GE.AND P1, PT, R12, UR4, PT ;  /* 0x000000040c007c0c */ /* 0x000fe2000bf26270 */
[----:B------:R-:W-:Y:S01]  /*15c70*/  IMAD.IADD R3, R3, 0x1, R7 ;  /* 0x0000000103037824 */ /* 0x000fe200078e0207 */
[----:B------:R-:W-:Y:S01]  /*15c80*/  ISETP.GE.AND P0, PT, R11, UR4, PT ;  /* 0x000000040b007c0c */ /* 0x000fe2000bf06270 */
[----:B------:R-:W-:-:S02]  /*15c90*/  IMAD R5, R5, UR6, RZ ;  /* 0x0000000605057c24 */ /* 0x000fc4000f8e02ff */
[----:B------:R-:W-:-:S04]  /*15ca0*/  IMAD.WIDE.U32 R2, R0, UR6, R2 ;  /* 0x0000000600027c25 */ /* 0x000fc8000f8e0002 */
[----:B------:R-:W-:Y:S01]  /*15cb0*/  IMAD R5, R0, UR7, R5 ;  /* 0x0000000700057c24 */ /* 0x000fe2000f8e0205 */
[----:B------:R-:W-:-:S03]  /*15cc0*/  LEA R8, P3, R2, UR8, 0x1 ;  /* 0x0000000802087c11 */ /* 0x000fc6000f8608ff */
[----:B------:R-:W-:Y:S01]  /*15cd0*/  IMAD.IADD R5, R3, 0x1, R5 ;  /* 0x0000000103057824 */ /* 0x000fe200078e0205 */
[----:B------:R-:W-:-:S04]  /*15ce0*/  UMOV UR4, 0xffffffff ;  /* 0xffffffff00047882 */ /* 0x000fc80000000000 */
[----:B------:R-:W-:Y:S01]  /*15cf0*/  LEA.HI.X R7, R2, UR9, R5, 0x1, P3 ;  /* 0x0000000902077c11 */ /* 0x000fe200098f0c05 */
[----:B0-----:R-:W-:Y:S06]  /*15d00*/  BRA.DIV UR4, `(.L_x_10561) ;  /* 0x0000004a04187947 */ /* 0x001fec000b800000 */
[----:B------:R-:W0:Y:S02]  /*15d10*/  S2R R3, SR_TID.X ;  /* 0x0000000000037919 */ /* 0x000e240000002100 */
[----:B0-----:R-:W-:Y:S02]  /*15d20*/  LOP3.LUT R10, R3, 0x7f, RZ, 0xc0, !PT ;  /* 0x0000007f030a7812 */ /* 0x001fe400078ec0ff */
[----:B------:R-:W2:Y:S04]  /*15d30*/  LDL.LU R3, [R1+0xc] ;  /* 0x00000c0001037983 */ /* 0x000ea80000300800 */
[----:B------:R-:W3:Y:S01]  /*15d40*/  LDL.LU R11, [R1+0x8] ;  /* 0x00000800010b7983 */ /* 0x000ee20000300800 */
[----:B------:R-:W-:-:S03]  /*15d50*/  SHF.R.U32.HI R10, RZ, 0x2, R10 ;  /* 0x00000002ff0a7819 */ /* 0x000fc6000001160a */
[----:B------:R-:W-:Y:S01]  /*15d60*/  SHFL.IDX PT, R2, R4, RZ, 0x1c1f ;  /* 0x001c1fff04027589 */ /* 0x000fe200000e0000 */
[----:B--2---:R-:W-:-:S03]  /*15d70*/  IMAD R5, R3, R9, RZ ;  /* 0x0000000903057224 */ /* 0x004fc600078e02ff */
[----:B------:R-:W0:Y:S01]  /*15d80*/  SHFL.IDX PT, R3, R6, RZ, 0x1c1f ;  /* 0x001c1fff06037589 */ /* 0x000e2200000e0000 */
[----:B---3--:R-:W-:-:S05]  /*15d90*/  IMAD.IADD R0, R10, 0x1, R11 ;  /* 0x000000010a007824 */ /* 0x008fca00078e020b */
        /* <DEDUP_REMOVED lines=35> */
[----:B0-----:R-:W0:Y:S01]  /*15fd0*/  SHFL.IDX PT, R3, R6, 0x3, 0x1c1f ;  /* 0x007c1f0006037f89 */ /* 0x001e2200000e0000 */
[----:B------:R-:W-:-:S05]  /*15fe0*/  VIADD R2, R0, 0x80 ;  /* 0x0000008000027836 */ /* 0x000fca0000000000 */
[----:B------:R-:W-:Y:S01]  /*15ff0*/  ISETP.GE.AND P3, PT, R2, R5, PT ;  /* 0x000000050200720c */ /* 0x000fe20003f66270 */
[----:B------:R-:W-:-:S05]  /*16000*/  VIADD R2, R0, 0x60 ;  /* 0x0000006000027836 */ /* 0x000fca0000000000 */
[----:B------:R-:W-:Y:S02]  /*16010*/  ISETP.GE.AND P4, PT, R2, R5, PT ;  /* 0x000000050200720c */ /* 0x000fe40003f86270 */
[----:B------:R-:W-:Y:S04]  /*16020*/  SHFL.IDX PT, R2, R7, RZ, 0x1c1f ;  /* 0x001c1fff07027589 */ /* 0x000fe800000e0000 */
[----:B------:R-:W-:Y:S07]  /*16030*/  SHFL.IDX PT, R7, R7, 0x1, 0x1c1f ;  /* 0x003c1f0007077f89 */ /* 0x000fee00000e0000 */
[----:B0-----:R-:W-:-:S05]  /*16040*/  @!P4 LEA R3, P5, R21, R3, 0x1 ;  /* 0x000000031503c211 */ /* 0x001fca00078a08ff */
[----:B------:R-:W-:Y:S02]  /*16050*/  @!P4 IMAD.X R9, RZ, RZ, R4, P5 ;  /* 0x000000ffff09c224 */ /* 0x000fe400028e0604 */
[----:B------:R-:W0:Y:S02]  /*16060*/  SHFL.IDX PT, R4, R8, RZ, 0x1c1f ;  /* 0x001c1fff08047589 */ /* 0x000e2400000e0000 */
[----:B0-----:R-:W-:-:S05]  /*16070*/  @!P3 LEA R4, P5, R21, R4, 0x1 ;  /* 0x000000041504b211 */ /* 0x001fca00078a08ff */
[----:B------:R-:W-:Y:S02]  /*16080*/  @!P3 IMAD.X R6, RZ, RZ, R2, P5 ;  /* 0x000000ffff06b224 */ /* 0x000fe400028e0602 */
[----:B------:R-:W-:Y:S02]  /*16090*/  @!P4 IMAD.MOV.U32 R2, RZ, RZ, R3 ;  /* 0x000000ffff02c224 */ /* 0x000fe400078e0003 */
[----:B------:R-:W-:-:S05]  /*160a0*/  @!P4 IMAD.MOV.U32 R3, RZ, RZ, R9 ;  /* 0x000000ffff03c224 */ /* 0x000fca00078e0009 */
[----:B------:R-:W-:Y:S04]  /*160b0*/  @!P4 LDGSTS.E.BYPASS.LTC128B.128 [R20+0xdc00], desc[UR52][R2.64], !P2 ;  /* 0x0dc000000214cfae */ /* 0x000fe8000d101d74 */
[----:B------:R-:W-:Y:S04]  /*160c0*/  @!P4 LDGSTS.E.BYPASS.LTC128B.128 [R20+0x10c00], desc[UR52][R2.64+0x40], !P1 ;  /* 0x10c000400214cfae */ /* 0x000fe8000c901d74 */
[----:B------:R0:W-:Y:S02]  /*160d0*/  @!P4 LDGSTS.E.BYPASS.LTC128B.128 [R20+0x13c00], desc[UR52][R2.64+0x80], !P0 ;  /* 0x13c000800214cfae */ /* 0x0001e4000c101d74 */
[----:B0-----:R-:W-:-:S02]  /*160e0*/  @!P3 IMAD.MOV.U32 R2, RZ, RZ, R4 ;  /* 0x000000ffff02b224 */ /* 0x001fc400078e0004 */
[----:B------:R-:W-:-:S05]  /*160f0*/  @!P3 IMAD.MOV.U32 R3, RZ, RZ, R6 ;  /* 0x000000ffff03b224 */ /* 0x000fca00078e0006 */
[----:B------:R-:W-:Y:S04]  /*16100*/  @!P3 LDGSTS.E.BYPASS.LTC128B.128 [R20+0xe400], desc[UR52][R2.64], !P2 ;  /* 0x0e4000000214bfae */ /* 0x000fe8000d101d74 */
[----:B------:R-:W-:Y:S04]  /*16110*/  @!P3 LDGSTS.E.BYPASS.LTC128B.128 [R20+0x11400], desc[UR52][R2.64+0x40], !P1 ;  /* 0x114000400214bfae */ /* 0x000fe8000c901d74 */
[----:B------:R0:W-:Y:S04]  /*16120*/  @!P3 LDGSTS.E.BYPASS.LTC128B.128 [R20+0x14400], desc[UR52][R2.64+0x80], !P0 ;  /* 0x144000800214bfae */ /* 0x0001e8000c101d74 */
[----:B0-----:R0:W1:Y:S02]  /*16130*/  SHFL.IDX PT, R2, R8, 0x1, 0x1c1f ;  /* 0x003c1f0008027f89 */ /* 0x00106400000e0000 */
.L_x_10678:
[----:B------:R-:W-:Y:S02]  /*16140*/  VIADD R0, R0, 0xa0 ;  /* 0x000000a000007836 */ /* 0x000fe40000000000 */
[----:B0-----:R-:W-:-:S03]  /*16150*/  VIADD R8, R17, 0x2d800 ;  /* 0x0002d80011087836 */ /* 0x001fc60000000000 */
        /* <DEDUP_REMOVED lines=11> */
.L_x_10562:
[----:B------:R-:W-:Y:S02]  /*16210*/  PLOP3.LUT P1, PT, P1, P0, PT, 0xa2, 0x0 ;  /* 0x000000000000781c */ /* 0x000fe40000f21472 */
[----:B------:R-:W-:-:S08]  /*16220*/  @P0 R2UR P1, UR4, R17 ;  /* 0x00000000110402ca */ /* 0x000fd00000020000 */
[----:B------:R-:W-:-:S05]  /*16230*/  @P0 PLOP3.LUT P0, PT, P1, PT, PT, 0x80, 0x0 ;  /* 0x000000000000081c */ /* 0x000fca0000f0f070 */
[----:B------:R-:W-:Y:S01]  /*16240*/  @!P1 SYNCS.ARRIVE.TRANS64.RED.A0T1 RZ, [UR4+0x2d800], RZ ;  /* 0x02d800ffffff99a7 */ /* 0x000fe20008200404 */
[----:B------:R-:W-:Y:S07]  /*16250*/  @!P1 ARRIVES.LDGSTSBAR.64.TRANSCNT [UR4+0x2d800] ;  /* 0x02d80000ff0099b0 */ /* 0x000fee0008000a84 */
[----:B------:R-:W-:Y:S05]  /*16260*/  @P0 BRA.U.ANY `(.L_x_10562) ;  /* 0xfffffffd00e80947 */ /* 0x000fea000393ffff */
[----:B0-----:R-:W2:Y:S02]  /*16270*/  LDL.LU R2, [R1+0x24] ;  /* 0x0000240001027983 */ /* 0x001ea40000300800 */
        /* <DEDUP_REMOVED lines=9> */
[----:B------:R-:W1:Y:S03]  /*16310*/  SYNCS.PHASECHK.TRANS64.TRYWAIT P0, [R17+URZ+0x2d820], R0 ;  /* 0x02d82000110075a7 */ /* 0x000e66000800017f */
[----:B01----:R-:W-:Y:S05]  /*16320*/  @!P0 BRA `(.L_x_10564) ;  /* 0x0000004800b48947 */ /* 0x003fea0003800000 */
.L_x_10679:
[----:B------:R-:W-:Y:S05]  /*16330*/  BSYNC B0 ;  /* 0x0000000000007941 */ /* 0x000fea0003800000 */
.L_x_10563:
[----:B------:R-:W0:Y:S01]  /*16340*/  LDL R2, [R1+0x1c] ;  /* 0x00001c0001027983 */ /* 0x000e220000100800 */
[----:B------:R-:W-:Y:S01]  /*16350*/  BSSY B0, `(.L_x_10565) ;  /* 0x0000233000007945 */ /* 0x000fe20003800000 */
[----:B0-----:R-:W-:-:S05]  /*16360*/  VIADD R0, R2, 0xfffffffe ;  /* 0xfffffffe02007836 */ /* 0x001fca0000000000 */
[----:B------:R-:W-:-:S13]  /*16370*/  ISETP.GE.AND P0, PT, R0, R29, PT ;  /* 0x0000001d0000720c */ /* 0x000fda0003f06270 */
[----:B------:R-:W-:Y:S05]  /*16380*/  @!P0 BRA `(.L_x_10566) ;  /* 0x0000002000bc8947 */ /* 0x000fea0003800000 */
[----:B------:R-:W2:Y:S04]  /*16390*/  LDL.LU R2, [R1+0x30] ;  /* 0x0000300001027983 */ /* 0x000ea80000300800 */
[----:B------:R-:W3:Y:S04]  /*163a0*/  LDL.LU R6, [R1+0x18] ;  /* 0x0000180001067983 */ /* 0x000ee80000300800 */
[----:B------:R-:W4:Y:S04]  /*163b0*/  LDL.LU R3, [R1+0x3c] ;  /* 0x00003c0001037983 */ /* 0x000f280000300800 */
[----:B------:R-:W5:Y:S04]  /*163c0*/  LDL.LU R5, [R1+0x14] ;  /* 0x0000140001057983 */ /* 0x000f680000300800 */
[----:B------:R-:W5:Y:S01]  /*163d0*/  LDL.LU R4, [R1+0x40] ;  /* 0x0000400001047983 */ /* 0x000f620000300800 */
[----:B------:R-:W-:Y:S01]  /*163e0*/  BSSY B2, `(.L_x_10567) ;  /* 0x00000c3000027945 */ /* 0x000fe20003800000 */
[----:B--2---:R-:W-:-:S04]  /*163f0*/  VIADD R2, R2, 0x1 ;  /* 0x0000000102027836 */ /* 0x004fc80000000000 */
[----:B---3--:R-:W-:Y:S01]  /*16400*/  IMAD R2, R2, R6, RZ ;  /* 0x0000000602027224 */ /* 0x008fe200078e02ff */
[----:B----4-:R-:W-:-:S04]  /*16410*/  LOP3.LUT R3, RZ, R3, RZ, 0x33, !PT ;  /* 0x00000003ff037212 */ /* 0x010fc800078e33ff */
[----:B------:R-:W-:-:S04]  /*16420*/  LOP3.LUT R2, RZ, R2, RZ, 0x33, !PT ;  /* 0x00000002ff027212 */ /* 0x000fc800078e33ff */
[----:B-----5:R-:W-:Y:S02]  /*16430*/  VIADDMNMX R2, R2, -R5, R3, !PT ;  /* 0x8000000502027246 */ /* 0x020fe40007800103 */
[----:B------:R-:W-:-:S04]  /*16440*/  LOP3.LUT R3, RZ, R4, RZ, 0x33, !PT ;  /* 0x00000004ff037212 */ /* 0x000fc800078e33ff */
[----:B------:R-:W-:Y:S02]  /*16450*/  VIMNMX R6, R2, R3, !PT ;  /* 0x0000000302067248 */ /* 0x000fe40007fe0100 */
[----:B------:R-:W-:-:S04]  /*16460*/  LOP3.LUT R3, RZ, R29, RZ, 0x33, !PT ;  /* 0x0000001dff037212 */ /* 0x000fc800078e33ff */
[----:B------:R-:W-:Y:S02]  /*16470*/  VIADDMNMX R10, R6, 0x2, R3, !PT ;  /* 0x00000002060a7846 */ /* 0x000fe40007800103 */
[----:B------:R-:W-:-:S05]  /*16480*/  LOP3.LUT R3, RZ, R6, RZ, 0x33, !PT ;  /* 0x00000006ff037212 */ /* 0x000fca00078e33ff */
        /* <DEDUP_REMOVED lines=11> */
[----:B--2---:R-:W-:-:S13]  /*16540*/  LOP3.LUT P1, RZ, R4, 0x1, RZ, 0xc0, !PT ;  /* 0x0000000104ff7812 */ /* 0x004fda000782c0ff */
        /* <DEDUP_REMOVED lines=23> */
.L_x_10571:
[----:B------:R-:W-:Y:S01]  /*166c0*/  IMAD R3, R7, 0x8, R17 ;  /* 0x0000000807037824 */ /* 0x000fe200078e0211 */
[----:B------:R-:W-:Y:S01]  /*166d0*/  SHF.L.U32 R2, R9, 0x1f, RZ ;  /* 0x0000001f09027819 */ /* 0x000fe200000006ff */
[----:B------:R-:W-:Y:S03]  /*166e0*/  BSSY B3, `(.L_x_10572) ;  /* 0x0000003000037945 */ /* 0x000fe60003800000 */
[----:B------:R-:W1:Y:S02]  /*166f0*/  SYNCS.PHASECHK.TRANS64.TRYWAIT P0, [R3+URZ+0x2d840], R2 ;  /* 0x02d84002030075a7 */ /* 0x000e64000800017f */
[----:B-1----:R-:W-:Y:S05]  /*16700*/  @!P0 BRA `(.L_x_10573) ;  /* 0x0000004400d08947 */ /* 0x002fea0003800000 */
.L_x_10680:
[----:B------:R-:W-:Y:S05]  /*16710*/  BSYNC B3 ;  /* 0x0000000000037941 */ /* 0x000fea0003800000 */
.L_x_10572:
        /* <DEDUP_REMOVED lines=12> */
.L_x_10575:
[----:B------:R-:W-:Y:S05]  /*167e0*/  BSYNC B3 ;  /* 0x0000000000037941 */ /* 0x000fea0003800000 */
.L_x_10574:
        /* <DEDUP_REMOVED lines=11> */
.L_x_10576:
        /* <DEDUP_REMOVED lines=16> */
.L_x_10577:
        /* <DEDUP_REMOVED lines=16> */
.L_x_10578:
        /* <DEDUP_REMOVED lines=15> */
.L_x_10681:
[----:B------:R-:W-:Y:S05]  /*16b90*/  BSYNC B3 ;  /* 0x0000000000037941 */ /* 0x000fea0003800000 */
.L_x_10579:
        /* <DEDUP_REMOVED lines=12> */
.L_x_10582:
[----:B------:R-:W-:Y:S05]  /*16c60*/  BSYNC B3 ;  /* 0x0000000000037941 */ /* 0x000fea0003800000 */
.L_x_10581:
        /* <DEDUP_REMOVED lines=11> */
.L_x_10583:
        /* <DEDUP_REMOVED lines=15> */
.L_x_10584:
        /* <DEDUP_REMOVED lines=15> */
.L_x_10585:
        /* <DEDUP_REMOVED lines=12> */
.L_x_10570:
[----:B------:R-:W-:Y:S05]  /*16fc0*/  BSYNC B1 ;  /* 0x0000000000017941 */ /* 0x000fea0003800000 */
.L_x_10569:
[----:B------:R-:W2:Y:S01]  /*16fd0*/  LDL.LU R0, [R1+0x1c] ;  /* 0x00001c0001007983 */ /* 0x000ea20000300800 */
[----:B------:R-:W-:Y:S02]  /*16fe0*/  IMAD.MOV.U32 R18, RZ, RZ, R7 ;  /* 0x000000ffff127224 */ /* 0x000fe400078e0007 */
[----:B------:R-:W-:Y:S02]  /*16ff0*/  IMAD.MOV.U32 R28, RZ, RZ, R9 ;  /* 0x000000ffff1c7224 */ /* 0x000fe400078e0009 */
[----:B--2---:R-:W-:-:S07]  /*17000*/  VIADD R0, R0, 0xfffffffd ;  /* 0xfffffffd00007836 */ /* 0x004fce0000000000 */
.L_x_10568:
[----:B------:R-:W-:Y:S05]  /*17010*/  BSYNC B2 ;  /* 0x0000000000027941 */ /* 0x000fea0003800000 */
.L_x_10567:
[----:B------:R-:W-:-:S05]  /*17020*/  VIADD R3, R10, 0xfffffffe ;  /* 0xfffffffe0a037836 */ /* 0x000fca0000000000 */
[----:B------:R-:W-:-:S13]  /*17030*/  ISETP.NE.AND P0, PT, R3, R6, PT ;  /* 0x000000060300720c */ /* 0x000fda0003f05270 */
[----:B------:R-:W-:Y:S05]  /*17040*/  @!P0 BRA `(.L_x_10566) ;  /* 0x00000014008c8947 */ /* 0x000fea0003800000 */
[----:B------:R-:W-:-:S07]  /*17050*/  IMAD.MOV.U32 R4, RZ, RZ, R19 ;  /* 0x000000ffff047224 */ /* 0x000fce00078e0013 */
.L_x_10620:
        /* <DEDUP_REMOVED lines=32> */
.L_x_10588:
[----:B------:R-:W-:Y:S01]  /*17260*/  IMAD R3, R6, 0x8, R17 ;  /* 0x0000000806037824 */ /* 0x000fe200078e0211 */
[----:B------:R-:W-:Y:S01]  /*17270*/  SHF.L.U32 R2, R7, 0x1f, RZ ;  /* 0x0000001f07027819 */ /* 0x000fe200000006ff */
[----:B------:R-:W-:Y:S03]  /*17280*/  BSSY B2, `(.L_x_10589) ;  /* 0x0000003000027945 */ /* 0x000fe60003800000 */
[----:B------:R-:W1:Y:S02]  /*17290*/  SYNCS.PHASECHK.TRANS64.TRYWAIT P0, [R3+URZ+0x2d840], R2 ;  /* 0x02d84002030075a7 */ /* 0x000e64000800017f */
[----:B-1----:R-:W-:Y:S05]  /*172a0*/  @!P0 BRA `(.L_x_10590) ;  /* 0x0000003c00108947 */ /* 0x002fea0003800000 */
.L_x_10682:
[----:B------:R-:W-:Y:S05]  /*172b0*/  BSYNC B2 ;  /* 0x0000000000027941 */ /* 0x000fea0003800000 */
.L_x_10589:
        /* <DEDUP_REMOVED lines=12> */
.L_x_10592:
[----:B------:R-:W-:Y:S05]  /*17380*/  BSYNC B2 ;  /* 0x0000000000027941 */ /* 0x000fea0003800000 */
.L_x_10591:
        /* <DEDUP_REMOVED lines=11> */
.L_x_10593:
        /* <DEDUP_REMOVED lines=16> */
.L_x_10594:
        /* <DEDUP_REMOVED lines=16> */
.L_x_10595:
        /* <DEDUP_REMOVED lines=15> */
.L_x_10683:
[----:B------:R-:W-:Y:S05]  /*17730*/  BSYNC B2 ;  /* 0x0000000000027941 */ /* 0x000fea0003800000 */
.L_x_10596:
        /* <DEDUP_REMOVED lines=11> */
.L_x_10599:
[----:B------:R-:W-:Y:S05]  /*177f0*/  BSYNC B2 ;  /* 0x0000000000027941 */ /* 0x000fea0003800000 */
.L_x_10598:
        /* <DEDUP_REMOVED lines=10> */
.L_x_10600:
        /* <DEDUP_REMOVED lines=15> */
.L_x_10601:
        /* <DEDUP_REMOVED lines=15> */
.L_x_10602:
        /* <DEDUP_REMOVED lines=12> */
.L_x_10587:
[----:B------:R-:W-:Y:S05]  /*17b40*/  BSYNC B1 ;  /* 0x0000000000017941 */ /* 0x000fea0003800000 */
.L_x_10586:
        /* <DEDUP_REMOVED lines=32> */
.L_x_10605:
[----:B------:R-:W-:Y:S01]  /*17d50*/  IMAD R2, R18, 0x8, R17 ;  /* 0x0000000812027824 */ /* 0x000fe200078e0211 */
[----:B------:R-:W-:Y:S01]  /*17d60*/  SHF.L.U32 R3, R28, 0x1f, RZ ;  /* 0x0000001f1c037819 */ /* 0x000fe200000006ff */
[----:B------:R-:W-:Y:S03]  /*17d70*/  BSSY B2, `(.L_x_10606) ;  /* 0x0000003000027945 */ /* 0x000fe60003800000 */
[----:B------:R-:W1:Y:S02]  /*17d80*/  SYNCS.PHASECHK.TRANS64.TRYWAIT P0, [R2+URZ+0x2d840], R3 ;  /* 0x02d84003020075a7 */ /* 0x000e64000800017f */
[----:B-1----:R-:W-:Y:S05]  /*17d90*/  @!P0 BRA `(.L_x_10607) ;  /* 0x00000030007c8947 */ /* 0x002fea0003800000 */
.L_x_10684:
[----:B------:R-:W-:Y:S05]  /*17da0*/  BSYNC B2 ;  /* 0x0000000000027941 */ /* 0x000fea0003800000 */
.L_x_10606:
        /* <DEDUP_REMOVED lines=12> */
.L_x_10609:
[----:B------:R-:W-:Y:S05]  /*17e70*/  BSYNC B2 ;  /* 0x0000000000027941 */ /* 0x000fea0003800000 */
.L_x_10608:
        /* <DEDUP_REMOVED lines=12> */
.L_x_10610:
        /* <DEDUP_REMOVED lines=16> */
.L_x_10611:
        /* <DEDUP_REMOVED lines=16> */
.L_x_10612:
        /* <DEDUP_REMOVED lines=15> */
.L_x_10685:
[----:B------:R-:W-:Y:S05]  /*18230*/  BSYNC B2 ;  /* 0x0000000000027941 */ /* 0x000fea0003800000 */
.L_x_10613:
        /* <DEDUP_REMOVED lines=11> */
.L_x_10616:
[----:B------:R-:W-:Y:S05]  /*182f0*/  BSYNC B2 ;  /* 0x0000000000027941 */ /* 0x000fea0003800000 */
.L_x_10615:
        /* <DEDUP_REMOVED lines=10> */
.L_x_10617:
        /* <DEDUP_REMOVED lines=15> */
.L_x_10618:
        /* <DEDUP_REMOVED lines=15> */
.L_x_10619:
        /* <DEDUP_REMOVED lines=12> */
.L_x_10604:
[----:B------:R-:W-:Y:S05]  /*18640*/  BSYNC B1 ;  /* 0x0000000000017941 */ /* 0x000fea0003800000 */
.L_x_10603:
[----:B------:R-:W-:Y:S01]  /*18650*/  ISETP.GT.AND P0, PT, R9, R29, PT ;  /* 0x0000001d0900720c */ /* 0x000fe20003f04270 */
[----:B------:R-:W-:-:S12]  /*18660*/  VIADD R0, R0, 0xfffffffe ;  /* 0xfffffffe00007836 */ /* 0x000fd80000000000 */
[----:B------:R-:W-:Y:S05]  /*18670*/  @P0 BRA `(.L_x_10620) ;  /* 0xffffffe800780947 */ /* 0x000fea000383ffff */
.L_x_10566:
[----:B------:R-:W-:Y:S05]  /*18680*/  BSYNC B0 ;  /* 0x0000000000007941 */ /* 0x000fea0003800000 */
.L_x_10565:
[----:B------:R-:W0:Y:S01]  /*18690*/  S2R R2, SR_TID.X ;  /* 0x0000000000027919 */ /* 0x000e220000002100 */
[----:B------:R-:W-:Y:S01]  /*186a0*/  BSSY B0, `(.L_x_10621) ;  /* 0x0000010000007945 */ /* 0x000fe20003800000 */
[----:B0-----:R-:W-:-:S04]  /*186b0*/  LOP3.LUT R6, R2, 0x7f, RZ, 0xc0, !PT ;  /* 0x0000007f02067812 */ /* 0x001fc800078ec0ff */
[----:B------:R-:W-:-:S13]  /*186c0*/  ISETP.NE.AND P0, PT, R6, RZ, PT ;  /* 0x000000ff0600720c */ /* 0x000fda0003f05270 */
[----:B------:R-:W-:Y:S05]  /*186d0*/  @P0 BRA `(.L_x_10622) ;  /* 0x0000000000300947 */ /* 0x000fea0003800000 */
[----:B------:R-:W0:Y:S01]  /*186e0*/  S2R R5, SR_LANEID ;  /* 0x0000000000057919 */ /* 0x000e220000000000 */
        /* <DEDUP_REMOVED lines=11> */
.L_x_10622:
[----:B------:R-:W-:Y:S05]  /*187a0*/  BSYNC B0 ;  /* 0x0000000000007941 */ /* 0x000fea0003800000 */
.L_x_10621:
[----:B------:R-:W2:Y:S01]  /*187b0*/  LDL R0, [R1] ;  /* 0x0000000001007983 */ /* 0x000ea20000100800 */
[----:B------:R-:W-:Y:S01]  /*187c0*/  BSSY B0, `(.L_x_10623) ;  /* 0x0000046000007945 */ /* 0x000fe20003800000 */
[----:B--2---:R-:W-:-:S13]  /*187d0*/  LOP3.LUT P0, RZ, R0, 0x1, RZ, 0xc0, !PT ;  /* 0x0000000100ff7812 */ /* 0x004fda000780c0ff */
[----:B------:R-:W-:Y:S05]  /*187e0*/  @!P0 BRA `(.L_x_10624) ;  /* 0x00000004000c8947 */ /* 0x000fea0003800000 */
[----:B------:R-:W-:Y:S01]  /*187f0*/  IMAD R3, R18, 0x8, R17 ;  /* 0x0000000812037824 */ /* 0x000fe200078e0211 */
[----:B------:R-:W-:Y:S01]  /*18800*/  SHF.L.U32 R0, R28, 0x1f, RZ ;  /* 0x0000001f1c007819 */ /* 0x000fe200000006ff */
[----:B------:R-:W-:Y:S01]  /*18810*/  BSSY B1, `(.L_x_10625) ;  /* 0x0000004000017945 */ /* 0x000fe20003800000 */
[----:B------:R-:W-:Y:S02]  /*18820*/  ISETP.NE.AND P1, PT, R6, RZ, PT ;  /* 0x000000ff0600720c */ /* 0x000fe40003f25270 */
[----:B------:R-:W0:Y:S02]  /*18830*/  SYNCS.PHASECHK.TRANS64.TRYWAIT P0, [R3+URZ+0x2d860], R0 ;  /* 0x02d86000030075a7 */ /* 0x000e24000800017f */
[----:B0-----:R-:W-:Y:S09]  /*18840*/  @!P0 BRA `(.L_x_10626) ;  /* 0x0000002400f88947 */ /* 0x001ff20003800000 */
.L_x_10686:
[----:B------:R-:W-:Y:S05]  /*18850*/  BSYNC B1 ;  /* 0x0000000000017941 */ /* 0x000fea0003800000 */
.L_x_10625:
[----:B------:R-:W-:Y:S04]  /*18860*/  BSSY B1, `(.L_x_10627) ;  /* 0x0000009000017945 */ /* 0x000fe80003800000 */
[----:B------:R-:W-:Y:S05]  /*18870*/  @P1 BRA `(.L_x_10628) ;  /* 0x00000000001c1947 */ /* 0x000fea0003800000 */
[----:B------:R-:W1:Y:S01]  /*18880*/  S2R R2, SR_TID.X ;  /* 0x0000000000027919 */ /* 0x000e620000002100 */
[----:B0-----:R-:W-:-:S04]  /*18890*/  IMAD.MOV.U32 R0, RZ, RZ, 0x6000 ;  /* 0x00006000ff007424 */ /* 0x001fc800078e00ff */
[----:B------:R2:W-:Y:S01]  /*188a0*/  SYNCS.ARRIVE.TRANS64 RZ, [R3+URZ+0x2d850], R0 ;  /* 0x02d8500003ff79a7 */ /* 0x0005e2000800003f */
[----:B-1----:R-:W-:-:S04]  /*188b0*/  LOP3.LUT R2, R2, 0x1f, RZ, 0xc0, !PT ;  /* 0x0000001f02027812 */ /* 0x002fc800078ec0ff */
[----:B------:R-:W-:-:S13]  /*188c0*/  ISETP.NE.AND P0, PT, R2, RZ, PT ;  /* 0x000000ff0200720c */ /* 0x000fda0003f05270 */
[----:B--2---:R-:W-:Y:S05]  /*188d0*/  @!P0 BRA `(.L_x_10628) ;  /* 0x0000000000048947 */ /* 0x004fea0003800000 */
[----:B------:R-:W-:Y:S01]  /*188e0*/  BPT.TRAP 0x1 ;  /* 0x000000040000795c */ /* 0x000fe20000300000 */
.L_x_10628:
[----:B------:R-:W-:Y:S05]  /*188f0*/  BSYNC B1 ;  /* 0x0000000000017941 */ /* 0x000fea0003800000 */
.L_x_10627:
[----:B0-----:R-:W-:Y:S01]  /*18900*/  IMAD R0, R18, 0x6000, R17 ;  /* 0x0000600012007824 */ /* 0x001fe200078e0211 */
        /* <DEDUP_REMOVED lines=9> */
.L_x_10629:
        /* <DEDUP_REMOVED lines=15> */
.L_x_10630:
        /* <DEDUP_REMOVED lines=15> */
.L_x_10631:
        /* <DEDUP_REMOVED lines=10> */
.L_x_10624:
[----:B------:R-:W-:Y:S05]  /*18c20*/  BSYNC B0 ;  /* 0x0000000000007941 */ /* 0x000fea0003800000 */
.L_x_10623:
[----:B------:R-:W-:-:S05]  /*18c30*/  VIADD R18, R18, 0x1 ;  /* 0x0000000112127836 */ /* 0x000fca0000000000 */
[----:B------:R-:W-:-:S04]  /*18c40*/  ISETP.NE.AND P0, PT, R18, 0x2, PT ;  /* 0x000000021200780c */ /* 0x000fc80003f05270 */
[----:B------:R-:W-:Y:S02]  /*18c50*/  SEL R3, RZ, 0x1, P0 ;  /* 0x00000001ff037807 */ /* 0x000fe40000000000 */
[----:B------:R-:W-:Y:S02]  /*18c60*/  SEL R18, R18, RZ, P0 ;  /* 0x000000ff12127207 */ /* 0x000fe40000000000 */
[----:B------:R-:W-:-:S07]  /*18c70*/  LOP3.LUT R28, R28, R3, RZ, 0x3c, !PT ;  /* 0x000000031c1c7212 */ /* 0x000fce00078e3cff */
.L_x_10547:
[----:B------:R-:W-:Y:S05]  /*18c80*/  BSYNC B7 ;  /* 0x0000000000077941 */ /* 0x000fea0003800000 */
.L_x_10545:
[----:B------:R-:W3:Y:S02]  /*18c90*/  LDL R0, [R1] ;  /* 0x0000000001007983 */ /* 0x000ee40000100800 */
        /* <DEDUP_REMOVED lines=11> */
.L_x_10632:
[----:B------:R-:W3:Y:S01]  /*18d50*/  S2R R0, SR_TID.X ;  /* 0x0000000000007919 */ /* 0x000ee20000002100 */
[----:B------:R-:W-:Y:S01]  /*18d60*/  UMOV UR4, 0xffffffff ;  /* 0xffffffff00047882 */ /* 0x000fe20000000000 */
[----:B---3--:R-:W-:-:S04]  /*18d70*/  LOP3.LUT R8, R0, 0x1f, RZ, 0xc0, !PT ;  /* 0x0000001f00087812 */ /* 0x008fc800078ec0ff */
[----:B------:R-:W-:Y:S01]  /*18d80*/  ISETP.NE.AND P0, PT, R8, 0x1f, PT ;  /* 0x0000001f0800780c */ /* 0x000fe20003f05270 */
[----:B------:R-:W-:-:S12]  /*18d90*/  BRA.DIV UR4, `(.L_x_10634) ;  /* 0x0000002204b87947 */ /* 0x000fd8000b800000 */
[----:B------:R-:W-:Y:S01]  /*18da0*/  IMAD.IADD R9, R27, 0x1, R8 ;  /* 0x000000011b097824 */ /* 0x000fe200078e0208 */
[----:B------:R-:W-:-:S04]  /*18db0*/  ULDC UR4, c[0x0][0xc3c] ;  /* 0x00030f0000047ab9 */ /* 0x000fc80000000800 */
[----:B------:R-:W-:-:S13]  /*18dc0*/  ISETP.GE.OR P1, PT, R9, UR4, !P0 ;  /* 0x0000000409007c0c */ /* 0x000fda000c726670 */
[----:B------:R-:W3:Y:S08]  /*18dd0*/  @!P1 LDC.64 R2, c[0x0][0xc80] ;  /* 0x00032000ff029b82 */ /* 0x000ef00000000a00 */
[----:B01----:R-:W0:Y:S01]  /*18de0*/  @!P1 LDC.64 R4, c[0x0][0xc78] ;  /* 0x00031e00ff049b82 */ /* 0x003e220000000a00 */
[----:B---3--:R-:W-:-:S05]  /*18df0*/  @!P1 IMAD.WIDE R2, R9, 0x4, R2 ;  /* 0x0000000409029825 */ /* 0x008fca00078e0202 */
[----:B------:R0:W3:Y:S02]  /*18e00*/  @!P1 LDG.E R7, desc[UR52][R2.64] ;  /* 0x0000003402079981 */ /* 0x0000e4000c1e1900 */
[----:B0-----:R-:W-:-:S05]  /*18e10*/  @!P1 IMAD.WIDE R2, R9, 0x4, R4 ;  /* 0x0000000409029825 */ /* 0x001fca00078e0204 */
[----:B------:R-:W4:Y:S01]  /*18e20*/  @!P1 LDG.E R4, desc[UR52][R2.64] ;  /* 0x0000003402049981 */ /* 0x000f22000c1e1900 */
        /* <DEDUP_REMOVED lines=9> */
[----:B---3--:R-:W-:Y:S02]  /*18ec0*/  @!P1 IMAD.MOV.U32 R25, RZ, RZ, R7 ;  /* 0x000000ffff199224 */ /* 0x008fe400078e0007 */
[----:B----4-:R-:W-:Y:S01]  /*18ed0*/  @!P1 IMAD.MOV.U32 R5, RZ, RZ, R4 ;  /* 0x000000ffff059224 */ /* 0x010fe200078e0004 */
        /* <DEDUP_REMOVED lines=18> */
.L_x_10696:
[----:B------:R-:W-:Y:S02]  /*19000*/  ULDC UR4, c[0x0][0xc38] ;  /* 0x00030e0000047ab9 */ /* 0x000fe40000000800 */
[----:B------:R-:W-:-:S04]  /*19010*/  IMAD.U32 R4, RZ, RZ, UR4 ;  /* 0x00000004ff047e24 */ /* 0x000fc8000f8e00ff */
[----:B-1----:R-:W-:-:S04]  /*19020*/  IMAD R3, R14, R4, RZ ;  /* 0x000000040e037224 */ /* 0x002fc800078e02ff */
[----:B------:R-:W-:-:S05]  /*19030*/  IMAD.IADD R6, R6, 0x1, R3 ;  /* 0x0000000106067824 */ /* 0x000fca00078e0203 */
[----:B------:R-:W-:-:S13]  /*19040*/  ISETP.GT.AND P6, PT, R6, R0, PT ;  /* 0x000000000600720c */ /* 0x000fda0003fc4270 */
[----:B------:R-:W-:Y:S05]  /*19050*/  @P6 BRA `(.L_x_10635) ;  /* 0x0000000000a46947 */ /* 0x000fea0003800000 */
.L_x_10638:
[----:B0-----:R-:W0:Y:S01]  /*19060*/  LDC R2, c[0x0][0xc3c] ;  /* 0x00030f00ff027b82 */ /* 0x001e220000000800 */
[----:B------:R-:W-:-:S05]  /*19070*/  VIADD R27, R27, 0x1f ;  /* 0x0000001f1b1b7836 */ /* 0x000fca0000000000 */
[----:B0-----:R-:W-:-:S13]  /*19080*/  ISETP.GE.AND P6, PT, R27, R2, PT ;  /* 0x000000021b00720c */ /* 0x001fda0003fc6270 */
[----:B------:R-:W-:Y:S05]  /*19090*/  @P6 BRA `(.L_x_10636) ;  /* 0x0000000800bc6947 */ /* 0x000fea0003800000 */
[----:B------:R-:W0:Y:S01]  /*190a0*/  S2R R3, SR_TID.X ;  /* 0x0000000000037919 */ /* 0x000e220000002100 */
[----:B------:R-:W-:Y:S01]  /*190b0*/  IMAD.MOV.U32 R25, RZ, RZ, RZ ;  /* 0x000000ffff197224 */ /* 0x000fe200078e00ff */
[----:B0-----:R-:W-:-:S05]  /*190c0*/  LOP3.LUT R3, R3, 0x1f, RZ, 0xc0, !PT ;  /* 0x0000001f03037812 */ /* 0x001fca00078ec0ff */
[----:B------:R-:W-:-:S05]  /*190d0*/  IMAD.IADD R7, R27, 0x1, R3 ;  /* 0x000000011b077824 */ /* 0x000fca00078e0203 */
[----:B------:R-:W-:-:S13]  /*190e0*/  ISETP.GE.OR P6, PT, R7, R2, !P0 ;  /* 0x000000020700720c */ /* 0x000fda00047c6670 */
[----:B------:R-:W0:Y:S08]  /*190f0*/  @!P6 LDC.64 R2, c[0x0][0xc80] ;  /* 0x00032000ff02eb82 */ /* 0x000e300000000a00 */
[----:B------:R-:W1:Y:S01]  /*19100*/  @!P6 LDC.64 R4, c[0x0][0xc78] ;  /* 0x00031e00ff04eb82 */ /* 0x000e620000000a00 */
[----:B0-----:R-:W-:-:S05]  /*19110*/  @!P6 IMAD.WIDE R2, R7, 0x4, R2 ;  /* 0x000000040702e825 */ /* 0x001fca00078e0202 */
[----:B------:R1:W3:Y:S02]  /*19120*/  @!P6 LDG.E R25, desc[UR52][R2.64] ;  /* 0x000000340219e981 */ /* 0x0002e4000c1e1900 */
[----:B-1----:R-:W-:-:S04]  /*19130*/  @!P6 IMAD.WIDE R2, R7, 0x4, R4 ;  /* 0x000000040702e825 */ /* 0x002fc800078e0204 */
[----:B------:R-:W-:-:S06]  /*19140*/  IMAD.MOV.U32 R5, RZ, RZ, RZ ;  /* 0x000000ffff057224 */ /* 0x000fcc00078e00ff */
[----:B------:R-:W3:Y:S01]  /*19150*/  @!P6 LDG.E R5, desc[UR52][R2.64] ;  /* 0x000000340205e981 */ /* 0x000ee2000c1e1900 */
[----:B------:R-:W-:Y:S01]  /*19160*/  UMOV UR4, 0xffffffff ;  /* 0xffffffff00047882 */ /* 0x000fe20000000000 */
[----:B---3--:R-:W-:Y:S02]  /*19170*/  IMAD R13, R5, R25, RZ ;  /* 0x00000019050d7224 */ /* 0x008fe400078e02ff */
        /* <DEDUP_REMOVED lines=17> */
.L_x_10704:
[----:B------:R-:W-:Y:S02]  /*19290*/  ULDC UR4, c[0x0][0xc38] ;  /* 0x00030e0000047ab9 */ /* 0x000fe40000000800 */
[----:B------:R-:W-:-:S04]  /*192a0*/  IMAD.U32 R4, RZ, RZ, UR4 ;  /* 0x00000004ff047e24 */ /* 0x000fc8000f8e00ff */
[----:B-1----:R-:W-:-:S04]  /*192b0*/  IMAD R3, R14, R4, RZ ;  /* 0x000000040e037224 */ /* 0x002fc800078e02ff */
[----:B------:R-:W-:-:S05]  /*192c0*/  IMAD.IADD R6, R3, 0x1, R6 ;  /* 0x0000000103067824 */ /* 0x000fca00078e0206 */
[----:B------:R-:W-:-:S13]  /*192d0*/  ISETP.GT.AND P6, PT, R6, R0, PT ;  /* 0x000000000600720c */ /* 0x000fda0003fc4270 */
[----:B------:R-:W-:Y:S05]  /*192e0*/  @!P6 BRA `(.L_x_10638) ;  /* 0xfffffffc005ce947 */ /* 0x000fea000383ffff */
.L_x_10635:
[----:B------:R-:W-:Y:S01]  /*192f0*/  IMAD.IADD R6, R6, 0x1, -R3 ;  /* 0x0000000106067824 */ /* 0x000fe200078e0a03 */
[----:B------:R-:W-:-:S03]  /*19300*/  UMOV UR4, 0xffffffff ;  /* 0xffffffff00047882 */ /* 0x000fc60000000000 */
[----:B------:R-:W-:-:S05]  /*19310*/  IMAD R3, R2, R4, R6 ;  /* 0x0000000402037224 */ /* 0x000fca00078e0206 */
[----:B------:R-:W-:Y:S01]  /*19320*/  ISETP.GT.AND P6, PT, R3, R0, PT ;  /* 0x000000000300720c */ /* 0x000fe20003fc4270 */
[----:B------:R-:W-:-:S12]  /*19330*/  BRA.DIV UR4, `(.L_x_10639) ;  /* 0x0000002604407947 */ /* 0x000fd8000b800000 */
[----:B------:R-:W-:-:S04]  /*19340*/  VOTE.ANY R3, PT, !P6 ;  /* 0x0000000000037806 */ /* 0x000fc800070e0100 */
[----:B------:R-:W1:Y:S02]  /*19350*/  POPC R7, R3 ;  /* 0x0000000300077309 */ /* 0x000e640000000000 */
[----:B-1----:R1:W3:Y:S01]  /*19360*/  SHFL.IDX PT, R25, R25, R7, 0x1f ;  /* 0x00001f0719197589 */ /* 0x0022e200000e0000 */
[----:B------:R-:W-:-:S03]  /*19370*/  IMAD.IADD R27, R7, 0x1, R27 ;  /* 0x00000001071b7824 */ /* 0x000fc600078e021b */
[----:B------:R1:W4:Y:S04]  /*19380*/  SHFL.IDX PT, R5, R5, R7, 0x1f ;  /* 0x00001f0705057589 */ /* 0x00032800000e0000 */
.L_x_10709:
[----:B------:R-:W-:-:S13]  /*19390*/  ISETP.NE.AND P0, PT, R3, RZ, PT ;  /* 0x000000ff0300720c */ /* 0x000fda0003f05270 */
[----:B------:R-:W-:Y:S05]  /*193a0*/  @!P0 BRA `(.L_x_10640) ;  /* 0x0000000000108947 */ /* 0x000fea0003800000 */
[----:B------:R-:W-:Y:S01]  /*193b0*/  UMOV UR4, 0xffffffff ;  /* 0xffffffff00047882 */ /* 0x000fe20000000000 */
[----:B--2---:R-:W-:Y:S02]  /*193c0*/  VIADD R12, R7, 0xffffffff ;  /* 0xffffffff070c7836 */ /* 0x004fe40000000000 */
[----:B------:R-:W-:Y:S05]  /*193d0*/  BRA.DIV UR4, `(.L_x_10641) ;  /* 0x0000002604787947 */ /* 0x000fea000b800000 */
[----:B------:R2:W0:Y:S02]  /*193e0*/  SHFL.IDX PT, R24, R2, R12, 0x1f ;  /* 0x00001f0c02187589 */ /* 0x00042400000e0000 */
.L_x_10640:
[----:B----4-:R-:W-:Y:S01]  /*193f0*/  ISETP.NE.AND P0, PT, R5, 0x1, PT ;  /* 0x000000010500780c */ /* 0x010fe20003f05270 */
[----:B0-----:R-:W-:-:S04]  /*19400*/  IMAD R24, R24, R4, R6 ;  /* 0x0000000418187224 */ /* 0x001fc800078e0206 */
[----:B------:R-:W-:-:S08]  /*19410*/  IMAD.IADD R0, R0, 0x1, -R24 ;  /* 0x0000000100007824 */ /* 0x000fd000078e0a18 */
[----:B------:R-:W-:Y:S05]  /*19420*/  @!P0 BRA `(.L_x_10642) ;  /* 0x0000000000dc8947 */ /* 0x000fea0003800000 */
[----:B---3--:R-:W-:Y:S01]  /*19430*/  IABS R4, R25 ;  /* 0x0000001900047213 */ /* 0x008fe20000000000 */
[----:B--2---:R-:W-:Y:S01]  /*19440*/  IMAD.MOV.U32 R2, RZ, RZ, RZ ;  /* 0x000000ffff027224 */ /* 0x004fe200078e00ff */
[----:B------:R-:W-:Y:S02]  /*19450*/  IABS R6, R5 ;  /* 0x0000000500067213 */ /* 0x000fe40000000000 */
[----:B-1----:R-:W0:Y:S08]  /*19460*/  I2F.RP R7, R4 ;  /* 0x0000000400077306 */ /* 0x002e300000209400 */
[----:B------:R-:W-:Y:S08]  /*19470*/  I2F.RP R10, R6 ;  /* 0x00000006000a7306 */ /* 0x000ff00000209400 */
[----:B0-----:R-:W0:Y:S02]  /*19480*/  MUFU.RCP R7, R7 ;  /* 0x0000000700077308 */ /* 0x001e240000001000 */
[----:B0-----:R-:W-:-:S06]  /*19490*/  VIADD R3, R7, 0xffffffe ;  /* 0x0ffffffe07037836 */ /* 0x001fcc0000000000 */
        /* <DEDUP_REMOVED lines=38> */
[----:B------:R-:W-:-:S04]  /*19700*/  IMAD.MOV R3, RZ, RZ, -R7 ;  /* 0x000000ffff037224 */ /* 0x000fc800078e0a07 */
[----:B------:R-:W-:-:S08]  /*19710*/  IMAD R3, R25, R3, R0 ;  /* 0x0000000319037224 */ /* 0x000fd000078e0200 */
[----:B------:R-:W-:-:S04]  /*19720*/  @P0 VIADD R4, R4, 0x1 ;  /* 0x0000000104040836 */ /* 0x000fc80000000000 */
[----:B------:R-:W-:Y:S01]  /*19730*/  @!P2 IMAD.MOV R4, RZ, RZ, -R4 ;  /* 0x000000ffff04a224 */ /* 0x000fe200078e0a04 */
[----:B------:R-:W-:-:S05]  /*19740*/  @!P1 LOP3.LUT R4, RZ, R5, RZ, 0x33, !PT ;  /* 0x00000005ff049212 */ /* 0x000fca00078e33ff */
[--C-:B------:R-:W-:Y:S02]  /*19750*/  IMAD.MOV R2, RZ, RZ, -R4.reuse ;  /* 0x000000ffff027224 */ /* 0x100fe400078e0a04 */
[C---:B------:R-:W-:Y:S02]  /*19760*/  IMAD R4, R5.reuse, 0x1000000, R4 ;  /* 0x0100000005047824 */ /* 0x040fe400078e0204 */
[----:B------:R-:W-:-:S04]  /*19770*/  IMAD R5, R5, R2, R7 ;  /* 0x0000000205057224 */ /* 0x000fc800078e0207 */
[----:B------:R-:W-:Y:S01]  /*19780*/  IMAD R26, R5, 0x10000, R4 ;  /* 0x00010000051a7824 */ /* 0x000fe200078e0204 */
[----:B------:R-:W-:Y:S06]  /*19790*/  BRA `(.L_x_10643) ;  /* 0x0000000000f07947 */ /* 0x000fec0003800000 */
.L_x_10642:
[----:B--2---:R-:W0:Y:S02]  /*197a0*/  LDC.64 R2, c[0x0][0xc90] ;  /* 0x00032400ff027b82 */ /* 0x004e240000000a00 */
[----:B0-----:R-:W-:-:S05]  /*197b0*/  IMAD.WIDE R2, R27, 0x4, R2 ;  /* 0x000000041b027825 */ /* 0x001fca00078e0202 */
[----:B------:R0:W3:Y:S02]  /*197c0*/  LDG.E R6, desc[UR52][R2.64] ;  /* 0x0000003402067981 */ /* 0x0000e4000c1e1900 */
[----:B0-----:R-:W-:Y:S02]  /*197d0*/  IMAD.MOV.U32 R2, RZ, RZ, RZ ;  /* 0x000000ffff027224 */ /* 0x001fe400078e00ff */
[----:B---3--:R-:W-:-:S05]  /*197e0*/  IMAD R5, R25, R6, RZ ;  /* 0x0000000619057224 */ /* 0x008fca00078e02ff */
[----:B-1----:R-:W-:-:S04]  /*197f0*/  IABS R7, R5 ;  /* 0x0000000500077213 */ /* 0x002fc80000000000 */
[----:B------:R-:W0:Y:S08]  /*19800*/  I2F.RP R8, R7 ;  /* 0x0000000700087306 */ /* 0x000e300000209400 */
[----:B0-----:R-:W0:Y:S02]  /*19810*/  MUFU.RCP R8, R8 ;  /* 0x0000000800087308 */ /* 0x001e240000001000 */
[----:B0-----:R-:W-:-:S06]  /*19820*/  VIADD R9, R8, 0xffffffe ;  /* 0x0ffffffe08097836 */ /* 0x001fcc0000000000 */
[----:B------:R-:W0:Y:S02]  /*19830*/  F2I.FTZ.U32.TRUNC.NTZ R3, R9 ;  /* 0x0000000900037305 */ /* 0x000e24000021f000 */
[----:B0-----:R-:W-:-:S04]  /*19840*/  IMAD.MOV R10, RZ, RZ, -R3 ;  /* 0x000000ffff0a7224 */ /* 0x001fc800078e0a03 */
[----:B------:R-:W-:Y:S01]  /*19850*/  IMAD R11, R10, R7, RZ ;  /* 0x000000070a0b7224 */ /* 0x000fe200078e02ff */
[----:B------:R-:W-:-:S03]  /*19860*/  IABS R10, R5 ;  /* 0x00000005000a7213 */ /* 0x000fc60000000000 */
        /* <DEDUP_REMOVED lines=23> */
[----:B0-----:R-:W-:Y:S01]  /*199e0*/  VIADD R2, R8, 0xffffffe ;  /* 0x0ffffffe08027836 */ /* 0x001fe20000000000 */
[----:B------:R-:W-:-:S05]  /*199f0*/  IABS R8, R0 ;  /* 0x0000000000087213 */ /* 0x000fca0000000000 */
[----:B------:R0:W1:Y:S02]  /*19a00*/  F2I.FTZ.U32.TRUNC.NTZ R3, R2 ;  /* 0x0000000200037305 */ /* 0x000064000021f000 */
[----:B0-----:R-:W-:Y:S02]  /*19a10*/  IMAD.MOV.U32 R2, RZ, RZ, RZ ;  /* 0x000000ffff027224 */ /* 0x001fe400078e00ff */
[----:B-1----:R-:W-:-:S04]  /*19a20*/  IMAD.MOV R5, RZ, RZ, -R3 ;  /* 0x000000ffff057224 */ /* 0x002fc800078e0a03 */
[----:B------:R-:W-:-:S04]  /*19a30*/  IMAD R5, R5, R6, RZ ;  /* 0x0000000605057224 */ /* 0x000fc800078e02ff */
[----:B------:R-:W-:Y:S01]  /*19a40*/  IMAD.HI.U32 R3, R3, R5, R2 ;  /* 0x0000000503037227 */ /* 0x000fe200078e0002 */
[-C--:B------:R-:W-:Y:S02]  /*19a50*/  IABS R5, R4.reuse ;  /* 0x0000000400057213 */ /* 0x080fe40000000000 */
[----:B------:R-:W-:Y:S02]  /*19a60*/  LOP3.LUT R2, R0, R4, RZ, 0x3c, !PT ;  /* 0x0000000400027212 */ /* 0x000fe400078e3cff */
[----:B------:R-:W-:Y:S01]  /*19a70*/  IADD3 R0, R7, 0x1000000, R0 ;  /* 0x0100000007007810 */ /* 0x000fe20007ffe000 */
[----:B------:R-:W-:Y:S01]  /*19a80*/  IMAD.MOV R5, RZ, RZ, -R5 ;  /* 0x000000ffff057224 */ /* 0x000fe200078e0a05 */
[----:B------:R-:W-:Y:S01]  /*19a90*/  ISETP.GE.AND P2, PT, R2, RZ, PT ;  /* 0x000000ff0200720c */ /* 0x000fe20003f46270 */
        /* <DEDUP_REMOVED lines=11> */
[----:B------:R-:W-:-:S07]  /*19b50*/  IMAD R26, R3, R4, R0 ;  /* 0x00000004031a7224 */ /* 0x000fce00078e0200 */
.L_x_10643:
[----:B------:R-:W-:-:S05]  /*19b60*/  LOP3.LUT R0, RZ, R3, RZ, 0x33, !PT ;  /* 0x00000003ff007212 */ /* 0x000fca00078e33ff */
[----:B------:R-:W-:Y:S01]  /*19b70*/  IMAD.IADD R25, R25, 0x1, R0 ;  /* 0x0000000119197824 */ /* 0x000fe200078e0200 */
[----:B------:R-:W-:Y:S06]  /*19b80*/  BRA `(.L_x_10644) ;  /* 0x00000000001c7947 */ /* 0x000fec0003800000 */
.L_x_10636:
[----:B------:R-:W-:Y:S01]  /*19b90*/  UMOV UR4, URZ ;  /* 0x0000003f00047c82 */ /* 0x000fe20008000000 */
[----:B------:R-:W-:Y:S01]  /*19ba0*/  UMOV UR5, URZ ;  /* 0x0000003f00057c82 */ /* 0x000fe20008000000 */
[----:B------:R-:W-:Y:S01]  /*19bb0*/  ULDC UR6, c[0x0][0xc3c] ;  /* 0x00030f0000067ab9 */ /* 0x000fe20000000800 */
[----:B------:R-:W-:Y:S02]  /*19bc0*/  IMAD.MOV.U32 R24, RZ, RZ, R0 ;  /* 0x000000ffff187224 */ /* 0x000fe400078e0000 */
[----:B------:R-:W-:Y:S02]  /*19bd0*/  IMAD.U32 R25, RZ, RZ, UR4 ;  /* 0x00000004ff197e24 */ /* 0x000fe4000f8e00ff */
[----:B------:R-:W-:Y:S02]  /*19be0*/  IMAD.U32 R26, RZ, RZ, UR5 ;  /* 0x00000005ff1a7e24 */ /* 0x000fe4000f8e00ff */
[----:B------:R-:W-:-:S07]  /*19bf0*/  IMAD.U32 R27, RZ, RZ, UR6 ;  /* 0x00000006ff1b7e24 */ /* 0x000fce000f8e00ff */
.L_x_10644:
[----:B------:R-:W0:Y:S01]  /*19c00*/  S2R R0, SR_TID.X ;  /* 0x0000000000007919 */ /* 0x000e220000002100 */
[----:B------:R-:W-:Y:S05]  /*19c10*/  WARPSYNC.ALL ;  /* 0x0000000000007948 */ /* 0x000fea0003800000 */
[----:B------:R-:W-:Y:S01]  /*19c20*/  BAR.SYNC.DEFER_BLOCKING 0x4, 0x200 ;  /* 0x0108000000007b1d */ /* 0x000fe20000010000 */
[----:B0-----:R-:W-:-:S04]  /*19c30*/  LOP3.LUT R0, R0, 0x1f, RZ, 0xc0, !PT ;  /* 0x0000001f00007812 */ /* 0x001fc800078ec0ff */
[----:B------:R-:W-:-:S13]  /*19c40*/  ISETP.NE.AND P0, PT, R0, RZ, PT ;  /* 0x000000ff0000720c */ /* 0x000fda0003f05270 */
[----:B------:R-:W0:Y:S01]  /*19c50*/  @!P0 S2R R3, SR_CgaCtaId ;  /* 0x0000000000038919 */ /* 0x000e220000008800 */
[----:B------:R-:W-:-:S04]  /*19c60*/  @!P0 MOV R0, 0x400 ;  /* 0x0000040000008802 */ /* 0x000fc80000000f00 */
[----:B0-----:R-:W-:-:S05]  /*19c70*/  @!P0 LEA R17, R3, R0, 0x18 ;  /* 0x0000000003118211 */ /* 0x001fca00078ec0ff */
[----:B------:R0:W-:Y:S01]  /*19c80*/  @!P0 STS.128 [R17+0x2d8d0], R24 ;  /* 0x02d8d01811008388 */ /* 0x0001e20000000c00 */
[----:B------:R-:W-:Y:S06]  /*19c90*/  BAR.ARV 0x5, 0x200 ;  /* 0x0148000000007b1d */ /* 0x000fec0000002000 */
.L_x_10633:
[----:B------:R-:W-:Y:S02]  /*19ca0*/  ULDC UR4, c[0x0][0xc3c] ;  /* 0x00030f0000047ab9 */ /* 0x000fe40000000800 */
[----:B----4-:R-:W-:-:S13]  /*19cb0*/  ISETP.GE.AND P0, PT, R27, UR4, PT ;  /* 0x000000041b007c0c */ /* 0x010fda000bf06270 */
[----:B------:R-:W-:Y:S05]  /*19cc0*/  @!P0 BRA `(.L_x_10645) ;  /* 0xffffffa000988947 */ /* 0x000fea000383ffff */
[----:B------:R-:W-:Y:S05]  /*19cd0*/  BSYNC B8 ;  /* 0x0000000000087941 */ /* 0x000fea0003800000 */
.L_x_10531:
[----:B--2---:R-:W2:Y:S01]  /*19ce0*/  LDL.LU R0, [R1+0x24] ;  /* 0x0000240001007983 */ /* 0x004ea20000300800 */
[----:B------:R-:W-:Y:S01]  /*19cf0*/  BSSY B0, `(.L_x_10646) ;  /* 0x000000b000007945 */ /* 0x000fe20003800000 */
[----:B0-----:R-:W0:Y:S01]  /*19d00*/  S2R R5, SR_CgaCtaId ;  /* 0x0000000000057919 */ /* 0x001e220000008800 */
        /* <DEDUP_REMOVED lines=9> */
.L_x_10712:
[----:B------:R-:W-:Y:S05]  /*19da0*/  BSYNC B0 ;  /* 0x0000000000007941 */ /* 0x000fea0003800000 */
.L_x_10646:
[----:B------:R-:W-:-:S03]  /*19db0*/  UMOV UR4, 0xffffffff ;  /* 0xffffffff00047882 */ /* 0x000fc60000000000 */
[----:B------:R-:W-:Y:S05]  /*19dc0*/  BRA.DIV UR4, `(.L_x_10648) ;  /* 0x0000001e04387947 */ /* 0x000fea000b800000 */
[----:B0-----:R-:W0:Y:S02]  /*19dd0*/  S2R R0, SR_TID.X ;  /* 0x0000000000007919 */ /* 0x001e240000002100 */
[----:B0-----:R-:W-:-:S04]  /*19de0*/  SHF.R.U32.HI R0, RZ, 0x5, R0 ;  /* 0x00000005ff007819 */ /* 0x001fc80000011600 */
[----:B------:R-:W-:-:S05]  /*19df0*/  LOP3.LUT R0, R0, 0x3, RZ, 0xc0, !PT ;  /* 0x0000000300007812 */ /* 0x000fca00078ec0ff */
[----:B------:R0:W2:Y:S02]  /*19e00*/  SHFL.IDX PT, R14, R0, RZ, 0x1f ;  /* 0x00001fff000e7589 */ /* 0x0000a400000e0000 */
.L_x_10715:
[----:B--2---:R-:W-:Y:S01]  /*19e10*/  ISETP.NE.AND P0, PT, R14, RZ, PT ;  /* 0x000000ff0e00720c */ /* 0x004fe20003f05270 */
[----:B------:R-:W-:-:S12]  /*19e20*/  BSSY B0, `(.L_x_10649) ;  /* 0x0000024000007945 */ /* 0x000fd80003800000 */
[----:B------:R-:W-:Y:S05]  /*19e30*/  @P0 BRA `(.L_x_10650) ;  /* 0x0000000000880947 */ /* 0x000fea0003800000 */
[----:B------:R-:W-:-:S03]  /*19e40*/  UMOV UR4, 0xffffffff ;  /* 0xffffffff00047882 */ /* 0x000fc60000000000 */
[----:B------:R-:W-:Y:S05]  /*19e50*/  BRA.DIV UR4, `(.L_x_10651) ;  /* 0x0000001e04487947 */ /* 0x000fea000b800000 */
[----:B------:R-:W-:-:S13]  /*19e60*/  ELECT P6, URZ, PT ;  /* 0x00000000003f782f */ /* 0x000fda00038c0000 */
.L_x_10718:
[----:B------:R-:W-:Y:S05]  /*19e70*/  @!P6 BRA `(.L_x_10650) ;  /* 0x000000000078e947 */ /* 0x000fea0003800000 */
[----:B------:R-:W-:-:S06]  /*19e80*/  ULOP3.LUT UR4, UR36, 0x2, URZ, 0xfc, !UPT ;  /* 0x0000000224047892 */ /* 0x000fcc000f8efc3f */
[----:B0-----:R-:W-:-:S05]  /*19e90*/  IMAD.U32 R0, RZ, RZ, UR4 ;  /* 0x00000004ff007e24 */ /* 0x001fca000f8e00ff */
[----:B------:R-:W-:-:S13]  /*19ea0*/  ISETP.NE.AND P2, PT, R0, 0x3, PT ;  /* 0x000000030000780c */ /* 0x000fda0003f45270 */
[----:B------:R-:W-:Y:S05]  /*19eb0*/  @!P2 BRA `(.L_x_10652) ;  /* 0x000000000004a947 */ /* 0x000fea0003800000 */
[----:B------:R-:W-:Y:S01]  /*19ec0*/  BPT.TRAP 0x1 ;  /* 0x000000040000795c */ /* 0x000fe20000300000 */
.L_x_10652:
[----:B------:R-:W-:Y:S01]  /*19ed0*/  VIADD R3, R9, 0x2d840 ;  /* 0x0002d84009037836 */ /* 0x000fe20000000000 */
[----:B------:R-:W-:Y:S01]  /*19ee0*/  SHF.L.U32 R2, R28, 0x1f, RZ ;  /* 0x0000001f1c027819 */ /* 0x000fe200000006ff */
[C---:B------:R-:W-:Y:S02]  /*19ef0*/  VIADD R0, R18.reuse, 0x1 ;  /* 0x0000000112007836 */ /* 0x040fe40000000000 */
[----:B------:R-:W-:-:S03]  /*19f00*/  IMAD R7, R18, 0x8, R3 ;  /* 0x0000000812077824 */ /* 0x000fc600078e0203 */
[C---:B------:R-:W-:Y:S01]  /*19f10*/  ISETP.NE.AND P1, PT, R0.reuse, 0x2, PT ;  /* 0x000000020000780c */ /* 0x040fe20003f25270 */
[----:B------:R-:W0:Y:S03]  /*19f20*/  SYNCS.PHASECHK.TRANS64.TRYWAIT P0, [R7+URZ], R2 ;  /* 0x00000002070075a7 */ /* 0x000e26000800017f */
[----:B------:R-:W-:Y:S02]  /*19f30*/  SEL R5, RZ, 0x1, P1 ;  /* 0x00000001ff057807 */ /* 0x000fe40000800000 */
[----:B-1----:R-:W-:Y:S02]  /*19f40*/  SEL R4, R0, RZ, P1 ;  /* 0x000000ff00047207 */ /* 0x002fe40000800000 */
[----:B------:R-:W-:-:S03]  /*19f50*/  LOP3.LUT R0, R28, R5, RZ, 0x3c, !PT ;  /* 0x000000051c007212 */ /* 0x000fc600078e3cff */
[----:B------:R-:W-:Y:S01]  /*19f60*/  IMAD R3, R4, 0x8, R3 ;  /* 0x0000000804037824 */ /* 0x000fe200078e0203 */
[----:B------:R-:W-:Y:S01]  /*19f70*/  SHF.L.U32 R0, R0, 0x1f, RZ ;  /* 0x0000001f00007819 */ /* 0x000fe200000006ff */
[----:B0-----:R-:W-:Y:S06]  /*19f80*/  @!P0 BRA `(.L_x_10653) ;  /* 0x0000001c001c8947 */ /* 0x001fec0003800000 */
.L_x_10719:
[----:B------:R-:W1:Y:S02]  /*19f90*/  SYNCS.PHASECHK.TRANS64.TRYWAIT P0, [R3+URZ], R0 ;  /* 0x00000000030075a7 */ /* 0x000e64000800017f */
[----:B-1----:R-:W-:Y:S05]  /*19fa0*/  @!P0 BRA `(.L_x_10654) ;  /* 0x0000001c00288947 */ /* 0x002fea0003800000 */
.L_x_10720:
[----:B------:R-:W-:Y:S05]  /*19fb0*/  @!P2 BRA `(.L_x_10655) ;  /* 0x000000000004a947 */ /* 0x000fea0003800000 */
[----:B------:R-:W-:Y:S01]  /*19fc0*/  BPT.TRAP 0x1 ;  /* 0x000000040000795c */ /* 0x000fe20000300000 */
.L_x_10655:
[----:B-1----:R-:W-:-:S04]  /*19fd0*/  VIADD R3, R9, 0x2d860 ;  /* 0x0002d86009037836 */ /* 0x002fc80000000000 */
[----:B------:R-:W-:-:S04]  /*19fe0*/  IMAD R5, R18, 0x8, R3 ;  /* 0x0000000812057824 */ /* 0x000fc800078e0203 */
[----:B------:R-:W1:Y:S02]  /*19ff0*/  SYNCS.PHASECHK.TRANS64.TRYWAIT P0, [R5+URZ], R2 ;  /* 0x00000002050075a7 */ /* 0x000e64000800017f */
[----:B-1----:R-:W-:Y:S05]  /*1a000*/  @!P0 BRA `(.L_x_10656) ;  /* 0x0000001c00248947 */ /* 0x002fea0003800000 */
.L_x_10721:
[----:B------:R-:W-:-:S07]  /*1a010*/  IMAD R3, R4, 0x8, R3 ;  /* 0x0000000804037824 */ /* 0x000fce00078e0203 */
.L_x_10657:
[----:B--2---:R2:W4:Y:S02]  /*1a020*/  SYNCS.PHASECHK.TRANS64.TRYWAIT P0, [R3+URZ], R0 ;  /* 0x00000000030075a7 */ /* 0x004524000800017f */
[----:B----4-:R-:W-:Y:S05]  /*1a030*/  @!P0 NANOSLEEP.SYNCS 0x989680 ;  /* 0x009896800000895d */ /* 0x010fea0003900000 */
[----:B------:R-:W4:Y:S02]  /*1a040*/  @!P0 SYNCS.PHASECHK.TRANS64 P0, [R3+URZ], R0 ;  /* 0x00000000030085a7 */ /* 0x000f24000800007f */
[----:B----4-:R-:W-:Y:S05]  /*1a050*/  @!P0 BRA `(.L_x_10657) ;  /* 0xfffffffc00f08947 */ /* 0x010fea000383ffff */
.L_x_10650:
[----:B------:R-:W-:Y:S05]  /*1a060*/  BSYNC B0 ;  /* 0x0000000000007941 */ /* 0x000fea0003800000 */
.L_x_10649:
[----:B------:R-:W-:Y:S05]  /*1a070*/  EXIT ;  /* 0x000000000000794d */ /* 0x000fea0003800000 */
.L_x_10438:
[----:B0-----:R-:W-:-:S04]  /*1a080*/  IMAD.U32 R3, RZ, RZ, UR42 ;  /* 0x0000002aff037e24 */ /* 0x001fc8000f8e00ff */
[----:B------:R0:W1:Y:S03]  /*1a090*/  SYNCS.PHASECHK.TRANS64.TRYWAIT P1, [R3+URZ+0x2d800], R0 ;  /* 0x02d80000030075a7 */ /* 0x000066000802017f */
[----:B-1----:R-:W-:Y:S05]  /*1a0a0*/  @!P1 NANOSLEEP.SYNCS 0x989680 ;  /* 0x009896800000995d */ /* 0x002fea0003900000 */
[----:B------:R-:W1:Y:S02]  /*1a0b0*/  @!P1 SYNCS.PHASECHK.TRANS64 P1, [R3+URZ+0x2d800], R0 ;  /* 0x02d80000030095a7 */ /* 0x000e64000802007f */
[----:B-1----:R-:W-:Y:S05]  /*1a0c0*/  @!P1 BRA `(.L_x_10438) ;  /* 0xfffffffc00ec9947 */ /* 0x002fea000383ffff */
[----:B------:R-:W-:Y:S05]  /*1a0d0*/  BRA `(.L_x_10658) ;  /* 0xfffffe8000287947 */ /* 0x000fea000383ffff */
.L_x_10442:
[----:B-1----:R1:W2:Y:S02]  /*1a0e0*/  SYNCS.PHASECHK.TRANS64.TRYWAIT P2, [R90+URZ+0x2d830], R3 ;  /* 0x02d830035a0075a7 */ /* 0x0022a4000804017f */
[----:B--2---:R-:W-:Y:S05]  /*1a0f0*/  @!P2 NANOSLEEP.SYNCS 0x989680 ;  /* 0x009896800000a95d */ /* 0x004fea0003900000 */
[----:B------:R-:W2:Y:S02]  /*1a100*/  @!P2 SYNCS.PHASECHK.TRANS64 P2, [R90+URZ+0x2d830], R3 ;  /* 0x02d830035a00a5a7 */ /* 0x000ea4000804007f */
[----:B--2---:R-:W-:Y:S05]  /*1a110*/  @!P2 BRA `(.L_x_10442) ;  /* 0xfffffffc00f0a947 */ /* 0x004fea000383ffff */
[----:B------:R-:W-:Y:S05]  /*1a120*/  BRA `(.L_x_10441) ;  /* 0xfffffe80004c7947 */ /* 0x000fea000383ffff */
.L_x_10458:
[----:B-1----:R-:W-:-:S04]  /*1a130*/  IMAD.U32 R5, RZ, RZ, UR6 ;  /* 0x00000006ff057e24 */ /* 0x002fc8000f8e00ff */
[----:B------:R1:W2:Y:S03]  /*1a140*/  SYNCS.PHASECHK.TRANS64.TRYWAIT P2, [R5+URZ+0x2d830], R4 ;  /* 0x02d83004050075a7 */ /* 0x0002a6000804017f */
[----:B--2---:R-:W-:Y:S05]  /*1a150*/  @!P2 NANOSLEEP.SYNCS 0x989680 ;  /* 0x009896800000a95d */ /* 0x004fea0003900000 */
[----:B------:R-:W2:Y:S02]  /*1a160*/  @!P2 SYNCS.PHASECHK.TRANS64 P2, [R5+URZ+0x2d830], R4 ;  /* 0x02d830040500a5a7 */ /* 0x000ea4000804007f */
[----:B--2---:R-:W-:Y:S05]  /*1a170*/  @!P2 BRA `(.L_x_10458) ;  /* 0xfffffffc00eca947 */ /* 0x004fea000383ffff */
[----:B------:R-:W-:Y:S05]  /*1a180*/  BRA `(.L_x_10455) ;  /* 0xfffffebc00347947 */ /* 0x000fea000383ffff */
.L_x_10462:
[----:B-1----:R-:W-:-:S04]  /*1a190*/  IMAD.U32 R5, RZ, RZ, UR6 ;  /* 0x00000006ff057e24 */ /* 0x002fc8000f8e00ff */
[----:B------:R1:W2:Y:S03]  /*1a1a0*/  SYNCS.PHASECHK.TRANS64.TRYWAIT P2, [R5+URZ+0x2d850], R4 ;  /* 0x02d85004050075a7 */ /* 0x0002a6000804017f */
[----:B--2---:R-:W-:Y:S05]  /*1a1b0*/  @!P2 NANOSLEEP.SYNCS 0x989680 ;  /* 0x009896800000a95d */ /* 0x004fea0003900000 */
[----:B------:R-:W2:Y:S02]  /*1a1c0*/  @!P2 SYNCS.PHASECHK.TRANS64 P2, [R5+URZ+0x2d850], R4 ;  /* 0x02d850040500a5a7 */ /* 0x000ea4000804007f */
[----:B--2---:R-:W-:Y:S05]  /*1a1d0*/  @!P2 BRA `(.L_x_10462) ;  /* 0xfffffffc00eca947 */ /* 0x004fea000383ffff */
[----:B------:R-:W-:Y:S05]  /*1a1e0*/  BRA `(.L_x_10459) ;  /* 0xfffffebc00d47947 */ /* 0x000fea000383ffff */
.L_x_10479:
[----:B-1----:R-:W-:-:S04]  /*1a1f0*/  IMAD.U32 R7, RZ, RZ, UR6 ;  /* 0x00000006ff077e24 */ /* 0x002fc8000f8e00ff */
[----:B------:R1:W2:Y:S03]  /*1a200*/  SYNCS.PHASECHK.TRANS64.TRYWAIT P2, [R7+URZ+0x2d830], R6 ;  /* 0x02d83006070075a7 */ /* 0x0002a6000804017f */
[----:B--2---:R-:W-:Y:S05]  /*1a210*/  @!P2 NANOSLEEP.SYNCS 0x989680 ;  /* 0x009896800000a95d */ /* 0x004fea0003900000 */
[----:B------:R-:W2:Y:S02]  /*1a220*/  @!P2 SYNCS.PHASECHK.TRANS64 P2, [R7+URZ+0x2d830], R6 ;  /* 0x02d830060700a5a7 */ /* 0x000ea4000804007f */
[----:B--2---:R-:W-:Y:S05]  /*1a230*/  @!P2 BRA `(.L_x_10479) ;  /* 0xfffffffc00eca947 */ /* 0x004fea000383ffff */
[----:B------:R-:W-:Y:S05]  /*1a240*/  BRA `(.L_x_10476) ;  /* 0xfffffef800107947 */ /* 0x000fea000383ffff */
.L_x_10483:
[----:B-1----:R-:W-:-:S04]  /*1a250*/  IMAD.U32 R7, RZ, RZ, UR6 ;  /* 0x00000006ff077e24 */ /* 0x002fc8000f8e00ff */
[----:B------:R1:W2:Y:S03]  /*1a260*/  SYNCS.PHASECHK.TRANS64.TRYWAIT P2, [R7+URZ+0x2d850], R6 ;  /* 0x02d85006070075a7 */ /* 0x0002a6000804017f */
[----:B--2---:R-:W-:Y:S05]  /*1a270*/  @!P2 NANOSLEEP.SYNCS 0x989680 ;  /* 0x009896800000a95d */ /* 0x004fea0003900000 */
[----:B------:R-:W2:Y:S02]  /*1a280*/  @!P2 SYNCS.PHASECHK.TRANS64 P2, [R7+URZ+0x2d850], R6 ;  /* 0x02d850060700a5a7 */ /* 0x000ea4000804007f */
[----:B--2---:R-:W-:Y:S05]  /*1a290*/  @!P2 BRA `(.L_x_10483) ;  /* 0xfffffffc00eca947 */ /* 0x004fea000383ffff */
[----:B------:R-:W-:Y:S05]  /*1a2a0*/  BRA `(.L_x_10480) ;  /* 0xfffffef800b07947 */ /* 0x000fea000383ffff */
.L_x_10489:
[----:B-1----:R-:W-:-:S04]  /*1a2b0*/  IMAD.U32 R7, RZ, RZ, UR6 ;  /* 0x00000006ff077e24 */ /* 0x002fc8000f8e00ff */
[----:B------:R1:W2:Y:S03]  /*1a2c0*/  SYNCS.PHASECHK.TRANS64.TRYWAIT P2, [R7+URZ+0x2d830], R6 ;  /* 0x02d83006070075a7 */ /* 0x0002a6000804017f */
[----:B--2---:R-:W-:Y:S05]  /*1a2d0*/  @!P2 NANOSLEEP.SYNCS 0x989680 ;  /* 0x009896800000a95d */ /* 0x004fea0003900000 */
[----:B------:R-:W2:Y:S02]  /*1a2e0*/  @!P2 SYNCS.PHASECHK.TRANS64 P2, [R7+URZ+0x2d830], R6 ;  /* 0x02d830060700a5a7 */ /* 0x000ea4000804007f */
[----:B--2---:R-:W-:Y:S05]  /*1a2f0*/  @!P2 BRA `(.L_x_10489) ;  /* 0xfffffffc00eca947 */ /* 0x004fea000383ffff */
[----:B------:R-:W-:Y:S05]  /*1a300*/  BRA `(.L_x_10486) ;  /* 0xffffff2000187947 */ /* 0x000fea000383ffff */
.L_x_10493:
[----:B-1----:R-:W-:-:S04]  /*1a310*/  IMAD.U32 R7, RZ, RZ, UR6 ;  /* 0x00000006ff077e24 */ /* 0x002fc8000f8e00ff */
[----:B------:R1:W2:Y:S03]  /*1a320*/  SYNCS.PHASECHK.TRANS64.TRYWAIT P2, [R7+URZ+0x2d850], R6 ;  /* 0x02d85006070075a7 */ /* 0x0002a6000804017f */
[----:B--2---:R-:W-:Y:S05]  /*1a330*/  @!P2 NANOSLEEP.SYNCS 0x989680 ;  /* 0x009896800000a95d */ /* 0x004fea0003900000 */
[----:B------:R-:W2:Y:S02]  /*1a340*/  @!P2 SYNCS.PHASECHK.TRANS64 P2, [R7+URZ+0x2d850], R6 ;  /* 0x02d850060700a5a7 */ /* 0x000ea4000804007f */
[----:B--2---:R-:W-:Y:S05]  /*1a350*/  @!P2 BRA `(.L_x_10493) ;  /* 0xfffffffc00eca947 */ /* 0x004fea000383ffff */
[----:B------:R-:W-:Y:S05]  /*1a360*/  BRA `(.L_x_10490) ;  /* 0xffffff2000b87947 */ /* 0x000fea000383ffff */
.L_x_10506:
[----:B-123--:R-:W-:-:S04]  /*1a370*/  IMAD.U32 R5, RZ, RZ, UR9 ;  /* 0x00000009ff057e24 */ /* 0x00efc8000f8e00ff */
[----:B------:R1:W2:Y:S03]  /*1a380*/  SYNCS.PHASECHK.TRANS64.TRYWAIT P0, [R5+URZ+0x2d850], R0 ;  /* 0x02d85000050075a7 */ /* 0x0002a6000800017f */
[----:B--2---:R-:W-:Y:S05]  /*1a390*/  @!P0 NANOSLEEP.SYNCS 0x989680 ;  /* 0x009896800000895d */ /* 0x004fea0003900000 */
[----:B------:R-:W2:Y:S02]  /*1a3a0*/  @!P0 SYNCS.PHASECHK.TRANS64 P0, [R5+URZ+0x2d850], R0 ;  /* 0x02d85000050085a7 */ /* 0x000ea4000800007f */
[----:B--2---:R-:W-:Y:S05]  /*1a3b0*/  @!P0 BRA `(.L_x_10506) ;  /* 0xfffffffc00ec8947 */ /* 0x004fea000383ffff */
[----:B------:R-:W-:Y:S05]  /*1a3c0*/  BRA `(.L_x_10505) ;  /* 0xffffff5400f47947 */ /* 0x000fea000383ffff */
.L_x_10553:
[----:B------:R-:W3:Y:S01]  /*1a3d0*/  S2R R20, SR_TID.X ;  /* 0x0000000000147919 */ /* 0x000ee20000002100 */
[----:B------:R-:W-:Y:S01]  /*1a3e0*/  BSSY B0, `(.L_x_10659) ;  /* 0x000000a000007945 */ /* 0x000fe20003800000 */
[----:B--2---:R-:W-:Y:S02]  /*1a3f0*/  IMAD.MOV.U32 R12, RZ, RZ, RZ ;  /* 0x000000ffff0c7224 */ /* 0x004fe400078e00ff */
[----:B0-----:R-:W-:Y:S02]  /*1a400*/  IMAD.MOV.U32 R11, RZ, RZ, 0x1f ;  /* 0x0000001fff0b7424 */ /* 0x001fe400078e00ff */
[----:B------:R-:W-:Y:S01]  /*1a410*/  IMAD.MOV.U32 R15, RZ, RZ, -0x1 ;  /* 0xffffffffff0f7424 */ /* 0x000fe200078e00ff */
[----:B---3--:R-:W-:-:S04]  /*1a420*/  SHF.R.U32.HI R20, RZ, 0x5, R20 ;  /* 0x00000005ff147819 */ /* 0x008fc80000011614 */
[----:B------:R-:W-:-:S05]  /*1a430*/  LOP3.LUT R20, R20, 0x3, RZ, 0xc0, !PT ;  /* 0x0000000314147812 */ /* 0x000fca00078ec0ff */
[----:B------:R-:W-:-:S07]  /*1a440*/  IMAD.MOV.U32 R13, RZ, RZ, R20 ;  /* 0x000000ffff0d7224 */ /* 0x000fce00078e0014 */
[----:B-1----:R-:W-:Y:S05]  /*1a450*/  WARPSYNC.COLLECTIVE R15, `(.L_x_10660) ;  /* 0x000000000f087348 */ /* 0x002fea0003c00000 */
[----:B------:R0:W2:Y:S02]  /*1a460*/  SHFL.IDX P6, R14, R13, R12, R11 ;  /* 0x0000000c0d0e7389 */ /* 0x0000a400000c000b */
[----:B012---:R-:W-:Y:S01]  /*1a470*/  ENDCOLLECTIVE ;  /* 0x000000000000791b */ /* 0x007fe20003800000 */
.L_x_10660:
[----:B------:R-:W-:Y:S05]  /*1a480*/  BSYNC B0 ;  /* 0x0000000000007941 */ /* 0x000fea0003800000 */
.L_x_10659:
[----:B------:R-:W-:Y:S05]  /*1a490*/  BRA `(.L_x_10661) ;  /* 0xffffffac00087947 */ /* 0x000fea000383ffff */
.L_x_10555:
[----:B------:R-:W-:Y:S01]  /*1a4a0*/  BSSY B0, `(.L_x_10662) ;  /* 0x0000006000007945 */ /* 0x000fe20003800000 */
[----:B------:R-:W-:-:S07]  /*1a4b0*/  IMAD.MOV.U32 R15, RZ, RZ, -0x1 ;  /* 0xffffffffff0f7424 */ /* 0x000fce00078e00ff */
[----:B0123--:R-:W-:Y:S05]  /*1a4c0*/  WARPSYNC.COLLECTIVE R15, `(.L_x_10663) ;  /* 0x000000000f0c7348 */ /* 0x00ffea0003c00000 */
[----:B------:R-:W-:Y:S02]  /*1a4d0*/  ELECT P6, UR62, PT ;  /* 0x00000000003e782f */ /* 0x000fe400038c0000 */
[----:B------:R-:W-:Y:S01]  /*1a4e0*/  MOV R14, UR62 ;  /* 0x0000003e000e7c02 */ /* 0x000fe20008000f00 */
[----:B0123--:R-:W-:Y:S10]  /*1a4f0*/  ENDCOLLECTIVE ;  /* 0x000000000000791b */ /* 0x00fff40003800000 */
.L_x_10663:
[----:B------:R-:W-:Y:S05]  /*1a500*/  BSYNC B0 ;  /* 0x0000000000007941 */ /* 0x000fea0003800000 */
.L_x_10662:
[----:B------:R-:W-:Y:S05]  /*1a510*/  BRA `(.L_x_10664) ;  /* 0xffffffac00107947 */ /* 0x000fea000383ffff */
.L_x_10557:
[----:B---3--:R3:W4:Y:S02]  /*1a520*/  SYNCS.PHASECHK.TRANS64.TRYWAIT P0, [R0+URZ+0x2d840], R2 ;  /* 0x02d84002000075a7 */ /* 0x008724000800017f */
[----:B----4-:R-:W-:Y:S05]  /*1a530*/  @!P0 NANOSLEEP.SYNCS 0x989680 ;  /* 0x009896800000895d */ /* 0x010fea0003900000 */
[----:B------:R-:W4:Y:S02]  /*1a540*/  @!P0 SYNCS.PHASECHK.TRANS64 P0, [R0+URZ+0x2d840], R2 ;  /* 0x02d84002000085a7 */ /* 0x000f24000800007f */
[----:B----4-:R-:W-:Y:S05]  /*1a550*/  @!P0 BRA `(.L_x_10557) ;  /* 0xfffffffc00f08947 */ /* 0x010fea000383ffff */
[----:B------:R-:W-:Y:S05]  /*1a560*/  BRA `(.L_x_10665) ;  /* 0xffffffac00607947 */ /* 0x000fea000383ffff */
.L_x_10561:
        /* <DEDUP_REMOVED lines=15> */
.L_x_10666:
[----:B------:R-:W-:Y:S02]  /*1a660*/  IMAD.MOV.U32 R13, RZ, RZ, R6 ;  /* 0x000000ffff0d7224 */ /* 0x000fe400078e0006 */
[----:B------:R-:W-:-:S07]  /*1a670*/  IMAD.MOV.U32 R2, RZ, RZ, R14 ;  /* 0x000000ffff027224 */ /* 0x000fce00078e000e */
[----:B------:R-:W-:Y:S05]  /*1a680*/  WARPSYNC.COLLECTIVE R15, `(.L_x_10667) ;  /* 0x000000000f087348 */ /* 0x000fea0003c00000 */
[----:B------:R0:W1:Y:S02]  /*1a690*/  SHFL.IDX P6, R14, R13, R12, R11 ;  /* 0x0000000c0d0e7389 */ /* 0x00006400000c000b */
[----:B01----:R-:W-:Y:S01]  /*1a6a0*/  ENDCOLLECTIVE ;  /* 0x000000000000791b */ /* 0x003fe20003800000 */
.L_x_10667:
[----:B------:R-:W-:Y:S02]  /*1a6b0*/  IMAD.MOV.U32 R13, RZ, RZ, R4 ;  /* 0x000000ffff0d7224 */ /* 0x000fe400078e0004 */
[----:B------:R-:W-:Y:S02]  /*1a6c0*/  IMAD.MOV.U32 R12, RZ, RZ, 0x1 ;  /* 0x00000001ff0c7424 */ /* 0x000fe400078e00ff */
[----:B------:R-:W-:-:S07]  /*1a6d0*/  IMAD.MOV.U32 R3, RZ, RZ, R14 ;  /* 0x000000ffff037224 */ /* 0x000fce00078e000e */
[----:B------:R-:W-:Y:S05]  /*1a6e0*/  WARPSYNC.COLLECTIVE R15, `(.L_x_10668) ;  /* 0x000000000f087348 */ /* 0x000fea0003c00000 */
[----:B------:R0:W1:Y:S02]  /*1a6f0*/  SHFL.IDX P6, R14, R13, R12, R11 ;  /* 0x0000000c0d0e7389 */ /* 0x00006400000c000b */
[----:B01----:R-:W-:Y:S01]  /*1a700*/  ENDCOLLECTIVE ;  /* 0x000000000000791b */ /* 0x003fe20003800000 */
.L_x_10668:
[----:B------:R-:W-:-:S05]  /*1a710*/  @!P4 LEA R3, P3, R21, R3, 0x1 ;  /* 0x000000031503c211 */ /* 0x000fca00078608ff */
[----:B------:R-:W-:Y:S01]  /*1a720*/  @!P4 IMAD.X R2, RZ, RZ, R2, P3 ;  /* 0x000000ffff02c224 */ /* 0x000fe200018e0602 */
[----:B------:R-:W-:-:S04]  /*1a730*/  ISETP.GE.AND P3, PT, R10, R5, PT ;  /* 0x000000050a00720c */ /* 0x000fc80003f66270 */
        /* <DEDUP_REMOVED lines=14> */
.L_x_10669:
[----:B------:R-:W-:Y:S02]  /*1a820*/  IMAD.MOV.U32 R13, RZ, RZ, R4 ;  /* 0x000000ffff0d7224 */ /* 0x000fe400078e0004 */
[----:B------:R-:W-:Y:S02]  /*1a830*/  IMAD.MOV.U32 R12, RZ, RZ, 0x2 ;  /* 0x00000002ff0c7424 */ /* 0x000fe400078e00ff */
[----:B------:R-:W-:-:S07]  /*1a840*/  IMAD.MOV.U32 R3, RZ, RZ, R14 ;  /* 0x000000ffff037224 */ /* 0x000fce00078e000e */
[----:B------:R-:W-:Y:S05]  /*1a850*/  WARPSYNC.COLLECTIVE R15, `(.L_x_10670) ;  /* 0x000000000f087348 */ /* 0x000fea0003c00000 */
[----:B------:R0:W1:Y:S02]  /*1a860*/  SHFL.IDX P6, R14, R13, R12, R11 ;  /* 0x0000000c0d0e7389 */ /* 0x00006400000c000b */
[----:B01----:R-:W-:Y:S01]  /*1a870*/  ENDCOLLECTIVE ;  /* 0x000000000000791b */ /* 0x003fe20003800000 */
.L_x_10670:
        /* <DEDUP_REMOVED lines=12> */
[----:B0-----:R-:W-:-:S05]  /*1a940*/  VIADD R2, R0, 0x40 ;  /* 0x0000004000027836 */ /* 0x001fca0000000000 */
[----:B------:R-:W-:Y:S01]  /*1a950*/  ISETP.GE.AND P3, PT, R2, R5, PT ;  /* 0x000000050200720c */ /* 0x000fe20003f66270 */
[----:B------:R-:W-:-:S12]  /*1a960*/  IMAD.MOV.U32 R2, RZ, RZ, R14 ;  /* 0x000000ffff027224 */ /* 0x000fd800078e000e */
[----:B------:R-:W-:Y:S05]  /*1a970*/  WARPSYNC.COLLECTIVE R15, `(.L_x_10671) ;  /* 0x000000000f087348 */ /* 0x000fea0003c00000 */
[----:B------:R0:W1:Y:S02]  /*1a980*/  SHFL.IDX P6, R14, R13, R12, R11 ;  /* 0x0000000c0d0e7389 */ /* 0x00006400000c000b */
[----:B01----:R-:W-:Y:S01]  /*1a990*/  ENDCOLLECTIVE ;  /* 0x000000000000791b */ /* 0x003fe20003800000 */
.L_x_10671:
[----:B------:R-:W-:Y:S02]  /*1a9a0*/  IMAD.MOV.U32 R13, RZ, RZ, R4 ;  /* 0x000000ffff0d7224 */ /* 0x000fe400078e0004 */
[----:B------:R-:W-:Y:S02]  /*1a9b0*/  IMAD.MOV.U32 R12, RZ, RZ, 0x3 ;  /* 0x00000003ff0c7424 */ /* 0x000fe400078e00ff */
[----:B------:R-:W-:-:S07]  /*1a9c0*/  IMAD.MOV.U32 R3, RZ, RZ, R14 ;  /* 0x000000ffff037224 */ /* 0x000fce00078e000e */
[----:B------:R-:W-:Y:S05]  /*1a9d0*/  WARPSYNC.COLLECTIVE R15, `(.L_x_10672) ;  /* 0x000000000f087348 */ /* 0x000fea0003c00000 */
[----:B------:R0:W1:Y:S02]  /*1a9e0*/  SHFL.IDX P6, R14, R13, R12, R11 ;  /* 0x0000000c0d0e7389 */ /* 0x00006400000c000b */
[----:B01----:R-:W-:Y:S01]  /*1a9f0*/  ENDCOLLECTIVE ;  /* 0x000000000000791b */ /* 0x003fe20003800000 */
.L_x_10672:
        /* <DEDUP_REMOVED lines=10> */
.L_x_10673:
[----:B------:R-:W-:Y:S01]  /*1aaa0*/  @!PT LDS RZ, [RZ] ;  /* 0x00000000fffff984 */ /* 0x000fe20000000800 */
[----:B------:R-:W-:Y:S01]  /*1aab0*/  @!PT LDS RZ, [RZ] ;  /* 0x00000000fffff984 */ /* 0x000fe20000000800 */
[----:B------:R-:W-:Y:S01]  /*1aac0*/  @!PT LDS RZ, [RZ] ;  /* 0x00000000fffff984 */ /* 0x000fe20000000800 */
[----:B------:R-:W-:Y:S04]  /*1aad0*/  @!P3 LDGSTS.E.BYPASS.LTC128B.128 [R20+0xd400], desc[UR52][R2.64], !P2 ;  /* 0x0d4000000214bfae */ /* 0x000fe8000d101d74 */
[----:B------:R-:W-:Y:S04]  /*1aae0*/  @!P3 LDGSTS.E.BYPASS.LTC128B.128 [R20+0x10400], desc[UR52][R2.64+0x40], !P1 ;  /* 0x104000400214bfae */ /* 0x000fe8000c901d74 */
[----:B------:R0:W-:Y:S01]  /*1aaf0*/  @!P3 LDGSTS.E.BYPASS.LTC128B.128 [R20+0x13400], desc[UR52][R2.64+0x80], !P0 ;  /* 0x134000800214bfae */ /* 0x0001e2000c101d74 */
[----:B------:R-:W-:Y:S02]  /*1ab00*/  IMAD.MOV.U32 R13, RZ, RZ, R7 ;  /* 0x000000ffff0d7224 */ /* 0x000fe400078e0007 */
[----:B------:R-:W-:-:S02]  /*1ab10*/  IMAD.MOV.U32 R12, RZ, RZ, RZ ;  /* 0x000000ffff0c7224 */ /* 0x000fc400078e00ff */
[----:B0-----:R-:W-:Y:S02]  /*1ab20*/  VIADD R2, R0, 0x60 ;  /* 0x0000006000027836 */ /* 0x001fe40000000000 */
[----:B------:R-:W-:-:S07]  /*1ab30*/  IMAD.MOV.U32 R3, RZ, RZ, R14 ;  /* 0x000000ffff037224 */ /* 0x000fce00078e000e */
[----:B------:R-:W-:Y:S05]  /*1ab40*/  WARPSYNC.COLLECTIVE R15, `(.L_x_10674) ;  /* 0x000000000f087348 */ /* 0x000fea0003c00000 */
[----:B------:R0:W1:Y:S02]  /*1ab50*/  SHFL.IDX P6, R14, R13, R12, R11 ;  /* 0x0000000c0d0e7389 */ /* 0x00006400000c000b */
[----:B01----:R-:W-:Y:S01]  /*1ab60*/  ENDCOLLECTIVE ;  /* 0x000000000000791b */ /* 0x003fe20003800000 */
.L_x_10674:
[----:B------:R-:W-:-:S13]  /*1ab70*/  ISETP.GE.AND P3, PT, R2, R5, PT ;  /* 0x000000050200720c */ /* 0x000fda0003f66270 */
[----:B------:R-:W-:Y:S01]  /*1ab80*/  @!P3 LEA R3, P5, R21, R3, 0x1 ;  /* 0x000000031503b211 */ /* 0x000fe200078a08ff */
[----:B------:R-:W-:-:S04]  /*1ab90*/  IMAD.MOV.U32 R13, RZ, RZ, R8 ;  /* 0x000000ffff0d7224 */ /* 0x000fc800078e0008 */
[----:B------:R-:W-:Y:S02]  /*1aba0*/  @!P3 IMAD.X R9, RZ, RZ, R4, P5 ;  /* 0x000000ffff09b224 */ /* 0x000fe400028e0604 */
[----:B------:R-:W-:Y:S02]  /*1abb0*/  @!P3 IMAD.MOV.U32 R2, RZ, RZ, R3 ;  /* 0x000000ffff02b224 */ /* 0x000fe400078e0003 */
[----:B------:R-:W-:-:S05]  /*1abc0*/  @!P3 IMAD.MOV.U32 R3, RZ, RZ, R9 ;  /* 0x000000ffff03b224 */ /* 0x000fca00078e0009 */
        /* <DEDUP_REMOVED lines=10> */
.L_x_10675:
        /* <DEDUP_REMOVED lines=8> */
.L_x_10676:
[----:B------:R-:W-:-:S05]  /*1acf0*/  @!P3 LEA R4, P5, R21, R4, 0x1 ;  /* 0x000000041504b211 */ /* 0x000fca00078a08ff */
[----:B------:R-:W-:Y:S02]  /*1ad00*/  @!P3 IMAD.X R6, RZ, RZ, R2, P5 ;  /* 0x000000ffff06b224 */ /* 0x000fe400028e0602 */
[----:B------:R-:W-:Y:S02]  /*1ad10*/  @!P3 IMAD.MOV.U32 R2, RZ, RZ, R4 ;  /* 0x000000ffff02b224 */ /* 0x000fe400078e0004 */
        /* <DEDUP_REMOVED lines=12> */
.L_x_10677:
[----:B------:R-:W-:Y:S01]  /*1ade0*/  IMAD.MOV.U32 R2, RZ, RZ, R14 ;  /* 0x000000ffff027224 */ /* 0x000fe200078e000e */
[----:B------:R-:W-:Y:S06]  /*1adf0*/  BRA `(.L_x_10678) ;  /* 0xffffffb000d07947 */ /* 0x000fec000383ffff */
.L_x_10564:
[----:B0-----:R0:W1:Y:S02]  /*1ae00*/  SYNCS.PHASECHK.TRANS64.TRYWAIT P0, [R17+URZ+0x2d820], R0 ;  /* 0x02d82000110075a7 */ /* 0x001064000800017f */
[----:B-1----:R-:W-:Y:S05]  /*1ae10*/  @!P0 NANOSLEEP.SYNCS 0x989680 ;  /* 0x009896800000895d */ /* 0x002fea0003900000 */
[----:B------:R-:W1:Y:S02]  /*1ae20*/  @!P0 SYNCS.PHASECHK.TRANS64 P0, [R17+URZ+0x2d820], R0 ;  /* 0x02d82000110085a7 */ /* 0x000e64000800007f */
[----:B-1----:R-:W-:Y:S05]  /*1ae30*/  @!P0 BRA `(.L_x_10564) ;  /* 0xfffffffc00f08947 */ /* 0x002fea000383ffff */
[----:B------:R-:W-:Y:S05]  /*1ae40*/  BRA `(.L_x_10679) ;  /* 0xffffffb400387947 */ /* 0x000fea000383ffff */
.L_x_10573:
[----:B-1----:R1:W2:Y:S02]  /*1ae50*/  SYNCS.PHASECHK.TRANS64.TRYWAIT P0, [R3+URZ+0x2d840], R2 ;  /* 0x02d84002030075a7 */ /* 0x0022a4000800017f */
[----:B--2---:R-:W-:Y:S05]  /*1ae60*/  @!P0 NANOSLEEP.SYNCS 0x989680 ;  /* 0x009896800000895d */ /* 0x004fea0003900000 */
[----:B------:R-:W2:Y:S02]  /*1ae70*/  @!P0 SYNCS.PHASECHK.TRANS64 P0, [R3+URZ+0x2d840], R2 ;  /* 0x02d84002030085a7 */ /* 0x000ea4000800007f */
[----:B--2---:R-:W-:Y:S05]  /*1ae80*/  @!P0 BRA `(.L_x_10573) ;  /* 0xfffffffc00f08947 */ /* 0x004fea000383ffff */
[----:B------:R-:W-:Y:S05]  /*1ae90*/  BRA `(.L_x_10680) ;  /* 0xffffffb8001c7947 */ /* 0x000fea000383ffff */
.L_x_10580:
[----:B0-----:R0:W1:Y:S02]  /*1aea0*/  SYNCS.PHASECHK.TRANS64.TRYWAIT P0, [R3+URZ+0x60], R2 ;  /* 0x00006002030075a7 */ /* 0x001064000800017f */
[----:B-1----:R-:W-:Y:S05]  /*1aeb0*/  @!P0 NANOSLEEP.SYNCS 0x989680 ;  /* 0x009896800000895d */ /* 0x002fea0003900000 */
[----:B------:R-:W1:Y:S02]  /*1aec0*/  @!P0 SYNCS.PHASECHK.TRANS64 P0, [R3+URZ+0x60], R2 ;  /* 0x00006002030085a7 */ /* 0x000e64000800007f */
[----:B-1----:R-:W-:Y:S05]  /*1aed0*/  @!P0 BRA `(.L_x_10580) ;  /* 0xfffffffc00f08947 */ /* 0x002fea000383ffff */
[----:B------:R-:W-:Y:S05]  /*1aee0*/  BRA `(.L_x_10681) ;  /* 0xffffffbc00287947 */ /* 0x000fea000383ffff */
.L_x_10590:
[----:B-1----:R1:W2:Y:S02]  /*1aef0*/  SYNCS.PHASECHK.TRANS64.TRYWAIT P0, [R3+URZ+0x2d840], R2 ;  /* 0x02d84002030075a7 */ /* 0x0022a4000800017f */
[----:B--2---:R-:W-:Y:S05]  /*1af00*/  @!P0 NANOSLEEP.SYNCS 0x989680 ;  /* 0x009896800000895d */ /* 0x004fea0003900000 */
[----:B------:R-:W2:Y:S02]  /*1af10*/  @!P0 SYNCS.PHASECHK.TRANS64 P0, [R3+URZ+0x2d840], R2 ;  /* 0x02d84002030085a7 */ /* 0x000ea4000800007f */
[----:B--2---:R-:W-:Y:S05]  /*1af20*/  @!P0 BRA `(.L_x_10590) ;  /* 0xfffffffc00f08947 */ /* 0x004fea000383ffff */
[----:B------:R-:W-:Y:S05]  /*1af30*/  BRA `(.L_x_10682) ;  /* 0xffffffc000dc7947 */ /* 0x000fea000383ffff */
.L_x_10597:
[----:B0-----:R0:W1:Y:S02]  /*1af40*/  SYNCS.PHASECHK.TRANS64.TRYWAIT P0, [R12+URZ+0x60], R28 ;  /* 0x0000601c0c0075a7 */ /* 0x001064000800017f */
[----:B-1----:R-:W-:Y:S05]  /*1af50*/  @!P0 NANOSLEEP.SYNCS 0x989680 ;  /* 0x009896800000895d */ /* 0x002fea0003900000 */
[----:B------:R-:W1:Y:S02]  /*1af60*/  @!P0 SYNCS.PHASECHK.TRANS64 P0, [R12+URZ+0x60], R28 ;  /* 0x0000601c0c0085a7 */ /* 0x000e64000800007f */
[----:B-1----:R-:W-:Y:S05]  /*1af70*/  @!P0 BRA `(.L_x_10597) ;  /* 0xfffffffc00f08947 */ /* 0x002fea000383ffff */
[----:B------:R-:W-:Y:S05]  /*1af80*/  BRA `(.L_x_10683) ;  /* 0xffffffc400e87947 */ /* 0x000fea000383ffff */
.L_x_10607:
[----:B-1----:R1:W2:Y:S02]  /*1af90*/  SYNCS.PHASECHK.TRANS64.TRYWAIT P0, [R2+URZ+0x2d840], R3 ;  /* 0x02d84003020075a7 */ /* 0x0022a4000800017f */
[----:B--2---:R-:W-:Y:S05]  /*1afa0*/  @!P0 NANOSLEEP.SYNCS 0x989680 ;  /* 0x009896800000895d */ /* 0x004fea0003900000 */
[----:B------:R-:W2:Y:S02]  /*1afb0*/  @!P0 SYNCS.PHASECHK.TRANS64 P0, [R2+URZ+0x2d840], R3 ;  /* 0x02d84003020085a7 */ /* 0x000ea4000800007f */
[----:B--2---:R-:W-:Y:S05]  /*1afc0*/  @!P0 BRA `(.L_x_10607) ;  /* 0xfffffffc00f08947 */ /* 0x004fea000383ffff */
[----:B------:R-:W-:Y:S05]  /*1afd0*/  BRA `(.L_x_10684) ;  /* 0xffffffcc00707947 */ /* 0x000fea000383ffff */
.L_x_10614:
[----:B0-----:R0:W1:Y:S02]  /*1afe0*/  SYNCS.PHASECHK.TRANS64.TRYWAIT P0, [R7+URZ+0x60], R2 ;  /* 0x00006002070075a7 */ /* 0x001064000800017f */
[----:B-1----:R-:W-:Y:S05]  /*1aff0*/  @!P0 NANOSLEEP.SYNCS 0x989680 ;  /* 0x009896800000895d */ /* 0x002fea0003900000 */
[----:B------:R-:W1:Y:S02]  /*1b000*/  @!P0 SYNCS.PHASECHK.TRANS64 P0, [R7+URZ+0x60], R2 ;  /* 0x00006002070085a7 */ /* 0x000e64000800007f */
[----:B-1----:R-:W-:Y:S05]  /*1b010*/  @!P0 BRA `(.L_x_10614) ;  /* 0xfffffffc00f08947 */ /* 0x002fea000383ffff */
[----:B------:R-:W-:Y:S05]  /*1b020*/  BRA `(.L_x_10685) ;  /* 0xffffffd000807947 */ /* 0x000fea000383ffff */
.L_x_10626:
[----:B0-----:R0:W1:Y:S02]  /*1b030*/  SYNCS.PHASECHK.TRANS64.TRYWAIT P0, [R3+URZ+0x2d860], R0 ;  /* 0x02d86000030075a7 */ /* 0x001064000800017f */
[----:B-1----:R-:W-:Y:S05]  /*1b040*/  @!P0 NANOSLEEP.SYNCS 0x989680 ;  /* 0x009896800000895d */ /* 0x002fea0003900000 */
[----:B------:R-:W1:Y:S02]  /*1b050*/  @!P0 SYNCS.PHASECHK.TRANS64 P0, [R3+URZ+0x2d860], R0 ;  /* 0x02d86000030085a7 */ /* 0x000e64000800007f */
[----:B-1----:R-:W-:Y:S05]  /*1b060*/  @!P0 BRA `(.L_x_10626) ;  /* 0xfffffffc00f08947 */ /* 0x002fea000383ffff */
[----:B------:R-:W-:Y:S05]  /*1b070*/  BRA `(.L_x_10686) ;  /* 0xffffffd400f47947 */ /* 0x000fea000383ffff */
.L_x_10634:
[----:B------:R-:W-:Y:S01]  /*1b080*/  BSSY B0, `(.L_x_10687) ;  /* 0x0000008000007945 */ /* 0x000fe20003800000 */
[----:B------:R-:W-:Y:S02]  /*1b090*/  IMAD.MOV.U32 R13, RZ, RZ, R24 ;  /* 0x000000ffff0d7224 */ /* 0x000fe400078e0018 */
[----:B--2---:R-:W-:Y:S02]  /*1b0a0*/  IMAD.MOV.U32 R12, RZ, RZ, RZ ;  /* 0x000000ffff0c7224 */ /* 0x004fe400078e00ff */
[----:B0-----:R-:W-:Y:S02]  /*1b0b0*/  IMAD.MOV.U32 R11, RZ, RZ, 0x1f ;  /* 0x0000001fff0b7424 */ /* 0x001fe400078e00ff */
[----:B------:R-:W-:-:S07]  /*1b0c0*/  IMAD.MOV.U32 R15, RZ, RZ, -0x1 ;  /* 0xffffffffff0f7424 */ /* 0x000fce00078e00ff */
[----:B-1----:R-:W-:Y:S05]  /*1b0d0*/  WARPSYNC.COLLECTIVE R15, `(.L_x_10688) ;  /* 0x000000000f087348 */ /* 0x002fea0003c00000 */
[----:B------:R0:W2:Y:S02]  /*1b0e0*/  SHFL.IDX P6, R14, R13, R12, R11 ;  /* 0x0000000c0d0e7389 */ /* 0x0000a400000c000b */
[----:B012---:R-:W-:Y:S01]  /*1b0f0*/  ENDCOLLECTIVE ;  /* 0x000000000000791b */ /* 0x007fe20003800000 */
.L_x_10688:
[----:B------:R-:W-:Y:S05]  /*1b100*/  BSYNC B0 ;  /* 0x0000000000007941 */ /* 0x000fea0003800000 */
.L_x_10687:
        /* <DEDUP_REMOVED lines=9> */
.L_x_10689:
[----:B------:R-:W-:Y:S02]  /*1b1a0*/  ULDC UR4, c[0x0][0xc3c] ;  /* 0x00030f0000047ab9 */ /* 0x000fe40000000800 */
[----:B------:R-:W-:-:S13]  /*1b1b0*/  ISETP.GE.OR P1, PT, R9, UR4, !P0 ;  /* 0x0000000409007c0c */ /* 0x000fda000c726670 */
[----:B------:R-:W0:Y:S08]  /*1b1c0*/  @!P1 LDC.64 R2, c[0x0][0xc80] ;  /* 0x00032000ff029b82 */ /* 0x000e300000000a00 */
[----:B------:R-:W1:Y:S01]  /*1b1d0*/  @!P1 LDC.64 R4, c[0x0][0xc78] ;  /* 0x00031e00ff049b82 */ /* 0x000e620000000a00 */
[----:B------:R-:W-:Y:S01]  /*1b1e0*/  CS2R R24, SRZ ;  /* 0x0000000000187805 */ /* 0x000fe2000001ff00 */
[----:B------:R-:W-:-:S02]  /*1b1f0*/  IMAD.MOV.U32 R11, RZ, RZ, RZ ;  /* 0x000000ffff0b7224 */ /* 0x000fc400078e00ff */
[----:B------:R-:W-:Y:S02]  /*1b200*/  IMAD.MOV.U32 R6, RZ, RZ, R14 ;  /* 0x000000ffff067224 */ /* 0x000fe400078e000e */
        /* <DEDUP_REMOVED lines=16> */
.L_x_10690:
[----:B------:R-:W-:Y:S01]  /*1b310*/  IMAD.MOV.U32 R12, RZ, RZ, 0x2 ;  /* 0x00000002ff0c7424 */ /* 0x000fe200078e00ff */
[----:B------:R-:W-:-:S05]  /*1b320*/  SEL R4, R14, RZ, P1 ;  /* 0x000000ff0e047207 */ /* 0x000fca0000800000 */
[----:B------:R-:W-:-:S04]  /*1b330*/  IMAD.IADD R4, R13, 0x1, R4 ;  /* 0x000000010d047824 */ /* 0x000fc800078e0204 */
[----:B------:R-:W-:-:S07]  /*1b340*/  IMAD.MOV.U32 R13, RZ, RZ, R4 ;  /* 0x000000ffff0d7224 */ /* 0x000fce00078e0004 */
[----:B------:R-:W-:Y:S05]  /*1b350*/  WARPSYNC.COLLECTIVE R15, `(.L_x_10691) ;  /* 0x000000000f087348 */ /* 0x000fea0003c00000 */
[----:B------:R0:W1:Y:S02]  /*1b360*/  SHFL.UP P6, R14, R13, R12, R11 ;  /* 0x0400000c0d0e7389 */ /* 0x00006400000c000b */
[----:B01----:R-:W-:Y:S01]  /*1b370*/  ENDCOLLECTIVE ;  /* 0x000000000000791b */ /* 0x003fe20003800000 */
.L_x_10691:
[----:B------:R-:W-:Y:S01]  /*1b380*/  IMAD.MOV.U32 R12, RZ, RZ, 0x4 ;  /* 0x00000004ff0c7424 */ /* 0x000fe200078e00ff */
[----:B------:R-:W-:-:S05]  /*1b390*/  SEL R3, R14, RZ, P2 ;  /* 0x000000ff0e037207 */ /* 0x000fca0001000000 */
[----:B------:R-:W-:-:S04]  /*1b3a0*/  IMAD.IADD R2, R4, 0x1, R3 ;  /* 0x0000000104027824 */ /* 0x000fc800078e0203 */
[----:B------:R-:W-:-:S07]  /*1b3b0*/  IMAD.MOV.U32 R13, RZ, RZ, R2 ;  /* 0x000000ffff0d7224 */ /* 0x000fce00078e0002 */
[----:B------:R-:W-:Y:S05]  /*1b3c0*/  WARPSYNC.COLLECTIVE R15, `(.L_x_10692) ;  /* 0x000000000f087348 */ /* 0x000fea0003c00000 */
[----:B------:R0:W1:Y:S02]  /*1b3d0*/  SHFL.UP P6, R14, R13, R12, R11 ;  /* 0x0400000c0d0e7389 */ /* 0x00006400000c000b */
[----:B01----:R-:W-:Y:S01]  /*1b3e0*/  ENDCOLLECTIVE ;  /* 0x000000000000791b */ /* 0x003fe20003800000 */
.L_x_10692:
[----:B------:R-:W-:Y:S01]  /*1b3f0*/  IMAD.MOV.U32 R12, RZ, RZ, 0x8 ;  /* 0x00000008ff0c7424 */ /* 0x000fe200078e00ff */
[----:B------:R-:W-:-:S05]  /*1b400*/  SEL R3, R14, RZ, P3 ;  /* 0x000000ff0e037207 */ /* 0x000fca0001800000 */
[----:B------:R-:W-:-:S04]  /*1b410*/  IMAD.IADD R3, R2, 0x1, R3 ;  /* 0x0000000102037824 */ /* 0x000fc800078e0203 */
[----:B------:R-:W-:-:S07]  /*1b420*/  IMAD.MOV.U32 R13, RZ, RZ, R3 ;  /* 0x000000ffff0d7224 */ /* 0x000fce00078e0003 */
[----:B------:R-:W-:Y:S05]  /*1b430*/  WARPSYNC.COLLECTIVE R15, `(.L_x_10693) ;  /* 0x000000000f087348 */ /* 0x000fea0003c00000 */
[----:B------:R0:W1:Y:S02]  /*1b440*/  SHFL.UP P6, R14, R13, R12, R11 ;  /* 0x0400000c0d0e7389 */ /* 0x00006400000c000b */
[----:B01----:R-:W-:Y:S01]  /*1b450*/  ENDCOLLECTIVE ;  /* 0x000000000000791b */ /* 0x003fe20003800000 */
.L_x_10693:
[----:B------:R-:W-:Y:S01]  /*1b460*/  IMAD.MOV.U32 R12, RZ, RZ, 0x10 ;  /* 0x00000010ff0c7424 */ /* 0x000fe200078e00ff */
[----:B------:R-:W-:-:S05]  /*1b470*/  SEL R4, R14, RZ, P4 ;  /* 0x000000ff0e047207 */ /* 0x000fca0002000000 */
[----:B------:R-:W-:-:S04]  /*1b480*/  IMAD.IADD R4, R3, 0x1, R4 ;  /* 0x0000000103047824 */ /* 0x000fc800078e0204 */
[----:B------:R-:W-:-:S07]  /*1b490*/  IMAD.MOV.U32 R13, RZ, RZ, R4 ;  /* 0x000000ffff0d7224 */ /* 0x000fce00078e0004 */
[----:B------:R-:W-:Y:S05]  /*1b4a0*/  WARPSYNC.COLLECTIVE R15, `(.L_x_10694) ;  /* 0x000000000f087348 */ /* 0x000fea0003c00000 */
[----:B------:R0:W1:Y:S02]  /*1b4b0*/  SHFL.UP P6, R14, R13, R12, R11 ;  /* 0x0400000c0d0e7389 */ /* 0x00006400000c000b */
[----:B01----:R-:W-:Y:S01]  /*1b4c0*/  ENDCOLLECTIVE ;  /* 0x000000000000791b */ /* 0x003fe20003800000 */
.L_x_10694:
        /* <DEDUP_REMOVED lines=8> */
.L_x_10695:
[----:B------:R-:W-:Y:S05]  /*1b550*/  BRA `(.L_x_10696) ;  /* 0xffffffd800a87947 */ /* 0x000fea000383ffff */
.L_x_10637:
[----:B------:R-:W-:Y:S01]  /*1b560*/  BSSY B0, `(.L_x_10697) ;  /* 0x0000007000007945 */ /* 0x000fe20003800000 */
[----:B--2---:R-:W-:Y:S02]  /*1b570*/  IMAD.MOV.U32 R12, RZ, RZ, 0x1 ;  /* 0x00000001ff0c7424 */ /* 0x004fe400078e00ff */
[----:B------:R-:W-:Y:S02]  /*1b580*/  IMAD.MOV.U32 R11, RZ, RZ, RZ ;  /* 0x000000ffff0b7224 */ /* 0x000fe400078e00ff */
[----:B------:R-:W-:-:S07]  /*1b590*/  IMAD.MOV.U32 R15, RZ, RZ, -0x1 ;  /* 0xffffffffff0f7424 */ /* 0x000fce00078e00ff */
[----:B------:R-:W-:Y:S05]  /*1b5a0*/  WARPSYNC.COLLECTIVE R15, `(.L_x_10698) ;  /* 0x000000000f087348 */ /* 0x000fea0003c00000 */
[----:B------:R0:W1:Y:S02]  /*1b5b0*/  SHFL.UP P6, R14, R13, R12, R11 ;  /* 0x0400000c0d0e7389 */ /* 0x00006400000c000b */
[----:B01----:R-:W-:Y:S01]  /*1b5c0*/  ENDCOLLECTIVE ;  /* 0x000000000000791b */ /* 0x003fe20003800000 */
.L_x_10698:
[----:B------:R-:W-:Y:S05]  /*1b5d0*/  BSYNC B0 ;  /* 0x0000000000007941 */ /* 0x000fea0003800000 */
.L_x_10697:
        /* <DEDUP_REMOVED lines=8> */
.L_x_10699:
[----:B------:R-:W-:Y:S01]  /*1b660*/  IMAD.MOV.U32 R12, RZ, RZ, 0x4 ;  /* 0x00000004ff0c7424 */ /* 0x000fe200078e00ff */
[----:B------:R-:W-:-:S05]  /*1b670*/  SEL R2, R14, RZ, P2 ;  /* 0x000000ff0e027207 */ /* 0x000fca0001000000 */
[----:B------:R-:W-:-:S04]  /*1b680*/  IMAD.IADD R2, R13, 0x1, R2 ;  /* 0x000000010d027824 */ /* 0x000fc800078e0202 */
[----:B------:R-:W-:-:S07]  /*1b690*/  IMAD.MOV.U32 R13, RZ, RZ, R2 ;  /* 0x000000ffff0d7224 */ /* 0x000fce00078e0002 */
[----:B------:R-:W-:Y:S05]  /*1b6a0*/  WARPSYNC.COLLECTIVE R15, `(.L_x_10700) ;  /* 0x000000000f087348 */ /* 0x000fea0003c00000 */
[----:B------:R0:W1:Y:S02]  /*1b6b0*/  SHFL.UP P6, R14, R13, R12, R11 ;  /* 0x0400000c0d0e7389 */ /* 0x00006400000c000b */
[----:B01----:R-:W-:Y:S01]  /*1b6c0*/  ENDCOLLECTIVE ;  /* 0x000000000000791b */ /* 0x003fe20003800000 */
.L_x_10700:
[----:B------:R-:W-:Y:S01]  /*1b6d0*/  IMAD.MOV.U32 R12, RZ, RZ, 0x8 ;  /* 0x00000008ff0c7424 */ /* 0x000fe200078e00ff */
[----:B------:R-:W-:-:S05]  /*1b6e0*/  SEL R3, R14, RZ, P3 ;  /* 0x000000ff0e037207 */ /* 0x000fca0001800000 */
[----:B------:R-:W-:-:S04]  /*1b6f0*/  IMAD.IADD R3, R2, 0x1, R3 ;  /* 0x0000000102037824 */ /* 0x000fc800078e0203 */
[----:B------:R-:W-:-:S07]  /*1b700*/  IMAD.MOV.U32 R13, RZ, RZ, R3 ;  /* 0x000000ffff0d7224 */ /* 0x000fce00078e0003 */
[----:B------:R-:W-:Y:S05]  /*1b710*/  WARPSYNC.COLLECTIVE R15, `(.L_x_10701) ;  /* 0x000000000f087348 */ /* 0x000fea0003c00000 */
[----:B------:R0:W1:Y:S02]  /*1b720*/  SHFL.UP P6, R14, R13, R12, R11 ;  /* 0x0400000c0d0e7389 */ /* 0x00006400000c000b */
[----:B01----:R-:W-:Y:S01]  /*1b730*/  ENDCOLLECTIVE ;  /* 0x000000000000791b */ /* 0x003fe20003800000 */
.L_x_10701:
[----:B------:R-:W-:Y:S01]  /*1b740*/  IMAD.MOV.U32 R12, RZ, RZ, 0x10 ;  /* 0x00000010ff0c7424 */ /* 0x000fe200078e00ff */
[----:B------:R-:W-:-:S05]  /*1b750*/  SEL R4, R14, RZ, P4 ;  /* 0x000000ff0e047207 */ /* 0x000fca0002000000 */
[----:B------:R-:W-:-:S04]  /*1b760*/  IMAD.IADD R4, R3, 0x1, R4 ;  /* 0x0000000103047824 */ /* 0x000fc800078e0204 */
[----:B------:R-:W-:-:S07]  /*1b770*/  IMAD.MOV.U32 R13, RZ, RZ, R4 ;  /* 0x000000ffff0d7224 */ /* 0x000fce00078e0004 */
[----:B------:R-:W-:Y:S05]  /*1b780*/  WARPSYNC.COLLECTIVE R15, `(.L_x_10702) ;  /* 0x000000000f087348 */ /* 0x000fea0003c00000 */
[----:B------:R0:W1:Y:S02]  /*1b790*/  SHFL.UP P6, R14, R13, R12, R11 ;  /* 0x0400000c0d0e7389 */ /* 0x00006400000c000b */
[----:B01----:R-:W-:Y:S01]  /*1b7a0*/  ENDCOLLECTIVE ;  /* 0x000000000000791b */ /* 0x003fe20003800000 */
.L_x_10702:
        /* <DEDUP_REMOVED lines=8> */
.L_x_10703:
[----:B------:R-:W-:Y:S05]  /*1b830*/  BRA `(.L_x_10704) ;  /* 0xffffffd800947947 */ /* 0x000fea000383ffff */
.L_x_10639:
[----:B------:R-:W-:Y:S01]  /*1b840*/  BSSY B0, `(.L_x_10705) ;  /* 0x0000006000007945 */ /* 0x000fe20003800000 */
[----:B------:R-:W-:Y:S01]  /*1b850*/  PLOP3.LUT P6, PT, P6, PT, PT, 0x8, 0x0 ;  /* 0x000000000000781c */ /* 0x000fe200037ce170 */
[----:B------:R-:W-:-:S12]  /*1b860*/  IMAD.MOV.U32 R15, RZ, RZ, -0x1 ;  /* 0xffffffffff0f7424 */ /* 0x000fd800078e00ff */
[----:B0-2---:R-:W-:Y:S05]  /*1b870*/  WARPSYNC.COLLECTIVE R15, `(.L_x_10706) ;  /* 0x000000000f087348 */ /* 0x005fea0003c00000 */
[----:B------:R-:W-:Y:S01]  /*1b880*/  VOTE.ANY R14, PT, P6 ;  /* 0x00000000000e7806 */ /* 0x000fe200030e0100 */
[----:B0-2---:R-:W-:Y:S06]  /*1b890*/  ENDCOLLECTIVE ;  /* 0x000000000000791b */ /* 0x005fec0003800000 */
.L_x_10706:
[----:B------:R-:W-:Y:S05]  /*1b8a0*/  BSYNC B0 ;  /* 0x0000000000007941 */ /* 0x000fea0003800000 */
.L_x_10705:
[----:B------:R-:W-:Y:S02]  /*1b8b0*/  IMAD.MOV.U32 R3, RZ, RZ, R14 ;  /* 0x000000ffff037224 */ /* 0x000fe400078e000e */
[----:B------:R-:W-:Y:S02]  /*1b8c0*/  IMAD.MOV.U32 R13, RZ, RZ, R25 ;  /* 0x000000ffff0d7224 */ /* 0x000fe400078e0019 */
[----:B------:R-:W0:Y:S01]  /*1b8d0*/  POPC R7, R3 ;  /* 0x0000000300077309 */ /* 0x000e220000000000 */
[----:B------:R-:W-:Y:S02]  /*1b8e0*/  IMAD.MOV.U32 R11, RZ, RZ, 0x1f ;  /* 0x0000001fff0b7424 */ /* 0x000fe400078e00ff */
[----:B------:R-:W-:Y:S02]  /*1b8f0*/  IMAD.MOV.U32 R15, RZ, RZ, -0x1 ;  /* 0xffffffffff0f7424 */ /* 0x000fe400078e00ff */
[----:B0-----:R-:W-:Y:S02]  /*1b900*/  IMAD.MOV.U32 R12, RZ, RZ, R7 ;  /* 0x000000ffff0c7224 */ /* 0x001fe400078e0007 */
[----:B------:R-:W-:-:S07]  /*1b910*/  IMAD.IADD R27, R7, 0x1, R27 ;  /* 0x00000001071b7824 */ /* 0x000fce00078e021b */
[----:B------:R-:W-:Y:S05]  /*1b920*/  WARPSYNC.COLLECTIVE R15, `(.L_x_10707) ;  /* 0x000000000f087348 */ /* 0x000fea0003c00000 */
[----:B------:R0:W1:Y:S02]  /*1b930*/  SHFL.IDX P6, R14, R13, R12, R11 ;  /* 0x0000000c0d0e7389 */ /* 0x00006400000c000b */
[----:B01----:R-:W-:Y:S01]  /*1b940*/  ENDCOLLECTIVE ;  /* 0x000000000000791b */ /* 0x003fe20003800000 */
.L_x_10707:
[----:B------:R-:W-:Y:S02]  /*1b950*/  IMAD.MOV.U32 R13, RZ, RZ, R5 ;  /* 0x000000ffff0d7224 */ /* 0x000fe400078e0005 */
[----:B------:R-:W-:-:S07]  /*1b960*/  IMAD.MOV.U32 R25, RZ, RZ, R14 ;  /* 0x000000ffff197224 */ /* 0x000fce00078e000e */
[----:B------:R-:W-:Y:S05]  /*1b970*/  WARPSYNC.COLLECTIVE R15, `(.L_x_10708) ;  /* 0x000000000f087348 */ /* 0x000fea0003c00000 */
[----:B------:R0:W1:Y:S02]  /*1b980*/  SHFL.IDX P6, R14, R13, R12, R11 ;  /* 0x0000000c0d0e7389 */ /* 0x00006400000c000b */
[----:B01----:R-:W-:Y:S01]  /*1b990*/  ENDCOLLECTIVE ;  /* 0x000000000000791b */ /* 0x003fe20003800000 */
.L_x_10708:
[----:B------:R-:W-:Y:S01]  /*1b9a0*/  IMAD.MOV.U32 R5, RZ, RZ, R14 ;  /* 0x000000ffff057224 */ /* 0x000fe200078e000e */
[----:B------:R-:W-:Y:S06]  /*1b9b0*/  BRA `(.L_x_10709) ;  /* 0xffffffd800747947 */ /* 0x000fec000383ffff */
.L_x_10641:
[----:B------:R-:W-:Y:S01]  /*1b9c0*/  BSSY B0, `(.L_x_10710) ;  /* 0x0000007000007945 */ /* 0x000fe20003800000 */
[----:B------:R-:W-:Y:S02]  /*1b9d0*/  IMAD.MOV.U32 R13, RZ, RZ, R2 ;  /* 0x000000ffff0d7224 */ /* 0x000fe400078e0002 */
[----:B------:R-:W-:Y:S02]  /*1b9e0*/  IMAD.MOV.U32 R11, RZ, RZ, 0x1f ;  /* 0x0000001fff0b7424 */ /* 0x000fe400078e00ff */
[----:B------:R-:W-:-:S07]  /*1b9f0*/  IMAD.MOV.U32 R15, RZ, RZ, -0x1 ;  /* 0xffffffffff0f7424 */ /* 0x000fce00078e00ff */
[----:B01-34-:R-:W-:Y:S05]  /*1ba00*/  WARPSYNC.COLLECTIVE R15, `(.L_x_10711) ;  /* 0x000000000f087348 */ /* 0x01bfea0003c00000 */
[----:B------:R2:W0:Y:S02]  /*1ba10*/  SHFL.IDX P6, R14, R13, R12, R11 ;  /* 0x0000000c0d0e7389 */ /* 0x00042400000c000b */
[----:B01234-:R-:W-:Y:S01]  /*1ba20*/  ENDCOLLECTIVE ;  /* 0x000000000000791b */ /* 0x01ffe20003800000 */
.L_x_10711:
[----:B------:R-:W-:Y:S05]  /*1ba30*/  BSYNC B0 ;  /* 0x0000000000007941 */ /* 0x000fea0003800000 */
.L_x_10710:
[----:B------:R-:W-:Y:S01]  /*1ba40*/  IMAD.MOV.U32 R24, RZ, RZ, R14 ;  /* 0x000000ffff187224 */ /* 0x000fe200078e000e */
[----:B------:R-:W-:Y:S06]  /*1ba50*/  BRA `(.L_x_10640) ;  /* 0xffffffd800647947 */ /* 0x000fec000383ffff */
.L_x_10647:
[----:B0-----:R0:W2:Y:S02]  /*1ba60*/  SYNCS.PHASECHK.TRANS64.TRYWAIT P0, [R9+URZ+0x2d820], R0 ;  /* 0x02d82000090075a7 */ /* 0x0010a4000800017f */
[----:B--2---:R-:W-:Y:S05]  /*1ba70*/  @!P0 NANOSLEEP.SYNCS 0x989680 ;  /* 0x009896800000895d */ /* 0x004fea0003900000 */
[----:B------:R-:W2:Y:S02]  /*1ba80*/  @!P0 SYNCS.PHASECHK.TRANS64 P0, [R9+URZ+0x2d820], R0 ;  /* 0x02d82000090085a7 */ /* 0x000ea4000800007f */
[----:B--2---:R-:W-:Y:S05]  /*1ba90*/  @!P0 BRA `(.L_x_10647) ;  /* 0xfffffffc00f08947 */ /* 0x004fea000383ffff */
[----:B------:R-:W-:Y:S05]  /*1baa0*/  BRA `(.L_x_10712) ;  /* 0xffffffe000bc7947 */ /* 0x000fea000383ffff */
.L_x_10648:
[----:B------:R-:W2:Y:S01]  /*1bab0*/  S2R R2, SR_TID.X ;  /* 0x0000000000027919 */ /* 0x000ea20000002100 */
[----:B------:R-:W-:Y:S01]  /*1bac0*/  BSSY B0, `(.L_x_10713) ;  /* 0x000000a000007945 */ /* 0x000fe20003800000 */
[----:B------:R-:W-:Y:S02]  /*1bad0*/  IMAD.MOV.U32 R12, RZ, RZ, RZ ;  /* 0x000000ffff0c7224 */ /* 0x000fe400078e00ff */
[----:B------:R-:W-:Y:S02]  /*1bae0*/  IMAD.MOV.U32 R11, RZ, RZ, 0x1f ;  /* 0x0000001fff0b7424 */ /* 0x000fe400078e00ff */
[----:B------:R-:W-:Y:S01]  /*1baf0*/  IMAD.MOV.U32 R15, RZ, RZ, -0x1 ;  /* 0xffffffffff0f7424 */ /* 0x000fe200078e00ff */
[----:B--2---:R-:W-:-:S04]  /*1bb00*/  SHF.R.U32.HI R2, RZ, 0x5, R2 ;  /* 0x00000005ff027819 */ /* 0x004fc80000011602 */
[----:B------:R-:W-:-:S05]  /*1bb10*/  LOP3.LUT R2, R2, 0x3, RZ, 0xc0, !PT ;  /* 0x0000000302027812 */ /* 0x000fca00078ec0ff */
[----:B------:R-:W-:-:S07]  /*1bb20*/  IMAD.MOV.U32 R13, RZ, RZ, R2 ;  /* 0x000000ffff0d7224 */ /* 0x000fce00078e0002 */
[----:B01-3--:R-:W-:Y:S05]  /*1bb30*/  WARPSYNC.COLLECTIVE R15, `(.L_x_10714) ;  /* 0x000000000f087348 */ /* 0x00bfea0003c00000 */
[----:B------:R2:W4:Y:S02]  /*1bb40*/  SHFL.IDX P6, R14, R13, R12, R11 ;  /* 0x0000000c0d0e7389 */ /* 0x00052400000c000b */
[----:B01234-:R-:W-:Y:S01]  /*1bb50*/  ENDCOLLECTIVE ;  /* 0x000000000000791b */ /* 0x01ffe20003800000 */
.L_x_10714:
[----:B------:R-:W-:Y:S05]  /*1bb60*/  BSYNC B0 ;  /* 0x0000000000007941 */ /* 0x000fea0003800000 */
.L_x_10713:
[----:B------:R-:W-:Y:S05]  /*1bb70*/  BRA `(.L_x_10715) ;  /* 0xffffffe000a47947 */ /* 0x000fea000383ffff */
.L_x_10651:
[----:B------:R-:W-:Y:S01]  /*1bb80*/  BSSY B1, `(.L_x_10716) ;  /* 0x0000006000017945 */ /* 0x000fe20003800000 */
[----:B------:R-:W-:-:S07]  /*1bb90*/  IMAD.MOV.U32 R15, RZ, RZ, -0x1 ;  /* 0xffffffffff0f7424 */ /* 0x000fce00078e00ff */
[----:B01-3--:R-:W-:Y:S05]  /*1bba0*/  WARPSYNC.COLLECTIVE R15, `(.L_x_10717) ;  /* 0x000000000f0c7348 */ /* 0x00bfea0003c00000 */
[----:B------:R-:W-:Y:S02]  /*1bbb0*/  ELECT P6, UR62, PT ;  /* 0x00000000003e782f */ /* 0x000fe400038c0000 */
[----:B------:R-:W-:Y:S01]  /*1bbc0*/  MOV R14, UR62 ;  /* 0x0000003e000e7c02 */ /* 0x000fe20008000f00 */
[----:B01-3--:R-:W-:Y:S10]  /*1bbd0*/  ENDCOLLECTIVE ;  /* 0x000000000000791b */ /* 0x00bff40003800000 */
.L_x_10717:
[----:B------:R-:W-:Y:S05]  /*1bbe0*/  BSYNC B1 ;  /* 0x0000000000017941 */ /* 0x000fea0003800000 */
.L_x_10716:
[----:B------:R-:W-:Y:S05]  /*1bbf0*/  BRA `(.L_x_10718) ;  /* 0xffffffe0009c7947 */ /* 0x000fea000383ffff */
.L_x_10653:
[----:B0-----:R0:W1:Y:S02]  /*1bc00*/  SYNCS.PHASECHK.TRANS64.TRYWAIT P0, [R7+URZ], R2 ;  /* 0x00000002070075a7 */ /* 0x001064000800017f */
[----:B-1----:R-:W-:Y:S05]  /*1bc10*/  @!P0 NANOSLEEP.SYNCS 0x989680 ;  /* 0x009896800000895d */ /* 0x002fea0003900000 */
[----:B------:R-:W1:Y:S02]  /*1bc20*/  @!P0 SYNCS.PHASECHK.TRANS64 P0, [R7+URZ], R2 ;  /* 0x00000002070085a7 */ /* 0x000e64000800007f */
[----:B-1----:R-:W-:Y:S05]  /*1bc30*/  @!P0 BRA `(.L_x_10653) ;  /* 0xfffffffc00f08947 */ /* 0x002fea000383ffff */
[----:B------:R-:W-:Y:S05]  /*1bc40*/  BRA `(.L_x_10719) ;  /* 0xffffffe000d07947 */ /* 0x000fea000383ffff */
.L_x_10654:
[----:B-1----:R1:W2:Y:S02]  /*1bc50*/  SYNCS.PHASECHK.TRANS64.TRYWAIT P0, [R3+URZ], R0 ;  /* 0x00000000030075a7 */ /* 0x0022a4000800017f */
[----:B--2---:R-:W-:Y:S05]  /*1bc60*/  @!P0 NANOSLEEP.SYNCS 0x989680 ;  /* 0x009896800000895d */ /* 0x004fea0003900000 */
[----:B------:R-:W2:Y:S02]  /*1bc70*/  @!P0 SYNCS.PHASECHK.TRANS64 P0, [R3+URZ], R0 ;  /* 0x00000000030085a7 */ /* 0x000ea4000800007f */
[----:B--2---:R-:W-:Y:S05]  /*1bc80*/  @!P0 BRA `(.L_x_10654) ;  /* 0xfffffffc00f08947 */ /* 0x004fea000383ffff */
[----:B------:R-:W-:Y:S05]  /*1bc90*/  BRA `(.L_x_10720) ;  /* 0xffffffe000c47947 */ /* 0x000fea000383ffff */
.L_x_10656:
[----:B-1----:R1:W2:Y:S02]  /*1bca0*/  SYNCS.PHASECHK.TRANS64.TRYWAIT P0, [R5+URZ], R2 ;  /* 0x00000002050075a7 */ /* 0x0022a4000800017f */
[----:B--2---:R-:W-:Y:S05]  /*1bcb0*/  @!P0 NANOSLEEP.SYNCS 0x989680 ;  /* 0x009896800000895d */ /* 0x004fea0003900000 */
[----:B------:R-:W2:Y:S02]  /*1bcc0*/  @!P0 SYNCS.PHASECHK.TRANS64 P0, [R5+URZ], R2 ;  /* 0x00000002050085a7 */ /* 0x000ea4000800007f */
[----:B--2---:R-:W-:Y:S05]  /*1bcd0*/  @!P0 BRA `(.L_x_10656) ;  /* 0xfffffffc00f08947 */ /* 0x004fea000383ffff */
[----:B------:R-:W-:Y:S05]  /*1bce0*/  BRA `(.L_x_10721) ;  /* 0xffffffe000c87947 */ /* 0x000fea000383ffff */
.L_x_10722:
        /* <DEDUP_REMOVED lines=9> */
.L_x_14870:


//--------------------- .text._ZN7cutlass13device_kernelIN5flash11enable_sm90INS1_16FlashAttnFwdSm90INS1_25CollectiveMainloopFwdSm90ILi2EN4cute5tupleIJNS5_1CILi1EEES8_S8_EEENS6_IJNS7_ILi192EEENS7_ILi128EEENS7_ILi96EEEEEELi96ENS_6half_tEfNS_4arch4Sm90ELb0ELb1ELb1ELb1ELb0ELb1ELb0ELb0ELb1ELb1ELb1ELb0EEENS1_21CollectiveEpilogueFwdINS6_IJSA_SC_SB_EEES9_SE_SG_Li384ELb1ELb1ELb1ELb0EEENS1_36VarlenDynamicPersistentTileSchedulerILi192ELi128ELi384ELi128ELb1ELb1ELb1ELb1ELb0ELb1EEEEEEEEEvNT_6ParamsE --------------------------
	.section	.text._ZN7cutlass13device_kernelIN5flash11enable_sm90INS1_16FlashAttnFwdSm90INS1_25CollectiveMainloopFwdSm90ILi2EN4cute5tupleIJNS5_1CILi1EEES8_S8_EEENS6_IJNS7_ILi192EEENS7_ILi128EEENS7_ILi96EEEEEELi96ENS_6half_tEfNS_4arch4Sm90ELb0ELb1ELb1ELb1ELb0ELb1ELb0ELb0ELb1ELb1ELb1ELb0EEENS1_21CollectiveEpilogueFwdINS6_IJSA_SC_SB_EEES9_SE_SG_Li384ELb1ELb1ELb1ELb0EEENS1_36VarlenDynamicPersistentTileSchedulerILi192ELi128ELi384ELi128ELb1ELb1ELb1ELb1ELb0ELb1EEEEEEEEEvNT_6ParamsE,"ax",@progbits
	.align	128
.text._ZN7cutlass13device_kernelIN5flash11enable_sm90INS1_16FlashAttnFwdSm90INS1_25CollectiveMainloopFwdSm90ILi2EN4cute5tupleIJNS5_1CILi1EEES8_S8_EEENS6_IJNS7_ILi192EEENS7_ILi128EEENS7_ILi96EEEEEELi96ENS_6half_tEfNS_4arch4Sm90ELb0ELb1ELb1ELb1ELb0ELb1ELb0ELb0ELb1ELb1ELb1ELb0EEENS1_21CollectiveEpilogueFwdINS6_IJSA_SC_SB_EEES9_SE_SG_Li384ELb1ELb1ELb1ELb0EEENS1_36VarlenDynamicPersistentTileSchedulerILi192ELi128ELi384ELi128ELb1ELb1ELb1ELb1ELb0ELb1EEEEEEEEEvNT_6ParamsE:
        .type           _ZN7cutlass13device_kernelIN5flash11enable_sm90INS1_16FlashAttnFwdSm90INS1_25CollectiveMainloopFwdSm90ILi2EN4cute5tupleIJNS5_1CILi1EEES8_S8_EEENS6_IJNS7_ILi192EEENS7_ILi128EEENS7_ILi96EEEEEELi96ENS_6half_tEfNS_4arch4Sm90ELb0ELb1ELb1ELb1ELb0ELb1ELb0ELb0ELb1ELb1ELb1ELb0EEENS1_21CollectiveEpilogueFwdINS6_IJSA_SC_SB_EEES9_SE_SG_Li384ELb1ELb1ELb1ELb0EEENS1_36VarlenDynamicPersistentTileSchedulerILi192ELi128ELi384ELi128ELb1ELb1ELb1ELb1ELb0ELb1EEEEEEEEEvNT_6ParamsE,@function
        .size           _ZN7cutlass13device_kernelIN5flash11enable_sm90INS1_16FlashAttnFwdSm90INS1_25CollectiveMainloopFwdSm90ILi2EN4cute5tupleIJNS5_1CILi1EEES8_S8_EEENS6_IJNS7_ILi192EEENS7_ILi128EEENS7_ILi96EEEEEELi96ENS_6half_tEfNS_4arch4Sm90ELb0ELb1ELb1ELb1ELb0ELb1ELb0ELb0ELb1ELb1ELb1ELb0EEENS1_21CollectiveEpilogueFwdINS6_IJSA_SC_SB_EEES9_SE_SG_Li384ELb1ELb1ELb1ELb0EEENS1_36VarlenDynamicPersistentTileSchedulerILi192ELi128ELi384ELi128ELb1ELb1ELb1ELb1ELb0ELb1EEEEEEEEEvNT_6ParamsE,(.L_x_14871 - _ZN7cutlass13device_kernelIN5flash11enable_sm90INS1_16FlashAttnFwdSm90INS1_25CollectiveMainloopFwdSm90ILi2EN4cute5tupleIJNS5_1CILi1EEES8_S8_EEENS6_IJNS7_ILi192EEENS7_ILi128EEENS7_ILi96EEEEEELi96ENS_6half_tEfNS_4arch4Sm90ELb0ELb1ELb1ELb1ELb0ELb1ELb0ELb0ELb1ELb1ELb1ELb0EEENS1_21CollectiveEpilogueFwdINS6_IJSA_SC_SB_EEES9_SE_SG_Li384ELb1ELb1ELb1ELb0EEENS1_36VarlenDynamicPersistentTileSchedulerILi192ELi128ELi384ELi128ELb1ELb1ELb1ELb1ELb0ELb1EEEEEEEEEvNT_6ParamsE)
        .other          _ZN7cutlass13device_kernelIN5flash11enable_sm90INS1_16FlashAttnFwdSm90INS1_25CollectiveMainloopFwdSm90ILi2EN4cute5tupleIJNS5_1CILi1EEES8_S8_EEENS6_IJNS7_ILi192EEENS7_ILi128EEENS7_ILi96EEEEEELi96ENS_6half_tEfNS_4arch4Sm90ELb0ELb1ELb1ELb1ELb0ELb1ELb0ELb0ELb1ELb1ELb1ELb0EEENS1_21CollectiveEpilogueFwdINS6_IJSA_SC_SB_EEES9_SE_SG_Li384ELb1ELb1ELb1ELb0EEENS1_36VarlenDynamicPersistentTileSchedulerILi192ELi128ELi384ELi128ELb1ELb1ELb1ELb1ELb0ELb1EEEEEEEEEvNT_6ParamsE,@"STO_CUDA_ENTRY STV_DEFAULT"
_ZN7cutlass13device_kernelIN5flash11enable_sm90INS1_16FlashAttnFwdSm90INS1_25CollectiveMainloopFwdSm90ILi2EN4cute5tupleIJNS5_1CILi1EEES8_S8_EEENS6_IJNS7_ILi192EEENS7_ILi128EEENS7_ILi96EEEEEELi96ENS_6half_tEfNS_4arch4Sm90ELb0ELb1ELb1ELb1ELb0ELb1ELb0ELb0ELb1ELb1ELb1ELb0EEENS1_21CollectiveEpilogueFwdINS6_IJSA_SC_SB_EEES9_SE_SG_Li384ELb1ELb1ELb1ELb0EEENS1_36VarlenDynamicPersistentTileSchedulerILi192ELi128ELi384ELi128ELb1ELb1ELb1ELb1ELb0ELb1EEEEEEEEEvNT_6ParamsE:
        /* <DEDUP_REMOVED lines=24> */
.L_x_10724:
[----:B------:R-:W-:Y:S05]  /*0180*/  BSYNC B0 ;  /* 0x0000000000007941 */ /* 0x000fea0003800000 */
.L_x_10723:
        /* <DEDUP_REMOVED lines=41> */
.L_x_10725:
        /* <DEDUP_REMOVED lines=22> */
.L_x_10726:
        /* <DEDUP_REMOVED lines=18> */
.L_x_10727:
        /* <DEDUP_REMOVED lines=22> */
.L_x_10728:
        /* <DEDUP_REMOVED lines=22> */
.L_x_10729:
        /* <DEDUP_REMOVED lines=8> */
.L_x_10732:
        /* <DEDUP_REMOVED lines=21> */
[----:B------:R-:W0:Y:S01]  /*0b30*/  S2R R0, SR_TID.X ;  /* 0x0000000000007919 */ /* 0x000e220000002100 */
[----:B------:R-:W-:Y:S01]  /*0b40*/  IMAD.MOV.U32 R141, RZ, RZ, 0x40 ;  /* 0x00000040ff8d7424 */ /* 0x000fe200078e00ff */
[----:B------:R-:W-:Y:S01]  /*0b50*/  R2UR UR38, R2 ;  /* 0x00000000022672ca */ /* 0x000fe200000e0000 */
[----:B------:R-:W-:Y:S01]  /*0b60*/  IMAD.MOV.U32 R154, RZ, RZ, RZ ;  /* 0x000000ffff9a7224 */ /* 0x000fe200078e00ff */
[----:B------:R-:W-:Y:S01]  /*0b70*/  ULOP3.LUT UR37, UR36, 0x1, URZ, 0xfc, !UPT ;  /* 0x0000000124257892 */ /* 0x000fe2000f8efc3f */
[----:B------:R-:W-:-:S10]  /*0b80*/  IMAD.MOV.U32 R19, RZ, RZ, RZ ;  /* 0x000000ffff137224 */ /* 0x000fd400078e00ff */
[----:B------:R-:W-:Y:S01]  /*0b90*/  UIADD3 UR38, UR38, 0xc400, URZ ;  /* 0x0000c40026267890 */ /* 0x000fe2000fffe03f */
[----:B0-----:R-:W-:-:S05]  /*0ba0*/  VIADD R0, R0, 0xffffff80 ;  /* 0xffffff8000007836 */ /* 0x001fca0000000000 */
[----:B------:R-:W-:Y:S02]  /*0bb0*/  SHF.R.S32.HI R3, RZ, 0x1f, R0 ;  /* 0x0000001fff037819 */ /* 0x000fe40000011400 */
[-C--:B------:R-:W-:Y:S02]  /*0bc0*/  LEA.HI R9, R0, R0.reuse, RZ, 0x1 ;  /* 0x0000000000097211 */ /* 0x080fe400078f08ff */
[CC--:B------:R-:W-:Y:S02]  /*0bd0*/  LEA.HI R4, R3.reuse, R0.reuse, RZ, 0x2 ;  /* 0x0000000003047211 */ /* 0x0c0fe400078f10ff */
[CC--:B------:R-:W-:Y:S02]  /*0be0*/  LEA.HI R5, R3.reuse, R0.reuse, RZ, 0x4 ;  /* 0x0000000003057211 */ /* 0x0c0fe400078f20ff */
[CC--:B------:R-:W-:Y:S02]  /*0bf0*/  LEA.HI R8, R3.reuse, R0.reuse, RZ, 0x5 ;  /* 0x0000000003087211 */ /* 0x0c0fe400078f28ff */
[----:B------:R-:W-:-:S02]  /*0c00*/  LEA.HI R3, R3, R0, RZ, 0x7 ;  /* 0x0000000003037211 */ /* 0x000fc400078f38ff */
[--C-:B------:R-:W-:Y:S02]  /*0c10*/  SHF.R.S32.HI R10, RZ, 0x2, R4.reuse ;  /* 0x00000002ff0a7819 */ /* 0x100fe40000011404 */
[----:B------:R-:W-:Y:S02]  /*0c20*/  SHF.R.S32.HI R13, RZ, 0x1f, R4 ;  /* 0x0000001fff0d7819 */ /* 0x000fe40000011404 */
[----:B------:R-:W-:Y:S02]  /*0c30*/  LOP3.LUT R15, R4, 0xfffffffc, RZ, 0xc0, !PT ;  /* 0xfffffffc040f7812 */ /* 0x000fe400078ec0ff */
[----:B------:R-:W-:Y:S02]  /*0c40*/  SHF.R.S32.HI R4, RZ, 0x7, R3 ;  /* 0x00000007ff047819 */ /* 0x000fe40000011403 */
[----:B------:R-:W-:Y:S01]  /*0c50*/  LOP3.LUT R3, R3, 0xffffff80, RZ, 0xc0, !PT ;  /* 0xffffff8003037812 */ /* 0x000fe200078ec0ff */
[----:B------:R-:W-:Y:S01]  /*0c60*/  IMAD.IADD R15, R0, 0x1, -R15 ;  /* 0x00000001000f7824 */ /* 0x000fe200078e0a0f */
[----:B------:R-:W-:Y:S01]  /*0c70*/  LEA.HI R13, R13, R10, RZ, 0x2 ;  /* 0x0000000a0d0d7211 */ /* 0x000fe200078f10ff */
[----:B------:R-:W-:Y:S01]  /*0c80*/  IMAD.HI R12, R4, 0x55555556, RZ ;  /* 0x55555556040c7827 */ /* 0x000fe200078e02ff */
[----:B------:R-:W-:-:S02]  /*0c90*/  LOP3.LUT R7, R5, 0xfffffff0, RZ, 0xc0, !PT ;  /* 0xfffffff005077812 */ /* 0x000fc400078ec0ff */
[----:B------:R-:W-:Y:S01]  /*0ca0*/  LOP3.LUT R13, R13, 0xfffffffc, RZ, 0xc0, !PT ;  /* 0xfffffffc0d0d7812 */ /* 0x000fe200078ec0ff */
[C---:B------:R-:W-:Y:S01]  /*0cb0*/  IMAD.IADD R24, R0.reuse, 0x1, -R3 ;  /* 0x0000000100187824 */ /* 0x040fe200078e0a03 */
[----:B------:R-:W-:Y:S01]  /*0cc0*/  LOP3.LUT R11, R9, 0xfffffffe, RZ, 0xc0, !PT ;  /* 0xfffffffe090b7812 */ /* 0x000fe200078ec0ff */
[----:B------:R-:W-:Y:S01]  /*0cd0*/  IMAD.IADD R7, R0, 0x1, -R7 ;  /* 0x0000000100077824 */ /* 0x000fe200078e0a07 */
[----:B------:R-:W-:Y:S01]  /*0ce0*/  LEA.HI R3, R12, R12, RZ, 0x1 ;  /* 0x0000000c0c037211 */ /* 0x000fe200078f08ff */
[----:B------:R-:W-:Y:S01]  /*0cf0*/  IMAD.IADD R13, R10, 0x1, -R13 ;  /* 0x000000010a0d7824 */ /* 0x000fe200078e0a0d */
[----:B------:R-:W-:Y:S01]  /*0d00*/  SHF.R.S32.HI R10, RZ, 0x1f, R24 ;  /* 0x0000001fff0a7819 */ /* 0x000fe20000011418 */
[----:B------:R-:W-:Y:S01]  /*0d10*/  IMAD.IADD R11, R0, 0x1, -R11 ;  /* 0x00000001000b7824 */ /* 0x000fe200078e0a0b */
[----:B------:R-:W-:Y:S01]  /*0d20*/  SHF.R.S32.HI R0, RZ, 0x1f, R7 ;  /* 0x0000001fff007819 */ /* 0x000fe20000011407 */
[----:B------:R-:W-:Y:S01]  /*0d30*/  IMAD R12, R3, -0x3, R4 ;  /* 0xfffffffd030c7824 */ /* 0x000fe200078e0204 */
[----:B------:R-:W-:Y:S01]  /*0d40*/  LEA.HI R14, R10, R24, RZ, 0x2 ;  /* 0x000000180a0e7211 */ /* 0x000fe200078f10ff */
[----:B------:R-:W-:Y:S01]  /*0d50*/  IMAD.SHL.U32 R156, R11, 0x4, RZ ;  /* 0x000000040b9c7824 */ /* 0x000fe200078e00ff */
[----:B------:R-:W-:Y:S01]  /*0d60*/  SHF.R.S32.HI R136, RZ, 0x1, R9 ;  /* 0x00000001ff887819 */ /* 0x000fe20000011409 */
[----:B------:R-:W-:Y:S01]  /*0d70*/  STL [R1+0x60], R24 ;  /* 0x0000601801007387 */ /* 0x000fe20000100800 */
[--C-:B------:R-:W-:Y:S01]  /*0d80*/  SHF.R.S32.HI R3, RZ, 0x2, R14.reuse ;  /* 0x00000002ff037819 */ /* 0x100fe2000001140e */
[----:B------:R-:W-:Y:S01]  /*0d90*/  IMAD.SHL.U32 R13, R13, 0x40, RZ ;  /* 0x000000400d0d7824 */ /* 0x000fe200078e00ff */
[----:B------:R-:W-:Y:S01]  /*0da0*/  SHF.R.S32.HI R4, RZ, 0x1f, R14 ;  /* 0x0000001fff047819 */ /* 0x000fe2000001140e */
[----:B------:R-:W-:Y:S01]  /*0db0*/  IMAD.SHL.U32 R22, R11, 0x8, RZ ;  /* 0x000000080b167824 */ /* 0x000fe200078e00ff */
[----:B------:R-:W-:-:S02]  /*0dc0*/  SHF.R.S32.HI R6, RZ, 0x4, R5 ;  /* 0x00000004ff067819 */ /* 0x000fc40000011405 */
[----:B------:R-:W-:Y:S02]  /*0dd0*/  LEA.HI R0, R0, R7, RZ, 0x3 ;  /* 0x0000000700007211 */ /* 0x000fe400078f18ff */
[----:B------:R-:W-:Y:S02]  /*0de0*/  LEA.HI R9, R9, R136, RZ, 0x1 ;  /* 0x0000008809097211 */ /* 0x000fe400078f08ff */
[----:B------:R-:W-:Y:S02]  /*0df0*/  LEA.HI R16, R4, R3, RZ, 0x3 ;  /* 0x0000000304107211 */ /* 0x000fe400078f18ff */
[----:B------:R-:W-:Y:S02]  /*0e00*/  LEA.HI R5, R5, R6, RZ, 0x1 ;  /* 0x0000000605057211 */ /* 0x000fe400078f08ff */
[----:B------:R-:W-:Y:S02]  /*0e10*/  LOP3.LUT R4, R0, 0xfffffff8, RZ, 0xc0, !PT ;  /* 0xfffffff800047812 */ /* 0x000fe400078ec0ff */
[----:B------:R-:W-:-:S02]  /*0e20*/  LOP3.LUT R9, R9, 0x7fffffe, RZ, 0xc0, !PT ;  /* 0x07fffffe09097812 */ /* 0x000fc400078ec0ff */
[----:B------:R-:W-:Y:S01]  /*0e30*/  LOP3.LUT R16, R16, 0xfffffff8, RZ, 0xc0, !PT ;  /* 0xfffffff810107812 */ /* 0x000fe200078ec0ff */
[----:B------:R-:W-:Y:S01]  /*0e40*/  IMAD.IADD R4, R7, 0x1, -R4 ;  /* 0x0000000107047824 */ /* 0x000fe200078e0a04 */
[----:B------:R-:W-:Y:S01]  /*0e50*/  LOP3.LUT R5, R5, 0x1ffffffe, RZ, 0xc0, !PT ;  /* 0x1ffffffe05057812 */ /* 0x000fe200078ec0ff */
[----:B------:R-:W-:Y:S01]  /*0e60*/  IMAD.IADD R9, R136, 0x1, -R9 ;  /* 0x0000000188097824 */ /* 0x000fe200078e0a09 */
[----:B------:R-:W-:Y:S01]  /*0e70*/  SHF.R.S32.HI R8, RZ, 0x5, R8 ;  /* 0x00000005ff087819 */ /* 0x000fe20000011408 */
[----:B------:R-:W-:Y:S01]  /*0e80*/  IMAD.IADD R16, R3, 0x1, -R16 ;  /* 0x0000000103107824 */ /* 0x000fe200078e0a10 */
[----:B------:R-:W-:Y:S01]  /*0e90*/  LEA.HI R10, R10, R24, RZ, 0x5 ;  /* 0x000000180a0a7211 */ /* 0x000fe200078f28ff */
[----:B------:R-:W-:Y:S01]  /*0ea0*/  IMAD.IADD R5, R6, 0x1, -R5 ;  /* 0x0000000106057824 */ /* 0x000fe200078e0a05 */
[C---:B------:R-:W-:Y:S01]  /*0eb0*/  R2P PR, R4.reuse, 0x6 ;  /* 0x0000000604007804 */ /* 0x040fe20000000000 */
[----:B------:R-:W-:Y:S01]  /*0ec0*/  IMAD.SHL.U32 R3, R4, 0x40, RZ ;  /* 0x0000004004037824 */ /* 0x000fe200078e00ff */
[----:B------:R-:W-:Y:S01]  /*0ed0*/  LOP3.LUT R14, R14, 0x7ffffffc, RZ, 0xc0, !PT ;  /* 0x7ffffffc0e0e7812 */ /* 0x000fe200078ec0ff */
[----:B------:R-:W-:Y:S01]  /*0ee0*/  IMAD R21, R6, 0x8, R9 ;  /* 0x0000000806157824 */ /* 0x000fe200078e0209 */
[----:B------:R-:W-:Y:S01]  /*0ef0*/  LEA.HI R17, R15, R15, RZ, 0x1 ;  /* 0x0000000f0f117211 */ /* 0x000fe200078f08ff */
[----:B------:R-:W-:Y:S01]  /*0f00*/  IMAD.SHL.U32 R6, R0, 0x40, RZ ;  /* 0x0000004000067824 */ /* 0x000fe200078e00ff */
[----:B------:R-:W-:Y:S01]  /*0f10*/  LOP3.LUT R3, R3, 0x1c0, RZ, 0xc0, !PT ;  /* 0x000001c003037812 */ /* 0x000fe200078ec0ff */
[----:B------:R-:W-:Y:S01]  /*0f20*/  IMAD.SHL.U32 R0, R5, 0x8, RZ ;  /* 0x0000000805007824 */ /* 0x000fe200078e00ff */
[----:B------:R-:W-:Y:S01]  /*0f30*/  LOP3.LUT R20, R17, 0x1ffffffe, RZ, 0xc0, !PT ;  /* 0x1ffffffe11147812 */ /* 0x000fe200078ec0ff */
[----:B------:R-:W-:Y:S01]  /*0f40*/  IMAD R9, R8, 0x10, R7 ;  /* 0x0000001008097824 */ /* 0x000fe200078e0207 */
[----:B------:R-:W-:Y:S01]  /*0f50*/  SHF.R.S32.HI R7, RZ, 0x5, R10 ;  /* 0x00000005ff077819 */ /* 0x000fe2000001140a */
[----:B------:R-:W-:Y:S01]  /*0f60*/  VIADD R4, R156, 0x10 ;  /* 0x000000109c047836 */ /* 0x000fe20000000000 */
[--C-:B------:R-:W-:Y:S01]  /*0f70*/  LOP3.LUT R5, R3, 0x8, R0.reuse, 0xf8, !PT ;  /* 0x0000000803057812 */ /* 0x100fe200078ef800 */
[----:B------:R-:W-:Y:S01]  /*0f80*/  IMAD.U32 R0, R9, 0x20, R0 ;  /* 0x0000002009007824 */ /* 0x000fe200078e0000 */
[----:B------:R-:W-:Y:S01]  /*0f90*/  LOP3.LUT R6, R6, 0x7ffffe00, RZ, 0xc0, !PT ;  /* 0x7ffffe0006067812 */ /* 0x000fe200078ec0ff */
[----:B------:R-:W-:Y:S01]  /*0fa0*/  IMAD R7, R7, 0x10, R16 ;  /* 0x0000001007077824 */ /* 0x000fe200078e0210 */
[----:B------:R-:W-:Y:S01]  /*0fb0*/  SHF.R.U32.HI R10, RZ, 0x3, R3 ;  /* 0x00000003ff0a7819 */ /* 0x000fe20000011603 */
[----:B------:R-:W-:Y:S01]  /*0fc0*/  IMAD.IADD R14, R24, 0x1, -R14 ;  /* 0x00000001180e7824 */ /* 0x000fe200078e0a0e */
[----:B------:R0:W-:Y:S01]  /*0fd0*/  STL [R1+0x68], R0 ;  /* 0x0000680001007387 */ /* 0x0001e20000100800 */
[----:B------:R-:W-:Y:S01]  /*0fe0*/  IMAD R3, R12, 0x40, R7 ;  /* 0x000000400c037824 */ /* 0x000fe200078e0207 */
[----:B------:R-:W-:Y:S01]  /*0ff0*/  LOP3.LUT R5, R5, R10, RZ, 0x3c, !PT ;  /* 0x0000000a05057212 */ /* 0x000fe200078e3cff */
[----:B------:R-:W-:Y:S01]  /*1000*/  IMAD R6, R8, 0x400, R6 ;  /* 0x0000040008067824 */ /* 0x000fe200078e0206 */
[----:B------:R-:W-:Y:S01]  /*1010*/  SEL R141, R141, 0xffffffc0, !P2 ;  /* 0xffffffc08d8d7807 */ /* 0x000fe20005000000 */
[----:B------:R-:W-:Y:S01]  /*1020*/  IMAD.SHL.U32 R12, R21, 0x20, RZ ;  /* 0x00000020150c7824 */ /* 0x000fe200078e00ff */
[----:B------:R1:W-:Y:S01]  /*1030*/  STL [R1+0x64], R3 ;  /* 0x0000640301007387 */ /* 0x0003e20000100800 */
[----:B------:R-:W-:Y:S01]  /*1040*/  IMAD.IADD R5, R6, 0x1, R5 ;  /* 0x0000000106057824 */ /* 0x000fe200078e0205 */
[----:B------:R-:W-:Y:S01]  /*1050*/  CS2R R16, SRZ ;  /* 0x0000000000107805 */ /* 0x000fe2000001ff00 */
[C---:B------:R-:W-:Y:S01]  /*1060*/  VIADD R6, R156.reuse, 0x8 ;  /* 0x000000089c067836 */ /* 0x040fe20000000000 */
[----:B0-----:R-:W-:Y:S01]  /*1070*/  SHF.R.S32.HI R0, RZ, 0x1f, R136 ;  /* 0x0000001fff007819 */ /* 0x001fe20000011488 */
[----:B------:R-:W-:Y:S01]  /*1080*/  VIADD R0, R156, 0x20 ;  /* 0x000000209c007836 */ /* 0x000fe20000000000 */
[----:B------:R-:W-:Y:S01]  /*1090*/  STL [R1+0x58], RZ ;  /* 0x000058ff01007387 */ /* 0x000fe20000100800 */
[----:B------:R-:W-:-:S02]  /*10a0*/  IMAD.SHL.U32 R137, R14, 0x2, RZ ;  /* 0x000000020e897824 */ /* 0x000fc400078e00ff */
[----:B------:R-:W-:Y:S01]  /*10b0*/  IMAD R140, R5, 0x2, R2 ;  /* 0x00000002058c7824 */ /* 0x000fe200078e0202 */
[----:B------:R0:W-:Y:S01]  /*10c0*/  STL [R1+0x2c], R4 ;  /* 0x00002c0401007387 */ /* 0x0001e20000100800 */
[----:B------:R-:W-:Y:S02]  /*10d0*/  VIADD R10, R137, 0x10 ;  /* 0x00000010890a7836 */ /* 0x000fe40000000000 */
[----:B------:R-:W-:Y:S01]  /*10e0*/  VIADD R142, R140, 0x21800 ;  /* 0x000218008c8e7836 */ /* 0x000fe20000000000 */
[----:B------:R2:W-:Y:S01]  /*10f0*/  STL [R1+0x28], R0 ;  /* 0x0000280001007387 */ /* 0x0005e20000100800 */
[----:B------:R-:W-:Y:S02]  /*1100*/  IMAD.IADD R20, R15, 0x1, -R20 ;  /* 0x000000010f147824 */ /* 0x000fe400078e0a14 */
[----:B------:R-:W-:Y:S01]  /*1110*/  VIADD R9, R137, 0x18 ;  /* 0x0000001889097836 */ /* 0x000fe20000000000 */
[----:B------:R3:W-:Y:S01]  /*1120*/  STL [R1+0x30], R6 ;  /* 0x0000300601007387 */ /* 0x0007e20000100800 */
[----:B-1----:R-:W-:Y:S01]  /*1130*/  IMAD R3, R20, 0x8, R3 ;  /* 0x0000000814037824 */ /* 0x002fe200078e0203 */
[----:B0-----:R-:W-:Y:S01]  /*1140*/  LOP3.LUT R4, R13, 0xc0, RZ, 0xc0, !PT ;  /* 0x000000c00d047812 */ /* 0x001fe200078ec0ff */
[C---:B------:R-:W-:Y:S01]  /*1150*/  VIADD R11, R137.reuse, 0x8 ;  /* 0x00000008890b7836 */ /* 0x040fe20000000000 */
[----:B------:R-:W-:Y:S01]  /*1160*/  SHF.R.S32.HI R5, RZ, 0x1f, R9 ;  /* 0x0000001fff057819 */ /* 0x000fe20000011409 */
[----:B------:R-:W-:-:S02]  /*1170*/  VIADD R8, R137, 0x20 ;  /* 0x0000002089087836 */ /* 0x000fc40000000000 */
[C---:B--2---:R-:W-:Y:S01]  /*1180*/  VIADD R0, R156.reuse, 0x18 ;  /* 0x000000189c007836 */ /* 0x044fe20000000000 */
[----:B------:R-:W-:Y:S01]  /*1190*/  STL [R1+0x8], R4 ;  /* 0x0000080401007387 */ /* 0x000fe20000100800 */
[C---:B------:R-:W-:Y:S01]  /*11a0*/  VIADD R7, R137.reuse, 0x28 ;  /* 0x0000002889077836 */ /* 0x040fe20000000000 */
[----:B------:R-:W-:Y:S01]  /*11b0*/  SHF.R.S32.HI R11, RZ, 0x1f, R11 ;  /* 0x0000001fff0b7819 */ /* 0x000fe2000001140b */
[----:B---3--:R-:W-:Y:S01]  /*11c0*/  VIADD R6, R156, 0x28 ;  /* 0x000000289c067836 */ /* 0x008fe20000000000 */
[----:B------:R0:W-:Y:S01]  /*11d0*/  STL [R1+0x34], R0 ;  /* 0x0000340001007387 */ /* 0x0001e20000100800 */
[----:B------:R-:W-:Y:S01]  /*11e0*/  VIADD R13, R137, 0x40 ;  /* 0x00000040890d7836 */ /* 0x000fe20000000000 */
[----:B------:R-:W-:Y:S02]  /*11f0*/  SHF.R.S32.HI R8, RZ, 0x1f, R8 ;  /* 0x0000001fff087819 */ /* 0x000fe40000011408 */
[----:B------:R1:W-:Y:S01]  /*1200*/  STL [R1+0x38], R6 ;  /* 0x0000380601007387 */ /* 0x0003e20000100800 */
[----:B------:R-:W-:-:S02]  /*1210*/  SHF.R.S32.HI R7, RZ, 0x1f, R7 ;  /* 0x0000001fff077819 */ /* 0x000fc40000011407 */
[----:B0-----:R-:W-:Y:S02]  /*1220*/  LOP3.LUT R0, R4, 0x8, R22, 0xf8, !PT ;  /* 0x0000000804007812 */ /* 0x001fe400078ef816 */
[----:B------:R-:W-:Y:S01]  /*1230*/  SHF.R.U32.HI R4, RZ, 0x3, R4 ;  /* 0x00000003ff047819 */ /* 0x000fe20000011604 */
[----:B-1----:R-:W-:-:S03]  /*1240*/  VIADD R6, R137, 0x30 ;  /* 0x0000003089067836 */ /* 0x002fc60000000000 */
[----:B------:R-:W-:Y:S01]  /*1250*/  LOP3.LUT R0, R0, R4, RZ, 0x3c, !PT ;  /* 0x0000000400007212 */ /* 0x000fe200078e3cff */
[----:B------:R0:W-:Y:S01]  /*1260*/  STL [R1+0x10], R4 ;  /* 0x0000100401007387 */ /* 0x0001e20000100800 */
[----:B------:R-:W-:-:S03]  /*1270*/  SHF.R.S32.HI R5, RZ, 0x1f, R6 ;  /* 0x0000001fff057819 */ /* 0x000fc60000011406 */
[----:B------:R-:W-:Y:S01]  /*1280*/  IMAD.IADD R0, R12, 0x1, R0 ;  /* 0x000000010c007824 */ /* 0x000fe200078e0200 */
[----:B------:R-:W-:Y:S04]  /*1290*/  STL [R1+0x14], R12 ;  /* 0x0000140c01007387 */ /* 0x000fe80000100800 */
[----:B------:R1:W-:Y:S01]  /*12a0*/  STL [R1+0x48], R0 ;  /* 0x0000480001007387 */ /* 0x0003e20000100800 */
[----:B0-----:R-:W-:Y:S01]  /*12b0*/  SHF.R.S32.HI R4, RZ, 0x1f, R137 ;  /* 0x0000001fff047819 */ /* 0x001fe20000011489 */
[----:B------:R-:W-:-:S05]  /*12c0*/  VIADD R4, R137, 0x38 ;  /* 0x0000003889047836 */ /* 0x000fca0000000000 */
[----:B------:R-:W-:Y:S02]  /*12d0*/  SHF.R.S32.HI R4, RZ, 0x1f, R4 ;  /* 0x0000001fff047819 */ /* 0x000fe40000011404 */
[----:B-1----:R-:W-:Y:S01]  /*12e0*/  SHF.R.S32.HI R0, RZ, 0x1f, R10 ;  /* 0x0000001fff007819 */ /* 0x002fe2000001140a */
[----:B------:R-:W-:Y:S02]  /*12f0*/  VIADD R0, R140, 0x21820 ;  /* 0x000218208c007836 */ /* 0x000fe40000000000 */
[C---:B------:R-:W-:Y:S02]  /*1300*/  @P1 VIADD R0, R142.reuse, 0xffffffe0 ;  /* 0xffffffe08e001836 */ /* 0x040fe40000000000 */
[----:B------:R-:W-:Y:S02]  /*1310*/  IMAD.IADD R142, R142, 0x1, R141 ;  /* 0x000000018e8e7824 */ /* 0x000fe400078e028d */
[----:B------:R-:W-:Y:S01]  /*1320*/  IMAD.IADD R141, R141, 0x1, R0 ;  /* 0x000000018d8d7824 */ /* 0x000fe200078e0200 */
[----:B------:R0:W-:Y:S04]  /*1330*/  STL [R1+0x20], R0 ;  /* 0x0000200001007387 */ /* 0x0001e80000100800 */
[----:B------:R1:W-:Y:S01]  /*1340*/  STL [R1+0x40], R3 ;  /* 0x0000400301007387 */ /* 0x0003e20000100800 */
[----:B0-----:R-:W-:-:S05]  /*1350*/  VIADD R0, R0, 0x6000 ;  /* 0x0000600000007836 */ /* 0x001fca0000000000 */
[----:B------:R1:W-:Y:S02]  /*1360*/  STL [R1+0x24], R0 ;  /* 0x0000240001007387 */ /* 0x0003e40000100800 */
.L_x_10949:
[----:B------:R-:W-:Y:S05]  /*1370*/  YIELD ;  /* 0x0000000000007946 */ /* 0x000fea0003800000 */
[----:B------:R-:W-:Y:S01]  /*1380*/  ULDC.64 UR4, c[0x0][0xa28] ;  /* 0x00028a0000047ab9 */ /* 0x000fe20000000a00 */
[----:B0-23-5:R-:W0:Y:S01]  /*1390*/  LDC.64 R6, c[0x0][0xa08] ;  /* 0x00028200ff067b82 */ /* 0x02de220000000a00 */
[----:B------:R-:W-:Y:S01]  /*13a0*/  ISETP.NE.U32.AND P1, PT, RZ, UR4, PT ;  /* 0x00000004ff007c0c */ /* 0x000fe2000bf25070 */
[----:B----4-:R-:W-:Y:S02]  /*13b0*/  IMAD.MOV.U32 R13, RZ, RZ, RZ ;  /* 0x000000ffff0d7224 */ /* 0x010fe400078e00ff */
[----:B------:R-:W-:Y:S01]  /*13c0*/  IMAD.MOV.U32 R27, RZ, RZ, RZ ;  /* 0x000000ffff1b7224 */ /* 0x000fe200078e00ff */
[----:B------:R-:W-:Y:S01]  /*13d0*/  ISETP.NE.AND.EX P1, PT, RZ, UR5, PT, P1 ;  /* 0x00000005ff007c0c */ /* 0x000fe2000bf25310 */
[----:B------:R-:W-:-:S02]  /*13e0*/  ULDC.64 UR4, c[0x0][0xa18] ;  /* 0x0002860000047ab9 */ /* 0x000fc40000000a00 */
[----:B------:R-:W-:-:S04]  /*13f0*/  ISETP.NE.U32.AND P2, PT, RZ, UR4, PT ;  /* 0x00000004ff007c0c */ /* 0x000fc8000bf45070 */
[----:B------:R-:W-:Y:S01]  /*1400*/  ISETP.NE.AND.EX P2, PT, RZ, UR5, PT, P2 ;  /* 0x00000005ff007c0c */ /* 0x000fe2000bf45320 */
[----:B------:R-:W-:Y:S02]  /*1410*/  ULDC.64 UR4, c[0x0][0xa08] ;  /* 0x0002820000047ab9 */ /* 0x000fe40000000a00 */
[----:B------:R-:W-:-:S03]  /*1420*/  ISETP.NE.U32.AND P0, PT, RZ, UR4, PT ;  /* 0x00000004ff007c0c */ /* 0x000fc6000bf05070 */
[----:B------:R-:W2:Y:S01]  /*1430*/  @P1 LDC.64 R4, c[0x0][0xa28] ;  /* 0x00028a00ff041b82 */ /* 0x000ea20000000a00 */
[----:B------:R-:W-:Y:S01]  /*1440*/  ISETP.NE.AND.EX P0, PT, RZ, UR5, PT, P0 ;  /* 0x00000005ff007c0c */ /* 0x000fe2000bf05300 */
[----:B0-----:R-:W-:-:S06]  /*1450*/  IMAD.WIDE R10, R75, 0x4, R6 ;  /* 0x000000044b0a7825 */ /* 0x001fcc00078e0206 */
[----:B------:R-:W0:Y:S01]  /*1460*/  @P2 LDC.64 R8, c[0x0][0xa18] ;  /* 0x00028600ff082b82 */ /* 0x000e220000000a00 */
[----:B------:R-:W-:Y:S02]  /*1470*/  ULDC UR4, c[0x0][0x288] ;  /* 0x0000a20000047ab9 */ /* 0x000fe40000000800 */
[----:B------:R-:W-:Y:S01]  /*1480*/  IMAD.U32 R138, RZ, RZ, UR4 ;  /* 0x00000004ff8a7e24 */ /* 0x000fe2000f8e00ff */
[----:B------:R-:W-:Y:S02]  /*1490*/  ULDC.64 UR4, c[0x0][0x418] ;  /* 0x0001060000047ab9 */ /* 0x000fe40000000a00 */
[----:B------:R3:W5:Y:S01]  /*14a0*/  @P0 LDG.E R27, desc[UR40][R10.64] ;  /* 0x000000280a1b0981 */ /* 0x000762000c1e1900 */
[----:B--2---:R-:W-:-:S05]  /*14b0*/  @P1 IMAD.WIDE R4, R75, 0x4, R4 ;  /* 0x000000044b041825 */ /* 0x004fca00078e0204 */
        /* <DEDUP_REMOVED lines=12> */
[----:B---3--:R-:W-:Y:S06]  /*1580*/  @P2 BRA `(.L_x_10734) ;  /* 0x0000000000242947 */ /* 0x008fec0003800000 */
[----:B------:R-:W-:Y:S02]  /*1590*/  ULDC.64 UR4, c[0x0][0xa00] ;  /* 0x0002800000047ab9 */ /* 0x000fe40000000a00 */
[----:B------:R-:W-:-:S04]  /*15a0*/  ISETP.NE.U32.AND P1, PT, RZ, UR4, PT ;  /* 0x00000004ff007c0c */ /* 0x000fc8000bf25070 */
[----:B------:R-:W-:-:S13]  /*15b0*/  ISETP.NE.AND.EX P1, PT, RZ, UR5, PT, P1 ;  /* 0x00000005ff007c0c */ /* 0x000fda000bf25310 */
[----:B------:R-:W-:Y:S05]  /*15c0*/  @!P1 BRA `(.L_x_10734) ;  /* 0x0000000000149947 */ /* 0x000fea0003800000 */
[----:B------:R-:W0:Y:S02]  /*15d0*/  LDC.64 R4, c[0x0][0xa00] ;  /* 0x00028000ff047b82 */ /* 0x000e240000000a00 */
[----:B0-----:R-:W-:-:S05]  /*15e0*/  IMAD.WIDE R4, R75, 0x4, R4 ;  /* 0x000000044b047825 */ /* 0x001fca00078e0204 */
[----:B-----5:R-:W2:Y:S04]  /*15f0*/  LDG.E R138, desc[UR40][R4.64] ;  /* 0x00000028048a7981 */ /* 0x020ea8000c1e1900 */
[----:B-1----:R-:W2:Y:S02]  /*1600*/  LDG.E R3, desc[UR40][R4.64+0x4] ;  /* 0x0000042804037981 */ /* 0x002ea4000c1e1900 */
[----:B--2---:R-:W-:-:S07]  /*1610*/  IMAD.IADD R138, R3, 0x1, -R138 ;  /* 0x00000001038a7824 */ /* 0x004fce00078e0a8a */
.L_x_10734:
[C---:B------:R-:W-:Y:S01]  /*1620*/  LOP3.LUT R30, R74.reuse, 0xffff, RZ, 0xc0, !PT ;  /* 0x0000ffff4a1e7812 */ /* 0x040fe200078ec0ff */
[----:B------:R-:W-:Y:S01]  /*1630*/  ULDC.64 UR4, c[0x0][0xa20] ;  /* 0x0002880000047ab9 */ /* 0x000fe20000000a00 */
[----:B------:R0:W-:Y:S01]  /*1640*/  STL [R1+0x54], R75 ;  /* 0x0000544b01007387 */ /* 0x0001e20000100800 */
[----:B------:R-:W-:Y:S02]  /*1650*/  ISETP.NE.U32.AND P1, PT, RZ, UR4, PT ;  /* 0x00000004ff007c0c */ /* 0x000fe4000bf25070 */
[C---:B-1----:R-:W-:Y:S01]  /*1660*/  LOP3.LUT R3, R74.reuse, 0xff000000, RZ, 0xc0, !PT ;  /* 0xff0000004a037812 */ /* 0x042fe200078ec0ff */
[----:B------:R0:W-:Y:S01]  /*1670*/  STL [R1+0x4c], R30 ;  /* 0x00004c1e01007387 */ /* 0x0001e20000100800 */
[----:B------:R-:W-:Y:S02]  /*1680*/  ISETP.NE.AND.EX P1, PT, RZ, UR5, PT, P1 ;  /* 0x00000005ff007c0c */ /* 0x000fe4000bf25310 */
[----:B------:R-:W-:Y:S02]  /*1690*/  LOP3.LUT R0, R74, 0xff0000, RZ, 0xc0, !PT ;  /* 0x00ff00004a007812 */ /* 0x000fe400078ec0ff */
[----:B------:R-:W-:-:S04]  /*16a0*/  SHF.R.U32.HI R3, RZ, 0x8, R3 ;  /* 0x00000008ff037819 */ /* 0x000fc80000011603 */
[----:B------:R-:W-:-:S05]  /*16b0*/  LEA.HI R12, R0, R3, RZ, 0x10 ;  /* 0x00000003000c7211 */ /* 0x000fca00078f80ff */
[----:B0-----:R-:W-:Y:S05]  /*16c0*/  @!P1 BRA `(.L_x_10735) ;  /* 0x0000000000109947 */ /* 0x001fea0003800000 */
[----:B------:R-:W0:Y:S02]  /*16d0*/  LDC.64 R28, c[0x0][0xa20] ;  /* 0x00028800ff1c7b82 */ /* 0x000e240000000a00 */
[----:B0-----:R-:W-:-:S06]  /*16e0*/  IMAD.WIDE R28, R75, 0x4, R28 ;  /* 0x000000044b1c7825 */ /* 0x001fcc00078e021c */
[----:B------:R0:W5:Y:S01]  /*16f0*/  LDG.E R28, desc[UR40][R28.64] ;  /* 0x000000281c1c7981 */ /* 0x000162000c1e1900 */
[----:B------:R-:W-:Y:S05]  /*1700*/  BRA `(.L_x_10736) ;  /* 0x0000000000107947 */ /* 0x000fea0003800000 */
.L_x_10735:
[----:B------:R-:W-:Y:S05]  /*1710*/  @!P0 BRA `(.L_x_10736) ;  /* 0x00000000000c8947 */ /* 0x000fea0003800000 */
[----:B------:R-:W2:Y:S04]  /*1720*/  LDG.E R3, desc[UR40][R10.64] ;  /* 0x000000280a037981 */ /* 0x000ea8000c1e1900 */
[----:B------:R-:W2:Y:S02]  /*1730*/  LDG.E R28, desc[UR40][R10.64+0x4] ;  /* 0x000004280a1c7981 */ /* 0x000ea4000c1e1900 */
[----:B--2---:R-:W-:-:S07]  /*1740*/  IMAD.IADD R28, R28, 0x1, -R3 ;  /* 0x000000011c1c7824 */ /* 0x004fce00078e0a03 */
.L_x_10736:
[----:B------:R-:W-:Y:S01]  /*1750*/  ULDC.64 UR4, c[0x0][0xa10] ;  /* 0x0002840000047ab9 */ /* 0x000fe20000000a00 */
[----:B------:R-:W1:Y:S01]  /*1760*/  LDC R4, c[0x0][0x448] ;  /* 0x00011200ff047b82 */ /* 0x000e620000000800 */
[----:B------:R-:W-:-:S04]  /*1770*/  ISETP.NE.U32.AND P0, PT, RZ, UR4, PT ;  /* 0x00000004ff007c0c */ /* 0x000fc8000bf05070 */
[----:B------:R-:W-:Y:S01]  /*1780*/  ISETP.NE.AND.EX P0, PT, RZ, UR5, PT, P0 ;  /* 0x00000005ff007c0c */ /* 0x000fe2000bf05300 */
[----:B------:R-:W-:Y:S02]  /*1790*/  ULDC.64 UR4, c[0x0][0xa30] ;  /* 0x00028c0000047ab9 */ /* 0x000fe40000000a00 */
[----:B------:R-:W-:-:S04]  /*17a0*/  ISETP.NE.U32.AND P1, PT, RZ, UR4, PT ;  /* 0x00000004ff007c0c */ /* 0x000fc8000bf25070 */
[----:B------:R-:W-:-:S06]  /*17b0*/  ISETP.NE.AND.EX P1, PT, RZ, UR5, PT, P1 ;  /* 0x00000005ff007c0c */ /* 0x000fcc000bf25310 */
[----:B------:R-:W2:Y:S08]  /*17c0*/  @P0 LDC.64 R6, c[0x0][0xa10] ;  /* 0x00028400ff060b82 */ /* 0x000eb00000000a00 */
[----:B------:R-:W3:Y:S01]  /*17d0*/  @P1 LDC.64 R8, c[0x0][0xa30] ;  /* 0x00028c00ff081b82 */ /* 0x000ee20000000a00 */
[----:B--2---:R-:W-:-:S05]  /*17e0*/  @P0 IMAD.WIDE R6, R75, 0x4, R6 ;  /* 0x000000044b060825 */ /* 0x004fca00078e0206 */
[----:B------:R-:W2:Y:S04]  /*17f0*/  @P0 LDG.E R0, desc[UR40][R6.64] ;  /* 0x0000002806000981 */ /* 0x000ea8000c1e1900 */
[----:B------:R-:W2:Y:S01]  /*1800*/  @P0 LDG.E R3, desc[UR40][R6.64+0x4] ;  /* 0x0000042806030981 */ /* 0x000ea2000c1e1900 */
[----:B-----5:R-:W-:Y:S02]  /*1810*/  IMAD.MOV.U32 R106, RZ, RZ, R28 ;  /* 0x000000ffff6a7224 */ /* 0x020fe400078e001c */
[----:B---3--:R-:W-:-:S05]  /*1820*/  @P1 IMAD.WIDE R8, R75, 0x4, R8 ;  /* 0x000000044b081825 */ /* 0x008fca00078e0208 */
[----:B------:R3:W5:Y:S01]  /*1830*/  @P1 LDG.E R106, desc[UR40][R8.64] ;  /* 0x00000028086a1981 */ /* 0x000762000c1e1900 */
[----:B-1----:R-:W-:Y:S01]  /*1840*/  ISETP.NE.AND P1, PT, R4, 0x1, PT ;  /* 0x000000010400780c */ /* 0x002fe20003f25270 */
[----:B------:R-:W-:Y:S01]  /*1850*/  IMAD R14, R73, 0xc0, RZ ;  /* 0x000000c0490e7824 */ /* 0x000fe200078e02ff */
[----:B------:R-:W1:Y:S01]  /*1860*/  LDC.64 R4, c[0x0][0x9e0] ;  /* 0x00027800ff047b82 */ /* 0x000e620000000a00 */
[----:B------:R-:W-:-:S03]  /*1870*/  IMAD.IADD R13, R28, 0x1, -R13 ;  /* 0x000000011c0d7824 */ /* 0x000fc600078e0a0d */
[----:B------:R4:W-:Y:S07]  /*1880*/  STL [R1+0x18], R14 ;  /* 0x0000180e01007387 */ /* 0x0009ee0000100800 */
[----:B------:R-:W0:Y:S08]  /*1890*/  @P1 LDC R11, c[0x0][0x44c] ;  /* 0x00011300ff0b1b82 */ /* 0x000e300000000800 */
[----:B------:R-:W3:Y:S01]  /*18a0*/  @P1 LDC R10, c[0x0][0x450] ;  /* 0x00011400ff0a1b82 */ /* 0x000ee20000000800 */
[----:B-1----:R-:W-:Y:S01]  /*18b0*/  ISETP.GE.AND P2, PT, R5, 0x1, PT ;  /* 0x000000010500780c */ /* 0x002fe20003f46270 */
[----:B--2---:R-:W-:-:S02]  /*18c0*/  @P0 IMAD.IADD R24, R3, 0x1, -R0 ;  /* 0x0000000103180824 */ /* 0x004fc400078e0a00 */
[----:B------:R-:W-:Y:S02]  /*18d0*/  VIADD R0, R14, 0xbf ;  /* 0x000000bf0e007836 */ /* 0x000fe40000000000 */
[----:B------:R-:W-:Y:S02]  /*18e0*/  IMAD.IADD R139, R13, 0x1, R24 ;  /* 0x000000010d8b7824 */ /* 0x000fe400078e0218 */
[----:B0-----:R-:W-:-:S03]  /*18f0*/  @P1 IMAD.HI.U32 R3, R0, R11, RZ ;  /* 0x0000000b00031227 */ /* 0x001fc600078e00ff */
[C---:B------:R-:W-:Y:S01]  /*1900*/  IADD3 R7, R139.reuse, 0x1, -R138 ;  /* 0x000000018b077810 */ /* 0x040fe20007ffe88a */
[----:B------:R-:W-:Y:S01]  /*1910*/  IMAD.MOV.U32 R6, RZ, RZ, R0 ;  /* 0x000000ffff067224 */ /* 0x000fe200078e0000 */
[----:B---3--:R-:W-:Y:S01]  /*1920*/  @P1 SHF.R.U32.HI R6, RZ, R10, R3 ;  /* 0x0000000aff061219 */ /* 0x008fe20000011603 */
[----:B------:R-:W-:-:S04]  /*1930*/  VIADD R0, R139, 0x7f ;  /* 0x0000007f8b007836 */ /* 0x000fc80000000000 */
[----:B------:R-:W-:Y:S01]  /*1940*/  IMAD.IADD R9, R7, 0x1, R6 ;  /* 0x0000000107097824 */ /* 0x000fe200078e0206 */
[----:B------:R-:W-:-:S03]  /*1950*/  SHF.R.S32.HI R3, RZ, 0x1f, R0 ;  /* 0x0000001fff037819 */ /* 0x000fc60000011400 */
[----:B------:R-:W-:Y:S01]  /*1960*/  IMAD.IADD R4, R9, 0x1, R4 ;  /* 0x0000000109047824 */ /* 0x000fe200078e0204 */
[----:B------:R-:W-:-:S04]  /*1970*/  LEA.HI R3, R3, R0, RZ, 0x7 ;  /* 0x0000000003037211 */ /* 0x000fc800078f38ff */
[----:B------:R-:W-:Y:S01]  /*1980*/  SHF.R.S32.HI R112, RZ, 0x7, R3 ;  /* 0x00000007ff707819 */ /* 0x000fe20000011403 */
[----:B----4-:R-:W-:Y:S06]  /*1990*/  @!P2 BRA `(.L_x_10737) ;  /* 0x000000000048a947 */ /* 0x010fec0003800000 */
        /* <DEDUP_REMOVED lines=11> */
.L_x_10739:
[----:B------:R-:W-:-:S13]  /*1a50*/  ISETP.NE.AND P0, PT, R5, 0x1, PT ;  /* 0x000000010500780c */ /* 0x000fda0003f05270 */
[----:B------:R-:W0:Y:S02]  /*1a60*/  @P0 LDC.64 R6, c[0x0][0x9e8] ;  /* 0x00027a00ff060b82 */ /* 0x000e240000000a00 */
[----:B0-----:R-:W-:-:S05]  /*1a70*/  @P0 IMAD.HI.U32 R6, R0, R6, RZ ;  /* 0x0000000600060227 */ /* 0x001fca00078e00ff */
[----:B------:R-:W-:-:S07]  /*1a80*/  @P0 SHF.R.U32.HI R0, RZ, R7, R6 ;  /* 0x00000007ff000219 */ /* 0x000fce0000011606 */
.L_x_10740:
[----:B------:R-:W-:Y:S05]  /*1a90*/  BSYNC B0 ;  /* 0x0000000000007941 */ /* 0x000fea0003800000 */
.L_x_10738:
[----:B------:R-:W-:-:S05]  /*1aa0*/  IMAD R3, R0, R5, R5 ;  /* 0x0000000500037224 */ /* 0x000fca00078e0205 */
[----:B------:R-:W-:-:S07]  /*1ab0*/  VIMNMX R4, R4, R3, PT ;  /* 0x0000000304047248 */ /* 0x000fce0003fe0100 */
.L_x_10737:
        /* <DEDUP_REMOVED lines=25> */
.L_x_10743:
[----:B------:R-:W-:-:S13]  /*1c50*/  ISETP.NE.AND P0, PT, R5, 0x1, PT ;  /* 0x000000010500780c */ /* 0x000fda0003f05270 */
[----:B------:R-:W0:Y:S02]  /*1c60*/  @P0 LDC.64 R6, c[0x0][0x9e8] ;  /* 0x00027a00ff060b82 */ /* 0x000e240000000a00 */
[----:B0-----:R-:W-:-:S05]  /*1c70*/  @P0 IMAD.HI.U32 R4, R0, R6, RZ ;  /* 0x0000000600040227 */ /* 0x001fca00078e00ff */
[----:B------:R-:W-:-:S07]  /*1c80*/  @P0 SHF.R.U32.HI R0, RZ, R7, R4 ;  /* 0x00000007ff000219 */ /* 0x000fce0000011604 */
.L_x_10744:
[----:B------:R-:W-:Y:S05]  /*1c90*/  BSYNC B0 ;  /* 0x0000000000007941 */ /* 0x000fea0003800000 */
.L_x_10742:
[----:B------:R-:W-:-:S05]  /*1ca0*/  IMAD R0, R0, R5, RZ ;  /* 0x0000000500007224 */ /* 0x000fca00078e02ff */
[----:B------:R-:W-:-:S07]  /*1cb0*/  VIMNMX R3, R3, R0, !PT ;  /* 0x0000000003037248 */ /* 0x000fce0007fe0100 */
.L_x_10741:
        /* <DEDUP_REMOVED lines=43> */
.L_x_10746:
[----:B------:R-:W-:Y:S05]  /*1f70*/  BSYNC B0 ;  /* 0x0000000000007941 */ /* 0x000fea0003800000 */
.L_x_10745:
        /* <DEDUP_REMOVED lines=35> */
[----:B0----5:R-:W-:Y:S05]  /*21b0*/  CALL.ABS.NOINC R14 ;  /* 0x000000000e007343 */ /* 0x021fea0003c00000 */
.L_x_10749:
[----:B------:R-:W-:Y:S05]  /*21c0*/  BSYNC B6 ;  /* 0x0000000000067941 */ /* 0x000fea0003800000 */
.L_x_10748:
        /* <DEDUP_REMOVED lines=20> */
.L_x_10751:
[----:B------:R-:W-:Y:S05]  /*2310*/  BSYNC B6 ;  /* 0x0000000000067941 */ /* 0x000fea0003800000 */
.L_x_10750:
[----:B------:R-:W-:Y:S01]  /*2320*/  ULDC.64 UR4, c[0x0][0x9f8] ;  /* 0x00027e0000047ab9 */ /* 0x000fe20000000a00 */
[----:B------:R-:W2:Y:S01]  /*2330*/  LDL R32, [R1+0x8] ;  /* 0x0000080001207983 */ /* 0x000ea20000100800 */
[----:B------:R-:W-:Y:S01]  /*2340*/  ISETP.NE.U32.AND P0, PT, RZ, UR4, PT ;  /* 0x00000004ff007c0c */ /* 0x000fe2000bf05070 */
[----:B------:R-:W0:Y:S02]  /*2350*/  LDC.64 R10, c[0x0][0x300] ;  /* 0x0000c000ff0a7b82 */ /* 0x000e240000000a00 */
[----:B------:R-:W3:Y:S01]  /*2360*/  LDL R38, [R1+0x10] ;  /* 0x0000100001267983 */ /* 0x000ee20000100800 */
[----:B------:R-:W-:Y:S01]  /*2370*/  ISETP.NE.AND.EX P0, PT, RZ, UR5, PT, P0 ;  /* 0x00000005ff007c0c */ /* 0x000fe2000bf05300 */
[----:B------:R-:W1:Y:S01]  /*2380*/  S2R R20, SR_TID.X ;  /* 0x0000000000147919 */ /* 0x000e620000002100 */
[----:B------:R-:W-:Y:S01]  /*2390*/  IMAD.IADD R71, R27, 0x1, R28 ;  /* 0x000000011b477824 */ /* 0x000fe200078e021c */
[----:B------:R-:W-:Y:S01]  /*23a0*/  ULDC.64 UR4, c[0x0][0xa08] ;  /* 0x0002820000047ab9 */ /* 0x000fe20000000a00 */
[----:B------:R-:W-:Y:S01]  /*23b0*/  SHF.R.S32.HI R23, RZ, 0x1f, R22 ;  /* 0x0000001fff177819 */ /* 0x000fe20000011416 */
[----:B------:R-:W4:Y:S01]  /*23c0*/  LDL R37, [R1+0x14] ;  /* 0x0000140001257983 */ /* 0x000f220000100800 */
[----:B------:R-:W-:Y:S01]  /*23d0*/  SHF.R.S32.HI R34, RZ, 0x1f, R136 ;  /* 0x0000001fff227819 */ /* 0x000fe20000011488 */
[----:B------:R-:W0:Y:S08]  /*23e0*/  LDC R29, c[0x0][0x3f4] ;  /* 0x0000fd00ff1d7b82 */ /* 0x000e300000000800 */
[----:B------:R-:W1:Y:S02]  /*23f0*/  @P0 LDC.64 R4, c[0x0][0x9f8] ;  /* 0x00027e00ff040b82 */ /* 0x000e640000000a00 */
[----:B-1----:R-:W-:-:S05]  /*2400*/  @P0 IMAD.WIDE R4, R75, 0x4, R4 ;  /* 0x000000044b040825 */ /* 0x002fca00078e0204 */
[----:B------:R1:W2:Y:S01]  /*2410*/  @P0 LDG.E R75, desc[UR40][R4.64] ;  /* 0x00000028044b0981 */ /* 0x0002a2000c1e1900 */
[----:B------:R-:W-:Y:S01]  /*2420*/  SHF.R.S32.HI R13, RZ, 0x1f, R71 ;  /* 0x0000001fff0d7819 */ /* 0x000fe20000011447 */
[----:B------:R-:W-:Y:S01]  /*2430*/  VIADD R8, R20, 0xffffff80 ;  /* 0xffffff8014087836 */ /* 0x000fe20000000000 */
[----:B------:R-:W-:Y:S01]  /*2440*/  ISETP.NE.U32.AND P0, PT, RZ, UR4, PT ;  /* 0x00000004ff007c0c */ /* 0x000fe2000bf05070 */
[-C--:B0-----:R-:W-:Y:S01]  /*2450*/  IMAD.WIDE.U32 R6, R71, R10.reuse, RZ ;  /* 0x0000000a47067225 */ /* 0x081fe200078e00ff */
[----:B------:R-:W-:Y:S02]  /*2460*/  SHF.R.U32.HI R36, RZ, 0x7, R20 ;  /* 0x00000007ff247819 */ /* 0x000fe40000011614 */
[----:B------:R-:W-:Y:S01]  /*2470*/  SHF.R.S32.HI R9, RZ, 0x1f, R8 ;  /* 0x0000001fff097819 */ /* 0x000fe20000011408 */
[----:B------:R-:W-:Y:S01]  /*2480*/  IMAD R0, R13, R10, RZ ;  /* 0x0000000a0d007224 */ /* 0x000fe200078e02ff */
[----:B------:R-:W-:Y:S01]  /*2490*/  ISETP.NE.AND.EX P0, PT, RZ, UR5, PT, P0 ;  /* 0x00000005ff007c0c */ /* 0x000fe2000bf05300 */
[----:B------:R-:W-:Y:S01]  /*24a0*/  ULDC.64 UR4, c[0x0][0x308] ;  /* 0x0000c20000047ab9 */ /* 0x000fe20000000a00 */
[----:B------:R-:W-:Y:S01]  /*24b0*/  LEA.HI R9, R9, R8, RZ, 0x2 ;  /* 0x0000000809097211 */ /* 0x000fe200078f10ff */
[----:B------:R-:W-:Y:S01]  /*24c0*/  IMAD R3, R71, R11, R0 ;  /* 0x0000000b47037224 */ /* 0x000fe200078e0200 */
[----:B------:R-:W-:-:S02]  /*24d0*/  ISETP.NE.AND P6, PT, R36, 0x1, PT ;  /* 0x000000012400780c */ /* 0x000fc40003fc5270 */
[----:B------:R-:W-:Y:S01]  /*24e0*/  SHF.R.S32.HI R77, RZ, 0x2, R9 ;  /* 0x00000002ff4d7819 */ /* 0x000fe20000011409 */
[----:B------:R-:W-:Y:S01]  /*24f0*/  IMAD.IADD R7, R7, 0x1, R3 ;  /* 0x0000000107077824 */ /* 0x000fe200078e0203 */
[----:B------:R-:W-:Y:S01]  /*2500*/  SHF.R.S32.HI R8, RZ, 0x1f, R9 ;  /* 0x0000001fff087819 */ /* 0x000fe20000011409 */
[----:B-1----:R-:W-:-:S03]  /*2510*/  IMAD.WIDE.U32 R4, R30, UR4, R6 ;  /* 0x000000041e047c25 */ /* 0x002fc6000f8e0006 */
[----:B------:R-:W-:Y:S01]  /*2520*/  LEA.HI R8, R8, R77, RZ, 0x2 ;  /* 0x0000004d08087211 */ /* 0x000fe200078f10ff */
[----:B------:R-:W0:Y:S01]  /*2530*/  LDC.64 R6, c[0x0][0x408] ;  /* 0x00010200ff067b82 */ /* 0x000e220000000a00 */
[----:B------:R-:W-:Y:S01]  /*2540*/  IMAD R5, R30, UR5, R5 ;  /* 0x000000051e057c24 */ /* 0x000fe2000f8e0205 */
[----:B------:R-:W-:Y:S01]  /*2550*/  ULDC.64 UR4, c[0x0][0x310] ;  /* 0x0000c40000047ab9 */ /* 0x000fe20000000a00 */
[----:B------:R-:W-:-:S05]  /*2560*/  LOP3.LUT R8, R8, 0xfffffffc, RZ, 0xc0, !PT ;  /* 0xfffffffc08087812 */ /* 0x000fca00078ec0ff */
[----:B------:R-:W-:Y:S02]  /*2570*/  IMAD.IADD R77, R77, 0x1, -R8 ;  /* 0x000000014d4d7824 */ /* 0x000fe400078e0a08 */
[----:B------:R-:W-:-:S04]  /*2580*/  IMAD R8, R34, R10, RZ ;  /* 0x0000000a22087224 */ /* 0x000fc800078e02ff */
[----:B------:R-:W-:Y:S01]  /*2590*/  IMAD R95, R136, R11, R8 ;  /* 0x0000000b885f7224 */ /* 0x000fe200078e0208 */
[----:B------:R-:W-:Y:S01]  /*25a0*/  LOP3.LUT R18, R18, 0xfffffffd, RZ, 0xc0, !PT ;  /* 0xfffffffd12127812 */ /* 0x000fe200078ec0ff */
[C---:B------:R-:W-:Y:S02]  /*25b0*/  VIADD R72, R22.reuse, 0x30 ;  /* 0x0000003016487836 */ /* 0x040fe40000000000 */
[----:B------:R-:W-:Y:S02]  /*25c0*/  VIADD R27, R22, 0x40 ;  /* 0x00000040161b7836 */ /* 0x000fe40000000000 */
[----:B0-----:R-:W-:-:S04]  /*25d0*/  IMAD R12, R34, R6, RZ ;  /* 0x00000006220c7224 */ /* 0x001fc800078e02ff */
[C---:B------:R-:W-:Y:S01]  /*25e0*/  IMAD R31, R136.reuse, R7, R12 ;  /* 0x00000007881f7224 */ /* 0x040fe200078e020c */
[----:B------:R-:W-:Y:S01]  /*25f0*/  SHF.R.S32.HI R157, RZ, 0x1f, R156 ;  /* 0x0000001fff9d7819 */ /* 0x000fe2000001149c */
[----:B------:R-:W-:-:S04]  /*2600*/  IMAD.WIDE.U32 R62, R136, R6, R22 ;  /* 0x00000006883e7225 */ /* 0x000fc800078e0016 */
[----:B------:R-:W-:-:S04]  /*2610*/  IMAD.WIDE.U32 R64, R136, R6, R156 ;  /* 0x0000000688407225 */ /* 0x000fc800078e009c */
[----:B------:R-:W-:Y:S02]  /*2620*/  IMAD.IADD R63, R63, 0x1, R31 ;  /* 0x000000013f3f7824 */ /* 0x000fe400078e021f */
[----:B------:R-:W-:Y:S02]  /*2630*/  IMAD.IADD R65, R31, 0x1, R65 ;  /* 0x000000011f417824 */ /* 0x000fe400078e0241 */
[----:B------:R-:W-:Y:S01]  /*2640*/  VIADD R82, R22, 0x50 ;  /* 0x0000005016527836 */ /* 0x000fe20000000000 */
[----:B------:R-:W-:Y:S01]  /*2650*/  SHF.L.U64.HI R98, R6, 0x7, R7 ;  /* 0x0000000706627819 */ /* 0x000fe20000010207 */
[----:B-----5:R-:W-:Y:S01]  /*2660*/  IMAD.WIDE.U32 R62, R106, R6, R62 ;  /* 0x000000066a3e7225 */ /* 0x020fe200078e003e */
[----:B------:R-:W-:-:S03]  /*2670*/  SHF.L.U64.HI R97, R10, 0x7, R11 ;  /* 0x000000070a617819 */ /* 0x000fc6000001020b */
[----:B------:R-:W-:-:S04]  /*2680*/  IMAD.WIDE.U32 R64, R106, R6, R64 ;  /* 0x000000066a407225 */ /* 0x000fc800078e0040 */
[----:B------:R-:W-:Y:S02]  /*2690*/  VIADD R111, R36, 0x8 ;  /* 0x00000008246f7836 */ /* 0x000fe40000000000 */
[----:B------:R-:W-:Y:S01]  /*26a0*/  IMAD.SHL.U32 R108, R29, 0x2, RZ ;  /* 0x000000021d6c7824 */ /* 0x000fe200078e00ff */
        /* <DEDUP_REMOVED lines=8> */
[----:B------:R-:W-:Y:S01]  /*2730*/  VIADD R0, R22, 0x10 ;  /* 0x0000001016007836 */ /* 0x000fe20000000000 */
[----:B------:R-:W-:Y:S01]  /*2740*/  ULDC.64 UR6, c[0x0][0x338] ;  /* 0x0000ce0000067ab9 */ /* 0x000fe20000000a00 */
[--C-:B------:R-:W-:Y:S01]  /*2750*/  IMAD.WIDE.U32 R60, R30, UR4, R22.reuse ;  /* 0x000000041e3c7c25 */ /* 0x100fe2000f8e0016 */
[----:B------:R-:W-:Y:S01]  /*2760*/  ULDC UR4, c[0x0][0x2f4] ;  /* 0x0000bd0000047ab9 */ /* 0x000fe20000000800 */
[----:B------:R-:W-:Y:S01]  /*2770*/  @!P6 BAR.SYNC.DEFER_BLOCKING 0x9, 0x100 ;  /* 0x024400000000eb1d */ /* 0x000fe20000010000 */
[----:B------:R-:W-:Y:S01]  /*2780*/  ISETP.GE.AND P1, PT, R0, UR4, PT ;  /* 0x0000000400007c0c */ /* 0x000fe2000bf26270 */
[----:B------:R-:W-:Y:S01]  /*2790*/  IMAD.WIDE.U32 R4, R136, R10, R22 ;  /* 0x0000000a88047225 */ /* 0x000fe200078e0016 */
[----:B------:R-:W-:-:S02]  /*27a0*/  ISETP.GE.AND P0, PT, R22, UR4, PT ;  /* 0x0000000416007c0c */ /* 0x000fc4000bf06270 */
[----:B------:R-:W-:Y:S01]  /*27b0*/  SEL R8, RZ, 0xffffffff, P1 ;  /* 0xffffffffff087807 */ /* 0x000fe20000800000 */
[----:B------:R-:W-:Y:S01]  /*27c0*/  IMAD.IADD R3, R21, 0x1, R3 ;  /* 0x0000000115037824 */ /* 0x000fe200078e0203 */
[----:B------:R-:W-:Y:S01]  /*27d0*/  IADD3 R96, P1, R20, R4, RZ ;  /* 0x0000000414607210 */ /* 0x000fe20007f3e0ff */
[----:B------:R-:W-:Y:S01]  /*27e0*/  IMAD R61, R30, UR5, R61 ;  /* 0x000000051e3d7c24 */ /* 0x000fe2000f8e023d */
[----:B------:R-:W-:Y:S01]  /*27f0*/  SEL R4, RZ, 0x1, P0 ;  /* 0x00000001ff047807 */ /* 0x000fe20000000000 */
[----:B------:R-:W-:Y:S01]  /*2800*/  IMAD.SHL.U32 R9, R8, 0x2, RZ ;  /* 0x0000000208097824 */ /* 0x000fe200078e00ff */
[----:B------:R-:W-:Y:S02]  /*2810*/  LOP3.LUT P0, RZ, R77, 0x2, RZ, 0xc0, !PT ;  /* 0x000000024dff7812 */ /* 0x000fe4000780c0ff */
[----:B------:R-:W-:Y:S02]  /*2820*/  IADD3.X R95, R3, R5, R95, P1, !PT ;  /* 0x00000005035f7210 */ /* 0x000fe40000ffe45f */
[----:B------:R-:W-:-:S02]  /*2830*/  LOP3.LUT R5, R9, 0x2, R4, 0xe2, !PT ;  /* 0x0000000209057812 */ /* 0x000fc400078ee204 */
[----:B------:R-:W0:Y:S01]  /*2840*/  LDC.64 R8, c[0x0][0x3f8] ;  /* 0x0000fe00ff087b82 */ /* 0x000e220000000a00 */
[----:B------:R-:W-:Y:S01]  /*2850*/  VIADD R4, R22, 0x20 ;  /* 0x0000002016047836 */ /* 0x000fe20000000000 */
[----:B------:R-:W-:-:S05]  /*2860*/  ISETP.GE.AND P1, PT, R72, UR4, PT ;  /* 0x0000000448007c0c */ /* 0x000fca000bf26270 */
[----:B------:R-:W-:Y:S02]  /*2870*/  @P0 LOP3.LUT R18, R18, 0x2, RZ, 0xfc, !PT ;  /* 0x0000000212120812 */ /* 0x000fe400078efcff */
[----:B------:R-:W-:Y:S02]  /*2880*/  ISETP.GE.AND P0, PT, R4, UR4, PT ;  /* 0x0000000404007c0c */ /* 0x000fe4000bf06270 */
[----:B------:R-:W-:Y:S02]  /*2890*/  SEL R14, RZ, 0x8, P1 ;  /* 0x00000008ff0e7807 */ /* 0x000fe40000800000 */
[----:B------:R-:W-:Y:S02]  /*28a0*/  SEL R12, RZ, 0x4, P0 ;  /* 0x00000004ff0c7807 */ /* 0x000fe40000000000 */
[----:B------:R-:W-:Y:S02]  /*28b0*/  ISETP.GE.AND P0, PT, R27, UR4, PT ;  /* 0x000000041b007c0c */ /* 0x000fe4000bf06270 */
[----:B------:R-:W-:-:S02]  /*28c0*/  LOP3.LUT R12, R14, R5, R12, 0xfe, !PT ;  /* 0x000000050e0c7212 */ /* 0x000fc400078efe0c */
[----:B------:R-:W-:Y:S02]  /*28d0*/  SEL R5, RZ, 0x10, P0 ;  /* 0x00000010ff057807 */ /* 0x000fe40000000000 */
[----:B------:R-:W-:Y:S02]  /*28e0*/  ISETP.GE.AND P0, PT, R22, R29, PT ;  /* 0x0000001d1600720c */ /* 0x000fe40003f06270 */
[----:B------:R-:W-:Y:S01]  /*28f0*/  LOP3.LUT R12, R12, R5, RZ, 0xfc, !PT ;  /* 0x000000050c0c7212 */ /* 0x000fe200078efcff */
[----:B0-----:R-:W-:-:S04]  /*2900*/  IMAD R5, R34, R8, RZ ;  /* 0x0000000822057224 */ /* 0x001fc800078e02ff */
[----:B------:R-:W-:Y:S01]  /*2910*/  IMAD R35, R136, R9, R5 ;  /* 0x0000000988237224 */ /* 0x000fe200078e0205 */
[----:B------:R-:W-:-:S05]  /*2920*/  SEL R5, R29, RZ, P0 ;  /* 0x000000ff1d057207 */ /* 0x000fca0000000000 */
[----:B------:R-:W-:Y:S01]  /*2930*/  IMAD.IADD R5, R22, 0x1, R5 ;  /* 0x0000000116057824 */ /* 0x000fe200078e0205 */
[-C--:B------:R-:W-:Y:S02]  /*2940*/  ISETP.GE.AND P1, PT, R0, R29.reuse, PT ;  /* 0x0000001d0000720c */ /* 0x080fe40003f26270 */
[----:B------:R-:W-:Y:S02]  /*2950*/  ISETP.GE.AND P2, PT, R4, R29, PT ;  /* 0x0000001d0400720c */ /* 0x000fe40003f46270 */
[----:B------:R-:W-:Y:S02]  /*2960*/  SHF.R.S32.HI R14, RZ, 0x1f, R5 ;  /* 0x0000001fff0e7819 */ /* 0x000fe40000011405 */
[----:B------:R-:W-:Y:S02]  /*2970*/  SEL R31, R29, RZ, P1 ;  /* 0x000000ff1d1f7207 */ /* 0x000fe40000800000 */
[CC--:B------:R-:W-:Y:S02]  /*2980*/  LEA.HI R76, R14.reuse, R5.reuse, RZ, 0x3 ;  /* 0x000000050e4c7211 */ /* 0x0c0fe400078f18ff */
[----:B------:R-:W-:-:S02]  /*2990*/  LEA.HI R5, R14, R5, RZ, 0x5 ;  /* 0x000000050e057211 */ /* 0x000fc400078f28ff */
[----:B------:R-:W-:Y:S01]  /*29a0*/  SEL R33, R29, RZ, P2 ;  /* 0x000000ff1d217207 */ /* 0x000fe20001000000 */
[----:B------:R-:W-:Y:S01]  /*29b0*/  IMAD.WIDE.U32 R66, R136, R8, R22 ;  /* 0x0000000888427225 */ /* 0x000fe200078e0016 */
[----:B------:R-:W-:-:S03]  /*29c0*/  LOP3.LUT R18, R18, 0xfffffffe, RZ, 0xc0, !PT ;  /* 0xfffffffe12127812 */ /* 0x000fc600078ec0ff */
[----:B------:R-:W-:-:S04]  /*29d0*/  IMAD.WIDE.U32 R68, R136, R8, R156 ;  /* 0x0000000888447225 */ /* 0x000fc800078e009c */
[----:B------:R-:W-:Y:S02]  /*29e0*/  IMAD.IADD R31, R0, 0x1, R31 ;  /* 0x00000001001f7824 */ /* 0x000fe400078e021f */
[----:B------:R-:W-:Y:S01]  /*29f0*/  IMAD.SHL.U32 R14, R5, 0x80, RZ ;  /* 0x00000080050e7824 */ /* 0x000fe200078e00ff */
[----:B------:R-:W-:Y:S01]  /*2a00*/  LOP3.LUT R5, R32, 0x18, R76, 0xf8, !PT ;  /* 0x0000001820057812 */ /* 0x000fe200078ef84c */
[----:B------:R-:W-:Y:S01]  /*2a10*/  IMAD.IADD R33, R4, 0x1, R33 ;  /* 0x0000000104217824 */ /* 0x000fe200078e0221 */
[----:B------:R-:W-:Y:S01]  /*2a20*/  @P2 LOP3.LUT R18, R18, 0x1, RZ, 0xfc, !PT ;  /* 0x0000000112122812 */ /* 0x000fe200078efcff */
[----:B------:R-:W-:Y:S01]  /*2a30*/  IMAD R15, R15, UR6, RZ ;  /* 0x000000060f0f7c24 */ /* 0x000fe2000f8e02ff */
[----:B------:R-:W-:Y:S01]  /*2a40*/  SHF.R.S32.HI R28, RZ, 0x1f, R31 ;  /* 0x0000001fff1c7819 */ /* 0x000fe2000001141f */
[----:B------:R-:W-:Y:S01]  /*2a50*/  IMAD.IADD R67, R67, 0x1, R35 ;  /* 0x0000000143437824 */ /* 0x000fe200078e0223 */
[----:B------:R-:W-:Y:S01]  /*2a60*/  LOP3.LUT R14, R14, 0xfffff000, RZ, 0xc0, !PT ;  /* 0xfffff0000e0e7812 */ /* 0x000fe200078ec0ff */
[----:B------:R-:W-:Y:S01]  /*2a70*/  IMAD.IADD R69, R35, 0x1, R69 ;  /* 0x0000000123457824 */ /* 0x000fe200078e0245 */
[----:B------:R-:W-:-:S02]  /*2a80*/  SHF.R.S32.HI R35, RZ, 0x1f, R106 ;  /* 0x0000001fff237819 */ /* 0x000fc4000001146a */
[----:B---3--:R-:W-:Y:S02]  /*2a90*/  LOP3.LUT R5, R5, R38, RZ, 0x3c, !PT ;  /* 0x0000002605057212 */ /* 0x008fe400078e3cff */
[----:B------:R-:W-:Y:S02]  /*2aa0*/  SHF.R.S32.HI R30, RZ, 0x1f, R33 ;  /* 0x0000001fff1e7819 */ /* 0x000fe40000011421 */
[----:B------:R-:W-:Y:S01]  /*2ab0*/  IADD3 R70, P2, R136, R71, RZ ;  /* 0x0000004788467210 */ /* 0x000fe20007f5e0ff */
[----:B------:R-:W-:Y:S01]  /*2ac0*/  IMAD R15, R75, UR7, R15 ;  /* 0x000000074b0f7c24 */ /* 0x000fe2000f8e020f */
[----:B----4-:R-:W-:Y:S01]  /*2ad0*/  IADD3 R105, R5, R14, R37 ;  /* 0x0000000e05697210 */ /* 0x010fe20007ffe025 */
[----:B------:R-:W-:Y:S01]  /*2ae0*/  IMAD.WIDE.U32 R60, R75, UR6, R60 ;  /* 0x000000064b3c7c25 */ /* 0x000fe2000f8e003c */
[CC--:B------:R-:W-:Y:S02]  /*2af0*/  LEA.HI R75, R28.reuse, R31.reuse, RZ, 0x3 ;  /* 0x0000001f1c4b7211 */ /* 0x0c0fe400078f18ff */
[----:B------:R-:W-:Y:S01]  /*2b00*/  LEA.HI R28, R28, R31, RZ, 0x5 ;  /* 0x0000001f1c1c7211 */ /* 0x000fe200078f28ff */
[C---:B------:R-:W-:Y:S01]  /*2b10*/  IMAD R14, R35.reuse, R6, RZ ;  /* 0x00000006230e7224 */ /* 0x040fe200078e02ff */
[CC--:B------:R-:W-:Y:S01]  /*2b20*/  LEA.HI R74, R30.reuse, R33.reuse, RZ, 0x3 ;  /* 0x000000211e4a7211 */ /* 0x0c0fe200078f18ff */
[----:B------:R-:W-:Y:S01]  /*2b30*/  IMAD R35, R35, R8, RZ ;  /* 0x0000000823237224 */ /* 0x000fe200078e02ff */
[----:B------:R-:W-:Y:S01]  /*2b40*/  LEA.HI R33, R30, R33, RZ, 0x5 ;  /* 0x000000211e217211 */ /* 0x000fe200078f28ff */
[----:B------:R-:W-:Y:S01]  /*2b50*/  IMAD.X R71, R34, 0x1, R13, P2 ;  /* 0x0000000122477824 */ /* 0x000fe200010e060d */
[----:B------:R-:W-:Y:S01]  /*2b60*/  ISETP.GE.AND P2, PT, R82, UR4, PT ;  /* 0x0000000452007c0c */ /* 0x000fe2000bf46270 */
[----:B------:R-:W-:Y:S01]  /*2b70*/  IMAD.SHL.U32 R30, R28, 0x80, RZ ;  /* 0x000000801c1e7824 */ /* 0x000fe200078e00ff */
[----:B------:R-:W-:Y:S01]  /*2b80*/  SHF.L.U64.HI R99, R8, 0x7, R9 ;  /* 0x0000000708637819 */ /* 0x000fe20000010209 */
[----:B------:R-:W-:Y:S01]  /*2b90*/  IMAD R35, R106, R9, R35 ;  /* 0x000000096a237224 */ /* 0x000fe200078e0223 */
[----:B------:R-:W-:Y:S01]  /*2ba0*/  LOP3.LUT R28, R32, 0x18, R75, 0xf8, !PT ;  /* 0x00000018201c7812 */ /* 0x000fe200078ef84b */
[----:B------:R-:W-:Y:S01]  /*2bb0*/  IMAD.SHL.U32 R33, R33, 0x80, RZ ;  /* 0x0000008021217824 */ /* 0x000fe200078e00ff */
[----:B------:R-:W-:-:S02]  /*2bc0*/  SEL R9, RZ, 0x20, P2 ;  /* 0x00000020ff097807 */ /* 0x000fc40001000000 */
[----:B------:R-:W-:Y:S01]  /*2bd0*/  LOP3.LUT R32, R32, 0x18, R74, 0xf8, !PT ;  /* 0x0000001820207812 */ /* 0x000fe200078ef84a */
[----:B------:R-:W-:Y:S01]  /*2be0*/  IMAD R91, R106, R7, R14 ;  /* 0x000000076a5b7224 */ /* 0x000fe200078e020e */
[----:B------:R-:W-:Y:S01]  /*2bf0*/  LOP3.LUT R13, R12, R9, RZ, 0xfc, !PT ;  /* 0x000000090c0d7212 */ /* 0x000fe200078efcff */
[----:B------:R-:W-:Y:S01]  /*2c00*/  IMAD.WIDE.U32 R66, R106, R8, R66 ;  /* 0x000000086a427225 */ /* 0x000fe200078e0042 */
[----:B------:R-:W-:Y:S02]  /*2c10*/  LOP3.LUT R30, R30, 0xfffff000, RZ, 0xc0, !PT ;  /* 0xfffff0001e1e7812 */ /* 0x000fe400078ec0ff */
[----:B------:R-:W-:Y:S01]  /*2c20*/  LOP3.LUT R31, R28, R38, RZ, 0x3c, !PT ;  /* 0x000000261c1f7212 */ /* 0x000fe200078e3cff */
[----:B------:R-:W-:Y:S01]  /*2c30*/  IMAD.WIDE.U32 R68, R106, R8, R68 ;  /* 0x000000086a447225 */ /* 0x000fe200078e0044 */
[----:B------:R-:W-:Y:S02]  /*2c40*/  LOP3.LUT R33, R33, 0xfffff000, RZ, 0xc0, !PT ;  /* 0xfffff00021217812 */ /* 0x000fe400078ec0ff */
[----:B------:R-:W-:Y:S01]  /*2c50*/  LOP3.LUT R32, R32, R38, RZ, 0x3c, !PT ;  /* 0x0000002620207212 */ /* 0x000fe200078e3cff */
[----:B------:R-:W-:Y:S01]  /*2c60*/  IMAD.SHL.U32 R7, R8, 0x80, RZ ;  /* 0x0000008008077824 */ /* 0x000fe200078e00ff */
[----:B------:R-:W-:-:S02]  /*2c70*/  LOP3.LUT R81, R76, 0xfffffff8, RZ, 0xc0, !PT ;  /* 0xfffffff84c517812 */ /* 0x000fc400078ec0ff */
[----:B------:R-:W-:Y:S02]  /*2c80*/  LOP3.LUT R80, R75, 0xfffffff8, RZ, 0xc0, !PT ;  /* 0xfffffff84b507812 */ /* 0x000fe400078ec0ff */
[----:B------:R-:W-:Y:S01]  /*2c90*/  LOP3.LUT R79, R74, 0xfffffff8, RZ, 0xc0, !PT ;  /* 0xfffffff84a4f7812 */ /* 0x000fe200078ec0ff */
[----:B------:R-:W-:Y:S01]  /*2ca0*/  IMAD.SHL.U32 R5, R10, 0x80, RZ ;  /* 0x000000800a057824 */ /* 0x000fe200078e00ff */
[----:B------:R-:W-:Y:S01]  /*2cb0*/  LOP3.LUT R8, R12, 0x1, RZ, 0xc0, !PT ;  /* 0x000000010c087812 */ /* 0x000fe200078ec0ff */
[----:B------:R-:W-:Y:S01]  /*2cc0*/  IMAD.IADD R93, R63, 0x1, R91 ;  /* 0x000000013f5d7824 */ /* 0x000fe200078e025b */
[C---:B------:R-:W-:Y:S01]  /*2cd0*/  LOP3.LUT R9, R13.reuse, 0x2, RZ, 0xc0, !PT ;  /* 0x000000020d097812 */ /* 0x040fe200078ec0ff */
[----:B------:R-:W-:Y:S01]  /*2ce0*/  IMAD.SHL.U32 R6, R6, 0x80, RZ ;  /* 0x0000008006067824 */ /* 0x000fe200078e00ff */
[----:B------:R-:W-:Y:S01]  /*2cf0*/  LOP3.LUT R10, R13, 0x4, RZ, 0xc0, !PT ;  /* 0x000000040d0a7812 */ /* 0x000fe200078ec0ff */
[----:B------:R-:W-:Y:S01]  /*2d00*/  IMAD.IADD R91, R91, 0x1, R65 ;  /* 0x000000015b5b7824 */ /* 0x000fe200078e0241 */
[----:B------:R-:W-:Y:S01]  /*2d10*/  LOP3.LUT R11, R13, 0x8, RZ, 0xc0, !PT ;  /* 0x000000080d0b7812 */ /* 0x000fe200078ec0ff */
[----:B------:R-:W-:Y:S01]  /*2d20*/  IMAD.IADD R92, R67, 0x1, R35 ;  /* 0x00000001435c7824 */ /* 0x000fe200078e0223 */
[----:B------:R-:W-:Y:S01]  /*2d30*/  LOP3.LUT R12, R13, 0x10, RZ, 0xc0, !PT ;  /* 0x000000100d0c7812 */ /* 0x000fe200078ec0ff */
[----:B------:R-:W-:Y:S01]  /*2d40*/  IMAD.IADD R90, R35, 0x1, R69 ;  /* 0x00000001235a7824 */ /* 0x000fe200078e0245 */
[----:B------:R-:W-:Y:S01]  /*2d50*/  IADD3 R104, R31, R30, R37 ;  /* 0x0000001e1f687210 */ /* 0x000fe20007ffe025 */
[----:B------:R-:W-:Y:S01]  /*2d60*/  IMAD.IADD R94, R61, 0x1, R15 ;  /* 0x000000013d5e7824 */ /* 0x000fe200078e020f */
[----:B------:R-:W-:-:S02]  /*2d70*/  IADD3 R103, R32, R33, R37 ;  /* 0x0000002120677210 */ /* 0x000fc40007ffe025 */
[----:B------:R-:W-:Y:S02]  /*2d80*/  SHF.R.S32.HI R102, RZ, 0x1f, R81 ;  /* 0x0000001fff667819 */ /* 0x000fe40000011451 */
[----:B------:R-:W-:Y:S02]  /*2d90*/  SHF.R.S32.HI R101, RZ, 0x1f, R80 ;  /* 0x0000001fff657819 */ /* 0x000fe40000011450 */
[----:B------:R-:W-:Y:S02]  /*2da0*/  SHF.R.S32.HI R100, RZ, 0x1f, R79 ;  /* 0x0000001fff647819 */ /* 0x000fe4000001144f */
[----:B------:R-:W-:-:S07]  /*2db0*/  LOP3.LUT R13, R13, 0x20, RZ, 0xc0, !PT ;  /* 0x000000200d0d7812 */ /* 0x000fce00078ec0ff */
.L_x_10807:
[----:B---3--:R-:W2:Y:S01]  /*2dc0*/  LDL R29, [R1+0x48] ;  /* 0x00004800011d7983 */ /* 0x008ea20000100800 */
[----:B0-----:R-:W0:Y:S01]  /*2dd0*/  LDC.64 R86, c[0x0][0x2e8] ;  /* 0x0000ba00ff567b82 */ /* 0x001e220000000a00 */
[----:B-1----:R-:W-:Y:S01]  /*2de0*/  VIADD R28, R25, 0xffffffff ;  /* 0xffffffff191c7836 */ /* 0x002fe20000000000 */
[----:B------:R-:W-:Y:S01]  /*2df0*/  LOP3.LUT P4, RZ, R77, 0x2, RZ, 0xc0, !PT ;  /* 0x000000024dff7812 */ /* 0x000fe2000788c0ff */
[----:B------:R-:W-:Y:S05]  /*2e00*/  YIELD ;  /* 0x0000000000007946 */ /* 0x000fea0003800000 */
[----:B------:R-:W1:Y:S01]  /*2e10*/  LDC R107, c[0x0][0x3f4] ;  /* 0x0000fd00ff6b7b82 */ /* 0x000e620000000800 */
[----:B------:R-:W-:Y:S01]  /*2e20*/  SHF.R.S32.HI R30, RZ, 0x1f, R28 ;  /* 0x0000001fff1e7819 */ /* 0x000fe2000001141c */
[-C--:B------:R-:W-:Y:S01]  /*2e30*/  IMAD R14, R97, R28.reuse, RZ ;  /* 0x0000001c610e7224 */ /* 0x080fe200078e02ff */
[----:B------:R-:W-:Y:S01]  /*2e40*/  BSSY B0, `(.L_x_10752) ;  /* 0x00003e2000007945 */ /* 0x000fe20003800000 */
[----:B------:R-:W-:-:S04]  /*2e50*/  IMAD.WIDE.U32 R56, R5, R28, RZ ;  /* 0x0000001c05387225 */ /* 0x000fc800078e00ff */
[----:B------:R-:W-:Y:S01]  /*2e60*/  IMAD R15, R30, R5, R14 ;  /* 0x000000051e0f7224 */ /* 0x000fe200078e020e */
[----:B------:R-:W-:-:S03]  /*2e70*/  IADD3 R14, P2, R96, R56, RZ ;  /* 0x00000038600e7210 */ /* 0x000fc60007f5e0ff */
[----:B------:R-:W-:-:S04]  /*2e80*/  IMAD.IADD R88, R57, 0x1, R15 ;  /* 0x0000000139587824 */ /* 0x000fc800078e020f */
[----:B------:R-:W-:Y:S01]  /*2e90*/  IMAD.X R25, R88, 0x1, R95, P2 ;  /* 0x0000000158197824 */ /* 0x000fe200010e065f */
[----:B0-----:R-:W-:Y:S02]  /*2ea0*/  LEA R32, P3, R14, R86, 0x1 ;  /* 0x000000560e207211 */ /* 0x001fe400078608ff */
[----:B------:R-:W-:Y:S02]  /*2eb0*/  ISETP.GT.AND P2, PT, R28, R83, PT ;  /* 0x000000531c00720c */ /* 0x000fe40003f44270 */
[----:B------:R-:W-:Y:S01]  /*2ec0*/  LEA.HI.X R33, R14, R87, R25, 0x1, P3 ;  /* 0x000000570e217211 */ /* 0x000fe200018f0c19 */
[----:B------:R-:W-:Y:S01]  /*2ed0*/  IMAD.MOV.U32 R25, RZ, RZ, R28 ;  /* 0x000000ffff197224 */ /* 0x000fe200078e001c */
[----:B-1----:R-:W-:Y:S01]  /*2ee0*/  ISETP.GE.AND P3, PT, R107, 0x1, PT ;  /* 0x000000016b00780c */ /* 0x002fe20003f66270 */
[----:B--2---:R-:W-:-:S04]  /*2ef0*/  IMAD R15, R17, 0x3000, R29 ;  /* 0x00003000110f7824 */ /* 0x004fc800078e021d */
[C---:B------:R-:W-:Y:S02]  /*2f00*/  VIADD R29, R15.reuse, 0x10 ;  /* 0x000000100f1d7836 */ /* 0x040fe40000000000 */
[C---:B------:R-:W-:Y:S02]  /*2f10*/  @P4 VIADD R29, R15.reuse, 0xfffffff0 ;  /* 0xfffffff00f1d4836 */ /* 0x040fe40000000000 */
[--C-:B------:R-:W-:Y:S02]  /*2f20*/  IMAD R78, R15, 0x2, R26.reuse ;  /* 0x000000020f4e7824 */ /* 0x100fe400078e021a */
[----:B------:R-:W-:Y:S02]  /*2f30*/  IMAD R15, R29, 0x2, R26 ;  /* 0x000000021d0f7824 */ /* 0x000fe400078e021a */
[----:B------:R-:W-:Y:S05]  /*2f40*/  @!P3 BRA `(.L_x_10753) ;  /* 0x0000003800c4b947 */ /* 0x000fea0003800000 */
[----:B------:R-:W-:Y:S01]  /*2f50*/  ULDC.U8 UR4, c[0x0][0x410] ;  /* 0x0001040000047ab9 */ /* 0x000fe20000000000 */
[-C--:B------:R-:W-:Y:S01]  /*2f60*/  IMAD R14, R99, R28.reuse, RZ ;  /* 0x0000001c630e7224 */ /* 0x080fe200078e02ff */
[----:B------:R-:W-:Y:S01]  /*2f70*/  ISETP.NE.AND P3, PT, RZ, UR4, PT ;  /* 0x00000004ff007c0c */ /* 0x000fe2000bf65270 */
[----:B------:R-:W-:Y:S02]  /*2f80*/  IMAD R31, R98, R28, RZ ;  /* 0x0000001c621f7224 */ /* 0x000fe400078e02ff */
        /* <DEDUP_REMOVED lines=24> */
[----:B------:R-:W2:Y:S04]  /*3110*/  LDL R115, [R1+0x30] ;  /* 0x0000300001737983 */ /* 0x000ea80000100800 */
[----:B------:R-:W3:Y:S04]  /*3120*/  LDL R114, [R1+0x2c] ;  /* 0x00002c0001727983 */ /* 0x000ee80000100800 */
        /* <DEDUP_REMOVED lines=43> */
.L_x_10756:
[----:B------:R-:W-:Y:S05]  /*33e0*/  BSYNC B1 ;  /* 0x0000000000017941 */ /* 0x000fea0003800000 */
.L_x_10755:
[----:B-----5:R-:W-:Y:S01]  /*33f0*/  IMAD.MOV.U32 R14, RZ, RZ, R34 ;  /* 0x000000ffff0e7224 */ /* 0x020fe200078e0022 */
[----:B------:R-:W-:Y:S01]  /*3400*/  UISETP.NE.AND UP0, UPT, UR37, 0x3, UPT ;  /* 0x000000032500788c */ /* 0x000fe2000bf05270 */
[----:B0-----:R-:W-:-:S05]  /*3410*/  IMAD.MOV.U32 R28, RZ, RZ, R35 ;  /* 0x000000ffff1c7224 */ /* 0x001fca00078e0023 */
[----:B------:R-:W-:Y:S01]  /*3420*/  PRMT R88, R14, 0x5410, R28 ;  /* 0x000054100e587816 */ /* 0x000fe2000000001c */
[----:B------:R-:W-:Y:S01]  /*3430*/  IMAD.MOV.U32 R14, RZ, RZ, R38 ;  /* 0x000000ffff0e7224 */ /* 0x000fe200078e0026 */
[----:B------:R-:W-:Y:S01]  /*3440*/  PLOP3.LUT P3, PT, PT, PT, UP0, 0x80, 0x0 ;  /* 0x000000000000781c */ /* 0x000fe20003f6f008 */
        /* <DEDUP_REMOVED lines=37> */
.L_x_10757:
[----:B------:R-:W-:Y:S01]  /*36a0*/  IMAD R14, R17, 0x8, R2 ;  /* 0x00000008110e7824 */ /* 0x000fe200078e0202 */
[----:B------:R-:W-:Y:S01]  /*36b0*/  SHF.L.U32 R85, R154, 0x1f, RZ ;  /* 0x0000001f9a557819 */ /* 0x000fe200000006ff */
[----:B------:R-:W-:Y:S03]  /*36c0*/  BSSY B1, `(.L_x_10758) ;  /* 0x0000003000017945 */ /* 0x000fe60003800000 */
[----:B------:R-:W0:Y:S02]  /*36d0*/  SYNCS.PHASECHK.TRANS64.TRYWAIT P5, [R14+URZ+0x2d890], R85 ;  /* 0x02d890550e0075a7 */ /* 0x000e2400080a017f */
[----:B0-----:R-:W-:Y:S05]  /*36e0*/  @!P5 BRA `(.L_x_10759) ;  /* 0x00000230006cd947 */ /* 0x001fea0003800000 */
.L_x_11138:
[----:B------:R-:W-:Y:S05]  /*36f0*/  BSYNC B1 ;  /* 0x0000000000017941 */ /* 0x000fea0003800000 */
.L_x_10758:
        /* <DEDUP_REMOVED lines=24> */
[----:B------:R-:W-:Y:S02]  /*3880*/  IMAD.MOV.U32 R59, RZ, RZ, R28 ;  /* 0x000000ffff3b7224 */ /* 0x000fe400078e001c */
[----:B------:R-:W-:Y:S01]  /*3890*/  FMUL.FTZ R31, R53, R86 ;  /* 0x00000056351f7220 */ /* 0x000fe20000410000 */
[----:B------:R-:W-:-:S03]  /*38a0*/  F2FP.F16.F32.PACK_AB R29, R52, R29 ;  /* 0x0000001d341d723e */ /* 0x000fc600000000ff */
[C---:B------:R-:W-:Y:S01]  /*38b0*/  FFMA.FTZ R31, R54.reuse, R58, -R31 ;  /* 0x0000003a361f7223 */ /* 0x040fe2000001081f */
[----:B------:R-:W-:Y:S01]  /*38c0*/  FMUL.FTZ R54, R54, R86 ;  /* 0x0000005636367220 */ /* 0x000fe20000410000 */
[--C-:B------:R-:W-:Y:S02]  /*38d0*/  HADD2.F32 R28, -RZ, R59.reuse.H1_H1 ;  /* 0x3000003bff1c7230 */ /* 0x100fe40000004100 */
[----:B------:R-:W-:Y:S02]  /*38e0*/  HADD2.F32 R59, -RZ, R59.H0_H0 ;  /* 0x2000003bff3b7230 */ /* 0x000fe40000004100 */
        /* <DEDUP_REMOVED lines=8> */
[----:B------:R-:W-:Y:S02]  /*3970*/  HADD2.F32 R54, -RZ, R121.H0_H0 ;  /* 0x20000079ff367230 */ /* 0x000fe40000004100 */
        /* <DEDUP_REMOVED lines=9> */
.L_x_10764:
[----:B------:R-:W-:Y:S05]  /*3a10*/  BSYNC B2 ;  /* 0x0000000000027941 */ /* 0x000fea0003800000 */
.L_x_10763:
[----:B--2---:R1:W-:Y:S02]  /*3a20*/  STG.E.128 desc[UR40][R32.64], R28 ;  /* 0x0000001c20007986 */ /* 0x0043e4000c101d28 */
.L_x_10762:
[----:B------:R-:W-:Y:S05]  /*3a30*/  BSYNC B1 ;  /* 0x0000000000017941 */ /* 0x000fea0003800000 */
.L_x_10761:
        /* <DEDUP_REMOVED lines=51> */
.L_x_10768:
[----:B------:R-:W-:Y:S05]  /*3d70*/  BSYNC B2 ;  /* 0x0000000000027941 */ /* 0x000fea0003800000 */
.L_x_10767:
[----:B------:R2:W-:Y:S02]  /*3d80*/  STG.E.128 desc[UR40][R32.64+0x20], R28 ;  /* 0x0000201c20007986 */ /* 0x0005e4000c101d28 */
.L_x_10766:
[----:B------:R-:W-:Y:S05]  /*3d90*/  BSYNC B1 ;  /* 0x0000000000017941 */ /* 0x000fea0003800000 */
.L_x_10765:
        /* <DEDUP_REMOVED lines=8> */
[--C-:B------:R-:W-:Y:S01]  /*3e20*/  SHF.R.U64 R50, R46, 0x10, R47.reuse ;  /* 0x000000102e327819 */ /* 0x100fe2000000122f */
[----:B------:R-:W-:Y:S01]  /*3e30*/  HADD2.F32 R51, -RZ, R29.H0_H0 ;  /* 0x2000001dff337230 */ /* 0x000fe20000004100 */
[----:B------:R-:W-:Y:S01]  /*3e40*/  SHF.R.U32.HI R46, RZ, 0x10, R47 ;  /* 0x00000010ff2e7819 */ /* 0x000fe2000001162f */
[----:B------:R-:W-:Y:S01]  /*3e50*/  HADD2.F32 R52, -RZ, R119.H1_H1 ;  /* 0x30000077ff347230 */ /* 0x000fe20000004100 */
        /* <DEDUP_REMOVED lines=17> */
[----:B------:R-:W-:Y:S02]  /*3f70*/  HADD2.F32 R50, -RZ, R119.H0_H0 ;  /* 0x20000077ff327230 */ /* 0x000fe40000004100 */
[----:B------:R-:W-:Y:S01]  /*3f80*/  FFMA.FTZ R46, R48, R46, R49 ;  /* 0x0000002e302e7223 */ /* 0x000fe20000010031 */
[----:B------:R-:W-:Y:S02]  /*3f90*/  IMAD.MOV.U32 R48, RZ, RZ, R30 ;  /* 0x000000ffff307224 */ /* 0x000fe400078e001e */
[--C-:B------:R-:W-:Y:S02]  /*3fa0*/  HADD2.F32 R30, -RZ, R28.reuse.H0_H0 ;  /* 0x2000001cff1e7230 */ /* 0x100fe40000004100 */
[----:B------:R-:W-:Y:S01]  /*3fb0*/  HADD2.F32 R28, -RZ, R28.H1_H1 ;  /* 0x3000001cff1c7230 */ /* 0x000fe20000004100 */
        /* <DEDUP_REMOVED lines=16> */
.L_x_10772:
[----:B------:R-:W-:Y:S05]  /*40c0*/  BSYNC B2 ;  /* 0x0000000000027941 */ /* 0x000fea0003800000 */
.L_x_10771:
[----:B------:R3:W-:Y:S02]  /*40d0*/  STG.E.128 desc[UR40][R32.64+0x40], R28 ;  /* 0x0000401c20007986 */ /* 0x0007e4000c101d28 */
.L_x_10770:
[----:B------:R-:W-:Y:S05]  /*40e0*/  BSYNC B1 ;  /* 0x0000000000017941 */ /* 0x000fea0003800000 */
.L_x_10769:
        /* <DEDUP_REMOVED lines=19> */
[----:B------:R-:W-:Y:S01]  /*4220*/  SHF.R.U32.HI R42, RZ, 0x10, R43 ;  /* 0x00000010ff2a7819 */ /* 0x000fe2000001162b */
[--C-:B------:R-:W-:Y:S01]  /*4230*/  HADD2.F32 R29, -RZ, R31.reuse.H1_H1 ;  /* 0x3000001fff1d7230 */ /* 0x100fe20000004100 */
[----:B------:R-:W-:Y:S01]  /*4240*/  SHF.R.U32.HI R43, RZ, 0x10, R45 ;  /* 0x00000010ff2b7819 */ /* 0x000fe2000001162d */
[----:B------:R-:W-:Y:S01]  /*4250*/  HADD2.F32 R31, -RZ, R31.H0_H0 ;  /* 0x2000001fff1f7230 */ /* 0x000fe20000004100 */
[----:B------:R-:W-:Y:S01]  /*4260*/  F2FP.F16.F32.PACK_AB R46, R47, R46 ;  /* 0x0000002e2f2e723e */ /* 0x000fe200000000ff */
[----:B------:R-:W-:Y:S02]  /*4270*/  HADD2.F32 R42, -RZ, R42.H0_H0 ;  /* 0x2000002aff2a7230 */ /* 0x000fe40000004100 */
        /* <DEDUP_REMOVED lines=9> */
[----:B------:R-:W-:Y:S02]  /*4310*/  HADD2.F32 R42, -RZ, R114.H1_H1 ;  /* 0x30000072ff2a7230 */ /* 0x000fe40000004100 */
[----:B------:R-:W-:-:S02]  /*4320*/  HADD2.F32 R115, -RZ, R115.H1_H1 ;  /* 0x30000073ff737230 */ /* 0x000fc40000004100 */
[-C--:B------:R-:W-:Y:S01]  /*4330*/  FMUL.FTZ R48, R29, R28.reuse ;  /* 0x0000001c1d307220 */ /* 0x080fe20000410000 */
[C---:B------:R-:W-:Y:S01]  /*4340*/  FMUL.FTZ R50, R31.reuse, R28 ;  /* 0x0000001c1f327220 */ /* 0x040fe20000410000 */
[----:B------:R-:W-:Y:S02]  /*4350*/  HADD2.F32 R114, -RZ, R114.H0_H0 ;  /* 0x20000072ff727230 */ /* 0x000fe40000004100 */
[-C--:B------:R-:W-:Y:S01]  /*4360*/  FFMA.FTZ R28, R31, R42.reuse, -R48 ;  /* 0x0000002a1f1c7223 */ /* 0x080fe20000010830 */
[--C-:B------:R-:W-:Y:S02]  /*4370*/  HADD2.F32 R31, -RZ, R30.reuse.H0_H0 ;  /* 0x2000001eff1f7230 */ /* 0x100fe40000004100 */
[----:B------:R-:W-:Y:S01]  /*4380*/  FFMA.FTZ R29, R29, R42, R50 ;  /* 0x0000002a1d1d7223 */ /* 0x000fe20000010032 */
[----:B------:R-:W-:-:S04]  /*4390*/  HADD2.F32 R30, -RZ, R30.H1_H1 ;  /* 0x3000001eff1e7230 */ /* 0x000fc80000004100 */
[----:B------:R-:W-:Y:S01]  /*43a0*/  F2FP.F16.F32.PACK_AB R28, R29, R28 ;  /* 0x0000001c1d1c723e */ /* 0x000fe200000000ff */
[CC--:B------:R-:W-:Y:S01]  /*43b0*/  FMUL.FTZ R42, R30.reuse, R115.reuse ;  /* 0x000000731e2a7220 */ /* 0x0c0fe20000410000 */
[C---:B------:R-:W-:Y:S01]  /*43c0*/  FMUL.FTZ R115, R31.reuse, R115 ;  /* 0x000000731f737220 */ /* 0x040fe20000410000 */
[----:B------:R-:W-:Y:S02]  /*43d0*/  IMAD.MOV.U32 R29, RZ, RZ, R46 ;  /* 0x000000ffff1d7224 */ /* 0x000fe400078e002e */
[-C--:B------:R-:W-:Y:S01]  /*43e0*/  FFMA.FTZ R31, R31, R114.reuse, -R42 ;  /* 0x000000721f1f7223 */ /* 0x080fe2000001082a */
[----:B------:R-:W-:-:S05]  /*43f0*/  FFMA.FTZ R30, R30, R114, R115 ;  /* 0x000000721e1e7223 */ /* 0x000fca0000010073 */
[----:B------:R-:W-:Y:S01]  /*4400*/  F2FP.F16.F32.PACK_AB R30, R30, R31 ;  /* 0x0000001f1e1e723e */ /* 0x000fe200000000ff */
[----:B------:R-:W-:-:S07]  /*4410*/  IMAD.MOV.U32 R31, RZ, RZ, R43 ;  /* 0x000000ffff1f7224 */ /* 0x000fce00078e002b */
.L_x_10776:
[----:B------:R-:W-:Y:S05]  /*4420*/  BSYNC B2 ;  /* 0x0000000000027941 */ /* 0x000fea0003800000 */
.L_x_10775:
[----:B------:R4:W-:Y:S02]  /*4430*/  STG.E.128 desc[UR40][R32.64+0x60], R28 ;  /* 0x0000601c20007986 */ /* 0x0009e4000c101d28 */
.L_x_10774:
[----:B------:R-:W-:Y:S05]  /*4440*/  BSYNC B1 ;  /* 0x0000000000017941 */ /* 0x000fea0003800000 */
.L_x_10773:
        /* <DEDUP_REMOVED lines=8> */
[--C-:B------:R-:W-:Y:S02]  /*44d0*/  SHF.R.U64 R42, R38, 0x10, R39.reuse ;  /* 0x00000010262a7819 */ /* 0x100fe40000001227 */
        /* <DEDUP_REMOVED lines=40> */
.L_x_10780:
[----:B------:R-:W-:Y:S05]  /*4760*/  BSYNC B2 ;  /* 0x0000000000027941 */ /* 0x000fea0003800000 */
.L_x_10779:
[----:B------:R1:W-:Y:S02]  /*4770*/  STG.E.128 desc[UR40][R32.64+0x80], R28 ;  /* 0x0000801c20007986 */ /* 0x0003e4000c101d28 */
.L_x_10778:
[----:B------:R-:W-:Y:S05]  /*4780*/  BSYNC B1 ;  /* 0x0000000000017941 */ /* 0x000fea0003800000 */
.L_x_10777:
[----:B------:R-:W-:-:S13]  /*4790*/  ISETP.NE.AND P4, PT, R13, RZ, PT ;  /* 0x000000ff0d00720c */ /* 0x000fda0003f85270 */
[----:B------:R-:W-:Y:S05]  /*47a0*/  @!P4 BRA `(.L_x_10760) ;  /* 0x00000024002cc947 */ /* 0x000fea0003800000 */
[----:B------:R-:W5:Y:S01]  /*47b0*/  LDL R38, [R1+0x38] ;  /* 0x0000380001267983 */ /* 0x000f620000100800 */
[----:B------:R-:W-:Y:S03]  /*47c0*/  BSSY B1, `(.L_x_10781) ;  /* 0x000002e000017945 */ /* 0x000fe60003800000 */
[----:B-1234-:R1:W2:Y:S01]  /*47d0*/  LDS.128 R28, [R15+0x19000] ;  /* 0x019000000f1c7984 */ /* 0x01e2a20000000c00 */
[----:B-----5:R-:W-:-:S13]  /*47e0*/  ISETP.GE.AND P4, PT, R38, R107, PT ;  /* 0x0000006b2600720c */ /* 0x020fda0003f86270 */
[----:B-12---:R-:W-:Y:S05]  /*47f0*/  @P4 BRA `(.L_x_10782) ;  /* 0x0000000000a84947 */ /* 0x006fea0003800000 */
[----:B------:R-:W-:Y:S02]  /*4800*/  SHF.R.U64 R39, R36, 0x10, R37 ;  /* 0x0000001024277819 */ /* 0x000fe40000001225 */
[--C-:B------:R-:W-:Y:S01]  /*4810*/  SHF.R.U64 R41, R34, 0x10, R35.reuse ;  /* 0x0000001022297819 */ /* 0x100fe20000001223 */
[----:B------:R-:W-:Y:S01]  /*4820*/  IMAD.MOV.U32 R34, RZ, RZ, R28 ;  /* 0x000000ffff227224 */ /* 0x000fe200078e001c */
[----:B------:R-:W-:Y:S01]  /*4830*/  SHF.R.U32.HI R38, RZ, 0x10, R35 ;  /* 0x00000010ff267819 */ /* 0x000fe20000011623 */
[----:B------:R-:W-:Y:S01]  /*4840*/  IMAD.MOV.U32 R35, RZ, RZ, R31 ;  /* 0x000000ffff237224 */ /* 0x000fe200078e001f */
[----:B------:R-:W-:Y:S01]  /*4850*/  SHF.R.U32.HI R40, RZ, 0x10, R37 ;  /* 0x00000010ff287819 */ /* 0x000fe20000011625 */
[----:B------:R-:W-:Y:S02]  /*4860*/  HADD2.F32 R39, -RZ, R39.H0_H0 ;  /* 0x20000027ff277230 */ /* 0x000fe40000004100 */
[--C-:B------:R-:W-:Y:S02]  /*4870*/  HADD2.F32 R31, -RZ, R29.reuse.H1_H1 ;  /* 0x3000001dff1f7230 */ /* 0x100fe40000004100 */
[----:B------:R-:W-:-:S02]  /*4880*/  HADD2.F32 R28, -RZ, R29.H0_H0 ;  /* 0x2000001dff1c7230 */ /* 0x000fc40000004100 */
[----:B------:R-:W-:Y:S02]  /*4890*/  HADD2.F32 R40, -RZ, R40.H0_H0 ;  /* 0x20000028ff287230 */ /* 0x000fe40000004100 */
[-C--:B------:R-:W-:Y:S01]  /*48a0*/  FMUL.FTZ R29, R31, R39.reuse ;  /* 0x000000271f1d7220 */ /* 0x080fe20000410000 */
[----:B------:R-:W-:Y:S02]  /*48b0*/  HADD2.F32 R36, -RZ, R35.H1_H1 ;  /* 0x30000023ff247230 */ /* 0x000fe40000004100 */
[----:B------:R-:W-:Y:S01]  /*48c0*/  FMUL.FTZ R42, R28, R39 ;  /* 0x000000271c2a7220 */ /* 0x000fe20000410000 */
[----:B------:R-:W-:Y:S02]  /*48d0*/  HADD2.F32 R37, -RZ, R41.H0_H0 ;  /* 0x20000029ff257230 */ /* 0x000fe40000004100 */
[----:B------:R-:W-:Y:S02]  /*48e0*/  HADD2.F32 R35, -RZ, R35.H0_H0 ;  /* 0x20000023ff237230 */ /* 0x000fe40000004100 */
[----:B------:R-:W-:Y:S01]  /*48f0*/  FMUL.FTZ R44, R36, R40 ;  /* 0x00000028242c7220 */ /* 0x000fe20000410000 */
[----:B------:R-:W-:-:S02]  /*4900*/  HADD2.F32 R38, -RZ, R38.H0_H0 ;  /* 0x20000026ff267230 */ /* 0x000fc40000004100 */
[-C--:B------:R-:W-:Y:S01]  /*4910*/  FFMA.FTZ R28, R28, R37.reuse, -R29 ;  /* 0x000000251c1c7223 */ /* 0x080fe2000001081d */
[----:B------:R-:W-:Y:S01]  /*4920*/  FFMA.FTZ R29, R31, R37, R42 ;  /* 0x000000251f1d7223 */ /* 0x000fe2000001002a */
[C---:B------:R-:W-:Y:S01]  /*4930*/  FMUL.FTZ R39, R35.reuse, R40 ;  /* 0x0000002823277220 */ /* 0x040fe20000410000 */
[--C-:B------:R-:W-:Y:S02]  /*4940*/  HADD2.F32 R31, -RZ, R34.reuse.H1_H1 ;  /* 0x30000022ff1f7230 */ /* 0x100fe40000004100 */
[-C--:B------:R-:W-:Y:S01]  /*4950*/  FFMA.FTZ R44, R35, R38.reuse, -R44 ;  /* 0x00000026232c7223 */ /* 0x080fe2000001082c */
        /* <DEDUP_REMOVED lines=19> */
[----:B------:R-:W-:-:S07]  /*4a90*/  F2FP.F16.F32.PACK_AB R30, R40, R37 ;  /* 0x00000025281e723e */ /* 0x000fce00000000ff */
.L_x_10782:
[----:B------:R-:W-:Y:S05]  /*4aa0*/  BSYNC B1 ;  /* 0x0000000000017941 */ /* 0x000fea0003800000 */
.L_x_10781:
[----:B------:R1:W-:Y:S01]  /*4ab0*/  STG.E.128 desc[UR40][R32.64+0xa0], R28 ;  /* 0x0000a01c20007986 */ /* 0x0003e2000c101d28 */
[----:B------:R-:W-:Y:S05]  /*4ac0*/  BRA `(.L_x_10760) ;  /* 0x0000002000647947 */ /* 0x000fea0003800000 */
.L_x_10754:
        /* <DEDUP_REMOVED lines=46> */
.L_x_10784:
[----:B------:R-:W-:Y:S05]  /*4db0*/  BSYNC B1 ;  /* 0x0000000000017941 */ /* 0x000fea0003800000 */
.L_x_10783:
        /* <DEDUP_REMOVED lines=47> */
.L_x_10785:
[----:B------:R-:W-:Y:S01]  /*50b0*/  IMAD R14, R17, 0x8, R2 ;  /* 0x00000008110e7824 */ /* 0x000fe200078e0202 */
[----:B------:R-:W-:Y:S01]  /*50c0*/  SHF.L.U32 R85, R154, 0x1f, RZ ;  /* 0x0000001f9a557819 */ /* 0x000fe200000006ff */
[----:B------:R-:W-:Y:S03]  /*50d0*/  BSSY B1, `(.L_x_10786) ;  /* 0x0000003000017945 */ /* 0x000fe60003800000 */
[----:B------:R-:W0:Y:S02]  /*50e0*/  SYNCS.PHASECHK.TRANS64.TRYWAIT P5, [R14+URZ+0x2d890], R85 ;  /* 0x02d890550e0075a7 */ /* 0x000e2400080a017f */
[----:B0-----:R-:W-:Y:S05]  /*50f0*/  @!P5 BRA `(.L_x_10787) ;  /* 0x0000021400fcd947 */ /* 0x001fea0003800000 */
.L_x_11139:
[----:B------:R-:W-:Y:S05]  /*5100*/  BSYNC B1 ;  /* 0x0000000000017941 */ /* 0x000fea0003800000 */
.L_x_10786:
        /* <DEDUP_REMOVED lines=17> */
[----:B------:R-:W-:Y:S01]  /*5220*/  SEL R52, R108, R114, !P0 ;  /* 0x000000726c347207 */ /* 0x000fe20004000000 */
[----:B------:R-:W-:Y:S01]  /*5230*/  BSSY B2, `(.L_x_10790) ;  /* 0x000006f000027945 */ /* 0x000fe20003800000 */
[----:B------:R-:W-:-:S02]  /*5240*/  ISETP.GE.AND P4, PT, R22, R107, PT ;  /* 0x0000006b1600720c */ /* 0x000fc40003f86270 */
[----:B------:R-:W-:-:S04]  /*5250*/  SHF.R.S32.HI R53, RZ, 0x1f, R52 ;  /* 0x0000001fff357819 */ /* 0x000fc80000011434 */
[----:B------:R-:W-:-:S04]  /*5260*/  LEA.HI R53, R53, R52, RZ, 0x4 ;  /* 0x0000003435357211 */ /* 0x000fc800078f20ff */
[----:B------:R-:W-:-:S04]  /*5270*/  SHF.R.S32.HI R53, RZ, 0x4, R53 ;  /* 0x00000004ff357819 */ /* 0x000fc80000011435 */
[----:B------:R-:W-:-:S04]  /*5280*/  LEA.HI.SX32 R115, R76, R53, 0x1d ;  /* 0x000000354c737211 */ /* 0x000fc800078feaff */
[----:B------:R-:W-:-:S04]  /*5290*/  SHF.R.S32.HI R52, RZ, 0x1f, R115 ;  /* 0x0000001fff347819 */ /* 0x000fc80000011473 */
[----:B------:R-:W-:Y:S01]  /*52a0*/  LEA.HI R52, R52, R115, RZ, 0x2 ;  /* 0x0000007334347211 */ /* 0x000fe200078f10ff */
[----:B------:R-:W-:-:S04]  /*52b0*/  IMAD.SHL.U32 R115, R115, 0x8, RZ ;  /* 0x0000000873737824 */ /* 0x000fc800078e00ff */
[----:B------:R-:W-:-:S05]  /*52c0*/  IMAD.SHL.U32 R52, R52, 0x400, RZ ;  /* 0x0000040034347824 */ /* 0x000fca00078e00ff */
[----:B------:R-:W-:Y:S02]  /*52d0*/  LOP3.LUT R52, R52, 0x7ffff000, RZ, 0xc0, !PT ;  /* 0x7ffff00034347812 */ /* 0x000fe400078ec0ff */
[----:B--2---:R-:W-:-:S04]  /*52e0*/  LOP3.LUT R53, R58, 0x18, R115, 0xf8, !PT ;  /* 0x000000183a357812 */ /* 0x004fc800078ef873 */
[----:B---3--:R-:W-:-:S04]  /*52f0*/  LOP3.LUT R53, R53, R55, RZ, 0x3c, !PT ;  /* 0x0000003735357212 */ /* 0x008fc800078e3cff */
[----:B----4-:R-:W-:-:S05]  /*5300*/  IADD3 R52, R53, R52, R54 ;  /* 0x0000003435347210 */ /* 0x010fca0007ffe036 */
        /* <DEDUP_REMOVED lines=38> */
[--C-:B------:R-:W-:Y:S01]  /*5570*/  HADD2.F32 R120, -RZ, R48.reuse.H0_H0 ;  /* 0x20000030ff787230 */ /* 0x100fe20000004100 */
[----:B------:R-:W-:Y:S01]  /*5580*/  F2FP.F16.F32.PACK_AB R37, R37, R53 ;  /* 0x000000352525723e */ /* 0x000fe200000000ff */
[----:B------:R-:W-:Y:S02]  /*5590*/  HADD2.F32 R48, -RZ, R48.H1_H1 ;  /* 0x30000030ff307230 */ /* 0x000fe40000004100 */
[----:B------:R-:W-:-:S02]  /*55a0*/  IMAD.MOV.U32 R53, RZ, RZ, R49 ;  /* 0x000000ffff357224 */ /* 0x000fc400078e0031 */
        /* <DEDUP_REMOVED lines=9> */
[----:B------:R-:W-:-:S02]  /*5640*/  HADD2.F32 R117, -RZ, R117.H0_H0 ;  /* 0x20000075ff757230 */ /* 0x000fc40000004100 */
[----:B------:R-:W-:Y:S02]  /*5650*/  HADD2.F32 R39, -RZ, R39.H0_H0 ;  /* 0x20000027ff277230 */ /* 0x000fe40000004100 */
        /* <DEDUP_REMOVED lines=8> */
[--C-:B------:R-:W-:Y:S02]  /*56e0*/  HADD2.F32 R117, -RZ, R52.reuse.H0_H0 ;  /* 0x20000034ff757230 */ /* 0x100fe40000004100 */
[----:B------:R-:W-:Y:S02]  /*56f0*/  HADD2.F32 R52, -RZ, R52.H1_H1 ;  /* 0x30000034ff347230 */ /* 0x000fe40000004100 */
[----:B------:R-:W-:Y:S01]  /*5700*/  FMUL.FTZ R119, R50, R120 ;  /* 0x0000007832777220 */ /* 0x000fe20000410000 */
[----:B------:R-:W-:Y:S01]  /*5710*/  F2FP.F16.F32.PACK_AB R48, R48, R118 ;  /* 0x000000763030723e */ /* 0x000fe200000000ff */
[C---:B------:R-:W-:Y:S02]  /*5720*/  FMUL.FTZ R120, R117.reuse, R120 ;  /* 0x0000007875787220 */ /* 0x040fe40000410000 */
[----:B------:R-:W-:Y:S01]  /*5730*/  FFMA.FTZ R119, R117, R51, -R119 ;  /* 0x0000003375777223 */ /* 0x000fe20000010877 */
[----:B------:R-:W-:-:S02]  /*5740*/  HADD2.F32 R117, -RZ, R130.H1_H1 ;  /* 0x30000082ff757230 */ /* 0x000fc40000004100 */
        /* <DEDUP_REMOVED lines=12> */
[----:B------:R-:W-:Y:S02]  /*5810*/  HADD2.F32 R58, -RZ, R58.H1_H1 ;  /* 0x3000003aff3a7230 */ /* 0x000fe40000004100 */
[CC--:B------:R-:W-:Y:S01]  /*5820*/  FMUL.FTZ R116, R51.reuse, R117.reuse ;  /* 0x0000007533747220 */ /* 0x0c0fe20000410000 */
[----:B------:R-:W-:Y:S01]  /*5830*/  FMUL.FTZ R117, R56, R117 ;  /* 0x0000007538757220 */ /* 0x000fe20000410000 */
[----:B------:R-:W-:Y:S01]  /*5840*/  F2FP.F16.F32.PACK_AB R50, R50, R120 ;  /* 0x000000783232723e */ /* 0x000fe200000000ff */
[----:B------:R-:W-:Y:S02]  /*5850*/  IMAD.MOV.U32 R59, RZ, RZ, R48 ;  /* 0x000000ffff3b7224 */ /* 0x000fe400078e0030 */
[-C--:B------:R-:W-:Y:S01]  /*5860*/  FFMA.FTZ R116, R56, R52.reuse, -R116 ;  /* 0x0000003438747223 */ /* 0x080fe20000010874 */
[----:B------:R-:W-:Y:S01]  /*5870*/  FFMA.FTZ R117, R51, R52, R117 ;  /* 0x0000003433757223 */ /* 0x000fe20000010075 */
[-C--:B------:R-:W-:Y:S01]  /*5880*/  FMUL.FTZ R51, R58, R39.reuse ;  /* 0x000000273a337220 */ /* 0x080fe20000410000 */
[----:B------:R-:W-:Y:S01]  /*5890*/  FMUL.FTZ R39, R54, R39 ;  /* 0x0000002736277220 */ /* 0x000fe20000410000 */
[----:B------:R-:W-:-:S02]  /*58a0*/  IMAD.MOV.U32 R52, RZ, RZ, R36 ;  /* 0x000000ffff347224 */ /* 0x000fc400078e0024 */
[-C--:B------:R-:W-:Y:S01]  /*58b0*/  FFMA.FTZ R51, R54, R38.reuse, -R51 ;  /* 0x0000002636337223 */ /* 0x080fe20000010833 */
[----:B------:R-:W-:Y:S01]  /*58c0*/  FFMA.FTZ R39, R58, R38, R39 ;  /* 0x000000263a277223 */ /* 0x000fe20000010027 */
[----:B------:R-:W-:-:S03]  /*58d0*/  IMAD.MOV.U32 R56, RZ, RZ, R50 ;  /* 0x000000ffff387224 */ /* 0x000fc600078e0032 */
[----:B------:R-:W-:Y:S02]  /*58e0*/  F2FP.F16.F32.PACK_AB R51, R51, R116 ;  /* 0x000000743333723e */ /* 0x000fe400000000ff */
[----:B------:R-:W-:-:S03]  /*58f0*/  F2FP.F16.F32.PACK_AB R39, R39, R117 ;  /* 0x000000752727723e */ /* 0x000fc600000000ff */
[----:B------:R-:W-:Y:S02]  /*5900*/  IMAD.MOV.U32 R54, RZ, RZ, R51 ;  /* 0x000000ffff367224 */ /* 0x000fe400078e0033 */
[----:B------:R-:W-:-:S07]  /*5910*/  IMAD.MOV.U32 R58, RZ, RZ, R39 ;  /* 0x000000ffff3a7224 */ /* 0x000fce00078e0027 */
.L_x_10791:
[----:B------:R-:W-:Y:S05]  /*5920*/  BSYNC B2 ;  /* 0x0000000000027941 */ /* 0x000fea0003800000 */
.L_x_10790:
        /* <DEDUP_REMOVED lines=12> */
.L_x_10789:
[----:B------:R-:W-:Y:S05]  /*59f0*/  BSYNC B1 ;  /* 0x0000000000017941 */ /* 0x000fea0003800000 */
.L_x_10788:
[----:B------:R-:W-:Y:S01]  /*5a00*/  ISETP.NE.AND P4, PT, R9, RZ, PT ;  /* 0x000000ff0900720c */ /* 0x000fe20003f85270 */
[----:B------:R-:W-:-:S12]  /*5a10*/  BSSY B1, `(.L_x_10792) ;  /* 0x0000082000017945 */ /* 0x000fd80003800000 */
[----:B------:R-:W-:Y:S05]  /*5a20*/  @!P4 BRA `(.L_x_10793) ;  /* 0x000000080000c947 */ /* 0x000fea0003800000 */
[----:B------:R-:W3:Y:S04]  /*5a30*/  LDL R48, [R1+0x8] ;  /* 0x0000080001307983 */ /* 0x000ee80000100800 */
[----:B--2---:R-:W2:Y:S04]  /*5a40*/  LDL R39, [R1+0x10] ;  /* 0x0000100001277983 */ /* 0x004ea80000100800 */
        /* <DEDUP_REMOVED lines=13> */
[----:B---3--:R-:W-:-:S04]  /*5b20*/  LOP3.LUT R37, R48, 0x18, R52, 0xf8, !PT ;  /* 0x0000001830257812 */ /* 0x008fc800078ef834 */
[----:B--2---:R-:W-:-:S04]  /*5b30*/  LOP3.LUT R37, R37, R39, RZ, 0x3c, !PT ;  /* 0x0000002725257212 */ /* 0x004fc800078e3cff */
        /* <DEDUP_REMOVED lines=46> */
[----:B------:R-:W-:Y:S01]  /*5e20*/  SHF.R.U32.HI R53, RZ, 0x10, R35 ;  /* 0x00000010ff357819 */ /* 0x000fe20000011623 */
[----:B------:R-:W-:Y:S01]  /*5e30*/  IMAD.MOV.U32 R49, RZ, RZ, R33 ;  /* 0x000000ffff317224 */ /* 0x000fe200078e0021 */
[--C-:B------:R-:W-:Y:S02]  /*5e40*/  SHF.R.U64 R35, R46, 0x10, R47.reuse ;  /* 0x000000102e237819 */ /* 0x100fe4000000122f */
[----:B------:R-:W-:Y:S01]  /*5e50*/  SHF.R.U32.HI R46, RZ, 0x10, R47 ;  /* 0x00000010ff2e7819 */ /* 0x000fe2000001162f */
[----:B------:R-:W-:-:S02]  /*5e60*/  HADD2.F32 R47, -RZ, R51.H1_H1 ;  /* 0x30000033ff2f7230 */ /* 0x000fc40000004100 */
        /* <DEDUP_REMOVED lines=9> */
[----:B------:R-:W-:Y:S01]  /*5f00*/  HADD2.F32 R53, -RZ, R126.H1_H1 ;  /* 0x3000007eff357230 */ /* 0x000fe20000004100 */
        /* <DEDUP_REMOVED lines=37> */
.L_x_10795:
[----:B------:R-:W-:Y:S05]  /*6160*/  BSYNC B2 ;  /* 0x0000000000027941 */ /* 0x000fea0003800000 */
.L_x_10794:
        /* <DEDUP_REMOVED lines=12> */
.L_x_10793:
[----:B------:R-:W-:Y:S05]  /*6230*/  BSYNC B1 ;  /* 0x0000000000017941 */ /* 0x000fea0003800000 */
.L_x_10792:
[----:B------:R-:W-:-:S13]  /*6240*/  ISETP.NE.AND P4, PT, R10, RZ, PT ;  /* 0x000000ff0a00720c */ /* 0x000fda0003f85270 */
[----:B------:R-:W-:Y:S05]  /*6250*/  @!P4 BRA `(.L_x_10760) ;  /* 0x000000080080c947 */ /* 0x000fea0003800000 */
[----:B--23--:R-:W2:Y:S04]  /*6260*/  LDL R36, [R1+0x8] ;  /* 0x0000080001247983 */ /* 0x00cea80000100800 */
[----:B------:R-:W3:Y:S04]  /*6270*/  LDL R35, [R1+0x10] ;  /* 0x0000100001237983 */ /* 0x000ee80000100800 */
[----:B------:R-:W4:Y:S01]  /*6280*/  LDL R34, [R1+0x14] ;  /* 0x0000140001227983 */ /* 0x000f220000100800 */
[----:B------:R-:W-:Y:S01]  /*6290*/  LOP3.LUT P5, RZ, R18, 0x1, RZ, 0xc0, !PT ;  /* 0x0000000112ff7812 */ /* 0x000fe200078ac0ff */
[----:B------:R-:W-:Y:S01]  /*62a0*/  BSSY B1, `(.L_x_10796) ;  /* 0x000006d000017945 */ /* 0x000fe20003800000 */
[----:B------:R-:W-:-:S02]  /*62b0*/  ISETP.GE.AND P4, PT, R4, R107, PT ;  /* 0x0000006b0400720c */ /* 0x000fc40003f86270 */
[----:B------:R-:W-:-:S04]  /*62c0*/  SEL R114, R108, R114, !P5 ;  /* 0x000000726c727207 */ /* 0x000fc80006800000 */
[----:B------:R-:W-:-:S04]  /*62d0*/  SHF.R.S32.HI R33, RZ, 0x1f, R114 ;  /* 0x0000001fff217819 */ /* 0x000fc80000011472 */
[----:B------:R-:W-:-:S04]  /*62e0*/  LEA.HI R33, R33, R114, RZ, 0x4 ;  /* 0x0000007221217211 */ /* 0x000fc800078f20ff */
[----:B------:R-:W-:-:S04]  /*62f0*/  SHF.R.S32.HI R33, RZ, 0x4, R33 ;  /* 0x00000004ff217819 */ /* 0x000fc80000011421 */
[----:B------:R-:W-:-:S04]  /*6300*/  LEA.HI.SX32 R33, R74, R33, 0x1d ;  /* 0x000000214a217211 */ /* 0x000fc800078feaff */
[----:B------:R-:W-:Y:S01]  /*6310*/  SHF.R.S32.HI R32, RZ, 0x1f, R33 ;  /* 0x0000001fff207819 */ /* 0x000fe20000011421 */
[----:B------:R-:W-:-:S03]  /*6320*/  IMAD.SHL.U32 R44, R33, 0x8, RZ ;  /* 0x00000008212c7824 */ /* 0x000fc600078e00ff */
[----:B------:R-:W-:-:S05]  /*6330*/  LEA.HI R33, R32, R33, RZ, 0x2 ;  /* 0x0000002120217211 */ /* 0x000fca00078f10ff */
[----:B------:R-:W-:-:S05]  /*6340*/  IMAD.SHL.U32 R33, R33, 0x400, RZ ;  /* 0x0000040021217824 */ /* 0x000fca00078e00ff */
[----:B------:R-:W-:Y:S02]  /*6350*/  LOP3.LUT R33, R33, 0x7ffff000, RZ, 0xc0, !PT ;  /* 0x7ffff00021217812 */ /* 0x000fe400078ec0ff */
[----:B--2---:R-:W-:-:S04]  /*6360*/  LOP3.LUT R32, R36, 0x18, R44, 0xf8, !PT ;  /* 0x0000001824207812 */ /* 0x004fc800078ef82c */
[----:B---3--:R-:W-:-:S04]  /*6370*/  LOP3.LUT R32, R32, R35, RZ, 0x3c, !PT ;  /* 0x0000002320207212 */ /* 0x008fc800078e3cff */
[----:B----4-:R-:W-:Y:S01]  /*6380*/  IADD3 R32, R32, R33, R34 ;  /* 0x0000002120207210 */ /* 0x010fe20007ffe022 */
[----:B------:R-:W-:-:S04]  /*6390*/  IMAD R33, R17, 0x3000, R103 ;  /* 0x0000300011217824 */ /* 0x000fc800078e0267 */
        /* <DEDUP_REMOVED lines=21> */
[----:B------:R-:W-:Y:S01]  /*64f0*/  HADD2.F32 R122, -RZ, R122.H0_H0 ;  /* 0x2000007aff7a7230 */ /* 0x000fe20000004100 */
        /* <DEDUP_REMOVED lines=25> */
[----:B------:R-:W-:Y:S01]  /*6690*/  HADD2.F32 R39, -RZ, R33.H1_H1 ;  /* 0x30000021ff277230 */ /* 0x000fe20000004100 */
[----:B------:R-:W-:Y:S01]  /*66a0*/  SHF.R.U64 R31, R30, 0x10, R31 ;  /* 0x000000101e1f7819 */ /* 0x000fe2000000121f */
[----:B------:R-:W-:-:S02]  /*66b0*/  HADD2.F32 R33, -RZ, R41.H0_H0 ;  /* 0x20000029ff217230 */ /* 0x000fc40000004100 */
[----:B------:R-:W-:Y:S02]  /*66c0*/  HADD2.F32 R35, -RZ, R35.H0_H0 ;  /* 0x20000023ff237230 */ /* 0x000fe40000004100 */
[----:B------:R-:W-:-:S03]  /*66d0*/  HADD2.F32 R31, -RZ, R31.H0_H0 ;  /* 0x2000001fff1f7230 */ /* 0x000fc60000004100 */
[-C--:B------:R-:W-:Y:S01]  /*66e0*/  FMUL.FTZ R41, R29, R35.reuse ;  /* 0x000000231d297220 */ /* 0x080fe20000410000 */
[----:B------:R-:W-:-:S03]  /*66f0*/  FMUL.FTZ R35, R39, R35 ;  /* 0x0000002327237220 */ /* 0x000fc60000410000 */
[-C--:B------:R-:W-:Y:S01]  /*6700*/  FFMA.FTZ R41, R39, R33.reuse, -R41 ;  /* 0x0000002127297223 */ /* 0x080fe20000010829 */
[----:B------:R-:W-:Y:S01]  /*6710*/  FFMA.FTZ R35, R29, R33, R35 ;  /* 0x000000211d237223 */ /* 0x000fe20000010023 */
[----:B------:R-:W-:Y:S02]  /*6720*/  HADD2.F32 R29, -RZ, R36.H0_H0 ;  /* 0x20000024ff1d7230 */ /* 0x000fe40000004100 */
[--C-:B------:R-:W-:Y:S01]  /*6730*/  HADD2.F32 R33, -RZ, R32.reuse.H0_H0 ;  /* 0x20000020ff217230 */ /* 0x100fe20000004100 */
[----:B------:R-:W-:Y:S01]  /*6740*/  F2FP.F16.F32.PACK_AB R41, R41, R46 ;  /* 0x0000002e2929723e */ /* 0x000fe200000000ff */
[----:B------:R-:W-:Y:S02]  /*6750*/  HADD2.F32 R32, -RZ, R32.H1_H1 ;  /* 0x30000020ff207230 */ /* 0x000fe40000004100 */
[-C--:B------:R-:W-:Y:S01]  /*6760*/  FMUL.FTZ R39, R29, R124.reuse ;  /* 0x0000007c1d277220 */ /* 0x080fe20000410000 */
[----:B------:R-:W-:Y:S01]  /*6770*/  F2FP.F16.F32.PACK_AB R30, R35, R37 ;  /* 0x00000025231e723e */ /* 0x000fe200000000ff */
[----:B------:R-:W-:Y:S01]  /*6780*/  FMUL.FTZ R124, R33, R124 ;  /* 0x0000007c217c7220 */ /* 0x000fe20000410000 */
[----:B------:R-:W-:-:S02]  /*6790*/  IMAD.MOV.U32 R37, RZ, RZ, R45 ;  /* 0x000000ffff257224 */ /* 0x000fc400078e002d */
[-C--:B------:R-:W-:Y:S01]  /*67a0*/  FFMA.FTZ R39, R33, R122.reuse, -R39 ;  /* 0x0000007a21277223 */ /* 0x080fe20000010827 */
[----:B------:R-:W-:Y:S02]  /*67b0*/  HADD2.F32 R33, -RZ, R28.H0_H0 ;  /* 0x2000001cff217230 */ /* 0x000fe40000004100 */
[----:B------:R-:W-:Y:S01]  /*67c0*/  FFMA.FTZ R124, R29, R122, R124 ;  /* 0x0000007a1d7c7223 */ /* 0x000fe2000001007c */
[----:B------:R-:W-:Y:S02]  /*67d0*/  HADD2.F32 R29, -RZ, R36.H1_H1 ;  /* 0x30000024ff1d7230 */ /* 0x000fe40000004100 */
[----:B------:R-:W-:-:S03]  /*67e0*/  IMAD.MOV.U32 R35, RZ, RZ, R41 ;  /* 0x000000ffff237224 */ /* 0x000fc600078e0029 */
        /* <DEDUP_REMOVED lines=11> */
[----:B------:R-:W-:Y:S01]  /*68a0*/  FFMA.FTZ R32, R32, R121, -R43 ;  /* 0x0000007920207223 */ /* 0x000fe2000001082b */
[----:B------:R-:W-:-:S02]  /*68b0*/  HADD2.F32 R43, -RZ, R42.H0_H0 ;  /* 0x2000002aff2b7230 */ /* 0x000fc40000004100 */
[----:B------:R-:W-:Y:S01]  /*68c0*/  FFMA.FTZ R33, R33, R121, R36 ;  /* 0x0000007921217223 */ /* 0x000fe20000010024 */
[----:B------:R-:W-:Y:S02]  /*68d0*/  F2FP.F16.F32.PACK_AB R36, R29, R124 ;  /* 0x0000007c1d24723e */ /* 0x000fe400000000ff */
[-C--:B------:R-:W-:Y:S01]  /*68e0*/  FMUL.FTZ R51, R38, R43.reuse ;  /* 0x0000002b26337220 */ /* 0x080fe20000410000 */
[----:B------:R-:W-:-:S03]  /*68f0*/  FMUL.FTZ R43, R34, R43 ;  /* 0x0000002b222b7220 */ /* 0x000fc60000410000 */
[-C--:B------:R-:W-:Y:S01]  /*6900*/  FFMA.FTZ R51, R34, R31.reuse, -R51 ;  /* 0x0000001f22337223 */ /* 0x080fe20000010833 */
[----:B------:R-:W-:-:S04]  /*6910*/  FFMA.FTZ R38, R38, R31, R43 ;  /* 0x0000001f26267223 */ /* 0x000fc8000001002b */
[----:B------:R-:W-:Y:S01]  /*6920*/  F2FP.F16.F32.PACK_AB R34, R51, R32 ;  /* 0x000000203322723e */ /* 0x000fe200000000ff */
[----:B------:R-:W-:Y:S01]  /*6930*/  IMAD.MOV.U32 R32, RZ, RZ, R39 ;  /* 0x000000ffff207224 */ /* 0x000fe200078e0027 */
[----:B------:R-:W-:Y:S01]  /*6940*/  F2FP.F16.F32.PACK_AB R38, R38, R33 ;  /* 0x000000212626723e */ /* 0x000fe200000000ff */
[----:B------:R-:W-:Y:S02]  /*6950*/  IMAD.MOV.U32 R33, RZ, RZ, R48 ;  /* 0x000000ffff217224 */ /* 0x000fe400078e0030 */
[----:B------:R-:W-:-:S07]  /*6960*/  IMAD.MOV.U32 R39, RZ, RZ, R30 ;  /* 0x000000ffff277224 */ /* 0x000fce00078e001e */
.L_x_10797:
[----:B------:R-:W-:Y:S05]  /*6970*/  BSYNC B1 ;  /* 0x0000000000017941 */ /* 0x000fea0003800000 */
.L_x_10796:
[----:B------:R-:W-:-:S04]  /*6980*/  IADD3 R29, P4, P5, R20, R88, R79 ;  /* 0x00000058141d7210 */ /* 0x000fc80007d9e04f */
[----:B------:R-:W-:Y:S02]  /*6990*/  IADD3.X R30, R3, R110, R100, P4, P5 ;  /* 0x0000006e031e7210 */ /* 0x000fe400027ea464 */
[----:B------:R-:W-:-:S04]  /*69a0*/  LEA R28, P4, R29, R86, 0x1 ;  /* 0x000000561d1c7211 */ /* 0x000fc800078808ff */
[----:B------:R-:W-:Y:S02]  /*69b0*/  LEA.HI.X R29, R29, R87, R30, 0x1, P4 ;  /* 0x000000571d1d7211 */ /* 0x000fe400020f0c1e */
[----:B------:R-:W-:-:S03]  /*69c0*/  ISETP.GE.AND P4, PT, R44, R109, PT ;  /* 0x0000006d2c00720c */ /* 0x000fc60003f86270 */
[----:B-1----:R4:W-:Y:S10]  /*69d0*/  STG.E.128 desc[UR40][R28.64], R32 ;  /* 0x000000201c007986 */ /* 0x0029f4000c101d28 */
[----:B------:R-:W-:Y:S05]  /*69e0*/  @P4 BRA `(.L_x_10760) ;  /* 0x00000000009c4947 */ /* 0x000fea0003800000 */
[--C-:B----4-:R-:W-:Y:S02]  /*69f0*/  SHF.R.S32.HI R28, RZ, 0x1f, R44.reuse ;  /* 0x0000001fff1c7819 */ /* 0x110fe4000001142c */
[----:B------:R-:W-:-:S04]  /*6a00*/  IADD3 R44, P4, P5, R20, R88, R44 ;  /* 0x00000058142c7210 */ /* 0x000fc80007d9e02c */
[----:B------:R-:W-:Y:S02]  /*6a10*/  IADD3.X R28, R3, R110, R28, P4, P5 ;  /* 0x0000006e031c7210 */ /* 0x000fe400027ea41c */
[----:B------:R-:W-:-:S04]  /*6a20*/  LEA R86, P4, R44, R86, 0x1 ;  /* 0x000000562c567211 */ /* 0x000fc800078808ff */
[----:B------:R-:W-:-:S05]  /*6a30*/  LEA.HI.X R87, R44, R87, R28, 0x1, P4 ;  /* 0x000000572c577211 */ /* 0x000fca00020f0c1c */
[----:B--2---:R1:W-:Y:S01]  /*6a40*/  STG.E.128 desc[UR40][R86.64], R36 ;  /* 0x0000002456007986 */ /* 0x0043e2000c101d28 */
[----:B------:R-:W-:Y:S05]  /*6a50*/  BRA `(.L_x_10760) ;  /* 0x0000000000807947 */ /* 0x000fea0003800000 */
.L_x_10753:
[----:B------:R-:W-:-:S06]  /*6a60*/  UISETP.NE.AND UP0, UPT, UR37, 0x3, UPT ;  /* 0x000000032500788c */ /* 0x000fcc000bf05270 */
[----:B------:R-:W-:-:S13]  /*6a70*/  PLOP3.LUT P3, PT, PT, PT, UP0, 0x80, 0x0 ;  /* 0x000000000000781c */ /* 0x000fda0003f6f008 */
[----:B------:R-:W-:Y:S05]  /*6a80*/  @!P3 BRA `(.L_x_10798) ;  /* 0x000000000004b947 */ /* 0x000fea0003800000 */
[----:B------:R-:W-:Y:S01]  /*6a90*/  BPT.TRAP 0x1 ;  /* 0x000000040000795c */ /* 0x000fe20000300000 */
.L_x_10798:
[----:B------:R-:W-:Y:S01]  /*6aa0*/  IMAD R14, R17, 0x8, R2 ;  /* 0x00000008110e7824 */ /* 0x000fe200078e0202 */
[----:B------:R-:W-:Y:S01]  /*6ab0*/  SHF.L.U32 R85, R154, 0x1f, RZ ;  /* 0x0000001f9a557819 */ /* 0x000fe200000006ff */
[----:B------:R-:W-:Y:S01]  /*6ac0*/  IMAD R84, R25, -0x80, R24 ;  /* 0xffffff8019547824 */ /* 0x000fe200078e0218 */
[----:B------:R-:W-:Y:S02]  /*6ad0*/  BSSY B1, `(.L_x_10799) ;  /* 0x0000004000017945 */ /* 0x000fe40003800000 */
[----:B------:R-:W0:Y:S02]  /*6ae0*/  SYNCS.PHASECHK.TRANS64.TRYWAIT P4, [R14+URZ+0x2d890], R85 ;  /* 0x02d890550e0075a7 */ /* 0x000e24000808017f */
[----:B------:R-:W-:Y:S01]  /*6af0*/  VIMNMX R84, R84, 0x80, PT ;  /* 0x0000008054547848 */ /* 0x000fe20003fe0100 */
[----:B0-----:R-:W-:Y:S06]  /*6b00*/  @!P4 BRA `(.L_x_10800) ;  /* 0x000001fc008cc947 */ /* 0x001fec0003800000 */
.L_x_11140:
[----:B------:R-:W-:Y:S05]  /*6b10*/  BSYNC B1 ;  /* 0x0000000000017941 */ /* 0x000fea0003800000 */
.L_x_10799:
        /* <DEDUP_REMOVED lines=20> */
.L_x_10760:
[----:B------:R-:W-:Y:S05]  /*6c60*/  BSYNC B0 ;  /* 0x0000000000007941 */ /* 0x000fea0003800000 */
.L_x_10752:
        /* <DEDUP_REMOVED lines=17> */
.L_x_10802:
[----:B------:R-:W-:Y:S05]  /*6d80*/  BSYNC B0 ;  /* 0x0000000000007941 */ /* 0x000fea0003800000 */
.L_x_10801:
[----:B------:R-:W2:Y:S01]  /*6d90*/  SYNCS.PHASECHK.TRANS64.TRYWAIT P3, [R14+URZ+0x2d8b0], R85 ;  /* 0x02d8b0550e0075a7 */ /* 0x000ea2000806017f */
[----:B------:R-:W-:Y:S04]  /*6da0*/  BSSY B0, `(.L_x_10803) ;  /* 0x0000002000007945 */ /* 0x000fe80003800000 */
[----:B--2---:R-:W-:Y:S05]  /*6db0*/  @!P3 BRA `(.L_x_10804) ;  /* 0x000001f800f4b947 */ /* 0x004fea0003800000 */
.L_x_11141:
[----:B------:R-:W-:Y:S05]  /*6dc0*/  BSYNC B0 ;  /* 0x0000000000007941 */ /* 0x000fea0003800000 */
.L_x_10803:
        /* <DEDUP_REMOVED lines=33> */
.L_x_10806:
[----:B------:R-:W-:Y:S05]  /*6fe0*/  BSYNC B0 ;  /* 0x0000000000007941 */ /* 0x000fea0003800000 */
.L_x_10805:
        /* <DEDUP_REMOVED lines=21> */
.L_x_10747:
[----:B------:R-:W2:Y:S01]  /*7140*/  LDL R8, [R1+0x18] ;  /* 0x0000180001087983 */ /* 0x000ea20000100800 */
[----:B------:R-:W1:Y:S01]  /*7150*/  LDC R0, c[0x0][0x448] ;  /* 0x00011200ff007b82 */ /* 0x000e620000000800 */
[----:B------:R-:W-:-:S07]  /*7160*/  IADD3 R7, R139, 0x1, -R138 ;  /* 0x000000018b077810 */ /* 0x000fce0007ffe88a */
[----:B------:R-:W3:Y:S01]  /*7170*/  LDC.64 R4, c[0x0][0x9e0] ;  /* 0x00027800ff047b82 */ /* 0x000ee20000000a00 */
[----:B-1----:R-:W-:Y:S02]  /*7180*/  ISETP.NE.AND P1, PT, R0, 0x1, PT ;  /* 0x000000010000780c */ /* 0x002fe40003f25270 */
[----:B---3--:R-:W-:-:S11]  /*7190*/  ISETP.GE.AND P2, PT, R5, 0x1, PT ;  /* 0x000000010500780c */ /* 0x008fd60003f46270 */
[----:B------:R-:W1:Y:S08]  /*71a0*/  @P1 LDC R3, c[0x0][0x44c] ;  /* 0x00011300ff031b82 */ /* 0x000e700000000800 */
[----:B------:R-:W3:Y:S01]  /*71b0*/  @P1 LDC R6, c[0x0][0x450] ;  /* 0x00011400ff061b82 */ /* 0x000ee20000000800 */
[----:B--2---:R-:W-:-:S04]  /*71c0*/  VIADD R0, R8, 0xbf ;  /* 0x000000bf08007836 */ /* 0x004fc80000000000 */
[----:B-1----:R-:W-:-:S05]  /*71d0*/  @P1 IMAD.HI.U32 R3, R0, R3, RZ ;  /* 0x0000000300031227 */ /* 0x002fca00078e00ff */
[----:B---3--:R-:W-:-:S05]  /*71e0*/  @P1 SHF.R.U32.HI R0, RZ, R6, R3 ;  /* 0x00000006ff001219 */ /* 0x008fca0000011603 */
[----:B------:R-:W-:Y:S01]  /*71f0*/  IMAD.IADD R3, R7, 0x1, R0 ;  /* 0x0000000107037824 */ /* 0x000fe200078e0200 */
[----:B------:R-:W-:Y:S06]  /*7200*/  @P0 BRA `(.L_x_10808) ;  /* 0x00000000000c0947 */ /* 0x000fec0003800000 */
[----:B------:R-:W1:Y:S01]  /*7210*/  FENCE.VIEW.ASYNC.G ;  /* 0x00000000000073c6 */ /* 0x000e620000000100 */
[----:B------:R-:W-:Y:S05]  /*7220*/  WARPSYNC.ALL ;  /* 0x0000000000007948 */ /* 0x000fea0003800000 */
[----:B-1----:R-:W-:Y:S06]  /*7230*/  BAR.ARV 0xc, 0x200 ;  /* 0x0308000000007b1d */ /* 0x002fec0000002000 */
.L_x_10808:
        /* <DEDUP_REMOVED lines=13> */
.L_x_10811:
[----:B------:R-:W-:-:S13]  /*7310*/  ISETP.NE.AND P0, PT, R5, 0x1, PT ;  /* 0x000000010500780c */ /* 0x000fda0003f05270 */
[----:B------:R-:W1:Y:S02]  /*7320*/  @P0 LDC.64 R6, c[0x0][0x9e8] ;  /* 0x00027a00ff060b82 */ /* 0x000e640000000a00 */
[----:B-1----:R-:W-:-:S05]  /*7330*/  @P0 IMAD.HI.U32 R6, R0, R6, RZ ;  /* 0x0000000600060227 */ /* 0x002fca00078e00ff */
[----:B------:R-:W-:-:S07]  /*7340*/  @P0 SHF.R.U32.HI R0, RZ, R7, R6 ;  /* 0x00000007ff000219 */ /* 0x000fce0000011606 */
.L_x_10812:
[----:B------:R-:W-:Y:S05]  /*7350*/  BSYNC B0 ;  /* 0x0000000000007941 */ /* 0x000fea0003800000 */
.L_x_10810:
[----:B------:R-:W-:-:S05]  /*7360*/  IMAD R3, R0, R5, R5 ;  /* 0x0000000500037224 */ /* 0x000fca00078e0205 */
[----:B------:R-:W-:-:S07]  /*7370*/  VIMNMX R4, R4, R3, PT ;  /* 0x0000000304047248 */ /* 0x000fce0003fe0100 */
.L_x_10809:
[----:B------:R-:W1:Y:S01]  /*7380*/  @P1 LDC R0, c[0x0][0x44c] ;  /* 0x00011300ff001b82 */ /* 0x000e620000000800 */
[----:B------:R-:W-:Y:S01]  /*7390*/  VIADD R4, R4, 0x7f ;  /* 0x0000007f04047836 */ /* 0x000fe20000000000 */
[----:B------:R-:W-:-:S04]  /*73a0*/  ULDC UR4, c[0x0][0x9dc] ;  /* 0x0002770000047ab9 */ /* 0x000fc80000000800 */
[----:B------:R-:W-:Y:S02]  /*73b0*/  SHF.R.S32.HI R3, RZ, 0x1f, R4 ;  /* 0x0000001fff037819 */ /* 0x000fe40000011404 */
[----:B------:R-:W2:Y:S02]  /*73c0*/  @P1 LDC R7, c[0x0][0x450] ;  /* 0x00011400ff071b82 */ /* 0x000ea40000000800 */
[----:B------:R-:W-:-:S04]  /*73d0*/  LEA.HI R3, R3, R4, RZ, 0x7 ;  /* 0x0000000403037211 */ /* 0x000fc800078f38ff */
[----:B------:R-:W-:-:S04]  /*73e0*/  SHF.R.S32.HI R3, RZ, 0x7, R3 ;  /* 0x00000007ff037819 */ /* 0x000fc80000011403 */
[----:B------:R-:W-:Y:S01]  /*73f0*/  VIMNMX R9, R112, R3, PT ;  /* 0x0000000370097248 */ /* 0x000fe20003fe0100 */
[----:B-1----:R-:W-:-:S04]  /*7400*/  @P1 IMAD.HI.U32 R6, R8, R0, RZ ;  /* 0x0000000008061227 */ /* 0x002fc800078e00ff */
[----:B------:R-:W-:Y:S01]  /*7410*/  IMAD.MOV.U32 R0, RZ, RZ, R8 ;  /* 0x000000ffff007224 */ /* 0x000fe200078e0008 */
        /* <DEDUP_REMOVED lines=14> */
.L_x_10815:
[----:B------:R-:W-:-:S13]  /*7500*/  ISETP.NE.AND P0, PT, R5, 0x1, PT ;  /* 0x000000010500780c */ /* 0x000fda0003f05270 */
[----:B------:R-:W1:Y:S02]  /*7510*/  @P0 LDC.64 R6, c[0x0][0x9e8] ;  /* 0x00027a00ff060b82 */ /* 0x000e640000000a00 */
[----:B-1----:R-:W-:-:S05]  /*7520*/  @P0 IMAD.HI.U32 R4, R0, R6, RZ ;  /* 0x0000000600040227 */ /* 0x002fca00078e00ff */
[----:B------:R-:W-:-:S07]  /*7530*/  @P0 SHF.R.U32.HI R0, RZ, R7, R4 ;  /* 0x00000007ff000219 */ /* 0x000fce0000011604 */
.L_x_10816:
[----:B------:R-:W-:Y:S05]  /*7540*/  BSYNC B0 ;  /* 0x0000000000007941 */ /* 0x000fea0003800000 */
.L_x_10814:
[----:B------:R-:W-:-:S05]  /*7550*/  IMAD R0, R0, R5, RZ ;  /* 0x0000000500007224 */ /* 0x000fca00078e02ff */
[----:B------:R-:W-:-:S07]  /*7560*/  VIMNMX R3, R3, R0, !PT ;  /* 0x0000000003037248 */ /* 0x000fce0007fe0100 */
.L_x_10813:
        /* <DEDUP_REMOVED lines=21> */
[----:B-1----:R-:W-:Y:S02]  /*76c0*/  VIADD R4, R3, 0xffffffe ;  /* 0x0ffffffe03047836 */ /* 0x002fe40000000000 */
[----:B------:R-:W-:-:S04]  /*76d0*/  IMAD.MOV R3, RZ, RZ, -R12 ;  /* 0x000000ffff037224 */ /* 0x000fc800078e0a0c */
[----:B------:R1:W2:Y:S02]  /*76e0*/  F2I.FTZ.U32.TRUNC.NTZ R5, R4 ;  /* 0x0000000400057305 */ /* 0x0002a4000021f000 */
[----:B-1----:R-:W-:Y:S02]  /*76f0*/  IMAD.MOV.U32 R4, RZ, RZ, RZ ;  /* 0x000000ffff047224 */ /* 0x002fe400078e00ff */
[----:B--2---:R-:W-:-:S04]  /*7700*/  IMAD.MOV R7, RZ, RZ, -R5 ;  /* 0x000000ffff077224 */ /* 0x004fc800078e0a05 */
        /* <DEDUP_REMOVED lines=14> */
.L_x_10818:
[----:B------:R-:W-:Y:S05]  /*77f0*/  BSYNC B0 ;  /* 0x0000000000007941 */ /* 0x000fea0003800000 */
.L_x_10817:
[----:B------:R-:W2:Y:S01]  /*7800*/  LDL R0, [R1+0x5c] ;  /* 0x00005c0001007983 */ /* 0x000ea20000100800 */
        /* <DEDUP_REMOVED lines=25> */
[----:B--2---:R-:W-:-:S02]  /*79a0*/  IMAD R4, R0, R88, R11 ;  /* 0x0000005800047224 */ /* 0x004fc400078e020b */
[----:B------:R-:W-:-:S03]  /*79b0*/  IMAD.MOV.U32 R0, RZ, RZ, RZ ;  /* 0x000000ffff007224 */ /* 0x000fc600078e00ff */
[----:B------:R-:W-:Y:S01]  /*79c0*/  VIADDMNMX R88, R4, R88, R9, PT ;  /* 0x0000005804587246 */ /* 0x000fe20003800109 */
[----:B------:R0:W-:Y:S03]  /*79d0*/  STL [R1+0x44], R4 ;  /* 0x0000440401007387 */ /* 0x0001e60000100800 */
[----:B------:R-:W-:Y:S02]  /*79e0*/  ISETP.GT.AND P1, PT, R88, R4, PT ;  /* 0x000000045800720c */ /* 0x000fe40003f24270 */
[----:B0-----:R-:W-:-:S11]  /*79f0*/  CS2R R4, SRZ ;  /* 0x0000000000047805 */ /* 0x001fd6000001ff00 */
[----:B------:R-:W-:Y:S05]  /*7a00*/  @!P1 BRA `(.L_x_10819) ;  /* 0x0000013000909947 */ /* 0x000fea0003800000 */
        /* <DEDUP_REMOVED lines=8> */
[----:B0-----:R1:W-:Y:S02]  /*7a90*/  STL [R1], R0 ;  /* 0x0000000001007387 */ /* 0x0013e40000100800 */
.L_x_11144:
[----:B------:R-:W1:Y:S01]  /*7aa0*/  LDL R3, [R1] ;  /* 0x0000000001037983 */ /* 0x000e620000100800 */
[----:B------:R-:W-:Y:S01]  /*7ab0*/  BSSY B6, `(.L_x_10821) ;  /* 0x0000020000067945 */ /* 0x000fe20003800000 */
[----:B-1----:R-:W-:-:S05]  /*7ac0*/  IMAD.HI R0, R3, 0x55555556, RZ ;  /* 0x5555555603007827 */ /* 0x002fca00078e02ff */
[----:B------:R-:W-:-:S05]  /*7ad0*/  LEA.HI R0, R0, R0, RZ, 0x1 ;  /* 0x0000000000007211 */ /* 0x000fca00078f08ff */
[----:B------:R-:W-:Y:S02]  /*7ae0*/  IMAD R4, R0, -0x3, R3 ;  /* 0xfffffffd00047824 */ /* 0x000fe400078e0203 */
[----:B------:R-:W-:Y:S02]  /*7af0*/  VIADD R3, R2, 0x21800 ;  /* 0x0002180002037836 */ /* 0x000fe40000000000 */
[----:B------:R-:W-:Y:S01]  /*7b00*/  IMAD R0, R4, 0x1000, R2 ;  /* 0x0000100004007824 */ /* 0x000fe200078e0202 */
[----:B------:R1:W-:Y:S02]  /*7b10*/  STL [R1+0x1c], R4 ;  /* 0x00001c0401007387 */ /* 0x0003e40000100800 */
[----:B------:R-:W-:Y:S01]  /*7b20*/  LOP3.LUT P0, RZ, R3, 0x3ff, RZ, 0xc0, !PT ;  /* 0x000003ff03ff7812 */ /* 0x000fe2000780c0ff */
[----:B------:R-:W-:-:S05]  /*7b30*/  VIADD R0, R0, 0xc400 ;  /* 0x0000c40000007836 */ /* 0x000fca0000000000 */
[----:B------:R-:W-:Y:S01]  /*7b40*/  SHF.R.U32.HI R0, RZ, 0x4, R0 ;  /* 0x00000004ff007819 */ /* 0x000fe20000011600 */
[----:B-1----:R-:W-:-:S03]  /*7b50*/  IMAD R4, R4, 0x2000, R3 ;  /* 0x0000200004047824 */ /* 0x002fc600078e0203 */
[----:B------:R-:W-:Y:S02]  /*7b60*/  LOP3.LUT R44, R0, 0x3fff, RZ, 0xc0, !PT ;  /* 0x00003fff002c7812 */ /* 0x000fe400078ec0ff */
[----:B------:R-:W-:-:S04]  /*7b70*/  SHF.R.U32.HI R4, RZ, 0x4, R4 ;  /* 0x00000004ff047819 */ /* 0x000fc80000011604 */
[----:B------:R-:W-:-:S05]  /*7b80*/  LOP3.LUT R3, R4, 0x3fff, RZ, 0xc0, !PT ;  /* 0x00003fff04037812 */ /* 0x000fca00078ec0ff */
[----:B------:R1:W-:Y:S01]  /*7b90*/  STL [R1+0x3c], R3 ;  /* 0x00003c0301007387 */ /* 0x0003e20000100800 */
[----:B------:R-:W-:Y:S05]  /*7ba0*/  @!P0 BRA `(.L_x_10822) ;  /* 0x0000000000408947 */ /* 0x000fea0003800000 */
[----:B0-----:R-:W-:Y:S01]  /*7bb0*/  MOV R14, 0x0 ;  /* 0x00000000000e7802 */ /* 0x001fe20000000f00 */
        /* <DEDUP_REMOVED lines=14> */
[----:B01---5:R-:W-:Y:S05]  /*7ca0*/  CALL.ABS.NOINC R14 ;  /* 0x000000000e007343 */ /* 0x023fea0003c00000 */
.L_x_10822:
[----:B------:R-:W-:Y:S05]  /*7cb0*/  BSYNC B6 ;  /* 0x0000000000067941 */ /* 0x000fea0003800000 */
.L_x_10821:
[----:B------:R-:W-:Y:S02]  /*7cc0*/  ULDC UR4, c[0x0][0x3f4] ;  /* 0x0000fd0000047ab9 */ /* 0x000fe40000000800 */
[----:B------:R-:W-:-:S13]  /*7cd0*/  ISETP.LT.AND P0, PT, RZ, UR4, PT ;  /* 0x00000004ff007c0c */ /* 0x000fda000bf01270 */
[----:B------:R-:W-:Y:S05]  /*7ce0*/  @P0 BRA `(.L_x_10823) ;  /* 0x0000000000400947 */ /* 0x000fea0003800000 */
[----:B------:R-:W2:Y:S02]  /*7cf0*/  LDL R20, [R1+0x58] ;  /* 0x0000580001147983 */ /* 0x000ea40000100800 */
[----:B--2---:R-:W-:-:S04]  /*7d00*/  LEA.HI R0, R20, R20, RZ, 0x1 ;  /* 0x0000001414007211 */ /* 0x004fc800078f08ff */
[----:B------:R-:W-:-:S05]  /*7d10*/  LOP3.LUT R0, R0, 0xfffffffe, RZ, 0xc0, !PT ;  /* 0xfffffffe00007812 */ /* 0x000fca00078ec0ff */
[----:B------:R-:W-:-:S05]  /*7d20*/  IMAD.IADD R0, R20, 0x1, -R0 ;  /* 0x0000000114007824 */ /* 0x000fca00078e0a00 */
[----:B-1----:R-:W-:-:S04]  /*7d30*/  SHF.L.U32 R3, R0, 0x1f, RZ ;  /* 0x0000001f00037819 */ /* 0x002fc800000006ff */
[----:B------:R1:W2:Y:S03]  /*7d40*/  SYNCS.PHASECHK.TRANS64.TRYWAIT P0, [R2+URZ+0x2d800], R3 ;  /* 0x02d80003020075a7 */ /* 0x0002a6000800017f */
[----:B--2---:R-:W-:Y:S05]  /*7d50*/  @!P0 NANOSLEEP.SYNCS 0x989680 ;  /* 0x009896800000895d */ /* 0x004fea0003900000 */
[----:B------:R-:W2:Y:S01]  /*7d60*/  @!P0 SYNCS.PHASECHK.TRANS64 P0, [R2+URZ+0x2d800], R3 ;  /* 0x02d80003020085a7 */ /* 0x000ea2000800007f */
[----:B------:R-:W-:Y:S04]  /*7d70*/  BSSY B0, `(.L_x_10824) ;  /* 0x0000006000007945 */ /* 0x000fe80003800000 */
[----:B--2---:R-:W-:Y:S05]  /*7d80*/  @P0 BRA `(.L_x_10825) ;  /* 0x0000000000100947 */ /* 0x004fea0003800000 */
.L_x_10826:
[----:B--2---:R2:W3:Y:S02]  /*7d90*/  SYNCS.PHASECHK.TRANS64.TRYWAIT P0, [R2+URZ+0x2d800], R3 ;  /* 0x02d80003020075a7 */ /* 0x0044e4000800017f */
[----:B---3--:R-:W-:Y:S05]  /*7da0*/  @!P0 NANOSLEEP.SYNCS 0x989680 ;  /* 0x009896800000895d */ /* 0x008fea0003900000 */
[----:B------:R-:W3:Y:S02]  /*7db0*/  @!P0 SYNCS.PHASECHK.TRANS64 P0, [R2+URZ+0x2d800], R3 ;  /* 0x02d80003020085a7 */ /* 0x000ee4000800007f */
[----:B---3--:R-:W-:Y:S05]  /*7dc0*/  @!P0 BRA `(.L_x_10826) ;  /* 0xfffffffc00f08947 */ /* 0x008fea000383ffff */
.L_x_10825:
[----:B------:R-:W-:Y:S05]  /*7dd0*/  BSYNC B0 ;  /* 0x0000000000007941 */ /* 0x000fea0003800000 */
.L_x_10824:
[----:B------:R-:W-:Y:S05]  /*7de0*/  BRA `(.L_x_10827) ;  /* 0x0000003c008c7947 */ /* 0x000fea0003800000 */
.L_x_10823:
[----:B------:R-:W-:Y:S01]  /*7df0*/  ULOP3.LUT UP0, URZ, UR38, 0x1bf, URZ, 0xc0, !UPT ;  /* 0x000001bf263f7892 */ /* 0x000fe2000f80c03f */
[----:B-----5:R-:W-:Y:S01]  /*7e00*/  SHF.R.S32.HI R0, RZ, 0x1f, R106 ;  /* 0x0000001fff007819 */ /* 0x020fe2000001146a */
[----:B------:R-:W-:Y:S01]  /*7e10*/  ULDC.64 UR4, c[0x0][0x3f8] ;  /* 0x0000fe0000047ab9 */ /* 0x000fe20000000a00 */
[----:B------:R-:W-:Y:S01]  /*7e20*/  ULDC.64 UR6, c[0x0][0x408] ;  /* 0x0001020000067ab9 */ /* 0x000fe20000000a00 */
[----:B------:R-:W-:Y:S02]  /*7e30*/  IMAD.WIDE.U32 R24, R106, UR4, RZ ;  /* 0x000000046a187c25 */ /* 0x000fe4000f8e00ff */
[----:B------:R-:W-:Y:S02]  /*7e40*/  PLOP3.LUT P0, PT, PT, PT, UP0, 0x80, 0x0 ;  /* 0x000000000000781c */ /* 0x000fe40003f0f008 */
[C---:B-1----:R-:W-:Y:S02]  /*7e50*/  IMAD R3, R0.reuse, UR4, RZ ;  /* 0x0000000400037c24 */ /* 0x042fe4000f8e02ff */
[----:B------:R-:W-:-:S02]  /*7e60*/  IMAD R5, R0, UR6, RZ ;  /* 0x0000000600057c24 */ /* 0x000fc4000f8e02ff */
[C---:B------:R-:W-:Y:S02]  /*7e70*/  IMAD R3, R106.reuse, UR5, R3 ;  /* 0x000000056a037c24 */ /* 0x040fe4000f8e0203 */
[C---:B------:R-:W-:Y:S02]  /*7e80*/  IMAD R5, R106.reuse, UR7, R5 ;  /* 0x000000076a057c24 */ /* 0x040fe4000f8e0205 */
[----:B------:R-:W-:-:S04]  /*7e90*/  IMAD.WIDE.U32 R106, R106, UR6, RZ ;  /* 0x000000066a6a7c25 */ /* 0x000fc8000f8e00ff */
[----:B------:R-:W-:Y:S02]  /*7ea0*/  IMAD.IADD R27, R3, 0x1, R25 ;  /* 0x00000001031b7824 */ /* 0x000fe400078e0219 */
[----:B------:R-:W-:Y:S01]  /*7eb0*/  IMAD.IADD R29, R5, 0x1, R107 ;  /* 0x00000001051d7824 */ /* 0x000fe200078e026b */
[----:B------:R-:W-:Y:S06]  /*7ec0*/  @!P0 BRA `(.L_x_10828) ;  /* 0x0000000000408947 */ /* 0x000fec0003800000 */
        /* <DEDUP_REMOVED lines=16> */
.L_x_10828:
[----:B------:R-:W2:Y:S01]  /*7fd0*/  LDL R20, [R1+0x18] ;  /* 0x0000180001147983 */ /* 0x000ea20000100800 */
[----:B------:R-:W-:Y:S01]  /*7fe0*/  ULDC.U8 UR4, c[0x0][0x410] ;  /* 0x0001040000047ab9 */ /* 0x000fe20000000000 */
[----:B------:R-:W-:Y:S01]  /*7ff0*/  BSSY B0, `(.L_x_10829) ;  /* 0x00003ba000007945 */ /* 0x000fe20003800000 */
[----:B------:R-:W-:Y:S01]  /*8000*/  ISETP.NE.AND P0, PT, RZ, UR4, PT ;  /* 0x00000004ff007c0c */ /* 0x000fe2000bf05270 */
[----:B--2---:R-:W-:-:S12]  /*8010*/  IMAD.IADD R10, R136, 0x1, R20 ;  /* 0x00000001880a7824 */ /* 0x004fd800078e0214 */
[----:B------:R-:W-:Y:S05]  /*8020*/  @!P0 BRA `(.L_x_10830) ;  /* 0x0000001c00648947 */ /* 0x000fea0003800000 */
[----:B------:R-:W1:Y:S01]  /*8030*/  LDC R7, c[0x0][0x448] ;  /* 0x00011200ff077b82 */ /* 0x000e620000000800 */
[----:B------:R-:W-:Y:S01]  /*8040*/  ULDC.64 UR4, c[0x0][0x3f8] ;  /* 0x0000fe0000047ab9 */ /* 0x000fe20000000a00 */
[----:B------:R-:W-:Y:S01]  /*8050*/  ULDC.64 UR6, c[0x0][0x408] ;  /* 0x0001020000067ab9 */ /* 0x000fe20000000a00 */
[----:B------:R-:W-:Y:S02]  /*8060*/  IMAD.MOV.U32 R4, RZ, RZ, R24 ;  /* 0x000000ffff047224 */ /* 0x000fe400078e0018 */
[----:B------:R-:W-:Y:S02]  /*8070*/  IMAD.MOV.U32 R8, RZ, RZ, R106 ;  /* 0x000000ffff087224 */ /* 0x000fe400078e006a */
[----:B------:R-:W-:Y:S01]  /*8080*/  IMAD.MOV.U32 R9, RZ, RZ, R29 ;  /* 0x000000ffff097224 */ /* 0x000fe200078e001d */
[----:B-1----:R-:W-:-:S13]  /*8090*/  ISETP.NE.AND P0, PT, R7, 0x1, PT ;  /* 0x000000010700780c */ /* 0x002fda0003f05270 */
[----:B------:R-:W1:Y:S08]  /*80a0*/  @P0 LDC R3, c[0x0][0x44c] ;  /* 0x00011300ff030b82 */ /* 0x000e700000000800 */
[----:B------:R-:W2:Y:S01]  /*80b0*/  @P0 LDC R5, c[0x0][0x450] ;  /* 0x00011400ff050b82 */ /* 0x000ea20000000800 */
[----:B-1----:R-:W-:-:S04]  /*80c0*/  @P0 IMAD.HI.U32 R0, R10, R3, RZ ;  /* 0x000000030a000227 */ /* 0x002fc800078e00ff */
[----:B------:R-:W-:Y:S01]  /*80d0*/  IMAD.MOV.U32 R3, RZ, RZ, R10 ;  /* 0x000000ffff037224 */ /* 0x000fe200078e000a */
[----:B--2---:R-:W-:Y:S01]  /*80e0*/  @P0 SHF.R.U32.HI R3, RZ, R5, R0 ;  /* 0x00000005ff030219 */ /* 0x004fe20000011600 */
        /* <DEDUP_REMOVED lines=18> */
[----:B------:R1:W2:Y:S04]  /*8210*/  SHFL.IDX PT, R3, R13, RZ, 0x1e1f ;  /* 0x001e1fff0d037589 */ /* 0x0002a800000e0000 */
[----:B------:R-:W3:Y:S04]  /*8220*/  SHFL.IDX PT, R6, R6, RZ, 0x1e1f ;  /* 0x001e1fff06067589 */ /* 0x000ee800000e0000 */
[----:B------:R-:W4:Y:S04]  /*8230*/  SHFL.IDX PT, R0, R0, RZ, 0x1e1f ;  /* 0x001e1fff00007589 */ /* 0x000f2800000e0000 */
[----:B-1----:R-:W0:Y:S02]  /*8240*/  SHFL.IDX PT, R39, R39, RZ, 0x1e1f ;  /* 0x001e1fff27277589 */ /* 0x002e2400000e0000 */
.L_x_11150:
[----:B------:R-:W5:Y:S01]  /*8250*/  LDL R54, [R1+0x58] ;  /* 0x0000580001367983 */ /* 0x000f620000100800 */
[----:B------:R-:W-:Y:S01]  /*8260*/  IMAD R4, R138, R7, RZ ;  /* 0x000000078a047224 */ /* 0x000fe200078e02ff */
[----:B------:R-:W-:Y:S01]  /*8270*/  BSSY B1, `(.L_x_10832) ;  /* 0x000005f000017945 */ /* 0x000fe20003800000 */
[----:B------:R-:W-:Y:S02]  /*8280*/  CS2R R34, SRZ ;  /* 0x0000000000227805 */ /* 0x000fe4000001ff00 */
[----:B------:R-:W-:Y:S01]  /*8290*/  CS2R R30, SRZ ;  /* 0x00000000001e7805 */ /* 0x000fe2000001ff00 */
[----:B------:R-:W-:Y:S01]  /*82a0*/  IMAD R73, R73, -0xc0, R4 ;  /* 0xffffff4049497824 */ /* 0x000fe200078e0204 */
[----:B------:R-:W-:Y:S02]  /*82b0*/  ISETP.GE.AND P1, PT, R10, R4, PT ;  /* 0x000000040a00720c */ /* 0x000fe40003f26270 */
[----:B------:R-:W-:Y:S02]  /*82c0*/  CS2R R26, SRZ ;  /* 0x00000000001a7805 */ /* 0x000fe4000001ff00 */
        /* <DEDUP_REMOVED lines=9> */
[----:B0-----:R-:W-:Y:S02]  /*8360*/  CS2R R14, SRZ ;  /* 0x00000000000e7805 */ /* 0x001fe4000001ff00 */
        /* <DEDUP_REMOVED lines=18> */
[C---:B--2---:R-:W-:Y:S01]  /*8490*/  ISETP.GE.AND P4, PT, R5.reuse, UR4, PT ;  /* 0x0000000405007c0c */ /* 0x044fe2000bf86270 */
[----:B------:R-:W-:Y:S01]  /*84a0*/  IMAD.SHL.U32 R8, R5, 0x2, RZ ;  /* 0x0000000205087824 */ /* 0x000fe200078e00ff */
[----:B------:R-:W-:Y:S02]  /*84b0*/  SHF.R.S32.HI R4, RZ, 0x1f, R5 ;  /* 0x0000001fff047819 */ /* 0x000fe40000011405 */
[----:B---3--:R-:W-:Y:S02]  /*84c0*/  ISETP.GE.AND P3, PT, R41, UR4, PT ;  /* 0x0000000429007c0c */ /* 0x008fe4000bf66270 */
[----:B------:R-:W-:-:S07]  /*84d0*/  SHF.L.U64.HI R7, R5, 0x1, R4 ;  /* 0x0000000105077819 */ /* 0x000fce0000010204 */
[-C--:B------:R-:W-:Y:S02]  /*84e0*/  @!P4 IADD3 R4, P1, R6, R8.reuse, RZ ;  /* 0x000000080604c210 */ /* 0x080fe40007f3e0ff */
[----:B------:R-:W-:Y:S01]  /*84f0*/  @!P4 IADD3 R8, P2, R39, R8, RZ ;  /* 0x000000082708c210 */ /* 0x000fe20007f5e0ff */
[----:B------:R-:W-:-:S04]  /*8500*/  IMAD.SHL.U32 R48, R41, 0x2, RZ ;  /* 0x0000000229307824 */ /* 0x000fc800078e00ff */
[--C-:B----4-:R-:W-:Y:S01]  /*8510*/  @!P4 IMAD.X R9, R0, 0x1, R7.reuse, P2 ;  /* 0x000000010009c824 */ /* 0x110fe200010e0607 */
[C---:B------:R-:W-:Y:S01]  /*8520*/  ISETP.GE.AND P2, PT, R40.reuse, UR4, PT ;  /* 0x0000000428007c0c */ /* 0x040fe2000bf46270 */
[----:B------:R-:W-:Y:S01]  /*8530*/  @!P4 IMAD.X R5, R3, 0x1, R7, P1 ;  /* 0x000000010305c824 */ /* 0x000fe200008e0607 */
[----:B------:R-:W-:Y:S01]  /*8540*/  SHF.R.S32.HI R7, RZ, 0x1f, R41 ;  /* 0x0000001fff077819 */ /* 0x000fe20000011429 */
[----:B------:R-:W-:Y:S01]  /*8550*/  IMAD.SHL.U32 R42, R40, 0x2, RZ ;  /* 0x00000002282a7824 */ /* 0x000fe200078e00ff */
[----:B------:R-:W5:Y:S01]  /*8560*/  @!P4 LD.E.64 R30, desc[UR40][R8.64] ;  /* 0x00000028081ec980 */ /* 0x000f62000c101b00 */
[----:B------:R-:W-:Y:S02]  /*8570*/  ISETP.GE.AND P1, PT, R38, UR4, PT ;  /* 0x0000000426007c0c */ /* 0x000fe4000bf26270 */
[----:B------:R-:W-:Y:S01]  /*8580*/  SHF.L.U64.HI R7, R41, 0x1, R7 ;  /* 0x0000000129077819 */ /* 0x000fe20000010207 */
[----:B------:R0:W5:Y:S01]  /*8590*/  @!P4 LD.E.64 R32, desc[UR40][R4.64] ;  /* 0x000000280420c980 */ /* 0x000162000c101b00 */
[----:B------:R-:W-:-:S02]  /*85a0*/  @!P3 IADD3 R50, P5, R6, R48, RZ ;  /* 0x000000300632b210 */ /* 0x000fc40007fbe0ff */
[----:B------:R-:W-:Y:S02]  /*85b0*/  @!P3 IADD3 R48, P4, R39, R48, RZ ;  /* 0x000000302730b210 */ /* 0x000fe40007f9e0ff */
[----:B------:R-:W-:Y:S01]  /*85c0*/  SHF.R.S32.HI R11, RZ, 0x1f, R40 ;  /* 0x0000001fff0b7819 */ /* 0x000fe20000011428 */
[--C-:B------:R-:W-:Y:S01]  /*85d0*/  @!P3 IMAD.X R51, R3, 0x1, R7.reuse, P5 ;  /* 0x000000010333b824 */ /* 0x100fe200028e0607 */
[-C--:B------:R-:W-:Y:S01]  /*85e0*/  @!P2 IADD3 R46, P5, R6, R42.reuse, RZ ;  /* 0x0000002a062ea210 */ /* 0x080fe20007fbe0ff */
[----:B------:R-:W-:Y:S01]  /*85f0*/  @!P3 IMAD.X R49, R0, 0x1, R7, P4 ;  /* 0x000000010031b824 */ /* 0x000fe200020e0607 */
[----:B------:R-:W-:Y:S01]  /*8600*/  SHF.L.U64.HI R11, R40, 0x1, R11 ;  /* 0x00000001280b7819 */ /* 0x000fe2000001020b */
[----:B0-----:R-:W-:Y:S01]  /*8610*/  IMAD.SHL.U32 R4, R38, 0x2, RZ ;  /* 0x0000000226047824 */ /* 0x001fe200078e00ff */
[----:B------:R-:W-:Y:S01]  /*8620*/  @!P2 IADD3 R42, P4, R39, R42, RZ ;  /* 0x0000002a272aa210 */ /* 0x000fe20007f9e0ff */
[----:B------:R-:W5:Y:S01]  /*8630*/  @!P3 LD.E.64 R28, desc[UR40][R50.64] ;  /* 0x00000028321cb980 */ /* 0x000f62000c101b00 */
[----:B------:R-:W-:Y:S01]  /*8640*/  SHF.R.S32.HI R10, RZ, 0x1f, R38 ;  /* 0x0000001fff0a7819 */ /* 0x000fe20000011426 */
[----:B------:R-:W-:-:S02]  /*8650*/  @!P2 IMAD.X R47, R3, 0x1, R11, P5 ;  /* 0x00000001032fa824 */ /* 0x000fc400028e060b */
[----:B------:R-:W-:Y:S01]  /*8660*/  @!P2 IMAD.X R43, R0, 0x1, R11, P4 ;  /* 0x00000001002ba824 */ /* 0x000fe200020e060b */
[----:B------:R-:W-:Y:S01]  /*8670*/  SHF.L.U64.HI R10, R38, 0x1, R10 ;  /* 0x00000001260a7819 */ /* 0x000fe2000001020a */
[----:B------:R-:W5:Y:S01]  /*8680*/  @!P3 LD.E.64 R26, desc[UR40][R48.64] ;  /* 0x00000028301ab980 */ /* 0x000f62000c101b00 */
[-C--:B------:R-:W-:Y:S02]  /*8690*/  @!P1 IADD3 R40, P4, R6, R4.reuse, RZ ;  /* 0x0000000406289210 */ /* 0x080fe40007f9e0ff */
[----:B------:R-:W-:Y:S01]  /*86a0*/  ISETP.GE.AND P5, PT, R156, UR4, PT ;  /* 0x000000049c007c0c */ /* 0x000fe2000bfa6270 */
[----:B------:R-:W5:Y:S02]  /*86b0*/  @!P2 LD.E.64 R24, desc[UR40][R46.64] ;  /* 0x000000282e18a980 */ /* 0x000f64000c101b00 */
[--C-:B------:R-:W-:Y:S01]  /*86c0*/  @!P1 IMAD.X R41, R3, 0x1, R10.reuse, P4 ;  /* 0x0000000103299824 */ /* 0x100fe200020e060a */
[----:B------:R-:W-:Y:S01]  /*86d0*/  @!P1 IADD3 R4, P4, R39, R4, RZ ;  /* 0x0000000427049210 */ /* 0x000fe20007f9e0ff */
[----:B------:R-:W-:Y:S01]  /*86e0*/  IMAD.SHL.U32 R38, R12, 0x2, RZ ;  /* 0x000000020c267824 */ /* 0x000fe200078e00ff */
[----:B------:R-:W5:Y:S03]  /*86f0*/  @!P2 LD.E.64 R20, desc[UR40][R42.64] ;  /* 0x000000282a14a980 */ /* 0x000f66000c101b00 */
[----:B------:R-:W-:Y:S01]  /*8700*/  @!P1 IMAD.X R5, R0, 0x1, R10, P4 ;  /* 0x0000000100059824 */ /* 0x000fe200020e060a */
[----:B------:R-:W-:Y:S01]  /*8710*/  ISETP.GE.AND P4, PT, R12, UR4, PT ;  /* 0x000000040c007c0c */ /* 0x000fe2000bf86270 */
[----:B------:R-:W5:Y:S02]  /*8720*/  @!P1 LD.E.64 R14, desc[UR40][R40.64] ;  /* 0x00000028280e9980 */ /* 0x000f64000c101b00 */
[----:B------:R-:W-:-:S02]  /*8730*/  @!P5 IMAD.MOV.U32 R7, RZ, RZ, R3 ;  /* 0x000000ffff07d224 */ /* 0x000fc400078e0003 */
[----:B------:R-:W-:Y:S02]  /*8740*/  @!P5 IMAD.MOV.U32 R8, RZ, RZ, R39 ;  /* 0x000000ffff08d224 */ /* 0x000fe400078e0027 */
[----:B------:R-:W-:Y:S02]  /*8750*/  @!P5 IMAD.MOV.U32 R9, RZ, RZ, R0 ;  /* 0x000000ffff09d224 */ /* 0x000fe400078e0000 */
        /* <DEDUP_REMOVED lines=9> */
[----:B0-----:R-:W-:Y:S02]  /*87f0*/  CS2R R10, SRZ ;  /* 0x00000000000a7805 */ /* 0x001fe4000001ff00 */
[----:B-1----:R-:W-:Y:S01]  /*8800*/  CS2R R8, SRZ ;  /* 0x0000000000087805 */ /* 0x002fe2000001ff00 */
[----:B------:R-:W-:Y:S01]  /*8810*/  @!P4 IMAD.X R39, R0, 0x1, R12, P5 ;  /* 0x000000010027c824 */ /* 0x000fe200028e060c */
[----:B------:R-:W-:Y:S02]  /*8820*/  CS2R R12, SRZ ;  /* 0x00000000000c7805 */ /* 0x000fe4000001ff00 */
[----:B------:R0:W5:Y:S04]  /*8830*/  @!P4 LD.E.64 R10, desc[UR40][R6.64] ;  /* 0x00000028060ac980 */ /* 0x000168000c101b00 */
[----:B------:R0:W5:Y:S04]  /*8840*/  @!P4 LD.E.64 R8, desc[UR40][R38.64] ;  /* 0x000000282608c980 */ /* 0x000168000c101b00 */
[----:B------:R0:W5:Y:S02]  /*8850*/  @!P1 LD.E.64 R12, desc[UR40][R4.64] ;  /* 0x00000028040c9980 */ /* 0x000164000c101b00 */
.L_x_10833:
[----:B------:R-:W-:Y:S05]  /*8860*/  BSYNC B1 ;  /* 0x0000000000017941 */ /* 0x000fea0003800000 */
.L_x_10832:
[----:B--2--5:R-:W-:Y:S01]  /*8870*/  IMAD.MOV.U32 R3, RZ, RZ, R35 ;  /* 0x000000ffff037224 */ /* 0x024fe200078e0023 */
[----:B------:R-:W-:Y:S01]  /*8880*/  LOP3.LUT R53, R53, 0xfffffffe, RZ, 0xc0, !PT ;  /* 0xfffffffe35357812 */ /* 0x000fe200078ec0ff */
[----:B----4-:R-:W-:Y:S01]  /*8890*/  IMAD.MOV.U32 R0, RZ, RZ, R34 ;  /* 0x000000ffff007224 */ /* 0x010fe200078e0022 */
        /* <DEDUP_REMOVED lines=13> */
[----:B------:R-:W-:Y:S01]  /*8970*/  PRMT R47, R4, 0x7610, R47 ;  /* 0x00007610042f7816 */ /* 0x000fe2000000002f */
[----:B------:R-:W-:Y:S01]  /*8980*/  IMAD.MOV.U32 R4, RZ, RZ, R21 ;  /* 0x000000ffff047224 */ /* 0x000fe200078e0015 */
[----:B------:R-:W-:Y:S01]  /*8990*/  PRMT R46, R46, 0x5410, R5 ;  /* 0x000054102e2e7816 */ /* 0x000fe20000000005 */
[----:B------:R-:W-:-:S02]  /*89a0*/  IMAD.MOV.U32 R5, RZ, RZ, R12 ;  /* 0x000000ffff057224 */ /* 0x000fc400078e000c */
[----:B---3--:R-:W-:Y:S01]  /*89b0*/  IMAD.MOV.U32 R6, RZ, RZ, R13 ;  /* 0x000000ffff067224 */ /* 0x008fe200078e000d */
        /* <DEDUP_REMOVED lines=25> */
.L_x_11151:
[----:B------:R-:W-:Y:S05]  /*8b50*/  BSYNC B1 ;  /* 0x0000000000017941 */ /* 0x000fea0003800000 */
.L_x_10834:
[----:B------:R-:W-:Y:S01]  /*8b60*/  PRMT R39, R0, 0x5410, R4 ;  /* 0x0000541000277816 */ /* 0x000fe20000000004 */
[----:B------:R-:W-:Y:S06]  /*8b70*/  @P0 BRA `(.L_x_10836) ;  /* 0x0000003000040947 */ /* 0x000fec0003800000 */
[----:B------:R-:W0:Y:S01]  /*8b80*/  LDL R54, [R1+0x48] ;  /* 0x0000480001367983 */ /* 0x000e220000100800 */
[----:B------:R-:W1:Y:S03]  /*8b90*/  LDC R5, c[0x0][0x3f4] ;  /* 0x0000fd00ff057b82 */ /* 0x000e660000000800 */
[----:B------:R-:W2:Y:S04]  /*8ba0*/  LDL R53, [R1+0x30] ;  /* 0x0000300001357983 */ /* 0x000ea80000100800 */
[----:B------:R-:W3:Y:S04]  /*8bb0*/  LDL R51, [R1+0x2c] ;  /* 0x00002c0001337983 */ /* 0x000ee80000100800 */
[----:B------:R-:W4:Y:S04]  /*8bc0*/  LDL R49, [R1+0x34] ;  /* 0x0000340001317983 */ /* 0x000f280000100800 */
[----:B------:R-:W5:Y:S04]  /*8bd0*/  LDL R7, [R1+0x28] ;  /* 0x0000280001077983 */ /* 0x000f680000100800 */
[----:B------:R-:W5:Y:S01]  /*8be0*/  LDL R6, [R1+0x38] ;  /* 0x0000380001067983 */ /* 0x000f620000100800 */
[----:B------:R-:W-:Y:S01]  /*8bf0*/  LEA.HI R45, R52, R45, RZ, 0x2 ;  /* 0x0000002d342d7211 */ /* 0x000fe200078f10ff */
[----:B------:R-:W-:Y:S03]  /*8c00*/  BSSY B1, `(.L_x_10837) ;  /* 0x000003a000017945 */ /* 0x000fe60003800000 */
[----:B------:R-:W-:-:S02]  /*8c10*/  SHF.R.S32.HI R0, RZ, 0x2, R45 ;  /* 0x00000002ff007819 */ /* 0x000fc4000001142d */
[----:B------:R-:W-:Y:S02]  /*8c20*/  SHF.R.S32.HI R45, RZ, 0x1f, R45 ;  /* 0x0000001fff2d7819 */ /* 0x000fe4000001142d */
[----:B-1----:R-:W-:Y:S02]  /*8c30*/  ISETP.GE.AND P6, PT, R156, R5, PT ;  /* 0x000000059c00720c */ /* 0x002fe40003fc6270 */
[----:B------:R-:W-:-:S04]  /*8c40*/  LEA.HI R45, R45, R0, RZ, 0x2 ;  /* 0x000000002d2d7211 */ /* 0x000fc800078f10ff */
[----:B------:R-:W-:-:S05]  /*8c50*/  LOP3.LUT R45, R45, 0xfffffffc, RZ, 0xc0, !PT ;  /* 0xfffffffc2d2d7812 */ /* 0x000fca00078ec0ff */
[----:B------:R-:W-:-:S05]  /*8c60*/  IMAD.IADD R45, R0, 0x1, -R45 ;  /* 0x00000001002d7824 */ /* 0x000fca00078e0a2d */
[----:B------:R-:W-:Y:S01]  /*8c70*/  LOP3.LUT P0, RZ, R45, 0x2, RZ, 0xc0, !PT ;  /* 0x000000022dff7812 */ /* 0x000fe2000780c0ff */
[----:B0-----:R-:W-:-:S04]  /*8c80*/  IMAD R3, R54, 0x2, R2 ;  /* 0x0000000236037824 */ /* 0x001fc800078e0202 */
[----:B------:R-:W-:Y:S01]  /*8c90*/  VIADD R0, R3, 0x20 ;  /* 0x0000002003007836 */ /* 0x000fe20000000000 */
[-C--:B--2---:R-:W-:Y:S02]  /*8ca0*/  ISETP.GE.AND P1, PT, R53, R5.reuse, PT ;  /* 0x000000053500720c */ /* 0x084fe40003f26270 */
[-C--:B---3--:R-:W-:Y:S02]  /*8cb0*/  ISETP.GE.AND P2, PT, R51, R5.reuse, PT ;  /* 0x000000053300720c */ /* 0x088fe40003f46270 */
[-C--:B----4-:R-:W-:Y:S02]  /*8cc0*/  ISETP.GE.AND P3, PT, R49, R5.reuse, PT ;  /* 0x000000053100720c */ /* 0x090fe40003f66270 */
[-C--:B-----5:R-:W-:Y:S02]  /*8cd0*/  ISETP.GE.AND P4, PT, R7, R5.reuse, PT ;  /* 0x000000050700720c */ /* 0x0a0fe40003f86270 */
        /* <DEDUP_REMOVED lines=16> */
[----:B------:R-:W-:Y:S01]  /*8de0*/  FMUL.FTZ R53, R37, R51 ;  /* 0x0000003325357220 */ /* 0x000fe20000410000 */
[--C-:B------:R-:W-:Y:S02]  /*8df0*/  HADD2.F32 R34, -RZ, R6.reuse.H0_H0 ;  /* 0x20000006ff227230 */ /* 0x100fe40000004100 */
[----:B------:R-:W-:Y:S01]  /*8e00*/  FMUL.FTZ R52, R4, R50 ;  /* 0x0000003204347220 */ /* 0x000fe20000410000 */
[----:B------:R-:W-:-:S02]  /*8e10*/  HADD2.F32 R35, -RZ, R6.H1_H1 ;  /* 0x30000006ff237230 */ /* 0x000fc40000004100 */
[C---:B------:R-:W-:Y:S01]  /*8e20*/  FFMA.FTZ R56, R36.reuse, R51, R54 ;  /* 0x0000003324387223 */ /* 0x040fe20000010036 */
[--C-:B------:R-:W-:Y:S02]  /*8e30*/  HADD2.F32 R6, -RZ, R5.reuse.H0_H0 ;  /* 0x20000005ff067230 */ /* 0x100fe40000004100 */
[----:B------:R-:W-:Y:S01]  /*8e40*/  FFMA.FTZ R53, R36, R49, -R53 ;  /* 0x0000003124357223 */ /* 0x000fe20000010835 */
[-C--:B------:R-:W-:Y:S01]  /*8e50*/  FMUL.FTZ R54, R4, R45.reuse ;  /* 0x0000002d04367220 */ /* 0x080fe20000410000 */
[C---:B------:R-:W-:Y:S01]  /*8e60*/  FFMA.FTZ R52, R7.reuse, R45, -R52 ;  /* 0x0000002d07347223 */ /* 0x040fe20000010834 */
[----:B------:R-:W-:Y:S02]  /*8e70*/  HADD2.F32 R5, -RZ, R5.H1_H1 ;  /* 0x30000005ff057230 */ /* 0x000fe40000004100 */
[----:B------:R-:W-:Y:S02]  /*8e80*/  HADD2.F32 R45, -RZ, R48.H1_H1 ;  /* 0x30000030ff2d7230 */ /* 0x000fe40000004100 */
[----:B------:R-:W-:Y:S01]  /*8e90*/  FFMA.FTZ R49, R7, R50, R54 ;  /* 0x0000003207317223 */ /* 0x000fe20000010036 */
[----:B------:R-:W-:-:S02]  /*8ea0*/  HADD2.F32 R36, -RZ, R58.H1_H1 ;  /* 0x3000003aff247230 */ /* 0x000fc40000004100 */
[----:B------:R-:W-:Y:S02]  /*8eb0*/  HADD2.F32 R37, -RZ, R55.H0_H0 ;  /* 0x20000037ff257230 */ /* 0x000fe40000004100 */
[C---:B------:R-:W-:Y:S01]  /*8ec0*/  FMUL.FTZ R51, R35.reuse, R45 ;  /* 0x0000002d23337220 */ /* 0x040fe20000410000 */
[----:B------:R-:W-:Y:S02]  /*8ed0*/  HADD2.F32 R4, -RZ, R57.H0_H0 ;  /* 0x20000039ff047230 */ /* 0x000fe40000004100 */
        /* <DEDUP_REMOVED lines=12> */
.L_x_10838:
[----:B------:R-:W-:Y:S05]  /*8fa0*/  BSYNC B1 ;  /* 0x0000000000017941 */ /* 0x000fea0003800000 */
.L_x_10837:
[----:B------:R-:W-:Y:S01]  /*8fb0*/  BSSY B1, `(.L_x_10839) ;  /* 0x000002d000017945 */ /* 0x000fe20003800000 */
[----:B------:R-:W-:-:S03]  /*8fc0*/  @P0 VIADD R0, R3, 0xffffffe0 ;  /* 0xffffffe003000836 */ /* 0x000fc60000000000 */
[----:B------:R-:W-:Y:S05]  /*8fd0*/  @P1 BRA `(.L_x_10840) ;  /* 0x0000000000a81947 */ /* 0x000fea0003800000 */
[----:B0-----:R-:W0:Y:S01]  /*8fe0*/  LDS.128 R4, [R0+0xc400] ;  /* 0x00c4000000047984 */ /* 0x001e220000000c00 */
        /* <DEDUP_REMOVED lines=8> */
[----:B------:R-:W-:-:S02]  /*9070*/  HADD2.F32 R48, -RZ, R48.H0_H0 ;  /* 0x20000030ff307230 */ /* 0x000fc40000004100 */
        /* <DEDUP_REMOVED lines=15> */
[----:B------:R-:W-:-:S02]  /*9170*/  HADD2.F32 R32, -RZ, R59.H1_H1 ;  /* 0x3000003bff207230 */ /* 0x000fc40000004100 */
[----:B------:R-:W-:Y:S01]  /*9180*/  FFMA.FTZ R35, R7, R36, R52 ;  /* 0x0000002407237223 */ /* 0x000fe20000010034 */
[----:B------:R-:W-:Y:S02]  /*9190*/  HADD2.F32 R33, -RZ, R49.H0_H0 ;  /* 0x20000031ff217230 */ /* 0x000fe40000004100 */
[C---:B------:R-:W-:Y:S01]  /*91a0*/  FMUL.FTZ R37, R31.reuse, R48 ;  /* 0x000000301f257220 */ /* 0x040fe20000410000 */
[----:B------:R-:W-:Y:S02]  /*91b0*/  HADD2.F32 R4, -RZ, R51.H0_H0 ;  /* 0x20000033ff047230 */ /* 0x000fe40000004100 */
[-C--:B------:R-:W-:Y:S01]  /*91c0*/  FMUL.FTZ R31, R31, R32.reuse ;  /* 0x000000201f1f7220 */ /* 0x080fe20000410000 */
[C---:B------:R-:W-:Y:S01]  /*91d0*/  FMUL.FTZ R7, R5.reuse, R33 ;  /* 0x0000002105077220 */ /* 0x040fe20000410000 */
[C---:B------:R-:W-:Y:S01]  /*91e0*/  FFMA.FTZ R37, R30.reuse, R32, -R37 ;  /* 0x000000201e257223 */ /* 0x040fe20000010825 */
[----:B------:R-:W-:Y:S01]  /*91f0*/  FMUL.FTZ R34, R5, R4 ;  /* 0x0000000405227220 */ /* 0x000fe20000410000 */
        /* <DEDUP_REMOVED lines=8> */
.L_x_10840:
[----:B------:R-:W-:Y:S05]  /*9280*/  BSYNC B1 ;  /* 0x0000000000017941 */ /* 0x000fea0003800000 */
.L_x_10839:
[----:B------:R-:W-:Y:S04]  /*9290*/  BSSY B1, `(.L_x_10841) ;  /* 0x000002c000017945 */ /* 0x000fe80003800000 */
[----:B------:R-:W-:Y:S05]  /*92a0*/  @P2 BRA `(.L_x_10842) ;  /* 0x0000000000a82947 */ /* 0x000fea0003800000 */
[----:B01----:R-:W0:Y:S01]  /*92b0*/  LDS.128 R4, [R3+0xf400] ;  /* 0x00f4000003047984 */ /* 0x003e220000000c00 */
        /* <DEDUP_REMOVED lines=41> */
.L_x_10842:
[----:B------:R-:W-:Y:S05]  /*9550*/  BSYNC B1 ;  /* 0x0000000000017941 */ /* 0x000fea0003800000 */
.L_x_10841:
        /* <DEDUP_REMOVED lines=44> */
.L_x_10844:
[----:B------:R-:W-:Y:S05]  /*9820*/  BSYNC B1 ;  /* 0x0000000000017941 */ /* 0x000fea0003800000 */
.L_x_10843:
        /* <DEDUP_REMOVED lines=44> */
.L_x_10846:
[----:B------:R-:W-:Y:S05]  /*9af0*/  BSYNC B1 ;  /* 0x0000000000017941 */ /* 0x000fea0003800000 */
.L_x_10845:
        /* <DEDUP_REMOVED lines=44> */
.L_x_10830:
        /* <DEDUP_REMOVED lines=34> */
.L_x_11157:
        /* <DEDUP_REMOVED lines=11> */
[----:B0-----:R-:W-:Y:S02]  /*a090*/  CS2R R14, SRZ ;  /* 0x00000000000e7805 */ /* 0x001fe4000001ff00 */
[----:B------:R-:W-:Y:S02]  /*a0a0*/  CS2R R24, SRZ ;  /* 0x0000000000187805 */ /* 0x000fe4000001ff00 */
[----:B------:R-:W-:Y:S02]  /*a0b0*/  CS2R R26, SRZ ;  /* 0x00000000001a7805 */ /* 0x000fe4000001ff00 */
[----:B------:R-:W-:-:S02]  /*a0c0*/  ISETP.GE.AND P0, PT, R136, R73, PT ;  /* 0x000000498800720c */ /* 0x000fc40003f06270 */
[----:B------:R-:W-:Y:S02]  /*a0d0*/  CS2R R28, SRZ ;  /* 0x00000000001c7805 */ /* 0x000fe4000001ff00 */
[----:B------:R-:W-:Y:S02]  /*a0e0*/  CS2R R30, SRZ ;  /* 0x00000000001e7805 */ /* 0x000fe4000001ff00 */
[----:B------:R-:W-:Y:S02]  /*a0f0*/  CS2R R32, SRZ ;  /* 0x0000000000207805 */ /* 0x000fe4000001ff00 */
[----:B------:R-:W-:Y:S02]  /*a100*/  CS2R R34, SRZ ;  /* 0x0000000000227805 */ /* 0x000fe4000001ff00 */
[----:B-----5:R-:W-:Y:S01]  /*a110*/  LEA.HI R0, R48, R48, RZ, 0x1 ;  /* 0x0000003030007211 */ /* 0x020fe200078f08ff */
[----:B------:R-:W-:Y:S06]  /*a120*/  @P1 BRA `(.L_x_10849) ;  /* 0x0000000000a81947 */ /* 0x000fec0003800000 */
[----:B------:R-:W4:Y:S04]  /*a130*/  LDL R21, [R1+0x2c] ;  /* 0x00002c0001157983 */ /* 0x000f280000100800 */
[----:B------:R-:W4:Y:S01]  /*a140*/  LDL R20, [R1+0x28] ;  /* 0x0000280001147983 */ /* 0x000f220000100800 */
[C---:B------:R-:W-:Y:S01]  /*a150*/  VIADD R3, R22.reuse, 0x10 ;  /* 0x0000001016037836 */ /* 0x040fe20000000000 */
[----:B------:R-:W-:Y:S01]  /*a160*/  ULDC UR4, c[0x0][0x3f4] ;  /* 0x0000fd0000047ab9 */ /* 0x000fe20000000800 */
[C---:B------:R-:W-:Y:S01]  /*a170*/  VIADD R4, R22.reuse, 0x20 ;  /* 0x0000002016047836 */ /* 0x040fe20000000000 */
[----:B------:R-:W-:Y:S02]  /*a180*/  ISETP.GE.AND P1, PT, R22, UR4, PT ;  /* 0x0000000416007c0c */ /* 0x000fe4000bf26270 */
[----:B------:R-:W-:-:S02]  /*a190*/  CS2R R24, SRZ ;  /* 0x0000000000187805 */ /* 0x000fc4000001ff00 */
[----:B------:R-:W-:Y:S02]  /*a1a0*/  ISETP.GE.AND P2, PT, R3, UR4, PT ;  /* 0x0000000403007c0c */ /* 0x000fe4000bf46270 */
[----:B------:R-:W-:Y:S02]  /*a1b0*/  CS2R R26, SRZ ;  /* 0x00000000001a7805 */ /* 0x000fe4000001ff00 */
[----:B------:R-:W-:Y:S02]  /*a1c0*/  ISETP.GE.AND P3, PT, R4, UR4, PT ;  /* 0x0000000404007c0c */ /* 0x000fe4000bf66270 */
[----:B------:R-:W-:Y:S02]  /*a1d0*/  CS2R R28, SRZ ;  /* 0x00000000001c7805 */ /* 0x000fe4000001ff00 */
[----:B------:R-:W-:Y:S02]  /*a1e0*/  CS2R R30, SRZ ;  /* 0x00000000001e7805 */ /* 0x000fe4000001ff00 */
[----:B------:R-:W-:Y:S01]  /*a1f0*/  CS2R R8, SRZ ;  /* 0x0000000000087805 */ /* 0x000fe2000001ff00 */
[----:B--23--:R-:W-:Y:S01]  /*a200*/  @!P1 IMAD.WIDE R12, R22, 0x2, R36 ;  /* 0x00000002160c9825 */ /* 0x00cfe200078e0224 */
[----:B------:R-:W-:-:S02]  /*a210*/  CS2R R10, SRZ ;  /* 0x00000000000a7805 */ /* 0x000fc4000001ff00 */
[----:B------:R-:W-:Y:S02]  /*a220*/  CS2R R32, SRZ ;  /* 0x0000000000207805 */ /* 0x000fe4000001ff00 */
[----:B------:R-:W-:Y:S02]  /*a230*/  CS2R R34, SRZ ;  /* 0x0000000000227805 */ /* 0x000fe4000001ff00 */
[----:B------:R-:W-:Y:S01]  /*a240*/  CS2R R14, SRZ ;  /* 0x00000000000e7805 */ /* 0x000fe2000001ff00 */
[----:B------:R0:W5:Y:S02]  /*a250*/  @!P1 LD.E.128 R24, desc[UR40][R12.64] ;  /* 0x000000280c189980 */ /* 0x000164000c101d00 */
[----:B0-----:R-:W-:Y:S01]  /*a260*/  CS2R R12, SRZ ;  /* 0x00000000000c7805 */ /* 0x001fe2000001ff00 */
[C---:B----4-:R-:W-:Y:S02]  /*a270*/  IMAD.IADD R3, R156.reuse, 0x1, R21 ;  /* 0x000000019c037824 */ /* 0x050fe400078e0215 */
[----:B------:R-:W-:-:S03]  /*a280*/  IMAD.IADD R5, R156, 0x1, R20 ;  /* 0x000000019c057824 */ /* 0x000fc600078e0214 */
[----:B------:R-:W-:Y:S02]  /*a290*/  SHF.R.S32.HI R4, RZ, 0x1f, R3 ;  /* 0x0000001fff047819 */ /* 0x000fe40000011403 */
[----:B------:R-:W-:Y:S02]  /*a2a0*/  SHF.R.S32.HI R6, RZ, 0x1f, R5 ;  /* 0x0000001fff067819 */ /* 0x000fe40000011405 */
[----:B------:R-:W-:Y:S02]  /*a2b0*/  LEA.HI R3, R4, R3, RZ, 0x3 ;  /* 0x0000000304037211 */ /* 0x000fe400078f18ff */
[----:B------:R-:W-:Y:S02]  /*a2c0*/  LEA.HI R6, R6, R5, RZ, 0x3 ;  /* 0x0000000506067211 */ /* 0x000fe400078f18ff */
[----:B------:R-:W-:Y:S02]  /*a2d0*/  SHF.R.S32.HI R3, RZ, 0x3, R3 ;  /* 0x00000003ff037819 */ /* 0x000fe40000011403 */
[----:B------:R-:W-:-:S03]  /*a2e0*/  SHF.R.S32.HI R41, RZ, 0x3, R6 ;  /* 0x00000003ff297819 */ /* 0x000fc60000011406 */
[----:B------:R-:W-:Y:S02]  /*a2f0*/  @!P2 IMAD.SHL.U32 R39, R3, 0x8, RZ ;  /* 0x000000080327a824 */ /* 0x000fe400078e00ff */
[----:B------:R-:W-:Y:S02]  /*a300*/  @!P3 IMAD.SHL.U32 R41, R41, 0x8, RZ ;  /* 0x000000082929b824 */ /* 0x000fe400078e00ff */
        /* <DEDUP_REMOVED lines=12> */
.L_x_10849:
[----:B------:R-:W-:Y:S05]  /*a3d0*/  BSYNC B1 ;  /* 0x0000000000017941 */ /* 0x000fea0003800000 */
.L_x_10848:
[----:B------:R-:W-:Y:S01]  /*a3e0*/  LOP3.LUT R0, R0, 0xfffffffe, RZ, 0xc0, !PT ;  /* 0xfffffffe00007812 */ /* 0x000fe200078ec0ff */
[----:B-----5:R-:W-:Y:S01]  /*a3f0*/  IMAD.MOV.U32 R3, RZ, RZ, R4 ;  /* 0x000000ffff037224 */ /* 0x020fe200078e0004 */
[----:B------:R-:W-:Y:S01]  /*a400*/  BSSY B1, `(.L_x_10850) ;  /* 0x000002d000017945 */ /* 0x000fe20003800000 */
[----:B0-----:R-:W-:Y:S02]  /*a410*/  IMAD.MOV.U32 R20, RZ, RZ, R5 ;  /* 0x000000ffff147224 */ /* 0x001fe400078e0005 */
[----:B------:R-:W-:Y:S01]  /*a420*/  IMAD.IADD R0, R48, 0x1, -R0 ;  /* 0x0000000130007824 */ /* 0x000fe200078e0a00 */
[----:B------:R-:W-:Y:S01]  /*a430*/  PRMT R58, R58, 0x5410, R3 ;  /* 0x000054103a3a7816 */ /* 0x000fe20000000003 */
[----:B------:R-:W-:Y:S01]  /*a440*/  IMAD.MOV.U32 R21, RZ, RZ, R6 ;  /* 0x000000ffff157224 */ /* 0x000fe200078e0006 */
[----:B------:R-:W-:Y:S01]  /*a450*/  PRMT R61, R20, 0x7610, R61 ;  /* 0x00007610143d7816 */ /* 0x000fe2000000003d */
[----:B------:R-:W-:Y:S01]  /*a460*/  IMAD.MOV.U32 R20, RZ, RZ, R7 ;  /* 0x000000ffff147224 */ /* 0x000fe200078e0007 */
[----:B------:R-:W-:Y:S01]  /*a470*/  SHF.L.U32 R3, R0, 0x1f, RZ ;  /* 0x0000001f00037819 */ /* 0x000fe200000006ff */
[----:B---3--:R-:W-:Y:S01]  /*a480*/  IMAD.MOV.U32 R36, RZ, RZ, R9 ;  /* 0x000000ffff247224 */ /* 0x008fe200078e0009 */
[----:B------:R-:W-:Y:S01]  /*a490*/  PRMT R67, R21, 0x7610, R67 ;  /* 0x0000761015437816 */ /* 0x000fe20000000043 */
[----:B------:R-:W-:Y:S01]  /*a4a0*/  IMAD.MOV.U32 R21, RZ, RZ, R8 ;  /* 0x000000ffff157224 */ /* 0x000fe200078e0008 */
[----:B------:R-:W0:Y:S01]  /*a4b0*/  SYNCS.PHASECHK.TRANS64.TRYWAIT P1, [R2+URZ+0x2d800], R3 ;  /* 0x02d80003020075a7 */ /* 0x000e22000802017f */
        /* <DEDUP_REMOVED lines=13> */
[----:B--2---:R-:W-:Y:S01]  /*a590*/  IMAD.MOV.U32 R37, RZ, RZ, R25 ;  /* 0x000000ffff257224 */ /* 0x004fe200078e0019 */
        /* <DEDUP_REMOVED lines=19> */
.L_x_11158:
[----:B------:R-:W-:Y:S05]  /*a6d0*/  BSYNC B1 ;  /* 0x0000000000017941 */ /* 0x000fea0003800000 */
.L_x_10850:
        /* <DEDUP_REMOVED lines=13> */
[----:B------:R-:W-:Y:S01]  /*a7b0*/  LEA.HI R0, R45, R45, RZ, 0x1 ;  /* 0x0000002d2d007211 */ /* 0x000fe200078f08ff */
[----:B------:R-:W-:Y:S01]  /*a7c0*/  HADD2.F32 R61, -RZ, R61.H0_H0 ;  /* 0x2000003dff3d7230 */ /* 0x000fe20000004100 */
[----:B-----5:R-:W-:Y:S02]  /*a7d0*/  LOP3.LUT R20, R71, 0x18, R22, 0xf8, !PT ;  /* 0x0000001847147812 */ /* 0x020fe400078ef816 */
[----:B------:R-:W-:Y:S02]  /*a7e0*/  LOP3.LUT R0, R0, 0xfffffffe, RZ, 0xc0, !PT ;  /* 0xfffffffe00007812 */ /* 0x000fe400078ec0ff */
[----:B------:R-:W-:Y:S02]  /*a7f0*/  LOP3.LUT R20, R20, R69, RZ, 0x3c, !PT ;  /* 0x0000004514147212 */ /* 0x000fe400078e3cff */
[--C-:B------:R-:W-:Y:S01]  /*a800*/  SHF.R.U64 R24, R24, 0x10, R25.reuse ;  /* 0x0000001018187819 */ /* 0x100fe20000001219 */
[----:B------:R-:W-:Y:S01]  /*a810*/  IMAD.IADD R0, R45, 0x1, -R0 ;  /* 0x000000012d007824 */ /* 0x000fe200078e0a00 */
[----:B------:R-:W-:Y:S01]  /*a820*/  SHF.R.U32.HI R64, RZ, 0x10, R25 ;  /* 0x00000010ff407819 */ /* 0x000fe20000011619 */
[----:B------:R-:W-:Y:S01]  /*a830*/  IMAD.IADD R36, R70, 0x1, R20 ;  /* 0x0000000146247824 */ /* 0x000fe200078e0214 */
[----:B------:R-:W-:-:S02]  /*a840*/  SHF.R.U64 R25, R4, 0x10, R5 ;  /* 0x0000001004197819 */ /* 0x000fc40000001205 */
[----:B------:R-:W-:Y:S02]  /*a850*/  LEA.HI R0, R3, R0, RZ, 0x1d ;  /* 0x0000000003007211 */ /* 0x000fe400078fe8ff */
[----:B------:R-:W-:Y:S01]  /*a860*/  SHF.R.U32.HI R63, RZ, 0x10, R5 ;  /* 0x00000010ff3f7819 */ /* 0x000fe20000011605 */
[----:B------:R-:W-:Y:S01]  /*a870*/  HADD2.F32 R25, -RZ, R25.H0_H0 ;  /* 0x20000019ff197230 */ /* 0x000fe20000004100 */
[----:B------:R-:W-:Y:S02]  /*a880*/  SHF.R.S32.HI R37, RZ, 0x1f, R0 ;  /* 0x0000001fff257819 */ /* 0x000fe40000011400 */
[----:B------:R-:W-:Y:S01]  /*a890*/  SHF.R.U64 R5, R6, 0x10, R7 ;  /* 0x0000001006057819 */ /* 0x000fe20000001207 */
[----:B------:R-:W-:Y:S01]  /*a8a0*/  HADD2.F32 R63, -RZ, R63.H0_H0 ;  /* 0x2000003fff3f7230 */ /* 0x000fe20000004100 */
[----:B------:R-:W-:Y:S01]  /*a8b0*/  LEA.HI R37, R37, R0, RZ, 0x2 ;  /* 0x0000000025257211 */ /* 0x000fe200078f10ff */
[----:B------:R-:W-:Y:S01]  /*a8c0*/  IMAD.SHL.U32 R0, R0, 0x8, RZ ;  /* 0x0000000800007824 */ /* 0x000fe200078e00ff */
[----:B------:R-:W-:-:S02]  /*a8d0*/  SHF.R.U64 R4, R26, 0x10, R27 ;  /* 0x000000101a047819 */ /* 0x000fc4000000121b */
[----:B------:R-:W-:Y:S02]  /*a8e0*/  SHF.R.S32.HI R37, RZ, 0x2, R37 ;  /* 0x00000002ff257819 */ /* 0x000fe40000011425 */
[----:B------:R-:W-:Y:S02]  /*a8f0*/  LOP3.LUT R20, R71, 0x18, R0, 0xf8, !PT ;  /* 0x0000001847147812 */ /* 0x000fe400078ef800 */
[----:B------:R-:W-:Y:S01]  /*a900*/  LEA R0, R36, UR38, 0x1 ;  /* 0x0000002624007c11 */ /* 0x000fe2000f8e08ff */
[----:B------:R-:W-:Y:S01]  /*a910*/  IMAD R40, R37, 0x1800, R70 ;  /* 0x0000180025287824 */ /* 0x000fe200078e0246 */
[----:B------:R-:W-:Y:S02]  /*a920*/  LOP3.LUT R41, R20, R69, RZ, 0x3c, !PT ;  /* 0x0000004514297212 */ /* 0x000fe400078e3cff */
[----:B------:R-:W-:Y:S01]  /*a930*/  SHF.R.U32.HI R26, RZ, 0x10, R27 ;  /* 0x00000010ff1a7819 */ /* 0x000fe2000001161b */
[----:B------:R-:W0:Y:S01]  /*a940*/  LDS.128 R36, [R0] ;  /* 0x0000000000247984 */ /* 0x000e220000000c00 */
[----:B------:R-:W-:Y:S01]  /*a950*/  SHF.R.U32.HI R53, RZ, 0x10, R7 ;  /* 0x00000010ff357819 */ /* 0x000fe20000011607 */
[----:B------:R-:W-:-:S02]  /*a960*/  IMAD.IADD R41, R40, 0x1, R41 ;  /* 0x0000000128297824 */ /* 0x000fc400078e0229 */
[----:B------:R-:W-:Y:S02]  /*a970*/  HADD2.F32 R26, -RZ, R26.H0_H0 ;  /* 0x2000001aff1a7230 */ /* 0x000fe40000004100 */
[----:B------:R-:W-:-:S05]  /*a980*/  IMAD R20, R41, 0x2, R2 ;  /* 0x0000000229147824 */ /* 0x000fca00078e0202 */
[----:B----4-:R-:W1:Y:S01]  /*a990*/  LDS.128 R40, [R20+0xc400] ;  /* 0x00c4000014287984 */ /* 0x010e620000000c00 */
[--C-:B0-----:R-:W-:Y:S02]  /*a9a0*/  HADD2.F32 R27, -RZ, R37.reuse.H0_H0 ;  /* 0x20000025ff1b7230 */ /* 0x101fe40000004100 */
[----:B------:R-:W-:Y:S02]  /*a9b0*/  HADD2.F32 R54, -RZ, R37.H1_H1 ;  /* 0x30000025ff367230 */ /* 0x000fe40000004100 */
[----:B------:R-:W-:Y:S02]  /*a9c0*/  HADD2.F32 R37, -RZ, R55.H0_H0 ;  /* 0x20000037ff257230 */ /* 0x000fe40000004100 */
[----:B------:R-:W-:Y:S02]  /*a9d0*/  HADD2.F32 R57, -RZ, R36.H0_H0 ;  /* 0x20000024ff397230 */ /* 0x000fe40000004100 */
[----:B------:R-:W-:Y:S02]  /*a9e0*/  HADD2.F32 R45, -RZ, R38.H0_H0 ;  /* 0x20000026ff2d7230 */ /* 0x000fe40000004100 */
[----:B------:R-:W-:-:S02]  /*a9f0*/  HADD2.F32 R7, -RZ, R39.H0_H0 ;  /* 0x20000027ff077230 */ /* 0x000fc40000004100 */
[--C-:B-1----:R-:W-:Y:S02]  /*aa00*/  HADD2.F32 R6, -RZ, R41.reuse.H0_H0 ;  /* 0x20000029ff067230 */ /* 0x102fe40000004100 */
[----:B------:R-:W-:Y:S02]  /*aa10*/  HADD2.F32 R59, -RZ, R41.H1_H1 ;  /* 0x30000029ff3b7230 */ /* 0x000fe40000004100 */
[--C-:B------:R-:W-:Y:S02]  /*aa20*/  HADD2.F32 R56, -RZ, R43.reuse.H0_H0 ;  /* 0x2000002bff387230 */ /* 0x100fe40000004100 */
[C---:B------:R-:W-:Y:S01]  /*aa30*/  FMUL.FTZ R62, R6.reuse, R61 ;  /* 0x0000003d063e7220 */ /* 0x040fe20000410000 */
[----:B------:R-:W-:Y:S02]  /*aa40*/  HADD2.F32 R55, -RZ, R43.H1_H1 ;  /* 0x3000002bff377230 */ /* 0x000fe40000004100 */
[----:B------:R-:W-:Y:S01]  /*aa50*/  FMUL.FTZ R66, R6, R37 ;  /* 0x0000002506427220 */ /* 0x000fe20000410000 */
[----:B------:R-:W-:-:S02]  /*aa60*/  HADD2.F32 R43, -RZ, R64.H0_H0 ;  /* 0x20000040ff2b7230 */ /* 0x000fc40000004100 */
[----:B------:R-:W-:Y:S01]  /*aa70*/  FFMA.FTZ R6, R27, R37, -R62 ;  /* 0x000000251b067223 */ /* 0x000fe2000001083e */
[----:B------:R-:W-:Y:S02]  /*aa80*/  HADD2.F32 R41, -RZ, R40.H0_H0 ;  /* 0x20000028ff297230 */ /* 0x000fe40000004100 */
[----:B------:R-:W-:Y:S01]  /*aa90*/  FMUL.FTZ R65, R59, R63 ;  /* 0x0000003f3b417220 */ /* 0x000fe20000410000 */
[----:B------:R-:W-:Y:S02]  /*aaa0*/  HADD2.F32 R64, -RZ, R58.H1_H1 ;  /* 0x3000003aff407230 */ /* 0x000fe40000004100 */
[----:B------:R-:W-:Y:S01]  /*aab0*/  FFMA.FTZ R37, R27, R61, R66 ;  /* 0x0000003d1b257223 */ /* 0x000fe20000010042 */
[----:B------:R-:W-:Y:S02]  /*aac0*/  HADD2.F32 R62, -RZ, R67.H1_H1 ;  /* 0x30000043ff3e7230 */ /* 0x000fe40000004100 */
[-C--:B------:R-:W-:Y:S01]  /*aad0*/  FMUL.FTZ R59, R59, R43.reuse ;  /* 0x0000002b3b3b7220 */ /* 0x080fe20000410000 */
[----:B------:R-:W-:Y:S01]  /*aae0*/  FFMA.FTZ R27, R54, R43, -R65 ;  /* 0x0000002b361b7223 */ /* 0x000fe20000010841 */
[----:B------:R-:W-:Y:S01]  /*aaf0*/  FMUL.FTZ R66, R41, R64 ;  /* 0x0000004029427220 */ /* 0x000fe20000410000 */
[----:B------:R-:W-:-:S02]  /*ab00*/  HADD2.F32 R60, -RZ, R42.H0_H0 ;  /* 0x2000002aff3c7230 */ /* 0x000fc40000004100 */
[-C--:B------:R-:W-:Y:S01]  /*ab10*/  FMUL.FTZ R43, R41, R62.reuse ;  /* 0x0000003e292b7220 */ /* 0x080fe20000410000 */
[----:B------:R-:W-:Y:S01]  /*ab20*/  FFMA.FTZ R54, R54, R63, R59 ;  /* 0x0000003f36367223 */ /* 0x000fe2000001003b */
[----:B------:R-:W-:Y:S02]  /*ab30*/  HADD2.F32 R61, -RZ, R67.H0_H0 ;  /* 0x20000043ff3d7230 */ /* 0x000fe40000004100 */
[C---:B------:R-:W-:Y:S01]  /*ab40*/  FFMA.FTZ R41, R57.reuse, R62, -R66 ;  /* 0x0000003e39297223 */ /* 0x040fe20000010842 */
[--C-:B------:R-:W-:Y:S02]  /*ab50*/  HADD2.F32 R59, -RZ, R68.reuse.H0_H0 ;  /* 0x20000044ff3b7230 */ /* 0x100fe40000004100 */
[----:B------:R-:W-:Y:S01]  /*ab60*/  FFMA.FTZ R43, R57, R64, R43 ;  /* 0x00000040392b7223 */ /* 0x000fe2000001002b */
[----:B------:R-:W-:Y:S02]  /*ab70*/  HADD2.F32 R57, -RZ, R68.H1_H1 ;  /* 0x30000044ff397230 */ /* 0x000fe40000004100 */
[----:B------:R-:W-:Y:S01]  /*ab80*/  FMUL.FTZ R62, R60, R61 ;  /* 0x0000003d3c3e7220 */ /* 0x000fe20000410000 */
[----:B------:R-:W-:-:S02]  /*ab90*/  HADD2.F32 R58, -RZ, R58.H0_H0 ;  /* 0x2000003aff3a7230 */ /* 0x000fc40000004100 */
[----:B------:R-:W-:Y:S01]  /*aba0*/  FMUL.FTZ R64, R60, R59 ;  /* 0x0000003b3c407220 */ /* 0x000fe20000410000 */
[----:B------:R-:W-:Y:S02]  /*abb0*/  HADD2.F32 R60, -RZ, R53.H0_H0 ;  /* 0x20000035ff3c7230 */ /* 0x000fe40000004100 */
[C---:B------:R-:W-:Y:S01]  /*abc0*/  FMUL.FTZ R53, R56.reuse, R57 ;  /* 0x0000003938357220 */ /* 0x040fe20000410000 */
[----:B------:R-:W-:Y:S02]  /*abd0*/  HADD2.F32 R39, -RZ, R39.H1_H1 ;  /* 0x30000027ff277230 */ /* 0x000fe40000004100 */
[----:B------:R-:W-:Y:S01]  /*abe0*/  FMUL.FTZ R66, R56, R58 ;  /* 0x0000003a38427220 */ /* 0x000fe20000410000 */
[C---:B------:R-:W-:Y:S01]  /*abf0*/  FFMA.FTZ R62, R45.reuse, R59, -R62 ;  /* 0x0000003b2d3e7223 */ /* 0x040fe2000001083e */
        /* <DEDUP_REMOVED lines=13> */
[----:B------:R-:W-:-:S02]  /*acd0*/  HADD2.F32 R36, -RZ, R36.H1_H1 ;  /* 0x30000024ff247230 */ /* 0x000fc40000004100 */
        /* <DEDUP_REMOVED lines=18> */
.L_x_10853:
[----:B------:R-:W-:Y:S05]  /*ae00*/  BSYNC B1 ;  /* 0x0000000000017941 */ /* 0x000fea0003800000 */
.L_x_10852:
[----:B------:R-:W-:Y:S04]  /*ae10*/  BSSY B1, `(.L_x_10854) ;  /* 0x000006c000017945 */ /* 0x000fe80003800000 */
[----:B------:R-:W-:Y:S05]  /*ae20*/  @P1 BRA `(.L_x_10855) ;  /* 0x0000000400a81947 */ /* 0x000fea0003800000 */
[----:B0-----:R-:W2:Y:S01]  /*ae30*/  LDL R0, [R1+0x2c] ;  /* 0x00002c0001007983 */ /* 0x001ea20000100800 */
[--C-:B------:R-:W-:Y:S01]  /*ae40*/  SHF.R.U64 R28, R28, 0x10, R29.reuse ;  /* 0x000000101c1c7819 */ /* 0x100fe2000000121d */
[--C-:B------:R-:W-:Y:S01]  /*ae50*/  HADD2.F32 R40, -RZ, R52.reuse.H1_H1 ;  /* 0x30000034ff287230 */ /* 0x100fe20000004100 */
[----:B----4-:R-:W-:Y:S01]  /*ae60*/  SHF.R.U32.HI R43, RZ, 0x10, R29 ;  /* 0x00000010ff2b7819 */ /* 0x010fe2000001161d */
[----:B------:R-:W-:Y:S01]  /*ae70*/  HADD2.F32 R52, -RZ, R52.H0_H0 ;  /* 0x20000034ff347230 */ /* 0x000fe20000004100 */
[----:B------:R-:W-:Y:S02]  /*ae80*/  SHF.R.U64 R29, R8, 0x10, R9 ;  /* 0x00000010081d7819 */ /* 0x000fe40000001209 */
[--C-:B------:R-:W-:Y:S02]  /*ae90*/  SHF.R.U64 R8, R30, 0x10, R31.reuse ;  /* 0x000000101e087819 */ /* 0x100fe4000000121f */
[----:B------:R-:W-:Y:S01]  /*aea0*/  SHF.R.U32.HI R55, RZ, 0x10, R31 ;  /* 0x00000010ff377819 */ /* 0x000fe2000001161f */
[----:B------:R-:W-:Y:S01]  /*aeb0*/  HADD2.F32 R29, -RZ, R29.H0_H0 ;  /* 0x2000001dff1d7230 */ /* 0x000fe20000004100 */
[----:B------:R-:W-:-:S02]  /*aec0*/  SHF.R.U32.HI R41, RZ, 0x10, R9 ;  /* 0x00000010ff297819 */ /* 0x000fc40000011609 */
[--C-:B------:R-:W-:Y:S02]  /*aed0*/  SHF.R.U64 R9, R10, 0x10, R11.reuse ;  /* 0x000000100a097819 */ /* 0x100fe4000000120b */
[----:B------:R-:W-:Y:S01]  /*aee0*/  SHF.R.U32.HI R53, RZ, 0x10, R11 ;  /* 0x00000010ff357819 */ /* 0x000fe2000001160b */
[----:B------:R-:W-:Y:S02]  /*aef0*/  HADD2.F32 R41, -RZ, R41.H0_H0 ;  /* 0x20000029ff297230 */ /* 0x000fe40000004100 */
[----:B--2---:R-:W-:-:S05]  /*af00*/  IMAD.IADD R0, R156, 0x1, R0 ;  /* 0x000000019c007824 */ /* 0x004fca00078e0200 */
[----:B------:R-:W-:-:S04]  /*af10*/  SHF.R.S32.HI R5, RZ, 0x1f, R0 ;  /* 0x0000001fff057819 */ /* 0x000fc80000011400 */
[CC--:B------:R-:W-:Y:S02]  /*af20*/  LEA.HI R4, R5.reuse, R0.reuse, RZ, 0x3 ;  /* 0x0000000005047211 */ /* 0x0c0fe400078f18ff */
[----:B------:R-:W-:Y:S02]  /*af30*/  LEA.HI R5, R5, R0, RZ, 0x5 ;  /* 0x0000000005057211 */ /* 0x000fe400078f28ff */
[--C-:B------:R-:W-:Y:S02]  /*af40*/  SHF.R.S32.HI R6, RZ, 0x3, R4.reuse ;  /* 0x00000003ff067819 */ /* 0x100fe40000011404 */
[----:B-----5:R-:W-:Y:S02]  /*af50*/  LOP3.LUT R4, R71, 0x18, R4, 0xf8, !PT ;  /* 0x0000001847047812 */ /* 0x020fe400078ef804 */
[----:B------:R-:W-:Y:S02]  /*af60*/  LEA.HI R0, R3, R6, RZ, 0x1d ;  /* 0x0000000603007211 */ /* 0x000fe400078fe8ff */
[----:B------:R-:W-:-:S02]  /*af70*/  SHF.R.S32.HI R6, RZ, 0x5, R5 ;  /* 0x00000005ff067819 */ /* 0x000fc40000011405 */
[----:B------:R-:W-:Y:S02]  /*af80*/  SHF.R.S32.HI R5, RZ, 0x1f, R0 ;  /* 0x0000001fff057819 */ /* 0x000fe40000011400 */
[----:B------:R-:W-:Y:S01]  /*af90*/  LOP3.LUT R7, R4, R69, RZ, 0x3c, !PT ;  /* 0x0000004504077212 */ /* 0x000fe200078e3cff */
[----:B------:R-:W-:Y:S01]  /*afa0*/  IMAD R6, R6, 0x1800, R70 ;  /* 0x0000180006067824 */ /* 0x000fe200078e0246 */
[----:B------:R-:W-:Y:S01]  /*afb0*/  LEA.HI R5, R5, R0, RZ, 0x2 ;  /* 0x0000000005057211 */ /* 0x000fe200078f10ff */
[----:B------:R-:W-:Y:S02]  /*afc0*/  IMAD.SHL.U32 R0, R0, 0x8, RZ ;  /* 0x0000000800007824 */ /* 0x000fe400078e00ff */
[----:B------:R-:W-:Y:S01]  /*afd0*/  IMAD.IADD R6, R6, 0x1, R7 ;  /* 0x0000000106067824 */ /* 0x000fe200078e0207 */
[----:B------:R-:W-:Y:S02]  /*afe0*/  SHF.R.S32.HI R5, RZ, 0x2, R5 ;  /* 0x00000002ff057819 */ /* 0x000fe40000011405 */
[----:B------:R-:W-:-:S02]  /*aff0*/  LOP3.LUT R4, R71, 0x18, R0, 0xf8, !PT ;  /* 0x0000001847047812 */ /* 0x000fc400078ef800 */
[----:B------:R-:W-:Y:S01]  /*b000*/  LEA R0, R6, UR38, 0x1 ;  /* 0x0000002606007c11 */ /* 0x000fe2000f8e08ff */
[----:B------:R-:W-:Y:S01]  /*b010*/  IMAD R20, R5, 0x1800, R70 ;  /* 0x0000180005147824 */ /* 0x000fe200078e0246 */
[----:B------:R-:W-:-:S03]  /*b020*/  LOP3.LUT R25, R4, R69, RZ, 0x3c, !PT ;  /* 0x0000004504197212 */ /* 0x000fc600078e3cff */
[----:B------:R-:W0:Y:S02]  /*b030*/  LDS.128 R4, [R0] ;  /* 0x0000000000047984 */ /* 0x000e240000000c00 */
[----:B------:R-:W-:-:S04]  /*b040*/  IMAD.IADD R25, R20, 0x1, R25 ;  /* 0x0000000114197824 */ /* 0x000fc800078e0219 */
        /* <DEDUP_REMOVED lines=10> */
[--C-:B------:R-:W-:Y:S02]  /*b0f0*/  HADD2.F32 R38, -RZ, R27.reuse.H0_H0 ;  /* 0x2000001bff267230 */ /* 0x100fe40000004100 */
[C---:B------:R-:W-:Y:S01]  /*b100*/  FMUL.FTZ R42, R7.reuse, R52 ;  /* 0x00000034072a7220 */ /* 0x040fe20000410000 */
[-C--:B------:R-:W-:Y:S01]  /*b110*/  FMUL.FTZ R54, R7, R40.reuse ;  /* 0x0000002807367220 */ /* 0x080fe20000410000 */
[----:B------:R-:W-:Y:S02]  /*b120*/  HADD2.F32 R39, -RZ, R27.H1_H1 ;  /* 0x3000001bff277230 */ /* 0x000fe40000004100 */
[----:B------:R-:W-:Y:S01]  /*b130*/  FFMA.FTZ R7, R11, R40, -R42 ;  /* 0x000000280b077223 */ /* 0x000fe2000001082a */
[----:B------:R-:W-:-:S02]  /*b140*/  HADD2.F32 R40, -RZ, R43.H0_H0 ;  /* 0x2000002bff287230 */ /* 0x000fc40000004100 */
[----:B------:R-:W-:Y:S01]  /*b150*/  FMUL.FTZ R43, R37, R41 ;  /* 0x00000029252b7220 */ /* 0x000fe20000410000 */
[----:B------:R-:W-:Y:S02]  /*b160*/  HADD2.F32 R42, -RZ, R50.H0_H0 ;  /* 0x20000032ff2a7230 */ /* 0x000fe40000004100 */
[----:B------:R-:W-:Y:S01]  /*b170*/  FFMA.FTZ R54, R11, R52, R54 ;  /* 0x000000340b367223 */ /* 0x000fe20000010036 */
[----:B------:R-:W-:Y:S02]  /*b180*/  HADD2.F32 R11, -RZ, R51.H1_H1 ;  /* 0x30000033ff0b7230 */ /* 0x000fe40000004100 */
[-C--:B------:R-:W-:Y:S01]  /*b190*/  FMUL.FTZ R45, R37, R40.reuse ;  /* 0x00000028252d7220 */ /* 0x080fe20000410000 */
[----:B------:R-:W-:Y:S01]  /*b1a0*/  FFMA.FTZ R52, R30, R40, -R43 ;  /* 0x000000281e347223 */ /* 0x000fe2000001082b */
[C---:B------:R-:W-:Y:S01]  /*b1b0*/  FMUL.FTZ R40, R38.reuse, R42 ;  /* 0x0000002a26287220 */ /* 0x040fe20000410000 */
[----:B------:R-:W-:Y:S02]  /*b1c0*/  HADD2.F32 R37, -RZ, R53.H0_H0 ;  /* 0x20000035ff257230 */ /* 0x000fe40000004100 */
[----:B------:R-:W-:Y:S01]  /*b1d0*/  FMUL.FTZ R43, R38, R11 ;  /* 0x0000000b262b7220 */ /* 0x000fe20000410000 */
[----:B------:R-:W-:Y:S01]  /*b1e0*/  FFMA.FTZ R45, R30, R41, R45 ;  /* 0x000000291e2d7223 */ /* 0x000fe2000001002d */
[----:B------:R-:W-:Y:S01]  /*b1f0*/  FFMA.FTZ R41, R31, R11, -R40 ;  /* 0x0000000b1f297223 */ /* 0x000fe20000010828 */
[----:B------:R-:W-:-:S02]  /*b200*/  HADD2.F32 R11, -RZ, R55.H0_H0 ;  /* 0x20000037ff0b7230 */ /* 0x000fc40000004100 */
[----:B------:R-:W-:Y:S01]  /*b210*/  FFMA.FTZ R43, R31, R42, R43 ;  /* 0x0000002a1f2b7223 */ /* 0x000fe2000001002b */
[----:B------:R-:W-:Y:S02]  /*b220*/  HADD2.F32 R25, -RZ, R24.H0_H0 ;  /* 0x20000018ff197230 */ /* 0x000fe40000004100 */
[C---:B------:R-:W-:Y:S01]  /*b230*/  FMUL.FTZ R53, R39.reuse, R37 ;  /* 0x0000002527357220 */ /* 0x040fe20000410000 */
[----:B------:R-:W-:Y:S02]  /*b240*/  HADD2.F32 R50, -RZ, R50.H1_H1 ;  /* 0x30000032ff327230 */ /* 0x000fe40000004100 */
[-C--:B------:R-:W-:Y:S01]  /*b250*/  FMUL.FTZ R39, R39, R11.reuse ;  /* 0x0000000b27277220 */ /* 0x080fe20000410000 */
[----:B------:R-:W-:Y:S02]  /*b260*/  HADD2.F32 R31, -RZ, R49.H0_H0 ;  /* 0x20000031ff1f7230 */ /* 0x000fe40000004100 */
[----:B------:R-:W-:Y:S01]  /*b270*/  FFMA.FTZ R42, R36, R11, -R53 ;  /* 0x0000000b242a7223 */ /* 0x000fe20000010835 */
[----:B------:R-:W-:-:S02]  /*b280*/  HADD2.F32 R27, -RZ, R26.H0_H0 ;  /* 0x2000001aff1b7230 */ /* 0x000fc40000004100 */
[CC--:B------:R-:W-:Y:S01]  /*b290*/  FMUL.FTZ R40, R25.reuse, R50.reuse ;  /* 0x0000003219287220 */ /* 0x0c0fe20000410000 */
[----:B------:R-:W-:Y:S02]  /*b2a0*/  HADD2.F32 R38, -RZ, R49.H1_H1 ;  /* 0x30000031ff267230 */ /* 0x000fe40000004100 */
[----:B------:R-:W-:Y:S01]  /*b2b0*/  FMUL.FTZ R11, R25, R31 ;  /* 0x0000001f190b7220 */ /* 0x000fe20000410000 */
[----:B------:R-:W-:Y:S02]  /*b2c0*/  HADD2.F32 R30, -RZ, R51.H0_H0 ;  /* 0x20000033ff1e7230 */ /* 0x000fe40000004100 */
[----:B------:R-:W-:Y:S01]  /*b2d0*/  FFMA.FTZ R56, R36, R37, R39 ;  /* 0x0000002524387223 */ /* 0x000fe20000010027 */
[C---:B------:R-:W-:Y:S01]  /*b2e0*/  FFMA.FTZ R40, R10.reuse, R31, R40 ;  /* 0x0000001f0a287223 */ /* 0x040fe20000010028 */
[----:B------:R-:W-:Y:S01]  /*b2f0*/  FFMA.FTZ R50, R10, R50, -R11 ;  /* 0x000000320a327223 */ /* 0x000fe2000001080b */
[----:B------:R-:W-:Y:S02]  /*b300*/  HADD2.F32 R24, -RZ, R24.H1_H1 ;  /* 0x30000018ff187230 */ /* 0x000fe40000004100 */
[----:B------:R-:W-:Y:S01]  /*b310*/  FMUL.FTZ R36, R27, R38 ;  /* 0x000000261b247220 */ /* 0x000fe20000410000 */
[----:B------:R-:W-:-:S02]  /*b320*/  HADD2.F32 R26, -RZ, R26.H1_H1 ;  /* 0x3000001aff1a7230 */ /* 0x000fc40000004100 */
        /* <DEDUP_REMOVED lines=26> */
.L_x_10855:
[----:B------:R-:W-:Y:S05]  /*b4d0*/  BSYNC B1 ;  /* 0x0000000000017941 */ /* 0x000fea0003800000 */
.L_x_10854:
[----:B------:R-:W-:Y:S05]  /*b4e0*/  @P2 BRA `(.L_x_10836) ;  /* 0x0000000400a82947 */ /* 0x000fea0003800000 */
[----:B01----:R-:W2:Y:S01]  /*b4f0*/  LDL R0, [R1+0x28] ;  /* 0x0000280001007983 */ /* 0x003ea20000100800 */
[----:B------:R-:W-:Y:S01]  /*b500*/  SHF.R.U32.HI R28, RZ, 0x10, R13 ;  /* 0x00000010ff1c7819 */ /* 0x000fe2000001160d */
[----:B------:R-:W-:Y:S01]  /*b510*/  HADD2.F32 R27, -RZ, R47.H1_H1 ;  /* 0x3000002fff1b7230 */ /* 0x000fe20000004100 */
[----:B------:R-:W-:Y:S01]  /*b520*/  SHF.R.U32.HI R30, RZ, 0x10, R33 ;  /* 0x00000010ff1e7819 */ /* 0x000fe20000011621 */
[----:B------:R-:W-:Y:S01]  /*b530*/  HADD2.F32 R29, -RZ, R21.H1_H1 ;  /* 0x30000015ff1d7230 */ /* 0x000fe20000004100 */
[----:B------:R-:W-:Y:S01]  /*b540*/  SHF.R.U64 R36, R12, 0x10, R13 ;  /* 0x000000100c247819 */ /* 0x000fe2000000120d */
[----:B------:R-:W-:Y:S01]  /*b550*/  HADD2.F32 R28, -RZ, R28.H0_H0 ;  /* 0x2000001cff1c7230 */ /* 0x000fe20000004100 */
[----:B------:R-:W-:Y:S02]  /*b560*/  SHF.R.U64 R38, R32, 0x10, R33 ;  /* 0x0000001020267819 */ /* 0x000fe40000001221 */
[----:B------:R-:W-:Y:S02]  /*b570*/  SHF.R.U32.HI R32, RZ, 0x10, R15 ;  /* 0x00000010ff207819 */ /* 0x000fe4000001160f */
[----:B------:R-:W-:-:S02]  /*b580*/  SHF.R.U64 R37, R34, 0x10, R35 ;  /* 0x0000001022257819 */ /* 0x000fc40000001223 */
[----:B------:R-:W-:Y:S02]  /*b590*/  SHF.R.U32.HI R34, RZ, 0x10, R35 ;  /* 0x00000010ff227819 */ /* 0x000fe40000011623 */
[----:B------:R-:W-:Y:S01]  /*b5a0*/  SHF.R.U64 R35, R14, 0x10, R15 ;  /* 0x000000100e237819 */ /* 0x000fe2000000120f */
[----:B--2---:R-:W-:-:S05]  /*b5b0*/  IMAD.IADD R0, R156, 0x1, R0 ;  /* 0x000000019c007824 */ /* 0x004fca00078e0200 */
[----:B------:R-:W-:-:S04]  /*b5c0*/  SHF.R.S32.HI R5, RZ, 0x1f, R0 ;  /* 0x0000001fff057819 */ /* 0x000fc80000011400 */
[CC--:B------:R-:W-:Y:S02]  /*b5d0*/  LEA.HI R4, R5.reuse, R0.reuse, RZ, 0x3 ;  /* 0x0000000005047211 */ /* 0x0c0fe400078f18ff */
[----:B------:R-:W-:Y:S02]  /*b5e0*/  LEA.HI R0, R5, R0, RZ, 0x5 ;  /* 0x0000000005007211 */ /* 0x000fe400078f28ff */
[----:B------:R-:W-:Y:S02]  /*b5f0*/  SHF.R.S32.HI R6, RZ, 0x3, R4 ;  /* 0x00000003ff067819 */ /* 0x000fe40000011404 */
[----:B------:R-:W-:Y:S02]  /*b600*/  SHF.R.S32.HI R5, RZ, 0x5, R0 ;  /* 0x00000005ff057819 */ /* 0x000fe40000011400 */
[----:B------:R-:W-:Y:S02]  /*b610*/  LEA.HI R3, R3, R6, RZ, 0x1d ;  /* 0x0000000603037211 */ /* 0x000fe400078fe8ff */
[----:B-----5:R-:W-:Y:S01]  /*b620*/  LOP3.LUT R4, R71, 0x18, R4, 0xf8, !PT ;  /* 0x0000001847047812 */ /* 0x020fe200078ef804 */
[----:B------:R-:W-:Y:S01]  /*b630*/  IMAD R5, R5, 0x1800, R70 ;  /* 0x0000180005057824 */ /* 0x000fe200078e0246 */
[----:B------:R-:W-:-:S02]  /*b640*/  SHF.R.S32.HI R0, RZ, 0x1f, R3 ;  /* 0x0000001fff007819 */ /* 0x000fc40000011403 */
[----:B------:R-:W-:Y:S02]  /*b650*/  LOP3.LUT R4, R4, R69, RZ, 0x3c, !PT ;  /* 0x0000004504047212 */ /* 0x000fe400078e3cff */
[----:B------:R-:W-:Y:S01]  /*b660*/  LEA.HI R0, R0, R3, RZ, 0x2 ;  /* 0x0000000300007211 */ /* 0x000fe200078f10ff */
[----:B------:R-:W-:Y:S02]  /*b670*/  IMAD.SHL.U32 R3, R3, 0x8, RZ ;  /* 0x0000000803037824 */ /* 0x000fe400078e00ff */
[----:B------:R-:W-:Y:S01]  /*b680*/  IMAD.IADD R5, R5, 0x1, R4 ;  /* 0x0000000105057824 */ /* 0x000fe200078e0204 */
[----:B------:R-:W-:Y:S02]  /*b690*/  SHF.R.S32.HI R4, RZ, 0x2, R0 ;  /* 0x00000002ff047819 */ /* 0x000fe40000011400 */
[----:B------:R-:W-:Y:S02]  /*b6a0*/  LOP3.LUT R3, R71, 0x18, R3, 0xf8, !PT ;  /* 0x0000001847037812 */ /* 0x000fe400078ef803 */
        /* <DEDUP_REMOVED lines=28> */
[----:B------:R-:W-:Y:S02]  /*b870*/  HADD2.F32 R26, -RZ, R11.H1_H1 ;  /* 0x3000000bff1a7230 */ /* 0x000fe40000004100 */
[----:B------:R-:W-:Y:S01]  /*b880*/  FMUL.FTZ R32, R25, R12 ;  /* 0x0000000c19207220 */ /* 0x000fe20000410000 */
[----:B------:R-:W-:Y:S01]  /*b890*/  FFMA.FTZ R28, R13, R28, R24 ;  /* 0x0000001c0d1c7223 */ /* 0x000fe20000010018 */
[----:B------:R-:W-:-:S02]  /*b8a0*/  HADD2.F32 R13, -RZ, R34.H0_H0 ;  /* 0x20000022ff0d7230 */ /* 0x000fc40000004100 */
[C---:B------:R-:W-:Y:S01]  /*b8b0*/  FFMA.FTZ R29, R14.reuse, R12, -R29 ;  /* 0x0000000c0e1d7223 */ /* 0x040fe2000001081d */
[----:B------:R-:W-:Y:S01]  /*b8c0*/  FFMA.FTZ R32, R14, R27, R32 ;  /* 0x0000001b0e207223 */ /* 0x000fe20000010020 */
[----:B------:R-:W-:Y:S02]  /*b8d0*/  HADD2.F32 R9, -RZ, R8.H0_H0 ;  /* 0x20000008ff097230 */ /* 0x000fe40000004100 */
[C---:B------:R-:W-:Y:S01]  /*b8e0*/  FMUL.FTZ R24, R26.reuse, R20 ;  /* 0x000000141a187220 */ /* 0x040fe20000410000 */
[----:B------:R-:W-:Y:S02]  /*b8f0*/  HADD2.F32 R14, -RZ, R21.H0_H0 ;  /* 0x20000015ff0e7230 */ /* 0x000fe40000004100 */
[-C--:B------:R-:W-:Y:S01]  /*b900*/  FMUL.FTZ R34, R26, R13.reuse ;  /* 0x0000000d1a227220 */ /* 0x080fe20000410000 */
[----:B------:R-:W-:Y:S02]  /*b910*/  HADD2.F32 R12, -RZ, R47.H0_H0 ;  /* 0x2000002fff0c7230 */ /* 0x000fe40000004100 */
[----:B------:R-:W-:Y:S01]  /*b920*/  FFMA.FTZ R26, R15, R13, -R24 ;  /* 0x0000000d0f1a7223 */ /* 0x000fe20000010818 */
[----:B------:R-:W-:-:S02]  /*b930*/  HADD2.F32 R11, -RZ, R10.H0_H0 ;  /* 0x2000000aff0b7230 */ /* 0x000fc40000004100 */
[C---:B------:R-:W-:Y:S01]  /*b940*/  FMUL.FTZ R24, R9.reuse, R14 ;  /* 0x0000000e09187220 */ /* 0x040fe20000410000 */
[----:B------:R-:W-:Y:S02]  /*b950*/  HADD2.F32 R46, -RZ, R46.H0_H0 ;  /* 0x2000002eff2e7230 */ /* 0x000fe40000004100 */
[----:B------:R-:W-:Y:S01]  /*b960*/  FMUL.FTZ R9, R9, R12 ;  /* 0x0000000c09097220 */ /* 0x000fe20000410000 */
[----:B------:R-:W-:Y:S02]  /*b970*/  HADD2.F32 R48, -RZ, R48.H0_H0 ;  /* 0x20000030ff307230 */ /* 0x000fe40000004100 */
[----:B------:R-:W-:Y:S01]  /*b980*/  FFMA.FTZ R27, R15, R20, R34 ;  /* 0x000000140f1b7223 */ /* 0x000fe20000010022 */
[----:B------:R-:W-:Y:S01]  /*b990*/  FFMA.FTZ R24, R5, R12, -R24 ;  /* 0x0000000c05187223 */ /* 0x000fe20000010818 */
[C---:B------:R-:W-:Y:S01]  /*b9a0*/  FMUL.FTZ R20, R11.reuse, R46 ;  /* 0x0000002e0b147220 */ /* 0x040fe20000410000 */
[----:B------:R-:W-:Y:S02]  /*b9b0*/  HADD2.F32 R8, -RZ, R8.H1_H1 ;  /* 0x30000008ff087230 */ /* 0x000fe40000004100 */
[----:B------:R-:W-:Y:S01]  /*b9c0*/  FMUL.FTZ R12, R11, R48 ;  /* 0x000000300b0c7220 */ /* 0x000fe20000410000 */
[----:B------:R-:W-:-:S02]  /*b9d0*/  HADD2.F32 R10, -RZ, R10.H1_H1 ;  /* 0x3000000aff0a7230 */ /* 0x000fc40000004100 */
[----:B------:R-:W-:Y:S01]  /*b9e0*/  FFMA.FTZ R14, R5, R14, R9 ;  /* 0x0000000e050e7223 */ /* 0x000fe20000010009 */
        /* <DEDUP_REMOVED lines=26> */
.L_x_10836:
[----:B------:R-:W-:Y:S05]  /*bb90*/  BSYNC B0 ;  /* 0x0000000000007941 */ /* 0x000fea0003800000 */
.L_x_10829:
        /* <DEDUP_REMOVED lines=8> */
.L_x_10827:
[----:B0--3--:R-:W-:-:S05]  /*bc20*/  IMAD.U32 R0, RZ, RZ, UR37 ;  /* 0x00000025ff007e24 */ /* 0x009fca000f8e00ff */
[----:B------:R-:W-:-:S13]  /*bc30*/  ISETP.NE.AND P0, PT, R0, 0x3, PT ;  /* 0x000000030000780c */ /* 0x000fda0003f05270 */
[----:B------:R-:W-:Y:S05]  /*bc40*/  @!P0 BRA `(.L_x_10856) ;  /* 0x0000000000048947 */ /* 0x000fea0003800000 */
[----:B------:R-:W-:Y:S01]  /*bc50*/  BPT.TRAP 0x1 ;  /* 0x000000040000795c */ /* 0x000fe20000300000 */
.L_x_10856:
[----:B------:R-:W-:Y:S01]  /*bc60*/  IMAD R0, R16, 0x8, R2 ;  /* 0x0000000810007824 */ /* 0x000fe200078e0202 */
[----:B-12-4-:R-:W-:-:S04]  /*bc70*/  SHF.L.U32 R3, R19, 0x1f, RZ ;  /* 0x0000001f13037819 */ /* 0x016fc800000006ff */
[----:B------:R0:W1:Y:S01]  /*bc80*/  SYNCS.PHASECHK.TRANS64.TRYWAIT P2, [R0+URZ+0x2d830], R3 ;  /* 0x02d83003000075a7 */ /* 0x000062000804017f */
[----:B------:R-:W-:Y:S05]  /*bc90*/  @!P0 BRA `(.L_x_10857) ;  /* 0x0000000000048947 */ /* 0x000fea0003800000 */
[----:B------:R-:W-:Y:S01]  /*bca0*/  BPT.TRAP 0x1 ;  /* 0x000000040000795c */ /* 0x000fe20000300000 */
.L_x_10857:
[----:B------:R-:W2:Y:S02]  /*bcb0*/  S2R R4, SR_TID.X ;  /* 0x0000000000047919 */ /* 0x000ea40000002100 */
[----:B--2---:R-:W-:-:S04]  /*bcc0*/  LOP3.LUT R4, R4, 0x7f, RZ, 0xc0, !PT ;  /* 0x0000007f04047812 */ /* 0x004fc800078ec0ff */
[----:B------:R-:W-:Y:S01]  /*bcd0*/  ISETP.NE.AND P1, PT, R4, RZ, PT ;  /* 0x000000ff0400720c */ /* 0x000fe20003f25270 */
[----:B-1----:R-:W-:-:S12]  /*bce0*/  @P2 BRA `(.L_x_10858) ;  /* 0x0000000000082947 */ /* 0x002fd80003800000 */
[----:B------:R-:W1:Y:S02]  /*bcf0*/  SYNCS.PHASECHK.TRANS64.TRYWAIT P2, [R0+URZ+0x2d830], R3 ;  /* 0x02d83003000075a7 */ /* 0x000e64000804017f */
[----:B-1----:R-:W-:Y:S05]  /*bd00*/  @!P2 BRA `(.L_x_10859) ;  /* 0x000001b00064a947 */ /* 0x002fea0003800000 */
.L_x_10858:
[----:B------:R-:W-:Y:S05]  /*bd10*/  WARPSYNC.ALL ;  /* 0x0000000000007948 */ /* 0x000fea0003800000 */
[----:B01----:R-:W-:Y:S01]  /*bd20*/  VIADD R3, R2, 0x15400 ;  /* 0x0001540002037836 */ /* 0x003fe20000000000 */
[----:B------:R-:W-:Y:S01]  /*bd30*/  LOP3.LUT R6, R44, 0x10000, RZ, 0xfc, !PT ;  /* 0x000100002c067812 */ /* 0x000fe200078efcff */
[----:B------:R-:W-:Y:S01]  /*bd40*/  IMAD.MOV.U32 R7, RZ, RZ, -0x7fffffe0 ;  /* 0x80000020ff077424 */ /* 0x000fe200078e00ff */
[----:B------:R-:W-:Y:S02]  /*bd50*/  ULDC UR52, c[0x0][0x9dc] ;  /* 0x0002770000347ab9 */ /* 0x000fe40000000800 */
[----:B------:R-:W-:-:S04]  /*bd60*/  SHF.R.U32.HI R3, RZ, 0x4, R3 ;  /* 0x00000004ff037819 */ /* 0x000fc80000011603 */
[----:B------:R-:W-:-:S04]  /*bd70*/  LOP3.LUT R3, R3, 0x3fff, RZ, 0xc0, !PT ;  /* 0x00003fff03037812 */ /* 0x000fc800078ec0ff */
[----:B------:R-:W-:Y:S01]  /*bd80*/  LOP3.LUT R4, R3, 0x10000, RZ, 0xfc, !PT ;  /* 0x0001000003047812 */ /* 0x000fe200078efcff */
[----:B------:R-:W-:-:S04]  /*bd90*/  IMAD.MOV.U32 R5, RZ, RZ, -0x7fffffe0 ;  /* 0x80000020ff057424 */ /* 0x000fc800078e00ff */
[----:B------:R0:W-:Y:S01]  /*bda0*/  STL [R1+0x4], R4 ;  /* 0x0000040401007387 */ /* 0x0001e20000100800 */
[C---:B------:R-:W-:Y:S02]  /*bdb0*/  R2UR UR4, R6.reuse ;  /* 0x00000000060472ca */ /* 0x040fe400000e0000 */
[----:B------:R-:W-:Y:S01]  /*bdc0*/  R2UR UR5, R7 ;  /* 0x00000000070572ca */ /* 0x000fe200000e0000 */
[----:B-----5:R-:W-:Y:S01]  /*bdd0*/  WARPGROUP.ARRIVE ;  /* 0x00000000000079c5 */ /* 0x020fe20000000000 */
[----:B------:R-:W-:Y:S01]  /*bde0*/  R2UR UR7, R5 ;  /* 0x00000000050772ca */ /* 0x000fe200000e0000 */
[----:B------:R-:W-:Y:S01]  /*bdf0*/  VIADD R152, R6, 0x2 ;  /* 0x0000000206987836 */ /* 0x000fe20000000000 */
[----:B------:R-:W2:Y:S01]  /*be00*/  LDL R90, [R1+0x40] ;  /* 0x00004000015a7983 */ /* 0x000ea20000100800 */
[----:B0-----:R-:W-:-:S03]  /*be10*/  IMAD R4, R16, 0x600, R4 ;  /* 0x0000060010047824 */ /* 0x001fc600078e0204 */
[----:B------:R-:W2:Y:S02]  /*be20*/  LDL R89, [R1+0x18] ;  /* 0x0000180001597983 */ /* 0x000ea40000100800 */
[----:B------:R-:W-:-:S13]  /*be30*/  R2UR UR6, R4 ;  /* 0x00000000040672ca */ /* 0x000fda00000e0000 */
[----:B------:R-:W-:Y:S01]  /*be40*/  HGMMA.64x128x16.F32 R24, gdesc[UR4], RZ, !UPT, gsb0 ;  /* 0x01e00000041879f0 */ /* 0x000fe2000c0008ff */
[----:B------:R-:W-:Y:S02]  /*be50*/  VIADD R8, R4, 0x2 ;  /* 0x0000000204087836 */ /* 0x000fe40000000000 */
[----:B------:R-:W-:Y:S02]  /*be60*/  IMAD.MOV.U32 R153, RZ, RZ, -0x7fffffe0 ;  /* 0x80000020ff997424 */ /* 0x000fe400078e00ff */
[----:B------:R-:W-:Y:S01]  /*be70*/  IMAD.MOV.U32 R9, RZ, RZ, -0x7fffffe0 ;  /* 0x80000020ff097424 */ /* 0x000fe200078e00ff */
[----:B------:R-:W-:Y:S02]  /*be80*/  R2UR UR4, R152 ;  /* 0x00000000980472ca */ /* 0x000fe400000e0000 */
[----:B------:R-:W-:Y:S02]  /*be90*/  R2UR UR5, R153 ;  /* 0x00000000990572ca */ /* 0x000fe400000e0000 */
[----:B------:R-:W-:-:S02]  /*bea0*/  R2UR UR6, R8 ;  /* 0x00000000080672ca */ /* 0x000fc400000e0000 */
[----:B------:R-:W-:Y:S01]  /*beb0*/  R2UR UR7, R9 ;  /* 0x00000000090772ca */ /* 0x000fe200000e0000 */
[----:B------:R-:W-:Y:S02]  /*bec0*/  VIADD R150, R6, 0x300 ;  /* 0x0000030006967836 */ /* 0x000fe40000000000 */
[----:B------:R-:W-:Y:S02]  /*bed0*/  VIADD R8, R4, 0x200 ;  /* 0x0000020004087836 */ /* 0x000fe40000000000 */
[----:B------:R-:W-:Y:S02]  /*bee0*/  IMAD.MOV.U32 R151, RZ, RZ, -0x7fffffe0 ;  /* 0x80000020ff977424 */ /* 0x000fe400078e00ff */
[----:B------:R-:W-:Y:S01]  /*bef0*/  IMAD.MOV.U32 R9, RZ, RZ, -0x7fffffe0 ;  /* 0x80000020ff097424 */ /* 0x000fe200078e00ff */
[----:B------:R-:W-:Y:S02]  /*bf00*/  WARPGROUP.DEPBAR.LE gsb0, 0x0 ;  /* 0x00008000000079c5 */ /* 0x000fe40000010000 */
[----:B------:R-:W-:-:S06]  /*bf10*/  WARPGROUP.ARRIVE ;  /* 0x00000000000079c5 */ /* 0x000fcc0000000000 */
[----:B------:R-:W-:Y:S01]  /*bf20*/  HGMMA.64x128x16.F32 R24, gdesc[UR4], R24, gsb0 ;  /* 0x01e00000041879f0 */ /* 0x000fe20008000818 */
[----:B------:R-:W-:Y:S02]  /*bf30*/  R2UR UR4, R150 ;  /* 0x00000000960472ca */ /* 0x000fe400000e0000 */
[----:B------:R-:W-:Y:S02]  /*bf40*/  R2UR UR5, R151 ;  /* 0x00000000970572ca */ /* 0x000fe400000e0000 */
[----:B------:R-:W-:Y:S02]  /*bf50*/  R2UR UR6, R8 ;  /* 0x00000000080672ca */ /* 0x000fe400000e0000 */
[----:B------:R-:W-:Y:S01]  /*bf60*/  R2UR UR7, R9 ;  /* 0x00000000090772ca */ /* 0x000fe200000e0000 */
[----:B------:R-:W-:Y:S02]  /*bf70*/  VIADD R148, R6, 0x302 ;  /* 0x0000030206947836 */ /* 0x000fe40000000000 */
[----:B------:R-:W-:-:S02]  /*bf80*/  VIADD R8, R4, 0x202 ;  /* 0x0000020204087836 */ /* 0x000fc40000000000 */
        /* <DEDUP_REMOVED lines=31> */
[----:B------:R-:W-:Y:S02]  /*c180*/  WARPGROUP.DEPBAR.LE gsb0, 0x0 ;  /* 0x00008000000079c5 */ /* 0x000fe40000010000 */
[----:B------:R-:W-:-:S10]  /*c190*/  WARPGROUP.ARRIVE ;  /* 0x00000000000079c5 */ /* 0x000fd40000000000 */
[----:B------:R-:W-:Y:S01]  /*c1a0*/  HGMMA.64x128x16.F32 R24, gdesc[UR4], R24, gsb0 ;  /* 0x01e00000041879f0 */ /* 0x000fe20008000818 */
[----:B------:R-:W-:Y:S01]  /*c1b0*/  ULDC UR4, c[0x0][0x9d8] ;  /* 0x0002760000047ab9 */ /* 0x000fe20000000800 */
[----:B------:R-:W-:Y:S01]  /*c1c0*/  @!P1 VIADD R0, R0, 0x2d840 ;  /* 0x0002d84000009836 */ /* 0x000fe20000000000 */
[----:B------:R-:W-:Y:S02]  /*c1d0*/  ULDC.64 UR6, c[0x0][0x9e0] ;  /* 0x0002780000067ab9 */ /* 0x000fe40000000a00 */
[----:B------:R-:W-:Y:S02]  /*c1e0*/  UISETP.GE.AND UP0, UPT, UR7, 0x1, UPT ;  /* 0x000000010700788c */ /* 0x000fe4000bf06270 */
[----:B------:R-:W-:-:S04]  /*c1f0*/  @!P1 PRMT R0, RZ, 0x654, R0 ;  /* 0x00000654ff009816 */ /* 0x000fc80000000000 */
[----:B------:R-:W-:Y:S01]  /*c200*/  PLOP3.LUT P3, PT, PT, PT, UP0, 0x40, 0x0 ;  /* 0x000000000000781c */ /* 0x000fe20003f6e808 */
[----:B------:R-:W-:Y:S01]  /*c210*/  ULOP3.LUT UR52, URZ, UR52, URZ, 0x33, !UPT ;  /* 0x000000343f347292 */ /* 0x000fe2000f8e333f */
[----:B------:R-:W-:Y:S02]  /*c220*/  WARPGROUP.DEPBAR.LE gsb0, 0x0 ;  /* 0x00008000000079c5 */ /* 0x000fe40000010000 */
[----:B------:R-:W-:Y:S01]  /*c230*/  FMUL.FTZ R21, R34, UR4 ;  /* 0x0000000422157c20 */ /* 0x000fe20008410000 */
[----:B------:R-:W-:Y:S01]  /*c240*/  FMUL.FTZ R34, R45, UR4 ;  /* 0x000000042d227c20 */ /* 0x000fe20008410000 */
[----:B------:R-:W-:Y:S01]  /*c250*/  FMUL.FTZ R45, R56, UR4 ;  /* 0x00000004382d7c20 */ /* 0x000fe20008410000 */
[----:B------:R-:W-:Y:S01]  /*c260*/  FMUL.FTZ R56, R67, UR4 ;  /* 0x0000000443387c20 */ /* 0x000fe20008410000 */
[----:B------:R0:W-:Y:S01]  /*c270*/  @!P1 SYNCS.ARRIVE.TRANS64.RED.A1T0 RZ, [R0+URZ], RZ ;  /* 0x000000ff00ff99a7 */ /* 0x0001e2000810043f */
[----:B------:R-:W1:Y:S01]  /*c280*/  LDC R67, c[0x0][0x448] ;  /* 0x00011200ff437b82 */ /* 0x000e620000000800 */
        /* <DEDUP_REMOVED lines=8> */
[----:B-1----:R-:W-:Y:S01]  /*c310*/  ISETP.NE.AND P2, PT, R67, 0x1, PT ;  /* 0x000000014300780c */ /* 0x002fe20003f45270 */
[----:B------:R-:W-:Y:S01]  /*c320*/  FMUL.FTZ R54, R65, UR4 ;  /* 0x0000000441367c20 */ /* 0x000fe20008410000 */
[----:B------:R-:W-:-:S11]  /*c330*/  FMUL.FTZ R65, R76, UR4 ;  /* 0x000000044c417c20 */ /* 0x000fd60008410000 */
[----:B------:R-:W1:Y:S08]  /*c340*/  @P2 LDC R75, c[0x0][0x44c] ;  /* 0x00011300ff4b2b82 */ /* 0x000e700000000800 */
[----:B------:R-:W3:Y:S01]  /*c350*/  @P2 LDC R76, c[0x0][0x450] ;  /* 0x00011400ff4c2b82 */ /* 0x000ee20000000800 */
[----:B------:R-:W-:Y:S01]  /*c360*/  FMUL.FTZ R11, R28, UR4 ;  /* 0x000000041c0b7c20 */ /* 0x000fe20008410000 */
[----:B------:R-:W-:Y:S01]  /*c370*/  FMUL.FTZ R28, R39, UR4 ;  /* 0x00000004271c7c20 */ /* 0x000fe20008410000 */
[----:B------:R-:W-:Y:S01]  /*c380*/  FMUL.FTZ R39, R50, UR4 ;  /* 0x0000000432277c20 */ /* 0x000fe20008410000 */
[----:B------:R-:W-:Y:S01]  /*c390*/  FMUL.FTZ R50, R61, UR4 ;  /* 0x000000043d327c20 */ /* 0x000fe20008410000 */
[----:B------:R-:W-:Y:S01]  /*c3a0*/  FMUL.FTZ R61, R72, UR4 ;  /* 0x00000004483d7c20 */ /* 0x000fe20008410000 */
[----:B--2---:R-:W-:-:S02]  /*c3b0*/  IMAD.IADD R72, R90, 0x1, R89 ;  /* 0x000000015a487824 */ /* 0x004fc400078e0259 */
        /* <DEDUP_REMOVED lines=9> */
[----:B---3--:R-:W-:Y:S01]  /*c450*/  @P2 SHF.R.U32.HI R72, RZ, R76, R75 ;  /* 0x0000004cff482219 */ /* 0x008fe2000001164b */
[----:B------:R-:W-:Y:S01]  /*c460*/  FMUL.FTZ R55, R66, UR4 ;  /* 0x0000000442377c20 */ /* 0x000fe20008410000 */
[----:B------:R-:W-:Y:S01]  /*c470*/  FMUL.FTZ R74, R84, UR4 ;  /* 0x00000004544a7c20 */ /* 0x000fe20008410000 */
[----:B------:R-:W-:Y:S01]  /*c480*/  FMUL.FTZ R66, R77, UR4 ;  /* 0x000000044d427c20 */ /* 0x000fe20008410000 */
[----:B------:R-:W-:Y:S01]  /*c490*/  FMUL.FTZ R3, R24, UR4 ;  /* 0x0000000418037c20 */ /* 0x000fe20008410000 */
[----:B------:R-:W1:Y:S01]  /*c4a0*/  SHFL.IDX PT, R84, R72, RZ, 0x1c1f ;  /* 0x001c1fff48547589 */ /* 0x000e6200000e0000 */
[----:B------:R-:W-:Y:S01]  /*c4b0*/  FMUL.FTZ R5, R25, UR4 ;  /* 0x0000000419057c20 */ /* 0x000fe20008410000 */
[----:B------:R-:W-:Y:S01]  /*c4c0*/  FMUL.FTZ R4, R26, UR4 ;  /* 0x000000041a047c20 */ /* 0x000fe20008410000 */
[----:B------:R-:W-:Y:S01]  /*c4d0*/  FMUL.FTZ R10, R27, UR4 ;  /* 0x000000041b0a7c20 */ /* 0x000fe20008410000 */
[----:B------:R-:W-:Y:S01]  /*c4e0*/  FMUL.FTZ R12, R29, UR4 ;  /* 0x000000041d0c7c20 */ /* 0x000fe20008410000 */
[----:B------:R-:W-:-:S02]  /*c4f0*/  IMAD.MOV.U32 R77, RZ, RZ, -0x80 ;  /* 0xffffff80ff4d7424 */ /* 0x000fc400078e00ff */
        /* <DEDUP_REMOVED lines=31> */
[----:B------:R-:W2:Y:S03]  /*c6f0*/  MUFU.TANH R3, R3 ;  /* 0x0000000300037308 */ /* 0x000ea60000002400 */
[----:B------:R-:W-:-:S05]  /*c700*/  IADD3 R78, -R138, R78, R139 ;  /* 0x0000004e8a4e7210 */ /* 0x000fca0007ffe18b */
[----:B------:R-:W3:Y:S01]  /*c710*/  MUFU.TANH R5, R5 ;  /* 0x0000000500057308 */ /* 0x000ee20000002400 */
[----:B------:R-:W-:-:S07]  /*c720*/  VIADD R82, R78, UR6 ;  /* 0x000000064e527c36 */ /* 0x000fce0008000000 */
        /* <DEDUP_REMOVED lines=59> */
[----:B------:R-:W1:Y:S08]  /*cae0*/  MUFU.TANH R75, R75 ;  /* 0x0000004b004b7308 */ /* 0x000e700000002400 */
[----:B0-----:R0:W0:Y:S08]  /*caf0*/  MUFU.TANH R0, R86 ;  /* 0x0000005600007308 */ /* 0x0010300000002400 */
[----:B------:R-:W0:Y:S01]  /*cb00*/  MUFU.TANH R76, R76 ;  /* 0x0000004c004c7308 */ /* 0x000e220000002400 */
[----:B------:R-:W-:Y:S01]  /*cb10*/  IADD3 R83, -R137, R139, R77 ;  /* 0x0000008b89537210 */ /* 0x000fe20007ffe14d */
[----:B------:R-:W-:Y:S01]  /*cb20*/  VIADD R81, R78, UR52 ;  /* 0x000000344e517c36 */ /* 0x000fe20008000000 */
[----:B------:R-:W-:-:S02]  /*cb30*/  LEA R80, R88, 0xffffff80, 0x7 ;  /* 0xffffff8058507811 */ /* 0x000fc400078e38ff */
[----:B-1----:R-:W-:Y:S01]  /*cb40*/  VIADDMNMX R79, R84, R82, R83, PT ;  /* 0x00000052544f7246 */ /* 0x002fe20003800153 */
[----:B------:R-:W-:Y:S01]  /*cb50*/  IMAD.IADD R78, R81, 0x1, R84 ;  /* 0x00000001514e7824 */ /* 0x000fe200078e0254 */
[----:B--234-:R-:W-:Y:S06]  /*cb60*/  @P3 BRA `(.L_x_10860) ;  /* 0x0000000000583947 */ /* 0x01cfec0003800000 */
        /* <DEDUP_REMOVED lines=12> */
.L_x_10862:
[----:B------:R-:W-:-:S06]  /*cc30*/  UISETP.NE.AND UP1, UPT, UR7, 0x1, UPT ;  /* 0x000000010700788c */ /* 0x000fcc000bf25270 */
[----:B------:R-:W-:-:S05]  /*cc40*/  PLOP3.LUT P3, PT, PT, PT, UP1, 0x80, 0x0 ;  /* 0x000000000000781c */ /* 0x000fca0003f6f018 */
[----:B------:R-:W-:-:S08]  /*cc50*/  @UP1 ULDC.64 UR4, c[0x0][0x9e8] ;  /* 0x00027a0000041ab9 */ /* 0x000fd00000000a00 */
[----:B------:R-:W-:-:S05]  /*cc60*/  @P3 IMAD.HI.U32 R84, R85, UR4, RZ ;  /* 0x0000000455543c27 */ /* 0x000fca000f8e00ff */
[----:B------:R-:W-:-:S07]  /*cc70*/  @P3 SHF.R.U32.HI R85, RZ, UR5, R84 ;  /* 0x00000005ff553c19 */ /* 0x000fce0008011654 */
.L_x_10863:
[----:B------:R-:W-:Y:S05]  /*cc80*/  BSYNC B0 ;  /* 0x0000000000007941 */ /* 0x000fea0003800000 */
.L_x_10861:
[----:B------:R-:W-:-:S04]  /*cc90*/  IMAD R84, R85, UR7, -R80 ;  /* 0x0000000755547c24 */ /* 0x000fc8000f8e0a50 */
[----:B------:R-:W-:-:S05]  /*cca0*/  IMAD.IADD R84, R84, 0x1, -R137 ;  /* 0x0000000154547824 */ /* 0x000fca00078e0a89 */
[----:B------:R-:W-:Y:S02]  /*ccb0*/  VIMNMX R78, R78, R84, !PT ;  /* 0x000000544e4e7248 */ /* 0x000fe40007fe0100 */
[----:B------:R-:W-:-:S07]  /*ccc0*/  VIADDMNMX R79, R84, UR7, R79, PT ;  /* 0x00000007544f7c46 */ /* 0x000fce000b80014f */
.L_x_10860:
[C---:B------:R-:W-:Y:S01]  /*ccd0*/  ISETP.GE.AND P3, PT, R77.reuse, 0x2, PT ;  /* 0x000000024d00780c */ /* 0x040fe20003f66270 */
[----:B------:R-:W1:Y:S01]  /*cce0*/  SHFL.IDX PT, R72, R72, 0x1, 0x1c1f ;  /* 0x003c1f0048487f89 */ /* 0x000e6200000e0000 */
[----:B------:R-:W-:Y:S02]  /*ccf0*/  ISETP.GE.AND P5, PT, R77, 0x9, PT ;  /* 0x000000094d00780c */ /* 0x000fe40003fa6270 */
[----:B------:R-:W-:Y:S02]  /*cd00*/  ISETP.GT.AND P4, PT, R78, 0x1, !P3 ;  /* 0x000000014e00780c */ /* 0x000fe40005f84270 */
[----:B------:R-:W-:Y:S02]  /*cd10*/  LOP3.LUT R18, R18, 0xfffffffd, RZ, 0xc0, !PT ;  /* 0xfffffffd12127812 */ /* 0x000fe400078ec0ff */
[----:B------:R-:W-:-:S04]  /*cd20*/  ISETP.LT.OR P4, PT, R79, 0x2, P4 ;  /* 0x000000024f00780c */ /* 0x000fc80002781670 */
[----:B------:R-:W-:Y:S02]  /*cd30*/  FSEL R5, R5, -INF , !P4 ;  /* 0xff80000005057808 */ /* 0x000fe40006000000 */
[----:B------:R-:W-:Y:S02]  /*cd40*/  ISETP.GT.AND P4, PT, R78, 0x8, !P5 ;  /* 0x000000084e00780c */ /* 0x000fe40006f84270 */
[----:B------:R-:W-:Y:S02]  /*cd50*/  @P5 LOP3.LUT R18, R18, 0x2, RZ, 0xfc, !PT ;  /* 0x0000000212125812 */ /* 0x000fe400078efcff */
[----:B------:R-:W-:Y:S02]  /*cd60*/  ISETP.GE.AND P5, PT, R77, 0xa, PT ;  /* 0x0000000a4d00780c */ /* 0x000fe40003fa6270 */
[----:B------:R-:W-:Y:S02]  /*cd70*/  ISETP.LT.OR P4, PT, R79, 0x9, P4 ;  /* 0x000000094f00780c */ /* 0x000fe40002781670 */
[----:B------:R-:W-:-:S02]  /*cd80*/  LOP3.LUT R18, R18, 0xfffffffb, RZ, 0xc0, !PT ;  /* 0xfffffffb12127812 */ /* 0x000fc400078ec0ff */
[----:B------:R-:W-:Y:S01]  /*cd90*/  FSEL R11, R11, -INF , !P4 ;  /* 0xff8000000b0b7808 */ /* 0x000fe20006000000 */
[----:B-1----:R-:W-:Y:S01]  /*cda0*/  IMAD.IADD R81, R81, 0x1, R72 ;  /* 0x0000000151517824 */ /* 0x002fe200078e0248 */
[----:B------:R-:W-:Y:S02]  /*cdb0*/  ISETP.GT.AND P4, PT, R78, 0x9, !P5 ;  /* 0x000000094e00780c */ /* 0x000fe40006f84270 */
[----:B------:R-:W-:Y:S02]  /*cdc0*/  VIADDMNMX R82, R72, R82, R83, PT ;  /* 0x0000005248527246 */ /* 0x000fe40003800153 */
[----:B------:R-:W-:Y:S02]  /*cdd0*/  ISETP.LT.OR P4, PT, R79, 0xa, P4 ;  /* 0x0000000a4f00780c */ /* 0x000fe40002781670 */
[----:B------:R-:W-:Y:S02]  /*cde0*/  @P5 LOP3.LUT R18, R18, 0x4, RZ, 0xfc, !PT ;  /* 0x0000000412125812 */ /* 0x000fe400078efcff */
[----:B------:R-:W-:-:S02]  /*cdf0*/  ISETP.GE.AND P5, PT, R77, 0x11, PT ;  /* 0x000000114d00780c */ /* 0x000fc40003fa6270 */
        /* <DEDUP_REMOVED lines=185> */
.L_x_10866:
[----:B------:R-:W-:-:S06]  /*d990*/  UISETP.NE.AND UP1, UPT, UR7, 0x1, UPT ;  /* 0x000000010700788c */ /* 0x000fcc000bf25270 */
[----:B------:R-:W-:-:S05]  /*d9a0*/  PLOP3.LUT P6, PT, PT, PT, UP1, 0x80, 0x0 ;  /* 0x000000000000781c */ /* 0x000fca0003fcf018 */
[----:B------:R-:W-:-:S08]  /*d9b0*/  @UP1 ULDC.64 UR4, c[0x0][0x9e8] ;  /* 0x00027a0000041ab9 */ /* 0x000fd00000000a00 */
[----:B------:R-:W-:Y:S01]  /*d9c0*/  @P6 IMAD.HI.U32 R12, R77, UR4, RZ ;  /* 0x000000044d0c6c27 */ /* 0x000fe2000f8e00ff */
[----:B------:R-:W-:-:S13]  /*d9d0*/  PLOP3.LUT P6, PT, PT, PT, UP1, 0x80, 0x0 ;  /* 0x000000000000781c */ /* 0x000fda0003fcf018 */
[----:B------:R-:W-:-:S07]  /*d9e0*/  @P6 SHF.R.U32.HI R77, RZ, UR5, R12 ;  /* 0x00000005ff4d6c19 */ /* 0x000fce000801160c */
.L_x_10867:
[----:B------:R-:W-:Y:S05]  /*d9f0*/  BSYNC B0 ;  /* 0x0000000000007941 */ /* 0x000fea0003800000 */
.L_x_10865:
[----:B------:R-:W-:-:S04]  /*da00*/  IMAD R80, R77, UR7, -R80 ;  /* 0x000000074d507c24 */ /* 0x000fc8000f8e0a50 */
[----:B------:R-:W-:-:S05]  /*da10*/  IMAD.IADD R80, R80, 0x1, -R137 ;  /* 0x0000000150507824 */ /* 0x000fca00078e0a89 */
[----:B------:R-:W-:Y:S02]  /*da20*/  VIMNMX R81, R81, R80, !PT ;  /* 0x0000005051517248 */ /* 0x000fe40007fe0100 */
[----:B------:R-:W-:-:S07]  /*da30*/  VIADDMNMX R82, R80, UR7, R82, PT ;  /* 0x0000000750527c46 */ /* 0x000fce000b800152 */
.L_x_10864:
[----:B------:R-:W-:Y:S01]  /*da40*/  ISETP.GT.AND P3, PT, R81, 0x1, !P3 ;  /* 0x000000015100780c */ /* 0x000fe20005f64270 */
[----:B------:R-:W-:Y:S01]  /*da50*/  ULDC UR39, c[0x0][0x988] ;  /* 0x0002620000277ab9 */ /* 0x000fe20000000800 */
[----:B------:R-:W2:Y:S01]  /*da60*/  LDL R87, [R1+0x20] ;  /* 0x0000200001577983 */ /* 0x000ea20000100800 */
[----:B------:R-:W-:Y:S02]  /*da70*/  LOP3.LUT P6, RZ, R18, 0x2000000, RZ, 0xc0, !PT ;  /* 0x0200000012ff7812 */ /* 0x000fe400078cc0ff */
[----:B------:R-:W-:Y:S02]  /*da80*/  ISETP.LT.OR P3, PT, R82, 0x2, P3 ;  /* 0x000000025200780c */ /* 0x000fe40001f61670 */
[----:B------:R-:W-:Y:S02]  /*da90*/  FMNMX.FTZ R12, R3, R5, !PT ;  /* 0x00000005030c7209 */ /* 0x000fe40007810000 */
[----:B------:R-:W-:Y:S02]  /*daa0*/  FSEL R10, R10, -INF , !P3 ;  /* 0xff8000000a0a7808 */ /* 0x000fe40005800000 */
[----:B------:R-:W-:-:S02]  /*dab0*/  LOP3.LUT P3, RZ, R18, 0x2, RZ, 0xc0, !PT ;  /* 0x0000000212ff7812 */ /* 0x000fc4000786c0ff */
[C---:B------:R-:W-:Y:S02]  /*dac0*/  ISETP.GT.AND P4, PT, R81.reuse, 0x71, !P4 ;  /* 0x000000715100780c */ /* 0x040fe40006784270 */
[C---:B------:R-:W-:Y:S02]  /*dad0*/  ISETP.GT.AND P3, PT, R81.reuse, 0x8, !P3 ;  /* 0x000000085100780c */ /* 0x040fe40005f64270 */
[----:B------:R-:W-:Y:S02]  /*dae0*/  ISETP.GT.AND P5, PT, R81, 0x78, !P5 ;  /* 0x000000785100780c */ /* 0x000fe40006fa4270 */
[C---:B------:R-:W-:Y:S02]  /*daf0*/  ISETP.LT.OR P3, PT, R82.reuse, 0x9, P3 ;  /* 0x000000095200780c */ /* 0x040fe40001f61670 */
[----:B------:R-:W-:Y:S02]  /*db00*/  ISETP.LT.OR P4, PT, R82, 0x72, P4 ;  /* 0x000000725200780c */ /* 0x000fe40002781670 */
        /* <DEDUP_REMOVED lines=22> */
[----:B------:R-:W-:Y:S02]  /*dc70*/  ISETP.GT.AND P3, PT, R81, 0x18, !P6 ;  /* 0x000000185100780c */ /* 0x000fe40007764270 */
[----:B------:R-:W-:Y:S02]  /*dc80*/  LOP3.LUT P6, RZ, R18, 0x4000, RZ, 0xc0, !PT ;  /* 0x0000400012ff7812 */ /* 0x000fe400078cc0ff */
        /* <DEDUP_REMOVED lines=49> */
[C---:B------:R-:W-:Y:S02]  /*dfa0*/  ISETP.LT.OR P3, PT, R82.reuse, 0x32, P3 ;  /* 0x000000325200780c */ /* 0x040fe40001f61670 */
[----:B------:R-:W-:Y:S01]  /*dfb0*/  ISETP.LT.OR P5, PT, R82, 0x79, P5 ;  /* 0x000000795200780c */ /* 0x000fe20002fa1670 */
[----:B------:R-:W1:Y:S01]  /*dfc0*/  SHFL.BFLY PT, R12, R13, 0x2, 0x1f ;  /* 0x0c401f000d0c7f89 */ /* 0x000e6200000e0000 */
[----:B------:R-:W-:Y:S02]  /*dfd0*/  FSEL R40, R40, -INF , !P3 ;  /* 0xff80000028287808 */ /* 0x000fe40005800000 */
[----:B------:R-:W-:-:S04]  /*dfe0*/  LOP3.LUT P3, RZ, R18, 0x20000, RZ, 0xc0, !PT ;  /* 0x0002000012ff7812 */ /* 0x000fc8000786c0ff */
[----:B------:R-:W-:-:S04]  /*dff0*/  ISETP.GT.AND P3, PT, R81, 0x38, !P3 ;  /* 0x000000385100780c */ /* 0x000fc80005f64270 */
[----:B------:R-:W-:-:S04]  /*e000*/  ISETP.LT.OR P3, PT, R82, 0x39, P3 ;  /* 0x000000395200780c */ /* 0x000fc80001f61670 */
[----:B------:R-:W-:Y:S02]  /*e010*/  FSEL R43, R43, -INF , !P3 ;  /* 0xff8000002b2b7808 */ /* 0x000fe40005800000 */
[----:B------:R-:W-:-:S04]  /*e020*/  LOP3.LUT P3, RZ, R18, 0x10000, RZ, 0xc0, !PT ;  /* 0x0001000012ff7812 */ /* 0x000fc8000786c0ff */
[----:B------:R-:W-:Y:S02]  /*e030*/  ISETP.GT.AND P3, PT, R81, 0x39, !P3 ;  /* 0x000000395100780c */ /* 0x000fe40005f64270 */
[----:B-1----:R-:W-:Y:S02]  /*e040*/  FMNMX.FTZ R77, R13, R12, !PT ;  /* 0x0000000c0d4d7209 */ /* 0x002fe40007810000 */
[----:B------:R-:W-:-:S03]  /*e050*/  ISETP.LT.OR P3, PT, R82, 0x3a, P3 ;  /* 0x0000003a5200780c */ /* 0x000fc60001f61670 */
[----:B------:R-:W1:Y:S01]  /*e060*/  SHFL.BFLY PT, R12, R77, 0x1, 0x1f ;  /* 0x0c201f004d0c7f89 */ /* 0x000e6200000e0000 */
[----:B------:R-:W-:Y:S02]  /*e070*/  FSEL R44, R44, -INF , !P3 ;  /* 0xff8000002c2c7808 */ /* 0x000fe40005800000 */
[----:B------:R-:W-:-:S04]  /*e080*/  LOP3.LUT P3, RZ, R18, 0x8000, RZ, 0xc0, !PT ;  /* 0x0000800012ff7812 */ /* 0x000fc8000786c0ff */
[----:B------:R-:W-:-:S04]  /*e090*/  ISETP.GT.AND P3, PT, R81, 0x40, !P3 ;  /* 0x000000405100780c */ /* 0x000fc80005f64270 */
[----:B------:R-:W-:-:S04]  /*e0a0*/  ISETP.LT.OR P3, PT, R82, 0x41, P3 ;  /* 0x000000415200780c */ /* 0x000fc80001f61670 */
[----:B------:R-:W-:Y:S02]  /*e0b0*/  FSEL R47, R47, -INF , !P3 ;  /* 0xff8000002f2f7808 */ /* 0x000fe40005800000 */
[----:B------:R-:W-:Y:S02]  /*e0c0*/  ISETP.GT.AND P3, PT, R81, 0x41, !P6 ;  /* 0x000000415100780c */ /* 0x000fe40007764270 */
[----:B------:R-:W-:Y:S02]  /*e0d0*/  LOP3.LUT P6, RZ, R18, 0x8, RZ, 0xc0, !PT ;  /* 0x0000000812ff7812 */ /* 0x000fe400078cc0ff */
[----:B------:R-:W-:Y:S02]  /*e0e0*/  ISETP.LT.OR P3, PT, R82, 0x42, P3 ;  /* 0x000000425200780c */ /* 0x000fe40001f61670 */
[----:B-1----:R-:W-:Y:S02]  /*e0f0*/  FMNMX.FTZ R12, R77, R12, !PT ;  /* 0x0000000c4d0c7209 */ /* 0x002fe40007810000 */
[----:B------:R-:W-:-:S02]  /*e100*/  FSEL R48, R48, -INF , !P3 ;  /* 0xff80000030307808 */ /* 0x000fc40005800000 */
[----:B------:R-:W-:Y:S01]  /*e110*/  LOP3.LUT P3, RZ, R18, 0x2000, RZ, 0xc0, !PT ;  /* 0x0000200012ff7812 */ /* 0x000fe2000786c0ff */
[----:B------:R-:W-:-:S03]  /*e120*/  FMUL.FTZ R78, R12, UR39 ;  /* 0x000000270c4e7c20 */ /* 0x000fc60008410000 */
        /* <DEDUP_REMOVED lines=55> */
[--C-:B0-----:R-:W-:Y:S01]  /*e4a0*/  FFMA.FTZ R86, R30, UR39, -R78.reuse ;  /* 0x000000271e567c23 */ /* 0x101fe2000801084e */
[----:B------:R-:W-:Y:S01]  /*e4b0*/  FMNMX.FTZ R5, R4, R10, !PT ;  /* 0x0000000a04057209 */ /* 0x000fe20007810000 */
[--C-:B------:R-:W-:Y:S01]  /*e4c0*/  FFMA.FTZ R83, R15, UR39, -R78.reuse ;  /* 0x000000270f537c23 */ /* 0x100fe2000801084e */
[----:B------:R-:W-:Y:S01]  /*e4d0*/  FSEL R26, R71, -INF , !P4 ;  /* 0xff800000471a7808 */ /* 0x000fe20006000000 */
        /* <DEDUP_REMOVED lines=11> */
[----:B------:R0:W-:Y:S01]  /*e590*/  MUFU.EX2 R84, R11 ;  /* 0x0000000b00547308 */ /* 0x0001e20000000800 */
[----:B------:R-:W-:Y:S01]  /*e5a0*/  FSEL R82, R76, -INF , !P3 ;  /* 0xff8000004c527808 */ /* 0x000fe20005800000 */
        /* <DEDUP_REMOVED lines=16> */
[----:B------:R-:W-:Y:S01]  /*e6b0*/  FFMA.FTZ R34, R34, UR39, -R78 ;  /* 0x0000002722227c23 */ /* 0x000fe2000801084e */
[----:B------:R-:W-:-:S04]  /*e6c0*/  FMNMX.FTZ R20, R32, R5, !PT ;  /* 0x0000000520147209 */ /* 0x000fc80007810000 */
[----:B------:R-:W-:Y:S01]  /*e6d0*/  FMNMX.FTZ R5, R35, R20, !PT ;  /* 0x0000001423057209 */ /* 0x000fe20007810000 */
[----:B------:R-:W3:Y:S03]  /*e6e0*/  MUFU.EX2 R79, R79 ;  /* 0x0000004f004f7308 */ /* 0x000ee60000000800 */
[----:B------:R-:W-:-:S04]  /*e6f0*/  FMNMX.FTZ R20, R36, R5, !PT ;  /* 0x0000000524147209 */ /* 0x000fc80007810000 */
[----:B------:R-:W-:Y:S01]  /*e700*/  FMNMX.FTZ R5, R39, R20, !PT ;  /* 0x0000001427057209 */ /* 0x000fe20007810000 */
[----:B------:R-:W4:Y:S03]  /*e710*/  MUFU.EX2 R80, R80 ;  /* 0x0000005000507308 */ /* 0x000f260000000800 */
[----:B------:R-:W-:-:S04]  /*e720*/  FMNMX.FTZ R20, R40, R5, !PT ;  /* 0x0000000528147209 */ /* 0x000fc80007810000 */
[----:B------:R-:W-:Y:S01]  /*e730*/  FMNMX.FTZ R5, R43, R20, !PT ;  /* 0x000000142b057209 */ /* 0x000fe20007810000 */
[----:B------:R-:W5:Y:S03]  /*e740*/  MUFU.EX2 R83, R83 ;  /* 0x0000005300537308 */ /* 0x000f660000000800 */
[----:B------:R-:W-:-:S04]  /*e750*/  FMNMX.FTZ R20, R44, R5, !PT ;  /* 0x000000052c147209 */ /* 0x000fc80007810000 */
[----:B------:R-:W-:Y:S01]  /*e760*/  FMNMX.FTZ R5, R47, R20, !PT ;  /* 0x000000142f057209 */ /* 0x000fe20007810000 */
[----:B------:R-:W2:Y:S03]  /*e770*/  MUFU.EX2 R25, R25 ;  /* 0x0000001900197308 */ /* 0x000ea60000000800 */
[----:B------:R-:W-:Y:S01]  /*e780*/  FMNMX.FTZ R20, R48, R5, !PT ;  /* 0x0000000530147209 */ /* 0x000fe20007810000 */
[--C-:B------:R-:W-:Y:S01]  /*e790*/  FFMA.FTZ R5, R37, UR39, -R78.reuse ;  /* 0x0000002725057c23 */ /* 0x100fe2000801084e */
[--C-:B------:R-:W-:Y:S01]  /*e7a0*/  FFMA.FTZ R37, R45, UR39, -R78.reuse ;  /* 0x000000272d257c23 */ /* 0x100fe2000801084e */
[--C-:B------:R-:W-:Y:S01]  /*e7b0*/  FFMA.FTZ R45, R75, UR39, -R78.reuse ;  /* 0x000000274b2d7c23 */ /* 0x100fe2000801084e */
[----:B0-----:R-:W-:Y:S01]  /*e7c0*/  FMNMX.FTZ R11, R51, R20, !PT ;  /* 0x00000014330b7209 */ /* 0x001fe20007810000 */
[----:B------:R-:W0:Y:S03]  /*e7d0*/  MUFU.EX2 R85, R85 ;  /* 0x0000005500557308 */ /* 0x000e260000000800 */
[----:B------:R-:W-:Y:S01]  /*e7e0*/  FMNMX.FTZ R20, R52, R11, !PT ;  /* 0x0000000b34147209 */ /* 0x000fe20007810000 */
[--C-:B------:R-:W-:Y:S01]  /*e7f0*/  FFMA.FTZ R11, R38, UR39, -R78.reuse ;  /* 0x00000027260b7c23 */ /* 0x100fe2000801084e */
[----:B------:R-:W-:-:S02]  /*e800*/  FFMA.FTZ R38, R41, UR39, -R78 ;  /* 0x0000002729267c23 */ /* 0x000fc4000801084e */
        /* <DEDUP_REMOVED lines=19> */
[----:B------:R-:W1:Y:S01]  /*e940*/  SHFL.BFLY PT, R0, R13, 0x2, 0x1f ;  /* 0x0c401f000d007f89 */ /* 0x000e6200000e0000 */
[----:B------:R-:W-:Y:S08]  /*e950*/  MUFU.EX2 R38, R38 ;  /* 0x0000002600267308 */ /* 0x000ff00000000800 */
[----:B------:R-:W-:Y:S08]  /*e960*/  MUFU.EX2 R15, R15 ;  /* 0x0000000f000f7308 */ /* 0x000ff00000000800 */
[----:B------:R-:W-:Y:S01]  /*e970*/  MUFU.EX2 R37, R37 ;  /* 0x0000002500257308 */ /* 0x000fe20000000800 */
[----:B-1----:R-:W-:Y:S01]  /*e980*/  FMNMX.FTZ R41, R13, R0, !PT ;  /* 0x000000000d297209 */ /* 0x002fe20007810000 */
[----:B------:R-:W-:-:S06]  /*e990*/  FFMA.FTZ R0, R69, UR39, -R78 ;  /* 0x0000002745007c23 */ /* 0x000fcc000801084e */
[----:B------:R-:W-:Y:S01]  /*e9a0*/  MUFU.EX2 R71, R71 ;  /* 0x0000004700477308 */ /* 0x000fe20000000800 */
[----:B------:R-:W1:Y:S07]  /*e9b0*/  SHFL.BFLY PT, R62, R41, 0x1, 0x1f ;  /* 0x0c201f00293e7f89 */ /* 0x000e6e00000e0000 */
[----:B------:R-:W-:Y:S08]  /*e9c0*/  MUFU.EX2 R76, R76 ;  /* 0x0000004c004c7308 */ /* 0x000ff00000000800 */
[----:B------:R-:W-:Y:S08]  /*e9d0*/  MUFU.EX2 R81, R81 ;  /* 0x0000005100517308 */ /* 0x000ff00000000800 */
[----:B------:R-:W-:Y:S01]  /*e9e0*/  MUFU.EX2 R42, R42 ;  /* 0x0000002a002a7308 */ /* 0x000fe20000000800 */
[----:B-1----:R-:W-:Y:S01]  /*e9f0*/  FMNMX.FTZ R13, R41, R62, !PT ;  /* 0x0000003e290d7209 */ /* 0x002fe20007810000 */
[----:B------:R-:W-:-:S03]  /*ea00*/  FFMA.FTZ R41, R74, UR39, -R78 ;  /* 0x000000274a297c23 */ /* 0x000fc6000801084e */
[C---:B------:R-:W-:Y:S01]  /*ea10*/  FSETP.NEU.FTZ.AND P3, PT, R13.reuse, -INF , PT ;  /* 0xff8000000d00780b */ /* 0x040fe20003f7d000 */
[----:B------:R-:W-:Y:S02]  /*ea20*/  FMUL.FTZ R61, R13, UR39 ;  /* 0x000000270d3d7c20 */ /* 0x000fe40008410000 */
[----:B------:R-:W-:Y:S03]  /*ea30*/  MUFU.EX2 R46, R46 ;  /* 0x0000002e002e7308 */ /* 0x000fe60000000800 */
[----:B------:R-:W-:-:S05]  /*ea40*/  FSEL R75, R61, RZ, P3 ;  /* 0x000000ff3d4b7208 */ /* 0x000fca0001800000 */
[----:B------:R-:W-:Y:S01]  /*ea50*/  MUFU.EX2 R49, R49 ;  /* 0x0000003100317308 */ /* 0x000fe20000000800 */
[--C-:B------:R-:W-:Y:S01]  /*ea60*/  FFMA.FTZ R4, R4, UR39, -R75.reuse ;  /* 0x0000002704047c23 */ /* 0x100fe2000801084b */
[--C-:B------:R-:W-:Y:S01]  /*ea70*/  FFMA.FTZ R10, R10, UR39, -R75.reuse ;  /* 0x000000270a0a7c23 */ /* 0x100fe2000801084b */
[--C-:B------:R-:W-:Y:S01]  /*ea80*/  FFMA.FTZ R61, R72, UR39, -R75.reuse ;  /* 0x00000027483d7c23 */ /* 0x100fe2000801084b */
[--C-:B------:R-:W-:Y:S01]  /*ea90*/  FFMA.FTZ R62, R14, UR39, -R75.reuse ;  /* 0x000000270e3e7c23 */ /* 0x100fe2000801084b */
[----:B------:R-:W-:Y:S01]  /*eaa0*/  FFMA.FTZ R65, R24, UR39, -R75 ;  /* 0x0000002718417c23 */ /* 0x000fe2000801084b */
[----:B------:R-:W-:Y:S01]  /*eab0*/  FADD.FTZ R24, R3, R77 ;  /* 0x0000004d03187221 */ /* 0x000fe20000010000 */
[--C-:B------:R-:W-:Y:S01]  /*eac0*/  FFMA.FTZ R21, R21, UR39, -R75.reuse ;  /* 0x0000002715157c23 */ /* 0x100fe2000801084b */
[----:B------:R-:W-:Y:S01]  /*ead0*/  MUFU.EX2 R4, R4 ;  /* 0x0000000400047308 */ /* 0x000fe20000000800 */
[--C-:B------:R-:W-:Y:S01]  /*eae0*/  FFMA.FTZ R70, R31, UR39, -R75.reuse ;  /* 0x000000271f467c23 */ /* 0x100fe2000801084b */
[----:B---3--:R-:W-:Y:S01]  /*eaf0*/  FADD.FTZ R31, R79, R24 ;  /* 0x000000184f1f7221 */ /* 0x008fe20000010000 */
[--C-:B------:R-:W-:Y:S01]  /*eb00*/  FFMA.FTZ R66, R27, UR39, -R75.reuse ;  /* 0x000000271b427c23 */ /* 0x100fe2000801084b */
[--C-:B------:R-:W-:Y:S01]  /*eb10*/  FFMA.FTZ R69, R28, UR39, -R75.reuse ;  /* 0x000000271c457c23 */ /* 0x100fe2000801084b */
[----:B------:R-:W-:Y:S01]  /*eb20*/  FFMA.FTZ R27, R60, UR39, -R75 ;  /* 0x000000273c1b7c23 */ /* 0x000fe2000801084b */
[----:B----4-:R-:W-:Y:S01]  /*eb30*/  FADD.FTZ R24, R80, R31 ;  /* 0x0000001f50187221 */ /* 0x010fe20000010000 */
[--C-:B------:R-:W-:Y:S01]  /*eb40*/  FFMA.FTZ R60, R26, UR39, -R75.reuse ;  /* 0x000000271a3c7c23 */ /* 0x100fe2000801084b */
[----:B------:R-:W1:Y:S01]  /*eb50*/  MUFU.EX2 R10, R10 ;  /* 0x0000000a000a7308 */ /* 0x000e620000000800 */
[--C-:B------:R-:W-:Y:S01]  /*eb60*/  FFMA.FTZ R72, R32, UR39, -R75.reuse ;  /* 0x0000002720487c23 */ /* 0x100fe2000801084b */
[----:B-----5:R-:W-:Y:S01]  /*eb70*/  FADD.FTZ R31, R83, R24 ;  /* 0x00000018531f7221 */ /* 0x020fe20000010000 */
[--C-:B------:R-:W-:Y:S01]  /*eb80*/  FFMA.FTZ R14, R39, UR39, -R75.reuse ;  /* 0x00000027270e7c23 */ /* 0x100fe2000801084b */
[--C-:B------:R-:W-:Y:S01]  /*eb90*/  FFMA.FTZ R39, R40, UR39, -R75.reuse ;  /* 0x0000002728277c23 */ /* 0x100fe2000801084b */
[----:B------:R-:W-:Y:S01]  /*eba0*/  FFMA.FTZ R40, R43, UR39, -R75 ;  /* 0x000000272b287c23 */ /* 0x000fe2000801084b */
[----:B------:R-:W-:Y:S01]  /*ebb0*/  FADD.FTZ R28, R84, R31 ;  /* 0x0000001f541c7221 */ /* 0x000fe20000010000 */
[--C-:B------:R-:W-:Y:S01]  /*ebc0*/  FFMA.FTZ R43, R44, UR39, -R75.reuse ;  /* 0x000000272c2b7c23 */ /* 0x100fe2000801084b */
[----:B------:R-:W3:Y:S01]  /*ebd0*/  MUFU.EX2 R61, R61 ;  /* 0x0000003d003d7308 */ /* 0x000ee20000000800 */
[--C-:B------:R-:W-:Y:S01]  /*ebe0*/  FFMA.FTZ R44, R47, UR39, -R75.reuse ;  /* 0x000000272f2c7c23 */ /* 0x100fe2000801084b */
[----:B--2---:R-:W-:Y:S01]  /*ebf0*/  FADD.FTZ R28, R25, R28 ;  /* 0x0000001c191c7221 */ /* 0x004fe20000010000 */
[--C-:B------:R-:W-:Y:S01]  /*ec00*/  FFMA.FTZ R47, R48, UR39, -R75.reuse ;  /* 0x00000027302f7c23 */ /* 0x100fe2000801084b */
[--C-:B------:R-:W-:Y:S01]  /*ec10*/  FFMA.FTZ R48, R51, UR39, -R75.reuse ;  /* 0x0000002733307c23 */ /* 0x100fe2000801084b */
[--C-:B------:R-:W-:Y:S01]  /*ec20*/  FFMA.FTZ R51, R52, UR39, -R75.reuse ;  /* 0x0000002734337c23 */ /* 0x100fe2000801084b */
[----:B0-----:R-:W-:Y:S01]  /*ec30*/  FADD.FTZ R28, R85, R28 ;  /* 0x0000001c551c7221 */ /* 0x001fe20000010000 */
        /* <DEDUP_REMOVED lines=8> */
[--C-:B------:R-:W-:Y:S01]  /*ecc0*/  FFMA.FTZ R63, R63, UR39, -R75.reuse ;  /* 0x000000273f3f7c23 */ /* 0x100fe2000801084b */
[----:B------:R-:W1:Y:S01]  /*ecd0*/  MUFU.EX2 R21, R21 ;  /* 0x0000001500157308 */ /* 0x000e620000000800 */
[----:B---3--:R-:W-:Y:S01]  /*ece0*/  FADD.FTZ R31, R61, R24 ;  /* 0x000000183d1f7221 */ /* 0x008fe20000010000 */
[--C-:B------:R-:W-:Y:S01]  /*ecf0*/  FFMA.FTZ R64, R64, UR39, -R75.reuse ;  /* 0x0000002740407c23 */ /* 0x100fe2000801084b */
[--C-:B------:R-:W-:Y:S01]  /*ed00*/  FFMA.FTZ R67, R67, UR39, -R75.reuse ;  /* 0x0000002743437c23 */ /* 0x100fe2000801084b */
[--C-:B------:R-:W-:Y:S01]  /*ed10*/  FFMA.FTZ R68, R68, UR39, -R75.reuse ;  /* 0x0000002744447c23 */ /* 0x100fe2000801084b */
[--C-:B------:R-:W-:Y:S01]  /*ed20*/  FFMA.FTZ R73, R73, UR39, -R75.reuse ;  /* 0x0000002749497c23 */ /* 0x100fe2000801084b */
[----:B------:R-:W-:-:S02]  /*ed30*/  FFMA.FTZ R75, R82, UR39, -R75 ;  /* 0x00000027524b7c23 */ /* 0x000fc4000801084b */
[----:B------:R-:W2:Y:S01]  /*ed40*/  MUFU.EX2 R65, R65 ;  /* 0x0000004100417308 */ /* 0x000ea20000000800 */
[----:B0-----:R-:W-:Y:S01]  /*ed50*/  FADD.FTZ R24, R62, R31 ;  /* 0x0000001f3e187221 */ /* 0x001fe20000010000 */
[----:B------:R-:W-:Y:S01]  /*ed60*/  FADD.FTZ R31, R29, R28 ;  /* 0x0000001c1d1f7221 */ /* 0x000fe20000010000 */
[----:B------:R-:W-:-:S03]  /*ed70*/  F2FP.F16.F32.PACK_AB R28, R84, R83 ;  /* 0x00000053541c723e */ /* 0x000fc600000000ff */
[----:B------:R-:W-:Y:S02]  /*ed80*/  FADD.FTZ R30, R86, R31 ;  /* 0x0000001f561e7221 */ /* 0x000fe40000010000 */
[----:B------:R-:W0:Y:S01]  /*ed90*/  MUFU.EX2 R66, R66 ;  /* 0x0000004200427308 */ /* 0x000e220000000800 */
[----:B-1----:R-:W-:Y:S01]  /*eda0*/  FADD.FTZ R26, R21, R24 ;  /* 0x00000018151a7221 */ /* 0x002fe20000010000 */
[----:B------:R-:W-:Y:S01]  /*edb0*/  F2FP.F16.F32.PACK_AB R24, R77, R3 ;  /* 0x000000034d18723e */ /* 0x000fe200000000ff */
[----:B------:R-:W-:Y:S01]  /*edc0*/  FADD.FTZ R31, R33, R30 ;  /* 0x0000001e211f7221 */ /* 0x000fe20000010000 */
[----:B------:R-:W-:-:S03]  /*edd0*/  F2FP.F16.F32.PACK_AB R30, R85, R25 ;  /* 0x00000019551e723e */ /* 0x000fc600000000ff */
[----:B------:R-:W-:Y:S01]  /*ede0*/  FADD.FTZ R74, R34, R31 ;  /* 0x0000001f224a7221 */ /* 0x000fe20000010000 */
[----:B------:R-:W1:Y:S01]  /*edf0*/  MUFU.EX2 R69, R69 ;  /* 0x0000004500457308 */ /* 0x000e620000000800 */
[----:B--2---:R-:W-:Y:S01]  /*ee00*/  FADD.FTZ R3, R65, R26 ;  /* 0x0000001a41037221 */ /* 0x004fe20000010000 */
[----:B------:R-:W-:Y:S01]  /*ee10*/  F2FP.F16.F32.PACK_AB R26, R80, R79 ;  /* 0x0000004f501a723e */ /* 0x000fe200000000ff */
[----:B------:R-:W-:Y:S01]  /*ee20*/  FADD.FTZ R74, R5, R74 ;  /* 0x0000004a054a7221 */ /* 0x000fe20000010000 */
[----:B------:R-:W-:-:S03]  /*ee30*/  F2FP.F16.F32.PACK_AB R34, R34, R33 ;  /* 0x000000212222723e */ /* 0x000fc600000000ff */
[----:B------:R-:W-:Y:S01]  /*ee40*/  FADD.FTZ R31, R11, R74 ;  /* 0x0000004a0b1f7221 */ /* 0x000fe20000010000 */
[----:B------:R-:W2:Y:S01]  /*ee50*/  MUFU.EX2 R70, R70 ;  /* 0x0000004600467308 */ /* 0x000ea20000000800 */
[----:B0-----:R-:W-:-:S07]  /*ee60*/  FADD.FTZ R32, R66, R3 ;  /* 0x0000000342207221 */ /* 0x001fce0000010000 */
[----:B------:R0:W-:Y:S01]  /*ee70*/  MUFU.EX2 R3, R27 ;  /* 0x0000001b00037308 */ /* 0x0001e20000000800 */
[----:B-1----:R-:W-:Y:S01]  /*ee80*/  FADD.FTZ R25, R69, R32 ;  /* 0x0000002045197221 */ /* 0x002fe20000010000 */
[----:B------:R-:W-:-:S06]  /*ee90*/  F2FP.F16.F32.PACK_AB R32, R86, R29 ;  /* 0x0000001d5620723e */ /* 0x000fcc00000000ff */
[----:B------:R-:W1:Y:S01]  /*eea0*/  MUFU.EX2 R72, R72 ;  /* 0x0000004800487308 */ /* 0x000e620000000800 */
[----:B0-----:R-:W-:Y:S01]  /*eeb0*/  F2FP.F16.F32.PACK_AB R27, R62, R61 ;  /* 0x0000003d3e1b723e */ /* 0x001fe200000000ff */
[----:B--2---:R-:W-:Y:S01]  /*eec0*/  FADD.FTZ R29, R70, R25 ;  /* 0x00000019461d7221 */ /* 0x004fe20000010000 */
[----:B------:R-:W2:Y:S01]  /*eed0*/  LDL R62, [R1+0x24] ;  /* 0x00002400013e7983 */ /* 0x000ea20000100800 */
[----:B------:R-:W-:-:S04]  /*eee0*/  F2FP.F16.F32.PACK_AB R25, R10, R4 ;  /* 0x000000040a19723e */ /* 0x000fc800000000ff */
[----:B------:R-:W0:Y:S01]  /*eef0*/  MUFU.EX2 R35, R35 ;  /* 0x0000002300237308 */ /* 0x000e220000000800 */
[----:B------:R3:W-:Y:S07]  /*ef00*/  STSM.16.M88.4 [R140+0x21800], R24 ;  /* 0x021800188c007844 */ /* 0x0007ee0000000200 */
[----:B------:R-:W4:Y:S01]  /*ef10*/  MUFU.EX2 R36, R36 ;  /* 0x0000002400247308 */ /* 0x000f220000000800 */
[----:B-1----:R-:W-:Y:S01]  /*ef20*/  FADD.FTZ R4, R72, R29 ;  /* 0x0000001d48047221 */ /* 0x002fe20000010000 */
[----:B------:R-:W-:-:S02]  /*ef30*/  F2FP.F16.F32.PACK_AB R29, R65, R21 ;  /* 0x00000015411d723e */ /* 0x000fc400000000ff */
[----:B------:R-:W-:-:S04]  /*ef40*/  F2FP.F16.F32.PACK_AB R33, R72, R70 ;  /* 0x000000464821723e */ /* 0x000fc800000000ff */
[----:B------:R-:W1:Y:S01]  /*ef50*/  MUFU.EX2 R14, R14 ;  /* 0x0000000e000e7308 */ /* 0x000e620000000800 */
[----:B0-----:R-:W-:Y:S01]  /*ef60*/  FADD.FTZ R21, R35, R4 ;  /* 0x0000000423157221 */ /* 0x001fe20000010000 */
[----:B------:R-:W-:-:S06]  /*ef70*/  FADD.FTZ R4, R38, R31 ;  /* 0x0000001f26047221 */ /* 0x000fcc0000010000 */
[----:B------:R-:W0:Y:S01]  /*ef80*/  MUFU.EX2 R39, R39 ;  /* 0x0000002700277308 */ /* 0x000e220000000800 */
[----:B------:R-:W-:Y:S01]  /*ef90*/  FADD.FTZ R10, R15, R4 ;  /* 0x000000040f0a7221 */ /* 0x000fe20000010000 */
[C---:B----4-:R-:W-:Y:S01]  /*efa0*/  FADD.FTZ R21, R36.reuse, R21 ;  /* 0x0000001524157221 */ /* 0x050fe20000010000 */
[----:B------:R-:W-:Y:S02]  /*efb0*/  F2FP.F16.F32.PACK_AB R35, R36, R35 ;  /* 0x000000232423723e */ /* 0x000fe400000000ff */
[----:B------:R-:W-:-:S03]  /*efc0*/  FADD.FTZ R10, R37, R10 ;  /* 0x0000000a250a7221 */ /* 0x000fc60000010000 */
[----:B------:R-:W4:Y:S01]  /*efd0*/  MUFU.EX2 R40, R40 ;  /* 0x0000002800287308 */ /* 0x000f220000000800 */
[----:B-1----:R-:W-:Y:S01]  /*efe0*/  FADD.FTZ R4, R14, R21 ;  /* 0x000000150e047221 */ /* 0x002fe20000010000 */
[----:B------:R-:W-:-:S06]  /*eff0*/  FADD.FTZ R61, R71, R10 ;  /* 0x0000000a473d7221 */ /* 0x000fcc0000010000 */
[----:B------:R-:W1:Y:S01]  /*f000*/  MUFU.EX2 R43, R43 ;  /* 0x0000002b002b7308 */ /* 0x000e620000000800 */
[----:B0-----:R-:W-:Y:S01]  /*f010*/  FADD.FTZ R21, R39, R4 ;  /* 0x0000000427157221 */ /* 0x001fe20000010000 */
[----:B------:R-:W-:-:S06]  /*f020*/  FADD.FTZ R10, R76, R61 ;  /* 0x0000003d4c0a7221 */ /* 0x000fcc0000010000 */
[----:B------:R-:W0:Y:S01]  /*f030*/  MUFU.EX2 R44, R44 ;  /* 0x0000002c002c7308 */ /* 0x000e220000000800 */
[----:B------:R-:W-:Y:S01]  /*f040*/  F2FP.F16.F32.PACK_AB R36, R11, R5 ;  /* 0x000000050b24723e */ /* 0x000fe200000000ff */
[----:B----4-:R-:W-:Y:S01]  /*f050*/  FADD.FTZ R4, R40, R21 ;  /* 0x0000001528047221 */ /* 0x010fe20000010000 */
[----:B------:R-:W-:-:S05]  /*f060*/  FADD.FTZ R11, R81, R10 ;  /* 0x0000000a510b7221 */ /* 0x000fca0000010000 */
[----:B------:R-:W4:Y:S01]  /*f070*/  MUFU.EX2 R47, R47 ;  /* 0x0000002f002f7308 */ /* 0x000f220000000800 */
[----:B-1----:R-:W-:Y:S01]  /*f080*/  FADD.FTZ R5, R43, R4 ;  /* 0x000000042b057221 */ /* 0x002fe20000010000 */
[----:B------:R-:W-:-:S06]  /*f090*/  FADD.FTZ R11, R42, R11 ;  /* 0x0000000b2a0b7221 */ /* 0x000fcc0000010000 */
[----:B------:R-:W-:Y:S08]  /*f0a0*/  MUFU.EX2 R50, R50 ;  /* 0x0000003200327308 */ /* 0x000ff00000000800 */
[----:B------:R-:W1:Y:S01]  /*f0b0*/  MUFU.EX2 R48, R48 ;  /* 0x0000003000307308 */ /* 0x000e620000000800 */
[----:B0-----:R-:W-:Y:S01]  /*f0c0*/  FADD.FTZ R4, R44, R5 ;  /* 0x000000052c047221 */ /* 0x001fe20000010000 */
[----:B------:R-:W-:-:S06]  /*f0d0*/  FADD.FTZ R10, R46, R11 ;  /* 0x0000000b2e0a7221 */ /* 0x000fcc0000010000 */
[----:B------:R-:W0:Y:S08]  /*f0e0*/  MUFU.EX2 R51, R51 ;  /* 0x0000003300337308 */ /* 0x000e300000000800 */
[----:B------:R-:W5:Y:S01]  /*f0f0*/  MUFU.EX2 R53, R53 ;  /* 0x0000003500357308 */ /* 0x000f620000000800 */
[----:B----4-:R-:W-:Y:S01]  /*f100*/  FADD.FTZ R5, R47, R4 ;  /* 0x000000042f057221 */ /* 0x010fe20000010000 */
[----:B------:R-:W-:-:S06]  /*f110*/  FADD.FTZ R11, R49, R10 ;  /* 0x0000000a310b7221 */ /* 0x000fcc0000010000 */
[----:B------:R-:W4:Y:S01]  /*f120*/  MUFU.EX2 R52, R52 ;  /* 0x0000003400347308 */ /* 0x000f220000000800 */
[----:B-1----:R-:W-:Y:S01]  /*f130*/  FADD.FTZ R4, R48, R5 ;  /* 0x0000000530047221 */ /* 0x002fe20000010000 */
[----:B------:R-:W-:-:S06]  /*f140*/  FADD.FTZ R10, R50, R11 ;  /* 0x0000000b320a7221 */ /* 0x000fcc0000010000 */
[----:B------:R-:W-:Y:S08]  /*f150*/  MUFU.EX2 R54, R54 ;  /* 0x0000003600367308 */ /* 0x000ff00000000800 */
[----:B------:R-:W1:Y:S01]  /*f160*/  MUFU.EX2 R55, R55 ;  /* 0x0000003700377308 */ /* 0x000e620000000800 */
[----:B0-----:R-:W-:Y:S01]  /*f170*/  FADD.FTZ R5, R51, R4 ;  /* 0x0000000433057221 */ /* 0x001fe20000010000 */
[----:B-----5:R-:W-:-:S06]  /*f180*/  FADD.FTZ R11, R53, R10 ;  /* 0x0000000a350b7221 */ /* 0x020fcc0000010000 */
[----:B------:R-:W0:Y:S08]  /*f190*/  MUFU.EX2 R56, R56 ;  /* 0x0000003800387308 */ /* 0x000e300000000800 */
[----:B------:R-:W5:Y:S01]  /*f1a0*/  MUFU.EX2 R57, R57 ;  /* 0x0000003900397308 */ /* 0x000f620000000800 */
[----:B----4-:R-:W-:Y:S01]  /*f1b0*/  FADD.FTZ R4, R52, R5 ;  /* 0x0000000534047221 */ /* 0x010fe20000010000 */
[----:B---3--:R-:W-:-:S02]  /*f1c0*/  F2FP.F16.F32.PACK_AB R24, R71, R37 ;  /* 0x000000254718723e */ /* 0x008fc400000000ff */
[----:B------:R-:W-:-:S04]  /*f1d0*/  F2FP.F16.F32.PACK_AB R31, R69, R66 ;  /* 0x00000042451f723e */ /* 0x000fc800000000ff */
[----:B------:R-:W3:Y:S01]  /*f1e0*/  MUFU.EX2 R58, R58 ;  /* 0x0000003a003a7308 */ /* 0x000ee20000000800 */
[----:B------:R-:W-:-:S07]  /*f1f0*/  F2FP.F16.F32.PACK_AB R37, R39, R14 ;  /* 0x0000000e2725723e */ /* 0x000fce00000000ff */
[----:B------:R-:W-:Y:S01]  /*f200*/  MUFU.EX2 R63, R63 ;  /* 0x0000003f003f7308 */ /* 0x000fe20000000800 */
[----:B-1----:R-:W-:-:S07]  /*f210*/  FADD.FTZ R5, R55, R4 ;  /* 0x0000000437057221 */ /* 0x002fce0000010000 */
[----:B------:R-:W1:Y:S01]  /*f220*/  MUFU.EX2 R64, R64 ;  /* 0x0000004000407308 */ /* 0x000e620000000800 */
[----:B------:R-:W-:-:S07]  /*f230*/  FADD.FTZ R14, R54, R11 ;  /* 0x0000000b360e7221 */ /* 0x000fce0000010000 */
[----:B------:R-:W-:Y:S08]  /*f240*/  MUFU.EX2 R67, R67 ;  /* 0x0000004300437308 */ /* 0x000ff00000000800 */
[----:B------:R-:W4:Y:S08]  /*f250*/  MUFU.EX2 R68, R68 ;  /* 0x0000004400447308 */ /* 0x000f300000000800 */
[----:B------:R-:W-:Y:S08]  /*f260*/  MUFU.EX2 R0, R0 ;  /* 0x0000000000007308 */ /* 0x000ff00000000800 */
[----:B------:R-:W4:Y:S08]  /*f270*/  MUFU.EX2 R20, R20 ;  /* 0x0000001400147308 */ /* 0x000f300000000800 */
[----:B------:R-:W-:Y:S08]  /*f280*/  MUFU.EX2 R41, R41 ;  /* 0x0000002900297308 */ /* 0x000ff00000000800 */
[----:B------:R-:W4:Y:S08]  /*f290*/  MUFU.EX2 R45, R45 ;  /* 0x0000002d002d7308 */ /* 0x000f300000000800 */
[----:B------:R-:W-:Y:S08]  /*f2a0*/  MUFU.EX2 R73, R73 ;  /* 0x0000004900497308 */ /* 0x000ff00000000800 */
[----:B------:R-:W4:Y:S08]  /*f2b0*/  MUFU.EX2 R60, R60 ;  /* 0x0000003c003c7308 */ /* 0x000f300000000800 */
[----:B------:R-:W-:Y:S08]  /*f2c0*/  MUFU.EX2 R59, R59 ;  /* 0x0000003b003b7308 */ /* 0x000ff00000000800 */
[----:B------:R-:W4:Y:S01]  /*f2d0*/  MUFU.EX2 R10, R75 ;  /* 0x0000004b000a7308 */ /* 0x000f220000000800 */
[----:B------:R-:W-:Y:S01]  /*f2e0*/  F2FP.F16.F32.PACK_AB R38, R15, R38 ;  /* 0x000000260f26723e */ /* 0x000fe200000000ff */
[----:B------:R3:W-:Y:S01]  /*f2f0*/  STSM.16.M88.4 [R87], R28 ;  /* 0x0000001c57007844 */ /* 0x0007e20000000200 */
[----:B------:R-:W-:Y:S01]  /*f300*/  F2FP.F16.F32.PACK_AB R39, R43, R40 ;  /* 0x000000282b27723e */ /* 0x000fe200000000ff */
[----:B0-----:R-:W-:Y:S01]  /*f310*/  FADD.FTZ R4, R56, R5 ;  /* 0x0000000538047221 */ /* 0x001fe20000010000 */
[----:B------:R-:W-:-:S02]  /*f320*/  F2FP.F16.F32.PACK_AB R26, R81, R76 ;  /* 0x0000004c511a723e */ /* 0x000fc400000000ff */
[----:B------:R-:W-:Y:S02]  /*f330*/  F2FP.F16.F32.PACK_AB R25, R47, R44 ;  /* 0x0000002c2f19723e */ /* 0x000fe400000000ff */
[----:B------:R-:W-:Y:S01]  /*f340*/  F2FP.F16.F32.PACK_AB R27, R51, R48 ;  /* 0x00000030331b723e */ /* 0x000fe200000000ff */
[----:B-----5:R-:W-:Y:S01]  /*f350*/  FADD.FTZ R5, R57, R14 ;  /* 0x0000000e39057221 */ /* 0x020fe20000010000 */
[----:B------:R0:W-:Y:S01]  /*f360*/  STSM.16.M88.4 [R142], R32 ;  /* 0x000000208e007844 */ /* 0x0001e20000000200 */
[----:B------:R-:W5:Y:S03]  /*f370*/  @P2 LDC R14, c[0x0][0x44c] ;  /* 0x00011300ff0e2b82 */ /* 0x000f660000000800 */
[----:B------:R-:W-:Y:S04]  /*f380*/  STSM.16.M88.4 [R141], R36 ;  /* 0x000000248d007844 */ /* 0x000fe80000000200 */
[----:B------:R0:W-:Y:S01]  /*f390*/  STSM.16.M88.4 [R140+0x27800], R24 ;  /* 0x027800188c007844 */ /* 0x0001e20000000200 */
[----:B---3--:R-:W-:Y:S01]  /*f3a0*/  F2FP.F16.F32.PACK_AB R28, R54, R53 ;  /* 0x00000035361c723e */ /* 0x008fe200000000ff */
[----:B------:R-:W3:Y:S01]  /*f3b0*/  @P2 LDC R15, c[0x0][0x450] ;  /* 0x00011400ff0f2b82 */ /* 0x000ee20000000800 */
[----:B------:R-:W-:-:S02]  /*f3c0*/  F2FP.F16.F32.PACK_AB R30, R58, R57 ;  /* 0x000000393a1e723e */ /* 0x000fc400000000ff */
[----:B-1----:R-:W-:Y:S02]  /*f3d0*/  F2FP.F16.F32.PACK_AB R29, R64, R63 ;  /* 0x0000003f401d723e */ /* 0x002fe400000000ff */
[----:B----4-:R-:W-:Y:S01]  /*f3e0*/  F2FP.F16.F32.PACK_AB R31, R68, R67 ;  /* 0x00000043441f723e */ /* 0x010fe200000000ff */
[----:B------:R-:W-:Y:S01]  /*f3f0*/  FADD.FTZ R4, R3, R4 ;  /* 0x0000000403047221 */ /* 0x000fe20000010000 */
[----:B0-----:R-:W-:Y:S02]  /*f400*/  F2FP.F16.F32.PACK_AB R32, R20, R0 ;  /* 0x000000001420723e */ /* 0x001fe400000000ff */
[----:B------:R-:W-:Y:S02]  /*f410*/  F2FP.F16.F32.PACK_AB R34, R45, R41 ;  /* 0x000000292d22723e */ /* 0x000fe400000000ff */
[----:B------:R-:W-:Y:S02]  /*f420*/  F2FP.F16.F32.PACK_AB R33, R60, R73 ;  /* 0x000000493c21723e */ /* 0x000fe400000000ff */
[----:B------:R-:W-:-:S02]  /*f430*/  F2FP.F16.F32.PACK_AB R24, R46, R42 ;  /* 0x0000002a2e18723e */ /* 0x000fc400000000ff */
[----:B------:R-:W-:Y:S02]  /*f440*/  F2FP.F16.F32.PACK_AB R26, R50, R49 ;  /* 0x00000031321a723e */ /* 0x000fe400000000ff */
[----:B------:R-:W-:Y:S02]  /*f450*/  F2FP.F16.F32.PACK_AB R25, R55, R52 ;  /* 0x000000343719723e */ /* 0x000fe400000000ff */
[----:B------:R-:W-:Y:S02]  /*f460*/  F2FP.F16.F32.PACK_AB R27, R3, R56 ;  /* 0x00000038031b723e */ /* 0x000fe400000000ff */
[----:B------:R-:W-:Y:S01]  /*f470*/  F2FP.F16.F32.PACK_AB R35, R10, R59 ;  /* 0x0000003b0a23723e */ /* 0x000fe200000000ff */
[----:B------:R-:W-:Y:S01]  /*f480*/  FADD.FTZ R11, R58, R5 ;  /* 0x000000053a0b7221 */ /* 0x000fe20000010000 */
[----:B------:R-:W-:-:S04]  /*f490*/  FADD.FTZ R5, R63, R4 ;  /* 0x000000043f057221 */ /* 0x000fc80000010000 */
[----:B------:R-:W-:-:S04]  /*f4a0*/  FADD.FTZ R4, R64, R5 ;  /* 0x0000000540047221 */ /* 0x000fc80000010000 */
[----:B------:R-:W-:Y:S01]  /*f4b0*/  FADD.FTZ R3, R67, R4 ;  /* 0x0000000443037221 */ /* 0x000fe20000010000 */
[----:B--2---:R0:W-:Y:S04]  /*f4c0*/  STSM.16.M88.4 [R62], R24 ;  /* 0x000000183e007844 */ /* 0x0041e80000000200 */
[----:B------:R0:W-:Y:S04]  /*f4d0*/  STSM.16.M88.4 [R142+0x6000], R28 ;  /* 0x0060001c8e007844 */ /* 0x0001e80000000200 */
[----:B------:R0:W-:Y:S01]  /*f4e0*/  STSM.16.M88.4 [R141+0x6000], R32 ;  /* 0x006000208d007844 */ /* 0x0001e20000000200 */
[----:B------:R1:W-:Y:S06]  /*f4f0*/  MEMBAR.ALL.CTA ;  /* 0x0000000000007992 */ /* 0x0003ec0000008000 */
[----:B-1----:R-:W1:Y:S01]  /*f500*/  FENCE.VIEW.ASYNC.S ;  /* 0x00000000000073c6 */ /* 0x002e620000000000 */
[----:B------:R-:W-:Y:S01]  /*f510*/  FADD.FTZ R68, R68, R3 ;  /* 0x0000000344447221 */ /* 0x000fe20000010000 */
[----:B------:R-:W-:Y:S01]  /*f520*/  PLOP3.LUT P3, PT, PT, PT, UP0, 0x40, 0x0 ;  /* 0x000000000000781c */ /* 0x000fe20003f6e808 */
[----:B-----5:R-:W-:-:S04]  /*f530*/  @P2 IMAD.HI.U32 R14, R89, R14, RZ ;  /* 0x0000000e590e2227 */ /* 0x020fc800078e00ff */
[----:B------:R-:W-:Y:S01]  /*f540*/  FADD.FTZ R11, R0, R11 ;  /* 0x0000000b000b7221 */ /* 0x000fe20000010000 */
[----:B------:R-:W-:Y:S01]  /*f550*/  FADD.FTZ R73, R73, R68 ;  /* 0x0000004449497221 */ /* 0x000fe20000010000 */
[----:B------:R-:W-:Y:S01]  /*f560*/  IMAD.MOV.U32 R0, RZ, RZ, R89 ;  /* 0x000000ffff007224 */ /* 0x000fe200078e0059 */
[----:B---3--:R-:W-:Y:S01]  /*f570*/  @P2 SHF.R.U32.HI R0, RZ, R15, R14 ;  /* 0x0000000fff002219 */ /* 0x008fe2000001160e */
[----:B------:R-:W-:Y:S01]  /*f580*/  FADD.FTZ R20, R20, R11 ;  /* 0x0000000b14147221 */ /* 0x000fe20000010000 */
[----:B------:R-:W-:-:S03]  /*f590*/  FADD.FTZ R60, R60, R73 ;  /* 0x000000493c3c7221 */ /* 0x000fc60000010000 */
[----:B------:R-:W-:Y:S01]  /*f5a0*/  FADD.FTZ R20, R41, R20 ;  /* 0x0000001429147221 */ /* 0x000fe20000010000 */
[----:B------:R-:W-:Y:S01]  /*f5b0*/  FADD.FTZ R3, R59, R60 ;  /* 0x0000003c3b037221 */ /* 0x000fe20000010000 */
[----:B------:R-:W-:Y:S02]  /*f5c0*/  IMAD.IADD R113, R113, 0x1, R0 ;  /* 0x0000000171717824 */ /* 0x000fe400078e0200 */
[----:B------:R-:W-:Y:S01]  /*f5d0*/  FADD.FTZ R4, R45, R20 ;  /* 0x000000142d047221 */ /* 0x000fe20000010000 */
[----:B------:R-:W-:Y:S01]  /*f5e0*/  FADD.FTZ R3, R10, R3 ;  /* 0x000000030a037221 */ /* 0x000fe20000010000 */
[----:B------:R-:W-:Y:S02]  /*f5f0*/  VIADD R0, R88, 0xfffffffe ;  /* 0xfffffffe58007836 */ /* 0x000fe40000000000 */
[----:B------:R-:W-:Y:S01]  /*f600*/  VIADD R5, R113, UR6 ;  /* 0x0000000671057c36 */ /* 0x000fe20008000000 */
[----:B-1----:R-:W-:Y:S01]  /*f610*/  NOP ;  /* 0x0000000000007918 */ /* 0x002fe20000000000 */
[----:B0-----:R-:W-:Y:S05]  /*f620*/  @P3 BRA `(.L_x_10868) ;  /* 0x0000000000543947 */ /* 0x001fea0003800000 */
[C---:B------:R-:W-:Y:S01]  /*f630*/  ISETP.GT.AND P3, PT, R113.reuse, RZ, PT ;  /* 0x000000ff7100720c */ /* 0x040fe20003f64270 */
[----:B------:R-:W-:Y:S01]  /*f640*/  BSSY B0, `(.L_x_10869) ;  /* 0x0000010000007945 */ /* 0x000fe20003800000 */
[----:B------:R-:W-:-:S11]  /*f650*/  VIADD R10, R113, 0xffffffff ;  /* 0xffffffff710a7836 */ /* 0x000fd60000000000 */
[----:B------:R-:W-:Y:S05]  /*f660*/  @P3 BRA `(.L_x_10870) ;  /* 0x0000000000203947 */ /* 0x000fea0003800000 */
[----:B------:R-:W-:Y:S01]  /*f670*/  UISETP.NE.AND UP1, UPT, UR7, 0x1, UPT ;  /* 0x000000010700788c */ /* 0x000fe2000bf25270 */
[----:B------:R-:W-:-:S05]  /*f680*/  IMAD.MOV R10, RZ, RZ, -R113 ;  /* 0x000000ffff0a7224 */ /* 0x000fca00078e0a71 */
[----:B------:R-:W-:-:S05]  /*f690*/  PLOP3.LUT P3, PT, PT, PT, UP1, 0x80, 0x0 ;  /* 0x000000000000781c */ /* 0x000fca0003f6f018 */
[----:B------:R-:W-:-:S08]  /*f6a0*/  @UP1 ULDC.64 UR4, c[0x0][0x9e8] ;  /* 0x00027a0000041ab9 */ /* 0x000fd00000000a00 */
[----:B------:R-:W-:-:S05]  /*f6b0*/  @P3 IMAD.HI.U32 R11, R10, UR4, RZ ;  /* 0x000000040a0b3c27 */ /* 0x000fca000f8e00ff */
[----:B------:R-:W-:-:S04]  /*f6c0*/  @P3 SHF.R.U32.HI R10, RZ, UR5, R11 ;  /* 0x00000005ff0a3c19 */ /* 0x000fc8000801160b */
[----:B------:R-:W-:Y:S01]  /*f6d0*/  LOP3.LUT R10, RZ, R10, RZ, 0x33, !PT ;  /* 0x0000000aff0a7212 */ /* 0x000fe200078e33ff */
[----:B------:R-:W-:Y:S06]  /*f6e0*/  BRA `(.L_x_10871) ;  /* 0x0000000000147947 */ /* 0x000fec0003800000 */
.L_x_10870:
[----:B------:R-:W-:-:S06]  /*f6f0*/  UISETP.NE.AND UP1, UPT, UR7, 0x1, UPT ;  /* 0x000000010700788c */ /* 0x000fcc000bf25270 */
[----:B------:R-:W-:-:S05]  /*f700*/  PLOP3.LUT P3, PT, PT, PT, UP1, 0x80, 0x0 ;  /* 0x000000000000781c */ /* 0x000fca0003f6f018 */
[----:B------:R-:W-:-:S08]  /*f710*/  @UP1 ULDC.64 UR4, c[0x0][0x9e8] ;  /* 0x00027a0000041ab9 */ /* 0x000fd00000000a00 */
[----:B------:R-:W-:-:S05]  /*f720*/  @P3 IMAD.HI.U32 R11, R10, UR4, RZ ;  /* 0x000000040a0b3c27 */ /* 0x000fca000f8e00ff */
[----:B------:R-:W-:-:S07]  /*f730*/  @P3 SHF.R.U32.HI R10, RZ, UR5, R11 ;  /* 0x00000005ff0a3c19 */ /* 0x000fce000801160b */
.L_x_10871:
[----:B------:R-:W-:Y:S05]  /*f740*/  BSYNC B0 ;  /* 0x0000000000007941 */ /* 0x000fea0003800000 */
.L_x_10869:
[----:B------:R-:W-:-:S04]  /*f750*/  IMAD.U32 R11, RZ, RZ, UR7 ;  /* 0x00000007ff0b7e24 */ /* 0x000fc8000f8e00ff */
[----:B------:R-:W-:-:S05]  /*f760*/  IMAD R10, R10, R11, UR7 ;  /* 0x000000070a0a7e24 */ /* 0x000fca000f8e020b */
[----:B------:R-:W-:-:S07]  /*f770*/  VIMNMX R5, R5, R10, PT ;  /* 0x0000000a05057248 */ /* 0x000fce0003fe0100 */
.L_x_10868:
[----:B------:R-:W2:Y:S01]  /*f780*/  LDL R11, [R1+0x44] ;  /* 0x00004400010b7983 */ /* 0x000ea20000100800 */
        /* <DEDUP_REMOVED lines=12> */
[----:B------:R-:W-:Y:S01]  /*f850*/  ULDC UR43, c[0x0][0x9e0] ;  /* 0x00027800002b7ab9 */ /* 0x000fe20000000800 */
        /* <DEDUP_REMOVED lines=24> */
[----:B--2---:R-:W-:-:S04]  /*f9e0*/  VIMNMX R11, R11, R10, !PT ;  /* 0x0000000a0b0b7248 */ /* 0x004fc80007fe0100 */
[----:B------:R-:W-:Y:S01]  /*f9f0*/  ISETP.GE.AND P3, PT, R0, R11, PT ;  /* 0x0000000b0000720c */ /* 0x000fe20003f66270 */
[----:B------:R0:W-:-:S12]  /*fa00*/  STL [R1+0xc], R11 ;  /* 0x00000c0b01007387 */ /* 0x0001d80000100800 */
[----:B0-----:R-:W-:Y:S05]  /*fa10*/  @!P3 BRA `(.L_x_10872) ;  /* 0x0000003800e8b947 */ /* 0x001fea0003800000 */
[----:B------:R-:W-:-:S07]  /*fa20*/  IMAD.MOV.U32 R135, RZ, RZ, RZ ;  /* 0x000000ffff877224 */ /* 0x000fce00078e00ff */
.L_x_10890:
[----:B------:R-:W2:Y:S01]  /*fa30*/  LDL R5, [R1] ;  /* 0x0000000001057983 */ /* 0x000ea20000100800 */
[----:B------:R-:W-:Y:S01]  /*fa40*/  VIADD R20, R16, 0x1 ;  /* 0x0000000110147836 */ /* 0x000fe20000000000 */
[----:B------:R-:W-:Y:S05]  /*fa50*/  YIELD ;  /* 0x0000000000007946 */ /* 0x000fea0003800000 */
[----:B------:R-:W-:-:S04]  /*fa60*/  ISETP.NE.AND P4, PT, R20, 0x2, PT ;  /* 0x000000021400780c */ /* 0x000fc80003f85270 */
[----:B------:R-:W-:Y:S02]  /*fa70*/  SEL R10, RZ, 0x1, P4 ;  /* 0x00000001ff0a7807 */ /* 0x000fe40002000000 */
[----:B------:R-:W-:Y:S02]  /*fa80*/  SEL R20, R20, RZ, P4 ;  /* 0x000000ff14147207 */ /* 0x000fe40002000000 */
[----:B--2---:R-:W-:Y:S02]  /*fa90*/  ISETP.NE.AND P3, PT, R5, RZ, PT ;  /* 0x000000ff0500720c */ /* 0x004fe40003f65270 */
[----:B------:R-:W-:-:S11]  /*faa0*/  LOP3.LUT R5, R19, R10, RZ, 0x3c, !PT ;  /* 0x0000000a13057212 */ /* 0x000fd600078e3cff */
[----:B------:R-:W-:Y:S05]  /*fab0*/  @P3 BRA `(.L_x_10873) ;  /* 0x0000000000303947 */ /* 0x000fea0003800000 */
[----:B------:R-:W-:Y:S05]  /*fac0*/  @!P0 BRA `(.L_x_10874) ;  /* 0x0000000000048947 */ /* 0x000fea0003800000 */
[----:B------:R-:W-:Y:S01]  /*fad0*/  BPT.TRAP 0x1 ;  /* 0x000000040000795c */ /* 0x000fe20000300000 */
.L_x_10874:
[----:B------:R-:W-:Y:S01]  /*fae0*/  IMAD R11, R20, 0x8, R2 ;  /* 0x00000008140b7824 */ /* 0x000fe200078e0202 */
[----:B------:R-:W-:-:S04]  /*faf0*/  SHF.L.U32 R10, R5, 0x1f, RZ ;  /* 0x0000001f050a7819 */ /* 0x000fc800000006ff */
[----:B------:R0:W1:Y:S01]  /*fb00*/  SYNCS.PHASECHK.TRANS64.TRYWAIT P4, [R11+URZ+0x2d830], R10 ;  /* 0x02d8300a0b0075a7 */ /* 0x000062000808017f */
[----:B------:R-:W-:Y:S05]  /*fb10*/  @!P0 BRA `(.L_x_10875) ;  /* 0x0000000000048947 */ /* 0x000fea0003800000 */
[----:B------:R-:W-:Y:S01]  /*fb20*/  BPT.TRAP 0x1 ;  /* 0x000000040000795c */ /* 0x000fe20000300000 */
.L_x_10875:
[----:B------:R-:W-:Y:S04]  /*fb30*/  BSSY B0, `(.L_x_10873) ;  /* 0x0000004000007945 */ /* 0x000fe80003800000 */
[----:B-1----:R-:W-:Y:S05]  /*fb40*/  @P4 BRA `(.L_x_10876) ;  /* 0x0000000000084947 */ /* 0x002fea0003800000 */
[----:B------:R-:W1:Y:S02]  /*fb50*/  SYNCS.PHASECHK.TRANS64.TRYWAIT P4, [R11+URZ+0x2d830], R10 ;  /* 0x02d8300a0b0075a7 */ /* 0x000e64000808017f */
[----:B-1----:R-:W-:Y:S05]  /*fb60*/  @!P4 BRA `(.L_x_10877) ;  /* 0x0000017000e0c947 */ /* 0x002fea0003800000 */
.L_x_10876:
[----:B------:R-:W-:Y:S05]  /*fb70*/  BSYNC B0 ;  /* 0x0000000000007941 */ /* 0x000fea0003800000 */
.L_x_10873:
[----:B01----:R-:W2:Y:S01]  /*fb80*/  LDL R10, [R1+0x4] ;  /* 0x00000400010a7983 */ /* 0x003ea20000100800 */
[----:B------:R-:W0:Y:S01]  /*fb90*/  S2R R14, SR_TID.X ;  /* 0x00000000000e7919 */ /* 0x000e220000002100 */
[----:B------:R-:W-:Y:S05]  /*fba0*/  WARPSYNC.ALL ;  /* 0x0000000000007948 */ /* 0x000fea0003800000 */
[----:B------:R-:W-:Y:S01]  /*fbb0*/  IMAD.MOV.U32 R11, RZ, RZ, -0x7fffffe0 ;  /* 0x80000020ff0b7424 */ /* 0x000fe200078e00ff */
[----:B0-----:R-:W-:-:S05]  /*fbc0*/  SHF.R.U32.HI R14, RZ, 0x7, R14 ;  /* 0x00000007ff0e7819 */ /* 0x001fca000001160e */
[----:B------:R-:W-:Y:S01]  /*fbd0*/  VIADD R21, R14, 0x8 ;  /* 0x000000080e157836 */ /* 0x000fe20000000000 */
[----:B------:R-:W-:Y:S01]  /*fbe0*/  R2UR UR11, R11 ;  /* 0x000000000b0b72ca */ /* 0x000fe200000e0000 */
[----:B------:R-:W-:Y:S01]  /*fbf0*/  IMAD.MOV.U32 R25, RZ, RZ, -0x7fffffe0 ;  /* 0x80000020ff197424 */ /* 0x000fe200078e00ff */
[----:B------:R-:W-:Y:S01]  /*fc00*/  R2UR UR8, R6 ;  /* 0x00000000060872ca */ /* 0x000fe200000e0000 */
[----:B------:R-:W-:Y:S01]  /*fc10*/  IMAD.MOV.U32 R27, RZ, RZ, -0x7fffffe0 ;  /* 0x80000020ff1b7424 */ /* 0x000fe200078e00ff */
[----:B------:R-:W-:Y:S02]  /*fc20*/  R2UR UR9, R7 ;  /* 0x00000000070972ca */ /* 0x000fe400000e0000 */
[C---:B------:R-:W-:Y:S02]  /*fc30*/  R2UR UR15, R25.reuse ;  /* 0x00000000190f72ca */ /* 0x040fe400000e0000 */
[----:B------:R-:W-:Y:S02]  /*fc40*/  R2UR UR23, R25 ;  /* 0x00000000191772ca */ /* 0x000fe400000e0000 */
[----:B------:R-:W-:-:S02]  /*fc50*/  R2UR UR27, R27 ;  /* 0x000000001b1b72ca */ /* 0x000fc400000e0000 */
[----:B------:R-:W-:Y:S02]  /*fc60*/  R2UR UR12, R152 ;  /* 0x00000000980c72ca */ /* 0x000fe400000e0000 */
[----:B------:R-:W-:Y:S01]  /*fc70*/  R2UR UR13, R153 ;  /* 0x00000000990d72ca */ /* 0x000fe200000e0000 */
[----:B------:R0:W-:Y:S01]  /*fc80*/  BAR.SYNC.DEFER_BLOCKING R21, 0x100 ;  /* 0x000400150000751d */ /* 0x0001e20000010000 */
[----:B------:R-:W-:Y:S01]  /*fc90*/  IMAD.MOV.U32 R15, RZ, RZ, -0x7fffffe0 ;  /* 0x80000020ff0f7424 */ /* 0x000fe200078e00ff */
[----:B------:R-:W-:Y:S02]  /*fca0*/  R2UR UR16, R150 ;  /* 0x00000000961072ca */ /* 0x000fe400000e0000 */
[----:B------:R-:W-:Y:S01]  /*fcb0*/  R2UR UR17, R151 ;  /* 0x00000000971172ca */ /* 0x000fe200000e0000 */
[----:B--2---:R-:W-:-:S04]  /*fcc0*/  IMAD R10, R20, 0x600, R10 ;  /* 0x00000600140a7824 */ /* 0x004fc800078e020a */
[C---:B------:R-:W-:Y:S01]  /*fcd0*/  VIADD R24, R10.reuse, 0x2 ;  /* 0x000000020a187836 */ /* 0x040fe20000000000 */
[C---:B------:R-:W-:Y:S01]  /*fce0*/  R2UR UR10, R10.reuse ;  /* 0x000000000a0a72ca */ /* 0x040fe200000e0000 */
[----:B------:R-:W-:-:S03]  /*fcf0*/  VIADD R26, R10, 0x400 ;  /* 0x000004000a1a7836 */ /* 0x000fc60000000000 */
[----:B------:R-:W-:Y:S01]  /*fd00*/  R2UR UR14, R24 ;  /* 0x00000000180e72ca */ /* 0x000fe200000e0000 */
[----:B------:R-:W-:Y:S01]  /*fd10*/  VIADD R24, R10, 0x202 ;  /* 0x000002020a187836 */ /* 0x000fe20000000000 */
[----:B------:R-:W-:-:S04]  /*fd20*/  R2UR UR26, R26 ;  /* 0x000000001a1a72ca */ /* 0x000fc800000e0000 */
[----:B------:R-:W-:Y:S02]  /*fd30*/  R2UR UR22, R24 ;  /* 0x00000000181672ca */ /* 0x000fe400000e0000 */
[----:B------:R-:W-:-:S06]  /*fd40*/  WARPGROUP.ARRIVE ;  /* 0x00000000000079c5 */ /* 0x000fcc0000000000 */
[----:B------:R-:W-:Y:S01]  /*fd50*/  HGMMA.64x128x16.F32 R24, gdesc[UR8], RZ, !UPT, gsb0 ;  /* 0x01e00000081879f0 */ /* 0x000fe2000c0008ff */
[----:B------:R-:W-:Y:S01]  /*fd60*/  VIADD R14, R10, 0x200 ;  /* 0x000002000a0e7836 */ /* 0x000fe20000000000 */
[----:B------:R-:W-:-:S04]  /*fd70*/  R2UR UR19, R15 ;  /* 0x000000000f1372ca */ /* 0x000fc800000e0000 */
[----:B------:R-:W-:Y:S01]  /*fd80*/  R2UR UR18, R14 ;  /* 0x000000000e1272ca */ /* 0x000fe200000e0000 */
[----:B------:R-:W-:Y:S02]  /*fd90*/  WARPGROUP.DEPBAR.LE gsb0, 0x0 ;  /* 0x00008000000079c5 */ /* 0x000fe40000010000 */
[----:B------:R-:W-:-:S06]  /*fda0*/  WARPGROUP.ARRIVE ;  /* 0x00000000000079c5 */ /* 0x000fcc0000000000 */
[----:B------:R-:W-:Y:S01]  /*fdb0*/  HGMMA.64x128x16.F32 R24, gdesc[UR12], R24, gsb0 ;  /* 0x01e000000c1879f0 */ /* 0x000fe20008000818 */
[----:B------:R-:W-:Y:S02]  /*fdc0*/  R2UR UR20, R148 ;  /* 0x00000000941472ca */ /* 0x000fe400000e0000 */
        /* <DEDUP_REMOVED lines=9> */
[----:B------:R-:W-:Y:S01]  /*fe60*/  VIADD R10, R10, 0x402 ;  /* 0x000004020a0a7836 */ /* 0x000fe20000000000 */
[----:B------:R-:W-:Y:S02]  /*fe70*/  R2UR UR31, R11 ;  /* 0x000000000b1f72ca */ /* 0x000fe400000e0000 */
[----:B------:R-:W-:Y:S02]  /*fe80*/  R2UR UR28, R8 ;  /* 0x00000000081c72ca */ /* 0x000fe400000e0000 */
[----:B------:R-:W-:Y:S02]  /*fe90*/  R2UR UR30, R10 ;  /* 0x000000000a1e72ca */ /* 0x000fe400000e0000 */
[----:B------:R-:W-:Y:S01]  /*fea0*/  R2UR UR29, R9 ;  /* 0x00000000091d72ca */ /* 0x000fe200000e0000 */
[----:B------:R-:W-:Y:S02]  /*feb0*/  WARPGROUP.DEPBAR.LE gsb0, 0x0 ;  /* 0x00008000000079c5 */ /* 0x000fe40000010000 */
[----:B------:R-:W-:-:S06]  /*fec0*/  WARPGROUP.ARRIVE ;  /* 0x00000000000079c5 */ /* 0x000fcc0000000000 */
        /* <DEDUP_REMOVED lines=8> */
.L_x_10879:
[----:B------:R-:W-:Y:S01]  /*ff50*/  SHF.L.U32 R10, R19, 0x1f, RZ ;  /* 0x0000001f130a7819 */ /* 0x000fe200000006ff */
[----:B------:R-:W-:-:S04]  /*ff60*/  IMAD R11, R16, 0x8, R2 ;  /* 0x00000008100b7824 */ /* 0x000fc800078e0202 */
[----:B------:R0:W1:Y:S01]  /*ff70*/  SYNCS.PHASECHK.TRANS64.TRYWAIT P3, [R11+URZ+0x2d850], R10 ;  /* 0x02d8500a0b0075a7 */ /* 0x000062000806017f */
[----:B------:R-:W-:Y:S05]  /*ff80*/  @!P0 BRA `(.L_x_10880) ;  /* 0x0000000000048947 */ /* 0x000fea0003800000 */
[----:B------:R-:W-:Y:S01]  /*ff90*/  BPT.TRAP 0x1 ;  /* 0x000000040000795c */ /* 0x000fe20000300000 */
.L_x_10880:
[----:B-1----:R-:W-:Y:S05]  /*ffa0*/  @P3 BRA `(.L_x_10878) ;  /* 0x0000000000083947 */ /* 0x002fea0003800000 */
[----:B------:R-:W1:Y:S02]  /*ffb0*/  SYNCS.PHASECHK.TRANS64.TRYWAIT P3, [R11+URZ+0x2d850], R10 ;  /* 0x02d8500a0b0075a7 */ /* 0x000e64000806017f */
[----:B-1----:R-:W-:Y:S05]  /*ffc0*/  @!P3 BRA `(.L_x_10881) ;  /* 0x0000016c00dcb947 */ /* 0x002fea0003800000 */
.L_x_10878:
[----:B------:R-:W2:Y:S01]  /*ffd0*/  LDL R19, [R1+0x18] ;  /* 0x0000180001137983 */ /* 0x000ea20000100800 */
[----:B01----:R-:W0:Y:S03]  /*ffe0*/  @P2 LDC R11, c[0x0][0x44c] ;  /* 0x00011300ff0b2b82 */ /* 0x003e260000000800 */
[----:B------:R-:W2:Y:S04]  /*fff0*/  LDL R14, [R1+0x40] ;  /* 0x00004000010e7983 */ /* 0x000ea80000100800 */
[----:B------:R-:W3:Y:S01]  /*10000*/  LDL R21, [R1+0x1c] ;  /* 0x00001c0001157983 */ /* 0x000ee20000100800 */
[----:B------:R-:W1:Y:S01]  /*10010*/  @P2 LDC R10, c[0x0][0x450] ;  /* 0x00011400ff0a2b82 */ /* 0x000e620000000800 */
[----:B------:R-:W-:Y:S05]  /*10020*/  WARPSYNC.ALL ;  /* 0x0000000000007948 */ /* 0x000fea0003800000 */
[----:B------:R-:W-:Y:S01]  /*10030*/  WARPGROUP.ARRIVE ;  /* 0x00000000000079c5 */ /* 0x000fe20000000000 */
[----:B------:R-:W-:Y:S01]  /*10040*/  UMOV UR9, 0x40000040 ;  /* 0x4000004000097882 */ /* 0x000fe20000000000 */
[----:B------:R-:W-:Y:S01]  /*10050*/  IMAD.MOV.U32 R15, RZ, RZ, -0x7fffffe0 ;  /* 0x80000020ff0f7424 */ /* 0x000fe200078e00ff */
[----:B------:R-:W-:Y:S01]  /*10060*/  UMOV UR13, 0x40000040 ;  /* 0x40000040000d7882 */ /* 0x000fe20000000000 */
[----:B------:R-:W-:Y:S01]  /*10070*/  UMOV UR17, 0x40000040 ;  /* 0x4000004000117882 */ /* 0x000fe20000000000 */
[----:B------:R-:W-:Y:S01]  /*10080*/  UMOV UR21, 0x40000040 ;  /* 0x4000004000157882 */ /* 0x000fe20000000000 */
[----:B------:R-:W-:Y:S01]  /*10090*/  UMOV UR25, 0x40000040 ;  /* 0x4000004000197882 */ /* 0x000fe20000000000 */
[C---:B------:R-:W-:Y:S01]  /*100a0*/  R2UR UR15, R15.reuse ;  /* 0x000000000f0f72ca */ /* 0x040fe200000e0000 */
[----:B------:R-:W-:Y:S01]  /*100b0*/  UMOV UR29, 0x40000040 ;  /* 0x40000040001d7882 */ /* 0x000fe20000000000 */
[C---:B------:R-:W-:Y:S01]  /*100c0*/  R2UR UR19, R15.reuse ;  /* 0x000000000f1372ca */ /* 0x040fe200000e0000 */
[----:B------:R-:W-:Y:S01]  /*100d0*/  UMOV UR33, 0x40000040 ;  /* 0x4000004000217882 */ /* 0x000fe20000000000 */
[C---:B------:R-:W-:Y:S01]  /*100e0*/  R2UR UR23, R15.reuse ;  /* 0x000000000f1772ca */ /* 0x040fe200000e0000 */
[----:B------:R-:W4:Y:S01]  /*100f0*/  S2R R144, SR_TID.X ;  /* 0x0000000000907919 */ /* 0x000f220000002100 */
[C---:B------:R-:W-:Y:S01]  /*10100*/  R2UR UR27, R15.reuse ;  /* 0x000000000f1b72ca */ /* 0x040fe200000e0000 */
[----:B------:R-:W-:Y:S01]  /*10110*/  FMUL.FTZ R84, R84, UR51 ;  /* 0x0000003354547c20 */ /* 0x000fe20008410000 */
        /* <DEDUP_REMOVED lines=21> */
[----:B------:R-:W0:Y:S01]  /*10270*/  MUFU.TANH R27, R27 ;  /* 0x0000001b001b7308 */ /* 0x000e220000002400 */
[----:B----4-:R-:W-:-:S02]  /*10280*/  SHF.R.U32.HI R143, RZ, 0x7, R144 ;  /* 0x00000007ff8f7819 */ /* 0x010fc40000011690 */
[----:B------:R-:W-:-:S05]  /*10290*/  ISETP.GE.U32.AND P3, PT, R144, 0x180, PT ;  /* 0x000001809000780c */ /* 0x000fca0003f66070 */
        /* <DEDUP_REMOVED lines=17> */
[----:B--2---:R-:W-:-:S04]  /*103b0*/  IMAD.IADD R19, R14, 0x1, R19 ;  /* 0x000000010e137824 */ /* 0x004fc800078e0213 */
[----:B0-----:R-:W-:-:S05]  /*103c0*/  @P2 IMAD.HI.U32 R11, R19, R11, RZ ;  /* 0x0000000b130b2227 */ /* 0x001fca00078e00ff */
[----:B-1----:R-:W-:Y:S01]  /*103d0*/  @P2 SHF.R.U32.HI R19, RZ, R10, R11 ;  /* 0x0000000aff132219 */ /* 0x002fe2000001160b */
[----:B------:R-:W-:Y:S02]  /*103e0*/  IMAD.MOV.U32 R11, RZ, RZ, -0x7fffffe0 ;  /* 0x80000020ff0b7424 */ /* 0x000fe400078e00ff */
[----:B------:R-:W-:Y:S02]  /*103f0*/  VIADD R10, R2, 0x400 ;  /* 0x00000400020a7836 */ /* 0x000fe40000000000 */
[----:B------:R-:W0:Y:S01]  /*10400*/  SHFL.IDX PT, R145, R19, RZ, 0x1c1f ;  /* 0x001c1fff13917589 */ /* 0x000e2200000e0000 */
[----:B------:R-:W-:Y:S01]  /*10410*/  R2UR UR11, R11 ;  /* 0x000000000b0b72ca */ /* 0x000fe200000e0000 */
[----:B---3--:R-:W-:Y:S01]  /*10420*/  IMAD R11, R21, 0x2000, R2 ;  /* 0x00002000150b7824 */ /* 0x008fe200078e0202 */
[----:B------:R-:W-:Y:S01]  /*10430*/  SHF.R.U32.HI R10, RZ, 0x4, R10 ;  /* 0x00000004ff0a7819 */ /* 0x000fe2000001160a */
[----:B------:R-:W-:Y:S01]  /*10440*/  FMUL.FTZ R21, R28, UR51 ;  /* 0x000000331c157c20 */ /* 0x000fe20008410000 */
[----:B------:R-:W-:Y:S01]  /*10450*/  FMUL.FTZ R28, R33, UR51 ;  /* 0x00000033211c7c20 */ /* 0x000fe20008410000 */
[----:B------:R-:W-:Y:S01]  /*10460*/  FMUL.FTZ R33, R38, UR51 ;  /* 0x0000003326217c20 */ /* 0x000fe20008410000 */
[----:B------:R-:W-:Y:S01]  /*10470*/  R2UR UR8, R11 ;  /* 0x000000000b0872ca */ /* 0x000fe200000e0000 */
[----:B------:R-:W-:Y:S01]  /*10480*/  IMAD.MOV.U32 R11, RZ, RZ, -0x7fffffe0 ;  /* 0x80000020ff0b7424 */ /* 0x000fe200078e00ff */
        /* <DEDUP_REMOVED lines=11> */
[----:B------:R-:W-:Y:S01]  /*10540*/  UIADD3 UR8, UR8, 0x21800, URZ ;  /* 0x0002180008087890 */ /* 0x000fe2000fffe03f */
[----:B------:R-:W-:Y:S01]  /*10550*/  FMUL.FTZ R68, R71, UR51 ;  /* 0x0000003347447c20 */ /* 0x000fe20008410000 */
[C---:B------:R-:W-:Y:S01]  /*10560*/  VIADD R14, R10.reuse, 0x40 ;  /* 0x000000400a0e7836 */ /* 0x040fe20000000000 */
[----:B------:R-:W-:Y:S01]  /*10570*/  R2UR UR10, R10 ;  /* 0x000000000a0a72ca */ /* 0x000fe200000e0000 */
[----:B------:R-:W-:Y:S01]  /*10580*/  USHF.R.U32.HI UR8, URZ, 0x4, UR8 ;  /* 0x000000043f087899 */ /* 0x000fe20008011608 */
[----:B------:R-:W-:Y:S01]  /*10590*/  FMUL.FTZ R71, R74, UR51 ;  /* 0x000000334a477c20 */ /* 0x000fe20008410000 */
[----:B------:R-:W-:Y:S01]  /*105a0*/  FMUL.FTZ R74, R77, UR51 ;  /* 0x000000334d4a7c20 */ /* 0x000fe20008410000 */
[----:B------:R-:W-:Y:S01]  /*105b0*/  R2UR UR14, R14 ;  /* 0x000000000e0e72ca */ /* 0x000fe200000e0000 */
[----:B------:R-:W-:Y:S01]  /*105c0*/  ULOP3.LUT UR8, UR8, 0x3fff, URZ, 0xc0, !UPT ;  /* 0x00003fff08087892 */ /* 0x000fe2000f8ec03f */
[----:B------:R-:W-:-:S02]  /*105d0*/  VIADD R14, R10, 0x80 ;  /* 0x000000800a0e7836 */ /* 0x000fc40000000000 */
[----:B------:R-:W-:Y:S01]  /*105e0*/  FMUL.FTZ R77, R80, UR51 ;  /* 0x00000033504d7c20 */ /* 0x000fe20008410000 */
[----:B------:R-:W-:Y:S01]  /*105f0*/  FMUL.FTZ R80, R83, UR51 ;  /* 0x0000003353507c20 */ /* 0x000fe20008410000 */
[----:B------:R-:W-:Y:S01]  /*10600*/  ULOP3.LUT UR8, UR8, 0x10000, URZ, 0xfc, !UPT ;  /* 0x0001000008087892 */ /* 0x000fe2000f8efc3f */
[----:B------:R-:W-:Y:S01]  /*10610*/  FMUL.FTZ R83, R87, UR51 ;  /* 0x0000003357537c20 */ /* 0x000fe20008410000 */
[----:B------:R-:W-:Y:S01]  /*10620*/  R2UR UR18, R14 ;  /* 0x000000000e1272ca */ /* 0x000fe200000e0000 */
[----:B------:R-:W-:Y:S01]  /*10630*/  VIADD R14, R10, 0xc0 ;  /* 0x000000c00a0e7836 */ /* 0x000fe20000000000 */
[----:B------:R-:W-:Y:S01]  /*10640*/  UIADD3 UR12, UR8, 0x2, URZ ;  /* 0x00000002080c7890 */ /* 0x000fe2000fffe03f */
[----:B------:R-:W1:Y:S01]  /*10650*/  MUFU.TANH R21, R21 ;  /* 0x0000001500157308 */ /* 0x000e620000002400 */
[----:B------:R-:W-:Y:S02]  /*10660*/  UIADD3 UR16, UR8, 0x4, URZ ;  /* 0x0000000408107890 */ /* 0x000fe4000fffe03f */
[----:B------:R-:W-:Y:S01]  /*10670*/  R2UR UR22, R14 ;  /* 0x000000000e1672ca */ /* 0x000fe200000e0000 */
[----:B------:R-:W-:Y:S01]  /*10680*/  HGMMA.64x96x16.F32 R88, gdesc[UR8].tnspB, R88, gsb0 ;  /* 0x41600000085879f0 */ /* 0x000fe20008000858 */
[----:B------:R-:W-:Y:S01]  /*10690*/  UIADD3 UR20, UR8, 0x6, URZ ;  /* 0x0000000608147890 */ /* 0x000fe2000fffe03f */
[----:B------:R-:W-:Y:S01]  /*106a0*/  VIADD R14, R10, 0x100 ;  /* 0x000001000a0e7836 */ /* 0x000fe20000000000 */
[----:B------:R-:W-:Y:S01]  /*106b0*/  UIADD3 UR24, UR8, 0x600, URZ ;  /* 0x0000060008187890 */ /* 0x000fe2000fffe03f */
[----:B------:R-:W-:Y:S01]  /*106c0*/  R2UR UR11, R11 ;  /* 0x000000000b0b72ca */ /* 0x000fe200000e0000 */
[----:B------:R-:W-:Y:S01]  /*106d0*/  UIADD3 UR28, UR8, 0x602, URZ ;  /* 0x00000602081c7890 */ /* 0x000fe2000fffe03f */
[----:B------:R-:W-:Y:S01]  /*106e0*/  FMUL.FTZ R11, R25, UR51 ;  /* 0x00000033190b7c20 */ /* 0x000fe20008410000 */
[----:B------:R-:W-:Y:S01]  /*106f0*/  R2UR UR26, R14 ;  /* 0x000000000e1a72ca */ /* 0x000fe200000e0000 */
[----:B------:R-:W-:Y:S01]  /*10700*/  VIADD R14, R10, 0x140 ;  /* 0x000001400a0e7836 */ /* 0x000fe20000000000 */
[----:B------:R-:W-:Y:S01]  /*10710*/  UIADD3 UR32, UR8, 0x604, URZ ;  /* 0x0000060408207890 */ /* 0x000fe2000fffe03f */
[----:B------:R-:W-:Y:S01]  /*10720*/  FMUL.FTZ R25, R30, UR51 ;  /* 0x000000331e197c20 */ /* 0x000fe20008410000 */
[----:B------:R-:W-:Y:S01]  /*10730*/  UIADD3 UR8, UR8, 0x606, URZ ;  /* 0x0000060608087890 */ /* 0x000fe2000fffe03f */
[----:B------:R-:W-:Y:S01]  /*10740*/  FMUL.FTZ R30, R35, UR51 ;  /* 0x00000033231e7c20 */ /* 0x000fe20008410000 */
[----:B------:R-:W-:Y:S01]  /*10750*/  R2UR UR30, R14 ;  /* 0x000000000e1e72ca */ /* 0x000fe200000e0000 */
[C---:B------:R-:W-:Y:S01]  /*10760*/  VIADD R14, R10.reuse, 0x180 ;  /* 0x000001800a0e7836 */ /* 0x040fe20000000000 */
[----:B------:R-:W-:Y:S01]  /*10770*/  UMOV UR9, 0x40000040 ;  /* 0x4000004000097882 */ /* 0x000fe20000000000 */
[----:B------:R-:W-:-:S02]  /*10780*/  VIADD R10, R10, 0x1c0 ;  /* 0x000001c00a0a7836 */ /* 0x000fc40000000000 */
[----:B------:R-:W-:Y:S01]  /*10790*/  FMUL.FTZ R35, R40, UR51 ;  /* 0x0000003328237c20 */ /* 0x000fe20008410000 */
        /* <DEDUP_REMOVED lines=13> */
[----:B------:R-:W-:-:S02]  /*10870*/  VIADD R50, R143, 0x9 ;  /* 0x000000098f327836 */ /* 0x000fc40000000000 */
[----:B------:R-:W-:Y:S01]  /*10880*/  FMUL.FTZ R60, R63, UR51 ;  /* 0x000000333f3c7c20 */ /* 0x000fe20008410000 */
[----:B------:R-:W-:Y:S01]  /*10890*/  FMUL.FTZ R63, R66, UR51 ;  /* 0x00000033423f7c20 */ /* 0x000fe20008410000 */
[----:B------:R-:W-:Y:S01]  /*108a0*/  FMUL.FTZ R66, R69, UR51 ;  /* 0x0000003345427c20 */ /* 0x000fe20008410000 */
[----:B------:R-:W-:Y:S01]  /*108b0*/  FMUL.FTZ R14, R26, UR51 ;  /* 0x000000331a0e7c20 */ /* 0x000fe20008410000 */
[----:B------:R-:W-:Y:S01]  /*108c0*/  FMUL.FTZ R69, R72, UR51 ;  /* 0x0000003348457c20 */ /* 0x000fe20008410000 */
[----:B------:R-:W-:Y:S01]  /*108d0*/  FMUL.FTZ R26, R31, UR51 ;  /* 0x000000331f1a7c20 */ /* 0x000fe20008410000 */
[----:B------:R-:W-:Y:S01]  /*108e0*/  FMUL.FTZ R72, R75, UR51 ;  /* 0x000000334b487c20 */ /* 0x000fe20008410000 */
[----:B------:R-:W-:Y:S01]  /*108f0*/  SEL R50, R50, 0x9, !P3 ;  /* 0x0000000932327807 */ /* 0x000fe20005800000 */
[----:B------:R-:W-:Y:S01]  /*10900*/  FMUL.FTZ R31, R36, UR51 ;  /* 0x00000033241f7c20 */ /* 0x000fe20008410000 */
[----:B------:R-:W-:Y:S01]  /*10910*/  FMUL.FTZ R75, R78, UR51 ;  /* 0x000000334e4b7c20 */ /* 0x000fe20008410000 */
[----:B------:R-:W-:Y:S01]  /*10920*/  FMUL.FTZ R36, R41, UR51 ;  /* 0x0000003329247c20 */ /* 0x000fe20008410000 */
[----:B------:R-:W-:Y:S01]  /*10930*/  FMUL.FTZ R78, R81, UR51 ;  /* 0x00000033514e7c20 */ /* 0x000fe20008410000 */
[----:B------:R-:W-:Y:S01]  /*10940*/  FMUL.FTZ R41, R46, UR51 ;  /* 0x000000332e297c20 */ /* 0x000fe20008410000 */
[----:B------:R-:W-:-:S02]  /*10950*/  IMAD.SHL.U32 R81, R0, 0x80, RZ ;  /* 0x0000008000517824 */ /* 0x000fc400078e00ff */
[----:B------:R-:W-:Y:S01]  /*10960*/  FMUL.FTZ R46, R51, UR51 ;  /* 0x00000033332e7c20 */ /* 0x000fe20008410000 */
[----:B------:R-:W-:Y:S01]  /*10970*/  PLOP3.LUT P3, PT, PT, PT, UP0, 0x40, 0x0 ;  /* 0x000000000000781c */ /* 0x000fe20003f6e808 */
[----:B------:R-:W2:Y:S01]  /*10980*/  MUFU.TANH R10, R10 ;  /* 0x0000000a000a7308 */ /* 0x000ea20000002400 */
[----:B------:R-:W-:-:S04]  /*10990*/  IADD3 R143, -R137, 0x1, -R81 ;  /* 0x00000001898f7810 */ /* 0x000fc80007ffe951 */
[----:B------:R-:W-:-:S03]  /*109a0*/  IADD3 R143, -R138, R143, R139 ;  /* 0x0000008f8a8f7210 */ /* 0x000fc60007ffe18b */
[----:B------:R-:W3:Y:S02]  /*109b0*/  MUFU.TANH R11, R11 ;  /* 0x0000000b000b7308 */ /* 0x000ee40000002400 */
[C---:B------:R-:W-:Y:S02]  /*109c0*/  VIADD R144, R143.reuse, UR50 ;  /* 0x000000328f907c36 */ /* 0x040fe40008000000 */
[----:B------:R-:W-:Y:S02]  /*109d0*/  VIADD R143, R143, UR52 ;  /* 0x000000348f8f7c36 */ /* 0x000fe40008000000 */
[C---:B0-----:R-:W-:Y:S02]  /*109e0*/  IMAD.IADD R87, R145.reuse, 0x1, R144 ;  /* 0x0000000191577824 */ /* 0x041fe400078e0290 */
[----:B------:R-:W0:Y:S01]  /*109f0*/  MUFU.TANH R14, R14 ;  /* 0x0000000e000e7308 */ /* 0x000e220000002400 */
[----:B------:R-:W-:-:S07]  /*10a00*/  IMAD.IADD R86, R145, 0x1, R143 ;  /* 0x0000000191567824 */ /* 0x000fce00078e028f */
        /* <DEDUP_REMOVED lines=63> */
[----:B------:R5:W-:Y:S06]  /*10e00*/  BAR.ARV R50, 0x100 ;  /* 0x000400320000751d */ /* 0x000bec0000002000 */
[----:B-----5:R-:W-:-:S04]  /*10e10*/  @!P1 IMAD R50, R20, 0x8, R2 ;  /* 0x0000000814329824 */ /* 0x020fc800078e0202 */
[----:B------:R-:W-:-:S05]  /*10e20*/  @!P1 VIADD R50, R50, 0x2d840 ;  /* 0x0002d84032329836 */ /* 0x000fca0000000000 */
[----:B------:R-:W-:-:S04]  /*10e30*/  @!P1 PRMT R50, RZ, 0x654, R50 ;  /* 0x00000654ff329816 */ /* 0x000fc80000000032 */
[----:B------:R0:W-:Y:S01]  /*10e40*/  @!P1 SYNCS.ARRIVE.TRANS64.RED.A1T0 RZ, [R50+URZ], RZ ;  /* 0x000000ff32ff99a7 */ /* 0x0001e2000810043f */
[----:B-1234-:R-:W-:Y:S05]  /*10e50*/  @P3 BRA `(.L_x_10882) ;  /* 0x0000000000583947 */ /* 0x01efea0003800000 */
[----:B------:R-:W-:Y:S01]  /*10e60*/  IADD3 R145, -R138, R139, R145 ;  /* 0x0000008b8a917210 */ /* 0x000fe20007ffe191 */
[----:B------:R-:W-:Y:S03]  /*10e70*/  BSSY B0, `(.L_x_10883) ;  /* 0x0000010000007945 */ /* 0x000fe60003800000 */
[----:B------:R-:W-:-:S13]  /*10e80*/  ISETP.GT.AND P3, PT, R145, -0x1, PT ;  /* 0xffffffff9100780c */ /* 0x000fda0003f64270 */
[----:B------:R-:W-:Y:S05]  /*10e90*/  @P3 BRA `(.L_x_10884) ;  /* 0x0000000000203947 */ /* 0x000fea0003800000 */
[----:B------:R-:W-:Y:S01]  /*10ea0*/  IMAD.U32 R155, RZ, RZ, UR42 ;  /* 0x0000002aff9b7e24 */ /* 0x000fe2000f8e00ff */
[----:B------:R-:W-:-:S04]  /*10eb0*/  LOP3.LUT R145, RZ, R145, RZ, 0x33, !PT ;  /* 0x00000091ff917212 */ /* 0x000fc800078e33ff */
[----:B------:R-:W-:-:S13]  /*10ec0*/  ISETP.NE.AND P3, PT, R155, 0x1, PT ;  /* 0x000000019b00780c */ /* 0x000fda0003f65270 */
[----:B0-----:R-:W0:Y:S02]  /*10ed0*/  @P3 LDC.64 R50, c[0x0][0x9e8] ;  /* 0x00027a00ff323b82 */ /* 0x001e240000000a00 */
[----:B0-----:R-:W-:-:S05]  /*10ee0*/  @P3 IMAD.HI.U32 R50, R145, R50, RZ ;  /* 0x0000003291323227 */ /* 0x001fca00078e00ff */
[----:B------:R-:W-:-:S04]  /*10ef0*/  @P3 SHF.R.U32.HI R145, RZ, R51, R50 ;  /* 0x00000033ff913219 */ /* 0x000fc80000011632 */
[----:B------:R-:W-:Y:S01]  /*10f00*/  LOP3.LUT R145, RZ, R145, RZ, 0x33, !PT ;  /* 0x00000091ff917212 */ /* 0x000fe200078e33ff */
[----:B------:R-:W-:Y:S06]  /*10f10*/  BRA `(.L_x_10885) ;  /* 0x0000000000147947 */ /* 0x000fec0003800000 */
.L_x_10884:
[----:B------:R-:W-:-:S05]  /*10f20*/  IMAD.U32 R155, RZ, RZ, UR42 ;  /* 0x0000002aff9b7e24 */ /* 0x000fca000f8e00ff */
[----:B------:R-:W-:-:S13]  /*10f30*/  ISETP.NE.AND P3, PT, R155, 0x1, PT ;  /* 0x000000019b00780c */ /* 0x000fda0003f65270 */
[----:B0-----:R-:W0:Y:S02]  /*10f40*/  @P3 LDC.64 R50, c[0x0][0x9e8] ;  /* 0x00027a00ff323b82 */ /* 0x001e240000000a00 */
[----:B0-----:R-:W-:-:S05]  /*10f50*/  @P3 IMAD.HI.U32 R50, R145, R50, RZ ;  /* 0x0000003291323227 */ /* 0x001fca00078e00ff */
[----:B------:R-:W-:-:S07]  /*10f60*/  @P3 SHF.R.U32.HI R145, RZ, R51, R50 ;  /* 0x00000033ff913219 */ /* 0x000fce0000011632 */
.L_x_10885:
[----:B------:R-:W-:Y:S05]  /*10f70*/  BSYNC B0 ;  /* 0x0000000000007941 */ /* 0x000fea0003800000 */
.L_x_10883:
[----:B------:R-:W-:-:S04]  /*10f80*/  IMAD R145, R145, R155, -R81 ;  /* 0x0000009b91917224 */ /* 0x000fc800078e0a51 */
[----:B------:R-:W-:-:S05]  /*10f90*/  IMAD.IADD R145, R145, 0x1, -R137 ;  /* 0x0000000191917824 */ /* 0x000fca00078e0a89 */
[----:B------:R-:W-:Y:S02]  /*10fa0*/  VIMNMX R86, R86, R145, !PT ;  /* 0x0000009156567248 */ /* 0x000fe40007fe0100 */
[----:B------:R-:W-:-:S07]  /*10fb0*/  VIADDMNMX R87, R145, R155, R87, PT ;  /* 0x0000009b91577246 */ /* 0x000fce0003800157 */
.L_x_10882:
[----:B------:R-:W-:Y:S01]  /*10fc0*/  ISETP.GT.AND P3, PT, R0, -0x1, PT ;  /* 0xffffffff0000780c */ /* 0x000fe20003f64270 */
[----:B------:R-:W1:Y:S03]  /*10fd0*/  SHFL.IDX PT, R19, R19, 0x1, 0x1c1f ;  /* 0x003c1f0013137f89 */ /* 0x000e6600000e0000 */
[C---:B------:R-:W-:Y:S02]  /*10fe0*/  ISETP.GT.AND P4, PT, R86.reuse, RZ, P3 ;  /* 0x000000ff5600720c */ /* 0x040fe40001f84270 */
[----:B------:R-:W-:Y:S02]  /*10ff0*/  ISETP.GT.AND P5, PT, R86, 0x1, P3 ;  /* 0x000000015600780c */ /* 0x000fe40001fa4270 */
[C---:B------:R-:W-:Y:S02]  /*11000*/  ISETP.LT.OR P4, PT, R87.reuse, 0x1, P4 ;  /* 0x000000015700780c */ /* 0x040fe40002781670 */
[----:B------:R-:W-:-:S02]  /*11010*/  ISETP.LT.OR P5, PT, R87, 0x2, P5 ;  /* 0x000000025700780c */ /* 0x000fc40002fa1670 */
[----:B0-----:R-:W-:Y:S02]  /*11020*/  FSEL R50, R10, -INF , !P4 ;  /* 0xff8000000a327808 */ /* 0x001fe40006000000 */
[C---:B------:R-:W-:Y:S02]  /*11030*/  ISETP.GT.AND P4, PT, R86.reuse, 0x8, P3 ;  /* 0x000000085600780c */ /* 0x040fe40001f84270 */
[----:B------:R-:W-:Y:S02]  /*11040*/  FSEL R51, R11, -INF , !P5 ;  /* 0xff8000000b337808 */ /* 0x000fe40006800000 */
[----:B------:R-:W-:Y:S02]  /*11050*/  ISETP.LT.OR P4, PT, R87, 0x9, P4 ;  /* 0x000000095700780c */ /* 0x000fe40002781670 */
[----:B------:R-:W-:Y:S02]  /*11060*/  ISETP.GT.AND P5, PT, R86, 0x9, P3 ;  /* 0x000000095600780c */ /* 0x000fe40001fa4270 */
[----:B------:R-:W-:-:S02]  /*11070*/  FSEL R21, R21, -INF , !P4 ;  /* 0xff80000015157808 */ /* 0x000fc40006000000 */
[----:B------:R-:W-:Y:S01]  /*11080*/  ISETP.GT.AND P4, PT, R86, 0x10, P3 ;  /* 0x000000105600780c */ /* 0x000fe20001f84270 */
[--C-:B-1----:R-:W-:Y:S01]  /*11090*/  IMAD.IADD R144, R144, 0x1, R19.reuse ;  /* 0x0000000190907824 */ /* 0x102fe200078e0213 */
[----:B------:R-:W-:Y:S01]  /*110a0*/  ISETP.LT.OR P5, PT, R87, 0xa, P5 ;  /* 0x0000000a5700780c */ /* 0x000fe20002fa1670 */
[----:B------:R-:W-:Y:S01]  /*110b0*/  IMAD.IADD R143, R143, 0x1, R19 ;  /* 0x000000018f8f7824 */ /* 0x000fe200078e0213 */
[----:B------:R-:W-:Y:S02]  /*110c0*/  ISETP.LT.OR P4, PT, R87, 0x11, P4 ;  /* 0x000000115700780c */ /* 0x000fe40002781670 */
[----:B------:R-:W-:Y:S02]  /*110d0*/  FSEL R24, R24, -INF , !P5 ;  /* 0xff80000018187808 */ /* 0x000fe40006800000 */
[----:B------:R-:W-:Y:S02]  /*110e0*/  FSEL R27, R27, -INF , !P4 ;  /* 0xff8000001b1b7808 */ /* 0x000fe40006000000 */
[----:B------:R-:W-:-:S02]  /*110f0*/  ISETP.GT.AND P4, PT, R86, 0x18, P3 ;  /* 0x000000185600780c */ /* 0x000fc40001f84270 */
[C---:B------:R-:W-:Y:S02]  /*11100*/  ISETP.GT.AND P5, PT, R86.reuse, 0x11, P3 ;  /* 0x000000115600780c */ /* 0x040fe40001fa4270 */
[C---:B------:R-:W-:Y:S02]  /*11110*/  ISETP.LT.OR P4, PT, R87.reuse, 0x19, P4 ;  /* 0x000000195700780c */ /* 0x040fe40002781670 */
[----:B------:R-:W-:Y:S02]  /*11120*/  ISETP.LT.OR P5, PT, R87, 0x12, P5 ;  /* 0x000000125700780c */ /* 0x000fe40002fa1670 */
[----:B------:R-:W-:Y:S02]  /*11130*/  FSEL R31, R31, -INF , !P4 ;  /* 0xff8000001f1f7808 */ /* 0x000fe40006000000 */
[----:B------:R-:W-:Y:S02]  /*11140*/  ISETP.GT.AND P4, PT, R86, 0x20, P3 ;  /* 0x000000205600780c */ /* 0x000fe40001f84270 */
[----:B------:R-:W-:-:S02]  /*11150*/  FSEL R28, R28, -INF , !P5 ;  /* 0xff8000001c1c7808 */ /* 0x000fc40006800000 */
[----:B------:R-:W-:Y:S02]  /*11160*/  ISETP.LT.OR P4, PT, R87, 0x21, P4 ;  /* 0x000000215700780c */ /* 0x000fe40002781670 */
        /* <DEDUP_REMOVED lines=66> */
[----:B------:R-:W-:Y:S02]  /*11590*/  ISETP.GT.AND P5, PT, R86, 0x71, P3 ;  /* 0x000000715600780c */ /* 0x000fe40001fa4270 */
[----:B------:R-:W-:Y:S02]  /*115a0*/  FSEL R84, R84, -INF , !P4 ;  /* 0xff80000054547808 */ /* 0x000fe40006000000 */
[----:B------:R-:W-:Y:S02]  /*115b0*/  PLOP3.LUT P4, PT, PT, PT, UP0, 0x40, 0x0 ;  /* 0x000000000000781c */ /* 0x000fe40003f8e808 */
[----:B------:R-:W-:-:S04]  /*115c0*/  ISETP.LT.OR P5, PT, R87, 0x72, P5 ;  /* 0x000000725700780c */ /* 0x000fc80002fa1670 */
[----:B------:R-:W-:Y:S02]  /*115d0*/  FSEL R78, R78, -INF , !P5 ;  /* 0xff8000004e4e7808 */ /* 0x000fe40006800000 */
[----:B------:R-:W-:-:S04]  /*115e0*/  ISETP.GT.AND P5, PT, R86, 0x79, P3 ;  /* 0x000000795600780c */ /* 0x000fc80001fa4270 */
[----:B------:R-:W-:-:S04]  /*115f0*/  ISETP.LT.OR P5, PT, R87, 0x7a, P5 ;  /* 0x0000007a5700780c */ /* 0x000fc80002fa1670 */
[----:B------:R-:W-:Y:S01]  /*11600*/  FSEL R85, R85, -INF , !P5 ;  /* 0xff80000055557808 */ /* 0x000fe20006800000 */
[----:B------:R-:W-:Y:S08]  /*11610*/  @P4 BRA `(.L_x_10886) ;  /* 0x0000000000584947 */ /* 0x000ff00003800000 */
        /* <DEDUP_REMOVED lines=12> */
.L_x_10888:
[----:B------:R-:W-:-:S05]  /*116e0*/  IMAD.U32 R86, RZ, RZ, UR42 ;  /* 0x0000002aff567e24 */ /* 0x000fca000f8e00ff */
[----:B------:R-:W-:-:S13]  /*116f0*/  ISETP.NE.AND P4, PT, R86, 0x1, PT ;  /* 0x000000015600780c */ /* 0x000fda0003f85270 */
[----:B------:R-:W0:Y:S02]  /*11700*/  @P4 LDC.64 R10, c[0x0][0x9e8] ;  /* 0x00027a00ff0a4b82 */ /* 0x000e240000000a00 */
[----:B0-----:R-:W-:-:S05]  /*11710*/  @P4 IMAD.HI.U32 R10, R19, R10, RZ ;  /* 0x0000000a130a4227 */ /* 0x001fca00078e00ff */
[----:B------:R-:W-:-:S07]  /*11720*/  @P4 SHF.R.U32.HI R19, RZ, R11, R10 ;  /* 0x0000000bff134219 */ /* 0x000fce000001160a */
.L_x_10889:
[----:B------:R-:W-:Y:S05]  /*11730*/  BSYNC B0 ;  /* 0x0000000000007941 */ /* 0x000fea0003800000 */
.L_x_10887:
[----:B------:R-:W-:-:S04]  /*11740*/  IMAD R19, R19, R86, -R81 ;  /* 0x0000005613137224 */ /* 0x000fc800078e0a51 */
[----:B------:R-:W-:-:S05]  /*11750*/  IMAD.IADD R19, R19, 0x1, -R137 ;  /* 0x0000000113137824 */ /* 0x000fca00078e0a89 */
[----:B------:R-:W-:Y:S02]  /*11760*/  VIMNMX R143, R143, R19, !PT ;  /* 0x000000138f8f7248 */ /* 0x000fe40007fe0100 */
[----:B------:R-:W-:-:S07]  /*11770*/  VIADDMNMX R144, R19, R86, R144, PT ;  /* 0x0000005613907246 */ /* 0x000fce0003800190 */
.L_x_10886:
[----:B------:R-:W-:Y:S01]  /*11780*/  @!P1 IMAD R10, R16, 0x8, R2 ;  /* 0x00000008100a9824 */ /* 0x000fe200078e0202 */
[----:B------:R-:W2:Y:S01]  /*11790*/  LDL R86, [R1+0x20] ;  /* 0x0000200001567983 */ /* 0x000ea20000100800 */
[----:B------:R-:W-:Y:S02]  /*117a0*/  UMOV UR39, UR7 ;  /* 0x0000000700277c82 */ /* 0x000fe40008000000 */
[----:B------:R-:W-:-:S05]  /*117b0*/  @!P1 VIADD R10, R10, 0x2d860 ;  /* 0x0002d8600a0a9836 */ /* 0x000fca0000000000 */
[----:B------:R-:W-:-:S04]  /*117c0*/  @!P1 PRMT R10, RZ, 0x654, R10 ;  /* 0x00000654ff0a9816 */ /* 0x000fc8000000000a */
[----:B------:R0:W-:Y:S02]  /*117d0*/  @!P1 SYNCS.ARRIVE.TRANS64.RED.A1T0 RZ, [R10+URZ], RZ ;  /* 0x000000ff0aff99a7 */ /* 0x0001e4000810043f */
[----:B0-----:R-:W-:-:S04]  /*117e0*/  FMNMX.FTZ R10, R50, R12, !PT ;  /* 0x0000000c320a7209 */ /* 0x001fc80007810000 */
        /* <DEDUP_REMOVED lines=34> */
[----:B0-----:R-:W-:-:S04]  /*11a10*/  FMNMX.FTZ R10, R10, R11, !PT ;  /* 0x0000000b0a0a7209 */ /* 0x001fc80007810000 */
[----:B------:R-:W-:-:S04]  /*11a20*/  FSETP.NEU.FTZ.AND P4, PT, R10, -INF , PT ;  /* 0xff8000000a00780b */ /* 0x000fc80003f9d000 */
[----:B------:R-:W-:-:S05]  /*11a30*/  FSEL R11, R10, RZ, P4 ;  /* 0x000000ff0a0b7208 */ /* 0x000fca0002000000 */
[----:B------:R-:W-:Y:S01]  /*11a40*/  FADD.FTZ R12, -R11, R12 ;  /* 0x0000000c0b0c7221 */ /* 0x000fe20000010100 */
[----:B------:R-:W-:-:S03]  /*11a50*/  FMUL.FTZ R11, R10, UR39 ;  /* 0x000000270a0b7c20 */ /* 0x000fc60008410000 */
[----:B------:R-:W-:Y:S02]  /*11a60*/  FMUL.FTZ R12, R12, UR39 ;  /* 0x000000270c0c7c20 */ /* 0x000fe40008410000 */
[----:B------:R-:W-:Y:S02]  /*11a70*/  FSEL R11, R11, RZ, P4 ;  /* 0x000000ff0b0b7208 */ /* 0x000fe40002000000 */
[----:B------:R-:W-:Y:S02]  /*11a80*/  ISETP.GT.AND P4, PT, R143, 0x1, P3 ;  /* 0x000000018f00780c */ /* 0x000fe40001f84270 */
[----:B------:R-:W-:Y:S01]  /*11a90*/  MUFU.EX2 R12, R12 ;  /* 0x0000000c000c7308 */ /* 0x000fe20000000800 */
[--C-:B------:R-:W-:Y:S01]  /*11aa0*/  FFMA.FTZ R50, R50, UR39, -R11.reuse ;  /* 0x0000002732327c23 */ /* 0x100fe2000801080b */
[----:B------:R-:W-:Y:S01]  /*11ab0*/  ISETP.LT.OR P5, PT, R144, 0x2, P4 ;  /* 0x000000029000780c */ /* 0x000fe200027a1670 */
[--C-:B------:R-:W-:Y:S01]  /*11ac0*/  FFMA.FTZ R51, R51, UR39, -R11.reuse ;  /* 0x0000002733337c23 */ /* 0x100fe2000801080b */
        /* <DEDUP_REMOVED lines=40> */
[----:B------:R-:W0:Y:S01]  /*11d50*/  MUFU.EX2 R32, R50 ;  /* 0x0000003200207308 */ /* 0x000e220000000800 */
[----:B------:R-:W-:-:S02]  /*11d60*/  ISETP.GT.AND P5, PT, R143, 0x21, P3 ;  /* 0x000000218f00780c */ /* 0x000fc40001fa4270 */
[C---:B------:R-:W-:Y:S02]  /*11d70*/  ISETP.GT.AND P4, PT, R143.reuse, 0x8, P3 ;  /* 0x000000088f00780c */ /* 0x040fe40001f84270 */
[C---:B------:R-:W-:Y:S02]  /*11d80*/  ISETP.LT.OR P5, PT, R144.reuse, 0x22, P5 ;  /* 0x000000229000780c */ /* 0x040fe40002fa1670 */
[----:B------:R-:W-:Y:S01]  /*11d90*/  ISETP.LT.OR P4, PT, R144, 0x9, P4 ;  /* 0x000000099000780c */ /* 0x000fe20002781670 */
[----:B------:R-:W1:Y:S01]  /*11da0*/  MUFU.EX2 R51, R51 ;  /* 0x0000003300337308 */ /* 0x000e620000000800 */
[----:B------:R-:W-:Y:S02]  /*11db0*/  FSEL R38, R38, -INF , !P5 ;  /* 0xff80000026267808 */ /* 0x000fe40006800000 */
[----:B------:R-:W-:Y:S02]  /*11dc0*/  ISETP.GT.AND P5, PT, R143, 0x29, P3 ;  /* 0x000000298f00780c */ /* 0x000fe40001fa4270 */
[----:B------:R-:W-:-:S02]  /*11dd0*/  FSEL R25, R25, -INF , !P4 ;  /* 0xff80000019197808 */ /* 0x000fc40006000000 */
[----:B------:R-:W-:Y:S01]  /*11de0*/  ISETP.LT.OR P5, PT, R144, 0x2a, P5 ;  /* 0x0000002a9000780c */ /* 0x000fe20002fa1670 */
[----:B------:R-:W-:Y:S01]  /*11df0*/  MUFU.EX2 R24, R24 ;  /* 0x0000001800187308 */ /* 0x000fe20000000800 */
[C---:B------:R-:W-:Y:S01]  /*11e00*/  ISETP.GT.AND P4, PT, R143.reuse, 0x10, P3 ;  /* 0x000000108f00780c */ /* 0x040fe20001f84270 */
[----:B0-----:R-:W-:Y:S01]  /*11e10*/  FFMA.FTZ R4, R12, R4, R32 ;  /* 0x000000040c047223 */ /* 0x001fe20000010020 */
[----:B------:R-:W-:Y:S02]  /*11e20*/  FSEL R42, R42, -INF , !P5 ;  /* 0xff8000002a2a7808 */ /* 0x000fe40006800000 */
[----:B------:R-:W-:Y:S02]  /*11e30*/  ISETP.GT.AND P5, PT, R143, 0x31, P3 ;  /* 0x000000318f00780c */ /* 0x000fe40001fa4270 */
[C---:B------:R-:W-:Y:S01]  /*11e40*/  ISETP.LT.OR P4, PT, R144.reuse, 0x11, P4 ;  /* 0x000000119000780c */ /* 0x040fe20002781670 */
[----:B------:R-:W-:Y:S01]  /*11e50*/  MUFU.EX2 R27, R27 ;  /* 0x0000001b001b7308 */ /* 0x000fe20000000800 */
[----:B------:R-:W-:Y:S01]  /*11e60*/  ISETP.LT.OR P5, PT, R144, 0x32, P5 ;  /* 0x000000329000780c */ /* 0x000fe20002fa1670 */
[----:B-1----:R-:W-:Y:S01]  /*11e70*/  FADD.FTZ R4, R51, R4 ;  /* 0x0000000433047221 */ /* 0x002fe20000010000 */
[----:B------:R-:W-:-:S02]  /*11e80*/  FSEL R29, R29, -INF , !P4 ;  /* 0xff8000001d1d7808 */ /* 0x000fc40006000000 */
[----:B------:R-:W-:Y:S02]  /*11e90*/  FSEL R46, R46, -INF , !P5 ;  /* 0xff8000002e2e7808 */ /* 0x000fe40006800000 */
[C---:B------:R-:W-:Y:S01]  /*11ea0*/  ISETP.GT.AND P5, PT, R143.reuse, 0x39, P3 ;  /* 0x000000398f00780c */ /* 0x040fe20001fa4270 */
[----:B------:R-:W-:Y:S01]  /*11eb0*/  MUFU.EX2 R28, R28 ;  /* 0x0000001c001c7308 */ /* 0x000fe20000000800 */
[C---:B------:R-:W-:Y:S02]  /*11ec0*/  ISETP.GT.AND P4, PT, R143.reuse, 0x18, P3 ;  /* 0x000000188f00780c */ /* 0x040fe40001f84270 */
[C---:B------:R-:W-:Y:S02]  /*11ed0*/  ISETP.LT.OR P5, PT, R144.reuse, 0x3a, P5 ;  /* 0x0000003a9000780c */ /* 0x040fe40002fa1670 */
[----:B------:R-:W-:Y:S02]  /*11ee0*/  ISETP.LT.OR P4, PT, R144, 0x19, P4 ;  /* 0x000000199000780c */ /* 0x000fe40002781670 */
[----:B------:R-:W-:Y:S01]  /*11ef0*/  FSEL R52, R52, -INF , !P5 ;  /* 0xff80000034347808 */ /* 0x000fe20006800000 */
[----:B------:R-:W-:Y:S01]  /*11f00*/  MUFU.EX2 R31, R31 ;  /* 0x0000001f001f7308 */ /* 0x000fe20000000800 */
[----:B------:R-:W-:-:S02]  /*11f10*/  ISETP.GT.AND P5, PT, R143, 0x41, P3 ;  /* 0x000000418f00780c */ /* 0x000fc40001fa4270 */
[----:B------:R-:W-:Y:S02]  /*11f20*/  FSEL R81, R33, -INF , !P4 ;  /* 0xff80000021517808 */ /* 0x000fe40006000000 */
[----:B------:R-:W-:Y:S02]  /*11f30*/  ISETP.LT.OR P5, PT, R144, 0x42, P5 ;  /* 0x000000429000780c */ /* 0x000fe40002fa1670 */
[C---:B------:R-:W-:Y:S01]  /*11f40*/  ISETP.GT.AND P4, PT, R143.reuse, 0x20, P3 ;  /* 0x000000208f00780c */ /* 0x040fe20001f84270 */
[----:B------:R-:W-:Y:S01]  /*11f50*/  MUFU.EX2 R16, R16 ;  /* 0x0000001000107308 */ /* 0x000fe20000000800 */
[----:B------:R-:W-:Y:S02]  /*11f60*/  FSEL R56, R56, -INF , !P5 ;  /* 0xff80000038387808 */ /* 0x000fe40006800000 */
[----:B------:R-:W-:Y:S02]  /*11f70*/  ISETP.GT.AND P5, PT, R143, 0x49, P3 ;  /* 0x000000498f00780c */ /* 0x000fe40001fa4270 */
[----:B------:R-:W-:-:S02]  /*11f80*/  ISETP.LT.OR P4, PT, R144, 0x21, P4 ;  /* 0x000000219000780c */ /* 0x000fc40002781670 */
[----:B------:R-:W-:Y:S01]  /*11f90*/  ISETP.LT.OR P5, PT, R144, 0x4a, P5 ;  /* 0x0000004a9000780c */ /* 0x000fe20002fa1670 */
[----:B------:R-:W-:Y:S01]  /*11fa0*/  MUFU.EX2 R19, R19 ;  /* 0x0000001300137308 */ /* 0x000fe20000000800 */
[----:B------:R-:W-:Y:S02]  /*11fb0*/  FSEL R37, R37, -INF , !P4 ;  /* 0xff80000025257808 */ /* 0x000fe40006000000 */
[----:B------:R-:W-:Y:S02]  /*11fc0*/  FSEL R60, R60, -INF , !P5 ;  /* 0xff8000003c3c7808 */ /* 0x000fe40006800000 */
[C---:B------:R-:W-:Y:S02]  /*11fd0*/  ISETP.GT.AND P5, PT, R143.reuse, 0x51, P3 ;  /* 0x000000518f00780c */ /* 0x040fe40001fa4270 */
[----:B------:R-:W-:Y:S01]  /*11fe0*/  ISETP.GT.AND P4, PT, R143, 0x28, P3 ;  /* 0x000000288f00780c */ /* 0x000fe20001f84270 */
[----:B------:R-:W-:Y:S01]  /*11ff0*/  MUFU.EX2 R36, R36 ;  /* 0x0000002400247308 */ /* 0x000fe20000000800 */
[----:B------:R-:W-:-:S02]  /*12000*/  ISETP.LT.OR P5, PT, R144, 0x52, P5 ;  /* 0x000000529000780c */ /* 0x000fc40002fa1670 */
[----:B------:R-:W-:Y:S02]  /*12010*/  ISETP.LT.OR P4, PT, R144, 0x29, P4 ;  /* 0x000000299000780c */ /* 0x000fe40002781670 */
[----:B------:R-:W-:Y:S02]  /*12020*/  FSEL R64, R64, -INF , !P5 ;  /* 0xff80000040407808 */ /* 0x000fe40006800000 */
[----:B------:R-:W-:Y:S01]  /*12030*/  ISETP.GT.AND P5, PT, R143, 0x59, P3 ;  /* 0x000000598f00780c */ /* 0x000fe20001fa4270 */
[----:B------:R-:W-:Y:S01]  /*12040*/  MUFU.EX2 R39, R39 ;  /* 0x0000002700277308 */ /* 0x000fe20000000800 */
[----:B------:R-:W-:Y:S02]  /*12050*/  FSEL R41, R41, -INF , !P4 ;  /* 0xff80000029297808 */ /* 0x000fe40006000000 */
[----:B------:R-:W-:Y:S02]  /*12060*/  ISETP.LT.OR P5, PT, R144, 0x5a, P5 ;  /* 0x0000005a9000780c */ /* 0x000fe40002fa1670 */
[----:B------:R-:W-:-:S02]  /*12070*/  ISETP.GT.AND P4, PT, R143, 0x30, P3 ;  /* 0x000000308f00780c */ /* 0x000fc40001f84270 */
[----:B------:R-:W-:Y:S01]  /*12080*/  FSEL R68, R68, -INF , !P5 ;  /* 0xff80000044447808 */ /* 0x000fe20006800000 */
[----:B------:R-:W-:Y:S01]  /*12090*/  MUFU.EX2 R40, R40 ;  /* 0x0000002800287308 */ /* 0x000fe20000000800 */
[----:B------:R-:W-:Y:S02]  /*120a0*/  ISETP.GT.AND P5, PT, R143, 0x61, P3 ;  /* 0x000000618f00780c */ /* 0x000fe40001fa4270 */
[C---:B------:R-:W-:Y:S02]  /*120b0*/  ISETP.LT.OR P4, PT, R144.reuse, 0x31, P4 ;  /* 0x000000319000780c */ /* 0x040fe40002781670 */
[----:B------:R-:W-:Y:S02]  /*120c0*/  ISETP.LT.OR P5, PT, R144, 0x62, P5 ;  /* 0x000000629000780c */ /* 0x000fe40002fa1670 */
[----:B------:R-:W-:Y:S01]  /*120d0*/  FSEL R45, R45, -INF , !P4 ;  /* 0xff8000002d2d7808 */ /* 0x000fe20006000000 */
[----:B------:R-:W-:Y:S01]  /*120e0*/  MUFU.EX2 R43, R43 ;  /* 0x0000002b002b7308 */ /* 0x000fe20000000800 */
[----:B------:R-:W-:-:S02]  /*120f0*/  FSEL R72, R72, -INF , !P5 ;  /* 0xff80000048487808 */ /* 0x000fc40006800000 */
[C---:B------:R-:W-:Y:S02]  /*12100*/  ISETP.GT.AND P5, PT, R143.reuse, 0x69, P3 ;  /* 0x000000698f00780c */ /* 0x040fe40001fa4270 */
[C---:B------:R-:W-:Y:S02]  /*12110*/  ISETP.GT.AND P4, PT, R143.reuse, 0x38, P3 ;  /* 0x000000388f00780c */ /* 0x040fe40001f84270 */
[C---:B------:R-:W-:Y:S01]  /*12120*/  ISETP.LT.OR P5, PT, R144.reuse, 0x6a, P5 ;  /* 0x0000006a9000780c */ /* 0x040fe20002fa1670 */
[----:B------:R-:W-:Y:S01]  /*12130*/  MUFU.EX2 R44, R44 ;  /* 0x0000002c002c7308 */ /* 0x000fe20000000800 */
[----:B------:R-:W-:Y:S02]  /*12140*/  ISETP.LT.OR P4, PT, R144, 0x39, P4 ;  /* 0x000000399000780c */ /* 0x000fe40002781670 */
[----:B------:R-:W-:Y:S02]  /*12150*/  FSEL R76, R76, -INF , !P5 ;  /* 0xff8000004c4c7808 */ /* 0x000fe40006800000 */
[----:B------:R-:W-:-:S02]  /*12160*/  ISETP.GT.AND P5, PT, R143, RZ, P3 ;  /* 0x000000ff8f00720c */ /* 0x000fc40001fa4270 */
[----:B------:R-:W-:Y:S01]  /*12170*/  FSEL R49, R49, -INF , !P4 ;  /* 0xff80000031317808 */ /* 0x000fe20006000000 */
[----:B------:R-:W-:Y:S01]  /*12180*/  MUFU.EX2 R47, R47 ;  /* 0x0000002f002f7308 */ /* 0x000fe20000000800 */
[----:B------:R-:W-:Y:S02]  /*12190*/  ISETP.LT.OR P5, PT, R144, 0x1, P5 ;  /* 0x000000019000780c */ /* 0x000fe40002fa1670 */
[----:B------:R-:W-:Y:S02]  /*121a0*/  ISETP.GT.AND P4, PT, R143, 0x40, P3 ;  /* 0x000000408f00780c */ /* 0x000fe40001f84270 */
[----:B------:R-:W-:Y:S02]  /*121b0*/  FSEL R33, R14, -INF , !P5 ;  /* 0xff8000000e217808 */ /* 0x000fe40006800000 */
[----:B------:R-:W-:Y:S01]  /*121c0*/  ISETP.LT.OR P4, PT, R144, 0x41, P4 ;  /* 0x000000419000780c */ /* 0x000fe20002781670 */
        /* <DEDUP_REMOVED lines=52> */
[----:B------:R-:W-:Y:S02]  /*12510*/  ISETP.GT.AND P5, PT, R143, 0x78, P3 ;  /* 0x000000788f00780c */ /* 0x000fe40001fa4270 */
[----:B------:R-:W-:-:S02]  /*12520*/  FMNMX.FTZ R14, R64, R14, !PT ;  /* 0x0000000e400e7209 */ /* 0x000fc40007810000 */
[----:B------:R-:W-:Y:S01]  /*12530*/  ISETP.LT.OR P4, PT, R144, 0x72, P4 ;  /* 0x000000729000780c */ /* 0x000fe20002781670 */
        /* <DEDUP_REMOVED lines=9> */
[----:B------:R-:W-:Y:S01]  /*125d0*/  ISETP.LT.OR P3, PT, R144, 0x7a, P3 ;  /* 0x0000007a9000780c */ /* 0x000fe20001f61670 */
[----:B------:R-:W-:Y:S01]  /*125e0*/  MUFU.EX2 R77, R77 ;  /* 0x0000004d004d7308 */ /* 0x000fe20000000800 */
[----:B------:R-:W-:Y:S02]  /*125f0*/  FMNMX.FTZ R14, R75, R14, !PT ;  /* 0x0000000e4b0e7209 */ /* 0x000fe40007810000 */
[----:B------:R-:W-:Y:S02]  /*12600*/  FSEL R82, R82, -INF , !P5 ;  /* 0xff80000052527808 */ /* 0x000fe40006800000 */
[----:B------:R-:W-:-:S02]  /*12610*/  FMNMX.FTZ R14, R76, R14, !PT ;  /* 0x0000000e4c0e7209 */ /* 0x000fc40007810000 */
[----:B------:R-:W-:Y:S01]  /*12620*/  FSEL R83, R83, -INF , !P3 ;  /* 0xff80000053537808 */ /* 0x000fe20005800000 */
[----:B------:R-:W-:Y:S01]  /*12630*/  MUFU.EX2 R78, R78 ;  /* 0x0000004e004e7308 */ /* 0x000fe20000000800 */
[----:B------:R-:W-:Y:S02]  /*12640*/  FMNMX.FTZ R14, R79, R14, !PT ;  /* 0x0000000e4f0e7209 */ /* 0x000fe40007810000 */
[----:B------:R-:W-:Y:S02]  /*12650*/  F2FP.F16.F32.PACK_AB R32, R51, R32 ;  /* 0x000000203320723e */ /* 0x000fe400000000ff */
[----:B------:R-:W-:-:S03]  /*12660*/  FMNMX.FTZ R14, R80, R14, !PT ;  /* 0x0000000e500e7209 */ /* 0x000fc60007810000 */
[----:B------:R-:W-:Y:S01]  /*12670*/  MUFU.EX2 R84, R84 ;  /* 0x0000005400547308 */ /* 0x000fe20000000800 */
[----:B------:R-:W-:-:S04]  /*12680*/  FMNMX.FTZ R14, R82, R14, !PT ;  /* 0x0000000e520e7209 */ /* 0x000fc80007810000 */
[----:B------:R-:W-:-:S03]  /*12690*/  FMNMX.FTZ R14, R83, R14, !PT ;  /* 0x0000000e530e7209 */ /* 0x000fc60007810000 */
[----:B------:R-:W-:Y:S02]  /*126a0*/  MUFU.EX2 R11, R11 ;  /* 0x0000000b000b7308 */ /* 0x000fe40000000800 */
[----:B------:R-:W0:Y:S02]  /*126b0*/  SHFL.BFLY PT, R34, R14, 0x2, 0x1f ;  /* 0x0c401f000e227f89 */ /* 0x000e2400000e0000 */
[----:B0-----:R-:W-:-:S04]  /*126c0*/  FMNMX.FTZ R14, R14, R34, !PT ;  /* 0x000000220e0e7209 */ /* 0x001fc80007810000 */
[----:B------:R0:W1:Y:S02]  /*126d0*/  MUFU.EX2 R34, R21 ;  /* 0x0000001500227308 */ /* 0x0000640000000800 */
[----:B0-----:R-:W0:Y:S01]  /*126e0*/  SHFL.BFLY PT, R21, R14, 0x1, 0x1f ;  /* 0x0c201f000e157f89 */ /* 0x001e2200000e0000 */
[----:B-1----:R-:W-:Y:S01]  /*126f0*/  FADD.FTZ R4, R34, R4 ;  /* 0x0000000422047221 */ /* 0x002fe20000010000 */
[----:B------:R-:W-:Y:S02]  /*12700*/  F2FP.F16.F32.PACK_AB R34, R24, R34 ;  /* 0x000000221822723e */ /* 0x000fe400000000ff */
[----:B0-----:R-:W-:Y:S01]  /*12710*/  FMNMX.FTZ R14, R14, R21, !PT ;  /* 0x000000150e0e7209 */ /* 0x001fe20007810000 */
[----:B------:R-:W-:-:S03]  /*12720*/  FADD.FTZ R21, R24, R4 ;  /* 0x0000000418157221 */ /* 0x000fc60000010000 */
[C---:B------:R-:W-:Y:S01]  /*12730*/  FSETP.NEU.FTZ.AND P3, PT, R14.reuse, -INF , PT ;  /* 0xff8000000e00780b */ /* 0x040fe20003f7d000 */
[----:B------:R-:W-:Y:S01]  /*12740*/  FMUL.FTZ R4, R14, UR39 ;  /* 0x000000270e047c20 */ /* 0x000fe20008410000 */
[----:B------:R-:W-:-:S04]  /*12750*/  FADD.FTZ R21, R27, R21 ;  /* 0x000000151b157221 */ /* 0x000fc80000010000 */
[----:B------:R-:W-:Y:S01]  /*12760*/  FSEL R4, R4, RZ, P3 ;  /* 0x000000ff04047208 */ /* 0x000fe20001800000 */
[C---:B------:R-:W-:Y:S01]  /*12770*/  FADD.FTZ R21, R28.reuse, R21 ;  /* 0x000000151c157221 */ /* 0x040fe20000010000 */
[----:B------:R-:W-:-:S03]  /*12780*/  F2FP.F16.F32.PACK_AB R28, R28, R27 ;  /* 0x0000001b1c1c723e */ /* 0x000fc600000000ff */
        /* <DEDUP_REMOVED lines=8> */
[----:B------:R-:W-:Y:S01]  /*12810*/  FADD.FTZ R21, R31, R21 ;  /* 0x000000151f157221 */ /* 0x000fe20000010000 */
[--C-:B------:R-:W-:Y:S01]  /*12820*/  FFMA.FTZ R41, R41, UR39, -R4.reuse ;  /* 0x0000002729297c23 */ /* 0x100fe20008010804 */
[--C-:B------:R-:W-:Y:S01]  /*12830*/  FFMA.FTZ R42, R42, UR39, -R4.reuse ;  /* 0x000000272a2a7c23 */ /* 0x100fe20008010804 */
[--C-:B------:R-:W-:Y:S01]  /*12840*/  FFMA.FTZ R45, R45, UR39, -R4.reuse ;  /* 0x000000272d2d7c23 */ /* 0x100fe20008010804 */
[----:B------:R-:W-:Y:S01]  /*12850*/  FADD.FTZ R21, R16, R21 ;  /* 0x0000001510157221 */ /* 0x000fe20000010000 */
[--C-:B------:R-:W-:Y:S01]  /*12860*/  FFMA.FTZ R59, R59, UR39, -R4.reuse ;  /* 0x000000273b3b7c23 */ /* 0x100fe20008010804 */
[----:B------:R-:W0:Y:S01]  /*12870*/  MUFU.EX2 R15, R15 ;  /* 0x0000000f000f7308 */ /* 0x000e220000000800 */
[--C-:B------:R-:W-:Y:S01]  /*12880*/  FFMA.FTZ R60, R60, UR39, -R4.reuse ;  /* 0x000000273c3c7c23 */ /* 0x100fe20008010804 */
[----:B------:R-:W-:Y:S01]  /*12890*/  FADD.FTZ R21, R19, R21 ;  /* 0x0000001513157221 */ /* 0x000fe20000010000 */
[--C-:B------:R-:W-:Y:S01]  /*128a0*/  FFMA.FTZ R63, R63, UR39, -R4.reuse ;  /* 0x000000273f3f7c23 */ /* 0x100fe20008010804 */
[--C-:B------:R-:W-:Y:S01]  /*128b0*/  FFMA.FTZ R64, R64, UR39, -R4.reuse ;  /* 0x0000002740407c23 */ /* 0x100fe20008010804 */
[--C-:B------:R-:W-:Y:S01]  /*128c0*/  FFMA.FTZ R67, R67, UR39, -R4.reuse ;  /* 0x0000002743437c23 */ /* 0x100fe20008010804 */
[C---:B------:R-:W-:Y:S01]  /*128d0*/  FADD.FTZ R21, R36.reuse, R21 ;  /* 0x0000001524157221 */ /* 0x040fe20000010000 */
[----:B------:R-:W-:Y:S01]  /*128e0*/  F2FP.F16.F32.PACK_AB R36, R36, R19 ;  /* 0x000000132424723e */ /* 0x000fe200000000ff */
        /* <DEDUP_REMOVED lines=8> */
[----:B------:R-:W1:Y:S01]  /*12970*/  MUFU.EX2 R26, R26 ;  /* 0x0000001a001a7308 */ /* 0x000e620000000800 */
[----:B0-----:R-:W-:Y:S01]  /*12980*/  F2FP.F16.F32.PACK_AB R33, R15, R24 ;  /* 0x000000180f21723e */ /* 0x001fe200000000ff */
[----:B------:R-:W-:Y:S01]  /*12990*/  FADD.FTZ R21, R43, R19 ;  /* 0x000000132b157221 */ /* 0x000fe20000010000 */
[--C-:B------:R-:W-:Y:S01]  /*129a0*/  FFMA.FTZ R79, R79, UR39, -R4.reuse ;  /* 0x000000274f4f7c23 */ /* 0x100fe20008010804 */
[--C-:B------:R-:W-:Y:S01]  /*129b0*/  FFMA.FTZ R80, R80, UR39, -R4.reuse ;  /* 0x0000002750507c23 */ /* 0x100fe20008010804 */
[----:B------:R-:W-:Y:S01]  /*129c0*/  FFMA.FTZ R82, R82, UR39, -R4 ;  /* 0x0000002752527c23 */ /* 0x000fe20008010804 */
[----:B------:R-:W-:Y:S01]  /*129d0*/  FADD.FTZ R21, R44, R21 ;  /* 0x000000152c157221 */ /* 0x000fe20000010000 */
[----:B------:R-:W-:Y:S01]  /*129e0*/  F2FP.F16.F32.PACK_AB R38, R40, R39 ;  /* 0x000000272826723e */ /* 0x000fe200000000ff */
[----:B------:R-:W-:Y:S08]  /*129f0*/  MUFU.EX2 R29, R29 ;  /* 0x0000001d001d7308 */ /* 0x000ff00000000800 */
[----:B------:R-:W-:Y:S01]  /*12a00*/  MUFU.EX2 R37, R37 ;  /* 0x0000002500257308 */ /* 0x000fe20000000800 */
[----:B-1----:R-:W-:-:S05]  /*12a10*/  F2FP.F16.F32.PACK_AB R35, R26, R25 ;  /* 0x000000191a23723e */ /* 0x002fca00000000ff */
[----:B------:R0:W-:Y:S02]  /*12a20*/  STSM.16.M88.4 [R140+0x21800], R32 ;  /* 0x021800208c007844 */ /* 0x0001e40000000200 */
[----:B------:R-:W-:Y:S08]  /*12a30*/  MUFU.EX2 R50, R50 ;  /* 0x0000003200327308 */ /* 0x000ff00000000800 */
[----:B------:R-:W-:Y:S01]  /*12a40*/  MUFU.EX2 R41, R41 ;  /* 0x0000002900297308 */ /* 0x000fe20000000800 */
[--C-:B0-----:R-:W-:Y:S01]  /*12a50*/  FFMA.FTZ R32, R30, UR39, -R4.reuse ;  /* 0x000000271e207c23 */ /* 0x101fe20008010804 */
[----:B------:R-:W-:Y:S01]  /*12a60*/  FSEL R30, R14, RZ, P3 ;  /* 0x000000ff0e1e7208 */ /* 0x000fe20001800000 */
[--C-:B------:R-:W-:Y:S01]  /*12a70*/  FFMA.FTZ R33, R81, UR39, -R4.reuse ;  /* 0x0000002751217c23 */ /* 0x100fe20008010804 */
[----:B------:R-:W-:-:S04]  /*12a80*/  FFMA.FTZ R34, R85, UR39, -R4 ;  /* 0x0000002755227c23 */ /* 0x000fc80008010804 */
[----:B------:R-:W0:Y:S01]  /*12a90*/  MUFU.EX2 R42, R42 ;  /* 0x0000002a002a7308 */ /* 0x000e220000000800 */
[----:B------:R-:W-:Y:S01]  /*12aa0*/  FFMA.FTZ R35, R46, UR39, -R4 ;  /* 0x000000272e237c23 */ /* 0x000fe20008010804 */
[----:B------:R-:W-:-:S04]  /*12ab0*/  FADD.FTZ R30, -R30, R13 ;  /* 0x0000000d1e1e7221 */ /* 0x000fc80000010100 */
[----:B------:R-:W-:Y:S01]  /*12ac0*/  FMUL.FTZ R13, R30, UR39 ;  /* 0x000000271e0d7c20 */ /* 0x000fe20008410000 */
[----:B------:R-:W-:Y:S01]  /*12ad0*/  F2FP.F16.F32.PACK_AB R30, R16, R31 ;  /* 0x0000001f101e723e */ /* 0x000fe200000000ff */
[----:B------:R-:W-:Y:S08]  /*12ae0*/  MUFU.EX2 R32, R32 ;  /* 0x0000002000207308 */ /* 0x000ff00000000800 */
[----:B------:R-:W1:Y:S01]  /*12af0*/  MUFU.EX2 R13, R13 ;  /* 0x0000000d000d7308 */ /* 0x000e620000000800 */
[----:B0-----:R-:W-:-:S07]  /*12b00*/  F2FP.F16.F32.PACK_AB R39, R42, R41 ;  /* 0x000000292a27723e */ /* 0x001fce00000000ff */
[----:B------:R-:W-:Y:S08]  /*12b10*/  MUFU.EX2 R33, R33 ;  /* 0x0000002100217308 */ /* 0x000ff00000000800 */
[----:B------:R-:W0:Y:S01]  /*12b20*/  MUFU.EX2 R34, R34 ;  /* 0x0000002200227308 */ /* 0x000e220000000800 */
[----:B-1----:R-:W-:Y:S01]  /*12b30*/  FFMA.FTZ R24, R13, R3, R24 ;  /* 0x000000030d187223 */ /* 0x002fe20000010018 */
[--C-:B------:R-:W-:Y:S01]  /*12b40*/  FFMA.FTZ R3, R49, UR39, -R4.reuse ;  /* 0x0000002731037c23 */ /* 0x100fe20008010804 */
[----:B------:R-:W-:-:S02]  /*12b50*/  FFMA.FTZ R49, R56, UR39, -R4 ;  /* 0x0000002738317c23 */ /* 0x000fc40008010804 */
[----:B------:R-:W-:Y:S01]  /*12b60*/  FADD.FTZ R24, R15, R24 ;  /* 0x000000180f187221 */ /* 0x000fe20000010000 */
[----:B------:R-:W-:Y:S02]  /*12b70*/  FFMA.FTZ R15, R52, UR39, -R4 ;  /* 0x00000027340f7c23 */ /* 0x000fe40008010804 */
[----:B------:R-:W1:Y:S01]  /*12b80*/  MUFU.EX2 R45, R45 ;  /* 0x0000002d002d7308 */ /* 0x000e620000000800 */
[----:B------:R-:W-:Y:S01]  /*12b90*/  FADD.FTZ R24, R25, R24 ;  /* 0x0000001819187221 */ /* 0x000fe20000010000 */
[--C-:B------:R-:W-:Y:S01]  /*12ba0*/  FFMA.FTZ R25, R55, UR39, -R4.reuse ;  /* 0x0000002737197c23 */ /* 0x100fe20008010804 */
[----:B------:R-:W-:Y:S02]  /*12bb0*/  FFMA.FTZ R4, R83, UR39, -R4 ;  /* 0x0000002753047c23 */ /* 0x000fe40008010804 */
[----:B------:R-:W-:-:S03]  /*12bc0*/  FADD.FTZ R24, R26, R24 ;  /* 0x000000181a187221 */ /* 0x000fc60000010000 */
[----:B------:R-:W3:Y:S01]  /*12bd0*/  MUFU.EX2 R35, R35 ;  /* 0x0000002300237308 */ /* 0x000ee20000000800 */
[----:B------:R-:W-:Y:S01]  /*12be0*/  FADD.FTZ R24, R29, R24 ;  /* 0x000000181d187221 */ /* 0x000fe20000010000 */
[----:B------:R-:W-:Y:S02]  /*12bf0*/  F2FP.F16.F32.PACK_AB R29, R32, R29 ;  /* 0x0000001d201d723e */ /* 0x000fe400000000ff */
[----:B0-----:R-:W-:Y:S01]  /*12c00*/  F2FP.F16.F32.PACK_AB R31, R34, R33 ;  /* 0x00000021221f723e */ /* 0x001fe200000000ff */
[----:B------:R-:W-:Y:S02]  /*12c10*/  FADD.FTZ R24, R32, R24 ;  /* 0x0000001820187221 */ /* 0x000fe40000010000 */
[----:B------:R-:W4:Y:S01]  /*12c20*/  LDL R32, [R1+0x24] ;  /* 0x0000240001207983 */ /* 0x000f220000100800 */
[----:B------:R-:W0:Y:S01]  /*12c30*/  MUFU.EX2 R3, R3 ;  /* 0x0000000300037308 */ /* 0x000e220000000800 */
[----:B------:R-:W-:Y:S02]  /*12c40*/  FADD.FTZ R24, R33, R24 ;  /* 0x0000001821187221 */ /* 0x000fe40000010000 */
[----:B--2---:R2:W-:Y:S02]  /*12c50*/  STSM.16.M88.4 [R86], R28 ;  /* 0x0000001c56007844 */ /* 0x0045e40000000200 */
[----:B------:R-:W-:-:S03]  /*12c60*/  FADD.FTZ R24, R34, R24 ;  /* 0x0000001822187221 */ /* 0x000fc60000010000 */
[----:B------:R-:W5:Y:S01]  /*12c70*/  MUFU.EX2 R15, R15 ;  /* 0x0000000f000f7308 */ /* 0x000f620000000800 */
[----:B------:R-:W-:-:S07]  /*12c80*/  FADD.FTZ R24, R37, R24 ;  /* 0x0000001825187221 */ /* 0x000fce0000010000 */
[----:B------:R-:W-:Y:S01]  /*12c90*/  MUFU.EX2 R59, R59 ;  /* 0x0000003b003b7308 */ /* 0x000fe20000000800 */
[----:B------:R-:W-:-:S07]  /*12ca0*/  FADD.FTZ R24, R50, R24 ;  /* 0x0000001832187221 */ /* 0x000fce0000010000 */
[----:B------:R-:W-:Y:S01]  /*12cb0*/  MUFU.EX2 R27, R60 ;  /* 0x0000003c001b7308 */ /* 0x000fe20000000800 */
[----:B------:R-:W-:-:S07]  /*12cc0*/  FADD.FTZ R24, R41, R24 ;  /* 0x0000001829187221 */ /* 0x000fce0000010000 */
[----:B------:R-:W-:Y:S01]  /*12cd0*/  MUFU.EX2 R63, R63 ;  /* 0x0000003f003f7308 */ /* 0x000fe20000000800 */
[----:B------:R-:W-:Y:S01]  /*12ce0*/  FADD.FTZ R19, R42, R24 ;  /* 0x000000182a137221 */ /* 0x000fe20000010000 */
[----:B------:R-:W-:-:S06]  /*12cf0*/  FADD.FTZ R24, R47, R21 ;  /* 0x000000152f187221 */ /* 0x000fcc0000010000 */
[----:B------:R-:W-:Y:S01]  /*12d00*/  MUFU.EX2 R67, R67 ;  /* 0x0000004300437308 */ /* 0x000fe20000000800 */
[----:B-1----:R-:W-:Y:S01]  /*12d10*/  FADD.FTZ R19, R45, R19 ;  /* 0x000000132d137221 */ /* 0x002fe20000010000 */
[----:B------:R-:W-:-:S06]  /*12d20*/  FADD.FTZ R24, R48, R24 ;  /* 0x0000001830187221 */ /* 0x000fcc0000010000 */
[----:B------:R-:W-:Y:S01]  /*12d30*/  MUFU.EX2 R68, R68 ;  /* 0x0000004400447308 */ /* 0x000fe20000000800 */
[----:B---3--:R-:W-:Y:S01]  /*12d40*/  FADD.FTZ R21, R35, R19 ;  /* 0x0000001323157221 */ /* 0x008fe20000010000 */
[----:B------:R-:W-:-:S06]  /*12d50*/  FADD.FTZ R24, R53, R24 ;  /* 0x0000001835187221 */ /* 0x000fcc0000010000 */
[----:B------:R-:W-:Y:S01]  /*12d60*/  MUFU.EX2 R71, R71 ;  /* 0x0000004700477308 */ /* 0x000fe20000000800 */
[----:B0-----:R-:W-:Y:S01]  /*12d70*/  FADD.FTZ R21, R3, R21 ;  /* 0x0000001503157221 */ /* 0x001fe20000010000 */
[----:B------:R-:W-:Y:S01]  /*12d80*/  FADD.FTZ R24, R54, R24 ;  /* 0x0000001836187221 */ /* 0x000fe20000010000 */
[----:B------:R-:W-:Y:S02]  /*12d90*/  F2FP.F16.F32.PACK_AB R46, R48, R47 ;  /* 0x0000002f302e723e */ /* 0x000fe400000000ff */
[----:B-----5:R-:W-:Y:S01]  /*12da0*/  FADD.FTZ R21, R15, R21 ;  /* 0x000000150f157221 */ /* 0x020fe20000010000 */
[----:B------:R-:W-:Y:S01]  /*12db0*/  FADD.FTZ R24, R57, R24 ;  /* 0x0000001839187221 */ /* 0x000fe20000010000 */
[----:B------:R-:W-:Y:S01]  /*12dc0*/  F2FP.F16.F32.PACK_AB R37, R50, R37 ;  /* 0x000000253225723e */ /* 0x000fe200000000ff */
[----:B------:R-:W0:Y:S08]  /*12dd0*/  MUFU.EX2 R25, R25 ;  /* 0x0000001900197308 */ /* 0x000e300000000800 */
[----:B------:R-:W1:Y:S01]  /*12de0*/  MUFU.EX2 R49, R49 ;  /* 0x0000003100317308 */ /* 0x000e620000000800 */
[----:B------:R-:W-:-:S07]  /*12df0*/  FADD.FTZ R24, R58, R24 ;  /* 0x000000183a187221 */ /* 0x000fce0000010000 */
[----:B------:R-:W3:Y:S01]  /*12e00*/  MUFU.EX2 R16, R64 ;  /* 0x0000004000107308 */ /* 0x000ee20000000800 */
[----:B0-----:R-:W-:Y:S01]  /*12e10*/  FADD.FTZ R21, R25, R21 ;  /* 0x0000001519157221 */ /* 0x001fe20000010000 */
[----:B------:R-:W-:-:S06]  /*12e20*/  FADD.FTZ R24, R61, R24 ;  /* 0x000000183d187221 */ /* 0x000fcc0000010000 */
[----:B------:R-:W0:Y:S01]  /*12e30*/  MUFU.EX2 R19, R72 ;  /* 0x0000004800137308 */ /* 0x000e220000000800 */
[----:B-1----:R-:W-:Y:S01]  /*12e40*/  FADD.FTZ R21, R49, R21 ;  /* 0x0000001531157221 */ /* 0x002fe20000010000 */
[----:B------:R-:W-:-:S03]  /*12e50*/  FADD.FTZ R26, R62, R24 ;  /* 0x000000183e1a7221 */ /* 0x000fc60000010000 */
[----:B------:R-:W-:Y:S01]  /*12e60*/  FADD.FTZ R21, R59, R21 ;  /* 0x000000153b157221 */ /* 0x000fe20000010000 */
[----:B--2---:R-:W-:Y:S02]  /*12e70*/  FADD.FTZ R28, R65, R26 ;  /* 0x0000001a411c7221 */ /* 0x004fe40000010000 */
[----:B------:R-:W1:Y:S01]  /*12e80*/  MUFU.EX2 R75, R75 ;  /* 0x0000004b004b7308 */ /* 0x000e620000000800 */
[----:B------:R-:W-:Y:S01]  /*12e90*/  FADD.FTZ R21, R27, R21 ;  /* 0x000000151b157221 */ /* 0x000fe20000010000 */
[----:B------:R-:W-:-:S03]  /*12ea0*/  FADD.FTZ R28, R66, R28 ;  /* 0x0000001c421c7221 */ /* 0x000fc60000010000 */
[----:B------:R-:W-:Y:S01]  /*12eb0*/  FADD.FTZ R21, R63, R21 ;  /* 0x000000153f157221 */ /* 0x000fe20000010000 */
[----:B------:R-:W-:Y:S02]  /*12ec0*/  F2FP.F16.F32.PACK_AB R66, R66, R65 ;  /* 0x000000414242723e */ /* 0x000fe400000000ff */
[C---:B---3--:R-:W-:Y:S01]  /*12ed0*/  F2FP.F16.F32.PACK_AB R65, R16.reuse, R63 ;  /* 0x0000003f1041723e */ /* 0x048fe200000000ff */
[----:B------:R-:W-:Y:S02]  /*12ee0*/  FADD.FTZ R21, R16, R21 ;  /* 0x0000001510157221 */ /* 0x000fe40000010000 */
[----:B------:R-:W2:Y:S01]  /*12ef0*/  LDL R16, [R1+0xc] ;  /* 0x00000c0001107983 */ /* 0x000ea20000100800 */
[----:B------:R-:W3:Y:S01]  /*12f00*/  MUFU.EX2 R76, R76 ;  /* 0x0000004c004c7308 */ /* 0x000ee20000000800 */
[----:B------:R-:W-:Y:S01]  /*12f10*/  F2FP.F16.F32.PACK_AB R47, R15, R3 ;  /* 0x000000030f2f723e */ /* 0x000fe200000000ff */
[----:B------:R-:W-:Y:S01]  /*12f20*/  FADD.FTZ R21, R67, R21 ;  /* 0x0000001543157221 */ /* 0x000fe20000010000 */
[----:B------:R-:W-:-:S05]  /*12f30*/  FADD.FTZ R28, R69, R28 ;  /* 0x0000001c451c7221 */ /* 0x000fca0000010000 */
[----:B------:R-:W-:Y:S01]  /*12f40*/  MUFU.EX2 R79, R79 ;  /* 0x0000004f004f7308 */ /* 0x000fe20000000800 */
[----:B------:R-:W-:Y:S01]  /*12f50*/  FADD.FTZ R21, R68, R21 ;  /* 0x0000001544157221 */ /* 0x000fe20000010000 */
[----:B------:R-:W-:-:S06]  /*12f60*/  FADD.FTZ R28, R70, R28 ;  /* 0x0000001c461c7221 */ /* 0x000fcc0000010000 */
[----:B------:R-:W5:Y:S01]  /*12f70*/  MUFU.EX2 R80, R80 ;  /* 0x0000005000507308 */ /* 0x000f620000000800 */
[----:B------:R-:W-:-:S07]  /*12f80*/  FADD.FTZ R21, R71, R21 ;  /* 0x0000001547157221 */ /* 0x000fce0000010000 */
[----:B------:R-:W-:Y:S08]  /*12f90*/  MUFU.EX2 R82, R82 ;  /* 0x0000005200527308 */ /* 0x000ff00000000800 */
[----:B------:R-:W5:Y:S01]  /*12fa0*/  MUFU.EX2 R3, R4 ;  /* 0x0000000400037308 */ /* 0x000f620000000800 */
[----:B------:R-:W-:Y:S01]  /*12fb0*/  F2FP.F16.F32.PACK_AB R44, R44, R43 ;  /* 0x0000002b2c2c723e */ /* 0x000fe200000000ff */
[----:B------:R-:W-:Y:S01]  /*12fc0*/  FADD.FTZ R28, R73, R28 ;  /* 0x0000001c491c7221 */ /* 0x000fe20000010000 */
[----:B------:R-:W-:Y:S01]  /*12fd0*/  F2FP.F16.F32.PACK_AB R45, R35, R45 ;  /* 0x0000002d232d723e */ /* 0x000fe200000000ff */
[----:B0-----:R-:W-:Y:S01]  /*12fe0*/  FADD.FTZ R30, R19, R21 ;  /* 0x00000015131e7221 */ /* 0x001fe20000010000 */
[----:B------:R-:W-:-:S02]  /*12ff0*/  F2FP.F16.F32.PACK_AB R24, R54, R53 ;  /* 0x000000353618723e */ /* 0x000fc400000000ff */
[----:B------:R-:W-:Y:S02]  /*13000*/  F2FP.F16.F32.PACK_AB R26, R58, R57 ;  /* 0x000000393a1a723e */ /* 0x000fe400000000ff */
[----:B------:R-:W-:Y:S02]  /*13010*/  F2FP.F16.F32.PACK_AB R25, R49, R25 ;  /* 0x000000193119723e */ /* 0x000fe400000000ff */
[----:B------:R-:W-:Y:S01]  /*13020*/  F2FP.F16.F32.PACK_AB R27, R27, R59 ;  /* 0x0000003b1b1b723e */ /* 0x000fe200000000ff */
[----:B------:R-:W-:Y:S01]  /*13030*/  STSM.16.M88.4 [R142], R36 ;  /* 0x000000248e007844 */ /* 0x000fe20000000200 */
[----:B------:R-:W-:Y:S01]  /*13040*/  FADD.FTZ R28, R74, R28 ;  /* 0x0000001c4a1c7221 */ /* 0x000fe20000010000 */
[----:B------:R-:W-:Y:S01]  /*13050*/  F2FP.F16.F32.PACK_AB R64, R62, R61 ;  /* 0x0000003d3e40723e */ /* 0x000fe200000000ff */
[----:B-1----:R-:W-:Y:S01]  /*13060*/  FADD.FTZ R15, R75, R30 ;  /* 0x0000001e4b0f7221 */ /* 0x002fe20000010000 */
[----:B------:R-:W-:Y:S01]  /*13070*/  STSM.16.M88.4 [R141], R44 ;  /* 0x0000002c8d007844 */ /* 0x000fe20000000200 */
[----:B------:R-:W-:-:S02]  /*13080*/  F2FP.F16.F32.PACK_AB R74, R74, R73 ;  /* 0x000000494a4a723e */ /* 0x000fc400000000ff */
[----:B------:R-:W-:Y:S01]  /*13090*/  F2FP.F16.F32.PACK_AB R67, R68, R67 ;  /* 0x000000434443723e */ /* 0x000fe200000000ff */
[----:B------:R0:W-:Y:S01]  /*130a0*/  STSM.16.M88.4 [R140+0x27800], R24 ;  /* 0x027800188c007844 */ /* 0x0001e20000000200 */
[----:B------:R-:W-:Y:S02]  /*130b0*/  F2FP.F16.F32.PACK_AB R72, R70, R69 ;  /* 0x000000454648723e */ /* 0x000fe400000000ff */
[----:B------:R-:W-:Y:S02]  /*130c0*/  F2FP.F16.F32.PACK_AB R73, R19, R71 ;  /* 0x000000471349723e */ /* 0x000fe400000000ff */
[----:B---3--:R-:W-:Y:S02]  /*130d0*/  F2FP.F16.F32.PACK_AB R75, R76, R75 ;  /* 0x0000004b4c4b723e */ /* 0x008fe400000000ff */
[----:B0-----:R-:W-:Y:S02]  /*130e0*/  F2FP.F16.F32.PACK_AB R24, R78, R77 ;  /* 0x0000004d4e18723e */ /* 0x001fe400000000ff */
[----:B-----5:R-:W-:-:S02]  /*130f0*/  F2FP.F16.F32.PACK_AB R25, R80, R79 ;  /* 0x0000004f5019723e */ /* 0x020fc400000000ff */
[----:B------:R-:W-:Y:S02]  /*13100*/  F2FP.F16.F32.PACK_AB R26, R11, R84 ;  /* 0x000000540b1a723e */ /* 0x000fe400000000ff */
[----:B------:R-:W-:Y:S01]  /*13110*/  F2FP.F16.F32.PACK_AB R27, R3, R82 ;  /* 0x00000052031b723e */ /* 0x000fe200000000ff */
[----:B------:R-:W-:Y:S01]  /*13120*/  FADD.FTZ R21, R77, R28 ;  /* 0x0000001c4d157221 */ /* 0x000fe20000010000 */
[----:B------:R-:W-:-:S04]  /*13130*/  FADD.FTZ R28, R76, R15 ;  /* 0x0000000f4c1c7221 */ /* 0x000fc80000010000 */
[----:B------:R-:W-:Y:S01]  /*13140*/  FADD.FTZ R15, R79, R28 ;  /* 0x0000001c4f0f7221 */ /* 0x000fe20000010000 */
[----:B------:R-:W-:-:S03]  /*13150*/  FADD.FTZ R4, R78, R21 ;  /* 0x000000154e047221 */ /* 0x000fc60000010000 */
[----:B------:R-:W-:Y:S01]  /*13160*/  FADD.FTZ R15, R80, R15 ;  /* 0x0000000f500f7221 */ /* 0x000fe20000010000 */
[----:B------:R-:W-:-:S03]  /*13170*/  FADD.FTZ R4, R84, R4 ;  /* 0x0000000454047221 */ /* 0x000fc60000010000 */
        /* <DEDUP_REMOVED lines=49> */
[----:B------:R-:W-:Y:S01]  /*13490*/  FADD.FTZ R4, R11, R4 ;  /* 0x000000040b047221 */ /* 0x000fe20000010000 */
[----:B------:R-:W-:Y:S01]  /*134a0*/  FADD.FTZ R3, R3, R82 ;  /* 0x0000005203037221 */ /* 0x000fe20000010000 */
[----:B------:R-:W-:-:S02]  /*134b0*/  IMAD.MOV.U32 R19, RZ, RZ, R5 ;  /* 0x000000ffff137224 */ /* 0x000fc400078e0005 */
[----:B------:R-:W-:Y:S02]  /*134c0*/  IMAD.MOV.U32 R12, RZ, RZ, R10 ;  /* 0x000000ffff0c7224 */ /* 0x000fe400078e000a */
[----:B------:R-:W-:Y:S01]  /*134d0*/  IMAD.MOV.U32 R13, RZ, RZ, R14 ;  /* 0x000000ffff0d7224 */ /* 0x000fe200078e000e */
[----:B----4-:R0:W-:Y:S04]  /*134e0*/  STSM.16.M88.4 [R32], R64 ;  /* 0x0000004020007844 */ /* 0x0101e80000000200 */
[----:B------:R0:W-:Y:S04]  /*134f0*/  STSM.16.M88.4 [R142+0x6000], R72 ;  /* 0x006000488e007844 */ /* 0x0001e80000000200 */
[----:B------:R0:W-:Y:S01]  /*13500*/  STSM.16.M88.4 [R141+0x6000], R24 ;  /* 0x006000188d007844 */ /* 0x0001e20000000200 */
[----:B------:R1:W-:Y:S06]  /*13510*/  MEMBAR.ALL.CTA ;  /* 0x0000000000007992 */ /* 0x0003ec0000008000 */
[----:B-1----:R-:W1:Y:S01]  /*13520*/  FENCE.VIEW.ASYNC.S ;  /* 0x00000000000073c6 */ /* 0x002e620000000000 */
[C---:B--2---:R-:W-:Y:S01]  /*13530*/  ISETP.GT.AND P3, PT, R0.reuse, R16, PT ;  /* 0x000000100000720c */ /* 0x044fe20003f64270 */
[----:B------:R-:W-:-:S02]  /*13540*/  VIADD R0, R0, 0xffffffff ;  /* 0xffffffff00007836 */ /* 0x000fc40000000000 */
[----:B------:R-:W-:Y:S01]  /*13550*/  IMAD.MOV.U32 R16, RZ, RZ, R20 ;  /* 0x000000ffff107224 */ /* 0x000fe200078e0014 */
[----:B-1----:R-:W-:-:S09]  /*13560*/  NOP ;  /* 0x0000000000007918 */ /* 0x002fd20000000000 */
[----:B0-----:R-:W-:Y:S05]  /*13570*/  @P3 BRA `(.L_x_10890) ;  /* 0xffffffc4002c3947 */ /* 0x001fea000383ffff */
[----:B------:R-:W-:Y:S02]  /*13580*/  IMAD.MOV.U32 R13, RZ, RZ, R14 ;  /* 0x000000ffff0d7224 */ /* 0x000fe400078e000e */
[----:B------:R-:W-:Y:S02]  /*13590*/  IMAD.MOV.U32 R12, RZ, RZ, R10 ;  /* 0x000000ffff0c7224 */ /* 0x000fe400078e000a */
[----:B------:R-:W-:Y:S02]  /*135a0*/  IMAD.MOV.U32 R16, RZ, RZ, R20 ;  /* 0x000000ffff107224 */ /* 0x000fe400078e0014 */
[----:B------:R-:W-:-:S07]  /*135b0*/  IMAD.MOV.U32 R19, RZ, RZ, R5 ;  /* 0x000000ffff137224 */ /* 0x000fce00078e0005 */
.L_x_10872:
        /* <DEDUP_REMOVED lines=8> */
[----:B--2---:R-:W-:Y:S01]  /*13640*/  VIADD R5, R14, 0xbf ;  /* 0x000000bf0e057836 */ /* 0x004fe20000000000 */
[----:B------:R-:W-:-:S03]  /*13650*/  IADD3 R14, R139, 0x1, -R138 ;  /* 0x000000018b0e7810 */ /* 0x000fc60007ffe88a */
        /* <DEDUP_REMOVED lines=15> */
.L_x_10893:
[----:B------:R-:W-:-:S13]  /*13750*/  ISETP.NE.AND P2, PT, R20, 0x1, PT ;  /* 0x000000011400780c */ /* 0x000fda0003f45270 */
[----:B------:R-:W0:Y:S02]  /*13760*/  @P2 LDC.64 R10, c[0x0][0x9e8] ;  /* 0x00027a00ff0a2b82 */ /* 0x000e240000000a00 */
[----:B0-----:R-:W-:-:S05]  /*13770*/  @P2 IMAD.HI.U32 R10, R5, R10, RZ ;  /* 0x0000000a050a2227 */ /* 0x001fca00078e00ff */
[----:B------:R-:W-:-:S07]  /*13780*/  @P2 SHF.R.U32.HI R5, RZ, R11, R10 ;  /* 0x0000000bff052219 */ /* 0x000fce000001160a */
.L_x_10894:
[----:B------:R-:W-:Y:S05]  /*13790*/  BSYNC B0 ;  /* 0x0000000000007941 */ /* 0x000fea0003800000 */
.L_x_10892:
[----:B------:R-:W-:-:S05]  /*137a0*/  IMAD R5, R5, R20, RZ ;  /* 0x0000001405057224 */ /* 0x000fca00078e02ff */
[----:B------:R-:W-:-:S07]  /*137b0*/  VIMNMX R14, R14, R5, !PT ;  /* 0x000000050e0e7248 */ /* 0x000fce0007fe0100 */
.L_x_10891:
[----:B------:R-:W2:Y:S01]  /*137c0*/  LDL R10, [R1+0x44] ;  /* 0x00004400010a7983 */ /* 0x000ea20000100800 */
[----:B------:R-:W-:-:S05]  /*137d0*/  VIADD R14, R14, 0x7f ;  /* 0x0000007f0e0e7836 */ /* 0x000fca0000000000 */
[----:B------:R-:W-:-:S04]  /*137e0*/  SHF.R.S32.HI R5, RZ, 0x1f, R14 ;  /* 0x0000001fff057819 */ /* 0x000fc8000001140e */
[----:B------:R-:W-:-:S04]  /*137f0*/  LEA.HI R5, R5, R14, RZ, 0x7 ;  /* 0x0000000e05057211 */ /* 0x000fc800078f38ff */
[----:B------:R-:W-:-:S04]  /*13800*/  SHF.R.S32.HI R5, RZ, 0x7, R5 ;  /* 0x00000007ff057819 */ /* 0x000fc80000011405 */
[----:B--2---:R-:W-:-:S04]  /*13810*/  VIMNMX R155, R10, R5, !PT ;  /* 0x000000050a9b7248 */ /* 0x004fc80007fe0100 */
[----:B------:R-:W-:-:S13]  /*13820*/  ISETP.GE.AND P2, PT, R0, R155, PT ;  /* 0x0000009b0000720c */ /* 0x000fda0003f46270 */
[----:B------:R-:W-:Y:S05]  /*13830*/  @!P2 BRA `(.L_x_10895) ;  /* 0x0000002800f4a947 */ /* 0x000fea0003800000 */
[----:B------:R-:W-:Y:S02]  /*13840*/  IMAD.MOV.U32 R5, RZ, RZ, R13 ;  /* 0x000000ffff057224 */ /* 0x000fe400078e000d */
[----:B------:R-:W-:Y:S02]  /*13850*/  IMAD.MOV.U32 R11, RZ, RZ, R12 ;  /* 0x000000ffff0b7224 */ /* 0x000fe400078e000c */
[----:B------:R-:W-:Y:S02]  /*13860*/  IMAD.MOV.U32 R14, RZ, RZ, R19 ;  /* 0x000000ffff0e7224 */ /* 0x000fe400078e0013 */
[----:B------:R-:W-:-:S07]  /*13870*/  IMAD.MOV.U32 R10, RZ, RZ, R16 ;  /* 0x000000ffff0a7224 */ /* 0x000fce00078e0010 */
.L_x_10905:
[----:B------:R-:W2:Y:S01]  /*13880*/  LDL R12, [R1] ;  /* 0x00000000010c7983 */ /* 0x000ea20000100800 */
[----:B------:R-:W-:Y:S01]  /*13890*/  VIADD R16, R10, 0x1 ;  /* 0x000000010a107836 */ /* 0x000fe20000000000 */
        /* <DEDUP_REMOVED lines=9> */
.L_x_10897:
[----:B------:R-:W-:Y:S01]  /*13930*/  IMAD R12, R16, 0x8, R2 ;  /* 0x00000008100c7824 */ /* 0x000fe200078e0202 */
[----:B------:R-:W-:-:S04]  /*13940*/  SHF.L.U32 R13, R19, 0x1f, RZ ;  /* 0x0000001f130d7819 */ /* 0x000fc800000006ff */
[----:B------:R0:W1:Y:S01]  /*13950*/  SYNCS.PHASECHK.TRANS64.TRYWAIT P3, [R12+URZ+0x2d830], R13 ;  /* 0x02d8300d0c0075a7 */ /* 0x000062000806017f */
[----:B------:R-:W-:Y:S05]  /*13960*/  @!P0 BRA `(.L_x_10898) ;  /* 0x0000000000048947 */ /* 0x000fea0003800000 */
[----:B------:R-:W-:Y:S01]  /*13970*/  BPT.TRAP 0x1 ;  /* 0x000000040000795c */ /* 0x000fe20000300000 */
.L_x_10898:
[----:B------:R-:W-:Y:S04]  /*13980*/  BSSY B0, `(.L_x_10896) ;  /* 0x0000004000007945 */ /* 0x000fe80003800000 */
[----:B-1----:R-:W-:Y:S05]  /*13990*/  @P3 BRA `(.L_x_10899) ;  /* 0x0000000000083947 */ /* 0x002fea0003800000 */
[----:B------:R-:W1:Y:S02]  /*139a0*/  SYNCS.PHASECHK.TRANS64.TRYWAIT P3, [R12+URZ+0x2d830], R13 ;  /* 0x02d8300d0c0075a7 */ /* 0x000e64000806017f */
[----:B-1----:R-:W-:Y:S05]  /*139b0*/  @!P3 BRA `(.L_x_10900) ;  /* 0x000001340074b947 */ /* 0x002fea0003800000 */
.L_x_10899:
[----:B------:R-:W-:Y:S05]  /*139c0*/  BSYNC B0 ;  /* 0x0000000000007941 */ /* 0x000fea0003800000 */
.L_x_10896:
        /* <DEDUP_REMOVED lines=61> */
.L_x_10902:
[----:B------:R-:W-:Y:S01]  /*13da0*/  SHF.L.U32 R12, R14, 0x1f, RZ ;  /* 0x0000001f0e0c7819 */ /* 0x000fe200000006ff */
[----:B------:R-:W-:-:S04]  /*13db0*/  IMAD R13, R10, 0x8, R2 ;  /* 0x000000080a0d7824 */ /* 0x000fc800078e0202 */
[----:B------:R0:W1:Y:S01]  /*13dc0*/  SYNCS.PHASECHK.TRANS64.TRYWAIT P2, [R13+URZ+0x2d850], R12 ;  /* 0x02d8500c0d0075a7 */ /* 0x000062000804017f */
[----:B------:R-:W-:Y:S05]  /*13dd0*/  @!P0 BRA `(.L_x_10903) ;  /* 0x0000000000048947 */ /* 0x000fea0003800000 */
[----:B------:R-:W-:Y:S01]  /*13de0*/  BPT.TRAP 0x1 ;  /* 0x000000040000795c */ /* 0x000fe20000300000 */
.L_x_10903:
[----:B-1----:R-:W-:Y:S05]  /*13df0*/  @P2 BRA `(.L_x_10901) ;  /* 0x0000000000082947 */ /* 0x002fea0003800000 */
[----:B------:R-:W1:Y:S02]  /*13e00*/  SYNCS.PHASECHK.TRANS64.TRYWAIT P2, [R13+URZ+0x2d850], R12 ;  /* 0x02d8500c0d0075a7 */ /* 0x000e64000804017f */
[----:B-1----:R-:W-:Y:S05]  /*13e10*/  @!P2 BRA `(.L_x_10904) ;  /* 0x000001300070a947 */ /* 0x002fea0003800000 */
.L_x_10901:
[----:B01----:R-:W-:Y:S01]  /*13e20*/  VIADD R12, R2, 0x400 ;  /* 0x00000400020c7836 */ /* 0x003fe20000000000 */
[----:B------:R-:W-:Y:S05]  /*13e30*/  WARPSYNC.ALL ;  /* 0x0000000000007948 */ /* 0x000fea0003800000 */
[----:B------:R-:W-:-:S04]  /*13e40*/  SHF.R.U32.HI R12, RZ, 0x4, R12 ;  /* 0x00000004ff0c7819 */ /* 0x000fc8000001160c */
[----:B------:R-:W-:-:S04]  /*13e50*/  LOP3.LUT R12, R12, 0x3fff, RZ, 0xc0, !PT ;  /* 0x00003fff0c0c7812 */ /* 0x000fc800078ec0ff */
[----:B------:R-:W-:-:S05]  /*13e60*/  LOP3.LUT R12, R12, 0x2000000, RZ, 0xfc, !PT ;  /* 0x020000000c0c7812 */ /* 0x000fca00078efcff */
[----:B------:R-:W-:Y:S02]  /*13e70*/  IMAD R12, R10, 0x600, R12 ;  /* 0x000006000a0c7824 */ /* 0x000fe400078e020c */
[----:B------:R-:W-:Y:S01]  /*13e80*/  FMUL.FTZ R20, R29, UR49 ;  /* 0x000000311d147c20 */ /* 0x000fe20008410000 */
[----:B------:R-:W-:Y:S02]  /*13e90*/  IMAD.MOV.U32 R13, RZ, RZ, -0x7fffffe0 ;  /* 0x80000020ff0d7424 */ /* 0x000fe400078e00ff */
[----:B------:R-:W-:Y:S01]  /*13ea0*/  FMUL.FTZ R21, R32, UR49 ;  /* 0x0000003120157c20 */ /* 0x000fe20008410000 */
[C---:B------:R-:W-:Y:S01]  /*13eb0*/  VIADD R14, R12.reuse, 0x40 ;  /* 0x000000400c0e7836 */ /* 0x040fe20000000000 */
[----:B------:R-:W-:Y:S01]  /*13ec0*/  R2UR UR10, R12 ;  /* 0x000000000c0a72ca */ /* 0x000fe200000e0000 */
[----:B------:R-:W-:Y:S01]  /*13ed0*/  IMAD.MOV.U32 R15, RZ, RZ, -0x7fffffe0 ;  /* 0x80000020ff0f7424 */ /* 0x000fe200078e00ff */
[C---:B------:R-:W-:Y:S01]  /*13ee0*/  R2UR UR11, R13.reuse ;  /* 0x000000000d0b72ca */ /* 0x040fe200000e0000 */
[----:B------:R-:W-:Y:S01]  /*13ef0*/  MUFU.TANH R20, R20 ;  /* 0x0000001400147308 */ /* 0x000fe20000002400 */
[----:B------:R-:W-:Y:S01]  /*13f00*/  R2UR UR14, R14 ;  /* 0x000000000e0e72ca */ /* 0x000fe200000e0000 */
[----:B------:R-:W-:Y:S01]  /*13f10*/  VIADD R14, R12, 0x80 ;  /* 0x000000800c0e7836 */ /* 0x000fe20000000000 */
[----:B------:R-:W-:Y:S01]  /*13f20*/  R2UR UR47, R13 ;  /* 0x000000000d2f72ca */ /* 0x000fe200000e0000 */
[----:B------:R-:W-:Y:S01]  /*13f30*/  FMUL.FTZ R13, R24, UR49 ;  /* 0x00000031180d7c20 */ /* 0x000fe20008410000 */
[----:B------:R-:W-:Y:S01]  /*13f40*/  R2UR UR15, R15 ;  /* 0x000000000f0f72ca */ /* 0x000fe200000e0000 */
[----:B------:R-:W-:Y:S01]  /*13f50*/  FMUL.FTZ R24, R33, UR49 ;  /* 0x0000003121187c20 */ /* 0x000fe20008410000 */
[----:B------:R-:W-:Y:S01]  /*13f60*/  R2UR UR18, R14 ;  /* 0x000000000e1272ca */ /* 0x000fe200000e0000 */
[----:B------:R-:W-:Y:S01]  /*13f70*/  VIADD R14, R12, 0xc0 ;  /* 0x000000c00c0e7836 */ /* 0x000fe20000000000 */
[C---:B------:R-:W-:Y:S01]  /*13f80*/  R2UR UR19, R15.reuse ;  /* 0x000000000f1372ca */ /* 0x040fe200000e0000 */
[----:B------:R-:W0:Y:S01]  /*13f90*/  MUFU.TANH R13, R13 ;  /* 0x0000000d000d7308 */ /* 0x000e220000002400 */
[C---:B------:R-:W-:Y:S01]  /*13fa0*/  R2UR UR23, R15.reuse ;  /* 0x000000000f1772ca */ /* 0x040fe200000e0000 */
[----:B------:R-:W-:Y:S01]  /*13fb0*/  FMUL.FTZ R29, R40, UR49 ;  /* 0x00000031281d7c20 */ /* 0x000fe20008410000 */
[----:B------:R-:W-:Y:S01]  /*13fc0*/  R2UR UR22, R14 ;  /* 0x000000000e1672ca */ /* 0x000fe200000e0000 */
[----:B------:R-:W-:Y:S01]  /*13fd0*/  VIADD R14, R12, 0x100 ;  /* 0x000001000c0e7836 */ /* 0x000fe20000000000 */
[----:B------:R-:W-:Y:S01]  /*13fe0*/  R2UR UR27, R15 ;  /* 0x000000000f1b72ca */ /* 0x000fe200000e0000 */
[----:B------:R-:W-:Y:S01]  /*13ff0*/  FMUL.FTZ R32, R41, UR49 ;  /* 0x0000003129207c20 */ /* 0x000fe20008410000 */
[C---:B------:R-:W-:Y:S01]  /*14000*/  R2UR UR31, R15.reuse ;  /* 0x000000000f1f72ca */ /* 0x040fe200000e0000 */
[----:B------:R-:W-:Y:S01]  /*14010*/  MUFU.TANH R21, R21 ;  /* 0x0000001500157308 */ /* 0x000fe20000002400 */
[----:B------:R-:W-:Y:S01]  /*14020*/  R2UR UR26, R14 ;  /* 0x000000000e1a72ca */ /* 0x000fe200000e0000 */
[----:B------:R-:W-:Y:S01]  /*14030*/  VIADD R14, R12, 0x140 ;  /* 0x000001400c0e7836 */ /* 0x000fe20000000000 */
[----:B------:R-:W-:Y:S01]  /*14040*/  R2UR UR35, R15 ;  /* 0x000000000f2372ca */ /* 0x000fe200000e0000 */
[----:B------:R-:W-:Y:S01]  /*14050*/  FMUL.FTZ R15, R28, UR49 ;  /* 0x000000311c0f7c20 */ /* 0x000fe20008410000 */
[----:B------:R-:W-:Y:S01]  /*14060*/  FMUL.FTZ R28, R37, UR49 ;  /* 0x00000031251c7c20 */ /* 0x000fe20008410000 */
[----:B------:R-:W-:Y:S01]  /*14070*/  FMUL.FTZ R33, R44, UR49 ;  /* 0x000000312c217c20 */ /* 0x000fe20008410000 */
[----:B------:R-:W-:Y:S01]  /*14080*/  R2UR UR30, R14 ;  /* 0x000000000e1e72ca */ /* 0x000fe200000e0000 */
[C---:B------:R-:W-:Y:S01]  /*14090*/  VIADD R14, R12.reuse, 0x180 ;  /* 0x000001800c0e7836 */ /* 0x040fe20000000000 */
[----:B------:R-:W-:Y:S01]  /*140a0*/  MUFU.TANH R24, R24 ;  /* 0x0000001800187308 */ /* 0x000fe20000002400 */
[----:B------:R-:W-:-:S02]  /*140b0*/  VIADD R12, R12, 0x1c0 ;  /* 0x000001c00c0c7836 */ /* 0x000fc40000000000 */
[----:B------:R-:W-:Y:S01]  /*140c0*/  FMUL.FTZ R37, R48, UR49 ;  /* 0x0000003130257c20 */ /* 0x000fe20008410000 */
[----:B------:R-:W-:Y:S01]  /*140d0*/  FMUL.FTZ R40, R49, UR49 ;  /* 0x0000003131287c20 */ /* 0x000fe20008410000 */
[----:B------:R-:W-:Y:S01]  /*140e0*/  R2UR UR34, R14 ;  /* 0x000000000e2272ca */ /* 0x000fe200000e0000 */
[----:B------:R-:W-:Y:S01]  /*140f0*/  FMUL.FTZ R14, R25, UR49 ;  /* 0x00000031190e7c20 */ /* 0x000fe20008410000 */
[----:B------:R-:W-:Y:S01]  /*14100*/  R2UR UR46, R12 ;  /* 0x000000000c2e72ca */ /* 0x000fe200000e0000 */
        /* <DEDUP_REMOVED lines=29> */
[----:B------:R-:W-:Y:S01]  /*142e0*/  UMOV UR39, UR6 ;  /* 0x0000000600277c82 */ /* 0x000fe20008000000 */
[----:B------:R-:W-:Y:S01]  /*142f0*/  FMNMX.FTZ R12, R15, R12, !PT ;  /* 0x0000000c0f0c7209 */ /* 0x000fe20007810000 */
[----:B------:R-:W-:Y:S01]  /*14300*/  FMUL.FTZ R144, R31, UR49 ;  /* 0x000000311f907c20 */ /* 0x000fe20008410000 */
[----:B------:R-:W-:Y:S01]  /*14310*/  FMUL.FTZ R84, R27, UR49 ;  /* 0x000000311b547c20 */ /* 0x000fe20008410000 */
[----:B------:R-:W0:Y:S01]  /*14320*/  MUFU.TANH R29, R29 ;  /* 0x0000001d001d7308 */ /* 0x000e220000002400 */
[----:B------:R-:W-:Y:S01]  /*14330*/  FMNMX.FTZ R12, R20, R12, !PT ;  /* 0x0000000c140c7209 */ /* 0x000fe20007810000 */
[----:B------:R-:W-:Y:S01]  /*14340*/  FMUL.FTZ R85, R30, UR49 ;  /* 0x000000311e557c20 */ /* 0x000fe20008410000 */
[----:B------:R-:W-:Y:S01]  /*14350*/  FMUL.FTZ R81, R35, UR49 ;  /* 0x0000003123517c20 */ /* 0x000fe20008410000 */
[----:B------:R-:W-:Y:S01]  /*14360*/  FMUL.FTZ R143, R38, UR49 ;  /* 0x00000031268f7c20 */ /* 0x000fe20008410000 */
[----:B------:R-:W-:Y:S01]  /*14370*/  FMNMX.FTZ R12, R21, R12, !PT ;  /* 0x0000000c150c7209 */ /* 0x000fe20007810000 */
[----:B------:R-:W-:Y:S01]  /*14380*/  FMUL.FTZ R39, R39, UR49 ;  /* 0x0000003127277c20 */ /* 0x000fe20008410000 */
[----:B------:R-:W-:Y:S01]  /*14390*/  FMUL.FTZ R38, R42, UR49 ;  /* 0x000000312a267c20 */ /* 0x000fe20008410000 */
[----:B------:R-:W3:Y:S01]  /*143a0*/  MUFU.TANH R32, R32 ;  /* 0x0000002000207308 */ /* 0x000ee20000002400 */
[----:B------:R-:W-:Y:S01]  /*143b0*/  FMNMX.FTZ R12, R24, R12, !PT ;  /* 0x0000000c180c7209 */ /* 0x000fe20007810000 */
[----:B------:R-:W-:Y:S01]  /*143c0*/  FMUL.FTZ R35, R43, UR49 ;  /* 0x000000312b237c20 */ /* 0x000fe20008410000 */
[----:B------:R-:W-:Y:S01]  /*143d0*/  FMUL.FTZ R42, R46, UR49 ;  /* 0x000000312e2a7c20 */ /* 0x000fe20008410000 */
[----:B------:R-:W-:Y:S01]  /*143e0*/  FMUL.FTZ R27, R47, UR49 ;  /* 0x000000312f1b7c20 */ /* 0x000fe20008410000 */
[----:B-1----:R-:W-:Y:S01]  /*143f0*/  FMNMX.FTZ R12, R25, R12, !PT ;  /* 0x0000000c190c7209 */ /* 0x002fe20007810000 */
[----:B------:R-:W-:Y:S01]  /*14400*/  FMUL.FTZ R46, R51, UR49 ;  /* 0x00000031332e7c20 */ /* 0x000fe20008410000 */
[----:B------:R-:W-:Y:S01]  /*14410*/  FMUL.FTZ R47, R54, UR49 ;  /* 0x00000031362f7c20 */ /* 0x000fe20008410000 */
[----:B------:R-:W1:Y:S01]  /*14420*/  MUFU.TANH R33, R33 ;  /* 0x0000002100217308 */ /* 0x000e620000002400 */
[----:B--2---:R-:W-:Y:S01]  /*14430*/  FMNMX.FTZ R12, R28, R12, !PT ;  /* 0x0000000c1c0c7209 */ /* 0x004fe20007810000 */
[----:B------:R-:W-:Y:S01]  /*14440*/  FMUL.FTZ R51, R58, UR49 ;  /* 0x000000313a337c20 */ /* 0x000fe20008410000 */
[----:B------:R-:W-:Y:S01]  /*14450*/  FMUL.FTZ R54, R59, UR49 ;  /* 0x000000313b367c20 */ /* 0x000fe20008410000 */
[----:B------:R-:W-:Y:S01]  /*14460*/  FMUL.FTZ R58, R63, UR49 ;  /* 0x000000313f3a7c20 */ /* 0x000fe20008410000 */
[----:B0-----:R-:W-:Y:S01]  /*14470*/  FMNMX.FTZ R12, R29, R12, !PT ;  /* 0x0000000c1d0c7209 */ /* 0x001fe20007810000 */
[----:B------:R-:W-:Y:S01]  /*14480*/  FMUL.FTZ R59, R66, UR49 ;  /* 0x00000031423b7c20 */ /* 0x000fe20008410000 */
[----:B------:R-:W-:Y:S01]  /*14490*/  FMUL.FTZ R63, R70, UR49 ;  /* 0x00000031463f7c20 */ /* 0x000fe20008410000 */
[----:B------:R-:W0:Y:S01]  /*144a0*/  MUFU.TANH R36, R36 ;  /* 0x0000002400247308 */ /* 0x000e220000002400 */
        /* <DEDUP_REMOVED lines=47> */
[----:B------:R-:W-:Y:S01]  /*147a0*/  MUFU.TANH R145, R145 ;  /* 0x0000009100917308 */ /* 0x000fe20000002400 */
[----:B--2---:R-:W-:-:S07]  /*147b0*/  FMNMX.FTZ R12, R73, R12, !PT ;  /* 0x0000000c490c7209 */ /* 0x004fce0007810000 */
[----:B------:R-:W-:Y:S01]  /*147c0*/  MUFU.TANH R84, R84 ;  /* 0x0000005400547308 */ /* 0x000fe20000002400 */
[----:B-1----:R-:W-:-:S05]  /*147d0*/  FMNMX.FTZ R12, R76, R12, !PT ;  /* 0x0000000c4c0c7209 */ /* 0x002fca0007810000 */
[----:B------:R-:W0:Y:S02]  /*147e0*/  SHFL.BFLY PT, R26, R12, 0x2, 0x1f ;  /* 0x0c401f000c1a7f89 */ /* 0x000e2400000e0000 */
[----:B------:R-:W-:Y:S08]  /*147f0*/  MUFU.TANH R85, R85 ;  /* 0x0000005500557308 */ /* 0x000ff00000002400 */
        /* <DEDUP_REMOVED lines=11> */
[----:B------:R0:W-:Y:S02]  /*148b0*/  MUFU.TANH R11, R50 ;  /* 0x00000032000b7308 */ /* 0x0001e40000002400 */
[----:B------:R-:W-:Y:S01]  /*148c0*/  FMUL.FTZ R34, R34, UR39 ;  /* 0x0000002722227c20 */ /* 0x000fe20008410000 */
[--C-:B------:R-:W-:Y:S01]  /*148d0*/  FFMA.FTZ R13, R13, UR39, -R26.reuse ;  /* 0x000000270d0d7c23 */ /* 0x100fe2000801081a */
[--C-:B------:R-:W-:Y:S01]  /*148e0*/  FFMA.FTZ R31, R14, UR39, -R26.reuse ;  /* 0x000000270e1f7c23 */ /* 0x100fe2000801081a */
[--C-:B------:R-:W-:Y:S01]  /*148f0*/  FFMA.FTZ R14, R24, UR39, -R26.reuse ;  /* 0x00000027180e7c23 */ /* 0x100fe2000801081a */
[--C-:B------:R-:W-:Y:S01]  /*14900*/  FFMA.FTZ R30, R15, UR39, -R26.reuse ;  /* 0x000000270f1e7c23 */ /* 0x100fe2000801081a */
[--C-:B------:R-:W-:Y:S01]  /*14910*/  FFMA.FTZ R20, R20, UR39, -R26.reuse ;  /* 0x0000002714147c23 */ /* 0x100fe2000801081a */
[----:B------:R-:W-:Y:S01]  /*14920*/  MUFU.EX2 R34, R34 ;  /* 0x0000002200227308 */ /* 0x000fe20000000800 */
[----:B0-----:R-:W-:Y:S01]  /*14930*/  FMUL.FTZ R50, R55, UR49 ;  /* 0x0000003137327c20 */ /* 0x001fe20008410000 */
[----:B------:R-:W-:Y:S01]  /*14940*/  FMUL.FTZ R55, R62, UR49 ;  /* 0x000000313e377c20 */ /* 0x000fe20008410000 */
[----:B------:R-:W-:Y:S01]  /*14950*/  FMUL.FTZ R62, R67, UR49 ;  /* 0x00000031433e7c20 */ /* 0x000fe20008410000 */
[----:B------:R-:W-:Y:S01]  /*14960*/  FMUL.FTZ R67, R74, UR49 ;  /* 0x000000314a437c20 */ /* 0x000fe20008410000 */
[----:B------:R-:W-:Y:S01]  /*14970*/  FMUL.FTZ R74, R79, UR49 ;  /* 0x000000314f4a7c20 */ /* 0x000fe20008410000 */
[----:B------:R-:W-:Y:S01]  /*14980*/  FMUL.FTZ R79, R87, UR49 ;  /* 0x00000031574f7c20 */ /* 0x000fe20008410000 */
[--C-:B------:R-:W-:Y:S01]  /*14990*/  FFMA.FTZ R21, R21, UR39, -R26.reuse ;  /* 0x0000002715157c23 */ /* 0x100fe2000801081a */
[----:B------:R-:W2:Y:S01]  /*149a0*/  LDL R87, [R1+0x3c] ;  /* 0x00003c0001577983 */ /* 0x000ea20000100800 */
        /* <DEDUP_REMOVED lines=16> */
[----:B------:R-:W3:Y:S01]  /*14ab0*/  MUFU.TANH R35, R35 ;  /* 0x0000002300237308 */ /* 0x000ee20000002400 */
[----:B0-----:R-:W-:Y:S01]  /*14ac0*/  FFMA.FTZ R4, R34, R4, R13 ;  /* 0x0000000422047223 */ /* 0x001fe2000001000d */
[--C-:B------:R-:W-:Y:S01]  /*14ad0*/  FFMA.FTZ R53, R53, UR39, -R26.reuse ;  /* 0x0000002735357c23 */ /* 0x100fe2000801081a */
[--C-:B------:R-:W-:Y:S01]  /*14ae0*/  FFMA.FTZ R56, R56, UR39, -R26.reuse ;  /* 0x0000002738387c23 */ /* 0x100fe2000801081a */
[--C-:B------:R-:W-:Y:S01]  /*14af0*/  FFMA.FTZ R57, R57, UR39, -R26.reuse ;  /* 0x0000002739397c23 */ /* 0x100fe2000801081a */
[--C-:B------:R-:W-:Y:S01]  /*14b00*/  FFMA.FTZ R60, R60, UR39, -R26.reuse ;  /* 0x000000273c3c7c23 */ /* 0x100fe2000801081a */
[--C-:B------:R-:W-:Y:S01]  /*14b10*/  FFMA.FTZ R61, R61, UR39, -R26.reuse ;  /* 0x000000273d3d7c23 */ /* 0x100fe2000801081a */
[----:B------:R-:W-:Y:S01]  /*14b20*/  FFMA.FTZ R64, R64, UR39, -R26 ;  /* 0x0000002740407c23 */ /* 0x000fe2000801081a */
[----:B------:R-:W0:Y:S01]  /*14b30*/  MUFU.TANH R42, R42 ;  /* 0x0000002a002a7308 */ /* 0x000e220000002400 */
[C---:B-1----:R-:W-:Y:S01]  /*14b40*/  FADD.FTZ R4, R24.reuse, R4 ;  /* 0x0000000418047221 */ /* 0x042fe20000010000 */
[----:B------:R-:W-:Y:S01]  /*14b50*/  F2FP.F16.F32.PACK_AB R24, R24, R13 ;  /* 0x0000000d1818723e */ /* 0x000fe200000000ff */
[--C-:B------:R-:W-:Y:S01]  /*14b60*/  FFMA.FTZ R65, R65, UR39, -R26.reuse ;  /* 0x0000002741417c23 */ /* 0x100fe2000801081a */
[----:B------:R-:W-:Y:S01]  /*14b70*/  FMNMX.FTZ R13, R145, R5, !PT ;  /* 0x00000005910d7209 */ /* 0x000fe20007810000 */
[--C-:B------:R-:W-:Y:S01]  /*14b80*/  FFMA.FTZ R68, R68, UR39, -R26.reuse ;  /* 0x0000002744447c23 */ /* 0x100fe2000801081a */
[--C-:B------:R-:W-:Y:S01]  /*14b90*/  FFMA.FTZ R69, R69, UR39, -R26.reuse ;  /* 0x0000002745457c23 */ /* 0x100fe2000801081a */
[--C-:B------:R-:W-:Y:S01]  /*14ba0*/  FFMA.FTZ R72, R72, UR39, -R26.reuse ;  /* 0x0000002748487c23 */ /* 0x100fe2000801081a */
[----:B------:R-:W-:Y:S01]  /*14bb0*/  FMNMX.FTZ R13, R84, R13, !PT ;  /* 0x0000000d540d7209 */ /* 0x000fe20007810000 */
[----:B------:R-:W1:Y:S01]  /*14bc0*/  MUFU.TANH R27, R27 ;  /* 0x0000001b001b7308 */ /* 0x000e620000002400 */
[--C-:B------:R-:W-:Y:S01]  /*14bd0*/  FFMA.FTZ R73, R73, UR39, -R26.reuse ;  /* 0x0000002749497c23 */ /* 0x100fe2000801081a */
[----:B------:R-:W-:Y:S01]  /*14be0*/  FFMA.FTZ R76, R76, UR39, -R26 ;  /* 0x000000274c4c7c23 */ /* 0x000fe2000801081a */
[----:B------:R-:W-:-:S04]  /*14bf0*/  FMNMX.FTZ R13, R85, R13, !PT ;  /* 0x0000000d550d7209 */ /* 0x000fc80007810000 */
[----:B------:R-:W-:Y:S01]  /*14c00*/  FMNMX.FTZ R13, R144, R13, !PT ;  /* 0x0000000d900d7209 */ /* 0x000fe20007810000 */
[----:B------:R-:W4:Y:S03]  /*14c10*/  MUFU.TANH R46, R46 ;  /* 0x0000002e002e7308 */ /* 0x000f260000002400 */
[----:B------:R-:W-:-:S04]  /*14c20*/  FMNMX.FTZ R13, R80, R13, !PT ;  /* 0x0000000d500d7209 */ /* 0x000fc80007810000 */
[----:B------:R-:W-:Y:S01]  /*14c30*/  FMNMX.FTZ R13, R81, R13, !PT ;  /* 0x0000000d510d7209 */ /* 0x000fe20007810000 */
[----:B------:R-:W5:Y:S03]  /*14c40*/  MUFU.TANH R47, R47 ;  /* 0x0000002f002f7308 */ /* 0x000f660000002400 */
[----:B------:R-:W-:-:S04]  /*14c50*/  FMNMX.FTZ R13, R143, R13, !PT ;  /* 0x0000000d8f0d7209 */ /* 0x000fc80007810000 */
[----:B------:R-:W-:Y:S01]  /*14c60*/  FMNMX.FTZ R13, R39, R13, !PT ;  /* 0x0000000d270d7209 */ /* 0x000fe20007810000 */
[----:B------:R-:W5:Y:S03]  /*14c70*/  MUFU.TANH R50, R50 ;  /* 0x0000003200327308 */ /* 0x000f660000002400 */
[----:B------:R-:W-:-:S04]  /*14c80*/  FMNMX.FTZ R13, R38, R13, !PT ;  /* 0x0000000d260d7209 */ /* 0x000fc80007810000 */
[----:B---3--:R-:W-:Y:S01]  /*14c90*/  FMNMX.FTZ R13, R35, R13, !PT ;  /* 0x0000000d230d7209 */ /* 0x008fe20007810000 */
[----:B------:R-:W3:Y:S03]  /*14ca0*/  MUFU.TANH R51, R51 ;  /* 0x0000003300337308 */ /* 0x000ee60000002400 */
[----:B0-----:R-:W-:-:S04]  /*14cb0*/  FMNMX.FTZ R13, R42, R13, !PT ;  /* 0x0000000d2a0d7209 */ /* 0x001fc80007810000 */
[----:B-1----:R-:W-:Y:S01]  /*14cc0*/  FMNMX.FTZ R13, R27, R13, !PT ;  /* 0x0000000d1b0d7209 */ /* 0x002fe20007810000 */
[----:B------:R-:W0:Y:S03]  /*14cd0*/  MUFU.TANH R54, R54 ;  /* 0x0000003600367308 */ /* 0x000e260000002400 */
[----:B------:R-:W-:-:S04]  /*14ce0*/  FMNMX.FTZ R13, R11, R13, !PT ;  /* 0x0000000d0b0d7209 */ /* 0x000fc80007810000 */
[----:B----4-:R-:W-:Y:S01]  /*14cf0*/  FMNMX.FTZ R13, R46, R13, !PT ;  /* 0x0000000d2e0d7209 */ /* 0x010fe20007810000 */
[----:B------:R-:W1:Y:S03]  /*14d00*/  MUFU.TANH R55, R55 ;  /* 0x0000003700377308 */ /* 0x000e660000002400 */
[----:B-----5:R-:W-:-:S04]  /*14d10*/  FMNMX.FTZ R13, R47, R13, !PT ;  /* 0x0000000d2f0d7209 */ /* 0x020fc80007810000 */
[----:B------:R-:W-:Y:S01]  /*14d20*/  FMNMX.FTZ R13, R50, R13, !PT ;  /* 0x0000000d320d7209 */ /* 0x000fe20007810000 */
[----:B------:R-:W4:Y:S03]  /*14d30*/  MUFU.TANH R58, R58 ;  /* 0x0000003a003a7308 */ /* 0x000f260000002400 */
[----:B---3--:R-:W-:-:S04]  /*14d40*/  FMNMX.FTZ R13, R51, R13, !PT ;  /* 0x0000000d330d7209 */ /* 0x008fc80007810000 */
[----:B0-----:R-:W-:Y:S01]  /*14d50*/  FMNMX.FTZ R13, R54, R13, !PT ;  /* 0x0000000d360d7209 */ /* 0x001fe20007810000 */
[----:B------:R-:W0:Y:S03]  /*14d60*/  MUFU.TANH R59, R59 ;  /* 0x0000003b003b7308 */ /* 0x000e260000002400 */
[----:B-1----:R-:W-:-:S05]  /*14d70*/  FMNMX.FTZ R13, R55, R13, !PT ;  /* 0x0000000d370d7209 */ /* 0x002fca0007810000 */
[----:B------:R-:W1:Y:S01]  /*14d80*/  MUFU.TANH R62, R62 ;  /* 0x0000003e003e7308 */ /* 0x000e620000002400 */
[----:B----4-:R-:W-:-:S07]  /*14d90*/  FMNMX.FTZ R13, R58, R13, !PT ;  /* 0x0000000d3a0d7209 */ /* 0x010fce0007810000 */
[----:B------:R-:W3:Y:S01]  /*14da0*/  MUFU.TANH R63, R63 ;  /* 0x0000003f003f7308 */ /* 0x000ee20000002400 */
[----:B0-----:R-:W-:-:S07]  /*14db0*/  FMNMX.FTZ R13, R59, R13, !PT ;  /* 0x0000000d3b0d7209 */ /* 0x001fce0007810000 */
[----:B------:R-:W0:Y:S01]  /*14dc0*/  MUFU.TANH R66, R66 ;  /* 0x0000004200427308 */ /* 0x000e220000002400 */
[----:B-1----:R-:W-:-:S07]  /*14dd0*/  FMNMX.FTZ R13, R62, R13, !PT ;  /* 0x0000000d3e0d7209 */ /* 0x002fce0007810000 */
[----:B------:R-:W1:Y:S01]  /*14de0*/  MUFU.TANH R67, R67 ;  /* 0x0000004300437308 */ /* 0x000e620000002400 */
[----:B---3--:R-:W-:-:S07]  /*14df0*/  FMNMX.FTZ R13, R63, R13, !PT ;  /* 0x0000000d3f0d7209 */ /* 0x008fce0007810000 */
        /* <DEDUP_REMOVED lines=12> */
[----:B------:R-:W3:Y:S08]  /*14ec0*/  MUFU.EX2 R26, R30 ;  /* 0x0000001e001a7308 */ /* 0x000ef00000000800 */
[----:B------:R-:W4:Y:S01]  /*14ed0*/  MUFU.TANH R79, R79 ;  /* 0x0000004f004f7308 */ /* 0x000f220000002400 */
[----:B0-----:R-:W-:-:S07]  /*14ee0*/  FMNMX.FTZ R13, R77, R13, !PT ;  /* 0x0000000d4d0d7209 */ /* 0x001fce0007810000 */
[----:B------:R-:W0:Y:S01]  /*14ef0*/  MUFU.EX2 R20, R20 ;  /* 0x0000001400147308 */ /* 0x000e220000000800 */
[----:B-1----:R-:W-:Y:S01]  /*14f00*/  FMNMX.FTZ R13, R78, R13, !PT ;  /* 0x0000000d4e0d7209 */ /* 0x002fe20007810000 */
[----:B---3--:R-:W-:-:S03]  /*14f10*/  FADD.FTZ R4, R26, R4 ;  /* 0x000000041a047221 */ /* 0x008fc60000010000 */
[----:B----4-:R-:W-:Y:S01]  /*14f20*/  FMNMX.FTZ R13, R79, R13, !PT ;  /* 0x0000000d4f0d7209 */ /* 0x010fe20007810000 */
[C---:B0-----:R-:W-:Y:S01]  /*14f30*/  FADD.FTZ R4, R20.reuse, R4 ;  /* 0x0000000414047221 */ /* 0x041fe20000010000 */
[----:B------:R-:W-:-:S03]  /*14f40*/  F2FP.F16.F32.PACK_AB R26, R20, R26 ;  /* 0x0000001a141a723e */ /* 0x000fc600000000ff */
[----:B------:R-:W0:Y:S02]  /*14f50*/  SHFL.BFLY PT, R20, R13, 0x2, 0x1f ;  /* 0x0c401f000d147f89 */ /* 0x000e2400000e0000 */
[----:B0-----:R-:W-:-:S05]  /*14f60*/  FMNMX.FTZ R13, R13, R20, !PT ;  /* 0x000000140d0d7209 */ /* 0x001fca0007810000 */
[----:B------:R-:W0:Y:S01]  /*14f70*/  SHFL.BFLY PT, R20, R13, 0x1, 0x1f ;  /* 0x0c201f000d147f89 */ /* 0x000e2200000e0000 */
[----:B------:R-:W-:-:S05]  /*14f80*/  IMAD.MOV.U32 R31, RZ, RZ, 0x40000040 ;  /* 0x40000040ff1f7424 */ /* 0x000fca00078e00ff */
[----:B------:R-:W-:Y:S02]  /*14f90*/  R2UR UR9, R31 ;  /* 0x000000001f0972ca */ /* 0x000fe400000e0000 */
[----:B0-----:R-:W-:-:S05]  /*14fa0*/  FMNMX.FTZ R13, R13, R20, !PT ;  /* 0x000000140d0d7209 */ /* 0x001fca0007810000 */
[----:B------:R-:W-:-:S04]  /*14fb0*/  FMUL.FTZ R30, R13, UR39 ;  /* 0x000000270d1e7c20 */ /* 0x000fc80008410000 */
        /* <DEDUP_REMOVED lines=32> */
[----:B--2---:R-:W-:-:S04]  /*151c0*/  LOP3.LUT R30, R87, 0x10000, RZ, 0xfc, !PT ;  /* 0x00010000571e7812 */ /* 0x004fc800078efcff */
[----:B------:R-:W-:Y:S01]  /*151d0*/  R2UR UR8, R30 ;  /* 0x000000001e0872ca */ /* 0x000fe200000e0000 */
[----:B------:R-:W-:-:S12]  /*151e0*/  WARPGROUP.ARRIVE ;  /* 0x00000000000079c5 */ /* 0x000fd80000000000 */
[----:B------:R-:W-:Y:S01]  /*151f0*/  HGMMA.64x96x16.F32 R88, gdesc[UR8].tnspB, R88, gsb0 ;  /* 0x41600000085879f0 */ /* 0x000fe20008000858 */
[----:B------:R-:W-:Y:S02]  /*15200*/  VIADD R38, R30, 0x2 ;  /* 0x000000021e267836 */ /* 0x000fe40000000000 */
[----:B------:R-:W-:-:S03]  /*15210*/  IMAD.MOV.U32 R39, RZ, RZ, 0x40000040 ;  /* 0x40000040ff277424 */ /* 0x000fc600078e00ff */
[----:B------:R-:W-:Y:S02]  /*15220*/  R2UR UR12, R38 ;  /* 0x00000000260c72ca */ /* 0x000fe400000e0000 */
[----:B------:R-:W-:Y:S01]  /*15230*/  R2UR UR13, R39 ;  /* 0x00000000270d72ca */ /* 0x000fe200000e0000 */
[----:B------:R-:W-:Y:S02]  /*15240*/  VIADD R38, R30, 0x4 ;  /* 0x000000041e267836 */ /* 0x000fe40000000000 */
[----:B------:R-:W-:Y:S01]  /*15250*/  IMAD.MOV.U32 R39, RZ, RZ, 0x40000040 ;  /* 0x40000040ff277424 */ /* 0x000fe200078e00ff */
[----:B------:R-:W-:Y:S02]  /*15260*/  WARPGROUP.DEPBAR.LE gsb0, 0x0 ;  /* 0x00008000000079c5 */ /* 0x000fe40000010000 */
[----:B------:R-:W-:-:S07]  /*15270*/  WARPGROUP.ARRIVE ;  /* 0x00000000000079c5 */ /* 0x000fce0000000000 */
[----:B------:R-:W-:Y:S01]  /*15280*/  HGMMA.64x96x16.F32 R88, gdesc[UR12].tnspB, R88, gsb0 ;  /* 0x416000000c5879f0 */ /* 0x000fe20008000858 */
[----:B------:R-:W-:Y:S02]  /*15290*/  R2UR UR16, R38 ;  /* 0x00000000261072ca */ /* 0x000fe400000e0000 */
[----:B------:R-:W-:Y:S01]  /*152a0*/  R2UR UR17, R39 ;  /* 0x00000000271172ca */ /* 0x000fe200000e0000 */
[----:B------:R-:W-:Y:S02]  /*152b0*/  VIADD R38, R30, 0x6 ;  /* 0x000000061e267836 */ /* 0x000fe40000000000 */
[----:B------:R-:W-:-:S03]  /*152c0*/  IMAD.MOV.U32 R39, RZ, RZ, 0x40000040 ;  /* 0x40000040ff277424 */ /* 0x000fc600078e00ff */
[----:B------:R-:W-:Y:S01]  /*152d0*/  R2UR UR20, R38 ;  /* 0x00000000261472ca */ /* 0x000fe200000e0000 */
[----:B------:R-:W-:Y:S02]  /*152e0*/  WARPGROUP.DEPBAR.LE gsb0, 0x0 ;  /* 0x00008000000079c5 */ /* 0x000fe40000010000 */
[----:B------:R-:W-:-:S06]  /*152f0*/  WARPGROUP.ARRIVE ;  /* 0x00000000000079c5 */ /* 0x000fcc0000000000 */
[----:B------:R-:W-:Y:S01]  /*15300*/  HGMMA.64x96x16.F32 R88, gdesc[UR16].tnspB, R88, gsb0 ;  /* 0x41600000105879f0 */ /* 0x000fe20008000858 */
[----:B------:R-:W-:Y:S01]  /*15310*/  R2UR UR21, R39 ;  /* 0x00000000271572ca */ /* 0x000fe200000e0000 */
[----:B------:R-:W-:Y:S02]  /*15320*/  VIADD R38, R30, 0x600 ;  /* 0x000006001e267836 */ /* 0x000fe40000000000 */
[----:B------:R-:W-:-:S03]  /*15330*/  IMAD.MOV.U32 R39, RZ, RZ, 0x40000040 ;  /* 0x40000040ff277424 */ /* 0x000fc600078e00ff */
[----:B------:R-:W-:Y:S02]  /*15340*/  R2UR UR24, R38 ;  /* 0x00000000261872ca */ /* 0x000fe400000e0000 */
[----:B------:R-:W-:Y:S01]  /*15350*/  R2UR UR25, R39 ;  /* 0x00000000271972ca */ /* 0x000fe200000e0000 */
[----:B------:R-:W-:Y:S02]  /*15360*/  WARPGROUP.DEPBAR.LE gsb0, 0x0 ;  /* 0x00008000000079c5 */ /* 0x000fe40000010000 */
[----:B------:R-:W-:-:S06]  /*15370*/  WARPGROUP.ARRIVE ;  /* 0x00000000000079c5 */ /* 0x000fcc0000000000 */
[----:B------:R-:W-:Y:S01]  /*15380*/  HGMMA.64x96x16.F32 R88, gdesc[UR20].tnspB, R88, gsb0 ;  /* 0x41600000145879f0 */ /* 0x000fe20008000858 */
        /* <DEDUP_REMOVED lines=18> */
[----:B------:R-:W2:Y:S01]  /*154b0*/  LDL R30, [R1+0x20] ;  /* 0x00002000011e7983 */ /* 0x000ea20000100800 */
[----:B------:R-:W-:Y:S02]  /*154c0*/  WARPGROUP.DEPBAR.LE gsb0, 0x0 ;  /* 0x00008000000079c5 */ /* 0x000fe40000010000 */
[----:B------:R-:W-:-:S06]  /*154d0*/  WARPGROUP.ARRIVE ;  /* 0x00000000000079c5 */ /* 0x000fcc0000000000 */
[----:B------:R-:W-:Y:S03]  /*154e0*/  HGMMA.64x96x16.F32 R88, gdesc[UR32].tnspB, R88, gsb0 ;  /* 0x41600000205879f0 */ /* 0x000fe60008000858 */
[----:B------:R-:W0:Y:S01]  /*154f0*/  S2R R87, SR_TID.X ;  /* 0x0000000000577919 */ /* 0x000e220000002100 */
[----:B------:R-:W-:-:S04]  /*15500*/  FADD.FTZ R5, -R13, R5 ;  /* 0x000000050d057221 */ /* 0x000fc80000010100 */
[----:B------:R-:W-:Y:S01]  /*15510*/  FMUL.FTZ R5, R5, UR39 ;  /* 0x0000002705057c20 */ /* 0x000fe20008410000 */
[----:B------:R-:W-:Y:S02]  /*15520*/  WARPGROUP.DEPBAR.LE gsb0, 0x0 ;  /* 0x00008000000079c5 */ /* 0x000fe40000010000 */
[----:B------:R-:W-:-:S06]  /*15530*/  WARPGROUP.ARRIVE ;  /* 0x00000000000079c5 */ /* 0x000fcc0000000000 */
[----:B------:R-:W-:Y:S01]  /*15540*/  HGMMA.64x96x16.F32 R88, gdesc[UR44].tnspB, R88, gsb0 ;  /* 0x416000002c5879f0 */ /* 0x000fe20008000858 */
[----:B0-----:R-:W-:Y:S02]  /*15550*/  SHF.R.U32.HI R27, RZ, 0x7, R87 ;  /* 0x00000007ff1b7819 */ /* 0x001fe40000011657 */
[----:B------:R-:W-:-:S03]  /*15560*/  ISETP.GE.U32.AND P2, PT, R87, 0x180, PT ;  /* 0x000001805700780c */ /* 0x000fc60003f46070 */
[----:B------:R-:W-:Y:S01]  /*15570*/  VIADD R27, R27, 0x9 ;  /* 0x000000091b1b7836 */ /* 0x000fe20000000000 */
[----:B------:R-:W-:Y:S04]  /*15580*/  MUFU.EX2 R5, R5 ;  /* 0x0000000500057308 */ /* 0x000fe80000000800 */
[----:B------:R-:W-:-:S04]  /*15590*/  SEL R27, R27, 0x9, !P2 ;  /* 0x000000091b1b7807 */ /* 0x000fc80005000000 */
[----:B------:R-:W0:Y:S08]  /*155a0*/  MUFU.EX2 R25, R25 ;  /* 0x0000001900197308 */ /* 0x000e300000000800 */
[----:B------:R-:W1:Y:S08]  /*155b0*/  MUFU.EX2 R84, R84 ;  /* 0x0000005400547308 */ /* 0x000e700000000800 */
[----:B------:R-:W-:Y:S08]  /*155c0*/  MUFU.EX2 R85, R85 ;  /* 0x0000005500557308 */ /* 0x000ff00000000800 */
[----:B------:R-:W-:Y:S01]  /*155d0*/  MUFU.EX2 R86, R86 ;  /* 0x0000005600567308 */ /* 0x000fe20000000800 */
[----:B------:R-:W-:-:S07]  /*155e0*/  @!P1 IMAD R10, R10, 0x8, R2 ;  /* 0x000000080a0a9824 */ /* 0x000fce00078e0202 */
[----:B------:R-:W3:Y:S01]  /*155f0*/  MUFU.EX2 R21, R21 ;  /* 0x0000001500157308 */ /* 0x000ee20000000800 */
[----:B------:R-:W-:-:S07]  /*15600*/  @!P1 VIADD R10, R10, 0x2d860 ;  /* 0x0002d8600a0a9836 */ /* 0x000fce0000000000 */
[----:B------:R-:W4:Y:S01]  /*15610*/  MUFU.EX2 R14, R14 ;  /* 0x0000000e000e7308 */ /* 0x000f220000000800 */
[----:B0-----:R-:W-:Y:S01]  /*15620*/  FFMA.FTZ R3, R5, R3, R25 ;  /* 0x0000000305037223 */ /* 0x001fe20000010019 */
[----:B------:R-:W-:Y:S02]  /*15630*/  @!P1 PRMT R10, RZ, 0x654, R10 ;  /* 0x00000654ff0a9816 */ /* 0x000fe4000000000a */
[----:B-1----:R-:W-:Y:S01]  /*15640*/  F2FP.F16.F32.PACK_AB R25, R84, R25 ;  /* 0x000000195419723e */ /* 0x002fe200000000ff */
[----:B---3--:R-:W-:Y:S01]  /*15650*/  FADD.FTZ R4, R21, R4 ;  /* 0x0000000415047221 */ /* 0x008fe20000010000 */
[----:B------:R-:W-:Y:S02]  /*15660*/  WARPGROUP.DEPBAR.LE gsb0, 0x0 ;  /* 0x00008000000079c5 */ /* 0x000fe40000010000 */
[----:B------:R0:W-:Y:S06]  /*15670*/  BAR.ARV R27, 0x100 ;  /* 0x0004001b0000751d */ /* 0x0001ec0000002000 */
[----:B0-----:R-:W-:-:S04]  /*15680*/  @!P1 IMAD R27, R16, 0x8, R2 ;  /* 0x00000008101b9824 */ /* 0x001fc800078e0202 */
[----:B------:R-:W-:-:S05]  /*15690*/  @!P1 VIADD R27, R27, 0x2d840 ;  /* 0x0002d8401b1b9836 */ /* 0x000fca0000000000 */
[----:B------:R-:W-:-:S04]  /*156a0*/  @!P1 PRMT R27, RZ, 0x654, R27 ;  /* 0x00000654ff1b9816 */ /* 0x000fc8000000001b */
[----:B------:R0:W-:Y:S02]  /*156b0*/  @!P1 SYNCS.ARRIVE.TRANS64.RED.A1T0 RZ, [R27+URZ], RZ ;  /* 0x000000ff1bff99a7 */ /* 0x0001e4000810043f */
[----:B0-----:R-:W-:Y:S01]  /*156c0*/  F2FP.F16.F32.PACK_AB R27, R86, R85 ;  /* 0x00000055561b723e */ /* 0x001fe200000000ff */
[----:B------:R0:W-:Y:S04]  /*156d0*/  @!P1 SYNCS.ARRIVE.TRANS64.RED.A1T0 RZ, [R10+URZ], RZ ;  /* 0x000000ff0aff99a7 */ /* 0x0001e8000810043f */
[----:B------:R4:W-:Y:S02]  /*156e0*/  STSM.16.M88.4 [R140+0x21800], R24 ;  /* 0x021800188c007844 */ /* 0x0009e40000000200 */
[C---:B----4-:R-:W-:Y:S02]  /*156f0*/  F2FP.F16.F32.PACK_AB R24, R14.reuse, R21 ;  /* 0x000000150e18723e */ /* 0x050fe400000000ff */
[----:B------:R-:W3:Y:S01]  /*15700*/  LDL R21, [R1+0x24] ;  /* 0x0000240001157983 */ /* 0x000ee20000100800 */
[----:B------:R-:W1:Y:S08]  /*15710*/  MUFU.EX2 R15, R15 ;  /* 0x0000000f000f7308 */ /* 0x000e700000000800 */
[----:B------:R-:W-:Y:S08]  /*15720*/  MUFU.EX2 R26, R28 ;  /* 0x0000001c001a7308 */ /* 0x000ff00000000800 */
[----:B------:R-:W-:Y:S08]  /*15730*/  MUFU.EX2 R80, R80 ;  /* 0x0000005000507308 */ /* 0x000ff00000000800 */
[----:B------:R-:W4:Y:S08]  /*15740*/  MUFU.EX2 R81, R81 ;  /* 0x0000005100517308 */ /* 0x000f300000000800 */
[----:B------:R-:W-:Y:S08]  /*15750*/  MUFU.EX2 R82, R82 ;  /* 0x0000005200527308 */ /* 0x000ff00000000800 */
[----:B------:R-:W5:Y:S01]  /*15760*/  MUFU.EX2 R83, R83 ;  /* 0x0000005300537308 */ /* 0x000f620000000800 */
[----:B------:R-:W-:-:S04]  /*15770*/  FADD.FTZ R4, R14, R4 ;  /* 0x000000040e047221 */ /* 0x000fc80000010000 */
[----:B-1----:R-:W-:Y:S01]  /*15780*/  FADD.FTZ R4, R15, R4 ;  /* 0x000000040f047221 */ /* 0x002fe20000010000 */
[----:B------:R-:W-:Y:S01]  /*15790*/  FADD.FTZ R3, R84, R3 ;  /* 0x0000000354037221 */ /* 0x000fe20000010000 */
[----:B----4-:R-:W-:Y:S02]  /*157a0*/  F2FP.F16.F32.PACK_AB R25, R81, R80 ;  /* 0x000000505119723e */ /* 0x010fe400000000ff */
[C---:B------:R-:W-:Y:S01]  /*157b0*/  FADD.FTZ R4, R26.reuse, R4 ;  /* 0x000000041a047221 */ /* 0x040fe20000010000 */
[----:B------:R-:W-:Y:S01]  /*157c0*/  F2FP.F16.F32.PACK_AB R26, R26, R15 ;  /* 0x0000000f1a1a723e */ /* 0x000fe200000000ff */
[----:B------:R-:W-:Y:S01]  /*157d0*/  FADD.FTZ R3, R85, R3 ;  /* 0x0000000355037221 */ /* 0x000fe20000010000 */
[----:B-----5:R-:W-:-:S03]  /*157e0*/  F2FP.F16.F32.PACK_AB R27, R83, R82 ;  /* 0x00000052531b723e */ /* 0x020fc600000000ff */
[----:B------:R-:W-:Y:S02]  /*157f0*/  FADD.FTZ R3, R86, R3 ;  /* 0x0000000356037221 */ /* 0x000fe40000010000 */
[----:B--2---:R1:W-:Y:S01]  /*15800*/  STSM.16.M88.4 [R30], R24 ;  /* 0x000000181e007844 */ /* 0x0043e20000000200 */
[----:B------:R-:W-:Y:S01]  /*15810*/  MUFU.EX2 R32, R32 ;  /* 0x0000002000207308 */ /* 0x000fe20000000800 */
[----:B------:R-:W-:-:S07]  /*15820*/  FADD.FTZ R3, R80, R3 ;  /* 0x0000000350037221 */ /* 0x000fce0000010000 */
[----:B------:R-:W-:Y:S08]  /*15830*/  MUFU.EX2 R20, R20 ;  /* 0x0000001400147308 */ /* 0x000ff00000000800 */
[----:B-1----:R-:W1:Y:S01]  /*15840*/  MUFU.EX2 R24, R29 ;  /* 0x0000001d00187308 */ /* 0x002e620000000800 */
[----:B------:R-:W-:-:S07]  /*15850*/  FADD.FTZ R3, R81, R3 ;  /* 0x0000000351037221 */ /* 0x000fce0000010000 */
[----:B------:R-:W2:Y:S01]  /*15860*/  MUFU.EX2 R26, R33 ;  /* 0x00000021001a7308 */ /* 0x000ea20000000800 */
[----:B------:R-:W-:-:S07]  /*15870*/  FADD.FTZ R3, R82, R3 ;  /* 0x0000000352037221 */ /* 0x000fce0000010000 */
[----:B------:R-:W4:Y:S01]  /*15880*/  MUFU.EX2 R25, R35 ;  /* 0x0000002300197308 */ /* 0x000f220000000800 */
[----:B-1----:R-:W-:Y:S01]  /*15890*/  FADD.FTZ R4, R24, R4 ;  /* 0x0000000418047221 */ /* 0x002fe20000010000 */
[----:B------:R-:W-:-:S06]  /*158a0*/  FADD.FTZ R3, R83, R3 ;  /* 0x0000000353037221 */ /* 0x000fcc0000010000 */
[----:B0-----:R-:W0:Y:S08]  /*158b0*/  MUFU.EX2 R10, R36 ;  /* 0x00000024000a7308 */ /* 0x001e300000000800 */
[----:B------:R-:W1:Y:S01]  /*158c0*/  MUFU.EX2 R27, R42 ;  /* 0x0000002a001b7308 */ /* 0x000e620000000800 */
[----:B------:R-:W-:Y:S01]  /*158d0*/  FADD.FTZ R4, R32, R4 ;  /* 0x0000000420047221 */ /* 0x000fe20000010000 */
[----:B------:R-:W-:-:S06]  /*158e0*/  FADD.FTZ R3, R20, R3 ;  /* 0x0000000314037221 */ /* 0x000fcc0000010000 */
[----:B------:R-:W5:Y:S08]  /*158f0*/  MUFU.EX2 R28, R37 ;  /* 0x00000025001c7308 */ /* 0x000f700000000800 */
[----:B------:R-:W5:Y:S01]  /*15900*/  MUFU.EX2 R43, R43 ;  /* 0x0000002b002b7308 */ /* 0x000f620000000800 */
[----:B--2---:R-:W-:Y:S01]  /*15910*/  FADD.FTZ R4, R26, R4 ;  /* 0x000000041a047221 */ /* 0x004fe20000010000 */
[----:B----4-:R-:W-:-:S06]  /*15920*/  FADD.FTZ R3, R25, R3 ;  /* 0x0000000319037221 */ /* 0x010fcc0000010000 */
[----:B------:R-:W2:Y:S08]  /*15930*/  MUFU.EX2 R14, R40 ;  /* 0x00000028000e7308 */ /* 0x000eb00000000800 */
[----:B------:R-:W4:Y:S01]  /*15940*/  MUFU.EX2 R11, R11 ;  /* 0x0000000b000b7308 */ /* 0x000f220000000800 */
[----:B0-----:R-:W-:Y:S01]  /*15950*/  FADD.FTZ R4, R10, R4 ;  /* 0x000000040a047221 */ /* 0x001fe20000010000 */
[----:B-1----:R-:W-:-:S06]  /*15960*/  FADD.FTZ R3, R27, R3 ;  /* 0x000000031b037221 */ /* 0x002fcc0000010000 */
[----:B------:R-:W0:Y:S08]  /*15970*/  MUFU.EX2 R30, R41 ;  /* 0x00000029001e7308 */ /* 0x000e300000000800 */
[----:B------:R-:W1:Y:S01]  /*15980*/  MUFU.EX2 R29, R46 ;  /* 0x0000002e001d7308 */ /* 0x000e620000000800 */
[----:B-----5:R-:W-:Y:S01]  /*15990*/  FADD.FTZ R4, R28, R4 ;  /* 0x000000041c047221 */ /* 0x020fe20000010000 */
[----:B------:R-:W-:-:S06]  /*159a0*/  FADD.FTZ R3, R43, R3 ;  /* 0x000000032b037221 */ /* 0x000fcc0000010000 */
        /* <DEDUP_REMOVED lines=9> */
[----:B-----5:R-:W-:-:S07]  /*15a40*/  FADD.FTZ R4, R31, R4 ;  /* 0x000000041f047221 */ /* 0x020fce0000010000 */
[----:B------:R-:W5:Y:S08]  /*15a50*/  MUFU.EX2 R48, R48 ;  /* 0x0000003000307308 */ /* 0x000f700000000800 */
[----:B------:R-:W3:Y:S01]  /*15a60*/  MUFU.EX2 R54, R54 ;  /* 0x0000003600367308 */ /* 0x000ee20000000800 */
        /* <DEDUP_REMOVED lines=9> */
[----:B---3--:R-:W-:-:S06]  /*15b00*/  FADD.FTZ R4, R54, R4 ;  /* 0x0000000436047221 */ /* 0x008fcc0000010000 */
[----:B------:R-:W3:Y:S08]  /*15b10*/  MUFU.EX2 R53, R53 ;  /* 0x0000003500357308 */ /* 0x000ef00000000800 */
        /* <DEDUP_REMOVED lines=9> */
[----:B---3--:R-:W-:Y:S01]  /*15bb0*/  FADD.FTZ R3, R53, R3 ;  /* 0x0000000335037221 */ /* 0x008fe20000010000 */
[----:B-----5:R-:W-:-:S06]  /*15bc0*/  FADD.FTZ R4, R59, R4 ;  /* 0x000000043b047221 */ /* 0x020fcc0000010000 */
        /* <DEDUP_REMOVED lines=22> */
[----:B------:R-:W-:-:S07]  /*15d30*/  F2FP.F16.F32.PACK_AB R29, R29, R11 ;  /* 0x0000000b1d1d723e */ /* 0x000fce00000000ff */
[----:B------:R-:W1:Y:S08]  /*15d40*/  MUFU.EX2 R72, R72 ;  /* 0x0000004800487308 */ /* 0x000e700000000800 */
[----:B------:R-:W-:Y:S08]  /*15d50*/  MUFU.EX2 R73, R73 ;  /* 0x0000004900497308 */ /* 0x000ff00000000800 */
[----:B------:R-:W-:Y:S08]  /*15d60*/  MUFU.EX2 R76, R76 ;  /* 0x0000004c004c7308 */ /* 0x000ff00000000800 */
[----:B------:R-:W1:Y:S08]  /*15d70*/  MUFU.EX2 R77, R77 ;  /* 0x0000004d004d7308 */ /* 0x000e700000000800 */
[----:B------:R-:W-:Y:S08]  /*15d80*/  MUFU.EX2 R78, R78 ;  /* 0x0000004e004e7308 */ /* 0x000ff00000000800 */
[----:B------:R-:W1:Y:S01]  /*15d90*/  MUFU.EX2 R79, R79 ;  /* 0x0000004f004f7308 */ /* 0x000e620000000800 */
[----:B---3--:R-:W-:Y:S01]  /*15da0*/  FADD.FTZ R3, R65, R3 ;  /* 0x0000000341037221 */ /* 0x008fe20000010000 */
[----:B-----5:R-:W-:Y:S01]  /*15db0*/  FADD.FTZ R11, R71, R4 ;  /* 0x00000004470b7221 */ /* 0x020fe20000010000 */
[----:B------:R-:W-:-:S02]  /*15dc0*/  F2FP.F16.F32.PACK_AB R24, R32, R24 ;  /* 0x000000182018723e */ /* 0x000fc400000000ff */
[----:B------:R-:W-:Y:S02]  /*15dd0*/  F2FP.F16.F32.PACK_AB R25, R25, R20 ;  /* 0x000000141919723e */ /* 0x000fe400000000ff */
[----:B------:R-:W-:Y:S02]  /*15de0*/  F2FP.F16.F32.PACK_AB R26, R10, R26 ;  /* 0x0000001a0a1a723e */ /* 0x000fe400000000ff */
[----:B------:R-:W-:Y:S02]  /*15df0*/  F2FP.F16.F32.PACK_AB R27, R43, R27 ;  /* 0x0000001b2b1b723e */ /* 0x000fe400000000ff */
[----:B------:R-:W-:Y:S02]  /*15e00*/  F2FP.F16.F32.PACK_AB R28, R14, R28 ;  /* 0x0000001c0e1c723e */ /* 0x000fe400000000ff */
[----:B------:R-:W-:Y:S02]  /*15e10*/  F2FP.F16.F32.PACK_AB R30, R44, R30 ;  /* 0x0000001e2c1e723e */ /* 0x000fe400000000ff */
[----:B------:R-:W-:Y:S01]  /*15e20*/  F2FP.F16.F32.PACK_AB R31, R50, R31 ;  /* 0x0000001f321f723e */ /* 0x000fe200000000ff */
[----:B--2---:R-:W-:Y:S01]  /*15e30*/  FADD.FTZ R3, R68, R3 ;  /* 0x0000000344037221 */ /* 0x004fe20000010000 */
[----:B----4-:R-:W-:Y:S01]  /*15e40*/  FADD.FTZ R4, R74, R11 ;  /* 0x0000000b4a047221 */ /* 0x010fe20000010000 */
[----:B------:R2:W-:Y:S01]  /*15e50*/  STSM.16.M88.4 [R142], R24 ;  /* 0x000000188e007844 */ /* 0x0005e20000000200 */
[----:B------:R-:W-:-:S02]  /*15e60*/  F2FP.F16.F32.PACK_AB R36, R48, R36 ;  /* 0x000000243024723e */ /* 0x000fc400000000ff */
[----:B------:R-:W-:Y:S01]  /*15e70*/  F2FP.F16.F32.PACK_AB R37, R54, R37 ;  /* 0x000000253625723e */ /* 0x000fe200000000ff */
[----:B------:R3:W-:Y:S01]  /*15e80*/  STSM.16.M88.4 [R141], R28 ;  /* 0x0000001c8d007844 */ /* 0x0007e20000000200 */
[----:B------:R-:W-:Y:S02]  /*15e90*/  F2FP.F16.F32.PACK_AB R38, R52, R38 ;  /* 0x000000263426723e */ /* 0x000fe400000000ff */
[----:B------:R-:W-:Y:S01]  /*15ea0*/  F2FP.F16.F32.PACK_AB R39, R58, R39 ;  /* 0x000000273a27723e */ /* 0x000fe200000000ff */
[----:B0-----:R-:W-:Y:S01]  /*15eb0*/  FADD.FTZ R3, R40, R3 ;  /* 0x0000000328037221 */ /* 0x001fe20000010000 */
[----:B-1----:R-:W-:Y:S01]  /*15ec0*/  FADD.FTZ R4, R41, R4 ;  /* 0x0000000429047221 */ /* 0x002fe20000010000 */
[----:B------:R-:W-:Y:S02]  /*15ed0*/  F2FP.F16.F32.PACK_AB R40, R72, R40 ;  /* 0x000000284828723e */ /* 0x000fe400000000ff */
[----:B------:R-:W-:Y:S02]  /*15ee0*/  F2FP.F16.F32.PACK_AB R41, R77, R41 ;  /* 0x000000294d29723e */ /* 0x000fe400000000ff */
[----:B------:R-:W-:-:S02]  /*15ef0*/  F2FP.F16.F32.PACK_AB R42, R76, R73 ;  /* 0x000000494c2a723e */ /* 0x000fc400000000ff */
[----:B--2---:R-:W-:Y:S02]  /*15f00*/  F2FP.F16.F32.PACK_AB R24, R56, R53 ;  /* 0x000000353818723e */ /* 0x004fe400000000ff */
[----:B------:R-:W-:Y:S02]  /*15f10*/  F2FP.F16.F32.PACK_AB R25, R62, R59 ;  /* 0x0000003b3e19723e */ /* 0x000fe400000000ff */
[----:B------:R-:W-:Y:S02]  /*15f20*/  F2FP.F16.F32.PACK_AB R26, R60, R57 ;  /* 0x000000393c1a723e */ /* 0x000fe400000000ff */
[----:B------:R-:W-:Y:S02]  /*15f30*/  F2FP.F16.F32.PACK_AB R27, R66, R63 ;  /* 0x0000003f421b723e */ /* 0x000fe400000000ff */
[----:B---3--:R-:W-:Y:S02]  /*15f40*/  F2FP.F16.F32.PACK_AB R28, R64, R61 ;  /* 0x0000003d401c723e */ /* 0x008fe400000000ff */
[----:B------:R-:W-:-:S02]  /*15f50*/  F2FP.F16.F32.PACK_AB R29, R70, R67 ;  /* 0x00000043461d723e */ /* 0x000fc400000000ff */
[----:B------:R-:W-:Y:S02]  /*15f60*/  F2FP.F16.F32.PACK_AB R30, R68, R65 ;  /* 0x00000041441e723e */ /* 0x000fe400000000ff */
[----:B------:R-:W-:Y:S02]  /*15f70*/  F2FP.F16.F32.PACK_AB R31, R74, R71 ;  /* 0x000000474a1f723e */ /* 0x000fe400000000ff */
[----:B------:R-:W-:Y:S01]  /*15f80*/  F2FP.F16.F32.PACK_AB R43, R79, R78 ;  /* 0x0000004e4f2b723e */ /* 0x000fe200000000ff */
[----:B------:R0:W-:Y:S04]  /*15f90*/  STSM.16.M88.4 [R140+0x27800], R36 ;  /* 0x027800248c007844 */ /* 0x0001e80000000200 */
[----:B------:R0:W-:Y:S04]  /*15fa0*/  STSM.16.M88.4 [R21], R24 ;  /* 0x0000001815007844 */ /* 0x0001e80000000200 */
[----:B------:R0:W-:Y:S04]  /*15fb0*/  STSM.16.M88.4 [R142+0x6000], R28 ;  /* 0x0060001c8e007844 */ /* 0x0001e80000000200 */
[----:B------:R0:W-:Y:S01]  /*15fc0*/  STSM.16.M88.4 [R141+0x6000], R40 ;  /* 0x006000288d007844 */ /* 0x0001e20000000200 */
[----:B------:R-:W-:Y:S01]  /*15fd0*/  @!PT LDS RZ, [RZ] ;  /* 0x00000000fffff984 */ /* 0x000fe20000000800 */
[----:B------:R-:W-:Y:S01]  /*15fe0*/  @!PT LDS RZ, [RZ] ;  /* 0x00000000fffff984 */ /* 0x000fe20000000800 */
[----:B------:R-:W-:Y:S01]  /*15ff0*/  @!PT LDS RZ, [RZ] ;  /* 0x00000000fffff984 */ /* 0x000fe20000000800 */
[----:B------:R-:W-:Y:S01]  /*16000*/  @!PT LDS RZ, [RZ] ;  /* 0x00000000fffff984 */ /* 0x000fe20000000800 */
[----:B------:R1:W-:Y:S06]  /*16010*/  MEMBAR.ALL.CTA ;  /* 0x0000000000007992 */ /* 0x0003ec0000008000 */
[----:B-1----:R-:W1:Y:S01]  /*16020*/  FENCE.VIEW.ASYNC.S ;  /* 0x00000000000073c6 */ /* 0x002e620000000000 */
[----:B------:R-:W-:Y:S01]  /*16030*/  ISETP.GT.AND P2, PT, R0, R155, PT ;  /* 0x0000009b0000720c */ /* 0x000fe20003f44270 */
[----:B------:R-:W-:Y:S01]  /*16040*/  FADD.FTZ R10, R72, R3 ;  /* 0x00000003480a7221 */ /* 0x000fe20000010000 */
[----:B------:R-:W-:-:S03]  /*16050*/  FADD.FTZ R3, R77, R4 ;  /* 0x000000044d037221 */ /* 0x000fc60000010000 */
[----:B------:R-:W-:Y:S01]  /*16060*/  FADD.FTZ R11, R73, R10 ;  /* 0x0000000a490b7221 */ /* 0x000fe20000010000 */
[----:B------:R-:W-:Y:S01]  /*16070*/  FADD.FTZ R78, R78, R3 ;  /* 0x000000034e4e7221 */ /* 0x000fe20000010000 */
[-C--:B------:R-:W-:Y:S01]  /*16080*/  FMUL.FTZ R90, R90, R5.reuse ;  /* 0x000000055a5a7220 */ /* 0x080fe20000410000 */
        /* <DEDUP_REMOVED lines=49> */
[----:B------:R-:W-:-:S02]  /*163a0*/  VIADD R0, R0, 0xffffffff ;  /* 0xffffffff00007836 */ /* 0x000fc40000000000 */
[----:B------:R-:W-:Y:S02]  /*163b0*/  IMAD.MOV.U32 R14, RZ, RZ, R19 ;  /* 0x000000ffff0e7224 */ /* 0x000fe400078e0013 */
[----:B------:R-:W-:Y:S02]  /*163c0*/  IMAD.MOV.U32 R10, RZ, RZ, R16 ;  /* 0x000000ffff0a7224 */ /* 0x000fe400078e0010 */
[----:B------:R-:W-:Y:S02]  /*163d0*/  IMAD.MOV.U32 R5, RZ, RZ, R13 ;  /* 0x000000ffff057224 */ /* 0x000fe400078e000d */
[----:B------:R-:W-:Y:S01]  /*163e0*/  IMAD.MOV.U32 R11, RZ, RZ, R12 ;  /* 0x000000ffff0b7224 */ /* 0x000fe200078e000c */
[----:B-1----:R-:W-:Y:S01]  /*163f0*/  NOP ;  /* 0x0000000000007918 */ /* 0x002fe20000000000 */
[----:B0-----:R-:W-:Y:S05]  /*16400*/  @P2 BRA `(.L_x_10905) ;  /* 0xffffffd4001c2947 */ /* 0x001fea000383ffff */
.L_x_10895:
[----:B------:R-:W2:Y:S02]  /*16410*/  LDL R5, [R1+0x44] ;  /* 0x0000440001057983 */ /* 0x000ea40000100800 */
[----:B--2---:R-:W-:-:S13]  /*16420*/  ISETP.GE.AND P2, PT, R0, R5, PT ;  /* 0x000000050000720c */ /* 0x004fda0003f46270 */
[----:B------:R-:W-:Y:S05]  /*16430*/  @!P2 BRA `(.L_x_10906) ;  /* 0x0000003c0004a947 */ /* 0x000fea0003800000 */
[----:B------:R-:W-:Y:S02]  /*16440*/  IMAD.MOV.U32 R5, RZ, RZ, R13 ;  /* 0x000000ffff057224 */ /* 0x000fe400078e000d */
[----:B------:R-:W-:Y:S02]  /*16450*/  IMAD.MOV.U32 R10, RZ, RZ, R12 ;  /* 0x000000ffff0a7224 */ /* 0x000fe400078e000c */
[----:B------:R-:W-:Y:S02]  /*16460*/  IMAD.MOV.U32 R14, RZ, RZ, R19 ;  /* 0x000000ffff0e7224 */ /* 0x000fe400078e0013 */
[----:B------:R-:W-:-:S07]  /*16470*/  IMAD.MOV.U32 R11, RZ, RZ, R16 ;  /* 0x000000ffff0b7224 */ /* 0x000fce00078e0010 */
.L_x_10924:
        /* <DEDUP_REMOVED lines=11> */
.L_x_10908:
[----:B------:R-:W-:Y:S01]  /*16530*/  IMAD R12, R16, 0x8, R2 ;  /* 0x00000008100c7824 */ /* 0x000fe200078e0202 */
[----:B------:R-:W-:-:S04]  /*16540*/  SHF.L.U32 R13, R19, 0x1f, RZ ;  /* 0x0000001f130d7819 */ /* 0x000fc800000006ff */
[----:B------:R0:W1:Y:S01]  /*16550*/  SYNCS.PHASECHK.TRANS64.TRYWAIT P3, [R12+URZ+0x2d830], R13 ;  /* 0x02d8300d0c0075a7 */ /* 0x000062000806017f */
[----:B------:R-:W-:Y:S05]  /*16560*/  @!P0 BRA `(.L_x_10909) ;  /* 0x0000000000048947 */ /* 0x000fea0003800000 */
[----:B------:R-:W-:Y:S01]  /*16570*/  BPT.TRAP 0x1 ;  /* 0x000000040000795c */ /* 0x000fe20000300000 */
.L_x_10909:
[----:B------:R-:W-:Y:S04]  /*16580*/  BSSY B0, `(.L_x_10907) ;  /* 0x0000004000007945 */ /* 0x000fe80003800000 */
[----:B-1----:R-:W-:Y:S05]  /*16590*/  @P3 BRA `(.L_x_10910) ;  /* 0x0000000000083947 */ /* 0x002fea0003800000 */
[----:B------:R-:W1:Y:S02]  /*165a0*/  SYNCS.PHASECHK.TRANS64.TRYWAIT P3, [R12+URZ+0x2d830], R13 ;  /* 0x02d8300d0c0075a7 */ /* 0x000e64000806017f */
[----:B-1----:R-:W-:Y:S05]  /*165b0*/  @!P3 BRA `(.L_x_10911) ;  /* 0x00000108009cb947 */ /* 0x002fea0003800000 */
.L_x_10910:
[----:B------:R-:W-:Y:S05]  /*165c0*/  BSYNC B0 ;  /* 0x0000000000007941 */ /* 0x000fea0003800000 */
.L_x_10907:
        /* <DEDUP_REMOVED lines=61> */
.L_x_10913:
[----:B------:R-:W-:Y:S01]  /*169a0*/  SHF.L.U32 R12, R14, 0x1f, RZ ;  /* 0x0000001f0e0c7819 */ /* 0x000fe200000006ff */
[----:B------:R-:W-:-:S04]  /*169b0*/  IMAD R13, R11, 0x8, R2 ;  /* 0x000000080b0d7824 */ /* 0x000fc800078e0202 */
[----:B------:R0:W1:Y:S01]  /*169c0*/  SYNCS.PHASECHK.TRANS64.TRYWAIT P2, [R13+URZ+0x2d850], R12 ;  /* 0x02d8500c0d0075a7 */ /* 0x000062000804017f */
[----:B------:R-:W-:Y:S05]  /*169d0*/  @!P0 BRA `(.L_x_10914) ;  /* 0x0000000000048947 */ /* 0x000fea0003800000 */
[----:B------:R-:W-:Y:S01]  /*169e0*/  BPT.TRAP 0x1 ;  /* 0x000000040000795c */ /* 0x000fe20000300000 */
.L_x_10914:
[----:B-1----:R-:W-:Y:S05]  /*169f0*/  @P2 BRA `(.L_x_10912) ;  /* 0x0000000000082947 */ /* 0x002fea0003800000 */
[----:B------:R-:W1:Y:S02]  /*16a00*/  SYNCS.PHASECHK.TRANS64.TRYWAIT P2, [R13+URZ+0x2d850], R12 ;  /* 0x02d8500c0d0075a7 */ /* 0x000e64000804017f */
[----:B-1----:R-:W-:Y:S05]  /*16a10*/  @!P2 BRA `(.L_x_10915) ;  /* 0x000001040098a947 */ /* 0x002fea0003800000 */
.L_x_10912:
[----:B------:R-:W2:Y:S01]  /*16a20*/  LDL R143, [R1+0x18] ;  /* 0x00001800018f7983 */ /* 0x000ea20000100800 */
[----:B------:R-:W3:Y:S03]  /*16a30*/  @P5 LDC R14, c[0x0][0x44c] ;  /* 0x00011300ff0e5b82 */ /* 0x000ee60000000800 */
[----:B------:R-:W2:Y:S05]  /*16a40*/  LDL R20, [R1+0x40] ;  /* 0x0000400001147983 */ /* 0x000eaa0000100800 */
[----:B01----:R-:W0:Y:S01]  /*16a50*/  @P5 LDC R13, c[0x0][0x450] ;  /* 0x00011400ff0d5b82 */ /* 0x003e220000000800 */
[----:B------:R-:W-:Y:S05]  /*16a60*/  WARPSYNC.ALL ;  /* 0x0000000000007948 */ /* 0x000fea0003800000 */
[----:B--2---:R-:W-:-:S02]  /*16a70*/  IMAD.IADD R12, R20, 0x1, R143 ;  /* 0x00000001140c7824 */ /* 0x004fc400078e028f */
[----:B------:R-:W2:Y:S01]  /*16a80*/  LDL R143, [R1+0x3c] ;  /* 0x00003c00018f7983 */ /* 0x000ea20000100800 */
[----:B------:R-:W-:Y:S01]  /*16a90*/  IMAD.MOV.U32 R15, RZ, RZ, -0x7fffffe0 ;  /* 0x80000020ff0f7424 */ /* 0x000fe200078e00ff */
[----:B------:R-:W-:Y:S01]  /*16aa0*/  WARPGROUP.ARRIVE ;  /* 0x00000000000079c5 */ /* 0x000fe20000000000 */
[----:B---3--:R-:W-:-:S05]  /*16ab0*/  @P5 IMAD.HI.U32 R14, R12, R14, RZ ;  /* 0x0000000e0c0e5227 */ /* 0x008fca00078e00ff */
[----:B------:R-:W1:Y:S01]  /*16ac0*/  S2R R144, SR_TID.X ;  /* 0x0000000000907919 */ /* 0x000e620000002100 */
[----:B------:R-:W-:Y:S01]  /*16ad0*/  FMUL.FTZ R84, R84, UR48 ;  /* 0x0000003054547c20 */ /* 0x000fe20008410000 */
[C---:B------:R-:W-:Y:S01]  /*16ae0*/  R2UR UR11, R15.reuse ;  /* 0x000000000f0b72ca */ /* 0x040fe200000e0000 */
[----:B------:R-:W-:Y:S01]  /*16af0*/  IMAD.MOV.U32 R21, RZ, RZ, -0x7fffffe0 ;  /* 0x80000020ff157424 */ /* 0x000fe200078e00ff */
[----:B0-----:R-:W-:Y:S01]  /*16b00*/  @P5 SHF.R.U32.HI R12, RZ, R13, R14 ;  /* 0x0000000dff0c5219 */ /* 0x001fe2000001160e */
[----:B------:R-:W-:Y:S01]  /*16b10*/  VIADD R13, R2, 0x400 ;  /* 0x00000400020d7836 */ /* 0x000fe20000000000 */
[----:B------:R-:W-:Y:S01]  /*16b20*/  R2UR UR47, R15 ;  /* 0x000000000f2f72ca */ /* 0x000fe200000e0000 */
[----:B------:R-:W-:Y:S01]  /*16b30*/  IMAD.MOV.U32 R15, RZ, RZ, 0x40000040 ;  /* 0x40000040ff0f7424 */ /* 0x000fe200078e00ff */
[----:B------:R-:W-:Y:S01]  /*16b40*/  R2UR UR15, R21 ;  /* 0x00000000150f72ca */ /* 0x000fe200000e0000 */
[----:B------:R-:W0:Y:S01]  /*16b50*/  SHFL.IDX PT, R145, R12, RZ, 0x1c1f ;  /* 0x001c1fff0c917589 */ /* 0x000e2200000e0000 */
[----:B------:R-:W-:Y:S01]  /*16b60*/  SHF.R.U32.HI R13, RZ, 0x4, R13 ;  /* 0x00000004ff0d7819 */ /* 0x000fe2000001160d */
[----:B------:R-:W-:Y:S01]  /*16b70*/  FMUL.FTZ R85, R85, UR48 ;  /* 0x0000003055557c20 */ /* 0x000fe20008410000 */
[----:B------:R-:W-:Y:S01]  /*16b80*/  R2UR UR9, R15 ;  /* 0x000000000f0972ca */ /* 0x000fe200000e0000 */
[----:B------:R-:W-:Y:S01]  /*16b90*/  IMAD.MOV.U32 R15, RZ, RZ, 0x40000040 ;  /* 0x40000040ff0f7424 */ /* 0x000fe200078e00ff */
[----:B------:R-:W-:Y:S01]  /*16ba0*/  LOP3.LUT R13, R13, 0x3fff, RZ, 0xc0, !PT ;  /* 0x00003fff0d0d7812 */ /* 0x000fe200078ec0ff */
[----:B------:R-:W3:Y:S01]  /*16bb0*/  MUFU.TANH R84, R84 ;  /* 0x0000005400547308 */ /* 0x000ee20000002400 */
[----:B------:R-:W-:-:S02]  /*16bc0*/  R2UR UR19, R21 ;  /* 0x00000000151372ca */ /* 0x000fc400000e0000 */
[----:B------:R-:W-:Y:S02]  /*16bd0*/  LOP3.LUT R13, R13, 0x2000000, RZ, 0xfc, !PT ;  /* 0x020000000d0d7812 */ /* 0x000fe400078efcff */
[C---:B------:R-:W-:Y:S02]  /*16be0*/  R2UR UR23, R21.reuse ;  /* 0x00000000151772ca */ /* 0x040fe400000e0000 */
[----:B------:R-:W-:Y:S01]  /*16bf0*/  R2UR UR27, R21 ;  /* 0x00000000151b72ca */ /* 0x000fe200000e0000 */
[----:B------:R-:W-:Y:S01]  /*16c00*/  IMAD R14, R11, 0x600, R13 ;  /* 0x000006000b0e7824 */ /* 0x000fe200078e020d */
[C---:B------:R-:W-:Y:S01]  /*16c10*/  R2UR UR31, R21.reuse ;  /* 0x00000000151f72ca */ /* 0x040fe200000e0000 */
[----:B------:R-:W-:Y:S01]  /*16c20*/  FMUL.FTZ R13, R24, UR48 ;  /* 0x00000030180d7c20 */ /* 0x000fe20008410000 */
[----:B------:R-:W-:Y:S01]  /*16c30*/  R2UR UR35, R21 ;  /* 0x00000000152372ca */ /* 0x000fe200000e0000 */
[C---:B------:R-:W-:Y:S01]  /*16c40*/  VIADD R20, R14.reuse, 0x40 ;  /* 0x000000400e147836 */ /* 0x040fe20000000000 */
[----:B------:R-:W-:Y:S01]  /*16c50*/  R2UR UR10, R14 ;  /* 0x000000000e0a72ca */ /* 0x000fe200000e0000 */
[----:B------:R-:W-:Y:S01]  /*16c60*/  IMAD.MOV.U32 R21, RZ, RZ, 0x40000040 ;  /* 0x40000040ff157424 */ /* 0x000fe200078e00ff */
[----:B------:R-:W-:Y:S01]  /*16c70*/  R2UR UR45, R15 ;  /* 0x000000000f2d72ca */ /* 0x000fe200000e0000 */
[----:B------:R-:W-:Y:S01]  /*16c80*/  FMUL.FTZ R15, R25, UR48 ;  /* 0x00000030190f7c20 */ /* 0x000fe20008410000 */
[----:B------:R-:W-:Y:S01]  /*16c90*/  R2UR UR14, R20 ;  /* 0x00000000140e72ca */ /* 0x000fe200000e0000 */
[----:B------:R-:W-:Y:S01]  /*16ca0*/  VIADD R20, R14, 0x80 ;  /* 0x000000800e147836 */ /* 0x000fe20000000000 */
[----:B------:R-:W-:Y:S01]  /*16cb0*/  R2UR UR13, R21 ;  /* 0x00000000150d72ca */ /* 0x000fe200000e0000 */
[----:B------:R-:W-:-:S02]  /*16cc0*/  IMAD.MOV.U32 R21, RZ, RZ, 0x40000040 ;  /* 0x40000040ff157424 */ /* 0x000fc400078e00ff */
[----:B------:R-:W-:Y:S01]  /*16cd0*/  FMUL.FTZ R25, R29, UR48 ;  /* 0x000000301d197c20 */ /* 0x000fe20008410000 */
[----:B------:R-:W-:Y:S01]  /*16ce0*/  FMUL.FTZ R29, R33, UR48 ;  /* 0x00000030211d7c20 */ /* 0x000fe20008410000 */
[----:B------:R-:W-:Y:S01]  /*16cf0*/  R2UR UR18, R20 ;  /* 0x00000000141272ca */ /* 0x000fe200000e0000 */
[----:B------:R-:W-:Y:S01]  /*16d00*/  VIADD R20, R14, 0xc0 ;  /* 0x000000c00e147836 */ /* 0x000fe20000000000 */
[----:B------:R-:W-:Y:S01]  /*16d10*/  R2UR UR17, R21 ;  /* 0x00000000151172ca */ /* 0x000fe200000e0000 */
[----:B------:R-:W-:Y:S02]  /*16d20*/  IMAD.MOV.U32 R21, RZ, RZ, 0x40000040 ;  /* 0x40000040ff157424 */ /* 0x000fe400078e00ff */
[----:B------:R-:W-:Y:S01]  /*16d30*/  FMUL.FTZ R33, R38, UR48 ;  /* 0x0000003026217c20 */ /* 0x000fe20008410000 */
        /* <DEDUP_REMOVED lines=10> */
[----:B------:R-:W-:Y:S01]  /*16de0*/  IMAD.MOV.U32 R21, RZ, RZ, 0x40000040 ;  /* 0x40000040ff157424 */ /* 0x000fe200078e00ff */
[----:B-1----:R-:W-:Y:S01]  /*16df0*/  ISETP.GE.U32.AND P2, PT, R144, 0x180, PT ;  /* 0x000001809000780c */ /* 0x002fe20003f46070 */
[----:B------:R-:W-:Y:S01]  /*16e00*/  FMUL.FTZ R54, R58, UR48 ;  /* 0x000000303a367c20 */ /* 0x000fe20008410000 */
[----:B------:R-:W-:Y:S01]  /*16e10*/  R2UR UR30, R20 ;  /* 0x00000000141e72ca */ /* 0x000fe200000e0000 */
[C---:B------:R-:W-:Y:S01]  /*16e20*/  VIADD R20, R14.reuse, 0x180 ;  /* 0x000001800e147836 */ /* 0x040fe20000000000 */
[----:B------:R-:W-:Y:S01]  /*16e30*/  R2UR UR29, R21 ;  /* 0x00000000151d72ca */ /* 0x000fe200000e0000 */
[----:B------:R-:W-:-:S02]  /*16e40*/  VIADD R14, R14, 0x1c0 ;  /* 0x000001c00e0e7836 */ /* 0x000fc40000000000 */
[----:B------:R-:W-:Y:S01]  /*16e50*/  FMUL.FTZ R58, R62, UR48 ;  /* 0x000000303e3a7c20 */ /* 0x000fe20008410000 */
[----:B------:R-:W-:Y:S01]  /*16e60*/  IMAD.MOV.U32 R21, RZ, RZ, 0x40000040 ;  /* 0x40000040ff157424 */ /* 0x000fe200078e00ff */
[----:B------:R-:W-:Y:S01]  /*16e70*/  R2UR UR34, R20 ;  /* 0x00000000142272ca */ /* 0x000fe200000e0000 */
        /* <DEDUP_REMOVED lines=18> */
[----:B------:R-:W1:Y:S08]  /*16fa0*/  MUFU.TANH R13, R13 ;  /* 0x0000000d000d7308 */ /* 0x000e700000002400 */
        /* <DEDUP_REMOVED lines=26> */
[----:B--2---:R-:W-:-:S02]  /*17150*/  LOP3.LUT R14, R143, 0x10000, RZ, 0xfc, !PT ;  /* 0x000100008f0e7812 */ /* 0x004fc400078efcff */
[----:B------:R-:W-:Y:S02]  /*17160*/  SHF.R.U32.HI R143, RZ, 0x7, R144 ;  /* 0x00000007ff8f7819 */ /* 0x000fe40000011690 */
[C---:B------:R-:W-:Y:S01]  /*17170*/  R2UR UR8, R14.reuse ;  /* 0x000000000e0872ca */ /* 0x040fe200000e0000 */
[----:B------:R-:W-:Y:S02]  /*17180*/  VIADD R20, R14, 0x2 ;  /* 0x000000020e147836 */ /* 0x000fe40000000000 */
[----:B------:R-:W-:-:S03]  /*17190*/  VIADD R50, R143, 0x9 ;  /* 0x000000098f327836 */ /* 0x000fc60000000000 */
[----:B------:R-:W-:Y:S01]  /*171a0*/  R2UR UR12, R20 ;  /* 0x00000000140c72ca */ /* 0x000fe200000e0000 */
[----:B------:R-:W-:Y:S01]  /*171b0*/  VIADD R20, R14, 0x4 ;  /* 0x000000040e147836 */ /* 0x000fe20000000000 */
[----:B------:R-:W-:-:S04]  /*171c0*/  SEL R50, R50, 0x9, !P2 ;  /* 0x0000000932327807 */ /* 0x000fc80005000000 */
[----:B------:R-:W-:Y:S01]  /*171d0*/  R2UR UR16, R20 ;  /* 0x00000000141072ca */ /* 0x000fe200000e0000 */
[----:B------:R-:W-:Y:S01]  /*171e0*/  HGMMA.64x96x16.F32 R88, gdesc[UR8].tnspB, R88, gsb0 ;  /* 0x41600000085879f0 */ /* 0x000fe20008000858 */
[----:B------:R-:W-:-:S05]  /*171f0*/  VIADD R20, R14, 0x6 ;  /* 0x000000060e147836 */ /* 0x000fca0000000000 */
[----:B------:R-:W-:Y:S01]  /*17200*/  R2UR UR20, R20 ;  /* 0x00000000141472ca */ /* 0x000fe200000e0000 */
[----:B------:R-:W-:-:S05]  /*17210*/  VIADD R20, R14, 0x600 ;  /* 0x000006000e147836 */ /* 0x000fca0000000000 */
[----:B------:R-:W-:Y:S01]  /*17220*/  R2UR UR24, R20 ;  /* 0x00000000141872ca */ /* 0x000fe200000e0000 */
[----:B------:R-:W-:-:S05]  /*17230*/  VIADD R20, R14, 0x602 ;  /* 0x000006020e147836 */ /* 0x000fca0000000000 */
[----:B------:R-:W-:Y:S01]  /*17240*/  R2UR UR28, R20 ;  /* 0x00000000141c72ca */ /* 0x000fe200000e0000 */
[C---:B------:R-:W-:Y:S02]  /*17250*/  VIADD R20, R14.reuse, 0x604 ;  /* 0x000006040e147836 */ /* 0x040fe40000000000 */
[----:B------:R-:W-:-:S03]  /*17260*/  VIADD R14, R14, 0x606 ;  /* 0x000006060e0e7836 */ /* 0x000fc60000000000 */
        /* <DEDUP_REMOVED lines=39> */
[----:B------:R-:W2:Y:S02]  /*174e0*/  MUFU.TANH R14, R14 ;  /* 0x0000000e000e7308 */ /* 0x000ea40000002400 */
[----:B------:R-:W-:-:S04]  /*174f0*/  IADD3 R143, -R137, 0x1, -R82 ;  /* 0x00000001898f7810 */ /* 0x000fc80007ffe952 */
[----:B------:R-:W-:Y:S02]  /*17500*/  IADD3 R143, -R138, R143, R139 ;  /* 0x0000008f8a8f7210 */ /* 0x000fe40007ffe18b */
[----:B------:R-:W1:Y:S03]  /*17510*/  MUFU.TANH R20, R20 ;  /* 0x0000001400147308 */ /* 0x000e660000002400 */
[C---:B------:R-:W-:Y:S02]  /*17520*/  VIADD R144, R143.reuse, UR43 ;  /* 0x0000002b8f907c36 */ /* 0x040fe40008000000 */
[----:B------:R-:W-:-:S03]  /*17530*/  VIADD R143, R143, UR52 ;  /* 0x000000348f8f7c36 */ /* 0x000fc60008000000 */
[----:B------:R-:W1:Y:S01]  /*17540*/  MUFU.TANH R26, R26 ;  /* 0x0000001a001a7308 */ /* 0x000e620000002400 */
[C---:B0-----:R-:W-:Y:S02]  /*17550*/  IMAD.IADD R87, R145.reuse, 0x1, R144 ;  /* 0x0000000191577824 */ /* 0x041fe400078e0290 */
[----:B------:R-:W-:-:S05]  /*17560*/  IMAD.IADD R86, R145, 0x1, R143 ;  /* 0x0000000191567824 */ /* 0x000fca00078e028f */
[----:B------:R-:W0:Y:S08]  /*17570*/  MUFU.TANH R27, R27 ;  /* 0x0000001b001b7308 */ /* 0x000e300000002400 */
[----:B------:R-:W0:Y:S01]  /*17580*/  MUFU.TANH R31, R31 ;  /* 0x0000001f001f7308 */ /* 0x000e220000002400 */
[----:B------:R-:W-:Y:S02]  /*17590*/  WARPGROUP.DEPBAR.LE gsb0, 0x0 ;  /* 0x00008000000079c5 */ /* 0x000fe40000010000 */
        /* <DEDUP_REMOVED lines=57> */
[----:B-1234-:R-:W-:Y:S05]  /*17930*/  @!P4 BRA `(.L_x_10916) ;  /* 0x000000000058c947 */ /* 0x01efea0003800000 */
        /* <DEDUP_REMOVED lines=12> */
.L_x_10918:
[----:B------:R-:W-:-:S05]  /*17a00*/  IMAD.U32 R155, RZ, RZ, UR5 ;  /* 0x00000005ff9b7e24 */ /* 0x000fca000f8e00ff */
[----:B------:R-:W-:-:S13]  /*17a10*/  ISETP.NE.AND P2, PT, R155, 0x1, PT ;  /* 0x000000019b00780c */ /* 0x000fda0003f45270 */
[----:B0-----:R-:W0:Y:S02]  /*17a20*/  @P2 LDC.64 R50, c[0x0][0x9e8] ;  /* 0x00027a00ff322b82 */ /* 0x001e240000000a00 */
[----:B0-----:R-:W-:-:S05]  /*17a30*/  @P2 IMAD.HI.U32 R50, R145, R50, RZ ;  /* 0x0000003291322227 */ /* 0x001fca00078e00ff */
[----:B------:R-:W-:-:S07]  /*17a40*/  @P2 SHF.R.U32.HI R145, RZ, R51, R50 ;  /* 0x00000033ff912219 */ /* 0x000fce0000011632 */
.L_x_10919:
[----:B------:R-:W-:Y:S05]  /*17a50*/  BSYNC B0 ;  /* 0x0000000000007941 */ /* 0x000fea0003800000 */
.L_x_10917:
[----:B------:R-:W-:-:S04]  /*17a60*/  IMAD R145, R145, R155, -R82 ;  /* 0x0000009b91917224 */ /* 0x000fc800078e0a52 */
[----:B------:R-:W-:-:S05]  /*17a70*/  IMAD.IADD R145, R145, 0x1, -R137 ;  /* 0x0000000191917824 */ /* 0x000fca00078e0a89 */
[----:B------:R-:W-:Y:S02]  /*17a80*/  VIMNMX R86, R86, R145, !PT ;  /* 0x0000009156567248 */ /* 0x000fe40007fe0100 */
[----:B------:R-:W-:-:S07]  /*17a90*/  VIADDMNMX R87, R145, R155, R87, PT ;  /* 0x0000009b91577246 */ /* 0x000fce0003800157 */
.L_x_10916:
[----:B------:R-:W-:Y:S01]  /*17aa0*/  ISETP.GT.AND P3, PT, R0, -0x1, PT ;  /* 0xffffffff0000780c */ /* 0x000fe20003f64270 */
[----:B------:R-:W1:Y:S03]  /*17ab0*/  SHFL.IDX PT, R12, R12, 0x1, 0x1c1f ;  /* 0x003c1f000c0c7f89 */ /* 0x000e6600000e0000 */
[----:B------:R-:W-:-:S04]  /*17ac0*/  ISETP.GT.AND P2, PT, R86, RZ, P3 ;  /* 0x000000ff5600720c */ /* 0x000fc80001f44270 */
[----:B------:R-:W-:-:S04]  /*17ad0*/  ISETP.LT.OR P2, PT, R87, 0x1, P2 ;  /* 0x000000015700780c */ /* 0x000fc80001741670 */
[----:B0-----:R-:W-:Y:S02]  /*17ae0*/  FSEL R50, R13, -INF , !P2 ;  /* 0xff8000000d327808 */ /* 0x001fe40005000000 */
[----:B------:R-:W-:-:S04]  /*17af0*/  ISETP.GT.AND P2, PT, R86, 0x1, P3 ;  /* 0x000000015600780c */ /* 0x000fc80001f44270 */
[----:B------:R-:W-:-:S04]  /*17b00*/  ISETP.LT.OR P2, PT, R87, 0x2, P2 ;  /* 0x000000025700780c */ /* 0x000fc80001741670 */
[----:B------:R-:W-:Y:S02]  /*17b10*/  FSEL R15, R15, -INF , !P2 ;  /* 0xff8000000f0f7808 */ /* 0x000fe40005000000 */
[----:B------:R-:W-:Y:S01]  /*17b20*/  ISETP.GT.AND P2, PT, R86, 0x8, P3 ;  /* 0x000000085600780c */ /* 0x000fe20001f44270 */
[--C-:B-1----:R-:W-:Y:S02]  /*17b30*/  IMAD.IADD R144, R144, 0x1, R12.reuse ;  /* 0x0000000190907824 */ /* 0x102fe400078e020c */
        /* <DEDUP_REMOVED lines=103> */
.L_x_10922:
[----:B------:R-:W-:-:S05]  /*181b0*/  IMAD.U32 R86, RZ, RZ, UR5 ;  /* 0x00000005ff567e24 */ /* 0x000fca000f8e00ff */
[----:B------:R-:W-:-:S13]  /*181c0*/  ISETP.NE.AND P2, PT, R86, 0x1, PT ;  /* 0x000000015600780c */ /* 0x000fda0003f45270 */
[----:B------:R-:W0:Y:S02]  /*181d0*/  @P2 LDC.64 R12, c[0x0][0x9e8] ;  /* 0x00027a00ff0c2b82 */ /* 0x000e240000000a00 */
[----:B0-----:R-:W-:-:S05]  /*181e0*/  @P2 IMAD.HI.U32 R12, R51, R12, RZ ;  /* 0x0000000c330c2227 */ /* 0x001fca00078e00ff */
[----:B------:R-:W-:-:S07]  /*181f0*/  @P2 SHF.R.U32.HI R51, RZ, R13, R12 ;  /* 0x0000000dff332219 */ /* 0x000fce000001160c */
.L_x_10923:
[----:B------:R-:W-:Y:S05]  /*18200*/  BSYNC B0 ;  /* 0x0000000000007941 */ /* 0x000fea0003800000 */
.L_x_10921:
[----:B------:R-:W-:-:S04]  /*18210*/  IMAD R51, R51, R86, -R82 ;  /* 0x0000005633337224 */ /* 0x000fc800078e0a52 */
[----:B------:R-:W-:-:S05]  /*18220*/  IMAD.IADD R51, R51, 0x1, -R137 ;  /* 0x0000000133337824 */ /* 0x000fca00078e0a89 */
[----:B------:R-:W-:Y:S02]  /*18230*/  VIMNMX R143, R143, R51, !PT ;  /* 0x000000338f8f7248 */ /* 0x000fe40007fe0100 */
[----:B------:R-:W-:-:S07]  /*18240*/  VIADDMNMX R144, R51, R86, R144, PT ;  /* 0x0000005633907246 */ /* 0x000fce0003800190 */
.L_x_10920:
        /* <DEDUP_REMOVED lines=94> */
[----:B------:R-:W-:Y:S01]  /*18830*/  FFMA.FTZ R10, R85, UR39, -R10 ;  /* 0x00000027550a7c23 */ /* 0x000fe2000801080a */
        /* <DEDUP_REMOVED lines=8> */
[----:B------:R-:W3:Y:S01]  /*188c0*/  MUFU.EX2 R21, R21 ;  /* 0x0000001500157308 */ /* 0x000ee20000000800 */
[----:B0-----:R-:W-:Y:S02]  /*188d0*/  FFMA.FTZ R4, R11, R4, R32 ;  /* 0x000000040b047223 */ /* 0x001fe40000010020 */
[----:B------:R-:W-:Y:S02]  /*188e0*/  FSEL R86, R34, -INF , !P2 ;  /* 0xff80000022567808 */ /* 0x000fe40005000000 */
[----:B------:R-:W-:-:S03]  /*188f0*/  ISETP.GT.AND P2, PT, R143, 0x20, P3 ;  /* 0x000000208f00780c */ /* 0x000fc60001f44270 */
[----:B------:R-:W0:Y:S01]  /*18900*/  MUFU.EX2 R25, R25 ;  /* 0x0000001900197308 */ /* 0x000e220000000800 */
[----:B------:R-:W-:Y:S01]  /*18910*/  ISETP.LT.OR P2, PT, R144, 0x21, P2 ;  /* 0x000000219000780c */ /* 0x000fe20001741670 */
[C---:B-1----:R-:W-:Y:S01]  /*18920*/  FADD.FTZ R4, R15.reuse, R4 ;  /* 0x000000040f047221 */ /* 0x042fe20000010000 */
[----:B------:R-:W-:Y:S02]  /*18930*/  F2FP.F16.F32.PACK_AB R32, R15, R32 ;  /* 0x000000200f20723e */ /* 0x000fe400000000ff */
[----:B------:R-:W-:Y:S02]  /*18940*/  FSEL R36, R36, -INF , !P2 ;  /* 0xff80000024247808 */ /* 0x000fe40005000000 */
[----:B------:R-:W-:Y:S01]  /*18950*/  ISETP.GT.AND P2, PT, R143, 0x21, P3 ;  /* 0x000000218f00780c */ /* 0x000fe20001f44270 */
[----:B------:R-:W1:Y:S01]  /*18960*/  MUFU.EX2 R27, R27 ;  /* 0x0000001b001b7308 */ /* 0x000e620000000800 */
[----:B---3--:R-:W-:Y:S02]  /*18970*/  FADD.FTZ R4, R21, R4 ;  /* 0x0000000415047221 */ /* 0x008fe40000010000 */
[----:B------:R-:W-:-:S04]  /*18980*/  ISETP.LT.OR P2, PT, R144, 0x22, P2 ;  /* 0x000000229000780c */ /* 0x000fc80001741670 */
[----:B------:R-:W-:Y:S01]  /*18990*/  FSEL R38, R38, -INF , !P2 ;  /* 0xff80000026267808 */ /* 0x000fe20005000000 */
[----:B------:R-:W3:Y:S01]  /*189a0*/  MUFU.EX2 R29, R29 ;  /* 0x0000001d001d7308 */ /* 0x000ee20000000800 */
[----:B------:R-:W-:Y:S01]  /*189b0*/  ISETP.GT.AND P2, PT, R143, 0x28, P3 ;  /* 0x000000288f00780c */ /* 0x000fe20001f44270 */
[C---:B0-----:R-:W-:Y:S01]  /*189c0*/  FADD.FTZ R4, R25.reuse, R4 ;  /* 0x0000000419047221 */ /* 0x041fe20000010000 */
[----:B------:R-:W-:Y:S02]  /*189d0*/  F2FP.F16.F32.PACK_AB R34, R25, R21 ;  /* 0x000000151922723e */ /* 0x000fe400000000ff */
[----:B------:R-:W-:-:S03]  /*189e0*/  ISETP.LT.OR P2, PT, R144, 0x29, P2 ;  /* 0x000000299000780c */ /* 0x000fc60001741670 */
[----:B------:R-:W0:Y:S01]  /*189f0*/  MUFU.EX2 R31, R31 ;  /* 0x0000001f001f7308 */ /* 0x000e220000000800 */
[----:B------:R-:W-:Y:S01]  /*18a00*/  FSEL R40, R40, -INF , !P2 ;  /* 0xff80000028287808 */ /* 0x000fe20005000000 */
[----:B-1----:R-:W-:Y:S01]  /*18a10*/  FADD.FTZ R4, R27, R4 ;  /* 0x000000041b047221 */ /* 0x002fe20000010000 */
[----:B------:R-:W-:-:S04]  /*18a20*/  ISETP.GT.AND P2, PT, R143, 0x29, P3 ;  /* 0x000000298f00780c */ /* 0x000fc80001f44270 */
[----:B------:R-:W-:Y:S01]  /*18a30*/  ISETP.LT.OR P2, PT, R144, 0x2a, P2 ;  /* 0x0000002a9000780c */ /* 0x000fe20001741670 */
[----:B------:R-:W1:Y:S01]  /*18a40*/  MUFU.EX2 R51, R51 ;  /* 0x0000003300337308 */ /* 0x000e620000000800 */
[----:B---3--:R-:W-:Y:S02]  /*18a50*/  FADD.FTZ R4, R29, R4 ;  /* 0x000000041d047221 */ /* 0x008fe40000010000 */
[----:B------:R-:W-:Y:S02]  /*18a60*/  FSEL R42, R42, -INF , !P2 ;  /* 0xff8000002a2a7808 */ /* 0x000fe40005000000 */
[----:B------:R-:W-:-:S03]  /*18a70*/  ISETP.GT.AND P2, PT, R143, 0x30, P3 ;  /* 0x000000308f00780c */ /* 0x000fc60001f44270 */
[----:B------:R-:W3:Y:S01]  /*18a80*/  MUFU.EX2 R82, R82 ;  /* 0x0000005200527308 */ /* 0x000ee20000000800 */
[----:B------:R-:W-:Y:S01]  /*18a90*/  ISETP.LT.OR P2, PT, R144, 0x31, P2 ;  /* 0x000000319000780c */ /* 0x000fe20001741670 */
[----:B0-----:R-:W-:-:S03]  /*18aa0*/  FADD.FTZ R4, R31, R4 ;  /* 0x000000041f047221 */ /* 0x001fc60000010000 */
[----:B------:R-:W-:Y:S02]  /*18ab0*/  FSEL R44, R44, -INF , !P2 ;  /* 0xff8000002c2c7808 */ /* 0x000fe40005000000 */
[----:B------:R-:W-:Y:S01]  /*18ac0*/  ISETP.GT.AND P2, PT, R143, 0x31, P3 ;  /* 0x000000318f00780c */ /* 0x000fe20001f44270 */
[----:B------:R-:W0:Y:S01]  /*18ad0*/  MUFU.EX2 R37, R37 ;  /* 0x0000002500257308 */ /* 0x000e220000000800 */
[----:B-1----:R-:W-:Y:S02]  /*18ae0*/  FADD.FTZ R4, R51, R4 ;  /* 0x0000000433047221 */ /* 0x002fe40000010000 */
[----:B------:R-:W-:-:S04]  /*18af0*/  ISETP.LT.OR P2, PT, R144, 0x32, P2 ;  /* 0x000000329000780c */ /* 0x000fc80001741670 */
[----:B------:R-:W-:Y:S01]  /*18b00*/  FSEL R46, R46, -INF , !P2 ;  /* 0xff8000002e2e7808 */ /* 0x000fe20005000000 */
[----:B------:R-:W1:Y:S01]  /*18b10*/  MUFU.EX2 R39, R39 ;  /* 0x0000002700277308 */ /* 0x000e620000000800 */
[----:B------:R-:W-:Y:S01]  /*18b20*/  ISETP.GT.AND P2, PT, R143, 0x38, P3 ;  /* 0x000000388f00780c */ /* 0x000fe20001f44270 */
[----:B---3--:R-:W-:-:S03]  /*18b30*/  FADD.FTZ R4, R82, R4 ;  /* 0x0000000452047221 */ /* 0x008fc60000010000 */
[----:B------:R-:W-:-:S03]  /*18b40*/  ISETP.LT.OR P2, PT, R144, 0x39, P2 ;  /* 0x000000399000780c */ /* 0x000fc60001741670 */
[----:B------:R-:W3:Y:S01]  /*18b50*/  MUFU.EX2 R41, R41 ;  /* 0x0000002900297308 */ /* 0x000ee20000000800 */
[----:B------:R-:W-:Y:S01]  /*18b60*/  FSEL R48, R48, -INF , !P2 ;  /* 0xff80000030307808 */ /* 0x000fe20005000000 */
[----:B0-----:R-:W-:Y:S01]  /*18b70*/  FADD.FTZ R4, R37, R4 ;  /* 0x0000000425047221 */ /* 0x001fe20000010000 */
[----:B------:R-:W-:-:S04]  /*18b80*/  ISETP.GT.AND P2, PT, R143, 0x39, P3 ;  /* 0x000000398f00780c */ /* 0x000fc80001f44270 */
[----:B------:R-:W-:Y:S01]  /*18b90*/  ISETP.LT.OR P2, PT, R144, 0x3a, P2 ;  /* 0x0000003a9000780c */ /* 0x000fe20001741670 */
[----:B------:R-:W-:Y:S01]  /*18ba0*/  MUFU.EX2 R43, R43 ;  /* 0x0000002b002b7308 */ /* 0x000fe20000000800 */
[----:B-1----:R-:W-:Y:S02]  /*18bb0*/  FADD.FTZ R4, R39, R4 ;  /* 0x0000000427047221 */ /* 0x002fe40000010000 */
[----:B------:R-:W-:Y:S02]  /*18bc0*/  FSEL R52, R52, -INF , !P2 ;  /* 0xff80000034347808 */ /* 0x000fe40005000000 */
[----:B------:R-:W-:-:S03]  /*18bd0*/  ISETP.GT.AND P2, PT, R143, 0x40, P3 ;  /* 0x000000408f00780c */ /* 0x000fc60001f44270 */
[----:B------:R-:W-:Y:S01]  /*18be0*/  MUFU.EX2 R45, R45 ;  /* 0x0000002d002d7308 */ /* 0x000fe20000000800 */
[----:B------:R-:W-:Y:S01]  /*18bf0*/  ISETP.LT.OR P2, PT, R144, 0x41, P2 ;  /* 0x000000419000780c */ /* 0x000fe20001741670 */
[----:B---3--:R-:W-:-:S03]  /*18c00*/  FADD.FTZ R4, R41, R4 ;  /* 0x0000000429047221 */ /* 0x008fc60000010000 */
[----:B------:R-:W-:Y:S02]  /*18c10*/  FSEL R54, R54, -INF , !P2 ;  /* 0xff80000036367808 */ /* 0x000fe40005000000 */
[----:B------:R-:W-:Y:S01]  /*18c20*/  ISETP.GT.AND P2, PT, R143, 0x41, P3 ;  /* 0x000000418f00780c */ /* 0x000fe20001f44270 */
[----:B------:R-:W-:Y:S03]  /*18c30*/  MUFU.EX2 R47, R47 ;  /* 0x0000002f002f7308 */ /* 0x000fe60000000800 */
[----:B------:R-:W-:-:S04]  /*18c40*/  ISETP.LT.OR P2, PT, R144, 0x42, P2 ;  /* 0x000000429000780c */ /* 0x000fc80001741670 */
[----:B------:R-:W-:Y:S01]  /*18c50*/  FSEL R56, R56, -INF , !P2 ;  /* 0xff80000038387808 */ /* 0x000fe20005000000 */
[----:B------:R-:W-:Y:S01]  /*18c60*/  MUFU.EX2 R49, R49 ;  /* 0x0000003100317308 */ /* 0x000fe20000000800 */
[----:B------:R-:W-:-:S04]  /*18c70*/  ISETP.GT.AND P2, PT, R143, 0x48, P3 ;  /* 0x000000488f00780c */ /* 0x000fc80001f44270 */
[----:B------:R-:W-:-:S03]  /*18c80*/  ISETP.LT.OR P2, PT, R144, 0x49, P2 ;  /* 0x000000499000780c */ /* 0x000fc60001741670 */
[----:B------:R-:W-:Y:S01]  /*18c90*/  MUFU.EX2 R53, R53 ;  /* 0x0000003500357308 */ /* 0x000fe20000000800 */
[----:B------:R-:W-:Y:S02]  /*18ca0*/  FSEL R58, R58, -INF , !P2 ;  /* 0xff8000003a3a7808 */ /* 0x000fe40005000000 */
[----:B------:R-:W-:-:S04]  /*18cb0*/  ISETP.GT.AND P2, PT, R143, 0x49, P3 ;  /* 0x000000498f00780c */ /* 0x000fc80001f44270 */
[----:B------:R-:W-:Y:S01]  /*18cc0*/  ISETP.LT.OR P2, PT, R144, 0x4a, P2 ;  /* 0x0000004a9000780c */ /* 0x000fe20001741670 */
[----:B------:R-:W-:Y:S03]  /*18cd0*/  MUFU.EX2 R55, R55 ;  /* 0x0000003700377308 */ /* 0x000fe60000000800 */
[----:B------:R-:W-:Y:S02]  /*18ce0*/  FSEL R60, R60, -INF , !P2 ;  /* 0xff8000003c3c7808 */ /* 0x000fe40005000000 */
[----:B------:R-:W-:-:S03]  /*18cf0*/  ISETP.GT.AND P2, PT, R143, 0x50, P3 ;  /* 0x000000508f00780c */ /* 0x000fc60001f44270 */
[----:B------:R-:W-:Y:S01]  /*18d00*/  MUFU.EX2 R57, R57 ;  /* 0x0000003900397308 */ /* 0x000fe20000000800 */
[----:B------:R-:W-:-:S04]  /*18d10*/  ISETP.LT.OR P2, PT, R144, 0x51, P2 ;  /* 0x000000519000780c */ /* 0x000fc80001741670 */
        /* <DEDUP_REMOVED lines=40> */
[----:B------:R-:W-:-:S04]  /*18fa0*/  ISETP.GT.AND P2, PT, R143, RZ, P3 ;  /* 0x000000ff8f00720c */ /* 0x000fc80001f44270 */
[----:B------:R-:W-:-:S03]  /*18fb0*/  ISETP.LT.OR P2, PT, R144, 0x1, P2 ;  /* 0x000000019000780c */ /* 0x000fc60001741670 */
[----:B------:R-:W-:Y:S01]  /*18fc0*/  MUFU.EX2 R10, R10 ;  /* 0x0000000a000a7308 */ /* 0x000fe20000000800 */
[----:B------:R-:W-:Y:S02]  /*18fd0*/  FSEL R14, R14, -INF , !P2 ;  /* 0xff8000000e0e7808 */ /* 0x000fe40005000000 */
        /* <DEDUP_REMOVED lines=42> */
[C---:B------:R-:W-:Y:S01]  /*19280*/  FSETP.NEU.FTZ.AND P2, PT, R13.reuse, -INF , PT ;  /* 0xff8000000d00780b */ /* 0x040fe20003f5d000 */
[----:B------:R-:W-:-:S05]  /*19290*/  FMUL.FTZ R15, R13, UR39 ;  /* 0x000000270d0f7c20 */ /* 0x000fca0008410000 */
[----:B------:R-:W-:-:S05]  /*192a0*/  FSEL R15, R15, RZ, P2 ;  /* 0x000000ff0f0f7208 */ /* 0x000fca0001000000 */
[--C-:B------:R-:W-:Y:S01]  /*192b0*/  FFMA.FTZ R21, R24, UR39, -R15.reuse ;  /* 0x0000002718157c23 */ /* 0x100fe2000801080f */
[--C-:B------:R-:W-:Y:S01]  /*192c0*/  FFMA.FTZ R24, R26, UR39, -R15.reuse ;  /* 0x000000271a187c23 */ /* 0x100fe2000801080f */
[--C-:B------:R-:W-:Y:S01]  /*192d0*/  FFMA.FTZ R14, R14, UR39, -R15.reuse ;  /* 0x000000270e0e7c23 */ /* 0x100fe2000801080f */
[--C-:B------:R-:W-:Y:S01]  /*192e0*/  FFMA.FTZ R20, R20, UR39, -R15.reuse ;  /* 0x0000002714147c23 */ /* 0x100fe2000801080f */
[----:B------:R-:W-:Y:S01]  /*192f0*/  FSEL R26, R13, RZ, P2 ;  /* 0x000000ff0d1a7208 */ /* 0x000fe20001000000 */
[--C-:B------:R-:W-:Y:S01]  /*19300*/  FFMA.FTZ R25, R28, UR39, -R15.reuse ;  /* 0x000000271c197c23 */ /* 0x100fe2000801080f */
[----:B------:R-:W-:Y:S01]  /*19310*/  MUFU.EX2 R21, R21 ;  /* 0x0000001500157308 */ /* 0x000fe20000000800 */
[--C-:B------:R-:W-:Y:S01]  /*19320*/  FFMA.FTZ R36, R36, UR39, -R15.reuse ;  /* 0x0000002724247c23 */ /* 0x100fe2000801080f */
[----:B------:R-:W-:Y:S01]  /*19330*/  FFMA.FTZ R50, R38, UR39, -R15 ;  /* 0x0000002726327c23 */ /* 0x000fe2000801080f */
[----:B------:R-:W-:Y:S01]  /*19340*/  FADD.FTZ R26, -R26, R5 ;  /* 0x000000051a1a7221 */ /* 0x000fe20000010100 */
[--C-:B------:R-:W-:Y:S01]  /*19350*/  FFMA.FTZ R40, R40, UR39, -R15.reuse ;  /* 0x0000002728287c23 */ /* 0x100fe2000801080f */
[--C-:B------:R-:W-:Y:S01]  /*19360*/  FFMA.FTZ R42, R42, UR39, -R15.reuse ;  /* 0x000000272a2a7c23 */ /* 0x100fe2000801080f */
[--C-:B------:R-:W-:Y:S01]  /*19370*/  FFMA.FTZ R38, R46, UR39, -R15.reuse ;  /* 0x000000272e267c23 */ /* 0x100fe2000801080f */
[----:B------:R-:W-:Y:S01]  /*19380*/  FMUL.FTZ R5, R26, UR39 ;  /* 0x000000271a057c20 */ /* 0x000fe20008410000 */
        /* <DEDUP_REMOVED lines=15> */
[----:B------:R-:W-:Y:S01]  /*19480*/  FFMA.FTZ R81, R81, UR39, -R15 ;  /* 0x0000002751517c23 */ /* 0x000fe2000801080f */
[----:B------:R-:W1:Y:S08]  /*19490*/  MUFU.EX2 R24, R24 ;  /* 0x0000001800187308 */ /* 0x000e700000000800 */
[----:B------:R-:W3:Y:S01]  /*194a0*/  MUFU.EX2 R5, R5 ;  /* 0x0000000500057308 */ /* 0x000ee20000000800 */
[----:B0-----:R-:W-:-:S07]  /*194b0*/  F2FP.F16.F32.PACK_AB R33, R20, R14 ;  /* 0x0000000e1421723e */ /* 0x001fce00000000ff */
[----:B------:R-:W0:Y:S01]  /*194c0*/  MUFU.EX2 R25, R25 ;  /* 0x0000001900197308 */ /* 0x000e220000000800 */
[----:B-1----:R-:W-:-:S05]  /*194d0*/  F2FP.F16.F32.PACK_AB R35, R24, R21 ;  /* 0x000000151823723e */ /* 0x002fca00000000ff */
[----:B------:R1:W-:Y:S02]  /*194e0*/  STSM.16.M88.4 [R140+0x21800], R32 ;  /* 0x021800208c007844 */ /* 0x0003e40000000200 */
[----:B------:R-:W-:Y:S01]  /*194f0*/  MUFU.EX2 R36, R36 ;  /* 0x0000002400247308 */ /* 0x000fe20000000800 */
[----:B---3--:R-:W-:Y:S01]  /*19500*/  FFMA.FTZ R14, R5, R3, R14 ;  /* 0x00000003050e7223 */ /* 0x008fe2000001000e */
[----:B------:R-:W-:-:S03]  /*19510*/  FFMA.FTZ R3, R48, UR39, -R15 ;  /* 0x0000002730037c23 */ /* 0x000fc6000801080f */
[----:B------:R-:W-:Y:S01]  /*19520*/  FADD.FTZ R14, R20, R14 ;  /* 0x0000000e140e7221 */ /* 0x000fe20000010000 */
[--C-:B------:R-:W-:Y:S02]  /*19530*/  FFMA.FTZ R20, R54, UR39, -R15.reuse ;  /* 0x0000002736147c23 */ /* 0x100fe4000801080f */
[----:B------:R-:W-:Y:S01]  /*19540*/  MUFU.EX2 R50, R50 ;  /* 0x0000003200327308 */ /* 0x000fe20000000800 */
[----:B------:R-:W-:Y:S01]  /*19550*/  FADD.FTZ R26, R21, R14 ;  /* 0x0000000e151a7221 */ /* 0x000fe20000010000 */
[----:B------:R-:W-:-:S03]  /*19560*/  FFMA.FTZ R21, R56, UR39, -R15 ;  /* 0x0000002738157c23 */ /* 0x000fc6000801080f */
[----:B------:R-:W-:Y:S01]  /*19570*/  FADD.FTZ R28, R24, R26 ;  /* 0x0000001a181c7221 */ /* 0x000fe20000010000 */
[--C-:B-1----:R-:W-:Y:S01]  /*19580*/  FFMA.FTZ R32, R30, UR39, -R15.reuse ;  /* 0x000000271e207c23 */ /* 0x102fe2000801080f */
[--C-:B------:R-:W-:Y:S01]  /*19590*/  FFMA.FTZ R33, R85, UR39, -R15.reuse ;  /* 0x0000002755217c23 */ /* 0x100fe2000801080f */
[--C-:B------:R-:W-:Y:S01]  /*195a0*/  FFMA.FTZ R35, R86, UR39, -R15.reuse ;  /* 0x0000002756237c23 */ /* 0x100fe2000801080f */
[----:B------:R-:W-:Y:S01]  /*195b0*/  F2FP.F16.F32.PACK_AB R24, R29, R27 ;  /* 0x0000001b1d18723e */ /* 0x000fe200000000ff */
[----:B0-----:R-:W-:Y:S01]  /*195c0*/  FADD.FTZ R27, R25, R28 ;  /* 0x0000001c191b7221 */ /* 0x001fe20000010000 */
[----:B------:R-:W-:Y:S01]  /*195d0*/  MUFU.EX2 R40, R40 ;  /* 0x0000002800287308 */ /* 0x000fe20000000800 */
[--C-:B------:R-:W-:Y:S01]  /*195e0*/  FFMA.FTZ R34, R44, UR39, -R15.reuse ;  /* 0x000000272c227c23 */ /* 0x100fe2000801080f */
[----:B------:R-:W-:Y:S01]  /*195f0*/  FADD.FTZ R29, R43, R4 ;  /* 0x000000042b1d7221 */ /* 0x000fe20000010000 */
[----:B------:R-:W-:Y:S01]  /*19600*/  F2FP.F16.F32.PACK_AB R26, R51, R31 ;  /* 0x0000001f331a723e */ /* 0x000fe200000000ff */
[----:B------:R-:W-:Y:S01]  /*19610*/  FFMA.FTZ R15, R83, UR39, -R15 ;  /* 0x00000027530f7c23 */ /* 0x000fe2000801080f */
[----:B------:R-:W-:-:S02]  /*19620*/  F2FP.F16.F32.PACK_AB R28, R37, R82 ;  /* 0x00000052251c723e */ /* 0x000fc400000000ff */
[----:B------:R-:W-:Y:S01]  /*19630*/  F2FP.F16.F32.PACK_AB R30, R41, R39 ;  /* 0x00000027291e723e */ /* 0x000fe200000000ff */
[----:B------:R-:W0:Y:S08]  /*19640*/  MUFU.EX2 R32, R32 ;  /* 0x0000002000207308 */ /* 0x000e300000000800 */
[----:B------:R-:W1:Y:S08]  /*19650*/  MUFU.EX2 R33, R33 ;  /* 0x0000002100217308 */ /* 0x000e700000000800 */
[----:B------:R-:W3:Y:S01]  /*19660*/  MUFU.EX2 R35, R35 ;  /* 0x0000002300237308 */ /* 0x000ee20000000800 */
[C---:B0-----:R-:W-:Y:S01]  /*19670*/  FADD.FTZ R27, R32.reuse, R27 ;  /* 0x0000001b201b7221 */ /* 0x041fe20000010000 */
[----:B------:R-:W-:-:S06]  /*19680*/  F2FP.F16.F32.PACK_AB R25, R32, R25 ;  /* 0x000000192019723e */ /* 0x000fcc00000000ff */
[----:B------:R-:W0:Y:S01]  /*19690*/  MUFU.EX2 R42, R42 ;  /* 0x0000002a002a7308 */ /* 0x000e220000000800 */
[----:B-1----:R-:W-:-:S07]  /*196a0*/  FADD.FTZ R27, R33, R27 ;  /* 0x0000001b211b7221 */ /* 0x002fce0000010000 */
[----:B------:R-:W1:Y:S01]  /*196b0*/  MUFU.EX2 R34, R34 ;  /* 0x0000002200227308 */ /* 0x000e620000000800 */
[----:B---3--:R-:W-:-:S04]  /*196c0*/  FADD.FTZ R27, R35, R27 ;  /* 0x0000001b231b7221 */ /* 0x008fc80000010000 */
[----:B------:R-:W-:-:S03]  /*196d0*/  FADD.FTZ R27, R36, R27 ;  /* 0x0000001b241b7221 */ /* 0x000fc60000010000 */
[----:B------:R-:W3:Y:S01]  /*196e0*/  MUFU.EX2 R38, R38 ;  /* 0x0000002600267308 */ /* 0x000ee20000000800 */
[----:B------:R-:W-:-:S04]  /*196f0*/  FADD.FTZ R27, R50, R27 ;  /* 0x0000001b321b7221 */ /* 0x000fc80000010000 */
[----:B------:R-:W-:-:S03]  /*19700*/  FADD.FTZ R27, R40, R27 ;  /* 0x0000001b281b7221 */ /* 0x000fc60000010000 */
[----:B------:R-:W4:Y:S01]  /*19710*/  MUFU.EX2 R3, R3 ;  /* 0x0000000300037308 */ /* 0x000f220000000800 */
[----:B0-----:R-:W-:Y:S01]  /*19720*/  FADD.FTZ R4, R42, R27 ;  /* 0x0000001b2a047221 */ /* 0x001fe20000010000 */
[----:B------:R-:W-:-:S03]  /*19730*/  FADD.FTZ R27, R45, R29 ;  /* 0x0000001d2d1b7221 */ /* 0x000fc60000010000 */
[----:B-1----:R-:W-:Y:S01]  /*19740*/  FADD.FTZ R4, R34, R4 ;  /* 0x0000000422047221 */ /* 0x002fe20000010000 */
[----:B------:R-:W-:Y:S02]  /*19750*/  FADD.FTZ R27, R47, R27 ;  /* 0x0000001b2f1b7221 */ /* 0x000fe40000010000 */
[----:B------:R-:W0:Y:S01]  /*19760*/  MUFU.EX2 R14, R52 ;  /* 0x00000034000e7308 */ /* 0x000e220000000800 */
[----:B---3--:R-:W-:Y:S01]  /*19770*/  FADD.FTZ R4, R38, R4 ;  /* 0x0000000426047221 */ /* 0x008fe20000010000 */
[----:B------:R-:W-:-:S04]  /*19780*/  FADD.FTZ R27, R49, R27 ;  /* 0x0000001b311b7221 */ /* 0x000fc80000010000 */
[----:B------:R-:W-:Y:S01]  /*19790*/  FADD.FTZ R29, R53, R27 ;  /* 0x0000001b351d7221 */ /* 0x000fe20000010000 */
[----:B------:R-:W-:Y:S01]  /*197a0*/  F2FP.F16.F32.PACK_AB R27, R35, R33 ;  /* 0x00000021231b723e */ /* 0x000fe200000000ff */
[----:B------:R-:W1:Y:S01]  /*197b0*/  MUFU.EX2 R20, R20 ;  /* 0x0000001400147308 */ /* 0x000e620000000800 */
[----:B----4-:R-:W-:Y:S01]  /*197c0*/  FADD.FTZ R4, R3, R4 ;  /* 0x0000000403047221 */ /* 0x010fe20000010000 */
[----:B------:R-:W-:Y:S01]  /*197d0*/  FADD.FTZ R31, R55, R29 ;  /* 0x0000001d371f7221 */ /* 0x000fe20000010000 */
[----:B------:R-:W-:Y:S01]  /*197e0*/  F2FP.F16.F32.PACK_AB R29, R50, R36 ;  /* 0x00000024321d723e */ /* 0x000fe200000000ff */
[----:B--2---:R-:W-:Y:S02]  /*197f0*/  STSM.16.M88.4 [R87], R24 ;  /* 0x0000001857007844 */ /* 0x004fe40000000200 */
[----:B------:R-:W-:Y:S01]  /*19800*/  FADD.FTZ R32, R57, R31 ;  /* 0x0000001f39207221 */ /* 0x000fe20000010000 */
[----:B------:R-:W-:Y:S01]  /*19810*/  F2FP.F16.F32.PACK_AB R31, R42, R40 ;  /* 0x000000282a1f723e */ /* 0x000fe200000000ff */
[----:B------:R-:W2:Y:S01]  /*19820*/  MUFU.EX2 R21, R21 ;  /* 0x0000001500157308 */ /* 0x000ea20000000800 */
[----:B------:R-:W3:Y:S01]  /*19830*/  LDL R36, [R1+0x24] ;  /* 0x0000240001247983 */ /* 0x000ee20000100800 */
[----:B0-----:R-:W-:-:S03]  /*19840*/  FADD.FTZ R4, R14, R4 ;  /* 0x000000040e047221 */ /* 0x001fc60000010000 */
[----:B------:R2:W-:Y:S03]  /*19850*/  STSM.16.M88.4 [R142], R28 ;  /* 0x0000001c8e007844 */ /* 0x0005e60000000200 */
[----:B------:R-:W0:Y:S01]  /*19860*/  MUFU.EX2 R58, R58 ;  /* 0x0000003a003a7308 */ /* 0x000e220000000800 */
[----:B-1----:R-:W-:-:S07]  /*19870*/  FADD.FTZ R4, R20, R4 ;  /* 0x0000000414047221 */ /* 0x002fce0000010000 */
[----:B------:R-:W1:Y:S01]  /*19880*/  MUFU.EX2 R60, R60 ;  /* 0x0000003c003c7308 */ /* 0x000e620000000800 */
[C---:B--2---:R-:W-:Y:S02]  /*19890*/  F2FP.F16.F32.PACK_AB R29, R21.reuse, R20 ;  /* 0x00000014151d723e */ /* 0x044fe400000000ff */
[----:B------:R-:W2:Y:S05]  /*198a0*/  LDL R20, [R1+0x44] ;  /* 0x0000440001147983 */ /* 0x000eaa0000100800 */
[----:B------:R-:W4:Y:S01]  /*198b0*/  MUFU.EX2 R62, R62 ;  /* 0x0000003e003e7308 */ /* 0x000f220000000800 */
[----:B------:R-:W-:-:S07]  /*198c0*/  FADD.FTZ R4, R21, R4 ;  /* 0x0000000415047221 */ /* 0x000fce0000010000 */
[----:B------:R-:W5:Y:S01]  /*198d0*/  MUFU.EX2 R64, R64 ;  /* 0x0000004000407308 */ /* 0x000f620000000800 */
[----:B0-----:R-:W-:Y:S01]  /*198e0*/  FADD.FTZ R4, R58, R4 ;  /* 0x000000043a047221 */ /* 0x001fe20000010000 */
[----:B------:R-:W-:-:S06]  /*198f0*/  FADD.FTZ R32, R59, R32 ;  /* 0x000000203b207221 */ /* 0x000fcc0000010000 */
[----:B------:R-:W0:Y:S01]  /*19900*/  MUFU.EX2 R66, R66 ;  /* 0x0000004200427308 */ /* 0x000e220000000800 */
[----:B-1----:R-:W-:Y:S01]  /*19910*/  FADD.FTZ R4, R60, R4 ;  /* 0x000000043c047221 */ /* 0x002fe20000010000 */
[----:B------:R-:W-:-:S06]  /*19920*/  FADD.FTZ R32, R61, R32 ;  /* 0x000000203d207221 */ /* 0x000fcc0000010000 */
[----:B------:R-:W1:Y:S01]  /*19930*/  MUFU.EX2 R68, R68 ;  /* 0x0000004400447308 */ /* 0x000e620000000800 */
[----:B----4-:R-:W-:Y:S01]  /*19940*/  FADD.FTZ R4, R62, R4 ;  /* 0x000000043e047221 */ /* 0x010fe20000010000 */
[----:B------:R-:W-:-:S06]  /*19950*/  FADD.FTZ R32, R63, R32 ;  /* 0x000000203f207221 */ /* 0x000fcc0000010000 */
[----:B------:R-:W4:Y:S01]  /*19960*/  MUFU.EX2 R70, R70 ;  /* 0x0000004600467308 */ /* 0x000f220000000800 */
[----:B-----5:R-:W-:Y:S01]  /*19970*/  FADD.FTZ R4, R64, R4 ;  /* 0x0000000440047221 */ /* 0x020fe20000010000 */
[----:B------:R-:W-:-:S06]  /*19980*/  FADD.FTZ R32, R65, R32 ;  /* 0x0000002041207221 */ /* 0x000fcc0000010000 */
        /* <DEDUP_REMOVED lines=8> */
[----:B------:R-:W-:Y:S01]  /*19a10*/  F2FP.F16.F32.PACK_AB R27, R14, R3 ;  /* 0x000000030e1b723e */ /* 0x000fe200000000ff */
[----:B------:R-:W-:-:S05]  /*19a20*/  FADD.FTZ R32, R71, R32 ;  /* 0x0000002047207221 */ /* 0x000fca0000010000 */
[----:B------:R-:W4:Y:S01]  /*19a30*/  MUFU.EX2 R33, R80 ;  /* 0x0000005000217308 */ /* 0x000f220000000800 */
[----:B-----5:R-:W-:-:S07]  /*19a40*/  FADD.FTZ R3, R72, R4 ;  /* 0x0000000448037221 */ /* 0x020fce0000010000 */
[----:B------:R-:W5:Y:S08]  /*19a50*/  MUFU.EX2 R79, R79 ;  /* 0x0000004f004f7308 */ /* 0x000f700000000800 */
[----:B------:R-:W-:Y:S08]  /*19a60*/  MUFU.EX2 R81, R81 ;  /* 0x0000005100517308 */ /* 0x000ff00000000800 */
[----:B------:R-:W5:Y:S01]  /*19a70*/  MUFU.EX2 R15, R15 ;  /* 0x0000000f000f7308 */ /* 0x000f620000000800 */
[----:B------:R-:W-:Y:S01]  /*19a80*/  FADD.FTZ R32, R73, R32 ;  /* 0x0000002049207221 */ /* 0x000fe20000010000 */
[----:B0-----:R-:W-:Y:S01]  /*19a90*/  FADD.FTZ R3, R74, R3 ;  /* 0x000000034a037221 */ /* 0x001fe20000010000 */
[----:B------:R-:W-:-:S02]  /*19aa0*/  F2FP.F16.F32.PACK_AB R24, R45, R43 ;  /* 0x0000002b2d18723e */ /* 0x000fc400000000ff */
[----:B------:R-:W-:Y:S02]  /*19ab0*/  F2FP.F16.F32.PACK_AB R26, R49, R47 ;  /* 0x0000002f311a723e */ /* 0x000fe400000000ff */
[----:B------:R-:W-:Y:S02]  /*19ac0*/  F2FP.F16.F32.PACK_AB R25, R38, R34 ;  /* 0x000000222619723e */ /* 0x000fe400000000ff */
[----:B------:R-:W-:Y:S02]  /*19ad0*/  F2FP.F16.F32.PACK_AB R28, R55, R53 ;  /* 0x00000035371c723e */ /* 0x000fe400000000ff */
[----:B------:R-:W-:Y:S02]  /*19ae0*/  F2FP.F16.F32.PACK_AB R30, R59, R57 ;  /* 0x000000393b1e723e */ /* 0x000fe400000000ff */
[----:B------:R-:W-:Y:S01]  /*19af0*/  F2FP.F16.F32.PACK_AB R31, R60, R58 ;  /* 0x0000003a3c1f723e */ /* 0x000fe200000000ff */
[----:B------:R-:W-:Y:S01]  /*19b00*/  FADD.FTZ R32, R75, R32 ;  /* 0x000000204b207221 */ /* 0x000fe20000010000 */
[----:B-1----:R-:W-:Y:S01]  /*19b10*/  FADD.FTZ R4, R76, R3 ;  /* 0x000000034c047221 */ /* 0x002fe20000010000 */
[----:B------:R0:W-:Y:S01]  /*19b20*/  STSM.16.M88.4 [R141], R24 ;  /* 0x000000188d007844 */ /* 0x0001e20000000200 */
[----:B------:R-:W-:Y:S01]  /*19b30*/  F2FP.F16.F32.PACK_AB R34, R10, R84 ;  /* 0x000000540a22723e */ /* 0x000fe200000000ff */
[----:B------:R-:W-:Y:S01]  /*19b40*/  FADD.FTZ R21, R77, R32 ;  /* 0x000000204d157221 */ /* 0x000fe20000010000 */
[----:B----4-:R-:W-:Y:S01]  /*19b50*/  FADD.FTZ R4, R33, R4 ;  /* 0x0000000421047221 */ /* 0x010fe20000010000 */
[----:B------:R1:W-:Y:S01]  /*19b60*/  STSM.16.M88.4 [R140+0x27800], R28 ;  /* 0x0278001c8c007844 */ /* 0x0003e20000000200 */
[----:B------:R-:W-:-:S02]  /*19b70*/  F2FP.F16.F32.PACK_AB R32, R78, R77 ;  /* 0x0000004d4e20723e */ /* 0x000fc400000000ff */
[----:B-----5:R-:W-:Y:S02]  /*19b80*/  F2FP.F16.F32.PACK_AB R33, R79, R33 ;  /* 0x000000214f21723e */ /* 0x020fe400000000ff */
[----:B------:R-:W-:Y:S02]  /*19b90*/  F2FP.F16.F32.PACK_AB R35, R15, R81 ;  /* 0x000000510f23723e */ /* 0x000fe400000000ff */
[----:B0-----:R-:W-:Y:S02]  /*19ba0*/  F2FP.F16.F32.PACK_AB R24, R63, R61 ;  /* 0x0000003d3f18723e */ /* 0x001fe400000000ff */
[----:B------:R-:W-:Y:S02]  /*19bb0*/  F2FP.F16.F32.PACK_AB R26, R67, R65 ;  /* 0x00000041431a723e */ /* 0x000fe400000000ff */
[----:B------:R-:W-:Y:S02]  /*19bc0*/  F2FP.F16.F32.PACK_AB R25, R64, R62 ;  /* 0x0000003e4019723e */ /* 0x000fe400000000ff */
[----:B------:R-:W-:-:S02]  /*19bd0*/  F2FP.F16.F32.PACK_AB R27, R68, R66 ;  /* 0x00000042441b723e */ /* 0x000fc400000000ff */
[----:B-1----:R-:W-:Y:S02]  /*19be0*/  F2FP.F16.F32.PACK_AB R28, R71, R69 ;  /* 0x00000045471c723e */ /* 0x002fe400000000ff */
[----:B------:R-:W-:Y:S02]  /*19bf0*/  F2FP.F16.F32.PACK_AB R30, R75, R73 ;  /* 0x000000494b1e723e */ /* 0x000fe400000000ff */
[----:B------:R-:W-:Y:S02]  /*19c00*/  F2FP.F16.F32.PACK_AB R29, R72, R70 ;  /* 0x00000046481d723e */ /* 0x000fe400000000ff */
[----:B------:R-:W-:Y:S01]  /*19c10*/  F2FP.F16.F32.PACK_AB R31, R76, R74 ;  /* 0x0000004a4c1f723e */ /* 0x000fe200000000ff */
[----:B------:R-:W-:Y:S01]  /*19c20*/  FADD.FTZ R3, R78, R21 ;  /* 0x000000154e037221 */ /* 0x000fe20000010000 */
[----:B------:R-:W-:-:S03]  /*19c30*/  FADD.FTZ R4, R79, R4 ;  /* 0x000000044f047221 */ /* 0x000fc60000010000 */
        /* <DEDUP_REMOVED lines=56> */
[----:B---3--:R0:W-:Y:S04]  /*19fc0*/  STSM.16.M88.4 [R36], R24 ;  /* 0x0000001824007844 */ /* 0x0081e80000000200 */
[----:B------:R0:W-:Y:S04]  /*19fd0*/  STSM.16.M88.4 [R142+0x6000], R28 ;  /* 0x0060001c8e007844 */ /* 0x0001e80000000200 */
[----:B------:R0:W-:Y:S01]  /*19fe0*/  STSM.16.M88.4 [R141+0x6000], R32 ;  /* 0x006000208d007844 */ /* 0x0001e20000000200 */
[----:B------:R1:W-:Y:S06]  /*19ff0*/  MEMBAR.ALL.CTA ;  /* 0x0000000000007992 */ /* 0x0003ec0000008000 */
[----:B-1----:R-:W1:Y:S01]  /*1a000*/  FENCE.VIEW.ASYNC.S ;  /* 0x00000000000073c6 */ /* 0x002e620000000000 */
[C---:B--2---:R-:W-:Y:S01]  /*1a010*/  ISETP.GT.AND P2, PT, R0.reuse, R20, PT ;  /* 0x000000140000720c */ /* 0x044fe20003f44270 */
[----:B------:R-:W-:Y:S01]  /*1a020*/  VIADD R0, R0, 0xffffffff ;  /* 0xffffffff00007836 */ /* 0x000fe20000000000 */
[----:B-1----:R-:W-:-:S11]  /*1a030*/  NOP ;  /* 0x0000000000007918 */ /* 0x002fd60000000000 */
[----:B0-----:R-:W-:Y:S05]  /*1a040*/  @P2 BRA `(.L_x_10924) ;  /* 0xffffffc4000c2947 */ /* 0x001fea000383ffff */
.L_x_10906:
[----:B------:R-:W-:Y:S05]  /*1a050*/  WARPSYNC.ALL ;  /* 0x0000000000007948 */ /* 0x000fea0003800000 */
[----:B------:R-:W-:Y:S06]  /*1a060*/  BAR.ARV 0x8, 0x200 ;  /* 0x0208000000007b1d */ /* 0x000fec0000002000 */
[----:B------:R-:W-:Y:S05]  /*1a070*/  @!P0 BRA `(.L_x_10925) ;  /* 0x0000000000048947 */ /* 0x000fea0003800000 */
[----:B------:R-:W-:Y:S01]  /*1a080*/  BPT.TRAP 0x1 ;  /* 0x000000040000795c */ /* 0x000fe20000300000 */
.L_x_10925:
[----:B------:R-:W-:Y:S01]  /*1a090*/  IMAD R0, R16, 0x8, R2 ;  /* 0x0000000810007824 */ /* 0x000fe200078e0202 */
[----:B------:R-:W-:-:S04]  /*1a0a0*/  SHF.L.U32 R5, R19, 0x1f, RZ ;  /* 0x0000001f13057819 */ /* 0x000fc800000006ff */
[----:B------:R0:W1:Y:S01]  /*1a0b0*/  SYNCS.PHASECHK.TRANS64.TRYWAIT P2, [R0+URZ+0x2d850], R5 ;  /* 0x02d85005000075a7 */ /* 0x000062000804017f */
[----:B------:R-:W-:Y:S05]  /*1a0c0*/  @!P0 BRA `(.L_x_10926) ;  /* 0x0000000000048947 */ /* 0x000fea0003800000 */
[----:B------:R-:W-:Y:S01]  /*1a0d0*/  BPT.TRAP 0x1 ;  /* 0x000000040000795c */ /* 0x000fe20000300000 */
.L_x_10926:
[----:B------:R-:W2:Y:S01]  /*1a0e0*/  LDL.LU R6, [R1+0x3c] ;  /* 0x00003c0001067983 */ /* 0x000ea20000300800 */
[----:B------:R-:W-:Y:S02]  /*1a0f0*/  VIADD R2, R2, 0x400 ;  /* 0x0000040002027836 */ /* 0x000fe40000000000 */
[----:B------:R-:W-:-:S03]  /*1a100*/  IMAD.MOV.U32 R9, RZ, RZ, 0x40000040 ;  /* 0x40000040ff097424 */ /* 0x000fc600078e00ff */
[----:B------:R-:W-:-:S04]  /*1a110*/  SHF.R.U32.HI R2, RZ, 0x4, R2 ;  /* 0x00000004ff027819 */ /* 0x000fc80000011602 */
[----:B------:R-:W-:-:S04]  /*1a120*/  LOP3.LUT R2, R2, 0x3fff, RZ, 0xc0, !PT ;  /* 0x00003fff02027812 */ /* 0x000fc800078ec0ff */
[----:B------:R-:W-:Y:S02]  /*1a130*/  LOP3.LUT R7, R2, 0x2000000, RZ, 0xfc, !PT ;  /* 0x0200000002077812 */ /* 0x000fe400078efcff */
[----:B--2---:R-:W-:Y:S01]  /*1a140*/  LOP3.LUT R8, R6, 0x10000, RZ, 0xfc, !PT ;  /* 0x0001000006087812 */ /* 0x004fe200078efcff */
[----:B-1----:R-:W-:Y:S06]  /*1a150*/  @P2 BRA `(.L_x_10927) ;  /* 0x0000000000082947 */ /* 0x002fec0003800000 */
[----:B------:R-:W1:Y:S02]  /*1a160*/  SYNCS.PHASECHK.TRANS64.TRYWAIT P0, [R0+URZ+0x2d850], R5 ;  /* 0x02d85005000075a7 */ /* 0x000e64000800017f */
[----:B-1----:R-:W-:Y:S05]  /*1a170*/  @!P0 BRA `(.L_x_10928) ;  /* 0x000000cc00d48947 */ /* 0x002fea0003800000 */
.L_x_10927:
[----:B------:R-:W-:Y:S01]  /*1a180*/  IMAD R6, R16, 0x600, R7 ;  /* 0x0000060010067824 */ /* 0x000fe200078e0207 */
[----:B------:R-:W2:Y:S01]  /*1a190*/  LDL.LU R24, [R1+0x58] ;  /* 0x0000580001187983 */ /* 0x000ea20000300800 */
[----:B------:R-:W-:Y:S01]  /*1a1a0*/  IMAD.MOV.U32 R7, RZ, RZ, -0x7fffffe0 ;  /* 0x80000020ff077424 */ /* 0x000fe200078e00ff */
[----:B------:R-:W-:Y:S05]  /*1a1b0*/  WARPSYNC.ALL ;  /* 0x0000000000007948 */ /* 0x000fea0003800000 */
[C---:B------:R-:W-:Y:S01]  /*1a1c0*/  R2UR UR4, R8.reuse ;  /* 0x00000000080472ca */ /* 0x040fe200000e0000 */
[----:B------:R-:W-:Y:S01]  /*1a1d0*/  WARPGROUP.ARRIVE ;  /* 0x00000000000079c5 */ /* 0x000fe20000000000 */
[----:B------:R-:W-:Y:S01]  /*1a1e0*/  R2UR UR5, R9 ;  /* 0x00000000090572ca */ /* 0x000fe200000e0000 */
[----:B------:R-:W-:Y:S01]  /*1a1f0*/  VIADD R10, R8, 0x2 ;  /* 0x00000002080a7836 */ /* 0x000fe20000000000 */
[C---:B------:R-:W-:Y:S01]  /*1a200*/  R2UR UR6, R6.reuse ;  /* 0x00000000060672ca */ /* 0x040fe200000e0000 */
[----:B------:R-:W-:Y:S01]  /*1a210*/  VIADD R14, R6, 0x40 ;  /* 0x00000040060e7836 */ /* 0x000fe20000000000 */
[----:B------:R-:W-:Y:S01]  /*1a220*/  R2UR UR7, R7 ;  /* 0x00000000070772ca */ /* 0x000fe200000e0000 */
[----:B------:R-:W-:Y:S01]  /*1a230*/  IMAD.MOV.U32 R11, RZ, RZ, 0x40000040 ;  /* 0x40000040ff0b7424 */ /* 0x000fe200078e00ff */
[----:B01----:R-:W0:Y:S01]  /*1a240*/  SHFL.BFLY PT, R5, R4, 0x2, 0x1f ;  /* 0x0c401f0004057f89 */ /* 0x003e2200000e0000 */
[----:B------:R-:W-:-:S02]  /*1a250*/  IMAD.MOV.U32 R15, RZ, RZ, -0x7fffffe0 ;  /* 0x80000020ff0f7424 */ /* 0x000fc400078e00ff */
[----:B------:R-:W-:Y:S01]  /*1a260*/  IMAD.MOV.U32 R9, RZ, RZ, 0x40000040 ;  /* 0x40000040ff097424 */ /* 0x000fe200078e00ff */
[----:B------:R-:W1:Y:S01]  /*1a270*/  SHFL.BFLY PT, R2, R3, 0x2, 0x1f ;  /* 0x0c401f0003027f89 */ /* 0x000e6200000e0000 */
[----:B------:R-:W-:Y:S02]  /*1a280*/  IMAD.MOV.U32 R7, RZ, RZ, -0x7fffffe0 ;  /* 0x80000020ff077424 */ /* 0x000fe400078e00ff */
[----:B------:R-:W-:-:S04]  /*1a290*/  VIADD R16, R16, 0x1 ;  /* 0x0000000110107836 */ /* 0x000fc80000000000 */
[----:B------:R-:W-:Y:S01]  /*1a2a0*/  HGMMA.64x96x16.F32 R88, gdesc[UR4].tnspB, R88, gsb0 ;  /* 0x41600000045879f0 */ /* 0x000fe20008000858 */
[----:B------:R-:W-:Y:S01]  /*1a2b0*/  R2UR UR4, R10 ;  /* 0x000000000a0472ca */ /* 0x000fe200000e0000 */
[----:B------:R-:W-:Y:S01]  /*1a2c0*/  VIADD R10, R8, 0x4 ;  /* 0x00000004080a7836 */ /* 0x000fe20000000000 */
[----:B------:R-:W-:Y:S01]  /*1a2d0*/  R2UR UR5, R11 ;  /* 0x000000000b0572ca */ /* 0x000fe200000e0000 */
[----:B------:R-:W-:Y:S01]  /*1a2e0*/  IMAD.MOV.U32 R11, RZ, RZ, 0x40000040 ;  /* 0x40000040ff0b7424 */ /* 0x000fe200078e00ff */
[----:B------:R-:W-:Y:S01]  /*1a2f0*/  R2UR UR6, R14 ;  /* 0x000000000e0672ca */ /* 0x000fe200000e0000 */
[----:B------:R-:W-:Y:S01]  /*1a300*/  VIADD R14, R6, 0x80 ;  /* 0x00000080060e7836 */ /* 0x000fe20000000000 */
[----:B------:R-:W-:Y:S01]  /*1a310*/  R2UR UR7, R15 ;  /* 0x000000000f0772ca */ /* 0x000fe200000e0000 */
[----:B------:R-:W-:Y:S01]  /*1a320*/  IMAD.MOV.U32 R15, RZ, RZ, -0x7fffffe0 ;  /* 0x80000020ff0f7424 */ /* 0x000fe200078e00ff */
[----:B------:R-:W-:Y:S01]  /*1a330*/  ISETP.NE.AND P2, PT, R16, 0x2, PT ;  /* 0x000000021000780c */ /* 0x000fe20003f45270 */
[----:B0-----:R-:W-:-:S03]  /*1a340*/  FADD.FTZ R5, R5, R4 ;  /* 0x0000000405057221 */ /* 0x001fc60000010000 */
[----:B------:R-:W-:Y:S01]  /*1a350*/  SEL R16, R16, RZ, P2 ;  /* 0x000000ff10107207 */ /* 0x000fe20001000000 */
[----:B------:R-:W-:Y:S02]  /*1a360*/  WARPGROUP.DEPBAR.LE gsb0, 0x0 ;  /* 0x00008000000079c5 */ /* 0x000fe40000010000 */
[----:B------:R-:W-:-:S06]  /*1a370*/  WARPGROUP.ARRIVE ;  /* 0x00000000000079c5 */ /* 0x000fcc0000000000 */
        /* <DEDUP_REMOVED lines=19> */
[----:B------:R-:W-:Y:S02]  /*1a4b0*/  IMAD.MOV.U32 R15, RZ, RZ, -0x7fffffe0 ;  /* 0x80000020ff0f7424 */ /* 0x000fe400078e00ff */
[----:B--2---:R-:W-:-:S05]  /*1a4c0*/  VIADD R24, R24, 0x1 ;  /* 0x0000000118187836 */ /* 0x004fca0000000000 */
[----:B------:R-:W-:Y:S01]  /*1a4d0*/  STL [R1+0x58], R24 ;  /* 0x0000581801007387 */ /* 0x000fe20000100800 */
        /* <DEDUP_REMOVED lines=31> */
[----:B------:R-:W-:Y:S01]  /*1a6d0*/  IMAD.U32 R15, RZ, RZ, UR39 ;  /* 0x00000027ff0f7e24 */ /* 0x000fe2000f8e00ff */
[----:B------:R-:W-:Y:S02]  /*1a6e0*/  WARPGROUP.DEPBAR.LE gsb0, 0x0 ;  /* 0x00008000000079c5 */ /* 0x000fe40000010000 */
[----:B------:R-:W-:-:S09]  /*1a6f0*/  WARPGROUP.ARRIVE ;  /* 0x00000000000079c5 */ /* 0x000fd20000000000 */
[----:B------:R-:W-:Y:S01]  /*1a700*/  HGMMA.64x96x16.F32 R88, gdesc[UR4].tnspB, R88, gsb0 ;  /* 0x41600000045879f0 */ /* 0x000fe20008000858 */
[----:B------:R-:W-:Y:S01]  /*1a710*/  R2UR UR4, R8 ;  /* 0x00000000080472ca */ /* 0x000fe200000e0000 */
[----:B------:R-:W-:Y:S01]  /*1a720*/  IMAD.MOV.U32 R8, RZ, RZ, RZ ;  /* 0x000000ffff087224 */ /* 0x000fe200078e00ff */
[----:B------:R-:W-:Y:S01]  /*1a730*/  R2UR UR5, R9 ;  /* 0x00000000090572ca */ /* 0x000fe200000e0000 */
[----:B------:R-:W-:Y:S01]  /*1a740*/  @!P1 VIADD R9, R0, 0x2d860 ;  /* 0x0002d86000099836 */ /* 0x000fe20000000000 */
[----:B------:R-:W-:Y:S01]  /*1a750*/  R2UR UR6, R6 ;  /* 0x00000000060672ca */ /* 0x000fe200000e0000 */
[----:B-1----:R-:W-:Y:S01]  /*1a760*/  FADD.FTZ R6, R2, R3 ;  /* 0x0000000302067221 */ /* 0x002fe20000010000 */
[----:B------:R-:W-:Y:S01]  /*1a770*/  R2UR UR7, R7 ;  /* 0x00000000070772ca */ /* 0x000fe200000e0000 */
[----:B------:R-:W0:Y:S01]  /*1a780*/  SHFL.BFLY PT, R2, R5, 0x1, 0x1f ;  /* 0x0c201f0005027f89 */ /* 0x000e2200000e0000 */
[----:B------:R-:W-:Y:S01]  /*1a790*/  @!P1 PRMT R9, RZ, 0x654, R9 ;  /* 0x00000654ff099816 */ /* 0x000fe20000000009 */
[----:B------:R-:W-:-:S02]  /*1a7a0*/  IMAD.MOV.U32 R0, RZ, RZ, -0x800000 ;  /* 0xff800000ff007424 */ /* 0x000fc400078e00ff */
[----:B------:R-:W1:Y:S01]  /*1a7b0*/  SHFL.BFLY PT, R7, R6, 0x1, 0x1f ;  /* 0x0c201f0006077f89 */ /* 0x000e6200000e0000 */
[----:B------:R-:W-:Y:S02]  /*1a7c0*/  IMAD.MOV.U32 R3, RZ, RZ, -0x800000 ;  /* 0xff800000ff037424 */ /* 0x000fe400078e00ff */
[----:B0-----:R-:W-:Y:S01]  /*1a7d0*/  FADD.FTZ R10, R5, R2 ;  /* 0x00000002050a7221 */ /* 0x001fe20000010000 */
[----:B------:R-:W-:Y:S01]  /*1a7e0*/  SEL R2, RZ, 0x1, P2 ;  /* 0x00000001ff027807 */ /* 0x000fe20001000000 */
[----:B------:R-:W-:Y:S02]  /*1a7f0*/  IMAD.U32 R5, RZ, RZ, UR39 ;  /* 0x00000027ff057e24 */ /* 0x000fe4000f8e00ff */
[----:B-1----:R-:W-:Y:S01]  /*1a800*/  FADD.FTZ R11, R6, R7 ;  /* 0x00000007060b7221 */ /* 0x002fe20000010000 */
[----:B------:R-:W-:Y:S02]  /*1a810*/  FSETP.NE.FTZ.AND P0, PT, R10, RZ, PT ;  /* 0x000000ff0a00720b */ /* 0x000fe40003f15000 */
[----:B------:R-:W-:Y:S01]  /*1a820*/  LOP3.LUT R19, R19, R2, RZ, 0x3c, !PT ;  /* 0x0000000213137212 */ /* 0x000fe200078e3cff */
[----:B------:R-:W-:Y:S01]  /*1a830*/  IMAD.MOV.U32 R2, RZ, RZ, RZ ;  /* 0x000000ffff027224 */ /* 0x000fe200078e00ff */
        /* <DEDUP_REMOVED lines=65> */
.L_x_10819:
        /* <DEDUP_REMOVED lines=12> */
[----:B------:R-:W3:Y:S01]  /*1ad10*/  S2R R9, SR_SWINHI ;  /* 0x0000000000097919 */ /* 0x000ee20000002f00 */
[----:B------:R-:W-:Y:S01]  /*1ad20*/  IMAD.MOV.U32 R44, RZ, RZ, RZ ;  /* 0x000000ffff2c7224 */ /* 0x000fe200078e00ff */
[----:B------:R-:W4:Y:S01]  /*1ad30*/  LDC R45, c[0x0][0xbe8] ;  /* 0x0002fa00ff2d7b82 */ /* 0x000f220000000800 */
[----:B------:R-:W4:Y:S04]  /*1ad40*/  LDL.LU R34, [R1+0x50] ;  /* 0x0000500001227983 */ /* 0x000f280000300800 */
[----:B------:R-:W4:Y:S01]  /*1ad50*/  LDL R42, [R1+0x54] ;  /* 0x00005400012a7983 */ /* 0x000f220000100800 */
[----:B------:R-:W-:-:S02]  /*1ad60*/  MOV R32, R2 ;  /* 0x0000000200207202 */ /* 0x000fc40000000f00 */
[----:B---3--:R-:W-:-:S03]  /*1ad70*/  MOV R33, R9 ;  /* 0x0000000900217202 */ /* 0x008fc60000000f00 */
[----:B--2---:R-:W-:-:S03]  /*1ad80*/  IMAD.WIDE R8, R8, 0x2, R32 ;  /* 0x0000000208087825 */ /* 0x004fc600078e0220 */
[C---:B------:R-:W-:Y:S02]  /*1ad90*/  IADD3 R39, P0, R8.reuse, 0x6020, RZ ;  /* 0x0000602008277810 */ /* 0x040fe40007f1e0ff */
[----:B------:R-:W-:-:S03]  /*1ada0*/  IADD3 R31, P4, R8, 0x20, RZ ;  /* 0x00000020081f7810 */ /* 0x000fc60007f9e0ff */
[----:B------:R-:W-:Y:S01]  /*1adb0*/  IMAD.X R15, RZ, RZ, R9, P0 ;  /* 0x000000ffff0f7224 */ /* 0x000fe200000e0609 */
[----:B----4-:R-:W-:Y:S02]  /*1adc0*/  ISETP.NE.AND P0, PT, R34, RZ, PT ;  /* 0x000000ff2200720c */ /* 0x010fe40003f05270 */
[----:B------:R-:W-:Y:S02]  /*1add0*/  LOP3.LUT R11, R8, 0x180, RZ, 0xc0, !PT ;  /* 0x00000180080b7812 */ /* 0x000fe400078ec0ff */
[----:B------:R-:W-:Y:S01]  /*1ade0*/  SEL R36, R34, UR4, P0 ;  /* 0x0000000422247c07 */ /* 0x000fe20008000000 */
[----:B------:R-:W-:Y:S05]  /*1adf0*/  WARPSYNC.ALL ;  /* 0x0000000000007948 */ /* 0x000fea0003800000 */
[----:B------:R-:W-:-:S02]  /*1ae00*/  LOP3.LUT R10, R31, 0x180, RZ, 0xc0, !PT ;  /* 0x000001801f0a7812 */ /* 0x000fc400078ec0ff */
[C---:B------:R-:W-:Y:S02]  /*1ae10*/  IADD3 R12, P2, R8.reuse, 0x3020, RZ ;  /* 0x00003020080c7810 */ /* 0x040fe40007f5e0ff */
[C---:B------:R-:W-:Y:S02]  /*1ae20*/  IADD3 R37, P1, R8.reuse, 0x6000, RZ ;  /* 0x0000600008257810 */ /* 0x040fe40007f3e0ff */
[----:B------:R-:W-:Y:S02]  /*1ae30*/  IADD3 R35, P3, R8, 0x3000, RZ ;  /* 0x0000300008237810 */ /* 0x000fe40007f7e0ff */
[----:B------:R-:W-:Y:S01]  /*1ae40*/  LOP3.LUT R30, R39, 0x180, RZ, 0xc0, !PT ;  /* 0x00000180271e7812 */ /* 0x000fe200078ec0ff */
[----:B------:R-:W-:Y:S01]  /*1ae50*/  IMAD.X R25, RZ, RZ, R9, P4 ;  /* 0x000000ffff197224 */ /* 0x000fe200020e0609 */
[----:B------:R-:W-:Y:S01]  /*1ae60*/  SHF.R.U64 R11, R11, 0x3, RZ ;  /* 0x000000030b0b7819 */ /* 0x000fe200000012ff */
[----:B------:R-:W-:Y:S01]  /*1ae70*/  ULDC.64 UR4, c[0x0][0xc00] ;  /* 0x0003000000047ab9 */ /* 0x000fe20000000a00 */
[----:B------:R-:W-:Y:S01]  /*1ae80*/  SHF.R.U64 R10, R10, 0x3, RZ ;  /* 0x000000030a0a7819 */ /* 0x000fe200000012ff */
[----:B------:R-:W-:Y:S01]  /*1ae90*/  ULDC.64 UR6, c[0x0][0xc08] ;  /* 0x0003020000067ab9 */ /* 0x000fe20000000a00 */
[----:B------:R-:W-:-:S02]  /*1aea0*/  LOP3.LUT R8, R11, R8, RZ, 0x3c, !PT ;  /* 0x000000080b087212 */ /* 0x000fc400078e3cff */
[----:B------:R-:W-:Y:S02]  /*1aeb0*/  LOP3.LUT R11, R12, 0x180, RZ, 0xc0, !PT ;  /* 0x000001800c0b7812 */ /* 0x000fe400078ec0ff */
[----:B------:R-:W-:Y:S02]  /*1aec0*/  LOP3.LUT R24, R10, R31, RZ, 0x3c, !PT ;  /* 0x0000001f0a187212 */ /* 0x000fe400078e3cff */
[----:B------:R-:W-:Y:S02]  /*1aed0*/  LOP3.LUT R14, R37, 0x180, RZ, 0xc0, !PT ;  /* 0x00000180250e7812 */ /* 0x000fe400078ec0ff */
[----:B------:R-:W-:Y:S02]  /*1aee0*/  LOP3.LUT R10, R35, 0x180, RZ, 0xc0, !PT ;  /* 0x00000180230a7812 */ /* 0x000fe400078ec0ff */
[----:B------:R-:W-:Y:S02]  /*1aef0*/  SHF.R.U64 R11, R11, 0x3, RZ ;  /* 0x000000030b0b7819 */ /* 0x000fe400000012ff */
[----:B------:R-:W-:-:S02]  /*1af00*/  SHF.R.U64 R14, R14, 0x3, RZ ;  /* 0x000000030e0e7819 */ /* 0x000fc400000012ff */
[----:B------:R-:W-:Y:S02]  /*1af10*/  SHF.R.U64 R10, R10, 0x3, RZ ;  /* 0x000000030a0a7819 */ /* 0x000fe400000012ff */
[----:B------:R-:W-:Y:S01]  /*1af20*/  SHF.R.U64 R30, R30, 0x3, RZ ;  /* 0x000000031e1e7819 */ /* 0x000fe200000012ff */
[--C-:B------:R-:W-:Y:S01]  /*1af30*/  IMAD.X R27, RZ, RZ, R9.reuse, P3 ;  /* 0x000000ffff1b7224 */ /* 0x100fe200018e0609 */
[----:B------:R-:W-:Y:S02]  /*1af40*/  LOP3.LUT R28, R11, R12, RZ, 0x3c, !PT ;  /* 0x0000000c0b1c7212 */ /* 0x000fe400078e3cff */
[----:B------:R-:W-:Y:S01]  /*1af50*/  LOP3.LUT R12, R14, R37, RZ, 0x3c, !PT ;  /* 0x000000250e0c7212 */ /* 0x000fe200078e3cff */
[--C-:B------:R-:W-:Y:S01]  /*1af60*/  IMAD.X R29, RZ, RZ, R9.reuse, P2 ;  /* 0x000000ffff1d7224 */ /* 0x100fe200010e0609 */
[----:B------:R-:W-:Y:S01]  /*1af70*/  LOP3.LUT R26, R10, R35, RZ, 0x3c, !PT ;  /* 0x000000230a1a7212 */ /* 0x000fe200078e3cff */
[----:B------:R-:W-:Y:S01]  /*1af80*/  IMAD.X R13, RZ, RZ, R9, P1 ;  /* 0x000000ffff0d7224 */ /* 0x000fe200008e0609 */
[----:B------:R-:W-:Y:S01]  /*1af90*/  LOP3.LUT R14, R30, R39, RZ, 0x3c, !PT ;  /* 0x000000271e0e7212 */ /* 0x000fe200078e3cff */
[----:B------:R-:W2:Y:S01]  /*1afa0*/  LDC.64 R34, c[0x0][0xc00] ;  /* 0x00030000ff227b82 */ /* 0x000ea20000000a00 */
[----:B------:R-:W-:-:S02]  /*1afb0*/  MOV R30, R8 ;  /* 0x00000008001e7202 */ /* 0x000fc40000000f00 */
[----:B------:R-:W-:Y:S02]  /*1afc0*/  F2FP.F16.F32.PACK_AB R8, R5, R4 ;  /* 0x000000040508723e */ /* 0x000fe400000000ff */
[----:B------:R-:W-:Y:S02]  /*1afd0*/  F2FP.F16.F32.PACK_AB R9, R91, R90 ;  /* 0x0000005a5b09723e */ /* 0x000fe400000000ff */
[----:B------:R-:W-:Y:S02]  /*1afe0*/  F2FP.F16.F32.PACK_AB R10, R93, R92 ;  /* 0x0000005c5d0a723e */ /* 0x000fe400000000ff */
[----:B------:R-:W-:Y:S01]  /*1aff0*/  F2FP.F16.F32.PACK_AB R11, R95, R94 ;  /* 0x0000005e5f0b723e */ /* 0x000fe200000000ff */
[----:B------:R-:W-:Y:S01]  /*1b000*/  BAR.SYNC.DEFER_BLOCKING 0x1, 0x180 ;  /* 0x0046000000007b1d */ /* 0x000fe20000010000 */
[----:B------:R-:W-:Y:S02]  /*1b010*/  MOV R41, R24 ;  /* 0x0000001800297202 */ /* 0x000fe40000000f00 */
        /* <DEDUP_REMOVED lines=9> */
[----:B------:R-:W-:Y:S01]  /*1b0b0*/  MOV R38, R12 ;  /* 0x0000000c00267202 */ /* 0x000fe20000000f00 */
[----:B------:R3:W-:Y:S01]  /*1b0c0*/  STSM.16.M88.4 [R30], R8 ;  /* 0x000000081e007844 */ /* 0x0007e20000000200 */
[----:B------:R-:W-:Y:S02]  /*1b0d0*/  MOV R37, R14 ;  /* 0x0000000e00257202 */ /* 0x000fe40000000f00 */
[----:B------:R-:W-:Y:S01]  /*1b0e0*/  F2FP.F16.F32.PACK_AB R12, R121, R120 ;  /* 0x00000078790c723e */ /* 0x000fe200000000ff */
[----:B------:R4:W-:Y:S01]  /*1b0f0*/  STSM.16.M88.4 [R41], R24 ;  /* 0x0000001829007844 */ /* 0x0009e20000000200 */
[----:B------:R-:W-:-:S02]  /*1b100*/  F2FP.F16.F32.PACK_AB R13, R123, R122 ;  /* 0x0000007a7b0d723e */ /* 0x000fc400000000ff */
[----:B------:R-:W-:Y:S02]  /*1b110*/  F2FP.F16.F32.PACK_AB R14, R125, R124 ;  /* 0x0000007c7d0e723e */ /* 0x000fe400000000ff */
[----:B------:R-:W-:Y:S02]  /*1b120*/  F2FP.F16.F32.PACK_AB R15, R127, R126 ;  /* 0x0000007e7f0f723e */ /* 0x000fe400000000ff */
[----:B---3--:R-:W-:Y:S02]  /*1b130*/  F2FP.F16.F32.PACK_AB R30, R109, R108 ;  /* 0x0000006c6d1e723e */ /* 0x008fe400000000ff */
[----:B------:R-:W-:Y:S02]  /*1b140*/  F2FP.F16.F32.PACK_AB R8, R7, R6 ;  /* 0x000000060708723e */ /* 0x000fe400000000ff */
[----:B------:R-:W-:Y:S02]  /*1b150*/  F2FP.F16.F32.PACK_AB R9, R115, R114 ;  /* 0x000000727309723e */ /* 0x000fe400000000ff */
[----:B------:R-:W-:-:S02]  /*1b160*/  F2FP.F16.F32.PACK_AB R10, R117, R116 ;  /* 0x00000074750a723e */ /* 0x000fc400000000ff */
[----:B------:R-:W-:Y:S02]  /*1b170*/  F2FP.F16.F32.PACK_AB R11, R119, R118 ;  /* 0x00000076770b723e */ /* 0x000fe400000000ff */
[----:B----4-:R-:W-:Y:S02]  /*1b180*/  F2FP.F16.F32.PACK_AB R24, R129, R128 ;  /* 0x000000808118723e */ /* 0x010fe400000000ff */
[----:B------:R-:W-:Y:S02]  /*1b190*/  F2FP.F16.F32.PACK_AB R25, R131, R130 ;  /* 0x000000828319723e */ /* 0x000fe400000000ff */
[----:B------:R-:W-:Y:S02]  /*1b1a0*/  F2FP.F16.F32.PACK_AB R26, R133, R132 ;  /* 0x00000084851a723e */ /* 0x000fe400000000ff */
[----:B------:R-:W-:Y:S01]  /*1b1b0*/  F2FP.F16.F32.PACK_AB R27, R135, R134 ;  /* 0x00000086871b723e */ /* 0x000fe200000000ff */
[----:B------:R2:W-:Y:S04]  /*1b1c0*/  STSM.16.M88.4 [R40], R28 ;  /* 0x0000001c28007844 */ /* 0x0005e80000000200 */
[----:B------:R3:W-:Y:S04]  /*1b1d0*/  STSM.16.M88.4 [R39], R8 ;  /* 0x0000000827007844 */ /* 0x0007e80000000200 */
[----:B------:R4:W-:Y:S04]  /*1b1e0*/  STSM.16.M88.4 [R38], R12 ;  /* 0x0000000c26007844 */ /* 0x0009e80000000200 */
[----:B------:R0:W-:Y:S01]  /*1b1f0*/  STSM.16.M88.4 [R37], R24 ;  /* 0x0000001825007844 */ /* 0x0001e20000000200 */
[----:B------:R-:W-:Y:S01]  /*1b200*/  BAR.SYNC.DEFER_BLOCKING 0x1, 0x180 ;  /* 0x0046000000007b1d */ /* 0x000fe20000010000 */
[----:B------:R-:W-:-:S04]  /*1b210*/  ISETP.NE.U32.AND P3, PT, RZ, UR4, PT ;  /* 0x00000004ff007c0c */ /* 0x000fc8000bf65070 */
[----:B------:R-:W-:Y:S01]  /*1b220*/  ISETP.NE.AND.EX P3, PT, RZ, UR5, PT, P3 ;  /* 0x00000005ff007c0c */ /* 0x000fe2000bf65330 */
[----:B--2---:R-:W-:-:S12]  /*1b230*/  IMAD.WIDE R28, R42, 0x4, R34 ;  /* 0x000000042a1c7825 */ /* 0x004fd800078e0222 */
[----:B------:R-:W5:Y:S01]  /*1b240*/  @P3 LDG.E R44, desc[UR40][R28.64] ;  /* 0x000000281c2c3981 */ /* 0x000f62000c1e1900 */
[----:B------:R-:W-:-:S04]  /*1b250*/  ISETP.NE.U32.AND P0, PT, RZ, UR6, PT ;  /* 0x00000006ff007c0c */ /* 0x000fc8000bf05070 */
[----:B------:R-:W-:-:S13]  /*1b260*/  ISETP.NE.AND.EX P0, PT, RZ, UR7, PT, P0 ;  /* 0x00000007ff007c0c */ /* 0x000fda000bf05300 */
[----:B---3--:R-:W2:Y:S01]  /*1b270*/  @P0 LDC.64 R8, c[0x0][0xc08] ;  /* 0x00030200ff080b82 */ /* 0x008ea20000000a00 */
[----:B------:R-:W-:Y:S01]  /*1b280*/  ULDC UR6, c[0x0][0xa88] ;  /* 0x0002a20000067ab9 */ /* 0x000fe20000000800 */
[----:B----4-:R-:W-:Y:S01]  /*1b290*/  IMAD.MOV.U32 R14, RZ, RZ, 0x9b8 ;  /* 0x000009b8ff0e7424 */ /* 0x010fe200078e00ff */
[----:B------:R-:W-:Y:S01]  /*1b2a0*/  ISETP.GT.AND P1, PT, R36, 0x1, PT ;  /* 0x000000012400780c */ /* 0x000fe20003f24270 */
[----:B------:R-:W-:-:S03]  /*1b2b0*/  IMAD.U32 R30, RZ, RZ, UR6 ;  /* 0x00000006ff1e7e24 */ /* 0x000fc6000f8e00ff */
[----:B------:R-:W-:-:S04]  /*1b2c0*/  SEL R14, R14, 0x978, P1 ;  /* 0x000009780e0e7807 */ /* 0x000fc80000800000 */
[----:B------:R0:W3:Y:S01]  /*1b2d0*/  LDC.64 R10, c[0x0][R14+0x218] ;  /* 0x000086000e0a7b82 */ /* 0x0000e20000000a00 */
[----:B--2---:R-:W-:-:S07]  /*1b2e0*/  @P0 IMAD.WIDE R8, R42, 0x4, R8 ;  /* 0x000000042a080825 */ /* 0x004fce00078e0208 */
[----:B------:R0:W2:Y:S01]  /*1b2f0*/  LDC.64 R12, c[0x0][R14+0x228] ;  /* 0x00008a000e0c7b82 */ /* 0x0000a20000000a00 */
[----:B------:R4:W5:Y:S07]  /*1b300*/  @P0 LDG.E R30, desc[UR40][R8.64] ;  /* 0x00000028081e0981 */ /* 0x00096e000c1e1900 */
[----:B----4-:R0:W4:Y:S01]  /*1b310*/  LDC.64 R8, c[0x0][R14+0x220] ;  /* 0x000088000e087b82 */ /* 0x0101220000000a00 */
[----:B------:R-:W-:Y:S01]  /*1b320*/  ISETP.NE.AND P2, PT, R45, 0x1, PT ;  /* 0x000000012d00780c */ /* 0x000fe20003f45270 */
[----:B---3--:R-:W-:-:S12]  /*1b330*/  @P0 BRA `(.L_x_10931) ;  /* 0x0000000000100947 */ /* 0x008fd80003800000 */
[----:B------:R-:W-:Y:S05]  /*1b340*/  @!P3 BRA `(.L_x_10931) ;  /* 0x00000000000cb947 */ /* 0x000fea0003800000 */
[----:B------:R-:W3:Y:S04]  /*1b350*/  LDG.E R15, desc[UR40][R28.64] ;  /* 0x000000281c0f7981 */ /* 0x000ee8000c1e1900 */
[----:B-----5:R-:W3:Y:S02]  /*1b360*/  LDG.E R30, desc[UR40][R28.64+0x4] ;  /* 0x000004281c1e7981 */ /* 0x020ee4000c1e1900 */
[----:B---3--:R-:W-:-:S07]  /*1b370*/  IMAD.IADD R30, R30, 0x1, -R15 ;  /* 0x000000011e1e7824 */ /* 0x008fce00078e0a0f */
.L_x_10931:
[----:B------:R-:W3:Y:S04]  /*1b380*/  LDL R28, [R1+0x40] ;  /* 0x00004000011c7983 */ /* 0x000ee80000100800 */
[----:B------:R-:W3:Y:S04]  /*1b390*/  LDL R52, [R1+0x18] ;  /* 0x0000180001347983 */ /* 0x000ee80000100800 */
[----:B------:R-:W2:Y:S04]  /*1b3a0*/  LDL R51, [R1+0x4c] ;  /* 0x00004c0001337983 */ /* 0x000ea80000100800 */
[----:B------:R-:W2:Y:S01]  /*1b3b0*/  LDL R49, [R1+0x5c] ;  /* 0x00005c0001317983 */ /* 0x000ea20000100800 */
[----:B------:R-:W-:Y:S01]  /*1b3c0*/  ISETP.NE.U32.AND P0, PT, RZ, UR4, PT ;  /* 0x00000004ff007c0c */ /* 0x000fe2000bf05070 */
[----:B0-----:R-:W0:Y:S01]  /*1b3d0*/  LDC.64 R14, c[0x0][R14+0x210] ;  /* 0x000084000e0e7b82 */ /* 0x001e220000000a00 */
[----:B------:R-:W-:Y:S01]  /*1b3e0*/  SHF.R.S32.HI R26, RZ, 0x1f, R42 ;  /* 0x0000001fff1a7819 */ /* 0x000fe2000001142a */
[----:B------:R-:W2:Y:S01]  /*1b3f0*/  LDL R34, [R1+0x64] ;  /* 0x0000640001227983 */ /* 0x000ea20000100800 */
[----:B------:R-:W-:-:S04]  /*1b400*/  ISETP.NE.AND.EX P0, PT, RZ, UR5, PT, P0 ;  /* 0x00000005ff007c0c */ /* 0x000fc8000bf05300 */
[----:B------:R-:W-:Y:S01]  /*1b410*/  SEL R27, R26, RZ, !P0 ;  /* 0x000000ff1a1b7207 */ /* 0x000fe20004000000 */
[----:B------:R-:W1:Y:S01]  /*1b420*/  @P2 LDC R35, c[0x0][0xbec] ;  /* 0x0002fb00ff232b82 */ /* 0x000e620000000800 */
[----:B------:R-:W-:-:S05]  /*1b430*/  SEL R46, R42, RZ, !P0 ;  /* 0x000000ff2a2e7207 */ /* 0x000fca0004000000 */
[-C--:B----4-:R-:W-:Y:S02]  /*1b440*/  IMAD R9, R9, R46.reuse, RZ ;  /* 0x0000002e09097224 */ /* 0x090fe400078e02ff */
[----:B------:R-:W4:Y:S02]  /*1b450*/  @P2 LDC R37, c[0x0][0xbf0] ;  /* 0x0002fc00ff252b82 */ /* 0x000f240000000800 */
[C---:B------:R-:W-:Y:S02]  /*1b460*/  IMAD R31, R8.reuse, R27, R9 ;  /* 0x0000001b081f7224 */ /* 0x040fe400078e0209 */
[----:B------:R-:W-:-:S04]  /*1b470*/  IMAD.WIDE.U32 R8, R8, R46, RZ ;  /* 0x0000002e08087225 */ /* 0x000fc800078e00ff */
[----:B------:R-:W0:Y:S01]  /*1b480*/  LDC.64 R24, c[0x0][0xba8] ;  /* 0x0002ea00ff187b82 */ /* 0x000e220000000a00 */
[----:B------:R-:W-:Y:S01]  /*1b490*/  IMAD.IADD R31, R9, 0x1, R31 ;  /* 0x00000001091f7824 */ /* 0x000fe200078e021f */
[----:B-----5:R-:W-:-:S06]  /*1b4a0*/  SHF.R.S32.HI R48, RZ, 0x1f, R44 ;  /* 0x0000001fff307819 */ /* 0x020fcc000001142c */
[----:B0-----:R-:W0:Y:S08]  /*1b4b0*/  @!P1 LDC R24, c[0x0][0xb50] ;  /* 0x0002d400ff189b82 */ /* 0x001e300000000800 */
[----:B------:R-:W0:Y:S01]  /*1b4c0*/  @!P1 LDC R25, c[0x0][0xb54] ;  /* 0x0002d500ff199b82 */ /* 0x000e220000000800 */
[----:B---3--:R-:W-:Y:S02]  /*1b4d0*/  IMAD.IADD R26, R28, 0x1, R52 ;  /* 0x000000011c1a7824 */ /* 0x008fe400078e0234 */
[----:B------:R-:W3:Y:S01]  /*1b4e0*/  LDL R28, [R1+0x60] ;  /* 0x00006000011c7983 */ /* 0x000ee20000100800 */
[----:B--2---:R-:W-:-:S02]  /*1b4f0*/  IMAD R29, R11, R51, RZ ;  /* 0x000000330b1d7224 */ /* 0x004fc400078e02ff */
[----:B------:R-:W-:Y:S01]  /*1b500*/  IMAD.WIDE.U32 R10, R10, R51, RZ ;  /* 0x000000330a0a7225 */ /* 0x000fe200078e00ff */
[----:B------:R-:W-:Y:S02]  /*1b510*/  SEL R27, R49, RZ, P1 ;  /* 0x000000ff311b7207 */ /* 0x000fe40000800000 */
[----:B------:R-:W-:Y:S01]  /*1b520*/  IADD3 R10, P0, P3, R8, R10, R44 ;  /* 0x0000000a080a7210 */ /* 0x000fe20007b1e02c */
[----:B-1----:R-:W-:-:S04]  /*1b530*/  @P2 IMAD.HI.U32 R8, R26, R35, RZ ;  /* 0x000000231a082227 */ /* 0x002fc800078e00ff */
[----:B------:R-:W-:Y:S01]  /*1b540*/  IMAD.MOV.U32 R9, RZ, RZ, R26 ;  /* 0x000000ffff097224 */ /* 0x000fe200078e001a */
[----:B----4-:R-:W-:Y:S01]  /*1b550*/  @P2 SHF.R.U32.HI R9, RZ, R37, R8 ;  /* 0x00000025ff092219 */ /* 0x010fe20000011608 */
[----:B------:R-:W-:Y:S02]  /*1b560*/  IMAD.IADD R11, R11, 0x1, R29 ;  /* 0x000000010b0b7824 */ /* 0x000fe400078e021d */
[-C--:B------:R-:W-:Y:S02]  /*1b570*/  IMAD R29, R13, R27.reuse, RZ ;  /* 0x0000001b0d1d7224 */ /* 0x080fe400078e02ff */
[----:B------:R-:W-:Y:S01]  /*1b580*/  IMAD.WIDE.U32 R12, R12, R27, RZ ;  /* 0x0000001b0c0c7225 */ /* 0x000fe200078e00ff */
[----:B------:R-:W-:-:S03]  /*1b590*/  IADD3.X R11, R31, R11, R48, P0, P3 ;  /* 0x0000000b1f0b7210 */ /* 0x000fc600007e6430 */
[----:B------:R-:W-:Y:S01]  /*1b5a0*/  IMAD.MOV R27, RZ, RZ, -R9 ;  /* 0x000000ffff1b7224 */ /* 0x000fe200078e0a09 */
[----:B------:R-:W-:Y:S01]  /*1b5b0*/  IADD3 R12, P0, P3, R9, R10, R12 ;  /* 0x0000000a090c7210 */ /* 0x000fe20007b1e00c */
[----:B------:R-:W-:Y:S01]  /*1b5c0*/  IMAD.IADD R29, R13, 0x1, R29 ;  /* 0x000000010d1d7824 */ /* 0x000fe200078e021d */
[----:B------:R-:W-:Y:S01]  /*1b5d0*/  SHF.R.S32.HI R8, RZ, 0x1f, R9 ;  /* 0x0000001fff087819 */ /* 0x000fe20000011409 */
[----:B------:R-:W-:-:S03]  /*1b5e0*/  IMAD R9, R45, R27, R26 ;  /* 0x0000001b2d097224 */ /* 0x000fc600078e021a */
[----:B------:R-:W-:Y:S01]  /*1b5f0*/  IADD3.X R13, R8, R11, R29, P0, P3 ;  /* 0x0000000b080d7210 */ /* 0x000fe200007e641d */
[-C--:B------:R-:W-:Y:S01]  /*1b600*/  IMAD R8, R15, R9.reuse, RZ ;  /* 0x000000090f087224 */ /* 0x080fe200078e02ff */
[----:B------:R-:W-:Y:S01]  /*1b610*/  SHF.R.S32.HI R11, RZ, 0x1f, R9 ;  /* 0x0000001fff0b7819 */ /* 0x000fe20000011409 */
[----:B------:R-:W-:-:S04]  /*1b620*/  IMAD.WIDE.U32 R12, R14, R9, R12 ;  /* 0x000000090e0c7225 */ /* 0x000fc800078e000c */
[----:B------:R-:W-:-:S04]  /*1b630*/  IMAD R11, R14, R11, R8 ;  /* 0x0000000b0e0b7224 */ /* 0x000fc800078e0208 */
[----:B------:R-:W-:Y:S01]  /*1b640*/  IMAD.IADD R8, R13, 0x1, R11 ;  /* 0x000000010d087824 */ /* 0x000fe200078e020b */
[----:B0-----:R-:W-:-:S04]  /*1b650*/  LEA R13, P0, R12, R24, 0x2 ;  /* 0x000000180c0d7211 */ /* 0x001fc800078010ff */
[----:B------:R-:W-:Y:S01]  /*1b660*/  LEA.HI.X R25, R12, R25, R8, 0x2, P0 ;  /* 0x000000190c197211 */ /* 0x000fe200000f1408 */
[----:B------:R-:W-:Y:S01]  /*1b670*/  SHFL.IDX PT, R10, R13, 0x1, 0x1c1f ;  /* 0x003c1f000d0a7f89 */ /* 0x000fe200000e0000 */
[----:B------:R-:W-:-:S03]  /*1b680*/  IMAD.IADD R24, R34, 0x1, R52 ;  /* 0x0000000122187824 */ /* 0x000fc600078e0234 */
[----:B------:R-:W-:Y:S04]  /*1b690*/  SHFL.IDX PT, R8, R13, RZ, 0x1c1f ;  /* 0x001c1fff0d087589 */ /* 0x000fe800000e0000 */
[----:B------:R-:W0:Y:S04]  /*1b6a0*/  SHFL.IDX PT, R9, R25, RZ, 0x1c1f ;  /* 0x001c1fff19097589 */ /* 0x000e2800000e0000 */
[----:B------:R-:W1:Y:S01]  /*1b6b0*/  SHFL.IDX PT, R11, R25, 0x1, 0x1c1f ;  /* 0x003c1f00190b7f89 */ /* 0x000e6200000e0000 */
[----:B------:R-:W-:Y:S01]  /*1b6c0*/  IMAD R47, R30, R45, RZ ;  /* 0x0000002d1e2f7224 */ /* 0x000fe200078e02ff */
[----:B---3--:R-:W-:Y:S01]  /*1b6d0*/  LOP3.LUT P0, RZ, R28, 0x3, RZ, 0xc0, !PT ;  /* 0x000000031cff7812 */ /* 0x008fe2000780c0ff */
[----:B------:R-:W-:-:S03]  /*1b6e0*/  VIADD R28, R24, 0x8 ;  /* 0x00000008181c7836 */ /* 0x000fc60000000000 */
[-C--:B------:R-:W-:Y:S02]  /*1b6f0*/  ISETP.GE.OR P3, PT, R24, R47.reuse, P0 ;  /* 0x0000002f1800720c */ /* 0x080fe40000766670 */
[----:B------:R-:W-:-:S11]  /*1b700*/  ISETP.GE.OR P0, PT, R28, R47, P0 ;  /* 0x0000002f1c00720c */ /* 0x000fd60000706670 */
[----:B0-----:R0:W-:Y:S04]  /*1b710*/  @!P3 ST.E desc[UR40][R8.64], R0 ;  /* 0x000000000800b985 */ /* 0x0011e8000c101928 */
[----:B-1----:R0:W-:Y:S01]  /*1b720*/  @!P0 ST.E desc[UR40][R10.64], R3 ;  /* 0x000000030a008985 */ /* 0x0021e2000c101928 */
[----:B------:R-:W-:Y:S05]  /*1b730*/  @P1 BRA `(.L_x_10932) ;  /* 0x0000000800301947 */ /* 0x000fea0003800000 */
[----:B------:R-:W0:Y:S01]  /*1b740*/  S2R R34, SR_TID.X ;  /* 0x0000000000227919 */ /* 0x000e220000002100 */
[----:B------:R-:W1:Y:S01]  /*1b750*/  @P2 LDC R15, c[0x0][0xbec] ;  /* 0x0002fb00ff0f2b82 */ /* 0x000e620000000800 */
[----:B------:R-:W-:-:S07]  /*1b760*/  ULDC.64 UR4, c[0x0][0xaa0] ;  /* 0x0002a80000047ab9 */ /* 0x000fce0000000a00 */
        /* <DEDUP_REMOVED lines=11> */
[----:B------:R-:W-:Y:S02]  /*1b820*/  IADD3 R25, P0, R32, 0x1800, RZ ;  /* 0x0000180020197810 */ /* 0x000fe40007f1e0ff */
[----:B------:R-:W-:Y:S01]  /*1b830*/  LOP3.LUT R0, R3, 0x180, RZ, 0xc0, !PT ;  /* 0x0000018003007812 */ /* 0x000fe200078ec0ff */
[----:B------:R-:W-:Y:S01]  /*1b840*/  IMAD.WIDE.U32 R12, R44, UR4, RZ ;  /* 0x000000042c0c7c25 */ /* 0x000fe2000f8e00ff */
[----:B------:R-:W-:Y:S02]  /*1b850*/  IADD3 R29, P1, R32, 0x3000, RZ ;  /* 0x00003000201d7810 */ /* 0x000fe40007f3e0ff */
[----:B------:R-:W-:Y:S01]  /*1b860*/  SHF.R.U64 R0, R0, 0x3, RZ ;  /* 0x0000000300007819 */ /* 0x000fe200000012ff */
[----:B------:R-:W-:Y:S01]  /*1b870*/  IMAD.X R41, RZ, RZ, R33, P5 ;  /* 0x000000ffff297224 */ /* 0x000fe200028e0621 */
[----:B------:R-:W-:-:S02]  /*1b880*/  IADD3 R35, P3, R32, 0x4800, RZ ;  /* 0x0000480020237810 */ /* 0x000fc40007f7e0ff */
[----:B------:R-:W-:Y:S01]  /*1b890*/  LOP3.LUT R40, R0, R3, RZ, 0x3c, !PT ;  /* 0x0000000300287212 */ /* 0x000fe200078e3cff */
[----:B------:R-:W-:Y:S01]  /*1b8a0*/  IMAD R3, R48, UR4, RZ ;  /* 0x0000000430037c24 */ /* 0x000fe2000f8e02ff */
[----:B------:R-:W-:Y:S01]  /*1b8b0*/  IADD3 R37, P4, R32, 0x6000, RZ ;  /* 0x0000600020257810 */ /* 0x000fe20007f9e0ff */
[----:B------:R-:W-:Y:S01]  /*1b8c0*/  IMAD R0, R11, 0x60, R10 ;  /* 0x000000600b007824 */ /* 0x000fe200078e020a */
[----:B------:R-:W-:Y:S01]  /*1b8d0*/  LOP3.LUT R24, R25, 0x180, RZ, 0xc0, !PT ;  /* 0x0000018019187812 */ /* 0x000fe200078ec0ff */
[----:B------:R-:W-:Y:S01]  /*1b8e0*/  IMAD R3, R44, UR5, R3 ;  /* 0x000000052c037c24 */ /* 0x000fe2000f8e0203 */
[----:B------:R-:W-:Y:S01]  /*1b8f0*/  LOP3.LUT R28, R29, 0x180, RZ, 0xc0, !PT ;  /* 0x000001801d1c7812 */ /* 0x000fe200078ec0ff */
[----:B------:R-:W5:Y:S01]  /*1b900*/  LD.E.128 R40, desc[UR40][R40.64] ;  /* 0x0000002828287980 */ /* 0x000f62000c101d00 */
[----:B------:R-:W-:Y:S02]  /*1b910*/  LOP3.LUT R34, R35, 0x180, RZ, 0xc0, !PT ;  /* 0x0000018023227812 */ /* 0x000fe400078ec0ff */
[----:B------:R-:W-:-:S02]  /*1b920*/  LOP3.LUT R36, R37, 0x180, RZ, 0xc0, !PT ;  /* 0x0000018025247812 */ /* 0x000fc400078ec0ff */
[----:B------:R-:W-:Y:S01]  /*1b930*/  LOP3.LUT R5, R32, 0x180, RZ, 0xc0, !PT ;  /* 0x0000018020057812 */ /* 0x000fe200078ec0ff */
[----:B------:R-:W-:Y:S01]  /*1b940*/  IMAD.IADD R13, R13, 0x1, R3 ;  /* 0x000000010d0d7824 */ /* 0x000fe200078e0203 */
[----:B------:R-:W-:Y:S01]  /*1b950*/  SHF.R.U64 R24, R24, 0x3, RZ ;  /* 0x0000000318187819 */ /* 0x000fe200000012ff */
[----:B------:R-:W-:Y:S01]  /*1b960*/  IMAD.IADD R14, R52, 0x1, R0 ;  /* 0x00000001340e7824 */ /* 0x000fe200078e0200 */
[----:B------:R-:W-:Y:S01]  /*1b970*/  SHF.R.U64 R28, R28, 0x3, RZ ;  /* 0x000000031c1c7819 */ /* 0x000fe200000012ff */
[----:B------:R-:W-:Y:S01]  /*1b980*/  ULDC.64 UR4, c[0x0][0xae8] ;  /* 0x0002ba0000047ab9 */ /* 0x000fe20000000a00 */
[----:B------:R-:W-:Y:S02]  /*1b990*/  SHF.R.U64 R34, R34, 0x3, RZ ;  /* 0x0000000322227819 */ /* 0x000fe400000012ff */
[----:B------:R-:W-:Y:S02]  /*1b9a0*/  SHF.R.U64 R36, R36, 0x3, RZ ;  /* 0x0000000324247819 */ /* 0x000fe400000012ff */
[----:B------:R-:W-:Y:S01]  /*1b9b0*/  SHF.R.U64 R5, R5, 0x3, RZ ;  /* 0x0000000305057819 */ /* 0x000fe200000012ff */
[----:B------:R-:W-:Y:S01]  /*1b9c0*/  IMAD.WIDE.U32 R12, R51, UR4, R12 ;  /* 0x00000004330c7c25 */ /* 0x000fe2000f8e000c */
[----:B------:R-:W-:-:S02]  /*1b9d0*/  LOP3.LUT R24, R24, R25, RZ, 0x3c, !PT ;  /* 0x0000001918187212 */ /* 0x000fc400078e3cff */
[----:B------:R-:W-:Y:S01]  /*1b9e0*/  LOP3.LUT R28, R28, R29, RZ, 0x3c, !PT ;  /* 0x0000001d1c1c7212 */ /* 0x000fe200078e3cff */
[----:B-1----:R-:W-:Y:S01]  /*1b9f0*/  @P2 IMAD.HI.U32 R0, R14, R15, RZ ;  /* 0x0000000f0e002227 */ /* 0x002fe200078e00ff */
[----:B------:R-:W-:Y:S02]  /*1ba00*/  LOP3.LUT R34, R34, R35, RZ, 0x3c, !PT ;  /* 0x0000002322227212 */ /* 0x000fe400078e3cff */
[----:B------:R-:W-:Y:S01]  /*1ba10*/  LOP3.LUT R36, R36, R37, RZ, 0x3c, !PT ;  /* 0x0000002524247212 */ /* 0x000fe200078e3cff */
[--C-:B------:R-:W-:Y:S01]  /*1ba20*/  IMAD.X R25, RZ, RZ, R33.reuse, P0 ;  /* 0x000000ffff197224 */ /* 0x100fe200000e0621 */
[----:B------:R-:W-:Y:S01]  /*1ba30*/  LOP3.LUT R4, R5, R32, RZ, 0x3c, !PT ;  /* 0x0000002005047212 */ /* 0x000fe200078e3cff */
[--C-:B------:R-:W-:Y:S01]  /*1ba40*/  IMAD.X R29, RZ, RZ, R33.reuse, P1 ;  /* 0x000000ffff1d7224 */ /* 0x100fe200008e0621 */
[----:B------:R-:W-:Y:S01]  /*1ba50*/  SHF.R.S32.HI R11, RZ, 0x1f, R46 ;  /* 0x0000001fff0b7819 */ /* 0x000fe2000001142e */
[--C-:B------:R-:W-:Y:S02]  /*1ba60*/  IMAD.X R35, RZ, RZ, R33.reuse, P3 ;  /* 0x000000ffff237224 */ /* 0x100fe400018e0621 */
[--C-:B------:R-:W-:Y:S01]  /*1ba70*/  IMAD.X R37, RZ, RZ, R33.reuse, P4 ;  /* 0x000000ffff257224 */ /* 0x100fe200020e0621 */
[----:B------:R-:W5:Y:S01]  /*1ba80*/  LD.E.128 R24, desc[UR40][R24.64] ;  /* 0x0000002818187980 */ /* 0x000f62000c101d00 */
[----:B------:R-:W-:-:S02]  /*1ba90*/  IMAD.MOV.U32 R5, RZ, RZ, R33 ;  /* 0x000000ffff057224 */ /* 0x000fc400078e0021 */
[----:B------:R-:W-:Y:S01]  /*1baa0*/  IMAD R13, R51, UR5, R13 ;  /* 0x00000005330d7c24 */ /* 0x000fe2000f8e020d */
[----:B------:R-:W-:Y:S01]  /*1bab0*/  ULDC.64 UR4, c[0x0][0xaf0] ;  /* 0x0002bc0000047ab9 */ /* 0x000fe20000000a00 */
[----:B------:R-:W-:Y:S01]  /*1bac0*/  IMAD.MOV.U32 R3, RZ, RZ, R14 ;  /* 0x000000ffff037224 */ /* 0x000fe200078e000e */
[----:B--2---:R-:W-:Y:S01]  /*1bad0*/  @P2 SHF.R.U32.HI R3, RZ, R21, R0 ;  /* 0x00000015ff032219 */ /* 0x004fe20000011600 */
[----:B------:R-:W-:Y:S01]  /*1bae0*/  IMAD R11, R11, UR4, RZ ;  /* 0x000000040b0b7c24 */ /* 0x000fe2000f8e02ff */
[----:B------:R-:W5:Y:S01]  /*1baf0*/  LD.E.128 R4, desc[UR40][R4.64] ;  /* 0x0000002804047980 */ /* 0x000f62000c101d00 */
[C---:B------:R-:W-:Y:S01]  /*1bb00*/  IMAD.WIDE.U32 R12, R46.reuse, UR4, R12 ;  /* 0x000000042e0c7c25 */ /* 0x040fe2000f8e000c */
[----:B------:R-:W-:Y:S02]  /*1bb10*/  SHF.R.S32.HI R0, RZ, 0x1f, R3 ;  /* 0x0000001fff007819 */ /* 0x000fe40000011403 */
[----:B------:R-:W5:Y:S01]  /*1bb20*/  LD.E.128 R28, desc[UR40][R28.64] ;  /* 0x000000281c1c7980 */ /* 0x000f62000c101d00 */
[----:B------:R-:W-:Y:S01]  /*1bb30*/  IMAD R11, R46, UR5, R11 ;  /* 0x000000052e0b7c24 */ /* 0x000fe2000f8e020b */
[----:B------:R-:W-:-:S02]  /*1bb40*/  ULDC.64 UR4, c[0x0][0xae0] ;  /* 0x0002b80000047ab9 */ /* 0x000fc40000000a00 */
[----:B------:R-:W5:Y:S01]  /*1bb50*/  LD.E.128 R32, desc[UR40][R34.64] ;  /* 0x0000002822207980 */ /* 0x000f62000c101d00 */
[----:B------:R-:W-:-:S03]  /*1bb60*/  IMAD.MOV R8, RZ, RZ, -R3 ;  /* 0x000000ffff087224 */ /* 0x000fc600078e0a03 */
        /* <DEDUP_REMOVED lines=9> */
[----:B------:R-:W-:Y:S02]  /*1bc00*/  IMAD R45, R45, R8, R14 ;  /* 0x000000082d2d7224 */ /* 0x000fe400078e020e */
[----:B------:R-:W-:-:S04]  /*1bc10*/  IMAD.WIDE.U32 R12, R3, UR4, R12 ;  /* 0x00000004030c7c25 */ /* 0x000fc8000f8e000c */
[----:B------:R-:W-:Y:S01]  /*1bc20*/  IMAD R11, R3, UR5, R0 ;  /* 0x00000005030b7c24 */ /* 0x000fe2000f8e0200 */
[----:B------:R-:W-:Y:S01]  /*1bc30*/  SHF.R.S32.HI R3, RZ, 0x1f, R45 ;  /* 0x0000001fff037819 */ /* 0x000fe2000001142d */
        /* <DEDUP_REMOVED lines=20> */
.L_x_11161:
[----:B------:R-:W-:Y:S01]  /*1bd80*/  IMAD.IADD R44, R10, 0x1, R52 ;  /* 0x000000010a2c7824 */ /* 0x000fe200078e0234 */
        /* <DEDUP_REMOVED lines=8> */
[CC--:B--2---:R-:W-:Y:S02]  /*1be10*/  @!P1 LEA R12, P3, R46.reuse, R14.reuse, 0x1 ;  /* 0x0000000e2e0c9211 */ /* 0x0c4fe400078608ff */
[----:B------:R-:W-:Y:S01]  /*1be20*/  @!P2 LEA R20, P4, R45, R14, 0x1 ;  /* 0x0000000e2d14a211 */ /* 0x000fe200078808ff */
[----:B------:R-:W-:Y:S01]  /*1be30*/  @!P0 IMAD.WIDE R10, R9, 0x2, R14 ;  /* 0x00000002090a8825 */ /* 0x000fe200078e020e */
[-C--:B------:R-:W-:Y:S02]  /*1be40*/  @!P1 LEA.HI.X R13, R46, R3.reuse, R48, 0x1, P3 ;  /* 0x000000032e0d9211 */ /* 0x080fe400018f0c30 */
[----:B------:R-:W-:Y:S02]  /*1be50*/  @!P2 LEA.HI.X R21, R45, R3, R50, 0x1, P4 ;  /* 0x000000032d15a211 */ /* 0x000fe400020f0c32 */
[----:B-----5:R3:W-:Y:S04]  /*1be60*/  @!P0 ST.E.128 desc[UR40][R10.64], R4 ;  /* 0x000000040a008985 */ /* 0x0207e8000c101d28 */
[----:B------:R3:W-:Y:S04]  /*1be70*/  @!P1 ST.E.128 desc[UR40][R12.64], R28 ;  /* 0x0000001c0c009985 */ /* 0x0007e8000c101d28 */
[----:B------:R3:W-:Y:S02]  /*1be80*/  @!P2 ST.E.128 desc[UR40][R20.64], R36 ;  /* 0x000000241400a985 */ /* 0x0007e4000c101d28 */
.L_x_10935:
[----:B------:R-:W-:Y:S05]  /*1be90*/  BSYNC B1 ;  /* 0x0000000000017941 */ /* 0x000fea0003800000 */
.L_x_10934:
[----:B------:R-:W-:-:S03]  /*1bea0*/  UMOV UR4, 0xffffffff ;  /* 0xffffffff00047882 */ /* 0x000fc60000000000 */
[----:B------:R-:W-:Y:S05]  /*1beb0*/  BRA.DIV UR4, `(.L_x_10936) ;  /* 0x000000b204cc7947 */ /* 0x000fea000b800000 */
[----:B-1----:R1:W4:Y:S04]  /*1bec0*/  SHFL.IDX PT, R3, R8, 0x1, 0x1c1f ;  /* 0x003c1f0008037f89 */ /* 0x00232800000e0000 */
[----:B--2---:R1:W2:Y:S02]  /*1bed0*/  SHFL.IDX PT, R14, R0, 0x1, 0x1c1f ;  /* 0x003c1f00000e7f89 */ /* 0x0042a400000e0000 */
.L_x_11165:
[----:B01----:R-:W-:-:S05]  /*1bee0*/  VIADD R0, R44, 0x60 ;  /* 0x000000602c007836 */ /* 0x003fca0000000000 */
[----:B------:R-:W-:-:S13]  /*1bef0*/  ISETP.GE.AND P0, PT, R0, R47, PT ;  /* 0x0000002f0000720c */ /* 0x000fda0003f06270 */
[----:B------:R-:W-:Y:S05]  /*1bf00*/  @P0 BRA `(.L_x_10937) ;  /* 0x0000001800780947 */ /* 0x000fea0003800000 */
[----:B------:R-:W-:Y:S02]  /*1bf10*/  ULDC UR4, c[0x0][0xac8] ;  /* 0x0002b20000047ab9 */ /* 0x000fe40000000800 */
[----:B------:R-:W-:Y:S02]  /*1bf20*/  ISETP.GE.AND P1, PT, R9, UR4, PT ;  /* 0x0000000409007c0c */ /* 0x000fe4000bf26270 */
[----:B------:R-:W-:-:S11]  /*1bf30*/  ISETP.GE.AND P2, PT, R46, UR4, PT ;  /* 0x000000042e007c0c */ /* 0x000fd6000bf46270 */
[----:B----4-:R-:W-:Y:S02]  /*1bf40*/  @!P1 IMAD.MOV.U32 R15, RZ, RZ, R3 ;  /* 0x000000ffff0f9224 */ /* 0x010fe400078e0003 */
[----:B--23-5:R-:W-:Y:S01]  /*1bf50*/  @!P2 LEA R6, P0, R46, R14, 0x1 ;  /* 0x0000000e2e06a211 */ /* 0x02cfe200078008ff */
[----:B------:R-:W-:-:S03]  /*1bf60*/  @!P1 IMAD.WIDE R4, R9, 0x2, R14 ;  /* 0x0000000209049825 */ /* 0x000fc600078e020e */
        /* <DEDUP_REMOVED lines=9> */
.L_x_10932:
[----:B------:R-:W-:Y:S01]  /*1c000*/  ULDC.64 UR4, c[0x0][0xb08] ;  /* 0x0002c20000047ab9 */ /* 0x000fe20000000a00 */
[----:B------:R-:W1:Y:S01]  /*1c010*/  @P2 LDC R13, c[0x0][0xbec] ;  /* 0x0002fb00ff0d2b82 */ /* 0x000e620000000800 */
[----:B0-----:R-:W-:Y:S02]  /*1c020*/  IMAD R3, R48, UR4, RZ ;  /* 0x0000000430037c24 */ /* 0x001fe4000f8e02ff */
[----:B------:R-:W-:-:S04]  /*1c030*/  IMAD.WIDE.U32 R8, R44, UR4, RZ ;  /* 0x000000042c087c25 */ /* 0x000fc8000f8e00ff */
[----:B------:R-:W-:Y:S01]  /*1c040*/  IMAD R3, R44, UR5, R3 ;  /* 0x000000052c037c24 */ /* 0x000fe2000f8e0203 */
[----:B------:R-:W0:Y:S01]  /*1c050*/  @P2 LDC R0, c[0x0][0xbf0] ;  /* 0x0002fc00ff002b82 */ /* 0x000e220000000800 */
[----:B------:R-:W-:Y:S02]  /*1c060*/  ULDC.64 UR4, c[0x0][0xb38] ;  /* 0x0002ce0000047ab9 */ /* 0x000fe40000000a00 */
[----:B------:R-:W-:Y:S01]  /*1c070*/  IMAD.IADD R9, R9, 0x1, R3 ;  /* 0x0000000109097824 */ /* 0x000fe200078e0203 */
[----:B------:R-:W-:Y:S01]  /*1c080*/  SHF.R.S32.HI R3, RZ, 0x1f, R46 ;  /* 0x0000001fff037819 */ /* 0x000fe2000001142e */
[----:B------:R-:W-:-:S04]  /*1c090*/  IMAD.WIDE.U32 R8, R51, UR4, R8 ;  /* 0x0000000433087c25 */ /* 0x000fc8000f8e0008 */
[----:B------:R-:W-:Y:S01]  /*1c0a0*/  IMAD R9, R51, UR5, R9 ;  /* 0x0000000533097c24 */ /* 0x000fe2000f8e0209 */
[----:B------:R-:W-:Y:S02]  /*1c0b0*/  ULDC.64 UR4, c[0x0][0xb40] ;  /* 0x0002d00000047ab9 */ /* 0x000fe40000000a00 */
[----:B------:R-:W-:Y:S02]  /*1c0c0*/  IMAD R3, R3, UR4, RZ ;  /* 0x0000000403037c24 */ /* 0x000fe4000f8e02ff */
[----:B------:R-:W-:-:S04]  /*1c0d0*/  IMAD.WIDE.U32 R8, R46, UR4, R8 ;  /* 0x000000042e087c25 */ /* 0x000fc8000f8e0008 */
[----:B------:R-:W-:Y:S01]  /*1c0e0*/  IMAD R11, R46, UR5, R3 ;  /* 0x000000052e0b7c24 */ /* 0x000fe2000f8e0203 */
[----:B------:R-:W-:Y:S01]  /*1c0f0*/  ULDC.64 UR4, c[0x0][0xb48] ;  /* 0x0002d20000047ab9 */ /* 0x000fe20000000a00 */
[----:B-1----:R-:W-:-:S04]  /*1c100*/  @P2 IMAD.HI.U32 R13, R26, R13, RZ ;  /* 0x0000000d1a0d2227 */ /* 0x002fc800078e00ff */
[----:B------:R-:W-:Y:S02]  /*1c110*/  IMAD.IADD R9, R9, 0x1, R11 ;  /* 0x0000000109097824 */ /* 0x000fe400078e020b */
[----:B------:R-:W-:Y:S01]  /*1c120*/  IMAD.MOV.U32 R3, RZ, RZ, R26 ;  /* 0x000000ffff037224 */ /* 0x000fe200078e001a */
[----:B0-----:R-:W-:Y:S01]  /*1c130*/  @P2 SHF.R.U32.HI R3, RZ, R0, R13 ;  /* 0x00000000ff032219 */ /* 0x001fe2000001160d */
[----:B------:R-:W-:-:S03]  /*1c140*/  IMAD.WIDE.U32 R8, R49, UR4, R8 ;  /* 0x0000000431087c25 */ /* 0x000fc6000f8e0008 */
[--C-:B------:R-:W-:Y:S01]  /*1c150*/  SHF.R.S32.HI R0, RZ, 0x1f, R3.reuse ;  /* 0x0000001fff007819 */ /* 0x100fe20000011403 */
[----:B------:R-:W-:Y:S02]  /*1c160*/  IMAD.MOV R10, RZ, RZ, -R3 ;  /* 0x000000ffff0a7224 */ /* 0x000fe400078e0a03 */
[----:B------:R-:W-:Y:S01]  /*1c170*/  IMAD R9, R49, UR5, R9 ;  /* 0x0000000531097c24 */ /* 0x000fe2000f8e0209 */
[----:B------:R-:W-:Y:S01]  /*1c180*/  ULDC.64 UR4, c[0x0][0xb30] ;  /* 0x0002cc0000047ab9 */ /* 0x000fe20000000a00 */
[----:B------:R-:W-:Y:S02]  /*1c190*/  VIADD R11, R2, 0x2d820 ;  /* 0x0002d820020b7836 */ /* 0x000fe40000000000 */
[----:B------:R-:W-:Y:S02]  /*1c1a0*/  IMAD R0, R0, UR4, RZ ;  /* 0x0000000400007c24 */ /* 0x000fe4000f8e02ff */
[----:B------:R-:W-:Y:S01]  /*1c1b0*/  IMAD R45, R45, R10, R26 ;  /* 0x0000000a2d2d7224 */ /* 0x000fe200078e021a */
[----:B------:R-:W-:Y:S01]  /*1c1c0*/  PRMT R10, RZ, 0x654, R11 ;  /* 0x00000654ff0a7816 */ /* 0x000fe2000000000b */
[----:B------:R-:W-:-:S02]  /*1c1d0*/  IMAD R11, R3, UR5, R0 ;  /* 0x00000005030b7c24 */ /* 0x000fc4000f8e0200 */
[----:B------:R-:W-:Y:S01]  /*1c1e0*/  IMAD.WIDE.U32 R8, R3, UR4, R8 ;  /* 0x0000000403087c25 */ /* 0x000fe2000f8e0008 */
[----:B------:R-:W-:Y:S01]  /*1c1f0*/  SHF.R.S32.HI R0, RZ, 0x1f, R45 ;  /* 0x0000001fff007819 */ /* 0x000fe2000001142d */
[----:B------:R-:W-:Y:S01]  /*1c200*/  ULDC.64 UR4, c[0x0][0xb28] ;  /* 0x0002ca0000047ab9 */ /* 0x000fe20000000a00 */
[----:B------:R0:W-:Y:S01]  /*1c210*/  SYNCS.ARRIVE.TRANS64.RED.A1T0 RZ, [R10+URZ], RZ ;  /* 0x000000ff0aff79a7 */ /* 0x0001e2000810043f */
        /* <DEDUP_REMOVED lines=12> */
.L_x_11168:
[----:B------:R-:W-:Y:S01]  /*1c2e0*/  ISETP.GE.AND P0, PT, R24, R47, PT ;  /* 0x0000002f1800720c */ /* 0x000fe20003f06270 */
[----:B------:R-:W-:-:S12]  /*1c2f0*/  BSSY B1, `(.L_x_10939) ;  /* 0x0000051000017945 */ /* 0x000fd80003800000 */
[----:B------:R-:W-:Y:S05]  /*1c300*/  @P0 BRA `(.L_x_10940) ;  /* 0x00000004003c0947 */ /* 0x000fea0003800000 */
[----:B------:R-:W-:Y:S01]  /*1c310*/  ULDC UR4, c[0x0][0xac8] ;  /* 0x0002b20000047ab9 */ /* 0x000fe20000000800 */
[C---:B------:R-:W-:Y:S01]  /*1c320*/  VIADD R15, R137.reuse, 0x8 ;  /* 0x00000008890f7836 */ /* 0x040fe20000000000 */
[C---:B------:R-:W-:Y:S01]  /*1c330*/  ISETP.GE.AND P0, PT, R137.reuse, UR4, PT ;  /* 0x0000000489007c0c */ /* 0x040fe2000bf06270 */
[C---:B------:R-:W-:Y:S01]  /*1c340*/  VIADD R25, R137.reuse, 0x10 ;  /* 0x0000001089197836 */ /* 0x040fe20000000000 */
[----:B------:R-:W-:Y:S01]  /*1c350*/  SHF.R.S32.HI R10, RZ, 0x1f, R137 ;  /* 0x0000001fff0a7819 */ /* 0x000fe20000011489 */
[----:B------:R-:W-:Y:S01]  /*1c360*/  VIADD R30, R137, 0x20 ;  /* 0x00000020891e7836 */ /* 0x000fe20000000000 */
[----:B------:R-:W-:Y:S01]  /*1c370*/  ISETP.GE.AND P1, PT, R15, UR4, PT ;  /* 0x000000040f007c0c */ /* 0x000fe2000bf26270 */
[----:B------:R-:W-:Y:S01]  /*1c380*/  VIADD R27, R137, 0x8 ;  /* 0x00000008891b7836 */ /* 0x000fe20000000000 */
[----:B------:R-:W-:Y:S01]  /*1c390*/  ISETP.GE.AND P4, PT, R25, UR4, PT ;  /* 0x0000000419007c0c */ /* 0x000fe2000bf86270 */
[C---:B------:R-:W-:Y:S02]  /*1c3a0*/  VIADD R26, R137.reuse, 0x10 ;  /* 0x00000010891a7836 */ /* 0x040fe40000000000 */
[C---:B------:R-:W-:Y:S01]  /*1c3b0*/  VIADD R32, R137.reuse, 0x18 ;  /* 0x0000001889207836 */ /* 0x040fe20000000000 */
[----:B------:R-:W-:Y:S01]  /*1c3c0*/  SHF.R.S32.HI R27, RZ, 0x1f, R27 ;  /* 0x0000001fff1b7819 */ /* 0x000fe2000001141b */
[C---:B------:R-:W-:Y:S01]  /*1c3d0*/  VIADD R31, R137.reuse, 0x28 ;  /* 0x00000028891f7836 */ /* 0x040fe20000000000 */
[----:B------:R-:W-:Y:S01]  /*1c3e0*/  SHF.R.S32.HI R26, RZ, 0x1f, R26 ;  /* 0x0000001fff1a7819 */ /* 0x000fe2000001141a */
[C---:B------:R-:W-:Y:S01]  /*1c3f0*/  VIADD R33, R137.reuse, 0x20 ;  /* 0x0000002089217836 */ /* 0x040fe20000000000 */
[C---:B--2---:R-:W-:Y:S01]  /*1c400*/  @!P0 LEA R8, P2, R137.reuse, R14, 0x2 ;  /* 0x0000000e89088211 */ /* 0x044fe200078410ff */
[----:B------:R-:W-:Y:S01]  /*1c410*/  VIADD R34, R137, 0x18 ;  /* 0x0000001889227836 */ /* 0x000fe20000000000 */
[----:B------:R-:W-:-:S02]  /*1c420*/  ISETP.GE.AND P3, PT, R32, UR4, PT ;  /* 0x0000000420007c0c */ /* 0x000fc4000bf66270 */
[----:B-1----:R-:W-:Y:S02]  /*1c430*/  @!P0 LEA.HI.X R9, R137, R0, R10, 0x2, P2 ;  /* 0x0000000089098211 */ /* 0x002fe400010f140a */
[-C--:B------:R-:W-:Y:S02]  /*1c440*/  @!P1 LEA R10, P2, R15, R14.reuse, 0x2 ;  /* 0x0000000e0f0a9211 */ /* 0x080fe400078410ff */
[----:B------:R-:W-:Y:S01]  /*1c450*/  @!P4 LEA R12, P5, R25, R14, 0x2 ;  /* 0x0000000e190cc211 */ /* 0x000fe200078a10ff */
[----:B------:R1:W-:Y:S01]  /*1c460*/  @!P0 ST.E.64 desc[UR40][R8.64], R4 ;  /* 0x0000000408008985 */ /* 0x0003e2000c101b28 */
[----:B------:R-:W-:Y:S02]  /*1c470*/  ISETP.GE.AND P0, PT, R30, UR4, PT ;  /* 0x000000041e007c0c */ /* 0x000fe4000bf06270 */
[-C--:B------:R-:W-:Y:S01]  /*1c480*/  @!P1 LEA.HI.X R11, R15, R0.reuse, R27, 0x2, P2 ;  /* 0x000000000f0b9211 */ /* 0x080fe200010f141b */
[----:B------:R-:W-:Y:S01]  /*1c490*/  VIADD R15, R137, 0x30 ;  /* 0x00000030890f7836 */ /* 0x000fe20000000000 */
[----:B------:R-:W-:-:S02]  /*1c4a0*/  @!P4 LEA.HI.X R13, R25, R0, R26, 0x2, P5 ;  /* 0x00000000190dc211 */ /* 0x000fc400028f141a */
[----:B------:R-:W-:Y:S01]  /*1c4b0*/  ISETP.GE.AND P2, PT, R31, UR4, PT ;  /* 0x000000041f007c0c */ /* 0x000fe2000bf46270 */
[----:B------:R2:W-:Y:S01]  /*1c4c0*/  @!P1 ST.E.64 desc[UR40][R10.64], R92 ;  /* 0x0000005c0a009985 */ /* 0x0005e2000c101b28 */
[----:B------:R-:W-:Y:S02]  /*1c4d0*/  SHF.R.S32.HI R33, RZ, 0x1f, R33 ;  /* 0x0000001fff217819 */ /* 0x000fe40000011421 */
[-C--:B------:R-:W-:Y:S01]  /*1c4e0*/  @!P3 LEA R24, P5, R32, R14.reuse, 0x2 ;  /* 0x0000000e2018b211 */ /* 0x080fe200078a10ff */
[----:B------:R-:W-:Y:S01]  /*1c4f0*/  @!P4 ST.E.64 desc[UR40][R12.64], R96 ;  /* 0x000000600c00c985 */ /* 0x000fe2000c101b28 */
[----:B------:R-:W-:Y:S02]  /*1c500*/  SHF.R.S32.HI R34, RZ, 0x1f, R34 ;  /* 0x0000001fff227819 */ /* 0x000fe40000011422 */
[----:B------:R-:W-:Y:S02]  /*1c510*/  @!P0 LEA R26, P4, R30, R14, 0x2 ;  /* 0x0000000e1e1a8211 */ /* 0x000fe400078810ff */
[----:B------:R-:W-:-:S02]  /*1c520*/  ISETP.GE.AND P1, PT, R15, UR4, PT ;  /* 0x000000040f007c0c */ /* 0x000fc4000bf26270 */
[-C--:B------:R-:W-:Y:S01]  /*1c530*/  @!P0 LEA.HI.X R27, R30, R0.reuse, R33, 0x2, P4 ;  /* 0x000000001e1b8211 */ /* 0x080fe200020f1421 */
[C---:B------:R-:W-:Y:S01]  /*1c540*/  VIADD R33, R137.reuse, 0x28 ;  /* 0x0000002889217836 */ /* 0x040fe20000000000 */
[----:B------:R-:W-:Y:S01]  /*1c550*/  @!P3 LEA.HI.X R25, R32, R0, R34, 0x2, P5 ;  /* 0x000000002019b211 */ /* 0x000fe200028f1422 */
[----:B------:R-:W-:Y:S01]  /*1c560*/  VIADD R32, R137, 0x38 ;  /* 0x0000003889207836 */ /* 0x000fe20000000000 */
[----:B-1----:R-:W-:Y:S01]  /*1c570*/  @!P2 LEA R4, P5, R31, R14, 0x2 ;  /* 0x0000000e1f04a211 */ /* 0x002fe200078a10ff */
[C---:B------:R-:W-:Y:S01]  /*1c580*/  VIADD R30, R137.reuse, 0x40 ;  /* 0x00000040891e7836 */ /* 0x040fe20000000000 */
[----:B------:R-:W-:Y:S01]  /*1c590*/  SHF.R.S32.HI R33, RZ, 0x1f, R33 ;  /* 0x0000001fff217819 */ /* 0x000fe20000011421 */
[----:B------:R1:W-:Y:S01]  /*1c5a0*/  @!P3 ST.E.64 desc[UR40][R24.64], R100 ;  /* 0x000000641800b985 */ /* 0x0003e2000c101b28 */
[----:B------:R-:W-:Y:S01]  /*1c5b0*/  ISETP.GE.AND P3, PT, R32, UR4, PT ;  /* 0x0000000420007c0c */ /* 0x000fe2000bf66270 */
[----:B--2---:R-:W-:Y:S01]  /*1c5c0*/  VIADD R11, R137, 0x48 ;  /* 0x00000048890b7836 */ /* 0x004fe20000000000 */
[----:B------:R-:W-:Y:S01]  /*1c5d0*/  @!P2 LEA.HI.X R5, R31, R0, R33, 0x2, P5 ;  /* 0x000000001f05a211 */ /* 0x000fe200028f1421 */
[----:B------:R-:W-:Y:S01]  /*1c5e0*/  VIADD R31, R137, 0x30 ;  /* 0x00000030891f7836 */ /* 0x000fe20000000000 */
[----:B------:R-:W-:Y:S01]  /*1c5f0*/  @!P0 ST.E.64 desc[UR40][R26.64], R104 ;  /* 0x000000681a008985 */ /* 0x000fe2000c101b28 */
[----:B------:R-:W-:Y:S01]  /*1c600*/  @!P1 LEA R8, P4, R15, R14, 0x2 ;  /* 0x0000000e0f089211 */ /* 0x000fe200078810ff */
[----:B------:R-:W-:Y:S01]  /*1c610*/  VIADD R33, R137, 0x38 ;  /* 0x0000003889217836 */ /* 0x000fe20000000000 */
[----:B------:R-:W-:Y:S01]  /*1c620*/  ISETP.GE.AND P0, PT, R30, UR4, PT ;  /* 0x000000041e007c0c */ /* 0x000fe2000bf06270 */
[----:B------:R2:W-:Y:S01]  /*1c630*/  @!P2 ST.E.64 desc[UR40][R4.64], R108 ;  /* 0x0000006c0400a985 */ /* 0x0005e2000c101b28 */
[----:B------:R-:W-:-:S02]  /*1c640*/  SHF.R.S32.HI R31, RZ, 0x1f, R31 ;  /* 0x0000001fff1f7819 */ /* 0x000fc4000001141f */
[----:B------:R-:W-:Y:S02]  /*1c650*/  ISETP.GE.AND P2, PT, R11, UR4, PT ;  /* 0x000000040b007c0c */ /* 0x000fe4000bf46270 */
[----:B------:R-:W-:Y:S01]  /*1c660*/  @!P1 LEA.HI.X R9, R15, R0, R31, 0x2, P4 ;  /* 0x000000000f099211 */ /* 0x000fe200020f141f */
[C---:B------:R-:W-:Y:S01]  /*1c670*/  VIADD R15, R137.reuse, 0x50 ;  /* 0x00000050890f7836 */ /* 0x040fe20000000000 */
[----:B-1----:R-:W-:Y:S01]  /*1c680*/  @!P3 LEA R24, P5, R32, R14, 0x2 ;  /* 0x0000000e2018b211 */ /* 0x002fe200078a10ff */
[----:B------:R-:W-:Y:S01]  /*1c690*/  VIADD R31, R137, 0x58 ;  /* 0x00000058891f7836 */ /* 0x000fe20000000000 */
[----:B------:R-:W-:Y:S01]  /*1c6a0*/  SHF.R.S32.HI R33, RZ, 0x1f, R33 ;  /* 0x0000001fff217819 */ /* 0x000fe20000011421 */
[----:B------:R1:W-:Y:S01]  /*1c6b0*/  @!P1 ST.E.64 desc[UR40][R8.64], R6 ;  /* 0x0000000608009985 */ /* 0x0003e2000c101b28 */
[----:B------:R-:W-:Y:S02]  /*1c6c0*/  ISETP.GE.AND P1, PT, R15, UR4, PT ;  /* 0x000000040f007c0c */ /* 0x000fe4000bf26270 */
[----:B------:R-:W-:-:S02]  /*1c6d0*/  SHF.R.S32.HI R13, RZ, 0x1f, R30 ;  /* 0x0000001fff0d7819 */ /* 0x000fc4000001141e */
[----:B------:R-:W-:Y:S02]  /*1c6e0*/  @!P0 LEA R12, P4, R30, R14, 0x2 ;  /* 0x0000000e1e0c8211 */ /* 0x000fe400078810ff */
[-C--:B------:R-:W-:Y:S02]  /*1c6f0*/  @!P3 LEA.HI.X R25, R32, R0.reuse, R33, 0x2, P5 ;  /* 0x000000002019b211 */ /* 0x080fe400028f1421 */
[----:B------:R-:W-:Y:S02]  /*1c700*/  ISETP.GE.AND P5, PT, R31, UR4, PT ;  /* 0x000000041f007c0c */ /* 0x000fe4000bfa6270 */
[----:B------:R-:W-:Y:S01]  /*1c710*/  @!P0 LEA.HI.X R13, R30, R0, R13, 0x2, P4 ;  /* 0x000000001e0d8211 */ /* 0x000fe200020f140d */
[----:B------:R3:W-:Y:S01]  /*1c720*/  @!P3 ST.E.64 desc[UR40][R24.64], R116 ;  /* 0x000000741800b985 */ /* 0x0007e2000c101b28 */
[----:B--2---:R-:W-:Y:S02]  /*1c730*/  SHF.R.S32.HI R4, RZ, 0x1f, R11 ;  /* 0x0000001fff047819 */ /* 0x004fe4000001140b */
[----:B------:R-:W-:Y:S01]  /*1c740*/  @!P2 LEA R10, P4, R11, R14, 0x2 ;  /* 0x0000000e0b0aa211 */ /* 0x000fe200078810ff */
[----:B------:R3:W-:Y:S01]  /*1c750*/  @!P0 ST.E.64 desc[UR40][R12.64], R120 ;  /* 0x000000780c008985 */ /* 0x0007e2000c101b28 */
[----:B------:R-:W-:-:S02]  /*1c760*/  SHF.R.S32.HI R5, RZ, 0x1f, R15 ;  /* 0x0000001fff057819 */ /* 0x000fc4000001140f */
[----:B------:R-:W-:Y:S02]  /*1c770*/  @!P2 LEA.HI.X R11, R11, R0, R4, 0x2, P4 ;  /* 0x000000000b0ba211 */ /* 0x000fe400020f1404 */
[C---:B------:R-:W-:Y:S02]  /*1c780*/  @!P1 LEA R4, P4, R15.reuse, R14, 0x2 ;  /* 0x0000000e0f049211 */ /* 0x040fe400078810ff */
[----:B-1----:R-:W-:Y:S01]  /*1c790*/  SHF.R.S32.HI R6, RZ, 0x1f, R31 ;  /* 0x0000001fff067819 */ /* 0x002fe2000001141f */
[----:B------:R3:W-:Y:S01]  /*1c7a0*/  @!P2 ST.E.64 desc[UR40][R10.64], R124 ;  /* 0x0000007c0a00a985 */ /* 0x0007e2000c101b28 */
[----:B------:R-:W-:Y:S02]  /*1c7b0*/  @!P1 LEA.HI.X R5, R15, R0, R5, 0x2, P4 ;  /* 0x000000000f059211 */ /* 0x000fe400020f1405 */
[----:B------:R-:W-:-:S03]  /*1c7c0*/  @!P5 LEA R14, P4, R31, R14, 0x2 ;  /* 0x0000000e1f0ed211 */ /* 0x000fc600078810ff */
[----:B------:R3:W-:Y:S01]  /*1c7d0*/  @!P1 ST.E.64 desc[UR40][R4.64], R128 ;  /* 0x0000008004009985 */ /* 0x0007e2000c101b28 */
[----:B------:R-:W-:-:S05]  /*1c7e0*/  @!P5 LEA.HI.X R15, R31, R0, R6, 0x2, P4 ;  /* 0x000000001f0fd211 */ /* 0x000fca00020f1406 */
[----:B------:R3:W-:Y:S04]  /*1c7f0*/  @!P5 ST.E.64 desc[UR40][R14.64], R132 ;  /* 0x000000840e00d985 */ /* 0x0007e8000c101b28 */
.L_x_10940:
[----:B------:R-:W-:Y:S05]  /*1c800*/  BSYNC B1 ;  /* 0x0000000000017941 */ /* 0x000fea0003800000 */
.L_x_10939:
[----:B------:R-:W-:-:S03]  /*1c810*/  UMOV UR4, 0xffffffff ;  /* 0xffffffff00047882 */ /* 0x000fc60000000000 */
[----:B------:R-:W-:Y:S05]  /*1c820*/  BRA.DIV UR4, `(.L_x_10941) ;  /* 0x000000aa04ec7947 */ /* 0x000fea000b800000 */
[----:B-1----:R1:W4:Y:S04]  /*1c830*/  SHFL.IDX PT, R0, R29, 0x1, 0x1c1f ;  /* 0x003c1f001d007f89 */ /* 0x00232800000e0000 */
[----:B--23--:R1:W2:Y:S02]  /*1c840*/  SHFL.IDX PT, R14, R3, 0x1, 0x1c1f ;  /* 0x003c1f00030e7f89 */ /* 0x00c2a400000e0000 */
.L_x_11172:
[----:B------:R-:W-:-:S13]  /*1c850*/  ISETP.GE.AND P0, PT, R28, R47, PT ;  /* 0x0000002f1c00720c */ /* 0x000fda0003f06270 */
[----:B------:R-:W-:Y:S05]  /*1c860*/  @P0 BRA `(.L_x_10937) ;  /* 0x0000001000200947 */ /* 0x000fea0003800000 */
[C---:B------:R-:W-:Y:S01]  /*1c870*/  VIADD R11, R137.reuse, 0x8 ;  /* 0x00000008890b7836 */ /* 0x040fe20000000000 */
[----:B------:R-:W-:Y:S01]  /*1c880*/  ULDC UR4, c[0x0][0xac8] ;  /* 0x0002b20000047ab9 */ /* 0x000fe20000000800 */
[C---:B------:R-:W-:Y:S01]  /*1c890*/  VIADD R10, R137.reuse, 0x10 ;  /* 0x00000010890a7836 */ /* 0x040fe20000000000 */
[C---:B------:R-:W-:Y:S01]  /*1c8a0*/  ISETP.GE.AND P5, PT, R137.reuse, UR4, PT ;  /* 0x0000000489007c0c */ /* 0x040fe2000bfa6270 */
[----:B------:R-:W-:Y:S01]  /*1c8b0*/  VIADD R13, R137, 0x8 ;  /* 0x00000008890d7836 */ /* 0x000fe20000000000 */
[----:B------:R-:W-:Y:S01]  /*1c8c0*/  ISETP.GE.AND P3, PT, R11, UR4, PT ;  /* 0x000000040b007c0c */ /* 0x000fe2000bf66270 */
[C---:B------:R-:W-:Y:S01]  /*1c8d0*/  VIADD R12, R137.reuse, 0x18 ;  /* 0x00000018890c7836 */ /* 0x040fe20000000000 */
[----:B------:R-:W-:Y:S01]  /*1c8e0*/  ISETP.GE.AND P4, PT, R10, UR4, PT ;  /* 0x000000040a007c0c */ /* 0x000fe2000bf86270 */
[C---:B------:R-:W-:Y:S01]  /*1c8f0*/  VIADD R25, R137.reuse, 0x20 ;  /* 0x0000002089197836 */ /* 0x040fe20000000000 */
[----:B01----:R-:W-:Y:S01]  /*1c900*/  SHF.R.S32.HI R3, RZ, 0x1f, R137 ;  /* 0x0000001fff037819 */ /* 0x003fe20000011489 */
[C---:B------:R-:W-:Y:S01]  /*1c910*/  VIADD R29, R137.reuse, 0x30 ;  /* 0x00000030891d7836 */ /* 0x040fe20000000000 */
[----:B------:R-:W-:Y:S01]  /*1c920*/  SHF.R.S32.HI R13, RZ, 0x1f, R13 ;  /* 0x0000001fff0d7819 */ /* 0x000fe2000001140d */
[C---:B------:R-:W-:Y:S01]  /*1c930*/  VIADD R26, R137.reuse, 0x38 ;  /* 0x00000038891a7836 */ /* 0x040fe20000000000 */
[----:B------:R-:W-:Y:S01]  /*1c940*/  ISETP.GE.AND P2, PT, R12, UR4, PT ;  /* 0x000000040c007c0c */ /* 0x000fe2000bf46270 */
[----:B------:R-:W-:-:S02]  /*1c950*/  VIADD R15, R137, 0x28 ;  /* 0x00000028890f7836 */ /* 0x000fc40000000000 */
[CC--:B--2---:R-:W-:Y:S01]  /*1c960*/  @!P5 LEA R4, P0, R137.reuse, R14.reuse, 0x2 ;  /* 0x0000000e8904d211 */ /* 0x0c4fe200078010ff */
[----:B------:R-:W-:Y:S01]  /*1c970*/  VIADD R27, R137, 0x20 ;  /* 0x00000020891b7836 */ /* 0x000fe20000000000 */
[----:B------:R-:W-:Y:S01]  /*1c980*/  @!P3 LEA R6, P1, R11, R14, 0x2 ;  /* 0x0000000e0b06b211 */ /* 0x000fe200078210ff */
[C---:B------:R-:W-:Y:S01]  /*1c990*/  VIADD R24, R137.reuse, 0x40 ;  /* 0x0000004089187836 */ /* 0x040fe20000000000 */
[CC--:B----4-:R-:W-:Y:S01]  /*1c9a0*/  @!P5 LEA.HI.X R5, R137.reuse, R0.reuse, R3, 0x2, P0 ;  /* 0x000000008905d211 */ /* 0x0d0fe200000f1403 */
[----:B------:R-:W-:Y:S01]  /*1c9b0*/  VIADD R3, R137, 0x28 ;  /* 0x0000002889037836 */ /* 0x000fe20000000000 */
[----:B------:R-:W-:Y:S01]  /*1c9c0*/  @!P3 LEA.HI.X R7, R11, R0, R13, 0x2, P1 ;  /* 0x000000000b07b211 */ /* 0x000fe200008f140d */
[----:B------:R-:W-:Y:S01]  /*1c9d0*/  VIADD R11, R137, 0x10 ;  /* 0x00000010890b7836 */ /* 0x000fe20000000000 */
[----:B------:R-:W-:Y:S01]  /*1c9e0*/  ISETP.GE.AND P0, PT, R25, UR4, PT ;  /* 0x0000000419007c0c */ /* 0x000fe2000bf06270 */
[----:B------:R0:W-:Y:S01]  /*1c9f0*/  @!P5 ST.E.64 desc[UR40][R4.64], R90 ;  /* 0x0000005a0400d985 */ /* 0x0001e2000c101b28 */
[C---:B------:R-:W-:Y:S01]  /*1ca00*/  @!P4 LEA R8, P5, R10.reuse, R14, 0x2 ;  /* 0x0000000e0a08c211 */ /* 0x040fe200078a10ff */
[----:B------:R-:W-:Y:S01]  /*1ca10*/  VIADD R13, R137, 0x18 ;  /* 0x00000018890d7836 */ /* 0x000fe20000000000 */
[----:B------:R-:W-:Y:S01]  /*1ca20*/  SHF.R.S32.HI R11, RZ, 0x1f, R11 ;  /* 0x0000001fff0b7819 */ /* 0x000fe2000001140b */
[----:B------:R1:W-:Y:S01]  /*1ca30*/  @!P3 ST.E.64 desc[UR40][R6.64], R94 ;  /* 0x0000005e0600b985 */ /* 0x0003e2000c101b28 */
[----:B------:R-:W-:Y:S01]  /*1ca40*/  ISETP.GE.AND P1, PT, R3, UR4, PT ;  /* 0x0000000403007c0c */ /* 0x000fe2000bf26270 */
[----:B------:R-:W-:Y:S01]  /*1ca50*/  VIADD R30, R137, 0x30 ;  /* 0x00000030891e7836 */ /* 0x000fe20000000000 */
[----:B------:R-:W-:-:S02]  /*1ca60*/  @!P4 LEA.HI.X R9, R10, R0, R11, 0x2, P5 ;  /* 0x000000000a09c211 */ /* 0x000fc400028f140b */
[----:B------:R-:W-:Y:S02]  /*1ca70*/  SHF.R.S32.HI R13, RZ, 0x1f, R13 ;  /* 0x0000001fff0d7819 */ /* 0x000fe4000001140d */
[C---:B------:R-:W-:Y:S01]  /*1ca80*/  @!P2 LEA R10, P5, R12.reuse, R14, 0x2 ;  /* 0x0000000e0c0aa211 */ /* 0x040fe200078a10ff */
[----:B------:R2:W-:Y:S01]  /*1ca90*/  @!P4 ST.E.64 desc[UR40][R8.64], R98 ;  /* 0x000000620800c985 */ /* 0x0005e2000c101b28 */
[----:B------:R-:W-:Y:S02]  /*1caa0*/  SHF.R.S32.HI R27, RZ, 0x1f, R27 ;  /* 0x0000001fff1b7819 */ /* 0x000fe4000001141b */
[----:B------:R-:W-:Y:S02]  /*1cab0*/  @!P2 LEA.HI.X R11, R12, R0, R13, 0x2, P5 ;  /* 0x000000000c0ba211 */ /* 0x000fe400028f140d */
[-C--:B------:R-:W-:Y:S02]  /*1cac0*/  @!P0 LEA R12, P4, R25, R14.reuse, 0x2 ;  /* 0x0000000e190c8211 */ /* 0x080fe400078810ff */
[----:B0-----:R-:W-:Y:S01]  /*1cad0*/  @!P1 LEA R4, P5, R3, R14, 0x2 ;  /* 0x0000000e03049211 */ /* 0x001fe200078a10ff */
[----:B------:R0:W-:Y:S01]  /*1cae0*/  @!P2 ST.E.64 desc[UR40][R10.64], R102 ;  /* 0x000000660a00a985 */ /* 0x0001e2000c101b28 */
[----:B------:R-:W-:-:S02]  /*1caf0*/  ISETP.GE.AND P2, PT, R29, UR4, PT ;  /* 0x000000041d007c0c */ /* 0x000fc4000bf46270 */
[----:B------:R-:W-:Y:S02]  /*1cb00*/  SHF.R.S32.HI R15, RZ, 0x1f, R15 ;  /* 0x0000001fff0f7819 */ /* 0x000fe4000001140f */
[----:B------:R-:W-:Y:S02]  /*1cb10*/  ISETP.GE.AND P3, PT, R26, UR4, PT ;  /* 0x000000041a007c0c */ /* 0x000fe4000bf66270 */
[-C--:B------:R-:W-:Y:S01]  /*1cb20*/  @!P0 LEA.HI.X R13, R25, R0.reuse, R27, 0x2, P4 ;  /* 0x00000000190d8211 */ /* 0x080fe200020f141b */
[----:B------:R-:W-:Y:S01]  /*1cb30*/  VIADD R27, R137, 0x38 ;  /* 0x00000038891b7836 */ /* 0x000fe20000000000 */
[----:B------:R-:W-:Y:S01]  /*1cb40*/  @!P1 LEA.HI.X R5, R3, R0, R15, 0x2, P5 ;  /* 0x0000000003059211 */ /* 0x000fe200028f140f */
[C---:B------:R-:W-:Y:S01]  /*1cb50*/  VIADD R15, R137.reuse, 0x48 ;  /* 0x00000048890f7836 */ /* 0x040fe20000000000 */
[----:B------:R-:W-:Y:S01]  /*1cb60*/  ISETP.GE.AND P4, PT, R24, UR4, PT ;  /* 0x0000000418007c0c */ /* 0x000fe2000bf86270 */
[----:B------:R3:W-:Y:S01]  /*1cb70*/  @!P0 ST.E.64 desc[UR40][R12.64], R20 ;  /* 0x000000140c008985 */ /* 0x0007e2000c101b28 */
[----:B------:R-:W-:Y:S01]  /*1cb80*/  VIADD R25, R137, 0x50 ;  /* 0x0000005089197836 */ /* 0x000fe20000000000 */
[----:B-1----:R-:W-:-:S02]  /*1cb90*/  @!P2 LEA R6, P5, R29, R14, 0x2 ;  /* 0x0000000e1d06a211 */ /* 0x002fc400078a10ff */
[----:B------:R-:W-:Y:S01]  /*1cba0*/  ISETP.GE.AND P0, PT, R15, UR4, PT ;  /* 0x000000040f007c0c */ /* 0x000fe2000bf06270 */
[----:B------:R1:W-:Y:S01]  /*1cbb0*/  @!P1 ST.E.64 desc[UR40][R4.64], R110 ;  /* 0x0000006e04009985 */ /* 0x0003e2000c101b28 */
[----:B------:R-:W-:Y:S02]  /*1cbc0*/  SHF.R.S32.HI R30, RZ, 0x1f, R30 ;  /* 0x0000001fff1e7819 */ /* 0x000fe4000001141e */
[----:B--2---:R-:W-:Y:S02]  /*1cbd0*/  @!P3 LEA R8, P1, R26, R14, 0x2 ;  /* 0x0000000e1a08b211 */ /* 0x004fe400078210ff */
[----:B------:R-:W-:Y:S02]  /*1cbe0*/  SHF.R.S32.HI R27, RZ, 0x1f, R27 ;  /* 0x0000001fff1b7819 */ /* 0x000fe4000001141b */
[----:B------:R-:W-:Y:S02]  /*1cbf0*/  @!P2 LEA.HI.X R7, R29, R0, R30, 0x2, P5 ;  /* 0x000000001d07a211 */ /* 0x000fe400028f141e */
[----:B------:R-:W-:-:S02]  /*1cc00*/  ISETP.GE.AND P5, PT, R25, UR4, PT ;  /* 0x0000000419007c0c */ /* 0x000fc4000bfa6270 */
[----:B------:R-:W-:Y:S01]  /*1cc10*/  @!P3 LEA.HI.X R9, R26, R0, R27, 0x2, P1 ;  /* 0x000000001a09b211 */ /* 0x000fe200008f141b */
[----:B------:R2:W-:Y:S01]  /*1cc20*/  @!P2 ST.E.64 desc[UR40][R6.64], R114 ;  /* 0x000000720600a985 */ /* 0x0005e2000c101b28 */
[----:B------:R-:W-:Y:S02]  /*1cc30*/  SHF.R.S32.HI R3, RZ, 0x1f, R24 ;  /* 0x0000001fff037819 */ /* 0x000fe40000011418 */
[C---:B0-----:R-:W-:Y:S01]  /*1cc40*/  @!P4 LEA R10, P1, R24.reuse, R14, 0x2 ;  /* 0x0000000e180ac211 */ /* 0x041fe200078210ff */
[----:B------:R2:W-:Y:S01]  /*1cc50*/  @!P3 ST.E.64 desc[UR40][R8.64], R118 ;  /* 0x000000760800b985 */ /* 0x0005e2000c101b28 */
[----:B---3--:R-:W-:Y:S02]  /*1cc60*/  SHF.R.S32.HI R12, RZ, 0x1f, R15 ;  /* 0x0000001fff0c7819 */ /* 0x008fe4000001140f */
[----:B------:R-:W-:Y:S02]  /*1cc70*/  @!P4 LEA.HI.X R11, R24, R0, R3, 0x2, P1 ;  /* 0x00000000180bc211 */ /* 0x000fe400008f1403 */
[----:B-1----:R-:W-:-:S02]  /*1cc80*/  @!P0 LEA R4, P1, R15, R14, 0x2 ;  /* 0x0000000e0f048211 */ /* 0x002fc400078210ff */
[----:B------:R-:W-:Y:S01]  /*1cc90*/  SHF.R.S32.HI R3, RZ, 0x1f, R25 ;  /* 0x0000001fff037819 */ /* 0x000fe20000011419 */
[----:B------:R2:W-:Y:S01]  /*1cca0*/  @!P4 ST.E.64 desc[UR40][R10.64], R122 ;  /* 0x0000007a0a00c985 */ /* 0x0005e2000c101b28 */
[----:B------:R-:W-:Y:S02]  /*1ccb0*/  @!P0 LEA.HI.X R5, R15, R0, R12, 0x2, P1 ;  /* 0x000000000f058211 */ /* 0x000fe400008f140c */
[----:B------:R-:W-:-:S03]  /*1ccc0*/  @!P5 LEA R12, P1, R25, R14, 0x2 ;  /* 0x0000000e190cd211 */ /* 0x000fc600078210ff */
[----:B------:R2:W-:Y:S01]  /*1ccd0*/  @!P0 ST.E.64 desc[UR40][R4.64], R126 ;  /* 0x0000007e04008985 */ /* 0x0005e2000c101b28 */
        /* <DEDUP_REMOVED lines=10> */
.L_x_10930:
[----:B------:R-:W2:Y:S01]  /*1cd80*/  LDL R3, [R1+0x50] ;  /* 0x0000500001037983 */ /* 0x000ea20000100800 */
[----:B------:R-:W-:Y:S01]  /*1cd90*/  ULDC.64 UR4, c[0x0][0xc08] ;  /* 0x0003020000047ab9 */ /* 0x000fe20000000a00 */
[----:B------:R-:W3:Y:S02]  /*1cda0*/  LDC.64 R4, c[0x0][0xc00] ;  /* 0x00030000ff047b82 */ /* 0x000ee40000000a00 */
[----:B------:R-:W3:Y:S01]  /*1cdb0*/  LDL R0, [R1+0x54] ;  /* 0x0000540001007983 */ /* 0x000ee20000100800 */
[----:B------:R-:W-:-:S04]  /*1cdc0*/  ISETP.NE.U32.AND P0, PT, RZ, UR4, PT ;  /* 0x00000004ff007c0c */ /* 0x000fc8000bf05070 */
[----:B------:R-:W-:Y:S01]  /*1cdd0*/  ISETP.NE.AND.EX P1, PT, RZ, UR5, PT, P0 ;  /* 0x00000005ff007c0c */ /* 0x000fe2000bf25300 */
[----:B------:R-:W-:Y:S02]  /*1cde0*/  ULDC.64 UR4, c[0x0][0xc00] ;  /* 0x0003000000047ab9 */ /* 0x000fe40000000a00 */
[----:B------:R-:W-:-:S04]  /*1cdf0*/  ISETP.NE.U32.AND P0, PT, RZ, UR4, PT ;  /* 0x00000004ff007c0c */ /* 0x000fc8000bf05070 */
[----:B------:R-:W-:-:S06]  /*1ce00*/  ISETP.NE.AND.EX P0, PT, RZ, UR5, PT, P0 ;  /* 0x00000005ff007c0c */ /* 0x000fcc000bf05300 */
[----:B------:R-:W4:Y:S01]  /*1ce10*/  @P1 LDC.64 R6, c[0x0][0xc08] ;  /* 0x00030200ff061b82 */ /* 0x000f220000000a00 */
[----:B------:R-:W-:Y:S02]  /*1ce20*/  ULDC UR4, c[0x0][0xa88] ;  /* 0x0002a20000047ab9 */ /* 0x000fe40000000800 */
[----:B------:R-:W-:Y:S01]  /*1ce30*/  IMAD.U32 R10, RZ, RZ, UR4 ;  /* 0x00000004ff0a7e24 */ /* 0x000fe2000f8e00ff */
[----:B------:R-:W0:Y:S01]  /*1ce40*/  S2R R9, SR_TID.X ;  /* 0x0000000000097919 */ /* 0x000e220000002100 */
[----:B--2---:R-:W-:Y:S02]  /*1ce50*/  IMAD.MOV.U32 R8, RZ, RZ, R3 ;  /* 0x000000ffff087224 */ /* 0x004fe400078e0003 */
[----:B------:R-:W-:Y:S02]  /*1ce60*/  IMAD.MOV.U32 R3, RZ, RZ, RZ ;  /* 0x000000ffff037224 */ /* 0x000fe400078e00ff */
[----:B---3--:R-:W-:-:S04]  /*1ce70*/  IMAD.WIDE R4, R0, 0x4, R4 ;  /* 0x0000000400047825 */ /* 0x008fc800078e0204 */
[----:B----4-:R-:W-:Y:S01]  /*1ce80*/  @P1 IMAD.WIDE R6, R0, 0x4, R6 ;  /* 0x0000000400061825 */ /* 0x010fe200078e0206 */
[----:B------:R2:W5:Y:S04]  /*1ce90*/  @P0 LDG.E R3, desc[UR40][R4.64] ;  /* 0x0000002804030981 */ /* 0x000568000c1e1900 */
[----:B------:R2:W5:Y:S01]  /*1cea0*/  @P1 LDG.E R10, desc[UR40][R6.64] ;  /* 0x00000028060a1981 */ /* 0x000562000c1e1900 */
[----:B------:R-:W-:Y:S01]  /*1ceb0*/  ISETP.NE.AND P2, PT, R8, RZ, PT ;  /* 0x000000ff0800720c */ /* 0x000fe20003f45270 */
[----:B0-----:R-:W-:Y:S01]  /*1cec0*/  VIADD R30, R9, 0xffffff80 ;  /* 0xffffff80091e7836 */ /* 0x001fe20000000000 */
[----:B------:R-:W-:-:S04]  /*1ced0*/  SHF.R.S32.HI R28, RZ, 0x1f, R0 ;  /* 0x0000001fff1c7819 */ /* 0x000fc80000011400 */
        /* <DEDUP_REMOVED lines=9> */
.L_x_10942:
[----:B------:R-:W-:Y:S01]  /*1cf70*/  BSSY B1, `(.L_x_10943) ;  /* 0x0000038000017945 */ /* 0x000fe20003800000 */
[----:B------:R-:W-:Y:S02]  /*1cf80*/  SEL R29, R0, RZ, !P0 ;  /* 0x000000ff001d7207 */ /* 0x000fe40004000000 */
[----:B------:R-:W-:Y:S02]  /*1cf90*/  SEL R28, R28, RZ, !P0 ;  /* 0x000000ff1c1c7207 */ /* 0x000fe40004000000 */
[----:B-----5:R-:W-:Y:S01]  /*1cfa0*/  SHF.R.S32.HI R26, RZ, 0x1f, R3 ;  /* 0x0000001fff1a7819 */ /* 0x020fe20000011403 */
[----:B------:R-:W-:Y:S06]  /*1cfb0*/  @P3 BRA `(.L_x_10944) ;  /* 0x0000000000cc3947 */ /* 0x000fec0003800000 */
[----:B--2---:R-:W2:Y:S01]  /*1cfc0*/  LDL R4, [R1+0x18] ;  /* 0x0000180001047983 */ /* 0x004ea20000100800 */
        /* <DEDUP_REMOVED lines=16> */
[----:B------:R-:W1:Y:S08]  /*1d0d0*/  LDC.64 R6, c[0x0][R24+0x210] ;  /* 0x0000840018067b82 */ /* 0x000e700000000a00 */
[----:B------:R-:W5:Y:S08]  /*1d0e0*/  @P1 LDC R0, c[0x0][0xbec] ;  /* 0x0002fb00ff001b82 */ /* 0x000f700000000800 */
[----:B------:R-:W1:Y:S01]  /*1d0f0*/  @P1 LDC R35, c[0x0][0xbf0] ;  /* 0x0002fc00ff231b82 */ /* 0x000e620000000800 */
[----:B----4-:R-:W-:-:S07]  /*1d100*/  IMAD R11, R15, R29, RZ ;  /* 0x0000001d0f0b7224 */ /* 0x010fce00078e02ff */
[----:B0-----:R-:W0:Y:S01]  /*1d110*/  @!P0 LDC R4, c[0x0][0xb50] ;  /* 0x0002d400ff048b82 */ /* 0x001e220000000800 */
[----:B------:R-:W-:Y:S02]  /*1d120*/  IMAD R15, R14, R28, R11 ;  /* 0x0000001c0e0f7224 */ /* 0x000fe400078e020b */
[----:B-----5:R-:W-:-:S05]  /*1d130*/  @P1 IMAD.HI.U32 R0, R31, R0, RZ ;  /* 0x000000001f001227 */ /* 0x020fca00078e00ff */
[----:B------:R-:W4:Y:S01]  /*1d140*/  @!P0 LDC R5, c[0x0][0xb54] ;  /* 0x0002d500ff058b82 */ /* 0x000f220000000800 */
[----:B-1----:R-:W-:-:S05]  /*1d150*/  @P1 SHF.R.U32.HI R25, RZ, R35, R0 ;  /* 0x00000023ff191219 */ /* 0x002fca0000011600 */
[----:B------:R-:W-:Y:S02]  /*1d160*/  IMAD.MOV R0, RZ, RZ, -R25 ;  /* 0x000000ffff007224 */ /* 0x000fe400078e0a19 */
[-C--:B--2---:R-:W-:Y:S02]  /*1d170*/  IMAD R27, R13, R20.reuse, RZ ;  /* 0x000000140d1b7224 */ /* 0x084fe400078e02ff */
[----:B------:R-:W-:Y:S01]  /*1d180*/  IMAD.WIDE.U32 R12, R12, R20, RZ ;  /* 0x000000140c0c7225 */ /* 0x000fe200078e00ff */
[----:B---3--:R-:W-:-:S03]  /*1d190*/  SEL R11, R32, RZ, P0 ;  /* 0x000000ff200b7207 */ /* 0x008fc60000000000 */
[----:B------:R-:W-:-:S04]  /*1d1a0*/  IMAD.WIDE.U32 R20, R14, R29, RZ ;  /* 0x0000001d0e147225 */ /* 0x000fc800078e00ff */
[----:B------:R-:W-:Y:S01]  /*1d1b0*/  IMAD.IADD R27, R13, 0x1, R27 ;  /* 0x000000010d1b7824 */ /* 0x000fe200078e021b */
[----:B------:R-:W-:Y:S01]  /*1d1c0*/  IADD3 R12, P1, P3, R20, R12, R3 ;  /* 0x0000000c140c7210 */ /* 0x000fe20007b3e003 */
[----:B------:R-:W-:Y:S02]  /*1d1d0*/  IMAD.IADD R15, R21, 0x1, R15 ;  /* 0x00000001150f7824 */ /* 0x000fe400078e020f */
        /* <DEDUP_REMOVED lines=8> */
[----:B------:R-:W-:Y:S01]  /*1d260*/  IMAD R0, R7, R11, RZ ;  /* 0x0000000b07007224 */ /* 0x000fe200078e02ff */
[----:B------:R-:W-:-:S05]  /*1d270*/  SHF.R.S32.HI R13, RZ, 0x1f, R11 ;  /* 0x0000001fff0d7819 */ /* 0x000fca000001140b */
[C---:B------:R-:W-:Y:S02]  /*1d280*/  IMAD R13, R6.reuse, R13, R0 ;  /* 0x0000000d060d7224 */ /* 0x040fe400078e0200 */
[----:B------:R-:W-:-:S04]  /*1d290*/  IMAD.WIDE.U32 R6, R6, R11, R8 ;  /* 0x0000000b06067225 */ /* 0x000fc800078e0008 */
[----:B------:R-:W-:Y:S01]  /*1d2a0*/  IMAD.IADD R0, R7, 0x1, R13 ;  /* 0x0000000107007824 */ /* 0x000fe200078e020d */
[----:B0-----:R-:W-:Y:S01]  /*1d2b0*/  LEA R4, P0, R6, R4, 0x2 ;  /* 0x0000000406047211 */ /* 0x001fe200078010ff */
[----:B------:R-:W-:-:S03]  /*1d2c0*/  IMAD.MOV.U32 R7, RZ, RZ, -0x800000 ;  /* 0xff800000ff077424 */ /* 0x000fc600078e00ff */
[----:B----4-:R-:W-:-:S05]  /*1d2d0*/  LEA.HI.X R5, R6, R5, R0, 0x2, P0 ;  /* 0x0000000506057211 */ /* 0x010fca00000f1400 */
[----:B------:R0:W-:Y:S04]  /*1d2e0*/  STG.E desc[UR40][R4.64], R7 ;  /* 0x0000000704007986 */ /* 0x0001e8000c101928 */
.L_x_10944:
[----:B------:R-:W-:Y:S05]  /*1d2f0*/  BSYNC B1 ;  /* 0x0000000000017941 */ /* 0x000fea0003800000 */
.L_x_10943:
[----:B------:R-:W-:Y:S05]  /*1d300*/  @P2 BRA `(.L_x_10937) ;  /* 0x0000000400782947 */ /* 0x000fea0003800000 */
[----:B------:R-:W3:Y:S01]  /*1d310*/  LDL.LU R12, [R1+0x4c] ;  /* 0x00004c00010c7983 */ /* 0x000ee20000300800 */
[----:B------:R-:W4:Y:S01]  /*1d320*/  LDC R21, c[0x0][0xbe8] ;  /* 0x0002fa00ff157b82 */ /* 0x000f220000000800 */
[----:B0-2---:R-:W-:Y:S01]  /*1d330*/  SHF.R.S32.HI R5, RZ, 0x1f, R30 ;  /* 0x0000001fff057819 */ /* 0x005fe2000001141e */
[----:B------:R-:W-:Y:S01]  /*1d340*/  ULDC.64 UR4, c[0x0][0xaa0] ;  /* 0x0002a80000047ab9 */ /* 0x000fe20000000a00 */
[----:B------:R-:W2:Y:S01]  /*1d350*/  LDL R27, [R1+0x18] ;  /* 0x00001800011b7983 */ /* 0x000ea20000100800 */
        /* <DEDUP_REMOVED lines=13> */
[----:B----4-:R-:W-:-:S13]  /*1d430*/  ISETP.NE.AND P0, PT, R21, 0x1, PT ;  /* 0x000000011500780c */ /* 0x010fda0003f05270 */
[----:B------:R-:W0:Y:S08]  /*1d440*/  @P0 LDC R8, c[0x0][0xbec] ;  /* 0x0002fb00ff080b82 */ /* 0x000e300000000800 */
[----:B------:R-:W4:Y:S01]  /*1d450*/  @P0 LDC R11, c[0x0][0xbf0] ;  /* 0x0002fc00ff0b0b82 */ /* 0x000f220000000800 */
[----:B---3--:R-:W-:-:S04]  /*1d460*/  IMAD.WIDE.U32 R4, R12, UR4, R4 ;  /* 0x000000040c047c25 */ /* 0x008fc8000f8e0004 */
[----:B--2---:R-:W-:Y:S02]  /*1d470*/  IMAD.IADD R9, R27, 0x1, R0 ;  /* 0x000000011b097824 */ /* 0x004fe400078e0200 */
[----:B------:R-:W-:Y:S01]  /*1d480*/  IMAD R5, R12, UR5, R5 ;  /* 0x000000050c057c24 */ /* 0x000fe2000f8e0205 */
[----:B------:R-:W-:Y:S01]  /*1d490*/  ULDC.64 UR4, c[0x0][0xae0] ;  /* 0x0002b80000047ab9 */ /* 0x000fe20000000a00 */
[----:B0-----:R-:W-:-:S04]  /*1d4a0*/  @P0 IMAD.HI.U32 R0, R9, R8, RZ ;  /* 0x0000000809000227 */ /* 0x001fc800078e00ff */
[----:B------:R-:W-:Y:S01]  /*1d4b0*/  IMAD.MOV.U32 R3, RZ, RZ, R9 ;  /* 0x000000ffff037224 */ /* 0x000fe200078e0009 */
[----:B----4-:R-:W-:Y:S01]  /*1d4c0*/  @P0 SHF.R.U32.HI R3, RZ, R11, R0 ;  /* 0x0000000bff030219 */ /* 0x010fe20000011600 */
        /* <DEDUP_REMOVED lines=27> */
.L_x_11175:
[----:B------:R-:W-:Y:S01]  /*1d680*/  IMAD R21, R10, R21, RZ ;  /* 0x000000150a157224 */ /* 0x000fe200078e02ff */
[----:B------:R-:W-:Y:S01]  /*1d690*/  BSSY B1, `(.L_x_10946) ;  /* 0x0000011000017945 */ /* 0x000fe20003800000 */
[----:B------:R-:W-:-:S05]  /*1d6a0*/  IMAD.IADD R6, R25, 0x1, R27 ;  /* 0x0000000119067824 */ /* 0x000fca00078e021b */
        /* <DEDUP_REMOVED lines=15> */
.L_x_10947:
[----:B------:R-:W-:Y:S05]  /*1d7a0*/  BSYNC B1 ;  /* 0x0000000000017941 */ /* 0x000fea0003800000 */
.L_x_10946:
[----:B------:R-:W-:-:S03]  /*1d7b0*/  UMOV UR4, 0xffffffff ;  /* 0xffffffff00047882 */ /* 0x000fc60000000000 */
[----:B------:R-:W-:Y:S05]  /*1d7c0*/  BRA.DIV UR4, `(.L_x_10948) ;  /* 0x0000009e04807947 */ /* 0x000fea000b800000 */
[----:B--2---:R2:W0:Y:S04]  /*1d7d0*/  SHFL.IDX PT, R3, R4, 0x1, 0x1c1f ;  /* 0x003c1f0004037f89 */ /* 0x00442800000e0000 */
[----:B---3--:R2:W3:Y:S02]  /*1d7e0*/  SHFL.IDX PT, R14, R0, 0x1, 0x1c1f ;  /* 0x003c1f00000e7f89 */ /* 0x0084e400000e0000 */
.L_x_11179:
[----:B0-2---:R-:W-:-:S05]  /*1d7f0*/  VIADD R0, R6, 0x60 ;  /* 0x0000006006007836 */ /* 0x005fca0000000000 */
[----:B------:R-:W-:-:S13]  /*1d800*/  ISETP.GE.AND P0, PT, R0, R21, PT ;  /* 0x000000150000720c */ /* 0x000fda0003f06270 */
[----:B------:R-:W-:Y:S05]  /*1d810*/  @P0 BRA `(.L_x_10937) ;  /* 0x0000000000340947 */ /* 0x000fea0003800000 */
[----:B------:R-:W-:Y:S02]  /*1d820*/  ULDC UR4, c[0x0][0xac8] ;  /* 0x0002b20000047ab9 */ /* 0x000fe40000000800 */
[----:B------:R-:W-:Y:S02]  /*1d830*/  ISETP.GE.AND P2, PT, R9, UR4, PT ;  /* 0x0000000409007c0c */ /* 0x000fe4000bf46270 */
[----:B------:R-:W-:Y:S02]  /*1d840*/  ISETP.GE.AND P3, PT, R7, UR4, PT ;  /* 0x0000000407007c0c */ /* 0x000fe4000bf66270 */
[----:B------:R-:W-:-:S09]  /*1d850*/  ISETP.GE.AND P4, PT, R20, UR4, PT ;  /* 0x0000000414007c0c */ /* 0x000fd2000bf86270 */
[----:B------:R-:W-:Y:S02]  /*1d860*/  @!P2 IMAD.MOV.U32 R15, RZ, RZ, R3 ;  /* 0x000000ffff0fa224 */ /* 0x000fe400078e0003 */
[-C--:B---3--:R-:W-:Y:S02]  /*1d870*/  @!P3 LEA R6, P0, R7, R14.reuse, 0x1 ;  /* 0x0000000e0706b211 */ /* 0x088fe400078008ff */
[C---:B----4-:R-:W-:Y:S01]  /*1d880*/  @!P4 LEA R10, P1, R20.reuse, R14, 0x1 ;  /* 0x0000000e140ac211 */ /* 0x050fe200078208ff */
[----:B------:R-:W-:Y:S01]  /*1d890*/  @!P2 IMAD.WIDE R4, R9, 0x2, R14 ;  /* 0x000000020904a825 */ /* 0x000fe200078e020e */
[-C--:B------:R-:W-:Y:S02]  /*1d8a0*/  @!P3 LEA.HI.X R7, R7, R3.reuse, R8, 0x1, P0 ;  /* 0x000000030707b211 */ /* 0x080fe400000f0c08 */
[----:B------:R-:W-:Y:S02]  /*1d8b0*/  @!P4 LEA.HI.X R11, R20, R3, R24, 0x1, P1 ;  /* 0x00000003140bc211 */ /* 0x000fe400008f0c18 */
[----:B------:R0:W-:Y:S04]  /*1d8c0*/  @!P2 ST.E.128 desc[UR40][R4.64], RZ ;  /* 0x000000ff0400a985 */ /* 0x0001e8000c101d28 */
[----:B------:R0:W-:Y:S04]  /*1d8d0*/  @!P3 ST.E.128 desc[UR40][R6.64], RZ ;  /* 0x000000ff0600b985 */ /* 0x0001e8000c101d28 */
[----:B------:R0:W-:Y:S02]  /*1d8e0*/  @!P4 ST.E.128 desc[UR40][R10.64], RZ ;  /* 0x000000ff0a00c985 */ /* 0x0001e4000c101d28 */
.L_x_10937:
[----:B------:R-:W-:Y:S05]  /*1d8f0*/  BSYNC B0 ;  /* 0x0000000000007941 */ /* 0x000fea0003800000 */
.L_x_10929:
[----:B------:R-:W-:Y:S02]  /*1d900*/  ULDC UR4, c[0x0][0xc3c] ;  /* 0x00030f0000047ab9 */ /* 0x000fe40000000800 */
[----:B-1----:R-:W-:-:S13]  /*1d910*/  ISETP.GE.AND P0, PT, R75, UR4, PT ;  /* 0x000000044b007c0c */ /* 0x002fda000bf06270 */
[----:B------:R-:W-:Y:S05]  /*1d920*/  @!P0 BRA `(.L_x_10949) ;  /* 0xfffffe3800908947 */ /* 0x000fea000383ffff */
[----:B------:R-:W-:Y:S05]  /*1d930*/  BRA `(.L_x_10733) ;  /* 0x0000008c00d07947 */ /* 0x000fea0003800000 */
.L_x_10731:
[----:B------:R-:W-:-:S08]  /*1d940*/  NOP ;  /* 0x0000000000007918 */ /* 0x000fd00000000000 */
[----:B------:R-:W0:-:S00]  /*1d950*/  USETMAXREG.DEALLOC.CTAPOOL 0x20 ;  /* 0x00000020000079c8 */ /* 0x000e0000080e0500 */
        /* <DEDUP_REMOVED lines=11> */
[----:B------:R-:W0:Y:S01]  /*1da10*/  LDS.128 R24, [UR4+0x2d8d0] ;  /* 0x02d8d004ff187984 */ /* 0x000e220008000c00 */
[----:B------:R-:W-:Y:S06]  /*1da20*/  BAR.ARV 0x4, 0x200 ;  /* 0x0108000000007b1d */ /* 0x000fec0000002000 */
[----:B------:R-:W-:Y:S05]  /*1da30*/  BRA `(.L_x_10951) ;  /* 0x0000000c00987947 */ /* 0x000fea0003800000 */
.L_x_10950:
        /* <DEDUP_REMOVED lines=44> */
.L_x_10954:
        /* <DEDUP_REMOVED lines=37> */
.L_x_10952:
        /* <DEDUP_REMOVED lines=13> */
.L_x_10955:
        /* <DEDUP_REMOVED lines=62> */
.L_x_10956:
        /* <DEDUP_REMOVED lines=62> */
.L_x_10957:
[----:B------:R-:W-:-:S05]  /*1e7e0*/  LOP3.LUT R2, RZ, R2, RZ, 0x33, !PT ;  /* 0x00000002ff027212 */ /* 0x000fca00078e33ff */
[----:B------:R-:W-:Y:S01]  /*1e7f0*/  IMAD.IADD R25, R25, 0x1, R2 ;  /* 0x0000000119197824 */ /* 0x000fe200078e0202 */
[----:B------:R-:W-:Y:S06]  /*1e800*/  BRA `(.L_x_10958) ;  /* 0x00000000000c7947 */ /* 0x000fec0003800000 */
.L_x_10953:
[----:B------:R-:W-:Y:S02]  /*1e810*/  IMAD.MOV.U32 R25, RZ, RZ, RZ ;  /* 0x000000ffff197224 */ /* 0x000fe400078e00ff */
[----:B------:R-:W-:Y:S02]  /*1e820*/  IMAD.U32 R24, RZ, RZ, UR6 ;  /* 0x00000006ff187e24 */ /* 0x000fe4000f8e00ff */
[----:B------:R-:W-:-:S07]  /*1e830*/  IMAD.MOV.U32 R26, RZ, RZ, RZ ;  /* 0x000000ffff1a7224 */ /* 0x000fce00078e00ff */
.L_x_10958:
[----:B------:R-:W-:-:S13]  /*1e840*/  ISETP.NE.AND P0, PT, R0, RZ, PT ;  /* 0x000000ff0000720c */ /* 0x000fda0003f05270 */
[----:B------:R-:W0:Y:S01]  /*1e850*/  @!P0 S2R R3, SR_CgaCtaId ;  /* 0x0000000000038919 */ /* 0x000e220000008800 */
[----:B------:R-:W-:-:S04]  /*1e860*/  @!P0 MOV R0, 0x400 ;  /* 0x0000040000008802 */ /* 0x000fc80000000f00 */
[----:B0-----:R-:W-:-:S05]  /*1e870*/  @!P0 LEA R0, R3, R0, 0x18 ;  /* 0x0000000003008211 */ /* 0x001fca00078ec0ff */
[----:B------:R1:W-:Y:S01]  /*1e880*/  @!P0 STS.128 [R0+0x2d8d0], R24 ;  /* 0x02d8d01800008388 */ /* 0x0003e20000000c00 */
[----:B------:R-:W-:Y:S06]  /*1e890*/  BAR.ARV 0x5, 0x200 ;  /* 0x0148000000007b1d */ /* 0x000fec0000002000 */
.L_x_10951:
[----:B------:R2:W-:Y:S01]  /*1e8a0*/  STL [R1+0x2c], RZ ;  /* 0x00002cff01007387 */ /* 0x0005e20000100800 */
[----:B------:R-:W-:Y:S01]  /*1e8b0*/  ULDC UR4, c[0x0][0xc3c] ;  /* 0x00030f0000047ab9 */ /* 0x000fe20000000800 */
[----:B------:R-:W-:Y:S01]  /*1e8c0*/  IMAD.MOV.U32 R28, RZ, RZ, 0x1 ;  /* 0x00000001ff1c7424 */ /* 0x000fe200078e00ff */
[----:B0-----:R-:W-:Y:S01]  /*1e8d0*/  ISETP.GE.AND P0, PT, R27, UR4, PT ;  /* 0x000000041b007c0c */ /* 0x001fe2000bf06270 */
[----:B------:R-:W-:-:S12]  /*1e8e0*/  IMAD.MOV.U32 R19, RZ, RZ, RZ ;  /* 0x000000ffff137224 */ /* 0x000fd800078e00ff */
[----:B--2---:R-:W-:Y:S05]  /*1e8f0*/  @P0 BRA `(.L_x_10959) ;  /* 0x0000007c00040947 */ /* 0x004fea0003800000 */
[----:B------:R-:W0:Y:S01]  /*1e900*/  S2R R6, SR_TID.X ;  /* 0x0000000000067919 */ /* 0x000e220000002100 */
[----:B------:R-:W2:Y:S01]  /*1e910*/  S2UR UR5, SR_CgaCtaId ;  /* 0x00000000000579c3 */ /* 0x000ea20000008800 */
[----:B------:R-:W-:Y:S01]  /*1e920*/  UMOV UR4, 0x400 ;  /* 0x0000040000047882 */ /* 0x000fe20000000000 */
[----:B------:R-:W-:Y:S01]  /*1e930*/  LOP3.LUT R18, R18, 0xfffffffd, RZ, 0xc0, !PT ;  /* 0xfffffffd12127812 */ /* 0x000fe200078ec0ff */
[----:B------:R-:W-:Y:S01]  /*1e940*/  BSSY B8, `(.L_x_10959) ;  /* 0x00007bc000087945 */ /* 0x000fe20003800000 */
[----:B------:R-:W-:Y:S01]  /*1e950*/  IMAD.MOV.U32 R29, RZ, RZ, RZ ;  /* 0x000000ffff1d7224 */ /* 0x000fe200078e00ff */
[----:B------:R-:W-:Y:S01]  /*1e960*/  ULDC.64 UR42, c[0x0][0x198] ;  /* 0x00006600002a7ab9 */ /* 0x000fe20000000a00 */
[----:B------:R-:W-:Y:S01]  /*1e970*/  IMAD.MOV.U32 R19, RZ, RZ, RZ ;  /* 0x000000ffff137224 */ /* 0x000fe200078e00ff */
[----:B------:R-:W-:Y:S01]  /*1e980*/  ULOP3.LUT UR38, UR36, 0x2, URZ, 0xfc, !UPT ;  /* 0x0000000224267892 */ /* 0x000fe2000f8efc3f */
[----:B------:R-:W-:Y:S01]  /*1e990*/  IMAD.MOV.U32 R28, RZ, RZ, 0x1 ;  /* 0x00000001ff1c7424 */ /* 0x000fe200078e00ff */
[----:B------:R-:W-:Y:S01]  /*1e9a0*/  ULDC UR37, c[0x0][0xc] ;  /* 0x0000030000257ab9 */ /* 0x000fe20000000800 */
[----:B--2---:R-:W-:-:S06]  /*1e9b0*/  ULEA UR4, UR5, UR4, 0x18 ;  /* 0x0000000405047291 */ /* 0x004fcc000f8ec03f */
[----:B------:R-:W-:Y:S01]  /*1e9c0*/  IMAD.U32 R16, RZ, RZ, UR4 ;  /* 0x00000004ff107e24 */ /* 0x000fe2000f8e00ff */
[C---:B0-----:R-:W-:Y:S01]  /*1e9d0*/  LOP3.LUT R5, R6.reuse, 0x7f, RZ, 0xc0, !PT ;  /* 0x0000007f06057812 */ /* 0x041fe200078ec0ff */
[----:B-1----:R-:W-:-:S03]  /*1e9e0*/  IMAD.SHL.U32 R0, R6, 0x8, RZ ;  /* 0x0000000806007824 */ /* 0x002fc600078e00ff */
[C---:B------:R-:W-:Y:S01]  /*1e9f0*/  ISETP.NE.AND P1, PT, R5.reuse, RZ, PT ;  /* 0x000000ff0500720c */ /* 0x040fe20003f25270 */
[----:B------:R-:W-:Y:S01]  /*1ea00*/  IMAD.SHL.U32 R4, R5, 0x8, RZ ;  /* 0x0000000805047824 */ /* 0x000fe200078e00ff */
[C---:B------:R-:W-:Y:S02]  /*1ea10*/  LOP3.LUT R3, R0.reuse, 0x20, RZ, 0xc0, !PT ;  /* 0x0000002000037812 */ /* 0x040fe400078ec0ff */
[----:B------:R-:W-:Y:S02]  /*1ea20*/  LOP3.LUT R2, R0, 0xd8, RZ, 0xc0, !PT ;  /* 0x000000d800027812 */ /* 0x000fe400078ec0ff */
[----:B------:R-:W-:Y:S02]  /*1ea30*/  LOP3.LUT R3, R3, 0x300, R4, 0xf8, !PT ;  /* 0x0000030003037812 */ /* 0x000fe400078ef804 */
[----:B------:R-:W-:Y:S02]  /*1ea40*/  LOP3.LUT R2, R2, 0x18, R6, 0x78, !PT ;  /* 0x0000001802027812 */ /* 0x000fe400078e7806 */
[----:B------:R-:W-:-:S02]  /*1ea50*/  SHF.R.U32.HI R4, RZ, 0x2, R5 ;  /* 0x00000002ff047819 */ /* 0x000fc40000011605 */
[----:B------:R-:W-:Y:S02]  /*1ea60*/  LOP3.LUT R3, R3, R2, RZ, 0xfc, !PT ;  /* 0x0000000203037212 */ /* 0x000fe400078efcff */
[----:B------:R-:W-:Y:S02]  /*1ea70*/  LOP3.LUT P0, R2, R6, 0x1f, RZ, 0xc0, !PT ;  /* 0x0000001f06027812 */ /* 0x000fe4000780c0ff */
[----:B------:R-:W-:Y:S01]  /*1ea80*/  @P1 LOP3.LUT R18, R18, 0x2, RZ, 0xfc, !PT ;  /* 0x0000000212121812 */ /* 0x000fe200078efcff */
[----:B------:R-:W-:Y:S01]  /*1ea90*/  IMAD R3, R3, 0x2, R16 ;  /* 0x0000000203037824 */ /* 0x000fe200078e0210 */
[----:B------:R-:W-:Y:S01]  /*1eaa0*/  LOP3.LUT R0, R0, 0x18, RZ, 0xc0, !PT ;  /* 0x0000001800007812 */ /* 0x000fe200078ec0ff */
[----:B------:R0:W-:Y:S01]  /*1eab0*/  STL [R1+0x8], R2 ;  /* 0x0000080201007387 */ /* 0x0001e20000100800 */
[----:B------:R-:W-:-:S03]  /*1eac0*/  LOP3.LUT R18, R18, 0xfffffffe, RZ, 0xc0, !PT ;  /* 0xfffffffe12127812 */ /* 0x000fc600078ec0ff */
[----:B------:R1:W-:Y:S04]  /*1ead0*/  STL [R1+0x2c], RZ ;  /* 0x00002cff01007387 */ /* 0x0003e80000100800 */
[----:B------:R-:W-:Y:S01]  /*1eae0*/  @P0 LOP3.LUT R18, R18, 0x1, RZ, 0xfc, !PT ;  /* 0x0000000112120812 */ /* 0x000fe200078efcff */
[----:B0-----:R-:W-:Y:S01]  /*1eaf0*/  IMAD.SHL.U32 R2, R6, 0x20, RZ ;  /* 0x0000002006027824 */ /* 0x001fe200078e00ff */
[----:B------:R-:W-:Y:S01]  /*1eb00*/  ISETP.NE.OR P0, PT, R5, RZ, !P0 ;  /* 0x000000ff0500720c */ /* 0x000fe20004705670 */
[----:B------:R-:W-:Y:S01]  /*1eb10*/  IMAD.MOV.U32 R6, RZ, RZ, 0x1 ;  /* 0x00000001ff067424 */ /* 0x000fe200078e00ff */
[----:B------:R-:W-:Y:S02]  /*1eb20*/  LOP3.LUT R18, R18, 0xfffffff7, RZ, 0xc0, !PT ;  /* 0xfffffff712127812 */ /* 0x000fe400078ec0ff */
[----:B------:R-:W-:-:S02]  /*1eb30*/  LOP3.LUT R2, R4, 0x60, R2, 0xf8, !PT ;  /* 0x0000006004027812 */ /* 0x000fc400078ef802 */
[----:B------:R1:W-:Y:S01]  /*1eb40*/  STL [R1], R6 ;  /* 0x0000000601007387 */ /* 0x0003e20000100800 */
[C---:B------:R-:W-:Y:S02]  /*1eb50*/  LOP3.LUT R2, R0.reuse, 0x20, RZ, 0xfc, !PT ;  /* 0x0000002000027812 */ /* 0x040fe400078efcff */
[----:B------:R-:W-:Y:S01]  /*1eb60*/  LOP3.LUT R0, R0, 0x40, RZ, 0xfc, !PT ;  /* 0x0000004000007812 */ /* 0x000fe200078efcff */
[----:B------:R1:W-:Y:S03]  /*1eb70*/  STL [R1+0x10], R3 ;  /* 0x0000100301007387 */ /* 0x0003e60000100800 */
[----:B------:R-:W-:-:S07]  /*1eb80*/  @P0 LOP3.LUT R18, R18, 0x8, RZ, 0xfc, !PT ;  /* 0x0000000812120812 */ /* 0x000fce00078efcff */
.L_x_11127:
[----:B0-----:R-:W0:Y:S01]  /*1eb90*/  LDC.64 R10, c[0x0][0xa00] ;  /* 0x00028000ff0a7b82 */ /* 0x001e220000000a00 */
[----:B------:R-:W-:Y:S05]  /*1eba0*/  YIELD ;  /* 0x0000000000007946 */ /* 0x000fea0003800000 */
[----:B------:R-:W-:Y:S01]  /*1ebb0*/  ULDC.64 UR4, c[0x0][0xa28] ;  /* 0x00028a0000047ab9 */ /* 0x000fe20000000a00 */
[----:B------:R-:W-:Y:S01]  /*1ebc0*/  IMAD.MOV.U32 R0, RZ, RZ, RZ ;  /* 0x000000ffff007224 */ /* 0x000fe200078e00ff */
[----:B------:R-:W-:Y:S01]  /*1ebd0*/  ISETP.NE.U32.AND P0, PT, RZ, UR4, PT ;  /* 0x00000004ff007c0c */ /* 0x000fe2000bf05070 */
[----:B------:R-:W-:Y:S01]  /*1ebe0*/  ULDC.64 UR8, c[0x0][0xa18] ;  /* 0x0002860000087ab9 */ /* 0x000fe20000000a00 */
[----:B-1----:R-:W-:Y:S01]  /*1ebf0*/  CS2R R6, SRZ ;  /* 0x0000000000067805 */ /* 0x002fe2000001ff00 */
[----:B--2---:R-:W1:Y:S01]  /*1ec00*/  LDC.64 R4, c[0x0][0xa08] ;  /* 0x00028200ff047b82 */ /* 0x004e620000000a00 */
[----:B------:R-:W-:Y:S01]  /*1ec10*/  ISETP.NE.AND.EX P0, PT, RZ, UR5, PT, P0 ;  /* 0x00000005ff007c0c */ /* 0x000fe2000bf05300 */
[----:B------:R-:W-:Y:S01]  /*1ec20*/  ULDC.64 UR4, c[0x0][0xa00] ;  /* 0x0002800000047ab9 */ /* 0x000fe20000000a00 */
[----:B------:R-:W-:Y:S01]  /*1ec30*/  ULDC.64 UR6, c[0x0][0xa08] ;  /* 0x0002820000067ab9 */ /* 0x000fe20000000a00 */
[----:B------:R-:W-:-:S04]  /*1ec40*/  ISETP.NE.U32.AND P1, PT, RZ, UR4, PT ;  /* 0x00000004ff007c0c */ /* 0x000fc8000bf25070 */
[----:B------:R-:W-:Y:S01]  /*1ec50*/  ISETP.NE.AND.EX P1, PT, RZ, UR5, PT, P1 ;  /* 0x00000005ff007c0c */ /* 0x000fe2000bf25310 */
[----:B------:R-:W-:Y:S01]  /*1ec60*/  ULDC.64 UR4, c[0x0][0xa10] ;  /* 0x0002840000047ab9 */ /* 0x000fe20000000a00 */
[----:B0-----:R-:W-:Y:S01]  /*1ec70*/  IMAD.WIDE R10, R27, 0x4, R10 ;  /* 0x000000041b0a7825 */ /* 0x001fe200078e020a */
[----:B------:R-:W-:-:S03]  /*1ec80*/  ISETP.NE.U32.AND P3, PT, RZ, UR8, PT ;  /* 0x00000008ff007c0c */ /* 0x000fc6000bf65070 */
[----:B------:R-:W0:Y:S07]  /*1ec90*/  @P0 LDC.64 R2, c[0x0][0xa28] ;  /* 0x00028a00ff020b82 */ /* 0x000e2e0000000a00 */
[----:B------:R-:W2:Y:S01]  /*1eca0*/  @P1 LDG.E R0, desc[UR40][R10.64] ;  /* 0x000000280a001981 */ /* 0x000ea2000c1e1900 */
[----:B------:R-:W-:-:S13]  /*1ecb0*/  ISETP.NE.AND.EX P3, PT, RZ, UR9, PT, P3 ;  /* 0x00000009ff007c0c */ /* 0x000fda000bf65330 */
[----:B------:R-:W3:Y:S01]  /*1ecc0*/  @P3 LDC.64 R8, c[0x0][0xa18] ;  /* 0x00028600ff083b82 */ /* 0x000ee20000000a00 */
[----:B0-----:R-:W-:-:S05]  /*1ecd0*/  @P0 IMAD.WIDE R2, R27, 0x4, R2 ;  /* 0x000000041b020825 */ /* 0x001fca00078e0202 */
[----:B------:R0:W5:Y:S01]  /*1ece0*/  @P0 LDG.E R7, desc[UR40][R2.64] ;  /* 0x0000002802070981 */ /* 0x000162000c1e1900 */
[----:B------:R-:W-:Y:S01]  /*1ecf0*/  ISETP.NE.U32.AND P0, PT, RZ, UR4, PT ;  /* 0x00000004ff007c0c */ /* 0x000fe2000bf05070 */
[----:B------:R-:W-:Y:S01]  /*1ed00*/  ULDC UR4, c[0x0][0x288] ;  /* 0x0000a20000047ab9 */ /* 0x000fe20000000800 */
[----:B------:R-:W-:Y:S01]  /*1ed10*/  ISETP.NE.U32.AND P2, PT, RZ, UR6, PT ;  /* 0x00000006ff007c0c */ /* 0x000fe2000bf45070 */
[----:B------:R-:W-:Y:S01]  /*1ed20*/  IMAD.MOV.U32 R12, RZ, RZ, RZ ;  /* 0x000000ffff0c7224 */ /* 0x000fe200078e00ff */
[----:B------:R-:W-:Y:S01]  /*1ed30*/  ISETP.NE.AND.EX P0, PT, RZ, UR5, PT, P0 ;  /* 0x00000005ff007c0c */ /* 0x000fe2000bf05300 */
[C---:B-1----:R-:W-:Y:S01]  /*1ed40*/  IMAD.WIDE R4, R27.reuse, 0x4, R4 ;  /* 0x000000041b047825 */ /* 0x042fe200078e0204 */
[----:B------:R-:W-:Y:S01]  /*1ed50*/  ISETP.NE.AND.EX P2, PT, RZ, UR7, PT, P2 ;  /* 0x00000007ff007c0c */ /* 0x000fe2000bf45320 */
[----:B0-----:R-:W0:Y:S02]  /*1ed60*/  LDC.64 R2, c[0x0][0xa10] ;  /* 0x00028400ff027b82 */ /* 0x001e240000000a00 */
[----:B---3--:R-:W-:-:S10]  /*1ed70*/  @P3 IMAD.WIDE R8, R27, 0x4, R8 ;  /* 0x000000041b083825 */ /* 0x008fd400078e0208 */
[----:B------:R-:W5:Y:S01]  /*1ed80*/  @P2 LDG.E R12, desc[UR40][R4.64] ;  /* 0x00000028040c2981 */ /* 0x000f62000c1e1900 */
[----:B0-----:R-:W-:-:S05]  /*1ed90*/  IMAD.WIDE R2, R27, 0x4, R2 ;  /* 0x000000041b027825 */ /* 0x001fca00078e0202 */
        /* <DEDUP_REMOVED lines=15> */
[----:B------:R-:W-:Y:S01]  /*1ee90*/  IMAD.MOV.U32 R13, RZ, RZ, R0 ;  /* 0x000000ffff0d7224 */ /* 0x000fe200078e0000 */
[----:B------:R-:W-:Y:S06]  /*1eea0*/  @P3 BRA `(.L_x_10960) ;  /* 0x0000000000143947 */ /* 0x000fec0003800000 */
[----:B------:R-:W-:Y:S05]  /*1eeb0*/  @!P1 BRA `(.L_x_10960) ;  /* 0x0000000000109947 */ /* 0x000fea0003800000 */
[----:B0-----:R-:W2:Y:S04]  /*1eec0*/  LDG.E R0, desc[UR40][R10.64] ;  /* 0x000000280a007981 */ /* 0x001ea8000c1e1900 */
[----:B------:R-:W2:Y:S02]  /*1eed0*/  LDG.E R10, desc[UR40][R10.64+0x4] ;  /* 0x000004280a0a7981 */ /* 0x000ea4000c1e1900 */
[----:B--2---:R-:W-:-:S05]  /*1eee0*/  IMAD.IADD R13, R10, 0x1, -R0 ;  /* 0x000000010a0d7824 */ /* 0x004fca00078e0a00 */
[----:B------:R1:W-:Y:S02]  /*1eef0*/  STL [R1+0x18], R13 ;  /* 0x0000180d01007387 */ /* 0x0003e40000100800 */
.L_x_10960:
        /* <DEDUP_REMOVED lines=14> */
.L_x_10961:
[----:B------:R-:W-:Y:S05]  /*1efe0*/  @!P2 BRA `(.L_x_10962) ;  /* 0x00000000000ca947 */ /* 0x000fea0003800000 */
[----:B------:R-:W2:Y:S04]  /*1eff0*/  LDG.E R9, desc[UR40][R4.64] ;  /* 0x0000002804097981 */ /* 0x000ea8000c1e1900 */
[----:B------:R-:W2:Y:S02]  /*1f000*/  LDG.E R4, desc[UR40][R4.64+0x4] ;  /* 0x0000042804047981 */ /* 0x000ea4000c1e1900 */
[----:B--2---:R-:W-:-:S07]  /*1f010*/  IMAD.IADD R9, R4, 0x1, -R9 ;  /* 0x0000000104097824 */ /* 0x004fce00078e0a09 */
.L_x_10962:
[----:B0-----:R-:W2:Y:S04]  /*1f020*/  @P0 LDG.E R4, desc[UR40][R2.64] ;  /* 0x0000002802040981 */ /* 0x001ea8000c1e1900 */
[----:B------:R0:W2:Y:S01]  /*1f030*/  @P0 LDG.E R5, desc[UR40][R2.64+0x4] ;  /* 0x0000042802050981 */ /* 0x0000a2000c1e1900 */
[----:B------:R-:W-:Y:S02]  /*1f040*/  IMAD R14, R25, 0xc0, RZ ;  /* 0x000000c0190e7824 */ /* 0x000fe400078e02ff */
[----:B-----5:R-:W-:Y:S02]  /*1f050*/  IMAD.IADD R7, R9, 0x1, -R7 ;  /* 0x0000000109077824 */ /* 0x020fe400078e0a07 */
[----:B------:R-:W-:Y:S01]  /*1f060*/  VIADD R10, R14, 0xbf ;  /* 0x000000bf0e0a7836 */ /* 0x000fe20000000000 */
[----:B------:R3:W-:Y:S01]  /*1f070*/  STL [R1+0x14], R14 ;  /* 0x0000140e01007387 */ /* 0x0007e20000100800 */
[----:B0-----:R-:W0:Y:S02]  /*1f080*/  LDC R2, c[0x0][0x448] ;  /* 0x00011200ff027b82 */ /* 0x001e240000000800 */
[----:B0-----:R-:W-:-:S13]  /*1f090*/  ISETP.NE.AND P1, PT, R2, 0x1, PT ;  /* 0x000000010200780c */ /* 0x001fda0003f25270 */
[----:B------:R-:W0:Y:S08]  /*1f0a0*/  @P1 LDC R3, c[0x0][0x44c] ;  /* 0x00011300ff031b82 */ /* 0x000e300000000800 */
[----:B------:R-:W4:Y:S01]  /*1f0b0*/  @P1 LDC R2, c[0x0][0x450] ;  /* 0x00011400ff021b82 */ /* 0x000f220000000800 */
[----:B0-----:R-:W-:-:S05]  /*1f0c0*/  @P1 IMAD.HI.U32 R3, R10, R3, RZ ;  /* 0x000000030a031227 */ /* 0x001fca00078e00ff */
[----:B----4-:R-:W-:Y:S01]  /*1f0d0*/  @P1 SHF.R.U32.HI R10, RZ, R2, R3 ;  /* 0x00000002ff0a1219 */ /* 0x010fe20000011603 */
[----:B--2---:R-:W-:-:S04]  /*1f0e0*/  @P0 IMAD.IADD R8, R5, 0x1, -R4 ;  /* 0x0000000105080824 */ /* 0x004fc800078e0a04 */
[----:B------:R-:W-:-:S04]  /*1f0f0*/  IMAD.IADD R20, R7, 0x1, R8 ;  /* 0x0000000107147824 */ /* 0x000fc800078e0208 */
[C---:B------:R-:W-:Y:S01]  /*1f100*/  VIADD R4, R20.reuse, 0x7f ;  /* 0x0000007f14047836 */ /* 0x040fe20000000000 */
[----:B------:R-:W-:-:S04]  /*1f110*/  IADD3 R9, R20, 0x1, -R13 ;  /* 0x0000000114097810 */ /* 0x000fc80007ffe80d */
[----:B------:R-:W-:Y:S01]  /*1f120*/  SHF.R.S32.HI R2, RZ, 0x1f, R4 ;  /* 0x0000001fff027819 */ /* 0x000fe20000011404 */
[----:B------:R-:W-:-:S03]  /*1f130*/  IMAD.IADD R10, R9, 0x1, R10 ;  /* 0x00000001090a7824 */ /* 0x000fc600078e020a */
[----:B------:R-:W-:Y:S02]  /*1f140*/  LEA.HI R4, R2, R4, RZ, 0x7 ;  /* 0x0000000402047211 */ /* 0x000fe400078f38ff */
[----:B------:R-:W0:Y:S02]  /*1f150*/  LDC.64 R2, c[0x0][0x9e0] ;  /* 0x00027800ff027b82 */ /* 0x000e240000000a00 */
[----:B------:R-:W-:-:S05]  /*1f160*/  SHF.R.S32.HI R12, RZ, 0x7, R4 ;  /* 0x00000007ff0c7819 */ /* 0x000fca0000011404 */
[----:B------:R3:W-:Y:S01]  /*1f170*/  STL [R1+0x40], R12 ;  /* 0x0000400c01007387 */ /* 0x0007e20000100800 */
[----:B0-----:R-:W-:Y:S01]  /*1f180*/  ISETP.GE.AND P2, PT, R3, 0x1, PT ;  /* 0x000000010300780c */ /* 0x001fe20003f46270 */
[----:B------:R-:W-:-:S12]  /*1f190*/  IMAD.IADD R2, R10, 0x1, R2 ;  /* 0x000000010a027824 */ /* 0x000fd800078e0202 */
[----:B---3--:R-:W-:Y:S05]  /*1f1a0*/  @!P2 BRA `(.L_x_10963) ;  /* 0x000000000048a947 */ /* 0x008fea0003800000 */
        /* <DEDUP_REMOVED lines=11> */
.L_x_10965:
[----:B------:R-:W-:-:S13]  /*1f260*/  ISETP.NE.AND P3, PT, R3, 0x1, PT ;  /* 0x000000010300780c */ /* 0x000fda0003f65270 */
[----:B------:R-:W0:Y:S02]  /*1f270*/  @P3 LDC.64 R4, c[0x0][0x9e8] ;  /* 0x00027a00ff043b82 */ /* 0x000e240000000a00 */
[----:B0-----:R-:W-:-:S05]  /*1f280*/  @P3 IMAD.HI.U32 R4, R11, R4, RZ ;  /* 0x000000040b043227 */ /* 0x001fca00078e00ff */
[----:B------:R-:W-:-:S07]  /*1f290*/  @P3 SHF.R.U32.HI R11, RZ, R5, R4 ;  /* 0x00000005ff0b3219 */ /* 0x000fce0000011604 */
.L_x_10966:
[----:B------:R-:W-:Y:S05]  /*1f2a0*/  BSYNC B0 ;  /* 0x0000000000007941 */ /* 0x000fea0003800000 */
.L_x_10964:
[----:B------:R-:W-:-:S05]  /*1f2b0*/  IMAD R11, R11, R3, R3 ;  /* 0x000000030b0b7224 */ /* 0x000fca00078e0203 */
[----:B------:R-:W-:-:S07]  /*1f2c0*/  VIMNMX R2, R2, R11, PT ;  /* 0x0000000b02027248 */ /* 0x000fce0003fe0100 */
.L_x_10963:
[----:B------:R-:W0:Y:S01]  /*1f2d0*/  @P1 LDC R10, c[0x0][0x44c] ;  /* 0x00011300ff0a1b82 */ /* 0x000e220000000800 */
[----:B------:R-:W-:Y:S01]  /*1f2e0*/  VIADD R2, R2, 0x7f ;  /* 0x0000007f02027836 */ /* 0x000fe20000000000 */
[----:B------:R-:W-:Y:S01]  /*1f2f0*/  ULDC UR4, c[0x0][0x9dc] ;  /* 0x0002770000047ab9 */ /* 0x000fe20000000800 */
[----:B------:R-:W-:Y:S02]  /*1f300*/  IMAD.MOV.U32 R4, RZ, RZ, R14 ;  /* 0x000000ffff047224 */ /* 0x000fe400078e000e */
[----:B------:R-:W-:-:S03]  /*1f310*/  IMAD.IADD R20, R20, 0x1, -R13 ;  /* 0x0000000114147824 */ /* 0x000fc600078e0a0d */
[----:B------:R-:W2:Y:S01]  /*1f320*/  @P1 LDC R5, c[0x0][0x450] ;  /* 0x00011400ff051b82 */ /* 0x000ea20000000800 */
[----:B0-----:R-:W-:-:S05]  /*1f330*/  @P1 IMAD.HI.U32 R10, R14, R10, RZ ;  /* 0x0000000a0e0a1227 */ /* 0x001fca00078e00ff */
[----:B--2---:R-:W-:Y:S02]  /*1f340*/  @P1 SHF.R.U32.HI R4, RZ, R5, R10 ;  /* 0x00000005ff041219 */ /* 0x004fe4000001160a */
[----:B------:R-:W-:-:S03]  /*1f350*/  SHF.R.S32.HI R5, RZ, 0x1f, R2 ;  /* 0x0000001fff057819 */ /* 0x000fc60000011402 */
[----:B------:R-:W-:Y:S01]  /*1f360*/  IMAD.IADD R11, R20, 0x1, R4 ;  /* 0x00000001140b7824 */ /* 0x000fe200078e0204 */
[----:B------:R-:W-:-:S03]  /*1f370*/  LEA.HI R5, R5, R2, RZ, 0x7 ;  /* 0x0000000205057211 */ /* 0x000fc600078f38ff */
[----:B------:R-:W-:Y:S01]  /*1f380*/  VIADD R2, R11, -UR4 ;  /* 0x800000040b027c36 */ /* 0x000fe20008000000 */
[----:B------:R-:W-:-:S04]  /*1f390*/  SHF.R.S32.HI R5, RZ, 0x7, R5 ;  /* 0x00000007ff057819 */ /* 0x000fc80000011405 */
[----:B------:R-:W-:Y:S01]  /*1f3a0*/  VIMNMX R10, R12, R5, PT ;  /* 0x000000050c0a7248 */ /* 0x000fe20003fe0100 */
        /* <DEDUP_REMOVED lines=11> */
.L_x_10969:
[----:B------:R-:W-:-:S13]  /*1f460*/  ISETP.NE.AND P1, PT, R3, 0x1, PT ;  /* 0x000000010300780c */ /* 0x000fda0003f25270 */
[----:B------:R-:W0:Y:S02]  /*1f470*/  @P1 LDC.64 R4, c[0x0][0x9e8] ;  /* 0x00027a00ff041b82 */ /* 0x000e240000000a00 */
[----:B0-----:R-:W-:-:S05]  /*1f480*/  @P1 IMAD.HI.U32 R4, R11, R4, RZ ;  /* 0x000000040b041227 */ /* 0x001fca00078e00ff */
[----:B------:R-:W-:-:S07]  /*1f490*/  @P1 SHF.R.U32.HI R11, RZ, R5, R4 ;  /* 0x00000005ff0b1219 */ /* 0x000fce0000011604 */
.L_x_10970:
[----:B------:R-:W-:Y:S05]  /*1f4a0*/  BSYNC B0 ;  /* 0x0000000000007941 */ /* 0x000fea0003800000 */
.L_x_10968:
[----:B------:R-:W-:-:S05]  /*1f4b0*/  IMAD R3, R11, R3, RZ ;  /* 0x000000030b037224 */ /* 0x000fca00078e02ff */
[----:B------:R-:W-:-:S07]  /*1f4c0*/  VIMNMX R2, R2, R3, !PT ;  /* 0x0000000302027248 */ /* 0x000fce0007fe0100 */
.L_x_10967:
[----:B------:R-:W-:Y:S01]  /*1f4d0*/  SHF.R.S32.HI R3, RZ, 0x1f, R2 ;  /* 0x0000001fff037819 */ /* 0x000fe20000011402 */
[----:B------:R-:W-:Y:S01]  /*1f4e0*/  BSSY B0, `(.L_x_10971) ;  /* 0x0000027000007945 */ /* 0x000fe20003800000 */
[----:B------:R-:W-:Y:S01]  /*1f4f0*/  LOP3.LUT R14, R0, 0xff, RZ, 0xc0, !PT ;  /* 0x000000ff000e7812 */ /* 0x000fe200078ec0ff */
[----:B-1----:R-:W-:Y:S01]  /*1f500*/  IMAD.MOV.U32 R13, RZ, RZ, RZ ;  /* 0x000000ffff0d7224 */ /* 0x002fe200078e00ff */
[----:B------:R-:W-:Y:S02]  /*1f510*/  LEA.HI R3, R3, R2, RZ, 0x7 ;  /* 0x0000000203037211 */ /* 0x000fe400078f38ff */
[----:B------:R-:W-:Y:S01]  /*1f520*/  SHF.R.U32.HI R0, RZ, 0x10, R0 ;  /* 0x00000010ff007819 */ /* 0x000fe20000011600 */
[----:B------:R0:W-:Y:S01]  /*1f530*/  STL [R1+0x38], R14 ;  /* 0x0000380e01007387 */ /* 0x0001e20000100800 */
[----:B------:R-:W-:-:S04]  /*1f540*/  SHF.R.S32.HI R3, RZ, 0x7, R3 ;  /* 0x00000007ff037819 */ /* 0x000fc80000011403 */
[----:B------:R-:W-:-:S04]  /*1f550*/  VIMNMX R4, RZ, R3, !PT ;  /* 0x00000003ff047248 */ /* 0x000fc80007fe0100 */
[----:B------:R-:W-:-:S13]  /*1f560*/  ISETP.GT.AND P1, PT, R10, R4, PT ;  /* 0x000000040a00720c */ /* 0x000fda0003f24270 */
[----:B0-----:R-:W-:Y:S05]  /*1f570*/  @!P1 BRA `(.L_x_10972) ;  /* 0x0000000000749947 */ /* 0x001fea0003800000 */
[----:B------:R-:W-:Y:S01]  /*1f580*/  ISETP.NE.AND P1, PT, R0, RZ, PT ;  /* 0x000000ff0000720c */ /* 0x000fe20003f25270 */
[----:B------:R-:W-:-:S03]  /*1f590*/  ULDC UR4, c[0x0][0x9f0] ;  /* 0x00027c0000047ab9 */ /* 0x000fc60000000800 */
[----:B------:R-:W-:-:S04]  /*1f5a0*/  SEL R5, R0, UR4, P1 ;  /* 0x0000000400057c07 */ /* 0x000fc80008800000 */
[----:B------:R-:W-:Y:S02]  /*1f5b0*/  IABS R12, R5 ;  /* 0x00000005000c7213 */ /* 0x000fe40000000000 */
[----:B------:R-:W-:Y:S02]  /*1f5c0*/  IADD3 R11, R5, -0x1, R10 ;  /* 0xffffffff050b7810 */ /* 0x000fe40007ffe00a */
[----:B------:R-:W0:Y:S03]  /*1f5d0*/  I2F.RP R2, R12 ;  /* 0x0000000c00027306 */ /* 0x000e260000209400 */
[----:B------:R-:W-:-:S05]  /*1f5e0*/  IMAD.IADD R11, R11, 0x1, -R4 ;  /* 0x000000010b0b7824 */ /* 0x000fca00078e0a04 */
[----:B0-----:R-:W0:Y:S02]  /*1f5f0*/  MUFU.RCP R2, R2 ;  /* 0x0000000200027308 */ /* 0x001e240000001000 */
[----:B0-----:R-:W-:-:S06]  /*1f600*/  VIADD R2, R2, 0xffffffe ;  /* 0x0ffffffe02027836 */ /* 0x001fcc0000000000 */
[----:B------:R0:W1:Y:S02]  /*1f610*/  F2I.FTZ.U32.TRUNC.NTZ R3, R2 ;  /* 0x0000000200037305 */ /* 0x000064000021f000 */
[----:B0-----:R-:W-:-:S04]  /*1f620*/  LOP3.LUT R2, R11, R5, RZ, 0x3c, !PT ;  /* 0x000000050b027212 */ /* 0x001fc800078e3cff */
[----:B------:R-:W-:Y:S01]  /*1f630*/  ISETP.GE.AND P1, PT, R2, RZ, PT ;  /* 0x000000ff0200720c */ /* 0x000fe20003f26270 */
        /* <DEDUP_REMOVED lines=17> */
.L_x_10972:
[----:B------:R-:W-:Y:S05]  /*1f750*/  BSYNC B0 ;  /* 0x0000000000007941 */ /* 0x000fea0003800000 */
.L_x_10971:
[----:B------:R-:W-:Y:S01]  /*1f760*/  IMAD R4, R14, R13, R4 ;  /* 0x0000000d0e047224 */ /* 0x000fe200078e0204 */
[----:B------:R-:W-:Y:S01]  /*1f770*/  BSSY B0, `(.L_x_10973) ;  /* 0x000014e000007945 */ /* 0x000fe20003800000 */
[----:B------:R-:W-:-:S03]  /*1f780*/  PLOP3.LUT P5, PT, PT, PT, PT, 0x80, 0x0 ;  /* 0x000000000000781c */ /* 0x000fc60003faf070 */
[C---:B------:R-:W-:Y:S01]  /*1f790*/  VIADDMNMX R10, R4.reuse, R13, R10, PT ;  /* 0x0000000d040a7246 */ /* 0x040fe2000380010a */
[----:B------:R-:W-:-:S04]  /*1f7a0*/  IMAD R4, R4, 0x80, -R7 ;  /* 0x0000008004047824 */ /* 0x000fc800078e0a07 */
[----:B------:R-:W-:Y:S01]  /*1f7b0*/  IMAD R10, R10, 0x80, -R7 ;  /* 0x000000800a0a7824 */ /* 0x000fe200078e0a07 */
[----:B------:R-:W-:-:S04]  /*1f7c0*/  VIMNMX R4, RZ, R4, !PT ;  /* 0x00000004ff047248 */ /* 0x000fc80007fe0100 */
[----:B------:R-:W-:-:S04]  /*1f7d0*/  VIMNMX R10, R10, R8, PT ;  /* 0x000000080a0a7248 */ /* 0x000fc80003fe0100 */
[----:B------:R-:W-:Y:S02]  /*1f7e0*/  ISETP.GT.AND P1, PT, R10, R4, PT ;  /* 0x000000040a00720c */ /* 0x000fe40003f24270 */
[----:B------:R-:W-:-:S11]  /*1f7f0*/  SHF.R.U32.HI R4, RZ, 0x7, R4 ;  /* 0x00000007ff047819 */ /* 0x000fd60000011604 */
[----:B------:R-:W-:-:S05]  /*1f800*/  @P1 VIADD R2, R10, 0x7f ;  /* 0x0000007f0a021836 */ /* 0x000fca0000000000 */
[----:B------:R-:W-:-:S04]  /*1f810*/  @P1 SHF.R.S32.HI R3, RZ, 0x1f, R2 ;  /* 0x0000001fff031819 */ /* 0x000fc80000011402 */
[----:B------:R-:W-:Y:S01]  /*1f820*/  @P1 LEA.HI R2, R3, R2, RZ, 0x7 ;  /* 0x0000000203021211 */ /* 0x000fe200078f38ff */
[----:B------:R-:W-:-:S03]  /*1f830*/  IMAD.MOV.U32 R3, RZ, RZ, R4 ;  /* 0x000000ffff037224 */ /* 0x000fc600078e0004 */
        /* <DEDUP_REMOVED lines=10> */
.L_x_11182:
[----:B-1----:R-:W-:Y:S02]  /*1f8e0*/  ISETP.NE.AND P0, PT, R14, RZ, PT ;  /* 0x000000ff0e00720c */ /* 0x002fe40003f05270 */
[----:B------:R-:W-:-:S11]  /*1f8f0*/  PLOP3.LUT P2, PT, PT, PT, PT, 0x8, 0x0 ;  /* 0x000000000000781c */ /* 0x000fd60003f4e170 */
[----:B------:R-:W-:Y:S05]  /*1f900*/  @P0 BRA `(.L_x_10976) ;  /* 0x00000000000c0947 */ /* 0x000fea0003800000 */
[----:B------:R-:W-:-:S03]  /*1f910*/  UMOV UR4, 0xffffffff ;  /* 0xffffffff00047882 */ /* 0x000fc60000000000 */
[----:B------:R-:W-:Y:S05]  /*1f920*/  BRA.DIV UR4, `(.L_x_10977) ;  /* 0x0000007e04a47947 */ /* 0x000fea000b800000 */
[----:B------:R-:W-:-:S13]  /*1f930*/  ELECT P2, URZ, PT ;  /* 0x00000000003f782f */ /* 0x000fda0003840000 */
.L_x_10976:
        /* <DEDUP_REMOVED lines=9> */
.L_x_11185:
[----:B------:R-:W-:Y:S05]  /*1f9d0*/  BSYNC B1 ;  /* 0x0000000000017941 */ /* 0x000fea0003800000 */
.L_x_10978:
[----:B------:R-:W-:Y:S04]  /*1f9e0*/  BSSY B1, `(.L_x_10980) ;  /* 0x0000088000017945 */ /* 0x000fe80003800000 */
[----:B------:R-:W-:Y:S05]  /*1f9f0*/  @!P2 BRA `(.L_x_10981) ;  /* 0x000000080018a947 */ /* 0x000fea0003800000 */
[----:B------:R-:W2:Y:S01]  /*1fa00*/  LDL R8, [R1] ;  /* 0x0000000001087983 */ /* 0x000ea20000100800 */
[----:B------:R-:W-:Y:S01]  /*1fa10*/  IMAD R11, R29, 0x8, R16 ;  /* 0x000000081d0b7824 */ /* 0x000fe200078e0210 */
[----:B------:R-:W1:Y:S01]  /*1fa20*/  S2R R7, SR_TID.X ;  /* 0x0000000000077919 */ /* 0x000e620000002100 */
[----:B------:R-:W-:Y:S01]  /*1fa30*/  BSSY B2, `(.L_x_10982) ;  /* 0x0000006000027945 */ /* 0x000fe20003800000 */
[----:B-1----:R-:W-:-:S04]  /*1fa40*/  LOP3.LUT R7, R7, 0x7f, RZ, 0xc0, !PT ;  /* 0x0000007f07077812 */ /* 0x002fc800078ec0ff */
[----:B------:R-:W-:Y:S02]  /*1fa50*/  ISETP.NE.AND P4, PT, R7, RZ, PT ;  /* 0x000000ff0700720c */ /* 0x000fe40003f85270 */
[----:B--2---:R-:W-:-:S04]  /*1fa60*/  SHF.L.U32 R10, R8, 0x1f, RZ ;  /* 0x0000001f080a7819 */ /* 0x004fc800000006ff */
[----:B------:R-:W1:Y:S02]  /*1fa70*/  SYNCS.PHASECHK.TRANS64.TRYWAIT P0, [R11+URZ+0x2d8a0], R10 ;  /* 0x02d8a00a0b0075a7 */ /* 0x000e64000800017f */
[----:B-1----:R-:W-:Y:S05]  /*1fa80*/  @!P0 BRA `(.L_x_10983) ;  /* 0x0000007c00848947 */ /* 0x002fea0003800000 */
.L_x_11186:
[----:B------:R-:W-:Y:S05]  /*1fa90*/  BSYNC B2 ;  /* 0x0000000000027941 */ /* 0x000fea0003800000 */
.L_x_10982:
[----:B------:R-:W-:Y:S04]  /*1faa0*/  BSSY B2, `(.L_x_10984) ;  /* 0x0000007000027945 */ /* 0x000fe80003800000 */
[----:B------:R-:W-:Y:S05]  /*1fab0*/  @P4 BRA `(.L_x_10985) ;  /* 0x0000000000144947 */ /* 0x000fea0003800000 */
[----:B------:R-:W-:Y:S01]  /*1fac0*/  LOP3.LUT P0, RZ, R18, 0x1, RZ, 0xc0, !PT ;  /* 0x0000000112ff7812 */ /* 0x000fe2000780c0ff */
[----:B0-----:R-:W-:-:S04]  /*1fad0*/  IMAD.MOV.U32 R5, RZ, RZ, 0x6000 ;  /* 0x00006000ff057424 */ /* 0x001fc800078e00ff */
[----:B------:R2:W-:Y:S08]  /*1fae0*/  SYNCS.ARRIVE.TRANS64 RZ, [R11+URZ+0x2d890], R5 ;  /* 0x02d890050bff79a7 */ /* 0x0005f0000800003f */
[----:B------:R-:W-:Y:S05]  /*1faf0*/  @!P0 BRA `(.L_x_10985) ;  /* 0x0000000000048947 */ /* 0x000fea0003800000 */
[----:B------:R-:W-:Y:S01]  /*1fb00*/  BPT.TRAP 0x1 ;  /* 0x000000040000795c */ /* 0x000fe20000300000 */
.L_x_10985:
[----:B------:R-:W-:Y:S05]  /*1fb10*/  BSYNC B2 ;  /* 0x0000000000027941 */ /* 0x000fea0003800000 */
.L_x_10984:
[----:B------:R-:W-:Y:S01]  /*1fb20*/  IMAD.MOV.U32 R21, RZ, RZ, RZ ;  /* 0x000000ffff157224 */ /* 0x000fe200078e00ff */
[----:B------:R-:W-:Y:S01]  /*1fb30*/  UIADD3 UR4, UP0, UR42, 0x570, URZ ;  /* 0x000005702a047890 */ /* 0x000fe2000ff1e03f */
[----:B------:R-:W-:Y:S01]  /*1fb40*/  IMAD R7, R3, 0x80, R6 ;  /* 0x0000008003077824 */ /* 0x000fe200078e0206 */
[----:B------:R-:W-:Y:S01]  /*1fb50*/  PLOP3.LUT P0, PT, PT, PT, PT, 0x80, 0x0 ;  /* 0x000000000000781c */ /* 0x000fe20003f0f070 */
[----:B------:R-:W-:Y:S01]  /*1fb60*/  IMAD R8, R29, 0x6000, R16 ;  /* 0x000060001d087824 */ /* 0x000fe200078e0210 */
[----:B------:R-:W-:Y:S01]  /*1fb70*/  R2UR UR10, R21 ;  /* 0x00000000150a72ca */ /* 0x000fe200000e0000 */
[----:B------:R-:W-:Y:S01]  /*1fb80*/  VIADD R7, R7, 0xffffff80 ;  /* 0xffffff8007077836 */ /* 0x000fe20000000000 */
[----:B------:R-:W-:Y:S01]  /*1fb90*/  UIADD3.X UR5, URZ, UR43, URZ, UP0, !UPT ;  /* 0x0000002b3f057290 */ /* 0x000fe200087fe43f */
[----:B0-2---:R-:W-:Y:S01]  /*1fba0*/  VIADD R5, R11, 0x2d890 ;  /* 0x0002d8900b057836 */ /* 0x005fe20000000000 */
[----:B------:R-:W-:Y:S01]  /*1fbb0*/  UMOV UR6, 0x0 ;  /* 0x0000000000067882 */ /* 0x000fe20000000000 */
[----:B------:R-:W-:Y:S01]  /*1fbc0*/  VIADD R12, R8, 0x15400 ;  /* 0x00015400080c7836 */ /* 0x000fe20000000000 */
[----:B------:R-:W-:-:S09]  /*1fbd0*/  UMOV UR7, 0x12f00000 ;  /* 0x12f0000000077882 */ /* 0x000fd20000000000 */
.L_x_10986:
        /* <DEDUP_REMOVED lines=16> */
.L_x_10987:
        /* <DEDUP_REMOVED lines=16> */
.L_x_10988:
        /* <DEDUP_REMOVED lines=13> */
.L_x_11187:
[----:B------:R-:W-:Y:S05]  /*1feb0*/  BSYNC B2 ;  /* 0x0000000000027941 */ /* 0x000fea0003800000 */
.L_x_10989:
        /* <DEDUP_REMOVED lines=9> */
.L_x_10992:
[----:B------:R-:W-:Y:S05]  /*1ff50*/  BSYNC B2 ;  /* 0x0000000000027941 */ /* 0x000fea0003800000 */
.L_x_10991:
        /* <DEDUP_REMOVED lines=8> */
.L_x_10993:
        /* <DEDUP_REMOVED lines=15> */
.L_x_10994:
        /* <DEDUP_REMOVED lines=15> */
.L_x_10995:
        /* <DEDUP_REMOVED lines=10> */
.L_x_10981:
[----:B------:R-:W-:Y:S05]  /*20260*/  BSYNC B1 ;  /* 0x0000000000017941 */ /* 0x000fea0003800000 */
.L_x_10980:
[----:B------:R-:W2:Y:S01]  /*20270*/  LDL.LU R10, [R1] ;  /* 0x00000000010a7983 */ /* 0x000ea20000300800 */
[----:B------:R-:W-:Y:S01]  /*20280*/  VIADD R29, R29, 0x1 ;  /* 0x000000011d1d7836 */ /* 0x000fe20000000000 */
[----:B------:R-:W-:Y:S01]  /*20290*/  PLOP3.LUT P5, PT, PT, PT, PT, 0x8, 0x0 ;  /* 0x000000000000781c */ /* 0x000fe20003fae170 */
[----:B------:R-:W-:-:S03]  /*202a0*/  VIADD R11, R3, 0xfffffffe ;  /* 0xfffffffe030b7836 */ /* 0x000fc60000000000 */
[----:B------:R-:W-:-:S04]  /*202b0*/  ISETP.NE.AND P0, PT, R29, 0x2, PT ;  /* 0x000000021d00780c */ /* 0x000fc80003f05270 */
[----:B0-----:R-:W-:Y:S02]  /*202c0*/  SEL R5, RZ, 0x1, P0 ;  /* 0x00000001ff057807 */ /* 0x001fe40000000000 */
[----:B------:R-:W-:Y:S02]  /*202d0*/  SEL R29, R29, RZ, P0 ;  /* 0x000000ff1d1d7207 */ /* 0x000fe40000000000 */
[----:B------:R-:W-:Y:S02]  /*202e0*/  ISETP.GE.AND P0, PT, R11, R4, PT ;  /* 0x000000040b00720c */ /* 0x000fe40003f06270 */
[----:B--2---:R-:W-:-:S05]  /*202f0*/  LOP3.LUT R10, R10, R5, RZ, 0x3c, !PT ;  /* 0x000000050a0a7212 */ /* 0x004fca00078e3cff */
[----:B------:R0:W-:Y:S06]  /*20300*/  STL [R1], R10 ;  /* 0x0000000a01007387 */ /* 0x0001ec0000100800 */
[----:B------:R-:W-:Y:S05]  /*20310*/  @!P0 BRA `(.L_x_10974) ;  /* 0x00000008004c8947 */ /* 0x000fea0003800000 */
.L_x_11012:
[----:B------:R-:W-:Y:S05]  /*20320*/  YIELD ;  /* 0x0000000000007946 */ /* 0x000fea0003800000 */
[----:B------:R-:W-:Y:S04]  /*20330*/  BSSY B1, `(.L_x_10996) ;  /* 0x0000087000017945 */ /* 0x000fe80003800000 */
[----:B-1----:R-:W-:Y:S05]  /*20340*/  @!P2 BRA `(.L_x_10997) ;  /* 0x000000080014a947 */ /* 0x002fea0003800000 */
[----:B------:R-:W2:Y:S01]  /*20350*/  LDL R5, [R1] ;  /* 0x0000000001057983 */ /* 0x000ea20000100800 */
[----:B0-----:R-:W-:Y:S01]  /*20360*/  IMAD R10, R29, 0x8, R16 ;  /* 0x000000081d0a7824 */ /* 0x001fe200078e0210 */
[----:B------:R-:W0:Y:S01]  /*20370*/  S2R R3, SR_TID.X ;  /* 0x0000000000037919 */ /* 0x000e220000002100 */
[----:B------:R-:W-:Y:S01]  /*20380*/  BSSY B2, `(.L_x_10998) ;  /* 0x0000006000027945 */ /* 0x000fe20003800000 */
[----:B0-----:R-:W-:-:S04]  /*20390*/  LOP3.LUT R3, R3, 0x7f, RZ, 0xc0, !PT ;  /* 0x0000007f03037812 */ /* 0x001fc800078ec0ff */
[----:B------:R-:W-:Y:S02]  /*203a0*/  ISETP.NE.AND P1, PT, R3, RZ, PT ;  /* 0x000000ff0300720c */ /* 0x000fe40003f25270 */
[----:B--2---:R-:W-:-:S04]  /*203b0*/  SHF.L.U32 R8, R5, 0x1f, RZ ;  /* 0x0000001f05087819 */ /* 0x004fc800000006ff */
[----:B------:R-:W0:Y:S02]  /*203c0*/  SYNCS.PHASECHK.TRANS64.TRYWAIT P0, [R10+URZ+0x2d8a0], R8 ;  /* 0x02d8a0080a0075a7 */ /* 0x000e24000800017f */
[----:B0-----:R-:W-:Y:S05]  /*203d0*/  @!P0 BRA `(.L_x_10999) ;  /* 0x0000007400588947 */ /* 0x001fea0003800000 */
.L_x_11188:
[----:B------:R-:W-:Y:S05]  /*203e0*/  BSYNC B2 ;  /* 0x0000000000027941 */ /* 0x000fea0003800000 */
.L_x_10998:
[----:B------:R-:W-:Y:S04]  /*203f0*/  BSSY B2, `(.L_x_11000) ;  /* 0x0000007000027945 */ /* 0x000fe80003800000 */
[----:B------:R-:W-:Y:S05]  /*20400*/  @P1 BRA `(.L_x_11001) ;  /* 0x0000000000141947 */ /* 0x000fea0003800000 */
[----:B------:R-:W-:Y:S01]  /*20410*/  LOP3.LUT P0, RZ, R18, 0x1, RZ, 0xc0, !PT ;  /* 0x0000000112ff7812 */ /* 0x000fe2000780c0ff */
[----:B------:R-:W-:-:S04]  /*20420*/  IMAD.MOV.U32 R3, RZ, RZ, 0x6000 ;  /* 0x00006000ff037424 */ /* 0x000fc800078e00ff */
[----:B------:R1:W-:Y:S08]  /*20430*/  SYNCS.ARRIVE.TRANS64 RZ, [R10+URZ+0x2d890], R3 ;  /* 0x02d890030aff79a7 */ /* 0x0003f0000800003f */
[----:B------:R-:W-:Y:S05]  /*20440*/  @!P0 BRA `(.L_x_11001) ;  /* 0x0000000000048947 */ /* 0x000fea0003800000 */
[----:B------:R-:W-:Y:S01]  /*20450*/  BPT.TRAP 0x1 ;  /* 0x000000040000795c */ /* 0x000fe20000300000 */
.L_x_11001:
[----:B------:R-:W-:Y:S05]  /*20460*/  BSYNC B2 ;  /* 0x0000000000027941 */ /* 0x000fea0003800000 */
.L_x_11000:
[----:B------:R-:W-:Y:S01]  /*20470*/  IMAD.MOV.U32 R14, RZ, RZ, RZ ;  /* 0x000000ffff0e7224 */ /* 0x000fe200078e00ff */
[----:B------:R-:W-:Y:S01]  /*20480*/  UIADD3 UR4, UP0, UR42, 0x570, URZ ;  /* 0x000005702a047890 */ /* 0x000fe2000ff1e03f */
[----:B------:R-:W-:Y:S01]  /*20490*/  IMAD R7, R29, 0x6000, R16 ;  /* 0x000060001d077824 */ /* 0x000fe200078e0210 */
[----:B------:R-:W-:Y:S01]  /*204a0*/  PLOP3.LUT P0, PT, PT, PT, PT, 0x80, 0x0 ;  /* 0x000000000000781c */ /* 0x000fe20003f0f070 */
[----:B------:R-:W-:Y:S01]  /*204b0*/  IMAD R5, R11, 0x80, R6 ;  /* 0x000000800b057824 */ /* 0x000fe200078e0206 */
[----:B------:R-:W-:Y:S01]  /*204c0*/  R2UR UR10, R14 ;  /* 0x000000000e0a72ca */ /* 0x000fe200000e0000 */
[----:B-1----:R-:W-:Y:S01]  /*204d0*/  VIADD R3, R10, 0x2d890 ;  /* 0x0002d8900a037836 */ /* 0x002fe20000000000 */
[----:B------:R-:W-:Y:S01]  /*204e0*/  UIADD3.X UR5, URZ, UR43, URZ, UP0, !UPT ;  /* 0x0000002b3f057290 */ /* 0x000fe200087fe43f */
[----:B------:R-:W-:Y:S01]  /*204f0*/  VIADD R12, R7, 0x15400 ;  /* 0x00015400070c7836 */ /* 0x000fe20000000000 */
[----:B------:R-:W-:Y:S01]  /*20500*/  UMOV UR6, 0x0 ;  /* 0x0000000000067882 */ /* 0x000fe20000000000 */
[----:B------:R-:W-:-:S10]  /*20510*/  UMOV UR7, 0x12f00000 ;  /* 0x12f0000000077882 */ /* 0x000fd40000000000 */
.L_x_11002:
        /* <DEDUP_REMOVED lines=16> */
.L_x_11003:
        /* <DEDUP_REMOVED lines=16> */
.L_x_11004:
        /* <DEDUP_REMOVED lines=13> */
.L_x_11189:
[----:B------:R-:W-:Y:S05]  /*207f0*/  BSYNC B2 ;  /* 0x0000000000027941 */ /* 0x000fea0003800000 */
.L_x_11005:
        /* <DEDUP_REMOVED lines=9> */
.L_x_11008:
[----:B------:R-:W-:Y:S05]  /*20890*/  BSYNC B2 ;  /* 0x0000000000027941 */ /* 0x000fea0003800000 */
.L_x_11007:
        /* <DEDUP_REMOVED lines=8> */
.L_x_11009:
        /* <DEDUP_REMOVED lines=15> */
.L_x_11010:
        /* <DEDUP_REMOVED lines=15> */
.L_x_11011:
        /* <DEDUP_REMOVED lines=10> */
.L_x_10997:
[----:B------:R-:W-:Y:S05]  /*20ba0*/  BSYNC B1 ;  /* 0x0000000000017941 */ /* 0x000fea0003800000 */
.L_x_10996:
[----:B------:R-:W2:Y:S01]  /*20bb0*/  LDL.LU R8, [R1] ;  /* 0x0000000001087983 */ /* 0x000ea20000300800 */
[----:B------:R-:W-:-:S05]  /*20bc0*/  VIADD R29, R29, 0x1 ;  /* 0x000000011d1d7836 */ /* 0x000fca0000000000 */
[----:B------:R-:W-:-:S04]  /*20bd0*/  ISETP.NE.AND P0, PT, R29, 0x2, PT ;  /* 0x000000021d00780c */ /* 0x000fc80003f05270 */
[----:B------:R-:W-:Y:S02]  /*20be0*/  SEL R3, RZ, 0x1, P0 ;  /* 0x00000001ff037807 */ /* 0x000fe40000000000 */
[----:B------:R-:W-:Y:S02]  /*20bf0*/  SEL R29, R29, RZ, P0 ;  /* 0x000000ff1d1d7207 */ /* 0x000fe40000000000 */
[C---:B------:R-:W-:Y:S01]  /*20c00*/  ISETP.GT.AND P0, PT, R11.reuse, R4, PT ;  /* 0x000000040b00720c */ /* 0x040fe20003f04270 */
[----:B------:R-:W-:Y:S01]  /*20c10*/  VIADD R11, R11, 0xffffffff ;  /* 0xffffffff0b0b7836 */ /* 0x000fe20000000000 */
[----:B--2---:R-:W-:-:S05]  /*20c20*/  LOP3.LUT R8, R8, R3, RZ, 0x3c, !PT ;  /* 0x0000000308087212 */ /* 0x004fca00078e3cff */
[----:B------:R1:W-:Y:S06]  /*20c30*/  STL [R1], R8 ;  /* 0x0000000801007387 */ /* 0x0003ec0000100800 */
[----:B------:R-:W-:Y:S05]  /*20c40*/  @P0 BRA `(.L_x_11012) ;  /* 0xfffffff400b40947 */ /* 0x000fea000383ffff */
.L_x_10974:
[----:B------:R-:W-:Y:S05]  /*20c50*/  BSYNC B0 ;  /* 0x0000000000007941 */ /* 0x000fea0003800000 */
.L_x_10973:
[----:B------:R-:W2:Y:S01]  /*20c60*/  LDL R7, [R1+0x14] ;  /* 0x0000140001077983 */ /* 0x000ea20000100800 */
[----:B------:R-:W3:Y:S01]  /*20c70*/  LDC R2, c[0x0][0x448] ;  /* 0x00011200ff027b82 */ /* 0x000ee20000000800 */
[----:B------:R-:W-:Y:S07]  /*20c80*/  @!P5 WARPSYNC.ALL ;  /* 0x000000000000d948 */ /* 0x000fee0003800000 */
[----:B------:R-:W-:Y:S01]  /*20c90*/  @!P5 BAR.SYNC.DEFER_BLOCKING 0xc, 0x200 ;  /* 0x030800000000db1d */ /* 0x000fe20000010000 */
[----:B---3--:R-:W-:-:S13]  /*20ca0*/  ISETP.NE.AND P0, PT, R2, 0x1, PT ;  /* 0x000000010200780c */ /* 0x008fda0003f05270 */
[----:B------:R-:W3:Y:S08]  /*20cb0*/  @P0 LDC R4, c[0x0][0x44c] ;  /* 0x00011300ff040b82 */ /* 0x000ef00000000800 */
[----:B------:R-:W4:Y:S01]  /*20cc0*/  @P0 LDC R2, c[0x0][0x450] ;  /* 0x00011400ff020b82 */ /* 0x000f220000000800 */
[----:B--2---:R-:W-:-:S04]  /*20cd0*/  VIADD R3, R7, 0xbf ;  /* 0x000000bf07037836 */ /* 0x004fc80000000000 */
[----:B---3--:R-:W-:-:S05]  /*20ce0*/  @P0 IMAD.HI.U32 R4, R3, R4, RZ ;  /* 0x0000000403040227 */ /* 0x008fca00078e00ff */
[----:B----4-:R-:W-:-:S05]  /*20cf0*/  @P0 SHF.R.U32.HI R3, RZ, R2, R4 ;  /* 0x00000002ff030219 */ /* 0x010fca0000011604 */
[----:B------:R-:W-:Y:S02]  /*20d00*/  IMAD.IADD R9, R9, 0x1, R3 ;  /* 0x0000000109097824 */ /* 0x000fe400078e0203 */
[----:B------:R-:W2:Y:S02]  /*20d10*/  LDC.64 R2, c[0x0][0x9e0] ;  /* 0x00027800ff027b82 */ /* 0x000ea40000000a00 */
[----:B--2---:R-:W-:Y:S01]  /*20d20*/  ISETP.GE.AND P1, PT, R3, 0x1, PT ;  /* 0x000000010300780c */ /* 0x004fe20003f26270 */
        /* <DEDUP_REMOVED lines=13> */
.L_x_11015:
[----:B------:R-:W-:-:S13]  /*20e00*/  ISETP.NE.AND P2, PT, R3, 0x1, PT ;  /* 0x000000010300780c */ /* 0x000fda0003f45270 */
[----:B------:R-:W2:Y:S02]  /*20e10*/  @P2 LDC.64 R4, c[0x0][0x9e8] ;  /* 0x00027a00ff042b82 */ /* 0x000ea40000000a00 */
[----:B--2---:R-:W-:-:S05]  /*20e20*/  @P2 IMAD.HI.U32 R4, R6, R4, RZ ;  /* 0x0000000406042227 */ /* 0x004fca00078e00ff */
[----:B------:R-:W-:-:S07]  /*20e30*/  @P2 SHF.R.U32.HI R6, RZ, R5, R4 ;  /* 0x00000005ff062219 */ /* 0x000fce0000011604 */
.L_x_11016:
[----:B------:R-:W-:Y:S05]  /*20e40*/  BSYNC B0 ;  /* 0x0000000000007941 */ /* 0x000fea0003800000 */
.L_x_11014:
[----:B------:R-:W-:-:S05]  /*20e50*/  IMAD R6, R6, R3, R3 ;  /* 0x0000000306067224 */ /* 0x000fca00078e0203 */
[----:B------:R-:W-:-:S07]  /*20e60*/  VIMNMX R2, R2, R6, PT ;  /* 0x0000000602027248 */ /* 0x000fce0003fe0100 */
.L_x_11013:
[----:B-1----:R-:W2:Y:S01]  /*20e70*/  LDL R8, [R1+0x40] ;  /* 0x0000400001087983 */ /* 0x002ea20000100800 */
[----:B------:R-:W1:Y:S01]  /*20e80*/  @P0 LDC R5, c[0x0][0x44c] ;  /* 0x00011300ff050b82 */ /* 0x000e620000000800 */
[----:B------:R-:W-:Y:S01]  /*20e90*/  VIADD R2, R2, 0x7f ;  /* 0x0000007f02027836 */ /* 0x000fe20000000000 */
[----:B------:R-:W-:Y:S01]  /*20ea0*/  ULDC UR4, c[0x0][0x9dc] ;  /* 0x0002770000047ab9 */ /* 0x000fe20000000800 */
[----:B------:R-:W-:-:S05]  /*20eb0*/  IMAD.MOV.U32 R6, RZ, RZ, R7 ;  /* 0x000000ffff067224 */ /* 0x000fca00078e0007 */
[----:B------:R-:W3:Y:S01]  /*20ec0*/  @P0 LDC R4, c[0x0][0x450] ;  /* 0x00011400ff040b82 */ /* 0x000ee20000000800 */
[----:B-1----:R-:W-:-:S05]  /*20ed0*/  @P0 IMAD.HI.U32 R5, R7, R5, RZ ;  /* 0x0000000507050227 */ /* 0x002fca00078e00ff */
[----:B---3--:R-:W-:Y:S02]  /*20ee0*/  @P0 SHF.R.U32.HI R6, RZ, R4, R5 ;  /* 0x00000004ff060219 */ /* 0x008fe40000011605 */
[----:B------:R-:W-:-:S03]  /*20ef0*/  SHF.R.S32.HI R4, RZ, 0x1f, R2 ;  /* 0x0000001fff047819 */ /* 0x000fc60000011402 */
[----:B------:R-:W-:Y:S01]  /*20f00*/  IMAD.IADD R7, R20, 0x1, R6 ;  /* 0x0000000114077824 */ /* 0x000fe200078e0206 */
[----:B------:R-:W-:-:S03]  /*20f10*/  LEA.HI R4, R4, R2, RZ, 0x7 ;  /* 0x0000000204047211 */ /* 0x000fc600078f38ff */
[----:B------:R-:W-:Y:S01]  /*20f20*/  VIADD R2, R7, -UR4 ;  /* 0x8000000407027c36 */ /* 0x000fe20008000000 */
[----:B------:R-:W-:-:S05]  /*20f30*/  SHF.R.S32.HI R9, RZ, 0x7, R4 ;  /* 0x00000007ff097819 */ /* 0x000fca0000011404 */
        /* <DEDUP_REMOVED lines=13> */
.L_x_11019:
[----:B------:R-:W-:-:S13]  /*21010*/  ISETP.NE.AND P0, PT, R3, 0x1, PT ;  /* 0x000000010300780c */ /* 0x000fda0003f05270 */
[----:B------:R-:W1:Y:S02]  /*21020*/  @P0 LDC.64 R4, c[0x0][0x9e8] ;  /* 0x00027a00ff040b82 */ /* 0x000e640000000a00 */
[----:B-1----:R-:W-:-:S05]  /*21030*/  @P0 IMAD.HI.U32 R4, R7, R4, RZ ;  /* 0x0000000407040227 */ /* 0x002fca00078e00ff */
[----:B------:R-:W-:-:S07]  /*21040*/  @P0 SHF.R.U32.HI R7, RZ, R5, R4 ;  /* 0x00000005ff070219 */ /* 0x000fce0000011604 */
.L_x_11020:
[----:B------:R-:W-:Y:S05]  /*21050*/  BSYNC B0 ;  /* 0x0000000000007941 */ /* 0x000fea0003800000 */
.L_x_11018:
[----:B------:R-:W-:-:S05]  /*21060*/  IMAD R3, R7, R3, RZ ;  /* 0x0000000307037224 */ /* 0x000fca00078e02ff */
[----:B------:R-:W-:-:S07]  /*21070*/  VIMNMX R2, R2, R3, !PT ;  /* 0x0000000302027248 */ /* 0x000fce0007fe0100 */
.L_x_11017:
        /* <DEDUP_REMOVED lines=38> */
.L_x_11022:
[----:B------:R-:W-:Y:S05]  /*212e0*/  BSYNC B0 ;  /* 0x0000000000007941 */ /* 0x000fea0003800000 */
.L_x_11021:
[----:B------:R-:W3:Y:S04]  /*212f0*/  LDL R2, [R1+0x28] ;  /* 0x0000280001027983 */ /* 0x000ee80000100800 */
[----:B-1----:R-:W3:Y:S01]  /*21300*/  LDL R0, [R1+0x38] ;  /* 0x0000380001007983 */ /* 0x002ee20000100800 */
[----:B------:R-:W-:Y:S01]  /*21310*/  BSSY B7, `(.L_x_11023) ;  /* 0x000041c000077945 */ /* 0x000fe20003800000 */
[----:B---3--:R-:W-:-:S05]  /*21320*/  IMAD R0, R0, R2, R8 ;  /* 0x0000000200007224 */ /* 0x008fca00078e0208 */
[----:B------:R-:W-:Y:S01]  /*21330*/  VIADDMNMX R23, R0, R2, R6, PT ;  /* 0x0000000200177246 */ /* 0x000fe20003800106 */
[----:B------:R1:W-:Y:S03]  /*21340*/  STL [R1+0xc], R0 ;  /* 0x00000c0001007387 */ /* 0x0003e60000100800 */
[----:B------:R-:W-:Y:S01]  /*21350*/  ISETP.GT.AND P0, PT, R23, R0, PT ;  /* 0x000000001700720c */ /* 0x000fe20003f04270 */
[----:B------:R1:W-:-:S12]  /*21360*/  STL [R1+0x1c], R23 ;  /* 0x00001c1701007387 */ /* 0x0003d80000100800 */
[----:B-1----:R-:W-:Y:S05]  /*21370*/  @P0 BRA `(.L_x_11024) ;  /* 0x0000000000440947 */ /* 0x002fea0003800000 */
[----:B------:R-:W1:Y:S02]  /*21380*/  S2R R0, SR_TID.X ;  /* 0x0000000000007919 */ /* 0x000e640000002100 */
[----:B-1----:R-:W-:-:S04]  /*21390*/  LOP3.LUT R0, R0, 0x7f, RZ, 0xc0, !PT ;  /* 0x0000007f00007812 */ /* 0x002fc800078ec0ff */
[----:B------:R-:W-:-:S13]  /*213a0*/  ISETP.NE.AND P1, PT, R0, RZ, PT ;  /* 0x000000ff0000720c */ /* 0x000fda0003f25270 */
[----:B------:R-:W-:Y:S05]  /*213b0*/  @P1 BRA `(.L_x_11025) ;  /* 0x0000004000441947 */ /* 0x000fea0003800000 */
[----:B--2---:R-:W1:Y:S01]  /*213c0*/  S2R R5, SR_LANEID ;  /* 0x0000000000057919 */ /* 0x004e620000000000 */
[----:B------:R-:W-:Y:S01]  /*213d0*/  VOTEU.ANY UR4, UPT, PT ;  /* 0x0000000000047886 */ /* 0x000fe200038e0100 */
[----:B------:R-:W2:Y:S01]  /*213e0*/  LDC.64 R2, c[0x0][0xc60] ;  /* 0x00031800ff027b82 */ /* 0x000ea20000000a00 */
[----:B------:R-:W1:Y:S02]  /*213f0*/  FLO.U32 R0, UR4 ;  /* 0x0000000400007d00 */ /* 0x000e6400080e0000 */
[----:B-1----:R-:W-:-:S06]  /*21400*/  ISETP.EQ.U32.AND P0, PT, R0, R5, PT ;  /* 0x000000050000720c */ /* 0x002fcc0003f02070 */
[----:B------:R-:W2:Y:S07]  /*21410*/  POPC R5, UR4 ;  /* 0x0000000400057d09 */ /* 0x000eae0008000000 */
[----:B--2---:R-:W2:Y:S01]  /*21420*/  @P0 ATOMG.E.ADD.STRONG.GPU PT, R3, desc[UR40][R2.64], R5 ;  /* 0x00000005020309a8 */ /* 0x004ea200081ee1e8 */
[----:B------:R-:W1:Y:S02]  /*21430*/  S2R R4, SR_LTMASK ;  /* 0x0000000000047919 */ /* 0x000e640000003900 */
[----:B-1----:R-:W-:-:S04]  /*21440*/  LOP3.LUT R4, R4, UR4, RZ, 0xc0, !PT ;  /* 0x0000000404047c12 */ /* 0x002fc8000f8ec0ff */
[----:B------:R-:W1:Y:S01]  /*21450*/  POPC R7, R4 ;  /* 0x0000000400077309 */ /* 0x000e620000000000 */
[----:B--2---:R-:W1:Y:S02]  /*21460*/  SHFL.IDX PT, R0, R3, R0, 0x1f ;  /* 0x00001f0003007589 */ /* 0x004e6400000e0000 */
[----:B-1----:R-:W-:Y:S01]  /*21470*/  IADD3 R24, R0, UR37, R7 ;  /* 0x0000002500187c10 */ /* 0x002fe2000fffe007 */
[----:B------:R-:W-:Y:S06]  /*21480*/  BRA `(.L_x_11025) ;  /* 0x0000004000107947 */ /* 0x000fec0003800000 */
.L_x_11024:
        /* <DEDUP_REMOVED lines=10> */
[----:B--2---:R-:W-:Y:S02]  /*21530*/  IMAD.U32 R5, RZ, RZ, UR7 ;  /* 0x00000007ff057e24 */ /* 0x004fe4000f8e00ff */
[----:B------:R-:W-:Y:S02]  /*21540*/  IMAD.U32 R6, RZ, RZ, UR8 ;  /* 0x00000008ff067e24 */ /* 0x000fe4000f8e00ff */
[----:B------:R-:W-:-:S02]  /*21550*/  IMAD.U32 R7, RZ, RZ, UR9 ;  /* 0x00000009ff077e24 */ /* 0x000fc4000f8e00ff */
[----:B0-----:R-:W-:Y:S02]  /*21560*/  IMAD.U32 R10, RZ, RZ, UR4 ;  /* 0x00000004ff0a7e24 */ /* 0x001fe4000f8e00ff */
[----:B------:R-:W-:Y:S02]  /*21570*/  IMAD.U32 R11, RZ, RZ, UR5 ;  /* 0x00000005ff0b7e24 */ /* 0x000fe4000f8e00ff */
[----:B------:R-:W-:Y:S02]  /*21580*/  IMAD.MOV.U32 R8, RZ, RZ, 0x70 ;  /* 0x00000070ff087424 */ /* 0x000fe400078e00ff */
[----:B------:R-:W-:Y:S02]  /*21590*/  IMAD.MOV.U32 R12, RZ, RZ, 0x1 ;  /* 0x00000001ff0c7424 */ /* 0x000fe400078e00ff */
[----:B------:R-:W-:-:S07]  /*215a0*/  IMAD.MOV.U32 R13, RZ, RZ, RZ ;  /* 0x000000ffff0d7224 */ /* 0x000fce00078e00ff */
[----:B------:R-:W-:-:S07]  /*215b0*/  LEPC R20, `(.L_x_11027) ;  /* 0x000000001014794e */ /* 0x000fce0000000000 */
[----:B-1----:R-:W-:Y:S05]  /*215c0*/  CALL.ABS.NOINC R2 ;  /* 0x0000000002007343 */ /* 0x002fea0003c00000 */
.L_x_11027:
[----:B------:R-:W-:Y:S05]  /*215d0*/  BSYNC B6 ;  /* 0x0000000000067941 */ /* 0x000fea0003800000 */
.L_x_11026:
        /* <DEDUP_REMOVED lines=10> */
[----:B--2---:R-:W-:Y:S02]  /*21680*/  IMAD.U32 R5, RZ, RZ, UR7 ;  /* 0x00000007ff057e24 */ /* 0x004fe4000f8e00ff */
[----:B------:R-:W-:Y:S02]  /*21690*/  IMAD.U32 R6, RZ, RZ, UR8 ;  /* 0x00000008ff067e24 */ /* 0x000fe4000f8e00ff */
[----:B------:R-:W-:-:S02]  /*216a0*/  IMAD.U32 R7, RZ, RZ, UR9 ;  /* 0x00000009ff077e24 */ /* 0x000fc4000f8e00ff */
[----:B0-----:R-:W-:Y:S02]  /*216b0*/  IMAD.U32 R10, RZ, RZ, UR4 ;  /* 0x00000004ff0a7e24 */ /* 0x001fe4000f8e00ff */
[----:B------:R-:W-:Y:S02]  /*216c0*/  IMAD.U32 R11, RZ, RZ, UR5 ;  /* 0x00000005ff0b7e24 */ /* 0x000fe4000f8e00ff */
[----:B------:R-:W-:Y:S02]  /*216d0*/  IMAD.MOV.U32 R8, RZ, RZ, 0x70 ;  /* 0x00000070ff087424 */ /* 0x000fe400078e00ff */
[----:B------:R-:W-:Y:S02]  /*216e0*/  IMAD.MOV.U32 R12, RZ, RZ, 0x1 ;  /* 0x00000001ff0c7424 */ /* 0x000fe400078e00ff */
[----:B-1----:R-:W-:-:S07]  /*216f0*/  IMAD.MOV.U32 R13, RZ, RZ, RZ ;  /* 0x000000ffff0d7224 */ /* 0x002fce00078e00ff */
[----:B------:R-:W-:-:S07]  /*21700*/  LEPC R20, `(.L_x_11030) ;  /* 0x000000001014794e */ /* 0x000fce0000000000 */
[----:B---3--:R-:W-:Y:S05]  /*21710*/  CALL.ABS.NOINC R2 ;  /* 0x0000000002007343 */ /* 0x008fea0003c00000 */
.L_x_11030:
        /* <DEDUP_REMOVED lines=15> */
.L_x_11029:
[----:B------:R-:W-:Y:S05]  /*21810*/  BSYNC B6 ;  /* 0x0000000000067941 */ /* 0x000fea0003800000 */
.L_x_11028:
[----:B------:R-:W-:Y:S01]  /*21820*/  ULDC.64 UR4, c[0x0][0x9f8] ;  /* 0x00027e0000047ab9 */ /* 0x000fe20000000a00 */
[----:B------:R-:W-:Y:S01]  /*21830*/  IMAD.MOV.U32 R25, RZ, RZ, R27 ;  /* 0x000000ffff197224 */ /* 0x000fe200078e001b */
[----:B------:R-:W-:-:S04]  /*21840*/  ISETP.NE.U32.AND P0, PT, RZ, UR4, PT ;  /* 0x00000004ff007c0c */ /* 0x000fc8000bf05070 */
[----:B------:R-:W-:Y:S01]  /*21850*/  ISETP.NE.AND.EX P0, PT, RZ, UR5, PT, P0 ;  /* 0x00000005ff007c0c */ /* 0x000fe2000bf05300 */
[----:B------:R-:W-:-:S12]  /*21860*/  ULDC.64 UR4, c[0x0][0xa08] ;  /* 0x0002820000047ab9 */ /* 0x000fd80000000a00 */
[----:B------:R-:W1:Y:S02]  /*21870*/  @P0 LDC.64 R2, c[0x0][0x9f8] ;  /* 0x00027e00ff020b82 */ /* 0x000e640000000a00 */
[----:B-1----:R-:W-:-:S05]  /*21880*/  @P0 IMAD.WIDE R2, R27, 0x4, R2 ;  /* 0x000000041b020825 */ /* 0x002fca00078e0202 */
[----:B------:R1:W3:Y:S01]  /*21890*/  @P0 LDG.E R25, desc[UR40][R2.64] ;  /* 0x0000002802190981 */ /* 0x0002e2000c1e1900 */
[----:B------:R-:W-:Y:S01]  /*218a0*/  VIADD R23, R23, 0xffffffff ;  /* 0xffffffff17177836 */ /* 0x000fe20000000000 */
[----:B-1----:R-:W1:Y:S02]  /*218b0*/  LDC.64 R2, c[0x0][0x418] ;  /* 0x00010600ff027b82 */ /* 0x002e640000000a00 */
[----:B-1----:R-:W-:Y:S01]  /*218c0*/  LOP3.LUT P0, RZ, R2, UR4, RZ, 0xfc, !PT ;  /* 0x0000000402ff7c12 */ /* 0x002fe2000f80fcff */
[----:B------:R-:W-:-:S03]  /*218d0*/  UMOV UR4, 0xffffffff ;  /* 0xffffffff00047882 */ /* 0x000fc60000000000 */
[----:B------:R-:W-:Y:S02]  /*218e0*/  LOP3.LUT P0, RZ, R3, UR5, RZ, 0xfc, P0 ;  /* 0x0000000503ff7c12 */ /* 0x000fe4000800fcff */
[----:B---3--:R-:W-:Y:S02]  /*218f0*/  SHF.R.S32.HI R7, RZ, 0x1f, R25 ;  /* 0x0000001fff077819 */ /* 0x008fe40000011419 */
[----:B------:R-:W-:-:S03]  /*21900*/  SEL R22, R25, RZ, !P0 ;  /* 0x000000ff19167207 */ /* 0x000fc60004000000 */
[----:B------:R1:W-:Y:S01]  /*21910*/  STL [R1+0x4], R7 ;  /* 0x0000040701007387 */ /* 0x0003e20000100800 */
[----:B------:R-:W-:Y:S05]  /*21920*/  BRA.DIV UR4, `(.L_x_11031) ;  /* 0x00000062042c7947 */ /* 0x000fea000b800000 */
[----:B------:R-:W3:Y:S02]  /*21930*/  S2R R0, SR_TID.X ;  /* 0x0000000000007919 */ /* 0x000ee40000002100 */
[----:B---3--:R-:W-:-:S04]  /*21940*/  SHF.R.U32.HI R0, RZ, 0x5, R0 ;  /* 0x00000005ff007819 */ /* 0x008fc80000011600 */
[----:B------:R-:W-:-:S05]  /*21950*/  LOP3.LUT R0, R0, 0x3, RZ, 0xc0, !PT ;  /* 0x0000000300007812 */ /* 0x000fca00078ec0ff */
[----:B------:R3:W4:Y:S02]  /*21960*/  SHFL.IDX PT, R14, R0, RZ, 0x1f ;  /* 0x00001fff000e7589 */ /* 0x00072400000e0000 */
.L_x_11192:
[----:B----4-:R-:W-:Y:S02]  /*21970*/  ISETP.NE.AND P0, PT, R14, RZ, PT ;  /* 0x000000ff0e00720c */ /* 0x010fe40003f05270 */
[----:B------:R-:W-:Y:S02]  /*21980*/  PLOP3.LUT P1, PT, PT, PT, PT, 0x8, 0x0 ;  /* 0x000000000000781c */ /* 0x000fe40003f2e170 */
[----:B------:R-:W-:-:S11]  /*21990*/  LOP3.LUT R18, R18, 0xfffffffb, RZ, 0xc0, !PT ;  /* 0xfffffffb12127812 */ /* 0x000fd600078ec0ff */
[----:B------:R-:W-:Y:S01]  /*219a0*/  @P1 LOP3.LUT R18, R18, 0x4, RZ, 0xfc, !PT ;  /* 0x0000000412121812 */ /* 0x000fe200078efcff */
[----:B------:R-:W-:Y:S06]  /*219b0*/  @P0 BRA `(.L_x_11032) ;  /* 0x0000000400140947 */ /* 0x000fec0003800000 */
[----:B------:R-:W-:-:S03]  /*219c0*/  UMOV UR4, 0xffffffff ;  /* 0xffffffff00047882 */ /* 0x000fc60000000000 */
[----:B------:R-:W-:Y:S05]  /*219d0*/  BRA.DIV UR4, `(.L_x_11033) ;  /* 0x0000006204347947 */ /* 0x000fea000b800000 */
[----:B------:R-:W-:-:S13]  /*219e0*/  ELECT P6, URZ, PT ;  /* 0x00000000003f782f */ /* 0x000fda00038c0000 */
.L_x_11195:
[----:B------:R-:W-:Y:S05]  /*219f0*/  @!P6 BRA `(.L_x_11032) ;  /* 0x000000040004e947 */ /* 0x000fea0003800000 */
[----:B------:R-:W-:-:S04]  /*21a00*/  ISETP.NE.U32.AND P0, PT, R2, RZ, PT ;  /* 0x000000ff0200720c */ /* 0x000fc80003f05070 */
[----:B------:R-:W-:-:S13]  /*21a10*/  ISETP.NE.AND.EX P0, PT, R3, RZ, PT, P0 ;  /* 0x000000ff0300720c */ /* 0x000fda0003f05300 */
[----:B------:R-:W-:Y:S05]  /*21a20*/  @!P0 BRA `(.L_x_11034) ;  /* 0x0000000000488947 */ /* 0x000fea0003800000 */
[----:B------:R-:W4:Y:S01]  /*21a30*/  LDC R6, c[0x0][0x43c] ;  /* 0x00010f00ff067b82 */ /* 0x000f220000000800 */
[----:B---3--:R-:W-:Y:S01]  /*21a40*/  IMAD.MOV.U32 R0, RZ, RZ, R23 ;  /* 0x000000ffff007224 */ /* 0x008fe200078e0017 */
[----:B------:R-:W-:Y:S01]  /*21a50*/  ULDC.64 UR4, c[0x0][0x428] ;  /* 0x00010a0000047ab9 */ /* 0x000fe20000000a00 */
[----:B----4-:R-:W-:-:S13]  /*21a60*/  ISETP.NE.AND P0, PT, R6, 0x1, PT ;  /* 0x000000010600780c */ /* 0x010fda0003f05270 */
[----:B--2---:R-:W2:Y:S02]  /*21a70*/  @P0 LDC.64 R4, c[0x0][0x440] ;  /* 0x00011000ff040b82 */ /* 0x004ea40000000a00 */
[----:B--2---:R-:W-:-:S05]  /*21a80*/  @P0 IMAD.HI.U32 R4, R23, R4, RZ ;  /* 0x0000000417040227 */ /* 0x004fca00078e00ff */
        /* <DEDUP_REMOVED lines=12> */
.L_x_11034:
[----:B---3--:R-:W-:Y:S01]  /*21b50*/  IMAD R0, R19, 0x8, R16 ;  /* 0x0000000813007824 */ /* 0x008fe200078e0210 */
[----:B----4-:R-:W-:-:S04]  /*21b60*/  SHF.L.U32 R2, R28, 0x1f, RZ ;  /* 0x0000001f1c027819 */ /* 0x010fc800000006ff */
[----:B------:R-:W3:Y:S02]  /*21b70*/  SYNCS.PHASECHK.TRANS64.TRYWAIT P0, [R0+URZ+0x2d840], R2 ;  /* 0x02d84002000075a7 */ /* 0x000ee4000800017f */
[----:B---3--:R-:W-:Y:S05]  /*21b80*/  @!P0 BRA `(.L_x_11035) ;  /* 0x0000005c00e88947 */ /* 0x008fea0003800000 */
.L_x_11196:
        /* <DEDUP_REMOVED lines=9> */
.L_x_11036:
[----:B------:R-:W-:Y:S01]  /*21c20*/  R2UR UR9, R0 ;  /* 0x00000000000972ca */ /* 0x000fe200000e0000 */
[----:B---34-:R-:W-:Y:S01]  /*21c30*/  IMAD R0, R19, 0x6000, R16 ;  /* 0x0000600013007824 */ /* 0x018fe200078e0210 */
        /* <DEDUP_REMOVED lines=13> */
[----:B------:R-:W-:Y:S02]  /*21d10*/  ULEA UR11, UR11, UR5, 0x7 ;  /* 0x000000050b0b7291 */ /* 0x000fe4000f8e383f */
        /* <DEDUP_REMOVED lines=8> */
[----:B---3--:R-:W-:Y:S01]  /*21da0*/  UMOV UR8, UR15 ;  /* 0x0000000f00087c82 */ /* 0x008fe20008000000 */
[----:B------:R-:W-:-:S02]  /*21db0*/  UMOV UR10, UR17 ;  /* 0x00000011000a7c82 */ /* 0x000fc40008000000 */
[----:B------:R3:W-:Y:S02]  /*21dc0*/  UTMALDG.4D [UR8], [UR4], desc[UR6] ;  /* 0x00000608040075b4 */ /* 0x0007e40008019000 */
[----:B---3--:R-:W-:Y:S01]  /*21dd0*/  UMOV UR8, UR16 ;  /* 0x0000001000087c82 */ /* 0x008fe20008000000 */
[----:B------:R-:W-:Y:S02]  /*21de0*/  UMOV UR10, UR14 ;  /* 0x0000000e000a7c82 */ /* 0x000fe40008000000 */
[----:B------:R4:W-:Y:S02]  /*21df0*/  UTMALDG.4D [UR8], [UR4], desc[UR6] ;  /* 0x00000608040075b4 */ /* 0x0009e40008019000 */
[----:B----4-:R-:W-:Y:S01]  /*21e00*/  NOP ;  /* 0x0000000000007918 */ /* 0x010fe20000000000 */
.L_x_11032:
[----:B------:R-:W4:Y:S01]  /*21e10*/  LDL.LU R3, [R1+0x20] ;  /* 0x0000200001037983 */ /* 0x000f220000300800 */
[----:B------:R-:W-:Y:S05]  /*21e20*/  WARPSYNC.ALL ;  /* 0x0000000000007948 */ /* 0x000fea0003800000 */
[----:B------:R-:W-:Y:S01]  /*21e30*/  ULDC.64 UR4, c[0x0][0x298] ;  /* 0x0000a60000047ab9 */ /* 0x000fe20000000a00 */
[----:B---3--:R-:W-:Y:S01]  /*21e40*/  VIADD R0, R16, 0xc400 ;  /* 0x0000c40010007836 */ /* 0x008fe20000000000 */
[----:B------:R-:W-:Y:S01]  /*21e50*/  ULDC.64 UR6, c[0x0][0xa00] ;  /* 0x0002800000067ab9 */ /* 0x000fe20000000a00 */
[----:B------:R-:W-:Y:S01]  /*21e60*/  BSSY B6, `(.L_x_11037) ;  /* 0x0000022000067945 */ /* 0x000fe20003800000 */
[----:B------:R-:W-:Y:S01]  /*21e70*/  BAR.SYNC.DEFER_BLOCKING 0x8, 0x200 ;  /* 0x0208000000007b1d */ /* 0x000fe20000010000 */
[----:B------:R-:W-:-:S02]  /*21e80*/  ISETP.NE.U32.AND P0, PT, RZ, UR6, PT ;  /* 0x00000006ff007c0c */ /* 0x000fc4000bf05070 */
[----:B------:R-:W-:Y:S02]  /*21e90*/  LOP3.LUT P1, RZ, R0, 0x1bf, RZ, 0xc0, !PT ;  /* 0x000001bf00ff7812 */ /* 0x000fe4000782c0ff */
[----:B------:R-:W-:Y:S02]  /*21ea0*/  ISETP.NE.AND.EX P0, PT, RZ, UR7, PT, P0 ;  /* 0x00000007ff007c0c */ /* 0x000fe4000bf05300 */
[----:B----4-:R-:W-:Y:S01]  /*21eb0*/  SHF.R.S32.HI R2, RZ, 0x1f, R3 ;  /* 0x0000001fff027819 */ /* 0x010fe20000011403 */
[----:B--2---:R-:W-:-:S04]  /*21ec0*/  IMAD.WIDE.U32 R4, R3, UR4, RZ ;  /* 0x0000000403047c25 */ /* 0x004fc8000f8e00ff */
        /* <DEDUP_REMOVED lines=19> */
[----:B-1----:R-:W-:-:S02]  /*22000*/  IMAD.U32 R7, RZ, RZ, UR7 ;  /* 0x00000007ff077e24 */ /* 0x002fc4000f8e00ff */
[----:B0-----:R-:W-:Y:S02]  /*22010*/  IMAD.U32 R10, RZ, RZ, UR8 ;  /* 0x00000008ff0a7e24 */ /* 0x001fe4000f8e00ff */
[----:B------:R-:W-:Y:S02]  /*22020*/  IMAD.U32 R11, RZ, RZ, UR9 ;  /* 0x00000009ff0b7e24 */ /* 0x000fe4000f8e00ff */
[----:B------:R-:W-:Y:S02]  /*22030*/  IMAD.MOV.U32 R8, RZ, RZ, 0x70 ;  /* 0x00000070ff087424 */ /* 0x000fe400078e00ff */
[----:B------:R-:W-:Y:S02]  /*22040*/  IMAD.MOV.U32 R12, RZ, RZ, 0x1 ;  /* 0x00000001ff0c7424 */ /* 0x000fe400078e00ff */
[----:B------:R-:W-:-:S07]  /*22050*/  IMAD.MOV.U32 R13, RZ, RZ, RZ ;  /* 0x000000ffff0d7224 */ /* 0x000fce00078e00ff */
[----:B------:R-:W-:-:S07]  /*22060*/  LEPC R20, `(.L_x_11038) ;  /* 0x000000001014794e */ /* 0x000fce0000000000 */
[----:B--2---:R-:W-:Y:S05]  /*22070*/  CALL.ABS.NOINC R2 ;  /* 0x0000000002007343 */ /* 0x004fea0003c00000 */
.L_x_11038:
[----:B------:R-:W-:Y:S05]  /*22080*/  BSYNC B6 ;  /* 0x0000000000067941 */ /* 0x000fea0003800000 */
.L_x_11037:
[----:B------:R-:W3:Y:S01]  /*22090*/  LDL.LU R20, [R1+0x3c] ;  /* 0x00003c0001147983 */ /* 0x000ee20000300800 */
[----:B------:R-:W4:Y:S01]  /*220a0*/  LDC R9, c[0x0][0x448] ;  /* 0x00011200ff097b82 */ /* 0x000f220000000800 */
[----:B------:R-:W-:Y:S01]  /*220b0*/  ULDC.64 UR4, c[0x0][0x2d8] ;  /* 0x0000b60000047ab9 */ /* 0x000fe20000000a00 */
[----:B------:R-:W-:Y:S01]  /*220c0*/  ULDC.64 UR6, c[0x0][0x2e0] ;  /* 0x0000b80000067ab9 */ /* 0x000fe20000000a00 */
[----:B--2---:R-:W3:Y:S01]  /*220d0*/  LDL.LU.64 R2, [R1+0x30] ;  /* 0x0000300001027983 */ /* 0x004ee20000300a00 */
[----:B------:R-:W-:-:S03]  /*220e0*/  ULDC.64 UR8, c[0x0][0x280] ;  /* 0x0000a00000087ab9 */ /* 0x000fc60000000a00 */
[----:B------:R-:W2:Y:S04]  /*220f0*/  LDL.LU R0, [R1+0x44] ;  /* 0x0000440001007983 */ /* 0x000ea80000300800 */
[----:B------:R-:W5:Y:S04]  /*22100*/  LDL.LU R5, [R1+0x20] ;  /* 0x0000200001057983 */ /* 0x000f680000300800 */
[----:B------:R-:W5:Y:S01]  /*22110*/  LDL R21, [R1+0x14] ;  /* 0x0000140001157983 */ /* 0x000f620000100800 */
[----:B------:R-:W0:Y:S01]  /*22120*/  S2R R13, SR_TID.X ;  /* 0x00000000000d7919 */ /* 0x000e220000002100 */
[----:B----4-:R-:W-:-:S13]  /*22130*/  ISETP.NE.AND P1, PT, R9, 0x1, PT ;  /* 0x000000010900780c */ /* 0x010fda0003f25270 */
[----:B------:R-:W4:Y:S08]  /*22140*/  @P1 LDC R6, c[0x0][0x450] ;  /* 0x00011400ff061b82 */ /* 0x000f300000000800 */
[----:B------:R-:W1:Y:S01]  /*22150*/  @P1 LDC R8, c[0x0][0x450] ;  /* 0x00011400ff081b82 */ /* 0x000e620000000800 */
[C---:B0-----:R-:W-:Y:S02]  /*22160*/  IMAD.SHL.U32 R11, R13.reuse, 0x8, RZ ;  /* 0x000000080d0b7824 */ /* 0x041fe400078e00ff */
[----:B------:R-:W-:-:S03]  /*22170*/  IMAD.SHL.U32 R10, R13, 0x8, RZ ;  /* 0x000000080d0a7824 */ /* 0x000fc600078e00ff */
[----:B------:R-:W-:Y:S02]  /*22180*/  LOP3.LUT R11, R11, 0x18, RZ, 0xc0, !PT ;  /* 0x000000180b0b7812 */ /* 0x000fe400078ec0ff */
[----:B------:R-:W-:Y:S02]  /*22190*/  LOP3.LUT R10, R10, 0x18, RZ, 0xc0, !PT ;  /* 0x000000180a0a7812 */ /* 0x000fe400078ec0ff */
[C---:B------:R-:W-:Y:S02]  /*221a0*/  LOP3.LUT R12, R11.reuse, 0x20, RZ, 0xfc, !PT ;  /* 0x000000200b0c7812 */ /* 0x040fe400078efcff */
[----:B------:R-:W-:Y:S01]  /*221b0*/  LOP3.LUT R11, R11, 0x40, RZ, 0xfc, !PT ;  /* 0x000000400b0b7812 */ /* 0x000fe200078efcff */
[----:B---3--:R-:W-:Y:S02]  /*221c0*/  IMAD.MOV.U32 R3, RZ, RZ, R20 ;  /* 0x000000ffff037224 */ /* 0x008fe400078e0014 */
[----:B------:R-:W0:Y:S01]  /*221d0*/  S2R R20, SR_TID.X ;  /* 0x0000000000147919 */ /* 0x000e220000002100 */
[----:B------:R-:W-:-:S04]  /*221e0*/  IMAD.WIDE.U32 R2, R17, UR4, R2 ;  /* 0x0000000411027c25 */ /* 0x000fc8000f8e0002 */
[----:B------:R-:W-:Y:S01]  /*221f0*/  IMAD R3, R17, UR5, R3 ;  /* 0x0000000511037c24 */ /* 0x000fe2000f8e0203 */
[----:B------:R-:W-:Y:S01]  /*22200*/  ULDC.64 UR4, c[0x0][0x2d0] ;  /* 0x0000b40000047ab9 */ /* 0x000fe20000000a00 */
[----:B--2---:R-:W-:Y:S02]  /*22210*/  IMAD R0, R0, UR6, RZ ;  /* 0x0000000600007c24 */ /* 0x004fe4000f8e02ff */
        /* <DEDUP_REMOVED lines=8> */
[----:B------:R-:W-:-:S05]  /*222a0*/  LOP3.LUT R20, R4, 0x60, R20, 0xf8, !PT ;  /* 0x0000006004147812 */ /* 0x000fca00078ef814 */
[----:B------:R-:W-:Y:S01]  /*222b0*/  IMAD.IADD R0, R20, 0x1, R21 ;  /* 0x0000000114007824 */ /* 0x000fe200078e0215 */
[----:B------:R-:W-:-:S03]  /*222c0*/  LOP3.LUT R20, R13, 0x7f, RZ, 0xc0, !PT ;  /* 0x0000007f0d147812 */ /* 0x000fc600078ec0ff */
[----:B--2---:R-:W-:Y:S01]  /*222d0*/  @P1 IMAD.HI.U32 R5, R0, R5, RZ ;  /* 0x0000000500051227 */ /* 0x004fe200078e00ff */
[----:B------:R-:W-:-:S03]  /*222e0*/  SHF.R.U32.HI R20, RZ, 0x2, R20 ;  /* 0x00000002ff147819 */ /* 0x000fc60000011614 */
[----:B------:R-:W-:Y:S01]  /*222f0*/  IMAD.MOV.U32 R4, RZ, RZ, R0 ;  /* 0x000000ffff047224 */ /* 0x000fe200078e0000 */
[----:B----4-:R-:W-:-:S04]  /*22300*/  @P1 SHF.R.U32.HI R4, RZ, R6, R5 ;  /* 0x00000006ff041219 */ /* 0x010fc80000011605 */
[--C-:B------:R-:W-:Y:S01]  /*22310*/  SHF.R.S32.HI R5, RZ, 0x1f, R4.reuse ;  /* 0x0000001fff057819 */ /* 0x100fe20000011404 */
[----:B-1----:R-:W-:-:S04]  /*22320*/  IMAD.MOV R7, RZ, RZ, -R4 ;  /* 0x000000ffff077224 */ /* 0x002fc800078e0a04 */
[----:B------:R-:W-:-:S04]  /*22330*/  IMAD R5, R5, UR4, RZ ;  /* 0x0000000405057c24 */ /* 0x000fc8000f8e02ff */
[C---:B------:R-:W-:Y:S02]  /*22340*/  IMAD R6, R4.reuse, UR5, R5 ;  /* 0x0000000504067c24 */ /* 0x040fe4000f8e0205 */
[----:B------:R-:W-:-:S04]  /*22350*/  IMAD.WIDE.U32 R4, R4, UR4, R2 ;  /* 0x0000000404047c25 */ /* 0x000fc8000f8e0002 */
[----:B------:R-:W-:Y:S02]  /*22360*/  IMAD.IADD R5, R5, 0x1, R6 ;  /* 0x0000000105057824 */ /* 0x000fe400078e0206 */
[----:B------:R-:W-:Y:S02]  /*22370*/  IMAD R6, R9, R7, R0 ;  /* 0x0000000709067224 */ /* 0x000fe400078e0200 */
[----:B------:R-:W-:Y:S02]  /*22380*/  VIADD R0, R0, 0x80 ;  /* 0x0000008000007836 */ /* 0x000fe40000000000 */
[----:B------:R-:W-:Y:S01]  /*22390*/  IMAD.WIDE.U32 R4, R6, UR6, R4 ;  /* 0x0000000606047c25 */ /* 0x000fe2000f8e0004 */
[----:B------:R-:W-:-:S05]  /*223a0*/  SHF.R.S32.HI R7, RZ, 0x1f, R6 ;  /* 0x0000001fff077819 */ /* 0x000fca0000011406 */
[----:B------:R-:W-:-:S04]  /*223b0*/  IMAD R7, R7, UR6, RZ ;  /* 0x0000000607077c24 */ /* 0x000fc8000f8e02ff */
[----:B------:R-:W-:Y:S02]  /*223c0*/  IMAD R6, R6, UR7, R7 ;  /* 0x0000000706067c24 */ /* 0x000fe4000f8e0207 */
[----:B------:R-:W0:Y:S02]  /*223d0*/  @P1 LDC R7, c[0x0][0x44c] ;  /* 0x00011300ff071b82 */ /* 0x000e240000000800 */
[----:B------:R-:W-:Y:S01]  /*223e0*/  IMAD.IADD R6, R5, 0x1, R6 ;  /* 0x0000000105067824 */ /* 0x000fe200078e0206 */
[----:B------:R-:W-:-:S04]  /*223f0*/  LEA R5, P0, R4, UR8, 0x1 ;  /* 0x0000000804057c11 */ /* 0x000fc8000f8008ff */
[----:B------:R-:W-:Y:S01]  /*22400*/  LEA.HI.X R6, R4, UR9, R6, 0x1, P0 ;  /* 0x0000000904067c11 */ /* 0x000fe200080f0c06 */
        /* <DEDUP_REMOVED lines=11> */
[----:B------:R-:W-:Y:S01]  /*224c0*/  SHF.R.S32.HI R4, RZ, 0x1f, R0 ;  /* 0x0000001fff047819 */ /* 0x000fe20000011400 */
[----:B------:R-:W-:Y:S01]  /*224d0*/  UMOV UR5, 0xffffffff ;  /* 0xffffffff00057882 */ /* 0x000fe20000000000 */
[----:B------:R-:W-:Y:S01]  /*224e0*/  ISETP.GE.AND P1, PT, R11, UR4, PT ;  /* 0x000000040b007c0c */ /* 0x000fe2000bf26270 */
[----:B------:R-:W-:Y:S02]  /*224f0*/  IMAD.IADD R3, R3, 0x1, R7 ;  /* 0x0000000103037824 */ /* 0x000fe400078e0207 */
[----:B------:R-:W-:-:S02]  /*22500*/  IMAD R4, R4, UR6, RZ ;  /* 0x0000000604047c24 */ /* 0x000fc4000f8e02ff */
        /* <DEDUP_REMOVED lines=9> */
[----:B------:R-:W-:-:S03]  /*225a0*/  IMAD.IADD R0, R20, 0x1, R21 ;  /* 0x0000000114007824 */ /* 0x000fc600078e0215 */
[----:B------:R-:W0:Y:S01]  /*225b0*/  SHFL.IDX PT, R2, R5, RZ, 0x1c1f ;  /* 0x001c1fff05027589 */ /* 0x000e2200000e0000 */
[----:B--2---:R-:W-:-:S03]  /*225c0*/  IMAD R4, R3, R9, RZ ;  /* 0x0000000903047224 */ /* 0x004fc600078e02ff */
[----:B------:R-:W1:Y:S02]  /*225d0*/  SHFL.IDX PT, R3, R6, RZ, 0x1c1f ;  /* 0x001c1fff06037589 */ /* 0x000e6400000e0000 */
[----:B------:R-:W-:-:S13]  /*225e0*/  ISETP.GE.AND P2, PT, R0, R4, PT ;  /* 0x000000040000720c */ /* 0x000fda0003f46270 */
[----:B0-----:R-:W-:-:S05]  /*225f0*/  @!P2 LEA R2, P4, R10, R2, 0x1 ;  /* 0x000000020a02a211 */ /* 0x001fca00078808ff */
[----:B-1----:R-:W-:-:S05]  /*22600*/  @!P2 IMAD.X R3, RZ, RZ, R3, P4 ;  /* 0x000000ffff03a224 */ /* 0x002fca00020e0603 */
[----:B------:R-:W-:Y:S01]  /*22610*/  @!PT LDS RZ, [RZ] ;  /* 0x00000000fffff984 */ /* 0x000fe20000000800 */
[----:B---3--:R-:W-:Y:S04]  /*22620*/  @!P2 LDGSTS.E.BYPASS.LTC128B.128 [R11+0xc400], desc[UR40][R2.64], !P3 ;  /* 0x0c400000020bafae */ /* 0x008fe8000d901d68 */
        /* <DEDUP_REMOVED lines=16> */
[----:B------:R-:W-:Y:S01]  /*22730*/  ISETP.GE.AND P2, PT, R2, R4, PT ;  /* 0x000000040200720c */ /* 0x000fe20003f46270 */
[----:B------:R-:W-:Y:S04]  /*22740*/  SHFL.IDX PT, R5, R5, 0x3, 0x1c1f ;  /* 0x007c1f0005057f89 */ /* 0x000fe800000e0000 */
[----:B------:R-:W1:Y:S04]  /*22750*/  SHFL.IDX PT, R2, R6, 0x2, 0x1c1f ;  /* 0x005c1f0006027f89 */ /* 0x000e6800000e0000 */
[----:B------:R-:W2:Y:S04]  /*22760*/  SHFL.IDX PT, R6, R6, 0x3, 0x1c1f ;  /* 0x007c1f0006067f89 */ /* 0x000ea800000e0000 */
        /* <DEDUP_REMOVED lines=8> */
[----:B0-----:R-:W-:-:S05]  /*227f0*/  VIADD R2, R0, 0x60 ;  /* 0x0000006000027836 */ /* 0x001fca0000000000 */
[----:B------:R-:W-:-:S13]  /*22800*/  ISETP.GE.AND P2, PT, R2, R4, PT ;  /* 0x000000040200720c */ /* 0x000fda0003f46270 */
[----:B------:R-:W-:Y:S01]  /*22810*/  @!P2 LEA R2, P4, R10, R5, 0x1 ;  /* 0x000000050a02a211 */ /* 0x000fe200078808ff */
[----:B------:R-:W-:-:S04]  /*22820*/  VIADD R5, R0, 0x80 ;  /* 0x0000008000057836 */ /* 0x000fc80000000000 */
[----:B--2---:R-:W-:-:S05]  /*22830*/  @!P2 IMAD.X R3, RZ, RZ, R6, P4 ;  /* 0x000000ffff03a224 */ /* 0x004fca00020e0606 */
[----:B------:R-:W-:Y:S04]  /*22840*/  @!P2 LDGSTS.E.BYPASS.LTC128B.128 [R11+0xdc00], desc[UR40][R2.64], !P3 ;  /* 0x0dc00000020bafae */ /* 0x000fe8000d901d68 */
[----:B------:R-:W-:Y:S04]  /*22850*/  @!P2 LDGSTS.E.BYPASS.LTC128B.128 [R11+0x10c00], desc[UR40][R2.64+0x40], !P0 ;  /* 0x10c00040020bafae */ /* 0x000fe8000c101d68 */
[----:B------:R0:W-:Y:S01]  /*22860*/  @!P2 LDGSTS.E.BYPASS.LTC128B.128 [R11+0x13c00], desc[UR40][R2.64+0x80], !P1 ;  /* 0x13c00080020bafae */ /* 0x0001e2000c901d68 */
[----:B------:R-:W-:-:S03]  /*22870*/  ISETP.GE.AND P2, PT, R5, R4, PT ;  /* 0x000000040500720c */ /* 0x000fc60003f46270 */
[----:B0-----:R-:W0:Y:S04]  /*22880*/  SHFL.IDX PT, R3, R8, RZ, 0x1c1f ;  /* 0x001c1fff08037589 */ /* 0x001e2800000e0000 */
[----:B------:R-:W1:Y:S04]  /*22890*/  SHFL.IDX PT, R2, R7, RZ, 0x1c1f ;  /* 0x001c1fff07027589 */ /* 0x000e6800000e0000 */
[----:B------:R-:W2:Y:S02]  /*228a0*/  SHFL.IDX PT, R7, R7, 0x1, 0x1c1f ;  /* 0x003c1f0007077f89 */ /* 0x000ea400000e0000 */
        /* <DEDUP_REMOVED lines=8> */
[----:B0-2---:R0:W1:Y:S02]  /*22930*/  SHFL.IDX PT, R2, R8, 0x1, 0x1c1f ;  /* 0x003c1f0008027f89 */ /* 0x00506400000e0000 */
.L_x_11209:
[----:B------:R-:W2:Y:S01]  /*22940*/  LDL R5, [R1+0x10] ;  /* 0x0000100001057983 */ /* 0x000ea20000100800 */
[----:B------:R-:W-:-:S05]  /*22950*/  VIADD R0, R0, 0xa0 ;  /* 0x000000a000007836 */ /* 0x000fca0000000000 */
[----:B------:R-:W-:-:S13]  /*22960*/  ISETP.GE.AND P2, PT, R0, R4, PT ;  /* 0x000000040000720c */ /* 0x000fda0003f46270 */
[----:B-1----:R-:W-:-:S05]  /*22970*/  @!P2 LEA R2, P4, R10, R2, 0x1 ;  /* 0x000000020a02a211 */ /* 0x002fca00078808ff */
        /* <DEDUP_REMOVED lines=9> */
.L_x_11040:
        /* <DEDUP_REMOVED lines=18> */
.L_x_11210:
[----:B------:R-:W-:Y:S05]  /*22b30*/  BSYNC B0 ;  /* 0x0000000000007941 */ /* 0x000fea0003800000 */
.L_x_11041:
        /* <DEDUP_REMOVED lines=30> */
[----:B0-----:R-:W-:Y:S02]  /*22d20*/  SEL R8, RZ, 0x1, P0 ;  /* 0x00000001ff087807 */ /* 0x001fe40000000000 */
        /* <DEDUP_REMOVED lines=26> */
.L_x_11049:
[----:B------:R-:W-:Y:S01]  /*22ed0*/  IMAD R3, R6, 0x8, R16 ;  /* 0x0000000806037824 */ /* 0x000fe200078e0210 */
[----:B------:R-:W-:Y:S01]  /*22ee0*/  SHF.L.U32 R2, R8, 0x1f, RZ ;  /* 0x0000001f08027819 */ /* 0x000fe200000006ff */
[----:B------:R-:W-:Y:S03]  /*22ef0*/  BSSY B3, `(.L_x_11050) ;  /* 0x0000003000037945 */ /* 0x000fe60003800000 */
[----:B------:R-:W1:Y:S02]  /*22f00*/  SYNCS.PHASECHK.TRANS64.TRYWAIT P0, [R3+URZ+0x2d840], R2 ;  /* 0x02d84002030075a7 */ /* 0x000e64000800017f */
[----:B-1----:R-:W-:Y:S05]  /*22f10*/  @!P0 BRA `(.L_x_11051) ;  /* 0x0000005400388947 */ /* 0x002fea0003800000 */
.L_x_11211:
[----:B------:R-:W-:Y:S05]  /*22f20*/  BSYNC B3 ;  /* 0x0000000000037941 */ /* 0x000fea0003800000 */
.L_x_11050:
        /* <DEDUP_REMOVED lines=10> */
.L_x_11053:
[----:B------:R-:W-:Y:S05]  /*22fd0*/  BSYNC B3 ;  /* 0x0000000000037941 */ /* 0x000fea0003800000 */
.L_x_11052:
        /* <DEDUP_REMOVED lines=11> */
.L_x_11054:
        /* <DEDUP_REMOVED lines=16> */
.L_x_11055:
        /* <DEDUP_REMOVED lines=16> */
.L_x_11056:
        /* <DEDUP_REMOVED lines=15> */
.L_x_11212:
[----:B------:R-:W-:Y:S05]  /*23380*/  BSYNC B3 ;  /* 0x0000000000037941 */ /* 0x000fea0003800000 */
.L_x_11057:
        /* <DEDUP_REMOVED lines=10> */
.L_x_11059:
[----:B------:R-:W-:Y:S01]  /*23430*/  LOP3.LUT P0, RZ, R18, 0x8, RZ, 0xc0, !PT ;  /* 0x0000000812ff7812 */ /* 0x000fe2000780c0ff */
[----:B------:R-:W-:-:S12]  /*23440*/  BSSY B3, `(.L_x_11060) ;  /* 0x0000003000037945 */ /* 0x000fd80003800000 */
[----:B------:R-:W-:Y:S05]  /*23450*/  @P0 BRA `(.L_x_11061) ;  /* 0x0000000000040947 */ /* 0x000fea0003800000 */
[----:B------:R-:W-:Y:S01]  /*23460*/  BPT.TRAP 0x1 ;  /* 0x000000040000795c */ /* 0x000fe20000300000 */
.L_x_11061:
[----:B------:R-:W-:Y:S05]  /*23470*/  BSYNC B3 ;  /* 0x0000000000037941 */ /* 0x000fea0003800000 */
.L_x_11060:
        /* <DEDUP_REMOVED lines=10> */
.L_x_11062:
        /* <DEDUP_REMOVED lines=15> */
.L_x_11063:
        /* <DEDUP_REMOVED lines=15> */
.L_x_11064:
        /* <DEDUP_REMOVED lines=12> */
.L_x_11048:
[----:B------:R-:W-:Y:S05]  /*237c0*/  BSYNC B1 ;  /* 0x0000000000017941 */ /* 0x000fea0003800000 */
.L_x_11047:
[----:B------:R-:W2:Y:S01]  /*237d0*/  LDL.LU R0, [R1+0x1c] ;  /* 0x00001c0001007983 */ /* 0x000ea20000300800 */
[----:B------:R-:W-:Y:S02]  /*237e0*/  IMAD.MOV.U32 R19, RZ, RZ, R6 ;  /* 0x000000ffff137224 */ /* 0x000fe400078e0006 */
[----:B------:R-:W-:Y:S02]  /*237f0*/  IMAD.MOV.U32 R28, RZ, RZ, R8 ;  /* 0x000000ffff1c7224 */ /* 0x000fe400078e0008 */
[----:B--2---:R-:W-:-:S07]  /*23800*/  VIADD R0, R0, 0xfffffffd ;  /* 0xfffffffd00007836 */ /* 0x004fce0000000000 */
.L_x_11046:
[----:B------:R-:W-:Y:S05]  /*23810*/  BSYNC B2 ;  /* 0x0000000000027941 */ /* 0x000fea0003800000 */
.L_x_11045:
[----:B------:R-:W-:-:S05]  /*23820*/  VIADD R2, R9, 0xfffffffe ;  /* 0xfffffffe09027836 */ /* 0x000fca0000000000 */
[----:B------:R-:W-:-:S13]  /*23830*/  ISETP.NE.AND P0, PT, R2, R7, PT ;  /* 0x000000070200720c */ /* 0x000fda0003f05270 */
[----:B------:R-:W-:Y:S05]  /*23840*/  @!P0 BRA `(.L_x_11044) ;  /* 0x0000001400948947 */ /* 0x000fea0003800000 */
[----:B------:R-:W-:-:S07]  /*23850*/  IMAD.MOV.U32 R10, RZ, RZ, R22 ;  /* 0x000000ffff0a7224 */ /* 0x000fce00078e0016 */
.L_x_11101:
        /* <DEDUP_REMOVED lines=10> */
[----:B0-----:R-:W-:Y:S01]  /*23900*/  IMAD.MOV.U32 R8, RZ, RZ, R0 ;  /* 0x000000ffff087224 */ /* 0x001fe200078e0000 */
        /* <DEDUP_REMOVED lines=21> */
.L_x_11067:
[----:B0-----:R-:W-:Y:S01]  /*23a60*/  IMAD R4, R6, 0x8, R16 ;  /* 0x0000000806047824 */ /* 0x001fe200078e0210 */
[----:B------:R-:W-:Y:S01]  /*23a70*/  SHF.L.U32 R2, R7, 0x1f, RZ ;  /* 0x0000001f07027819 */ /* 0x000fe200000006ff */
[----:B------:R-:W-:Y:S03]  /*23a80*/  BSSY B2, `(.L_x_11068) ;  /* 0x0000003000027945 */ /* 0x000fe60003800000 */
[----:B------:R-:W0:Y:S02]  /*23a90*/  SYNCS.PHASECHK.TRANS64.TRYWAIT P0, [R4+URZ+0x2d840], R2 ;  /* 0x02d84002040075a7 */ /* 0x000e24000800017f */
[----:B0-----:R-:W-:Y:S05]  /*23aa0*/  @!P0 BRA `(.L_x_11069) ;  /* 0x00000048007c8947 */ /* 0x001fea0003800000 */
.L_x_11213:
[----:B------:R-:W-:Y:S05]  /*23ab0*/  BSYNC B2 ;  /* 0x0000000000027941 */ /* 0x000fea0003800000 */
.L_x_11068:
[----:B------:R-:W1:Y:S01]  /*23ac0*/  S2R R3, SR_TID.X ;  /* 0x0000000000037919 */ /* 0x000e620000002100 */
[----:B------:R-:W-:Y:S01]  /*23ad0*/  BSSY B2, `(.L_x_11070) ;  /* 0x0000009000027945 */ /* 0x000fe20003800000 */
[----:B-1----:R-:W-:-:S04]  /*23ae0*/  LOP3.LUT R3, R3, 0x7f, RZ, 0xc0, !PT ;  /* 0x0000007f03037812 */ /* 0x002fc800078ec0ff */
[----:B------:R-:W-:-:S13]  /*23af0*/  ISETP.NE.AND P0, PT, R3, RZ, PT ;  /* 0x000000ff0300720c */ /* 0x000fda0003f05270 */
[----:B------:R-:W-:Y:S05]  /*23b00*/  @P0 BRA `(.L_x_11071) ;  /* 0x0000000000140947 */ /* 0x000fea0003800000 */
[----:B------:R-:W-:Y:S01]  /*23b10*/  LOP3.LUT P1, RZ, R18, 0x1, RZ, 0xc0, !PT ;  /* 0x0000000112ff7812 */ /* 0x000fe2000782c0ff */
[----:B0-----:R-:W-:-:S04]  /*23b20*/  IMAD.MOV.U32 R2, RZ, RZ, 0x6000 ;  /* 0x00006000ff027424 */ /* 0x001fc800078e00ff */
[----:B------:R1:W-:Y:S08]  /*23b30*/  SYNCS.ARRIVE.TRANS64 RZ, [R4+URZ+0x2d830], R2 ;  /* 0x02d8300204ff79a7 */ /* 0x0003f0000800003f */
[----:B------:R-:W-:Y:S05]  /*23b40*/  @!P1 BRA `(.L_x_11071) ;  /* 0x0000000000049947 */ /* 0x000fea0003800000 */
[----:B------:R-:W-:Y:S01]  /*23b50*/  BPT.TRAP 0x1 ;  /* 0x000000040000795c */ /* 0x000fe20000300000 */
.L_x_11071:
[----:B------:R-:W-:Y:S05]  /*23b60*/  BSYNC B2 ;  /* 0x0000000000027941 */ /* 0x000fea0003800000 */
.L_x_11070:
        /* <DEDUP_REMOVED lines=11> */
.L_x_11072:
        /* <DEDUP_REMOVED lines=16> */
.L_x_11073:
        /* <DEDUP_REMOVED lines=16> */
.L_x_11074:
        /* <DEDUP_REMOVED lines=15> */
.L_x_11214:
[----:B------:R-:W-:Y:S05]  /*23f10*/  BSYNC B2 ;  /* 0x0000000000027941 */ /* 0x000fea0003800000 */
.L_x_11075:
        /* <DEDUP_REMOVED lines=10> */
.L_x_11077:
[----:B------:R-:W-:Y:S01]  /*23fc0*/  LOP3.LUT P0, RZ, R18, 0x8, RZ, 0xc0, !PT ;  /* 0x0000000812ff7812 */ /* 0x000fe2000780c0ff */
[----:B------:R-:W-:-:S12]  /*23fd0*/  BSSY B2, `(.L_x_11078) ;  /* 0x0000003000027945 */ /* 0x000fd80003800000 */
[----:B------:R-:W-:Y:S05]  /*23fe0*/  @P0 BRA `(.L_x_11079) ;  /* 0x0000000000040947 */ /* 0x000fea0003800000 */
[----:B------:R-:W-:Y:S01]  /*23ff0*/  BPT.TRAP 0x1 ;  /* 0x000000040000795c */ /* 0x000fe20000300000 */
.L_x_11079:
[----:B------:R-:W-:Y:S05]  /*24000*/  BSYNC B2 ;  /* 0x0000000000027941 */ /* 0x000fea0003800000 */
.L_x_11078:
        /* <DEDUP_REMOVED lines=10> */
.L_x_11080:
        /* <DEDUP_REMOVED lines=15> */
.L_x_11081:
        /* <DEDUP_REMOVED lines=15> */
.L_x_11082:
        /* <DEDUP_REMOVED lines=12> */
.L_x_11066:
[----:B------:R-:W-:Y:S05]  /*24350*/  BSYNC B1 ;  /* 0x0000000000017941 */ /* 0x000fea0003800000 */
.L_x_11065:
[----:B------:R-:W-:Y:S01]  /*24360*/  LOP3.LUT P1, RZ, R18, 0x4, RZ, 0xc0, !PT ;  /* 0x0000000412ff7812 */ /* 0x000fe2000782c0ff */
[----:B------:R-:W-:Y:S01]  /*24370*/  VIADD R19, R6, 0x1 ;  /* 0x0000000106137836 */ /* 0x000fe20000000000 */
[----:B------:R-:W-:Y:S01]  /*24380*/  BSSY B1, `(.L_x_11083) ;  /* 0x00000ad000017945 */ /* 0x000fe20003800000 */
[----:B0-----:R-:W-:-:S03]  /*24390*/  VIADD R8, R0, 0xffffffff ;  /* 0xffffffff00087836 */ /* 0x001fc60000000000 */
        /* <DEDUP_REMOVED lines=28> */
.L_x_11085:
[----:B0-----:R-:W-:Y:S01]  /*24560*/  IMAD R4, R19, 0x8, R16 ;  /* 0x0000000813047824 */ /* 0x001fe200078e0210 */
[----:B------:R-:W-:Y:S01]  /*24570*/  SHF.L.U32 R2, R28, 0x1f, RZ ;  /* 0x0000001f1c027819 */ /* 0x000fe200000006ff */
[----:B------:R-:W-:Y:S03]  /*24580*/  BSSY B2, `(.L_x_11086) ;  /* 0x0000003000027945 */ /* 0x000fe60003800000 */
[----:B------:R-:W0:Y:S02]  /*24590*/  SYNCS.PHASECHK.TRANS64.TRYWAIT P0, [R4+URZ+0x2d840], R2 ;  /* 0x02d84002040075a7 */ /* 0x000e24000800017f */
[----:B0-----:R-:W-:Y:S05]  /*245a0*/  @!P0 BRA `(.L_x_11087) ;  /* 0x0000003c00e48947 */ /* 0x001fea0003800000 */
.L_x_11215:
[----:B------:R-:W-:Y:S05]  /*245b0*/  BSYNC B2 ;  /* 0x0000000000027941 */ /* 0x000fea0003800000 */
.L_x_11086:
        /* <DEDUP_REMOVED lines=10> */
.L_x_11089:
[----:B------:R-:W-:Y:S05]  /*24660*/  BSYNC B2 ;  /* 0x0000000000027941 */ /* 0x000fea0003800000 */
.L_x_11088:
        /* <DEDUP_REMOVED lines=11> */
.L_x_11090:
        /* <DEDUP_REMOVED lines=16> */
.L_x_11091:
        /* <DEDUP_REMOVED lines=16> */
.L_x_11092:
        /* <DEDUP_REMOVED lines=15> */
.L_x_11216:
[----:B------:R-:W-:Y:S05]  /*24a10*/  BSYNC B2 ;  /* 0x0000000000027941 */ /* 0x000fea0003800000 */
.L_x_11093:
        /* <DEDUP_REMOVED lines=10> */
.L_x_11095:
[----:B------:R-:W-:Y:S01]  /*24ac0*/  LOP3.LUT P0, RZ, R18, 0x8, RZ, 0xc0, !PT ;  /* 0x0000000812ff7812 */ /* 0x000fe2000780c0ff */
[----:B------:R-:W-:-:S12]  /*24ad0*/  BSSY B2, `(.L_x_11096) ;  /* 0x0000003000027945 */ /* 0x000fd80003800000 */
[----:B------:R-:W-:Y:S05]  /*24ae0*/  @P0 BRA `(.L_x_11097) ;  /* 0x0000000000040947 */ /* 0x000fea0003800000 */
[----:B------:R-:W-:Y:S01]  /*24af0*/  BPT.TRAP 0x1 ;  /* 0x000000040000795c */ /* 0x000fe20000300000 */
.L_x_11097:
[----:B------:R-:W-:Y:S05]  /*24b00*/  BSYNC B2 ;  /* 0x0000000000027941 */ /* 0x000fea0003800000 */
.L_x_11096:
        /* <DEDUP_REMOVED lines=10> */
.L_x_11098:
        /* <DEDUP_REMOVED lines=15> */
.L_x_11099:
        /* <DEDUP_REMOVED lines=15> */
.L_x_11100:
        /* <DEDUP_REMOVED lines=12> */
.L_x_11084:
[----:B------:R-:W-:Y:S05]  /*24e50*/  BSYNC B1 ;  /* 0x0000000000017941 */ /* 0x000fea0003800000 */
.L_x_11083:
[----:B------:R-:W2:Y:S01]  /*24e60*/  LDL R2, [R1+0xc] ;  /* 0x00000c0001027983 */ /* 0x000ea20000100800 */
[----:B------:R-:W-:Y:S01]  /*24e70*/  VIADD R0, R0, 0xfffffffe ;  /* 0xfffffffe00007836 */ /* 0x000fe20000000000 */
[----:B--2---:R-:W-:-:S13]  /*24e80*/  ISETP.GT.AND P0, PT, R8, R2, PT ;  /* 0x000000020800720c */ /* 0x004fda0003f04270 */
[----:B------:R-:W-:Y:S05]  /*24e90*/  @P0 BRA `(.L_x_11101) ;  /* 0xffffffe800700947 */ /* 0x000fea000383ffff */
.L_x_11044:
[----:B------:R-:W-:Y:S05]  /*24ea0*/  BSYNC B0 ;  /* 0x0000000000007941 */ /* 0x000fea0003800000 */
.L_x_11043:
        /* <DEDUP_REMOVED lines=16> */
[----:B-1----:R-:W-:-:S07]  /*24fb0*/  IADD3 R24, R0, UR37, R7 ;  /* 0x0000002500187c10 */ /* 0x002fce000fffe007 */
.L_x_11103:
[----:B------:R-:W-:Y:S05]  /*24fc0*/  BSYNC B0 ;  /* 0x0000000000007941 */ /* 0x000fea0003800000 */
.L_x_11102:
        /* <DEDUP_REMOVED lines=8> */
.L_x_11217:
[----:B------:R-:W-:Y:S05]  /*25050*/  BSYNC B1 ;  /* 0x0000000000017941 */ /* 0x000fea0003800000 */
.L_x_11106:
        /* <DEDUP_REMOVED lines=10> */
.L_x_11108:
[----:B------:R-:W-:Y:S01]  /*25100*/  LOP3.LUT P0, RZ, R18, 0x8, RZ, 0xc0, !PT ;  /* 0x0000000812ff7812 */ /* 0x000fe2000780c0ff */
[----:B------:R-:W-:-:S12]  /*25110*/  BSSY B1, `(.L_x_11109) ;  /* 0x0000003000017945 */ /* 0x000fd80003800000 */
[----:B------:R-:W-:Y:S05]  /*25120*/  @P0 BRA `(.L_x_11110) ;  /* 0x0000000000040947 */ /* 0x000fea0003800000 */
[----:B------:R-:W-:Y:S01]  /*25130*/  BPT.TRAP 0x1 ;  /* 0x000000040000795c */ /* 0x000fe20000300000 */
.L_x_11110:
[----:B------:R-:W-:Y:S05]  /*25140*/  BSYNC B1 ;  /* 0x0000000000017941 */ /* 0x000fea0003800000 */
.L_x_11109:
[----:B------:R-:W-:Y:S01]  /*25150*/  IMAD R0, R19, 0x6000, R16 ;  /* 0x0000600013007824 */ /* 0x000fe200078e0210 */
        /* <DEDUP_REMOVED lines=9> */
.L_x_11111:
        /* <DEDUP_REMOVED lines=15> */
.L_x_11112:
        /* <DEDUP_REMOVED lines=15> */
.L_x_11113:
        /* <DEDUP_REMOVED lines=10> */
.L_x_11105:
[----:B------:R-:W-:Y:S05]  /*25470*/  BSYNC B0 ;  /* 0x0000000000007941 */ /* 0x000fea0003800000 */
.L_x_11104:
[----:B------:R-:W-:-:S05]  /*25480*/  VIADD R19, R19, 0x1 ;  /* 0x0000000113137836 */ /* 0x000fca0000000000 */
[----:B------:R-:W-:-:S04]  /*25490*/  ISETP.NE.AND P0, PT, R19, 0x2, PT ;  /* 0x000000021300780c */ /* 0x000fc80003f05270 */
[----:B------:R-:W-:Y:S02]  /*254a0*/  SEL R3, RZ, 0x1, P0 ;  /* 0x00000001ff037807 */ /* 0x000fe40000000000 */
[----:B------:R-:W-:Y:S02]  /*254b0*/  SEL R19, R19, RZ, P0 ;  /* 0x000000ff13137207 */ /* 0x000fe40000000000 */
[----:B------:R-:W-:-:S07]  /*254c0*/  LOP3.LUT R28, R28, R3, RZ, 0x3c, !PT ;  /* 0x000000031c1c7212 */ /* 0x000fce00078e3cff */
.L_x_11025:
[----:B------:R-:W-:Y:S05]  /*254d0*/  BSYNC B7 ;  /* 0x0000000000077941 */ /* 0x000fea0003800000 */
.L_x_11023:
[----:B------:R-:W-:-:S13]  /*254e0*/  LOP3.LUT P0, RZ, R18, 0x10, RZ, 0xc0, !PT ;  /* 0x0000001012ff7812 */ /* 0x000fda000780c0ff */
[----:B------:R-:W-:Y:S05]  /*254f0*/  @!P0 BRA `(.L_x_11114) ;  /* 0x0000000000248947 */ /* 0x000fea0003800000 */
[----:B------:R-:W-:Y:S05]  /*25500*/  WARPSYNC.ALL ;  /* 0x0000000000007948 */ /* 0x000fea0003800000 */
[----:B------:R-:W1:Y:S08]  /*25510*/  S2UR UR5, SR_CgaCtaId ;  /* 0x00000000000579c3 */ /* 0x000e700000008800 */
[----:B------:R-:W-:Y:S06]  /*25520*/  BAR.SYNC.DEFER_BLOCKING 0x5, 0x200 ;  /* 0x0148000000007b1d */ /* 0x000fec0000010000 */
[----:B------:R-:W-:-:S02]  /*25530*/  UMOV UR4, 0x400 ;  /* 0x0000040000047882 */ /* 0x000fc40000000000 */
[----:B-1----:R-:W-:-:S06]  /*25540*/  ULEA UR4, UR5, UR4, 0x18 ;  /* 0x0000000405047291 */ /* 0x002fcc000f8ec03f */
[----:B------:R-:W-:-:S05]  /*25550*/  IMAD.U32 R16, RZ, RZ, UR4 ;  /* 0x00000004ff107e24 */ /* 0x000fca000f8e00ff */
[----:B------:R1:W3:Y:S01]  /*25560*/  LDS.128 R24, [R16+0x2d8d0] ;  /* 0x02d8d00010187984 */ /* 0x0002e20000000c00 */
[----:B------:R-:W-:Y:S06]  /*25570*/  BAR.ARV 0x4, 0x200 ;  /* 0x0108000000007b1d */ /* 0x000fec0000002000 */
[----:B------:R-:W-:Y:S05]  /*25580*/  BRA `(.L_x_11115) ;  /* 0x0000000c00d07947 */ /* 0x000fea0003800000 */
.L_x_11114:
[----:B0-----:R-:W3:Y:S01]  /*25590*/  LDL R8, [R1+0x8] ;  /* 0x0000080001087983 */ /* 0x001ee20000100800 */
[----:B------:R-:W-:Y:S01]  /*255a0*/  UMOV UR4, 0xffffffff ;  /* 0xffffffff00047882 */ /* 0x000fe20000000000 */
[----:B---3--:R-:W-:Y:S02]  /*255b0*/  ISETP.NE.AND P5, PT, R8, 0x1f, PT ;  /* 0x0000001f0800780c */ /* 0x008fe40003fa5270 */
[----:B------:R-:W-:Y:S11]  /*255c0*/  BRA.DIV UR4, `(.L_x_11116) ;  /* 0x0000003204187947 */ /* 0x000ff6000b800000 */
[----:B------:R-:W-:Y:S01]  /*255d0*/  IMAD.IADD R9, R27, 0x1, R8 ;  /* 0x000000011b097824 */ /* 0x000fe200078e0208 */
[----:B------:R-:W-:Y:S01]  /*255e0*/  ULDC UR4, c[0x0][0xc3c] ;  /* 0x00030f0000047ab9 */ /* 0x000fe20000000800 */
[----:B------:R-:W-:-:S03]  /*255f0*/  LOP3.LUT P4, RZ, R18, 0x1, RZ, 0xc0, !PT ;  /* 0x0000000112ff7812 */ /* 0x000fc6000788c0ff */
[----:B------:R-:W-:-:S13]  /*25600*/  ISETP.GE.OR P0, PT, R9, UR4, !P5 ;  /* 0x0000000409007c0c */ /* 0x000fda000ef06670 */
[----:B------:R-:W0:Y:S08]  /*25610*/  @!P0 LDC.64 R2, c[0x0][0xc80] ;  /* 0x00032000ff028b82 */ /* 0x000e300000000a00 */
[----:B--2---:R-:W1:Y:S01]  /*25620*/  @!P0 LDC.64 R4, c[0x0][0xc78] ;  /* 0x00031e00ff048b82 */ /* 0x004e620000000a00 */
        /* <DEDUP_REMOVED lines=9> */
[----:B------:R-:W-:-:S03]  /*256c0*/  ISETP.GE.U32.AND P3, PT, R8, 0x10, PT ;  /* 0x000000100800780c */ /* 0x000fc60003f66070 */
[----:B------:R0:W-:Y:S02]  /*256d0*/  SHFL.IDX PT, R6, R24, 0x1, 0x1f ;  /* 0x00201f0018067f89 */ /* 0x0001e400000e0000 */
[----:B0-----:R-:W-:Y:S02]  /*256e0*/  IMAD.MOV.U32 R24, RZ, RZ, RZ ;  /* 0x000000ffff187224 */ /* 0x001fe400078e00ff */
[----:B--2---:R-:W-:Y:S02]  /*256f0*/  @!P0 IMAD.MOV.U32 R25, RZ, RZ, R7 ;  /* 0x000000ffff198224 */ /* 0x004fe400078e0007 */
        /* <DEDUP_REMOVED lines=19> */
.L_x_11227:
[----:B------:R-:W-:Y:S02]  /*25830*/  ULDC UR4, c[0x0][0xc38] ;  /* 0x00030e0000047ab9 */ /* 0x000fe40000000800 */
[----:B------:R-:W-:-:S04]  /*25840*/  IMAD.U32 R4, RZ, RZ, UR4 ;  /* 0x00000004ff047e24 */ /* 0x000fc8000f8e00ff */
[----:B-1----:R-:W-:-:S04]  /*25850*/  IMAD R3, R14, R4, RZ ;  /* 0x000000040e037224 */ /* 0x002fc800078e02ff */
[----:B------:R-:W-:-:S05]  /*25860*/  IMAD.IADD R6, R6, 0x1, R3 ;  /* 0x0000000106067824 */ /* 0x000fca00078e0203 */
[----:B------:R-:W-:-:S13]  /*25870*/  ISETP.GT.AND P4, PT, R6, R0, PT ;  /* 0x000000000600720c */ /* 0x000fda0003f84270 */
[----:B------:R-:W-:Y:S05]  /*25880*/  @P4 BRA `(.L_x_11117) ;  /* 0x0000000000a44947 */ /* 0x000fea0003800000 */
.L_x_11120:
        /* <DEDUP_REMOVED lines=35> */
.L_x_11235:
[----:B------:R-:W-:Y:S02]  /*25ac0*/  ULDC UR4, c[0x0][0xc38] ;  /* 0x00030e0000047ab9 */ /* 0x000fe40000000800 */
[----:B------:R-:W-:-:S04]  /*25ad0*/  IMAD.U32 R4, RZ, RZ, UR4 ;  /* 0x00000004ff047e24 */ /* 0x000fc8000f8e00ff */
[----:B-1----:R-:W-:-:S04]  /*25ae0*/  IMAD R3, R14, R4, RZ ;  /* 0x000000040e037224 */ /* 0x002fc800078e02ff */
[----:B------:R-:W-:-:S05]  /*25af0*/  IMAD.IADD R6, R3, 0x1, R6 ;  /* 0x0000000103067824 */ /* 0x000fca00078e0206 */
[----:B------:R-:W-:-:S13]  /*25b00*/  ISETP.GT.AND P4, PT, R6, R0, PT ;  /* 0x000000000600720c */ /* 0x000fda0003f84270 */
[----:B------:R-:W-:Y:S05]  /*25b10*/  @!P4 BRA `(.L_x_11120) ;  /* 0xfffffffc005cc947 */ /* 0x000fea000383ffff */
.L_x_11117:
[----:B------:R-:W-:Y:S01]  /*25b20*/  IMAD.IADD R6, R6, 0x1, -R3 ;  /* 0x0000000106067824 */ /* 0x000fe200078e0a03 */
[----:B------:R-:W-:-:S03]  /*25b30*/  UMOV UR4, 0xffffffff ;  /* 0xffffffff00047882 */ /* 0x000fc60000000000 */
[----:B------:R-:W-:-:S05]  /*25b40*/  IMAD R3, R2, R4, R6 ;  /* 0x0000000402037224 */ /* 0x000fca00078e0206 */
[----:B------:R-:W-:Y:S01]  /*25b50*/  ISETP.GT.AND P6, PT, R3, R0, PT ;  /* 0x000000000300720c */ /* 0x000fe20003fc4270 */
[----:B------:R-:W-:-:S12]  /*25b60*/  BRA.DIV UR4, `(.L_x_11121) ;  /* 0x0000003204a47947 */ /* 0x000fd8000b800000 */
[----:B------:R-:W-:-:S04]  /*25b70*/  VOTE.ANY R3, PT, !P6 ;  /* 0x0000000000037806 */ /* 0x000fc800070e0100 */
[----:B------:R-:W1:Y:S02]  /*25b80*/  POPC R7, R3 ;  /* 0x0000000300077309 */ /* 0x000e640000000000 */
[----:B-1----:R1:W2:Y:S01]  /*25b90*/  SHFL.IDX PT, R25, R25, R7, 0x1f ;  /* 0x00001f0719197589 */ /* 0x0022a200000e0000 */
[----:B------:R-:W-:-:S03]  /*25ba0*/  IMAD.IADD R27, R7, 0x1, R27 ;  /* 0x00000001071b7824 */ /* 0x000fc600078e021b */
[----:B------:R1:W3:Y:S04]  /*25bb0*/  SHFL.IDX PT, R5, R5, R7, 0x1f ;  /* 0x00001f0705057589 */ /* 0x0002e800000e0000 */
.L_x_11240:
[----:B------:R-:W-:-:S13]  /*25bc0*/  ISETP.NE.AND P0, PT, R3, RZ, PT ;  /* 0x000000ff0300720c */ /* 0x000fda0003f05270 */
[----:B------:R-:W-:Y:S05]  /*25bd0*/  @!P0 BRA `(.L_x_11122) ;  /* 0x0000000000108947 */ /* 0x000fea0003800000 */
[----:B------:R-:W-:Y:S01]  /*25be0*/  UMOV UR4, 0xffffffff ;  /* 0xffffffff00047882 */ /* 0x000fe20000000000 */
[----:B------:R-:W-:Y:S02]  /*25bf0*/  VIADD R12, R7, 0xffffffff ;  /* 0xffffffff070c7836 */ /* 0x000fe40000000000 */
[----:B------:R-:W-:Y:S05]  /*25c00*/  BRA.DIV UR4, `(.L_x_11123) ;  /* 0x0000003204dc7947 */ /* 0x000fea000b800000 */
[----:B------:R4:W0:Y:S02]  /*25c10*/  SHFL.IDX PT, R24, R2, R12, 0x1f ;  /* 0x00001f0c02187589 */ /* 0x00082400000e0000 */
.L_x_11122:
[----:B---3--:R-:W-:Y:S01]  /*25c20*/  ISETP.NE.AND P0, PT, R5, 0x1, PT ;  /* 0x000000010500780c */ /* 0x008fe20003f05270 */
[----:B0-----:R-:W-:-:S04]  /*25c30*/  IMAD R24, R24, R4, R6 ;  /* 0x0000000418187224 */ /* 0x001fc800078e0206 */
[----:B------:R-:W-:-:S08]  /*25c40*/  IMAD.IADD R0, R0, 0x1, -R24 ;  /* 0x0000000100007824 */ /* 0x000fd000078e0a18 */
[----:B------:R-:W-:Y:S05]  /*25c50*/  @!P0 BRA `(.L_x_11124) ;  /* 0x0000000000dc8947 */ /* 0x000fea0003800000 */
[----:B--2---:R-:W-:Y:S01]  /*25c60*/  IABS R4, R25 ;  /* 0x0000001900047213 */ /* 0x004fe20000000000 */
[----:B----4-:R-:W-:Y:S01]  /*25c70*/  IMAD.MOV.U32 R2, RZ, RZ, RZ ;  /* 0x000000ffff027224 */ /* 0x010fe200078e00ff */
[----:B------:R-:W-:Y:S02]  /*25c80*/  IABS R6, R5 ;  /* 0x0000000500067213 */ /* 0x000fe40000000000 */
[----:B-1----:R-:W0:Y:S08]  /*25c90*/  I2F.RP R7, R4 ;  /* 0x0000000400077306 */ /* 0x002e300000209400 */
[----:B------:R-:W-:Y:S08]  /*25ca0*/  I2F.RP R10, R6 ;  /* 0x00000006000a7306 */ /* 0x000ff00000209400 */
[----:B0-----:R-:W0:Y:S02]  /*25cb0*/  MUFU.RCP R7, R7 ;  /* 0x0000000700077308 */ /* 0x001e240000001000 */
[----:B0-----:R-:W-:Y:S01]  /*25cc0*/  VIADD R8, R7, 0xffffffe ;  /* 0x0ffffffe07087836 */ /* 0x001fe20000000000 */
[----:B------:R-:W-:-:S05]  /*25cd0*/  IABS R7, R25 ;  /* 0x0000001900077213 */ /* 0x000fca0000000000 */
[----:B------:R0:W1:Y:S02]  /*25ce0*/  F2I.FTZ.U32.TRUNC.NTZ R3, R8 ;  /* 0x0000000800037305 */ /* 0x000064000021f000 */
[----:B0-----:R-:W-:Y:S01]  /*25cf0*/  IABS R8, R0 ;  /* 0x0000000000087213 */ /* 0x001fe20000000000 */
[----:B-1----:R-:W-:-:S04]  /*25d00*/  IMAD.MOV R9, RZ, RZ, -R3 ;  /* 0x000000ffff097224 */ /* 0x002fc800078e0a03 */
[----:B------:R-:W-:-:S04]  /*25d10*/  IMAD R9, R9, R4, RZ ;  /* 0x0000000409097224 */ /* 0x000fc800078e02ff */
[----:B------:R-:W-:Y:S02]  /*25d20*/  IMAD.HI.U32 R3, R3, R9, R2 ;  /* 0x0000000903037227 */ /* 0x000fe400078e0002 */
[----:B------:R-:W0:Y:S02]  /*25d30*/  MUFU.RCP R2, R10 ;  /* 0x0000000a00027308 */ /* 0x000e240000001000 */
[----:B------:R-:W-:Y:S02]  /*25d40*/  IMAD.MOV R9, RZ, RZ, -R7 ;  /* 0x000000ffff097224 */ /* 0x000fe400078e0a07 */
[----:B------:R-:W-:-:S04]  /*25d50*/  IMAD.HI.U32 R7, R3, R8, RZ ;  /* 0x0000000803077227 */ /* 0x000fc800078e00ff */
[----:B------:R-:W-:-:S05]  /*25d60*/  IMAD R9, R7, R9, R8 ;  /* 0x0000000907097224 */ /* 0x000fca00078e0208 */
[----:B------:R-:W-:Y:S01]  /*25d70*/  ISETP.GT.U32.AND P2, PT, R4, R9, PT ;  /* 0x000000090400720c */ /* 0x000fe20003f44070 */
[----:B0-----:R-:W-:Y:S02]  /*25d80*/  VIADD R8, R2, 0xffffffe ;  /* 0x0ffffffe02087836 */ /* 0x001fe40000000000 */
[----:B------:R-:W-:Y:S02]  /*25d90*/  IMAD.MOV.U32 R2, RZ, RZ, RZ ;  /* 0x000000ffff027224 */ /* 0x000fe400078e00ff */
[----:B------:R-:W0:Y:S08]  /*25da0*/  F2I.FTZ.U32.TRUNC.NTZ R3, R8 ;  /* 0x0000000800037305 */ /* 0x000e30000021f000 */
[----:B------:R-:W-:-:S02]  /*25db0*/  @!P2 IMAD.IADD R9, R9, 0x1, -R4 ;  /* 0x000000010909a824 */ /* 0x000fc400078e0a04 */
[----:B------:R-:W-:Y:S01]  /*25dc0*/  @!P2 VIADD R7, R7, 0x1 ;  /* 0x000000010707a836 */ /* 0x000fe20000000000 */
[----:B------:R-:W-:Y:S02]  /*25dd0*/  ISETP.NE.AND P2, PT, R25, RZ, PT ;  /* 0x000000ff1900720c */ /* 0x000fe40003f45270 */
[----:B------:R-:W-:Y:S02]  /*25de0*/  ISETP.GE.U32.AND P0, PT, R9, R4, PT ;  /* 0x000000040900720c */ /* 0x000fe40003f06070 */
[----:B------:R-:W-:Y:S01]  /*25df0*/  IABS R4, R5 ;  /* 0x0000000500047213 */ /* 0x000fe20000000000 */
[----:B0-----:R-:W-:-:S04]  /*25e00*/  IMAD.MOV R9, RZ, RZ, -R3 ;  /* 0x000000ffff097224 */ /* 0x001fc800078e0a03 */
[----:B------:R-:W-:Y:S02]  /*25e10*/  IMAD.MOV R4, RZ, RZ, -R4 ;  /* 0x000000ffff047224 */ /* 0x000fe400078e0a04 */
[----:B------:R-:W-:-:S04]  /*25e20*/  IMAD R9, R9, R6, RZ ;  /* 0x0000000609097224 */ /* 0x000fc800078e02ff */
[----:B------:R-:W-:Y:S01]  /*25e30*/  IMAD.HI.U32 R2, R3, R9, R2 ;  /* 0x0000000903027227 */ /* 0x000fe200078e0002 */
[----:B------:R-:W-:-:S03]  /*25e40*/  LOP3.LUT R3, R0, R25, RZ, 0x3c, !PT ;  /* 0x0000001900037212 */ /* 0x000fc600078e3cff */
[----:B------:R-:W-:Y:S01]  /*25e50*/  @P0 VIADD R7, R7, 0x1 ;  /* 0x0000000107070836 */ /* 0x000fe20000000000 */
[----:B------:R-:W-:-:S13]  /*25e60*/  ISETP.GE.AND P1, PT, R3, RZ, PT ;  /* 0x000000ff0300720c */ /* 0x000fda0003f26270 */
        /* <DEDUP_REMOVED lines=17> */
[--C-:B------:R-:W-:Y:S02]  /*25f80*/  IMAD R5, R5, R4, R7.reuse ;  /* 0x0000000405057224 */ /* 0x100fe400078e0207 */
[----:B------:R-:W-:Y:S02]  /*25f90*/  IMAD.MOV R2, RZ, RZ, -R7 ;  /* 0x000000ffff027224 */ /* 0x000fe400078e0a07 */
[----:B------:R-:W-:Y:S02]  /*25fa0*/  IMAD R26, R5, 0x10000, R26 ;  /* 0x00010000051a7824 */ /* 0x000fe400078e021a */
[----:B------:R-:W-:Y:S01]  /*25fb0*/  IMAD R2, R25, R2, R0 ;  /* 0x0000000219027224 */ /* 0x000fe200078e0200 */
[----:B------:R-:W-:Y:S06]  /*25fc0*/  BRA `(.L_x_11125) ;  /* 0x0000000000f47947 */ /* 0x000fec0003800000 */
.L_x_11124:
[----:B----4-:R-:W0:Y:S02]  /*25fd0*/  LDC.64 R2, c[0x0][0xc90] ;  /* 0x00032400ff027b82 */ /* 0x010e240000000a00 */
[----:B0-----:R-:W-:-:S05]  /*25fe0*/  IMAD.WIDE R2, R27, 0x4, R2 ;  /* 0x000000041b027825 */ /* 0x001fca00078e0202 */
[----:B-1----:R0:W2:Y:S02]  /*25ff0*/  LDG.E R7, desc[UR40][R2.64] ;  /* 0x0000002802077981 */ /* 0x0020a4000c1e1900 */
[----:B0-----:R-:W-:Y:S02]  /*26000*/  IMAD.MOV.U32 R2, RZ, RZ, RZ ;  /* 0x000000ffff027224 */ /* 0x001fe400078e00ff */
[----:B--2---:R-:W-:-:S05]  /*26010*/  IMAD R5, R25, R7, RZ ;  /* 0x0000000719057224 */ /* 0x004fca00078e02ff */
[-C--:B------:R-:W-:Y:S02]  /*26020*/  IABS R6, R5.reuse ;  /* 0x0000000500067213 */ /* 0x080fe40000000000 */
[----:B------:R-:W-:Y:S02]  /*26030*/  IABS R10, R5 ;  /* 0x00000005000a7213 */ /* 0x000fe40000000000 */
[----:B------:R-:W0:Y:S08]  /*26040*/  I2F.RP R8, R6 ;  /* 0x0000000600087306 */ /* 0x000e300000209400 */
[----:B0-----:R-:W0:Y:S02]  /*26050*/  MUFU.RCP R8, R8 ;  /* 0x0000000800087308 */ /* 0x001e240000001000 */
[----:B0-----:R-:W-:-:S02]  /*26060*/  VIADD R9, R8, 0xffffffe ;  /* 0x0ffffffe08097836 */ /* 0x001fc40000000000 */
[----:B------:R-:W-:-:S04]  /*26070*/  IMAD.MOV R8, RZ, RZ, -R10 ;  /* 0x000000ffff087224 */ /* 0x000fc800078e0a0a */
[----:B------:R-:W0:Y:S02]  /*26080*/  F2I.FTZ.U32.TRUNC.NTZ R3, R9 ;  /* 0x0000000900037305 */ /* 0x000e24000021f000 */
[----:B0-----:R-:W-:-:S04]  /*26090*/  IMAD.MOV R11, RZ, RZ, -R3 ;  /* 0x000000ffff0b7224 */ /* 0x001fc800078e0a03 */
[----:B------:R-:W-:-:S04]  /*260a0*/  IMAD R11, R11, R6, RZ ;  /* 0x000000060b0b7224 */ /* 0x000fc800078e02ff */
[----:B------:R-:W-:Y:S01]  /*260b0*/  IMAD.HI.U32 R3, R3, R11, R2 ;  /* 0x0000000b03037227 */ /* 0x000fe200078e0002 */
        /* <DEDUP_REMOVED lines=11> */
[----:B------:R-:W-:-:S04]  /*26170*/  IMAD.MOV.U32 R2, RZ, RZ, R3 ;  /* 0x000000ffff027224 */ /* 0x000fc800078e0003 */
[----:B------:R-:W-:Y:S01]  /*26180*/  @!P1 IMAD.MOV R2, RZ, RZ, -R2 ;  /* 0x000000ffff029224 */ /* 0x000fe200078e0a02 */
[----:B------:R-:W-:-:S05]  /*26190*/  @!P2 LOP3.LUT R2, RZ, R5, RZ, 0x33, !PT ;  /* 0x00000005ff02a212 */ /* 0x000fca00078e33ff */
[----:B------:R-:W-:Y:S02]  /*261a0*/  IMAD R6, R7, R2, RZ ;  /* 0x0000000207067224 */ /* 0x000fe400078e02ff */
[----:B------:R-:W-:Y:S02]  /*261b0*/  IMAD.MOV R2, RZ, RZ, -R2 ;  /* 0x000000ffff027224 */ /* 0x000fe400078e0a02 */
[----:B------:R-:W-:Y:S02]  /*261c0*/  IMAD.MOV R3, RZ, RZ, -R6 ;  /* 0x000000ffff037224 */ /* 0x000fe400078e0a06 */
[----:B------:R-:W-:Y:S02]  /*261d0*/  IMAD R5, R5, R2, R0 ;  /* 0x0000000205057224 */ /* 0x000fe400078e0200 */
[----:B------:R-:W-:Y:S01]  /*261e0*/  IMAD.MOV.U32 R2, RZ, RZ, RZ ;  /* 0x000000ffff027224 */ /* 0x000fe200078e00ff */
[----:B------:R-:W-:-:S04]  /*261f0*/  VIADDMNMX R4, R3, R4, R7, PT ;  /* 0x0000000403047246 */ /* 0x000fc80003800107 */
[----:B------:R-:W-:-:S04]  /*26200*/  IABS R7, R4 ;  /* 0x0000000400077213 */ /* 0x000fc80000000000 */
        /* <DEDUP_REMOVED lines=24> */
[----:B------:R-:W-:-:S07]  /*26390*/  IMAD R26, R2, R4, R5 ;  /* 0x00000004021a7224 */ /* 0x000fce00078e0205 */
.L_x_11125:
[----:B------:R-:W-:-:S05]  /*263a0*/  LOP3.LUT R2, RZ, R2, RZ, 0x33, !PT ;  /* 0x00000002ff027212 */ /* 0x000fca00078e33ff */
[----:B------:R-:W-:Y:S01]  /*263b0*/  IMAD.IADD R25, R25, 0x1, R2 ;  /* 0x0000000119197824 */ /* 0x000fe200078e0202 */
[----:B------:R-:W-:Y:S06]  /*263c0*/  BRA `(.L_x_11126) ;  /* 0x00000000001c7947 */ /* 0x000fec0003800000 */
.L_x_11118:
[----:B------:R-:W-:Y:S01]  /*263d0*/  UMOV UR4, URZ ;  /* 0x0000003f00047c82 */ /* 0x000fe20008000000 */
[----:B------:R-:W-:Y:S01]  /*263e0*/  UMOV UR5, URZ ;  /* 0x0000003f00057c82 */ /* 0x000fe20008000000 */
[----:B------:R-:W-:Y:S01]  /*263f0*/  ULDC UR6, c[0x0][0xc3c] ;  /* 0x00030f0000067ab9 */ /* 0x000fe20000000800 */
[----:B------:R-:W-:Y:S02]  /*26400*/  IMAD.MOV.U32 R24, RZ, RZ, R0 ;  /* 0x000000ffff187224 */ /* 0x000fe400078e0000 */
[----:B------:R-:W-:Y:S02]  /*26410*/  IMAD.U32 R25, RZ, RZ, UR4 ;  /* 0x00000004ff197e24 */ /* 0x000fe4000f8e00ff */
[----:B------:R-:W-:Y:S02]  /*26420*/  IMAD.U32 R26, RZ, RZ, UR5 ;  /* 0x00000005ff1a7e24 */ /* 0x000fe4000f8e00ff */
[----:B------:R-:W-:-:S07]  /*26430*/  IMAD.U32 R27, RZ, RZ, UR6 ;  /* 0x00000006ff1b7e24 */ /* 0x000fce000f8e00ff */
.L_x_11126:
        /* <DEDUP_REMOVED lines=9> */
.L_x_11115:
[----:B------:R-:W-:Y:S02]  /*264d0*/  ULDC UR4, c[0x0][0xc3c] ;  /* 0x00030f0000047ab9 */ /* 0x000fe40000000800 */
[----:B---3--:R-:W-:-:S13]  /*264e0*/  ISETP.GE.AND P0, PT, R27, UR4, PT ;  /* 0x000000041b007c0c */ /* 0x008fda000bf06270 */
[----:B------:R-:W-:Y:S05]  /*264f0*/  @!P0 BRA `(.L_x_11127) ;  /* 0xffffff8400a48947 */ /* 0x000fea000383ffff */
[----:B------:R-:W-:Y:S05]  /*26500*/  BSYNC B8 ;  /* 0x0000000000087941 */ /* 0x000fea0003800000 */
.L_x_10959:
[----:B-1----:R-:W3:Y:S01]  /*26510*/  LDL.LU R0, [R1+0x2c] ;  /* 0x00002c0001007983 */ /* 0x002ee20000300800 */
[----:B------:R-:W-:Y:S01]  /*26520*/  BSSY B0, `(.L_x_11128) ;  /* 0x000000b000007945 */ /* 0x000fe20003800000 */
[----:B--2---:R-:W1:Y:S01]  /*26530*/  S2R R5, SR_CgaCtaId ;  /* 0x0000000000057919 */ /* 0x004e620000008800 */
[----:B---3--:R-:W-:-:S05]  /*26540*/  VIADD R0, R0, 0x1 ;  /* 0x0000000100007836 */ /* 0x008fca0000000000 */
[----:B------:R-:W-:-:S04]  /*26550*/  LEA.HI R2, R0, R0, RZ, 0x1 ;  /* 0x0000000000027211 */ /* 0x000fc800078f08ff */
[----:B------:R-:W-:Y:S02]  /*26560*/  LOP3.LUT R3, R2, 0xfffffffe, RZ, 0xc0, !PT ;  /* 0xfffffffe02037812 */ /* 0x000fe400078ec0ff */
[----:B------:R-:W-:-:S03]  /*26570*/  MOV R2, 0x400 ;  /* 0x0000040000027802 */ /* 0x000fc60000000f00 */
[----:B------:R-:W-:Y:S01]  /*26580*/  IMAD.IADD R0, R0, 0x1, -R3 ;  /* 0x0000000100007824 */ /* 0x000fe200078e0a03 */
[----:B-1----:R-:W-:-:S04]  /*26590*/  LEA R9, R5, R2, 0x18 ;  /* 0x0000000205097211 */ /* 0x002fc800078ec0ff */
[----:B------:R-:W-:-:S04]  /*265a0*/  SHF.L.U32 R0, R0, 0x1f, RZ ;  /* 0x0000001f00007819 */ /* 0x000fc800000006ff */
[----:B------:R-:W1:Y:S02]  /*265b0*/  SYNCS.PHASECHK.TRANS64.TRYWAIT P0, [R9+URZ+0x2d820], R0 ;  /* 0x02d82000090075a7 */ /* 0x000e64000800017f */
[----:B-1----:R-:W-:Y:S05]  /*265c0*/  @!P0 BRA `(.L_x_11129) ;  /* 0x0000002800948947 */ /* 0x002fea0003800000 */
.L_x_11243:
[----:B------:R-:W-:Y:S05]  /*265d0*/  BSYNC B0 ;  /* 0x0000000000007941 */ /* 0x000fea0003800000 */
.L_x_11128:
[----:B------:R-:W-:-:S03]  /*265e0*/  UMOV UR4, 0xffffffff ;  /* 0xffffffff00047882 */ /* 0x000fc60000000000 */
[----:B------:R-:W-:Y:S05]  /*265f0*/  BRA.DIV UR4, `(.L_x_11130) ;  /* 0x0000002a049c7947 */ /* 0x000fea000b800000 */
[----:B-1----:R-:W1:Y:S02]  /*26600*/  S2R R0, SR_TID.X ;  /* 0x0000000000007919 */ /* 0x002e640000002100 */
[----:B-1----:R-:W-:-:S04]  /*26610*/  SHF.R.U32.HI R0, RZ, 0x5, R0 ;  /* 0x00000005ff007819 */ /* 0x002fc80000011600 */
[----:B------:R-:W-:-:S05]  /*26620*/  LOP3.LUT R0, R0, 0x3, RZ, 0xc0, !PT ;  /* 0x0000000300007812 */ /* 0x000fca00078ec0ff */
[----:B------:R1:W2:Y:S02]  /*26630*/  SHFL.IDX PT, R14, R0, RZ, 0x1f ;  /* 0x00001fff000e7589 */ /* 0x0002a400000e0000 */
.L_x_11246:
[----:B--2---:R-:W-:-:S13]  /*26640*/  ISETP.NE.AND P0, PT, R14, RZ, PT ;  /* 0x000000ff0e00720c */ /* 0x004fda0003f05270 */
[----:B------:R-:W-:Y:S05]  /*26650*/  @P0 BRA `(.L_x_10733) ;  /* 0x0000000000880947 */ /* 0x000fea0003800000 */
[----:B------:R-:W-:-:S03]  /*26660*/  UMOV UR4, 0xffffffff ;  /* 0xffffffff00047882 */ /* 0x000fc60000000000 */
[----:B------:R-:W-:Y:S05]  /*26670*/  BRA.DIV UR4, `(.L_x_11131) ;  /* 0x0000002a04b07947 */ /* 0x000fea000b800000 */
[----:B------:R-:W-:-:S13]  /*26680*/  ELECT P6, URZ, PT ;  /* 0x00000000003f782f */ /* 0x000fda00038c0000 */
.L_x_11249:
[----:B------:R-:W-:Y:S05]  /*26690*/  @!P6 BRA `(.L_x_10733) ;  /* 0x000000000078e947 */ /* 0x000fea0003800000 */
[----:B------:R-:W-:-:S06]  /*266a0*/  ULOP3.LUT UR4, UR36, 0x2, URZ, 0xfc, !UPT ;  /* 0x0000000224047892 */ /* 0x000fcc000f8efc3f */
[----:B-1----:R-:W-:-:S05]  /*266b0*/  IMAD.U32 R0, RZ, RZ, UR4 ;  /* 0x00000004ff007e24 */ /* 0x002fca000f8e00ff */
[----:B------:R-:W-:-:S13]  /*266c0*/  ISETP.NE.AND P2, PT, R0, 0x3, PT ;  /* 0x000000030000780c */ /* 0x000fda0003f45270 */
[----:B------:R-:W-:Y:S05]  /*266d0*/  @!P2 BRA `(.L_x_11132) ;  /* 0x000000000004a947 */ /* 0x000fea0003800000 */
[----:B------:R-:W-:Y:S01]  /*266e0*/  BPT.TRAP 0x1 ;  /* 0x000000040000795c */ /* 0x000fe20000300000 */
.L_x_11132:
[----:B------:R-:W-:Y:S01]  /*266f0*/  VIADD R0, R9, 0x2d840 ;  /* 0x0002d84009007836 */ /* 0x000fe20000000000 */
[----:B------:R-:W-:Y:S01]  /*26700*/  SHF.L.U32 R4, R28, 0x1f, RZ ;  /* 0x0000001f1c047819 */ /* 0x000fe200000006ff */
[C---:B------:R-:W-:Y:S02]  /*26710*/  VIADD R2, R19.reuse, 0x1 ;  /* 0x0000000113027836 */ /* 0x040fe40000000000 */
        /* <DEDUP_REMOVED lines=9> */
.L_x_11250:
[----:B------:R-:W2:Y:S02]  /*267b0*/  SYNCS.PHASECHK.TRANS64.TRYWAIT P0, [R3+URZ], R2 ;  /* 0x00000002030075a7 */ /* 0x000ea4000800017f */
[----:B--2---:R-:W-:Y:S05]  /*267c0*/  @!P0 BRA `(.L_x_11134) ;  /* 0x0000002800908947 */ /* 0x004fea0003800000 */
.L_x_11251:
[----:B------:R-:W-:Y:S05]  /*267d0*/  @!P2 BRA `(.L_x_11135) ;  /* 0x000000000004a947 */ /* 0x000fea0003800000 */
[----:B------:R-:W-:Y:S01]  /*267e0*/  BPT.TRAP 0x1 ;  /* 0x000000040000795c */ /* 0x000fe20000300000 */
.L_x_11135:
[----:B------:R-:W-:-:S04]  /*267f0*/  VIADD R0, R9, 0x2d860 ;  /* 0x0002d86009007836 */ /* 0x000fc80000000000 */
[----:B------:R-:W-:-:S04]  /*26800*/  IMAD R19, R19, 0x8, R0 ;  /* 0x0000000813137824 */ /* 0x000fc800078e0200 */
[----:B------:R-:W3:Y:S02]  /*26810*/  SYNCS.PHASECHK.TRANS64.TRYWAIT P0, [R19+URZ], R4 ;  /* 0x00000004130075a7 */ /* 0x000ee4000800017f */
[----:B---3--:R-:W-:Y:S05]  /*26820*/  @!P0 BRA `(.L_x_11136) ;  /* 0x00000028008c8947 */ /* 0x008fea0003800000 */
.L_x_11252:
[----:B------:R-:W-:-:S07]  /*26830*/  IMAD R7, R7, 0x8, R0 ;  /* 0x0000000807077824 */ /* 0x000fce00078e0200 */
.L_x_11137:
[----:B----4-:R4:W0:Y:S02]  /*26840*/  SYNCS.PHASECHK.TRANS64.TRYWAIT P0, [R7+URZ], R2 ;  /* 0x00000002070075a7 */ /* 0x010824000800017f */
[----:B0-----:R-:W-:Y:S05]  /*26850*/  @!P0 NANOSLEEP.SYNCS 0x989680 ;  /* 0x009896800000895d */ /* 0x001fea0003900000 */
[----:B------:R-:W0:Y:S02]  /*26860*/  @!P0 SYNCS.PHASECHK.TRANS64 P0, [R7+URZ], R2 ;  /* 0x00000002070085a7 */ /* 0x000e24000800007f */
[----:B0-----:R-:W-:Y:S05]  /*26870*/  @!P0 BRA `(.L_x_11137) ;  /* 0xfffffffc00f08947 */ /* 0x001fea000383ffff */
.L_x_10733:
[----:B------:R-:W-:Y:S05]  /*26880*/  BSYNC B9 ;  /* 0x0000000000097941 */ /* 0x000fea0003800000 */
.L_x_10730:
[----:B------:R-:W-:Y:S05]  /*26890*/  EXIT ;  /* 0x000000000000794d */ /* 0x000fea0003800000 */
.L_x_10759:
[----:B0-----:R0:W1:Y:S02]  /*268a0*/  SYNCS.PHASECHK.TRANS64.TRYWAIT P5, [R14+URZ+0x2d890], R85 ;  /* 0x02d890550e0075a7 */ /* 0x00106400080a017f */
[----:B-1----:R-:W-:Y:S05]  /*268b0*/  @!P5 NANOSLEEP.SYNCS 0x989680 ;  /* 0x009896800000d95d */ /* 0x002fea0003900000 */
[----:B------:R-:W1:Y:S02]  /*268c0*/  @!P5 SYNCS.PHASECHK.TRANS64 P5, [R14+URZ+0x2d890], R85 ;  /* 0x02d890550e00d5a7 */ /* 0x000e6400080a007f */
[----:B-1----:R-:W-:Y:S05]  /*268d0*/  @!P5 BRA `(.L_x_10759) ;  /* 0xfffffffc00f0d947 */ /* 0x002fea000383ffff */
[----:B------:R-:W-:Y:S05]  /*268e0*/  BRA `(.L_x_11138) ;  /* 0xfffffdcc00807947 */ /* 0x000fea000383ffff */
.L_x_10787:
[----:B0-----:R0:W1:Y:S02]  /*268f0*/  SYNCS.PHASECHK.TRANS64.TRYWAIT P5, [R14+URZ+0x2d890], R85 ;  /* 0x02d890550e0075a7 */ /* 0x00106400080a017f */
[----:B-1----:R-:W-:Y:S05]  /*26900*/  @!P5 NANOSLEEP.SYNCS 0x989680 ;  /* 0x009896800000d95d */ /* 0x002fea0003900000 */
[----:B------:R-:W1:Y:S02]  /*26910*/  @!P5 SYNCS.PHASECHK.TRANS64 P5, [R14+URZ+0x2d890], R85 ;  /* 0x02d890550e00d5a7 */ /* 0x000e6400080a007f */
[----:B-1----:R-:W-:Y:S05]  /*26920*/  @!P5 BRA `(.L_x_10787) ;  /* 0xfffffffc00f0d947 */ /* 0x002fea000383ffff */
[----:B------:R-:W-:Y:S05]  /*26930*/  BRA `(.L_x_11139) ;  /* 0xfffffde400f07947 */ /* 0x000fea000383ffff */
.L_x_10800:
[----:B0-----:R0:W1:Y:S02]  /*26940*/  SYNCS.PHASECHK.TRANS64.TRYWAIT P4, [R14+URZ+0x2d890], R85 ;  /* 0x02d890550e0075a7 */ /* 0x001064000808017f */
[----:B-1----:R-:W-:Y:S05]  /*26950*/  @!P4 NANOSLEEP.SYNCS 0x989680 ;  /* 0x009896800000c95d */ /* 0x002fea0003900000 */
[----:B------:R-:W1:Y:S02]  /*26960*/  @!P4 SYNCS.PHASECHK.TRANS64 P4, [R14+URZ+0x2d890], R85 ;  /* 0x02d890550e00c5a7 */ /* 0x000e64000808007f */
[----:B-1----:R-:W-:Y:S05]  /*26970*/  @!P4 BRA `(.L_x_10800) ;  /* 0xfffffffc00f0c947 */ /* 0x002fea000383ffff */
[----:B------:R-:W-:Y:S05]  /*26980*/  BRA `(.L_x_11140) ;  /* 0xfffffe0000607947 */ /* 0x000fea000383ffff */
.L_x_10804:
[----:B--2---:R2:W3:Y:S02]  /*26990*/  SYNCS.PHASECHK.TRANS64.TRYWAIT P3, [R14+URZ+0x2d8b0], R85 ;  /* 0x02d8b0550e0075a7 */ /* 0x0044e4000806017f */
[----:B---3--:R-:W-:Y:S05]  /*269a0*/  @!P3 NANOSLEEP.SYNCS 0x989680 ;  /* 0x009896800000b95d */ /* 0x008fea0003900000 */
[----:B------:R-:W3:Y:S02]  /*269b0*/  @!P3 SYNCS.PHASECHK.TRANS64 P3, [R14+URZ+0x2d8b0], R85 ;  /* 0x02d8b0550e00b5a7 */ /* 0x000ee4000806007f */
[----:B---3--:R-:W-:Y:S05]  /*269c0*/  @!P3 BRA `(.L_x_10804) ;  /* 0xfffffffc00f0b947 */ /* 0x008fea000383ffff */
[----:B------:R-:W-:Y:S05]  /*269d0*/  BRA `(.L_x_11141) ;  /* 0xfffffe0000f87947 */ /* 0x000fea000383ffff */
.L_x_10820:
[----:B------:R-:W-:Y:S01]  /*269e0*/  BSSY B0, `(.L_x_11142) ;  /* 0x0000007000007945 */ /* 0x000fe20003800000 */
[----:B------:R-:W-:Y:S02]  /*269f0*/  IMAD.MOV.U32 R12, RZ, RZ, RZ ;  /* 0x000000ffff0c7224 */ /* 0x000fe400078e00ff */
[----:B------:R-:W-:Y:S02]  /*26a00*/  IMAD.MOV.U32 R11, RZ, RZ, 0x1f ;  /* 0x0000001fff0b7424 */ /* 0x000fe400078e00ff */
[----:B------:R-:W-:-:S07]  /*26a10*/  IMAD.MOV.U32 R15, RZ, RZ, -0x1 ;  /* 0xffffffffff0f7424 */ /* 0x000fce00078e00ff */
[----:B-----5:R-:W-:Y:S05]  /*26a20*/  WARPSYNC.COLLECTIVE R15, `(.L_x_11143) ;  /* 0x000000000f087348 */ /* 0x020fea0003c00000 */
[----:B------:R0:W1:Y:S02]  /*26a30*/  SHFL.IDX P6, R14, R13, R12, R11 ;  /* 0x0000000c0d0e7389 */ /* 0x00006400000c000b */
[----:B01---5:R-:W-:Y:S01]  /*26a40*/  ENDCOLLECTIVE ;  /* 0x000000000000791b */ /* 0x023fe20003800000 */
.L_x_11143:
[----:B------:R-:W-:Y:S05]  /*26a50*/  BSYNC B0 ;  /* 0x0000000000007941 */ /* 0x000fea0003800000 */
.L_x_11142:
[----:B------:R0:W-:Y:S01]  /*26a60*/  STL [R1], R14 ;  /* 0x0000000e01007387 */ /* 0x0001e20000100800 */
[----:B------:R-:W-:Y:S05]  /*26a70*/  BRA `(.L_x_11144) ;  /* 0xfffffe1000087947 */ /* 0x000fea000383ffff */
.L_x_10831:
[----:B------:R-:W-:Y:S01]  /*26a80*/  BSSY B1, `(.L_x_11145) ;  /* 0x0000007000017945 */ /* 0x000fe20003800000 */
[----:B------:R-:W-:Y:S02]  /*26a90*/  IMAD.MOV.U32 R12, RZ, RZ, RZ ;  /* 0x000000ffff0c7224 */ /* 0x000fe400078e00ff */
[----:B------:R-:W-:Y:S02]  /*26aa0*/  IMAD.MOV.U32 R11, RZ, RZ, 0x1e1f ;  /* 0x00001e1fff0b7424 */ /* 0x000fe400078e00ff */
[----:B------:R-:W-:-:S07]  /*26ab0*/  IMAD.MOV.U32 R15, RZ, RZ, -0x1 ;  /* 0xffffffffff0f7424 */ /* 0x000fce00078e00ff */
[----:B0-----:R-:W-:Y:S05]  /*26ac0*/  WARPSYNC.COLLECTIVE R15, `(.L_x_11146) ;  /* 0x000000000f087348 */ /* 0x001fea0003c00000 */
[----:B0-----:R0:W1:Y:S02]  /*26ad0*/  SHFL.IDX P6, R14, R13, R12, R11 ;  /* 0x0000000c0d0e7389 */ /* 0x00106400000c000b */
[----:B01----:R-:W-:Y:S01]  /*26ae0*/  ENDCOLLECTIVE ;  /* 0x000000000000791b */ /* 0x003fe20003800000 */
.L_x_11146:
[----:B------:R-:W-:Y:S05]  /*26af0*/  BSYNC B1 ;  /* 0x0000000000017941 */ /* 0x000fea0003800000 */
.L_x_11145:
        /* <DEDUP_REMOVED lines=8> */
.L_x_11147:
[----:B------:R-:W-:Y:S02]  /*26b80*/  IMAD.MOV.U32 R13, RZ, RZ, R0 ;  /* 0x000000ffff0d7224 */ /* 0x000fe400078e0000 */
[----:B------:R-:W-:-:S07]  /*26b90*/  IMAD.MOV.U32 R6, RZ, RZ, R14 ;  /* 0x000000ffff067224 */ /* 0x000fce00078e000e */
[----:B------:R-:W-:Y:S05]  /*26ba0*/  WARPSYNC.COLLECTIVE R15, `(.L_x_11148) ;  /* 0x000000000f087348 */ /* 0x000fea0003c00000 */
[----:B------:R0:W1:Y:S02]  /*26bb0*/  SHFL.IDX P6, R14, R13, R12, R11 ;  /* 0x0000000c0d0e7389 */ /* 0x00006400000c000b */
[----:B01----:R-:W-:Y:S01]  /*26bc0*/  ENDCOLLECTIVE ;  /* 0x000000000000791b */ /* 0x003fe20003800000 */
.L_x_11148:
[----:B------:R-:W-:Y:S02]  /*26bd0*/  IMAD.MOV.U32 R13, RZ, RZ, R39 ;  /* 0x000000ffff0d7224 */ /* 0x000fe400078e0027 */
[----:B------:R-:W-:-:S07]  /*26be0*/  IMAD.MOV.U32 R0, RZ, RZ, R14 ;  /* 0x000000ffff007224 */ /* 0x000fce00078e000e */
[----:B------:R-:W-:Y:S05]  /*26bf0*/  WARPSYNC.COLLECTIVE R15, `(.L_x_11149) ;  /* 0x000000000f087348 */ /* 0x000fea0003c00000 */
[----:B------:R0:W1:Y:S02]  /*26c00*/  SHFL.IDX P6, R14, R13, R12, R11 ;  /* 0x0000000c0d0e7389 */ /* 0x00006400000c000b */
[----:B01----:R-:W-:Y:S01]  /*26c10*/  ENDCOLLECTIVE ;  /* 0x000000000000791b */ /* 0x003fe20003800000 */
.L_x_11149:
[----:B------:R-:W-:Y:S01]  /*26c20*/  IMAD.MOV.U32 R39, RZ, RZ, R14 ;  /* 0x000000ffff277224 */ /* 0x000fe200078e000e */
[----:B------:R-:W-:Y:S06]  /*26c30*/  BRA `(.L_x_11150) ;  /* 0xfffffe1400847947 */ /* 0x000fec000383ffff */
.L_x_10835:
[----:B0-----:R0:W1:Y:S02]  /*26c40*/  SYNCS.PHASECHK.TRANS64.TRYWAIT P1, [R2+URZ+0x2d800], R3 ;  /* 0x02d80003020075a7 */ /* 0x001064000802017f */
[----:B-1----:R-:W-:Y:S05]  /*26c50*/  @!P1 NANOSLEEP.SYNCS 0x989680 ;  /* 0x009896800000995d */ /* 0x002fea0003900000 */
[----:B------:R-:W1:Y:S02]  /*26c60*/  @!P1 SYNCS.PHASECHK.TRANS64 P1, [R2+URZ+0x2d800], R3 ;  /* 0x02d80003020095a7 */ /* 0x000e64000802007f */
[----:B-1----:R-:W-:Y:S05]  /*26c70*/  @!P1 BRA `(.L_x_10835) ;  /* 0xfffffffc00f09947 */ /* 0x002fea000383ffff */
[----:B------:R-:W-:Y:S05]  /*26c80*/  BRA `(.L_x_11151) ;  /* 0xfffffe1c00b07947 */ /* 0x000fea000383ffff */
.L_x_10847:
[----:B------:R-:W-:Y:S01]  /*26c90*/  BSSY B1, `(.L_x_11152) ;  /* 0x0000007000017945 */ /* 0x000fe20003800000 */
[----:B------:R-:W-:Y:S02]  /*26ca0*/  IMAD.MOV.U32 R12, RZ, RZ, RZ ;  /* 0x000000ffff0c7224 */ /* 0x000fe400078e00ff */
[----:B------:R-:W-:Y:S02]  /*26cb0*/  IMAD.MOV.U32 R11, RZ, RZ, 0x1e1f ;  /* 0x00001e1fff0b7424 */ /* 0x000fe400078e00ff */
[----:B------:R-:W-:-:S07]  /*26cc0*/  IMAD.MOV.U32 R15, RZ, RZ, -0x1 ;  /* 0xffffffffff0f7424 */ /* 0x000fce00078e00ff */
[----:B0-----:R-:W-:Y:S05]  /*26cd0*/  WARPSYNC.COLLECTIVE R15, `(.L_x_11153) ;  /* 0x000000000f087348 */ /* 0x001fea0003c00000 */
[----:B0-----:R0:W1:Y:S02]  /*26ce0*/  SHFL.IDX P6, R14, R13, R12, R11 ;  /* 0x0000000c0d0e7389 */ /* 0x00106400000c000b */
[----:B01----:R-:W-:Y:S01]  /*26cf0*/  ENDCOLLECTIVE ;  /* 0x000000000000791b */ /* 0x003fe20003800000 */
.L_x_11153:
[----:B------:R-:W-:Y:S05]  /*26d00*/  BSYNC B1 ;  /* 0x0000000000017941 */ /* 0x000fea0003800000 */
.L_x_11152:
        /* <DEDUP_REMOVED lines=8> */
.L_x_11154:
[----:B------:R-:W-:Y:S02]  /*26d90*/  IMAD.MOV.U32 R13, RZ, RZ, R43 ;  /* 0x000000ffff0d7224 */ /* 0x000fe400078e002b */
[----:B------:R-:W-:-:S07]  /*26da0*/  IMAD.MOV.U32 R36, RZ, RZ, R14 ;  /* 0x000000ffff247224 */ /* 0x000fce00078e000e */
[----:B------:R-:W-:Y:S05]  /*26db0*/  WARPSYNC.COLLECTIVE R15, `(.L_x_11155) ;  /* 0x000000000f087348 */ /* 0x000fea0003c00000 */
[----:B------:R0:W1:Y:S02]  /*26dc0*/  SHFL.IDX P6, R14, R13, R12, R11 ;  /* 0x0000000c0d0e7389 */ /* 0x00006400000c000b */
[----:B01----:R-:W-:Y:S01]  /*26dd0*/  ENDCOLLECTIVE ;  /* 0x000000000000791b */ /* 0x003fe20003800000 */
.L_x_11155:
[----:B------:R-:W-:Y:S02]  /*26de0*/  IMAD.MOV.U32 R13, RZ, RZ, R42 ;  /* 0x000000ffff0d7224 */ /* 0x000fe400078e002a */
[----:B------:R-:W-:-:S07]  /*26df0*/  IMAD.MOV.U32 R43, RZ, RZ, R14 ;  /* 0x000000ffff2b7224 */ /* 0x000fce00078e000e */
[----:B------:R-:W-:Y:S05]  /*26e00*/  WARPSYNC.COLLECTIVE R15, `(.L_x_11156) ;  /* 0x000000000f087348 */ /* 0x000fea0003c00000 */
[----:B------:R0:W1:Y:S02]  /*26e10*/  SHFL.IDX P6, R14, R13, R12, R11 ;  /* 0x0000000c0d0e7389 */ /* 0x00006400000c000b */
[----:B01----:R-:W-:Y:S01]  /*26e20*/  ENDCOLLECTIVE ;  /* 0x000000000000791b */ /* 0x003fe20003800000 */
.L_x_11156:
[----:B------:R-:W-:Y:S01]  /*26e30*/  IMAD.MOV.U32 R42, RZ, RZ, R14 ;  /* 0x000000ffff2a7224 */ /* 0x000fe200078e000e */
[----:B------:R-:W-:Y:S06]  /*26e40*/  BRA `(.L_x_11157) ;  /* 0xfffffe3000647947 */ /* 0x000fec000383ffff */
.L_x_10851:
[----:B0-----:R0:W1:Y:S02]  /*26e50*/  SYNCS.PHASECHK.TRANS64.TRYWAIT P1, [R2+URZ+0x2d800], R3 ;  /* 0x02d80003020075a7 */ /* 0x001064000802017f */
[----:B-1----:R-:W-:Y:S05]  /*26e60*/  @!P1 NANOSLEEP.SYNCS 0x989680 ;  /* 0x009896800000995d */ /* 0x002fea0003900000 */
[----:B------:R-:W1:Y:S02]  /*26e70*/  @!P1 SYNCS.PHASECHK.TRANS64 P1, [R2+URZ+0x2d800], R3 ;  /* 0x02d80003020095a7 */ /* 0x000e64000802007f */
[----:B-1----:R-:W-:Y:S05]  /*26e80*/  @!P1 BRA `(.L_x_10851) ;  /* 0xfffffffc00f09947 */ /* 0x002fea000383ffff */
[----:B------:R-:W-:Y:S05]  /*26e90*/  BRA `(.L_x_11158) ;  /* 0xfffffe38000c7947 */ /* 0x000fea000383ffff */
.L_x_10859:
[----:B-1----:R1:W2:Y:S02]  /*26ea0*/  SYNCS.PHASECHK.TRANS64.TRYWAIT P2, [R0+URZ+0x2d830], R3 ;  /* 0x02d83003000075a7 */ /* 0x0022a4000804017f */
[----:B--2---:R-:W-:Y:S05]  /*26eb0*/  @!P2 NANOSLEEP.SYNCS 0x989680 ;  /* 0x009896800000a95d */ /* 0x004fea0003900000 */
[----:B------:R-:W2:Y:S02]  /*26ec0*/  @!P2 SYNCS.PHASECHK.TRANS64 P2, [R0+URZ+0x2d830], R3 ;  /* 0x02d830030000a5a7 */ /* 0x000ea4000804007f */
[----:B--2---:R-:W-:Y:S05]  /*26ed0*/  @!P2 BRA `(.L_x_10859) ;  /* 0xfffffffc00f0a947 */ /* 0x004fea000383ffff */
[----:B------:R-:W-:Y:S05]  /*26ee0*/  BRA `(.L_x_10858) ;  /* 0xfffffe4c00887947 */ /* 0x000fea000383ffff */
.L_x_10877:
[----:B-1----:R1:W2:Y:S02]  /*26ef0*/  SYNCS.PHASECHK.TRANS64.TRYWAIT P4, [R11+URZ+0x2d830], R10 ;  /* 0x02d8300a0b0075a7 */ /* 0x0022a4000808017f */
[----:B--2---:R-:W-:Y:S05]  /*26f00*/  @!P4 NANOSLEEP.SYNCS 0x989680 ;  /* 0x009896800000c95d */ /* 0x004fea0003900000 */
[----:B------:R-:W2:Y:S02]  /*26f10*/  @!P4 SYNCS.PHASECHK.TRANS64 P4, [R11+URZ+0x2d830], R10 ;  /* 0x02d8300a0b00c5a7 */ /* 0x000ea4000808007f */
[----:B--2---:R-:W-:Y:S05]  /*26f20*/  @!P4 BRA `(.L_x_10877) ;  /* 0xfffffffc00f0c947 */ /* 0x004fea000383ffff */
[----:B------:R-:W-:Y:S05]  /*26f30*/  BRA `(.L_x_10876) ;  /* 0xfffffe8c000c7947 */ /* 0x000fea000383ffff */
.L_x_10881:
[----:B-1----:R1:W2:Y:S02]  /*26f40*/  SYNCS.PHASECHK.TRANS64.TRYWAIT P3, [R11+URZ+0x2d850], R10 ;  /* 0x02d8500a0b0075a7 */ /* 0x0022a4000806017f */
[----:B--2---:R-:W-:Y:S05]  /*26f50*/  @!P3 NANOSLEEP.SYNCS 0x989680 ;  /* 0x009896800000b95d */ /* 0x004fea0003900000 */
[----:B------:R-:W2:Y:S02]  /*26f60*/  @!P3 SYNCS.PHASECHK.TRANS64 P3, [R11+URZ+0x2d850], R10 ;  /* 0x02d8500a0b00b5a7 */ /* 0x000ea4000806007f */
[----:B--2---:R-:W-:Y:S05]  /*26f70*/  @!P3 BRA `(.L_x_10881) ;  /* 0xfffffffc00f0b947 */ /* 0x004fea000383ffff */
[----:B------:R-:W-:Y:S05]  /*26f80*/  BRA `(.L_x_10878) ;  /* 0xfffffe9000107947 */ /* 0x000fea000383ffff */
.L_x_10900:
[----:B-1----:R1:W2:Y:S02]  /*26f90*/  SYNCS.PHASECHK.TRANS64.TRYWAIT P3, [R12+URZ+0x2d830], R13 ;  /* 0x02d8300d0c0075a7 */ /* 0x0022a4000806017f */
[----:B--2---:R-:W-:Y:S05]  /*26fa0*/  @!P3 NANOSLEEP.SYNCS 0x989680 ;  /* 0x009896800000b95d */ /* 0x004fea0003900000 */
[----:B------:R-:W2:Y:S02]  /*26fb0*/  @!P3 SYNCS.PHASECHK.TRANS64 P3, [R12+URZ+0x2d830], R13 ;  /* 0x02d8300d0c00b5a7 */ /* 0x000ea4000806007f */
[----:B--2---:R-:W-:Y:S05]  /*26fc0*/  @!P3 BRA `(.L_x_10900) ;  /* 0xfffffffc00f0b947 */ /* 0x004fea000383ffff */
[----:B------:R-:W-:Y:S05]  /*26fd0*/  BRA `(.L_x_10899) ;  /* 0xfffffec800787947 */ /* 0x000fea000383ffff */
.L_x_10904:
[----:B-1----:R1:W2:Y:S02]  /*26fe0*/  SYNCS.PHASECHK.TRANS64.TRYWAIT P2, [R13+URZ+0x2d850], R12 ;  /* 0x02d8500c0d0075a7 */ /* 0x0022a4000804017f */
[----:B--2---:R-:W-:Y:S05]  /*26ff0*/  @!P2 NANOSLEEP.SYNCS 0x989680 ;  /* 0x009896800000a95d */ /* 0x004fea0003900000 */
[----:B------:R-:W2:Y:S02]  /*27000*/  @!P2 SYNCS.PHASECHK.TRANS64 P2, [R13+URZ+0x2d850], R12 ;  /* 0x02d8500c0d00a5a7 */ /* 0x000ea4000804007f */
[----:B--2---:R-:W-:Y:S05]  /*27010*/  @!P2 BRA `(.L_x_10904) ;  /* 0xfffffffc00f0a947 */ /* 0x004fea000383ffff */
[----:B------:R-:W-:Y:S05]  /*27020*/  BRA `(.L_x_10901) ;  /* 0xfffffecc007c7947 */ /* 0x000fea000383ffff */
.L_x_10911:
[----:B-1----:R1:W2:Y:S02]  /*27030*/  SYNCS.PHASECHK.TRANS64.TRYWAIT P3, [R12+URZ+0x2d830], R13 ;  /* 0x02d8300d0c0075a7 */ /* 0x0022a4000806017f */
[----:B--2---:R-:W-:Y:S05]  /*27040*/  @!P3 NANOSLEEP.SYNCS 0x989680 ;  /* 0x009896800000b95d */ /* 0x004fea0003900000 */
[----:B------:R-:W2:Y:S02]  /*27050*/  @!P3 SYNCS.PHASECHK.TRANS64 P3, [R12+URZ+0x2d830], R13 ;  /* 0x02d8300d0c00b5a7 */ /* 0x000ea4000806007f */
[----:B--2---:R-:W-:Y:S05]  /*27060*/  @!P3 BRA `(.L_x_10911) ;  /* 0xfffffffc00f0b947 */ /* 0x004fea000383ffff */
[----:B------:R-:W-:Y:S05]  /*27070*/  BRA `(.L_x_10910) ;  /* 0xfffffef400507947 */ /* 0x000fea000383ffff */
.L_x_10915:
[----:B-1----:R1:W2:Y:S02]  /*27080*/  SYNCS.PHASECHK.TRANS64.TRYWAIT P2, [R13+URZ+0x2d850], R12 ;  /* 0x02d8500c0d0075a7 */ /* 0x0022a4000804017f */
[----:B--2---:R-:W-:Y:S05]  /*27090*/  @!P2 NANOSLEEP.SYNCS 0x989680 ;  /* 0x009896800000a95d */ /* 0x004fea0003900000 */
[----:B------:R-:W2:Y:S02]  /*270a0*/  @!P2 SYNCS.PHASECHK.TRANS64 P2, [R13+URZ+0x2d850], R12 ;  /* 0x02d8500c0d00a5a7 */ /* 0x000ea4000804007f */
[----:B--2---:R-:W-:Y:S05]  /*270b0*/  @!P2 BRA `(.L_x_10915) ;  /* 0xfffffffc00f0a947 */ /* 0x004fea000383ffff */
[----:B------:R-:W-:Y:S05]  /*270c0*/  BRA `(.L_x_10912) ;  /* 0xfffffef800547947 */ /* 0x000fea000383ffff */
.L_x_10928:
[----:B-1----:R1:W2:Y:S02]  /*270d0*/  SYNCS.PHASECHK.TRANS64.TRYWAIT P0, [R0+URZ+0x2d850], R5 ;  /* 0x02d85005000075a7 */ /* 0x0022a4000800017f */
[----:B--2---:R-:W-:Y:S05]  /*270e0*/  @!P0 NANOSLEEP.SYNCS 0x989680 ;  /* 0x009896800000895d */ /* 0x004fea0003900000 */
[----:B------:R-:W2:Y:S02]  /*270f0*/  @!P0 SYNCS.PHASECHK.TRANS64 P0, [R0+URZ+0x2d850], R5 ;  /* 0x02d85005000085a7 */ /* 0x000ea4000800007f */
[----:B--2---:R-:W-:Y:S05]  /*27100*/  @!P0 BRA `(.L_x_10928) ;  /* 0xfffffffc00f08947 */ /* 0x004fea000383ffff */
[----:B------:R-:W-:Y:S05]  /*27110*/  BRA `(.L_x_10927) ;  /* 0xffffff3000187947 */ /* 0x000fea000383ffff */
.L_x_10933:
[----:B------:R-:W-:Y:S02]  /*27120*/  IMAD.MOV.U32 R13, RZ, RZ, R8 ;  /* 0x000000ffff0d7224 */ /* 0x000fe400078e0008 */
[----:B------:R-:W-:Y:S02]  /*27130*/  IMAD.MOV.U32 R12, RZ, RZ, RZ ;  /* 0x000000ffff0c7224 */ /* 0x000fe400078e00ff */
[----:B------:R-:W-:Y:S02]  /*27140*/  IMAD.MOV.U32 R11, RZ, RZ, 0x1c1f ;  /* 0x00001c1fff0b7424 */ /* 0x000fe400078e00ff */
[----:B------:R-:W-:-:S07]  /*27150*/  IMAD.MOV.U32 R15, RZ, RZ, -0x1 ;  /* 0xffffffffff0f7424 */ /* 0x000fce00078e00ff */
[----:B-----5:R-:W-:Y:S05]  /*27160*/  WARPSYNC.COLLECTIVE R15, `(.L_x_11159) ;  /* 0x000000000f087348 */ /* 0x020fea0003c00000 */
[----:B------:R0:W1:Y:S02]  /*27170*/  SHFL.IDX P6, R14, R13, R12, R11 ;  /* 0x0000000c0d0e7389 */ /* 0x00006400000c000b */
[----:B01---5:R-:W-:Y:S01]  /*27180*/  ENDCOLLECTIVE ;  /* 0x000000000000791b */ /* 0x023fe20003800000 */
.L_x_11159:
[----:B------:R-:W-:Y:S02]  /*27190*/  IMAD.MOV.U32 R13, RZ, RZ, R0 ;  /* 0x000000ffff0d7224 */ /* 0x000fe400078e0000 */
[----:B------:R-:W-:-:S07]  /*271a0*/  IMAD.MOV.U32 R3, RZ, RZ, R14 ;  /* 0x000000ffff037224 */ /* 0x000fce00078e000e */
[----:B------:R-:W-:Y:S05]  /*271b0*/  WARPSYNC.COLLECTIVE R15, `(.L_x_11160) ;  /* 0x000000000f087348 */ /* 0x000fea0003c00000 */
[----:B------:R0:W1:Y:S02]  /*271c0*/  SHFL.IDX P6, R14, R13, R12, R11 ;  /* 0x0000000c0d0e7389 */ /* 0x00006400000c000b */
[----:B01----:R-:W-:Y:S01]  /*271d0*/  ENDCOLLECTIVE ;  /* 0x000000000000791b */ /* 0x003fe20003800000 */
.L_x_11160:
[----:B------:R-:W-:Y:S05]  /*271e0*/  BRA `(.L_x_11161) ;  /* 0xffffff4800e47947 */ /* 0x000fea000383ffff */
.L_x_10936:
        /* <DEDUP_REMOVED lines=8> */
.L_x_11163:
[----:B------:R-:W-:Y:S05]  /*27270*/  BSYNC B1 ;  /* 0x0000000000017941 */ /* 0x000fea0003800000 */
.L_x_11162:
        /* <DEDUP_REMOVED lines=8> */
.L_x_11164:
[----:B------:R-:W-:Y:S05]  /*27300*/  BRA `(.L_x_11165) ;  /* 0xffffff4800f47947 */ /* 0x000fea000383ffff */
.L_x_10938:
[----:B------:R-:W-:Y:S02]  /*27310*/  IMAD.MOV.U32 R13, RZ, RZ, R29 ;  /* 0x000000ffff0d7224 */ /* 0x000fe400078e001d */
[----:B------:R-:W-:Y:S02]  /*27320*/  IMAD.MOV.U32 R12, RZ, RZ, RZ ;  /* 0x000000ffff0c7224 */ /* 0x000fe400078e00ff */
[----:B------:R-:W-:Y:S02]  /*27330*/  IMAD.MOV.U32 R11, RZ, RZ, 0x1c1f ;  /* 0x00001c1fff0b7424 */ /* 0x000fe400078e00ff */
[----:B------:R-:W-:-:S07]  /*27340*/  IMAD.MOV.U32 R15, RZ, RZ, -0x1 ;  /* 0xffffffffff0f7424 */ /* 0x000fce00078e00ff */
[----:B------:R-:W-:Y:S05]  /*27350*/  WARPSYNC.COLLECTIVE R15, `(.L_x_11166) ;  /* 0x000000000f087348 */ /* 0x000fea0003c00000 */
[----:B------:R0:W1:Y:S02]  /*27360*/  SHFL.IDX P6, R14, R13, R12, R11 ;  /* 0x0000000c0d0e7389 */ /* 0x00006400000c000b */
[----:B01----:R-:W-:Y:S01]  /*27370*/  ENDCOLLECTIVE ;  /* 0x000000000000791b */ /* 0x003fe20003800000 */
.L_x_11166:
[----:B------:R-:W-:Y:S02]  /*27380*/  IMAD.MOV.U32 R13, RZ, RZ, R3 ;  /* 0x000000ffff0d7224 */ /* 0x000fe400078e0003 */
[----:B------:R-:W-:-:S07]  /*27390*/  IMAD.MOV.U32 R0, RZ, RZ, R14 ;  /* 0x000000ffff007224 */ /* 0x000fce00078e000e */
[----:B------:R-:W-:Y:S05]  /*273a0*/  WARPSYNC.COLLECTIVE R15, `(.L_x_11167) ;  /* 0x000000000f087348 */ /* 0x000fea0003c00000 */
[----:B------:R0:W1:Y:S02]  /*273b0*/  SHFL.IDX P6, R14, R13, R12, R11 ;  /* 0x0000000c0d0e7389 */ /* 0x00006400000c000b */
[----:B01----:R-:W-:Y:S01]  /*273c0*/  ENDCOLLECTIVE ;  /* 0x000000000000791b */ /* 0x003fe20003800000 */
.L_x_11167:
[----:B------:R-:W-:Y:S05]  /*273d0*/  BRA `(.L_x_11168) ;  /* 0xffffff4c00c07947 */ /* 0x000fea000383ffff */
.L_x_10941:
[----:B------:R-:W-:Y:S01]  /*273e0*/  BSSY B1, `(.L_x_11169) ;  /* 0x0000008000017945 */ /* 0x000fe20003800000 */
[----:B---3--:R-:W-:Y:S02]  /*273f0*/  IMAD.MOV.U32 R13, RZ, RZ, R29 ;  /* 0x000000ffff0d7224 */ /* 0x008fe400078e001d */
[----:B------:R-:W-:Y:S02]  /*27400*/  IMAD.MOV.U32 R12, RZ, RZ, 0x1 ;  /* 0x00000001ff0c7424 */ /* 0x000fe400078e00ff */
[----:B------:R-:W-:Y:S02]  /*27410*/  IMAD.MOV.U32 R11, RZ, RZ, 0x1c1f ;  /* 0x00001c1fff0b7424 */ /* 0x000fe400078e00ff */
[----:B------:R-:W-:-:S07]  /*27420*/  IMAD.MOV.U32 R15, RZ, RZ, -0x1 ;  /* 0xffffffffff0f7424 */ /* 0x000fce00078e00ff */
[----:B012---:R-:W-:Y:S05]  /*27430*/  WARPSYNC.COLLECTIVE R15, `(.L_x_11170) ;  /* 0x000000000f087348 */ /* 0x007fea0003c00000 */
[----:B--2---:R2:W3:Y:S02]  /*27440*/  SHFL.IDX P6, R14, R13, R12, R11 ;  /* 0x0000000c0d0e7389 */ /* 0x0044e400000c000b */
[----:B0123--:R-:W-:Y:S01]  /*27450*/  ENDCOLLECTIVE ;  /* 0x000000000000791b */ /* 0x00ffe20003800000 */
.L_x_11170:
[----:B------:R-:W-:Y:S05]  /*27460*/  BSYNC B1 ;  /* 0x0000000000017941 */ /* 0x000fea0003800000 */
.L_x_11169:
        /* <DEDUP_REMOVED lines=8> */
.L_x_11171:
[----:B------:R-:W-:Y:S05]  /*274f0*/  BRA `(.L_x_11172) ;  /* 0xffffff5000d47947 */ /* 0x000fea000383ffff */
.L_x_10945:
[----:B------:R-:W-:Y:S02]  /*27500*/  IMAD.MOV.U32 R13, RZ, RZ, R4 ;  /* 0x000000ffff0d7224 */ /* 0x000fe400078e0004 */
[----:B------:R-:W-:Y:S02]  /*27510*/  IMAD.MOV.U32 R12, RZ, RZ, RZ ;  /* 0x000000ffff0c7224 */ /* 0x000fe400078e00ff */
[----:B------:R-:W-:Y:S02]  /*27520*/  IMAD.MOV.U32 R11, RZ, RZ, 0x1c1f ;  /* 0x00001c1fff0b7424 */ /* 0x000fe400078e00ff */
[----:B------:R-:W-:-:S07]  /*27530*/  IMAD.MOV.U32 R15, RZ, RZ, -0x1 ;  /* 0xffffffffff0f7424 */ /* 0x000fce00078e00ff */
[----:B-1----:R-:W-:Y:S05]  /*27540*/  WARPSYNC.COLLECTIVE R15, `(.L_x_11173) ;  /* 0x000000000f087348 */ /* 0x002fea0003c00000 */
[----:B------:R0:W2:Y:S02]  /*27550*/  SHFL.IDX P6, R14, R13, R12, R11 ;  /* 0x0000000c0d0e7389 */ /* 0x0000a400000c000b */
[----:B012---:R-:W-:Y:S01]  /*27560*/  ENDCOLLECTIVE ;  /* 0x000000000000791b */ /* 0x007fe20003800000 */
.L_x_11173:
[----:B------:R-:W-:Y:S02]  /*27570*/  IMAD.MOV.U32 R13, RZ, RZ, R0 ;  /* 0x000000ffff0d7224 */ /* 0x000fe400078e0000 */
[----:B------:R-:W-:-:S07]  /*27580*/  IMAD.MOV.U32 R3, RZ, RZ, R14 ;  /* 0x000000ffff037224 */ /* 0x000fce00078e000e */
[----:B------:R-:W-:Y:S05]  /*27590*/  WARPSYNC.COLLECTIVE R15, `(.L_x_11174) ;  /* 0x000000000f087348 */ /* 0x000fea0003c00000 */
[----:B------:R0:W1:Y:S02]  /*275a0*/  SHFL.IDX P6, R14, R13, R12, R11 ;  /* 0x0000000c0d0e7389 */ /* 0x00006400000c000b */
[----:B01----:R-:W-:Y:S01]  /*275b0*/  ENDCOLLECTIVE ;  /* 0x000000000000791b */ /* 0x003fe20003800000 */
.L_x_11174:
[----:B------:R-:W-:Y:S05]  /*275c0*/  BRA `(.L_x_11175) ;  /* 0xffffff60002c7947 */ /* 0x000fea000383ffff */
.L_x_10948:
        /* <DEDUP_REMOVED lines=8> */
.L_x_11177:
[----:B------:R-:W-:Y:S05]  /*27650*/  BSYNC B1 ;  /* 0x0000000000017941 */ /* 0x000fea0003800000 */
.L_x_11176:
        /* <DEDUP_REMOVED lines=8> */
.L_x_11178:
[----:B------:R-:W-:Y:S05]  /*276e0*/  BRA `(.L_x_11179) ;  /* 0xffffff6000407947 */ /* 0x000fea000383ffff */
.L_x_10975:
        /* <DEDUP_REMOVED lines=11> */
.L_x_11181:
[----:B------:R-:W-:Y:S05]  /*277a0*/  BSYNC B1 ;  /* 0x0000000000017941 */ /* 0x000fea0003800000 */
.L_x_11180:
[----:B------:R-:W-:Y:S05]  /*277b0*/  BRA `(.L_x_11182) ;  /* 0xffffff8000487947 */ /* 0x000fea000383ffff */
.L_x_10977:
[----:B------:R-:W-:Y:S01]  /*277c0*/  BSSY B1, `(.L_x_11183) ;  /* 0x0000006000017945 */ /* 0x000fe20003800000 */
[----:B------:R-:W-:-:S07]  /*277d0*/  IMAD.MOV.U32 R15, RZ, RZ, -0x1 ;  /* 0xffffffffff0f7424 */ /* 0x000fce00078e00ff */
[----:B0-----:R-:W-:Y:S05]  /*277e0*/  WARPSYNC.COLLECTIVE R15, `(.L_x_11184) ;  /* 0x000000000f0c7348 */ /* 0x001fea0003c00000 */
[----:B------:R-:W-:Y:S02]  /*277f0*/  ELECT P6, UR62, PT ;  /* 0x00000000003e782f */ /* 0x000fe400038c0000 */
[----:B------:R-:W-:Y:S01]  /*27800*/  MOV R14, UR62 ;  /* 0x0000003e000e7c02 */ /* 0x000fe20008000f00 */
[----:B0-----:R-:W-:Y:S10]  /*27810*/  ENDCOLLECTIVE ;  /* 0x000000000000791b */ /* 0x001ff40003800000 */
.L_x_11184:
[----:B------:R-:W-:Y:S05]  /*27820*/  BSYNC B1 ;  /* 0x0000000000017941 */ /* 0x000fea0003800000 */
.L_x_11183:
[----:B------:R-:W-:Y:S01]  /*27830*/  PLOP3.LUT P2, PT, P6, PT, PT, 0x80, 0x0 ;  /* 0x000000000000781c */ /* 0x000fe2000374f070 */
[----:B------:R-:W-:-:S12]  /*27840*/  BRA `(.L_x_10976) ;  /* 0xffffff80003c7947 */ /* 0x000fd8000383ffff */
.L_x_10979:
[----:B0-----:R0:W1:Y:S02]  /*27850*/  SYNCS.PHASECHK.TRANS64.TRYWAIT P0, [R16+URZ+0x2d820], R5 ;  /* 0x02d82005100075a7 */ /* 0x001064000800017f */
[----:B-1----:R-:W-:Y:S05]  /*27860*/  @!P0 NANOSLEEP.SYNCS 0x989680 ;  /* 0x009896800000895d */ /* 0x002fea0003900000 */
[----:B------:R-:W1:Y:S02]  /*27870*/  @!P0 SYNCS.PHASECHK.TRANS64 P0, [R16+URZ+0x2d820], R5 ;  /* 0x02d82005100085a7 */ /* 0x000e64000800007f */
[----:B-1----:R-:W-:Y:S05]  /*27880*/  @!P0 BRA `(.L_x_10979) ;  /* 0xfffffffc00f08947 */ /* 0x002fea000383ffff */
[----:B------:R-:W-:Y:S05]  /*27890*/  BRA `(.L_x_11185) ;  /* 0xffffff80004c7947 */ /* 0x000fea000383ffff */
.L_x_10983:
[----:B-1----:R1:W2:Y:S02]  /*278a0*/  SYNCS.PHASECHK.TRANS64.TRYWAIT P0, [R11+URZ+0x2d8a0], R10 ;  /* 0x02d8a00a0b0075a7 */ /* 0x0022a4000800017f */
[----:B--2---:R-:W-:Y:S05]  /*278b0*/  @!P0 NANOSLEEP.SYNCS 0x989680 ;  /* 0x009896800000895d */ /* 0x004fea0003900000 */
[----:B------:R-:W2:Y:S02]  /*278c0*/  @!P0 SYNCS.PHASECHK.TRANS64 P0, [R11+URZ+0x2d8a0], R10 ;  /* 0x02d8a00a0b0085a7 */ /* 0x000ea4000800007f */
[----:B--2---:R-:W-:Y:S05]  /*278d0*/  @!P0 BRA `(.L_x_10983) ;  /* 0xfffffffc00f08947 */ /* 0x004fea000383ffff */
[----:B------:R-:W-:Y:S05]  /*278e0*/  BRA `(.L_x_11186) ;  /* 0xffffff8000687947 */ /* 0x000fea000383ffff */
.L_x_10990:
[----:B0-----:R0:W2:Y:S02]  /*278f0*/  SYNCS.PHASECHK.TRANS64.TRYWAIT P0, [R11+URZ+0x2d8c0], R10 ;  /* 0x02d8c00a0b0075a7 */ /* 0x0010a4000800017f */
[----:B--2---:R-:W-:Y:S05]  /*27900*/  @!P0 NANOSLEEP.SYNCS 0x989680 ;  /* 0x009896800000895d */ /* 0x004fea0003900000 */
[----:B------:R-:W2:Y:S02]  /*27910*/  @!P0 SYNCS.PHASECHK.TRANS64 P0, [R11+URZ+0x2d8c0], R10 ;  /* 0x02d8c00a0b0085a7 */ /* 0x000ea4000800007f */
[----:B--2---:R-:W-:Y:S05]  /*27920*/  @!P0 BRA `(.L_x_10990) ;  /* 0xfffffffc00f08947 */ /* 0x004fea000383ffff */
[----:B------:R-:W-:Y:S05]  /*27930*/  BRA `(.L_x_11187) ;  /* 0xffffff84005c7947 */ /* 0x000fea000383ffff */
.L_x_10999:
[----:B0-----:R0:W1:Y:S02]  /*27940*/  SYNCS.PHASECHK.TRANS64.TRYWAIT P0, [R10+URZ+0x2d8a0], R8 ;  /* 0x02d8a0080a0075a7 */ /* 0x001064000800017f */
[----:B-1----:R-:W-:Y:S05]  /*27950*/  @!P0 NANOSLEEP.SYNCS 0x989680 ;  /* 0x009896800000895d */ /* 0x002fea0003900000 */
[----:B------:R-:W1:Y:S02]  /*27960*/  @!P0 SYNCS.PHASECHK.TRANS64 P0, [R10+URZ+0x2d8a0], R8 ;  /* 0x02d8a0080a0085a7 */ /* 0x000e64000800007f */
[----:B-1----:R-:W-:Y:S05]  /*27970*/  @!P0 BRA `(.L_x_10999) ;  /* 0xfffffffc00f08947 */ /* 0x002fea000383ffff */
[----:B------:R-:W-:Y:S05]  /*27980*/  BRA `(.L_x_11188) ;  /* 0xffffff8800947947 */ /* 0x000fea000383ffff */
.L_x_11006:
[----:B-1----:R1:W2:Y:S02]  /*27990*/  SYNCS.PHASECHK.TRANS64.TRYWAIT P0, [R10+URZ+0x2d8c0], R8 ;  /* 0x02d8c0080a0075a7 */ /* 0x0022a4000800017f */
[----:B--2---:R-:W-:Y:S05]  /*279a0*/  @!P0 NANOSLEEP.SYNCS 0x989680 ;  /* 0x009896800000895d */ /* 0x004fea0003900000 */
[----:B------:R-:W2:Y:S02]  /*279b0*/  @!P0 SYNCS.PHASECHK.TRANS64 P0, [R10+URZ+0x2d8c0], R8 ;  /* 0x02d8c0080a0085a7 */ /* 0x000ea4000800007f */
[----:B--2---:R-:W-:Y:S05]  /*279c0*/  @!P0 BRA `(.L_x_11006) ;  /* 0xfffffffc00f08947 */ /* 0x004fea000383ffff */
[----:B------:R-:W-:Y:S05]  /*279d0*/  BRA `(.L_x_11189) ;  /* 0xffffff8c00847947 */ /* 0x000fea000383ffff */
.L_x_11031:
[----:B------:R-:W3:Y:S01]  /*279e0*/  S2R R20, SR_TID.X ;  /* 0x0000000000147919 */ /* 0x000ee20000002100 */
[----:B------:R-:W-:Y:S01]  /*279f0*/  BSSY B0, `(.L_x_11190) ;  /* 0x000000a000007945 */ /* 0x000fe20003800000 */
[----:B------:R-:W-:Y:S02]  /*27a00*/  IMAD.MOV.U32 R12, RZ, RZ, RZ ;  /* 0x000000ffff0c7224 */ /* 0x000fe400078e00ff */
[----:B------:R-:W-:Y:S02]  /*27a10*/  IMAD.MOV.U32 R11, RZ, RZ, 0x1f ;  /* 0x0000001fff0b7424 */ /* 0x000fe400078e00ff */
[----:B------:R-:W-:Y:S01]  /*27a20*/  IMAD.MOV.U32 R15, RZ, RZ, -0x1 ;  /* 0xffffffffff0f7424 */ /* 0x000fe200078e00ff */
[----:B---3--:R-:W-:-:S04]  /*27a30*/  SHF.R.U32.HI R20, RZ, 0x5, R20 ;  /* 0x00000005ff147819 */ /* 0x008fc80000011614 */
[----:B------:R-:W-:-:S05]  /*27a40*/  LOP3.LUT R20, R20, 0x3, RZ, 0xc0, !PT ;  /* 0x0000000314147812 */ /* 0x000fca00078ec0ff */
[----:B------:R-:W-:-:S07]  /*27a50*/  IMAD.MOV.U32 R13, RZ, RZ, R20 ;  /* 0x000000ffff0d7224 */ /* 0x000fce00078e0014 */
[----:B012---:R-:W-:Y:S05]  /*27a60*/  WARPSYNC.COLLECTIVE R15, `(.L_x_11191) ;  /* 0x000000000f087348 */ /* 0x007fea0003c00000 */
[----:B------:R3:W4:Y:S02]  /*27a70*/  SHFL.IDX P6, R14, R13, R12, R11 ;  /* 0x0000000c0d0e7389 */ /* 0x00072400000c000b */
[----:B01234-:R-:W-:Y:S01]  /*27a80*/  ENDCOLLECTIVE ;  /* 0x000000000000791b */ /* 0x01ffe20003800000 */
.L_x_11191:
[----:B------:R-:W-:Y:S05]  /*27a90*/  BSYNC B0 ;  /* 0x0000000000007941 */ /* 0x000fea0003800000 */
.L_x_11190:
[----:B------:R-:W-:Y:S05]  /*27aa0*/  BRA `(.L_x_11192) ;  /* 0xffffff9c00b07947 */ /* 0x000fea000383ffff */
.L_x_11033:
[----:B------:R-:W-:Y:S01]  /*27ab0*/  BSSY B0, `(.L_x_11193) ;  /* 0x0000006000007945 */ /* 0x000fe20003800000 */
[----:B------:R-:W-:-:S07]  /*27ac0*/  IMAD.MOV.U32 R15, RZ, RZ, -0x1 ;  /* 0xffffffffff0f7424 */ /* 0x000fce00078e00ff */
[----:B0123--:R-:W-:Y:S05]  /*27ad0*/  WARPSYNC.COLLECTIVE R15, `(.L_x_11194) ;  /* 0x000000000f0c7348 */ /* 0x00ffea0003c00000 */
[----:B------:R-:W-:Y:S02]  /*27ae0*/  ELECT P6, UR62, PT ;  /* 0x00000000003e782f */ /* 0x000fe400038c0000 */
[----:B------:R-:W-:Y:S01]  /*27af0*/  MOV R14, UR62 ;  /* 0x0000003e000e7c02 */ /* 0x000fe20008000f00 */
[----:B0123--:R-:W-:Y:S10]  /*27b00*/  ENDCOLLECTIVE ;  /* 0x000000000000791b */ /* 0x00fff40003800000 */
.L_x_11194:
[----:B------:R-:W-:Y:S05]  /*27b10*/  BSYNC B0 ;  /* 0x0000000000007941 */ /* 0x000fea0003800000 */
.L_x_11193:
[----:B------:R-:W-:Y:S05]  /*27b20*/  BRA `(.L_x_11195) ;  /* 0xffffff9c00b07947 */ /* 0x000fea000383ffff */
.L_x_11035:
[----:B---3--:R3:W4:Y:S02]  /*27b30*/  SYNCS.PHASECHK.TRANS64.TRYWAIT P0, [R0+URZ+0x2d840], R2 ;  /* 0x02d84002000075a7 */ /* 0x008724000800017f */
[----:B----4-:R-:W-:Y:S05]  /*27b40*/  @!P0 NANOSLEEP.SYNCS 0x989680 ;  /* 0x009896800000895d */ /* 0x010fea0003900000 */
[----:B------:R-:W4:Y:S02]  /*27b50*/  @!P0 SYNCS.PHASECHK.TRANS64 P0, [R0+URZ+0x2d840], R2 ;  /* 0x02d84002000085a7 */ /* 0x000f24000800007f */
[----:B----4-:R-:W-:Y:S05]  /*27b60*/  @!P0 BRA `(.L_x_11035) ;  /* 0xfffffffc00f08947 */ /* 0x010fea000383ffff */
[----:B------:R-:W-:Y:S05]  /*27b70*/  BRA `(.L_x_11196) ;  /* 0xffffffa000047947 */ /* 0x000fea000383ffff */
.L_x_11039:
[----:B------:R-:W2:Y:S01]  /*27b80*/  LDL.LU R11, [R1+0x18] ;  /* 0x00001800010b7983 */ /* 0x000ea20000300800 */
[----:B------:R-:W-:Y:S02]  /*27b90*/  IMAD.IADD R0, R20, 0x1, R21 ;  /* 0x0000000114007824 */ /* 0x000fe400078e0215 */
[----:B------:R-:W-:Y:S01]  /*27ba0*/  IMAD.MOV.U32 R13, RZ, RZ, R6 ;  /* 0x000000ffff0d7224 */ /* 0x000fe200078e0006 */
[----:B------:R0:W5:Y:S01]  /*27bb0*/  LDL R21, [R1+0x10] ;  /* 0x0000100001157983 */ /* 0x0001620000100800 */
[----:B------:R-:W-:Y:S02]  /*27bc0*/  IMAD.MOV.U32 R12, RZ, RZ, RZ ;  /* 0x000000ffff0c7224 */ /* 0x000fe400078e00ff */
[----:B------:R-:W-:Y:S02]  /*27bd0*/  IMAD.MOV.U32 R15, RZ, RZ, -0x1 ;  /* 0xffffffffff0f7424 */ /* 0x000fe400078e00ff */
[----:B--2---:R-:W-:Y:S02]  /*27be0*/  IMAD R4, R11, R9, RZ ;  /* 0x000000090b047224 */ /* 0x004fe400078e02ff */
[----:B0-----:R-:W-:-:S07]  /*27bf0*/  IMAD.MOV.U32 R11, RZ, RZ, 0x1c1f ;  /* 0x00001c1fff0b7424 */ /* 0x001fce00078e00ff */
[----:B-----5:R-:W-:Y:S05]  /*27c00*/  WARPSYNC.COLLECTIVE R15, `(.L_x_11197) ;  /* 0x000000000f087348 */ /* 0x020fea0003c00000 */
[----:B------:R0:W1:Y:S02]  /*27c10*/  SHFL.IDX P6, R14, R13, R12, R11 ;  /* 0x0000000c0d0e7389 */ /* 0x00006400000c000b */
[----:B01---5:R-:W-:Y:S01]  /*27c20*/  ENDCOLLECTIVE ;  /* 0x000000000000791b */ /* 0x023fe20003800000 */
.L_x_11197:
[----:B------:R-:W-:Y:S02]  /*27c30*/  IMAD.MOV.U32 R13, RZ, RZ, R5 ;  /* 0x000000ffff0d7224 */ /* 0x000fe400078e0005 */
[----:B------:R-:W-:-:S07]  /*27c40*/  IMAD.MOV.U32 R3, RZ, RZ, R14 ;  /* 0x000000ffff037224 */ /* 0x000fce00078e000e */
[----:B------:R-:W-:Y:S05]  /*27c50*/  WARPSYNC.COLLECTIVE R15, `(.L_x_11198) ;  /* 0x000000000f087348 */ /* 0x000fea0003c00000 */
[----:B------:R0:W1:Y:S02]  /*27c60*/  SHFL.IDX P6, R14, R13, R12, R11 ;  /* 0x0000000c0d0e7389 */ /* 0x00006400000c000b */
[----:B01----:R-:W-:Y:S01]  /*27c70*/  ENDCOLLECTIVE ;  /* 0x000000000000791b */ /* 0x003fe20003800000 */
.L_x_11198:
[----:B------:R-:W-:Y:S01]  /*27c80*/  ISETP.GE.AND P2, PT, R0, R4, PT ;  /* 0x000000040000720c */ /* 0x000fe20003f46270 */
[----:B------:R-:W-:Y:S02]  /*27c90*/  IMAD.MOV.U32 R13, RZ, RZ, R6 ;  /* 0x000000ffff0d7224 */ /* 0x000fe400078e0006 */
[----:B------:R-:W-:Y:S02]  /*27ca0*/  IMAD.MOV.U32 R12, RZ, RZ, 0x1 ;  /* 0x00000001ff0c7424 */ /* 0x000fe400078e00ff */
[----:B------:R-:W-:-:S08]  /*27cb0*/  IMAD.MOV.U32 R2, RZ, RZ, R14 ;  /* 0x000000ffff027224 */ /* 0x000fd000078e000e */
[----:B------:R-:W-:Y:S05]  /*27cc0*/  WARPSYNC.COLLECTIVE R15, `(.L_x_11199) ;  /* 0x000000000f087348 */ /* 0x000fea0003c00000 */
[----:B------:R0:W1:Y:S02]  /*27cd0*/  SHFL.IDX P6, R14, R13, R12, R11 ;  /* 0x0000000c0d0e7389 */ /* 0x00006400000c000b */
[----:B01----:R-:W-:Y:S01]  /*27ce0*/  ENDCOLLECTIVE ;  /* 0x000000000000791b */ /* 0x003fe20003800000 */
.L_x_11199:
[----:B------:R-:W-:-:S05]  /*27cf0*/  @!P2 LEA R2, P4, R10, R2, 0x1 ;  /* 0x000000020a02a211 */ /* 0x000fca00078808ff */
[----:B------:R-:W-:-:S05]  /*27d00*/  @!P2 IMAD.X R3, RZ, RZ, R3, P4 ;  /* 0x000000ffff03a224 */ /* 0x000fca00020e0603 */
[----:B------:R-:W-:Y:S01]  /*27d10*/  @!PT LDS RZ, [RZ] ;  /* 0x00000000fffff984 */ /* 0x000fe20000000800 */
[----:B------:R-:W-:Y:S01]  /*27d20*/  @!PT LDS RZ, [RZ] ;  /* 0x00000000fffff984 */ /* 0x000fe20000000800 */
[----:B------:R-:W-:Y:S01]  /*27d30*/  @!PT LDS RZ, [RZ] ;  /* 0x00000000fffff984 */ /* 0x000fe20000000800 */
[----:B------:R-:W-:Y:S01]  /*27d40*/  @!P2 LDGSTS.E.BYPASS.LTC128B.128 [R21+0xc400], desc[UR40][R2.64], !P3 ;  /* 0x0c4000000215afae */ /* 0x000fe2000d901d68 */
[----:B------:R-:W-:-:S03]  /*27d50*/  IMAD.MOV.U32 R13, RZ, RZ, R5 ;  /* 0x000000ffff0d7224 */ /* 0x000fc600078e0005 */
[----:B------:R-:W-:Y:S04]  /*27d60*/  @!P2 LDGSTS.E.BYPASS.LTC128B.128 [R21+0xf400], desc[UR40][R2.64+0x40], !P0 ;  /* 0x0f4000400215afae */ /* 0x000fe8000c101d68 */
[----:B------:R0:W-:Y:S02]  /*27d70*/  @!P2 LDGSTS.E.BYPASS.LTC128B.128 [R21+0x12400], desc[UR40][R2.64+0x80], !P1 ;  /* 0x124000800215afae */ /* 0x0001e4000c901d68 */
[----:B0-----:R-:W-:-:S07]  /*27d80*/  IMAD.MOV.U32 R2, RZ, RZ, R14 ;  /* 0x000000ffff027224 */ /* 0x001fce00078e000e */
[----:B------:R-:W-:Y:S05]  /*27d90*/  WARPSYNC.COLLECTIVE R15, `(.L_x_11200) ;  /* 0x000000000f087348 */ /* 0x000fea0003c00000 */
[----:B------:R0:W1:Y:S02]  /*27da0*/  SHFL.IDX P6, R14, R13, R12, R11 ;  /* 0x0000000c0d0e7389 */ /* 0x00006400000c000b */
[----:B01----:R-:W-:Y:S01]  /*27db0*/  ENDCOLLECTIVE ;  /* 0x000000000000791b */ /* 0x003fe20003800000 */
.L_x_11200:
[----:B------:R-:W-:-:S05]  /*27dc0*/  VIADD R9, R0, 0x20 ;  /* 0x0000002000097836 */ /* 0x000fca0000000000 */
[----:B------:R-:W-:Y:S01]  /*27dd0*/  ISETP.GE.AND P2, PT, R9, R4, PT ;  /* 0x000000040900720c */ /* 0x000fe20003f46270 */
[----:B------:R-:W-:Y:S02]  /*27de0*/  IMAD.MOV.U32 R13, RZ, RZ, R6 ;  /* 0x000000ffff0d7224 */ /* 0x000fe400078e0006 */
[----:B------:R-:W-:Y:S02]  /*27df0*/  IMAD.MOV.U32 R12, RZ, RZ, 0x2 ;  /* 0x00000002ff0c7424 */ /* 0x000fe400078e00ff */
[----:B------:R-:W-:-:S08]  /*27e00*/  IMAD.MOV.U32 R3, RZ, RZ, R14 ;  /* 0x000000ffff037224 */ /* 0x000fd000078e000e */
[----:B------:R-:W-:-:S13]  /*27e10*/  @!P2 LEA R3, P4, R10, R3, 0x1 ;  /* 0x000000030a03a211 */ /* 0x000fda00078808ff */
[----:B------:R-:W-:Y:S05]  /*27e20*/  WARPSYNC.COLLECTIVE R15, `(.L_x_11201) ;  /* 0x000000000f087348 */ /* 0x000fea0003c00000 */
[----:B------:R0:W1:Y:S02]  /*27e30*/  SHFL.IDX P6, R14, R13, R12, R11 ;  /* 0x0000000c0d0e7389 */ /* 0x00006400000c000b */
[----:B01----:R-:W-:Y:S01]  /*27e40*/  ENDCOLLECTIVE ;  /* 0x000000000000791b */ /* 0x003fe20003800000 */
.L_x_11201:
[----:B------:R-:W-:-:S05]  /*27e50*/  @!P2 IMAD.X R2, RZ, RZ, R2, P4 ;  /* 0x000000ffff02a224 */ /* 0x000fca00020e0602 */
[----:B------:R-:W-:-:S04]  /*27e60*/  @!P2 LOP3.LUT R3, R3, R2, RZ, 0x3c, !PT ;  /* 0x000000020303a212 */ /* 0x000fc800078e3cff */
[----:B------:R-:W-:-:S04]  /*27e70*/  @!P2 LOP3.LUT R2, R3, R2, RZ, 0x3c, !PT ;  /* 0x000000020302a212 */ /* 0x000fc800078e3cff */
[----:B------:R-:W-:-:S05]  /*27e80*/  @!P2 LOP3.LUT R3, R3, R2, RZ, 0x3c, !PT ;  /* 0x000000020303a212 */ /* 0x000fca00078e3cff */
[----:B------:R-:W-:Y:S01]  /*27e90*/  @!PT LDS RZ, [RZ] ;  /* 0x00000000fffff984 */ /* 0x000fe20000000800 */
[----:B------:R-:W-:Y:S01]  /*27ea0*/  @!PT LDS RZ, [RZ] ;  /* 0x00000000fffff984 */ /* 0x000fe20000000800 */
[----:B------:R-:W-:Y:S01]  /*27eb0*/  @!PT LDS RZ, [RZ] ;  /* 0x00000000fffff984 */ /* 0x000fe20000000800 */
[----:B------:R-:W-:Y:S04]  /*27ec0*/  @!P2 LDGSTS.E.BYPASS.LTC128B.128 [R21+0xcc00], desc[UR40][R2.64], !P3 ;  /* 0x0cc000000215afae */ /* 0x000fe8000d901d68 */
[----:B------:R-:W-:Y:S01]  /*27ed0*/  @!P2 LDGSTS.E.BYPASS.LTC128B.128 [R21+0xfc00], desc[UR40][R2.64+0x40], !P0 ;  /* 0x0fc000400215afae */ /* 0x000fe2000c101d68 */
[----:B------:R-:W-:-:S03]  /*27ee0*/  IMAD.MOV.U32 R13, RZ, RZ, R5 ;  /* 0x000000ffff0d7224 */ /* 0x000fc600078e0005 */
[----:B------:R0:W-:Y:S02]  /*27ef0*/  @!P2 LDGSTS.E.BYPASS.LTC128B.128 [R21+0x12c00], desc[UR40][R2.64+0x80], !P1 ;  /* 0x12c000800215afae */ /* 0x0001e4000c901d68 */
[----:B0-----:R-:W-:-:S05]  /*27f00*/  VIADD R2, R0, 0x40 ;  /* 0x0000004000027836 */ /* 0x001fca0000000000 */
[----:B------:R-:W-:Y:S01]  /*27f10*/  ISETP.GE.AND P2, PT, R2, R4, PT ;  /* 0x000000040200720c */ /* 0x000fe20003f46270 */
[----:B------:R-:W-:-:S12]  /*27f20*/  IMAD.MOV.U32 R2, RZ, RZ, R14 ;  /* 0x000000ffff027224 */ /* 0x000fd800078e000e */
[----:B------:R-:W-:Y:S05]  /*27f30*/  WARPSYNC.COLLECTIVE R15, `(.L_x_11202) ;  /* 0x000000000f087348 */ /* 0x000fea0003c00000 */
[----:B------:R0:W1:Y:S02]  /*27f40*/  SHFL.IDX P6, R14, R13, R12, R11 ;  /* 0x0000000c0d0e7389 */ /* 0x00006400000c000b */
[----:B01----:R-:W-:Y:S01]  /*27f50*/  ENDCOLLECTIVE ;  /* 0x000000000000791b */ /* 0x003fe20003800000 */
.L_x_11202:
[----:B------:R-:W-:Y:S02]  /*27f60*/  IMAD.MOV.U32 R13, RZ, RZ, R6 ;  /* 0x000000ffff0d7224 */ /* 0x000fe400078e0006 */
[----:B------:R-:W-:Y:S02]  /*27f70*/  IMAD.MOV.U32 R12, RZ, RZ, 0x3 ;  /* 0x00000003ff0c7424 */ /* 0x000fe400078e00ff */
[----:B------:R-:W-:-:S07]  /*27f80*/  IMAD.MOV.U32 R3, RZ, RZ, R14 ;  /* 0x000000ffff037224 */ /* 0x000fce00078e000e */
[----:B------:R-:W-:Y:S05]  /*27f90*/  WARPSYNC.COLLECTIVE R15, `(.L_x_11203) ;  /* 0x000000000f087348 */ /* 0x000fea0003c00000 */
[----:B------:R0:W1:Y:S02]  /*27fa0*/  SHFL.IDX P6, R14, R13, R12, R11 ;  /* 0x0000000c0d0e7389 */ /* 0x00006400000c000b */
[----:B01----:R-:W-:Y:S01]  /*27fb0*/  ENDCOLLECTIVE ;  /* 0x000000000000791b */ /* 0x003fe20003800000 */
.L_x_11203:
[----:B------:R-:W-:-:S05]  /*27fc0*/  @!P2 LEA R3, P4, R10, R3, 0x1 ;  /* 0x000000030a03a211 */ /* 0x000fca00078808ff */
[----:B------:R-:W-:-:S05]  /*27fd0*/  @!P2 IMAD.X R2, RZ, RZ, R2, P4 ;  /* 0x000000ffff02a224 */ /* 0x000fca00020e0602 */
[----:B------:R-:W-:Y:S01]  /*27fe0*/  @!P2 LOP3.LUT R3, R3, R2, RZ, 0x3c, !PT ;  /* 0x000000020303a212 */ /* 0x000fe200078e3cff */
[----:B------:R-:W-:-:S03]  /*27ff0*/  IMAD.MOV.U32 R13, RZ, RZ, R5 ;  /* 0x000000ffff0d7224 */ /* 0x000fc600078e0005 */
[----:B------:R-:W-:Y:S01]  /*28000*/  @!P2 LOP3.LUT R2, R3, R2, RZ, 0x3c, !PT ;  /* 0x000000020302a212 */ /* 0x000fe200078e3cff */
[----:B------:R-:W-:-:S07]  /*28010*/  IMAD.MOV.U32 R6, RZ, RZ, R14 ;  /* 0x000000ffff067224 */ /* 0x000fce00078e000e */
[----:B------:R-:W-:Y:S05]  /*28020*/  WARPSYNC.COLLECTIVE R15, `(.L_x_11204) ;  /* 0x000000000f087348 */ /* 0x000fea0003c00000 */
[----:B------:R0:W1:Y:S02]  /*28030*/  SHFL.IDX P6, R14, R13, R12, R11 ;  /* 0x0000000c0d0e7389 */ /* 0x00006400000c000b */
[----:B01----:R-:W-:Y:S01]  /*28040*/  ENDCOLLECTIVE ;  /* 0x000000000000791b */ /* 0x003fe20003800000 */
.L_x_11204:
[----:B------:R-:W-:-:S05]  /*28050*/  @!P2 LOP3.LUT R3, R3, R2, RZ, 0x3c, !PT ;  /* 0x000000020303a212 */ /* 0x000fca00078e3cff */
        /* <DEDUP_REMOVED lines=8> */
[----:B0-----:R-:W-:-:S05]  /*280e0*/  VIADD R2, R0, 0x60 ;  /* 0x0000006000027836 */ /* 0x001fca0000000000 */
[----:B------:R-:W-:Y:S01]  /*280f0*/  ISETP.GE.AND P2, PT, R2, R4, PT ;  /* 0x000000040200720c */ /* 0x000fe20003f46270 */
[----:B------:R-:W-:-:S12]  /*28100*/  IMAD.MOV.U32 R5, RZ, RZ, R14 ;  /* 0x000000ffff057224 */ /* 0x000fd800078e000e */
[----:B------:R-:W-:Y:S05]  /*28110*/  WARPSYNC.COLLECTIVE R15, `(.L_x_11205) ;  /* 0x000000000f087348 */ /* 0x000fea0003c00000 */
[----:B------:R0:W1:Y:S02]  /*28120*/  SHFL.IDX P6, R14, R13, R12, R11 ;  /* 0x0000000c0d0e7389 */ /* 0x00006400000c000b */
[----:B01----:R-:W-:Y:S01]  /*28130*/  ENDCOLLECTIVE ;  /* 0x000000000000791b */ /* 0x003fe20003800000 */
.L_x_11205:
[----:B------:R-:W-:-:S05]  /*28140*/  @!P2 LEA R2, P4, R10, R5, 0x1 ;  /* 0x000000050a02a211 */ /* 0x000fca00078808ff */
[----:B------:R-:W-:-:S05]  /*28150*/  @!P2 IMAD.X R3, RZ, RZ, R6, P4 ;  /* 0x000000ffff03a224 */ /* 0x000fca00020e0606 */
        /* <DEDUP_REMOVED lines=13> */
.L_x_11206:
[----:B------:R-:W-:Y:S02]  /*28230*/  IMAD.MOV.U32 R13, RZ, RZ, R7 ;  /* 0x000000ffff0d7224 */ /* 0x000fe400078e0007 */
[----:B------:R-:W-:Y:S02]  /*28240*/  IMAD.MOV.U32 R12, RZ, RZ, 0x1 ;  /* 0x00000001ff0c7424 */ /* 0x000fe400078e00ff */
[----:B------:R-:W-:-:S07]  /*28250*/  IMAD.MOV.U32 R3, RZ, RZ, R14 ;  /* 0x000000ffff037224 */ /* 0x000fce00078e000e */
[----:B------:R-:W-:Y:S05]  /*28260*/  WARPSYNC.COLLECTIVE R15, `(.L_x_11207) ;  /* 0x000000000f087348 */ /* 0x000fea0003c00000 */
[----:B------:R0:W1:Y:S02]  /*28270*/  SHFL.IDX P6, R14, R13, R12, R11 ;  /* 0x0000000c0d0e7389 */ /* 0x00006400000c000b */
[----:B01----:R-:W-:Y:S01]  /*28280*/  ENDCOLLECTIVE ;  /* 0x000000000000791b */ /* 0x003fe20003800000 */
.L_x_11207:
[----:B------:R-:W-:Y:S01]  /*28290*/  @!P2 LEA R3, P4, R10, R3, 0x1 ;  /* 0x000000030a03a211 */ /* 0x000fe200078808ff */
[----:B------:R-:W-:-:S04]  /*282a0*/  IMAD.MOV.U32 R13, RZ, RZ, R8 ;  /* 0x000000ffff0d7224 */ /* 0x000fc800078e0008 */
[----:B------:R-:W-:Y:S02]  /*282b0*/  @!P2 IMAD.X R2, RZ, RZ, R2, P4 ;  /* 0x000000ffff02a224 */ /* 0x000fe400020e0602 */
[----:B------:R-:W-:-:S07]  /*282c0*/  IMAD.MOV.U32 R7, RZ, RZ, R14 ;  /* 0x000000ffff077224 */ /* 0x000fce00078e000e */
[----:B------:R-:W-:Y:S05]  /*282d0*/  WARPSYNC.COLLECTIVE R15, `(.L_x_11208) ;  /* 0x000000000f087348 */ /* 0x000fea0003c00000 */
[----:B------:R0:W1:Y:S02]  /*282e0*/  SHFL.IDX P6, R14, R13, R12, R11 ;  /* 0x0000000c0d0e7389 */ /* 0x00006400000c000b */
[----:B01----:R-:W-:Y:S01]  /*282f0*/  ENDCOLLECTIVE ;  /* 0x000000000000791b */ /* 0x003fe20003800000 */
.L_x_11208:
        /* <DEDUP_REMOVED lines=9> */
[----:B0-----:R-:W-:Y:S01]  /*28390*/  IMAD.MOV.U32 R2, RZ, RZ, R14 ;  /* 0x000000ffff027224 */ /* 0x001fe200078e000e */
[----:B------:R-:W-:Y:S06]  /*283a0*/  BRA `(.L_x_11209) ;  /* 0xffffffa400647947 */ /* 0x000fec000383ffff */
.L_x_11042:
[----:B-1----:R1:W2:Y:S02]  /*283b0*/  SYNCS.PHASECHK.TRANS64.TRYWAIT P0, [R16+URZ+0x2d820], R0 ;  /* 0x02d82000100075a7 */ /* 0x0022a4000800017f */
[----:B--2---:R-:W-:Y:S05]  /*283c0*/  @!P0 NANOSLEEP.SYNCS 0x989680 ;  /* 0x009896800000895d */ /* 0x004fea0003900000 */
[----:B------:R-:W2:Y:S02]  /*283d0*/  @!P0 SYNCS.PHASECHK.TRANS64 P0, [R16+URZ+0x2d820], R0 ;  /* 0x02d82000100085a7 */ /* 0x000ea4000800007f */
[----:B--2---:R-:W-:Y:S05]  /*283e0*/  @!P0 BRA `(.L_x_11042) ;  /* 0xfffffffc00f08947 */ /* 0x004fea000383ffff */
[----:B------:R-:W-:Y:S05]  /*283f0*/  BRA `(.L_x_11210) ;  /* 0xffffffa400cc7947 */ /* 0x000fea000383ffff */
.L_x_11051:
[----:B-1----:R1:W2:Y:S02]  /*28400*/  SYNCS.PHASECHK.TRANS64.TRYWAIT P0, [R3+URZ+0x2d840], R2 ;  /* 0x02d84002030075a7 */ /* 0x0022a4000800017f */
[----:B--2---:R-:W-:Y:S05]  /*28410*/  @!P0 NANOSLEEP.SYNCS 0x989680 ;  /* 0x009896800000895d */ /* 0x004fea0003900000 */
[----:B------:R-:W2:Y:S02]  /*28420*/  @!P0 SYNCS.PHASECHK.TRANS64 P0, [R3+URZ+0x2d840], R2 ;  /* 0x02d84002030085a7 */ /* 0x000ea4000800007f */
[----:B--2---:R-:W-:Y:S05]  /*28430*/  @!P0 BRA `(.L_x_11051) ;  /* 0xfffffffc00f08947 */ /* 0x004fea000383ffff */
[----:B------:R-:W-:Y:S05]  /*28440*/  BRA `(.L_x_11211) ;  /* 0xffffffa800b47947 */ /* 0x000fea000383ffff */
.L_x_11058:
[----:B0-----:R0:W1:Y:S02]  /*28450*/  SYNCS.PHASECHK.TRANS64.TRYWAIT P0, [R2+URZ+0x2d860], R3 ;  /* 0x02d86003020075a7 */ /* 0x001064000800017f */
[----:B-1----:R-:W-:Y:S05]  /*28460*/  @!P0 NANOSLEEP.SYNCS 0x989680 ;  /* 0x009896800000895d */ /* 0x002fea0003900000 */
[----:B------:R-:W1:Y:S02]  /*28470*/  @!P0 SYNCS.PHASECHK.TRANS64 P0, [R2+URZ+0x2d860], R3 ;  /* 0x02d86003020085a7 */ /* 0x000e64000800007f */
[----:B-1----:R-:W-:Y:S05]  /*28480*/  @!P0 BRA `(.L_x_11058) ;  /* 0xfffffffc00f08947 */ /* 0x002fea000383ffff */
[----:B------:R-:W-:Y:S05]  /*28490*/  BRA `(.L_x_11212) ;  /* 0xffffffac00b87947 */ /* 0x000fea000383ffff */
.L_x_11069:
[----:B0-----:R0:W1:Y:S02]  /*284a0*/  SYNCS.PHASECHK.TRANS64.TRYWAIT P0, [R4+URZ+0x2d840], R2 ;  /* 0x02d84002040075a7 */ /* 0x001064000800017f */
[----:B-1----:R-:W-:Y:S05]  /*284b0*/  @!P0 NANOSLEEP.SYNCS 0x989680 ;  /* 0x009896800000895d */ /* 0x002fea0003900000 */
[----:B------:R-:W1:Y:S02]  /*284c0*/  @!P0 SYNCS.PHASECHK.TRANS64 P0, [R4+URZ+0x2d840], R2 ;  /* 0x02d84002040085a7 */ /* 0x000e64000800007f */
[----:B-1----:R-:W-:Y:S05]  /*284d0*/  @!P0 BRA `(.L_x_11069) ;  /* 0xfffffffc00f08947 */ /* 0x002fea000383ffff */
[----:B------:R-:W-:Y:S05]  /*284e0*/  BRA `(.L_x_11213) ;  /* 0xffffffb400707947 */ /* 0x000fea000383ffff */
.L_x_11076:
[----:B0-----:R0:W1:Y:S02]  /*284f0*/  SYNCS.PHASECHK.TRANS64.TRYWAIT P0, [R3+URZ+0x2d860], R28 ;  /* 0x02d8601c030075a7 */ /* 0x001064000800017f */
[----:B-1----:R-:W-:Y:S05]  /*28500*/  @!P0 NANOSLEEP.SYNCS 0x989680 ;  /* 0x009896800000895d */ /* 0x002fea0003900000 */
[----:B------:R-:W1:Y:S02]  /*28510*/  @!P0 SYNCS.PHASECHK.TRANS64 P0, [R3+URZ+0x2d860], R28 ;  /* 0x02d8601c030085a7 */ /* 0x000e64000800007f */
[----:B-1----:R-:W-:Y:S05]  /*28520*/  @!P0 BRA `(.L_x_11076) ;  /* 0xfffffffc00f08947 */ /* 0x002fea000383ffff */
[----:B------:R-:W-:Y:S05]  /*28530*/  BRA `(.L_x_11214) ;  /* 0xffffffb800747947 */ /* 0x000fea000383ffff */
.L_x_11087:
[----:B0-----:R0:W1:Y:S02]  /*28540*/  SYNCS.PHASECHK.TRANS64.TRYWAIT P0, [R4+URZ+0x2d840], R2 ;  /* 0x02d84002040075a7 */ /* 0x001064000800017f */
[----:B-1----:R-:W-:Y:S05]  /*28550*/  @!P0 NANOSLEEP.SYNCS 0x989680 ;  /* 0x009896800000895d */ /* 0x002fea0003900000 */
[----:B------:R-:W1:Y:S02]  /*28560*/  @!P0 SYNCS.PHASECHK.TRANS64 P0, [R4+URZ+0x2d840], R2 ;  /* 0x02d84002040085a7 */ /* 0x000e64000800007f */
[----:B-1----:R-:W-:Y:S05]  /*28570*/  @!P0 BRA `(.L_x_11087) ;  /* 0xfffffffc00f08947 */ /* 0x002fea000383ffff */
[----:B------:R-:W-:Y:S05]  /*28580*/  BRA `(.L_x_11215) ;  /* 0xffffffc000087947 */ /* 0x000fea000383ffff */
.L_x_11094:
[----:B0-----:R0:W1:Y:S02]  /*28590*/  SYNCS.PHASECHK.TRANS64.TRYWAIT P0, [R3+URZ+0x2d860], R7 ;  /* 0x02d86007030075a7 */ /* 0x001064000800017f */
[----:B-1----:R-:W-:Y:S05]  /*285a0*/  @!P0 NANOSLEEP.SYNCS 0x989680 ;  /* 0x009896800000895d */ /* 0x002fea0003900000 */
[----:B------:R-:W1:Y:S02]  /*285b0*/  @!P0 SYNCS.PHASECHK.TRANS64 P0, [R3+URZ+0x2d860], R7 ;  /* 0x02d86007030085a7 */ /* 0x000e64000800007f */
[----:B-1----:R-:W-:Y:S05]  /*285c0*/  @!P0 BRA `(.L_x_11094) ;  /* 0xfffffffc00f08947 */ /* 0x002fea000383ffff */
[----:B------:R-:W-:Y:S05]  /*285d0*/  BRA `(.L_x_11216) ;  /* 0xffffffc4000c7947 */ /* 0x000fea000383ffff */
.L_x_11107:
[----:B-1----:R1:W2:Y:S02]  /*285e0*/  SYNCS.PHASECHK.TRANS64.TRYWAIT P0, [R3+URZ+0x2d860], R0 ;  /* 0x02d86000030075a7 */ /* 0x0022a4000800017f */
[----:B--2---:R-:W-:Y:S05]  /*285f0*/  @!P0 NANOSLEEP.SYNCS 0x989680 ;  /* 0x009896800000895d */ /* 0x004fea0003900000 */
[----:B------:R-:W2:Y:S02]  /*28600*/  @!P0 SYNCS.PHASECHK.TRANS64 P0, [R3+URZ+0x2d860], R0 ;  /* 0x02d86000030085a7 */ /* 0x000ea4000800007f */
[----:B--2---:R-:W-:Y:S05]  /*28610*/  @!P0 BRA `(.L_x_11107) ;  /* 0xfffffffc00f08947 */ /* 0x004fea000383ffff */
[----:B------:R-:W-:Y:S05]  /*28620*/  BRA `(.L_x_11217) ;  /* 0xffffffc800887947 */ /* 0x000fea000383ffff */
.L_x_11116:
[----:B------:R-:W-:Y:S01]  /*28630*/  BSSY B0, `(.L_x_11218) ;  /* 0x0000008000007945 */ /* 0x000fe20003800000 */
[----:B------:R-:W-:Y:S02]  /*28640*/  IMAD.MOV.U32 R13, RZ, RZ, R24 ;  /* 0x000000ffff0d7224 */ /* 0x000fe400078e0018 */
[----:B------:R-:W-:Y:S02]  /*28650*/  IMAD.MOV.U32 R12, RZ, RZ, RZ ;  /* 0x000000ffff0c7224 */ /* 0x000fe400078e00ff */
[----:B------:R-:W-:Y:S02]  /*28660*/  IMAD.MOV.U32 R11, RZ, RZ, 0x1f ;  /* 0x0000001fff0b7424 */ /* 0x000fe400078e00ff */
[----:B------:R-:W-:-:S07]  /*28670*/  IMAD.MOV.U32 R15, RZ, RZ, -0x1 ;  /* 0xffffffffff0f7424 */ /* 0x000fce00078e00ff */
[----:B--2---:R-:W-:Y:S05]  /*28680*/  WARPSYNC.COLLECTIVE R15, `(.L_x_11219) ;  /* 0x000000000f087348 */ /* 0x004fea0003c00000 */
[----:B------:R0:W1:Y:S02]  /*28690*/  SHFL.IDX P6, R14, R13, R12, R11 ;  /* 0x0000000c0d0e7389 */ /* 0x00006400000c000b */
[----:B012---:R-:W-:Y:S01]  /*286a0*/  ENDCOLLECTIVE ;  /* 0x000000000000791b */ /* 0x007fe20003800000 */
.L_x_11219:
[----:B------:R-:W-:Y:S05]  /*286b0*/  BSYNC B0 ;  /* 0x0000000000007941 */ /* 0x000fea0003800000 */
.L_x_11218:
        /* <DEDUP_REMOVED lines=10> */
.L_x_11220:
        /* <DEDUP_REMOVED lines=13> */
[C---:B------:R-:W-:Y:S01]  /*28830*/  ISETP.GE.U32.AND P3, PT, R8.reuse, 0x10, PT ;  /* 0x000000100800780c */ /* 0x040fe20003f66070 */
[----:B--2---:R-:W-:Y:S02]  /*28840*/  @!P0 IMAD.MOV.U32 R25, RZ, RZ, R7 ;  /* 0x000000ffff198224 */ /* 0x004fe400078e0007 */
[----:B---3--:R-:W-:Y:S01]  /*28850*/  @!P0 IMAD.MOV.U32 R5, RZ, RZ, R4 ;  /* 0x000000ffff058224 */ /* 0x008fe200078e0004 */
[----:B------:R-:W-:-:S03]  /*28860*/  ISETP.GE.U32.AND P0, PT, R8, 0x2, PT ;  /* 0x000000020800780c */ /* 0x000fc60003f06070 */
[----:B------:R-:W-:-:S10]  /*28870*/  IMAD R13, R5, R25, RZ ;  /* 0x00000019050d7224 */ /* 0x000fd400078e02ff */
[----:B------:R-:W-:Y:S05]  /*28880*/  WARPSYNC.COLLECTIVE R15, `(.L_x_11221) ;  /* 0x000000000f087348 */ /* 0x000fea0003c00000 */
[----:B------:R0:W1:Y:S02]  /*28890*/  SHFL.UP P6, R14, R13, R12, R11 ;  /* 0x0400000c0d0e7389 */ /* 0x00006400000c000b */
[----:B01----:R-:W-:Y:S01]  /*288a0*/  ENDCOLLECTIVE ;  /* 0x000000000000791b */ /* 0x003fe20003800000 */
.L_x_11221:
        /* <DEDUP_REMOVED lines=8> */
.L_x_11222:
[----:B------:R-:W-:Y:S01]  /*28930*/  IMAD.MOV.U32 R12, RZ, RZ, 0x4 ;  /* 0x00000004ff0c7424 */ /* 0x000fe200078e00ff */
[----:B------:R-:W-:-:S05]  /*28940*/  SEL R3, R14, RZ, P0 ;  /* 0x000000ff0e037207 */ /* 0x000fca0000000000 */
[----:B------:R-:W-:-:S04]  /*28950*/  IMAD.IADD R2, R4, 0x1, R3 ;  /* 0x0000000104027824 */ /* 0x000fc800078e0203 */
[----:B------:R-:W-:-:S07]  /*28960*/  IMAD.MOV.U32 R13, RZ, RZ, R2 ;  /* 0x000000ffff0d7224 */ /* 0x000fce00078e0002 */
[----:B------:R-:W-:Y:S05]  /*28970*/  WARPSYNC.COLLECTIVE R15, `(.L_x_11223) ;  /* 0x000000000f087348 */ /* 0x000fea0003c00000 */
[----:B------:R0:W1:Y:S02]  /*28980*/  SHFL.UP P6, R14, R13, R12, R11 ;  /* 0x0400000c0d0e7389 */ /* 0x00006400000c000b */
[----:B01----:R-:W-:Y:S01]  /*28990*/  ENDCOLLECTIVE ;  /* 0x000000000000791b */ /* 0x003fe20003800000 */
.L_x_11223:
[----:B------:R-:W-:Y:S01]  /*289a0*/  IMAD.MOV.U32 R12, RZ, RZ, 0x8 ;  /* 0x00000008ff0c7424 */ /* 0x000fe200078e00ff */
[----:B------:R-:W-:-:S05]  /*289b0*/  SEL R3, R14, RZ, P1 ;  /* 0x000000ff0e037207 */ /* 0x000fca0000800000 */
[----:B------:R-:W-:-:S04]  /*289c0*/  IMAD.IADD R3, R2, 0x1, R3 ;  /* 0x0000000102037824 */ /* 0x000fc800078e0203 */
[----:B------:R-:W-:-:S07]  /*289d0*/  IMAD.MOV.U32 R13, RZ, RZ, R3 ;  /* 0x000000ffff0d7224 */ /* 0x000fce00078e0003 */
[----:B------:R-:W-:Y:S05]  /*289e0*/  WARPSYNC.COLLECTIVE R15, `(.L_x_11224) ;  /* 0x000000000f087348 */ /* 0x000fea0003c00000 */
[----:B------:R0:W1:Y:S02]  /*289f0*/  SHFL.UP P6, R14, R13, R12, R11 ;  /* 0x0400000c0d0e7389 */ /* 0x00006400000c000b */
[----:B01----:R-:W-:Y:S01]  /*28a00*/  ENDCOLLECTIVE ;  /* 0x000000000000791b */ /* 0x003fe20003800000 */
.L_x_11224:
[----:B------:R-:W-:Y:S01]  /*28a10*/  IMAD.MOV.U32 R12, RZ, RZ, 0x10 ;  /* 0x00000010ff0c7424 */ /* 0x000fe200078e00ff */
[----:B------:R-:W-:-:S05]  /*28a20*/  SEL R4, R14, RZ, P2 ;  /* 0x000000ff0e047207 */ /* 0x000fca0001000000 */
[----:B------:R-:W-:-:S04]  /*28a30*/  IMAD.IADD R4, R3, 0x1, R4 ;  /* 0x0000000103047824 */ /* 0x000fc800078e0204 */
[----:B------:R-:W-:-:S07]  /*28a40*/  IMAD.MOV.U32 R13, RZ, RZ, R4 ;  /* 0x000000ffff0d7224 */ /* 0x000fce00078e0004 */
[----:B------:R-:W-:Y:S05]  /*28a50*/  WARPSYNC.COLLECTIVE R15, `(.L_x_11225) ;  /* 0x000000000f087348 */ /* 0x000fea0003c00000 */
[----:B------:R0:W1:Y:S02]  /*28a60*/  SHFL.UP P6, R14, R13, R12, R11 ;  /* 0x0400000c0d0e7389 */ /* 0x00006400000c000b */
[----:B01----:R-:W-:Y:S01]  /*28a70*/  ENDCOLLECTIVE ;  /* 0x000000000000791b */ /* 0x003fe20003800000 */
.L_x_11225:
        /* <DEDUP_REMOVED lines=8> */
.L_x_11226:
[----:B------:R-:W-:Y:S05]  /*28b00*/  BRA `(.L_x_11227) ;  /* 0xffffffcc00487947 */ /* 0x000fea000383ffff */
.L_x_11119:
[----:B------:R-:W-:Y:S01]  /*28b10*/  BSSY B0, `(.L_x_11228) ;  /* 0x0000007000007945 */ /* 0x000fe20003800000 */
[----:B------:R-:W-:Y:S02]  /*28b20*/  IMAD.MOV.U32 R12, RZ, RZ, 0x1 ;  /* 0x00000001ff0c7424 */ /* 0x000fe400078e00ff */
[----:B------:R-:W-:Y:S02]  /*28b30*/  IMAD.MOV.U32 R11, RZ, RZ, RZ ;  /* 0x000000ffff0b7224 */ /* 0x000fe400078e00ff */
[----:B------:R-:W-:-:S07]  /*28b40*/  IMAD.MOV.U32 R15, RZ, RZ, -0x1 ;  /* 0xffffffffff0f7424 */ /* 0x000fce00078e00ff */
[----:B------:R-:W-:Y:S05]  /*28b50*/  WARPSYNC.COLLECTIVE R15, `(.L_x_11229) ;  /* 0x000000000f087348 */ /* 0x000fea0003c00000 */
[----:B------:R0:W1:Y:S02]  /*28b60*/  SHFL.UP P6, R14, R13, R12, R11 ;  /* 0x0400000c0d0e7389 */ /* 0x00006400000c000b */
[----:B01----:R-:W-:Y:S01]  /*28b70*/  ENDCOLLECTIVE ;  /* 0x000000000000791b */ /* 0x003fe20003800000 */
.L_x_11229:
[----:B------:R-:W-:Y:S05]  /*28b80*/  BSYNC B0 ;  /* 0x0000000000007941 */ /* 0x000fea0003800000 */
.L_x_11228:
        /* <DEDUP_REMOVED lines=9> */
.L_x_11230:
[----:B------:R-:W-:Y:S01]  /*28c20*/  IMAD.MOV.U32 R12, RZ, RZ, 0x4 ;  /* 0x00000004ff0c7424 */ /* 0x000fe200078e00ff */
[----:B------:R-:W-:-:S05]  /*28c30*/  SEL R2, R14, RZ, P0 ;  /* 0x000000ff0e027207 */ /* 0x000fca0000000000 */
[----:B------:R-:W-:-:S04]  /*28c40*/  IMAD.IADD R2, R13, 0x1, R2 ;  /* 0x000000010d027824 */ /* 0x000fc800078e0202 */
[----:B------:R-:W-:-:S07]  /*28c50*/  IMAD.MOV.U32 R13, RZ, RZ, R2 ;  /* 0x000000ffff0d7224 */ /* 0x000fce00078e0002 */
[----:B------:R-:W-:Y:S05]  /*28c60*/  WARPSYNC.COLLECTIVE R15, `(.L_x_11231) ;  /* 0x000000000f087348 */ /* 0x000fea0003c00000 */
[----:B------:R0:W1:Y:S02]  /*28c70*/  SHFL.UP P6, R14, R13, R12, R11 ;  /* 0x0400000c0d0e7389 */ /* 0x00006400000c000b */
[----:B01----:R-:W-:Y:S01]  /*28c80*/  ENDCOLLECTIVE ;  /* 0x000000000000791b */ /* 0x003fe20003800000 */
.L_x_11231:
[----:B------:R-:W-:Y:S01]  /*28c90*/  IMAD.MOV.U32 R12, RZ, RZ, 0x8 ;  /* 0x00000008ff0c7424 */ /* 0x000fe200078e00ff */
[----:B------:R-:W-:-:S05]  /*28ca0*/  SEL R3, R14, RZ, P1 ;  /* 0x000000ff0e037207 */ /* 0x000fca0000800000 */
[----:B------:R-:W-:-:S04]  /*28cb0*/  IMAD.IADD R3, R2, 0x1, R3 ;  /* 0x0000000102037824 */ /* 0x000fc800078e0203 */
[----:B------:R-:W-:-:S07]  /*28cc0*/  IMAD.MOV.U32 R13, RZ, RZ, R3 ;  /* 0x000000ffff0d7224 */ /* 0x000fce00078e0003 */
[----:B------:R-:W-:Y:S05]  /*28cd0*/  WARPSYNC.COLLECTIVE R15, `(.L_x_11232) ;  /* 0x000000000f087348 */ /* 0x000fea0003c00000 */
[----:B------:R0:W1:Y:S02]  /*28ce0*/  SHFL.UP P6, R14, R13, R12, R11 ;  /* 0x0400000c0d0e7389 */ /* 0x00006400000c000b */
[----:B01----:R-:W-:Y:S01]  /*28cf0*/  ENDCOLLECTIVE ;  /* 0x000000000000791b */ /* 0x003fe20003800000 */
.L_x_11232:
[----:B------:R-:W-:Y:S01]  /*28d00*/  IMAD.MOV.U32 R12, RZ, RZ, 0x10 ;  /* 0x00000010ff0c7424 */ /* 0x000fe200078e00ff */
[----:B------:R-:W-:-:S05]  /*28d10*/  SEL R4, R14, RZ, P2 ;  /* 0x000000ff0e047207 */ /* 0x000fca0001000000 */
[----:B------:R-:W-:-:S04]  /*28d20*/  IMAD.IADD R4, R3, 0x1, R4 ;  /* 0x0000000103047824 */ /* 0x000fc800078e0204 */
[----:B------:R-:W-:-:S07]  /*28d30*/  IMAD.MOV.U32 R13, RZ, RZ, R4 ;  /* 0x000000ffff0d7224 */ /* 0x000fce00078e0004 */
[----:B------:R-:W-:Y:S05]  /*28d40*/  WARPSYNC.COLLECTIVE R15, `(.L_x_11233) ;  /* 0x000000000f087348 */ /* 0x000fea0003c00000 */
[----:B------:R0:W1:Y:S02]  /*28d50*/  SHFL.UP P6, R14, R13, R12, R11 ;  /* 0x0400000c0d0e7389 */ /* 0x00006400000c000b */
[----:B01----:R-:W-:Y:S01]  /*28d60*/  ENDCOLLECTIVE ;  /* 0x000000000000791b */ /* 0x003fe20003800000 */
.L_x_11233:
        /* <DEDUP_REMOVED lines=8> */
.L_x_11234:
[----:B------:R-:W-:Y:S05]  /*28df0*/  BRA `(.L_x_11235) ;  /* 0xffffffcc00307947 */ /* 0x000fea000383ffff */
.L_x_11121:
[----:B------:R-:W-:Y:S01]  /*28e00*/  BSSY B0, `(.L_x_11236) ;  /* 0x0000006000007945 */ /* 0x000fe20003800000 */
[----:B------:R-:W-:Y:S01]  /*28e10*/  PLOP3.LUT P6, PT, P6, PT, PT, 0x8, 0x0 ;  /* 0x000000000000781c */ /* 0x000fe200037ce170 */
[----:B------:R-:W-:-:S12]  /*28e20*/  IMAD.MOV.U32 R15, RZ, RZ, -0x1 ;  /* 0xffffffffff0f7424 */ /* 0x000fd800078e00ff */
[----:B0-----:R-:W-:Y:S05]  /*28e30*/  WARPSYNC.COLLECTIVE R15, `(.L_x_11237) ;  /* 0x000000000f087348 */ /* 0x001fea0003c00000 */
[----:B------:R-:W-:Y:S01]  /*28e40*/  VOTE.ANY R14, PT, P6 ;  /* 0x00000000000e7806 */ /* 0x000fe200030e0100 */
[----:B0-----:R-:W-:Y:S06]  /*28e50*/  ENDCOLLECTIVE ;  /* 0x000000000000791b */ /* 0x001fec0003800000 */
.L_x_11237:
[----:B------:R-:W-:Y:S05]  /*28e60*/  BSYNC B0 ;  /* 0x0000000000007941 */ /* 0x000fea0003800000 */
.L_x_11236:
        /* <DEDUP_REMOVED lines=10> */
.L_x_11238:
[----:B------:R-:W-:Y:S02]  /*28f10*/  IMAD.MOV.U32 R13, RZ, RZ, R5 ;  /* 0x000000ffff0d7224 */ /* 0x000fe400078e0005 */
[----:B------:R-:W-:-:S07]  /*28f20*/  IMAD.MOV.U32 R25, RZ, RZ, R14 ;  /* 0x000000ffff197224 */ /* 0x000fce00078e000e */
[----:B------:R-:W-:Y:S05]  /*28f30*/  WARPSYNC.COLLECTIVE R15, `(.L_x_11239) ;  /* 0x000000000f087348 */ /* 0x000fea0003c00000 */
[----:B------:R0:W1:Y:S02]  /*28f40*/  SHFL.IDX P6, R14, R13, R12, R11 ;  /* 0x0000000c0d0e7389 */ /* 0x00006400000c000b */
[----:B01----:R-:W-:Y:S01]  /*28f50*/  ENDCOLLECTIVE ;  /* 0x000000000000791b */ /* 0x003fe20003800000 */
.L_x_11239:
[----:B------:R-:W-:Y:S01]  /*28f60*/  IMAD.MOV.U32 R5, RZ, RZ, R14 ;  /* 0x000000ffff057224 */ /* 0x000fe200078e000e */
[----:B------:R-:W-:Y:S06]  /*28f70*/  BRA `(.L_x_11240) ;  /* 0xffffffcc00107947 */ /* 0x000fec000383ffff */
.L_x_11123:
[----:B------:R-:W-:Y:S01]  /*28f80*/  BSSY B0, `(.L_x_11241) ;  /* 0x0000007000007945 */ /* 0x000fe20003800000 */
[----:B------:R-:W-:Y:S02]  /*28f90*/  IMAD.MOV.U32 R13, RZ, RZ, R2 ;  /* 0x000000ffff0d7224 */ /* 0x000fe400078e0002 */
[----:B------:R-:W-:Y:S02]  /*28fa0*/  IMAD.MOV.U32 R11, RZ, RZ, 0x1f ;  /* 0x0000001fff0b7424 */ /* 0x000fe400078e00ff */
[----:B------:R-:W-:-:S07]  /*28fb0*/  IMAD.MOV.U32 R15, RZ, RZ, -0x1 ;  /* 0xffffffffff0f7424 */ /* 0x000fce00078e00ff */
[----:B0123--:R-:W-:Y:S05]  /*28fc0*/  WARPSYNC.COLLECTIVE R15, `(.L_x_11242) ;  /* 0x000000000f087348 */ /* 0x00ffea0003c00000 */
[----:B------:R4:W0:Y:S02]  /*28fd0*/  SHFL.IDX P6, R14, R13, R12, R11 ;  /* 0x0000000c0d0e7389 */ /* 0x00082400000c000b */
[----:B01234-:R-:W-:Y:S01]  /*28fe0*/  ENDCOLLECTIVE ;  /* 0x000000000000791b */ /* 0x01ffe20003800000 */
.L_x_11242:
[----:B------:R-:W-:Y:S05]  /*28ff0*/  BSYNC B0 ;  /* 0x0000000000007941 */ /* 0x000fea0003800000 */
.L_x_11241:
[----:B------:R-:W-:Y:S01]  /*29000*/  IMAD.MOV.U32 R24, RZ, RZ, R14 ;  /* 0x000000ffff187224 */ /* 0x000fe200078e000e */
[----:B------:R-:W-:Y:S06]  /*29010*/  BRA `(.L_x_11122) ;  /* 0xffffffcc00007947 */ /* 0x000fec000383ffff */
.L_x_11129:
[----:B-1----:R1:W2:Y:S02]  /*29020*/  SYNCS.PHASECHK.TRANS64.TRYWAIT P0, [R9+URZ+0x2d820], R0 ;  /* 0x02d82000090075a7 */ /* 0x0022a4000800017f */
[----:B--2---:R-:W-:Y:S05]  /*29030*/  @!P0 NANOSLEEP.SYNCS 0x989680 ;  /* 0x009896800000895d */ /* 0x004fea0003900000 */
[----:B------:R-:W2:Y:S02]  /*29040*/  @!P0 SYNCS.PHASECHK.TRANS64 P0, [R9+URZ+0x2d820], R0 ;  /* 0x02d82000090085a7 */ /* 0x000ea4000800007f */
[----:B--2---:R-:W-:Y:S05]  /*29050*/  @!P0 BRA `(.L_x_11129) ;  /* 0xfffffffc00f08947 */ /* 0x004fea000383ffff */
[----:B------:R-:W-:Y:S05]  /*29060*/  BRA `(.L_x_11243) ;  /* 0xffffffd400587947 */ /* 0x000fea000383ffff */
.L_x_11130:
        /* <DEDUP_REMOVED lines=8> */
[----:B01----:R-:W-:Y:S05]  /*290f0*/  WARPSYNC.COLLECTIVE R15, `(.L_x_11245) ;  /* 0x000000000f087348 */ /* 0x003fea0003c00000 */
[----:B------:R2:W3:Y:S02]  /*29100*/  SHFL.IDX P6, R14, R13, R12, R11 ;  /* 0x0000000c0d0e7389 */ /* 0x0004e400000c000b */
[----:B0123--:R-:W-:Y:S01]  /*29110*/  ENDCOLLECTIVE ;  /* 0x000000000000791b */ /* 0x00ffe20003800000 */
.L_x_11245:
[----:B------:R-:W-:Y:S05]  /*29120*/  BSYNC B0 ;  /* 0x0000000000007941 */ /* 0x000fea0003800000 */
.L_x_11244:
[----:B------:R-:W-:Y:S05]  /*29130*/  BRA `(.L_x_11246) ;  /* 0xffffffd400407947 */ /* 0x000fea000383ffff */
.L_x_11131:
[----:B------:R-:W-:Y:S01]  /*29140*/  BSSY B0, `(.L_x_11247) ;  /* 0x0000006000007945 */ /* 0x000fe20003800000 */
[----:B------:R-:W-:-:S07]  /*29150*/  IMAD.MOV.U32 R15, RZ, RZ, -0x1 ;  /* 0xffffffffff0f7424 */ /* 0x000fce00078e00ff */
[----:B01----:R-:W-:Y:S05]  /*29160*/  WARPSYNC.COLLECTIVE R15, `(.L_x_11248) ;  /* 0x000000000f0c7348 */ /* 0x003fea0003c00000 */
[----:B------:R-:W-:Y:S02]  /*29170*/  ELECT P6, UR62, PT ;  /* 0x00000000003e782f */ /* 0x000fe400038c0000 */
[----:B------:R-:W-:Y:S01]  /*29180*/  MOV R14, UR62 ;  /* 0x0000003e000e7c02 */ /* 0x000fe20008000f00 */
[----:B01----:R-:W-:Y:S10]  /*29190*/  ENDCOLLECTIVE ;  /* 0x000000000000791b */ /* 0x003ff40003800000 */
.L_x_11248:
[----:B------:R-:W-:Y:S05]  /*291a0*/  BSYNC B0 ;  /* 0x0000000000007941 */ /* 0x000fea0003800000 */
.L_x_11247:
[----:B------:R-:W-:Y:S05]  /*291b0*/  BRA `(.L_x_11249) ;  /* 0xffffffd400347947 */ /* 0x000fea000383ffff */
.L_x_11133:
[----:B-1----:R1:W2:Y:S02]  /*291c0*/  SYNCS.PHASECHK.TRANS64.TRYWAIT P0, [R5+URZ], R4 ;  /* 0x00000004050075a7 */ /* 0x0022a4000800017f */
[----:B--2---:R-:W-:Y:S05]  /*291d0*/  @!P0 NANOSLEEP.SYNCS 0x989680 ;  /* 0x009896800000895d */ /* 0x004fea0003900000 */
[----:B------:R-:W2:Y:S02]  /*291e0*/  @!P0 SYNCS.PHASECHK.TRANS64 P0, [R5+URZ], R4 ;  /* 0x00000004050085a7 */ /* 0x000ea4000800007f */
[----:B--2---:R-:W-:Y:S05]  /*291f0*/  @!P0 BRA `(.L_x_11133) ;  /* 0xfffffffc00f08947 */ /* 0x004fea000383ffff */
[----:B------:R-:W-:Y:S05]  /*29200*/  BRA `(.L_x_11250) ;  /* 0xffffffd400687947 */ /* 0x000fea000383ffff */
.L_x_11134:
[----:B--2---:R2:W3:Y:S02]  /*29210*/  SYNCS.PHASECHK.TRANS64.TRYWAIT P0, [R3+URZ], R2 ;  /* 0x00000002030075a7 */ /* 0x0044e4000800017f */
[----:B---3--:R-:W-:Y:S05]  /*29220*/  @!P0 NANOSLEEP.SYNCS 0x989680 ;  /* 0x009896800000895d */ /* 0x008fea0003900000 */
[----:B------:R-:W3:Y:S02]  /*29230*/  @!P0 SYNCS.PHASECHK.TRANS64 P0, [R3+URZ], R2 ;  /* 0x00000002030085a7 */ /* 0x000ee4000800007f */
[----:B---3--:R-:W-:Y:S05]  /*29240*/  @!P0 BRA `(.L_x_11134) ;  /* 0xfffffffc00f08947 */ /* 0x008fea000383ffff */
[----:B------:R-:W-:Y:S05]  /*29250*/  BRA `(.L_x_11251) ;  /* 0xffffffd4005c7947 */ /* 0x000fea000383ffff */
.L_x_11136:
[----:B---3--:R3:W4:Y:S02]  /*29260*/  SYNCS.PHASECHK.TRANS64.TRYWAIT P0, [R19+URZ], R4 ;  /* 0x00000004130075a7 */ /* 0x008724000800017f */
[----:B----4-:R-:W-:Y:S05]  /*29270*/  @!P0 NANOSLEEP.SYNCS 0x989680 ;  /* 0x009896800000895d */ /* 0x010fea0003900000 */
[----:B------:R-:W4:Y:S02]  /*29280*/  @!P0 SYNCS.PHASECHK.TRANS64 P0, [R19+URZ], R4 ;  /* 0x00000004130085a7 */ /* 0x000f24000800007f */
[----:B----4-:R-:W-:Y:S05]  /*29290*/  @!P0 BRA `(.L_x_11136) ;  /* 0xfffffffc00f08947 */ /* 0x010fea000383ffff */
[----:B------:R-:W-:Y:S05]  /*292a0*/  BRA `(.L_x_11252) ;  /* 0xffffffd400607947 */ /* 0x000fea000383ffff */
.L_x_11253:
        /* <DEDUP_REMOVED lines=13> */
.L_x_14871:


//--------------------- .text._ZN7cutlass13device_kernelIN5flash11enable_sm90INS1_16FlashAttnFwdSm90INS1_25CollectiveMainloopFwdSm90ILi2EN4cute5tupleIJNS5_1CILi1EEES8_S8_EEENS6_IJNS7_ILi192EEENS7_ILi144EEENS7_ILi96EEEEEELi96ENS_6half_tEfNS_4arch4Sm90ELb1ELb0ELb1ELb0ELb0ELb0ELb0ELb0ELb1ELb1ELb1ELb0EEENS1_21CollectiveEpilogueFwdINS6_IJSA_SC_SB_EEES9_SE_SG_Li384ELb0ELb1ELb1ELb0EEENS1_19SingleTileSchedulerILb0ELb1ELb1ELi192EEEEEEEEEvNT_6ParamsE --------------------------
	.section	.text._ZN7cutlass13device_kernelIN5flash11enable_sm90INS1_16FlashAttnFwdSm90INS1_25CollectiveMainloopFwdSm90ILi2EN4cute5tupleIJNS5_1CILi1EEES8_S8_EEENS6_IJNS7_ILi192EEENS7_ILi144EEENS7_ILi96EEEEEELi96ENS_6half_tEfNS_4arch4Sm90ELb1ELb0ELb1ELb0ELb0ELb0ELb0ELb0ELb1ELb1ELb1ELb0EEENS1_21CollectiveEpilogueFwdINS6_IJSA_SC_SB_EEES9_SE_SG_Li384ELb0ELb1ELb1ELb0EEENS1_19SingleTileSchedulerILb0ELb1ELb1ELi192EEEEEEEEEvNT_6ParamsE,"ax",@progbits
	.align	128
.text._ZN7cutlass13device_kernelIN5flash11enable_sm90INS1_16FlashAttnFwdSm90INS1_25CollectiveMainloopFwdSm90ILi2EN4cute5tupleIJNS5_1CILi1EEES8_S8_EEENS6_IJNS7_ILi192EEENS7_ILi144EEENS7_ILi96EEEEEELi96ENS_6half_tEfNS_4arch4Sm90ELb1ELb0ELb1ELb0ELb0ELb0ELb0ELb0ELb1ELb1ELb1ELb0EEENS1_21CollectiveEpilogueFwdINS6_IJSA_SC_SB_EEES9_SE_SG_Li384ELb0ELb1ELb1ELb0EEENS1_19SingleTileSchedulerILb0ELb1ELb1ELi192EEEEEEEEEvNT_6ParamsE:
        .type           _ZN7cutlass13device_kernelIN5flash11enable_sm90INS1_16FlashAttnFwdSm90INS1_25CollectiveMainloopFwdSm90ILi2EN4cute5tupleIJNS5_1CILi1EEES8_S8_EEENS6_IJNS7_ILi192EEENS7_ILi144EEENS7_ILi96EEEEEELi96ENS_6half_tEfNS_4arch4Sm90ELb1ELb0ELb1ELb0ELb0ELb0ELb0ELb0ELb1ELb1ELb1ELb0EEENS1_21CollectiveEpilogueFwdINS6_IJSA_SC_SB_EEES9_SE_SG_Li384ELb0ELb1ELb1ELb0EEENS1_19SingleTileSchedulerILb0ELb1ELb1ELi192EEEEEEEEEvNT_6ParamsE,@function
        .size           _ZN7cutlass13device_kernelIN5flash11enable_sm90INS1_16FlashAttnFwdSm90INS1_25CollectiveMainloopFwdSm90ILi2EN4cute5tupleIJNS5_1CILi1EEES8_S8_EEENS6_IJNS7_ILi192EEENS7_ILi144EEENS7_ILi96EEEEEELi96ENS_6half_tEfNS_4arch4Sm90ELb1ELb0ELb1ELb0ELb0ELb0ELb0ELb0ELb1ELb1ELb1ELb0EEENS1_21CollectiveEpilogueFwdINS6_IJSA_SC_SB_EEES9_SE_SG_Li384ELb0ELb1ELb1ELb0EEENS1_19SingleTileSchedulerILb0ELb1ELb1ELi192EEEEEEEEEvNT_6ParamsE,(.L_x_14872 - _ZN7cutlass13device_kernelIN5flash11enable_sm90INS1_16FlashAttnFwdSm90INS1_25CollectiveMainloopFwdSm90ILi2EN4cute5tupleIJNS5_1CILi1EEES8_S8_EEENS6_IJNS7_ILi192EEENS7_ILi144EEENS7_ILi96EEEEEELi96ENS_6half_tEfNS_4arch4Sm90ELb1ELb0ELb1ELb0ELb0ELb0ELb0ELb0ELb1ELb1ELb1ELb0EEENS1_21CollectiveEpilogueFwdINS6_IJSA_SC_SB_EEES9_SE_SG_Li384ELb0ELb1ELb1ELb0EEENS1_19SingleTileSchedulerILb0ELb1ELb1ELi192EEEEEEEEEvNT_6ParamsE)
        .other          _ZN7cutlass13device_kernelIN5flash11enable_sm90INS1_16FlashAttnFwdSm90INS1_25CollectiveMainloopFwdSm90ILi2EN4cute5tupleIJNS5_1CILi1EEES8_S8_EEENS6_IJNS7_ILi192EEENS7_ILi144EEENS7_ILi96EEEEEELi96ENS_6half_tEfNS_4arch4Sm90ELb1ELb0ELb1ELb0ELb0ELb0ELb0ELb0ELb1ELb1ELb1ELb0EEENS1_21CollectiveEpilogueFwdINS6_IJSA_SC_SB_EEES9_SE_SG_Li384ELb0ELb1ELb1ELb0EEENS1_19SingleTileSchedulerILb0ELb1ELb1ELi192EEEEEEEEEvNT_6ParamsE,@"STO_CUDA_ENTRY STV_DEFAULT"
_ZN7cutlass13device_kernelIN5flash11enable_sm90INS1_16FlashAttnFwdSm90INS1_25CollectiveMainloopFwdSm90ILi2EN4cute5tupleIJNS5_1CILi1EEES8_S8_EEENS6_IJNS7_ILi192EEENS7_ILi144EEENS7_ILi96EEEEEELi96ENS_6half_tEfNS_4arch4Sm90ELb1ELb0ELb1ELb0ELb0ELb0ELb0ELb0ELb1ELb1ELb1ELb0EEENS1_21CollectiveEpilogueFwdINS6_IJSA_SC_SB_EEES9_SE_SG_Li384ELb0ELb1ELb1ELb0EEENS1_19SingleTileSchedulerILb0ELb1ELb1ELi192EEEEEEEEEvNT_6ParamsE:
        /* <DEDUP_REMOVED lines=17> */
.L_x_11255:
[----:B------:R-:W-:Y:S05]  /*0110*/  BSYNC B0 ;  /* 0x0000000000007941 */ /* 0x000fea0003800000 */
.L_x_11254:
        /* <DEDUP_REMOVED lines=40> */
.L_x_11256:
        /* <DEDUP_REMOVED lines=22> */
.L_x_11257:
        /* <DEDUP_REMOVED lines=18> */
.L_x_11258:
        /* <DEDUP_REMOVED lines=22> */
.L_x_11259:
        /* <DEDUP_REMOVED lines=22> */
.L_x_11260:
[----:B--2---:R-:W-:Y:S01]  /*08e0*/  ISETP.NE.AND P0, PT, R2, RZ, PT ;  /* 0x000000ff0200720c */ /* 0x004fe20003f05270 */
[----:B------:R-:W-:Y:S01]  /*08f0*/  IMAD.MOV.U32 R27, RZ, RZ, 0x1 ;  /* 0x00000001ff1b7424 */ /* 0x000fe200078e00ff */
[----:B------:R-:W-:Y:S01]  /*0900*/  NOP ;  /* 0x0000000000007918 */ /* 0x000fe20000000000 */
[----:B------:R-:W-:Y:S01]  /*0910*/  BSSY B6, `(.L_x_11261) ;  /* 0x00013db000067945 */ /* 0x000fe20003800000 */
[----:B------:R-:W-:Y:S02]  /*0920*/  LOP3.LUT R28, R4, 0x7f, RZ, 0xc0, !PT ;  /* 0x0000007f041c7812 */ /* 0x000fe400078ec0ff */
[----:B------:R-:W-:Y:S01]  /*0930*/  SEL R27, R27, 0x2, !P0 ;  /* 0x000000021b1b7807 */ /* 0x000fe20004000000 */
[----:B01-34-:R-:W-:Y:S06]  /*0940*/  BAR.SYNC.DEFER_BLOCKING 0x0 ;  /* 0x0000000000007b1d */ /* 0x01bfec0000010000 */
[----:B------:R-:W-:Y:S05]  /*0950*/  @!P0 BRA `(.L_x_11262) ;  /* 0x000000fc001c8947 */ /* 0x000fea0003800000 */
.L_x_11263:
        /* <DEDUP_REMOVED lines=19> */
[----:B------:R2:W-:Y:S01]  /*0a90*/  STL [R1], R5 ;  /* 0x0000000501007387 */ /* 0x0005e20000100800 */
        /* <DEDUP_REMOVED lines=8> */
[----:B------:R-:W3:Y:S08]  /*0b20*/  LDC.64 R8, c[0x0][0x418] ;  /* 0x00010600ff087b82 */ /* 0x000ef00000000a00 */
[----:B------:R-:W4:Y:S01]  /*0b30*/  LDC R3, c[0x0][0x288] ;  /* 0x0000a200ff037b82 */ /* 0x000f220000000800 */
[----:B0-----:R-:W-:-:S07]  /*0b40*/  ISETP.NE.AND P1, PT, R0, 0x1, PT ;  /* 0x000000010000780c */ /* 0x001fce0003f25270 */
[----:B------:R-:W0:Y:S01]  /*0b50*/  LDC R16, c[0x0][0x424] ;  /* 0x00010900ff107b82 */ /* 0x000e220000000800 */
[----:B---3--:R-:W-:-:S07]  /*0b60*/  ISETP.NE.U32.AND P0, PT, R8, RZ, PT ;  /* 0x000000ff0800720c */ /* 0x008fce0003f05070 */
[----:B------:R-:W3:Y:S01]  /*0b70*/  LDC R19, c[0x0][0x2f0] ;  /* 0x0000bc00ff137b82 */ /* 0x000ee20000000800 */
[----:B-1----:R-:W-:Y:S01]  /*0b80*/  IMAD R18, R18, 0xc0, RZ ;  /* 0x000000c012127824 */ /* 0x002fe200078e02ff */
[----:B------:R-:W-:-:S03]  /*0b90*/  ISETP.NE.AND.EX P0, PT, R9, RZ, PT, P0 ;  /* 0x000000ff0900720c */ /* 0x000fc60003f05300 */
[----:B------:R-:W-:Y:S01]  /*0ba0*/  @P1 VIADD R0, R18, 0xbf ;  /* 0x000000bf12001836 */ /* 0x000fe20000000000 */
[----:B----4-:R-:W-:Y:S02]  /*0bb0*/  IADD3 R3, -R3, 0x90, RZ ;  /* 0x0000009003037810 */ /* 0x010fe40007ffe1ff */
[----:B--2---:R-:W1:Y:S08]  /*0bc0*/  @P1 LDC R5, c[0x0][0x44c] ;  /* 0x00011300ff051b82 */ /* 0x004e700000000800 */
[----:B------:R-:W2:Y:S01]  /*0bd0*/  @P1 LDC R7, c[0x0][0x450] ;  /* 0x00011400ff071b82 */ /* 0x000ea20000000800 */
[----:B0-----:R-:W-:-:S02]  /*0be0*/  SEL R16, R16, 0x1, P0 ;  /* 0x0000000110107807 */ /* 0x001fc40000000000 */
[----:B------:R-:W-:-:S03]  /*0bf0*/  ISETP.NE.AND P0, PT, R4, RZ, PT ;  /* 0x000000ff0400720c */ /* 0x000fc60003f05270 */
[----:B---3--:R-:W-:Y:S02]  /*0c00*/  IMAD R3, R16, R19, R3 ;  /* 0x0000001310037224 */ /* 0x008fe400078e0203 */
[----:B-1----:R-:W-:-:S08]  /*0c10*/  @P1 IMAD.HI.U32 R2, R0, R5, RZ ;  /* 0x0000000500021227 */ /* 0x002fd000078e00ff */
[----:B------:R-:W0:Y:S01]  /*0c20*/  @!P0 LDC R4, c[0x0][0x9f0] ;  /* 0x00027c00ff048b82 */ /* 0x000e220000000800 */
[----:B------:R-:W-:Y:S01]  /*0c30*/  VIADD R0, R18, 0xbf ;  /* 0x000000bf12007836 */ /* 0x000fe20000000000 */
[----:B--2---:R-:W-:Y:S01]  /*0c40*/  @P1 SHF.R.U32.HI R0, RZ, R7, R2 ;  /* 0x00000007ff001219 */ /* 0x004fe20000011602 */
[----:B------:R-:W-:-:S04]  /*0c50*/  IMAD R2, R16, R19, 0x8f ;  /* 0x0000008f10027424 */ /* 0x000fc800078e0213 */
[----:B------:R-:W-:Y:S02]  /*0c60*/  IMAD.IADD R0, R3, 0x1, R0 ;  /* 0x0000000103007824 */ /* 0x000fe400078e0200 */
[----:B------:R-:W-:-:S04]  /*0c70*/  IMAD.HI R2, R2, 0x38e38e39, RZ ;  /* 0x38e38e3902027827 */ /* 0x000fc800078e02ff */
[----:B------:R-:W-:Y:S01]  /*0c80*/  IMAD.HI R0, R0, 0x38e38e39, RZ ;  /* 0x38e38e3900007827 */ /* 0x000fe200078e02ff */
[----:B------:R-:W-:-:S04]  /*0c90*/  SHF.R.U32.HI R3, RZ, 0x1f, R2 ;  /* 0x0000001fff037819 */ /* 0x000fc80000011602 */
[----:B------:R-:W-:Y:S02]  /*0ca0*/  SHF.R.U32.HI R5, RZ, 0x1f, R0 ;  /* 0x0000001fff057819 */ /* 0x000fe40000011600 */
[----:B------:R-:W-:Y:S02]  /*0cb0*/  LEA.HI.SX32 R3, R2, R3, 0x1b ;  /* 0x0000000302037211 */ /* 0x000fe400078fdaff */
[----:B------:R-:W-:-:S04]  /*0cc0*/  LEA.HI.SX32 R0, R0, R5, 0x1b ;  /* 0x0000000500007211 */ /* 0x000fc800078fdaff */
[----:B------:R-:W-:-:S04]  /*0cd0*/  VIMNMX R11, R3, R0, PT ;  /* 0x00000000030b7248 */ /* 0x000fc80003fe0100 */
[----:B------:R-:W-:-:S13]  /*0ce0*/  ISETP.GE.AND P1, PT, R11, 0x1, PT ;  /* 0x000000010b00780c */ /* 0x000fda0003f26270 */
[----:B0-----:R-:W-:Y:S05]  /*0cf0*/  @!P1 BRA `(.L_x_11265) ;  /* 0x00000000006c9947 */ /* 0x001fea0003800000 */
        /* <DEDUP_REMOVED lines=27> */
.L_x_11265:
        /* <DEDUP_REMOVED lines=44> */
[----:B------:R-:W-:Y:S02]  /*1170*/  UIMAD.WIDE UR4, UR7, 0x55555556, URZ ;  /* 0x55555556070478a5 */ /* 0x000fe4000f8e023f */
[----:B------:R-:W-:Y:S02]  /*1180*/  IMAD.U32 R145, RZ, RZ, UR7 ;  /* 0x00000007ff917e24 */ /* 0x000fe4000f8e00ff */
        /* <DEDUP_REMOVED lines=8> */
[----:B------:R-:W-:-:S04]  /*1210*/  ULOP3.LUT UR36, UR4, 0x3fff, URZ, 0xc0, !UPT ;  /* 0x00003fff04247892 */ /* 0x000fc8000f8ec03f */
[----:B------:R-:W-:Y:S01]  /*1220*/  IMAD.U32 R157, RZ, RZ, UR5 ;  /* 0x00000005ff9d7e24 */ /* 0x000fe2000f8e00ff */
[----:B------:R-:W-:Y:S07]  /*1230*/  @!P0 BRA `(.L_x_11267) ;  /* 0x0000000000408947 */ /* 0x000fee0003800000 */
        /* <DEDUP_REMOVED lines=16> */
.L_x_11267:
[----:B------:R-:W-:Y:S02]  /*1340*/  SHF.L.U32 R0, RZ, 0x1f, RZ ;  /* 0x0000001fff007819 */ /* 0x000fe400000006ff */
[----:B------:R-:W-:Y:S02]  /*1350*/  LOP3.LUT R27, R27, 0x1, RZ, 0xfc, !PT ;  /* 0x000000011b1b7812 */ /* 0x000fe400078efcff */
[----:B------:R-:W0:Y:S02]  /*1360*/  SYNCS.PHASECHK.TRANS64.TRYWAIT P1, [UR60+0x31c00], R0 ;  /* 0x031c0000ff0075a7 */ /* 0x000e24000802017c */
[----:B------:R-:W-:Y:S01]  /*1370*/  ISETP.NE.AND P0, PT, R27, 0x3, PT ;  /* 0x000000031b00780c */ /* 0x000fe20003f05270 */
[----:B0-----:R-:W-:-:S12]  /*1380*/  @!P1 BRA `(.L_x_11268) ;  /* 0x0000013000d49947 */ /* 0x001fd80003800000 */
.L_x_11389:
[----:B------:R-:W-:Y:S05]  /*1390*/  @!P0 BRA `(.L_x_11269) ;  /* 0x0000000000048947 */ /* 0x000fea0003800000 */
[----:B------:R-:W-:Y:S01]  /*13a0*/  BPT.TRAP 0x1 ;  /* 0x000000040000795c */ /* 0x000fe20000300000 */
.L_x_11269:
[----:B------:R1:W2:Y:S01]  /*13b0*/  SYNCS.PHASECHK.TRANS64.TRYWAIT P2, [UR60+0x31c30], R0 ;  /* 0x031c3000ff0075a7 */ /* 0x0002a2000804017c */
[----:B------:R-:W-:Y:S05]  /*13c0*/  @!P0 BRA `(.L_x_11270) ;  /* 0x0000000000048947 */ /* 0x000fea0003800000 */
[----:B------:R-:W-:Y:S01]  /*13d0*/  BPT.TRAP 0x1 ;  /* 0x000000040000795c */ /* 0x000fe20000300000 */
.L_x_11270:
[----:B------:R-:W-:Y:S01]  /*13e0*/  IMAD.U32 R2, RZ, RZ, UR36 ;  /* 0x00000024ff027e24 */ /* 0x000fe2000f8e00ff */
[----:B------:R-:W-:-:S04]  /*13f0*/  ISETP.NE.AND P1, PT, R28, RZ, PT ;  /* 0x000000ff1c00720c */ /* 0x000fc80003f25270 */
[----:B------:R-:W-:Y:S01]  /*1400*/  LOP3.LUT R2, R2, 0x10000, RZ, 0xfc, !PT ;  /* 0x0001000002027812 */ /* 0x000fe200078efcff */
[----:B--2---:R-:W-:Y:S08]  /*1410*/  @P2 BRA `(.L_x_11271) ;  /* 0x0000000000082947 */ /* 0x004ff00003800000 */
[----:B------:R-:W2:Y:S02]  /*1420*/  SYNCS.PHASECHK.TRANS64.TRYWAIT P2, [UR60+0x31c30], R0 ;  /* 0x031c3000ff0075a7 */ /* 0x000ea4000804017c */
[----:B--2---:R-:W-:Y:S05]  /*1430*/  @!P2 BRA `(.L_x_11272) ;  /* 0x0000013000c0a947 */ /* 0x004fea0003800000 */
.L_x_11271:
[----:B------:R-:W-:Y:S05]  /*1440*/  WARPSYNC.ALL ;  /* 0x0000000000007948 */ /* 0x000fea0003800000 */
[----:B0-----:R-:W-:Y:S01]  /*1450*/  IMAD.MOV.U32 R3, RZ, RZ, -0x7fffffe0 ;  /* 0x80000020ff037424 */ /* 0x001fe200078e00ff */
[----:B------:R-:W-:Y:S01]  /*1460*/  UIADD3 UR4, UR60, 0x16a00, URZ ;  /* 0x00016a003c047890 */ /* 0x000fe2000fffe03f */
[C---:B------:R-:W-:Y:S01]  /*1470*/  R2UR UR8, R2.reuse ;  /* 0x00000000020872ca */ /* 0x040fe200000e0000 */
[----:B------:R-:W-:Y:S02]  /*1480*/  WARPGROUP.ARRIVE ;  /* 0x00000000000079c5 */ /* 0x000fe40000000000 */
        /* <DEDUP_REMOVED lines=23> */
[----:B------:R-:W0:Y:S01]  /*1600*/  LDC R4, c[0x0][0x448] ;  /* 0x00011200ff047b82 */ /* 0x000e220000000800 */
[----:B------:R-:W-:Y:S01]  /*1610*/  UIADD3 UR6, UR61, 0x100, URZ ;  /* 0x000001003d067890 */ /* 0x000fe2000fffe03f */
[----:B------:R-:W-:Y:S01]  /*1620*/  LOP3.LUT R97, R97, 0xffffff80, RZ, 0xc0, !PT ;  /* 0xffffff8061617812 */ /* 0x000fe200078ec0ff */
[----:B------:R-:W-:Y:S01]  /*1630*/  UMOV UR26, UR8 ;  /* 0x00000008001a7c82 */ /* 0x000fe20008000000 */
[----:B------:R-:W-:Y:S01]  /*1640*/  UMOV UR15, 0x80000020 ;  /* 0x80000020000f7882 */ /* 0x000fe20000000000 */
[----:B------:R-:W-:Y:S01]  /*1650*/  UIADD3 UR8, UR61, 0x140, URZ ;  /* 0x000001403d087890 */ /* 0x000fe2000fffe03f */
[----:B------:R-:W-:Y:S01]  /*1660*/  LEA.HI R7, R23, R22, RZ, 0x2 ;  /* 0x0000001617077211 */ /* 0x000fe200078f10ff */
[----:B------:R-:W-:Y:S01]  /*1670*/  UMOV UR22, UR10 ;  /* 0x0000000a00167c82 */ /* 0x000fe20008000000 */
[----:B------:R-:W-:Y:S01]  /*1680*/  UMOV UR14, UR6 ;  /* 0x00000006000e7c82 */ /* 0x000fe20008000000 */
[----:B------:R-:W-:Y:S01]  /*1690*/  UIADD3 UR10, UR61, 0x180, URZ ;  /* 0x000001803d0a7890 */ /* 0x000fe2000fffe03f */
[----:B------:R-:W-:Y:S01]  /*16a0*/  IMAD.IADD R97, R22, 0x1, -R97 ;  /* 0x0000000116617824 */ /* 0x000fe200078e0a61 */
[----:B------:R-:W-:Y:S01]  /*16b0*/  UIADD3 UR6, UR61, 0x1c0, URZ ;  /* 0x000001c03d067890 */ /* 0x000fe2000fffe03f */
[----:B------:R-:W-:Y:S01]  /*16c0*/  LOP3.LUT R7, R7, 0xfffffffc, RZ, 0xc0, !PT ;  /* 0xfffffffc07077812 */ /* 0x000fe200078ec0ff */
[----:B------:R-:W-:Y:S01]  /*16d0*/  UIADD3 UR5, UR61, 0x82, URZ ;  /* 0x000000823d057890 */ /* 0x000fe2000fffe03f */
[----:B------:R-:W-:Y:S01]  /*16e0*/  UMOV UR9, 0x80000020 ;  /* 0x8000002000097882 */ /* 0x000fe20000000000 */
[----:B------:R-:W-:Y:S01]  /*16f0*/  UMOV UR11, 0x80000020 ;  /* 0x80000020000b7882 */ /* 0x000fe20000000000 */
[----:B------:R-:W-:Y:S01]  /*1700*/  UMOV UR7, 0x80000020 ;  /* 0x8000002000077882 */ /* 0x000fe20000000000 */
[----:B0-----:R-:W-:Y:S01]  /*1710*/  ISETP.NE.AND P2, PT, R4, 0x1, PT ;  /* 0x000000010400780c */ /* 0x001fe20003f45270 */
[----:B------:R-:W-:Y:S01]  /*1720*/  IMAD.HI R4, R96, 0x55555556, RZ ;  /* 0x5555555660047827 */ /* 0x000fe200078e02ff */
        /* <DEDUP_REMOVED lines=269> */
[----:B--2---:R-:W-:Y:S01]  /*2800*/  FMUL.FTZ R5, R88, UR10 ;  /* 0x0000000a58057c20 */ /* 0x004fe20008410000 */
[----:B-1----:R-:W-:Y:S01]  /*2810*/  FMUL.FTZ R0, R89, UR10 ;  /* 0x0000000a59007c20 */ /* 0x002fe20008410000 */
[----:B------:R-:W-:Y:S01]  /*2820*/  FMUL.FTZ R88, R90, UR10 ;  /* 0x0000000a5a587c20 */ /* 0x000fe20008410000 */
[----:B------:R-:W-:Y:S01]  /*2830*/  FMUL.FTZ R89, R91, UR10 ;  /* 0x0000000a5b597c20 */ /* 0x000fe20008410000 */
[----:B------:R-:W-:Y:S01]  /*2840*/  FMUL.FTZ R90, R94, UR10 ;  /* 0x0000000a5e5a7c20 */ /* 0x000fe20008410000 */
[----:B------:R-:W-:Y:S01]  /*2850*/  HGMMA.64x16x16.F32 R80, gdesc[UR20], R80, gsb0 ;  /* 0x00200000145079f0 */ /* 0x000fe20008000850 */
[----:B------:R-:W-:Y:S01]  /*2860*/  UIADD3 UR22, UR61, 0x502, URZ ;  /* 0x000005023d167890 */ /* 0x000fe2000fffe03f */
[----:B------:R-:W-:Y:S01]  /*2870*/  FMUL.FTZ R91, R95, UR10 ;  /* 0x0000000a5f5b7c20 */ /* 0x000fe20008410000 */
[----:B------:R-:W-:Y:S01]  /*2880*/  UMOV UR23, 0x80000020 ;  /* 0x8000002000177882 */ /* 0x000fe20000000000 */
[----:B------:R-:W0:Y:S01]  /*2890*/  MUFU.TANH R88, R88 ;  /* 0x0000005800587308 */ /* 0x000e220000002400 */
[----:B------:R-:W-:Y:S01]  /*28a0*/  FMUL.FTZ R9, R93, UR10 ;  /* 0x0000000a5d097c20 */ /* 0x000fe20008410000 */
[----:B------:R-:W-:-:S06]  /*28b0*/  FMUL.FTZ R6, R92, UR10 ;  /* 0x0000000a5c067c20 */ /* 0x000fcc0008410000 */
[----:B------:R-:W1:Y:S08]  /*28c0*/  MUFU.TANH R89, R89 ;  /* 0x0000005900597308 */ /* 0x000e700000002400 */
        /* <DEDUP_REMOVED lines=16> */
[----:B------:R-:W-:Y:S01]  /*29d0*/  MUFU.TANH R81, R81 ;  /* 0x0000005100517308 */ /* 0x000fe20000002400 */
[----:B------:R-:W-:-:S07]  /*29e0*/  FMUL.FTZ R13, R84, UR10 ;  /* 0x0000000a540d7c20 */ /* 0x000fce0008410000 */
[----:B------:R-:W4:Y:S08]  /*29f0*/  MUFU.TANH R80, R80 ;  /* 0x0000005000507308 */ /* 0x000f300000002400 */
        /* <DEDUP_REMOVED lines=8> */
[----:B------:R-:W0:Y:S01]  /*2a80*/  @P2 LDC R74, c[0x0][0x44c] ;  /* 0x00011300ff4a2b82 */ /* 0x000e220000000800 */
[----:B------:R-:W-:Y:S01]  /*2a90*/  FMUL.FTZ R14, R72, UR10 ;  /* 0x0000000a480e7c20 */ /* 0x000fe20008410000 */
[----:B------:R-:W-:Y:S01]  /*2aa0*/  FMUL.FTZ R21, R77, UR10 ;  /* 0x0000000a4d157c20 */ /* 0x000fe20008410000 */
[----:B------:R-:W-:Y:S01]  /*2ab0*/  HGMMA.64x16x16.F32 R64, gdesc[UR20], R64, gsb0 ;  /* 0x00200000144079f0 */ /* 0x000fe20008000840 */
[----:B------:R-:W-:Y:S01]  /*2ac0*/  UIADD3 UR22, UR61, 0x582, URZ ;  /* 0x000005823d167890 */ /* 0x000fe2000fffe03f */
[----:B------:R-:W-:Y:S01]  /*2ad0*/  FMUL.FTZ R109, R75, UR10 ;  /* 0x0000000a4b6d7c20 */ /* 0x000fe20008410000 */
[----:B------:R-:W-:Y:S01]  /*2ae0*/  UMOV UR23, 0x80000020 ;  /* 0x8000002000177882 */ /* 0x000fe20000000000 */
[----:B------:R-:W5:Y:S01]  /*2af0*/  MUFU.TANH R111, R111 ;  /* 0x0000006f006f7308 */ /* 0x000f620000002400 */
[----:B------:R-:W1:Y:S01]  /*2b00*/  @P2 LDC R73, c[0x0][0x450] ;  /* 0x00011400ff492b82 */ /* 0x000e620000000800 */
[----:B------:R-:W-:Y:S01]  /*2b10*/  FMUL.FTZ R107, R78, UR10 ;  /* 0x0000000a4e6b7c20 */ /* 0x000fe20008410000 */
[----:B------:R-:W-:Y:S01]  /*2b20*/  FMUL.FTZ R105, R79, UR10 ;  /* 0x0000000a4f697c20 */ /* 0x000fe20008410000 */
[----:B------:R-:W-:-:S04]  /*2b30*/  FMUL.FTZ R20, R76, UR10 ;  /* 0x0000000a4c147c20 */ /* 0x000fc80008410000 */
        /* <DEDUP_REMOVED lines=8> */
[----:B------:R-:W-:Y:S01]  /*2bc0*/  LEA.HI R71, R4, R4, RZ, 0x1 ;  /* 0x0000000404477211 */ /* 0x000fe200078f08ff */
[----:B------:R-:W-:Y:S01]  /*2bd0*/  FMUL.FTZ R103, R66, UR10 ;  /* 0x0000000a42677c20 */ /* 0x000fe20008410000 */
[----:B------:R-:W-:Y:S01]  /*2be0*/  SHF.R.S32.HI R4, RZ, 0x1f, R97 ;  /* 0x0000001fff047819 */ /* 0x000fe20000011461 */
[----:B------:R-:W-:Y:S01]  /*2bf0*/  FMUL.FTZ R66, R68, UR10 ;  /* 0x0000000a44427c20 */ /* 0x000fe20008410000 */
[----:B------:R-:W-:Y:S01]  /*2c00*/  HGMMA.64x16x16.F32 R56, gdesc[UR20], R56, gsb0 ;  /* 0x00200000143879f0 */ /* 0x000fe20008000838 */
[----:B------:R-:W-:Y:S01]  /*2c10*/  UIADD3 UR22, UR61, 0x5c2, URZ ;  /* 0x000005c23d167890 */ /* 0x000fe2000fffe03f */
[----:B------:R-:W-:Y:S01]  /*2c20*/  LEA.HI R8, R4, R97, RZ, 0x2 ;  /* 0x0000006104087211 */ /* 0x000fe200078f10ff */
[----:B------:R-:W-:Y:S01]  /*2c30*/  UMOV UR23, 0x80000020 ;  /* 0x8000002000177882 */ /* 0x000fe20000000000 */
[----:B------:R-:W-:-:S02]  /*2c40*/  IMAD.IADD R68, R22, 0x1, -R7 ;  /* 0x0000000116447824 */ /* 0x000fc400078e0a07 */
[----:B------:R-:W-:Y:S01]  /*2c50*/  FMUL.FTZ R101, R67, UR10 ;  /* 0x0000000a43657c20 */ /* 0x000fe20008410000 */
[----:B------:R-:W-:Y:S01]  /*2c60*/  LEA.HI R7, R4, R97, RZ, 0x5 ;  /* 0x0000006104077211 */ /* 0x000fe200078f28ff */
[----:B------:R-:W-:Y:S01]  /*2c70*/  FMUL.FTZ R67, R69, UR10 ;  /* 0x0000000a45437c20 */ /* 0x000fe20008410000 */
[--C-:B------:R-:W-:Y:S01]  /*2c80*/  SHF.R.S32.HI R4, RZ, 0x2, R8.reuse ;  /* 0x00000002ff047819 */ /* 0x100fe20000011408 */
[----:B------:R-:W-:Y:S01]  /*2c90*/  FMUL.FTZ R99, R70, UR10 ;  /* 0x0000000a46637c20 */ /* 0x000fe20008410000 */
[----:B------:R-:W-:Y:S01]  /*2ca0*/  SHF.R.S32.HI R69, RZ, 0x1f, R8 ;  /* 0x0000001fff457819 */ /* 0x000fe20000011408 */
[----:B------:R-:W-:Y:S01]  /*2cb0*/  IMAD R71, R71, -0x3, R96 ;  /* 0xfffffffd47477824 */ /* 0x000fe200078e0260 */
[----:B------:R-:W-:Y:S01]  /*2cc0*/  SHF.R.S32.HI R7, RZ, 0x5, R7 ;  /* 0x00000005ff077819 */ /* 0x000fe20000011407 */
[----:B------:R-:W5:Y:S01]  /*2cd0*/  MUFU.TANH R103, R103 ;  /* 0x0000006700677308 */ /* 0x000f620000002400 */
[----:B------:R-:W-:Y:S01]  /*2ce0*/  LEA.HI R69, R69, R4, RZ, 0x3 ;  /* 0x0000000445457211 */ /* 0x000fe200078f18ff */
[----:B------:R-:W-:Y:S01]  /*2cf0*/  FMUL.FTZ R64, R64, UR10 ;  /* 0x0000000a40407c20 */ /* 0x000fe20008410000 */
[----:B------:R-:W-:Y:S01]  /*2d00*/  LEA.HI R70, R68, R68, RZ, 0x1 ;  /* 0x0000004444467211 */ /* 0x000fe200078f08ff */
[----:B------:R-:W-:Y:S01]  /*2d10*/  IMAD R72, R7, 0x10, R18 ;  /* 0x0000001007487824 */ /* 0x000fe200078e0212 */
[----:B------:R-:W-:Y:S01]  /*2d20*/  LOP3.LUT R69, R69, 0xfffffff8, RZ, 0xc0, !PT ;  /* 0xfffffff845457812 */ /* 0x000fe200078ec0ff */
[----:B------:R-:W-:Y:S01]  /*2d30*/  FMUL.FTZ R65, R65, UR10 ;  /* 0x0000000a41417c20 */ /* 0x000fe20008410000 */
[----:B------:R-:W-:Y:S01]  /*2d40*/  LOP3.LUT R7, R70, 0x1ffffffe, RZ, 0xc0, !PT ;  /* 0x1ffffffe46077812 */ /* 0x000fe200078ec0ff */
[----:B------:R-:W5:Y:S01]  /*2d50*/  MUFU.TANH R101, R101 ;  /* 0x0000006500657308 */ /* 0x000f620000002400 */
[----:B------:R-:W-:-:S02]  /*2d60*/  IADD3 R72, R72, R4, -R69 ;  /* 0x0000000448487210 */ /* 0x000fc40007ffe845 */
[----:B------:R-:W-:Y:S01]  /*2d70*/  LOP3.LUT R8, R8, 0x7ffffffc, RZ, 0xc0, !PT ;  /* 0x7ffffffc08087812 */ /* 0x000fe200078ec0ff */
[----:B------:R-:W-:Y:S02]  /*2d80*/  IMAD.IADD R7, R68, 0x1, -R7 ;  /* 0x0000000144077824 */ /* 0x000fe400078e0a07 */
[----:B------:R-:W-:Y:S02]  /*2d90*/  IMAD R72, R71, 0x40, R72 ;  /* 0x0000004047487824 */ /* 0x000fe400078e0248 */
[----:B------:R-:W-:Y:S01]  /*2da0*/  IMAD.IADD R8, R97, 0x1, -R8 ;  /* 0x0000000161087824 */ /* 0x000fe200078e0a08 */
[----:B------:R-:W5:Y:S01]  /*2db0*/  MUFU.TANH R99, R99 ;  /* 0x0000006300637308 */ /* 0x000f620000002400 */
[----:B------:R-:W-:-:S04]  /*2dc0*/  IMAD R7, R7, 0x8, R72 ;  /* 0x0000000807077824 */ /* 0x000fc800078e0248 */
[----:B0-----:R-:W-:-:S03]  /*2dd0*/  @P2 IMAD.HI.U32 R4, R7, R74, RZ ;  /* 0x0000004a07042227 */ /* 0x001fc600078e00ff */
[----:B------:R-:W0:Y:S01]  /*2de0*/  MUFU.TANH R87, R87 ;  /* 0x0000005700577308 */ /* 0x000e220000002400 */
[----:B------:R-:W-:Y:S01]  /*2df0*/  IMAD.MOV.U32 R68, RZ, RZ, R7 ;  /* 0x000000ffff447224 */ /* 0x000fe200078e0007 */
[----:B-1----:R-:W-:Y:S02]  /*2e00*/  @P2 SHF.R.U32.HI R68, RZ, R73, R4 ;  /* 0x00000049ff442219 */ /* 0x002fe40000011604 */
[----:B------:R-:W1:Y:S03]  /*2e10*/  LDC R4, c[0x0][0x288] ;  /* 0x0000a200ff047b82 */ /* 0x000e660000000800 */
[----:B------:R-:W2:Y:S01]  /*2e20*/  SHFL.IDX PT, R70, R68, 0x1, 0x1c1f ;  /* 0x003c1f0044467f89 */ /* 0x000ea200000e0000 */
[----:B------:R-:W-:Y:S01]  /*2e30*/  MUFU.TANH R13, R13 ;  /* 0x0000000d000d7308 */ /* 0x000fe20000002400 */
[----:B------:R-:W-:Y:S02]  /*2e40*/  WARPGROUP.DEPBAR.LE gsb0, 0x0 ;  /* 0x00008000000079c5 */ /* 0x000fe40000010000 */
[----:B------:R-:W-:Y:S01]  /*2e50*/  WARPGROUP.ARRIVE ;  /* 0x00000000000079c5 */ /* 0x000fe20000000000 */
[----:B------:R-:W-:Y:S01]  /*2e60*/  FMUL.FTZ R69, R59, UR10 ;  /* 0x0000000a3b457c20 */ /* 0x000fe20008410000 */
[----:B------:R-:W-:Y:S01]  /*2e70*/  FMUL.FTZ R59, R61, UR10 ;  /* 0x0000000a3d3b7c20 */ /* 0x000fe20008410000 */
[----:B------:R-:W-:Y:S01]  /*2e80*/  FMUL.FTZ R61, R62, UR10 ;  /* 0x0000000a3e3d7c20 */ /* 0x000fe20008410000 */
[----:B------:R-:W-:-:S02]  /*2e90*/  IMAD.MOV.U32 R62, RZ, RZ, -0x90 ;  /* 0xffffff70ff3e7424 */ /* 0x000fc400078e00ff */
[----:B------:R-:W-:Y:S01]  /*2ea0*/  FMUL.FTZ R85, R58, UR10 ;  /* 0x0000000a3a557c20 */ /* 0x000fe20008410000 */
[----:B------:R-:W-:Y:S01]  /*2eb0*/  HGMMA.64x16x16.F32 R48, gdesc[UR20], R48, gsb0 ;  /* 0x00200000143079f0 */ /* 0x000fe20008000830 */
[----:B------:R-:W-:Y:S01]  /*2ec0*/  UIADD3 UR22, UR61, 0x602, URZ ;  /* 0x000006023d167890 */ /* 0x000fe2000fffe03f */
[----:B------:R-:W-:Y:S01]  /*2ed0*/  FMUL.FTZ R58, R60, UR10 ;  /* 0x0000000a3c3a7c20 */ /* 0x000fe20008410000 */
[----:B------:R-:W-:Y:S01]  /*2ee0*/  UMOV UR23, 0x80000020 ;  /* 0x8000002000177882 */ /* 0x000fe20000000000 */
[----:B------:R-:W-:Y:S02]  /*2ef0*/  IMAD R60, R17, -0x90, R19 ;  /* 0xffffff70113c7824 */ /* 0x000fe400078e0213 */
[----:B------:R-:W-:Y:S01]  /*2f00*/  FMUL.FTZ R77, R63, UR10 ;  /* 0x0000000a3f4d7c20 */ /* 0x000fe20008410000 */
[----:B------:R-:W-:Y:S01]  /*2f10*/  IMAD R71, R17, R62, 0x91 ;  /* 0x0000009111477424 */ /* 0x000fe200078e023e */
[----:B------:R-:W0:Y:S01]  /*2f20*/  MUFU.TANH R85, R85 ;  /* 0x0000005500557308 */ /* 0x000e220000002400 */
[----:B------:R-:W-:-:S02]  /*2f30*/  VIADD R63, R60, 0x90 ;  /* 0x000000903c3f7836 */ /* 0x000fc40000000000 */
[----:B------:R-:W-:Y:S01]  /*2f40*/  FMUL.FTZ R56, R56, UR10 ;  /* 0x0000000a38387c20 */ /* 0x000fe20008410000 */
[C---:B------:R-:W-:Y:S02]  /*2f50*/  IMAD R71, R8.reuse, -0x2, R71 ;  /* 0xfffffffe08477824 */ /* 0x040fe400078e0247 */
[----:B------:R-:W-:Y:S01]  /*2f60*/  FMUL.FTZ R57, R57, UR10 ;  /* 0x0000000a39397c20 */ /* 0x000fe20008410000 */
[----:B------:R-:W-:Y:S02]  /*2f70*/  IMAD R62, R8, -0x2, R63 ;  /* 0xfffffffe083e7824 */ /* 0x000fe400078e023f */
[----:B-1----:R-:W-:Y:S01]  /*2f80*/  IADD3 R93, R71, -R4, R19 ;  /* 0x80000004475d7210 */ /* 0x002fe20007ffe013 */
[----:B------:R-:W1:Y:S03]  /*2f90*/  MUFU.TANH R69, R69 ;  /* 0x0000004500457308 */ /* 0x000e660000002400 */
[----:B--2---:R-:W-:-:S04]  /*2fa0*/  VIADDMNMX R70, R70, R93, R62, PT ;  /* 0x0000005d46467246 */ /* 0x004fc8000380013e */
[C---:B------:R-:W-:Y:S01]  /*2fb0*/  ISETP.GT.AND P3, PT, R70.reuse, RZ, PT ;  /* 0x000000ff4600720c */ /* 0x040fe20003f64270 */
[----:B------:R-:W2:Y:S01]  /*2fc0*/  MUFU.TANH R61, R61 ;  /* 0x0000003d003d7308 */ /* 0x000ea20000002400 */
[C---:B------:R-:W-:Y:S02]  /*2fd0*/  ISETP.GT.AND P4, PT, R70.reuse, 0x1, PT ;  /* 0x000000014600780c */ /* 0x040fe40003f84270 */
[----:B------:R-:W-:Y:S02]  /*2fe0*/  ISETP.GT.AND P5, PT, R70, 0x8, PT ;  /* 0x000000084600780c */ /* 0x000fe40003fa4270 */
[----:B------:R-:W-:Y:S02]  /*2ff0*/  FSEL R97, R88, -INF , P3 ;  /* 0xff80000058617808 */ /* 0x000fe40001800000 */
[----:B------:R-:W-:Y:S01]  /*3000*/  FSEL R89, R89, -INF , P4 ;  /* 0xff80000059597808 */ /* 0x000fe20002000000 */
[----:B------:R-:W2:Y:S01]  /*3010*/  MUFU.TANH R77, R77 ;  /* 0x0000004d004d7308 */ /* 0x000ea20000002400 */
[----:B------:R-:W-:-:S02]  /*3020*/  ISETP.GT.AND P6, PT, R70, 0x9, PT ;  /* 0x000000094600780c */ /* 0x000fc40003fc4270 */
[----:B------:R-:W-:Y:S02]  /*3030*/  FSEL R115, R90, -INF , P5 ;  /* 0xff8000005a737808 */ /* 0x000fe40002800000 */
[----:B------:R-:W-:Y:S02]  /*3040*/  FMNMX.FTZ R72, R97, R89, !PT ;  /* 0x0000005961487209 */ /* 0x000fe40007810000 */
[C---:B------:R-:W-:Y:S01]  /*3050*/  ISETP.GT.AND P3, PT, R70.reuse, 0x10, PT ;  /* 0x000000104600780c */ /* 0x040fe20003f64270 */
[----:B------:R-:W-:Y:S01]  /*3060*/  MUFU.TANH R12, R12 ;  /* 0x0000000c000c7308 */ /* 0x000fe20000002400 */
[----:B---3--:R-:W-:Y:S02]  /*3070*/  FSEL R119, R91, -INF , P6 ;  /* 0xff8000005b777808 */ /* 0x008fe40003000000 */
[----:B------:R-:W-:Y:S02]  /*3080*/  FMNMX.FTZ R72, R115, R72, !PT ;  /* 0x0000004873487209 */ /* 0x000fe40007810000 */
[----:B------:R-:W-:-:S02]  /*3090*/  ISETP.GT.AND P4, PT, R70, 0x11, PT ;  /* 0x000000114600780c */ /* 0x000fc40003f84270 */
[----:B----4-:R-:W-:Y:S01]  /*30a0*/  FSEL R117, R80, -INF , P3 ;  /* 0xff80000050757808 */ /* 0x010fe20001800000 */
[----:B------:R-:W-:Y:S01]  /*30b0*/  MUFU.TANH R14, R14 ;  /* 0x0000000e000e7308 */ /* 0x000fe20000002400 */
[----:B------:R-:W-:Y:S02]  /*30c0*/  FMNMX.FTZ R72, R119, R72, !PT ;  /* 0x0000004877487209 */ /* 0x000fe40007810000 */
[----:B------:R-:W-:Y:S01]  /*30d0*/  ISETP.GT.AND P5, PT, R70, 0x18, PT ;  /* 0x000000184600780c */ /* 0x000fe20003fa4270 */
[----:B------:R-:W-:Y:S02]  /*30e0*/  WARPGROUP.DEPBAR.LE gsb0, 0x0 ;  /* 0x00008000000079c5 */ /* 0x000fe40000010000 */
[----:B------:R-:W-:Y:S01]  /*30f0*/  WARPGROUP.ARRIVE ;  /* 0x00000000000079c5 */ /* 0x000fe20000000000 */
[----:B------:R-:W-:Y:S01]  /*3100*/  FSEL R91, R81, -INF , P4 ;  /* 0xff800000515b7808 */ /* 0x000fe20002000000 */
[----:B------:R-:W-:Y:S01]  /*3110*/  FMUL.FTZ R50, R50, UR10 ;  /* 0x0000000a32327c20 */ /* 0x000fe20008410000 */
[----:B------:R-:W-:Y:S01]  /*3120*/  FMNMX.FTZ R72, R117, R72, !PT ;  /* 0x0000004875487209 */ /* 0x000fe20007810000 */
[----:B------:R-:W-:Y:S01]  /*3130*/  FMUL.FTZ R51, R51, UR10 ;  /* 0x0000000a33337c20 */ /* 0x000fe20008410000 */
[----:B------:R-:W-:Y:S01]  /*3140*/  ISETP.GT.AND P3, PT, R70, 0x19, PT ;  /* 0x000000194600780c */ /* 0x000fe20003f64270 */
[----:B------:R-:W-:Y:S01]  /*3150*/  HGMMA.64x16x16.F32 R40, gdesc[UR20], R40, gsb0 ;  /* 0x00200000142879f0 */ /* 0x000fe20008000828 */
[----:B------:R-:W-:Y:S01]  /*3160*/  UIADD3 UR22, UR61, 0x642, URZ ;  /* 0x000006423d167890 */ /* 0x000fe2000fffe03f */
[----:B-----5:R-:W-:Y:S01]  /*3170*/  FSEL R113, R82, -INF , P5 ;  /* 0xff80000052717808 */ /* 0x020fe20002800000 */
[----:B------:R-:W-:Y:S01]  /*3180*/  UMOV UR23, 0x80000020 ;  /* 0x8000002000177882 */ /* 0x000fe20000000000 */
[----:B------:R-:W-:Y:S01]  /*3190*/  FMNMX.FTZ R72, R91, R72, !PT ;  /* 0x000000485b487209 */ /* 0x000fe20007810000 */
[----:B------:R-:W3:Y:S01]  /*31a0*/  MUFU.TANH R50, R50 ;  /* 0x0000003200327308 */ /* 0x000ee20000002400 */
[----:B------:R-:W-:Y:S01]  /*31b0*/  ISETP.GT.AND P4, PT, R70, 0x20, PT ;  /* 0x000000204600780c */ /* 0x000fe20003f84270 */
[----:B------:R-:W-:Y:S01]  /*31c0*/  FMUL.FTZ R54, R54, UR10 ;  /* 0x0000000a36367c20 */ /* 0x000fe20008410000 */
[----:B------:R-:W-:Y:S01]  /*31d0*/  FSEL R95, R83, -INF , P3 ;  /* 0xff800000535f7808 */ /* 0x000fe20001800000 */
[----:B------:R-:W-:Y:S01]  /*31e0*/  FMUL.FTZ R55, R55, UR10 ;  /* 0x0000000a37377c20 */ /* 0x000fe20008410000 */
[----:B------:R-:W-:Y:S01]  /*31f0*/  FMNMX.FTZ R72, R113, R72, !PT ;  /* 0x0000004871487209 */ /* 0x000fe20007810000 */
[----:B------:R-:W-:Y:S01]  /*3200*/  FMUL.FTZ R60, R48, UR10 ;  /* 0x0000000a303c7c20 */ /* 0x000fe20008410000 */
[----:B------:R-:W-:Y:S01]  /*3210*/  ISETP.GT.AND P5, PT, R70, 0x21, PT ;  /* 0x000000214600780c */ /* 0x000fe20003fa4270 */
[----:B------:R-:W4:Y:S01]  /*3220*/  MUFU.TANH R51, R51 ;  /* 0x0000003300337308 */ /* 0x000f220000002400 */
[----:B------:R-:W-:Y:S01]  /*3230*/  FSEL R111, R111, -INF , P4 ;  /* 0xff8000006f6f7808 */ /* 0x000fe20002000000 */
[----:B------:R-:W-:Y:S01]  /*3240*/  FMUL.FTZ R48, R49, UR10 ;  /* 0x0000000a31307c20 */ /* 0x000fe20008410000 */
[----:B------:R-:W-:-:S02]  /*3250*/  FMNMX.FTZ R72, R95, R72, !PT ;  /* 0x000000485f487209 */ /* 0x000fc40007810000 */
[C---:B------:R-:W-:Y:S02]  /*3260*/  ISETP.GT.AND P3, PT, R70.reuse, 0x28, PT ;  /* 0x000000284600780c */ /* 0x040fe40003f64270 */
[----:B------:R-:W-:Y:S01]  /*3270*/  FSEL R109, R109, -INF , P5 ;  /* 0xff8000006d6d7808 */ /* 0x000fe20002800000 */
[----:B------:R-:W5:Y:S01]  /*3280*/  MUFU.TANH R54, R54 ;  /* 0x0000003600367308 */ /* 0x000f620000002400 */
[----:B------:R-:W-:Y:S02]  /*3290*/  FMNMX.FTZ R72, R111, R72, !PT ;  /* 0x000000486f487209 */ /* 0x000fe40007810000 */
[C---:B------:R-:W-:Y:S02]  /*32a0*/  ISETP.GT.AND P4, PT, R70.reuse, 0x29, PT ;  /* 0x000000294600780c */ /* 0x040fe40003f84270 */
[----:B------:R-:W-:Y:S02]  /*32b0*/  FSEL R107, R107, -INF , P3 ;  /* 0xff8000006b6b7808 */ /* 0x000fe40001800000 */
[----:B------:R-:W-:Y:S01]  /*32c0*/  FMNMX.FTZ R72, R109, R72, !PT ;  /* 0x000000486d487209 */ /* 0x000fe20007810000 */
[----:B------:R-:W5:Y:S01]  /*32d0*/  MUFU.TANH R55, R55 ;  /* 0x0000003700377308 */ /* 0x000f620000002400 */
[----:B------:R-:W-:-:S02]  /*32e0*/  ISETP.GT.AND P5, PT, R70, 0x30, PT ;  /* 0x000000304600780c */ /* 0x000fc40003fa4270 */
[----:B------:R-:W-:Y:S02]  /*32f0*/  FSEL R105, R105, -INF , P4 ;  /* 0xff80000069697808 */ /* 0x000fe40002000000 */
[----:B------:R-:W-:Y:S02]  /*3300*/  FMNMX.FTZ R72, R107, R72, !PT ;  /* 0x000000486b487209 */ /* 0x000fe40007810000 */
[C---:B------:R-:W-:Y:S01]  /*3310*/  ISETP.GT.AND P3, PT, R70.reuse, 0x31, PT ;  /* 0x000000314600780c */ /* 0x040fe20003f64270 */
[----:B------:R-:W-:Y:S01]  /*3320*/  MUFU.TANH R15, R15 ;  /* 0x0000000f000f7308 */ /* 0x000fe20000002400 */
[----:B------:R-:W-:Y:S02]  /*3330*/  FSEL R103, R103, -INF , P5 ;  /* 0xff80000067677808 */ /* 0x000fe40002800000 */
[----:B------:R-:W-:Y:S02]  /*3340*/  FMNMX.FTZ R72, R105, R72, !PT ;  /* 0x0000004869487209 */ /* 0x000fe40007810000 */
[----:B------:R-:W-:-:S02]  /*3350*/  ISETP.GT.AND P4, PT, R70, 0x38, PT ;  /* 0x000000384600780c */ /* 0x000fc40003f84270 */
[----:B------:R-:W-:Y:S01]  /*3360*/  FSEL R101, R101, -INF , P3 ;  /* 0xff80000065657808 */ /* 0x000fe20001800000 */
[----:B------:R-:W-:Y:S01]  /*3370*/  MUFU.TANH R20, R20 ;  /* 0x0000001400147308 */ /* 0x000fe20000002400 */
[----:B------:R-:W-:Y:S02]  /*3380*/  FMNMX.FTZ R72, R103, R72, !PT ;  /* 0x0000004867487209 */ /* 0x000fe40007810000 */
[----:B------:R-:W-:Y:S02]  /*3390*/  ISETP.GT.AND P3, PT, R70, 0x39, PT ;  /* 0x000000394600780c */ /* 0x000fe40003f64270 */
[----:B------:R-:W-:Y:S01]  /*33a0*/  FSEL R99, R99, -INF , P4 ;  /* 0xff80000063637808 */ /* 0x000fe20002000000 */
[----:B------:R-:W-:Y:S02]  /*33b0*/  WARPGROUP.DEPBAR.LE gsb0, 0x0 ;  /* 0x00008000000079c5 */ /* 0x000fe40000010000 */
[----:B------:R-:W-:Y:S01]  /*33c0*/  WARPGROUP.ARRIVE ;  /* 0x00000000000079c5 */ /* 0x000fe20000000000 */
[----:B------:R-:W-:Y:S01]  /*33d0*/  FMNMX.FTZ R72, R101, R72, !PT ;  /* 0x0000004865487209 */ /* 0x000fe20007810000 */
[----:B------:R-:W-:Y:S01]  /*33e0*/  FMUL.FTZ R42, R42, UR10 ;  /* 0x0000000a2a2a7c20 */ /* 0x000fe20008410000 */
[C---:B------:R-:W-:Y:S01]  /*33f0*/  ISETP.GT.AND P4, PT, R70.reuse, 0x40, PT ;  /* 0x000000404600780c */ /* 0x040fe20003f84270 */
[----:B------:R-:W-:Y:S01]  /*3400*/  FMUL.FTZ R43, R43, UR10 ;  /* 0x0000000a2b2b7c20 */ /* 0x000fe20008410000 */
[----:B0-----:R-:W-:Y:S01]  /*3410*/  FSEL R87, R87, -INF , P3 ;  /* 0xff80000057577808 */ /* 0x001fe20001800000 */
[----:B------:R-:W-:Y:S01]  /*3420*/  HGMMA.64x16x16.F32 R32, gdesc[UR20], R32, gsb0 ;  /* 0x00200000142079f0 */ /* 0x000fe20008000820 */
[----:B------:R-:W-:Y:S01]  /*3430*/  FMNMX.FTZ R72, R99, R72, !PT ;  /* 0x0000004863487209 */ /* 0x000fe20007810000 */
[----:B------:R-:W0:Y:S01]  /*3440*/  MUFU.TANH R42, R42 ;  /* 0x0000002a002a7308 */ /* 0x000e220000002400 */
[----:B------:R-:W-:Y:S01]  /*3450*/  ISETP.GT.AND P3, PT, R70, 0x41, PT ;  /* 0x000000414600780c */ /* 0x000fe20003f64270 */
[----:B------:R-:W-:Y:S01]  /*3460*/  FMUL.FTZ R46, R46, UR10 ;  /* 0x0000000a2e2e7c20 */ /* 0x000fe20008410000 */
[----:B------:R-:W-:Y:S01]  /*3470*/  FSEL R85, R85, -INF , P4 ;  /* 0xff80000055557808 */ /* 0x000fe20002000000 */
[----:B------:R-:W-:Y:S01]  /*3480*/  FMUL.FTZ R47, R47, UR10 ;  /* 0x0000000a2f2f7c20 */ /* 0x000fe20008410000 */
[----:B------:R-:W-:Y:S01]  /*3490*/  FMNMX.FTZ R72, R87, R72, !PT ;  /* 0x0000004857487209 */ /* 0x000fe20007810000 */
[----:B------:R-:W-:Y:S01]  /*34a0*/  FMUL.FTZ R40, R40, UR10 ;  /* 0x0000000a28287c20 */ /* 0x000fe20008410000 */
[----:B------:R-:W-:Y:S01]  /*34b0*/  ISETP.GT.AND P4, PT, R70, 0x48, PT ;  /* 0x000000484600780c */ /* 0x000fe20003f84270 */
[----:B------:R-:W0:Y:S01]  /*34c0*/  MUFU.TANH R43, R43 ;  /* 0x0000002b002b7308 */ /* 0x000e220000002400 */
[----:B-1----:R-:W-:Y:S01]  /*34d0*/  FSEL R83, R69, -INF , P3 ;  /* 0xff80000045537808 */ /* 0x002fe20001800000 */
[----:B------:R-:W-:Y:S01]  /*34e0*/  FMUL.FTZ R44, R44, UR10 ;  /* 0x0000000a2c2c7c20 */ /* 0x000fe20008410000 */
[----:B------:R-:W-:-:S02]  /*34f0*/  FMNMX.FTZ R72, R85, R72, !PT ;  /* 0x0000004855487209 */ /* 0x000fc40007810000 */
[C---:B------:R-:W-:Y:S02]  /*3500*/  ISETP.GT.AND P3, PT, R70.reuse, 0x49, PT ;  /* 0x000000494600780c */ /* 0x040fe40003f64270 */
[----:B--2---:R-:W-:Y:S01]  /*3510*/  FSEL R81, R61, -INF , P4 ;  /* 0xff8000003d517808 */ /* 0x004fe20002000000 */
[----:B------:R-:W1:Y:S01]  /*3520*/  MUFU.TANH R46, R46 ;  /* 0x0000002e002e7308 */ /* 0x000e620000002400 */
[----:B------:R-:W-:Y:S02]  /*3530*/  FMNMX.FTZ R72, R83, R72, !PT ;  /* 0x0000004853487209 */ /* 0x000fe40007810000 */
[C---:B------:R-:W-:Y:S02]  /*3540*/  ISETP.GT.AND P4, PT, R70.reuse, 0x50, PT ;  /* 0x000000504600780c */ /* 0x040fe40003f84270 */
[----:B------:R-:W-:Y:S02]  /*3550*/  FSEL R77, R77, -INF , P3 ;  /* 0xff8000004d4d7808 */ /* 0x000fe40001800000 */
[----:B------:R-:W-:Y:S01]  /*3560*/  FMNMX.FTZ R72, R81, R72, !PT ;  /* 0x0000004851487209 */ /* 0x000fe20007810000 */
[----:B------:R-:W2:Y:S01]  /*3570*/  MUFU.TANH R47, R47 ;  /* 0x0000002f002f7308 */ /* 0x000ea20000002400 */
[----:B------:R-:W-:-:S02]  /*3580*/  ISETP.GT.AND P3, PT, R70, 0x51, PT ;  /* 0x000000514600780c */ /* 0x000fc40003f64270 */
[----:B---3--:R-:W-:Y:S01]  /*3590*/  FSEL R79, R50, -INF , P4 ;  /* 0xff800000324f7808 */ /* 0x008fe20002000000 */
[----:B------:R-:W-:Y:S01]  /*35a0*/  FMUL.FTZ R50, R45, UR10 ;  /* 0x0000000a2d327c20 */ /* 0x000fe20008410000 */
[----:B------:R-:W-:Y:S02]  /*35b0*/  FMNMX.FTZ R72, R77, R72, !PT ;  /* 0x000000484d487209 */ /* 0x000fe40007810000 */
[C---:B------:R-:W-:Y:S01]  /*35c0*/  ISETP.GT.AND P4, PT, R70.reuse, 0x58, PT ;  /* 0x000000584600780c */ /* 0x040fe20003f84270 */
[----:B------:R-:W-:Y:S01]  /*35d0*/  MUFU.TANH R21, R21 ;  /* 0x0000001500157308 */ /* 0x000fe20000002400 */
[----:B----4-:R-:W-:Y:S02]  /*35e0*/  FSEL R73, R51, -INF , P3 ;  /* 0xff80000033497808 */ /* 0x010fe40001800000 */
[----:B------:R-:W-:Y:S02]  /*35f0*/  FMNMX.FTZ R72, R79, R72, !PT ;  /* 0x000000484f487209 */ /* 0x000fe40007810000 */
[----:B------:R-:W-:-:S02]  /*3600*/  ISETP.GT.AND P3, PT, R70, 0x59, PT ;  /* 0x000000594600780c */ /* 0x000fc40003f64270 */
[----:B-----5:R-:W-:Y:S01]  /*3610*/  FSEL R75, R54, -INF , P4 ;  /* 0xff800000364b7808 */ /* 0x020fe20002000000 */
[----:B------:R-:W-:Y:S01]  /*3620*/  MUFU.TANH R64, R64 ;  /* 0x0000004000407308 */ /* 0x000fe20000002400 */
[----:B------:R-:W-:Y:S02]  /*3630*/  FMNMX.FTZ R72, R73, R72, !PT ;  /* 0x0000004849487209 */ /* 0x000fe40007810000 */
[C---:B------:R-:W-:Y:S02]  /*3640*/  ISETP.GT.AND P4, PT, R70.reuse, 0x60, PT ;  /* 0x000000604600780c */ /* 0x040fe40003f84270 */
[----:B------:R-:W-:Y:S02]  /*3650*/  FSEL R71, R55, -INF , P3 ;  /* 0xff80000037477808 */ /* 0x000fe40001800000 */
[----:B------:R-:W-:Y:S01]  /*3660*/  FMNMX.FTZ R72, R75, R72, !PT ;  /* 0x000000484b487209 */ /* 0x000fe20007810000 */
[----:B------:R-:W-:Y:S01]  /*3670*/  MUFU.TANH R65, R65 ;  /* 0x0000004100417308 */ /* 0x000fe20000002400 */
[----:B------:R-:W-:Y:S01]  /*3680*/  ISETP.GT.AND P3, PT, R70, 0x61, PT ;  /* 0x000000614600780c */ /* 0x000fe20003f64270 */
[----:B------:R-:W-:-:S02]  /*3690*/  WARPGROUP.DEPBAR.LE gsb0, 0x0 ;  /* 0x00008000000079c5 */ /* 0x000fc40000010000 */
[----:B------:R-:W-:Y:S01]  /*36a0*/  WARPGROUP.ARRIVE ;  /* 0x00000000000079c5 */ /* 0x000fe20000000000 */
[----:B------:R-:W-:Y:S01]  /*36b0*/  FMUL.FTZ R34, R34, UR10 ;  /* 0x0000000a22227c20 */ /* 0x000fe20008410000 */
[----:B------:R-:W-:Y:S01]  /*36c0*/  FMUL.FTZ R35, R35, UR10 ;  /* 0x0000000a23237c20 */ /* 0x000fe20008410000 */
[----:B0-----:R-:W-:Y:S01]  /*36d0*/  FSEL R69, R42, -INF , P4 ;  /* 0xff8000002a457808 */ /* 0x001fe20002000000 */
[----:B------:R-:W-:Y:S01]  /*36e0*/  FMUL.FTZ R38, R38, UR10 ;  /* 0x0000000a26267c20 */ /* 0x000fe20008410000 */
[----:B------:R-:W-:Y:S01]  /*36f0*/  FMNMX.FTZ R72, R71, R72, !PT ;  /* 0x0000004847487209 */ /* 0x000fe20007810000 */
[----:B------:R-:W-:Y:S01]  /*3700*/  HGMMA.64x16x16.F32 R24, gdesc[UR4], R24, gsb0 ;  /* 0x00200000041879f0 */ /* 0x000fe20008000818 */
[----:B------:R-:W0:Y:S01]  /*3710*/  MUFU.TANH R34, R34 ;  /* 0x0000002200227308 */ /* 0x000e220000002400 */
[C---:B------:R-:W-:Y:S01]  /*3720*/  ISETP.GT.AND P4, PT, R70.reuse, 0x68, PT ;  /* 0x000000684600780c */ /* 0x040fe20003f84270 */
[----:B------:R-:W-:Y:S01]  /*3730*/  FMUL.FTZ R39, R39, UR10 ;  /* 0x0000000a27277c20 */ /* 0x000fe20008410000 */
[----:B------:R-:W-:Y:S01]  /*3740*/  FSEL R63, R43, -INF , P3 ;  /* 0xff8000002b3f7808 */ /* 0x000fe20001800000 */
[----:B------:R-:W-:Y:S01]  /*3750*/  FMUL.FTZ R42, R53, UR10 ;  /* 0x0000000a352a7c20 */ /* 0x000fe20008410000 */
[----:B------:R-:W-:Y:S01]  /*3760*/  FMNMX.FTZ R72, R69, R72, !PT ;  /* 0x0000004845487209 */ /* 0x000fe20007810000 */
[----:B------:R-:W-:Y:S01]  /*3770*/  ULDC UR4, c[0x0][0x988] ;  /* 0x0002620000047ab9 */ /* 0x000fe20000000800 */
[----:B------:R-:W-:Y:S01]  /*3780*/  ISETP.GT.AND P3, PT, R70, 0x69, PT ;  /* 0x000000694600780c */ /* 0x000fe20003f64270 */
[----:B------:R-:W3:Y:S01]  /*3790*/  MUFU.TANH R35, R35 ;  /* 0x0000002300237308 */ /* 0x000ee20000002400 */
[----:B-1----:R-:W-:Y:S01]  /*37a0*/  FSEL R61, R46, -INF , P4 ;  /* 0xff8000002e3d7808 */ /* 0x002fe20002000000 */
[----:B------:R-:W-:Y:S01]  /*37b0*/  IMAD.U32 R74, RZ, RZ, UR4 ;  /* 0x00000004ff4a7e24 */ /* 0x000fe2000f8e00ff */
[----:B------:R-:W-:Y:S01]  /*37c0*/  FMNMX.FTZ R72, R63, R72, !PT ;  /* 0x000000483f487209 */ /* 0x000fe20007810000 */
[----:B------:R-:W-:Y:S01]  /*37d0*/  FMUL.FTZ R78, R37, UR10 ;  /* 0x0000000a254e7c20 */ /* 0x000fe20008410000 */
[----:B------:R-:W-:Y:S01]  /*37e0*/  ISETP.GT.AND P4, PT, R70, 0x70, PT ;  /* 0x000000704600780c */ /* 0x000fe20003f84270 */
[----:B------:R-:W-:Y:S01]  /*37f0*/  FMUL.FTZ R46, R41, UR10 ;  /* 0x0000000a292e7c20 */ /* 0x000fe20008410000 */
[----:B--2---:R-:W-:Y:S01]  /*3800*/  FSEL R55, R47, -INF , P3 ;  /* 0xff8000002f377808 */ /* 0x004fe20001800000 */
[----:B------:R-:W1:Y:S01]  /*3810*/  MUFU.TANH R38, R38 ;  /* 0x0000002600267308 */ /* 0x000e620000002400 */
[----:B------:R-:W-:Y:S01]  /*3820*/  FMNMX.FTZ R72, R61, R72, !PT ;  /* 0x000000483d487209 */ /* 0x000fe20007810000 */
[----:B------:R-:W-:Y:S01]  /*3830*/  FMUL.FTZ R54, R36, UR10 ;  /* 0x0000000a24367c20 */ /* 0x000fe20008410000 */
[----:B------:R-:W-:Y:S01]  /*3840*/  ISETP.GT.AND P3, PT, R70, 0x71, PT ;  /* 0x000000714600780c */ /* 0x000fe20003f64270 */
[----:B------:R-:W-:Y:S01]  /*3850*/  UMOV UR4, URZ ;  /* 0x0000003f00047c82 */ /* 0x000fe20008000000 */
[----:B0-----:R-:W-:-:S02]  /*3860*/  FSEL R51, R34, -INF , P4 ;  /* 0xff80000022337808 */ /* 0x001fc40002000000 */
[----:B------:R-:W-:Y:S01]  /*3870*/  FMNMX.FTZ R72, R55, R72, !PT ;  /* 0x0000004837487209 */ /* 0x000fe20007810000 */
[----:B------:R-:W0:Y:S01]  /*3880*/  MUFU.TANH R39, R39 ;  /* 0x0000002700277308 */ /* 0x000e220000002400 */
[C---:B------:R-:W-:Y:S02]  /*3890*/  ISETP.GT.AND P4, PT, R70.reuse, 0x78, PT ;  /* 0x000000784600780c */ /* 0x040fe40003f84270 */
[----:B---3--:R-:W-:Y:S02]  /*38a0*/  FSEL R47, R35, -INF , P3 ;  /* 0xff800000232f7808 */ /* 0x008fe40001800000 */
[----:B------:R-:W-:Y:S02]  /*38b0*/  FMNMX.FTZ R72, R51, R72, !PT ;  /* 0x0000004833487209 */ /* 0x000fe40007810000 */
[----:B------:R-:W-:Y:S01]  /*38c0*/  ISETP.GT.AND P3, PT, R70, 0x79, PT ;  /* 0x000000794600780c */ /* 0x000fe20003f64270 */
[----:B------:R-:W-:Y:S01]  /*38d0*/  MUFU.TANH R66, R66 ;  /* 0x0000004200427308 */ /* 0x000fe20000002400 */
[----:B-1----:R-:W-:Y:S01]  /*38e0*/  FSEL R49, R38, -INF , P4 ;  /* 0xff80000026317808 */ /* 0x002fe20002000000 */
[----:B------:R-:W-:Y:S01]  /*38f0*/  FMUL.FTZ R38, R52, UR10 ;  /* 0x0000000a34267c20 */ /* 0x000fe20008410000 */
[----:B------:R-:W-:Y:S01]  /*3900*/  FMNMX.FTZ R72, R47, R72, !PT ;  /* 0x000000482f487209 */ /* 0x000fe20007810000 */
[----:B------:R-:W-:Y:S01]  /*3910*/  FMUL.FTZ R52, R32, UR10 ;  /* 0x0000000a20347c20 */ /* 0x000fe20008410000 */
[----:B------:R-:W-:-:S02]  /*3920*/  ISETP.GT.AND P4, PT, R70, 0x80, PT ;  /* 0x000000804600780c */ /* 0x000fc40003f84270 */
[----:B------:R-:W-:Y:S01]  /*3930*/  FMNMX.FTZ R72, R49, R72, !PT ;  /* 0x0000004831487209 */ /* 0x000fe20007810000 */
        /* <DEDUP_REMOVED lines=14> */
[----:B------:R-:W-:-:S06]  /*3a20*/  FMUL.FTZ R84, R29, UR10 ;  /* 0x0000000a1d547c20 */ /* 0x000fcc0008410000 */
[----:B------:R-:W1:Y:S08]  /*3a30*/  MUFU.TANH R27, R27 ;  /* 0x0000001b001b7308 */ /* 0x000e700000002400 */
[----:B------:R-:W2:Y:S01]  /*3a40*/  MUFU.TANH R30, R30 ;  /* 0x0000001e001e7308 */ /* 0x000ea20000002400 */
[----:B0-----:R-:W-:Y:S02]  /*3a50*/  FSEL R39, R26, -INF , P4 ;  /* 0xff8000001a277808 */ /* 0x001fe40002000000 */
[----:B------:R-:W-:-:S02]  /*3a60*/  ISETP.GT.AND P4, PT, R70, 0x88, PT ;  /* 0x000000884600780c */ /* 0x000fc40003f84270 */
[----:B------:R-:W-:-:S03]  /*3a70*/  FMNMX.FTZ R72, R39, R72, !PT ;  /* 0x0000004827487209 */ /* 0x000fc60007810000 */
[----:B------:R2:W0:Y:S01]  /*3a80*/  MUFU.TANH R34, R31 ;  /* 0x0000001f00227308 */ /* 0x0004220000002400 */
[----:B-1----:R-:W-:Y:S02]  /*3a90*/  FSEL R35, R27, -INF , P3 ;  /* 0xff8000001b237808 */ /* 0x002fe40001800000 */
[----:B------:R-:W-:Y:S01]  /*3aa0*/  ISETP.GT.AND P3, PT, R70, 0x89, PT ;  /* 0x000000894600780c */ /* 0x000fe20003f64270 */
[----:B------:R-:W-:Y:S01]  /*3ab0*/  FMUL.FTZ R70, R33, UR10 ;  /* 0x0000000a21467c20 */ /* 0x000fe20008410000 */
[----:B------:R-:W-:-:S03]  /*3ac0*/  FMNMX.FTZ R72, R35, R72, !PT ;  /* 0x0000004823487209 */ /* 0x000fc60007810000 */
[----:B------:R-:W1:Y:S01]  /*3ad0*/  MUFU.TANH R57, R57 ;  /* 0x0000003900397308 */ /* 0x000e620000002400 */
[----:B--2---:R-:W-:Y:S02]  /*3ae0*/  FSEL R31, R30, -INF , P4 ;  /* 0xff8000001e1f7808 */ /* 0x004fe40002000000 */
[----:B------:R-:W2:Y:S02]  /*3af0*/  SHFL.IDX PT, R30, R68, RZ, 0x1c1f ;  /* 0x001c1fff441e7589 */ /* 0x000ea400000e0000 */
[----:B------:R-:W-:-:S03]  /*3b00*/  FMNMX.FTZ R72, R31, R72, !PT ;  /* 0x000000481f487209 */ /* 0x000fc60007810000 */
[----:B------:R-:W3:Y:S01]  /*3b10*/  MUFU.TANH R58, R58 ;  /* 0x0000003a003a7308 */ /* 0x000ee20000002400 */
[----:B0-----:R-:W-:-:S04]  /*3b20*/  FSEL R27, R34, -INF , P3 ;  /* 0xff800000221b7808 */ /* 0x001fc80001800000 */
[----:B------:R-:W-:-:S03]  /*3b30*/  FMNMX.FTZ R72, R27, R72, !PT ;  /* 0x000000481b487209 */ /* 0x000fc60007810000 */
[----:B------:R-:W0:Y:S02]  /*3b40*/  MUFU.TANH R59, R59 ;  /* 0x0000003b003b7308 */ /* 0x000e240000002400 */
[----:B------:R-:W4:Y:S06]  /*3b50*/  SHFL.BFLY PT, R53, R72, 0x2, 0x1f ;  /* 0x0c401f0048357f89 */ /* 0x000f2c00000e0000 */
[----:B------:R-:W5:Y:S01]  /*3b60*/  MUFU.TANH R60, R60 ;  /* 0x0000003c003c7308 */ /* 0x000f620000002400 */
[----:B--2---:R-:W-:-:S04]  /*3b70*/  VIADDMNMX R62, R30, R93, R62, PT ;  /* 0x0000005d1e3e7246 */ /* 0x004fc8000380013e */
[----:B------:R-:W-:-:S03]  /*3b80*/  ISETP.GT.AND P4, PT, R62, 0x1, PT ;  /* 0x000000013e00780c */ /* 0x000fc60003f84270 */
[----:B------:R-:W2:Y:S01]  /*3b90*/  MUFU.TANH R48, R48 ;  /* 0x0000003000307308 */ /* 0x000ea20000002400 */
[----:B------:R-:W-:Y:S02]  /*3ba0*/  ISETP.GT.AND P5, PT, R62, 0x8, PT ;  /* 0x000000083e00780c */ /* 0x000fe40003fa4270 */
[----:B------:R-:W-:Y:S02]  /*3bb0*/  FSEL R0, R0, -INF , P4 ;  /* 0xff80000000007808 */ /* 0x000fe40002000000 */
[----:B------:R-:W-:Y:S02]  /*3bc0*/  FSEL R37, R6, -INF , P5 ;  /* 0xff80000006257808 */ /* 0x000fe40002800000 */
[----:B------:R-:W-:Y:S01]  /*3bd0*/  ISETP.GT.AND P4, PT, R62, 0x10, PT ;  /* 0x000000103e00780c */ /* 0x000fe20003f84270 */
[----:B------:R-:W2:Y:S01]  /*3be0*/  MUFU.TANH R38, R38 ;  /* 0x0000002600267308 */ /* 0x000ea20000002400 */
[----:B----4-:R-:W-:-:S05]  /*3bf0*/  FMNMX.FTZ R53, R72, R53, !PT ;  /* 0x0000003548357209 */ /* 0x010fca0007810000 */
[----:B------:R-:W4:Y:S02]  /*3c00*/  SHFL.BFLY PT, R72, R53, 0x1, 0x1f ;  /* 0x0c201f0035487f89 */ /* 0x000f2400000e0000 */
[----:B------:R-:W2:Y:S08]  /*3c10*/  MUFU.TANH R42, R42 ;  /* 0x0000002a002a7308 */ /* 0x000eb00000002400 */
[----:B------:R-:W2:Y:S08]  /*3c20*/  MUFU.TANH R40, R40 ;  /* 0x0000002800287308 */ /* 0x000eb00000002400 */
[----:B------:R-:W2:Y:S01]  /*3c30*/  MUFU.TANH R46, R46 ;  /* 0x0000002e002e7308 */ /* 0x000ea20000002400 */
[----:B----4-:R-:W-:-:S07]  /*3c40*/  FMNMX.FTZ R72, R53, R72, !PT ;  /* 0x0000004835487209 */ /* 0x010fce0007810000 */
[----:B------:R-:W4:Y:S01]  /*3c50*/  MUFU.TANH R44, R44 ;  /* 0x0000002c002c7308 */ /* 0x000f220000002400 */
[C---:B------:R-:W-:Y:S01]  /*3c60*/  FSETP.NEU.FTZ.AND P3, PT, R72.reuse, -INF , PT ;  /* 0xff8000004800780b */ /* 0x040fe20003f7d000 */
[----:B------:R-:W-:-:S06]  /*3c70*/  FMUL.FTZ R24, R72, R74 ;  /* 0x0000004a48187220 */ /* 0x000fcc0000410000 */
[----:B------:R-:W4:Y:S01]  /*3c80*/  MUFU.TANH R50, R50 ;  /* 0x0000003200327308 */ /* 0x000f220000002400 */
[----:B------:R-:W-:Y:S02]  /*3c90*/  FSEL R24, R24, RZ, P3 ;  /* 0x000000ff18187208 */ /* 0x000fe40001800000 */
[----:B------:R-:W-:-:S03]  /*3ca0*/  ISETP.GT.AND P3, PT, R62, RZ, PT ;  /* 0x000000ff3e00720c */ /* 0x000fc60003f64270 */
[-CC-:B------:R-:W-:Y:S01]  /*3cb0*/  FFMA.FTZ R26, R89, R74.reuse, -R24.reuse ;  /* 0x0000004a591a7223 */ /* 0x180fe20000010818 */
[----:B------:R-:W-:Y:S01]  /*3cc0*/  FSEL R33, R5, -INF , P3 ;  /* 0xff80000005217808 */ /* 0x000fe20001800000 */
[-CC-:B------:R-:W-:Y:S01]  /*3cd0*/  FFMA.FTZ R6, R91, R74.reuse, -R24.reuse ;  /* 0x0000004a5b067223 */ /* 0x180fe20000010818 */
[C---:B------:R-:W-:Y:S01]  /*3ce0*/  ISETP.GT.AND P3, PT, R62.reuse, 0x9, PT ;  /* 0x000000093e00780c */ /* 0x040fe20003f64270 */
        /* <DEDUP_REMOVED lines=13> */
[C---:B------:R-:W-:Y:S01]  /*3dc0*/  ISETP.GT.AND P4, PT, R62.reuse, 0x18, PT ;  /* 0x000000183e00780c */ /* 0x040fe20003f84270 */
[-CC-:B------:R-:W-:Y:S01]  /*3dd0*/  FFMA.FTZ R32, R103, R74.reuse, -R24.reuse ;  /* 0x0000004a67207223 */ /* 0x180fe20000010818 */
[----:B------:R-:W-:Y:S01]  /*3de0*/  FSEL R93, R11, -INF , P3 ;  /* 0xff8000000b5d7808 */ /* 0x000fe20001800000 */
[--C-:B------:R-:W-:Y:S01]  /*3df0*/  FFMA.FTZ R11, R111, R74, -R24.reuse ;  /* 0x0000004a6f0b7223 */ /* 0x100fe20000010818 */
[----:B------:R-:W-:Y:S01]  /*3e00*/  FMNMX.FTZ R30, R91, R30, !PT ;  /* 0x0000001e5b1e7209 */ /* 0x000fe20007810000 */
[-CC-:B------:R-:W-:Y:S01]  /*3e10*/  FFMA.FTZ R45, R101, R74.reuse, -R24.reuse ;  /* 0x0000004a652d7223 */ /* 0x180fe20000010818 */
[C---:B------:R-:W-:Y:S01]  /*3e20*/  ISETP.GT.AND P3, PT, R62.reuse, 0x19, PT ;  /* 0x000000193e00780c */ /* 0x040fe20003f64270 */
        /* <DEDUP_REMOVED lines=13> */
[----:B------:R-:W-:Y:S01]  /*3f00*/  FSEL R95, R14, -INF , P4 ;  /* 0xff8000000e5f7808 */ /* 0x000fe20002000000 */
[--C-:B------:R-:W-:Y:S01]  /*3f10*/  FFMA.FTZ R14, R107, R74, -R24.reuse ;  /* 0x0000004a6b0e7223 */ /* 0x100fe20000010818 */
[----:B------:R-:W-:Y:S01]  /*3f20*/  FMNMX.FTZ R30, R97, R30, !PT ;  /* 0x0000001e611e7209 */ /* 0x000fe20007810000 */
[----:B------:R-:W4:Y:S01]  /*3f30*/  MUFU.TANH R54, R54 ;  /* 0x0000003600367308 */ /* 0x000f220000002400 */
[C---:B------:R-:W-:Y:S01]  /*3f40*/  ISETP.GT.AND P4, PT, R62.reuse, 0x28, PT ;  /* 0x000000283e00780c */ /* 0x040fe20003f84270 */
[-CC-:B------:R-:W-:Y:S01]  /*3f50*/  FFMA.FTZ R71, R71, R74.reuse, -R24.reuse ;  /* 0x0000004a47477223 */ /* 0x180fe20000010818 */
[----:B------:R-:W-:Y:S01]  /*3f60*/  FSEL R115, R15, -INF , P3 ;  /* 0xff8000000f737808 */ /* 0x000fe20001800000 */
[--C-:B------:R-:W-:Y:S01]  /*3f70*/  FFMA.FTZ R63, R63, R74, -R24.reuse ;  /* 0x0000004a3f3f7223 */ /* 0x100fe20000010818 */
[----:B------:R-:W-:Y:S01]  /*3f80*/  FMNMX.FTZ R30, R95, R30, !PT ;  /* 0x0000001e5f1e7209 */ /* 0x000fe20007810000 */
[-CC-:B------:R-:W-:Y:S01]  /*3f90*/  FFMA.FTZ R55, R55, R74.reuse, -R24.reuse ;  /* 0x0000004a37377223 */ /* 0x180fe20000010818 */
[----:B------:R-:W-:Y:S01]  /*3fa0*/  ISETP.GT.AND P3, PT, R62, 0x29, PT ;  /* 0x000000293e00780c */ /* 0x000fe20003f64270 */
[----:B------:R-:W4:Y:S01]  /*3fb0*/  MUFU.TANH R78, R78 ;  /* 0x0000004e004e7308 */ /* 0x000f220000002400 */
[----:B-1----:R-:W-:Y:S01]  /*3fc0*/  FSEL R117, R20, -INF , P4 ;  /* 0xff80000014757808 */ /* 0x002fe20002000000 */
[--C-:B------:R-:W-:Y:S01]  /*3fd0*/  FFMA.FTZ R20, R109, R74, -R24.reuse ;  /* 0x0000004a6d147223 */ /* 0x100fe20000010818 */
[----:B------:R-:W-:Y:S01]  /*3fe0*/  FMNMX.FTZ R30, R115, R30, !PT ;  /* 0x0000001e731e7209 */ /* 0x000fe20007810000 */
[-CC-:B------:R-:W-:Y:S01]  /*3ff0*/  FFMA.FTZ R47, R47, R74.reuse, -R24.reuse ;  /* 0x0000004a2f2f7223 */ /* 0x180fe20000010818 */
[C---:B------:R-:W-:Y:S01]  /*4000*/  ISETP.GT.AND P4, PT, R62.reuse, 0x30, PT ;  /* 0x000000303e00780c */ /* 0x040fe20003f84270 */
[--C-:B------:R-:W-:Y:S01]  /*4010*/  FFMA.FTZ R43, R43, R74, -R24.reuse ;  /* 0x0000004a2b2b7223 */ /* 0x100fe20000010818 */
[----:B------:R-:W-:Y:S01]  /*4020*/  FSEL R119, R21, -INF , P3 ;  /* 0xff80000015777808 */ /* 0x000fe20001800000 */
[----:B------:R-:W1:Y:S01]  /*4030*/  MUFU.TANH R76, R76 ;  /* 0x0000004c004c7308 */ /* 0x000e620000002400 */
[----:B------:R-:W-:Y:S01]  /*4040*/  FMNMX.FTZ R30, R117, R30, !PT ;  /* 0x0000001e751e7209 */ /* 0x000fe20007810000 */
[-CC-:B------:R-:W-:Y:S01]  /*4050*/  FFMA.FTZ R39, R39, R74.reuse, -R24.reuse ;  /* 0x0000004a27277223 */ /* 0x180fe20000010818 */
[----:B------:R-:W-:Y:S01]  /*4060*/  ISETP.GT.AND P3, PT, R62, 0x31, PT ;  /* 0x000000313e00780c */ /* 0x000fe20003f64270 */
[----:B------:R-:W-:Y:S01]  /*4070*/  FFMA.FTZ R31, R31, R74, -R24 ;  /* 0x0000004a1f1f7223 */ /* 0x000fe20000010818 */
[----:B------:R-:W-:-:S02]  /*4080*/  FSEL R121, R64, -INF , P4 ;  /* 0xff80000040797808 */ /* 0x000fc40002000000 */
[----:B------:R-:W-:Y:S01]  /*4090*/  FMNMX.FTZ R12, R119, R30, !PT ;  /* 0x0000001e770c7209 */ /* 0x000fe20007810000 */
[----:B------:R-:W1:Y:S01]  /*40a0*/  MUFU.TANH R80, R80 ;  /* 0x0000005000507308 */ /* 0x000e620000002400 */
[C---:B------:R-:W-:Y:S02]  /*40b0*/  ISETP.GT.AND P4, PT, R62.reuse, 0x38, PT ;  /* 0x000000383e00780c */ /* 0x040fe40003f84270 */
[----:B------:R-:W-:Y:S02]  /*40c0*/  FSEL R123, R65, -INF , P3 ;  /* 0xff800000417b7808 */ /* 0x000fe40001800000 */
[----:B------:R-:W-:Y:S02]  /*40d0*/  FMNMX.FTZ R12, R121, R12, !PT ;  /* 0x0000000c790c7209 */ /* 0x000fe40007810000 */
[----:B------:R-:W-:Y:S01]  /*40e0*/  ISETP.GT.AND P3, PT, R62, 0x39, PT ;  /* 0x000000393e00780c */ /* 0x000fe20003f64270 */
[----:B------:R-:W1:Y:S01]  /*40f0*/  MUFU.TANH R82, R82 ;  /* 0x0000005200527308 */ /* 0x000e620000002400 */
[----:B------:R-:W-:-:S02]  /*4100*/  FSEL R107, R66, -INF , P4 ;  /* 0xff800000426b7808 */ /* 0x000fc40002000000 */
[----:B------:R-:W-:Y:S02]  /*4110*/  FMNMX.FTZ R12, R123, R12, !PT ;  /* 0x0000000c7b0c7209 */ /* 0x000fe40007810000 */
[C---:B------:R-:W-:Y:S02]  /*4120*/  ISETP.GT.AND P4, PT, R62.reuse, 0x40, PT ;  /* 0x000000403e00780c */ /* 0x040fe40003f84270 */
[----:B------:R-:W-:Y:S01]  /*4130*/  FSEL R105, R67, -INF , P3 ;  /* 0xff80000043697808 */ /* 0x000fe20001800000 */
[----:B------:R-:W1:Y:S01]  /*4140*/  MUFU.TANH R84, R84 ;  /* 0x0000005400547308 */ /* 0x000e620000002400 */
[----:B------:R-:W-:Y:S02]  /*4150*/  FMNMX.FTZ R12, R107, R12, !PT ;  /* 0x0000000c6b0c7209 */ /* 0x000fe40007810000 */
[----:B------:R-:W-:Y:S02]  /*4160*/  ISETP.GT.AND P3, PT, R62, 0x41, PT ;  /* 0x000000413e00780c */ /* 0x000fe40003f64270 */
[----:B------:R-:W-:-:S02]  /*4170*/  FSEL R109, R56, -INF , P4 ;  /* 0xff800000386d7808 */ /* 0x000fc40002000000 */
[----:B------:R-:W-:Y:S01]  /*4180*/  FMNMX.FTZ R12, R105, R12, !PT ;  /* 0x0000000c690c7209 */ /* 0x000fe20007810000 */
[----:B------:R1:W-:Y:S01]  /*4190*/  MUFU.EX2 R30, R14 ;  /* 0x0000000e001e7308 */ /* 0x0003e20000000800 */
[C---:B------:R-:W-:Y:S02]  /*41a0*/  ISETP.GT.AND P4, PT, R62.reuse, 0x48, PT ;  /* 0x000000483e00780c */ /* 0x040fe40003f84270 */
[----:B------:R-:W-:Y:S01]  /*41b0*/  FSEL R103, R57, -INF , P3 ;  /* 0xff80000039677808 */ /* 0x000fe20001800000 */
[----:B------:R-:W-:Y:S01]  /*41c0*/  FFMA.FTZ R57, R83, R74, -R24 ;  /* 0x0000004a53397223 */ /* 0x000fe20000010818 */
[----:B------:R-:W-:Y:S02]  /*41d0*/  FMNMX.FTZ R12, R109, R12, !PT ;  /* 0x0000000c6d0c7209 */ /* 0x000fe40007810000 */
[----:B------:R-:W-:Y:S01]  /*41e0*/  ISETP.GT.AND P3, PT, R62, 0x49, PT ;  /* 0x000000493e00780c */ /* 0x000fe20003f64270 */
[----:B------:R-:W-:Y:S01]  /*41f0*/  MUFU.EX2 R25, R25 ;  /* 0x0000001900197308 */ /* 0x000fe20000000800 */
[----:B---3--:R-:W-:-:S02]  /*4200*/  FSEL R111, R58, -INF , P4 ;  /* 0xff8000003a6f7808 */ /* 0x008fc40002000000 */
[----:B------:R-:W-:Y:S02]  /*4210*/  FMNMX.FTZ R12, R103, R12, !PT ;  /* 0x0000000c670c7209 */ /* 0x000fe40007810000 */
[C---:B------:R-:W-:Y:S02]  /*4220*/  ISETP.GT.AND P4, PT, R62.reuse, 0x50, PT ;  /* 0x000000503e00780c */ /* 0x040fe40003f84270 */
[----:B0-----:R-:W-:Y:S01]  /*4230*/  FSEL R101, R59, -INF , P3 ;  /* 0xff8000003b657808 */ /* 0x001fe20001800000 */
[----:B------:R-:W-:Y:S01]  /*4240*/  FFMA.FTZ R59, R77, R74, -R24 ;  /* 0x0000004a4d3b7223 */ /* 0x000fe20000010818 */
[----:B------:R-:W-:Y:S01]  /*4250*/  FMNMX.FTZ R12, R111, R12, !PT ;  /* 0x0000000c6f0c7209 */ /* 0x000fe20007810000 */
[----:B------:R-:W-:Y:S01]  /*4260*/  MUFU.EX2 R26, R26 ;  /* 0x0000001a001a7308 */ /* 0x000fe20000000800 */
[----:B------:R-:W-:Y:S02]  /*4270*/  ISETP.GT.AND P3, PT, R62, 0x51, PT ;  /* 0x000000513e00780c */ /* 0x000fe40003f64270 */
[----:B-----5:R-:W-:-:S02]  /*4280*/  FSEL R15, R60, -INF , P4 ;  /* 0xff8000003c0f7808 */ /* 0x020fc40002000000 */
[----:B------:R-:W-:Y:S02]  /*4290*/  FMNMX.FTZ R12, R101, R12, !PT ;  /* 0x0000000c650c7209 */ /* 0x000fe40007810000 */
[----:B------:R-:W-:Y:S01]  /*42a0*/  ISETP.GT.AND P4, PT, R62, 0x58, PT ;  /* 0x000000583e00780c */ /* 0x000fe20003f84270 */
[----:B------:R-:W-:Y:S01]  /*42b0*/  MUFU.EX2 R28, R28 ;  /* 0x0000001c001c7308 */ /* 0x000fe20000000800 */
[----:B--2---:R-:W-:Y:S01]  /*42c0*/  FSEL R65, R48, -INF , P3 ;  /* 0xff80000030417808 */ /* 0x004fe20001800000 */
[--C-:B------:R-:W-:Y:S01]  /*42d0*/  FFMA.FTZ R48, R49, R74, -R24.reuse ;  /* 0x0000004a31307223 */ /* 0x100fe20000010818 */
[----:B------:R-:W-:Y:S02]  /*42e0*/  FMNMX.FTZ R12, R15, R12, !PT ;  /* 0x0000000c0f0c7209 */ /* 0x000fe40007810000 */
[----:B------:R-:W-:Y:S02]  /*42f0*/  ISETP.GT.AND P3, PT, R62, 0x59, PT ;  /* 0x000000593e00780c */ /* 0x000fe40003f64270 */
[----:B------:R-:W-:Y:S01]  /*4300*/  FSEL R21, R38, -INF , P4 ;  /* 0xff80000026157808 */ /* 0x000fe20002000000 */
[----:B------:R-:W-:Y:S01]  /*4310*/  FFMA.FTZ R38, R81, R74, -R24 ;  /* 0x0000004a51267223 */ /* 0x000fe20000010818 */
        /* <DEDUP_REMOVED lines=9> */
[----:B------:R-:W-:Y:S01]  /*43b0*/  FFMA.FTZ R40, R51, R74, -R24 ;  /* 0x0000004a33287223 */ /* 0x000fe20000010818 */
[----:B------:R-:W-:Y:S02]  /*43c0*/  FMNMX.FTZ R12, R67, R12, !PT ;  /* 0x0000000c430c7209 */ /* 0x000fe40007810000 */
[----:B------:R-:W-:-:S02]  /*43d0*/  ISETP.GT.AND P4, PT, R62, 0x68, PT ;  /* 0x000000683e00780c */ /* 0x000fc40003f84270 */
[----:B------:R-:W-:Y:S01]  /*43e0*/  FSEL R85, R46, -INF , P3 ;  /* 0xff8000002e557808 */ /* 0x000fe20001800000 */
[--C-:B------:R-:W-:Y:S01]  /*43f0*/  FFMA.FTZ R46, R79, R74, -R24.reuse ;  /* 0x0000004a4f2e7223 */ /* 0x100fe20000010818 */
[----:B------:R-:W-:Y:S01]  /*4400*/  FMNMX.FTZ R12, R87, R12, !PT ;  /* 0x0000000c570c7209 */ /* 0x000fe20007810000 */
[----:B------:R-:W-:Y:S01]  /*4410*/  MUFU.EX2 R9, R9 ;  /* 0x0000000900097308 */ /* 0x000fe20000000800 */
[----:B------:R-:W-:Y:S02]  /*4420*/  ISETP.GT.AND P3, PT, R62, 0x69, PT ;  /* 0x000000693e00780c */ /* 0x000fe40003f64270 */
[----:B----4-:R-:W-:Y:S01]  /*4430*/  FSEL R99, R44, -INF , P4 ;  /* 0xff8000002c637808 */ /* 0x010fe20002000000 */
[--C-:B------:R-:W-:Y:S01]  /*4440*/  FFMA.FTZ R44, R61, R74, -R24.reuse ;  /* 0x0000004a3d2c7223 */ /* 0x100fe20000010818 */
        /* <DEDUP_REMOVED lines=16> */
[----:B------:R-:W-:Y:S01]  /*4550*/  FSEL R125, R54, -INF , P4 ;  /* 0xff800000367d7808 */ /* 0x000fe20002000000 */
[----:B------:R-:W-:Y:S01]  /*4560*/  FFMA.FTZ R54, R27, R74, -R24 ;  /* 0x0000004a1b367223 */ /* 0x000fe20000010818 */
[----:B------:R-:W-:Y:S02]  /*4570*/  FMNMX.FTZ R12, R81, R12, !PT ;  /* 0x0000000c510c7209 */ /* 0x000fe40007810000 */
[----:B------:R-:W-:Y:S02]  /*4580*/  ISETP.GT.AND P4, PT, R62, 0x80, PT ;  /* 0x000000803e00780c */ /* 0x000fe40003f84270 */
[----:B------:R-:W-:Y:S01]  /*4590*/  FSEL R77, R78, -INF , P3 ;  /* 0xff8000004e4d7808 */ /* 0x000fe20001800000 */
[----:B------:R-:W-:Y:S01]  /*45a0*/  IMAD.U32 R78, RZ, RZ, UR60 ;  /* 0x0000003cff4e7e24 */ /* 0x000fe2000f8e00ff */
[----:B------:R-:W-:Y:S01]  /*45b0*/  FMNMX.FTZ R12, R125, R12, !PT ;  /* 0x0000000c7d0c7209 */ /* 0x000fe20007810000 */
[----:B------:R-:W-:Y:S01]  /*45c0*/  MUFU.EX2 R41, R41 ;  /* 0x0000002900297308 */ /* 0x000fe20000000800 */
[----:B------:R-:W-:-:S02]  /*45d0*/  ISETP.GT.AND P3, PT, R62, 0x81, PT ;  /* 0x000000813e00780c */ /* 0x000fc40003f64270 */
[----:B-1----:R-:W-:Y:S02]  /*45e0*/  FSEL R127, R76, -INF , P4 ;  /* 0xff8000004c7f7808 */ /* 0x002fe40002000000 */
        /* <DEDUP_REMOVED lines=9> */
[----:B------:R-:W-:Y:S02]  /*4680*/  FSEL R131, R84, -INF , P3 ;  /* 0xff80000054837808 */ /* 0x000fe40001800000 */
        /* <DEDUP_REMOVED lines=19> */
[--C-:B------:R-:W-:Y:S01]  /*47c0*/  FFMA.FTZ R27, R0, R74, -R24.reuse ;  /* 0x0000004a001b7223 */ /* 0x100fe20000010818 */
[----:B------:R-:W-:Y:S01]  /*47d0*/  LEA.HI R0, R23, R22, RZ, 0x4 ;  /* 0x0000001617007211 */ /* 0x000fe200078f20ff */
[-CC-:B------:R-:W-:Y:S01]  /*47e0*/  FFMA.FTZ R35, R13, R74.reuse, -R24.reuse ;  /* 0x0000004a0d237223 */ /* 0x180fe20000010818 */
[-CC-:B------:R-:W-:Y:S01]  /*47f0*/  FFMA.FTZ R12, R33, R74.reuse, -R24.reuse ;  /* 0x0000004a210c7223 */ /* 0x180fe20000010818 */
[-CC-:B------:R-:W-:Y:S01]  /*4800*/  FFMA.FTZ R133, R89, R74.reuse, -R24.reuse ;  /* 0x0000004a59857223 */ /* 0x180fe20000010818 */
[----:B------:R-:W-:Y:S01]  /*4810*/  LOP3.LUT R13, R0, 0xfffffff0, RZ, 0xc0, !PT ;  /* 0xfffffff0000d7812 */ /* 0x000fe200078ec0ff */
[-C--:B------:R-:W-:Y:S01]  /*4820*/  FFMA.FTZ R14, R37, R74.reuse, -R24 ;  /* 0x0000004a250e7223 */ /* 0x080fe20000010818 */
[----:B------:R-:W-:Y:S01]  /*4830*/  SHF.R.S32.HI R0, RZ, 0x4, R0 ;  /* 0x00000004ff007819 */ /* 0x000fe20000011400 */
[----:B------:R-:W-:Y:S01]  /*4840*/  MUFU.EX2 R27, R27 ;  /* 0x0000001b001b7308 */ /* 0x000fe20000000800 */
[----:B------:R-:W-:Y:S01]  /*4850*/  FFMA.FTZ R33, R91, R74, -R24 ;  /* 0x0000004a5b217223 */ /* 0x000fe20000010818 */
[----:B------:R-:W-:Y:S01]  /*4860*/  IMAD.IADD R13, R22, 0x1, -R13 ;  /* 0x00000001160d7824 */ /* 0x000fe200078e0a0d */
[----:B------:R-:W-:Y:S01]  /*4870*/  LEA.HI R22, R23, R22, RZ, 0x5 ;  /* 0x0000001617167211 */ /* 0x000fe200078f28ff */
[----:B------:R-:W-:-:S02]  /*4880*/  IMAD.SHL.U32 R89, R0, 0x8, RZ ;  /* 0x0000000800597824 */ /* 0x000fc400078e00ff */
[-CC-:B------:R-:W-:Y:S01]  /*4890*/  FFMA.FTZ R56, R93, R74.reuse, -R24.reuse ;  /* 0x0000004a5d387223 */ /* 0x180fe20000010818 */
[-CC-:B------:R-:W-:Y:S01]  /*48a0*/  FFMA.FTZ R60, R97, R74.reuse, -R24.reuse ;  /* 0x0000004a613c7223 */ /* 0x180fe20000010818 */
[----:B------:R-:W-:Y:S01]  /*48b0*/  SHF.R.S32.HI R68, RZ, 0x1f, R13 ;  /* 0x0000001fff447819 */ /* 0x000fe2000001140d */
[----:B------:R-:W-:Y:S01]  /*48c0*/  IMAD.SHL.U32 R22, R22, 0x8, RZ ;  /* 0x0000000816167824 */ /* 0x000fe200078e00ff */
[----:B------:R-:W0:Y:S01]  /*48d0*/  MUFU.EX2 R12, R12 ;  /* 0x0000000c000c7308 */ /* 0x000e220000000800 */
[-CC-:B------:R-:W-:Y:S01]  /*48e0*/  FFMA.FTZ R49, R95, R74.reuse, -R24.reuse ;  /* 0x0000004a5f317223 */ /* 0x180fe20000010818 */
[CC--:B------:R-:W-:Y:S01]  /*48f0*/  LEA.HI R69, R68.reuse, R13.reuse, RZ, 0x2 ;  /* 0x0000000d44457211 */ /* 0x0c0fe200078f10ff */
[-CC-:B------:R-:W-:Y:S01]  /*4900*/  FFMA.FTZ R62, R115, R74.reuse, -R24.reuse ;  /* 0x0000004a733e7223 */ /* 0x180fe20000010818 */
[----:B------:R-:W-:Y:S01]  /*4910*/  LEA.HI R23, R68, R13, RZ, 0x3 ;  /* 0x0000000d44177211 */ /* 0x000fe200078f18ff */
[-CC-:B------:R-:W-:Y:S01]  /*4920*/  FFMA.FTZ R61, R117, R74.reuse, -R24.reuse ;  /* 0x0000004a753d7223 */ /* 0x180fe20000010818 */
[----:B------:R-:W-:Y:S01]  /*4930*/  LOP3.LUT R70, R69, 0x7fffffc, RZ, 0xc0, !PT ;  /* 0x07fffffc45467812 */ /* 0x000fe200078ec0ff */
[-C--:B------:R-:W-:Y:S01]  /*4940*/  FFMA.FTZ R66, R119, R74.reuse, -R24 ;  /* 0x0000004a77427223 */ /* 0x080fe20000010818 */
[----:B------:R-:W-:Y:S01]  /*4950*/  SHF.R.S32.HI R69, RZ, 0x2, R69 ;  /* 0x00000002ff457819 */ /* 0x000fe20000011445 */
[----:B------:R-:W-:Y:S01]  /*4960*/  IMAD.SHL.U32 R23, R23, 0x10, RZ ;  /* 0x0000001017177824 */ /* 0x000fe200078e00ff */
[----:B------:R-:W-:Y:S01]  /*4970*/  LOP3.LUT R22, R22, 0x7fffff00, RZ, 0xc0, !PT ;  /* 0x7fffff0016167812 */ /* 0x000fe200078ec0ff */
[----:B------:R-:W-:Y:S01]  /*4980*/  IMAD.IADD R13, R13, 0x1, -R70 ;  /* 0x000000010d0d7824 */ /* 0x000fe200078e0a46 */
[----:B------:R-:W1:Y:S01]  /*4990*/  MUFU.EX2 R14, R14 ;  /* 0x0000000e000e7308 */ /* 0x000e620000000800 */
[----:B------:R-:W-:Y:S01]  /*49a0*/  IMAD.SHL.U32 R69, R69, 0x40, RZ ;  /* 0x0000004045457824 */ /* 0x000fe200078e00ff */
[----:B------:R-:W-:Y:S01]  /*49b0*/  LOP3.LUT R23, R23, 0x7fffff80, RZ, 0xc0, !PT ;  /* 0x7fffff8017177812 */ /* 0x000fe200078ec0ff */
[-CC-:B------:R-:W-:Y:S01]  /*49c0*/  FFMA.FTZ R37, R121, R74.reuse, -R24.reuse ;  /* 0x0000004a79257223 */ /* 0x180fe20000010818 */
[-CC-:B------:R-:W-:Y:S01]  /*49d0*/  FFMA.FTZ R58, R123, R74.reuse, -R24.reuse ;  /* 0x0000004a7b3a7223 */ /* 0x180fe20000010818 */
[-CC-:B------:R-:W-:Y:S01]  /*49e0*/  FFMA.FTZ R51, R107, R74.reuse, -R24.reuse ;  /* 0x0000004a6b337223 */ /* 0x180fe20000010818 */
[----:B------:R-:W-:Y:S01]  /*49f0*/  LOP3.LUT R0, R69, 0x40, RZ, 0xc0, !PT ;  /* 0x0000004045007812 */ /* 0x000fe200078ec0ff */
[----:B------:R-:W-:Y:S01]  /*4a00*/  IMAD.IADD R22, R22, 0x1, R23 ;  /* 0x0000000116167824 */ /* 0x000fe200078e0217 */
[----:B------:R-:W2:Y:S01]  /*4a10*/  MUFU.EX2 R133, R133 ;  /* 0x0000008500857308 */ /* 0x000ea20000000800 */
[-CC-:B------:R-:W-:Y:S01]  /*4a20*/  FFMA.FTZ R64, R105, R74.reuse, -R24.reuse ;  /* 0x0000004a69407223 */ /* 0x180fe20000010818 */
[----:B------:R-:W-:Y:S01]  /*4a30*/  LOP3.LUT R76, R0, 0x8, R89, 0xf8, !PT ;  /* 0x00000008004c7812 */ /* 0x000fe200078ef859 */
[----:B------:R-:W-:Y:S01]  /*4a40*/  FFMA.FTZ R68, R109, R74, -R24 ;  /* 0x0000004a6d447223 */ /* 0x000fe20000010818 */
[----:B------:R-:W-:Y:S01]  /*4a50*/  SHF.R.U32.HI R23, RZ, 0x3, R0 ;  /* 0x00000003ff177819 */ /* 0x000fe20000011600 */
[----:B------:R-:W-:Y:S01]  /*4a60*/  @!P1 VIADD R0, R78, 0x31c40 ;  /* 0x00031c404e009836 */ /* 0x000fe20000000000 */
[----:B------:R-:W-:Y:S01]  /*4a70*/  LEA R13, R13, R22, 0x4 ;  /* 0x000000160d0d7211 */ /* 0x000fe200078e20ff */
[----:B------:R-:W-:Y:S01]  /*4a80*/  FFMA.FTZ R22, R15, R74, -R24 ;  /* 0x0000004a0f167223 */ /* 0x000fe20000010818 */
[----:B------:R-:W-:Y:S01]  /*4a90*/  LOP3.LUT R76, R76, R23, RZ, 0x3c, !PT ;  /* 0x000000174c4c7212 */ /* 0x000fe200078e3cff */
[----:B------:R-:W3:Y:S01]  /*4aa0*/  MUFU.EX2 R33, R33 ;  /* 0x0000002100217308 */ /* 0x000ee20000000800 */
[----:B------:R-:W-:Y:S01]  /*4ab0*/  @!P1 PRMT R0, RZ, 0x654, R0 ;  /* 0x00000654ff009816 */ /* 0x000fe20000000000 */
[----:B0-----:R-:W-:Y:S01]  /*4ac0*/  FADD.FTZ R23, R12, R27 ;  /* 0x0000001b0c177221 */ /* 0x001fe20000010000 */
[----:B------:R-:W-:Y:S01]  /*4ad0*/  F2FP.F16.F32.PACK_AB R15, R29, R28 ;  /* 0x0000001c1d0f723e */ /* 0x000fe200000000ff */
[----:B------:R-:W-:-:S02]  /*4ae0*/  IMAD.IADD R78, R13, 0x1, R76 ;  /* 0x000000010d4e7824 */ /* 0x000fc400078e024c */
[----:B------:R-:W-:Y:S01]  /*4af0*/  FADD.FTZ R13, R25, R26 ;  /* 0x0000001a190d7221 */ /* 0x000fe20000010000 */
[----:B------:R1:W-:Y:S01]  /*4b00*/  @!P1 SYNCS.ARRIVE.TRANS64.RED.A1T0 RZ, [R0+URZ], RZ ;  /* 0x000000ff00ff99a7 */ /* 0x0003e2000810043f */
[-CC-:B------:R-:W-:Y:S01]  /*4b10*/  FFMA.FTZ R103, R103, R74.reuse, -R24.reuse ;  /* 0x0000004a67677223 */ /* 0x180fe20000010818 */
[----:B------:R-:W0:Y:S01]  /*4b20*/  MUFU.EX2 R56, R56 ;  /* 0x0000003800387308 */ /* 0x000e220000000800 */
[----:B------:R-:W-:Y:S01]  /*4b30*/  FADD.FTZ R76, R28, R13 ;  /* 0x0000000d1c4c7221 */ /* 0x000fe20000010000 */
[----:B------:R-:W-:Y:S01]  /*4b40*/  F2FP.F16.F32.PACK_AB R13, R26, R25 ;  /* 0x000000191a0d723e */ /* 0x000fe200000000ff */
[-CC-:B------:R-:W-:Y:S01]  /*4b50*/  FFMA.FTZ R70, R111, R74.reuse, -R24.reuse ;  /* 0x0000004a6f467223 */ /* 0x180fe20000010818 */
[-C--:B------:R-:W-:Y:S01]  /*4b60*/  FFMA.FTZ R89, R101, R74.reuse, -R24 ;  /* 0x0000004a65597223 */ /* 0x080fe20000010818 */
[----:B------:R-:W-:Y:S01]  /*4b70*/  FADD.FTZ R76, R29, R76 ;  /* 0x0000004c1d4c7221 */ /* 0x000fe20000010000 */
[----:B-1----:R-:W-:Y:S01]  /*4b80*/  FADD.FTZ R0, R14, R23 ;  /* 0x000000170e007221 */ /* 0x002fe20000010000 */
[-C--:B------:R-:W-:Y:S01]  /*4b90*/  FFMA.FTZ R29, R65, R74.reuse, -R24 ;  /* 0x0000004a411d7223 */ /* 0x080fe20000010818 */
[----:B------:R-:W-:Y:S01]  /*4ba0*/  MUFU.EX2 R35, R35 ;  /* 0x0000002300237308 */ /* 0x000fe20000000800 */
[----:B------:R-:W-:Y:S01]  /*4bb0*/  FADD.FTZ R23, R5, R76 ;  /* 0x0000004c05177221 */ /* 0x000fe20000010000 */
[----:B--2---:R-:W-:Y:S01]  /*4bc0*/  FADD.FTZ R26, R133, R0 ;  /* 0x00000000851a7221 */ /* 0x004fe20000010000 */
[-CC-:B------:R-:W-:Y:S01]  /*4bd0*/  FFMA.FTZ R65, R21, R74.reuse, -R24.reuse ;  /* 0x0000004a15417223 */ /* 0x180fe20000010818 */
[-C--:B------:R-:W-:Y:S01]  /*4be0*/  FFMA.FTZ R21, R67, R74.reuse, -R24 ;  /* 0x0000004a43157223 */ /* 0x080fe20000010818 */
[----:B------:R-:W-:Y:S01]  /*4bf0*/  FADD.FTZ R76, R6, R23 ;  /* 0x00000017064c7221 */ /* 0x000fe20000010000 */
[----:B---3--:R-:W-:Y:S01]  /*4c00*/  FADD.FTZ R23, R33, R26 ;  /* 0x0000001a21177221 */ /* 0x008fe20000010000 */
        /* <DEDUP_REMOVED lines=16> */
[-CC-:B------:R-:W-:Y:S01]  /*4d10*/  FFMA.FTZ R129, R129, R74.reuse, -R24.reuse ;  /* 0x0000004a81817223 */ /* 0x180fe20000010818 */
[----:B------:R-:W1:Y:S01]  /*4d20*/  MUFU.EX2 R62, R62 ;  /* 0x0000003e003e7308 */ /* 0x000e620000000800 */
[----:B------:R-:W-:Y:S01]  /*4d30*/  FADD.FTZ R26, R30, R25 ;  /* 0x000000191e1a7221 */ /* 0x000fe20000010000 */
[----:B------:R-:W-:Y:S01]  /*4d40*/  FFMA.FTZ R131, R131, R74, -R24 ;  /* 0x0000004a83837223 */ /* 0x000fe20000010818 */
[----:B------:R-:W-:-:S02]  /*4d50*/  F2FP.F16.F32.PACK_AB R12, R27, R12 ;  /* 0x0000000c1b0c723e */ /* 0x000fc400000000ff */
[----:B------:R-:W-:Y:S01]  /*4d60*/  FADD.FTZ R25, R41, R26 ;  /* 0x0000001a29197221 */ /* 0x000fe20000010000 */
[----:B------:R-:W-:Y:S02]  /*4d70*/  F2FP.F16.F32.PACK_AB R14, R133, R14 ;  /* 0x0000000e850e723e */ /* 0x000fe400000000ff */
[----:B------:R0:W-:Y:S01]  /*4d80*/  MUFU.EX2 R28, R22 ;  /* 0x00000016001c7308 */ /* 0x0001e20000000800 */
[----:B------:R-:W-:Y:S01]  /*4d90*/  FADD.FTZ R24, R32, R25 ;  /* 0x0000001920187221 */ /* 0x000fe20000010000 */
[----:B------:R-:W-:-:S03]  /*4da0*/  LEA R0, R78, UR60, 0x1 ;  /* 0x0000003c4e007c11 */ /* 0x000fc6000f8e08ff */
[----:B------:R-:W-:Y:S02]  /*4db0*/  FADD.FTZ R27, R45, R24 ;  /* 0x000000182d1b7221 */ /* 0x000fe40000010000 */
[----:B------:R2:W-:Y:S01]  /*4dc0*/  STSM.16.M88.4 [R0+0x24300], R12 ;  /* 0x0243000c00007844 */ /* 0x0005e20000000200 */
[----:B------:R-:W3:Y:S01]  /*4dd0*/  MUFU.EX2 R61, R61 ;  /* 0x0000003d003d7308 */ /* 0x000ee20000000800 */
[----:B0-----:R-:W-:Y:S01]  /*4de0*/  FADD.FTZ R22, R56, R23 ;  /* 0x0000001738167221 */ /* 0x001fe20000010000 */
[----:B-1----:R-:W-:-:S03]  /*4df0*/  F2FP.F16.F32.PACK_AB R24, R62, R49 ;  /* 0x000000313e18723e */ /* 0x002fc600000000ff */
[----:B------:R-:W-:-:S03]  /*4e00*/  FADD.FTZ R23, R35, R22 ;  /* 0x0000001623177221 */ /* 0x000fc60000010000 */
[----:B------:R-:W0:Y:S01]  /*4e10*/  MUFU.EX2 R66, R66 ;  /* 0x0000004200427308 */ /* 0x000e220000000800 */
[----:B------:R-:W-:-:S04]  /*4e20*/  FADD.FTZ R22, R60, R23 ;  /* 0x000000173c167221 */ /* 0x000fc80000010000 */
[----:B------:R-:W-:Y:S01]  /*4e30*/  FADD.FTZ R23, R49, R22 ;  /* 0x0000001631177221 */ /* 0x000fe20000010000 */
[----:B--2---:R-:W-:Y:S02]  /*4e40*/  F2FP.F16.F32.PACK_AB R13, R45, R32 ;  /* 0x000000202d0d723e */ /* 0x004fe400000000ff */
[----:B------:R-:W1:Y:S01]  /*4e50*/  MUFU.EX2 R37, R37 ;  /* 0x0000002500257308 */ /* 0x000e620000000800 */
[----:B------:R-:W-:Y:S01]  /*4e60*/  FADD.FTZ R22, R62, R23 ;  /* 0x000000173e167221 */ /* 0x000fe20000010000 */
[----:B------:R-:W-:Y:S01]  /*4e70*/  F2FP.F16.F32.PACK_AB R23, R10, R9 ;  /* 0x000000090a17723e */ /* 0x000fe200000000ff */
[----:B------:R-:W-:Y:S01]  /*4e80*/  FADD.FTZ R10, R34, R27 ;  /* 0x0000001b220a7221 */ /* 0x000fe20000010000 */
[----:B------:R-:W-:Y:S01]  /*4e90*/  F2FP.F16.F32.PACK_AB R27, R41, R30 ;  /* 0x0000001e291b723e */ /* 0x000fe200000000ff */
[----:B---3--:R-:W-:Y:S01]  /*4ea0*/  FADD.FTZ R25, R61, R22 ;  /* 0x000000163d197221 */ /* 0x008fe20000010000 */
[----:B------:R-:W-:Y:S01]  /*4eb0*/  F2FP.F16.F32.PACK_AB R22, R60, R35 ;  /* 0x000000233c16723e */ /* 0x000fe200000000ff */
[----:B------:R-:W-:Y:S01]  /*4ec0*/  FADD.FTZ R9, R53, R10 ;  /* 0x0000000a35097221 */ /* 0x000fe20000010000 */
[----:B------:R-:W2:Y:S01]  /*4ed0*/  MUFU.EX2 R58, R58 ;  /* 0x0000003a003a7308 */ /* 0x000ea20000000800 */
[----:B0-----:R-:W-:-:S02]  /*4ee0*/  F2FP.F16.F32.PACK_AB R26, R66, R61 ;  /* 0x0000003d421a723e */ /* 0x001fc400000000ff */
[----:B------:R-:W-:Y:S01]  /*4ef0*/  CS2R R60, SRZ ;  /* 0x00000000003c7805 */ /* 0x000fe2000001ff00 */
[----:B------:R-:W-:Y:S01]  /*4f00*/  FADD.FTZ R12, R36, R9 ;  /* 0x00000009240c7221 */ /* 0x000fe20000010000 */
[----:B------:R-:W-:-:S03]  /*4f10*/  F2FP.F16.F32.PACK_AB R15, R53, R34 ;  /* 0x00000022350f723e */ /* 0x000fc600000000ff */
[----:B------:R-:W-:Y:S01]  /*4f20*/  FADD.FTZ R9, R57, R12 ;  /* 0x0000000c39097221 */ /* 0x000fe20000010000 */
[----:B------:R-:W0:Y:S03]  /*4f30*/  MUFU.EX2 R51, R51 ;  /* 0x0000003300337308 */ /* 0x000e260000000800 */
[----:B------:R-:W-:-:S04]  /*4f40*/  FADD.FTZ R12, R38, R9 ;  /* 0x00000009260c7221 */ /* 0x000fc80000010000 */
[----:B------:R-:W-:Y:S01]  /*4f50*/  FADD.FTZ R9, R59, R12 ;  /* 0x0000000c3b097221 */ /* 0x000fe20000010000 */
[----:B------:R3:W-:Y:S03]  /*4f60*/  MUFU.EX2 R76, R21 ;  /* 0x00000015004c7308 */ /* 0x0007e60000000800 */
[----:B------:R-:W-:-:S04]  /*4f70*/  FADD.FTZ R14, R46, R9 ;  /* 0x000000092e0e7221 */ /* 0x000fc80000010000 */
[----:B------:R-:W-:Y:S01]  /*4f80*/  FADD.FTZ R9, R73, R14 ;  /* 0x0000000e49097221 */ /* 0x000fe20000010000 */
[----:B------:R-:W4:Y:S01]  /*4f90*/  MUFU.EX2 R64, R64 ;  /* 0x0000004000407308 */ /* 0x000f220000000800 */
[----:B---3--:R-:W-:Y:S01]  /*4fa0*/  F2FP.F16.F32.PACK_AB R21, R6, R5 ;  /* 0x000000050615723e */ /* 0x008fe200000000ff */
[----:B------:R-:W-:Y:S01]  /*4fb0*/  FADD.FTZ R6, R66, R25 ;  /* 0x0000001942067221 */ /* 0x000fe20000010000 */
[----:B------:R-:W-:Y:S02]  /*4fc0*/  F2FP.F16.F32.PACK_AB R25, R20, R11 ;  /* 0x0000000b1419723e */ /* 0x000fe400000000ff */
[----:B------:R-:W-:Y:S01]  /*4fd0*/  F2FP.F16.F32.PACK_AB R20, R56, R33 ;  /* 0x000000213814723e */ /* 0x000fe200000000ff */
[----:B-1----:R-:W-:Y:S01]  /*4fe0*/  FADD.FTZ R5, R37, R6 ;  /* 0x0000000625057221 */ /* 0x002fe20000010000 */
[----:B------:R-:W1:Y:S01]  /*4ff0*/  @P2 LDC R11, c[0x0][0x44c] ;  /* 0x00011300ff0b2b82 */ /* 0x000e620000000800 */
[----:B------:R-:W3:Y:S02]  /*5000*/  MUFU.EX2 R68, R68 ;  /* 0x0000004400447308 */ /* 0x000ee40000000800 */
[----:B--2---:R-:W-:Y:S01]  /*5010*/  FADD.FTZ R10, R58, R5 ;  /* 0x000000053a0a7221 */ /* 0x004fe20000010000 */
[----:B------:R2:W-:Y:S03]  /*5020*/  STSM.16.M88.4 [R0+0x25b00], R20 ;  /* 0x025b001400007844 */ /* 0x0005e60000000200 */
[----:B0-----:R-:W-:Y:S01]  /*5030*/  FADD.FTZ R5, R51, R10 ;  /* 0x0000000a33057221 */ /* 0x001fe20000010000 */
[----:B------:R0:W-:Y:S01]  /*5040*/  STSM.16.M88.4 [R0+0x27300], R24 ;  /* 0x0273001800007844 */ /* 0x0001e20000000200 */
[----:B------:R-:W5:Y:S02]  /*5050*/  MUFU.EX2 R69, R103 ;  /* 0x0000006700457308 */ /* 0x000f640000000800 */
[----:B----4-:R-:W-:-:S06]  /*5060*/  FADD.FTZ R5, R64, R5 ;  /* 0x0000000540057221 */ /* 0x010fcc0000010000 */
[----:B------:R-:W4:Y:S01]  /*5070*/  MUFU.EX2 R70, R70 ;  /* 0x0000004600467308 */ /* 0x000f220000000800 */
[----:B---3--:R-:W-:Y:S01]  /*5080*/  FADD.FTZ R10, R68, R5 ;  /* 0x00000005440a7221 */ /* 0x008fe20000010000 */
[----:B--2---:R-:W-:Y:S02]  /*5090*/  F2FP.F16.F32.PACK_AB R21, R57, R36 ;  /* 0x000000243915723e */ /* 0x004fe400000000ff */
[----:B------:R-:W-:Y:S01]  /*50a0*/  CS2R R56, SRZ ;  /* 0x0000000000387805 */ /* 0x000fe2000001ff00 */
[----:B------:R-:W2:Y:S01]  /*50b0*/  @P2 LDC R36, c[0x0][0x450] ;  /* 0x00011400ff242b82 */ /* 0x000ea20000000800 */
[----:B------:R-:W-:Y:S01]  /*50c0*/  F2FP.F16.F32.PACK_AB R23, R59, R38 ;  /* 0x000000263b17723e */ /* 0x000fe200000000ff */
[----:B-1----:R-:W-:Y:S01]  /*50d0*/  @P2 IMAD.HI.U32 R11, R18, R11, RZ ;  /* 0x0000000b120b2227 */ /* 0x002fe200078e00ff */
[----:B------:R-:W1:Y:S03]  /*50e0*/  MUFU.EX2 R89, R89 ;  /* 0x0000005900597308 */ /* 0x000e660000000800 */
[----:B-----5:R-:W-:Y:S01]  /*50f0*/  FADD.FTZ R5, R69, R10 ;  /* 0x0000000a45057221 */ /* 0x020fe20000010000 */
[----:B0-----:R-:W-:-:S02]  /*5100*/  F2FP.F16.F32.PACK_AB R25, R73, R46 ;  /* 0x0000002e4919723e */ /* 0x001fc400000000ff */
[----:B------:R-:W-:Y:S02]  /*5110*/  F2FP.F16.F32.PACK_AB R27, R71, R52 ;  /* 0x00000034471b723e */ /* 0x000fe400000000ff */
[----:B------:R-:W0:Y:S01]  /*5120*/  MUFU.EX2 R29, R29 ;  /* 0x0000001d001d7308 */ /* 0x000e220000000800 */
[----:B----4-:R-:W-:-:S07]  /*5130*/  FADD.FTZ R12, R70, R5 ;  /* 0x00000005460c7221 */ /* 0x010fce0000010000 */
[----:B------:R-:W3:Y:S01]  /*5140*/  MUFU.EX2 R65, R65 ;  /* 0x0000004100417308 */ /* 0x000ee20000000800 */
[C---:B-1----:R-:W-:Y:S01]  /*5150*/  FADD.FTZ R5, R89.reuse, R12 ;  /* 0x0000000c59057221 */ /* 0x042fe20000010000 */
[----:B------:R-:W-:Y:S01]  /*5160*/  FADD.FTZ R12, R52, R9 ;  /* 0x00000009340c7221 */ /* 0x000fe20000010000 */
[----:B------:R-:W-:Y:S02]  /*5170*/  F2FP.F16.F32.PACK_AB R22, R89, R70 ;  /* 0x000000465916723e */ /* 0x000fe400000000ff */
[----:B------:R-:W-:Y:S01]  /*5180*/  CS2R R52, SRZ ;  /* 0x0000000000347805 */ /* 0x000fe2000001ff00 */
[----:B------:R-:W-:Y:S01]  /*5190*/  FADD.FTZ R14, R28, R5 ;  /* 0x000000051c0e7221 */ /* 0x000fe20000010000 */
[----:B------:R-:W-:Y:S01]  /*51a0*/  FADD.FTZ R9, R71, R12 ;  /* 0x0000000c47097221 */ /* 0x000fe20000010000 */
[----:B------:R-:W-:Y:S01]  /*51b0*/  F2FP.F16.F32.PACK_AB R12, R58, R37 ;  /* 0x000000253a0c723e */ /* 0x000fe200000000ff */
[----:B------:R-:W1:Y:S01]  /*51c0*/  MUFU.EX2 R42, R42 ;  /* 0x0000002a002a7308 */ /* 0x000e620000000800 */
[C---:B0-----:R-:W-:Y:S01]  /*51d0*/  FADD.FTZ R20, R29.reuse, R14 ;  /* 0x0000000e1d147221 */ /* 0x041fe20000010000 */
[----:B------:R-:W-:-:S02]  /*51e0*/  F2FP.F16.F32.PACK_AB R24, R29, R28 ;  /* 0x0000001c1d18723e */ /* 0x000fc400000000ff */
[----:B------:R-:W-:Y:S02]  /*51f0*/  CS2R R70, SRZ ;  /* 0x0000000000467805 */ /* 0x000fe4000001ff00 */
[----:B------:R-:W-:Y:S02]  /*5200*/  F2FP.F16.F32.PACK_AB R14, R64, R51 ;  /* 0x00000033400e723e */ /* 0x000fe400000000ff */
[----:B------:R-:W-:Y:S02]  /*5210*/  CS2R R58, SRZ ;  /* 0x00000000003a7805 */ /* 0x000fe4000001ff00 */
[----:B--2---:R-:W-:Y:S02]  /*5220*/  @P2 SHF.R.U32.HI R18, RZ, R36, R11 ;  /* 0x00000024ff122219 */ /* 0x004fe4000001160b */
[----:B------:R-:W-:Y:S01]  /*5230*/  CS2R R36, SRZ ;  /* 0x0000000000247805 */ /* 0x000fe2000001ff00 */
[----:B------:R-:W0:Y:S01]  /*5240*/  MUFU.EX2 R67, R67 ;  /* 0x0000004300437308 */ /* 0x000e220000000800 */
[----:B---3--:R-:W-:Y:S01]  /*5250*/  FADD.FTZ R5, R65, R20 ;  /* 0x0000001441057221 */ /* 0x008fe20000010000 */
[----:B------:R-:W-:Y:S01]  /*5260*/  STSM.16.M88.4 [R0+0x28b00], R12 ;  /* 0x028b000c00007844 */ /* 0x000fe20000000200 */
[----:B------:R-:W-:-:S02]  /*5270*/  F2FP.F16.F32.PACK_AB R20, R69, R68 ;  /* 0x000000444514723e */ /* 0x000fc400000000ff */
[----:B------:R-:W-:Y:S01]  /*5280*/  CS2R R68, SRZ ;  /* 0x0000000000447805 */ /* 0x000fe2000001ff00 */
[----:B------:R-:W-:Y:S01]  /*5290*/  FADD.FTZ R28, R76, R5 ;  /* 0x000000054c1c7221 */ /* 0x000fe20000010000 */
[----:B------:R-:W-:Y:S01]  /*52a0*/  IADD3 R18, R18, -R4, R19 ;  /* 0x8000000412127210 */ /* 0x000fe20007ffe013 */
[----:B------:R-:W2:Y:S01]  /*52b0*/  MUFU.EX2 R63, R63 ;  /* 0x0000003f003f7308 */ /* 0x000ea20000000800 */
[----:B-1----:R-:W-:Y:S01]  /*52c0*/  FADD.FTZ R32, R42, R9 ;  /* 0x000000092a207221 */ /* 0x002fe20000010000 */
[----:B------:R-:W-:Y:S01]  /*52d0*/  F2FP.F16.F32.PACK_AB R26, R76, R65 ;  /* 0x000000414c1a723e */ /* 0x000fe200000000ff */
[----:B------:R-:W-:Y:S01]  /*52e0*/  STSM.16.M88.4 [R0+0x2a300], R20 ;  /* 0x02a3001400007844 */ /* 0x000fe20000000200 */
[----:B------:R-:W-:Y:S01]  /*52f0*/  IMAD.HI R18, R18, 0x38e38e39, RZ ;  /* 0x38e38e3912127827 */ /* 0x000fe200078e02ff */
[----:B------:R-:W-:Y:S02]  /*5300*/  CS2R R64, SRZ ;  /* 0x0000000000407805 */ /* 0x000fe4000001ff00 */
[----:B------:R1:W-:Y:S01]  /*5310*/  STSM.16.M88.4 [R0+0x2bb00], R24 ;  /* 0x02bb001800007844 */ /* 0x0003e20000000200 */
[----:B------:R-:W3:Y:S01]  /*5320*/  MUFU.EX2 R78, R85 ;  /* 0x00000055004e7308 */ /* 0x000ee20000000800 */
[----:B0-----:R-:W-:-:S07]  /*5330*/  FADD.FTZ R5, R67, R28 ;  /* 0x0000001c43057221 */ /* 0x001fce0000010000 */
[----:B------:R-:W0:Y:S01]  /*5340*/  MUFU.EX2 R44, R44 ;  /* 0x0000002c002c7308 */ /* 0x000e220000000800 */
[C---:B--2---:R-:W-:Y:S01]  /*5350*/  FADD.FTZ R9, R63.reuse, R32 ;  /* 0x000000203f097221 */ /* 0x044fe20000010000 */
[----:B------:R-:W-:Y:S02]  /*5360*/  F2FP.F16.F32.PACK_AB R33, R63, R42 ;  /* 0x0000002a3f21723e */ /* 0x000fe400000000ff */
[----:B------:R-:W-:Y:S02]  /*5370*/  CS2R R62, SRZ ;  /* 0x00000000003e7805 */ /* 0x000fe4000001ff00 */
[----:B-1----:R-:W-:Y:S02]  /*5380*/  CS2R R26, SRZ ;  /* 0x00000000001a7805 */ /* 0x002fe4000001ff00 */
[----:B------:R-:W1:Y:S01]  /*5390*/  MUFU.EX2 R99, R99 ;  /* 0x0000006300637308 */ /* 0x000e620000000800 */
[----:B---3--:R-:W-:Y:S01]  /*53a0*/  FADD.FTZ R32, R78, R5 ;  /* 0x000000054e207221 */ /* 0x008fe20000010000 */
[----:B------:R-:W-:-:S06]  /*53b0*/  CS2R R24, SRZ ;  /* 0x0000000000187805 */ /* 0x000fcc000001ff00 */
[----:B------:R-:W2:Y:S01]  /*53c0*/  MUFU.EX2 R55, R55 ;  /* 0x0000003700377308 */ /* 0x000ea20000000800 */
[----:B0-----:R-:W-:-:S07]  /*53d0*/  FADD.FTZ R34, R44, R9 ;  /* 0x000000092c227221 */ /* 0x001fce0000010000 */
        /* <DEDUP_REMOVED lines=12> */
[C---:B--2---:R-:W-:Y:S01]  /*54a0*/  FADD.FTZ R9, R47.reuse, R12 ;  /* 0x0000000c2f097221 */ /* 0x044fe20000010000 */
[----:B------:R-:W-:Y:S02]  /*54b0*/  F2FP.F16.F32.PACK_AB R41, R47, R40 ;  /* 0x000000282f29723e */ /* 0x000fe400000000ff */
[----:B------:R-:W-:-:S04]  /*54c0*/  CS2R R46, SRZ ;  /* 0x00000000002e7805 */ /* 0x000fc8000001ff00 */
[----:B------:R-:W2:Y:S01]  /*54d0*/  MUFU.EX2 R10, R81 ;  /* 0x00000051000a7308 */ /* 0x000ea20000000800 */
[----:B0-----:R-:W-:Y:S01]  /*54e0*/  FADD.FTZ R5, R113, R32 ;  /* 0x0000002071057221 */ /* 0x001fe20000010000 */
[----:B------:R-:W-:Y:S02]  /*54f0*/  F2FP.F16.F32.PACK_AB R32, R78, R67 ;  /* 0x000000434e20723e */ /* 0x000fe400000000ff */
[----:B------:R-:W-:-:S03]  /*5500*/  CS2R R66, SRZ ;  /* 0x0000000000427805 */ /* 0x000fc6000001ff00 */
[----:B------:R0:W-:Y:S01]  /*5510*/  STSM.16.M88.4 [R0+0x2d300], R32 ;  /* 0x02d3002000007844 */ /* 0x0001e20000000200 */
[----:B------:R-:W3:Y:S01]  /*5520*/  MUFU.EX2 R43, R43 ;  /* 0x0000002b002b7308 */ /* 0x000ee20000000800 */
[----:B-1----:R-:W-:-:S07]  /*5530*/  FADD.FTZ R14, R48, R9 ;  /* 0x00000009300e7221 */ /* 0x002fce0000010000 */
[----:B------:R-:W1:Y:S01]  /*5540*/  MUFU.EX2 R125, R125 ;  /* 0x0000007d007d7308 */ /* 0x000e620000000800 */
[C---:B--2---:R-:W-:Y:S01]  /*5550*/  FADD.FTZ R12, R10.reuse, R5 ;  /* 0x000000050a0c7221 */ /* 0x044fe20000010000 */
[----:B------:R-:W-:Y:S02]  /*5560*/  F2FP.F16.F32.PACK_AB R40, R10, R113 ;  /* 0x000000710a28723e */ /* 0x000fe400000000ff */
[----:B0-----:R-:W-:-:S04]  /*5570*/  CS2R R34, SRZ ;  /* 0x0000000000227805 */ /* 0x001fc8000001ff00 */
[----:B------:R-:W0:Y:S01]  /*5580*/  MUFU.EX2 R30, R77 ;  /* 0x0000004d001e7308 */ /* 0x000e220000000800 */
[C---:B---3--:R-:W-:Y:S01]  /*5590*/  FADD.FTZ R14, R43.reuse, R14 ;  /* 0x0000000e2b0e7221 */ /* 0x048fe20000010000 */
[----:B------:R-:W-:Y:S02]  /*55a0*/  F2FP.F16.F32.PACK_AB R43, R43, R48 ;  /* 0x000000302b2b723e */ /* 0x000fe400000000ff */
[----:B------:R-:W-:Y:S02]  /*55b0*/  CS2R R48, SRZ ;  /* 0x0000000000307805 */ /* 0x000fe4000001ff00 */
[----:B------:R-:W-:Y:S02]  /*55c0*/  CS2R R32, SRZ ;  /* 0x0000000000207805 */ /* 0x000fe4000001ff00 */
[----:B------:R-:W2:Y:S01]  /*55d0*/  MUFU.EX2 R39, R39 ;  /* 0x0000002700277308 */ /* 0x000ea20000000800 */
[----:B-1----:R-:W-:-:S07]  /*55e0*/  FADD.FTZ R5, R125, R12 ;  /* 0x0000000c7d057221 */ /* 0x002fce0000010000 */
[----:B------:R-:W1:Y:S01]  /*55f0*/  MUFU.EX2 R50, R50 ;  /* 0x0000003200327308 */ /* 0x000e620000000800 */
[C---:B0-----:R-:W-:Y:S01]  /*5600*/  F2FP.F16.F32.PACK_AB R42, R30.reuse, R125 ;  /* 0x0000007d1e2a723e */ /* 0x041fe200000000ff */
[----:B------:R-:W-:-:S04]  /*5610*/  FADD.FTZ R4, R30, R5 ;  /* 0x000000051e047221 */ /* 0x000fc80000010000 */
[----:B------:R0:W-:Y:S02]  /*5620*/  STSM.16.M88.4 [R0+0x2eb00], R40 ;  /* 0x02eb002800007844 */ /* 0x0001e40000000200 */
[----:B------:R-:W-:Y:S01]  /*5630*/  MUFU.EX2 R31, R31 ;  /* 0x0000001f001f7308 */ /* 0x000fe20000000800 */
[----:B--2---:R-:W-:-:S07]  /*5640*/  FADD.FTZ R9, R39, R14 ;  /* 0x0000000e27097221 */ /* 0x004fce0000010000 */
[----:B------:R-:W2:Y:S01]  /*5650*/  MUFU.EX2 R54, R54 ;  /* 0x0000003600367308 */ /* 0x000ea20000000800 */
[C---:B-1----:R-:W-:Y:S01]  /*5660*/  F2FP.F16.F32.PACK_AB R21, R50.reuse, R39 ;  /* 0x000000273215723e */ /* 0x042fe200000000ff */
[----:B------:R-:W-:Y:S01]  /*5670*/  FADD.FTZ R12, R50, R9 ;  /* 0x00000009320c7221 */ /* 0x000fe20000010000 */
[----:B------:R-:W-:Y:S02]  /*5680*/  SHF.R.U32.HI R9, RZ, 0x1f, R18 ;  /* 0x0000001fff097819 */ /* 0x000fe40000011612 */
[----:B------:R-:W-:Y:S02]  /*5690*/  CS2R R50, SRZ ;  /* 0x0000000000327805 */ /* 0x000fe4000001ff00 */
[----:B------:R-:W-:Y:S02]  /*56a0*/  CS2R R38, SRZ ;  /* 0x0000000000267805 */ /* 0x000fe4000001ff00 */
[----:B0-----:R-:W-:Y:S02]  /*56b0*/  CS2R R42, SRZ ;  /* 0x00000000002a7805 */ /* 0x001fe4000001ff00 */
[----:B------:R-:W-:Y:S01]  /*56c0*/  LEA.HI.SX32 R11, R18, R9, 0x1b ;  /* 0x00000009120b7211 */ /* 0x000fe200078fdaff */
[----:B------:R-:W0:Y:S01]  /*56d0*/  MUFU.EX2 R127, R127 ;  /* 0x0000007f007f7308 */ /* 0x000e220000000800 */
[----:B------:R-:W-:Y:S01]  /*56e0*/  VIADD R9, R17, 0xfffffffe ;  /* 0xfffffffe11097836 */ /* 0x000fe20000000000 */
[----:B------:R-:W-:-:S06]  /*56f0*/  CS2R R40, SRZ ;  /* 0x0000000000287805 */ /* 0x000fcc000001ff00 */
[----:B------:R-:W1:Y:S01]  /*5700*/  MUFU.EX2 R28, R79 ;  /* 0x0000004f001c7308 */ /* 0x000e620000000800 */
[----:B--2---:R-:W-:-:S07]  /*5710*/  F2FP.F16.F32.PACK_AB R23, R54, R31 ;  /* 0x0000001f3617723e */ /* 0x004fce00000000ff */
[----:B------:R-:W-:Y:S01]  /*5720*/  MUFU.EX2 R129, R129 ;  /* 0x0000008100817308 */ /* 0x000fe20000000800 */
[----:B0-----:R-:W-:-:S07]  /*5730*/  FADD.FTZ R5, R127, R4 ;  /* 0x000000047f057221 */ /* 0x001fce0000010000 */
[----:B------:R-:W0:Y:S01]  /*5740*/  MUFU.EX2 R6, R131 ;  /* 0x0000008300067308 */ /* 0x000e220000000800 */
[C---:B-1----:R-:W-:Y:S01]  /*5750*/  F2FP.F16.F32.PACK_AB R20, R28.reuse, R127 ;  /* 0x0000007f1c14723e */ /* 0x042fe200000000ff */
[----:B------:R-:W-:Y:S01]  /*5760*/  FADD.FTZ R4, R28, R5 ;  /* 0x000000051c047221 */ /* 0x000fe20000010000 */
[----:B------:R-:W-:Y:S01]  /*5770*/  FADD.FTZ R5, R31, R12 ;  /* 0x0000000c1f057221 */ /* 0x000fe20000010000 */
[----:B------:R-:W-:Y:S02]  /*5780*/  VIMNMX R12, R156, R11, !PT ;  /* 0x0000000b9c0c7248 */ /* 0x000fe40007fe0100 */
[----:B------:R-:W-:Y:S02]  /*5790*/  CS2R R30, SRZ ;  /* 0x00000000001e7805 */ /* 0x000fe4000001ff00 */
[----:B------:R-:W-:Y:S01]  /*57a0*/  CS2R R28, SRZ ;  /* 0x00000000001c7805 */ /* 0x000fe2000001ff00 */
[----:B------:R-:W-:Y:S01]  /*57b0*/  FADD.FTZ R5, R54, R5 ;  /* 0x0000000536057221 */ /* 0x000fe20000010000 */
[----:B------:R-:W-:-:S02]  /*57c0*/  ISETP.GE.AND P3, PT, R9, R12, PT ;  /* 0x0000000c0900720c */ /* 0x000fc40003f66270 */
[----:B------:R-:W-:Y:S02]  /*57d0*/  CS2R R54, SRZ ;  /* 0x0000000000367805 */ /* 0x000fe4000001ff00 */
[----:B0-----:R-:W-:Y:S01]  /*57e0*/  F2FP.F16.F32.PACK_AB R22, R6, R129 ;  /* 0x000000810616723e */ /* 0x001fe200000000ff */
[----:B------:R-:W-:Y:S01]  /*57f0*/  FADD.FTZ R129, R129, R4 ;  /* 0x0000000481817221 */ /* 0x000fe20000010000 */
[----:B------:R-:W-:-:S03]  /*5800*/  IMAD.MOV.U32 R4, RZ, RZ, RZ ;  /* 0x000000ffff047224 */ /* 0x000fc600078e00ff */
[----:B------:R0:W-:Y:S01]  /*5810*/  STSM.16.M88.4 [R0+0x30300], R20 ;  /* 0x0303001400007844 */ /* 0x0001e20000000200 */
[----:B------:R-:W-:Y:S01]  /*5820*/  FADD.FTZ R6, R6, R129 ;  /* 0x0000008106067221 */ /* 0x000fe20000010000 */
[----:B------:R1:W-:Y:S06]  /*5830*/  MEMBAR.ALL.CTA ;  /* 0x0000000000007992 */ /* 0x0003ec0000008000 */
[----:B-1----:R-:W1:Y:S02]  /*5840*/  FENCE.VIEW.ASYNC.S ;  /* 0x00000000000073c6 */ /* 0x002e640000000000 */
[----:B-1----:R-:W-:Y:S01]  /*5850*/  NOP ;  /* 0x0000000000007918 */ /* 0x002fe20000000000 */
[----:B------:R-:W-:Y:S05]  /*5860*/  @!P3 BRA `(.L_x_11273) ;  /* 0x0000004800acb947 */ /* 0x000fea0003800000 */
[----:B------:R-:W-:Y:S01]  /*5870*/  IMAD.MOV.U32 R11, RZ, RZ, R72 ;  /* 0x000000ffff0b7224 */ /* 0x000fe200078e0048 */
[----:B------:R-:W-:Y:S01]  /*5880*/  UMOV UR5, URZ ;  /* 0x0000003f00057c82 */ /* 0x000fe20008000000 */
[----:B------:R-:W-:Y:S01]  /*5890*/  IMAD.MOV.U32 R10, RZ, RZ, R75 ;  /* 0x000000ffff0a7224 */ /* 0x000fe200078e004b */
[----:B------:R-:W-:Y:S01]  /*58a0*/  ULDC UR48, c[0x0][0x288] ;  /* 0x0000a20000307ab9 */ /* 0x000fe20000000800 */
[----:B------:R-:W-:Y:S01]  /*58b0*/  IMAD.MOV.U32 R13, RZ, RZ, RZ ;  /* 0x000000ffff0d7224 */ /* 0x000fe200078e00ff */
[----:B------:R-:W-:Y:S01]  /*58c0*/  ULDC UR49, c[0x0][0x2f0] ;  /* 0x0000bc0000317ab9 */ /* 0x000fe20000000800 */
[----:B------:R-:W-:Y:S01]  /*58d0*/  IMAD.MOV.U32 R71, RZ, RZ, RZ ;  /* 0x000000ffff477224 */ /* 0x000fe200078e00ff */
[----:B------:R-:W-:-:S06]  /*58e0*/  ULDC UR6, c[0x0][0x9d8] ;  /* 0x0002760000067ab9 */ /* 0x000fcc0000000800 */
.L_x_11282:
[----:B------:R-:W-:Y:S01]  /*58f0*/  R2UR UR10, R145 ;  /* 0x00000000910a72ca */ /* 0x000fe200000e0000 */
[----:B------:R-:W-:-:S04]  /*5900*/  UIADD3 UR4, UR5, 0x1, URZ ;  /* 0x0000000105047890 */ /* 0x000fc8000fffe03f */
[----:B------:R-:W-:-:S04]  /*5910*/  UISETP.NE.AND UP0, UPT, UR4, 0x2, UPT ;  /* 0x000000020400788c */ /* 0x000fc8000bf05270 */
[----:B------:R-:W-:Y:S02]  /*5920*/  USEL UR7, URZ, 0x1, UP0 ;  /* 0x000000013f077887 */ /* 0x000fe40008000000 */
[----:B------:R-:W-:Y:S02]  /*5930*/  USEL UR4, UR4, URZ, UP0 ;  /* 0x0000003f04047287 */ /* 0x000fe40008000000 */
[----:B------:R-:W-:Y:S02]  /*5940*/  ISETP.NE.AND P4, PT, RZ, UR10, PT ;  /* 0x0000000aff007c0c */ /* 0x000fe4000bf85270 */
[----:B------:R-:W-:-:S11]  /*5950*/  LOP3.LUT R4, R13, UR7, RZ, 0x3c, !PT ;  /* 0x000000070d047c12 */ /* 0x000fd6000f8e3cff */
[----:B--2---:R-:W-:Y:S05]  /*5960*/  @P4 BRA `(.L_x_11274) ;  /* 0x0000000000284947 */ /* 0x004fea0003800000 */
[----:B------:R-:W-:Y:S05]  /*5970*/  @!P0 BRA `(.L_x_11275) ;  /* 0x0000000000048947 */ /* 0x000fea0003800000 */
[----:B------:R-:W-:Y:S01]  /*5980*/  BPT.TRAP 0x1 ;  /* 0x000000040000795c */ /* 0x000fe20000300000 */
.L_x_11275:
[----:B------:R-:W-:Y:S01]  /*5990*/  ULEA UR7, UR4, UR60, 0x3 ;  /* 0x0000003c04077291 */ /* 0x000fe2000f8e183f */
[----:B------:R-:W-:-:S08]  /*59a0*/  SHF.L.U32 R14, R4, 0x1f, RZ ;  /* 0x0000001f040e7819 */ /* 0x000fd000000006ff */
[----:B------:R1:W2:Y:S01]  /*59b0*/  SYNCS.PHASECHK.TRANS64.TRYWAIT P3, [UR7+0x31c30], R14 ;  /* 0x031c300eff0075a7 */ /* 0x0002a20008060147 */
[----:B------:R-:W-:Y:S05]  /*59c0*/  @!P0 BRA `(.L_x_11276) ;  /* 0x0000000000048947 */ /* 0x000fea0003800000 */
[----:B------:R-:W-:Y:S01]  /*59d0*/  BPT.TRAP 0x1 ;  /* 0x000000040000795c */ /* 0x000fe20000300000 */
.L_x_11276:
[----:B--2---:R-:W-:Y:S05]  /*59e0*/  @P3 BRA `(.L_x_11274) ;  /* 0x0000000000083947 */ /* 0x004fea0003800000 */
[----:B------:R-:W2:Y:S02]  /*59f0*/  SYNCS.PHASECHK.TRANS64.TRYWAIT P3, [UR7+0x31c30], R14 ;  /* 0x031c300eff0075a7 */ /* 0x000ea40008060147 */
[----:B--2---:R-:W-:Y:S05]  /*5a00*/  @!P3 BRA `(.L_x_11277) ;  /* 0x000000ec0064b947 */ /* 0x004fea0003800000 */
.L_x_11274:
[----:B--2---:R-:W2:Y:S01]  /*5a10*/  S2R R15, SR_TID.X ;  /* 0x00000000000f7919 */ /* 0x004ea20000002100 */
[C---:B------:R-:W-:Y:S01]  /*5a20*/  R2UR UR40, R2.reuse ;  /* 0x00000000022872ca */ /* 0x040fe200000e0000 */
[----:B------:R-:W-:Y:S01]  /*5a30*/  UIMAD UR7, UR4, 0x6c0, UR61 ;  /* 0x000006c0040778a4 */ /* 0x000fe2000f8e023d */
[C---:B------:R-:W-:Y:S01]  /*5a40*/  R2UR UR41, R3.reuse ;  /* 0x00000000032972ca */ /* 0x040fe200000e0000 */
[----:B------:R-:W-:Y:S01]  /*5a50*/  UMOV UR43, 0x80000020 ;  /* 0x80000020002b7882 */ /* 0x000fe20000000000 */
[C---:B------:R-:W-:Y:S01]  /*5a60*/  R2UR UR44, R2.reuse ;  /* 0x00000000022c72ca */ /* 0x040fe200000e0000 */
[----:B------:R-:W-:Y:S01]  /*5a70*/  UIADD3 UR46, UR7, 0x40, URZ ;  /* 0x00000040072e7890 */ /* 0x000fe2000fffe03f */
[C---:B------:R-:W-:Y:S01]  /*5a80*/  R2UR UR45, R3.reuse ;  /* 0x00000000032d72ca */ /* 0x040fe200000e0000 */
[----:B------:R-:W-:Y:S01]  /*5a90*/  UMOV UR47, 0x80000020 ;  /* 0x80000020002f7882 */ /* 0x000fe20000000000 */
[----:B------:R-:W-:Y:S01]  /*5aa0*/  UMOV UR42, UR7 ;  /* 0x00000007002a7c82 */ /* 0x000fe20008000000 */
[C---:B------:R-:W-:Y:S01]  /*5ab0*/  R2UR UR28, R2.reuse ;  /* 0x00000000021c72ca */ /* 0x040fe200000e0000 */
[----:B------:R-:W-:Y:S01]  /*5ac0*/  UIADD3 UR30, UR7, 0x80, URZ ;  /* 0x00000080071e7890 */ /* 0x000fe2000fffe03f */
[C---:B------:R-:W-:Y:S01]  /*5ad0*/  R2UR UR29, R3.reuse ;  /* 0x00000000031d72ca */ /* 0x040fe200000e0000 */
[----:B------:R-:W-:Y:S01]  /*5ae0*/  UMOV UR31, 0x80000020 ;  /* 0x80000020001f7882 */ /* 0x000fe20000000000 */
[C---:B------:R-:W-:Y:S01]  /*5af0*/  R2UR UR32, R2.reuse ;  /* 0x00000000022072ca */ /* 0x040fe200000e0000 */
[----:B------:R-:W-:Y:S01]  /*5b00*/  UIADD3 UR34, UR7, 0xc0, URZ ;  /* 0x000000c007227890 */ /* 0x000fe2000fffe03f */
[C---:B------:R-:W-:Y:S01]  /*5b10*/  R2UR UR33, R3.reuse ;  /* 0x00000000032172ca */ /* 0x040fe200000e0000 */
[----:B------:R-:W-:Y:S01]  /*5b20*/  UMOV UR35, 0x80000020 ;  /* 0x8000002000237882 */ /* 0x000fe20000000000 */
[----:B------:R-:W-:Y:S01]  /*5b30*/  R2UR UR36, R2 ;  /* 0x00000000022472ca */ /* 0x000fe200000e0000 */
[----:B------:R-:W-:Y:S01]  /*5b40*/  UIADD3 UR38, UR7, 0x100, URZ ;  /* 0x0000010007267890 */ /* 0x000fe2000fffe03f */
[----:B------:R-:W-:Y:S01]  /*5b50*/  R2UR UR37, R3 ;  /* 0x00000000032572ca */ /* 0x000fe200000e0000 */
        /* <DEDUP_REMOVED lines=8> */
[----:B--2---:R-:W-:Y:S01]  /*5be0*/  SHF.R.U32.HI R15, RZ, 0x7, R15 ;  /* 0x00000007ff0f7819 */ /* 0x004fe2000001160f */
[----:B------:R-:W-:Y:S01]  /*5bf0*/  UMOV UR19, 0x80000020 ;  /* 0x8000002000137882 */ /* 0x000fe20000000000 */
[----:B------:R-:W-:Y:S01]  /*5c00*/  UIADD3 UR22, UR7, 0x482, URZ ;  /* 0x0000048207167890 */ /* 0x000fe2000fffe03f */
[----:B------:R-:W-:-:S02]  /*5c10*/  UMOV UR23, 0x80000020 ;  /* 0x8000002000177882 */ /* 0x000fc40000000000 */
[----:B-1----:R-:W-:-:S05]  /*5c20*/  VIADD R14, R15, 0x8 ;  /* 0x000000080f0e7836 */ /* 0x002fca0000000000 */
        /* <DEDUP_REMOVED lines=319> */
[----:B-1----:R-:W-:Y:S05]  /*7020*/  @P4 BRA `(.L_x_11278) ;  /* 0x0000000000284947 */ /* 0x002fea0003800000 */
[----:B------:R-:W-:Y:S05]  /*7030*/  @!P0 BRA `(.L_x_11279) ;  /* 0x0000000000048947 */ /* 0x000fea0003800000 */
[----:B------:R-:W-:Y:S01]  /*7040*/  BPT.TRAP 0x1 ;  /* 0x000000040000795c */ /* 0x000fe20000300000 */
.L_x_11279:
[----:B------:R-:W-:Y:S01]  /*7050*/  ULEA UR7, UR5, UR60, 0x3 ;  /* 0x0000003c05077291 */ /* 0x000fe2000f8e183f */
[----:B------:R-:W-:-:S08]  /*7060*/  SHF.L.U32 R13, R13, 0x1f, RZ ;  /* 0x0000001f0d0d7819 */ /* 0x000fd000000006ff */
[----:B------:R1:W2:Y:S01]  /*7070*/  SYNCS.PHASECHK.TRANS64.TRYWAIT P3, [UR7+0x31c50], R13 ;  /* 0x031c500dff0075a7 */ /* 0x0002a20008060147 */
[----:B------:R-:W-:Y:S05]  /*7080*/  @!P0 BRA `(.L_x_11280) ;  /* 0x0000000000048947 */ /* 0x000fea0003800000 */
[----:B------:R-:W-:Y:S01]  /*7090*/  BPT.TRAP 0x1 ;  /* 0x000000040000795c */ /* 0x000fe20000300000 */
.L_x_11280:
[----:B--2---:R-:W-:Y:S05]  /*70a0*/  @P3 BRA `(.L_x_11278) ;  /* 0x0000000000083947 */ /* 0x004fea0003800000 */
[----:B------:R-:W2:Y:S02]  /*70b0*/  SYNCS.PHASECHK.TRANS64.TRYWAIT P3, [UR7+0x31c50], R13 ;  /* 0x031c500dff0075a7 */ /* 0x000ea40008060147 */
[----:B--2---:R-:W-:Y:S05]  /*70c0*/  @!P3 BRA `(.L_x_11281) ;  /* 0x000000d400ccb947 */ /* 0x004fea0003800000 */
.L_x_11278:
[----:B------:R-:W-:Y:S01]  /*70d0*/  UIADD3 UR7, UR60, 0x200, URZ ;  /* 0x000002003c077890 */ /* 0x000fe2000fffe03f */
[----:B------:R-:W-:Y:S01]  /*70e0*/  R2UR UR10, R157 ;  /* 0x000000009d0a72ca */ /* 0x000fe200000e0000 */
[----:B------:R-:W-:Y:S01]  /*70f0*/  WARPGROUP.ARRIVE ;  /* 0x00000000000079c5 */ /* 0x000fe20000000000 */
[----:B------:R-:W-:Y:S01]  /*7100*/  UMOV UR29, 0xc0000010 ;  /* 0xc0000010001d7882 */ /* 0x000fe20000000000 */
[----:B------:R-:W-:Y:S01]  /*7110*/  USHF.R.U32.HI UR7, URZ, 0x4, UR7 ;  /* 0x000000043f077899 */ /* 0x000fe20008011607 */
[----:B0-----:R-:W-:Y:S01]  /*7120*/  FMUL.FTZ R22, R129, UR6 ;  /* 0x0000000681167c20 */ /* 0x001fe20008410000 */
[----:B------:R-:W-:Y:S01]  /*7130*/  UMOV UR31, 0x80000020 ;  /* 0x80000020001f7882 */ /* 0x000fe20000000000 */
[----:B-12---:R-:W-:Y:S01]  /*7140*/  FMUL.FTZ R13, R136, UR6 ;  /* 0x00000006880d7c20 */ /* 0x006fe20008410000 */
[----:B------:R-:W-:Y:S01]  /*7150*/  ULOP3.LUT UR7, UR7, 0x3fff, URZ, 0xc0, !UPT ;  /* 0x00003fff07077892 */ /* 0x000fe2000f8ec03f */
[----:B------:R-:W-:Y:S01]  /*7160*/  FMUL.FTZ R129, R130, UR6 ;  /* 0x0000000682817c20 */ /* 0x000fe20008410000 */
[----:B------:R-:W-:Y:S01]  /*7170*/  FMUL.FTZ R130, R133, UR6 ;  /* 0x0000000685827c20 */ /* 0x000fe20008410000 */
[----:B------:R-:W0:Y:S01]  /*7180*/  @P2 LDC R136, c[0x0][0x44c] ;  /* 0x00011300ff882b82 */ /* 0x000e220000000800 */
        /* <DEDUP_REMOVED lines=8> */
[----:B------:R-:W1:Y:S01]  /*7210*/  @P2 LDC R119, c[0x0][0x450] ;  /* 0x00011400ff772b82 */ /* 0x000e620000000800 */
        /* <DEDUP_REMOVED lines=24> */
[----:B------:R-:W-:Y:S01]  /*73a0*/  FMUL.FTZ R119, R98, UR6 ;  /* 0x0000000662777c20 */ /* 0x000fe20008410000 */
[----:B------:R-:W-:Y:S02]  /*73b0*/  IMAD.MOV.U32 R98, RZ, RZ, -0x90 ;  /* 0xffffff70ff627424 */ /* 0x000fe400078e00ff */
[----:B------:R-:W-:Y:S01]  /*73c0*/  FMUL.FTZ R15, R138, UR6 ;  /* 0x000000068a0f7c20 */ /* 0x000fe20008410000 */
[----:B------:R-:W-:Y:S01]  /*73d0*/  FMUL.FTZ R14, R137, UR6 ;  /* 0x00000006890e7c20 */ /* 0x000fe20008410000 */
[----:B------:R-:W0:Y:S01]  /*73e0*/  SHFL.IDX PT, R139, R109, 0x1, 0x1c1f ;  /* 0x003c1f006d8b7f89 */ /* 0x000e2200000e0000 */
[----:B------:R-:W-:-:S02]  /*73f0*/  IMAD R137, R9, R98, 0x1 ;  /* 0x0000000109897424 */ /* 0x000fc400078e0262 */
[----:B------:R-:W-:Y:S01]  /*7400*/  FMUL.FTZ R21, R142, UR6 ;  /* 0x000000068e157c20 */ /* 0x000fe20008410000 */
[----:B------:R-:W-:Y:S01]  /*7410*/  MUFU.TANH R19, R19 ;  /* 0x0000001300137308 */ /* 0x000fe20000002400 */
[----:B------:R-:W-:Y:S01]  /*7420*/  FMUL.FTZ R23, R143, UR6 ;  /* 0x000000068f177c20 */ /* 0x000fe20008410000 */
[----:B------:R-:W-:Y:S02]  /*7430*/  IMAD R137, R8, -0x2, R137 ;  /* 0xfffffffe08897824 */ /* 0x000fe400078e0289 */
[----:B------:R-:W-:Y:S01]  /*7440*/  FMUL.FTZ R136, R100, UR6 ;  /* 0x0000000664887c20 */ /* 0x000fe20008410000 */
[----:B------:R-:W-:Y:S01]  /*7450*/  FMUL.FTZ R131, R131, UR6 ;  /* 0x0000000683837c20 */ /* 0x000fe20008410000 */
[----:B------:R-:W-:Y:S01]  /*7460*/  FMUL.FTZ R122, R122, UR6 ;  /* 0x000000067a7a7c20 */ /* 0x000fe20008410000 */
[----:B------:R-:W-:Y:S02]  /*7470*/  IMAD R98, R16, UR49, R137 ;  /* 0x0000003110627c24 */ /* 0x000fe4000f8e0289 */
        /* <DEDUP_REMOVED lines=14> */
[--C-:B0-----:R-:W-:Y:S01]  /*7560*/  IADD3 R100, R139, -UR48, R98.reuse ;  /* 0x800000308b647c10 */ /* 0x101fe2000fffe062 */
[----:B------:R-:W-:Y:S01]  /*7570*/  FMUL.FTZ R139, R90, UR6 ;  /* 0x000000065a8b7c20 */ /* 0x000fe20008410000 */
[----:B------:R-:W0:Y:S01]  /*7580*/  SHFL.IDX PT, R109, R109, RZ, 0x1c1f ;  /* 0x001c1fff6d6d7589 */ /* 0x000e2200000e0000 */
[----:B------:R-:W3:Y:S01]  /*7590*/  MUFU.TANH R23, R23 ;  /* 0x0000001700177308 */ /* 0x000ee20000002400 */
[----:B------:R-:W-:Y:S01]  /*75a0*/  ISETP.GT.AND P3, PT, R100, RZ, PT ;  /* 0x000000ff6400720c */ /* 0x000fe20003f64270 */
[----:B------:R-:W-:Y:S01]  /*75b0*/  FMUL.FTZ R120, R120, UR6 ;  /* 0x0000000678787c20 */ /* 0x000fe20008410000 */
[----:B------:R-:W-:Y:S01]  /*75c0*/  ISETP.GT.AND P4, PT, R100, 0x1, PT ;  /* 0x000000016400780c */ /* 0x000fe20003f84270 */
[----:B------:R-:W-:Y:S01]  /*75d0*/  FMUL.FTZ R121, R121, UR6 ;  /* 0x0000000679797c20 */ /* 0x000fe20008410000 */
[----:B-1----:R-:W-:Y:S01]  /*75e0*/  FSEL R15, R15, -INF , P3 ;  /* 0xff8000000f0f7808 */ /* 0x002fe20001800000 */
[----:B------:R-:W-:Y:S01]  /*75f0*/  FMUL.FTZ R112, R112, UR6 ;  /* 0x0000000670707c20 */ /* 0x000fe20008410000 */
[----:B------:R-:W-:Y:S01]  /*7600*/  ISETP.GT.AND P3, PT, R100, 0x8, PT ;  /* 0x000000086400780c */ /* 0x000fe20003f64270 */
[----:B------:R-:W1:Y:S01]  /*7610*/  MUFU.TANH R129, R129 ;  /* 0x0000008100817308 */ /* 0x000e620000002400 */
[----:B------:R-:W-:Y:S01]  /*7620*/  FSEL R19, R19, -INF , P4 ;  /* 0xff80000013137808 */ /* 0x000fe20002000000 */
[----:B------:R-:W-:Y:S01]  /*7630*/  FMUL.FTZ R113, R113, UR6 ;  /* 0x0000000671717c20 */ /* 0x000fe20008410000 */
[----:B------:R-:W-:Y:S01]  /*7640*/  FMNMX.FTZ R94, R15, R11, !PT ;  /* 0x0000000b0f5e7209 */ /* 0x000fe20007810000 */
[----:B------:R-:W-:Y:S01]  /*7650*/  FMUL.FTZ R104, R104, UR6 ;  /* 0x0000000668687c20 */ /* 0x000fe20008410000 */
[----:B------:R-:W-:Y:S01]  /*7660*/  ISETP.GT.AND P4, PT, R100, 0x9, PT ;  /* 0x000000096400780c */ /* 0x000fe20003f84270 */
[----:B------:R-:W-:Y:S01]  /*7670*/  FMUL.FTZ R105, R105, UR6 ;  /* 0x0000000669697c20 */ /* 0x000fe20008410000 */
[----:B--2---:R-:W-:Y:S01]  /*7680*/  FSEL R21, R21, -INF , P3 ;  /* 0xff80000015157808 */ /* 0x004fe20001800000 */
[----:B------:R-:W2:Y:S01]  /*7690*/  MUFU.TANH R131, R131 ;  /* 0x0000008300837308 */ /* 0x000ea20000002400 */
[----:B------:R-:W-:Y:S01]  /*76a0*/  FMNMX.FTZ R94, R19, R94, !PT ;  /* 0x0000005e135e7209 */ /* 0x000fe20007810000 */
[----:B------:R-:W-:Y:S01]  /*76b0*/  FMUL.FTZ R96, R96, UR6 ;  /* 0x0000000660607c20 */ /* 0x000fe20008410000 */
[----:B------:R-:W-:Y:S01]  /*76c0*/  ISETP.GT.AND P3, PT, R100, 0x10, PT ;  /* 0x000000106400780c */ /* 0x000fe20003f64270 */
[----:B------:R-:W-:Y:S01]  /*76d0*/  FMUL.FTZ R97, R97, UR6 ;  /* 0x0000000661617c20 */ /* 0x000fe20008410000 */
[----:B---3--:R-:W-:Y:S01]  /*76e0*/  FSEL R23, R23, -INF , P4 ;  /* 0xff80000017177808 */ /* 0x008fe20002000000 */
[----:B------:R-:W-:Y:S01]  /*76f0*/  FMUL.FTZ R88, R88, UR6 ;  /* 0x0000000658587c20 */ /* 0x000fe20008410000 */
[----:B------:R-:W-:Y:S01]  /*7700*/  FMNMX.FTZ R94, R21, R94, !PT ;  /* 0x0000005e155e7209 */ /* 0x000fe20007810000 */
[----:B------:R-:W3:Y:S01]  /*7710*/  MUFU.TANH R132, R132 ;  /* 0x0000008400847308 */ /* 0x000ee20000002400 */
[----:B------:R-:W-:Y:S01]  /*7720*/  ISETP.GT.AND P4, PT, R100, 0x11, PT ;  /* 0x000000116400780c */ /* 0x000fe20003f84270 */
[----:B------:R-:W-:Y:S01]  /*7730*/  FMUL.FTZ R89, R89, UR6 ;  /* 0x0000000659597c20 */ /* 0x000fe20008410000 */
[----:B-1----:R-:W-:Y:S01]  /*7740*/  FSEL R129, R129, -INF , P3 ;  /* 0xff80000081817808 */ /* 0x002fe20001800000 */
[----:B------:R-:W-:Y:S01]  /*7750*/  FMUL.FTZ R92, R92, UR6 ;  /* 0x000000065c5c7c20 */ /* 0x000fe20008410000 */
[C---:B------:R-:W-:Y:S01]  /*7760*/  ISETP.GT.AND P3, PT, R100.reuse, 0x18, PT ;  /* 0x000000186400780c */ /* 0x040fe20003f64270 */
[----:B------:R-:W-:Y:S01]  /*7770*/  FMUL.FTZ R93, R93, UR6 ;  /* 0x000000065d5d7c20 */ /* 0x000fe20008410000 */
[----:B------:R-:W-:Y:S01]  /*7780*/  ISETP.GT.AND P5, PT, R100, 0x28, PT ;  /* 0x000000286400780c */ /* 0x000fe20003fa4270 */
[----:B------:R-:W1:Y:S01]  /*7790*/  MUFU.TANH R133, R133 ;  /* 0x0000008500857308 */ /* 0x000e620000002400 */
[----:B--2---:R-:W-:Y:S01]  /*77a0*/  FSEL R131, R131, -INF , P4 ;  /* 0xff80000083837808 */ /* 0x004fe20002000000 */
[----:B------:R-:W-:Y:S01]  /*77b0*/  FMUL.FTZ R80, R80, UR6 ;  /* 0x0000000650507c20 */ /* 0x000fe20008410000 */
[----:B------:R-:W-:Y:S01]  /*77c0*/  ISETP.GT.AND P4, PT, R100, 0x19, PT ;  /* 0x000000196400780c */ /* 0x000fe20003f84270 */
[----:B------:R-:W-:Y:S01]  /*77d0*/  FMUL.FTZ R81, R81, UR6 ;  /* 0x0000000651517c20 */ /* 0x000fe20008410000 */
[----:B0-----:R-:W-:Y:S01]  /*77e0*/  IADD3 R109, R109, -UR48, R98 ;  /* 0x800000306d6d7c10 */ /* 0x001fe2000fffe062 */
[----:B------:R-:W-:Y:S01]  /*77f0*/  FMUL.FTZ R84, R84, UR6 ;  /* 0x0000000654547c20 */ /* 0x000fe20008410000 */
[----:B------:R-:W-:Y:S01]  /*7800*/  FMUL.FTZ R85, R85, UR6 ;  /* 0x0000000655557c20 */ /* 0x000fe20008410000 */
[----:B------:R-:W0:Y:S01]  /*7810*/  MUFU.TANH R122, R122 ;  /* 0x0000007a007a7308 */ /* 0x000e220000002400 */
[----:B---3--:R-:W-:Y:S01]  /*7820*/  FSEL R132, R132, -INF , P3 ;  /* 0xff80000084847808 */ /* 0x008fe20001800000 */
[----:B------:R-:W-:Y:S01]  /*7830*/  FMUL.FTZ R73, R73, UR6 ;  /* 0x0000000649497c20 */ /* 0x000fe20008410000 */
[----:B------:R-:W-:Y:S01]  /*7840*/  ISETP.GT.AND P3, PT, R100, 0x20, PT ;  /* 0x000000206400780c */ /* 0x000fe20003f64270 */
[----:B------:R-:W-:Y:S01]  /*7850*/  FMUL.FTZ R76, R76, UR6 ;  /* 0x000000064c4c7c20 */ /* 0x000fe20008410000 */
[----:B------:R-:W-:Y:S01]  /*7860*/  ISETP.GT.AND P6, PT, R109, 0x1, PT ;  /* 0x000000016d00780c */ /* 0x000fe20003fc4270 */
[----:B------:R-:W2:Y:S02]  /*7870*/  S2R R146, SR_TID.X ;  /* 0x0000000000927919 */ /* 0x000ea40000002100 */
[----:B------:R3:W-:Y:S01]  /*7880*/  MUFU.TANH R90, R138 ;  /* 0x0000008a005a7308 */ /* 0x0007e20000002400 */
[----:B-1----:R-:W-:Y:S01]  /*7890*/  FSEL R133, R133, -INF , P4 ;  /* 0xff80000085857808 */ /* 0x002fe20002000000 */
[----:B------:R-:W-:-:S02]  /*78a0*/  WARPGROUP.DEPBAR.LE gsb0, 0x0 ;  /* 0x00008000000079c5 */ /* 0x000fc40000010000 */
[----:B------:R-:W-:Y:S01]  /*78b0*/  WARPGROUP.ARRIVE ;  /* 0x00000000000079c5 */ /* 0x000fe20000000000 */
[----:B------:R-:W-:-:S03]  /*78c0*/  ISETP.GT.AND P4, PT, R100, 0x21, PT ;  /* 0x000000216400780c */ /* 0x000fc60003f84270 */
[----:B------:R-:W1:Y:S01]  /*78d0*/  MUFU.TANH R134, R134 ;  /* 0x0000008600867308 */ /* 0x000e620000002400 */
[----:B---3--:R-:W-:Y:S01]  /*78e0*/  FMNMX.FTZ R138, R23, R94, !PT ;  /* 0x0000005e178a7209 */ /* 0x008fe20007810000 */
[----:B------:R-:W-:Y:S01]  /*78f0*/  HGMMA.64x96x16.F32 R24, gdesc[UR28].tnspB, R24, gsb0 ;  /* 0x416000001c1879f0 */ /* 0x000fe20008000818 */
[----:B------:R-:W-:Y:S02]  /*7900*/  UIADD3 UR28, UR10, 0x300, URZ ;  /* 0x000003000a1c7890 */ /* 0x000fe4000fffe03f */
[----:B------:R-:W-:Y:S01]  /*7910*/  FMNMX.FTZ R138, R129, R138, !PT ;  /* 0x0000008a818a7209 */ /* 0x000fe20007810000 */
[----:B------:R-:W-:Y:S01]  /*7920*/  UIADD3 UR30, UR7, 0x80, URZ ;  /* 0x00000080071e7890 */ /* 0x000fe2000fffe03f */
[----:B0-----:R-:W-:Y:S01]  /*7930*/  FSEL R122, R122, -INF , P3 ;  /* 0xff8000007a7a7808 */ /* 0x001fe20001800000 */
[----:B------:R-:W-:Y:S01]  /*7940*/  UMOV UR29, 0xc0000010 ;  /* 0xc0000010001d7882 */ /* 0x000fe20000000000 */
[----:B------:R-:W-:Y:S01]  /*7950*/  UMOV UR31, 0x80000020 ;  /* 0x80000020001f7882 */ /* 0x000fe20000000000 */
[----:B------:R-:W0:Y:S01]  /*7960*/  MUFU.TANH R125, R125 ;  /* 0x0000007d007d7308 */ /* 0x000e220000002400 */
[----:B------:R-:W-:-:S02]  /*7970*/  FMNMX.FTZ R95, R131, R138, !PT ;  /* 0x0000008a835f7209 */ /* 0x000fc40007810000 */
[----:B------:R-:W-:Y:S02]  /*7980*/  ISETP.GT.AND P3, PT, R100, 0x29, PT ;  /* 0x000000296400780c */ /* 0x000fe40003f64270 */
[----:B------:R-:W-:Y:S02]  /*7990*/  FMNMX.FTZ R138, R132, R95, !PT ;  /* 0x0000005f848a7209 */ /* 0x000fe40007810000 */
[----:B-1----:R-:W-:Y:S01]  /*79a0*/  FSEL R134, R134, -INF , P4 ;  /* 0xff80000086867808 */ /* 0x002fe20002000000 */
[----:B------:R-:W1:Y:S01]  /*79b0*/  MUFU.TANH R126, R126 ;  /* 0x0000007e007e7308 */ /* 0x000e620000002400 */
[----:B------:R-:W-:Y:S02]  /*79c0*/  FMNMX.FTZ R95, R133, R138, !PT ;  /* 0x0000008a855f7209 */ /* 0x000fe40007810000 */
[----:B------:R-:W-:Y:S02]  /*79d0*/  ISETP.GT.AND P4, PT, R100, 0x30, PT ;  /* 0x000000306400780c */ /* 0x000fe40003f84270 */
[----:B--2---:R-:W-:-:S03]  /*79e0*/  SHF.R.U32.HI R144, RZ, 0x7, R146 ;  /* 0x00000007ff907819 */ /* 0x004fc60000011692 */
[----:B------:R-:W2:Y:S01]  /*79f0*/  MUFU.TANH R127, R127 ;  /* 0x0000007f007f7308 */ /* 0x000ea20000002400 */
[----:B0-----:R-:W-:Y:S02]  /*7a00*/  FSEL R125, R125, -INF , P5 ;  /* 0xff8000007d7d7808 */ /* 0x001fe40002800000 */
[----:B------:R-:W-:-:S05]  /*7a10*/  ISETP.GT.AND P5, PT, R100, 0x81, PT ;  /* 0x000000816400780c */ /* 0x000fca0003fa4270 */
[----:B------:R-:W0:Y:S01]  /*7a20*/  MUFU.TANH R135, R135 ;  /* 0x0000008700877308 */ /* 0x000e220000002400 */
[----:B-1----:R-:W-:Y:S02]  /*7a30*/  FSEL R126, R126, -INF , P3 ;  /* 0xff8000007e7e7808 */ /* 0x002fe40001800000 */
[----:B------:R-:W-:-:S05]  /*7a40*/  ISETP.GT.AND P3, PT, R100, 0x31, PT ;  /* 0x000000316400780c */ /* 0x000fca0003f64270 */
[----:B------:R1:W-:Y:S01]  /*7a50*/  MUFU.TANH R91, R139 ;  /* 0x0000008b005b7308 */ /* 0x0003e20000002400 */
[----:B--2---:R-:W-:Y:S02]  /*7a60*/  FSEL R127, R127, -INF , P4 ;  /* 0xff8000007f7f7808 */ /* 0x004fe40002000000 */
[----:B------:R-:W-:-:S05]  /*7a70*/  ISETP.GT.AND P4, PT, R100, 0x38, PT ;  /* 0x000000386400780c */ /* 0x000fca0003f84270 */
[----:B------:R-:W2:Y:S01]  /*7a80*/  MUFU.TANH R116, R116 ;  /* 0x0000007400747308 */ /* 0x000ea20000002400 */
[----:B-1----:R-:W-:Y:S02]  /*7a90*/  FMNMX.FTZ R139, R122, R95, !PT ;  /* 0x0000005f7a8b7209 */ /* 0x002fe40007810000 */
[----:B0-----:R-:W-:Y:S02]  /*7aa0*/  FSEL R135, R135, -INF , P3 ;  /* 0xff80000087877808 */ /* 0x001fe40001800000 */
[----:B------:R-:W-:Y:S02]  /*7ab0*/  FMNMX.FTZ R138, R134, R139, !PT ;  /* 0x0000008b868a7209 */ /* 0x000fe40007810000 */
[----:B------:R-:W-:Y:S01]  /*7ac0*/  ISETP.GT.AND P3, PT, R100, 0x39, PT ;  /* 0x000000396400780c */ /* 0x000fe20003f64270 */
[----:B------:R-:W0:Y:S01]  /*7ad0*/  MUFU.TANH R117, R117 ;  /* 0x0000007500757308 */ /* 0x000e220000002400 */
[----:B------:R-:W-:-:S04]  /*7ae0*/  FMNMX.FTZ R139, R125, R138, !PT ;  /* 0x0000008a7d8b7209 */ /* 0x000fc80007810000 */
[----:B------:R-:W-:-:S03]  /*7af0*/  FMNMX.FTZ R138, R126, R139, !PT ;  /* 0x0000008b7e8a7209 */ /* 0x000fc60007810000 */
[----:B------:R-:W1:Y:S01]  /*7b00*/  MUFU.TANH R106, R106 ;  /* 0x0000006a006a7308 */ /* 0x000e620000002400 */
[----:B------:R-:W-:Y:S02]  /*7b10*/  FMNMX.FTZ R138, R127, R138, !PT ;  /* 0x0000008a7f8a7209 */ /* 0x000fe40007810000 */
[----:B--2---:R-:W-:Y:S02]  /*7b20*/  FSEL R116, R116, -INF , P4 ;  /* 0xff80000074747808 */ /* 0x004fe40002000000 */
[----:B------:R-:W-:Y:S01]  /*7b30*/  FMNMX.FTZ R139, R135, R138, !PT ;  /* 0x0000008a878b7209 */ /* 0x000fe20007810000 */
[----:B------:R-:W-:Y:S01]  /*7b40*/  FMUL.FTZ R138, R86, UR6 ;  /* 0x00000006568a7c20 */ /* 0x000fe20008410000 */
[C---:B------:R-:W-:Y:S01]  /*7b50*/  ISETP.GT.AND P4, PT, R100.reuse, 0x40, PT ;  /* 0x000000406400780c */ /* 0x040fe20003f84270 */
[----:B------:R-:W2:Y:S01]  /*7b60*/  MUFU.TANH R118, R118 ;  /* 0x0000007600767308 */ /* 0x000ea20000002400 */
[----:B0-----:R-:W-:Y:S02]  /*7b70*/  FSEL R117, R117, -INF , P3 ;  /* 0xff80000075757808 */ /* 0x001fe40001800000 */
[----:B------:R-:W-:-:S05]  /*7b80*/  ISETP.GT.AND P3, PT, R100, 0x41, PT ;  /* 0x000000416400780c */ /* 0x000fca0003f64270 */
[----:B------:R-:W0:Y:S01]  /*7b90*/  MUFU.TANH R110, R110 ;  /* 0x0000006e006e7308 */ /* 0x000e220000002400 */
[----:B-1----:R-:W-:Y:S02]  /*7ba0*/  FSEL R106, R106, -INF , P4 ;  /* 0xff8000006a6a7808 */ /* 0x002fe40002000000 */
[----:B------:R-:W-:-:S05]  /*7bb0*/  ISETP.GT.AND P4, PT, R100, 0x48, PT ;  /* 0x000000486400780c */ /* 0x000fca0003f84270 */
[----:B------:R-:W1:Y:S01]  /*7bc0*/  MUFU.TANH R111, R111 ;  /* 0x0000006f006f7308 */ /* 0x000e620000002400 */
[----:B--2---:R-:W-:Y:S02]  /*7bd0*/  FSEL R118, R118, -INF , P3 ;  /* 0xff80000076767808 */ /* 0x004fe40001800000 */
[----:B------:R-:W-:-:S05]  /*7be0*/  ISETP.GT.AND P3, PT, R100, 0x49, PT ;  /* 0x000000496400780c */ /* 0x000fca0003f64270 */
[----:B------:R2:W-:Y:S01]  /*7bf0*/  MUFU.TANH R94, R140 ;  /* 0x0000008c005e7308 */ /* 0x0005e20000002400 */
[----:B0-----:R-:W-:Y:S02]  /*7c00*/  FSEL R110, R110, -INF , P4 ;  /* 0xff8000006e6e7808 */ /* 0x001fe40002000000 */
[----:B------:R-:W-:Y:S01]  /*7c10*/  ISETP.GT.AND P4, PT, R100, 0x50, PT ;  /* 0x000000506400780c */ /* 0x000fe20003f84270 */
[----:B------:R-:W-:Y:S02]  /*7c20*/  WARPGROUP.DEPBAR.LE gsb0, 0x0 ;  /* 0x00008000000079c5 */ /* 0x000fe40000010000 */
[----:B------:R-:W-:Y:S01]  /*7c30*/  WARPGROUP.ARRIVE ;  /* 0x00000000000079c5 */ /* 0x000fe20000000000 */
[----:B--2---:R-:W-:Y:S01]  /*7c40*/  FMNMX.FTZ R140, R116, R139, !PT ;  /* 0x0000008b748c7209 */ /* 0x004fe20007810000 */
[----:B------:R-:W0:Y:S01]  /*7c50*/  MUFU.TANH R119, R119 ;  /* 0x0000007700777308 */ /* 0x000e220000002400 */
[----:B-1----:R-:W-:Y:S02]  /*7c60*/  FSEL R111, R111, -INF , P3 ;  /* 0xff8000006f6f7808 */ /* 0x002fe40001800000 */
[----:B------:R-:W-:Y:S01]  /*7c70*/  FMNMX.FTZ R139, R117, R140, !PT ;  /* 0x0000008c758b7209 */ /* 0x000fe20007810000 */
[----:B------:R-:W-:Y:S01]  /*7c80*/  HGMMA.64x96x16.F32 R24, gdesc[UR28].tnspB, R24, gsb0 ;  /* 0x416000001c1879f0 */ /* 0x000fe20008000818 */
[----:B------:R-:W-:Y:S01]  /*7c90*/  UIADD3 UR28, UR10, 0x480, URZ ;  /* 0x000004800a1c7890 */ /* 0x000fe2000fffe03f */
[----:B------:R-:W-:Y:S01]  /*7ca0*/  ISETP.GT.AND P3, PT, R100, 0x51, PT ;  /* 0x000000516400780c */ /* 0x000fe20003f64270 */
[----:B------:R-:W-:Y:S01]  /*7cb0*/  UIADD3 UR30, UR7, 0xc0, URZ ;  /* 0x000000c0071e7890 */ /* 0x000fe2000fffe03f */
[----:B------:R-:W1:Y:S01]  /*7cc0*/  MUFU.TANH R99, R99 ;  /* 0x0000006300637308 */ /* 0x000e620000002400 */
[----:B------:R-:W-:Y:S01]  /*7cd0*/  UMOV UR29, 0xc0000010 ;  /* 0xc0000010001d7882 */ /* 0x000fe20000000000 */
[----:B------:R-:W-:Y:S01]  /*7ce0*/  UMOV UR31, 0x80000020 ;  /* 0x80000020001f7882 */ /* 0x000fe20000000000 */
[----:B------:R-:W-:-:S04]  /*7cf0*/  FMNMX.FTZ R139, R106, R139, !PT ;  /* 0x0000008b6a8b7209 */ /* 0x000fc80007810000 */
[----:B------:R-:W-:Y:S01]  /*7d00*/  FMNMX.FTZ R139, R118, R139, !PT ;  /* 0x0000008b768b7209 */ /* 0x000fe20007810000 */
[----:B------:R-:W2:Y:S01]  /*7d10*/  MUFU.TANH R102, R102 ;  /* 0x0000006600667308 */ /* 0x000ea20000002400 */
[----:B0-----:R-:W-:Y:S02]  /*7d20*/  FSEL R119, R119, -INF , P4 ;  /* 0xff80000077777808 */ /* 0x001fe40002000000 */
[----:B------:R-:W-:Y:S01]  /*7d30*/  FMNMX.FTZ R140, R110, R139, !PT ;  /* 0x0000008b6e8c7209 */ /* 0x000fe20007810000 */
[----:B------:R-:W-:Y:S01]  /*7d40*/  FMUL.FTZ R139, R78, UR6 ;  /* 0x000000064e8b7c20 */ /* 0x000fe20008410000 */
[----:B------:R-:W-:Y:S02]  /*7d50*/  ISETP.GT.AND P4, PT, R100, 0x58, PT ;  /* 0x000000586400780c */ /* 0x000fe40003f84270 */
[----:B------:R-:W-:Y:S01]  /*7d60*/  FMNMX.FTZ R140, R111, R140, !PT ;  /* 0x0000008c6f8c7209 */ /* 0x000fe20007810000 */
[----:B------:R0:W3:Y:S01]  /*7d70*/  MUFU.TANH R95, R137 ;  /* 0x00000089005f7308 */ /* 0x0000e20000002400 */
[----:B-1----:R-:W-:-:S02]  /*7d80*/  FSEL R99, R99, -INF , P3 ;  /* 0xff80000063637808 */ /* 0x002fc40001800000 */
[----:B------:R-:W-:Y:S02]  /*7d90*/  FMNMX.FTZ R140, R119, R140, !PT ;  /* 0x0000008c778c7209 */ /* 0x000fe40007810000 */
[----:B------:R-:W-:Y:S02]  /*7da0*/  ISETP.GT.AND P3, PT, R100, 0x59, PT ;  /* 0x000000596400780c */ /* 0x000fe40003f64270 */
[----:B------:R-:W-:Y:S01]  /*7db0*/  FMNMX.FTZ R141, R99, R140, !PT ;  /* 0x0000008c638d7209 */ /* 0x000fe20007810000 */
[----:B------:R-:W1:Y:S01]  /*7dc0*/  MUFU.TANH R103, R103 ;  /* 0x0000006700677308 */ /* 0x000e620000002400 */
[----:B0-----:R-:W-:Y:S01]  /*7dd0*/  FMUL.FTZ R137, R83, UR6 ;  /* 0x0000000653897c20 */ /* 0x001fe20008410000 */
[----:B--2---:R-:W-:Y:S01]  /*7de0*/  FSEL R102, R102, -INF , P4 ;  /* 0xff80000066667808 */ /* 0x004fe20002000000 */
[----:B------:R-:W-:Y:S01]  /*7df0*/  FMUL.FTZ R140, R79, UR6 ;  /* 0x000000064f8c7c20 */ /* 0x000fe20008410000 */
[----:B------:R-:W-:-:S04]  /*7e00*/  ISETP.GT.AND P4, PT, R100, 0x60, PT ;  /* 0x000000606400780c */ /* 0x000fc80003f84270 */
[----:B------:R0:W2:Y:S01]  /*7e10*/  MUFU.TANH R83, R82 ;  /* 0x0000005200537308 */ /* 0x0000a20000002400 */
[----:B------:R-:W-:Y:S02]  /*7e20*/  FSEL R78, R91, -INF , P4 ;  /* 0xff8000005b4e7808 */ /* 0x000fe40002000000 */
[----:B------:R-:W-:-:S05]  /*7e30*/  ISETP.GT.AND P4, PT, R100, 0x68, PT ;  /* 0x000000686400780c */ /* 0x000fca0003f84270 */
[----:B------:R4:W5:Y:S01]  /*7e40*/  MUFU.TANH R86, R137 ;  /* 0x0000008900567308 */ /* 0x0009620000002400 */
[----:B0-----:R-:W-:-:S07]  /*7e50*/  FMUL.FTZ R82, R87, UR6 ;  /* 0x0000000657527c20 */ /* 0x001fce0008410000 */
[----:B------:R0:W5:Y:S01]  /*7e60*/  MUFU.TANH R87, R138 ;  /* 0x0000008a00577308 */ /* 0x0001620000002400 */
[----:B----4-:R-:W-:-:S07]  /*7e70*/  FMUL.FTZ R137, R74, UR6 ;  /* 0x000000064a897c20 */ /* 0x010fce0008410000 */
[----:B------:R4:W5:Y:S01]  /*7e80*/  MUFU.TANH R74, R82 ;  /* 0x00000052004a7308 */ /* 0x0009620000002400 */
[----:B0-----:R-:W-:Y:S01]  /*7e90*/  FMUL.FTZ R138, R75, UR6 ;  /* 0x000000064b8a7c20 */ /* 0x001fe20008410000 */
[----:B------:R-:W-:Y:S02]  /*7ea0*/  FSEL R75, R90, -INF , P3 ;  /* 0xff8000005a4b7808 */ /* 0x000fe40001800000 */
[----:B------:R-:W-:-:S04]  /*7eb0*/  ISETP.GT.AND P3, PT, R100, 0x61, PT ;  /* 0x000000616400780c */ /* 0x000fc80003f64270 */
[----:B------:R-:W-:Y:S01]  /*7ec0*/  FSEL R94, R94, -INF , P3 ;  /* 0xff8000005e5e7808 */ /* 0x000fe20001800000 */
[----:B------:R-:W0:Y:S01]  /*7ed0*/  MUFU.TANH R137, R137 ;  /* 0x0000008900897308 */ /* 0x000e220000002400 */
[----:B----4-:R-:W-:Y:S02]  /*7ee0*/  FMNMX.FTZ R82, R102, R141, !PT ;  /* 0x0000008d66527209 */ /* 0x010fe40007810000 */
[----:B------:R-:W-:Y:S02]  /*7ef0*/  ISETP.GT.AND P3, PT, R100, 0x69, PT ;  /* 0x000000696400780c */ /* 0x000fe40003f64270 */
[----:B------:R-:W-:Y:S02]  /*7f00*/  FMNMX.FTZ R91, R75, R82, !PT ;  /* 0x000000524b5b7209 */ /* 0x000fe40007810000 */
[----:B---3--:R-:W-:Y:S01]  /*7f10*/  FSEL R82, R95, -INF , P4 ;  /* 0xff8000005f527808 */ /* 0x008fe20002000000 */
[----:B------:R-:W3:Y:S01]  /*7f20*/  MUFU.TANH R138, R138 ;  /* 0x0000008a008a7308 */ /* 0x000ee20000002400 */
[----:B------:R-:W-:-:S02]  /*7f30*/  FMNMX.FTZ R91, R78, R91, !PT ;  /* 0x0000005b4e5b7209 */ /* 0x000fc40007810000 */
[----:B------:R-:W-:Y:S02]  /*7f40*/  ISETP.GT.AND P4, PT, R100, 0x70, PT ;  /* 0x000000706400780c */ /* 0x000fe40003f84270 */
[----:B------:R-:W-:Y:S02]  /*7f50*/  FMNMX.FTZ R79, R94, R91, !PT ;  /* 0x0000005b5e4f7209 */ /* 0x000fe40007810000 */
[----:B-1----:R-:W-:Y:S01]  /*7f60*/  FSEL R91, R103, -INF , P3 ;  /* 0xff800000675b7808 */ /* 0x002fe20001800000 */
[----:B------:R-:W1:Y:S01]  /*7f70*/  MUFU.TANH R139, R139 ;  /* 0x0000008b008b7308 */ /* 0x000e620000002400 */
[----:B------:R-:W-:Y:S01]  /*7f80*/  FMNMX.FTZ R142, R82, R79, !PT ;  /* 0x0000004f528e7209 */ /* 0x000fe20007810000 */
[----:B------:R-:W-:Y:S01]  /*7f90*/  FMUL.FTZ R103, R101, UR6 ;  /* 0x0000000665677c20 */ /* 0x000fe20008410000 */
[----:B--2---:R-:W-:Y:S02]  /*7fa0*/  FSEL R90, R83, -INF , P4 ;  /* 0xff800000535a7808 */ /* 0x004fe40002000000 */
[----:B------:R-:W-:-:S02]  /*7fb0*/  ISETP.GT.AND P3, PT, R100, 0x71, PT ;  /* 0x000000716400780c */ /* 0x000fc40003f64270 */
[----:B------:R-:W-:Y:S01]  /*7fc0*/  FMNMX.FTZ R83, R91, R142, !PT ;  /* 0x0000008e5b537209 */ /* 0x000fe20007810000 */
[----:B------:R-:W2:Y:S01]  /*7fd0*/  MUFU.TANH R140, R140 ;  /* 0x0000008c008c7308 */ /* 0x000ea20000002400 */
[----:B------:R-:W-:Y:S02]  /*7fe0*/  ISETP.GT.AND P4, PT, R100, 0x78, PT ;  /* 0x000000786400780c */ /* 0x000fe40003f84270 */
[----:B-----5:R-:W-:Y:S02]  /*7ff0*/  FSEL R79, R86, -INF , P3 ;  /* 0xff800000564f7808 */ /* 0x020fe40001800000 */
[----:B------:R-:W-:Y:S02]  /*8000*/  FMNMX.FTZ R142, R90, R83, !PT ;  /* 0x000000535a8e7209 */ /* 0x000fe40007810000 */
[----:B------:R-:W-:Y:S01]  /*8010*/  ISETP.GT.AND P3, PT, R100, 0x79, PT ;  /* 0x000000796400780c */ /* 0x000fe20003f64270 */
[----:B------:R-:W4:Y:S01]  /*8020*/  MUFU.TANH R13, R13 ;  /* 0x0000000d000d7308 */ /* 0x000f220000002400 */
[----:B------:R-:W-:-:S02]  /*8030*/  WARPGROUP.DEPBAR.LE gsb0, 0x0 ;  /* 0x00008000000079c5 */ /* 0x000fc40000010000 */
[----:B------:R-:W-:Y:S01]  /*8040*/  WARPGROUP.ARRIVE ;  /* 0x00000000000079c5 */ /* 0x000fe20000000000 */
[----:B------:R-:W-:Y:S02]  /*8050*/  FSEL R86, R87, -INF , P4 ;  /* 0xff80000057567808 */ /* 0x000fe40002000000 */
[----:B------:R-:W-:Y:S02]  /*8060*/  FMNMX.FTZ R83, R79, R142, !PT ;  /* 0x0000008e4f537209 */ /* 0x000fe40007810000 */
[----:B------:R-:W-:Y:S01]  /*8070*/  FSEL R87, R74, -INF , P3 ;  /* 0xff8000004a577808 */ /* 0x000fe20001800000 */
[----:B------:R-:W-:Y:S01]  /*8080*/  HGMMA.64x96x16.F32 R24, gdesc[UR28].tnspB, R24, gsb0 ;  /* 0x416000001c1879f0 */ /* 0x000fe20008000818 */
[----:B------:R-:W-:Y:S01]  /*8090*/  UIADD3 UR28, UR10, 0x600, URZ ;  /* 0x000006000a1c7890 */ /* 0x000fe2000fffe03f */
[----:B------:R-:W-:Y:S01]  /*80a0*/  ISETP.GT.AND P4, PT, R100, 0x80, PT ;  /* 0x000000806400780c */ /* 0x000fe20003f84270 */
[----:B------:R-:W-:Y:S01]  /*80b0*/  UIADD3 UR30, UR7, 0x100, URZ ;  /* 0x00000100071e7890 */ /* 0x000fe2000fffe03f */
[----:B------:R-:W-:Y:S01]  /*80c0*/  FMNMX.FTZ R74, R86, R83, !PT ;  /* 0x00000053564a7209 */ /* 0x000fe20007810000 */
[----:B------:R-:W-:Y:S01]  /*80d0*/  UMOV UR29, 0xc0000010 ;  /* 0xc0000010001d7882 */ /* 0x000fe20000000000 */
[----:B------:R-:W-:Y:S01]  /*80e0*/  UMOV UR31, 0x80000020 ;  /* 0x80000020001f7882 */ /* 0x000fe20000000000 */
[----:B0-----:R-:W-:Y:S01]  /*80f0*/  FSEL R83, R137, -INF , P4 ;  /* 0xff80000089537808 */ /* 0x001fe20002000000 */
[----:B------:R-:W-:Y:S01]  /*8100*/  MUFU.TANH R14, R14 ;  /* 0x0000000e000e7308 */ /* 0x000fe20000002400 */
[----:B------:R-:W-:-:S02]  /*8110*/  FMNMX.FTZ R74, R87, R74, !PT ;  /* 0x0000004a574a7209 */ /* 0x000fc40007810000 */
[----:B------:R-:W-:Y:S02]  /*8120*/  ISETP.GT.AND P3, PT, R100, 0x88, PT ;  /* 0x000000886400780c */ /* 0x000fe40003f64270 */
[----:B---3--:R-:W-:Y:S02]  /*8130*/  FSEL R95, R138, -INF , P5 ;  /* 0xff8000008a5f7808 */ /* 0x008fe40002800000 */
[----:B------:R-:W-:Y:S01]  /*8140*/  FMNMX.FTZ R74, R83, R74, !PT ;  /* 0x0000004a534a7209 */ /* 0x000fe20007810000 */
[----:B------:R-:W0:Y:S01]  /*8150*/  MUFU.TANH R17, R17 ;  /* 0x0000001100117308 */ /* 0x000e220000002400 */
[----:B------:R-:W-:Y:S02]  /*8160*/  ISETP.GT.AND P4, PT, R100, 0x89, PT ;  /* 0x000000896400780c */ /* 0x000fe40003f84270 */
[----:B-1----:R-:W-:Y:S02]  /*8170*/  FSEL R101, R139, -INF , P3 ;  /* 0xff8000008b657808 */ /* 0x002fe40001800000 */
[----:B------:R-:W-:-:S02]  /*8180*/  FMNMX.FTZ R74, R95, R74, !PT ;  /* 0x0000004a5f4a7209 */ /* 0x000fc40007810000 */
[----:B--2---:R-:W-:Y:S01]  /*8190*/  FSEL R100, R140, -INF , P4 ;  /* 0xff8000008c647808 */ /* 0x004fe20002000000 */
[----:B------:R-:W-:Y:S01]  /*81a0*/  MUFU.TANH R18, R18 ;  /* 0x0000001200127308 */ /* 0x000fe20000002400 */
[----:B------:R-:W-:Y:S02]  /*81b0*/  FMNMX.FTZ R137, R101, R74, !PT ;  /* 0x0000004a65897209 */ /* 0x000fe40007810000 */
[----:B------:R-:W-:Y:S02]  /*81c0*/  ISETP.GT.AND P5, PT, R109, RZ, PT ;  /* 0x000000ff6d00720c */ /* 0x000fe40003fa4270 */
[----:B------:R-:W-:Y:S02]  /*81d0*/  FMNMX.FTZ R137, R100, R137, !PT ;  /* 0x0000008964897209 */ /* 0x000fe40007810000 */
[----:B----4-:R-:W-:Y:S01]  /*81e0*/  FSEL R13, R13, -INF , P5 ;  /* 0xff8000000d0d7808 */ /* 0x010fe20002800000 */
[----:B------:R-:W-:Y:S01]  /*81f0*/  MUFU.TANH R20, R20 ;  /* 0x0000001400147308 */ /* 0x000fe20000002400 */
[----:B------:R-:W-:Y:S01]  /*8200*/  ISETP.GT.AND P4, PT, R109, 0x8, PT ;  /* 0x000000086d00780c */ /* 0x000fe20003f84270 */
[----:B------:R-:W1:Y:S01]  /*8210*/  SHFL.BFLY PT, R74, R137, 0x2, 0x1f ;  /* 0x0c401f00894a7f89 */ /* 0x000e6200000e0000 */
[----:B------:R-:W-:-:S02]  /*8220*/  FMNMX.FTZ R140, R13, R10, !PT ;  /* 0x0000000a0d8c7209 */ /* 0x000fc40007810000 */
[----:B------:R-:W-:Y:S02]  /*8230*/  ISETP.GT.AND P5, PT, R109, 0x9, PT ;  /* 0x000000096d00780c */ /* 0x000fe40003fa4270 */
[----:B0-----:R-:W-:Y:S01]  /*8240*/  FSEL R17, R17, -INF , P4 ;  /* 0xff80000011117808 */ /* 0x001fe20002000000 */
[----:B------:R-:W0:Y:S01]  /*8250*/  MUFU.TANH R22, R22 ;  /* 0x0000001600167308 */ /* 0x000e220000002400 */
[----:B------:R-:W-:-:S07]  /*8260*/  ISETP.GT.AND P4, PT, R109, 0x11, PT ;  /* 0x000000116d00780c */ /* 0x000fce0003f84270 */
[----:B------:R-:W-:Y:S08]  /*8270*/  MUFU.TANH R128, R128 ;  /* 0x0000008000807308 */ /* 0x000ff00000002400 */
[----:B------:R-:W-:Y:S01]  /*8280*/  MUFU.TANH R130, R130 ;  /* 0x0000008200827308 */ /* 0x000fe20000002400 */
[----:B0-----:R-:W-:Y:S02]  /*8290*/  FSEL R22, R22, -INF , P4 ;  /* 0xff80000016167808 */ /* 0x001fe40002000000 */
[----:B-1----:R-:W-:Y:S01]  /*82a0*/  FMNMX.FTZ R138, R137, R74, !PT ;  /* 0x0000004a898a7209 */ /* 0x002fe20007810000 */
[----:B------:R-:W-:Y:S01]  /*82b0*/  FMUL.FTZ R137, R72, UR6 ;  /* 0x0000000648897c20 */ /* 0x000fe20008410000 */
[----:B------:R-:W0:Y:S01]  /*82c0*/  LDC R74, c[0x0][0x988] ;  /* 0x00026200ff4a7b82 */ /* 0x000e220000000800 */
[----:B------:R-:W-:-:S02]  /*82d0*/  ISETP.GT.AND P4, PT, R109, 0x20, PT ;  /* 0x000000206d00780c */ /* 0x000fc40003f84270 */
[----:B------:R-:W1:Y:S01]  /*82e0*/  SHFL.BFLY PT, R139, R138, 0x1, 0x1f ;  /* 0x0c201f008a8b7f89 */ /* 0x000e6200000e0000 */
[----:B------:R-:W2:Y:S08]  /*82f0*/  MUFU.TANH R120, R120 ;  /* 0x0000007800787308 */ /* 0x000eb00000002400 */
[----:B------:R-:W3:Y:S08]  /*8300*/  MUFU.TANH R121, R121 ;  /* 0x0000007900797308 */ /* 0x000ef00000002400 */
[----:B------:R-:W4:Y:S01]  /*8310*/  MUFU.TANH R123, R123 ;  /* 0x0000007b007b7308 */ /* 0x000f220000002400 */
[----:B--2---:R-:W-:-:S02]  /*8320*/  FSEL R120, R120, -INF , P4 ;  /* 0xff80000078787808 */ /* 0x004fc40002000000 */
[----:B------:R-:W-:Y:S02]  /*8330*/  ISETP.GT.AND P4, PT, R109, 0x29, PT ;  /* 0x000000296d00780c */ /* 0x000fe40003f84270 */
[----:B-1----:R-:W-:Y:S01]  /*8340*/  FMNMX.FTZ R72, R138, R139, !PT ;  /* 0x0000008b8a487209 */ /* 0x002fe20007810000 */
[----:B------:R-:W-:Y:S02]  /*8350*/  FMUL.FTZ R138, R77, UR6 ;  /* 0x000000064d8a7c20 */ /* 0x000fe40008410000 */
[----:B------:R-:W1:Y:S01]  /*8360*/  MUFU.TANH R124, R124 ;  /* 0x0000007c007c7308 */ /* 0x000e620000002400 */
[C---:B------:R-:W-:Y:S01]  /*8370*/  FSETP.NEU.FTZ.AND P3, PT, R72.reuse, -INF , PT ;  /* 0xff8000004800780b */ /* 0x040fe20003f7d000 */
[----:B0-----:R-:W-:-:S05]  /*8380*/  FMUL.FTZ R139, R72, R74 ;  /* 0x0000004a488b7220 */ /* 0x001fca0000410000 */
[----:B------:R-:W-:Y:S01]  /*8390*/  FSEL R77, R139, RZ, P3 ;  /* 0x000000ff8b4d7208 */ /* 0x000fe20001800000 */
[----:B------:R-:W0:Y:S01]  /*83a0*/  MUFU.TANH R112, R112 ;  /* 0x0000007000707308 */ /* 0x000e220000002400 */
[----:B------:R-:W-:Y:S02]  /*83b0*/  WARPGROUP.DEPBAR.LE gsb0, 0x0 ;  /* 0x00008000000079c5 */ /* 0x000fe40000010000 */
[----:B------:R-:W-:Y:S01]  /*83c0*/  WARPGROUP.ARRIVE ;  /* 0x00000000000079c5 */ /* 0x000fe20000000000 */
[-CC-:B------:R-:W-:Y:S01]  /*83d0*/  FFMA.FTZ R139, R129, R74.reuse, -R77.reuse ;  /* 0x0000004a818b7223 */ /* 0x180fe2000001084d */
[----:B------:R-:W-:Y:S01]  /*83e0*/  FSEL R129, R14, -INF , P6 ;  /* 0xff8000000e817808 */ /* 0x000fe20003000000 */
[--C-:B------:R-:W-:Y:S01]  /*83f0*/  FFMA.FTZ R141, R131, R74, -R77.reuse ;  /* 0x0000004a838d7223 */ /* 0x100fe2000001084d */
[----:B------:R-:W-:Y:S01]  /*8400*/  ISETP.GT.AND P6, PT, R109, 0x10, PT ;  /* 0x000000106d00780c */ /* 0x000fe20003fc4270 */
[----:B------:R2:W-:Y:S01]  /*8410*/  MUFU.EX2 R98, R139 ;  /* 0x0000008b00627308 */ /* 0x0005e20000000800 */
[----:B------:R-:W-:Y:S01]  /*8420*/  HGMMA.64x96x16.F32 R24, gdesc[UR28].tnspB, R24, gsb0 ;  /* 0x416000001c1879f0 */ /* 0x000fe20008000818 */
[----:B------:R-:W-:Y:S01]  /*8430*/  UIADD3 UR28, UR10, 0x780, URZ ;  /* 0x000007800a1c7890 */ /* 0x000fe2000fffe03f */
[----:B------:R-:W-:Y:S01]  /*8440*/  FMNMX.FTZ R140, R129, R140, !PT ;  /* 0x0000008c818c7209 */ /* 0x000fe20007810000 */
[----:B------:R-:W-:Y:S01]  /*8450*/  UIADD3 UR30, UR7, 0x140, URZ ;  /* 0x00000140071e7890 */ /* 0x000fe2000fffe03f */
[----:B------:R-:W-:Y:S01]  /*8460*/  FSEL R131, R18, -INF , P5 ;  /* 0xff80000012837808 */ /* 0x000fe20002800000 */
[----:B------:R-:W-:Y:S01]  /*8470*/  UMOV UR29, 0xc0000010 ;  /* 0xc0000010001d7882 */ /* 0x000fe20000000000 */
[----:B------:R-:W-:Y:S01]  /*8480*/  UMOV UR31, 0x80000020 ;  /* 0x80000020001f7882 */ /* 0x000fe20000000000 */
[----:B------:R-:W-:Y:S01]  /*8490*/  FMNMX.FTZ R140, R17, R140, !PT ;  /* 0x0000008c118c7209 */ /* 0x000fe20007810000 */
[-CC-:B--2---:R-:W-:Y:S01]  /*84a0*/  FFMA.FTZ R139, R132, R74.reuse, -R77.reuse ;  /* 0x0000004a848b7223 */ /* 0x184fe2000001084d */
[--C-:B------:R-:W-:Y:S01]  /*84b0*/  FFMA.FTZ R132, R133, R74, -R77.reuse ;  /* 0x0000004a85847223 */ /* 0x100fe2000001084d */
[----:B------:R-:W-:Y:S01]  /*84c0*/  FSEL R20, R20, -INF , P6 ;  /* 0xff80000014147808 */ /* 0x000fe20003000000 */
[----:B------:R-:W-:Y:S01]  /*84d0*/  MUFU.TANH R113, R113 ;  /* 0x0000007100717308 */ /* 0x000fe20000002400 */
[----:B------:R-:W-:Y:S01]  /*84e0*/  FMNMX.FTZ R133, R131, R140, !PT ;  /* 0x0000008c83857209 */ /* 0x000fe20007810000 */
[-CC-:B------:R-:W-:Y:S01]  /*84f0*/  FFMA.FTZ R140, R134, R74.reuse, -R77.reuse ;  /* 0x0000004a868c7223 */ /* 0x180fe2000001084d */
[----:B------:R-:W-:Y:S01]  /*8500*/  ISETP.GT.AND P5, PT, R109, 0x18, PT ;  /* 0x000000186d00780c */ /* 0x000fe20003fa4270 */
[-CC-:B------:R-:W-:Y:S01]  /*8510*/  FFMA.FTZ R142, R117, R74.reuse, -R77.reuse ;  /* 0x0000004a758e7223 */ /* 0x180fe2000001084d */
[----:B------:R-:W-:Y:S01]  /*8520*/  FMNMX.FTZ R133, R20, R133, !PT ;  /* 0x0000008514857209 */ /* 0x000fe20007810000 */
[-CC-:B------:R-:W-:Y:S01]  /*8530*/  FFMA.FTZ R102, R102, R74.reuse, -R77.reuse ;  /* 0x0000004a66667223 */ /* 0x180fe2000001084d */
[----:B------:R-:W-:Y:S01]  /*8540*/  ISETP.GT.AND P6, PT, R109, 0x19, PT ;  /* 0x000000196d00780c */ /* 0x000fe20003fc4270 */
[----:B------:R2:W-:Y:S01]  /*8550*/  MUFU.EX2 R18, R139 ;  /* 0x0000008b00127308 */ /* 0x0005e20000000800 */
[----:B------:R-:W-:Y:S01]  /*8560*/  FSEL R128, R128, -INF , P5 ;  /* 0xff80000080807808 */ /* 0x000fe20002800000 */
[-CC-:B------:R-:W-:Y:S01]  /*8570*/  FFMA.FTZ R15, R15, R74.reuse, -R77.reuse ;  /* 0x0000004a0f0f7223 */ /* 0x180fe2000001084d */
[----:B------:R-:W-:Y:S01]  /*8580*/  FMNMX.FTZ R133, R22, R133, !PT ;  /* 0x0000008516857209 */ /* 0x000fe20007810000 */
[-CC-:B------:R-:W-:Y:S01]  /*8590*/  FFMA.FTZ R19, R19, R74.reuse, -R77.reuse ;  /* 0x0000004a13137223 */ /* 0x180fe2000001084d */
[----:B------:R-:W-:Y:S01]  /*85a0*/  FSEL R130, R130, -INF , P6 ;  /* 0xff80000082827808 */ /* 0x000fe20003000000 */
[-CC-:B------:R-:W-:Y:S01]  /*85b0*/  FFMA.FTZ R21, R21, R74.reuse, -R77.reuse ;  /* 0x0000004a15157223 */ /* 0x180fe2000001084d */
[----:B------:R-:W-:Y:S01]  /*85c0*/  FMNMX.FTZ R133, R128, R133, !PT ;  /* 0x0000008580857209 */ /* 0x000fe20007810000 */
[----:B------:R-:W5:Y:S01]  /*85d0*/  MUFU.TANH R114, R114 ;  /* 0x0000007200727308 */ /* 0x000f620000002400 */
[----:B------:R-:W-:Y:S01]  /*85e0*/  ISETP.GT.AND P5, PT, R109, 0x21, PT ;  /* 0x000000216d00780c */ /* 0x000fe20003fa4270 */
[-CC-:B------:R-:W-:Y:S01]  /*85f0*/  FFMA.FTZ R23, R23, R74.reuse, -R77.reuse ;  /* 0x0000004a17177223 */ /* 0x180fe2000001084d */
[----:B--2---:R-:W-:Y:S01]  /*8600*/  FMNMX.FTZ R139, R130, R133, !PT ;  /* 0x00000085828b7209 */ /* 0x004fe20007810000 */
[-CC-:B------:R-:W-:Y:S01]  /*8610*/  FFMA.FTZ R122, R122, R74.reuse, -R77.reuse ;  /* 0x0000004a7a7a7223 */ /* 0x180fe2000001084d */
[----:B------:R-:W-:Y:S01]  /*8620*/  ISETP.GT.AND P6, PT, R109, 0x28, PT ;  /* 0x000000286d00780c */ /* 0x000fe20003fc4270 */
[-CC-:B------:R-:W-:Y:S01]  /*8630*/  FFMA.FTZ R94, R94, R74.reuse, -R77.reuse ;  /* 0x0000004a5e5e7223 */ /* 0x180fe2000001084d */
[----:B---3--:R-:W-:Y:S01]  /*8640*/  FSEL R133, R121, -INF , P5 ;  /* 0xff80000079857808 */ /* 0x008fe20002800000 */
[----:B------:R2:W-:Y:S01]  /*8650*/  MUFU.EX2 R14, R141 ;  /* 0x0000008d000e7308 */ /* 0x0005e20000000800 */
[----:B------:R-:W-:Y:S01]  /*8660*/  FMNMX.FTZ R134, R120, R139, !PT ;  /* 0x0000008b78867209 */ /* 0x000fe20007810000 */
[-CC-:B------:R-:W-:Y:S01]  /*8670*/  FFMA.FTZ R82, R82, R74.reuse, -R77.reuse ;  /* 0x0000004a52527223 */ /* 0x180fe2000001084d */
[----:B----4-:R-:W-:Y:S01]  /*8680*/  FSEL R123, R123, -INF , P6 ;  /* 0xff8000007b7b7808 */ /* 0x010fe20003000000 */
[--C-:B------:R-:W-:Y:S01]  /*8690*/  FFMA.FTZ R91, R91, R74, -R77.reuse ;  /* 0x0000004a5b5b7223 */ /* 0x100fe2000001084d */
[----:B------:R-:W-:Y:S01]  /*86a0*/  FMNMX.FTZ R134, R133, R134, !PT ;  /* 0x0000008685867209 */ /* 0x000fe20007810000 */
[-CC-:B------:R-:W-:Y:S01]  /*86b0*/  FFMA.FTZ R90, R90, R74.reuse, -R77.reuse ;  /* 0x0000004a5a5a7223 */ /* 0x180fe2000001084d */
[----:B------:R-:W-:Y:S01]  /*86c0*/  ISETP.GT.AND P5, PT, R109, 0x30, PT ;  /* 0x000000306d00780c */ /* 0x000fe20003fa4270 */
[----:B------:R-:W-:Y:S01]  /*86d0*/  MUFU.TANH R115, R115 ;  /* 0x0000007300737308 */ /* 0x000fe20000002400 */
[-CC-:B--2---:R-:W-:Y:S01]  /*86e0*/  FFMA.FTZ R141, R125, R74.reuse, -R77.reuse ;  /* 0x0000004a7d8d7223 */ /* 0x184fe2000001084d */
[----:B-1----:R-:W-:Y:S01]  /*86f0*/  FSEL R125, R124, -INF , P4 ;  /* 0xff8000007c7d7808 */ /* 0x002fe20002000000 */
[--C-:B------:R-:W-:Y:S01]  /*8700*/  FFMA.FTZ R86, R86, R74, -R77.reuse ;  /* 0x0000004a56567223 */ /* 0x100fe2000001084d */
[----:B------:R-:W-:Y:S01]  /*8710*/  FMNMX.FTZ R134, R123, R134, !PT ;  /* 0x000000867b867209 */ /* 0x000fe20007810000 */
[-CC-:B------:R-:W-:Y:S01]  /*8720*/  FFMA.FTZ R87, R87, R74.reuse, -R77.reuse ;  /* 0x0000004a57577223 */ /* 0x180fe2000001084d */
[----:B------:R-:W-:Y:S01]  /*8730*/  ISETP.GT.AND P6, PT, R109, 0x31, PT ;  /* 0x000000316d00780c */ /* 0x000fe20003fc4270 */
[-CC-:B------:R-:W-:Y:S01]  /*8740*/  FFMA.FTZ R83, R83, R74.reuse, -R77.reuse ;  /* 0x0000004a53537223 */ /* 0x180fe2000001084d */
[----:B------:R-:W1:Y:S01]  /*8750*/  MUFU.TANH R104, R104 ;  /* 0x0000006800687308 */ /* 0x000e620000002400 */
[----:B0-----:R-:W-:Y:S01]  /*8760*/  FSEL R112, R112, -INF , P5 ;  /* 0xff80000070707808 */ /* 0x001fe20002800000 */
[--C-:B------:R-:W-:Y:S01]  /*8770*/  FFMA.FTZ R95, R95, R74, -R77.reuse ;  /* 0x0000004a5f5f7223 */ /* 0x100fe2000001084d */
[----:B------:R-:W-:Y:S01]  /*8780*/  FMNMX.FTZ R139, R125, R134, !PT ;  /* 0x000000867d8b7209 */ /* 0x000fe20007810000 */
[-CC-:B------:R-:W-:Y:S01]  /*8790*/  FFMA.FTZ R101, R101, R74.reuse, -R77.reuse ;  /* 0x0000004a65657223 */ /* 0x180fe2000001084d */
[C---:B------:R-:W-:Y:S01]  /*87a0*/  ISETP.GT.AND P4, PT, R109.reuse, 0x38, PT ;  /* 0x000000386d00780c */ /* 0x040fe20003f84270 */
[----:B------:R-:W-:Y:S01]  /*87b0*/  FFMA.FTZ R100, R100, R74, -R77 ;  /* 0x0000004a64647223 */ /* 0x000fe2000001084d */
[----:B------:R-:W-:Y:S01]  /*87c0*/  FMNMX.FTZ R139, R112, R139, !PT ;  /* 0x0000008b708b7209 */ /* 0x000fe20007810000 */
[----:B------:R0:W-:Y:S01]  /*87d0*/  MUFU.EX2 R121, R140 ;  /* 0x0000008c00797308 */ /* 0x0001e20000000800 */
[----:B------:R-:W-:-:S02]  /*87e0*/  ISETP.GT.AND P5, PT, R109, 0x39, PT ;  /* 0x000000396d00780c */ /* 0x000fc40003fa4270 */
[----:B-----5:R-:W-:Y:S02]  /*87f0*/  FSEL R114, R114, -INF , P4 ;  /* 0xff80000072727808 */ /* 0x020fe40002000000 */
[----:B------:R-:W-:-:S03]  /*8800*/  ISETP.GT.AND P4, PT, R109, 0x41, PT ;  /* 0x000000416d00780c */ /* 0x000fc60003f84270 */
[----:B------:R-:W2:Y:S01]  /*8810*/  MUFU.TANH R105, R105 ;  /* 0x0000006900697308 */ /* 0x000ea20000002400 */
[-CC-:B0-----:R-:W-:Y:S01]  /*8820*/  FFMA.FTZ R140, R126, R74.reuse, -R77.reuse ;  /* 0x0000004a7e8c7223 */ /* 0x181fe2000001084d */
[----:B------:R-:W-:Y:S02]  /*8830*/  FSEL R126, R113, -INF , P6 ;  /* 0xff800000717e7808 */ /* 0x000fe40003000000 */
[----:B------:R-:W-:Y:S02]  /*8840*/  ISETP.GT.AND P6, PT, R109, 0x40, PT ;  /* 0x000000406d00780c */ /* 0x000fe40003fc4270 */
[----:B------:R-:W-:Y:S02]  /*8850*/  FMNMX.FTZ R139, R126, R139, !PT ;  /* 0x0000008b7e8b7209 */ /* 0x000fe40007810000 */
[----:B------:R-:W-:Y:S01]  /*8860*/  MUFU.TANH R107, R107 ;  /* 0x0000006b006b7308 */ /* 0x000fe20000002400 */
[----:B-1----:R-:W-:Y:S02]  /*8870*/  FSEL R104, R104, -INF , P6 ;  /* 0xff80000068687808 */ /* 0x002fe40003000000 */
[----:B------:R-:W-:Y:S01]  /*8880*/  FMNMX.FTZ R134, R114, R139, !PT ;  /* 0x0000008b72867209 */ /* 0x000fe20007810000 */
[----:B------:R-:W-:-:S04]  /*8890*/  FFMA.FTZ R139, R135, R74, -R77 ;  /* 0x0000004a878b7223 */ /* 0x000fc8000001084d */
[----:B------:R0:W-:Y:S01]  /*88a0*/  MUFU.EX2 R124, R141 ;  /* 0x0000008d007c7308 */ /* 0x0001e20000000800 */
[----:B--2---:R-:W-:Y:S02]  /*88b0*/  FSEL R105, R105, -INF , P4 ;  /* 0xff80000069697808 */ /* 0x004fe40002000000 */
[----:B------:R-:W-:-:S05]  /*88c0*/  ISETP.GT.AND P4, PT, R109, 0x49, PT ;  /* 0x000000496d00780c */ /* 0x000fca0003f84270 */
[----:B------:R-:W1:Y:S01]  /*88d0*/  MUFU.TANH R108, R108 ;  /* 0x0000006c006c7308 */ /* 0x000e620000002400 */
[----:B0-----:R-:W-:Y:S01]  /*88e0*/  FFMA.FTZ R141, R127, R74, -R77 ;  /* 0x0000004a7f8d7223 */ /* 0x001fe2000001084d */
[----:B------:R-:W-:Y:S02]  /*88f0*/  FSEL R127, R115, -INF , P5 ;  /* 0xff800000737f7808 */ /* 0x000fe40002800000 */
[----:B------:R-:W-:Y:S02]  /*8900*/  ISETP.GT.AND P5, PT, R109, 0x48, PT ;  /* 0x000000486d00780c */ /* 0x000fe40003fa4270 */
[----:B------:R-:W-:Y:S02]  /*8910*/  FMNMX.FTZ R135, R127, R134, !PT ;  /* 0x000000867f877209 */ /* 0x000fe40007810000 */
[----:B------:R-:W0:Y:S01]  /*8920*/  MUFU.TANH R96, R96 ;  /* 0x0000006000607308 */ /* 0x000e220000002400 */
[----:B------:R-:W-:Y:S02]  /*8930*/  WARPGROUP.DEPBAR.LE gsb0, 0x0 ;  /* 0x00008000000079c5 */ /* 0x000fe40000010000 */
[----:B------:R-:W-:-:S05]  /*8940*/  WARPGROUP.ARRIVE ;  /* 0x00000000000079c5 */ /* 0x000fca0000000000 */
[----:B------:R-:W2:Y:S01]  /*8950*/  MUFU.TANH R97, R97 ;  /* 0x0000006100617308 */ /* 0x000ea20000002400 */
[----:B-1----:R-:W-:Y:S01]  /*8960*/  FSEL R108, R108, -INF , P4 ;  /* 0xff8000006c6c7808 */ /* 0x002fe20002000000 */
[----:B------:R-:W-:Y:S01]  /*8970*/  HGMMA.64x96x16.F32 R24, gdesc[UR28].tnspB, R24, gsb0 ;  /* 0x416000001c1879f0 */ /* 0x000fe20008000818 */
[----:B------:R-:W-:Y:S01]  /*8980*/  UIADD3 UR28, UR10, 0x900, URZ ;  /* 0x000009000a1c7890 */ /* 0x000fe2000fffe03f */
[----:B------:R-:W-:Y:S01]  /*8990*/  ISETP.GT.AND P4, PT, R109, 0x51, PT ;  /* 0x000000516d00780c */ /* 0x000fe20003f84270 */
[----:B------:R-:W-:Y:S01]  /*89a0*/  UIADD3 UR30, UR7, 0x180, URZ ;  /* 0x00000180071e7890 */ /* 0x000fe2000fffe03f */
[----:B------:R-:W-:Y:S01]  /*89b0*/  UMOV UR29, 0xc0000010 ;  /* 0xc0000010001d7882 */ /* 0x000fe20000000000 */
[----:B------:R-:W-:Y:S01]  /*89c0*/  UMOV UR31, 0x80000020 ;  /* 0x80000020001f7882 */ /* 0x000fe20000000000 */
[----:B------:R1:W-:Y:S08]  /*89d0*/  MUFU.EX2 R113, R140 ;  /* 0x0000008c00717308 */ /* 0x0003f00000000800 */
[----:B------:R3:W-:Y:S01]  /*89e0*/  MUFU.EX2 R115, R141 ;  /* 0x0000008d00737308 */ /* 0x0007e20000000800 */
[----:B-1----:R-:W-:-:S04]  /*89f0*/  FMNMX.FTZ R140, R104, R135, !PT ;  /* 0x00000087688c7209 */ /* 0x002fc80007810000 */
[----:B------:R-:W-:-:S03]  /*8a00*/  FMNMX.FTZ R135, R105, R140, !PT ;  /* 0x0000008c69877209 */ /* 0x000fc60007810000 */
[----:B------:R-:W1:Y:S01]  /*8a10*/  MUFU.TANH R136, R136 ;  /* 0x0000008800887308 */ /* 0x000e620000002400 */
[----:B---3--:R-:W-:Y:S01]  /*8a20*/  FFMA.FTZ R141, R116, R74, -R77 ;  /* 0x0000004a748d7223 */ /* 0x008fe2000001084d */
[----:B------:R-:W-:Y:S02]  /*8a30*/  FSEL R116, R107, -INF , P5 ;  /* 0xff8000006b747808 */ /* 0x000fe40002800000 */
[----:B------:R-:W-:Y:S02]  /*8a40*/  ISETP.GT.AND P5, PT, R109, 0x50, PT ;  /* 0x000000506d00780c */ /* 0x000fe40003fa4270 */
[----:B------:R-:W-:Y:S02]  /*8a50*/  FMNMX.FTZ R135, R116, R135, !PT ;  /* 0x0000008774877209 */ /* 0x000fe40007810000 */
[----:B------:R-:W3:Y:S01]  /*8a60*/  MUFU.TANH R103, R103 ;  /* 0x0000006700677308 */ /* 0x000ee20000002400 */
[----:B0-----:R-:W-:Y:S02]  /*8a70*/  FSEL R117, R96, -INF , P5 ;  /* 0xff80000060757808 */ /* 0x001fe40002800000 */
[----:B------:R-:W-:-:S02]  /*8a80*/  FMNMX.FTZ R140, R108, R135, !PT ;  /* 0x000000876c8c7209 */ /* 0x000fc40007810000 */
[----:B------:R-:W-:Y:S02]  /*8a90*/  ISETP.GT.AND P5, PT, R109, 0x58, PT ;  /* 0x000000586d00780c */ /* 0x000fe40003fa4270 */
[----:B--2---:R-:W-:Y:S01]  /*8aa0*/  FSEL R135, R97, -INF , P4 ;  /* 0xff80000061877808 */ /* 0x004fe20002000000 */
[----:B------:R-:W0:Y:S01]  /*8ab0*/  MUFU.TANH R88, R88 ;  /* 0x0000005800587308 */ /* 0x000e220000002400 */
[----:B------:R-:W-:Y:S01]  /*8ac0*/  FMNMX.FTZ R140, R117, R140, !PT ;  /* 0x0000008c758c7209 */ /* 0x000fe20007810000 */
[----:B------:R-:W-:Y:S01]  /*8ad0*/  FFMA.FTZ R97, R106, R74, -R77 ;  /* 0x0000004a6a617223 */ /* 0x000fe2000001084d */
[C---:B------:R-:W-:Y:S02]  /*8ae0*/  ISETP.GT.AND P4, PT, R109.reuse, 0x59, PT ;  /* 0x000000596d00780c */ /* 0x040fe40003f84270 */
[----:B-1----:R-:W-:Y:S02]  /*8af0*/  FSEL R136, R136, -INF , P5 ;  /* 0xff80000088887808 */ /* 0x002fe40002800000 */
[----:B------:R-:W-:Y:S01]  /*8b00*/  ISETP.GT.AND P5, PT, R109, 0x60, PT ;  /* 0x000000606d00780c */ /* 0x000fe20003fa4270 */
[----:B------:R-:W-:Y:S01]  /*8b10*/  MUFU.TANH R89, R89 ;  /* 0x0000005900597308 */ /* 0x000fe20000002400 */
[----:B---3--:R-:W-:-:S02]  /*8b20*/  FSEL R103, R103, -INF , P4 ;  /* 0xff80000067677808 */ /* 0x008fc40002000000 */
[----:B------:R-:W-:-:S05]  /*8b30*/  ISETP.GT.AND P4, PT, R109, 0x61, PT ;  /* 0x000000616d00780c */ /* 0x000fca0003f84270 */
[----:B------:R-:W1:Y:S01]  /*8b40*/  MUFU.TANH R92, R92 ;  /* 0x0000005c005c7308 */ /* 0x000e620000002400 */
[----:B0-----:R-:W-:Y:S02]  /*8b50*/  FSEL R106, R88, -INF , P5 ;  /* 0xff800000586a7808 */ /* 0x001fe40002800000 */
[----:B------:R-:W-:-:S05]  /*8b60*/  ISETP.GT.AND P5, PT, R109, 0x68, PT ;  /* 0x000000686d00780c */ /* 0x000fca0003fa4270 */
[----:B------:R0:W-:Y:S08]  /*8b70*/  MUFU.EX2 R134, R139 ;  /* 0x0000008b00867308 */ /* 0x0001f00000000800 */
[----:B------:R-:W2:Y:S01]  /*8b80*/  MUFU.TANH R93, R93 ;  /* 0x0000005d005d7308 */ /* 0x000ea20000002400 */
[----:B0-----:R-:W-:Y:S02]  /*8b90*/  FMNMX.FTZ R139, R135, R140, !PT ;  /* 0x0000008c878b7209 */ /* 0x001fe40007810000 */
[----:B-1----:R-:W-:-:S02]  /*8ba0*/  FSEL R92, R92, -INF , P5 ;  /* 0xff8000005c5c7808 */ /* 0x002fc40002800000 */
[----:B------:R-:W-:Y:S02]  /*8bb0*/  FMNMX.FTZ R140, R136, R139, !PT ;  /* 0x0000008b888c7209 */ /* 0x000fe40007810000 */
[----:B------:R-:W-:Y:S01]  /*8bc0*/  ISETP.GT.AND P5, PT, R109, 0x70, PT ;  /* 0x000000706d00780c */ /* 0x000fe20003fa4270 */
[----:B------:R-:W0:Y:S01]  /*8bd0*/  MUFU.TANH R80, R80 ;  /* 0x0000005000507308 */ /* 0x000e220000002400 */
[----:B------:R-:W-:-:S04]  /*8be0*/  FMNMX.FTZ R139, R103, R140, !PT ;  /* 0x0000008c678b7209 */ /* 0x000fc80007810000 */
[----:B------:R-:W-:-:S03]  /*8bf0*/  FMNMX.FTZ R139, R106, R139, !PT ;  /* 0x0000008b6a8b7209 */ /* 0x000fc60007810000 */
[----:B------:R1:W-:Y:S08]  /*8c00*/  MUFU.EX2 R107, R141 ;  /* 0x0000008d006b7308 */ /* 0x0003f00000000800 */
[----:B------:R-:W3:Y:S01]  /*8c10*/  MUFU.TANH R81, R81 ;  /* 0x0000005100517308 */ /* 0x000ee20000002400 */
[-CC-:B-1----:R-:W-:Y:S01]  /*8c20*/  FFMA.FTZ R141, R118, R74.reuse, -R77.reuse ;  /* 0x0000004a768d7223 */ /* 0x182fe2000001084d */
[----:B------:R-:W-:Y:S01]  /*8c30*/  FSEL R118, R89, -INF , P4 ;  /* 0xff80000059767808 */ /* 0x000fe20002000000 */
[----:B------:R-:W-:Y:S01]  /*8c40*/  FFMA.FTZ R89, R110, R74, -R77 ;  /* 0x0000004a6e597223 */ /* 0x000fe2000001084d */
[----:B------:R-:W-:-:S02]  /*8c50*/  ISETP.GT.AND P4, PT, R109, 0x69, PT ;  /* 0x000000696d00780c */ /* 0x000fc40003f84270 */
[----:B------:R-:W-:Y:S01]  /*8c60*/  FMNMX.FTZ R139, R118, R139, !PT ;  /* 0x0000008b768b7209 */ /* 0x000fe20007810000 */
[----:B------:R-:W-:Y:S02]  /*8c70*/  WARPGROUP.DEPBAR.LE gsb0, 0x0 ;  /* 0x00008000000079c5 */ /* 0x000fe40000010000 */
[----:B------:R-:W-:Y:S01]  /*8c80*/  WARPGROUP.ARRIVE ;  /* 0x00000000000079c5 */ /* 0x000fe20000000000 */
[----:B------:R-:W1:Y:S01]  /*8c90*/  MUFU.TANH R84, R84 ;  /* 0x0000005400547308 */ /* 0x000e620000002400 */
[----:B--2---:R-:W-:Y:S02]  /*8ca0*/  FSEL R93, R93, -INF , P4 ;  /* 0xff8000005d5d7808 */ /* 0x004fe40002000000 */
[----:B------:R-:W-:Y:S02]  /*8cb0*/  FMNMX.FTZ R140, R92, R139, !PT ;  /* 0x0000008b5c8c7209 */ /* 0x000fe40007810000 */
[----:B------:R-:W-:Y:S01]  /*8cc0*/  HGMMA.64x96x16.F32 R24, gdesc[UR28].tnspB, R24, gsb0 ;  /* 0x416000001c1879f0 */ /* 0x000fe20008000818 */
[----:B------:R-:W-:Y:S01]  /*8cd0*/  UIADD3 UR28, UR10, 0xa80, URZ ;  /* 0x00000a800a1c7890 */ /* 0x000fe2000fffe03f */
[----:B------:R-:W-:Y:S01]  /*8ce0*/  ISETP.GT.AND P4, PT, R109, 0x71, PT ;  /* 0x000000716d00780c */ /* 0x000fe20003f84270 */
[----:B------:R-:W-:Y:S01]  /*8cf0*/  UIADD3 UR30, UR7, 0x1c0, URZ ;  /* 0x000001c0071e7890 */ /* 0x000fe2000fffe03f */
[----:B------:R-:W2:Y:S01]  /*8d00*/  MUFU.TANH R85, R85 ;  /* 0x0000005500557308 */ /* 0x000ea20000002400 */
[----:B------:R-:W-:Y:S01]  /*8d10*/  UMOV UR29, 0xc0000010 ;  /* 0xc0000010001d7882 */ /* 0x000fe20000000000 */
[----:B------:R-:W-:Y:S01]  /*8d20*/  UMOV UR31, 0x80000020 ;  /* 0x80000020001f7882 */ /* 0x000fe20000000000 */
[----:B0-----:R-:W-:-:S02]  /*8d30*/  FSEL R110, R80, -INF , P5 ;  /* 0xff800000506e7808 */ /* 0x001fc40002800000 */
[----:B------:R-:W-:Y:S02]  /*8d40*/  FMNMX.FTZ R139, R93, R140, !PT ;  /* 0x0000008c5d8b7209 */ /* 0x000fe40007810000 */
[----:B------:R-:W-:Y:S01]  /*8d50*/  ISETP.GT.AND P5, PT, R109, 0x78, PT ;  /* 0x000000786d00780c */ /* 0x000fe20003fa4270 */
[----:B------:R-:W0:Y:S01]  /*8d60*/  MUFU.TANH R137, R137 ;  /* 0x0000008900897308 */ /* 0x000e220000002400 */
[----:B------:R-:W-:-:S07]  /*8d70*/  FMNMX.FTZ R140, R110, R139, !PT ;  /* 0x0000008b6e8c7209 */ /* 0x000fce0007810000 */
[----:B------:R-:W4:Y:S08]  /*8d80*/  MUFU.TANH R73, R73 ;  /* 0x0000004900497308 */ /* 0x000f300000002400 */
[----:B------:R5:W-:Y:S08]  /*8d90*/  MUFU.EX2 R88, R141 ;  /* 0x0000008d00587308 */ /* 0x000bf00000000800 */
[----:B------:R-:W4:Y:S01]  /*8da0*/  MUFU.TANH R76, R76 ;  /* 0x0000004c004c7308 */ /* 0x000f220000002400 */
[-CC-:B-----5:R-:W-:Y:S01]  /*8db0*/  FFMA.FTZ R141, R111, R74.reuse, -R77.reuse ;  /* 0x0000004a6f8d7223 */ /* 0x1a0fe2000001084d */
[----:B---3--:R-:W-:Y:S01]  /*8dc0*/  FSEL R111, R81, -INF , P4 ;  /* 0xff800000516f7808 */ /* 0x008fe20002000000 */
[----:B------:R-:W-:Y:S01]  /*8dd0*/  FFMA.FTZ R81, R119, R74, -R77 ;  /* 0x0000004a77517223 */ /* 0x000fe2000001084d */
[----:B------:R-:W-:-:S02]  /*8de0*/  ISETP.GT.AND P4, PT, R109, 0x79, PT ;  /* 0x000000796d00780c */ /* 0x000fc40003f84270 */
[----:B-1----:R-:W-:Y:S01]  /*8df0*/  FSEL R119, R84, -INF , P5 ;  /* 0xff80000054777808 */ /* 0x002fe20002800000 */
[--C-:B------:R-:W-:Y:S01]  /*8e00*/  FFMA.FTZ R84, R99, R74, -R77.reuse ;  /* 0x0000004a63547223 */ /* 0x100fe2000001084d */
[----:B------:R-:W-:Y:S01]  /*8e10*/  FMNMX.FTZ R140, R111, R140, !PT ;  /* 0x0000008c6f8c7209 */ /* 0x000fe20007810000 */
[----:B------:R-:W1:Y:S01]  /*8e20*/  MUFU.TANH R138, R138 ;  /* 0x0000008a008a7308 */ /* 0x000e620000002400 */
[----:B------:R-:W-:Y:S01]  /*8e30*/  ISETP.GT.AND P5, PT, R109, 0x80, PT ;  /* 0x000000806d00780c */ /* 0x000fe20003fa4270 */
[----:B------:R-:W-:Y:S01]  /*8e40*/  FFMA.FTZ R99, R78, R74, -R77 ;  /* 0x0000004a4e637223 */ /* 0x000fe2000001084d */
[----:B--2---:R-:W-:Y:S02]  /*8e50*/  FSEL R139, R85, -INF , P4 ;  /* 0xff800000558b7808 */ /* 0x004fe40002000000 */
[----:B------:R-:W-:Y:S02]  /*8e60*/  FMNMX.FTZ R140, R119, R140, !PT ;  /* 0x0000008c778c7209 */ /* 0x000fe40007810000 */
[----:B------:R-:W-:Y:S01]  /*8e70*/  ISETP.GT.AND P4, PT, R109, 0x81, PT ;  /* 0x000000816d00780c */ /* 0x000fe20003f84270 */
[----:B------:R2:W-:Y:S01]  /*8e80*/  MUFU.EX2 R96, R142 ;  /* 0x0000008e00607308 */ /* 0x0005e20000000800 */
[----:B0-----:R-:W-:-:S02]  /*8e90*/  FSEL R137, R137, -INF , P5 ;  /* 0xff80000089897808 */ /* 0x001fc40002800000 */
[----:B------:R-:W-:-:S05]  /*8ea0*/  ISETP.GT.AND P5, PT, R109, 0x88, PT ;  /* 0x000000886d00780c */ /* 0x000fca0003fa4270 */
[----:B------:R0:W-:Y:S01]  /*8eb0*/  MUFU.EX2 R80, R141 ;  /* 0x0000008d00507308 */ /* 0x0001e20000000800 */
[----:B--2---:R-:W-:Y:S02]  /*8ec0*/  FMNMX.FTZ R142, R139, R140, !PT ;  /* 0x0000008c8b8e7209 */ /* 0x004fe40007810000 */
[----:B----4-:R-:W-:Y:S02]  /*8ed0*/  FSEL R140, R73, -INF , P4 ;  /* 0xff800000498c7808 */ /* 0x010fe40002000000 */
[----:B------:R-:W-:Y:S01]  /*8ee0*/  FMNMX.FTZ R73, R137, R142, !PT ;  /* 0x0000008e89497209 */ /* 0x000fe20007810000 */
[----:B------:R-:W-:Y:S01]  /*8ef0*/  IMAD.U32 R142, RZ, RZ, UR5 ;  /* 0x00000005ff8e7e24 */ /* 0x000fe2000f8e00ff */
[----:B------:R-:W-:Y:S01]  /*8f00*/  ISETP.GT.AND P4, PT, R109, 0x89, PT ;  /* 0x000000896d00780c */ /* 0x000fe20003f84270 */
[----:B------:R-:W-:Y:S01]  /*8f10*/  MUFU.EX2 R15, R15 ;  /* 0x0000000f000f7308 */ /* 0x000fe20000000800 */
[----:B------:R-:W-:Y:S01]  /*8f20*/  FSEL R109, R76, -INF , P5 ;  /* 0xff8000004c6d7808 */ /* 0x000fe20002800000 */
[----:B0-----:R-:W-:Y:S01]  /*8f30*/  FFMA.FTZ R141, R75, R74, -R77 ;  /* 0x0000004a4b8d7223 */ /* 0x001fe2000001084d */
[----:B------:R-:W-:Y:S01]  /*8f40*/  FMNMX.FTZ R76, R140, R73, !PT ;  /* 0x000000498c4c7209 */ /* 0x000fe20007810000 */
[----:B------:R-:W-:Y:S01]  /*8f50*/  UMOV UR5, UR4 ;  /* 0x0000000400057c82 */ /* 0x000fe20008000000 */
[----:B-1----:R-:W-:-:S02]  /*8f60*/  FSEL R138, R138, -INF , P4 ;  /* 0xff8000008a8a7808 */ /* 0x002fc40002000000 */
[----:B------:R-:W-:Y:S01]  /*8f70*/  FMNMX.FTZ R85, R109, R76, !PT ;  /* 0x0000004c6d557209 */ /* 0x000fe20007810000 */
[----:B------:R0:W-:Y:S01]  /*8f80*/  MUFU.EX2 R73, R102 ;  /* 0x0000006600497308 */ /* 0x0001e20000000800 */
[----:B------:R-:W-:Y:S02]  /*8f90*/  @!P1 LEA R142, R142, UR60, 0x3 ;  /* 0x0000003c8e8e9c11 */ /* 0x000fe4000f8e18ff */
[----:B------:R-:W-:-:S05]  /*8fa0*/  FMNMX.FTZ R75, R138, R85, !PT ;  /* 0x000000558a4b7209 */ /* 0x000fca0007810000 */
[----:B------:R-:W1:Y:S01]  /*8fb0*/  SHFL.BFLY PT, R76, R75, 0x2, 0x1f ;  /* 0x0c401f004b4c7f89 */ /* 0x000e6200000e0000 */
[----:B------:R2:W-:Y:S01]  /*8fc0*/  MUFU.EX2 R85, R141 ;  /* 0x0000008d00557308 */ /* 0x0005e20000000800 */
[----:B0-----:R-:W-:Y:S01]  /*8fd0*/  FFMA.FTZ R102, R79, R74, -R77 ;  /* 0x0000004a4f667223 */ /* 0x001fe2000001084d */
[----:B------:R-:W-:-:S05]  /*8fe0*/  IMAD.U32 R79, RZ, RZ, UR4 ;  /* 0x00000004ff4f7e24 */ /* 0x000fca000f8e00ff */
[----:B------:R-:W-:Y:S01]  /*8ff0*/  @!P1 LEA R79, R79, UR60, 0x3 ;  /* 0x0000003c4f4f9c11 */ /* 0x000fe2000f8e18ff */
[----:B------:R-:W-:Y:S04]  /*9000*/  MUFU.EX2 R19, R19 ;  /* 0x0000001300137308 */ /* 0x000fe80000000800 */
[----:B------:R-:W-:Y:S01]  /*9010*/  @!P1 VIADD R79, R79, 0x31c40 ;  /* 0x00031c404f4f9836 */ /* 0x000fe20000000000 */
[----:B------:R-:W-:Y:S02]  /*9020*/  WARPGROUP.DEPBAR.LE gsb0, 0x0 ;  /* 0x00008000000079c5 */ /* 0x000fe40000010000 */
[----:B------:R-:W-:Y:S01]  /*9030*/  WARPGROUP.ARRIVE ;  /* 0x00000000000079c5 */ /* 0x000fe20000000000 */
[----:B------:R-:W-:Y:S01]  /*9040*/  MUFU.EX2 R21, R21 ;  /* 0x0000001500157308 */ /* 0x000fe20000000800 */
[----:B------:R-:W-:-:S02]  /*9050*/  @!P1 PRMT R79, RZ, 0x654, R79 ;  /* 0x00000654ff4f9816 */ /* 0x000fc4000000004f */
[----:B-1----:R-:W-:Y:S02]  /*9060*/  FMNMX.FTZ R76, R75, R76, !PT ;  /* 0x0000004c4b4c7209 */ /* 0x002fe40007810000 */
[----:B------:R-:W-:Y:S01]  /*9070*/  HGMMA.64x96x16.F32 R24, gdesc[UR28].tnspB, R24, gsb0 ;  /* 0x416000001c1879f0 */ /* 0x000fe20008000818 */
[----:B------:R-:W-:Y:S02]  /*9080*/  UIADD3 UR28, UR10, 0xc00, URZ ;  /* 0x00000c000a1c7890 */ /* 0x000fe4000fffe03f */
[----:B------:R-:W-:Y:S01]  /*9090*/  UIADD3 UR30, UR7, 0x200, URZ ;  /* 0x00000200071e7890 */ /* 0x000fe2000fffe03f */
[----:B------:R-:W0:Y:S01]  /*90a0*/  SHFL.BFLY PT, R75, R76, 0x1, 0x1f ;  /* 0x0c201f004c4b7f89 */ /* 0x000e2200000e0000 */
[----:B------:R-:W-:Y:S01]  /*90b0*/  UMOV UR29, 0xc0000010 ;  /* 0xc0000010001d7882 */ /* 0x000fe20000000000 */
[----:B------:R-:W-:Y:S01]  /*90c0*/  UMOV UR31, 0x80000020 ;  /* 0x80000020001f7882 */ /* 0x000fe20000000000 */
[----:B------:R-:W-:Y:S08]  /*90d0*/  MUFU.EX2 R23, R23 ;  /* 0x0000001700177308 */ /* 0x000ff00000000800 */
[----:B------:R-:W-:Y:S08]  /*90e0*/  MUFU.EX2 R132, R132 ;  /* 0x0000008400847308 */ /* 0x000ff00000000800 */
[----:B------:R-:W-:Y:S01]  /*90f0*/  MUFU.EX2 R122, R122 ;  /* 0x0000007a007a7308 */ /* 0x000fe20000000800 */
[----:B0-----:R-:W-:-:S07]  /*9100*/  FMNMX.FTZ R75, R76, R75, !PT ;  /* 0x0000004b4c4b7209 */ /* 0x001fce0007810000 */
[----:B------:R-:W-:Y:S01]  /*9110*/  MUFU.EX2 R97, R97 ;  /* 0x0000006100617308 */ /* 0x000fe20000000800 */
[C---:B------:R-:W-:Y:S01]  /*9120*/  FSETP.NEU.FTZ.AND P4, PT, R75.reuse, -INF , PT ;  /* 0xff8000004b00780b */ /* 0x040fe20003f9d000 */
[----:B--2---:R-:W-:-:S05]  /*9130*/  FMUL.FTZ R141, R75, R74 ;  /* 0x0000004a4b8d7220 */ /* 0x004fca0000410000 */
[----:B------:R-:W-:Y:S01]  /*9140*/  FSEL R141, R141, RZ, P4 ;  /* 0x000000ff8d8d7208 */ /* 0x000fe20002000000 */
[----:B------:R-:W-:Y:S04]  /*9150*/  MUFU.EX2 R89, R89 ;  /* 0x0000005900597308 */ /* 0x000fe80000000800 */
[-CC-:B------:R-:W-:Y:S01]  /*9160*/  FFMA.FTZ R78, R17, R74.reuse, -R141.reuse ;  /* 0x0000004a114e7223 */ /* 0x180fe2000001088d */
[-CC-:B------:R-:W-:Y:S01]  /*9170*/  FFMA.FTZ R17, R131, R74.reuse, -R141.reuse ;  /* 0x0000004a83117223 */ /* 0x180fe2000001088d */
[-CC-:B------:R-:W-:Y:S01]  /*9180*/  FFMA.FTZ R131, R125, R74.reuse, -R141.reuse ;  /* 0x0000004a7d837223 */ /* 0x180fe2000001088d */
[-CC-:B------:R-:W-:Y:S01]  /*9190*/  FFMA.FTZ R125, R104, R74.reuse, -R141.reuse ;  /* 0x0000004a687d7223 */ /* 0x180fe2000001088d */
[----:B------:R-:W-:Y:S01]  /*91a0*/  FSEL R104, R72, RZ, P3 ;  /* 0x000000ff48687208 */ /* 0x000fe20001800000 */
[-CC-:B------:R-:W-:Y:S01]  /*91b0*/  FFMA.FTZ R76, R13, R74.reuse, -R141.reuse ;  /* 0x0000004a0d4c7223 */ /* 0x180fe2000001088d */
[-CC-:B------:R-:W-:Y:S01]  /*91c0*/  FFMA.FTZ R13, R129, R74.reuse, -R141.reuse ;  /* 0x0000004a810d7223 */ /* 0x180fe2000001088d */
[-CC-:B------:R-:W-:Y:S01]  /*91d0*/  FFMA.FTZ R129, R130, R74.reuse, -R141.reuse ;  /* 0x0000004a82817223 */ /* 0x180fe2000001088d */
[-C--:B------:R-:W-:Y:S01]  /*91e0*/  FFMA.FTZ R130, R126, R74.reuse, -R141 ;  /* 0x0000004a7e827223 */ /* 0x080fe2000001088d */
[----:B------:R-:W-:Y:S01]  /*91f0*/  FADD.FTZ R77, -R104, R11 ;  /* 0x0000000b684d7221 */ /* 0x000fe20000010100 */
[----:B------:R-:W-:Y:S01]  /*9200*/  FSEL R11, R75, RZ, P4 ;  /* 0x000000ff4b0b7208 */ /* 0x000fe20002000000 */
[-CC-:B------:R-:W-:Y:S01]  /*9210*/  FFMA.FTZ R126, R127, R74.reuse, -R141.reuse ;  /* 0x0000004a7f7e7223 */ /* 0x180fe2000001088d */
[-CC-:B------:R-:W-:Y:S01]  /*9220*/  FFMA.FTZ R127, R105, R74.reuse, -R141.reuse ;  /* 0x0000004a697f7223 */ /* 0x180fe2000001088d */
[-C--:B------:R-:W-:Y:S01]  /*9230*/  FMUL.FTZ R105, R77, R74.reuse ;  /* 0x0000004a4d697220 */ /* 0x080fe20000410000 */
[----:B------:R-:W-:Y:S01]  /*9240*/  ISETP.GE.U32.AND P3, PT, R146, 0x180, PT ;  /* 0x000001809200780c */ /* 0x000fe20003f66070 */
[----:B------:R-:W-:Y:S01]  /*9250*/  FADD.FTZ R77, -R11, R10 ;  /* 0x0000000a0b4d7221 */ /* 0x000fe20000010100 */
[----:B------:R-:W-:Y:S01]  /*9260*/  VIADD R11, R144, 0x9 ;  /* 0x00000009900b7836 */ /* 0x000fe20000000000 */
[----:B------:R-:W-:Y:S01]  /*9270*/  MUFU.EX2 R76, R76 ;  /* 0x0000004c004c7308 */ /* 0x000fe20000000800 */
[-CC-:B------:R-:W-:Y:S01]  /*9280*/  FFMA.FTZ R20, R20, R74.reuse, -R141.reuse ;  /* 0x0000004a14147223 */ /* 0x180fe2000001088d */
[-C--:B------:R-:W-:Y:S01]  /*9290*/  FMUL.FTZ R104, R77, R74.reuse ;  /* 0x0000004a4d687220 */ /* 0x080fe20000410000 */
[-CC-:B------:R-:W-:Y:S01]  /*92a0*/  FFMA.FTZ R22, R22, R74.reuse, -R141.reuse ;  /* 0x0000004a16167223 */ /* 0x180fe2000001088d */
[----:B------:R-:W-:Y:S01]  /*92b0*/  SEL R77, R11, 0x9, !P3 ;  /* 0x000000090b4d7807 */ /* 0x000fe20005800000 */
        /* <DEDUP_REMOVED lines=18> */
[----:B------:R-:W-:Y:S01]  /*93e0*/  FFMA.FTZ R109, R109, R74, -R141 ;  /* 0x0000004a6d6d7223 */ /* 0x000fe2000001088d */
[----:B------:R-:W3:Y:S01]  /*93f0*/  MUFU.EX2 R13, R13 ;  /* 0x0000000d000d7308 */ /* 0x000ee20000000800 */
[----:B-1----:R-:W-:-:S02]  /*9400*/  @!P1 VIADD R105, R142, 0x31c60 ;  /* 0x00031c608e699836 */ /* 0x002fc40000000000 */
[----:B0-----:R-:W-:Y:S01]  /*9410*/  FFMA.FTZ R104, R11, R6, R76 ;  /* 0x000000060b687223 */ /* 0x001fe2000001004c */
[-CC-:B------:R-:W-:Y:S01]  /*9420*/  FFMA.FTZ R6, R135, R74.reuse, -R141.reuse ;  /* 0x0000004a87067223 */ /* 0x180fe2000001088d */
[-CC-:B------:R-:W-:Y:S01]  /*9430*/  FFMA.FTZ R138, R138, R74.reuse, -R141.reuse ;  /* 0x0000004a8a8a7223 */ /* 0x180fe2000001088d */
[----:B------:R-:W-:Y:S01]  /*9440*/  FFMA.FTZ R111, R111, R74, -R141 ;  /* 0x0000004a6f6f7223 */ /* 0x000fe2000001088d */
[----:B------:R-:W-:Y:S01]  /*9450*/  @!P1 PRMT R105, RZ, 0x654, R105 ;  /* 0x00000654ff699816 */ /* 0x000fe20000000069 */
[----:B------:R-:W0:Y:S01]  /*9460*/  MUFU.EX2 R78, R78 ;  /* 0x0000004e004e7308 */ /* 0x000e220000000800 */
[----:B--2---:R-:W-:Y:S01]  /*9470*/  FFMA.FTZ R142, R10, R5, R15 ;  /* 0x000000050a8e7223 */ /* 0x004fe2000001000f */
[C---:B------:R-:W-:Y:S01]  /*9480*/  ISETP.GT.AND P3, PT, R9.reuse, R12, PT ;  /* 0x0000000c0900720c */ /* 0x040fe20003f64270 */
[----:B------:R-:W-:Y:S02]  /*9490*/  VIADD R9, R9, 0xffffffff ;  /* 0xffffffff09097836 */ /* 0x000fe40000000000 */
[----:B------:R-:W-:-:S03]  /*94a0*/  FADD.FTZ R142, R19, R142 ;  /* 0x0000008e138e7221 */ /* 0x000fc60000010000 */
[----:B------:R-:W1:Y:S01]  /*94b0*/  MUFU.EX2 R17, R17 ;  /* 0x0000001100117308 */ /* 0x000e620000000800 */
[----:B------:R-:W-:Y:S01]  /*94c0*/  FADD.FTZ R142, R21, R142 ;  /* 0x0000008e158e7221 */ /* 0x000fe20000010000 */
[----:B------:R-:W-:Y:S02]  /*94d0*/  WARPGROUP.DEPBAR.LE gsb0, 0x0 ;  /* 0x00008000000079c5 */ /* 0x000fe40000010000 */
[----:B------:R-:W-:Y:S01]  /*94e0*/  WARPGROUP.ARRIVE ;  /* 0x00000000000079c5 */ /* 0x000fe20000000000 */
[----:B---3--:R-:W-:-:S03]  /*94f0*/  F2FP.F16.F32.PACK_AB R76, R13, R76 ;  /* 0x0000004c0d4c723e */ /* 0x008fc600000000ff */
[----:B------:R-:W2:Y:S02]  /*9500*/  MUFU.EX2 R20, R20 ;  /* 0x0000001400147308 */ /* 0x000ea40000000800 */
[----:B------:R-:W-:Y:S06]  /*9510*/  HGMMA.64x96x16.F32 R24, gdesc[UR28].tnspB, R24, gsb0 ;  /* 0x416000001c1879f0 */ /* 0x000fec0008000818 */
[----:B------:R-:W3:Y:S08]  /*9520*/  MUFU.EX2 R22, R22 ;  /* 0x0000001600167308 */ /* 0x000ef00000000800 */
[----:B------:R-:W-:Y:S08]  /*9530*/  MUFU.EX2 R128, R128 ;  /* 0x0000008000807308 */ /* 0x000ff00000000800 */
        /* <DEDUP_REMOVED lines=14> */
[----:B0-----:R-:W-:Y:S01]  /*9620*/  F2FP.F16.F32.PACK_AB R77, R19, R15 ;  /* 0x0000000f134d723e */ /* 0x001fe200000000ff */
[-CC-:B------:R-:W-:Y:S01]  /*9630*/  FFMA.FTZ R15, R106, R74.reuse, -R141.reuse ;  /* 0x0000004a6a0f7223 */ /* 0x180fe2000001088d */
[-C--:B------:R-:W-:Y:S01]  /*9640*/  FMUL.FTZ R24, R24, R11.reuse ;  /* 0x0000000b18187220 */ /* 0x080fe20000410000 */
[-C--:B------:R-:W-:Y:S01]  /*9650*/  FMUL.FTZ R25, R25, R11.reuse ;  /* 0x0000000b19197220 */ /* 0x080fe20000410000 */
[-C--:B------:R-:W-:Y:S01]  /*9660*/  FMUL.FTZ R28, R28, R11.reuse ;  /* 0x0000000b1c1c7220 */ /* 0x080fe20000410000 */
[----:B------:R-:W-:Y:S01]  /*9670*/  FMUL.FTZ R29, R29, R11 ;  /* 0x0000000b1d1d7220 */ /* 0x000fe20000410000 */
[----:B-1----:R-:W-:Y:S01]  /*9680*/  FADD.FTZ R79, R13, R104 ;  /* 0x000000680d4f7221 */ /* 0x002fe20000010000 */
[----:B------:R0:W-:Y:S01]  /*9690*/  @!P1 SYNCS.ARRIVE.TRANS64.RED.A1T0 RZ, [R105+URZ], RZ ;  /* 0x000000ff69ff99a7 */ /* 0x0001e2000810043f */
[----:B------:R-:W1:Y:S01]  /*96a0*/  MUFU.EX2 R116, R116 ;  /* 0x0000007400747308 */ /* 0x000e620000000800 */
[----:B------:R-:W-:Y:S01]  /*96b0*/  FFMA.FTZ R13, R136, R74, -R141 ;  /* 0x0000004a880d7223 */ /* 0x000fe2000001088d */
[----:B------:R-:W-:Y:S01]  /*96c0*/  FADD.FTZ R104, R78, R79 ;  /* 0x0000004f4e687221 */ /* 0x000fe20000010000 */
[----:B------:R-:W-:Y:S01]  /*96d0*/  F2FP.F16.F32.PACK_AB R79, R23, R21 ;  /* 0x00000015174f723e */ /* 0x000fe200000000ff */
[-C--:B------:R-:W-:Y:S01]  /*96e0*/  FMUL.FTZ R32, R32, R11.reuse ;  /* 0x0000000b20207220 */ /* 0x080fe20000410000 */
[C---:B------:R-:W-:Y:S01]  /*96f0*/  F2FP.F16.F32.PACK_AB R78, R17.reuse, R78 ;  /* 0x0000004e114e723e */ /* 0x040fe200000000ff */
[----:B------:R-:W-:Y:S01]  /*9700*/  FADD.FTZ R19, R17, R104 ;  /* 0x0000006811137221 */ /* 0x000fe20000010000 */
[----:B0-----:R-:W-:Y:S01]  /*9710*/  FADD.FTZ R105, R23, R142 ;  /* 0x0000008e17697221 */ /* 0x001fe20000010000 */
[----:B------:R-:W-:Y:S01]  /*9720*/  FFMA.FTZ R17, R92, R74, -R141 ;  /* 0x0000004a5c117223 */ /* 0x000fe2000001088d */
[----:B------:R-:W0:Y:S01]  /*9730*/  MUFU.EX2 R108, R108 ;  /* 0x0000006c006c7308 */ /* 0x000e220000000800 */
[----:B--2---:R-:W-:Y:S01]  /*9740*/  FADD.FTZ R19, R20, R19 ;  /* 0x0000001314137221 */ /* 0x004fe20000010000 */
[----:B------:R-:W-:Y:S01]  /*9750*/  FADD.FTZ R105, R98, R105 ;  /* 0x0000006962697221 */ /* 0x000fe20000010000 */
[----:B------:R2:W-:Y:S01]  /*9760*/  STSM.16.M88.4 [R0+0x24300], R76 ;  /* 0x0243004c00007844 */ /* 0x0005e20000000200 */
[C---:B---3--:R-:W-:Y:S01]  /*9770*/  F2FP.F16.F32.PACK_AB R20, R22.reuse, R20 ;  /* 0x000000141614723e */ /* 0x048fe200000000ff */
[----:B------:R-:W-:Y:S01]  /*9780*/  FADD.FTZ R19, R22, R19 ;  /* 0x0000001316137221 */ /* 0x000fe20000010000 */
[----:B------:R-:W-:Y:S01]  /*9790*/  FADD.FTZ R105, R14, R105 ;  /* 0x000000690e697221 */ /* 0x000fe20000010000 */
[----:B----4-:R-:W-:Y:S01]  /*97a0*/  F2FP.F16.F32.PACK_AB R22, R129, R128 ;  /* 0x000000808116723e */ /* 0x010fe200000000ff */
[----:B------:R3:W-:Y:S01]  /*97b0*/  MUFU.EX2 R92, R103 ;  /* 0x00000067005c7308 */ /* 0x0007e20000000800 */
[----:B------:R-:W-:Y:S01]  /*97c0*/  FADD.FTZ R104, R128, R19 ;  /* 0x0000001380687221 */ /* 0x000fe20000010000 */
[----:B------:R-:W-:Y:S01]  /*97d0*/  FADD.FTZ R105, R18, R105 ;  /* 0x0000006912697221 */ /* 0x000fe20000010000 */
[----:B------:R-:W-:Y:S01]  /*97e0*/  FFMA.FTZ R19, R110, R74, -R141 ;  /* 0x0000004a6e137223 */ /* 0x000fe2000001088d */
[-C--:B------:R-:W-:Y:S01]  /*97f0*/  FMUL.FTZ R33, R33, R11.reuse ;  /* 0x0000000b21217220 */ /* 0x080fe20000410000 */
[----:B------:R-:W-:Y:S01]  /*9800*/  FADD.FTZ R21, R129, R104 ;  /* 0x0000006881157221 */ /* 0x000fe20000010000 */
[----:B------:R-:W-:Y:S01]  /*9810*/  FADD.FTZ R105, R132, R105 ;  /* 0x0000006984697221 */ /* 0x000fe20000010000 */
[-C--:B------:R-:W-:Y:S01]  /*9820*/  FMUL.FTZ R36, R36, R11.reuse ;  /* 0x0000000b24247220 */ /* 0x080fe20000410000 */
[----:B------:R-:W4:Y:S01]  /*9830*/  MUFU.EX2 R5, R117 ;  /* 0x0000007500057308 */ /* 0x000f220000000800 */
[----:B-----5:R-:W-:Y:S01]  /*9840*/  FADD.FTZ R104, R120, R21 ;  /* 0x0000001578687221 */ /* 0x020fe20000010000 */
[----:B------:R-:W-:Y:S01]  /*9850*/  FADD.FTZ R106, R122, R105 ;  /* 0x000000697a6a7221 */ /* 0x000fe20000010000 */
[----:B------:R-:W-:Y:S01]  /*9860*/  F2FP.F16.F32.PACK_AB R120, R133, R120 ;  /* 0x000000788578723e */ /* 0x000fe200000000ff */
[----:B------:R-:W-:Y:S01]  /*9870*/  FMUL.FTZ R37, R37, R11 ;  /* 0x0000000b25257220 */ /* 0x000fe20000410000 */
[----:B------:R-:W-:Y:S01]  /*9880*/  FADD.FTZ R104, R133, R104 ;  /* 0x0000006885687221 */ /* 0x000fe20000010000 */
[C---:B------:R-:W-:Y:S01]  /*9890*/  FADD.FTZ R21, R121.reuse, R106 ;  /* 0x0000006a79157221 */ /* 0x040fe20000010000 */
[----:B------:R-:W-:Y:S01]  /*98a0*/  F2FP.F16.F32.PACK_AB R121, R121, R122 ;  /* 0x0000007a7979723e */ /* 0x000fe200000000ff */
[----:B------:R-:W5:Y:S01]  /*98b0*/  MUFU.EX2 R81, R81 ;  /* 0x0000005100517308 */ /* 0x000f620000000800 */
[----:B------:R-:W-:Y:S01]  /*98c0*/  FADD.FTZ R104, R123, R104 ;  /* 0x000000687b687221 */ /* 0x000fe20000010000 */
[----:B------:R-:W-:Y:S01]  /*98d0*/  FADD.FTZ R106, R124, R21 ;  /* 0x000000157c6a7221 */ /* 0x000fe20000010000 */
[C---:B------:R-:W-:Y:S01]  /*98e0*/  F2FP.F16.F32.PACK_AB R122, R131.reuse, R123 ;  /* 0x0000007b837a723e */ /* 0x040fe200000000ff */
[-C--:B------:R-:W-:Y:S01]  /*98f0*/  FMUL.FTZ R40, R40, R11.reuse ;  /* 0x0000000b28287220 */ /* 0x080fe20000410000 */
[----:B------:R-:W-:Y:S01]  /*9900*/  FADD.FTZ R21, R131, R104 ;  /* 0x0000006883157221 */ /* 0x000fe20000010000 */
[C---:B------:R-:W-:Y:S01]  /*9910*/  FADD.FTZ R106, R113.reuse, R106 ;  /* 0x0000006a716a7221 */ /* 0x040fe20000010000 */
[----:B------:R-:W-:Y:S01]  /*9920*/  F2FP.F16.F32.PACK_AB R123, R113, R124 ;  /* 0x0000007c717b723e */ /* 0x000fe200000000ff */
[----:B------:R-:W-:Y:S01]  /*9930*/  MUFU.EX2 R6, R6 ;  /* 0x0000000600067308 */ /* 0x000fe20000000800 */
[----:B------:R-:W-:Y:S01]  /*9940*/  FADD.FTZ R23, R112, R21 ;  /* 0x0000001570177221 */ /* 0x000fe20000010000 */
[----:B---3--:R-:W-:Y:S01]  /*9950*/  FADD.FTZ R103, R115, R106 ;  /* 0x0000006a73677221 */ /* 0x008fe20000010000 */
[----:B------:R-:W-:Y:S01]  /*9960*/  F2FP.F16.F32.PACK_AB R21, R14, R98 ;  /* 0x000000620e15723e */ /* 0x000fe200000000ff */
[-C--:B------:R-:W-:Y:S01]  /*9970*/  FMUL.FTZ R41, R41, R11.reuse ;  /* 0x0000000b29297220 */ /* 0x080fe20000410000 */
[----:B------:R-:W-:Y:S01]  /*9980*/  FADD.FTZ R23, R130, R23 ;  /* 0x0000001782177221 */ /* 0x000fe20000010000 */
[----:B------:R-:W-:Y:S01]  /*9990*/  FADD.FTZ R14, R134, R103 ;  /* 0x00000067860e7221 */ /* 0x000fe20000010000 */
[----:B------:R-:W-:Y:S01]  /*99a0*/  F2FP.F16.F32.PACK_AB R104, R130, R112 ;  /* 0x000000708268723e */ /* 0x000fe200000000ff */
[----:B------:R-:W-:Y:S01]  /*99b0*/  MUFU.EX2 R84, R84 ;  /* 0x0000005400547308 */ /* 0x000fe20000000800 */
[----:B--2---:R-:W-:Y:S01]  /*99c0*/  FADD.FTZ R77, R114, R23 ;  /* 0x00000017724d7221 */ /* 0x004fe20000010000 */
[----:B------:R-:W-:Y:S01]  /*99d0*/  FADD.FTZ R79, R107, R14 ;  /* 0x0000000e6b4f7221 */ /* 0x000fe20000010000 */
[----:B------:R-:W-:Y:S01]  /*99e0*/  F2FP.F16.F32.PACK_AB R23, R132, R18 ;  /* 0x000000128417723e */ /* 0x000fe200000000ff */
[----:B------:R-:W-:Y:S01]  /*99f0*/  FMUL.FTZ R44, R44, R11 ;  /* 0x0000000b2c2c7220 */ /* 0x000fe20000410000 */
[----:B------:R-:W-:Y:S01]  /*9a00*/  FADD.FTZ R14, R126, R77 ;  /* 0x0000004d7e0e7221 */ /* 0x000fe20000010000 */
[----:B------:R-:W-:Y:S01]  /*9a10*/  FADD.FTZ R18, R96, R79 ;  /* 0x0000004f60127221 */ /* 0x000fe20000010000 */
[----:B------:R-:W-:Y:S01]  /*9a20*/  F2FP.F16.F32.PACK_AB R105, R134, R115 ;  /* 0x000000738669723e */ /* 0x000fe200000000ff */
[----:B------:R-:W2:Y:S01]  /*9a30*/  MUFU.EX2 R13, R13 ;  /* 0x0000000d000d7308 */ /* 0x000ea20000000800 */
[----:B------:R-:W-:Y:S01]  /*9a40*/  FADD.FTZ R14, R125, R14 ;  /* 0x0000000e7d0e7221 */ /* 0x000fe20000010000 */
[----:B------:R-:W-:Y:S01]  /*9a50*/  FADD.FTZ R77, R97, R18 ;  /* 0x00000012614d7221 */ /* 0x000fe20000010000 */
[----:B------:R-:W-:Y:S01]  /*9a60*/  F2FP.F16.F32.PACK_AB R106, R126, R114 ;  /* 0x000000727e6a723e */ /* 0x000fe200000000ff */
[----:B------:R3:W-:Y:S01]  /*9a70*/  STSM.16.M88.4 [R0+0x25b00], R20 ;  /* 0x025b001400007844 */ /* 0x0007e20000000200 */
[----:B------:R-:W-:Y:S01]  /*9a80*/  FADD.FTZ R79, R127, R14 ;  /* 0x0000000e7f4f7221 */ /* 0x000fe20000010000 */
[----:B------:R-:W-:Y:S01]  /*9a90*/  FADD.FTZ R18, R88, R77 ;  /* 0x0000004d58127221 */ /* 0x000fe20000010000 */
[----:B------:R-:W-:Y:S01]  /*9aa0*/  F2FP.F16.F32.PACK_AB R107, R96, R107 ;  /* 0x0000006b606b723e */ /* 0x000fe200000000ff */
[----:B------:R-:W3:Y:S01]  /*9ab0*/  MUFU.EX2 R15, R15 ;  /* 0x0000000f000f7308 */ /* 0x000ee20000000800 */
[----:B-1----:R-:W-:Y:S01]  /*9ac0*/  FADD.FTZ R79, R116, R79 ;  /* 0x0000004f744f7221 */ /* 0x002fe20000010000 */
[----:B------:R-:W-:Y:S01]  /*9ad0*/  FADD.FTZ R77, R89, R18 ;  /* 0x00000012594d7221 */ /* 0x000fe20000010000 */
[----:B------:R-:W-:Y:S01]  /*9ae0*/  STSM.16.M88.4 [R0+0x27300], R120 ;  /* 0x0273007800007844 */ /* 0x000fe20000000200 */
[----:B------:R-:W-:Y:S01]  /*9af0*/  FMUL.FTZ R45, R45, R11 ;  /* 0x0000000b2d2d7220 */ /* 0x000fe20000410000 */
[----:B0-----:R-:W-:Y:S01]  /*9b00*/  FADD.FTZ R18, R108, R79 ;  /* 0x0000004f6c127221 */ /* 0x001fe20000010000 */
[----:B------:R-:W-:Y:S01]  /*9b10*/  FADD.FTZ R76, R80, R77 ;  /* 0x0000004d504c7221 */ /* 0x000fe20000010000 */
[----:B------:R-:W-:Y:S01]  /*9b20*/  STSM.16.M88.4 [R0+0x28b00], R104 ;  /* 0x028b006800007844 */ /* 0x000fe20000000200 */
[----:B------:R-:W0:Y:S01]  /*9b30*/  MUFU.EX2 R99, R99 ;  /* 0x0000006300637308 */ /* 0x000e220000000800 */
[----:B----4-:R-:W-:Y:S01]  /*9b40*/  FADD.FTZ R77, R5, R18 ;  /* 0x00000012054d7221 */ /* 0x010fe20000010000 */
[----:B-----5:R-:W-:Y:S01]  /*9b50*/  FADD.FTZ R79, R81, R76 ;  /* 0x0000004c514f7221 */ /* 0x020fe20000010000 */
[----:B--2---:R-:W-:Y:S01]  /*9b60*/  F2FP.F16.F32.PACK_AB R78, R92, R13 ;  /* 0x0000000d5c4e723e */ /* 0x004fe200000000ff */
[----:B------:R-:W-:Y:S01]  /*9b70*/  FMUL.FTZ R48, R48, R11 ;  /* 0x0000000b30307220 */ /* 0x000fe20000410000 */
[----:B------:R-:W-:Y:S01]  /*9b80*/  FADD.FTZ R18, R6, R77 ;  /* 0x0000004d06127221 */ /* 0x000fe20000010000 */
[----:B------:R-:W-:Y:S01]  /*9b90*/  FADD.FTZ R76, R84, R79 ;  /* 0x0000004f544c7221 */ /* 0x000fe20000010000 */
[----:B---3--:R-:W-:Y:S01]  /*9ba0*/  F2FP.F16.F32.PACK_AB R20, R127, R125 ;  /* 0x0000007d7f14723e */ /* 0x008fe200000000ff */
[----:B------:R-:W1:Y:S01]  /*9bb0*/  MUFU.EX2 R110, R118 ;  /* 0x00000076006e7308 */ /* 0x000e620000000800 */
[----:B------:R-:W-:Y:S01]  /*9bc0*/  FADD.FTZ R77, R13, R18 ;  /* 0x000000120d4d7221 */ /* 0x000fe20000010000 */
        /* <DEDUP_REMOVED lines=8> */
[----:B0-----:R-:W-:Y:S01]  /*9c50*/  FADD.FTZ R79, R99, R76 ;  /* 0x0000004c634f7221 */ /* 0x001fe20000010000 */
[----:B------:R-:W-:Y:S01]  /*9c60*/  F2FP.F16.F32.PACK_AB R76, R6, R5 ;  /* 0x00000005064c723e */ /* 0x000fe200000000ff */
[----:B------:R-:W-:Y:S01]  /*9c70*/  FMUL.FTZ R52, R52, R11 ;  /* 0x0000000b34347220 */ /* 0x000fe20000410000 */
[----:B------:R-:W-:Y:S01]  /*9c80*/  F2FP.F16.F32.PACK_AB R23, R80, R89 ;  /* 0x000000595017723e */ /* 0x000fe200000000ff */
[-C--:B------:R-:W-:Y:S01]  /*9c90*/  FMUL.FTZ R53, R53, R11.reuse ;  /* 0x0000000b35357220 */ /* 0x080fe20000410000 */
[----:B------:R-:W-:Y:S01]  /*9ca0*/  FMUL.FTZ R56, R56, R11 ;  /* 0x0000000b38387220 */ /* 0x000fe20000410000 */
[----:B------:R-:W0:Y:S01]  /*9cb0*/  MUFU.EX2 R17, R17 ;  /* 0x0000001100117308 */ /* 0x000e220000000800 */
[----:B-1----:R-:W-:Y:S01]  /*9cc0*/  FADD.FTZ R6, R110, R77 ;  /* 0x0000004d6e067221 */ /* 0x002fe20000010000 */
[----:B------:R-:W-:Y:S01]  /*9cd0*/  F2FP.F16.F32.PACK_AB R77, R84, R81 ;  /* 0x00000051544d723e */ /* 0x000fe200000000ff */
[----:B------:R1:W-:Y:S01]  /*9ce0*/  STSM.16.M88.4 [R0+0x2a300], R20 ;  /* 0x02a3001400007844 */ /* 0x0003e20000000200 */
[----:B------:R-:W-:Y:S01]  /*9cf0*/  F2FP.F16.F32.PACK_AB R96, R110, R15 ;  /* 0x0000000f6e60723e */ /* 0x000fe200000000ff */
[-C--:B------:R-:W-:Y:S01]  /*9d00*/  FMUL.FTZ R57, R57, R11.reuse ;  /* 0x0000000b39397220 */ /* 0x080fe20000410000 */
[-C--:B------:R-:W-:Y:S01]  /*9d10*/  FMUL.FTZ R60, R60, R11.reuse ;  /* 0x0000000b3c3c7220 */ /* 0x080fe20000410000 */
[----:B------:R-:W-:Y:S01]  /*9d20*/  FMUL.FTZ R61, R61, R11 ;  /* 0x0000000b3d3d7220 */ /* 0x000fe20000410000 */
[----:B------:R-:W3:Y:S01]  /*9d30*/  MUFU.EX2 R82, R82 ;  /* 0x0000005200527308 */ /* 0x000ee20000000800 */
[C---:B--2---:R-:W-:Y:S01]  /*9d40*/  FADD.FTZ R79, R94.reuse, R79 ;  /* 0x0000004f5e4f7221 */ /* 0x044fe20000010000 */
[----:B------:R-:W-:Y:S01]  /*9d50*/  F2FP.F16.F32.PACK_AB R97, R94, R99 ;  /* 0x000000635e61723e */ /* 0x000fe200000000ff */
[-C--:B------:R-:W-:Y:S01]  /*9d60*/  FMUL.FTZ R64, R64, R11.reuse ;  /* 0x0000000b40407220 */ /* 0x080fe20000410000 */
[-C--:B------:R-:W-:Y:S01]  /*9d70*/  FMUL.FTZ R65, R65, R11.reuse ;  /* 0x0000000b41417220 */ /* 0x080fe20000410000 */
[-C--:B------:R-:W-:Y:S01]  /*9d80*/  FMUL.FTZ R68, R68, R11.reuse ;  /* 0x0000000b44447220 */ /* 0x080fe20000410000 */
[----:B------:R-:W-:Y:S01]  /*9d90*/  FMUL.FTZ R69, R69, R11 ;  /* 0x0000000b45457220 */ /* 0x000fe20000410000 */
        /* <DEDUP_REMOVED lines=10> */
[----:B---3--:R-:W-:Y:S01]  /*9e40*/  FADD.FTZ R6, R82, R79 ;  /* 0x0000004f52067221 */ /* 0x008fe20000010000 */
[----:B------:R-:W-:Y:S01]  /*9e50*/  F2FP.F16.F32.PACK_AB R79, R85, R73 ;  /* 0x00000049554f723e */ /* 0x000fe200000000ff */
[-C--:B------:R-:W-:Y:S01]  /*9e60*/  FMUL.FTZ R39, R39, R10.reuse ;  /* 0x0000000a27277220 */ /* 0x080fe20000410000 */
[-C--:B------:R-:W-:Y:S01]  /*9e70*/  FMUL.FTZ R42, R42, R10.reuse ;  /* 0x0000000a2a2a7220 */ /* 0x080fe20000410000 */
[-C--:B------:R-:W-:Y:S01]  /*9e80*/  FMUL.FTZ R43, R43, R10.reuse ;  /* 0x0000000a2b2b7220 */ /* 0x080fe20000410000 */
[-C--:B------:R-:W-:Y:S01]  /*9e90*/  FMUL.FTZ R46, R46, R10.reuse ;  /* 0x0000000a2e2e7220 */ /* 0x080fe20000410000 */
[----:B------:R3:W-:Y:S01]  /*9ea0*/  STSM.16.M88.4 [R0+0x2bb00], R76 ;  /* 0x02bb004c00007844 */ /* 0x0007e20000000200 */
[----:B------:R-:W4:Y:S01]  /*9eb0*/  MUFU.EX2 R90, R90 ;  /* 0x0000005a005a7308 */ /* 0x000f220000000800 */
[C---:B--2---:R-:W-:Y:S01]  /*9ec0*/  FADD.FTZ R18, R98.reuse, R5 ;  /* 0x0000000562127221 */ /* 0x044fe20000010000 */
[----:B------:R-:W-:Y:S01]  /*9ed0*/  F2FP.F16.F32.PACK_AB R98, R98, R17 ;  /* 0x000000116262723e */ /* 0x000fe200000000ff */
[-C--:B------:R-:W-:Y:S01]  /*9ee0*/  FMUL.FTZ R47, R47, R10.reuse ;  /* 0x0000000a2f2f7220 */ /* 0x080fe20000410000 */
[-C--:B------:R-:W-:Y:S01]  /*9ef0*/  FMUL.FTZ R50, R50, R10.reuse ;  /* 0x0000000a32327220 */ /* 0x080fe20000410000 */
[-C--:B------:R-:W-:Y:S01]  /*9f00*/  FMUL.FTZ R51, R51, R10.reuse ;  /* 0x0000000a33337220 */ /* 0x080fe20000410000 */
[-C--:B------:R-:W-:Y:S01]  /*9f10*/  FMUL.FTZ R54, R54, R10.reuse ;  /* 0x0000000a36367220 */ /* 0x080fe20000410000 */
[----:B------:R-:W-:Y:S01]  /*9f20*/  FMUL.FTZ R55, R55, R10 ;  /* 0x0000000a37377220 */ /* 0x000fe20000410000 */
[----:B------:R-:W1:Y:S01]  /*9f30*/  MUFU.EX2 R102, R102 ;  /* 0x0000006600667308 */ /* 0x000e620000000800 */
[C---:B0-----:R-:W-:Y:S01]  /*9f40*/  F2FP.F16.F32.PACK_AB R99, R91.reuse, R82 ;  /* 0x000000525b63723e */ /* 0x041fe200000000ff */
[----:B------:R-:W-:Y:S01]  /*9f50*/  FADD.FTZ R5, R91, R6 ;  /* 0x000000065b057221 */ /* 0x000fe20000010000 */
[-C--:B------:R-:W-:Y:S01]  /*9f60*/  FMUL.FTZ R58, R58, R10.reuse ;  /* 0x0000000a3a3a7220 */ /* 0x080fe20000410000 */
[-C--:B------:R-:W-:Y:S01]  /*9f70*/  FMUL.FTZ R59, R59, R10.reuse ;  /* 0x0000000a3b3b7220 */ /* 0x080fe20000410000 */
[-C--:B------:R-:W-:Y:S01]  /*9f80*/  FMUL.FTZ R62, R62, R10.reuse ;  /* 0x0000000a3e3e7220 */ /* 0x080fe20000410000 */
[----:B------:R2:W-:Y:S01]  /*9f90*/  STSM.16.M88.4 [R0+0x2d300], R96 ;  /* 0x02d3006000007844 */ /* 0x0005e20000000200 */
[-C--:B------:R-:W-:Y:S01]  /*9fa0*/  FMUL.FTZ R63, R63, R10.reuse ;  /* 0x0000000a3f3f7220 */ /* 0x080fe20000410000 */
[----:B------:R-:W-:Y:S01]  /*9fb0*/  MUFU.EX2 R86, R86 ;  /* 0x0000005600567308 */ /* 0x000fe20000000800 */
[----:B----4-:R-:W-:Y:S01]  /*9fc0*/  FADD.FTZ R5, R90, R5 ;  /* 0x000000055a057221 */ /* 0x010fe20000010000 */
[-C--:B------:R-:W-:Y:S01]  /*9fd0*/  FMUL.FTZ R66, R66, R10.reuse ;  /* 0x0000000a42427220 */ /* 0x080fe20000410000 */
[-C--:B------:R-:W-:Y:S01]  /*9fe0*/  FMUL.FTZ R67, R67, R10.reuse ;  /* 0x0000000a43437220 */ /* 0x080fe20000410000 */
[-C--:B------:R-:W-:Y:S01]  /*9ff0*/  FMUL.FTZ R70, R70, R10.reuse ;  /* 0x0000000a46467220 */ /* 0x080fe20000410000 */
[----:B------:R-:W-:Y:S01]  /*a000*/  FMUL.FTZ R71, R71, R10 ;  /* 0x0000000a47477220 */ /* 0x000fe20000410000 */
[----:B------:R-:W-:-:S02]  /*a010*/  IMAD.MOV.U32 R11, RZ, RZ, R72 ;  /* 0x000000ffff0b7224 */ /* 0x000fc400078e0048 */
[----:B------:R-:W0:Y:S01]  /*a020*/  MUFU.EX2 R87, R87 ;  /* 0x0000005700577308 */ /* 0x000e220000000800 */
[C---:B-1----:R-:W-:Y:S01]  /*a030*/  F2FP.F16.F32.PACK_AB R21, R102.reuse, R90 ;  /* 0x0000005a6615723e */ /* 0x042fe200000000ff */
[----:B------:R-:W-:Y:S01]  /*a040*/  FADD.FTZ R5, R102, R5 ;  /* 0x0000000566057221 */ /* 0x000fe20000010000 */
[----:B------:R-:W-:-:S05]  /*a050*/  IMAD.MOV.U32 R10, RZ, RZ, R75 ;  /* 0x000000ffff0a7224 */ /* 0x000fca00078e004b */
[----:B------:R-:W1:Y:S08]  /*a060*/  MUFU.EX2 R19, R19 ;  /* 0x0000001300137308 */ /* 0x000e700000000800 */
[----:B------:R-:W4:Y:S01]  /*a070*/  MUFU.EX2 R14, R111 ;  /* 0x0000006f000e7308 */ /* 0x000f220000000800 */
[----:B0-----:R-:W-:-:S07]  /*a080*/  F2FP.F16.F32.PACK_AB R23, R87, R86 ;  /* 0x000000565717723e */ /* 0x001fce00000000ff */
[----:B------:R-:W0:Y:S01]  /*a090*/  MUFU.EX2 R119, R119 ;  /* 0x0000007700777308 */ /* 0x000e220000000800 */
[----:B-1----:R-:W-:Y:S01]  /*a0a0*/  FADD.FTZ R13, R19, R18 ;  /* 0x00000012130d7221 */ /* 0x002fe20000010000 */
[----:B------:R-:W-:-:S04]  /*a0b0*/  FADD.FTZ R18, R86, R5 ;  /* 0x0000000556127221 */ /* 0x000fc80000010000 */
[----:B------:R-:W-:Y:S02]  /*a0c0*/  FADD.FTZ R18, R87, R18 ;  /* 0x0000001257127221 */ /* 0x000fe40000010000 */
[----:B------:R-:W1:Y:S01]  /*a0d0*/  MUFU.EX2 R139, R139 ;  /* 0x0000008b008b7308 */ /* 0x000e620000000800 */
[C---:B----4-:R-:W-:Y:S01]  /*a0e0*/  F2FP.F16.F32.PACK_AB R20, R14.reuse, R19 ;  /* 0x000000130e14723e */ /* 0x050fe200000000ff */
[----:B------:R-:W-:Y:S01]  /*a0f0*/  FADD.FTZ R6, R14, R13 ;  /* 0x0000000d0e067221 */ /* 0x000fe20000010000 */
[----:B------:R-:W-:-:S05]  /*a100*/  IMAD.MOV.U32 R13, RZ, RZ, R4 ;  /* 0x000000ffff0d7224 */ /* 0x000fca00078e0004 */
[----:B------:R-:W4:Y:S01]  /*a110*/  MUFU.EX2 R83, R83 ;  /* 0x0000005300537308 */ /* 0x000f220000000800 */
[----:B0-----:R-:W-:-:S07]  /*a120*/  FADD.FTZ R6, R119, R6 ;  /* 0x0000000677067221 */ /* 0x001fce0000010000 */
[----:B------:R-:W3:Y:S01]  /*a130*/  MUFU.EX2 R95, R95 ;  /* 0x0000005f005f7308 */ /* 0x000ee20000000800 */
[C---:B-1----:R-:W-:Y:S01]  /*a140*/  F2FP.F16.F32.PACK_AB R22, R139.reuse, R119 ;  /* 0x000000778b16723e */ /* 0x042fe200000000ff */
[----:B------:R-:W-:-:S04]  /*a150*/  FADD.FTZ R6, R139, R6 ;  /* 0x000000068b067221 */ /* 0x000fc80000010000 */
[----:B------:R2:W-:Y:S02]  /*a160*/  STSM.16.M88.4 [R0+0x2eb00], R20 ;  /* 0x02eb001400007844 */ /* 0x0005e40000000200 */
[----:B------:R-:W0:Y:S01]  /*a170*/  MUFU.EX2 R101, R101 ;  /* 0x0000006500657308 */ /* 0x000e220000000800 */
[----:B----4-:R-:W-:-:S07]  /*a180*/  FADD.FTZ R18, R83, R18 ;  /* 0x0000001253127221 */ /* 0x010fce0000010000 */
[----:B------:R-:W1:Y:S01]  /*a190*/  MUFU.EX2 R100, R100 ;  /* 0x0000006400647308 */ /* 0x000e620000000800 */
[C---:B---3--:R-:W-:Y:S01]  /*a1a0*/  F2FP.F16.F32.PACK_AB R77, R95.reuse, R83 ;  /* 0x000000535f4d723e */ /* 0x048fe200000000ff */
[----:B------:R-:W-:-:S06]  /*a1b0*/  FADD.FTZ R18, R95, R18 ;  /* 0x000000125f127221 */ /* 0x000fcc0000010000 */
[----:B------:R-:W3:Y:S01]  /*a1c0*/  MUFU.EX2 R137, R137 ;  /* 0x0000008900897308 */ /* 0x000ee20000000800 */
[----:B0-----:R-:W-:-:S07]  /*a1d0*/  FADD.FTZ R5, R101, R18 ;  /* 0x0000001265057221 */ /* 0x001fce0000010000 */
[----:B------:R-:W0:Y:S01]  /*a1e0*/  MUFU.EX2 R140, R140 ;  /* 0x0000008c008c7308 */ /* 0x000e220000000800 */
[C---:B-1----:R-:W-:Y:S01]  /*a1f0*/  F2FP.F16.F32.PACK_AB R79, R100.reuse, R101 ;  /* 0x00000065644f723e */ /* 0x042fe200000000ff */
[----:B------:R-:W-:-:S06]  /*a200*/  FADD.FTZ R5, R100, R5 ;  /* 0x0000000564057221 */ /* 0x000fcc0000010000 */
[----:B------:R-:W1:Y:S01]  /*a210*/  MUFU.EX2 R109, R109 ;  /* 0x0000006d006d7308 */ /* 0x000e620000000800 */
[----:B---3--:R-:W-:-:S07]  /*a220*/  FADD.FTZ R6, R137, R6 ;  /* 0x0000000689067221 */ /* 0x008fce0000010000 */
[----:B------:R-:W3:Y:S01]  /*a230*/  MUFU.EX2 R138, R138 ;  /* 0x0000008a008a7308 */ /* 0x000ee20000000800 */
[C---:B0-----:R-:W-:Y:S01]  /*a240*/  F2FP.F16.F32.PACK_AB R76, R140.reuse, R137 ;  /* 0x000000898c4c723e */ /* 0x041fe200000000ff */
[----:B------:R-:W-:-:S04]  /*a250*/  FADD.FTZ R6, R140, R6 ;  /* 0x000000068c067221 */ /* 0x000fc80000010000 */
[----:B-1----:R-:W-:Y:S01]  /*a260*/  FADD.FTZ R6, R109, R6 ;  /* 0x000000066d067221 */ /* 0x002fe20000010000 */
[----:B---3--:R-:W-:-:S03]  /*a270*/  F2FP.F16.F32.PACK_AB R78, R138, R109 ;  /* 0x0000006d8a4e723e */ /* 0x008fc600000000ff */
        /* <DEDUP_REMOVED lines=10> */
.L_x_11273:
[----:B------:R-:W-:-:S13]  /*a320*/  ISETP.GE.AND P2, PT, R9, R156, PT ;  /* 0x0000009c0900720c */ /* 0x000fda0003f46270 */
[----:B------:R-:W-:Y:S05]  /*a330*/  @!P2 BRA `(.L_x_11283) ;  /* 0x0000004000b4a947 */ /* 0x000fea0003800000 */
[----:B------:R-:W1:Y:S01]  /*a340*/  S2R R10, SR_TID.X ;  /* 0x00000000000a7919 */ /* 0x000e620000002100 */
[----:B------:R-:W-:Y:S01]  /*a350*/  R2UR UR5, R157 ;  /* 0x000000009d0572ca */ /* 0x000fe200000e0000 */
[----:B------:R-:W-:Y:S01]  /*a360*/  UMOV UR23, 0xc0000010 ;  /* 0xc000001000177882 */ /* 0x000fe20000000000 */
[----:B------:R-:W-:Y:S01]  /*a370*/  UMOV UR27, 0xc0000010 ;  /* 0xc0000010001b7882 */ /* 0x000fe20000000000 */
[----:B------:R-:W-:Y:S01]  /*a380*/  IMAD.MOV.U32 R8, RZ, RZ, R72 ;  /* 0x000000ffff087224 */ /* 0x000fe200078e0048 */
[----:B------:R-:W-:Y:S01]  /*a390*/  UMOV UR7, UR4 ;  /* 0x0000000400077c82 */ /* 0x000fe20008000000 */
[----:B------:R-:W-:Y:S01]  /*a3a0*/  IMAD.MOV.U32 R7, RZ, RZ, R75 ;  /* 0x000000ffff077224 */ /* 0x000fe200078e004b */
[----:B------:R-:W-:Y:S01]  /*a3b0*/  UMOV UR57, 0xc0000010 ;  /* 0xc000001000397882 */ /* 0x000fe20000000000 */
[----:B------:R-:W-:Y:S01]  /*a3c0*/  IMAD.U32 R153, RZ, RZ, UR23 ;  /* 0x00000017ff997e24 */ /* 0x000fe2000f8e00ff */
[----:B------:R-:W-:Y:S01]  /*a3d0*/  UMOV UR53, 0xc0000010 ;  /* 0xc000001000357882 */ /* 0x000fe20000000000 */
[----:B------:R-:W-:-:S02]  /*a3e0*/  IMAD.U32 R151, RZ, RZ, UR27 ;  /* 0x0000001bff977e24 */ /* 0x000fc4000f8e00ff */
[----:B------:R-:W-:Y:S02]  /*a3f0*/  IMAD.U32 R147, RZ, RZ, UR23 ;  /* 0x00000017ff937e24 */ /* 0x000fe4000f8e00ff */
[----:B------:R-:W-:-:S04]  /*a400*/  ULOP3.LUT UR5, UR5, 0x10000, URZ, 0xfc, !UPT ;  /* 0x0001000005057892 */ /* 0x000fc8000f8efc3f */
[----:B------:R-:W-:Y:S02]  /*a410*/  UIADD3 UR6, UR5, 0x180, URZ ;  /* 0x0000018005067890 */ /* 0x000fe4000fffe03f */
[----:B------:R-:W-:Y:S02]  /*a420*/  UIADD3 UR10, UR5, 0x300, URZ ;  /* 0x00000300050a7890 */ /* 0x000fe4000fffe03f */
[----:B------:R-:W-:Y:S01]  /*a430*/  IMAD.U32 R155, RZ, RZ, UR5 ;  /* 0x00000005ff9b7e24 */ /* 0x000fe2000f8e00ff */
[----:B------:R-:W-:Y:S02]  /*a440*/  UIADD3 UR11, UR5, 0x480, URZ ;  /* 0x00000480050b7890 */ /* 0x000fe4000fffe03f */
[----:B------:R-:W-:Y:S02]  /*a450*/  UIADD3 UR14, UR5, 0x600, URZ ;  /* 0x00000600050e7890 */ /* 0x000fe4000fffe03f */
[----:B------:R-:W-:Y:S02]  /*a460*/  UIADD3 UR15, UR5, 0x780, URZ ;  /* 0x00000780050f7890 */ /* 0x000fe4000fffe03f */
[----:B------:R-:W-:Y:S01]  /*a470*/  UIADD3 UR18, UR5, 0x900, URZ ;  /* 0x0000090005127890 */ /* 0x000fe2000fffe03f */
[----:B------:R-:W-:Y:S01]  /*a480*/  UMOV UR22, UR6 ;  /* 0x0000000600167c82 */ /* 0x000fe20008000000 */
[----:B------:R-:W-:Y:S01]  /*a490*/  UMOV UR26, UR10 ;  /* 0x0000000a001a7c82 */ /* 0x000fe20008000000 */
[----:B-1----:R-:W-:Y:S01]  /*a4a0*/  SHF.R.U32.HI R11, RZ, 0x7, R10 ;  /* 0x00000007ff0b7819 */ /* 0x002fe2000001160a */
[----:B------:R-:W-:Y:S01]  /*a4b0*/  UMOV UR10, UR11 ;  /* 0x0000000b000a7c82 */ /* 0x000fe20008000000 */
[----:B------:R-:W-:Y:S01]  /*a4c0*/  MOV R152, UR22 ;  /* 0x0000001600987c02 */ /* 0x000fe20008000f00 */
[----:B------:R-:W-:Y:S01]  /*a4d0*/  UMOV UR22, UR14 ;  /* 0x0000000e00167c82 */ /* 0x000fe20008000000 */
[----:B------:R-:W-:Y:S01]  /*a4e0*/  ISETP.GE.U32.AND P2, PT, R10, 0x180, PT ;  /* 0x000001800a00780c */ /* 0x000fe20003f46070 */
[----:B------:R-:W-:Y:S01]  /*a4f0*/  VIADD R154, R11, 0x9 ;  /* 0x000000090b9a7836 */ /* 0x000fe20000000000 */
[----:B------:R-:W-:Y:S01]  /*a500*/  UMOV UR14, UR15 ;  /* 0x0000000f000e7c82 */ /* 0x000fe20008000000 */
[----:B------:R-:W-:Y:S01]  /*a510*/  IMAD.U32 R148, RZ, RZ, UR10 ;  /* 0x0000000aff947e24 */ /* 0x000fe2000f8e00ff */
[----:B------:R-:W-:Y:S01]  /*a520*/  UMOV UR11, 0xc0000010 ;  /* 0xc0000010000b7882 */ /* 0x000fe20000000000 */
[----:B------:R-:W-:Y:S01]  /*a530*/  UMOV UR15, 0xc0000010 ;  /* 0xc0000010000f7882 */ /* 0x000fe20000000000 */
[----:B------:R-:W-:Y:S01]  /*a540*/  UMOV UR10, UR18 ;  /* 0x00000012000a7c82 */ /* 0x000fe20008000000 */
[----:B------:R-:W-:Y:S01]  /*a550*/  IMAD.MOV.U32 R10, RZ, RZ, R4 ;  /* 0x000000ffff0a7224 */ /* 0x000fe200078e0004 */
[----:B------:R-:W-:Y:S01]  /*a560*/  SEL R154, R154, 0x9, !P2 ;  /* 0x000000099a9a7807 */ /* 0x000fe20005000000 */
[----:B------:R-:W-:Y:S01]  /*a570*/  IMAD.U32 R150, RZ, RZ, UR26 ;  /* 0x0000001aff967e24 */ /* 0x000fe2000f8e00ff */
[----:B------:R-:W-:Y:S01]  /*a580*/  UIADD3 UR56, UR5, 0xa80, URZ ;  /* 0x00000a8005387890 */ /* 0x000fe2000fffe03f */
[----:B------:R-:W-:Y:S01]  /*a590*/  IMAD.U32 R149, RZ, RZ, UR11 ;  /* 0x0000000bff957e24 */ /* 0x000fe2000f8e00ff */
[----:B------:R-:W-:Y:S01]  /*a5a0*/  UIADD3 UR52, UR5, 0xc00, URZ ;  /* 0x00000c0005347890 */ /* 0x000fe2000fffe03f */
[----:B------:R-:W-:-:S02]  /*a5b0*/  IMAD.U32 R146, RZ, RZ, UR22 ;  /* 0x00000016ff927e24 */ /* 0x000fc4000f8e00ff */
[----:B------:R-:W-:Y:S01]  /*a5c0*/  IMAD.U32 R18, RZ, RZ, UR14 ;  /* 0x0000000eff127e24 */ /* 0x000fe2000f8e00ff */
[----:B------:R-:W-:Y:S01]  /*a5d0*/  ULDC UR5, c[0x0][0x9d8] ;  /* 0x0002760000057ab9 */ /* 0x000fe20000000800 */
[----:B------:R-:W-:Y:S02]  /*a5e0*/  IMAD.U32 R19, RZ, RZ, UR15 ;  /* 0x0000000fff137e24 */ /* 0x000fe4000f8e00ff */
[----:B0-2---:R-:W-:Y:S02]  /*a5f0*/  IMAD.U32 R20, RZ, RZ, UR10 ;  /* 0x0000000aff147e24 */ /* 0x005fe4000f8e00ff */
[----:B------:R-:W-:-:S07]  /*a600*/  IMAD.U32 R21, RZ, RZ, UR11 ;  /* 0x0000000bff157e24 */ /* 0x000fce000f8e00ff */
.L_x_11292:
[----:B------:R-:W-:Y:S01]  /*a610*/  R2UR UR10, R145 ;  /* 0x00000000910a72ca */ /* 0x000fe200000e0000 */
[----:B------:R-:W-:-:S04]  /*a620*/  UIADD3 UR4, UR7, 0x1, URZ ;  /* 0x0000000107047890 */ /* 0x000fc8000fffe03f */
[----:B------:R-:W-:-:S04]  /*a630*/  UISETP.NE.AND UP0, UPT, UR4, 0x2, UPT ;  /* 0x000000020400788c */ /* 0x000fc8000bf05270 */
[----:B------:R-:W-:Y:S02]  /*a640*/  USEL UR6, URZ, 0x1, UP0 ;  /* 0x000000013f067887 */ /* 0x000fe40008000000 */
[----:B------:R-:W-:Y:S02]  /*a650*/  USEL UR4, UR4, URZ, UP0 ;  /* 0x0000003f04047287 */ /* 0x000fe40008000000 */
[----:B------:R-:W-:Y:S02]  /*a660*/  ISETP.NE.AND P3, PT, RZ, UR10, PT ;  /* 0x0000000aff007c0c */ /* 0x000fe4000bf65270 */
[----:B------:R-:W-:-:S11]  /*a670*/  LOP3.LUT R4, R10, UR6, RZ, 0x3c, !PT ;  /* 0x000000060a047c12 */ /* 0x000fd6000f8e3cff */
[----:B----4-:R-:W-:Y:S05]  /*a680*/  @P3 BRA `(.L_x_11284) ;  /* 0x0000000000283947 */ /* 0x010fea0003800000 */
[----:B------:R-:W-:Y:S05]  /*a690*/  @!P0 BRA `(.L_x_11285) ;  /* 0x0000000000048947 */ /* 0x000fea0003800000 */
[----:B------:R-:W-:Y:S01]  /*a6a0*/  BPT.TRAP 0x1 ;  /* 0x000000040000795c */ /* 0x000fe20000300000 */
.L_x_11285:
[----:B------:R-:W-:Y:S01]  /*a6b0*/  ULEA UR6, UR4, UR60, 0x3 ;  /* 0x0000003c04067291 */ /* 0x000fe2000f8e183f */
[----:B------:R-:W-:-:S08]  /*a6c0*/  SHF.L.U32 R11, R4, 0x1f, RZ ;  /* 0x0000001f040b7819 */ /* 0x000fd000000006ff */
[----:B------:R0:W1:Y:S01]  /*a6d0*/  SYNCS.PHASECHK.TRANS64.TRYWAIT P2, [UR6+0x31c30], R11 ;  /* 0x031c300bff0075a7 */ /* 0x0000620008040146 */
[----:B------:R-:W-:Y:S05]  /*a6e0*/  @!P0 BRA `(.L_x_11286) ;  /* 0x0000000000048947 */ /* 0x000fea0003800000 */
[----:B------:R-:W-:Y:S01]  /*a6f0*/  BPT.TRAP 0x1 ;  /* 0x000000040000795c */ /* 0x000fe20000300000 */
.L_x_11286:
[----:B-1----:R-:W-:Y:S05]  /*a700*/  @P2 BRA `(.L_x_11284) ;  /* 0x0000000000082947 */ /* 0x002fea0003800000 */
[----:B------:R-:W1:Y:S02]  /*a710*/  SYNCS.PHASECHK.TRANS64.TRYWAIT P2, [UR6+0x31c30], R11 ;  /* 0x031c300bff0075a7 */ /* 0x000e640008040146 */
[----:B-1----:R-:W-:Y:S05]  /*a720*/  @!P2 BRA `(.L_x_11287) ;  /* 0x000000a0004ca947 */ /* 0x002fea0003800000 */
.L_x_11284:
[----:B-1----:R-:W1:Y:S01]  /*a730*/  S2R R12, SR_TID.X ;  /* 0x00000000000c7919 */ /* 0x002e620000002100 */
        /* <DEDUP_REMOVED lines=24> */
[----:B------:R-:W-:Y:S01]  /*a8c0*/  UMOV UR48, UR24 ;  /* 0x0000001800307c82 */ /* 0x000fe20008000000 */
[----:B------:R-:W-:Y:S01]  /*a8d0*/  UMOV UR49, UR25 ;  /* 0x0000001900317c82 */ /* 0x000fe20008000000 */
[----:B------:R-:W-:Y:S01]  /*a8e0*/  UMOV UR51, 0x80000020 ;  /* 0x8000002000337882 */ /* 0x000fe20000000000 */
[----:B------:R-:W-:Y:S01]  /*a8f0*/  UIADD3 UR10, UR6, 0x202, URZ ;  /* 0x00000202060a7890 */ /* 0x000fe2000fffe03f */
[----:B-1----:R-:W-:Y:S01]  /*a900*/  SHF.R.U32.HI R12, RZ, 0x7, R12 ;  /* 0x00000007ff0c7819 */ /* 0x002fe2000001160c */
[----:B------:R-:W-:Y:S01]  /*a910*/  UMOV UR11, 0x80000020 ;  /* 0x80000020000b7882 */ /* 0x000fe20000000000 */
[----:B------:R-:W-:Y:S01]  /*a920*/  UIADD3 UR14, UR6, 0x440, URZ ;  /* 0x00000440060e7890 */ /* 0x000fe2000fffe03f */
[----:B------:R-:W-:-:S02]  /*a930*/  UMOV UR15, 0x80000020 ;  /* 0x80000020000f7882 */ /* 0x000fc40000000000 */
[----:B------:R-:W-:Y:S01]  /*a940*/  VIADD R12, R12, 0x8 ;  /* 0x000000080c0c7836 */ /* 0x000fe20000000000 */
[----:B------:R-:W-:Y:S01]  /*a950*/  UIADD3 UR18, UR6, 0x480, URZ ;  /* 0x0000048006127890 */ /* 0x000fe2000fffe03f */
[----:B------:R-:W-:Y:S01]  /*a960*/  UMOV UR19, 0x80000020 ;  /* 0x8000002000137882 */ /* 0x000fe20000000000 */
[----:B------:R-:W-:Y:S02]  /*a970*/  UIADD3 UR22, UR6, 0x482, URZ ;  /* 0x0000048206167890 */ /* 0x000fe4000fffe03f */
[----:B------:R1:W-:Y:S06]  /*a980*/  BAR.SYNC.DEFER_BLOCKING R12, 0x100 ;  /* 0x0004000c0000751d */ /* 0x0003ec0000010000 */
[----:B------:R-:W-:Y:S01]  /*a990*/  UMOV UR23, 0x80000020 ;  /* 0x8000002000177882 */ /* 0x000fe20000000000 */
        /* <DEDUP_REMOVED lines=322> */
.L_x_11289:
[----:B------:R-:W-:Y:S01]  /*bdc0*/  ULEA UR6, UR7, UR60, 0x3 ;  /* 0x0000003c07067291 */ /* 0x000fe2000f8e183f */
[----:B------:R-:W-:-:S08]  /*bdd0*/  SHF.L.U32 R10, R10, 0x1f, RZ ;  /* 0x0000001f0a0a7819 */ /* 0x000fd000000006ff */
[----:B------:R1:W2:Y:S01]  /*bde0*/  SYNCS.PHASECHK.TRANS64.TRYWAIT P2, [UR6+0x31c50], R10 ;  /* 0x031c500aff0075a7 */ /* 0x0002a20008040146 */
[----:B------:R-:W-:Y:S05]  /*bdf0*/  @!P0 BRA `(.L_x_11290) ;  /* 0x0000000000048947 */ /* 0x000fea0003800000 */
[----:B------:R-:W-:Y:S01]  /*be00*/  BPT.TRAP 0x1 ;  /* 0x000000040000795c */ /* 0x000fe20000300000 */
.L_x_11290:
[----:B--2---:R-:W-:Y:S05]  /*be10*/  @P2 BRA `(.L_x_11288) ;  /* 0x0000000000082947 */ /* 0x004fea0003800000 */
[----:B------:R-:W2:Y:S02]  /*be20*/  SYNCS.PHASECHK.TRANS64.TRYWAIT P2, [UR6+0x31c50], R10 ;  /* 0x031c500aff0075a7 */ /* 0x000ea40008040146 */
[----:B--2---:R-:W-:Y:S05]  /*be30*/  @!P2 BRA `(.L_x_11291) ;  /* 0x0000008800a0a947 */ /* 0x004fea0003800000 */
.L_x_11288:
[----:B------:R-:W-:Y:S01]  /*be40*/  UIADD3 UR6, UR60, 0x200, URZ ;  /* 0x000002003c067890 */ /* 0x000fe2000fffe03f */
[----:B------:R-:W-:Y:S01]  /*be50*/  R2UR UR10, R155 ;  /* 0x000000009b0a72ca */ /* 0x000fe200000e0000 */
[----:B------:R-:W-:Y:S01]  /*be60*/  WARPGROUP.ARRIVE ;  /* 0x00000000000079c5 */ /* 0x000fe20000000000 */
[----:B------:R-:W-:Y:S01]  /*be70*/  UMOV UR29, 0xc0000010 ;  /* 0xc0000010001d7882 */ /* 0x000fe20000000000 */
[----:B------:R-:W-:Y:S01]  /*be80*/  USHF.R.U32.HI UR6, URZ, 0x4, UR6 ;  /* 0x000000043f067899 */ /* 0x000fe20008011606 */
[----:B------:R-:W-:Y:S01]  /*be90*/  R2UR UR32, R152 ;  /* 0x00000000982072ca */ /* 0x000fe200000e0000 */
[----:B------:R-:W-:Y:S01]  /*bea0*/  UMOV UR31, 0x80000020 ;  /* 0x80000020001f7882 */ /* 0x000fe20000000000 */
[----:B------:R-:W-:Y:S01]  /*beb0*/  R2UR UR33, R153 ;  /* 0x00000000992172ca */ /* 0x000fe200000e0000 */
[----:B------:R-:W-:Y:S01]  /*bec0*/  ULOP3.LUT UR6, UR6, 0x3fff, URZ, 0xc0, !UPT ;  /* 0x00003fff06067892 */ /* 0x000fe2000f8ec03f */
[----:B01----:R-:W-:Y:S01]  /*bed0*/  FMUL.FTZ R10, R136, UR5 ;  /* 0x00000005880a7c20 */ /* 0x003fe20008410000 */
[----:B------:R-:W-:Y:S01]  /*bee0*/  UMOV UR35, 0x80000020 ;  /* 0x8000002000237882 */ /* 0x000fe20000000000 */
[----:B------:R-:W-:Y:S01]  /*bef0*/  FMUL.FTZ R11, R137, UR5 ;  /* 0x00000005890b7c20 */ /* 0x000fe20008410000 */
[----:B------:R-:W-:Y:S01]  /*bf00*/  ULOP3.LUT UR6, UR6, 0x2400000, URZ, 0xfc, !UPT ;  /* 0x0240000006067892 */ /* 0x000fe2000f8efc3f */
[----:B------:R-:W-:Y:S01]  /*bf10*/  FMUL.FTZ R12, R140, UR5 ;  /* 0x000000058c0c7c20 */ /* 0x000fe20008410000 */
[----:B------:R-:W-:Y:S01]  /*bf20*/  UMOV UR28, UR10 ;  /* 0x0000000a001c7c82 */ /* 0x000fe20008000000 */
[----:B------:R-:W0:Y:S01]  /*bf30*/  MUFU.TANH R10, R10 ;  /* 0x0000000a000a7308 */ /* 0x000e220000002400 */
[----:B------:R-:W-:Y:S01]  /*bf40*/  UIMAD UR30, UR7, 0x6c0, UR6 ;  /* 0x000006c0071e78a4 */ /* 0x000fe2000f8e0206 */
[----:B------:R-:W-:Y:S01]  /*bf50*/  FMUL.FTZ R13, R141, UR5 ;  /* 0x000000058d0d7c20 */ /* 0x000fe20008410000 */
[----:B------:R-:W-:Y:S01]  /*bf60*/  FMUL.FTZ R15, R128, UR5 ;  /* 0x00000005800f7c20 */ /* 0x000fe20008410000 */
[----:B------:R-:W-:Y:S01]  /*bf70*/  FMUL.FTZ R16, R129, UR5 ;  /* 0x0000000581107c20 */ /* 0x000fe20008410000 */
[----:B------:R-:W-:Y:S01]  /*bf80*/  UIADD3 UR6, UR30, 0x40, URZ ;  /* 0x000000401e067890 */ /* 0x000fe2000fffe03f */
[----:B------:R-:W-:Y:S01]  /*bf90*/  FMUL.FTZ R23, R132, UR5 ;  /* 0x0000000584177c20 */ /* 0x000fe20008410000 */
[----:B------:R-:W-:Y:S01]  /*bfa0*/  FMUL.FTZ R22, R131, UR5 ;  /* 0x0000000583167c20 */ /* 0x000fe20008410000 */
[----:B------:R-:W1:Y:S01]  /*bfb0*/  MUFU.TANH R11, R11 ;  /* 0x0000000b000b7308 */ /* 0x000e620000002400 */
[----:B------:R-:W-:Y:S01]  /*bfc0*/  FMUL.FTZ R128, R133, UR5 ;  /* 0x0000000585807c20 */ /* 0x000fe20008410000 */
[----:B------:R-:W-:Y:S01]  /*bfd0*/  HGMMA.64x96x16.F32 R24, gdesc[UR28].tnspB, R24, gsb0 ;  /* 0x416000001c1879f0 */ /* 0x000fe20008000818 */
[----:B------:R-:W-:Y:S01]  /*bfe0*/  FMUL.FTZ R120, R120, UR5 ;  /* 0x0000000578787c20 */ /* 0x000fe20008410000 */
[----:B------:R-:W-:Y:S01]  /*bff0*/  UMOV UR34, UR6 ;  /* 0x0000000600227c82 */ /* 0x000fe20008000000 */
[----:B------:R-:W-:Y:S01]  /*c000*/  UIADD3 UR6, UR30, 0x80, URZ ;  /* 0x000000801e067890 */ /* 0x000fe2000fffe03f */
        /* <DEDUP_REMOVED lines=54> */
[----:B------:R-:W-:Y:S01]  /*c370*/  UIADD3 UR58, UR30, 0x1c0, URZ ;  /* 0x000001c01e3a7890 */ /* 0x000fe2000fffe03f */
[----:B------:R-:W-:Y:S01]  /*c380*/  FMUL.FTZ R118, R118, UR5 ;  /* 0x0000000576767c20 */ /* 0x000fe20008410000 */
[----:B------:R-:W-:Y:S01]  /*c390*/  FMUL.FTZ R119, R119, UR5 ;  /* 0x0000000577777c20 */ /* 0x000fe20008410000 */
[----:B------:R-:W-:Y:S01]  /*c3a0*/  UMOV UR59, 0x80000020 ;  /* 0x80000020003b7882 */ /* 0x000fe20000000000 */
        /* <DEDUP_REMOVED lines=26> */
[----:B------:R-:W-:Y:S01]  /*c550*/  UIADD3 UR54, UR30, 0x200, URZ ;  /* 0x000002001e367890 */ /* 0x000fe2000fffe03f */
[C---:B------:R-:W-:Y:S01]  /*c560*/  ISETP.GT.AND P2, PT, R9.reuse, R156, PT ;  /* 0x0000009c0900720c */ /* 0x040fe20003f44270 */
[----:B------:R-:W-:Y:S01]  /*c570*/  UMOV UR55, 0x80000020 ;  /* 0x8000002000377882 */ /* 0x000fe20000000000 */
[----:B------:R-:W-:-:S03]  /*c580*/  VIADD R9, R9, 0xffffffff ;  /* 0xffffffff09097836 */ /* 0x000fc60000000000 */
[----:B------:R-:W1:Y:S01]  /*c590*/  MUFU.TANH R113, R113 ;  /* 0x0000007100717308 */ /* 0x000e620000002400 */
[----:B--2---:R-:W-:Y:S01]  /*c5a0*/  FMNMX.FTZ R131, R125, R132, !PT ;  /* 0x000000847d837209 */ /* 0x004fe20007810000 */
[----:B------:R-:W-:Y:S02]  /*c5b0*/  WARPGROUP.DEPBAR.LE gsb0, 0x0 ;  /* 0x00008000000079c5 */ /* 0x000fe40000010000 */
[----:B------:R-:W-:-:S04]  /*c5c0*/  WARPGROUP.ARRIVE ;  /* 0x00000000000079c5 */ /* 0x000fc80000000000 */
[----:B------:R-:W2:Y:S01]  /*c5d0*/  MUFU.TANH R116, R116 ;  /* 0x0000007400747308 */ /* 0x000ea20000002400 */
[----:B0-----:R-:W-:Y:S01]  /*c5e0*/  FMNMX.FTZ R132, R112, R131, !PT ;  /* 0x0000008370847209 */ /* 0x001fe20007810000 */
[----:B------:R-:W-:Y:S01]  /*c5f0*/  HGMMA.64x96x16.F32 R24, gdesc[UR32].tnspB, R24, gsb0 ;  /* 0x41600000201879f0 */ /* 0x000fe20008000818 */
[----:B------:R-:W-:Y:S01]  /*c600*/  R2UR UR32, R150 ;  /* 0x00000000962072ca */ /* 0x000fe200000e0000 */
[----:B------:R-:W-:Y:S01]  /*c610*/  UMOV UR34, UR6 ;  /* 0x0000000600227c82 */ /* 0x000fe20008000000 */
[----:B------:R-:W-:Y:S01]  /*c620*/  R2UR UR33, R151 ;  /* 0x00000000972172ca */ /* 0x000fe200000e0000 */
[----:B------:R-:W-:Y:S01]  /*c630*/  UMOV UR35, 0x80000020 ;  /* 0x8000002000237882 */ /* 0x000fe20000000000 */
[----:B------:R-:W-:Y:S01]  /*c640*/  UIADD3 UR6, UR30, 0xc0, URZ ;  /* 0x000000c01e067890 */ /* 0x000fe2000fffe03f */
[----:B------:R-:W0:Y:S01]  /*c650*/  MUFU.TANH R117, R117 ;  /* 0x0000007500757308 */ /* 0x000e220000002400 */
[----:B-1----:R-:W-:-:S04]  /*c660*/  FMNMX.FTZ R131, R113, R132, !PT ;  /* 0x0000008471837209 */ /* 0x002fc80007810000 */
[----:B--2---:R-:W-:-:S03]  /*c670*/  FMNMX.FTZ R132, R116, R131, !PT ;  /* 0x0000008374847209 */ /* 0x004fc60007810000 */
[----:B------:R-:W1:Y:S08]  /*c680*/  MUFU.TANH R104, R104 ;  /* 0x0000006800687308 */ /* 0x000e700000002400 */
        /* <DEDUP_REMOVED lines=25> */
[----:B------:R-:W-:Y:S01]  /*c820*/  R2UR UR32, R148 ;  /* 0x00000000942072ca */ /* 0x000fe200000e0000 */
[----:B------:R-:W-:Y:S01]  /*c830*/  UMOV UR34, UR6 ;  /* 0x0000000600227c82 */ /* 0x000fe20008000000 */
[----:B------:R-:W-:Y:S01]  /*c840*/  R2UR UR33, R149 ;  /* 0x00000000952172ca */ /* 0x000fe200000e0000 */
[----:B------:R-:W-:Y:S01]  /*c850*/  UMOV UR35, 0x80000020 ;  /* 0x8000002000237882 */ /* 0x000fe20000000000 */
[----:B------:R-:W-:Y:S01]  /*c860*/  UIADD3 UR6, UR30, 0x100, URZ ;  /* 0x000001001e067890 */ /* 0x000fe2000fffe03f */
        /* <DEDUP_REMOVED lines=19> */
[----:B0-----:R-:W-:-:S05]  /*c9a0*/  FMNMX.FTZ R131, R77, R132, !PT ;  /* 0x000000844d837209 */ /* 0x001fca0007810000 */
[----:B------:R-:W0:Y:S02]  /*c9b0*/  SHFL.BFLY PT, R132, R131, 0x2, 0x1f ;  /* 0x0c401f0083847f89 */ /* 0x000e2400000e0000 */
[----:B------:R-:W3:Y:S08]  /*c9c0*/  MUFU.TANH R138, R138 ;  /* 0x0000008a008a7308 */ /* 0x000ef00000002400 */
[----:B------:R-:W4:Y:S01]  /*c9d0*/  MUFU.TANH R14, R14 ;  /* 0x0000000e000e7308 */ /* 0x000f220000002400 */
[----:B------:R-:W-:-:S02]  /*c9e0*/  WARPGROUP.DEPBAR.LE gsb0, 0x0 ;  /* 0x00008000000079c5 */ /* 0x000fc40000010000 */
[----:B------:R-:W-:-:S05]  /*c9f0*/  WARPGROUP.ARRIVE ;  /* 0x00000000000079c5 */ /* 0x000fca0000000000 */
[----:B------:R-:W5:Y:S01]  /*ca00*/  MUFU.TANH R17, R17 ;  /* 0x0000001100117308 */ /* 0x000f620000002400 */
[----:B0-----:R-:W-:Y:S01]  /*ca10*/  FMNMX.FTZ R133, R131, R132, !PT ;  /* 0x0000008483857209 */ /* 0x001fe20007810000 */
[----:B------:R-:W-:Y:S01]  /*ca20*/  FMUL.FTZ R131, R74, UR5 ;  /* 0x000000054a837c20 */ /* 0x000fe20008410000 */
[----:B------:R-:W-:Y:S01]  /*ca30*/  HGMMA.64x96x16.F32 R24, gdesc[UR32].tnspB, R24, gsb0 ;  /* 0x41600000201879f0 */ /* 0x000fe20008000818 */
[----:B------:R-:W-:Y:S01]  /*ca40*/  R2UR UR32, R146 ;  /* 0x00000000922072ca */ /* 0x000fe200000e0000 */
[----:B------:R-:W-:Y:S01]  /*ca50*/  UMOV UR34, UR6 ;  /* 0x0000000600227c82 */ /* 0x000fe20008000000 */
[----:B------:R-:W-:Y:S01]  /*ca60*/  R2UR UR33, R147 ;  /* 0x00000000932172ca */ /* 0x000fe200000e0000 */
[----:B------:R-:W-:Y:S01]  /*ca70*/  UMOV UR35, 0x80000020 ;  /* 0x8000002000237882 */ /* 0x000fe20000000000 */
[----:B------:R-:W-:Y:S01]  /*ca80*/  UIADD3 UR6, UR30, 0x140, URZ ;  /* 0x000001401e067890 */ /* 0x000fe2000fffe03f */
[----:B------:R-:W0:Y:S01]  /*ca90*/  SHFL.BFLY PT, R134, R133, 0x1, 0x1f ;  /* 0x0c201f0085867f89 */ /* 0x000e2200000e0000 */
[----:B------:R-:W2:Y:S01]  /*caa0*/  LDC R74, c[0x0][0x988] ;  /* 0x00026200ff4a7b82 */ /* 0x000ea20000000800 */
[----:B------:R-:W-:Y:S01]  /*cab0*/  FMUL.FTZ R132, R75, UR5 ;  /* 0x000000054b847c20 */ /* 0x000fe20008410000 */
[----:B------:R-:W5:Y:S08]  /*cac0*/  MUFU.TANH R22, R22 ;  /* 0x0000001600167308 */ /* 0x000f700000002400 */
[----:B------:R-:W5:Y:S08]  /*cad0*/  MUFU.TANH R129, R129 ;  /* 0x0000008100817308 */ /* 0x000f700000002400 */
[----:B------:R-:W5:Y:S01]  /*cae0*/  MUFU.TANH R130, R130 ;  /* 0x0000008200827308 */ /* 0x000f620000002400 */
[----:B0-----:R-:W-:-:S07]  /*caf0*/  FMNMX.FTZ R75, R133, R134, !PT ;  /* 0x00000086854b7209 */ /* 0x001fce0007810000 */
[----:B------:R-:W0:Y:S01]  /*cb00*/  MUFU.TANH R122, R122 ;  /* 0x0000007a007a7308 */ /* 0x000e220000002400 */
[C---:B--2---:R-:W-:Y:S01]  /*cb10*/  FMUL.FTZ R133, R75.reuse, R74 ;  /* 0x0000004a4b857220 */ /* 0x044fe20000410000 */
[----:B------:R-:W-:-:S03]  /*cb20*/  FADD.FTZ R7, -R75, R7 ;  /* 0x000000074b077221 */ /* 0x000fc60000010100 */
[-CC-:B------:R-:W-:Y:S01]  /*cb30*/  FFMA.FTZ R135, R13, R74.reuse, -R133.reuse ;  /* 0x0000004a0d877223 */ /* 0x180fe20000010885 */
[--C-:B------:R-:W-:Y:S01]  /*cb40*/  FFMA.FTZ R13, R16, R74, -R133.reuse ;  /* 0x0000004a100d7223 */ /* 0x100fe20000010885 */
[----:B------:R-:W-:Y:S01]  /*cb50*/  FMNMX.FTZ R16, R144, R8, !PT ;  /* 0x0000000890107209 */ /* 0x000fe20007810000 */
[-CC-:B------:R-:W-:Y:S01]  /*cb60*/  FFMA.FTZ R134, R12, R74.reuse, -R133.reuse ;  /* 0x0000004a0c867223 */ /* 0x180fe20000010885 */
[-CC-:B------:R-:W-:Y:S01]  /*cb70*/  FFMA.FTZ R12, R15, R74.reuse, -R133.reuse ;  /* 0x0000004a0f0c7223 */ /* 0x180fe20000010885 */
[--C-:B------:R-:W-:Y:S01]  /*cb80*/  FFMA.FTZ R15, R23, R74, -R133.reuse ;  /* 0x0000004a170f7223 */ /* 0x100fe20000010885 */
[----:B-1----:R-:W-:Y:S01]  /*cb90*/  FMNMX.FTZ R23, R139, R16, !PT ;  /* 0x000000108b177209 */ /* 0x002fe20007810000 */
[-CC-:B------:R-:W-:Y:S01]  /*cba0*/  FFMA.FTZ R16, R128, R74.reuse, -R133.reuse ;  /* 0x0000004a80107223 */ /* 0x180fe20000010885 */
[----:B------:R-:W1:Y:S01]  /*cbb0*/  MUFU.TANH R123, R123 ;  /* 0x0000007b007b7308 */ /* 0x000e620000002400 */
[-CC-:B------:R-:W-:Y:S01]  /*cbc0*/  FFMA.FTZ R136, R120, R74.reuse, -R133.reuse ;  /* 0x0000004a78887223 */ /* 0x180fe20000010885 */
[----:B---3--:R-:W-:Y:S01]  /*cbd0*/  FMNMX.FTZ R23, R138, R23, !PT ;  /* 0x000000178a177209 */ /* 0x008fe20007810000 */
[-CC-:B------:R-:W-:Y:S01]  /*cbe0*/  FFMA.FTZ R10, R10, R74.reuse, -R133.reuse ;  /* 0x0000004a0a0a7223 */ /* 0x180fe20000010885 */
[-CC-:B------:R-:W-:Y:S01]  /*cbf0*/  FFMA.FTZ R11, R11, R74.reuse, -R133.reuse ;  /* 0x0000004a0b0b7223 */ /* 0x180fe20000010885 */
[-CC-:B------:R-:W-:Y:S01]  /*cc00*/  FFMA.FTZ R112, R112, R74.reuse, -R133.reuse ;  /* 0x0000004a70707223 */ /* 0x180fe20000010885 */
[----:B----4-:R-:W-:Y:S01]  /*cc10*/  FMNMX.FTZ R128, R14, R23, !PT ;  /* 0x000000170e807209 */ /* 0x010fe20007810000 */
[-CC-:B------:R-:W-:Y:S01]  /*cc20*/  FFMA.FTZ R113, R113, R74.reuse, -R133.reuse ;  /* 0x0000004a71717223 */ /* 0x180fe20000010885 */
[----:B------:R-:W2:Y:S01]  /*cc30*/  MUFU.TANH R126, R126 ;  /* 0x0000007e007e7308 */ /* 0x000ea20000002400 */
[--C-:B------:R-:W-:Y:S01]  /*cc40*/  FFMA.FTZ R116, R116, R74, -R133.reuse ;  /* 0x0000004a74747223 */ /* 0x100fe20000010885 */
[----:B-----5:R-:W-:Y:S01]  /*cc50*/  FMNMX.FTZ R23, R17, R128, !PT ;  /* 0x0000008011177209 */ /* 0x020fe20007810000 */
[-CC-:B------:R-:W-:Y:S01]  /*cc60*/  FFMA.FTZ R117, R117, R74.reuse, -R133.reuse ;  /* 0x0000004a75757223 */ /* 0x180fe20000010885 */
[-CC-:B------:R-:W-:Y:S01]  /*cc70*/  FFMA.FTZ R104, R104, R74.reuse, -R133.reuse ;  /* 0x0000004a68687223 */ /* 0x180fe20000010885 */
[-CC-:B------:R-:W-:Y:S01]  /*cc80*/  FFMA.FTZ R105, R105, R74.reuse, -R133.reuse ;  /* 0x0000004a69697223 */ /* 0x180fe20000010885 */
[----:B------:R-:W-:Y:S01]  /*cc90*/  FMNMX.FTZ R120, R22, R23, !PT ;  /* 0x0000001716787209 */ /* 0x000fe20007810000 */
[-CC-:B------:R-:W-:Y:S01]  /*cca0*/  FFMA.FTZ R108, R108, R74.reuse, -R133.reuse ;  /* 0x0000004a6c6c7223 */ /* 0x180fe20000010885 */
[----:B------:R-:W3:Y:S01]  /*ccb0*/  MUFU.TANH R127, R127 ;  /* 0x0000007f007f7308 */ /* 0x000ee20000002400 */
[--C-:B------:R-:W-:Y:S01]  /*ccc0*/  FFMA.FTZ R109, R109, R74, -R133.reuse ;  /* 0x0000004a6d6d7223 */ /* 0x100fe20000010885 */
[----:B------:R-:W-:Y:S01]  /*ccd0*/  FMNMX.FTZ R137, R129, R120, !PT ;  /* 0x0000007881897209 */ /* 0x000fe20007810000 */
[-CC-:B------:R-:W-:Y:S01]  /*cce0*/  FFMA.FTZ R120, R121, R74.reuse, -R133.reuse ;  /* 0x0000004a79787223 */ /* 0x180fe20000010885 */
[-CC-:B------:R-:W-:Y:S01]  /*ccf0*/  FFMA.FTZ R121, R124, R74.reuse, -R133.reuse ;  /* 0x0000004a7c797223 */ /* 0x180fe20000010885 */
[-CC-:B------:R-:W-:Y:S01]  /*cd00*/  FFMA.FTZ R100, R100, R74.reuse, -R133.reuse ;  /* 0x0000004a64647223 */ /* 0x180fe20000010885 */
[----:B------:R-:W-:Y:S01]  /*cd10*/  FMNMX.FTZ R137, R130, R137, !PT ;  /* 0x0000008982897209 */ /* 0x000fe20007810000 */
[-CC-:B------:R-:W-:Y:S01]  /*cd20*/  FFMA.FTZ R101, R101, R74.reuse, -R133.reuse ;  /* 0x0000004a65657223 */ /* 0x180fe20000010885 */
[----:B------:R-:W4:Y:S01]  /*cd30*/  MUFU.TANH R114, R114 ;  /* 0x0000007200727308 */ /* 0x000f220000002400 */
[-CC-:B------:R-:W-:Y:S01]  /*cd40*/  FFMA.FTZ R88, R88, R74.reuse, -R133.reuse ;  /* 0x0000004a58587223 */ /* 0x180fe20000010885 */
[----:B0-----:R-:W-:Y:S01]  /*cd50*/  FMNMX.FTZ R128, R122, R137, !PT ;  /* 0x000000897a807209 */ /* 0x001fe20007810000 */
[-CC-:B------:R-:W-:Y:S01]  /*cd60*/  FFMA.FTZ R89, R89, R74.reuse, -R133.reuse ;  /* 0x0000004a59597223 */ /* 0x180fe20000010885 */
[-CC-:B------:R-:W-:Y:S01]  /*cd70*/  FFMA.FTZ R92, R92, R74.reuse, -R133.reuse ;  /* 0x0000004a5c5c7223 */ /* 0x180fe20000010885 */
[--C-:B------:R-:W-:Y:S01]  /*cd80*/  FFMA.FTZ R93, R93, R74, -R133.reuse ;  /* 0x0000004a5d5d7223 */ /* 0x100fe20000010885 */
[----:B-1----:R-:W-:Y:S01]  /*cd90*/  FMNMX.FTZ R137, R123, R128, !PT ;  /* 0x000000807b897209 */ /* 0x002fe20007810000 */
[-CC-:B------:R-:W-:Y:S01]  /*cda0*/  FFMA.FTZ R80, R80, R74.reuse, -R133.reuse ;  /* 0x0000004a50507223 */ /* 0x180fe20000010885 */
[----:B------:R-:W0:Y:S01]  /*cdb0*/  MUFU.TANH R115, R115 ;  /* 0x0000007300737308 */ /* 0x000e220000002400 */
[-CC-:B------:R-:W-:Y:S01]  /*cdc0*/  FFMA.FTZ R81, R81, R74.reuse, -R133.reuse ;  /* 0x0000004a51517223 */ /* 0x180fe20000010885 */
[----:B--2---:R-:W-:Y:S01]  /*cdd0*/  FMNMX.FTZ R124, R126, R137, !PT ;  /* 0x000000897e7c7209 */ /* 0x004fe20007810000 */
[-CC-:B------:R-:W-:Y:S01]  /*cde0*/  FFMA.FTZ R84, R84, R74.reuse, -R133.reuse ;  /* 0x0000004a54547223 */ /* 0x180fe20000010885 */
[-CC-:B------:R-:W-:Y:S01]  /*cdf0*/  FFMA.FTZ R85, R85, R74.reuse, -R133.reuse ;  /* 0x0000004a55557223 */ /* 0x180fe20000010885 */
[-C--:B------:R-:W-:Y:S01]  /*ce00*/  FFMA.FTZ R73, R73, R74.reuse, -R133 ;  /* 0x0000004a49497223 */ /* 0x080fe20000010885 */
[----:B------:R-:W-:-:S02]  /*ce10*/  FMUL.FTZ R7, R7, R74 ;  /* 0x0000004a07077220 */ /* 0x000fc40000410000 */
[----:B------:R-:W1:Y:S08]  /*ce20*/  MUFU.TANH R118, R118 ;  /* 0x0000007600767308 */ /* 0x000e700000002400 */
[----:B------:R2:W-:Y:S01]  /*ce30*/  MUFU.EX2 R23, R136 ;  /* 0x0000008800177308 */ /* 0x0005e20000000800 */
[----:B------:R-:W-:Y:S02]  /*ce40*/  WARPGROUP.DEPBAR.LE gsb0, 0x0 ;  /* 0x00008000000079c5 */ /* 0x000fe40000010000 */
[----:B------:R-:W-:-:S05]  /*ce50*/  WARPGROUP.ARRIVE ;  /* 0x00000000000079c5 */ /* 0x000fca0000000000 */
[----:B------:R-:W5:Y:S01]  /*ce60*/  MUFU.TANH R119, R119 ;  /* 0x0000007700777308 */ /* 0x000f620000002400 */
[----:B--2---:R-:W-:Y:S01]  /*ce70*/  FFMA.FTZ R136, R125, R74, -R133 ;  /* 0x0000004a7d887223 */ /* 0x004fe20000010885 */
[----:B---3--:R-:W-:Y:S01]  /*ce80*/  FMNMX.FTZ R125, R127, R124, !PT ;  /* 0x0000007c7f7d7209 */ /* 0x008fe20007810000 */
[----:B------:R-:W-:Y:S01]  /*ce90*/  HGMMA.64x96x16.F32 R24, gdesc[UR32].tnspB, R24, gsb0 ;  /* 0x41600000201879f0 */ /* 0x000fe20008000818 */
[----:B------:R-:W-:Y:S01]  /*cea0*/  R2UR UR32, R18 ;  /* 0x00000000122072ca */ /* 0x000fe200000e0000 */
[----:B------:R-:W-:Y:S01]  /*ceb0*/  UMOV UR34, UR6 ;  /* 0x0000000600227c82 */ /* 0x000fe20008000000 */
[----:B------:R-:W-:Y:S01]  /*cec0*/  R2UR UR33, R19 ;  /* 0x00000000132172ca */ /* 0x000fe200000e0000 */
[----:B------:R-:W-:Y:S01]  /*ced0*/  UMOV UR35, 0x80000020 ;  /* 0x8000002000237882 */ /* 0x000fe20000000000 */
[----:B------:R-:W-:Y:S01]  /*cee0*/  UIADD3 UR6, UR30, 0x180, URZ ;  /* 0x000001801e067890 */ /* 0x000fe2000fffe03f */
        /* <DEDUP_REMOVED lines=34> */
[----:B------:R-:W-:Y:S02]  /*d110*/  UMOV UR35, 0x80000020 ;  /* 0x8000002000237882 */ /* 0x000fe40000000000 */
[----:B------:R-:W0:Y:S01]  /*d120*/  MUFU.TANH R83, R83 ;  /* 0x0000005300537308 */ /* 0x000e220000002400 */
[----:B-1----:R-:W-:-:S04]  /*d130*/  FMNMX.FTZ R125, R95, R128, !PT ;  /* 0x000000805f7d7209 */ /* 0x002fc80007810000 */
[----:B--2---:R-:W-:-:S03]  /*d140*/  FMNMX.FTZ R128, R82, R125, !PT ;  /* 0x0000007d52807209 */ /* 0x004fc60007810000 */
[----:B------:R-:W1:Y:S01]  /*d150*/  MUFU.TANH R86, R86 ;  /* 0x0000005600567308 */ /* 0x000e620000002400 */
[----:B------:R-:W-:-:S07]  /*d160*/  FFMA.FTZ R125, R96, R74, -R133 ;  /* 0x0000004a607d7223 */ /* 0x000fce0000010885 */
[----:B------:R-:W2:Y:S01]  /*d170*/  MUFU.TANH R87, R87 ;  /* 0x0000005700577308 */ /* 0x000ea20000002400 */
[----:B0-----:R-:W-:Y:S01]  /*d180*/  FMNMX.FTZ R137, R83, R128, !PT ;  /* 0x0000008053897209 */ /* 0x001fe20007810000 */
[----:B------:R-:W-:-:S06]  /*d190*/  FFMA.FTZ R128, R97, R74, -R133 ;  /* 0x0000004a61807223 */ /* 0x000fcc0000010885 */
[----:B------:R-:W0:Y:S01]  /*d1a0*/  MUFU.TANH R131, R131 ;  /* 0x0000008300837308 */ /* 0x000e220000002400 */
[----:B-1----:R-:W-:Y:S01]  /*d1b0*/  FMNMX.FTZ R96, R86, R137, !PT ;  /* 0x0000008956607209 */ /* 0x002fe20007810000 */
[-CC-:B------:R-:W-:Y:S01]  /*d1c0*/  FFMA.FTZ R137, R76, R74.reuse, -R133.reuse ;  /* 0x0000004a4c897223 */ /* 0x180fe20000010885 */
[----:B------:R-:W-:-:S05]  /*d1d0*/  FFMA.FTZ R76, R77, R74, -R133 ;  /* 0x0000004a4d4c7223 */ /* 0x000fca0000010885 */
[----:B------:R-:W1:Y:S01]  /*d1e0*/  MUFU.TANH R132, R132 ;  /* 0x0000008400847308 */ /* 0x000e620000002400 */
[----:B--2---:R-:W-:-:S07]  /*d1f0*/  FMNMX.FTZ R96, R87, R96, !PT ;  /* 0x0000006057607209 */ /* 0x004fce0007810000 */
[----:B------:R-:W2:Y:S01]  /*d200*/  MUFU.TANH R78, R78 ;  /* 0x0000004e004e7308 */ /* 0x000ea20000002400 */
[----:B0-----:R-:W-:-:S07]  /*d210*/  FMNMX.FTZ R97, R131, R96, !PT ;  /* 0x0000006083617209 */ /* 0x001fce0007810000 */
[----:B------:R-:W0:Y:S01]  /*d220*/  MUFU.TANH R79, R79 ;  /* 0x0000004f004f7308 */ /* 0x000e220000002400 */
[----:B-1----:R-:W-:-:S07]  /*d230*/  FMNMX.FTZ R97, R132, R97, !PT ;  /* 0x0000006184617209 */ /* 0x002fce0007810000 */
[----:B------:R1:W-:Y:S01]  /*d240*/  MUFU.EX2 R124, R136 ;  /* 0x00000088007c7308 */ /* 0x0003e20000000800 */
[----:B--2---:R-:W-:-:S07]  /*d250*/  FMNMX.FTZ R96, R78, R97, !PT ;  /* 0x000000614e607209 */ /* 0x004fce0007810000 */
[----:B------:R-:W-:Y:S01]  /*d260*/  MUFU.EX2 R7, R7 ;  /* 0x0000000700077308 */ /* 0x000fe20000000800 */
[----:B0-----:R-:W-:Y:S01]  /*d270*/  FMNMX.FTZ R96, R79, R96, !PT ;  /* 0x000000604f607209 */ /* 0x001fe20007810000 */
[----:B-1----:R-:W-:-:S04]  /*d280*/  FFMA.FTZ R136, R72, R74, -R133 ;  /* 0x0000004a48887223 */ /* 0x002fc80000010885 */
[----:B------:R-:W0:Y:S02]  /*d290*/  SHFL.BFLY PT, R97, R96, 0x2, 0x1f ;  /* 0x0c401f0060617f89 */ /* 0x000e2400000e0000 */
[----:B------:R-:W1:Y:S08]  /*d2a0*/  MUFU.EX2 R10, R10 ;  /* 0x0000000a000a7308 */ /* 0x000e700000000800 */
[----:B------:R-:W2:Y:S08]  /*d2b0*/  MUFU.EX2 R11, R11 ;  /* 0x0000000b000b7308 */ /* 0x000eb00000000800 */
[----:B------:R-:W3:Y:S01]  /*d2c0*/  MUFU.EX2 R134, R134 ;  /* 0x0000008600867308 */ /* 0x000ee20000000800 */
[----:B-1----:R-:W-:Y:S01]  /*d2d0*/  FFMA.FTZ R142, R7, R6, R10 ;  /* 0x00000006078e7223 */ /* 0x002fe2000001000a */
[----:B0-----:R-:W-:-:S06]  /*d2e0*/  FMNMX.FTZ R96, R96, R97, !PT ;  /* 0x0000006160607209 */ /* 0x001fcc0007810000 */
[----:B------:R-:W0:Y:S01]  /*d2f0*/  MUFU.EX2 R135, R135 ;  /* 0x0000008700877308 */ /* 0x000e220000000800 */
[----:B------:R-:W-:Y:S02]  /*d300*/  WARPGROUP.DEPBAR.LE gsb0, 0x0 ;  /* 0x00008000000079c5 */ /* 0x000fe40000010000 */
[----:B------:R-:W-:Y:S01]  /*d310*/  WARPGROUP.ARRIVE ;  /* 0x00000000000079c5 */ /* 0x000fe20000000000 */
[----:B------:R-:W1:Y:S04]  /*d320*/  SHFL.BFLY PT, R97, R96, 0x1, 0x1f ;  /* 0x0c201f0060617f89 */ /* 0x000e6800000e0000 */
[----:B------:R-:W-:Y:S01]  /*d330*/  MUFU.EX2 R12, R12 ;  /* 0x0000000c000c7308 */ /* 0x000fe20000000800 */
[----:B------:R-:W-:Y:S07]  /*d340*/  HGMMA.64x96x16.F32 R24, gdesc[UR32].tnspB, R24, gsb0 ;  /* 0x41600000201879f0 */ /* 0x000fee0008000818 */
[----:B------:R-:W-:Y:S08]  /*d350*/  MUFU.EX2 R13, R13 ;  /* 0x0000000d000d7308 */ /* 0x000ff00000000800 */
[----:B------:R-:W-:Y:S01]  /*d360*/  MUFU.EX2 R15, R15 ;  /* 0x0000000f000f7308 */ /* 0x000fe20000000800 */
[----:B-1----:R-:W-:Y:S01]  /*d370*/  FMNMX.FTZ R72, R96, R97, !PT ;  /* 0x0000006160487209 */ /* 0x002fe20007810000 */
[----:B------:R-:W-:-:S06]  /*d380*/  IMAD.U32 R96, RZ, RZ, UR4 ;  /* 0x00000004ff607e24 */ /* 0x000fcc000f8e00ff */
[----:B------:R-:W-:Y:S01]  /*d390*/  MUFU.EX2 R16, R16 ;  /* 0x0000001000107308 */ /* 0x000fe20000000800 */
[----:B------:R-:W-:Y:S01]  /*d3a0*/  FADD.FTZ R77, -R72, R8 ;  /* 0x00000008484d7221 */ /* 0x000fe20000010100 */
[----:B------:R-:W-:-:S03]  /*d3b0*/  @!P1 LEA R96, R96, UR60, 0x3 ;  /* 0x0000003c60609c11 */ /* 0x000fc6000f8e18ff */
[-C--:B------:R-:W-:Y:S01]  /*d3c0*/  FMUL.FTZ R133, R77, R74.reuse ;  /* 0x0000004a4d857220 */ /* 0x080fe20000410000 */
[-C--:B------:R-:W-:Y:S02]  /*d3d0*/  FMUL.FTZ R77, R72, R74.reuse ;  /* 0x0000004a484d7220 */ /* 0x080fe40000410000 */
[----:B------:R1:W-:Y:S02]  /*d3e0*/  MUFU.EX2 R8, R76 ;  /* 0x0000004c00087308 */ /* 0x0003e40000000800 */
        /* <DEDUP_REMOVED lines=9> */
[----:B------:R-:W-:-:S02]  /*d480*/  IMAD.U32 R119, RZ, RZ, UR7 ;  /* 0x00000007ff777e24 */ /* 0x000fc4000f8e00ff */
[-CC-:B------:R-:W-:Y:S01]  /*d490*/  FFMA.FTZ R14, R17, R74.reuse, -R77.reuse ;  /* 0x0000004a110e7223 */ /* 0x180fe2000001084d */
[-CC-:B------:R-:W-:Y:S01]  /*d4a0*/  FFMA.FTZ R138, R138, R74.reuse, -R77.reuse ;  /* 0x0000004a8a8a7223 */ /* 0x180fe2000001084d */
[-CC-:B------:R-:W-:Y:S01]  /*d4b0*/  FFMA.FTZ R17, R106, R74.reuse, -R77.reuse ;  /* 0x0000004a6a117223 */ /* 0x180fe2000001084d */
[-CC-:B------:R-:W-:Y:S01]  /*d4c0*/  FFMA.FTZ R106, R107, R74.reuse, -R77.reuse ;  /* 0x0000004a6b6a7223 */ /* 0x180fe2000001084d */
[-CC-:B------:R-:W-:Y:S01]  /*d4d0*/  FFMA.FTZ R107, R110, R74.reuse, -R77.reuse ;  /* 0x0000004a6e6b7223 */ /* 0x180fe2000001084d */
[----:B------:R-:W4:Y:S01]  /*d4e0*/  MUFU.EX2 R97, R97 ;  /* 0x0000006100617308 */ /* 0x000f220000000800 */
[----:B------:R-:W-:Y:S01]  /*d4f0*/  @!P1 LEA R110, R119, UR60, 0x3 ;  /* 0x0000003c776e9c11 */ /* 0x000fe2000f8e18ff */
[----:B------:R-:W-:Y:S02]  /*d500*/  @!P1 VIADD R119, R96, 0x31c40 ;  /* 0x00031c4060779836 */ /* 0x000fe40000000000 */
[-CC-:B-1----:R-:W-:Y:S01]  /*d510*/  FFMA.FTZ R76, R129, R74.reuse, -R77.reuse ;  /* 0x0000004a814c7223 */ /* 0x182fe2000001084d */
[-CC-:B------:R-:W-:Y:S01]  /*d520*/  FFMA.FTZ R130, R130, R74.reuse, -R77.reuse ;  /* 0x0000004a82827223 */ /* 0x180fe2000001084d */
[-C--:B------:R-:W-:Y:S01]  /*d530*/  FFMA.FTZ R98, R98, R74.reuse, -R77 ;  /* 0x0000004a62627223 */ /* 0x080fe2000001084d */
[----:B------:R-:W-:Y:S01]  /*d540*/  @!P1 VIADD R96, R110, 0x31c60 ;  /* 0x00031c606e609836 */ /* 0x000fe20000000000 */
[----:B------:R-:W-:Y:S01]  /*d550*/  @!P1 PRMT R119, RZ, 0x654, R119 ;  /* 0x00000654ff779816 */ /* 0x000fe20000000077 */
[----:B------:R-:W1:Y:S01]  /*d560*/  MUFU.EX2 R139, R139 ;  /* 0x0000008b008b7308 */ /* 0x000e620000000800 */
[-CC-:B------:R-:W-:Y:S01]  /*d570*/  FFMA.FTZ R110, R111, R74.reuse, -R77.reuse ;  /* 0x0000004a6f6e7223 */ /* 0x180fe2000001084d */
[----:B--2---:R-:W-:Y:S01]  /*d580*/  FADD.FTZ R111, R11, R142 ;  /* 0x0000008e0b6f7221 */ /* 0x004fe20000010000 */
[-CC-:B------:R-:W-:Y:S01]  /*d590*/  FFMA.FTZ R129, R122, R74.reuse, -R77.reuse ;  /* 0x0000004a7a817223 */ /* 0x180fe2000001084d */
[-CC-:B------:R-:W-:Y:S01]  /*d5a0*/  FFMA.FTZ R123, R123, R74.reuse, -R77.reuse ;  /* 0x0000004a7b7b7223 */ /* 0x180fe2000001084d */
[-C--:B------:R-:W-:Y:S01]  /*d5b0*/  FFMA.FTZ R122, R126, R74.reuse, -R77 ;  /* 0x0000004a7e7a7223 */ /* 0x080fe2000001084d */
[----:B---3--:R-:W-:Y:S01]  /*d5c0*/  FADD.FTZ R142, R134, R111 ;  /* 0x0000006f868e7221 */ /* 0x008fe20000010000 */
[-CC-:B------:R-:W-:Y:S01]  /*d5d0*/  FFMA.FTZ R126, R127, R74.reuse, -R77.reuse ;  /* 0x0000004a7f7e7223 */ /* 0x180fe2000001084d */
[----:B------:R-:W2:Y:S01]  /*d5e0*/  MUFU.EX2 R138, R138 ;  /* 0x0000008a008a7308 */ /* 0x000ea20000000800 */
[-CC-:B------:R-:W-:Y:S01]  /*d5f0*/  FFMA.FTZ R127, R103, R74.reuse, -R77.reuse ;  /* 0x0000004a677f7223 */ /* 0x180fe2000001084d */
[-CC-:B------:R-:W-:Y:S01]  /*d600*/  FFMA.FTZ R103, R95, R74.reuse, -R77.reuse ;  /* 0x0000004a5f677223 */ /* 0x180fe2000001084d */
[-CC-:B------:R-:W-:Y:S01]  /*d610*/  FFMA.FTZ R111, R91, R74.reuse, -R77.reuse ;  /* 0x0000004a5b6f7223 */ /* 0x180fe2000001084d */
[-CC-:B------:R-:W-:Y:S01]  /*d620*/  FFMA.FTZ R91, R94, R74.reuse, -R77.reuse ;  /* 0x0000004a5e5b7223 */ /* 0x180fe2000001084d */
[-CC-:B------:R-:W-:Y:S01]  /*d630*/  FFMA.FTZ R131, R131, R74.reuse, -R77.reuse ;  /* 0x0000004a83837223 */ /* 0x180fe2000001084d */
[----:B------:R-:W-:Y:S01]  /*d640*/  FFMA.FTZ R132, R132, R74, -R77 ;  /* 0x0000004a84847223 */ /* 0x000fe2000001084d */
[----:B------:R-:W-:Y:S01]  /*d650*/  UMOV UR7, UR4 ;  /* 0x0000000400077c82 */ /* 0x000fe20008000000 */
[----:B------:R-:W3:Y:S08]  /*d660*/  MUFU.EX2 R140, R140 ;  /* 0x0000008c008c7308 */ /* 0x000ef00000000800 */
[----:B------:R-:W5:Y:S08]  /*d670*/  MUFU.EX2 R14, R14 ;  /* 0x0000000e000e7308 */ /* 0x000f700000000800 */
[----:B------:R-:W5:Y:S08]  /*d680*/  MUFU.EX2 R141, R141 ;  /* 0x0000008d008d7308 */ /* 0x000f700000000800 */
[----:B------:R-:W5:Y:S01]  /*d690*/  MUFU.EX2 R76, R76 ;  /* 0x0000004c004c7308 */ /* 0x000f620000000800 */
[----:B------:R-:W-:-:S02]  /*d6a0*/  WARPGROUP.DEPBAR.LE gsb0, 0x0 ;  /* 0x00008000000079c5 */ /* 0x000fc40000010000 */
[----:B------:R-:W-:-:S05]  /*d6b0*/  WARPGROUP.ARRIVE ;  /* 0x00000000000079c5 */ /* 0x000fca0000000000 */
[----:B------:R0:W-:Y:S01]  /*d6c0*/  MUFU.EX2 R6, R98 ;  /* 0x0000006200067308 */ /* 0x0001e20000000800 */
[----:B------:R-:W-:Y:S07]  /*d6d0*/  HGMMA.64x96x16.F32 R24, gdesc[UR56].tnspB, R24, gsb0 ;  /* 0x41600000381879f0 */ /* 0x000fee0008000818 */
[----:B------:R-:W5:Y:S01]  /*d6e0*/  MUFU.EX2 R130, R130 ;  /* 0x0000008200827308 */ /* 0x000f620000000800 */
[----:B0-----:R-:W-:-:S07]  /*d6f0*/  F2FP.F16.F32.PACK_AB R98, R135, R134 ;  /* 0x000000868762723e */ /* 0x001fce00000000ff */
[----:B------:R-:W0:Y:S08]  /*d700*/  MUFU.EX2 R129, R129 ;  /* 0x0000008100817308 */ /* 0x000e300000000800 */
        /* <DEDUP_REMOVED lines=10> */
[----:B------:R-:W0:Y:S01]  /*d7b0*/  MUFU.EX2 R115, R115 ;  /* 0x0000007300737308 */ /* 0x000e220000000800 */
[----:B------:R-:W-:-:S02]  /*d7c0*/  WARPGROUP.DEPBAR.LE gsb0, 0x0 ;  /* 0x00008000000079c5 */ /* 0x000fc40000010000 */
[----:B------:R-:W-:-:S05]  /*d7d0*/  WARPGROUP.ARRIVE ;  /* 0x00000000000079c5 */ /* 0x000fca0000000000 */
[----:B------:R-:W0:Y:S01]  /*d7e0*/  MUFU.EX2 R117, R117 ;  /* 0x0000007500757308 */ /* 0x000e220000000800 */
[----:B------:R-:W-:Y:S07]  /*d7f0*/  HGMMA.64x96x16.F32 R24, gdesc[UR52].tnspB, R24, gsb0 ;  /* 0x41600000341879f0 */ /* 0x000fee0008000818 */
        /* <DEDUP_REMOVED lines=22> */
[----:B------:R-:W-:Y:S01]  /*d960*/  FMUL.FTZ R33, R33, R7 ;  /* 0x0000000721217220 */ /* 0x000fe20000410000 */
[----:B----4-:R-:W-:Y:S01]  /*d970*/  @!P1 PRMT R119, RZ, 0x654, R96 ;  /* 0x00000654ff779816 */ /* 0x010fe20000000060 */
[----:B------:R-:W-:Y:S01]  /*d980*/  FFMA.FTZ R96, R133, R5, R97 ;  /* 0x0000000585607223 */ /* 0x000fe20000010061 */
[--C-:B------:R-:W-:Y:S01]  /*d990*/  FFMA.FTZ R5, R99, R74, -R77.reuse ;  /* 0x0000004a63057223 */ /* 0x100fe2000001084d */
[C---:B-1----:R-:W-:Y:S01]  /*d9a0*/  F2FP.F16.F32.PACK_AB R97, R139.reuse, R97 ;  /* 0x000000618b61723e */ /* 0x042fe200000000ff */
[----:B------:R1:W-:Y:S01]  /*d9b0*/  @!P1 SYNCS.ARRIVE.TRANS64.RED.A1T0 RZ, [R119+URZ], RZ ;  /* 0x000000ff77ff99a7 */ /* 0x0003e2000810043f */
[----:B------:R-:W-:Y:S01]  /*d9c0*/  FADD.FTZ R99, R139, R96 ;  /* 0x000000608b637221 */ /* 0x000fe20000010000 */
[----:B------:R-:W-:Y:S01]  /*d9d0*/  F2FP.F16.F32.PACK_AB R96, R11, R10 ;  /* 0x0000000a0b60723e */ /* 0x000fe200000000ff */
[----:B------:R-:W-:Y:S01]  /*d9e0*/  FADD.FTZ R11, R135, R142 ;  /* 0x0000008e870b7221 */ /* 0x000fe20000010000 */
[-C--:B------:R-:W-:Y:S01]  /*d9f0*/  FFMA.FTZ R10, R102, R74.reuse, -R77 ;  /* 0x0000004a660a7223 */ /* 0x080fe2000001084d */
[----:B--2---:R-:W-:Y:S01]  /*da00*/  FADD.FTZ R99, R138, R99 ;  /* 0x000000638a637221 */ /* 0x004fe20000010000 */
[----:B------:R-:W2:Y:S01]  /*da10*/  MUFU.EX2 R5, R5 ;  /* 0x0000000500057308 */ /* 0x000ea20000000800 */
[-C--:B------:R-:W-:Y:S01]  /*da20*/  FMUL.FTZ R36, R36, R7.reuse ;  /* 0x0000000724247220 */ /* 0x080fe20000410000 */
[----:B-1----:R-:W-:Y:S01]  /*da30*/  FFMA.FTZ R119, R90, R74, -R77 ;  /* 0x0000004a5a777223 */ /* 0x002fe2000001084d */
[----:B---3--:R-:W-:Y:S01]  /*da40*/  FADD.FTZ R135, R140, R99 ;  /* 0x000000638c877221 */ /* 0x008fe20000010000 */
[----:B------:R-:W-:Y:S01]  /*da50*/  FADD.FTZ R90, R12, R11 ;  /* 0x0000000b0c5a7221 */ /* 0x000fe20000010000 */
[----:B------:R-:W-:Y:S01]  /*da60*/  F2FP.F16.F32.PACK_AB R99, R140, R138 ;  /* 0x0000008a8c63723e */ /* 0x000fe200000000ff */
[----:B------:R-:W-:Y:S01]  /*da70*/  FMUL.FTZ R37, R37, R7 ;  /* 0x0000000725257220 */ /* 0x000fe20000410000 */
[----:B-----5:R-:W-:Y:S01]  /*da80*/  FADD.FTZ R102, R14, R135 ;  /* 0x000000870e667221 */ /* 0x020fe20000010000 */
[----:B------:R-:W-:Y:S01]  /*da90*/  FADD.FTZ R90, R13, R90 ;  /* 0x0000005a0d5a7221 */ /* 0x000fe20000010000 */
[----:B------:R1:W-:Y:S01]  /*daa0*/  MUFU.EX2 R11, R127 ;  /* 0x0000007f000b7308 */ /* 0x0003e20000000800 */
[----:B------:R3:W-:Y:S01]  /*dab0*/  STSM.16.M88.4 [R0+0x24300], R96 ;  /* 0x0243006000007844 */ /* 0x0007e20000000200 */
[----:B------:R-:W-:Y:S01]  /*dac0*/  FADD.FTZ R95, R141, R102 ;  /* 0x000000668d5f7221 */ /* 0x000fe20000010000 */
[----:B------:R-:W-:Y:S01]  /*dad0*/  FADD.FTZ R135, R15, R90 ;  /* 0x0000005a0f877221 */ /* 0x000fe20000010000 */
[-CC-:B------:R-:W-:Y:S01]  /*dae0*/  FFMA.FTZ R90, R86, R74.reuse, -R77.reuse ;  /* 0x0000004a565a7223 */ /* 0x180fe2000001084d */
[-C--:B------:R-:W-:Y:S01]  /*daf0*/  FFMA.FTZ R102, R82, R74.reuse, -R77 ;  /* 0x0000004a52667223 */ /* 0x080fe2000001084d */
[----:B------:R-:W-:Y:S01]  /*db00*/  FADD.FTZ R139, R76, R95 ;  /* 0x0000005f4c8b7221 */ /* 0x000fe20000010000 */
[----:B------:R-:W-:Y:S01]  /*db10*/  FADD.FTZ R94, R16, R135 ;  /* 0x00000087105e7221 */ /* 0x000fe20000010000 */
[-C--:B------:R-:W-:Y:S01]  /*db20*/  FFMA.FTZ R95, R83, R74.reuse, -R77 ;  /* 0x0000004a535f7223 */ /* 0x080fe2000001084d */
[----:B------:R4:W-:Y:S01]  /*db30*/  MUFU.EX2 R82, R119 ;  /* 0x0000007700527308 */ /* 0x0009e20000000800 */
[----:B------:R-:W-:Y:S01]  /*db40*/  FADD.FTZ R86, R130, R139 ;  /* 0x0000008b82567221 */ /* 0x000fe20000010000 */
[----:B------:R-:W-:Y:S01]  /*db50*/  FADD.FTZ R83, R23, R94 ;  /* 0x0000005e17537221 */ /* 0x000fe20000010000 */
[----:B------:R-:W-:Y:S01]  /*db60*/  FFMA.FTZ R94, R87, R74, -R77 ;  /* 0x0000004a575e7223 */ /* 0x000fe2000001084d */
[----:B------:R-:W-:Y:S01]  /*db70*/  F2FP.F16.F32.PACK_AB R12, R13, R12 ;  /* 0x0000000c0d0c723e */ /* 0x000fe200000000ff */
[----:B0-----:R-:W-:Y:S01]  /*db80*/  FADD.FTZ R86, R129, R86 ;  /* 0x0000005681567221 */ /* 0x001fe20000010000 */
[----:B------:R-:W-:Y:S01]  /*db90*/  FADD.FTZ R134, R120, R83 ;  /* 0x0000005378867221 */ /* 0x000fe20000010000 */
[----:B------:R-:W-:Y:S01]  /*dba0*/  F2FP.F16.F32.PACK_AB R13, R141, R14 ;  /* 0x0000000e8d0d723e */ /* 0x000fe200000000ff */
[----:B------:R-:W0:Y:S01]  /*dbb0*/  MUFU.EX2 R10, R10 ;  /* 0x0000000a000a7308 */ /* 0x000e220000000800 */
[----:B------:R-:W-:Y:S01]  /*dbc0*/  FADD.FTZ R87, R123, R86 ;  /* 0x000000567b577221 */ /* 0x000fe20000010000 */
[----:B-1----:R-:W-:Y:S01]  /*dbd0*/  FADD.FTZ R127, R121, R134 ;  /* 0x00000086797f7221 */ /* 0x002fe20000010000 */
[-C--:B------:R-:W-:Y:S01]  /*dbe0*/  FFMA.FTZ R86, R78, R74.reuse, -R77 ;  /* 0x0000004a4e567223 */ /* 0x080fe2000001084d */
[----:B------:R-:W-:Y:S01]  /*dbf0*/  F2FP.F16.F32.PACK_AB R14, R16, R15 ;  /* 0x0000000f100e723e */ /* 0x000fe200000000ff */
[----:B----4-:R-:W-:Y:S01]  /*dc00*/  FADD.FTZ R119, R122, R87 ;  /* 0x000000577a777221 */ /* 0x010fe20000010000 */
[----:B------:R-:W-:Y:S01]  /*dc10*/  FADD.FTZ R127, R124, R127 ;  /* 0x0000007f7c7f7221 */ /* 0x000fe20000010000 */
[----:B------:R-:W-:Y:S01]  /*dc20*/  FFMA.FTZ R87, R79, R74, -R77 ;  /* 0x0000004a4f577223 */ /* 0x000fe2000001084d */
[----:B------:R-:W-:Y:S01]  /*dc30*/  F2FP.F16.F32.PACK_AB R15, R130, R76 ;  /* 0x0000004c820f723e */ /* 0x000fe200000000ff */
[----:B------:R-:W-:Y:S01]  /*dc40*/  FADD.FTZ R119, R126, R119 ;  /* 0x000000777e777221 */ /* 0x000fe20000010000 */
[----:B------:R-:W-:Y:S01]  /*dc50*/  FADD.FTZ R78, R112, R127 ;  /* 0x0000007f704e7221 */ /* 0x000fe20000010000 */
[----:B------:R-:W-:Y:S01]  /*dc60*/  F2FP.F16.F32.PACK_AB R76, R120, R23 ;  /* 0x00000017784c723e */ /* 0x000fe200000000ff */
[----:B------:R-:W1:Y:S01]  /*dc70*/  MUFU.EX2 R89, R89 ;  /* 0x0000005900597308 */ /* 0x000e620000000800 */
[----:B------:R-:W-:Y:S01]  /*dc80*/  FADD.FTZ R119, R22, R119 ;  /* 0x0000007716777221 */ /* 0x000fe20000010000 */
[C---:B------:R-:W-:Y:S01]  /*dc90*/  FADD.FTZ R77, R113.reuse, R78 ;  /* 0x0000004e714d7221 */ /* 0x040fe20000010000 */
[----:B------:R-:W-:Y:S01]  /*dca0*/  F2FP.F16.F32.PACK_AB R112, R113, R112 ;  /* 0x000000707170723e */ /* 0x000fe200000000ff */
[----:B------:R4:W-:Y:S01]  /*dcb0*/  STSM.16.M88.4 [R0+0x25b00], R12 ;  /* 0x025b000c00007844 */ /* 0x0009e20000000200 */
[----:B------:R-:W-:Y:S01]  /*dcc0*/  FADD.FTZ R78, R114, R119 ;  /* 0x00000077724e7221 */ /* 0x000fe20000010000 */
[----:B---3--:R-:W-:Y:S01]  /*dcd0*/  FADD.FTZ R96, R116, R77 ;  /* 0x0000004d74607221 */ /* 0x008fe20000010000 */
        /* <DEDUP_REMOVED lines=20> */
[----:B------:R5:W-:Y:S01]  /*de20*/  STSM.16.M88.4 [R0+0x27300], R76 ;  /* 0x0273004c00007844 */ /* 0x000be20000000200 */
[----:B------:R-:W-:Y:S01]  /*de30*/  F2FP.F16.F32.PACK_AB R105, R106, R17 ;  /* 0x000000116a69723e */ /* 0x000fe200000000ff */
[----:B------:R-:W-:Y:S01]  /*de40*/  FADD.FTZ R23, R110, R23 ;  /* 0x000000176e177221 */ /* 0x000fe20000010000 */
[----:B------:R-:W-:Y:S01]  /*de50*/  FADD.FTZ R97, R125, R98 ;  /* 0x000000627d617221 */ /* 0x000fe20000010000 */
[----:B--2---:R-:W-:Y:S01]  /*de60*/  F2FP.F16.F32.PACK_AB R129, R5, R6 ;  /* 0x000000060581723e */ /* 0x004fe200000000ff */
[----:B------:R0:W-:Y:S01]  /*de70*/  MUFU.EX2 R22, R90 ;  /* 0x0000005a00167308 */ /* 0x0001e20000000800 */
        /* <DEDUP_REMOVED lines=8> */
[----:B0-----:R-:W-:Y:S01]  /*df00*/  FADD.FTZ R90, R10, R99 ;  /* 0x000000630a5a7221 */ /* 0x001fe20000010000 */
[----:B----4-:R-:W-:Y:S01]  /*df10*/  FADD.FTZ R13, R101, R96 ;  /* 0x00000060650d7221 */ /* 0x010fe20000010000 */
[----:B------:R-:W-:Y:S01]  /*df20*/  F2FP.F16.F32.PACK_AB R106, R109, R108 ;  /* 0x0000006c6d6a723e */ /* 0x000fe200000000ff */
[----:B------:R4:W-:Y:S01]  /*df30*/  STSM.16.M88.4 [R0+0x28b00], R112 ;  /* 0x028b007000007844 */ /* 0x0009e20000000200 */
[----:B------:R-:W-:Y:S01]  /*df40*/  FADD.FTZ R15, R11, R90 ;  /* 0x0000005a0b0f7221 */ /* 0x000fe20000010000 */
[----:B------:R-:W-:Y:S01]  /*df50*/  FADD.FTZ R12, R88, R13 ;  /* 0x0000000d580c7221 */ /* 0x000fe20000010000 */
[----:B------:R-:W-:Y:S01]  /*df60*/  F2FP.F16.F32.PACK_AB R107, R110, R107 ;  /* 0x0000006b6e6b723e */ /* 0x000fe200000000ff */
[----:B------:R-:W0:Y:S01]  /*df70*/  MUFU.EX2 R16, R103 ;  /* 0x0000006700107308 */ /* 0x000e220000000800 */
[----:B------:R-:W-:Y:S01]  /*df80*/  FADD.FTZ R14, R82, R15 ;  /* 0x0000000f520e7221 */ /* 0x000fe20000010000 */
[----:B-1----:R-:W-:Y:S01]  /*df90*/  FADD.FTZ R13, R89, R12 ;  /* 0x0000000c590d7221 */ /* 0x002fe20000010000 */
[----:B------:R-:W-:Y:S01]  /*dfa0*/  F2FP.F16.F32.PACK_AB R128, R128, R125 ;  /* 0x0000007d8080723e */ /* 0x000fe200000000ff */
[----:B------:R4:W-:Y:S01]  /*dfb0*/  STSM.16.M88.4 [R0+0x2a300], R104 ;  /* 0x02a3006800007844 */ /* 0x0009e20000000200 */
[----:B---3--:R-:W-:Y:S01]  /*dfc0*/  FADD.FTZ R14, R83, R14 ;  /* 0x0000000e530e7221 */ /* 0x008fe20000010000 */
[----:B-----5:R-:W-:Y:S01]  /*dfd0*/  FADD.FTZ R6, R92, R13 ;  /* 0x0000000d5c067221 */ /* 0x020fe20000010000 */
[----:B------:R-:W-:Y:S01]  /*dfe0*/  F2FP.F16.F32.PACK_AB R130, R101, R100 ;  /* 0x000000646582723e */ /* 0x000fe200000000ff */
[----:B------:R-:W-:Y:S01]  /*dff0*/  MUFU.EX2 R80, R80 ;  /* 0x0000005000507308 */ /* 0x000fe20000000800 */
[----:B------:R-:W-:Y:S01]  /*e000*/  FADD.FTZ R5, R91, R14 ;  /* 0x0000000e5b057221 */ /* 0x000fe20000010000 */
[----:B------:R-:W-:Y:S01]  /*e010*/  F2FP.F16.F32.PACK_AB R88, R89, R88 ;  /* 0x000000585958723e */ /* 0x000fe200000000ff */
[-C--:B------:R-:W-:Y:S01]  /*e020*/  FMUL.FTZ R45, R45, R7.reuse ;  /* 0x000000072d2d7220 */ /* 0x080fe20000410000 */
[----:B------:R-:W-:Y:S01]  /*e030*/  F2FP.F16.F32.PACK_AB R89, R83, R82 ;  /* 0x000000525359723e */ /* 0x000fe200000000ff */
[-C--:B------:R-:W-:Y:S01]  /*e040*/  FMUL.FTZ R48, R48, R7.reuse ;  /* 0x0000000730307220 */ /* 0x080fe20000410000 */
[----:B--2---:R-:W-:Y:S01]  /*e050*/  F2FP.F16.F32.PACK_AB R90, R93, R92 ;  /* 0x0000005c5d5a723e */ /* 0x004fe200000000ff */
[----:B------:R-:W-:Y:S01]  /*e060*/  FMUL.FTZ R49, R49, R7 ;  /* 0x0000000731317220 */ /* 0x000fe20000410000 */
[----:B------:R-:W-:Y:S01]  /*e070*/  MUFU.EX2 R102, R102 ;  /* 0x0000006600667308 */ /* 0x000fe20000000800 */
[C---:B0-----:R-:W-:Y:S01]  /*e080*/  FADD.FTZ R5, R16.reuse, R5 ;  /* 0x0000000510057221 */ /* 0x041fe20000010000 */
[----:B------:R-:W-:Y:S01]  /*e090*/  F2FP.F16.F32.PACK_AB R91, R16, R91 ;  /* 0x0000005b105b723e */ /* 0x000fe200000000ff */
        /* <DEDUP_REMOVED lines=11> */
[-C--:B------:R-:W-:Y:S01]  /*e150*/  FMUL.FTZ R26, R26, R133.reuse ;  /* 0x000000851a1a7220 */ /* 0x080fe20000410000 */
[-C--:B------:R-:W-:Y:S01]  /*e160*/  FMUL.FTZ R27, R27, R133.reuse ;  /* 0x000000851b1b7220 */ /* 0x080fe20000410000 */
        /* <DEDUP_REMOVED lines=8> */
[----:B------:R-:W0:Y:S01]  /*e1f0*/  MUFU.EX2 R85, R85 ;  /* 0x0000005500557308 */ /* 0x000e220000000800 */
[-C--:B------:R-:W-:Y:S01]  /*e200*/  FMUL.FTZ R43, R43, R133.reuse ;  /* 0x000000852b2b7220 */ /* 0x080fe20000410000 */
        /* <DEDUP_REMOVED lines=14> */
[----:B------:R-:W1:Y:S01]  /*e2f0*/  MUFU.EX2 R23, R94 ;  /* 0x0000005e00177308 */ /* 0x000e620000000800 */
[----:B0-----:R-:W-:Y:S01]  /*e300*/  F2FP.F16.F32.PACK_AB R82, R85, R84 ;  /* 0x000000545552723e */ /* 0x001fe200000000ff */
[----:B------:R-:W-:Y:S01]  /*e310*/  FMUL.FTZ R71, R71, R133 ;  /* 0x0000008547477220 */ /* 0x000fe20000410000 */
[----:B------:R-:W-:-:S05]  /*e320*/  IMAD.MOV.U32 R7, RZ, RZ, R75 ;  /* 0x000000ffff077224 */ /* 0x000fca00078e004b */
[----:B------:R-:W-:Y:S08]  /*e330*/  MUFU.EX2 R136, R136 ;  /* 0x0000008800887308 */ /* 0x000ff00000000800 */
[----:B------:R-:W0:Y:S01]  /*e340*/  MUFU.EX2 R73, R73 ;  /* 0x0000004900497308 */ /* 0x000e220000000800 */
[----:B-1----:R-:W-:-:S07]  /*e350*/  F2FP.F16.F32.PACK_AB R83, R23, R22 ;  /* 0x000000161753723e */ /* 0x002fce00000000ff */
[----:B------:R-:W1:Y:S08]  /*e360*/  MUFU.EX2 R137, R137 ;  /* 0x0000008900897308 */ /* 0x000e700000000800 */
[----:B------:R2:W-:Y:S01]  /*e370*/  MUFU.EX2 R17, R131 ;  /* 0x0000008300117308 */ /* 0x0005e20000000800 */
[----:B0-----:R-:W-:-:S07]  /*e380*/  F2FP.F16.F32.PACK_AB R12, R73, R136 ;  /* 0x00000088490c723e */ /* 0x001fce00000000ff */
[----:B------:R-:W0:Y:S01]  /*e390*/  MUFU.EX2 R132, R132 ;  /* 0x0000008400847308 */ /* 0x000e220000000800 */
[----:B--2---:R-:W-:Y:S01]  /*e3a0*/  F2FP.F16.F32.PACK_AB R131, R11, R10 ;  /* 0x0000000a0b83723e */ /* 0x004fe200000000ff */
[----:B------:R-:W-:Y:S01]  /*e3b0*/  FADD.FTZ R11, R93, R6 ;  /* 0x000000065d0b7221 */ /* 0x000fe20000010000 */
[----:B------:R-:W-:Y:S01]  /*e3c0*/  FADD.FTZ R10, R102, R5 ;  /* 0x00000005660a7221 */ /* 0x000fe20000010000 */
[----:B-1----:R-:W-:Y:S02]  /*e3d0*/  F2FP.F16.F32.PACK_AB R14, R8, R137 ;  /* 0x00000089080e723e */ /* 0x002fe400000000ff */
[----:B------:R-:W-:Y:S01]  /*e3e0*/  FADD.FTZ R6, R80, R11 ;  /* 0x0000000b50067221 */ /* 0x000fe20000010000 */
[C---:B------:R-:W-:Y:S01]  /*e3f0*/  F2FP.F16.F32.PACK_AB R80, R81.reuse, R80 ;  /* 0x000000505150723e */ /* 0x040fe200000000ff */
[----:B------:R-:W-:Y:S01]  /*e400*/  MUFU.EX2 R77, R86 ;  /* 0x00000056004d7308 */ /* 0x000fe20000000800 */
[----:B------:R4:W-:Y:S01]  /*e410*/  STSM.16.M88.4 [R0+0x2bb00], R128 ;  /* 0x02bb008000007844 */ /* 0x0009e20000000200 */
[----:B------:R-:W-:Y:S01]  /*e420*/  FADD.FTZ R5, R81, R6 ;  /* 0x0000000651057221 */ /* 0x000fe20000010000 */
[C---:B------:R-:W-:Y:S01]  /*e430*/  F2FP.F16.F32.PACK_AB R81, R95.reuse, R102 ;  /* 0x000000665f51723e */ /* 0x040fe200000000ff */
[----:B------:R-:W-:Y:S01]  /*e440*/  FADD.FTZ R11, R95, R10 ;  /* 0x0000000a5f0b7221 */ /* 0x000fe20000010000 */
[----:B------:R4:W-:Y:S01]  /*e450*/  STSM.16.M88.4 [R0+0x2d300], R88 ;  /* 0x02d3005800007844 */ /* 0x0009e20000000200 */
[----:B------:R-:W-:-:S02]  /*e460*/  FADD.FTZ R6, R84, R5 ;  /* 0x0000000554067221 */ /* 0x000fc40000010000 */
[----:B------:R-:W1:Y:S01]  /*e470*/  MUFU.EX2 R87, R87 ;  /* 0x0000005700577308 */ /* 0x000e620000000800 */
[----:B0-----:R-:W-:Y:S01]  /*e480*/  F2FP.F16.F32.PACK_AB R13, R132, R17 ;  /* 0x00000011840d723e */ /* 0x001fe200000000ff */
[----:B------:R4:W-:Y:S01]  /*e490*/  STSM.16.M88.4 [R0+0x2eb00], R80 ;  /* 0x02eb005000007844 */ /* 0x0009e20000000200 */
        /* <DEDUP_REMOVED lines=8> */
[----:B-1----:R-:W-:Y:S02]  /*e520*/  F2FP.F16.F32.PACK_AB R15, R87, R77 ;  /* 0x0000004d570f723e */ /* 0x002fe400000000ff */
[----:B------:R-:W-:Y:S01]  /*e530*/  FADD.FTZ R10, R77, R10 ;  /* 0x0000000a4d0a7221 */ /* 0x000fe20000010000 */
[----:B------:R-:W-:Y:S01]  /*e540*/  FADD.FTZ R6, R8, R137 ;  /* 0x0000008908067221 */ /* 0x000fe20000010000 */
[----:B------:R-:W-:Y:S01]  /*e550*/  IMAD.MOV.U32 R8, RZ, RZ, R72 ;  /* 0x000000ffff087224 */ /* 0x000fe200078e0048 */
[----:B------:R4:W-:Y:S01]  /*e560*/  STSM.16.M88.4 [R0+0x30300], R12 ;  /* 0x0303000c00007844 */ /* 0x0009e20000000200 */
[----:B------:R-:W-:Y:S01]  /*e570*/  FADD.FTZ R5, R87, R10 ;  /* 0x0000000a57057221 */ /* 0x000fe20000010000 */
[----:B------:R-:W-:Y:S01]  /*e580*/  IMAD.MOV.U32 R10, RZ, RZ, R4 ;  /* 0x000000ffff0a7224 */ /* 0x000fe200078e0004 */
        /* <DEDUP_REMOVED lines=8> */
.L_x_11283:
[----:B------:R-:W-:Y:S06]  /*e610*/  BAR.ARV 0x8, 0x200 ;  /* 0x0208000000007b1d */ /* 0x000fec0000002000 */
[----:B------:R-:W-:Y:S05]  /*e620*/  @!P0 BRA `(.L_x_11293) ;  /* 0x0000000000048947 */ /* 0x000fea0003800000 */
[----:B------:R-:W-:Y:S01]  /*e630*/  BPT.TRAP 0x1 ;  /* 0x000000040000795c */ /* 0x000fe20000300000 */
.L_x_11293:
[----:B------:R-:W-:Y:S01]  /*e640*/  ULEA UR10, UR4, UR60, 0x3 ;  /* 0x0000003c040a7291 */ /* 0x000fe2000f8e183f */
[----:B------:R-:W-:-:S08]  /*e650*/  SHF.L.U32 R4, R4, 0x1f, RZ ;  /* 0x0000001f04047819 */ /* 0x000fd000000006ff */
[----:B------:R1:W3:Y:S01]  /*e660*/  SYNCS.PHASECHK.TRANS64.TRYWAIT P2, [UR10+0x31c50], R4 ;  /* 0x031c5004ff0075a7 */ /* 0x0002e2000804014a */
[----:B------:R-:W-:Y:S05]  /*e670*/  @!P0 BRA `(.L_x_11294) ;  /* 0x0000000000048947 */ /* 0x000fea0003800000 */
[----:B------:R-:W-:Y:S01]  /*e680*/  BPT.TRAP 0x1 ;  /* 0x000000040000795c */ /* 0x000fe20000300000 */
.L_x_11294:
[----:B---3--:R-:W-:Y:S05]  /*e690*/  @P2 BRA `(.L_x_11295) ;  /* 0x0000000000082947 */ /* 0x008fea0003800000 */
[----:B------:R-:W3:Y:S02]  /*e6a0*/  SYNCS.PHASECHK.TRANS64.TRYWAIT P0, [UR10+0x31c50], R4 ;  /* 0x031c5004ff0075a7 */ /* 0x000ee4000800014a */
[----:B---3--:R-:W-:Y:S05]  /*e6b0*/  @!P0 BRA `(.L_x_11296) ;  /* 0x0000006000988947 */ /* 0x008fea0003800000 */
.L_x_11295:
[----:B------:R-:W-:Y:S01]  /*e6c0*/  UIADD3 UR60, UR60, 0x200, URZ ;  /* 0x000002003c3c7890 */ /* 0x000fe2000fffe03f */
[----:B------:R-:W-:Y:S01]  /*e6d0*/  R2UR UR5, R157 ;  /* 0x000000009d0572ca */ /* 0x000fe200000e0000 */
[----:B------:R-:W-:Y:S01]  /*e6e0*/  WARPGROUP.ARRIVE ;  /* 0x00000000000079c5 */ /* 0x000fe20000000000 */
[----:B------:R-:W-:Y:S01]  /*e6f0*/  UMOV UR7, 0x80000020 ;  /* 0x8000002000077882 */ /* 0x000fe20000000000 */
[----:B------:R-:W-:Y:S01]  /*e700*/  USHF.R.U32.HI UR60, URZ, 0x4, UR60 ;  /* 0x000000043f3c7899 */ /* 0x000fe2000801163c */
[----:B---3--:R-:W3:Y:S01]  /*e710*/  SHFL.BFLY PT, R3, R6, 0x2, 0x1f ;  /* 0x0c401f0006037f89 */ /* 0x008ee200000e0000 */
[----:B------:R-:W-:Y:S02]  /*e720*/  IMAD.U32 R9, RZ, RZ, UR10 ;  /* 0x0000000aff097e24 */ /* 0x000fe4000f8e00ff */
[----:B------:R-:W-:Y:S01]  /*e730*/  ULOP3.LUT UR60, UR60, 0x3fff, URZ, 0xc0, !UPT ;  /* 0x00003fff3c3c7892 */ /* 0x000fe2000f8ec03f */
[----:B0-2-4-:R-:W0:Y:S01]  /*e740*/  SHFL.BFLY PT, R0, R5, 0x2, 0x1f ;  /* 0x0c401f0005007f89 */ /* 0x015e2200000e0000 */
[----:B------:R-:W-:Y:S01]  /*e750*/  IMAD.MOV.U32 R8, RZ, RZ, RZ ;  /* 0x000000ffff087224 */ /* 0x000fe200078e00ff */
[----:B------:R-:W-:Y:S01]  /*e760*/  @!P1 IADD3 R9, R9, 0x31c60, RZ ;  /* 0x00031c6009099810 */ /* 0x000fe20007ffe0ff */
[----:B------:R-:W-:-:S02]  /*e770*/  ULOP3.LUT UR8, UR60, 0x2400000, URZ, 0xfc, !UPT ;  /* 0x024000003c087892 */ /* 0x000fc4000f8efc3f */
[----:B------:R-:W-:Y:S01]  /*e780*/  ULOP3.LUT UR9, UR5, 0x10000, URZ, 0xfc, !UPT ;  /* 0x0001000005097892 */ /* 0x000fe2000f8efc3f */
[----:B------:R-:W-:Y:S01]  /*e790*/  @!P1 PRMT R9, RZ, 0x654, R9 ;  /* 0x00000654ff099816 */ /* 0x000fe20000000009 */
[----:B------:R-:W-:Y:S01]  /*e7a0*/  UIMAD UR8, UR4, 0x6c0, UR8 ;  /* 0x000006c0040878a4 */ /* 0x000fe2000f8e0208 */
[----:B------:R-:W-:-:S04]  /*e7b0*/  UMOV UR5, 0xc0000010 ;  /* 0xc000001000057882 */ /* 0x000fc80000000000 */
[----:B------:R-:W-:Y:S02]  /*e7c0*/  UMOV UR4, UR9 ;  /* 0x0000000900047c82 */ /* 0x000fe40008000000 */
[----:B------:R-:W-:Y:S02]  /*e7d0*/  UMOV UR6, UR8 ;  /* 0x0000000800067c82 */ /* 0x000fe40008000000 */
[----:B------:R-:W-:Y:S01]  /*e7e0*/  HGMMA.64x96x16.F32 R24, gdesc[UR4].tnspB, R24, gsb0 ;  /* 0x41600000041879f0 */ /* 0x000fe20008000818 */
[----:B------:R-:W-:Y:S02]  /*e7f0*/  UIADD3 UR4, UR9, 0x180, URZ ;  /* 0x0000018009047890 */ /* 0x000fe4000fffe03f */
[----:B------:R-:W-:Y:S01]  /*e800*/  UIADD3 UR6, UR8, 0x40, URZ ;  /* 0x0000004008067890 */ /* 0x000fe2000fffe03f */
[----:B---3--:R-:W-:Y:S01]  /*e810*/  FADD.FTZ R3, R3, R6 ;  /* 0x0000000603037221 */ /* 0x008fe20000010000 */
[----:B------:R-:W-:Y:S01]  /*e820*/  UMOV UR5, 0xc0000010 ;  /* 0xc000001000057882 */ /* 0x000fe20000000000 */
[----:B------:R-:W-:Y:S01]  /*e830*/  UMOV UR7, 0x80000020 ;  /* 0x8000002000077882 */ /* 0x000fe20000000000 */
[----:B------:R-:W-:-:S02]  /*e840*/  IMAD.MOV.U32 R6, RZ, RZ, -0x800000 ;  /* 0xff800000ff067424 */ /* 0x000fc400078e00ff */
[----:B0-----:R-:W-:Y:S02]  /*e850*/  FADD.FTZ R2, R0, R5 ;  /* 0x0000000500027221 */ /* 0x001fe40000010000 */
[----:B------:R-:W0:Y:S04]  /*e860*/  SHFL.BFLY PT, R0, R3, 0x1, 0x1f ;  /* 0x0c201f0003007f89 */ /* 0x000e2800000e0000 */
[----:B------:R-:W2:Y:S01]  /*e870*/  SHFL.BFLY PT, R7, R2, 0x1, 0x1f ;  /* 0x0c201f0002077f89 */ /* 0x000ea200000e0000 */
[----:B0-----:R-:W-:Y:S01]  /*e880*/  FADD.FTZ R10, R3, R0 ;  /* 0x00000000030a7221 */ /* 0x001fe20000010000 */
[----:B------:R-:W-:Y:S02]  /*e890*/  IMAD.MOV.U32 R0, RZ, RZ, -0x800000 ;  /* 0xff800000ff007424 */ /* 0x000fe400078e00ff */
[----:B--2---:R-:W-:-:S02]  /*e8a0*/  FADD.FTZ R11, R2, R7 ;  /* 0x00000007020b7221 */ /* 0x004fc40000010000 */
[----:B------:R-:W-:Y:S01]  /*e8b0*/  FSETP.NE.FTZ.AND P0, PT, R10, RZ, PT ;  /* 0x000000ff0a00720b */ /* 0x000fe20003f15000 */
[----:B------:R-:W-:Y:S02]  /*e8c0*/  IMAD.MOV.U32 R7, RZ, RZ, RZ ;  /* 0x000000ffff077224 */ /* 0x000fe400078e00ff */
[----:B------:R-:W-:-:S10]  /*e8d0*/  FSETP.NE.FTZ.AND P2, PT, R11, RZ, PT ;  /* 0x000000ff0b00720b */ /* 0x000fd40003f55000 */
[----:B-1----:R-:W0:Y:S01]  /*e8e0*/  @P0 MUFU.LG2 R4, R10 ;  /* 0x0000000a00040308 */ /* 0x002e220000000c00 */
        /* <DEDUP_REMOVED lines=112> */
.L_x_11266:
[----:B------:R-:W-:Y:S05]  /*eff0*/  @P0 BRA `(.L_x_11297) ;  /* 0x0000001000880947 */ /* 0x000fea0003800000 */
[----:B------:R-:W2:Y:S01]  /*f000*/  LDL.LU R26, [R1] ;  /* 0x00000000011a7983 */ /* 0x000ea20000300800 */
[----:B------:R-:W0:Y:S01]  /*f010*/  LDC R11, c[0x0][0xbe8] ;  /* 0x0002fa00ff0b7b82 */ /* 0x000e220000000800 */
[----:B------:R-:W-:Y:S01]  /*f020*/  ULDC.64 UR4, c[0x0][0xbd0] ;  /* 0x0002f40000047ab9 */ /* 0x000fe20000000a00 */
[----:B------:R-:W-:Y:S01]  /*f030*/  ULDC.64 UR6, c[0x0][0xb38] ;  /* 0x0002ce0000067ab9 */ /* 0x000fe20000000a00 */
[----:B------:R-:W1:Y:S05]  /*f040*/  S2R R7, SR_TID.X ;  /* 0x0000000000077919 */ /* 0x000e6a0000002100 */
[----:B------:R-:W3:Y:S01]  /*f050*/  S2UR UR9, SR_CTAID.Z ;  /* 0x00000000000979c3 */ /* 0x000ee20000002700 */
[----:B------:R-:W4:Y:S07]  /*f060*/  S2R R27, SR_CTAID.X ;  /* 0x00000000001b7919 */ /* 0x000f2e0000002500 */
[----:B------:R-:W5:Y:S08]  /*f070*/  LDC.64 R18, c[0x0][0xbd8] ;  /* 0x0002f600ff127b82 */ /* 0x000f700000000a00 */
[----:B------:R-:W4:Y:S08]  /*f080*/  S2UR UR8, SR_CTAID.Y ;  /* 0x00000000000879c3 */ /* 0x000f300000002600 */
[----:B------:R-:W4:Y:S01]  /*f090*/  LDC R29, c[0x0][0xc50] ;  /* 0x00031400ff1d7b82 */ /* 0x000f220000000800 */
[----:B-1----:R-:W-:-:S05]  /*f0a0*/  VIADD R8, R7, 0xffffff80 ;  /* 0xffffff8007087836 */ /* 0x002fca0000000000 */
[----:B------:R-:W-:Y:S02]  /*f0b0*/  SHF.R.S32.HI R9, RZ, 0x1f, R8 ;  /* 0x0000001fff097819 */ /* 0x000fe40000011408 */
[----:B------:R-:W1:Y:S02]  /*f0c0*/  LDC.64 R22, c[0x0][0xb40] ;  /* 0x0002d000ff167b82 */ /* 0x000e640000000a00 */
[----:B------:R-:W-:-:S04]  /*f0d0*/  LEA.HI R12, R9, R8, RZ, 0x7 ;  /* 0x00000008090c7211 */ /* 0x000fc800078f38ff */
[----:B------:R-:W-:-:S05]  /*f0e0*/  LOP3.LUT R7, R12, 0xffffff80, RZ, 0xc0, !PT ;  /* 0xffffff800c077812 */ /* 0x000fca00078ec0ff */
[----:B------:R-:W-:-:S05]  /*f0f0*/  IMAD.IADD R7, R8, 0x1, -R7 ;  /* 0x0000000108077824 */ /* 0x000fca00078e0a07 */
[----:B------:R-:W-:-:S04]  /*f100*/  SHF.R.S32.HI R14, RZ, 0x1f, R7 ;  /* 0x0000001fff0e7819 */ /* 0x000fc80000011407 */
[----:B------:R-:W-:Y:S02]  /*f110*/  LEA.HI R10, R14, R7, RZ, 0x2 ;  /* 0x000000070e0a7211 */ /* 0x000fe400078f10ff */
[----:B------:R-:W-:Y:S02]  /*f120*/  LEA.HI R9, R9, R8, RZ, 0x2 ;  /* 0x0000000809097211 */ /* 0x000fe400078f10ff */
[--C-:B------:R-:W-:Y:S02]  /*f130*/  SHF.R.S32.HI R13, RZ, 0x2, R10.reuse ;  /* 0x00000002ff0d7819 */ /* 0x100fe4000001140a */
[----:B------:R-:W-:Y:S02]  /*f140*/  SHF.R.S32.HI R16, RZ, 0x1f, R10 ;  /* 0x0000001fff107819 */ /* 0x000fe4000001140a */
[----:B------:R-:W-:Y:S02]  /*f150*/  LOP3.LUT R9, R9, 0xfffffffc, RZ, 0xc0, !PT ;  /* 0xfffffffc09097812 */ /* 0x000fe400078ec0ff */
[----:B------:R-:W-:-:S02]  /*f160*/  LEA.HI R16, R16, R13, RZ, 0x3 ;  /* 0x0000000d10107211 */ /* 0x000fc400078f18ff */
[----:B0-----:R-:W-:Y:S01]  /*f170*/  ISETP.NE.AND P0, PT, R11, 0x1, PT ;  /* 0x000000010b00780c */ /* 0x001fe20003f05270 */
[----:B------:R-:W-:Y:S01]  /*f180*/  IMAD.IADD R15, R8, 0x1, -R9 ;  /* 0x00000001080f7824 */ /* 0x000fe200078e0a09 */
[----:B------:R-:W-:Y:S02]  /*f190*/  LOP3.LUT R16, R16, 0xfffffff8, RZ, 0xc0, !PT ;  /* 0xfffffff810107812 */ /* 0x000fe400078ec0ff */
[----:B------:R-:W-:-:S03]  /*f1a0*/  SHF.R.S32.HI R12, RZ, 0x7, R12 ;  /* 0x00000007ff0c7819 */ /* 0x000fc6000001140c */
[----:B------:R-:W-:Y:S01]  /*f1b0*/  IMAD.IADD R8, R13, 0x1, -R16 ;  /* 0x000000010d087824 */ /* 0x000fe200078e0a10 */
[----:B------:R-:W-:Y:S01]  /*f1c0*/  LEA.HI R13, R15, R15, RZ, 0x1 ;  /* 0x0000000f0f0d7211 */ /* 0x000fe200078f08ff */
[----:B------:R-:W-:Y:S01]  /*f1d0*/  IMAD.HI R9, R12, 0x55555556, RZ ;  /* 0x555555560c097827 */ /* 0x000fe200078e02ff */
[----:B------:R-:W-:Y:S02]  /*f1e0*/  LEA.HI R14, R14, R7, RZ, 0x5 ;  /* 0x000000070e0e7211 */ /* 0x000fe400078f28ff */
[----:B------:R-:W-:Y:S01]  /*f1f0*/  LOP3.LUT R16, R13, 0x1ffffffe, RZ, 0xc0, !PT ;  /* 0x1ffffffe0d107812 */ /* 0x000fe200078ec0ff */
[----:B------:R-:W0:Y:S01]  /*f200*/  @P0 LDC R21, c[0x0][0xbec] ;  /* 0x0002fb00ff150b82 */ /* 0x000e220000000800 */
[----:B------:R-:W-:Y:S02]  /*f210*/  LEA.HI R9, R9, R9, RZ, 0x1 ;  /* 0x0000000909097211 */ /* 0x000fe400078f08ff */
[----:B------:R-:W-:-:S03]  /*f220*/  SHF.R.S32.HI R13, RZ, 0x5, R14 ;  /* 0x00000005ff0d7819 */ /* 0x000fc6000001140e */
[----:B------:R-:W-:Y:S02]  /*f230*/  IMAD R73, R9, -0x3, R12 ;  /* 0xfffffffd09497824 */ /* 0x000fe400078e020c */
[----:B------:R-:W-:Y:S01]  /*f240*/  IMAD R12, R13, 0x10, R8 ;  /* 0x000000100d0c7824 */ /* 0x000fe200078e0208 */
[----:B------:R-:W1:Y:S01]  /*f250*/  @P0 LDC R20, c[0x0][0xbf0] ;  /* 0x0002fc00ff140b82 */ /* 0x000e620000000800 */
[----:B------:R-:W-:Y:S02]  /*f260*/  IMAD.IADD R75, R15, 0x1, -R16 ;  /* 0x000000010f4b7824 */ /* 0x000fe400078e0a10 */
[----:B------:R-:W-:-:S05]  /*f270*/  IMAD R14, R73, 0x40, R12 ;  /* 0x00000040490e7824 */ /* 0x000fca00078e020c */
[----:B------:R-:W1:Y:S08]  /*f280*/  @P0 LDC R73, c[0x0][0xbec] ;  /* 0x0002fb00ff490b82 */ /* 0x000e700000000800 */
[----:B------:R-:W1:Y:S01]  /*f290*/  @P0 LDC R28, c[0x0][0xbf0] ;  /* 0x0002fc00ff1c0b82 */ /* 0x000e620000000800 */
[----:B------:R-:W-:Y:S01]  /*f2a0*/  LOP3.LUT R10, R10, 0x7ffffffc, RZ, 0xc0, !PT ;  /* 0x7ffffffc0a0a7812 */ /* 0x000fe200078ec0ff */
[----:B------:R-:W-:Y:S01]  /*f2b0*/  ULDC.64 UR10, c[0x0][0x208] ;  /* 0x00008200000a7ab9 */ /* 0x000fe20000000a00 */
[----:B------:R-:W-:Y:S01]  /*f2c0*/  BSSY B0, `(.L_x_11298) ;  /* 0x00000a7000007945 */ /* 0x000fe20003800000 */
[----:B--2---:R-:W-:Y:S01]  /*f2d0*/  SHF.R.S32.HI R17, RZ, 0x1f, R26 ;  /* 0x0000001fff117819 */ /* 0x004fe2000001141a */
[----:B------:R-:W-:-:S04]  /*f2e0*/  IMAD.WIDE.U32 R8, R26, UR4, RZ ;  /* 0x000000041a087c25 */ /* 0x000fc8000f8e00ff */
[----:B------:R-:W-:Y:S01]  /*f2f0*/  IMAD R13, R17, UR4, RZ ;  /* 0x00000004110d7c24 */ /* 0x000fe2000f8e02ff */
[----:B---3--:R-:W-:-:S03]  /*f300*/  USHF.R.S32.HI UR4, URZ, 0x1f, UR9 ;  /* 0x0000001f3f047899 */ /* 0x008fc60008011409 */
[----:B------:R-:W-:Y:S02]  /*f310*/  IMAD R15, R26, UR5, R13 ;  /* 0x000000051a0f7c24 */ /* 0x000fe4000f8e020d */
[----:B------:R-:W-:Y:S02]  /*f320*/  IMAD R17, R17, UR6, RZ ;  /* 0x0000000611117c24 */ /* 0x000fe4000f8e02ff */
[----:B------:R-:W-:Y:S02]  /*f330*/  IMAD.IADD R9, R9, 0x1, R15 ;  /* 0x0000000109097824 */ /* 0x000fe400078e020f */
[----:B-----5:R-:W-:Y:S02]  /*f340*/  IMAD R16, R18, UR4, RZ ;  /* 0x0000000412107c24 */ /* 0x020fe4000f8e02ff */
[----:B------:R-:W-:Y:S02]  /*f350*/  IMAD R15, R75, 0x8, R14 ;  /* 0x000000084b0f7824 */ /* 0x000fe400078e020e */
[----:B------:R-:W-:-:S04]  /*f360*/  IMAD.WIDE.U32 R12, R26, UR6, RZ ;  /* 0x000000061a0c7c25 */ /* 0x000fc8000f8e00ff */
[----:B------:R-:W-:Y:S01]  /*f370*/  IMAD R17, R26, UR7, R17 ;  /* 0x000000071a117c24 */ /* 0x000fe2000f8e0211 */
[----:B------:R-:W-:Y:S01]  /*f380*/  ULDC.64 UR6, c[0x0][0xb48] ;  /* 0x0002d20000067ab9 */ /* 0x000fe20000000a00 */
[----:B------:R-:W-:Y:S02]  /*f390*/  IMAD R19, R19, UR9, R16 ;  /* 0x0000000913137c24 */ /* 0x000fe4000f8e0210 */
[----:B----4-:R-:W-:Y:S02]  /*f3a0*/  IMAD R16, R27, 0xc0, R15 ;  /* 0x000000c01b107824 */ /* 0x010fe400078e020f */
[----:B------:R-:W-:Y:S02]  /*f3b0*/  IMAD.MOV R26, RZ, RZ, -R26 ;  /* 0x000000ffff1a7224 */ /* 0x000fe400078e0a1a */
[----:B------:R-:W-:Y:S02]  /*f3c0*/  IMAD.IADD R13, R13, 0x1, R17 ;  /* 0x000000010d0d7824 */ /* 0x000fe400078e0211 */
[----:B0-----:R-:W-:-:S04]  /*f3d0*/  @P0 IMAD.HI.U32 R17, R16, R21, RZ ;  /* 0x0000001510110227 */ /* 0x001fc800078e00ff */
[----:B------:R-:W-:-:S04]  /*f3e0*/  IMAD.WIDE.U32 R8, R18, UR9, R8 ;  /* 0x0000000912087c25 */ /* 0x000fc8000f8e0008 */
[----:B------:R-:W-:Y:S02]  /*f3f0*/  IMAD R29, R29, R26, UR8 ;  /* 0x000000081d1d7e24 */ /* 0x000fe4000f8e021a */
[C---:B-1----:R-:W-:Y:S01]  /*f400*/  IMAD R18, R22.reuse, UR4, RZ ;  /* 0x0000000416127c24 */ /* 0x042fe2000f8e02ff */
[----:B------:R-:W-:Y:S01]  /*f410*/  ULDC.64 UR4, c[0x0][0xbe0] ;  /* 0x0002f80000047ab9 */ /* 0x000fe20000000a00 */
[----:B------:R-:W-:Y:S01]  /*f420*/  IMAD.MOV.U32 R15, RZ, RZ, R16 ;  /* 0x000000ffff0f7224 */ /* 0x000fe200078e0010 */
[----:B------:R-:W-:Y:S01]  /*f430*/  @P0 SHF.R.U32.HI R15, RZ, R20, R17 ;  /* 0x00000014ff0f0219 */ /* 0x000fe20000011611 */
[----:B------:R-:W-:Y:S01]  /*f440*/  IMAD.IADD R9, R9, 0x1, R19 ;  /* 0x0000000109097824 */ /* 0x000fe200078e0213 */
[----:B------:R-:W-:Y:S01]  /*f450*/  SHF.R.S32.HI R20, RZ, 0x1f, R29 ;  /* 0x0000001fff147819 */ /* 0x000fe2000001141d */
[----:B------:R-:W-:Y:S02]  /*f460*/  IMAD R19, R23, UR9, R18 ;  /* 0x0000000917137c24 */ /* 0x000fe4000f8e0212 */
[----:B------:R-:W-:Y:S01]  /*f470*/  IMAD.WIDE.U32 R12, R22, UR9, R12 ;  /* 0x00000009160c7c25 */ /* 0x000fe2000f8e000c */
[----:B------:R-:W-:-:S03]  /*f480*/  ULDC.64 UR8, c[0x0][0xb28] ;  /* 0x0002ca0000087ab9 */ /* 0x000fc60000000a00 */
[----:B------:R-:W-:-:S04]  /*f490*/  @P0 IMAD.HI.U32 R73, R16, R73, RZ ;  /* 0x0000004910490227 */ /* 0x000fc800078e00ff */
[----:B------:R-:W-:Y:S02]  /*f4a0*/  IMAD.IADD R13, R13, 0x1, R19 ;  /* 0x000000010d0d7824 */ /* 0x000fe400078e0213 */
[----:B------:R-:W-:Y:S02]  /*f4b0*/  IMAD R19, R20, UR6, RZ ;  /* 0x0000000614137c24 */ /* 0x000fe4000f8e02ff */
[----:B------:R-:W-:-:S04]  /*f4c0*/  IMAD.WIDE.U32 R8, R29, UR4, R8 ;  /* 0x000000041d087c25 */ /* 0x000fc8000f8e0008 */
[----:B------:R-:W-:Y:S01]  /*f4d0*/  IMAD.MOV.U32 R17, RZ, RZ, R16 ;  /* 0x000000ffff117224 */ /* 0x000fe200078e0010 */
[----:B------:R-:W-:Y:S01]  /*f4e0*/  @P0 SHF.R.U32.HI R17, RZ, R28, R73 ;  /* 0x0000001cff110219 */ /* 0x000fe20000011649 */
[----:B------:R-:W-:Y:S01]  /*f4f0*/  IMAD R18, R20, UR4, RZ ;  /* 0x0000000414127c24 */ /* 0x000fe2000f8e02ff */
[----:B------:R-:W-:Y:S01]  /*f500*/  BAR.SYNC.DEFER_BLOCKING 0x1, 0x180 ;  /* 0x0046000000007b1d */ /* 0x000fe20000010000 */
[----:B------:R-:W-:Y:S01]  /*f510*/  IMAD R21, R29, UR7, R19 ;  /* 0x000000071d157c24 */ /* 0x000fe2000f8e0213 */
[--C-:B------:R-:W-:Y:S02]  /*f520*/  SHF.R.S32.HI R19, RZ, 0x1f, R15.reuse ;  /* 0x0000001fff137819 */ /* 0x100fe4000001140f */
[----:B------:R-:W-:Y:S01]  /*f530*/  IADD3 R8, P0, R15, R8, RZ ;  /* 0x000000080f087210 */ /* 0x000fe20007f1e0ff */
[----:B------:R-:W-:Y:S02]  /*f540*/  IMAD.MOV R15, RZ, RZ, -R15 ;  /* 0x000000ffff0f7224 */ /* 0x000fe400078e0a0f */
[C---:B------:R-:W-:Y:S01]  /*f550*/  IMAD R20, R29.reuse, UR5, R18 ;  /* 0x000000051d147c24 */ /* 0x040fe2000f8e0212 */
[----:B------:R-:W-:Y:S01]  /*f560*/  SHF.R.S32.HI R18, RZ, 0x1f, R17 ;  /* 0x0000001fff127819 */ /* 0x000fe20000011411 */
[----:B------:R-:W-:Y:S01]  /*f570*/  IMAD.WIDE.U32 R12, R29, UR6, R12 ;  /* 0x000000061d0c7c25 */ /* 0x000fe2000f8e000c */
[----:B------:R-:W-:Y:S01]  /*f580*/  ULDC.64 UR4, c[0x0][0xb30] ;  /* 0x0002cc0000047ab9 */ /* 0x000fe20000000a00 */
[----:B------:R-:W-:-:S02]  /*f590*/  ULDC.64 UR6, c[0x0][0xbc8] ;  /* 0x0002f20000067ab9 */ /* 0x000fc40000000a00 */
[----:B------:R-:W-:Y:S02]  /*f5a0*/  IMAD.MOV R22, RZ, RZ, -R17 ;  /* 0x000000ffff167224 */ /* 0x000fe400078e0a11 */
[----:B------:R-:W-:Y:S01]  /*f5b0*/  IMAD R15, R11, R15, R16 ;  /* 0x0000000f0b0f7224 */ /* 0x000fe200078e0210 */
[----:B------:R-:W-:Y:S01]  /*f5c0*/  IADD3.X R9, R19, R9, R20, P0, !PT ;  /* 0x0000000913097210 */ /* 0x000fe200007fe414 */
[----:B------:R-:W-:Y:S02]  /*f5d0*/  IMAD.IADD R13, R13, 0x1, R21 ;  /* 0x000000010d0d7824 */ /* 0x000fe400078e0215 */
[----:B------:R-:W-:Y:S02]  /*f5e0*/  IMAD R18, R18, UR4, RZ ;  /* 0x0000000412127c24 */ /* 0x000fe4000f8e02ff */
[----:B------:R-:W-:Y:S01]  /*f5f0*/  IMAD R19, R11, R22, R16 ;  /* 0x000000160b137224 */ /* 0x000fe200078e0210 */
[----:B------:R-:W-:Y:S01]  /*f600*/  SHF.R.S32.HI R16, RZ, 0x1f, R15 ;  /* 0x0000001fff107819 */ /* 0x000fe2000001140f */
[----:B------:R-:W-:-:S02]  /*f610*/  IMAD R21, R17, UR5, R18 ;  /* 0x0000000511157c24 */ /* 0x000fc4000f8e0212 */
[----:B------:R-:W-:Y:S01]  /*f620*/  IMAD.WIDE.U32 R12, R17, UR4, R12 ;  /* 0x00000004110c7c25 */ /* 0x000fe2000f8e000c */
[----:B------:R-:W-:Y:S01]  /*f630*/  SHF.R.S32.HI R17, RZ, 0x1f, R19 ;  /* 0x0000001fff117819 */ /* 0x000fe20000011413 */
[----:B------:R-:W0:Y:S02]  /*f640*/  S2UR UR5, SR_CgaCtaId ;  /* 0x00000000000579c3 */ /* 0x000e240000008800 */
[----:B------:R-:W-:Y:S02]  /*f650*/  IMAD R16, R16, UR6, RZ ;  /* 0x0000000610107c24 */ /* 0x000fe4000f8e02ff */
[----:B------:R-:W-:Y:S02]  /*f660*/  IMAD R18, R17, UR8, RZ ;  /* 0x0000000811127c24 */ /* 0x000fe4000f8e02ff */
[----:B------:R-:W-:Y:S02]  /*f670*/  IMAD.IADD R13, R13, 0x1, R21 ;  /* 0x000000010d0d7824 */ /* 0x000fe400078e0215 */
[----:B------:R-:W-:-:S02]  /*f680*/  IMAD R17, R15, UR7, R16 ;  /* 0x000000070f117c24 */ /* 0x000fc4000f8e0210 */
[----:B------:R-:W-:Y:S01]  /*f690*/  IMAD.WIDE.U32 R8, R15, UR6, R8 ;  /* 0x000000060f087c25 */ /* 0x000fe2000f8e0008 */
[----:B------:R-:W-:-:S03]  /*f6a0*/  ULDC.64 UR6, c[0x0][0xba8] ;  /* 0x0002ea0000067ab9 */ /* 0x000fc60000000a00 */
[C---:B------:R-:W-:Y:S01]  /*f6b0*/  IMAD R21, R19.reuse, UR9, R18 ;  /* 0x0000000913157c24 */ /* 0x040fe2000f8e0212 */
[----:B------:R-:W-:Y:S01]  /*f6c0*/  LEA R18, P0, R8, UR6, 0x2 ;  /* 0x0000000608127c11 */ /* 0x000fe2000f8010ff */
[----:B------:R-:W-:Y:S01]  /*f6d0*/  IMAD.WIDE.U32 R12, R19, UR8, R12 ;  /* 0x00000008130c7c25 */ /* 0x000fe2000f8e000c */
[----:B------:R-:W-:Y:S01]  /*f6e0*/  ULDC.64 UR8, c[0x0][0xb00] ;  /* 0x0002c00000087ab9 */ /* 0x000fe20000000a00 */
[----:B------:R-:W-:Y:S01]  /*f6f0*/  UMOV UR4, 0x400 ;  /* 0x0000040000047882 */ /* 0x000fe20000000000 */
[----:B------:R-:W-:Y:S01]  /*f700*/  ULDC UR6, c[0x0][0xa88] ;  /* 0x0002a20000067ab9 */ /* 0x000fe20000000800 */
[----:B------:R-:W-:Y:S01]  /*f710*/  IMAD.IADD R15, R9, 0x1, R17 ;  /* 0x00000001090f7824 */ /* 0x000fe200078e0211 */
[----:B------:R-:W-:Y:S01]  /*f720*/  LEA R26, P1, R12, UR8, 0x2 ;  /* 0x000000080c1a7c11 */ /* 0x000fe2000f8210ff */
[----:B------:R-:W-:-:S03]  /*f730*/  IMAD.IADD R9, R13, 0x1, R21 ;  /* 0x000000010d097824 */ /* 0x000fc600078e0215 */
[----:B------:R-:W-:Y:S01]  /*f740*/  LEA.HI.X R17, R8, UR7, R15, 0x2, P0 ;  /* 0x0000000708117c11 */ /* 0x000fe200080f140f */
[----:B------:R-:W-:Y:S01]  /*f750*/  IMAD R16, R27, 0xc0, R14 ;  /* 0x000000c01b107824 */ /* 0x000fe200078e020e */
[----:B------:R-:W-:Y:S01]  /*f760*/  LEA.HI.X R27, R12, UR9, R9, 0x2, P1 ;  /* 0x000000090c1b7c11 */ /* 0x000fe200088f1409 */
[----:B------:R-:W-:Y:S04]  /*f770*/  SHFL.IDX PT, R14, R18, 0x1, 0x1c1f ;  /* 0x003c1f00120e7f89 */ /* 0x000fe800000e0000 */
[----:B------:R-:W-:Y:S04]  /*f780*/  SHFL.IDX PT, R12, R18, RZ, 0x1c1f ;  /* 0x001c1fff120c7589 */ /* 0x000fe800000e0000 */
[----:B------:R-:W1:Y:S04]  /*f790*/  SHFL.IDX PT, R13, R17, RZ, 0x1c1f ;  /* 0x001c1fff110d7589 */ /* 0x000e6800000e0000 */
[----:B------:R-:W2:Y:S01]  /*f7a0*/  SHFL.IDX PT, R15, R17, 0x1, 0x1c1f ;  /* 0x003c1f00110f7f89 */ /* 0x000ea200000e0000 */
[----:B0-----:R-:W-:Y:S01]  /*f7b0*/  ULEA UR4, UR5, UR4, 0x18 ;  /* 0x0000000405047291 */ /* 0x001fe2000f8ec03f */
[----:B------:R-:W-:Y:S01]  /*f7c0*/  IMAD R21, R11, UR6, RZ ;  /* 0x000000060b157c24 */ /* 0x000fe2000f8e02ff */
[----:B------:R-:W-:Y:S01]  /*f7d0*/  LOP3.LUT P0, RZ, R7, 0x3, RZ, 0xc0, !PT ;  /* 0x0000000307ff7812 */ /* 0x000fe2000780c0ff */
[----:B------:R-:W-:Y:S01]  /*f7e0*/  VIADD R20, R16, 0x8 ;  /* 0x0000000810147836 */ /* 0x000fe20000000000 */
[----:B------:R-:W-:-:S02]  /*f7f0*/  UIADD3 UR4, UR4, 0x31c20, URZ ;  /* 0x00031c2004047890 */ /* 0x000fc4000fffe03f */
[-C--:B------:R-:W-:Y:S02]  /*f800*/  ISETP.GE.OR P1, PT, R16, R21.reuse, P0 ;  /* 0x000000151000720c */ /* 0x080fe40000726670 */
[-C--:B------:R-:W-:Y:S01]  /*f810*/  ISETP.GE.OR P0, PT, R20, R21.reuse, P0 ;  /* 0x000000151400720c */ /* 0x080fe20000706670 */
[----:B------:R-:W-:Y:S01]  /*f820*/  UPRMT UR4, URZ, 0x654, UR4 ;  /* 0x000006543f047896 */ /* 0x000fe20008000004 */
[----:B------:R-:W-:Y:S01]  /*f830*/  ISETP.GE.AND P2, PT, R16, R21, PT ;  /* 0x000000151000720c */ /* 0x000fe20003f46270 */
[----:B------:R-:W-:Y:S01]  /*f840*/  IMAD.IADD R7, R7, 0x1, -R10 ;  /* 0x0000000107077824 */ /* 0x000fe200078e0a0a */
[----:B------:R0:W3:Y:S04]  /*f850*/  SHFL.IDX PT, R8, R26, RZ, 0x1c1f ;  /* 0x001c1fff1a087589 */ /* 0x0000e800000e0000 */
[----:B------:R0:W4:Y:S02]  /*f860*/  SHFL.IDX PT, R9, R27, RZ, 0x1c1f ;  /* 0x001c1fff1b097589 */ /* 0x00012400000e0000 */
[----:B------:R-:W-:Y:S02]  /*f870*/  SYNCS.ARRIVE.TRANS64.RED.A1T0 RZ, [UR4], RZ ;  /* 0x000000ffffff79a7 */ /* 0x000fe40008100404 */
[----:B-1----:R0:W-:Y:S01]  /*f880*/  @!P1 ST.E desc[UR10][R12.64], R6 ;  /* 0x000000060c009985 */ /* 0x0021e2000c10190a */
[----:B------:R-:W-:-:S03]  /*f890*/  IMAD.SHL.U32 R7, R7, 0x2, RZ ;  /* 0x0000000207077824 */ /* 0x000fc600078e00ff */
[----:B--2---:R0:W-:Y:S01]  /*f8a0*/  @!P0 ST.E desc[UR10][R14.64], R0 ;  /* 0x000000000e008985 */ /* 0x0041e2000c10190a */
[----:B------:R-:W-:Y:S05]  /*f8b0*/  @P2 BRA `(.L_x_11299) ;  /* 0x00000004001c2947 */ /* 0x000fea0003800000 */
[C---:B0-----:R-:W-:Y:S01]  /*f8c0*/  VIADD R0, R7.reuse, 0x8 ;  /* 0x0000000807007836 */ /* 0x041fe20000000000 */
[----:B------:R-:W-:Y:S01]  /*f8d0*/  ULDC UR4, c[0x0][0xac8] ;  /* 0x0002b20000047ab9 */ /* 0x000fe20000000800 */
[C---:B------:R-:W-:Y:S01]  /*f8e0*/  VIADD R10, R7.reuse, 0x18 ;  /* 0x00000018070a7836 */ /* 0x040fe20000000000 */
[C---:B------:R-:W-:Y:S01]  /*f8f0*/  IADD3 R6, R7.reuse, 0x10, RZ ;  /* 0x0000001007067810 */ /* 0x040fe20007ffe0ff */
[C---:B------:R-:W-:Y:S01]  /*f900*/  VIADD R11, R7.reuse, 0x20 ;  /* 0x00000020070b7836 */ /* 0x040fe20000000000 */
[----:B------:R-:W-:Y:S01]  /*f910*/  ISETP.GE.AND P1, PT, R0, UR4, PT ;  /* 0x0000000400007c0c */ /* 0x000fe2000bf26270 */
[----:B------:R-:W-:Y:S01]  /*f920*/  ULDC.64 UR6, c[0x0][0x208] ;  /* 0x0000820000067ab9 */ /* 0x000fe20000000a00 */
[----:B------:R-:W-:Y:S01]  /*f930*/  ISETP.GE.AND P2, PT, R6, UR4, PT ;  /* 0x0000000406007c0c */ /* 0x000fe2000bf46270 */
[C---:B------:R-:W-:Y:S01]  /*f940*/  VIADD R22, R7.reuse, 0x38 ;  /* 0x0000003807167836 */ /* 0x040fe20000000000 */
[----:B------:R-:W-:Y:S01]  /*f950*/  ISETP.GE.AND P3, PT, R10, UR4, PT ;  /* 0x000000040a007c0c */ /* 0x000fe2000bf66270 */
[----:B------:R-:W-:Y:S01]  /*f960*/  VIADD R23, R7, 0x40 ;  /* 0x0000004007177836 */ /* 0x000fe20000000000 */
[----:B------:R-:W-:-:S02]  /*f970*/  ISETP.GE.AND P4, PT, R11, UR4, PT ;  /* 0x000000040b007c0c */ /* 0x000fc4000bf86270 */
[----:B------:R-:W-:-:S05]  /*f980*/  ISETP.GE.AND P0, PT, R7, UR4, PT ;  /* 0x0000000407007c0c */ /* 0x000fca000bf06270 */
[----:B------:R-:W-:Y:S02]  /*f990*/  @!P1 LEA.HI R0, R0, R0, RZ, 0x1 ;  /* 0x0000000000009211 */ /* 0x000fe400078f08ff */
[----:B------:R-:W-:Y:S02]  /*f9a0*/  @!P2 LEA.HI R6, R6, R6, RZ, 0x1 ;  /* 0x000000060606a211 */ /* 0x000fe400078f08ff */
[----:B------:R-:W-:Y:S02]  /*f9b0*/  @!P3 LEA.HI R12, R10, R10, RZ, 0x1 ;  /* 0x0000000a0a0cb211 */ /* 0x000fe400078f08ff */
[----:B------:R-:W-:Y:S02]  /*f9c0*/  @!P1 LOP3.LUT R13, R0, 0xfffffffe, RZ, 0xc0, !PT ;  /* 0xfffffffe000d9812 */ /* 0x000fe400078ec0ff */
[----:B------:R-:W-:Y:S01]  /*f9d0*/  @!P4 LEA.HI R0, R11, R11, RZ, 0x1 ;  /* 0x0000000b0b00c211 */ /* 0x000fe200078f08ff */
[----:B---34-:R-:W-:Y:S01]  /*f9e0*/  @!P0 IMAD.WIDE R10, R7, 0x4, R8 ;  /* 0x00000004070a8825 */ /* 0x018fe200078e0208 */
[----:B------:R-:W-:-:S02]  /*f9f0*/  @!P2 LOP3.LUT R15, R6, 0xfffffffe, RZ, 0xc0, !PT ;  /* 0xfffffffe060fa812 */ /* 0x000fc400078ec0ff */
[----:B------:R-:W-:Y:S01]  /*fa00*/  @!P3 LOP3.LUT R17, R12, 0xfffffffe, RZ, 0xc0, !PT ;  /* 0xfffffffe0c11b812 */ /* 0x000fe200078ec0ff */
[--C-:B------:R-:W-:Y:S01]  /*fa10*/  @!P1 IMAD.WIDE R12, R13, 0x4, R8.reuse ;  /* 0x000000040d0c9825 */ /* 0x100fe200078e0208 */
[----:B------:R-:W-:Y:S01]  /*fa20*/  @!P4 LOP3.LUT R19, R0, 0xfffffffe, RZ, 0xc0, !PT ;  /* 0xfffffffe0013c812 */ /* 0x000fe200078ec0ff */
[----:B------:R0:W-:Y:S02]  /*fa30*/  @!P0 ST.E.64 desc[UR6][R10.64], R24 ;  /* 0x000000180a008985 */ /* 0x0001e4000c101b06 */
[----:B------:R-:W-:Y:S02]  /*fa40*/  VIADD R0, R7, 0x28 ;  /* 0x0000002807007836 */ /* 0x000fe40000000000 */
[--C-:B------:R-:W-:Y:S01]  /*fa50*/  @!P2 IMAD.WIDE R14, R15, 0x4, R8.reuse ;  /* 0x000000040f0ea825 */ /* 0x100fe200078e0208 */
[----:B------:R1:W-:Y:S02]  /*fa60*/  @!P1 ST.E.64 desc[UR6][R12.64], R4 ;  /* 0x000000040c009985 */ /* 0x0003e4000c101b06 */
[----:B------:R-:W-:Y:S01]  /*fa70*/  ISETP.GE.AND P0, PT, R0, UR4, PT ;  /* 0x0000000400007c0c */ /* 0x000fe2000bf06270 */
[----:B------:R-:W-:Y:S01]  /*fa80*/  VIADD R6, R7, 0x30 ;  /* 0x0000003007067836 */ /* 0x000fe20000000000 */
[----:B------:R2:W-:Y:S01]  /*fa90*/  @!P2 ST.E.64 desc[UR6][R14.64], R32 ;  /* 0x000000200e00a985 */ /* 0x0005e2000c101b06 */
[----:B------:R-:W-:Y:S01]  /*faa0*/  @!P3 IMAD.WIDE R16, R17, 0x4, R8 ;  /* 0x000000041110b825 */ /* 0x000fe200078e0208 */
[----:B------:R-:W-:-:S02]  /*fab0*/  ISETP.GE.AND P2, PT, R22, UR4, PT ;  /* 0x0000000416007c0c */ /* 0x000fc4000bf46270 */
[----:B------:R-:W-:Y:S01]  /*fac0*/  ISETP.GE.AND P1, PT, R6, UR4, PT ;  /* 0x0000000406007c0c */ /* 0x000fe2000bf26270 */
[----:B------:R-:W-:Y:S01]  /*fad0*/  @!P4 IMAD.WIDE R18, R19, 0x4, R8 ;  /* 0x000000041312c825 */ /* 0x000fe200078e0208 */
[----:B------:R3:W-:Y:S01]  /*fae0*/  @!P3 ST.E.64 desc[UR6][R16.64], R36 ;  /* 0x000000241000b985 */ /* 0x0007e2000c101b06 */
[----:B------:R-:W-:Y:S02]  /*faf0*/  ISETP.GE.AND P3, PT, R23, UR4, PT ;  /* 0x0000000417007c0c */ /* 0x000fe4000bf66270 */
[C---:B0-----:R-:W-:Y:S01]  /*fb00*/  VIADD R10, R7.reuse, 0x48 ;  /* 0x00000048070a7836 */ /* 0x041fe20000000000 */
[----:B------:R0:W-:Y:S01]  /*fb10*/  @!P4 ST.E.64 desc[UR6][R18.64], R40 ;  /* 0x000000281200c985 */ /* 0x0001e2000c101b06 */
[C---:B-1----:R-:W-:Y:S01]  /*fb20*/  VIADD R5, R7.reuse, 0x58 ;  /* 0x0000005807057836 */ /* 0x042fe20000000000 */
        /* <DEDUP_REMOVED lines=32> */
.L_x_11299:
[----:B------:R-:W-:Y:S05]  /*fd30*/  BSYNC B0 ;  /* 0x0000000000007941 */ /* 0x000fea0003800000 */
.L_x_11298:
[----:B------:R-:W-:Y:S01]  /*fd40*/  ISETP.GE.AND P0, PT, R20, R21, PT ;  /* 0x000000151400720c */ /* 0x000fe20003f06270 */
[----:B01----:R0:W1:Y:S04]  /*fd50*/  SHFL.IDX PT, R15, R27, 0x1, 0x1c1f ;  /* 0x003c1f001b0f7f89 */ /* 0x00306800000e0000 */
        /* <DEDUP_REMOVED lines=22> */
[----:B----4-:R-:W-:Y:S01]  /*fec0*/  @!P3 LOP3.LUT R9, R0, 0xfffffffe, RZ, 0xc0, !PT ;  /* 0xfffffffe0009b812 */ /* 0x010fe200078ec0ff */
[----:B------:R-:W-:Y:S01]  /*fed0*/  VIADD R0, R7, 0x30 ;  /* 0x0000003007007836 */ /* 0x000fe20000000000 */
[----:B------:R-:W-:-:S02]  /*fee0*/  @!P4 LOP3.LUT R11, R4, 0xfffffffe, RZ, 0xc0, !PT ;  /* 0xfffffffe040bc812 */ /* 0x000fc400078ec0ff */
[----:B------:R-:W-:Y:S01]  /*fef0*/  @!P5 LOP3.LUT R13, R5, 0xfffffffe, RZ, 0xc0, !PT ;  /* 0xfffffffe050dd812 */ /* 0x000fe200078ec0ff */
[--C-:B-12---:R-:W-:Y:S01]  /*ff00*/  @!P2 IMAD.WIDE R4, R7, 0x4, R14.reuse ;  /* 0x000000040704a825 */ /* 0x106fe200078e020e */
[----:B------:R-:W-:Y:S02]  /*ff10*/  @!P0 LEA.HI R6, R6, R6, RZ, 0x1 ;  /* 0x0000000606068211 */ /* 0x000fe400078f08ff */
[----:B------:R-:W-:Y:S01]  /*ff20*/  ISETP.GE.AND P6, PT, R20, UR4, PT ;  /* 0x0000000414007c0c */ /* 0x000fe2000bfc6270 */
[--C-:B---3--:R-:W-:Y:S01]  /*ff30*/  @!P3 IMAD.WIDE R8, R9, 0x4, R14.reuse ;  /* 0x000000040908b825 */ /* 0x108fe200078e020e */
        /* <DEDUP_REMOVED lines=46> */
.L_x_11297:
[----:B------:R-:W0:Y:S02]  /*10220*/  S2R R2, SR_TID.X ;  /* 0x0000000000027919 */ /* 0x000e240000002100 */
[----:B0-----:R-:W-:-:S05]  /*10230*/  VIADD R0, R2, 0xffffff80 ;  /* 0xffffff8002007836 */ /* 0x001fca0000000000 */
        /* <DEDUP_REMOVED lines=10> */
[----:B------:R-:W2:Y:S01]  /*102e0*/  LDL.LU R7, [R1] ;  /* 0x0000000001077983 */ /* 0x000ea20000300800 */
[----:B------:R-:W-:Y:S01]  /*102f0*/  ISETP.NE.AND P0, PT, R6, 0x1, PT ;  /* 0x000000010600780c */ /* 0x000fe20003f05270 */
[----:B------:R-:W0:Y:S01]  /*10300*/  S2UR UR4, SR_CTAID.Z ;  /* 0x00000000000479c3 */ /* 0x000e220000002700 */
[----:B------:R-:W-:Y:S01]  /*10310*/  ULDC.64 UR6, c[0x0][0xbd0] ;  /* 0x0002f40000067ab9 */ /* 0x000fe20000000a00 */
[----:B------:R-:W-:-:S06]  /*10320*/  ULDC.64 UR10, c[0x0][0x208] ;  /* 0x00008200000a7ab9 */ /* 0x000fcc0000000a00 */
[----:B------:R-:W1:Y:S08]  /*10330*/  LDC.64 R12, c[0x0][0xbd8] ;  /* 0x0002f600ff0c7b82 */ /* 0x000e700000000a00 */
[----:B------:R-:W3:Y:S08]  /*10340*/  @P0 LDC R9, c[0x0][0xbec] ;  /* 0x0002fb00ff090b82 */ /* 0x000ef00000000800 */
[----:B------:R-:W4:Y:S01]  /*10350*/  S2UR UR8, SR_CTAID.Y ;  /* 0x00000000000879c3 */ /* 0x000f220000002600 */
[----:B0-----:R-:W-:-:S07]  /*10360*/  USHF.R.S32.HI UR5, URZ, 0x1f, UR4 ;  /* 0x0000001f3f057899 */ /* 0x001fce0008011404 */
[----:B------:R-:W4:Y:S01]  /*10370*/  LDC R8, c[0x0][0xc50] ;  /* 0x00031400ff087b82 */ /* 0x000f220000000800 */
[----:B-1----:R-:W-:-:S04]  /*10380*/  IMAD R10, R12, UR5, RZ ;  /* 0x000000050c0a7c24 */ /* 0x002fc8000f8e02ff */
[----:B------:R-:W-:-:S03]  /*10390*/  IMAD R13, R13, UR4, R10 ;  /* 0x000000040d0d7c24 */ /* 0x000fc6000f8e020a */
[----:B------:R-:W0:Y:S01]  /*103a0*/  @P0 LDC R11, c[0x0][0xbf0] ;  /* 0x0002fc00ff0b0b82 */ /* 0x000e220000000800 */
[----:B--2---:R-:W-:Y:S01]  /*103b0*/  SHF.R.S32.HI R4, RZ, 0x1f, R7 ;  /* 0x0000001fff047819 */ /* 0x004fe20000011407 */
[----:B------:R-:W-:-:S04]  /*103c0*/  IMAD.WIDE.U32 R2, R7, UR6, RZ ;  /* 0x0000000607027c25 */ /* 0x000fc8000f8e00ff */
[----:B------:R-:W-:-:S04]  /*103d0*/  IMAD R4, R4, UR6, RZ ;  /* 0x0000000604047c24 */ /* 0x000fc8000f8e02ff */
[----:B------:R-:W-:Y:S02]  /*103e0*/  IMAD R5, R7, UR7, R4 ;  /* 0x0000000707057c24 */ /* 0x000fe4000f8e0204 */
[----:B------:R-:W-:Y:S02]  /*103f0*/  IMAD.MOV R7, RZ, RZ, -R7 ;  /* 0x000000ffff077224 */ /* 0x000fe400078e0a07 */
[----:B---3--:R-:W-:-:S04]  /*10400*/  @P0 IMAD.HI.U32 R4, R0, R9, RZ ;  /* 0x0000000900040227 */ /* 0x008fc800078e00ff */
[----:B------:R-:W-:Y:S02]  /*10410*/  IMAD.IADD R3, R3, 0x1, R5 ;  /* 0x0000000103037824 */ /* 0x000fe400078e0205 */
[----:B------:R-:W-:Y:S01]  /*10420*/  IMAD.MOV.U32 R5, RZ, RZ, R0 ;  /* 0x000000ffff057224 */ /* 0x000fe200078e0000 */
[----:B0-----:R-:W-:Y:S01]  /*10430*/  @P0 SHF.R.U32.HI R5, RZ, R11, R4 ;  /* 0x0000000bff050219 */ /* 0x001fe20000011604 */
[----:B----4-:R-:W-:Y:S02]  /*10440*/  IMAD R9, R8, R7, UR8 ;  /* 0x0000000808097e24 */ /* 0x010fe4000f8e0207 */
[----:B------:R-:W-:Y:S01]  /*10450*/  IMAD.WIDE.U32 R2, R12, UR4, R2 ;  /* 0x000000040c027c25 */ /* 0x000fe2000f8e0002 */
[----:B------:R-:W-:Y:S01]  /*10460*/  IADD3 R7, -R5, RZ, RZ ;  /* 0x000000ff05077210 */ /* 0x000fe20007ffe1ff */
[----:B------:R-:W-:Y:S01]  /*10470*/  ULDC.64 UR4, c[0x0][0xbe0] ;  /* 0x0002f80000047ab9 */ /* 0x000fe20000000a00 */
[----:B------:R-:W-:Y:S01]  /*10480*/  SHF.R.S32.HI R4, RZ, 0x1f, R9 ;  /* 0x0000001fff047819 */ /* 0x000fe20000011409 */
[----:B------:R-:W-:-:S02]  /*10490*/  IMAD.IADD R3, R13, 0x1, R3 ;  /* 0x000000010d037824 */ /* 0x000fc400078e0203 */
[----:B------:R-:W-:Y:S02]  /*104a0*/  IMAD R7, R6, R7, R0 ;  /* 0x0000000706077224 */ /* 0x000fe400078e0200 */
[----:B------:R-:W-:Y:S02]  /*104b0*/  IMAD R4, R4, UR4, RZ ;  /* 0x0000000404047c24 */ /* 0x000fe4000f8e02ff */
[----:B------:R-:W-:Y:S01]  /*104c0*/  IMAD.WIDE.U32 R2, R9, UR4, R2 ;  /* 0x0000000409027c25 */ /* 0x000fe2000f8e0002 */
[----:B------:R-:W-:-:S03]  /*104d0*/  SHF.R.S32.HI R0, RZ, 0x1f, R7 ;  /* 0x0000001fff007819 */ /* 0x000fc60000011407 */
        /* <DEDUP_REMOVED lines=15> */
.L_x_11262:
        /* <DEDUP_REMOVED lines=18> */
.L_x_11300:
[----:B------:R-:W-:Y:S01]  /*106f0*/  ULDC UR43, c[0x0][0xc50] ;  /* 0x00031400002b7ab9 */ /* 0x000fe20000000800 */
[----:B------:R-:W-:Y:S01]  /*10700*/  UMOV UR36, UR6 ;  /* 0x0000000600247c82 */ /* 0x000fe20008000000 */
[----:B------:R-:W-:-:S11]  /*10710*/  UISETP.NE.AND UP0, UPT, UR43, 0x1, UPT ;  /* 0x000000012b00788c */ /* 0x000fd6000bf05270 */
[----:B------:R-:W-:Y:S01]  /*10720*/  @UP0 ULDC UR4, c[0x0][0xc54] ;  /* 0x0003150000040ab9 */ /* 0x000fe20000000800 */
[----:B------:R-:W-:Y:S01]  /*10730*/  @UP0 ULDC UR7, c[0x0][0xc58] ;  /* 0x0003160000070ab9 */ /* 0x000fe20000000800 */
[----:B------:R-:W-:-:S04]  /*10740*/  UIMAD.WIDE.U32 UR4, UR6, UR4, URZ ;  /* 0x00000004060472a5 */ /* 0x000fc8000f8e003f */
[----:B------:R-:W-:-:S12]  /*10750*/  @UP0 USHF.R.U32.HI UR36, URZ, UR7, UR5 ;  /* 0x000000073f240299 */ /* 0x000fd80008011605 */
.L_x_11301:
        /* <DEDUP_REMOVED lines=11> */
[----:B------:R-:W-:Y:S01]  /*10810*/  IMAD.MOV.U32 R25, RZ, RZ, RZ ;  /* 0x000000ffff197224 */ /* 0x000fe200078e00ff */
[----:B------:R-:W-:Y:S01]  /*10820*/  UISETP.NE.U32.AND UP0, UPT, UR6, URZ, UPT ;  /* 0x0000003f0600728c */ /* 0x000fe2000bf05070 */
[----:B------:R-:W-:Y:S01]  /*10830*/  UMOV UR8, 0xc0 ;  /* 0x000000c000087882 */ /* 0x000fe20000000000 */
[----:B------:R-:W-:Y:S02]  /*10840*/  ULDC UR5, c[0x0][0x288] ;  /* 0x0000a20000057ab9 */ /* 0x000fe40000000800 */
[----:B------:R-:W-:Y:S01]  /*10850*/  UISETP.NE.AND.EX UP0, UPT, UR7, URZ, UPT, UP0 ;  /* 0x0000003f0700728c */ /* 0x000fe2000bf05300 */
[----:B------:R-:W-:Y:S01]  /*10860*/  ULDC UR6, c[0x0][0x424] ;  /* 0x0001090000067ab9 */ /* 0x000fe20000000800 */
[----:B------:R-:W-:-:S02]  /*10870*/  UIADD3 UR10, -UR5, 0x90, URZ ;  /* 0x00000090050a7890 */ /* 0x000fc4000fffe13f */
[----:B------:R-:W-:Y:S01]  /*10880*/  USEL UR7, UR6, 0x1, UP0 ;  /* 0x0000000106077887 */ /* 0x000fe20008000000 */
[----:B------:R-:W-:-:S03]  /*10890*/  ULDC UR9, c[0x0][0x2f0] ;  /* 0x0000bc0000097ab9 */ /* 0x000fc60000000800 */
[----:B------:R-:W-:Y:S02]  /*108a0*/  UIMAD UR10, UR7, UR9, UR10 ;  /* 0x00000009070a72a4 */ /* 0x000fe4000f8e020a */
[----:B0-----:R-:W-:-:S03]  /*108b0*/  UIMAD UR8, UR4, UR8, 0xbf ;  /* 0x000000bf040874a4 */ /* 0x001fc6000f8e0208 */
        /* <DEDUP_REMOVED lines=21> */
[----:B------:R-:W-:Y:S05]  /*10a10*/  @!P0 BRA `(.L_x_11303) ;  /* 0x0000000000748947 */ /* 0x000fea0003800000 */
        /* <DEDUP_REMOVED lines=10> */
[----:B0-----:R-:W-:Y:S01]  /*10ac0*/  VIADD R2, R0, 0xffffffe ;  /* 0x0ffffffe00027836 */ /* 0x001fe20000000000 */
[----:B------:R-:W-:-:S05]  /*10ad0*/  IABS R0, R8 ;  /* 0x0000000800007213 */ /* 0x000fca0000000000 */
        /* <DEDUP_REMOVED lines=16> */
[----:B------:R-:W-:-:S07]  /*10be0*/  IMAD.MOV.U32 R25, RZ, RZ, R3 ;  /* 0x000000ffff197224 */ /* 0x000fce00078e0003 */
.L_x_11303:
        /* <DEDUP_REMOVED lines=29> */
.L_x_11304:
        /* <DEDUP_REMOVED lines=20> */
.L_x_11306:
        /* <DEDUP_REMOVED lines=15> */
.L_x_11305:
[----:B------:R-:W0:Y:S01]  /*10ff0*/  LDC.64 R2, c[0x0][0x9f8] ;  /* 0x00027e00ff027b82 */ /* 0x000e220000000a00 */
[----:B------:R-:W-:Y:S01]  /*11000*/  IMAD.MOV.U32 R18, RZ, RZ, R17 ;  /* 0x000000ffff127224 */ /* 0x000fe200078e0011 */
[----:B------:R-:W-:-:S06]  /*11010*/  ULDC.64 UR4, c[0x0][0x208] ;  /* 0x0000820000047ab9 */ /* 0x000fcc0000000a00 */
        /* <DEDUP_REMOVED lines=8> */
[----:B------:R-:W-:Y:S02]  /*110a0*/  VIADD R17, R26, 0xffffffff ;  /* 0xffffffff1a117836 */ /* 0x000fe40000000000 */
[----:B------:R-:W-:-:S04]  /*110b0*/  ISETP.NE.AND.EX P1, PT, R5, RZ, PT, P0 ;  /* 0x000000ff0500720c */ /* 0x000fc80003f25300 */
[----:B------:R-:W-:Y:S02]  /*110c0*/  P2R R23, PR, RZ, 0x2 ;  /* 0x00000002ff177803 */ /* 0x000fe40000000000 */
[----:B--2---:R-:W-:Y:S02]  /*110d0*/  SHF.R.S32.HI R19, RZ, 0x1f, R18 ;  /* 0x0000001fff137819 */ /* 0x004fe40000011412 */
[----:B------:R-:W-:Y:S01]  /*110e0*/  SEL R16, R18, RZ, !P1 ;  /* 0x000000ff12107207 */ /* 0x000fe20004800000 */
[----:B------:R-:W-:Y:S06]  /*110f0*/  BRA.DIV UR4, `(.L_x_11307) ;  /* 0x0000003a04207947 */ /* 0x000fec000b800000 */
[----:B------:R0:W1:Y:S02]  /*11100*/  SHFL.IDX PT, R14, R22, RZ, 0x1f ;  /* 0x00001fff160e7589 */ /* 0x00006400000e0000 */
.L_x_11391:
[----:B-1----:R-:W-:Y:S02]  /*11110*/  ISETP.NE.AND P0, PT, R14, RZ, PT ;  /* 0x000000ff0e00720c */ /* 0x002fe40003f05270 */
[----:B------:R-:W-:-:S04]  /*11120*/  PLOP3.LUT P2, PT, PT, PT, PT, 0x8, 0x0 ;  /* 0x000000000000781c */ /* 0x000fc80003f4e170 */
[----:B0-----:R-:W-:-:S07]  /*11130*/  P2R R22, PR, RZ, 0x4 ;  /* 0x00000004ff167803 */ /* 0x001fce0000000000 */
[----:B------:R-:W-:Y:S05]  /*11140*/  @P0 BRA `(.L_x_11308) ;  /* 0x00000004000c0947 */ /* 0x000fea0003800000 */
[----:B------:R-:W-:-:S03]  /*11150*/  UMOV UR4, 0xffffffff ;  /* 0xffffffff00047882 */ /* 0x000fc60000000000 */
[----:B------:R-:W-:Y:S05]  /*11160*/  BRA.DIV UR4, `(.L_x_11309) ;  /* 0x0000003a04247947 */ /* 0x000fea000b800000 */
[----:B------:R-:W-:-:S13]  /*11170*/  ELECT P6, URZ, PT ;  /* 0x00000000003f782f */ /* 0x000fda00038c0000 */
.L_x_11394:
[----:B------:R-:W-:Y:S05]  /*11180*/  @!P6 BRA `(.L_x_11308) ;  /* 0x0000000000fce947 */ /* 0x000fea0003800000 */
[----:B------:R-:W-:Y:S01]  /*11190*/  IMAD.MOV.U32 R0, RZ, RZ, 0x1 ;  /* 0x00000001ff007424 */ /* 0x000fe200078e00ff */
[----:B------:R-:W-:-:S04]  /*111a0*/  MOV R16, R18 ;  /* 0x0000001200107202 */ /* 0x000fc80000000f00 */
[----:B------:R-:W-:Y:S01]  /*111b0*/  SHF.L.U32 R0, R0, 0x1f, RZ ;  /* 0x0000001f00007819 */ /* 0x000fe200000006ff */
[----:B------:R-:W-:Y:S06]  /*111c0*/  @!P1 BRA `(.L_x_11310) ;  /* 0x00000000004c9947 */ /* 0x000fec0003800000 */
        /* <DEDUP_REMOVED lines=19> */
.L_x_11310:
[----:B------:R-:W1:Y:S01]  /*11300*/  SYNCS.PHASECHK.TRANS64.TRYWAIT P0, [UR38+0x31c40], R0 ;  /* 0x031c4000ff0075a7 */ /* 0x000e620008000166 */
[----:B------:R-:W-:Y:S01]  /*11310*/  ISETP.NE.AND P1, PT, R28, RZ, PT ;  /* 0x000000ff1c00720c */ /* 0x000fe20003f25270 */
[----:B-1----:R-:W-:-:S12]  /*11320*/  @!P0 BRA `(.L_x_11311) ;  /* 0x0000003400d48947 */ /* 0x002fd80003800000 */
.L_x_11395:
[----:B------:R-:W-:Y:S05]  /*11330*/  @P1 BRA `(.L_x_11312) ;  /* 0x0000000000181947 */ /* 0x000fea0003800000 */
[----:B------:R-:W2:Y:S01]  /*11340*/  S2R R2, SR_TID.X ;  /* 0x0000000000027919 */ /* 0x000ea20000002100 */
[----:B-1----:R-:W-:-:S04]  /*11350*/  IMAD.MOV.U32 R0, RZ, RZ, 0x6c00 ;  /* 0x00006c00ff007424 */ /* 0x002fc800078e00ff */
[----:B------:R3:W-:Y:S01]  /*11360*/  SYNCS.ARRIVE.TRANS64 RZ, [UR38+0x31c30], R0 ;  /* 0x031c3000ffff79a7 */ /* 0x0007e20008000026 */
[----:B--2---:R-:W-:-:S13]  /*11370*/  LOP3.LUT P0, RZ, R2, 0x1f, RZ, 0xc0, !PT ;  /* 0x0000001f02ff7812 */ /* 0x004fda000780c0ff */
[----:B---3--:R-:W-:Y:S05]  /*11380*/  @!P0 BRA `(.L_x_11312) ;  /* 0x0000000000048947 */ /* 0x008fea0003800000 */
[----:B------:R-:W-:Y:S01]  /*11390*/  BPT.TRAP 0x1 ;  /* 0x000000040000795c */ /* 0x000fe20000300000 */
.L_x_11312:
        /* <DEDUP_REMOVED lines=29> */
[----:B--2---:R-:W-:Y:S01]  /*11570*/  NOP ;  /* 0x0000000000007918 */ /* 0x004fe20000000000 */
.L_x_11308:
        /* <DEDUP_REMOVED lines=30> */
.L_x_11313:
        /* <DEDUP_REMOVED lines=8> */
[----:B------:R-:W4:Y:S01]  /*117e0*/  S2R R21, SR_CTAID.Z ;  /* 0x0000000000157919 */ /* 0x000f220000002700 */
        /* <DEDUP_REMOVED lines=9> */
[----:B0-----:R-:W-:-:S04]  /*11880*/  @P0 IMAD.HI.U32 R6, R0, R5, RZ ;  /* 0x0000000500060227 */ /* 0x001fc800078e00ff */
[----:B------:R-:W-:-:S03]  /*11890*/  IMAD.MOV.U32 R5, RZ, RZ, R0 ;  /* 0x000000ffff057224 */ /* 0x000fc600078e0000 */
[----:B------:R-:W0:Y:S01]  /*118a0*/  LDC.64 R2, c[0x0][0x2e0] ;  /* 0x0000b800ff027b82 */ /* 0x000e220000000a00 */
[----:B-1----:R-:W-:Y:S02]  /*118b0*/  @P0 SHF.R.U32.HI R5, RZ, R7, R6 ;  /* 0x00000007ff050219 */ /* 0x002fe40000011606 */
[----:B------:R-:W-:-:S03]  /*118c0*/  SHF.R.U32.HI R6, RZ, 0x3, R20 ;  /* 0x00000003ff067819 */ /* 0x000fc60000011614 */
[----:B------:R-:W-:Y:S01]  /*118d0*/  IMAD.MOV R13, RZ, RZ, -R5 ;  /* 0x000000ffff0d7224 */ /* 0x000fe200078e0a05 */
[----:B------:R-:W-:Y:S01]  /*118e0*/  LOP3.LUT R6, R6, 0x3, RZ, 0xc0, !PT ;  /* 0x0000000306067812 */ /* 0x000fe200078ec0ff */
[----:B--2---:R-:W-:-:S04]  /*118f0*/  @P0 IMAD.HI.U32 R7, R9, R8, RZ ;  /* 0x0000000809070227 */ /* 0x004fc800078e00ff */
[----:B------:R-:W-:Y:S02]  /*11900*/  IMAD.MOV.U32 R8, RZ, RZ, R9 ;  /* 0x000000ffff087224 */ /* 0x000fe400078e0009 */
[----:B------:R-:W-:Y:S01]  /*11910*/  IMAD R13, R14, R13, R0 ;  /* 0x0000000d0e0d7224 */ /* 0x000fe200078e0200 */
[----:B---3--:R-:W-:-:S04]  /*11920*/  @P0 SHF.R.U32.HI R8, RZ, R4, R7 ;  /* 0x00000004ff080219 */ /* 0x008fc80000011607 */
[----:B------:R-:W-:Y:S01]  /*11930*/  SHF.R.S32.HI R0, RZ, 0x1f, R13 ;  /* 0x0000001fff007819 */ /* 0x000fe2000001140d */
[----:B------:R-:W-:Y:S02]  /*11940*/  IMAD.MOV R10, RZ, RZ, -R8 ;  /* 0x000000ffff0a7224 */ /* 0x000fe400078e0a08 */
[-C--:B0-----:R-:W-:Y:S02]  /*11950*/  IMAD R4, R29, R2.reuse, RZ ;  /* 0x000000021d047224 */ /* 0x081fe400078e02ff */
[----:B------:R-:W-:Y:S02]  /*11960*/  IMAD R0, R0, UR6, RZ ;  /* 0x0000000600007c24 */ /* 0x000fe4000f8e02ff */
[C---:B----4-:R-:W-:Y:S01]  /*11970*/  IMAD R7, R21.reuse, R3, R4 ;  /* 0x0000000315077224 */ /* 0x050fe200078e0204 */
[----:B------:R-:W-:Y:S01]  /*11980*/  SHF.R.S32.HI R4, RZ, 0x1f, R5 ;  /* 0x0000001fff047819 */ /* 0x000fe20000011405 */
[----:B------:R-:W-:Y:S01]  /*11990*/  IMAD.WIDE.U32 R2, R21, R2, UR4 ;  /* 0x0000000415027e25 */ /* 0x000fe2000f8e0002 */
[----:B------:R-:W-:-:S03]  /*119a0*/  ULDC.64 UR4, c[0x0][0x2d0] ;  /* 0x0000b40000047ab9 */ /* 0x000fc60000000a00 */
[----:B------:R-:W-:Y:S02]  /*119b0*/  IMAD R4, R4, UR4, RZ ;  /* 0x0000000404047c24 */ /* 0x000fe4000f8e02ff */
[----:B------:R-:W-:Y:S02]  /*119c0*/  IMAD.IADD R3, R3, 0x1, R7 ;  /* 0x0000000103037824 */ /* 0x000fe400078e0207 */
[C---:B------:R-:W-:Y:S02]  /*119d0*/  IMAD R7, R5.reuse, UR5, R4 ;  /* 0x0000000505077c24 */ /* 0x040fe4000f8e0204 */
[----:B------:R-:W-:-:S04]  /*119e0*/  IMAD.WIDE.U32 R4, R5, UR4, R2 ;  /* 0x0000000405047c25 */ /* 0x000fc8000f8e0002 */
[----:B------:R-:W-:Y:S02]  /*119f0*/  IMAD.IADD R5, R5, 0x1, R7 ;  /* 0x0000000105057824 */ /* 0x000fe400078e0207 */
[C---:B------:R-:W-:Y:S02]  /*11a00*/  IMAD R7, R13.reuse, UR7, R0 ;  /* 0x000000070d077c24 */ /* 0x040fe4000f8e0200 */
[----:B------:R-:W-:Y:S02]  /*11a10*/  IMAD.SHL.U32 R0, R20, 0x8, RZ ;  /* 0x0000000814007824 */ /* 0x000fe400078e00ff */
[----:B------:R-:W-:-:S03]  /*11a20*/  IMAD.WIDE.U32 R4, R13, UR6, R4 ;  /* 0x000000060d047c25 */ /* 0x000fc6000f8e0004 */
[----:B------:R-:W-:Y:S01]  /*11a30*/  LOP3.LUT R21, R0, 0x18, RZ, 0xc0, !PT ;  /* 0x0000001800157812 */ /* 0x000fe200078ec0ff */
[----:B------:R-:W-:Y:S01]  /*11a40*/  IMAD.SHL.U32 R13, R28, 0x8, RZ ;  /* 0x000000081c0d7824 */ /* 0x000fe200078e00ff */
[----:B------:R-:W-:Y:S01]  /*11a50*/  LOP3.LUT R0, R0, 0x20, RZ, 0xc0, !PT ;  /* 0x0000002000007812 */ /* 0x000fe200078ec0ff */
[----:B------:R-:W-:Y:S01]  /*11a60*/  IMAD.WIDE.U32 R2, R8, UR4, R2 ;  /* 0x0000000408027c25 */ /* 0x000fe2000f8e0002 */
[----:B------:R-:W-:Y:S02]  /*11a70*/  IADD3 R7, R5, R7, RZ ;  /* 0x0000000705077210 */ /* 0x000fe40007ffe0ff */
[----:B------:R-:W-:Y:S01]  /*11a80*/  LOP3.LUT R0, R0, 0x300, R13, 0xf8, !PT ;  /* 0x0000030000007812 */ /* 0x000fe200078ef80d */
[C---:B------:R-:W-:Y:S02]  /*11a90*/  IMAD R13, R6.reuse, 0x40, R21 ;  /* 0x00000040060d7824 */ /* 0x040fe400078e0215 */
[----:B------:R-:W-:Y:S02]  /*11aa0*/  IMAD.SHL.U32 R6, R6, 0x8, RZ ;  /* 0x0000000806067824 */ /* 0x000fe400078e00ff */
[----:B------:R-:W-:-:S03]  /*11ab0*/  IMAD R5, R14, R10, R9 ;  /* 0x0000000a0e057224 */ /* 0x000fc600078e0209 */
        /* <DEDUP_REMOVED lines=9> */
[----:B------:R-:W-:Y:S02]  /*11b50*/  IMAD R4, R4, UR6, RZ ;  /* 0x0000000604047c24 */ /* 0x000fe4000f8e02ff */
[----:B------:R-:W-:Y:S02]  /*11b60*/  IMAD.IADD R3, R3, 0x1, R9 ;  /* 0x0000000103037824 */ /* 0x000fe400078e0209 */
[----:B------:R-:W-:Y:S01]  /*11b70*/  IMAD R9, R5, UR7, R4 ;  /* 0x0000000705097c24 */ /* 0x000fe2000f8e0204 */
[----:B------:R-:W-:Y:S01]  /*11b80*/  LOP3.LUT R4, R21, 0x20, RZ, 0xfc, !PT ;  /* 0x0000002015047812 */ /* 0x000fe200078efcff */
[----:B------:R-:W-:-:S03]  /*11b90*/  IMAD.WIDE.U32 R2, R5, UR6, R2 ;  /* 0x0000000605027c25 */ /* 0x000fc6000f8e0002 */
[----:B------:R-:W-:Y:S01]  /*11ba0*/  ISETP.GE.AND P0, PT, R4, UR4, PT ;  /* 0x0000000404007c0c */ /* 0x000fe2000bf06270 */
[----:B------:R-:W-:Y:S01]  /*11bb0*/  IMAD.IADD R3, R3, 0x1, R9 ;  /* 0x0000000103037824 */ /* 0x000fe200078e0209 */
[----:B------:R-:W-:Y:S02]  /*11bc0*/  LOP3.LUT R4, R21, 0x40, RZ, 0xfc, !PT ;  /* 0x0000004015047812 */ /* 0x000fe400078efcff */
[----:B------:R-:W-:Y:S02]  /*11bd0*/  LEA R20, P3, R2, UR8, 0x1 ;  /* 0x0000000802147c11 */ /* 0x000fe4000f8608ff */
[----:B------:R-:W-:Y:S01]  /*11be0*/  ISETP.GE.AND P1, PT, R4, UR4, PT ;  /* 0x0000000404007c0c */ /* 0x000fe2000bf26270 */
[----:B------:R-:W-:Y:S01]  /*11bf0*/  UMOV UR4, 0xffffffff ;  /* 0xffffffff00047882 */ /* 0x000fe20000000000 */
[----:B------:R-:W-:Y:S02]  /*11c00*/  LEA.HI.X R10, R2, UR9, R3, 0x1, P3 ;  /* 0x00000009020a7c11 */ /* 0x000fe400098f0c03 */
[----:B------:R-:W-:Y:S09]  /*11c10*/  BRA.DIV UR4, `(.L_x_11314) ;  /* 0x0000002e04b07947 */ /* 0x000ff2000b800000 */
[----:B------:R-:W0:Y:S01]  /*11c20*/  LDC R4, c[0x0][0x448] ;  /* 0x00011200ff047b82 */ /* 0x000e220000000800 */
[----:B------:R-:W-:Y:S01]  /*11c30*/  SHFL.IDX PT, R3, R7, RZ, 0x1c1f ;  /* 0x001c1fff07037589 */ /* 0x000fe200000e0000 */
[----:B------:R-:W-:Y:S01]  /*11c40*/  ULDC UR4, c[0x0][0x288] ;  /* 0x0000a20000047ab9 */ /* 0x000fe20000000800 */
[----:B------:R-:W-:Y:S01]  /*11c50*/  IMAD R8, R12, 0xc0, R11 ;  /* 0x000000c00c087824 */ /* 0x000fe200078e020b */
[----:B------:R-:W-:Y:S01]  /*11c60*/  ULDC.64 UR6, c[0x0][0x208] ;  /* 0x0000820000067ab9 */ /* 0x000fe20000000a00 */
[----:B------:R-:W1:Y:S02]  /*11c70*/  SHFL.IDX PT, R2, R6, RZ, 0x1c1f ;  /* 0x001c1fff06027589 */ /* 0x000e6400000e0000 */
[----:B------:R-:W-:Y:S02]  /*11c80*/  VIADD R12, R8, 0x20 ;  /* 0x00000020080c7836 */ /* 0x000fe40000000000 */
[----:B------:R-:W-:Y:S04]  /*11c90*/  SHFL.IDX PT, R5, R7, 0x1, 0x1c1f ;  /* 0x003c1f0007057f89 */ /* 0x000fe800000e0000 */
[----:B------:R-:W-:Y:S01]  /*11ca0*/  SHFL.IDX PT, R14, R6, 0x2, 0x1c1f ;  /* 0x005c1f00060e7f89 */ /* 0x000fe200000e0000 */
[----:B0-----:R-:W-:-:S03]  /*11cb0*/  IMAD R9, R4, UR4, RZ ;  /* 0x0000000404097c24 */ /* 0x001fc6000f8e02ff */
[----:B------:R-:W0:Y:S02]  /*11cc0*/  SHFL.IDX PT, R4, R6, 0x1, 0x1c1f ;  /* 0x003c1f0006047f89 */ /* 0x000e2400000e0000 */
[----:B------:R-:W-:-:S13]  /*11cd0*/  ISETP.GE.AND P3, PT, R8, R9, PT ;  /* 0x000000090800720c */ /* 0x000fda0003f66270 */
[----:B-1----:R-:W-:Y:S01]  /*11ce0*/  @!P3 IMAD.WIDE.U32 R2, R21, 0x2, R2 ;  /* 0x000000021502b825 */ /* 0x002fe200078e0002 */
[----:B------:R-:W-:-:S05]  /*11cf0*/  @!P3 LEA R29, R0, UR38, 0x1 ;  /* 0x00000026001dbc11 */ /* 0x000fca000f8e08ff */
[----:B------:R-:W-:Y:S04]  /*11d00*/  @!P3 LDGSTS.E.BYPASS.LTC128B.128 [R29+0xda00], desc[UR6][R2.64], !P2 ;  /* 0x0da00000021dbfae */ /* 0x000fe8000d101d46 */
[----:B------:R-:W-:Y:S04]  /*11d10*/  @!P3 LDGSTS.E.BYPASS.LTC128B.128 [R29+0x10a00], desc[UR6][R2.64+0x40], !P0 ;  /* 0x10a00040021dbfae */ /* 0x000fe8000c101d46 */
[----:B------:R1:W-:Y:S01]  /*11d20*/  @!P3 LDGSTS.E.BYPASS.LTC128B.128 [R29+0x13a00], desc[UR6][R2.64+0x80], !P1 ;  /* 0x13a00080021dbfae */ /* 0x0003e2000c901d46 */
[----:B------:R-:W-:Y:S01]  /*11d30*/  ISETP.GE.AND P3, PT, R12, R9, PT ;  /* 0x000000090c00720c */ /* 0x000fe20003f66270 */
[----:B------:R-:W-:-:S05]  /*11d40*/  VIADD R12, R8, 0x40 ;  /* 0x00000040080c7836 */ /* 0x000fca0000000000 */
[-C--:B------:R-:W-:Y:S01]  /*11d50*/  ISETP.GE.AND P4, PT, R12, R9.reuse, PT ;  /* 0x000000090c00720c */ /* 0x080fe20003f86270 */
[----:B------:R-:W-:Y:S01]  /*11d60*/  VIADD R12, R8, 0x60 ;  /* 0x00000060080c7836 */ /* 0x000fe20000000000 */
[----:B-1----:R-:W1:Y:S05]  /*11d70*/  SHFL.IDX PT, R2, R7, 0x2, 0x1c1f ;  /* 0x005c1f0007027f89 */ /* 0x002e6a00000e0000 */
[----:B0-----:R-:W-:Y:S01]  /*11d80*/  @!P3 IMAD.WIDE.U32 R4, R21, 0x2, R4 ;  /* 0x000000021504b825 */ /* 0x001fe200078e0004 */
[----:B------:R-:W-:Y:S01]  /*11d90*/  @!P3 LEA R29, R0, UR38, 0x1 ;  /* 0x00000026001dbc11 */ /* 0x000fe2000f8e08ff */
[----:B------:R-:W-:Y:S04]  /*11da0*/  SHFL.IDX PT, R7, R7, 0x3, 0x1c1f ;  /* 0x007c1f0007077f89 */ /* 0x000fe800000e0000 */
[----:B------:R-:W-:Y:S04]  /*11db0*/  @!P3 LDGSTS.E.BYPASS.LTC128B.128 [R29+0xe200], desc[UR6][R4.64], !P2 ;  /* 0x0e200000041dbfae */ /* 0x000fe8000d101d46 */
[----:B------:R-:W-:Y:S04]  /*11dc0*/  @!P3 LDGSTS.E.BYPASS.LTC128B.128 [R29+0x11200], desc[UR6][R4.64+0x40], !P0 ;  /* 0x11200040041dbfae */ /* 0x000fe8000c101d46 */
[----:B------:R0:W-:Y:S01]  /*11dd0*/  @!P3 LDGSTS.E.BYPASS.LTC128B.128 [R29+0x14200], desc[UR6][R4.64+0x80], !P1 ;  /* 0x14200080041dbfae */ /* 0x0001e2000c901d46 */
[----:B------:R-:W-:Y:S01]  /*11de0*/  ISETP.GE.AND P3, PT, R12, R9, PT ;  /* 0x000000090c00720c */ /* 0x000fe20003f66270 */
[----:B-1----:R-:W-:-:S02]  /*11df0*/  IMAD.MOV.U32 R3, RZ, RZ, R2 ;  /* 0x000000ffff037224 */ /* 0x002fc400078e0002 */
[----:B------:R-:W-:Y:S02]  /*11e00*/  IMAD.MOV.U32 R2, RZ, RZ, R14 ;  /* 0x000000ffff027224 */ /* 0x000fe400078e000e */
[----:B------:R-:W1:Y:S01]  /*11e10*/  SHFL.IDX PT, R14, R6, 0x3, 0x1c1f ;  /* 0x007c1f00060e7f89 */ /* 0x000e6200000e0000 */
[----:B0-----:R-:W-:Y:S01]  /*11e20*/  @!P4 LEA R5, R0, UR38, 0x1 ;  /* 0x000000260005cc11 */ /* 0x001fe2000f8e08ff */
[----:B------:R-:W-:Y:S02]  /*11e30*/  @!P4 IMAD.WIDE.U32 R2, R21, 0x2, R2 ;  /* 0x000000021502c825 */ /* 0x000fe400078e0002 */
[----:B------:R-:W-:Y:S02]  /*11e40*/  SHFL.IDX PT, R29, R10, RZ, 0x1c1f ;  /* 0x001c1fff0a1d7589 */ /* 0x000fe400000e0000 */
[----:B------:R-:W-:Y:S02]  /*11e50*/  VIADD R4, R8, 0x80 ;  /* 0x0000008008047836 */ /* 0x000fe40000000000 */
[----:B------:R-:W0:Y:S04]  /*11e60*/  SHFL.IDX PT, R6, R20, RZ, 0x1c1f ;  /* 0x001c1fff14067589 */ /* 0x000e2800000e0000 */
[----:B------:R-:W-:Y:S04]  /*11e70*/  @!P4 LDGSTS.E.BYPASS.LTC128B.128 [R5+0xea00], desc[UR6][R2.64], !P2 ;  /* 0x0ea000000205cfae */ /* 0x000fe8000d101d46 */
[----:B------:R-:W-:Y:S04]  /*11e80*/  @!P4 LDGSTS.E.BYPASS.LTC128B.128 [R5+0x11a00], desc[UR6][R2.64+0x40], !P0 ;  /* 0x11a000400205cfae */ /* 0x000fe8000c101d46 */
[----:B------:R2:W-:Y:S01]  /*11e90*/  @!P4 LDGSTS.E.BYPASS.LTC128B.128 [R5+0x14a00], desc[UR6][R2.64+0x80], !P1 ;  /* 0x14a000800205cfae */ /* 0x0005e2000c901d46 */
[----:B------:R-:W-:Y:S01]  /*11ea0*/  ISETP.GE.AND P4, PT, R4, R9, PT ;  /* 0x000000090400720c */ /* 0x000fe20003f86270 */
[----:B-1----:R-:W-:-:S02]  /*11eb0*/  IMAD.MOV.U32 R4, RZ, RZ, R14 ;  /* 0x000000ffff047224 */ /* 0x002fc400078e000e */
[----:B------:R-:W1:Y:S04]  /*11ec0*/  SHFL.IDX PT, R10, R10, 0x1, 0x1c1f ;  /* 0x003c1f000a0a7f89 */ /* 0x000e6800000e0000 */
[----:B------:R3:W4:Y:S01]  /*11ed0*/  SHFL.IDX PT, R14, R20, 0x1, 0x1c1f ;  /* 0x003c1f00140e7f89 */ /* 0x00072200000e0000 */
[----:B--2---:R-:W-:Y:S01]  /*11ee0*/  IMAD.MOV.U32 R5, RZ, RZ, R7 ;  /* 0x000000ffff057224 */ /* 0x004fe200078e0007 */
[C---:B------:R-:W-:Y:S01]  /*11ef0*/  @!P3 LEA R7, R0.reuse, UR38, 0x1 ;  /* 0x000000260007bc11 */ /* 0x040fe2000f8e08ff */
[----:B0-----:R-:W-:Y:S02]  /*11f00*/  IMAD.MOV.U32 R2, RZ, RZ, R6 ;  /* 0x000000ffff027224 */ /* 0x001fe400078e0006 */
[----:B------:R-:W-:Y:S01]  /*11f10*/  IMAD.MOV.U32 R3, RZ, RZ, R29 ;  /* 0x000000ffff037224 */ /* 0x000fe200078e001d */
[----:B------:R-:W-:Y:S01]  /*11f20*/  @!P4 LEA R29, R0, UR38, 0x1 ;  /* 0x00000026001dcc11 */ /* 0x000fe2000f8e08ff */
[----:B------:R-:W-:-:S04]  /*11f30*/  @!P3 IMAD.WIDE.U32 R4, R21, 0x2, R4 ;  /* 0x000000021504b825 */ /* 0x000fc800078e0004 */
[----:B------:R-:W-:Y:S01]  /*11f40*/  @!P4 IMAD.WIDE.U32 R2, R21, 0x2, R2 ;  /* 0x000000021502c825 */ /* 0x000fe200078e0002 */
[----:B------:R3:W-:Y:S03]  /*11f50*/  @!P3 LDGSTS.E.BYPASS.LTC128B.128 [R7+0xf200], desc[UR6][R4.64], !P2 ;  /* 0x0f2000000407bfae */ /* 0x0007e6000d101d46 */
[----:B------:R-:W-:Y:S01]  /*11f60*/  IMAD.MOV.U32 R6, RZ, RZ, 0x1 ;  /* 0x00000001ff067424 */ /* 0x000fe200078e00ff */
[----:B------:R3:W-:Y:S04]  /*11f70*/  @!P3 LDGSTS.E.BYPASS.LTC128B.128 [R7+0x12200], desc[UR6][R4.64+0x40], !P0 ;  /* 0x122000400407bfae */ /* 0x0007e8000c101d46 */
[----:B------:R3:W-:Y:S04]  /*11f80*/  @!P3 LDGSTS.E.BYPASS.LTC128B.128 [R7+0x15200], desc[UR6][R4.64+0x80], !P1 ;  /* 0x152000800407bfae */ /* 0x0007e8000c901d46 */
[----:B------:R3:W-:Y:S04]  /*11f90*/  @!P4 LDGSTS.E.BYPASS.LTC128B.128 [R29+0xfa00], desc[UR6][R2.64], !P2 ;  /* 0x0fa00000021dcfae */ /* 0x0007e8000d101d46 */
[----:B------:R3:W-:Y:S04]  /*11fa0*/  @!P4 LDGSTS.E.BYPASS.LTC128B.128 [R29+0x12a00], desc[UR6][R2.64+0x40], !P0 ;  /* 0x12a00040021dcfae */ /* 0x0007e8000c101d46 */
[----:B-1--4-:R3:W-:Y:S02]  /*11fb0*/  @!P4 LDGSTS.E.BYPASS.LTC128B.128 [R29+0x15a00], desc[UR6][R2.64+0x80], !P1 ;  /* 0x15a00080021dcfae */ /* 0x0127e4000c901d46 */
.L_x_11408:
        /* <DEDUP_REMOVED lines=16> */
.L_x_11316:
[----:B------:R-:W-:Y:S05]  /*120c0*/  BSYNC B0 ;  /* 0x0000000000007941 */ /* 0x000fea0003800000 */
.L_x_11315:
        /* <DEDUP_REMOVED lines=10> */
.L_x_11409:
[----:B0-----:R-:W-:Y:S01]  /*12170*/  IMAD.MOV.U32 R0, RZ, RZ, RZ ;  /* 0x000000ffff007224 */ /* 0x001fe200078e00ff */
        /* <DEDUP_REMOVED lines=13> */
[----:B0-----:R-:W-:Y:S02]  /*12250*/  LOP3.LUT R7, R4, 0x1f, RZ, 0xc0, !PT ;  /* 0x0000001f04077812 */ /* 0x001fe400078ec0ff */
[----:B------:R-:W-:Y:S02]  /*12260*/  MOV R4, R16 ;  /* 0x0000001000047202 */ /* 0x000fe40000000f00 */
[----:B------:R-:W-:-:S07]  /*12270*/  LOP3.LUT R10, R9, 0x1, RZ, 0xc0, !PT ;  /* 0x00000001090a7812 */ /* 0x000fce00078ec0ff */
[----:B------:R-:W-:Y:S05]  /*12280*/  @!P0 BRA `(.L_x_11319) ;  /* 0x0000001000d48947 */ /* 0x000fea0003800000 */
[----:B------:R-:W-:Y:S01]  /*12290*/  BSSY B0, `(.L_x_11319) ;  /* 0x0000134000007945 */ /* 0x000fe20003800000 */
[----:B------:R-:W-:Y:S02]  /*122a0*/  IMAD.IADD R9, R9, 0x1, -R10 ;  /* 0x0000000109097824 */ /* 0x000fe400078e0a0a */
[----:B------:R-:W-:Y:S02]  /*122b0*/  IMAD.MOV.U32 R11, RZ, RZ, 0x1 ;  /* 0x00000001ff0b7424 */ /* 0x000fe400078e00ff */
[----:B------:R-:W-:-:S07]  /*122c0*/  IMAD.MOV.U32 R4, RZ, RZ, R16 ;  /* 0x000000ffff047224 */ /* 0x000fce00078e0010 */
.L_x_11354:
        /* <DEDUP_REMOVED lines=29> */
.L_x_11322:
[----:B------:R-:W1:Y:S01]  /*124a0*/  SYNCS.PHASECHK.TRANS64.TRYWAIT P0, [UR38+0x31c48], R6 ;  /* 0x031c4806ff0075a7 */ /* 0x000e620008000166 */
[----:B------:R-:W-:Y:S01]  /*124b0*/  BSSY B2, `(.L_x_11323) ;  /* 0x0000003000027945 */ /* 0x000fe20003800000 */
[----:B------:R-:W-:-:S03]  /*124c0*/  ISETP.NE.AND P2, PT, R28, RZ, PT ;  /* 0x000000ff1c00720c */ /* 0x000fc60003f45270 */
[----:B-1----:R-:W-:Y:S10]  /*124d0*/  @!P0 BRA `(.L_x_11324) ;  /* 0x0000002c00a48947 */ /* 0x002ff40003800000 */
.L_x_11410:
[----:B------:R-:W-:Y:S05]  /*124e0*/  BSYNC B2 ;  /* 0x0000000000027941 */ /* 0x000fea0003800000 */
.L_x_11323:
[----:B------:R-:W-:Y:S04]  /*124f0*/  BSSY B2, `(.L_x_11325) ;  /* 0x0000007000027945 */ /* 0x000fe80003800000 */
[----:B------:R-:W-:Y:S05]  /*12500*/  @P2 BRA `(.L_x_11326) ;  /* 0x0000000000142947 */ /* 0x000fea0003800000 */
[----:B------:R-:W-:Y:S01]  /*12510*/  ISETP.NE.AND P0, PT, R7, RZ, PT ;  /* 0x000000ff0700720c */ /* 0x000fe20003f05270 */
[----:B------:R-:W-:-:S04]  /*12520*/  IMAD.MOV.U32 R2, RZ, RZ, 0x6c00 ;  /* 0x00006c00ff027424 */ /* 0x000fc800078e00ff */
[----:B------:R2:W-:Y:S08]  /*12530*/  SYNCS.ARRIVE.TRANS64 RZ, [UR38+0x31c38], R2 ;  /* 0x031c3802ffff79a7 */ /* 0x0005f00008000026 */
[----:B--2---:R-:W-:Y:S05]  /*12540*/  @!P0 BRA `(.L_x_11326) ;  /* 0x0000000000048947 */ /* 0x004fea0003800000 */
[----:B------:R-:W-:Y:S01]  /*12550*/  BPT.TRAP 0x1 ;  /* 0x000000040000795c */ /* 0x000fe20000300000 */
.L_x_11326:
[----:B------:R-:W-:Y:S05]  /*12560*/  BSYNC B2 ;  /* 0x0000000000027941 */ /* 0x000fea0003800000 */
.L_x_11325:
        /* <DEDUP_REMOVED lines=11> */
.L_x_11327:
        /* <DEDUP_REMOVED lines=13> */
.L_x_11328:
        /* <DEDUP_REMOVED lines=15> */
.L_x_11329:
        /* <DEDUP_REMOVED lines=12> */
.L_x_11411:
[----:B------:R-:W-:Y:S05]  /*128a0*/  BSYNC B2 ;  /* 0x0000000000027941 */ /* 0x000fea0003800000 */
.L_x_11330:
        /* <DEDUP_REMOVED lines=9> */
.L_x_11333:
[----:B------:R-:W-:Y:S05]  /*12940*/  BSYNC B2 ;  /* 0x0000000000027941 */ /* 0x000fea0003800000 */
.L_x_11332:
        /* <DEDUP_REMOVED lines=10> */
.L_x_11334:
        /* <DEDUP_REMOVED lines=13> */
.L_x_11335:
        /* <DEDUP_REMOVED lines=13> */
.L_x_11336:
        /* <DEDUP_REMOVED lines=10> */
.L_x_11321:
[----:B------:R-:W-:Y:S05]  /*12c30*/  BSYNC B1 ;  /* 0x0000000000017941 */ /* 0x000fea0003800000 */
.L_x_11320:
[----:B------:R-:W-:Y:S01]  /*12c40*/  ISETP.NE.AND P0, PT, R22, RZ, PT ;  /* 0x000000ff1600720c */ /* 0x000fe20003f05270 */
[----:B------:R-:W-:Y:S01]  /*12c50*/  BSSY B1, `(.L_x_11337) ;  /* 0x0000094000017945 */ /* 0x000fe20003800000 */
[----:B------:R-:W-:-:S11]  /*12c60*/  LOP3.LUT R6, R11, 0x1, RZ, 0x3c, !PT ;  /* 0x000000010b067812 */ /* 0x000fd600078e3cff */
[----:B------:R-:W-:Y:S05]  /*12c70*/  @!P0 BRA `(.L_x_11338) ;  /* 0x0000000800448947 */ /* 0x000fea0003800000 */
[----:B------:R-:W-:Y:S01]  /*12c80*/  ISETP.NE.AND P0, PT, R23, RZ, PT ;  /* 0x000000ff1700720c */ /* 0x000fe20003f05270 */
        /* <DEDUP_REMOVED lines=23> */
.L_x_11339:
[----:B------:R-:W1:Y:S01]  /*12e00*/  SYNCS.PHASECHK.TRANS64.TRYWAIT P0, [UR38+0x31c40], R12 ;  /* 0x031c400cff0075a7 */ /* 0x000e620008000166 */
[----:B------:R-:W-:Y:S01]  /*12e10*/  BSSY B2, `(.L_x_11340) ;  /* 0x0000003000027945 */ /* 0x000fe20003800000 */
[----:B------:R-:W-:-:S03]  /*12e20*/  ISETP.NE.AND P2, PT, R28, RZ, PT ;  /* 0x000000ff1c00720c */ /* 0x000fc60003f45270 */
[----:B-1----:R-:W-:Y:S10]  /*12e30*/  @!P0 BRA `(.L_x_11341) ;  /* 0x00000024007c8947 */ /* 0x002ff40003800000 */
.L_x_11412:
[----:B------:R-:W-:Y:S05]  /*12e40*/  BSYNC B2 ;  /* 0x0000000000027941 */ /* 0x000fea0003800000 */
.L_x_11340:
[----:B------:R-:W-:Y:S04]  /*12e50*/  BSSY B2, `(.L_x_11342) ;  /* 0x0000007000027945 */ /* 0x000fe80003800000 */
[----:B------:R-:W-:Y:S05]  /*12e60*/  @P2 BRA `(.L_x_11343) ;  /* 0x0000000000142947 */ /* 0x000fea0003800000 */
[----:B------:R-:W-:Y:S01]  /*12e70*/  ISETP.NE.AND P0, PT, R7, RZ, PT ;  /* 0x000000ff0700720c */ /* 0x000fe20003f05270 */
[----:B------:R-:W-:-:S04]  /*12e80*/  IMAD.MOV.U32 R2, RZ, RZ, 0x6c00 ;  /* 0x00006c00ff027424 */ /* 0x000fc800078e00ff */
[----:B------:R2:W-:Y:S08]  /*12e90*/  SYNCS.ARRIVE.TRANS64 RZ, [UR38+0x31c30], R2 ;  /* 0x031c3002ffff79a7 */ /* 0x0005f00008000026 */
[----:B--2---:R-:W-:Y:S05]  /*12ea0*/  @!P0 BRA `(.L_x_11343) ;  /* 0x0000000000048947 */ /* 0x004fea0003800000 */
[----:B------:R-:W-:Y:S01]  /*12eb0*/  BPT.TRAP 0x1 ;  /* 0x000000040000795c */ /* 0x000fe20000300000 */
.L_x_11343:
[----:B------:R-:W-:Y:S05]  /*12ec0*/  BSYNC B2 ;  /* 0x0000000000027941 */ /* 0x000fea0003800000 */
.L_x_11342:
        /* <DEDUP_REMOVED lines=11> */
.L_x_11344:
        /* <DEDUP_REMOVED lines=14> */
.L_x_11345:
        /* <DEDUP_REMOVED lines=14> */
.L_x_11346:
        /* <DEDUP_REMOVED lines=12> */
.L_x_11413:
[----:B------:R-:W-:Y:S05]  /*13200*/  BSYNC B2 ;  /* 0x0000000000027941 */ /* 0x000fea0003800000 */
.L_x_11347:
        /* <DEDUP_REMOVED lines=9> */
.L_x_11350:
[----:B------:R-:W-:Y:S05]  /*132a0*/  BSYNC B2 ;  /* 0x0000000000027941 */ /* 0x000fea0003800000 */
.L_x_11349:
        /* <DEDUP_REMOVED lines=10> */
.L_x_11351:
        /* <DEDUP_REMOVED lines=13> */
.L_x_11352:
        /* <DEDUP_REMOVED lines=13> */
.L_x_11353:
        /* <DEDUP_REMOVED lines=10> */
.L_x_11338:
[----:B------:R-:W-:Y:S05]  /*13590*/  BSYNC B1 ;  /* 0x0000000000017941 */ /* 0x000fea0003800000 */
.L_x_11337:
[----:B------:R-:W-:Y:S02]  /*135a0*/  VIADD R8, R8, 0xfffffffe ;  /* 0xfffffffe08087836 */ /* 0x000fe40000000000 */
[----:B------:R-:W-:Y:S01]  /*135b0*/  IMAD.MOV.U32 R11, RZ, RZ, R6 ;  /* 0x000000ffff0b7224 */ /* 0x000fe200078e0006 */
[----:B------:R-:W-:Y:S06]  /*135c0*/  @P1 BRA `(.L_x_11354) ;  /* 0xffffffec00401947 */ /* 0x000fec000383ffff */
[----:B------:R-:W-:Y:S05]  /*135d0*/  BSYNC B0 ;  /* 0x0000000000007941 */ /* 0x000fea0003800000 */
.L_x_11319:
        /* <DEDUP_REMOVED lines=29> */
.L_x_11356:
[----:B------:R-:W1:Y:S01]  /*137b0*/  SYNCS.PHASECHK.TRANS64.TRYWAIT P0, [UR38+0x31c48], R9 ;  /* 0x031c4809ff0075a7 */ /* 0x000e620008000166 */
[----:B------:R-:W-:Y:S01]  /*137c0*/  BSSY B1, `(.L_x_11357) ;  /* 0x0000003000017945 */ /* 0x000fe20003800000 */
[----:B------:R-:W-:-:S03]  /*137d0*/  ISETP.NE.AND P1, PT, R28, RZ, PT ;  /* 0x000000ff1c00720c */ /* 0x000fc60003f25270 */
[----:B-1----:R-:W-:Y:S10]  /*137e0*/  @!P0 BRA `(.L_x_11358) ;  /* 0x0000001c00408947 */ /* 0x002ff40003800000 */
.L_x_11414:
[----:B------:R-:W-:Y:S05]  /*137f0*/  BSYNC B1 ;  /* 0x0000000000017941 */ /* 0x000fea0003800000 */
.L_x_11357:
[----:B------:R-:W-:Y:S04]  /*13800*/  BSSY B1, `(.L_x_11359) ;  /* 0x0000007000017945 */ /* 0x000fe80003800000 */
[----:B------:R-:W-:Y:S05]  /*13810*/  @P1 BRA `(.L_x_11360) ;  /* 0x0000000000141947 */ /* 0x000fea0003800000 */
[----:B------:R-:W-:Y:S01]  /*13820*/  ISETP.NE.AND P0, PT, R7, RZ, PT ;  /* 0x000000ff0700720c */ /* 0x000fe20003f05270 */
[----:B-1----:R-:W-:-:S04]  /*13830*/  IMAD.MOV.U32 R2, RZ, RZ, 0x6c00 ;  /* 0x00006c00ff027424 */ /* 0x002fc800078e00ff */
[----:B------:R2:W-:Y:S08]  /*13840*/  SYNCS.ARRIVE.TRANS64 RZ, [UR38+0x31c38], R2 ;  /* 0x031c3802ffff79a7 */ /* 0x0005f00008000026 */
[----:B--2---:R-:W-:Y:S05]  /*13850*/  @!P0 BRA `(.L_x_11360) ;  /* 0x0000000000048947 */ /* 0x004fea0003800000 */
[----:B------:R-:W-:Y:S01]  /*13860*/  BPT.TRAP 0x1 ;  /* 0x000000040000795c */ /* 0x000fe20000300000 */
.L_x_11360:
[----:B------:R-:W-:Y:S05]  /*13870*/  BSYNC B1 ;  /* 0x0000000000017941 */ /* 0x000fea0003800000 */
.L_x_11359:
        /* <DEDUP_REMOVED lines=11> */
.L_x_11361:
        /* <DEDUP_REMOVED lines=14> */
.L_x_11362:
        /* <DEDUP_REMOVED lines=14> */
.L_x_11363:
        /* <DEDUP_REMOVED lines=11> */
.L_x_11415:
[----:B------:R-:W-:Y:S05]  /*13ba0*/  BSYNC B1 ;  /* 0x0000000000017941 */ /* 0x000fea0003800000 */
.L_x_11364:
        /* <DEDUP_REMOVED lines=9> */
.L_x_11367:
[----:B------:R-:W-:Y:S05]  /*13c40*/  BSYNC B1 ;  /* 0x0000000000017941 */ /* 0x000fea0003800000 */
.L_x_11366:
        /* <DEDUP_REMOVED lines=10> */
.L_x_11368:
        /* <DEDUP_REMOVED lines=13> */
.L_x_11369:
        /* <DEDUP_REMOVED lines=13> */
.L_x_11370:
        /* <DEDUP_REMOVED lines=10> */
.L_x_11355:
[----:B------:R-:W-:Y:S05]  /*13f30*/  BSYNC B0 ;  /* 0x0000000000007941 */ /* 0x000fea0003800000 */
.L_x_11318:
        /* <DEDUP_REMOVED lines=9> */
.L_x_11416:
[----:B------:R-:W-:Y:S05]  /*13fd0*/  BSYNC B1 ;  /* 0x0000000000017941 */ /* 0x000fea0003800000 */
.L_x_11373:
        /* <DEDUP_REMOVED lines=8> */
.L_x_11376:
[----:B------:R-:W-:Y:S05]  /*14060*/  BSYNC B1 ;  /* 0x0000000000017941 */ /* 0x000fea0003800000 */
.L_x_11375:
        /* <DEDUP_REMOVED lines=13> */
.L_x_11377:
        /* <DEDUP_REMOVED lines=13> */
.L_x_11378:
        /* <DEDUP_REMOVED lines=13> */
.L_x_11379:
        /* <DEDUP_REMOVED lines=8> */
.L_x_11372:
[----:B------:R-:W-:Y:S05]  /*14360*/  BSYNC B0 ;  /* 0x0000000000007941 */ /* 0x000fea0003800000 */
.L_x_11371:
[----:B------:R-:W-:Y:S01]  /*14370*/  IADD3 R0, R0, 0x1, RZ ;  /* 0x0000000100007810 */ /* 0x000fe20007ffe0ff */
[----:B0-----:R-:W-:-:S03]  /*14380*/  IMAD.MOV.U32 R2, RZ, RZ, RZ ;  /* 0x000000ffff027224 */ /* 0x001fc600078e00ff */
[----:B------:R-:W-:-:S04]  /*14390*/  ISETP.NE.AND P0, PT, R0, 0x2, PT ;  /* 0x000000020000780c */ /* 0x000fc80003f05270 */
[----:B------:R-:W-:Y:S02]  /*143a0*/  SEL R3, RZ, 0x1, P0 ;  /* 0x00000001ff037807 */ /* 0x000fe40000000000 */
[----:B------:R-:W-:Y:S02]  /*143b0*/  SEL R0, R0, RZ, P0 ;  /* 0x000000ff00007207 */ /* 0x000fe40000000000 */
[----:B------:R-:W-:-:S07]  /*143c0*/  LOP3.LUT R6, R6, R3, RZ, 0x3c, !PT ;  /* 0x0000000306067212 */ /* 0x000fce00078e3cff */
.L_x_11302:
[----:B------:R-:W0:Y:S01]  /*143d0*/  S2R R4, SR_CgaCtaId ;  /* 0x0000000000047919 */ /* 0x000e220000008800 */
[----:B------:R-:W-:Y:S02]  /*143e0*/  MOV R3, 0x400 ;  /* 0x0000040000037802 */ /* 0x000fe40000000f00 */
[----:B------:R-:W-:Y:S02]  /*143f0*/  SHF.L.U32 R2, R2, 0x1f, RZ ;  /* 0x0000001f02027819 */ /* 0x000fe400000006ff */
[----:B0-----:R-:W-:-:S04]  /*14400*/  LEA R7, R4, R3, 0x18 ;  /* 0x0000000304077211 */ /* 0x001fc800078ec0ff */
[----:B------:R-:W0:Y:S02]  /*14410*/  SYNCS.PHASECHK.TRANS64.TRYWAIT P0, [R7+URZ+0x31c20], R2 ;  /* 0x031c2002070075a7 */ /* 0x000e24000800017f */
[----:B0-----:R-:W-:Y:S05]  /*14420*/  @!P0 BRA `(.L_x_11380) ;  /* 0x0000001000748947 */ /* 0x001fea0003800000 */
.L_x_11417:
[----:B------:R-:W-:-:S03]  /*14430*/  UMOV UR4, 0xffffffff ;  /* 0xffffffff00047882 */ /* 0x000fc60000000000 */
[----:B------:R-:W-:Y:S05]  /*14440*/  BRA.DIV UR4, `(.L_x_11381) ;  /* 0x0000001204807947 */ /* 0x000fea000b800000 */
[----:B0-----:R-:W0:Y:S02]  /*14450*/  S2R R2, SR_TID.X ;  /* 0x0000000000027919 */ /* 0x001e240000002100 */
[----:B0-----:R-:W-:-:S04]  /*14460*/  SHF.R.U32.HI R2, RZ, 0x5, R2 ;  /* 0x00000005ff027819 */ /* 0x001fc80000011602 */
[----:B------:R-:W-:-:S05]  /*14470*/  LOP3.LUT R2, R2, 0x3, RZ, 0xc0, !PT ;  /* 0x0000000302027812 */ /* 0x000fca00078ec0ff */
[----:B------:R0:W1:Y:S02]  /*14480*/  SHFL.IDX PT, R14, R2, RZ, 0x1f ;  /* 0x00001fff020e7589 */ /* 0x00006400000e0000 */
.L_x_11420:
[----:B-1----:R-:W-:-:S13]  /*14490*/  ISETP.NE.AND P0, PT, R14, RZ, PT ;  /* 0x000000ff0e00720c */ /* 0x002fda0003f05270 */
[----:B------:R-:W-:Y:S05]  /*144a0*/  @P0 BRA `(.L_x_11264) ;  /* 0x0000000000840947 */ /* 0x000fea0003800000 */
[----:B------:R-:W-:-:S03]  /*144b0*/  UMOV UR4, 0xffffffff ;  /* 0xffffffff00047882 */ /* 0x000fc60000000000 */
[----:B------:R-:W-:Y:S05]  /*144c0*/  BRA.DIV UR4, `(.L_x_11382) ;  /* 0x0000001204947947 */ /* 0x000fea000b800000 */
[----:B------:R-:W-:-:S13]  /*144d0*/  ELECT P6, URZ, PT ;  /* 0x00000000003f782f */ /* 0x000fda00038c0000 */
.L_x_11423:
[----:B------:R-:W-:Y:S05]  /*144e0*/  @!P6 BRA `(.L_x_11264) ;  /* 0x000000000074e947 */ /* 0x000fea0003800000 */
[----:B------:R-:W-:-:S04]  /*144f0*/  LOP3.LUT R27, R27, 0x2, RZ, 0xfc, !PT ;  /* 0x000000021b1b7812 */ /* 0x000fc800078efcff */
[----:B------:R-:W-:-:S13]  /*14500*/  ISETP.NE.AND P2, PT, R27, 0x3, PT ;  /* 0x000000031b00780c */ /* 0x000fda0003f45270 */
[----:B------:R-:W-:Y:S05]  /*14510*/  @!P2 BRA `(.L_x_11383) ;  /* 0x000000000004a947 */ /* 0x000fea0003800000 */
[----:B------:R-:W-:Y:S01]  /*14520*/  BPT.TRAP 0x1 ;  /* 0x000000040000795c */ /* 0x000fe20000300000 */
.L_x_11383:
        /* <DEDUP_REMOVED lines=12> */
.L_x_11424:
[----:B------:R-:W1:Y:S02]  /*145f0*/  SYNCS.PHASECHK.TRANS64.TRYWAIT P0, [R3+URZ], R2 ;  /* 0x00000002030075a7 */ /* 0x000e64000800017f */
[----:B-1----:R-:W-:Y:S05]  /*14600*/  @!P0 BRA `(.L_x_11385) ;  /* 0x0000001000788947 */ /* 0x002fea0003800000 */
.L_x_11425:
[----:B------:R-:W-:Y:S05]  /*14610*/  @!P2 BRA `(.L_x_11386) ;  /* 0x000000000004a947 */ /* 0x000fea0003800000 */
[----:B------:R-:W-:Y:S01]  /*14620*/  BPT.TRAP 0x1 ;  /* 0x000000040000795c */ /* 0x000fe20000300000 */
.L_x_11386:
[----:B-1----:R-:W-:-:S04]  /*14630*/  VIADD R3, R7, 0x31c60 ;  /* 0x00031c6007037836 */ /* 0x002fc80000000000 */
[----:B0-----:R-:W-:-:S04]  /*14640*/  IMAD R5, R0, 0x8, R3 ;  /* 0x0000000800057824 */ /* 0x001fc800078e0203 */
[----:B------:R-:W0:Y:S02]  /*14650*/  SYNCS.PHASECHK.TRANS64.TRYWAIT P0, [R5+URZ], R4 ;  /* 0x00000004050075a7 */ /* 0x000e24000800017f */
[----:B0-----:R-:W-:Y:S05]  /*14660*/  @!P0 BRA `(.L_x_11387) ;  /* 0x0000001000748947 */ /* 0x001fea0003800000 */
.L_x_11426:
[----:B------:R-:W-:-:S07]  /*14670*/  IMAD R3, R8, 0x8, R3 ;  /* 0x0000000808037824 */ /* 0x000fce00078e0203 */
.L_x_11388:
[----:B-1----:R1:W2:Y:S02]  /*14680*/  SYNCS.PHASECHK.TRANS64.TRYWAIT P0, [R3+URZ], R2 ;  /* 0x00000002030075a7 */ /* 0x0022a4000800017f */
[----:B--2---:R-:W-:Y:S05]  /*14690*/  @!P0 NANOSLEEP.SYNCS 0x989680 ;  /* 0x009896800000895d */ /* 0x004fea0003900000 */
[----:B------:R-:W2:Y:S02]  /*146a0*/  @!P0 SYNCS.PHASECHK.TRANS64 P0, [R3+URZ], R2 ;  /* 0x00000002030085a7 */ /* 0x000ea4000800007f */
[----:B--2---:R-:W-:Y:S05]  /*146b0*/  @!P0 BRA `(.L_x_11388) ;  /* 0xfffffffc00f08947 */ /* 0x004fea000383ffff */
.L_x_11264:
[----:B------:R-:W-:Y:S05]  /*146c0*/  BSYNC B6 ;  /* 0x0000000000067941 */ /* 0x000fea0003800000 */
.L_x_11261:
[----:B------:R-:W-:Y:S05]  /*146d0*/  EXIT ;  /* 0x000000000000794d */ /* 0x000fea0003800000 */
.L_x_11268:
[----:B0-----:R-:W-:-:S04]  /*146e0*/  IMAD.U32 R3, RZ, RZ, UR60 ;  /* 0x0000003cff037e24 */ /* 0x001fc8000f8e00ff */
[----:B------:R0:W1:Y:S03]  /*146f0*/  SYNCS.PHASECHK.TRANS64.TRYWAIT P1, [R3+URZ+0x31c00], R0 ;  /* 0x031c0000030075a7 */ /* 0x000066000802017f */
[----:B-1----:R-:W-:Y:S05]  /*14700*/  @!P1 NANOSLEEP.SYNCS 0x989680 ;  /* 0x009896800000995d */ /* 0x002fea0003900000 */
[----:B------:R-:W1:Y:S02]  /*14710*/  @!P1 SYNCS.PHASECHK.TRANS64 P1, [R3+URZ+0x31c00], R0 ;  /* 0x031c0000030095a7 */ /* 0x000e64000802007f */
[----:B-1----:R-:W-:Y:S05]  /*14720*/  @!P1 BRA `(.L_x_11268) ;  /* 0xfffffffc00ec9947 */ /* 0x002fea000383ffff */
[----:B------:R-:W-:Y:S05]  /*14730*/  BRA `(.L_x_11389) ;  /* 0xfffffecc00147947 */ /* 0x000fea000383ffff */
.L_x_11272:
[----:B--2---:R-:W-:-:S04]  /*14740*/  IMAD.U32 R5, RZ, RZ, UR60 ;  /* 0x0000003cff057e24 */ /* 0x004fc8000f8e00ff */
[----:B------:R2:W3:Y:S03]  /*14750*/  SYNCS.PHASECHK.TRANS64.TRYWAIT P2, [R5+URZ+0x31c30], R0 ;  /* 0x031c3000050075a7 */ /* 0x0004e6000804017f */
[----:B---3--:R-:W-:Y:S05]  /*14760*/  @!P2 NANOSLEEP.SYNCS 0x989680 ;  /* 0x009896800000a95d */ /* 0x008fea0003900000 */
[----:B------:R-:W3:Y:S02]  /*14770*/  @!P2 SYNCS.PHASECHK.TRANS64 P2, [R5+URZ+0x31c30], R0 ;  /* 0x031c30000500a5a7 */ /* 0x000ee4000804007f */
[----:B---3--:R-:W-:Y:S05]  /*14780*/  @!P2 BRA `(.L_x_11272) ;  /* 0xfffffffc00eca947 */ /* 0x008fea000383ffff */
[----:B------:R-:W-:Y:S05]  /*14790*/  BRA `(.L_x_11271) ;  /* 0xfffffecc00287947 */ /* 0x000fea000383ffff */
.L_x_11277:
[----:B--2---:R-:W-:-:S04]  /*147a0*/  IMAD.U32 R15, RZ, RZ, UR7 ;  /* 0x00000007ff0f7e24 */ /* 0x004fc8000f8e00ff */
[----:B------:R2:W3:Y:S03]  /*147b0*/  SYNCS.PHASECHK.TRANS64.TRYWAIT P3, [R15+URZ+0x31c30], R14 ;  /* 0x031c300e0f0075a7 */ /* 0x0004e6000806017f */
[----:B---3--:R-:W-:Y:S05]  /*147c0*/  @!P3 NANOSLEEP.SYNCS 0x989680 ;  /* 0x009896800000b95d */ /* 0x008fea0003900000 */
[----:B------:R-:W3:Y:S02]  /*147d0*/  @!P3 SYNCS.PHASECHK.TRANS64 P3, [R15+URZ+0x31c30], R14 ;  /* 0x031c300e0f00b5a7 */ /* 0x000ee4000806007f */
[----:B---3--:R-:W-:Y:S05]  /*147e0*/  @!P3 BRA `(.L_x_11277) ;  /* 0xfffffffc00ecb947 */ /* 0x008fea000383ffff */
[----:B------:R-:W-:Y:S05]  /*147f0*/  BRA `(.L_x_11274) ;  /* 0xffffff1000847947 */ /* 0x000fea000383ffff */
.L_x_11281:
[----:B--2---:R-:W-:-:S04]  /*14800*/  IMAD.U32 R14, RZ, RZ, UR7 ;  /* 0x00000007ff0e7e24 */ /* 0x004fc8000f8e00ff */
[----:B------:R2:W3:Y:S03]  /*14810*/  SYNCS.PHASECHK.TRANS64.TRYWAIT P3, [R14+URZ+0x31c50], R13 ;  /* 0x031c500d0e0075a7 */ /* 0x0004e6000806017f */
[----:B---3--:R-:W-:Y:S05]  /*14820*/  @!P3 NANOSLEEP.SYNCS 0x989680 ;  /* 0x009896800000b95d */ /* 0x008fea0003900000 */
[----:B------:R-:W3:Y:S02]  /*14830*/  @!P3 SYNCS.PHASECHK.TRANS64 P3, [R14+URZ+0x31c50], R13 ;  /* 0x031c500d0e00b5a7 */ /* 0x000ee4000806007f */
[----:B---3--:R-:W-:Y:S05]  /*14840*/  @!P3 BRA `(.L_x_11281) ;  /* 0xfffffffc00ecb947 */ /* 0x008fea000383ffff */
[----:B------:R-:W-:Y:S05]  /*14850*/  BRA `(.L_x_11278) ;  /* 0xffffff28001c7947 */ /* 0x000fea000383ffff */
.L_x_11287:
[----:B-1----:R-:W-:-:S04]  /*14860*/  IMAD.U32 R12, RZ, RZ, UR6 ;  /* 0x00000006ff0c7e24 */ /* 0x002fc8000f8e00ff */
[----:B------:R1:W2:Y:S03]  /*14870*/  SYNCS.PHASECHK.TRANS64.TRYWAIT P2, [R12+URZ+0x31c30], R11 ;  /* 0x031c300b0c0075a7 */ /* 0x0002a6000804017f */
[----:B--2---:R-:W-:Y:S05]  /*14880*/  @!P2 NANOSLEEP.SYNCS 0x989680 ;  /* 0x009896800000a95d */ /* 0x004fea0003900000 */
[----:B------:R-:W2:Y:S02]  /*14890*/  @!P2 SYNCS.PHASECHK.TRANS64 P2, [R12+URZ+0x31c30], R11 ;  /* 0x031c300b0c00a5a7 */ /* 0x000ea4000804007f */
[----:B--2---:R-:W-:Y:S05]  /*148a0*/  @!P2 BRA `(.L_x_11287) ;  /* 0xfffffffc00eca947 */ /* 0x004fea000383ffff */
[----:B------:R-:W-:Y:S05]  /*148b0*/  BRA `(.L_x_11284) ;  /* 0xffffff5c009c7947 */ /* 0x000fea000383ffff */
.L_x_11291:
[----:B0-----:R-:W-:-:S04]  /*148c0*/  IMAD.U32 R11, RZ, RZ, UR6 ;  /* 0x00000006ff0b7e24 */ /* 0x001fc8000f8e00ff */
[----:B------:R0:W2:Y:S03]  /*148d0*/  SYNCS.PHASECHK.TRANS64.TRYWAIT P2, [R11+URZ+0x31c50], R10 ;  /* 0x031c500a0b0075a7 */ /* 0x0000a6000804017f */
[----:B--2---:R-:W-:Y:S05]  /*148e0*/  @!P2 NANOSLEEP.SYNCS 0x989680 ;  /* 0x009896800000a95d */ /* 0x004fea0003900000 */
[----:B------:R-:W2:Y:S02]  /*148f0*/  @!P2 SYNCS.PHASECHK.TRANS64 P2, [R11+URZ+0x31c50], R10 ;  /* 0x031c500a0b00a5a7 */ /* 0x000ea4000804007f */
[----:B--2---:R-:W-:Y:S05]  /*14900*/  @!P2 BRA `(.L_x_11291) ;  /* 0xfffffffc00eca947 */ /* 0x004fea000383ffff */
[----:B------:R-:W-:Y:S05]  /*14910*/  BRA `(.L_x_11288) ;  /* 0xffffff7400487947 */ /* 0x000fea000383ffff */
.L_x_11296:
[----:B---3--:R-:W-:-:S04]  /*14920*/  IMAD.U32 R3, RZ, RZ, UR10 ;  /* 0x0000000aff037e24 */ /* 0x008fc8000f8e00ff */
[----:B------:R3:W0:Y:S03]  /*14930*/  SYNCS.PHASECHK.TRANS64.TRYWAIT P0, [R3+URZ+0x31c50], R4 ;  /* 0x031c5004030075a7 */ /* 0x000626000800017f */
[----:B0-----:R-:W-:Y:S05]  /*14940*/  @!P0 NANOSLEEP.SYNCS 0x989680 ;  /* 0x009896800000895d */ /* 0x001fea0003900000 */
[----:B------:R-:W0:Y:S02]  /*14950*/  @!P0 SYNCS.PHASECHK.TRANS64 P0, [R3+URZ+0x31c50], R4 ;  /* 0x031c5004030085a7 */ /* 0x000e24000800007f */
[----:B0-----:R-:W-:Y:S05]  /*14960*/  @!P0 BRA `(.L_x_11296) ;  /* 0xfffffffc00ec8947 */ /* 0x001fea000383ffff */
[----:B------:R-:W-:Y:S05]  /*14970*/  BRA `(.L_x_11295) ;  /* 0xffffff9c00507947 */ /* 0x000fea000383ffff */
.L_x_11307:
[----:B------:R-:W-:Y:S02]  /*14980*/  IMAD.MOV.U32 R13, RZ, RZ, R22 ;  /* 0x000000ffff0d7224 */ /* 0x000fe400078e0016 */
[----:B------:R-:W-:Y:S02]  /*14990*/  IMAD.MOV.U32 R12, RZ, RZ, RZ ;  /* 0x000000ffff0c7224 */ /* 0x000fe400078e00ff */
[----:B------:R-:W-:Y:S02]  /*149a0*/  IMAD.MOV.U32 R11, RZ, RZ, 0x1f ;  /* 0x0000001fff0b7424 */ /* 0x000fe400078e00ff */
[----:B------:R-:W-:-:S07]  /*149b0*/  IMAD.MOV.U32 R15, RZ, RZ, -0x1 ;  /* 0xffffffffff0f7424 */ /* 0x000fce00078e00ff */
[----:B------:R-:W-:Y:S05]  /*149c0*/  WARPSYNC.COLLECTIVE R15, `(.L_x_11390) ;  /* 0x000000000f087348 */ /* 0x000fea0003c00000 */
[----:B------:R0:W1:Y:S02]  /*149d0*/  SHFL.IDX P6, R14, R13, R12, R11 ;  /* 0x0000000c0d0e7389 */ /* 0x00006400000c000b */
[----:B01----:R-:W-:Y:S01]  /*149e0*/  ENDCOLLECTIVE ;  /* 0x000000000000791b */ /* 0x003fe20003800000 */
.L_x_11390:
[----:B------:R-:W-:Y:S05]  /*149f0*/  BRA `(.L_x_11391) ;  /* 0xffffffc400c47947 */ /* 0x000fea000383ffff */
.L_x_11309:
[----:B------:R-:W-:Y:S01]  /*14a00*/  BSSY B0, `(.L_x_11392) ;  /* 0x0000006000007945 */ /* 0x000fe20003800000 */
[----:B------:R-:W-:-:S07]  /*14a10*/  IMAD.MOV.U32 R15, RZ, RZ, -0x1 ;  /* 0xffffffffff0f7424 */ /* 0x000fce00078e00ff */
[----:B------:R-:W-:Y:S05]  /*14a20*/  WARPSYNC.COLLECTIVE R15, `(.L_x_11393) ;  /* 0x000000000f0c7348 */ /* 0x000fea0003c00000 */
[----:B------:R-:W-:Y:S02]  /*14a30*/  ELECT P6, UR62, PT ;  /* 0x00000000003e782f */ /* 0x000fe400038c0000 */
[----:B------:R-:W-:Y:S01]  /*14a40*/  MOV R14, UR62 ;  /* 0x0000003e000e7c02 */ /* 0x000fe20008000f00 */
[----:B------:R-:W-:Y:S10]  /*14a50*/  ENDCOLLECTIVE ;  /* 0x000000000000791b */ /* 0x000ff40003800000 */
.L_x_11393:
[----:B------:R-:W-:Y:S05]  /*14a60*/  BSYNC B0 ;  /* 0x0000000000007941 */ /* 0x000fea0003800000 */
.L_x_11392:
[----:B------:R-:W-:Y:S05]  /*14a70*/  BRA `(.L_x_11394) ;  /* 0xffffffc400c07947 */ /* 0x000fea000383ffff */
.L_x_11311:
[----:B-1----:R-:W-:-:S04]  /*14a80*/  IMAD.U32 R3, RZ, RZ, UR38 ;  /* 0x00000026ff037e24 */ /* 0x002fc8000f8e00ff */
[----:B------:R1:W2:Y:S03]  /*14a90*/  SYNCS.PHASECHK.TRANS64.TRYWAIT P0, [R3+URZ+0x31c40], R0 ;  /* 0x031c4000030075a7 */ /* 0x0002a6000800017f */
[----:B--2---:R-:W-:Y:S05]  /*14aa0*/  @!P0 NANOSLEEP.SYNCS 0x989680 ;  /* 0x009896800000895d */ /* 0x004fea0003900000 */
[----:B------:R-:W2:Y:S02]  /*14ab0*/  @!P0 SYNCS.PHASECHK.TRANS64 P0, [R3+URZ+0x31c40], R0 ;  /* 0x031c4000030085a7 */ /* 0x000ea4000800007f */
[----:B--2---:R-:W-:Y:S05]  /*14ac0*/  @!P0 BRA `(.L_x_11311) ;  /* 0xfffffffc00ec8947 */ /* 0x004fea000383ffff */
[----:B------:R-:W-:Y:S05]  /*14ad0*/  BRA `(.L_x_11395) ;  /* 0xffffffc800147947 */ /* 0x000fea000383ffff */
.L_x_11314:
[----:B------:R-:W-:Y:S01]  /*14ae0*/  IMAD R8, R12, 0xc0, R11 ;  /* 0x000000c00c087824 */ /* 0x000fe200078e020b */
[----:B------:R-:W-:Y:S01]  /*14af0*/  MOV R15, 0xffffffff ;  /* 0xffffffff000f7802 */ /* 0x000fe20000000f00 */
[----:B------:R-:W-:Y:S01]  /*14b00*/  IMAD.MOV.U32 R13, RZ, RZ, R7 ;  /* 0x000000ffff0d7224 */ /* 0x000fe200078e0007 */
[----:B------:R-:W0:Y:S01]  /*14b10*/  LDC R5, c[0x0][0x448] ;  /* 0x00011200ff057b82 */ /* 0x000e220000000800 */
[----:B------:R-:W-:Y:S02]  /*14b20*/  IMAD.MOV.U32 R12, RZ, RZ, RZ ;  /* 0x000000ffff0c7224 */ /* 0x000fe400078e00ff */
[----:B------:R-:W-:Y:S02]  /*14b30*/  IMAD.MOV.U32 R11, RZ, RZ, 0x1c1f ;  /* 0x00001c1fff0b7424 */ /* 0x000fe400078e00ff */
[----:B------:R-:W-:-:S07]  /*14b40*/  VIADD R4, R8, 0x20 ;  /* 0x0000002008047836 */ /* 0x000fce0000000000 */
[----:B0-----:R-:W-:Y:S05]  /*14b50*/  WARPSYNC.COLLECTIVE R15, `(.L_x_11396) ;  /* 0x000000000f087348 */ /* 0x001fea0003c00000 */
[----:B------:R1:W2:Y:S02]  /*14b60*/  SHFL.IDX P6, R14, R13, R12, R11 ;  /* 0x0000000c0d0e7389 */ /* 0x0002a400000c000b */
[----:B012---:R-:W-:Y:S01]  /*14b70*/  ENDCOLLECTIVE ;  /* 0x000000000000791b */ /* 0x007fe20003800000 */
.L_x_11396:
[----:B------:R-:W-:Y:S02]  /*14b80*/  IMAD.MOV.U32 R13, RZ, RZ, R6 ;  /* 0x000000ffff0d7224 */ /* 0x000fe400078e0006 */
[----:B------:R-:W-:-:S07]  /*14b90*/  IMAD.MOV.U32 R3, RZ, RZ, R14 ;  /* 0x000000ffff037224 */ /* 0x000fce00078e000e */
[----:B------:R-:W-:Y:S05]  /*14ba0*/  WARPSYNC.COLLECTIVE R15, `(.L_x_11397) ;  /* 0x000000000f087348 */ /* 0x000fea0003c00000 */
[----:B------:R0:W1:Y:S02]  /*14bb0*/  SHFL.IDX P6, R14, R13, R12, R11 ;  /* 0x0000000c0d0e7389 */ /* 0x00006400000c000b */
[----:B01----:R-:W-:Y:S01]  /*14bc0*/  ENDCOLLECTIVE ;  /* 0x000000000000791b */ /* 0x003fe20003800000 */
.L_x_11397:
[----:B------:R-:W-:Y:S01]  /*14bd0*/  ULDC UR4, c[0x0][0x288] ;  /* 0x0000a20000047ab9 */ /* 0x000fe20000000800 */
        /* <DEDUP_REMOVED lines=18> */
.L_x_11398:
[----:B------:R-:W-:Y:S01]  /*14d00*/  VIADD R2, R8, 0x40 ;  /* 0x0000004008027836 */ /* 0x000fe20000000000 */
[----:B------:R-:W-:Y:S01]  /*14d10*/  @!P3 LEA R29, R0, UR38, 0x1 ;  /* 0x00000026001dbc11 */ /* 0x000fe2000f8e08ff */
[----:B------:R-:W-:Y:S02]  /*14d20*/  IMAD.MOV.U32 R13, RZ, RZ, R6 ;  /* 0x000000ffff0d7224 */ /* 0x000fe400078e0006 */
[----:B------:R-:W-:-:S07]  /*14d30*/  IMAD.MOV.U32 R5, RZ, RZ, R14 ;  /* 0x000000ffff057224 */ /* 0x000fce00078e000e */
[----:B------:R-:W-:Y:S05]  /*14d40*/  WARPSYNC.COLLECTIVE R15, `(.L_x_11399) ;  /* 0x000000000f087348 */ /* 0x000fea0003c00000 */
[----:B------:R0:W1:Y:S02]  /*14d50*/  SHFL.IDX P6, R14, R13, R12, R11 ;  /* 0x0000000c0d0e7389 */ /* 0x00006400000c000b */
[----:B01----:R-:W-:Y:S01]  /*14d60*/  ENDCOLLECTIVE ;  /* 0x000000000000791b */ /* 0x003fe20003800000 */
.L_x_11399:
        /* <DEDUP_REMOVED lines=15> */
.L_x_11400:
[----:B------:R-:W-:Y:S01]  /*14e60*/  @!P3 LEA R5, R0, UR38, 0x1 ;  /* 0x000000260005bc11 */ /* 0x000fe2000f8e08ff */
[----:B------:R-:W-:Y:S02]  /*14e70*/  IMAD.MOV.U32 R13, RZ, RZ, R6 ;  /* 0x000000ffff0d7224 */ /* 0x000fe400078e0006 */
[----:B------:R-:W-:-:S07]  /*14e80*/  IMAD.MOV.U32 R2, RZ, RZ, R14 ;  /* 0x000000ffff027224 */ /* 0x000fce00078e000e */
[----:B------:R-:W-:Y:S05]  /*14e90*/  WARPSYNC.COLLECTIVE R15, `(.L_x_11401) ;  /* 0x000000000f087348 */ /* 0x000fea0003c00000 */
[----:B------:R0:W1:Y:S02]  /*14ea0*/  SHFL.IDX P6, R14, R13, R12, R11 ;  /* 0x0000000c0d0e7389 */ /* 0x00006400000c000b */
[----:B01----:R-:W-:Y:S01]  /*14eb0*/  ENDCOLLECTIVE ;  /* 0x000000000000791b */ /* 0x003fe20003800000 */
.L_x_11401:
        /* <DEDUP_REMOVED lines=15> */
.L_x_11402:
[----:B------:R-:W-:-:S05]  /*14fb0*/  VIADD R2, R8, 0x60 ;  /* 0x0000006008027836 */ /* 0x000fca0000000000 */
[----:B------:R-:W-:Y:S01]  /*14fc0*/  ISETP.GE.AND P3, PT, R2, R9, PT ;  /* 0x000000090200720c */ /* 0x000fe20003f66270 */
[----:B------:R-:W-:Y:S02]  /*14fd0*/  IMAD.MOV.U32 R13, RZ, RZ, R6 ;  /* 0x000000ffff0d7224 */ /* 0x000fe400078e0006 */
[----:B------:R-:W-:Y:S02]  /*14fe0*/  VIADD R2, R8, 0x80 ;  /* 0x0000008008027836 */ /* 0x000fe40000000000 */
[----:B------:R-:W-:-:S08]  /*14ff0*/  IMAD.MOV.U32 R7, RZ, RZ, R14 ;  /* 0x000000ffff077224 */ /* 0x000fd000078e000e */
[----:B------:R-:W-:Y:S05]  /*15000*/  WARPSYNC.COLLECTIVE R15, `(.L_x_11403) ;  /* 0x000000000f087348 */ /* 0x000fea0003c00000 */
[----:B------:R0:W1:Y:S02]  /*15010*/  SHFL.IDX P6, R14, R13, R12, R11 ;  /* 0x0000000c0d0e7389 */ /* 0x00006400000c000b */
[----:B01----:R-:W-:Y:S01]  /*15020*/  ENDCOLLECTIVE ;  /* 0x000000000000791b */ /* 0x003fe20003800000 */
.L_x_11403:
[----:B------:R-:W-:Y:S01]  /*15030*/  ULDC.64 UR4, c[0x0][0x208] ;  /* 0x0000820000047ab9 */ /* 0x000fe20000000a00 */
[----:B------:R-:W-:Y:S01]  /*15040*/  IMAD.MOV.U32 R5, RZ, RZ, R7 ;  /* 0x000000ffff057224 */ /* 0x000fe200078e0007 */
[----:B------:R-:W-:Y:S02]  /*15050*/  @!P3 LEA R7, R0, UR38, 0x1 ;  /* 0x000000260007bc11 */ /* 0x000fe4000f8e08ff */
[----:B------:R-:W-:Y:S01]  /*15060*/  MOV R13, R10 ;  /* 0x0000000a000d7202 */ /* 0x000fe20000000f00 */
[----:B------:R-:W-:Y:S02]  /*15070*/  IMAD.MOV.U32 R12, RZ, RZ, RZ ;  /* 0x000000ffff0c7224 */ /* 0x000fe400078e00ff */
        /* <DEDUP_REMOVED lines=12> */
.L_x_11404:
[----:B------:R-:W-:Y:S02]  /*15140*/  IMAD.MOV.U32 R13, RZ, RZ, R20 ;  /* 0x000000ffff0d7224 */ /* 0x000fe400078e0014 */
[----:B------:R-:W-:-:S07]  /*15150*/  IMAD.MOV.U32 R29, RZ, RZ, R14 ;  /* 0x000000ffff1d7224 */ /* 0x000fce00078e000e */
[----:B------:R-:W-:Y:S05]  /*15160*/  WARPSYNC.COLLECTIVE R15, `(.L_x_11405) ;  /* 0x000000000f087348 */ /* 0x000fea0003c00000 */
[----:B------:R0:W1:Y:S02]  /*15170*/  SHFL.IDX P6, R14, R13, R12, R11 ;  /* 0x0000000c0d0e7389 */ /* 0x00006400000c000b */
[----:B01----:R-:W-:Y:S01]  /*15180*/  ENDCOLLECTIVE ;  /* 0x000000000000791b */ /* 0x003fe20003800000 */
.L_x_11405:
[----:B------:R-:W-:Y:S01]  /*15190*/  ULDC.64 UR4, c[0x0][0x208] ;  /* 0x0000820000047ab9 */ /* 0x000fe20000000a00 */
[----:B------:R-:W-:Y:S01]  /*151a0*/  IMAD.MOV.U32 R3, RZ, RZ, R29 ;  /* 0x000000ffff037224 */ /* 0x000fe200078e001d */
[----:B------:R-:W-:Y:S01]  /*151b0*/  @!P3 LEA R29, R0, UR38, 0x1 ;  /* 0x00000026001dbc11 */ /* 0x000fe2000f8e08ff */
[----:B------:R-:W-:Y:S02]  /*151c0*/  IMAD.MOV.U32 R13, RZ, RZ, R10 ;  /* 0x000000ffff0d7224 */ /* 0x000fe400078e000a */
[----:B------:R-:W-:Y:S02]  /*151d0*/  IMAD.MOV.U32 R12, RZ, RZ, 0x1 ;  /* 0x00000001ff0c7424 */ /* 0x000fe400078e00ff */
        /* <DEDUP_REMOVED lines=13> */
.L_x_11406:
[----:B------:R-:W-:Y:S02]  /*152b0*/  IMAD.MOV.U32 R13, RZ, RZ, R20 ;  /* 0x000000ffff0d7224 */ /* 0x000fe400078e0014 */
[----:B------:R-:W-:-:S07]  /*152c0*/  IMAD.MOV.U32 R10, RZ, RZ, R14 ;  /* 0x000000ffff0a7224 */ /* 0x000fce00078e000e */
[----:B------:R-:W-:Y:S05]  /*152d0*/  WARPSYNC.COLLECTIVE R15, `(.L_x_11407) ;  /* 0x000000000f087348 */ /* 0x000fea0003c00000 */
[----:B------:R0:W1:Y:S02]  /*152e0*/  SHFL.IDX P6, R14, R13, R12, R11 ;  /* 0x0000000c0d0e7389 */ /* 0x00006400000c000b */
[----:B01----:R-:W-:Y:S01]  /*152f0*/  ENDCOLLECTIVE ;  /* 0x000000000000791b */ /* 0x003fe20003800000 */
.L_x_11407:
[----:B------:R-:W-:Y:S05]  /*15300*/  BRA `(.L_x_11408) ;  /* 0xffffffcc002c7947 */ /* 0x000fea000383ffff */
.L_x_11317:
[----:B0-----:R-:W-:-:S04]  /*15310*/  IMAD.U32 R3, RZ, RZ, UR38 ;  /* 0x00000026ff037e24 */ /* 0x001fc8000f8e00ff */
[----:B------:R0:W1:Y:S03]  /*15320*/  SYNCS.PHASECHK.TRANS64.TRYWAIT P0, [R3+URZ+0x31c20], R0 ;  /* 0x031c2000030075a7 */ /* 0x000066000800017f */
[----:B-1----:R-:W-:Y:S05]  /*15330*/  @!P0 NANOSLEEP.SYNCS 0x989680 ;  /* 0x009896800000895d */ /* 0x002fea0003900000 */
[----:B------:R-:W1:Y:S02]  /*15340*/  @!P0 SYNCS.PHASECHK.TRANS64 P0, [R3+URZ+0x31c20], R0 ;  /* 0x031c2000030085a7 */ /* 0x000e64000800007f */
[----:B-1----:R-:W-:Y:S05]  /*15350*/  @!P0 BRA `(.L_x_11317) ;  /* 0xfffffffc00ec8947 */ /* 0x002fea000383ffff */
[----:B------:R-:W-:Y:S05]  /*15360*/  BRA `(.L_x_11409) ;  /* 0xffffffcc00807947 */ /* 0x000fea000383ffff */
.L_x_11324:
[----:B-1----:R-:W-:-:S04]  /*15370*/  IMAD.U32 R3, RZ, RZ, UR38 ;  /* 0x00000026ff037e24 */ /* 0x002fc8000f8e00ff */
[----:B------:R1:W2:Y:S03]  /*15380*/  SYNCS.PHASECHK.TRANS64.TRYWAIT P0, [R3+URZ+0x31c48], R6 ;  /* 0x031c4806030075a7 */ /* 0x0002a6000800017f */
[----:B--2---:R-:W-:Y:S05]  /*15390*/  @!P0 NANOSLEEP.SYNCS 0x989680 ;  /* 0x009896800000895d */ /* 0x004fea0003900000 */
[----:B------:R-:W2:Y:S02]  /*153a0*/  @!P0 SYNCS.PHASECHK.TRANS64 P0, [R3+URZ+0x31c48], R6 ;  /* 0x031c4806030085a7 */ /* 0x000ea4000800007f */
[----:B--2---:R-:W-:Y:S05]  /*153b0*/  @!P0 BRA `(.L_x_11324) ;  /* 0xfffffffc00ec8947 */ /* 0x004fea000383ffff */
[----:B------:R-:W-:Y:S05]  /*153c0*/  BRA `(.L_x_11410) ;  /* 0xffffffd000447947 */ /* 0x000fea000383ffff */
.L_x_11331:
[----:B01----:R-:W-:-:S04]  /*153d0*/  IMAD.U32 R3, RZ, RZ, UR38 ;  /* 0x00000026ff037e24 */ /* 0x003fc8000f8e00ff */
[----:B------:R0:W1:Y:S03]  /*153e0*/  SYNCS.PHASECHK.TRANS64.TRYWAIT P0, [R3+URZ+0x31c60], R6 ;  /* 0x031c6006030075a7 */ /* 0x000066000800017f */
[----:B-1----:R-:W-:Y:S05]  /*153f0*/  @!P0 NANOSLEEP.SYNCS 0x989680 ;  /* 0x009896800000895d */ /* 0x002fea0003900000 */
[----:B------:R-:W1:Y:S02]  /*15400*/  @!P0 SYNCS.PHASECHK.TRANS64 P0, [R3+URZ+0x31c60], R6 ;  /* 0x031c6006030085a7 */ /* 0x000e64000800007f */
[----:B-1----:R-:W-:Y:S05]  /*15410*/  @!P0 BRA `(.L_x_11331) ;  /* 0xfffffffc00ec8947 */ /* 0x002fea000383ffff */
[----:B------:R-:W-:Y:S05]  /*15420*/  BRA `(.L_x_11411) ;  /* 0xffffffd4001c7947 */ /* 0x000fea000383ffff */
.L_x_11341:
[----:B-1----:R-:W-:-:S04]  /*15430*/  IMAD.U32 R3, RZ, RZ, UR38 ;  /* 0x00000026ff037e24 */ /* 0x002fc8000f8e00ff */
[----:B------:R1:W2:Y:S03]  /*15440*/  SYNCS.PHASECHK.TRANS64.TRYWAIT P0, [R3+URZ+0x31c40], R12 ;  /* 0x031c400c030075a7 */ /* 0x0002a6000800017f */
[----:B--2---:R-:W-:Y:S05]  /*15450*/  @!P0 NANOSLEEP.SYNCS 0x989680 ;  /* 0x009896800000895d */ /* 0x004fea0003900000 */
[----:B------:R-:W2:Y:S02]  /*15460*/  @!P0 SYNCS.PHASECHK.TRANS64 P0, [R3+URZ+0x31c40], R12 ;  /* 0x031c400c030085a7 */ /* 0x000ea4000800007f */
[----:B--2---:R-:W-:Y:S05]  /*15470*/  @!P0 BRA `(.L_x_11341) ;  /* 0xfffffffc00ec8947 */ /* 0x004fea000383ffff */
[----:B------:R-:W-:Y:S05]  /*15480*/  BRA `(.L_x_11412) ;  /* 0xffffffd8006c7947 */ /* 0x000fea000383ffff */
.L_x_11348:
[----:B0-----:R-:W-:-:S04]  /*15490*/  IMAD.U32 R3, RZ, RZ, UR38 ;  /* 0x00000026ff037e24 */ /* 0x001fc8000f8e00ff */
[----:B------:R0:W1:Y:S03]  /*154a0*/  SYNCS.PHASECHK.TRANS64.TRYWAIT P0, [R3+URZ+0x31c68], R2 ;  /* 0x031c6802030075a7 */ /* 0x000066000800017f */
[----:B-1----:R-:W-:Y:S05]  /*154b0*/  @!P0 NANOSLEEP.SYNCS 0x989680 ;  /* 0x009896800000895d */ /* 0x002fea0003900000 */
[----:B------:R-:W1:Y:S02]  /*154c0*/  @!P0 SYNCS.PHASECHK.TRANS64 P0, [R3+URZ+0x31c68], R2 ;  /* 0x031c6802030085a7 */ /* 0x000e64000800007f */
[----:B-1----:R-:W-:Y:S05]  /*154d0*/  @!P0 BRA `(.L_x_11348) ;  /* 0xfffffffc00ec8947 */ /* 0x002fea000383ffff */
[----:B------:R-:W-:Y:S05]  /*154e0*/  BRA `(.L_x_11413) ;  /* 0xffffffdc00447947 */ /* 0x000fea000383ffff */
.L_x_11358:
[----:B-1----:R-:W-:-:S04]  /*154f0*/  IMAD.U32 R2, RZ, RZ, UR38 ;  /* 0x00000026ff027e24 */ /* 0x002fc8000f8e00ff */
[----:B------:R1:W2:Y:S03]  /*15500*/  SYNCS.PHASECHK.TRANS64.TRYWAIT P0, [R2+URZ+0x31c48], R9 ;  /* 0x031c4809020075a7 */ /* 0x0002a6000800017f */
[----:B--2---:R-:W-:Y:S05]  /*15510*/  @!P0 NANOSLEEP.SYNCS 0x989680 ;  /* 0x009896800000895d */ /* 0x004fea0003900000 */
[----:B------:R-:W2:Y:S02]  /*15520*/  @!P0 SYNCS.PHASECHK.TRANS64 P0, [R2+URZ+0x31c48], R9 ;  /* 0x031c4809020085a7 */ /* 0x000ea4000800007f */
[----:B--2---:R-:W-:Y:S05]  /*15530*/  @!P0 BRA `(.L_x_11358) ;  /* 0xfffffffc00ec8947 */ /* 0x004fea000383ffff */
[----:B------:R-:W-:Y:S05]  /*15540*/  BRA `(.L_x_11414) ;  /* 0xffffffe000a87947 */ /* 0x000fea000383ffff */
.L_x_11365:
[----:B0-----:R-:W-:-:S04]  /*15550*/  IMAD.U32 R2, RZ, RZ, UR38 ;  /* 0x00000026ff027e24 */ /* 0x001fc8000f8e00ff */
[----:B------:R0:W1:Y:S03]  /*15560*/  SYNCS.PHASECHK.TRANS64.TRYWAIT P0, [R2+URZ+0x31c60], R9 ;  /* 0x031c6009020075a7 */ /* 0x000066000800017f */
[----:B-1----:R-:W-:Y:S05]  /*15570*/  @!P0 NANOSLEEP.SYNCS 0x989680 ;  /* 0x009896800000895d */ /* 0x002fea0003900000 */
[----:B------:R-:W1:Y:S02]  /*15580*/  @!P0 SYNCS.PHASECHK.TRANS64 P0, [R2+URZ+0x31c60], R9 ;  /* 0x031c6009020085a7 */ /* 0x000e64000800007f */
[----:B-1----:R-:W-:Y:S05]  /*15590*/  @!P0 BRA `(.L_x_11365) ;  /* 0xfffffffc00ec8947 */ /* 0x002fea000383ffff */
[----:B------:R-:W-:Y:S05]  /*155a0*/  BRA `(.L_x_11415) ;  /* 0xffffffe4007c7947 */ /* 0x000fea000383ffff */
.L_x_11374:
[----:B0-----:R0:W1:Y:S02]  /*155b0*/  SYNCS.PHASECHK.TRANS64.TRYWAIT P0, [R3+URZ+0x31c60], R2 ;  /* 0x031c6002030075a7 */ /* 0x001064000800017f */
[----:B-1----:R-:W-:Y:S05]  /*155c0*/  @!P0 NANOSLEEP.SYNCS 0x989680 ;  /* 0x009896800000895d */ /* 0x002fea0003900000 */
[----:B------:R-:W1:Y:S02]  /*155d0*/  @!P0 SYNCS.PHASECHK.TRANS64 P0, [R3+URZ+0x31c60], R2 ;  /* 0x031c6002030085a7 */ /* 0x000e64000800007f */
[----:B-1----:R-:W-:Y:S05]  /*155e0*/  @!P0 BRA `(.L_x_11374) ;  /* 0xfffffffc00f08947 */ /* 0x002fea000383ffff */
[----:B------:R-:W-:Y:S05]  /*155f0*/  BRA `(.L_x_11416) ;  /* 0xffffffe800747947 */ /* 0x000fea000383ffff */
.L_x_11380:
[----:B0-----:R0:W1:Y:S02]  /*15600*/  SYNCS.PHASECHK.TRANS64.TRYWAIT P0, [R7+URZ+0x31c20], R2 ;  /* 0x031c2002070075a7 */ /* 0x001064000800017f */
[----:B-1----:R-:W-:Y:S05]  /*15610*/  @!P0 NANOSLEEP.SYNCS 0x989680 ;  /* 0x009896800000895d */ /* 0x002fea0003900000 */
[----:B------:R-:W1:Y:S02]  /*15620*/  @!P0 SYNCS.PHASECHK.TRANS64 P0, [R7+URZ+0x31c20], R2 ;  /* 0x031c2002070085a7 */ /* 0x000e64000800007f */
[----:B-1----:R-:W-:Y:S05]  /*15630*/  @!P0 BRA `(.L_x_11380) ;  /* 0xfffffffc00f08947 */ /* 0x002fea000383ffff */
[----:B------:R-:W-:Y:S05]  /*15640*/  BRA `(.L_x_11417) ;  /* 0xffffffec00787947 */ /* 0x000fea000383ffff */
.L_x_11381:
        /* <DEDUP_REMOVED lines=11> */
.L_x_11419:
[----:B------:R-:W-:Y:S05]  /*15700*/  BSYNC B0 ;  /* 0x0000000000007941 */ /* 0x000fea0003800000 */
.L_x_11418:
[----:B------:R-:W-:Y:S05]  /*15710*/  BRA `(.L_x_11420) ;  /* 0xffffffec005c7947 */ /* 0x000fea000383ffff */
.L_x_11382:
[----:B------:R-:W-:Y:S01]  /*15720*/  BSSY B0, `(.L_x_11421) ;  /* 0x0000006000007945 */ /* 0x000fe20003800000 */
[----:B------:R-:W-:-:S07]  /*15730*/  IMAD.MOV.U32 R15, RZ, RZ, -0x1 ;  /* 0xffffffffff0f7424 */ /* 0x000fce00078e00ff */
[----:B0-----:R-:W-:Y:S05]  /*15740*/  WARPSYNC.COLLECTIVE R15, `(.L_x_11422) ;  /* 0x000000000f0c7348 */ /* 0x001fea0003c00000 */
[----:B------:R-:W-:Y:S02]  /*15750*/  ELECT P6, UR62, PT ;  /* 0x00000000003e782f */ /* 0x000fe400038c0000 */
[----:B------:R-:W-:Y:S01]  /*15760*/  MOV R14, UR62 ;  /* 0x0000003e000e7c02 */ /* 0x000fe20008000f00 */
[----:B0-----:R-:W-:Y:S10]  /*15770*/  ENDCOLLECTIVE ;  /* 0x000000000000791b */ /* 0x001ff40003800000 */
.L_x_11422:
[----:B------:R-:W-:Y:S05]  /*15780*/  BSYNC B0 ;  /* 0x0000000000007941 */ /* 0x000fea0003800000 */
.L_x_11421:
[----:B------:R-:W-:Y:S05]  /*15790*/  BRA `(.L_x_11423) ;  /* 0xffffffec00507947 */ /* 0x000fea000383ffff */
.L_x_11384:
[----:B0-----:R0:W1:Y:S02]  /*157a0*/  SYNCS.PHASECHK.TRANS64.TRYWAIT P0, [R5+URZ], R4 ;  /* 0x00000004050075a7 */ /* 0x001064000800017f */
[----:B-1----:R-:W-:Y:S05]  /*157b0*/  @!P0 NANOSLEEP.SYNCS 0x989680 ;  /* 0x009896800000895d */ /* 0x002fea0003900000 */
[----:B------:R-:W1:Y:S02]  /*157c0*/  @!P0 SYNCS.PHASECHK.TRANS64 P0, [R5+URZ], R4 ;  /* 0x00000004050085a7 */ /* 0x000e64000800007f */
[----:B-1----:R-:W-:Y:S05]  /*157d0*/  @!P0 BRA `(.L_x_11384) ;  /* 0xfffffffc00f08947 */ /* 0x002fea000383ffff */
[----:B------:R-:W-:Y:S05]  /*157e0*/  BRA `(.L_x_11424) ;  /* 0xffffffec00807947 */ /* 0x000fea000383ffff */
.L_x_11385:
[----:B-1----:R1:W2:Y:S02]  /*157f0*/  SYNCS.PHASECHK.TRANS64.TRYWAIT P0, [R3+URZ], R2 ;  /* 0x00000002030075a7 */ /* 0x0022a4000800017f */
[----:B--2---:R-:W-:Y:S05]  /*15800*/  @!P0 NANOSLEEP.SYNCS 0x989680 ;  /* 0x009896800000895d */ /* 0x004fea0003900000 */
[----:B------:R-:W2:Y:S02]  /*15810*/  @!P0 SYNCS.PHASECHK.TRANS64 P0, [R3+URZ], R2 ;  /* 0x00000002030085a7 */ /* 0x000ea4000800007f */
[----:B--2---:R-:W-:Y:S05]  /*15820*/  @!P0 BRA `(.L_x_11385) ;  /* 0xfffffffc00f08947 */ /* 0x004fea000383ffff */
[----:B------:R-:W-:Y:S05]  /*15830*/  BRA `(.L_x_11425) ;  /* 0xffffffec00747947 */ /* 0x000fea000383ffff */
.L_x_11387:
[----:B0-----:R0:W1:Y:S02]  /*15840*/  SYNCS.PHASECHK.TRANS64.TRYWAIT P0, [R5+URZ], R4 ;  /* 0x00000004050075a7 */ /* 0x001064000800017f */
[----:B-1----:R-:W-:Y:S05]  /*15850*/  @!P0 NANOSLEEP.SYNCS 0x989680 ;  /* 0x009896800000895d */ /* 0x002fea0003900000 */
[----:B------:R-:W1:Y:S02]  /*15860*/  @!P0 SYNCS.PHASECHK.TRANS64 P0, [R5+URZ], R4 ;  /* 0x00000004050085a7 */ /* 0x000e64000800007f */
[----:B-1----:R-:W-:Y:S05]  /*15870*/  @!P0 BRA `(.L_x_11387) ;  /* 0xfffffffc00f08947 */ /* 0x002fea000383ffff */
[----:B------:R-:W-:Y:S05]  /*15880*/  BRA `(.L_x_11426) ;  /* 0xffffffec00787947 */ /* 0x000fea000383ffff */
.L_x_11427:
        /* <DEDUP_REMOVED lines=15> */
.L_x_14872:


//--------------------- .text._ZN7cutlass13device_kernelIN5flash11enable_sm90INS1_16FlashAttnFwdSm90INS1_25CollectiveMainloopFwdSm90ILi2EN4cute5tupleIJNS5_1CILi1EEES8_S8_EEENS6_IJNS7_ILi192EEENS7_ILi144EEENS7_ILi96EEEEEELi96ENS_6half_tEfNS_4arch4Sm90ELb1ELb0ELb1ELb1ELb0ELb0ELb0ELb0ELb1ELb1ELb1ELb0EEENS1_21CollectiveEpilogueFwdINS6_IJSA_SC_SB_EEES9_SE_SG_Li384ELb1ELb1ELb1ELb0EEENS1_36VarlenDynamicPersistentTileSchedulerILi192ELi144ELi384ELi128ELb1ELb1ELb1ELb1ELb1ELb1EEEEEEEEEvNT_6ParamsE --------------------------
	.section	.text._ZN7cutlass13device_kernelIN5flash11enable_sm90INS1_16FlashAttnFwdSm90INS1_25CollectiveMainloopFwdSm90ILi2EN4cute5tupleIJNS5_1CILi1EEES8_S8_EEENS6_IJNS7_ILi192EEENS7_ILi144EEENS7_ILi96EEEEEELi96ENS_6half_tEfNS_4arch4Sm90ELb1ELb0ELb1ELb1ELb0ELb0ELb0ELb0ELb1ELb1ELb1ELb0EEENS1_21CollectiveEpilogueFwdINS6_IJSA_SC_SB_EEES9_SE_SG_Li384ELb1ELb1ELb1ELb0EEENS1_36VarlenDynamicPersistentTileSchedulerILi192ELi144ELi384ELi128ELb1ELb1ELb1ELb1ELb1ELb1EEEEEEEEEvNT_6ParamsE,"ax",@progbits
	.align	128
.text._ZN7cutlass13device_kernelIN5flash11enable_sm90INS1_16FlashAttnFwdSm90INS1_25CollectiveMainloopFwdSm90ILi2EN4cute5tupleIJNS5_1CILi1EEES8_S8_EEENS6_IJNS7_ILi192EEENS7_ILi144EEENS7_ILi96EEEEEELi96ENS_6half_tEfNS_4arch4Sm90ELb1ELb0ELb1ELb1ELb0ELb0ELb0ELb0ELb1ELb1ELb1ELb0EEENS1_21CollectiveEpilogueFwdINS6_IJSA_SC_SB_EEES9_SE_SG_Li384ELb1ELb1ELb1ELb0EEENS1_36VarlenDynamicPersistentTileSchedulerILi192ELi144ELi384ELi128ELb1ELb1ELb1ELb1ELb1ELb1EEEEEEEEEvNT_6ParamsE:
        .type           _ZN7cutlass13device_kernelIN5flash11enable_sm90INS1_16FlashAttnFwdSm90INS1_25CollectiveMainloopFwdSm90ILi2EN4cute5tupleIJNS5_1CILi1EEES8_S8_EEENS6_IJNS7_ILi192EEENS7_ILi144EEENS7_ILi96EEEEEELi96ENS_6half_tEfNS_4arch4Sm90ELb1ELb0ELb1ELb1ELb0ELb0ELb0ELb0ELb1ELb1ELb1ELb0EEENS1_21CollectiveEpilogueFwdINS6_IJSA_SC_SB_EEES9_SE_SG_Li384ELb1ELb1ELb1ELb0EEENS1_36VarlenDynamicPersistentTileSchedulerILi192ELi144ELi384ELi128ELb1ELb1ELb1ELb1ELb1ELb1EEEEEEEEEvNT_6ParamsE,@function
        .size           _ZN7cutlass13device_kernelIN5flash11enable_sm90INS1_16FlashAttnFwdSm90INS1_25CollectiveMainloopFwdSm90ILi2EN4cute5tupleIJNS5_1CILi1EEES8_S8_EEENS6_IJNS7_ILi192EEENS7_ILi144EEENS7_ILi96EEEEEELi96ENS_6half_tEfNS_4arch4Sm90ELb1ELb0ELb1ELb1ELb0ELb0ELb0ELb0ELb1ELb1ELb1ELb0EEENS1_21CollectiveEpilogueFwdINS6_IJSA_SC_SB_EEES9_SE_SG_Li384ELb1ELb1ELb1ELb0EEENS1_36VarlenDynamicPersistentTileSchedulerILi192ELi144ELi384ELi128ELb1ELb1ELb1ELb1ELb1ELb1EEEEEEEEEvNT_6ParamsE,(.L_x_14873 - _ZN7cutlass13device_kernelIN5flash11enable_sm90INS1_16FlashAttnFwdSm90INS1_25CollectiveMainloopFwdSm90ILi2EN4cute5tupleIJNS5_1CILi1EEES8_S8_EEENS6_IJNS7_ILi192EEENS7_ILi144EEENS7_ILi96EEEEEELi96ENS_6half_tEfNS_4arch4Sm90ELb1ELb0ELb1ELb1ELb0ELb0ELb0ELb0ELb1ELb1ELb1ELb0EEENS1_21CollectiveEpilogueFwdINS6_IJSA_SC_SB_EEES9_SE_SG_Li384ELb1ELb1ELb1ELb0EEENS1_36VarlenDynamicPersistentTileSchedulerILi192ELi144ELi384ELi128ELb1ELb1ELb1ELb1ELb1ELb1EEEEEEEEEvNT_6ParamsE)
        .other          _ZN7cutlass13device_kernelIN5flash11enable_sm90INS1_16FlashAttnFwdSm90INS1_25CollectiveMainloopFwdSm90ILi2EN4cute5tupleIJNS5_1CILi1EEES8_S8_EEENS6_IJNS7_ILi192EEENS7_ILi144EEENS7_ILi96EEEEEELi96ENS_6half_tEfNS_4arch4Sm90ELb1ELb0ELb1ELb1ELb0ELb0ELb0ELb0ELb1ELb1ELb1ELb0EEENS1_21CollectiveEpilogueFwdINS6_IJSA_SC_SB_EEES9_SE_SG_Li384ELb1ELb1ELb1ELb0EEENS1_36VarlenDynamicPersistentTileSchedulerILi192ELi144ELi384ELi128ELb1ELb1ELb1ELb1ELb1ELb1EEEEEEEEEvNT_6ParamsE,@"STO_CUDA_ENTRY STV_DEFAULT"
_ZN7cutlass13device_kernelIN5flash11enable_sm90INS1_16FlashAttnFwdSm90INS1_25CollectiveMainloopFwdSm90ILi2EN4cute5tupleIJNS5_1CILi1EEES8_S8_EEENS6_IJNS7_ILi192EEENS7_ILi144EEENS7_ILi96EEEEEELi96ENS_6half_tEfNS_4arch4Sm90ELb1ELb0ELb1ELb1ELb0ELb0ELb0ELb0ELb1ELb1ELb1ELb0EEENS1_21CollectiveEpilogueFwdINS6_IJSA_SC_SB_EEES9_SE_SG_Li384ELb1ELb1ELb1ELb0EEENS1_36VarlenDynamicPersistentTileSchedulerILi192ELi144ELi384ELi128ELb1ELb1ELb1ELb1ELb1ELb1EEEEEEEEEvNT_6ParamsE:
        /* <DEDUP_REMOVED lines=18> */
.L_x_11429:
[----:B------:R-:W-:Y:S05]  /*0120*/  BSYNC B0 ;  /* 0x0000000000007941 */ /* 0x000fea0003800000 */
.L_x_11428:
        /* <DEDUP_REMOVED lines=41> */
.L_x_11430:
        /* <DEDUP_REMOVED lines=22> */
.L_x_11431:
        /* <DEDUP_REMOVED lines=18> */
.L_x_11432:
        /* <DEDUP_REMOVED lines=22> */
.L_x_11433:
        /* <DEDUP_REMOVED lines=22> */
.L_x_11434:
        /* <DEDUP_REMOVED lines=8> */
.L_x_11436:
        /* <DEDUP_REMOVED lines=24> */
[----:B------:R-:W-:-:S04]  /*0b00*/  SHF.R.S32.HI R0, RZ, 0x1f, R16 ;  /* 0x0000001fff007819 */ /* 0x000fc80000011410 */
[CC--:B------:R-:W-:Y:S02]  /*0b10*/  LEA.HI R2, R0.reuse, R16.reuse, RZ, 0x4 ;  /* 0x0000001000027211 */ /* 0x0c0fe400078f20ff */
[----:B------:R-:W-:Y:S02]  /*0b20*/  LEA.HI R7, R0, R16, RZ, 0x5 ;  /* 0x0000001000077211 */ /* 0x000fe400078f28ff */
[----:B------:R-:W-:Y:S02]  /*0b30*/  SHF.R.S32.HI R5, RZ, 0x4, R2 ;  /* 0x00000004ff057819 */ /* 0x000fe40000011402 */
[----:B------:R-:W-:Y:S02]  /*0b40*/  SHF.R.S32.HI R10, RZ, 0x5, R7 ;  /* 0x00000005ff0a7819 */ /* 0x000fe40000011407 */
[----:B--2---:R-:W-:Y:S02]  /*0b50*/  R2UR UR4, R3 ;  /* 0x00000000030472ca */ /* 0x004fe400000e0000 */
[----:B------:R-:W-:-:S02]  /*0b60*/  LOP3.LUT R3, R2, 0xfffffff0, RZ, 0xc0, !PT ;  /* 0xfffffff002037812 */ /* 0x000fc400078ec0ff */
[----:B------:R-:W-:-:S03]  /*0b70*/  LEA.HI R2, R2, R5, RZ, 0x1 ;  /* 0x0000000502027211 */ /* 0x000fc600078f08ff */
[----:B------:R-:W-:Y:S01]  /*0b80*/  IMAD.IADD R3, R16, 0x1, -R3 ;  /* 0x0000000110037824 */ /* 0x000fe200078e0a03 */
[----:B------:R-:W-:Y:S02]  /*0b90*/  LOP3.LUT R6, R2, 0x1ffffffe, RZ, 0xc0, !PT ;  /* 0x1ffffffe02067812 */ /* 0x000fe400078ec0ff */
[-C--:B------:R-:W-:Y:S01]  /*0ba0*/  LEA.HI R2, R0, R16.reuse, RZ, 0x7 ;  /* 0x0000001000027211 */ /* 0x080fe200078f38ff */
[--C-:B------:R-:W-:Y:S01]  /*0bb0*/  IMAD R14, R10, 0x10, R3.reuse ;  /* 0x000000100a0e7824 */ /* 0x100fe200078e0203 */
[----:B------:R-:W-:Y:S01]  /*0bc0*/  SHF.R.S32.HI R4, RZ, 0x1f, R3 ;  /* 0x0000001fff047819 */ /* 0x000fe20000011403 */
[----:B------:R-:W-:Y:S01]  /*0bd0*/  IMAD.IADD R6, R5, 0x1, -R6 ;  /* 0x0000000105067824 */ /* 0x000fe200078e0a06 */
[----:B------:R-:W-:Y:S01]  /*0be0*/  LOP3.LUT R8, R2, 0xffffff80, RZ, 0xc0, !PT ;  /* 0xffffff8002087812 */ /* 0x000fe200078ec0ff */
[----:B------:R-:W-:Y:S01]  /*0bf0*/  ULOP3.LUT UR7, UR4, 0x1, URZ, 0xfc, !UPT ;  /* 0x0000000104077892 */ /* 0x000fe2000f8efc3f */
[CC--:B------:R-:W-:Y:S02]  /*0c00*/  LEA.HI R5, R4.reuse, R3.reuse, RZ, 0x3 ;  /* 0x0000000304057211 */ /* 0x0c0fe400078f18ff */
[----:B------:R-:W-:Y:S01]  /*0c10*/  LEA.HI R4, R4, R3, RZ, 0x2 ;  /* 0x0000000304047211 */ /* 0x000fe200078f10ff */
[----:B------:R-:W-:Y:S01]  /*0c20*/  IMAD.IADD R15, R16, 0x1, -R8 ;  /* 0x00000001100f7824 */ /* 0x000fe200078e0a08 */
[----:B------:R-:W-:Y:S01]  /*0c30*/  LEA.HI R0, R0, R16, RZ, 0x2 ;  /* 0x0000001000007211 */ /* 0x000fe200078f10ff */
[----:B------:R-:W-:Y:S01]  /*0c40*/  IMAD.SHL.U32 R5, R5, 0x10, RZ ;  /* 0x0000001005057824 */ /* 0x000fe200078e00ff */
[----:B------:R-:W-:Y:S01]  /*0c50*/  LOP3.LUT R8, R4, 0x7fffffc, RZ, 0xc0, !PT ;  /* 0x07fffffc04087812 */ /* 0x000fe200078ec0ff */
[----:B------:R-:W-:Y:S01]  /*0c60*/  UMOV UR4, URZ ;  /* 0x0000003f00047c82 */ /* 0x000fe20008000000 */
[----:B------:R-:W-:-:S02]  /*0c70*/  SHF.R.S32.HI R4, RZ, 0x2, R4 ;  /* 0x00000002ff047819 */ /* 0x000fc40000011404 */
[----:B------:R-:W-:Y:S01]  /*0c80*/  SHF.R.S32.HI R9, RZ, 0x1f, R15 ;  /* 0x0000001fff097819 */ /* 0x000fe2000001140f */
[----:B------:R-:W-:Y:S01]  /*0c90*/  IMAD.IADD R8, R3, 0x1, -R8 ;  /* 0x0000000103087824 */ /* 0x000fe200078e0a08 */
[----:B------:R-:W-:Y:S01]  /*0ca0*/  LOP3.LUT R5, R5, 0x7fffff80, RZ, 0xc0, !PT ;  /* 0x7fffff8005057812 */ /* 0x000fe200078ec0ff */
[----:B------:R-:W-:Y:S01]  /*0cb0*/  IMAD.SHL.U32 R4, R4, 0x40, RZ ;  /* 0x0000004004047824 */ /* 0x000fe200078e00ff */
[----:B------:R-:W-:Y:S01]  /*0cc0*/  LEA.HI R12, R9, R15, RZ, 0x2 ;  /* 0x0000000f090c7211 */ /* 0x000fe200078f10ff */
[----:B------:R-:W-:Y:S01]  /*0cd0*/  IMAD.SHL.U32 R3, R6, 0x8, RZ ;  /* 0x0000000806037824 */ /* 0x000fe200078e00ff */
[----:B------:R-:W-:Y:S01]  /*0ce0*/  SHF.R.S32.HI R17, RZ, 0x7, R2 ;  /* 0x00000007ff117819 */ /* 0x000fe20000011402 */
[----:B------:R-:W-:Y:S01]  /*0cf0*/  IMAD R5, R10, 0x100, R5 ;  /* 0x000001000a057824 */ /* 0x000fe200078e0205 */
[----:B------:R-:W-:Y:S02]  /*0d00*/  LOP3.LUT R4, R4, 0x40, RZ, 0xc0, !PT ;  /* 0x0000004004047812 */ /* 0x000fe400078ec0ff */
[--C-:B------:R-:W-:Y:S01]  /*0d10*/  SHF.R.S32.HI R10, RZ, 0x2, R12.reuse ;  /* 0x00000002ff0a7819 */ /* 0x100fe2000001140c */
[----:B------:R-:W-:Y:S01]  /*0d20*/  IMAD R7, R8, 0x10, R5 ;  /* 0x0000001008077824 */ /* 0x000fe200078e0205 */
[----:B------:R-:W-:Y:S01]  /*0d30*/  SHF.R.S32.HI R13, RZ, 0x1f, R12 ;  /* 0x0000001fff0d7819 */ /* 0x000fe2000001140c */
[----:B------:R-:W-:Y:S01]  /*0d40*/  IMAD.HI R6, R17, 0x55555556, RZ ;  /* 0x5555555611067827 */ /* 0x000fe200078e02ff */
[----:B------:R-:W-:-:S02]  /*0d50*/  LOP3.LUT R2, R4, 0x8, R3, 0xf8, !PT ;  /* 0x0000000804027812 */ /* 0x000fc400078ef803 */
[----:B------:R-:W-:Y:S01]  /*0d60*/  SHF.R.U32.HI R5, RZ, 0x3, R4 ;  /* 0x00000003ff057819 */ /* 0x000fe20000011604 */
[----:B------:R-:W-:Y:S01]  /*0d70*/  IMAD.U32 R4, R14, 0x20, R3 ;  /* 0x000000200e047824 */ /* 0x000fe200078e0003 */
[----:B------:R-:W-:Y:S01]  /*0d80*/  LEA.HI R13, R13, R10, RZ, 0x3 ;  /* 0x0000000a0d0d7211 */ /* 0x000fe200078f18ff */
[----:B------:R-:W-:Y:S01]  /*0d90*/  IMAD.U32 R8, RZ, RZ, UR7 ;  /* 0x00000007ff087e24 */ /* 0x000fe2000f8e00ff */
[----:B------:R-:W-:Y:S02]  /*0da0*/  LOP3.LUT R3, R0, 0xfffffffc, RZ, 0xc0, !PT ;  /* 0xfffffffc00037812 */ /* 0x000fe400078ec0ff */
[----:B------:R-:W-:Y:S01]  /*0db0*/  LEA.HI R9, R9, R15, RZ, 0x5 ;  /* 0x0000000f09097211 */ /* 0x000fe200078f28ff */
[----:B------:R0:W-:Y:S01]  /*0dc0*/  STL [R1+0x40], R4 ;  /* 0x0000400401007387 */ /* 0x0001e20000100800 */
[----:B------:R-:W-:Y:S02]  /*0dd0*/  LOP3.LUT R13, R13, 0xfffffff8, RZ, 0xc0, !PT ;  /* 0xfffffff80d0d7812 */ /* 0x000fe400078ec0ff */
[----:B------:R-:W-:Y:S01]  /*0de0*/  LOP3.LUT R2, R2, R5, RZ, 0x3c, !PT ;  /* 0x0000000502027212 */ /* 0x000fe200078e3cff */
[----:B------:R-:W-:Y:S01]  /*0df0*/  IMAD.IADD R5, R16, 0x1, -R3 ;  /* 0x0000000110057824 */ /* 0x000fe200078e0a03 */
[----:B------:R-:W-:Y:S01]  /*0e00*/  LOP3.LUT R12, R12, 0x7ffffffc, RZ, 0xc0, !PT ;  /* 0x7ffffffc0c0c7812 */ /* 0x000fe200078ec0ff */
[----:B------:R-:W-:Y:S01]  /*0e10*/  IMAD.IADD R10, R10, 0x1, -R13 ;  /* 0x000000010a0a7824 */ /* 0x000fe200078e0a0d */
[----:B------:R-:W-:Y:S01]  /*0e20*/  LEA.HI R6, R6, R6, RZ, 0x1 ;  /* 0x0000000606067211 */ /* 0x000fe200078f08ff */
[----:B------:R-:W-:Y:S01]  /*0e30*/  IMAD.SHL.U32 R146, R5, 0x8, RZ ;  /* 0x0000000805927824 */ /* 0x000fe200078e00ff */
[----:B------:R-:W-:Y:S01]  /*0e40*/  SHF.R.S32.HI R9, RZ, 0x5, R9 ;  /* 0x00000005ff097819 */ /* 0x000fe20000011409 */
[----:B------:R-:W-:Y:S01]  /*0e50*/  IMAD.IADD R12, R15, 0x1, -R12 ;  /* 0x000000010f0c7824 */ /* 0x000fe200078e0a0c */
[----:B------:R-:W-:Y:S01]  /*0e60*/  LEA.HI R3, R5, R5, RZ, 0x1 ;  /* 0x0000000505037211 */ /* 0x000fe200078f08ff */
[----:B------:R-:W-:Y:S01]  /*0e70*/  IMAD R6, R6, -0x3, R17 ;  /* 0xfffffffd06067824 */ /* 0x000fe200078e0211 */
[----:B------:R-:W-:Y:S01]  /*0e80*/  SHF.R.S32.HI R0, RZ, 0x2, R0 ;  /* 0x00000002ff007819 */ /* 0x000fe20000011400 */
[----:B------:R-:W-:Y:S01]  /*0e90*/  IMAD R9, R9, 0x10, R10 ;  /* 0x0000001009097824 */ /* 0x000fe200078e020a */
[----:B------:R-:W-:Y:S01]  /*0ea0*/  LOP3.LUT R3, R3, 0x1ffffffe, RZ, 0xc0, !PT ;  /* 0x1ffffffe03037812 */ /* 0x000fe200078ec0ff */
[----:B------:R-:W-:-:S02]  /*0eb0*/  VIADD R148, R146, 0x20 ;  /* 0x0000002092947836 */ /* 0x000fc40000000000 */
[----:B------:R-:W-:Y:S02]  /*0ec0*/  IMAD.SHL.U32 R18, R12, 0x2, RZ ;  /* 0x000000020c127824 */ /* 0x000fe400078e00ff */
[----:B0-----:R-:W-:Y:S01]  /*0ed0*/  IMAD R4, R6, 0x40, R9 ;  /* 0x0000004006047824 */ /* 0x001fe200078e0209 */
[----:B------:R-:W-:Y:S01]  /*0ee0*/  SHF.R.S32.HI R0, RZ, 0x1f, R148 ;  /* 0x0000001fff007819 */ /* 0x000fe20000011494 */
[----:B------:R-:W-:Y:S02]  /*0ef0*/  IMAD.U32 R6, RZ, RZ, UR4 ;  /* 0x00000004ff067e24 */ /* 0x000fe4000f8e00ff */
[----:B------:R-:W-:Y:S01]  /*0f00*/  IMAD.IADD R3, R5, 0x1, -R3 ;  /* 0x0000000105037824 */ /* 0x000fe200078e0a03 */
[----:B------:R-:W-:Y:S01]  /*0f10*/  STL [R1+0x3c], R4 ;  /* 0x00003c0401007387 */ /* 0x000fe20000100800 */
[----:B------:R-:W-:Y:S02]  /*0f20*/  VIADD R151, R146, 0x40 ;  /* 0x0000004092977836 */ /* 0x000fe40000000000 */
[C---:B------:R-:W-:Y:S01]  /*0f30*/  VIADD R5, R18.reuse, 0x20 ;  /* 0x0000002012057836 */ /* 0x040fe20000000000 */
[----:B------:R-:W-:Y:S01]  /*0f40*/  STL [R1+0x44], R8 ;  /* 0x0000440801007387 */ /* 0x000fe20000100800 */
[----:B------:R-:W-:-:S02]  /*0f50*/  VIADD R0, R18, 0x28 ;  /* 0x0000002812007836 */ /* 0x000fc40000000000 */
[C---:B------:R-:W-:Y:S01]  /*0f60*/  VIADD R157, R18.reuse, 0x30 ;  /* 0x00000030129d7836 */ /* 0x040fe20000000000 */
[----:B------:R0:W-:Y:S01]  /*0f70*/  STL [R1+0x18], R6 ;  /* 0x0000180601007387 */ /* 0x0001e20000100800 */
[C---:B------:R-:W-:Y:S01]  /*0f80*/  VIADD R156, R18.reuse, 0x38 ;  /* 0x00000038129c7836 */ /* 0x040fe20000000000 */
[----:B------:R-:W-:Y:S01]  /*0f90*/  SHF.R.S32.HI R5, RZ, 0x1f, R5 ;  /* 0x0000001fff057819 */ /* 0x000fe20000011405 */
[----:B------:R-:W-:Y:S01]  /*0fa0*/  VIADD R155, R18, 0x40 ;  /* 0x00000040129b7836 */ /* 0x000fe20000000000 */
[----:B------:R-:W-:Y:S01]  /*0fb0*/  SHF.R.S32.HI R0, RZ, 0x1f, R0 ;  /* 0x0000001fff007819 */ /* 0x000fe20000011400 */
[----:B------:R-:W-:Y:S01]  /*0fc0*/  IMAD.IADD R2, R2, 0x1, R7 ;  /* 0x0000000102027824 */ /* 0x000fe200078e0207 */
[----:B------:R-:W-:Y:S01]  /*0fd0*/  SHF.R.S32.HI R5, RZ, 0x1f, R156 ;  /* 0x0000001fff057819 */ /* 0x000fe2000001149c */
[C---:B------:R-:W-:Y:S01]  /*0fe0*/  VIADD R154, R18.reuse, 0x48 ;  /* 0x00000048129a7836 */ /* 0x040fe20000000000 */
[----:B------:R-:W-:Y:S01]  /*0ff0*/  SHF.R.S32.HI R0, RZ, 0x1f, R155 ;  /* 0x0000001fff007819 */ /* 0x000fe2000001149b */
[C---:B------:R-:W-:Y:S01]  /*1000*/  VIADD R153, R18.reuse, 0x50 ;  /* 0x0000005012997836 */ /* 0x040fe20000000000 */
[----:B0-----:R-:W-:Y:S01]  /*1010*/  SHF.R.S32.HI R6, RZ, 0x1f, R151 ;  /* 0x0000001fff067819 */ /* 0x001fe20000011497 */
[----:B------:R-:W-:Y:S01]  /*1020*/  VIADD R152, R18, 0x58 ;  /* 0x0000005812987836 */ /* 0x000fe20000000000 */
[----:B------:R-:W-:Y:S01]  /*1030*/  SHF.R.S32.HI R6, RZ, 0x1f, R157 ;  /* 0x0000001fff067819 */ /* 0x000fe2000001149d */
[----:B------:R-:W-:Y:S01]  /*1040*/  IMAD.MOV.U32 R7, RZ, RZ, R11 ;  /* 0x000000ffff077224 */ /* 0x000fe200078e000b */
[----:B------:R-:W-:Y:S01]  /*1050*/  SHF.R.S32.HI R6, RZ, 0x1f, R154 ;  /* 0x0000001fff067819 */ /* 0x000fe2000001149a */
[----:B------:R-:W-:Y:S01]  /*1060*/  IMAD R145, R3, 0x8, R4 ;  /* 0x0000000803917824 */ /* 0x000fe200078e0204 */
[----:B------:R-:W-:-:S02]  /*1070*/  SHF.R.S32.HI R5, RZ, 0x1f, R153 ;  /* 0x0000001fff057819 */ /* 0x000fc40000011499 */
[----:B------:R-:W-:Y:S02]  /*1080*/  SHF.R.S32.HI R0, RZ, 0x1f, R152 ;  /* 0x0000001fff007819 */ /* 0x000fe40000011498 */
[----:B------:R-:W-:-:S07]  /*1090*/  LEA R2, R2, UR37, 0x1 ;  /* 0x0000002502027c11 */ /* 0x000fce000f8e08ff */
.L_x_11486:
[----:B012-4-:R-:W0:Y:S01]  /*10a0*/  LDC.64 R4, c[0x0][0xc88] ;  /* 0x00032200ff047b82 */ /* 0x017e220000000a00 */
        /* <DEDUP_REMOVED lines=16> */
[----:B---3--:R-:W-:Y:S01]  /*11b0*/  IMAD.U32 R8, RZ, RZ, UR7 ;  /* 0x00000007ff087e24 */ /* 0x008fe2000f8e00ff */
[----:B------:R-:W-:Y:S01]  /*11c0*/  @UP1 ULEA UR10, UP0, UR4, UR10, 0x2 ;  /* 0x0000000a040a1291 */ /* 0x000fe2000f80103f */
[----:B------:R-:W-:-:S03]  /*11d0*/  IMAD.U32 R4, RZ, RZ, UR8 ;  /* 0x00000008ff047e24 */ /* 0x000fc6000f8e00ff */
[----:B------:R-:W-:Y:S01]  /*11e0*/  @UP1 ULEA.HI.X UR11, UR4, UR11, UR7, 0x2, UP0 ;  /* 0x0000000b040b1291 */ /* 0x000fe200080f1407 */
[----:B------:R-:W-:Y:S01]  /*11f0*/  IMAD.U32 R5, RZ, RZ, UR9 ;  /* 0x00000009ff057e24 */ /* 0x000fe2000f8e00ff */
[----:B------:R-:W-:Y:S01]  /*1200*/  ULDC.64 UR8, c[0x0][0x418] ;  /* 0x0001060000087ab9 */ /* 0x000fe20000000a00 */
[----:B------:R-:W-:Y:S01]  /*1210*/  IMAD.U32 R6, RZ, RZ, UR10 ;  /* 0x0000000aff067e24 */ /* 0x000fe2000f8e00ff */
[----:B------:R0:W-:Y:S02]  /*1220*/  STL [R1+0x14], R8 ;  /* 0x0000140801007387 */ /* 0x0001e40000100800 */
[----:B------:R-:W-:Y:S02]  /*1230*/  IMAD.U32 R7, RZ, RZ, UR11 ;  /* 0x0000000bff077e24 */ /* 0x000fe4000f8e00ff */
[----:B------:R-:W2:Y:S01]  /*1240*/  @P0 LDG.E R4, desc[UR12][R4.64] ;  /* 0x0000000c04040981 */ /* 0x000ea2000c1e1900 */
[----:B------:R-:W-:Y:S02]  /*1250*/  UISETP.NE.U32.AND UP0, UPT, UR8, URZ, UPT ;  /* 0x0000003f0800728c */ /* 0x000fe4000bf05070 */
[----:B------:R-:W-:Y:S01]  /*1260*/  ULOP3.LUT UR7, UR6, 0xff0000, URZ, 0xc0, !UPT ;  /* 0x00ff000006077892 */ /* 0x000fe2000f8ec03f */
[----:B------:R-:W3:Y:S01]  /*1270*/  @P2 LDG.E R6, desc[UR12][R6.64] ;  /* 0x0000000c06062981 */ /* 0x000ee2000c1e1900 */
[----:B------:R-:W-:-:S02]  /*1280*/  ULOP3.LUT UR8, UR6, 0xff000000, URZ, 0xc0, !UPT ;  /* 0xff00000006087892 */ /* 0x000fc4000f8ec03f */
        /* <DEDUP_REMOVED lines=10> */
[----:B------:R-:W-:Y:S01]  /*1330*/  ULDC UR10, c[0x0][0x2f0] ;  /* 0x0000bc00000a7ab9 */ /* 0x000fe20000000800 */
        /* <DEDUP_REMOVED lines=24> */
.L_x_11437:
        /* <DEDUP_REMOVED lines=11> */
.L_x_11438:
        /* <DEDUP_REMOVED lines=15> */
.L_x_11439:
[----:B------:R-:W-:Y:S01]  /*1660*/  ULDC UR6, c[0x0][0x448] ;  /* 0x0001120000067ab9 */ /* 0x000fe20000000800 */
[----:B------:R-:W-:Y:S01]  /*1670*/  R2UR UR8, R17 ;  /* 0x00000000110872ca */ /* 0x000fe200000e0000 */
[----:B------:R-:W-:Y:S02]  /*1680*/  UISETP.NE.AND UP0, UPT, UR6, 0x1, UPT ;  /* 0x000000010600788c */ /* 0x000fe4000bf05270 */
[----:B------:R-:W-:Y:S02]  /*1690*/  UIMAD UR5, UR5, 0xc0, URZ ;  /* 0x000000c0050578a4 */ /* 0x000fe4000f8e023f */
        /* <DEDUP_REMOVED lines=64> */
.L_x_11440:
        /* <DEDUP_REMOVED lines=37> */
[----:B------:R-:W0:Y:S01]  /*1cf0*/  S2R R4, SR_TID.X ;  /* 0x0000000000047919 */ /* 0x000e220000002100 */
[----:B------:R-:W-:-:S04]  /*1d00*/  UIADD3 UR6, UR37, 0x24300, URZ ;  /* 0x0002430025067890 */ /* 0x000fc8000fffe03f */
[----:B------:R-:W-:-:S06]  /*1d10*/  ULOP3.LUT UP0, URZ, UR6, 0x9f, URZ, 0xc0, !UPT ;  /* 0x0000009f063f7892 */ /* 0x000fcc000f80c03f */
[----:B------:R-:W-:Y:S01]  /*1d20*/  PLOP3.LUT P0, PT, PT, PT, UP0, 0x80, 0x0 ;  /* 0x000000000000781c */ /* 0x000fe20003f0f008 */
        /* <DEDUP_REMOVED lines=34> */
.L_x_11442:
        /* <DEDUP_REMOVED lines=13> */
.L_x_11615:
[----:B------:R-:W-:Y:S05]  /*2020*/  @!P0 BRA `(.L_x_11444) ;  /* 0x0000000000048947 */ /* 0x000fea0003800000 */
[----:B------:R-:W-:Y:S01]  /*2030*/  BPT.TRAP 0x1 ;  /* 0x000000040000795c */ /* 0x000fe20000300000 */
.L_x_11444:
[----:B0-----:R-:W-:Y:S02]  /*2040*/  IMAD.U32 R0, RZ, RZ, UR36 ;  /* 0x00000024ff007e24 */ /* 0x001fe4000f8e00ff */
[----:B------:R-:W-:-:S03]  /*2050*/  IMAD.U32 R3, RZ, RZ, UR60 ;  /* 0x0000003cff037e24 */ /* 0x000fc6000f8e00ff */
[----:B------:R-:W-:Y:S02]  /*2060*/  LEA R0, R0, UR37, 0x3 ;  /* 0x0000002500007c11 */ /* 0x000fe4000f8e18ff */
[----:B------:R-:W-:-:S04]  /*2070*/  SHF.L.U32 R3, R3, 0x1f, RZ ;  /* 0x0000001f03037819 */ /* 0x000fc800000006ff */
[----:B------:R0:W1:Y:S01]  /*2080*/  SYNCS.PHASECHK.TRANS64.TRYWAIT P2, [R0+URZ+0x31c30], R3 ;  /* 0x031c3003000075a7 */ /* 0x000062000804017f */
[----:B------:R-:W-:Y:S05]  /*2090*/  @!P0 BRA `(.L_x_11445) ;  /* 0x0000000000048947 */ /* 0x000fea0003800000 */
[----:B------:R-:W-:Y:S01]  /*20a0*/  BPT.TRAP 0x1 ;  /* 0x000000040000795c */ /* 0x000fe20000300000 */
.L_x_11445:
[----:B------:R-:W2:Y:S02]  /*20b0*/  S2R R4, SR_TID.X ;  /* 0x0000000000047919 */ /* 0x000ea40000002100 */
[----:B--2---:R-:W-:Y:S01]  /*20c0*/  LOP3.LUT P1, RZ, R4, 0x7f, RZ, 0xc0, !PT ;  /* 0x0000007f04ff7812 */ /* 0x004fe2000782c0ff */
[----:B-1----:R-:W-:-:S12]  /*20d0*/  @P2 BRA `(.L_x_11446) ;  /* 0x0000000000082947 */ /* 0x002fd80003800000 */
[----:B------:R-:W1:Y:S02]  /*20e0*/  SYNCS.PHASECHK.TRANS64.TRYWAIT P2, [R0+URZ+0x31c30], R3 ;  /* 0x031c3003000075a7 */ /* 0x000e64000804017f */
[----:B-1----:R-:W-:Y:S05]  /*20f0*/  @!P2 BRA `(.L_x_11447) ;  /* 0x0000017400e0a947 */ /* 0x002fea0003800000 */
.L_x_11446:
[----:B------:R-:W-:Y:S05]  /*2100*/  WARPSYNC.ALL ;  /* 0x0000000000007948 */ /* 0x000fea0003800000 */
[----:B------:R-:W-:Y:S01]  /*2110*/  UIADD3 UR4, UR37, 0x16a00, URZ ;  /* 0x00016a0025047890 */ /* 0x000fe2000fffe03f */
[----:B------:R-:W-:Y:S01]  /*2120*/  WARPGROUP.ARRIVE ;  /* 0x00000000000079c5 */ /* 0x000fe20000000000 */
[----:B------:R-:W-:Y:S01]  /*2130*/  ULOP3.LUT UR5, UR39, 0x10000, URZ, 0xfc, !UPT ;  /* 0x0001000027057892 */ /* 0x000fe2000f8efc3f */
[----:B------:R-:W-:Y:S01]  /*2140*/  R2UR UR58, R23 ;  /* 0x00000000173a72ca */ /* 0x000fe200000e0000 */
[----:B------:R-:W-:Y:S01]  /*2150*/  USHF.R.U32.HI UR4, URZ, 0x4, UR4 ;  /* 0x000000043f047899 */ /* 0x000fe20008011604 */
[----:B------:R-:W-:Y:S01]  /*2160*/  R2UR UR56, R19 ;  /* 0x00000000133872ca */ /* 0x000fe200000e0000 */
[----:B------:R-:W-:Y:S01]  /*2170*/  UMOV UR29, 0x80000020 ;  /* 0x80000020001d7882 */ /* 0x000fe20000000000 */
[----:B------:R-:W-:Y:S01]  /*2180*/  UMOV UR31, 0x80000020 ;  /* 0x80000020001f7882 */ /* 0x000fe20000000000 */
[----:B------:R-:W-:Y:S01]  /*2190*/  ULOP3.LUT UR4, UR4, 0x3fff, URZ, 0xc0, !UPT ;  /* 0x00003fff04047892 */ /* 0x000fe2000f8ec03f */
[----:B------:R-:W-:Y:S01]  /*21a0*/  R2UR UR57, R17 ;  /* 0x00000000113972ca */ /* 0x000fe200000e0000 */
[----:B------:R-:W-:Y:S01]  /*21b0*/  UMOV UR28, UR5 ;  /* 0x00000005001c7c82 */ /* 0x000fe20008000000 */
[----:B------:R-:W-:Y:S01]  /*21c0*/  UMOV UR9, UR29 ;  /* 0x0000001d00097c82 */ /* 0x000fe20008000000 */
[----:B------:R-:W-:Y:S01]  /*21d0*/  ULOP3.LUT UR6, UR4, 0x10000, URZ, 0xfc, !UPT ;  /* 0x0001000004067892 */ /* 0x000fe2000f8efc3f */
[----:B01----:R-:W-:Y:S01]  /*21e0*/  @!P1 VIADD R0, R0, 0x31c40 ;  /* 0x00031c4000009836 */ /* 0x003fe20000000000 */
[----:B------:R-:W-:Y:S01]  /*21f0*/  UMOV UR8, UR28 ;  /* 0x0000001c00087c82 */ /* 0x000fe20008000000 */
[----:B------:R-:W-:Y:S01]  /*2200*/  UMOV UR11, 0x80000020 ;  /* 0x80000020000b7882 */ /* 0x000fe20000000000 */
[----:B------:R-:W-:Y:S01]  /*2210*/  UIMAD UR4, UR36, 0x6c0, UR6 ;  /* 0x000006c0240478a4 */ /* 0x000fe2000f8e0206 */
[----:B------:R-:W-:Y:S01]  /*2220*/  UMOV UR12, UR28 ;  /* 0x0000001c000c7c82 */ /* 0x000fe20008000000 */
[----:B------:R-:W-:-:S02]  /*2230*/  UMOV UR13, UR29 ;  /* 0x0000001d000d7c82 */ /* 0x000fc40008000000 */
[----:B------:R-:W-:Y:S02]  /*2240*/  UIADD3 UR10, UR4, 0x40, URZ ;  /* 0x00000040040a7890 */ /* 0x000fe4000fffe03f */
[----:B------:R-:W-:Y:S02]  /*2250*/  UIADD3 UR14, UR4, 0x80, URZ ;  /* 0x00000080040e7890 */ /* 0x000fe4000fffe03f */
[----:B------:R-:W-:Y:S01]  /*2260*/  UMOV UR30, UR4 ;  /* 0x00000004001e7c82 */ /* 0x000fe20008000000 */
[----:B------:R-:W-:Y:S01]  /*2270*/  UMOV UR15, 0x80000020 ;  /* 0x80000020000f7882 */ /* 0x000fe20000000000 */
[----:B------:R-:W-:Y:S01]  /*2280*/  HGMMA.64x16x16.F32 R88, gdesc[UR28], RZ, !UPT, gsb0 ;  /* 0x002000001c5879f0 */ /* 0x000fe2000c0008ff */
        /* <DEDUP_REMOVED lines=13> */
[----:B------:R-:W-:Y:S01]  /*2360*/  UMOV UR31, 0x80000020 ;  /* 0x80000020001f7882 */ /* 0x000fe20000000000 */
        /* <DEDUP_REMOVED lines=127> */
[----:B------:R-:W-:Y:S02]  /*2b60*/  UIMAD UR10, UR38, -0x90, UR56 ;  /* 0xffffff70260a78a4 */ /* 0x000fe4000f8e0238 */
        /* <DEDUP_REMOVED lines=79> */
[----:B------:R-:W-:Y:S02]  /*3060*/  ULDC UR7, c[0x0][0x448] ;  /* 0x0001120000077ab9 */ /* 0x000fe40000000800 */
[----:B------:R-:W-:-:S06]  /*3070*/  UISETP.NE.AND UP0, UPT, UR7, 0x1, UPT ;  /* 0x000000010700788c */ /* 0x000fcc000bf05270 */
[----:B------:R-:W-:-:S05]  /*3080*/  PLOP3.LUT P2, PT, PT, PT, UP0, 0x80, 0x0 ;  /* 0x000000000000781c */ /* 0x000fca0003f4f008 */
[----:B------:R-:W-:Y:S01]  /*3090*/  @UP0 ULDC UR7, c[0x0][0x44c] ;  /* 0x0001130000070ab9 */ /* 0x000fe20000000800 */
        /* <DEDUP_REMOVED lines=108> */
[----:B------:R-:W-:Y:S02]  /*3760*/  IMAD.U32 R83, RZ, RZ, UR10 ;  /* 0x0000000aff537e24 */ /* 0x000fe4000f8e00ff */
[----:B------:R-:W-:Y:S01]  /*3770*/  FMUL.FTZ R93, R80, UR5 ;  /* 0x00000005505d7c20 */ /* 0x000fe20008410000 */
[----:B------:R-:W-:Y:S01]  /*3780*/  HGMMA.64x16x16.F32 R72, gdesc[UR24], R72, gsb0 ;  /* 0x00200000184879f0 */ /* 0x000fe20008000848 */
[----:B------:R-:W-:Y:S01]  /*3790*/  UIADD3 UR26, UR4, 0x542, URZ ;  /* 0x00000542041a7890 */ /* 0x000fe2000fffe03f */
[----:B------:R-:W-:Y:S01]  /*37a0*/  FMUL.FTZ R80, R81, UR5 ;  /* 0x0000000551507c20 */ /* 0x000fe20008410000 */
[----:B------:R-:W-:Y:S01]  /*37b0*/  UMOV UR27, 0x80000020 ;  /* 0x80000020001b7882 */ /* 0x000fe20000000000 */
[----:B------:R-:W-:Y:S01]  /*37c0*/  IADD3 R83, -R18, 0x90, R83 ;  /* 0x0000009012537810 */ /* 0x000fe20007ffe153 */
[----:B------:R-:W4:Y:S01]  /*37d0*/  MUFU.TANH R93, R93 ;  /* 0x0000005d005d7308 */ /* 0x000f220000002400 */
[----:B------:R-:W-:Y:S01]  /*37e0*/  FMUL.FTZ R90, R84, UR5 ;  /* 0x00000005545a7c20 */ /* 0x000fe20008410000 */
[----:B------:R-:W-:Y:S01]  /*37f0*/  FMUL.FTZ R11, R87, UR5 ;  /* 0x00000005570b7c20 */ /* 0x000fe20008410000 */
[----:B------:R-:W-:Y:S01]  /*3800*/  FMUL.FTZ R84, R85, UR5 ;  /* 0x0000000555547c20 */ /* 0x000fe20008410000 */
[----:B------:R-:W-:-:S02]  /*3810*/  @UP0 ULDC UR10, c[0x0][0x44c] ;  /* 0x00011300000a0ab9 */ /* 0x000fc40000000800 */
[----:B------:R-:W-:Y:S02]  /*3820*/  UIMAD.WIDE.U32 UR10, UR58, UR10, URZ ;  /* 0x0000000a3a0a72a5 */ /* 0x000fe4000f8e003f */
        /* <DEDUP_REMOVED lines=18> */
[----:B------:R-:W-:Y:S01]  /*3950*/  MUFU.TANH R75, R75 ;  /* 0x0000004b004b7308 */ /* 0x000fe20000002400 */
[----:B------:R-:W-:-:S07]  /*3960*/  FMUL.FTZ R14, R78, UR5 ;  /* 0x000000054e0e7c20 */ /* 0x000fce0008410000 */
[----:B------:R-:W5:Y:S08]  /*3970*/  MUFU.TANH R72, R72 ;  /* 0x0000004800487308 */ /* 0x000f700000002400 */
[----:B------:R-:W-:Y:S08]  /*3980*/  MUFU.TANH R73, R73 ;  /* 0x0000004900497308 */ /* 0x000ff00000002400 */
        /* <DEDUP_REMOVED lines=9> */
[----:B------:R-:W-:Y:S01]  /*3a20*/  IMAD.U32 R71, RZ, RZ, UR57 ;  /* 0x00000039ff477e24 */ /* 0x000fe2000f8e00ff */
        /* <DEDUP_REMOVED lines=17> */
[----:B------:R-:W-:Y:S01]  /*3b40*/  @P2 IMAD.HI.U32 R58, R79, UR7, RZ ;  /* 0x000000074f3a2c27 */ /* 0x000fe2000f8e00ff */
[----:B------:R-:W-:-:S03]  /*3b50*/  @UP0 ULDC UR7, c[0x0][0x450] ;  /* 0x0001140000070ab9 */ /* 0x000fc60000000800 */
[----:B------:R-:W-:Y:S01]  /*3b60*/  FMUL.FTZ R86, R61, UR5 ;  /* 0x000000053d567c20 */ /* 0x000fe20008410000 */
[----:B------:R-:W-:Y:S01]  /*3b70*/  HGMMA.64x16x16.F32 R48, gdesc[UR24], R48, gsb0 ;  /* 0x00200000183079f0 */ /* 0x000fe20008000830 */
[----:B------:R-:W-:Y:S01]  /*3b80*/  UIADD3 UR26, UR4, 0x602, URZ ;  /* 0x00000602041a7890 */ /* 0x000fe2000fffe03f */
[----:B------:R-:W-:Y:S01]  /*3b90*/  @P2 SHF.R.U32.HI R79, RZ, UR7, R58 ;  /* 0x00000007ff4f2c19 */ /* 0x000fe2000801163a */
[----:B------:R-:W-:Y:S01]  /*3ba0*/  UMOV UR27, 0x80000020 ;  /* 0x80000020001b7882 */ /* 0x000fe20000000000 */
[----:B------:R-:W-:Y:S01]  /*3bb0*/  UIMAD UR7, UR38, -0x90, URZ ;  /* 0xffffff70260778a4 */ /* 0x000fe2000f8e023f */
[----:B------:R-:W-:Y:S01]  /*3bc0*/  FMUL.FTZ R68, R57, UR5 ;  /* 0x0000000539447c20 */ /* 0x000fe20008410000 */
[----:B------:R-:W-:Y:S01]  /*3bd0*/  FMUL.FTZ R57, R59, UR5 ;  /* 0x000000053b397c20 */ /* 0x000fe20008410000 */
[----:B------:R-:W0:Y:S01]  /*3be0*/  SHFL.IDX PT, R74, R79, RZ, 0x1c1f ;  /* 0x001c1fff4f4a7589 */ /* 0x000e2200000e0000 */
[----:B------:R-:W-:Y:S01]  /*3bf0*/  FMUL.FTZ R59, R63, UR5 ;  /* 0x000000053f3b7c20 */ /* 0x000fe20008410000 */
[----:B------:R-:W-:Y:S01]  /*3c00*/  FMUL.FTZ R70, R60, UR5 ;  /* 0x000000053c467c20 */ /* 0x000fe20008410000 */
[----:B------:R-:W-:Y:S01]  /*3c10*/  IMAD.U32 R61, RZ, RZ, UR7 ;  /* 0x00000007ff3d7e24 */ /* 0x000fe2000f8e00ff */
[----:B------:R-:W5:Y:S01]  /*3c20*/  MUFU.TANH R69, R69 ;  /* 0x0000004500457308 */ /* 0x000f620000002400 */
[----:B------:R-:W-:Y:S01]  /*3c30*/  FMUL.FTZ R58, R62, UR5 ;  /* 0x000000053e3a7c20 */ /* 0x000fe20008410000 */
[----:B------:R-:W5:Y:S01]  /*3c40*/  SHFL.IDX PT, R79, R79, 0x1, 0x1c1f ;  /* 0x003c1f004f4f7f89 */ /* 0x000f6200000e0000 */
[----:B------:R-:W-:Y:S01]  /*3c50*/  @UP0 ULDC UR7, c[0x0][0x450] ;  /* 0x0001140000070ab9 */ /* 0x000fe20000000800 */
[----:B------:R-:W-:Y:S01]  /*3c60*/  IADD3 R82, -R18, 0x91, R61 ;  /* 0x0000009112527810 */ /* 0x000fe20007ffe13d */
[----:B------:R-:W-:-:S03]  /*3c70*/  UIADD3 UR38, UR38, -0x2, URZ ;  /* 0xfffffffe26267890 */ /* 0x000fc6000fffe03f */
[----:B------:R-:W-:Y:S01]  /*3c80*/  IADD3 R82, -R71, UR56, R82 ;  /* 0x0000003847527c10 */ /* 0x000fe2000fffe152 */
[----:B------:R-:W-:Y:S08]  /*3c90*/  MUFU.TANH R68, R68 ;  /* 0x0000004400447308 */ /* 0x000ff00000002400 */
[----:B------:R-:W5:Y:S01]  /*3ca0*/  MUFU.TANH R70, R70 ;  /* 0x0000004600467308 */ /* 0x000f620000002400 */
[----:B0-----:R-:W-:-:S04]  /*3cb0*/  VIADDMNMX R74, R74, R82, R83, PT ;  /* 0x000000524a4a7246 */ /* 0x001fc80003800153 */
[----:B------:R-:W-:-:S03]  /*3cc0*/  ISETP.GT.AND P3, PT, R74, RZ, PT ;  /* 0x000000ff4a00720c */ /* 0x000fc60003f64270 */
[----:B------:R-:W-:Y:S01]  /*3cd0*/  MUFU.TANH R86, R86 ;  /* 0x0000005600567308 */ /* 0x000fe20000002400 */
[C---:B------:R-:W-:Y:S02]  /*3ce0*/  ISETP.GT.AND P4, PT, R74.reuse, 0x1, PT ;  /* 0x000000014a00780c */ /* 0x040fe40003f84270 */
[----:B------:R-:W-:Y:S02]  /*3cf0*/  ISETP.GT.AND P5, PT, R74, 0x8, PT ;  /* 0x000000084a00780c */ /* 0x000fe40003fa4270 */
[----:B------:R-:W-:Y:S02]  /*3d00*/  FSEL R81, R88, -INF , P3 ;  /* 0xff80000058517808 */ /* 0x000fe40001800000 */
[----:B-1----:R-:W-:Y:S01]  /*3d10*/  FSEL R87, R9, -INF , P4 ;  /* 0xff80000009577808 */ /* 0x002fe20002000000 */
[----:B------:R-:W-:Y:S01]  /*3d20*/  MUFU.TANH R13, R13 ;  /* 0x0000000d000d7308 */ /* 0x000fe20000002400 */
[----:B------:R-:W-:Y:S02]  /*3d30*/  ISETP.GT.AND P6, PT, R74, 0x9, PT ;  /* 0x000000094a00780c */ /* 0x000fe40003fc4270 */
[----:B--2---:R-:W-:-:S02]  /*3d40*/  FSEL R89, R89, -INF , P5 ;  /* 0xff80000059597808 */ /* 0x004fc40002800000 */
[----:B------:R-:W-:Y:S02]  /*3d50*/  ISETP.GT.AND P3, PT, R74, 0x10, PT ;  /* 0x000000104a00780c */ /* 0x000fe40003f64270 */
[----:B---3--:R-:W-:Y:S01]  /*3d60*/  FSEL R91, R91, -INF , P6 ;  /* 0xff8000005b5b7808 */ /* 0x008fe20003000000 */
[----:B------:R-:W-:Y:S02]  /*3d70*/  WARPGROUP.DEPBAR.LE gsb0, 0x0 ;  /* 0x00008000000079c5 */ /* 0x000fe40000010000 */
[----:B------:R-:W-:Y:S01]  /*3d80*/  WARPGROUP.ARRIVE ;  /* 0x00000000000079c5 */ /* 0x000fe20000000000 */
[----:B------:R-:W-:Y:S01]  /*3d90*/  FMUL.FTZ R63, R48, UR5 ;  /* 0x00000005303f7c20 */ /* 0x000fe20008410000 */
[----:B------:R-:W-:Y:S01]  /*3da0*/  FMUL.FTZ R48, R50, UR5 ;  /* 0x0000000532307c20 */ /* 0x000fe20008410000 */
[----:B------:R-:W-:Y:S01]  /*3db0*/  FMNMX.FTZ R50, R81, R87, !PT ;  /* 0x0000005751327209 */ /* 0x000fe20007810000 */
[----:B------:R-:W-:Y:S01]  /*3dc0*/  FMUL.FTZ R9, R52, UR5 ;  /* 0x0000000534097c20 */ /* 0x000fe20008410000 */
[C---:B------:R-:W-:Y:S01]  /*3dd0*/  ISETP.GT.AND P4, PT, R74.reuse, 0x11, PT ;  /* 0x000000114a00780c */ /* 0x040fe20003f84270 */
[----:B------:R-:W-:Y:S01]  /*3de0*/  HGMMA.64x16x16.F32 R40, gdesc[UR24], R40, gsb0 ;  /* 0x00200000182879f0 */ /* 0x000fe20008000828 */
[----:B------:R-:W-:Y:S01]  /*3df0*/  UIADD3 UR26, UR4, 0x642, URZ ;  /* 0x00000642041a7890 */ /* 0x000fe2000fffe03f */
[----:B------:R-:W-:Y:S01]  /*3e00*/  FMNMX.FTZ R50, R89, R50, !PT ;  /* 0x0000003259327209 */ /* 0x000fe20007810000 */
[----:B------:R-:W-:Y:S01]  /*3e10*/  UMOV UR27, 0x80000020 ;  /* 0x80000020001b7882 */ /* 0x000fe20000000000 */
[----:B----4-:R-:W-:Y:S01]  /*3e20*/  FSEL R93, R93, -INF , P3 ;  /* 0xff8000005d5d7808 */ /* 0x010fe20001800000 */
[----:B------:R-:W-:Y:S01]  /*3e30*/  FMUL.FTZ R92, R49, UR5 ;  /* 0x00000005315c7c20 */ /* 0x000fe20008410000 */
[----:B------:R-:W-:Y:S01]  /*3e40*/  FMNMX.FTZ R50, R91, R50, !PT ;  /* 0x000000325b327209 */ /* 0x000fe20007810000 */
[----:B------:R-:W-:Y:S01]  /*3e50*/  FMUL.FTZ R49, R51, UR5 ;  /* 0x0000000533317c20 */ /* 0x000fe20008410000 */
[----:B------:R-:W-:Y:S01]  /*3e60*/  ISETP.GT.AND P5, PT, R74, 0x18, PT ;  /* 0x000000184a00780c */ /* 0x000fe20003fa4270 */
[----:B------:R-:W0:Y:S01]  /*3e70*/  MUFU.TANH R63, R63 ;  /* 0x0000003f003f7308 */ /* 0x000e220000002400 */
[----:B-----5:R-:W-:Y:S01]  /*3e80*/  FSEL R85, R80, -INF , P4 ;  /* 0xff80000050557808 */ /* 0x020fe20002000000 */
[----:B------:R-:W-:Y:S01]  /*3e90*/  FMUL.FTZ R80, R53, UR5 ;  /* 0x0000000535507c20 */ /* 0x000fe20008410000 */
[----:B------:R-:W-:Y:S01]  /*3ea0*/  FMNMX.FTZ R50, R93, R50, !PT ;  /* 0x000000325d327209 */ /* 0x000fe20007810000 */
[----:B------:R-:W-:Y:S01]  /*3eb0*/  ULDC UR4, c[0x0][0x988] ;  /* 0x0002620000047ab9 */ /* 0x000fe20000000800 */
[----:B------:R-:W-:-:S02]  /*3ec0*/  ISETP.GT.AND P3, PT, R74, 0x19, PT ;  /* 0x000000194a00780c */ /* 0x000fc40003f64270 */
[----:B------:R-:W-:Y:S01]  /*3ed0*/  FSEL R71, R90, -INF , P5 ;  /* 0xff8000005a477808 */ /* 0x000fe20002800000 */
[----:B------:R-:W1:Y:S01]  /*3ee0*/  MUFU.TANH R92, R92 ;  /* 0x0000005c005c7308 */ /* 0x000e620000002400 */
        /* <DEDUP_REMOVED lines=8> */
[C---:B------:R-:W-:Y:S01]  /*3f70*/  ISETP.GT.AND P3, PT, R74.reuse, 0x28, PT ;  /* 0x000000284a00780c */ /* 0x040fe20003f64270 */
[----:B------:R-:W3:Y:S01]  /*3f80*/  MUFU.TANH R80, R80 ;  /* 0x0000005000507308 */ /* 0x000ee20000002400 */
[----:B------:R-:W-:Y:S02]  /*3f90*/  FMNMX.FTZ R61, R51, R52, !PT ;  /* 0x00000034333d7209 */ /* 0x000fe40007810000 */
[----:B------:R-:W-:Y:S02]  /*3fa0*/  ISETP.GT.AND P4, PT, R74, 0x29, PT ;  /* 0x000000294a00780c */ /* 0x000fe40003f84270 */
[----:B------:R-:W-:-:S02]  /*3fb0*/  VIADDMNMX R83, R79, R82, R83, PT ;  /* 0x000000524f537246 */ /* 0x000fc40003800153 */
[----:B------:R-:W-:Y:S01]  /*3fc0*/  FSEL R52, R76, -INF , P4 ;  /* 0xff8000004c347808 */ /* 0x000fe20002000000 */
        /* <DEDUP_REMOVED lines=8> */
[----:B------:R-:W-:Y:S01]  /*4050*/  FSEL R41, R75, -INF , P3 ;  /* 0xff8000004b297808 */ /* 0x000fe20001800000 */
[----:B------:R-:W-:Y:S01]  /*4060*/  FMUL.FTZ R75, R44, UR5 ;  /* 0x000000052c4b7c20 */ /* 0x000fe20008410000 */
[----:B------:R-:W-:Y:S01]  /*4070*/  HGMMA.64x16x16.F32 R32, gdesc[UR24], R32, gsb0 ;  /* 0x00200000182079f0 */ /* 0x000fe20008000820 */
[----:B------:R-:W-:Y:S01]  /*4080*/  FMNMX.FTZ R60, R40, R61, !PT ;  /* 0x0000003d283c7209 */ /* 0x000fe20007810000 */
[----:B------:R4:W-:Y:S01]  /*4090*/  MUFU.TANH R72, R53 ;  /* 0x0000003500487308 */ /* 0x0009e20000002400 */
[----:B------:R-:W-:Y:S01]  /*40a0*/  ISETP.GT.AND P5, PT, R74, 0x30, PT ;  /* 0x000000304a00780c */ /* 0x000fe20003fa4270 */
[----:B------:R-:W-:Y:S01]  /*40b0*/  FMUL.FTZ R76, R45, UR5 ;  /* 0x000000052d4c7c20 */ /* 0x000fe20008410000 */
[----:B------:R-:W-:Y:S01]  /*40c0*/  FMNMX.FTZ R61, R41, R60, !PT ;  /* 0x0000003c293d7209 */ /* 0x000fe20007810000 */
[----:B------:R-:W-:Y:S01]  /*40d0*/  FMUL.FTZ R42, R42, UR5 ;  /* 0x000000052a2a7c20 */ /* 0x000fe20008410000 */
[----:B------:R-:W-:Y:S01]  /*40e0*/  ISETP.GT.AND P3, PT, R74, 0x31, PT ;  /* 0x000000314a00780c */ /* 0x000fe20003f64270 */
[----:B------:R-:W-:Y:S01]  /*40f0*/  FMUL.FTZ R43, R43, UR5 ;  /* 0x000000052b2b7c20 */ /* 0x000fe20008410000 */
[----:B------:R-:W-:Y:S01]  /*4100*/  FSEL R44, R78, -INF , P5 ;  /* 0xff8000004e2c7808 */ /* 0x000fe20002800000 */
[----:B------:R-:W5:Y:S01]  /*4110*/  MUFU.TANH R73, R73 ;  /* 0x0000004900497308 */ /* 0x000f620000002400 */
[----:B------:R-:W-:Y:S01]  /*4120*/  FMNMX.FTZ R61, R52, R61, !PT ;  /* 0x0000003d343d7209 */ /* 0x000fe20007810000 */
[----:B------:R-:W-:Y:S01]  /*4130*/  FMUL.FTZ R46, R46, UR5 ;  /* 0x000000052e2e7c20 */ /* 0x000fe20008410000 */
[----:B----4-:R-:W-:Y:S01]  /*4140*/  FSEL R53, R77, -INF , P3 ;  /* 0xff8000004d357808 */ /* 0x010fe20001800000 */
[----:B------:R-:W-:Y:S01]  /*4150*/  FMUL.FTZ R47, R47, UR5 ;  /* 0x000000052f2f7c20 */ /* 0x000fe20008410000 */
[----:B------:R-:W-:-:S02]  /*4160*/  FMNMX.FTZ R60, R44, R61, !PT ;  /* 0x0000003d2c3c7209 */ /* 0x000fc40007810000 */
[C---:B------:R-:W-:Y:S01]  /*4170*/  ISETP.GT.AND P3, PT, R74.reuse, 0x39, PT ;  /* 0x000000394a00780c */ /* 0x040fe20003f64270 */
[----:B------:R-:W4:Y:S01]  /*4180*/  MUFU.TANH R75, R75 ;  /* 0x0000004b004b7308 */ /* 0x000f220000002400 */
[----:B------:R-:W-:Y:S02]  /*4190*/  FSEL R45, R67, -INF , P4 ;  /* 0xff800000432d7808 */ /* 0x000fe40002000000 */
[----:B------:R-:W-:Y:S02]  /*41a0*/  FMNMX.FTZ R62, R53, R60, !PT ;  /* 0x0000003c353e7209 */ /* 0x000fe40007810000 */
[----:B------:R-:W-:Y:S02]  /*41b0*/  ISETP.GT.AND P4, PT, R74, 0x40, PT ;  /* 0x000000404a00780c */ /* 0x000fe40003f84270 */
[----:B------:R-:W-:Y:S01]  /*41c0*/  FSEL R60, R66, -INF , P3 ;  /* 0xff800000423c7808 */ /* 0x000fe20001800000 */
[----:B------:R-:W4:Y:S01]  /*41d0*/  MUFU.TANH R76, R76 ;  /* 0x0000004c004c7308 */ /* 0x000f220000002400 */
[----:B------:R-:W-:-:S02]  /*41e0*/  FMNMX.FTZ R67, R45, R62, !PT ;  /* 0x0000003e2d437209 */ /* 0x000fc40007810000 */
[----:B------:R-:W-:Y:S02]  /*41f0*/  ISETP.GT.AND P3, PT, R74, 0x41, PT ;  /* 0x000000414a00780c */ /* 0x000fe40003f64270 */
[----:B------:R-:W-:Y:S02]  /*4200*/  FSEL R61, R69, -INF , P4 ;  /* 0xff800000453d7808 */ /* 0x000fe40002000000 */
[----:B------:R-:W-:Y:S01]  /*4210*/  FMNMX.FTZ R62, R60, R67, !PT ;  /* 0x000000433c3e7209 */ /* 0x000fe20007810000 */
[----:B------:R-:W-:Y:S01]  /*4220*/  MUFU.TANH R20, R20 ;  /* 0x0000001400147308 */ /* 0x000fe20000002400 */
[----:B------:R-:W-:Y:S02]  /*4230*/  ISETP.GT.AND P4, PT, R74, 0x48, PT ;  /* 0x000000484a00780c */ /* 0x000fe40003f84270 */
[----:B------:R-:W-:Y:S02]  /*4240*/  FMNMX.FTZ R77, R61, R62, !PT ;  /* 0x0000003e3d4d7209 */ /* 0x000fe40007810000 */
[----:B------:R-:W-:-:S02]  /*4250*/  FSEL R62, R70, -INF , P4 ;  /* 0xff800000463e7808 */ /* 0x000fc40002000000 */
[C---:B------:R-:W-:Y:S01]  /*4260*/  ISETP.GT.AND P4, PT, R74.reuse, 0x50, PT ;  /* 0x000000504a00780c */ /* 0x040fe20003f84270 */
[----:B------:R-:W-:Y:S01]  /*4270*/  MUFU.TANH R21, R21 ;  /* 0x0000001500157308 */ /* 0x000fe20000002400 */
[----:B------:R-:W-:Y:S02]  /*4280*/  ISETP.GT.AND P5, PT, R83, 0x8, PT ;  /* 0x000000085300780c */ /* 0x000fe40003fa4270 */
[----:B0-----:R-:W-:Y:S02]  /*4290*/  FSEL R63, R63, -INF , P4 ;  /* 0xff8000003f3f7808 */ /* 0x001fe40002000000 */
[----:B------:R-:W-:Y:S02]  /*42a0*/  ISETP.GT.AND P4, PT, R74, 0x58, PT ;  /* 0x000000584a00780c */ /* 0x000fe40003f84270 */
[----:B------:R-:W-:Y:S01]  /*42b0*/  FSEL R5, R5, -INF , P5 ;  /* 0xff80000005057808 */ /* 0x000fe20002800000 */
[----:B------:R-:W-:Y:S01]  /*42c0*/  MUFU.TANH R64, R64 ;  /* 0x0000004000407308 */ /* 0x000fe20000002400 */
[----:B------:R-:W-:-:S02]  /*42d0*/  WARPGROUP.DEPBAR.LE gsb0, 0x0 ;  /* 0x00008000000079c5 */ /* 0x000fc40000010000 */
[----:B------:R-:W-:Y:S01]  /*42e0*/  WARPGROUP.ARRIVE ;  /* 0x00000000000079c5 */ /* 0x000fe20000000000 */
[----:B------:R-:W-:Y:S01]  /*42f0*/  FMUL.FTZ R66, R32, UR5 ;  /* 0x0000000520427c20 */ /* 0x000fe20008410000 */
[----:B------:R-:W-:Y:S01]  /*4300*/  FSEL R32, R68, -INF , P3 ;  /* 0xff80000044207808 */ /* 0x000fe20001800000 */
[----:B------:R-:W-:Y:S01]  /*4310*/  FMUL.FTZ R67, R33, UR5 ;  /* 0x0000000521437c20 */ /* 0x000fe20008410000 */
[----:B------:R-:W-:Y:S01]  /*4320*/  ISETP.GT.AND P3, PT, R74, 0x49, PT ;  /* 0x000000494a00780c */ /* 0x000fe20003f64270 */
[----:B------:R-:W-:Y:S01]  /*4330*/  FMUL.FTZ R68, R36, UR5 ;  /* 0x0000000524447c20 */ /* 0x000fe20008410000 */
[----:B------:R-:W-:Y:S01]  /*4340*/  HGMMA.64x16x16.F32 R24, gdesc[UR32], R24, gsb0 ;  /* 0x00200000201879f0 */ /* 0x000fe20008000818 */
[----:B------:R-:W-:Y:S01]  /*4350*/  FMNMX.FTZ R77, R32, R77, !PT ;  /* 0x0000004d204d7209 */ /* 0x000fe20007810000 */
[----:B------:R3:W0:Y:S01]  /*4360*/  MUFU.TANH R69, R66 ;  /* 0x0000004200457308 */ /* 0x0006220000002400 */
[----:B------:R-:W-:Y:S01]  /*4370*/  FSEL R33, R86, -INF , P3 ;  /* 0xff80000056217808 */ /* 0x000fe20001800000 */
[----:B------:R-:W-:Y:S01]  /*4380*/  FMUL.FTZ R34, R34, UR5 ;  /* 0x0000000522227c20 */ /* 0x000fe20008410000 */
[----:B------:R-:W-:Y:S01]  /*4390*/  FMNMX.FTZ R70, R62, R77, !PT ;  /* 0x0000004d3e467209 */ /* 0x000fe20007810000 */
[----:B------:R-:W-:Y:S01]  /*43a0*/  FMUL.FTZ R35, R35, UR5 ;  /* 0x0000000523237c20 */ /* 0x000fe20008410000 */
[----:B------:R-:W-:Y:S01]  /*43b0*/  ISETP.GT.AND P3, PT, R74, 0x51, PT ;  /* 0x000000514a00780c */ /* 0x000fe20003f64270 */
[----:B------:R-:W-:Y:S01]  /*43c0*/  FMUL.FTZ R38, R38, UR5 ;  /* 0x0000000526267c20 */ /* 0x000fe20008410000 */
[----:B------:R-:W-:Y:S01]  /*43d0*/  FMNMX.FTZ R70, R33, R70, !PT ;  /* 0x0000004621467209 */ /* 0x000fe20007810000 */
[----:B------:R5:W0:Y:S01]  /*43e0*/  MUFU.TANH R84, R67 ;  /* 0x0000004300547308 */ /* 0x000a220000002400 */
[----:B-1----:R-:W-:Y:S01]  /*43f0*/  FSEL R36, R92, -INF , P3 ;  /* 0xff8000005c247808 */ /* 0x002fe20001800000 */
[----:B------:R-:W-:Y:S01]  /*4400*/  FMUL.FTZ R39, R39, UR5 ;  /* 0x0000000527277c20 */ /* 0x000fe20008410000 */
[----:B------:R-:W-:Y:S01]  /*4410*/  FMNMX.FTZ R77, R63, R70, !PT ;  /* 0x000000463f4d7209 */ /* 0x000fe20007810000 */
[----:B------:R-:W-:Y:S01]  /*4420*/  FMUL.FTZ R70, R37, UR5 ;  /* 0x0000000525467c20 */ /* 0x000fe20008410000 */
[----:B------:R-:W-:-:S02]  /*4430*/  ISETP.GT.AND P3, PT, R74, 0x59, PT ;  /* 0x000000594a00780c */ /* 0x000fc40003f64270 */
[----:B--2---:R-:W-:Y:S01]  /*4440*/  FSEL R37, R9, -INF , P4 ;  /* 0xff80000009257808 */ /* 0x004fe20002000000 */
[----:B------:R-:W1:Y:S01]  /*4450*/  MUFU.TANH R86, R68 ;  /* 0x0000004400567308 */ /* 0x000e620000002400 */
[----:B------:R-:W-:Y:S02]  /*4460*/  FMNMX.FTZ R78, R36, R77, !PT ;  /* 0x0000004d244e7209 */ /* 0x000fe40007810000 */
[----:B------:R-:W-:Y:S02]  /*4470*/  ISETP.GT.AND P4, PT, R74, 0x60, PT ;  /* 0x000000604a00780c */ /* 0x000fe40003f84270 */
[----:B---3--:R-:W-:Y:S02]  /*4480*/  FSEL R66, R80, -INF , P3 ;  /* 0xff80000050427808 */ /* 0x008fe40001800000 */
[----:B-----5:R-:W-:Y:S01]  /*4490*/  FMNMX.FTZ R67, R37, R78, !PT ;  /* 0x0000004e25437209 */ /* 0x020fe20007810000 */
[----:B------:R2:W3:Y:S01]  /*44a0*/  MUFU.TANH R88, R70 ;  /* 0x0000004600587308 */ /* 0x0004e20000002400 */
[----:B------:R-:W-:-:S02]  /*44b0*/  ISETP.GT.AND P3, PT, R74, 0x61, PT ;  /* 0x000000614a00780c */ /* 0x000fc40003f64270 */
[----:B------:R-:W-:Y:S02]  /*44c0*/  FMNMX.FTZ R77, R66, R67, !PT ;  /* 0x00000043424d7209 */ /* 0x000fe40007810000 */
[----:B------:R-:W-:Y:S02]  /*44d0*/  FSEL R67, R73, -INF , P3 ;  /* 0xff80000049437808 */ /* 0x000fe40001800000 */
[----:B------:R-:W-:Y:S01]  /*44e0*/  ISETP.GT.AND P3, PT, R74, 0x69, PT ;  /* 0x000000694a00780c */ /* 0x000fe20003f64270 */
[----:B------:R-:W-:Y:S08]  /*44f0*/  MUFU.TANH R65, R65 ;  /* 0x0000004100417308 */ /* 0x000ff00000002400 */
[----:B------:R-:W-:Y:S08]  /*4500*/  MUFU.TANH R56, R56 ;  /* 0x0000003800387308 */ /* 0x000ff00000002400 */
[----:B------:R-:W-:Y:S01]  /*4510*/  MUFU.TANH R57, R57 ;  /* 0x0000003900397308 */ /* 0x000fe20000002400 */
[----:B------:R-:W-:-:S02]  /*4520*/  WARPGROUP.DEPBAR.LE gsb0, 0x0 ;  /* 0x00008000000079c5 */ /* 0x000fc40000010000 */
[----:B------:R-:W-:Y:S01]  /*4530*/  FMUL.FTZ R9, R24, UR5 ;  /* 0x0000000518097c20 */ /* 0x000fe20008410000 */
[----:B------:R-:W-:Y:S01]  /*4540*/  FSEL R24, R72, -INF , P4 ;  /* 0xff80000048187808 */ /* 0x000fe20002000000 */
[----:B--2---:R-:W-:Y:S01]  /*4550*/  FMUL.FTZ R70, R25, UR5 ;  /* 0x0000000519467c20 */ /* 0x004fe20008410000 */
[----:B------:R-:W-:Y:S02]  /*4560*/  ISETP.GT.AND P4, PT, R74, 0x68, PT ;  /* 0x000000684a00780c */ /* 0x000fe40003f84270 */
[----:B------:R2:W5:Y:S01]  /*4570*/  MUFU.TANH R78, R9 ;  /* 0x00000009004e7308 */ /* 0x0005620000002400 */
[----:B------:R-:W-:Y:S01]  /*4580*/  FMNMX.FTZ R68, R24, R77, !PT ;  /* 0x0000004d18447209 */ /* 0x000fe20007810000 */
[----:B------:R-:W-:Y:S01]  /*4590*/  FMUL.FTZ R26, R26, UR5 ;  /* 0x000000051a1a7c20 */ /* 0x000fe20008410000 */
[----:B----4-:R-:W-:Y:S01]  /*45a0*/  FSEL R25, R75, -INF , P4 ;  /* 0xff8000004b197808 */ /* 0x010fe20002000000 */
[----:B------:R-:W-:Y:S01]  /*45b0*/  FMUL.FTZ R75, R29, UR5 ;  /* 0x000000051d4b7c20 */ /* 0x000fe20008410000 */
[----:B------:R-:W-:Y:S01]  /*45c0*/  FMNMX.FTZ R72, R67, R68, !PT ;  /* 0x0000004443487209 */ /* 0x000fe20007810000 */
[----:B------:R-:W-:Y:S01]  /*45d0*/  FMUL.FTZ R27, R27, UR5 ;  /* 0x000000051b1b7c20 */ /* 0x000fe20008410000 */
[----:B------:R-:W-:Y:S01]  /*45e0*/  ISETP.GT.AND P4, PT, R74, 0x70, PT ;  /* 0x000000704a00780c */ /* 0x000fe20003f84270 */
[----:B------:R3:W4:Y:S01]  /*45f0*/  MUFU.TANH R77, R70 ;  /* 0x00000046004d7308 */ /* 0x0007220000002400 */
[----:B------:R-:W-:Y:S01]  /*4600*/  FSEL R68, R76, -INF , P3 ;  /* 0xff8000004c447808 */ /* 0x000fe20001800000 */
[----:B--2---:R-:W-:Y:S01]  /*4610*/  FMUL.FTZ R9, R28, UR5 ;  /* 0x000000051c097c20 */ /* 0x004fe20008410000 */
[----:B------:R-:W-:-:S02]  /*4620*/  FMNMX.FTZ R73, R25, R72, !PT ;  /* 0x0000004819497209 */ /* 0x000fc40007810000 */
[----:B------:R-:W-:Y:S02]  /*4630*/  ISETP.GT.AND P3, PT, R74, 0x71, PT ;  /* 0x000000714a00780c */ /* 0x000fe40003f64270 */
[----:B0-----:R-:W-:Y:S01]  /*4640*/  FSEL R69, R69, -INF , P4 ;  /* 0xff80000045457808 */ /* 0x001fe20002000000 */
[----:B------:R0:W2:Y:S01]  /*4650*/  MUFU.TANH R80, R9 ;  /* 0x0000000900507308 */ /* 0x0000a20000002400 */
[----:B------:R-:W-:Y:S02]  /*4660*/  FMNMX.FTZ R72, R68, R73, !PT ;  /* 0x0000004944487209 */ /* 0x000fe40007810000 */
[----:B------:R-:W-:Y:S02]  /*4670*/  ISETP.GT.AND P4, PT, R74, 0x78, PT ;  /* 0x000000784a00780c */ /* 0x000fe40003f84270 */
[----:B------:R-:W-:Y:S02]  /*4680*/  FSEL R28, R84, -INF , P3 ;  /* 0xff800000541c7808 */ /* 0x000fe40001800000 */
[----:B------:R-:W-:Y:S01]  /*4690*/  FMNMX.FTZ R73, R69, R72, !PT ;  /* 0x0000004845497209 */ /* 0x000fe20007810000 */
[----:B------:R-:W2:Y:S01]  /*46a0*/  MUFU.TANH R75, R75 ;  /* 0x0000004b004b7308 */ /* 0x000ea20000002400 */
[----:B------:R-:W-:-:S02]  /*46b0*/  ISETP.GT.AND P3, PT, R74, 0x79, PT ;  /* 0x000000794a00780c */ /* 0x000fc40003f64270 */
[----:B-1----:R-:W-:Y:S02]  /*46c0*/  FSEL R29, R86, -INF , P4 ;  /* 0xff800000561d7808 */ /* 0x002fe40002000000 */
[----:B------:R-:W-:Y:S02]  /*46d0*/  FMNMX.FTZ R72, R28, R73, !PT ;  /* 0x000000491c487209 */ /* 0x000fe40007810000 */
[----:B------:R-:W-:Y:S01]  /*46e0*/  ISETP.GT.AND P4, PT, R74, 0x80, PT ;  /* 0x000000804a00780c */ /* 0x000fe20003f84270 */
[----:B------:R-:W1:Y:S01]  /*46f0*/  MUFU.TANH R58, R58 ;  /* 0x0000003a003a7308 */ /* 0x000e620000002400 */
[----:B---3--:R-:W-:Y:S02]  /*4700*/  FSEL R70, R88, -INF , P3 ;  /* 0xff80000058467808 */ /* 0x008fe40001800000 */
[----:B------:R-:W-:Y:S01]  /*4710*/  FMNMX.FTZ R73, R29, R72, !PT ;  /* 0x000000481d497209 */ /* 0x000fe20007810000 */
[----:B------:R-:W-:Y:S01]  /*4720*/  FMUL.FTZ R72, R54, UR5 ;  /* 0x0000000536487c20 */ /* 0x000fe20008410000 */
[----:B------:R-:W-:-:S02]  /*4730*/  ISETP.GT.AND P3, PT, R74, 0x81, PT ;  /* 0x000000814a00780c */ /* 0x000fc40003f64270 */
[----:B-----5:R-:W-:Y:S01]  /*4740*/  FSEL R54, R78, -INF , P4 ;  /* 0xff8000004e367808 */ /* 0x020fe20002000000 */
[----:B------:R-:W3:Y:S01]  /*4750*/  MUFU.TANH R59, R59 ;  /* 0x0000003b003b7308 */ /* 0x000ee20000002400 */
[----:B0-----:R-:W-:Y:S02]  /*4760*/  FMNMX.FTZ R9, R70, R73, !PT ;  /* 0x0000004946097209 */ /* 0x001fe40007810000 */
[----:B------:R-:W-:Y:S02]  /*4770*/  ISETP.GT.AND P4, PT, R74, 0x88, PT ;  /* 0x000000884a00780c */ /* 0x000fe40003f84270 */
[----:B----4-:R-:W-:Y:S02]  /*4780*/  FSEL R73, R77, -INF , P3 ;  /* 0xff8000004d497808 */ /* 0x010fe40001800000 */
[----:B------:R-:W-:Y:S01]  /*4790*/  FMNMX.FTZ R76, R54, R9, !PT ;  /* 0x00000009364c7209 */ /* 0x000fe20007810000 */
[----:B------:R-:W0:Y:S01]  /*47a0*/  MUFU.TANH R48, R48 ;  /* 0x0000003000307308 */ /* 0x000e220000002400 */
[----:B------:R-:W-:Y:S01]  /*47b0*/  ISETP.GT.AND P3, PT, R74, 0x89, PT ;  /* 0x000000894a00780c */ /* 0x000fe20003f64270 */
[----:B------:R-:W-:Y:S01]  /*47c0*/  FMUL.FTZ R74, R55, UR5 ;  /* 0x00000005374a7c20 */ /* 0x000fe20008410000 */
[----:B--2---:R-:W-:-:S02]  /*47d0*/  FSEL R55, R80, -INF , P4 ;  /* 0xff80000050377808 */ /* 0x004fc40002000000 */
[----:B------:R-:W-:Y:S02]  /*47e0*/  FMNMX.FTZ R76, R73, R76, !PT ;  /* 0x0000004c494c7209 */ /* 0x000fe40007810000 */
[----:B------:R-:W-:Y:S01]  /*47f0*/  FSEL R75, R75, -INF , P3 ;  /* 0xff8000004b4b7808 */ /* 0x000fe20001800000 */
[----:B------:R-:W2:Y:S01]  /*4800*/  MUFU.TANH R49, R49 ;  /* 0x0000003100317308 */ /* 0x000ea20000002400 */
[----:B------:R-:W-:Y:S02]  /*4810*/  FMNMX.FTZ R76, R55, R76, !PT ;  /* 0x0000004c374c7209 */ /* 0x000fe40007810000 */
[----:B------:R-:W-:Y:S02]  /*4820*/  ISETP.GT.AND P4, PT, R83, 0x1, PT ;  /* 0x000000015300780c */ /* 0x000fe40003f84270 */
[----:B------:R-:W-:Y:S02]  /*4830*/  FMNMX.FTZ R76, R75, R76, !PT ;  /* 0x0000004c4b4c7209 */ /* 0x000fe40007810000 */
[----:B------:R-:W-:Y:S01]  /*4840*/  FSEL R4, R4, -INF , P4 ;  /* 0xff80000004047808 */ /* 0x000fe20002000000 */
[----:B------:R-:W4:Y:S01]  /*4850*/  MUFU.TANH R72, R72 ;  /* 0x0000004800487308 */ /* 0x000f220000002400 */
[----:B------:R-:W-:Y:S01]  /*4860*/  ISETP.GT.AND P4, PT, R83, 0x10, PT ;  /* 0x000000105300780c */ /* 0x000fe20003f84270 */
[----:B------:R-:W5:Y:S03]  /*4870*/  SHFL.BFLY PT, R9, R76, 0x2, 0x1f ;  /* 0x0c401f004c097f89 */ /* 0x000f6600000e0000 */
[----:B------:R-:W-:-:S02]  /*4880*/  FSEL R7, R7, -INF , P4 ;  /* 0xff80000007077808 */ /* 0x000fc40002000000 */
[C---:B------:R-:W-:Y:S01]  /*4890*/  ISETP.GT.AND P4, PT, R83.reuse, 0x18, PT ;  /* 0x000000185300780c */ /* 0x040fe20003f84270 */
[----:B------:R-:W4:Y:S03]  /*48a0*/  MUFU.TANH R74, R74 ;  /* 0x0000004a004a7308 */ /* 0x000f260000002400 */
[----:B------:R-:W-:Y:S02]  /*48b0*/  FSEL R10, R10, -INF , P4 ;  /* 0xff8000000a0a7808 */ /* 0x000fe40002000000 */
[----:B------:R-:W-:-:S03]  /*48c0*/  ISETP.GT.AND P4, PT, R83, 0x20, PT ;  /* 0x000000205300780c */ /* 0x000fc60003f84270 */
[----:B------:R-:W4:Y:S08]  /*48d0*/  MUFU.TANH R42, R42 ;  /* 0x0000002a002a7308 */ /* 0x000f300000002400 */
[----:B------:R-:W4:Y:S01]  /*48e0*/  MUFU.TANH R43, R43 ;  /* 0x0000002b002b7308 */ /* 0x000f220000002400 */
[----:B-----5:R-:W-:-:S05]  /*48f0*/  FMNMX.FTZ R77, R76, R9, !PT ;  /* 0x000000094c4d7209 */ /* 0x020fca0007810000 */
[----:B------:R-:W5:Y:S02]  /*4900*/  SHFL.BFLY PT, R76, R77, 0x1, 0x1f ;  /* 0x0c201f004d4c7f89 */ /* 0x000f6400000e0000 */
[----:B------:R-:W4:Y:S08]  /*4910*/  MUFU.TANH R46, R46 ;  /* 0x0000002e002e7308 */ /* 0x000f300000002400 */
[----:B------:R-:W4:Y:S08]  /*4920*/  MUFU.TANH R47, R47 ;  /* 0x0000002f002f7308 */ /* 0x000f300000002400 */
[----:B------:R-:W4:Y:S01]  /*4930*/  MUFU.TANH R34, R34 ;  /* 0x0000002200227308 */ /* 0x000f220000002400 */
[----:B-----5:R-:W-:Y:S01]  /*4940*/  FMNMX.FTZ R9, R77, R76, !PT ;  /* 0x0000004c4d097209 */ /* 0x020fe20007810000 */
[----:B------:R-:W-:Y:S01]  /*4950*/  FMUL.FTZ R77, R31, UR5 ;  /* 0x000000051f4d7c20 */ /* 0x000fe20008410000 */
[----:B------:R-:W-:-:S05]  /*4960*/  FMUL.FTZ R76, R30, UR5 ;  /* 0x000000051e4c7c20 */ /* 0x000fca0008410000 */
[----:B------:R-:W5:Y:S01]  /*4970*/  MUFU.TANH R35, R35 ;  /* 0x0000002300237308 */ /* 0x000f620000002400 */
[C---:B------:R-:W-:Y:S01]  /*4980*/  FSETP.NEU.FTZ.AND P3, PT, R9.reuse, -INF , PT ;  /* 0xff8000000900780b */ /* 0x040fe20003f7d000 */
[----:B------:R-:W-:Y:S01]  /*4990*/  FMUL.FTZ R78, R9, UR4 ;  /* 0x00000004094e7c20 */ /* 0x000fe20008410000 */
[----:B------:R-:W-:Y:S01]  /*49a0*/  UMOV UR5, UR58 ;  /* 0x0000003a00057c82 */ /* 0x000fe20008000000 */
[----:B------:R-:W-:-:S03]  /*49b0*/  @UP0 USHF.R.U32.HI UR5, URZ, UR7, UR11 ;  /* 0x000000073f050299 */ /* 0x000fc6000801160b */
[----:B------:R-:W-:Y:S01]  /*49c0*/  FSEL R78, R78, RZ, P3 ;  /* 0x000000ff4e4e7208 */ /* 0x000fe20001800000 */
[----:B------:R-:W5:Y:S01]  /*49d0*/  MUFU.TANH R38, R38 ;  /* 0x0000002600267308 */ /* 0x000f620000002400 */
[----:B------:R-:W-:Y:S01]  /*49e0*/  ISETP.GT.AND P3, PT, R83, RZ, PT ;  /* 0x000000ff5300720c */ /* 0x000fe20003f64270 */
[----:B------:R-:W-:Y:S02]  /*49f0*/  UIADD3 UR10, UR5, UR56, -UR57 ;  /* 0x00000038050a7290 */ /* 0x000fe4000fffe839 */
        /* <DEDUP_REMOVED lines=16> */
[----:B------:R-:W5:Y:S01]  /*4b00*/  MUFU.TANH R39, R39 ;  /* 0x0000002700277308 */ /* 0x000f620000002400 */
[----:B------:R-:W-:Y:S01]  /*4b10*/  FMNMX.FTZ R84, R7, R84, !PT ;  /* 0x0000005407547209 */ /* 0x000fe20007810000 */
[--C-:B------:R-:W-:Y:S01]  /*4b20*/  FFMA.FTZ R93, R93, UR4, -R78.reuse ;  /* 0x000000045d5d7c23 */ /* 0x100fe2000801084e */
[----:B------:R-:W-:Y:S01]  /*4b30*/  ISETP.GT.AND P3, PT, R83, 0x19, PT ;  /* 0x000000195300780c */ /* 0x000fe20003f64270 */
[----:B------:R-:W-:Y:S01]  /*4b40*/  FFMA.FTZ R33, R33, UR4, -R78 ;  /* 0x0000000421217c23 */ /* 0x000fe2000801084e */
[----:B------:R-:W-:Y:S01]  /*4b50*/  FMNMX.FTZ R85, R71, R84, !PT ;  /* 0x0000005447557209 */ /* 0x000fe20007810000 */
[----:B------:R-:W-:Y:S01]  /*4b60*/  UIMAD.WIDE UR10, UR10, 0x38e38e39, URZ ;  /* 0x38e38e390a0a78a5 */ /* 0x000fe2000f8e023f */
[----:B------:R-:W-:Y:S01]  /*4b70*/  FSEL R50, R11, -INF , P3 ;  /* 0xff8000000b327808 */ /* 0x000fe20001800000 */
[----:B------:R1:W-:Y:S01]  /*4b80*/  MUFU.EX2 R8, R86 ;  /* 0x0000005600087308 */ /* 0x0003e20000000800 */
[----:B------:R-:W-:Y:S01]  /*4b90*/  FMNMX.FTZ R85, R10, R85, !PT ;  /* 0x000000550a557209 */ /* 0x000fe20007810000 */
[----:B------:R-:W-:Y:S01]  /*4ba0*/  USHF.R.U32.HI UR5, URZ, 0x1f, UR11 ;  /* 0x0000001f3f057899 */ /* 0x000fe2000801160b */
[----:B------:R-:W-:-:S02]  /*4bb0*/  ISETP.GT.AND P3, PT, R83, 0x21, PT ;  /* 0x000000215300780c */ /* 0x000fc40003f64270 */
[----:B------:R-:W-:Y:S01]  /*4bc0*/  FSEL R84, R12, -INF , P4 ;  /* 0xff8000000c547808 */ /* 0x000fe20002000000 */
[--C-:B------:R-:W-:Y:S01]  /*4bd0*/  FFMA.FTZ R12, R51, UR4, -R78.reuse ;  /* 0x00000004330c7c23 */ /* 0x100fe2000801084e */
[----:B------:R-:W-:Y:S01]  /*4be0*/  FMNMX.FTZ R85, R50, R85, !PT ;  /* 0x0000005532557209 */ /* 0x000fe20007810000 */
[----:B------:R3:W-:Y:S01]  /*4bf0*/  MUFU.EX2 R11, R87 ;  /* 0x00000057000b7308 */ /* 0x0007e20000000800 */
[----:B------:R-:W-:Y:S01]  /*4c00*/  ISETP.GT.AND P4, PT, R83, 0x28, PT ;  /* 0x000000285300780c */ /* 0x000fe20003f84270 */
[----:B------:R-:W-:Y:S01]  /*4c10*/  ULEA.HI.SX32 UR5, UR11, UR5, 0x1b ;  /* 0x000000050b057291 */ /* 0x000fe2000f8fda3f */
[----:B------:R-:W-:Y:S01]  /*4c20*/  FSEL R51, R13, -INF , P3 ;  /* 0xff8000000d337808 */ /* 0x000fe20001800000 */
[--C-:B------:R-:W-:Y:S01]  /*4c30*/  FFMA.FTZ R13, R40, UR4, -R78.reuse ;  /* 0x00000004280d7c23 */ /* 0x100fe2000801084e */
[----:B-1----:R-:W-:Y:S01]  /*4c40*/  FMNMX.FTZ R86, R84, R85, !PT ;  /* 0x0000005554567209 */ /* 0x002fe20007810000 */
[----:B------:R-:W-:Y:S01]  /*4c50*/  UISETP.LT.AND UP1, UPT, UR14, UR5, UPT ;  /* 0x000000050e00728c */ /* 0x000fe2000bf21270 */
[----:B------:R-:W-:Y:S01]  /*4c60*/  ISETP.GT.AND P3, PT, R83, 0x29, PT ;  /* 0x000000295300780c */ /* 0x000fe20003f64270 */
[----:B------:R-:W-:Y:S01]  /*4c70*/  MUFU.EX2 R79, R91 ;  /* 0x0000005b004f7308 */ /* 0x000fe20000000800 */
[----:B------:R-:W-:Y:S01]  /*4c80*/  FSEL R85, R14, -INF , P4 ;  /* 0xff8000000e557808 */ /* 0x000fe20002000000 */
[----:B------:R-:W-:Y:S01]  /*4c90*/  FFMA.FTZ R14, R41, UR4, -R78 ;  /* 0x00000004290e7c23 */ /* 0x000fe2000801084e */
[----:B------:R-:W-:Y:S01]  /*4ca0*/  FMNMX.FTZ R86, R51, R86, !PT ;  /* 0x0000005633567209 */ /* 0x000fe20007810000 */
[----:B------:R-:W-:Y:S01]  /*4cb0*/  USEL UR7, UR14, UR5, !UP1 ;  /* 0x000000050e077287 */ /* 0x000fe2000c800000 */
[----:B------:R-:W-:-:S02]  /*4cc0*/  FSEL R40, R15, -INF , P3 ;  /* 0xff8000000f287808 */ /* 0x000fc40001800000 */
[----:B------:R-:W-:Y:S01]  /*4cd0*/  ISETP.GT.AND P4, PT, R83, 0x30, PT ;  /* 0x000000305300780c */ /* 0x000fe20003f84270 */
[----:B------:R-:W1:Y:S01]  /*4ce0*/  MUFU.TANH R26, R26 ;  /* 0x0000001a001a7308 */ /* 0x000e620000002400 */
[----:B------:R-:W-:Y:S01]  /*4cf0*/  FMNMX.FTZ R15, R85, R86, !PT ;  /* 0x00000056550f7209 */ /* 0x000fe20007810000 */
[----:B------:R-:W-:Y:S01]  /*4d00*/  UISETP.GE.AND UP1, UPT, UR38, UR7, UPT ;  /* 0x000000072600728c */ /* 0x000fe2000bf26270 */
[C---:B------:R-:W-:Y:S02]  /*4d10*/  ISETP.GT.AND P3, PT, R83.reuse, 0x31, PT ;  /* 0x000000315300780c */ /* 0x040fe40003f64270 */
[----:B------:R-:W-:Y:S02]  /*4d20*/  FSEL R86, R20, -INF , P4 ;  /* 0xff80000014567808 */ /* 0x000fe40002000000 */
[----:B------:R-:W-:Y:S01]  /*4d30*/  FMNMX.FTZ R15, R40, R15, !PT ;  /* 0x0000000f280f7209 */ /* 0x000fe20007810000 */
[----:B------:R-:W1:Y:S01]  /*4d40*/  MUFU.TANH R27, R27 ;  /* 0x0000001b001b7308 */ /* 0x000e620000002400 */
[----:B------:R-:W-:-:S02]  /*4d50*/  ISETP.GT.AND P4, PT, R83, 0x38, PT ;  /* 0x000000385300780c */ /* 0x000fc40003f84270 */
[----:B---3--:R-:W-:Y:S02]  /*4d60*/  FSEL R87, R21, -INF , P3 ;  /* 0xff80000015577808 */ /* 0x008fe40001800000 */
[----:B------:R-:W-:Y:S01]  /*4d70*/  FMNMX.FTZ R20, R86, R15, !PT ;  /* 0x0000000f56147209 */ /* 0x000fe20007810000 */
[--C-:B------:R-:W-:Y:S01]  /*4d80*/  FFMA.FTZ R15, R52, UR4, -R78.reuse ;  /* 0x00000004340f7c23 */ /* 0x100fe2000801084e */
[----:B------:R-:W-:Y:S01]  /*4d90*/  ISETP.GT.AND P3, PT, R83, 0x39, PT ;  /* 0x000000395300780c */ /* 0x000fe20003f64270 */
[----:B------:R-:W-:Y:S01]  /*4da0*/  FFMA.FTZ R52, R44, UR4, -R78 ;  /* 0x000000042c347c23 */ /* 0x000fe2000801084e */
[----:B------:R-:W-:Y:S01]  /*4db0*/  FSEL R64, R64, -INF , P4 ;  /* 0xff80000040407808 */ /* 0x000fe20002000000 */
[----:B------:R-:W3:Y:S01]  /*4dc0*/  MUFU.TANH R76, R76 ;  /* 0x0000004c004c7308 */ /* 0x000ee20000002400 */
[----:B------:R-:W-:Y:S02]  /*4dd0*/  FMNMX.FTZ R21, R87, R20, !PT ;  /* 0x0000001457157209 */ /* 0x000fe40007810000 */
        /* <DEDUP_REMOVED lines=8> */
[----:B------:R5:W-:Y:S01]  /*4e60*/  MUFU.EX2 R20, R52 ;  /* 0x0000003400147308 */ /* 0x000be20000000800 */
[----:B------:R-:W-:-:S02]  /*4e70*/  FSEL R57, R57, -INF , P3 ;  /* 0xff80000039397808 */ /* 0x000fc40001800000 */
[----:B------:R-:W-:Y:S01]  /*4e80*/  FMNMX.FTZ R44, R56, R21, !PT ;  /* 0x00000015382c7209 */ /* 0x000fe20007810000 */
[----:B------:R-:W-:Y:S01]  /*4e90*/  FFMA.FTZ R21, R53, UR4, -R78 ;  /* 0x0000000435157c23 */ /* 0x000fe2000801084e */
[----:B------:R-:W-:Y:S02]  /*4ea0*/  ISETP.GT.AND P3, PT, R83, 0x49, PT ;  /* 0x000000495300780c */ /* 0x000fe40003f64270 */
[----:B------:R-:W-:Y:S01]  /*4eb0*/  FSEL R58, R58, -INF , P4 ;  /* 0xff8000003a3a7808 */ /* 0x000fe20002000000 */
[----:B------:R-:W3:Y:S01]  /*4ec0*/  MUFU.TANH R77, R77 ;  /* 0x0000004d004d7308 */ /* 0x000ee20000002400 */
[----:B------:R-:W-:Y:S02]  /*4ed0*/  FMNMX.FTZ R41, R57, R44, !PT ;  /* 0x0000002c39297209 */ /* 0x000fe40007810000 */
[----:B------:R-:W-:Y:S02]  /*4ee0*/  ISETP.GT.AND P4, PT, R83, 0x50, PT ;  /* 0x000000505300780c */ /* 0x000fe40003f84270 */
[----:B------:R-:W-:-:S02]  /*4ef0*/  FSEL R59, R59, -INF , P3 ;  /* 0xff8000003b3b7808 */ /* 0x000fc40001800000 */
[----:B------:R-:W-:Y:S01]  /*4f00*/  FMNMX.FTZ R44, R58, R41, !PT ;  /* 0x000000293a2c7209 */ /* 0x000fe20007810000 */
[----:B------:R-:W-:Y:S01]  /*4f10*/  FFMA.FTZ R41, R45, UR4, -R78 ;  /* 0x000000042d297c23 */ /* 0x000fe2000801084e */
[----:B------:R-:W-:Y:S01]  /*4f20*/  ISETP.GT.AND P3, PT, R83, 0x51, PT ;  /* 0x000000515300780c */ /* 0x000fe20003f64270 */
[----:B------:R-:W-:Y:S01]  /*4f30*/  MUFU.EX2 R80, R80 ;  /* 0x0000005000507308 */ /* 0x000fe20000000800 */
[----:B0-----:R-:W-:Y:S02]  /*4f40*/  FSEL R48, R48, -INF , P4 ;  /* 0xff80000030307808 */ /* 0x001fe40002000000 */
[----:B------:R-:W-:Y:S02]  /*4f50*/  FMNMX.FTZ R45, R59, R44, !PT ;  /* 0x0000002c3b2d7209 */ /* 0x000fe40007810000 */
[----:B------:R-:W-:Y:S02]  /*4f60*/  ISETP.GT.AND P4, PT, R83, 0x58, PT ;  /* 0x000000585300780c */ /* 0x000fe40003f84270 */
[----:B--2---:R-:W-:Y:S01]  /*4f70*/  FSEL R49, R49, -INF , P3 ;  /* 0xff80000031317808 */ /* 0x004fe20001800000 */
[----:B------:R-:W0:Y:S01]  /*4f80*/  MUFU.EX2 R31, R31 ;  /* 0x0000001f001f7308 */ /* 0x000e220000000800 */
[----:B------:R-:W-:-:S02]  /*4f90*/  FMNMX.FTZ R44, R48, R45, !PT ;  /* 0x0000002d302c7209 */ /* 0x000fc40007810000 */
[----:B------:R-:W-:Y:S02]  /*4fa0*/  ISETP.GT.AND P3, PT, R83, 0x59, PT ;  /* 0x000000595300780c */ /* 0x000fe40003f64270 */
[----:B----4-:R-:W-:Y:S02]  /*4fb0*/  FSEL R72, R72, -INF , P4 ;  /* 0xff80000048487808 */ /* 0x010fe40002000000 */
[----:B------:R-:W-:Y:S01]  /*4fc0*/  FMNMX.FTZ R53, R49, R44, !PT ;  /* 0x0000002c31357209 */ /* 0x000fe20007810000 */
[----:B------:R-:W2:Y:S01]  /*4fd0*/  MUFU.EX2 R30, R30 ;  /* 0x0000001e001e7308 */ /* 0x000ea20000000800 */
[----:B------:R-:W-:Y:S02]  /*4fe0*/  ISETP.GT.AND P4, PT, R83, 0x60, PT ;  /* 0x000000605300780c */ /* 0x000fe40003f84270 */
[----:B------:R-:W-:Y:S02]  /*4ff0*/  FSEL R45, R74, -INF , P3 ;  /* 0xff8000004a2d7808 */ /* 0x000fe40001800000 */
[----:B------:R-:W-:-:S02]  /*5000*/  FMNMX.FTZ R60, R72, R53, !PT ;  /* 0x00000035483c7209 */ /* 0x000fc40007810000 */
[----:B------:R-:W-:Y:S01]  /*5010*/  ISETP.GT.AND P3, PT, R83, 0x61, PT ;  /* 0x000000615300780c */ /* 0x000fe20003f64270 */
[----:B------:R4:W-:Y:S01]  /*5020*/  MUFU.EX2 R44, R89 ;  /* 0x00000059002c7308 */ /* 0x0009e20000000800 */
[----:B-----5:R-:W-:Y:S01]  /*5030*/  FSEL R52, R42, -INF , P4 ;  /* 0xff8000002a347808 */ /* 0x020fe20002000000 */
[--C-:B------:R-:W-:Y:S01]  /*5040*/  FFMA.FTZ R42, R61, UR4, -R78.reuse ;  /* 0x000000043d2a7c23 */ /* 0x100fe2000801084e */
[----:B------:R-:W-:Y:S01]  /*5050*/  FMNMX.FTZ R53, R45, R60, !PT ;  /* 0x0000003c2d357209 */ /* 0x000fe20007810000 */
[--C-:B------:R-:W-:Y:S01]  /*5060*/  FFMA.FTZ R60, R67, UR4, -R78.reuse ;  /* 0x00000004433c7c23 */ /* 0x100fe2000801084e */
[----:B------:R-:W-:Y:S01]  /*5070*/  ISETP.GT.AND P4, PT, R83, 0x68, PT ;  /* 0x000000685300780c */ /* 0x000fe20003f84270 */
[--C-:B------:R-:W-:Y:S01]  /*5080*/  FFMA.FTZ R61, R68, UR4, -R78.reuse ;  /* 0x00000004443d7c23 */ /* 0x100fe2000801084e */
[----:B------:R-:W-:Y:S01]  /*5090*/  FSEL R88, R43, -INF , P3 ;  /* 0xff8000002b587808 */ /* 0x000fe20001800000 */
[----:B------:R-:W-:Y:S01]  /*50a0*/  FFMA.FTZ R43, R32, UR4, -R78 ;  /* 0x00000004202b7c23 */ /* 0x000fe2000801084e */
[----:B------:R-:W-:Y:S01]  /*50b0*/  FMNMX.FTZ R53, R52, R53, !PT ;  /* 0x0000003534357209 */ /* 0x000fe20007810000 */
[----:B------:R-:W-:Y:S01]  /*50c0*/  MUFU.EX2 R82, R82 ;  /* 0x0000005200527308 */ /* 0x000fe20000000800 */
[----:B------:R-:W-:-:S02]  /*50d0*/  ISETP.GT.AND P3, PT, R83, 0x69, PT ;  /* 0x000000695300780c */ /* 0x000fc40003f64270 */
[----:B----4-:R-:W-:Y:S02]  /*50e0*/  FSEL R89, R46, -INF , P4 ;  /* 0xff8000002e597808 */ /* 0x010fe40002000000 */
[----:B------:R-:W-:Y:S01]  /*50f0*/  FMNMX.FTZ R32, R88, R53, !PT ;  /* 0x0000003558207209 */ /* 0x000fe20007810000 */
[--C-:B------:R-:W-:Y:S01]  /*5100*/  FFMA.FTZ R53, R70, UR4, -R78.reuse ;  /* 0x0000000446357c23 */ /* 0x100fe2000801084e */
[----:B------:R-:W-:Y:S01]  /*5110*/  ISETP.GT.AND P4, PT, R83, 0x70, PT ;  /* 0x000000705300780c */ /* 0x000fe20003f84270 */
[----:B------:R-:W-:Y:S01]  /*5120*/  MUFU.EX2 R12, R12 ;  /* 0x0000000c000c7308 */ /* 0x000fe20000000800 */
[----:B------:R-:W-:Y:S02]  /*5130*/  FSEL R90, R47, -INF , P3 ;  /* 0xff8000002f5a7808 */ /* 0x000fe40001800000 */
        /* <DEDUP_REMOVED lines=8> */
[----:B------:R-:W-:Y:S01]  /*51c0*/  FSEL R92, R35, -INF , P3 ;  /* 0xff800000235c7808 */ /* 0x000fe20001800000 */
[----:B------:R-:W-:Y:S01]  /*51d0*/  FFMA.FTZ R37, R24, UR4, -R78 ;  /* 0x0000000418257c23 */ /* 0x000fe2000801084e */
[----:B------:R-:W-:-:S02]  /*51e0*/  ISETP.GT.AND P4, PT, R83, 0x78, PT ;  /* 0x000000785300780c */ /* 0x000fc40003f84270 */
        /* <DEDUP_REMOVED lines=13> */
[----:B-1----:R-:W-:Y:S01]  /*52c0*/  FSEL R26, R26, -INF , P4 ;  /* 0xff8000001a1a7808 */ /* 0x002fe20002000000 */
[----:B------:R-:W-:Y:S01]  /*52d0*/  FFMA.FTZ R66, R73, UR4, -R78 ;  /* 0x0000000449427c23 */ /* 0x000fe2000801084e */
[----:B------:R-:W-:Y:S01]  /*52e0*/  FMNMX.FTZ R35, R94, R35, !PT ;  /* 0x000000235e237209 */ /* 0x000fe20007810000 */
[----:B------:R-:W-:Y:S01]  /*52f0*/  MUFU.EX2 R21, R21 ;  /* 0x0000001500157308 */ /* 0x000fe20000000800 */
[----:B------:R-:W-:-:S02]  /*5300*/  ISETP.GT.AND P4, PT, R83, 0x88, PT ;  /* 0x000000885300780c */ /* 0x000fc40003f84270 */
[----:B------:R-:W-:Y:S02]  /*5310*/  FSEL R27, R27, -INF , P3 ;  /* 0xff8000001b1b7808 */ /* 0x000fe40001800000 */
[----:B------:R-:W-:Y:S02]  /*5320*/  FMNMX.FTZ R38, R26, R35, !PT ;  /* 0x000000231a267209 */ /* 0x000fe40007810000 */
[----:B------:R-:W-:Y:S01]  /*5330*/  ISETP.GT.AND P3, PT, R83, 0x89, PT ;  /* 0x000000895300780c */ /* 0x000fe20003f64270 */
[----:B------:R-:W-:Y:S01]  /*5340*/  MUFU.EX2 R41, R41 ;  /* 0x0000002900297308 */ /* 0x000fe20000000800 */
[----:B---3--:R-:W-:Y:S02]  /*5350*/  FSEL R76, R76, -INF , P4 ;  /* 0xff8000004c4c7808 */ /* 0x008fe40002000000 */
[----:B------:R-:W-:Y:S01]  /*5360*/  FMNMX.FTZ R35, R27, R38, !PT ;  /* 0x000000261b237209 */ /* 0x000fe20007810000 */
[----:B------:R-:W-:Y:S01]  /*5370*/  FFMA.FTZ R38, R25, UR4, -R78 ;  /* 0x0000000419267c23 */ /* 0x000fe2000801084e */
[----:B------:R-:W-:-:S02]  /*5380*/  FSEL R83, R77, -INF , P3 ;  /* 0xff8000004d537808 */ /* 0x000fc40001800000 */
[----:B------:R-:W-:Y:S01]  /*5390*/  FMNMX.FTZ R36, R76, R35, !PT ;  /* 0x000000234c247209 */ /* 0x000fe20007810000 */
[----:B------:R1:W-:Y:S03]  /*53a0*/  MUFU.EX2 R77, R39 ;  /* 0x00000027004d7308 */ /* 0x0003e60000000800 */
[----:B------:R-:W-:-:S05]  /*53b0*/  FMNMX.FTZ R35, R83, R36, !PT ;  /* 0x0000002453237209 */ /* 0x000fca0007810000 */
[----:B------:R-:W3:Y:S01]  /*53c0*/  SHFL.BFLY PT, R46, R35, 0x2, 0x1f ;  /* 0x0c401f00232e7f89 */ /* 0x000ee200000e0000 */
[----:B------:R4:W-:Y:S01]  /*53d0*/  MUFU.EX2 R36, R47 ;  /* 0x0000002f00247308 */ /* 0x0009e20000000800 */
[----:B-1----:R-:W-:-:S07]  /*53e0*/  FFMA.FTZ R39, R69, UR4, -R78 ;  /* 0x0000000445277c23 */ /* 0x002fce000801084e */
[----:B------:R-:W-:Y:S01]  /*53f0*/  MUFU.EX2 R42, R42 ;  /* 0x0000002a002a7308 */ /* 0x000fe20000000800 */
[--C-:B----4-:R-:W-:Y:S01]  /*5400*/  FFMA.FTZ R47, R54, UR4, -R78.reuse ;  /* 0x00000004362f7c23 */ /* 0x110fe2000801084e */
[----:B------:R-:W-:-:S06]  /*5410*/  FFMA.FTZ R54, R75, UR4, -R78 ;  /* 0x000000044b367c23 */ /* 0x000fcc000801084e */
[----:B------:R-:W-:Y:S01]  /*5420*/  MUFU.EX2 R43, R43 ;  /* 0x0000002b002b7308 */ /* 0x000fe20000000800 */
[----:B---3--:R-:W-:Y:S01]  /*5430*/  FMNMX.FTZ R24, R35, R46, !PT ;  /* 0x0000002e23187209 */ /* 0x008fe20007810000 */
[--C-:B------:R-:W-:Y:S01]  /*5440*/  FFMA.FTZ R46, R29, UR4, -R78.reuse ;  /* 0x000000041d2e7c23 */ /* 0x100fe2000801084e */
[----:B------:R-:W-:-:S05]  /*5450*/  FFMA.FTZ R35, R55, UR4, -R78 ;  /* 0x0000000437237c23 */ /* 0x000fca000801084e */
[----:B------:R-:W-:Y:S01]  /*5460*/  MUFU.EX2 R32, R32 ;  /* 0x0000002000207308 */ /* 0x000fe20000000800 */
        /* <DEDUP_REMOVED lines=17> */
[----:B------:R-:W-:Y:S01]  /*5580*/  FFMA.FTZ R55, R10, UR4, -R25 ;  /* 0x000000040a377c23 */ /* 0x000fe20008010819 */
[----:B------:R-:W-:Y:S01]  /*5590*/  MUFU.EX2 R75, R75 ;  /* 0x0000004b004b7308 */ /* 0x000fe20000000800 */
[----:B0-----:R-:W-:Y:S01]  /*55a0*/  FADD.FTZ R5, R80, R31 ;  /* 0x0000001f50057221 */ /* 0x001fe20000010000 */
[--C-:B------:R-:W-:Y:S01]  /*55b0*/  FFMA.FTZ R68, R50, UR4, -R25.reuse ;  /* 0x0000000432447c23 */ /* 0x100fe20008010819 */
[----:B------:R-:W-:Y:S01]  /*55c0*/  FFMA.FTZ R10, R58, UR4, -R25 ;  /* 0x000000043a0a7c23 */ /* 0x000fe20008010819 */
[----:B------:R-:W-:Y:S01]  /*55d0*/  @!P1 PRMT R4, RZ, 0x654, R0 ;  /* 0x00000654ff049816 */ /* 0x000fe20000000000 */
[----:B--2---:R-:W-:Y:S01]  /*55e0*/  FADD.FTZ R58, R30, R5 ;  /* 0x000000051e3a7221 */ /* 0x004fe20000010000 */
[--C-:B------:R-:W-:Y:S01]  /*55f0*/  FFMA.FTZ R50, R84, UR4, -R25.reuse ;  /* 0x0000000454327c23 */ /* 0x100fe20008010819 */
[--C-:B------:R-:W-:Y:S01]  /*5600*/  FFMA.FTZ R71, R51, UR4, -R25.reuse ;  /* 0x0000000433477c23 */ /* 0x100fe20008010819 */
[----:B------:R-:W0:Y:S01]  /*5610*/  MUFU.EX2 R78, R78 ;  /* 0x0000004e004e7308 */ /* 0x000e220000000800 */
[----:B------:R1:W-:Y:S01]  /*5620*/  @!P1 SYNCS.ARRIVE.TRANS64.RED.A1T0 RZ, [R4+URZ], RZ ;  /* 0x000000ff04ff99a7 */ /* 0x0003e2000810043f */
[----:B------:R-:W-:Y:S01]  /*5630*/  FADD.FTZ R58, R79, R58 ;  /* 0x0000003a4f3a7221 */ /* 0x000fe20000010000 */
[--C-:B------:R-:W-:Y:S01]  /*5640*/  FFMA.FTZ R24, R85, UR4, -R25.reuse ;  /* 0x0000000455187c23 */ /* 0x100fe20008010819 */
[--C-:B------:R-:W-:Y:S01]  /*5650*/  FFMA.FTZ R67, R40, UR4, -R25.reuse ;  /* 0x0000000428437c23 */ /* 0x100fe20008010819 */
[--C-:B------:R-:W-:Y:S01]  /*5660*/  FFMA.FTZ R40, R86, UR4, -R25.reuse ;  /* 0x0000000456287c23 */ /* 0x100fe20008010819 */
[--C-:B------:R-:W-:Y:S01]  /*5670*/  FFMA.FTZ R48, R48, UR4, -R25.reuse ;  /* 0x0000000430307c23 */ /* 0x100fe20008010819 */
[--C-:B------:R-:W-:Y:S01]  /*5680*/  FFMA.FTZ R72, R72, UR4, -R25.reuse ;  /* 0x0000000448487c23 */ /* 0x100fe20008010819 */
[----:B------:R-:W2:Y:S01]  /*5690*/  MUFU.EX2 R81, R81 ;  /* 0x0000005100517308 */ /* 0x000ea20000000800 */
[----:B-1----:R-:W-:Y:S01]  /*56a0*/  F2FP.F16.F32.PACK_AB R4, R31, R80 ;  /* 0x000000501f04723e */ /* 0x002fe200000000ff */
[--C-:B------:R-:W-:Y:S01]  /*56b0*/  FFMA.FTZ R69, R87, UR4, -R25.reuse ;  /* 0x0000000457457c23 */ /* 0x100fe20008010819 */
[--C-:B------:R-:W-:Y:S01]  /*56c0*/  FFMA.FTZ R28, R64, UR4, -R25.reuse ;  /* 0x00000004401c7c23 */ /* 0x100fe20008010819 */
[--C-:B------:R-:W-:Y:S01]  /*56d0*/  FFMA.FTZ R51, R65, UR4, -R25.reuse ;  /* 0x0000000441337c23 */ /* 0x100fe20008010819 */
[--C-:B------:R-:W-:Y:S01]  /*56e0*/  FFMA.FTZ R64, R26, UR4, -R25.reuse ;  /* 0x000000041a407c23 */ /* 0x100fe20008010819 */
[--C-:B------:R-:W-:Y:S01]  /*56f0*/  FFMA.FTZ R29, R56, UR4, -R25.reuse ;  /* 0x00000004381d7c23 */ /* 0x100fe20008010819 */
[--C-:B------:R-:W-:Y:S01]  /*5700*/  FFMA.FTZ R56, R57, UR4, -R25.reuse ;  /* 0x0000000439387c23 */ /* 0x100fe20008010819 */
[----:B------:R-:W1:Y:S01]  /*5710*/  MUFU.EX2 R96, R96 ;  /* 0x0000006000607308 */ /* 0x000e620000000800 */
[----:B0-----:R-:W-:Y:S01]  /*5720*/  FADD.FTZ R6, R75, R78 ;  /* 0x0000004e4b067221 */ /* 0x001fe20000010000 */
[----:B------:R-:W-:Y:S01]  /*5730*/  F2FP.F16.F32.PACK_AB R5, R78, R75 ;  /* 0x0000004b4e05723e */ /* 0x000fe200000000ff */
[----:B------:R-:W-:Y:S01]  /*5740*/  FADD.FTZ R75, R3, R58 ;  /* 0x0000003a034b7221 */ /* 0x000fe20000010000 */
[--C-:B------:R-:W-:Y:S01]  /*5750*/  FFMA.FTZ R57, R59, UR4, -R25.reuse ;  /* 0x000000043b397c23 */ /* 0x100fe20008010819 */
[--C-:B------:R-:W-:Y:S01]  /*5760*/  FFMA.FTZ R49, R49, UR4, -R25.reuse ;  /* 0x0000000431317c23 */ /* 0x100fe20008010819 */
[----:B------:R-:W-:Y:S01]  /*5770*/  FFMA.FTZ R52, R52, UR4, -R25 ;  /* 0x0000000434347c23 */ /* 0x000fe20008010819 */
[----:B------:R-:W-:Y:S01]  /*5780*/  FADD.FTZ R75, R82, R75 ;  /* 0x0000004b524b7221 */ /* 0x000fe20000010000 */
[----:B------:R-:W0:Y:S01]  /*5790*/  MUFU.EX2 R70, R70 ;  /* 0x0000004600467308 */ /* 0x000e220000000800 */
[----:B--2---:R-:W-:Y:S01]  /*57a0*/  FADD.FTZ R7, R81, R6 ;  /* 0x0000000651077221 */ /* 0x004fe20000010000 */
[----:B------:R-:W-:Y:S01]  /*57b0*/  F2FP.F16.F32.PACK_AB R6, R79, R30 ;  /* 0x0000001e4f06723e */ /* 0x000fe200000000ff */
[----:B------:R-:W-:Y:S01]  /*57c0*/  FADD.FTZ R58, R8, R75 ;  /* 0x0000004b083a7221 */ /* 0x000fe20000010000 */
[--C-:B------:R-:W-:Y:S01]  /*57d0*/  FFMA.FTZ R59, R88, UR4, -R25.reuse ;  /* 0x00000004583b7c23 */ /* 0x100fe20008010819 */
[--C-:B------:R-:W-:Y:S01]  /*57e0*/  FFMA.FTZ R65, R89, UR4, -R25.reuse ;  /* 0x0000000459417c23 */ /* 0x100fe20008010819 */
[----:B------:R-:W-:Y:S01]  /*57f0*/  FFMA.FTZ R90, R90, UR4, -R25 ;  /* 0x000000045a5a7c23 */ /* 0x000fe20008010819 */
[----:B------:R-:W-:Y:S01]  /*5800*/  FADD.FTZ R75, R11, R58 ;  /* 0x0000003a0b4b7221 */ /* 0x000fe20000010000 */
[----:B------:R-:W2:Y:S01]  /*5810*/  MUFU.EX2 R73, R73 ;  /* 0x0000004900497308 */ /* 0x000ea20000000800 */
        /* <DEDUP_REMOVED lines=9> */
[----:B------:R-:W-:Y:S01]  /*58b0*/  FFMA.FTZ R83, R83, UR4, -R25 ;  /* 0x0000000453537c23 */ /* 0x000fe20008010819 */
[----:B------:R-:W-:-:S05]  /*58c0*/  F2FP.F16.F32.PACK_AB R7, R96, R81 ;  /* 0x000000516007723e */ /* 0x000fca00000000ff */
[----:B------:R-:W0:Y:S01]  /*58d0*/  MUFU.EX2 R68, R68 ;  /* 0x0000004400447308 */ /* 0x000e220000000800 */
[----:B--2---:R-:W-:Y:S01]  /*58e0*/  FADD.FTZ R30, R73, R30 ;  /* 0x0000001e491e7221 */ /* 0x004fe20000010000 */
[----:B------:R2:W-:Y:S06]  /*58f0*/  STSM.16.M88.4 [R2+0x24300], R4 ;  /* 0x0243000402007844 */ /* 0x0005ec0000000200 */
[----:B------:R-:W3:Y:S01]  /*5900*/  MUFU.EX2 R50, R50 ;  /* 0x0000003200327308 */ /* 0x000ee20000000800 */
[----:B-1----:R-:W-:Y:S01]  /*5910*/  FADD.FTZ R31, R55, R30 ;  /* 0x0000001e371f7221 */ /* 0x002fe20000010000 */
[----:B------:R-:W-:Y:S01]  /*5920*/  FADD.FTZ R30, R12, R75 ;  /* 0x0000004b0c1e7221 */ /* 0x000fe20000010000 */
[----:B------:R-:W-:-:S05]  /*5930*/  F2FP.F16.F32.PACK_AB R12, R13, R12 ;  /* 0x0000000c0d0c723e */ /* 0x000fca00000000ff */
[----:B------:R-:W1:Y:S01]  /*5940*/  MUFU.EX2 R71, R71 ;  /* 0x0000004700477308 */ /* 0x000e620000000800 */
[----:B0-----:R-:W-:Y:S01]  /*5950*/  FADD.FTZ R31, R68, R31 ;  /* 0x0000001f441f7221 */ /* 0x001fe20000010000 */
[----:B--2---:R-:W-:Y:S02]  /*5960*/  F2FP.F16.F32.PACK_AB R4, R82, R3 ;  /* 0x000000035204723e */ /* 0x004fe400000000ff */
[----:B------:R-:W-:Y:S02]  /*5970*/  F2FP.F16.F32.PACK_AB R6, R11, R8 ;  /* 0x000000080b06723e */ /* 0x000fe400000000ff */
[----:B------:R-:W-:Y:S02]  /*5980*/  F2FP.F16.F32.PACK_AB R5, R73, R70 ;  /* 0x000000464905723e */ /* 0x000fe400000000ff */
[----:B------:R-:W0:Y:S01]  /*5990*/  MUFU.EX2 R24, R24 ;  /* 0x0000001800187308 */ /* 0x000e220000000800 */
[----:B------:R-:W-:-:S05]  /*59a0*/  F2FP.F16.F32.PACK_AB R7, R68, R55 ;  /* 0x000000374407723e */ /* 0x000fca00000000ff */
[----:B------:R-:W-:Y:S02]  /*59b0*/  STSM.16.M88.4 [R2+0x25b00], R4 ;  /* 0x025b000402007844 */ /* 0x000fe40000000200 */
[----:B------:R-:W2:Y:S08]  /*59c0*/  MUFU.EX2 R67, R67 ;  /* 0x0000004300437308 */ /* 0x000eb00000000800 */
[----:B------:R4:W-:Y:S08]  /*59d0*/  MUFU.EX2 R0, R48 ;  /* 0x0000003000007308 */ /* 0x0009f00000000800 */
[----:B------:R-:W5:Y:S01]  /*59e0*/  MUFU.EX2 R40, R40 ;  /* 0x0000002800287308 */ /* 0x000f620000000800 */
[----:B----4-:R-:W-:-:S07]  /*59f0*/  FFMA.FTZ R48, R45, UR4, -R25 ;  /* 0x000000042d307c23 */ /* 0x010fce0008010819 */
[----:B------:R3:W-:Y:S08]  /*5a00*/  MUFU.EX2 R45, R72 ;  /* 0x00000048002d7308 */ /* 0x0007f00000000800 */
[----:B------:R-:W4:Y:S01]  /*5a10*/  MUFU.EX2 R69, R69 ;  /* 0x0000004500457308 */ /* 0x000f220000000800 */
[----:B---3--:R-:W-:Y:S01]  /*5a20*/  FADD.FTZ R72, R50, R31 ;  /* 0x0000001f32487221 */ /* 0x008fe20000010000 */
[----:B------:R-:W-:Y:S01]  /*5a30*/  FADD.FTZ R31, R13, R30 ;  /* 0x0000001e0d1f7221 */ /* 0x000fe20000010000 */
[----:B-1----:R-:W-:-:S02]  /*5a40*/  F2FP.F16.F32.PACK_AB R13, R71, R50 ;  /* 0x00000032470d723e */ /* 0x002fc400000000ff */
[----:B------:R-:W-:Y:S01]  /*5a50*/  FADD.FTZ R27, R71, R72 ;  /* 0x00000048471b7221 */ /* 0x000fe20000010000 */
[----:B------:R-:W-:Y:S01]  /*5a60*/  FADD.FTZ R26, R14, R31 ;  /* 0x0000001f0e1a7221 */ /* 0x000fe20000010000 */
[C---:B------:R-:W-:Y:S01]  /*5a70*/  F2FP.F16.F32.PACK_AB R14, R15.reuse, R14 ;  /* 0x0000000e0f0e723e */ /* 0x040fe200000000ff */
[----:B------:R-:W1:Y:S01]  /*5a80*/  MUFU.EX2 R28, R28 ;  /* 0x0000001c001c7308 */ /* 0x000e620000000800 */
[----:B0-----:R-:W-:Y:S01]  /*5a90*/  FADD.FTZ R30, R24, R27 ;  /* 0x0000001b181e7221 */ /* 0x001fe20000010000 */
[----:B------:R-:W-:Y:S01]  /*5aa0*/  FADD.FTZ R25, R15, R26 ;  /* 0x0000001a0f197221 */ /* 0x000fe20000010000 */
[C---:B--2---:R-:W-:Y:S02]  /*5ab0*/  F2FP.F16.F32.PACK_AB R15, R67.reuse, R24 ;  /* 0x00000018430f723e */ /* 0x044fe400000000ff */
[----:B------:R-:W-:Y:S01]  /*5ac0*/  CS2R R70, SRZ ;  /* 0x0000000000467805 */ /* 0x000fe2000001ff00 */
[----:B------:R-:W-:Y:S01]  /*5ad0*/  FADD.FTZ R27, R67, R30 ;  /* 0x0000001e431b7221 */ /* 0x000fe20000010000 */
[----:B------:R-:W-:Y:S01]  /*5ae0*/  FADD.FTZ R26, R20, R25 ;  /* 0x00000019141a7221 */ /* 0x000fe20000010000 */
[C---:B------:R-:W-:Y:S01]  /*5af0*/  F2FP.F16.F32.PACK_AB R24, R21.reuse, R20 ;  /* 0x000000141518723e */ /* 0x040fe200000000ff */
[----:B------:R-:W0:Y:S01]  /*5b00*/  MUFU.EX2 R51, R51 ;  /* 0x0000003300337308 */ /* 0x000e220000000800 */
[----:B-----5:R-:W-:Y:S01]  /*5b10*/  FADD.FTZ R30, R40, R27 ;  /* 0x0000001b281e7221 */ /* 0x020fe20000010000 */
[----:B------:R-:W-:Y:S01]  /*5b20*/  FADD.FTZ R26, R21, R26 ;  /* 0x0000001a151a7221 */ /* 0x000fe20000010000 */
[----:B------:R2:W-:Y:S02]  /*5b30*/  STSM.16.M88.4 [R2+0x27300], R12 ;  /* 0x0273000c02007844 */ /* 0x0005e40000000200 */
[----:B----4-:R-:W-:Y:S01]  /*5b40*/  FADD.FTZ R3, R69, R30 ;  /* 0x0000001e45037221 */ /* 0x010fe20000010000 */
[----:B------:R-:W-:-:S02]  /*5b50*/  FADD.FTZ R11, R41, R26 ;  /* 0x0000001a290b7221 */ /* 0x000fc40000010000 */
[----:B------:R-:W3:Y:S01]  /*5b60*/  MUFU.EX2 R29, R29 ;  /* 0x0000001d001d7308 */ /* 0x000ee20000000800 */
[----:B-1----:R-:W-:Y:S01]  /*5b70*/  FADD.FTZ R26, R28, R3 ;  /* 0x000000031c1a7221 */ /* 0x002fe20000010000 */
[----:B------:R-:W-:-:S04]  /*5b80*/  FADD.FTZ R11, R44, R11 ;  /* 0x0000000b2c0b7221 */ /* 0x000fc80000010000 */
[----:B------:R-:W-:Y:S02]  /*5b90*/  FADD.FTZ R30, R42, R11 ;  /* 0x0000000b2a1e7221 */ /* 0x000fe40000010000 */
[----:B------:R-:W1:Y:S01]  /*5ba0*/  MUFU.EX2 R56, R56 ;  /* 0x0000003800387308 */ /* 0x000e620000000800 */
[----:B0-----:R-:W-:Y:S01]  /*5bb0*/  FADD.FTZ R26, R51, R26 ;  /* 0x0000001a331a7221 */ /* 0x001fe20000010000 */
[----:B------:R-:W-:Y:S01]  /*5bc0*/  FADD.FTZ R25, R43, R30 ;  /* 0x0000001e2b197221 */ /* 0x000fe20000010000 */
[----:B------:R-:W-:Y:S02]  /*5bd0*/  F2FP.F16.F32.PACK_AB R27, R51, R28 ;  /* 0x0000001c331b723e */ /* 0x000fe400000000ff */
[----:B------:R-:W-:Y:S02]  /*5be0*/  CS2R R50, SRZ ;  /* 0x0000000000327805 */ /* 0x000fe4000001ff00 */
[----:B--2---:R-:W-:Y:S01]  /*5bf0*/  F2FP.F16.F32.PACK_AB R12, R77, R34 ;  /* 0x000000224d0c723e */ /* 0x004fe200000000ff */
[----:B------:R-:W-:Y:S01]  /*5c00*/  FADD.FTZ R20, R32, R25 ;  /* 0x0000001920147221 */ /* 0x000fe20000010000 */
[----:B------:R-:W-:Y:S01]  /*5c10*/  F2FP.F16.F32.PACK_AB R25, R69, R40 ;  /* 0x000000284519723e */ /* 0x000fe200000000ff */
[----:B------:R-:W0:Y:S01]  /*5c20*/  MUFU.EX2 R10, R10 ;  /* 0x0000000a000a7308 */ /* 0x000e220000000800 */
[----:B---3--:R-:W-:Y:S01]  /*5c30*/  FADD.FTZ R11, R29, R26 ;  /* 0x0000001a1d0b7221 */ /* 0x008fe20000010000 */
[----:B------:R-:W-:-:S02]  /*5c40*/  F2FP.F16.F32.PACK_AB R26, R44, R41 ;  /* 0x000000292c1a723e */ /* 0x000fc400000000ff */
[----:B------:R-:W-:Y:S02]  /*5c50*/  CS2R R68, SRZ ;  /* 0x0000000000447805 */ /* 0x000fe4000001ff00 */
[----:B------:R-:W-:Y:S02]  /*5c60*/  F2FP.F16.F32.PACK_AB R14, R63, R36 ;  /* 0x000000243f0e723e */ /* 0x000fe400000000ff */
[----:B------:R-:W-:Y:S01]  /*5c70*/  CS2R R40, SRZ ;  /* 0x0000000000287805 */ /* 0x000fe2000001ff00 */
[----:B------:R-:W-:Y:S01]  /*5c80*/  STSM.16.M88.4 [R2+0x28b00], R24 ;  /* 0x028b001802007844 */ /* 0x000fe20000000200 */
[----:B------:R-:W2:Y:S01]  /*5c90*/  MUFU.EX2 R57, R57 ;  /* 0x0000003900397308 */ /* 0x000ea20000000800 */
[C---:B-1----:R-:W-:Y:S01]  /*5ca0*/  FADD.FTZ R11, R56.reuse, R11 ;  /* 0x0000000b380b7221 */ /* 0x042fe20000010000 */
[----:B------:R-:W-:-:S06]  /*5cb0*/  F2FP.F16.F32.PACK_AB R29, R56, R29 ;  /* 0x0000001d381d723e */ /* 0x000fcc00000000ff */
[----:B------:R-:W1:Y:S01]  /*5cc0*/  MUFU.EX2 R49, R49 ;  /* 0x0000003100317308 */ /* 0x000e620000000800 */
[----:B0-----:R-:W-:Y:S01]  /*5cd0*/  FADD.FTZ R30, R10, R11 ;  /* 0x0000000b0a1e7221 */ /* 0x001fe20000010000 */
[----:B------:R-:W-:-:S04]  /*5ce0*/  FADD.FTZ R11, R33, R20 ;  /* 0x00000014210b7221 */ /* 0x000fc80000010000 */
[----:B------:R-:W-:Y:S02]  /*5cf0*/  FADD.FTZ R20, R34, R11 ;  /* 0x0000000b22147221 */ /* 0x000fe40000010000 */
[----:B------:R-:W0:Y:S01]  /*5d00*/  MUFU.EX2 R48, R48 ;  /* 0x0000003000307308 */ /* 0x000e220000000800 */
[----:B--2---:R-:W-:Y:S01]  /*5d10*/  FADD.FTZ R21, R57, R30 ;  /* 0x0000001e39157221 */ /* 0x004fe20000010000 */
[----:B------:R-:W-:Y:S01]  /*5d20*/  FADD.FTZ R11, R77, R20 ;  /* 0x000000144d0b7221 */ /* 0x000fe20000010000 */
[----:B------:R-:W-:Y:S02]  /*5d30*/  F2FP.F16.F32.PACK_AB R31, R57, R10 ;  /* 0x0000000a391f723e */ /* 0x000fe400000000ff */
[----:B------:R-:W-:Y:S01]  /*5d40*/  CS2R R56, SRZ ;  /* 0x0000000000387805 */ /* 0x000fe2000001ff00 */
[----:B------:R-:W-:Y:S01]  /*5d50*/  FADD.FTZ R28, R0, R21 ;  /* 0x00000015001c7221 */ /* 0x000fe20000010000 */
[----:B------:R-:W-:Y:S01]  /*5d60*/  FADD.FTZ R30, R36, R11 ;  /* 0x0000000b241e7221 */ /* 0x000fe20000010000 */
[----:B------:R-:W2:Y:S02]  /*5d70*/  MUFU.EX2 R52, R52 ;  /* 0x0000003400347308 */ /* 0x000ea40000000800 */
[----:B-1----:R-:W-:Y:S01]  /*5d80*/  FADD.FTZ R20, R49, R28 ;  /* 0x0000001c31147221 */ /* 0x002fe20000010000 */
[----:B------:R-:W-:Y:S01]  /*5d90*/  FADD.FTZ R4, R63, R30 ;  /* 0x0000001e3f047221 */ /* 0x000fe20000010000 */
[----:B------:R-:W-:-:S02]  /*5da0*/  F2FP.F16.F32.PACK_AB R13, R49, R0 ;  /* 0x00000000310d723e */ /* 0x000fc400000000ff */
[----:B------:R-:W-:Y:S01]  /*5db0*/  FADD.FTZ R11, R45, R20 ;  /* 0x000000142d0b7221 */ /* 0x000fe20000010000 */
[----:B------:R-:W-:Y:S01]  /*5dc0*/  FADD.FTZ R5, R37, R4 ;  /* 0x0000000425057221 */ /* 0x000fe20000010000 */
[----:B------:R-:W-:Y:S01]  /*5dd0*/  F2FP.F16.F32.PACK_AB R28, R43, R42 ;  /* 0x0000002a2b1c723e */ /* 0x000fe200000000ff */
[----:B------:R-:W1:Y:S01]  /*5de0*/  MUFU.EX2 R59, R59 ;  /* 0x0000003b003b7308 */ /* 0x000e620000000800 */
[----:B0-----:R-:W-:Y:S01]  /*5df0*/  FADD.FTZ R11, R48, R11 ;  /* 0x0000000b300b7221 */ /* 0x001fe20000010000 */
[----:B------:R-:W-:Y:S01]  /*5e00*/  FADD.FTZ R5, R60, R5 ;  /* 0x000000053c057221 */ /* 0x000fe20000010000 */
[----:B------:R-:W-:Y:S02]  /*5e10*/  F2FP.F16.F32.PACK_AB R30, R33, R32 ;  /* 0x00000020211e723e */ /* 0x000fe400000000ff */
[----:B------:R-:W-:Y:S02]  /*5e20*/  CS2R R42, SRZ ;  /* 0x00000000002a7805 */ /* 0x000fe4000001ff00 */
[----:B------:R-:W-:-:S02]  /*5e30*/  F2FP.F16.F32.PACK_AB R15, R48, R45 ;  /* 0x0000002d300f723e */ /* 0x000fc400000000ff */
[----:B------:R-:W-:Y:S02]  /*5e40*/  CS2R R48, SRZ ;  /* 0x0000000000307805 */ /* 0x000fe4000001ff00 */
[----:B------:R-:W-:Y:S01]  /*5e50*/  CS2R R44, SRZ ;  /* 0x00000000002c7805 */ /* 0x000fe2000001ff00 */
[----:B------:R-:W0:Y:S01]  /*5e60*/  MUFU.EX2 R38, R38 ;  /* 0x0000002600267308 */ /* 0x000e220000000800 */
[----:B--2---:R-:W-:Y:S01]  /*5e70*/  FADD.FTZ R4, R52, R11 ;  /* 0x0000000b34047221 */ /* 0x004fe20000010000 */
[----:B------:R2:W-:Y:S01]  /*5e80*/  STSM.16.M88.4 [R2+0x2a300], R28 ;  /* 0x02a3001c02007844 */ /* 0x0005e20000000200 */
[----:B------:R-:W-:-:S03]  /*5e90*/  CS2R R32, SRZ ;  /* 0x0000000000207805 */ /* 0x000fc6000001ff00 */
[----:B------:R3:W-:Y:S02]  /*5ea0*/  STSM.16.M88.4 [R2+0x2bb00], R12 ;  /* 0x02bb000c02007844 */ /* 0x0007e40000000200 */
[----:B------:R-:W4:Y:S01]  /*5eb0*/  MUFU.EX2 R65, R65 ;  /* 0x0000004100417308 */ /* 0x000f220000000800 */
[----:B-1----:R-:W-:-:S07]  /*5ec0*/  FADD.FTZ R4, R59, R4 ;  /* 0x000000043b047221 */ /* 0x002fce0000010000 */
[----:B------:R-:W1:Y:S01]  /*5ed0*/  MUFU.EX2 R61, R61 ;  /* 0x0000003d003d7308 */ /* 0x000e620000000800 */
[----:B0-----:R-:W-:Y:S01]  /*5ee0*/  FADD.FTZ R0, R38, R5 ;  /* 0x0000000526007221 */ /* 0x001fe20000010000 */
[----:B--2---:R-:W-:Y:S02]  /*5ef0*/  CS2R R30, SRZ ;  /* 0x00000000001e7805 */ /* 0x004fe4000001ff00 */
[----:B------:R-:W-:-:S04]  /*5f00*/  CS2R R28, SRZ ;  /* 0x00000000001c7805 */ /* 0x000fc8000001ff00 */
[----:B------:R-:W0:Y:S01]  /*5f10*/  MUFU.EX2 R8, R90 ;  /* 0x0000005a00087308 */ /* 0x000e220000000800 */
[----:B----4-:R-:W-:-:S07]  /*5f20*/  FADD.FTZ R5, R65, R4 ;  /* 0x0000000441057221 */ /* 0x010fce0000010000 */
        /* <DEDUP_REMOVED lines=8> */
[----:B-1----:R-:W-:Y:S01]  /*5fb0*/  FADD.FTZ R7, R3, R4 ;  /* 0x0000000403077221 */ /* 0x002fe20000010000 */
[----:B------:R-:W-:Y:S02]  /*5fc0*/  F2FP.F16.F32.PACK_AB R4, R60, R37 ;  /* 0x000000253c04723e */ /* 0x000fe400000000ff */
[----:B------:R-:W-:Y:S02]  /*5fd0*/  CS2R R60, SRZ ;  /* 0x00000000003c7805 */ /* 0x000fe4000001ff00 */
[----:B------:R-:W-:Y:S02]  /*5fe0*/  CS2R R36, SRZ ;  /* 0x0000000000247805 */ /* 0x000fe4000001ff00 */
[----:B------:R-:W1:Y:S01]  /*5ff0*/  MUFU.EX2 R46, R46 ;  /* 0x0000002e002e7308 */ /* 0x000e620000000800 */
[----:B0-----:R-:W-:Y:S01]  /*6000*/  FADD.FTZ R11, R62, R5 ;  /* 0x000000053e0b7221 */ /* 0x001fe20000010000 */
[----:B------:R-:W-:-:S02]  /*6010*/  F2FP.F16.F32.PACK_AB R5, R59, R52 ;  /* 0x000000343b05723e */ /* 0x000fc400000000ff */
[----:B---3--:R-:W-:Y:S02]  /*6020*/  F2FP.F16.F32.PACK_AB R12, R62, R39 ;  /* 0x000000273e0c723e */ /* 0x008fe400000000ff */
[----:B------:R-:W-:Y:S02]  /*6030*/  CS2R R62, SRZ ;  /* 0x00000000003e7805 */ /* 0x000fe4000001ff00 */
[----:B------:R-:W-:Y:S01]  /*6040*/  CS2R R38, SRZ ;  /* 0x0000000000267805 */ /* 0x000fe2000001ff00 */
[----:B------:R-:W0:Y:S01]  /*6050*/  MUFU.EX2 R93, R93 ;  /* 0x0000005d005d7308 */ /* 0x000e220000000800 */
[C---:B--2---:R-:W-:Y:S01]  /*6060*/  FADD.FTZ R0, R92.reuse, R7 ;  /* 0x000000075c007221 */ /* 0x044fe20000010000 */
[----:B------:R-:W-:Y:S02]  /*6070*/  F2FP.F16.F32.PACK_AB R13, R92, R3 ;  /* 0x000000035c0d723e */ /* 0x000fe400000000ff */
[----:B------:R-:W-:-:S04]  /*6080*/  F2FP.F16.F32.PACK_AB R7, R8, R65 ;  /* 0x000000410807723e */ /* 0x000fc800000000ff */
[----:B------:R-:W2:Y:S01]  /*6090*/  MUFU.EX2 R53, R53 ;  /* 0x0000003500357308 */ /* 0x000ea20000000800 */
[----:B-1----:R-:W-:Y:S01]  /*60a0*/  FADD.FTZ R10, R46, R11 ;  /* 0x0000000b2e0a7221 */ /* 0x002fe20000010000 */
[----:B------:R1:W-:Y:S06]  /*60b0*/  STSM.16.M88.4 [R2+0x2d300], R4 ;  /* 0x02d3000402007844 */ /* 0x0003ec0000000200 */
[----:B------:R-:W3:Y:S01]  /*60c0*/  MUFU.EX2 R94, R94 ;  /* 0x0000005e005e7308 */ /* 0x000ee20000000800 */
[----:B0-----:R-:W-:-:S07]  /*60d0*/  FADD.FTZ R11, R93, R0 ;  /* 0x000000005d0b7221 */ /* 0x001fce0000010000 */
[----:B------:R-:W0:Y:S01]  /*60e0*/  MUFU.EX2 R47, R47 ;  /* 0x0000002f002f7308 */ /* 0x000e220000000800 */
[C---:B--2---:R-:W-:Y:S01]  /*60f0*/  FADD.FTZ R10, R53.reuse, R10 ;  /* 0x0000000a350a7221 */ /* 0x044fe20000010000 */
[----:B------:R-:W-:Y:S01]  /*6100*/  F2FP.F16.F32.PACK_AB R14, R53, R46 ;  /* 0x0000002e350e723e */ /* 0x000fe200000000ff */
[----:B-1----:R-:W-:Y:S01]  /*6110*/  IMAD.U32 R6, RZ, RZ, UR7 ;  /* 0x00000007ff067e24 */ /* 0x002fe2000f8e00ff */
[----:B------:R-:W-:-:S04]  /*6120*/  CS2R R52, SRZ ;  /* 0x0000000000347805 */ /* 0x000fc8000001ff00 */
[----:B------:R-:W1:Y:S01]  /*6130*/  MUFU.EX2 R64, R64 ;  /* 0x0000004000407308 */ /* 0x000e620000000800 */
[C---:B---3--:R-:W-:Y:S01]  /*6140*/  FADD.FTZ R11, R94.reuse, R11 ;  /* 0x0000000b5e0b7221 */ /* 0x048fe20000010000 */
[----:B------:R-:W-:-:S05]  /*6150*/  F2FP.F16.F32.PACK_AB R15, R94, R93 ;  /* 0x0000005d5e0f723e */ /* 0x000fca00000000ff */
[----:B------:R-:W-:Y:S01]  /*6160*/  STSM.16.M88.4 [R2+0x2eb00], R12 ;  /* 0x02eb000c02007844 */ /* 0x000fe20000000200 */
[----:B------:R-:W2:Y:S01]  /*6170*/  MUFU.EX2 R66, R66 ;  /* 0x0000004200427308 */ /* 0x000ea20000000800 */
[----:B0-----:R-:W-:-:S07]  /*6180*/  FADD.FTZ R3, R47, R10 ;  /* 0x0000000a2f037221 */ /* 0x001fce0000010000 */
[----:B------:R0:W3:Y:S01]  /*6190*/  MUFU.EX2 R25, R58 ;  /* 0x0000003a00197308 */ /* 0x0000e20000000800 */
[----:B-1----:R-:W-:-:S07]  /*61a0*/  FADD.FTZ R0, R64, R11 ;  /* 0x0000000b40007221 */ /* 0x002fce0000010000 */
[----:B------:R-:W-:Y:S01]  /*61b0*/  MUFU.EX2 R35, R35 ;  /* 0x0000002300237308 */ /* 0x000fe20000000800 */
[C---:B--2---:R-:W-:Y:S01]  /*61c0*/  FADD.FTZ R8, R66.reuse, R3 ;  /* 0x0000000342087221 */ /* 0x044fe20000010000 */
[----:B------:R-:W-:Y:S02]  /*61d0*/  F2FP.F16.F32.PACK_AB R24, R66, R47 ;  /* 0x0000002f4218723e */ /* 0x000fe400000000ff */
[----:B------:R-:W-:Y:S02]  /*61e0*/  CS2R R66, SRZ ;  /* 0x0000000000427805 */ /* 0x000fe4000001ff00 */
[----:B0-----:R-:W-:Y:S02]  /*61f0*/  CS2R R58, SRZ ;  /* 0x00000000003a7805 */ /* 0x001fe4000001ff00 */
[----:B------:R-:W-:Y:S01]  /*6200*/  CS2R R46, SRZ ;  /* 0x00000000002e7805 */ /* 0x000fe2000001ff00 */
[----:B------:R-:W0:Y:S01]  /*6210*/  MUFU.EX2 R54, R54 ;  /* 0x0000003600367308 */ /* 0x000e220000000800 */
[C---:B---3--:R-:W-:Y:S01]  /*6220*/  FADD.FTZ R3, R25.reuse, R0 ;  /* 0x0000000019037221 */ /* 0x048fe20000010000 */
[----:B------:R-:W-:-:S02]  /*6230*/  F2FP.F16.F32.PACK_AB R25, R25, R64 ;  /* 0x000000401919723e */ /* 0x000fc400000000ff */
[----:B------:R-:W-:-:S04]  /*6240*/  CS2R R64, SRZ ;  /* 0x0000000000407805 */ /* 0x000fc8000001ff00 */
[----:B------:R-:W1:Y:S08]  /*6250*/  MUFU.EX2 R76, R76 ;  /* 0x0000004c004c7308 */ /* 0x000e700000000800 */
[----:B------:R-:W2:Y:S01]  /*6260*/  MUFU.EX2 R83, R83 ;  /* 0x0000005300537308 */ /* 0x000ea20000000800 */
[----:B0-----:R-:W-:Y:S01]  /*6270*/  F2FP.F16.F32.PACK_AB R26, R54, R35 ;  /* 0x00000023361a723e */ /* 0x001fe200000000ff */
[----:B------:R-:W-:Y:S01]  /*6280*/  FADD.FTZ R35, R35, R8 ;  /* 0x0000000823237221 */ /* 0x000fe20000010000 */
[----:B-1----:R-:W-:-:S03]  /*6290*/  FADD.FTZ R0, R76, R3 ;  /* 0x000000034c007221 */ /* 0x002fc60000010000 */
[----:B------:R-:W-:Y:S01]  /*62a0*/  FADD.FTZ R3, R54, R35 ;  /* 0x0000002336037221 */ /* 0x000fe20000010000 */
[----:B------:R-:W-:Y:S02]  /*62b0*/  CS2R R54, SRZ ;  /* 0x0000000000367805 */ /* 0x000fe4000001ff00 */
[----:B------:R-:W-:Y:S02]  /*62c0*/  CS2R R34, SRZ ;  /* 0x0000000000227805 */ /* 0x000fe4000001ff00 */
[C---:B--2---:R-:W-:Y:S01]  /*62d0*/  F2FP.F16.F32.PACK_AB R27, R83.reuse, R76 ;  /* 0x0000004c531b723e */ /* 0x044fe200000000ff */
[----:B------:R-:W-:-:S04]  /*62e0*/  FADD.FTZ R0, R83, R0 ;  /* 0x0000000053007221 */ /* 0x000fc80000010000 */
[----:B------:R0:W-:Y:S01]  /*62f0*/  STSM.16.M88.4 [R2+0x30300], R24 ;  /* 0x0303001802007844 */ /* 0x0001e20000000200 */
[----:B------:R1:W-:Y:S06]  /*6300*/  MEMBAR.ALL.CTA ;  /* 0x0000000000007992 */ /* 0x0003ec0000008000 */
[----:B-1----:R-:W1:Y:S01]  /*6310*/  FENCE.VIEW.ASYNC.S ;  /* 0x00000000000073c6 */ /* 0x002e620000000000 */
[----:B0-----:R-:W-:Y:S02]  /*6320*/  CS2R R26, SRZ ;  /* 0x00000000001a7805 */ /* 0x001fe4000001ff00 */
[----:B------:R-:W-:Y:S01]  /*6330*/  CS2R R24, SRZ ;  /* 0x0000000000187805 */ /* 0x000fe2000001ff00 */
[----:B-1----:R-:W-:Y:S01]  /*6340*/  NOP ;  /* 0x0000000000007918 */ /* 0x002fe20000000000 */
[----:B------:R-:W-:Y:S05]  /*6350*/  @!P3 BRA `(.L_x_11448) ;  /* 0x0000004800e4b947 */ /* 0x000fea0003800000 */
[----:B------:R-:W-:Y:S01]  /*6360*/  IMAD.MOV.U32 R5, RZ, RZ, R74 ;  /* 0x000000ffff057224 */ /* 0x000fe200078e004a */
[----:B------:R-:W-:Y:S01]  /*6370*/  UMOV UR39, UR60 ;  /* 0x0000003c00277c82 */ /* 0x000fe20008000000 */
[----:B------:R-:W-:Y:S01]  /*6380*/  IMAD.MOV.U32 R4, RZ, RZ, R9 ;  /* 0x000000ffff047224 */ /* 0x000fe200078e0009 */
[----:B------:R-:W-:Y:S01]  /*6390*/  UMOV UR7, UR36 ;  /* 0x0000002400077c82 */ /* 0x000fe20008000000 */
[----:B------:R-:W-:Y:S01]  /*63a0*/  IMAD.MOV.U32 R71, RZ, RZ, RZ ;  /* 0x000000ffff477224 */ /* 0x000fe200078e00ff */
[----:B------:R-:W-:-:S06]  /*63b0*/  ULDC UR5, c[0x0][0x9d8] ;  /* 0x0002760000057ab9 */ /* 0x000fcc0000000800 */
.L_x_11457:
        /* <DEDUP_REMOVED lines=10> */
.L_x_11450:
[----:B------:R-:W-:Y:S01]  /*6460*/  ULEA UR4, UR36, UR37, 0x3 ;  /* 0x0000002524047291 */ /* 0x000fe2000f8e183f */
[----:B------:R-:W-:-:S05]  /*6470*/  IMAD.U32 R7, RZ, RZ, UR60 ;  /* 0x0000003cff077e24 */ /* 0x000fca000f8e00ff */
[----:B------:R-:W-:-:S04]  /*6480*/  SHF.L.U32 R7, R7, 0x1f, RZ ;  /* 0x0000001f07077819 */ /* 0x000fc800000006ff */
[----:B------:R0:W1:Y:S01]  /*6490*/  SYNCS.PHASECHK.TRANS64.TRYWAIT P3, [UR4+0x31c30], R7 ;  /* 0x031c3007ff0075a7 */ /* 0x0000620008060144 */
[----:B------:R-:W-:Y:S05]  /*64a0*/  @!P0 BRA `(.L_x_11451) ;  /* 0x0000000000048947 */ /* 0x000fea0003800000 */
[----:B------:R-:W-:Y:S01]  /*64b0*/  BPT.TRAP 0x1 ;  /* 0x000000040000795c */ /* 0x000fe20000300000 */
.L_x_11451:
[----:B-1----:R-:W-:Y:S05]  /*64c0*/  @P3 BRA `(.L_x_11449) ;  /* 0x0000000000083947 */ /* 0x002fea0003800000 */
[----:B------:R-:W1:Y:S02]  /*64d0*/  SYNCS.PHASECHK.TRANS64.TRYWAIT P3, [UR4+0x31c30], R7 ;  /* 0x031c3007ff0075a7 */ /* 0x000e640008060144 */
[----:B-1----:R-:W-:Y:S05]  /*64e0*/  @!P3 BRA `(.L_x_11452) ;  /* 0x0000013000f8b947 */ /* 0x002fea0003800000 */
.L_x_11449:
[----:B-1----:R-:W1:Y:S01]  /*64f0*/  S2R R8, SR_TID.X ;  /* 0x0000000000087919 */ /* 0x002e620000002100 */
        /* <DEDUP_REMOVED lines=24> */
[----:B-1----:R-:W-:Y:S01]  /*6680*/  SHF.R.U32.HI R8, RZ, 0x7, R8 ;  /* 0x00000007ff087819 */ /* 0x002fe20000011608 */
        /* <DEDUP_REMOVED lines=331> */
.L_x_11454:
[----:B------:R-:W-:Y:S01]  /*7b40*/  ULEA UR4, UR7, UR37, 0x3 ;  /* 0x0000002507047291 */ /* 0x000fe2000f8e183f */
[----:B------:R-:W-:-:S05]  /*7b50*/  IMAD.U32 R7, RZ, RZ, UR39 ;  /* 0x00000027ff077e24 */ /* 0x000fca000f8e00ff */
[----:B------:R-:W-:-:S04]  /*7b60*/  SHF.L.U32 R7, R7, 0x1f, RZ ;  /* 0x0000001f07077819 */ /* 0x000fc800000006ff */
[----:B------:R0:W1:Y:S01]  /*7b70*/  SYNCS.PHASECHK.TRANS64.TRYWAIT P3, [UR4+0x31c50], R7 ;  /* 0x031c5007ff0075a7 */ /* 0x0000620008060144 */
[----:B------:R-:W-:Y:S05]  /*7b80*/  @!P0 BRA `(.L_x_11455) ;  /* 0x0000000000048947 */ /* 0x000fea0003800000 */
[----:B------:R-:W-:Y:S01]  /*7b90*/  BPT.TRAP 0x1 ;  /* 0x000000040000795c */ /* 0x000fe20000300000 */
.L_x_11455:
[----:B-1----:R-:W-:Y:S05]  /*7ba0*/  @P3 BRA `(.L_x_11453) ;  /* 0x0000000000083947 */ /* 0x002fea0003800000 */
[----:B------:R-:W1:Y:S02]  /*7bb0*/  SYNCS.PHASECHK.TRANS64.TRYWAIT P3, [UR4+0x31c50], R7 ;  /* 0x031c5007ff0075a7 */ /* 0x000e640008060144 */
[----:B-1----:R-:W-:Y:S05]  /*7bc0*/  @!P3 BRA `(.L_x_11456) ;  /* 0x0000011c0058b947 */ /* 0x002fea0003800000 */
.L_x_11453:
[----:B------:R-:W-:Y:S01]  /*7bd0*/  R2UR UR4, R23 ;  /* 0x00000000170472ca */ /* 0x000fe200000e0000 */
[----:B------:R-:W-:Y:S01]  /*7be0*/  FMUL.FTZ R12, R128, UR5 ;  /* 0x00000005800c7c20 */ /* 0x000fe20008410000 */
[----:B------:R-:W-:Y:S01]  /*7bf0*/  FMUL.FTZ R20, R120, UR5 ;  /* 0x0000000578147c20 */ /* 0x000fe20008410000 */
[----:B------:R-:W-:Y:S01]  /*7c00*/  @UP0 ULDC UR10, c[0x0][0x44c] ;  /* 0x00011300000a0ab9 */ /* 0x000fe20000000800 */
[----:B------:R-:W-:Y:S01]  /*7c10*/  R2UR UR14, R17 ;  /* 0x00000000110e72ca */ /* 0x000fe200000e0000 */
[----:B------:R-:W-:Y:S01]  /*7c20*/  FMUL.FTZ R120, R124, UR5 ;  /* 0x000000057c787c20 */ /* 0x000fe20008410000 */
[----:B------:R-:W-:Y:S01]  /*7c30*/  R2UR UR11, R19 ;  /* 0x00000000130b72ca */ /* 0x000fe200000e0000 */
[----:B------:R-:W-:Y:S01]  /*7c40*/  FMUL.FTZ R21, R121, UR5 ;  /* 0x0000000579157c20 */ /* 0x000fe20008410000 */
[----:B------:R-:W-:Y:S01]  /*7c50*/  FMUL.FTZ R121, R125, UR5 ;  /* 0x000000057d797c20 */ /* 0x000fe20008410000 */
[----:B------:R-:W-:Y:S01]  /*7c60*/  WARPGROUP.ARRIVE ;  /* 0x00000000000079c5 */ /* 0x000fe20000000000 */
[----:B------:R-:W-:Y:S01]  /*7c70*/  UMOV UR33, 0xc0000010 ;  /* 0xc000001000217882 */ /* 0x000fe20000000000 */
[----:B------:R-:W-:Y:S01]  /*7c80*/  UMOV UR35, 0x80000020 ;  /* 0x8000002000237882 */ /* 0x000fe20000000000 */
[----:B------:R-:W-:Y:S01]  /*7c90*/  FMUL.FTZ R11, R141, UR5 ;  /* 0x000000058d0b7c20 */ /* 0x000fe20008410000 */
[----:B------:R-:W-:Y:S01]  /*7ca0*/  VIADD R128, R145, UR4 ;  /* 0x0000000491807c36 */ /* 0x000fe20008000000 */
[----:B------:R-:W-:Y:S01]  /*7cb0*/  UIMAD UR4, UR38, -0x90, URZ ;  /* 0xffffff70260478a4 */ /* 0x000fe2000f8e023f */
[----:B-1----:R-:W-:Y:S01]  /*7cc0*/  FMUL.FTZ R8, R137, UR5 ;  /* 0x0000000589087c20 */ /* 0x002fe20008410000 */
[----:B0-----:R-:W-:Y:S01]  /*7cd0*/  FMUL.FTZ R7, R136, UR5 ;  /* 0x0000000588077c20 */ /* 0x001fe20008410000 */
[----:B------:R-:W-:Y:S01]  /*7ce0*/  @P2 IMAD.HI.U32 R124, R128, UR10, RZ ;  /* 0x0000000a807c2c27 */ /* 0x000fe2000f8e00ff */
[----:B------:R-:W-:-:S03]  /*7cf0*/  @UP0 ULDC UR10, c[0x0][0x450] ;  /* 0x00011400000a0ab9 */ /* 0x000fc60000000800 */
[----:B------:R-:W-:Y:S01]  /*7d00*/  FMUL.FTZ R10, R140, UR5 ;  /* 0x000000058c0a7c20 */ /* 0x000fe20008410000 */
[----:B------:R-:W-:Y:S01]  /*7d10*/  FMUL.FTZ R15, R133, UR5 ;  /* 0x00000005850f7c20 */ /* 0x000fe20008410000 */
[----:B------:R-:W-:Y:S01]  /*7d20*/  IMAD.U32 R125, RZ, RZ, UR14 ;  /* 0x0000000eff7d7e24 */ /* 0x000fe2000f8e00ff */
[----:B------:R-:W-:Y:S01]  /*7d30*/  @P2 SHF.R.U32.HI R128, RZ, UR10, R124 ;  /* 0x0000000aff802c19 */ /* 0x000fe2000801167c */
[----:B------:R-:W-:Y:S01]  /*7d40*/  UIADD3 UR10, UR37, 0x200, URZ ;  /* 0x00000200250a7890 */ /* 0x000fe2000fffe03f */
[----:B------:R-:W-:Y:S01]  /*7d50*/  IMAD.U32 R124, RZ, RZ, UR4 ;  /* 0x00000004ff7c7e24 */ /* 0x000fe2000f8e00ff */
[----:B------:R-:W0:Y:S01]  /*7d60*/  MUFU.TANH R11, R11 ;  /* 0x0000000b000b7308 */ /* 0x000e220000002400 */
[----:B------:R-:W-:Y:S01]  /*7d70*/  FMUL.FTZ R13, R129, UR5 ;  /* 0x00000005810d7c20 */ /* 0x000fe20008410000 */
[----:B------:R-:W-:Y:S01]  /*7d80*/  USHF.R.U32.HI UR10, URZ, 0x4, UR10 ;  /* 0x000000043f0a7899 */ /* 0x000fe2000801160a */
[----:B------:R-:W-:Y:S01]  /*7d90*/  FMUL.FTZ R14, R132, UR5 ;  /* 0x00000005840e7c20 */ /* 0x000fe20008410000 */
[----:B------:R-:W-:Y:S01]  /*7da0*/  IADD3 R124, -R18, 0x1, R124 ;  /* 0x00000001127c7810 */ /* 0x000fe20007ffe17c */
[----:B------:R-:W-:Y:S01]  /*7db0*/  FMUL.FTZ R117, R117, UR5 ;  /* 0x0000000575757c20 */ /* 0x000fe20008410000 */
[----:B------:R-:W-:Y:S01]  /*7dc0*/  ULOP3.LUT UR10, UR10, 0x3fff, URZ, 0xc0, !UPT ;  /* 0x00003fff0a0a7892 */ /* 0x000fe2000f8ec03f */
[----:B------:R-:W-:Y:S01]  /*7dd0*/  FMUL.FTZ R113, R113, UR5 ;  /* 0x0000000571717c20 */ /* 0x000fe20008410000 */
[----:B------:R-:W-:Y:S01]  /*7de0*/  IADD3 R125, -R125, UR11, R124 ;  /* 0x0000000b7d7d7c10 */ /* 0x000fe2000fffe17c */
[----:B------:R-:W1:Y:S01]  /*7df0*/  MUFU.TANH R8, R8 ;  /* 0x0000000800087308 */ /* 0x000e620000002400 */
[----:B------:R-:W-:Y:S01]  /*7e00*/  ULOP3.LUT UR11, UR10, 0x2400000, URZ, 0xfc, !UPT ;  /* 0x024000000a0b7892 */ /* 0x000fe2000f8efc3f */
[----:B------:R-:W2:Y:S01]  /*7e10*/  SHFL.IDX PT, R124, R128, RZ, 0x1c1f ;  /* 0x001c1fff807c7589 */ /* 0x000ea200000e0000 */
[----:B------:R-:W-:Y:S01]  /*7e20*/  ULOP3.LUT UR10, UR61, 0x10000, URZ, 0xfc, !UPT ;  /* 0x000100003d0a7892 */ /* 0x000fe2000f8efc3f */
[----:B------:R-:W-:Y:S01]  /*7e30*/  FMUL.FTZ R112, R112, UR5 ;  /* 0x0000000570707c20 */ /* 0x000fe20008410000 */
[----:B------:R-:W-:Y:S01]  /*7e40*/  UIMAD UR11, UR7, 0x6c0, UR11 ;  /* 0x000006c0070b78a4 */ /* 0x000fe2000f8e020b */
[----:B------:R-:W-:Y:S01]  /*7e50*/  FMUL.FTZ R116, R116, UR5 ;  /* 0x0000000574747c20 */ /* 0x000fe20008410000 */
[----:B------:R-:W-:Y:S01]  /*7e60*/  FMUL.FTZ R109, R109, UR5 ;  /* 0x000000056d6d7c20 */ /* 0x000fe20008410000 */
[----:B------:R-:W3:Y:S01]  /*7e70*/  MUFU.TANH R7, R7 ;  /* 0x0000000700077308 */ /* 0x000ee20000002400 */
[----:B------:R-:W-:Y:S01]  /*7e80*/  FMUL.FTZ R105, R105, UR5 ;  /* 0x0000000569697c20 */ /* 0x000fe20008410000 */
[----:B------:R-:W-:Y:S01]  /*7e90*/  UMOV UR32, UR10 ;  /* 0x0000000a00207c82 */ /* 0x000fe20008000000 */
[----:B------:R-:W-:Y:S01]  /*7ea0*/  FMUL.FTZ R104, R104, UR5 ;  /* 0x0000000568687c20 */ /* 0x000fe20008410000 */
[----:B------:R-:W-:Y:S01]  /*7eb0*/  UMOV UR34, UR11 ;  /* 0x0000000b00227c82 */ /* 0x000fe20008000000 */
[----:B------:R-:W-:Y:S01]  /*7ec0*/  FMUL.FTZ R108, R108, UR5 ;  /* 0x000000056c6c7c20 */ /* 0x000fe20008410000 */
[----:B------:R-:W-:Y:S01]  /*7ed0*/  HGMMA.64x96x16.F32 R24, gdesc[UR32].tnspB, R24, gsb0 ;  /* 0x41600000201879f0 */ /* 0x000fe20008000818 */
[----:B------:R-:W-:Y:S01]  /*7ee0*/  UIADD3 UR32, UR10, 0x180, URZ ;  /* 0x000001800a207890 */ /* 0x000fe2000fffe03f */
[----:B------:R-:W4:Y:S01]  /*7ef0*/  MUFU.TANH R10, R10 ;  /* 0x0000000a000a7308 */ /* 0x000f220000002400 */
[----:B------:R-:W-:Y:S01]  /*7f00*/  UIADD3 UR34, UR11, 0x40, URZ ;  /* 0x000000400b227890 */ /* 0x000fe2000fffe03f */
[----:B------:R-:W-:Y:S01]  /*7f10*/  FMUL.FTZ R101, R101, UR5 ;  /* 0x0000000565657c20 */ /* 0x000fe20008410000 */
[----:B------:R-:W-:Y:S01]  /*7f20*/  UMOV UR33, 0xc0000010 ;  /* 0xc000001000217882 */ /* 0x000fe20000000000 */
[----:B------:R-:W-:Y:S01]  /*7f30*/  UMOV UR35, 0x80000020 ;  /* 0x8000002000237882 */ /* 0x000fe20000000000 */
[----:B------:R-:W-:Y:S01]  /*7f40*/  FMUL.FTZ R97, R97, UR5 ;  /* 0x0000000561617c20 */ /* 0x000fe20008410000 */
[----:B------:R-:W-:Y:S01]  /*7f50*/  FMUL.FTZ R96, R96, UR5 ;  /* 0x0000000560607c20 */ /* 0x000fe20008410000 */
[----:B------:R-:W-:Y:S01]  /*7f60*/  FMUL.FTZ R100, R100, UR5 ;  /* 0x0000000564647c20 */ /* 0x000fe20008410000 */
[----:B------:R-:W5:Y:S01]  /*7f70*/  MUFU.TANH R15, R15 ;  /* 0x0000000f000f7308 */ /* 0x000f620000002400 */
[----:B------:R-:W-:Y:S01]  /*7f80*/  FMUL.FTZ R93, R93, UR5 ;  /* 0x000000055d5d7c20 */ /* 0x000fe20008410000 */
[----:B--2---:R-:W-:-:S02]  /*7f90*/  IMAD.IADD R124, R125, 0x1, R124 ;  /* 0x000000017d7c7824 */ /* 0x004fc400078e027c */
[----:B------:R-:W-:Y:S01]  /*7fa0*/  FMUL.FTZ R89, R89, UR5 ;  /* 0x0000000559597c20 */ /* 0x000fe20008410000 */
[----:B------:R-:W2:Y:S01]  /*7fb0*/  SHFL.IDX PT, R128, R128, 0x1, 0x1c1f ;  /* 0x003c1f0080807f89 */ /* 0x000ea200000e0000 */
[----:B------:R-:W-:Y:S01]  /*7fc0*/  FMUL.FTZ R88, R88, UR5 ;  /* 0x0000000558587c20 */ /* 0x000fe20008410000 */
[----:B------:R-:W-:Y:S01]  /*7fd0*/  FMUL.FTZ R92, R92, UR5 ;  /* 0x000000055c5c7c20 */ /* 0x000fe20008410000 */
[C---:B------:R-:W-:Y:S01]  /*7fe0*/  ISETP.GT.AND P6, PT, R124.reuse, 0x9, PT ;  /* 0x000000097c00780c */ /* 0x040fe20003fc4270 */
[----:B------:R-:W2:Y:S01]  /*7ff0*/  MUFU.TANH R13, R13 ;  /* 0x0000000d000d7308 */ /* 0x000ea20000002400 */
[----:B------:R-:W-:Y:S01]  /*8000*/  ISETP.GT.AND P4, PT, R124, 0x1, PT ;  /* 0x000000017c00780c */ /* 0x000fe20003f84270 */
[----:B------:R-:W-:Y:S01]  /*8010*/  FMUL.FTZ R81, R81, UR5 ;  /* 0x0000000551517c20 */ /* 0x000fe20008410000 */
[----:B0-----:R-:W-:Y:S01]  /*8020*/  FSEL R11, R11, -INF , P6 ;  /* 0xff8000000b0b7808 */ /* 0x001fe20003000000 */
[----:B------:R-:W-:Y:S01]  /*8030*/  FMUL.FTZ R80, R80, UR5 ;  /* 0x0000000550507c20 */ /* 0x000fe20008410000 */
[----:B------:R-:W-:Y:S01]  /*8040*/  ISETP.GT.AND P5, PT, R124, RZ, PT ;  /* 0x000000ff7c00720c */ /* 0x000fe20003fa4270 */
[----:B------:R-:W-:Y:S01]  /*8050*/  FMUL.FTZ R84, R84, UR5 ;  /* 0x0000000554547c20 */ /* 0x000fe20008410000 */
[----:B------:R-:W-:Y:S01]  /*8060*/  ISETP.GT.AND P3, PT, R124, 0x8, PT ;  /* 0x000000087c00780c */ /* 0x000fe20003f64270 */
[----:B------:R-:W0:Y:S01]  /*8070*/  MUFU.TANH R12, R12 ;  /* 0x0000000c000c7308 */ /* 0x000e220000002400 */
[----:B-1----:R-:W-:Y:S01]  /*8080*/  FSEL R8, R8, -INF , P4 ;  /* 0xff80000008087808 */ /* 0x002fe20002000000 */
[----:B------:R-:W-:Y:S01]  /*8090*/  FMUL.FTZ R9, R138, UR5 ;  /* 0x000000058a097c20 */ /* 0x000fe20008410000 */
[C---:B------:R-:W-:Y:S01]  /*80a0*/  ISETP.GT.AND P6, PT, R124.reuse, 0x19, PT ;  /* 0x000000197c00780c */ /* 0x040fe20003fc4270 */
[----:B------:R-:W-:Y:S01]  /*80b0*/  FMUL.FTZ R139, R139, UR5 ;  /* 0x000000058b8b7c20 */ /* 0x000fe20008410000 */
[----:B------:R-:W-:Y:S01]  /*80c0*/  ISETP.GT.AND P4, PT, R124, 0x11, PT ;  /* 0x000000117c00780c */ /* 0x000fe20003f84270 */
[----:B------:R-:W-:Y:S01]  /*80d0*/  FMUL.FTZ R142, R142, UR5 ;  /* 0x000000058e8e7c20 */ /* 0x000fe20008410000 */
[----:B---3--:R-:W-:Y:S01]  /*80e0*/  FSEL R7, R7, -INF , P5 ;  /* 0xff80000007077808 */ /* 0x008fe20002800000 */
[----:B------:R-:W1:Y:S01]  /*80f0*/  MUFU.TANH R14, R14 ;  /* 0x0000000e000e7308 */ /* 0x000e620000002400 */
[----:B----4-:R-:W-:Y:S01]  /*8100*/  FSEL R10, R10, -INF , P3 ;  /* 0xff8000000a0a7808 */ /* 0x010fe20001800000 */
[----:B------:R-:W-:Y:S01]  /*8110*/  FMUL.FTZ R143, R143, UR5 ;  /* 0x000000058f8f7c20 */ /* 0x000fe20008410000 */
[----:B-----5:R-:W-:Y:S01]  /*8120*/  FSEL R15, R15, -INF , P6 ;  /* 0xff8000000f0f7808 */ /* 0x020fe20003000000 */
[----:B--2---:R-:W-:Y:S01]  /*8130*/  IMAD.IADD R125, R125, 0x1, R128 ;  /* 0x000000017d7d7824 */ /* 0x004fe200078e0280 */
[----:B------:R-:W-:Y:S01]  /*8140*/  ISETP.GT.AND P5, PT, R124, 0x10, PT ;  /* 0x000000107c00780c */ /* 0x000fe20003fa4270 */
[----:B------:R-:W-:Y:S01]  /*8150*/  FMUL.FTZ R130, R130, UR5 ;  /* 0x0000000582827c20 */ /* 0x000fe20008410000 */
[C---:B------:R-:W-:Y:S01]  /*8160*/  ISETP.GT.AND P3, PT, R124.reuse, 0x18, PT ;  /* 0x000000187c00780c */ /* 0x040fe20003f64270 */
[----:B------:R-:W2:Y:S01]  /*8170*/  MUFU.TANH R121, R121 ;  /* 0x0000007900797308 */ /* 0x000ea20000002400 */
[----:B------:R-:W-:Y:S01]  /*8180*/  FSEL R13, R13, -INF , P4 ;  /* 0xff8000000d0d7808 */ /* 0x000fe20002000000 */
[----:B------:R-:W-:Y:S01]  /*8190*/  FMUL.FTZ R131, R131, UR5 ;  /* 0x0000000583837c20 */ /* 0x000fe20008410000 */
[----:B------:R-:W-:Y:S01]  /*81a0*/  ISETP.GT.AND P6, PT, R124, 0x29, PT ;  /* 0x000000297c00780c */ /* 0x000fe20003fc4270 */
[----:B------:R-:W-:Y:S01]  /*81b0*/  FMUL.FTZ R134, R134, UR5 ;  /* 0x0000000586867c20 */ /* 0x000fe20008410000 */
[----:B------:R-:W-:Y:S01]  /*81c0*/  ISETP.GT.AND P4, PT, R124, 0x21, PT ;  /* 0x000000217c00780c */ /* 0x000fe20003f84270 */
[----:B------:R-:W-:Y:S01]  /*81d0*/  FMUL.FTZ R135, R135, UR5 ;  /* 0x0000000587877c20 */ /* 0x000fe20008410000 */
[----:B0-----:R-:W-:Y:S01]  /*81e0*/  FSEL R12, R12, -INF , P5 ;  /* 0xff8000000c0c7808 */ /* 0x001fe20002800000 */
[----:B------:R-:W0:Y:S01]  /*81f0*/  MUFU.TANH R21, R21 ;  /* 0x0000001500157308 */ /* 0x000e220000002400 */
[----:B-1----:R-:W-:Y:S01]  /*8200*/  FSEL R14, R14, -INF , P3 ;  /* 0xff8000000e0e7808 */ /* 0x002fe20001800000 */
[----:B------:R-:W-:Y:S01]  /*8210*/  FMUL.FTZ R122, R122, UR5 ;  /* 0x000000057a7a7c20 */ /* 0x000fe20008410000 */
[C---:B------:R-:W-:Y:S01]  /*8220*/  ISETP.GT.AND P5, PT, R124.reuse, 0x20, PT ;  /* 0x000000207c00780c */ /* 0x040fe20003fa4270 */
[----:B------:R-:W-:Y:S01]  /*8230*/  FMUL.FTZ R123, R123, UR5 ;  /* 0x000000057b7b7c20 */ /* 0x000fe20008410000 */
[----:B------:R-:W-:Y:S01]  /*8240*/  ISETP.GT.AND P3, PT, R124, 0x28, PT ;  /* 0x000000287c00780c */ /* 0x000fe20003f64270 */
[----:B------:R-:W-:Y:S01]  /*8250*/  FMUL.FTZ R126, R126, UR5 ;  /* 0x000000057e7e7c20 */ /* 0x000fe20008410000 */
[----:B------:R-:W-:Y:S01]  /*8260*/  LOP3.LUT R22, R22, 0xfffffffb, RZ, 0xc0, !PT ;  /* 0xfffffffb16167812 */ /* 0x000fe200078ec0ff */
[----:B------:R-:W1:Y:S01]  /*8270*/  MUFU.TANH R20, R20 ;  /* 0x0000001400147308 */ /* 0x000e620000002400 */
[----:B--2---:R-:W-:Y:S01]  /*8280*/  FSEL R121, R121, -INF , P6 ;  /* 0xff80000079797808 */ /* 0x004fe20003000000 */
[----:B------:R-:W-:Y:S01]  /*8290*/  FMUL.FTZ R127, R127, UR5 ;  /* 0x000000057f7f7c20 */ /* 0x000fe20008410000 */
[----:B------:R-:W-:Y:S01]  /*82a0*/  ISETP.GT.AND P6, PT, R124, 0x39, PT ;  /* 0x000000397c00780c */ /* 0x000fe20003fc4270 */
[----:B------:R-:W-:Y:S01]  /*82b0*/  FMUL.FTZ R114, R114, UR5 ;  /* 0x0000000572727c20 */ /* 0x000fe20008410000 */
[----:B------:R-:W-:Y:S01]  /*82c0*/  @P0 LOP3.LUT R22, R22, 0x4, RZ, 0xfc, !PT ;  /* 0x0000000416160812 */ /* 0x000fe200078efcff */
[----:B------:R-:W-:Y:S01]  /*82d0*/  FMUL.FTZ R115, R115, UR5 ;  /* 0x0000000573737c20 */ /* 0x000fe20008410000 */
[----:B------:R-:W-:Y:S01]  /*82e0*/  ISETP.GT.AND P0, PT, R124, 0x80, PT ;  /* 0x000000807c00780c */ /* 0x000fe20003f04270 */
[----:B------:R-:W2:Y:S01]  /*82f0*/  MUFU.TANH R120, R120 ;  /* 0x0000007800787308 */ /* 0x000ea20000002400 */
[----:B0-----:R-:W-:Y:S01]  /*8300*/  FSEL R21, R21, -INF , P4 ;  /* 0xff80000015157808 */ /* 0x001fe20002000000 */
[----:B------:R-:W-:Y:S01]  /*8310*/  FMUL.FTZ R118, R118, UR5 ;  /* 0x0000000576767c20 */ /* 0x000fe20008410000 */
[----:B------:R-:W-:Y:S01]  /*8320*/  ISETP.GT.AND P4, PT, R124, 0x31, PT ;  /* 0x000000317c00780c */ /* 0x000fe20003f84270 */
[----:B------:R-:W-:Y:S01]  /*8330*/  FMUL.FTZ R119, R119, UR5 ;  /* 0x0000000577777c20 */ /* 0x000fe20008410000 */
[----:B------:R-:W-:Y:S01]  /*8340*/  LOP3.LUT R22, R22, 0xfffffffd, RZ, 0xc0, !PT ;  /* 0xfffffffd16167812 */ /* 0x000fe200078ec0ff */
[----:B------:R-:W-:Y:S01]  /*8350*/  FMUL.FTZ R106, R106, UR5 ;  /* 0x000000056a6a7c20 */ /* 0x000fe20008410000 */
[----:B------:R-:W-:Y:S01]  /*8360*/  FMUL.FTZ R107, R107, UR5 ;  /* 0x000000056b6b7c20 */ /* 0x000fe20008410000 */
[----:B------:R-:W0:Y:S01]  /*8370*/  MUFU.TANH R117, R117 ;  /* 0x0000007500757308 */ /* 0x000e220000002400 */
[----:B-1----:R-:W-:Y:S01]  /*8380*/  FSEL R20, R20, -INF , P5 ;  /* 0xff80000014147808 */ /* 0x002fe20002800000 */
[----:B------:R-:W-:Y:S01]  /*8390*/  FMUL.FTZ R110, R110, UR5 ;  /* 0x000000056e6e7c20 */ /* 0x000fe20008410000 */
[----:B------:R-:W-:Y:S01]  /*83a0*/  ISETP.GT.AND P5, PT, R124, 0x30, PT ;  /* 0x000000307c00780c */ /* 0x000fe20003fa4270 */
[----:B------:R-:W-:Y:S01]  /*83b0*/  FMUL.FTZ R111, R111, UR5 ;  /* 0x000000056f6f7c20 */ /* 0x000fe20008410000 */
[----:B------:R-:W-:Y:S01]  /*83c0*/  FMUL.FTZ R98, R98, UR5 ;  /* 0x0000000562627c20 */ /* 0x000fe20008410000 */
[----:B------:R-:W-:Y:S01]  /*83d0*/  FMUL.FTZ R99, R99, UR5 ;  /* 0x0000000563637c20 */ /* 0x000fe20008410000 */
[----:B------:R-:W-:Y:S01]  /*83e0*/  FMUL.FTZ R102, R102, UR5 ;  /* 0x0000000566667c20 */ /* 0x000fe20008410000 */
[----:B------:R-:W1:Y:S01]  /*83f0*/  MUFU.TANH R113, R113 ;  /* 0x0000007100717308 */ /* 0x000e620000002400 */
[----:B--2---:R-:W-:Y:S01]  /*8400*/  FSEL R120, R120, -INF , P3 ;  /* 0xff80000078787808 */ /* 0x004fe20001800000 */
[----:B------:R-:W-:Y:S01]  /*8410*/  FMUL.FTZ R103, R103, UR5 ;  /* 0x0000000567677c20 */ /* 0x000fe20008410000 */
[----:B------:R-:W-:Y:S01]  /*8420*/  ISETP.GT.AND P3, PT, R124, 0x38, PT ;  /* 0x000000387c00780c */ /* 0x000fe20003f64270 */
[----:B------:R-:W-:Y:S01]  /*8430*/  FMUL.FTZ R90, R90, UR5 ;  /* 0x000000055a5a7c20 */ /* 0x000fe20008410000 */
[----:B------:R-:W-:Y:S01]  /*8440*/  FMUL.FTZ R91, R91, UR5 ;  /* 0x000000055b5b7c20 */ /* 0x000fe20008410000 */
[----:B------:R-:W-:Y:S01]  /*8450*/  FMUL.FTZ R94, R94, UR5 ;  /* 0x000000055e5e7c20 */ /* 0x000fe20008410000 */
[----:B------:R-:W-:Y:S01]  /*8460*/  FMUL.FTZ R95, R95, UR5 ;  /* 0x000000055f5f7c20 */ /* 0x000fe20008410000 */
[----:B------:R-:W2:Y:S01]  /*8470*/  MUFU.TANH R112, R112 ;  /* 0x0000007000707308 */ /* 0x000ea20000002400 */
[----:B0-----:R-:W-:Y:S01]  /*8480*/  FSEL R117, R117, -INF , P6 ;  /* 0xff80000075757808 */ /* 0x001fe20003000000 */
[----:B------:R-:W-:Y:S01]  /*8490*/  FMUL.FTZ R82, R82, UR5 ;  /* 0x0000000552527c20 */ /* 0x000fe20008410000 */
[----:B------:R-:W-:Y:S01]  /*84a0*/  ISETP.GT.AND P6, PT, R124, 0x49, PT ;  /* 0x000000497c00780c */ /* 0x000fe20003fc4270 */
[----:B------:R-:W-:Y:S01]  /*84b0*/  FMUL.FTZ R83, R83, UR5 ;  /* 0x0000000553537c20 */ /* 0x000fe20008410000 */
[----:B------:R-:W-:Y:S01]  /*84c0*/  FMUL.FTZ R86, R86, UR5 ;  /* 0x0000000556567c20 */ /* 0x000fe20008410000 */
[----:B------:R-:W-:Y:S01]  /*84d0*/  FMUL.FTZ R87, R87, UR5 ;  /* 0x0000000557577c20 */ /* 0x000fe20008410000 */
[----:B------:R-:W-:Y:S01]  /*84e0*/  FMUL.FTZ R74, R74, UR5 ;  /* 0x000000054a4a7c20 */ /* 0x000fe20008410000 */
[----:B------:R-:W0:Y:S01]  /*84f0*/  MUFU.TANH R116, R116 ;  /* 0x0000007400747308 */ /* 0x000e220000002400 */
[----:B-1----:R-:W-:Y:S01]  /*8500*/  FSEL R113, R113, -INF , P4 ;  /* 0xff80000071717808 */ /* 0x002fe20002000000 */
[----:B------:R-:W-:Y:S01]  /*8510*/  FMUL.FTZ R75, R75, UR5 ;  /* 0x000000054b4b7c20 */ /* 0x000fe20008410000 */
[----:B------:R-:W-:Y:S01]  /*8520*/  ISETP.GT.AND P4, PT, R124, 0x41, PT ;  /* 0x000000417c00780c */ /* 0x000fe20003f84270 */
[----:B------:R-:W-:-:S02]  /*8530*/  WARPGROUP.DEPBAR.LE gsb0, 0x0 ;  /* 0x00008000000079c5 */ /* 0x000fc40000010000 */
[----:B------:R-:W-:Y:S01]  /*8540*/  WARPGROUP.ARRIVE ;  /* 0x00000000000079c5 */ /* 0x000fe20000000000 */
[----:B------:R-:W-:Y:S01]  /*8550*/  FMUL.FTZ R78, R78, UR5 ;  /* 0x000000054e4e7c20 */ /* 0x000fe20008410000 */
[----:B------:R-:W1:Y:S01]  /*8560*/  MUFU.TANH R109, R109 ;  /* 0x0000006d006d7308 */ /* 0x000e620000002400 */
[----:B--2---:R-:W-:Y:S01]  /*8570*/  FSEL R112, R112, -INF , P5 ;  /* 0xff80000070707808 */ /* 0x004fe20002800000 */
[----:B------:R-:W-:Y:S01]  /*8580*/  FMUL.FTZ R79, R79, UR5 ;  /* 0x000000054f4f7c20 */ /* 0x000fe20008410000 */
[----:B------:R-:W-:Y:S01]  /*8590*/  ISETP.GT.AND P5, PT, R124, 0x40, PT ;  /* 0x000000407c00780c */ /* 0x000fe20003fa4270 */
[----:B------:R-:W-:Y:S01]  /*85a0*/  HGMMA.64x96x16.F32 R24, gdesc[UR32].tnspB, R24, gsb0 ;  /* 0x41600000201879f0 */ /* 0x000fe20008000818 */
[----:B------:R-:W-:Y:S01]  /*85b0*/  UIADD3 UR32, UR10, 0x300, URZ ;  /* 0x000003000a207890 */ /* 0x000fe2000fffe03f */
[----:B------:R-:W-:Y:S01]  /*85c0*/  FMUL.FTZ R85, R85, UR5 ;  /* 0x0000000555557c20 */ /* 0x000fe20008410000 */
[----:B------:R-:W-:Y:S01]  /*85d0*/  UIADD3 UR34, UR11, 0x80, URZ ;  /* 0x000000800b227890 */ /* 0x000fe2000fffe03f */
[----:B------:R-:W2:Y:S01]  /*85e0*/  MUFU.TANH R105, R105 ;  /* 0x0000006900697308 */ /* 0x000ea20000002400 */
[----:B------:R-:W-:Y:S01]  /*85f0*/  UMOV UR33, 0xc0000010 ;  /* 0xc000001000217882 */ /* 0x000fe20000000000 */
[----:B------:R-:W-:Y:S01]  /*8600*/  UMOV UR35, 0x80000020 ;  /* 0x8000002000237882 */ /* 0x000fe20000000000 */
[----:B0-----:R-:W-:Y:S01]  /*8610*/  FSEL R116, R116, -INF , P3 ;  /* 0xff80000074747808 */ /* 0x001fe20001800000 */
[----:B------:R-:W-:Y:S01]  /*8620*/  ULDC UR4, c[0x0][0x988] ;  /* 0x0002620000047ab9 */ /* 0x000fe20000000800 */
[----:B------:R-:W-:Y:S01]  /*8630*/  ISETP.GT.AND P3, PT, R124, 0x48, PT ;  /* 0x000000487c00780c */ /* 0x000fe20003f64270 */
[----:B------:R-:W-:Y:S01]  /*8640*/  FMUL.FTZ R72, R72, UR5 ;  /* 0x0000000548487c20 */ /* 0x000fe20008410000 */
[----:B------:R-:W-:Y:S01]  /*8650*/  FMUL.FTZ R76, R76, UR5 ;  /* 0x000000054c4c7c20 */ /* 0x000fe20008410000 */
[----:B------:R-:W0:Y:S01]  /*8660*/  MUFU.TANH R104, R104 ;  /* 0x0000006800687308 */ /* 0x000e220000002400 */
[----:B-1----:R-:W-:Y:S01]  /*8670*/  FSEL R109, R109, -INF , P6 ;  /* 0xff8000006d6d7808 */ /* 0x002fe20003000000 */
[----:B------:R-:W-:Y:S01]  /*8680*/  FMUL.FTZ R77, R77, UR5 ;  /* 0x000000054d4d7c20 */ /* 0x000fe20008410000 */
[----:B------:R-:W-:Y:S01]  /*8690*/  ISETP.GT.AND P6, PT, R124, 0x59, PT ;  /* 0x000000597c00780c */ /* 0x000fe20003fc4270 */
[----:B------:R-:W1:Y:S01]  /*86a0*/  S2R R138, SR_TID.X ;  /* 0x00000000008a7919 */ /* 0x000e620000002100 */
[----:B------:R-:W-:Y:S01]  /*86b0*/  R2UR UR14, R6 ;  /* 0x00000000060e72ca */ /* 0x000fe200000e0000 */
[----:B------:R-:W-:-:S02]  /*86c0*/  UMOV UR39, UR60 ;  /* 0x0000003c00277c82 */ /* 0x000fc40008000000 */
[----:B------:R-:W3:Y:S01]  /*86d0*/  MUFU.TANH R108, R108 ;  /* 0x0000006c006c7308 */ /* 0x000ee20000002400 */
[----:B--2---:R-:W-:Y:S02]  /*86e0*/  FSEL R105, R105, -INF , P4 ;  /* 0xff80000069697808 */ /* 0x004fe40002000000 */
[----:B------:R-:W-:-:S05]  /*86f0*/  ISETP.GT.AND P4, PT, R124, 0x51, PT ;  /* 0x000000517c00780c */ /* 0x000fca0003f84270 */
[----:B------:R-:W2:Y:S01]  /*8700*/  MUFU.TANH R101, R101 ;  /* 0x0000006500657308 */ /* 0x000ea20000002400 */
[----:B0-----:R-:W-:Y:S01]  /*8710*/  FSEL R104, R104, -INF , P5 ;  /* 0xff80000068687808 */ /* 0x001fe20002800000 */
[----:B------:R-:W-:Y:S01]  /*8720*/  UISETP.GT.AND UP1, UPT, UR38, UR14, UPT ;  /* 0x0000000e2600728c */ /* 0x000fe2000bf24270 */
[----:B------:R-:W-:-:S05]  /*8730*/  ISETP.GT.AND P5, PT, R124, 0x50, PT ;  /* 0x000000507c00780c */ /* 0x000fca0003fa4270 */
[----:B------:R-:W0:Y:S01]  /*8740*/  MUFU.TANH R97, R97 ;  /* 0x0000006100617308 */ /* 0x000e220000002400 */
[----:B---3--:R-:W-:Y:S02]  /*8750*/  FSEL R108, R108, -INF , P3 ;  /* 0xff8000006c6c7808 */ /* 0x008fe40001800000 */
[----:B------:R-:W-:-:S05]  /*8760*/  ISETP.GT.AND P3, PT, R124, 0x58, PT ;  /* 0x000000587c00780c */ /* 0x000fca0003f64270 */
[----:B------:R-:W3:Y:S01]  /*8770*/  MUFU.TANH R96, R96 ;  /* 0x0000006000607308 */ /* 0x000ee20000002400 */
[----:B--2---:R-:W-:Y:S02]  /*8780*/  FSEL R101, R101, -INF , P6 ;  /* 0xff80000065657808 */ /* 0x004fe40003000000 */
[----:B------:R-:W-:Y:S02]  /*8790*/  ISETP.GT.AND P6, PT, R124, 0x69, PT ;  /* 0x000000697c00780c */ /* 0x000fe40003fc4270 */
[----:B-1----:R-:W-:-:S03]  /*87a0*/  SHF.R.U32.HI R137, RZ, 0x7, R138 ;  /* 0x00000007ff897819 */ /* 0x002fc6000001168a */
[----:B------:R-:W1:Y:S01]  /*87b0*/  MUFU.TANH R100, R100 ;  /* 0x0000006400647308 */ /* 0x000e620000002400 */
[----:B0-----:R-:W-:Y:S02]  /*87c0*/  FSEL R97, R97, -INF , P4 ;  /* 0xff80000061617808 */ /* 0x001fe40002000000 */
[----:B------:R-:W-:-:S05]  /*87d0*/  ISETP.GT.AND P4, PT, R124, 0x61, PT ;  /* 0x000000617c00780c */ /* 0x000fca0003f84270 */
[----:B------:R-:W0:Y:S01]  /*87e0*/  MUFU.TANH R93, R93 ;  /* 0x0000005d005d7308 */ /* 0x000e220000002400 */
[----:B---3--:R-:W-:Y:S02]  /*87f0*/  FSEL R96, R96, -INF , P5 ;  /* 0xff80000060607808 */ /* 0x008fe40002800000 */
[----:B------:R-:W-:-:S05]  /*8800*/  ISETP.GT.AND P5, PT, R124, 0x60, PT ;  /* 0x000000607c00780c */ /* 0x000fca0003fa4270 */
[----:B------:R-:W2:Y:S01]  /*8810*/  MUFU.TANH R89, R89 ;  /* 0x0000005900597308 */ /* 0x000ea20000002400 */
[----:B-1----:R-:W-:Y:S02]  /*8820*/  FSEL R100, R100, -INF , P3 ;  /* 0xff80000064647808 */ /* 0x002fe40001800000 */
[----:B------:R-:W-:-:S05]  /*8830*/  ISETP.GT.AND P3, PT, R124, 0x68, PT ;  /* 0x000000687c00780c */ /* 0x000fca0003f64270 */
[----:B------:R-:W1:Y:S01]  /*8840*/  MUFU.TANH R88, R88 ;  /* 0x0000005800587308 */ /* 0x000e620000002400 */
[----:B0-----:R-:W-:Y:S02]  /*8850*/  FSEL R93, R93, -INF , P6 ;  /* 0xff8000005d5d7808 */ /* 0x001fe40003000000 */
[----:B------:R-:W-:-:S05]  /*8860*/  ISETP.GT.AND P6, PT, R124, 0x79, PT ;  /* 0x000000797c00780c */ /* 0x000fca0003fc4270 */
[----:B------:R-:W0:Y:S01]  /*8870*/  MUFU.TANH R92, R92 ;  /* 0x0000005c005c7308 */ /* 0x000e220000002400 */
[----:B--2---:R-:W-:Y:S02]  /*8880*/  FSEL R89, R89, -INF , P4 ;  /* 0xff80000059597808 */ /* 0x004fe40002000000 */
[----:B------:R-:W-:-:S05]  /*8890*/  ISETP.GT.AND P4, PT, R124, 0x71, PT ;  /* 0x000000717c00780c */ /* 0x000fca0003f84270 */
[----:B------:R-:W2:Y:S01]  /*88a0*/  MUFU.TANH R81, R81 ;  /* 0x0000005100517308 */ /* 0x000ea20000002400 */
[----:B-1----:R-:W-:Y:S02]  /*88b0*/  FSEL R88, R88, -INF , P5 ;  /* 0xff80000058587808 */ /* 0x002fe40002800000 */
[----:B------:R-:W-:Y:S02]  /*88c0*/  ISETP.GT.AND P5, PT, R124, 0x70, PT ;  /* 0x000000707c00780c */ /* 0x000fe40003fa4270 */
[----:B------:R-:W-:Y:S02]  /*88d0*/  @P6 LOP3.LUT R22, R22, 0x2, RZ, 0xfc, !PT ;  /* 0x0000000216166812 */ /* 0x000fe400078efcff */
[----:B------:R-:W-:Y:S01]  /*88e0*/  ISETP.GT.AND P6, PT, R125, RZ, PT ;  /* 0x000000ff7d00720c */ /* 0x000fe20003fc4270 */
[----:B------:R-:W1:Y:S01]  /*88f0*/  MUFU.TANH R80, R80 ;  /* 0x0000005000507308 */ /* 0x000e620000002400 */
[----:B0-----:R-:W-:Y:S01]  /*8900*/  FSEL R92, R92, -INF , P3 ;  /* 0xff8000005c5c7808 */ /* 0x001fe20001800000 */
[----:B------:R-:W-:-:S02]  /*8910*/  WARPGROUP.DEPBAR.LE gsb0, 0x0 ;  /* 0x00008000000079c5 */ /* 0x000fc40000010000 */
[----:B------:R-:W-:Y:S01]  /*8920*/  WARPGROUP.ARRIVE ;  /* 0x00000000000079c5 */ /* 0x000fe20000000000 */
[----:B------:R-:W-:-:S03]  /*8930*/  ISETP.GT.AND P3, PT, R124, 0x78, PT ;  /* 0x000000787c00780c */ /* 0x000fc60003f64270 */
[----:B------:R-:W0:Y:S01]  /*8940*/  MUFU.TANH R84, R84 ;  /* 0x0000005400547308 */ /* 0x000e220000002400 */
[----:B--2---:R-:W-:Y:S01]  /*8950*/  FSEL R128, R81, -INF , P4 ;  /* 0xff80000051807808 */ /* 0x004fe20002000000 */
[----:B------:R-:W-:Y:S01]  /*8960*/  HGMMA.64x96x16.F32 R24, gdesc[UR32].tnspB, R24, gsb0 ;  /* 0x41600000201879f0 */ /* 0x000fe20008000818 */
[----:B------:R-:W-:Y:S01]  /*8970*/  ISETP.GT.AND P4, PT, R124, 0x88, PT ;  /* 0x000000887c00780c */ /* 0x000fe20003f84270 */
[----:B------:R-:W-:Y:S02]  /*8980*/  UIADD3 UR32, UR10, 0x480, URZ ;  /* 0x000004800a207890 */ /* 0x000fe4000fffe03f */
[----:B------:R-:W-:Y:S02]  /*8990*/  UIADD3 UR34, UR11, 0xc0, URZ ;  /* 0x000000c00b227890 */ /* 0x000fe4000fffe03f */
[----:B------:R-:W2:Y:S01]  /*89a0*/  MUFU.TANH R9, R9 ;  /* 0x0000000900097308 */ /* 0x000ea20000002400 */
[----:B-1----:R-:W-:Y:S01]  /*89b0*/  FSEL R80, R80, -INF , P5 ;  /* 0xff80000050507808 */ /* 0x002fe20002800000 */
[----:B------:R-:W-:Y:S01]  /*89c0*/  UMOV UR33, 0xc0000010 ;  /* 0xc000001000217882 */ /* 0x000fe20000000000 */
[----:B------:R-:W-:Y:S01]  /*89d0*/  ISETP.GT.AND P5, PT, R124, 0x81, PT ;  /* 0x000000817c00780c */ /* 0x000fe20003fa4270 */
[----:B------:R-:W-:-:S04]  /*89e0*/  UMOV UR35, 0x80000020 ;  /* 0x8000002000237882 */ /* 0x000fc80000000000 */
        /* <DEDUP_REMOVED lines=32> */
[C---:B------:R-:W-:Y:S01]  /*8bf0*/  ISETP.GT.AND P6, PT, R125.reuse, 0x28, PT ;  /* 0x000000287d00780c */ /* 0x040fe20003fc4270 */
[----:B------:R-:W-:Y:S02]  /*8c00*/  WARPGROUP.DEPBAR.LE gsb0, 0x0 ;  /* 0x00008000000079c5 */ /* 0x000fe40000010000 */
[----:B------:R-:W-:Y:S02]  /*8c10*/  WARPGROUP.ARRIVE ;  /* 0x00000000000079c5 */ /* 0x000fe40000000000 */
[----:B------:R-:W2:Y:S01]  /*8c20*/  MUFU.TANH R114, R114 ;  /* 0x0000007200727308 */ /* 0x000ea20000002400 */
[----:B-1----:R-:W-:Y:S02]  /*8c30*/  FSEL R126, R126, -INF , P6 ;  /* 0xff8000007e7e7808 */ /* 0x002fe40003000000 */
[----:B------:R-:W-:Y:S01]  /*8c40*/  ISETP.GT.AND P6, PT, R125, 0x29, PT ;  /* 0x000000297d00780c */ /* 0x000fe20003fc4270 */
[----:B------:R-:W-:Y:S01]  /*8c50*/  HGMMA.64x96x16.F32 R24, gdesc[UR32].tnspB, R24, gsb0 ;  /* 0x41600000201879f0 */ /* 0x000fe20008000818 */
[----:B------:R-:W-:-:S02]  /*8c60*/  UIADD3 UR32, UR10, 0x600, URZ ;  /* 0x000006000a207890 */ /* 0x000fc4000fffe03f */
[----:B0-----:R-:W-:Y:S01]  /*8c70*/  FSEL R127, R127, -INF , P6 ;  /* 0xff8000007f7f7808 */ /* 0x001fe20003000000 */
[----:B------:R-:W0:Y:S01]  /*8c80*/  MUFU.TANH R115, R115 ;  /* 0x0000007300737308 */ /* 0x000e220000002400 */
[----:B------:R-:W-:Y:S01]  /*8c90*/  ISETP.GT.AND P6, PT, R125, 0x30, PT ;  /* 0x000000307d00780c */ /* 0x000fe20003fc4270 */
[----:B------:R-:W-:Y:S01]  /*8ca0*/  UIADD3 UR34, UR11, 0x100, URZ ;  /* 0x000001000b227890 */ /* 0x000fe2000fffe03f */
[----:B------:R-:W-:Y:S01]  /*8cb0*/  UMOV UR33, 0xc0000010 ;  /* 0xc000001000217882 */ /* 0x000fe20000000000 */
[----:B------:R-:W-:-:S04]  /*8cc0*/  UMOV UR35, 0x80000020 ;  /* 0x8000002000237882 */ /* 0x000fc80000000000 */
[----:B------:R-:W1:Y:S01]  /*8cd0*/  MUFU.TANH R118, R118 ;  /* 0x0000007600767308 */ /* 0x000e620000002400 */
[----:B--2---:R-:W-:Y:S02]  /*8ce0*/  FSEL R114, R114, -INF , P6 ;  /* 0xff80000072727808 */ /* 0x004fe40003000000 */
[----:B------:R-:W-:-:S05]  /*8cf0*/  ISETP.GT.AND P6, PT, R125, 0x31, PT ;  /* 0x000000317d00780c */ /* 0x000fca0003fc4270 */
        /* <DEDUP_REMOVED lines=32> */
[C---:B------:R-:W-:Y:S01]  /*8f00*/  ISETP.GT.AND P6, PT, R125.reuse, 0x60, PT ;  /* 0x000000607d00780c */ /* 0x040fe20003fc4270 */
[----:B------:R-:W-:Y:S02]  /*8f10*/  WARPGROUP.DEPBAR.LE gsb0, 0x0 ;  /* 0x00008000000079c5 */ /* 0x000fe40000010000 */
[----:B------:R-:W-:Y:S02]  /*8f20*/  WARPGROUP.ARRIVE ;  /* 0x00000000000079c5 */ /* 0x000fe40000000000 */
[----:B------:R-:W1:Y:S01]  /*8f30*/  MUFU.TANH R94, R94 ;  /* 0x0000005e005e7308 */ /* 0x000e620000002400 */
[----:B--2---:R-:W-:Y:S02]  /*8f40*/  FSEL R90, R90, -INF , P6 ;  /* 0xff8000005a5a7808 */ /* 0x004fe40003000000 */
[----:B------:R-:W-:Y:S01]  /*8f50*/  ISETP.GT.AND P6, PT, R125, 0x61, PT ;  /* 0x000000617d00780c */ /* 0x000fe20003fc4270 */
[----:B------:R-:W-:Y:S01]  /*8f60*/  HGMMA.64x96x16.F32 R24, gdesc[UR32].tnspB, R24, gsb0 ;  /* 0x41600000201879f0 */ /* 0x000fe20008000818 */
[----:B------:R-:W-:-:S02]  /*8f70*/  UIADD3 UR32, UR10, 0x780, URZ ;  /* 0x000007800a207890 */ /* 0x000fc4000fffe03f */
[----:B------:R-:W-:Y:S01]  /*8f80*/  UIADD3 UR34, UR11, 0x140, URZ ;  /* 0x000001400b227890 */ /* 0x000fe2000fffe03f */
[----:B------:R-:W2:Y:S01]  /*8f90*/  MUFU.TANH R95, R95 ;  /* 0x0000005f005f7308 */ /* 0x000ea20000002400 */
[----:B0-----:R-:W-:Y:S01]  /*8fa0*/  FSEL R91, R91, -INF , P6 ;  /* 0xff8000005b5b7808 */ /* 0x001fe20003000000 */
[----:B------:R-:W-:Y:S01]  /*8fb0*/  UMOV UR33, 0xc0000010 ;  /* 0xc000001000217882 */ /* 0x000fe20000000000 */
[----:B------:R-:W-:Y:S01]  /*8fc0*/  ISETP.GT.AND P6, PT, R125, 0x68, PT ;  /* 0x000000687d00780c */ /* 0x000fe20003fc4270 */
[----:B------:R-:W-:-:S04]  /*8fd0*/  UMOV UR35, 0x80000020 ;  /* 0x8000002000237882 */ /* 0x000fc80000000000 */
        /* <DEDUP_REMOVED lines=20> */
[----:B------:R-:W-:Y:S02]  /*9120*/  FMNMX.FTZ R74, R9, R5, !PT ;  /* 0x00000005094a7209 */ /* 0x000fe40007810000 */
[----:B------:R-:W-:Y:S02]  /*9130*/  ISETP.GT.AND P6, PT, R125, 0x81, PT ;  /* 0x000000817d00780c */ /* 0x000fe40003fc4270 */
[----:B------:R-:W-:Y:S01]  /*9140*/  FMNMX.FTZ R74, R81, R74, !PT ;  /* 0x0000004a514a7209 */ /* 0x000fe20007810000 */
[----:B------:R-:W1:Y:S01]  /*9150*/  MUFU.TANH R79, R79 ;  /* 0x0000004f004f7308 */ /* 0x000e620000002400 */
[----:B--2---:R-:W-:Y:S02]  /*9160*/  FSEL R75, R75, -INF , P6 ;  /* 0xff8000004b4b7808 */ /* 0x004fe40003000000 */
[----:B------:R-:W-:-:S02]  /*9170*/  FMNMX.FTZ R74, R124, R74, !PT ;  /* 0x0000004a7c4a7209 */ /* 0x000fc40007810000 */
[----:B------:R-:W-:Y:S02]  /*9180*/  ISETP.GT.AND P6, PT, R125, 0x88, PT ;  /* 0x000000887d00780c */ /* 0x000fe40003fc4270 */
[----:B------:R-:W-:Y:S01]  /*9190*/  FMNMX.FTZ R74, R129, R74, !PT ;  /* 0x0000004a814a7209 */ /* 0x000fe20007810000 */
[----:B------:R-:W2:Y:S01]  /*91a0*/  MUFU.TANH R77, R77 ;  /* 0x0000004d004d7308 */ /* 0x000ea20000002400 */
[----:B0-----:R-:W-:Y:S02]  /*91b0*/  FSEL R78, R78, -INF , P6 ;  /* 0xff8000004e4e7808 */ /* 0x001fe40003000000 */
[----:B------:R-:W-:Y:S02]  /*91c0*/  FMNMX.FTZ R74, R130, R74, !PT ;  /* 0x0000004a824a7209 */ /* 0x000fe40007810000 */
[----:B------:R-:W-:Y:S02]  /*91d0*/  ISETP.GT.AND P6, PT, R125, 0x89, PT ;  /* 0x000000897d00780c */ /* 0x000fe40003fc4270 */
[----:B------:R-:W-:-:S02]  /*91e0*/  FMNMX.FTZ R74, R131, R74, !PT ;  /* 0x0000004a834a7209 */ /* 0x000fc40007810000 */
[----:B-1----:R-:W-:Y:S02]  /*91f0*/  FSEL R79, R79, -INF , P6 ;  /* 0xff8000004f4f7808 */ /* 0x002fe40003000000 */
[----:B------:R-:W-:-:S04]  /*9200*/  FMNMX.FTZ R74, R132, R74, !PT ;  /* 0x0000004a844a7209 */ /* 0x000fc80007810000 */
[----:B------:R-:W-:Y:S02]  /*9210*/  FMNMX.FTZ R74, R133, R74, !PT ;  /* 0x0000004a854a7209 */ /* 0x000fe40007810000 */
[----:B--2---:R-:W-:Y:S02]  /*9220*/  FSEL R77, R77, -INF , P3 ;  /* 0xff8000004d4d7808 */ /* 0x004fe40001800000 */
[----:B------:R-:W-:-:S04]  /*9230*/  FMNMX.FTZ R74, R122, R74, !PT ;  /* 0x0000004a7a4a7209 */ /* 0x000fc80007810000 */
[----:B------:R-:W-:Y:S01]  /*9240*/  FMNMX.FTZ R74, R123, R74, !PT ;  /* 0x0000004a7b4a7209 */ /* 0x000fe20007810000 */
[----:B------:R-:W-:-:S03]  /*9250*/  WARPGROUP.DEPBAR.LE gsb0, 0x0 ;  /* 0x00008000000079c5 */ /* 0x000fc60000010000 */
[----:B------:R-:W-:Y:S01]  /*9260*/  FMNMX.FTZ R74, R126, R74, !PT ;  /* 0x0000004a7e4a7209 */ /* 0x000fe20007810000 */
[----:B------:R-:W-:-:S03]  /*9270*/  WARPGROUP.ARRIVE ;  /* 0x00000000000079c5 */ /* 0x000fc60000000000 */
[----:B------:R-:W-:-:S03]  /*9280*/  FMNMX.FTZ R74, R127, R74, !PT ;  /* 0x0000004a7f4a7209 */ /* 0x000fc60007810000 */
[----:B------:R-:W-:Y:S01]  /*9290*/  HGMMA.64x96x16.F32 R24, gdesc[UR32].tnspB, R24, gsb0 ;  /* 0x41600000201879f0 */ /* 0x000fe20008000818 */
[----:B------:R-:W-:Y:S01]  /*92a0*/  FMNMX.FTZ R74, R114, R74, !PT ;  /* 0x0000004a724a7209 */ /* 0x000fe20007810000 */
[----:B------:R-:W-:Y:S02]  /*92b0*/  UIADD3 UR32, UR10, 0x900, URZ ;  /* 0x000009000a207890 */ /* 0x000fe4000fffe03f */
[----:B------:R-:W-:Y:S01]  /*92c0*/  UIADD3 UR34, UR11, 0x180, URZ ;  /* 0x000001800b227890 */ /* 0x000fe2000fffe03f */
[----:B------:R-:W-:Y:S01]  /*92d0*/  FMNMX.FTZ R74, R115, R74, !PT ;  /* 0x0000004a734a7209 */ /* 0x000fe20007810000 */
[----:B------:R-:W-:Y:S01]  /*92e0*/  UMOV UR33, 0xc0000010 ;  /* 0xc000001000217882 */ /* 0x000fe20000000000 */
[----:B------:R-:W-:Y:S02]  /*92f0*/  UMOV UR35, 0x80000020 ;  /* 0x8000002000237882 */ /* 0x000fe40000000000 */
        /* <DEDUP_REMOVED lines=22> */
[----:B------:R-:W0:Y:S01]  /*9460*/  SHFL.BFLY PT, R125, R74, 0x2, 0x1f ;  /* 0x0c401f004a7d7f89 */ /* 0x000e2200000e0000 */
[----:B------:R-:W-:Y:S02]  /*9470*/  WARPGROUP.DEPBAR.LE gsb0, 0x0 ;  /* 0x00008000000079c5 */ /* 0x000fe40000010000 */
[----:B------:R-:W-:-:S06]  /*9480*/  WARPGROUP.ARRIVE ;  /* 0x00000000000079c5 */ /* 0x000fcc0000000000 */
[----:B------:R-:W-:Y:S01]  /*9490*/  HGMMA.64x96x16.F32 R24, gdesc[UR32].tnspB, R24, gsb0 ;  /* 0x41600000201879f0 */ /* 0x000fe20008000818 */
[----:B------:R-:W-:Y:S02]  /*94a0*/  UIADD3 UR32, UR10, 0xa80, URZ ;  /* 0x00000a800a207890 */ /* 0x000fe4000fffe03f */
[----:B------:R-:W-:Y:S01]  /*94b0*/  UIADD3 UR34, UR11, 0x1c0, URZ ;  /* 0x000001c00b227890 */ /* 0x000fe2000fffe03f */
[----:B------:R-:W-:Y:S01]  /*94c0*/  UMOV UR33, 0xc0000010 ;  /* 0xc000001000217882 */ /* 0x000fe20000000000 */
[----:B------:R-:W-:Y:S01]  /*94d0*/  UMOV UR35, 0x80000020 ;  /* 0x8000002000237882 */ /* 0x000fe20000000000 */
[----:B0-----:R-:W-:-:S05]  /*94e0*/  FMNMX.FTZ R74, R74, R125, !PT ;  /* 0x0000007d4a4a7209 */ /* 0x001fca0007810000 */
[----:B------:R-:W0:Y:S02]  /*94f0*/  SHFL.BFLY PT, R125, R74, 0x1, 0x1f ;  /* 0x0c201f004a7d7f89 */ /* 0x000e2400000e0000 */
[----:B0-----:R-:W-:-:S04]  /*9500*/  FMNMX.FTZ R74, R74, R125, !PT ;  /* 0x0000007d4a4a7209 */ /* 0x001fc80007810000 */
[C---:B------:R-:W-:Y:S01]  /*9510*/  FSETP.NEU.FTZ.AND P6, PT, R74.reuse, -INF , PT ;  /* 0xff8000004a00780b */ /* 0x040fe20003fdd000 */
[----:B------:R-:W-:-:S03]  /*9520*/  FMUL.FTZ R136, R74, UR4 ;  /* 0x000000044a887c20 */ /* 0x000fc60008410000 */
[----:B------:R-:W-:Y:S02]  /*9530*/  FSEL R125, R74, RZ, P6 ;  /* 0x000000ff4a7d7208 */ /* 0x000fe40003000000 */
[----:B------:R-:W-:Y:S02]  /*9540*/  FSEL R136, R136, RZ, P6 ;  /* 0x000000ff88887208 */ /* 0x000fe40003000000 */
[----:B------:R-:W-:Y:S01]  /*9550*/  LOP3.LUT P6, RZ, R22, 0x2, RZ, 0xc0, !PT ;  /* 0x0000000216ff7812 */ /* 0x000fe200078cc0ff */
[----:B------:R-:W-:Y:S02]  /*9560*/  FADD.FTZ R125, -R125, R5 ;  /* 0x000000057d7d7221 */ /* 0x000fe40000010100 */
[--C-:B------:R-:W-:Y:S01]  /*9570*/  FFMA.FTZ R9, R9, UR4, -R136.reuse ;  /* 0x0000000409097c23 */ /* 0x100fe20008010888 */
[--C-:B------:R-:W-:Y:S01]  /*9580*/  FFMA.FTZ R81, R81, UR4, -R136.reuse ;  /* 0x0000000451517c23 */ /* 0x100fe20008010888 */
[----:B------:R-:W-:Y:S01]  /*9590*/  FMUL.FTZ R125, R125, UR4 ;  /* 0x000000047d7d7c20 */ /* 0x000fe20008410000 */
[----:B------:R0:W1:Y:S01]  /*95a0*/  MUFU.TANH R5, R85 ;  /* 0x0000005500057308 */ /* 0x0000620000002400 */
        /* <DEDUP_REMOVED lines=8> */
[--C-:B0-----:R-:W-:Y:S01]  /*9630*/  FFMA.FTZ R85, R82, UR4, -R136.reuse ;  /* 0x0000000452557c23 */ /* 0x101fe20008010888 */
[--C-:B------:R-:W-:Y:S01]  /*9640*/  FFMA.FTZ R122, R122, UR4, -R136.reuse ;  /* 0x000000047a7a7c23 */ /* 0x100fe20008010888 */
[--C-:B------:R-:W-:Y:S01]  /*9650*/  FFMA.FTZ R123, R123, UR4, -R136.reuse ;  /* 0x000000047b7b7c23 */ /* 0x100fe20008010888 */
[--C-:B------:R-:W-:Y:S01]  /*9660*/  FFMA.FTZ R126, R126, UR4, -R136.reuse ;  /* 0x000000047e7e7c23 */ /* 0x100fe20008010888 */
[--C-:B------:R-:W-:Y:S01]  /*9670*/  FFMA.FTZ R127, R127, UR4, -R136.reuse ;  /* 0x000000047f7f7c23 */ /* 0x100fe20008010888 */
[--C-:B------:R-:W-:Y:S01]  /*9680*/  FFMA.FTZ R114, R114, UR4, -R136.reuse ;  /* 0x0000000472727c23 */ /* 0x100fe20008010888 */
[--C-:B------:R-:W-:Y:S01]  /*9690*/  FFMA.FTZ R115, R115, UR4, -R136.reuse ;  /* 0x0000000473737c23 */ /* 0x100fe20008010888 */
[----:B------:R-:W0:Y:S01]  /*96a0*/  MUFU.EX2 R125, R125 ;  /* 0x0000007d007d7308 */ /* 0x000e220000000800 */
[----:B-1----:R-:W-:Y:S01]  /*96b0*/  FSEL R5, R5, -INF , P6 ;  /* 0xff80000005057808 */ /* 0x002fe20003000000 */
        /* <DEDUP_REMOVED lines=23> */
[C---:B-1----:R-:W-:Y:S01]  /*9830*/  FADD.FTZ R0, R81.reuse, R0 ;  /* 0x0000000051007221 */ /* 0x042fe20000010000 */
[----:B------:R-:W-:Y:S01]  /*9840*/  F2FP.F16.F32.PACK_AB R81, R81, R9 ;  /* 0x000000095151723e */ /* 0x000fe200000000ff */
[----:B------:R-:W-:-:S02]  /*9850*/  WARPGROUP.DEPBAR.LE gsb0, 0x0 ;  /* 0x00008000000079c5 */ /* 0x000fc40000010000 */
[----:B------:R-:W-:Y:S01]  /*9860*/  FMNMX.FTZ R9, R7, R4, !PT ;  /* 0x0000000407097209 */ /* 0x000fe20007810000 */
[----:B------:R-:W-:Y:S01]  /*9870*/  WARPGROUP.ARRIVE ;  /* 0x00000000000079c5 */ /* 0x000fe20000000000 */
[----:B------:R-:W-:Y:S01]  /*9880*/  FFMA.FTZ R79, R79, UR4, -R136 ;  /* 0x000000044f4f7c23 */ /* 0x000fe20008010888 */
[----:B------:R-:W1:Y:S01]  /*9890*/  MUFU.EX2 R130, R130 ;  /* 0x0000008200827308 */ /* 0x000e620000000800 */
[----:B------:R-:W-:Y:S01]  /*98a0*/  FMNMX.FTZ R9, R8, R9, !PT ;  /* 0x0000000908097209 */ /* 0x000fe20007810000 */
[----:B--2---:R-:W-:Y:S02]  /*98b0*/  FADD.FTZ R0, R83, R0 ;  /* 0x0000000053007221 */ /* 0x004fe40000010000 */
[----:B------:R-:W-:Y:S01]  /*98c0*/  HGMMA.64x96x16.F32 R24, gdesc[UR32].tnspB, R24, gsb0 ;  /* 0x41600000201879f0 */ /* 0x000fe20008000818 */
[----:B------:R-:W-:Y:S01]  /*98d0*/  FMNMX.FTZ R9, R10, R9, !PT ;  /* 0x000000090a097209 */ /* 0x000fe20007810000 */
[----:B------:R-:W-:Y:S02]  /*98e0*/  UIADD3 UR32, UR10, 0xc00, URZ ;  /* 0x00000c000a207890 */ /* 0x000fe4000fffe03f */
[----:B------:R-:W-:Y:S01]  /*98f0*/  UIADD3 UR34, UR11, 0x200, URZ ;  /* 0x000002000b227890 */ /* 0x000fe2000fffe03f */
[----:B------:R-:W-:Y:S01]  /*9900*/  FMNMX.FTZ R9, R11, R9, !PT ;  /* 0x000000090b097209 */ /* 0x000fe20007810000 */
[----:B------:R-:W-:Y:S01]  /*9910*/  UMOV UR33, 0xc0000010 ;  /* 0xc000001000217882 */ /* 0x000fe20000000000 */
[----:B------:R-:W-:Y:S01]  /*9920*/  UMOV UR35, 0x80000020 ;  /* 0x8000002000237882 */ /* 0x000fe20000000000 */
[C---:B0-----:R-:W-:Y:S01]  /*9930*/  FADD.FTZ R0, R129.reuse, R0 ;  /* 0x0000000081007221 */ /* 0x041fe20000010000 */
[----:B------:R-:W-:Y:S01]  /*9940*/  FMNMX.FTZ R9, R12, R9, !PT ;  /* 0x000000090c097209 */ /* 0x000fe20007810000 */
[----:B------:R-:W0:Y:S01]  /*9950*/  MUFU.EX2 R131, R131 ;  /* 0x0000008300837308 */ /* 0x000e220000000800 */
[----:B------:R-:W-:Y:S01]  /*9960*/  F2FP.F16.F32.PACK_AB R83, R129, R83 ;  /* 0x000000538153723e */ /* 0x000fe200000000ff */
[----:B------:R-:W-:Y:S01]  /*9970*/  UIADD3 UR10, UR38, -0x1, URZ ;  /* 0xffffffff260a7890 */ /* 0x000fe2000fffe03f */
[----:B------:R-:W-:Y:S01]  /*9980*/  FMNMX.FTZ R9, R13, R9, !PT ;  /* 0x000000090d097209 */ /* 0x000fe20007810000 */
[----:B-1----:R-:W-:-:S03]  /*9990*/  FADD.FTZ R0, R130, R0 ;  /* 0x0000000082007221 */ /* 0x002fc60000010000 */
[----:B------:R-:W-:Y:S01]  /*99a0*/  FMNMX.FTZ R9, R14, R9, !PT ;  /* 0x000000090e097209 */ /* 0x000fe20007810000 */
[----:B------:R-:W1:Y:S01]  /*99b0*/  MUFU.EX2 R132, R132 ;  /* 0x0000008400847308 */ /* 0x000e620000000800 */
[----:B------:R-:W-:Y:S02]  /*99c0*/  UMOV UR38, UR10 ;  /* 0x0000000a00267c82 */ /* 0x000fe40008000000 */
[----:B------:R-:W-:-:S04]  /*99d0*/  FMNMX.FTZ R9, R15, R9, !PT ;  /* 0x000000090f097209 */ /* 0x000fc80007810000 */
[----:B------:R-:W-:Y:S01]  /*99e0*/  FMNMX.FTZ R9, R20, R9, !PT ;  /* 0x0000000914097209 */ /* 0x000fe20007810000 */
[----:B------:R-:W2:Y:S01]  /*99f0*/  MUFU.EX2 R133, R133 ;  /* 0x0000008500857308 */ /* 0x000ea20000000800 */
[----:B0-----:R-:W-:Y:S02]  /*9a00*/  FADD.FTZ R0, R131, R0 ;  /* 0x0000000083007221 */ /* 0x001fe40000010000 */
[----:B------:R-:W-:-:S04]  /*9a10*/  FMNMX.FTZ R9, R21, R9, !PT ;  /* 0x0000000915097209 */ /* 0x000fc80007810000 */
[----:B------:R-:W-:Y:S01]  /*9a20*/  FMNMX.FTZ R9, R120, R9, !PT ;  /* 0x0000000978097209 */ /* 0x000fe20007810000 */
[----:B------:R-:W0:Y:S01]  /*9a30*/  MUFU.EX2 R122, R122 ;  /* 0x0000007a007a7308 */ /* 0x000e220000000800 */
[----:B-1----:R-:W-:Y:S02]  /*9a40*/  FADD.FTZ R0, R132, R0 ;  /* 0x0000000084007221 */ /* 0x002fe40000010000 */
[----:B------:R-:W-:-:S04]  /*9a50*/  FMNMX.FTZ R9, R121, R9, !PT ;  /* 0x0000000979097209 */ /* 0x000fc80007810000 */
[----:B------:R-:W-:Y:S01]  /*9a60*/  FMNMX.FTZ R9, R112, R9, !PT ;  /* 0x0000000970097209 */ /* 0x000fe20007810000 */
[----:B------:R-:W1:Y:S01]  /*9a70*/  MUFU.EX2 R123, R123 ;  /* 0x0000007b007b7308 */ /* 0x000e620000000800 */
[----:B--2---:R-:W-:Y:S02]  /*9a80*/  FADD.FTZ R0, R133, R0 ;  /* 0x0000000085007221 */ /* 0x004fe40000010000 */
        /* <DEDUP_REMOVED lines=14> */
[----:B------:R-:W-:Y:S01]  /*9b70*/  MUFU.EX2 R118, R118 ;  /* 0x0000007600767308 */ /* 0x000fe20000000800 */
[----:B0-----:R-:W-:Y:S02]  /*9b80*/  FADD.FTZ R0, R127, R0 ;  /* 0x000000007f007221 */ /* 0x001fe40000010000 */
[----:B------:R-:W-:-:S04]  /*9b90*/  FMNMX.FTZ R9, R97, R9, !PT ;  /* 0x0000000961097209 */ /* 0x000fc80007810000 */
[----:B------:R-:W-:Y:S01]  /*9ba0*/  FMNMX.FTZ R9, R100, R9, !PT ;  /* 0x0000000964097209 */ /* 0x000fe20007810000 */
[----:B------:R-:W-:Y:S01]  /*9bb0*/  MUFU.EX2 R106, R106 ;  /* 0x0000006a006a7308 */ /* 0x000fe20000000800 */
[----:B-1----:R-:W-:Y:S02]  /*9bc0*/  FADD.FTZ R0, R114, R0 ;  /* 0x0000000072007221 */ /* 0x002fe40000010000 */
[----:B------:R-:W-:-:S04]  /*9bd0*/  FMNMX.FTZ R82, R101, R9, !PT ;  /* 0x0000000965527209 */ /* 0x000fc80007810000 */
[----:B------:R-:W-:Y:S01]  /*9be0*/  FMNMX.FTZ R82, R88, R82, !PT ;  /* 0x0000005258527209 */ /* 0x000fe20007810000 */
[----:B------:R0:W1:Y:S03]  /*9bf0*/  MUFU.TANH R9, R72 ;  /* 0x0000004800097308 */ /* 0x0000660000002400 */
[----:B------:R-:W-:-:S04]  /*9c00*/  FMNMX.FTZ R82, R89, R82, !PT ;  /* 0x0000005259527209 */ /* 0x000fc80007810000 */
[----:B------:R-:W-:Y:S01]  /*9c10*/  FMNMX.FTZ R82, R92, R82, !PT ;  /* 0x000000525c527209 */ /* 0x000fe20007810000 */
[----:B------:R-:W-:Y:S01]  /*9c20*/  MUFU.EX2 R107, R107 ;  /* 0x0000006b006b7308 */ /* 0x000fe20000000800 */
[----:B0-----:R-:W-:Y:S02]  /*9c30*/  FMUL.FTZ R72, R73, UR5 ;  /* 0x0000000549487c20 */ /* 0x001fe40008410000 */
[----:B------:R-:W-:Y:S01]  /*9c40*/  FMNMX.FTZ R73, R93, R82, !PT ;  /* 0x000000525d497209 */ /* 0x000fe20007810000 */
[----:B------:R-:W-:Y:S02]  /*9c50*/  WARPGROUP.DEPBAR.LE gsb0, 0x0 ;  /* 0x00008000000079c5 */ /* 0x000fe40000010000 */
[----:B------:R-:W-:Y:S01]  /*9c60*/  WARPGROUP.ARRIVE ;  /* 0x00000000000079c5 */ /* 0x000fe20000000000 */
[----:B------:R-:W-:Y:S01]  /*9c70*/  FMNMX.FTZ R73, R80, R73, !PT ;  /* 0x0000004950497209 */ /* 0x000fe20007810000 */
[----:B------:R-:W0:Y:S03]  /*9c80*/  MUFU.TANH R72, R72 ;  /* 0x0000004800487308 */ /* 0x000e260000002400 */
[----:B------:R-:W-:Y:S01]  /*9c90*/  FMNMX.FTZ R73, R128, R73, !PT ;  /* 0x0000004980497209 */ /* 0x000fe20007810000 */
[----:B------:R-:W-:Y:S04]  /*9ca0*/  HGMMA.64x96x16.F32 R24, gdesc[UR32].tnspB, R24, gsb0 ;  /* 0x41600000201879f0 */ /* 0x000fe80008000818 */
[----:B------:R2:W3:Y:S08]  /*9cb0*/  MUFU.TANH R82, R76 ;  /* 0x0000004c00527308 */ /* 0x0004f00000002400 */
[----:B------:R-:W-:Y:S01]  /*9cc0*/  MUFU.EX2 R110, R110 ;  /* 0x0000006e006e7308 */ /* 0x000fe20000000800 */
[----:B--2---:R-:W-:-:S02]  /*9cd0*/  FMNMX.FTZ R76, R84, R73, !PT ;  /* 0x00000049544c7209 */ /* 0x004fc40007810000 */
[----:B-1----:R-:W-:Y:S02]  /*9ce0*/  FSEL R73, R9, -INF , P0 ;  /* 0xff80000009497808 */ /* 0x002fe40000000000 */
[----:B------:R-:W-:Y:S02]  /*9cf0*/  FMNMX.FTZ R9, R5, R76, !PT ;  /* 0x0000004c05097209 */ /* 0x000fe40007810000 */
[----:B0-----:R-:W-:Y:S01]  /*9d00*/  FSEL R76, R72, -INF , P5 ;  /* 0xff800000484c7808 */ /* 0x001fe20002800000 */
[----:B------:R-:W-:Y:S01]  /*9d10*/  MUFU.EX2 R111, R111 ;  /* 0x0000006f006f7308 */ /* 0x000fe20000000800 */
[----:B------:R-:W-:Y:S02]  /*9d20*/  FMNMX.FTZ R9, R73, R9, !PT ;  /* 0x0000000949097209 */ /* 0x000fe40007810000 */
[----:B---3--:R-:W-:Y:S02]  /*9d30*/  FSEL R72, R82, -INF , P4 ;  /* 0xff80000052487808 */ /* 0x008fe40002000000 */
[----:B------:R-:W-:-:S02]  /*9d40*/  FMNMX.FTZ R9, R76, R9, !PT ;  /* 0x000000094c097209 */ /* 0x000fc40007810000 */
[----:B------:R-:W-:Y:S01]  /*9d50*/  LOP3.LUT P0, RZ, R22, 0x4, RZ, 0xc0, !PT ;  /* 0x0000000416ff7812 */ /* 0x000fe2000780c0ff */
        /* <DEDUP_REMOVED lines=16> */
[----:B------:R-:W-:-:S03]  /*9e60*/  FMUL.FTZ R129, R9, UR4 ;  /* 0x0000000409817c20 */ /* 0x000fc60008410000 */
[----:B------:R-:W-:-:S03]  /*9e70*/  FSEL R82, R9, RZ, P3 ;  /* 0x000000ff09527208 */ /* 0x000fc60001800000 */
[----:B------:R-:W-:Y:S01]  /*9e80*/  MUFU.EX2 R134, R134 ;  /* 0x0000008600867308 */ /* 0x000fe20000000800 */
[----:B------:R-:W-:Y:S01]  /*9e90*/  FSEL R129, R129, RZ, P3 ;  /* 0x000000ff81817208 */ /* 0x000fe20001800000 */
[----:B------:R-:W-:Y:S02]  /*9ea0*/  WARPGROUP.DEPBAR.LE gsb0, 0x0 ;  /* 0x00008000000079c5 */ /* 0x000fe40000010000 */
[----:B------:R-:W-:Y:S01]  /*9eb0*/  ISETP.GE.U32.AND P3, PT, R138, 0x180, PT ;  /* 0x000001808a00780c */ /* 0x000fe20003f66070 */
[----:B------:R-:W-:Y:S01]  /*9ec0*/  FADD.FTZ R4, -R82, R4 ;  /* 0x0000000452047221 */ /* 0x000fe20000010100 */
[--C-:B------:R-:W-:Y:S01]  /*9ed0*/  FFMA.FTZ R124, R80, UR4, -R129.reuse ;  /* 0x00000004507c7c23 */ /* 0x100fe20008010881 */
[----:B------:R-:W-:Y:S02]  /*9ee0*/  VIADD R80, R137, 0x9 ;  /* 0x0000000989507836 */ /* 0x000fe40000000000 */
[--C-:B------:R-:W-:Y:S01]  /*9ef0*/  FFMA.FTZ R7, R7, UR4, -R129.reuse ;  /* 0x0000000407077c23 */ /* 0x100fe20008010881 */
[----:B------:R-:W-:Y:S01]  /*9f00*/  FMUL.FTZ R4, R4, UR4 ;  /* 0x0000000404047c20 */ /* 0x000fe20008410000 */
[--C-:B------:R-:W-:Y:S01]  /*9f10*/  FFMA.FTZ R8, R8, UR4, -R129.reuse ;  /* 0x0000000408087c23 */ /* 0x100fe20008010881 */
[--C-:B------:R-:W-:Y:S01]  /*9f20*/  FFMA.FTZ R10, R10, UR4, -R129.reuse ;  /* 0x000000040a0a7c23 */ /* 0x100fe20008010881 */
[----:B------:R-:W-:Y:S01]  /*9f30*/  SEL R80, R80, 0x9, !P3 ;  /* 0x0000000950507807 */ /* 0x000fe20005800000 */
[--C-:B------:R-:W-:Y:S01]  /*9f40*/  FFMA.FTZ R11, R11, UR4, -R129.reuse ;  /* 0x000000040b0b7c23 */ /* 0x100fe20008010881 */
[----:B------:R-:W-:Y:S01]  /*9f50*/  MUFU.EX2 R7, R7 ;  /* 0x0000000700077308 */ /* 0x000fe20000000800 */
[--C-:B------:R-:W-:Y:S01]  /*9f60*/  FFMA.FTZ R12, R12, UR4, -R129.reuse ;  /* 0x000000040c0c7c23 */ /* 0x100fe20008010881 */
[--C-:B------:R-:W-:Y:S01]  /*9f70*/  FFMA.FTZ R13, R13, UR4, -R129.reuse ;  /* 0x000000040d0d7c23 */ /* 0x100fe20008010881 */
[----:B------:R0:W-:Y:S06]  /*9f80*/  BAR.ARV R80, 0x100 ;  /* 0x000400500000751d */ /* 0x0001ec0000002000 */
[----:B------:R-:W1:Y:S01]  /*9f90*/  MUFU.EX2 R4, R4 ;  /* 0x0000000400047308 */ /* 0x000e620000000800 */
[----:B------:R-:W-:Y:S01]  /*9fa0*/  FFMA.FTZ R14, R14, UR4, -R129 ;  /* 0x000000040e0e7c23 */ /* 0x000fe20008010881 */
[----:B0-----:R-:W-:-:S02]  /*9fb0*/  IMAD.U32 R80, RZ, RZ, UR36 ;  /* 0x00000024ff507e24 */ /* 0x001fc4000f8e00ff */
[--C-:B------:R-:W-:Y:S01]  /*9fc0*/  FFMA.FTZ R15, R15, UR4, -R129.reuse ;  /* 0x000000040f0f7c23 */ /* 0x100fe20008010881 */
[--C-:B------:R-:W-:Y:S01]  /*9fd0*/  FFMA.FTZ R20, R20, UR4, -R129.reuse ;  /* 0x0000000414147c23 */ /* 0x100fe20008010881 */
[--C-:B------:R-:W-:Y:S01]  /*9fe0*/  FFMA.FTZ R21, R21, UR4, -R129.reuse ;  /* 0x0000000415157c23 */ /* 0x100fe20008010881 */
[--C-:B------:R-:W-:Y:S01]  /*9ff0*/  FFMA.FTZ R120, R120, UR4, -R129.reuse ;  /* 0x0000000478787c23 */ /* 0x100fe20008010881 */
[----:B------:R-:W-:Y:S01]  /*a000*/  @!P1 LEA R80, R80, UR37, 0x3 ;  /* 0x0000002550509c11 */ /* 0x000fe2000f8e18ff */
[----:B------:R-:W0:Y:S01]  /*a010*/  MUFU.EX2 R8, R8 ;  /* 0x0000000800087308 */ /* 0x000e220000000800 */
[--C-:B------:R-:W-:Y:S01]  /*a020*/  FFMA.FTZ R121, R121, UR4, -R129.reuse ;  /* 0x0000000479797c23 */ /* 0x100fe20008010881 */
[--C-:B------:R-:W-:Y:S01]  /*a030*/  FFMA.FTZ R112, R112, UR4, -R129.reuse ;  /* 0x0000000470707c23 */ /* 0x100fe20008010881 */
[--C-:B------:R-:W-:Y:S01]  /*a040*/  FFMA.FTZ R113, R113, UR4, -R129.reuse ;  /* 0x0000000471717c23 */ /* 0x100fe20008010881 */
[----:B------:R-:W-:Y:S02]  /*a050*/  @!P1 VIADD R80, R80, 0x31c40 ;  /* 0x00031c4050509836 */ /* 0x000fe40000000000 */
[--C-:B------:R-:W-:Y:S01]  /*a060*/  FFMA.FTZ R116, R116, UR4, -R129.reuse ;  /* 0x0000000474747c23 */ /* 0x100fe20008010881 */
[--C-:B------:R-:W-:Y:S01]  /*a070*/  FFMA.FTZ R117, R117, UR4, -R129.reuse ;  /* 0x0000000475757c23 */ /* 0x100fe20008010881 */
[----:B------:R-:W-:Y:S01]  /*a080*/  FFMA.FTZ R104, R104, UR4, -R129 ;  /* 0x0000000468687c23 */ /* 0x000fe20008010881 */
[----:B------:R-:W2:Y:S01]  /*a090*/  MUFU.EX2 R10, R10 ;  /* 0x0000000a000a7308 */ /* 0x000ea20000000800 */
[----:B------:R-:W-:Y:S01]  /*a0a0*/  @!P1 PRMT R80, RZ, 0x654, R80 ;  /* 0x00000654ff509816 */ /* 0x000fe20000000050 */
[----:B-1----:R-:W-:Y:S01]  /*a0b0*/  FFMA.FTZ R3, R4, R3, R7 ;  /* 0x0000000304037223 */ /* 0x002fe20000010007 */
[--C-:B------:R-:W-:Y:S01]  /*a0c0*/  FFMA.FTZ R105, R105, UR4, -R129.reuse ;  /* 0x0000000469697c23 */ /* 0x100fe20008010881 */
[--C-:B------:R-:W-:Y:S01]  /*a0d0*/  FFMA.FTZ R108, R108, UR4, -R129.reuse ;  /* 0x000000046c6c7c23 */ /* 0x100fe20008010881 */
[----:B------:R1:W-:Y:S01]  /*a0e0*/  @!P1 SYNCS.ARRIVE.TRANS64.RED.A1T0 RZ, [R80+URZ], RZ ;  /* 0x000000ff50ff99a7 */ /* 0x0003e2000810043f */
[--C-:B------:R-:W-:Y:S01]  /*a0f0*/  FFMA.FTZ R109, R109, UR4, -R129.reuse ;  /* 0x000000046d6d7c23 */ /* 0x100fe20008010881 */
[----:B------:R-:W-:Y:S01]  /*a100*/  FFMA.FTZ R96, R96, UR4, -R129 ;  /* 0x0000000460607c23 */ /* 0x000fe20008010881 */
[----:B------:R-:W3:Y:S01]  /*a110*/  MUFU.EX2 R11, R11 ;  /* 0x0000000b000b7308 */ /* 0x000ee20000000800 */
[----:B0-----:R-:W-:Y:S01]  /*a120*/  FADD.FTZ R3, R8, R3 ;  /* 0x0000000308037221 */ /* 0x001fe20000010000 */
[--C-:B------:R-:W-:Y:S01]  /*a130*/  FFMA.FTZ R97, R97, UR4, -R129.reuse ;  /* 0x0000000461617c23 */ /* 0x100fe20008010881 */
[--C-:B------:R-:W-:Y:S01]  /*a140*/  FFMA.FTZ R100, R100, UR4, -R129.reuse ;  /* 0x0000000464647c23 */ /* 0x100fe20008010881 */
[----:B------:R-:W-:Y:S01]  /*a150*/  FFMA.FTZ R101, R101, UR4, -R129 ;  /* 0x0000000465657c23 */ /* 0x000fe20008010881 */
[----:B-1----:R-:W-:-:S02]  /*a160*/  IMAD.U32 R80, RZ, RZ, UR7 ;  /* 0x00000007ff507e24 */ /* 0x002fc4000f8e00ff */
[--C-:B------:R-:W-:Y:S01]  /*a170*/  FFMA.FTZ R88, R88, UR4, -R129.reuse ;  /* 0x0000000458587c23 */ /* 0x100fe20008010881 */
[----:B------:R-:W-:Y:S01]  /*a180*/  FFMA.FTZ R89, R89, UR4, -R129 ;  /* 0x0000000459597c23 */ /* 0x000fe20008010881 */
[----:B------:R-:W0:Y:S01]  /*a190*/  MUFU.EX2 R12, R12 ;  /* 0x0000000c000c7308 */ /* 0x000e220000000800 */
[----:B--2---:R-:W-:Y:S01]  /*a1a0*/  FADD.FTZ R3, R10, R3 ;  /* 0x000000030a037221 */ /* 0x004fe20000010000 */
[----:B------:R-:W-:Y:S01]  /*a1b0*/  @!P1 LEA R80, R80, UR37, 0x3 ;  /* 0x0000002550509c11 */ /* 0x000fe2000f8e18ff */
[--C-:B------:R-:W-:Y:S01]  /*a1c0*/  FFMA.FTZ R92, R92, UR4, -R129.reuse ;  /* 0x000000045c5c7c23 */ /* 0x100fe20008010881 */
[--C-:B------:R-:W-:Y:S01]  /*a1d0*/  FFMA.FTZ R93, R93, UR4, -R129.reuse ;  /* 0x000000045d5d7c23 */ /* 0x100fe20008010881 */
[--C-:B------:R-:W-:Y:S01]  /*a1e0*/  FFMA.FTZ R128, R128, UR4, -R129.reuse ;  /* 0x0000000480807c23 */ /* 0x100fe20008010881 */
[----:B------:R-:W-:Y:S01]  /*a1f0*/  FFMA.FTZ R84, R84, UR4, -R129 ;  /* 0x0000000454547c23 */ /* 0x000fe20008010881 */
[----:B------:R-:W-:Y:S01]  /*a200*/  @!P1 VIADD R80, R80, 0x31c60 ;  /* 0x00031c6050509836 */ /* 0x000fe20000000000 */
[----:B------:R-:W1:Y:S01]  /*a210*/  MUFU.EX2 R13, R13 ;  /* 0x0000000d000d7308 */ /* 0x000e620000000800 */
[C---:B---3--:R-:W-:Y:S01]  /*a220*/  FADD.FTZ R3, R11.reuse, R3 ;  /* 0x000000030b037221 */ /* 0x048fe20000010000 */
[----:B------:R-:W-:Y:S01]  /*a230*/  F2FP.F16.F32.PACK_AB R82, R11, R10 ;  /* 0x0000000a0b52723e */ /* 0x000fe200000000ff */
[--C-:B------:R-:W-:Y:S01]  /*a240*/  FFMA.FTZ R5, R5, UR4, -R129.reuse ;  /* 0x0000000405057c23 */ /* 0x100fe20008010881 */
[----:B------:R-:W-:Y:S01]  /*a250*/  @!P1 PRMT R80, RZ, 0x654, R80 ;  /* 0x00000654ff509816 */ /* 0x000fe20000000050 */
[--C-:B------:R-:W-:Y:S01]  /*a260*/  FFMA.FTZ R73, R73, UR4, -R129.reuse ;  /* 0x0000000449497c23 */ /* 0x100fe20008010881 */
[--C-:B------:R-:W-:Y:S01]  /*a270*/  FFMA.FTZ R76, R76, UR4, -R129.reuse ;  /* 0x000000044c4c7c23 */ /* 0x100fe20008010881 */
[----:B------:R-:W-:Y:S01]  /*a280*/  FFMA.FTZ R72, R72, UR4, -R129 ;  /* 0x0000000448487c23 */ /* 0x000fe20008010881 */
[----:B------:R-:W2:Y:S01]  /*a290*/  MUFU.EX2 R14, R14 ;  /* 0x0000000e000e7308 */ /* 0x000ea20000000800 */
[----:B0-----:R-:W-:Y:S01]  /*a2a0*/  FADD.FTZ R3, R12, R3 ;  /* 0x000000030c037221 */ /* 0x001fe20000010000 */
[----:B------:R0:W-:Y:S01]  /*a2b0*/  @!P1 SYNCS.ARRIVE.TRANS64.RED.A1T0 RZ, [R80+URZ], RZ ;  /* 0x000000ff50ff99a7 */ /* 0x0001e2000810043f */
[----:B------:R-:W-:Y:S01]  /*a2c0*/  FFMA.FTZ R77, R77, UR4, -R129 ;  /* 0x000000044d4d7c23 */ /* 0x000fe20008010881 */
[----:B------:R-:W-:Y:S01]  /*a2d0*/  PLOP3.LUT P3, PT, PT, PT, UP1, 0x80, 0x0 ;  /* 0x000000000000781c */ /* 0x000fe20003f6f018 */
[----:B------:R-:W-:Y:S01]  /*a2e0*/  UMOV UR7, UR36 ;  /* 0x0000002400077c82 */ /* 0x000fe20008000000 */
[-C--:B------:R-:W-:Y:S01]  /*a2f0*/  FMUL.FTZ R24, R24, R4.reuse ;  /* 0x0000000418187220 */ /* 0x080fe20000410000 */
[-C--:B------:R-:W-:Y:S01]  /*a300*/  FMUL.FTZ R25, R25, R4.reuse ;  /* 0x0000000419197220 */ /* 0x080fe20000410000 */
[----:B------:R-:W3:Y:S01]  /*a310*/  MUFU.EX2 R15, R15 ;  /* 0x0000000f000f7308 */ /* 0x000ee20000000800 */
[C---:B-1----:R-:W-:Y:S01]  /*a320*/  FADD.FTZ R3, R13.reuse, R3 ;  /* 0x000000030d037221 */ /* 0x042fe20000010000 */
[----:B0-----:R-:W-:Y:S01]  /*a330*/  F2FP.F16.F32.PACK_AB R80, R8, R7 ;  /* 0x000000070850723e */ /* 0x001fe200000000ff */
[----:B------:R-:W-:Y:S01]  /*a340*/  FMUL.FTZ R28, R28, R4 ;  /* 0x000000041c1c7220 */ /* 0x000fe20000410000 */
[----:B------:R-:W-:Y:S01]  /*a350*/  F2FP.F16.F32.PACK_AB R12, R13, R12 ;  /* 0x0000000c0d0c723e */ /* 0x000fe200000000ff */
[----:B------:R-:W-:Y:S01]  /*a360*/  FMUL.FTZ R29, R29, R4 ;  /* 0x000000041d1d7220 */ /* 0x000fe20000410000 */
[----:B------:R-:W-:Y:S01]  /*a370*/  F2FP.F16.F32.PACK_AB R13, R131, R130 ;  /* 0x00000082830d723e */ /* 0x000fe200000000ff */
[----:B------:R0:W-:Y:S01]  /*a380*/  STSM.16.M88.4 [R2+0x24300], R80 ;  /* 0x0243005002007844 */ /* 0x0001e20000000200 */
        /* <DEDUP_REMOVED lines=11> */
[----:B------:R-:W-:Y:S01]  /*a440*/  FMUL.FTZ R44, R44, R4 ;  /* 0x000000042c2c7220 */ /* 0x000fe20000410000 */
[----:B------:R-:W-:Y:S01]  /*a450*/  F2FP.F16.F32.PACK_AB R15, R133, R132 ;  /* 0x00000084850f723e */ /* 0x000fe200000000ff */
[-C--:B------:R-:W-:Y:S01]  /*a460*/  FMUL.FTZ R45, R45, R4.reuse ;  /* 0x000000042d2d7220 */ /* 0x080fe20000410000 */
[-C--:B------:R-:W-:Y:S01]  /*a470*/  FMUL.FTZ R48, R48, R4.reuse ;  /* 0x0000000430307220 */ /* 0x080fe20000410000 */
[-C--:B------:R-:W-:Y:S01]  /*a480*/  FMUL.FTZ R49, R49, R4.reuse ;  /* 0x0000000431317220 */ /* 0x080fe20000410000 */
[----:B------:R-:W3:Y:S01]  /*a490*/  MUFU.EX2 R120, R120 ;  /* 0x0000007800787308 */ /* 0x000ee20000000800 */
[----:B-1----:R-:W-:Y:S01]  /*a4a0*/  FADD.FTZ R3, R20, R3 ;  /* 0x0000000314037221 */ /* 0x002fe20000010000 */
[----:B------:R1:W-:Y:S01]  /*a4b0*/  STSM.16.M88.4 [R2+0x25b00], R12 ;  /* 0x025b000c02007844 */ /* 0x0003e20000000200 */
[-C--:B------:R-:W-:Y:S01]  /*a4c0*/  FMUL.FTZ R52, R52, R4.reuse ;  /* 0x0000000434347220 */ /* 0x080fe20000410000 */
[-C--:B------:R-:W-:Y:S01]  /*a4d0*/  FMUL.FTZ R53, R53, R4.reuse ;  /* 0x0000000435357220 */ /* 0x080fe20000410000 */
[-C--:B------:R-:W-:Y:S01]  /*a4e0*/  FMUL.FTZ R56, R56, R4.reuse ;  /* 0x0000000438387220 */ /* 0x080fe20000410000 */
[-C--:B------:R-:W-:Y:S01]  /*a4f0*/  FMUL.FTZ R57, R57, R4.reuse ;  /* 0x0000000439397220 */ /* 0x080fe20000410000 */
[-C--:B------:R-:W-:Y:S01]  /*a500*/  FMUL.FTZ R60, R60, R4.reuse ;  /* 0x000000043c3c7220 */ /* 0x080fe20000410000 */
[----:B------:R-:W4:Y:S01]  /*a510*/  MUFU.EX2 R121, R121 ;  /* 0x0000007900797308 */ /* 0x000f220000000800 */
[----:B--2---:R-:W-:Y:S01]  /*a520*/  FADD.FTZ R3, R21, R3 ;  /* 0x0000000315037221 */ /* 0x004fe20000010000 */
[-C--:B------:R-:W-:Y:S01]  /*a530*/  FMUL.FTZ R61, R61, R4.reuse ;  /* 0x000000043d3d7220 */ /* 0x080fe20000410000 */
[-C--:B------:R-:W-:Y:S01]  /*a540*/  FMUL.FTZ R64, R64, R4.reuse ;  /* 0x0000000440407220 */ /* 0x080fe20000410000 */
[-C--:B------:R-:W-:Y:S01]  /*a550*/  FMUL.FTZ R65, R65, R4.reuse ;  /* 0x0000000441417220 */ /* 0x080fe20000410000 */
[-C--:B------:R-:W-:Y:S01]  /*a560*/  FMUL.FTZ R68, R68, R4.reuse ;  /* 0x0000000444447220 */ /* 0x080fe20000410000 */
[----:B------:R-:W-:Y:S01]  /*a570*/  FMUL.FTZ R69, R69, R4 ;  /* 0x0000000445457220 */ /* 0x000fe20000410000 */
[-C--:B------:R-:W-:Y:S01]  /*a580*/  FMUL.FTZ R26, R26, R125.reuse ;  /* 0x0000007d1a1a7220 */ /* 0x080fe20000410000 */
[----:B0-----:R-:W0:Y:S01]  /*a590*/  MUFU.EX2 R81, R115 ;  /* 0x0000007300517308 */ /* 0x001e220000000800 */
[----:B---3--:R-:W-:Y:S01]  /*a5a0*/  FADD.FTZ R3, R120, R3 ;  /* 0x0000000378037221 */ /* 0x008fe20000010000 */
[----:B-1----:R-:W-:Y:S01]  /*a5b0*/  F2FP.F16.F32.PACK_AB R12, R21, R20 ;  /* 0x00000014150c723e */ /* 0x002fe200000000ff */
[-C--:B------:R-:W-:Y:S01]  /*a5c0*/  FMUL.FTZ R27, R27, R125.reuse ;  /* 0x0000007d1b1b7220 */ /* 0x080fe20000410000 */
[----:B------:R-:W-:Y:S01]  /*a5d0*/  F2FP.F16.F32.PACK_AB R13, R123, R122 ;  /* 0x0000007a7b0d723e */ /* 0x000fe200000000ff */
[-C--:B------:R-:W-:Y:S01]  /*a5e0*/  FMUL.FTZ R30, R30, R125.reuse ;  /* 0x0000007d1e1e7220 */ /* 0x080fe20000410000 */
[----:B------:R-:W-:Y:S01]  /*a5f0*/  F2FP.F16.F32.PACK_AB R15, R127, R126 ;  /* 0x0000007e7f0f723e */ /* 0x000fe200000000ff */
        /* <DEDUP_REMOVED lines=8> */
[----:B------:R2:W-:Y:S01]  /*a680*/  STSM.16.M88.4 [R2+0x27300], R12 ;  /* 0x0273000c02007844 */ /* 0x0005e20000000200 */
[----:B------:R-:W3:Y:S01]  /*a690*/  MUFU.EX2 R113, R113 ;  /* 0x0000007100717308 */ /* 0x000ee20000000800 */
[C---:B0-----:R-:W-:Y:S01]  /*a6a0*/  FADD.FTZ R0, R81.reuse, R0 ;  /* 0x0000000051007221 */ /* 0x041fe20000010000 */
[----:B------:R-:W-:Y:S01]  /*a6b0*/  F2FP.F16.F32.PACK_AB R81, R81, R114 ;  /* 0x000000725151723e */ /* 0x000fe200000000ff */
[-C--:B------:R-:W-:Y:S01]  /*a6c0*/  FMUL.FTZ R42, R42, R125.reuse ;  /* 0x0000007d2a2a7220 */ /* 0x080fe20000410000 */
[-C--:B------:R-:W-:Y:S01]  /*a6d0*/  FMUL.FTZ R43, R43, R125.reuse ;  /* 0x0000007d2b2b7220 */ /* 0x080fe20000410000 */
[----:B------:R-:W-:Y:S01]  /*a6e0*/  FADD.FTZ R0, R118, R0 ;  /* 0x0000000076007221 */ /* 0x000fe20000010000 */
        /* <DEDUP_REMOVED lines=9> */
[----:B--2---:R-:W-:Y:S01]  /*a780*/  F2FP.F16.F32.PACK_AB R13, R99, R98 ;  /* 0x00000062630d723e */ /* 0x004fe200000000ff */
[----:B------:R-:W1:Y:S01]  /*a790*/  MUFU.EX2 R82, R116 ;  /* 0x0000007400527308 */ /* 0x000e620000000800 */
[C---:B---3--:R-:W-:Y:S01]  /*a7a0*/  FADD.FTZ R3, R113.reuse, R3 ;  /* 0x0000000371037221 */ /* 0x048fe20000010000 */
[----:B------:R-:W-:Y:S01]  /*a7b0*/  F2FP.F16.F32.PACK_AB R80, R113, R80 ;  /* 0x000000507150723e */ /* 0x000fe200000000ff */
[-C--:B------:R-:W-:Y:S01]  /*a7c0*/  FMUL.FTZ R59, R59, R125.reuse ;  /* 0x0000007d3b3b7220 */ /* 0x080fe20000410000 */
[----:B------:R-:W-:Y:S01]  /*a7d0*/  F2FP.F16.F32.PACK_AB R15, R103, R102 ;  /* 0x00000066670f723e */ /* 0x000fe200000000ff */
        /* <DEDUP_REMOVED lines=8> */
[----:B------:R-:W-:Y:S01]  /*a860*/  FADD.FTZ R0, R106, R0 ;  /* 0x000000006a007221 */ /* 0x000fe20000010000 */
[----:B------:R-:W-:Y:S01]  /*a870*/  FMUL.FTZ R71, R71, R125 ;  /* 0x0000007d47477220 */ /* 0x000fe20000410000 */
[----:B------:R-:W-:Y:S01]  /*a880*/  IMAD.MOV.U32 R4, RZ, RZ, R9 ;  /* 0x000000ffff047224 */ /* 0x000fe200078e0009 */
[----:B------:R-:W0:Y:S01]  /*a890*/  MUFU.EX2 R104, R104 ;  /* 0x0000006800687308 */ /* 0x000e220000000800 */
[----:B-1----:R-:W-:Y:S01]  /*a8a0*/  FADD.FTZ R3, R82, R3 ;  /* 0x0000000352037221 */ /* 0x002fe20000010000 */
[----:B------:R-:W-:-:S04]  /*a8b0*/  FADD.FTZ R0, R107, R0 ;  /* 0x000000006b007221 */ /* 0x000fc80000010000 */
[----:B------:R-:W-:Y:S02]  /*a8c0*/  FADD.FTZ R0, R110, R0 ;  /* 0x000000006e007221 */ /* 0x000fe40000010000 */
[----:B------:R-:W1:Y:S01]  /*a8d0*/  MUFU.EX2 R105, R105 ;  /* 0x0000006900697308 */ /* 0x000e620000000800 */
[----:B--2---:R-:W-:Y:S01]  /*a8e0*/  FADD.FTZ R3, R117, R3 ;  /* 0x0000000375037221 */ /* 0x004fe20000010000 */
[----:B------:R-:W-:Y:S01]  /*a8f0*/  FADD.FTZ R11, R111, R0 ;  /* 0x000000006f0b7221 */ /* 0x000fe20000010000 */
[----:B------:R-:W-:-:S03]  /*a900*/  F2FP.F16.F32.PACK_AB R82, R117, R82 ;  /* 0x000000527552723e */ /* 0x000fc600000000ff */
[----:B------:R-:W-:Y:S02]  /*a910*/  FADD.FTZ R10, R98, R11 ;  /* 0x0000000b620a7221 */ /* 0x000fe40000010000 */
[----:B------:R-:W-:Y:S01]  /*a920*/  MUFU.EX2 R8, R86 ;  /* 0x0000005600087308 */ /* 0x000fe20000000800 */
[----:B0-----:R-:W-:Y:S01]  /*a930*/  FADD.FTZ R3, R104, R3 ;  /* 0x0000000368037221 */ /* 0x001fe20000010000 */
[----:B------:R-:W-:Y:S01]  /*a940*/  FADD.FTZ R11, R99, R10 ;  /* 0x0000000a630b7221 */ /* 0x000fe20000010000 */
[----:B------:R0:W-:Y:S03]  /*a950*/  STSM.16.M88.4 [R2+0x28b00], R80 ;  /* 0x028b005002007844 */ /* 0x0001e60000000200 */
[----:B------:R-:W-:Y:S02]  /*a960*/  FADD.FTZ R10, R102, R11 ;  /* 0x0000000b660a7221 */ /* 0x000fe40000010000 */
[----:B------:R-:W2:Y:S01]  /*a970*/  MUFU.EX2 R86, R108 ;  /* 0x0000006c00567308 */ /* 0x000ea20000000800 */
[----:B-1----:R-:W-:Y:S01]  /*a980*/  FADD.FTZ R3, R105, R3 ;  /* 0x0000000369037221 */ /* 0x002fe20000010000 */
[----:B------:R-:W-:-:S04]  /*a990*/  FADD.FTZ R11, R103, R10 ;  /* 0x0000000a670b7221 */ /* 0x000fc80000010000 */
[----:B------:R-:W-:Y:S02]  /*a9a0*/  FADD.FTZ R10, R90, R11 ;  /* 0x0000000b5a0a7221 */ /* 0x000fe40000010000 */
[----:B------:R-:W1:Y:S02]  /*a9b0*/  MUFU.EX2 R109, R109 ;  /* 0x0000006d006d7308 */ /* 0x000e640000000800 */
[C---:B------:R-:W-:Y:S01]  /*a9c0*/  FADD.FTZ R11, R91.reuse, R10 ;  /* 0x0000000a5b0b7221 */ /* 0x040fe20000010000 */
[----:B0-----:R-:W-:Y:S02]  /*a9d0*/  F2FP.F16.F32.PACK_AB R81, R91, R90 ;  /* 0x0000005a5b51723e */ /* 0x001fe400000000ff */
[C---:B------:R-:W-:Y:S01]  /*a9e0*/  F2FP.F16.F32.PACK_AB R83, R95.reuse, R94 ;  /* 0x0000005e5f53723e */ /* 0x040fe200000000ff */
[----:B------:R-:W-:Y:S02]  /*a9f0*/  FADD.FTZ R10, R94, R11 ;  /* 0x0000000b5e0a7221 */ /* 0x000fe40000010000 */
[----:B------:R-:W0:Y:S01]  /*aa00*/  MUFU.EX2 R96, R96 ;  /* 0x0000006000607308 */ /* 0x000e220000000800 */
[----:B--2---:R-:W-:Y:S01]  /*aa10*/  FADD.FTZ R0, R86, R3 ;  /* 0x0000000356007221 */ /* 0x004fe20000010000 */
[----:B------:R-:W-:-:S06]  /*aa20*/  FADD.FTZ R10, R95, R10 ;  /* 0x0000000a5f0a7221 */ /* 0x000fcc0000010000 */
        /* <DEDUP_REMOVED lines=15> */
[----:B------:R2:W3:Y:S01]  /*ab20*/  MUFU.EX2 R7, R85 ;  /* 0x0000005500077308 */ /* 0x0004e20000000800 */
[C---:B-1----:R-:W-:Y:S01]  /*ab30*/  FADD.FTZ R3, R89.reuse, R0 ;  /* 0x0000000059037221 */ /* 0x042fe20000010000 */
[----:B------:R-:W-:-:S06]  /*ab40*/  F2FP.F16.F32.PACK_AB R80, R89, R88 ;  /* 0x000000585950723e */ /* 0x000fcc00000000ff */
[----:B------:R-:W1:Y:S01]  /*ab50*/  MUFU.EX2 R93, R93 ;  /* 0x0000005d005d7308 */ /* 0x000e620000000800 */
[----:B0-----:R-:W-:Y:S01]  /*ab60*/  FADD.FTZ R0, R92, R3 ;  /* 0x000000035c007221 */ /* 0x001fe20000010000 */
[----:B--2---:R-:W-:-:S06]  /*ab70*/  F2FP.F16.F32.PACK_AB R85, R107, R106 ;  /* 0x0000006a6b55723e */ /* 0x004fcc00000000ff */
[----:B------:R-:W0:Y:S01]  /*ab80*/  MUFU.EX2 R112, R124 ;  /* 0x0000007c00707308 */ /* 0x000e220000000800 */
[----:B---3--:R-:W-:Y:S01]  /*ab90*/  FADD.FTZ R10, R7, R10 ;  /* 0x0000000a070a7221 */ /* 0x008fe20000010000 */
[----:B------:R-:W-:-:S03]  /*aba0*/  F2FP.F16.F32.PACK_AB R113, R135, R7 ;  /* 0x000000078771723e */ /* 0x000fc600000000ff */
[----:B------:R-:W-:-:S03]  /*abb0*/  FADD.FTZ R11, R135, R10 ;  /* 0x0000000a870b7221 */ /* 0x000fc60000010000 */
[----:B------:R-:W2:Y:S01]  /*abc0*/  MUFU.EX2 R128, R128 ;  /* 0x0000008000807308 */ /* 0x000ea20000000800 */
[C---:B-1----:R-:W-:Y:S01]  /*abd0*/  FADD.FTZ R3, R93.reuse, R0 ;  /* 0x000000005d037221 */ /* 0x042fe20000010000 */
[----:B------:R-:W-:Y:S01]  /*abe0*/  FADD.FTZ R0, R8, R11 ;  /* 0x0000000b08007221 */ /* 0x000fe20000010000 */
[----:B------:R-:W-:-:S05]  /*abf0*/  F2FP.F16.F32.PACK_AB R82, R93, R92 ;  /* 0x0000005c5d52723e */ /* 0x000fca00000000ff */
[----:B------:R1:W3:Y:S01]  /*ac00*/  MUFU.EX2 R115, R87 ;  /* 0x0000005700737308 */ /* 0x0002e20000000800 */
[----:B0-----:R-:W-:-:S07]  /*ac10*/  FADD.FTZ R3, R112, R3 ;  /* 0x0000000370037221 */ /* 0x001fce0000010000 */
[----:B------:R0:W4:Y:S01]  /*ac20*/  MUFU.EX2 R114, R84 ;  /* 0x0000005400727308 */ /* 0x0001220000000800 */
[C---:B--2---:R-:W-:Y:S01]  /*ac30*/  FADD.FTZ R3, R128.reuse, R3 ;  /* 0x0000000380037221 */ /* 0x044fe20000010000 */
[----:B-1----:R-:W-:Y:S02]  /*ac40*/  F2FP.F16.F32.PACK_AB R87, R111, R110 ;  /* 0x0000006e6f57723e */ /* 0x002fe400000000ff */
[----:B------:R-:W-:-:S04]  /*ac50*/  F2FP.F16.F32.PACK_AB R112, R128, R112 ;  /* 0x000000708070723e */ /* 0x000fc800000000ff */
[----:B------:R-:W1:Y:S01]  /*ac60*/  MUFU.EX2 R5, R5 ;  /* 0x0000000500057308 */ /* 0x000e620000000800 */
[----:B---3--:R-:W-:Y:S01]  /*ac70*/  FADD.FTZ R11, R115, R0 ;  /* 0x00000000730b7221 */ /* 0x008fe20000010000 */
[----:B0-----:R-:W-:Y:S02]  /*ac80*/  F2FP.F16.F32.PACK_AB R84, R105, R104 ;  /* 0x000000686954723e */ /* 0x001fe400000000ff */
[----:B------:R-:W-:Y:S01]  /*ac90*/  F2FP.F16.F32.PACK_AB R115, R115, R8 ;  /* 0x000000087373723e */ /* 0x000fe200000000ff */
[----:B------:R-:W-:Y:S02]  /*aca0*/  FADD.FTZ R10, R134, R11 ;  /* 0x0000000b860a7221 */ /* 0x000fe40000010000 */
[----:B------:R0:W-:Y:S01]  /*acb0*/  STSM.16.M88.4 [R2+0x2a300], R84 ;  /* 0x02a3005402007844 */ /* 0x0001e20000000200 */
[----:B------:R-:W2:Y:S01]  /*acc0*/  MUFU.EX2 R75, R75 ;  /* 0x0000004b004b7308 */ /* 0x000ea20000000800 */
[----:B----4-:R-:W-:Y:S02]  /*acd0*/  FADD.FTZ R0, R114, R3 ;  /* 0x0000000372007221 */ /* 0x010fe40000010000 */
[----:B------:R0:W-:Y:S04]  /*ace0*/  STSM.16.M88.4 [R2+0x2bb00], R12 ;  /* 0x02bb000c02007844 */ /* 0x0001e80000000200 */
[----:B------:R0:W-:Y:S01]  /*acf0*/  STSM.16.M88.4 [R2+0x2d300], R80 ;  /* 0x02d3005002007844 */ /* 0x0001e20000000200 */
[----:B------:R-:W3:Y:S01]  /*ad00*/  MUFU.EX2 R73, R73 ;  /* 0x0000004900497308 */ /* 0x000ee20000000800 */
[C---:B-1----:R-:W-:Y:S01]  /*ad10*/  FADD.FTZ R0, R5.reuse, R0 ;  /* 0x0000000005007221 */ /* 0x042fe20000010000 */
[----:B------:R-:W-:Y:S01]  /*ad20*/  F2FP.F16.F32.PACK_AB R114, R5, R114 ;  /* 0x000000720572723e */ /* 0x000fe200000000ff */
[----:B------:R-:W-:-:S04]  /*ad30*/  IMAD.MOV.U32 R5, RZ, RZ, R74 ;  /* 0x000000ffff057224 */ /* 0x000fc800078e004a */
[----:B------:R0:W-:Y:S01]  /*ad40*/  STSM.16.M88.4 [R2+0x2eb00], R112 ;  /* 0x02eb007002007844 */ /* 0x0001e20000000200 */
        /* <DEDUP_REMOVED lines=10> */
[C---:B---3--:R-:W-:Y:S01]  /*adf0*/  FADD.FTZ R3, R76.reuse, R3 ;  /* 0x000000034c037221 */ /* 0x048fe20000010000 */
[----:B------:R-:W-:Y:S02]  /*ae00*/  F2FP.F16.F32.PACK_AB R76, R76, R73 ;  /* 0x000000494c4c723e */ /* 0x000fe400000000ff */
[----:B--2---:R-:W-:Y:S01]  /*ae10*/  F2FP.F16.F32.PACK_AB R77, R75, R134 ;  /* 0x000000864b4d723e */ /* 0x004fe200000000ff */
[----:B-1----:R-:W-:Y:S01]  /*ae20*/  FADD.FTZ R3, R72, R3 ;  /* 0x0000000348037221 */ /* 0x002fe20000010000 */
[----:B----4-:R-:W-:-:S03]  /*ae30*/  F2FP.F16.F32.PACK_AB R78, R20, R72 ;  /* 0x00000048144e723e */ /* 0x010fc600000000ff */
        /* <DEDUP_REMOVED lines=10> */
[----:B------:R-:W-:-:S05]  /*aee0*/  UMOV UR38, UR10 ;  /* 0x0000000a00267c82 */ /* 0x000fca0008000000 */
.L_x_11448:
[----:B------:R-:W-:-:S13]  /*aef0*/  R2UR UR5, R144 ;  /* 0x00000000900572ca */ /* 0x000fda00000e0000 */
[----:B------:R-:W-:-:S06]  /*af00*/  UISETP.GE.AND UP0, UPT, UR38, UR5, UPT ;  /* 0x000000052600728c */ /* 0x000fcc000bf06270 */
[----:B------:R-:W-:-:S13]  /*af10*/  PLOP3.LUT P2, PT, PT, PT, UP0, 0x80, 0x0 ;  /* 0x000000000000781c */ /* 0x000fda0003f4f008 */
[----:B------:R-:W-:Y:S05]  /*af20*/  @!P2 BRA `(.L_x_11458) ;  /* 0x00000040002ca947 */ /* 0x000fea0003800000 */
[----:B------:R-:W-:Y:S01]  /*af30*/  IMAD.MOV.U32 R4, RZ, RZ, R74 ;  /* 0x000000ffff047224 */ /* 0x000fe200078e004a */
[----:B------:R-:W-:Y:S01]  /*af40*/  UMOV UR39, UR60 ;  /* 0x0000003c00277c82 */ /* 0x000fe20008000000 */
[----:B------:R-:W-:Y:S01]  /*af50*/  IMAD.MOV.U32 R5, RZ, RZ, R9 ;  /* 0x000000ffff057224 */ /* 0x000fe200078e0009 */
[----:B------:R-:W-:Y:S01]  /*af60*/  UMOV UR7, UR36 ;  /* 0x0000002400077c82 */ /* 0x000fe20008000000 */
[----:B------:R-:W-:-:S05]  /*af70*/  ULDC UR5, c[0x0][0x9d8] ;  /* 0x0002760000057ab9 */ /* 0x000fca0000000800 */
.L_x_11467:
[----:B------:R-:W-:Y:S01]  /*af80*/  R2UR UR4, R16 ;  /* 0x00000000100472ca */ /* 0x000fe200000e0000 */
[----:B------:R-:W-:-:S04]  /*af90*/  UIADD3 UR36, UR7, 0x1, URZ ;  /* 0x0000000107247890 */ /* 0x000fc8000fffe03f */
[----:B------:R-:W-:-:S04]  /*afa0*/  UISETP.NE.AND UP0, UPT, UR36, 0x2, UPT ;  /* 0x000000022400788c */ /* 0x000fc8000bf05270 */
[----:B------:R-:W-:Y:S02]  /*afb0*/  USEL UR60, URZ, 0x1, UP0 ;  /* 0x000000013f3c7887 */ /* 0x000fe40008000000 */
[----:B------:R-:W-:Y:S02]  /*afc0*/  USEL UR36, UR36, URZ, UP0 ;  /* 0x0000003f24247287 */ /* 0x000fe40008000000 */
[----:B------:R-:W-:Y:S01]  /*afd0*/  ISETP.NE.AND P3, PT, RZ, UR4, PT ;  /* 0x00000004ff007c0c */ /* 0x000fe2000bf65270 */
[----:B------:R-:W-:-:S12]  /*afe0*/  ULOP3.LUT UR60, UR39, UR60, URZ, 0x3c, !UPT ;  /* 0x0000003c273c7292 */ /* 0x000fd8000f8e3c3f */
[----:B----4-:R-:W-:Y:S05]  /*aff0*/  @P3 BRA `(.L_x_11459) ;  /* 0x00000000002c3947 */ /* 0x010fea0003800000 */
[----:B------:R-:W-:Y:S05]  /*b000*/  @!P0 BRA `(.L_x_11460) ;  /* 0x0000000000048947 */ /* 0x000fea0003800000 */
[----:B------:R-:W-:Y:S01]  /*b010*/  BPT.TRAP 0x1 ;  /* 0x000000040000795c */ /* 0x000fe20000300000 */
.L_x_11460:
[----:B------:R-:W-:Y:S01]  /*b020*/  ULEA UR4, UR36, UR37, 0x3 ;  /* 0x0000002524047291 */ /* 0x000fe2000f8e183f */
[----:B------:R-:W-:-:S05]  /*b030*/  IMAD.U32 R6, RZ, RZ, UR60 ;  /* 0x0000003cff067e24 */ /* 0x000fca000f8e00ff */
[----:B------:R-:W-:-:S04]  /*b040*/  SHF.L.U32 R6, R6, 0x1f, RZ ;  /* 0x0000001f06067819 */ /* 0x000fc800000006ff */
[----:B------:R1:W2:Y:S01]  /*b050*/  SYNCS.PHASECHK.TRANS64.TRYWAIT P2, [UR4+0x31c30], R6 ;  /* 0x031c3006ff0075a7 */ /* 0x0002a20008040144 */
[----:B------:R-:W-:Y:S05]  /*b060*/  @!P0 BRA `(.L_x_11461) ;  /* 0x0000000000048947 */ /* 0x000fea0003800000 */
[----:B------:R-:W-:Y:S01]  /*b070*/  BPT.TRAP 0x1 ;  /* 0x000000040000795c */ /* 0x000fe20000300000 */
.L_x_11461:
[----:B--2---:R-:W-:Y:S05]  /*b080*/  @P2 BRA `(.L_x_11459) ;  /* 0x0000000000082947 */ /* 0x004fea0003800000 */
[----:B------:R-:W2:Y:S02]  /*b090*/  SYNCS.PHASECHK.TRANS64.TRYWAIT P2, [UR4+0x31c30], R6 ;  /* 0x031c3006ff0075a7 */ /* 0x000ea40008040144 */
[----:B--2---:R-:W-:Y:S05]  /*b0a0*/  @!P2 BRA `(.L_x_11462) ;  /* 0x000000e80038a947 */ /* 0x004fea0003800000 */
.L_x_11459:
        /* <DEDUP_REMOVED lines=30> */
[----:B-1----:R-:W-:Y:S01]  /*b290*/  VIADD R6, R7, 0x8 ;  /* 0x0000000807067836 */ /* 0x002fe20000000000 */
        /* <DEDUP_REMOVED lines=29> */
[----:B0-----:R-:W-:-:S06]  /*b470*/  WARPGROUP.ARRIVE ;  /* 0x00000000000079c5 */ /* 0x001fcc0000000000 */
        /* <DEDUP_REMOVED lines=296> */
.L_x_11464:
[----:B------:R-:W-:Y:S01]  /*c700*/  ULEA UR4, UR7, UR37, 0x3 ;  /* 0x0000002507047291 */ /* 0x000fe2000f8e183f */
[----:B------:R-:W-:-:S05]  /*c710*/  IMAD.U32 R6, RZ, RZ, UR39 ;  /* 0x00000027ff067e24 */ /* 0x000fca000f8e00ff */
[----:B------:R-:W-:-:S04]  /*c720*/  SHF.L.U32 R6, R6, 0x1f, RZ ;  /* 0x0000001f06067819 */ /* 0x000fc800000006ff */
[----:B------:R0:W1:Y:S01]  /*c730*/  SYNCS.PHASECHK.TRANS64.TRYWAIT P2, [UR4+0x31c50], R6 ;  /* 0x031c5006ff0075a7 */ /* 0x0000620008040144 */
[----:B------:R-:W-:Y:S05]  /*c740*/  @!P0 BRA `(.L_x_11465) ;  /* 0x0000000000048947 */ /* 0x000fea0003800000 */
[----:B------:R-:W-:Y:S01]  /*c750*/  BPT.TRAP 0x1 ;  /* 0x000000040000795c */ /* 0x000fe20000300000 */
.L_x_11465:
[----:B-1----:R-:W-:Y:S05]  /*c760*/  @P2 BRA `(.L_x_11463) ;  /* 0x0000000000082947 */ /* 0x002fea0003800000 */
[----:B------:R-:W1:Y:S02]  /*c770*/  SYNCS.PHASECHK.TRANS64.TRYWAIT P2, [UR4+0x31c50], R6 ;  /* 0x031c5006ff0075a7 */ /* 0x000e640008040144 */
[----:B-1----:R-:W-:Y:S05]  /*c780*/  @!P2 BRA `(.L_x_11466) ;  /* 0x000000d00098a947 */ /* 0x002fea0003800000 */
.L_x_11463:
        /* <DEDUP_REMOVED lines=65> */
[----:B------:R-:W-:Y:S01]  /*cba0*/  ULDC UR14, c[0x0][0x988] ;  /* 0x00026200000e7ab9 */ /* 0x000fe20000000800 */
[----:B------:R-:W-:Y:S01]  /*cbb0*/  FMUL.FTZ R77, R130, UR5 ;  /* 0x00000005824d7c20 */ /* 0x000fe20008410000 */
[----:B------:R-:W1:Y:S01]  /*cbc0*/  MUFU.TANH R17, R17 ;  /* 0x0000001100117308 */ /* 0x000e620000002400 */
[----:B--2---:R-:W-:Y:S01]  /*cbd0*/  FMNMX.FTZ R9, R14, R9, !PT ;  /* 0x000000090e097209 */ /* 0x004fe20007810000 */
[----:B------:R-:W-:Y:S01]  /*cbe0*/  UMOV UR4, UR14 ;  /* 0x0000000e00047c82 */ /* 0x000fe20008000000 */
        /* <DEDUP_REMOVED lines=39> */
[----:B------:R-:W-:Y:S01]  /*ce60*/  UMOV UR39, UR60 ;  /* 0x0000003c00277c82 */ /* 0x000fe20008000000 */
[----:B------:R-:W-:-:S05]  /*ce70*/  R2UR UR14, R144 ;  /* 0x00000000900e72ca */ /* 0x000fca00000e0000 */
[----:B------:R-:W1:Y:S01]  /*ce80*/  MUFU.TANH R113, R113 ;  /* 0x0000007100717308 */ /* 0x000e620000002400 */
[----:B--2---:R-:W-:-:S07]  /*ce90*/  FMNMX.FTZ R9, R120, R9, !PT ;  /* 0x0000000978097209 */ /* 0x004fce0007810000 */
[----:B------:R-:W2:Y:S01]  /*cea0*/  MUFU.TANH R116, R116 ;  /* 0x0000007400747308 */ /* 0x000ea20000002400 */
[----:B---3--:R-:W-:Y:S01]  /*ceb0*/  FMNMX.FTZ R9, R112, R9, !PT ;  /* 0x0000000970097209 */ /* 0x008fe20007810000 */
[----:B------:R-:W-:Y:S01]  /*cec0*/  UISETP.GT.AND UP0, UPT, UR38, UR14, UPT ;  /* 0x0000000e2600728c */ /* 0x000fe2000bf04270 */
[----:B------:R-:W-:Y:S02]  /*ced0*/  WARPGROUP.DEPBAR.LE gsb0, 0x0 ;  /* 0x00008000000079c5 */ /* 0x000fe40000010000 */
[----:B------:R-:W-:-:S03]  /*cee0*/  WARPGROUP.ARRIVE ;  /* 0x00000000000079c5 */ /* 0x000fc60000000000 */
[----:B------:R-:W3:Y:S01]  /*cef0*/  MUFU.TANH R117, R117 ;  /* 0x0000007500757308 */ /* 0x000ee20000002400 */
[----:B-1----:R-:W-:Y:S02]  /*cf00*/  FMNMX.FTZ R9, R113, R9, !PT ;  /* 0x0000000971097209 */ /* 0x002fe40007810000 */
[----:B------:R-:W-:Y:S01]  /*cf10*/  HGMMA.64x96x16.F32 R24, gdesc[UR32].tnspB, R24, gsb0 ;  /* 0x41600000201879f0 */ /* 0x000fe20008000818 */
[----:B------:R-:W-:Y:S02]  /*cf20*/  UIADD3 UR32, UR10, 0x300, URZ ;  /* 0x000003000a207890 */ /* 0x000fe4000fffe03f */
[----:B------:R-:W-:Y:S02]  /*cf30*/  UIADD3 UR34, UR11, 0x80, URZ ;  /* 0x000000800b227890 */ /* 0x000fe4000fffe03f */
[----:B------:R-:W1:Y:S01]  /*cf40*/  MUFU.TANH R104, R104 ;  /* 0x0000006800687308 */ /* 0x000e620000002400 */
[----:B------:R-:W-:Y:S01]  /*cf50*/  UMOV UR33, 0xc0000010 ;  /* 0xc000001000217882 */ /* 0x000fe20000000000 */
[----:B------:R-:W-:Y:S01]  /*cf60*/  UMOV UR35, 0x80000020 ;  /* 0x8000002000237882 */ /* 0x000fe20000000000 */
[----:B--2---:R-:W-:-:S02]  /*cf70*/  FMNMX.FTZ R9, R116, R9, !PT ;  /* 0x0000000974097209 */ /* 0x004fc40007810000 */
[----:B0-----:R-:W-:Y:S02]  /*cf80*/  SHF.R.U32.HI R136, RZ, 0x7, R137 ;  /* 0x00000007ff887819 */ /* 0x001fe40000011689 */
[----:B------:R-:W-:Y:S01]  /*cf90*/  ISETP.GE.U32.AND P2, PT, R137, 0x180, PT ;  /* 0x000001808900780c */ /* 0x000fe20003f46070 */
        /* <DEDUP_REMOVED lines=28> */
[----:B------:R-:W-:Y:S01]  /*d160*/  HGMMA.64x96x16.F32 R24, gdesc[UR32].tnspB, R24, gsb0 ;  /* 0x41600000201879f0 */ /* 0x000fe20008000818 */
[----:B------:R-:W-:Y:S02]  /*d170*/  UIADD3 UR32, UR10, 0x480, URZ ;  /* 0x000004800a207890 */ /* 0x000fe4000fffe03f */
[----:B------:R-:W-:Y:S01]  /*d180*/  UIADD3 UR34, UR11, 0xc0, URZ ;  /* 0x000000c00b227890 */ /* 0x000fe2000fffe03f */
[----:B------:R-:W-:Y:S01]  /*d190*/  UMOV UR33, 0xc0000010 ;  /* 0xc000001000217882 */ /* 0x000fe20000000000 */
[----:B------:R-:W-:Y:S01]  /*d1a0*/  UMOV UR35, 0x80000020 ;  /* 0x8000002000237882 */ /* 0x000fe20000000000 */
        /* <DEDUP_REMOVED lines=12> */
[----:B------:R-:W-:Y:S01]  /*d270*/  MUFU.TANH R7, R7 ;  /* 0x0000000700077308 */ /* 0x000fe20000002400 */
[----:B-1----:R-:W-:-:S07]  /*d280*/  FMNMX.FTZ R9, R124, R9, !PT ;  /* 0x000000097c097209 */ /* 0x002fce0007810000 */
[----:B------:R-:W-:Y:S01]  /*d290*/  MUFU.TANH R8, R8 ;  /* 0x0000000800087308 */ /* 0x000fe20000002400 */
[----:B0-----:R-:W-:-:S05]  /*d2a0*/  FMNMX.FTZ R9, R125, R9, !PT ;  /* 0x000000097d097209 */ /* 0x001fca0007810000 */
[----:B------:R-:W0:Y:S02]  /*d2b0*/  SHFL.BFLY PT, R132, R9, 0x2, 0x1f ;  /* 0x0c401f0009847f89 */ /* 0x000e2400000e0000 */
[----:B------:R-:W-:Y:S08]  /*d2c0*/  MUFU.TANH R73, R73 ;  /* 0x0000004900497308 */ /* 0x000ff00000002400 */
[----:B------:R-:W-:Y:S08]  /*d2d0*/  MUFU.TANH R76, R76 ;  /* 0x0000004c004c7308 */ /* 0x000ff00000002400 */
[----:B------:R-:W-:Y:S01]  /*d2e0*/  MUFU.TANH R77, R77 ;  /* 0x0000004d004d7308 */ /* 0x000fe20000002400 */
[----:B0-----:R-:W-:-:S07]  /*d2f0*/  FMNMX.FTZ R9, R9, R132, !PT ;  /* 0x0000008409097209 */ /* 0x001fce0007810000 */
        /* <DEDUP_REMOVED lines=19> */
[----:B------:R-:W-:Y:S01]  /*d430*/  MUFU.TANH R123, R123 ;  /* 0x0000007b007b7308 */ /* 0x000fe20000002400 */
[--C-:B------:R-:W-:Y:S01]  /*d440*/  FFMA.FTZ R5, R13, UR4, -R132.reuse ;  /* 0x000000040d057c23 */ /* 0x100fe20008010884 */
[----:B------:R-:W-:Y:S01]  /*d450*/  FMUL.FTZ R13, R118, UR5 ;  /* 0x00000005760d7c20 */ /* 0x000fe20008410000 */
[--C-:B------:R-:W-:Y:S01]  /*d460*/  FFMA.FTZ R134, R10, UR4, -R132.reuse ;  /* 0x000000040a867c23 */ /* 0x100fe20008010884 */
[--C-:B------:R-:W-:Y:S01]  /*d470*/  FFMA.FTZ R10, R15, UR4, -R132.reuse ;  /* 0x000000040f0a7c23 */ /* 0x100fe20008010884 */
[----:B------:R-:W-:Y:S01]  /*d480*/  FMUL.FTZ R15, R119, UR5 ;  /* 0x00000005770f7c20 */ /* 0x000fe20008410000 */
        /* <DEDUP_REMOVED lines=25> */
[----:B------:R-:W-:Y:S01]  /*d620*/  FFMA.FTZ R80, R80, UR4, -R132 ;  /* 0x0000000450507c23 */ /* 0x000fe20008010884 */
        /* <DEDUP_REMOVED lines=17> */
[----:B------:R-:W-:Y:S01]  /*d740*/  FFMA.FTZ R125, R125, UR4, -R132 ;  /* 0x000000047d7d7c23 */ /* 0x000fe20008010884 */
[----:B------:R-:W-:-:S04]  /*d750*/  FMNMX.FTZ R111, R76, R111, !PT ;  /* 0x0000006f4c6f7209 */ /* 0x000fc80007810000 */
[----:B------:R-:W-:Y:S02]  /*d760*/  FMNMX.FTZ R111, R77, R111, !PT ;  /* 0x0000006f4d6f7209 */ /* 0x000fe40007810000 */
[----:B------:R-:W4:Y:S02]  /*d770*/  MUFU.TANH R13, R13 ;  /* 0x0000000d000d7308 */ /* 0x000f240000002400 */
[----:B------:R-:W-:-:S04]  /*d780*/  FMNMX.FTZ R111, R128, R111, !PT ;  /* 0x0000006f806f7209 */ /* 0x000fc80007810000 */
[----:B------:R-:W-:Y:S02]  /*d790*/  FMNMX.FTZ R111, R129, R111, !PT ;  /* 0x0000006f816f7209 */ /* 0x000fe40007810000 */
[----:B------:R-:W5:Y:S02]  /*d7a0*/  MUFU.TANH R15, R15 ;  /* 0x0000000f000f7308 */ /* 0x000f640000002400 */
[----:B------:R-:W-:-:S04]  /*d7b0*/  FMNMX.FTZ R111, R130, R111, !PT ;  /* 0x0000006f826f7209 */ /* 0x000fc80007810000 */
[----:B------:R-:W-:Y:S02]  /*d7c0*/  FMNMX.FTZ R111, R122, R111, !PT ;  /* 0x0000006f7a6f7209 */ /* 0x000fe40007810000 */
[----:B------:R-:W5:Y:S02]  /*d7d0*/  MUFU.TANH R3, R3 ;  /* 0x0000000300037308 */ /* 0x000f640000002400 */
[----:B------:R-:W-:Y:S01]  /*d7e0*/  FMNMX.FTZ R111, R123, R111, !PT ;  /* 0x0000006f7b6f7209 */ /* 0x000fe20007810000 */
[----:B------:R-:W-:Y:S02]  /*d7f0*/  WARPGROUP.DEPBAR.LE gsb0, 0x0 ;  /* 0x00008000000079c5 */ /* 0x000fe40000010000 */
[----:B------:R-:W-:Y:S01]  /*d800*/  WARPGROUP.ARRIVE ;  /* 0x00000000000079c5 */ /* 0x000fe20000000000 */
[----:B-1----:R-:W-:Y:S02]  /*d810*/  FMNMX.FTZ R111, R126, R111, !PT ;  /* 0x0000006f7e6f7209 */ /* 0x002fe40007810000 */
[----:B------:R-:W1:Y:S02]  /*d820*/  MUFU.TANH R106, R106 ;  /* 0x0000006a006a7308 */ /* 0x000e640000002400 */
[----:B--2---:R-:W-:Y:S01]  /*d830*/  FMNMX.FTZ R111, R127, R111, !PT ;  /* 0x0000006f7f6f7209 */ /* 0x004fe20007810000 */
[----:B------:R-:W-:Y:S01]  /*d840*/  HGMMA.64x96x16.F32 R24, gdesc[UR32].tnspB, R24, gsb0 ;  /* 0x41600000201879f0 */ /* 0x000fe20008000818 */
[----:B------:R-:W-:-:S02]  /*d850*/  UIADD3 UR32, UR10, 0x780, URZ ;  /* 0x000007800a207890 */ /* 0x000fc4000fffe03f */
[----:B------:R-:W-:Y:S01]  /*d860*/  UIADD3 UR34, UR11, 0x140, URZ ;  /* 0x000001400b227890 */ /* 0x000fe2000fffe03f */
[----:B0-----:R-:W-:Y:S01]  /*d870*/  FMNMX.FTZ R111, R114, R111, !PT ;  /* 0x0000006f726f7209 */ /* 0x001fe20007810000 */
[----:B------:R-:W-:Y:S01]  /*d880*/  UMOV UR33, 0xc0000010 ;  /* 0xc000001000217882 */ /* 0x000fe20000000000 */
[----:B------:R-:W-:Y:S01]  /*d890*/  UMOV UR35, 0x80000020 ;  /* 0x8000002000237882 */ /* 0x000fe20000000000 */
[----:B------:R-:W0:Y:S01]  /*d8a0*/  MUFU.TANH R107, R107 ;  /* 0x0000006b006b7308 */ /* 0x000e220000002400 */
[----:B---3--:R-:W-:-:S04]  /*d8b0*/  FMNMX.FTZ R111, R115, R111, !PT ;  /* 0x0000006f736f7209 */ /* 0x008fc80007810000 */
[----:B----4-:R-:W-:-:S03]  /*d8c0*/  FMNMX.FTZ R111, R13, R111, !PT ;  /* 0x0000006f0d6f7209 */ /* 0x010fc60007810000 */
[----:B------:R-:W2:Y:S01]  /*d8d0*/  MUFU.TANH R110, R110 ;  /* 0x0000006e006e7308 */ /* 0x000ea20000002400 */
[----:B-----5:R-:W-:-:S04]  /*d8e0*/  FMNMX.FTZ R111, R15, R111, !PT ;  /* 0x0000006f0f6f7209 */ /* 0x020fc80007810000 */
[----:B------:R-:W-:-:S03]  /*d8f0*/  FMNMX.FTZ R111, R3, R111, !PT ;  /* 0x0000006f036f7209 */ /* 0x000fc60007810000 */
[----:B------:R-:W3:Y:S01]  /*d900*/  MUFU.TANH R98, R98 ;  /* 0x0000006200627308 */ /* 0x000ee20000002400 */
[----:B-1----:R-:W-:-:S04]  /*d910*/  FMNMX.FTZ R111, R106, R111, !PT ;  /* 0x0000006f6a6f7209 */ /* 0x002fc80007810000 */
[----:B0-----:R-:W-:-:S03]  /*d920*/  FMNMX.FTZ R111, R107, R111, !PT ;  /* 0x0000006f6b6f7209 */ /* 0x001fc60007810000 */
[----:B------:R-:W0:Y:S01]  /*d930*/  MUFU.TANH R99, R99 ;  /* 0x0000006300637308 */ /* 0x000e220000002400 */
[----:B--2---:R-:W-:-:S07]  /*d940*/  FMNMX.FTZ R111, R110, R111, !PT ;  /* 0x0000006f6e6f7209 */ /* 0x004fce0007810000 */
[----:B------:R-:W1:Y:S01]  /*d950*/  MUFU.TANH R102, R102 ;  /* 0x0000006600667308 */ /* 0x000e620000002400 */
[----:B---3--:R-:W-:-:S07]  /*d960*/  FMNMX.FTZ R111, R98, R111, !PT ;  /* 0x0000006f626f7209 */ /* 0x008fce0007810000 */
[----:B------:R-:W2:Y:S01]  /*d970*/  MUFU.EX2 R134, R134 ;  /* 0x0000008600867308 */ /* 0x000ea20000000800 */
[----:B0-----:R-:W-:-:S07]  /*d980*/  FMNMX.FTZ R111, R99, R111, !PT ;  /* 0x0000006f636f7209 */ /* 0x001fce0007810000 */
[----:B------:R-:W0:Y:S01]  /*d990*/  MUFU.TANH R103, R103 ;  /* 0x0000006700677308 */ /* 0x000e220000002400 */
[----:B-1----:R-:W-:-:S07]  /*d9a0*/  FMNMX.FTZ R111, R102, R111, !PT ;  /* 0x0000006f666f7209 */ /* 0x002fce0007810000 */
[----:B------:R-:W1:Y:S01]  /*d9b0*/  MUFU.EX2 R118, R11 ;  /* 0x0000000b00767308 */ /* 0x000e620000000800 */
[C---:B--2---:R-:W-:Y:S01]  /*d9c0*/  FADD.FTZ R14, R134.reuse, R14 ;  /* 0x0000000e860e7221 */ /* 0x044fe20000010000 */
[----:B------:R-:W-:-:S06]  /*d9d0*/  F2FP.F16.F32.PACK_AB R12, R134, R12 ;  /* 0x0000000c860c723e */ /* 0x000fcc00000000ff */
[----:B------:R-:W2:Y:S01]  /*d9e0*/  MUFU.EX2 R135, R135 ;  /* 0x0000008700877308 */ /* 0x000ea20000000800 */
[----:B0-----:R-:W-:-:S07]  /*d9f0*/  FMNMX.FTZ R111, R103, R111, !PT ;  /* 0x0000006f676f7209 */ /* 0x001fce0007810000 */
[----:B------:R-:W0:Y:S01]  /*da00*/  MUFU.TANH R90, R90 ;  /* 0x0000005a005a7308 */ /* 0x000e220000002400 */
[----:B-1----:R-:W-:-:S07]  /*da10*/  FADD.FTZ R11, R118, R14 ;  /* 0x0000000e760b7221 */ /* 0x002fce0000010000 */
[----:B------:R-:W1:Y:S01]  /*da20*/  MUFU.TANH R91, R91 ;  /* 0x0000005b005b7308 */ /* 0x000e620000002400 */
[C---:B--2---:R-:W-:Y:S01]  /*da30*/  F2FP.F16.F32.PACK_AB R14, R135.reuse, R118 ;  /* 0x00000076870e723e */ /* 0x044fe200000000ff */
[----:B------:R-:W-:-:S06]  /*da40*/  FADD.FTZ R11, R135, R11 ;  /* 0x0000000b870b7221 */ /* 0x000fcc0000010000 */
        /* <DEDUP_REMOVED lines=27> */
[----:B------:R-:W0:Y:S01]  /*dc00*/  MUFU.EX2 R5, R5 ;  /* 0x0000000500057308 */ /* 0x000e220000000800 */
[----:B-1----:R-:W-:-:S07]  /*dc10*/  FMNMX.FTZ R74, R78, R118, !PT ;  /* 0x000000764e4a7209 */ /* 0x002fce0007810000 */
[----:B------:R-:W1:Y:S01]  /*dc20*/  MUFU.EX2 R6, R6 ;  /* 0x0000000600067308 */ /* 0x000e620000000800 */
[----:B--2---:R-:W-:-:S05]  /*dc30*/  FMNMX.FTZ R74, R79, R74, !PT ;  /* 0x0000004a4f4a7209 */ /* 0x004fca0007810000 */
[----:B------:R-:W2:Y:S02]  /*dc40*/  SHFL.BFLY PT, R118, R74, 0x2, 0x1f ;  /* 0x0c401f004a767f89 */ /* 0x000ea400000e0000 */
[----:B------:R-:W3:Y:S01]  /*dc50*/  MUFU.EX2 R10, R10 ;  /* 0x0000000a000a7308 */ /* 0x000ee20000000800 */
[----:B0-----:R-:W-:-:S07]  /*dc60*/  FADD.FTZ R11, R5, R11 ;  /* 0x0000000b050b7221 */ /* 0x001fce0000010000 */
[----:B------:R-:W-:Y:S01]  /*dc70*/  MUFU.EX2 R19, R19 ;  /* 0x0000001300137308 */ /* 0x000fe20000000800 */
[----:B-1----:R-:W-:-:S07]  /*dc80*/  FADD.FTZ R11, R6, R11 ;  /* 0x0000000b060b7221 */ /* 0x002fce0000010000 */
[----:B------:R-:W-:Y:S01]  /*dc90*/  MUFU.EX2 R20, R20 ;  /* 0x0000001400147308 */ /* 0x000fe20000000800 */
[----:B---3--:R-:W-:Y:S01]  /*dca0*/  FADD.FTZ R11, R10, R11 ;  /* 0x0000000b0a0b7221 */ /* 0x008fe20000010000 */
[----:B------:R-:W-:Y:S02]  /*dcb0*/  WARPGROUP.DEPBAR.LE gsb0, 0x0 ;  /* 0x00008000000079c5 */ /* 0x000fe40000010000 */
[----:B------:R-:W-:Y:S01]  /*dcc0*/  WARPGROUP.ARRIVE ;  /* 0x00000000000079c5 */ /* 0x000fe20000000000 */
[----:B--2---:R-:W-:-:S03]  /*dcd0*/  FMNMX.FTZ R74, R74, R118, !PT ;  /* 0x000000764a4a7209 */ /* 0x004fc60007810000 */
[----:B------:R-:W-:Y:S02]  /*dce0*/  MUFU.EX2 R21, R21 ;  /* 0x0000001500157308 */ /* 0x000fe40000000800 */
[----:B------:R-:W-:Y:S01]  /*dcf0*/  HGMMA.64x96x16.F32 R24, gdesc[UR32].tnspB, R24, gsb0 ;  /* 0x41600000201879f0 */ /* 0x000fe20008000818 */
[----:B------:R-:W-:Y:S01]  /*dd00*/  UIADD3 UR32, UR10, 0xa80, URZ ;  /* 0x00000a800a207890 */ /* 0x000fe2000fffe03f */
[----:B------:R-:W0:Y:S01]  /*dd10*/  SHFL.BFLY PT, R118, R74, 0x1, 0x1f ;  /* 0x0c201f004a767f89 */ /* 0x000e2200000e0000 */
[----:B------:R-:W-:Y:S01]  /*dd20*/  UIADD3 UR34, UR11, 0x1c0, URZ ;  /* 0x000001c00b227890 */ /* 0x000fe2000fffe03f */
[----:B------:R-:W-:Y:S01]  /*dd30*/  UMOV UR33, 0xc0000010 ;  /* 0xc000001000217882 */ /* 0x000fe20000000000 */
[----:B------:R-:W-:Y:S01]  /*dd40*/  UMOV UR35, 0x80000020 ;  /* 0x8000002000237882 */ /* 0x000fe20000000000 */
        /* <DEDUP_REMOVED lines=53> */
[----:B------:R-:W-:Y:S01]  /*e0a0*/  MUFU.EX2 R128, R128 ;  /* 0x0000008000807308 */ /* 0x000fe20000000800 */
[----:B--2---:R-:W-:Y:S01]  /*e0b0*/  FADD.FTZ R0, R15, R0 ;  /* 0x000000000f007221 */ /* 0x004fe20000010000 */
[----:B------:R-:W-:Y:S01]  /*e0c0*/  FFMA.FTZ R118, R79, UR4, -R118 ;  /* 0x000000044f767c23 */ /* 0x000fe20008010876 */
[----:B------:R-:W-:-:S05]  /*e0d0*/  PLOP3.LUT P2, PT, PT, PT, UP0, 0x80, 0x0 ;  /* 0x000000000000781c */ /* 0x000fca0003f4f008 */
[----:B------:R-:W-:Y:S01]  /*e0e0*/  MUFU.EX2 R130, R130 ;  /* 0x0000008200827308 */ /* 0x000fe20000000800 */
[C---:B0-----:R-:W-:Y:S01]  /*e0f0*/  F2FP.F16.F32.PACK_AB R15, R76.reuse, R15 ;  /* 0x0000000f4c0f723e */ /* 0x041fe200000000ff */
[----:B------:R-:W-:Y:S01]  /*e100*/  FADD.FTZ R0, R76, R0 ;  /* 0x000000004c007221 */ /* 0x000fe20000010000 */
[----:B------:R-:W-:-:S05]  /*e110*/  F2FP.F16.F32.PACK_AB R76, R20, R19 ;  /* 0x00000013144c723e */ /* 0x000fca00000000ff */
[----:B------:R-:W-:Y:S01]  /*e120*/  MUFU.EX2 R123, R123 ;  /* 0x0000007b007b7308 */ /* 0x000fe20000000800 */
[----:B------:R-:W-:Y:S02]  /*e130*/  WARPGROUP.DEPBAR.LE gsb0, 0x0 ;  /* 0x00008000000079c5 */ /* 0x000fe40000010000 */
[----:B------:R-:W-:-:S05]  /*e140*/  WARPGROUP.ARRIVE ;  /* 0x00000000000079c5 */ /* 0x000fca0000000000 */
[----:B------:R-:W-:Y:S01]  /*e150*/  MUFU.EX2 R78, R120 ;  /* 0x00000078004e7308 */ /* 0x000fe20000000800 */
[----:B------:R-:W-:Y:S01]  /*e160*/  HGMMA.64x96x16.F32 R24, gdesc[UR32].tnspB, R24, gsb0 ;  /* 0x41600000201879f0 */ /* 0x000fe20008000818 */
[----:B------:R-:W-:Y:S02]  /*e170*/  UIADD3 UR32, UR10, 0xc00, URZ ;  /* 0x00000c000a207890 */ /* 0x000fe4000fffe03f */
[----:B------:R-:W-:-:S04]  /*e180*/  UIADD3 UR34, UR11, 0x200, URZ ;  /* 0x000002000b227890 */ /* 0x000fc8000fffe03f */
        /* <DEDUP_REMOVED lines=63> */
[----:B------:R-:W-:Y:S01]  /*e580*/  UIADD3 UR7, UR38, -0x1, URZ ;  /* 0xffffffff26077890 */ /* 0x000fe2000fffe03f */
[-C--:B------:R-:W-:Y:S01]  /*e590*/  FMUL.FTZ R66, R66, R4.reuse ;  /* 0x0000000442427220 */ /* 0x080fe20000410000 */
[----:B------:R-:W-:Y:S01]  /*e5a0*/  MUFU.EX2 R87, R87 ;  /* 0x0000005700577308 */ /* 0x000fe20000000800 */
[-C--:B------:R-:W-:Y:S01]  /*e5b0*/  FMUL.FTZ R67, R67, R4.reuse ;  /* 0x0000000443437220 */ /* 0x080fe20000410000 */
[----:B------:R-:W-:Y:S01]  /*e5c0*/  @!P1 LEA R7, R7, UR37, 0x3 ;  /* 0x0000002507079c11 */ /* 0x000fe2000f8e18ff */
[-C--:B------:R-:W-:Y:S01]  /*e5d0*/  FMUL.FTZ R70, R70, R4.reuse ;  /* 0x0000000446467220 */ /* 0x080fe20000410000 */
[----:B------:R-:W-:Y:S01]  /*e5e0*/  FMUL.FTZ R71, R71, R4 ;  /* 0x0000000447477220 */ /* 0x000fe20000410000 */
[----:B------:R-:W-:Y:S01]  /*e5f0*/  UMOV UR38, UR7 ;  /* 0x0000000700267c82 */ /* 0x000fe20008000000 */
[----:B------:R-:W-:Y:S01]  /*e600*/  UMOV UR7, UR36 ;  /* 0x0000002400077c82 */ /* 0x000fe20008000000 */
        /* <DEDUP_REMOVED lines=19> */
[----:B0-----:R-:W-:Y:S01]  /*e740*/  MUFU.EX2 R7, R115 ;  /* 0x0000007300077308 */ /* 0x001fe20000000800 */
[-C--:B------:R-:W-:Y:S01]  /*e750*/  FMUL.FTZ R49, R49, R131.reuse ;  /* 0x0000008331317220 */ /* 0x080fe20000410000 */
[-C--:B------:R-:W-:Y:S01]  /*e760*/  FMUL.FTZ R52, R52, R131.reuse ;  /* 0x0000008334347220 */ /* 0x080fe20000410000 */
[-C--:B------:R-:W-:Y:S01]  /*e770*/  FMUL.FTZ R53, R53, R131.reuse ;  /* 0x0000008335357220 */ /* 0x080fe20000410000 */
[-C--:B------:R-:W-:Y:S01]  /*e780*/  FMUL.FTZ R56, R56, R131.reuse ;  /* 0x0000008338387220 */ /* 0x080fe20000410000 */
[-C--:B------:R-:W-:Y:S01]  /*e790*/  FMUL.FTZ R57, R57, R131.reuse ;  /* 0x0000008339397220 */ /* 0x080fe20000410000 */
[----:B------:R-:W-:Y:S01]  /*e7a0*/  FMUL.FTZ R60, R60, R131 ;  /* 0x000000833c3c7220 */ /* 0x000fe20000410000 */
[----:B-1----:R-:W-:Y:S01]  /*e7b0*/  F2FP.F16.F32.PACK_AB R12, R6, R5 ;  /* 0x00000005060c723e */ /* 0x002fe200000000ff */
[----:B------:R-:W0:Y:S01]  /*e7c0*/  MUFU.EX2 R13, R77 ;  /* 0x0000004d000d7308 */ /* 0x000e220000000800 */
[-C--:B------:R-:W-:Y:S01]  /*e7d0*/  FMUL.FTZ R61, R61, R131.reuse ;  /* 0x000000833d3d7220 */ /* 0x080fe20000410000 */
[-C--:B------:R-:W-:Y:S01]  /*e7e0*/  FMUL.FTZ R64, R64, R131.reuse ;  /* 0x0000008340407220 */ /* 0x080fe20000410000 */
[-C--:B------:R-:W-:Y:S01]  /*e7f0*/  FMUL.FTZ R65, R65, R131.reuse ;  /* 0x0000008341417220 */ /* 0x080fe20000410000 */
[-C--:B------:R-:W-:Y:S01]  /*e800*/  FMUL.FTZ R68, R68, R131.reuse ;  /* 0x0000008344447220 */ /* 0x080fe20000410000 */
[----:B------:R-:W-:Y:S01]  /*e810*/  FMUL.FTZ R69, R69, R131 ;  /* 0x0000008345457220 */ /* 0x000fe20000410000 */
[----:B------:R-:W-:-:S02]  /*e820*/  IMAD.MOV.U32 R4, RZ, RZ, R74 ;  /* 0x000000ffff047224 */ /* 0x000fc400078e004a */
[----:B------:R-:W1:Y:S08]  /*e830*/  MUFU.EX2 R14, R17 ;  /* 0x00000011000e7308 */ /* 0x000e700000000800 */
[----:B------:R-:W2:Y:S01]  /*e840*/  MUFU.EX2 R15, R129 ;  /* 0x00000081000f7308 */ /* 0x000ea20000000800 */
[----:B0-----:R-:W-:Y:S01]  /*e850*/  FADD.FTZ R0, R13, R0 ;  /* 0x000000000d007221 */ /* 0x001fe20000010000 */
[----:B------:R-:W-:-:S03]  /*e860*/  F2FP.F16.F32.PACK_AB R13, R128, R13 ;  /* 0x0000000d800d723e */ /* 0x000fc600000000ff */
[----:B------:R-:W-:-:S03]  /*e870*/  FADD.FTZ R0, R128, R0 ;  /* 0x0000000080007221 */ /* 0x000fc60000010000 */
[----:B------:R-:W0:Y:S01]  /*e880*/  MUFU.EX2 R77, R122 ;  /* 0x0000007a004d7308 */ /* 0x000e220000000800 */
[C---:B-1----:R-:W-:Y:S01]  /*e890*/  FADD.FTZ R11, R14.reuse, R11 ;  /* 0x0000000b0e0b7221 */ /* 0x042fe20000010000 */
[----:B------:R-:W-:-:S03]  /*e8a0*/  F2FP.F16.F32.PACK_AB R14, R14, R10 ;  /* 0x0000000a0e0e723e */ /* 0x000fc600000000ff */
[----:B------:R-:W-:-:S03]  /*e8b0*/  FADD.FTZ R11, R19, R11 ;  /* 0x0000000b130b7221 */ /* 0x000fc60000010000 */
[----:B------:R-:W1:Y:S01]  /*e8c0*/  MUFU.EX2 R115, R119 ;  /* 0x0000007700737308 */ /* 0x000e620000000800 */
[----:B--2---:R-:W-:Y:S01]  /*e8d0*/  FADD.FTZ R0, R15, R0 ;  /* 0x000000000f007221 */ /* 0x004fe20000010000 */
[----:B------:R-:W-:Y:S01]  /*e8e0*/  FADD.FTZ R11, R20, R11 ;  /* 0x0000000b140b7221 */ /* 0x000fe20000010000 */
[C---:B------:R-:W-:Y:S02]  /*e8f0*/  F2FP.F16.F32.PACK_AB R15, R130.reuse, R15 ;  /* 0x0000000f820f723e */ /* 0x040fe400000000ff */
[----:B------:R-:W-:Y:S01]  /*e900*/  FADD.FTZ R0, R130, R0 ;  /* 0x0000000082007221 */ /* 0x000fe20000010000 */
[----:B------:R-:W-:Y:S02]  /*e910*/  FADD.FTZ R6, R21, R11 ;  /* 0x0000000b15067221 */ /* 0x000fe40000010000 */
[----:B------:R2:W-:Y:S01]  /*e920*/  STSM.16.M88.4 [R2+0x25b00], R12 ;  /* 0x025b000c02007844 */ /* 0x0005e20000000200 */
[----:B0-----:R-:W-:Y:S01]  /*e930*/  FADD.FTZ R0, R77, R0 ;  /* 0x000000004d007221 */ /* 0x001fe20000010000 */
[----:B------:R-:W-:Y:S01]  /*e940*/  FADD.FTZ R6, R78, R6 ;  /* 0x000000064e067221 */ /* 0x000fe20000010000 */
[----:B------:R-:W-:Y:S01]  /*e950*/  MUFU.EX2 R85, R85 ;  /* 0x0000005500557308 */ /* 0x000fe20000000800 */
[C---:B------:R-:W-:Y:S01]  /*e960*/  F2FP.F16.F32.PACK_AB R77, R123.reuse, R77 ;  /* 0x0000004d7b4d723e */ /* 0x040fe200000000ff */
[----:B------:R-:W-:Y:S01]  /*e970*/  FADD.FTZ R5, R123, R0 ;  /* 0x000000007b057221 */ /* 0x000fe20000010000 */
[----:B------:R-:W-:Y:S01]  /*e980*/  FADD.FTZ R6, R112, R6 ;  /* 0x0000000670067221 */ /* 0x000fe20000010000 */
[----:B------:R-:W-:-:S02]  /*e990*/  F2FP.F16.F32.PACK_AB R112, R113, R112 ;  /* 0x000000707170723e */ /* 0x000fc400000000ff */
        /* <DEDUP_REMOVED lines=8> */
[----:B------:R-:W-:Y:S01]  /*ea20*/  FADD.FTZ R6, R117, R6 ;  /* 0x0000000675067221 */ /* 0x000fe20000010000 */
[----:B------:R-:W-:Y:S01]  /*ea30*/  F2FP.F16.F32.PACK_AB R79, R127, R79 ;  /* 0x0000004f7f4f723e */ /* 0x000fe200000000ff */
[----:B------:R-:W3:Y:S01]  /*ea40*/  MUFU.EX2 R91, R94 ;  /* 0x0000005e005b7308 */ /* 0x000ee20000000800 */
[----:B------:R-:W-:Y:S01]  /*ea50*/  FADD.FTZ R5, R7, R5 ;  /* 0x0000000507057221 */ /* 0x000fe20000010000 */
[----:B------:R-:W-:Y:S01]  /*ea60*/  FADD.FTZ R6, R104, R6 ;  /* 0x0000000668067221 */ /* 0x000fe20000010000 */
[----:B------:R-:W-:Y:S01]  /*ea70*/  F2FP.F16.F32.PACK_AB R104, R105, R104 ;  /* 0x000000686968723e */ /* 0x000fe200000000ff */
[----:B------:R4:W-:Y:S01]  /*ea80*/  STSM.16.M88.4 [R2+0x27300], R76 ;  /* 0x0273004c02007844 */ /* 0x0009e20000000200 */
[----:B-1----:R-:W-:Y:S01]  /*ea90*/  FADD.FTZ R5, R115, R5 ;  /* 0x0000000573057221 */ /* 0x002fe20000010000 */
[----:B------:R-:W-:Y:S01]  /*eaa0*/  FADD.FTZ R6, R105, R6 ;  /* 0x0000000669067221 */ /* 0x000fe20000010000 */
[----:B------:R-:W-:Y:S01]  /*eab0*/  F2FP.F16.F32.PACK_AB R105, R106, R3 ;  /* 0x000000036a69723e */ /* 0x000fe200000000ff */
[----:B--2---:R-:W-:Y:S01]  /*eac0*/  MUFU.EX2 R13, R111 ;  /* 0x0000006f000d7308 */ /* 0x004fe20000000800 */
        /* <DEDUP_REMOVED lines=9> */
[----:B------:R-:W-:Y:S01]  /*eb60*/  F2FP.F16.F32.PACK_AB R96, R97, R96 ;  /* 0x000000606160723e */ /* 0x000fe200000000ff */
[----:B------:R4:W-:Y:S01]  /*eb70*/  STSM.16.M88.4 [R2+0x28b00], R112 ;  /* 0x028b007002007844 */ /* 0x0009e20000000200 */
[----:B------:R-:W-:Y:S01]  /*eb80*/  FADD.FTZ R5, R107, R8 ;  /* 0x000000086b057221 */ /* 0x000fe20000010000 */
[----:B------:R-:W-:Y:S01]  /*eb90*/  FADD.FTZ R7, R97, R6 ;  /* 0x0000000661077221 */ /* 0x000fe20000010000 */
[----:B------:R-:W-:Y:S01]  /*eba0*/  F2FP.F16.F32.PACK_AB R106, R109, R108 ;  /* 0x0000006c6d6a723e */ /* 0x000fe200000000ff */
[----:B------:R-:W1:Y:S01]  /*ebb0*/  MUFU.EX2 R121, R121 ;  /* 0x0000007900797308 */ /* 0x000e620000000800 */
[----:B------:R-:W-:Y:S01]  /*ebc0*/  FADD.FTZ R5, R110, R5 ;  /* 0x000000056e057221 */ /* 0x000fe20000010000 */
[----:B------:R-:W-:Y:S01]  /*ebd0*/  FADD.FTZ R8, R100, R7 ;  /* 0x0000000764087221 */ /* 0x000fe20000010000 */
[----:B------:R-:W-:-:S02]  /*ebe0*/  F2FP.F16.F32.PACK_AB R107, R110, R107 ;  /* 0x0000006b6e6b723e */ /* 0x000fc400000000ff */
[----:B------:R-:W-:Y:S01]  /*ebf0*/  FADD.FTZ R6, R98, R5 ;  /* 0x0000000562067221 */ /* 0x000fe20000010000 */
[----:B------:R-:W-:Y:S01]  /*ec00*/  FADD.FTZ R7, R101, R8 ;  /* 0x0000000865077221 */ /* 0x000fe20000010000 */
[C---:B------:R-:W-:Y:S01]  /*ec10*/  F2FP.F16.F32.PACK_AB R97, R99.reuse, R98 ;  /* 0x000000626361723e */ /* 0x040fe200000000ff */
[----:B------:R-:W-:Y:S01]  /*ec20*/  MUFU.EX2 R124, R124 ;  /* 0x0000007c007c7308 */ /* 0x000fe20000000800 */
[----:B------:R-:W-:Y:S01]  /*ec30*/  FADD.FTZ R5, R99, R6 ;  /* 0x0000000663057221 */ /* 0x000fe20000010000 */
[----:B------:R-:W-:Y:S01]  /*ec40*/  FADD.FTZ R8, R88, R7 ;  /* 0x0000000758087221 */ /* 0x000fe20000010000 */
[C---:B------:R-:W-:Y:S01]  /*ec50*/  F2FP.F16.F32.PACK_AB R88, R89.reuse, R88 ;  /* 0x000000585958723e */ /* 0x040fe200000000ff */
[----:B------:R4:W-:Y:S01]  /*ec60*/  STSM.16.M88.4 [R2+0x2a300], R104 ;  /* 0x02a3006802007844 */ /* 0x0009e20000000200 */
[----:B------:R-:W-:Y:S01]  /*ec70*/  FADD.FTZ R6, R102, R5 ;  /* 0x0000000566067221 */ /* 0x000fe20000010000 */
[----:B------:R-:W-:Y:S01]  /*ec80*/  FADD.FTZ R5, R89, R8 ;  /* 0x0000000859057221 */ /* 0x000fe20000010000 */
[----:B0-----:R-:W-:Y:S01]  /*ec90*/  F2FP.F16.F32.PACK_AB R89, R0, R90 ;  /* 0x0000005a0059723e */ /* 0x001fe200000000ff */
[----:B------:R-:W0:Y:S01]  /*eca0*/  MUFU.EX2 R125, R125 ;  /* 0x0000007d007d7308 */ /* 0x000e220000000800 */
[----:B------:R-:W-:Y:S01]  /*ecb0*/  FADD.FTZ R3, R103, R6 ;  /* 0x0000000667037221 */ /* 0x000fe20000010000 */
[----:B------:R-:W-:Y:S01]  /*ecc0*/  FADD.FTZ R6, R92, R5 ;  /* 0x000000055c067221 */ /* 0x000fe20000010000 */
[----:B------:R-:W-:-:S02]  /*ecd0*/  F2FP.F16.F32.PACK_AB R98, R101, R100 ;  /* 0x000000646562723e */ /* 0x000fc400000000ff */
[----:B------:R-:W-:Y:S01]  /*ece0*/  FADD.FTZ R3, R90, R3 ;  /* 0x000000035a037221 */ /* 0x000fe20000010000 */
[----:B------:R-:W-:Y:S02]  /*ecf0*/  F2FP.F16.F32.PACK_AB R99, R103, R102 ;  /* 0x000000666763723e */ /* 0x000fe400000000ff */
[----:B------:R-:W-:Y:S01]  /*ed00*/  MUFU.EX2 R133, R133 ;  /* 0x0000008500857308 */ /* 0x000fe20000000800 */
[----:B------:R-:W-:Y:S01]  /*ed10*/  FADD.FTZ R8, R0, R3 ;  /* 0x0000000300087221 */ /* 0x000fe20000010000 */
[C---:B------:R-:W-:Y:S01]  /*ed20*/  FADD.FTZ R3, R93.reuse, R6 ;  /* 0x000000065d037221 */ /* 0x040fe20000010000 */
[----:B------:R-:W-:Y:S01]  /*ed30*/  F2FP.F16.F32.PACK_AB R90, R93, R92 ;  /* 0x0000005c5d5a723e */ /* 0x000fe200000000ff */
[----:B------:R4:W-:Y:S01]  /*ed40*/  STSM.16.M88.4 [R2+0x2bb00], R96 ;  /* 0x02bb006002007844 */ /* 0x0009e20000000200 */
[----:B---3--:R-:W-:Y:S01]  /*ed50*/  FADD.FTZ R8, R91, R8 ;  /* 0x000000085b087221 */ /* 0x008fe20000010000 */
[----:B------:R-:W-:Y:S01]  /*ed60*/  FADD.FTZ R10, R80, R3 ;  /* 0x00000003500a7221 */ /* 0x000fe20000010000 */
[----:B------:R-:W-:Y:S01]  /*ed70*/  F2FP.F16.F32.PACK_AB R80, R81, R80 ;  /* 0x000000505150723e */ /* 0x000fe200000000ff */
[----:B------:R-:W2:Y:S01]  /*ed80*/  MUFU.EX2 R6, R75 ;  /* 0x0000004b00067308 */ /* 0x000ea20000000800 */
[----:B------:R-:W-:Y:S01]  /*ed90*/  FADD.FTZ R3, R95, R8 ;  /* 0x000000085f037221 */ /* 0x000fe20000010000 */
[----:B------:R-:W-:Y:S01]  /*eda0*/  FADD.FTZ R5, R81, R10 ;  /* 0x0000000a51057221 */ /* 0x000fe20000010000 */
[----:B------:R-:W-:-:S02]  /*edb0*/  F2FP.F16.F32.PACK_AB R91, R95, R91 ;  /* 0x0000005b5f5b723e */ /* 0x000fc400000000ff */
[----:B------:R-:W-:Y:S01]  /*edc0*/  FADD.FTZ R8, R82, R3 ;  /* 0x0000000352087221 */ /* 0x000fe20000010000 */
[C---:B------:R-:W-:Y:S01]  /*edd0*/  F2FP.F16.F32.PACK_AB R81, R83.reuse, R82 ;  /* 0x000000525351723e */ /* 0x040fe200000000ff */
[----:B------:R-:W-:Y:S01]  /*ede0*/  FADD.FTZ R10, R84, R5 ;  /* 0x00000005540a7221 */ /* 0x000fe20000010000 */
[----:B------:R-:W3:Y:S01]  /*edf0*/  MUFU.EX2 R118, R118 ;  /* 0x0000007600767308 */ /* 0x000ee20000000800 */
[----:B------:R-:W-:Y:S01]  /*ee00*/  FADD.FTZ R3, R83, R8 ;  /* 0x0000000853037221 */ /* 0x000fe20000010000 */
[----:B------:R-:W-:Y:S01]  /*ee10*/  F2FP.F16.F32.PACK_AB R82, R85, R84 ;  /* 0x000000545552723e */ /* 0x000fe200000000ff */
[----:B------:R4:W-:Y:S01]  /*ee20*/  STSM.16.M88.4 [R2+0x2d300], R88 ;  /* 0x02d3005802007844 */ /* 0x0009e20000000200 */
[----:B------:R-:W-:Y:S01]  /*ee30*/  F2FP.F16.F32.PACK_AB R83, R87, R86 ;  /* 0x000000565753723e */ /* 0x000fe200000000ff */
[----:B------:R-:W-:Y:S01]  /*ee40*/  FADD.FTZ R0, R86, R3 ;  /* 0x0000000356007221 */ /* 0x000fe20000010000 */
[----:B-1----:R-:W-:Y:S01]  /*ee50*/  F2FP.F16.F32.PACK_AB R12, R121, R72 ;  /* 0x00000048790c723e */ /* 0x002fe200000000ff */
[----:B------:R-:W-:Y:S01]  /*ee60*/  FADD.FTZ R5, R85, R10 ;  /* 0x0000000a55057221 */ /* 0x000fe20000010000 */
[----:B0-----:R-:W-:Y:S01]  /*ee70*/  F2FP.F16.F32.PACK_AB R14, R125, R124 ;  /* 0x0000007c7d0e723e */ /* 0x001fe200000000ff */
[----:B------:R-:W-:Y:S01]  /*ee80*/  FADD.FTZ R0, R87, R0 ;  /* 0x0000000057007221 */ /* 0x000fe20000010000 */
[----:B------:R4:W-:Y:S01]  /*ee90*/  STSM.16.M88.4 [R2+0x2eb00], R80 ;  /* 0x02eb005002007844 */ /* 0x0009e20000000200 */
[----:B------:R-:W-:-:S02]  /*eea0*/  FADD.FTZ R8, R72, R5 ;  /* 0x0000000548087221 */ /* 0x000fc40000010000 */
[----:B------:R-:W-:Y:S01]  /*eeb0*/  FADD.FTZ R3, R13, R0 ;  /* 0x000000000d037221 */ /* 0x000fe20000010000 */
[----:B--2---:R-:W-:Y:S01]  /*eec0*/  F2FP.F16.F32.PACK_AB R13, R6, R13 ;  /* 0x0000000d060d723e */ /* 0x004fe200000000ff */
[----:B------:R-:W-:Y:S01]  /*eed0*/  FADD.FTZ R5, R121, R8 ;  /* 0x0000000879057221 */ /* 0x000fe20000010000 */
[----:B---3--:R-:W-:Y:S01]  /*eee0*/  F2FP.F16.F32.PACK_AB R15, R118, R133 ;  /* 0x00000085760f723e */ /* 0x008fe200000000ff */
[----:B------:R-:W-:Y:S02]  /*eef0*/  FADD.FTZ R0, R6, R3 ;  /* 0x0000000306007221 */ /* 0x000fe40000010000 */
[----:B------:R-:W-:Y:S01]  /*ef00*/  FADD.FTZ R8, R124, R5 ;  /* 0x000000057c087221 */ /* 0x000fe20000010000 */
[----:B------:R-:W-:Y:S01]  /*ef10*/  IMAD.MOV.U32 R5, RZ, RZ, R9 ;  /* 0x000000ffff057224 */ /* 0x000fe200078e0009 */
[----:B------:R4:W-:Y:S01]  /*ef20*/  STSM.16.M88.4 [R2+0x30300], R12 ;  /* 0x0303000c02007844 */ /* 0x0009e20000000200 */
[----:B------:R-:W-:Y:S01]  /*ef30*/  FADD.FTZ R0, R133, R0 ;  /* 0x0000000085007221 */ /* 0x000fe20000010000 */
[----:B------:R-:W-:Y:S01]  /*ef40*/  FADD.FTZ R3, R125, R8 ;  /* 0x000000087d037221 */ /* 0x000fe20000010000 */
[----:B------:R-:W-:Y:S01]  /*ef50*/  @!PT LDS RZ, [RZ] ;  /* 0x00000000fffff984 */ /* 0x000fe20000000800 */
[----:B------:R-:W-:Y:S01]  /*ef60*/  @!PT LDS RZ, [RZ] ;  /* 0x00000000fffff984 */ /* 0x000fe20000000800 */
[----:B------:R-:W-:Y:S01]  /*ef70*/  @!PT LDS RZ, [RZ] ;  /* 0x00000000fffff984 */ /* 0x000fe20000000800 */
[----:B------:R-:W-:Y:S01]  /*ef80*/  @!PT LDS RZ, [RZ] ;  /* 0x00000000fffff984 */ /* 0x000fe20000000800 */
[----:B------:R0:W-:Y:S06]  /*ef90*/  MEMBAR.ALL.CTA ;  /* 0x0000000000007992 */ /* 0x0001ec0000008000 */
[----:B0-----:R-:W0:Y:S01]  /*efa0*/  FENCE.VIEW.ASYNC.S ;  /* 0x00000000000073c6 */ /* 0x001e220000000000 */
[----:B------:R-:W-:Y:S01]  /*efb0*/  FADD.FTZ R0, R118, R0 ;  /* 0x0000000076007221 */ /* 0x000fe20000010000 */
[----:B0-----:R-:W-:Y:S01]  /*efc0*/  NOP ;  /* 0x0000000000007918 */ /* 0x001fe20000000000 */
[----:B------:R-:W-:Y:S05]  /*efd0*/  @P2 BRA `(.L_x_11467) ;  /* 0xffffffbc00e82947 */ /* 0x000fea000383ffff */
.L_x_11458:
[----:B------:R-:W-:Y:S06]  /*efe0*/  BAR.ARV 0x8, 0x200 ;  /* 0x0208000000007b1d */ /* 0x000fec0000002000 */
[----:B------:R-:W-:Y:S05]  /*eff0*/  @!P0 BRA `(.L_x_11468) ;  /* 0x0000000000048947 */ /* 0x000fea0003800000 */
[----:B------:R-:W-:Y:S01]  /*f000*/  BPT.TRAP 0x1 ;  /* 0x000000040000795c */ /* 0x000fe20000300000 */
.L_x_11468:
[----:B------:R-:W-:Y:S01]  /*f010*/  ULEA UR6, UR36, UR37, 0x3 ;  /* 0x0000002524067291 */ /* 0x000fe2000f8e183f */
[----:B------:R-:W-:-:S05]  /*f020*/  IMAD.U32 R4, RZ, RZ, UR60 ;  /* 0x0000003cff047e24 */ /* 0x000fca000f8e00ff */
[----:B------:R-:W-:-:S04]  /*f030*/  SHF.L.U32 R4, R4, 0x1f, RZ ;  /* 0x0000001f04047819 */ /* 0x000fc800000006ff */
[----:B------:R1:W2:Y:S01]  /*f040*/  SYNCS.PHASECHK.TRANS64.TRYWAIT P2, [UR6+0x31c50], R4 ;  /* 0x031c5004ff0075a7 */ /* 0x0002a20008040146 */
[----:B------:R-:W-:Y:S05]  /*f050*/  @!P0 BRA `(.L_x_11469) ;  /* 0x0000000000048947 */ /* 0x000fea0003800000 */
[----:B------:R-:W-:Y:S01]  /*f060*/  BPT.TRAP 0x1 ;  /* 0x000000040000795c */ /* 0x000fe20000300000 */
.L_x_11469:
[----:B--2---:R-:W-:Y:S05]  /*f070*/  @P2 BRA `(.L_x_11470) ;  /* 0x0000000000082947 */ /* 0x004fea0003800000 */
[----:B------:R-:W2:Y:S02]  /*f080*/  SYNCS.PHASECHK.TRANS64.TRYWAIT P0, [UR6+0x31c50], R4 ;  /* 0x031c5004ff0075a7 */ /* 0x000ea40008000146 */
[----:B--2---:R-:W-:Y:S05]  /*f090*/  @!P0 BRA `(.L_x_11471) ;  /* 0x000000a8006c8947 */ /* 0x004fea0003800000 */
.L_x_11470:
[----:B------:R-:W-:Y:S01]  /*f0a0*/  UIADD3 UR37, UR37, 0x200, URZ ;  /* 0x0000020025257890 */ /* 0x000fe2000fffe03f */
[----:B--2---:R-:W2:Y:S01]  /*f0b0*/  LDL.LU R5, [R1+0x18] ;  /* 0x0000180001057983 */ /* 0x004ea20000300800 */
[----:B------:R-:W-:Y:S01]  /*f0c0*/  ULOP3.LUT UR61, UR61, 0x10000, URZ, 0xfc, !UPT ;  /* 0x000100003d3d7892 */ /* 0x000fe2000f8efc3f */
[----:B------:R-:W-:Y:S01]  /*f0d0*/  WARPGROUP.ARRIVE ;  /* 0x00000000000079c5 */ /* 0x000fe20000000000 */
[----:B------:R-:W-:Y:S01]  /*f0e0*/  USHF.R.U32.HI UR37, URZ, 0x4, UR37 ;  /* 0x000000043f257899 */ /* 0x000fe20008011625 */
[----:B-1----:R-:W1:Y:S01]  /*f0f0*/  SHFL.BFLY PT, R4, R3, 0x2, 0x1f ;  /* 0x0c401f0003047f89 */ /* 0x002e6200000e0000 */
[----:B------:R-:W-:Y:S01]  /*f100*/  UMOV UR9, 0xc0000010 ;  /* 0xc000001000097882 */ /* 0x000fe20000000000 */
[----:B------:R-:W-:Y:S01]  /*f110*/  UMOV UR11, 0x80000020 ;  /* 0x80000020000b7882 */ /* 0x000fe20000000000 */
[----:B------:R-:W-:Y:S01]  /*f120*/  ULOP3.LUT UR37, UR37, 0x3fff, URZ, 0xc0, !UPT ;  /* 0x00003fff25257892 */ /* 0x000fe2000f8ec03f */
[----:B------:R-:W-:Y:S01]  /*f130*/  IMAD.MOV.U32 R8, RZ, RZ, RZ ;  /* 0x000000ffff087224 */ /* 0x000fe200078e00ff */
[----:B------:R-:W-:Y:S01]  /*f140*/  UMOV UR8, UR61 ;  /* 0x0000003d00087c82 */ /* 0x000fe20008000000 */
[----:B0---4-:R-:W-:Y:S01]  /*f150*/  IMAD.U32 R14, RZ, RZ, UR4 ;  /* 0x00000004ff0e7e24 */ /* 0x011fe2000f8e00ff */
        /* <DEDUP_REMOVED lines=8> */
[----:B-1----:R-:W-:Y:S01]  /*f1e0*/  FADD.FTZ R4, R4, R3 ;  /* 0x0000000304047221 */ /* 0x002fe20000010000 */
[----:B------:R-:W-:Y:S01]  /*f1f0*/  UMOV UR9, 0xc0000010 ;  /* 0xc000001000097882 */ /* 0x000fe20000000000 */
[----:B------:R-:W-:Y:S01]  /*f200*/  UMOV UR11, 0x80000020 ;  /* 0x80000020000b7882 */ /* 0x000fe20000000000 */
[----:B------:R-:W-:Y:S01]  /*f210*/  IMAD.MOV.U32 R3, RZ, RZ, -0x800000 ;  /* 0xff800000ff037424 */ /* 0x000fe200078e00ff */
        /* <DEDUP_REMOVED lines=15> */
[----:B--2---:R-:W-:Y:S02]  /*f310*/  R2UR UR7, R5 ;  /* 0x00000000050772ca */ /* 0x004fe400000e0000 */
[----:B------:R-:W0:Y:S11]  /*f320*/  SHFL.BFLY PT, R5, R0, 0x2, 0x1f ;  /* 0x0c401f0000057f89 */ /* 0x000e3600000e0000 */
[----:B------:R-:W-:Y:S01]  /*f330*/  UIADD3 UR7, UR7, 0x1, URZ ;  /* 0x0000000107077890 */ /* 0x000fe2000fffe03f */
[----:B0-----:R-:W-:Y:S01]  /*f340*/  FADD.FTZ R6, R5, R0 ;  /* 0x0000000005067221 */ /* 0x001fe20000010000 */
[----:B------:R-:W-:Y:S01]  /*f350*/  IMAD.MOV.U32 R0, RZ, RZ, -0x800000 ;  /* 0xff800000ff007424 */ /* 0x000fe200078e00ff */
[----:B------:R-:W0:Y:S04]  /*f360*/  SHFL.BFLY PT, R5, R4, 0x1, 0x1f ;  /* 0x0c201f0004057f89 */ /* 0x000e2800000e0000 */
[----:B------:R-:W1:Y:S01]  /*f370*/  SHFL.BFLY PT, R7, R6, 0x1, 0x1f ;  /* 0x0c201f0006077f89 */ /* 0x000e6200000e0000 */
[----:B------:R-:W-:-:S02]  /*f380*/  WARPGROUP.DEPBAR.LE gsb0, 0x0 ;  /* 0x00008000000079c5 */ /* 0x000fc40000010000 */
[----:B------:R-:W-:Y:S01]  /*f390*/  WARPGROUP.ARRIVE ;  /* 0x00000000000079c5 */ /* 0x000fe20000000000 */
[----:B0-----:R-:W-:Y:S01]  /*f3a0*/  FADD.FTZ R11, R4, R5 ;  /* 0x00000005040b7221 */ /* 0x001fe20000010000 */
[----:B------:R-:W-:Y:S01]  /*f3b0*/  IMAD.U32 R4, RZ, RZ, UR4 ;  /* 0x00000004ff047e24 */ /* 0x000fe2000f8e00ff */
[----:B------:R-:W-:-:S03]  /*f3c0*/  USEL UR4, URZ, 0x1, UP0 ;  /* 0x000000013f047887 */ /* 0x000fc60008000000 */
[----:B------:R-:W-:Y:S01]  /*f3d0*/  HGMMA.64x96x16.F32 R24, gdesc[UR8].tnspB, R24, gsb0 ;  /* 0x41600000081879f0 */ /* 0x000fe20008000818 */
[----:B------:R-:W-:Y:S01]  /*f3e0*/  UIADD3 UR8, UR61, 0x600, URZ ;  /* 0x000006003d087890 */ /* 0x000fe2000fffe03f */
[----:B------:R-:W-:Y:S01]  /*f3f0*/  FSETP.NE.FTZ.AND P0, PT, R11, RZ, PT ;  /* 0x000000ff0b00720b */ /* 0x000fe20003f15000 */
[----:B------:R-:W-:Y:S01]  /*f400*/  UIADD3 UR10, UR5, 0x100, URZ ;  /* 0x00000100050a7890 */ /* 0x000fe2000fffe03f */
[----:B-1----:R-:W-:Y:S01]  /*f410*/  FADD.FTZ R12, R6, R7 ;  /* 0x00000007060c7221 */ /* 0x002fe20000010000 */
[----:B------:R-:W-:Y:S01]  /*f420*/  UMOV UR9, 0xc0000010 ;  /* 0xc000001000097882 */ /* 0x000fe20000000000 */
[----:B------:R-:W-:Y:S01]  /*f430*/  UMOV UR11, 0x80000020 ;  /* 0x80000020000b7882 */ /* 0x000fe20000000000 */
[----:B------:R-:W-:Y:S01]  /*f440*/  IMAD.U32 R6, RZ, RZ, UR6 ;  /* 0x00000006ff067e24 */ /* 0x000fe2000f8e00ff */
[----:B------:R-:W-:Y:S01]  /*f450*/  ULOP3.LUT UR60, UR60, UR4, URZ, 0x3c, !UPT ;  /* 0x000000043c3c7292 */ /* 0x000fe2000f8e3c3f */
[----:B------:R-:W-:Y:S01]  /*f460*/  FSETP.NE.FTZ.AND P2, PT, R12, RZ, PT ;  /* 0x000000ff0c00720b */ /* 0x000fe20003f55000 */
[----:B------:R-:W-:-:S02]  /*f470*/  IMAD.MOV.U32 R5, RZ, RZ, RZ ;  /* 0x000000ffff057224 */ /* 0x000fc400078e00ff */
[----:B------:R-:W-:-:S03]  /*f480*/  @!P1 VIADD R6, R6, 0x31c60 ;  /* 0x00031c6006069836 */ /* 0x000fc60000000000 */
[----:B------:R-:W0:Y:S01]  /*f490*/  @P0 MUFU.LG2 R7, R11 ;  /* 0x0000000b00070308 */ /* 0x000e220000000c00 */
[----:B------:R-:W-:Y:S01]  /*f4a0*/  @P0 FMUL.FTZ R4, R4, 0.69314718246459960938 ;  /* 0x3f31721804040820 */ /* 0x000fe20000410000 */
[----:B------:R-:W-:-:S05]  /*f4b0*/  @!P1 PRMT R6, RZ, 0x654, R6 ;  /* 0x00000654ff069816 */ /* 0x000fca0000000006 */
[----:B------:R-:W-:Y:S01]  /*f4c0*/  @P2 FMUL.FTZ R14, R14, 0.69314718246459960938 ;  /* 0x3f3172180e0e2820 */ /* 0x000fe20000410000 */
[----:B------:R-:W1:Y:S08]  /*f4d0*/  @P2 MUFU.LG2 R10, R12 ;  /* 0x0000000c000a2308 */ /* 0x000e700000000c00 */
[----:B------:R1:W2:Y:S01]  /*f4e0*/  @P0 MUFU.RCP R5, R11 ;  /* 0x0000000b00050308 */ /* 0x0002a20000001000 */
[----:B0-----:R-:W-:-:S04]  /*f4f0*/  @P0 FMUL.FTZ R7, R7, 0.69314718246459960938 ;  /* 0x3f31721807070820 */ /* 0x001fc80000410000 */
[----:B------:R-:W-:Y:S01]  /*f500*/  @P0 FFMA.FTZ R0, R4, R9, R7 ;  /* 0x0000000904000223 */ /* 0x000fe20000010007 */
[----:B------:R-:W-:Y:S01]  /*f510*/  IMAD.U32 R4, RZ, RZ, UR7 ;  /* 0x00000007ff047e24 */ /* 0x000fe2000f8e00ff */
[----:B------:R-:W-:Y:S01]  /*f520*/  PLOP3.LUT P0, PT, PT, PT, PT, 0x8, 0x0 ;  /* 0x000000000000781c */ /* 0x000fe20003f0e170 */
[----:B------:R-:W0:Y:S01]  /*f530*/  @P2 MUFU.RCP R8, R12 ;  /* 0x0000000c00082308 */ /* 0x000e220000001000 */
[----:B-1----:R-:W-:Y:S02]  /*f540*/  @P2 FMUL.FTZ R11, R10, 0.69314718246459960938 ;  /* 0x3f3172180a0b2820 */ /* 0x002fe40000410000 */
[----:B------:R1:W-:Y:S02]  /*f550*/  STL [R1+0x18], R4 ;  /* 0x0000180401007387 */ /* 0x0003e40000100800 */
        /* <DEDUP_REMOVED lines=82> */
.L_x_11441:
[----:B------:R-:W0:Y:S08]  /*fa80*/  S2UR UR4, SR_CgaCtaId ;  /* 0x00000000000479c3 */ /* 0x000e300000008800 */
[----:B------:R-:W-:Y:S06]  /*fa90*/  BAR.SYNC.DEFER_BLOCKING 0x5, 0x200 ;  /* 0x0148000000007b1d */ /* 0x000fec0000010000 */
[----:B------:R-:W-:Y:S01]  /*faa0*/  UMOV UR37, 0x400 ;  /* 0x0000040000257882 */ /* 0x000fe20000000000 */
[----:B------:R-:W-:Y:S01]  /*fab0*/  BSSY B0, `(.L_x_11472) ;  /* 0x00002c8000007945 */ /* 0x000fe20003800000 */
[----:B0-----:R-:W-:-:S09]  /*fac0*/  ULEA UR37, UR4, UR37, 0x18 ;  /* 0x0000002504257291 */ /* 0x001fd2000f8ec03f */
[----:B------:R-:W0:Y:S02]  /*fad0*/  LDS.128 R4, [UR37+0x31cd0] ;  /* 0x031cd025ff047984 */ /* 0x000e240008000c00 */
[----:B0-----:R-:W-:Y:S02]  /*fae0*/  R2UR UR5, R5 ;  /* 0x00000000050572ca */ /* 0x001fe400000e0000 */
[----:B------:R-:W-:Y:S01]  /*faf0*/  R2UR UR6, R6 ;  /* 0x00000000060672ca */ /* 0x000fe200000e0000 */
[----:B------:R-:W-:Y:S06]  /*fb00*/  BAR.ARV 0x4, 0x200 ;  /* 0x0108000000007b1d */ /* 0x000fec0000002000 */
[----:B------:R-:W-:Y:S08]  /*fb10*/  @P0 BRA `(.L_x_11473) ;  /* 0x0000001c00dc0947 */ /* 0x000ff00003800000 */
[----:B------:R-:W2:Y:S01]  /*fb20*/  LDL.LU R9, [R1+0x14] ;  /* 0x0000140001097983 */ /* 0x000ea20000300800 */
[----:B------:R-:W0:Y:S01]  /*fb30*/  S2UR UR4, SR_SWINHI ;  /* 0x00000000000479c3 */ /* 0x000e220000002f00 */
[----:B------:R-:W-:Y:S01]  /*fb40*/  R2UR UR7, R150 ;  /* 0x00000000960772ca */ /* 0x000fe200000e0000 */
[----:B------:R-:W-:Y:S01]  /*fb50*/  ULDC.64 UR10, c[0x0][0xc00] ;  /* 0x00030000000a7ab9 */ /* 0x000fe20000000a00 */
[----:B------:R-:W3:Y:S01]  /*fb60*/  LDL R8, [R1+0x40] ;  /* 0x0000400001087983 */ /* 0x000ee20000100800 */
[----:B------:R-:W-:-:S03]  /*fb70*/  F2FP.F16.F32.PACK_AB R30, R69, R68 ;  /* 0x00000044451e723e */ /* 0x000fc600000000ff */
[----:B------:R-:W4:Y:S01]  /*fb80*/  LDL R82, [R1+0x8] ;  /* 0x0000080001527983 */ /* 0x000f220000100800 */
[----:B------:R-:W-:Y:S01]  /*fb90*/  ULDC.64 UR16, c[0x0][0x208] ;  /* 0x0000820000107ab9 */ /* 0x000fe20000000a00 */
[----:B------:R-:W-:Y:S02]  /*fba0*/  R2UR UR15, R147 ;  /* 0x00000000930f72ca */ /* 0x000fe400000e0000 */
[----:B------:R-:W-:Y:S02]  /*fbb0*/  R2UR UR13, R23 ;  /* 0x00000000170d72ca */ /* 0x000fe400000e0000 */
[----:B------:R-:W-:Y:S01]  /*fbc0*/  R2UR UR14, R149 ;  /* 0x00000000950e72ca */ /* 0x000fe200000e0000 */
[----:B------:R-:W-:Y:S01]  /*fbd0*/  UMOV UR8, UR37 ;  /* 0x0000002500087c82 */ /* 0x000fe20008000000 */
[----:B0-----:R-:W-:Y:S01]  /*fbe0*/  UMOV UR9, UR4 ;  /* 0x0000000400097c82 */ /* 0x001fe20008000000 */
[----:B------:R-:W-:Y:S02]  /*fbf0*/  IMAD.U32 R4, RZ, RZ, UR8 ;  /* 0x00000008ff047e24 */ /* 0x000fe4000f8e00ff */
[----:B------:R-:W-:Y:S01]  /*fc00*/  IMAD.U32 R5, RZ, RZ, UR9 ;  /* 0x00000009ff057e24 */ /* 0x000fe2000f8e00ff */
[----:B------:R-:W-:-:S02]  /*fc10*/  ULDC.64 UR8, c[0x0][0xc00] ;  /* 0x0003000000087ab9 */ /* 0x000fc40000000a00 */
[----:B------:R-:W-:Y:S01]  /*fc20*/  UIMAD.WIDE UR8, UR7, 0x4, UR8 ;  /* 0x00000004070878a5 */ /* 0x000fe2000f8e0208 */
[----:B------:R-:W-:Y:S01]  /*fc30*/  BAR.SYNC.DEFER_BLOCKING 0x1, 0x180 ;  /* 0x0046000000007b1d */ /* 0x000fe20000010000 */
[----:B--2---:R-:W-:Y:S01]  /*fc40*/  R2UR UR12, R9 ;  /* 0x00000000090c72ca */ /* 0x004fe200000e0000 */
[----:B---3--:R-:W-:-:S04]  /*fc50*/  IMAD.WIDE R8, R8, 0x2, R4 ;  /* 0x0000000208087825 */ /* 0x008fc800078e0204 */
[----:B------:R-:W-:Y:S01]  /*fc60*/  UMOV UR18, 0x9b8 ;  /* 0x000009b800127882 */ /* 0x000fe20000000000 */
[----:B----4-:R-:W-:Y:S02]  /*fc70*/  R2UR UR19, R82 ;  /* 0x00000000521372ca */ /* 0x010fe400000e0000 */
[C---:B------:R-:W-:Y:S02]  /*fc80*/  IADD3 R19, P4, R8.reuse, 0x20, RZ ;  /* 0x0000002008137810 */ /* 0x040fe40007f9e0ff */
[C---:B------:R-:W-:Y:S02]  /*fc90*/  IADD3 R29, P3, R8.reuse, 0x3000, RZ ;  /* 0x00003000081d7810 */ /* 0x040fe40007f7e0ff */
[----:B------:R-:W-:Y:S01]  /*fca0*/  LOP3.LUT R6, R19, 0x180, RZ, 0xc0, !PT ;  /* 0x0000018013067812 */ /* 0x000fe200078ec0ff */
[--C-:B------:R-:W-:Y:S01]  /*fcb0*/  IMAD.X R27, RZ, RZ, R9.reuse, P4 ;  /* 0x000000ffff1b7224 */ /* 0x100fe200020e0609 */
[----:B------:R-:W-:Y:S01]  /*fcc0*/  LOP3.LUT R11, R8, 0x180, RZ, 0xc0, !PT ;  /* 0x00000180080b7812 */ /* 0x000fe200078ec0ff */
[----:B------:R-:W-:Y:S01]  /*fcd0*/  IMAD.X R25, RZ, RZ, R9, P3 ;  /* 0x000000ffff197224 */ /* 0x000fe200018e0609 */
[----:B------:R-:W-:-:S02]  /*fce0*/  LOP3.LUT R10, R29, 0x180, RZ, 0xc0, !PT ;  /* 0x000001801d0a7812 */ /* 0x000fc400078ec0ff */
[C---:B------:R-:W-:Y:S02]  /*fcf0*/  IADD3 R79, P1, R8.reuse, 0x6000, RZ ;  /* 0x00006000084f7810 */ /* 0x040fe40007f3e0ff */
[----:B------:R-:W-:Y:S02]  /*fd00*/  IADD3 R81, P0, R8, 0x6020, RZ ;  /* 0x0000602008517810 */ /* 0x000fe40007f1e0ff */
[----:B------:R-:W-:Y:S01]  /*fd10*/  SHF.R.U64 R6, R6, 0x3, RZ ;  /* 0x0000000306067819 */ /* 0x000fe200000012ff */
[--C-:B------:R-:W-:Y:S01]  /*fd20*/  IMAD.X R13, RZ, RZ, R9.reuse, P1 ;  /* 0x000000ffff0d7224 */ /* 0x100fe200008e0609 */
[----:B------:R-:W-:Y:S01]  /*fd30*/  IADD3 R31, P2, R8, 0x3020, RZ ;  /* 0x00003020081f7810 */ /* 0x000fe20007f5e0ff */
[--C-:B------:R-:W-:Y:S01]  /*fd40*/  IMAD.X R15, RZ, RZ, R9.reuse, P0 ;  /* 0x000000ffff0f7224 */ /* 0x100fe200000e0609 */
[----:B------:R-:W-:Y:S02]  /*fd50*/  SHF.R.U64 R11, R11, 0x3, RZ ;  /* 0x000000030b0b7819 */ /* 0x000fe400000012ff */
[----:B------:R-:W-:Y:S01]  /*fd60*/  SHF.R.U64 R10, R10, 0x3, RZ ;  /* 0x000000030a0a7819 */ /* 0x000fe200000012ff */
[----:B------:R-:W-:Y:S01]  /*fd70*/  IMAD.X R17, RZ, RZ, R9, P2 ;  /* 0x000000ffff117224 */ /* 0x000fe200010e0609 */
[----:B------:R-:W-:-:S02]  /*fd80*/  LOP3.LUT R26, R6, R19, RZ, 0x3c, !PT ;  /* 0x00000013061a7212 */ /* 0x000fc400078e3cff */
[----:B------:R-:W-:Y:S02]  /*fd90*/  LOP3.LUT R12, R79, 0x180, RZ, 0xc0, !PT ;  /* 0x000001804f0c7812 */ /* 0x000fe400078ec0ff */
[----:B------:R-:W-:Y:S02]  /*fda0*/  LOP3.LUT R14, R81, 0x180, RZ, 0xc0, !PT ;  /* 0x00000180510e7812 */ /* 0x000fe400078ec0ff */
[----:B------:R-:W-:Y:S02]  /*fdb0*/  LOP3.LUT R8, R11, R8, RZ, 0x3c, !PT ;  /* 0x000000080b087212 */ /* 0x000fe400078e3cff */
[----:B------:R-:W-:Y:S02]  /*fdc0*/  LOP3.LUT R6, R31, 0x180, RZ, 0xc0, !PT ;  /* 0x000001801f067812 */ /* 0x000fe400078ec0ff */
[----:B------:R-:W-:Y:S02]  /*fdd0*/  LOP3.LUT R24, R10, R29, RZ, 0x3c, !PT ;  /* 0x0000001d0a187212 */ /* 0x000fe400078e3cff */
[----:B------:R-:W-:-:S02]  /*fde0*/  SHF.R.U64 R12, R12, 0x3, RZ ;  /* 0x000000030c0c7819 */ /* 0x000fc400000012ff */
[----:B------:R-:W-:Y:S02]  /*fdf0*/  SHF.R.U64 R14, R14, 0x3, RZ ;  /* 0x000000030e0e7819 */ /* 0x000fe400000012ff */
[----:B------:R-:W-:Y:S02]  /*fe00*/  MOV R29, R8 ;  /* 0x00000008001d7202 */ /* 0x000fe40000000f00 */
[----:B------:R-:W-:Y:S02]  /*fe10*/  SHF.R.U64 R6, R6, 0x3, RZ ;  /* 0x0000000306067819 */ /* 0x000fe400000012ff */
[----:B------:R-:W-:Y:S02]  /*fe20*/  F2FP.F16.F32.PACK_AB R8, R21, R20 ;  /* 0x000000141508723e */ /* 0x000fe400000000ff */
[----:B------:R-:W-:Y:S02]  /*fe30*/  F2FP.F16.F32.PACK_AB R9, R75, R74 ;  /* 0x0000004a4b09723e */ /* 0x000fe400000000ff */
[----:B------:R-:W-:-:S02]  /*fe40*/  F2FP.F16.F32.PACK_AB R10, R73, R72 ;  /* 0x00000048490a723e */ /* 0x000fc400000000ff */
[----:B------:R-:W-:Y:S02]  /*fe50*/  F2FP.F16.F32.PACK_AB R11, R77, R76 ;  /* 0x0000004c4d0b723e */ /* 0x000fe400000000ff */
[----:B------:R-:W-:Y:S02]  /*fe60*/  MOV R28, R26 ;  /* 0x0000001a001c7202 */ /* 0x000fe40000000f00 */
[----:B------:R-:W-:Y:S01]  /*fe70*/  MOV R80, R24 ;  /* 0x0000001800507202 */ /* 0x000fe20000000f00 */
[----:B------:R0:W-:Y:S01]  /*fe80*/  STSM.16.M88.4 [R29], R8 ;  /* 0x000000081d007844 */ /* 0x0001e20000000200 */
[----:B------:R-:W-:Y:S02]  /*fe90*/  LOP3.LUT R12, R12, R79, RZ, 0x3c, !PT ;  /* 0x0000004f0c0c7212 */ /* 0x000fe400078e3cff */
[----:B------:R-:W-:Y:S02]  /*fea0*/  LOP3.LUT R14, R14, R81, RZ, 0x3c, !PT ;  /* 0x000000510e0e7212 */ /* 0x000fe400078e3cff */
[----:B------:R-:W-:-:S02]  /*feb0*/  F2FP.F16.F32.PACK_AB R24, R33, R32 ;  /* 0x000000202118723e */ /* 0x000fc400000000ff */
[----:B------:R-:W-:Y:S02]  /*fec0*/  F2FP.F16.F32.PACK_AB R25, R35, R34 ;  /* 0x000000222319723e */ /* 0x000fe400000000ff */
[----:B------:R-:W-:Y:S02]  /*fed0*/  F2FP.F16.F32.PACK_AB R26, R37, R36 ;  /* 0x00000024251a723e */ /* 0x000fe400000000ff */
[----:B------:R-:W-:Y:S02]  /*fee0*/  F2FP.F16.F32.PACK_AB R27, R39, R38 ;  /* 0x00000026271b723e */ /* 0x000fe400000000ff */
[----:B------:R-:W-:Y:S02]  /*fef0*/  LOP3.LUT R16, R6, R31, RZ, 0x3c, !PT ;  /* 0x0000001f06107212 */ /* 0x000fe400078e3cff */
[----:B------:R-:W-:Y:S01]  /*ff00*/  MOV R6, R12 ;  /* 0x0000000c00067202 */ /* 0x000fe20000000f00 */
[----:B------:R1:W-:Y:S01]  /*ff10*/  STSM.16.M88.4 [R28], R24 ;  /* 0x000000181c007844 */ /* 0x0003e20000000200 */
[----:B------:R-:W-:-:S02]  /*ff20*/  MOV R19, R14 ;  /* 0x0000000e00137202 */ /* 0x000fc40000000f00 */
[----:B0-----:R-:W-:Y:S02]  /*ff30*/  F2FP.F16.F32.PACK_AB R8, R41, R40 ;  /* 0x000000282908723e */ /* 0x001fe400000000ff */
[----:B------:R-:W-:Y:S02]  /*ff40*/  F2FP.F16.F32.PACK_AB R9, R43, R42 ;  /* 0x0000002a2b09723e */ /* 0x000fe400000000ff */
[----:B------:R-:W-:Y:S02]  /*ff50*/  F2FP.F16.F32.PACK_AB R10, R45, R44 ;  /* 0x0000002c2d0a723e */ /* 0x000fe400000000ff */
[----:B------:R-:W-:Y:S02]  /*ff60*/  F2FP.F16.F32.PACK_AB R11, R47, R46 ;  /* 0x0000002e2f0b723e */ /* 0x000fe400000000ff */
[----:B------:R-:W-:Y:S01]  /*ff70*/  MOV R79, R16 ;  /* 0x00000010004f7202 */ /* 0x000fe20000000f00 */
[----:B------:R-:W-:Y:S01]  /*ff80*/  IMAD.U32 R16, RZ, RZ, UR8 ;  /* 0x00000008ff107e24 */ /* 0x000fe2000f8e00ff */
[----:B------:R-:W-:Y:S01]  /*ff90*/  F2FP.F16.F32.PACK_AB R12, R49, R48 ;  /* 0x00000030310c723e */ /* 0x000fe200000000ff */
[----:B------:R-:W-:Y:S01]  /*ffa0*/  STSM.16.M88.4 [R80], R8 ;  /* 0x0000000850007844 */ /* 0x000fe20000000200 */
[----:B------:R-:W-:Y:S01]  /*ffb0*/  F2FP.F16.F32.PACK_AB R13, R51, R50 ;  /* 0x00000032330d723e */ /* 0x000fe200000000ff */
[----:B------:R-:W-:Y:S01]  /*ffc0*/  IMAD.U32 R17, RZ, RZ, UR9 ;  /* 0x00000009ff117e24 */ /* 0x000fe2000f8e00ff */
[----:B------:R-:W-:Y:S01]  /*ffd0*/  F2FP.F16.F32.PACK_AB R14, R53, R52 ;  /* 0x00000034350e723e */ /* 0x000fe200000000ff */
[----:B------:R-:W-:Y:S01]  /*ffe0*/  ULDC.64 UR8, c[0x0][0xc08] ;  /* 0x0003020000087ab9 */ /* 0x000fe20000000a00 */
[----:B------:R-:W-:-:S02]  /*fff0*/  F2FP.F16.F32.PACK_AB R15, R55, R54 ;  /* 0x00000036370f723e */ /* 0x000fc400000000ff */
[----:B-1----:R-:W-:Y:S02]  /*10000*/  F2FP.F16.F32.PACK_AB R24, R57, R56 ;  /* 0x000000383918723e */ /* 0x002fe400000000ff */
        /* <DEDUP_REMOVED lines=27> */
[----:B------:R-:W-:-:S03]  /*101c0*/  IMAD.U32 R9, RZ, RZ, UR9 ;  /* 0x00000009ff097e24 */ /* 0x000fc6000f8e00ff */
        /* <DEDUP_REMOVED lines=12> */
[----:B------:R-:W-:Y:S01]  /*10290*/  USEL UR17, UR12, URZ, !UP0 ;  /* 0x0000003f0c117287 */ /* 0x000fe2000c000000 */
[----:B0-----:R-:W-:Y:S01]  /*102a0*/  @P1 IMAD.HI.U32 R8, R25, R10, RZ ;  /* 0x0000000a19081227 */ /* 0x001fe200078e00ff */
[----:B------:R-:W-:Y:S01]  /*102b0*/  ULDC.64 UR8, c[0x0][UR18+0x218] ;  /* 0x0000860012087abb */ /* 0x000fe20008000a00 */
[----:B------:R-:W-:Y:S01]  /*102c0*/  UIMAD UR11, UR11, UR7, URZ ;  /* 0x000000070b0b72a4 */ /* 0x000fe2000f8e023f */
[----:B------:R-:W-:Y:S01]  /*102d0*/  ULDC.64 UR12, c[0x0][UR18+0x228] ;  /* 0x00008a00120c7abb */ /* 0x000fe20008000a00 */
[----:B------:R-:W-:Y:S02]  /*102e0*/  UIMAD.WIDE.U32 UR14, UR8, UR19, URZ ;  /* 0x00000013080e72a5 */ /* 0x000fe4000f8e003f */
[----:B------:R-:W-:Y:S01]  /*102f0*/  UIMAD UR19, UR9, UR19, URZ ;  /* 0x00000013091372a4 */ /* 0x000fe2000f8e023f */
[----:B-1----:R-:W-:Y:S01]  /*10300*/  @P1 SHF.R.U32.HI R11, RZ, R13, R8 ;  /* 0x0000000dff0b1219 */ /* 0x002fe20000011608 */
[----:B------:R-:W-:-:S02]  /*10310*/  UIMAD.WIDE.U32 UR20, UR12, UR16, URZ ;  /* 0x000000100c1472a5 */ /* 0x000fc4000f8e003f */
[----:B------:R-:W-:Y:S02]  /*10320*/  UIMAD.WIDE.U32 UR8, UR10, UR7, URZ ;  /* 0x000000070a0872a5 */ /* 0x000fe4000f8e003f */
[----:B------:R-:W-:Y:S01]  /*10330*/  UIMAD UR12, UR13, UR16, URZ ;  /* 0x000000100d0c72a4 */ /* 0x000fe2000f8e023f */
[----:B------:R-:W-:Y:S01]  /*10340*/  IMAD.MOV R10, RZ, RZ, -R11 ;  /* 0x000000ffff0a7224 */ /* 0x000fe200078e0a0b */
[----:B------:R-:W-:Y:S01]  /*10350*/  UIMAD UR11, UR10, UR17, UR11 ;  /* 0x000000110a0b72a4 */ /* 0x000fe2000f8e020b */
[----:B------:R-:W-:Y:S01]  /*10360*/  IMAD.U32 R8, RZ, RZ, UR20 ;  /* 0x00000014ff087e24 */ /* 0x000fe2000f8e00ff */
[----:B------:R-:W-:Y:S02]  /*10370*/  UIADD3 UR12, UR21, UR12, URZ ;  /* 0x0000000c150c7290 */ /* 0x000fe4000fffe03f */
[----:B------:R-:W-:Y:S01]  /*10380*/  IMAD.U32 R9, RZ, RZ, UR21 ;  /* 0x00000015ff097e24 */ /* 0x000fe2000f8e00ff */
[----:B------:R-:W-:Y:S01]  /*10390*/  UIADD3 UR10, UR9, UR11, URZ ;  /* 0x0000000b090a7290 */ /* 0x000fe2000fffe03f */
[----:B------:R-:W-:Y:S01]  /*103a0*/  IMAD R13, R19, R10, R25 ;  /* 0x0000000a130d7224 */ /* 0x000fe200078e0219 */
[----:B------:R-:W-:Y:S01]  /*103b0*/  UIADD3 UR19, UR15, UR19, URZ ;  /* 0x000000130f137290 */ /* 0x000fe2000fffe03f */
[----:B------:R-:W-:Y:S01]  /*103c0*/  SHF.R.S32.HI R9, RZ, 0x1f, R11 ;  /* 0x0000001fff097819 */ /* 0x000fe2000001140b */
[----:B------:R-:W-:Y:S01]  /*103d0*/  IMAD.U32 R12, RZ, RZ, UR12 ;  /* 0x0000000cff0c7e24 */ /* 0x000fe2000f8e00ff */
[----:B------:R-:W-:Y:S01]  /*103e0*/  ULDC.64 UR12, c[0x0][0xba8] ;  /* 0x0002ea00000c7ab9 */ /* 0x000fe20000000a00 */
[----:B------:R-:W-:Y:S01]  /*103f0*/  SHF.R.S32.HI R10, RZ, 0x1f, R13 ;  /* 0x0000001fff0a7819 */ /* 0x000fe2000001140d */
[----:B------:R-:W-:Y:S01]  /*10400*/  @!UP1 ULDC UR12, c[0x0][0xb50] ;  /* 0x0002d400000c9ab9 */ /* 0x000fe20000000800 */
[----:B------:R-:W-:Y:S01]  /*10410*/  @!UP1 ULDC UR13, c[0x0][0xb54] ;  /* 0x0002d500000d9ab9 */ /* 0x000fe20000000800 */
[----:B--2---:R-:W-:-:S13]  /*10420*/  @P0 R2UR UR4, R78 ;  /* 0x000000004e0402ca */ /* 0x004fda00000e0000 */
[----:B------:R-:W-:Y:S02]  /*10430*/  UIADD3 UR14, UP0, UP2, UR8, UR14, UR4 ;  /* 0x0000000e080e7290 */ /* 0x000fe4000fa1e004 */
[----:B------:R-:W-:Y:S01]  /*10440*/  USHF.R.S32.HI UR11, URZ, 0x1f, UR4 ;  /* 0x0000001f3f0b7899 */ /* 0x000fe20008011404 */
[----:B------:R-:W-:-:S03]  /*10450*/  ULDC.64 UR8, c[0x0][UR18+0x210] ;  /* 0x0000840012087abb */ /* 0x000fc60008000a00 */
[----:B------:R-:W-:Y:S01]  /*10460*/  UIADD3.X UR10, UR10, UR19, UR11, UP0, UP2 ;  /* 0x000000130a0a7290 */ /* 0x000fe200087e440b */
[----:B------:R-:W-:Y:S01]  /*10470*/  IADD3 R8, P2, P3, R11, UR14, R8 ;  /* 0x0000000e0b087c10 */ /* 0x000fe2000fb5e008 */
[----:B------:R-:W-:-:S04]  /*10480*/  IMAD R11, R13, UR9, RZ ;  /* 0x000000090d0b7c24 */ /* 0x000fc8000f8e02ff */
        /* <DEDUP_REMOVED lines=12> */
.L_x_11474:
[----:B------:R-:W2:Y:S01]  /*10550*/  LDL R15, [R1+0x3c] ;  /* 0x00003c00010f7983 */ /* 0x000ea20000100800 */
[----:B------:R-:W0:Y:S01]  /*10560*/  S2R R9, SR_TID.X ;  /* 0x0000000000097919 */ /* 0x000e220000002100 */
[----:B------:R-:W-:Y:S02]  /*10570*/  R2UR UR8, R23 ;  /* 0x00000000170872ca */ /* 0x000fe400000e0000 */
[----:B------:R-:W-:Y:S04]  /*10580*/  SHFL.IDX PT, R10, R14, RZ, 0x1c1f ;  /* 0x001c1fff0e0a7589 */ /* 0x000fe800000e0000 */
[----:B------:R-:W1:Y:S04]  /*10590*/  SHFL.IDX PT, R11, R8, RZ, 0x1c1f ;  /* 0x001c1fff080b7589 */ /* 0x000e6800000e0000 */
[----:B------:R-:W-:Y:S01]  /*105a0*/  SHFL.IDX PT, R12, R14, 0x1, 0x1c1f ;  /* 0x003c1f000e0c7f89 */ /* 0x000fe200000e0000 */
[----:B0-----:R-:W-:-:S05]  /*105b0*/  VIADD R16, R9, 0xffffff80 ;  /* 0xffffff8009107836 */ /* 0x001fca0000000000 */
[----:B------:R-:W-:-:S04]  /*105c0*/  SHF.R.S32.HI R9, RZ, 0x1f, R16 ;  /* 0x0000001fff097819 */ /* 0x000fc80000011410 */
[----:B------:R-:W-:-:S04]  /*105d0*/  LEA.HI R9, R9, R16, RZ, 0x7 ;  /* 0x0000001009097211 */ /* 0x000fc800078f38ff */
[----:B------:R-:W-:Y:S01]  /*105e0*/  LOP3.LUT R9, R9, 0xffffff80, RZ, 0xc0, !PT ;  /* 0xffffff8009097812 */ /* 0x000fe200078ec0ff */
[----:B------:R-:W0:Y:S04]  /*105f0*/  SHFL.IDX PT, R13, R8, 0x1, 0x1c1f ;  /* 0x003c1f00080d7f89 */ /* 0x000e2800000e0000 */
[----:B------:R-:W-:Y:S02]  /*10600*/  IMAD.IADD R9, R16, 0x1, -R9 ;  /* 0x0000000110097824 */ /* 0x000fe400078e0a09 */
[----:B-----5:R-:W-:-:S03]  /*10610*/  IMAD R6, R6, R19, RZ ;  /* 0x0000001306067224 */ /* 0x020fc600078e02ff */
[----:B------:R-:W-:Y:S01]  /*10620*/  LOP3.LUT P0, RZ, R9, 0x3, RZ, 0xc0, !PT ;  /* 0x0000000309ff7812 */ /* 0x000fe2000780c0ff */
[----:B--2---:R-:W-:-:S04]  /*10630*/  VIADD R15, R15, UR8 ;  /* 0x000000080f0f7c36 */ /* 0x004fc80008000000 */
[C---:B------:R-:W-:Y:S01]  /*10640*/  VIADD R9, R15.reuse, 0x8 ;  /* 0x000000080f097836 */ /* 0x040fe20000000000 */
[----:B------:R-:W-:-:S04]  /*10650*/  ISETP.GE.OR P2, PT, R15, R6, P0 ;  /* 0x000000060f00720c */ /* 0x000fc80000746670 */
[----:B------:R-:W-:Y:S01]  /*10660*/  ISETP.GE.OR P0, PT, R9, R6, P0 ;  /* 0x000000060900720c */ /* 0x000fe20000706670 */
[----:B------:R-:W-:-:S08]  /*10670*/  ULDC.64 UR8, c[0x0][0x208] ;  /* 0x0000820000087ab9 */ /* 0x000fd00000000a00 */
[----:B-1----:R1:W-:Y:S04]  /*10680*/  @!P2 ST.E desc[UR8][R10.64], R0 ;  /* 0x000000000a00a985 */ /* 0x0023e8000c101908 */
[----:B0-----:R1:W-:Y:S01]  /*10690*/  @!P0 ST.E desc[UR8][R12.64], R3 ;  /* 0x000000030c008985 */ /* 0x0013e2000c101908 */
[----:B------:R-:W-:-:S13]  /*106a0*/  PLOP3.LUT P0, PT, PT, PT, UP1, 0x80, 0x0 ;  /* 0x000000000000781c */ /* 0x000fda0003f0f018 */
[----:B-1----:R-:W-:Y:S05]  /*106b0*/  @P0 BRA `(.L_x_11475) ;  /* 0x0000000800340947 */ /* 0x002fea0003800000 */
[----:B------:R-:W0:Y:S01]  /*106c0*/  S2R R16, SR_TID.X ;  /* 0x0000000000107919 */ /* 0x000e220000002100 */
[----:B------:R-:W-:Y:S01]  /*106d0*/  ULDC.64 UR8, c[0x0][0x208] ;  /* 0x0000820000087ab9 */ /* 0x000fe20000000a00 */
[----:B------:R-:W-:Y:S01]  /*106e0*/  ULDC.64 UR12, c[0x0][0xaa0] ;  /* 0x0002a800000c7ab9 */ /* 0x000fe20000000a00 */
[----:B------:R-:W-:Y:S02]  /*106f0*/  R2UR UR15, R82 ;  /* 0x00000000520f72ca */ /* 0x000fe400000e0000 */
[----:B------:R-:W-:Y:S01]  /*10700*/  R2UR UR14, R23 ;  /* 0x00000000170e72ca */ /* 0x000fe200000e0000 */
[----:B0-----:R-:W-:Y:S02]  /*10710*/  VIADD R79, R16, 0xffffff80 ;  /* 0xffffff80104f7836 */ /* 0x001fe40000000000 */
[----:B------:R-:W0:Y:S03]  /*10720*/  @P1 LDC R16, c[0x0][0xbec] ;  /* 0x0002fb00ff101b82 */ /* 0x000e260000000800 */
        /* <DEDUP_REMOVED lines=9> */
[C---:B------:R-:W-:Y:S02]  /*107c0*/  LOP3.LUT R9, R4.reuse, 0x180, RZ, 0xc0, !PT ;  /* 0x0000018004097812 */ /* 0x040fe400078ec0ff */
[----:B------:R-:W-:-:S02]  /*107d0*/  IADD3 R3, P5, R4, 0x7800, RZ ;  /* 0x0000780004037810 */ /* 0x000fc40007fbe0ff */
[----:B------:R-:W-:Y:S02]  /*107e0*/  LOP3.LUT R12, R13, 0x180, RZ, 0xc0, !PT ;  /* 0x000001800d0c7812 */ /* 0x000fe400078ec0ff */
[----:B------:R-:W-:Y:S01]  /*107f0*/  LOP3.LUT R24, R25, 0x180, RZ, 0xc0, !PT ;  /* 0x0000018019187812 */ /* 0x000fe200078ec0ff */
[----:B------:R-:W-:Y:S01]  /*10800*/  IMAD.X R37, RZ, RZ, R5, P5 ;  /* 0x000000ffff257224 */ /* 0x000fe200028e0605 */
        /* <DEDUP_REMOVED lines=8> */
[----:B------:R-:W-:Y:S02]  /*10890*/  LOP3.LUT R4, R9, R4, RZ, 0x3c, !PT ;  /* 0x0000000409047212 */ /* 0x000fe400078e3cff */
[----:B------:R-:W-:-:S02]  /*108a0*/  SHF.R.S32.HI R17, RZ, 0x1f, R79 ;  /* 0x0000001fff117819 */ /* 0x000fc4000001144f */
[----:B------:R-:W-:Y:S01]  /*108b0*/  SHF.R.U64 R0, R0, 0x3, RZ ;  /* 0x0000000300007819 */ /* 0x000fe200000012ff */
        /* <DEDUP_REMOVED lines=10> */
[----:B-1----:R-:W1:Y:S01]  /*10960*/  @P1 LDC R5, c[0x0][0xbf0] ;  /* 0x0002fc00ff051b82 */ /* 0x002e620000000800 */
[----:B------:R-:W-:Y:S01]  /*10970*/  LOP3.LUT R36, R0, R3, RZ, 0x3c, !PT ;  /* 0x0000000300247212 */ /* 0x000fe200078e3cff */
[----:B------:R-:W-:Y:S01]  /*10980*/  UIMAD UR10, UR11, UR12, URZ ;  /* 0x0000000c0b0a72a4 */ /* 0x000fe2000f8e023f */
[----:B------:R-:W-:Y:S01]  /*10990*/  LOP3.LUT R17, R17, 0xfffffffc, RZ, 0xc0, !PT ;  /* 0xfffffffc11117812 */ /* 0x000fe200078ec0ff */
[----:B------:R-:W5:Y:S02]  /*109a0*/  LD.E.128 R12, desc[UR8][R12.64] ;  /* 0x000000080c0c7980 */ /* 0x000f64000c101d00 */
[----:B------:R-:W-:-:S02]  /*109b0*/  UIMAD UR10, UR4, UR13, UR10 ;  /* 0x0000000d040a72a4 */ /* 0x000fc4000f8e020a */
[----:B------:R-:W5:Y:S01]  /*109c0*/  LD.E.128 R24, desc[UR8][R24.64] ;  /* 0x0000000818187980 */ /* 0x000f62000c101d00 */
[----:B------:R-:W-:-:S03]  /*109d0*/  IMAD.IADD R17, R79, 0x1, -R17 ;  /* 0x000000014f117824 */ /* 0x000fc600078e0a11 */
[----:B------:R-:W5:Y:S04]  /*109e0*/  LD.E.128 R28, desc[UR8][R28.64] ;  /* 0x000000081c1c7980 */ /* 0x000f68000c101d00 */
[----:B------:R-:W5:Y:S04]  /*109f0*/  LD.E.128 R32, desc[UR8][R32.64] ;  /* 0x0000000820207980 */ /* 0x000f68000c101d00 */
[----:B------:R-:W5:Y:S01]  /*10a00*/  LD.E.128 R36, desc[UR8][R36.64] ;  /* 0x0000000824247980 */ /* 0x000f62000c101d00 */
[----:B------:R-:W-:Y:S01]  /*10a10*/  UIMAD.WIDE.U32 UR8, UR4, UR12, URZ ;  /* 0x0000000c040872a5 */ /* 0x000fe2000f8e003f */
[----:B------:R-:W-:Y:S01]  /*10a20*/  IMAD R0, R17, 0x60, R78 ;  /* 0x0000006011007824 */ /* 0x000fe200078e024e */
        /* <DEDUP_REMOVED lines=11> */
[----:B0-----:R-:W-:Y:S01]  /*10ae0*/  @P1 IMAD.HI.U32 R0, R17, R16, RZ ;  /* 0x0000001011001227 */ /* 0x001fe200078e00ff */
[----:B------:R-:W-:-:S03]  /*10af0*/  UIMAD UR9, UR15, UR11, UR9 ;  /* 0x0000000b0f0972a4 */ /* 0x000fc6000f8e0209 */
[----:B------:R-:W-:Y:S02]  /*10b00*/  ULDC.64 UR10, c[0x0][0xaf0] ;  /* 0x0002bc00000a7ab9 */ /* 0x000fe40000000a00 */
[----:B------:R-:W-:Y:S01]  /*10b10*/  UIMAD UR4, UR4, UR10, URZ ;  /* 0x0000000a040472a4 */ /* 0x000fe2000f8e023f */
[----:B------:R-:W-:Y:S01]  /*10b20*/  IMAD.MOV.U32 R3, RZ, RZ, R17 ;  /* 0x000000ffff037224 */ /* 0x000fe200078e0011 */
[----:B-1----:R-:W-:Y:S01]  /*10b30*/  @P1 SHF.R.U32.HI R3, RZ, R5, R0 ;  /* 0x00000005ff031219 */ /* 0x002fe20000011600 */
        /* <DEDUP_REMOVED lines=15> */
[----:B------:R-:W-:Y:S02]  /*10c30*/  IMAD.IADD R5, R5, 0x1, R17 ;  /* 0x0000000105057824 */ /* 0x000fe400078e0211 */
[----:B------:R-:W-:Y:S02]  /*10c40*/  IMAD R0, R0, UR8, RZ ;  /* 0x0000000800007c24 */ /* 0x000fe4000f8e02ff */
[----:B------:R-:W-:Y:S01]  /*10c50*/  VIADD R23, R78, UR14 ;  /* 0x0000000e4e177c36 */ /* 0x000fe20008000000 */
[----:B------:R-:W-:Y:S01]  /*10c60*/  UIADD3 UR4, UR37, 0x31c20, URZ ;  /* 0x00031c2025047890 */ /* 0x000fe2000fffe03f */
[C---:B------:R-:W-:Y:S02]  /*10c70*/  IMAD R3, R19.reuse, UR9, R0 ;  /* 0x0000000913037c24 */ /* 0x040fe4000f8e0200 */
[----:B------:R-:W-:Y:S01]  /*10c80*/  IMAD.WIDE.U32 R4, R19, UR8, R4 ;  /* 0x0000000813047c25 */ /* 0x000fe2000f8e0004 */
[----:B------:R-:W-:Y:S01]  /*10c90*/  ISETP.GE.AND P0, PT, R23, R6, PT ;  /* 0x000000061700720c */ /* 0x000fe20003f06270 */
[----:B------:R-:W-:Y:S01]  /*10ca0*/  ULDC.64 UR8, c[0x0][0xa80] ;  /* 0x0002a00000087ab9 */ /* 0x000fe20000000a00 */
[----:B------:R-:W-:Y:S01]  /*10cb0*/  UPRMT UR4, URZ, 0x654, UR4 ;  /* 0x000006543f047896 */ /* 0x000fe20008000004 */
[----:B------:R-:W-:Y:S01]  /*10cc0*/  IMAD.IADD R3, R5, 0x1, R3 ;  /* 0x0000000105037824 */ /* 0x000fe200078e0203 */
[----:B------:R-:W-:-:S04]  /*10cd0*/  LEA R0, P1, R4, UR8, 0x1 ;  /* 0x0000000804007c11 */ /* 0x000fc8000f8208ff */
[----:B------:R-:W-:Y:S01]  /*10ce0*/  LEA.HI.X R19, R4, UR9, R3, 0x1, P1 ;  /* 0x0000000904137c11 */ /* 0x000fe200088f0c03 */
[----:B--2---:R0:W1:Y:S01]  /*10cf0*/  SHFL.IDX PT, R16, R0, RZ, 0x1c1f ;  /* 0x001c1fff00107589 */ /* 0x00406200000e0000 */
[----:B------:R-:W-:Y:S01]  /*10d00*/  BSSY B1, `(.L_x_11476) ;  /* 0x0000013000017945 */ /* 0x000fe20003800000 */
[----:B------:R-:W-:Y:S02]  /*10d10*/  SYNCS.ARRIVE.TRANS64.RED.A1T0 RZ, [UR4], RZ ;  /* 0x000000ffffff79a7 */ /* 0x000fe40008100404 */
        /* <DEDUP_REMOVED lines=10> */
[C---:B------:R-:W-:Y:S02]  /*10dc0*/  @!P2 LEA R40, P4, R151.reuse, R16, 0x1 ;  /* 0x000000109728a211 */ /* 0x040fe400078808ff */
[----:B--2---:R-:W-:Y:S01]  /*10dd0*/  @!P0 IMAD.WIDE R4, R146, 0x2, R16 ;  /* 0x0000000292048825 */ /* 0x004fe200078e0210 */
[-C--:B------:R-:W-:Y:S02]  /*10de0*/  @!P1 LEA.HI.X R21, R148, R17.reuse, R43, 0x1, P3 ;  /* 0x0000001194159211 */ /* 0x080fe400018f0c2b */
[----:B------:R-:W-:Y:S02]  /*10df0*/  @!P2 LEA.HI.X R41, R151, R17, R42, 0x1, P4 ;  /* 0x000000119729a211 */ /* 0x000fe400020f0c2a */
[----:B-----5:R3:W-:Y:S04]  /*10e00*/  @!P0 ST.E.128 desc[UR8][R4.64], R8 ;  /* 0x0000000804008985 */ /* 0x0207e8000c101d08 */
[----:B------:R3:W-:Y:S04]  /*10e10*/  @!P1 ST.E.128 desc[UR8][R20.64], R24 ;  /* 0x0000001814009985 */ /* 0x0007e8000c101d08 */
[----:B------:R3:W-:Y:S02]  /*10e20*/  @!P2 ST.E.128 desc[UR8][R40.64], R32 ;  /* 0x000000202800a985 */ /* 0x0007e4000c101d08 */
.L_x_11477:
[----:B------:R-:W-:Y:S05]  /*10e30*/  BSYNC B1 ;  /* 0x0000000000017941 */ /* 0x000fea0003800000 */
.L_x_11476:
        /* <DEDUP_REMOVED lines=21> */
.L_x_11475:
        /* <DEDUP_REMOVED lines=12> */
[C---:B------:R-:W-:Y:S01]  /*11050*/  VIADD R29, R18.reuse, 0x10 ;  /* 0x00000010121d7836 */ /* 0x040fe20000000000 */
[----:B------:R-:W-:Y:S01]  /*11060*/  ULDC.64 UR10, c[0x0][0xb38] ;  /* 0x0002ce00000a7ab9 */ /* 0x000fe20000000a00 */
[C---:B------:R-:W-:Y:S01]  /*11070*/  VIADD R31, R18.reuse, 0x18 ;  /* 0x00000018121f7836 */ /* 0x040fe20000000000 */
[----:B------:R-:W-:Y:S01]  /*11080*/  UIMAD.WIDE.U32 UR8, UR15, UR10, UR8 ;  /* 0x0000000a0f0872a5 */ /* 0x000fe2000f8e0008 */
[C---:B------:R-:W-:Y:S01]  /*11090*/  VIADD R85, R18.reuse, 0x28 ;  /* 0x0000002812557836 */ /* 0x040fe20000000000 */
[----:B------:R-:W-:Y:S01]  /*110a0*/  BSSY B1, `(.L_x_11479) ;  /* 0x0000066000017945 */ /* 0x000fe20003800000 */
[C---:B------:R-:W-:Y:S01]  /*110b0*/  VIADD R87, R18.reuse, 0x20 ;  /* 0x0000002012577836 */ /* 0x040fe20000000000 */
[----:B------:R-:W-:Y:S01]  /*110c0*/  UIMAD UR9, UR15, UR11, UR9 ;  /* 0x0000000b0f0972a4 */ /* 0x000fe2000f8e0209 */
[----:B------:R-:W-:Y:S01]  /*110d0*/  SHF.R.S32.HI R28, RZ, 0x1f, R29 ;  /* 0x0000001fff1c7819 */ /* 0x000fe2000001141d */
[----:B------:R-:W-:Y:S01]  /*110e0*/  VIADD R84, R18, 0x28 ;  /* 0x0000002812547836 */ /* 0x000fe20000000000 */
[----:B------:R-:W-:Y:S01]  /*110f0*/  ULDC.64 UR10, c[0x0][0xb40] ;  /* 0x0002d000000a7ab9 */ /* 0x000fe20000000a00 */
[----:B------:R-:W-:Y:S01]  /*11100*/  SHF.R.S32.HI R30, RZ, 0x1f, R31 ;  /* 0x0000001fff1e7819 */ /* 0x000fe2000001141f */
[----:B------:R-:W-:Y:S01]  /*11110*/  UIMAD UR4, UR4, UR10, URZ ;  /* 0x0000000a040472a4 */ /* 0x000fe2000f8e023f */
[----:B------:R-:W-:Y:S01]  /*11120*/  SHF.R.S32.HI R78, RZ, 0x1f, R152 ;  /* 0x0000001fff4e7819 */ /* 0x000fe20000011498 */
[----:B------:R-:W-:Y:S01]  /*11130*/  UIMAD.WIDE.U32 UR8, UR7, UR10, UR8 ;  /* 0x0000000a070872a5 */ /* 0x000fe2000f8e0008 */
[----:B0-----:R-:W-:Y:S01]  /*11140*/  @P1 IMAD.HI.U32 R0, R25, R0, RZ ;  /* 0x0000000019001227 */ /* 0x001fe200078e00ff */
[----:B------:R-:W-:Y:S01]  /*11150*/  UIMAD UR4, UR7, UR11, UR4 ;  /* 0x0000000b070472a4 */ /* 0x000fe2000f8e0204 */
[----:B------:R-:W-:-:S02]  /*11160*/  SHF.R.S32.HI R79, RZ, 0x1f, R153 ;  /* 0x0000001fff4f7819 */ /* 0x000fc40000011499 */
[----:B------:R-:W-:Y:S01]  /*11170*/  ULDC.64 UR10, c[0x0][0xb48] ;  /* 0x0002d200000a7ab9 */ /* 0x000fe20000000a00 */
[----:B------:R-:W-:Y:S01]  /*11180*/  UIADD3 UR9, UR9, UR4, URZ ;  /* 0x0000000409097290 */ /* 0x000fe2000fffe03f */
[----:B------:R-:W-:Y:S01]  /*11190*/  SHF.R.S32.HI R80, RZ, 0x1f, R154 ;  /* 0x0000001fff507819 */ /* 0x000fe2000001149a */
[----:B------:R-:W-:Y:S01]  /*111a0*/  VIADD R86, R18, 0x20 ;  /* 0x0000002012567836 */ /* 0x000fe20000000000 */
        /* <DEDUP_REMOVED lines=16> */
[----:B------:R-:W-:Y:S01]  /*112b0*/  UIADD3 UR4, UR37, 0x31c20, URZ ;  /* 0x00031c2025047890 */ /* 0x000fe2000fffe03f */
[C---:B------:R-:W-:Y:S01]  /*112c0*/  IMAD R11, R3.reuse, UR11, R0 ;  /* 0x0000000b030b7c24 */ /* 0x040fe2000f8e0200 */
[----:B------:R-:W-:Y:S01]  /*112d0*/  SHF.R.S32.HI R0, RZ, 0x1f, R19 ;  /* 0x0000001fff007819 */ /* 0x000fe20000011413 */
[----:B------:R-:W-:Y:S01]  /*112e0*/  IMAD.WIDE.U32 R4, R3, UR10, R4 ;  /* 0x0000000a03047c25 */ /* 0x000fe2000f8e0004 */
[----:B------:R-:W-:Y:S01]  /*112f0*/  UPRMT UR4, URZ, 0x654, UR4 ;  /* 0x000006543f047896 */ /* 0x000fe20008000004 */
[----:B------:R-:W-:-:S02]  /*11300*/  SHF.R.S32.HI R87, RZ, 0x1f, R87 ;  /* 0x0000001fff577819 */ /* 0x000fc40000011457 */
[----:B------:R-:W-:Y:S02]  /*11310*/  IMAD R0, R0, UR8, RZ ;  /* 0x0000000800007c24 */ /* 0x000fe4000f8e02ff */
[----:B------:R-:W-:Y:S02]  /*11320*/  IMAD.IADD R5, R5, 0x1, R11 ;  /* 0x0000000105057824 */ /* 0x000fe400078e020b */
[C---:B------:R-:W-:Y:S02]  /*11330*/  IMAD R3, R19.reuse, UR9, R0 ;  /* 0x0000000913037c24 */ /* 0x040fe4000f8e0200 */
[----:B------:R-:W-:Y:S01]  /*11340*/  IMAD.WIDE.U32 R4, R19, UR8, R4 ;  /* 0x0000000813047c25 */ /* 0x000fe2000f8e0004 */
[----:B------:R-:W-:Y:S01]  /*11350*/  ULDC.64 UR8, c[0x0][0xb00] ;  /* 0x0002c00000087ab9 */ /* 0x000fe20000000a00 */
[----:B------:R-:W-:Y:S02]  /*11360*/  SYNCS.ARRIVE.TRANS64.RED.A1T0 RZ, [UR4], RZ ;  /* 0x000000ffffff79a7 */ /* 0x000fe40008100404 */
[----:B------:R-:W-:Y:S01]  /*11370*/  IMAD.IADD R3, R5, 0x1, R3 ;  /* 0x0000000105037824 */ /* 0x000fe200078e0203 */
[----:B------:R-:W-:Y:S01]  /*11380*/  LEA R0, P1, R4, UR8, 0x2 ;  /* 0x0000000804007c11 */ /* 0x000fe2000f8210ff */
[----:B------:R-:W-:-:S03]  /*11390*/  VIADD R19, R18, 0x8 ;  /* 0x0000000812137836 */ /* 0x000fc60000000000 */
[----:B------:R-:W-:Y:S02]  /*113a0*/  LEA.HI.X R3, R4, UR9, R3, 0x2, P1 ;  /* 0x0000000904037c11 */ /* 0x000fe400088f1403 */
[----:B------:R0:W1:Y:S01]  /*113b0*/  SHFL.IDX PT, R4, R0, RZ, 0x1c1f ;  /* 0x001c1fff00047589 */ /* 0x00006200000e0000 */
[----:B------:R-:W-:-:S03]  /*113c0*/  SHF.R.S32.HI R23, RZ, 0x1f, R19 ;  /* 0x0000001fff177819 */ /* 0x000fc60000011413 */
        /* <DEDUP_REMOVED lines=16> */
[-C--:B------:R-:W-:Y:S02]  /*114d0*/  @!P3 LEA R24, P5, R86, R4.reuse, 0x2 ;  /* 0x000000045618b211 */ /* 0x080fe400078a10ff */
        /* <DEDUP_REMOVED lines=24> */
[-C--:B------:R-:W-:Y:S02]  /*11660*/  @!P2 LEA R20, P1, R153, R4.reuse, 0x2 ;  /* 0x000000049914a211 */ /* 0x080fe400078210ff */
        /* <DEDUP_REMOVED lines=9> */
.L_x_11480:
[----:B------:R-:W-:Y:S05]  /*11700*/  BSYNC B1 ;  /* 0x0000000000017941 */ /* 0x000fea0003800000 */
.L_x_11479:
[----:B------:R-:W-:Y:S01]  /*11710*/  ISETP.GE.AND P0, PT, R9, R6, PT ;  /* 0x000000060900720c */ /* 0x000fe20003f06270 */
[----:B----4-:R3:W4:Y:S04]  /*11720*/  SHFL.IDX PT, R11, R3, 0x1, 0x1c1f ;  /* 0x003c1f00030b7f89 */ /* 0x01072800000e0000 */
        /* <DEDUP_REMOVED lines=12> */
[-C--:B------:R-:W-:Y:S01]  /*117f0*/  @!P2 LEA R12, P5, R29, R10.reuse, 0x2 ;  /* 0x0000000a1d0ca211 */ /* 0x080fe200078a10ff */
[----:B------:R0:W-:Y:S01]  /*11800*/  @!P1 ST.E.64 desc[UR8][R4.64], R74 ;  /* 0x0000004a04009985 */ /* 0x0001e2000c101b08 */
[----:B------:R-:W-:Y:S02]  /*11810*/  ISETP.GE.AND P1, PT, R84, UR4, PT ;  /* 0x0000000454007c0c */ /* 0x000fe4000bf26270 */
[----:B------:R-:W-:Y:S01]  /*11820*/  @!P3 LEA R14, P6, R31, R10, 0x2 ;  /* 0x0000000a1f0eb211 */ /* 0x000fe200078c10ff */
[----:B------:R-:W-:Y:S01]  /*11830*/  @!P0 ST.E.64 desc[UR8][R8.64], R76 ;  /* 0x0000004c08008985 */ /* 0x000fe2000c101b08 */
[----:B------:R-:W-:-:S02]  /*11840*/  ISETP.GE.AND P0, PT, R157, UR4, PT ;  /* 0x000000049d007c0c */ /* 0x000fc4000bf06270 */
[-C--:B------:R-:W-:Y:S02]  /*11850*/  @!P2 LEA.HI.X R13, R29, R11.reuse, R28, 0x2, P5 ;  /* 0x0000000b1d0da211 */ /* 0x080fe400028f141c */
[CC--:B------:R-:W-:Y:S02]  /*11860*/  @!P4 LEA R16, P5, R86.reuse, R10.reuse, 0x2 ;  /* 0x0000000a5610c211 */ /* 0x0c0fe400078a10ff */
[-C--:B------:R-:W-:Y:S01]  /*11870*/  @!P3 LEA.HI.X R15, R31, R11.reuse, R30, 0x2, P6 ;  /* 0x0000000b1f0fb211 */ /* 0x080fe200030f141e */
[----:B------:R-:W-:Y:S01]  /*11880*/  @!P2 ST.E.64 desc[UR8][R12.64], R34 ;  /* 0x000000220c00a985 */ /* 0x000fe2000c101b08 */
[----:B------:R-:W-:Y:S02]  /*11890*/  @!P4 LEA.HI.X R17, R86, R11, R87, 0x2, P5 ;  /* 0x0000000b5611c211 */ /* 0x000fe400028f1457 */
[----:B------:R-:W-:Y:S01]  /*118a0*/  ISETP.GE.AND P2, PT, R154, UR4, PT ;  /* 0x000000049a007c0c */ /* 0x000fe2000bf46270 */
[----:B------:R1:W-:Y:S01]  /*118b0*/  @!P3 ST.E.64 desc[UR8][R14.64], R38 ;  /* 0x000000260e00b985 */ /* 0x0003e2000c101b08 */
[----:B------:R-:W-:-:S02]  /*118c0*/  @!P1 LEA R20, P5, R84, R10, 0x2 ;  /* 0x0000000a54149211 */ /* 0x000fc400078a10ff */
[-C--:B0-----:R-:W-:Y:S01]  /*118d0*/  @!P0 LEA R4, P6, R157, R10.reuse, 0x2 ;  /* 0x0000000a9d048211 */ /* 0x081fe200078c10ff */
[----:B------:R0:W-:Y:S01]  /*118e0*/  @!P4 ST.E.64 desc[UR8][R16.64], R42 ;  /* 0x0000002a1000c985 */ /* 0x0001e2000c101b08 */
[----:B------:R-:W-:Y:S02]  /*118f0*/  ISETP.GE.AND P4, PT, R156, UR4, PT ;  /* 0x000000049c007c0c */ /* 0x000fe4000bf86270 */
[----:B------:R-:W-:Y:S02]  /*11900*/  ISETP.GE.AND P3, PT, R155, UR4, PT ;  /* 0x000000049b007c0c */ /* 0x000fe4000bf66270 */
[-C--:B------:R-:W-:Y:S02]  /*11910*/  @!P1 LEA.HI.X R21, R84, R11.reuse, R85, 0x2, P5 ;  /* 0x0000000b54159211 */ /* 0x080fe400028f1455 */
[----:B------:R-:W-:Y:S02]  /*11920*/  @!P0 LEA.HI.X R5, R157, R11, R83, 0x2, P6 ;  /* 0x0000000b9d058211 */ /* 0x000fe400030f1453 */
[----:B------:R-:W-:Y:S01]  /*11930*/  ISETP.GE.AND P5, PT, R153, UR4, PT ;  /* 0x0000000499007c0c */ /* 0x000fe2000bfa6270 */
[----:B------:R2:W-:Y:S04]  /*11940*/  @!P1 ST.E.64 desc[UR8][R20.64], R46 ;  /* 0x0000002e14009985 */ /* 0x0005e8000c101b08 */
[----:B------:R2:W-:Y:S01]  /*11950*/  @!P0 ST.E.64 desc[UR8][R4.64], R50 ;  /* 0x0000003204008985 */ /* 0x0005e2000c101b08 */
[----:B-1----:R-:W-:-:S02]  /*11960*/  @!P2 LEA R14, P0, R154, R10, 0x2 ;  /* 0x0000000a9a0ea211 */ /* 0x002fc400078010ff */
[-C--:B------:R-:W-:Y:S02]  /*11970*/  @!P4 LEA R8, P1, R156, R10.reuse, 0x2 ;  /* 0x0000000a9c08c211 */ /* 0x080fe400078210ff */
[-C--:B------:R-:W-:Y:S02]  /*11980*/  @!P2 LEA.HI.X R15, R154, R11.reuse, R80, 0x2, P0 ;  /* 0x0000000b9a0fa211 */ /* 0x080fe400000f1450 */
[----:B------:R-:W-:Y:S02]  /*11990*/  ISETP.GE.AND P0, PT, R152, UR4, PT ;  /* 0x0000000498007c0c */ /* 0x000fe4000bf06270 */
[-C--:B------:R-:W-:Y:S02]  /*119a0*/  @!P3 LEA R12, P6, R155, R10.reuse, 0x2 ;  /* 0x0000000a9b0cb211 */ /* 0x080fe400078c10ff */
[----:B------:R-:W-:Y:S02]  /*119b0*/  @!P4 LEA.HI.X R9, R156, R11, R82, 0x2, P1 ;  /* 0x0000000b9c09c211 */ /* 0x000fe400008f1452 */
[----:B0-----:R-:W-:-:S02]  /*119c0*/  @!P5 LEA R16, P1, R153, R10, 0x2 ;  /* 0x0000000a9910d211 */ /* 0x001fc400078210ff */
        /* <DEDUP_REMOVED lines=12> */
.L_x_11473:
        /* <DEDUP_REMOVED lines=37> */
[----:B------:R-:W2:Y:S04]  /*11ce0*/  LDG.E R3, desc[UR8][R4.64] ;  /* 0x0000000804037981 */ /* 0x000ea8000c1e1900 */
[----:B-----5:R-:W2:Y:S02]  /*11cf0*/  LDG.E R0, desc[UR8][R4.64+0x4] ;  /* 0x0000040804007981 */ /* 0x020ea4000c1e1900 */
[----:B--2---:R-:W-:-:S07]  /*11d00*/  IMAD.IADD R0, R0, 0x1, -R3 ;  /* 0x0000000100007824 */ /* 0x004fce00078e0a03 */
.L_x_11481:
[----:B------:R-:W-:Y:S01]  /*11d10*/  R2UR UR7, R150 ;  /* 0x00000000960772ca */ /* 0x000fe200000e0000 */
[----:B------:R-:W-:Y:S01]  /*11d20*/  BSSY B1, `(.L_x_11482) ;  /* 0x000003f000017945 */ /* 0x000fe20003800000 */
[----:B------:R-:W-:-:S11]  /*11d30*/  R2UR UR8, R6 ;  /* 0x00000000060872ca */ /* 0x000fd600000e0000 */
[----:B------:R-:W-:Y:S02]  /*11d40*/  USEL UR7, UR7, URZ, !UP0 ;  /* 0x0000003f07077287 */ /* 0x000fe4000c000000 */
[----:B------:R-:W-:Y:S01]  /*11d50*/  USEL UR12, UR8, URZ, !UP0 ;  /* 0x0000003f080c7287 */ /* 0x000fe2000c000000 */
[----:B------:R-:W-:Y:S11]  /*11d60*/  @P0 BRA `(.L_x_11483) ;  /* 0x0000000000e80947 */ /* 0x000ff60003800000 */
[----:B------:R-:W1:Y:S01]  /*11d70*/  LDC R11, c[0x0][0xbe8] ;  /* 0x0002fa00ff0b7b82 */ /* 0x000e620000000800 */
[----:B------:R-:W-:-:S13]  /*11d80*/  R2UR UR8, R23 ;  /* 0x00000000170872ca */ /* 0x000fda00000e0000 */
[----:B------:R-:W-:-:S05]  /*11d90*/  IMAD.U32 R6, RZ, RZ, UR8 ;  /* 0x00000008ff067e24 */ /* 0x000fca000f8e00ff */
[----:B------:R-:W-:Y:S01]  /*11da0*/  IADD3 R6, R6, -0x80, R12 ;  /* 0xffffff8006067810 */ /* 0x000fe20007ffe00c */
[----:B-1---5:R-:W-:-:S05]  /*11db0*/  IMAD R3, R0, R11, RZ ;  /* 0x0000000b00037224 */ /* 0x022fca00078e02ff */
        /* <DEDUP_REMOVED lines=8> */
[----:B------:R-:W1:Y:S02]  /*11e40*/  @P0 LDC R3, c[0x0][0xbec] ;  /* 0x0002fb00ff030b82 */ /* 0x000e640000000800 */
[----:B------:R-:W-:-:S04]  /*11e50*/  UISETP.GT.AND UP0, UPT, UR9, 0x1, UPT ;  /* 0x000000010900788c */ /* 0x000fc8000bf04270 */
[----:B------:R-:W-:Y:S02]  /*11e60*/  USEL UR18, UR18, 0x978, UP0 ;  /* 0x0000097812127887 */ /* 0x000fe40008000000 */
[----:B------:R-:W3:Y:S01]  /*11e70*/  @P0 LDC R5, c[0x0][0xbf0] ;  /* 0x0002fc00ff050b82 */ /* 0x000ee20000000800 */
[----:B------:R-:W-:-:S09]  /*11e80*/  USEL UR13, UR8, URZ, UP0 ;  /* 0x0000003f080d7287 */ /* 0x000fd20008000000 */
[----:B------:R-:W-:Y:S01]  /*11e90*/  ULDC.64 UR8, c[0x0][UR18+0x218] ;  /* 0x0000860012087abb */ /* 0x000fe20008000a00 */
[----:B------:R-:W-:Y:S01]  /*11ea0*/  ULDC.64 UR14, c[0x0][UR18+0x220] ;  /* 0x00008800120e7abb */ /* 0x000fe20008000a00 */
[----:B------:R-:W-:Y:S01]  /*11eb0*/  ULDC.64 UR16, c[0x0][UR18+0x228] ;  /* 0x00008a0012107abb */ /* 0x000fe20008000a00 */
[----:B------:R-:W-:Y:S02]  /*11ec0*/  UIMAD UR15, UR15, UR7, URZ ;  /* 0x000000070f0f72a4 */ /* 0x000fe4000f8e023f */
[----:B------:R-:W-:Y:S02]  /*11ed0*/  UIMAD.WIDE.U32 UR22, UR16, UR13, URZ ;  /* 0x0000000d101672a5 */ /* 0x000fe4000f8e003f */
[----:B------:R-:W-:Y:S02]  /*11ee0*/  UIMAD UR13, UR17, UR13, URZ ;  /* 0x0000000d110d72a4 */ /* 0x000fe4000f8e023f */
[----:B------:R-:W-:Y:S02]  /*11ef0*/  UIMAD UR15, UR14, UR12, UR15 ;  /* 0x0000000c0e0f72a4 */ /* 0x000fe4000f8e020f */
[----:B------:R-:W-:-:S06]  /*11f00*/  UIADD3 UR13, UR23, UR13, URZ ;  /* 0x0000000d170d7290 */ /* 0x000fcc000fffe03f */
[----:B0-----:R-:W-:Y:S01]  /*11f10*/  IMAD.U32 R8, RZ, RZ, UR13 ;  /* 0x0000000dff087e24 */ /* 0x001fe2000f8e00ff */
[----:B--2---:R-:W-:Y:S01]  /*11f20*/  R2UR UR19, R4 ;  /* 0x00000000041372ca */ /* 0x004fe200000e0000 */
[----:B-1----:R-:W-:-:S04]  /*11f30*/  @P0 IMAD.HI.U32 R4, R6, R3, RZ ;  /* 0x0000000306040227 */ /* 0x002fc800078e00ff */
[----:B------:R-:W-:Y:S01]  /*11f40*/  IMAD.MOV.U32 R3, RZ, RZ, R6 ;  /* 0x000000ffff037224 */ /* 0x000fe200078e0006 */
[----:B---3--:R-:W-:Y:S01]  /*11f50*/  @P0 SHF.R.U32.HI R3, RZ, R5, R4 ;  /* 0x00000005ff030219 */ /* 0x008fe20000011604 */
[----:B------:R-:W-:Y:S02]  /*11f60*/  IMAD.U32 R4, RZ, RZ, UR22 ;  /* 0x00000016ff047e24 */ /* 0x000fe4000f8e00ff */
[----:B------:R-:W-:Y:S01]  /*11f70*/  IMAD.U32 R5, RZ, RZ, UR23 ;  /* 0x00000017ff057e24 */ /* 0x000fe2000f8e00ff */
[--C-:B------:R-:W-:Y:S01]  /*11f80*/  SHF.R.S32.HI R5, RZ, 0x1f, R3.reuse ;  /* 0x0000001fff057819 */ /* 0x100fe20000011403 */
[----:B------:R-:W-:Y:S02]  /*11f90*/  IMAD.MOV R9, RZ, RZ, -R3 ;  /* 0x000000ffff097224 */ /* 0x000fe400078e0a03 */
[----:B------:R-:W-:Y:S02]  /*11fa0*/  UIMAD.WIDE.U32 UR10, UR8, UR19, URZ ;  /* 0x00000013080a72a5 */ /* 0x000fe4000f8e003f */
[----:B------:R-:W-:Y:S01]  /*11fb0*/  UIMAD UR19, UR9, UR19, URZ ;  /* 0x00000013091372a4 */ /* 0x000fe2000f8e023f */
[----:B------:R-:W-:Y:S01]  /*11fc0*/  IMAD R9, R11, R9, R6 ;  /* 0x000000090b097224 */ /* 0x000fe200078e0206 */
[----:B------:R-:W-:-:S02]  /*11fd0*/  UIMAD.WIDE.U32 UR8, UR14, UR7, URZ ;  /* 0x000000070e0872a5 */ /* 0x000fc4000f8e003f */
[----:B------:R-:W-:Y:S02]  /*11fe0*/  UIADD3 UR19, UR11, UR19, URZ ;  /* 0x000000130b137290 */ /* 0x000fe4000fffe03f */
[----:B------:R-:W-:Y:S02]  /*11ff0*/  UIADD3 UR10, UP1, UP2, UR8, UR10, UR4 ;  /* 0x0000000a080a7290 */ /* 0x000fe4000fa3e004 */
        /* <DEDUP_REMOVED lines=17> */
.L_x_11483:
[----:B------:R-:W-:Y:S05]  /*12110*/  BSYNC B1 ;  /* 0x0000000000017941 */ /* 0x000fea0003800000 */
.L_x_11482:
[----:B------:R-:W-:-:S13]  /*12120*/  R2UR UR8, R147 ;  /* 0x00000000930872ca */ /* 0x000fda00000e0000 */
[----:B------:R-:W-:-:S06]  /*12130*/  UISETP.GT.AND UP0, UPT, UR8, 0x1, UPT ;  /* 0x000000010800788c */ /* 0x000fcc000bf04270 */
[----:B------:R-:W-:-:S13]  /*12140*/  PLOP3.LUT P0, PT, PT, PT, UP0, 0x80, 0x0 ;  /* 0x000000000000781c */ /* 0x000fda0003f0f008 */
[----:B------:R-:W-:Y:S05]  /*12150*/  @P0 BRA `(.L_x_11478) ;  /* 0x0000000400740947 */ /* 0x000fea0003800000 */
[----:B-1----:R-:W2:Y:S01]  /*12160*/  LDL.LU R3, [R1+0x8] ;  /* 0x0000080001037983 */ /* 0x002ea20000300800 */
[----:B------:R-:W1:Y:S01]  /*12170*/  LDC R13, c[0x0][0xbe8] ;  /* 0x0002fa00ff0d7b82 */ /* 0x000e620000000800 */
[----:B0-----:R-:W-:Y:S01]  /*12180*/  SHF.R.S32.HI R8, RZ, 0x1f, R10 ;  /* 0x0000001fff087819 */ /* 0x001fe2000001140a */
        /* <DEDUP_REMOVED lines=11> */
[----:B------:R-:W-:Y:S01]  /*12240*/  ULDC.64 UR10, c[0x0][0xae8] ;  /* 0x0002ba00000a7ab9 */ /* 0x000fe20000000a00 */
[----:B-1----:R-:W-:-:S13]  /*12250*/  ISETP.NE.AND P0, PT, R13, 0x1, PT ;  /* 0x000000010d00780c */ /* 0x002fda0003f05270 */
[----:B------:R-:W0:Y:S08]  /*12260*/  @P0 LDC R5, c[0x0][0xbec] ;  /* 0x0002fb00ff050b82 */ /* 0x000e300000000800 */
[----:B------:R-:W1:Y:S01]  /*12270*/  @P0 LDC R9, c[0x0][0xbf0] ;  /* 0x0002fc00ff090b82 */ /* 0x000e620000000800 */
[----:B--2---:R-:W-:Y:S02]  /*12280*/  R2UR UR16, R3 ;  /* 0x00000000031072ca */ /* 0x004fe400000e0000 */
[----:B------:R-:W-:-:S04]  /*12290*/  SHF.R.S32.HI R3, RZ, 0x1f, R10 ;  /* 0x0000001fff037819 */ /* 0x000fc8000001140a */
[----:B------:R-:W-:-:S04]  /*122a0*/  LEA.HI R3, R3, R10, RZ, 0x2 ;  /* 0x0000000a03037211 */ /* 0x000fc800078f10ff */
[----:B------:R-:W-:-:S03]  /*122b0*/  LOP3.LUT R3, R3, 0xfffffffc, RZ, 0xc0, !PT ;  /* 0xfffffffc03037812 */ /* 0x000fc600078ec0ff */
[----:B------:R-:W-:Y:S02]  /*122c0*/  UIMAD.WIDE.U32 UR8, UR16, UR10, UR8 ;  /* 0x0000000a100872a5 */ /* 0x000fe4000f8e0008 */
[----:B------:R-:W-:Y:S02]  /*122d0*/  IMAD.IADD R3, R10, 0x1, -R3 ;  /* 0x000000010a037824 */ /* 0x000fe400078e0a03 */
[----:B------:R-:W-:Y:S02]  /*122e0*/  UIMAD UR9, UR16, UR11, UR9 ;  /* 0x0000000b100972a4 */ /* 0x000fe4000f8e0209 */
[----:B------:R-:W-:Y:S01]  /*122f0*/  IMAD R3, R3, 0x60, R8 ;  /* 0x0000006003037824 */ /* 0x000fe200078e0208 */
[----:B------:R-:W-:Y:S02]  /*12300*/  ULDC.64 UR10, c[0x0][0xaf0] ;  /* 0x0002bc00000a7ab9 */ /* 0x000fe40000000a00 */
[----:B------:R-:W-:Y:S01]  /*12310*/  UIMAD UR12, UR12, UR10, URZ ;  /* 0x0000000a0c0c72a4 */ /* 0x000fe2000f8e023f */
[----:B------:R-:W-:Y:S01]  /*12320*/  VIADD R6, R3, UR13 ;  /* 0x0000000d03067c36 */ /* 0x000fe20008000000 */
[----:B------:R-:W-:-:S02]  /*12330*/  UIMAD.WIDE.U32 UR8, UR7, UR10, UR8 ;  /* 0x0000000a070872a5 */ /* 0x000fc4000f8e0008 */
[----:B------:R-:W-:Y:S01]  /*12340*/  UIMAD UR4, UR7, UR11, UR12 ;  /* 0x0000000b070472a4 */ /* 0x000fe2000f8e020c */
[----:B0-----:R-:W-:Y:S02]  /*12350*/  @P0 IMAD.HI.U32 R4, R6, R5, RZ ;  /* 0x0000000506040227 */ /* 0x001fe400078e00ff */
[----:B------:R-:W-:Y:S01]  /*12360*/  ULDC.64 UR10, c[0x0][0xae0] ;  /* 0x0002b800000a7ab9 */ /* 0x000fe20000000a00 */
[----:B------:R-:W-:Y:S01]  /*12370*/  UIADD3 UR4, UR9, UR4, URZ ;  /* 0x0000000409047290 */ /* 0x000fe2000fffe03f */
[----:B------:R-:W-:Y:S01]  /*12380*/  IMAD.MOV.U32 R3, RZ, RZ, R6 ;  /* 0x000000ffff037224 */ /* 0x000fe200078e0006 */
[----:B-1----:R-:W-:Y:S01]  /*12390*/  @P0 SHF.R.U32.HI R3, RZ, R9, R4 ;  /* 0x00000009ff030219 */ /* 0x002fe20000011604 */
[----:B------:R-:W-:-:S03]  /*123a0*/  IMAD.U32 R5, RZ, RZ, UR9 ;  /* 0x00000009ff057e24 */ /* 0x000fc6000f8e00ff */
[--C-:B------:R-:W-:Y:S01]  /*123b0*/  SHF.R.S32.HI R4, RZ, 0x1f, R3.reuse ;  /* 0x0000001fff047819 */ /* 0x100fe20000011403 */
[----:B------:R-:W-:Y:S02]  /*123c0*/  IMAD.MOV R9, RZ, RZ, -R3 ;  /* 0x000000ffff097224 */ /* 0x000fe400078e0a03 */
[----:B------:R-:W-:Y:S02]  /*123d0*/  IMAD.U32 R5, RZ, RZ, UR4 ;  /* 0x00000004ff057e24 */ /* 0x000fe4000f8e00ff */
[----:B------:R-:W-:Y:S02]  /*123e0*/  IMAD R9, R13, R9, R6 ;  /* 0x000000090d097224 */ /* 0x000fe400078e0206 */
[----:B------:R-:W-:Y:S02]  /*123f0*/  IMAD R6, R4, UR10, RZ ;  /* 0x0000000a04067c24 */ /* 0x000fe4000f8e02ff */
[----:B------:R-:W-:Y:S01]  /*12400*/  IMAD.U32 R4, RZ, RZ, UR8 ;  /* 0x00000008ff047e24 */ /* 0x000fe2000f8e00ff */
[----:B------:R-:W-:Y:S01]  /*12410*/  ULDC.64 UR8, c[0x0][0xad8] ;  /* 0x0002b60000087ab9 */ /* 0x000fe20000000a00 */
[C---:B------:R-:W-:Y:S01]  /*12420*/  IMAD R11, R3.reuse, UR11, R6 ;  /* 0x0000000b030b7c24 */ /* 0x040fe2000f8e0206 */
[----:B------:R-:W-:Y:S01]  /*12430*/  SHF.R.S32.HI R6, RZ, 0x1f, R9 ;  /* 0x0000001fff067819 */ /* 0x000fe20000011409 */
[----:B------:R-:W-:-:S04]  /*12440*/  IMAD.WIDE.U32 R4, R3, UR10, R4 ;  /* 0x0000000a03047c25 */ /* 0x000fc8000f8e0004 */
        /* <DEDUP_REMOVED lines=24> */
[----:B------:R3:W-:Y:S04]  /*125d0*/  @!P2 ST.E.128 desc[UR8][R8.64], RZ ;  /* 0x000000ff0800a985 */ /* 0x0007e8000c101d08 */
[----:B------:R3:W-:Y:S04]  /*125e0*/  @!P3 ST.E.128 desc[UR8][R10.64], RZ ;  /* 0x000000ff0a00b985 */ /* 0x0007e8000c101d08 */
[----:B------:R3:W-:Y:S02]  /*125f0*/  @!P4 ST.E.128 desc[UR8][R14.64], RZ ;  /* 0x000000ff0e00c985 */ /* 0x0007e4000c101d08 */
.L_x_11485:
[----:B------:R-:W-:Y:S05]  /*12600*/  BSYNC B1 ;  /* 0x0000000000017941 */ /* 0x000fea0003800000 */
.L_x_11484:
        /* <DEDUP_REMOVED lines=11> */
[C---:B------:R-:W-:Y:S02]  /*126c0*/  @!P4 LEA R12, P1, R151.reuse, R4, 0x1 ;  /* 0x00000004970cc211 */ /* 0x040fe400078208ff */
[----:B----4-:R-:W-:Y:S01]  /*126d0*/  @!P2 IMAD.WIDE R8, R146, 0x2, R4 ;  /* 0x000000029208a825 */ /* 0x010fe200078e0204 */
[-C--:B------:R-:W-:Y:S02]  /*126e0*/  @!P3 LEA.HI.X R11, R148, R5.reuse, R17, 0x1, P0 ;  /* 0x00000005940bb211 */ /* 0x080fe400000f0c11 */
[----:B------:R-:W-:Y:S02]  /*126f0*/  @!P4 LEA.HI.X R13, R151, R5, R16, 0x1, P1 ;  /* 0x00000005970dc211 */ /* 0x000fe400008f0c10 */
[----:B------:R2:W-:Y:S04]  /*12700*/  @!P2 ST.E.128 desc[UR8][R8.64], RZ ;  /* 0x000000ff0800a985 */ /* 0x0005e8000c101d08 */
[----:B------:R2:W-:Y:S04]  /*12710*/  @!P3 ST.E.128 desc[UR8][R10.64], RZ ;  /* 0x000000ff0a00b985 */ /* 0x0005e8000c101d08 */
[----:B------:R2:W-:Y:S02]  /*12720*/  @!P4 ST.E.128 desc[UR8][R12.64], RZ ;  /* 0x000000ff0c00c985 */ /* 0x0005e4000c101d08 */
.L_x_11478:
[----:B------:R-:W-:Y:S05]  /*12730*/  BSYNC B0 ;  /* 0x0000000000007941 */ /* 0x000fea0003800000 */
.L_x_11472:
[----:B------:R-:W-:Y:S02]  /*12740*/  ULDC UR4, c[0x0][0xc3c] ;  /* 0x00030f0000047ab9 */ /* 0x000fe40000000800 */
[----:B------:R-:W-:-:S13]  /*12750*/  ISETP.GE.AND P0, PT, R7, UR4, PT ;  /* 0x0000000407007c0c */ /* 0x000fda000bf06270 */
[----:B------:R-:W-:Y:S05]  /*12760*/  @!P0 BRA `(.L_x_11486) ;  /* 0xfffffee8004c8947 */ /* 0x000fea000383ffff */
[----:B------:R-:W-:Y:S05]  /*12770*/  EXIT ;  /* 0x000000000000794d */ /* 0x000fea0003800000 */
.L_x_11435:
        /* <DEDUP_REMOVED lines=16> */
.L_x_11487:
[----:B------:R-:W0:Y:S01]  /*12880*/  S2R R0, SR_TID.X ;  /* 0x0000000000007919 */ /* 0x000e220000002100 */
        /* <DEDUP_REMOVED lines=44> */
.L_x_11491:
[----:B------:R-:W0:Y:S01]  /*12b50*/  LDC R2, c[0x0][0xc3c] ;  /* 0x00030f00ff027b82 */ /* 0x000e220000000800 */
[----:B------:R-:W-:Y:S01]  /*12b60*/  UIADD3 UR4, UR4, 0x1f, URZ ;  /* 0x0000001f04047890 */ /* 0x000fe2000fffe03f */
[----:B------:R-:W-:Y:S02]  /*12b70*/  ULDC UR7, c[0x0][0xc3c] ;  /* 0x00030f0000077ab9 */ /* 0x000fe40000000800 */
[----:B------:R-:W-:-:S03]  /*12b80*/  IMAD.U32 R27, RZ, RZ, UR7 ;  /* 0x00000007ff1b7e24 */ /* 0x000fc6000f8e00ff */
[----:B0-----:R-:W-:-:S13]  /*12b90*/  ISETP.LE.AND P6, PT, R2, UR4, PT ;  /* 0x0000000402007c0c */ /* 0x001fda000bfc3270 */
[----:B------:R-:W-:Y:S05]  /*12ba0*/  @P6 BRA `(.L_x_11490) ;  /* 0x0000000800b46947 */ /* 0x000fea0003800000 */
[----:B------:R-:W-:Y:S01]  /*12bb0*/  VIADD R9, R0, UR4 ;  /* 0x0000000400097c36 */ /* 0x000fe20008000000 */
[----:B------:R-:W-:Y:S01]  /*12bc0*/  ULDC.64 UR8, c[0x0][0x208] ;  /* 0x0000820000087ab9 */ /* 0x000fe20000000a00 */
        /* <DEDUP_REMOVED lines=30> */
.L_x_11489:
        /* <DEDUP_REMOVED lines=13> */
.L_x_11492:
        /* <DEDUP_REMOVED lines=47> */
[----:B------:R-:W-:Y:S01]  /*13170*/  ISETP.GE.AND P2, PT, R3, RZ, PT ;  /* 0x000000ff0300720c */ /* 0x000fe20003f46270 */
[----:B------:R-:W-:-:S10]  /*13180*/  IMAD.MOV R3, RZ, RZ, -R7 ;  /* 0x000000ffff037224 */ /* 0x000fd400078e0a07 */
        /* <DEDUP_REMOVED lines=13> */
.L_x_11493:
[----:B0-----:R-:W0:Y:S01]  /*13260*/  LDC.64 R2, c[0x0][0xc90] ;  /* 0x00032400ff027b82 */ /* 0x001e220000000a00 */
[----:B------:R-:W-:Y:S01]  /*13270*/  ULDC.64 UR6, c[0x0][0x208] ;  /* 0x0000820000067ab9 */ /* 0x000fe20000000a00 */
        /* <DEDUP_REMOVED lines=36> */
[----:B------:R-:W-:-:S03]  /*134c0*/  IMAD.MOV R26, RZ, RZ, -R7 ;  /* 0x000000ffff1a7224 */ /* 0x000fc600078e0a07 */
        /* <DEDUP_REMOVED lines=18> */
[----:B------:R-:W-:Y:S02]  /*135f0*/  ISETP.GE.AND P2, PT, R3, RZ, PT ;  /* 0x000000ff0300720c */ /* 0x000fe40003f46270 */
[----:B------:R-:W-:-:S05]  /*13600*/  IADD3 R3, R6, 0x1000000, R4 ;  /* 0x0100000006037810 */ /* 0x000fca0007ffe004 */
[----:B------:R-:W-:-:S06]  /*13610*/  @P0 VIADD R2, R2, 0x1 ;  /* 0x0000000102020836 */ /* 0x000fcc0000000000 */
[----:B------:R-:W-:Y:S01]  /*13620*/  @!P2 IMAD.MOV R2, RZ, RZ, -R2 ;  /* 0x000000ffff02a224 */ /* 0x000fe200078e0a02 */
[----:B------:R-:W-:-:S05]  /*13630*/  @!P1 LOP3.LUT R2, RZ, R7, RZ, 0x33, !PT ;  /* 0x00000007ff029212 */ /* 0x000fca00078e33ff */
[----:B------:R-:W-:-:S07]  /*13640*/  IMAD R26, R2, R26, R3 ;  /* 0x0000001a021a7224 */ /* 0x000fce00078e0203 */
.L_x_11494:
[----:B------:R-:W-:-:S05]  /*13650*/  LOP3.LUT R2, RZ, R2, RZ, 0x33, !PT ;  /* 0x00000002ff027212 */ /* 0x000fca00078e33ff */
[----:B------:R-:W-:Y:S01]  /*13660*/  IMAD.IADD R25, R25, 0x1, R2 ;  /* 0x0000000119197824 */ /* 0x000fe200078e0202 */
[----:B------:R-:W-:Y:S06]  /*13670*/  BRA `(.L_x_11495) ;  /* 0x00000000000c7947 */ /* 0x000fec0003800000 */
.L_x_11490:
[----:B------:R-:W-:Y:S02]  /*13680*/  IMAD.MOV.U32 R25, RZ, RZ, RZ ;  /* 0x000000ffff197224 */ /* 0x000fe400078e00ff */
[----:B------:R-:W-:Y:S02]  /*13690*/  IMAD.U32 R24, RZ, RZ, UR6 ;  /* 0x00000006ff187e24 */ /* 0x000fe4000f8e00ff */
[----:B------:R-:W-:-:S07]  /*136a0*/  IMAD.MOV.U32 R26, RZ, RZ, RZ ;  /* 0x000000ffff1a7224 */ /* 0x000fce00078e00ff */
.L_x_11495:
[----:B------:R-:W-:-:S13]  /*136b0*/  ISETP.NE.AND P0, PT, R0, RZ, PT ;  /* 0x000000ff0000720c */ /* 0x000fda0003f05270 */
[----:B------:R-:W0:Y:S01]  /*136c0*/  @!P0 S2R R3, SR_CgaCtaId ;  /* 0x0000000000038919 */ /* 0x000e220000008800 */
[----:B------:R-:W-:-:S04]  /*136d0*/  @!P0 MOV R0, 0x400 ;  /* 0x0000040000008802 */ /* 0x000fc80000000f00 */
[----:B0-----:R-:W-:-:S05]  /*136e0*/  @!P0 LEA R0, R3, R0, 0x18 ;  /* 0x0000000003008211 */ /* 0x001fca00078ec0ff */
[----:B------:R1:W-:Y:S01]  /*136f0*/  @!P0 STS.128 [R0+0x31cd0], R24 ;  /* 0x031cd01800008388 */ /* 0x0003e20000000c00 */
[----:B------:R-:W-:Y:S06]  /*13700*/  BAR.ARV 0x5, 0x200 ;  /* 0x0148000000007b1d */ /* 0x000fec0000002000 */
.L_x_11488:
        /* <DEDUP_REMOVED lines=9> */
[----:B------:R-:W-:Y:S01]  /*137a0*/  BSSY B8, `(.L_x_11496) ;  /* 0x00005cb000087945 */ /* 0x000fe20003800000 */
[----:B------:R3:W-:Y:S01]  /*137b0*/  STL [R1+0x28], RZ ;  /* 0x000028ff01007387 */ /* 0x0007e20000100800 */
[----:B------:R-:W-:Y:S01]  /*137c0*/  IMAD.MOV.U32 R28, RZ, RZ, 0x1 ;  /* 0x00000001ff1c7424 */ /* 0x000fe200078e00ff */
[----:B------:R-:W-:Y:S01]  /*137d0*/  ULDC UR38, c[0x0][0xc] ;  /* 0x0000030000267ab9 */ /* 0x000fe20000000800 */
[----:B------:R-:W-:Y:S01]  /*137e0*/  IMAD.MOV.U32 R18, RZ, RZ, RZ ;  /* 0x000000ffff127224 */ /* 0x000fe200078e00ff */
[----:B------:R-:W-:Y:S01]  /*137f0*/  ULDC.64 UR36, c[0x0][0x198] ;  /* 0x0000660000247ab9 */ /* 0x000fe20000000a00 */
[----:B--2---:R-:W-:-:S06]  /*13800*/  ULEA UR4, UR5, UR4, 0x18 ;  /* 0x0000000405047291 */ /* 0x004fcc000f8ec03f */
[----:B------:R-:W-:Y:S01]  /*13810*/  IMAD.U32 R17, RZ, RZ, UR4 ;  /* 0x00000004ff117e24 */ /* 0x000fe2000f8e00ff */
[C---:B0-----:R-:W-:Y:S01]  /*13820*/  LOP3.LUT R5, R6.reuse, 0x7f, RZ, 0xc0, !PT ;  /* 0x0000007f06057812 */ /* 0x041fe200078ec0ff */
[----:B-1----:R-:W-:-:S04]  /*13830*/  IMAD.SHL.U32 R0, R6, 0x8, RZ ;  /* 0x0000000806007824 */ /* 0x002fc800078e00ff */
        /* <DEDUP_REMOVED lines=14> */
.L_x_11602:
[----:B0--3--:R-:W0:Y:S01]  /*13920*/  LDC.64 R2, c[0x0][0xc88] ;  /* 0x00032200ff027b82 */ /* 0x009e220000000a00 */
        /* <DEDUP_REMOVED lines=22> */
[----:B-1----:R1:W5:Y:S01]  /*13a90*/  @P0 LDG.E R0, desc[UR10][R2.64] ;  /* 0x0000000a02000981 */ /* 0x002362000c1e1900 */
        /* <DEDUP_REMOVED lines=33> */
.L_x_11497:
[----:B------:R-:W-:Y:S01]  /*13cb0*/  ULDC.64 UR4, c[0x0][0xa20] ;  /* 0x0002880000047ab9 */ /* 0x000fe20000000a00 */
[C---:B------:R-:W-:Y:S01]  /*13cc0*/  LOP3.LUT R6, R26.reuse, 0xff000000, RZ, 0xc0, !PT ;  /* 0xff0000001a067812 */ /* 0x040fe200078ec0ff */
        /* <DEDUP_REMOVED lines=9> */
[----:B------:R-:W-:Y:S01]  /*13d60*/  IADD3 R2, P0, R19, UR4, RZ ;  /* 0x0000000413027c10 */ /* 0x000fe2000ff1e0ff */
[----:B------:R-:W-:-:S03]  /*13d70*/  ULDC.64 UR6, c[0x0][0x208] ;  /* 0x0000820000067ab9 */ /* 0x000fc60000000a00 */
[----:B------:R-:W-:-:S05]  /*13d80*/  IADD3.X R3, R23, UR5, RZ, P0, !PT ;  /* 0x0000000517037c10 */ /* 0x000fca00087fe4ff */
[----:B------:R2:W5:Y:S01]  /*13d90*/  LDG.E R7, desc[UR6][R2.64] ;  /* 0x0000000602077981 */ /* 0x000562000c1e1900 */
[----:B------:R-:W-:Y:S05]  /*13da0*/  BRA `(.L_x_11499) ;  /* 0x0000000000147947 */ /* 0x000fea0003800000 */
.L_x_11498:
[----:B------:R-:W-:Y:S05]  /*13db0*/  @!P0 BRA `(.L_x_11499) ;  /* 0x0000000000108947 */ /* 0x000fea0003800000 */
[----:B------:R-:W-:Y:S02]  /*13dc0*/  ULDC.64 UR4, c[0x0][0x208] ;  /* 0x0000820000047ab9 */ /* 0x000fe40000000a00 */
[----:B------:R-:W2:Y:S04]  /*13dd0*/  LDG.E R7, desc[UR4][R4.64] ;  /* 0x0000000404077981 */ /* 0x000ea8000c1e1900 */
[----:B------:R-:W2:Y:S02]  /*13de0*/  LDG.E R4, desc[UR4][R4.64+0x4] ;  /* 0x0000040404047981 */ /* 0x000ea4000c1e1900 */
[----:B--2---:R-:W-:-:S07]  /*13df0*/  IMAD.IADD R7, R4, 0x1, -R7 ;  /* 0x0000000104077824 */ /* 0x004fce00078e0a07 */
.L_x_11499:
[----:B-----5:R-:W-:Y:S01]  /*13e00*/  IMAD.IADD R7, R7, 0x1, -R0 ;  /* 0x0000000107077824 */ /* 0x020fe200078e0a00 */
[----:B------:R-:W-:Y:S01]  /*13e10*/  LOP3.LUT R9, R6, 0xff, RZ, 0xc0, !PT ;  /* 0x000000ff06097812 */ /* 0x000fe200078ec0ff */
[----:B------:R-:W3:Y:S01]  /*13e20*/  LDC R0, c[0x0][0x448] ;  /* 0x00011200ff007b82 */ /* 0x000ee20000000800 */
[----:B--2---:R-:W-:Y:S01]  /*13e30*/  IMAD R2, R25, 0xc0, RZ ;  /* 0x000000c019027824 */ /* 0x004fe200078e02ff */
[----:B------:R-:W-:Y:S01]  /*13e40*/  BSSY B0, `(.L_x_11500) ;  /* 0x0000036000007945 */ /* 0x000fe20003800000 */
[----:B------:R-:W-:Y:S02]  /*13e50*/  IMAD.MOV.U32 R4, RZ, RZ, RZ ;  /* 0x000000ffff047224 */ /* 0x000fe400078e00ff */
[----:B------:R-:W-:Y:S01]  /*13e60*/  VIADD R2, R2, 0xbf ;  /* 0x000000bf02027836 */ /* 0x000fe20000000000 */
[----:B---3--:R-:W-:-:S13]  /*13e70*/  ISETP.NE.AND P0, PT, R0, 0x1, PT ;  /* 0x000000010000780c */ /* 0x008fda0003f05270 */
[----:B------:R-:W2:Y:S08]  /*13e80*/  @P0 LDC R3, c[0x0][0x44c] ;  /* 0x00011300ff030b82 */ /* 0x000eb00000000800 */
[----:B------:R-:W3:Y:S01]  /*13e90*/  @P0 LDC R0, c[0x0][0x450] ;  /* 0x00011400ff000b82 */ /* 0x000ee20000000800 */
[----:B--2---:R-:W-:-:S05]  /*13ea0*/  @P0 IMAD.HI.U32 R3, R2, R3, RZ ;  /* 0x0000000302030227 */ /* 0x004fca00078e00ff */
[----:B---3--:R-:W-:Y:S01]  /*13eb0*/  @P0 SHF.R.U32.HI R2, RZ, R0, R3 ;  /* 0x00000000ff020219 */ /* 0x008fe20000011603 */
[C---:B------:R-:W-:Y:S01]  /*13ec0*/  VIADD R0, R7.reuse, 0x8f ;  /* 0x0000008f07007836 */ /* 0x040fe20000000000 */
[----:B------:R-:W-:-:S03]  /*13ed0*/  IADD3 R7, R7, 0x90, -R8 ;  /* 0x0000009007077810 */ /* 0x000fc60007ffe808 */
[----:B------:R-:W-:-:S04]  /*13ee0*/  IMAD.HI R0, R0, 0x38e38e39, RZ ;  /* 0x38e38e3900007827 */ /* 0x000fc800078e02ff */
[----:B------:R-:W-:Y:S01]  /*13ef0*/  IMAD.IADD R2, R7, 0x1, R2 ;  /* 0x0000000107027824 */ /* 0x000fe200078e0202 */
[----:B------:R-:W-:Y:S01]  /*13f00*/  SHF.R.U32.HI R3, RZ, 0x1f, R0 ;  /* 0x0000001fff037819 */ /* 0x000fe20000011600 */
[----:B------:R-:W-:Y:S02]  /*13f10*/  IMAD.MOV.U32 R7, RZ, RZ, R4 ;  /* 0x000000ffff077224 */ /* 0x000fe400078e0004 */
[----:B------:R-:W-:Y:S01]  /*13f20*/  IMAD.HI R2, R2, 0x38e38e39, RZ ;  /* 0x38e38e3902027827 */ /* 0x000fe200078e02ff */
[----:B------:R-:W-:-:S04]  /*13f30*/  LEA.HI.SX32 R3, R0, R3, 0x1b ;  /* 0x0000000300037211 */ /* 0x000fc800078fdaff */
[----:B------:R-:W-:-:S04]  /*13f40*/  SHF.R.U32.HI R0, RZ, 0x1f, R2 ;  /* 0x0000001fff007819 */ /* 0x000fc80000011602 */
[----:B------:R-:W-:-:S04]  /*13f50*/  LEA.HI.SX32 R0, R2, R0, 0x1b ;  /* 0x0000000002007211 */ /* 0x000fc800078fdaff */
[----:B01----:R-:W-:Y:S02]  /*13f60*/  VIMNMX R8, R3, R0, PT ;  /* 0x0000000003087248 */ /* 0x003fe40003fe0100 */
[----:B------:R-:W-:Y:S02]  /*13f70*/  SHF.R.U32.HI R0, RZ, 0x10, R6 ;  /* 0x00000010ff007819 */ /* 0x000fe40000011606 */
[----:B------:R-:W-:Y:S01]  /*13f80*/  ISETP.GE.AND P1, PT, R8, 0x1, PT ;  /* 0x000000010800780c */ /* 0x000fe20003f26270 */
[----:B------:R0:W-:Y:S01]  /*13f90*/  STL [R1+0x18], R8 ;  /* 0x0000180801007387 */ /* 0x0001e20000100800 */
[----:B------:R-:W-:-:S03]  /*13fa0*/  ISETP.NE.AND P0, PT, R0, RZ, PT ;  /* 0x000000ff0000720c */ /* 0x000fc60003f05270 */
[----:B------:R0:W-:Y:S04]  /*13fb0*/  STL [R1+0x1c], R4 ;  /* 0x00001c0401007387 */ /* 0x0001e80000100800 */
[----:B------:R0:W-:Y:S06]  /*13fc0*/  STL [R1+0x38], R9 ;  /* 0x0000380901007387 */ /* 0x0001ec0000100800 */
[----:B------:R-:W1:Y:S01]  /*13fd0*/  @!P0 LDC R0, c[0x0][0x9f0] ;  /* 0x00027c00ff008b82 */ /* 0x000e620000000800 */
        /* <DEDUP_REMOVED lines=28> */
.L_x_11501:
[----:B------:R-:W-:Y:S05]  /*141a0*/  BSYNC B0 ;  /* 0x0000000000007941 */ /* 0x000fea0003800000 */
.L_x_11500:
        /* <DEDUP_REMOVED lines=20> */
[----:B0-----:R-:W0:Y:S02]  /*142f0*/  S2R R4, SR_LTMASK ;  /* 0x0000000000047919 */ /* 0x001e240000003900 */
[----:B0-----:R-:W-:-:S04]  /*14300*/  LOP3.LUT R4, R4, UR4, RZ, 0xc0, !PT ;  /* 0x0000000404047c12 */ /* 0x001fc8000f8ec0ff */
[----:B--2---:R-:W0:Y:S01]  /*14310*/  POPC R7, R4 ;  /* 0x0000000400077309 */ /* 0x004e220000000000 */
[----:B---3--:R-:W0:Y:S02]  /*14320*/  SHFL.IDX PT, R0, R3, R0, 0x1f ;  /* 0x00001f0003007589 */ /* 0x008e2400000e0000 */
[----:B0-----:R-:W-:Y:S01]  /*14330*/  IADD3 R24, R0, UR38, R7 ;  /* 0x0000002600187c10 */ /* 0x001fe2000fffe007 */
[----:B------:R-:W-:Y:S06]  /*14340*/  BRA `(.L_x_11504) ;  /* 0x0000004000247947 */ /* 0x000fec0003800000 */
.L_x_11503:
        /* <DEDUP_REMOVED lines=12> */
[----:B--2---:R-:W-:-:S02]  /*14410*/  IMAD.U32 R7, RZ, RZ, UR9 ;  /* 0x00000009ff077e24 */ /* 0x004fc4000f8e00ff */
[----:B------:R-:W-:Y:S02]  /*14420*/  IMAD.U32 R10, RZ, RZ, UR4 ;  /* 0x00000004ff0a7e24 */ /* 0x000fe4000f8e00ff */
[----:B------:R-:W-:Y:S02]  /*14430*/  IMAD.U32 R11, RZ, RZ, UR5 ;  /* 0x00000005ff0b7e24 */ /* 0x000fe4000f8e00ff */
[----:B------:R-:W-:Y:S02]  /*14440*/  IMAD.MOV.U32 R8, RZ, RZ, 0x70 ;  /* 0x00000070ff087424 */ /* 0x000fe400078e00ff */
[----:B------:R-:W-:Y:S02]  /*14450*/  IMAD.MOV.U32 R12, RZ, RZ, 0x1 ;  /* 0x00000001ff0c7424 */ /* 0x000fe400078e00ff */
[----:B------:R-:W-:-:S07]  /*14460*/  IMAD.MOV.U32 R13, RZ, RZ, RZ ;  /* 0x000000ffff0d7224 */ /* 0x000fce00078e00ff */
[----:B------:R-:W-:-:S07]  /*14470*/  LEPC R20, `(.L_x_11506) ;  /* 0x000000001014794e */ /* 0x000fce0000000000 */
[----:B0-----:R-:W-:Y:S05]  /*14480*/  CALL.ABS.NOINC R2 ;  /* 0x0000000002007343 */ /* 0x001fea0003c00000 */
.L_x_11506:
[----:B------:R-:W-:Y:S05]  /*14490*/  BSYNC B6 ;  /* 0x0000000000067941 */ /* 0x000fea0003800000 */
.L_x_11505:
        /* <DEDUP_REMOVED lines=9> */
[----:B0-----:R-:W-:Y:S02]  /*14530*/  IMAD.U32 R4, RZ, RZ, UR6 ;  /* 0x00000006ff047e24 */ /* 0x001fe4000f8e00ff */
[----:B------:R-:W-:Y:S02]  /*14540*/  IMAD.U32 R5, RZ, RZ, UR7 ;  /* 0x00000007ff057e24 */ /* 0x000fe4000f8e00ff */
[----:B------:R-:W-:Y:S02]  /*14550*/  IMAD.U32 R6, RZ, RZ, UR8 ;  /* 0x00000008ff067e24 */ /* 0x000fe4000f8e00ff */
[----:B--2---:R-:W-:-:S02]  /*14560*/  IMAD.U32 R7, RZ, RZ, UR9 ;  /* 0x00000009ff077e24 */ /* 0x004fc4000f8e00ff */
[----:B------:R-:W-:Y:S02]  /*14570*/  IMAD.U32 R10, RZ, RZ, UR4 ;  /* 0x00000004ff0a7e24 */ /* 0x000fe4000f8e00ff */
[----:B------:R-:W-:Y:S02]  /*14580*/  IMAD.U32 R11, RZ, RZ, UR5 ;  /* 0x00000005ff0b7e24 */ /* 0x000fe4000f8e00ff */
[----:B------:R-:W-:Y:S02]  /*14590*/  IMAD.MOV.U32 R8, RZ, RZ, 0x70 ;  /* 0x00000070ff087424 */ /* 0x000fe400078e00ff */
[----:B------:R-:W-:Y:S02]  /*145a0*/  IMAD.MOV.U32 R12, RZ, RZ, 0x1 ;  /* 0x00000001ff0c7424 */ /* 0x000fe400078e00ff */
[----:B-1----:R-:W-:-:S07]  /*145b0*/  IMAD.MOV.U32 R13, RZ, RZ, RZ ;  /* 0x000000ffff0d7224 */ /* 0x002fce00078e00ff */
[----:B------:R-:W-:-:S07]  /*145c0*/  LEPC R20, `(.L_x_11509) ;  /* 0x000000001014794e */ /* 0x000fce0000000000 */
[----:B---3--:R-:W-:Y:S05]  /*145d0*/  CALL.ABS.NOINC R2 ;  /* 0x0000000002007343 */ /* 0x008fea0003c00000 */
.L_x_11509:
        /* <DEDUP_REMOVED lines=16> */
.L_x_11508:
[----:B------:R-:W-:Y:S05]  /*146e0*/  BSYNC B6 ;  /* 0x0000000000067941 */ /* 0x000fea0003800000 */
.L_x_11507:
[----:B------:R-:W-:Y:S01]  /*146f0*/  ULDC.64 UR4, c[0x0][0x9f8] ;  /* 0x00027e0000047ab9 */ /* 0x000fe20000000a00 */
[----:B------:R-:W3:Y:S01]  /*14700*/  LDL R20, [R1+0x20] ;  /* 0x0000200001147983 */ /* 0x000ee20000100800 */
[----:B------:R-:W-:Y:S01]  /*14710*/  ISETP.NE.U32.AND P0, PT, RZ, UR4, PT ;  /* 0x00000004ff007c0c */ /* 0x000fe2000bf05070 */
[----:B------:R-:W-:-:S03]  /*14720*/  ULDC.64 UR6, c[0x0][0x208] ;  /* 0x0000820000067ab9 */ /* 0x000fc60000000a00 */
[----:B------:R-:W-:-:S13]  /*14730*/  ISETP.NE.AND.EX P0, PT, RZ, UR5, PT, P0 ;  /* 0x00000005ff007c0c */ /* 0x000fda000bf05300 */
[----:B------:R-:W-:-:S04]  /*14740*/  @P0 IADD3 R2, P1, R19, UR4, RZ ;  /* 0x0000000413020c10 */ /* 0x000fc8000ff3e0ff */
[----:B------:R-:W-:Y:S01]  /*14750*/  @P0 IADD3.X R3, R23, UR5, RZ, P1, !PT ;  /* 0x0000000517030c10 */ /* 0x000fe20008ffe4ff */
[----:B------:R-:W-:-:S04]  /*14760*/  ULDC.64 UR4, c[0x0][0xa08] ;  /* 0x0002820000047ab9 */ /* 0x000fc80000000a00 */
[----:B------:R1:W2:Y:S02]  /*14770*/  @P0 LDG.E R26, desc[UR6][R2.64] ;  /* 0x00000006021a0981 */ /* 0x0002a4000c1e1900 */
[----:B-1----:R-:W1:Y:S02]  /*14780*/  LDC.64 R2, c[0x0][0x418] ;  /* 0x00010600ff027b82 */ /* 0x002e640000000a00 */
[----:B-1----:R-:W-:Y:S01]  /*14790*/  LOP3.LUT P0, RZ, R2, UR4, RZ, 0xfc, !PT ;  /* 0x0000000402ff7c12 */ /* 0x002fe2000f80fcff */
[----:B------:R-:W-:-:S03]  /*147a0*/  UMOV UR4, 0xffffffff ;  /* 0xffffffff00047882 */ /* 0x000fc60000000000 */
[----:B------:R-:W-:Y:S01]  /*147b0*/  LOP3.LUT P0, RZ, R3, UR5, RZ, 0xfc, P0 ;  /* 0x0000000503ff7c12 */ /* 0x000fe2000800fcff */
[----:B---3--:R-:W-:Y:S01]  /*147c0*/  VIADD R23, R20, 0xffffffff ;  /* 0xffffffff14177836 */ /* 0x008fe20000000000 */
[----:B--2---:R-:W-:Y:S02]  /*147d0*/  SHF.R.S32.HI R7, RZ, 0x1f, R26 ;  /* 0x0000001fff077819 */ /* 0x004fe4000001141a */
[----:B------:R-:W-:-:S03]  /*147e0*/  SEL R19, R26, RZ, !P0 ;  /* 0x000000ff1a137207 */ /* 0x000fc60004000000 */
[----:B------:R1:W-:Y:S01]  /*147f0*/  STL [R1], R7 ;  /* 0x0000000701007387 */ /* 0x0003e20000100800 */
[----:B------:R-:W-:Y:S05]  /*14800*/  BRA.DIV UR4, `(.L_x_11510) ;  /* 0x0000005204a87947 */ /* 0x000fea000b800000 */
[----:B------:R-:W2:Y:S02]  /*14810*/  S2R R0, SR_TID.X ;  /* 0x0000000000007919 */ /* 0x000ea40000002100 */
[----:B--2---:R-:W-:-:S04]  /*14820*/  SHF.R.U32.HI R0, RZ, 0x5, R0 ;  /* 0x00000005ff007819 */ /* 0x004fc80000011600 */
[----:B------:R-:W-:-:S05]  /*14830*/  LOP3.LUT R0, R0, 0x3, RZ, 0xc0, !PT ;  /* 0x0000000300007812 */ /* 0x000fca00078ec0ff */
[----:B------:R2:W3:Y:S02]  /*14840*/  SHFL.IDX PT, R14, R0, RZ, 0x1f ;  /* 0x00001fff000e7589 */ /* 0x0004e400000e0000 */
.L_x_11618:
        /* <DEDUP_REMOVED lines=8> */
.L_x_11621:
[----:B------:R-:W-:Y:S05]  /*148d0*/  @!P6 BRA `(.L_x_11511) ;  /* 0x000000040010e947 */ /* 0x000fea0003800000 */
[----:B------:R-:W-:-:S04]  /*148e0*/  ISETP.NE.U32.AND P0, PT, R2, RZ, PT ;  /* 0x000000ff0200720c */ /* 0x000fc80003f05070 */
[----:B------:R-:W-:-:S13]  /*148f0*/  ISETP.NE.AND.EX P0, PT, R3, RZ, PT, P0 ;  /* 0x000000ff0300720c */ /* 0x000fda0003f05300 */
[----:B------:R-:W-:Y:S05]  /*14900*/  @!P0 BRA `(.L_x_11513) ;  /* 0x00000000004c8947 */ /* 0x000fea0003800000 */
[----:B------:R-:W3:Y:S01]  /*14910*/  LDC R6, c[0x0][0x43c] ;  /* 0x00010f00ff067b82 */ /* 0x000ee20000000800 */
[----:B--2---:R-:W-:Y:S01]  /*14920*/  IMAD.MOV.U32 R0, RZ, RZ, R23 ;  /* 0x000000ffff007224 */ /* 0x004fe200078e0017 */
[----:B------:R-:W-:Y:S01]  /*14930*/  ULDC.64 UR4, c[0x0][0x428] ;  /* 0x00010a0000047ab9 */ /* 0x000fe20000000a00 */
[----:B------:R-:W-:Y:S01]  /*14940*/  ULDC.64 UR6, c[0x0][0x208] ;  /* 0x0000820000067ab9 */ /* 0x000fe20000000a00 */
[----:B---3--:R-:W-:-:S13]  /*14950*/  ISETP.NE.AND P0, PT, R6, 0x1, PT ;  /* 0x000000010600780c */ /* 0x008fda0003f05270 */
[----:B0-----:R-:W0:Y:S02]  /*14960*/  @P0 LDC.64 R4, c[0x0][0x440] ;  /* 0x00011000ff040b82 */ /* 0x001e240000000a00 */
        /* <DEDUP_REMOVED lines=13> */
.L_x_11513:
[----:B--2---:R-:W-:Y:S01]  /*14a40*/  IMAD R0, R18, 0x8, R17 ;  /* 0x0000000812007824 */ /* 0x004fe200078e0211 */
[----:B---3--:R-:W-:-:S04]  /*14a50*/  SHF.L.U32 R2, R28, 0x1f, RZ ;  /* 0x0000001f1c027819 */ /* 0x008fc800000006ff */
[----:B------:R-:W2:Y:S02]  /*14a60*/  SYNCS.PHASECHK.TRANS64.TRYWAIT P0, [R0+URZ+0x31c40], R2 ;  /* 0x031c4002000075a7 */ /* 0x000ea4000800017f */
[----:B--2---:R-:W-:Y:S05]  /*14a70*/  @!P0 BRA `(.L_x_11514) ;  /* 0x0000005000608947 */ /* 0x004fea0003800000 */
.L_x_11622:
        /* <DEDUP_REMOVED lines=11> */
.L_x_11515:
[----:B------:R-:W-:Y:S01]  /*14b30*/  R2UR UR9, R0 ;  /* 0x00000000000972ca */ /* 0x000fe200000e0000 */
[----:B--2---:R-:W-:Y:S01]  /*14b40*/  IMAD R0, R18, 0x6c00, R17 ;  /* 0x00006c0012007824 */ /* 0x004fe200078e0211 */
        /* <DEDUP_REMOVED lines=22> */
[----:B--2---:R-:W-:Y:S01]  /*14cb0*/  UMOV UR8, UR15 ;  /* 0x0000000f00087c82 */ /* 0x004fe20008000000 */
[----:B------:R-:W-:-:S02]  /*14cc0*/  UMOV UR10, UR16 ;  /* 0x00000010000a7c82 */ /* 0x000fc40008000000 */
[----:B------:R2:W-:Y:S02]  /*14cd0*/  UTMALDG.4D [UR8], [UR4], desc[UR6] ;  /* 0x00000608040075b4 */ /* 0x0005e40008019000 */
[----:B--2---:R-:W-:Y:S01]  /*14ce0*/  UMOV UR8, UR17 ;  /* 0x0000001100087c82 */ /* 0x004fe20008000000 */
[----:B------:R-:W-:Y:S02]  /*14cf0*/  UMOV UR10, UR14 ;  /* 0x0000000e000a7c82 */ /* 0x000fe40008000000 */
[----:B------:R3:W-:Y:S02]  /*14d00*/  UTMALDG.4D [UR8], [UR4], desc[UR6] ;  /* 0x00000608040075b4 */ /* 0x0007e40008019000 */
[----:B---3--:R-:W-:Y:S01]  /*14d10*/  NOP ;  /* 0x0000000000007918 */ /* 0x008fe20000000000 */
.L_x_11511:
[----:B0-----:R-:W3:Y:S04]  /*14d20*/  LDL.LU R4, [R1+0x10] ;  /* 0x0000100001047983 */ /* 0x001ee80000300800 */
[----:B------:R-:W4:Y:S04]  /*14d30*/  LDL.LU R6, [R1+0xc] ;  /* 0x00000c0001067983 */ /* 0x000f280000300800 */
[----:B------:R-:W5:Y:S01]  /*14d40*/  LDL.LU R3, [R1+0x24] ;  /* 0x0000240001037983 */ /* 0x000f620000300800 */
[----:B------:R-:W-:Y:S05]  /*14d50*/  WARPSYNC.ALL ;  /* 0x0000000000007948 */ /* 0x000fea0003800000 */
[----:B------:R-:W-:Y:S01]  /*14d60*/  ULDC.64 UR6, c[0x0][0xa00] ;  /* 0x0002800000067ab9 */ /* 0x000fe20000000a00 */
[----:B------:R-:W-:Y:S01]  /*14d70*/  ULDC.64 UR4, c[0x0][0x298] ;  /* 0x0000a60000047ab9 */ /* 0x000fe20000000a00 */
[----:B--2---:R-:W-:Y:S01]  /*14d80*/  VIADD R0, R17, 0xda00 ;  /* 0x0000da0011007836 */ /* 0x004fe20000000000 */
        /* <DEDUP_REMOVED lines=25> */
[----:B-1----:R-:W-:-:S02]  /*14f20*/  IMAD.U32 R7, RZ, RZ, UR9 ;  /* 0x00000009ff077e24 */ /* 0x002fc4000f8e00ff */
[----:B------:R-:W-:Y:S02]  /*14f30*/  IMAD.U32 R10, RZ, RZ, UR4 ;  /* 0x00000004ff0a7e24 */ /* 0x000fe4000f8e00ff */
[----:B------:R-:W-:Y:S02]  /*14f40*/  IMAD.U32 R11, RZ, RZ, UR5 ;  /* 0x00000005ff0b7e24 */ /* 0x000fe4000f8e00ff */
[----:B------:R-:W-:Y:S02]  /*14f50*/  IMAD.MOV.U32 R8, RZ, RZ, 0x70 ;  /* 0x00000070ff087424 */ /* 0x000fe400078e00ff */
[----:B------:R-:W-:Y:S02]  /*14f60*/  IMAD.MOV.U32 R12, RZ, RZ, 0x1 ;  /* 0x00000001ff0c7424 */ /* 0x000fe400078e00ff */
[----:B------:R-:W-:-:S07]  /*14f70*/  IMAD.MOV.U32 R13, RZ, RZ, RZ ;  /* 0x000000ffff0d7224 */ /* 0x000fce00078e00ff */
[----:B------:R-:W-:-:S07]  /*14f80*/  LEPC R20, `(.L_x_11517) ;  /* 0x000000001014794e */ /* 0x000fce0000000000 */
[----:B0-----:R-:W-:Y:S05]  /*14f90*/  CALL.ABS.NOINC R2 ;  /* 0x0000000002007343 */ /* 0x001fea0003c00000 */
.L_x_11517:
[----:B------:R-:W-:Y:S05]  /*14fa0*/  BSYNC B6 ;  /* 0x0000000000067941 */ /* 0x000fea0003800000 */
.L_x_11516:
[----:B------:R-:W2:Y:S01]  /*14fb0*/  LDL.LU R20, [R1+0x10] ;  /* 0x0000100001147983 */ /* 0x000ea20000300800 */
[----:B------:R-:W3:Y:S01]  /*14fc0*/  LDC R9, c[0x0][0x448] ;  /* 0x00011200ff097b82 */ /* 0x000ee20000000800 */
[----:B------:R-:W-:Y:S01]  /*14fd0*/  ULDC.64 UR4, c[0x0][0x2d8] ;  /* 0x0000b60000047ab9 */ /* 0x000fe20000000a00 */
[----:B------:R-:W-:Y:S01]  /*14fe0*/  ULDC.64 UR6, c[0x0][0x2e0] ;  /* 0x0000b80000067ab9 */ /* 0x000fe20000000a00 */
[----:B0-----:R-:W2:Y:S01]  /*14ff0*/  LDL.LU.64 R2, [R1+0x30] ;  /* 0x0000300001027983 */ /* 0x001ea20000300a00 */
[----:B------:R-:W-:-:S03]  /*15000*/  ULDC.64 UR8, c[0x0][0x280] ;  /* 0x0000a00000087ab9 */ /* 0x000fc60000000a00 */
[----:B------:R-:W4:Y:S04]  /*15010*/  LDL.LU R21, [R1+0x24] ;  /* 0x0000240001157983 */ /* 0x000f280000300800 */
[----:B------:R-:W4:Y:S01]  /*15020*/  LDL.LU R4, [R1+0xc] ;  /* 0x00000c0001047983 */ /* 0x000f220000300800 */
[----:B------:R-:W0:Y:S01]  /*15030*/  S2R R10, SR_TID.X ;  /* 0x00000000000a7919 */ /* 0x000e220000002100 */
[----:B------:R-:W1:Y:S01]  /*15040*/  S2R R11, SR_TID.X ;  /* 0x00000000000b7919 */ /* 0x000e620000002100 */
[----:B---3--:R-:W-:-:S13]  /*15050*/  ISETP.NE.AND P1, PT, R9, 0x1, PT ;  /* 0x000000010900780c */ /* 0x008fda0003f25270 */
[----:B------:R-:W3:Y:S08]  /*15060*/  @P1 LDC R5, c[0x0][0x450] ;  /* 0x00011400ff051b82 */ /* 0x000ef00000000800 */
[----:B------:R-:W3:Y:S01]  /*15070*/  @P1 LDC R8, c[0x0][0x450] ;  /* 0x00011400ff081b82 */ /* 0x000ee20000000800 */
[----:B--2---:R-:W-:Y:S02]  /*15080*/  IMAD.MOV.U32 R3, RZ, RZ, R20 ;  /* 0x000000ffff037224 */ /* 0x004fe400078e0014 */
[----:B------:R-:W2:Y:S01]  /*15090*/  S2R R20, SR_TID.X ;  /* 0x0000000000147919 */ /* 0x000ea20000002100 */
[----:B------:R-:W-:-:S04]  /*150a0*/  IMAD.WIDE.U32 R2, R16, UR4, R2 ;  /* 0x0000000410027c25 */ /* 0x000fc8000f8e0002 */
[----:B------:R-:W-:Y:S01]  /*150b0*/  IMAD R3, R16, UR5, R3 ;  /* 0x0000000510037c24 */ /* 0x000fe2000f8e0203 */
[----:B------:R-:W-:Y:S01]  /*150c0*/  ULDC.64 UR4, c[0x0][0x2d0] ;  /* 0x0000b40000047ab9 */ /* 0x000fe20000000a00 */
[----:B----4-:R-:W-:Y:S02]  /*150d0*/  IMAD R0, R21, UR6, RZ ;  /* 0x0000000615007c24 */ /* 0x010fe4000f8e02ff */
[----:B------:R-:W-:-:S04]  /*150e0*/  IMAD.WIDE.U32 R2, R4, UR6, R2 ;  /* 0x0000000604027c25 */ /* 0x000fc8000f8e0002 */
[----:B------:R-:W-:Y:S01]  /*150f0*/  IMAD R0, R4, UR7, R0 ;  /* 0x0000000704007c24 */ /* 0x000fe2000f8e0200 */
[----:B------:R-:W-:Y:S01]  /*15100*/  ULDC.64 UR6, c[0x0][0x2c8] ;  /* 0x0000b20000067ab9 */ /* 0x000fe20000000a00 */
[----:B------:R-:W4:Y:S02]  /*15110*/  @P1 LDC R4, c[0x0][0x44c] ;  /* 0x00011300ff041b82 */ /* 0x000f240000000800 */
[----:B------:R-:W-:Y:S01]  /*15120*/  IMAD.IADD R3, R3, 0x1, R0 ;  /* 0x0000000103037824 */ /* 0x000fe200078e0200 */
[C---:B--2---:R-:W-:Y:S01]  /*15130*/  LOP3.LUT R21, R20.reuse, 0x7f, RZ, 0xc0, !PT ;  /* 0x0000007f14157812 */ /* 0x044fe200078ec0ff */
[----:B------:R-:W-:-:S03]  /*15140*/  IMAD.SHL.U32 R20, R20, 0x20, RZ ;  /* 0x0000002014147824 */ /* 0x000fc600078e00ff */
[----:B------:R-:W-:-:S04]  /*15150*/  SHF.R.U32.HI R21, RZ, 0x2, R21 ;  /* 0x00000002ff157819 */ /* 0x000fc80000011615 */
[----:B------:R-:W-:Y:S01]  /*15160*/  LOP3.LUT R20, R21, 0x60, R20, 0xf8, !PT ;  /* 0x0000006015147812 */ /* 0x000fe200078ef814 */
[----:B0-----:R-:W-:-:S04]  /*15170*/  IMAD.SHL.U32 R21, R10, 0x8, RZ ;  /* 0x000000080a157824 */ /* 0x001fc800078e00ff */
[----:B------:R-:W-:Y:S01]  /*15180*/  IMAD R6, R25, 0xc0, R20 ;  /* 0x000000c019067824 */ /* 0x000fe200078e0214 */
[----:B------:R-:W-:Y:S01]  /*15190*/  LOP3.LUT R21, R21, 0x18, RZ, 0xc0, !PT ;  /* 0x0000001815157812 */ /* 0x000fe200078ec0ff */
[----:B-1----:R-:W-:Y:S02]  /*151a0*/  IMAD.SHL.U32 R20, R11, 0x8, RZ ;  /* 0x000000080b147824 */ /* 0x002fe400078e00ff */
[----:B----4-:R-:W-:Y:S01]  /*151b0*/  @P1 IMAD.HI.U32 R0, R6, R4, RZ ;  /* 0x0000000406001227 */ /* 0x010fe200078e00ff */
[C---:B------:R-:W-:Y:S02]  /*151c0*/  LOP3.LUT R10, R21.reuse, 0x40, RZ, 0xfc, !PT ;  /* 0x00000040150a7812 */ /* 0x040fe400078efcff */
[----:B------:R-:W-:Y:S01]  /*151d0*/  LOP3.LUT R20, R20, 0x18, RZ, 0xc0, !PT ;  /* 0x0000001814147812 */ /* 0x000fe200078ec0ff */
[----:B------:R-:W-:Y:S01]  /*151e0*/  IMAD.MOV.U32 R4, RZ, RZ, R6 ;  /* 0x000000ffff047224 */ /* 0x000fe200078e0006 */
[----:B---3--:R-:W-:Y:S02]  /*151f0*/  @P1 SHF.R.U32.HI R4, RZ, R5, R0 ;  /* 0x00000005ff041219 */ /* 0x008fe40000011600 */
        /* <DEDUP_REMOVED lines=105> */
.L_x_11635:
        /* <DEDUP_REMOVED lines=14> */
.L_x_11519:
        /* <DEDUP_REMOVED lines=18> */
.L_x_11636:
[----:B------:R-:W-:Y:S05]  /*15a90*/  BSYNC B0 ;  /* 0x0000000000007941 */ /* 0x000fea0003800000 */
.L_x_11520:
        /* <DEDUP_REMOVED lines=52> */
.L_x_11528:
[----:B------:R-:W-:Y:S01]  /*15de0*/  IMAD R3, R6, 0x8, R17 ;  /* 0x0000000806037824 */ /* 0x000fe200078e0211 */
[----:B------:R-:W-:Y:S01]  /*15df0*/  SHF.L.U32 R2, R10, 0x1f, RZ ;  /* 0x0000001f0a027819 */ /* 0x000fe200000006ff */
[----:B------:R-:W-:Y:S03]  /*15e00*/  BSSY B3, `(.L_x_11529) ;  /* 0x0000003000037945 */ /* 0x000fe60003800000 */
[----:B------:R-:W1:Y:S02]  /*15e10*/  SYNCS.PHASECHK.TRANS64.TRYWAIT P0, [R3+URZ+0x31c40], R2 ;  /* 0x031c4002030075a7 */ /* 0x000e64000800017f */
[----:B-1----:R-:W-:Y:S05]  /*15e20*/  @!P0 BRA `(.L_x_11530) ;  /* 0x0000004400c08947 */ /* 0x002fea0003800000 */
.L_x_11637:
[----:B------:R-:W-:Y:S05]  /*15e30*/  BSYNC B3 ;  /* 0x0000000000037941 */ /* 0x000fea0003800000 */
.L_x_11529:
        /* <DEDUP_REMOVED lines=12> */
.L_x_11532:
[----:B------:R-:W-:Y:S05]  /*15f00*/  BSYNC B3 ;  /* 0x0000000000037941 */ /* 0x000fea0003800000 */
.L_x_11531:
        /* <DEDUP_REMOVED lines=11> */
.L_x_11533:
        /* <DEDUP_REMOVED lines=16> */
.L_x_11534:
        /* <DEDUP_REMOVED lines=16> */
.L_x_11535:
        /* <DEDUP_REMOVED lines=15> */
.L_x_11638:
[----:B------:R-:W-:Y:S05]  /*162b0*/  BSYNC B3 ;  /* 0x0000000000037941 */ /* 0x000fea0003800000 */
.L_x_11536:
        /* <DEDUP_REMOVED lines=12> */
.L_x_11539:
[----:B------:R-:W-:Y:S05]  /*16380*/  BSYNC B3 ;  /* 0x0000000000037941 */ /* 0x000fea0003800000 */
.L_x_11538:
        /* <DEDUP_REMOVED lines=11> */
.L_x_11540:
        /* <DEDUP_REMOVED lines=15> */
.L_x_11541:
        /* <DEDUP_REMOVED lines=15> */
.L_x_11542:
        /* <DEDUP_REMOVED lines=12> */
.L_x_11527:
[----:B------:R-:W-:Y:S05]  /*166e0*/  BSYNC B1 ;  /* 0x0000000000017941 */ /* 0x000fea0003800000 */
.L_x_11526:
[----:B------:R-:W2:Y:S01]  /*166f0*/  LDL.LU R0, [R1+0x20] ;  /* 0x0000200001007983 */ /* 0x000ea20000300800 */
[----:B------:R-:W-:Y:S02]  /*16700*/  IMAD.MOV.U32 R28, RZ, RZ, R10 ;  /* 0x000000ffff1c7224 */ /* 0x000fe400078e000a */
[----:B------:R-:W-:Y:S02]  /*16710*/  IMAD.MOV.U32 R18, RZ, RZ, R6 ;  /* 0x000000ffff127224 */ /* 0x000fe400078e0006 */
[----:B--2---:R-:W-:-:S07]  /*16720*/  VIADD R0, R0, 0xfffffffd ;  /* 0xfffffffd00007836 */ /* 0x004fce0000000000 */
.L_x_11525:
[----:B------:R-:W-:Y:S05]  /*16730*/  BSYNC B2 ;  /* 0x0000000000027941 */ /* 0x000fea0003800000 */
.L_x_11524:
[----:B------:R-:W-:Y:S01]  /*16740*/  VIADD R7, R7, 0xfffffffe ;  /* 0xfffffffe07077836 */ /* 0x000fe20000000000 */
[----:B------:R-:W-:-:S04]  /*16750*/  LOP3.LUT R2, RZ, R9, RZ, 0x33, !PT ;  /* 0x00000009ff027212 */ /* 0x000fc800078e33ff */
[----:B------:R-:W-:-:S13]  /*16760*/  ISETP.NE.AND P0, PT, R7, R2, PT ;  /* 0x000000020700720c */ /* 0x000fda0003f05270 */
[----:B------:R-:W-:Y:S05]  /*16770*/  @!P0 BRA `(.L_x_11523) ;  /* 0x0000001400988947 */ /* 0x000fea0003800000 */
[----:B------:R-:W-:-:S07]  /*16780*/  IMAD.MOV.U32 R4, RZ, RZ, R19 ;  /* 0x000000ffff047224 */ /* 0x000fce00078e0013 */
.L_x_11577:
        /* <DEDUP_REMOVED lines=33> */
.L_x_11545:
[----:B------:R-:W-:Y:S01]  /*169a0*/  IMAD R3, R6, 0x8, R17 ;  /* 0x0000000806037824 */ /* 0x000fe200078e0211 */
[----:B------:R-:W-:Y:S01]  /*169b0*/  SHF.L.U32 R2, R7, 0x1f, RZ ;  /* 0x0000001f07027819 */ /* 0x000fe200000006ff */
[----:B------:R-:W-:Y:S03]  /*169c0*/  BSSY B2, `(.L_x_11546) ;  /* 0x0000003000027945 */ /* 0x000fe60003800000 */
[----:B------:R-:W1:Y:S02]  /*169d0*/  SYNCS.PHASECHK.TRANS64.TRYWAIT P0, [R3+URZ+0x31c40], R2 ;  /* 0x031c4002030075a7 */ /* 0x000e64000800017f */
[----:B-1----:R-:W-:Y:S05]  /*169e0*/  @!P0 BRA `(.L_x_11547) ;  /* 0x0000003800f88947 */ /* 0x002fea0003800000 */
.L_x_11639:
[----:B------:R-:W-:Y:S05]  /*169f0*/  BSYNC B2 ;  /* 0x0000000000027941 */ /* 0x000fea0003800000 */
.L_x_11546:
        /* <DEDUP_REMOVED lines=12> */
.L_x_11549:
[----:B------:R-:W-:Y:S05]  /*16ac0*/  BSYNC B2 ;  /* 0x0000000000027941 */ /* 0x000fea0003800000 */
.L_x_11548:
        /* <DEDUP_REMOVED lines=11> */
.L_x_11550:
        /* <DEDUP_REMOVED lines=16> */
.L_x_11551:
        /* <DEDUP_REMOVED lines=16> */
.L_x_11552:
        /* <DEDUP_REMOVED lines=15> */
.L_x_11640:
[----:B------:R-:W-:Y:S05]  /*16e70*/  BSYNC B2 ;  /* 0x0000000000027941 */ /* 0x000fea0003800000 */
.L_x_11553:
        /* <DEDUP_REMOVED lines=11> */
.L_x_11556:
[----:B------:R-:W-:Y:S05]  /*16f30*/  BSYNC B2 ;  /* 0x0000000000027941 */ /* 0x000fea0003800000 */
.L_x_11555:
        /* <DEDUP_REMOVED lines=10> */
.L_x_11557:
        /* <DEDUP_REMOVED lines=15> */
.L_x_11558:
        /* <DEDUP_REMOVED lines=15> */
.L_x_11559:
        /* <DEDUP_REMOVED lines=12> */
.L_x_11544:
[----:B------:R-:W-:Y:S05]  /*17280*/  BSYNC B1 ;  /* 0x0000000000017941 */ /* 0x000fea0003800000 */
.L_x_11543:
[----:B------:R-:W-:Y:S01]  /*17290*/  LOP3.LUT P1, RZ, R22, 0x1, RZ, 0xc0, !PT ;  /* 0x0000000116ff7812 */ /* 0x000fe2000782c0ff */
[----:B------:R-:W-:Y:S01]  /*172a0*/  VIADD R18, R6, 0x1 ;  /* 0x0000000106127836 */ /* 0x000fe20000000000 */
[----:B------:R-:W-:Y:S01]  /*172b0*/  BSSY B1, `(.L_x_11560) ;  /* 0x00000ae000017945 */ /* 0x000fe20003800000 */
        /* <DEDUP_REMOVED lines=30> */
.L_x_11562:
[----:B------:R-:W-:Y:S01]  /*174a0*/  IMAD R2, R18, 0x8, R17 ;  /* 0x0000000812027824 */ /* 0x000fe200078e0211 */
[----:B------:R-:W-:Y:S01]  /*174b0*/  SHF.L.U32 R3, R28, 0x1f, RZ ;  /* 0x0000001f1c037819 */ /* 0x000fe200000006ff */
[----:B------:R-:W-:Y:S03]  /*174c0*/  BSSY B2, `(.L_x_11563) ;  /* 0x0000003000027945 */ /* 0x000fe60003800000 */
[----:B------:R-:W1:Y:S02]  /*174d0*/  SYNCS.PHASECHK.TRANS64.TRYWAIT P0, [R2+URZ+0x31c40], R3 ;  /* 0x031c4003020075a7 */ /* 0x000e64000800017f */
[----:B-1----:R-:W-:Y:S05]  /*174e0*/  @!P0 BRA `(.L_x_11564) ;  /* 0x0000003000608947 */ /* 0x002fea0003800000 */
.L_x_11641:
[----:B------:R-:W-:Y:S05]  /*174f0*/  BSYNC B2 ;  /* 0x0000000000027941 */ /* 0x000fea0003800000 */
.L_x_11563:
        /* <DEDUP_REMOVED lines=12> */
.L_x_11566:
[----:B------:R-:W-:Y:S05]  /*175c0*/  BSYNC B2 ;  /* 0x0000000000027941 */ /* 0x000fea0003800000 */
.L_x_11565:
        /* <DEDUP_REMOVED lines=12> */
.L_x_11567:
        /* <DEDUP_REMOVED lines=16> */
.L_x_11568:
        /* <DEDUP_REMOVED lines=16> */
.L_x_11569:
        /* <DEDUP_REMOVED lines=15> */
.L_x_11642:
[----:B------:R-:W-:Y:S05]  /*17980*/  BSYNC B2 ;  /* 0x0000000000027941 */ /* 0x000fea0003800000 */
.L_x_11570:
        /* <DEDUP_REMOVED lines=11> */
.L_x_11573:
[----:B------:R-:W-:Y:S05]  /*17a40*/  BSYNC B2 ;  /* 0x0000000000027941 */ /* 0x000fea0003800000 */
.L_x_11572:
        /* <DEDUP_REMOVED lines=10> */
.L_x_11574:
        /* <DEDUP_REMOVED lines=15> */
.L_x_11575:
        /* <DEDUP_REMOVED lines=15> */
.L_x_11576:
        /* <DEDUP_REMOVED lines=12> */
.L_x_11561:
[----:B------:R-:W-:Y:S05]  /*17d90*/  BSYNC B1 ;  /* 0x0000000000017941 */ /* 0x000fea0003800000 */
.L_x_11560:
[----:B------:R-:W2:Y:S01]  /*17da0*/  LDL R2, [R1+0x4] ;  /* 0x0000040001027983 */ /* 0x000ea20000100800 */
[----:B------:R-:W-:Y:S01]  /*17db0*/  VIADD R0, R0, 0xfffffffe ;  /* 0xfffffffe00007836 */ /* 0x000fe20000000000 */
[----:B--2---:R-:W-:-:S13]  /*17dc0*/  ISETP.GT.AND P0, PT, R9, R2, PT ;  /* 0x000000020900720c */ /* 0x004fda0003f04270 */
[----:B------:R-:W-:Y:S05]  /*17dd0*/  @P0 BRA `(.L_x_11577) ;  /* 0xffffffe8006c0947 */ /* 0x000fea000383ffff */
.L_x_11523:
[----:B------:R-:W-:Y:S05]  /*17de0*/  BSYNC B0 ;  /* 0x0000000000007941 */ /* 0x000fea0003800000 */
.L_x_11522:
        /* <DEDUP_REMOVED lines=18> */
.L_x_11579:
[----:B------:R-:W-:Y:S05]  /*17f10*/  BSYNC B0 ;  /* 0x0000000000007941 */ /* 0x000fea0003800000 */
.L_x_11578:
[----:B------:R-:W-:Y:S01]  /*17f20*/  LOP3.LUT P0, RZ, R22, 0x1, RZ, 0xc0, !PT ;  /* 0x0000000116ff7812 */ /* 0x000fe2000780c0ff */
[----:B------:R-:W-:-:S12]  /*17f30*/  BSSY B0, `(.L_x_11580) ;  /* 0x0000045000007945 */ /* 0x000fd80003800000 */
[----:B------:R-:W-:Y:S05]  /*17f40*/  @!P0 BRA `(.L_x_11581) ;  /* 0x00000004000c8947 */ /* 0x000fea0003800000 */
[----:B------:R-:W-:Y:S01]  /*17f50*/  IMAD R3, R18, 0x8, R17 ;  /* 0x0000000812037824 */ /* 0x000fe200078e0211 */
[----:B------:R-:W-:Y:S01]  /*17f60*/  SHF.L.U32 R0, R28, 0x1f, RZ ;  /* 0x0000001f1c007819 */ /* 0x000fe200000006ff */
[----:B------:R-:W-:Y:S01]  /*17f70*/  BSSY B1, `(.L_x_11582) ;  /* 0x0000004000017945 */ /* 0x000fe20003800000 */
[----:B------:R-:W-:Y:S02]  /*17f80*/  ISETP.NE.AND P1, PT, R6, RZ, PT ;  /* 0x000000ff0600720c */ /* 0x000fe40003f25270 */
[----:B------:R-:W1:Y:S02]  /*17f90*/  SYNCS.PHASECHK.TRANS64.TRYWAIT P0, [R3+URZ+0x31c60], R0 ;  /* 0x031c6000030075a7 */ /* 0x000e64000800017f */
[----:B-1----:R-:W-:Y:S09]  /*17fa0*/  @!P0 BRA `(.L_x_11583) ;  /* 0x0000002400d88947 */ /* 0x002ff20003800000 */
.L_x_11643:
[----:B------:R-:W-:Y:S05]  /*17fb0*/  BSYNC B1 ;  /* 0x0000000000017941 */ /* 0x000fea0003800000 */
.L_x_11582:
        /* <DEDUP_REMOVED lines=9> */
.L_x_11585:
[----:B------:R-:W-:Y:S05]  /*18050*/  BSYNC B1 ;  /* 0x0000000000017941 */ /* 0x000fea0003800000 */
.L_x_11584:
        /* <DEDUP_REMOVED lines=10> */
.L_x_11586:
        /* <DEDUP_REMOVED lines=15> */
.L_x_11587:
        /* <DEDUP_REMOVED lines=15> */
.L_x_11588:
        /* <DEDUP_REMOVED lines=10> */
.L_x_11581:
[----:B------:R-:W-:Y:S05]  /*18380*/  BSYNC B0 ;  /* 0x0000000000007941 */ /* 0x000fea0003800000 */
.L_x_11580:
[----:B------:R-:W-:-:S05]  /*18390*/  VIADD R18, R18, 0x1 ;  /* 0x0000000112127836 */ /* 0x000fca0000000000 */
[----:B------:R-:W-:-:S04]  /*183a0*/  ISETP.NE.AND P0, PT, R18, 0x2, PT ;  /* 0x000000021200780c */ /* 0x000fc80003f05270 */
[----:B------:R-:W-:Y:S02]  /*183b0*/  SEL R3, RZ, 0x1, P0 ;  /* 0x00000001ff037807 */ /* 0x000fe40000000000 */
[----:B------:R-:W-:Y:S02]  /*183c0*/  SEL R18, R18, RZ, P0 ;  /* 0x000000ff12127207 */ /* 0x000fe40000000000 */
[----:B------:R-:W-:-:S07]  /*183d0*/  LOP3.LUT R28, R28, R3, RZ, 0x3c, !PT ;  /* 0x000000031c1c7212 */ /* 0x000fce00078e3cff */
.L_x_11504:
[----:B------:R-:W-:Y:S05]  /*183e0*/  BSYNC B7 ;  /* 0x0000000000077941 */ /* 0x000fea0003800000 */
.L_x_11502:
        /* <DEDUP_REMOVED lines=11> */
.L_x_11589:
[----:B------:R-:W0:Y:S01]  /*184a0*/  S2R R0, SR_TID.X ;  /* 0x0000000000007919 */ /* 0x000e220000002100 */
[----:B------:R-:W-:Y:S01]  /*184b0*/  UMOV UR4, 0xffffffff ;  /* 0xffffffff00047882 */ /* 0x000fe20000000000 */
[----:B0-----:R-:W-:-:S04]  /*184c0*/  LOP3.LUT R8, R0, 0x1f, RZ, 0xc0, !PT ;  /* 0x0000001f00087812 */ /* 0x001fc800078ec0ff */
[----:B------:R-:W-:Y:S01]  /*184d0*/  ISETP.NE.AND P0, PT, R8, 0x1f, PT ;  /* 0x0000001f0800780c */ /* 0x000fe20003f05270 */
[----:B------:R-:W-:-:S12]  /*184e0*/  BRA.DIV UR4, `(.L_x_11591) ;  /* 0x00000022049c7947 */ /* 0x000fd8000b800000 */
[----:B------:R-:W-:Y:S01]  /*184f0*/  IMAD.IADD R9, R27, 0x1, R8 ;  /* 0x000000011b097824 */ /* 0x000fe200078e0208 */
[----:B------:R-:W-:Y:S01]  /*18500*/  ULDC UR4, c[0x0][0xc3c] ;  /* 0x00030f0000047ab9 */ /* 0x000fe20000000800 */
[----:B------:R-:W-:-:S03]  /*18510*/  ULDC.64 UR6, c[0x0][0x208] ;  /* 0x0000820000067ab9 */ /* 0x000fc60000000a00 */
[----:B------:R-:W-:-:S13]  /*18520*/  ISETP.GE.OR P1, PT, R9, UR4, !P0 ;  /* 0x0000000409007c0c */ /* 0x000fda000c726670 */
[----:B------:R-:W0:Y:S08]  /*18530*/  @!P1 LDC.64 R2, c[0x0][0xc80] ;  /* 0x00032000ff029b82 */ /* 0x000e300000000a00 */
[----:B------:R-:W1:Y:S01]  /*18540*/  @!P1 LDC.64 R4, c[0x0][0xc78] ;  /* 0x00031e00ff049b82 */ /* 0x000e620000000a00 */
[----:B0-----:R-:W-:-:S05]  /*18550*/  @!P1 IMAD.WIDE R2, R9, 0x4, R2 ;  /* 0x0000000409029825 */ /* 0x001fca00078e0202 */
[----:B--2---:R1:W2:Y:S02]  /*18560*/  @!P1 LDG.E R7, desc[UR6][R2.64] ;  /* 0x0000000602079981 */ /* 0x0042a4000c1e1900 */
        /* <DEDUP_REMOVED lines=31> */
.L_x_11653:
[----:B------:R-:W-:Y:S02]  /*18760*/  ULDC UR4, c[0x0][0xc38] ;  /* 0x00030e0000047ab9 */ /* 0x000fe40000000800 */
[----:B------:R-:W-:-:S04]  /*18770*/  IMAD.U32 R4, RZ, RZ, UR4 ;  /* 0x00000004ff047e24 */ /* 0x000fc8000f8e00ff */
[----:B-1----:R-:W-:-:S04]  /*18780*/  IMAD R3, R14, R4, RZ ;  /* 0x000000040e037224 */ /* 0x002fc800078e02ff */
[----:B------:R-:W-:-:S05]  /*18790*/  IMAD.IADD R6, R6, 0x1, R3 ;  /* 0x0000000106067824 */ /* 0x000fca00078e0203 */
[----:B------:R-:W-:-:S13]  /*187a0*/  ISETP.GT.AND P6, PT, R6, R0, PT ;  /* 0x000000000600720c */ /* 0x000fda0003fc4270 */
[----:B------:R-:W-:Y:S05]  /*187b0*/  @P6 BRA `(.L_x_11592) ;  /* 0x0000000000a86947 */ /* 0x000fea0003800000 */
.L_x_11595:
[----:B0-----:R-:W0:Y:S01]  /*187c0*/  LDC R2, c[0x0][0xc3c] ;  /* 0x00030f00ff027b82 */ /* 0x001e220000000800 */
[----:B------:R-:W-:-:S05]  /*187d0*/  VIADD R27, R27, 0x1f ;  /* 0x0000001f1b1b7836 */ /* 0x000fca0000000000 */
[----:B0-----:R-:W-:-:S13]  /*187e0*/  ISETP.GE.AND P6, PT, R27, R2, PT ;  /* 0x000000021b00720c */ /* 0x001fda0003fc6270 */
[----:B------:R-:W-:Y:S05]  /*187f0*/  @P6 BRA `(.L_x_11593) ;  /* 0x0000000800c46947 */ /* 0x000fea0003800000 */
[----:B------:R-:W0:Y:S01]  /*18800*/  S2R R3, SR_TID.X ;  /* 0x0000000000037919 */ /* 0x000e220000002100 */
        /* <DEDUP_REMOVED lines=31> */
.L_x_11661:
[----:B------:R-:W-:Y:S02]  /*18a00*/  ULDC UR4, c[0x0][0xc38] ;  /* 0x00030e0000047ab9 */ /* 0x000fe40000000800 */
[----:B------:R-:W-:-:S04]  /*18a10*/  IMAD.U32 R4, RZ, RZ, UR4 ;  /* 0x00000004ff047e24 */ /* 0x000fc8000f8e00ff */
[----:B-1----:R-:W-:-:S04]  /*18a20*/  IMAD R3, R14, R4, RZ ;  /* 0x000000040e037224 */ /* 0x002fc800078e02ff */
[----:B------:R-:W-:-:S05]  /*18a30*/  IMAD.IADD R6, R3, 0x1, R6 ;  /* 0x0000000103067824 */ /* 0x000fca00078e0206 */
[----:B------:R-:W-:-:S13]  /*18a40*/  ISETP.GT.AND P6, PT, R6, R0, PT ;  /* 0x000000000600720c */ /* 0x000fda0003fc4270 */
[----:B------:R-:W-:Y:S05]  /*18a50*/  @!P6 BRA `(.L_x_11595) ;  /* 0xfffffffc0058e947 */ /* 0x000fea000383ffff */
.L_x_11592:
        /* <DEDUP_REMOVED lines=10> */
.L_x_11666:
[----:B------:R-:W-:-:S13]  /*18b00*/  ISETP.NE.AND P0, PT, R3, RZ, PT ;  /* 0x000000ff0300720c */ /* 0x000fda0003f05270 */
[----:B------:R-:W-:Y:S05]  /*18b10*/  @!P0 BRA `(.L_x_11597) ;  /* 0x0000000000108947 */ /* 0x000fea0003800000 */
[----:B------:R-:W-:Y:S01]  /*18b20*/  UMOV UR4, 0xffffffff ;  /* 0xffffffff00047882 */ /* 0x000fe20000000000 */
[----:B------:R-:W-:Y:S02]  /*18b30*/  VIADD R12, R7, 0xffffffff ;  /* 0xffffffff070c7836 */ /* 0x000fe40000000000 */
[----:B------:R-:W-:Y:S05]  /*18b40*/  BRA.DIV UR4, `(.L_x_11598) ;  /* 0x0000002604587947 */ /* 0x000fea000b800000 */
[----:B------:R4:W0:Y:S02]  /*18b50*/  SHFL.IDX PT, R24, R2, R12, 0x1f ;  /* 0x00001f0c02187589 */ /* 0x00082400000e0000 */
.L_x_11597:
        /* <DEDUP_REMOVED lines=59> */
.L_x_11599:
[----:B----4-:R-:W0:Y:S01]  /*18f10*/  LDC.64 R2, c[0x0][0xc90] ;  /* 0x00032400ff027b82 */ /* 0x010e220000000a00 */
[----:B------:R-:W-:Y:S01]  /*18f20*/  ULDC.64 UR4, c[0x0][0x208] ;  /* 0x0000820000047ab9 */ /* 0x000fe20000000a00 */
[----:B0-----:R-:W-:-:S05]  /*18f30*/  IMAD.WIDE R2, R27, 0x4, R2 ;  /* 0x000000041b027825 */ /* 0x001fca00078e0202 */
[----:B------:R0:W2:Y:S02]  /*18f40*/  LDG.E R6, desc[UR4][R2.64] ;  /* 0x0000000402067981 */ /* 0x0000a4000c1e1900 */
[----:B0-----:R-:W-:Y:S02]  /*18f50*/  IMAD.MOV.U32 R2, RZ, RZ, RZ ;  /* 0x000000ffff027224 */ /* 0x001fe400078e00ff */
[----:B--2---:R-:W-:-:S05]  /*18f60*/  IMAD R5, R25, R6, RZ ;  /* 0x0000000619057224 */ /* 0x004fca00078e02ff */
        /* <DEDUP_REMOVED lines=55> */
.L_x_11600:
[----:B------:R-:W-:-:S05]  /*192e0*/  LOP3.LUT R0, RZ, R3, RZ, 0x33, !PT ;  /* 0x00000003ff007212 */ /* 0x000fca00078e33ff */
[----:B------:R-:W-:Y:S01]  /*192f0*/  IMAD.IADD R25, R25, 0x1, R0 ;  /* 0x0000000119197824 */ /* 0x000fe200078e0200 */
[----:B------:R-:W-:Y:S06]  /*19300*/  BRA `(.L_x_11601) ;  /* 0x00000000001c7947 */ /* 0x000fec0003800000 */
.L_x_11593:
[----:B------:R-:W-:Y:S01]  /*19310*/  UMOV UR4, URZ ;  /* 0x0000003f00047c82 */ /* 0x000fe20008000000 */
[----:B------:R-:W-:Y:S01]  /*19320*/  UMOV UR5, URZ ;  /* 0x0000003f00057c82 */ /* 0x000fe20008000000 */
[----:B------:R-:W-:Y:S01]  /*19330*/  ULDC UR6, c[0x0][0xc3c] ;  /* 0x00030f0000067ab9 */ /* 0x000fe20000000800 */
[----:B------:R-:W-:Y:S02]  /*19340*/  IMAD.MOV.U32 R24, RZ, RZ, R0 ;  /* 0x000000ffff187224 */ /* 0x000fe400078e0000 */
[----:B------:R-:W-:Y:S02]  /*19350*/  IMAD.U32 R25, RZ, RZ, UR4 ;  /* 0x00000004ff197e24 */ /* 0x000fe4000f8e00ff */
[----:B------:R-:W-:Y:S02]  /*19360*/  IMAD.U32 R26, RZ, RZ, UR5 ;  /* 0x00000005ff1a7e24 */ /* 0x000fe4000f8e00ff */
[----:B------:R-:W-:-:S07]  /*19370*/  IMAD.U32 R27, RZ, RZ, UR6 ;  /* 0x00000006ff1b7e24 */ /* 0x000fce000f8e00ff */
.L_x_11601:
        /* <DEDUP_REMOVED lines=10> */
.L_x_11590:
[----:B------:R-:W-:Y:S02]  /*19420*/  ULDC UR4, c[0x0][0xc3c] ;  /* 0x00030f0000047ab9 */ /* 0x000fe40000000800 */
[----:B---3--:R-:W-:-:S13]  /*19430*/  ISETP.GE.AND P0, PT, R27, UR4, PT ;  /* 0x000000041b007c0c */ /* 0x008fda000bf06270 */
[----:B------:R-:W-:Y:S05]  /*19440*/  @!P0 BRA `(.L_x_11602) ;  /* 0xffffffa400348947 */ /* 0x000fea000383ffff */
[----:B------:R-:W-:Y:S05]  /*19450*/  BSYNC B8 ;  /* 0x0000000000087941 */ /* 0x000fea0003800000 */
.L_x_11496:
[----:B-1----:R-:W3:Y:S01]  /*19460*/  LDL.LU R0, [R1+0x28] ;  /* 0x0000280001007983 */ /* 0x002ee20000300800 */
[----:B------:R-:W-:Y:S01]  /*19470*/  BSSY B0, `(.L_x_11603) ;  /* 0x000000b000007945 */ /* 0x000fe20003800000 */
[----:B------:R-:W0:Y:S01]  /*19480*/  S2R R5, SR_CgaCtaId ;  /* 0x0000000000057919 */ /* 0x000e220000008800 */
[----:B---3--:R-:W-:-:S05]  /*19490*/  VIADD R0, R0, 0x1 ;  /* 0x0000000100007836 */ /* 0x008fca0000000000 */
        /* <DEDUP_REMOVED lines=8> */
.L_x_11669:
[----:B------:R-:W-:Y:S05]  /*19520*/  BSYNC B0 ;  /* 0x0000000000007941 */ /* 0x000fea0003800000 */
.L_x_11603:
[----:B------:R-:W-:-:S03]  /*19530*/  UMOV UR4, 0xffffffff ;  /* 0xffffffff00047882 */ /* 0x000fc60000000000 */
[----:B------:R-:W-:Y:S05]  /*19540*/  BRA.DIV UR4, `(.L_x_11605) ;  /* 0x0000001e04147947 */ /* 0x000fea000b800000 */
[----:B0-----:R-:W0:Y:S02]  /*19550*/  S2R R0, SR_TID.X ;  /* 0x0000000000007919 */ /* 0x001e240000002100 */
[----:B0-----:R-:W-:-:S04]  /*19560*/  SHF.R.U32.HI R0, RZ, 0x5, R0 ;  /* 0x00000005ff007819 */ /* 0x001fc80000011600 */
[----:B------:R-:W-:-:S05]  /*19570*/  LOP3.LUT R0, R0, 0x3, RZ, 0xc0, !PT ;  /* 0x0000000300007812 */ /* 0x000fca00078ec0ff */
[----:B------:R0:W1:Y:S02]  /*19580*/  SHFL.IDX PT, R14, R0, RZ, 0x1f ;  /* 0x00001fff000e7589 */ /* 0x00006400000e0000 */
.L_x_11672:
[----:B-1----:R-:W-:Y:S01]  /*19590*/  ISETP.NE.AND P0, PT, R14, RZ, PT ;  /* 0x000000ff0e00720c */ /* 0x002fe20003f05270 */
[----:B------:R-:W-:-:S12]  /*195a0*/  BSSY B0, `(.L_x_11606) ;  /* 0x0000026000007945 */ /* 0x000fd80003800000 */
[----:B------:R-:W-:Y:S05]  /*195b0*/  @P0 BRA `(.L_x_11607) ;  /* 0x0000000000900947 */ /* 0x000fea0003800000 */
[----:B------:R-:W-:-:S03]  /*195c0*/  UMOV UR4, 0xffffffff ;  /* 0xffffffff00047882 */ /* 0x000fc60000000000 */
[----:B------:R-:W-:Y:S05]  /*195d0*/  BRA.DIV UR4, `(.L_x_11608) ;  /* 0x0000001e04247947 */ /* 0x000fea000b800000 */
[----:B------:R-:W-:-:S13]  /*195e0*/  ELECT P6, URZ, PT ;  /* 0x00000000003f782f */ /* 0x000fda00038c0000 */
.L_x_11675:
[----:B------:R-:W-:Y:S05]  /*195f0*/  @!P6 BRA `(.L_x_11607) ;  /* 0x000000000080e947 */ /* 0x000fea0003800000 */
[----:B0-----:R-:W3:Y:S02]  /*19600*/  LDL R0, [R1+0x48] ;  /* 0x0000480001007983 */ /* 0x001ee40000100800 */
[----:B---3--:R-:W-:-:S13]  /*19610*/  R2UR UR4, R0 ;  /* 0x00000000000472ca */ /* 0x008fda00000e0000 */
[----:B------:R-:W-:-:S06]  /*19620*/  ULOP3.LUT UR4, UR4, 0x2, URZ, 0xfc, !UPT ;  /* 0x0000000204047892 */ /* 0x000fcc000f8efc3f */
[----:B------:R-:W-:-:S05]  /*19630*/  IMAD.U32 R0, RZ, RZ, UR4 ;  /* 0x00000004ff007e24 */ /* 0x000fca000f8e00ff */
[----:B------:R-:W-:-:S13]  /*19640*/  ISETP.NE.AND P2, PT, R0, 0x3, PT ;  /* 0x000000030000780c */ /* 0x000fda0003f45270 */
[----:B------:R-:W-:Y:S05]  /*19650*/  @!P2 BRA `(.L_x_11609) ;  /* 0x000000000004a947 */ /* 0x000fea0003800000 */
[----:B------:R-:W-:Y:S01]  /*19660*/  BPT.TRAP 0x1 ;  /* 0x000000040000795c */ /* 0x000fe20000300000 */
.L_x_11609:
[----:B------:R-:W-:Y:S01]  /*19670*/  VIADD R3, R9, 0x31c40 ;  /* 0x00031c4009037836 */ /* 0x000fe20000000000 */
[----:B------:R-:W-:Y:S01]  /*19680*/  SHF.L.U32 R2, R28, 0x1f, RZ ;  /* 0x0000001f1c027819 */ /* 0x000fe200000006ff */
[C---:B------:R-:W-:Y:S02]  /*19690*/  VIADD R0, R18.reuse, 0x1 ;  /* 0x0000000112007836 */ /* 0x040fe40000000000 */
[----:B--2---:R-:W-:-:S03]  /*196a0*/  IMAD R7, R18, 0x8, R3 ;  /* 0x0000000812077824 */ /* 0x004fc600078e0203 */
        /* <DEDUP_REMOVED lines=8> */
.L_x_11676:
[----:B------:R-:W1:Y:S02]  /*19730*/  SYNCS.PHASECHK.TRANS64.TRYWAIT P0, [R3+URZ], R0 ;  /* 0x00000000030075a7 */ /* 0x000e64000800017f */
[----:B-1----:R-:W-:Y:S05]  /*19740*/  @!P0 BRA `(.L_x_11611) ;  /* 0x0000001800fc8947 */ /* 0x002fea0003800000 */
.L_x_11677:
[----:B------:R-:W-:Y:S05]  /*19750*/  @!P2 BRA `(.L_x_11612) ;  /* 0x000000000004a947 */ /* 0x000fea0003800000 */
[----:B------:R-:W-:Y:S01]  /*19760*/  BPT.TRAP 0x1 ;  /* 0x000000040000795c */ /* 0x000fe20000300000 */
.L_x_11612:
[----:B-1----:R-:W-:-:S04]  /*19770*/  VIADD R3, R9, 0x31c60 ;  /* 0x00031c6009037836 */ /* 0x002fc80000000000 */
[----:B------:R-:W-:-:S04]  /*19780*/  IMAD R5, R18, 0x8, R3 ;  /* 0x0000000812057824 */ /* 0x000fc800078e0203 */
[----:B------:R-:W1:Y:S02]  /*19790*/  SYNCS.PHASECHK.TRANS64.TRYWAIT P0, [R5+URZ], R2 ;  /* 0x00000002050075a7 */ /* 0x000e64000800017f */
[----:B-1----:R-:W-:Y:S05]  /*197a0*/  @!P0 BRA `(.L_x_11613) ;  /* 0x0000001800f88947 */ /* 0x002fea0003800000 */
.L_x_11678:
[----:B------:R-:W-:-:S07]  /*197b0*/  IMAD R3, R4, 0x8, R3 ;  /* 0x0000000804037824 */ /* 0x000fce00078e0203 */
.L_x_11614:
[----:B--2---:R2:W3:Y:S02]  /*197c0*/  SYNCS.PHASECHK.TRANS64.TRYWAIT P0, [R3+URZ], R0 ;  /* 0x00000000030075a7 */ /* 0x0044e4000800017f */
[----:B---3--:R-:W-:Y:S05]  /*197d0*/  @!P0 NANOSLEEP.SYNCS 0x989680 ;  /* 0x009896800000895d */ /* 0x008fea0003900000 */
[----:B------:R-:W3:Y:S02]  /*197e0*/  @!P0 SYNCS.PHASECHK.TRANS64 P0, [R3+URZ], R0 ;  /* 0x00000000030085a7 */ /* 0x000ee4000800007f */
[----:B---3--:R-:W-:Y:S05]  /*197f0*/  @!P0 BRA `(.L_x_11614) ;  /* 0xfffffffc00f08947 */ /* 0x008fea000383ffff */
.L_x_11607:
[----:B------:R-:W-:Y:S05]  /*19800*/  BSYNC B0 ;  /* 0x0000000000007941 */ /* 0x000fea0003800000 */
.L_x_11606:
[----:B------:R-:W-:Y:S05]  /*19810*/  EXIT ;  /* 0x000000000000794d */ /* 0x000fea0003800000 */
.L_x_11443:
[----:B0-----:R-:W-:-:S04]  /*19820*/  IMAD.U32 R3, RZ, RZ, UR37 ;  /* 0x00000025ff037e24 */ /* 0x001fc8000f8e00ff */
[----:B------:R0:W1:Y:S03]  /*19830*/  SYNCS.PHASECHK.TRANS64.TRYWAIT P1, [R3+URZ+0x31c00], R0 ;  /* 0x031c0000030075a7 */ /* 0x000066000802017f */
[----:B-1----:R-:W-:Y:S05]  /*19840*/  @!P1 NANOSLEEP.SYNCS 0x989680 ;  /* 0x009896800000995d */ /* 0x002fea0003900000 */
[----:B------:R-:W1:Y:S02]  /*19850*/  @!P1 SYNCS.PHASECHK.TRANS64 P1, [R3+URZ+0x31c00], R0 ;  /* 0x031c0000030095a7 */ /* 0x000e64000802007f */
[----:B-1----:R-:W-:Y:S05]  /*19860*/  @!P1 BRA `(.L_x_11443) ;  /* 0xfffffffc00ec9947 */ /* 0x002fea000383ffff */
[----:B------:R-:W-:Y:S05]  /*19870*/  BRA `(.L_x_11615) ;  /* 0xfffffe8400e87947 */ /* 0x000fea000383ffff */
.L_x_11447:
[----:B-1----:R1:W2:Y:S02]  /*19880*/  SYNCS.PHASECHK.TRANS64.TRYWAIT P2, [R0+URZ+0x31c30], R3 ;  /* 0x031c3003000075a7 */ /* 0x0022a4000804017f */
[----:B--2---:R-:W-:Y:S05]  /*19890*/  @!P2 NANOSLEEP.SYNCS 0x989680 ;  /* 0x009896800000a95d */ /* 0x004fea0003900000 */
[----:B------:R-:W2:Y:S02]  /*198a0*/  @!P2 SYNCS.PHASECHK.TRANS64 P2, [R0+URZ+0x31c30], R3 ;  /* 0x031c30030000a5a7 */ /* 0x000ea4000804007f */
[----:B--2---:R-:W-:Y:S05]  /*198b0*/  @!P2 BRA `(.L_x_11447) ;  /* 0xfffffffc00f0a947 */ /* 0x004fea000383ffff */
[----:B------:R-:W-:Y:S05]  /*198c0*/  BRA `(.L_x_11446) ;  /* 0xfffffe88000c7947 */ /* 0x000fea000383ffff */
.L_x_11452:
[----:B-1----:R-:W-:-:S04]  /*198d0*/  IMAD.U32 R8, RZ, RZ, UR4 ;  /* 0x00000004ff087e24 */ /* 0x002fc8000f8e00ff */
[----:B------:R1:W2:Y:S03]  /*198e0*/  SYNCS.PHASECHK.TRANS64.TRYWAIT P3, [R8+URZ+0x31c30], R7 ;  /* 0x031c3007080075a7 */ /* 0x0002a6000806017f */
[----:B--2---:R-:W-:Y:S05]  /*198f0*/  @!P3 NANOSLEEP.SYNCS 0x989680 ;  /* 0x009896800000b95d */ /* 0x004fea0003900000 */
[----:B------:R-:W2:Y:S02]  /*19900*/  @!P3 SYNCS.PHASECHK.TRANS64 P3, [R8+URZ+0x31c30], R7 ;  /* 0x031c30070800b5a7 */ /* 0x000ea4000806007f */
[----:B--2---:R-:W-:Y:S05]  /*19910*/  @!P3 BRA `(.L_x_11452) ;  /* 0xfffffffc00ecb947 */ /* 0x004fea000383ffff */
[----:B------:R-:W-:Y:S05]  /*19920*/  BRA `(.L_x_11449) ;  /* 0xfffffec800f07947 */ /* 0x000fea000383ffff */
.L_x_11456:
[----:B-1----:R-:W-:-:S04]  /*19930*/  IMAD.U32 R8, RZ, RZ, UR4 ;  /* 0x00000004ff087e24 */ /* 0x002fc8000f8e00ff */
[----:B------:R1:W2:Y:S03]  /*19940*/  SYNCS.PHASECHK.TRANS64.TRYWAIT P3, [R8+URZ+0x31c50], R7 ;  /* 0x031c5007080075a7 */ /* 0x0002a6000806017f */
[----:B--2---:R-:W-:Y:S05]  /*19950*/  @!P3 NANOSLEEP.SYNCS 0x989680 ;  /* 0x009896800000b95d */ /* 0x004fea0003900000 */
[----:B------:R-:W2:Y:S02]  /*19960*/  @!P3 SYNCS.PHASECHK.TRANS64 P3, [R8+URZ+0x31c50], R7 ;  /* 0x031c50070800b5a7 */ /* 0x000ea4000806007f */
[----:B--2---:R-:W-:Y:S05]  /*19970*/  @!P3 BRA `(.L_x_11456) ;  /* 0xfffffffc00ecb947 */ /* 0x004fea000383ffff */
[----:B------:R-:W-:Y:S05]  /*19980*/  BRA `(.L_x_11453) ;  /* 0xfffffee000907947 */ /* 0x000fea000383ffff */
.L_x_11462:
[----:B--2---:R-:W-:-:S04]  /*19990*/  IMAD.U32 R7, RZ, RZ, UR4 ;  /* 0x00000004ff077e24 */ /* 0x004fc8000f8e00ff */
[----:B------:R2:W3:Y:S03]  /*199a0*/  SYNCS.PHASECHK.TRANS64.TRYWAIT P2, [R7+URZ+0x31c30], R6 ;  /* 0x031c3006070075a7 */ /* 0x0004e6000804017f */
[----:B---3--:R-:W-:Y:S05]  /*199b0*/  @!P2 NANOSLEEP.SYNCS 0x989680 ;  /* 0x009896800000a95d */ /* 0x008fea0003900000 */
[----:B------:R-:W3:Y:S02]  /*199c0*/  @!P2 SYNCS.PHASECHK.TRANS64 P2, [R7+URZ+0x31c30], R6 ;  /* 0x031c30060700a5a7 */ /* 0x000ee4000804007f */
[----:B---3--:R-:W-:Y:S05]  /*199d0*/  @!P2 BRA `(.L_x_11462) ;  /* 0xfffffffc00eca947 */ /* 0x008fea000383ffff */
[----:B------:R-:W-:Y:S05]  /*199e0*/  BRA `(.L_x_11459) ;  /* 0xffffff1400b07947 */ /* 0x000fea000383ffff */
.L_x_11466:
[----:B-1----:R-:W-:-:S04]  /*199f0*/  IMAD.U32 R7, RZ, RZ, UR4 ;  /* 0x00000004ff077e24 */ /* 0x002fc8000f8e00ff */
[----:B------:R1:W2:Y:S03]  /*19a00*/  SYNCS.PHASECHK.TRANS64.TRYWAIT P2, [R7+URZ+0x31c50], R6 ;  /* 0x031c5006070075a7 */ /* 0x0002a6000804017f */
[----:B--2---:R-:W-:Y:S05]  /*19a10*/  @!P2 NANOSLEEP.SYNCS 0x989680 ;  /* 0x009896800000a95d */ /* 0x004fea0003900000 */
[----:B------:R-:W2:Y:S02]  /*19a20*/  @!P2 SYNCS.PHASECHK.TRANS64 P2, [R7+URZ+0x31c50], R6 ;  /* 0x031c50060700a5a7 */ /* 0x000ea4000804007f */
[----:B--2---:R-:W-:Y:S05]  /*19a30*/  @!P2 BRA `(.L_x_11466) ;  /* 0xfffffffc00eca947 */ /* 0x004fea000383ffff */
[----:B------:R-:W-:Y:S05]  /*19a40*/  BRA `(.L_x_11463) ;  /* 0xffffff2c00507947 */ /* 0x000fea000383ffff */
.L_x_11471:
[----:B--2---:R-:W-:-:S04]  /*19a50*/  IMAD.U32 R5, RZ, RZ, UR6 ;  /* 0x00000006ff057e24 */ /* 0x004fc8000f8e00ff */
[----:B------:R2:W3:Y:S03]  /*19a60*/  SYNCS.PHASECHK.TRANS64.TRYWAIT P0, [R5+URZ+0x31c50], R4 ;  /* 0x031c5004050075a7 */ /* 0x0004e6000800017f */
[----:B---3--:R-:W-:Y:S05]  /*19a70*/  @!P0 NANOSLEEP.SYNCS 0x989680 ;  /* 0x009896800000895d */ /* 0x008fea0003900000 */
[----:B------:R-:W3:Y:S02]  /*19a80*/  @!P0 SYNCS.PHASECHK.TRANS64 P0, [R5+URZ+0x31c50], R4 ;  /* 0x031c5004050085a7 */ /* 0x000ee4000800007f */
[----:B---3--:R-:W-:Y:S05]  /*19a90*/  @!P0 BRA `(.L_x_11471) ;  /* 0xfffffffc00ec8947 */ /* 0x008fea000383ffff */
[----:B------:R-:W-:Y:S05]  /*19aa0*/  BRA `(.L_x_11470) ;  /* 0xffffff54007c7947 */ /* 0x000fea000383ffff */
.L_x_11510:
        /* <DEDUP_REMOVED lines=11> */
.L_x_11617:
[----:B------:R-:W-:Y:S05]  /*19b60*/  BSYNC B0 ;  /* 0x0000000000007941 */ /* 0x000fea0003800000 */
.L_x_11616:
[----:B------:R-:W-:Y:S05]  /*19b70*/  BRA `(.L_x_11618) ;  /* 0xffffffac00347947 */ /* 0x000fea000383ffff */
.L_x_11512:
[----:B------:R-:W-:Y:S01]  /*19b80*/  BSSY B0, `(.L_x_11619) ;  /* 0x0000006000007945 */ /* 0x000fe20003800000 */
[----:B------:R-:W-:-:S07]  /*19b90*/  IMAD.MOV.U32 R15, RZ, RZ, -0x1 ;  /* 0xffffffffff0f7424 */ /* 0x000fce00078e00ff */
[----:B012---:R-:W-:Y:S05]  /*19ba0*/  WARPSYNC.COLLECTIVE R15, `(.L_x_11620) ;  /* 0x000000000f0c7348 */ /* 0x007fea0003c00000 */
[----:B------:R-:W-:Y:S02]  /*19bb0*/  ELECT P6, UR62, PT ;  /* 0x00000000003e782f */ /* 0x000fe400038c0000 */
[----:B------:R-:W-:Y:S01]  /*19bc0*/  MOV R14, UR62 ;  /* 0x0000003e000e7c02 */ /* 0x000fe20008000f00 */
[----:B012---:R-:W-:Y:S10]  /*19bd0*/  ENDCOLLECTIVE ;  /* 0x000000000000791b */ /* 0x007ff40003800000 */
.L_x_11620:
[----:B------:R-:W-:Y:S05]  /*19be0*/  BSYNC B0 ;  /* 0x0000000000007941 */ /* 0x000fea0003800000 */
.L_x_11619:
[----:B------:R-:W-:Y:S05]  /*19bf0*/  BRA `(.L_x_11621) ;  /* 0xffffffac00347947 */ /* 0x000fea000383ffff */
.L_x_11514:
[----:B--2---:R2:W3:Y:S02]  /*19c00*/  SYNCS.PHASECHK.TRANS64.TRYWAIT P0, [R0+URZ+0x31c40], R2 ;  /* 0x031c4002000075a7 */ /* 0x0044e4000800017f */
[----:B---3--:R-:W-:Y:S05]  /*19c10*/  @!P0 NANOSLEEP.SYNCS 0x989680 ;  /* 0x009896800000895d */ /* 0x008fea0003900000 */
[----:B------:R-:W3:Y:S02]  /*19c20*/  @!P0 SYNCS.PHASECHK.TRANS64 P0, [R0+URZ+0x31c40], R2 ;  /* 0x031c4002000085a7 */ /* 0x000ee4000800007f */
[----:B---3--:R-:W-:Y:S05]  /*19c30*/  @!P0 BRA `(.L_x_11514) ;  /* 0xfffffffc00f08947 */ /* 0x008fea000383ffff */
[----:B------:R-:W-:Y:S05]  /*19c40*/  BRA `(.L_x_11622) ;  /* 0xffffffac008c7947 */ /* 0x000fea000383ffff */
.L_x_11518:
        /* <DEDUP_REMOVED lines=12> */
.L_x_11623:
[----:B------:R-:W-:Y:S02]  /*19d10*/  IMAD.MOV.U32 R13, RZ, RZ, R0 ;  /* 0x000000ffff0d7224 */ /* 0x000fe400078e0000 */
[----:B------:R-:W-:-:S07]  /*19d20*/  IMAD.MOV.U32 R2, RZ, RZ, R14 ;  /* 0x000000ffff027224 */ /* 0x000fce00078e000e */
[----:B------:R-:W-:Y:S05]  /*19d30*/  WARPSYNC.COLLECTIVE R15, `(.L_x_11624) ;  /* 0x000000000f087348 */ /* 0x000fea0003c00000 */
[----:B------:R0:W1:Y:S02]  /*19d40*/  SHFL.IDX P6, R14, R13, R12, R11 ;  /* 0x0000000c0d0e7389 */ /* 0x00006400000c000b */
[----:B01----:R-:W-:Y:S01]  /*19d50*/  ENDCOLLECTIVE ;  /* 0x000000000000791b */ /* 0x003fe20003800000 */
.L_x_11624:
        /* <DEDUP_REMOVED lines=19> */
.L_x_11625:
[----:B------:R-:W-:Y:S02]  /*19e90*/  IMAD.MOV.U32 R13, RZ, RZ, R0 ;  /* 0x000000ffff0d7224 */ /* 0x000fe400078e0000 */
[----:B------:R-:W-:-:S07]  /*19ea0*/  IMAD.MOV.U32 R2, RZ, RZ, R14 ;  /* 0x000000ffff027224 */ /* 0x000fce00078e000e */
[----:B------:R-:W-:Y:S05]  /*19eb0*/  WARPSYNC.COLLECTIVE R15, `(.L_x_11626) ;  /* 0x000000000f087348 */ /* 0x000fea0003c00000 */
[----:B------:R0:W1:Y:S02]  /*19ec0*/  SHFL.IDX P6, R14, R13, R12, R11 ;  /* 0x0000000c0d0e7389 */ /* 0x00006400000c000b */
[----:B01----:R-:W-:Y:S01]  /*19ed0*/  ENDCOLLECTIVE ;  /* 0x000000000000791b */ /* 0x003fe20003800000 */
.L_x_11626:
        /* <DEDUP_REMOVED lines=18> */
.L_x_11627:
[----:B------:R-:W-:-:S05]  /*1a000*/  VIADD R2, R25, 0x40 ;  /* 0x0000004019027836 */ /* 0x000fca0000000000 */
[----:B------:R-:W-:Y:S01]  /*1a010*/  ISETP.GE.AND P3, PT, R2, R5, PT ;  /* 0x000000050200720c */ /* 0x000fe20003f66270 */
[----:B------:R-:W-:Y:S02]  /*1a020*/  IMAD.MOV.U32 R13, RZ, RZ, R0 ;  /* 0x000000ffff0d7224 */ /* 0x000fe400078e0000 */
[----:B------:R-:W-:-:S10]  /*1a030*/  IMAD.MOV.U32 R2, RZ, RZ, R14 ;  /* 0x000000ffff027224 */ /* 0x000fd400078e000e */
[----:B------:R-:W-:Y:S05]  /*1a040*/  WARPSYNC.COLLECTIVE R15, `(.L_x_11628) ;  /* 0x000000000f087348 */ /* 0x000fea0003c00000 */
[----:B------:R0:W1:Y:S02]  /*1a050*/  SHFL.IDX P6, R14, R13, R12, R11 ;  /* 0x0000000c0d0e7389 */ /* 0x00006400000c000b */
[----:B01----:R-:W-:Y:S01]  /*1a060*/  ENDCOLLECTIVE ;  /* 0x000000000000791b */ /* 0x003fe20003800000 */
.L_x_11628:
        /* <DEDUP_REMOVED lines=18> */
.L_x_11629:
[----:B------:R-:W-:Y:S02]  /*1a190*/  IMAD.MOV.U32 R13, RZ, RZ, R0 ;  /* 0x000000ffff0d7224 */ /* 0x000fe400078e0000 */
[----:B------:R-:W-:-:S05]  /*1a1a0*/  VIADD R0, R25, 0x60 ;  /* 0x0000006019007836 */ /* 0x000fca0000000000 */
[----:B------:R-:W-:Y:S01]  /*1a1b0*/  ISETP.GE.AND P3, PT, R0, R5, PT ;  /* 0x000000050000720c */ /* 0x000fe20003f66270 */
[----:B------:R-:W-:-:S12]  /*1a1c0*/  IMAD.MOV.U32 R4, RZ, RZ, R14 ;  /* 0x000000ffff047224 */ /* 0x000fd800078e000e */
[----:B------:R-:W-:Y:S05]  /*1a1d0*/  WARPSYNC.COLLECTIVE R15, `(.L_x_11630) ;  /* 0x000000000f087348 */ /* 0x000fea0003c00000 */
[----:B------:R0:W1:Y:S02]  /*1a1e0*/  SHFL.IDX P6, R14, R13, R12, R11 ;  /* 0x0000000c0d0e7389 */ /* 0x00006400000c000b */
[----:B01----:R-:W-:Y:S01]  /*1a1f0*/  ENDCOLLECTIVE ;  /* 0x000000000000791b */ /* 0x003fe20003800000 */
.L_x_11630:
        /* <DEDUP_REMOVED lines=15> */
.L_x_11631:
[----:B------:R-:W-:-:S05]  /*1a2f0*/  VIADD R2, R25, 0x80 ;  /* 0x0000008019027836 */ /* 0x000fca0000000000 */
[----:B------:R-:W-:Y:S01]  /*1a300*/  ISETP.GE.AND P3, PT, R2, R5, PT ;  /* 0x000000050200720c */ /* 0x000fe20003f66270 */
[----:B------:R-:W-:Y:S02]  /*1a310*/  IMAD.MOV.U32 R13, RZ, RZ, R7 ;  /* 0x000000ffff0d7224 */ /* 0x000fe400078e0007 */
[----:B------:R-:W-:-:S10]  /*1a320*/  IMAD.MOV.U32 R0, RZ, RZ, R14 ;  /* 0x000000ffff007224 */ /* 0x000fd400078e000e */
[----:B------:R-:W-:Y:S05]  /*1a330*/  WARPSYNC.COLLECTIVE R15, `(.L_x_11632) ;  /* 0x000000000f087348 */ /* 0x000fea0003c00000 */
[----:B------:R0:W1:Y:S02]  /*1a340*/  SHFL.IDX P6, R14, R13, R12, R11 ;  /* 0x0000000c0d0e7389 */ /* 0x00006400000c000b */
[----:B01----:R-:W-:Y:S01]  /*1a350*/  ENDCOLLECTIVE ;  /* 0x000000000000791b */ /* 0x003fe20003800000 */
.L_x_11632:
        /* <DEDUP_REMOVED lines=17> */
.L_x_11633:
[----:B------:R-:W-:Y:S02]  /*1a470*/  IMAD.MOV.U32 R13, RZ, RZ, R7 ;  /* 0x000000ffff0d7224 */ /* 0x000fe400078e0007 */
[----:B------:R-:W-:-:S07]  /*1a480*/  IMAD.MOV.U32 R6, RZ, RZ, R14 ;  /* 0x000000ffff067224 */ /* 0x000fce00078e000e */
[----:B------:R-:W-:Y:S05]  /*1a490*/  WARPSYNC.COLLECTIVE R15, `(.L_x_11634) ;  /* 0x000000000f087348 */ /* 0x000fea0003c00000 */
[----:B------:R0:W1:Y:S02]  /*1a4a0*/  SHFL.IDX P6, R14, R13, R12, R11 ;  /* 0x0000000c0d0e7389 */ /* 0x00006400000c000b */
[----:B01----:R-:W-:Y:S01]  /*1a4b0*/  ENDCOLLECTIVE ;  /* 0x000000000000791b */ /* 0x003fe20003800000 */
.L_x_11634:
[----:B------:R-:W-:Y:S01]  /*1a4c0*/  IMAD.MOV.U32 R2, RZ, RZ, R14 ;  /* 0x000000ffff027224 */ /* 0x000fe200078e000e */
[----:B------:R-:W-:Y:S06]  /*1a4d0*/  BRA `(.L_x_11635) ;  /* 0xffffffb000ec7947 */ /* 0x000fec000383ffff */
.L_x_11521:
[----:B-1----:R1:W2:Y:S02]  /*1a4e0*/  SYNCS.PHASECHK.TRANS64.TRYWAIT P0, [R17+URZ+0x31c20], R0 ;  /* 0x031c2000110075a7 */ /* 0x0022a4000800017f */
[----:B--2---:R-:W-:Y:S05]  /*1a4f0*/  @!P0 NANOSLEEP.SYNCS 0x989680 ;  /* 0x009896800000895d */ /* 0x004fea0003900000 */
[----:B------:R-:W2:Y:S02]  /*1a500*/  @!P0 SYNCS.PHASECHK.TRANS64 P0, [R17+URZ+0x31c20], R0 ;  /* 0x031c2000110085a7 */ /* 0x000ea4000800007f */
[----:B--2---:R-:W-:Y:S05]  /*1a510*/  @!P0 BRA `(.L_x_11521) ;  /* 0xfffffffc00f08947 */ /* 0x004fea000383ffff */
[----:B------:R-:W-:Y:S05]  /*1a520*/  BRA `(.L_x_11636) ;  /* 0xffffffb400587947 */ /* 0x000fea000383ffff */
.L_x_11530:
[----:B-1----:R1:W2:Y:S02]  /*1a530*/  SYNCS.PHASECHK.TRANS64.TRYWAIT P0, [R3+URZ+0x31c40], R2 ;  /* 0x031c4002030075a7 */ /* 0x0022a4000800017f */
[----:B--2---:R-:W-:Y:S05]  /*1a540*/  @!P0 NANOSLEEP.SYNCS 0x989680 ;  /* 0x009896800000895d */ /* 0x004fea0003900000 */
[----:B------:R-:W2:Y:S02]  /*1a550*/  @!P0 SYNCS.PHASECHK.TRANS64 P0, [R3+URZ+0x31c40], R2 ;  /* 0x031c4002030085a7 */ /* 0x000ea4000800007f */
[----:B--2---:R-:W-:Y:S05]  /*1a560*/  @!P0 BRA `(.L_x_11530) ;  /* 0xfffffffc00f08947 */ /* 0x004fea000383ffff */
[----:B------:R-:W-:Y:S05]  /*1a570*/  BRA `(.L_x_11637) ;  /* 0xffffffb8002c7947 */ /* 0x000fea000383ffff */
.L_x_11537:
[----:B0-----:R0:W1:Y:S02]  /*1a580*/  SYNCS.PHASECHK.TRANS64.TRYWAIT P0, [R3+URZ+0x60], R2 ;  /* 0x00006002030075a7 */ /* 0x001064000800017f */
[----:B-1----:R-:W-:Y:S05]  /*1a590*/  @!P0 NANOSLEEP.SYNCS 0x989680 ;  /* 0x009896800000895d */ /* 0x002fea0003900000 */
[----:B------:R-:W1:Y:S02]  /*1a5a0*/  @!P0 SYNCS.PHASECHK.TRANS64 P0, [R3+URZ+0x60], R2 ;  /* 0x00006002030085a7 */ /* 0x000e64000800007f */
[----:B-1----:R-:W-:Y:S05]  /*1a5b0*/  @!P0 BRA `(.L_x_11537) ;  /* 0xfffffffc00f08947 */ /* 0x002fea000383ffff */
[----:B------:R-:W-:Y:S05]  /*1a5c0*/  BRA `(.L_x_11638) ;  /* 0xffffffbc00387947 */ /* 0x000fea000383ffff */
.L_x_11547:
[----:B-1----:R1:W2:Y:S02]  /*1a5d0*/  SYNCS.PHASECHK.TRANS64.TRYWAIT P0, [R3+URZ+0x31c40], R2 ;  /* 0x031c4002030075a7 */ /* 0x0022a4000800017f */
[----:B--2---:R-:W-:Y:S05]  /*1a5e0*/  @!P0 NANOSLEEP.SYNCS 0x989680 ;  /* 0x009896800000895d */ /* 0x004fea0003900000 */
[----:B------:R-:W2:Y:S02]  /*1a5f0*/  @!P0 SYNCS.PHASECHK.TRANS64 P0, [R3+URZ+0x31c40], R2 ;  /* 0x031c4002030085a7 */ /* 0x000ea4000800007f */
[----:B--2---:R-:W-:Y:S05]  /*1a600*/  @!P0 BRA `(.L_x_11547) ;  /* 0xfffffffc00f08947 */ /* 0x004fea000383ffff */
[----:B------:R-:W-:Y:S05]  /*1a610*/  BRA `(.L_x_11639) ;  /* 0xffffffc000f47947 */ /* 0x000fea000383ffff */
.L_x_11554:
[----:B0-----:R0:W1:Y:S02]  /*1a620*/  SYNCS.PHASECHK.TRANS64.TRYWAIT P0, [R12+URZ+0x60], R28 ;  /* 0x0000601c0c0075a7 */ /* 0x001064000800017f */
[----:B-1----:R-:W-:Y:S05]  /*1a630*/  @!P0 NANOSLEEP.SYNCS 0x989680 ;  /* 0x009896800000895d */ /* 0x002fea0003900000 */
[----:B------:R-:W1:Y:S02]  /*1a640*/  @!P0 SYNCS.PHASECHK.TRANS64 P0, [R12+URZ+0x60], R28 ;  /* 0x0000601c0c0085a7 */ /* 0x000e64000800007f */
[----:B-1----:R-:W-:Y:S05]  /*1a650*/  @!P0 BRA `(.L_x_11554) ;  /* 0xfffffffc00f08947 */ /* 0x002fea000383ffff */
[----:B------:R-:W-:Y:S05]  /*1a660*/  BRA `(.L_x_11640) ;  /* 0xffffffc800007947 */ /* 0x000fea000383ffff */
.L_x_11564:
[----:B-1----:R1:W2:Y:S02]  /*1a670*/  SYNCS.PHASECHK.TRANS64.TRYWAIT P0, [R2+URZ+0x31c40], R3 ;  /* 0x031c4003020075a7 */ /* 0x0022a4000800017f */
[----:B--2---:R-:W-:Y:S05]  /*1a680*/  @!P0 NANOSLEEP.SYNCS 0x989680 ;  /* 0x009896800000895d */ /* 0x004fea0003900000 */
[----:B------:R-:W2:Y:S02]  /*1a690*/  @!P0 SYNCS.PHASECHK.TRANS64 P0, [R2+URZ+0x31c40], R3 ;  /* 0x031c4003020085a7 */ /* 0x000ea4000800007f */
[----:B--2---:R-:W-:Y:S05]  /*1a6a0*/  @!P0 BRA `(.L_x_11564) ;  /* 0xfffffffc00f08947 */ /* 0x004fea000383ffff */
[----:B------:R-:W-:Y:S05]  /*1a6b0*/  BRA `(.L_x_11641) ;  /* 0xffffffcc008c7947 */ /* 0x000fea000383ffff */
.L_x_11571:
[----:B0-----:R0:W1:Y:S02]  /*1a6c0*/  SYNCS.PHASECHK.TRANS64.TRYWAIT P0, [R7+URZ+0x60], R2 ;  /* 0x00006002070075a7 */ /* 0x001064000800017f */
[----:B-1----:R-:W-:Y:S05]  /*1a6d0*/  @!P0 NANOSLEEP.SYNCS 0x989680 ;  /* 0x009896800000895d */ /* 0x002fea0003900000 */
[----:B------:R-:W1:Y:S02]  /*1a6e0*/  @!P0 SYNCS.PHASECHK.TRANS64 P0, [R7+URZ+0x60], R2 ;  /* 0x00006002070085a7 */ /* 0x000e64000800007f */
[----:B-1----:R-:W-:Y:S05]  /*1a6f0*/  @!P0 BRA `(.L_x_11571) ;  /* 0xfffffffc00f08947 */ /* 0x002fea000383ffff */
[----:B------:R-:W-:Y:S05]  /*1a700*/  BRA `(.L_x_11642) ;  /* 0xffffffd0009c7947 */ /* 0x000fea000383ffff */
.L_x_11583:
[----:B-1----:R1:W2:Y:S02]  /*1a710*/  SYNCS.PHASECHK.TRANS64.TRYWAIT P0, [R3+URZ+0x31c60], R0 ;  /* 0x031c6000030075a7 */ /* 0x0022a4000800017f */
[----:B--2---:R-:W-:Y:S05]  /*1a720*/  @!P0 NANOSLEEP.SYNCS 0x989680 ;  /* 0x009896800000895d */ /* 0x004fea0003900000 */
[----:B------:R-:W2:Y:S02]  /*1a730*/  @!P0 SYNCS.PHASECHK.TRANS64 P0, [R3+URZ+0x31c60], R0 ;  /* 0x031c6000030085a7 */ /* 0x000ea4000800007f */
[----:B--2---:R-:W-:Y:S05]  /*1a740*/  @!P0 BRA `(.L_x_11583) ;  /* 0xfffffffc00f08947 */ /* 0x004fea000383ffff */
[----:B------:R-:W-:Y:S05]  /*1a750*/  BRA `(.L_x_11643) ;  /* 0xffffffd800147947 */ /* 0x000fea000383ffff */
.L_x_11591:
        /* <DEDUP_REMOVED lines=8> */
.L_x_11645:
[----:B------:R-:W-:Y:S05]  /*1a7e0*/  BSYNC B0 ;  /* 0x0000000000007941 */ /* 0x000fea0003800000 */
.L_x_11644:
        /* <DEDUP_REMOVED lines=9> */
.L_x_11646:
[----:B------:R-:W-:Y:S01]  /*1a880*/  ULDC UR4, c[0x0][0xc3c] ;  /* 0x00030f0000047ab9 */ /* 0x000fe20000000800 */
[----:B------:R-:W-:Y:S01]  /*1a890*/  ULDC.64 UR6, c[0x0][0x208] ;  /* 0x0000820000067ab9 */ /* 0x000fe20000000a00 */
        /* <DEDUP_REMOVED lines=22> */
.L_x_11647:
[----:B------:R-:W-:Y:S01]  /*1aa00*/  IMAD.MOV.U32 R12, RZ, RZ, 0x2 ;  /* 0x00000002ff0c7424 */ /* 0x000fe200078e00ff */
[----:B------:R-:W-:-:S05]  /*1aa10*/  SEL R4, R14, RZ, P1 ;  /* 0x000000ff0e047207 */ /* 0x000fca0000800000 */
[----:B------:R-:W-:-:S04]  /*1aa20*/  IMAD.IADD R4, R13, 0x1, R4 ;  /* 0x000000010d047824 */ /* 0x000fc800078e0204 */
[----:B------:R-:W-:-:S07]  /*1aa30*/  IMAD.MOV.U32 R13, RZ, RZ, R4 ;  /* 0x000000ffff0d7224 */ /* 0x000fce00078e0004 */
[----:B------:R-:W-:Y:S05]  /*1aa40*/  WARPSYNC.COLLECTIVE R15, `(.L_x_11648) ;  /* 0x000000000f087348 */ /* 0x000fea0003c00000 */
[----:B------:R0:W1:Y:S02]  /*1aa50*/  SHFL.UP P6, R14, R13, R12, R11 ;  /* 0x0400000c0d0e7389 */ /* 0x00006400000c000b */
[----:B01----:R-:W-:Y:S01]  /*1aa60*/  ENDCOLLECTIVE ;  /* 0x000000000000791b */ /* 0x003fe20003800000 */
.L_x_11648:
[----:B------:R-:W-:Y:S01]  /*1aa70*/  IMAD.MOV.U32 R12, RZ, RZ, 0x4 ;  /* 0x00000004ff0c7424 */ /* 0x000fe200078e00ff */
[----:B------:R-:W-:-:S05]  /*1aa80*/  SEL R3, R14, RZ, P2 ;  /* 0x000000ff0e037207 */ /* 0x000fca0001000000 */
[----:B------:R-:W-:-:S04]  /*1aa90*/  IMAD.IADD R2, R4, 0x1, R3 ;  /* 0x0000000104027824 */ /* 0x000fc800078e0203 */
[----:B------:R-:W-:-:S07]  /*1aaa0*/  IMAD.MOV.U32 R13, RZ, RZ, R2 ;  /* 0x000000ffff0d7224 */ /* 0x000fce00078e0002 */
[----:B------:R-:W-:Y:S05]  /*1aab0*/  WARPSYNC.COLLECTIVE R15, `(.L_x_11649) ;  /* 0x000000000f087348 */ /* 0x000fea0003c00000 */
[----:B------:R0:W1:Y:S02]  /*1aac0*/  SHFL.UP P6, R14, R13, R12, R11 ;  /* 0x0400000c0d0e7389 */ /* 0x00006400000c000b */
[----:B01----:R-:W-:Y:S01]  /*1aad0*/  ENDCOLLECTIVE ;  /* 0x000000000000791b */ /* 0x003fe20003800000 */
.L_x_11649:
[----:B------:R-:W-:Y:S01]  /*1aae0*/  IMAD.MOV.U32 R12, RZ, RZ, 0x8 ;  /* 0x00000008ff0c7424 */ /* 0x000fe200078e00ff */
[----:B------:R-:W-:-:S05]  /*1aaf0*/  SEL R3, R14, RZ, P3 ;  /* 0x000000ff0e037207 */ /* 0x000fca0001800000 */
[----:B------:R-:W-:-:S04]  /*1ab00*/  IMAD.IADD R3, R2, 0x1, R3 ;  /* 0x0000000102037824 */ /* 0x000fc800078e0203 */
[----:B------:R-:W-:-:S07]  /*1ab10*/  IMAD.MOV.U32 R13, RZ, RZ, R3 ;  /* 0x000000ffff0d7224 */ /* 0x000fce00078e0003 */
[----:B------:R-:W-:Y:S05]  /*1ab20*/  WARPSYNC.COLLECTIVE R15, `(.L_x_11650) ;  /* 0x000000000f087348 */ /* 0x000fea0003c00000 */
[----:B------:R0:W1:Y:S02]  /*1ab30*/  SHFL.UP P6, R14, R13, R12, R11 ;  /* 0x0400000c0d0e7389 */ /* 0x00006400000c000b */
[----:B01----:R-:W-:Y:S01]  /*1ab40*/  ENDCOLLECTIVE ;  /* 0x000000000000791b */ /* 0x003fe20003800000 */
.L_x_11650:
[----:B------:R-:W-:Y:S01]  /*1ab50*/  IMAD.MOV.U32 R12, RZ, RZ, 0x10 ;  /* 0x00000010ff0c7424 */ /* 0x000fe200078e00ff */
[----:B------:R-:W-:-:S05]  /*1ab60*/  SEL R4, R14, RZ, P4 ;  /* 0x000000ff0e047207 */ /* 0x000fca0002000000 */
[----:B------:R-:W-:-:S04]  /*1ab70*/  IMAD.IADD R4, R3, 0x1, R4 ;  /* 0x0000000103047824 */ /* 0x000fc800078e0204 */
[----:B------:R-:W-:-:S07]  /*1ab80*/  IMAD.MOV.U32 R13, RZ, RZ, R4 ;  /* 0x000000ffff0d7224 */ /* 0x000fce00078e0004 */
[----:B------:R-:W-:Y:S05]  /*1ab90*/  WARPSYNC.COLLECTIVE R15, `(.L_x_11651) ;  /* 0x000000000f087348 */ /* 0x000fea0003c00000 */
[----:B------:R0:W1:Y:S02]  /*1aba0*/  SHFL.UP P6, R14, R13, R12, R11 ;  /* 0x0400000c0d0e7389 */ /* 0x00006400000c000b */
[----:B01----:R-:W-:Y:S01]  /*1abb0*/  ENDCOLLECTIVE ;  /* 0x000000000000791b */ /* 0x003fe20003800000 */
.L_x_11651:
        /* <DEDUP_REMOVED lines=8> */
.L_x_11652:
[----:B------:R-:W-:Y:S05]  /*1ac40*/  BRA `(.L_x_11653) ;  /* 0xffffffd800c47947 */ /* 0x000fea000383ffff */
.L_x_11594:
[----:B------:R-:W-:Y:S01]  /*1ac50*/  BSSY B0, `(.L_x_11654) ;  /* 0x0000007000007945 */ /* 0x000fe20003800000 */
[----:B------:R-:W-:Y:S02]  /*1ac60*/  IMAD.MOV.U32 R12, RZ, RZ, 0x1 ;  /* 0x00000001ff0c7424 */ /* 0x000fe400078e00ff */
[----:B------:R-:W-:Y:S02]  /*1ac70*/  IMAD.MOV.U32 R11, RZ, RZ, RZ ;  /* 0x000000ffff0b7224 */ /* 0x000fe400078e00ff */
[----:B------:R-:W-:-:S07]  /*1ac80*/  IMAD.MOV.U32 R15, RZ, RZ, -0x1 ;  /* 0xffffffffff0f7424 */ /* 0x000fce00078e00ff */
[----:B------:R-:W-:Y:S05]  /*1ac90*/  WARPSYNC.COLLECTIVE R15, `(.L_x_11655) ;  /* 0x000000000f087348 */ /* 0x000fea0003c00000 */
[----:B------:R0:W1:Y:S02]  /*1aca0*/  SHFL.UP P6, R14, R13, R12, R11 ;  /* 0x0400000c0d0e7389 */ /* 0x00006400000c000b */
[----:B01----:R-:W-:Y:S01]  /*1acb0*/  ENDCOLLECTIVE ;  /* 0x000000000000791b */ /* 0x003fe20003800000 */
.L_x_11655:
[----:B------:R-:W-:Y:S05]  /*1acc0*/  BSYNC B0 ;  /* 0x0000000000007941 */ /* 0x000fea0003800000 */
.L_x_11654:
        /* <DEDUP_REMOVED lines=8> */
.L_x_11656:
[----:B------:R-:W-:Y:S01]  /*1ad50*/  IMAD.MOV.U32 R12, RZ, RZ, 0x4 ;  /* 0x00000004ff0c7424 */ /* 0x000fe200078e00ff */
[----:B------:R-:W-:-:S05]  /*1ad60*/  SEL R2, R14, RZ, P2 ;  /* 0x000000ff0e027207 */ /* 0x000fca0001000000 */
[----:B------:R-:W-:-:S04]  /*1ad70*/  IMAD.IADD R2, R13, 0x1, R2 ;  /* 0x000000010d027824 */ /* 0x000fc800078e0202 */
[----:B------:R-:W-:-:S07]  /*1ad80*/  IMAD.MOV.U32 R13, RZ, RZ, R2 ;  /* 0x000000ffff0d7224 */ /* 0x000fce00078e0002 */
[----:B------:R-:W-:Y:S05]  /*1ad90*/  WARPSYNC.COLLECTIVE R15, `(.L_x_11657) ;  /* 0x000000000f087348 */ /* 0x000fea0003c00000 */
[----:B------:R0:W1:Y:S02]  /*1ada0*/  SHFL.UP P6, R14, R13, R12, R11 ;  /* 0x0400000c0d0e7389 */ /* 0x00006400000c000b */
[----:B01----:R-:W-:Y:S01]  /*1adb0*/  ENDCOLLECTIVE ;  /* 0x000000000000791b */ /* 0x003fe20003800000 */
.L_x_11657:
[----:B------:R-:W-:Y:S01]  /*1adc0*/  IMAD.MOV.U32 R12, RZ, RZ, 0x8 ;  /* 0x00000008ff0c7424 */ /* 0x000fe200078e00ff */
[----:B------:R-:W-:-:S05]  /*1add0*/  SEL R3, R14, RZ, P3 ;  /* 0x000000ff0e037207 */ /* 0x000fca0001800000 */
[----:B------:R-:W-:-:S04]  /*1ade0*/  IMAD.IADD R3, R2, 0x1, R3 ;  /* 0x0000000102037824 */ /* 0x000fc800078e0203 */
[----:B------:R-:W-:-:S07]  /*1adf0*/  IMAD.MOV.U32 R13, RZ, RZ, R3 ;  /* 0x000000ffff0d7224 */ /* 0x000fce00078e0003 */
[----:B------:R-:W-:Y:S05]  /*1ae00*/  WARPSYNC.COLLECTIVE R15, `(.L_x_11658) ;  /* 0x000000000f087348 */ /* 0x000fea0003c00000 */
[----:B------:R0:W1:Y:S02]  /*1ae10*/  SHFL.UP P6, R14, R13, R12, R11 ;  /* 0x0400000c0d0e7389 */ /* 0x00006400000c000b */
[----:B01----:R-:W-:Y:S01]  /*1ae20*/  ENDCOLLECTIVE ;  /* 0x000000000000791b */ /* 0x003fe20003800000 */
.L_x_11658:
[----:B------:R-:W-:Y:S01]  /*1ae30*/  IMAD.MOV.U32 R12, RZ, RZ, 0x10 ;  /* 0x00000010ff0c7424 */ /* 0x000fe200078e00ff */
[----:B------:R-:W-:-:S05]  /*1ae40*/  SEL R4, R14, RZ, P4 ;  /* 0x000000ff0e047207 */ /* 0x000fca0002000000 */
[----:B------:R-:W-:-:S04]  /*1ae50*/  IMAD.IADD R4, R3, 0x1, R4 ;  /* 0x0000000103047824 */ /* 0x000fc800078e0204 */
[----:B------:R-:W-:-:S07]  /*1ae60*/  IMAD.MOV.U32 R13, RZ, RZ, R4 ;  /* 0x000000ffff0d7224 */ /* 0x000fce00078e0004 */
[----:B------:R-:W-:Y:S05]  /*1ae70*/  WARPSYNC.COLLECTIVE R15, `(.L_x_11659) ;  /* 0x000000000f087348 */ /* 0x000fea0003c00000 */
[----:B------:R0:W1:Y:S02]  /*1ae80*/  SHFL.UP P6, R14, R13, R12, R11 ;  /* 0x0400000c0d0e7389 */ /* 0x00006400000c000b */
[----:B01----:R-:W-:Y:S01]  /*1ae90*/  ENDCOLLECTIVE ;  /* 0x000000000000791b */ /* 0x003fe20003800000 */
.L_x_11659:
        /* <DEDUP_REMOVED lines=8> */
.L_x_11660:
[----:B------:R-:W-:Y:S05]  /*1af20*/  BRA `(.L_x_11661) ;  /* 0xffffffd800b47947 */ /* 0x000fea000383ffff */
.L_x_11596:
[----:B------:R-:W-:Y:S01]  /*1af30*/  BSSY B0, `(.L_x_11662) ;  /* 0x0000006000007945 */ /* 0x000fe20003800000 */
[----:B------:R-:W-:Y:S01]  /*1af40*/  PLOP3.LUT P6, PT, P6, PT, PT, 0x8, 0x0 ;  /* 0x000000000000781c */ /* 0x000fe200037ce170 */
[----:B------:R-:W-:-:S12]  /*1af50*/  IMAD.MOV.U32 R15, RZ, RZ, -0x1 ;  /* 0xffffffffff0f7424 */ /* 0x000fd800078e00ff */
[----:B0-----:R-:W-:Y:S05]  /*1af60*/  WARPSYNC.COLLECTIVE R15, `(.L_x_11663) ;  /* 0x000000000f087348 */ /* 0x001fea0003c00000 */
[----:B------:R-:W-:Y:S01]  /*1af70*/  VOTE.ANY R14, PT, P6 ;  /* 0x00000000000e7806 */ /* 0x000fe200030e0100 */
[----:B0-----:R-:W-:Y:S06]  /*1af80*/  ENDCOLLECTIVE ;  /* 0x000000000000791b */ /* 0x001fec0003800000 */
.L_x_11663:
[----:B------:R-:W-:Y:S05]  /*1af90*/  BSYNC B0 ;  /* 0x0000000000007941 */ /* 0x000fea0003800000 */
.L_x_11662:
        /* <DEDUP_REMOVED lines=10> */
.L_x_11664:
[----:B------:R-:W-:Y:S02]  /*1b040*/  IMAD.MOV.U32 R13, RZ, RZ, R5 ;  /* 0x000000ffff0d7224 */ /* 0x000fe400078e0005 */
[----:B------:R-:W-:-:S07]  /*1b050*/  IMAD.MOV.U32 R25, RZ, RZ, R14 ;  /* 0x000000ffff197224 */ /* 0x000fce00078e000e */
[----:B------:R-:W-:Y:S05]  /*1b060*/  WARPSYNC.COLLECTIVE R15, `(.L_x_11665) ;  /* 0x000000000f087348 */ /* 0x000fea0003c00000 */
[----:B------:R0:W1:Y:S02]  /*1b070*/  SHFL.IDX P6, R14, R13, R12, R11 ;  /* 0x0000000c0d0e7389 */ /* 0x00006400000c000b */
[----:B01----:R-:W-:Y:S01]  /*1b080*/  ENDCOLLECTIVE ;  /* 0x000000000000791b */ /* 0x003fe20003800000 */
.L_x_11665:
[----:B------:R-:W-:Y:S01]  /*1b090*/  IMAD.MOV.U32 R5, RZ, RZ, R14 ;  /* 0x000000ffff057224 */ /* 0x000fe200078e000e */
[----:B------:R-:W-:Y:S06]  /*1b0a0*/  BRA `(.L_x_11666) ;  /* 0xffffffd800947947 */ /* 0x000fec000383ffff */
.L_x_11598:
[----:B------:R-:W-:Y:S01]  /*1b0b0*/  BSSY B0, `(.L_x_11667) ;  /* 0x0000007000007945 */ /* 0x000fe20003800000 */
[----:B------:R-:W-:Y:S02]  /*1b0c0*/  IMAD.MOV.U32 R13, RZ, RZ, R2 ;  /* 0x000000ffff0d7224 */ /* 0x000fe400078e0002 */
[----:B------:R-:W-:Y:S02]  /*1b0d0*/  IMAD.MOV.U32 R11, RZ, RZ, 0x1f ;  /* 0x0000001fff0b7424 */ /* 0x000fe400078e00ff */
[----:B------:R-:W-:-:S07]  /*1b0e0*/  IMAD.MOV.U32 R15, RZ, RZ, -0x1 ;  /* 0xffffffffff0f7424 */ /* 0x000fce00078e00ff */
[----:B0123--:R-:W-:Y:S05]  /*1b0f0*/  WARPSYNC.COLLECTIVE R15, `(.L_x_11668) ;  /* 0x000000000f087348 */ /* 0x00ffea0003c00000 */
[----:B------:R4:W0:Y:S02]  /*1b100*/  SHFL.IDX P6, R14, R13, R12, R11 ;  /* 0x0000000c0d0e7389 */ /* 0x00082400000c000b */
[----:B01234-:R-:W-:Y:S01]  /*1b110*/  ENDCOLLECTIVE ;  /* 0x000000000000791b */ /* 0x01ffe20003800000 */
.L_x_11668:
[----:B------:R-:W-:Y:S05]  /*1b120*/  BSYNC B0 ;  /* 0x0000000000007941 */ /* 0x000fea0003800000 */
.L_x_11667:
[----:B------:R-:W-:Y:S01]  /*1b130*/  IMAD.MOV.U32 R24, RZ, RZ, R14 ;  /* 0x000000ffff187224 */ /* 0x000fe200078e000e */
[----:B------:R-:W-:Y:S06]  /*1b140*/  BRA `(.L_x_11597) ;  /* 0xffffffd800847947 */ /* 0x000fec000383ffff */
.L_x_11604:
[----:B0-----:R0:W1:Y:S02]  /*1b150*/  SYNCS.PHASECHK.TRANS64.TRYWAIT P0, [R9+URZ+0x31c20], R0 ;  /* 0x031c2000090075a7 */ /* 0x001064000800017f */
[----:B-1----:R-:W-:Y:S05]  /*1b160*/  @!P0 NANOSLEEP.SYNCS 0x989680 ;  /* 0x009896800000895d */ /* 0x002fea0003900000 */
[----:B------:R-:W1:Y:S02]  /*1b170*/  @!P0 SYNCS.PHASECHK.TRANS64 P0, [R9+URZ+0x31c20], R0 ;  /* 0x031c2000090085a7 */ /* 0x000e64000800007f */
[----:B-1----:R-:W-:Y:S05]  /*1b180*/  @!P0 BRA `(.L_x_11604) ;  /* 0xfffffffc00f08947 */ /* 0x002fea000383ffff */
[----:B------:R-:W-:Y:S05]  /*1b190*/  BRA `(.L_x_11669) ;  /* 0xffffffe000e07947 */ /* 0x000fea000383ffff */
.L_x_11605:
        /* <DEDUP_REMOVED lines=11> */
.L_x_11671:
[----:B------:R-:W-:Y:S05]  /*1b250*/  BSYNC B0 ;  /* 0x0000000000007941 */ /* 0x000fea0003800000 */
.L_x_11670:
[----:B------:R-:W-:Y:S05]  /*1b260*/  BRA `(.L_x_11672) ;  /* 0xffffffe000c87947 */ /* 0x000fea000383ffff */
.L_x_11608:
[----:B------:R-:W-:Y:S01]  /*1b270*/  BSSY B1, `(.L_x_11673) ;  /* 0x0000006000017945 */ /* 0x000fe20003800000 */
[----:B------:R-:W-:-:S07]  /*1b280*/  IMAD.MOV.U32 R15, RZ, RZ, -0x1 ;  /* 0xffffffffff0f7424 */ /* 0x000fce00078e00ff */
[----:B0-2---:R-:W-:Y:S05]  /*1b290*/  WARPSYNC.COLLECTIVE R15, `(.L_x_11674) ;  /* 0x000000000f0c7348 */ /* 0x005fea0003c00000 */
[----:B------:R-:W-:Y:S02]  /*1b2a0*/  ELECT P6, UR62, PT ;  /* 0x00000000003e782f */ /* 0x000fe400038c0000 */
[----:B------:R-:W-:Y:S01]  /*1b2b0*/  MOV R14, UR62 ;  /* 0x0000003e000e7c02 */ /* 0x000fe20008000f00 */
[----:B0-2---:R-:W-:Y:S10]  /*1b2c0*/  ENDCOLLECTIVE ;  /* 0x000000000000791b */ /* 0x005ff40003800000 */
.L_x_11674:
[----:B------:R-:W-:Y:S05]  /*1b2d0*/  BSYNC B1 ;  /* 0x0000000000017941 */ /* 0x000fea0003800000 */
.L_x_11673:
[----:B------:R-:W-:Y:S05]  /*1b2e0*/  BRA `(.L_x_11675) ;  /* 0xffffffe000c07947 */ /* 0x000fea000383ffff */
.L_x_11610:
[----:B0-----:R0:W1:Y:S02]  /*1b2f0*/  SYNCS.PHASECHK.TRANS64.TRYWAIT P0, [R7+URZ], R2 ;  /* 0x00000002070075a7 */ /* 0x001064000800017f */
[----:B-1----:R-:W-:Y:S05]  /*1b300*/  @!P0 NANOSLEEP.SYNCS 0x989680 ;  /* 0x009896800000895d */ /* 0x002fea0003900000 */
[----:B------:R-:W1:Y:S02]  /*1b310*/  @!P0 SYNCS.PHASECHK.TRANS64 P0, [R7+URZ], R2 ;  /* 0x00000002070085a7 */ /* 0x000e64000800007f */
[----:B-1----:R-:W-:Y:S05]  /*1b320*/  @!P0 BRA `(.L_x_11610) ;  /* 0xfffffffc00f08947 */ /* 0x002fea000383ffff */
[----:B------:R-:W-:Y:S05]  /*1b330*/  BRA `(.L_x_11676) ;  /* 0xffffffe000fc7947 */ /* 0x000fea000383ffff */
.L_x_11611:
[----:B-1----:R1:W2:Y:S02]  /*1b340*/  SYNCS.PHASECHK.TRANS64.TRYWAIT P0, [R3+URZ], R0 ;  /* 0x00000000030075a7 */ /* 0x0022a4000800017f */
[----:B--2---:R-:W-:Y:S05]  /*1b350*/  @!P0 NANOSLEEP.SYNCS 0x989680 ;  /* 0x009896800000895d */ /* 0x004fea0003900000 */
[----:B------:R-:W2:Y:S02]  /*1b360*/  @!P0 SYNCS.PHASECHK.TRANS64 P0, [R3+URZ], R0 ;  /* 0x00000000030085a7 */ /* 0x000ea4000800007f */
[----:B--2---:R-:W-:Y:S05]  /*1b370*/  @!P0 BRA `(.L_x_11611) ;  /* 0xfffffffc00f08947 */ /* 0x004fea000383ffff */
[----:B------:R-:W-:Y:S05]  /*1b380*/  BRA `(.L_x_11677) ;  /* 0xffffffe000f07947 */ /* 0x000fea000383ffff */
.L_x_11613:
[----:B-1----:R1:W2:Y:S02]  /*1b390*/  SYNCS.PHASECHK.TRANS64.TRYWAIT P0, [R5+URZ], R2 ;  /* 0x00000002050075a7 */ /* 0x0022a4000800017f */
[----:B--2---:R-:W-:Y:S05]  /*1b3a0*/  @!P0 NANOSLEEP.SYNCS 0x989680 ;  /* 0x009896800000895d */ /* 0x004fea0003900000 */
[----:B------:R-:W2:Y:S02]  /*1b3b0*/  @!P0 SYNCS.PHASECHK.TRANS64 P0, [R5+URZ], R2 ;  /* 0x00000002050085a7 */ /* 0x000ea4000800007f */
[----:B--2---:R-:W-:Y:S05]  /*1b3c0*/  @!P0 BRA `(.L_x_11613) ;  /* 0xfffffffc00f08947 */ /* 0x004fea000383ffff */
[----:B------:R-:W-:Y:S05]  /*1b3d0*/  BRA `(.L_x_11678) ;  /* 0xffffffe000f47947 */ /* 0x000fea000383ffff */
.L_x_11679:
        /* <DEDUP_REMOVED lines=10> */
.L_x_14873:


//--------------------- .text._ZN7cutlass13device_kernelIN5flash11enable_sm90INS1_16FlashAttnFwdSm90INS1_25CollectiveMainloopFwdSm90ILi2EN4cute5tupleIJNS5_1CILi1EEES8_S8_EEENS6_IJNS7_ILi192EEENS7_ILi144EEENS7_ILi96EEEEEELi96ENS_6half_tEfNS_4arch4Sm90ELb1ELb0ELb1ELb1ELb0ELb1ELb0ELb0ELb1ELb1ELb1ELb0EEENS1_21CollectiveEpilogueFwdINS6_IJSA_SC_SB_EEES9_SE_SG_Li384ELb1ELb1ELb1ELb0EEENS1_36VarlenDynamicPersistentTileSchedulerILi192ELi144ELi384ELi128ELb1ELb1ELb1ELb1ELb1ELb1EEEEEEEEEvNT_6ParamsE --------------------------
	.section	.text._ZN7cutlass13device_kernelIN5flash11enable_sm90INS1_16FlashAttnFwdSm90INS1_25CollectiveMainloopFwdSm90ILi2EN4cute5tupleIJNS5_1CILi1EEES8_S8_EEENS6_IJNS7_ILi192EEENS7_ILi144EEENS7_ILi96EEEEEELi96ENS_6half_tEfNS_4arch4Sm90ELb1ELb0ELb1ELb1ELb0ELb1ELb0ELb0ELb1ELb1ELb1ELb0EEENS1_21CollectiveEpilogueFwdINS6_IJSA_SC_SB_EEES9_SE_SG_Li384ELb1ELb1ELb1ELb0EEENS1_36VarlenDynamicPersistentTileSchedulerILi192ELi144ELi384ELi128ELb1ELb1ELb1ELb1ELb1ELb1EEEEEEEEEvNT_6ParamsE,"ax",@progbits
	.align	128
.text._ZN7cutlass13device_kernelIN5flash11enable_sm90INS1_16FlashAttnFwdSm90INS1_25CollectiveMainloopFwdSm90ILi2EN4cute5tupleIJNS5_1CILi1EEES8_S8_EEENS6_IJNS7_ILi192EEENS7_ILi144EEENS7_ILi96EEEEEELi96ENS_6half_tEfNS_4arch4Sm90ELb1ELb0ELb1ELb1ELb0ELb1ELb0ELb0ELb1ELb1ELb1ELb0EEENS1_21CollectiveEpilogueFwdINS6_IJSA_SC_SB_EEES9_SE_SG_Li384ELb1ELb1ELb1ELb0EEENS1_36VarlenDynamicPersistentTileSchedulerILi192ELi144ELi384ELi128ELb1ELb1ELb1ELb1ELb1ELb1EEEEEEEEEvNT_6ParamsE:
        .type           _ZN7cutlass13device_kernelIN5flash11enable_sm90INS1_16FlashAttnFwdSm90INS1_25CollectiveMainloopFwdSm90ILi2EN4cute5tupleIJNS5_1CILi1EEES8_S8_EEENS6_IJNS7_ILi192EEENS7_ILi144EEENS7_ILi96EEEEEELi96ENS_6half_tEfNS_4arch4Sm90ELb1ELb0ELb1ELb1ELb0ELb1ELb0ELb0ELb1ELb1ELb1ELb0EEENS1_21CollectiveEpilogueFwdINS6_IJSA_SC_SB_EEES9_SE_SG_Li384ELb1ELb1ELb1ELb0EEENS1_36VarlenDynamicPersistentTileSchedulerILi192ELi144ELi384ELi128ELb1ELb1ELb1ELb1ELb1ELb1EEEEEEEEEvNT_6ParamsE,@function
        .size           _ZN7cutlass13device_kernelIN5flash11enable_sm90INS1_16FlashAttnFwdSm90INS1_25CollectiveMainloopFwdSm90ILi2EN4cute5tupleIJNS5_1CILi1EEES8_S8_EEENS6_IJNS7_ILi192EEENS7_ILi144EEENS7_ILi96EEEEEELi96ENS_6half_tEfNS_4arch4Sm90ELb1ELb0ELb1ELb1ELb0ELb1ELb0ELb0ELb1ELb1ELb1ELb0EEENS1_21CollectiveEpilogueFwdINS6_IJSA_SC_SB_EEES9_SE_SG_Li384ELb1ELb1ELb1ELb0EEENS1_36VarlenDynamicPersistentTileSchedulerILi192ELi144ELi384ELi128ELb1ELb1ELb1ELb1ELb1ELb1EEEEEEEEEvNT_6ParamsE,(.L_x_14874 - _ZN7cutlass13device_kernelIN5flash11enable_sm90INS1_16FlashAttnFwdSm90INS1_25CollectiveMainloopFwdSm90ILi2EN4cute5tupleIJNS5_1CILi1EEES8_S8_EEENS6_IJNS7_ILi192EEENS7_ILi144EEENS7_ILi96EEEEEELi96ENS_6half_tEfNS_4arch4Sm90ELb1ELb0ELb1ELb1ELb0ELb1ELb0ELb0ELb1ELb1ELb1ELb0EEENS1_21CollectiveEpilogueFwdINS6_IJSA_SC_SB_EEES9_SE_SG_Li384ELb1ELb1ELb1ELb0EEENS1_36VarlenDynamicPersistentTileSchedulerILi192ELi144ELi384ELi128ELb1ELb1ELb1ELb1ELb1ELb1EEEEEEEEEvNT_6ParamsE)
        .other          _ZN7cutlass13device_kernelIN5flash11enable_sm90INS1_16FlashAttnFwdSm90INS1_25CollectiveMainloopFwdSm90ILi2EN4cute5tupleIJNS5_1CILi1EEES8_S8_EEENS6_IJNS7_ILi192EEENS7_ILi144EEENS7_ILi96EEEEEELi96ENS_6half_tEfNS_4arch4Sm90ELb1ELb0ELb1ELb1ELb0ELb1ELb0ELb0ELb1ELb1ELb1ELb0EEENS1_21CollectiveEpilogueFwdINS6_IJSA_SC_SB_EEES9_SE_SG_Li384ELb1ELb1ELb1ELb0EEENS1_36VarlenDynamicPersistentTileSchedulerILi192ELi144ELi384ELi128ELb1ELb1ELb1ELb1ELb1ELb1EEEEEEEEEvNT_6ParamsE,@"STO_CUDA_ENTRY STV_DEFAULT"
_ZN7cutlass13device_kernelIN5flash11enable_sm90INS1_16FlashAttnFwdSm90INS1_25CollectiveMainloopFwdSm90ILi2EN4cute5tupleIJNS5_1CILi1EEES8_S8_EEENS6_IJNS7_ILi192EEENS7_ILi144EEENS7_ILi96EEEEEELi96ENS_6half_tEfNS_4arch4Sm90ELb1ELb0ELb1ELb1ELb0ELb1ELb0ELb0ELb1ELb1ELb1ELb0EEENS1_21CollectiveEpilogueFwdINS6_IJSA_SC_SB_EEES9_SE_SG_Li384ELb1ELb1ELb1ELb0EEENS1_36VarlenDynamicPersistentTileSchedulerILi192ELi144ELi384ELi128ELb1ELb1ELb1ELb1ELb1ELb1EEEEEEEEEvNT_6ParamsE:
        /* <DEDUP_REMOVED lines=23> */
.L_x_11681:
[----:B------:R-:W-:Y:S05]  /*0170*/  BSYNC B0 ;  /* 0x0000000000007941 */ /* 0x000fea0003800000 */
.L_x_11680:
        /* <DEDUP_REMOVED lines=40> */
.L_x_11682:
        /* <DEDUP_REMOVED lines=22> */
.L_x_11683:
        /* <DEDUP_REMOVED lines=18> */
.L_x_11684:
        /* <DEDUP_REMOVED lines=22> */
.L_x_11685:
        /* <DEDUP_REMOVED lines=22> */
.L_x_11686:
[----:B--2---:R-:W-:Y:S01]  /*0940*/  ISETP.NE.AND P0, PT, R2, RZ, PT ;  /* 0x000000ff0200720c */ /* 0x004fe20003f05270 */
[----:B------:R-:W-:Y:S01]  /*0950*/  IMAD.MOV.U32 R2, RZ, RZ, 0x1 ;  /* 0x00000001ff027424 */ /* 0x000fe200078e00ff */
[----:B------:R-:W-:Y:S01]  /*0960*/  NOP ;  /* 0x0000000000007918 */ /* 0x000fe20000000000 */
[----:B------:R-:W-:Y:S03]  /*0970*/  BSSY B9, `(.L_x_11687) ;  /* 0x00026f3000097945 */ /* 0x000fe60003800000 */
[----:B------:R-:W-:-:S05]  /*0980*/  SEL R2, R2, 0x2, !P0 ;  /* 0x0000000202027807 */ /* 0x000fca0004000000 */
[----:B------:R2:W-:Y:S01]  /*0990*/  STL [R1+0x34], R2 ;  /* 0x0000340201007387 */ /* 0x0005e20000100800 */
[----:B01-34-:R-:W-:Y:S06]  /*09a0*/  BAR.SYNC.DEFER_BLOCKING 0x0 ;  /* 0x0000000000007b1d */ /* 0x01bfec0000010000 */
[----:B------:R-:W-:Y:S05]  /*09b0*/  @!P0 BRA `(.L_x_11688) ;  /* 0x000001e400108947 */ /* 0x000fea0003800000 */
.L_x_11689:
        /* <DEDUP_REMOVED lines=21> */
[----:B------:R-:W3:Y:S01]  /*0b10*/  LDL R19, [R1+0x34] ;  /* 0x0000340001137983 */ /* 0x000ee20000100800 */
[----:B------:R-:W0:Y:S02]  /*0b20*/  S2R R0, SR_TID.X ;  /* 0x0000000000007919 */ /* 0x000e240000002100 */
[----:B0-----:R-:W-:-:S05]  /*0b30*/  VIADD R0, R0, 0xffffff80 ;  /* 0xffffff8000007836 */ /* 0x001fca0000000000 */
[----:B------:R-:W-:Y:S02]  /*0b40*/  SHF.R.S32.HI R3, RZ, 0x1f, R0 ;  /* 0x0000001fff037819 */ /* 0x000fe40000011400 */
[-C--:B------:R-:W-:Y:S02]  /*0b50*/  LEA.HI R8, R0, R0.reuse, RZ, 0x1 ;  /* 0x0000000000087211 */ /* 0x080fe400078f08ff */
[CC--:B------:R-:W-:Y:S02]  /*0b60*/  LEA.HI R4, R3.reuse, R0.reuse, RZ, 0x4 ;  /* 0x0000000003047211 */ /* 0x0c0fe400078f20ff */
[CC--:B------:R-:W-:Y:S02]  /*0b70*/  LEA.HI R6, R3.reuse, R0.reuse, RZ, 0x5 ;  /* 0x0000000003067211 */ /* 0x0c0fe400078f28ff */
[CC--:B--2---:R-:W-:Y:S02]  /*0b80*/  LEA.HI R2, R3.reuse, R0.reuse, RZ, 0x2 ;  /* 0x0000000003027211 */ /* 0x0c4fe400078f10ff */
[----:B------:R-:W-:-:S02]  /*0b90*/  LEA.HI R3, R3, R0, RZ, 0x7 ;  /* 0x0000000003037211 */ /* 0x000fc400078f38ff */
[--C-:B------:R-:W-:Y:S02]  /*0ba0*/  SHF.R.S32.HI R7, RZ, 0x2, R2.reuse ;  /* 0x00000002ff077819 */ /* 0x100fe40000011402 */
[----:B------:R-:W-:Y:S02]  /*0bb0*/  SHF.R.S32.HI R10, RZ, 0x1f, R2 ;  /* 0x0000001fff0a7819 */ /* 0x000fe40000011402 */
[----:B------:R-:W-:Y:S02]  /*0bc0*/  LOP3.LUT R11, R2, 0xfffffffc, RZ, 0xc0, !PT ;  /* 0xfffffffc020b7812 */ /* 0x000fe400078ec0ff */
[----:B------:R-:W-:Y:S02]  /*0bd0*/  SHF.R.S32.HI R2, RZ, 0x7, R3 ;  /* 0x00000007ff027819 */ /* 0x000fe40000011403 */
[----:B------:R-:W-:Y:S02]  /*0be0*/  LOP3.LUT R5, R8, 0xfffffffe, RZ, 0xc0, !PT ;  /* 0xfffffffe08057812 */ /* 0x000fe400078ec0ff */
[----:B------:R-:W-:-:S02]  /*0bf0*/  LOP3.LUT R13, R3, 0xffffff80, RZ, 0xc0, !PT ;  /* 0xffffff80030d7812 */ /* 0x000fc400078ec0ff */
[----:B------:R-:W-:Y:S02]  /*0c00*/  LOP3.LUT R3, R4, 0xfffffff0, RZ, 0xc0, !PT ;  /* 0xfffffff004037812 */ /* 0x000fe400078ec0ff */
[----:B------:R-:W-:Y:S01]  /*0c10*/  SHF.R.S32.HI R23, RZ, 0x1, R8 ;  /* 0x00000001ff177819 */ /* 0x000fe20000011408 */
[----:B------:R-:W-:-:S03]  /*0c20*/  IMAD.HI R12, R2, 0x55555556, RZ ;  /* 0x55555556020c7827 */ /* 0x000fc600078e02ff */
[----:B------:R-:W-:Y:S01]  /*0c30*/  LEA.HI R8, R8, R23, RZ, 0x1 ;  /* 0x0000001708087211 */ /* 0x000fe200078f08ff */
[C---:B------:R-:W-:Y:S01]  /*0c40*/  IMAD.IADD R9, R0.reuse, 0x1, -R5 ;  /* 0x0000000100097824 */ /* 0x040fe200078e0a05 */
[----:B------:R-:W-:Y:S01]  /*0c50*/  SHF.R.S32.HI R5, RZ, 0x4, R4 ;  /* 0x00000004ff057819 */ /* 0x000fe20000011404 */
[----:B------:R-:W-:Y:S01]  /*0c60*/  IMAD.IADD R3, R0, 0x1, -R3 ;  /* 0x0000000100037824 */ /* 0x000fe200078e0a03 */
[----:B------:R-:W-:Y:S01]  /*0c70*/  LEA.HI R15, R12, R12, RZ, 0x1 ;  /* 0x0000000c0c0f7211 */ /* 0x000fe200078f08ff */
[----:B------:R-:W-:Y:S01]  /*0c80*/  IMAD.IADD R11, R0, 0x1, -R11 ;  /* 0x00000001000b7824 */ /* 0x000fe200078e0a0b */
[----:B------:R-:W-:Y:S01]  /*0c90*/  LEA.HI R4, R4, R5, RZ, 0x1 ;  /* 0x0000000504047211 */ /* 0x000fe200078f08ff */
[----:B------:R-:W-:Y:S01]  /*0ca0*/  IMAD.IADD R20, R0, 0x1, -R13 ;  /* 0x0000000100147824 */ /* 0x000fe200078e0a0d */
[----:B------:R-:W-:Y:S02]  /*0cb0*/  LOP3.LUT R8, R8, 0x7fffffe, RZ, 0xc0, !PT ;  /* 0x07fffffe08087812 */ /* 0x000fe400078ec0ff */
[----:B------:R-:W-:Y:S01]  /*0cc0*/  SHF.R.S32.HI R0, RZ, 0x1f, R3 ;  /* 0x0000001fff007819 */ /* 0x000fe20000011403 */
[----:B------:R-:W-:Y:S01]  /*0cd0*/  IMAD R15, R15, -0x3, R2 ;  /* 0xfffffffd0f0f7824 */ /* 0x000fe200078e0202 */
[----:B------:R-:W-:Y:S01]  /*0ce0*/  LOP3.LUT R4, R4, 0x1ffffffe, RZ, 0xc0, !PT ;  /* 0x1ffffffe04047812 */ /* 0x000fe200078ec0ff */
[----:B------:R-:W-:Y:S01]  /*0cf0*/  IMAD.IADD R8, R23, 0x1, -R8 ;  /* 0x0000000117087824 */ /* 0x000fe200078e0a08 */
[----:B------:R-:W-:-:S02]  /*0d00*/  LEA.HI R10, R10, R7, RZ, 0x2 ;  /* 0x000000070a0a7211 */ /* 0x000fc400078f10ff */
[CC--:B------:R-:W-:Y:S02]  /*0d10*/  LEA.HI R2, R0.reuse, R3.reuse, RZ, 0x3 ;  /* 0x0000000300027211 */ /* 0x0c0fe400078f18ff */
[----:B------:R-:W-:Y:S02]  /*0d20*/  SHF.R.S32.HI R12, RZ, 0x1f, R20 ;  /* 0x0000001fff0c7819 */ /* 0x000fe40000011414 */
[----:B------:R-:W-:Y:S01]  /*0d30*/  LEA.HI R0, R0, R3, RZ, 0x2 ;  /* 0x0000000300007211 */ /* 0x000fe200078f10ff */
[C---:B------:R-:W-:Y:S01]  /*0d40*/  IMAD.IADD R4, R5.reuse, 0x1, -R4 ;  /* 0x0000000105047824 */ /* 0x040fe200078e0a04 */
[----:B------:R-:W-:Y:S01]  /*0d50*/  LOP3.LUT R10, R10, 0xfffffffc, RZ, 0xc0, !PT ;  /* 0xfffffffc0a0a7812 */ /* 0x000fe200078ec0ff */
[----:B------:R-:W-:Y:S01]  /*0d60*/  IMAD R17, R5, 0x8, R8 ;  /* 0x0000000805117824 */ /* 0x000fe200078e0208 */
[----:B------:R-:W-:Y:S01]  /*0d70*/  LEA.HI R8, R12, R20, RZ, 0x2 ;  /* 0x000000140c087211 */ /* 0x000fe200078f10ff */
[----:B------:R-:W-:Y:S01]  /*0d80*/  IMAD.SHL.U32 R5, R2, 0x10, RZ ;  /* 0x0000001002057824 */ /* 0x000fe200078e00ff */
[----:B------:R-:W-:-:S02]  /*0d90*/  LOP3.LUT R2, R0, 0x7fffffc, RZ, 0xc0, !PT ;  /* 0x07fffffc00027812 */ /* 0x000fc400078ec0ff */
[----:B------:R-:W-:Y:S01]  /*0da0*/  SHF.R.S32.HI R0, RZ, 0x2, R0 ;  /* 0x00000002ff007819 */ /* 0x000fe20000011400 */
[----:B------:R-:W-:Y:S01]  /*0db0*/  IMAD.IADD R10, R7, 0x1, -R10 ;  /* 0x00000001070a7824 */ /* 0x000fe200078e0a0a */
[--C-:B------:R-:W-:Y:S02]  /*0dc0*/  SHF.R.S32.HI R13, RZ, 0x2, R8.reuse ;  /* 0x00000002ff0d7819 */ /* 0x100fe40000011408 */
[----:B------:R-:W-:Y:S02]  /*0dd0*/  SHF.R.S32.HI R14, RZ, 0x1f, R8 ;  /* 0x0000001fff0e7819 */ /* 0x000fe40000011408 */
[----:B------:R-:W-:Y:S01]  /*0de0*/  SHF.R.S32.HI R7, RZ, 0x5, R6 ;  /* 0x00000005ff077819 */ /* 0x000fe20000011406 */
[----:B------:R-:W-:Y:S01]  /*0df0*/  IMAD.SHL.U32 R0, R0, 0x40, RZ ;  /* 0x0000004000007824 */ /* 0x000fe200078e00ff */
[----:B------:R-:W-:Y:S02]  /*0e00*/  LEA.HI R14, R14, R13, RZ, 0x3 ;  /* 0x0000000d0e0e7211 */ /* 0x000fe400078f18ff */
[----:B------:R-:W-:Y:S01]  /*0e10*/  LOP3.LUT R6, R5, 0x7fffff80, RZ, 0xc0, !PT ;  /* 0x7fffff8005067812 */ /* 0x000fe200078ec0ff */
[----:B------:R-:W-:-:S02]  /*0e20*/  IMAD.IADD R5, R3, 0x1, -R2 ;  /* 0x0000000103057824 */ /* 0x000fc400078e0a02 */
[C---:B------:R-:W-:Y:S01]  /*0e30*/  IMAD R18, R7.reuse, 0x10, R3 ;  /* 0x0000001007127824 */ /* 0x040fe200078e0203 */
[----:B------:R-:W-:Y:S01]  /*0e40*/  LOP3.LUT R14, R14, 0xfffffff8, RZ, 0xc0, !PT ;  /* 0xfffffff80e0e7812 */ /* 0x000fe200078ec0ff */
[----:B------:R-:W-:Y:S01]  /*0e50*/  IMAD.SHL.U32 R3, R4, 0x8, RZ ;  /* 0x0000000804037824 */ /* 0x000fe200078e00ff */
[----:B------:R-:W-:Y:S02]  /*0e60*/  LOP3.LUT R0, R0, 0x40, RZ, 0xc0, !PT ;  /* 0x0000004000007812 */ /* 0x000fe400078ec0ff */
[----:B------:R-:W-:Y:S01]  /*0e70*/  LEA.HI R12, R12, R20, RZ, 0x5 ;  /* 0x000000140c0c7211 */ /* 0x000fe200078f28ff */
[----:B------:R-:W-:Y:S01]  /*0e80*/  IMAD R6, R7, 0x100, R6 ;  /* 0x0000010007067824 */ /* 0x000fe200078e0206 */
[--C-:B------:R-:W-:Y:S01]  /*0e90*/  LOP3.LUT R2, R0, 0x8, R3.reuse, 0xf8, !PT ;  /* 0x0000000800027812 */ /* 0x100fe200078ef803 */
[----:B------:R-:W-:Y:S01]  /*0ea0*/  IMAD.IADD R13, R13, 0x1, -R14 ;  /* 0x000000010d0d7824 */ /* 0x000fe200078e0a0e */
[----:B------:R-:W-:Y:S02]  /*0eb0*/  SHF.R.U32.HI R7, RZ, 0x3, R0 ;  /* 0x00000003ff077819 */ /* 0x000fe40000011600 */
[----:B------:R-:W-:Y:S01]  /*0ec0*/  SHF.R.S32.HI R12, RZ, 0x5, R12 ;  /* 0x00000005ff0c7819 */ /* 0x000fe2000001140c */
[----:B------:R-:W-:Y:S01]  /*0ed0*/  IMAD R5, R5, 0x10, R6 ;  /* 0x0000001005057824 */ /* 0x000fe200078e0206 */
[----:B------:R-:W-:Y:S01]  /*0ee0*/  LOP3.LUT R2, R2, R7, RZ, 0x3c, !PT ;  /* 0x0000000702027212 */ /* 0x000fe200078e3cff */
[----:B------:R-:W-:-:S02]  /*0ef0*/  IMAD.U32 R0, R18, 0x20, R3 ;  /* 0x0000002012007824 */ /* 0x000fc400078e0003 */
[----:B------:R-:W-:Y:S01]  /*0f00*/  IMAD R12, R12, 0x10, R13 ;  /* 0x000000100c0c7824 */ /* 0x000fe200078e020d */
[----:B------:R-:W-:Y:S01]  /*0f10*/  STL [R1+0xc8], R20 ;  /* 0x0000c81401007387 */ /* 0x000fe20000100800 */
[----:B------:R-:W-:Y:S02]  /*0f20*/  IMAD.IADD R5, R2, 0x1, R5 ;  /* 0x0000000102057824 */ /* 0x000fe400078e0205 */
[----:B------:R-:W-:Y:S01]  /*0f30*/  IMAD R6, R15, 0x40, R12 ;  /* 0x000000400f067824 */ /* 0x000fe200078e020c */
[----:B------:R0:W-:Y:S01]  /*0f40*/  STL [R1+0xe0], R0 ;  /* 0x0000e00001007387 */ /* 0x0001e20000100800 */
[----:B------:R-:W-:-:S03]  /*0f50*/  IMAD.SHL.U32 R12, R9, 0x4, RZ ;  /* 0x00000004090c7824 */ /* 0x000fc600078e00ff */
[----:B------:R-:W-:Y:S01]  /*0f60*/  STL [R1+0xdc], R6 ;  /* 0x0000dc0601007387 */ /* 0x000fe20000100800 */
[----:B0-----:R-:W-:Y:S02]  /*0f70*/  VIADD R0, R16, 0xda00 ;  /* 0x0000da0010007836 */ /* 0x001fe40000000000 */
[----:B------:R-:W-:Y:S02]  /*0f80*/  IMAD.SHL.U32 R14, R9, 0x8, RZ ;  /* 0x00000008090e7824 */ /* 0x000fe400078e00ff */
[----:B------:R-:W-:Y:S02]  /*0f90*/  IMAD.SHL.U32 R10, R10, 0x40, RZ ;  /* 0x000000400a0a7824 */ /* 0x000fe400078e00ff */
[----:B------:R-:W-:Y:S01]  /*0fa0*/  VIADD R3, R12, 0x20 ;  /* 0x000000200c037836 */ /* 0x000fe20000000000 */
[----:B------:R-:W-:-:S05]  /*0fb0*/  LOP3.LUT R8, R8, 0x7ffffffc, RZ, 0xc0, !PT ;  /* 0x7ffffffc08087812 */ /* 0x000fca00078ec0ff */
[----:B------:R-:W-:Y:S02]  /*0fc0*/  IMAD.IADD R8, R20, 0x1, -R8 ;  /* 0x0000000114087824 */ /* 0x000fe400078e0a08 */
[----:B------:R-:W-:Y:S01]  /*0fd0*/  IMAD.SHL.U32 R9, R17, 0x20, RZ ;  /* 0x0000002011097824 */ /* 0x000fe200078e00ff */
[----:B------:R-:W-:-:S04]  /*0fe0*/  LEA.HI R4, R11, R11, RZ, 0x1 ;  /* 0x0000000b0b047211 */ /* 0x000fc800078f08ff */
[----:B------:R-:W-:-:S05]  /*0ff0*/  LOP3.LUT R4, R4, 0x1ffffffe, RZ, 0xc0, !PT ;  /* 0x1ffffffe04047812 */ /* 0x000fca00078ec0ff */
[----:B------:R-:W-:Y:S02]  /*1000*/  IMAD.IADD R4, R11, 0x1, -R4 ;  /* 0x000000010b047824 */ /* 0x000fe400078e0a04 */
[----:B------:R-:W-:Y:S01]  /*1010*/  IMAD R17, R5, 0x2, R16 ;  /* 0x0000000205117824 */ /* 0x000fe200078e0210 */
[----:B---3--:R-:W-:-:S05]  /*1020*/  LOP3.LUT R2, R19, 0x1, RZ, 0xfc, !PT ;  /* 0x0000000113027812 */ /* 0x008fca00078efcff */
[----:B------:R-:W-:Y:S04]  /*1030*/  STL [R1+0x44], R2 ;  /* 0x0000440201007387 */ /* 0x000fe80000100800 */
[----:B------:R-:W-:Y:S04]  /*1040*/  STL [R1+0xa4], RZ ;  /* 0x0000a4ff01007387 */ /* 0x000fe80000100800 */
[----:B------:R0:W-:Y:S04]  /*1050*/  STL [R1+0xc4], R0 ;  /* 0x0000c40001007387 */ /* 0x0001e80000100800 */
[----:B------:R-:W-:Y:S01]  /*1060*/  STL [R1+0x40], RZ ;  /* 0x000040ff01007387 */ /* 0x000fe20000100800 */
[----:B0-----:R-:W-:Y:S01]  /*1070*/  SHF.R.S32.HI R0, RZ, 0x1f, R23 ;  /* 0x0000001fff007819 */ /* 0x001fe20000011417 */
[----:B------:R-:W-:-:S02]  /*1080*/  VIADD R0, R12, 0x10 ;  /* 0x000000100c007836 */ /* 0x000fc40000000000 */
[----:B------:R-:W-:Y:S04]  /*1090*/  STL [R1+0x38], RZ ;  /* 0x000038ff01007387 */ /* 0x000fe80000100800 */
[----:B------:R-:W-:Y:S01]  /*10a0*/  STL [R1+0x48], R12 ;  /* 0x0000480c01007387 */ /* 0x000fe20000100800 */
[----:B------:R-:W-:-:S03]  /*10b0*/  LOP3.LUT R2, R10, 0xc0, RZ, 0xc0, !PT ;  /* 0x000000c00a027812 */ /* 0x000fc600078ec0ff */
[----:B------:R-:W-:Y:S04]  /*10c0*/  STL [R1+0x30], R14 ;  /* 0x0000300e01007387 */ /* 0x000fe80000100800 */
[----:B------:R0:W-:Y:S04]  /*10d0*/  STL [R1+0x64], R0 ;  /* 0x0000640001007387 */ /* 0x0001e80000100800 */
[----:B------:R1:W-:Y:S01]  /*10e0*/  STL [R1+0x60], R3 ;  /* 0x0000600301007387 */ /* 0x0003e20000100800 */
[C---:B0-----:R-:W-:Y:S02]  /*10f0*/  VIADD R0, R12.reuse, 0x8 ;  /* 0x000000080c007836 */ /* 0x041fe40000000000 */
[----:B-1----:R-:W-:-:S03]  /*1100*/  VIADD R3, R12, 0x18 ;  /* 0x000000180c037836 */ /* 0x002fc60000000000 */
[----:B------:R0:W-:Y:S01]  /*1110*/  STL [R1+0x6c], R0 ;  /* 0x00006c0001007387 */ /* 0x0001e20000100800 */
[----:B------:R-:W-:-:S03]  /*1120*/  IMAD.SHL.U32 R10, R8, 0x2, RZ ;  /* 0x00000002080a7824 */ /* 0x000fc600078e00ff */
[----:B------:R1:W-:Y:S04]  /*1130*/  STL [R1+0x50], R2 ;  /* 0x0000500201007387 */ /* 0x0003e80000100800 */
[----:B------:R2:W-:Y:S01]  /*1140*/  STL [R1+0x70], R3 ;  /* 0x0000700301007387 */ /* 0x0005e20000100800 */
[----:B0-----:R-:W-:Y:S02]  /*1150*/  LOP3.LUT R0, R2, 0x8, R14, 0xf8, !PT ;  /* 0x0000000802007812 */ /* 0x001fe400078ef80e */
[----:B-1----:R-:W-:Y:S01]  /*1160*/  SHF.R.U32.HI R2, RZ, 0x3, R2 ;  /* 0x00000003ff027819 */ /* 0x002fe20000011602 */
[----:B--2---:R-:W-:-:S04]  /*1170*/  VIADD R3, R12, 0x28 ;  /* 0x000000280c037836 */ /* 0x004fc80000000000 */
[----:B------:R0:W-:Y:S01]  /*1180*/  STL [R1+0x54], R2 ;  /* 0x0000540201007387 */ /* 0x0001e20000100800 */
[----:B------:R-:W-:Y:S01]  /*1190*/  LOP3.LUT R0, R0, R2, RZ, 0x3c, !PT ;  /* 0x0000000200007212 */ /* 0x000fe200078e3cff */
[C---:B------:R-:W-:Y:S02]  /*11a0*/  VIADD R8, R10.reuse, 0x8 ;  /* 0x000000080a087836 */ /* 0x040fe40000000000 */
[----:B------:R1:W-:Y:S01]  /*11b0*/  STL [R1+0x78], R3 ;  /* 0x0000780301007387 */ /* 0x0003e20000100800 */
[----:B------:R-:W-:-:S03]  /*11c0*/  VIADD R7, R10, 0x10 ;  /* 0x000000100a077836 */ /* 0x000fc60000000000 */
[----:B------:R2:W-:Y:S01]  /*11d0*/  STL [R1+0x7c], R10 ;  /* 0x00007c0a01007387 */ /* 0x0005e20000100800 */
[----:B0-----:R-:W-:-:S03]  /*11e0*/  VIADD R2, R10, 0x20 ;  /* 0x000000200a027836 */ /* 0x001fc60000000000 */
[----:B------:R0:W-:Y:S01]  /*11f0*/  STL [R1+0x58], R9 ;  /* 0x0000580901007387 */ /* 0x0001e20000100800 */
[C---:B-1----:R-:W-:Y:S02]  /*1200*/  VIADD R3, R10.reuse, 0x18 ;  /* 0x000000180a037836 */ /* 0x042fe40000000000 */
[----:B--2---:R-:W-:Y:S01]  /*1210*/  VIADD R10, R10, 0x28 ;  /* 0x000000280a0a7836 */ /* 0x004fe20000000000 */
[----:B------:R-:W-:Y:S01]  /*1220*/  STL [R1+0xbc], R8 ;  /* 0x0000bc0801007387 */ /* 0x000fe20000100800 */
[----:B0-----:R-:W-:-:S03]  /*1230*/  IMAD.IADD R9, R9, 0x1, R0 ;  /* 0x0000000109097824 */ /* 0x001fc600078e0200 */
[----:B------:R0:W-:Y:S01]  /*1240*/  STL [R1+0xb8], R7 ;  /* 0x0000b80701007387 */ /* 0x0001e20000100800 */
[----:B------:R-:W-:-:S03]  /*1250*/  SHF.R.S32.HI R0, RZ, 0x1f, R8 ;  /* 0x0000001fff007819 */ /* 0x000fc60000011408 */
[----:B------:R-:W-:Y:S04]  /*1260*/  STL [R1+0xa8], R10 ;  /* 0x0000a80a01007387 */ /* 0x000fe80000100800 */
[----:B------:R-:W-:Y:S01]  /*1270*/  STL [R1+0xb4], R3 ;  /* 0x0000b40301007387 */ /* 0x000fe20000100800 */
[----:B0-----:R-:W-:-:S03]  /*1280*/  SHF.R.S32.HI R7, RZ, 0x1f, R7 ;  /* 0x0000001fff077819 */ /* 0x001fc60000011407 */
[----:B------:R-:W-:Y:S04]  /*1290*/  STL [R1+0x88], R9 ;  /* 0x0000880901007387 */ /* 0x000fe80000100800 */
[----:B------:R-:W-:Y:S04]  /*12a0*/  STL [R1+0xb0], R2 ;  /* 0x0000b00201007387 */ /* 0x000fe80000100800 */
[----:B------:R0:W-:Y:S04]  /*12b0*/  STL [R1+0xd8], R0 ;  /* 0x0000d80001007387 */ /* 0x0001e80000100800 */
[----:B------:R-:W-:Y:S01]  /*12c0*/  STL [R1+0xd4], R7 ;  /* 0x0000d40701007387 */ /* 0x000fe20000100800 */
[----:B0-----:R-:W-:-:S02]  /*12d0*/  SHF.R.S32.HI R0, RZ, 0x1f, R3 ;  /* 0x0000001fff007819 */ /* 0x001fc40000011403 */
[----:B------:R-:W-:-:S03]  /*12e0*/  SHF.R.S32.HI R2, RZ, 0x1f, R2 ;  /* 0x0000001fff027819 */ /* 0x000fc60000011402 */
[----:B------:R0:W-:Y:S04]  /*12f0*/  STL [R1+0xd0], R0 ;  /* 0x0000d00001007387 */ /* 0x0001e80000100800 */
[----:B------:R1:W-:Y:S01]  /*1300*/  STL [R1+0xcc], R2 ;  /* 0x0000cc0201007387 */ /* 0x0003e20000100800 */
[----:B0-----:R-:W-:-:S05]  /*1310*/  IMAD R0, R4, 0x8, R6 ;  /* 0x0000000804007824 */ /* 0x001fca00078e0206 */
[----:B------:R1:W-:Y:S01]  /*1320*/  STL [R1+0x8c], R0 ;  /* 0x00008c0001007387 */ /* 0x0003e20000100800 */
[----:B------:R-:W-:-:S07]  /*1330*/  CS2R R18, SRZ ;  /* 0x0000000000127805 */ /* 0x000fce000001ff00 */
.L_x_11849:
[----:B01--4-:R-:W0:Y:S01]  /*1340*/  LDC.64 R2, c[0x0][0xc88] ;  /* 0x00032200ff027b82 */ /* 0x013e220000000a00 */
[----:B------:R-:W-:Y:S01]  /*1350*/  ULDC.64 UR4, c[0x0][0x208] ;  /* 0x0000820000047ab9 */ /* 0x000fe20000000a00 */
[----:B0-----:R-:W-:-:S05]  /*1360*/  IMAD.WIDE R2, R111, 0x4, R2 ;  /* 0x000000046f027825 */ /* 0x001fca00078e0202 */
[----:B--2---:R-:W2:Y:S01]  /*1370*/  LDG.E R28, desc[UR4][R2.64] ;  /* 0x00000004021c7981 */ /* 0x004ea2000c1e1900 */
[----:B------:R-:W-:Y:S05]  /*1380*/  YIELD ;  /* 0x0000000000007946 */ /* 0x000fea0003800000 */
[----:B------:R-:W-:Y:S01]  /*1390*/  ULDC.64 UR4, c[0x0][0xa28] ;  /* 0x00028a0000047ab9 */ /* 0x000fe20000000a00 */
[----:B------:R-:W-:Y:S01]  /*13a0*/  ULDC.64 UR8, c[0x0][0xa18] ;  /* 0x0002860000087ab9 */ /* 0x000fe20000000a00 */
[----:B------:R-:W-:Y:S01]  /*13b0*/  ISETP.NE.U32.AND P1, PT, RZ, UR4, PT ;  /* 0x00000004ff007c0c */ /* 0x000fe2000bf25070 */
[----:B------:R-:W-:Y:S01]  /*13c0*/  IMAD.MOV.U32 R10, RZ, RZ, RZ ;  /* 0x000000ffff0a7224 */ /* 0x000fe200078e00ff */
[----:B------:R-:W-:Y:S01]  /*13d0*/  ULDC.64 UR10, c[0x0][0x208] ;  /* 0x00008200000a7ab9 */ /* 0x000fe20000000a00 */
[----:B------:R-:W-:Y:S01]  /*13e0*/  ULDC.64 UR6, c[0x0][0xa08] ;  /* 0x0002820000067ab9 */ /* 0x000fe20000000a00 */
[----:B------:R-:W-:Y:S01]  /*13f0*/  ISETP.NE.AND.EX P1, PT, RZ, UR5, PT, P1 ;  /* 0x00000005ff007c0c */ /* 0x000fe2000bf25310 */
[----:B------:R-:W-:Y:S01]  /*1400*/  IMAD.MOV.U32 R78, RZ, RZ, RZ ;  /* 0x000000ffff4e7224 */ /* 0x000fe200078e00ff */
[----:B------:R-:W-:-:S04]  /*1410*/  ISETP.NE.U32.AND P0, PT, RZ, UR6, PT ;  /* 0x00000006ff007c0c */ /* 0x000fc8000bf05070 */
[----:B------:R-:W-:Y:S02]  /*1420*/  ISETP.NE.AND.EX P0, PT, RZ, UR7, PT, P0 ;  /* 0x00000007ff007c0c */ /* 0x000fe4000bf05300 */
[----:B--2---:R-:W-:Y:S01]  /*1430*/  SHF.R.S32.HI R0, RZ, 0x1f, R28 ;  /* 0x0000001fff007819 */ /* 0x004fe2000001141c */
[----:B------:R-:W-:-:S04]  /*1440*/  IMAD.SHL.U32 R30, R28, 0x4, RZ ;  /* 0x000000041c1e7824 */ /* 0x000fc800078e00ff */
[C---:B---3--:R-:W-:Y:S01]  /*1450*/  @P1 LEA R4, P2, R28.reuse, UR4, 0x2 ;  /* 0x000000041c041c11 */ /* 0x048fe2000f8410ff */
[----:B------:R-:W-:Y:S01]  /*1460*/  STL [R1+0x98], R28 ;  /* 0x0000981c01007387 */ /* 0x000fe20000100800 */
[C-C-:B------:R-:W-:Y:S02]  /*1470*/  SHF.L.U64.HI R29, R28.reuse, 0x2, R0.reuse ;  /* 0x000000021c1d7819 */ /* 0x140fe40000010200 */
[----:B------:R-:W-:Y:S01]  /*1480*/  @P1 LEA.HI.X R5, R28, UR5, R0, 0x2, P2 ;  /* 0x000000051c051c11 */ /* 0x000fe200090f1400 */
[----:B------:R-:W-:Y:S01]  /*1490*/  ULDC UR4, c[0x0][0x288] ;  /* 0x0000a20000047ab9 */ /* 0x000fe20000000800 */
[----:B------:R-:W-:Y:S01]  /*14a0*/  ISETP.NE.U32.AND P2, PT, RZ, UR8, PT ;  /* 0x00000008ff007c0c */ /* 0x000fe2000bf45070 */
[----:B------:R0:W-:Y:S01]  /*14b0*/  STL [R1+0xc0], R0 ;  /* 0x0000c00001007387 */ /* 0x0001e20000100800 */
[----:B------:R-:W-:Y:S02]  /*14c0*/  IADD3 R8, P3, R30, UR6, RZ ;  /* 0x000000061e087c10 */ /* 0x000fe4000ff7e0ff */
[----:B------:R-:W-:Y:S01]  /*14d0*/  ISETP.NE.AND.EX P2, PT, RZ, UR9, PT, P2 ;  /* 0x00000009ff007c0c */ /* 0x000fe2000bf45320 */
[----:B------:R1:W5:Y:S01]  /*14e0*/  @P1 LDG.E R10, desc[UR10][R4.64] ;  /* 0x0000000a040a1981 */ /* 0x000362000c1e1900 */
[----:B------:R-:W-:-:S03]  /*14f0*/  IADD3.X R9, R29, UR7, RZ, P3, !PT ;  /* 0x000000071d097c10 */ /* 0x000fc60009ffe4ff */
[----:B------:R1:W-:Y:S01]  /*1500*/  STL [R1+0x9c], R30 ;  /* 0x00009c1e01007387 */ /* 0x0003e20000100800 */
[----:B0-----:R-:W-:Y:S01]  /*1510*/  IMAD.U32 R0, RZ, RZ, UR4 ;  /* 0x00000004ff007e24 */ /* 0x001fe2000f8e00ff */
[----:B------:R-:W-:Y:S02]  /*1520*/  ULDC.64 UR4, c[0x0][0x418] ;  /* 0x0001060000047ab9 */ /* 0x000fe40000000a00 */
[----:B------:R1:W-:Y:S04]  /*1530*/  STL [R1+0xa0], R29 ;  /* 0x0000a01d01007387 */ /* 0x0003e80000100800 */
[----:B------:R-:W-:Y:S01]  /*1540*/  @P2 IADD3 R6, P1, R30, UR8, RZ ;  /* 0x000000081e062c10 */ /* 0x000fe2000ff3e0ff */
[----:B------:R1:W5:Y:S03]  /*1550*/  @P0 LDG.E R78, desc[UR10][R8.64] ;  /* 0x0000000a084e0981 */ /* 0x000366000c1e1900 */
[----:B------:R-:W-:-:S05]  /*1560*/  @P2 IADD3.X R7, R29, UR9, RZ, P1, !PT ;  /* 0x000000091d072c10 */ /* 0x000fca0008ffe4ff */
[----:B------:R-:W2:Y:S01]  /*1570*/  @P2 LDG.E R0, desc[UR10][R6.64] ;  /* 0x0000000a06002981 */ /* 0x000ea2000c1e1900 */
        /* <DEDUP_REMOVED lines=9> */
[----:B--2---:R1:W-:Y:S01]  /*1610*/  STL [R1+0x28], R0 ;  /* 0x0000280001007387 */ /* 0x0043e20000100800 */
[----:B------:R-:W-:Y:S01]  /*1620*/  IMAD.MOV.U32 R12, RZ, RZ, R0 ;  /* 0x000000ffff0c7224 */ /* 0x000fe200078e0000 */
[----:B------:R-:W-:Y:S06]  /*1630*/  @P2 BRA `(.L_x_11691) ;  /* 0x00000000002c2947 */ /* 0x000fec0003800000 */
[----:B------:R-:W-:Y:S02]  /*1640*/  ULDC.64 UR4, c[0x0][0xa00] ;  /* 0x0002800000047ab9 */ /* 0x000fe40000000a00 */
[----:B------:R-:W-:-:S04]  /*1650*/  ISETP.NE.U32.AND P1, PT, RZ, UR4, PT ;  /* 0x00000004ff007c0c */ /* 0x000fc8000bf25070 */
[----:B------:R-:W-:-:S13]  /*1660*/  ISETP.NE.AND.EX P1, PT, RZ, UR5, PT, P1 ;  /* 0x00000005ff007c0c */ /* 0x000fda000bf25310 */
[----:B------:R-:W-:Y:S05]  /*1670*/  @!P1 BRA `(.L_x_11691) ;  /* 0x00000000001c9947 */ /* 0x000fea0003800000 */
[----:B-1----:R-:W0:Y:S01]  /*1680*/  LDC.64 R4, c[0x0][0xa00] ;  /* 0x00028000ff047b82 */ /* 0x002e220000000a00 */
[----:B------:R-:W-:Y:S01]  /*1690*/  ULDC.64 UR4, c[0x0][0x208] ;  /* 0x0000820000047ab9 */ /* 0x000fe20000000a00 */
[----:B0-----:R-:W-:-:S05]  /*16a0*/  IMAD.WIDE R4, R28, 0x4, R4 ;  /* 0x000000041c047825 */ /* 0x001fca00078e0204 */
[----:B------:R-:W2:Y:S04]  /*16b0*/  LDG.E R0, desc[UR4][R4.64] ;  /* 0x0000000404007981 */ /* 0x000ea8000c1e1900 */
[----:B------:R-:W2:Y:S02]  /*16c0*/  LDG.E R3, desc[UR4][R4.64+0x4] ;  /* 0x0000040404037981 */ /* 0x000ea4000c1e1900 */
[----:B--2---:R-:W-:-:S05]  /*16d0*/  IMAD.IADD R12, R3, 0x1, -R0 ;  /* 0x00000001030c7824 */ /* 0x004fca00078e0a00 */
[----:B------:R0:W-:Y:S02]  /*16e0*/  STL [R1+0x28], R12 ;  /* 0x0000280c01007387 */ /* 0x0001e40000100800 */
.L_x_11691:
[C---:B------:R-:W-:Y:S01]  /*16f0*/  LOP3.LUT R26, R110.reuse, 0xffff, RZ, 0xc0, !PT ;  /* 0x0000ffff6e1a7812 */ /* 0x040fe200078ec0ff */
[----:B------:R-:W-:Y:S01]  /*1700*/  ULDC.64 UR4, c[0x0][0xa20] ;  /* 0x0002880000047ab9 */ /* 0x000fe20000000a00 */
[C---:B------:R-:W-:Y:S02]  /*1710*/  LOP3.LUT R3, R110.reuse, 0xff000000, RZ, 0xc0, !PT ;  /* 0xff0000006e037812 */ /* 0x040fe400078ec0ff */
[----:B------:R-:W-:Y:S01]  /*1720*/  ISETP.NE.U32.AND P1, PT, RZ, UR4, PT ;  /* 0x00000004ff007c0c */ /* 0x000fe2000bf25070 */
[----:B------:R2:W-:Y:S01]  /*1730*/  STL [R1+0x90], R26 ;  /* 0x0000901a01007387 */ /* 0x0005e20000100800 */
[----:B-1----:R-:W-:Y:S02]  /*1740*/  LOP3.LUT R0, R110, 0xff0000, RZ, 0xc0, !PT ;  /* 0x00ff00006e007812 */ /* 0x002fe400078ec0ff */
[----:B------:R-:W-:Y:S02]  /*1750*/  ISETP.NE.AND.EX P1, PT, RZ, UR5, PT, P1 ;  /* 0x00000005ff007c0c */ /* 0x000fe4000bf25310 */
[----:B------:R-:W-:-:S04]  /*1760*/  SHF.R.U32.HI R3, RZ, 0x8, R3 ;  /* 0x00000008ff037819 */ /* 0x000fc80000011603 */
[----:B------:R-:W-:-:S07]  /*1770*/  LEA.HI R11, R0, R3, RZ, 0x10 ;  /* 0x00000003000b7211 */ /* 0x000fce00078f80ff */
[----:B--2---:R-:W-:Y:S05]  /*1780*/  @!P1 BRA `(.L_x_11692) ;  /* 0x0000000000149947 */ /* 0x004fea0003800000 */
[----:B------:R-:W-:Y:S01]  /*1790*/  IADD3 R4, P0, R30, UR4, RZ ;  /* 0x000000041e047c10 */ /* 0x000fe2000ff1e0ff */
[----:B------:R-:W-:-:S03]  /*17a0*/  ULDC.64 UR6, c[0x0][0x208] ;  /* 0x0000820000067ab9 */ /* 0x000fc60000000a00 */
[----:B------:R-:W-:-:S05]  /*17b0*/  IADD3.X R5, R29, UR5, RZ, P0, !PT ;  /* 0x000000051d057c10 */ /* 0x000fca00087fe4ff */
[----:B------:R1:W5:Y:S01]  /*17c0*/  LDG.E R27, desc[UR6][R4.64] ;  /* 0x00000006041b7981 */ /* 0x000362000c1e1900 */
[----:B------:R-:W-:Y:S05]  /*17d0*/  BRA `(.L_x_11693) ;  /* 0x0000000000147947 */ /* 0x000fea0003800000 */
.L_x_11692:
[----:B------:R-:W-:Y:S05]  /*17e0*/  @!P0 BRA `(.L_x_11693) ;  /* 0x0000000000108947 */ /* 0x000fea0003800000 */
[----:B------:R-:W-:Y:S02]  /*17f0*/  ULDC.64 UR4, c[0x0][0x208] ;  /* 0x0000820000047ab9 */ /* 0x000fe40000000a00 */
[----:B------:R-:W2:Y:S04]  /*1800*/  LDG.E R0, desc[UR4][R8.64] ;  /* 0x0000000408007981 */ /* 0x000ea8000c1e1900 */
[----:B------:R-:W2:Y:S02]  /*1810*/  LDG.E R27, desc[UR4][R8.64+0x4] ;  /* 0x00000404081b7981 */ /* 0x000ea4000c1e1900 */
[----:B--2---:R-:W-:-:S07]  /*1820*/  IMAD.IADD R27, R27, 0x1, -R0 ;  /* 0x000000011b1b7824 */ /* 0x004fce00078e0a00 */
.L_x_11693:
[----:B------:R-:W-:Y:S01]  /*1830*/  ULDC.64 UR4, c[0x0][0xa10] ;  /* 0x0002840000047ab9 */ /* 0x000fe20000000a00 */
[----:B------:R-:W-:Y:S01]  /*1840*/  ULDC.64 UR6, c[0x0][0x208] ;  /* 0x0000820000067ab9 */ /* 0x000fe20000000a00 */
[----:B------:R-:W-:Y:S01]  /*1850*/  ISETP.NE.U32.AND P0, PT, RZ, UR4, PT ;  /* 0x00000004ff007c0c */ /* 0x000fe2000bf05070 */
[----:B------:R-:W2:Y:S03]  /*1860*/  LDC R8, c[0x0][0x448] ;  /* 0x00011200ff087b82 */ /* 0x000ea60000000800 */
[----:B------:R-:W-:Y:S01]  /*1870*/  ISETP.NE.AND.EX P0, PT, RZ, UR5, PT, P0 ;  /* 0x00000005ff007c0c */ /* 0x000fe2000bf05300 */
[----:B------:R-:W-:-:S12]  /*1880*/  ULDC.64 UR4, c[0x0][0xa30] ;  /* 0x00028c0000047ab9 */ /* 0x000fd80000000a00 */
[----:B-1----:R-:W1:Y:S02]  /*1890*/  @P0 LDC.64 R4, c[0x0][0xa10] ;  /* 0x00028400ff040b82 */ /* 0x002e640000000a00 */
[----:B-1----:R-:W-:-:S05]  /*18a0*/  @P0 IMAD.WIDE R4, R28, 0x4, R4 ;  /* 0x000000041c040825 */ /* 0x002fca00078e0204 */
        /* <DEDUP_REMOVED lines=8> */
[----:B--2---:R-:W-:Y:S01]  /*1930*/  ISETP.NE.AND P1, PT, R8, 0x1, PT ;  /* 0x000000010800780c */ /* 0x004fe20003f25270 */
[----:B------:R-:W-:Y:S01]  /*1940*/  IMAD R13, R109, 0xc0, RZ ;  /* 0x000000c06d0d7824 */ /* 0x000fe200078e02ff */
[----:B------:R-:W-:Y:S03]  /*1950*/  BSSY B0, `(.L_x_11694) ;  /* 0x0000039000007945 */ /* 0x000fe60003800000 */
[----:B-1----:R-:W-:Y:S01]  /*1960*/  VIADD R4, R13, 0xbf ;  /* 0x000000bf0d047836 */ /* 0x002fe20000000000 */
[----:B------:R1:W-:Y:S07]  /*1970*/  STL [R1+0x80], R13 ;  /* 0x0000800d01007387 */ /* 0x0003ee0000100800 */
[----:B------:R-:W2:Y:S01]  /*1980*/  @P1 LDC R9, c[0x0][0x44c] ;  /* 0x00011300ff091b82 */ /* 0x000ea20000000800 */
[----:B-1----:R-:W-:-:S07]  /*1990*/  IMAD.IADD R13, R27, 0x1, -R10 ;  /* 0x000000011b0d7824 */ /* 0x002fce00078e0a0a */
[----:B------:R-:W1:Y:S01]  /*19a0*/  @P1 LDC R5, c[0x0][0x450] ;  /* 0x00011400ff051b82 */ /* 0x000e620000000800 */
[----:B---3--:R-:W-:Y:S02]  /*19b0*/  @P0 IMAD.IADD R2, R3, 0x1, -R0 ;  /* 0x0000000103020824 */ /* 0x008fe400078e0a00 */
[----:B--2---:R-:W-:-:S04]  /*19c0*/  @P1 IMAD.HI.U32 R0, R4, R9, RZ ;  /* 0x0000000904001227 */ /* 0x004fc800078e00ff */
[----:B----4-:R-:W-:Y:S01]  /*19d0*/  IMAD.IADD R6, R13, 0x1, R2 ;  /* 0x000000010d067824 */ /* 0x010fe200078e0202 */
[----:B-1----:R-:W-:-:S03]  /*19e0*/  @P1 SHF.R.U32.HI R4, RZ, R5, R0 ;  /* 0x00000005ff041219 */ /* 0x002fc60000011600 */
[C---:B------:R-:W-:Y:S01]  /*19f0*/  VIADD R0, R6.reuse, 0x8f ;  /* 0x0000008f06007836 */ /* 0x040fe20000000000 */
[----:B------:R-:W-:Y:S01]  /*1a00*/  IADD3 R3, R6, 0x90, -R12 ;  /* 0x0000009006037810 */ /* 0x000fe20007ffe80c */
[----:B------:R1:W-:Y:S01]  /*1a10*/  STL [R1+0x3c], R6 ;  /* 0x00003c0601007387 */ /* 0x0003e20000100800 */
[----:B0-----:R-:W-:Y:S01]  /*1a20*/  LOP3.LUT R12, R11, 0xff, RZ, 0xc0, !PT ;  /* 0x000000ff0b0c7812 */ /* 0x001fe200078ec0ff */
[----:B------:R-:W-:-:S04]  /*1a30*/  IMAD.HI R0, R0, 0x38e38e39, RZ ;  /* 0x38e38e3900007827 */ /* 0x000fc800078e02ff */
[----:B------:R-:W-:Y:S01]  /*1a40*/  IMAD.IADD R4, R3, 0x1, R4 ;  /* 0x0000000103047824 */ /* 0x000fe200078e0204 */
[----:B------:R-:W-:Y:S01]  /*1a50*/  SHF.R.U32.HI R3, RZ, 0x1f, R0 ;  /* 0x0000001fff037819 */ /* 0x000fe20000011600 */
[----:B------:R0:W-:Y:S02]  /*1a60*/  STL [R1+0xac], R12 ;  /* 0x0000ac0c01007387 */ /* 0x0001e40000100800 */
[----:B------:R-:W-:Y:S01]  /*1a70*/  IMAD.HI R4, R4, 0x38e38e39, RZ ;  /* 0x38e38e3904047827 */ /* 0x000fe200078e02ff */
[----:B-1----:R-:W-:Y:S02]  /*1a80*/  SHF.R.U32.HI R6, RZ, 0x10, R11 ;  /* 0x00000010ff067819 */ /* 0x002fe4000001160b */
[----:B------:R-:W-:Y:S01]  /*1a90*/  LEA.HI.SX32 R114, R0, R3, 0x1b ;  /* 0x0000000300727211 */ /* 0x000fe200078fdaff */
[----:B------:R-:W-:Y:S01]  /*1aa0*/  IMAD.MOV.U32 R0, RZ, RZ, RZ ;  /* 0x000000ffff007224 */ /* 0x000fe200078e00ff */
[----:B------:R-:W-:Y:S01]  /*1ab0*/  SHF.R.U32.HI R5, RZ, 0x1f, R4 ;  /* 0x0000001fff057819 */ /* 0x000fe20000011604 */
[----:B------:R0:W-:Y:S03]  /*1ac0*/  STL [R1+0x94], R6 ;  /* 0x0000940601007387 */ /* 0x0001e60000100800 */
        /* <DEDUP_REMOVED lines=33> */
.L_x_11695:
[----:B------:R-:W-:Y:S05]  /*1ce0*/  BSYNC B0 ;  /* 0x0000000000007941 */ /* 0x000fea0003800000 */
.L_x_11694:
        /* <DEDUP_REMOVED lines=37> */
.L_x_11698:
[----:B------:R-:W-:Y:S05]  /*1f40*/  BSYNC B6 ;  /* 0x0000000000067941 */ /* 0x000fea0003800000 */
.L_x_11697:
        /* <DEDUP_REMOVED lines=20> */
.L_x_11700:
[----:B------:R-:W-:Y:S05]  /*2090*/  BSYNC B6 ;  /* 0x0000000000067941 */ /* 0x000fea0003800000 */
.L_x_11699:
[----:B------:R-:W0:Y:S01]  /*20a0*/  S2R R20, SR_TID.X ;  /* 0x0000000000147919 */ /* 0x000e220000002100 */
[----:B------:R-:W-:Y:S01]  /*20b0*/  ULDC.64 UR4, c[0x0][0x9f8] ;  /* 0x00027e0000047ab9 */ /* 0x000fe20000000a00 */
[----:B------:R-:W-:Y:S01]  /*20c0*/  IMAD.MOV.U32 R0, RZ, RZ, R28 ;  /* 0x000000ffff007224 */ /* 0x000fe200078e001c */
[----:B------:R-:W-:Y:S01]  /*20d0*/  ISETP.NE.U32.AND P0, PT, RZ, UR4, PT ;  /* 0x00000004ff007c0c */ /* 0x000fe2000bf05070 */
[----:B------:R-:W-:Y:S01]  /*20e0*/  ULDC.64 UR6, c[0x0][0x208] ;  /* 0x0000820000067ab9 */ /* 0x000fe20000000a00 */
[----:B------:R-:W2:Y:S01]  /*20f0*/  LDL.64 R12, [R1+0x30] ;  /* 0x00003000010c7983 */ /* 0x000ea20000100a00 */
[----:B------:R-:W1:Y:S01]  /*2100*/  LDC.64 R32, c[0x0][0x300] ;  /* 0x0000c000ff207b82 */ /* 0x000e620000000a00 */
[----:B------:R-:W-:Y:S02]  /*2110*/  ISETP.NE.AND.EX P0, PT, RZ, UR5, PT, P0 ;  /* 0x00000005ff007c0c */ /* 0x000fe4000bf05300 */
[----:B------:R-:W3:Y:S04]  /*2120*/  LDL.64 R42, [R1+0x30] ;  /* 0x00003000012a7983 */ /* 0x000ee80000100a00 */
[----:B------:R-:W4:Y:S01]  /*2130*/  LDL.64 R36, [R1+0x48] ;  /* 0x0000480001247983 */ /* 0x000f220000100a00 */
[----:B------:R-:W-:Y:S01]  /*2140*/  IMAD.IADD R78, R78, 0x1, R27 ;  /* 0x000000014e4e7824 */ /* 0x000fe200078e021b */
[----:B------:R-:W-:Y:S01]  /*2150*/  SHF.R.S32.HI R38, RZ, 0x1f, R23 ;  /* 0x0000001fff267819 */ /* 0x000fe20000011417 */
[----:B------:R-:W4:Y:S04]  /*2160*/  LDC.64 R70, c[0x0][0x408] ;  /* 0x00010200ff467b82 */ /* 0x000f280000000a00 */
[----:B------:R-:W-:-:S04]  /*2170*/  @P0 IADD3 R4, P1, R30, UR4, RZ ;  /* 0x000000041e040c10 */ /* 0x000fc8000ff3e0ff */
[----:B------:R-:W-:Y:S01]  /*2180*/  @P0 IADD3.X R5, R29, UR5, RZ, P1, !PT ;  /* 0x000000051d050c10 */ /* 0x000fe20008ffe4ff */
[----:B------:R-:W-:Y:S01]  /*2190*/  ULDC.64 UR4, c[0x0][0xa08] ;  /* 0x0002820000047ab9 */ /* 0x000fe20000000a00 */
[----:B------:R-:W4:Y:S03]  /*21a0*/  LDC.64 R76, c[0x0][0x3f8] ;  /* 0x0000fe00ff4c7b82 */ /* 0x000f260000000a00 */
[----:B------:R0:W4:Y:S02]  /*21b0*/  @P0 LDG.E R0, desc[UR6][R4.64] ;  /* 0x0000000604000981 */ /* 0x000124000c1e1900 */
[----:B0-----:R-:W-:-:S05]  /*21c0*/  VIADD R8, R20, 0xffffff80 ;  /* 0xffffff8014087836 */ /* 0x001fca0000000000 */
[----:B------:R-:W-:-:S04]  /*21d0*/  SHF.R.S32.HI R9, RZ, 0x1f, R8 ;  /* 0x0000001fff097819 */ /* 0x000fc80000011408 */
[----:B------:R-:W-:-:S04]  /*21e0*/  LEA.HI R9, R9, R8, RZ, 0x2 ;  /* 0x0000000809097211 */ /* 0x000fc800078f10ff */
[--C-:B------:R-:W-:Y:S02]  /*21f0*/  SHF.R.S32.HI R21, RZ, 0x2, R9.reuse ;  /* 0x00000002ff157819 */ /* 0x100fe40000011409 */
[----:B------:R-:W-:-:S04]  /*2200*/  SHF.R.S32.HI R4, RZ, 0x1f, R9 ;  /* 0x0000001fff047819 */ /* 0x000fc80000011409 */
[----:B------:R-:W-:-:S04]  /*2210*/  LEA.HI R8, R4, R21, RZ, 0x2 ;  /* 0x0000001504087211 */ /* 0x000fc800078f10ff */
[----:B------:R-:W-:-:S05]  /*2220*/  LOP3.LUT R8, R8, 0xfffffffc, RZ, 0xc0, !PT ;  /* 0xfffffffc08087812 */ /* 0x000fca00078ec0ff */
[----:B------:R-:W-:Y:S02]  /*2230*/  IMAD.IADD R21, R21, 0x1, -R8 ;  /* 0x0000000115157824 */ /* 0x000fe400078e0a08 */
[----:B------:R-:W4:Y:S01]  /*2240*/  LDL.64 R8, [R1+0x48] ;  /* 0x0000480001087983 */ /* 0x000f220000100a00 */
[----:B------:R-:W-:Y:S01]  /*2250*/  SHF.R.S32.HI R11, RZ, 0x1f, R78 ;  /* 0x0000001fff0b7819 */ /* 0x000fe2000001144e */
[----:B-1----:R-:W-:-:S04]  /*2260*/  IMAD.WIDE.U32 R6, R78, R32, RZ ;  /* 0x000000204e067225 */ /* 0x002fc800078e00ff */
[----:B------:R-:W-:Y:S01]  /*2270*/  IMAD R3, R11, R32, RZ ;  /* 0x000000200b037224 */ /* 0x000fe200078e02ff */
[----:B------:R-:W-:-:S03]  /*2280*/  ISETP.NE.U32.AND P0, PT, RZ, UR4, PT ;  /* 0x00000004ff007c0c */ /* 0x000fc6000bf05070 */
[----:B------:R-:W-:Y:S01]  /*2290*/  IMAD R3, R78, R33, R3 ;  /* 0x000000214e037224 */ /* 0x000fe200078e0203 */
[----:B------:R-:W-:Y:S02]  /*22a0*/  SHF.R.U32.HI R40, RZ, 0x7, R20 ;  /* 0x00000007ff287819 */ /* 0x000fe40000011614 */
[----:B------:R-:W-:Y:S01]  /*22b0*/  LOP3.LUT R22, R22, 0xfffffffd, RZ, 0xc0, !PT ;  /* 0xfffffffd16167812 */ /* 0x000fe200078ec0ff */
[----:B--2---:R-:W0:Y:S01]  /*22c0*/  LDC R13, c[0x0][0x3f4] ;  /* 0x0000fd00ff0d7b82 */ /* 0x004e220000000800 */
[----:B---3--:R-:W-:-:S05]  /*22d0*/  IMAD.MOV.U32 R42, RZ, RZ, R12 ;  /* 0x000000ffff2a7224 */ /* 0x008fca00078e000c */
[----:B------:R-:W-:-:S05]  /*22e0*/  SHF.R.S32.HI R43, RZ, 0x1f, R42 ;  /* 0x0000001fff2b7819 */ /* 0x000fca000001142a */
[----:B------:R-:W-:Y:S04]  /*22f0*/  STL [R1+0x34], R43 ;  /* 0x0000342b01007387 */ /* 0x000fe80000100800 */
[----:B------:R-:W2:Y:S01]  /*2300*/  LDL R44, [R1+0x50] ;  /* 0x00005000012c7983 */ /* 0x000ea20000100800 */
[----:B----4-:R-:W-:-:S05]  /*2310*/  IMAD.MOV.U32 R36, RZ, RZ, R8 ;  /* 0x000000ffff247224 */ /* 0x010fca00078e0008 */
[----:B------:R-:W-:-:S05]  /*2320*/  SHF.R.S32.HI R37, RZ, 0x1f, R36 ;  /* 0x0000001fff257819 */ /* 0x000fca0000011424 */
[----:B------:R1:W-:Y:S04]  /*2330*/  STL [R1+0x4c], R37 ;  /* 0x00004c2501007387 */ /* 0x0003e80000100800 */
[----:B------:R-:W3:Y:S04]  /*2340*/  LDL R39, [R1+0x54] ;  /* 0x0000540001277983 */ /* 0x000ee80000100800 */
[----:B------:R-:W4:Y:S01]  /*2350*/  LDL R41, [R1+0x58] ;  /* 0x0000580001297983 */ /* 0x000f220000100800 */
[----:B------:R-:W-:Y:S01]  /*2360*/  IMAD.IADD R7, R7, 0x1, R3 ;  /* 0x0000000107077824 */ /* 0x000fe200078e0203 */
[----:B------:R-:W-:Y:S01]  /*2370*/  ISETP.NE.AND.EX P0, PT, RZ, UR5, PT, P0 ;  /* 0x00000005ff007c0c */ /* 0x000fe2000bf05300 */
[----:B------:R-:W-:Y:S01]  /*2380*/  ULDC.64 UR4, c[0x0][0x308] ;  /* 0x0000c20000047ab9 */ /* 0x000fe20000000a00 */
[----:B------:R-:W-:Y:S01]  /*2390*/  SHF.R.S32.HI R3, RZ, 0x1f, R0 ;  /* 0x0000001fff037819 */ /* 0x000fe20000011400 */
[----:B------:R-:W-:Y:S01]  /*23a0*/  IMAD.WIDE.U32 R4, R26, UR4, R6 ;  /* 0x000000041a047c25 */ /* 0x000fe2000f8e0006 */
[----:B------:R-:W-:-:S02]  /*23b0*/  ISETP.NE.AND P6, PT, R40, 0x1, PT ;  /* 0x000000012800780c */ /* 0x000fc40003fc5270 */
[----:B------:R-:W-:Y:S01]  /*23c0*/  SEL R89, R3, RZ, !P0 ;  /* 0x000000ff03597207 */ /* 0x000fe20004000000 */
[----:B------:R-:W-:Y:S01]  /*23d0*/  IMAD R5, R26, UR5, R5 ;  /* 0x000000051a057c24 */ /* 0x000fe2000f8e0205 */
[----:B------:R-:W-:Y:S01]  /*23e0*/  ULDC.64 UR4, c[0x0][0x310] ;  /* 0x0000c40000047ab9 */ /* 0x000fe20000000a00 */
[----:B------:R-:W-:Y:S02]  /*23f0*/  SEL R27, R0, RZ, !P0 ;  /* 0x000000ff001b7207 */ /* 0x000fe40004000000 */
[----:B------:R-:W-:-:S03]  /*2400*/  IMAD R0, R89, UR4, RZ ;  /* 0x0000000459007c24 */ /* 0x000fc6000f8e02ff */
[----:B------:R-:W-:-:S04]  /*2410*/  IMAD.WIDE.U32 R28, R27, UR4, R4 ;  /* 0x000000041b1c7c25 */ /* 0x000fc8000f8e0004 */
[----:B------:R-:W-:Y:S01]  /*2420*/  IMAD R3, R27, UR5, R0 ;  /* 0x000000051b037c24 */ /* 0x000fe2000f8e0200 */
[----:B------:R-:W-:Y:S05]  /*2430*/  @!P6 WARPSYNC.ALL ;  /* 0x000000000000e948 */ /* 0x000fea0003800000 */
[----:B------:R-:W-:Y:S01]  /*2440*/  VIADD R0, R42, 0x10 ;  /* 0x000000102a007836 */ /* 0x000fe20000000000 */
[----:B------:R-:W-:Y:S01]  /*2450*/  ULDC.64 UR4, c[0x0][0x330] ;  /* 0x0000cc0000047ab9 */ /* 0x000fe20000000a00 */
[----:B------:R-:W-:Y:S01]  /*2460*/  IMAD R6, R38, R32, RZ ;  /* 0x0000002026067224 */ /* 0x000fe200078e02ff */
[----:B------:R-:W-:Y:S01]  /*2470*/  ULDC.64 UR6, c[0x0][0x338] ;  /* 0x0000ce0000067ab9 */ /* 0x000fe20000000a00 */
[----:B------:R-:W-:Y:S01]  /*2480*/  IMAD.WIDE.U32 R30, R26, UR4, R42 ;  /* 0x000000041a1e7c25 */ /* 0x000fe2000f8e002a */
[----:B------:R-:W-:-:S02]  /*2490*/  ULDC UR4, c[0x0][0x2f4] ;  /* 0x0000bd0000047ab9 */ /* 0x000fc40000000800 */
[----:B------:R-:W-:Y:S01]  /*24a0*/  ISETP.GE.AND P1, PT, R0, UR4, PT ;  /* 0x0000000400007c0c */ /* 0x000fe2000bf26270 */
[----:B------:R-:W-:Y:S01]  /*24b0*/  IMAD.WIDE.U32 R4, R23, R32, R42 ;  /* 0x0000002017047225 */ /* 0x000fe200078e002a */
[----:B------:R-:W-:-:S03]  /*24c0*/  ISETP.GE.AND P0, PT, R42, UR4, PT ;  /* 0x000000042a007c0c */ /* 0x000fc6000bf06270 */
[----:B------:R-:W-:Y:S01]  /*24d0*/  IMAD R90, R23, R33, R6 ;  /* 0x00000021175a7224 */ /* 0x000fe200078e0206 */
[----:B------:R-:W-:Y:S02]  /*24e0*/  SEL R6, RZ, 0xffffffff, P1 ;  /* 0xffffffffff067807 */ /* 0x000fe40000800000 */
[----:B------:R-:W-:Y:S02]  /*24f0*/  IADD3 R91, P1, R28, R4, RZ ;  /* 0x000000041c5b7210 */ /* 0x000fe40007f3e0ff */
[----:B------:R-:W-:Y:S02]  /*2500*/  SEL R4, RZ, 0x1, P0 ;  /* 0x00000001ff047807 */ /* 0x000fe40000000000 */
[----:B------:R-:W-:Y:S01]  /*2510*/  LOP3.LUT P0, RZ, R21, 0x2, RZ, 0xc0, !PT ;  /* 0x0000000215ff7812 */ /* 0x000fe2000780c0ff */
[----:B------:R-:W-:Y:S02]  /*2520*/  IMAD.SHL.U32 R7, R6, 0x2, RZ ;  /* 0x0000000206077824 */ /* 0x000fe400078e00ff */
[----:B------:R-:W-:-:S03]  /*2530*/  IMAD.IADD R3, R29, 0x1, R3 ;  /* 0x000000011d037824 */ /* 0x000fc600078e0203 */
[----:B------:R-:W-:Y:S01]  /*2540*/  LOP3.LUT R7, R7, 0x2, R4, 0xe2, !PT ;  /* 0x0000000207077812 */ /* 0x000fe200078ee204 */
[C---:B------:R-:W-:Y:S01]  /*2550*/  VIADD R4, R42.reuse, 0x20 ;  /* 0x000000202a047836 */ /* 0x040fe20000000000 */
[----:B------:R-:W-:Y:S01]  /*2560*/  IADD3.X R90, R3, R5, R90, P1, !PT ;  /* 0x00000005035a7210 */ /* 0x000fe20000ffe45a */
[----:B------:R-:W-:Y:S02]  /*2570*/  VIADD R5, R42, 0x30 ;  /* 0x000000302a057836 */ /* 0x000fe40000000000 */
[----:B------:R-:W-:Y:S02]  /*2580*/  IMAD R8, R38, R70, RZ ;  /* 0x0000004626087224 */ /* 0x000fe400078e02ff */
[----:B------:R-:W-:Y:S01]  /*2590*/  @P0 LOP3.LUT R22, R22, 0x2, RZ, 0xfc, !PT ;  /* 0x0000000216160812 */ /* 0x000fe200078efcff */
[----:B------:R-:W-:Y:S01]  /*25a0*/  VIADD R6, R42, 0x40 ;  /* 0x000000402a067836 */ /* 0x000fe20000000000 */
[----:B------:R-:W-:Y:S02]  /*25b0*/  ISETP.GE.AND P0, PT, R4, UR4, PT ;  /* 0x0000000404007c0c */ /* 0x000fe4000bf06270 */
[----:B------:R-:W-:Y:S01]  /*25c0*/  ISETP.GE.AND P1, PT, R5, UR4, PT ;  /* 0x0000000405007c0c */ /* 0x000fe2000bf26270 */
[----:B------:R-:W-:Y:S01]  /*25d0*/  IMAD R15, R23, R71, R8 ;  /* 0x00000047170f7224 */ /* 0x000fe200078e0208 */
[----:B------:R-:W-:-:S02]  /*25e0*/  SEL R8, RZ, 0x4, P0 ;  /* 0x00000004ff087807 */ /* 0x000fc40000000000 */
[----:B------:R-:W-:Y:S02]  /*25f0*/  SEL R9, RZ, 0x8, P1 ;  /* 0x00000008ff097807 */ /* 0x000fe40000800000 */
[----:B------:R-:W-:Y:S01]  /*2600*/  ISETP.GE.AND P0, PT, R6, UR4, PT ;  /* 0x0000000406007c0c */ /* 0x000fe2000bf06270 */
[-C--:B------:R-:W-:Y:S01]  /*2610*/  IMAD.WIDE.U32 R34, R23, R70.reuse, R42 ;  /* 0x0000004617227225 */ /* 0x080fe200078e002a */
[----:B------:R-:W-:Y:S02]  /*2620*/  LOP3.LUT R7, R9, R7, R8, 0xfe, !PT ;  /* 0x0000000709077212 */ /* 0x000fe400078efe08 */
[----:B------:R-:W-:Y:S01]  /*2630*/  SEL R12, RZ, 0x10, P0 ;  /* 0x00000010ff0c7807 */ /* 0x000fe20000000000 */
[----:B------:R-:W-:Y:S01]  /*2640*/  IMAD.WIDE.U32 R68, R23, R70, R36 ;  /* 0x0000004617447225 */ /* 0x000fe200078e0024 */
[-C--:B0-----:R-:W-:Y:S02]  /*2650*/  ISETP.GE.AND P0, PT, R42, R13.reuse, PT ;  /* 0x0000000d2a00720c */ /* 0x081fe40003f06270 */
[-C--:B------:R-:W-:Y:S01]  /*2660*/  ISETP.GE.AND P2, PT, R4, R13.reuse, PT ;  /* 0x0000000d0400720c */ /* 0x080fe20003f46270 */
[----:B------:R-:W-:Y:S01]  /*2670*/  IMAD R31, R26, UR5, R31 ;  /* 0x000000051a1f7c24 */ /* 0x000fe2000f8e021f */
[----:B------:R-:W-:Y:S01]  /*2680*/  LOP3.LUT R12, R7, R12, RZ, 0xfc, !PT ;  /* 0x0000000c070c7212 */ /* 0x000fe200078efcff */
[----:B------:R-:W-:Y:S01]  /*2690*/  IMAD R89, R89, UR6, RZ ;  /* 0x0000000659597c24 */ /* 0x000fe2000f8e02ff */
[----:B------:R-:W-:Y:S01]  /*26a0*/  ISETP.GE.AND P1, PT, R0, R13, PT ;  /* 0x0000000d0000720c */ /* 0x000fe20003f26270 */
[----:B------:R-:W-:Y:S01]  /*26b0*/  IMAD.IADD R35, R35, 0x1, R15 ;  /* 0x0000000123237824 */ /* 0x000fe200078e020f */
[----:B------:R-:W-:Y:S01]  /*26c0*/  SEL R7, R13, RZ, P0 ;  /* 0x000000ff0d077207 */ /* 0x000fe20000000000 */
[----:B------:R-:W-:Y:S01]  /*26d0*/  IMAD.IADD R69, R15, 0x1, R69 ;  /* 0x000000010f457824 */ /* 0x000fe200078e0245 */
[C---:B------:R-:W-:Y:S01]  /*26e0*/  SEL R15, R13.reuse, RZ, P2 ;  /* 0x000000ff0d0f7207 */ /* 0x040fe20001000000 */
[----:B------:R-:W-:Y:S01]  /*26f0*/  IMAD R8, R38, R76, RZ ;  /* 0x0000004c26087224 */ /* 0x000fe200078e02ff */
[----:B------:R-:W-:Y:S01]  /*2700*/  SEL R9, R13, RZ, P1 ;  /* 0x000000ff0d097207 */ /* 0x000fe20000800000 */
[----:B------:R-:W-:-:S02]  /*2710*/  IMAD R89, R27, UR7, R89 ;  /* 0x000000071b597c24 */ /* 0x000fc4000f8e0259 */
[----:B------:R-:W-:-:S04]  /*2720*/  IMAD.WIDE.U32 R30, R27, UR6, R30 ;  /* 0x000000061b1e7c25 */ /* 0x000fc8000f8e001e */
[C---:B------:R-:W-:Y:S02]  /*2730*/  IMAD R27, R23.reuse, R77, R8 ;  /* 0x0000004d171b7224 */ /* 0x040fe400078e0208 */
[----:B------:R-:W-:Y:S02]  /*2740*/  IMAD.IADD R8, R42, 0x1, R7 ;  /* 0x000000012a087824 */ /* 0x000fe400078e0207 */
[----:B------:R-:W-:-:S04]  /*2750*/  IMAD.WIDE.U32 R72, R23, R76, R42 ;  /* 0x0000004c17487225 */ /* 0x000fc800078e002a */
[----:B------:R-:W-:-:S04]  /*2760*/  IMAD.WIDE.U32 R74, R23, R76, R36 ;  /* 0x0000004c174a7225 */ /* 0x000fc800078e0024 */
[----:B------:R-:W-:Y:S02]  /*2770*/  IMAD.IADD R20, R4, 0x1, R15 ;  /* 0x0000000104147824 */ /* 0x000fe400078e020f */
[----:B------:R-:W-:Y:S01]  /*2780*/  IMAD.IADD R14, R0, 0x1, R9 ;  /* 0x00000001000e7824 */ /* 0x000fe200078e0209 */
[----:B------:R-:W-:Y:S01]  /*2790*/  SHF.R.S32.HI R9, RZ, 0x1f, R8 ;  /* 0x0000001fff097819 */ /* 0x000fe20000011408 */
[----:B------:R-:W-:Y:S02]  /*27a0*/  IMAD.IADD R73, R73, 0x1, R27 ;  /* 0x0000000149497824 */ /* 0x000fe400078e021b */
[----:B------:R-:W-:Y:S01]  /*27b0*/  IMAD.IADD R75, R27, 0x1, R75 ;  /* 0x000000011b4b7824 */ /* 0x000fe200078e024b */
[----:B------:R-:W-:Y:S02]  /*27c0*/  SHF.R.S32.HI R27, RZ, 0x1f, R20 ;  /* 0x0000001fff1b7819 */ /* 0x000fe40000011414 */
[----:B------:R-:W-:Y:S02]  /*27d0*/  SHF.R.S32.HI R15, RZ, 0x1f, R14 ;  /* 0x0000001fff0f7819 */ /* 0x000fe4000001140e */
[----:B------:R-:W-:-:S02]  /*27e0*/  LEA.HI R7, R9, R8, RZ, 0x3 ;  /* 0x0000000809077211 */ /* 0x000fc400078f18ff */
[----:B------:R-:W-:Y:S02]  /*27f0*/  LEA.HI R10, R9, R8, RZ, 0x5 ;  /* 0x00000008090a7211 */ /* 0x000fe400078f28ff */
[CC--:B------:R-:W-:Y:S02]  /*2800*/  LEA.HI R9, R27.reuse, R20.reuse, RZ, 0x3 ;  /* 0x000000141b097211 */ /* 0x0c0fe400078f18ff */
[----:B------:R-:W-:Y:S02]  /*2810*/  LOP3.LUT R22, R22, 0xfffffffe, RZ, 0xc0, !PT ;  /* 0xfffffffe16167812 */ /* 0x000fe400078ec0ff */
[----:B------:R-:W-:Y:S02]  /*2820*/  LEA.HI R20, R27, R20, RZ, 0x5 ;  /* 0x000000141b147211 */ /* 0x000fe400078f28ff */
[CC--:B------:R-:W-:Y:S02]  /*2830*/  LEA.HI R8, R15.reuse, R14.reuse, RZ, 0x3 ;  /* 0x0000000e0f087211 */ /* 0x0c0fe400078f18ff */
[----:B------:R-:W-:-:S02]  /*2840*/  LEA.HI R15, R15, R14, RZ, 0x5 ;  /* 0x0000000e0f0f7211 */ /* 0x000fc400078f28ff */
[----:B------:R-:W-:Y:S02]  /*2850*/  @P2 LOP3.LUT R22, R22, 0x1, RZ, 0xfc, !PT ;  /* 0x0000000116162812 */ /* 0x000fe400078efcff */
[----:B------:R-:W-:Y:S02]  /*2860*/  SHF.R.S32.HI R14, RZ, 0x5, R10 ;  /* 0x00000005ff0e7819 */ /* 0x000fe4000001140a */
[----:B------:R-:W-:Y:S01]  /*2870*/  SHF.R.S32.HI R36, RZ, 0x5, R20 ;  /* 0x00000005ff247819 */ /* 0x000fe20000011414 */
[----:B------:R-:W-:Y:S01]  /*2880*/  VIADD R82, R42, 0x50 ;  /* 0x000000502a527836 */ /* 0x000fe20000000000 */
[----:B-1---5:R-:W-:Y:S02]  /*2890*/  SHF.R.S32.HI R37, RZ, 0x1f, R107 ;  /* 0x0000001fff257819 */ /* 0x022fe4000001146b */
[----:B------:R-:W-:Y:S02]  /*28a0*/  IADD3 R78, P2, R23, R78, RZ ;  /* 0x0000004e174e7210 */ /* 0x000fe40007f5e0ff */
[----:B------:R-:W-:-:S03]  /*28b0*/  SHF.R.S32.HI R26, RZ, 0x5, R15 ;  /* 0x00000005ff1a7819 */ /* 0x000fc6000001140f */
[----:B------:R-:W-:Y:S01]  /*28c0*/  IMAD.X R79, R38, 0x1, R11, P2 ;  /* 0x00000001264f7824 */ /* 0x000fe200010e060b */
[----:B------:R-:W-:-:S04]  /*28d0*/  ISETP.GE.AND P2, PT, R82, UR4, PT ;  /* 0x0000000452007c0c */ /* 0x000fc8000bf46270 */
[----:B------:R-:W-:Y:S01]  /*28e0*/  SEL R11, RZ, 0x20, P2 ;  /* 0x00000020ff0b7807 */ /* 0x000fe20001000000 */
[----:B------:R-:W-:Y:S01]  /*28f0*/  IMAD R95, R71, 0x90, RZ ;  /* 0x00000090475f7824 */ /* 0x000fe200078e02ff */
[----:B------:R-:W-:Y:S01]  /*2900*/  LOP3.LUT R81, R7, 0xfffffff8, RZ, 0xc0, !PT ;  /* 0xfffffff807517812 */ /* 0x000fe200078ec0ff */
[----:B------:R-:W-:Y:S01]  /*2910*/  IMAD.WIDE.U32 R34, R107, R70, R34 ;  /* 0x000000466b227225 */ /* 0x000fe200078e0022 */
[----:B------:R-:W-:-:S03]  /*2920*/  LOP3.LUT R80, R8, 0xfffffff8, RZ, 0xc0, !PT ;  /* 0xfffffff808507812 */ /* 0x000fc600078ec0ff */
[----:B------:R-:W-:-:S04]  /*2930*/  IMAD.WIDE.U32 R68, R107, R70, R68 ;  /* 0x000000466b447225 */ /* 0x000fc800078e0044 */
[----:B------:R-:W-:-:S04]  /*2940*/  IMAD.WIDE.U32 R72, R107, R76, R72 ;  /* 0x0000004c6b487225 */ /* 0x000fc800078e0048 */
[----:B------:R-:W-:Y:S01]  /*2950*/  IMAD.WIDE.U32 R74, R107, R76, R74 ;  /* 0x0000004c6b4a7225 */ /* 0x000fe200078e004a */
[----:B------:R-:W-:-:S03]  /*2960*/  SHF.R.S32.HI R103, RZ, 0x1f, R81 ;  /* 0x0000001fff677819 */ /* 0x000fc60000011451 */
[----:B------:R-:W-:Y:S01]  /*2970*/  IMAD.SHL.U32 R110, R13, 0x2, RZ ;  /* 0x000000020d6e7824 */ /* 0x000fe200078e00ff */
[----:B------:R-:W-:Y:S01]  /*2980*/  SHF.R.S32.HI R102, RZ, 0x1f, R80 ;  /* 0x0000001fff667819 */ /* 0x000fe20000011450 */
[----:B------:R-:W-:Y:S02]  /*2990*/  VIADD R113, R40, 0x8 ;  /* 0x0000000828717836 */ /* 0x000fe40000000000 */
[----:B------:R-:W-:Y:S01]  /*29a0*/  IMAD.IADD R89, R31, 0x1, R89 ;  /* 0x000000011f597824 */ /* 0x000fe200078e0259 */
[C---:B--2---:R-:W-:Y:S02]  /*29b0*/  LOP3.LUT R27, R44.reuse, 0x18, R9, 0xf8, !PT ;  /* 0x000000182c1b7812 */ /* 0x044fe400078ef809 */
[C---:B------:R-:W-:Y:S02]  /*29c0*/  LOP3.LUT R10, R44.reuse, 0x18, R7, 0xf8, !PT ;  /* 0x000000182c0a7812 */ /* 0x040fe400078ef807 */
[----:B------:R-:W-:Y:S02]  /*29d0*/  LOP3.LUT R20, R44, 0x18, R8, 0xf8, !PT ;  /* 0x000000182c147812 */ /* 0x000fe400078ef808 */
[----:B---3--:R-:W-:-:S02]  /*29e0*/  LOP3.LUT R27, R27, R39, RZ, 0x3c, !PT ;  /* 0x000000271b1b7212 */ /* 0x008fc400078e3cff */
[----:B------:R-:W-:Y:S01]  /*29f0*/  LOP3.LUT R15, R10, R39, RZ, 0x3c, !PT ;  /* 0x000000270a0f7212 */ /* 0x000fe200078e3cff */
[----:B------:R-:W-:Y:S02]  /*2a00*/  IMAD R10, R37, R70, RZ ;  /* 0x00000046250a7224 */ /* 0x000fe400078e02ff */
[--C-:B----4-:R-:W-:Y:S02]  /*2a10*/  IMAD R36, R36, 0x1200, R41.reuse ;  /* 0x0000120024247824 */ /* 0x110fe400078e0229 */
[----:B------:R-:W-:Y:S02]  /*2a20*/  IMAD R14, R14, 0x1200, R41 ;  /* 0x000012000e0e7824 */ /* 0x000fe400078e0229 */
[----:B------:R-:W-:Y:S02]  /*2a30*/  IMAD.IADD R104, R36, 0x1, R27 ;  /* 0x0000000124687824 */ /* 0x000fe400078e021b */
[----:B------:R-:W-:Y:S02]  /*2a40*/  IMAD R27, R107, R71, R10 ;  /* 0x000000476b1b7224 */ /* 0x000fe400078e020a */
[----:B------:R-:W-:-:S02]  /*2a50*/  IMAD R10, R37, R76, RZ ;  /* 0x0000004c250a7224 */ /* 0x000fc400078e02ff */
[----:B------:R-:W-:Y:S01]  /*2a60*/  IMAD.IADD R106, R14, 0x1, R15 ;  /* 0x000000010e6a7824 */ /* 0x000fe200078e020f */
[----:B------:R-:W-:Y:S01]  /*2a70*/  LOP3.LUT R105, R20, R39, RZ, 0x3c, !PT ;  /* 0x0000002714697212 */ /* 0x000fe200078e3cff */
[----:B------:R-:W-:Y:S01]  /*2a80*/  IMAD R15, R33, 0x90, RZ ;  /* 0x00000090210f7824 */ /* 0x000fe200078e02ff */
[----:B------:R-:W-:Y:S01]  /*2a90*/  LOP3.LUT R20, R12, R11, RZ, 0xfc, !PT ;  /* 0x0000000b0c147212 */ /* 0x000fe200078efcff */
[----:B------:R-:W-:Y:S01]  /*2aa0*/  IMAD.WIDE.U32 R32, R32, 0x90, RZ ;  /* 0x0000009020207825 */ /* 0x000fe200078e00ff */
[----:B------:R-:W-:-:S03]  /*2ab0*/  LOP3.LUT R11, R12, 0x1, RZ, 0xc0, !PT ;  /* 0x000000010c0b7812 */ /* 0x000fc600078ec0ff */
[----:B------:R-:W-:Y:S01]  /*2ac0*/  IMAD R37, R107, R77, R10 ;  /* 0x0000004d6b257224 */ /* 0x000fe200078e020a */
[----:B------:R-:W-:Y:S01]  /*2ad0*/  LOP3.LUT R10, R9, 0xfffffff8, RZ, 0xc0, !PT ;  /* 0xfffffff8090a7812 */ /* 0x000fe200078ec0ff */
[----:B------:R-:W-:Y:S02]  /*2ae0*/  IMAD R39, R77, 0x90, RZ ;  /* 0x000000904d277824 */ /* 0x000fe400078e02ff */
[----:B------:R-:W-:Y:S02]  /*2af0*/  IMAD R26, R26, 0x1200, R41 ;  /* 0x000012001a1a7824 */ /* 0x000fe400078e0229 */
[----:B------:R-:W-:Y:S01]  /*2b00*/  IMAD.WIDE.U32 R70, R70, 0x90, RZ ;  /* 0x0000009046467825 */ /* 0x000fe200078e00ff */
[----:B------:R-:W-:-:S03]  /*2b10*/  LOP3.LUT R12, R20, 0x2, RZ, 0xc0, !PT ;  /* 0x00000002140c7812 */ /* 0x000fc600078ec0ff */
[----:B------:R-:W-:Y:S01]  /*2b20*/  IMAD.WIDE.U32 R76, R76, 0x90, RZ ;  /* 0x000000904c4c7825 */ /* 0x000fe200078e00ff */
[C---:B------:R-:W-:Y:S02]  /*2b30*/  LOP3.LUT R13, R20.reuse, 0x4, RZ, 0xc0, !PT ;  /* 0x00000004140d7812 */ /* 0x040fe400078ec0ff */
[C---:B------:R-:W-:Y:S01]  /*2b40*/  LOP3.LUT R14, R20.reuse, 0x8, RZ, 0xc0, !PT ;  /* 0x00000008140e7812 */ /* 0x040fe200078ec0ff */
[----:B------:R-:W-:Y:S01]  /*2b50*/  IMAD.IADD R94, R33, 0x1, R15 ;  /* 0x00000001215e7824 */ /* 0x000fe200078e020f */
[----:B------:R-:W-:Y:S01]  /*2b60*/  LOP3.LUT R15, R20, 0x10, RZ, 0xc0, !PT ;  /* 0x00000010140f7812 */ /* 0x000fe200078ec0ff */
[----:B------:R-:W-:Y:S01]  /*2b70*/  IMAD.IADD R105, R26, 0x1, R105 ;  /* 0x000000011a697824 */ /* 0x000fe200078e0269 */
[----:B------:R-:W-:Y:S01]  /*2b80*/  SHF.R.S32.HI R101, RZ, 0x1f, R10 ;  /* 0x0000001fff657819 */ /* 0x000fe2000001140a */
[----:B------:R-:W-:Y:S01]  /*2b90*/  IMAD.IADD R95, R71, 0x1, R95 ;  /* 0x00000001475f7824 */ /* 0x000fe200078e025f */
[----:B------:R-:W-:Y:S01]  /*2ba0*/  LOP3.LUT R20, R20, 0x20, RZ, 0xc0, !PT ;  /* 0x0000002014147812 */ /* 0x000fe200078ec0ff */
[----:B------:R-:W-:-:S02]  /*2bb0*/  IMAD.IADD R100, R77, 0x1, R39 ;  /* 0x000000014d647824 */ /* 0x000fc400078e0227 */
[----:B------:R-:W-:Y:S02]  /*2bc0*/  IMAD.IADD R88, R35, 0x1, R27 ;  /* 0x0000000123587824 */ /* 0x000fe400078e021b */
[----:B------:R-:W-:Y:S02]  /*2bd0*/  IMAD.IADD R86, R27, 0x1, R69 ;  /* 0x000000011b567824 */ /* 0x000fe400078e0245 */
[----:B------:R-:W-:Y:S02]  /*2be0*/  IMAD.IADD R87, R73, 0x1, R37 ;  /* 0x0000000149577824 */ /* 0x000fe400078e0225 */
[----:B------:R-:W-:Y:S01]  /*2bf0*/  IMAD.IADD R84, R37, 0x1, R75 ;  /* 0x0000000125547824 */ /* 0x000fe200078e024b */
[----:B------:R-:W-:Y:S06]  /*2c00*/  @!P6 BAR.SYNC.DEFER_BLOCKING 0x9, 0x100 ;  /* 0x024400000000eb1d */ /* 0x000fec0000010000 */
.L_x_11756:
[----:B------:R-:W2:Y:S01]  /*2c10*/  LDL R26, [R1+0x88] ;  /* 0x00008800011a7983 */ /* 0x000ea20000100800 */
[----:B0-----:R-:W0:Y:S01]  /*2c20*/  LDC.64 R96, c[0x0][0x2e8] ;  /* 0x0000ba00ff607b82 */ /* 0x001e220000000a00 */
[----:B------:R-:W-:Y:S01]  /*2c30*/  VIADD R43, R24, 0xffffffff ;  /* 0xffffffff182b7836 */ /* 0x000fe20000000000 */
[----:B------:R-:W-:Y:S01]  /*2c40*/  LOP3.LUT P4, RZ, R21, 0x2, RZ, 0xc0, !PT ;  /* 0x0000000215ff7812 */ /* 0x000fe2000788c0ff */
[----:B------:R-:W-:Y:S05]  /*2c50*/  YIELD ;  /* 0x0000000000007946 */ /* 0x000fea0003800000 */
[----:B-1----:R-:W1:Y:S01]  /*2c60*/  LDC R108, c[0x0][0x3f4] ;  /* 0x0000fd00ff6c7b82 */ /* 0x002e620000000800 */
        /* <DEDUP_REMOVED lines=10> */
[----:B------:R-:W-:Y:S02]  /*2d10*/  LEA.HI.X R41, R27, R97, R36, 0x1, P3 ;  /* 0x000000611b297211 */ /* 0x000fe400018f0c24 */
[----:B-1----:R-:W-:Y:S01]  /*2d20*/  ISETP.GE.AND P3, PT, R108, 0x1, PT ;  /* 0x000000016c00780c */ /* 0x002fe20003f66270 */
[----:B--2---:R-:W-:-:S04]  /*2d30*/  IMAD R24, R18, 0x3600, R26 ;  /* 0x0000360012187824 */ /* 0x004fc800078e021a */
[C---:B------:R-:W-:Y:S02]  /*2d40*/  VIADD R26, R24.reuse, 0x10 ;  /* 0x00000010181a7836 */ /* 0x040fe40000000000 */
[C---:B------:R-:W-:Y:S02]  /*2d50*/  @P4 VIADD R26, R24.reuse, 0xfffffff0 ;  /* 0xfffffff0181a4836 */ /* 0x040fe40000000000 */
[----:B------:R-:W-:Y:S02]  /*2d60*/  IMAD R85, R24, 0x2, R25 ;  /* 0x0000000218557824 */ /* 0x000fe400078e0219 */
[----:B------:R-:W-:Y:S02]  /*2d70*/  IMAD.MOV.U32 R24, RZ, RZ, R43 ;  /* 0x000000ffff187224 */ /* 0x000fe400078e002b */
[----:B------:R-:W-:Y:S01]  /*2d80*/  IMAD R27, R26, 0x2, R25 ;  /* 0x000000021a1b7824 */ /* 0x000fe200078e0219 */
[----:B------:R-:W-:Y:S06]  /*2d90*/  @!P3 BRA `(.L_x_11702) ;  /* 0x0000003c0008b947 */ /* 0x000fec0003800000 */
        /* <DEDUP_REMOVED lines=75> */
.L_x_11705:
[----:B------:R-:W-:Y:S05]  /*3250*/  BSYNC B1 ;  /* 0x0000000000017941 */ /* 0x000fea0003800000 */
.L_x_11704:
        /* <DEDUP_REMOVED lines=39> */
[----:B------:R-:W-:-:S05]  /*34d0*/  IMAD.MOV.U32 R26, RZ, RZ, R97 ;  /* 0x000000ffff1a7224 */ /* 0x000fca00078e0061 */
[----:B------:R-:W-:Y:S02]  /*34e0*/  PRMT R122, R122, 0x5410, R26 ;  /* 0x000054107a7a7816 */ /* 0x000fe4000000001a */
[----:B--2---:R-:W-:-:S13]  /*34f0*/  ISETP.NE.AND P3, PT, R37, 0x3, PT ;  /* 0x000000032500780c */ /* 0x004fda0003f65270 */
[----:B------:R-:W-:Y:S05]  /*3500*/  @!P3 BRA `(.L_x_11706) ;  /* 0x000000000004b947 */ /* 0x000fea0003800000 */
[----:B------:R-:W-:Y:S01]  /*3510*/  BPT.TRAP 0x1 ;  /* 0x000000040000795c */ /* 0x000fe20000300000 */
.L_x_11706:
[----:B------:R-:W2:Y:S01]  /*3520*/  LDL R36, [R1+0x40] ;  /* 0x0000400001247983 */ /* 0x000ea20000100800 */
[----:B------:R-:W-:Y:S01]  /*3530*/  IMAD R26, R18, 0x8, R16 ;  /* 0x00000008121a7824 */ /* 0x000fe200078e0210 */
[----:B------:R-:W-:Y:S01]  /*3540*/  BSSY B1, `(.L_x_11707) ;  /* 0x0000004000017945 */ /* 0x000fe20003800000 */
[----:B--2---:R-:W-:-:S04]  /*3550*/  SHF.L.U32 R93, R36, 0x1f, RZ ;  /* 0x0000001f245d7819 */ /* 0x004fc800000006ff */
[----:B------:R-:W0:Y:S02]  /*3560*/  SYNCS.PHASECHK.TRANS64.TRYWAIT P5, [R26+URZ+0x31c90], R93 ;  /* 0x031c905d1a0075a7 */ /* 0x000e2400080a017f */
[----:B0-----:R-:W-:Y:S05]  /*3570*/  @!P5 BRA `(.L_x_11708) ;  /* 0x0000024000d0d947 */ /* 0x001fea0003800000 */
.L_x_12022:
[----:B------:R-:W-:Y:S05]  /*3580*/  BSYNC B1 ;  /* 0x0000000000017941 */ /* 0x000fea0003800000 */
.L_x_11707:
        /* <DEDUP_REMOVED lines=10> */
[----:B------:R-:W-:Y:S01]  /*3630*/  HADD2.F32 R62, -RZ, R37.H1_H1 ;  /* 0x30000025ff3e7230 */ /* 0x000fe20000004100 */
[--C-:B------:R-:W-:Y:S02]  /*3640*/  SHF.R.U64 R61, R96, 0x10, R97.reuse ;  /* 0x00000010603d7819 */ /* 0x100fe40000001261 */
        /* <DEDUP_REMOVED lines=9> */
[----:B------:R-:W-:Y:S02]  /*36e0*/  IMAD.MOV.U32 R67, RZ, RZ, R38 ;  /* 0x000000ffff437224 */ /* 0x000fe400078e0026 */
[-C--:B------:R-:W-:Y:S01]  /*36f0*/  FFMA.FTZ R37, R60, R63.reuse, -R37 ;  /* 0x0000003f3c257223 */ /* 0x080fe20000010825 */
[----:B------:R-:W-:Y:S02]  /*3700*/  HADD2.F32 R97, -RZ, R122.H1_H1 ;  /* 0x3000007aff617230 */ /* 0x000fe40000004100 */
[----:B------:R-:W-:Y:S01]  /*3710*/  FFMA.FTZ R60, R62, R63, R61 ;  /* 0x0000003f3e3c7223 */ /* 0x000fe2000001003d */
[----:B------:R-:W-:-:S02]  /*3720*/  HADD2.F32 R61, -RZ, R39.H1_H1 ;  /* 0x30000027ff3d7230 */ /* 0x000fc40000004100 */
[----:B------:R-:W-:Y:S02]  /*3730*/  HADD2.F32 R63, -RZ, R39.H0_H0 ;  /* 0x20000027ff3f7230 */ /* 0x000fe40000004100 */
[----:B------:R-:W-:Y:S02]  /*3740*/  HADD2.F32 R38, -RZ, R67.H1_H1 ;  /* 0x30000043ff267230 */ /* 0x000fe40000004100 */
[----:B------:R-:W-:Y:S01]  /*3750*/  FMUL.FTZ R62, R61, R96 ;  /* 0x000000603d3e7220 */ /* 0x000fe20000410000 */
[----:B------:R-:W-:-:S03]  /*3760*/  F2FP.F16.F32.PACK_AB R37, R60, R37 ;  /* 0x000000253c25723e */ /* 0x000fc600000000ff */
[C---:B------:R-:W-:Y:S01]  /*3770*/  FFMA.FTZ R39, R63.reuse, R66, -R62 ;  /* 0x000000423f277223 */ /* 0x040fe2000001083e */
[----:B------:R-:W-:Y:S01]  /*3780*/  FMUL.FTZ R62, R63, R96 ;  /* 0x000000603f3e7220 */ /* 0x000fe20000410000 */
[----:B------:R-:W-:Y:S02]  /*3790*/  HADD2.F32 R96, -RZ, R122.H0_H0 ;  /* 0x2000007aff607230 */ /* 0x000fe40000004100 */
        /* <DEDUP_REMOVED lines=8> */
[----:B------:R-:W-:Y:S01]  /*3820*/  FFMA.FTZ R61, R61, R66, R96 ;  /* 0x000000423d3d7223 */ /* 0x000fe20000010060 */
[----:B------:R-:W-:Y:S02]  /*3830*/  HADD2.F32 R66, -RZ, R67.H0_H0 ;  /* 0x20000043ff427230 */ /* 0x000fe40000004100 */
[-C--:B------:R-:W-:Y:S01]  /*3840*/  FMUL.FTZ R67, R38, R97.reuse ;  /* 0x0000006126437220 */ /* 0x080fe20000410000 */
[----:B------:R-:W-:Y:S01]  /*3850*/  HADD2.F32 R63, -RZ, R119.H0_H0 ;  /* 0x20000077ff3f7230 */ /* 0x000fe20000004100 */
[----:B------:R-:W-:Y:S01]  /*3860*/  F2FP.F16.F32.PACK_AB R36, R61, R36 ;  /* 0x000000243d24723e */ /* 0x000fe200000000ff */
[----:B------:R-:W-:-:S03]  /*3870*/  FMUL.FTZ R97, R66, R97 ;  /* 0x0000006142617220 */ /* 0x000fc60000410000 */
[-C--:B------:R-:W-:Y:S01]  /*3880*/  FFMA.FTZ R67, R66, R63.reuse, -R67 ;  /* 0x0000003f42437223 */ /* 0x080fe20000010843 */
[----:B------:R-:W-:-:S05]  /*3890*/  FFMA.FTZ R38, R38, R63, R97 ;  /* 0x0000003f26267223 */ /* 0x000fca0000010061 */
[----:B------:R-:W-:-:S07]  /*38a0*/  F2FP.F16.F32.PACK_AB R38, R38, R67 ;  /* 0x000000432626723e */ /* 0x000fce00000000ff */
.L_x_11713:
[----:B------:R-:W-:Y:S05]  /*38b0*/  BSYNC B2 ;  /* 0x0000000000027941 */ /* 0x000fea0003800000 */
.L_x_11712:
[----:B------:R-:W-:Y:S02]  /*38c0*/  ULDC.64 UR4, c[0x0][0x208] ;  /* 0x0000820000047ab9 */ /* 0x000fe40000000a00 */
[----:B------:R1:W-:Y:S03]  /*38d0*/  STG.E.128 desc[UR4][R40.64], R36 ;  /* 0x0000002428007986 */ /* 0x0003e6000c101d04 */
.L_x_11711:
[----:B------:R-:W-:Y:S05]  /*38e0*/  BSYNC B1 ;  /* 0x0000000000017941 */ /* 0x000fea0003800000 */
.L_x_11710:
        /* <DEDUP_REMOVED lines=8> */
[----:B------:R-:W-:Y:S01]  /*3970*/  SHF.R.U64 R60, R58, 0x10, R59 ;  /* 0x000000103a3c7819 */ /* 0x000fe2000000123b */
[----:B------:R-:W-:Y:S01]  /*3980*/  IMAD.MOV.U32 R61, RZ, RZ, R37 ;  /* 0x000000ffff3d7224 */ /* 0x000fe200078e0025 */
[----:B------:R-:W-:Y:S01]  /*3990*/  SHF.R.U32.HI R58, RZ, 0x10, R59 ;  /* 0x00000010ff3a7819 */ /* 0x000fe2000001163b */
[----:B------:R-:W-:Y:S01]  /*39a0*/  HADD2.F32 R63, -RZ, R120.H1_H1 ;  /* 0x30000078ff3f7230 */ /* 0x000fe20000004100 */
[--C-:B------:R-:W-:Y:S02]  /*39b0*/  SHF.R.U64 R59, R64, 0x10, R65.reuse ;  /* 0x00000010403b7819 */ /* 0x100fe40000001241 */
[--C-:B------:R-:W-:Y:S01]  /*39c0*/  HADD2.F32 R62, -RZ, R61.reuse.H1_H1 ;  /* 0x3000003dff3e7230 */ /* 0x100fe20000004100 */
[----:B------:R-:W-:Y:S01]  /*39d0*/  SHF.R.U32.HI R64, RZ, 0x10, R65 ;  /* 0x00000010ff407819 */ /* 0x000fe20000011641 */
[----:B------:R-:W-:Y:S02]  /*39e0*/  HADD2.F32 R66, -RZ, R61.H0_H0 ;  /* 0x2000003dff427230 */ /* 0x000fe40000004100 */
[----:B------:R-:W-:-:S02]  /*39f0*/  HADD2.F32 R37, -RZ, R59.H0_H0 ;  /* 0x2000003bff257230 */ /* 0x000fc40000004100 */
[----:B------:R-:W-:Y:S02]  /*3a00*/  HADD2.F32 R59, -RZ, R60.H0_H0 ;  /* 0x2000003cff3b7230 */ /* 0x000fe40000004100 */
[----:B------:R-:W-:Y:S02]  /*3a10*/  HADD2.F32 R64, -RZ, R64.H0_H0 ;  /* 0x20000040ff407230 */ /* 0x000fe40000004100 */
[-C--:B------:R-:W-:Y:S01]  /*3a20*/  FMUL.FTZ R61, R62, R37.reuse ;  /* 0x000000253e3d7220 */ /* 0x080fe20000410000 */
[----:B------:R-:W-:-:S03]  /*3a30*/  FMUL.FTZ R37, R66, R37 ;  /* 0x0000002542257220 */ /* 0x000fc60000410000 */
[-C--:B------:R-:W-:Y:S01]  /*3a40*/  FFMA.FTZ R60, R66, R59.reuse, -R61 ;  /* 0x0000003b423c7223 */ /* 0x080fe2000001083d */
[----:B------:R-:W-:Y:S01]  /*3a50*/  FFMA.FTZ R37, R62, R59, R37 ;  /* 0x0000003b3e257223 */ /* 0x000fe20000010025 */
[----:B------:R-:W-:Y:S02]  /*3a60*/  IMAD.MOV.U32 R59, RZ, RZ, R39 ;  /* 0x000000ffff3b7224 */ /* 0x000fe400078e0027 */
[----:B------:R-:W-:Y:S02]  /*3a70*/  HADD2.F32 R62, -RZ, R58.H0_H0 ;  /* 0x2000003aff3e7230 */ /* 0x000fe40000004100 */
[----:B------:R-:W-:Y:S01]  /*3a80*/  F2FP.F16.F32.PACK_AB R37, R37, R60 ;  /* 0x0000003c2525723e */ /* 0x000fe200000000ff */
[--C-:B------:R-:W-:Y:S02]  /*3a90*/  HADD2.F32 R39, -RZ, R59.reuse.H1_H1 ;  /* 0x3000003bff277230 */ /* 0x100fe40000004100 */
[----:B------:R-:W-:-:S03]  /*3aa0*/  HADD2.F32 R59, -RZ, R59.H0_H0 ;  /* 0x2000003bff3b7230 */ /* 0x000fc60000004100 */
[-C--:B------:R-:W-:Y:S02]  /*3ab0*/  FMUL.FTZ R58, R39, R64.reuse ;  /* 0x00000040273a7220 */ /* 0x080fe40000410000 */
[C---:B------:R-:W-:Y:S02]  /*3ac0*/  FMUL.FTZ R64, R59.reuse, R64 ;  /* 0x000000403b407220 */ /* 0x040fe40000410000 */
        /* <DEDUP_REMOVED lines=10> */
[--C-:B------:R-:W-:Y:S02]  /*3b70*/  HADD2.F32 R62, -RZ, R38.reuse.H1_H1 ;  /* 0x30000026ff3e7230 */ /* 0x100fe40000004100 */
[----:B------:R-:W-:Y:S01]  /*3b80*/  FFMA.FTZ R36, R36, R59, R63 ;  /* 0x0000003b24247223 */ /* 0x000fe2000001003f */
[----:B------:R-:W-:Y:S02]  /*3b90*/  HADD2.F32 R59, -RZ, R121.H0_H0 ;  /* 0x20000079ff3b7230 */ /* 0x000fe40000004100 */
[----:B------:R-:W-:-:S02]  /*3ba0*/  HADD2.F32 R38, -RZ, R38.H0_H0 ;  /* 0x20000026ff267230 */ /* 0x000fc40000004100 */
[----:B------:R-:W-:Y:S02]  /*3bb0*/  HADD2.F32 R63, -RZ, R118.H1_H1 ;  /* 0x30000076ff3f7230 */ /* 0x000fe40000004100 */
[----:B------:R-:W-:Y:S01]  /*3bc0*/  FMUL.FTZ R65, R62, R59 ;  /* 0x0000003b3e417220 */ /* 0x000fe20000410000 */
[----:B------:R-:W-:Y:S01]  /*3bd0*/  F2FP.F16.F32.PACK_AB R36, R36, R61 ;  /* 0x0000003d2424723e */ /* 0x000fe200000000ff */
[C---:B------:R-:W-:Y:S02]  /*3be0*/  FMUL.FTZ R59, R38.reuse, R59 ;  /* 0x0000003b263b7220 */ /* 0x040fe40000410000 */
[-C--:B------:R-:W-:Y:S02]  /*3bf0*/  FFMA.FTZ R65, R38, R63.reuse, -R65 ;  /* 0x0000003f26417223 */ /* 0x080fe40000010841 */
[----:B------:R-:W-:-:S05]  /*3c00*/  FFMA.FTZ R62, R62, R63, R59 ;  /* 0x0000003f3e3e7223 */ /* 0x000fca000001003b */
[----:B------:R-:W-:-:S07]  /*3c10*/  F2FP.F16.F32.PACK_AB R38, R62, R65 ;  /* 0x000000413e26723e */ /* 0x000fce00000000ff */
.L_x_11717:
[----:B------:R-:W-:Y:S05]  /*3c20*/  BSYNC B2 ;  /* 0x0000000000027941 */ /* 0x000fea0003800000 */
.L_x_11716:
[----:B------:R-:W-:Y:S02]  /*3c30*/  ULDC.64 UR4, c[0x0][0x208] ;  /* 0x0000820000047ab9 */ /* 0x000fe40000000a00 */
[----:B------:R2:W-:Y:S03]  /*3c40*/  STG.E.128 desc[UR4][R40.64+0x20], R36 ;  /* 0x0000202428007986 */ /* 0x0005e6000c101d04 */
.L_x_11715:
[----:B------:R-:W-:Y:S05]  /*3c50*/  BSYNC B1 ;  /* 0x0000000000017941 */ /* 0x000fea0003800000 */
.L_x_11714:
        /* <DEDUP_REMOVED lines=23> */
[----:B------:R-:W-:Y:S01]  /*3dd0*/  SHF.R.U32.HI R54, RZ, 0x10, R55 ;  /* 0x00000010ff367819 */ /* 0x000fe20000011637 */
[----:B------:R-:W-:Y:S02]  /*3de0*/  IMAD.MOV.U32 R55, RZ, RZ, R36 ;  /* 0x000000ffff377224 */ /* 0x000fe400078e0024 */
        /* <DEDUP_REMOVED lines=27> */
.L_x_11721:
[----:B------:R-:W-:Y:S05]  /*3fa0*/  BSYNC B2 ;  /* 0x0000000000027941 */ /* 0x000fea0003800000 */
.L_x_11720:
[----:B------:R-:W-:Y:S02]  /*3fb0*/  ULDC.64 UR4, c[0x0][0x208] ;  /* 0x0000820000047ab9 */ /* 0x000fe40000000a00 */
[----:B------:R3:W-:Y:S03]  /*3fc0*/  STG.E.128 desc[UR4][R40.64+0x40], R36 ;  /* 0x0000402428007986 */ /* 0x0007e6000c101d04 */
.L_x_11719:
[----:B------:R-:W-:Y:S05]  /*3fd0*/  BSYNC B1 ;  /* 0x0000000000017941 */ /* 0x000fea0003800000 */
.L_x_11718:
        /* <DEDUP_REMOVED lines=10> */
[----:B------:R-:W-:Y:S02]  /*4080*/  SHF.R.U64 R50, R50, 0x10, R51 ;  /* 0x0000001032327819 */ /* 0x000fe40000001233 */
        /* <DEDUP_REMOVED lines=10> */
[----:B------:R-:W-:Y:S02]  /*4130*/  IMAD.MOV.U32 R52, RZ, RZ, R39 ;  /* 0x000000ffff347224 */ /* 0x000fe400078e0027 */
[----:B------:R-:W-:Y:S02]  /*4140*/  HADD2.F32 R51, -RZ, R53.H0_H0 ;  /* 0x20000035ff337230 */ /* 0x000fe40000004100 */
[----:B------:R-:W-:Y:S01]  /*4150*/  IMAD.MOV.U32 R39, RZ, RZ, R36 ;  /* 0x000000ffff277224 */ /* 0x000fe200078e0024 */
[----:B------:R-:W-:Y:S01]  /*4160*/  F2FP.F16.F32.PACK_AB R37, R37, R54 ;  /* 0x000000362525723e */ /* 0x000fe200000000ff */
[--C-:B------:R-:W-:Y:S02]  /*4170*/  HADD2.F32 R50, -RZ, R52.reuse.H1_H1 ;  /* 0x30000034ff327230 */ /* 0x100fe40000004100 */
[----:B------:R-:W-:-:S02]  /*4180*/  HADD2.F32 R36, -RZ, R52.H0_H0 ;  /* 0x20000034ff247230 */ /* 0x000fc40000004100 */
[----:B------:R-:W-:Y:S02]  /*4190*/  HADD2.F32 R53, -RZ, R55.H0_H0 ;  /* 0x20000037ff357230 */ /* 0x000fe40000004100 */
[-C--:B------:R-:W-:Y:S01]  /*41a0*/  FMUL.FTZ R55, R50, R51.reuse ;  /* 0x0000003332377220 */ /* 0x080fe20000410000 */
        /* <DEDUP_REMOVED lines=8> */
[----:B------:R-:W-:Y:S02]  /*4230*/  HADD2.F32 R116, -RZ, R116.H1_H1 ;  /* 0x30000074ff747230 */ /* 0x000fe40000004100 */
[C---:B------:R-:W-:Y:S01]  /*4240*/  FMUL.FTZ R58, R55.reuse, R52 ;  /* 0x00000034373a7220 */ /* 0x040fe20000410000 */
[--C-:B------:R-:W-:Y:S02]  /*4250*/  HADD2.F32 R39, -RZ, R38.reuse.H1_H1 ;  /* 0x30000026ff277230 */ /* 0x100fe40000004100 */
[-C--:B------:R-:W-:Y:S01]  /*4260*/  FFMA.FTZ R52, R55, R50.reuse, -R56 ;  /* 0x0000003237347223 */ /* 0x080fe20000010838 */
[----:B------:R-:W-:Y:S02]  /*4270*/  HADD2.F32 R38, -RZ, R38.H0_H0 ;  /* 0x20000026ff267230 */ /* 0x000fe40000004100 */
[----:B------:R-:W-:Y:S01]  /*4280*/  FFMA.FTZ R51, R51, R50, R58 ;  /* 0x0000003233337223 */ /* 0x000fe2000001003a */
[----:B------:R-:W-:-:S02]  /*4290*/  HADD2.F32 R115, -RZ, R115.H0_H0 ;  /* 0x20000073ff737230 */ /* 0x000fc40000004100 */
[-C--:B------:R-:W-:Y:S01]  /*42a0*/  FMUL.FTZ R55, R39, R116.reuse ;  /* 0x0000007427377220 */ /* 0x080fe20000410000 */
[----:B------:R-:W-:-:S03]  /*42b0*/  FMUL.FTZ R116, R38, R116 ;  /* 0x0000007426747220 */ /* 0x000fc60000410000 */
[-C--:B------:R-:W-:Y:S01]  /*42c0*/  FFMA.FTZ R55, R38, R115.reuse, -R55 ;  /* 0x0000007326377223 */ /* 0x080fe20000010837 */
[----:B------:R-:W-:Y:S01]  /*42d0*/  FFMA.FTZ R116, R39, R115, R116 ;  /* 0x0000007327747223 */ /* 0x000fe20000010074 */
[----:B------:R-:W-:Y:S02]  /*42e0*/  F2FP.F16.F32.PACK_AB R39, R53, R36 ;  /* 0x000000243527723e */ /* 0x000fe400000000ff */
[----:B------:R-:W-:Y:S02]  /*42f0*/  F2FP.F16.F32.PACK_AB R36, R51, R52 ;  /* 0x000000343324723e */ /* 0x000fe400000000ff */
[----:B------:R-:W-:-:S07]  /*4300*/  F2FP.F16.F32.PACK_AB R38, R116, R55 ;  /* 0x000000377426723e */ /* 0x000fce00000000ff */
.L_x_11725:
[----:B------:R-:W-:Y:S05]  /*4310*/  BSYNC B2 ;  /* 0x0000000000027941 */ /* 0x000fea0003800000 */
.L_x_11724:
[----:B------:R-:W-:Y:S02]  /*4320*/  ULDC.64 UR4, c[0x0][0x208] ;  /* 0x0000820000047ab9 */ /* 0x000fe40000000a00 */
[----:B------:R4:W-:Y:S03]  /*4330*/  STG.E.128 desc[UR4][R40.64+0x60], R36 ;  /* 0x0000602428007986 */ /* 0x0009e6000c101d04 */
.L_x_11723:
[----:B------:R-:W-:Y:S05]  /*4340*/  BSYNC B1 ;  /* 0x0000000000017941 */ /* 0x000fea0003800000 */
.L_x_11722:
        /* <DEDUP_REMOVED lines=10> */
[--C-:B------:R-:W-:Y:S01]  /*43f0*/  HADD2.F32 R48, -RZ, R39.reuse.H1_H1 ;  /* 0x30000027ff307230 */ /* 0x100fe20000004100 */
        /* <DEDUP_REMOVED lines=15> */
[----:B------:R-:W-:-:S02]  /*44f0*/  HADD2.F32 R47, -RZ, R36.H1_H1 ;  /* 0x30000024ff2f7230 */ /* 0x000fc40000004100 */
[-C--:B------:R-:W-:Y:S01]  /*4500*/  FFMA.FTZ R48, R48, R49.reuse, R51 ;  /* 0x0000003130307223 */ /* 0x080fe20000010033 */
        /* <DEDUP_REMOVED lines=20> */
.L_x_11729:
[----:B------:R-:W-:Y:S05]  /*4650*/  BSYNC B2 ;  /* 0x0000000000027941 */ /* 0x000fea0003800000 */
.L_x_11728:
[----:B------:R-:W-:Y:S02]  /*4660*/  ULDC.64 UR4, c[0x0][0x208] ;  /* 0x0000820000047ab9 */ /* 0x000fe40000000a00 */
[----:B------:R1:W-:Y:S03]  /*4670*/  STG.E.128 desc[UR4][R40.64+0x80], R36 ;  /* 0x0000802428007986 */ /* 0x0003e6000c101d04 */
.L_x_11727:
[----:B------:R-:W-:Y:S05]  /*4680*/  BSYNC B1 ;  /* 0x0000000000017941 */ /* 0x000fea0003800000 */
.L_x_11726:
        /* <DEDUP_REMOVED lines=48> */
.L_x_11731:
[----:B------:R-:W-:Y:S05]  /*4990*/  BSYNC B1 ;  /* 0x0000000000017941 */ /* 0x000fea0003800000 */
.L_x_11730:
[----:B------:R-:W-:Y:S02]  /*49a0*/  ULDC.64 UR4, c[0x0][0x208] ;  /* 0x0000820000047ab9 */ /* 0x000fe40000000a00 */
[----:B------:R1:W-:Y:S01]  /*49b0*/  STG.E.128 desc[UR4][R40.64+0xa0], R36 ;  /* 0x0000a02428007986 */ /* 0x0003e2000c101d04 */
[----:B------:R-:W-:Y:S05]  /*49c0*/  BRA `(.L_x_11709) ;  /* 0x0000002000847947 */ /* 0x000fea0003800000 */
.L_x_11703:
        /* <DEDUP_REMOVED lines=15> */
[----:B------:R-:W2:Y:S01]  /*4ac0*/  LDL.64 R66, [R1+0x30] ;  /* 0x0000300001427983 */ /* 0x000ea20000100a00 */
[----:B------:R-:W-:Y:S01]  /*4ad0*/  IADD3 R62, P3, R72, R62, RZ ;  /* 0x0000003e483e7210 */ /* 0x000fe20007f7e0ff */
[----:B------:R-:W-:Y:S01]  /*4ae0*/  ULDC.64 UR4, c[0x0][0x3e8] ;  /* 0x0000fa0000047ab9 */ /* 0x000fe20000000a00 */
[----:B------:R-:W-:Y:S02]  /*4af0*/  CS2R R46, SRZ ;  /* 0x00000000002e7805 */ /* 0x000fe4000001ff00 */
[----:B------:R-:W-:Y:S02]  /*4b00*/  CS2R R44, SRZ ;  /* 0x00000000002c7805 */ /* 0x000fe4000001ff00 */
[----:B------:R-:W-:Y:S01]  /*4b10*/  CS2R R58, SRZ ;  /* 0x00000000003a7805 */ /* 0x000fe2000001ff00 */
[----:B------:R-:W-:Y:S01]  /*4b20*/  IMAD.X R37, R26, 0x1, R87, P3 ;  /* 0x000000011a257824 */ /* 0x000fe200018e0657 */
[----:B------:R-:W-:Y:S02]  /*4b30*/  IADD3 R61, P3, R34, R60, RZ ;  /* 0x0000003c223d7210 */ /* 0x000fe40007f7e0ff */
[----:B------:R-:W-:Y:S01]  /*4b40*/  CS2R R56, SRZ ;  /* 0x0000000000387805 */ /* 0x000fe2000001ff00 */
[----:B------:R-:W-:-:S02]  /*4b50*/  ULDC.64 UR6, c[0x0][0x208] ;  /* 0x0000820000067ab9 */ /* 0x000fc40000000a00 */
        /* <DEDUP_REMOVED lines=13> */
[----:B--2---:R-:W-:-:S13]  /*4c30*/  ISETP.GE.AND P3, PT, R66, R108, PT ;  /* 0x0000006c4200720c */ /* 0x004fda0003f66270 */
[----:B------:R-:W5:Y:S04]  /*4c40*/  @!P3 LDG.E.128 R44, desc[UR6][R48.64] ;  /* 0x00000006302cb981 */ /* 0x000f68000c1e1d00 */
[----:B------:R-:W5:Y:S01]  /*4c50*/  @!P3 LDG.E.128 R56, desc[UR6][R60.64] ;  /* 0x000000063c38b981 */ /* 0x000f62000c1e1d00 */
[----:B------:R-:W-:-:S13]  /*4c60*/  ISETP.GE.AND P3, PT, R0, R108, PT ;  /* 0x0000006c0000720c */ /* 0x000fda0003f66270 */
[----:B------:R-:W5:Y:S04]  /*4c70*/  @!P3 LDG.E.128 R40, desc[UR6][R48.64+0x20] ;  /* 0x000020063028b981 */ /* 0x000f68000c1e1d00 */
[----:B------:R-:W5:Y:S01]  /*4c80*/  @!P3 LDG.E.128 R52, desc[UR6][R60.64+0x20] ;  /* 0x000020063c34b981 */ /* 0x000f62000c1e1d00 */
[----:B------:R-:W-:-:S13]  /*4c90*/  ISETP.GE.AND P3, PT, R4, R108, PT ;  /* 0x0000006c0400720c */ /* 0x000fda0003f66270 */
[----:B------:R0:W5:Y:S02]  /*4ca0*/  @!P3 LDG.E.128 R36, desc[UR6][R48.64+0x40] ;  /* 0x000040063024b981 */ /* 0x000164000c1e1d00 */
[----:B0-----:R-:W-:-:S06]  /*4cb0*/  CS2R R48, SRZ ;  /* 0x0000000000307805 */ /* 0x001fcc000001ff00 */
[----:B------:R0:W5:Y:S02]  /*4cc0*/  @!P3 LDG.E.128 R48, desc[UR6][R60.64+0x40] ;  /* 0x000040063c30b981 */ /* 0x000164000c1e1d00 */
.L_x_11733:
[----:B------:R-:W-:Y:S05]  /*4cd0*/  BSYNC B1 ;  /* 0x0000000000017941 */ /* 0x000fea0003800000 */
.L_x_11732:
        /* <DEDUP_REMOVED lines=47> */
.L_x_11734:
[----:B------:R-:W2:Y:S01]  /*4fd0*/  LDL R60, [R1+0x40] ;  /* 0x00004000013c7983 */ /* 0x000ea20000100800 */
[----:B------:R-:W-:Y:S01]  /*4fe0*/  IMAD R26, R18, 0x8, R16 ;  /* 0x00000008121a7824 */ /* 0x000fe200078e0210 */
[----:B------:R-:W-:Y:S01]  /*4ff0*/  BSSY B1, `(.L_x_11735) ;  /* 0x0000004000017945 */ /* 0x000fe20003800000 */
[----:B--2---:R-:W-:-:S04]  /*5000*/  SHF.L.U32 R93, R60, 0x1f, RZ ;  /* 0x0000001f3c5d7819 */ /* 0x004fc800000006ff */
[----:B------:R-:W0:Y:S02]  /*5010*/  SYNCS.PHASECHK.TRANS64.TRYWAIT P5, [R26+URZ+0x31c90], R93 ;  /* 0x031c905d1a0075a7 */ /* 0x000e2400080a017f */
[----:B0-----:R-:W-:Y:S05]  /*5020*/  @!P5 BRA `(.L_x_11736) ;  /* 0x000002280038d947 */ /* 0x001fea0003800000 */
.L_x_12023:
[----:B------:R-:W-:Y:S05]  /*5030*/  BSYNC B1 ;  /* 0x0000000000017941 */ /* 0x000fea0003800000 */
.L_x_11735:
        /* <DEDUP_REMOVED lines=16> */
[----:B------:R-:W4:Y:S04]  /*5140*/  LDL R63, [R1+0x58] ;  /* 0x00005800013f7983 */ /* 0x000f280000100800 */
[----:B------:R-:W5:Y:S01]  /*5150*/  LDL.64 R118, [R1+0x30] ;  /* 0x0000300001767983 */ /* 0x000f620000100a00 */
        /* <DEDUP_REMOVED lines=8> */
[----:B------:R-:W-:Y:S01]  /*51e0*/  SHF.R.S32.HI R61, RZ, 0x2, R61 ;  /* 0x00000002ff3d7819 */ /* 0x000fe2000001143d */
        /* <DEDUP_REMOVED lines=11> */
[----:B-----5:R-:W-:-:S13]  /*52a0*/  ISETP.GE.AND P4, PT, R118, R108, PT ;  /* 0x0000006c7600720c */ /* 0x020fda0003f86270 */
        /* <DEDUP_REMOVED lines=91> */
.L_x_11740:
[----:B------:R-:W-:Y:S05]  /*5860*/  BSYNC B2 ;  /* 0x0000000000027941 */ /* 0x000fea0003800000 */
.L_x_11739:
        /* <DEDUP_REMOVED lines=13> */
.L_x_11738:
[----:B------:R-:W-:Y:S05]  /*5940*/  BSYNC B1 ;  /* 0x0000000000017941 */ /* 0x000fea0003800000 */
.L_x_11737:
        /* <DEDUP_REMOVED lines=118> */
.L_x_11744:
[----:B------:R-:W-:Y:S05]  /*60b0*/  BSYNC B2 ;  /* 0x0000000000027941 */ /* 0x000fea0003800000 */
.L_x_11743:
        /* <DEDUP_REMOVED lines=13> */
.L_x_11742:
[----:B------:R-:W-:Y:S05]  /*6190*/  BSYNC B1 ;  /* 0x0000000000017941 */ /* 0x000fea0003800000 */
.L_x_11741:
        /* <DEDUP_REMOVED lines=36> */
[----:B-1----:R-:W-:Y:S02]  /*63e0*/  HADD2.F32 R56, -RZ, R41.H0_H0 ;  /* 0x20000029ff387230 */ /* 0x002fe40000004100 */
        /* <DEDUP_REMOVED lines=14> */
[CC--:B------:R-:W-:Y:S01]  /*64d0*/  FMUL.FTZ R59, R57.reuse, R45.reuse ;  /* 0x0000002d393b7220 */ /* 0x0c0fe20000410000 */
[----:B------:R-:W-:Y:S02]  /*64e0*/  HADD2.F32 R47, -RZ, R47.H1_H1 ;  /* 0x3000002fff2f7230 */ /* 0x000fe40000004100 */
[C---:B------:R-:W-:Y:S01]  /*64f0*/  FMUL.FTZ R60, R58.reuse, R45 ;  /* 0x0000002d3a3c7220 */ /* 0x040fe20000410000 */
[-C--:B------:R-:W-:Y:S01]  /*6500*/  FFMA.FTZ R45, R58, R41.reuse, -R59 ;  /* 0x000000293a2d7223 */ /* 0x080fe2000001083b */
[----:B------:R-:W-:Y:S02]  /*6510*/  HADD2.F32 R58, -RZ, R124.H1_H1 ;  /* 0x3000007cff3a7230 */ /* 0x000fe40000004100 */
[----:B------:R-:W-:Y:S01]  /*6520*/  FFMA.FTZ R41, R57, R41, R60 ;  /* 0x0000002939297223 */ /* 0x000fe2000001003c */
[----:B------:R-:W-:-:S02]  /*6530*/  HADD2.F32 R57, -RZ, R43.H0_H0 ;  /* 0x2000002bff397230 */ /* 0x000fc40000004100 */
[----:B------:R-:W-:Y:S02]  /*6540*/  HADD2.F32 R59, -RZ, R122.H1_H1 ;  /* 0x3000007aff3b7230 */ /* 0x000fe40000004100 */
[-C--:B------:R-:W-:Y:S01]  /*6550*/  FMUL.FTZ R60, R49, R58.reuse ;  /* 0x0000003a313c7220 */ /* 0x080fe20000410000 */
[----:B------:R-:W-:Y:S02]  /*6560*/  HADD2.F32 R124, -RZ, R124.H0_H0 ;  /* 0x2000007cff7c7230 */ /* 0x000fe40000004100 */
[C---:B------:R-:W-:Y:S01]  /*6570*/  FMUL.FTZ R58, R57.reuse, R58 ;  /* 0x0000003a393a7220 */ /* 0x040fe20000410000 */
[----:B------:R-:W-:Y:S02]  /*6580*/  HADD2.F32 R122, -RZ, R122.H0_H0 ;  /* 0x2000007aff7a7230 */ /* 0x000fe40000004100 */
[-C--:B------:R-:W-:Y:S01]  /*6590*/  FFMA.FTZ R60, R57, R59.reuse, -R60 ;  /* 0x0000003b393c7223 */ /* 0x080fe2000001083c */
[----:B------:R-:W-:Y:S02]  /*65a0*/  HADD2.F32 R57, -RZ, R43.H1_H1 ;  /* 0x3000002bff397230 */ /* 0x000fe40000004100 */
[----:B------:R-:W-:Y:S01]  /*65b0*/  FFMA.FTZ R58, R49, R59, R58 ;  /* 0x0000003b313a7223 */ /* 0x000fe2000001003a */
[----:B------:R-:W-:-:S02]  /*65c0*/  SHF.R.U32.HI R49, RZ, 0x10, R51 ;  /* 0x00000010ff317819 */ /* 0x000fc40000011633 */
[--C-:B------:R-:W-:Y:S02]  /*65d0*/  SHF.R.U32.HI R59, RZ, 0x10, R39.reuse ;  /* 0x00000010ff3b7819 */ /* 0x100fe40000011627 */
[----:B------:R-:W-:Y:S01]  /*65e0*/  SHF.R.U64 R39, R38, 0x10, R39 ;  /* 0x0000001026277819 */ /* 0x000fe20000001227 */
[----:B------:R-:W-:Y:S01]  /*65f0*/  HADD2.F32 R49, -RZ, R49.H0_H0 ;  /* 0x20000031ff317230 */ /* 0x000fe20000004100 */
[----:B------:R-:W-:Y:S01]  /*6600*/  F2FP.F16.F32.PACK_AB R45, R45, R56 ;  /* 0x000000382d2d723e */ /* 0x000fe200000000ff */
[----:B------:R-:W-:Y:S01]  /*6610*/  HADD2.F32 R43, -RZ, R59.H0_H0 ;  /* 0x2000003bff2b7230 */ /* 0x000fe20000004100 */
[----:B------:R-:W-:Y:S01]  /*6620*/  F2FP.F16.F32.PACK_AB R55, R41, R55 ;  /* 0x000000372937723e */ /* 0x000fe200000000ff */
[----:B------:R-:W-:Y:S02]  /*6630*/  HADD2.F32 R39, -RZ, R39.H0_H0 ;  /* 0x20000027ff277230 */ /* 0x000fe40000004100 */
[-C--:B------:R-:W-:Y:S01]  /*6640*/  FMUL.FTZ R59, R47, R49.reuse ;  /* 0x000000312f3b7220 */ /* 0x080fe20000410000 */
[----:B------:R-:W-:Y:S01]  /*6650*/  FMUL.FTZ R49, R57, R49 ;  /* 0x0000003139317220 */ /* 0x000fe20000410000 */
[----:B------:R-:W-:-:S02]  /*6660*/  IMAD.MOV.U32 R41, RZ, RZ, R45 ;  /* 0x000000ffff297224 */ /* 0x000fc400078e002d */
[-C--:B------:R-:W-:Y:S01]  /*6670*/  FFMA.FTZ R59, R57, R43.reuse, -R59 ;  /* 0x0000002b393b7223 */ /* 0x080fe2000001083b */
[----:B------:R-:W-:Y:S01]  /*6680*/  FFMA.FTZ R49, R47, R43, R49 ;  /* 0x0000002b2f317223 */ /* 0x000fe20000010031 */
[----:B------:R-:W-:Y:S02]  /*6690*/  HADD2.F32 R43, -RZ, R44.H0_H0 ;  /* 0x2000002cff2b7230 */ /* 0x000fe40000004100 */
[----:B------:R-:W-:Y:S01]  /*66a0*/  HADD2.F32 R47, -RZ, R40.H0_H0 ;  /* 0x20000028ff2f7230 */ /* 0x000fe20000004100 */
[----:B------:R-:W-:Y:S01]  /*66b0*/  F2FP.F16.F32.PACK_AB R59, R59, R60 ;  /* 0x0000003c3b3b723e */ /* 0x000fe200000000ff */
[----:B------:R-:W-:Y:S02]  /*66c0*/  HADD2.F32 R44, -RZ, R44.H1_H1 ;  /* 0x3000002cff2c7230 */ /* 0x000fe40000004100 */
[-C--:B------:R-:W-:Y:S01]  /*66d0*/  FMUL.FTZ R57, R43, R125.reuse ;  /* 0x0000007d2b397220 */ /* 0x080fe20000410000 */
[----:B------:R-:W-:Y:S02]  /*66e0*/  IMAD.MOV.U32 R45, RZ, RZ, R55 ;  /* 0x000000ffff2d7224 */ /* 0x000fe400078e0037 */
[C---:B------:R-:W-:Y:S01]  /*66f0*/  FMUL.FTZ R125, R47.reuse, R125 ;  /* 0x0000007d2f7d7220 */ /* 0x040fe20000410000 */
[----:B------:R-:W-:-:S03]  /*6700*/  FFMA.FTZ R57, R47, R123, -R57 ;  /* 0x0000007b2f397223 */ /* 0x000fc60000010839 */
[----:B------:R-:W-:Y:S01]  /*6710*/  FFMA.FTZ R125, R43, R123, R125 ;  /* 0x0000007b2b7d7223 */ /* 0x000fe2000001007d */
[----:B------:R-:W-:Y:S01]  /*6720*/  SHF.R.U64 R43, R36, 0x10, R37 ;  /* 0x00000010242b7819 */ /* 0x000fe20000001225 */
        /* <DEDUP_REMOVED lines=8> */
[----:B------:R-:W-:Y:S02]  /*67b0*/  HADD2.F32 R43, -RZ, R46.H0_H0 ;  /* 0x2000002eff2b7230 */ /* 0x000fe40000004100 */
[----:B------:R-:W-:Y:S02]  /*67c0*/  HADD2.F32 R37, -RZ, R42.H0_H0 ;  /* 0x2000002aff257230 */ /* 0x000fe40000004100 */
[----:B------:R-:W-:Y:S02]  /*67d0*/  HADD2.F32 R46, -RZ, R46.H1_H1 ;  /* 0x3000002eff2e7230 */ /* 0x000fe40000004100 */
[----:B------:R-:W-:Y:S01]  /*67e0*/  FMUL.FTZ R44, R43, R124 ;  /* 0x0000007c2b2c7220 */ /* 0x000fe20000410000 */
[----:B------:R-:W-:-:S02]  /*67f0*/  HADD2.F32 R42, -RZ, R42.H1_H1 ;  /* 0x3000002aff2a7230 */ /* 0x000fc40000004100 */
[C---:B------:R-:W-:Y:S01]  /*6800*/  FMUL.FTZ R124, R37.reuse, R124 ;  /* 0x0000007c257c7220 */ /* 0x040fe20000410000 */
[-C--:B------:R-:W-:Y:S01]  /*6810*/  FMUL.FTZ R51, R46, R47.reuse ;  /* 0x0000002f2e337220 */ /* 0x080fe20000410000 */
[-C--:B------:R-:W-:Y:S01]  /*6820*/  FFMA.FTZ R37, R37, R122.reuse, -R44 ;  /* 0x0000007a25257223 */ /* 0x080fe2000001082c */
[----:B------:R-:W-:Y:S01]  /*6830*/  FMUL.FTZ R47, R42, R47 ;  /* 0x0000002f2a2f7220 */ /* 0x000fe20000410000 */
[----:B------:R-:W-:Y:S01]  /*6840*/  FFMA.FTZ R43, R43, R122, R124 ;  /* 0x0000007a2b2b7223 */ /* 0x000fe2000001007c */
[----:B------:R-:W-:Y:S01]  /*6850*/  F2FP.F16.F32.PACK_AB R44, R36, R57 ;  /* 0x00000039242c723e */ /* 0x000fe200000000ff */
[-C--:B------:R-:W-:Y:S01]  /*6860*/  FFMA.FTZ R42, R42, R39.reuse, -R51 ;  /* 0x000000272a2a7223 */ /* 0x080fe20000010833 */
[----:B------:R-:W-:Y:S01]  /*6870*/  FFMA.FTZ R46, R46, R39, R47 ;  /* 0x000000272e2e7223 */ /* 0x000fe2000001002f */
[----:B------:R-:W-:Y:S02]  /*6880*/  F2FP.F16.F32.PACK_AB R36, R40, R125 ;  /* 0x0000007d2824723e */ /* 0x000fe400000000ff */
[----:B------:R-:W-:Y:S01]  /*6890*/  IMAD.MOV.U32 R40, RZ, RZ, R44 ;  /* 0x000000ffff287224 */ /* 0x000fe200078e002c */
[----:B------:R-:W-:-:S02]  /*68a0*/  F2FP.F16.F32.PACK_AB R47, R49, R58 ;  /* 0x0000003a312f723e */ /* 0x000fc400000000ff */
[----:B------:R-:W-:Y:S01]  /*68b0*/  F2FP.F16.F32.PACK_AB R46, R46, R43 ;  /* 0x0000002b2e2e723e */ /* 0x000fe200000000ff */
[----:B------:R-:W-:Y:S01]  /*68c0*/  IMAD.MOV.U32 R44, RZ, RZ, R36 ;  /* 0x000000ffff2c7224 */ /* 0x000fe200078e0024 */
[----:B------:R-:W-:Y:S01]  /*68d0*/  F2FP.F16.F32.PACK_AB R42, R42, R37 ;  /* 0x000000252a2a723e */ /* 0x000fe200000000ff */
[----:B------:R-:W-:-:S07]  /*68e0*/  IMAD.MOV.U32 R43, RZ, RZ, R59 ;  /* 0x000000ffff2b7224 */ /* 0x000fce00078e003b */
.L_x_11746:
[----:B------:R-:W-:Y:S05]  /*68f0*/  BSYNC B1 ;  /* 0x0000000000017941 */ /* 0x000fea0003800000 */
.L_x_11745:
[----:B------:R-:W-:Y:S01]  /*6900*/  ISETP.GE.AND P4, PT, R54, R111, PT ;  /* 0x0000006f3600720c */ /* 0x000fe20003f86270 */
[----:B------:R-:W-:Y:S02]  /*6910*/  ULDC.64 UR4, c[0x0][0x208] ;  /* 0x0000820000047ab9 */ /* 0x000fe40000000a00 */
[----:B-1----:R1:W-:Y:S10]  /*6920*/  STG.E.128 desc[UR4][R52.64], R40 ;  /* 0x0000002834007986 */ /* 0x0023f4000c101d04 */
[----:B------:R-:W-:Y:S05]  /*6930*/  @P4 BRA `(.L_x_11709) ;  /* 0x0000000000a84947 */ /* 0x000fea0003800000 */
[--C-:B------:R-:W-:Y:S01]  /*6940*/  SHF.R.S32.HI R36, RZ, 0x1f, R54.reuse ;  /* 0x0000001fff247819 */ /* 0x100fe20000011436 */
[----:B------:R-:W-:Y:S01]  /*6950*/  ULDC.64 UR4, c[0x0][0x208] ;  /* 0x0000820000047ab9 */ /* 0x000fe20000000a00 */
[----:B------:R-:W-:-:S04]  /*6960*/  IADD3 R54, P4, P5, R28, R98, R54 ;  /* 0x000000621c367210 */ /* 0x000fc80007d9e036 */
[----:B------:R-:W-:Y:S02]  /*6970*/  IADD3.X R36, R3, R112, R36, P4, P5 ;  /* 0x0000007003247210 */ /* 0x000fe400027ea424 */
[----:B------:R-:W-:-:S04]  /*6980*/  LEA R96, P4, R54, R96, 0x1 ;  /* 0x0000006036607211 */ /* 0x000fc800078808ff */
[----:B------:R-:W-:-:S05]  /*6990*/  LEA.HI.X R97, R54, R97, R36, 0x1, P4 ;  /* 0x0000006136617211 */ /* 0x000fca00020f0c24 */
[----:B--2---:R2:W-:Y:S01]  /*69a0*/  STG.E.128 desc[UR4][R96.64], R44 ;  /* 0x0000002c60007986 */ /* 0x0045e2000c101d04 */
[----:B------:R-:W-:Y:S05]  /*69b0*/  BRA `(.L_x_11709) ;  /* 0x0000000000887947 */ /* 0x000fea0003800000 */
.L_x_11702:
[----:B------:R-:W2:Y:S02]  /*69c0*/  LDL R36, [R1+0x44] ;  /* 0x0000440001247983 */ /* 0x000ea40000100800 */
[----:B--2---:R-:W-:-:S13]  /*69d0*/  ISETP.NE.AND P3, PT, R36, 0x3, PT ;  /* 0x000000032400780c */ /* 0x004fda0003f65270 */
[----:B------:R-:W-:Y:S05]  /*69e0*/  @!P3 BRA `(.L_x_11747) ;  /* 0x000000000004b947 */ /* 0x000fea0003800000 */
[----:B------:R-:W-:Y:S01]  /*69f0*/  BPT.TRAP 0x1 ;  /* 0x000000040000795c */ /* 0x000fe20000300000 */
.L_x_11747:
[----:B------:R-:W2:Y:S01]  /*6a00*/  LDL R36, [R1+0x40] ;  /* 0x0000400001247983 */ /* 0x000ea20000100800 */
[----:B------:R-:W-:Y:S01]  /*6a10*/  IMAD R26, R18, 0x8, R16 ;  /* 0x00000008121a7824 */ /* 0x000fe200078e0210 */
[----:B------:R-:W-:Y:S01]  /*6a20*/  BSSY B1, `(.L_x_11748) ;  /* 0x0000006000017945 */ /* 0x000fe20003800000 */
[----:B------:R-:W-:-:S05]  /*6a30*/  IMAD R92, R24, -0x90, R2 ;  /* 0xffffff70185c7824 */ /* 0x000fca00078e0202 */
[----:B------:R-:W-:Y:S02]  /*6a40*/  VIMNMX R92, R92, 0x90, PT ;  /* 0x000000905c5c7848 */ /* 0x000fe40003fe0100 */
[----:B--2---:R-:W-:-:S04]  /*6a50*/  SHF.L.U32 R93, R36, 0x1f, RZ ;  /* 0x0000001f245d7819 */ /* 0x004fc800000006ff */
[----:B------:R-:W0:Y:S02]  /*6a60*/  SYNCS.PHASECHK.TRANS64.TRYWAIT P4, [R26+URZ+0x31c90], R93 ;  /* 0x031c905d1a0075a7 */ /* 0x000e24000808017f */
[----:B0-----:R-:W-:Y:S05]  /*6a70*/  @!P4 BRA `(.L_x_11749) ;  /* 0x0000020c00b8c947 */ /* 0x001fea0003800000 */
.L_x_12024:
[----:B------:R-:W-:Y:S05]  /*6a80*/  BSYNC B1 ;  /* 0x0000000000017941 */ /* 0x000fea0003800000 */
.L_x_11748:
[----:B------:R-:W-:-:S13]  /*6a90*/  ISETP.GE.AND P4, PT, R23, R92, PT ;  /* 0x0000005c1700720c */ /* 0x000fda0003f86270 */
[----:B------:R-:W-:Y:S05]  /*6aa0*/  @P4 BRA `(.L_x_11709) ;  /* 0x00000000004c4947 */ /* 0x000fea0003800000 */
[----:B------:R-:W-:Y:S01]  /*6ab0*/  ISETP.NE.AND P4, PT, R11, RZ, PT ;  /* 0x000000ff0b00720c */ /* 0x000fe20003f85270 */
[----:B------:R-:W-:-:S12]  /*6ac0*/  ULDC.64 UR4, c[0x0][0x208] ;  /* 0x0000820000047ab9 */ /* 0x000fd80000000a00 */
        /* <DEDUP_REMOVED lines=17> */
.L_x_11709:
[----:B------:R-:W-:Y:S05]  /*6be0*/  BSYNC B0 ;  /* 0x0000000000007941 */ /* 0x000fea0003800000 */
.L_x_11701:
        /* <DEDUP_REMOVED lines=17> */
.L_x_11751:
[----:B------:R-:W-:Y:S05]  /*6d00*/  BSYNC B0 ;  /* 0x0000000000007941 */ /* 0x000fea0003800000 */
.L_x_11750:
[----:B------:R-:W2:Y:S01]  /*6d10*/  SYNCS.PHASECHK.TRANS64.TRYWAIT P3, [R26+URZ+0x31cb0], R93 ;  /* 0x031cb05d1a0075a7 */ /* 0x000ea2000806017f */
[----:B------:R-:W-:Y:S04]  /*6d20*/  BSSY B0, `(.L_x_11752) ;  /* 0x0000002000007945 */ /* 0x000fe80003800000 */
[----:B--2---:R-:W-:Y:S05]  /*6d30*/  @!P3 BRA `(.L_x_11753) ;  /* 0x0000020c001cb947 */ /* 0x004fea0003800000 */
.L_x_12025:
[----:B------:R-:W-:Y:S05]  /*6d40*/  BSYNC B0 ;  /* 0x0000000000007941 */ /* 0x000fea0003800000 */
.L_x_11752:
[----:B------:R-:W-:Y:S01]  /*6d50*/  ISETP.GE.AND P3, PT, R23, R92, PT ;  /* 0x0000005c1700720c */ /* 0x000fe20003f66270 */
[----:B------:R-:W-:-:S12]  /*6d60*/  BSSY B0, `(.L_x_11754) ;  /* 0x0000022000007945 */ /* 0x000fd80003800000 */
[----:B------:R-:W-:Y:S05]  /*6d70*/  @P3 BRA `(.L_x_11755) ;  /* 0x0000000000803947 */ /* 0x000fea0003800000 */
[----:B------:R-:W3:Y:S01]  /*6d80*/  LDL.64 R42, [R1+0x30] ;  /* 0x00003000012a7983 */ /* 0x000ee20000100a00 */
[----:B------:R-:W-:Y:S01]  /*6d90*/  IMAD.WIDE R38, R24, 0x90, R78 ;  /* 0x0000009018267825 */ /* 0x000fe200078e024e */
[----:B------:R-:W-:Y:S01]  /*6da0*/  ULDC.64 UR4, c[0x0][0x328] ;  /* 0x0000ca0000047ab9 */ /* 0x000fe20000000a00 */
[----:B------:R-:W-:Y:S02]  /*6db0*/  ULDC.64 UR6, c[0x0][0x208] ;  /* 0x0000820000067ab9 */ /* 0x000fe40000000a00 */
[----:B------:R-:W-:Y:S02]  /*6dc0*/  IMAD R39, R39, UR4, RZ ;  /* 0x0000000427277c24 */ /* 0x000fe4000f8e02ff */
[----:B-1----:R-:W-:Y:S02]  /*6dd0*/  IMAD.MOV.U32 R36, RZ, RZ, R30 ;  /* 0x000000ffff247224 */ /* 0x002fe400078e001e */
[----:B------:R-:W-:Y:S02]  /*6de0*/  IMAD.MOV.U32 R37, RZ, RZ, R89 ;  /* 0x000000ffff257224 */ /* 0x000fe400078e0059 */
[----:B------:R-:W-:-:S02]  /*6df0*/  IMAD R39, R38, UR5, R39 ;  /* 0x0000000526277c24 */ /* 0x000fc4000f8e0227 */
[----:B------:R-:W-:Y:S01]  /*6e00*/  IMAD.WIDE.U32 R36, R38, UR4, R36 ;  /* 0x0000000426247c25 */ /* 0x000fe2000f8e0024 */
[----:B------:R-:W-:-:S03]  /*6e10*/  ULDC.64 UR4, c[0x0][0x318] ;  /* 0x0000c60000047ab9 */ /* 0x000fc60000000a00 */
[----:B------:R-:W-:Y:S01]  /*6e20*/  IMAD.IADD R37, R37, 0x1, R39 ;  /* 0x0000000125257824 */ /* 0x000fe200078e0227 */
[----:B------:R-:W-:Y:S01]  /*6e30*/  LEA R40, P3, R36, UR4, 0x1 ;  /* 0x0000000424287c11 */ /* 0x000fe2000f8608ff */
[----:B------:R-:W-:-:S03]  /*6e40*/  ULDC UR4, c[0x0][0x2f4] ;  /* 0x0000bd0000047ab9 */ /* 0x000fc60000000800 */
[----:B------:R-:W-:Y:S02]  /*6e50*/  LEA.HI.X R41, R36, UR5, R37, 0x1, P3 ;  /* 0x0000000524297c11 */ /* 0x000fe400098f0c25 */
[----:B---3--:R-:W-:-:S13]  /*6e60*/  ISETP.GE.AND P3, PT, R42, UR4, PT ;  /* 0x000000042a007c0c */ /* 0x008fda000bf66270 */
        /* <DEDUP_REMOVED lines=17> */
.L_x_11755:
[----:B------:R-:W-:Y:S05]  /*6f80*/  BSYNC B0 ;  /* 0x0000000000007941 */ /* 0x000fea0003800000 */
.L_x_11754:
[----:B------:R-:W4:Y:S01]  /*6f90*/  LDL.LU R27, [R1+0x40] ;  /* 0x00004000011b7983 */ /* 0x000f220000300800 */
[----:B0-2---:R-:W-:Y:S02]  /*6fa0*/  @!P4 VIADD R26, R26, 0x31cc0 ;  /* 0x00031cc01a1ac836 */ /* 0x005fe40000000000 */
        /* <DEDUP_REMOVED lines=8> */
[----:B0-----:R0:W-:Y:S01]  /*7030*/  BAR.SYNC.DEFER_BLOCKING R113, 0x80 ;  /* 0x000200710000751d */ /* 0x0011e20000010000 */
[----:B------:R-:W-:-:S04]  /*7040*/  ISETP.NE.AND P3, PT, R18, 0x2, PT ;  /* 0x000000021200780c */ /* 0x000fc80003f65270 */
[----:B------:R-:W-:Y:S01]  /*7050*/  SEL R18, R18, RZ, P3 ;  /* 0x000000ff12127207 */ /* 0x000fe20001800000 */
[----:B------:R2:W-:Y:S02]  /*7060*/  @!P4 SYNCS.ARRIVE.TRANS64.RED.A1T0 RZ, [R26+URZ], RZ ;  /* 0x000000ff1affc9a7 */ /* 0x0005e4000810043f */
[----:B--2---:R-:W-:-:S04]  /*7070*/  SEL R26, RZ, 0x1, P3 ;  /* 0x00000001ff1a7807 */ /* 0x004fc80001800000 */
[----:B----4-:R-:W-:-:S05]  /*7080*/  LOP3.LUT R27, R27, R26, RZ, 0x3c, !PT ;  /* 0x0000001a1b1b7212 */ /* 0x010fca00078e3cff */
[----:B------:R0:W-:Y:S01]  /*7090*/  STL [R1+0x40], R27 ;  /* 0x0000401b01007387 */ /* 0x0001e20000100800 */
[----:B------:R-:W-:Y:S05]  /*70a0*/  @P2 BRA `(.L_x_11756) ;  /* 0xffffffb800d82947 */ /* 0x000fea000383ffff */
[----:B0-----:R-:W0:Y:S01]  /*70b0*/  S2R R27, SR_TID.X ;  /* 0x00000000001b7919 */ /* 0x001e220000002100 */
[----:B------:R-:W-:Y:S02]  /*70c0*/  PLOP3.LUT P0, PT, PT, PT, PT, 0x8, 0x0 ;  /* 0x000000000000781c */ /* 0x000fe40003f0e170 */
[----:B0-----:R-:W-:-:S04]  /*70d0*/  SHF.R.U32.HI R27, RZ, 0x7, R27 ;  /* 0x00000007ff1b7819 */ /* 0x001fc8000001161b */
[----:B------:R-:W-:-:S13]  /*70e0*/  ISETP.NE.AND P5, PT, R27, 0x1, PT ;  /* 0x000000011b00780c */ /* 0x000fda0003fa5270 */
[----:B------:R-:W-:Y:S06]  /*70f0*/  @!P5 BAR.ARV 0x9, 0x100 ;  /* 0x024400000000db1d */ /* 0x000fec0000002000 */
.L_x_11696:
[----:B------:R-:W2:Y:S01]  /*7100*/  LDL R6, [R1+0x80] ;  /* 0x0000800001067983 */ /* 0x000ea20000100800 */
[----:B------:R-:W0:Y:S03]  /*7110*/  LDC R0, c[0x0][0x448] ;  /* 0x00011200ff007b82 */ /* 0x000e260000000800 */
[----:B------:R-:W4:Y:S04]  /*7120*/  LDL R5, [R1+0x28] ;  /* 0x0000280001057983 */ /* 0x000f280000100800 */
[----:B------:R-:W4:Y:S01]  /*7130*/  LDL R4, [R1+0x3c] ;  /* 0x00003c0001047983 */ /* 0x000f220000100800 */
[----:B------:R-:W-:Y:S01]  /*7140*/  IMAD.MOV.U32 R96, RZ, RZ, RZ ;  /* 0x000000ffff607224 */ /* 0x000fe200078e00ff */
[----:B0-----:R-:W-:-:S13]  /*7150*/  ISETP.NE.AND P1, PT, R0, 0x1, PT ;  /* 0x000000010000780c */ /* 0x001fda0003f25270 */
[----:B------:R-:W0:Y:S08]  /*7160*/  @P1 LDC R3, c[0x0][0x44c] ;  /* 0x00011300ff031b82 */ /* 0x000e300000000800 */
[----:B------:R-:W1:Y:S01]  /*7170*/  @P1 LDC R2, c[0x0][0x450] ;  /* 0x00011400ff021b82 */ /* 0x000e620000000800 */
[----:B--2---:R-:W-:-:S04]  /*7180*/  VIADD R0, R6, 0xbf ;  /* 0x000000bf06007836 */ /* 0x004fc80000000000 */
[----:B0-----:R-:W-:Y:S01]  /*7190*/  @P1 IMAD.HI.U32 R3, R0, R3, RZ ;  /* 0x0000000300031227 */ /* 0x001fe200078e00ff */
[----:B----4-:R-:W-:-:S04]  /*71a0*/  IADD3 R5, R4, 0x90, -R5 ;  /* 0x0000009004057810 */ /* 0x010fc80007ffe805 */
[----:B-1----:R-:W-:-:S05]  /*71b0*/  @P1 SHF.R.U32.HI R0, RZ, R2, R3 ;  /* 0x00000002ff001219 */ /* 0x002fca0000011603 */
[----:B------:R-:W-:-:S04]  /*71c0*/  IMAD.IADD R0, R5, 0x1, R0 ;  /* 0x0000000105007824 */ /* 0x000fc800078e0200 */
[----:B------:R-:W-:-:S05]  /*71d0*/  IMAD.HI R0, R0, 0x38e38e39, RZ ;  /* 0x38e38e3900007827 */ /* 0x000fca00078e02ff */
[----:B------:R-:W-:-:S04]  /*71e0*/  SHF.R.U32.HI R3, RZ, 0x1f, R0 ;  /* 0x0000001fff037819 */ /* 0x000fc80000011600 */
[----:B------:R-:W-:-:S04]  /*71f0*/  LEA.HI.SX32 R3, R0, R3, 0x1b ;  /* 0x0000000300037211 */ /* 0x000fc800078fdaff */
[----:B------:R-:W-:-:S04]  /*7200*/  VIMNMX R9, R114, R3, PT ;  /* 0x0000000372097248 */ /* 0x000fc80003fe0100 */
[----:B------:R-:W-:Y:S01]  /*7210*/  ISETP.GE.AND P1, PT, R9, 0x1, PT ;  /* 0x000000010900780c */ /* 0x000fe20003f26270 */
[----:B------:R-:W-:-:S12]  /*7220*/  @P0 BRA `(.L_x_11757) ;  /* 0x00000000000c0947 */ /* 0x000fd80003800000 */
[----:B------:R-:W0:Y:S01]  /*7230*/  FENCE.VIEW.ASYNC.G ;  /* 0x00000000000073c6 */ /* 0x000e220000000100 */
[----:B------:R-:W-:Y:S05]  /*7240*/  WARPSYNC.ALL ;  /* 0x0000000000007948 */ /* 0x000fea0003800000 */
[----:B0-----:R-:W-:Y:S06]  /*7250*/  BAR.ARV 0xc, 0x200 ;  /* 0x0308000000007b1d */ /* 0x001fec0000002000 */
.L_x_11757:
        /* <DEDUP_REMOVED lines=33> */
.L_x_11759:
[----:B------:R-:W-:Y:S05]  /*7470*/  BSYNC B0 ;  /* 0x0000000000007941 */ /* 0x000fea0003800000 */
.L_x_11758:
        /* <DEDUP_REMOVED lines=19> */
[----:B---3--:R-:W-:-:S02]  /*75b0*/  CS2R R38, SRZ ;  /* 0x0000000000267805 */ /* 0x008fc4000001ff00 */
[----:B------:R-:W-:Y:S02]  /*75c0*/  CS2R R36, SRZ ;  /* 0x0000000000247805 */ /* 0x000fe4000001ff00 */
        /* <DEDUP_REMOVED lines=9> */
[----:B------:R-:W-:-:S04]  /*7660*/  VIADDMNMX R96, R3, R96, R9, PT ;  /* 0x0000006003607246 */ /* 0x000fc80003800109 */
        /* <DEDUP_REMOVED lines=11> */
.L_x_12028:
[----:B------:R-:W1:Y:S01]  /*7720*/  LDL R3, [R1+0x5c] ;  /* 0x00005c0001037983 */ /* 0x000e620000100800 */
[----:B------:R-:W-:Y:S01]  /*7730*/  BSSY B6, `(.L_x_11762) ;  /* 0x000001b000067945 */ /* 0x000fe20003800000 */
[----:B-1----:R-:W-:-:S05]  /*7740*/  IMAD.HI R0, R3, 0x55555556, RZ ;  /* 0x5555555603007827 */ /* 0x002fca00078e02ff */
        /* <DEDUP_REMOVED lines=9> */
[----:B-1----:R-:W-:Y:S01]  /*77e0*/  MOV R0, 0x0 ;  /* 0x0000000000007802 */ /* 0x002fe20000000f00 */
[----:B------:R-:W-:Y:S01]  /*77f0*/  ULDC.64 UR4, c[0x4][0x1b8] ;  /* 0x01006e0000047ab9 */ /* 0x000fe20000000a00 */
[----:B------:R-:W-:Y:S01]  /*7800*/  ULDC.64 UR6, c[0x4][0x1c0] ;  /* 0x0100700000067ab9 */ /* 0x000fe20000000a00 */
[----:B------:R-:W-:Y:S01]  /*7810*/  IMAD.U32 R4, RZ, RZ, UR4 ;  /* 0x00000004ff047e24 */ /* 0x000fe2000f8e00ff */
[----:B0-----:R0:W1:Y:S01]  /*7820*/  LDC.64 R14, c[0x4][R0] ;  /* 0x01000000000e7b82 */ /* 0x0010620000000a00 */
        /* <DEDUP_REMOVED lines=11> */
.L_x_11763:
[----:B------:R-:W-:Y:S05]  /*78e0*/  BSYNC B6 ;  /* 0x0000000000067941 */ /* 0x000fea0003800000 */
.L_x_11762:
[----:B------:R-:W-:Y:S02]  /*78f0*/  ULDC UR4, c[0x0][0x3f4] ;  /* 0x0000fd0000047ab9 */ /* 0x000fe40000000800 */
[----:B------:R-:W-:-:S13]  /*7900*/  ISETP.LT.AND P0, PT, RZ, UR4, PT ;  /* 0x00000004ff007c0c */ /* 0x000fda000bf01270 */
[----:B------:R-:W-:Y:S05]  /*7910*/  @P0 BRA `(.L_x_11764) ;  /* 0x0000000000400947 */ /* 0x000fea0003800000 */
[----:B------:R-:W1:Y:S02]  /*7920*/  LDL R20, [R1+0xa4] ;  /* 0x0000a40001147983 */ /* 0x000e640000100800 */
[----:B-1----:R-:W-:-:S04]  /*7930*/  LEA.HI R0, R20, R20, RZ, 0x1 ;  /* 0x0000001414007211 */ /* 0x002fc800078f08ff */
        /* <DEDUP_REMOVED lines=8> */
.L_x_11767:
[----:B--2---:R2:W3:Y:S02]  /*79c0*/  SYNCS.PHASECHK.TRANS64.TRYWAIT P0, [R16+URZ+0x31c00], R3 ;  /* 0x031c0003100075a7 */ /* 0x0044e4000800017f */
[----:B---3--:R-:W-:Y:S05]  /*79d0*/  @!P0 NANOSLEEP.SYNCS 0x989680 ;  /* 0x009896800000895d */ /* 0x008fea0003900000 */
[----:B------:R-:W3:Y:S02]  /*79e0*/  @!P0 SYNCS.PHASECHK.TRANS64 P0, [R16+URZ+0x31c00], R3 ;  /* 0x031c0003100085a7 */ /* 0x000ee4000800007f */
[----:B---3--:R-:W-:Y:S05]  /*79f0*/  @!P0 BRA `(.L_x_11767) ;  /* 0xfffffffc00f08947 */ /* 0x008fea000383ffff */
.L_x_11766:
[----:B------:R-:W-:Y:S05]  /*7a00*/  BSYNC B0 ;  /* 0x0000000000007941 */ /* 0x000fea0003800000 */
.L_x_11765:
[----:B------:R-:W-:Y:S05]  /*7a10*/  BRA `(.L_x_11768) ;  /* 0x0000003c00c07947 */ /* 0x000fea0003800000 */
.L_x_11764:
[----:B------:R-:W2:Y:S01]  /*7a20*/  LDL R3, [R1+0xc4] ;  /* 0x0000c40001037983 */ /* 0x000ea20000100800 */
[----:B-1---5:R-:W-:Y:S01]  /*7a30*/  SHF.R.S32.HI R0, RZ, 0x1f, R107 ;  /* 0x0000001fff007819 */ /* 0x022fe2000001146b */
[----:B------:R-:W-:Y:S01]  /*7a40*/  ULDC.64 UR4, c[0x0][0x3f8] ;  /* 0x0000fe0000047ab9 */ /* 0x000fe20000000a00 */
        /* <DEDUP_REMOVED lines=9> */
[----:B--2---:R-:W-:-:S13]  /*7ae0*/  LOP3.LUT P0, RZ, R3, 0x1bf, RZ, 0xc0, !PT ;  /* 0x000001bf03ff7812 */ /* 0x004fda000780c0ff */
        /* <DEDUP_REMOVED lines=17> */
.L_x_11769:
        /* <DEDUP_REMOVED lines=18> */
[----:B--2---:R-:W-:-:S04]  /*7d20*/  @P0 SHF.R.U32.HI R3, RZ, R5, R0 ;  /* 0x00000005ff030219 */ /* 0x004fc80000011600 */
        /* <DEDUP_REMOVED lines=17> */
[----:B------:R1:W2:Y:S04]  /*7e40*/  SHFL.IDX PT, R3, R13, RZ, 0x1e1f ;  /* 0x001e1fff0d037589 */ /* 0x0002a800000e0000 */
[----:B------:R-:W3:Y:S04]  /*7e50*/  SHFL.IDX PT, R0, R0, RZ, 0x1e1f ;  /* 0x001e1fff00007589 */ /* 0x000ee800000e0000 */
[----:B------:R-:W4:Y:S04]  /*7e60*/  SHFL.IDX PT, R5, R5, RZ, 0x1e1f ;  /* 0x001e1fff05057589 */ /* 0x000f2800000e0000 */
[----:B-1----:R-:W0:Y:S02]  /*7e70*/  SHFL.IDX PT, R4, R4, RZ, 0x1e1f ;  /* 0x001e1fff04047589 */ /* 0x002e2400000e0000 */
.L_x_12034:
[----:B------:R-:W5:Y:S04]  /*7e80*/  LDL R6, [R1+0x28] ;  /* 0x0000280001067983 */ /* 0x000f680000100800 */
[----:B------:R-:W2:Y:S01]  /*7e90*/  LDL R53, [R1+0xa4] ;  /* 0x0000a40001357983 */ /* 0x000ea20000100800 */
[----:B------:R-:W-:Y:S01]  /*7ea0*/  BSSY B1, `(.L_x_11773) ;  /* 0x0000061000017945 */ /* 0x000fe20003800000 */
        /* <DEDUP_REMOVED lines=9> */
[----:B0-----:R-:W-:Y:S01]  /*7f40*/  CS2R R14, SRZ ;  /* 0x00000000000e7805 */ /* 0x001fe2000001ff00 */
[----:B-----5:R-:W-:Y:S01]  /*7f50*/  IMAD R7, R6, R20, RZ ;  /* 0x0000001406077224 */ /* 0x020fe200078e02ff */
[----:B------:R-:W-:-:S03]  /*7f60*/  CS2R R20, SRZ ;  /* 0x0000000000147805 */ /* 0x000fc6000001ff00 */
[----:B------:R-:W-:Y:S01]  /*7f70*/  IMAD R109, R109, -0xc0, R7 ;  /* 0xffffff406d6d7824 */ /* 0x000fe200078e0207 */
[----:B------:R-:W-:Y:S02]  /*7f80*/  ISETP.GE.AND P1, PT, R10, R7, PT ;  /* 0x000000070a00720c */ /* 0x000fe40003f26270 */
[----:B------:R-:W-:Y:S02]  /*7f90*/  CS2R R10, SRZ ;  /* 0x00000000000a7805 */ /* 0x000fe4000001ff00 */
[----:B--2---:R-:W-:Y:S02]  /*7fa0*/  LEA.HI R52, R53, R53, RZ, 0x1 ;  /* 0x0000003535347211 */ /* 0x004fe400078f08ff */
[----:B------:R-:W-:-:S04]  /*7fb0*/  VIMNMX R6, R109, 0xc0, PT ;  /* 0x000000c06d067848 */ /* 0x000fc80003fe0100 */
[----:B------:R-:W-:-:S03]  /*7fc0*/  ISETP.GE.AND P0, PT, R23, R6, PT ;  /* 0x000000061700720c */ /* 0x000fc60003f06270 */
[----:B------:R-:W-:Y:S10]  /*7fd0*/  @P1 BRA `(.L_x_11774) ;  /* 0x0000000400341947 */ /* 0x000ff40003800000 */
        /* <DEDUP_REMOVED lines=8> */
[----:B------:R-:W-:Y:S01]  /*8060*/  CS2R R30, SRZ ;  /* 0x00000000001e7805 */ /* 0x000fe2000001ff00 */
[----:B------:R-:W-:Y:S01]  /*8070*/  ULDC.64 UR6, c[0x0][0x208] ;  /* 0x0000820000067ab9 */ /* 0x000fe20000000a00 */
[----:B------:R-:W-:Y:S02]  /*8080*/  CS2R R38, SRZ ;  /* 0x0000000000267805 */ /* 0x000fe4000001ff00 */
[----:B------:R-:W-:Y:S02]  /*8090*/  CS2R R34, SRZ ;  /* 0x0000000000227805 */ /* 0x000fe4000001ff00 */
[----:B------:R-:W-:Y:S02]  /*80a0*/  CS2R R28, SRZ ;  /* 0x00000000001c7805 */ /* 0x000fe4000001ff00 */
[----:B------:R-:W-:Y:S02]  /*80b0*/  CS2R R26, SRZ ;  /* 0x00000000001a7805 */ /* 0x000fe4000001ff00 */
[----:B------:R-:W-:-:S02]  /*80c0*/  CS2R R24, SRZ ;  /* 0x0000000000187805 */ /* 0x000fc4000001ff00 */
[C---:B--2---:R-:W-:Y:S01]  /*80d0*/  ISETP.GE.AND P4, PT, R43.reuse, UR4, PT ;  /* 0x000000042b007c0c */ /* 0x044fe2000bf86270 */
[C---:B------:R-:W-:Y:S01]  /*80e0*/  IMAD.SHL.U32 R9, R43.reuse, 0x2, RZ ;  /* 0x000000022b097824 */ /* 0x040fe200078e00ff */
[----:B------:R-:W-:Y:S02]  /*80f0*/  SHF.R.S32.HI R6, RZ, 0x1f, R43 ;  /* 0x0000001fff067819 */ /* 0x000fe4000001142b */
[----:B---3--:R-:W-:Y:S02]  /*8100*/  ISETP.GE.AND P3, PT, R42, UR4, PT ;  /* 0x000000042a007c0c */ /* 0x008fe4000bf66270 */
[----:B------:R-:W-:-:S07]  /*8110*/  SHF.L.U64.HI R10, R43, 0x1, R6 ;  /* 0x000000012b0a7819 */ /* 0x000fce0000010206 */
[-C--:B------:R-:W-:Y:S02]  /*8120*/  @!P4 IADD3 R8, P2, R4, R9.reuse, RZ ;  /* 0x000000090408c210 */ /* 0x080fe40007f5e0ff */
[----:B------:R-:W-:-:S03]  /*8130*/  @!P4 IADD3 R6, P1, R0, R9, RZ ;  /* 0x000000090006c210 */ /* 0x000fc60007f3e0ff */
[--C-:B----4-:R-:W-:Y:S01]  /*8140*/  @!P4 IMAD.X R9, R5, 0x1, R10.reuse, P2 ;  /* 0x000000010509c824 */ /* 0x110fe200010e060a */
[----:B------:R-:W-:Y:S01]  /*8150*/  ISETP.GE.AND P2, PT, R41, UR4, PT ;  /* 0x0000000429007c0c */ /* 0x000fe2000bf46270 */
[----:B------:R-:W-:Y:S01]  /*8160*/  @!P4 IMAD.X R7, R3, 0x1, R10, P1 ;  /* 0x000000010307c824 */ /* 0x000fe200008e060a */
[----:B------:R-:W-:Y:S01]  /*8170*/  SHF.R.S32.HI R10, RZ, 0x1f, R42 ;  /* 0x0000001fff0a7819 */ /* 0x000fe2000001142a */
[----:B------:R-:W-:Y:S01]  /*8180*/  IMAD.SHL.U32 R49, R42, 0x2, RZ ;  /* 0x000000022a317824 */ /* 0x000fe200078e00ff */
        /* <DEDUP_REMOVED lines=10> */
[----:B0-----:R-:W-:Y:S01]  /*8230*/  SHF.L.U64.HI R6, R41, 0x1, R11 ;  /* 0x0000000129067819 */ /* 0x001fe2000001020b */
[----:B------:R-:W-:Y:S01]  /*8240*/  IMAD.SHL.U32 R7, R40, 0x2, RZ ;  /* 0x0000000228077824 */ /* 0x000fe200078e00ff */
[----:B------:R-:W-:Y:S01]  /*8250*/  SHF.R.S32.HI R12, RZ, 0x1f, R40 ;  /* 0x0000001fff0c7819 */ /* 0x000fe20000011428 */
[----:B------:R-:W-:Y:S01]  /*8260*/  @!P3 IMAD.X R51, R3, 0x1, R10, P5 ;  /* 0x000000010333b824 */ /* 0x000fe200028e060a */
[----:B------:R-:W-:Y:S01]  /*8270*/  @!P2 IADD3 R46, P5, R0, R45, RZ ;  /* 0x0000002d002ea210 */ /* 0x000fe20007fbe0ff */
[----:B------:R-:W-:Y:S01]  /*8280*/  @!P2 IMAD.X R45, R5, 0x1, R6, P4 ;  /* 0x00000001052da824 */ /* 0x000fe200020e0606 */
[----:B------:R-:W-:Y:S01]  /*8290*/  SHF.L.U64.HI R12, R40, 0x1, R12 ;  /* 0x00000001280c7819 */ /* 0x000fe2000001020c */
[----:B------:R-:W-:Y:S01]  /*82a0*/  IMAD.SHL.U32 R13, R14, 0x2, RZ ;  /* 0x000000020e0d7824 */ /* 0x000fe200078e00ff */
        /* <DEDUP_REMOVED lines=30> */
[----:B------:R0:W5:Y:S04]  /*8490*/  @!P4 LD.E.64 R10, desc[UR6][R40.64] ;  /* 0x00000006280ac980 */ /* 0x000168000c101b00 */
[----:B------:R0:W5:Y:S02]  /*84a0*/  @!P4 LD.E.64 R8, desc[UR6][R4.64] ;  /* 0x000000060408c980 */ /* 0x000164000c101b00 */
.L_x_11774:
[----:B------:R-:W-:Y:S05]  /*84b0*/  BSYNC B1 ;  /* 0x0000000000017941 */ /* 0x000fea0003800000 */
.L_x_11773:
[----:B-----5:R-:W-:Y:S01]  /*84c0*/  IMAD.MOV.U32 R3, RZ, RZ, R35 ;  /* 0x000000ffff037224 */ /* 0x020fe200078e0023 */
[----:B------:R-:W-:Y:S01]  /*84d0*/  LOP3.LUT R52, R52, 0xfffffffe, RZ, 0xc0, !PT ;  /* 0xfffffffe34347812 */ /* 0x000fe200078ec0ff */
[----:B0-----:R-:W-:Y:S01]  /*84e0*/  IMAD.MOV.U32 R4, RZ, RZ, R30 ;  /* 0x000000ffff047224 */ /* 0x001fe200078e001e */
[----:B------:R-:W-:Y:S01]  /*84f0*/  BSSY B1, `(.L_x_11775) ;  /* 0x000002a000017945 */ /* 0x000fe20003800000 */
[----:B---3--:R-:W-:Y:S02]  /*8500*/  IMAD.MOV.U32 R0, RZ, RZ, R34 ;  /* 0x000000ffff007224 */ /* 0x008fe400078e0022 */
[----:B----4-:R-:W-:Y:S01]  /*8510*/  IMAD.MOV.U32 R5, RZ, RZ, R27 ;  /* 0x000000ffff057224 */ /* 0x010fe200078e001b */
        /* <DEDUP_REMOVED lines=12> */
[----:B------:R-:W-:-:S02]  /*85e0*/  IMAD.MOV.U32 R4, RZ, RZ, R21 ;  /* 0x000000ffff047224 */ /* 0x000fc400078e0015 */
        /* <DEDUP_REMOVED lines=26> */
.L_x_12035:
[----:B------:R-:W-:Y:S05]  /*8790*/  BSYNC B1 ;  /* 0x0000000000017941 */ /* 0x000fea0003800000 */
.L_x_11775:
        /* <DEDUP_REMOVED lines=28> */
[--C-:B------:R-:W-:Y:S01]  /*8960*/  SHF.R.U64 R55, R38, 0x10, R39.reuse ;  /* 0x0000001026377819 */ /* 0x100fe20000001227 */
[--C-:B------:R-:W-:Y:S01]  /*8970*/  HADD2.F32 R38, -RZ, R48.reuse.H1_H1 ;  /* 0x30000030ff267230 */ /* 0x100fe20000004100 */
[----:B------:R-:W-:Y:S01]  /*8980*/  SHF.R.U32.HI R39, RZ, 0x10, R39 ;  /* 0x00000010ff277819 */ /* 0x000fe20000011627 */
[----:B------:R-:W-:Y:S01]  /*8990*/  HADD2.F32 R48, -RZ, R48.H0_H0 ;  /* 0x20000030ff307230 */ /* 0x000fe20000004100 */
[--C-:B------:R-:W-:Y:S02]  /*89a0*/  SHF.R.U32.HI R49, RZ, 0x10, R35.reuse ;  /* 0x00000010ff317819 */ /* 0x100fe40000011623 */
[----:B------:R-:W-:Y:S01]  /*89b0*/  SHF.R.U64 R53, R34, 0x10, R35 ;  /* 0x0000001022357819 */ /* 0x000fe20000001223 */
[----:B------:R-:W-:Y:S02]  /*89c0*/  HADD2.F32 R39, -RZ, R39.H0_H0 ;  /* 0x20000027ff277230 */ /* 0x000fe40000004100 */
[----:B------:R-:W-:-:S02]  /*89d0*/  HADD2.F32 R49, -RZ, R49.H0_H0 ;  /* 0x20000031ff317230 */ /* 0x000fc40000004100 */
[--C-:B0-----:R-:W-:Y:S02]  /*89e0*/  HADD2.F32 R36, -RZ, R7.reuse.H0_H0 ;  /* 0x20000007ff247230 */ /* 0x101fe40000004100 */
[----:B------:R-:W-:Y:S02]  /*89f0*/  HADD2.F32 R37, -RZ, R7.H1_H1 ;  /* 0x30000007ff257230 */ /* 0x000fe40000004100 */
[--C-:B------:R-:W-:Y:S02]  /*8a00*/  HADD2.F32 R7, -RZ, R4.reuse.H0_H0 ;  /* 0x20000004ff077230 */ /* 0x100fe40000004100 */
[----:B------:R-:W-:Y:S02]  /*8a10*/  HADD2.F32 R4, -RZ, R4.H1_H1 ;  /* 0x30000004ff047230 */ /* 0x000fe40000004100 */
[C---:B------:R-:W-:Y:S01]  /*8a20*/  FMUL.FTZ R52, R37.reuse, R39 ;  /* 0x0000002725347220 */ /* 0x040fe20000410000 */
[----:B------:R-:W-:Y:S01]  /*8a30*/  FMUL.FTZ R51, R37, R49 ;  /* 0x0000003125337220 */ /* 0x000fe20000410000 */
[----:B------:R-:W-:-:S02]  /*8a40*/  HADD2.F32 R34, -RZ, R6.H0_H0 ;  /* 0x20000006ff227230 */ /* 0x000fc40000004100 */
[----:B------:R-:W-:Y:S01]  /*8a50*/  FMUL.FTZ R50, R4, R48 ;  /* 0x0000003004327220 */ /* 0x000fe20000410000 */
[----:B------:R-:W-:Y:S01]  /*8a60*/  FFMA.FTZ R54, R36, R49, R52 ;  /* 0x0000003124367223 */ /* 0x000fe20000010034 */
[----:B------:R-:W-:Y:S02]  /*8a70*/  HADD2.F32 R35, -RZ, R6.H1_H1 ;  /* 0x30000006ff237230 */ /* 0x000fe40000004100 */
[-C--:B------:R-:W-:Y:S01]  /*8a80*/  FMUL.FTZ R52, R4, R38.reuse ;  /* 0x0000002604347220 */ /* 0x080fe20000410000 */
[C---:B------:R-:W-:Y:S01]  /*8a90*/  FFMA.FTZ R50, R7.reuse, R38, -R50 ;  /* 0x0000002607327223 */ /* 0x040fe20000010832 */
[--C-:B------:R-:W-:Y:S02]  /*8aa0*/  HADD2.F32 R6, -RZ, R5.reuse.H0_H0 ;  /* 0x20000005ff067230 */ /* 0x100fe40000004100 */
[----:B------:R-:W-:Y:S01]  /*8ab0*/  FFMA.FTZ R51, R36, R39, -R51 ;  /* 0x0000002724337223 */ /* 0x000fe20000010833 */
[----:B------:R-:W-:Y:S02]  /*8ac0*/  HADD2.F32 R38, -RZ, R56.H0_H0 ;  /* 0x20000038ff267230 */ /* 0x000fe40000004100 */
[----:B------:R-:W-:Y:S01]  /*8ad0*/  FFMA.FTZ R39, R7, R48, R52 ;  /* 0x0000003007277223 */ /* 0x000fe20000010034 */
[----:B------:R-:W-:-:S02]  /*8ae0*/  HADD2.F32 R5, -RZ, R5.H1_H1 ;  /* 0x30000005ff057230 */ /* 0x000fc40000004100 */
[----:B------:R-:W-:Y:S02]  /*8af0*/  HADD2.F32 R36, -RZ, R57.H1_H1 ;  /* 0x30000039ff247230 */ /* 0x000fe40000004100 */
[C---:B------:R-:W-:Y:S01]  /*8b00*/  FMUL.FTZ R49, R35.reuse, R38 ;  /* 0x0000002623317220 */ /* 0x040fe20000410000 */
[----:B------:R-:W-:Y:S02]  /*8b10*/  HADD2.F32 R37, -RZ, R53.H0_H0 ;  /* 0x20000035ff257230 */ /* 0x000fe40000004100 */
[----:B------:R-:W-:Y:S02]  /*8b20*/  HADD2.F32 R4, -RZ, R55.H0_H0 ;  /* 0x20000037ff047230 */ /* 0x000fe40000004100 */
[-C--:B------:R-:W-:Y:S01]  /*8b30*/  FMUL.FTZ R35, R35, R36.reuse ;  /* 0x0000002423237220 */ /* 0x080fe20000410000 */
[C---:B------:R-:W-:Y:S01]  /*8b40*/  FFMA.FTZ R49, R34.reuse, R36, -R49 ;  /* 0x0000002422317223 */ /* 0x040fe20000010831 */
[C---:B------:R-:W-:Y:S01]  /*8b50*/  FMUL.FTZ R7, R5.reuse, R37 ;  /* 0x0000002505077220 */ /* 0x040fe20000410000 */
[----:B------:R-:W-:Y:S01]  /*8b60*/  FMUL.FTZ R48, R5, R4 ;  /* 0x0000000405307220 */ /* 0x000fe20000410000 */
[----:B------:R-:W-:-:S02]  /*8b70*/  FFMA.FTZ R34, R34, R38, R35 ;  /* 0x0000002622227223 */ /* 0x000fc40000010023 */
[----:B------:R-:W-:Y:S01]  /*8b80*/  FFMA.FTZ R5, R6, R4, -R7 ;  /* 0x0000000406057223 */ /* 0x000fe20000010807 */
[----:B------:R-:W-:Y:S01]  /*8b90*/  F2FP.F16.F32.PACK_AB R7, R54, R51 ;  /* 0x000000333607723e */ /* 0x000fe200000000ff */
[----:B------:R-:W-:Y:S01]  /*8ba0*/  FFMA.FTZ R48, R6, R37, R48 ;  /* 0x0000002506307223 */ /* 0x000fe20000010030 */
[----:B------:R-:W-:Y:S02]  /*8bb0*/  F2FP.F16.F32.PACK_AB R4, R39, R50 ;  /* 0x000000322704723e */ /* 0x000fe400000000ff */
[----:B------:R-:W-:Y:S02]  /*8bc0*/  F2FP.F16.F32.PACK_AB R6, R34, R49 ;  /* 0x000000312206723e */ /* 0x000fe400000000ff */
[----:B------:R-:W-:-:S05]  /*8bd0*/  F2FP.F16.F32.PACK_AB R5, R48, R5 ;  /* 0x000000053005723e */ /* 0x000fca00000000ff */
[----:B------:R0:W-:Y:S02]  /*8be0*/  STS.128 [R3+0xda00], R4 ;  /* 0x00da000403007388 */ /* 0x0001e40000000c00 */
.L_x_11779:
[----:B------:R-:W-:Y:S05]  /*8bf0*/  BSYNC B1 ;  /* 0x0000000000017941 */ /* 0x000fea0003800000 */
.L_x_11778:
[----:B------:R-:W-:Y:S01]  /*8c00*/  BSSY B1, `(.L_x_11780) ;  /* 0x000002d000017945 */ /* 0x000fe20003800000 */
[----:B------:R-:W-:-:S03]  /*8c10*/  @P0 VIADD R0, R3, 0xffffffe0 ;  /* 0xffffffe003000836 */ /* 0x000fc60000000000 */
[----:B------:R-:W-:Y:S05]  /*8c20*/  @P1 BRA `(.L_x_11781) ;  /* 0x0000000000a81947 */ /* 0x000fea0003800000 */
[----:B0-----:R-:W0:Y:S01]  /*8c30*/  LDS.128 R4, [R0+0xda00] ;  /* 0x00da000000047984 */ /* 0x001e220000000c00 */
[----:B------:R-:W-:Y:S01]  /*8c40*/  SHF.R.U32.HI R35, RZ, 0x10, R33 ;  /* 0x00000010ff237819 */ /* 0x000fe20000011621 */
[----:B------:R-:W-:Y:S01]  /*8c50*/  HADD2.F32 R36, -RZ, R56.H1_H1 ;  /* 0x30000038ff247230 */ /* 0x000fe20000004100 */
        /* <DEDUP_REMOVED lines=39> */
.L_x_11781:
[----:B------:R-:W-:Y:S05]  /*8ed0*/  BSYNC B1 ;  /* 0x0000000000017941 */ /* 0x000fea0003800000 */
.L_x_11780:
        /* <DEDUP_REMOVED lines=44> */
.L_x_11783:
[----:B------:R-:W-:Y:S05]  /*91a0*/  BSYNC B1 ;  /* 0x0000000000017941 */ /* 0x000fea0003800000 */
.L_x_11782:
        /* <DEDUP_REMOVED lines=44> */
.L_x_11785:
[----:B------:R-:W-:Y:S05]  /*9470*/  BSYNC B1 ;  /* 0x0000000000017941 */ /* 0x000fea0003800000 */
.L_x_11784:
        /* <DEDUP_REMOVED lines=44> */
.L_x_11787:
[----:B------:R-:W-:Y:S05]  /*9740*/  BSYNC B1 ;  /* 0x0000000000017941 */ /* 0x000fea0003800000 */
.L_x_11786:
        /* <DEDUP_REMOVED lines=44> */
.L_x_11771:
        /* <DEDUP_REMOVED lines=30> */
[----:B------:R-:W1:Y:S04]  /*9bf0*/  SHFL.IDX PT, R3, R13, RZ, 0x1e1f ;  /* 0x001e1fff0d037589 */ /* 0x000e6800000e0000 */
[----:B------:R-:W2:Y:S04]  /*9c00*/  SHFL.IDX PT, R0, R0, RZ, 0x1e1f ;  /* 0x001e1fff00007589 */ /* 0x000ea800000e0000 */
[----:B------:R-:W3:Y:S04]  /*9c10*/  SHFL.IDX PT, R5, R5, RZ, 0x1e1f ;  /* 0x001e1fff05057589 */ /* 0x000ee800000e0000 */
[----:B0-----:R0:W4:Y:S01]  /*9c20*/  SHFL.IDX PT, R14, R4, RZ, 0x1e1f ;  /* 0x001e1fff040e7589 */ /* 0x00112200000e0000 */
[----:B-1----:R-:W-:-:S02]  /*9c30*/  IMAD.MOV.U32 R21, RZ, RZ, R3 ;  /* 0x000000ffff157224 */ /* 0x002fc400078e0003 */
[----:B0-2---:R-:W-:-:S07]  /*9c40*/  IMAD.MOV.U32 R20, RZ, RZ, R0 ;  /* 0x000000ffff147224 */ /* 0x005fce00078e0000 */
.L_x_12041:
[----:B------:R-:W2:Y:S04]  /*9c50*/  LDL R0, [R1+0x28] ;  /* 0x0000280001007983 */ /* 0x000ea80000100800 */
[----:B------:R-:W5:Y:S01]  /*9c60*/  LDL R37, [R1+0xa4] ;  /* 0x0000a40001257983 */ /* 0x000f620000100800 */
[----:B------:R-:W-:Y:S01]  /*9c70*/  BSSY B1, `(.L_x_11789) ;  /* 0x0000043000017945 */ /* 0x000fe20003800000 */
[----:B----4-:R-:W-:Y:S01]  /*9c80*/  IMAD.MOV.U32 R38, RZ, RZ, R14 ;  /* 0x000000ffff267224 */ /* 0x010fe200078e000e */
[----:B------:R-:W-:Y:S01]  /*9c90*/  CS2R R6, SRZ ;  /* 0x0000000000067805 */ /* 0x000fe2000001ff00 */
[----:B---3--:R-:W-:Y:S01]  /*9ca0*/  IMAD.MOV.U32 R39, RZ, RZ, R5 ;  /* 0x000000ffff277224 */ /* 0x008fe200078e0005 */
        /* <DEDUP_REMOVED lines=9> */
[----:B--2---:R-:W-:-:S04]  /*9d40*/  IMAD R25, R0, R25, RZ ;  /* 0x0000001900197224 */ /* 0x004fc800078e02ff */
[----:B------:R-:W-:Y:S01]  /*9d50*/  IMAD R109, R109, -0xc0, R25 ;  /* 0xffffff406d6d7824 */ /* 0x000fe200078e0219 */
[----:B------:R-:W-:Y:S02]  /*9d60*/  ISETP.GE.AND P1, PT, R10, R25, PT ;  /* 0x000000190a00720c */ /* 0x000fe40003f26270 */
[----:B------:R-:W-:Y:S02]  /*9d70*/  CS2R R10, SRZ ;  /* 0x00000000000a7805 */ /* 0x000fe4000001ff00 */
[----:B------:R-:W-:Y:S02]  /*9d80*/  CS2R R24, SRZ ;  /* 0x0000000000187805 */ /* 0x000fe4000001ff00 */
[----:B------:R-:W-:-:S04]  /*9d90*/  VIMNMX R0, R109, 0xc0, PT ;  /* 0x000000c06d007848 */ /* 0x000fc80003fe0100 */
[----:B------:R-:W-:Y:S02]  /*9da0*/  ISETP.GE.AND P0, PT, R23, R0, PT ;  /* 0x000000001700720c */ /* 0x000fe40003f06270 */
[----:B-----5:R-:W-:Y:S01]  /*9db0*/  LEA.HI R0, R37, R37, RZ, 0x1 ;  /* 0x0000002525007211 */ /* 0x020fe200078f08ff */
[----:B------:R-:W-:Y:S10]  /*9dc0*/  @P1 BRA `(.L_x_11790) ;  /* 0x0000000000b41947 */ /* 0x000ff40003800000 */
[----:B------:R-:W2:Y:S01]  /*9dd0*/  LDL.64 R46, [R1+0x30] ;  /* 0x00003000012e7983 */ /* 0x000ea20000100a00 */
[----:B------:R-:W-:-:S03]  /*9de0*/  ULDC UR4, c[0x0][0x3f4] ;  /* 0x0000fd0000047ab9 */ /* 0x000fc60000000800 */
[----:B------:R-:W3:Y:S04]  /*9df0*/  LDL R43, [R1+0x64] ;  /* 0x00006400012b7983 */ /* 0x000ee80000100800 */
[----:B------:R-:W4:Y:S04]  /*9e00*/  LDL R42, [R1+0x60] ;  /* 0x00006000012a7983 */ /* 0x000f280000100800 */
[----:B------:R-:W3:Y:S01]  /*9e10*/  LDL.64 R40, [R1+0x48] ;  /* 0x0000480001287983 */ /* 0x000ee20000100a00 */
[----:B------:R-:W-:Y:S02]  /*9e20*/  CS2R R24, SRZ ;  /* 0x0000000000187805 */ /* 0x000fe4000001ff00 */
[----:B------:R-:W-:Y:S01]  /*9e30*/  CS2R R26, SRZ ;  /* 0x00000000001a7805 */ /* 0x000fe2000001ff00 */
[----:B------:R-:W-:Y:S01]  /*9e40*/  ULDC.64 UR6, c[0x0][0x208] ;  /* 0x0000820000067ab9 */ /* 0x000fe20000000a00 */
[----:B------:R-:W-:-:S02]  /*9e50*/  CS2R R28, SRZ ;  /* 0x00000000001c7805 */ /* 0x000fc4000001ff00 */
[----:B------:R-:W-:Y:S02]  /*9e60*/  CS2R R30, SRZ ;  /* 0x00000000001e7805 */ /* 0x000fe4000001ff00 */
[----:B------:R-:W-:Y:S02]  /*9e70*/  CS2R R10, SRZ ;  /* 0x00000000000a7805 */ /* 0x000fe4000001ff00 */
[----:B------:R-:W-:Y:S02]  /*9e80*/  CS2R R32, SRZ ;  /* 0x0000000000207805 */ /* 0x000fe4000001ff00 */
[----:B------:R-:W-:Y:S02]  /*9e90*/  CS2R R34, SRZ ;  /* 0x0000000000227805 */ /* 0x000fe4000001ff00 */
[----:B------:R-:W-:Y:S01]  /*9ea0*/  CS2R R14, SRZ ;  /* 0x00000000000e7805 */ /* 0x000fe2000001ff00 */
[C---:B--2---:R-:W-:Y:S02]  /*9eb0*/  VIADD R3, R46.reuse, 0x10 ;  /* 0x000000102e037836 */ /* 0x044fe40000000000 */
[----:B------:R-:W-:-:S03]  /*9ec0*/  VIADD R4, R46, 0x20 ;  /* 0x000000202e047836 */ /* 0x000fc60000000000 */
[----:B------:R-:W-:Y:S02]  /*9ed0*/  ISETP.GE.AND P2, PT, R3, UR4, PT ;  /* 0x0000000403007c0c */ /* 0x000fe4000bf46270 */
[----:B------:R-:W-:Y:S01]  /*9ee0*/  ISETP.GE.AND P1, PT, R46, UR4, PT ;  /* 0x000000042e007c0c */ /* 0x000fe2000bf26270 */
[C---:B---3--:R-:W-:Y:S02]  /*9ef0*/  IMAD.IADD R5, R40.reuse, 0x1, R43 ;  /* 0x0000000128057824 */ /* 0x048fe400078e022b */
[----:B----4-:R-:W-:Y:S01]  /*9f00*/  IMAD.IADD R3, R40, 0x1, R42 ;  /* 0x0000000128037824 */ /* 0x010fe200078e022a */
[----:B------:R-:W-:Y:S02]  /*9f10*/  ISETP.GE.AND P3, PT, R4, UR4, PT ;  /* 0x0000000404007c0c */ /* 0x000fe4000bf66270 */
[----:B------:R-:W-:Y:S02]  /*9f20*/  SHF.R.S32.HI R6, RZ, 0x1f, R5 ;  /* 0x0000001fff067819 */ /* 0x000fe40000011405 */
[----:B------:R-:W-:-:S02]  /*9f30*/  SHF.R.S32.HI R4, RZ, 0x1f, R3 ;  /* 0x0000001fff047819 */ /* 0x000fc40000011403 */
[----:B------:R-:W-:Y:S02]  /*9f40*/  LEA.HI R6, R6, R5, RZ, 0x3 ;  /* 0x0000000506067211 */ /* 0x000fe400078f18ff */
[----:B------:R-:W-:Y:S02]  /*9f50*/  LEA.HI R3, R4, R3, RZ, 0x3 ;  /* 0x0000000304037211 */ /* 0x000fe400078f18ff */
[----:B------:R-:W-:Y:S02]  /*9f60*/  SHF.R.S32.HI R8, RZ, 0x3, R6 ;  /* 0x00000003ff087819 */ /* 0x000fe40000011406 */
[----:B------:R-:W-:Y:S01]  /*9f70*/  SHF.R.S32.HI R45, RZ, 0x3, R3 ;  /* 0x00000003ff2d7819 */ /* 0x000fe20000011403 */
[----:B------:R-:W-:-:S04]  /*9f80*/  @!P1 IMAD.WIDE R12, R46, 0x2, R20 ;  /* 0x000000022e0c9825 */ /* 0x000fc800078e0214 */
[----:B------:R-:W-:Y:S01]  /*9f90*/  @!P2 IMAD.SHL.U32 R3, R8, 0x8, RZ ;  /* 0x000000080803a824 */ /* 0x000fe200078e00ff */
[----:B------:R0:W5:Y:S01]  /*9fa0*/  @!P1 LD.E.128 R24, desc[UR6][R12.64] ;  /* 0x000000060c189980 */ /* 0x000162000c101d00 */
[----:B------:R-:W-:Y:S01]  /*9fb0*/  @!P3 IMAD.SHL.U32 R45, R45, 0x8, RZ ;  /* 0x000000082d2db824 */ /* 0x000fe200078e00ff */
[----:B------:R-:W-:Y:S01]  /*9fc0*/  CS2R R4, SRZ ;  /* 0x0000000000047805 */ /* 0x000fe2000001ff00 */
[--C-:B------:R-:W-:Y:S01]  /*9fd0*/  @!P2 IMAD.WIDE R40, R3, 0x2, R20.reuse ;  /* 0x000000020328a825 */ /* 0x100fe200078e0214 */
[----:B------:R-:W-:Y:S02]  /*9fe0*/  CS2R R6, SRZ ;  /* 0x0000000000067805 */ /* 0x000fe4000001ff00 */
[----:B------:R-:W-:Y:S01]  /*9ff0*/  CS2R R8, SRZ ;  /* 0x0000000000087805 */ /* 0x000fe2000001ff00 */
[----:B------:R-:W-:Y:S01]  /*a000*/  @!P3 IMAD.WIDE R42, R45, 0x2, R20 ;  /* 0x000000022d2ab825 */ /* 0x000fe200078e0214 */
[----:B------:R1:W5:Y:S01]  /*a010*/  @!P2 LD.E.128 R28, desc[UR6][R40.64] ;  /* 0x00000006281ca980 */ /* 0x000362000c101d00 */
[----:B0-----:R-:W-:-:S02]  /*a020*/  CS2R R12, SRZ ;  /* 0x00000000000c7805 */ /* 0x001fc4000001ff00 */
[--C-:B------:R-:W-:Y:S01]  /*a030*/  @!P2 IMAD.WIDE R20, R3, 0x2, R38.reuse ;  /* 0x000000020314a825 */ /* 0x100fe200078e0226 */
[----:B------:R1:W5:Y:S03]  /*a040*/  @!P3 LD.E.128 R32, desc[UR6][R42.64] ;  /* 0x000000062a20b980 */ /* 0x000366000c101d00 */
[--C-:B------:R-:W-:Y:S01]  /*a050*/  @!P3 IMAD.WIDE R44, R45, 0x2, R38.reuse ;  /* 0x000000022d2cb825 */ /* 0x100fe200078e0226 */
[----:B------:R1:W5:Y:S03]  /*a060*/  @!P2 LD.E.128 R8, desc[UR6][R20.64] ;  /* 0x000000061408a980 */ /* 0x000366000c101d00 */
[----:B------:R-:W-:Y:S01]  /*a070*/  @!P1 IMAD.WIDE R38, R46, 0x2, R38 ;  /* 0x000000022e269825 */ /* 0x000fe200078e0226 */
[----:B------:R1:W5:Y:S04]  /*a080*/  @!P3 LD.E.128 R12, desc[UR6][R44.64] ;  /* 0x000000062c0cb980 */ /* 0x000368000c101d00 */
[----:B------:R1:W5:Y:S02]  /*a090*/  @!P1 LD.E.128 R4, desc[UR6][R38.64] ;  /* 0x0000000626049980 */ /* 0x000364000c101d00 */
.L_x_11790:
[----:B------:R-:W-:Y:S05]  /*a0a0*/  BSYNC B1 ;  /* 0x0000000000017941 */ /* 0x000fea0003800000 */
.L_x_11789:
[----:B------:R-:W-:Y:S01]  /*a0b0*/  LOP3.LUT R0, R0, 0xfffffffe, RZ, 0xc0, !PT ;  /* 0xfffffffe00007812 */ /* 0x000fe200078ec0ff */
[----:B-----5:R-:W-:Y:S01]  /*a0c0*/  IMAD.MOV.U32 R3, RZ, RZ, R4 ;  /* 0x000000ffff037224 */ /* 0x020fe200078e0004 */
[----:B------:R-:W-:Y:S01]  /*a0d0*/  BSSY B1, `(.L_x_11791) ;  /* 0x000002c000017945 */ /* 0x000fe20003800000 */
[----:B-1----:R-:W-:Y:S02]  /*a0e0*/  IMAD.MOV.U32 R21, RZ, RZ, R6 ;  /* 0x000000ffff157224 */ /* 0x002fe400078e0006 */
        /* <DEDUP_REMOVED lines=42> */
.L_x_12042:
[----:B------:R-:W-:Y:S05]  /*a390*/  BSYNC B1 ;  /* 0x0000000000017941 */ /* 0x000fea0003800000 */
.L_x_11791:
[----:B------:R-:W-:Y:S01]  /*a3a0*/  PRMT R47, R0, 0x5410, R20 ;  /* 0x00005410002f7816 */ /* 0x000fe20000000014 */
[----:B------:R-:W-:Y:S06]  /*a3b0*/  @P0 BRA `(.L_x_11777) ;  /* 0x0000001400340947 */ /* 0x000fec0003800000 */
[----:B------:R-:W2:Y:S01]  /*a3c0*/  LDL.64 R38, [R1+0x30] ;  /* 0x0000300001267983 */ /* 0x000ea20000100a00 */
[----:B------:R-:W2:Y:S03]  /*a3d0*/  LDC R0, c[0x0][0x3f4] ;  /* 0x0000fd00ff007b82 */ /* 0x000ea60000000800 */
[----:B------:R1:W5:Y:S04]  /*a3e0*/  LDL R72, [R1+0x50] ;  /* 0x0000500001487983 */ /* 0x0003680000100800 */
[----:B------:R1:W5:Y:S04]  /*a3f0*/  LDL R71, [R1+0xc4] ;  /* 0x0000c40001477983 */ /* 0x0003680000100800 */
[----:B------:R1:W5:Y:S04]  /*a400*/  LDL R70, [R1+0x58] ;  /* 0x0000580001467983 */ /* 0x0003680000100800 */
[----:B------:R1:W5:Y:S01]  /*a410*/  LDL R69, [R1+0x54] ;  /* 0x0000540001457983 */ /* 0x0003620000100800 */
[----:B------:R-:W-:Y:S01]  /*a420*/  BSSY B1, `(.L_x_11793) ;  /* 0x000006c000017945 */ /* 0x000fe20003800000 */
[C---:B--2---:R-:W-:Y:S01]  /*a430*/  ISETP.GE.AND P0, PT, R38.reuse, R0, PT ;  /* 0x000000002600720c */ /* 0x044fe20003f06270 */
[----:B0-----:R-:W-:-:S02]  /*a440*/  VIADD R3, R38, 0x10 ;  /* 0x0000001026037836 */ /* 0x001fc40000000000 */
[----:B------:R-:W-:-:S03]  /*a450*/  VIADD R21, R38, 0x20 ;  /* 0x0000002026157836 */ /* 0x000fc60000000000 */
[-C--:B------:R-:W-:Y:S02]  /*a460*/  ISETP.GE.AND P1, PT, R3, R0.reuse, PT ;  /* 0x000000000300720c */ /* 0x080fe40003f26270 */
[----:B------:R-:W-:-:S05]  /*a470*/  ISETP.GE.AND P2, PT, R21, R0, PT ;  /* 0x000000001500720c */ /* 0x000fca0003f46270 */
[----:B-1----:R-:W-:Y:S08]  /*a480*/  @P0 BRA `(.L_x_11794) ;  /* 0x0000000400940947 */ /* 0x002ff00003800000 */
        /* <DEDUP_REMOVED lines=17> */
[----:B------:R-:W-:Y:S01]  /*a5a0*/  LOP3.LUT R20, R72, 0x18, R3, 0xf8, !PT ;  /* 0x0000001848147812 */ /* 0x000fe200078ef803 */
[----:B------:R-:W-:Y:S02]  /*a5b0*/  IMAD R3, R36, 0x2, R71 ;  /* 0x0000000224037824 */ /* 0x000fe400078e0247 */
[----:B------:R-:W-:Y:S01]  /*a5c0*/  IMAD R21, R21, 0x1800, R70 ;  /* 0x0000180015157824 */ /* 0x000fe200078e0246 */
[----:B------:R-:W-:Y:S02]  /*a5d0*/  LOP3.LUT R20, R20, R69, RZ, 0x3c, !PT ;  /* 0x0000004514147212 */ /* 0x000fe400078e3cff */
[----:B------:R-:W0:Y:S03]  /*a5e0*/  LDS.128 R36, [R3] ;  /* 0x0000000003247984 */ /* 0x000e260000000c00 */
[----:B------:R-:W-:-:S04]  /*a5f0*/  IMAD.IADD R21, R21, 0x1, R20 ;  /* 0x0000000115157824 */ /* 0x000fc800078e0214 */
[----:B------:R-:W-:Y:S01]  /*a600*/  IMAD R20, R21, 0x2, R16 ;  /* 0x0000000215147824 */ /* 0x000fe200078e0210 */
[----:B------:R-:W-:Y:S02]  /*a610*/  SHF.R.U64 R21, R24, 0x10, R25 ;  /* 0x0000001018157819 */ /* 0x000fe40000001219 */
[----:B------:R-:W-:Y:S02]  /*a620*/  SHF.R.U64 R24, R4, 0x10, R5 ;  /* 0x0000001004187819 */ /* 0x000fe40000001205 */
[----:B------:R-:W1:Y:S01]  /*a630*/  LDS.128 R40, [R20+0xda00] ;  /* 0x00da000014287984 */ /* 0x000e620000000c00 */
[----:B------:R-:W-:Y:S01]  /*a640*/  SHF.R.U64 R5, R6, 0x10, R7 ;  /* 0x0000001006057819 */ /* 0x000fe20000001207 */
[----:B------:R-:W-:Y:S01]  /*a650*/  HADD2.F32 R21, -RZ, R21.H0_H0 ;  /* 0x20000015ff157230 */ /* 0x000fe20000004100 */
[--C-:B------:R-:W-:Y:S02]  /*a660*/  SHF.R.U64 R4, R26, 0x10, R27.reuse ;  /* 0x000000101a047819 */ /* 0x100fe4000000121b */
[----:B------:R-:W-:-:S05]  /*a670*/  SHF.R.U32.HI R26, RZ, 0x10, R27 ;  /* 0x00000010ff1a7819 */ /* 0x000fca000001161b */
        /* <DEDUP_REMOVED lines=14> */
[C---:B------:R-:W-:Y:S01]  /*a760*/  FFMA.FTZ R6, R25.reuse, R56, -R58 ;  /* 0x0000003819067223 */ /* 0x040fe2000001083a */
[----:B------:R-:W-:Y:S02]  /*a770*/  HADD2.F32 R58, -RZ, R57.H0_H0 ;  /* 0x20000039ff3a7230 */ /* 0x000fe40000004100 */
[----:B------:R-:W-:Y:S01]  /*a780*/  FFMA.FTZ R25, R25, R59, R62 ;  /* 0x0000003b19197223 */ /* 0x000fe2000001003e */
[----:B------:R-:W-:Y:S02]  /*a790*/  HADD2.F32 R57, -RZ, R63.H0_H0 ;  /* 0x2000003fff397230 */ /* 0x000fe40000004100 */
[----:B------:R-:W-:Y:S02]  /*a7a0*/  HADD2.F32 R56, -RZ, R65.H1_H1 ;  /* 0x30000041ff387230 */ /* 0x000fe40000004100 */
[-C--:B------:R-:W-:Y:S01]  /*a7b0*/  FMUL.FTZ R66, R37, R58.reuse ;  /* 0x0000003a25427220 */ /* 0x080fe20000410000 */
[----:B------:R-:W-:Y:S01]  /*a7c0*/  FFMA.FTZ R37, R53, R58, -R64 ;  /* 0x0000003a35257223 */ /* 0x000fe20000010840 */
[----:B------:R-:W-:Y:S01]  /*a7d0*/  FMUL.FTZ R59, R41, R57 ;  /* 0x00000039293b7220 */ /* 0x000fe20000410000 */
[----:B------:R-:W-:-:S02]  /*a7e0*/  HADD2.F32 R55, -RZ, R43.H0_H0 ;  /* 0x2000002bff377230 */ /* 0x000fc40000004100 */
[-C--:B------:R-:W-:Y:S01]  /*a7f0*/  FMUL.FTZ R62, R41, R56.reuse ;  /* 0x00000038293e7220 */ /* 0x080fe20000410000 */
[----:B------:R-:W-:Y:S02]  /*a800*/  HADD2.F32 R58, -RZ, R63.H1_H1 ;  /* 0x3000003fff3a7230 */ /* 0x000fe40000004100 */
[C---:B------:R-:W-:Y:S01]  /*a810*/  FFMA.FTZ R59, R52.reuse, R56, -R59 ;  /* 0x00000038343b7223 */ /* 0x040fe2000001083b */
[----:B------:R-:W-:Y:S02]  /*a820*/  HADD2.F32 R41, -RZ, R67.H0_H0 ;  /* 0x20000043ff297230 */ /* 0x000fe40000004100 */
[----:B------:R-:W-:Y:S01]  /*a830*/  FFMA.FTZ R62, R52, R57, R62 ;  /* 0x00000039343e7223 */ /* 0x000fe2000001003e */
[----:B------:R-:W-:Y:S02]  /*a840*/  HADD2.F32 R56, -RZ, R65.H0_H0 ;  /* 0x20000041ff387230 */ /* 0x000fe40000004100 */
[----:B------:R-:W-:Y:S01]  /*a850*/  FFMA.FTZ R66, R53, R60, R66 ;  /* 0x0000003c35427223 */ /* 0x000fe20000010042 */
[----:B------:R-:W-:-:S02]  /*a860*/  HADD2.F32 R52, -RZ, R67.H1_H1 ;  /* 0x30000043ff347230 */ /* 0x000fc40000004100 */
[C---:B------:R-:W-:Y:S01]  /*a870*/  FMUL.FTZ R60, R54.reuse, R58 ;  /* 0x0000003a363c7220 */ /* 0x040fe20000410000 */
[-C--:B------:R-:W-:Y:S01]  /*a880*/  FMUL.FTZ R64, R54, R41.reuse ;  /* 0x0000002936407220 */ /* 0x080fe20000410000 */
[C---:B------:R-:W-:Y:S01]  /*a890*/  FMUL.FTZ R68, R55.reuse, R56 ;  /* 0x0000003837447220 */ /* 0x040fe20000410000 */
[----:B------:R-:W-:Y:S02]  /*a8a0*/  HADD2.F32 R43, -RZ, R43.H1_H1 ;  /* 0x3000002bff2b7230 */ /* 0x000fe40000004100 */
[----:B------:R-:W-:Y:S01]  /*a8b0*/  FMUL.FTZ R55, R55, R52 ;  /* 0x0000003437377220 */ /* 0x000fe20000410000 */
[----:B------:R-:W-:Y:S02]  /*a8c0*/  HADD2.F32 R54, -RZ, R61.H0_H0 ;  /* 0x2000003dff367230 */ /* 0x000fe40000004100 */
[C---:B------:R-:W-:Y:S01]  /*a8d0*/  FFMA.FTZ R60, R27.reuse, R41, -R60 ;  /* 0x000000291b3c7223 */ /* 0x040fe2000001083c */
        /* <DEDUP_REMOVED lines=32> */
.L_x_11794:
[----:B------:R-:W-:Y:S05]  /*aae0*/  BSYNC B1 ;  /* 0x0000000000017941 */ /* 0x000fea0003800000 */
.L_x_11793:
[----:B------:R-:W-:Y:S04]  /*aaf0*/  BSSY B1, `(.L_x_11795) ;  /* 0x000006d000017945 */ /* 0x000fe80003800000 */
[----:B------:R-:W-:Y:S05]  /*ab00*/  @P1 BRA `(.L_x_11796) ;  /* 0x0000000400ac1947 */ /* 0x000fea0003800000 */
[----:B0-----:R-:W2:Y:S04]  /*ab10*/  LDL R3, [R1+0x64] ;  /* 0x0000640001037983 */ /* 0x001ea80000100800 */
[----:B------:R-:W2:Y:S01]  /*ab20*/  LDL.64 R4, [R1+0x48] ;  /* 0x0000480001047983 */ /* 0x000ea20000100a00 */
[----:B------:R-:W-:Y:S01]  /*ab30*/  SHF.R.U32.HI R41, RZ, 0x10, R29 ;  /* 0x00000010ff297819 */ /* 0x000fe2000001161d */
[----:B------:R-:W-:Y:S01]  /*ab40*/  HADD2.F32 R38, -RZ, R48.H1_H1 ;  /* 0x30000030ff267230 */ /* 0x000fe20000004100 */
[--C-:B------:R-:W-:Y:S01]  /*ab50*/  SHF.R.U32.HI R37, RZ, 0x10, R9.reuse ;  /* 0x00000010ff257819 */ /* 0x100fe20000011609 */
[--C-:B------:R-:W-:Y:S01]  /*ab60*/  HADD2.F32 R40, -RZ, R50.reuse.H1_H1 ;  /* 0x30000032ff287230 */ /* 0x100fe20000004100 */
[----:B------:R-:W-:Y:S01]  /*ab70*/  SHF.R.U64 R54, R8, 0x10, R9 ;  /* 0x0000001008367819 */ /* 0x000fe20000001209 */
[----:B------:R-:W-:Y:S01]  /*ab80*/  HADD2.F32 R50, -RZ, R50.H0_H0 ;  /* 0x20000032ff327230 */ /* 0x000fe20000004100 */
[--C-:B------:R-:W-:Y:S01]  /*ab90*/  SHF.R.U64 R8, R30, 0x10, R31.reuse ;  /* 0x000000101e087819 */ /* 0x100fe2000000121f */
[----:B------:R-:W-:Y:S01]  /*aba0*/  HADD2.F32 R37, -RZ, R37.H0_H0 ;  /* 0x20000025ff257230 */ /* 0x000fe20000004100 */
[----:B------:R-:W-:Y:S01]  /*abb0*/  SHF.R.U32.HI R55, RZ, 0x10, R31 ;  /* 0x00000010ff377819 */ /* 0x000fe2000001161f */
[----:B------:R-:W-:Y:S01]  /*abc0*/  HADD2.F32 R48, -RZ, R48.H0_H0 ;  /* 0x20000030ff307230 */ /* 0x000fe20000004100 */
[----:B------:R-:W-:-:S02]  /*abd0*/  SHF.R.U64 R53, R10, 0x10, R11 ;  /* 0x000000100a357819 */ /* 0x000fc4000000120b */
[----:B------:R-:W-:Y:S01]  /*abe0*/  SHF.R.U32.HI R43, RZ, 0x10, R11 ;  /* 0x00000010ff2b7819 */ /* 0x000fe2000001160b */
[----:B--2---:R-:W-:-:S05]  /*abf0*/  IMAD.IADD R3, R4, 0x1, R3 ;  /* 0x0000000104037824 */ /* 0x004fca00078e0203 */
[----:B------:R-:W-:-:S04]  /*ac00*/  SHF.R.S32.HI R4, RZ, 0x1f, R3 ;  /* 0x0000001fff047819 */ /* 0x000fc80000011403 */
[CC--:B------:R-:W-:Y:S02]  /*ac10*/  LEA.HI R5, R4.reuse, R3.reuse, RZ, 0x3 ;  /* 0x0000000304057211 */ /* 0x0c0fe400078f18ff */
[----:B------:R-:W-:Y:S02]  /*ac20*/  LEA.HI R4, R4, R3, RZ, 0x5 ;  /* 0x0000000304047211 */ /* 0x000fe400078f28ff */
[--C-:B------:R-:W-:Y:S02]  /*ac30*/  SHF.R.S32.HI R7, RZ, 0x3, R5.reuse ;  /* 0x00000003ff077819 */ /* 0x100fe40000011405 */
        /* <DEDUP_REMOVED lines=10> */
[----:B------:R-:W-:Y:S01]  /*ace0*/  LOP3.LUT R4, R72, 0x18, R3, 0xf8, !PT ;  /* 0x0000001848047812 */ /* 0x000fe200078ef803 */
[----:B------:R-:W-:Y:S02]  /*acf0*/  IMAD R3, R6, 0x2, R71 ;  /* 0x0000000206037824 */ /* 0x000fe400078e0247 */
[----:B------:R-:W-:Y:S01]  /*ad00*/  IMAD R20, R5, 0x1800, R70 ;  /* 0x0000180005147824 */ /* 0x000fe200078e0246 */
[----:B------:R-:W-:-:S02]  /*ad10*/  LOP3.LUT R21, R4, R69, RZ, 0x3c, !PT ;  /* 0x0000004504157212 */ /* 0x000fc400078e3cff */
[----:B------:R-:W0:Y:S03]  /*ad20*/  LDS.128 R4, [R3] ;  /* 0x0000000003047984 */ /* 0x000e260000000c00 */
[----:B------:R-:W-:-:S04]  /*ad30*/  IMAD.IADD R21, R20, 0x1, R21 ;  /* 0x0000000114157824 */ /* 0x000fc800078e0215 */
[----:B------:R-:W-:Y:S01]  /*ad40*/  IMAD R20, R21, 0x2, R16 ;  /* 0x0000000215147824 */ /* 0x000fe200078e0210 */
[----:B------:R-:W-:-:S04]  /*ad50*/  SHF.R.U64 R21, R28, 0x10, R29 ;  /* 0x000000101c157819 */ /* 0x000fc8000000121d */
[----:B------:R-:W1:Y:S01]  /*ad60*/  LDS.128 R24, [R20+0xda00] ;  /* 0x00da000014187984 */ /* 0x000e620000000c00 */
[----:B------:R-:W-:Y:S02]  /*ad70*/  HADD2.F32 R21, -RZ, R21.H0_H0 ;  /* 0x20000015ff157230 */ /* 0x000fe40000004100 */
[--C-:B0-----:R-:W-:Y:S02]  /*ad80*/  HADD2.F32 R9, -RZ, R5.reuse.H0_H0 ;  /* 0x20000005ff097230 */ /* 0x101fe40000004100 */
[----:B------:R-:W-:Y:S02]  /*ad90*/  HADD2.F32 R10, -RZ, R5.H1_H1 ;  /* 0x30000005ff0a7230 */ /* 0x000fe40000004100 */
[--C-:B------:R-:W-:Y:S02]  /*ada0*/  HADD2.F32 R11, -RZ, R7.reuse.H0_H0 ;  /* 0x20000007ff0b7230 */ /* 0x100fe40000004100 */
[----:B------:R-:W-:Y:S02]  /*adb0*/  HADD2.F32 R28, -RZ, R7.H1_H1 ;  /* 0x30000007ff1c7230 */ /* 0x000fe40000004100 */
[----:B------:R-:W-:-:S02]  /*adc0*/  HADD2.F32 R5, -RZ, R4.H0_H0 ;  /* 0x20000004ff057230 */ /* 0x000fc40000004100 */
[----:B------:R-:W-:Y:S02]  /*add0*/  HADD2.F32 R7, -RZ, R6.H0_H0 ;  /* 0x20000006ff077230 */ /* 0x000fe40000004100 */
        /* <DEDUP_REMOVED lines=8> */
[--C-:B------:R-:W-:Y:S02]  /*ae60*/  HADD2.F32 R42, -RZ, R49.reuse.H0_H0 ;  /* 0x20000031ff2a7230 */ /* 0x100fe40000004100 */
[----:B------:R-:W-:Y:S01]  /*ae70*/  FFMA.FTZ R52, R9, R40, R52 ;  /* 0x0000002809347223 */ /* 0x000fe20000010034 */
[----:B------:R-:W-:Y:S02]  /*ae80*/  HADD2.F32 R38, -RZ, R49.H1_H1 ;  /* 0x30000031ff267230 */ /* 0x000fe40000004100 */
[-C--:B------:R-:W-:Y:S01]  /*ae90*/  FMUL.FTZ R9, R30, R29.reuse ;  /* 0x0000001d1e097220 */ /* 0x080fe20000410000 */
[----:B------:R-:W-:Y:S01]  /*aea0*/  FFMA.FTZ R40, R10, R29, -R41 ;  /* 0x0000001d0a287223 */ /* 0x000fe20000010829 */
[----:B------:R-:W-:Y:S01]  /*aeb0*/  FMUL.FTZ R30, R31, R42 ;  /* 0x0000002a1f1e7220 */ /* 0x000fe20000410000 */
[----:B------:R-:W-:-:S02]  /*aec0*/  HADD2.F32 R36, -RZ, R27.H1_H1 ;  /* 0x3000001bff247230 */ /* 0x000fc40000004100 */
[----:B------:R-:W-:Y:S01]  /*aed0*/  FFMA.FTZ R37, R10, R37, R9 ;  /* 0x000000250a257223 */ /* 0x000fe20000010009 */
[----:B------:R-:W-:Y:S02]  /*aee0*/  HADD2.F32 R29, -RZ, R43.H0_H0 ;  /* 0x2000002bff1d7230 */ /* 0x000fe40000004100 */
[-C--:B------:R-:W-:Y:S01]  /*aef0*/  FMUL.FTZ R31, R31, R38.reuse ;  /* 0x000000261f1f7220 */ /* 0x080fe20000410000 */
[----:B------:R-:W-:Y:S02]  /*af00*/  HADD2.F32 R9, -RZ, R55.H0_H0 ;  /* 0x20000037ff097230 */ /* 0x000fe40000004100 */
[C---:B------:R-:W-:Y:S01]  /*af10*/  FFMA.FTZ R38, R11.reuse, R38, -R30 ;  /* 0x000000260b267223 */ /* 0x040fe2000001081e */
[----:B------:R-:W-:Y:S02]  /*af20*/  HADD2.F32 R25, -RZ, R24.H0_H0 ;  /* 0x20000018ff197230 */ /* 0x000fe40000004100 */
[----:B------:R-:W-:Y:S01]  /*af30*/  FFMA.FTZ R31, R11, R42, R31 ;  /* 0x0000002a0b1f7223 */ /* 0x000fe2000001001f */
[----:B------:R-:W-:-:S02]  /*af40*/  HADD2.F32 R10, -RZ, R51.H0_H0 ;  /* 0x20000033ff0a7230 */ /* 0x000fc40000004100 */
[C---:B------:R-:W-:Y:S01]  /*af50*/  FMUL.FTZ R11, R36.reuse, R29 ;  /* 0x0000001d240b7220 */ /* 0x040fe20000410000 */
[-C--:B------:R-:W-:Y:S01]  /*af60*/  FMUL.FTZ R43, R36, R9.reuse ;  /* 0x00000009242b7220 */ /* 0x080fe20000410000 */
[----:B------:R-:W-:Y:S02]  /*af70*/  HADD2.F32 R27, -RZ, R26.H0_H0 ;  /* 0x2000001aff1b7230 */ /* 0x000fe40000004100 */
[C---:B------:R-:W-:Y:S01]  /*af80*/  FMUL.FTZ R36, R25.reuse, R50 ;  /* 0x0000003219247220 */ /* 0x040fe20000410000 */
[----:B------:R-:W-:Y:S02]  /*af90*/  HADD2.F32 R30, -RZ, R51.H1_H1 ;  /* 0x30000033ff1e7230 */ /* 0x000fe40000004100 */
[-C--:B------:R-:W-:Y:S01]  /*afa0*/  FMUL.FTZ R25, R25, R10.reuse ;  /* 0x0000000a19197220 */ /* 0x080fe20000410000 */
[C---:B------:R-:W-:Y:S01]  /*afb0*/  FFMA.FTZ R41, R28.reuse, R9, -R11 ;  /* 0x000000091c297223 */ /* 0x040fe2000001080b */
[----:B------:R-:W-:Y:S01]  /*afc0*/  FFMA.FTZ R42, R28, R29, R43 ;  /* 0x0000001d1c2a7223 */ /* 0x000fe2000001002b */
[----:B------:R-:W-:Y:S01]  /*afd0*/  FFMA.FTZ R36, R5, R10, -R36 ;  /* 0x0000000a05247223 */ /* 0x000fe20000010824 */
[----:B------:R-:W-:-:S02]  /*afe0*/  HADD2.F32 R24, -RZ, R24.H1_H1 ;  /* 0x30000018ff187230 */ /* 0x000fc40000004100 */
[----:B------:R-:W-:Y:S01]  /*aff0*/  FMUL.FTZ R28, R27, R48 ;  /* 0x000000301b1c7220 */ /* 0x000fe20000410000 */
[----:B------:R-:W-:Y:S02]  /*b000*/  HADD2.F32 R26, -RZ, R26.H1_H1 ;  /* 0x3000001aff1a7230 */ /* 0x000fe40000004100 */
        /* <DEDUP_REMOVED lines=27> */
.L_x_11796:
[----:B------:R-:W-:Y:S05]  /*b1c0*/  BSYNC B1 ;  /* 0x0000000000017941 */ /* 0x000fea0003800000 */
.L_x_11795:
[----:B------:R-:W-:Y:S05]  /*b1d0*/  @P2 BRA `(.L_x_11777) ;  /* 0x0000000400ac2947 */ /* 0x000fea0003800000 */
[----:B01----:R-:W2:Y:S04]  /*b1e0*/  LDL R3, [R1+0x60] ;  /* 0x0000600001037983 */ /* 0x003ea80000100800 */
[----:B------:R-:W2:Y:S01]  /*b1f0*/  LDL.64 R4, [R1+0x48] ;  /* 0x0000480001047983 */ /* 0x000ea20000100a00 */
[----:B------:R-:W-:Y:S01]  /*b200*/  HADD2.F32 R29, -RZ, R44.H1_H1 ;  /* 0x3000002cff1d7230 */ /* 0x000fe20000004100 */
[--C-:B------:R-:W-:Y:S01]  /*b210*/  SHF.R.U32.HI R26, RZ, 0x10, R13.reuse ;  /* 0x00000010ff1a7819 */ /* 0x100fe2000001160d */
[----:B------:R-:W-:Y:S01]  /*b220*/  HADD2.F32 R27, -RZ, R46.H1_H1 ;  /* 0x3000002eff1b7230 */ /* 0x000fe20000004100 */
[----:B------:R-:W-:Y:S01]  /*b230*/  SHF.R.U64 R36, R12, 0x10, R13 ;  /* 0x000000100c247819 */ /* 0x000fe2000000120d */
[----:B------:R-:W-:Y:S01]  /*b240*/  HADD2.F32 R44, -RZ, R44.H0_H0 ;  /* 0x2000002cff2c7230 */ /* 0x000fe20000004100 */
[--C-:B------:R-:W-:Y:S01]  /*b250*/  SHF.R.U32.HI R30, RZ, 0x10, R33.reuse ;  /* 0x00000010ff1e7819 */ /* 0x100fe20000011621 */
[----:B------:R-:W-:Y:S01]  /*b260*/  HADD2.F32 R26, -RZ, R26.H0_H0 ;  /* 0x2000001aff1a7230 */ /* 0x000fe20000004100 */
[----:B------:R-:W-:Y:S01]  /*b270*/  SHF.R.U64 R38, R32, 0x10, R33 ;  /* 0x0000001020267819 */ /* 0x000fe20000001221 */
[----:B------:R-:W-:Y:S01]  /*b280*/  HADD2.F32 R46, -RZ, R46.H0_H0 ;  /* 0x2000002eff2e7230 */ /* 0x000fe20000004100 */
[----:B------:R-:W-:-:S02]  /*b290*/  SHF.R.U32.HI R32, RZ, 0x10, R15 ;  /* 0x00000010ff207819 */ /* 0x000fc4000001160f */
[--C-:B------:R-:W-:Y:S02]  /*b2a0*/  SHF.R.U64 R37, R34, 0x10, R35.reuse ;  /* 0x0000001022257819 */ /* 0x100fe40000001223 */
        /* <DEDUP_REMOVED lines=12> */
[-C--:B------:R-:W-:Y:S02]  /*b370*/  LOP3.LUT R5, R5, R69.reuse, RZ, 0x3c, !PT ;  /* 0x0000004505057212 */ /* 0x080fe400078e3cff */
        /* <DEDUP_REMOVED lines=34> */
[----:B------:R-:W-:Y:S02]  /*b5a0*/  HADD2.F32 R20, -RZ, R32.H0_H0 ;  /* 0x20000020ff147230 */ /* 0x000fe40000004100 */
[----:B------:R-:W-:Y:S01]  /*b5b0*/  FFMA.FTZ R26, R13, R26, R12 ;  /* 0x0000001a0d1a7223 */ /* 0x000fe2000001000c */
        /* <DEDUP_REMOVED lines=8> */
[C---:B------:R-:W-:Y:S01]  /*b640*/  FMUL.FTZ R24, R9.reuse, R44 ;  /* 0x0000002c09187220 */ /* 0x040fe20000410000 */
[----:B------:R-:W-:Y:S02]  /*b650*/  HADD2.F32 R14, -RZ, R45.H0_H0 ;  /* 0x2000002dff0e7230 */ /* 0x000fe40000004100 */
[----:B------:R-:W-:Y:S01]  /*b660*/  FMUL.FTZ R9, R9, R46 ;  /* 0x0000002e09097220 */ /* 0x000fe20000410000 */
[----:B------:R-:W-:-:S02]  /*b670*/  HADD2.F32 R12, -RZ, R47.H0_H0 ;  /* 0x2000002fff0c7230 */ /* 0x000fc40000004100 */
[----:B------:R-:W-:Y:S01]  /*b680*/  FFMA.FTZ R34, R15, R20, R30 ;  /* 0x000000140f227223 */ /* 0x000fe2000001001e */
[----:B------:R-:W-:Y:S02]  /*b690*/  HADD2.F32 R8, -RZ, R8.H1_H1 ;  /* 0x30000008ff087230 */ /* 0x000fe40000004100 */
[C---:B------:R-:W-:Y:S01]  /*b6a0*/  FMUL.FTZ R20, R11.reuse, R14 ;  /* 0x0000000e0b147220 */ /* 0x040fe20000410000 */
[----:B------:R-:W-:Y:S02]  /*b6b0*/  HADD2.F32 R10, -RZ, R10.H1_H1 ;  /* 0x3000000aff0a7230 */ /* 0x000fe40000004100 */
[----:B------:R-:W-:Y:S01]  /*b6c0*/  FMUL.FTZ R30, R11, R12 ;  /* 0x0000000c0b1e7220 */ /* 0x000fe20000410000 */
[C---:B------:R-:W-:Y:S01]  /*b6d0*/  FFMA.FTZ R24, R5.reuse, R46, -R24 ;  /* 0x0000002e05187223 */ /* 0x040fe20000010818 */
[----:B------:R-:W-:Y:S01]  /*b6e0*/  FFMA.FTZ R44, R5, R44, R9 ;  /* 0x0000002c052c7223 */ /* 0x000fe20000010009 */
        /* <DEDUP_REMOVED lines=26> */
.L_x_11777:
[----:B------:R-:W-:Y:S05]  /*b890*/  BSYNC B0 ;  /* 0x0000000000007941 */ /* 0x000fea0003800000 */
.L_x_11770:
        /* <DEDUP_REMOVED lines=8> */
.L_x_11768:
[----:B0--3--:R-:W3:Y:S02]  /*b920*/  LDL R0, [R1+0x44] ;  /* 0x0000440001007983 */ /* 0x009ee40000100800 */
[----:B---3--:R-:W-:-:S13]  /*b930*/  ISETP.NE.AND P1, PT, R0, 0x3, PT ;  /* 0x000000030000780c */ /* 0x008fda0003f25270 */
[----:B------:R-:W-:Y:S05]  /*b940*/  @!P1 BRA `(.L_x_11797) ;  /* 0x0000000000049947 */ /* 0x000fea0003800000 */
[----:B------:R-:W-:Y:S01]  /*b950*/  BPT.TRAP 0x1 ;  /* 0x000000040000795c */ /* 0x000fe20000300000 */
.L_x_11797:
[----:B-12-4-:R-:W2:Y:S01]  /*b960*/  LDL R3, [R1+0x38] ;  /* 0x0000380001037983 */ /* 0x016ea20000100800 */
[----:B------:R-:W-:Y:S01]  /*b970*/  IMAD R0, R19, 0x8, R16 ;  /* 0x0000000813007824 */ /* 0x000fe200078e0210 */
[----:B--2---:R-:W-:-:S04]  /*b980*/  SHF.L.U32 R3, R3, 0x1f, RZ ;  /* 0x0000001f03037819 */ /* 0x004fc800000006ff */
[----:B------:R0:W1:Y:S01]  /*b990*/  SYNCS.PHASECHK.TRANS64.TRYWAIT P2, [R0+URZ+0x31c30], R3 ;  /* 0x031c3003000075a7 */ /* 0x000062000804017f */
[----:B------:R-:W-:Y:S05]  /*b9a0*/  @!P1 BRA `(.L_x_11798) ;  /* 0x0000000000049947 */ /* 0x000fea0003800000 */
[----:B------:R-:W-:Y:S01]  /*b9b0*/  BPT.TRAP 0x1 ;  /* 0x000000040000795c */ /* 0x000fe20000300000 */
.L_x_11798:
[----:B------:R-:W2:Y:S02]  /*b9c0*/  S2R R4, SR_TID.X ;  /* 0x0000000000047919 */ /* 0x000ea40000002100 */
[----:B--2---:R-:W-:-:S04]  /*b9d0*/  LOP3.LUT R4, R4, 0x7f, RZ, 0xc0, !PT ;  /* 0x0000007f04047812 */ /* 0x004fc800078ec0ff */
[----:B------:R-:W-:Y:S01]  /*b9e0*/  ISETP.NE.AND P0, PT, R4, RZ, PT ;  /* 0x000000ff0400720c */ /* 0x000fe20003f05270 */
[----:B-1----:R-:W-:-:S12]  /*b9f0*/  @P2 BRA `(.L_x_11799) ;  /* 0x0000000000082947 */ /* 0x002fd80003800000 */
[----:B------:R-:W1:Y:S02]  /*ba00*/  SYNCS.PHASECHK.TRANS64.TRYWAIT P2, [R0+URZ+0x31c30], R3 ;  /* 0x031c3003000075a7 */ /* 0x000e64000804017f */
[----:B-1----:R-:W-:Y:S05]  /*ba10*/  @!P2 BRA `(.L_x_11800) ;  /* 0x000001c4002ca947 */ /* 0x002fea0003800000 */
.L_x_11799:
[----:B------:R-:W-:Y:S05]  /*ba20*/  WARPSYNC.ALL ;  /* 0x0000000000007948 */ /* 0x000fea0003800000 */
[----:B------:R-:W-:Y:S02]  /*ba30*/  VIADD R4, R16, 0x16a00 ;  /* 0x00016a0010047836 */ /* 0x000fe40000000000 */
[----:B01----:R-:W-:Y:S02]  /*ba40*/  IMAD R3, R2, 0x1000, R16 ;  /* 0x0000100002037824 */ /* 0x003fe400078e0210 */
[----:B------:R-:W-:Y:S01]  /*ba50*/  IMAD.MOV.U32 R15, RZ, RZ, -0x7fffffe0 ;  /* 0x80000020ff0f7424 */ /* 0x000fe200078e00ff */
[----:B------:R-:W-:Y:S01]  /*ba60*/  SHF.R.U32.HI R2, RZ, 0x4, R4 ;  /* 0x00000004ff027819 */ /* 0x000fe20000011604 */
[----:B------:R-:W-:-:S02]  /*ba70*/  VIADD R3, R3, 0xda00 ;  /* 0x0000da0003037836 */ /* 0x000fc40000000000 */
[----:B------:R-:W-:Y:S01]  /*ba80*/  IMAD.MOV.U32 R9, RZ, RZ, -0x7fffffe0 ;  /* 0x80000020ff097424 */ /* 0x000fe200078e00ff */
[----:B------:R-:W-:Y:S01]  /*ba90*/  LOP3.LUT R2, R2, 0x3fff, RZ, 0xc0, !PT ;  /* 0x00003fff02027812 */ /* 0x000fe200078ec0ff */
[----:B------:R-:W-:Y:S01]  /*baa0*/  WARPGROUP.ARRIVE ;  /* 0x00000000000079c5 */ /* 0x000fe20000000000 */
[----:B------:R-:W-:Y:S01]  /*bab0*/  SHF.R.U32.HI R3, RZ, 0x4, R3 ;  /* 0x00000004ff037819 */ /* 0x000fe20000011603 */
[----:B------:R-:W-:Y:S01]  /*bac0*/  IMAD.MOV.U32 R5, RZ, RZ, -0x7fffffe0 ;  /* 0x80000020ff057424 */ /* 0x000fe200078e00ff */
[----:B------:R-:W-:Y:S01]  /*bad0*/  LOP3.LUT R6, R2, 0x10000, RZ, 0xfc, !PT ;  /* 0x0001000002067812 */ /* 0x000fe200078efcff */
[----:B------:R-:W-:Y:S01]  /*bae0*/  IMAD.MOV.U32 R7, RZ, RZ, -0x7fffffe0 ;  /* 0x80000020ff077424 */ /* 0x000fe200078e00ff */
[----:B------:R-:W-:Y:S01]  /*baf0*/  LOP3.LUT R3, R3, 0x3fff, RZ, 0xc0, !PT ;  /* 0x00003fff03037812 */ /* 0x000fe200078ec0ff */
[----:B------:R-:W-:Y:S01]  /*bb00*/  IMAD.MOV.U32 R11, RZ, RZ, -0x7fffffe0 ;  /* 0x80000020ff0b7424 */ /* 0x000fe200078e00ff */
[----:B------:R-:W0:Y:S01]  /*bb10*/  LDC R100, c[0x0][0x448] ;  /* 0x00011200ff647b82 */ /* 0x000e220000000800 */
[----:B------:R-:W-:Y:S01]  /*bb20*/  IMAD R14, R19, 0x6c0, R6 ;  /* 0x000006c0130e7824 */ /* 0x000fe200078e0206 */
[----:B------:R-:W-:Y:S01]  /*bb30*/  LOP3.LUT R8, R3, 0x10000, RZ, 0xfc, !PT ;  /* 0x0001000003087812 */ /* 0x000fe200078efcff */
[----:B------:R1:W-:Y:S01]  /*bb40*/  STL [R1+0x68], R6 ;  /* 0x0000680601007387 */ /* 0x0003e20000100800 */
[----:B------:R-:W-:Y:S01]  /*bb50*/  R2UR UR7, R15 ;  /* 0x000000000f0772ca */ /* 0x000fe200000e0000 */
[----:B------:R-:W-:Y:S01]  /*bb60*/  IMAD.MOV.U32 R13, RZ, RZ, -0x7fffffe0 ;  /* 0x80000020ff0d7424 */ /* 0x000fe200078e00ff */
[----:B------:R-:W-:Y:S01]  /*bb70*/  R2UR UR6, R14 ;  /* 0x000000000e0672ca */ /* 0x000fe200000e0000 */
[----:B------:R-:W-:Y:S01]  /*bb80*/  IMAD.MOV.U32 R21, RZ, RZ, -0x7fffffe0 ;  /* 0x80000020ff157424 */ /* 0x000fe200078e00ff */
[----:B------:R-:W-:Y:S01]  /*bb90*/  R2UR UR4, R8 ;  /* 0x00000000080472ca */ /* 0x000fe200000e0000 */
[----:B------:R-:W-:Y:S01]  /*bba0*/  IMAD.MOV.U32 R99, RZ, RZ, -0x7fffffe0 ;  /* 0x80000020ff637424 */ /* 0x000fe200078e00ff */
[----:B------:R-:W-:Y:S01]  /*bbb0*/  R2UR UR5, R9 ;  /* 0x00000000090572ca */ /* 0x000fe200000e0000 */
[----:B------:R-:W-:Y:S01]  /*bbc0*/  VIADD R2, R14, 0x40 ;  /* 0x000000400e027836 */ /* 0x000fe20000000000 */
[----:B------:R-:W-:Y:S01]  /*bbd0*/  LOP3.LUT R22, R22, 0xfffffffe, RZ, 0xc0, !PT ;  /* 0xfffffffe16167812 */ /* 0x000fe200078ec0ff */
[----:B------:R-:W-:Y:S01]  /*bbe0*/  IMAD.MOV.U32 R3, RZ, RZ, -0x7fffffe0 ;  /* 0x80000020ff037424 */ /* 0x000fe200078e00ff */
[----:B------:R-:W-:Y:S01]  /*bbf0*/  ULDC UR61, c[0x0][0x9d8] ;  /* 0x00027600003d7ab9 */ /* 0x000fe20000000800 */
[----:B------:R-:W-:Y:S01]  /*bc00*/  VIADD R4, R14, 0x80 ;  /* 0x000000800e047836 */ /* 0x000fe20000000000 */
[----:B------:R-:W-:Y:S01]  /*bc10*/  R2UR UR11, R5 ;  /* 0x00000000050b72ca */ /* 0x000fe200000e0000 */
[----:B------:R-:W-:Y:S01]  /*bc20*/  ULDC UR60, c[0x0][0x9d8] ;  /* 0x00027600003c7ab9 */ /* 0x000fe20000000800 */
[----:B------:R-:W-:-:S02]  /*bc30*/  R2UR UR8, R8 ;  /* 0x00000000080872ca */ /* 0x000fc400000e0000 */
[C---:B------:R-:W-:Y:S02]  /*bc40*/  R2UR UR9, R9.reuse ;  /* 0x00000000090972ca */ /* 0x040fe400000e0000 */
[----:B------:R-:W-:Y:S01]  /*bc50*/  R2UR UR12, R8 ;  /* 0x00000000080c72ca */ /* 0x000fe200000e0000 */
[----:B------:R-:W-:Y:S01]  /*bc60*/  HGMMA.64x16x16.F32 R88, gdesc[UR4], RZ, !UPT, gsb0 ;  /* 0x00200000045879f0 */ /* 0x000fe2000c0008ff */
[----:B------:R-:W-:Y:S02]  /*bc70*/  R2UR UR6, R2 ;  /* 0x00000000020672ca */ /* 0x000fe400000e0000 */
[----:B------:R-:W-:Y:S01]  /*bc80*/  R2UR UR13, R9 ;  /* 0x00000000090d72ca */ /* 0x000fe200000e0000 */
[----:B-1----:R-:W-:Y:S01]  /*bc90*/  VIADD R6, R14, 0x100 ;  /* 0x000001000e067836 */ /* 0x002fe20000000000 */
[----:B------:R-:W-:Y:S02]  /*bca0*/  R2UR UR7, R3 ;  /* 0x00000000030772ca */ /* 0x000fe400000e0000 */
[----:B------:R-:W-:-:S02]  /*bcb0*/  R2UR UR19, R7 ;  /* 0x00000000071372ca */ /* 0x000fc400000e0000 */
[C---:B------:R-:W-:Y:S02]  /*bcc0*/  R2UR UR17, R9.reuse ;  /* 0x00000000091172ca */ /* 0x040fe400000e0000 */
[C---:B------:R-:W-:Y:S02]  /*bcd0*/  R2UR UR21, R9.reuse ;  /* 0x00000000091572ca */ /* 0x040fe400000e0000 */
[C---:B------:R-:W-:Y:S02]  /*bce0*/  R2UR UR25, R9.reuse ;  /* 0x00000000091972ca */ /* 0x040fe400000e0000 */
[C---:B------:R-:W-:Y:S02]  /*bcf0*/  R2UR UR29, R9.reuse ;  /* 0x00000000091d72ca */ /* 0x040fe400000e0000 */
[C---:B------:R-:W-:Y:S01]  /*bd00*/  R2UR UR33, R9.reuse ;  /* 0x00000000092172ca */ /* 0x040fe200000e0000 */
[----:B------:R-:W-:Y:S01]  /*bd10*/  VIADD R10, R14, 0x102 ;  /* 0x000001020e0a7836 */ /* 0x000fe20000000000 */
[C---:B------:R-:W-:Y:S01]  /*bd20*/  R2UR UR4, R8.reuse ;  /* 0x00000000080472ca */ /* 0x040fe200000e0000 */
[----:B------:R-:W-:Y:S01]  /*bd30*/  VIADD R12, R8, 0x300 ;  /* 0x00000300080c7836 */ /* 0x000fe20000000000 */
[----:B------:R-:W-:Y:S01]  /*bd40*/  R2UR UR5, R9 ;  /* 0x00000000090572ca */ /* 0x000fe200000e0000 */
[----:B------:R-:W-:Y:S01]  /*bd50*/  VIADD R20, R14, 0x342 ;  /* 0x000003420e147836 */ /* 0x000fe20000000000 */
[----:B------:R-:W-:Y:S01]  /*bd60*/  R2UR UR16, R8 ;  /* 0x00000000081072ca */ /* 0x000fe200000e0000 */
[----:B------:R-:W-:Y:S01]  /*bd70*/  VIADD R98, R14, 0x5c0 ;  /* 0x000005c00e627836 */ /* 0x000fe20000000000 */
[C---:B------:R-:W-:Y:S01]  /*bd80*/  R2UR UR20, R8.reuse ;  /* 0x00000000081472ca */ /* 0x040fe200000e0000 */
[----:B------:R-:W2:Y:S01]  /*bd90*/  LDL R101, [R1+0x8c] ;  /* 0x00008c0001657983 */ /* 0x000ea20000100800 */
[----:B------:R-:W-:-:S02]  /*bda0*/  R2UR UR24, R8 ;  /* 0x00000000081872ca */ /* 0x000fc400000e0000 */
[----:B------:R-:W-:Y:S01]  /*bdb0*/  R2UR UR28, R8 ;  /* 0x00000000081c72ca */ /* 0x000fe200000e0000 */
[----:B------:R-:W2:Y:S01]  /*bdc0*/  LDL R108, [R1+0x80] ;  /* 0x00008000016c7983 */ /* 0x000ea20000100800 */
        /* <DEDUP_REMOVED lines=21> */
[----:B------:R-:W-:-:S02]  /*bf20*/  WARPGROUP.DEPBAR.LE gsb0, 0x0 ;  /* 0x00008000000079c5 */ /* 0x000fc40000010000 */
[----:B------:R-:W-:Y:S01]  /*bf30*/  WARPGROUP.ARRIVE ;  /* 0x00000000000079c5 */ /* 0x000fe20000000000 */
[----:B------:R-:W-:Y:S01]  /*bf40*/  R2UR UR34, R6 ;  /* 0x00000000062272ca */ /* 0x000fe200000e0000 */
[----:B------:R-:W-:Y:S01]  /*bf50*/  VIADD R2, R14, 0x2 ;  /* 0x000000020e027836 */ /* 0x000fe20000000000 */
[----:B------:R-:W-:Y:S01]  /*bf60*/  R2UR UR35, R7 ;  /* 0x00000000072372ca */ /* 0x000fe200000e0000 */
[----:B------:R-:W-:Y:S01]  /*bf70*/  IMAD.MOV.U32 R3, RZ, RZ, -0x7fffffe0 ;  /* 0x80000020ff037424 */ /* 0x000fe200078e00ff */
[----:B0-----:R-:W-:Y:S01]  /*bf80*/  ISETP.NE.AND P5, PT, R100, 0x1, PT ;  /* 0x000000016400780c */ /* 0x001fe20003fa5270 */
[----:B------:R-:W-:Y:S01]  /*bf90*/  HGMMA.64x16x16.F32 R80, gdesc[UR4], RZ, !UPT, gsb0 ;  /* 0x00200000045079f0 */ /* 0x000fe2000c0008ff */
        /* <DEDUP_REMOVED lines=16> */
[----:B------:R-:W3:Y:S04]  /*c0a0*/  LDL R106, [R1+0x3c] ;  /* 0x00003c00016a7983 */ /* 0x000ee80000100800 */
[----:B------:R-:W4:Y:S04]  /*c0b0*/  LDL R100, [R1+0x7c] ;  /* 0x00007c0001647983 */ /* 0x000f280000100800 */
[----:B-----5:R-:W4:Y:S01]  /*c0c0*/  LDL R107, [R1+0x28] ;  /* 0x00002800016b7983 */ /* 0x020f220000100800 */
[----:B------:R-:W-:-:S02]  /*c0d0*/  WARPGROUP.DEPBAR.LE gsb0, 0x0 ;  /* 0x00008000000079c5 */ /* 0x000fc40000010000 */
[----:B------:R-:W-:-:S06]  /*c0e0*/  WARPGROUP.ARRIVE ;  /* 0x00000000000079c5 */ /* 0x000fcc0000000000 */
[----:B------:R-:W-:Y:S01]  /*c0f0*/  HGMMA.64x16x16.F32 R72, gdesc[UR8], RZ, !UPT, gsb0 ;  /* 0x00200000084879f0 */ /* 0x000fe2000c0008ff */
[----:B------:R-:W-:Y:S01]  /*c100*/  R2UR UR10, R2 ;  /* 0x00000000020a72ca */ /* 0x000fe200000e0000 */
[----:B------:R-:W-:Y:S01]  /*c110*/  VIADD R2, R14, 0x142 ;  /* 0x000001420e027836 */ /* 0x000fe20000000000 */
[----:B------:R-:W-:Y:S01]  /*c120*/  R2UR UR11, R3 ;  /* 0x00000000030b72ca */ /* 0x000fe200000e0000 */
[----:B------:R-:W-:Y:S01]  /*c130*/  IMAD.MOV.U32 R3, RZ, RZ, -0x7fffffe0 ;  /* 0x80000020ff037424 */ /* 0x000fe200078e00ff */
        /* <DEDUP_REMOVED lines=58> */
[----:B------:R-:W-:Y:S01]  /*c4e0*/  HGMMA.64x16x16.F32 R88, gdesc[UR36], R88, gsb0 ;  /* 0x00200000245879f0 */ /* 0x000fe20008000858 */
        /* <DEDUP_REMOVED lines=165> */
[----:B------:R-:W-:-:S03]  /*cf40*/  IMAD.MOV.U32 R5, RZ, RZ, -0x7fffffe0 ;  /* 0x80000020ff057424 */ /* 0x000fc600078e00ff */
        /* <DEDUP_REMOVED lines=80> */
[----:B------:R-:W0:Y:S01]  /*d450*/  @P5 LDC R99, c[0x0][0x44c] ;  /* 0x00011300ff635b82 */ /* 0x000e220000000800 */
        /* <DEDUP_REMOVED lines=43> */
[----:B------:R-:W-:Y:S01]  /*d710*/  ULDC UR4, c[0x0][0x9d8] ;  /* 0x0002760000047ab9 */ /* 0x000fe20000000800 */
[----:B------:R-:W-:Y:S01]  /*d720*/  R2UR UR12, R2 ;  /* 0x00000000020c72ca */ /* 0x000fe200000e0000 */
        /* <DEDUP_REMOVED lines=9> */
[----:B------:R-:W-:Y:S01]  /*d7c0*/  MUFU.TANH R97, R97 ;  /* 0x0000006100617308 */ /* 0x000fe20000002400 */
[----:B------:R-:W-:-:S07]  /*d7d0*/  ULDC UR5, c[0x0][0x988] ;  /* 0x0002620000057ab9 */ /* 0x000fce0000000800 */
[----:B------:R-:W1:Y:S08]  /*d7e0*/  MUFU.TANH R88, R88 ;  /* 0x0000005800587308 */ /* 0x000e700000002400 */
[----:B------:R-:W1:Y:S08]  /*d7f0*/  MUFU.TANH R90, R90 ;  /* 0x0000005a005a7308 */ /* 0x000e700000002400 */
[----:B------:R-:W1:Y:S08]  /*d800*/  MUFU.TANH R92, R92 ;  /* 0x0000005c005c7308 */ /* 0x000e700000002400 */
        /* <DEDUP_REMOVED lines=10> */
[----:B------:R-:W-:Y:S01]  /*d8b0*/  VIADD R20, R14, 0x582 ;  /* 0x000005820e147836 */ /* 0x000fe20000000000 */
[----:B------:R-:W-:Y:S01]  /*d8c0*/  R2UR UR11, R21 ;  /* 0x00000000150b72ca */ /* 0x000fe200000e0000 */
[----:B------:R-:W-:Y:S01]  /*d8d0*/  IMAD.MOV.U32 R21, RZ, RZ, -0x7fffffe0 ;  /* 0x80000020ff157424 */ /* 0x000fe200078e00ff */
[----:B------:R-:W-:Y:S01]  /*d8e0*/  R2UR UR8, R2 ;  /* 0x00000000020872ca */ /* 0x000fe200000e0000 */
[----:B------:R-:W-:Y:S01]  /*d8f0*/  FMUL.FTZ R86, R87, UR4 ;  /* 0x0000000457567c20 */ /* 0x000fe20008410000 */
[----:B------:R-:W-:Y:S01]  /*d900*/  R2UR UR9, R3 ;  /* 0x00000000030972ca */ /* 0x000fe200000e0000 */
[----:B------:R-:W-:Y:S01]  /*d910*/  FMUL.FTZ R80, R80, UR4 ;  /* 0x0000000450507c20 */ /* 0x000fe20008410000 */
[----:B------:R-:W-:Y:S01]  /*d920*/  MUFU.TANH R94, R94 ;  /* 0x0000005e005e7308 */ /* 0x000fe20000002400 */
[----:B------:R-:W-:-:S07]  /*d930*/  FMUL.FTZ R85, R85, UR4 ;  /* 0x0000000455557c20 */ /* 0x000fce0008410000 */
[----:B------:R-:W1:Y:S08]  /*d940*/  MUFU.TANH R80, R80 ;  /* 0x0000005000507308 */ /* 0x000e700000002400 */
[----:B------:R-:W1:Y:S08]  /*d950*/  MUFU.TANH R83, R83 ;  /* 0x0000005300537308 */ /* 0x000e700000002400 */
[----:B------:R-:W1:Y:S08]  /*d960*/  MUFU.TANH R85, R85 ;  /* 0x0000005500557308 */ /* 0x000e700000002400 */
        /* <DEDUP_REMOVED lines=13> */
[----:B------:R-:W-:Y:S01]  /*da40*/  FMUL.FTZ R78, R79, UR4 ;  /* 0x000000044f4e7c20 */ /* 0x000fe20008410000 */
[----:B------:R-:W-:Y:S01]  /*da50*/  R2UR UR8, R2 ;  /* 0x00000000020872ca */ /* 0x000fe200000e0000 */
[----:B------:R-:W-:Y:S01]  /*da60*/  FMUL.FTZ R72, R72, UR4 ;  /* 0x0000000448487c20 */ /* 0x000fe20008410000 */
[----:B------:R-:W-:Y:S01]  /*da70*/  R2UR UR9, R3 ;  /* 0x00000000030972ca */ /* 0x000fe200000e0000 */
[----:B------:R-:W-:Y:S01]  /*da80*/  MUFU.TANH R87, R87 ;  /* 0x0000005700577308 */ /* 0x000fe20000002400 */
[----:B------:R-:W-:-:S07]  /*da90*/  FMUL.FTZ R77, R77, UR4 ;  /* 0x000000044d4d7c20 */ /* 0x000fce0008410000 */
[----:B------:R-:W-:Y:S08]  /*daa0*/  MUFU.TANH R75, R75 ;  /* 0x0000004b004b7308 */ /* 0x000ff00000002400 */
[----:B------:R-:W-:Y:S08]  /*dab0*/  MUFU.TANH R93, R93 ;  /* 0x0000005d005d7308 */ /* 0x000ff00000002400 */
[----:B------:R-:W-:Y:S08]  /*dac0*/  MUFU.TANH R81, R81 ;  /* 0x0000005100517308 */ /* 0x000ff00000002400 */
[----:B------:R-:W-:Y:S08]  /*dad0*/  MUFU.TANH R82, R82 ;  /* 0x0000005200527308 */ /* 0x000ff00000002400 */
[----:B------:R-:W-:Y:S01]  /*dae0*/  MUFU.TANH R84, R84 ;  /* 0x0000005400547308 */ /* 0x000fe20000002400 */
[----:B------:R-:W-:-:S02]  /*daf0*/  WARPGROUP.DEPBAR.LE gsb0, 0x0 ;  /* 0x00008000000079c5 */ /* 0x000fc40000010000 */
[----:B------:R-:W-:Y:S01]  /*db00*/  WARPGROUP.ARRIVE ;  /* 0x00000000000079c5 */ /* 0x000fe20000000000 */
[----:B------:R-:W-:Y:S02]  /*db10*/  IMAD.MOV.U32 R21, RZ, RZ, -0x7fffffe0 ;  /* 0x80000020ff157424 */ /* 0x000fe400078e00ff */
[----:B------:R-:W-:Y:S01]  /*db20*/  FMUL.FTZ R79, R65, UR4 ;  /* 0x00000004414f7c20 */ /* 0x000fe20008410000 */
[----:B------:R-:W-:Y:S01]  /*db30*/  FMUL.FTZ R65, R66, UR4 ;  /* 0x0000000442417c20 */ /* 0x000fe20008410000 */
[----:B------:R-:W-:Y:S01]  /*db40*/  FMUL.FTZ R66, R67, UR4 ;  /* 0x0000000443427c20 */ /* 0x000fe20008410000 */
[----:B------:R-:W-:Y:S01]  /*db50*/  FMUL.FTZ R67, R68, UR4 ;  /* 0x0000000444437c20 */ /* 0x000fe20008410000 */
[----:B------:R-:W-:Y:S01]  /*db60*/  HGMMA.64x16x16.F32 R56, gdesc[UR8], R56, gsb0 ;  /* 0x00200000083879f0 */ /* 0x000fe20008000838 */
[----:B------:R-:W-:Y:S01]  /*db70*/  R2UR UR10, R20 ;  /* 0x00000000140a72ca */ /* 0x000fe200000e0000 */
[----:B------:R-:W-:Y:S01]  /*db80*/  FMUL.FTZ R68, R69, UR4 ;  /* 0x0000000445447c20 */ /* 0x000fe20008410000 */
[----:B------:R-:W-:Y:S01]  /*db90*/  R2UR UR11, R21 ;  /* 0x00000000150b72ca */ /* 0x000fe200000e0000 */
[----:B------:R-:W1:Y:S01]  /*dba0*/  MUFU.TANH R72, R72 ;  /* 0x0000004800487308 */ /* 0x000e620000002400 */
[----:B------:R-:W-:Y:S01]  /*dbb0*/  R2UR UR8, R2 ;  /* 0x00000000020872ca */ /* 0x000fe200000e0000 */
[----:B------:R-:W3:Y:S01]  /*dbc0*/  @P5 LDC R21, c[0x0][0x450] ;  /* 0x00011400ff155b82 */ /* 0x000ee20000000800 */
[----:B------:R-:W-:Y:S01]  /*dbd0*/  R2UR UR9, R3 ;  /* 0x00000000030972ca */ /* 0x000fe200000e0000 */
[----:B------:R-:W-:Y:S01]  /*dbe0*/  FMUL.FTZ R69, R70, UR4 ;  /* 0x0000000446457c20 */ /* 0x000fe20008410000 */
[----:B------:R-:W-:Y:S01]  /*dbf0*/  FMUL.FTZ R70, R71, UR4 ;  /* 0x0000000447467c20 */ /* 0x000fe20008410000 */
[----:B------:R-:W-:-:S02]  /*dc00*/  FMUL.FTZ R64, R64, UR4 ;  /* 0x0000000440407c20 */ /* 0x000fc40008410000 */
[----:B------:R-:W1:Y:S08]  /*dc10*/  MUFU.TANH R77, R77 ;  /* 0x0000004d004d7308 */ /* 0x000e700000002400 */
[----:B------:R-:W-:Y:S08]  /*dc20*/  MUFU.TANH R79, R79 ;  /* 0x0000004f004f7308 */ /* 0x000ff00000002400 */
[----:B------:R-:W-:Y:S08]  /*dc30*/  MUFU.TANH R67, R67 ;  /* 0x0000004300437308 */ /* 0x000ff00000002400 */
[----:B------:R-:W-:Y:S08]  /*dc40*/  MUFU.TANH R86, R86 ;  /* 0x0000005600567308 */ /* 0x000ff00000002400 */
[----:B------:R-:W-:Y:S01]  /*dc50*/  MUFU.TANH R73, R73 ;  /* 0x0000004900497308 */ /* 0x000fe20000002400 */
[----:B------:R-:W-:-:S02]  /*dc60*/  WARPGROUP.DEPBAR.LE gsb0, 0x0 ;  /* 0x00008000000079c5 */ /* 0x000fc40000010000 */
[----:B------:R-:W-:Y:S01]  /*dc70*/  WARPGROUP.ARRIVE ;  /* 0x00000000000079c5 */ /* 0x000fe20000000000 */
[----:B------:R-:W-:-:S04]  /*dc80*/  VIADD R20, R14, 0x602 ;  /* 0x000006020e147836 */ /* 0x000fc80000000000 */
[----:B------:R-:W1:Y:S01]  /*dc90*/  MUFU.TANH R64, R64 ;  /* 0x0000004000407308 */ /* 0x000e620000002400 */
[----:B------:R-:W-:Y:S01]  /*dca0*/  HGMMA.64x16x16.F32 R48, gdesc[UR8], R48, gsb0 ;  /* 0x00200000083079f0 */ /* 0x000fe20008000830 */
[----:B------:R-:W-:Y:S01]  /*dcb0*/  FMUL.FTZ R71, R56, UR4 ;  /* 0x0000000438477c20 */ /* 0x000fe20008410000 */
[----:B--2---:R-:W-:-:S05]  /*dcc0*/  IMAD.IADD R56, R101, 0x1, R108 ;  /* 0x0000000165387824 */ /* 0x004fca00078e026c */
[----:B------:R-:W2:Y:S01]  /*dcd0*/  MUFU.TANH R68, R68 ;  /* 0x0000004400447308 */ /* 0x000ea20000002400 */
[----:B0-----:R-:W-:-:S05]  /*dce0*/  @P5 IMAD.HI.U32 R98, R56, R99, RZ ;  /* 0x0000006338625227 */ /* 0x001fca00078e00ff */
[----:B---3--:R-:W-:Y:S01]  /*dcf0*/  @P5 SHF.R.U32.HI R56, RZ, R21, R98 ;  /* 0x00000015ff385219 */ /* 0x008fe20000011662 */
[----:B------:R-:W-:Y:S01]  /*dd00*/  IMAD.MOV.U32 R21, RZ, RZ, -0x7fffffe0 ;  /* 0x80000020ff157424 */ /* 0x000fe200078e00ff */
[----:B------:R-:W-:Y:S01]  /*dd10*/  R2UR UR10, R20 ;  /* 0x00000000140a72ca */ /* 0x000fe200000e0000 */
[----:B------:R-:W-:Y:S01]  /*dd20*/  MUFU.TANH R74, R74 ;  /* 0x0000004a004a7308 */ /* 0x000fe20000002400 */
[----:B------:R-:W-:Y:S02]  /*dd30*/  R2UR UR8, R2 ;  /* 0x00000000020872ca */ /* 0x000fe400000e0000 */
[----:B------:R-:W-:Y:S02]  /*dd40*/  R2UR UR11, R21 ;  /* 0x00000000150b72ca */ /* 0x000fe400000e0000 */
[----:B------:R-:W-:-:S03]  /*dd50*/  R2UR UR9, R3 ;  /* 0x00000000030972ca */ /* 0x000fc600000e0000 */
[----:B------:R-:W-:Y:S08]  /*dd60*/  MUFU.TANH R76, R76 ;  /* 0x0000004c004c7308 */ /* 0x000ff00000002400 */
[----:B------:R-:W-:Y:S08]  /*dd70*/  MUFU.TANH R78, R78 ;  /* 0x0000004e004e7308 */ /* 0x000ff00000002400 */
[----:B------:R-:W-:Y:S08]  /*dd80*/  MUFU.TANH R65, R65 ;  /* 0x0000004100417308 */ /* 0x000ff00000002400 */
[----:B------:R-:W-:Y:S01]  /*dd90*/  MUFU.TANH R66, R66 ;  /* 0x0000004200427308 */ /* 0x000fe20000002400 */
[----:B------:R-:W-:-:S02]  /*dda0*/  WARPGROUP.DEPBAR.LE gsb0, 0x0 ;  /* 0x00008000000079c5 */ /* 0x000fc40000010000 */
[----:B------:R-:W-:-:S06]  /*ddb0*/  WARPGROUP.ARRIVE ;  /* 0x00000000000079c5 */ /* 0x000fcc0000000000 */
[----:B------:R-:W-:Y:S01]  /*ddc0*/  HGMMA.64x16x16.F32 R40, gdesc[UR8], R40, gsb0 ;  /* 0x00200000082879f0 */ /* 0x000fe20008000828 */
[----:B------:R-:W-:Y:S02]  /*ddd0*/  VIADD R20, R14, 0x642 ;  /* 0x000006420e147836 */ /* 0x000fe40000000000 */
[----:B------:R-:W-:Y:S01]  /*dde0*/  IMAD.MOV.U32 R21, RZ, RZ, -0x7fffffe0 ;  /* 0x80000020ff157424 */ /* 0x000fe200078e00ff */
[----:B------:R-:W0:Y:S02]  /*ddf0*/  SHFL.IDX PT, R99, R56, RZ, 0x1c1f ;  /* 0x001c1fff38637589 */ /* 0x000e2400000e0000 */
[----:B------:R-:W-:Y:S02]  /*de00*/  R2UR UR14, R20 ;  /* 0x00000000140e72ca */ /* 0x000fe400000e0000 */
[----:B------:R-:W-:Y:S01]  /*de10*/  R2UR UR15, R21 ;  /* 0x00000000150f72ca */ /* 0x000fe200000e0000 */
[----:B------:R-:W-:Y:S01]  /*de20*/  FMUL.FTZ R95, R57, UR4 ;  /* 0x00000004395f7c20 */ /* 0x000fe20008410000 */
[----:B------:R-:W-:Y:S01]  /*de30*/  FMUL.FTZ R57, R58, UR4 ;  /* 0x000000043a397c20 */ /* 0x000fe20008410000 */
[----:B------:R-:W-:Y:S01]  /*de40*/  FMUL.FTZ R58, R59, UR4 ;  /* 0x000000043b3a7c20 */ /* 0x000fe20008410000 */
[----:B------:R-:W-:-:S02]  /*de50*/  IMAD R20, R96, -0x90, RZ ;  /* 0xffffff7060147824 */ /* 0x000fc400078e02ff */
[----:B------:R-:W-:Y:S01]  /*de60*/  FMUL.FTZ R59, R60, UR4 ;  /* 0x000000043c3b7c20 */ /* 0x000fe20008410000 */
[----:B------:R-:W-:Y:S01]  /*de70*/  FMUL.FTZ R60, R62, UR4 ;  /* 0x000000043e3c7c20 */ /* 0x000fe20008410000 */
[----:B------:R-:W-:Y:S01]  /*de80*/  FMUL.FTZ R62, R63, UR4 ;  /* 0x000000043f3e7c20 */ /* 0x000fe20008410000 */
[----:B------:R-:W-:Y:S01]  /*de90*/  IMAD R63, R96, -0x90, R106 ;  /* 0xffffff70603f7824 */ /* 0x000fe200078e026a */
[----:B----4-:R-:W-:Y:S01]  /*dea0*/  IADD3 R20, -R100, 0x91, R20 ;  /* 0x0000009164147810 */ /* 0x010fe20007ffe114 */
[----:B------:R-:W-:-:S03]  /*deb0*/  FMUL.FTZ R98, R48, UR4 ;  /* 0x0000000430627c20 */ /* 0x000fc60008410000 */
[----:B------:R-:W-:Y:S02]  /*dec0*/  IADD3 R63, -R100, 0x90, R63 ;  /* 0x00000090643f7810 */ /* 0x000fe40007ffe13f */
[----:B------:R-:W-:Y:S01]  /*ded0*/  IADD3 R48, -R107, R20, R106 ;  /* 0x000000146b307210 */ /* 0x000fe20007ffe16a */
[----:B------:R-:W-:-:S03]  /*dee0*/  VIADD R20, R14, 0x682 ;  /* 0x000006820e147836 */ /* 0x000fc60000000000 */
[----:B0-----:R-:W-:Y:S01]  /*def0*/  VIADDMNMX R14, R99, R48, R63, PT ;  /* 0x00000030630e7246 */ /* 0x001fe2000380013f */
[----:B------:R-:W-:Y:S02]  /*df00*/  WARPGROUP.DEPBAR.LE gsb0, 0x0 ;  /* 0x00008000000079c5 */ /* 0x000fe40000010000 */
[----:B------:R-:W-:-:S06]  /*df10*/  WARPGROUP.ARRIVE ;  /* 0x00000000000079c5 */ /* 0x000fcc0000000000 */
[----:B------:R-:W-:Y:S01]  /*df20*/  HGMMA.64x16x16.F32 R32, gdesc[UR12], R32, gsb0 ;  /* 0x002000000c2079f0 */ /* 0x000fe20008000820 */
[C---:B------:R-:W-:Y:S02]  /*df30*/  ISETP.GT.AND P3, PT, R14.reuse, RZ, PT ;  /* 0x000000ff0e00720c */ /* 0x040fe40003f64270 */
[C---:B------:R-:W-:Y:S01]  /*df40*/  ISETP.GT.AND P2, PT, R14.reuse, 0x1, PT ;  /* 0x000000010e00780c */ /* 0x040fe20003f44270 */
[----:B------:R-:W-:Y:S01]  /*df50*/  IMAD.MOV.U32 R21, RZ, RZ, -0x7fffffe0 ;  /* 0x80000020ff157424 */ /* 0x000fe200078e00ff */
[----:B------:R-:W-:Y:S02]  /*df60*/  ISETP.GT.AND P4, PT, R14, 0x8, PT ;  /* 0x000000080e00780c */ /* 0x000fe40003f84270 */
[----:B-1----:R-:W-:Y:S02]  /*df70*/  FSEL R88, R88, -INF , P3 ;  /* 0xff80000058587808 */ /* 0x002fe40001800000 */
[----:B------:R-:W-:Y:S02]  /*df80*/  FSEL R97, R97, -INF , P2 ;  /* 0xff80000061617808 */ /* 0x000fe40001000000 */
[----:B------:R-:W-:Y:S01]  /*df90*/  R2UR UR11, R21 ;  /* 0x00000000150b72ca */ /* 0x000fe200000e0000 */
[----:B------:R-:W-:Y:S01]  /*dfa0*/  FMUL.FTZ R99, R49, UR4 ;  /* 0x0000000431637c20 */ /* 0x000fe20008410000 */
[----:B------:R-:W-:-:S02]  /*dfb0*/  ISETP.GT.AND P3, PT, R14, 0x9, PT ;  /* 0x000000090e00780c */ /* 0x000fc40003f64270 */
[----:B------:R-:W-:Y:S02]  /*dfc0*/  FSEL R90, R90, -INF , P4 ;  /* 0xff8000005a5a7808 */ /* 0x000fe40002000000 */
[----:B------:R-:W-:Y:S01]  /*dfd0*/  FMNMX.FTZ R21, R88, R97, !PT ;  /* 0x0000006158157209 */ /* 0x000fe20007810000 */
[----:B------:R-:W-:Y:S01]  /*dfe0*/  FMUL.FTZ R49, R50, UR4 ;  /* 0x0000000432317c20 */ /* 0x000fe20008410000 */
[----:B------:R-:W-:Y:S01]  /*dff0*/  FMUL.FTZ R50, R51, UR4 ;  /* 0x0000000433327c20 */ /* 0x000fe20008410000 */
[----:B------:R-:W-:Y:S02]  /*e000*/  ISETP.GT.AND P2, PT, R14, 0x10, PT ;  /* 0x000000100e00780c */ /* 0x000fe40003f44270 */
[----:B------:R-:W-:Y:S02]  /*e010*/  FSEL R92, R92, -INF , P3 ;  /* 0xff8000005c5c7808 */ /* 0x000fe40001800000 */
[----:B------:R-:W-:Y:S02]  /*e020*/  FMNMX.FTZ R51, R90, R21, !PT ;  /* 0x000000155a337209 */ /* 0x000fe40007810000 */
[----:B------:R-:W-:-:S02]  /*e030*/  ISETP.GT.AND P4, PT, R14, 0x11, PT ;  /* 0x000000110e00780c */ /* 0x000fc40003f84270 */
[----:B------:R-:W-:Y:S02]  /*e040*/  FSEL R80, R80, -INF , P2 ;  /* 0xff80000050507808 */ /* 0x000fe40001000000 */
[----:B------:R-:W-:Y:S02]  /*e050*/  FMNMX.FTZ R51, R92, R51, !PT ;  /* 0x000000335c337209 */ /* 0x000fe40007810000 */
[----:B------:R-:W-:Y:S02]  /*e060*/  R2UR UR10, R20 ;  /* 0x00000000140a72ca */ /* 0x000fe400000e0000 */
[----:B------:R0:W-:Y:S01]  /*e070*/  MUFU.TANH R20, R99 ;  /* 0x0000006300147308 */ /* 0x0001e20000002400 */
[----:B------:R-:W-:Y:S02]  /*e080*/  ISETP.GT.AND P3, PT, R14, 0x18, PT ;  /* 0x000000180e00780c */ /* 0x000fe40003f64270 */
[----:B------:R-:W-:Y:S01]  /*e090*/  FSEL R94, R94, -INF , P4 ;  /* 0xff8000005e5e7808 */ /* 0x000fe20002000000 */
[----:B------:R-:W-:Y:S01]  /*e0a0*/  FMUL.FTZ R21, R52, UR4 ;  /* 0x0000000434157c20 */ /* 0x000fe20008410000 */
[----:B------:R-:W-:-:S02]  /*e0b0*/  ISETP.GT.AND P2, PT, R14, 0x19, PT ;  /* 0x000000190e00780c */ /* 0x000fc40003f44270 */
[----:B0-----:R-:W-:Y:S02]  /*e0c0*/  FMNMX.FTZ R99, R80, R51, !PT ;  /* 0x0000003350637209 */ /* 0x001fe40007810000 */
[----:B------:R-:W-:Y:S02]  /*e0d0*/  FSEL R83, R83, -INF , P3 ;  /* 0xff80000053537808 */ /* 0x000fe40001800000 */
[----:B------:R-:W-:Y:S02]  /*e0e0*/  FMNMX.FTZ R52, R94, R99, !PT ;  /* 0x000000635e347209 */ /* 0x000fe40007810000 */
[----:B------:R-:W-:Y:S02]  /*e0f0*/  ISETP.GT.AND P4, PT, R14, 0x20, PT ;  /* 0x000000200e00780c */ /* 0x000fe40003f84270 */
[----:B------:R-:W-:Y:S02]  /*e100*/  FSEL R85, R85, -INF , P2 ;  /* 0xff80000055557808 */ /* 0x000fe40001000000 */
[----:B------:R-:W-:Y:S01]  /*e110*/  FMNMX.FTZ R52, R83, R52, !PT ;  /* 0x0000003453347209 */ /* 0x000fe20007810000 */
[----:B------:R-:W-:Y:S01]  /*e120*/  FMUL.FTZ R51, R53, UR4 ;  /* 0x0000000435337c20 */ /* 0x000fe20008410000 */
[----:B------:R-:W-:-:S02]  /*e130*/  R2UR UR8, R2 ;  /* 0x00000000020872ca */ /* 0x000fc400000e0000 */
[----:B------:R-:W-:Y:S02]  /*e140*/  R2UR UR9, R3 ;  /* 0x00000000030972ca */ /* 0x000fe400000e0000 */
[----:B------:R-:W-:Y:S02]  /*e150*/  ISETP.GT.AND P3, PT, R14, 0x21, PT ;  /* 0x000000210e00780c */ /* 0x000fe40003f64270 */
[----:B------:R-:W-:Y:S02]  /*e160*/  FSEL R72, R72, -INF , P4 ;  /* 0xff80000048487808 */ /* 0x000fe40002000000 */
[----:B------:R-:W-:Y:S01]  /*e170*/  FMNMX.FTZ R53, R85, R52, !PT ;  /* 0x0000003455357209 */ /* 0x000fe20007810000 */
[----:B------:R-:W-:Y:S02]  /*e180*/  WARPGROUP.DEPBAR.LE gsb0, 0x0 ;  /* 0x00008000000079c5 */ /* 0x000fe40000010000 */
[----:B------:R-:W-:Y:S01]  /*e190*/  ISETP.GT.AND P2, PT, R14, 0x28, PT ;  /* 0x000000280e00780c */ /* 0x000fe20003f44270 */
[----:B------:R-:W-:Y:S01]  /*e1a0*/  WARPGROUP.ARRIVE ;  /* 0x00000000000079c5 */ /* 0x000fe20000000000 */
[----:B------:R-:W-:-:S02]  /*e1b0*/  FSEL R87, R87, -INF , P3 ;  /* 0xff80000057577808 */ /* 0x000fc40001800000 */
[----:B------:R-:W-:Y:S02]  /*e1c0*/  FMNMX.FTZ R52, R72, R53, !PT ;  /* 0x0000003548347209 */ /* 0x000fe40007810000 */
[C---:B------:R-:W-:Y:S01]  /*e1d0*/  ISETP.GT.AND P4, PT, R14.reuse, 0x29, PT ;  /* 0x000000290e00780c */ /* 0x040fe20003f84270 */
[----:B------:R-:W-:Y:S01]  /*e1e0*/  HGMMA.64x16x16.F32 R24, gdesc[UR8], R24, gsb0 ;  /* 0x00200000081879f0 */ /* 0x000fe20008000818 */
[----:B------:R-:W-:Y:S02]  /*e1f0*/  FSEL R75, R75, -INF , P2 ;  /* 0xff8000004b4b7808 */ /* 0x000fe40001000000 */
[----:B------:R-:W-:Y:S02]  /*e200*/  FMNMX.FTZ R52, R87, R52, !PT ;  /* 0x0000003457347209 */ /* 0x000fe40007810000 */
[----:B------:R-:W-:Y:S02]  /*e210*/  ISETP.GT.AND P3, PT, R14, 0x30, PT ;  /* 0x000000300e00780c */ /* 0x000fe40003f64270 */
[----:B------:R-:W-:-:S02]  /*e220*/  FSEL R77, R77, -INF , P4 ;  /* 0xff8000004d4d7808 */ /* 0x000fc40002000000 */
[----:B------:R-:W-:Y:S01]  /*e230*/  FMNMX.FTZ R52, R75, R52, !PT ;  /* 0x000000344b347209 */ /* 0x000fe20007810000 */
[----:B------:R-:W0:Y:S01]  /*e240*/  MUFU.TANH R71, R71 ;  /* 0x0000004700477308 */ /* 0x000e220000002400 */
[----:B------:R-:W-:Y:S02]  /*e250*/  ISETP.GT.AND P2, PT, R14, 0x31, PT ;  /* 0x000000310e00780c */ /* 0x000fe40003f44270 */
[----:B------:R-:W-:Y:S02]  /*e260*/  FSEL R64, R64, -INF , P3 ;  /* 0xff80000040407808 */ /* 0x000fe40001800000 */
[----:B------:R-:W-:Y:S01]  /*e270*/  FMNMX.FTZ R53, R77, R52, !PT ;  /* 0x000000344d357209 */ /* 0x000fe20007810000 */
[----:B------:R-:W-:Y:S01]  /*e280*/  FMUL.FTZ R61, R61, UR4 ;  /* 0x000000043d3d7c20 */ /* 0x000fe20008410000 */
[----:B------:R-:W-:Y:S01]  /*e290*/  ISETP.GT.AND P3, PT, R14, 0x38, PT ;  /* 0x000000380e00780c */ /* 0x000fe20003f64270 */
[----:B------:R-:W1:Y:S01]  /*e2a0*/  MUFU.TANH R95, R95 ;  /* 0x0000005f005f7308 */ /* 0x000e620000002400 */
[----:B------:R-:W-:-:S02]  /*e2b0*/  FSEL R79, R79, -INF , P2 ;  /* 0xff8000004f4f7808 */ /* 0x000fc40001000000 */
[----:B------:R-:W-:Y:S02]  /*e2c0*/  FMNMX.FTZ R52, R64, R53, !PT ;  /* 0x0000003540347209 */ /* 0x000fe40007810000 */
[C---:B------:R-:W-:Y:S02]  /*e2d0*/  ISETP.GT.AND P2, PT, R14.reuse, 0x39, PT ;  /* 0x000000390e00780c */ /* 0x040fe40003f44270 */
[----:B------:R-:W-:Y:S01]  /*e2e0*/  FSEL R67, R67, -INF , P3 ;  /* 0xff80000043437808 */ /* 0x000fe20001800000 */
[----:B------:R-:W3:Y:S01]  /*e2f0*/  MUFU.TANH R59, R59 ;  /* 0x0000003b003b7308 */ /* 0x000ee20000002400 */
[----:B------:R-:W-:Y:S02]  /*e300*/  FMNMX.FTZ R52, R79, R52, !PT ;  /* 0x000000344f347209 */ /* 0x000fe40007810000 */
[----:B------:R-:W-:Y:S02]  /*e310*/  ISETP.GT.AND P3, PT, R14, 0x40, PT ;  /* 0x000000400e00780c */ /* 0x000fe40003f64270 */
[----:B--2---:R-:W-:-:S02]  /*e320*/  FSEL R68, R68, -INF , P2 ;  /* 0xff80000044447808 */ /* 0x004fc40001000000 */
[----:B------:R-:W-:Y:S01]  /*e330*/  FMNMX.FTZ R53, R67, R52, !PT ;  /* 0x0000003443357209 */ /* 0x000fe20007810000 */
[----:B------:R-:W2:Y:S01]  /*e340*/  MUFU.TANH R61, R61 ;  /* 0x0000003d003d7308 */ /* 0x000ea20000002400 */
[----:B------:R-:W-:Y:S01]  /*e350*/  FMUL.FTZ R52, R32, UR4 ;  /* 0x0000000420347c20 */ /* 0x000fe20008410000 */
[----:B------:R-:W-:Y:S02]  /*e360*/  ISETP.GT.AND P2, PT, R14, 0x41, PT ;  /* 0x000000410e00780c */ /* 0x000fe40003f44270 */
[----:B0-----:R-:W-:Y:S02]  /*e370*/  FSEL R71, R71, -INF , P3 ;  /* 0xff80000047477808 */ /* 0x001fe40001800000 */
[----:B------:R-:W-:Y:S02]  /*e380*/  FMNMX.FTZ R32, R68, R53, !PT ;  /* 0x0000003544207209 */ /* 0x000fe40007810000 */
[----:B------:R-:W0:Y:S01]  /*e390*/  MUFU.TANH R98, R98 ;  /* 0x0000006200627308 */ /* 0x000e220000002400 */
[----:B------:R-:W-:-:S02]  /*e3a0*/  ISETP.GT.AND P3, PT, R14, 0x48, PT ;  /* 0x000000480e00780c */ /* 0x000fc40003f64270 */
[----:B-1----:R-:W-:Y:S02]  /*e3b0*/  FSEL R95, R95, -INF , P2 ;  /* 0xff8000005f5f7808 */ /* 0x002fe40001000000 */
[----:B------:R-:W-:Y:S01]  /*e3c0*/  FMNMX.FTZ R32, R71, R32, !PT ;  /* 0x0000002047207209 */ /* 0x000fe20007810000 */
[----:B------:R-:W-:Y:S01]  /*e3d0*/  FMUL.FTZ R40, R40, UR4 ;  /* 0x0000000428287c20 */ /* 0x000fe20008410000 */
[C---:B------:R-:W-:Y:S01]  /*e3e0*/  ISETP.GT.AND P2, PT, R14.reuse, 0x49, PT ;  /* 0x000000490e00780c */ /* 0x040fe20003f44270 */
[----:B------:R-:W1:Y:S01]  /*e3f0*/  MUFU.TANH R21, R21 ;  /* 0x0000001500157308 */ /* 0x000e620000002400 */
[----:B---3--:R-:W-:Y:S02]  /*e400*/  FSEL R59, R59, -INF , P3 ;  /* 0xff8000003b3b7808 */ /* 0x008fe40001800000 */
[----:B------:R-:W-:Y:S01]  /*e410*/  FMNMX.FTZ R32, R95, R32, !PT ;  /* 0x000000205f207209 */ /* 0x000fe20007810000 */
[----:B------:R-:W-:Y:S01]  /*e420*/  FMUL.FTZ R41, R41, UR4 ;  /* 0x0000000429297c20 */ /* 0x000fe20008410000 */
[----:B------:R-:W-:-:S02]  /*e430*/  ISETP.GT.AND P3, PT, R14, 0x50, PT ;  /* 0x000000500e00780c */ /* 0x000fc40003f64270 */
[----:B--2---:R-:W-:Y:S01]  /*e440*/  FSEL R61, R61, -INF , P2 ;  /* 0xff8000003d3d7808 */ /* 0x004fe20001000000 */
[----:B------:R-:W2:Y:S01]  /*e450*/  MUFU.TANH R51, R51 ;  /* 0x0000003300337308 */ /* 0x000ea20000002400 */
[----:B------:R-:W-:Y:S01]  /*e460*/  FMNMX.FTZ R32, R59, R32, !PT ;  /* 0x000000203b207209 */ /* 0x000fe20007810000 */
[----:B------:R-:W-:Y:S01]  /*e470*/  FMUL.FTZ R53, R33, UR4 ;  /* 0x0000000421357c20 */ /* 0x000fe20008410000 */
[----:B------:R-:W-:Y:S01]  /*e480*/  FMUL.FTZ R99, R36, UR4 ;  /* 0x0000000424637c20 */ /* 0x000fe20008410000 */
[----:B------:R-:W-:Y:S01]  /*e490*/  FMUL.FTZ R44, R44, UR4 ;  /* 0x000000042c2c7c20 */ /* 0x000fe20008410000 */
[----:B------:R-:W-:Y:S02]  /*e4a0*/  ISETP.GT.AND P2, PT, R14, 0x51, PT ;  /* 0x000000510e00780c */ /* 0x000fe40003f44270 */
[----:B0-----:R-:W-:Y:S01]  /*e4b0*/  FSEL R33, R98, -INF , P3 ;  /* 0xff80000062217808 */ /* 0x001fe20001800000 */
[----:B------:R-:W0:Y:S01]  /*e4c0*/  MUFU.TANH R40, R40 ;  /* 0x0000002800287308 */ /* 0x000e220000002400 */
[----:B------:R-:W-:Y:S01]  /*e4d0*/  FMNMX.FTZ R36, R61, R32, !PT ;  /* 0x000000203d247209 */ /* 0x000fe20007810000 */
[----:B------:R-:W-:Y:S01]  /*e4e0*/  FMUL.FTZ R45, R45, UR4 ;  /* 0x000000042d2d7c20 */ /* 0x000fe20008410000 */
[----:B------:R-:W-:-:S02]  /*e4f0*/  ISETP.GT.AND P3, PT, R14, 0x58, PT ;  /* 0x000000580e00780c */ /* 0x000fc40003f64270 */
[----:B------:R-:W-:-:S03]  /*e500*/  FSEL R32, R20, -INF , P2 ;  /* 0xff80000014207808 */ /* 0x000fc60001000000 */
[----:B------:R-:W3:Y:S01]  /*e510*/  MUFU.TANH R41, R41 ;  /* 0x0000002900297308 */ /* 0x000ee20000002400 */
[----:B------:R-:W-:Y:S02]  /*e520*/  FMNMX.FTZ R101, R33, R36, !PT ;  /* 0x0000002421657209 */ /* 0x000fe40007810000 */
[----:B------:R-:W-:Y:S02]  /*e530*/  ISETP.GT.AND P2, PT, R14, 0x59, PT ;  /* 0x000000590e00780c */ /* 0x000fe40003f44270 */
[----:B-1----:R-:W-:-:S03]  /*e540*/  FSEL R36, R21, -INF , P3 ;  /* 0xff80000015247808 */ /* 0x002fc60001800000 */
[----:B------:R-:W1:Y:S01]  /*e550*/  MUFU.TANH R44, R44 ;  /* 0x0000002c002c7308 */ /* 0x000e620000002400 */
[----:B------:R-:W-:Y:S01]  /*e560*/  FMNMX.FTZ R101, R32, R101, !PT ;  /* 0x0000006520657209 */ /* 0x000fe20007810000 */
[----:B------:R-:W-:Y:S01]  /*e570*/  FMUL.FTZ R20, R37, UR4 ;  /* 0x0000000425147c20 */ /* 0x000fe20008410000 */
[----:B------:R-:W-:Y:S02]  /*e580*/  ISETP.GT.AND P3, PT, R14, 0x60, PT ;  /* 0x000000600e00780c */ /* 0x000fe40003f64270 */
[----:B--2---:R-:W-:Y:S02]  /*e590*/  FSEL R37, R51, -INF , P2 ;  /* 0xff80000033257808 */ /* 0x004fe40001000000 */
[----:B------:R-:W-:Y:S01]  /*e5a0*/  FMNMX.FTZ R100, R36, R101, !PT ;  /* 0x0000006524647209 */ /* 0x000fe20007810000 */
[----:B------:R-:W2:Y:S01]  /*e5b0*/  MUFU.TANH R45, R45 ;  /* 0x0000002d002d7308 */ /* 0x000ea20000002400 */
[----:B------:R-:W-:Y:S02]  /*e5c0*/  WARPGROUP.DEPBAR.LE gsb0, 0x0 ;  /* 0x00008000000079c5 */ /* 0x000fe40000010000 */
[----:B------:R-:W-:Y:S01]  /*e5d0*/  ISETP.GT.AND P2, PT, R14, 0x61, PT ;  /* 0x000000610e00780c */ /* 0x000fe20003f44270 */
[----:B------:R-:W-:Y:S01]  /*e5e0*/  FMUL.FTZ R51, R24, UR4 ;  /* 0x0000000418337c20 */ /* 0x000fe20008410000 */
[----:B0-----:R-:W-:-:S02]  /*e5f0*/  FSEL R24, R40, -INF , P3 ;  /* 0xff80000028187808 */ /* 0x001fc40001800000 */
[----:B------:R-:W-:Y:S01]  /*e600*/  FMNMX.FTZ R21, R37, R100, !PT ;  /* 0x0000006425157209 */ /* 0x000fe20007810000 */
[----:B------:R-:W0:Y:S01]  /*e610*/  MUFU.TANH R52, R52 ;  /* 0x0000003400347308 */ /* 0x000e220000002400 */
[----:B------:R-:W-:Y:S02]  /*e620*/  ISETP.GT.AND P3, PT, R14, 0x68, PT ;  /* 0x000000680e00780c */ /* 0x000fe40003f64270 */
[----:B---3--:R-:W-:Y:S02]  /*e630*/  FSEL R40, R41, -INF , P2 ;  /* 0xff80000029287808 */ /* 0x008fe40001000000 */
[----:B------:R-:W-:-:S03]  /*e640*/  FMNMX.FTZ R41, R24, R21, !PT ;  /* 0x0000001518297209 */ /* 0x000fc60007810000 */
[----:B------:R-:W3:Y:S01]  /*e650*/  MUFU.TANH R53, R53 ;  /* 0x0000003500357308 */ /* 0x000ee20000002400 */
[----:B------:R-:W-:Y:S01]  /*e660*/  FMUL.FTZ R21, R25, UR4 ;  /* 0x0000000419157c20 */ /* 0x000fe20008410000 */
[----:B-1----:R-:W-:Y:S02]  /*e670*/  FSEL R25, R44, -INF , P3 ;  /* 0xff8000002c197808 */ /* 0x002fe40001800000 */
[----:B------:R-:W-:Y:S02]  /*e680*/  ISETP.GT.AND P2, PT, R14, 0x69, PT ;  /* 0x000000690e00780c */ /* 0x000fe40003f44270 */
[----:B------:R-:W-:Y:S02]  /*e690*/  FMNMX.FTZ R44, R40, R41, !PT ;  /* 0x00000029282c7209 */ /* 0x000fe40007810000 */
[----:B------:R1:W4:Y:S01]  /*e6a0*/  MUFU.TANH R98, R99 ;  /* 0x0000006300627308 */ /* 0x0003220000002400 */
[----:B------:R-:W-:Y:S02]  /*e6b0*/  ISETP.GT.AND P3, PT, R14, 0x70, PT ;  /* 0x000000700e00780c */ /* 0x000fe40003f64270 */
[----:B--2---:R-:W-:-:S02]  /*e6c0*/  FSEL R41, R45, -INF , P2 ;  /* 0xff8000002d297808 */ /* 0x004fc40001000000 */
[----:B------:R-:W-:-:S03]  /*e6d0*/  FMNMX.FTZ R100, R25, R44, !PT ;  /* 0x0000002c19647209 */ /* 0x000fc60007810000 */
[----:B------:R-:W2:Y:S01]  /*e6e0*/  MUFU.TANH R20, R20 ;  /* 0x0000001400147308 */ /* 0x000ea20000002400 */
[----:B------:R-:W-:Y:S01]  /*e6f0*/  ISETP.GT.AND P2, PT, R14, 0x71, PT ;  /* 0x000000710e00780c */ /* 0x000fe20003f44270 */
[----:B-1----:R-:W-:Y:S01]  /*e700*/  FMUL.FTZ R99, R28, UR4 ;  /* 0x000000041c637c20 */ /* 0x002fe20008410000 */
[----:B0-----:R-:W-:Y:S02]  /*e710*/  FSEL R44, R52, -INF , P3 ;  /* 0xff800000342c7808 */ /* 0x001fe40001800000 */
[----:B------:R-:W-:-:S03]  /*e720*/  FMNMX.FTZ R45, R41, R100, !PT ;  /* 0x00000064292d7209 */ /* 0x000fc60007810000 */
[----:B------:R-:W0:Y:S01]  /*e730*/  MUFU.TANH R51, R51 ;  /* 0x0000003300337308 */ /* 0x000e220000002400 */
[----:B------:R-:W-:Y:S02]  /*e740*/  ISETP.GT.AND P3, PT, R14, 0x78, PT ;  /* 0x000000780e00780c */ /* 0x000fe40003f64270 */
[----:B---3--:R-:W-:Y:S02]  /*e750*/  FSEL R28, R53, -INF , P2 ;  /* 0xff800000351c7808 */ /* 0x008fe40001000000 */
[----:B------:R-:W-:-:S03]  /*e760*/  FMNMX.FTZ R45, R44, R45, !PT ;  /* 0x0000002d2c2d7209 */ /* 0x000fc60007810000 */
[----:B------:R-:W1:Y:S01]  /*e770*/  MUFU.TANH R21, R21 ;  /* 0x0000001500157308 */ /* 0x000e620000002400 */
[----:B------:R-:W-:Y:S01]  /*e780*/  FMUL.FTZ R100, R29, UR4 ;  /* 0x000000041d647c20 */ /* 0x000fe20008410000 */
[----:B------:R-:W-:Y:S02]  /*e790*/  ISETP.GT.AND P2, PT, R14, 0x79, PT ;  /* 0x000000790e00780c */ /* 0x000fe40003f44270 */
[----:B----4-:R-:W-:Y:S02]  /*e7a0*/  FSEL R29, R98, -INF , P3 ;  /* 0xff800000621d7808 */ /* 0x010fe40001800000 */
[----:B------:R-:W-:Y:S02]  /*e7b0*/  FMNMX.FTZ R52, R28, R45, !PT ;  /* 0x0000002d1c347209 */ /* 0x000fe40007810000 */
[----:B------:R-:W3:Y:S01]  /*e7c0*/  MUFU.TANH R99, R99 ;  /* 0x0000006300637308 */ /* 0x000ee20000002400 */
[----:B------:R-:W-:Y:S02]  /*e7d0*/  ISETP.GT.AND P3, PT, R14, 0x80, PT ;  /* 0x000000800e00780c */ /* 0x000fe40003f64270 */
[----:B--2---:R-:W-:-:S02]  /*e7e0*/  FSEL R45, R20, -INF , P2 ;  /* 0xff800000142d7808 */ /* 0x004fc40001000000 */
[----:B------:R-:W-:-:S03]  /*e7f0*/  FMNMX.FTZ R52, R29, R52, !PT ;  /* 0x000000341d347209 */ /* 0x000fc60007810000 */
[----:B------:R-:W2:Y:S01]  /*e800*/  MUFU.TANH R98, R100 ;  /* 0x0000006400627308 */ /* 0x000ea20000002400 */
[C---:B------:R-:W-:Y:S02]  /*e810*/  ISETP.GT.AND P2, PT, R14.reuse, 0x81, PT ;  /* 0x000000810e00780c */ /* 0x040fe40003f44270 */
[----:B0-----:R-:W-:Y:S02]  /*e820*/  FSEL R51, R51, -INF , P3 ;  /* 0xff80000033337808 */ /* 0x001fe40001800000 */
[----:B------:R-:W-:Y:S02]  /*e830*/  FMNMX.FTZ R20, R45, R52, !PT ;  /* 0x000000342d147209 */ /* 0x000fe40007810000 */
[----:B-1----:R-:W-:Y:S02]  /*e840*/  FSEL R52, R21, -INF , P2 ;  /* 0xff80000015347808 */ /* 0x002fe40001000000 */
[----:B------:R-:W-:Y:S02]  /*e850*/  ISETP.GT.AND P3, PT, R14, 0x88, PT ;  /* 0x000000880e00780c */ /* 0x000fe40003f64270 */
[----:B------:R-:W-:-:S02]  /*e860*/  FMNMX.FTZ R21, R51, R20, !PT ;  /* 0x0000001433157209 */ /* 0x000fc40007810000 */
[----:B------:R-:W-:Y:S02]  /*e870*/  ISETP.GT.AND P2, PT, R14, 0x89, PT ;  /* 0x000000890e00780c */ /* 0x000fe40003f44270 */
[----:B---3--:R-:W-:Y:S02]  /*e880*/  FSEL R14, R99, -INF , P3 ;  /* 0xff800000630e7808 */ /* 0x008fe40001800000 */
[----:B------:R-:W-:Y:S01]  /*e890*/  FMNMX.FTZ R21, R52, R21, !PT ;  /* 0x0000001534157209 */ /* 0x000fe20007810000 */
[----:B------:R-:W-:Y:S01]  /*e8a0*/  FMUL.FTZ R53, R54, UR4 ;  /* 0x0000000436357c20 */ /* 0x000fe20008410000 */
[----:B--2---:R-:W-:Y:S02]  /*e8b0*/  FSEL R54, R98, -INF , P2 ;  /* 0xff80000062367808 */ /* 0x004fe40001000000 */
[----:B------:R-:W-:-:S04]  /*e8c0*/  FMNMX.FTZ R21, R14, R21, !PT ;  /* 0x000000150e157209 */ /* 0x000fc80007810000 */
[----:B------:R-:W-:-:S05]  /*e8d0*/  FMNMX.FTZ R20, R54, R21, !PT ;  /* 0x0000001536147209 */ /* 0x000fca0007810000 */
[----:B------:R-:W0:Y:S04]  /*e8e0*/  SHFL.BFLY PT, R21, R20, 0x2, 0x1f ;  /* 0x0c401f0014157f89 */ /* 0x000e2800000e0000 */
[----:B------:R-:W1:Y:S01]  /*e8f0*/  SHFL.IDX PT, R98, R56, 0x1, 0x1c1f ;  /* 0x003c1f0038627f89 */ /* 0x000e6200000e0000 */
[----:B0-----:R-:W-:-:S05]  /*e900*/  FMNMX.FTZ R21, R20, R21, !PT ;  /* 0x0000001514157209 */ /* 0x001fca0007810000 */
[----:B------:R-:W0:Y:S01]  /*e910*/  SHFL.BFLY PT, R20, R21, 0x1, 0x1f ;  /* 0x0c201f0015147f89 */ /* 0x000e2200000e0000 */
[----:B------:R-:W-:Y:S01]  /*e920*/  FMUL.FTZ R99, R30, UR4 ;  /* 0x000000041e637c20 */ /* 0x000fe20008410000 */
[----:B-1----:R-:W-:-:S04]  /*e930*/  VIADDMNMX R63, R98, R48, R63, PT ;  /* 0x00000030623f7246 */ /* 0x002fc8000380013f */
[C---:B------:R-:W-:Y:S02]  /*e940*/  ISETP.GT.AND P3, PT, R63.reuse, RZ, PT ;  /* 0x000000ff3f00720c */ /* 0x040fe40003f64270 */
[----:B------:R-:W-:Y:S01]  /*e950*/  ISETP.GT.AND P4, PT, R63, 0x1, PT ;  /* 0x000000013f00780c */ /* 0x000fe20003f84270 */
[----:B------:R1:W-:Y:S01]  /*e960*/  MUFU.TANH R56, R99 ;  /* 0x0000006300387308 */ /* 0x0003e20000002400 */
[----:B0-----:R-:W-:Y:S01]  /*e970*/  FMNMX.FTZ R20, R21, R20, !PT ;  /* 0x0000001415147209 */ /* 0x001fe20007810000 */
[----:B------:R-:W-:-:S03]  /*e980*/  IMAD.U32 R21, RZ, RZ, UR5 ;  /* 0x00000005ff157e24 */ /* 0x000fc6000f8e00ff */
[C---:B------:R-:W-:Y:S01]  /*e990*/  FSETP.NEU.FTZ.AND P2, PT, R20.reuse, -INF , PT ;  /* 0xff8000001400780b */ /* 0x040fe20003f5d000 */
[----:B------:R-:W-:-:S05]  /*e9a0*/  FMUL.FTZ R30, R20, R21 ;  /* 0x00000015141e7220 */ /* 0x000fca0000410000 */
[----:B------:R-:W-:Y:S02]  /*e9b0*/  FSEL R30, R30, RZ, P2 ;  /* 0x000000ff1e1e7208 */ /* 0x000fe40001000000 */
[----:B------:R-:W-:-:S03]  /*e9c0*/  ISETP.GT.AND P2, PT, R63, 0x8, PT ;  /* 0x000000083f00780c */ /* 0x000fc60003f44270 */
[-CC-:B------:R-:W-:Y:S01]  /*e9d0*/  FFMA.FTZ R48, R92, R21.reuse, -R30.reuse ;  /* 0x000000155c307223 */ /* 0x180fe2000001081e */
[-CC-:B-1----:R-:W-:Y:S01]  /*e9e0*/  FFMA.FTZ R99, R80, R21.reuse, -R30.reuse ;  /* 0x0000001550637223 */ /* 0x182fe2000001081e */
[----:B------:R-:W-:Y:S02]  /*e9f0*/  FSEL R80, R15, -INF , P3 ;  /* 0xff8000000f507808 */ /* 0x000fe40001800000 */
[----:B------:R-:W-:Y:S01]  /*ea00*/  FSEL R92, R89, -INF , P4 ;  /* 0xff800000595c7808 */ /* 0x000fe20002000000 */
[----:B------:R-:W-:Y:S01]  /*ea10*/  FFMA.FTZ R89, R94, R21, -R30 ;  /* 0x000000155e597223 */ /* 0x000fe2000001081e */
[----:B------:R-:W-:Y:S02]  /*ea20*/  ISETP.GT.AND P3, PT, R63, 0x9, PT ;  /* 0x000000093f00780c */ /* 0x000fe40003f64270 */
[----:B------:R-:W-:Y:S02]  /*ea30*/  FSEL R91, R91, -INF , P2 ;  /* 0xff8000005b5b7808 */ /* 0x000fe40001000000 */
[----:B------:R-:W-:-:S02]  /*ea40*/  FMNMX.FTZ R94, R80, R92, !PT ;  /* 0x0000005c505e7209 */ /* 0x000fc40007810000 */
[----:B------:R-:W-:Y:S02]  /*ea50*/  ISETP.GT.AND P2, PT, R63, 0x10, PT ;  /* 0x000000103f00780c */ /* 0x000fe40003f44270 */
[----:B------:R-:W-:Y:S02]  /*ea60*/  FSEL R93, R93, -INF , P3 ;  /* 0xff8000005d5d7808 */ /* 0x000fe40001800000 */
[----:B------:R-:W-:Y:S01]  /*ea70*/  FMNMX.FTZ R98, R91, R94, !PT ;  /* 0x0000005e5b627209 */ /* 0x000fe20007810000 */
[----:B------:R0:W-:Y:S01]  /*ea80*/  MUFU.EX2 R15, R99 ;  /* 0x00000063000f7308 */ /* 0x0001e20000000800 */
[----:B------:R-:W-:Y:S02]  /*ea90*/  ISETP.GT.AND P3, PT, R63, 0x11, PT ;  /* 0x000000113f00780c */ /* 0x000fe40003f64270 */
[----:B------:R-:W-:Y:S01]  /*eaa0*/  FSEL R94, R81, -INF , P2 ;  /* 0xff800000515e7808 */ /* 0x000fe20001000000 */
[----:B------:R-:W-:Y:S01]  /*eab0*/  FFMA.FTZ R81, R83, R21, -R30 ;  /* 0x0000001553517223 */ /* 0x000fe2000001081e */
[----:B------:R-:W-:-:S02]  /*eac0*/  FSEL R83, R82, -INF , P3 ;  /* 0xff80000052537808 */ /* 0x000fc40001800000 */
[----:B0-----:R-:W-:Y:S02]  /*ead0*/  FMNMX.FTZ R99, R93, R98, !PT ;  /* 0x000000625d637209 */ /* 0x001fe40007810000 */
[----:B------:R-:W-:Y:S02]  /*eae0*/  ISETP.GT.AND P2, PT, R63, 0x18, PT ;  /* 0x000000183f00780c */ /* 0x000fe40003f44270 */
[----:B------:R-:W-:Y:S01]  /*eaf0*/  FMNMX.FTZ R82, R94, R99, !PT ;  /* 0x000000635e527209 */ /* 0x000fe20007810000 */
[----:B------:R-:W-:Y:S01]  /*eb00*/  FFMA.FTZ R100, R85, R21, -R30 ;  /* 0x0000001555647223 */ /* 0x000fe2000001081e */
[----:B------:R-:W-:Y:S02]  /*eb10*/  ISETP.GT.AND P3, PT, R63, 0x19, PT ;  /* 0x000000193f00780c */ /* 0x000fe40003f64270 */
[----:B------:R-:W-:Y:S02]  /*eb20*/  FSEL R84, R84, -INF , P2 ;  /* 0xff80000054547808 */ /* 0x000fe40001000000 */
[----:B------:R-:W-:-:S02]  /*eb30*/  FMNMX.FTZ R85, R83, R82, !PT ;  /* 0x0000005253557209 */ /* 0x000fc40007810000 */
[----:B------:R-:W-:Y:S02]  /*eb40*/  ISETP.GT.AND P2, PT, R63, 0x20, PT ;  /* 0x000000203f00780c */ /* 0x000fe40003f44270 */
[----:B------:R-:W-:Y:S02]  /*eb50*/  FSEL R86, R86, -INF , P3 ;  /* 0xff80000056567808 */ /* 0x000fe40001800000 */
[----:B------:R-:W-:Y:S02]  /*eb60*/  FMNMX.FTZ R99, R84, R85, !PT ;  /* 0x0000005554637209 */ /* 0x000fe40007810000 */
[----:B------:R-:W-:Y:S01]  /*eb70*/  FSEL R85, R73, -INF , P2 ;  /* 0xff80000049557808 */ /* 0x000fe20001000000 */
[----:B------:R-:W-:Y:S01]  /*eb80*/  FFMA.FTZ R73, R72, R21, -R30 ;  /* 0x0000001548497223 */ /* 0x000fe2000001081e */
[----:B------:R-:W-:Y:S02]  /*eb90*/  ISETP.GT.AND P3, PT, R63, 0x21, PT ;  /* 0x000000213f00780c */ /* 0x000fe40003f64270 */
[----:B------:R-:W-:-:S02]  /*eba0*/  FMNMX.FTZ R72, R86, R99, !PT ;  /* 0x0000006356487209 */ /* 0x000fc40007810000 */
[----:B------:R-:W-:Y:S02]  /*ebb0*/  ISETP.GT.AND P2, PT, R63, 0x28, PT ;  /* 0x000000283f00780c */ /* 0x000fe40003f44270 */
[----:B------:R-:W-:Y:S02]  /*ebc0*/  FSEL R98, R74, -INF , P3 ;  /* 0xff8000004a627808 */ /* 0x000fe40001800000 */
[----:B------:R-:W-:Y:S01]  /*ebd0*/  FMNMX.FTZ R99, R85, R72, !PT ;  /* 0x0000004855637209 */ /* 0x000fe20007810000 */
[----:B------:R-:W0:Y:S01]  /*ebe0*/  MUFU.TANH R69, R69 ;  /* 0x0000004500457308 */ /* 0x000e220000002400 */
[----:B------:R-:W-:Y:S02]  /*ebf0*/  ISETP.GT.AND P3, PT, R63, 0x29, PT ;  /* 0x000000293f00780c */ /* 0x000fe40003f64270 */
[----:B------:R-:W-:Y:S02]  /*ec00*/  FSEL R76, R76, -INF , P2 ;  /* 0xff8000004c4c7808 */ /* 0x000fe40001000000 */
[----:B------:R-:W-:-:S02]  /*ec10*/  FMNMX.FTZ R99, R98, R99, !PT ;  /* 0x0000006362637209 */ /* 0x000fc40007810000 */
[----:B------:R-:W-:Y:S01]  /*ec20*/  ISETP.GT.AND P2, PT, R63, 0x30, PT ;  /* 0x000000303f00780c */ /* 0x000fe20003f44270 */
[----:B------:R-:W1:Y:S01]  /*ec30*/  MUFU.TANH R70, R70 ;  /* 0x0000004600467308 */ /* 0x000e620000002400 */
[----:B------:R-:W-:Y:S02]  /*ec40*/  FSEL R78, R78, -INF , P3 ;  /* 0xff8000004e4e7808 */ /* 0x000fe40001800000 */
[----:B------:R-:W-:Y:S01]  /*ec50*/  FMNMX.FTZ R99, R76, R99, !PT ;  /* 0x000000634c637209 */ /* 0x000fe20007810000 */
[--C-:B------:R-:W-:Y:S01]  /*ec60*/  FFMA.FTZ R74, R87, R21, -R30.reuse ;  /* 0x00000015574a7223 */ /* 0x100fe2000001081e */
[----:B------:R-:W-:Y:S02]  /*ec70*/  ISETP.GT.AND P3, PT, R63, 0x31, PT ;  /* 0x000000313f00780c */ /* 0x000fe40003f64270 */
[----:B------:R-:W-:Y:S01]  /*ec80*/  FSEL R87, R65, -INF , P2 ;  /* 0xff80000041577808 */ /* 0x000fe20001000000 */
[----:B------:R-:W2:Y:S01]  /*ec90*/  MUFU.TANH R57, R57 ;  /* 0x0000003900397308 */ /* 0x000ea20000002400 */
[----:B------:R-:W-:Y:S01]  /*eca0*/  FMNMX.FTZ R72, R78, R99, !PT ;  /* 0x000000634e487209 */ /* 0x000fe20007810000 */
[----:B------:R-:W-:Y:S01]  /*ecb0*/  FFMA.FTZ R65, R75, R21, -R30 ;  /* 0x000000154b417223 */ /* 0x000fe2000001081e */
[----:B------:R-:W-:-:S02]  /*ecc0*/  ISETP.GT.AND P2, PT, R63, 0x38, PT ;  /* 0x000000383f00780c */ /* 0x000fc40003f44270 */
[----:B------:R-:W-:Y:S02]  /*ecd0*/  FSEL R75, R66, -INF , P3 ;  /* 0xff800000424b7808 */ /* 0x000fe40001800000 */
[----:B------:R-:W-:Y:S01]  /*ece0*/  FMNMX.FTZ R72, R87, R72, !PT ;  /* 0x0000004857487209 */ /* 0x000fe20007810000 */
[----:B------:R-:W3:Y:S01]  /*ecf0*/  MUFU.TANH R58, R58 ;  /* 0x0000003a003a7308 */ /* 0x000ee20000002400 */
[----:B------:R-:W-:Y:S02]  /*ed00*/  ISETP.GT.AND P3, PT, R63, 0x39, PT ;  /* 0x000000393f00780c */ /* 0x000fe40003f64270 */
[----:B0-----:R-:W-:Y:S02]  /*ed10*/  FSEL R69, R69, -INF , P2 ;  /* 0xff80000045457808 */ /* 0x001fe40001000000 */
[----:B------:R-:W-:-:S03]  /*ed20*/  FMNMX.FTZ R72, R75, R72, !PT ;  /* 0x000000484b487209 */ /* 0x000fc60007810000 */
[----:B------:R-:W0:Y:S01]  /*ed30*/  MUFU.TANH R60, R60 ;  /* 0x0000003c003c7308 */ /* 0x000e220000002400 */
[----:B------:R-:W-:Y:S02]  /*ed40*/  ISETP.GT.AND P2, PT, R63, 0x40, PT ;  /* 0x000000403f00780c */ /* 0x000fe40003f44270 */
[----:B-1----:R-:W-:Y:S02]  /*ed50*/  FSEL R70, R70, -INF , P3 ;  /* 0xff80000046467808 */ /* 0x002fe40001800000 */
[----:B------:R-:W-:-:S03]  /*ed60*/  FMNMX.FTZ R99, R69, R72, !PT ;  /* 0x0000004845637209 */ /* 0x000fc60007810000 */
[----:B------:R-:W1:Y:S01]  /*ed70*/  MUFU.TANH R62, R62 ;  /* 0x0000003e003e7308 */ /* 0x000e620000002400 */
[--C-:B------:R-:W-:Y:S01]  /*ed80*/  FFMA.FTZ R66, R77, R21, -R30.reuse ;  /* 0x000000154d427223 */ /* 0x100fe2000001081e */
[----:B------:R-:W-:Y:S02]  /*ed90*/  ISETP.GT.AND P3, PT, R63, 0x41, PT ;  /* 0x000000413f00780c */ /* 0x000fe40003f64270 */
[----:B--2---:R-:W-:Y:S02]  /*eda0*/  FSEL R77, R57, -INF , P2 ;  /* 0xff800000394d7808 */ /* 0x004fe40001000000 */
[----:B------:R-:W-:Y:S02]  /*edb0*/  FMNMX.FTZ R72, R70, R99, !PT ;  /* 0x0000006346487209 */ /* 0x000fe40007810000 */
[----:B------:R-:W2:Y:S01]  /*edc0*/  MUFU.TANH R49, R49 ;  /* 0x0000003100317308 */ /* 0x000ea20000002400 */
[----:B------:R-:W-:Y:S01]  /*edd0*/  FFMA.FTZ R57, R64, R21, -R30 ;  /* 0x0000001540397223 */ /* 0x000fe2000001081e */
[----:B------:R-:W-:Y:S01]  /*ede0*/  ISETP.GT.AND P2, PT, R63, 0x48, PT ;  /* 0x000000483f00780c */ /* 0x000fe20003f44270 */
[----:B------:R-:W-:Y:S01]  /*edf0*/  FMUL.FTZ R55, R55, UR4 ;  /* 0x0000000437377c20 */ /* 0x000fe20008410000 */
[----:B---3--:R-:W-:-:S02]  /*ee00*/  FSEL R64, R58, -INF , P3 ;  /* 0xff8000003a407808 */ /* 0x008fc40001800000 */
[----:B------:R-:W-:Y:S02]  /*ee10*/  FMNMX.FTZ R99, R77, R72, !PT ;  /* 0x000000484d637209 */ /* 0x000fe40007810000 */
[----:B------:R-:W3:Y:S01]  /*ee20*/  MUFU.TANH R50, R50 ;  /* 0x0000003200327308 */ /* 0x000ee20000002400 */
[----:B------:R-:W-:Y:S01]  /*ee30*/  ISETP.GT.AND P3, PT, R63, 0x49, PT ;  /* 0x000000493f00780c */ /* 0x000fe20003f64270 */
[----:B------:R-:W-:Y:S01]  /*ee40*/  FFMA.FTZ R58, R79, R21, -R30 ;  /* 0x000000154f3a7223 */ /* 0x000fe2000001081e */
[----:B0-----:R-:W-:Y:S01]  /*ee50*/  FSEL R60, R60, -INF , P2 ;  /* 0xff8000003c3c7808 */ /* 0x001fe20001000000 */
[----:B------:R-:W-:Y:S01]  /*ee60*/  FMUL.FTZ R42, R42, UR4 ;  /* 0x000000042a2a7c20 */ /* 0x000fe20008410000 */
[----:B------:R-:W-:-:S03]  /*ee70*/  FMNMX.FTZ R79, R64, R99, !PT ;  /* 0x00000063404f7209 */ /* 0x000fc60007810000 */
[----:B------:R-:W0:Y:S01]  /*ee80*/  MUFU.TANH R53, R53 ;  /* 0x0000003500357308 */ /* 0x000e220000002400 */
[----:B-1----:R-:W-:Y:S01]  /*ee90*/  FSEL R99, R62, -INF , P3 ;  /* 0xff8000003e637808 */ /* 0x002fe20001800000 */
[----:B------:R-:W-:Y:S01]  /*eea0*/  FMUL.FTZ R43, R43, UR4 ;  /* 0x000000042b2b7c20 */ /* 0x000fe20008410000 */
[----:B------:R-:W-:Y:S02]  /*eeb0*/  ISETP.GT.AND P2, PT, R63, 0x50, PT ;  /* 0x000000503f00780c */ /* 0x000fe40003f44270 */
[----:B------:R-:W-:-:S03]  /*eec0*/  FMNMX.FTZ R62, R60, R79, !PT ;  /* 0x0000004f3c3e7209 */ /* 0x000fc60007810000 */
[----:B------:R-:W1:Y:S01]  /*eed0*/  MUFU.TANH R55, R55 ;  /* 0x0000003700377308 */ /* 0x000e620000002400 */
[----:B------:R-:W-:Y:S01]  /*eee0*/  ISETP.GT.AND P3, PT, R63, 0x51, PT ;  /* 0x000000513f00780c */ /* 0x000fe20003f64270 */
[----:B------:R-:W-:Y:S01]  /*eef0*/  FMUL.FTZ R46, R46, UR4 ;  /* 0x000000042e2e7c20 */ /* 0x000fe20008410000 */
[----:B--2---:R-:W-:Y:S02]  /*ef00*/  FSEL R79, R49, -INF , P2 ;  /* 0xff800000314f7808 */ /* 0x004fe40001000000 */
[----:B------:R-:W-:-:S03]  /*ef10*/  FMNMX.FTZ R72, R99, R62, !PT ;  /* 0x0000003e63487209 */ /* 0x000fc60007810000 */
[----:B------:R-:W2:Y:S01]  /*ef20*/  MUFU.TANH R42, R42 ;  /* 0x0000002a002a7308 */ /* 0x000ea20000002400 */
[-CC-:B------:R-:W-:Y:S01]  /*ef30*/  FFMA.FTZ R49, R67, R21.reuse, -R30.reuse ;  /* 0x0000001543317223 */ /* 0x180fe2000001081e */
[----:B------:R-:W-:Y:S01]  /*ef40*/  ISETP.GT.AND P2, PT, R63, 0x58, PT ;  /* 0x000000583f00780c */ /* 0x000fe20003f44270 */
[----:B------:R-:W-:Y:S01]  /*ef50*/  FMUL.FTZ R47, R47, UR4 ;  /* 0x000000042f2f7c20 */ /* 0x000fe20008410000 */
[----:B---3--:R-:W-:Y:S02]  /*ef60*/  FSEL R62, R50, -INF , P3 ;  /* 0xff800000323e7808 */ /* 0x008fe40001800000 */
[----:B------:R-:W-:Y:S02]  /*ef70*/  FMNMX.FTZ R67, R79, R72, !PT ;  /* 0x000000484f437209 */ /* 0x000fe40007810000 */
[----:B------:R-:W3:Y:S01]  /*ef80*/  MUFU.TANH R43, R43 ;  /* 0x0000002b002b7308 */ /* 0x000ee20000002400 */
[----:B------:R-:W-:Y:S01]  /*ef90*/  FFMA.FTZ R50, R68, R21, -R30 ;  /* 0x0000001544327223 */ /* 0x000fe2000001081e */
[----:B------:R-:W-:Y:S01]  /*efa0*/  ISETP.GT.AND P3, PT, R63, 0x59, PT ;  /* 0x000000593f00780c */ /* 0x000fe20003f64270 */
[----:B------:R-:W-:Y:S01]  /*efb0*/  FMUL.FTZ R34, R34, UR4 ;  /* 0x0000000422227c20 */ /* 0x000fe20008410000 */
[----:B0-----:R-:W-:-:S02]  /*efc0*/  FSEL R53, R53, -INF , P2 ;  /* 0xff80000035357808 */ /* 0x001fc40001000000 */
[----:B------:R-:W-:Y:S02]  /*efd0*/  FMNMX.FTZ R68, R62, R67, !PT ;  /* 0x000000433e447209 */ /* 0x000fe40007810000 */
[----:B------:R-:W-:Y:S01]  /*efe0*/  MUFU.TANH R46, R46 ;  /* 0x0000002e002e7308 */ /* 0x000fe20000002400 */
[----:B------:R-:W-:Y:S01]  /*eff0*/  ISETP.GT.AND P2, PT, R63, 0x60, PT ;  /* 0x000000603f00780c */ /* 0x000fe20003f44270 */
[----:B------:R-:W-:Y:S01]  /*f000*/  FMUL.FTZ R35, R35, UR4 ;  /* 0x0000000423237c20 */ /* 0x000fe20008410000 */
[----:B-1----:R-:W-:Y:S02]  /*f010*/  FSEL R55, R55, -INF , P3 ;  /* 0xff80000037377808 */ /* 0x002fe40001800000 */
[----:B------:R-:W-:-:S03]  /*f020*/  FMNMX.FTZ R68, R53, R68, !PT ;  /* 0x0000004435447209 */ /* 0x000fc60007810000 */
[----:B------:R-:W0:Y:S01]  /*f030*/  MUFU.TANH R47, R47 ;  /* 0x0000002f002f7308 */ /* 0x000e220000002400 */
[----:B------:R-:W-:Y:S01]  /*f040*/  ISETP.GT.AND P3, PT, R63, 0x61, PT ;  /* 0x000000613f00780c */ /* 0x000fe20003f64270 */
[----:B------:R-:W-:Y:S01]  /*f050*/  FMUL.FTZ R38, R38, UR4 ;  /* 0x0000000426267c20 */ /* 0x000fe20008410000 */
[----:B--2---:R-:W-:Y:S02]  /*f060*/  FSEL R67, R42, -INF , P2 ;  /* 0xff8000002a437808 */ /* 0x004fe40001000000 */
[----:B------:R-:W-:-:S03]  /*f070*/  FMNMX.FTZ R72, R55, R68, !PT ;  /* 0x0000004437487209 */ /* 0x000fc60007810000 */
[----:B------:R-:W1:Y:S01]  /*f080*/  MUFU.TANH R34, R34 ;  /* 0x0000002200227308 */ /* 0x000e620000002400 */
[----:B---3--:R-:W-:Y:S01]  /*f090*/  FSEL R68, R43, -INF , P3 ;  /* 0xff8000002b447808 */ /* 0x008fe20001800000 */
[----:B------:R-:W-:Y:S01]  /*f0a0*/  FMUL.FTZ R39, R39, UR4 ;  /* 0x0000000427277c20 */ /* 0x000fe20008410000 */
[----:B------:R-:W-:Y:S02]  /*f0b0*/  ISETP.GT.AND P2, PT, R63, 0x68, PT ;  /* 0x000000683f00780c */ /* 0x000fe40003f44270 */
[----:B------:R-:W-:-:S03]  /*f0c0*/  FMNMX.FTZ R43, R67, R72, !PT ;  /* 0x00000048432b7209 */ /* 0x000fc60007810000 */
[----:B------:R-:W2:Y:S01]  /*f0d0*/  MUFU.TANH R35, R35 ;  /* 0x0000002300237308 */ /* 0x000ea20000002400 */
[----:B------:R-:W-:Y:S01]  /*f0e0*/  FFMA.FTZ R42, R71, R21, -R30 ;  /* 0x00000015472a7223 */ /* 0x000fe2000001081e */
[----:B------:R-:W-:Y:S01]  /*f0f0*/  ISETP.GT.AND P3, PT, R63, 0x69, PT ;  /* 0x000000693f00780c */ /* 0x000fe20003f64270 */
[----:B------:R-:W-:Y:S01]  /*f100*/  FMUL.FTZ R26, R26, UR4 ;  /* 0x000000041a1a7c20 */ /* 0x000fe20008410000 */
[----:B------:R-:W-:-:S04]  /*f110*/  FMNMX.FTZ R71, R68, R43, !PT ;  /* 0x0000002b44477209 */ /* 0x000fc80007810000 */
[----:B------:R-:W3:Y:S01]  /*f120*/  MUFU.TANH R38, R38 ;  /* 0x0000002600267308 */ /* 0x000ee20000002400 */
[----:B0-----:R-:W-:Y:S01]  /*f130*/  FSEL R101, R47, -INF , P3 ;  /* 0xff8000002f657808 */ /* 0x001fe20001800000 */
[----:B------:R-:W-:-:S06]  /*f140*/  FMUL.FTZ R27, R27, UR4 ;  /* 0x000000041b1b7c20 */ /* 0x000fcc0008410000 */
[----:B------:R0:W-:Y:S01]  /*f150*/  MUFU.EX2 R82, R100 ;  /* 0x0000006400527308 */ /* 0x0001e20000000800 */
[----:B------:R-:W-:Y:S02]  /*f160*/  ISETP.GT.AND P3, PT, R63, 0x71, PT ;  /* 0x000000713f00780c */ /* 0x000fe40003f64270 */
[----:B0-----:R-:W-:-:S05]  /*f170*/  FSEL R100, R46, -INF , P2 ;  /* 0xff8000002e647808 */ /* 0x001fca0001000000 */
[----:B------:R-:W0:Y:S01]  /*f180*/  MUFU.TANH R39, R39 ;  /* 0x0000002700277308 */ /* 0x000e220000002400 */
[----:B------:R-:W-:Y:S02]  /*f190*/  ISETP.GT.AND P2, PT, R63, 0x70, PT ;  /* 0x000000703f00780c */ /* 0x000fe40003f44270 */
[----:B------:R-:W-:Y:S02]  /*f1a0*/  FMNMX.FTZ R46, R100, R71, !PT ;  /* 0x00000047642e7209 */ /* 0x000fe40007810000 */
[----:B-1----:R-:W-:Y:S02]  /*f1b0*/  FSEL R34, R34, -INF , P2 ;  /* 0xff80000022227808 */ /* 0x002fe40001000000 */
[----:B------:R-:W-:Y:S01]  /*f1c0*/  FMNMX.FTZ R47, R101, R46, !PT ;  /* 0x0000002e652f7209 */ /* 0x000fe20007810000 */
[----:B------:R-:W1:Y:S01]  /*f1d0*/  MUFU.TANH R26, R26 ;  /* 0x0000001a001a7308 */ /* 0x000e620000002400 */
[----:B------:R-:W-:Y:S01]  /*f1e0*/  ISETP.GT.AND P2, PT, R63, 0x78, PT ;  /* 0x000000783f00780c */ /* 0x000fe20003f44270 */
[----:B------:R-:W-:Y:S01]  /*f1f0*/  FMUL.FTZ R31, R31, UR4 ;  /* 0x000000041f1f7c20 */ /* 0x000fe20008410000 */
[----:B--2---:R-:W-:-:S02]  /*f200*/  FSEL R35, R35, -INF , P3 ;  /* 0xff80000023237808 */ /* 0x004fc40001800000 */
[----:B------:R-:W-:-:S03]  /*f210*/  FMNMX.FTZ R72, R34, R47, !PT ;  /* 0x0000002f22487209 */ /* 0x000fc60007810000 */
[----:B------:R-:W2:Y:S01]  /*f220*/  MUFU.TANH R27, R27 ;  /* 0x0000001b001b7308 */ /* 0x000ea20000002400 */
[----:B------:R-:W-:Y:S02]  /*f230*/  ISETP.GT.AND P3, PT, R63, 0x79, PT ;  /* 0x000000793f00780c */ /* 0x000fe40003f64270 */
[----:B---3--:R-:W-:Y:S02]  /*f240*/  FSEL R102, R38, -INF , P2 ;  /* 0xff80000026667808 */ /* 0x008fe40001000000 */
[----:B------:R-:W-:Y:S02]  /*f250*/  FMNMX.FTZ R47, R35, R72, !PT ;  /* 0x00000048232f7209 */ /* 0x000fe40007810000 */
[----:B------:R-:W-:Y:S01]  /*f260*/  ISETP.GT.AND P2, PT, R63, 0x80, PT ;  /* 0x000000803f00780c */ /* 0x000fe20003f44270 */
[----:B------:R-:W3:Y:S01]  /*f270*/  MUFU.TANH R31, R31 ;  /* 0x0000001f001f7308 */ /* 0x000ee20000002400 */
[----:B0-----:R-:W-:Y:S02]  /*f280*/  FSEL R103, R39, -INF , P3 ;  /* 0xff80000027677808 */ /* 0x001fe40001800000 */
[----:B------:R-:W-:-:S02]  /*f290*/  FMNMX.FTZ R72, R102, R47, !PT ;  /* 0x0000002f66487209 */ /* 0x000fc40007810000 */
[----:B------:R-:W-:Y:S02]  /*f2a0*/  ISETP.GT.AND P3, PT, R63, 0x81, PT ;  /* 0x000000813f00780c */ /* 0x000fe40003f64270 */
[----:B-1----:R-:W-:Y:S02]  /*f2b0*/  FSEL R104, R26, -INF , P2 ;  /* 0xff8000001a687808 */ /* 0x002fe40001000000 */
[----:B------:R-:W-:Y:S01]  /*f2c0*/  FMNMX.FTZ R47, R103, R72, !PT ;  /* 0x00000048672f7209 */ /* 0x000fe20007810000 */
[----:B------:R-:W-:Y:S01]  /*f2d0*/  FFMA.FTZ R39, R33, R21, -R30 ;  /* 0x0000001521277223 */ /* 0x000fe2000001081e */
[----:B------:R-:W-:Y:S02]  /*f2e0*/  ISETP.GT.AND P2, PT, R63, 0x88, PT ;  /* 0x000000883f00780c */ /* 0x000fe40003f44270 */
[----:B--2---:R-:W-:Y:S02]  /*f2f0*/  FSEL R33, R27, -INF , P3 ;  /* 0xff8000001b217808 */ /* 0x004fe40001800000 */
[----:B------:R-:W-:-:S02]  /*f300*/  FMNMX.FTZ R26, R104, R47, !PT ;  /* 0x0000002f681a7209 */ /* 0x000fc40007810000 */
[----:B------:R-:W-:Y:S02]  /*f310*/  ISETP.GT.AND P3, PT, R63, 0x89, PT ;  /* 0x000000893f00780c */ /* 0x000fe40003f64270 */
[----:B------:R-:W-:Y:S02]  /*f320*/  FSEL R105, R56, -INF , P2 ;  /* 0xff80000038697808 */ /* 0x000fe40001000000 */
[----:B------:R-:W-:Y:S02]  /*f330*/  FMNMX.FTZ R26, R33, R26, !PT ;  /* 0x0000001a211a7209 */ /* 0x000fe40007810000 */
[----:B---3--:R-:W-:Y:S02]  /*f340*/  FSEL R31, R31, -INF , P3 ;  /* 0xff8000001f1f7808 */ /* 0x008fe40001800000 */
[----:B------:R-:W-:-:S04]  /*f350*/  FMNMX.FTZ R26, R105, R26, !PT ;  /* 0x0000001a691a7209 */ /* 0x000fc80007810000 */
[----:B------:R-:W-:-:S05]  /*f360*/  FMNMX.FTZ R26, R31, R26, !PT ;  /* 0x0000001a1f1a7209 */ /* 0x000fca0007810000 */
[----:B------:R-:W0:Y:S01]  /*f370*/  SHFL.BFLY PT, R27, R26, 0x2, 0x1f ;  /* 0x0c401f001a1b7f89 */ /* 0x000e2200000e0000 */
        /* <DEDUP_REMOVED lines=10> */
[----:B------:R-:W-:Y:S01]  /*f420*/  FFMA.FTZ R95, R95, R21, -R30 ;  /* 0x000000155f5f7223 */ /* 0x000fe2000001081e */
[----:B------:R1:W-:Y:S01]  /*f430*/  MUFU.EX2 R46, R59 ;  /* 0x0000003b002e7308 */ /* 0x0003e20000000800 */
[----:B0-----:R-:W-:-:S04]  /*f440*/  FMNMX.FTZ R72, R24, R25, !PT ;  /* 0x0000001918487209 */ /* 0x001fc80007810000 */
[C---:B------:R-:W-:Y:S01]  /*f450*/  FSETP.NEU.FTZ.AND P2, PT, R72.reuse, -INF , PT ;  /* 0xff8000004800780b */ /* 0x040fe20003f5d000 */
[----:B------:R-:W-:-:S05]  /*f460*/  FMUL.FTZ R28, R72, R21 ;  /* 0x00000015481c7220 */ /* 0x000fca0000410000 */
[----:B------:R-:W-:Y:S01]  /*f470*/  FSEL R28, R28, RZ, P2 ;  /* 0x000000ff1c1c7208 */ /* 0x000fe20001000000 */
[-CC-:B------:R-:W-:Y:S01]  /*f480*/  FFMA.FTZ R90, R90, R21.reuse, -R30.reuse ;  /* 0x000000155a5a7223 */ /* 0x180fe2000001081e */
[----:B------:R0:W-:Y:S01]  /*f490*/  MUFU.EX2 R43, R95 ;  /* 0x0000005f002b7308 */ /* 0x0001e20000000800 */
[-C--:B-1----:R-:W-:Y:S02]  /*f4a0*/  FFMA.FTZ R59, R36, R21.reuse, -R30 ;  /* 0x00000015243b7223 */ /* 0x082fe4000001081e */
[-CC-:B------:R-:W-:Y:S01]  /*f4b0*/  FFMA.FTZ R25, R80, R21.reuse, -R28.reuse ;  /* 0x0000001550197223 */ /* 0x180fe2000001081c */
[-C--:B------:R-:W-:Y:S01]  /*f4c0*/  FFMA.FTZ R27, R92, R21.reuse, -R28 ;  /* 0x000000155c1b7223 */ /* 0x080fe2000001081c */
        /* <DEDUP_REMOVED lines=10> */
[-C--:B------:R-:W-:Y:S01]  /*f570*/  FFMA.FTZ R41, R54, R21.reuse, -R30 ;  /* 0x0000001536297223 */ /* 0x080fe2000001081e */
[----:B------:R-:W0:Y:S01]  /*f580*/  MUFU.EX2 R97, R97 ;  /* 0x0000006100617308 */ /* 0x000e220000000800 */
[-CC-:B------:R-:W-:Y:S01]  /*f590*/  FFMA.FTZ R30, R91, R21.reuse, -R28.reuse ;  /* 0x000000155b1e7223 */ /* 0x180fe2000001081c */
[----:B------:R-:W-:-:S06]  /*f5a0*/  FFMA.FTZ R91, R93, R21, -R28 ;  /* 0x000000155d5b7223 */ /* 0x000fcc000001081c */
[----:B------:R-:W-:Y:S01]  /*f5b0*/  MUFU.EX2 R25, R25 ;  /* 0x0000001900197308 */ /* 0x000fe20000000800 */
[----:B------:R-:W-:-:S07]  /*f5c0*/  FFMA.FTZ R29, R94, R21, -R28 ;  /* 0x000000155e1d7223 */ /* 0x000fce000001081c */
[----:B------:R-:W1:Y:S08]  /*f5d0*/  MUFU.EX2 R27, R27 ;  /* 0x0000001b001b7308 */ /* 0x000e700000000800 */
[----:B------:R-:W2:Y:S01]  /*f5e0*/  MUFU.EX2 R90, R90 ;  /* 0x0000005a005a7308 */ /* 0x000ea20000000800 */
[----:B------:R-:W-:Y:S01]  /*f5f0*/  FFMA.FTZ R92, R83, R21, -R28 ;  /* 0x00000015535c7223 */ /* 0x000fe2000001081c */
[----:B------:R-:W-:-:S06]  /*f600*/  @!P0 VIADD R24, R0, 0x31c40 ;  /* 0x00031c4000188836 */ /* 0x000fcc0000000000 */
[----:B------:R-:W-:Y:S01]  /*f610*/  MUFU.EX2 R30, R30 ;  /* 0x0000001e001e7308 */ /* 0x000fe20000000800 */
[----:B------:R-:W-:-:S07]  /*f620*/  FFMA.FTZ R83, R75, R21, -R28 ;  /* 0x000000154b537223 */ /* 0x000fce000001081c */
[----:B------:R-:W3:Y:S01]  /*f630*/  MUFU.EX2 R48, R48 ;  /* 0x0000003000307308 */ /* 0x000ee20000000800 */
[-CC-:B------:R-:W-:Y:S01]  /*f640*/  FFMA.FTZ R75, R70, R21.reuse, -R28.reuse ;  /* 0x00000015464b7223 */ /* 0x180fe2000001081c */
[----:B------:R-:W-:-:S06]  /*f650*/  FFMA.FTZ R70, R77, R21, -R28 ;  /* 0x000000154d467223 */ /* 0x000fcc000001081c */
[----:B------:R-:W4:Y:S01]  /*f660*/  MUFU.EX2 R91, R91 ;  /* 0x0000005b005b7308 */ /* 0x000f220000000800 */
[-C--:B------:R-:W-:Y:S01]  /*f670*/  FFMA.FTZ R32, R84, R21.reuse, -R28 ;  /* 0x0000001554207223 */ /* 0x080fe2000001081c */
[----:B0-----:R-:W-:Y:S01]  /*f680*/  FADD.FTZ R77, R88, R97 ;  /* 0x00000061584d7221 */ /* 0x001fe20000010000 */
[----:B------:R-:W-:Y:S01]  /*f690*/  @!P0 PRMT R24, RZ, 0x654, R24 ;  /* 0x00000654ff188816 */ /* 0x000fe20000000018 */
[----:B------:R-:W-:-:S04]  /*f6a0*/  FFMA.FTZ R52, R85, R21, -R28 ;  /* 0x0000001555347223 */ /* 0x000fc8000001081c */
[----:B------:R-:W-:Y:S01]  /*f6b0*/  MUFU.EX2 R29, R29 ;  /* 0x0000001d001d7308 */ /* 0x000fe20000000800 */
[----:B-1----:R-:W-:Y:S01]  /*f6c0*/  FADD.FTZ R85, R25, R27 ;  /* 0x0000001b19557221 */ /* 0x002fe20000010000 */
[-CC-:B------:R-:W-:Y:S01]  /*f6d0*/  FFMA.FTZ R84, R86, R21.reuse, -R28.reuse ;  /* 0x0000001556547223 */ /* 0x180fe2000001081c */
[----:B--2---:R-:W-:Y:S01]  /*f6e0*/  FADD.FTZ R77, R90, R77 ;  /* 0x0000004d5a4d7221 */ /* 0x004fe20000010000 */
[----:B------:R0:W-:Y:S04]  /*f6f0*/  @!P0 SYNCS.ARRIVE.TRANS64.RED.A1T0 RZ, [R24+URZ], RZ ;  /* 0x000000ff18ff89a7 */ /* 0x0001e8000810043f */
[----:B------:R-:W1:Y:S01]  /*f700*/  MUFU.EX2 R89, R89 ;  /* 0x0000005900597308 */ /* 0x000e620000000800 */
[----:B------:R-:W-:Y:S01]  /*f710*/  FFMA.FTZ R26, R60, R21, -R28 ;  /* 0x000000153c1a7223 */ /* 0x000fe2000001081c */
[----:B---3--:R-:W-:Y:S01]  /*f720*/  FADD.FTZ R86, R48, R77 ;  /* 0x0000004d30567221 */ /* 0x008fe20000010000 */
[----:B0-----:R-:W-:-:S05]  /*f730*/  F2FP.F16.F32.PACK_AB R24, R97, R88 ;  /* 0x000000586118723e */ /* 0x001fca00000000ff */
[----:B------:R-:W0:Y:S01]  /*f740*/  MUFU.EX2 R92, R92 ;  /* 0x0000005c005c7308 */ /* 0x000e220000000800 */
[----:B------:R-:W-:Y:S01]  /*f750*/  FADD.FTZ R88, R30, R85 ;  /* 0x000000551e587221 */ /* 0x000fe20000010000 */
[----:B------:R-:W-:-:S06]  /*f760*/  FFMA.FTZ R79, R79, R21, -R28 ;  /* 0x000000154f4f7223 */ /* 0x000fcc000001081c */
[----:B------:R-:W-:Y:S01]  /*f770*/  MUFU.EX2 R81, R81 ;  /* 0x0000005100517308 */ /* 0x000fe20000000800 */
[----:B----4-:R-:W-:Y:S01]  /*f780*/  FADD.FTZ R88, R91, R88 ;  /* 0x000000585b587221 */ /* 0x010fe20000010000 */
[----:B------:R-:W-:-:S06]  /*f790*/  FFMA.FTZ R80, R98, R21, -R28 ;  /* 0x0000001562507223 */ /* 0x000fcc000001081c */
[----:B------:R-:W2:Y:S01]  /*f7a0*/  MUFU.EX2 R32, R32 ;  /* 0x0000002000207308 */ /* 0x000ea20000000800 */
[----:B------:R-:W-:Y:S01]  /*f7b0*/  FADD.FTZ R86, R15, R86 ;  /* 0x000000560f567221 */ /* 0x000fe20000010000 */
[----:B------:R-:W-:-:S06]  /*f7c0*/  FFMA.FTZ R62, R62, R21, -R28 ;  /* 0x000000153e3e7223 */ /* 0x000fcc000001081c */
[----:B------:R-:W3:Y:S01]  /*f7d0*/  MUFU.EX2 R84, R84 ;  /* 0x0000005400547308 */ /* 0x000ee20000000800 */
[----:B------:R-:W-:Y:S01]  /*f7e0*/  FFMA.FTZ R54, R76, R21, -R28 ;  /* 0x000000154c367223 */ /* 0x000fe2000001081c */
[----:B-1----:R-:W-:-:S06]  /*f7f0*/  FADD.FTZ R86, R89, R86 ;  /* 0x0000005659567221 */ /* 0x002fcc0000010000 */
[----:B------:R-:W1:Y:S08]  /*f800*/  MUFU.EX2 R73, R73 ;  /* 0x0000004900497308 */ /* 0x000e700000000800 */
[----:B------:R4:W-:Y:S01]  /*f810*/  MUFU.EX2 R0, R26 ;  /* 0x0000001a00007308 */ /* 0x0009e20000000800 */
[----:B------:R-:W-:Y:S01]  /*f820*/  FFMA.FTZ R78, R78, R21, -R28 ;  /* 0x000000154e4e7223 */ /* 0x000fe2000001081c */
[----:B----4-:R-:W-:-:S06]  /*f830*/  F2FP.F16.F32.PACK_AB R26, R48, R90 ;  /* 0x0000005a301a723e */ /* 0x010fcc00000000ff */
[----:B------:R-:W4:Y:S01]  /*f840*/  MUFU.EX2 R52, R52 ;  /* 0x0000003400347308 */ /* 0x000f220000000800 */
[----:B------:R-:W-:-:S07]  /*f850*/  FFMA.FTZ R90, R53, R21, -R28 ;  /* 0x00000015355a7223 */ /* 0x000fce000001081c */
[----:B------:R0:W-:Y:S08]  /*f860*/  MUFU.EX2 R48, R79 ;  /* 0x0000004f00307308 */ /* 0x0001f00000000800 */
[----:B------:R-:W4:Y:S01]  /*f870*/  MUFU.EX2 R74, R74 ;  /* 0x0000004a004a7308 */ /* 0x000f220000000800 */
[----:B0-----:R-:W-:Y:S01]  /*f880*/  FFMA.FTZ R79, R35, R21, -R28 ;  /* 0x00000015234f7223 */ /* 0x001fe2000001081c */
[----:B------:R-:W-:-:S04]  /*f890*/  FADD.FTZ R35, R29, R88 ;  /* 0x000000581d237221 */ /* 0x000fc80000010000 */
[----:B------:R-:W-:Y:S02]  /*f8a0*/  FADD.FTZ R35, R92, R35 ;  /* 0x000000235c237221 */ /* 0x000fe40000010000 */
[----:B------:R-:W0:Y:S01]  /*f8b0*/  MUFU.EX2 R80, R80 ;  /* 0x0000005000507308 */ /* 0x000e220000000800 */
[----:B------:R-:W-:Y:S01]  /*f8c0*/  FFMA.FTZ R77, R34, R21, -R28 ;  /* 0x00000015224d7223 */ /* 0x000fe2000001081c */
[----:B--2---:R-:W-:-:S06]  /*f8d0*/  FADD.FTZ R35, R32, R35 ;  /* 0x0000002320237221 */ /* 0x004fcc0000010000 */
[----:B------:R2:W-:Y:S01]  /*f8e0*/  MUFU.EX2 R53, R62 ;  /* 0x0000003e00357308 */ /* 0x0005e20000000800 */
[----:B------:R-:W-:-:S07]  /*f8f0*/  FFMA.FTZ R76, R87, R21, -R28 ;  /* 0x00000015574c7223 */ /* 0x000fce000001081c */
[----:B------:R-:W-:Y:S01]  /*f900*/  MUFU.EX2 R65, R65 ;  /* 0x0000004100417308 */ /* 0x000fe20000000800 */
[-C--:B--2---:R-:W-:Y:S01]  /*f910*/  FFMA.FTZ R62, R33, R21.reuse, -R28 ;  /* 0x00000015213e7223 */ /* 0x084fe2000001081c */
[----:B------:R-:W-:Y:S01]  /*f920*/  FADD.FTZ R33, R81, R86 ;  /* 0x0000005651217221 */ /* 0x000fe20000010000 */
[----:B------:R-:W-:-:S03]  /*f930*/  FFMA.FTZ R85, R67, R21, -R28 ;  /* 0x0000001543557223 */ /* 0x000fc6000001081c */
[----:B------:R-:W-:Y:S02]  /*f940*/  FADD.FTZ R34, R82, R33 ;  /* 0x0000002152227221 */ /* 0x000fe40000010000 */
[----:B------:R-:W2:Y:S01]  /*f950*/  MUFU.EX2 R54, R54 ;  /* 0x0000003600367308 */ /* 0x000ea20000000800 */
[----:B------:R-:W-:Y:S01]  /*f960*/  FFMA.FTZ R67, R31, R21, -R28 ;  /* 0x000000151f437223 */ /* 0x000fe2000001081c */
[----:B---3--:R-:W-:Y:S01]  /*f970*/  FADD.FTZ R35, R84, R35 ;  /* 0x0000002354237221 */ /* 0x008fe20000010000 */
[----:B------:R-:W-:-:S05]  /*f980*/  F2FP.F16.F32.PACK_AB R25, R27, R25 ;  /* 0x000000191b19723e */ /* 0x000fca00000000ff */
[----:B------:R-:W-:Y:S01]  /*f990*/  MUFU.EX2 R66, R66 ;  /* 0x0000004200427308 */ /* 0x000fe20000000800 */
[----:B-1----:R-:W-:Y:S01]  /*f9a0*/  FADD.FTZ R31, R73, R34 ;  /* 0x00000022491f7221 */ /* 0x002fe20000010000 */
[----:B------:R-:W-:Y:S01]  /*f9b0*/  F2FP.F16.F32.PACK_AB R27, R91, R30 ;  /* 0x0000001e5b1b723e */ /* 0x000fe200000000ff */
[----:B------:R-:W-:-:S05]  /*f9c0*/  FFMA.FTZ R69, R69, R21, -R28 ;  /* 0x0000001545457223 */ /* 0x000fca000001081c */
[----:B------:R-:W1:Y:S01]  /*f9d0*/  MUFU.EX2 R78, R78 ;  /* 0x0000004e004e7308 */ /* 0x000e620000000800 */
[-CC-:B------:R-:W-:Y:S01]  /*f9e0*/  FFMA.FTZ R64, R64, R21.reuse, -R28.reuse ;  /* 0x0000001540407223 */ /* 0x180fe2000001081c */
[-CC-:B------:R-:W-:Y:S01]  /*f9f0*/  FFMA.FTZ R60, R99, R21.reuse, -R28.reuse ;  /* 0x00000015633c7223 */ /* 0x180fe2000001081c */
[-CC-:B------:R-:W-:Y:S01]  /*fa00*/  FFMA.FTZ R30, R55, R21.reuse, -R28.reuse ;  /* 0x00000015371e7223 */ /* 0x180fe2000001081c */
[----:B------:R-:W-:-:S04]  /*fa10*/  FFMA.FTZ R87, R68, R21, -R28 ;  /* 0x0000001544577223 */ /* 0x000fc8000001081c */
[----:B------:R-:W-:Y:S01]  /*fa20*/  MUFU.EX2 R57, R57 ;  /* 0x0000003900397308 */ /* 0x000fe20000000800 */
[-CC-:B------:R-:W-:Y:S01]  /*fa30*/  FFMA.FTZ R100, R100, R21.reuse, -R28.reuse ;  /* 0x0000001564647223 */ /* 0x180fe2000001081c */
[-CC-:B------:R-:W-:Y:S01]  /*fa40*/  FFMA.FTZ R101, R101, R21.reuse, -R28.reuse ;  /* 0x0000001565657223 */ /* 0x180fe2000001081c */
[-CC-:B------:R-:W-:Y:S01]  /*fa50*/  FFMA.FTZ R102, R102, R21.reuse, -R28.reuse ;  /* 0x0000001566667223 */ /* 0x180fe2000001081c */
[-CC-:B------:R-:W-:Y:S01]  /*fa60*/  FFMA.FTZ R103, R103, R21.reuse, -R28.reuse ;  /* 0x0000001567677223 */ /* 0x180fe2000001081c */
[-CC-:B------:R-:W-:Y:S01]  /*fa70*/  FFMA.FTZ R104, R104, R21.reuse, -R28.reuse ;  /* 0x0000001568687223 */ /* 0x180fe2000001081c */
[----:B------:R-:W-:Y:S01]  /*fa80*/  FFMA.FTZ R105, R105, R21, -R28 ;  /* 0x0000001569697223 */ /* 0x000fe2000001081c */
[----:B----4-:R-:W-:Y:S01]  /*fa90*/  FADD.FTZ R35, R52, R35 ;  /* 0x0000002334237221 */ /* 0x010fe20000010000 */
[----:B------:R-:W3:Y:S01]  /*faa0*/  MUFU.EX2 R76, R76 ;  /* 0x0000004c004c7308 */ /* 0x000ee20000000800 */
[----:B------:R-:W-:Y:S01]  /*fab0*/  FADD.FTZ R28, R74, R31 ;  /* 0x0000001f4a1c7221 */ /* 0x000fe20000010000 */
[----:B------:R4:W-:Y:S01]  /*fac0*/  STSM.16.M88.4 [R17+0x24300], R24 ;  /* 0x0243001811007844 */ /* 0x0009e20000000200 */
[----:B0-----:R-:W-:-:S05]  /*fad0*/  FADD.FTZ R35, R80, R35 ;  /* 0x0000002350237221 */ /* 0x001fca0000010000 */
[----:B------:R-:W0:Y:S01]  /*fae0*/  MUFU.EX2 R58, R58 ;  /* 0x0000003a003a7308 */ /* 0x000e220000000800 */
[----:B--2---:R-:W-:-:S07]  /*faf0*/  FADD.FTZ R35, R54, R35 ;  /* 0x0000002336237221 */ /* 0x004fce0000010000 */
[----:B------:R-:W2:Y:S01]  /*fb00*/  MUFU.EX2 R83, R83 ;  /* 0x0000005300537308 */ /* 0x000ea20000000800 */
[----:B----4-:R-:W-:Y:S01]  /*fb10*/  F2FP.F16.F32.PACK_AB R24, R89, R15 ;  /* 0x0000000f5918723e */ /* 0x010fe200000000ff */
[----:B------:R-:W-:-:S06]  /*fb20*/  FADD.FTZ R15, R65, R28 ;  /* 0x0000001c410f7221 */ /* 0x000fcc0000010000 */
[----:B------:R-:W4:Y:S01]  /*fb30*/  MUFU.EX2 R49, R49 ;  /* 0x0000003100317308 */ /* 0x000f220000000800 */
[----:B-1----:R-:W-:-:S07]  /*fb40*/  FADD.FTZ R35, R78, R35 ;  /* 0x000000234e237221 */ /* 0x002fce0000010000 */
[----:B------:R-:W1:Y:S01]  /*fb50*/  MUFU.EX2 R69, R69 ;  /* 0x0000004500457308 */ /* 0x000e620000000800 */
[----:B------:R-:W-:-:S07]  /*fb60*/  F2FP.F16.F32.PACK_AB R27, R84, R32 ;  /* 0x00000020541b723e */ /* 0x000fce00000000ff */
[----:B------:R-:W1:Y:S08]  /*fb70*/  MUFU.EX2 R50, R50 ;  /* 0x0000003200327308 */ /* 0x000e700000000800 */
[----:B------:R0:W-:Y:S01]  /*fb80*/  MUFU.EX2 R68, R30 ;  /* 0x0000001e00447308 */ /* 0x0001e20000000800 */
[----:B---3--:R-:W-:Y:S01]  /*fb90*/  FADD.FTZ R32, R76, R35 ;  /* 0x000000234c207221 */ /* 0x008fe20000010000 */
[----:B0-----:R-:W-:-:S06]  /*fba0*/  FADD.FTZ R30, R66, R15 ;  /* 0x0000000f421e7221 */ /* 0x001fcc0000010000 */
[----:B------:R-:W0:Y:S01]  /*fbb0*/  MUFU.EX2 R75, R75 ;  /* 0x0000004b004b7308 */ /* 0x000e220000000800 */
[----:B------:R-:W-:-:S07]  /*fbc0*/  FADD.FTZ R15, R57, R30 ;  /* 0x0000001e390f7221 */ /* 0x000fce0000010000 */
[----:B------:R-:W3:Y:S01]  /*fbd0*/  MUFU.EX2 R42, R42 ;  /* 0x0000002a002a7308 */ /* 0x000ee20000000800 */
[----:B------:R-:W-:Y:S01]  /*fbe0*/  FADD.FTZ R34, R58, R15 ;  /* 0x0000000f3a227221 */ /* 0x000fe20000010000 */
[----:B------:R-:W-:Y:S02]  /*fbf0*/  F2FP.F16.F32.PACK_AB R25, R92, R29 ;  /* 0x0000001d5c19723e */ /* 0x000fe400000000ff */
[----:B------:R-:W-:-:S04]  /*fc00*/  F2FP.F16.F32.PACK_AB R29, R80, R52 ;  /* 0x00000034501d723e */ /* 0x000fc800000000ff */
[----:B------:R-:W3:Y:S01]  /*fc10*/  MUFU.EX2 R70, R70 ;  /* 0x0000004600467308 */ /* 0x000ee20000000800 */
[----:B--2---:R-:W-:Y:S01]  /*fc20*/  FADD.FTZ R52, R83, R32 ;  /* 0x0000002053347221 */ /* 0x004fe20000010000 */
[----:B----4-:R-:W-:-:S06]  /*fc30*/  FADD.FTZ R15, R49, R34 ;  /* 0x00000022310f7221 */ /* 0x010fcc0000010000 */
[----:B------:R-:W2:Y:S01]  /*fc40*/  MUFU.EX2 R64, R64 ;  /* 0x0000004000407308 */ /* 0x000ea20000000800 */
[----:B-1----:R-:W-:Y:S01]  /*fc50*/  FADD.FTZ R52, R69, R52 ;  /* 0x0000003445347221 */ /* 0x002fe20000010000 */
[C---:B------:R-:W-:Y:S01]  /*fc60*/  FADD.FTZ R15, R50.reuse, R15 ;  /* 0x0000000f320f7221 */ /* 0x040fe20000010000 */
[----:B------:R-:W-:-:S05]  /*fc70*/  F2FP.F16.F32.PACK_AB R34, R50, R49 ;  /* 0x000000313222723e */ /* 0x000fca00000000ff */
[----:B------:R-:W1:Y:S01]  /*fc80*/  MUFU.EX2 R38, R38 ;  /* 0x0000002600267308 */ /* 0x000e620000000800 */
[----:B0-----:R-:W-:Y:S01]  /*fc90*/  FADD.FTZ R49, R75, R52 ;  /* 0x000000344b317221 */ /* 0x001fe20000010000 */
[----:B---3--:R-:W-:-:S06]  /*fca0*/  FADD.FTZ R50, R42, R15 ;  /* 0x0000000f2a327221 */ /* 0x008fcc0000010000 */
[----:B------:R-:W0:Y:S01]  /*fcb0*/  MUFU.EX2 R60, R60 ;  /* 0x0000003c003c7308 */ /* 0x000e220000000800 */
[----:B------:R-:W-:Y:S01]  /*fcc0*/  FADD.FTZ R49, R70, R49 ;  /* 0x0000003146317221 */ /* 0x000fe20000010000 */
[----:B------:R-:W-:-:S06]  /*fcd0*/  FADD.FTZ R15, R43, R50 ;  /* 0x000000322b0f7221 */ /* 0x000fcc0000010000 */
[----:B------:R-:W3:Y:S01]  /*fce0*/  MUFU.EX2 R39, R39 ;  /* 0x0000002700277308 */ /* 0x000ee20000000800 */
[----:B------:R-:W-:Y:S01]  /*fcf0*/  F2FP.F16.F32.PACK_AB R26, R82, R81 ;  /* 0x00000051521a723e */ /* 0x000fe200000000ff */
[----:B--2---:R-:W-:Y:S01]  /*fd00*/  FADD.FTZ R49, R64, R49 ;  /* 0x0000003140317221 */ /* 0x004fe20000010000 */
[----:B------:R-:W-:-:S05]  /*fd10*/  FADD.FTZ R15, R46, R15 ;  /* 0x0000000f2e0f7221 */ /* 0x000fca0000010000 */
[----:B------:R-:W2:Y:S01]  /*fd20*/  MUFU.EX2 R61, R61 ;  /* 0x0000003d003d7308 */ /* 0x000ea20000000800 */
[----:B------:R4:W-:Y:S01]  /*fd30*/  STSM.16.M88.4 [R17+0x25b00], R24 ;  /* 0x025b001811007844 */ /* 0x0009e20000000200 */
[----:B------:R-:W-:-:S06]  /*fd40*/  FADD.FTZ R49, R0, R49 ;  /* 0x0000003100317221 */ /* 0x000fcc0000010000 */
[----:B------:R-:W2:Y:S01]  /*fd50*/  MUFU.EX2 R59, R59 ;  /* 0x0000003b003b7308 */ /* 0x000ea20000000800 */
[----:B------:R-:W-:Y:S02]  /*fd60*/  F2FP.F16.F32.PACK_AB R28, R74, R73 ;  /* 0x000000494a1c723e */ /* 0x000fe400000000ff */
[----:B------:R-:W-:Y:S02]  /*fd70*/  F2FP.F16.F32.PACK_AB R30, R66, R65 ;  /* 0x00000041421e723e */ /* 0x000fe400000000ff */
[----:B------:R-:W-:-:S03]  /*fd80*/  F2FP.F16.F32.PACK_AB R31, R78, R54 ;  /* 0x000000364e1f723e */ /* 0x000fc600000000ff */
[----:B------:R-:W2:Y:S01]  /*fd90*/  MUFU.EX2 R55, R90 ;  /* 0x0000005a00377308 */ /* 0x000ea20000000800 */
[----:B----4-:R-:W-:Y:S01]  /*fda0*/  F2FP.F16.F32.PACK_AB R24, R43, R42 ;  /* 0x0000002a2b18723e */ /* 0x010fe200000000ff */
[----:B-1----:R-:W-:Y:S01]  /*fdb0*/  FADD.FTZ R42, R38, R15 ;  /* 0x0000000f262a7221 */ /* 0x002fe20000010000 */
[----:B0-----:R-:W-:-:S05]  /*fdc0*/  FADD.FTZ R49, R60, R49 ;  /* 0x000000313c317221 */ /* 0x001fca0000010000 */
[----:B------:R-:W0:Y:S01]  /*fdd0*/  MUFU.EX2 R63, R63 ;  /* 0x0000003f003f7308 */ /* 0x000e220000000800 */
[----:B---3--:R-:W-:Y:S01]  /*fde0*/  FADD.FTZ R42, R39, R42 ;  /* 0x0000002a272a7221 */ /* 0x008fe20000010000 */
[----:B------:R1:W-:Y:S06]  /*fdf0*/  STSM.16.M88.4 [R17+0x27300], R28 ;  /* 0x0273001c11007844 */ /* 0x0003ec0000000200 */
[----:B------:R-:W3:Y:S01]  /*fe00*/  MUFU.EX2 R56, R56 ;  /* 0x0000003800387308 */ /* 0x000ee20000000800 */
[----:B--2---:R-:W-:Y:S01]  /*fe10*/  FADD.FTZ R42, R61, R42 ;  /* 0x0000002a3d2a7221 */ /* 0x004fe20000010000 */
[----:B------:R-:W-:Y:S01]  /*fe20*/  F2FP.F16.F32.PACK_AB R32, R58, R57 ;  /* 0x000000393a20723e */ /* 0x000fe200000000ff */
[----:B------:R-:W2:Y:S01]  /*fe30*/  @P5 LDC R43, c[0x0][0x44c] ;  /* 0x00011300ff2b5b82 */ /* 0x000ea20000000800 */
[----:B------:R-:W-:-:S04]  /*fe40*/  F2FP.F16.F32.PACK_AB R33, R83, R76 ;  /* 0x0000004c5321723e */ /* 0x000fc800000000ff */
[----:B------:R-:W4:Y:S01]  /*fe50*/  MUFU.EX2 R85, R85 ;  /* 0x0000005500557308 */ /* 0x000f220000000800 */
[----:B-1----:R-:W-:Y:S01]  /*fe60*/  FADD.FTZ R30, R48, R49 ;  /* 0x00000031301e7221 */ /* 0x002fe20000010000 */
[----:B------:R-:W-:-:S06]  /*fe70*/  F2FP.F16.F32.PACK_AB R35, R75, R69 ;  /* 0x000000454b23723e */ /* 0x000fcc00000000ff */
[----:B------:R-:W1:Y:S01]  /*fe80*/  MUFU.EX2 R71, R71 ;  /* 0x0000004700477308 */ /* 0x000e620000000800 */
[----:B------:R-:W-:Y:S01]  /*fe90*/  FADD.FTZ R30, R53, R30 ;  /* 0x0000001e351e7221 */ /* 0x000fe20000010000 */
[----:B------:R-:W-:Y:S01]  /*fea0*/  FADD.FTZ R42, R59, R42 ;  /* 0x0000002a3b2a7221 */ /* 0x000fe20000010000 */
[----:B------:R0:W-:Y:S05]  /*feb0*/  STSM.16.M88.4 [R17+0x28b00], R32 ;  /* 0x028b002011007844 */ /* 0x0001ea0000000200 */
[----:B------:R-:W2:Y:S01]  /*fec0*/  MUFU.EX2 R82, R87 ;  /* 0x0000005700527308 */ /* 0x000ea20000000800 */
[----:B------:R-:W-:-:S07]  /*fed0*/  FADD.FTZ R15, R55, R30 ;  /* 0x0000001e370f7221 */ /* 0x000fce0000010000 */
[----:B------:R-:W2:Y:S01]  /*fee0*/  MUFU.EX2 R47, R47 ;  /* 0x0000002f002f7308 */ /* 0x000ea20000000800 */
[----:B------:R-:W-:Y:S01]  /*fef0*/  F2FP.F16.F32.PACK_AB R27, R60, R0 ;  /* 0x000000003c1b723e */ /* 0x000fe200000000ff */
[----:B------:R-:W2:Y:S01]  /*ff00*/  @P5 LDC R49, c[0x0][0x450] ;  /* 0x00011400ff315b82 */ /* 0x000ea20000000800 */
[----:B0-----:R-:W-:-:S05]  /*ff10*/  FADD.FTZ R33, R63, R42 ;  /* 0x0000002a3f217221 */ /* 0x001fca0000010000 */
[----:B------:R-:W0:Y:S01]  /*ff20*/  MUFU.EX2 R100, R100 ;  /* 0x0000006400647308 */ /* 0x000e220000000800 */
[----:B------:R-:W-:Y:S01]  /*ff30*/  FADD.FTZ R0, R68, R15 ;  /* 0x0000000f44007221 */ /* 0x000fe20000010000 */
[----:B---3--:R-:W-:-:S06]  /*ff40*/  FADD.FTZ R32, R56, R33 ;  /* 0x0000002138207221 */ /* 0x008fcc0000010000 */
[----:B------:R-:W3:Y:S01]  /*ff50*/  MUFU.EX2 R95, R95 ;  /* 0x0000005f005f7308 */ /* 0x000ee20000000800 */
[----:B----4-:R-:W-:Y:S01]  /*ff60*/  FADD.FTZ R15, R85, R0 ;  /* 0x00000000550f7221 */ /* 0x010fe20000010000 */
[----:B-1----:R-:W-:-:S06]  /*ff70*/  FADD.FTZ R0, R71, R32 ;  /* 0x0000002047007221 */ /* 0x002fcc0000010000 */
[----:B------:R-:W1:Y:S08]  /*ff80*/  MUFU.EX2 R101, R101 ;  /* 0x0000006500657308 */ /* 0x000e700000000800 */
[----:B------:R-:W4:Y:S01]  /*ff90*/  MUFU.EX2 R40, R40 ;  /* 0x0000002800287308 */ /* 0x000f220000000800 */
[----:B--2---:R-:W-:Y:S01]  /*ffa0*/  FADD.FTZ R33, R82, R15 ;  /* 0x0000000f52217221 */ /* 0x004fe20000010000 */
[----:B------:R-:W-:-:S06]  /*ffb0*/  FADD.FTZ R0, R47, R0 ;  /* 0x000000002f007221 */ /* 0x000fcc0000010000 */
[----:B------:R-:W-:Y:S01]  /*ffc0*/  MUFU.EX2 R77, R77 ;  /* 0x0000004d004d7308 */ /* 0x000fe20000000800 */
[----:B------:R-:W-:-:S07]  /*ffd0*/  F2FP.F16.F32.PACK_AB R26, R38, R46 ;  /* 0x0000002e261a723e */ /* 0x000fce00000000ff */
[----:B------:R-:W2:Y:S01]  /*ffe0*/  MUFU.EX2 R44, R44 ;  /* 0x0000002c002c7308 */ /* 0x000ea20000000800 */
[----:B------:R-:W-:Y:S01]  /*fff0*/  F2FP.F16.F32.PACK_AB R28, R61, R39 ;  /* 0x000000273d1c723e */ /* 0x000fe200000000ff */
[----:B0-----:R-:W-:-:S06]  /*10000*/  FADD.FTZ R38, R100, R33 ;  /* 0x0000002164267221 */ /* 0x001fcc0000010000 */
[----:B------:R-:W0:Y:S01]  /*10010*/  MUFU.EX2 R50, R79 ;  /* 0x0000004f00327308 */ /* 0x000e220000000800 */
[----:B---3--:R-:W-:Y:S01]  /*10020*/  FADD.FTZ R39, R95, R0 ;  /* 0x000000005f277221 */ /* 0x008fe20000010000 */
[----:B------:R-:W-:-:S06]  /*10030*/  F2FP.F16.F32.PACK_AB R25, R64, R70 ;  /* 0x000000464019723e */ /* 0x000fcc00000000ff */
[----:B------:R-:W3:Y:S01]  /*10040*/  MUFU.EX2 R37, R37 ;  /* 0x0000002500257308 */ /* 0x000ee20000000800 */
[----:B-1----:R-:W-:Y:S01]  /*10050*/  FADD.FTZ R38, R101, R38 ;  /* 0x0000002665267221 */ /* 0x002fe20000010000 */
[----:B----4-:R-:W-:-:S06]  /*10060*/  FADD.FTZ R39, R40, R39 ;  /* 0x0000002728277221 */ /* 0x010fcc0000010000 */
[----:B------:R-:W-:Y:S01]  /*10070*/  MUFU.EX2 R102, R102 ;  /* 0x0000006600667308 */ /* 0x000fe20000000800 */
[----:B------:R1:W-:Y:S07]  /*10080*/  STSM.16.M88.4 [R17+0x2a300], R24 ;  /* 0x02a3001811007844 */ /* 0x0003ee0000000200 */
[----:B------:R-:W4:Y:S01]  /*10090*/  MUFU.EX2 R45, R45 ;  /* 0x0000002d002d7308 */ /* 0x000f220000000800 */
[----:B--2---:R-:W-:-:S07]  /*100a0*/  FADD.FTZ R0, R44, R39 ;  /* 0x000000272c007221 */ /* 0x004fce0000010000 */
[----:B------:R-:W2:Y:S01]  /*100b0*/  MUFU.EX2 R103, R103 ;  /* 0x0000006700677308 */ /* 0x000ea20000000800 */
[----:B-1----:R-:W-:Y:S01]  /*100c0*/  FADD.FTZ R25, R77, R38 ;  /* 0x000000264d197221 */ /* 0x002fe20000010000 */
[----:B------:R-:W-:-:S06]  /*100d0*/  F2FP.F16.F32.PACK_AB R29, R53, R48 ;  /* 0x00000030351d723e */ /* 0x000fcc00000000ff */
[----:B------:R-:W1:Y:S01]  /*100e0*/  MUFU.EX2 R36, R36 ;  /* 0x0000002400247308 */ /* 0x000e620000000800 */
[----:B------:R-:W-:Y:S02]  /*100f0*/  F2FP.F16.F32.PACK_AB R30, R63, R59 ;  /* 0x0000003b3f1e723e */ /* 0x000fe400000000ff */
[----:B------:R-:W-:Y:S01]  /*10100*/  F2FP.F16.F32.PACK_AB R31, R68, R55 ;  /* 0x00000037441f723e */ /* 0x000fe200000000ff */
[----:B0-----:R-:W-:Y:S01]  /*10110*/  FADD.FTZ R25, R50, R25 ;  /* 0x0000001932197221 */ /* 0x001fe20000010000 */
[----:B---3--:R-:W-:Y:S01]  /*10120*/  FADD.FTZ R26, R37, R0 ;  /* 0x00000000251a7221 */ /* 0x008fe20000010000 */
[----:B------:R-:W-:Y:S02]  /*10130*/  @P5 IMAD.HI.U32 R24, R108, R43, RZ ;  /* 0x0000002b6c185227 */ /* 0x000fe400078e00ff */
[----:B------:R0:W-:Y:S02]  /*10140*/  STSM.16.M88.4 [R17+0x2bb00], R28 ;  /* 0x02bb001c11007844 */ /* 0x0001e40000000200 */
[----:B----4-:R-:W-:Y:S01]  /*10150*/  FADD.FTZ R27, R45, R26 ;  /* 0x0000001a2d1b7221 */ /* 0x010fe20000010000 */
[----:B------:R-:W-:-:S02]  /*10160*/  F2FP.F16.F32.PACK_AB R32, R71, R56 ;  /* 0x000000384720723e */ /* 0x000fc400000000ff */
[----:B------:R-:W-:Y:S02]  /*10170*/  F2FP.F16.F32.PACK_AB R33, R82, R85 ;  /* 0x000000555221723e */ /* 0x000fe400000000ff */
[----:B------:R-:W-:Y:S02]  /*10180*/  F2FP.F16.F32.PACK_AB R34, R95, R47 ;  /* 0x0000002f5f22723e */ /* 0x000fe400000000ff */
[----:B------:R-:W-:Y:S02]  /*10190*/  F2FP.F16.F32.PACK_AB R35, R101, R100 ;  /* 0x000000646523723e */ /* 0x000fe400000000ff */
[----:B------:R-:W-:Y:S01]  /*101a0*/  F2FP.F16.F32.PACK_AB R26, R45, R37 ;  /* 0x000000252d1a723e */ /* 0x000fe200000000ff */
[----:B0-----:R-:W-:Y:S01]  /*101b0*/  FADD.FTZ R28, R102, R25 ;  /* 0x00000019661c7221 */ /* 0x001fe20000010000 */
[----:B------:R-:W-:Y:S01]  /*101c0*/  IMAD.MOV.U32 R31, RZ, RZ, R108 ;  /* 0x000000ffff1f7224 */ /* 0x000fe200078e006c */
[----:B------:R-:W-:Y:S02]  /*101d0*/  @P5 SHF.R.U32.HI R31, RZ, R49, R24 ;  /* 0x00000031ff1f5219 */ /* 0x000fe40000011618 */
[----:B--2---:R-:W-:Y:S01]  /*101e0*/  FADD.FTZ R29, R103, R28 ;  /* 0x0000001c671d7221 */ /* 0x004fe20000010000 */
[----:B-1----:R-:W-:Y:S01]  /*101f0*/  FADD.FTZ R28, R36, R27 ;  /* 0x0000001b241c7221 */ /* 0x002fe20000010000 */
[----:B------:R-:W-:-:S02]  /*10200*/  F2FP.F16.F32.PACK_AB R24, R44, R40 ;  /* 0x000000282c18723e */ /* 0x000fc400000000ff */
[----:B------:R-:W-:Y:S02]  /*10210*/  F2FP.F16.F32.PACK_AB R25, R50, R77 ;  /* 0x0000004d3219723e */ /* 0x000fe400000000ff */
[----:B------:R-:W-:Y:S01]  /*10220*/  F2FP.F16.F32.PACK_AB R27, R103, R102 ;  /* 0x00000066671b723e */ /* 0x000fe200000000ff */
[----:B------:R-:W-:Y:S04]  /*10230*/  STSM.16.M88.4 [R17+0x2d300], R32 ;  /* 0x02d3002011007844 */ /* 0x000fe80000000200 */
[----:B------:R0:W-:Y:S04]  /*10240*/  STSM.16.M88.4 [R17+0x2eb00], R24 ;  /* 0x02eb001811007844 */ /* 0x0001e80000000200 */
[----:B0-----:R-:W2:Y:S01]  /*10250*/  LDL R24, [R1+0x84] ;  /* 0x0000840001187983 */ /* 0x001ea20000100800 */
[----:B------:R-:W0:Y:S08]  /*10260*/  MUFU.EX2 R104, R104 ;  /* 0x0000006800687308 */ /* 0x000e300000000800 */
[----:B------:R-:W-:Y:S08]  /*10270*/  MUFU.EX2 R15, R62 ;  /* 0x0000003e000f7308 */ /* 0x000ff00000000800 */
[----:B------:R-:W1:Y:S08]  /*10280*/  MUFU.EX2 R51, R51 ;  /* 0x0000003300337308 */ /* 0x000e700000000800 */
[----:B------:R-:W-:Y:S08]  /*10290*/  MUFU.EX2 R14, R14 ;  /* 0x0000000e000e7308 */ /* 0x000ff00000000800 */
[----:B------:R-:W3:Y:S08]  /*102a0*/  MUFU.EX2 R41, R41 ;  /* 0x0000002900297308 */ /* 0x000ef00000000800 */
[----:B------:R-:W-:Y:S08]  /*102b0*/  MUFU.EX2 R105, R105 ;  /* 0x0000006900697308 */ /* 0x000ff00000000800 */
[----:B------:R-:W4:Y:S01]  /*102c0*/  MUFU.EX2 R0, R67 ;  /* 0x0000004300007308 */ /* 0x000f220000000800 */
[----:B0-----:R-:W-:Y:S01]  /*102d0*/  FADD.FTZ R30, R104, R29 ;  /* 0x0000001d681e7221 */ /* 0x001fe20000010000 */
[----:B------:R-:W-:Y:S01]  /*102e0*/  IADD3 R31, R31, R106, -R107 ;  /* 0x0000006a1f1f7210 */ /* 0x000fe20007ffe86b */
[----:B-1----:R-:W-:Y:S01]  /*102f0*/  FADD.FTZ R33, R51, R28 ;  /* 0x0000001c33217221 */ /* 0x002fe20000010000 */
[C---:B------:R-:W-:Y:S01]  /*10300*/  F2FP.F16.F32.PACK_AB R29, R15.reuse, R104 ;  /* 0x000000680f1d723e */ /* 0x040fe200000000ff */
[----:B------:R-:W-:Y:S01]  /*10310*/  FADD.FTZ R32, R15, R30 ;  /* 0x0000001e0f207221 */ /* 0x000fe20000010000 */
[----:B------:R-:W-:Y:S01]  /*10320*/  F2FP.F16.F32.PACK_AB R28, R51, R36 ;  /* 0x00000024331c723e */ /* 0x000fe200000000ff */
[----:B------:R-:W-:Y:S01]  /*10330*/  IMAD.HI R15, R31, 0x38e38e39, RZ ;  /* 0x38e38e391f0f7827 */ /* 0x000fe200078e02ff */
[----:B---3--:R-:W-:-:S03]  /*10340*/  F2FP.F16.F32.PACK_AB R30, R41, R14 ;  /* 0x0000000e291e723e */ /* 0x008fc600000000ff */
[----:B------:R-:W-:Y:S01]  /*10350*/  FADD.FTZ R14, R14, R33 ;  /* 0x000000210e0e7221 */ /* 0x000fe20000010000 */
[----:B----4-:R-:W-:Y:S01]  /*10360*/  F2FP.F16.F32.PACK_AB R31, R0, R105 ;  /* 0x00000069001f723e */ /* 0x010fe200000000ff */
[----:B------:R-:W-:Y:S01]  /*10370*/  FADD.FTZ R105, R105, R32 ;  /* 0x0000002069697221 */ /* 0x000fe20000010000 */
[----:B------:R-:W-:Y:S01]  /*10380*/  SHF.R.U32.HI R32, RZ, 0x1f, R15 ;  /* 0x0000001fff207819 */ /* 0x000fe2000001160f */
[----:B------:R-:W-:Y:S02]  /*10390*/  FADD.FTZ R14, R41, R14 ;  /* 0x0000000e290e7221 */ /* 0x000fe40000010000 */
[----:B------:R-:W-:Y:S01]  /*103a0*/  STSM.16.M88.4 [R17+0x30300], R28 ;  /* 0x0303001c11007844 */ /* 0x000fe20000000200 */
[----:B------:R0:W-:Y:S06]  /*103b0*/  MEMBAR.ALL.CTA ;  /* 0x0000000000007992 */ /* 0x0001ec0000008000 */
[----:B0-----:R-:W0:Y:S01]  /*103c0*/  FENCE.VIEW.ASYNC.S ;  /* 0x00000000000073c6 */ /* 0x001e220000000000 */
[----:B------:R-:W-:-:S03]  /*103d0*/  LEA.HI.SX32 R15, R15, R32, 0x1b ;  /* 0x000000200f0f7211 */ /* 0x000fc600078fdaff */
[----:B------:R1:W-:Y:S02]  /*103e0*/  STL [R1+0x14], R14 ;  /* 0x0000140e01007387 */ /* 0x0003e40000100800 */
[----:B-1----:R-:W-:Y:S02]  /*103f0*/  VIADD R14, R96, 0xfffffffe ;  /* 0xfffffffe600e7836 */ /* 0x002fe40000000000 */
[----:B------:R-:W-:Y:S01]  /*10400*/  FADD.FTZ R0, R0, R105 ;  /* 0x0000006900007221 */ /* 0x000fe20000010000 */
[----:B------:R-:W-:Y:S02]  /*10410*/  @P5 LOP3.LUT R22, R22, 0x1, RZ, 0xfc, !PT ;  /* 0x0000000116165812 */ /* 0x000fe400078efcff */
[----:B------:R-:W-:Y:S02]  /*10420*/  CS2R R70, SRZ ;  /* 0x0000000000467805 */ /* 0x000fe4000001ff00 */
[----:B------:R-:W-:Y:S01]  /*10430*/  STL [R1+0x2c], R0 ;  /* 0x00002c0001007387 */ /* 0x000fe20000100800 */
[----:B------:R-:W-:-:S02]  /*10440*/  CS2R R68, SRZ ;  /* 0x0000000000447805 */ /* 0x000fc4000001ff00 */
[----:B------:R-:W-:Y:S01]  /*10450*/  CS2R R66, SRZ ;  /* 0x0000000000427805 */ /* 0x000fe2000001ff00 */
[----:B------:R-:W-:Y:S01]  /*10460*/  STL [R1+0x10], R14 ;  /* 0x0000100e01007387 */ /* 0x000fe20000100800 */
        /* <DEDUP_REMOVED lines=20> */
[----:B--2---:R-:W-:-:S04]  /*105b0*/  VIMNMX R24, R24, R15, !PT ;  /* 0x0000000f18187248 */ /* 0x004fc80007fe0100 */
[----:B------:R-:W-:Y:S01]  /*105c0*/  ISETP.GE.AND P2, PT, R14, R24, PT ;  /* 0x000000180e00720c */ /* 0x000fe20003f46270 */
[----:B------:R1:W-:Y:S02]  /*105d0*/  STL [R1+0x24], R24 ;  /* 0x0000241801007387 */ /* 0x0003e40000100800 */
[----:B-1----:R-:W-:Y:S01]  /*105e0*/  CS2R R24, SRZ ;  /* 0x0000000000187805 */ /* 0x002fe2000001ff00 */
[----:B0-----:R-:W-:-:S09]  /*105f0*/  NOP ;  /* 0x0000000000007918 */ /* 0x001fd20000000000 */
[----:B------:R-:W-:Y:S05]  /*10600*/  @!P2 BRA `(.L_x_11801) ;  /* 0x0000005c0014a947 */ /* 0x000fea0003800000 */
[----:B------:R0:W5:Y:S01]  /*10610*/  LDL.LU R151, [R1+0x38] ;  /* 0x0000380001977983 */ /* 0x0001620000300800 */
[----:B------:R-:W-:Y:S02]  /*10620*/  IMAD.MOV.U32 R0, RZ, RZ, R14 ;  /* 0x000000ffff007224 */ /* 0x000fe400078e000e */
[----:B------:R-:W-:Y:S02]  /*10630*/  IMAD.MOV.U32 R150, RZ, RZ, R72 ;  /* 0x000000ffff967224 */ /* 0x000fe400078e0048 */
[----:B------:R-:W-:Y:S02]  /*10640*/  IMAD.MOV.U32 R15, RZ, RZ, R20 ;  /* 0x000000ffff0f7224 */ /* 0x000fe400078e0014 */
[----:B------:R-:W-:Y:S02]  /*10650*/  IMAD.MOV.U32 R14, RZ, RZ, R19 ;  /* 0x000000ffff0e7224 */ /* 0x000fe400078e0013 */
[----:B0-----:R-:W-:-:S07]  /*10660*/  IMAD.MOV.U32 R71, RZ, RZ, RZ ;  /* 0x000000ffff477224 */ /* 0x001fce00078e00ff */
.L_x_11812:
[----:B------:R-:W2:Y:S01]  /*10670*/  LDL R21, [R1+0x5c] ;  /* 0x00005c0001157983 */ /* 0x000ea20000100800 */
[----:B------:R-:W-:Y:S01]  /*10680*/  VIADD R19, R14, 0x1 ;  /* 0x000000010e137836 */ /* 0x000fe20000000000 */
[----:B------:R-:W-:Y:S05]  /*10690*/  YIELD ;  /* 0x0000000000007946 */ /* 0x000fea0003800000 */
[----:B------:R-:W-:-:S04]  /*106a0*/  ISETP.NE.AND P3, PT, R19, 0x2, PT ;  /* 0x000000021300780c */ /* 0x000fc80003f65270 */
[----:B------:R-:W-:Y:S02]  /*106b0*/  SEL R20, RZ, 0x1, P3 ;  /* 0x00000001ff147807 */ /* 0x000fe40001800000 */
[----:B------:R-:W-:Y:S02]  /*106c0*/  SEL R19, R19, RZ, P3 ;  /* 0x000000ff13137207 */ /* 0x000fe40001800000 */
[----:B--2---:R-:W-:Y:S02]  /*106d0*/  ISETP.NE.AND P2, PT, R21, RZ, PT ;  /* 0x000000ff1500720c */ /* 0x004fe40003f45270 */
[----:B-----5:R-:W-:-:S05]  /*106e0*/  LOP3.LUT R21, R151, R20, RZ, 0x3c, !PT ;  /* 0x0000001497157212 */ /* 0x020fca00078e3cff */
[----:B------:R0:W-:Y:S06]  /*106f0*/  STL [R1+0x38], R21 ;  /* 0x0000381501007387 */ /* 0x0001ec0000100800 */
[----:B------:R-:W-:Y:S05]  /*10700*/  @P2 BRA `(.L_x_11802) ;  /* 0x0000000000302947 */ /* 0x000fea0003800000 */
[----:B------:R-:W-:Y:S05]  /*10710*/  @!P1 BRA `(.L_x_11803) ;  /* 0x0000000000049947 */ /* 0x000fea0003800000 */
[----:B------:R-:W-:Y:S01]  /*10720*/  BPT.TRAP 0x1 ;  /* 0x000000040000795c */ /* 0x000fe20000300000 */
.L_x_11803:
[----:B------:R-:W-:Y:S01]  /*10730*/  IMAD R20, R19, 0x8, R16 ;  /* 0x0000000813147824 */ /* 0x000fe200078e0210 */
[----:B0-----:R-:W-:-:S04]  /*10740*/  SHF.L.U32 R21, R21, 0x1f, RZ ;  /* 0x0000001f15157819 */ /* 0x001fc800000006ff */
[----:B------:R0:W1:Y:S01]  /*10750*/  SYNCS.PHASECHK.TRANS64.TRYWAIT P3, [R20+URZ+0x31c30], R21 ;  /* 0x031c3015140075a7 */ /* 0x000062000806017f */
[----:B------:R-:W-:Y:S05]  /*10760*/  @!P1 BRA `(.L_x_11804) ;  /* 0x0000000000049947 */ /* 0x000fea0003800000 */
[----:B------:R-:W-:Y:S01]  /*10770*/  BPT.TRAP 0x1 ;  /* 0x000000040000795c */ /* 0x000fe20000300000 */
.L_x_11804:
[----:B------:R-:W-:Y:S04]  /*10780*/  BSSY B0, `(.L_x_11802) ;  /* 0x0000004000007945 */ /* 0x000fe80003800000 */
[----:B-1----:R-:W-:Y:S05]  /*10790*/  @P3 BRA `(.L_x_11805) ;  /* 0x0000000000083947 */ /* 0x002fea0003800000 */
[----:B------:R-:W1:Y:S02]  /*107a0*/  SYNCS.PHASECHK.TRANS64.TRYWAIT P3, [R20+URZ+0x31c30], R21 ;  /* 0x031c3015140075a7 */ /* 0x000e64000806017f */
[----:B-1----:R-:W-:Y:S05]  /*107b0*/  @!P3 BRA `(.L_x_11806) ;  /* 0x0000017400d8b947 */ /* 0x002fea0003800000 */
.L_x_11805:
[----:B------:R-:W-:Y:S05]  /*107c0*/  BSYNC B0 ;  /* 0x0000000000007941 */ /* 0x000fea0003800000 */
.L_x_11802:
[----:B01----:R-:W2:Y:S01]  /*107d0*/  LDL R20, [R1+0x68] ;  /* 0x0000680001147983 */ /* 0x003ea20000100800 */
[----:B------:R-:W0:Y:S01]  /*107e0*/  S2R R72, SR_TID.X ;  /* 0x0000000000487919 */ /* 0x000e220000002100 */
[----:B------:R-:W-:Y:S01]  /*107f0*/  IMAD.MOV.U32 R73, RZ, RZ, -0x7fffffe0 ;  /* 0x80000020ff497424 */ /* 0x000fe200078e00ff */
[----:B------:R-:W-:Y:S05]  /*10800*/  WARPSYNC.ALL ;  /* 0x0000000000007948 */ /* 0x000fea0003800000 */
[----:B------:R-:W-:Y:S01]  /*10810*/  R2UR UR59, R73 ;  /* 0x00000000493b72ca */ /* 0x000fe200000e0000 */
[----:B------:R-:W-:Y:S01]  /*10820*/  IMAD.MOV.U32 R147, RZ, RZ, -0x7fffffe0 ;  /* 0x80000020ff937424 */ /* 0x000fe200078e00ff */
[----:B0-----:R-:W-:-:S05]  /*10830*/  SHF.R.U32.HI R72, RZ, 0x7, R72 ;  /* 0x00000007ff487819 */ /* 0x001fca0000011648 */
[----:B------:R-:W-:-:S05]  /*10840*/  VIADD R76, R72, 0x8 ;  /* 0x00000008484c7836 */ /* 0x000fca0000000000 */
[----:B------:R0:W-:Y:S01]  /*10850*/  BAR.SYNC.DEFER_BLOCKING R76, 0x100 ;  /* 0x0004004c0000751d */ /* 0x0001e20000010000 */
[----:B------:R-:W-:Y:S02]  /*10860*/  MOV R82, UR59 ;  /* 0x0000003b00527c02 */ /* 0x000fe40008000f00 */
[----:B------:R-:W-:Y:S02]  /*10870*/  R2UR UR59, R147 ;  /* 0x00000000933b72ca */ /* 0x000fe400000e0000 */
[----:B------:R-:W-:Y:S02]  /*10880*/  R2UR UR56, R8 ;  /* 0x00000000083872ca */ /* 0x000fe400000e0000 */
[----:B------:R-:W-:Y:S01]  /*10890*/  R2UR UR57, R9 ;  /* 0x00000000093972ca */ /* 0x000fe200000e0000 */
[----:B------:R-:W-:Y:S01]  /*108a0*/  WARPGROUP.ARRIVE ;  /* 0x00000000000079c5 */ /* 0x000fe20000000000 */
[----:B------:R-:W-:Y:S02]  /*108b0*/  IMAD.MOV.U32 R75, RZ, RZ, -0x7fffffe0 ;  /* 0x80000020ff4b7424 */ /* 0x000fe400078e00ff */
[----:B------:R-:W-:-:S03]  /*108c0*/  IMAD.MOV.U32 R21, RZ, RZ, -0x7fffffe0 ;  /* 0x80000020ff157424 */ /* 0x000fc600078e00ff */
[C---:B------:R-:W-:Y:S02]  /*108d0*/  R2UR UR7, R75.reuse ;  /* 0x000000004b0772ca */ /* 0x040fe400000e0000 */
[----:B------:R-:W-:Y:S02]  /*108e0*/  R2UR UR11, R75 ;  /* 0x000000004b0b72ca */ /* 0x000fe400000e0000 */
[C---:B------:R-:W-:Y:S02]  /*108f0*/  R2UR UR9, R21.reuse ;  /* 0x00000000150972ca */ /* 0x040fe400000e0000 */
[----:B------:R-:W-:-:S07]  /*10900*/  R2UR UR5, R21 ;  /* 0x00000000150572ca */ /* 0x000fce00000e0000 */
[----:B0-----:R-:W-:Y:S02]  /*10910*/  MOV R76, UR7 ;  /* 0x00000007004c7c02 */ /* 0x001fe40008000f00 */
[----:B------:R-:W-:Y:S01]  /*10920*/  UMOV UR7, UR11 ;  /* 0x0000000b00077c82 */ /* 0x000fe20008000000 */
[----:B------:R-:W-:Y:S02]  /*10930*/  R2UR UR11, R73 ;  /* 0x00000000490b72ca */ /* 0x000fe400000e0000 */
[----:B------:R-:W-:Y:S02]  /*10940*/  MOV R79, UR9 ;  /* 0x00000009004f7c02 */ /* 0x000fe40008000f00 */
[----:B------:R-:W-:-:S09]  /*10950*/  R2UR UR9, R9 ;  /* 0x00000000090972ca */ /* 0x000fd200000e0000 */
[----:B------:R-:W-:Y:S01]  /*10960*/  MOV R81, UR11 ;  /* 0x0000000b00517c02 */ /* 0x000fe20008000f00 */
[----:B------:R-:W-:Y:S01]  /*10970*/  UMOV UR11, UR5 ;  /* 0x00000005000b7c82 */ /* 0x000fe20008000000 */
[----:B------:R-:W-:Y:S02]  /*10980*/  R2UR UR5, R75 ;  /* 0x000000004b0572ca */ /* 0x000fe400000e0000 */
[C---:B------:R-:W-:Y:S02]  /*10990*/  R2UR UR15, R21.reuse ;  /* 0x00000000150f72ca */ /* 0x040fe400000e0000 */
[C---:B------:R-:W-:Y:S02]  /*109a0*/  R2UR UR23, R21.reuse ;  /* 0x00000000151772ca */ /* 0x040fe400000e0000 */
[C---:B------:R-:W-:Y:S02]  /*109b0*/  R2UR UR35, R21.reuse ;  /* 0x00000000152372ca */ /* 0x040fe400000e0000 */
[----:B------:R-:W-:-:S02]  /*109c0*/  R2UR UR47, R21 ;  /* 0x00000000152f72ca */ /* 0x000fc400000e0000 */
[----:B------:R-:W-:-:S03]  /*109d0*/  R2UR UR55, R21 ;  /* 0x00000000153772ca */ /* 0x000fc600000e0000 */
[----:B------:R-:W-:Y:S01]  /*109e0*/  IMAD.U32 R21, RZ, RZ, UR5 ;  /* 0x00000005ff157e24 */ /* 0x000fe2000f8e00ff */
[----:B------:R-:W-:Y:S01]  /*109f0*/  R2UR UR5, R9 ;  /* 0x00000000090572ca */ /* 0x000fe200000e0000 */
[----:B--2---:R-:W-:-:S04]  /*10a00*/  IMAD R146, R19, 0x6c0, R20 ;  /* 0x000006c013927824 */ /* 0x004fc800078e0214 */
[----:B------:R-:W-:-:S05]  /*10a10*/  VIADD R72, R146, 0xc0 ;  /* 0x000000c092487836 */ /* 0x000fca0000000000 */
[----:B------:R-:W-:-:S13]  /*10a20*/  R2UR UR58, R72 ;  /* 0x00000000483a72ca */ /* 0x000fda00000e0000 */
[----:B------:R-:W-:Y:S02]  /*10a30*/  MOV R83, UR58 ;  /* 0x0000003a00537c02 */ /* 0x000fe40008000f00 */
[----:B------:R-:W-:-:S13]  /*10a40*/  R2UR UR58, R146 ;  /* 0x00000000923a72ca */ /* 0x000fda00000e0000 */
[----:B------:R-:W-:Y:S01]  /*10a50*/  HGMMA.64x16x16.F32 R136, gdesc[UR56], RZ, !UPT, gsb0 ;  /* 0x00200000388879f0 */ /* 0x000fe2000c0008ff */
[C---:B------:R-:W-:Y:S02]  /*10a60*/  VIADD R74, R146.reuse, 0x80 ;  /* 0x00000080924a7836 */ /* 0x040fe40000000000 */
[----:B------:R-:W-:-:S03]  /*10a70*/  VIADD R20, R146, 0x40 ;  /* 0x0000004092147836 */ /* 0x000fc60000000000 */
[----:B------:R-:W-:Y:S01]  /*10a80*/  R2UR UR10, R74 ;  /* 0x000000004a0a72ca */ /* 0x000fe200000e0000 */
[----:B------:R-:W-:Y:S01]  /*10a90*/  VIADD R74, R146, 0x140 ;  /* 0x00000140924a7836 */ /* 0x000fe20000000000 */
[----:B------:R-:W-:Y:S01]  /*10aa0*/  R2UR UR4, R20 ;  /* 0x00000000140472ca */ /* 0x000fe200000e0000 */
[----:B------:R-:W-:-:S03]  /*10ab0*/  VIADD R20, R146, 0x100 ;  /* 0x0000010092147836 */ /* 0x000fc60000000000 */
[----:B------:R-:W-:Y:S02]  /*10ac0*/  R2UR UR6, R74 ;  /* 0x000000004a0672ca */ /* 0x000fe400000e0000 */
[----:B------:R-:W-:Y:S01]  /*10ad0*/  R2UR UR8, R20 ;  /* 0x00000000140872ca */ /* 0x000fe200000e0000 */
[----:B------:R-:W-:-:S10]  /*10ae0*/  VIADD R72, R146, 0x180 ;  /* 0x0000018092487836 */ /* 0x000fd40000000000 */
[----:B------:R-:W-:Y:S01]  /*10af0*/  MOV R77, UR6 ;  /* 0x00000006004d7c02 */ /* 0x000fe20008000f00 */
[----:B------:R-:W-:Y:S01]  /*10b00*/  UMOV UR6, UR10 ;  /* 0x0000000a00067c82 */ /* 0x000fe20008000000 */
[----:B------:R-:W-:Y:S02]  /*10b10*/  R2UR UR10, R72 ;  /* 0x00000000480a72ca */ /* 0x000fe400000e0000 */
[----:B------:R-:W-:Y:S02]  /*10b20*/  MOV R78, UR8 ;  /* 0x00000008004e7c02 */ /* 0x000fe40008000f00 */
[----:B------:R-:W-:-:S09]  /*10b30*/  R2UR UR8, R8 ;  /* 0x00000000080872ca */ /* 0x000fd200000e0000 */
[----:B------:R-:W-:Y:S01]  /*10b40*/  MOV R80, UR10 ;  /* 0x0000000a00507c02 */ /* 0x000fe20008000f00 */
[----:B------:R-:W-:Y:S01]  /*10b50*/  UMOV UR10, UR4 ;  /* 0x00000004000a7c82 */ /* 0x000fe20008000000 */
[----:B------:R-:W-:Y:S02]  /*10b60*/  WARPGROUP.DEPBAR.LE gsb0, 0x0 ;  /* 0x00008000000079c5 */ /* 0x000fe40000010000 */
[----:B------:R-:W-:-:S06]  /*10b70*/  WARPGROUP.ARRIVE ;  /* 0x00000000000079c5 */ /* 0x000fcc0000000000 */
[----:B------:R-:W-:Y:S01]  /*10b80*/  HGMMA.64x16x16.F32 R128, gdesc[UR8], RZ, !UPT, gsb0 ;  /* 0x00200000088079f0 */ /* 0x000fe2000c0008ff */
[C---:B------:R-:W-:Y:S02]  /*10b90*/  VIADD R20, R146.reuse, 0x1c0 ;  /* 0x000001c092147836 */ /* 0x040fe40000000000 */
[----:B------:R-:W-:-:S03]  /*10ba0*/  VIADD R74, R146, 0x42 ;  /* 0x00000042924a7836 */ /* 0x000fc60000000000 */
[----:B------:R-:W-:Y:S01]  /*10bb0*/  R2UR UR14, R20 ;  /* 0x00000000140e72ca */ /* 0x000fe200000e0000 */
[----:B------:R-:W-:Y:S01]  /*10bc0*/  VIADD R20, R146, 0x2 ;  /* 0x0000000292147836 */ /* 0x000fe20000000000 */
[----:B------:R-:W-:Y:S01]  /*10bd0*/  R2UR UR26, R74 ;  /* 0x000000004a1a72ca */ /* 0x000fe200000e0000 */
[----:B------:R-:W-:-:S03]  /*10be0*/  VIADD R74, R146, 0x142 ;  /* 0x00000142924a7836 */ /* 0x000fc60000000000 */
[----:B------:R-:W-:Y:S01]  /*10bf0*/  R2UR UR22, R20 ;  /* 0x00000000141672ca */ /* 0x000fe200000e0000 */
[----:B------:R-:W-:Y:S01]  /*10c00*/  VIADD R20, R146, 0xc2 ;  /* 0x000000c292147836 */ /* 0x000fe20000000000 */
[----:B------:R-:W-:Y:S01]  /*10c10*/  R2UR UR42, R74 ;  /* 0x000000004a2a72ca */ /* 0x000fe200000e0000 */
[----:B------:R-:W-:-:S03]  /*10c20*/  VIADD R74, R146, 0x240 ;  /* 0x00000240924a7836 */ /* 0x000fc60000000000 */
[----:B------:R-:W-:Y:S01]  /*10c30*/  R2UR UR34, R20 ;  /* 0x00000000142272ca */ /* 0x000fe200000e0000 */
[----:B------:R-:W-:Y:S01]  /*10c40*/  VIADD R20, R146, 0x182 ;  /* 0x0000018292147836 */ /* 0x000fe20000000000 */
[----:B------:R-:W-:-:S04]  /*10c50*/  R2UR UR4, R74 ;  /* 0x000000004a0472ca */ /* 0x000fc800000e0000 */
[----:B------:R-:W-:Y:S01]  /*10c60*/  R2UR UR46, R20 ;  /* 0x00000000142e72ca */ /* 0x000fe200000e0000 */
[----:B------:R-:W-:-:S05]  /*10c70*/  VIADD R20, R146, 0x202 ;  /* 0x0000020292147836 */ /* 0x000fca0000000000 */
[----:B------:R-:W-:-:S03]  /*10c80*/  R2UR UR54, R20 ;  /* 0x00000000143672ca */ /* 0x000fc600000e0000 */
[----:B------:R-:W-:Y:S01]  /*10c90*/  IMAD.U32 R20, RZ, RZ, UR4 ;  /* 0x00000004ff147e24 */ /* 0x000fe2000f8e00ff */
[----:B------:R-:W-:Y:S01]  /*10ca0*/  R2UR UR4, R8 ;  /* 0x00000000080472ca */ /* 0x000fe200000e0000 */
[----:B------:R-:W-:Y:S02]  /*10cb0*/  WARPGROUP.DEPBAR.LE gsb0, 0x0 ;  /* 0x00008000000079c5 */ /* 0x000fe40000010000 */
[----:B------:R-:W-:-:S10]  /*10cc0*/  WARPGROUP.ARRIVE ;  /* 0x00000000000079c5 */ /* 0x000fd40000000000 */
[----:B------:R-:W-:Y:S01]  /*10cd0*/  HGMMA.64x16x16.F32 R120, gdesc[UR4], RZ, !UPT, gsb0 ;  /* 0x00200000047879f0 */ /* 0x000fe2000c0008ff */
[----:B------:R-:W-:Y:S02]  /*10ce0*/  R2UR UR59, R82 ;  /* 0x00000000523b72ca */ /* 0x000fe400000e0000 */
[----:B------:R-:W-:Y:S02]  /*10cf0*/  R2UR UR58, R83 ;  /* 0x00000000533a72ca */ /* 0x000fe400000e0000 */
[----:B------:R-:W-:Y:S02]  /*10d00*/  R2UR UR56, R8 ;  /* 0x00000000083872ca */ /* 0x000fe400000e0000 */
[----:B------:R-:W-:Y:S01]  /*10d10*/  R2UR UR57, R9 ;  /* 0x00000000093972ca */ /* 0x000fe200000e0000 */
[----:B------:R-:W-:-:S05]  /*10d20*/  VIADD R74, R146, 0x2c0 ;  /* 0x000002c0924a7836 */ /* 0x000fca0000000000 */
[----:B------:R-:W-:Y:S01]  /*10d30*/  R2UR UR40, R74 ;  /* 0x000000004a2872ca */ /* 0x000fe200000e0000 */
[----:B------:R-:W-:Y:S01]  /*10d40*/  VIADD R74, R146, 0x340 ;  /* 0x00000340924a7836 */ /* 0x000fe20000000000 */
[----:B------:R-:W-:Y:S02]  /*10d50*/  WARPGROUP.DEPBAR.LE gsb0, 0x0 ;  /* 0x00008000000079c5 */ /* 0x000fe40000010000 */
[----:B------:R-:W-:-:S06]  /*10d60*/  WARPGROUP.ARRIVE ;  /* 0x00000000000079c5 */ /* 0x000fcc0000000000 */
[----:B------:R-:W-:Y:S01]  /*10d70*/  HGMMA.64x16x16.F32 R112, gdesc[UR56], RZ, !UPT, gsb0 ;  /* 0x00200000387079f0 */ /* 0x000fe2000c0008ff */
[C---:B------:R-:W-:Y:S02]  /*10d80*/  R2UR UR27, R75.reuse ;  /* 0x000000004b1b72ca */ /* 0x040fe400000e0000 */
[C---:B------:R-:W-:Y:S02]  /*10d90*/  R2UR UR43, R75.reuse ;  /* 0x000000004b2b72ca */ /* 0x040fe400000e0000 */
[C---:B------:R-:W-:Y:S02]  /*10da0*/  R2UR UR41, R75.reuse ;  /* 0x000000004b2972ca */ /* 0x040fe400000e0000 */
        /* <DEDUP_REMOVED lines=9> */
[----:B------:R-:W-:Y:S02]  /*10e40*/  R2UR UR58, R74 ;  /* 0x000000004a3a72ca */ /* 0x000fe400000e0000 */
[----:B------:R-:W-:Y:S02]  /*10e50*/  R2UR UR59, R75 ;  /* 0x000000004b3b72ca */ /* 0x000fe400000e0000 */
[----:B------:R-:W-:-:S02]  /*10e60*/  R2UR UR8, R78 ;  /* 0x000000004e0872ca */ /* 0x000fc400000e0000 */
[----:B------:R-:W-:Y:S02]  /*10e70*/  R2UR UR56, R8 ;  /* 0x00000000083872ca */ /* 0x000fe400000e0000 */
[----:B------:R-:W-:-:S05]  /*10e80*/  R2UR UR57, R9 ;  /* 0x00000000093972ca */ /* 0x000fca00000e0000 */
[----:B------:R-:W-:Y:S02]  /*10e90*/  MOV R157, UR58 ;  /* 0x0000003a009d7c02 */ /* 0x000fe40008000f00 */
[----:B------:R-:W-:Y:S01]  /*10ea0*/  MOV R152, UR59 ;  /* 0x0000003b00987c02 */ /* 0x000fe20008000f00 */
[----:B------:R-:W-:Y:S01]  /*10eb0*/  UMOV UR59, UR9 ;  /* 0x00000009003b7c82 */ /* 0x000fe20008000000 */
[----:B------:R-:W-:Y:S01]  /*10ec0*/  UMOV UR58, UR8 ;  /* 0x00000008003a7c82 */ /* 0x000fe20008000000 */
        /* <DEDUP_REMOVED lines=17> */
[----:B------:R-:W-:Y:S01]  /*10fe0*/  VIADD R72, R146, 0x200 ;  /* 0x0000020092487836 */ /* 0x000fe20000000000 */
[----:B------:R-:W-:Y:S02]  /*10ff0*/  R2UR UR12, R8 ;  /* 0x00000000080c72ca */ /* 0x000fe400000e0000 */
[----:B------:R-:W-:Y:S02]  /*11000*/  R2UR UR13, R9 ;  /* 0x00000000090d72ca */ /* 0x000fe400000e0000 */
[----:B------:R-:W-:Y:S01]  /*11010*/  R2UR UR18, R72 ;  /* 0x00000000481272ca */ /* 0x000fe200000e0000 */
[----:B------:R-:W-:-:S05]  /*11020*/  VIADD R72, R146, 0x82 ;  /* 0x0000008292487836 */ /* 0x000fca0000000000 */
[----:B------:R-:W-:Y:S01]  /*11030*/  R2UR UR30, R72 ;  /* 0x00000000481e72ca */ /* 0x000fe200000e0000 */
[----:B------:R-:W-:-:S05]  /*11040*/  VIADD R72, R146, 0x102 ;  /* 0x0000010292487836 */ /* 0x000fca0000000000 */
[----:B------:R-:W-:Y:S01]  /*11050*/  R2UR UR38, R72 ;  /* 0x00000000482672ca */ /* 0x000fe200000e0000 */
[----:B------:R-:W-:-:S05]  /*11060*/  VIADD R72, R146, 0x1c2 ;  /* 0x000001c292487836 */ /* 0x000fca0000000000 */
[----:B------:R-:W-:Y:S01]  /*11070*/  R2UR UR50, R72 ;  /* 0x00000000483272ca */ /* 0x000fe200000e0000 */
[----:B------:R-:W-:Y:S01]  /*11080*/  VIADD R72, R146, 0x280 ;  /* 0x0000028092487836 */ /* 0x000fe20000000000 */
[----:B------:R-:W-:Y:S02]  /*11090*/  WARPGROUP.DEPBAR.LE gsb0, 0x0 ;  /* 0x00008000000079c5 */ /* 0x000fe40000010000 */
[----:B------:R-:W-:-:S06]  /*110a0*/  WARPGROUP.ARRIVE ;  /* 0x00000000000079c5 */ /* 0x000fcc0000000000 */
[----:B------:R-:W-:Y:S01]  /*110b0*/  HGMMA.64x16x16.F32 R80, gdesc[UR12], RZ, !UPT, gsb0 ;  /* 0x002000000c5079f0 */ /* 0x000fe2000c0008ff */
[----:B------:R-:W-:Y:S01]  /*110c0*/  R2UR UR28, R72 ;  /* 0x00000000481c72ca */ /* 0x000fe200000e0000 */
[----:B------:R-:W-:-:S05]  /*110d0*/  VIADD R72, R146, 0x300 ;  /* 0x0000030092487836 */ /* 0x000fca0000000000 */
[----:B------:R-:W-:Y:S01]  /*110e0*/  R2UR UR48, R72 ;  /* 0x00000000483072ca */ /* 0x000fe200000e0000 */
[----:B------:R-:W-:Y:S01]  /*110f0*/  VIADD R72, R146, 0x380 ;  /* 0x0000038092487836 */ /* 0x000fe20000000000 */
[C---:B------:R-:W-:Y:S02]  /*11100*/  R2UR UR19, R73.reuse ;  /* 0x00000000491372ca */ /* 0x040fe400000e0000 */
[C---:B------:R-:W-:Y:S02]  /*11110*/  R2UR UR31, R73.reuse ;  /* 0x00000000491f72ca */ /* 0x040fe400000e0000 */
[C---:B------:R-:W-:Y:S02]  /*11120*/  R2UR UR39, R73.reuse ;  /* 0x00000000492772ca */ /* 0x040fe400000e0000 */
[C---:B------:R-:W-:Y:S02]  /*11130*/  R2UR UR51, R73.reuse ;  /* 0x00000000493372ca */ /* 0x040fe400000e0000 */
[----:B------:R-:W-:-:S02]  /*11140*/  R2UR UR29, R73 ;  /* 0x00000000491d72ca */ /* 0x000fc400000e0000 */
[C---:B------:R-:W-:Y:S02]  /*11150*/  R2UR UR49, R73.reuse ;  /* 0x00000000493172ca */ /* 0x040fe400000e0000 */
[----:B------:R-:W-:Y:S01]  /*11160*/  R2UR UR36, R72 ;  /* 0x00000000482472ca */ /* 0x000fe200000e0000 */
[----:B------:R-:W-:Y:S01]  /*11170*/  VIADD R72, R146, 0x400 ;  /* 0x0000040092487836 */ /* 0x000fe20000000000 */
[----:B------:R-:W-:Y:S01]  /*11180*/  R2UR UR37, R73 ;  /* 0x00000000492572ca */ /* 0x000fe200000e0000 */
[----:B------:R-:W-:-:S03]  /*11190*/  IMAD.MOV.U32 R73, RZ, RZ, -0x7fffffe0 ;  /* 0x80000020ff497424 */ /* 0x000fc600078e00ff */
[----:B------:R-:W-:Y:S01]  /*111a0*/  R2UR UR32, R72 ;  /* 0x00000000482072ca */ /* 0x000fe200000e0000 */
[C---:B------:R-:W-:Y:S01]  /*111b0*/  VIADD R72, R146.reuse, 0x242 ;  /* 0x0000024292487836 */ /* 0x040fe20000000000 */
[----:B------:R-:W-:Y:S01]  /*111c0*/  R2UR UR33, R73 ;  /* 0x00000000492172ca */ /* 0x000fe200000e0000 */
[----:B------:R-:W-:Y:S01]  /*111d0*/  IMAD.MOV.U32 R73, RZ, RZ, -0x7fffffe0 ;  /* 0x80000020ff497424 */ /* 0x000fe200078e00ff */
[----:B------:R0:W-:Y:S01]  /*111e0*/  STL [R1+0xf0], R16 ;  /* 0x0000f01001007387 */ /* 0x0001e20000100800 */
[----:B------:R-:W-:-:S03]  /*111f0*/  VIADD R74, R146, 0x282 ;  /* 0x00000282924a7836 */ /* 0x000fc60000000000 */
[----:B------:R1:W-:Y:S01]  /*11200*/  STL [R1+0xec], R15 ;  /* 0x0000ec0f01007387 */ /* 0x0003e20000100800 */
[----:B------:R-:W-:Y:S01]  /*11210*/  IMAD.MOV.U32 R75, RZ, RZ, -0x7fffffe0 ;  /* 0x80000020ff4b7424 */ /* 0x000fe200078e00ff */
[----:B0-----:R-:W-:Y:S02]  /*11220*/  MOV R16, UR61 ;  /* 0x0000003d00107c02 */ /* 0x001fe40008000f00 */
[----:B------:R-:W-:Y:S02]  /*11230*/  R2UR UR61, R73 ;  /* 0x00000000493d72ca */ /* 0x000fe400000e0000 */
[----:B-1----:R-:W-:Y:S01]  /*11240*/  MOV R15, UR60 ;  /* 0x0000003c000f7c02 */ /* 0x002fe20008000f00 */
[----:B------:R-:W-:Y:S01]  /*11250*/  IMAD.MOV.U32 R73, RZ, RZ, -0x7fffffe0 ;  /* 0x80000020ff497424 */ /* 0x000fe200078e00ff */
        /* <DEDUP_REMOVED lines=10> */
[----:B------:R-:W-:-:S02]  /*11300*/  R2UR UR16, R8 ;  /* 0x00000000081072ca */ /* 0x000fc400000e0000 */
[----:B------:R-:W-:Y:S01]  /*11310*/  R2UR UR17, R9 ;  /* 0x00000000091172ca */ /* 0x000fe200000e0000 */
[----:B------:R-:W-:Y:S02]  /*11320*/  WARPGROUP.DEPBAR.LE gsb0, 0x0 ;  /* 0x00008000000079c5 */ /* 0x000fe40000010000 */
[----:B------:R-:W-:Y:S02]  /*11330*/  R2UR UR8, R74 ;  /* 0x000000004a0872ca */ /* 0x000fe400000e0000 */
[----:B------:R-:W-:Y:S02]  /*11340*/  R2UR UR9, R75 ;  /* 0x000000004b0972ca */ /* 0x000fe400000e0000 */
[----:B------:R-:W-:Y:S02]  /*11350*/  R2UR UR56, R72 ;  /* 0x00000000483872ca */ /* 0x000fe400000e0000 */
[----:B------:R-:W-:Y:S02]  /*11360*/  R2UR UR57, R73 ;  /* 0x00000000493972ca */ /* 0x000fe400000e0000 */
[----:B------:R-:W-:-:S06]  /*11370*/  WARPGROUP.ARRIVE ;  /* 0x00000000000079c5 */ /* 0x000fcc0000000000 */
[----:B------:R-:W-:Y:S01]  /*11380*/  HGMMA.64x16x16.F32 R72, gdesc[UR16], RZ, !UPT, gsb0 ;  /* 0x00200000104879f0 */ /* 0x000fe2000c0008ff */
[----:B------:R-:W-:Y:S02]  /*11390*/  R2UR UR20, R6 ;  /* 0x00000000061472ca */ /* 0x000fe400000e0000 */
[----:B------:R-:W-:Y:S01]  /*113a0*/  R2UR UR21, R7 ;  /* 0x00000000071572ca */ /* 0x000fe200000e0000 */
[----:B------:R-:W-:Y:S02]  /*113b0*/  WARPGROUP.DEPBAR.LE gsb0, 0x0 ;  /* 0x00008000000079c5 */ /* 0x000fe40000010000 */
[----:B------:R-:W-:-:S10]  /*113c0*/  WARPGROUP.ARRIVE ;  /* 0x00000000000079c5 */ /* 0x000fd40000000000 */
[----:B------:R-:W-:Y:S01]  /*113d0*/  HGMMA.64x16x16.F32 R136, gdesc[UR20], R136, gsb0 ;  /* 0x00200000148879f0 */ /* 0x000fe20008000888 */
[----:B------:R-:W-:Y:S01]  /*113e0*/  UMOV UR16, UR24 ;  /* 0x0000001800107c82 */ /* 0x000fe20008000000 */
[----:B------:R-:W-:Y:S01]  /*113f0*/  UMOV UR17, UR25 ;  /* 0x0000001900117c82 */ /* 0x000fe20008000000 */
        /* <DEDUP_REMOVED lines=33> */
[----:B------:R-:W-:Y:S01]  /*11610*/  IMAD.U32 R144, RZ, RZ, UR4 ;  /* 0x00000004ff907e24 */ /* 0x000fe2000f8e00ff */
[----:B------:R-:W-:Y:S01]  /*11620*/  UMOV UR4, UR44 ;  /* 0x0000002c00047c82 */ /* 0x000fe20008000000 */
[----:B------:R-:W-:Y:S01]  /*11630*/  IMAD.U32 R145, RZ, RZ, UR5 ;  /* 0x00000005ff917e24 */ /* 0x000fe2000f8e00ff */
[----:B------:R-:W-:Y:S01]  /*11640*/  UMOV UR5, UR45 ;  /* 0x0000002d00057c82 */ /* 0x000fe20008000000 */
[----:B------:R-:W-:Y:S02]  /*11650*/  R2UR UR44, R6 ;  /* 0x00000000062c72ca */ /* 0x000fe400000e0000 */
[----:B------:R-:W-:Y:S01]  /*11660*/  R2UR UR45, R7 ;  /* 0x00000000072d72ca */ /* 0x000fe200000e0000 */
[----:B------:R-:W-:Y:S02]  /*11670*/  VIADD R148, R146, 0x382 ;  /* 0x0000038292947836 */ /* 0x000fe40000000000 */
[----:B------:R-:W-:-:S03]  /*11680*/  IMAD.MOV.U32 R149, RZ, RZ, -0x7fffffe0 ;  /* 0x80000020ff957424 */ /* 0x000fc600078e00ff */
[----:B------:R-:W-:Y:S01]  /*11690*/  R2UR UR6, R148 ;  /* 0x00000000940672ca */ /* 0x000fe200000e0000 */
[----:B------:R-:W-:Y:S02]  /*116a0*/  WARPGROUP.DEPBAR.LE gsb0, 0x0 ;  /* 0x00008000000079c5 */ /* 0x000fe40000010000 */
[----:B------:R-:W-:-:S06]  /*116b0*/  WARPGROUP.ARRIVE ;  /* 0x00000000000079c5 */ /* 0x000fcc0000000000 */
[----:B------:R-:W-:Y:S01]  /*116c0*/  HGMMA.64x16x16.F32 R88, gdesc[UR44], R88, gsb0 ;  /* 0x002000002c5879f0 */ /* 0x000fe20008000858 */
[----:B------:R-:W-:-:S03]  /*116d0*/  R2UR UR7, R149 ;  /* 0x00000000950772ca */ /* 0x000fc600000e0000 */
[----:B------:R-:W-:Y:S01]  /*116e0*/  MOV R155, UR6 ;  /* 0x00000006009b7c02 */ /* 0x000fe20008000f00 */
[----:B------:R-:W-:Y:S01]  /*116f0*/  UMOV UR6, UR48 ;  /* 0x0000003000067c82 */ /* 0x000fe20008000000 */
[----:B------:R-:W-:-:S08]  /*11700*/  R2UR UR48, R6 ;  /* 0x00000000063072ca */ /* 0x000fd000000e0000 */
[----:B------:R-:W-:Y:S01]  /*11710*/  MOV R156, UR7 ;  /* 0x00000007009c7c02 */ /* 0x000fe20008000f00 */
[----:B------:R-:W-:Y:S01]  /*11720*/  UMOV UR7, UR49 ;  /* 0x0000003100077c82 */ /* 0x000fe20008000000 */
[----:B------:R-:W-:Y:S01]  /*11730*/  R2UR UR49, R7 ;  /* 0x00000000073172ca */ /* 0x000fe200000e0000 */
[----:B------:R-:W-:Y:S02]  /*11740*/  WARPGROUP.DEPBAR.LE gsb0, 0x0 ;  /* 0x00008000000079c5 */ /* 0x000fe40000010000 */
[----:B------:R-:W-:-:S10]  /*11750*/  WARPGROUP.ARRIVE ;  /* 0x00000000000079c5 */ /* 0x000fd40000000000 */
[----:B------:R-:W-:Y:S01]  /*11760*/  HGMMA.64x16x16.F32 R80, gdesc[UR48], R80, gsb0 ;  /* 0x00200000305079f0 */ /* 0x000fe20008000850 */
[----:B------:R-:W-:Y:S02]  /*11770*/  R2UR UR52, R6 ;  /* 0x00000000063472ca */ /* 0x000fe400000e0000 */
[----:B------:R-:W-:Y:S01]  /*11780*/  R2UR UR53, R7 ;  /* 0x00000000073572ca */ /* 0x000fe200000e0000 */
[----:B------:R-:W-:Y:S02]  /*11790*/  VIADD R148, R146, 0x3c2 ;  /* 0x000003c292947836 */ /* 0x000fe40000000000 */
        /* <DEDUP_REMOVED lines=13> */
[----:B------:R-:W-:Y:S02]  /*11870*/  WARPGROUP.DEPBAR.LE gsb0, 0x0 ;  /* 0x00008000000079c5 */ /* 0x000fe40000010000 */
[----:B------:R-:W-:-:S06]  /*11880*/  WARPGROUP.ARRIVE ;  /* 0x00000000000079c5 */ /* 0x000fcc0000000000 */
[----:B------:R-:W-:Y:S01]  /*11890*/  HGMMA.64x16x16.F32 R72, gdesc[UR52], R72, gsb0 ;  /* 0x00200000344879f0 */ /* 0x000fe20008000848 */
[----:B------:R-:W-:Y:S01]  /*118a0*/  UMOV UR42, UR22 ;  /* 0x00000016002a7c82 */ /* 0x000fe20008000000 */
[----:B------:R-:W-:Y:S01]  /*118b0*/  UMOV UR43, UR23 ;  /* 0x00000017002b7c82 */ /* 0x000fe20008000000 */
[----:B------:R-:W-:Y:S01]  /*118c0*/  R2UR UR22, R148 ;  /* 0x00000000941672ca */ /* 0x000fe200000e0000 */
[----:B------:R-:W-:Y:S01]  /*118d0*/  VIADD R148, R146, 0x4c0 ;  /* 0x000004c092947836 */ /* 0x000fe20000000000 */
[----:B------:R-:W-:Y:S01]  /*118e0*/  R2UR UR23, R149 ;  /* 0x00000000951772ca */ /* 0x000fe200000e0000 */
[----:B------:R-:W-:-:S03]  /*118f0*/  IMAD.MOV.U32 R149, RZ, RZ, -0x7fffffe0 ;  /* 0x80000020ff957424 */ /* 0x000fc600078e00ff */
[----:B------:R-:W-:Y:S02]  /*11900*/  R2UR UR38, R148 ;  /* 0x00000000942672ca */ /* 0x000fe400000e0000 */
[----:B------:R-:W-:Y:S02]  /*11910*/  R2UR UR39, R149 ;  /* 0x00000000952772ca */ /* 0x000fe400000e0000 */
[----:B------:R-:W-:Y:S02]  /*11920*/  R2UR UR36, R12 ;  /* 0x000000000c2472ca */ /* 0x000fe400000e0000 */
[----:B------:R-:W-:-:S07]  /*11930*/  R2UR UR37, R13 ;  /* 0x000000000d2572ca */ /* 0x000fce00000e0000 */
[----:B------:R-:W-:Y:S02]  /*11940*/  MOV R153, UR38 ;  /* 0x0000002600997c02 */ /* 0x000fe40008000f00 */
[----:B------:R-:W-:Y:S02]  /*11950*/  MOV R154, UR39 ;  /* 0x00000027009a7c02 */ /* 0x000fe40008000f00 */
[----:B------:R-:W-:Y:S02]  /*11960*/  R2UR UR38, R20 ;  /* 0x00000000142672ca */ /* 0x000fe400000e0000 */
[----:B------:R-:W-:Y:S01]  /*11970*/  R2UR UR39, R21 ;  /* 0x00000000152772ca */ /* 0x000fe200000e0000 */
[----:B------:R-:W-:Y:S02]  /*11980*/  WARPGROUP.DEPBAR.LE gsb0, 0x0 ;  /* 0x00008000000079c5 */ /* 0x000fe40000010000 */
[----:B------:R-:W-:-:S10]  /*11990*/  WARPGROUP.ARRIVE ;  /* 0x00000000000079c5 */ /* 0x000fd40000000000 */
[----:B------:R-:W-:Y:S01]  /*119a0*/  HGMMA.64x16x16.F32 R136, gdesc[UR36], R136, gsb0 ;  /* 0x00200000248879f0 */ /* 0x000fe20008000888 */
[----:B------:R0:W-:Y:S04]  /*119b0*/  STL [R1+0xe8], R14 ;  /* 0x0000e80e01007387 */ /* 0x0001e80000100800 */
[----:B------:R1:W-:Y:S01]  /*119c0*/  STL [R1+0xe4], R0 ;  /* 0x0000e40001007387 */ /* 0x0003e20000100800 */
[----:B0-----:R-:W-:Y:S01]  /*119d0*/  MOV R14, UR23 ;  /* 0x00000017000e7c02 */ /* 0x001fe20008000f00 */
[----:B------:R-:W-:Y:S01]  /*119e0*/  UMOV UR23, UR21 ;  /* 0x0000001500177c82 */ /* 0x000fe20008000000 */
[----:B------:R-:W-:Y:S02]  /*119f0*/  R2UR UR21, R13 ;  /* 0x000000000d1572ca */ /* 0x000fe400000e0000 */
[----:B-1----:R-:W-:Y:S01]  /*11a00*/  MOV R0, UR22 ;  /* 0x0000001600007c02 */ /* 0x002fe20008000f00 */
[----:B------:R-:W-:Y:S01]  /*11a10*/  UMOV UR22, UR20 ;  /* 0x0000001400167c82 */ /* 0x000fe20008000000 */
[----:B------:R-:W-:Y:S01]  /*11a20*/  R2UR UR20, R12 ;  /* 0x000000000c1472ca */ /* 0x000fe200000e0000 */
[----:B------:R-:W-:-:S02]  /*11a30*/  WARPGROUP.DEPBAR.LE gsb0, 0x0 ;  /* 0x00008000000079c5 */ /* 0x000fc40000010000 */
[----:B------:R-:W-:-:S10]  /*11a40*/  WARPGROUP.ARRIVE ;  /* 0x00000000000079c5 */ /* 0x000fd40000000000 */
[----:B------:R-:W-:Y:S01]  /*11a50*/  HGMMA.64x16x16.F32 R128, gdesc[UR20], R128, gsb0 ;  /* 0x00200000148079f0 */ /* 0x000fe20008000880 */
        /* <DEDUP_REMOVED lines=33> */
[----:B------:R-:W-:Y:S02]  /*11c70*/  VIADD R20, R146, 0x500 ;  /* 0x0000050092147836 */ /* 0x000fe40000000000 */
[----:B------:R-:W-:-:S03]  /*11c80*/  IMAD.MOV.U32 R21, RZ, RZ, -0x7fffffe0 ;  /* 0x80000020ff157424 */ /* 0x000fc600078e00ff */
[----:B------:R-:W-:Y:S02]  /*11c90*/  R2UR UR30, R20 ;  /* 0x00000000141e72ca */ /* 0x000fe400000e0000 */
[----:B------:R-:W-:Y:S01]  /*11ca0*/  R2UR UR31, R21 ;  /* 0x00000000151f72ca */ /* 0x000fe200000e0000 */
[----:B------:R-:W-:Y:S02]  /*11cb0*/  WARPGROUP.DEPBAR.LE gsb0, 0x0 ;  /* 0x00008000000079c5 */ /* 0x000fe40000010000 */
[----:B------:R-:W-:-:S06]  /*11cc0*/  WARPGROUP.ARRIVE ;  /* 0x00000000000079c5 */ /* 0x000fcc0000000000 */
[----:B------:R-:W-:Y:S01]  /*11cd0*/  HGMMA.64x16x16.F32 R80, gdesc[UR40], R80, gsb0 ;  /* 0x00200000285079f0 */ /* 0x000fe20008000850 */
[----:B------:R-:W-:Y:S02]  /*11ce0*/  VIADD R20, R146, 0x540 ;  /* 0x0000054092147836 */ /* 0x000fe40000000000 */
[----:B------:R-:W-:-:S03]  /*11cf0*/  IMAD.MOV.U32 R148, RZ, RZ, R152 ;  /* 0x000000ffff947224 */ /* 0x000fc600078e0098 */
[----:B------:R-:W-:Y:S01]  /*11d00*/  R2UR UR26, R20 ;  /* 0x00000000141a72ca */ /* 0x000fe200000e0000 */
[----:B------:R-:W-:Y:S01]  /*11d10*/  IMAD.MOV.U32 R20, RZ, RZ, R148 ;  /* 0x000000ffff147224 */ /* 0x000fe200078e0094 */
[----:B------:R-:W-:Y:S01]  /*11d20*/  MOV R152, UR31 ;  /* 0x0000001f00987c02 */ /* 0x000fe20008000f00 */
[----:B------:R-:W-:Y:S01]  /*11d30*/  UMOV UR31, UR59 ;  /* 0x0000003b001f7c82 */ /* 0x000fe20008000000 */
[----:B------:R-:W-:Y:S01]  /*11d40*/  MOV R149, UR30 ;  /* 0x0000001e00957c02 */ /* 0x000fe20008000f00 */
[----:B------:R-:W-:Y:S01]  /*11d50*/  UMOV UR30, UR58 ;  /* 0x0000003a001e7c82 */ /* 0x000fe20008000000 */
[----:B------:R-:W-:Y:S01]  /*11d60*/  UMOV UR22, UR56 ;  /* 0x0000003800167c82 */ /* 0x000fe20008000000 */
[----:B------:R-:W-:Y:S01]  /*11d70*/  UMOV UR23, UR57 ;  /* 0x0000003900177c82 */ /* 0x000fe20008000000 */
[----:B------:R-:W-:Y:S02]  /*11d80*/  R2UR UR59, R20 ;  /* 0x00000000143b72ca */ /* 0x000fe400000e0000 */
[----:B------:R-:W-:-:S02]  /*11d90*/  R2UR UR58, R157 ;  /* 0x000000009d3a72ca */ /* 0x000fc400000e0000 */
        /* <DEDUP_REMOVED lines=9> */
[----:B------:R-:W-:-:S05]  /*11e30*/  IMAD.MOV.U32 R21, RZ, RZ, -0x7fffffe0 ;  /* 0x80000020ff157424 */ /* 0x000fca00078e00ff */
[----:B------:R-:W-:Y:S01]  /*11e40*/  R2UR UR27, R21 ;  /* 0x00000000151b72ca */ /* 0x000fe200000e0000 */
[----:B------:R-:W-:Y:S02]  /*11e50*/  WARPGROUP.DEPBAR.LE gsb0, 0x0 ;  /* 0x00008000000079c5 */ /* 0x000fe40000010000 */
[----:B------:R-:W-:-:S06]  /*11e60*/  WARPGROUP.ARRIVE ;  /* 0x00000000000079c5 */ /* 0x000fcc0000000000 */
[----:B------:R-:W-:Y:S04]  /*11e70*/  HGMMA.64x16x16.F32 R136, gdesc[UR56], R136, gsb0 ;  /* 0x00200000388879f0 */ /* 0x000fe80008000888 */
[----:B------:R-:W-:Y:S02]  /*11e80*/  MOV R148, UR27 ;  /* 0x0000001b00947c02 */ /* 0x000fe40008000f00 */
[----:B------:R-:W-:Y:S02]  /*11e90*/  MOV R147, UR26 ;  /* 0x0000001a00937c02 */ /* 0x000fe40008000f00 */
        /* <DEDUP_REMOVED lines=160> */
[----:B------:R-:W-:-:S02]  /*128a0*/  R2UR UR17, R3 ;  /* 0x00000000031172ca */ /* 0x000fc400000e0000 */
[----:B------:R-:W-:Y:S02]  /*128b0*/  R2UR UR61, R16 ;  /* 0x00000000103d72ca */ /* 0x000fe400000e0000 */
[----:B------:R0:W5:Y:S01]  /*128c0*/  LDL.LU R16, [R1+0xf0] ;  /* 0x0000f00001107983 */ /* 0x0001620000300800 */
[----:B------:R-:W-:-:S03]  /*128d0*/  R2UR UR60, R15 ;  /* 0x000000000f3c72ca */ /* 0x000fc600000e0000 */
[----:B------:R0:W5:Y:S04]  /*128e0*/  LDL.LU R15, [R1+0xec] ;  /* 0x0000ec00010f7983 */ /* 0x0001680000300800 */
[----:B------:R0:W5:Y:S04]  /*128f0*/  LDL.LU R14, [R1+0xe8] ;  /* 0x0000e800010e7983 */ /* 0x0001680000300800 */
[----:B------:R0:W5:Y:S01]  /*12900*/  LDL.LU R0, [R1+0xe4] ;  /* 0x0000e40001007983 */ /* 0x0001620000300800 */
[----:B------:R-:W-:Y:S02]  /*12910*/  WARPGROUP.DEPBAR.LE gsb0, 0x0 ;  /* 0x00008000000079c5 */ /* 0x000fe40000010000 */
[----:B------:R-:W-:-:S06]  /*12920*/  WARPGROUP.ARRIVE ;  /* 0x00000000000079c5 */ /* 0x000fcc0000000000 */
        /* <DEDUP_REMOVED lines=41> */
.L_x_11808:
[----:B------:R-:W-:Y:S01]  /*12bc0*/  SHF.L.U32 R20, R151, 0x1f, RZ ;  /* 0x0000001f97147819 */ /* 0x000fe200000006ff */
[----:B-----5:R-:W-:-:S04]  /*12bd0*/  IMAD R21, R14, 0x8, R16 ;  /* 0x000000080e157824 */ /* 0x020fc800078e0210 */
[----:B------:R0:W1:Y:S01]  /*12be0*/  SYNCS.PHASECHK.TRANS64.TRYWAIT P2, [R21+URZ+0x31c50], R20 ;  /* 0x031c5014150075a7 */ /* 0x000062000804017f */
[----:B------:R-:W-:Y:S05]  /*12bf0*/  @!P1 BRA `(.L_x_11809) ;  /* 0x0000000000049947 */ /* 0x000fea0003800000 */
[----:B------:R-:W-:Y:S01]  /*12c00*/  BPT.TRAP 0x1 ;  /* 0x000000040000795c */ /* 0x000fe20000300000 */
.L_x_11809:
[----:B------:R-:W-:Y:S04]  /*12c10*/  BSSY B0, `(.L_x_11807) ;  /* 0x0000004000007945 */ /* 0x000fe80003800000 */
[----:B-1----:R-:W-:Y:S05]  /*12c20*/  @P2 BRA `(.L_x_11810) ;  /* 0x0000000000082947 */ /* 0x002fea0003800000 */
[----:B------:R-:W1:Y:S02]  /*12c30*/  SYNCS.PHASECHK.TRANS64.TRYWAIT P2, [R21+URZ+0x31c50], R20 ;  /* 0x031c5014150075a7 */ /* 0x000e64000804017f */
[----:B-1----:R-:W-:Y:S05]  /*12c40*/  @!P2 BRA `(.L_x_11811) ;  /* 0x0000015000c8a947 */ /* 0x002fea0003800000 */
.L_x_11810:
[----:B------:R-:W-:Y:S05]  /*12c50*/  BSYNC B0 ;  /* 0x0000000000007941 */ /* 0x000fea0003800000 */
.L_x_11807:
[----:B------:R-:W2:Y:S01]  /*12c60*/  LDL R145, [R1+0x80] ;  /* 0x0000800001917983 */ /* 0x000ea20000100800 */
[----:B01----:R-:W0:Y:S03]  /*12c70*/  LDC R21, c[0x0][0x448] ;  /* 0x00011200ff157b82 */ /* 0x003e260000000800 */
[----:B------:R-:W2:Y:S01]  /*12c80*/  LDL R20, [R1+0x8c] ;  /* 0x00008c0001147983 */ /* 0x000ea20000100800 */
[----:B------:R-:W-:Y:S01]  /*12c90*/  FMUL.FTZ R138, R138, UR60 ;  /* 0x0000003c8a8a7c20 */ /* 0x000fe20008410000 */
[----:B0-----:R-:W-:-:S03]  /*12ca0*/  ISETP.NE.AND P2, PT, R21, 0x1, PT ;  /* 0x000000011500780c */ /* 0x001fc60003f45270 */
[----:B------:R-:W0:Y:S10]  /*12cb0*/  MUFU.TANH R149, R138 ;  /* 0x0000008a00957308 */ /* 0x000e340000002400 */
[----:B------:R-:W1:Y:S08]  /*12cc0*/  @P2 LDC R144, c[0x0][0x44c] ;  /* 0x00011300ff902b82 */ /* 0x000e700000000800 */
[----:B------:R-:W3:Y:S01]  /*12cd0*/  @P2 LDC R21, c[0x0][0x450] ;  /* 0x00011400ff152b82 */ /* 0x000ee20000000800 */
[----:B------:R-:W-:-:S04]  /*12ce0*/  FMUL.FTZ R143, R143, UR60 ;  /* 0x0000003c8f8f7c20 */ /* 0x000fc80008410000 */
[----:B------:R0:W-:Y:S01]  /*12cf0*/  MUFU.TANH R147, R143 ;  /* 0x0000008f00937308 */ /* 0x0001e20000002400 */
[----:B------:R-:W-:Y:S02]  /*12d00*/  FMUL.FTZ R152, R115, UR60 ;  /* 0x0000003c73987c20 */ /* 0x000fe40008410000 */
[----:B------:R-:W4:Y:S01]  /*12d10*/  LDL R115, [R1+0x28] ;  /* 0x0000280001737983 */ /* 0x000f220000100800 */
[----:B0-----:R-:W-:Y:S02]  /*12d20*/  IMAD.MOV.U32 R143, RZ, RZ, R149 ;  /* 0x000000ffff8f7224 */ /* 0x001fe400078e0095 */
[----:B------:R-:W-:Y:S01]  /*12d30*/  FMUL.FTZ R149, R119, UR60 ;  /* 0x0000003c77957c20 */ /* 0x000fe20008410000 */
[----:B------:R-:W-:Y:S01]  /*12d40*/  FMUL.FTZ R119, R98, UR60 ;  /* 0x0000003c62777c20 */ /* 0x000fe20008410000 */
[----:B------:R-:W-:Y:S01]  /*12d50*/  FMUL.FTZ R98, R101, UR60 ;  /* 0x0000003c65627c20 */ /* 0x000fe20008410000 */
[----:B------:R-:W-:Y:S02]  /*12d60*/  FMUL.FTZ R101, R92, UR60 ;  /* 0x0000003c5c657c20 */ /* 0x000fe40008410000 */
[----:B------:R-:W4:Y:S01]  /*12d70*/  LDL R92, [R1+0x7c] ;  /* 0x00007c00015c7983 */ /* 0x000f220000100800 */
[----:B--2---:R-:W-:-:S04]  /*12d80*/  IMAD.IADD R20, R20, 0x1, R145 ;  /* 0x0000000114147824 */ /* 0x004fc800078e0291 */
[----:B-1----:R-:W-:-:S05]  /*12d90*/  @P2 IMAD.HI.U32 R144, R20, R144, RZ ;  /* 0x0000009014902227 */ /* 0x002fca00078e00ff */
[----:B---3--:R-:W-:Y:S01]  /*12da0*/  @P2 SHF.R.U32.HI R20, RZ, R21, R144 ;  /* 0x00000015ff142219 */ /* 0x008fe20000011690 */
[----:B------:R-:W-:Y:S01]  /*12db0*/  FMUL.FTZ R21, R137, UR60 ;  /* 0x0000003c89157c20 */ /* 0x000fe20008410000 */
[----:B------:R-:W-:Y:S01]  /*12dc0*/  FMUL.FTZ R137, R141, UR60 ;  /* 0x0000003c8d897c20 */ /* 0x000fe20008410000 */
[----:B------:R-:W-:Y:S02]  /*12dd0*/  FMUL.FTZ R141, R91, UR60 ;  /* 0x0000003c5b8d7c20 */ /* 0x000fe40008410000 */
[----:B------:R-:W2:Y:S01]  /*12de0*/  LDL R91, [R1+0x3c] ;  /* 0x00003c00015b7983 */ /* 0x000ea20000100800 */
[----:B------:R-:W-:-:S04]  /*12df0*/  FMUL.FTZ R142, R142, UR60 ;  /* 0x0000003c8e8e7c20 */ /* 0x000fc80008410000 */
[----:B------:R0:W1:Y:S01]  /*12e00*/  MUFU.TANH R148, R142 ;  /* 0x0000008e00947308 */ /* 0x0000620000002400 */
[----:B------:R-:W-:Y:S01]  /*12e10*/  FMUL.FTZ R155, R126, UR60 ;  /* 0x0000003c7e9b7c20 */ /* 0x000fe20008410000 */
[----:B------:R-:W-:Y:S01]  /*12e20*/  FMUL.FTZ R139, R139, UR60 ;  /* 0x0000003c8b8b7c20 */ /* 0x000fe20008410000 */
[----:B------:R-:W-:Y:S01]  /*12e30*/  FMUL.FTZ R126, R116, UR60 ;  /* 0x0000003c747e7c20 */ /* 0x000fe20008410000 */
[----:B------:R-:W-:Y:S05]  /*12e40*/  WARPSYNC.ALL ;  /* 0x0000000000007948 */ /* 0x000fea0003800000 */
[----:B------:R-:W3:Y:S01]  /*12e50*/  SHFL.IDX PT, R116, R20, RZ, 0x1c1f ;  /* 0x001c1fff14747589 */ /* 0x000ee200000e0000 */
[----:B------:R-:W-:Y:S01]  /*12e60*/  FMUL.FTZ R135, R135, UR60 ;  /* 0x0000003c87877c20 */ /* 0x000fe20008410000 */
[----:B------:R-:W-:Y:S01]  /*12e70*/  MUFU.TANH R151, R139 ;  /* 0x0000008b00977308 */ /* 0x000fe20000002400 */
[----:B------:R-:W-:Y:S01]  /*12e80*/  FMUL.FTZ R136, R136, UR60 ;  /* 0x0000003c88887c20 */ /* 0x000fe20008410000 */
[----:B------:R-:W-:Y:S01]  /*12e90*/  FMUL.FTZ R134, R134, UR60 ;  /* 0x0000003c86867c20 */ /* 0x000fe20008410000 */
[----:B------:R-:W-:Y:S01]  /*12ea0*/  FMUL.FTZ R144, R140, UR60 ;  /* 0x0000003c8c907c20 */ /* 0x000fe20008410000 */
[----:B------:R-:W-:Y:S01]  /*12eb0*/  FMUL.FTZ R128, R128, UR60 ;  /* 0x0000003c80807c20 */ /* 0x000fe20008410000 */
[----:B------:R-:W-:Y:S01]  /*12ec0*/  FMUL.FTZ R130, R130, UR60 ;  /* 0x0000003c82827c20 */ /* 0x000fe20008410000 */
[----:B------:R-:W-:-:S02]  /*12ed0*/  FMUL.FTZ R131, R131, UR60 ;  /* 0x0000003c83837c20 */ /* 0x000fc40008410000 */
[----:B------:R-:W-:Y:S01]  /*12ee0*/  MUFU.TANH R21, R21 ;  /* 0x0000001500157308 */ /* 0x000fe20000002400 */
[----:B------:R-:W-:Y:S01]  /*12ef0*/  FMUL.FTZ R129, R129, UR60 ;  /* 0x0000003c81817c20 */ /* 0x000fe20008410000 */
[----:B------:R-:W-:-:S06]  /*12f00*/  FMUL.FTZ R124, R124, UR60 ;  /* 0x0000003c7c7c7c20 */ /* 0x000fcc0008410000 */
        /* <DEDUP_REMOVED lines=12> */
[----:B0-----:R-:W-:Y:S01]  /*12fd0*/  FMUL.FTZ R142, R83, UR60 ;  /* 0x0000003c538e7c20 */ /* 0x001fe20008410000 */
[----:B------:R-:W-:Y:S01]  /*12fe0*/  ULDC UR4, c[0x0][0x988] ;  /* 0x0002620000047ab9 */ /* 0x000fe20000000800 */
[----:B-1----:R-:W-:-:S02]  /*12ff0*/  IMAD.MOV.U32 R135, RZ, RZ, R148 ;  /* 0x000000ffff877224 */ /* 0x002fc400078e0094 */
[----:B------:R-:W-:Y:S01]  /*13000*/  FMUL.FTZ R148, R106, UR60 ;  /* 0x0000003c6a947c20 */ /* 0x000fe20008410000 */
[----:B------:R-:W-:Y:S01]  /*13010*/  FMUL.FTZ R106, R108, UR60 ;  /* 0x0000003c6c6a7c20 */ /* 0x000fe20008410000 */
[----:B------:R-:W-:Y:S01]  /*13020*/  FMUL.FTZ R108, R72, UR60 ;  /* 0x0000003c486c7c20 */ /* 0x000fe20008410000 */
[----:B-----5:R-:W-:Y:S01]  /*13030*/  IMAD R72, R0, -0x90, RZ ;  /* 0xffffff7000487824 */ /* 0x020fe200078e02ff */
[----:B------:R-:W0:Y:S04]  /*13040*/  MUFU.TANH R145, R134 ;  /* 0x0000008600917308 */ /* 0x000e280000002400 */
[----:B----4-:R-:W-:-:S04]  /*13050*/  IADD3 R72, -R92, 0x1, R72 ;  /* 0x000000015c487810 */ /* 0x010fc80007ffe148 */
[----:B------:R-:W-:Y:S08]  /*13060*/  MUFU.TANH R136, R136 ;  /* 0x0000008800887308 */ /* 0x000ff00000002400 */
[----:B------:R1:W-:Y:S08]  /*13070*/  MUFU.TANH R146, R130 ;  /* 0x0000008200927308 */ /* 0x0003f00000002400 */
[----:B------:R4:W3:Y:S01]  /*13080*/  MUFU.TANH R138, R131 ;  /* 0x00000083008a7308 */ /* 0x0008e20000002400 */
[----:B-1----:R-:W-:Y:S01]  /*13090*/  FMUL.FTZ R130, R133, UR60 ;  /* 0x0000003c85827c20 */ /* 0x002fe20008410000 */
[----:B------:R-:W-:-:S06]  /*130a0*/  FMUL.FTZ R133, R120, UR60 ;  /* 0x0000003c78857c20 */ /* 0x000fcc0008410000 */
[----:B------:R-:W1:Y:S01]  /*130b0*/  MUFU.TANH R144, R144 ;  /* 0x0000009000907308 */ /* 0x000e620000002400 */
[----:B----4-:R-:W-:-:S07]  /*130c0*/  FMUL.FTZ R131, R132, UR60 ;  /* 0x0000003c84837c20 */ /* 0x010fce0008410000 */
[----:B------:R-:W4:Y:S01]  /*130d0*/  MUFU.TANH R128, R128 ;  /* 0x0000008000807308 */ /* 0x000f220000002400 */
[----:B------:R-:W-:Y:S01]  /*130e0*/  FMUL.FTZ R120, R125, UR60 ;  /* 0x0000003c7d787c20 */ /* 0x000fe20008410000 */
[----:B------:R-:W-:-:S06]  /*130f0*/  FMUL.FTZ R114, R117, UR60 ;  /* 0x0000003c75727c20 */ /* 0x000fcc0008410000 */
[----:B------:R-:W4:Y:S01]  /*13100*/  MUFU.TANH R129, R129 ;  /* 0x0000008100817308 */ /* 0x000f220000002400 */
[----:B0-----:R-:W-:Y:S02]  /*13110*/  IMAD.MOV.U32 R117, RZ, RZ, R145 ;  /* 0x000000ffff757224 */ /* 0x001fe400078e0091 */
[----:B------:R-:W-:-:S05]  /*13120*/  FMUL.FTZ R122, R103, UR60 ;  /* 0x0000003c677a7c20 */ /* 0x000fca0008410000 */
[----:B------:R-:W0:Y:S01]  /*13130*/  MUFU.TANH R130, R130 ;  /* 0x0000008200827308 */ /* 0x000e220000002400 */
[----:B------:R-:W-:Y:S01]  /*13140*/  FMUL.FTZ R145, R99, UR60 ;  /* 0x0000003c63917c20 */ /* 0x000fe20008410000 */
[----:B------:R-:W-:Y:S01]  /*13150*/  FMUL.FTZ R103, R84, UR60 ;  /* 0x0000003c54677c20 */ /* 0x000fe20008410000 */
[----:B------:R-:W-:Y:S02]  /*13160*/  IMAD.MOV.U32 R134, RZ, RZ, R151 ;  /* 0x000000ffff867224 */ /* 0x000fe400078e0097 */
[----:B------:R-:W-:-:S03]  /*13170*/  FMUL.FTZ R99, R100, UR60 ;  /* 0x0000003c64637c20 */ /* 0x000fc60008410000 */
[----:B------:R-:W0:Y:S01]  /*13180*/  MUFU.TANH R131, R131 ;  /* 0x0000008300837308 */ /* 0x000e220000002400 */
[----:B------:R-:W-:Y:S01]  /*13190*/  FMUL.FTZ R132, R121, UR60 ;  /* 0x0000003c79847c20 */ /* 0x000fe20008410000 */
[----:B------:R-:W-:Y:S01]  /*131a0*/  FMUL.FTZ R151, R118, UR60 ;  /* 0x0000003c76977c20 */ /* 0x000fe20008410000 */
[----:B------:R-:W-:-:S05]  /*131b0*/  FMUL.FTZ R100, R88, UR60 ;  /* 0x0000003c58647c20 */ /* 0x000fca0008410000 */
[----:B------:R-:W0:Y:S01]  /*131c0*/  MUFU.TANH R133, R133 ;  /* 0x0000008500857308 */ /* 0x000e220000002400 */
[----:B------:R-:W-:Y:S01]  /*131d0*/  FMUL.FTZ R118, R111, UR60 ;  /* 0x0000003c6f767c20 */ /* 0x000fe20008410000 */
[----:B------:R-:W-:Y:S01]  /*131e0*/  FMUL.FTZ R88, R89, UR60 ;  /* 0x0000003c59587c20 */ /* 0x000fe20008410000 */
[----:B---3--:R-:W-:-:S05]  /*131f0*/  IMAD.MOV.U32 R89, RZ, RZ, R138 ;  /* 0x000000ffff597224 */ /* 0x008fca00078e008a */
[----:B------:R-:W3:Y:S01]  /*13200*/  MUFU.TANH R124, R124 ;  /* 0x0000007c007c7308 */ /* 0x000ee20000002400 */
[----:B------:R-:W-:Y:S01]  /*13210*/  FMUL.FTZ R111, R85, UR60 ;  /* 0x0000003c556f7c20 */ /* 0x000fe20008410000 */
[----:B------:R-:W-:Y:S02]  /*13220*/  IMAD.MOV.U32 R127, RZ, RZ, R146 ;  /* 0x000000ffff7f7224 */ /* 0x000fe400078e0092 */
[----:B------:R-:W-:Y:S01]  /*13230*/  FMUL.FTZ R146, R110, UR60 ;  /* 0x0000003c6e927c20 */ /* 0x000fe20008410000 */
[----:B------:R-:W-:-:S03]  /*13240*/  IMAD.MOV.U32 R125, RZ, RZ, R147 ;  /* 0x000000ffff7d7224 */ /* 0x000fc600078e0093 */
[----:B------:R-:W3:Y:S01]  /*13250*/  MUFU.TANH R120, R120 ;  /* 0x0000007800787308 */ /* 0x000ee20000002400 */
[----:B------:R-:W-:Y:S01]  /*13260*/  FMUL.FTZ R147, R107, UR60 ;  /* 0x0000003c6b937c20 */ /* 0x000fe20008410000 */
[----:B------:R-:W-:Y:S01]  /*13270*/  FMUL.FTZ R107, R109, UR60 ;  /* 0x0000003c6d6b7c20 */ /* 0x000fe20008410000 */
[----:B------:R-:W-:Y:S01]  /*13280*/  FMUL.FTZ R110, R97, UR60 ;  /* 0x0000003c616e7c20 */ /* 0x000fe20008410000 */
[----:B------:R-:W-:-:S04]  /*13290*/  IMAD.MOV.U32 R92, RZ, RZ, R89 ;  /* 0x000000ffff5c7224 */ /* 0x000fc800078e0059 */
[----:B------:R-:W3:Y:S01]  /*132a0*/  MUFU.TANH R113, R113 ;  /* 0x0000007100717308 */ /* 0x000ee20000002400 */
[----:B------:R-:W-:Y:S02]  /*132b0*/  IMAD.MOV.U32 R97, RZ, RZ, R139 ;  /* 0x000000ffff617224 */ /* 0x000fe400078e008b */
[----:B------:R-:W-:Y:S02]  /*132c0*/  IMAD.MOV.U32 R89, RZ, RZ, R127 ;  /* 0x000000ffff597224 */ /* 0x000fe400078e007f */
[----:B------:R-:W-:-:S03]  /*132d0*/  IMAD.MOV.U32 R127, RZ, RZ, R134 ;  /* 0x000000ffff7f7224 */ /* 0x000fc600078e0086 */
[----:B------:R-:W3:Y:S08]  /*132e0*/  MUFU.TANH R132, R132 ;  /* 0x0000008400847308 */ /* 0x000ef00000002400 */
[----:B------:R-:W3:Y:S08]  /*132f0*/  MUFU.TANH R126, R126 ;  /* 0x0000007e007e7308 */ /* 0x000ef00000002400 */
[----:B------:R-:W3:Y:S08]  /*13300*/  MUFU.TANH R104, R104 ;  /* 0x0000006800687308 */ /* 0x000ef00000002400 */
[----:B------:R-:W3:Y:S08]  /*13310*/  MUFU.TANH R112, R112 ;  /* 0x0000007000707308 */ /* 0x000ef00000002400 */
[----:B------:R-:W3:Y:S08]  /*13320*/  MUFU.TANH R105, R105 ;  /* 0x0000006900697308 */ /* 0x000ef00000002400 */
[----:B------:R-:W3:Y:S01]  /*13330*/  MUFU.TANH R107, R107 ;  /* 0x0000006b006b7308 */ /* 0x000ee20000002400 */
[----:B------:R-:W-:Y:S01]  /*13340*/  FMUL.FTZ R140, R94, UR60 ;  /* 0x0000003c5e8c7c20 */ /* 0x000fe20008410000 */
[----:B------:R-:W-:-:S06]  /*13350*/  FMUL.FTZ R94, R80, UR60 ;  /* 0x0000003c505e7c20 */ /* 0x000fcc0008410000 */
[----:B------:R-:W3:Y:S01]  /*13360*/  MUFU.TANH R114, R114 ;  /* 0x0000007200727308 */ /* 0x000ee20000002400 */
[----:B------:R-:W-:-:S07]  /*13370*/  FMUL.FTZ R109, R76, UR60 ;  /* 0x0000003c4c6d7c20 */ /* 0x000fce0008410000 */
[----:B------:R-:W3:Y:S08]  /*13380*/  MUFU.TANH R96, R96 ;  /* 0x0000006000607308 */ /* 0x000ef00000002400 */
[----:B------:R-:W3:Y:S01]  /*13390*/  MUFU.TANH R99, R99 ;  /* 0x0000006300637308 */ /* 0x000ee20000002400 */
[----:B------:R-:W-:Y:S01]  /*133a0*/  FMUL.FTZ R139, R95, UR60 ;  /* 0x0000003c5f8b7c20 */ /* 0x000fe20008410000 */
[----:B------:R-:W-:Y:S01]  /*133b0*/  IMAD.MOV.U32 R95, RZ, RZ, R117 ;  /* 0x000000ffff5f7224 */ /* 0x000fe200078e0075 */
[----:B------:R-:W3:Y:S05]  /*133c0*/  SHFL.IDX PT, R20, R20, 0x1, 0x1c1f ;  /* 0x003c1f0014147f89 */ /* 0x000eea00000e0000 */
[----:B------:R-:W3:Y:S01]  /*133d0*/  MUFU.TANH R106, R106 ;  /* 0x0000006a006a7308 */ /* 0x000ee20000002400 */
[----:B------:R-:W-:-:S07]  /*133e0*/  FMUL.FTZ R117, R86, UR60 ;  /* 0x0000003c56757c20 */ /* 0x000fce0008410000 */
[----:B------:R-:W3:Y:S01]  /*133f0*/  MUFU.TANH R88, R88 ;  /* 0x0000005800587308 */ /* 0x000ee20000002400 */
[----:B------:R-:W-:Y:S01]  /*13400*/  FMUL.FTZ R123, R90, UR60 ;  /* 0x0000003c5a7b7c20 */ /* 0x000fe20008410000 */
[----:B------:R-:W-:-:S06]  /*13410*/  FMUL.FTZ R90, R93, UR60 ;  /* 0x0000003c5d5a7c20 */ /* 0x000fcc0008410000 */
[----:B------:R-:W3:Y:S01]  /*13420*/  MUFU.TANH R110, R110 ;  /* 0x0000006e006e7308 */ /* 0x000ee20000002400 */
[----:B------:R-:W-:-:S07]  /*13430*/  FMUL.FTZ R93, R81, UR60 ;  /* 0x0000003c515d7c20 */ /* 0x000fce0008410000 */
[----:B------:R-:W3:Y:S01]  /*13440*/  MUFU.TANH R94, R94 ;  /* 0x0000005e005e7308 */ /* 0x000ee20000002400 */
[----:B--2---:R-:W-:-:S05]  /*13450*/  IADD3 R115, -R115, R72, R91 ;  /* 0x0000004873737210 */ /* 0x004fca0007ffe15b */
[----:B------:R-:W-:-:S05]  /*13460*/  IMAD.IADD R116, R115, 0x1, R116 ;  /* 0x0000000173747824 */ /* 0x000fca00078e0274 */
[C---:B------:R-:W-:Y:S02]  /*13470*/  ISETP.GT.AND P3, PT, R116.reuse, RZ, PT ;  /* 0x000000ff7400720c */ /* 0x040fe40003f64270 */
[----:B------:R-:W-:Y:S02]  /*13480*/  ISETP.GT.AND P4, PT, R116, 0x1, PT ;  /* 0x000000017400780c */ /* 0x000fe40003f84270 */
[----:B------:R-:W-:Y:S02]  /*13490*/  FSEL R91, R136, -INF , P3 ;  /* 0xff800000885b7808 */ /* 0x000fe40001800000 */
[C---:B------:R-:W-:Y:S02]  /*134a0*/  ISETP.GT.AND P2, PT, R116.reuse, 0x8, PT ;  /* 0x000000087400780c */ /* 0x040fe40003f44270 */
[----:B------:R-:W-:Y:S02]  /*134b0*/  ISETP.GT.AND P3, PT, R116, 0x9, PT ;  /* 0x000000097400780c */ /* 0x000fe40003f64270 */
[----:B------:R-:W-:-:S02]  /*134c0*/  FSEL R84, R21, -INF , P4 ;  /* 0xff80000015547808 */ /* 0x000fc40002000000 */
[----:B------:R-:W-:Y:S02]  /*134d0*/  ISETP.GT.AND P4, PT, R116, 0x10, PT ;  /* 0x000000107400780c */ /* 0x000fe40003f84270 */
[----:B-1----:R-:W-:Y:S02]  /*134e0*/  FSEL R72, R144, -INF , P2 ;  /* 0xff80000090487808 */ /* 0x002fe40001000000 */
[----:B------:R-:W-:Y:S02]  /*134f0*/  FSEL R85, R137, -INF , P3 ;  /* 0xff80000089557808 */ /* 0x000fe40001800000 */
[----:B------:R-:W-:Y:S02]  /*13500*/  ISETP.GT.AND P2, PT, R116, 0x11, PT ;  /* 0x000000117400780c */ /* 0x000fe40003f44270 */
[----:B----4-:R-:W-:Y:S02]  /*13510*/  FSEL R137, R128, -INF , P4 ;  /* 0xff80000080897808 */ /* 0x010fe40002000000 */
[----:B------:R-:W-:-:S02]  /*13520*/  ISETP.GT.AND P4, PT, R116, 0x19, PT ;  /* 0x000000197400780c */ /* 0x000fc40003f84270 */
[----:B------:R-:W-:Y:S02]  /*13530*/  FSEL R136, R129, -INF , P2 ;  /* 0xff80000081887808 */ /* 0x000fe40001000000 */
[C---:B------:R-:W-:Y:S02]  /*13540*/  ISETP.GT.AND P3, PT, R116.reuse, 0x18, PT ;  /* 0x000000187400780c */ /* 0x040fe40003f64270 */
[----:B------:R-:W-:Y:S02]  /*13550*/  ISETP.GT.AND P2, PT, R116, 0x20, PT ;  /* 0x000000207400780c */ /* 0x000fe40003f44270 */
[----:B0-----:R-:W-:Y:S01]  /*13560*/  FSEL R134, R130, -INF , P4 ;  /* 0xff80000082867808 */ /* 0x001fe20002000000 */
[----:B------:R-:W-:Y:S01]  /*13570*/  IMAD.MOV.U32 R21, RZ, RZ, R97 ;  /* 0x000000ffff157224 */ /* 0x000fe200078e0061 */
[----:B------:R-:W-:Y:S01]  /*13580*/  ISETP.GT.AND P4, PT, R116, 0x28, PT ;  /* 0x000000287400780c */ /* 0x000fe20003f84270 */
[----:B------:R-:W-:Y:S01]  /*13590*/  IMAD.MOV.U32 R97, RZ, RZ, R135 ;  /* 0x000000ffff617224 */ /* 0x000fe200078e0087 */
[----:B------:R-:W-:-:S02]  /*135a0*/  FSEL R135, R131, -INF , P3 ;  /* 0xff80000083877808 */ /* 0x000fc40001800000 */
[----:B------:R-:W-:Y:S02]  /*135b0*/  FSEL R133, R133, -INF , P2 ;  /* 0xff80000085857808 */ /* 0x000fe40001000000 */
[----:B------:R-:W-:Y:S02]  /*135c0*/  ISETP.GT.AND P2, PT, R116, 0x29, PT ;  /* 0x000000297400780c */ /* 0x000fe40003f44270 */
[----:B---3--:R-:W-:Y:S02]  /*135d0*/  FSEL R131, R124, -INF , P4 ;  /* 0xff8000007c837808 */ /* 0x008fe40002000000 */
[----:B------:R-:W-:Y:S02]  /*135e0*/  ISETP.GT.AND P4, PT, R116, 0x31, PT ;  /* 0x000000317400780c */ /* 0x000fe40003f84270 */
        /* <DEDUP_REMOVED lines=8> */
[----:B------:R-:W-:Y:S02]  /*13670*/  ISETP.GT.AND P2, PT, R116, 0x41, PT ;  /* 0x000000417400780c */ /* 0x000fe40003f44270 */
[----:B------:R-:W-:Y:S02]  /*13680*/  FSEL R76, R104, -INF , P4 ;  /* 0xff800000684c7808 */ /* 0x000fe40002000000 */
[----:B------:R-:W-:Y:S01]  /*13690*/  ISETP.GT.AND P4, PT, R116, 0x49, PT ;  /* 0x000000497400780c */ /* 0x000fe20003f84270 */
[----:B------:R0:W-:Y:S01]  /*136a0*/  MUFU.TANH R86, R77 ;  /* 0x0000004d00567308 */ /* 0x0001e20000002400 */
[----:B------:R-:W-:Y:S02]  /*136b0*/  FSEL R129, R112, -INF , P3 ;  /* 0xff80000070817808 */ /* 0x000fe40001800000 */
[----:B------:R-:W-:Y:S02]  /*136c0*/  FSEL R80, R105, -INF , P2 ;  /* 0xff80000069507808 */ /* 0x000fe40001000000 */
[----:B------:R-:W-:-:S02]  /*136d0*/  ISETP.GT.AND P3, PT, R116, 0x39, PT ;  /* 0x000000397400780c */ /* 0x000fc40003f64270 */
[C---:B------:R-:W-:Y:S02]  /*136e0*/  ISETP.GT.AND P2, PT, R116.reuse, 0x50, PT ;  /* 0x000000507400780c */ /* 0x040fe40003f44270 */
[----:B0-----:R-:W-:Y:S01]  /*136f0*/  FSEL R77, R107, -INF , P4 ;  /* 0xff8000006b4d7808 */ /* 0x001fe20002000000 */
[----:B------:R-:W0:Y:S01]  /*13700*/  MUFU.TANH R100, R100 ;  /* 0x0000006400647308 */ /* 0x000e220000002400 */
[----:B------:R-:W-:Y:S01]  /*13710*/  ISETP.GT.AND P4, PT, R116, 0x58, PT ;  /* 0x000000587400780c */ /* 0x000fe20003f84270 */
[----:B------:R-:W-:Y:S01]  /*13720*/  IMAD.MOV.U32 R124, RZ, RZ, R97 ;  /* 0x000000ffff7c7224 */ /* 0x000fe200078e0061 */
[----:B------:R-:W-:Y:S02]  /*13730*/  FSEL R81, R114, -INF , P3 ;  /* 0xff80000072517808 */ /* 0x000fe40001800000 */
[----:B------:R-:W-:-:S03]  /*13740*/  FSEL R97, R96, -INF , P2 ;  /* 0xff80000060617808 */ /* 0x000fc60001000000 */
[----:B------:R-:W1:Y:S01]  /*13750*/  MUFU.TANH R111, R111 ;  /* 0x0000006f006f7308 */ /* 0x000e620000002400 */
[C---:B------:R-:W-:Y:S02]  /*13760*/  ISETP.GT.AND P3, PT, R116.reuse, 0x48, PT ;  /* 0x000000487400780c */ /* 0x040fe40003f64270 */
[----:B------:R-:W-:Y:S02]  /*13770*/  FSEL R96, R99, -INF , P4 ;  /* 0xff80000063607808 */ /* 0x000fe40002000000 */
[----:B------:R-:W-:Y:S01]  /*13780*/  ISETP.GT.AND P4, PT, R116, 0x61, PT ;  /* 0x000000617400780c */ /* 0x000fe20003f84270 */
[----:B------:R-:W-:Y:S02]  /*13790*/  IMAD.MOV.U32 R113, RZ, RZ, R89 ;  /* 0x000000ffff717224 */ /* 0x000fe400078e0059 */
[----:B------:R-:W2:Y:S01]  /*137a0*/  MUFU.TANH R98, R98 ;  /* 0x0000006200627308 */ /* 0x000ea20000002400 */
[----:B------:R-:W-:Y:S02]  /*137b0*/  FSEL R89, R106, -INF , P3 ;  /* 0xff8000006a597808 */ /* 0x000fe40001800000 */
[----:B------:R-:W-:-:S02]  /*137c0*/  ISETP.GT.AND P3, PT, R116, 0x51, PT ;  /* 0x000000517400780c */ /* 0x000fc40003f64270 */
[----:B------:R-:W-:-:S03]  /*137d0*/  FSEL R83, R88, -INF , P4 ;  /* 0xff80000058537808 */ /* 0x000fc60002000000 */
[----:B------:R-:W3:Y:S01]  /*137e0*/  MUFU.TANH R90, R90 ;  /* 0x0000005a005a7308 */ /* 0x000ee20000002400 */
[----:B------:R-:W-:-:S07]  /*137f0*/  ISETP.GT.AND P4, PT, R116, 0x70, PT ;  /* 0x000000707400780c */ /* 0x000fce0003f84270 */
[----:B------:R-:W4:Y:S01]  /*13800*/  MUFU.TANH R109, R109 ;  /* 0x0000006d006d7308 */ /* 0x000f220000002400 */
[----:B------:R-:W-:Y:S01]  /*13810*/  FSEL R110, R110, -INF , P3 ;  /* 0xff8000006e6e7808 */ /* 0x000fe20001800000 */
[----:B------:R-:W-:Y:S01]  /*13820*/  FMUL.FTZ R121, R102, UR60 ;  /* 0x0000003c66797c20 */ /* 0x000fe20008410000 */
[----:B------:R-:W-:-:S05]  /*13830*/  ISETP.GT.AND P3, PT, R116, 0x60, PT ;  /* 0x000000607400780c */ /* 0x000fca0003f64270 */
[----:B------:R-:W4:Y:S01]  /*13840*/  MUFU.TANH R101, R101 ;  /* 0x0000006500657308 */ /* 0x000f220000002400 */
[----:B------:R-:W-:Y:S01]  /*13850*/  FSEL R88, R94, -INF , P4 ;  /* 0xff8000005e587808 */ /* 0x000fe20002000000 */
[----:B------:R-:W-:Y:S01]  /*13860*/  FMUL.FTZ R102, R73, UR60 ;  /* 0x0000003c49667c20 */ /* 0x000fe20008410000 */
[C---:B------:R-:W-:Y:S01]  /*13870*/  ISETP.GT.AND P4, PT, R116.reuse, 0x79, PT ;  /* 0x000000797400780c */ /* 0x040fe20003f84270 */
[----:B------:R-:W-:Y:S01]  /*13880*/  IMAD.MOV.U32 R112, RZ, RZ, R92 ;  /* 0x000000ffff707224 */ /* 0x000fe200078e005c */
[----:B------:R-:W-:-:S03]  /*13890*/  ISETP.GT.AND P2, PT, R116, 0x59, PT ;  /* 0x000000597400780c */ /* 0x000fc60003f44270 */
[----:B------:R-:W4:Y:S01]  /*138a0*/  MUFU.TANH R93, R93 ;  /* 0x0000005d005d7308 */ /* 0x000f220000002400 */
[----:B0-----:R-:W-:Y:S01]  /*138b0*/  FSEL R92, R100, -INF , P3 ;  /* 0xff800000645c7808 */ /* 0x001fe20001800000 */
[----:B------:R-:W-:Y:S01]  /*138c0*/  IMAD.IADD R20, R115, 0x1, R20 ;  /* 0x0000000173147824 */ /* 0x000fe200078e0214 */
[----:B------:R-:W-:Y:S02]  /*138d0*/  ISETP.GT.AND P3, PT, R116, 0x69, PT ;  /* 0x000000697400780c */ /* 0x000fe40003f64270 */
[----:B-1----:R-:W-:-:S03]  /*138e0*/  FSEL R100, R111, -INF , P4 ;  /* 0xff8000006f647808 */ /* 0x002fc60002000000 */
[----:B------:R-:W0:Y:S01]  /*138f0*/  MUFU.TANH R103, R103 ;  /* 0x0000006700677308 */ /* 0x000e220000002400 */
[----:B------:R-:W-:Y:S01]  /*13900*/  ISETP.GT.AND P4, PT, R116, 0x88, PT ;  /* 0x000000887400780c */ /* 0x000fe20003f84270 */
[----:B------:R-:W-:Y:S01]  /*13910*/  FMUL.FTZ R138, R82, UR60 ;  /* 0x0000003c528a7c20 */ /* 0x000fe20008410000 */
[----:B--2---:R-:W-:Y:S01]  /*13920*/  FSEL R73, R98, -INF , P2 ;  /* 0xff80000062497808 */ /* 0x004fe20001000000 */
[----:B------:R-:W-:Y:S01]  /*13930*/  IMAD.MOV.U32 R114, RZ, RZ, R127 ;  /* 0x000000ffff727224 */ /* 0x000fe200078e007f */
[----:B------:R-:W-:-:S03]  /*13940*/  ISETP.GT.AND P2, PT, R116, 0x68, PT ;  /* 0x000000687400780c */ /* 0x000fc60003f44270 */
[----:B------:R-:W1:Y:S01]  /*13950*/  MUFU.TANH R102, R102 ;  /* 0x0000006600667308 */ /* 0x000e620000002400 */
[----:B---3--:R-:W-:Y:S02]  /*13960*/  FSEL R82, R90, -INF , P3 ;  /* 0xff8000005a527808 */ /* 0x008fe40001800000 */
[----:B----4-:R-:W-:Y:S01]  /*13970*/  FSEL R90, R109, -INF , P4 ;  /* 0xff8000006d5a7808 */ /* 0x010fe20002000000 */
[----:B------:R-:W-:Y:S01]  /*13980*/  IMAD.MOV.U32 R120, RZ, RZ, R95 ;  /* 0x000000ffff787224 */ /* 0x000fe200078e005f */
[----:B------:R-:W-:Y:S01]  /*13990*/  ISETP.GT.AND P4, PT, R20, 0x1, PT ;  /* 0x000000011400780c */ /* 0x000fe20003f84270 */
[----:B------:R-:W-:Y:S01]  /*139a0*/  FMUL.FTZ R144, R87, UR60 ;  /* 0x0000003c57907c20 */ /* 0x000fe20008410000 */
[----:B------:R-:W-:Y:S01]  /*139b0*/  FSEL R95, R101, -INF , P2 ;  /* 0xff800000655f7808 */ /* 0x000fe20001000000 */
[----:B------:R-:W2:Y:S01]  /*139c0*/  MUFU.TANH R155, R155 ;  /* 0x0000009b009b7308 */ /* 0x000ea20000002400 */
[C---:B------:R-:W-:Y:S02]  /*139d0*/  ISETP.GT.AND P2, PT, R116.reuse, 0x71, PT ;  /* 0x000000717400780c */ /* 0x040fe40003f44270 */
[----:B------:R-:W-:-:S02]  /*139e0*/  ISETP.GT.AND P3, PT, R116, 0x78, PT ;  /* 0x000000787400780c */ /* 0x000fc40003f64270 */
[----:B------:R-:W-:Y:S02]  /*139f0*/  FSEL R87, R114, -INF , P4 ;  /* 0xff80000072577808 */ /* 0x000fe40002000000 */
[----:B------:R-:W-:Y:S02]  /*13a00*/  ISETP.GT.AND P4, PT, R20, 0x10, PT ;  /* 0x000000101400780c */ /* 0x000fe40003f84270 */
[----:B------:R-:W-:Y:S02]  /*13a10*/  FSEL R101, R93, -INF , P2 ;  /* 0xff8000005d657808 */ /* 0x000fe40001000000 */
[----:B0-----:R-:W-:Y:S02]  /*13a20*/  FSEL R93, R103, -INF , P3 ;  /* 0xff800000675d7808 */ /* 0x001fe40001800000 */
[----:B------:R-:W-:Y:S02]  /*13a30*/  ISETP.GT.AND P3, PT, R116, 0x81, PT ;  /* 0x000000817400780c */ /* 0x000fe40003f64270 */
[----:B------:R-:W-:-:S02]  /*13a40*/  FSEL R113, R113, -INF , P4 ;  /* 0xff80000071717808 */ /* 0x000fc40002000000 */
[----:B------:R-:W-:Y:S02]  /*13a50*/  ISETP.GT.AND P4, PT, R20, 0x19, PT ;  /* 0x000000191400780c */ /* 0x000fe40003f84270 */
[----:B-1----:R-:W-:Y:S02]  /*13a60*/  FSEL R99, R102, -INF , P3 ;  /* 0xff80000066637808 */ /* 0x002fe40001800000 */
[----:B------:R-:W-:Y:S02]  /*13a70*/  FSEL R102, R21, -INF , P4 ;  /* 0xff80000015667808 */ /* 0x000fe40002000000 */
[----:B------:R-:W-:-:S04]  /*13a80*/  ISETP.GT.AND P4, PT, R20, 0x28, PT ;  /* 0x000000281400780c */ /* 0x000fc80003f84270 */
[----:B--2---:R-:W-:Y:S02]  /*13a90*/  FSEL R105, R155, -INF , P4 ;  /* 0xff8000009b697808 */ /* 0x004fe40002000000 */
[----:B------:R-:W2:Y:S01]  /*13aa0*/  LDL.LU R155, [R1+0x14] ;  /* 0x00001400019b7983 */ /* 0x000ea20000300800 */
        /* <DEDUP_REMOVED lines=16> */
[----:B------:R-:W-:-:S04]  /*13bb0*/  FMNMX.FTZ R21, R81, R21, !PT ;  /* 0x0000001551157209 */ /* 0x000fc80007810000 */
[----:B------:R-:W-:-:S04]  /*13bc0*/  FMNMX.FTZ R21, R76, R21, !PT ;  /* 0x000000154c157209 */ /* 0x000fc80007810000 */
[----:B------:R-:W-:-:S04]  /*13bd0*/  FMNMX.FTZ R21, R80, R21, !PT ;  /* 0x0000001550157209 */ /* 0x000fc80007810000 */
[----:B------:R-:W-:Y:S02]  /*13be0*/  FMNMX.FTZ R21, R89, R21, !PT ;  /* 0x0000001559157209 */ /* 0x000fe40007810000 */
[----:B------:R-:W-:Y:S02]  /*13bf0*/  ISETP.GT.AND P2, PT, R116, 0x80, PT ;  /* 0x000000807400780c */ /* 0x000fe40003f44270 */
[----:B------:R-:W-:Y:S01]  /*13c00*/  FMNMX.FTZ R21, R77, R21, !PT ;  /* 0x000000154d157209 */ /* 0x000fe20007810000 */
[----:B------:R-:W-:Y:S01]  /*13c10*/  IMAD.MOV.U32 R127, RZ, RZ, R143 ;  /* 0x000000ffff7f7224 */ /* 0x000fe200078e008f */
[----:B0-----:R-:W-:Y:S02]  /*13c20*/  FSEL R94, R108, -INF , P2 ;  /* 0xff8000006c5e7808 */ /* 0x001fe40001000000 */
[----:B------:R-:W-:Y:S02]  /*13c30*/  ISETP.GT.AND P2, PT, R116, 0x89, PT ;  /* 0x000000897400780c */ /* 0x000fe40003f44270 */
[----:B------:R-:W-:-:S02]  /*13c40*/  ISETP.GT.AND P3, PT, R20, RZ, PT ;  /* 0x000000ff1400720c */ /* 0x000fc40003f64270 */
[----:B------:R-:W-:Y:S01]  /*13c50*/  FMNMX.FTZ R21, R97, R21, !PT ;  /* 0x0000001561157209 */ /* 0x000fe20007810000 */
[----:B------:R-:W0:Y:S01]  /*13c60*/  MUFU.TANH R157, R157 ;  /* 0x0000009d009d7308 */ /* 0x000e220000002400 */
[----:B------:R-:W-:Y:S02]  /*13c70*/  FSEL R98, R86, -INF , P2 ;  /* 0xff80000056627808 */ /* 0x000fe40001000000 */
[----:B------:R-:W-:Y:S02]  /*13c80*/  FSEL R127, R127, -INF , P3 ;  /* 0xff8000007f7f7808 */ /* 0x000fe40001800000 */
[----:B------:R-:W-:-:S03]  /*13c90*/  FMNMX.FTZ R21, R110, R21, !PT ;  /* 0x000000156e157209 */ /* 0x000fc60007810000 */
[----:B------:R-:W1:Y:S01]  /*13ca0*/  MUFU.TANH R156, R156 ;  /* 0x0000009c009c7308 */ /* 0x000e620000002400 */
[C---:B------:R-:W-:Y:S02]  /*13cb0*/  ISETP.GT.AND P2, PT, R20.reuse, 0x8, PT ;  /* 0x000000081400780c */ /* 0x040fe40003f44270 */
[----:B------:R-:W-:Y:S02]  /*13cc0*/  ISETP.GT.AND P3, PT, R20, 0x9, PT ;  /* 0x000000091400780c */ /* 0x000fe40003f64270 */
[----:B------:R-:W-:-:S03]  /*13cd0*/  FMNMX.FTZ R21, R96, R21, !PT ;  /* 0x0000001560157209 */ /* 0x000fc60007810000 */
[----:B------:R-:W3:Y:S01]  /*13ce0*/  MUFU.TANH R154, R154 ;  /* 0x0000009a009a7308 */ /* 0x000ee20000002400 */
[----:B------:R-:W-:Y:S02]  /*13cf0*/  FSEL R124, R124, -INF , P2 ;  /* 0xff8000007c7c7808 */ /* 0x000fe40001000000 */
[----:B------:R-:W-:Y:S02]  /*13d00*/  FSEL R125, R125, -INF , P3 ;  /* 0xff8000007d7d7808 */ /* 0x000fe40001800000 */
[----:B------:R-:W-:-:S03]  /*13d10*/  ISETP.GT.AND P2, PT, R20, 0x11, PT ;  /* 0x000000111400780c */ /* 0x000fc60003f44270 */
[----:B------:R-:W4:Y:S01]  /*13d20*/  MUFU.TANH R153, R153 ;  /* 0x0000009900997308 */ /* 0x000f220000002400 */
[----:B------:R-:W-:Y:S02]  /*13d30*/  ISETP.GT.AND P3, PT, R20, 0x18, PT ;  /* 0x000000181400780c */ /* 0x000fe40003f64270 */
[----:B------:R-:W-:-:S05]  /*13d40*/  FMNMX.FTZ R21, R73, R21, !PT ;  /* 0x0000001549157209 */ /* 0x000fca0007810000 */
[----:B------:R-:W4:Y:S01]  /*13d50*/  MUFU.TANH R152, R152 ;  /* 0x0000009800987308 */ /* 0x000f220000002400 */
[----:B------:R-:W-:Y:S02]  /*13d60*/  FSEL R112, R112, -INF , P2 ;  /* 0xff80000070707808 */ /* 0x000fe40001000000 */
[----:B------:R-:W-:Y:S02]  /*13d70*/  FSEL R111, R120, -INF , P3 ;  /* 0xff800000786f7808 */ /* 0x000fe40001800000 */
[----:B------:R-:W-:-:S03]  /*13d80*/  ISETP.GT.AND P2, PT, R20, 0x20, PT ;  /* 0x000000201400780c */ /* 0x000fc60003f44270 */
[----:B------:R-:W4:Y:S01]  /*13d90*/  MUFU.TANH R151, R151 ;  /* 0x0000009700977308 */ /* 0x000f220000002400 */
[----:B------:R-:W-:Y:S02]  /*13da0*/  ISETP.GT.AND P3, PT, R20, 0x21, PT ;  /* 0x000000211400780c */ /* 0x000fe40003f64270 */
[----:B------:R-:W-:-:S05]  /*13db0*/  FMNMX.FTZ R21, R92, R21, !PT ;  /* 0x000000155c157209 */ /* 0x000fca0007810000 */
[----:B------:R-:W4:Y:S01]  /*13dc0*/  MUFU.TANH R149, R149 ;  /* 0x0000009500957308 */ /* 0x000f220000002400 */
[----:B0-----:R-:W-:-:S07]  /*13dd0*/  FSEL R103, R157, -INF , P2 ;  /* 0xff8000009d677808 */ /* 0x001fce0001000000 */
[----:B------:R-:W0:Y:S01]  /*13de0*/  MUFU.TANH R148, R148 ;  /* 0x0000009400947308 */ /* 0x000e220000002400 */
[----:B-1----:R-:W-:Y:S02]  /*13df0*/  FSEL R104, R156, -INF , P3 ;  /* 0xff8000009c687808 */ /* 0x002fe40001800000 */
[C---:B------:R-:W-:Y:S02]  /*13e00*/  ISETP.GT.AND P2, PT, R20.reuse, 0x29, PT ;  /* 0x000000291400780c */ /* 0x040fe40003f44270 */
[----:B------:R-:W-:-:S03]  /*13e10*/  ISETP.GT.AND P3, PT, R20, 0x30, PT ;  /* 0x000000301400780c */ /* 0x000fc60003f64270 */
[----:B------:R-:W1:Y:S01]  /*13e20*/  MUFU.TANH R147, R147 ;  /* 0x0000009300937308 */ /* 0x000e620000002400 */
[----:B------:R-:W-:Y:S02]  /*13e30*/  ISETP.GT.AND P4, PT, R20, 0x31, PT ;  /* 0x000000311400780c */ /* 0x000fe40003f84270 */
[----:B------:R-:W-:-:S05]  /*13e40*/  FMNMX.FTZ R21, R83, R21, !PT ;  /* 0x0000001553157209 */ /* 0x000fca0007810000 */
[----:B------:R-:W-:Y:S01]  /*13e50*/  MUFU.TANH R146, R146 ;  /* 0x0000009200927308 */ /* 0x000fe20000002400 */
[----:B---3--:R-:W-:-:S07]  /*13e60*/  FSEL R106, R154, -INF , P2 ;  /* 0xff8000009a6a7808 */ /* 0x008fce0001000000 */
[----:B------:R-:W3:Y:S01]  /*13e70*/  MUFU.TANH R118, R118 ;  /* 0x0000007600767308 */ /* 0x000ee20000002400 */
[----:B----4-:R-:W-:Y:S02]  /*13e80*/  FSEL R107, R153, -INF , P3 ;  /* 0xff800000996b7808 */ /* 0x010fe40001800000 */
[----:B------:R-:W-:Y:S02]  /*13e90*/  FSEL R108, R152, -INF , P4 ;  /* 0xff800000986c7808 */ /* 0x000fe40002000000 */
[----:B------:R-:W-:-:S03]  /*13ea0*/  FMNMX.FTZ R21, R95, R21, !PT ;  /* 0x000000155f157209 */ /* 0x000fc60007810000 */
[----:B------:R-:W4:Y:S01]  /*13eb0*/  MUFU.TANH R119, R119 ;  /* 0x0000007700777308 */ /* 0x000f220000002400 */
[C---:B------:R-:W-:Y:S02]  /*13ec0*/  ISETP.GT.AND P2, PT, R20.reuse, 0x38, PT ;  /* 0x000000381400780c */ /* 0x040fe40003f44270 */
[C---:B------:R-:W-:Y:S02]  /*13ed0*/  ISETP.GT.AND P3, PT, R20.reuse, 0x39, PT ;  /* 0x000000391400780c */ /* 0x040fe40003f64270 */
[----:B------:R-:W-:-:S03]  /*13ee0*/  ISETP.GT.AND P4, PT, R20, 0x40, PT ;  /* 0x000000401400780c */ /* 0x000fc60003f84270 */
[----:B------:R-:W-:Y:S01]  /*13ef0*/  MUFU.TANH R145, R145 ;  /* 0x0000009100917308 */ /* 0x000fe20000002400 */
[----:B------:R-:W-:-:S07]  /*13f00*/  FMNMX.FTZ R21, R82, R21, !PT ;  /* 0x0000001552157209 */ /* 0x000fce0007810000 */
[----:B------:R-:W4:Y:S01]  /*13f10*/  MUFU.TANH R121, R121 ;  /* 0x0000007900797308 */ /* 0x000f220000002400 */
[----:B------:R-:W-:Y:S02]  /*13f20*/  FSEL R109, R151, -INF , P2 ;  /* 0xff800000976d7808 */ /* 0x000fe40001000000 */
[----:B------:R-:W-:Y:S02]  /*13f30*/  FSEL R114, R149, -INF , P3 ;  /* 0xff80000095727808 */ /* 0x000fe40001800000 */
[----:B0-----:R-:W-:Y:S01]  /*13f40*/  FSEL R115, R148, -INF , P4 ;  /* 0xff80000094737808 */ /* 0x001fe20002000000 */
[----:B------:R-:W2:Y:S02]  /*13f50*/  LDL R149, [R1+0x74] ;  /* 0x0000740001957983 */ /* 0x000ea40000100800 */
[----:B------:R-:W0:Y:S01]  /*13f60*/  MUFU.TANH R122, R122 ;  /* 0x0000007a007a7308 */ /* 0x000e220000002400 */
[C---:B------:R-:W-:Y:S02]  /*13f70*/  ISETP.GT.AND P2, PT, R20.reuse, 0x41, PT ;  /* 0x000000411400780c */ /* 0x040fe40003f44270 */
[----:B------:R-:W-:-:S02]  /*13f80*/  ISETP.GT.AND P3, PT, R20, 0x48, PT ;  /* 0x000000481400780c */ /* 0x000fc40003f64270 */
[----:B------:R-:W-:-:S03]  /*13f90*/  ISETP.GT.AND P4, PT, R20, 0x49, PT ;  /* 0x000000491400780c */ /* 0x000fc60003f84270 */
[----:B------:R-:W0:Y:S01]  /*13fa0*/  MUFU.TANH R123, R123 ;  /* 0x0000007b007b7308 */ /* 0x000e220000002400 */
[----:B------:R-:W-:-:S07]  /*13fb0*/  FMNMX.FTZ R21, R88, R21, !PT ;  /* 0x0000001558157209 */ /* 0x000fce0007810000 */
[----:B------:R-:W0:Y:S01]  /*13fc0*/  MUFU.TANH R141, R141 ;  /* 0x0000008d008d7308 */ /* 0x000e220000002400 */
[----:B-1----:R-:W-:Y:S02]  /*13fd0*/  FSEL R116, R147, -INF , P2 ;  /* 0xff80000093747808 */ /* 0x002fe40001000000 */
[----:B---3--:R-:W-:Y:S02]  /*13fe0*/  FSEL R118, R118, -INF , P4 ;  /* 0xff80000076767808 */ /* 0x008fe40002000000 */
[----:B------:R-:W-:-:S03]  /*13ff0*/  ISETP.GT.AND P2, PT, R20, 0x50, PT ;  /* 0x000000501400780c */ /* 0x000fc60003f44270 */
[----:B------:R-:W1:Y:S01]  /*14000*/  MUFU.TANH R140, R140 ;  /* 0x0000008c008c7308 */ /* 0x000e620000002400 */
[----:B------:R-:W-:Y:S02]  /*14010*/  ISETP.GT.AND P4, PT, R20, 0x58, PT ;  /* 0x000000581400780c */ /* 0x000fe40003f84270 */
[----:B------:R-:W-:-:S05]  /*14020*/  FMNMX.FTZ R21, R101, R21, !PT ;  /* 0x0000001565157209 */ /* 0x000fca0007810000 */
[----:B------:R-:W3:Y:S01]  /*14030*/  MUFU.TANH R139, R139 ;  /* 0x0000008b008b7308 */ /* 0x000ee20000002400 */
[----:B----4-:R-:W-:-:S07]  /*14040*/  FSEL R119, R119, -INF , P2 ;  /* 0xff80000077777808 */ /* 0x010fce0001000000 */
[----:B------:R-:W4:Y:S01]  /*14050*/  MUFU.TANH R138, R138 ;  /* 0x0000008a008a7308 */ /* 0x000f220000002400 */
[----:B------:R-:W-:-:S07]  /*14060*/  FSEL R121, R121, -INF , P4 ;  /* 0xff80000079797808 */ /* 0x000fce0002000000 */
[----:B------:R0:W-:Y:S01]  /*14070*/  MUFU.TANH R143, R117 ;  /* 0x00000075008f7308 */ /* 0x0001e20000002400 */
[C---:B------:R-:W-:Y:S02]  /*14080*/  ISETP.GT.AND P2, PT, R20.reuse, 0x59, PT ;  /* 0x000000591400780c */ /* 0x040fe40003f44270 */
[----:B------:R-:W-:Y:S02]  /*14090*/  ISETP.GT.AND P4, PT, R20, 0x61, PT ;  /* 0x000000611400780c */ /* 0x000fe40003f84270 */
[----:B0-----:R-:W-:Y:S02]  /*140a0*/  FSEL R117, R146, -INF , P3 ;  /* 0xff80000092757808 */ /* 0x001fe40001800000 */
[----:B------:R-:W-:Y:S01]  /*140b0*/  ISETP.GT.AND P3, PT, R20, 0x51, PT ;  /* 0x000000511400780c */ /* 0x000fe20003f64270 */
[----:B------:R-:W0:Y:S01]  /*140c0*/  MUFU.TANH R142, R142 ;  /* 0x0000008e008e7308 */ /* 0x000e220000002400 */
[----:B------:R-:W-:Y:S02]  /*140d0*/  FMNMX.FTZ R21, R93, R21, !PT ;  /* 0x000000155d157209 */ /* 0x000fe40007810000 */
[----:B------:R-:W-:-:S02]  /*140e0*/  FSEL R120, R145, -INF , P3 ;  /* 0xff80000091787808 */ /* 0x000fc40001800000 */
[----:B------:R-:W-:-:S03]  /*140f0*/  ISETP.GT.AND P3, PT, R20, 0x60, PT ;  /* 0x000000601400780c */ /* 0x000fc60003f64270 */
[----:B------:R-:W0:Y:S01]  /*14100*/  MUFU.TANH R144, R144 ;  /* 0x0000009000907308 */ /* 0x000e220000002400 */
[----:B------:R-:W-:Y:S02]  /*14110*/  FSEL R122, R122, -INF , P2 ;  /* 0xff8000007a7a7808 */ /* 0x000fe40001000000 */
[----:B------:R-:W-:Y:S02]  /*14120*/  FSEL R123, R123, -INF , P3 ;  /* 0xff8000007b7b7808 */ /* 0x000fe40001800000 */
[----:B------:R-:W-:Y:S02]  /*14130*/  FSEL R141, R141, -INF , P4 ;  /* 0xff8000008d8d7808 */ /* 0x000fe40002000000 */
[----:B------:R-:W-:Y:S02]  /*14140*/  FMNMX.FTZ R21, R100, R21, !PT ;  /* 0x0000001564157209 */ /* 0x000fe40007810000 */
[C---:B------:R-:W-:Y:S02]  /*14150*/  ISETP.GT.AND P2, PT, R20.reuse, 0x68, PT ;  /* 0x000000681400780c */ /* 0x040fe40003f44270 */
[----:B------:R-:W-:-:S02]  /*14160*/  ISETP.GT.AND P3, PT, R20, 0x69, PT ;  /* 0x000000691400780c */ /* 0x000fc40003f64270 */
[----:B------:R-:W-:Y:S02]  /*14170*/  ISETP.GT.AND P4, PT, R20, 0x70, PT ;  /* 0x000000701400780c */ /* 0x000fe40003f84270 */
[----:B------:R-:W-:Y:S02]  /*14180*/  FMNMX.FTZ R21, R94, R21, !PT ;  /* 0x000000155e157209 */ /* 0x000fe40007810000 */
[----:B-1----:R-:W-:Y:S02]  /*14190*/  FSEL R140, R140, -INF , P2 ;  /* 0xff8000008c8c7808 */ /* 0x002fe40001000000 */
[----:B---3--:R-:W-:Y:S02]  /*141a0*/  FSEL R139, R139, -INF , P3 ;  /* 0xff8000008b8b7808 */ /* 0x008fe40001800000 */
[----:B----4-:R-:W-:Y:S02]  /*141b0*/  FSEL R138, R138, -INF , P4 ;  /* 0xff8000008a8a7808 */ /* 0x010fe40002000000 */
[----:B------:R-:W-:-:S02]  /*141c0*/  ISETP.GT.AND P2, PT, R20, 0x71, PT ;  /* 0x000000711400780c */ /* 0x000fc40003f44270 */
[C---:B------:R-:W-:Y:S02]  /*141d0*/  ISETP.GT.AND P3, PT, R20.reuse, 0x78, PT ;  /* 0x000000781400780c */ /* 0x040fe40003f64270 */
[----:B------:R-:W-:Y:S02]  /*141e0*/  ISETP.GT.AND P4, PT, R20, 0x79, PT ;  /* 0x000000791400780c */ /* 0x000fe40003f84270 */
[----:B------:R-:W-:Y:S02]  /*141f0*/  FMNMX.FTZ R21, R99, R21, !PT ;  /* 0x0000001563157209 */ /* 0x000fe40007810000 */
[----:B0-----:R-:W-:Y:S02]  /*14200*/  FSEL R142, R142, -INF , P2 ;  /* 0xff8000008e8e7808 */ /* 0x001fe40001000000 */
[----:B------:R-:W-:Y:S02]  /*14210*/  FSEL R143, R143, -INF , P3 ;  /* 0xff8000008f8f7808 */ /* 0x000fe40001800000 */
[----:B------:R-:W-:-:S02]  /*14220*/  FSEL R144, R144, -INF , P4 ;  /* 0xff80000090907808 */ /* 0x000fc40002000000 */
[C---:B------:R-:W-:Y:S02]  /*14230*/  ISETP.GT.AND P2, PT, R20.reuse, 0x80, PT ;  /* 0x000000801400780c */ /* 0x040fe40003f44270 */
[C---:B------:R-:W-:Y:S02]  /*14240*/  ISETP.GT.AND P3, PT, R20.reuse, 0x81, PT ;  /* 0x000000811400780c */ /* 0x040fe40003f64270 */
[C---:B------:R-:W-:Y:S02]  /*14250*/  ISETP.GT.AND P4, PT, R20.reuse, 0x88, PT ;  /* 0x000000881400780c */ /* 0x040fe40003f84270 */
[----:B------:R-:W-:Y:S02]  /*14260*/  ISETP.GT.AND P5, PT, R20, 0x89, PT ;  /* 0x000000891400780c */ /* 0x000fe40003fa4270 */
        /* <DEDUP_REMOVED lines=9> */
[----:B------:R-:W-:-:S04]  /*14300*/  IMAD.U32 R21, RZ, RZ, UR4 ;  /* 0x00000004ff157e24 */ /* 0x000fc8000f8e00ff */
[----:B------:R-:W-:Y:S01]  /*14310*/  FMUL.FTZ R86, R20, R21 ;  /* 0x0000001514567220 */ /* 0x000fe20000410000 */
[----:B------:R-:W-:-:S04]  /*14320*/  FMUL.FTZ R74, R74, UR60 ;  /* 0x0000003c4a4a7c20 */ /* 0x000fc80008410000 */
[----:B------:R-:W-:Y:S01]  /*14330*/  FSEL R86, R86, RZ, P6 ;  /* 0x000000ff56567208 */ /* 0x000fe20003000000 */
[----:B------:R-:W-:-:S04]  /*14340*/  FMUL.FTZ R15, R15, R21 ;  /* 0x000000150f0f7220 */ /* 0x000fc80000410000 */
[-CC-:B------:R-:W-:Y:S01]  /*14350*/  FFMA.FTZ R91, R91, R21.reuse, -R86.reuse ;  /* 0x000000155b5b7223 */ /* 0x180fe20000010856 */
[----:B------:R-:W0:Y:S01]  /*14360*/  MUFU.TANH R74, R74 ;  /* 0x0000004a004a7308 */ /* 0x000e220000002400 */
[-CC-:B------:R-:W-:Y:S01]  /*14370*/  FFMA.FTZ R84, R84, R21.reuse, -R86.reuse ;  /* 0x0000001554547223 */ /* 0x180fe20000010856 */
[----:B------:R-:W-:-:S06]  /*14380*/  FFMA.FTZ R72, R72, R21, -R86 ;  /* 0x0000001548487223 */ /* 0x000fcc0000010856 */
[----:B------:R-:W-:Y:S01]  /*14390*/  MUFU.EX2 R91, R91 ;  /* 0x0000005b005b7308 */ /* 0x000fe20000000800 */
[----:B------:R-:W-:-:S07]  /*143a0*/  FFMA.FTZ R85, R85, R21, -R86 ;  /* 0x0000001555557223 */ /* 0x000fce0000010856 */
[----:B------:R-:W2:Y:S08]  /*143b0*/  MUFU.EX2 R15, R15 ;  /* 0x0000000f000f7308 */ /* 0x000eb00000000800 */
[----:B------:R-:W1:Y:S01]  /*143c0*/  MUFU.EX2 R84, R84 ;  /* 0x0000005400547308 */ /* 0x000e620000000800 */
[----:B0-----:R-:W-:-:S07]  /*143d0*/  FSEL R145, R74, -INF , P2 ;  /* 0xff8000004a917808 */ /* 0x001fce0001000000 */
[----:B------:R-:W0:Y:S01]  /*143e0*/  MUFU.EX2 R72, R72 ;  /* 0x0000004800487308 */ /* 0x000e220000000800 */
[-CC-:B------:R-:W-:Y:S01]  /*143f0*/  FFMA.FTZ R137, R137, R21.reuse, -R86.reuse ;  /* 0x0000001589897223 */ /* 0x180fe20000010856 */
[-CC-:B------:R-:W-:Y:S01]  /*14400*/  FFMA.FTZ R136, R136, R21.reuse, -R86.reuse ;  /* 0x0000001588887223 */ /* 0x180fe20000010856 */
[-CC-:B------:R-:W-:Y:S01]  /*14410*/  FFMA.FTZ R135, R135, R21.reuse, -R86.reuse ;  /* 0x0000001587877223 */ /* 0x180fe20000010856 */
[----:B------:R-:W-:-:S04]  /*14420*/  FFMA.FTZ R134, R134, R21, -R86 ;  /* 0x0000001586867223 */ /* 0x000fc80000010856 */
[----:B------:R-:W3:Y:S01]  /*14430*/  MUFU.EX2 R85, R85 ;  /* 0x0000005500557308 */ /* 0x000ee20000000800 */
        /* <DEDUP_REMOVED lines=28> */
[----:B--2---:R-:W-:-:S04]  /*14600*/  FFMA.FTZ R86, R15, R155, R91 ;  /* 0x0000009b0f567223 */ /* 0x004fc8000001005b */
[C---:B-1----:R-:W-:Y:S01]  /*14610*/  FADD.FTZ R86, R84.reuse, R86 ;  /* 0x0000005654567221 */ /* 0x042fe20000010000 */
[----:B------:R-:W-:-:S03]  /*14620*/  F2FP.F16.F32.PACK_AB R84, R84, R91 ;  /* 0x0000005b5454723e */ /* 0x000fc600000000ff */
[----:B0-----:R-:W-:-:S04]  /*14630*/  FADD.FTZ R86, R72, R86 ;  /* 0x0000005648567221 */ /* 0x001fc80000010000 */
[C---:B---3--:R-:W-:Y:S01]  /*14640*/  FADD.FTZ R91, R85.reuse, R86 ;  /* 0x00000056555b7221 */ /* 0x048fe20000010000 */
[----:B------:R-:W-:Y:S02]  /*14650*/  F2FP.F16.F32.PACK_AB R86, R85, R72 ;  /* 0x000000485556723e */ /* 0x000fe400000000ff */
        /* <DEDUP_REMOVED lines=30> */
[----:B------:R-:W0:Y:S01]  /*14840*/  MUFU.TANH R146, R146 ;  /* 0x0000009200927308 */ /* 0x000e220000002400 */
[----:B------:R-:W-:Y:S02]  /*14850*/  FMUL.FTZ R148, R79, UR60 ;  /* 0x0000003c4f947c20 */ /* 0x000fe40008410000 */
[----:B------:R-:W-:-:S04]  /*14860*/  FMNMX.FTZ R72, R138, R72, !PT ;  /* 0x000000488a487209 */ /* 0x000fc80007810000 */
[----:B------:R-:W-:Y:S01]  /*14870*/  FMNMX.FTZ R72, R142, R72, !PT ;  /* 0x000000488e487209 */ /* 0x000fe20007810000 */
[----:B------:R-:W1:Y:S03]  /*14880*/  MUFU.TANH R147, R147 ;  /* 0x0000009300937308 */ /* 0x000e660000002400 */
[----:B------:R-:W-:-:S05]  /*14890*/  FMNMX.FTZ R72, R143, R72, !PT ;  /* 0x000000488f487209 */ /* 0x000fca0007810000 */
[----:B------:R-:W2:Y:S01]  /*148a0*/  MUFU.TANH R148, R148 ;  /* 0x0000009400947308 */ /* 0x000ea20000002400 */
[----:B------:R-:W-:Y:S02]  /*148b0*/  FMNMX.FTZ R72, R144, R72, !PT ;  /* 0x0000004890487209 */ /* 0x000fe40007810000 */
[----:B0-----:R-:W-:Y:S02]  /*148c0*/  FSEL R146, R146, -INF , P3 ;  /* 0xff80000092927808 */ /* 0x001fe40001800000 */
[----:B------:R-:W-:Y:S02]  /*148d0*/  FMNMX.FTZ R72, R145, R72, !PT ;  /* 0x0000004891487209 */ /* 0x000fe40007810000 */
[----:B-1----:R-:W-:Y:S02]  /*148e0*/  FSEL R147, R147, -INF , P4 ;  /* 0xff80000093937808 */ /* 0x002fe40002000000 */
[----:B------:R-:W-:-:S04]  /*148f0*/  FMNMX.FTZ R72, R146, R72, !PT ;  /* 0x0000004892487209 */ /* 0x000fc80007810000 */
[----:B------:R-:W-:Y:S02]  /*14900*/  FMNMX.FTZ R72, R147, R72, !PT ;  /* 0x0000004893487209 */ /* 0x000fe40007810000 */
[----:B--2---:R-:W-:-:S04]  /*14910*/  FSEL R148, R148, -INF , P5 ;  /* 0xff80000094947808 */ /* 0x004fc80002800000 */
[----:B------:R-:W-:-:S05]  /*14920*/  FMNMX.FTZ R72, R148, R72, !PT ;  /* 0x0000004894487209 */ /* 0x000fca0007810000 */
[----:B------:R-:W0:Y:S02]  /*14930*/  SHFL.BFLY PT, R75, R72, 0x2, 0x1f ;  /* 0x0c401f00484b7f89 */ /* 0x000e2400000e0000 */
[----:B0-----:R-:W-:-:S05]  /*14940*/  FMNMX.FTZ R72, R72, R75, !PT ;  /* 0x0000004b48487209 */ /* 0x001fca0007810000 */
[----:B------:R-:W0:Y:S02]  /*14950*/  SHFL.BFLY PT, R75, R72, 0x1, 0x1f ;  /* 0x0c201f00484b7f89 */ /* 0x000e2400000e0000 */
[----:B0-----:R-:W-:-:S04]  /*14960*/  FMNMX.FTZ R72, R72, R75, !PT ;  /* 0x0000004b48487209 */ /* 0x001fc80007810000 */
[C---:B------:R-:W-:Y:S01]  /*14970*/  FSETP.NEU.FTZ.AND P2, PT, R72.reuse, -INF , PT ;  /* 0xff8000004800780b */ /* 0x040fe20003f5d000 */
[----:B------:R-:W-:-:S05]  /*14980*/  FMUL.FTZ R110, R72, R21 ;  /* 0x00000015486e7220 */ /* 0x000fca0000410000 */
        /* <DEDUP_REMOVED lines=37> */
[----:B------:R-:W-:Y:S01]  /*14be0*/  LOP3.LUT R110, R149, 0x10000, RZ, 0xfc, !PT ;  /* 0x00010000956e7812 */ /* 0x000fe200078efcff */
[----:B------:R-:W-:Y:S01]  /*14bf0*/  IMAD.MOV.U32 R111, RZ, RZ, -0x3ffffff0 ;  /* 0xc0000010ff6f7424 */ /* 0x000fe200078e00ff */
[----:B------:R-:W-:Y:S01]  /*14c00*/  WARPGROUP.ARRIVE ;  /* 0x00000000000079c5 */ /* 0x000fe20000000000 */
[----:B------:R-:W-:Y:S01]  /*14c10*/  IMAD.MOV.U32 R113, RZ, RZ, -0x3ffffff0 ;  /* 0xc0000010ff717424 */ /* 0x000fe200078e00ff */
[----:B------:R-:W2:Y:S01]  /*14c20*/  LDL.LU R149, [R1+0x2c] ;  /* 0x00002c0001957983 */ /* 0x000ea20000300800 */
        /* <DEDUP_REMOVED lines=10> */
[C---:B------:R-:W-:Y:S01]  /*14cd0*/  VIADD R112, R110.reuse, 0x900 ;  /* 0x000009006e707836 */ /* 0x040fe20000000000 */
[----:B------:R-:W-:-:S04]  /*14ce0*/  R2UR UR4, R110 ;  /* 0x000000006e0472ca */ /* 0x000fc800000e0000 */
[----:B------:R-:W-:Y:S01]  /*14cf0*/  R2UR UR28, R112 ;  /* 0x00000000701c72ca */ /* 0x000fe200000e0000 */
[C---:B------:R-:W-:Y:S02]  /*14d00*/  VIADD R112, R110.reuse, 0xa80 ;  /* 0x00000a806e707836 */ /* 0x040fe40000000000 */
[----:B------:R-:W-:-:S05]  /*14d10*/  VIADD R110, R110, 0xc00 ;  /* 0x00000c006e6e7836 */ /* 0x000fca0000000000 */
[----:B------:R-:W-:Y:S01]  /*14d20*/  R2UR UR36, R110 ;  /* 0x000000006e2472ca */ /* 0x000fe200000e0000 */
[----:B------:R-:W-:-:S05]  /*14d30*/  VIADD R110, R16, 0x200 ;  /* 0x00000200106e7836 */ /* 0x000fca0000000000 */
[----:B------:R-:W-:-:S04]  /*14d40*/  SHF.R.U32.HI R110, RZ, 0x4, R110 ;  /* 0x00000004ff6e7819 */ /* 0x000fc8000001166e */
[----:B------:R-:W-:-:S04]  /*14d50*/  LOP3.LUT R110, R110, 0x3fff, RZ, 0xc0, !PT ;  /* 0x00003fff6e6e7812 */ /* 0x000fc800078ec0ff */
[----:B------:R-:W-:Y:S02]  /*14d60*/  LOP3.LUT R110, R110, 0x2400000, RZ, 0xfc, !PT ;  /* 0x024000006e6e7812 */ /* 0x000fe400078efcff */
[C---:B------:R-:W-:Y:S02]  /*14d70*/  R2UR UR5, R111.reuse ;  /* 0x000000006f0572ca */ /* 0x040fe400000e0000 */
[----:B------:R-:W-:Y:S01]  /*14d80*/  R2UR UR37, R111 ;  /* 0x000000006f2572ca */ /* 0x000fe200000e0000 */
[----:B------:R-:W-:Y:S02]  /*14d90*/  IMAD R110, R14, 0x6c0, R110 ;  /* 0x000006c00e6e7824 */ /* 0x000fe400078e026e */
[----:B------:R-:W-:-:S03]  /*14da0*/  IMAD.MOV.U32 R111, RZ, RZ, -0x7fffffe0 ;  /* 0x80000020ff6f7424 */ /* 0x000fc600078e00ff */
[----:B------:R-:W-:Y:S02]  /*14db0*/  R2UR UR6, R110 ;  /* 0x000000006e0672ca */ /* 0x000fe400000e0000 */
[----:B------:R-:W-:-:S13]  /*14dc0*/  R2UR UR7, R111 ;  /* 0x000000006f0772ca */ /* 0x000fda00000e0000 */
[----:B------:R-:W-:Y:S01]  /*14dd0*/  HGMMA.64x96x16.F32 R24, gdesc[UR4].tnspB, R24, gsb0 ;  /* 0x41600000041879f0 */ /* 0x000fe20008000818 */
[C---:B------:R-:W-:Y:S02]  /*14de0*/  R2UR UR9, R113.reuse ;  /* 0x00000000710972ca */ /* 0x040fe400000e0000 */
[C---:B------:R-:W-:Y:S02]  /*14df0*/  R2UR UR13, R113.reuse ;  /* 0x00000000710d72ca */ /* 0x040fe400000e0000 */
[C---:B------:R-:W-:Y:S02]  /*14e00*/  R2UR UR17, R113.reuse ;  /* 0x00000000711172ca */ /* 0x040fe400000e0000 */
[C---:B------:R-:W-:Y:S02]  /*14e10*/  R2UR UR21, R113.reuse ;  /* 0x00000000711572ca */ /* 0x040fe400000e0000 */
[C---:B------:R-:W-:Y:S02]  /*14e20*/  R2UR UR25, R113.reuse ;  /* 0x00000000711972ca */ /* 0x040fe400000e0000 */
[----:B------:R-:W-:-:S02]  /*14e30*/  R2UR UR29, R113 ;  /* 0x00000000711d72ca */ /* 0x000fc400000e0000 */
        /* <DEDUP_REMOVED lines=8> */
[----:B------:R-:W-:Y:S01]  /*14ec0*/  HGMMA.64x96x16.F32 R24, gdesc[UR8].tnspB, R24, gsb0 ;  /* 0x41600000081879f0 */ /* 0x000fe20008000818 */
[----:B------:R-:W-:Y:S02]  /*14ed0*/  VIADD R112, R110, 0x80 ;  /* 0x000000806e707836 */ /* 0x000fe40000000000 */
[----:B------:R-:W-:-:S03]  /*14ee0*/  IMAD.MOV.U32 R113, RZ, RZ, -0x7fffffe0 ;  /* 0x80000020ff717424 */ /* 0x000fc600078e00ff */
[----:B------:R-:W-:Y:S02]  /*14ef0*/  R2UR UR14, R112 ;  /* 0x00000000700e72ca */ /* 0x000fe400000e0000 */
[----:B------:R-:W-:Y:S01]  /*14f00*/  R2UR UR15, R113 ;  /* 0x00000000710f72ca */ /* 0x000fe200000e0000 */
[----:B------:R-:W-:Y:S02]  /*14f10*/  VIADD R112, R110, 0xc0 ;  /* 0x000000c06e707836 */ /* 0x000fe40000000000 */
[----:B------:R-:W-:Y:S01]  /*14f20*/  IMAD.MOV.U32 R113, RZ, RZ, -0x7fffffe0 ;  /* 0x80000020ff717424 */ /* 0x000fe200078e00ff */
[----:B------:R-:W-:Y:S02]  /*14f30*/  WARPGROUP.DEPBAR.LE gsb0, 0x0 ;  /* 0x00008000000079c5 */ /* 0x000fe40000010000 */
[----:B------:R-:W-:-:S07]  /*14f40*/  WARPGROUP.ARRIVE ;  /* 0x00000000000079c5 */ /* 0x000fce0000000000 */
[----:B------:R-:W-:Y:S01]  /*14f50*/  HGMMA.64x96x16.F32 R24, gdesc[UR12].tnspB, R24, gsb0 ;  /* 0x416000000c1879f0 */ /* 0x000fe20008000818 */
[----:B------:R-:W-:Y:S02]  /*14f60*/  R2UR UR18, R112 ;  /* 0x00000000701272ca */ /* 0x000fe400000e0000 */
[----:B------:R-:W-:Y:S01]  /*14f70*/  R2UR UR19, R113 ;  /* 0x00000000711372ca */ /* 0x000fe200000e0000 */
[----:B------:R-:W-:Y:S02]  /*14f80*/  VIADD R112, R110, 0x100 ;  /* 0x000001006e707836 */ /* 0x000fe40000000000 */
[----:B------:R-:W-:-:S03]  /*14f90*/  IMAD.MOV.U32 R113, RZ, RZ, -0x7fffffe0 ;  /* 0x80000020ff717424 */ /* 0x000fc600078e00ff */
[----:B------:R-:W-:Y:S01]  /*14fa0*/  R2UR UR22, R112 ;  /* 0x00000000701672ca */ /* 0x000fe200000e0000 */
[----:B------:R-:W-:Y:S02]  /*14fb0*/  WARPGROUP.DEPBAR.LE gsb0, 0x0 ;  /* 0x00008000000079c5 */ /* 0x000fe40000010000 */
[----:B------:R-:W-:-:S06]  /*14fc0*/  WARPGROUP.ARRIVE ;  /* 0x00000000000079c5 */ /* 0x000fcc0000000000 */
        /* <DEDUP_REMOVED lines=29> */
[----:B------:R-:W-:Y:S03]  /*151a0*/  HGMMA.64x96x16.F32 R24, gdesc[UR32].tnspB, R24, gsb0 ;  /* 0x41600000201879f0 */ /* 0x000fe60008000818 */
[----:B------:R-:W0:Y:S01]  /*151b0*/  S2R R155, SR_TID.X ;  /* 0x00000000009b7919 */ /* 0x000e220000002100 */
[----:B------:R-:W-:-:S05]  /*151c0*/  FSEL R85, R72, RZ, P2 ;  /* 0x000000ff48557208 */ /* 0x000fca0001000000 */
[----:B------:R-:W-:-:S04]  /*151d0*/  FADD.FTZ R85, -R85, R150 ;  /* 0x0000009655557221 */ /* 0x000fc80000010100 */
[----:B------:R-:W-:Y:S01]  /*151e0*/  FMUL.FTZ R85, R85, R21 ;  /* 0x0000001555557220 */ /* 0x000fe20000410000 */
[----:B------:R-:W-:Y:S08]  /*151f0*/  MUFU.EX2 R127, R127 ;  /* 0x0000007f007f7308 */ /* 0x000ff00000000800 */
[----:B------:R-:W2:Y:S01]  /*15200*/  MUFU.EX2 R110, R85 ;  /* 0x00000055006e7308 */ /* 0x000ea20000000800 */
[----:B------:R-:W-:-:S02]  /*15210*/  WARPGROUP.DEPBAR.LE gsb0, 0x0 ;  /* 0x00008000000079c5 */ /* 0x000fc40000010000 */
[----:B------:R-:W-:-:S06]  /*15220*/  WARPGROUP.ARRIVE ;  /* 0x00000000000079c5 */ /* 0x000fcc0000000000 */
[----:B------:R-:W-:Y:S01]  /*15230*/  HGMMA.64x96x16.F32 R24, gdesc[UR36].tnspB, R24, gsb0 ;  /* 0x41600000241879f0 */ /* 0x000fe20008000818 */
[----:B------:R-:W1:Y:S01]  /*15240*/  MUFU.EX2 R87, R87 ;  /* 0x0000005700577308 */ /* 0x000e620000000800 */
[----:B0-----:R-:W-:-:S07]  /*15250*/  SHF.R.U32.HI R150, RZ, 0x7, R155 ;  /* 0x00000007ff967819 */ /* 0x001fce000001169b */
[----:B------:R-:W0:Y:S01]  /*15260*/  MUFU.EX2 R124, R124 ;  /* 0x0000007c007c7308 */ /* 0x000e220000000800 */
[----:B--2---:R-:W-:Y:S01]  /*15270*/  FFMA.FTZ R111, R110, R149, R127 ;  /* 0x000000956e6f7223 */ /* 0x004fe2000001007f */
[----:B------:R-:W-:-:S06]  /*15280*/  VIADD R85, R150, 0x9 ;  /* 0x0000000996557836 */ /* 0x000fcc0000000000 */
[----:B------:R-:W-:Y:S01]  /*15290*/  MUFU.EX2 R125, R125 ;  /* 0x0000007d007d7308 */ /* 0x000fe20000000800 */
[----:B------:R-:W-:Y:S01]  /*152a0*/  ISETP.GE.U32.AND P2, PT, R155, 0x180, PT ;  /* 0x000001809b00780c */ /* 0x000fe20003f46070 */
[----:B-1----:R-:W-:Y:S01]  /*152b0*/  FADD.FTZ R111, R87, R111 ;  /* 0x0000006f576f7221 */ /* 0x002fe20000010000 */
[----:B------:R-:W-:-:S05]  /*152c0*/  @!P0 IMAD R113, R19, 0x8, R16 ;  /* 0x0000000813718824 */ /* 0x000fca00078e0210 */
[----:B------:R-:W1:Y:S01]  /*152d0*/  MUFU.EX2 R137, R137 ;  /* 0x0000008900897308 */ /* 0x000e620000000800 */
[----:B------:R-:W-:Y:S01]  /*152e0*/  @!P0 IMAD R112, R14, 0x8, R16 ;  /* 0x000000080e708824 */ /* 0x000fe200078e0210 */
[----:B------:R-:W-:Y:S01]  /*152f0*/  SEL R85, R85, 0x9, !P2 ;  /* 0x0000000955557807 */ /* 0x000fe20005000000 */
[----:B------:R-:W-:-:S05]  /*15300*/  @!P0 VIADD R113, R113, 0x31c40 ;  /* 0x00031c4071718836 */ /* 0x000fca0000000000 */
[----:B------:R-:W2:Y:S01]  /*15310*/  MUFU.EX2 R136, R136 ;  /* 0x0000008800887308 */ /* 0x000ea20000000800 */
[----:B------:R-:W-:Y:S02]  /*15320*/  @!P0 VIADD R112, R112, 0x31c60 ;  /* 0x00031c6070708836 */ /* 0x000fe40000000000 */
[----:B0-----:R-:W-:-:S05]  /*15330*/  FADD.FTZ R14, R124, R111 ;  /* 0x0000006f7c0e7221 */ /* 0x001fca0000010000 */
[----:B------:R-:W0:Y:S01]  /*15340*/  MUFU.EX2 R75, R75 ;  /* 0x0000004b004b7308 */ /* 0x000e220000000800 */
[----:B------:R-:W-:-:S07]  /*15350*/  @!P0 PRMT R113, RZ, 0x654, R113 ;  /* 0x00000654ff718816 */ /* 0x000fce0000000071 */
[----:B------:R-:W3:Y:S01]  /*15360*/  MUFU.EX2 R135, R135 ;  /* 0x0000008700877308 */ /* 0x000ee20000000800 */
[----:B------:R-:W-:-:S07]  /*15370*/  @!P0 PRMT R112, RZ, 0x654, R112 ;  /* 0x00000654ff708816 */ /* 0x000fce0000000070 */
[----:B------:R-:W-:Y:S01]  /*15380*/  MUFU.EX2 R111, R77 ;  /* 0x0000004d006f7308 */ /* 0x000fe20000000800 */
[----:B-1----:R-:W-:-:S07]  /*15390*/  FADD.FTZ R91, R137, R91 ;  /* 0x0000005b895b7221 */ /* 0x002fce0000010000 */
[----:B------:R-:W1:Y:S08]  /*153a0*/  MUFU.EX2 R77, R78 ;  /* 0x0000004e004d7308 */ /* 0x000e700000000800 */
[----:B------:R-:W4:Y:S01]  /*153b0*/  MUFU.EX2 R134, R134 ;  /* 0x0000008600867308 */ /* 0x000f220000000800 */
[----:B------:R-:W-:Y:S01]  /*153c0*/  FADD.FTZ R14, R125, R14 ;  /* 0x0000000e7d0e7221 */ /* 0x000fe20000010000 */
[----:B--2---:R-:W-:-:S06]  /*153d0*/  FADD.FTZ R91, R136, R91 ;  /* 0x0000005b885b7221 */ /* 0x004fcc0000010000 */
[----:B------:R-:W2:Y:S08]  /*153e0*/  MUFU.EX2 R79, R79 ;  /* 0x0000004f004f7308 */ /* 0x000eb00000000800 */
[----:B------:R-:W2:Y:S01]  /*153f0*/  MUFU.EX2 R133, R133 ;  /* 0x0000008500857308 */ /* 0x000ea20000000800 */
[----:B------:R-:W-:Y:S02]  /*15400*/  WARPGROUP.DEPBAR.LE gsb0, 0x0 ;  /* 0x00008000000079c5 */ /* 0x000fe40000010000 */
[----:B------:R0:W-:Y:S06]  /*15410*/  BAR.ARV R85, 0x100 ;  /* 0x000400550000751d */ /* 0x0001ec0000002000 */
[----:B------:R-:W-:Y:S01]  /*15420*/  @!P0 SYNCS.ARRIVE.TRANS64.RED.A1T0 RZ, [R113+URZ], RZ ;  /* 0x000000ff71ff89a7 */ /* 0x000fe2000810043f */
[----:B0-----:R-:W-:-:S02]  /*15430*/  F2FP.F16.F32.PACK_AB R85, R87, R127 ;  /* 0x0000007f5755723e */ /* 0x001fc400000000ff */
[----:B------:R-:W-:Y:S01]  /*15440*/  F2FP.F16.F32.PACK_AB R87, R125, R124 ;  /* 0x0000007c7d57723e */ /* 0x000fe200000000ff */
[----:B------:R-:W0:Y:S01]  /*15450*/  MUFU.EX2 R102, R102 ;  /* 0x0000006600667308 */ /* 0x000e220000000800 */
[----:B------:R0:W-:Y:S03]  /*15460*/  @!P0 SYNCS.ARRIVE.TRANS64.RED.A1T0 RZ, [R112+URZ], RZ ;  /* 0x000000ff70ff89a7 */ /* 0x0001e6000810043f */
[----:B------:R2:W-:Y:S01]  /*15470*/  STSM.16.M88.4 [R17+0x24300], R84 ;  /* 0x0243005411007844 */ /* 0x0005e20000000200 */
[----:B------:R-:W-:Y:S01]  /*15480*/  FADD.FTZ R14, R75, R14 ;  /* 0x0000000e4b0e7221 */ /* 0x000fe20000010000 */
[----:B---3--:R-:W-:Y:S02]  /*15490*/  FADD.FTZ R91, R135, R91 ;  /* 0x0000005b875b7221 */ /* 0x008fe40000010000 */
[----:B------:R-:W-:Y:S01]  /*154a0*/  MUFU.EX2 R131, R131 ;  /* 0x0000008300837308 */ /* 0x000fe20000000800 */
[----:B-1----:R-:W-:Y:S01]  /*154b0*/  FADD.FTZ R14, R77, R14 ;  /* 0x0000000e4d0e7221 */ /* 0x002fe20000010000 */
[----:B----4-:R-:W-:-:S06]  /*154c0*/  FADD.FTZ R91, R134, R91 ;  /* 0x0000005b865b7221 */ /* 0x010fcc0000010000 */
[----:B--2---:R-:W1:Y:S08]  /*154d0*/  MUFU.EX2 R84, R132 ;  /* 0x0000008400547308 */ /* 0x004e700000000800 */
[----:B------:R-:W2:Y:S01]  /*154e0*/  MUFU.EX2 R85, R103 ;  /* 0x0000006700557308 */ /* 0x000ea20000000800 */
[----:B------:R-:W-:Y:S01]  /*154f0*/  FADD.FTZ R14, R79, R14 ;  /* 0x0000000e4f0e7221 */ /* 0x000fe20000010000 */
[----:B------:R-:W-:-:S06]  /*15500*/  FADD.FTZ R91, R133, R91 ;  /* 0x0000005b855b7221 */ /* 0x000fcc0000010000 */
[----:B------:R-:W3:Y:S08]  /*15510*/  MUFU.EX2 R104, R104 ;  /* 0x0000006800687308 */ /* 0x000ef00000000800 */
[----:B------:R-:W4:Y:S01]  /*15520*/  MUFU.EX2 R86, R130 ;  /* 0x0000008200567308 */ /* 0x000f220000000800 */
[----:B0-----:R-:W-:Y:S01]  /*15530*/  FADD.FTZ R14, R102, R14 ;  /* 0x0000000e660e7221 */ /* 0x001fe20000010000 */
[----:B-1----:R-:W-:-:S06]  /*15540*/  FADD.FTZ R91, R84, R91 ;  /* 0x0000005b545b7221 */ /* 0x002fcc0000010000 */
[----:B------:R-:W0:Y:S08]  /*15550*/  MUFU.EX2 R87, R105 ;  /* 0x0000006900577308 */ /* 0x000e300000000800 */
[----:B------:R-:W1:Y:S01]  /*15560*/  MUFU.EX2 R129, R129 ;  /* 0x0000008100817308 */ /* 0x000e620000000800 */
[----:B--2---:R-:W-:Y:S01]  /*15570*/  FADD.FTZ R14, R85, R14 ;  /* 0x0000000e550e7221 */ /* 0x004fe20000010000 */
[----:B------:R-:W-:-:S06]  /*15580*/  FADD.FTZ R91, R131, R91 ;  /* 0x0000005b835b7221 */ /* 0x000fcc0000010000 */
[----:B------:R-:W2:Y:S08]  /*15590*/  MUFU.EX2 R106, R106 ;  /* 0x0000006a006a7308 */ /* 0x000eb00000000800 */
[----:B------:R-:W2:Y:S01]  /*155a0*/  MUFU.EX2 R124, R128 ;  /* 0x00000080007c7308 */ /* 0x000ea20000000800 */
[----:B---3--:R-:W-:Y:S01]  /*155b0*/  FADD.FTZ R14, R104, R14 ;  /* 0x0000000e680e7221 */ /* 0x008fe20000010000 */
[----:B----4-:R-:W-:-:S06]  /*155c0*/  FADD.FTZ R91, R86, R91 ;  /* 0x0000005b565b7221 */ /* 0x010fcc0000010000 */
[----:B------:R-:W3:Y:S08]  /*155d0*/  MUFU.EX2 R107, R107 ;  /* 0x0000006b006b7308 */ /* 0x000ef00000000800 */
[----:B------:R-:W4:Y:S01]  /*155e0*/  MUFU.EX2 R126, R126 ;  /* 0x0000007e007e7308 */ /* 0x000f220000000800 */
[----:B------:R-:W-:Y:S01]  /*155f0*/  F2FP.F16.F32.PACK_AB R77, R77, R75 ;  /* 0x0000004b4d4d723e */ /* 0x000fe200000000ff */
[----:B0-----:R-:W-:-:S06]  /*15600*/  FADD.FTZ R14, R87, R14 ;  /* 0x0000000e570e7221 */ /* 0x001fcc0000010000 */
[----:B------:R-:W0:Y:S01]  /*15610*/  MUFU.EX2 R108, R108 ;  /* 0x0000006c006c7308 */ /* 0x000e220000000800 */
[----:B-1----:R-:W-:-:S07]  /*15620*/  FADD.FTZ R75, R129, R91 ;  /* 0x0000005b814b7221 */ /* 0x002fce0000010000 */
        /* <DEDUP_REMOVED lines=9> */
[----:B0-----:R-:W-:Y:S01]  /*156c0*/  FADD.FTZ R14, R108, R14 ;  /* 0x0000000e6c0e7221 */ /* 0x001fe20000010000 */
[----:B-1----:R-:W-:-:S06]  /*156d0*/  FADD.FTZ R75, R127, R75 ;  /* 0x0000004b7f4b7221 */ /* 0x002fcc0000010000 */
[----:B------:R-:W0:Y:S08]  /*156e0*/  MUFU.EX2 R115, R115 ;  /* 0x0000007300737308 */ /* 0x000e300000000800 */
[----:B------:R-:W1:Y:S01]  /*156f0*/  MUFU.EX2 R89, R89 ;  /* 0x0000005900597308 */ /* 0x000e620000000800 */
[----:B--2---:R-:W-:-:S07]  /*15700*/  FADD.FTZ R14, R109, R14 ;  /* 0x0000000e6d0e7221 */ /* 0x004fce0000010000 */
[----:B------:R-:W2:Y:S08]  /*15710*/  MUFU.EX2 R116, R116 ;  /* 0x0000007400747308 */ /* 0x000eb00000000800 */
[----:B------:R-:W-:Y:S08]  /*15720*/  MUFU.EX2 R112, R83 ;  /* 0x0000005300707308 */ /* 0x000ff00000000800 */
[----:B------:R-:W2:Y:S08]  /*15730*/  MUFU.EX2 R83, R117 ;  /* 0x0000007500537308 */ /* 0x000eb00000000800 */
[----:B------:R-:W2:Y:S08]  /*15740*/  MUFU.EX2 R97, R97 ;  /* 0x0000006100617308 */ /* 0x000eb00000000800 */
[----:B------:R3:W-:Y:S02]  /*15750*/  MUFU.EX2 R113, R82 ;  /* 0x0000005200717308 */ /* 0x0007e40000000800 */
[----:B---3--:R-:W-:-:S06]  /*15760*/  FADD.FTZ R82, R81, R75 ;  /* 0x0000004b51527221 */ /* 0x008fcc0000010000 */
[----:B------:R-:W3:Y:S01]  /*15770*/  MUFU.EX2 R118, R118 ;  /* 0x0000007600767308 */ /* 0x000ee20000000800 */
[----:B------:R-:W-:Y:S01]  /*15780*/  FADD.FTZ R75, R114, R14 ;  /* 0x0000000e724b7221 */ /* 0x000fe20000010000 */
[----:B----4-:R-:W-:-:S06]  /*15790*/  FADD.FTZ R14, R80, R82 ;  /* 0x00000052500e7221 */ /* 0x010fcc0000010000 */
[----:B------:R-:W4:Y:S01]  /*157a0*/  MUFU.EX2 R74, R74 ;  /* 0x0000004a004a7308 */ /* 0x000f220000000800 */
[----:B0-----:R-:W-:Y:S01]  /*157b0*/  FADD.FTZ R75, R115, R75 ;  /* 0x0000004b734b7221 */ /* 0x001fe20000010000 */
[----:B-1----:R-:W-:-:S06]  /*157c0*/  FADD.FTZ R14, R89, R14 ;  /* 0x0000000e590e7221 */ /* 0x002fcc0000010000 */
[----:B------:R-:W0:Y:S01]  /*157d0*/  MUFU.EX2 R119, R119 ;  /* 0x0000007700777308 */ /* 0x000e220000000800 */
[----:B--2---:R-:W-:Y:S01]  /*157e0*/  FADD.FTZ R75, R116, R75 ;  /* 0x0000004b744b7221 */ /* 0x004fe20000010000 */
[----:B------:R-:W-:-:S06]  /*157f0*/  FADD.FTZ R14, R111, R14 ;  /* 0x0000000e6f0e7221 */ /* 0x000fcc0000010000 */
[----:B------:R-:W1:Y:S01]  /*15800*/  MUFU.EX2 R96, R96 ;  /* 0x0000006000607308 */ /* 0x000e620000000800 */
[----:B------:R-:W-:Y:S01]  /*15810*/  FADD.FTZ R75, R83, R75 ;  /* 0x0000004b534b7221 */ /* 0x000fe20000010000 */
        /* <DEDUP_REMOVED lines=9> */
[----:B------:R-:W0:Y:S01]  /*158b0*/  MUFU.EX2 R122, R122 ;  /* 0x0000007a007a7308 */ /* 0x000e220000000800 */
[----:B--2---:R-:W-:Y:S01]  /*158c0*/  FADD.FTZ R75, R120, R75 ;  /* 0x0000004b784b7221 */ /* 0x004fe20000010000 */
[----:B------:R-:W-:-:S06]  /*158d0*/  FADD.FTZ R14, R73, R14 ;  /* 0x0000000e490e7221 */ /* 0x000fcc0000010000 */
[----:B------:R-:W1:Y:S08]  /*158e0*/  MUFU.EX2 R123, R123 ;  /* 0x0000007b007b7308 */ /* 0x000e700000000800 */
[----:B------:R-:W2:Y:S01]  /*158f0*/  MUFU.EX2 R95, R95 ;  /* 0x0000005f005f7308 */ /* 0x000ea20000000800 */
[----:B---3--:R-:W-:Y:S01]  /*15900*/  FADD.FTZ R75, R121, R75 ;  /* 0x0000004b794b7221 */ /* 0x008fe20000010000 */
[----:B----4-:R-:W-:-:S06]  /*15910*/  FADD.FTZ R14, R92, R14 ;  /* 0x0000000e5c0e7221 */ /* 0x010fcc0000010000 */
[----:B------:R-:W3:Y:S01]  /*15920*/  MUFU.EX2 R141, R141 ;  /* 0x0000008d008d7308 */ /* 0x000ee20000000800 */
[----:B0-----:R-:W-:Y:S01]  /*15930*/  FADD.FTZ R75, R122, R75 ;  /* 0x0000004b7a4b7221 */ /* 0x001fe20000010000 */
[----:B------:R-:W-:-:S06]  /*15940*/  FADD.FTZ R14, R112, R14 ;  /* 0x0000000e700e7221 */ /* 0x000fcc0000010000 */
[----:B------:R-:W0:Y:S08]  /*15950*/  MUFU.EX2 R140, R140 ;  /* 0x0000008c008c7308 */ /* 0x000e300000000800 */
[----:B------:R-:W4:Y:S01]  /*15960*/  MUFU.EX2 R88, R88 ;  /* 0x0000005800587308 */ /* 0x000f220000000800 */
[----:B-1----:R-:W-:Y:S01]  /*15970*/  FADD.FTZ R75, R123, R75 ;  /* 0x0000004b7b4b7221 */ /* 0x002fe20000010000 */
[----:B--2---:R-:W-:-:S06]  /*15980*/  FADD.FTZ R14, R95, R14 ;  /* 0x0000000e5f0e7221 */ /* 0x004fcc0000010000 */
[----:B------:R-:W1:Y:S08]  /*15990*/  MUFU.EX2 R139, R139 ;  /* 0x0000008b008b7308 */ /* 0x000e700000000800 */
[----:B------:R-:W2:Y:S01]  /*159a0*/  MUFU.EX2 R101, R101 ;  /* 0x0000006500657308 */ /* 0x000ea20000000800 */
[----:B---3--:R-:W-:Y:S01]  /*159b0*/  FADD.FTZ R75, R141, R75 ;  /* 0x0000004b8d4b7221 */ /* 0x008fe20000010000 */
[----:B------:R-:W-:-:S06]  /*159c0*/  FADD.FTZ R14, R113, R14 ;  /* 0x0000000e710e7221 */ /* 0x000fcc0000010000 */
[----:B------:R-:W3:Y:S08]  /*159d0*/  MUFU.EX2 R138, R138 ;  /* 0x0000008a008a7308 */ /* 0x000ef00000000800 */
[----:B------:R-:W3:Y:S01]  /*159e0*/  MUFU.EX2 R93, R93 ;  /* 0x0000005d005d7308 */ /* 0x000ee20000000800 */
[----:B0-----:R-:W-:Y:S01]  /*159f0*/  FADD.FTZ R75, R140, R75 ;  /* 0x0000004b8c4b7221 */ /* 0x001fe20000010000 */
[----:B----4-:R-:W-:-:S06]  /*15a00*/  FADD.FTZ R14, R88, R14 ;  /* 0x0000000e580e7221 */ /* 0x010fcc0000010000 */
[----:B------:R-:W0:Y:S01]  /*15a10*/  MUFU.EX2 R142, R142 ;  /* 0x0000008e008e7308 */ /* 0x000e220000000800 */
[----:B------:R-:W-:-:S07]  /*15a20*/  F2FP.F16.F32.PACK_AB R76, R136, R137 ;  /* 0x00000089884c723e */ /* 0x000fce00000000ff */
[----:B------:R-:W4:Y:S01]  /*15a30*/  MUFU.EX2 R100, R100 ;  /* 0x0000006400647308 */ /* 0x000f220000000800 */
[----:B------:R-:W-:Y:S02]  /*15a40*/  F2FP.F16.F32.PACK_AB R78, R134, R135 ;  /* 0x00000087864e723e */ /* 0x000fe400000000ff */
[----:B------:R-:W-:-:S05]  /*15a50*/  F2FP.F16.F32.PACK_AB R79, R102, R79 ;  /* 0x0000004f664f723e */ /* 0x000fca00000000ff */
[----:B------:R-:W4:Y:S01]  /*15a60*/  MUFU.EX2 R91, R143 ;  /* 0x0000008f005b7308 */ /* 0x000f220000000800 */
[----:B-1----:R-:W-:Y:S01]  /*15a70*/  FADD.FTZ R75, R139, R75 ;  /* 0x0000004b8b4b7221 */ /* 0x002fe20000010000 */
[----:B--2---:R-:W-:-:S06]  /*15a80*/  FADD.FTZ R14, R101, R14 ;  /* 0x0000000e650e7221 */ /* 0x004fcc0000010000 */
[----:B------:R-:W1:Y:S01]  /*15a90*/  MUFU.EX2 R94, R94 ;  /* 0x0000005e005e7308 */ /* 0x000e620000000800 */
[----:B------:R2:W-:Y:S01]  /*15aa0*/  STSM.16.M88.4 [R17+0x25b00], R76 ;  /* 0x025b004c11007844 */ /* 0x0005e20000000200 */
[----:B---3--:R-:W-:-:S06]  /*15ab0*/  FADD.FTZ R75, R138, R75 ;  /* 0x0000004b8a4b7221 */ /* 0x008fcc0000010000 */
[----:B------:R-:W3:Y:S08]  /*15ac0*/  MUFU.EX2 R144, R144 ;  /* 0x0000009000907308 */ /* 0x000ef00000000800 */
[----:B------:R-:W3:Y:S01]  /*15ad0*/  MUFU.EX2 R99, R99 ;  /* 0x0000006300637308 */ /* 0x000ee20000000800 */
[----:B--2---:R-:W-:Y:S01]  /*15ae0*/  F2FP.F16.F32.PACK_AB R78, R73, R96 ;  /* 0x00000060494e723e */ /* 0x004fe200000000ff */
[----:B------:R-:W-:Y:S01]  /*15af0*/  FADD.FTZ R73, R93, R14 ;  /* 0x0000000e5d497221 */ /* 0x000fe20000010000 */
[----:B------:R-:W-:-:S05]  /*15b00*/  F2FP.F16.F32.PACK_AB R76, R74, R97 ;  /* 0x000000614a4c723e */ /* 0x000fca00000000ff */
[----:B------:R-:W2:Y:S01]  /*15b10*/  MUFU.EX2 R145, R145 ;  /* 0x0000009100917308 */ /* 0x000ea20000000800 */
[----:B0-----:R-:W-:Y:S01]  /*15b20*/  FADD.FTZ R14, R142, R75 ;  /* 0x0000004b8e0e7221 */ /* 0x001fe20000010000 */
[----:B----4-:R-:W-:-:S06]  /*15b30*/  FADD.FTZ R75, R100, R73 ;  /* 0x00000049644b7221 */ /* 0x010fcc0000010000 */
[----:B------:R-:W0:Y:S01]  /*15b40*/  MUFU.EX2 R97, R146 ;  /* 0x0000009200617308 */ /* 0x000e220000000800 */
[----:B------:R-:W-:Y:S01]  /*15b50*/  FADD.FTZ R73, R91, R14 ;  /* 0x0000000e5b497221 */ /* 0x000fe20000010000 */
[----:B-1----:R-:W-:-:S06]  /*15b60*/  FADD.FTZ R74, R94, R75 ;  /* 0x0000004b5e4a7221 */ /* 0x002fcc0000010000 */
[----:B------:R-:W1:Y:S01]  /*15b70*/  MUFU.EX2 R128, R90 ;  /* 0x0000005a00807308 */ /* 0x000e620000000800 */
[----:B---3--:R-:W-:-:S07]  /*15b80*/  FADD.FTZ R14, R144, R73 ;  /* 0x00000049900e7221 */ /* 0x008fce0000010000 */
[----:B------:R-:W-:Y:S08]  /*15b90*/  MUFU.EX2 R147, R147 ;  /* 0x0000009300937308 */ /* 0x000ff00000000800 */
[----:B------:R-:W3:Y:S01]  /*15ba0*/  MUFU.EX2 R148, R148 ;  /* 0x0000009400947308 */ /* 0x000ee20000000800 */
[----:B------:R-:W-:Y:S01]  /*15bb0*/  FADD.FTZ R73, R99, R74 ;  /* 0x0000004a63497221 */ /* 0x000fe20000010000 */
[----:B--2---:R-:W-:Y:S01]  /*15bc0*/  FADD.FTZ R14, R145, R14 ;  /* 0x0000000e910e7221 */ /* 0x004fe20000010000 */
[----:B------:R-:W2:Y:S05]  /*15bd0*/  LDL R74, [R1+0x24] ;  /* 0x00002400014a7983 */ /* 0x000eaa0000100800 */
[----:B------:R-:W4:Y:S01]  /*15be0*/  MUFU.EX2 R98, R98 ;  /* 0x0000006200627308 */ /* 0x000f220000000800 */
[----:B0-----:R-:W-:Y:S01]  /*15bf0*/  FADD.FTZ R14, R97, R14 ;  /* 0x0000000e610e7221 */ /* 0x001fe20000010000 */
[----:B------:R-:W-:Y:S01]  /*15c00*/  F2FP.F16.F32.PACK_AB R96, R99, R94 ;  /* 0x0000005e6360723e */ /* 0x000fe200000000ff */
[----:B-1----:R-:W-:Y:S01]  /*15c10*/  FADD.FTZ R73, R128, R73 ;  /* 0x0000004980497221 */ /* 0x002fe20000010000 */
[----:B---3--:R-:W-:Y:S01]  /*15c20*/  F2FP.F16.F32.PACK_AB R99, R148, R147 ;  /* 0x000000939463723e */ /* 0x008fe200000000ff */
[----:B------:R-:W-:-:S04]  /*15c30*/  FADD.FTZ R147, R147, R14 ;  /* 0x0000000e93937221 */ /* 0x000fc80000010000 */
[----:B------:R-:W-:Y:S01]  /*15c40*/  FADD.FTZ R14, R148, R147 ;  /* 0x00000093940e7221 */ /* 0x000fe20000010000 */
[----:B----4-:R-:W-:-:S05]  /*15c50*/  FADD.FTZ R73, R98, R73 ;  /* 0x0000004962497221 */ /* 0x010fca0000010000 */
[----:B------:R-:W-:Y:S04]  /*15c60*/  STL [R1+0x14], R73 ;  /* 0x0000144901007387 */ /* 0x000fe80000100800 */
[----:B------:R-:W-:Y:S04]  /*15c70*/  STL [R1+0x2c], R14 ;  /* 0x00002c0e01007387 */ /* 0x000fe80000100800 */
[----:B------:R0:W5:Y:S01]  /*15c80*/  LDL R151, [R1+0x38] ;  /* 0x0000380001977983 */ /* 0x0001620000100800 */
        /* <DEDUP_REMOVED lines=12> */
[----:B------:R-:W-:Y:S01]  /*15d50*/  STSM.16.M88.4 [R17+0x27300], R84 ;  /* 0x0273005411007844 */ /* 0x000fe20000000200 */
[----:B------:R-:W-:Y:S02]  /*15d60*/  F2FP.F16.F32.PACK_AB R77, R120, R119 ;  /* 0x00000077784d723e */ /* 0x000fe400000000ff */
[----:B------:R-:W-:Y:S01]  /*15d70*/  F2FP.F16.F32.PACK_AB R79, R122, R121 ;  /* 0x000000797a4f723e */ /* 0x000fe200000000ff */
[----:B------:R-:W-:Y:S01]  /*15d80*/  STSM.16.M88.4 [R17+0x28b00], R124 ;  /* 0x028b007c11007844 */ /* 0x000fe20000000200 */
[----:B------:R-:W-:-:S03]  /*15d90*/  F2FP.F16.F32.PACK_AB R88, R101, R88 ;  /* 0x000000586558723e */ /* 0x000fc600000000ff */
[----:B------:R1:W-:Y:S01]  /*15da0*/  STSM.16.M88.4 [R17+0x2a300], R80 ;  /* 0x02a3005011007844 */ /* 0x0003e20000000200 */
[----:B------:R-:W-:Y:S02]  /*15db0*/  F2FP.F16.F32.PACK_AB R89, R142, R138 ;  /* 0x0000008a8e59723e */ /* 0x000fe400000000ff */
[----:B------:R-:W-:Y:S02]  /*15dc0*/  F2FP.F16.F32.PACK_AB R90, R100, R93 ;  /* 0x0000005d645a723e */ /* 0x000fe400000000ff */
[----:B------:R-:W-:Y:S02]  /*15dd0*/  F2FP.F16.F32.PACK_AB R91, R144, R91 ;  /* 0x0000005b905b723e */ /* 0x000fe400000000ff */
[----:B------:R-:W-:Y:S02]  /*15de0*/  F2FP.F16.F32.PACK_AB R97, R97, R145 ;  /* 0x000000916161723e */ /* 0x000fe400000000ff */
[----:B------:R-:W-:Y:S01]  /*15df0*/  F2FP.F16.F32.PACK_AB R98, R98, R128 ;  /* 0x000000806262723e */ /* 0x000fe200000000ff */
[----:B------:R0:W-:Y:S01]  /*15e00*/  STSM.16.M88.4 [R17+0x2bb00], R76 ;  /* 0x02bb004c11007844 */ /* 0x0001e20000000200 */
[----:B-1----:R-:W-:-:S02]  /*15e10*/  F2FP.F16.F32.PACK_AB R80, R112, R92 ;  /* 0x0000005c7050723e */ /* 0x002fc400000000ff */
[----:B------:R-:W-:Y:S02]  /*15e20*/  F2FP.F16.F32.PACK_AB R81, R141, R123 ;  /* 0x0000007b8d51723e */ /* 0x000fe400000000ff */
[----:B------:R-:W-:Y:S02]  /*15e30*/  F2FP.F16.F32.PACK_AB R82, R113, R95 ;  /* 0x0000005f7152723e */ /* 0x000fe400000000ff */
[----:B------:R-:W-:-:S05]  /*15e40*/  F2FP.F16.F32.PACK_AB R83, R139, R140 ;  /* 0x0000008c8b53723e */ /* 0x000fca00000000ff */
[----:B------:R0:W-:Y:S04]  /*15e50*/  STSM.16.M88.4 [R17+0x2d300], R80 ;  /* 0x02d3005011007844 */ /* 0x0001e80000000200 */
        /* <DEDUP_REMOVED lines=59> */
[C---:B--2---:R-:W-:Y:S01]  /*16210*/  ISETP.GT.AND P2, PT, R0.reuse, R74, PT ;  /* 0x0000004a0000720c */ /* 0x044fe20003f44270 */
[----:B------:R-:W-:Y:S01]  /*16220*/  VIADD R0, R0, 0xffffffff ;  /* 0xffffffff00007836 */ /* 0x000fe20000000000 */
[----:B-1----:R-:W-:-:S11]  /*16230*/  NOP ;  /* 0x0000000000007918 */ /* 0x002fd60000000000 */
[----:B0-----:R-:W-:Y:S05]  /*16240*/  @P2 BRA `(.L_x_11812) ;  /* 0xffffffa400082947 */ /* 0x001fea000383ffff */
[----:B------:R0:W-:Y:S02]  /*16250*/  STL [R1+0x10], R0 ;  /* 0x0000100001007387 */ /* 0x0001e40000100800 */
.L_x_11801:
[----:B------:R-:W2:Y:S04]  /*16260*/  LDL R14, [R1+0x84] ;  /* 0x00008400010e7983 */ /* 0x000ea80000100800 */
[----:B0-----:R-:W2:Y:S02]  /*16270*/  LDL R0, [R1+0x10] ;  /* 0x0000100001007983 */ /* 0x001ea40000100800 */
[----:B--2---:R-:W-:-:S13]  /*16280*/  ISETP.GE.AND P2, PT, R0, R14, PT ;  /* 0x0000000e0000720c */ /* 0x004fda0003f46270 */
[----:B------:R-:W-:Y:S05]  /*16290*/  @!P2 BRA `(.L_x_11813) ;  /* 0x000000500058a947 */ /* 0x000fea0003800000 */
[----:B------:R0:W5:Y:S01]  /*162a0*/  LDL.LU R150, [R1+0x38] ;  /* 0x0000380001967983 */ /* 0x0001620000300800 */
[----:B------:R-:W-:Y:S02]  /*162b0*/  IMAD.MOV.U32 R15, RZ, RZ, R72 ;  /* 0x000000ffff0f7224 */ /* 0x000fe400078e0048 */
[----:B------:R-:W-:Y:S02]  /*162c0*/  IMAD.MOV.U32 R0, RZ, RZ, R20 ;  /* 0x000000ffff007224 */ /* 0x000fe400078e0014 */
[----:B------:R-:W-:-:S07]  /*162d0*/  IMAD.MOV.U32 R14, RZ, RZ, R19 ;  /* 0x000000ffff0e7224 */ /* 0x000fce00078e0013 */
.L_x_11824:
[----:B------:R-:W2:Y:S01]  /*162e0*/  LDL R20, [R1+0x5c] ;  /* 0x00005c0001147983 */ /* 0x000ea20000100800 */
[----:B------:R-:W-:Y:S01]  /*162f0*/  VIADD R19, R14, 0x1 ;  /* 0x000000010e137836 */ /* 0x000fe20000000000 */
[----:B------:R-:W-:Y:S05]  /*16300*/  YIELD ;  /* 0x0000000000007946 */ /* 0x000fea0003800000 */
[----:B------:R-:W-:-:S04]  /*16310*/  ISETP.NE.AND P3, PT, R19, 0x2, PT ;  /* 0x000000021300780c */ /* 0x000fc80003f65270 */
[----:B------:R-:W-:Y:S02]  /*16320*/  SEL R21, RZ, 0x1, P3 ;  /* 0x00000001ff157807 */ /* 0x000fe40001800000 */
[----:B------:R-:W-:Y:S02]  /*16330*/  SEL R19, R19, RZ, P3 ;  /* 0x000000ff13137207 */ /* 0x000fe40001800000 */
[----:B-----5:R-:W-:-:S05]  /*16340*/  LOP3.LUT R21, R150, R21, RZ, 0x3c, !PT ;  /* 0x0000001596157212 */ /* 0x020fca00078e3cff */
[----:B------:R1:W-:Y:S01]  /*16350*/  STL [R1+0x38], R21 ;  /* 0x0000381501007387 */ /* 0x0003e20000100800 */
[----:B--2---:R-:W-:-:S13]  /*16360*/  ISETP.NE.AND P2, PT, R20, RZ, PT ;  /* 0x000000ff1400720c */ /* 0x004fda0003f45270 */
[----:B-1----:R-:W-:Y:S05]  /*16370*/  @P2 BRA `(.L_x_11814) ;  /* 0x0000000000302947 */ /* 0x002fea0003800000 */
[----:B------:R-:W-:Y:S05]  /*16380*/  @!P1 BRA `(.L_x_11815) ;  /* 0x0000000000049947 */ /* 0x000fea0003800000 */
[----:B------:R-:W-:Y:S01]  /*16390*/  BPT.TRAP 0x1 ;  /* 0x000000040000795c */ /* 0x000fe20000300000 */
.L_x_11815:
[----:B------:R-:W-:Y:S01]  /*163a0*/  IMAD R20, R19, 0x8, R16 ;  /* 0x0000000813147824 */ /* 0x000fe200078e0210 */
[----:B------:R-:W-:-:S04]  /*163b0*/  SHF.L.U32 R21, R21, 0x1f, RZ ;  /* 0x0000001f15157819 */ /* 0x000fc800000006ff */
[----:B------:R1:W2:Y:S01]  /*163c0*/  SYNCS.PHASECHK.TRANS64.TRYWAIT P3, [R20+URZ+0x31c30], R21 ;  /* 0x031c3015140075a7 */ /* 0x0002a2000806017f */
[----:B------:R-:W-:Y:S05]  /*163d0*/  @!P1 BRA `(.L_x_11816) ;  /* 0x0000000000049947 */ /* 0x000fea0003800000 */
[----:B------:R-:W-:Y:S01]  /*163e0*/  BPT.TRAP 0x1 ;  /* 0x000000040000795c */ /* 0x000fe20000300000 */
.L_x_11816:
[----:B------:R-:W-:Y:S04]  /*163f0*/  BSSY B0, `(.L_x_11814) ;  /* 0x0000004000007945 */ /* 0x000fe80003800000 */
[----:B--2---:R-:W-:Y:S05]  /*16400*/  @P3 BRA `(.L_x_11817) ;  /* 0x0000000000083947 */ /* 0x004fea0003800000 */
[----:B------:R-:W2:Y:S02]  /*16410*/  SYNCS.PHASECHK.TRANS64.TRYWAIT P3, [R20+URZ+0x31c30], R21 ;  /* 0x031c3015140075a7 */ /* 0x000ea4000806017f */
[----:B--2---:R-:W-:Y:S05]  /*16420*/  @!P3 BRA `(.L_x_11818) ;  /* 0x0000011800e4b947 */ /* 0x004fea0003800000 */
.L_x_11817:
[----:B------:R-:W-:Y:S05]  /*16430*/  BSYNC B0 ;  /* 0x0000000000007941 */ /* 0x000fea0003800000 */
.L_x_11814:
[----:B-12---:R-:W2:Y:S01]  /*16440*/  LDL R20, [R1+0x68] ;  /* 0x0000680001147983 */ /* 0x006ea20000100800 */
[----:B------:R-:W1:Y:S01]  /*16450*/  S2R R72, SR_TID.X ;  /* 0x0000000000487919 */ /* 0x000e620000002100 */
[----:B------:R-:W-:Y:S01]  /*16460*/  IMAD.MOV.U32 R73, RZ, RZ, -0x7fffffe0 ;  /* 0x80000020ff497424 */ /* 0x000fe200078e00ff */
[----:B------:R-:W-:Y:S05]  /*16470*/  WARPSYNC.ALL ;  /* 0x0000000000007948 */ /* 0x000fea0003800000 */
[----:B------:R-:W-:Y:S01]  /*16480*/  R2UR UR59, R73 ;  /* 0x00000000493b72ca */ /* 0x000fe200000e0000 */
[----:B------:R-:W-:Y:S01]  /*16490*/  IMAD.MOV.U32 R147, RZ, RZ, -0x7fffffe0 ;  /* 0x80000020ff937424 */ /* 0x000fe200078e00ff */
[----:B-1----:R-:W-:-:S05]  /*164a0*/  SHF.R.U32.HI R72, RZ, 0x7, R72 ;  /* 0x00000007ff487819 */ /* 0x002fca0000011648 */
        /* <DEDUP_REMOVED lines=13> */
[----:B-1----:R-:W-:Y:S02]  /*16580*/  MOV R76, UR7 ;  /* 0x00000007004c7c02 */ /* 0x002fe40008000f00 */
        /* <DEDUP_REMOVED lines=144> */
[----:B-1----:R-:W-:Y:S02]  /*16e90*/  MOV R17, UR61 ;  /* 0x0000003d00117c02 */ /* 0x002fe40008000f00 */
[----:B------:R-:W-:Y:S02]  /*16ea0*/  R2UR UR61, R73 ;  /* 0x00000000493d72ca */ /* 0x000fe400000e0000 */
[----:B--2---:R-:W-:Y:S01]  /*16eb0*/  MOV R16, UR60 ;  /* 0x0000003c00107c02 */ /* 0x004fe20008000f00 */
        /* <DEDUP_REMOVED lines=120> */
[----:B-1----:R-:W-:Y:S01]  /*17640*/  MOV R15, UR23 ;  /* 0x00000017000f7c02 */ /* 0x002fe20008000f00 */
[----:B------:R-:W-:Y:S01]  /*17650*/  UMOV UR23, UR21 ;  /* 0x0000001500177c82 */ /* 0x000fe20008000000 */
[----:B------:R-:W-:Y:S02]  /*17660*/  R2UR UR21, R13 ;  /* 0x000000000d1572ca */ /* 0x000fe400000e0000 */
[----:B--2---:R-:W-:Y:S01]  /*17670*/  MOV R14, UR22 ;  /* 0x00000016000e7c02 */ /* 0x004fe20008000f00 */
        /* <DEDUP_REMOVED lines=44> */
[----:B------:R-:W-:Y:S04]  /*17940*/  HGMMA.64x16x16.F32 R80, gdesc[UR40], R80, gsb0 ;  /* 0x00200000285079f0 */ /* 0x000fe80008000850 */
[----:B------:R-:W-:Y:S01]  /*17950*/  MOV R151, UR31 ;  /* 0x0000001f00977c02 */ /* 0x000fe20008000f00 */
[----:B------:R-:W-:Y:S01]  /*17960*/  UMOV UR31, UR59 ;  /* 0x0000003b001f7c82 */ /* 0x000fe20008000000 */
[----:B------:R-:W-:Y:S01]  /*17970*/  MOV R149, UR30 ;  /* 0x0000001e00957c02 */ /* 0x000fe20008000f00 */
[----:B------:R-:W-:Y:S01]  /*17980*/  UMOV UR30, UR58 ;  /* 0x0000003a001e7c82 */ /* 0x000fe20008000000 */
[----:B------:R-:W-:Y:S01]  /*17990*/  UMOV UR22, UR56 ;  /* 0x0000003800167c82 */ /* 0x000fe20008000000 */
[----:B------:R-:W-:Y:S01]  /*179a0*/  UMOV UR23, UR57 ;  /* 0x0000003900177c82 */ /* 0x000fe20008000000 */
[----:B------:R-:W-:-:S02]  /*179b0*/  R2UR UR59, R157 ;  /* 0x000000009d3b72ca */ /* 0x000fc400000e0000 */
        /* <DEDUP_REMOVED lines=10> */
[----:B------:R-:W-:Y:S02]  /*17a60*/  VIADD R20, R146, 0x540 ;  /* 0x0000054092147836 */ /* 0x000fe40000000000 */
[----:B------:R-:W-:-:S03]  /*17a70*/  IMAD.MOV.U32 R21, RZ, RZ, -0x7fffffe0 ;  /* 0x80000020ff157424 */ /* 0x000fc600078e00ff */
[----:B------:R-:W-:Y:S02]  /*17a80*/  R2UR UR26, R20 ;  /* 0x00000000141a72ca */ /* 0x000fe400000e0000 */
        /* <DEDUP_REMOVED lines=213> */
[----:B-1----:R-:W-:Y:S05]  /*187e0*/  @P2 BRA `(.L_x_11819) ;  /* 0x0000000000302947 */ /* 0x002fea0003800000 */
[----:B------:R-:W-:Y:S05]  /*187f0*/  @!P1 BRA `(.L_x_11820) ;  /* 0x0000000000049947 */ /* 0x000fea0003800000 */
[----:B------:R-:W-:Y:S01]  /*18800*/  BPT.TRAP 0x1 ;  /* 0x000000040000795c */ /* 0x000fe20000300000 */
.L_x_11820:
[----:B------:R-:W-:Y:S01]  /*18810*/  SHF.L.U32 R20, R150, 0x1f, RZ ;  /* 0x0000001f96147819 */ /* 0x000fe200000006ff */
[----:B-----5:R-:W-:-:S04]  /*18820*/  IMAD R21, R14, 0x8, R16 ;  /* 0x000000080e157824 */ /* 0x020fc800078e0210 */
[----:B------:R1:W2:Y:S01]  /*18830*/  SYNCS.PHASECHK.TRANS64.TRYWAIT P2, [R21+URZ+0x31c50], R20 ;  /* 0x031c5014150075a7 */ /* 0x0002a2000804017f */
[----:B------:R-:W-:Y:S05]  /*18840*/  @!P1 BRA `(.L_x_11821) ;  /* 0x0000000000049947 */ /* 0x000fea0003800000 */
[----:B------:R-:W-:Y:S01]  /*18850*/  BPT.TRAP 0x1 ;  /* 0x000000040000795c */ /* 0x000fe20000300000 */
.L_x_11821:
[----:B------:R-:W-:Y:S04]  /*18860*/  BSSY B0, `(.L_x_11819) ;  /* 0x0000004000007945 */ /* 0x000fe80003800000 */
[----:B--2---:R-:W-:Y:S05]  /*18870*/  @P2 BRA `(.L_x_11822) ;  /* 0x0000000000082947 */ /* 0x004fea0003800000 */
[----:B------:R-:W2:Y:S02]  /*18880*/  SYNCS.PHASECHK.TRANS64.TRYWAIT P2, [R21+URZ+0x31c50], R20 ;  /* 0x031c5014150075a7 */ /* 0x000ea4000804017f */
[----:B--2---:R-:W-:Y:S05]  /*18890*/  @!P2 BRA `(.L_x_11823) ;  /* 0x000000f400dca947 */ /* 0x004fea0003800000 */
.L_x_11822:
[----:B------:R-:W-:Y:S05]  /*188a0*/  BSYNC B0 ;  /* 0x0000000000007941 */ /* 0x000fea0003800000 */
.L_x_11819:
        /* <DEDUP_REMOVED lines=23> */
[----:B-12---:R-:W-:Y:S01]  /*18a20*/  FMNMX.FTZ R20, R153, R0, !PT ;  /* 0x0000000099147209 */ /* 0x006fe20007810000 */
[----:B------:R-:W-:Y:S01]  /*18a30*/  FMUL.FTZ R117, R100, UR61 ;  /* 0x0000003d64757c20 */ /* 0x000fe20008410000 */
[----:B------:R-:W-:Y:S01]  /*18a40*/  FMUL.FTZ R101, R101, UR61 ;  /* 0x0000003d65657c20 */ /* 0x000fe20008410000 */
[----:B------:R-:W-:Y:S01]  /*18a50*/  FMUL.FTZ R88, R88, UR61 ;  /* 0x0000003d58587c20 */ /* 0x000fe20008410000 */
[----:B------:R-:W-:Y:S01]  /*18a60*/  FMUL.FTZ R89, R89, UR61 ;  /* 0x0000003d59597c20 */ /* 0x000fe20008410000 */
[----:B------:R-:W-:Y:S01]  /*18a70*/  FMUL.FTZ R121, R92, UR61 ;  /* 0x0000003d5c797c20 */ /* 0x000fe20008410000 */
[----:B------:R-:W-:Y:S01]  /*18a80*/  FMUL.FTZ R125, R80, UR61 ;  /* 0x0000003d507d7c20 */ /* 0x000fe20008410000 */
        /* <DEDUP_REMOVED lines=9> */
[----:B----4-:R-:W-:Y:S01]  /*18b20*/  FMNMX.FTZ R20, R144, R20, !PT ;  /* 0x0000001490147209 */ /* 0x010fe20007810000 */
[----:B------:R-:W-:Y:S01]  /*18b30*/  FMUL.FTZ R151, R77, UR61 ;  /* 0x0000003d4d977c20 */ /* 0x000fe20008410000 */
[----:B------:R-:W-:Y:S05]  /*18b40*/  WARPSYNC.ALL ;  /* 0x0000000000007948 */ /* 0x000fea0003800000 */
[----:B------:R3:W4:Y:S01]  /*18b50*/  MUFU.TANH R21, R138 ;  /* 0x0000008a00157308 */ /* 0x0007220000002400 */
        /* <DEDUP_REMOVED lines=8> */
[----:B---3--:R-:W-:Y:S01]  /*18be0*/  FMUL.FTZ R138, R132, UR61 ;  /* 0x0000003d848a7c20 */ /* 0x008fe20008410000 */
[----:B------:R-:W-:Y:S01]  /*18bf0*/  FMUL.FTZ R132, R120, UR61 ;  /* 0x0000003d78847c20 */ /* 0x000fe20008410000 */
[----:B--2---:R-:W-:Y:S01]  /*18c00*/  FMNMX.FTZ R20, R136, R20, !PT ;  /* 0x0000001488147209 */ /* 0x004fe20007810000 */
[----:B------:R-:W-:Y:S01]  /*18c10*/  FMUL.FTZ R120, R124, UR61 ;  /* 0x0000003d7c787c20 */ /* 0x000fe20008410000 */
[----:B------:R-:W-:Y:S01]  /*18c20*/  FMUL.FTZ R124, R93, UR61 ;  /* 0x0000003d5d7c7c20 */ /* 0x000fe20008410000 */
[----:B------:R-:W-:Y:S01]  /*18c30*/  FMUL.FTZ R131, R131, UR61 ;  /* 0x0000003d83837c20 */ /* 0x000fe20008410000 */
[----:B------:R-:W-:Y:S01]  /*18c40*/  FMUL.FTZ R123, R123, UR61 ;  /* 0x0000003d7b7b7c20 */ /* 0x000fe20008410000 */
[----:B------:R-:W2:Y:S01]  /*18c50*/  MUFU.TANH R138, R138 ;  /* 0x0000008a008a7308 */ /* 0x000ea20000002400 */
[----:B----4-:R-:W-:-:S02]  /*18c60*/  IMAD.MOV.U32 R76, RZ, RZ, R21 ;  /* 0x000000ffff4c7224 */ /* 0x010fc400078e0015 */
[----:B------:R-:W-:Y:S01]  /*18c70*/  FMUL.FTZ R135, R135, UR61 ;  /* 0x0000003d87877c20 */ /* 0x000fe20008410000 */
[----:B------:R-:W-:Y:S01]  /*18c80*/  FMUL.FTZ R130, R130, UR61 ;  /* 0x0000003d82827c20 */ /* 0x000fe20008410000 */
[----:B------:R-:W-:Y:S01]  /*18c90*/  FMUL.FTZ R155, R114, UR61 ;  /* 0x0000003d729b7c20 */ /* 0x000fe20008410000 */
[----:B------:R-:W-:Y:S01]  /*18ca0*/  FMUL.FTZ R154, R115, UR61 ;  /* 0x0000003d739a7c20 */ /* 0x000fe20008410000 */
[----:B------:R-:W-:Y:S01]  /*18cb0*/  FMUL.FTZ R157, R126, UR61 ;  /* 0x0000003d7e9d7c20 */ /* 0x000fe20008410000 */
[----:B------:R-:W-:Y:S01]  /*18cc0*/  FMUL.FTZ R156, R127, UR61 ;  /* 0x0000003d7f9c7c20 */ /* 0x000fe20008410000 */
        /* <DEDUP_REMOVED lines=60> */
[----:B------:R3:W-:Y:S01]  /*19090*/  MUFU.TANH R100, R139 ;  /* 0x0000008b00647308 */ /* 0x0007e20000002400 */
[----:B-1----:R-:W-:-:S05]  /*190a0*/  FMNMX.FTZ R20, R151, R20, !PT ;  /* 0x0000001497147209 */ /* 0x002fca0007810000 */
[----:B------:R-:W1:Y:S02]  /*190b0*/  SHFL.BFLY PT, R21, R20, 0x2, 0x1f ;  /* 0x0c401f0014157f89 */ /* 0x000e6400000e0000 */
[----:B------:R-:W4:Y:S01]  /*190c0*/  MUFU.TANH R80, R134 ;  /* 0x0000008600507308 */ /* 0x000f220000002400 */
[----:B---3--:R-:W-:-:S07]  /*190d0*/  FMUL.FTZ R139, R118, UR61 ;  /* 0x0000003d768b7c20 */ /* 0x008fce0008410000 */
[----:B------:R-:W3:Y:S08]  /*190e0*/  MUFU.TANH R93, R122 ;  /* 0x0000007a005d7308 */ /* 0x000ef00000002400 */
[----:B------:R-:W0:Y:S01]  /*190f0*/  MUFU.TANH R143, R131 ;  /* 0x00000083008f7308 */ /* 0x000e220000002400 */
[----:B-1----:R-:W-:-:S07]  /*19100*/  FMNMX.FTZ R20, R20, R21, !PT ;  /* 0x0000001514147209 */ /* 0x002fce0007810000 */
[----:B------:R3:W1:Y:S01]  /*19110*/  MUFU.TANH R85, R123 ;  /* 0x0000007b00557308 */ /* 0x0006620000002400 */
[----:B------:R-:W2:Y:S07]  /*19120*/  SHFL.BFLY PT, R21, R20, 0x1, 0x1f ;  /* 0x0c201f0014157f89 */ /* 0x000eae00000e0000 */
[----:B------:R0:W1:Y:S08]  /*19130*/  MUFU.TANH R73, R135 ;  /* 0x0000008700497308 */ /* 0x0000700000002400 */
[----:B------:R-:W-:Y:S08]  /*19140*/  MUFU.TANH R142, R142 ;  /* 0x0000008e008e7308 */ /* 0x000ff00000002400 */
[----:B------:R-:W1:Y:S01]  /*19150*/  MUFU.TANH R84, R130 ;  /* 0x0000008200547308 */ /* 0x000e620000002400 */
[----:B--2---:R-:W-:Y:S01]  /*19160*/  FMNMX.FTZ R20, R20, R21, !PT ;  /* 0x0000001514147209 */ /* 0x004fe20007810000 */
[----:B------:R-:W-:-:S04]  /*19170*/  IMAD.U32 R21, RZ, RZ, UR4 ;  /* 0x00000004ff157e24 */ /* 0x000fc8000f8e00ff */
[CC--:B------:R-:W-:Y:S01]  /*19180*/  FMUL.FTZ R118, R20.reuse, R21.reuse ;  /* 0x0000001514767220 */ /* 0x0c0fe20000410000 */
[----:B------:R-:W-:Y:S01]  /*19190*/  FADD.FTZ R0, -R20, R0 ;  /* 0x0000000014007221 */ /* 0x000fe20000010100 */
[----:B------:R-:W-:Y:S02]  /*191a0*/  MUFU.TANH R157, R157 ;  /* 0x0000009d009d7308 */ /* 0x000fe40000002400 */
[-CC-:B------:R-:W-:Y:S01]  /*191b0*/  FFMA.FTZ R72, R144, R21.reuse, -R118.reuse ;  /* 0x0000001590487223 */ /* 0x180fe20000010876 */
[----:B------:R-:W-:Y:S02]  /*191c0*/  IMAD.MOV.U32 R144, RZ, RZ, R81 ;  /* 0x000000ffff907224 */ /* 0x000fe400078e0051 */
[-CC-:B------:R-:W-:Y:S01]  /*191d0*/  FFMA.FTZ R81, R105, R21.reuse, -R118.reuse ;  /* 0x0000001569517223 */ /* 0x180fe20000010876 */
[-C--:B------:R-:W-:Y:S01]  /*191e0*/  FMUL.FTZ R0, R0, R21.reuse ;  /* 0x0000001500007220 */ /* 0x080fe20000410000 */
[----:B------:R-:W2:Y:S01]  /*191f0*/  LDL.LU R105, [R1+0x14] ;  /* 0x0000140001697983 */ /* 0x000ea20000300800 */
[-CC-:B------:R-:W-:Y:S01]  /*19200*/  FFMA.FTZ R114, R153, R21.reuse, -R118.reuse ;  /* 0x0000001599727223 */ /* 0x180fe20000010876 */
[-CC-:B------:R-:W-:Y:S01]  /*19210*/  FFMA.FTZ R115, R152, R21.reuse, -R118.reuse ;  /* 0x0000001598737223 */ /* 0x180fe20000010876 */
[-CC-:B------:R-:W-:Y:S01]  /*19220*/  FFMA.FTZ R77, R104, R21.reuse, -R118.reuse ;  /* 0x00000015684d7223 */ /* 0x180fe20000010876 */
[----:B------:R-:W-:Y:S01]  /*19230*/  FFMA.FTZ R92, R108, R21, -R118 ;  /* 0x000000156c5c7223 */ /* 0x000fe20000010876 */
[----:B------:R-:W-:Y:S01]  /*19240*/  MUFU.EX2 R0, R0 ;  /* 0x0000000000007308 */ /* 0x000fe20000000800 */
[----:B----4-:R-:W-:-:S02]  /*19250*/  IMAD.MOV.U32 R108, RZ, RZ, R80 ;  /* 0x000000ffff6c7224 */ /* 0x010fc400078e0050 */
[-CC-:B------:R-:W-:Y:S01]  /*19260*/  FFMA.FTZ R80, R109, R21.reuse, -R118.reuse ;  /* 0x000000156d507223 */ /* 0x180fe20000010876 */
[----:B---3--:R-:W-:Y:S02]  /*19270*/  IMAD.MOV.U32 R123, RZ, RZ, R93 ;  /* 0x000000ffff7b7224 */ /* 0x008fe400078e005d */
[-CC-:B------:R-:W-:Y:S01]  /*19280*/  FFMA.FTZ R141, R141, R21.reuse, -R118.reuse ;  /* 0x000000158d8d7223 */ /* 0x180fe20000010876 */
[-C--:B0-----:R-:W-:Y:S01]  /*19290*/  FFMA.FTZ R135, R140, R21.reuse, -R118 ;  /* 0x000000158c877223 */ /* 0x081fe20000010876 */
[----:B------:R-:W-:Y:S02]  /*192a0*/  IMAD.MOV.U32 R122, RZ, RZ, R100 ;  /* 0x000000ffff7a7224 */ /* 0x000fe400078e0064 */
[-CC-:B------:R-:W-:Y:S01]  /*192b0*/  FFMA.FTZ R136, R136, R21.reuse, -R118.reuse ;  /* 0x0000001588887223 */ /* 0x180fe20000010876 */
[----:B------:R0:W2:Y:S01]  /*192c0*/  MUFU.EX2 R104, R114 ;  /* 0x0000007200687308 */ /* 0x0000a20000000800 */
[----:B------:R-:W-:Y:S01]  /*192d0*/  FFMA.FTZ R93, R88, R21, -R118 ;  /* 0x00000015585d7223 */ /* 0x000fe20000010876 */
[----:B------:R-:W-:-:S02]  /*192e0*/  IMAD.MOV.U32 R109, RZ, RZ, R143 ;  /* 0x000000ffff6d7224 */ /* 0x000fc400078e008f */
[-CC-:B------:R-:W-:Y:S01]  /*192f0*/  FFMA.FTZ R88, R89, R21.reuse, -R118.reuse ;  /* 0x0000001559587223 */ /* 0x180fe20000010876 */
[----:B-1----:R-:W-:Y:S02]  /*19300*/  IMAD.MOV.U32 R153, RZ, RZ, R85 ;  /* 0x000000ffff997224 */ /* 0x002fe400078e0055 */
[-C--:B------:R-:W-:Y:S01]  /*19310*/  FFMA.FTZ R134, R138, R21.reuse, -R118 ;  /* 0x000000158a867223 */ /* 0x080fe20000010876 */
[----:B------:R-:W-:Y:S02]  /*19320*/  IMAD.MOV.U32 R143, RZ, RZ, R76 ;  /* 0x000000ffff8f7224 */ /* 0x000fe400078e004c */
[-CC-:B------:R-:W-:Y:S01]  /*19330*/  FFMA.FTZ R133, R133, R21.reuse, -R118.reuse ;  /* 0x0000001585857223 */ /* 0x180fe20000010876 */
[----:B------:R-:W1:Y:S01]  /*19340*/  MUFU.EX2 R115, R115 ;  /* 0x0000007300737308 */ /* 0x000e620000000800 */
[----:B------:R-:W-:Y:S02]  /*19350*/  IMAD.MOV.U32 R152, RZ, RZ, R73 ;  /* 0x000000ffff987224 */ /* 0x000fe400078e0049 */
[-CC-:B------:R-:W-:Y:S01]  /*19360*/  FFMA.FTZ R85, R124, R21.reuse, -R118.reuse ;  /* 0x000000157c557223 */ /* 0x180fe20000010876 */
[----:B------:R-:W-:Y:S01]  /*19370*/  FFMA.FTZ R89, R125, R21, -R118 ;  /* 0x000000157d597223 */ /* 0x000fe20000010876 */
[----:B------:R-:W-:-:S02]  /*19380*/  IMAD.MOV.U32 R140, RZ, RZ, R84 ;  /* 0x000000ffff8c7224 */ /* 0x000fc400078e0054 */
[-CC-:B------:R-:W-:Y:S01]  /*19390*/  FFMA.FTZ R100, R96, R21.reuse, -R118.reuse ;  /* 0x0000001560647223 */ /* 0x180fe20000010876 */
[-CC-:B------:R-:W-:Y:S01]  /*193a0*/  FFMA.FTZ R76, R97, R21.reuse, -R118.reuse ;  /* 0x00000015614c7223 */ /* 0x180fe20000010876 */
[-C--:B------:R-:W-:Y:S01]  /*193b0*/  FFMA.FTZ R73, R101, R21.reuse, -R118 ;  /* 0x0000001565497223 */ /* 0x080fe20000010876 */
[----:B------:R-:W3:Y:S01]  /*193c0*/  MUFU.EX2 R72, R72 ;  /* 0x0000004800487308 */ /* 0x000ee20000000800 */
[----:B------:R-:W-:Y:S02]  /*193d0*/  IMAD.MOV.U32 R125, RZ, RZ, R144 ;  /* 0x000000ffff7d7224 */ /* 0x000fe400078e0090 */
[-C--:B------:R-:W-:Y:S01]  /*193e0*/  FFMA.FTZ R132, R132, R21.reuse, -R118 ;  /* 0x0000001584847223 */ /* 0x080fe20000010876 */
[----:B------:R-:W-:Y:S02]  /*193f0*/  IMAD.MOV.U32 R124, RZ, RZ, R142 ;  /* 0x000000ffff7c7224 */ /* 0x000fe400078e008e */
        /* <DEDUP_REMOVED lines=16> */
[----:B------:R-:W-:Y:S01]  /*19500*/  FMUL.FTZ R118, R106, UR61 ;  /* 0x0000003d6a767c20 */ /* 0x000fe20008410000 */
[----:B------:R-:W-:Y:S08]  /*19510*/  MUFU.TANH R156, R156 ;  /* 0x0000009c009c7308 */ /* 0x000ff00000002400 */
[----:B------:R-:W4:Y:S01]  /*19520*/  MUFU.EX2 R106, R141 ;  /* 0x0000008d006a7308 */ /* 0x000f220000000800 */
[----:B------:R-:W-:Y:S01]  /*19530*/  FMUL.FTZ R117, R119, UR61 ;  /* 0x0000003d77757c20 */ /* 0x000fe20008410000 */
[----:B------:R-:W-:Y:S01]  /*19540*/  FMUL.FTZ R119, R107, UR61 ;  /* 0x0000003d6b777c20 */ /* 0x000fe20008410000 */
[----:B------:R-:W-:-:S02]  /*19550*/  IMAD.MOV.U32 R107, RZ, RZ, R143 ;  /* 0x000000ffff6b7224 */ /* 0x000fc400078e008f */
[----:B0-----:R-:W-:Y:S02]  /*19560*/  IMAD.MOV.U32 R114, RZ, RZ, R140 ;  /* 0x000000ffff727224 */ /* 0x001fe400078e008c */
[----:B------:R-:W-:Y:S01]  /*19570*/  IMAD.MOV.U32 R116, RZ, RZ, R152 ;  /* 0x000000ffff747224 */ /* 0x000fe200078e0098 */
[----:B------:R-:W0:Y:S01]  /*19580*/  MUFU.TANH R155, R155 ;  /* 0x0000009b009b7308 */ /* 0x000e220000002400 */
[----:B------:R-:W-:-:S07]  /*19590*/  IMAD.MOV.U32 R152, RZ, RZ, R123 ;  /* 0x000000ffff987224 */ /* 0x000fce00078e007b */
[----:B------:R-:W0:Y:S08]  /*195a0*/  MUFU.TANH R154, R154 ;  /* 0x0000009a009a7308 */ /* 0x000e300000002400 */
[----:B------:R-:W0:Y:S01]  /*195b0*/  MUFU.TANH R139, R139 ;  /* 0x0000008b008b7308 */ /* 0x000e220000002400 */
[----:B------:R-:W-:-:S07]  /*195c0*/  FMUL.FTZ R120, R110, UR61 ;  /* 0x0000003d6e787c20 */ /* 0x000fce0008410000 */
[----:B------:R-:W0:Y:S01]  /*195d0*/  MUFU.TANH R117, R117 ;  /* 0x0000007500757308 */ /* 0x000e220000002400 */
[----:B------:R-:W-:-:S07]  /*195e0*/  FMUL.FTZ R121, R111, UR61 ;  /* 0x0000003d6f797c20 */ /* 0x000fce0008410000 */
[----:B------:R-:W0:Y:S08]  /*195f0*/  MUFU.TANH R118, R118 ;  /* 0x0000007600767308 */ /* 0x000e300000002400 */
[----:B------:R-:W0:Y:S01]  /*19600*/  MUFU.TANH R119, R119 ;  /* 0x0000007700777308 */ /* 0x000e220000002400 */
[----:B------:R-:W-:-:S07]  /*19610*/  FMUL.FTZ R123, R99, UR61 ;  /* 0x0000003d637b7c20 */ /* 0x000fce0008410000 */
[----:B------:R-:W0:Y:S01]  /*19620*/  MUFU.TANH R120, R120 ;  /* 0x0000007800787308 */ /* 0x000e220000002400 */
[----:B------:R-:W-:-:S07]  /*19630*/  FMUL.FTZ R110, R102, UR61 ;  /* 0x0000003d666e7c20 */ /* 0x000fce0008410000 */
[----:B------:R-:W0:Y:S01]  /*19640*/  MUFU.TANH R121, R121 ;  /* 0x0000007900797308 */ /* 0x000e220000002400 */
[----:B------:R-:W-:Y:S01]  /*19650*/  FMUL.FTZ R111, R103, UR61 ;  /* 0x0000003d676f7c20 */ /* 0x000fe20008410000 */
[----:B------:R-:W-:-:S06]  /*19660*/  FMUL.FTZ R112, R90, UR61 ;  /* 0x0000003d5a707c20 */ /* 0x000fcc0008410000 */
[----:B------:R-:W-:Y:S01]  /*19670*/  MUFU.TANH R123, R123 ;  /* 0x0000007b007b7308 */ /* 0x000fe20000002400 */
[----:B------:R-:W-:-:S07]  /*19680*/  FMUL.FTZ R113, R91, UR61 ;  /* 0x0000003d5b717c20 */ /* 0x000fce0008410000 */
        /* <DEDUP_REMOVED lines=13> */
[----:B--2---:R-:W-:-:S04]  /*19760*/  FFMA.FTZ R105, R0, R105, R104 ;  /* 0x0000006900697223 */ /* 0x004fc80000010068 */
[----:B-1----:R-:W-:-:S04]  /*19770*/  FADD.FTZ R105, R115, R105 ;  /* 0x0000006973697221 */ /* 0x002fc80000010000 */
[----:B---3--:R-:W-:Y:S01]  /*19780*/  FADD.FTZ R105, R72, R105 ;  /* 0x0000006948697221 */ /* 0x008fe20000010000 */
[----:B------:R-:W-:Y:S01]  /*19790*/  F2FP.F16.F32.PACK_AB R104, R115, R104 ;  /* 0x000000687368723e */ /* 0x000fe200000000ff */
[----:B------:R-:W-:Y:S02]  /*197a0*/  IMAD.MOV.U32 R115, RZ, RZ, R122 ;  /* 0x000000ffff737224 */ /* 0x000fe400078e007a */
[C---:B----4-:R-:W-:Y:S01]  /*197b0*/  FADD.FTZ R140, R106.reuse, R105 ;  /* 0x000000696a8c7221 */ /* 0x050fe20000010000 */
[----:B------:R-:W-:Y:S02]  /*197c0*/  F2FP.F16.F32.PACK_AB R106, R106, R72 ;  /* 0x000000486a6a723e */ /* 0x000fe400000000ff */
[----:B-----5:R-:W-:-:S04]  /*197d0*/  FMNMX.FTZ R72, R107, R15, !PT ;  /* 0x0000000f6b487209 */ /* 0x020fc80007810000 */
        /* <DEDUP_REMOVED lines=11> */
[----:B0-----:R-:W-:-:S04]  /*19890*/  FMNMX.FTZ R72, R155, R72, !PT ;  /* 0x000000489b487209 */ /* 0x001fc80007810000 */
[----:B------:R-:W-:Y:S01]  /*198a0*/  FMNMX.FTZ R72, R154, R72, !PT ;  /* 0x000000489a487209 */ /* 0x000fe20007810000 */
[----:B------:R-:W-:-:S03]  /*198b0*/  FMUL.FTZ R122, R98, UR61 ;  /* 0x0000003d627a7c20 */ /* 0x000fc60008410000 */
[----:B------:R-:W-:-:S04]  /*198c0*/  FMNMX.FTZ R72, R139, R72, !PT ;  /* 0x000000488b487209 */ /* 0x000fc80007810000 */
[----:B------:R-:W-:Y:S01]  /*198d0*/  FMNMX.FTZ R72, R117, R72, !PT ;  /* 0x0000004875487209 */ /* 0x000fe20007810000 */
[----:B------:R-:W0:Y:S03]  /*198e0*/  MUFU.TANH R122, R122 ;  /* 0x0000007a007a7308 */ /* 0x000e260000002400 */
[----:B------:R-:W-:-:S04]  /*198f0*/  FMNMX.FTZ R72, R118, R72, !PT ;  /* 0x0000004876487209 */ /* 0x000fc80007810000 */
[----:B------:R-:W-:-:S04]  /*19900*/  FMNMX.FTZ R72, R119, R72, !PT ;  /* 0x0000004877487209 */ /* 0x000fc80007810000 */
[----:B------:R-:W-:-:S04]  /*19910*/  FMNMX.FTZ R72, R120, R72, !PT ;  /* 0x0000004878487209 */ /* 0x000fc80007810000 */
[----:B------:R-:W-:-:S04]  /*19920*/  FMNMX.FTZ R72, R121, R72, !PT ;  /* 0x0000004879487209 */ /* 0x000fc80007810000 */
[----:B0-----:R-:W-:-:S04]  /*19930*/  FMNMX.FTZ R72, R122, R72, !PT ;  /* 0x000000487a487209 */ /* 0x001fc80007810000 */
[----:B------:R-:W-:-:S04]  /*19940*/  FMNMX.FTZ R72, R123, R72, !PT ;  /* 0x000000487b487209 */ /* 0x000fc80007810000 */
[----:B------:R-:W-:-:S04]  /*19950*/  FMNMX.FTZ R72, R110, R72, !PT ;  /* 0x000000486e487209 */ /* 0x000fc80007810000 */
[----:B------:R-:W-:Y:S01]  /*19960*/  FMNMX.FTZ R72, R111, R72, !PT ;  /* 0x000000486f487209 */ /* 0x000fe20007810000 */
[----:B------:R-:W0:Y:S03]  /*19970*/  MUFU.TANH R83, R83 ;  /* 0x0000005300537308 */ /* 0x000e260000002400 */
[----:B------:R-:W-:-:S04]  /*19980*/  FMNMX.FTZ R72, R112, R72, !PT ;  /* 0x0000004870487209 */ /* 0x000fc80007810000 */
        /* <DEDUP_REMOVED lines=23> */
[----:B------:R-:W0:Y:S02]  /*19b00*/  SHFL.BFLY PT, R74, R72, 0x1, 0x1f ;  /* 0x0c201f00484a7f89 */ /* 0x000e2400000e0000 */
[----:B0-----:R-:W-:-:S05]  /*19b10*/  FMNMX.FTZ R72, R72, R74, !PT ;  /* 0x0000004a48487209 */ /* 0x001fca0007810000 */
[----:B------:R-:W-:-:S04]  /*19b20*/  FMUL.FTZ R148, R72, R21 ;  /* 0x0000001548947220 */ /* 0x000fc80000410000 */
[-CC-:B------:R-:W-:Y:S02]  /*19b30*/  FFMA.FTZ R102, R152, R21.reuse, -R148.reuse ;  /* 0x0000001598667223 */ /* 0x180fe40000010894 */
[----:B------:R-:W2:Y:S01]  /*19b40*/  LDL R152, [R1+0x74] ;  /* 0x0000740001987983 */ /* 0x000ea20000100800 */
[----:B------:R-:W-:Y:S01]  /*19b50*/  FFMA.FTZ R91, R110, R21, -R148 ;  /* 0x000000156e5b7223 */ /* 0x000fe20000010894 */
[----:B------:R-:W-:-:S05]  /*19b60*/  VIADD R110, R16, 0x200 ;  /* 0x00000200106e7836 */ /* 0x000fca0000000000 */
        /* <DEDUP_REMOVED lines=42> */
[----:B------:R-:W-:-:S13]  /*19e10*/  R2UR UR4, R110 ;  /* 0x000000006e0472ca */ /* 0x000fda00000e0000 */
[----:B------:R-:W-:Y:S01]  /*19e20*/  HGMMA.64x96x16.F32 R24, gdesc[UR4].tnspB, R24, gsb0 ;  /* 0x41600000041879f0 */ /* 0x000fe20008000818 */
[----:B------:R-:W-:-:S05]  /*19e30*/  VIADD R112, R110, 0x180 ;  /* 0x000001806e707836 */ /* 0x000fca0000000000 */
[----:B------:R-:W-:Y:S01]  /*19e40*/  R2UR UR8, R112 ;  /* 0x00000000700872ca */ /* 0x000fe200000e0000 */
[----:B------:R-:W-:Y:S01]  /*19e50*/  VIADD R112, R110, 0x300 ;  /* 0x000003006e707836 */ /* 0x000fe20000000000 */
[----:B------:R-:W-:Y:S01]  /*19e60*/  R2UR UR13, R113 ;  /* 0x00000000710d72ca */ /* 0x000fe200000e0000 */
[----:B------:R-:W-:Y:S02]  /*19e70*/  WARPGROUP.DEPBAR.LE gsb0, 0x0 ;  /* 0x00008000000079c5 */ /* 0x000fe40000010000 */
[----:B------:R-:W-:-:S08]  /*19e80*/  WARPGROUP.ARRIVE ;  /* 0x00000000000079c5 */ /* 0x000fd00000000000 */
        /* <DEDUP_REMOVED lines=24> */
[----:B------:R-:W-:Y:S02]  /*1a010*/  IMAD.MOV.U32 R113, RZ, RZ, -0x3ffffff0 ;  /* 0xc0000010ff717424 */ /* 0x000fe400078e00ff */
[----:B------:R-:W-:Y:S01]  /*1a020*/  FFMA.FTZ R78, R137, R21, -R148 ;  /* 0x00000015894e7223 */ /* 0x000fe20000010894 */
[----:B------:R-:W-:Y:S01]  /*1a030*/  R2UR UR28, R112 ;  /* 0x00000000701c72ca */ /* 0x000fe200000e0000 */
[----:B------:R-:W2:Y:S01]  /*1a040*/  LDL.LU R137, [R1+0x2c] ;  /* 0x00002c0001897983 */ /* 0x000ea20000300800 */
        /* <DEDUP_REMOVED lines=18> */
[-CC-:B------:R-:W-:Y:S02]  /*1a170*/  FFMA.FTZ R103, R153, R21.reuse, -R148.reuse ;  /* 0x0000001599677223 */ /* 0x180fe40000010894 */
[----:B------:R-:W0:Y:S01]  /*1a180*/  S2R R153, SR_TID.X ;  /* 0x0000000000997919 */ /* 0x000e220000002100 */
[----:B------:R-:W-:Y:S01]  /*1a190*/  FADD.FTZ R15, -R72, R15 ;  /* 0x0000000f480f7221 */ /* 0x000fe20000010100 */
[----:B------:R-:W-:-:S03]  /*1a1a0*/  FFMA.FTZ R105, R107, R21, -R148 ;  /* 0x000000156b697223 */ /* 0x000fc60000010894 */
[-C--:B------:R-:W-:Y:S01]  /*1a1b0*/  FMUL.FTZ R15, R15, R21.reuse ;  /* 0x000000150f0f7220 */ /* 0x080fe20000410000 */
[-CC-:B------:R-:W-:Y:S02]  /*1a1c0*/  FFMA.FTZ R107, R115, R21.reuse, -R148.reuse ;  /* 0x00000015736b7223 */ /* 0x180fe40000010894 */
[----:B------:R-:W-:Y:S01]  /*1a1d0*/  MUFU.EX2 R105, R105 ;  /* 0x0000006900697308 */ /* 0x000fe20000000800 */
[----:B------:R-:W-:-:S07]  /*1a1e0*/  FFMA.FTZ R79, R138, R21, -R148 ;  /* 0x000000158a4f7223 */ /* 0x000fce0000010894 */
[----:B------:R-:W2:Y:S01]  /*1a1f0*/  MUFU.EX2 R15, R15 ;  /* 0x0000000f000f7308 */ /* 0x000ea20000000800 */
[----:B------:R-:W-:Y:S02]  /*1a200*/  WARPGROUP.DEPBAR.LE gsb0, 0x0 ;  /* 0x00008000000079c5 */ /* 0x000fe40000010000 */
[----:B------:R-:W-:-:S06]  /*1a210*/  WARPGROUP.ARRIVE ;  /* 0x00000000000079c5 */ /* 0x000fcc0000000000 */
[----:B------:R-:W-:Y:S01]  /*1a220*/  HGMMA.64x96x16.F32 R24, gdesc[UR36].tnspB, R24, gsb0 ;  /* 0x41600000241879f0 */ /* 0x000fe20008000818 */
[----:B------:R-:W1:Y:S01]  /*1a230*/  MUFU.EX2 R110, R107 ;  /* 0x0000006b006e7308 */ /* 0x000e620000000800 */
[----:B0-----:R-:W-:Y:S01]  /*1a240*/  SHF.R.U32.HI R138, RZ, 0x7, R153 ;  /* 0x00000007ff8a7819 */ /* 0x001fe20000011699 */
[-CC-:B------:R-:W-:Y:S01]  /*1a250*/  FFMA.FTZ R125, R125, R21.reuse, -R148.reuse ;  /* 0x000000157d7d7223 */ /* 0x180fe20000010894 */
[----:B------:R-:W-:Y:S01]  /*1a260*/  FFMA.FTZ R124, R124, R21, -R148 ;  /* 0x000000157c7c7223 */ /* 0x000fe20000010894 */
[----:B------:R-:W-:Y:S02]  /*1a270*/  ISETP.GE.U32.AND P2, PT, R153, 0x180, PT ;  /* 0x000001809900780c */ /* 0x000fe40003f46070 */
[----:B------:R-:W-:Y:S02]  /*1a280*/  VIADD R111, R138, 0x9 ;  /* 0x000000098a6f7836 */ /* 0x000fe40000000000 */
[----:B------:R-:W-:Y:S01]  /*1a290*/  MUFU.EX2 R107, R124 ;  /* 0x0000007c006b7308 */ /* 0x000fe20000000800 */
[----:B--2---:R-:W-:-:S02]  /*1a2a0*/  FFMA.FTZ R112, R15, R137, R105 ;  /* 0x000000890f707223 */ /* 0x004fc40000010069 */
[----:B------:R-:W-:-:S05]  /*1a2b0*/  SEL R111, R111, 0x9, !P2 ;  /* 0x000000096f6f7807 */ /* 0x000fca0005000000 */
[----:B------:R-:W-:Y:S01]  /*1a2c0*/  MUFU.EX2 R125, R125 ;  /* 0x0000007d007d7308 */ /* 0x000fe20000000800 */
[----:B-1----:R-:W-:Y:S01]  /*1a2d0*/  F2FP.F16.F32.PACK_AB R105, R110, R105 ;  /* 0x000000696e69723e */ /* 0x002fe200000000ff */
[----:B------:R-:W-:-:S06]  /*1a2e0*/  FFMA.FTZ R94, R114, R21, -R148 ;  /* 0x00000015725e7223 */ /* 0x000fcc0000010894 */
[----:B------:R-:W0:Y:S01]  /*1a2f0*/  MUFU.EX2 R136, R136 ;  /* 0x0000008800887308 */ /* 0x000e220000000800 */
[-CC-:B------:R-:W-:Y:S01]  /*1a300*/  FFMA.FTZ R95, R109, R21.reuse, -R148.reuse ;  /* 0x000000156d5f7223 */ /* 0x180fe20000010894 */
[----:B------:R-:W-:-:S06]  /*1a310*/  FFMA.FTZ R98, R108, R21, -R148 ;  /* 0x000000156c627223 */ /* 0x000fcc0000010894 */
[----:B------:R-:W1:Y:S01]  /*1a320*/  MUFU.EX2 R135, R135 ;  /* 0x0000008700877308 */ /* 0x000e620000000800 */
[----:B------:R-:W-:-:S07]  /*1a330*/  FFMA.FTZ R99, R116, R21, -R148 ;  /* 0x0000001574637223 */ /* 0x000fce0000010894 */
[----:B------:R-:W2:Y:S08]  /*1a340*/  MUFU.EX2 R134, R134 ;  /* 0x0000008600867308 */ /* 0x000eb00000000800 */
[----:B------:R-:W-:Y:S01]  /*1a350*/  MUFU.EX2 R124, R76 ;  /* 0x0000004c007c7308 */ /* 0x000fe20000000800 */
[----:B0-----:R-:W-:-:S07]  /*1a360*/  FADD.FTZ R140, R136, R140 ;  /* 0x0000008c888c7221 */ /* 0x001fce0000010000 */
[----:B------:R-:W-:Y:S08]  /*1a370*/  MUFU.EX2 R76, R95 ;  /* 0x0000005f004c7308 */ /* 0x000ff00000000800 */
[----:B------:R-:W0:Y:S01]  /*1a380*/  MUFU.EX2 R133, R133 ;  /* 0x0000008500857308 */ /* 0x000e220000000800 */
[----:B-1----:R-:W-:-:S07]  /*1a390*/  FADD.FTZ R140, R135, R140 ;  /* 0x0000008c878c7221 */ /* 0x002fce0000010000 */
[----:B------:R-:W-:Y:S01]  /*1a3a0*/  MUFU.EX2 R95, R98 ;  /* 0x00000062005f7308 */ /* 0x000fe20000000800 */
[----:B------:R-:W-:Y:S02]  /*1a3b0*/  WARPGROUP.DEPBAR.LE gsb0, 0x0 ;  /* 0x00008000000079c5 */ /* 0x000fe40000010000 */
[----:B------:R1:W-:Y:S06]  /*1a3c0*/  BAR.ARV R111, 0x100 ;  /* 0x0004006f0000751d */ /* 0x0003ec0000002000 */
[----:B-1----:R-:W-:Y:S01]  /*1a3d0*/  FADD.FTZ R111, R110, R112 ;  /* 0x000000706e6f7221 */ /* 0x002fe20000010000 */
        /* <DEDUP_REMOVED lines=8> */
[----:B------:R-:W-:Y:S02]  /*1a460*/  @!P0 SYNCS.ARRIVE.TRANS64.RED.A1T0 RZ, [R112+URZ], RZ ;  /* 0x000000ff70ff89a7 */ /* 0x000fe4000810043f */
[----:B------:R1:W-:Y:S01]  /*1a470*/  @!P0 SYNCS.ARRIVE.TRANS64.RED.A1T0 RZ, [R110+URZ], RZ ;  /* 0x000000ff6eff89a7 */ /* 0x0003e2000810043f */
[----:B------:R3:W-:Y:S01]  /*1a480*/  STSM.16.M88.4 [R17+0x24300], R104 ;  /* 0x0243006811007844 */ /* 0x0007e20000000200 */
[----:B------:R-:W-:Y:S01]  /*1a490*/  MUFU.EX2 R132, R132 ;  /* 0x0000008400847308 */ /* 0x000fe20000000800 */
[----:B------:R-:W-:-:S07]  /*1a4a0*/  FADD.FTZ R125, R125, R14 ;  /* 0x0000000e7d7d7221 */ /* 0x000fce0000010000 */
[----:B---3--:R-:W-:Y:S08]  /*1a4b0*/  MUFU.EX2 R104, R93 ;  /* 0x0000005d00687308 */ /* 0x008ff00000000800 */
[----:B------:R-:W3:Y:S01]  /*1a4c0*/  MUFU.EX2 R93, R94 ;  /* 0x0000005e005d7308 */ /* 0x000ee20000000800 */
[----:B------:R-:W-:-:S07]  /*1a4d0*/  FFMA.FTZ R108, R157, R21, -R148 ;  /* 0x000000159d6c7223 */ /* 0x000fce0000010894 */
[----:B------:R-:W4:Y:S01]  /*1a4e0*/  MUFU.EX2 R99, R99 ;  /* 0x0000006300637308 */ /* 0x000f220000000800 */
[----:B--2---:R-:W-:-:S07]  /*1a4f0*/  FADD.FTZ R140, R134, R140 ;  /* 0x0000008c868c7221 */ /* 0x004fce0000010000 */
[----:B------:R-:W2:Y:S01]  /*1a500*/  MUFU.EX2 R131, R131 ;  /* 0x0000008300837308 */ /* 0x000ea20000000800 */
[----:B------:R-:W-:-:S07]  /*1a510*/  FFMA.FTZ R109, R156, R21, -R148 ;  /* 0x000000159c6d7223 */ /* 0x000fce0000010894 */
[----:B-1----:R-:W-:Y:S01]  /*1a520*/  MUFU.EX2 R110, R77 ;  /* 0x0000004d006e7308 */ /* 0x002fe20000000800 */
[----:B0-----:R-:W-:-:S07]  /*1a530*/  FADD.FTZ R140, R133, R140 ;  /* 0x0000008c858c7221 */ /* 0x001fce0000010000 */
[----:B------:R3:W-:Y:S08]  /*1a540*/  MUFU.EX2 R138, R88 ;  /* 0x00000058008a7308 */ /* 0x0007f00000000800 */
[----:B------:R-:W0:Y:S01]  /*1a550*/  MUFU.EX2 R77, R102 ;  /* 0x00000066004d7308 */ /* 0x000e220000000800 */
[----:B---3--:R-:W-:-:S04]  /*1a560*/  FADD.FTZ R88, R93, R125 ;  /* 0x0000007d5d587221 */ /* 0x008fc80000010000 */
[----:B------:R-:W-:-:S03]  /*1a570*/  FADD.FTZ R88, R76, R88 ;  /* 0x000000584c587221 */ /* 0x000fc60000010000 */
[----:B------:R-:W1:Y:S01]  /*1a580*/  MUFU.EX2 R130, R130 ;  /* 0x0000008200827308 */ /* 0x000e620000000800 */
[----:B------:R-:W-:-:S07]  /*1a590*/  FADD.FTZ R88, R95, R88 ;  /* 0x000000585f587221 */ /* 0x000fce0000010000 */
[----:B------:R-:W3:Y:S01]  /*1a5a0*/  MUFU.EX2 R103, R103 ;  /* 0x0000006700677308 */ /* 0x000ee20000000800 */
[----:B------:R-:W-:Y:S01]  /*1a5b0*/  FADD.FTZ R140, R132, R140 ;  /* 0x0000008c848c7221 */ /* 0x000fe20000010000 */
[----:B------:R-:W-:-:S06]  /*1a5c0*/  FFMA.FTZ R114, R155, R21, -R148 ;  /* 0x000000159b727223 */ /* 0x000fcc0000010894 */
[----:B------:R-:W3:Y:S01]  /*1a5d0*/  MUFU.EX2 R129, R129 ;  /* 0x0000008100817308 */ /* 0x000ee20000000800 */
[----:B----4-:R-:W-:Y:S01]  /*1a5e0*/  FADD.FTZ R88, R99, R88 ;  /* 0x0000005863587221 */ /* 0x010fe20000010000 */
[----:B------:R-:W-:-:S06]  /*1a5f0*/  FFMA.FTZ R115, R154, R21, -R148 ;  /* 0x000000159a737223 */ /* 0x000fcc0000010894 */
[----:B------:R-:W4:Y:S01]  /*1a600*/  MUFU.EX2 R108, R108 ;  /* 0x0000006c006c7308 */ /* 0x000f220000000800 */
[----:B--2---:R-:W-:-:S07]  /*1a610*/  FADD.FTZ R140, R131, R140 ;  /* 0x0000008c838c7221 */ /* 0x004fce0000010000 */
[----:B------:R-:W-:Y:S01]  /*1a620*/  MUFU.EX2 R128, R128 ;  /* 0x0000008000807308 */ /* 0x000fe20000000800 */
[----:B0-----:R-:W-:Y:S01]  /*1a630*/  FADD.FTZ R88, R77, R88 ;  /* 0x000000584d587221 */ /* 0x001fe20000010000 */
[----:B------:R-:W-:-:S06]  /*1a640*/  FFMA.FTZ R116, R139, R21, -R148 ;  /* 0x000000158b747223 */ /* 0x000fcc0000010894 */
[----:B------:R-:W0:Y:S01]  /*1a650*/  MUFU.EX2 R109, R109 ;  /* 0x0000006d006d7308 */ /* 0x000e220000000800 */
[----:B-1----:R-:W-:-:S07]  /*1a660*/  FADD.FTZ R140, R130, R140 ;  /* 0x0000008c828c7221 */ /* 0x002fce0000010000 */
[----:B------:R-:W1:Y:S01]  /*1a670*/  MUFU.EX2 R127, R127 ;  /* 0x0000007f007f7308 */ /* 0x000e620000000800 */
[----:B---3--:R-:W-:-:S07]  /*1a680*/  FADD.FTZ R88, R103, R88 ;  /* 0x0000005867587221 */ /* 0x008fce0000010000 */
[----:B------:R-:W-:Y:S01]  /*1a690*/  MUFU.EX2 R105, R97 ;  /* 0x0000006100697308 */ /* 0x000fe20000000800 */
[----:B------:R-:W-:-:S07]  /*1a6a0*/  FFMA.FTZ R117, R117, R21, -R148 ;  /* 0x0000001575757223 */ /* 0x000fce0000010894 */
[----:B------:R-:W-:Y:S01]  /*1a6b0*/  MUFU.EX2 R97, R89 ;  /* 0x0000005900617308 */ /* 0x000fe20000000800 */
[----:B------:R-:W-:-:S07]  /*1a6c0*/  FADD.FTZ R140, R129, R140 ;  /* 0x0000008c818c7221 */ /* 0x000fce0000010000 */
[----:B------:R-:W2:Y:S01]  /*1a6d0*/  MUFU.EX2 R89, R114 ;  /* 0x0000007200597308 */ /* 0x000ea20000000800 */
[----:B----4-:R-:W-:-:S07]  /*1a6e0*/  FADD.FTZ R88, R108, R88 ;  /* 0x000000586c587221 */ /* 0x010fce0000010000 */
[----:B------:R-:W3:Y:S01]  /*1a6f0*/  MUFU.EX2 R126, R126 ;  /* 0x0000007e007e7308 */ /* 0x000ee20000000800 */
[----:B------:R-:W-:-:S07]  /*1a700*/  FFMA.FTZ R118, R118, R21, -R148 ;  /* 0x0000001576767223 */ /* 0x000fce0000010894 */
[----:B------:R-:W4:Y:S01]  /*1a710*/  MUFU.EX2 R115, R115 ;  /* 0x0000007300737308 */ /* 0x000f220000000800 */
[----:B0-----:R-:W-:-:S07]  /*1a720*/  FADD.FTZ R88, R109, R88 ;  /* 0x000000586d587221 */ /* 0x001fce0000010000 */
[----:B------:R-:W0:Y:S01]  /*1a730*/  MUFU.EX2 R111, R84 ;  /* 0x00000054006f7308 */ /* 0x000e220000000800 */
[----:B------:R-:W-:Y:S01]  /*1a740*/  FFMA.FTZ R119, R119, R21, -R148 ;  /* 0x0000001577777223 */ /* 0x000fe20000010894 */
[----:B------:R-:W-:-:S06]  /*1a750*/  F2FP.F16.F32.PACK_AB R95, R99, R95 ;  /* 0x0000005f635f723e */ /* 0x000fcc00000000ff */
[----:B------:R-:W0:Y:S08]  /*1a760*/  MUFU.EX2 R116, R116 ;  /* 0x0000007400747308 */ /* 0x000e300000000800 */
[----:B------:R1:W-:Y:S01]  /*1a770*/  MUFU.EX2 R98, R90 ;  /* 0x0000005a00627308 */ /* 0x0003e20000000800 */
[----:B------:R-:W-:-:S07]  /*1a780*/  FFMA.FTZ R120, R120, R21, -R148 ;  /* 0x0000001578787223 */ /* 0x000fce0000010894 */
[----:B------:R-:W0:Y:S01]  /*1a790*/  MUFU.EX2 R117, R117 ;  /* 0x0000007500757308 */ /* 0x000e220000000800 */
[----:B-1----:R-:W-:-:S04]  /*1a7a0*/  FADD.FTZ R90, R128, R140 ;  /* 0x0000008c805a7221 */ /* 0x002fc80000010000 */
[----:B------:R-:W-:-:S03]  /*1a7b0*/  FADD.FTZ R90, R127, R90 ;  /* 0x0000005a7f5a7221 */ /* 0x000fc60000010000 */
[----:B------:R-:W1:Y:S01]  /*1a7c0*/  MUFU.EX2 R112, R81 ;  /* 0x0000005100707308 */ /* 0x000e620000000800 */
[----:B------:R-:W-:-:S07]  /*1a7d0*/  FFMA.FTZ R121, R121, R21, -R148 ;  /* 0x0000001579797223 */ /* 0x000fce0000010894 */
[----:B------:R-:W-:Y:S08]  /*1a7e0*/  MUFU.EX2 R99, R75 ;  /* 0x0000004b00637308 */ /* 0x000ff00000000800 */
[----:B------:R-:W1:Y:S08]  /*1a7f0*/  MUFU.EX2 R118, R118 ;  /* 0x0000007600767308 */ /* 0x000e700000000800 */
[----:B------:R2:W-:Y:S08]  /*1a800*/  MUFU.EX2 R75, R78 ;  /* 0x0000004e004b7308 */ /* 0x0005f00000000800 */
[----:B------:R-:W1:Y:S01]  /*1a810*/  MUFU.EX2 R107, R92 ;  /* 0x0000005c006b7308 */ /* 0x000e620000000800 */
[----:B--2---:R-:W-:Y:S01]  /*1a820*/  FADD.FTZ R78, R89, R88 ;  /* 0x00000058594e7221 */ /* 0x004fe20000010000 */
[----:B---3--:R-:W-:-:S03]  /*1a830*/  FADD.FTZ R88, R126, R90 ;  /* 0x0000005a7e587221 */ /* 0x008fc60000010000 */
[----:B----4-:R-:W-:-:S03]  /*1a840*/  FADD.FTZ R78, R115, R78 ;  /* 0x0000004e734e7221 */ /* 0x010fc60000010000 */
[----:B------:R-:W2:Y:S01]  /*1a850*/  MUFU.EX2 R119, R119 ;  /* 0x0000007700777308 */ /* 0x000ea20000000800 */
[----:B0-----:R-:W-:Y:S01]  /*1a860*/  FADD.FTZ R88, R111, R88 ;  /* 0x000000586f587221 */ /* 0x001fe20000010000 */
[----:B------:R-:W-:Y:S01]  /*1a870*/  FADD.FTZ R78, R116, R78 ;  /* 0x0000004e744e7221 */ /* 0x000fe20000010000 */
[----:B------:R-:W-:-:S05]  /*1a880*/  FFMA.FTZ R122, R122, R21, -R148 ;  /* 0x000000157a7a7223 */ /* 0x000fca0000010894 */
[----:B------:R-:W0:Y:S01]  /*1a890*/  MUFU.EX2 R113, R80 ;  /* 0x0000005000717308 */ /* 0x000e220000000800 */
[----:B------:R-:W-:-:S07]  /*1a8a0*/  FFMA.FTZ R123, R123, R21, -R148 ;  /* 0x000000157b7b7223 */ /* 0x000fce0000010894 */
[----:B------:R-:W-:Y:S08]  /*1a8b0*/  MUFU.EX2 R120, R120 ;  /* 0x0000007800787308 */ /* 0x000ff00000000800 */
[----:B------:R-:W3:Y:S08]  /*1a8c0*/  MUFU.EX2 R106, R100 ;  /* 0x00000064006a7308 */ /* 0x000ef00000000800 */
[----:B------:R4:W-:Y:S08]  /*1a8d0*/  MUFU.EX2 R102, R79 ;  /* 0x0000004f00667308 */ /* 0x0009f00000000800 */
[----:B------:R-:W3:Y:S01]  /*1a8e0*/  MUFU.EX2 R121, R121 ;  /* 0x0000007900797308 */ /* 0x000ee20000000800 */
[----:B----4-:R-:W-:Y:S01]  /*1a8f0*/  FADD.FTZ R79, R110, R88 ;  /* 0x000000586e4f7221 */ /* 0x010fe20000010000 */
[----:B------:R-:W-:-:S03]  /*1a900*/  FADD.FTZ R88, R117, R78 ;  /* 0x0000004e75587221 */ /* 0x000fc60000010000 */
[----:B-1----:R-:W-:Y:S01]  /*1a910*/  FADD.FTZ R79, R112, R79 ;  /* 0x0000004f704f7221 */ /* 0x002fe20000010000 */
[----:B------:R-:W-:Y:S02]  /*1a920*/  FADD.FTZ R88, R118, R88 ;  /* 0x0000005876587221 */ /* 0x000fe40000010000 */
[----:B------:R-:W1:Y:S01]  /*1a930*/  MUFU.EX2 R122, R122 ;  /* 0x0000007a007a7308 */ /* 0x000e620000000800 */
[----:B------:R-:W-:Y:S01]  /*1a940*/  FADD.FTZ R90, R107, R79 ;  /* 0x0000004f6b5a7221 */ /* 0x000fe20000010000 */
[----:B--2---:R-:W-:Y:S01]  /*1a950*/  FADD.FTZ R88, R119, R88 ;  /* 0x0000005877587221 */ /* 0x004fe20000010000 */
[----:B------:R-:W-:Y:S02]  /*1a960*/  F2FP.F16.F32.PACK_AB R92, R135, R136 ;  /* 0x00000088875c723e */ /* 0x000fe400000000ff */
[----:B0-----:R-:W-:-:S03]  /*1a970*/  FADD.FTZ R90, R113, R90 ;  /* 0x0000005a715a7221 */ /* 0x001fc60000010000 */
[----:B------:R-:W0:Y:S01]  /*1a980*/  MUFU.EX2 R123, R123 ;  /* 0x0000007b007b7308 */ /* 0x000e220000000800 */
[----:B------:R-:W-:Y:S02]  /*1a990*/  F2FP.F16.F32.PACK_AB R93, R76, R93 ;  /* 0x0000005d4c5d723e */ /* 0x000fe400000000ff */
[----:B------:R-:W-:Y:S02]  /*1a9a0*/  F2FP.F16.F32.PACK_AB R94, R133, R134 ;  /* 0x00000086855e723e */ /* 0x000fe400000000ff */
[----:B------:R-:W-:-:S03]  /*1a9b0*/  F2FP.F16.F32.PACK_AB R76, R131, R132 ;  /* 0x00000084834c723e */ /* 0x000fc600000000ff */
[----:B------:R-:W2:Y:S01]  /*1a9c0*/  MUFU.EX2 R137, R73 ;  /* 0x0000004900897308 */ /* 0x000ea20000000800 */
[----:B------:R-:W-:Y:S02]  /*1a9d0*/  F2FP.F16.F32.PACK_AB R77, R103, R77 ;  /* 0x0000004d674d723e */ /* 0x000fe400000000ff */
[----:B------:R-:W-:Y:S02]  /*1a9e0*/  F2FP.F16.F32.PACK_AB R78, R129, R130 ;  /* 0x00000082814e723e */ /* 0x000fe400000000ff */
[----:B------:R-:W-:-:S03]  /*1a9f0*/  F2FP.F16.F32.PACK_AB R79, R109, R108 ;  /* 0x0000006c6d4f723e */ /* 0x000fc600000000ff */
[----:B------:R4:W2:Y:S01]  /*1aa00*/  MUFU.EX2 R14, R91 ;  /* 0x0000005b000e7308 */ /* 0x0008a20000000800 */
[----:B---3--:R-:W-:Y:S01]  /*1aa10*/  FADD.FTZ R90, R106, R90 ;  /* 0x0000005a6a5a7221 */ /* 0x008fe20000010000 */
[----:B------:R-:W-:Y:S01]  /*1aa20*/  STSM.16.M88.4 [R17+0x25b00], R92 ;  /* 0x025b005c11007844 */ /* 0x000fe20000000200 */
[----:B----4-:R-:W-:-:S03]  /*1aa30*/  FADD.FTZ R91, R120, R88 ;  /* 0x00000058785b7221 */ /* 0x010fc60000010000 */
[----:B------:R3:W-:Y:S01]  /*1aa40*/  STSM.16.M88.4 [R17+0x27300], R76 ;  /* 0x0273004c11007844 */ /* 0x0007e20000000200 */
[----:B------:R-:W-:Y:S01]  /*1aa50*/  FADD.FTZ R91, R121, R91 ;  /* 0x0000005b795b7221 */ /* 0x000fe20000010000 */
[----:B------:R-:W4:Y:S08]  /*1aa60*/  MUFU.EX2 R74, R74 ;  /* 0x0000004a004a7308 */ /* 0x000f300000000800 */
[----:B------:R-:W4:Y:S01]  /*1aa70*/  MUFU.EX2 R100, R96 ;  /* 0x0000006000647308 */ /* 0x000f220000000800 */
[----:B---3--:R-:W-:Y:S01]  /*1aa80*/  FADD.FTZ R76, R124, R90 ;  /* 0x0000005a7c4c7221 */ /* 0x008fe20000010000 */
[----:B-1----:R-:W-:-:S03]  /*1aa90*/  FADD.FTZ R77, R122, R91 ;  /* 0x0000005b7a4d7221 */ /* 0x002fc60000010000 */
[----:B------:R-:W-:Y:S01]  /*1aaa0*/  FADD.FTZ R76, R105, R76 ;  /* 0x0000004c694c7221 */ /* 0x000fe20000010000 */
[----:B0-----:R-:W-:Y:S02]  /*1aab0*/  FADD.FTZ R77, R123, R77 ;  /* 0x0000004d7b4d7221 */ /* 0x001fe40000010000 */
[----:B------:R-:W0:Y:S01]  /*1aac0*/  MUFU.EX2 R139, R85 ;  /* 0x00000055008b7308 */ /* 0x000e220000000800 */
[----:B--2---:R-:W-:Y:S01]  /*1aad0*/  FADD.FTZ R76, R137, R76 ;  /* 0x0000004c894c7221 */ /* 0x004fe20000010000 */
[----:B------:R-:W-:Y:S01]  /*1aae0*/  FADD.FTZ R77, R14, R77 ;  /* 0x0000004d0e4d7221 */ /* 0x000fe20000010000 */
[-C--:B------:R-:W-:Y:S02]  /*1aaf0*/  FFMA.FTZ R82, R82, R21.reuse, -R148 ;  /* 0x0000001552527223 */ /* 0x080fe40000010894 */
[----:B------:R-:W-:Y:S01]  /*1ab00*/  FADD.FTZ R76, R104, R76 ;  /* 0x0000004c684c7221 */ /* 0x000fe20000010000 */
[----:B------:R-:W-:Y:S01]  /*1ab10*/  FADD.FTZ R77, R98, R77 ;  /* 0x0000004d624d7221 */ /* 0x000fe20000010000 */
[-C--:B------:R-:W-:Y:S01]  /*1ab20*/  FFMA.FTZ R83, R83, R21.reuse, -R148 ;  /* 0x0000001553537223 */ /* 0x080fe20000010894 */
[----:B------:R-:W1:Y:S01]  /*1ab30*/  MUFU.EX2 R101, R101 ;  /* 0x0000006500657308 */ /* 0x000e620000000800 */
[----:B------:R-:W-:Y:S01]  /*1ab40*/  FADD.FTZ R76, R138, R76 ;  /* 0x0000004c8a4c7221 */ /* 0x000fe20000010000 */
[----:B----4-:R-:W-:Y:S01]  /*1ab50*/  FADD.FTZ R77, R74, R77 ;  /* 0x0000004d4a4d7221 */ /* 0x010fe20000010000 */
[----:B------:R-:W-:-:S02]  /*1ab60*/  FFMA.FTZ R86, R86, R21, -R148 ;  /* 0x0000001556567223 */ /* 0x000fc40000010894 */
[----:B------:R-:W-:-:S03]  /*1ab70*/  FADD.FTZ R78, R100, R76 ;  /* 0x0000004c644e7221 */ /* 0x000fc60000010000 */
[----:B------:R-:W2:Y:S01]  /*1ab80*/  MUFU.EX2 R82, R82 ;  /* 0x0000005200527308 */ /* 0x000ea20000000800 */
[----:B------:R-:W-:Y:S01]  /*1ab90*/  FADD.FTZ R108, R99, R77 ;  /* 0x0000004d636c7221 */ /* 0x000fe20000010000 */
[----:B------:R-:W-:Y:S01]  /*1aba0*/  F2FP.F16.F32.PACK_AB R88, R127, R128 ;  /* 0x000000807f58723e */ /* 0x000fe200000000ff */
[----:B0-----:R-:W-:-:S05]  /*1abb0*/  FADD.FTZ R78, R139, R78 ;  /* 0x0000004e8b4e7221 */ /* 0x001fca0000010000 */
[----:B------:R-:W-:Y:S01]  /*1abc0*/  MUFU.EX2 R85, R142 ;  /* 0x0000008e00557308 */ /* 0x000fe20000000800 */
[----:B------:R-:W-:Y:S02]  /*1abd0*/  F2FP.F16.F32.PACK_AB R89, R115, R89 ;  /* 0x000000597359723e */ /* 0x000fe400000000ff */
[----:B------:R-:W-:Y:S02]  /*1abe0*/  F2FP.F16.F32.PACK_AB R90, R111, R126 ;  /* 0x0000007e6f5a723e */ /* 0x000fe400000000ff */
[----:B------:R-:W-:-:S03]  /*1abf0*/  F2FP.F16.F32.PACK_AB R91, R117, R116 ;  /* 0x00000074755b723e */ /* 0x000fc600000000ff */
[----:B------:R-:W0:Y:S01]  /*1ac00*/  MUFU.EX2 R83, R83 ;  /* 0x0000005300537308 */ /* 0x000e220000000800 */
[----:B------:R-:W-:Y:S01]  /*1ac10*/  FADD.FTZ R79, R75, R108 ;  /* 0x0000006c4b4f7221 */ /* 0x000fe20000010000 */
[----:B------:R-:W-:Y:S01]  /*1ac20*/  F2FP.F16.F32.PACK_AB R76, R124, R106 ;  /* 0x0000006a7c4c723e */ /* 0x000fe200000000ff */
[----:B------:R-:W-:-:S05]  /*1ac30*/  FADD.FTZ R106, R97, R78 ;  /* 0x0000004e616a7221 */ /* 0x000fca0000010000 */
[----:B------:R-:W-:Y:S01]  /*1ac40*/  MUFU.EX2 R96, R144 ;  /* 0x0000009000607308 */ /* 0x000fe20000000800 */
[----:B------:R3:W-:Y:S01]  /*1ac50*/  STSM.16.M88.4 [R17+0x28b00], R88 ;  /* 0x028b005811007844 */ /* 0x0007e20000000200 */
[----:B------:R-:W-:-:S06]  /*1ac60*/  F2FP.F16.F32.PACK_AB R92, R112, R110 ;  /* 0x0000006e705c723e */ /* 0x000fcc00000000ff */
[----:B------:R-:W4:Y:S01]  /*1ac70*/  MUFU.EX2 R86, R86 ;  /* 0x0000005600567308 */ /* 0x000f220000000800 */
[----:B------:R-:W-:Y:S02]  /*1ac80*/  F2FP.F16.F32.PACK_AB R93, R119, R118 ;  /* 0x00000076775d723e */ /* 0x000fe400000000ff */
[----:B------:R-:W-:Y:S02]  /*1ac90*/  F2FP.F16.F32.PACK_AB R94, R113, R107 ;  /* 0x0000006b715e723e */ /* 0x000fe400000000ff */
[----:B------:R-:W-:-:S03]  /*1aca0*/  F2FP.F16.F32.PACK_AB R95, R121, R120 ;  /* 0x00000078795f723e */ /* 0x000fc600000000ff */
[----:B------:R-:W4:Y:S01]  /*1acb0*/  MUFU.EX2 R81, R147 ;  /* 0x0000009300517308 */ /* 0x000f220000000800 */
[----:B---3--:R-:W-:Y:S01]  /*1acc0*/  FADD.FTZ R89, R102, R79 ;  /* 0x0000004f66597221 */ /* 0x008fe20000010000 */
[----:B-1----:R-:W-:Y:S01]  /*1acd0*/  FADD.FTZ R106, R101, R106 ;  /* 0x0000006a656a7221 */ /* 0x002fe20000010000 */
[----:B------:R-:W-:Y:S01]  /*1ace0*/  F2FP.F16.F32.PACK_AB R79, R98, R14 ;  /* 0x0000000e624f723e */ /* 0x000fe200000000ff */
[----:B------:R1:W-:Y:S01]  /*1acf0*/  STSM.16.M88.4 [R17+0x2a300], R92 ;  /* 0x02a3005c11007844 */ /* 0x0003e20000000200 */
[----:B--2---:R-:W-:-:S03]  /*1ad00*/  FADD.FTZ R14, R82, R89 ;  /* 0x00000059520e7221 */ /* 0x004fc60000010000 */
[----:B------:R-:W2:Y:S01]  /*1ad10*/  MUFU.EX2 R84, R149 ;  /* 0x0000009500547308 */ /* 0x000ea20000000800 */
[----:B0-----:R-:W-:Y:S01]  /*1ad20*/  FADD.FTZ R91, R83, R14 ;  /* 0x0000000e535b7221 */ /* 0x001fe20000010000 */
[----:B------:R-:W-:-:S06]  /*1ad30*/  F2FP.F16.F32.PACK_AB R89, R99, R74 ;  /* 0x0000004a6359723e */ /* 0x000fcc00000000ff */
[----:B------:R-:W0:Y:S01]  /*1ad40*/  MUFU.EX2 R73, R150 ;  /* 0x0000009600497308 */ /* 0x000e220000000800 */
[----:B-1----:R-:W-:Y:S01]  /*1ad50*/  FADD.FTZ R93, R85, R106 ;  /* 0x0000006a555d7221 */ /* 0x002fe20000010000 */
[----:B----4-:R-:W-:-:S03]  /*1ad60*/  FADD.FTZ R14, R86, R91 ;  /* 0x0000005b560e7221 */ /* 0x010fc60000010000 */
[----:B------:R-:W-:Y:S01]  /*1ad70*/  FADD.FTZ R74, R96, R93 ;  /* 0x0000005d604a7221 */ /* 0x000fe20000010000 */
[----:B------:R-:W-:-:S03]  /*1ad80*/  F2FP.F16.F32.PACK_AB R91, R102, R75 ;  /* 0x0000004b665b723e */ /* 0x000fc600000000ff */
[----:B------:R-:W-:-:S04]  /*1ad90*/  FADD.FTZ R75, R81, R74 ;  /* 0x0000004a514b7221 */ /* 0x000fc80000010000 */
[C---:B--2---:R-:W-:Y:S01]  /*1ada0*/  FADD.FTZ R74, R84.reuse, R75 ;  /* 0x0000004b544a7221 */ /* 0x044fe20000010000 */
[----:B------:R-:W-:Y:S02]  /*1adb0*/  F2FP.F16.F32.PACK_AB R84, R84, R81 ;  /* 0x000000515454723e */ /* 0x000fe400000000ff */
[----:B------:R-:W2:Y:S01]  /*1adc0*/  LDL R81, [R1+0x84] ;  /* 0x0000840001517983 */ /* 0x000ea20000100800 */
[----:B0-----:R-:W-:-:S03]  /*1add0*/  FADD.FTZ R75, R73, R74 ;  /* 0x0000004a494b7221 */ /* 0x001fc60000010000 */
[----:B------:R-:W2:Y:S01]  /*1ade0*/  LDL.LU R74, [R1+0x10] ;  /* 0x00001000014a7983 */ /* 0x000ea20000300800 */
[-CC-:B------:R-:W-:Y:S01]  /*1adf0*/  FFMA.FTZ R87, R87, R21.reuse, -R148.reuse ;  /* 0x0000001557577223 */ /* 0x180fe20000010894 */
[-CC-:B------:R-:W-:Y:S01]  /*1ae00*/  FFMA.FTZ R141, R141, R21.reuse, -R148.reuse ;  /* 0x000000158d8d7223 */ /* 0x180fe20000010894 */
[-CC-:B------:R-:W-:Y:S01]  /*1ae10*/  FFMA.FTZ R143, R143, R21.reuse, -R148.reuse ;  /* 0x000000158f8f7223 */ /* 0x180fe20000010894 */
[-CC-:B------:R-:W-:Y:S01]  /*1ae20*/  FFMA.FTZ R145, R145, R21.reuse, -R148.reuse ;  /* 0x0000001591917223 */ /* 0x180fe20000010894 */
[----:B------:R-:W-:Y:S01]  /*1ae30*/  FFMA.FTZ R146, R146, R21, -R148 ;  /* 0x0000001592927223 */ /* 0x000fe20000010894 */
[----:B------:R-:W-:Y:S08]  /*1ae40*/  MUFU.EX2 R80, R151 ;  /* 0x0000009700507308 */ /* 0x000ff00000000800 */
[----:B------:R-:W0:Y:S08]  /*1ae50*/  MUFU.EX2 R87, R87 ;  /* 0x0000005700577308 */ /* 0x000e300000000800 */
[----:B------:R-:W-:Y:S08]  /*1ae60*/  MUFU.EX2 R141, R141 ;  /* 0x0000008d008d7308 */ /* 0x000ff00000000800 */
[----:B------:R-:W1:Y:S08]  /*1ae70*/  MUFU.EX2 R143, R143 ;  /* 0x0000008f008f7308 */ /* 0x000e700000000800 */
[----:B------:R-:W-:Y:S08]  /*1ae80*/  MUFU.EX2 R145, R145 ;  /* 0x0000009100917308 */ /* 0x000ff00000000800 */
[----:B------:R-:W3:Y:S01]  /*1ae90*/  MUFU.EX2 R146, R146 ;  /* 0x0000009200927308 */ /* 0x000ee20000000800 */
[----:B------:R-:W-:-:S02]  /*1aea0*/  F2FP.F16.F32.PACK_AB R77, R123, R122 ;  /* 0x0000007a7b4d723e */ /* 0x000fc400000000ff */
[----:B------:R-:W-:Y:S01]  /*1aeb0*/  F2FP.F16.F32.PACK_AB R78, R137, R105 ;  /* 0x00000069894e723e */ /* 0x000fe200000000ff */
[----:B0-----:R-:W-:Y:S01]  /*1aec0*/  FADD.FTZ R14, R87, R14 ;  /* 0x0000000e570e7221 */ /* 0x001fe20000010000 */
        /* <DEDUP_REMOVED lines=8> */
[----:B---3--:R-:W-:Y:S01]  /*1af50*/  F2FP.F16.F32.PACK_AB R87, R146, R145 ;  /* 0x000000919257723e */ /* 0x008fe200000000ff */
        /* <DEDUP_REMOVED lines=10> */
[----:B------:R-:W-:-:S04]  /*1b000*/  FADD.FTZ R14, R141, R14 ;  /* 0x0000000e8d0e7221 */ /* 0x000fc80000010000 */
[----:B------:R-:W-:Y:S01]  /*1b010*/  FADD.FTZ R14, R143, R14 ;  /* 0x0000000e8f0e7221 */ /* 0x000fe20000010000 */
[----:B------:R-:W-:-:S03]  /*1b020*/  FADD.FTZ R75, R80, R75 ;  /* 0x0000004b504b7221 */ /* 0x000fc60000010000 */
        /* <DEDUP_REMOVED lines=26> */
[----:B------:R-:W-:Y:S01]  /*1b1d0*/  STL [R1+0x14], R75 ;  /* 0x0000144b01007387 */ /* 0x000fe20000100800 */
[-C--:B------:R-:W-:Y:S01]  /*1b1e0*/  FMUL.FTZ R26, R26, R15.reuse ;  /* 0x0000000f1a1a7220 */ /* 0x080fe20000410000 */
[----:B------:R-:W-:-:S02]  /*1b1f0*/  FMUL.FTZ R27, R27, R15 ;  /* 0x0000000f1b1b7220 */ /* 0x000fc40000410000 */
[----:B------:R1:W-:Y:S01]  /*1b200*/  STL [R1+0x2c], R14 ;  /* 0x00002c0e01007387 */ /* 0x0003e20000100800 */
[-C--:B------:R-:W-:Y:S01]  /*1b210*/  FMUL.FTZ R30, R30, R15.reuse ;  /* 0x0000000f1e1e7220 */ /* 0x080fe20000410000 */
[-C--:B------:R-:W-:Y:S01]  /*1b220*/  FMUL.FTZ R31, R31, R15.reuse ;  /* 0x0000000f1f1f7220 */ /* 0x080fe20000410000 */
[-C--:B------:R-:W-:Y:S01]  /*1b230*/  FMUL.FTZ R34, R34, R15.reuse ;  /* 0x0000000f22227220 */ /* 0x080fe20000410000 */
[----:B------:R3:W5:Y:S01]  /*1b240*/  LDL R150, [R1+0x38] ;  /* 0x0000380001967983 */ /* 0x0007620000100800 */
        /* <DEDUP_REMOVED lines=19> */
[----:B-1----:R-:W-:-:S02]  /*1b380*/  IMAD.MOV.U32 R14, RZ, RZ, R19 ;  /* 0x000000ffff0e7224 */ /* 0x002fc400078e0013 */
[----:B------:R-:W-:Y:S01]  /*1b390*/  IMAD.MOV.U32 R15, RZ, RZ, R72 ;  /* 0x000000ffff0f7224 */ /* 0x000fe200078e0048 */
[C---:B--2---:R-:W-:Y:S01]  /*1b3a0*/  ISETP.GT.AND P2, PT, R74.reuse, R81, PT ;  /* 0x000000514a00720c */ /* 0x044fe20003f44270 */
[----:B------:R-:W-:-:S05]  /*1b3b0*/  VIADD R0, R74, 0xffffffff ;  /* 0xffffffff4a007836 */ /* 0x000fca0000000000 */
[----:B------:R1:W-:Y:S02]  /*1b3c0*/  STL [R1+0x10], R0 ;  /* 0x0000100001007387 */ /* 0x0003e40000100800 */
[----:B-1----:R-:W-:Y:S01]  /*1b3d0*/  IMAD.MOV.U32 R0, RZ, RZ, R20 ;  /* 0x000000ffff007224 */ /* 0x002fe200078e0014 */
[----:B0-----:R-:W-:-:S04]  /*1b3e0*/  NOP ;  /* 0x0000000000007918 */ /* 0x001fc80000000000 */
[----:B---3--:R-:W-:Y:S05]  /*1b3f0*/  @P2 BRA `(.L_x_11824) ;  /* 0xffffffac00b82947 */ /* 0x008fea000383ffff */
.L_x_11813:
[----:B------:R-:W-:Y:S05]  /*1b400*/  WARPSYNC.ALL ;  /* 0x0000000000007948 */ /* 0x000fea0003800000 */
[----:B------:R-:W-:Y:S06]  /*1b410*/  BAR.ARV 0x8, 0x200 ;  /* 0x0208000000007b1d */ /* 0x000fec0000002000 */
[----:B------:R-:W-:Y:S05]  /*1b420*/  @!P1 BRA `(.L_x_11825) ;  /* 0x0000000000049947 */ /* 0x000fea0003800000 */
[----:B------:R-:W-:Y:S01]  /*1b430*/  BPT.TRAP 0x1 ;  /* 0x000000040000795c */ /* 0x000fe20000300000 */
.L_x_11825:
[----:B------:R-:W2:Y:S01]  /*1b440*/  LDL R2, [R1+0x38] ;  /* 0x0000380001027983 */ /* 0x000ea20000100800 */
[----:B------:R-:W-:Y:S01]  /*1b450*/  IMAD R0, R19, 0x8, R16 ;  /* 0x0000000813007824 */ /* 0x000fe200078e0210 */
[----:B--2---:R-:W-:-:S04]  /*1b460*/  SHF.L.U32 R3, R2, 0x1f, RZ ;  /* 0x0000001f02037819 */ /* 0x004fc800000006ff */
[----:B------:R0:W1:Y:S01]  /*1b470*/  SYNCS.PHASECHK.TRANS64.TRYWAIT P2, [R0+URZ+0x31c50], R3 ;  /* 0x031c5003000075a7 */ /* 0x000062000804017f */
[----:B------:R-:W-:Y:S05]  /*1b480*/  @!P1 BRA `(.L_x_11826) ;  /* 0x0000000000049947 */ /* 0x000fea0003800000 */
[----:B------:R-:W-:Y:S01]  /*1b490*/  BPT.TRAP 0x1 ;  /* 0x000000040000795c */ /* 0x000fe20000300000 */
.L_x_11826:
[----:B------:R-:W2:Y:S01]  /*1b4a0*/  LDL.LU R2, [R1+0x74] ;  /* 0x0000740001027983 */ /* 0x000ea20000300800 */
[----:B------:R-:W-:Y:S02]  /*1b4b0*/  VIADD R16, R16, 0x200 ;  /* 0x0000020010107836 */ /* 0x000fe40000000000 */
[----:B------:R-:W-:-:S03]  /*1b4c0*/  IMAD.MOV.U32 R5, RZ, RZ, -0x3ffffff0 ;  /* 0xc0000010ff057424 */ /* 0x000fc600078e00ff */
[----:B------:R-:W-:-:S04]  /*1b4d0*/  SHF.R.U32.HI R16, RZ, 0x4, R16 ;  /* 0x00000004ff107819 */ /* 0x000fc80000011610 */
[----:B------:R-:W-:-:S04]  /*1b4e0*/  LOP3.LUT R16, R16, 0x3fff, RZ, 0xc0, !PT ;  /* 0x00003fff10107812 */ /* 0x000fc800078ec0ff */
[----:B------:R-:W-:Y:S02]  /*1b4f0*/  LOP3.LUT R16, R16, 0x2400000, RZ, 0xfc, !PT ;  /* 0x0240000010107812 */ /* 0x000fe400078efcff */
[----:B--2---:R-:W-:Y:S01]  /*1b500*/  LOP3.LUT R4, R2, 0x10000, RZ, 0xfc, !PT ;  /* 0x0001000002047812 */ /* 0x004fe200078efcff */
[----:B-1----:R-:W-:Y:S06]  /*1b510*/  @P2 BRA `(.L_x_11827) ;  /* 0x0000000000082947 */ /* 0x002fec0003800000 */
[----:B------:R-:W1:Y:S02]  /*1b520*/  SYNCS.PHASECHK.TRANS64.TRYWAIT P1, [R0+URZ+0x31c50], R3 ;  /* 0x031c5003000075a7 */ /* 0x000e64000802017f */
[----:B-1----:R-:W-:Y:S05]  /*1b530*/  @!P1 BRA `(.L_x_11828) ;  /* 0x000000c800c89947 */ /* 0x002fea0003800000 */
.L_x_11827:
[----:B------:R-:W-:Y:S01]  /*1b540*/  IMAD R2, R19, 0x6c0, R16 ;  /* 0x000006c013027824 */ /* 0x000fe200078e0210 */
[----:B------:R-:W2:Y:S01]  /*1b550*/  LDL.LU R11, [R1+0x14] ;  /* 0x00001400010b7983 */ /* 0x000ea20000300800 */
[----:B01----:R-:W-:Y:S01]  /*1b560*/  IMAD.MOV.U32 R3, RZ, RZ, -0x7fffffe0 ;  /* 0x80000020ff037424 */ /* 0x003fe200078e00ff */
        /* <DEDUP_REMOVED lines=10> */
[----:B------:R-:W3:Y:S01]  /*1b610*/  LDL.LU R10, [R1+0x2c] ;  /* 0x00002c00010a7983 */ /* 0x000ee20000300800 */
[----:B------:R-:W-:-:S02]  /*1b620*/  IMAD.MOV.U32 R3, RZ, RZ, -0x7fffffe0 ;  /* 0x80000020ff037424 */ /* 0x000fc400078e00ff */
[----:B------:R-:W-:Y:S01]  /*1b630*/  IMAD.MOV.U32 R5, RZ, RZ, -0x3ffffff0 ;  /* 0xc0000010ff057424 */ /* 0x000fe200078e00ff */
[----:B------:R-:W4:Y:S01]  /*1b640*/  LDL.LU R12, [R1+0x38] ;  /* 0x00003800010c7983 */ /* 0x000f220000300800 */
[----:B------:R-:W-:-:S05]  /*1b650*/  VIADD R19, R19, 0x1 ;  /* 0x0000000113137836 */ /* 0x000fca0000000000 */
        /* <DEDUP_REMOVED lines=9> */
[----:B------:R-:W-:Y:S01]  /*1b6f0*/  ISETP.NE.AND P1, PT, R19, 0x2, PT ;  /* 0x000000021300780c */ /* 0x000fe20003f25270 */
[----:B------:R-:W-:-:S02]  /*1b700*/  WARPGROUP.DEPBAR.LE gsb0, 0x0 ;  /* 0x00008000000079c5 */ /* 0x000fc40000010000 */
[----:B------:R-:W-:-:S08]  /*1b710*/  WARPGROUP.ARRIVE ;  /* 0x00000000000079c5 */ /* 0x000fd00000000000 */
        /* <DEDUP_REMOVED lines=50> */
[C---:B------:R-:W-:Y:S01]  /*1ba40*/  VIADD R8, R2.reuse, 0x1c0 ;  /* 0x000001c002087836 */ /* 0x040fe20000000000 */
        /* <DEDUP_REMOVED lines=15> */
[----:B--2---:R-:W0:Y:S01]  /*1bb40*/  SHFL.BFLY PT, R2, R11, 0x2, 0x1f ;  /* 0x0c401f000b027f89 */ /* 0x004e2200000e0000 */
[----:B------:R-:W-:Y:S02]  /*1bb50*/  R2UR UR7, R3 ;  /* 0x00000000030772ca */ /* 0x000fe400000e0000 */
[----:B------:R-:W-:Y:S01]  /*1bb60*/  R2UR UR4, R4 ;  /* 0x00000000040472ca */ /* 0x000fe200000e0000 */
[----:B---3--:R-:W1:Y:S01]  /*1bb70*/  SHFL.BFLY PT, R3, R10, 0x2, 0x1f ;  /* 0x0c401f000a037f89 */ /* 0x008e6200000e0000 */
[----:B------:R-:W-:Y:S01]  /*1bb80*/  R2UR UR5, R5 ;  /* 0x00000000050572ca */ /* 0x000fe200000e0000 */
[----:B0-----:R-:W-:Y:S01]  /*1bb90*/  FADD.FTZ R2, R2, R11 ;  /* 0x0000000b02027221 */ /* 0x001fe20000010000 */
[----:B-1----:R-:W-:-:S04]  /*1bba0*/  FADD.FTZ R4, R3, R10 ;  /* 0x0000000a03047221 */ /* 0x002fc80000010000 */
[----:B------:R-:W0:Y:S04]  /*1bbb0*/  SHFL.BFLY PT, R3, R2, 0x1, 0x1f ;  /* 0x0c201f0002037f89 */ /* 0x000e2800000e0000 */
[----:B------:R-:W1:Y:S01]  /*1bbc0*/  SHFL.BFLY PT, R5, R4, 0x1, 0x1f ;  /* 0x0c201f0004057f89 */ /* 0x000e6200000e0000 */
[----:B0-----:R-:W-:Y:S01]  /*1bbd0*/  FADD.FTZ R10, R2, R3 ;  /* 0x00000003020a7221 */ /* 0x001fe20000010000 */
[----:B------:R-:W-:Y:S01]  /*1bbe0*/  SEL R2, RZ, 0x1, P1 ;  /* 0x00000001ff027807 */ /* 0x000fe20000800000 */
[----:B-1----:R-:W-:-:S03]  /*1bbf0*/  FADD.FTZ R11, R4, R5 ;  /* 0x00000005040b7221 */ /* 0x002fc60000010000 */
[----:B------:R-:W-:Y:S01]  /*1bc00*/  FSETP.NE.FTZ.AND P2, PT, R10, RZ, PT ;  /* 0x000000ff0a00720b */ /* 0x000fe20003f55000 */
[----:B------:R-:W-:Y:S01]  /*1bc10*/  IMAD.MOV.U32 R5, RZ, RZ, RZ ;  /* 0x000000ffff057224 */ /* 0x000fe200078e00ff */
[----:B----4-:R-:W-:Y:S02]  /*1bc20*/  LOP3.LUT R12, R12, R2, RZ, 0x3c, !PT ;  /* 0x000000020c0c7212 */ /* 0x010fe400078e3cff */
[----:B------:R-:W-:-:S09]  /*1bc30*/  FSETP.NE.FTZ.AND P3, PT, R11, RZ, PT ;  /* 0x000000ff0b00720b */ /* 0x000fd20003f75000 */
[----:B------:R-:W0:Y:S08]  /*1bc40*/  @P2 MUFU.LG2 R6, R10 ;  /* 0x0000000a00062308 */ /* 0x000e300000000c00 */
[----:B------:R1:W-:Y:S01]  /*1bc50*/  @P2 MUFU.RCP R5, R10 ;  /* 0x0000000a00052308 */ /* 0x0003e20000001000 */
[----:B------:R-:W-:Y:S02]  /*1bc60*/  WARPGROUP.DEPBAR.LE gsb0, 0x0 ;  /* 0x00008000000079c5 */ /* 0x000fe40000010000 */
[----:B-1----:R-:W2:Y:S01]  /*1bc70*/  LDL.LU R10, [R1+0xa4] ;  /* 0x0000a400010a7983 */ /* 0x002ea20000300800 */
[----:B------:R-:W-:Y:S01]  /*1bc80*/  WARPGROUP.ARRIVE ;  /* 0x00000000000079c5 */ /* 0x000fe20000000000 */
[----:B------:R-:W-:-:S03]  /*1bc90*/  IMAD.MOV.U32 R3, RZ, RZ, RZ ;  /* 0x000000ffff037224 */ /* 0x000fc600078e00ff */
[----:B------:R-:W1:Y:S02]  /*1bca0*/  @P3 MUFU.LG2 R8, R11 ;  /* 0x0000000b00083308 */ /* 0x000e640000000c00 */
[----:B------:R-:W-:Y:S01]  /*1bcb0*/  HGMMA.64x96x16.F32 R24, gdesc[UR4].tnspB, R24, gsb0 ;  /* 0x41600000041879f0 */ /* 0x000fe20008000818 */
[----:B------:R3:W-:Y:S05]  /*1bcc0*/  STL [R1+0x38], R12 ;  /* 0x0000380c01007387 */ /* 0x0007ea0000100800 */
[----:B------:R-:W4:Y:S01]  /*1bcd0*/  @P3 MUFU.RCP R3, R11 ;  /* 0x0000000b00033308 */ /* 0x000f220000001000 */
[----:B------:R-:W-:Y:S02]  /*1bce0*/  @!P0 VIADD R4, R0, 0x31c60 ;  /* 0x00031c6000048836 */ /* 0x000fe40000000000 */
[----:B------:R-:W-:Y:S01]  /*1bcf0*/  @P2 FMUL.FTZ R7, R21, 0.69314718246459960938 ;  /* 0x3f31721815072820 */ /* 0x000fe20000410000 */
[----:B0-----:R-:W-:-:S02]  /*1bd00*/  @P2 FMUL.FTZ R6, R6, 0.69314718246459960938 ;  /* 0x3f31721806062820 */ /* 0x001fc40000410000 */
[----:B------:R-:W-:Y:S01]  /*1bd10*/  @!P0 PRMT R4, RZ, 0x654, R4 ;  /* 0x00000654ff048816 */ /* 0x000fe20000000004 */
[----:B---3--:R-:W-:Y:S01]  /*1bd20*/  @P3 FMUL.FTZ R12, R21, 0.69314718246459960938 ;  /* 0x3f317218150c3820 */ /* 0x008fe20000410000 */
[----:B-1----:R-:W-:Y:S01]  /*1bd30*/  @P3 FMUL.FTZ R9, R8, 0.69314718246459960938 ;  /* 0x3f31721808093820 */ /* 0x002fe20000410000 */
[----:B------:R-:W-:Y:S02]  /*1bd40*/  IMAD.MOV.U32 R0, RZ, RZ, -0x800000 ;  /* 0xff800000ff007424 */ /* 0x000fe400078e00ff */
[----:B------:R-:W-:Y:S01]  /*1bd50*/  @P2 FFMA.FTZ R0, R7, R20, R6 ;  /* 0x0000001407002223 */ /* 0x000fe20000010006 */
[----:B------:R-:W-:Y:S02]  /*1bd60*/  IMAD.MOV.U32 R2, RZ, RZ, -0x800000 ;  /* 0xff800000ff027424 */ /* 0x000fe400078e00ff */
[----:B------:R-:W-:Y:S01]  /*1bd70*/  @P3 FFMA.FTZ R2, R12, R72, R9 ;  /* 0x000000480c023223 */ /* 0x000fe20000010009 */
[----:B------:R-:W-:Y:S01]  /*1bd80*/  SEL R19, R19, RZ, P1 ;  /* 0x000000ff13137207 */ /* 0x000fe20000800000 */
[----:B------:R-:W-:-:S02]  /*1bd90*/  WARPGROUP.DEPBAR.LE gsb0, 0x0 ;  /* 0x00008000000079c5 */ /* 0x000fc40000010000 */
        /* <DEDUP_REMOVED lines=25> */
[----:B------:R-:W-:Y:S01]  /*1bf30*/  PLOP3.LUT P0, PT, PT, PT, PT, 0x8, 0x0 ;  /* 0x000000000000781c */ /* 0x000fe20003f0e170 */
[-C--:B----4-:R-:W-:Y:S01]  /*1bf40*/  FMUL.FTZ R26, R26, R3.reuse ;  /* 0x000000031a1a7220 */ /* 0x090fe20000410000 */
        /* <DEDUP_REMOVED lines=23> */
[----:B--2---:R-:W-:-:S05]  /*1c0c0*/  VIADD R10, R10, 0x1 ;  /* 0x000000010a0a7836 */ /* 0x004fca0000000000 */
[----:B------:R0:W-:Y:S02]  /*1c0d0*/  STL [R1+0xa4], R10 ;  /* 0x0000a40a01007387 */ /* 0x0001e40000100800 */
.L_x_11760:
[----:B------:R-:W-:Y:S05]  /*1c0e0*/  WARPSYNC.ALL ;  /* 0x0000000000007948 */ /* 0x000fea0003800000 */
[----:B------:R-:W1:Y:S08]  /*1c0f0*/  S2UR UR5, SR_CgaCtaId ;  /* 0x00000000000579c3 */ /* 0x000e700000008800 */
[----:B------:R-:W-:Y:S06]  /*1c100*/  BAR.SYNC.DEFER_BLOCKING 0x5, 0x200 ;  /* 0x0148000000007b1d */ /* 0x000fec0000010000 */
[----:B------:R-:W-:Y:S01]  /*1c110*/  UMOV UR4, 0x400 ;  /* 0x0000040000047882 */ /* 0x000fe20000000000 */
[----:B------:R-:W-:Y:S01]  /*1c120*/  BSSY B0, `(.L_x_11829) ;  /* 0x00002c9000007945 */ /* 0x000fe20003800000 */
[----:B-1----:R-:W-:-:S06]  /*1c130*/  ULEA UR4, UR5, UR4, 0x18 ;  /* 0x0000000405047291 */ /* 0x002fcc000f8ec03f */
[----:B------:R-:W-:-:S05]  /*1c140*/  IMAD.U32 R16, RZ, RZ, UR4 ;  /* 0x00000004ff107e24 */ /* 0x000fca000f8e00ff */
[----:B------:R1:W2:Y:S01]  /*1c150*/  LDS.128 R108, [R16+0x31cd0] ;  /* 0x031cd000106c7984 */ /* 0x0002a20000000c00 */
[----:B------:R-:W-:Y:S06]  /*1c160*/  BAR.ARV 0x4, 0x200 ;  /* 0x0108000000007b1d */ /* 0x000fec0000002000 */
[----:B------:R-:W-:Y:S05]  /*1c170*/  @P0 BRA `(.L_x_11830) ;  /* 0x0000002000180947 */ /* 0x000fea0003800000 */
[----:B0-----:R-:W3:Y:S01]  /*1c180*/  LDL R4, [R1+0xe0] ;  /* 0x0000e00001047983 */ /* 0x001ee20000100800 */
[----:B------:R-:W-:-:S03]  /*1c190*/  ULDC UR4, c[0x0][0xad4] ;  /* 0x0002b50000047ab9 */ /* 0x000fc60000000800 */
[----:B------:R-:W4:Y:S04]  /*1c1a0*/  LDL.LU R76, [R1+0x94] ;  /* 0x00009400014c7983 */ /* 0x000f280000300800 */
[----:B------:R-:W2:Y:S04]  /*1c1b0*/  LDL.LU R82, [R1+0x9c] ;  /* 0x00009c0001527983 */ /* 0x000ea80000300800 */
[----:B------:R-:W2:Y:S01]  /*1c1c0*/  LDL.LU R81, [R1+0xa0] ;  /* 0x0000a00001517983 */ /* 0x000ea20000300800 */
[----:B------:R-:W0:Y:S01]  /*1c1d0*/  S2R R3, SR_SWINHI ;  /* 0x0000000000037919 */ /* 0x000e220000002f00 */
[----:B------:R-:W-:-:S02]  /*1c1e0*/  MOV R74, R16 ;  /* 0x00000010004a7202 */ /* 0x000fc40000000f00 */
[----:B0-----:R-:W-:-:S03]  /*1c1f0*/  MOV R75, R3 ;  /* 0x00000003004b7202 */ /* 0x001fc60000000f00 */
[----:B---3--:R-:W-:-:S03]  /*1c200*/  IMAD.WIDE R4, R4, 0x2, R74 ;  /* 0x0000000204047825 */ /* 0x008fc600078e024a */
[C---:B------:R-:W-:Y:S02]  /*1c210*/  IADD3 R77, P0, R4.reuse, 0x6020, RZ ;  /* 0x00006020044d7810 */ /* 0x040fe40007f1e0ff */
[----:B------:R-:W-:-:S03]  /*1c220*/  LOP3.LUT R3, R4, 0x180, RZ, 0xc0, !PT ;  /* 0x0000018004037812 */ /* 0x000fc600078ec0ff */
[----:B------:R-:W-:Y:S01]  /*1c230*/  IMAD.X R11, RZ, RZ, R5, P0 ;  /* 0x000000ffff0b7224 */ /* 0x000fe200000e0605 */
[----:B----4-:R-:W-:Y:S02]  /*1c240*/  ISETP.NE.AND P0, PT, R76, RZ, PT ;  /* 0x000000ff4c00720c */ /* 0x010fe40003f05270 */
[----:B------:R-:W-:Y:S02]  /*1c250*/  IADD3 R8, P4, R4, 0x20, RZ ;  /* 0x0000002004087810 */ /* 0x000fe40007f9e0ff */
[----:B------:R-:W-:Y:S01]  /*1c260*/  SEL R80, R76, UR4, P0 ;  /* 0x000000044c507c07 */ /* 0x000fe20008000000 */
[----:B------:R-:W-:Y:S05]  /*1c270*/  WARPSYNC.ALL ;  /* 0x0000000000007948 */ /* 0x000fea0003800000 */
[----:B------:R-:W-:-:S02]  /*1c280*/  SHF.R.U64 R3, R3, 0x3, RZ ;  /* 0x0000000303037819 */ /* 0x000fc400000012ff */
[----:B------:R-:W-:Y:S02]  /*1c290*/  LOP3.LUT R6, R8, 0x180, RZ, 0xc0, !PT ;  /* 0x0000018008067812 */ /* 0x000fe400078ec0ff */
        /* <DEDUP_REMOVED lines=19> */
[----:B------:R-:W-:Y:S01]  /*1c3d0*/  SHF.R.U64 R42, R42, 0x3, RZ ;  /* 0x000000032a2a7819 */ /* 0x000fe200000012ff */
[----:B------:R-:W-:Y:S01]  /*1c3e0*/  IMAD.X R9, RZ, RZ, R5, P1 ;  /* 0x000000ffff097224 */ /* 0x000fe200008e0605 */
[----:B------:R-:W-:-:S02]  /*1c3f0*/  LOP3.LUT R40, R6, R7, RZ, 0x3c, !PT ;  /* 0x0000000706287212 */ /* 0x000fc400078e3cff */
[----:B------:R-:W-:Y:S02]  /*1c400*/  MOV R43, R4 ;  /* 0x00000004002b7202 */ /* 0x000fe40000000f00 */
[----:B------:R-:W-:Y:S02]  /*1c410*/  LOP3.LUT R14, R3, R10, RZ, 0x3c, !PT ;  /* 0x0000000a030e7212 */ /* 0x000fe400078e3cff */
[----:B------:R-:W-:Y:S02]  /*1c420*/  F2FP.F16.F32.PACK_AB R4, R25, R24 ;  /* 0x000000181904723e */ /* 0x000fe400000000ff */
[----:B------:R-:W-:Y:S02]  /*1c430*/  F2FP.F16.F32.PACK_AB R5, R27, R26 ;  /* 0x0000001a1b05723e */ /* 0x000fe400000000ff */
[----:B------:R-:W-:Y:S02]  /*1c440*/  F2FP.F16.F32.PACK_AB R6, R29, R28 ;  /* 0x0000001c1d06723e */ /* 0x000fe400000000ff */
[----:B------:R-:W-:Y:S01]  /*1c450*/  F2FP.F16.F32.PACK_AB R7, R31, R30 ;  /* 0x0000001e1f07723e */ /* 0x000fe200000000ff */
[----:B------:R-:W-:Y:S01]  /*1c460*/  BAR.SYNC.DEFER_BLOCKING 0x1, 0x180 ;  /* 0x0046000000007b1d */ /* 0x000fe20000010000 */
[----:B------:R-:W-:-:S02]  /*1c470*/  LOP3.LUT R10, R42, R77, RZ, 0x3c, !PT ;  /* 0x0000004d2a0a7212 */ /* 0x000fc400078e3cff */
[----:B------:R-:W-:Y:S02]  /*1c480*/  MOV R79, R12 ;  /* 0x0000000c004f7202 */ /* 0x000fe40000000f00 */
[----:B------:R-:W-:Y:S02]  /*1c490*/  MOV R3, R14 ;  /* 0x0000000e00037202 */ /* 0x000fe40000000f00 */
[----:B------:R-:W-:Y:S02]  /*1c4a0*/  MOV R77, R40 ;  /* 0x00000028004d7202 */ /* 0x000fe40000000f00 */
        /* <DEDUP_REMOVED lines=13> */
[----:B------:R-:W-:Y:S01]  /*1c580*/  F2FP.F16.F32.PACK_AB R11, R63, R62 ;  /* 0x0000003e3f0b723e */ /* 0x000fe200000000ff */
[----:B------:R-:W-:Y:S01]  /*1c590*/  STSM.16.M88.4 [R79], R12 ;  /* 0x0000000c4f007844 */ /* 0x000fe20000000200 */
[----:B0-----:R-:W-:Y:S02]  /*1c5a0*/  F2FP.F16.F32.PACK_AB R43, R47, R46 ;  /* 0x0000002e2f2b723e */ /* 0x001fe400000000ff */
[----:B------:R-:W-:-:S02]  /*1c5b0*/  F2FP.F16.F32.PACK_AB R4, R49, R48 ;  /* 0x000000303104723e */ /* 0x000fc400000000ff */
[----:B------:R-:W-:Y:S02]  /*1c5c0*/  F2FP.F16.F32.PACK_AB R5, R51, R50 ;  /* 0x000000323305723e */ /* 0x000fe400000000ff */
[----:B------:R-:W-:Y:S02]  /*1c5d0*/  F2FP.F16.F32.PACK_AB R6, R53, R52 ;  /* 0x000000343506723e */ /* 0x000fe400000000ff */
[----:B------:R-:W-:Y:S01]  /*1c5e0*/  F2FP.F16.F32.PACK_AB R7, R55, R54 ;  /* 0x000000363707723e */ /* 0x000fe200000000ff */
[----:B------:R-:W-:Y:S01]  /*1c5f0*/  STSM.16.M88.4 [R3], R40 ;  /* 0x0000002803007844 */ /* 0x000fe20000000200 */
[----:B------:R-:W-:-:S03]  /*1c600*/  ISETP.GT.AND P2, PT, R80, 0x1, PT ;  /* 0x000000015000780c */ /* 0x000fc60003f44270 */
[----:B------:R-:W-:Y:S04]  /*1c610*/  STSM.16.M88.4 [R77], R4 ;  /* 0x000000044d007844 */ /* 0x000fe80000000200 */
[----:B------:R0:W-:Y:S02]  /*1c620*/  STSM.16.M88.4 [R78], R8 ;  /* 0x000000084e007844 */ /* 0x0001e40000000200 */
[----:B0-----:R-:W-:-:S05]  /*1c630*/  IMAD.MOV.U32 R10, RZ, RZ, 0x9b8 ;  /* 0x000009b8ff0a7424 */ /* 0x001fca00078e00ff */
[----:B------:R-:W-:-:S04]  /*1c640*/  SEL R10, R10, 0x978, P2 ;  /* 0x000009780a0a7807 */ /* 0x000fc80001000000 */
[----:B------:R0:W3:Y:S08]  /*1c650*/  LDC.64 R4, c[0x0][R10+0x220] ;  /* 0x000088000a047b82 */ /* 0x0000f00000000a00 */
[----:B------:R0:W4:Y:S08]  /*1c660*/  LDC.64 R6, c[0x0][R10+0x218] ;  /* 0x000086000a067b82 */ /* 0x0001300000000a00 */
        /* <DEDUP_REMOVED lines=10> */
[----:B--2---:R-:W-:-:S03]  /*1c710*/  IADD3 R40, P1, R82, UR4, RZ ;  /* 0x0000000452287c10 */ /* 0x004fc6000ff3e0ff */
[----:B-1----:R-:W1:Y:S01]  /*1c720*/  LDC R14, c[0x0][0xbe8] ;  /* 0x0002fa00ff0e7b82 */ /* 0x002e620000000800 */
[----:B------:R-:W-:Y:S02]  /*1c730*/  ISETP.NE.AND.EX P0, PT, RZ, UR5, PT, P0 ;  /* 0x00000005ff007c0c */ /* 0x000fe4000bf05300 */
[----:B------:R-:W-:-:S03]  /*1c740*/  IADD3.X R41, R81, UR5, RZ, P1, !PT ;  /* 0x0000000551297c10 */ /* 0x000fc60008ffe4ff */
[----:B------:R-:W-:Y:S01]  /*1c750*/  @P3 IADD3 R42, P1, R82, UR6, RZ ;  /* 0x00000006522a3c10 */ /* 0x000fe2000ff3e0ff */
[----:B------:R-:W-:Y:S01]  /*1c760*/  ULDC UR6, c[0x0][0xa88] ;  /* 0x0002a20000067ab9 */ /* 0x000fe20000000800 */
[----:B------:R-:W-:Y:S02]  /*1c770*/  IMAD.MOV.U32 R3, RZ, RZ, RZ ;  /* 0x000000ffff037224 */ /* 0x000fe400078e00ff */
[----:B------:R-:W-:Y:S01]  /*1c780*/  IMAD.U32 R77, RZ, RZ, UR6 ;  /* 0x00000006ff4d7e24 */ /* 0x000fe2000f8e00ff */
[----:B------:R-:W-:Y:S01]  /*1c790*/  @P3 IADD3.X R43, R81, UR7, RZ, P1, !PT ;  /* 0x00000007512b3c10 */ /* 0x000fe20008ffe4ff */
[----:B------:R-:W-:Y:S02]  /*1c7a0*/  ULDC.64 UR8, c[0x0][0x208] ;  /* 0x0000820000087ab9 */ /* 0x000fe40000000a00 */
[----:B------:R2:W5:Y:S04]  /*1c7b0*/  @P0 LDG.E R3, desc[UR8][R40.64] ;  /* 0x0000000828030981 */ /* 0x000568000c1e1900 */
[----:B------:R2:W5:Y:S01]  /*1c7c0*/  @P3 LDG.E R77, desc[UR8][R42.64] ;  /* 0x000000082a4d3981 */ /* 0x000562000c1e1900 */
[----:B-1----:R-:W-:Y:S01]  /*1c7d0*/  ISETP.NE.AND P1, PT, R14, 0x1, PT ;  /* 0x000000010e00780c */ /* 0x002fe20003f25270 */
[----:B0-234-:R-:W-:-:S12]  /*1c7e0*/  @P3 BRA `(.L_x_11831) ;  /* 0x0000000000143947 */ /* 0x01dfd80003800000 */
[----:B------:R-:W-:Y:S05]  /*1c7f0*/  @!P0 BRA `(.L_x_11831) ;  /* 0x0000000000108947 */ /* 0x000fea0003800000 */
[----:B------:R-:W-:Y:S02]  /*1c800*/  ULDC.64 UR6, c[0x0][0x208] ;  /* 0x0000820000067ab9 */ /* 0x000fe40000000a00 */
[----:B------:R-:W2:Y:S04]  /*1c810*/  LDG.E R12, desc[UR6][R40.64] ;  /* 0x00000006280c7981 */ /* 0x000ea8000c1e1900 */
[----:B-----5:R-:W2:Y:S02]  /*1c820*/  LDG.E R77, desc[UR6][R40.64+0x4] ;  /* 0x00000406284d7981 */ /* 0x020ea4000c1e1900 */
[----:B--2---:R-:W-:-:S07]  /*1c830*/  IMAD.IADD R77, R77, 0x1, -R12 ;  /* 0x000000014d4d7824 */ /* 0x004fce00078e0a0c */
.L_x_11831:
[----:B------:R-:W2:Y:S01]  /*1c840*/  LDL.LU R12, [R1+0x98] ;  /* 0x00009800010c7983 */ /* 0x000ea20000300800 */
[----:B------:R-:W-:Y:S01]  /*1c850*/  ISETP.NE.U32.AND P0, PT, RZ, UR4, PT ;  /* 0x00000004ff007c0c */ /* 0x000fe2000bf05070 */
[----:B------:R-:W0:Y:S02]  /*1c860*/  LDC.64 R10, c[0x0][R10+0x210] ;  /* 0x000084000a0a7b82 */ /* 0x000e240000000a00 */
[----:B------:R-:W3:Y:S04]  /*1c870*/  LDL.LU R41, [R1+0xc0] ;  /* 0x0000c00001297983 */ /* 0x000ee80000300800 */
[----:B------:R-:W4:Y:S02]  /*1c880*/  LDL R42, [R1+0x8c] ;  /* 0x00008c00012a7983 */ /* 0x000f240000100800 */
[----:B------:R-:W1:Y:S02]  /*1c890*/  @P1 LDC R40, c[0x0][0xbec] ;  /* 0x0002fb00ff281b82 */ /* 0x000e640000000800 */
[----:B------:R-:W4:Y:S04]  /*1c8a0*/  LDL R82, [R1+0x80] ;  /* 0x0000800001527983 */ /* 0x000f280000100800 */
[----:B------:R-:W4:Y:S02]  /*1c8b0*/  LDL R80, [R1+0x90] ;  /* 0x0000900001507983 */ /* 0x000f240000100800 */
[----:B------:R-:W0:Y:S02]  /*1c8c0*/  @P1 LDC R83, c[0x0][0xbf0] ;  /* 0x0002fc00ff531b82 */ /* 0x000e240000000800 */
[----:B------:R-:W4:Y:S01]  /*1c8d0*/  LDL R78, [R1+0xac] ;  /* 0x0000ac00014e7983 */ /* 0x000f220000100800 */
[----:B------:R-:W-:-:S03]  /*1c8e0*/  ISETP.NE.AND.EX P0, PT, RZ, UR5, PT, P0 ;  /* 0x00000005ff007c0c */ /* 0x000fc6000bf05300 */
[----:B------:R-:W4:Y:S01]  /*1c8f0*/  LDL R84, [R1+0xdc] ;  /* 0x0000dc0001547983 */ /* 0x000f220000100800 */
[----:B-----5:R-:W-:Y:S02]  /*1c900*/  SHF.R.S32.HI R76, RZ, 0x1f, R3 ;  /* 0x0000001fff4c7819 */ /* 0x020fe40000011403 */
[----:B--2---:R-:W-:Y:S02]  /*1c910*/  SEL R15, R12, RZ, !P0 ;  /* 0x000000ff0c0f7207 */ /* 0x004fe40004000000 */
[----:B------:R-:W2:Y:S01]  /*1c920*/  LDC.64 R12, c[0x0][0xba8] ;  /* 0x0002ea00ff0c7b82 */ /* 0x000ea20000000a00 */
[----:B---3--:R-:W-:Y:S02]  /*1c930*/  SEL R41, R41, RZ, !P0 ;  /* 0x000000ff29297207 */ /* 0x008fe40004000000 */
[----:B------:R-:W-:-:S04]  /*1c940*/  IMAD R5, R5, R15, RZ ;  /* 0x0000000f05057224 */ /* 0x000fc800078e02ff */
[C---:B------:R-:W-:Y:S02]  /*1c950*/  IMAD R81, R4.reuse, R41, R5 ;  /* 0x0000002904517224 */ /* 0x040fe400078e0205 */
[----:B------:R-:W-:-:S04]  /*1c960*/  IMAD.WIDE.U32 R4, R4, R15, RZ ;  /* 0x0000000f04047225 */ /* 0x000fc800078e00ff */
[----:B----4-:R-:W-:Y:S02]  /*1c970*/  IMAD.IADD R41, R42, 0x1, R82 ;  /* 0x000000012a297824 */ /* 0x010fe400078e0252 */
[----:B------:R-:W3:Y:S01]  /*1c980*/  LDL R42, [R1+0xc8] ;  /* 0x0000c800012a7983 */ /* 0x000ee20000100800 */
[-C--:B------:R-:W-:Y:S02]  /*1c990*/  IMAD R79, R7, R80.reuse, RZ ;  /* 0x00000050074f7224 */ /* 0x080fe400078e02ff */
[----:B------:R-:W-:Y:S01]  /*1c9a0*/  IMAD.WIDE.U32 R6, R6, R80, RZ ;  /* 0x0000005006067225 */ /* 0x000fe200078e00ff */
[----:B------:R-:W-:Y:S02]  /*1c9b0*/  SEL R43, R78, RZ, P2 ;  /* 0x000000ff4e2b7207 */ /* 0x000fe40001000000 */
[----:B------:R-:W-:Y:S01]  /*1c9c0*/  IADD3 R6, P0, P3, R4, R6, R3 ;  /* 0x0000000604067210 */ /* 0x000fe20007b1e003 */
[----:B-1----:R-:W-:Y:S01]  /*1c9d0*/  @P1 IMAD.HI.U32 R4, R41, R40, RZ ;  /* 0x0000002829041227 */ /* 0x002fe200078e00ff */
[----:B--2---:R-:W1:Y:S03]  /*1c9e0*/  @!P2 LDC R12, c[0x0][0xb50] ;  /* 0x0002d400ff0cab82 */ /* 0x004e660000000800 */
[----:B------:R-:W-:-:S02]  /*1c9f0*/  IMAD.IADD R81, R5, 0x1, R81 ;  /* 0x0000000105517824 */ /* 0x000fc400078e0251 */
[----:B------:R-:W-:Y:S01]  /*1ca00*/  IMAD.MOV.U32 R5, RZ, RZ, R41 ;  /* 0x000000ffff057224 */ /* 0x000fe200078e0029 */
[----:B0-----:R-:W-:Y:S01]  /*1ca10*/  @P1 SHF.R.U32.HI R5, RZ, R83, R4 ;  /* 0x00000053ff051219 */ /* 0x001fe20000011604 */
[----:B------:R-:W-:Y:S01]  /*1ca20*/  IMAD.IADD R7, R7, 0x1, R79 ;  /* 0x0000000107077824 */ /* 0x000fe200078e024f */
[----:B------:R-:W0:Y:S01]  /*1ca30*/  @!P2 LDC R13, c[0x0][0xb54] ;  /* 0x0002d500ff0dab82 */ /* 0x000e220000000800 */
        /* <DEDUP_REMOVED lines=17> */
[----:B------:R-:W-:-:S03]  /*1cb50*/  IMAD.IADD R43, R84, 0x1, R82 ;  /* 0x00000001542b7824 */ /* 0x000fc600078e0252 */
[----:B------:R-:W-:Y:S04]  /*1cb60*/  SHFL.IDX PT, R4, R12, RZ, 0x1c1f ;  /* 0x001c1fff0c047589 */ /* 0x000fe800000e0000 */
[----:B------:R-:W0:Y:S04]  /*1cb70*/  SHFL.IDX PT, R5, R13, RZ, 0x1c1f ;  /* 0x001c1fff0d057589 */ /* 0x000e2800000e0000 */
[----:B------:R-:W1:Y:S01]  /*1cb80*/  SHFL.IDX PT, R7, R13, 0x1, 0x1c1f ;  /* 0x003c1f000d077f89 */ /* 0x000e6200000e0000 */
[----:B------:R-:W-:Y:S02]  /*1cb90*/  IMAD R8, R77, R14, RZ ;  /* 0x0000000e4d087224 */ /* 0x000fe400078e02ff */
[----:B------:R-:W-:Y:S01]  /*1cba0*/  VIADD R9, R43, 0x8 ;  /* 0x000000082b097836 */ /* 0x000fe20000000000 */
[----:B------:R-:W-:Y:S01]  /*1cbb0*/  ULDC.64 UR6, c[0x0][0x208] ;  /* 0x0000820000067ab9 */ /* 0x000fe20000000a00 */
[----:B---3--:R-:W-:-:S04]  /*1cbc0*/  LOP3.LUT P0, RZ, R42, 0x3, RZ, 0xc0, !PT ;  /* 0x000000032aff7812 */ /* 0x008fc8000780c0ff */
        /* <DEDUP_REMOVED lines=24> */
[----:B------:R-:W-:Y:S01]  /*1cd50*/  LOP3.LUT R28, R29, 0x180, RZ, 0xc0, !PT ;  /* 0x000001801d1c7812 */ /* 0x000fe200078ec0ff */
[----:B------:R-:W-:Y:S01]  /*1cd60*/  IMAD.X R41, RZ, RZ, R75, P5 ;  /* 0x000000ffff297224 */ /* 0x000fe200028e064b */
        /* <DEDUP_REMOVED lines=25> */
[----:B------:R-:W5:Y:S01]  /*1cf00*/  LD.E.128 R40, desc[UR4][R40.64] ;  /* 0x0000000428287980 */ /* 0x000f62000c101d00 */
[----:B------:R-:W-:-:S02]  /*1cf10*/  ULDC.64 UR4, c[0x0][0xaa0] ;  /* 0x0002a80000047ab9 */ /* 0x000fc40000000a00 */
[----:B------:R-:W-:Y:S01]  /*1cf20*/  IMAD R76, R76, UR4, RZ ;  /* 0x000000044c4c7c24 */ /* 0x000fe2000f8e02ff */
[----:B------:R-:W-:Y:S01]  /*1cf30*/  SHF.R.S32.HI R12, RZ, 0x1f, R15 ;  /* 0x0000001fff0c7819 */ /* 0x000fe2000001140f */
[----:B------:R-:W-:Y:S01]  /*1cf40*/  IMAD R0, R45, 0x60, R10 ;  /* 0x000000602d007824 */ /* 0x000fe200078e020a */
        /* <DEDUP_REMOVED lines=9> */
[----:B------:R-:W-:Y:S02]  /*1cfe0*/  IMAD.IADD R3, R3, 0x1, R11 ;  /* 0x0000000103037824 */ /* 0x000fe400078e020b */
[----:B------:R-:W-:Y:S02]  /*1cff0*/  IMAD.IADD R20, R82, 0x1, R0 ;  /* 0x0000000152147824 */ /* 0x000fe400078e0200 */
[----:B------:R-:W-:-:S04]  /*1d000*/  IMAD.WIDE.U32 R2, R80, UR4, R2 ;  /* 0x0000000450027c25 */ /* 0x000fc8000f8e0002 */
[----:B-1----:R-:W-:-:S04]  /*1d010*/  @P1 IMAD.HI.U32 R0, R20, R13, RZ ;  /* 0x0000000d14001227 */ /* 0x002fc800078e00ff */
[----:B------:R-:W-:Y:S01]  /*1d020*/  IMAD R3, R80, UR5, R3 ;  /* 0x0000000550037c24 */ /* 0x000fe2000f8e0203 */
[----:B------:R-:W-:Y:S01]  /*1d030*/  ULDC.64 UR4, c[0x0][0xaf0] ;  /* 0x0002bc0000047ab9 */ /* 0x000fe20000000a00 */
        /* <DEDUP_REMOVED lines=19> */
[----:B------:R-:W-:-:S03]  /*1d170*/  IMAD.WIDE.U32 R2, R13, UR4, R2 ;  /* 0x000000040d027c25 */ /* 0x000fc6000f8e0002 */
[----:B---3--:R1:W-:Y:S01]  /*1d180*/  SYNCS.ARRIVE.TRANS64.RED.A1T0 RZ, [R0+URZ], RZ ;  /* 0x000000ff00ff79a7 */ /* 0x0083e2000810043f */
[----:B------:R-:W-:Y:S01]  /*1d190*/  IMAD R11, R13, UR5, R12 ;  /* 0x000000050d0b7c24 */ /* 0x000fe2000f8e020c */
[----:B------:R-:W-:-:S03]  /*1d1a0*/  ULDC.64 UR4, c[0x0][0xa80] ;  /* 0x0002a00000047ab9 */ /* 0x000fc60000000a00 */
[----:B------:R-:W-:Y:S01]  /*1d1b0*/  IMAD.IADD R3, R3, 0x1, R11 ;  /* 0x0000000103037824 */ /* 0x000fe200078e020b */
[C---:B-1----:R-:W-:Y:S01]  /*1d1c0*/  LEA R0, P0, R2.reuse, UR4, 0x1 ;  /* 0x0000000402007c11 */ /* 0x042fe2000f8008ff */
[C---:B------:R-:W-:Y:S01]  /*1d1d0*/  VIADD R44, R9.reuse, 0x20 ;  /* 0x00000020092c7836 */ /* 0x040fe20000000000 */
[----:B------:R-:W-:Y:S01]  /*1d1e0*/  UMOV UR4, 0xffffffff ;  /* 0xffffffff00047882 */ /* 0x000fe20000000000 */
[----:B------:R-:W-:Y:S01]  /*1d1f0*/  VIADD R47, R9, 0x40 ;  /* 0x00000040092f7836 */ /* 0x000fe20000000000 */
[----:B------:R-:W-:Y:S02]  /*1d200*/  LEA.HI.X R2, R2, UR5, R3, 0x1, P0 ;  /* 0x0000000502027c11 */ /* 0x000fe400080f0c03 */
[----:B------:R-:W-:Y:S02]  /*1d210*/  SHF.R.S32.HI R46, RZ, 0x1f, R44 ;  /* 0x0000001fff2e7819 */ /* 0x000fe4000001142c */
[----:B------:R-:W-:Y:S01]  /*1d220*/  SHF.R.S32.HI R48, RZ, 0x1f, R47 ;  /* 0x0000001fff307819 */ /* 0x000fe2000001142f */
[----:B0-----:R-:W-:Y:S06]  /*1d230*/  BRA.DIV UR4, `(.L_x_11833) ;  /* 0x000000ae049c7947 */ /* 0x001fec000b800000 */
[----:B------:R0:W1:Y:S04]  /*1d240*/  SHFL.IDX PT, R3, R2, RZ, 0x1c1f ;  /* 0x001c1fff02037589 */ /* 0x00006800000e0000 */
[----:B------:R0:W2:Y:S02]  /*1d250*/  SHFL.IDX PT, R14, R0, RZ, 0x1c1f ;  /* 0x001c1fff000e7589 */ /* 0x0000a400000e0000 */
.L_x_12045:
[----:B------:R-:W-:Y:S01]  /*1d260*/  IMAD.IADD R45, R10, 0x1, R82 ;  /* 0x000000010a2d7824 */ /* 0x000fe200078e0252 */
[----:B------:R-:W-:Y:S04]  /*1d270*/  BSSY B1, `(.L_x_11834) ;  /* 0x0000011000017945 */ /* 0x000fe80003800000 */
[----:B------:R-:W-:-:S13]  /*1d280*/  ISETP.GE.AND P0, PT, R45, R8, PT ;  /* 0x000000082d00720c */ /* 0x000fda0003f06270 */
[----:B------:R-:W-:Y:S05]  /*1d290*/  @P0 BRA `(.L_x_11835) ;  /* 0x0000000000380947 */ /* 0x000fea0003800000 */
[----:B------:R-:W-:Y:S01]  /*1d2a0*/  ULDC UR4, c[0x0][0xac8] ;  /* 0x0002b20000047ab9 */ /* 0x000fe20000000800 */
[----:B------:R-:W-:Y:S01]  /*1d2b0*/  ULDC.64 UR6, c[0x0][0x208] ;  /* 0x0000820000067ab9 */ /* 0x000fe20000000a00 */
        /* <DEDUP_REMOVED lines=12> */
.L_x_11835:
[----:B------:R-:W-:Y:S05]  /*1d380*/  BSYNC B1 ;  /* 0x0000000000017941 */ /* 0x000fea0003800000 */
.L_x_11834:
[----:B------:R-:W-:-:S03]  /*1d390*/  UMOV UR4, 0xffffffff ;  /* 0xffffffff00047882 */ /* 0x000fc60000000000 */
[----:B------:R-:W-:Y:S05]  /*1d3a0*/  BRA.DIV UR4, `(.L_x_11836) ;  /* 0x000000ae04747947 */ /* 0x000fea000b800000 */
[----:B-1----:R1:W4:Y:S04]  /*1d3b0*/  SHFL.IDX PT, R3, R2, 0x1, 0x1c1f ;  /* 0x003c1f0002037f89 */ /* 0x00232800000e0000 */
[----:B--2---:R1:W2:Y:S02]  /*1d3c0*/  SHFL.IDX PT, R14, R0, 0x1, 0x1c1f ;  /* 0x003c1f00000e7f89 */ /* 0x0042a400000e0000 */
.L_x_12049:
[----:B---3-5:R-:W-:-:S05]  /*1d3d0*/  VIADD R5, R45, 0x60 ;  /* 0x000000602d057836 */ /* 0x028fca0000000000 */
[----:B------:R-:W-:-:S13]  /*1d3e0*/  ISETP.GE.AND P0, PT, R5, R8, PT ;  /* 0x000000080500720c */ /* 0x000fda0003f06270 */
[----:B------:R-:W-:Y:S05]  /*1d3f0*/  @P0 BRA `(.L_x_11837) ;  /* 0x00000018006c0947 */ /* 0x000fea0003800000 */
[----:B------:R-:W-:Y:S01]  /*1d400*/  ULDC UR4, c[0x0][0xac8] ;  /* 0x0002b20000047ab9 */ /* 0x000fe20000000800 */
[----:B------:R-:W-:Y:S01]  /*1d410*/  ULDC.64 UR6, c[0x0][0x208] ;  /* 0x0000820000067ab9 */ /* 0x000fe20000000a00 */
[----:B------:R-:W-:Y:S02]  /*1d420*/  ISETP.GE.AND P2, PT, R44, UR4, PT ;  /* 0x000000042c007c0c */ /* 0x000fe4000bf46270 */
[----:B------:R-:W-:-:S11]  /*1d430*/  ISETP.GE.AND P1, PT, R9, UR4, PT ;  /* 0x0000000409007c0c */ /* 0x000fd6000bf26270 */
[C---:B--2---:R-:W-:Y:S02]  /*1d440*/  @!P2 LEA R6, P0, R44.reuse, R14, 0x1 ;  /* 0x0000000e2c06a211 */ /* 0x044fe400078008ff */
[----:B01----:R-:W-:Y:S02]  /*1d450*/  @!P1 IMAD.MOV.U32 R2, RZ, RZ, R14 ;  /* 0x000000ffff029224 */ /* 0x003fe400078e000e */
[----:B----4-:R-:W-:Y:S02]  /*1d460*/  @!P2 LEA.HI.X R7, R44, R3, R46, 0x1, P0 ;  /* 0x000000032c07a211 */ /* 0x010fe400000f0c2e */
[----:B------:R-:W-:Y:S01]  /*1d470*/  ISETP.GE.AND P0, PT, R47, UR4, PT ;  /* 0x000000042f007c0c */ /* 0x000fe2000bf06270 */
[----:B------:R-:W-:-:S05]  /*1d480*/  @!P1 IMAD.WIDE R4, R9, 0x2, R2 ;  /* 0x0000000209049825 */ /* 0x000fca00078e0202 */
[----:B------:R3:W-:Y:S04]  /*1d490*/  @!P1 ST.E.128 desc[UR6][R4.64], R24 ;  /* 0x0000001804009985 */ /* 0x0007e8000c101d06 */
[----:B------:R3:W-:Y:S03]  /*1d4a0*/  @!P2 ST.E.128 desc[UR6][R6.64], R32 ;  /* 0x000000200600a985 */ /* 0x0007e6000c101d06 */
[----:B------:R-:W-:Y:S05]  /*1d4b0*/  @P0 BRA `(.L_x_11837) ;  /* 0x00000018003c0947 */ /* 0x000fea0003800000 */
[----:B------:R-:W-:Y:S01]  /*1d4c0*/  LEA R14, P0, R47, R14, 0x1 ;  /* 0x0000000e2f0e7211 */ /* 0x000fe200078008ff */
[----:B------:R-:W-:-:S03]  /*1d4d0*/  ULDC.64 UR4, c[0x0][0x208] ;  /* 0x0000820000047ab9 */ /* 0x000fc60000000a00 */
[----:B------:R-:W-:-:S05]  /*1d4e0*/  LEA.HI.X R15, R47, R3, R48, 0x1, P0 ;  /* 0x000000032f0f7211 */ /* 0x000fca00000f0c30 */
[----:B------:R0:W-:Y:S01]  /*1d4f0*/  ST.E.128 desc[UR4][R14.64], R40 ;  /* 0x000000280e007985 */ /* 0x0001e2000c101d04 */
[----:B------:R-:W-:Y:S05]  /*1d500*/  BRA `(.L_x_11837) ;  /* 0x0000001800287947 */ /* 0x000fea0003800000 */
.L_x_11832:
[----:B------:R-:W-:Y:S01]  /*1d510*/  ULDC.64 UR4, c[0x0][0xb08] ;  /* 0x0002c20000047ab9 */ /* 0x000fe20000000a00 */
[----:B0-----:R-:W0:Y:S01]  /*1d520*/  @P1 LDC R6, c[0x0][0xbec] ;  /* 0x0002fb00ff061b82 */ /* 0x001e220000000800 */
[----:B------:R-:W-:Y:S01]  /*1d530*/  IMAD R76, R76, UR4, RZ ;  /* 0x000000044c4c7c24 */ /* 0x000fe2000f8e02ff */
[----:B------:R-:W-:Y:S01]  /*1d540*/  SHF.R.S32.HI R0, RZ, 0x1f, R15 ;  /* 0x0000001fff007819 */ /* 0x000fe2000001140f */
[----:B------:R-:W-:-:S04]  /*1d550*/  IMAD.WIDE.U32 R4, R3, UR4, RZ ;  /* 0x0000000403047c25 */ /* 0x000fc8000f8e00ff */
[----:B------:R-:W-:Y:S01]  /*1d560*/  IMAD R3, R3, UR5, R76 ;  /* 0x0000000503037c24 */ /* 0x000fe2000f8e024c */
[----:B------:R-:W1:Y:S01]  /*1d570*/  @P1 LDC R11, c[0x0][0xbf0] ;  /* 0x0002fc00ff0b1b82 */ /* 0x000e620000000800 */
[----:B------:R-:W-:Y:S02]  /*1d580*/  ULDC.64 UR4, c[0x0][0xb38] ;  /* 0x0002ce0000047ab9 */ /* 0x000fe40000000a00 */
        /* <DEDUP_REMOVED lines=38> */
.L_x_12052:
        /* <DEDUP_REMOVED lines=14> */
[----:B------:R-:W-:Y:S01]  /*1d8d0*/  ULDC.64 UR6, c[0x0][0x208] ;  /* 0x0000820000067ab9 */ /* 0x000fe20000000a00 */
        /* <DEDUP_REMOVED lines=9> */
[-C--:B------:R-:W-:Y:S01]  /*1d970*/  @!P0 LEA.HI.X R7, R75, R3.reuse, R80, 0x2, P2 ;  /* 0x000000034b078211 */ /* 0x080fe200010f1450 */
[----:B------:R-:W-:Y:S01]  /*1d980*/  VIADD R15, R76, 0x30 ;  /* 0x000000304c0f7836 */ /* 0x000fe20000000000 */
[----:B------:R-:W-:Y:S02]  /*1d990*/  ISETP.GE.AND P2, PT, R78, UR4, PT ;  /* 0x000000044e007c0c */ /* 0x000fe4000bf46270 */
[----:B------:R-:W-:Y:S02]  /*1d9a0*/  @!P3 LEA.HI.X R11, R42, R3, R74, 0x2, P1 ;  /* 0x000000032a0bb211 */ /* 0x000fe400008f144a */
[----:B------:R-:W-:Y:S01]  /*1d9b0*/  ISETP.GE.AND P1, PT, R77, UR4, PT ;  /* 0x000000044d007c0c */ /* 0x000fe2000bf26270 */
[----:B------:R-:W-:Y:S01]  /*1d9c0*/  @!P0 ST.E.64 desc[UR6][R6.64], R28 ;  /* 0x0000001c06008985 */ /* 0x000fe2000c101b06 */
[----:B------:R-:W-:Y:S01]  /*1d9d0*/  @!P4 LEA R12, P5, R40, R14, 0x2 ;  /* 0x0000000e280cc211 */ /* 0x000fe200078a10ff */
[----:B------:R-:W-:Y:S01]  /*1d9e0*/  VIADD R43, R76, 0x38 ;  /* 0x000000384c2b7836 */ /* 0x000fe20000000000 */
[----:B------:R-:W-:-:S02]  /*1d9f0*/  ISETP.GE.AND P0, PT, R15, UR4, PT ;  /* 0x000000040f007c0c */ /* 0x000fc4000bf06270 */
[-C--:B------:R-:W-:Y:S01]  /*1da00*/  @!P4 LEA.HI.X R13, R40, R3.reuse, R41, 0x2, P5 ;  /* 0x00000003280dc211 */ /* 0x080fe200028f1429 */
[----:B------:R-:W-:Y:S01]  /*1da10*/  @!P3 ST.E.64 desc[UR6][R10.64], R32 ;  /* 0x000000200a00b985 */ /* 0x000fe2000c101b06 */
[----:B------:R-:W-:Y:S01]  /*1da20*/  ISETP.GE.AND P3, PT, R43, UR4, PT ;  /* 0x000000042b007c0c */ /* 0x000fe2000bf66270 */
[----:B------:R-:W-:Y:S01]  /*1da30*/  VIADD R75, R76, 0x40 ;  /* 0x000000404c4b7836 */ /* 0x000fe20000000000 */
[CC--:B-1----:R-:W-:Y:S01]  /*1da40*/  @!P2 LEA R24, P5, R78.reuse, R14.reuse, 0x2 ;  /* 0x0000000e4e18a211 */ /* 0x0c2fe200078a10ff */
[----:B------:R1:W-:Y:S01]  /*1da50*/  @!P4 ST.E.64 desc[UR6][R12.64], R36 ;  /* 0x000000240c00c985 */ /* 0x0003e2000c101b06 */
[----:B------:R-:W-:Y:S02]  /*1da60*/  SHF.R.S32.HI R42, RZ, 0x1f, R77 ;  /* 0x0000001fff2a7819 */ /* 0x000fe4000001144d */
[----:B------:R-:W-:Y:S02]  /*1da70*/  @!P1 LEA R40, P4, R77, R14, 0x2 ;  /* 0x0000000e4d289211 */ /* 0x000fe400078810ff */
[----:B------:R-:W-:-:S02]  /*1da80*/  @!P2 LEA.HI.X R25, R78, R3, R79, 0x2, P5 ;  /* 0x000000034e19a211 */ /* 0x000fc400028f144f */
[-C--:B------:R-:W-:Y:S02]  /*1da90*/  @!P1 LEA.HI.X R41, R77, R3.reuse, R42, 0x2, P4 ;  /* 0x000000034d299211 */ /* 0x080fe400020f142a */
[----:B------:R-:W-:Y:S02]  /*1daa0*/  SHF.R.S32.HI R74, RZ, 0x1f, R15 ;  /* 0x0000001fff4a7819 */ /* 0x000fe4000001140f */
[----:B------:R-:W-:Y:S02]  /*1dab0*/  @!P0 LEA R4, P5, R15, R14, 0x2 ;  /* 0x0000000e0f048211 */ /* 0x000fe400078a10ff */
[----:B------:R-:W-:Y:S01]  /*1dac0*/  ISETP.GE.AND P4, PT, R75, UR4, PT ;  /* 0x000000044b007c0c */ /* 0x000fe2000bf86270 */
[C---:B-1----:R-:W-:Y:S01]  /*1dad0*/  VIADD R13, R76.reuse, 0x48 ;  /* 0x000000484c0d7836 */ /* 0x042fe20000000000 */
[----:B------:R1:W-:Y:S01]  /*1dae0*/  @!P2 ST.E.64 desc[UR6][R24.64], R20 ;  /* 0x000000141800a985 */ /* 0x0003e2000c101b06 */
[----:B------:R-:W-:Y:S01]  /*1daf0*/  @!P0 LEA.HI.X R5, R15, R3, R74, 0x2, P5 ;  /* 0x000000030f058211 */ /* 0x000fe200028f144a */
[----:B------:R-:W-:Y:S01]  /*1db00*/  VIADD R15, R76, 0x50 ;  /* 0x000000504c0f7836 */ /* 0x000fe20000000000 */
[----:B------:R-:W-:Y:S01]  /*1db10*/  SHF.R.S32.HI R12, RZ, 0x1f, R43 ;  /* 0x0000001fff0c7819 */ /* 0x000fe2000001142b */
[----:B------:R3:W-:Y:S01]  /*1db20*/  @!P1 ST.E.64 desc[UR6][R40.64], R44 ;  /* 0x0000002c28009985 */ /* 0x0007e2000c101b06 */
[----:B------:R-:W-:-:S02]  /*1db30*/  ISETP.GE.AND P2, PT, R13, UR4, PT ;  /* 0x000000040d007c0c */ /* 0x000fc4000bf46270 */
[----:B------:R-:W-:Y:S01]  /*1db40*/  @!P3 LEA R10, P1, R43, R14, 0x2 ;  /* 0x0000000e2b0ab211 */ /* 0x000fe200078210ff */
[----:B------:R-:W-:-:S03]  /*1db50*/  VIADD R29, R76, 0x58 ;  /* 0x000000584c1d7836 */ /* 0x000fc60000000000 */
[-C--:B------:R-:W-:Y:S02]  /*1db60*/  @!P3 LEA.HI.X R11, R43, R3.reuse, R12, 0x2, P1 ;  /* 0x000000032b0bb211 */ /* 0x080fe400008f140c */
[----:B------:R-:W-:Y:S01]  /*1db70*/  ISETP.GE.AND P1, PT, R15, UR4, PT ;  /* 0x000000040f007c0c */ /* 0x000fe2000bf26270 */
[----:B------:R3:W-:Y:S01]  /*1db80*/  @!P0 ST.E.64 desc[UR6][R4.64], R48 ;  /* 0x0000003004008985 */ /* 0x0007e2000c101b06 */
[----:B------:R-:W-:Y:S02]  /*1db90*/  SHF.R.S32.HI R28, RZ, 0x1f, R75 ;  /* 0x0000001fff1c7819 */ /* 0x000fe4000001144b */
[----:B------:R-:W-:Y:S02]  /*1dba0*/  @!P4 LEA R6, P5, R75, R14, 0x2 ;  /* 0x0000000e4b06c211 */ /* 0x000fe400078a10ff */
[----:B------:R-:W-:Y:S02]  /*1dbb0*/  ISETP.GE.AND P0, PT, R29, UR4, PT ;  /* 0x000000041d007c0c */ /* 0x000fe4000bf06270 */
[----:B------:R-:W-:-:S02]  /*1dbc0*/  @!P4 LEA.HI.X R7, R75, R3, R28, 0x2, P5 ;  /* 0x000000034b07c211 */ /* 0x000fc400028f141c */
[----:B-1----:R-:W-:Y:S02]  /*1dbd0*/  SHF.R.S32.HI R20, RZ, 0x1f, R13 ;  /* 0x0000001fff147819 */ /* 0x002fe4000001140d */
[CC--:B------:R-:W-:Y:S02]  /*1dbe0*/  @!P2 LEA R12, P5, R13.reuse, R14.reuse, 0x2 ;  /* 0x0000000e0d0ca211 */ /* 0x0c0fe400078a10ff */
[----:B------:R-:W-:Y:S02]  /*1dbf0*/  SHF.R.S32.HI R24, RZ, 0x1f, R15 ;  /* 0x0000001fff187819 */ /* 0x000fe4000001140f */
[----:B------:R-:W-:Y:S02]  /*1dc00*/  @!P2 LEA.HI.X R13, R13, R3, R20, 0x2, P5 ;  /* 0x000000030d0da211 */ /* 0x000fe400028f1414 */
        /* <DEDUP_REMOVED lines=10> */
.L_x_11840:
[----:B------:R-:W-:Y:S05]  /*1dcb0*/  BSYNC B1 ;  /* 0x0000000000017941 */ /* 0x000fea0003800000 */
.L_x_11839:
[----:B------:R-:W-:-:S03]  /*1dcc0*/  UMOV UR4, 0xffffffff ;  /* 0xffffffff00047882 */ /* 0x000fc60000000000 */
[----:B------:R-:W-:Y:S05]  /*1dcd0*/  BRA.DIV UR4, `(.L_x_11841) ;  /* 0x000000a604a47947 */ /* 0x000fea000b800000 */
[----:B-1----:R1:W4:Y:S04]  /*1dce0*/  SHFL.IDX PT, R3, R2, 0x1, 0x1c1f ;  /* 0x003c1f0002037f89 */ /* 0x00232800000e0000 */
[----:B--23--:R1:W2:Y:S02]  /*1dcf0*/  SHFL.IDX PT, R14, R0, 0x1, 0x1c1f ;  /* 0x003c1f00000e7f89 */ /* 0x00c2a400000e0000 */
.L_x_12056:
        /* <DEDUP_REMOVED lines=13> */
[----:B------:R-:W-:Y:S01]  /*1ddd0*/  ULDC.64 UR6, c[0x0][0x208] ;  /* 0x0000820000067ab9 */ /* 0x000fe20000000a00 */
        /* <DEDUP_REMOVED lines=19> */
[-C--:B------:R-:W-:Y:S02]  /*1df10*/  @!P4 LEA R12, P2, R0, R14.reuse, 0x2 ;  /* 0x0000000e000cc211 */ /* 0x080fe400078410ff */
[-C--:B------:R-:W-:Y:S01]  /*1df20*/  @!P3 LEA.HI.X R11, R24, R3.reuse, R25, 0x2, P5 ;  /* 0x00000003180bb211 */ /* 0x080fe200028f1419 */
[----:B------:R-:W-:Y:S01]  /*1df30*/  VIADD R2, R28, 0x40 ;  /* 0x000000401c027836 */ /* 0x000fe20000000000 */
[----:B------:R-:W-:Y:S02]  /*1df40*/  @!P4 LEA.HI.X R13, R0, R3, R20, 0x2, P2 ;  /* 0x00000003000dc211 */ /* 0x000fe400010f1414 */
[----:B------:R-:W-:Y:S01]  /*1df50*/  ISETP.GE.AND P2, PT, R15, UR4, PT ;  /* 0x000000040f007c0c */ /* 0x000fe2000bf46270 */
[----:B------:R3:W-:Y:S01]  /*1df60*/  @!P3 ST.E.64 desc[UR6][R10.64], R38 ;  /* 0x000000260a00b985 */ /* 0x0007e2000c101b06 */
[----:B------:R-:W-:Y:S01]  /*1df70*/  SHF.R.S32.HI R0, RZ, 0x1f, R29 ;  /* 0x0000001fff007819 */ /* 0x000fe2000001141d */
[----:B------:R-:W-:Y:S01]  /*1df80*/  VIADD R25, R28, 0x48 ;  /* 0x000000481c197836 */ /* 0x000fe20000000000 */
[----:B------:R-:W-:Y:S01]  /*1df90*/  ISETP.GE.AND P3, PT, R2, UR4, PT ;  /* 0x0000000402007c0c */ /* 0x000fe2000bf66270 */
[----:B------:R4:W-:Y:S01]  /*1dfa0*/  @!P4 ST.E.64 desc[UR6][R12.64], R72 ;  /* 0x000000480c00c985 */ /* 0x0009e2000c101b06 */
[----:B0-----:R-:W-:-:S02]  /*1dfb0*/  @!P1 LEA R4, P4, R29, R14, 0x2 ;  /* 0x0000000e1d049211 */ /* 0x001fc400078810ff */
[----:B------:R-:W-:Y:S02]  /*1dfc0*/  SHF.R.S32.HI R24, RZ, 0x1f, R21 ;  /* 0x0000001fff187819 */ /* 0x000fe40000011415 */
[----:B-1----:R-:W-:Y:S02]  /*1dfd0*/  @!P0 LEA R6, P5, R21, R14, 0x2 ;  /* 0x0000000e15068211 */ /* 0x002fe400078a10ff */
[-C--:B------:R-:W-:Y:S01]  /*1dfe0*/  @!P1 LEA.HI.X R5, R29, R3.reuse, R0, 0x2, P4 ;  /* 0x000000031d059211 */ /* 0x080fe200020f1400 */
[----:B------:R-:W-:Y:S01]  /*1dff0*/  VIADD R0, R28, 0x50 ;  /* 0x000000501c007836 */ /* 0x000fe20000000000 */
[----:B------:R-:W-:Y:S02]  /*1e000*/  @!P0 LEA.HI.X R7, R21, R3, R24, 0x2, P5 ;  /* 0x0000000315078211 */ /* 0x000fe400028f1418 */
[----:B------:R-:W-:Y:S01]  /*1e010*/  ISETP.GE.AND P5, PT, R25, UR4, PT ;  /* 0x0000000419007c0c */ /* 0x000fe2000bfa6270 */
[----:B------:R0:W-:Y:S01]  /*1e020*/  @!P1 ST.E.64 desc[UR6][R4.64], R46 ;  /* 0x0000002e04009985 */ /* 0x0001e2000c101b06 */
[----:B------:R-:W-:-:S02]  /*1e030*/  SHF.R.S32.HI R20, RZ, 0x1f, R15 ;  /* 0x0000001fff147819 */ /* 0x000fc4000001140f */
[CC--:B--2---:R-:W-:Y:S02]  /*1e040*/  @!P2 LEA R8, P4, R15.reuse, R14.reuse, 0x2 ;  /* 0x0000000e0f08a211 */ /* 0x0c4fe400078810ff */
[----:B------:R-:W-:Y:S02]  /*1e050*/  ISETP.GE.AND P1, PT, R0, UR4, PT ;  /* 0x0000000400007c0c */ /* 0x000fe4000bf26270 */
[----:B------:R-:W-:Y:S02]  /*1e060*/  @!P2 LEA.HI.X R9, R15, R3, R20, 0x2, P4 ;  /* 0x000000030f09a211 */ /* 0x000fe400020f1414 */
[----:B---3--:R-:W-:Y:S02]  /*1e070*/  SHF.R.S32.HI R11, RZ, 0x1f, R2 ;  /* 0x0000001fff0b7819 */ /* 0x008fe40000011402 */
[----:B------:R-:W-:-:S04]  /*1e080*/  @!P3 LEA R10, P4, R2, R14, 0x2 ;  /* 0x0000000e020ab211 */ /* 0x000fc800078810ff */
[----:B------:R-:W-:Y:S02]  /*1e090*/  @!P3 LEA.HI.X R11, R2, R3, R11, 0x2, P4 ;  /* 0x00000003020bb211 */ /* 0x000fe400020f140b */
[----:B------:R-:W-:Y:S02]  /*1e0a0*/  SHF.R.S32.HI R2, RZ, 0x1f, R25 ;  /* 0x0000001fff027819 */ /* 0x000fe40000011419 */
[----:B----4-:R-:W-:-:S04]  /*1e0b0*/  @!P5 LEA R12, P4, R25, R14, 0x2 ;  /* 0x0000000e190cd211 */ /* 0x010fc800078810ff */
[----:B------:R-:W-:Y:S02]  /*1e0c0*/  @!P5 LEA.HI.X R13, R25, R3, R2, 0x2, P4 ;  /* 0x00000003190dd211 */ /* 0x000fe400020f1402 */
[----:B------:R-:W-:Y:S02]  /*1e0d0*/  SHF.R.S32.HI R2, RZ, 0x1f, R0 ;  /* 0x0000001fff027819 */ /* 0x000fe40000011400 */
[----:B------:R-:W-:-:S04]  /*1e0e0*/  @!P1 LEA R20, P4, R0, R14, 0x2 ;  /* 0x0000000e00149211 */ /* 0x000fc800078810ff */
[----:B------:R-:W-:Y:S01]  /*1e0f0*/  @!P1 LEA.HI.X R21, R0, R3, R2, 0x2, P4 ;  /* 0x0000000300159211 */ /* 0x000fe200020f1402 */
[----:B------:R-:W-:Y:S01]  /*1e100*/  VIADD R0, R28, 0x58 ;  /* 0x000000581c007836 */ /* 0x000fe20000000000 */
[----:B------:R0:W-:Y:S04]  /*1e110*/  @!P0 ST.E.64 desc[UR6][R6.64], R50 ;  /* 0x0000003206008985 */ /* 0x0001e8000c101b06 */
[----:B------:R-:W-:Y:S01]  /*1e120*/  ISETP.GE.AND P0, PT, R0, UR4, PT ;  /* 0x0000000400007c0c */ /* 0x000fe2000bf06270 */
[----:B------:R0:W-:Y:S04]  /*1e130*/  @!P2 ST.E.64 desc[UR6][R8.64], R54 ;  /* 0x000000360800a985 */ /* 0x0001e8000c101b06 */
        /* <DEDUP_REMOVED lines=10> */
.L_x_11830:
[----:B0-----:R-:W3:Y:S01]  /*1e1e0*/  LDL.LU R4, [R1+0x9c] ;  /* 0x00009c0001047983 */ /* 0x001ee20000300800 */
[----:B------:R-:W-:Y:S01]  /*1e1f0*/  ULDC.64 UR6, c[0x0][0xc08] ;  /* 0x0003020000067ab9 */ /* 0x000fe20000000a00 */
[----:B------:R-:W-:Y:S02]  /*1e200*/  ULDC.64 UR4, c[0x0][0xc00] ;  /* 0x0003000000047ab9 */ /* 0x000fe40000000a00 */
[----:B------:R-:W4:Y:S04]  /*1e210*/  LDL.LU R0, [R1+0xa0] ;  /* 0x0000a00001007983 */ /* 0x000f280000300800 */
[----:B------:R-:W2:Y:S01]  /*1e220*/  LDL R8, [R1+0x94] ;  /* 0x0000940001087983 */ /* 0x000ea20000100800 */
        /* <DEDUP_REMOVED lines=9> */
[----:B---3--:R-:W-:-:S04]  /*1e2c0*/  IADD3 R2, P2, R4, UR4, RZ ;  /* 0x0000000404027c10 */ /* 0x008fc8000ff5e0ff */
[----:B----4-:R-:W-:Y:S02]  /*1e2d0*/  IADD3.X R3, R0, UR5, RZ, P2, !PT ;  /* 0x0000000500037c10 */ /* 0x010fe400097fe4ff */
[----:B------:R-:W-:Y:S01]  /*1e2e0*/  @P1 IADD3 R4, P2, R4, UR6, RZ ;  /* 0x0000000604041c10 */ /* 0x000fe2000ff5e0ff */
[----:B------:R-:W-:Y:S02]  /*1e2f0*/  ULDC UR4, c[0x0][0xa88] ;  /* 0x0002a20000047ab9 */ /* 0x000fe40000000800 */
[----:B------:R0:W5:Y:S01]  /*1e300*/  @P0 LDG.E R7, desc[UR8][R2.64] ;  /* 0x0000000802070981 */ /* 0x000162000c1e1900 */
[----:B------:R-:W-:Y:S01]  /*1e310*/  @P1 IADD3.X R5, R0, UR7, RZ, P2, !PT ;  /* 0x0000000700051c10 */ /* 0x000fe200097fe4ff */
[----:B------:R-:W-:Y:S01]  /*1e320*/  IMAD.U32 R6, RZ, RZ, UR4 ;  /* 0x00000004ff067e24 */ /* 0x000fe2000f8e00ff */
[----:B--2---:R-:W-:-:S05]  /*1e330*/  ISETP.NE.AND P2, PT, R8, RZ, PT ;  /* 0x000000ff0800720c */ /* 0x004fca0003f45270 */
        /* <DEDUP_REMOVED lines=9> */
[----:B--2---:R-:W-:-:S07]  /*1e3d0*/  IMAD.IADD R6, R6, 0x1, -R5 ;  /* 0x0000000106067824 */ /* 0x004fce00078e0a05 */
.L_x_11842:
[----:B------:R-:W2:Y:S04]  /*1e3e0*/  LDL.LU R0, [R1+0xc0] ;  /* 0x0000c00001007983 */ /* 0x000ea80000300800 */
[----:B0-----:R-:W3:Y:S01]  /*1e3f0*/  LDL.LU R2, [R1+0x98] ;  /* 0x0000980001027983 */ /* 0x001ee20000300800 */
[----:B------:R-:W-:Y:S01]  /*1e400*/  BSSY B1, `(.L_x_11843) ;  /* 0x0000039000017945 */ /* 0x000fe20003800000 */
[----:B-----5:R-:W-:Y:S02]  /*1e410*/  SHF.R.S32.HI R24, RZ, 0x1f, R7 ;  /* 0x0000001fff187819 */ /* 0x020fe40000011407 */
[----:B--2---:R-:W-:Y:S02]  /*1e420*/  SEL R26, R0, RZ, !P0 ;  /* 0x000000ff001a7207 */ /* 0x004fe40004000000 */
[----:B---3--:R-:W-:Y:S01]  /*1e430*/  SEL R29, R2, RZ, !P0 ;  /* 0x000000ff021d7207 */ /* 0x008fe20004000000 */
[----:B------:R-:W-:Y:S06]  /*1e440*/  @P3 BRA `(.L_x_11844) ;  /* 0x0000000000d03947 */ /* 0x000fec0003800000 */
[----:B------:R-:W2:Y:S01]  /*1e450*/  LDL R2, [R1+0x80] ;  /* 0x0000800001027983 */ /* 0x000ea20000100800 */
        /* <DEDUP_REMOVED lines=51> */
.L_x_11844:
[----:B------:R-:W-:Y:S05]  /*1e790*/  BSYNC B1 ;  /* 0x0000000000017941 */ /* 0x000fea0003800000 */
.L_x_11843:
        /* <DEDUP_REMOVED lines=23> */
[----:B----4-:R-:W-:Y:S02]  /*1e910*/  IMAD.IADD R9, R20, 0x1, R0 ;  /* 0x0000000114097824 */ /* 0x010fe400078e0200 */
        /* <DEDUP_REMOVED lines=32> */
.L_x_12059:
[----:B------:R-:W-:Y:S01]  /*1eb20*/  IMAD R21, R6, R21, RZ ;  /* 0x0000001506157224 */ /* 0x000fe200078e02ff */
[----:B------:R-:W-:Y:S01]  /*1eb30*/  BSSY B1, `(.L_x_11846) ;  /* 0x0000012000017945 */ /* 0x000fe20003800000 */
[----:B------:R-:W-:-:S05]  /*1eb40*/  IMAD.IADD R4, R25, 0x1, R20 ;  /* 0x0000000119047824 */ /* 0x000fca00078e0214 */
[----:B------:R-:W-:-:S13]  /*1eb50*/  ISETP.GE.AND P0, PT, R4, R21, PT ;  /* 0x000000150400720c */ /* 0x000fda0003f06270 */
[----:B------:R-:W-:Y:S05]  /*1eb60*/  @P0 BRA `(.L_x_11847) ;  /* 0x0000000000380947 */ /* 0x000fea0003800000 */
[----:B------:R-:W-:Y:S01]  /*1eb70*/  ULDC UR4, c[0x0][0xac8] ;  /* 0x0002b20000047ab9 */ /* 0x000fe20000000800 */
[----:B------:R-:W-:Y:S01]  /*1eb80*/  ULDC.64 UR6, c[0x0][0x208] ;  /* 0x0000820000067ab9 */ /* 0x000fe20000000a00 */
        /* <DEDUP_REMOVED lines=12> */
.L_x_11847:
[----:B------:R-:W-:Y:S05]  /*1ec50*/  BSYNC B1 ;  /* 0x0000000000017941 */ /* 0x000fea0003800000 */
.L_x_11846:
[----:B------:R-:W-:-:S03]  /*1ec60*/  UMOV UR4, 0xffffffff ;  /* 0xffffffff00047882 */ /* 0x000fc60000000000 */
[----:B------:R-:W-:Y:S05]  /*1ec70*/  BRA.DIV UR4, `(.L_x_11848) ;  /* 0x0000009a04387947 */ /* 0x000fea000b800000 */
[----:B--2---:R2:W0:Y:S04]  /*1ec80*/  SHFL.IDX PT, R3, R2, 0x1, 0x1c1f ;  /* 0x003c1f0002037f89 */ /* 0x00442800000e0000 */
[----:B---3--:R2:W3:Y:S02]  /*1ec90*/  SHFL.IDX PT, R14, R0, 0x1, 0x1c1f ;  /* 0x003c1f00000e7f89 */ /* 0x0084e400000e0000 */
.L_x_12063:
[----:B0-2---:R-:W-:-:S05]  /*1eca0*/  VIADD R0, R4, 0x60 ;  /* 0x0000006004007836 */ /* 0x005fca0000000000 */
[----:B------:R-:W-:-:S13]  /*1ecb0*/  ISETP.GE.AND P0, PT, R0, R21, PT ;  /* 0x000000150000720c */ /* 0x000fda0003f06270 */
[----:B------:R-:W-:Y:S05]  /*1ecc0*/  @P0 BRA `(.L_x_11837) ;  /* 0x0000000000380947 */ /* 0x000fea0003800000 */
[----:B------:R-:W-:Y:S01]  /*1ecd0*/  ULDC UR4, c[0x0][0xac8] ;  /* 0x0002b20000047ab9 */ /* 0x000fe20000000800 */
[----:B------:R-:W-:Y:S01]  /*1ece0*/  ULDC.64 UR6, c[0x0][0x208] ;  /* 0x0000820000067ab9 */ /* 0x000fe20000000a00 */
[----:B------:R-:W-:Y:S02]  /*1ecf0*/  ISETP.GE.AND P2, PT, R5, UR4, PT ;  /* 0x0000000405007c0c */ /* 0x000fe4000bf46270 */
[----:B------:R-:W-:Y:S02]  /*1ed00*/  ISETP.GE.AND P3, PT, R9, UR4, PT ;  /* 0x0000000409007c0c */ /* 0x000fe4000bf66270 */
[----:B------:R-:W-:-:S09]  /*1ed10*/  ISETP.GE.AND P4, PT, R8, UR4, PT ;  /* 0x0000000408007c0c */ /* 0x000fd2000bf86270 */
[----:B------:R-:W-:Y:S02]  /*1ed20*/  @!P2 IMAD.MOV.U32 R15, RZ, RZ, R3 ;  /* 0x000000ffff0fa224 */ /* 0x000fe400078e0003 */
        /* <DEDUP_REMOVED lines=8> */
.L_x_11837:
[----:B------:R-:W-:Y:S05]  /*1edb0*/  BSYNC B0 ;  /* 0x0000000000007941 */ /* 0x000fea0003800000 */
.L_x_11829:
[----:B------:R-:W-:Y:S02]  /*1edc0*/  ULDC UR4, c[0x0][0xc3c] ;  /* 0x00030f0000047ab9 */ /* 0x000fe40000000800 */
[----:B------:R-:W-:-:S13]  /*1edd0*/  ISETP.GE.AND P0, PT, R111, UR4, PT ;  /* 0x000000046f007c0c */ /* 0x000fda000bf06270 */
[----:B------:R-:W-:Y:S05]  /*1ede0*/  @!P0 BRA `(.L_x_11849) ;  /* 0xfffffe2400548947 */ /* 0x000fea000383ffff */
[----:B------:R-:W-:Y:S05]  /*1edf0*/  BRA `(.L_x_11690) ;  /* 0x0000008800a87947 */ /* 0x000fea0003800000 */
.L_x_11688:
        /* <DEDUP_REMOVED lines=16> */
.L_x_11850:
        /* <DEDUP_REMOVED lines=45> */
.L_x_11854:
        /* <DEDUP_REMOVED lines=38> */
.L_x_11852:
        /* <DEDUP_REMOVED lines=13> */
.L_x_11855:
        /* <DEDUP_REMOVED lines=17> */
[----:B------:R-:W-:Y:S02]  /*1f610*/  IMAD.MOV R11, RZ, RZ, -R10 ;  /* 0x000000ffff0b7224 */ /* 0x000fe400078e0a0a */
[----:B------:R-:W-:-:S04]  /*1f620*/  IMAD.HI.U32 R2, R3, R8, RZ ;  /* 0x0000000803027227 */ /* 0x000fc800078e00ff */
[----:B------:R-:W-:-:S05]  /*1f630*/  IMAD R8, R2, R11, R8 ;  /* 0x0000000b02087224 */ /* 0x000fca00078e0208 */
        /* <DEDUP_REMOVED lines=14> */
[----:B0-----:R-:W-:-:S04]  /*1f720*/  IMAD.MOV R8, RZ, RZ, -R3 ;  /* 0x000000ffff087224 */ /* 0x001fc800078e0a03 */
[----:B------:R-:W-:Y:S01]  /*1f730*/  IMAD.MOV.U32 R2, RZ, RZ, R8 ;  /* 0x000000ffff027224 */ /* 0x000fe200078e0008 */
[----:B------:R-:W-:-:S03]  /*1f740*/  IABS R8, R6 ;  /* 0x0000000600087213 */ /* 0x000fc60000000000 */
[----:B------:R-:W-:Y:S02]  /*1f750*/  IMAD R9, R2, R5, RZ ;  /* 0x0000000502097224 */ /* 0x000fe400078e02ff */
[----:B------:R-:W-:Y:S02]  /*1f760*/  IMAD.MOV.U32 R2, RZ, RZ, RZ ;  /* 0x000000ffff027224 */ /* 0x000fe400078e00ff */
[----:B------:R-:W-:Y:S02]  /*1f770*/  IMAD.MOV R8, RZ, RZ, -R8 ;  /* 0x000000ffff087224 */ /* 0x000fe400078e0a08 */
[----:B------:R-:W-:Y:S01]  /*1f780*/  IMAD.HI.U32 R2, R3, R9, R2 ;  /* 0x0000000903027227 */ /* 0x000fe200078e0002 */
[----:B------:R-:W-:-:S05]  /*1f790*/  IABS R3, R7 ;  /* 0x0000000700037213 */ /* 0x000fca0000000000 */
        /* <DEDUP_REMOVED lines=19> */
.L_x_11856:
[----:B0-----:R-:W0:Y:S01]  /*1f8d0*/  LDC.64 R2, c[0x0][0xc90] ;  /* 0x00032400ff027b82 */ /* 0x001e220000000a00 */
        /* <DEDUP_REMOVED lines=33> */
[----:B------:R-:W-:-:S04]  /*1faf0*/  VIADDMNMX R7, R7, UR5, R8, PT ;  /* 0x0000000507077c46 */ /* 0x000fc8000b800108 */
[----:B------:R-:W-:Y:S01]  /*1fb00*/  IABS R8, R7 ;  /* 0x0000000700087213 */ /* 0x000fe20000000000 */
[----:B------:R-:W-:-:S03]  /*1fb10*/  IMAD.MOV R26, RZ, RZ, -R7 ;  /* 0x000000ffff1a7224 */ /* 0x000fc600078e0a07 */
        /* <DEDUP_REMOVED lines=24> */
.L_x_11857:
[----:B------:R-:W-:-:S05]  /*1fca0*/  LOP3.LUT R2, RZ, R2, RZ, 0x33, !PT ;  /* 0x00000002ff027212 */ /* 0x000fca00078e33ff */
[----:B------:R-:W-:Y:S01]  /*1fcb0*/  IMAD.IADD R25, R25, 0x1, R2 ;  /* 0x0000000119197824 */ /* 0x000fe200078e0202 */
[----:B------:R-:W-:Y:S06]  /*1fcc0*/  BRA `(.L_x_11858) ;  /* 0x00000000000c7947 */ /* 0x000fec0003800000 */
.L_x_11853:
[----:B------:R-:W-:Y:S02]  /*1fcd0*/  IMAD.MOV.U32 R25, RZ, RZ, RZ ;  /* 0x000000ffff197224 */ /* 0x000fe400078e00ff */
[----:B------:R-:W-:Y:S02]  /*1fce0*/  IMAD.U32 R24, RZ, RZ, UR6 ;  /* 0x00000006ff187e24 */ /* 0x000fe4000f8e00ff */
[----:B------:R-:W-:-:S07]  /*1fcf0*/  IMAD.MOV.U32 R26, RZ, RZ, RZ ;  /* 0x000000ffff1a7224 */ /* 0x000fce00078e00ff */
.L_x_11858:
[----:B------:R-:W-:-:S13]  /*1fd00*/  ISETP.NE.AND P0, PT, R0, RZ, PT ;  /* 0x000000ff0000720c */ /* 0x000fda0003f05270 */
[----:B------:R-:W0:Y:S01]  /*1fd10*/  @!P0 S2R R3, SR_CgaCtaId ;  /* 0x0000000000038919 */ /* 0x000e220000008800 */
[----:B------:R-:W-:-:S04]  /*1fd20*/  @!P0 MOV R0, 0x400 ;  /* 0x0000040000008802 */ /* 0x000fc80000000f00 */
[----:B0-----:R-:W-:-:S05]  /*1fd30*/  @!P0 LEA R0, R3, R0, 0x18 ;  /* 0x0000000003008211 */ /* 0x001fca00078ec0ff */
[----:B------:R1:W-:Y:S01]  /*1fd40*/  @!P0 STS.128 [R0+0x31cd0], R24 ;  /* 0x031cd01800008388 */ /* 0x0003e20000000c00 */
[----:B------:R-:W-:Y:S06]  /*1fd50*/  BAR.ARV 0x5, 0x200 ;  /* 0x0148000000007b1d */ /* 0x000fec0000002000 */
.L_x_11851:
[----:B------:R2:W-:Y:S01]  /*1fd60*/  STL [R1+0x44], RZ ;  /* 0x000044ff01007387 */ /* 0x0005e20000100800 */
[----:B------:R-:W-:Y:S01]  /*1fd70*/  ULDC UR4, c[0x0][0xc3c] ;  /* 0x00030f0000047ab9 */ /* 0x000fe20000000800 */
[----:B------:R-:W-:Y:S01]  /*1fd80*/  IMAD.MOV.U32 R28, RZ, RZ, 0x1 ;  /* 0x00000001ff1c7424 */ /* 0x000fe200078e00ff */
[----:B0-----:R-:W-:Y:S01]  /*1fd90*/  ISETP.GE.AND P0, PT, R27, UR4, PT ;  /* 0x000000041b007c0c */ /* 0x001fe2000bf06270 */
[----:B------:R-:W-:-:S12]  /*1fda0*/  IMAD.MOV.U32 R18, RZ, RZ, RZ ;  /* 0x000000ffff127224 */ /* 0x000fd800078e00ff */
[----:B--2---:R-:W-:Y:S05]  /*1fdb0*/  @P0 BRA `(.L_x_11859) ;  /* 0x0000007400dc0947 */ /* 0x004fea0003800000 */
[----:B------:R-:W2:Y:S01]  /*1fdc0*/  LDL R6, [R1+0x34] ;  /* 0x0000340001067983 */ /* 0x000ea20000100800 */
[----:B------:R-:W0:Y:S01]  /*1fdd0*/  S2R R7, SR_TID.X ;  /* 0x0000000000077919 */ /* 0x000e220000002100 */
[----:B------:R-:W3:Y:S01]  /*1fde0*/  S2UR UR5, SR_CgaCtaId ;  /* 0x00000000000579c3 */ /* 0x000ee20000008800 */
[----:B------:R-:W-:Y:S01]  /*1fdf0*/  UMOV UR4, 0x400 ;  /* 0x0000040000047882 */ /* 0x000fe20000000000 */
[----:B------:R-:W-:Y:S02]  /*1fe00*/  LOP3.LUT R22, R22, 0xfffffffd, RZ, 0xc0, !PT ;  /* 0xfffffffd16167812 */ /* 0x000fe400078ec0ff */
[C---:B0-----:R-:W-:Y:S01]  /*1fe10*/  LOP3.LUT R5, R7.reuse, 0x7f, RZ, 0xc0, !PT ;  /* 0x0000007f07057812 */ /* 0x041fe200078ec0ff */
[----:B-1----:R-:W-:-:S04]  /*1fe20*/  IMAD.SHL.U32 R0, R7, 0x8, RZ ;  /* 0x0000000807007824 */ /* 0x002fc800078e00ff */
        /* <DEDUP_REMOVED lines=22> */
[----:B------:R-:W-:Y:S02]  /*1ff90*/  IMAD.MOV.U32 R18, RZ, RZ, RZ ;  /* 0x000000ffff127224 */ /* 0x000fe400078e00ff */
[----:B------:R-:W-:Y:S01]  /*1ffa0*/  IMAD.MOV.U32 R28, RZ, RZ, 0x1 ;  /* 0x00000001ff1c7424 */ /* 0x000fe200078e00ff */
        /* <DEDUP_REMOVED lines=12> */
.L_x_12011:
[----:B0-----:R-:W0:Y:S01]  /*20070*/  LDC.64 R2, c[0x0][0xc88] ;  /* 0x00032200ff027b82 */ /* 0x001e220000000a00 */
[----:B------:R-:W-:Y:S01]  /*20080*/  ULDC.64 UR4, c[0x0][0x208] ;  /* 0x0000820000047ab9 */ /* 0x000fe20000000a00 */
[----:B0-----:R-:W-:-:S05]  /*20090*/  IMAD.WIDE R2, R27, 0x4, R2 ;  /* 0x000000041b027825 */ /* 0x001fca00078e0202 */
[----:B--2---:R-:W2:Y:S01]  /*200a0*/  LDG.E R13, desc[UR4][R2.64] ;  /* 0x00000004020d7981 */ /* 0x004ea2000c1e1900 */
[----:B------:R-:W-:Y:S05]  /*200b0*/  YIELD ;  /* 0x0000000000007946 */ /* 0x000fea0003800000 */
[----:B------:R-:W-:Y:S01]  /*200c0*/  ULDC.64 UR4, c[0x0][0xa28] ;  /* 0x00028a0000047ab9 */ /* 0x000fe20000000a00 */
[----:B------:R-:W-:Y:S01]  /*200d0*/  ULDC.64 UR6, c[0x0][0xa18] ;  /* 0x0002860000067ab9 */ /* 0x000fe20000000a00 */
[----:B------:R-:W-:Y:S02]  /*200e0*/  ISETP.NE.U32.AND P0, PT, RZ, UR4, PT ;  /* 0x00000004ff007c0c */ /* 0x000fe4000bf05070 */
[----:B------:R-:W-:-:S02]  /*200f0*/  CS2R R8, SRZ ;  /* 0x0000000000087805 */ /* 0x000fc4000001ff00 */
[----:B------:R-:W-:Y:S01]  /*20100*/  ISETP.NE.U32.AND P3, PT, RZ, UR6, PT ;  /* 0x00000006ff007c0c */ /* 0x000fe2000bf65070 */
[----:B------:R-:W-:Y:S01]  /*20110*/  ULDC.64 UR10, c[0x0][0x208] ;  /* 0x00008200000a7ab9 */ /* 0x000fe20000000a00 */
[----:B------:R-:W-:Y:S01]  /*20120*/  ISETP.NE.AND.EX P0, PT, RZ, UR5, PT, P0 ;  /* 0x00000005ff007c0c */ /* 0x000fe2000bf05300 */
[----:B------:R-:W-:Y:S01]  /*20130*/  ULDC.64 UR8, c[0x0][0xa10] ;  /* 0x0002840000087ab9 */ /* 0x000fe20000000a00 */
[----:B------:R-:W-:Y:S02]  /*20140*/  ISETP.NE.AND.EX P3, PT, RZ, UR7, PT, P3 ;  /* 0x00000007ff007c0c */ /* 0x000fe4000bf65330 */
[----:B--2---:R-:W-:Y:S01]  /*20150*/  SHF.R.S32.HI R0, RZ, 0x1f, R13 ;  /* 0x0000001fff007819 */ /* 0x004fe2000001140d */
[----:B------:R-:W-:-:S08]  /*20160*/  IMAD.SHL.U32 R19, R13, 0x4, RZ ;  /* 0x000000040d137824 */ /* 0x000fd000078e00ff */
[C---:B------:R-:W-:Y:S01]  /*20170*/  @P0 LEA R2, P1, R13.reuse, UR4, 0x2 ;  /* 0x000000040d020c11 */ /* 0x040fe2000f8210ff */
[----:B------:R-:W-:Y:S01]  /*20180*/  STL [R1+0x18], R13 ;  /* 0x0000180d01007387 */ /* 0x000fe20000100800 */
[C-C-:B------:R-:W-:Y:S02]  /*20190*/  SHF.L.U64.HI R23, R13.reuse, 0x2, R0.reuse ;  /* 0x000000020d177819 */ /* 0x140fe40000010200 */
[----:B------:R-:W-:Y:S01]  /*201a0*/  @P0 LEA.HI.X R3, R13, UR5, R0, 0x2, P1 ;  /* 0x000000050d030c11 */ /* 0x000fe200088f1400 */
[----:B------:R-:W-:Y:S01]  /*201b0*/  ULDC.64 UR4, c[0x0][0xa00] ;  /* 0x0002800000047ab9 */ /* 0x000fe20000000a00 */
[----:B------:R-:W-:Y:S01]  /*201c0*/  @P3 IADD3 R10, P1, R19, UR6, RZ ;  /* 0x00000006130a3c10 */ /* 0x000fe2000ff3e0ff */
[----:B------:R0:W-:Y:S03]  /*201d0*/  STL [R1+0x40], R0 ;  /* 0x0000400001007387 */ /* 0x0001e60000100800 */
[----:B-1----:R-:W-:Y:S01]  /*201e0*/  @P3 IADD3.X R11, R23, UR7, RZ, P1, !PT ;  /* 0x00000007170b3c10 */ /* 0x002fe20008ffe4ff */
[----:B------:R-:W-:Y:S01]  /*201f0*/  ULDC.64 UR6, c[0x0][0xa08] ;  /* 0x0002820000067ab9 */ /* 0x000fe20000000a00 */
[----:B------:R1:W5:Y:S01]  /*20200*/  @P0 LDG.E R9, desc[UR10][R2.64] ;  /* 0x0000000a02090981 */ /* 0x000362000c1e1900 */
[----:B------:R-:W-:Y:S01]  /*20210*/  IADD3 R6, P1, R19, UR6, RZ ;  /* 0x0000000613067c10 */ /* 0x000fe2000ff3e0ff */
[----:B------:R-:W-:Y:S01]  /*20220*/  IMAD.MOV.U32 R29, RZ, RZ, RZ ;  /* 0x000000ffff1d7224 */ /* 0x000fe200078e00ff */
[----:B------:R-:W-:-:S02]  /*20230*/  ISETP.NE.U32.AND P2, PT, RZ, UR6, PT ;  /* 0x00000006ff007c0c */ /* 0x000fc4000bf45070 */
[----:B------:R-:W-:Y:S01]  /*20240*/  IADD3.X R7, R23, UR7, RZ, P1, !PT ;  /* 0x0000000717077c10 */ /* 0x000fe20008ffe4ff */
[----:B0-----:R-:W-:Y:S01]  /*20250*/  IMAD.MOV.U32 R0, RZ, RZ, RZ ;  /* 0x000000ffff007224 */ /* 0x001fe200078e00ff */
[----:B------:R-:W-:Y:S02]  /*20260*/  ISETP.NE.U32.AND P1, PT, RZ, UR4, PT ;  /* 0x00000004ff007c0c */ /* 0x000fe4000bf25070 */
[----:B------:R-:W-:Y:S02]  /*20270*/  ISETP.NE.AND.EX P2, PT, RZ, UR7, PT, P2 ;  /* 0x00000007ff007c0c */ /* 0x000fe4000bf45320 */
[----:B------:R-:W-:Y:S02]  /*20280*/  ISETP.NE.AND.EX P1, PT, RZ, UR5, PT, P1 ;  /* 0x00000005ff007c0c */ /* 0x000fe4000bf25310 */
[----:B-1----:R-:W-:-:S04]  /*20290*/  IADD3 R2, P0, R19, UR4, RZ ;  /* 0x0000000413027c10 */ /* 0x002fc8000ff1e0ff */
[----:B------:R-:W-:Y:S01]  /*202a0*/  IADD3.X R3, R23, UR5, RZ, P0, !PT ;  /* 0x0000000517037c10 */ /* 0x000fe200087fe4ff */
[----:B------:R-:W-:Y:S01]  /*202b0*/  ULDC UR4, c[0x0][0x288] ;  /* 0x0000a20000047ab9 */ /* 0x000fe20000000800 */
[----:B------:R-:W-:-:S03]  /*202c0*/  IADD3 R4, P0, R19, UR8, RZ ;  /* 0x0000000813047c10 */ /* 0x000fc6000ff1e0ff */
        /* <DEDUP_REMOVED lines=18> */
[----:B--2---:R0:W-:Y:S01]  /*203f0*/  STL [R1+0x30], R8 ;  /* 0x0000300801007387 */ /* 0x0041e20000100800 */
[----:B------:R-:W-:Y:S02]  /*20400*/  IMAD.MOV.U32 R12, RZ, RZ, R8 ;  /* 0x000000ffff0c7224 */ /* 0x000fe400078e0008 */
[----:B0-----:R-:W-:Y:S01]  /*20410*/  IMAD.U32 R8, RZ, RZ, UR5 ;  /* 0x00000005ff087e24 */ /* 0x001fe2000f8e00ff */
[----:B---3--:R-:W-:Y:S06]  /*20420*/  @P3 BRA `(.L_x_11860) ;  /* 0x0000000000183947 */ /* 0x008fec0003800000 */
[----:B------:R-:W-:Y:S05]  /*20430*/  @!P1 BRA `(.L_x_11860) ;  /* 0x0000000000149947 */ /* 0x000fea0003800000 */
[----:B------:R-:W-:Y:S02]  /*20440*/  ULDC.64 UR4, c[0x0][0x208] ;  /* 0x0000820000047ab9 */ /* 0x000fe40000000a00 */
[----:B------:R-:W2:Y:S04]  /*20450*/  LDG.E R11, desc[UR4][R2.64] ;  /* 0x00000004020b7981 */ /* 0x000ea8000c1e1900 */
[----:B------:R-:W2:Y:S02]  /*20460*/  LDG.E R2, desc[UR4][R2.64+0x4] ;  /* 0x0000040402027981 */ /* 0x000ea4000c1e1900 */
[----:B--2---:R-:W-:-:S05]  /*20470*/  IMAD.IADD R12, R2, 0x1, -R11 ;  /* 0x00000001020c7824 */ /* 0x004fca00078e0a0b */
[----:B------:R0:W-:Y:S02]  /*20480*/  STL [R1+0x30], R12 ;  /* 0x0000300c01007387 */ /* 0x0001e40000100800 */
.L_x_11860:
        /* <DEDUP_REMOVED lines=16> */
.L_x_11861:
[----:B------:R-:W-:Y:S05]  /*20590*/  @!P2 BRA `(.L_x_11862) ;  /* 0x000000000010a947 */ /* 0x000fea0003800000 */
[----:B------:R-:W-:Y:S02]  /*205a0*/  ULDC.64 UR4, c[0x0][0x208] ;  /* 0x0000820000047ab9 */ /* 0x000fe40000000a00 */
[----:B------:R-:W2:Y:S04]  /*205b0*/  LDG.E R10, desc[UR4][R6.64] ;  /* 0x00000004060a7981 */ /* 0x000ea8000c1e1900 */
[----:B------:R-:W2:Y:S02]  /*205c0*/  LDG.E R6, desc[UR4][R6.64+0x4] ;  /* 0x0000040406067981 */ /* 0x000ea4000c1e1900 */
[----:B--2---:R-:W-:-:S07]  /*205d0*/  IMAD.IADD R10, R6, 0x1, -R10 ;  /* 0x00000001060a7824 */ /* 0x004fce00078e0a0a */
.L_x_11862:
[----:B------:R-:W-:Y:S02]  /*205e0*/  ULDC.64 UR4, c[0x0][0x208] ;  /* 0x0000820000047ab9 */ /* 0x000fe40000000a00 */
[----:B------:R-:W2:Y:S04]  /*205f0*/  @P0 LDG.E R3, desc[UR4][R4.64] ;  /* 0x0000000404030981 */ /* 0x000ea8000c1e1900 */
[----:B------:R3:W2:Y:S01]  /*20600*/  @P0 LDG.E R4, desc[UR4][R4.64+0x4] ;  /* 0x0000040404040981 */ /* 0x0006a2000c1e1900 */
[----:B-----5:R-:W-:Y:S01]  /*20610*/  IMAD.IADD R10, R10, 0x1, -R9 ;  /* 0x000000010a0a7824 */ /* 0x020fe200078e0a09 */
[----:B------:R-:W-:Y:S01]  /*20620*/  BSSY B0, `(.L_x_11863) ;  /* 0x0000039000007945 */ /* 0x000fe20003800000 */
[----:B---3--:R-:W3:Y:S02]  /*20630*/  LDC R5, c[0x0][0x448] ;  /* 0x00011200ff057b82 */ /* 0x008ee40000000800 */
[----:B---3--:R-:W-:-:S13]  /*20640*/  ISETP.NE.AND P1, PT, R5, 0x1, PT ;  /* 0x000000010500780c */ /* 0x008fda0003f25270 */
[----:B------:R-:W3:Y:S08]  /*20650*/  @P1 LDC R5, c[0x0][0x44c] ;  /* 0x00011300ff051b82 */ /* 0x000ef00000000800 */
[----:B------:R-:W4:Y:S01]  /*20660*/  @P1 LDC R6, c[0x0][0x450] ;  /* 0x00011400ff061b82 */ /* 0x000f220000000800 */
[----:B--2---:R-:W-:Y:S02]  /*20670*/  @P0 IMAD.IADD R8, R4, 0x1, -R3 ;  /* 0x0000000104080824 */ /* 0x004fe400078e0a03 */
[----:B------:R-:W-:-:S02]  /*20680*/  IMAD R3, R25, 0xc0, RZ ;  /* 0x000000c019037824 */ /* 0x000fc400078e02ff */
[----:B------:R-:W-:Y:S02]  /*20690*/  IMAD.IADD R20, R10, 0x1, R8 ;  /* 0x000000010a147824 */ /* 0x000fe400078e0208 */
[----:B------:R-:W-:-:S04]  /*206a0*/  VIADD R3, R3, 0xbf ;  /* 0x000000bf03037836 */ /* 0x000fc80000000000 */
[----:B---3--:R-:W-:-:S04]  /*206b0*/  @P1 IMAD.HI.U32 R5, R3, R5, RZ ;  /* 0x0000000503051227 */ /* 0x008fc800078e00ff */
[----:B------:R-:W-:Y:S01]  /*206c0*/  IMAD.MOV.U32 R4, RZ, RZ, R3 ;  /* 0x000000ffff047224 */ /* 0x000fe200078e0003 */
[----:B----4-:R-:W-:Y:S01]  /*206d0*/  @P1 SHF.R.U32.HI R4, RZ, R6, R5 ;  /* 0x00000006ff041219 */ /* 0x010fe20000011605 */
[C---:B------:R-:W-:Y:S01]  /*206e0*/  VIADD R3, R20.reuse, 0x8f ;  /* 0x0000008f14037836 */ /* 0x040fe20000000000 */
[----:B------:R-:W-:Y:S02]  /*206f0*/  IADD3 R20, R20, 0x90, -R12 ;  /* 0x0000009014147810 */ /* 0x000fe40007ffe80c */
[----:B0-----:R-:W-:Y:S01]  /*20700*/  LOP3.LUT R12, R2, 0xff, RZ, 0xc0, !PT ;  /* 0x000000ff020c7812 */ /* 0x001fe200078ec0ff */
[----:B------:R-:W-:-:S04]  /*20710*/  IMAD.HI R3, R3, 0x38e38e39, RZ ;  /* 0x38e38e3903037827 */ /* 0x000fc800078e02ff */
[----:B------:R-:W-:Y:S01]  /*20720*/  IMAD.IADD R4, R20, 0x1, R4 ;  /* 0x0000000114047824 */ /* 0x000fe200078e0204 */
[----:B------:R-:W-:Y:S01]  /*20730*/  SHF.R.U32.HI R21, RZ, 0x1f, R3 ;  /* 0x0000001fff157819 */ /* 0x000fe20000011603 */
[----:B------:R0:W-:Y:S02]  /*20740*/  STL [R1+0x48], R12 ;  /* 0x0000480c01007387 */ /* 0x0001e40000100800 */
[----:B------:R-:W-:Y:S01]  /*20750*/  IMAD.HI R4, R4, 0x38e38e39, RZ ;  /* 0x38e38e3904047827 */ /* 0x000fe200078e02ff */
[----:B------:R-:W-:-:S04]  /*20760*/  LEA.HI.SX32 R21, R3, R21, 0x1b ;  /* 0x0000001503157211 */ /* 0x000fc800078fdaff */
[----:B------:R-:W-:-:S04]  /*20770*/  SHF.R.U32.HI R5, RZ, 0x1f, R4 ;  /* 0x0000001fff057819 */ /* 0x000fc80000011604 */
[----:B------:R-:W-:Y:S02]  /*20780*/  LEA.HI.SX32 R5, R4, R5, 0x1b ;  /* 0x0000000504057211 */ /* 0x000fe400078fdaff */
[----:B------:R-:W-:Y:S01]  /*20790*/  SHF.R.U32.HI R4, RZ, 0x10, R2 ;  /* 0x00000010ff047819 */ /* 0x000fe20000011602 */
[----:B------:R-:W-:Y:S01]  /*207a0*/  IMAD.MOV.U32 R2, RZ, RZ, RZ ;  /* 0x000000ffff027224 */ /* 0x000fe200078e00ff */
        /* <DEDUP_REMOVED lines=11> */
[----:B------:R0:W2:Y:S02]  /*20860*/  F2I.FTZ.U32.TRUNC.NTZ R3, R2 ;  /* 0x0000000200037305 */ /* 0x0000a4000021f000 */
[----:B0-----:R-:W-:-:S04]  /*20870*/  LOP3.LUT R2, R9, R6, RZ, 0x3c, !PT ;  /* 0x0000000609027212 */ /* 0x001fc800078e3cff */
[----:B------:R-:W-:Y:S01]  /*20880*/  ISETP.GE.AND P1, PT, R2, RZ, PT ;  /* 0x000000ff0200720c */ /* 0x000fe20003f26270 */
[----:B--2---:R-:W-:-:S04]  /*20890*/  IMAD.MOV R2, RZ, RZ, -R3 ;  /* 0x000000ffff027224 */ /* 0x004fc800078e0a03 */
[----:B-1----:R-:W-:Y:S02]  /*208a0*/  IMAD R11, R2, R7, RZ ;  /* 0x00000007020b7224 */ /* 0x002fe400078e02ff */
        /* <DEDUP_REMOVED lines=16> */
.L_x_11864:
[----:B------:R-:W-:Y:S05]  /*209b0*/  BSYNC B0 ;  /* 0x0000000000007941 */ /* 0x000fea0003800000 */
.L_x_11863:
        /* <DEDUP_REMOVED lines=24> */
[----:B------:R0:W2:Y:S02]  /*20b40*/  SHFL.IDX PT, R14, R6, RZ, 0x1f ;  /* 0x00001fff060e7589 */ /* 0x0000a400000e0000 */
.L_x_12066:
[----:B--2---:R-:W-:Y:S02]  /*20b50*/  ISETP.NE.AND P0, PT, R14, RZ, PT ;  /* 0x000000ff0e00720c */ /* 0x004fe40003f05270 */
[----:B------:R-:W-:-:S11]  /*20b60*/  PLOP3.LUT P2, PT, PT, PT, PT, 0x8, 0x0 ;  /* 0x000000000000781c */ /* 0x000fd60003f4e170 */
[----:B------:R-:W-:Y:S05]  /*20b70*/  @P0 BRA `(.L_x_11868) ;  /* 0x00000000000c0947 */ /* 0x000fea0003800000 */
[----:B------:R-:W-:-:S03]  /*20b80*/  UMOV UR4, 0xffffffff ;  /* 0xffffffff00047882 */ /* 0x000fc60000000000 */
[----:B------:R-:W-:Y:S05]  /*20b90*/  BRA.DIV UR4, `(.L_x_11869) ;  /* 0x0000007a04ec7947 */ /* 0x000fea000b800000 */
[----:B------:R-:W-:-:S13]  /*20ba0*/  ELECT P2, URZ, PT ;  /* 0x00000000003f782f */ /* 0x000fda0003840000 */
.L_x_11868:
        /* <DEDUP_REMOVED lines=9> */
.L_x_12069:
[----:B------:R-:W-:Y:S05]  /*20c40*/  BSYNC B1 ;  /* 0x0000000000017941 */ /* 0x000fea0003800000 */
.L_x_11870:
[----:B------:R-:W-:Y:S04]  /*20c50*/  BSSY B1, `(.L_x_11872) ;  /* 0x000008a000017945 */ /* 0x000fe80003800000 */
[----:B------:R-:W-:Y:S05]  /*20c60*/  @!P2 BRA `(.L_x_11873) ;  /* 0x000000080020a947 */ /* 0x000fea0003800000 */
[----:B------:R-:W2:Y:S04]  /*20c70*/  LDL R9, [R1] ;  /* 0x0000000001097983 */ /* 0x000ea80000100800 */
[----:B------:R-:W1:Y:S01]  /*20c80*/  LDL R8, [R1+0x4] ;  /* 0x0000040001087983 */ /* 0x000e620000100800 */
[----:B------:R-:W3:Y:S01]  /*20c90*/  S2R R7, SR_TID.X ;  /* 0x0000000000077919 */ /* 0x000ee20000002100 */
[----:B------:R-:W-:Y:S01]  /*20ca0*/  BSSY B2, `(.L_x_11874) ;  /* 0x0000007000027945 */ /* 0x000fe20003800000 */
[----:B---3--:R-:W-:-:S04]  /*20cb0*/  LOP3.LUT R7, R7, 0x7f, RZ, 0xc0, !PT ;  /* 0x0000007f07077812 */ /* 0x008fc800078ec0ff */
[----:B------:R-:W-:Y:S01]  /*20cc0*/  ISETP.NE.AND P4, PT, R7, RZ, PT ;  /* 0x000000ff0700720c */ /* 0x000fe20003f85270 */
[----:B--2---:R-:W-:Y:S01]  /*20cd0*/  IMAD R9, R9, 0x8, R16 ;  /* 0x0000000809097824 */ /* 0x004fe200078e0210 */
[----:B-1----:R-:W-:-:S04]  /*20ce0*/  SHF.L.U32 R11, R8, 0x1f, RZ ;  /* 0x0000001f080b7819 */ /* 0x002fc800000006ff */
[----:B------:R-:W1:Y:S02]  /*20cf0*/  SYNCS.PHASECHK.TRANS64.TRYWAIT P0, [R9+URZ+0x31ca0], R11 ;  /* 0x031ca00b090075a7 */ /* 0x000e64000800017f */
[----:B-1----:R-:W-:Y:S05]  /*20d00*/  @!P0 BRA `(.L_x_11875) ;  /* 0x0000007800c88947 */ /* 0x002fea0003800000 */
.L_x_12070:
[----:B------:R-:W-:Y:S05]  /*20d10*/  BSYNC B2 ;  /* 0x0000000000027941 */ /* 0x000fea0003800000 */
.L_x_11874:
[----:B------:R-:W-:Y:S04]  /*20d20*/  BSSY B2, `(.L_x_11876) ;  /* 0x0000007000027945 */ /* 0x000fe80003800000 */
[----:B------:R-:W-:Y:S05]  /*20d30*/  @P4 BRA `(.L_x_11877) ;  /* 0x0000000000144947 */ /* 0x000fea0003800000 */
[----:B------:R-:W-:Y:S01]  /*20d40*/  LOP3.LUT P0, RZ, R22, 0x1, RZ, 0xc0, !PT ;  /* 0x0000000116ff7812 */ /* 0x000fe2000780c0ff */
[----:B0-----:R-:W-:-:S04]  /*20d50*/  IMAD.MOV.U32 R6, RZ, RZ, 0x6c00 ;  /* 0x00006c00ff067424 */ /* 0x001fc800078e00ff */
[----:B------:R2:W-:Y:S08]  /*20d60*/  SYNCS.ARRIVE.TRANS64 RZ, [R9+URZ+0x31c90], R6 ;  /* 0x031c900609ff79a7 */ /* 0x0005f0000800003f */
[----:B------:R-:W-:Y:S05]  /*20d70*/  @!P0 BRA `(.L_x_11877) ;  /* 0x0000000000048947 */ /* 0x000fea0003800000 */
[----:B------:R-:W-:Y:S01]  /*20d80*/  BPT.TRAP 0x1 ;  /* 0x000000040000795c */ /* 0x000fe20000300000 */
.L_x_11877:
[----:B------:R-:W-:Y:S05]  /*20d90*/  BSYNC B2 ;  /* 0x0000000000027941 */ /* 0x000fea0003800000 */
.L_x_11876:
[----:B0-2---:R-:W2:Y:S01]  /*20da0*/  LDL R6, [R1] ;  /* 0x0000000001067983 */ /* 0x005ea20000100800 */
        /* <DEDUP_REMOVED lines=12> */
.L_x_11878:
        /* <DEDUP_REMOVED lines=16> */
.L_x_11879:
        /* <DEDUP_REMOVED lines=16> */
.L_x_11880:
        /* <DEDUP_REMOVED lines=13> */
.L_x_12071:
[----:B------:R-:W-:Y:S05]  /*21140*/  BSYNC B2 ;  /* 0x0000000000027941 */ /* 0x000fea0003800000 */
.L_x_11881:
        /* <DEDUP_REMOVED lines=9> */
.L_x_11884:
[----:B------:R-:W-:Y:S05]  /*211e0*/  BSYNC B2 ;  /* 0x0000000000027941 */ /* 0x000fea0003800000 */
.L_x_11883:
        /* <DEDUP_REMOVED lines=8> */
.L_x_11885:
        /* <DEDUP_REMOVED lines=15> */
.L_x_11886:
        /* <DEDUP_REMOVED lines=15> */
.L_x_11887:
        /* <DEDUP_REMOVED lines=10> */
.L_x_11873:
[----:B------:R-:W-:Y:S05]  /*214f0*/  BSYNC B1 ;  /* 0x0000000000017941 */ /* 0x000fea0003800000 */
.L_x_11872:
[----:B0-----:R-:W2:Y:S04]  /*21500*/  LDL.LU R6, [R1] ;  /* 0x0000000001067983 */ /* 0x001ea80000300800 */
[----:B------:R-:W3:Y:S01]  /*21510*/  LDL.LU R10, [R1+0x4] ;  /* 0x00000400010a7983 */ /* 0x000ee20000300800 */
[----:B------:R-:W-:Y:S01]  /*21520*/  PLOP3.LUT P5, PT, PT, PT, PT, 0x8, 0x0 ;  /* 0x000000000000781c */ /* 0x000fe20003fae170 */
[----:B--2---:R-:W-:-:S05]  /*21530*/  VIADD R6, R6, 0x1 ;  /* 0x0000000106067836 */ /* 0x004fca0000000000 */
[----:B------:R-:W-:-:S04]  /*21540*/  ISETP.NE.AND P0, PT, R6, 0x2, PT ;  /* 0x000000020600780c */ /* 0x000fc80003f05270 */
[----:B------:R-:W-:-:S04]  /*21550*/  SEL R7, RZ, 0x1, P0 ;  /* 0x00000001ff077807 */ /* 0x000fc80000000000 */
[----:B---3--:R-:W-:-:S05]  /*21560*/  LOP3.LUT R10, R10, R7, RZ, 0x3c, !PT ;  /* 0x000000070a0a7212 */ /* 0x008fca00078e3cff */
[----:B------:R0:W-:Y:S02]  /*21570*/  STL [R1+0x4], R10 ;  /* 0x0000040a01007387 */ /* 0x0001e40000100800 */
[----:B0-----:R-:W-:Y:S01]  /*21580*/  VIADD R10, R5, 0xfffffffe ;  /* 0xfffffffe050a7836 */ /* 0x001fe20000000000 */
[----:B------:R-:W-:-:S04]  /*21590*/  SEL R5, R6, RZ, P0 ;  /* 0x000000ff06057207 */ /* 0x000fc80000000000 */
[----:B------:R-:W-:Y:S01]  /*215a0*/  ISETP.GE.AND P0, PT, R10, R3, PT ;  /* 0x000000030a00720c */ /* 0x000fe20003f06270 */
[----:B------:R0:W-:-:S12]  /*215b0*/  STL [R1], R5 ;  /* 0x0000000501007387 */ /* 0x0001d80000100800 */
[----:B0-----:R-:W-:Y:S05]  /*215c0*/  @!P0 BRA `(.L_x_11866) ;  /* 0x0000000800608947 */ /* 0x001fea0003800000 */
.L_x_11904:
[----:B------:R-:W-:Y:S05]  /*215d0*/  YIELD ;  /* 0x0000000000007946 */ /* 0x000fea0003800000 */
[----:B------:R-:W-:Y:S04]  /*215e0*/  BSSY B1, `(.L_x_11888) ;  /* 0x000008a000017945 */ /* 0x000fe80003800000 */
[----:B0-----:R-:W-:Y:S05]  /*215f0*/  @!P2 BRA `(.L_x_11889) ;  /* 0x000000080020a947 */ /* 0x001fea0003800000 */
[----:B------:R-:W2:Y:S04]  /*21600*/  LDL R7, [R1] ;  /* 0x0000000001077983 */ /* 0x000ea80000100800 */
[----:B------:R-:W3:Y:S01]  /*21610*/  LDL R6, [R1+0x4] ;  /* 0x0000040001067983 */ /* 0x000ee20000100800 */
[----:B------:R-:W0:Y:S01]  /*21620*/  S2R R5, SR_TID.X ;  /* 0x0000000000057919 */ /* 0x000e220000002100 */
[----:B------:R-:W-:Y:S01]  /*21630*/  BSSY B2, `(.L_x_11890) ;  /* 0x0000007000027945 */ /* 0x000fe20003800000 */
[----:B0-----:R-:W-:-:S04]  /*21640*/  LOP3.LUT R5, R5, 0x7f, RZ, 0xc0, !PT ;  /* 0x0000007f05057812 */ /* 0x001fc800078ec0ff */
[----:B------:R-:W-:Y:S01]  /*21650*/  ISETP.NE.AND P1, PT, R5, RZ, PT ;  /* 0x000000ff0500720c */ /* 0x000fe20003f25270 */
[----:B--2---:R-:W-:Y:S01]  /*21660*/  IMAD R9, R7, 0x8, R16 ;  /* 0x0000000807097824 */ /* 0x004fe200078e0210 */
[----:B---3--:R-:W-:-:S04]  /*21670*/  SHF.L.U32 R8, R6, 0x1f, RZ ;  /* 0x0000001f06087819 */ /* 0x008fc800000006ff */
[----:B------:R-:W0:Y:S02]  /*21680*/  SYNCS.PHASECHK.TRANS64.TRYWAIT P0, [R9+URZ+0x31ca0], R8 ;  /* 0x031ca008090075a7 */ /* 0x000e24000800017f */
[----:B0-----:R-:W-:Y:S05]  /*21690*/  @!P0 BRA `(.L_x_11891) ;  /* 0x00000070008c8947 */ /* 0x001fea0003800000 */
.L_x_12072:
[----:B------:R-:W-:Y:S05]  /*216a0*/  BSYNC B2 ;  /* 0x0000000000027941 */ /* 0x000fea0003800000 */
.L_x_11890:
[----:B------:R-:W-:Y:S04]  /*216b0*/  BSSY B2, `(.L_x_11892) ;  /* 0x0000007000027945 */ /* 0x000fe80003800000 */
[----:B------:R-:W-:Y:S05]  /*216c0*/  @P1 BRA `(.L_x_11893) ;  /* 0x0000000000141947 */ /* 0x000fea0003800000 */
[----:B------:R-:W-:Y:S01]  /*216d0*/  LOP3.LUT P0, RZ, R22, 0x1, RZ, 0xc0, !PT ;  /* 0x0000000116ff7812 */ /* 0x000fe2000780c0ff */
[----:B------:R-:W-:-:S04]  /*216e0*/  IMAD.MOV.U32 R5, RZ, RZ, 0x6c00 ;  /* 0x00006c00ff057424 */ /* 0x000fc800078e00ff */
[----:B------:R2:W-:Y:S08]  /*216f0*/  SYNCS.ARRIVE.TRANS64 RZ, [R9+URZ+0x31c90], R5 ;  /* 0x031c900509ff79a7 */ /* 0x0005f0000800003f */
[----:B------:R-:W-:Y:S05]  /*21700*/  @!P0 BRA `(.L_x_11893) ;  /* 0x0000000000048947 */ /* 0x000fea0003800000 */
[----:B------:R-:W-:Y:S01]  /*21710*/  BPT.TRAP 0x1 ;  /* 0x000000040000795c */ /* 0x000fe20000300000 */
.L_x_11893:
[----:B------:R-:W-:Y:S05]  /*21720*/  BSYNC B2 ;  /* 0x0000000000027941 */ /* 0x000fea0003800000 */
.L_x_11892:
[----:B--2---:R-:W2:Y:S01]  /*21730*/  LDL R5, [R1] ;  /* 0x0000000001057983 */ /* 0x004ea20000100800 */
        /* <DEDUP_REMOVED lines=10> */
[----:B-1----:R-:W-:-:S08]  /*217e0*/  VIADD R11, R7, 0x16a00 ;  /* 0x00016a00070b7836 */ /* 0x002fd00000000000 */
.L_x_11894:
        /* <DEDUP_REMOVED lines=16> */
.L_x_11895:
        /* <DEDUP_REMOVED lines=16> */
.L_x_11896:
        /* <DEDUP_REMOVED lines=13> */
.L_x_12073:
[----:B------:R-:W-:Y:S05]  /*21ac0*/  BSYNC B2 ;  /* 0x0000000000027941 */ /* 0x000fea0003800000 */
.L_x_11897:
        /* <DEDUP_REMOVED lines=9> */
.L_x_11900:
[----:B------:R-:W-:Y:S05]  /*21b60*/  BSYNC B2 ;  /* 0x0000000000027941 */ /* 0x000fea0003800000 */
.L_x_11899:
        /* <DEDUP_REMOVED lines=8> */
.L_x_11901:
        /* <DEDUP_REMOVED lines=16> */
.L_x_11902:
        /* <DEDUP_REMOVED lines=15> */
.L_x_11903:
        /* <DEDUP_REMOVED lines=10> */
.L_x_11889:
[----:B------:R-:W-:Y:S05]  /*21e80*/  BSYNC B1 ;  /* 0x0000000000017941 */ /* 0x000fea0003800000 */
.L_x_11888:
        /* <DEDUP_REMOVED lines=12> */
.L_x_11866:
[----:B------:R-:W-:Y:S05]  /*21f50*/  BSYNC B0 ;  /* 0x0000000000007941 */ /* 0x000fea0003800000 */
.L_x_11865:
[----:B------:R-:W2:Y:S01]  /*21f60*/  LDC R0, c[0x0][0x448] ;  /* 0x00011200ff007b82 */ /* 0x000ea20000000800 */
[----:B------:R-:W-:Y:S01]  /*21f70*/  ISETP.NE.AND P1, PT, R4, RZ, PT ;  /* 0x000000ff0400720c */ /* 0x000fe20003f25270 */
[----:B------:R-:W-:Y:S05]  /*21f80*/  @!P5 WARPSYNC.ALL ;  /* 0x000000000000d948 */ /* 0x000fea0003800000 */
[----:B------:R-:W-:Y:S07]  /*21f90*/  BSSY B0, `(.L_x_11905) ;  /* 0x000002d000007945 */ /* 0x000fee0003800000 */
[----:B------:R-:W3:Y:S08]  /*21fa0*/  @!P1 LDC R4, c[0x0][0x9f0] ;  /* 0x00027c00ff049b82 */ /* 0x000ef00000000800 */
[----:B------:R-:W-:Y:S01]  /*21fb0*/  @!P5 BAR.SYNC.DEFER_BLOCKING 0xc, 0x200 ;  /* 0x030800000000db1d */ /* 0x000fe20000010000 */
[----:B--2---:R-:W-:Y:S01]  /*21fc0*/  ISETP.NE.AND P0, PT, R0, 0x1, PT ;  /* 0x000000010000780c */ /* 0x004fe20003f05270 */
[----:B------:R-:W-:-:S04]  /*21fd0*/  IMAD.MOV.U32 R0, RZ, RZ, 0xc0 ;  /* 0x000000c0ff007424 */ /* 0x000fc800078e00ff */
[----:B------:R-:W-:-:S08]  /*21fe0*/  IMAD R0, R25, R0, 0xbf ;  /* 0x000000bf19007424 */ /* 0x000fd000078e0200 */
[----:B------:R-:W2:Y:S08]  /*21ff0*/  @P0 LDC R2, c[0x0][0x44c] ;  /* 0x00011300ff020b82 */ /* 0x000eb00000000800 */
[----:B------:R-:W4:Y:S01]  /*22000*/  @P0 LDC R3, c[0x0][0x450] ;  /* 0x00011400ff030b82 */ /* 0x000f220000000800 */
[----:B--2---:R-:W-:-:S05]  /*22010*/  @P0 IMAD.HI.U32 R2, R0, R2, RZ ;  /* 0x0000000200020227 */ /* 0x004fca00078e00ff */
[----:B----4-:R-:W-:-:S05]  /*22020*/  @P0 SHF.R.U32.HI R0, RZ, R3, R2 ;  /* 0x00000003ff000219 */ /* 0x010fca0000011602 */
        /* <DEDUP_REMOVED lines=8> */
[----:B--23--:R-:W-:Y:S05]  /*220b0*/  @!P0 BRA `(.L_x_11906) ;  /* 0x0000000000688947 */ /* 0x00cfea0003800000 */
[-C--:B------:R-:W-:Y:S02]  /*220c0*/  IABS R0, R4.reuse ;  /* 0x0000000400007213 */ /* 0x080fe40000000000 */
[----:B------:R-:W-:Y:S02]  /*220d0*/  IABS R6, R4 ;  /* 0x0000000400067213 */ /* 0x000fe40000000000 */
[----:B------:R-:W2:Y:S03]  /*220e0*/  I2F.RP R2, R0 ;  /* 0x0000000000027306 */ /* 0x000ea60000209400 */
[----:B------:R-:W-:-:S05]  /*220f0*/  IMAD.MOV R6, RZ, RZ, -R6 ;  /* 0x000000ffff067224 */ /* 0x000fca00078e0a06 */
[----:B--2---:R-:W2:Y:S02]  /*22100*/  MUFU.RCP R2, R2 ;  /* 0x0000000200027308 */ /* 0x004ea40000001000 */
[----:B--2---:R-:W-:-:S06]  /*22110*/  VIADD R2, R2, 0xffffffe ;  /* 0x0ffffffe02027836 */ /* 0x004fcc0000000000 */
[----:B------:R-:W2:Y:S02]  /*22120*/  F2I.FTZ.U32.TRUNC.NTZ R3, R2 ;  /* 0x0000000200037305 */ /* 0x000ea4000021f000 */
[----:B--2---:R-:W-:-:S04]  /*22130*/  IMAD.MOV R2, RZ, RZ, -R3 ;  /* 0x000000ffff027224 */ /* 0x004fc800078e0a03 */
[----:B0-----:R-:W-:Y:S02]  /*22140*/  IMAD R5, R2, R0, RZ ;  /* 0x0000000002057224 */ /* 0x001fe400078e02ff */
        /* <DEDUP_REMOVED lines=17> */
.L_x_11906:
[----:B------:R-:W-:Y:S05]  /*22260*/  BSYNC B0 ;  /* 0x0000000000007941 */ /* 0x000fea0003800000 */
.L_x_11905:
[----:B------:R-:W3:Y:S04]  /*22270*/  LDL R0, [R1+0x2c] ;  /* 0x00002c0001007983 */ /* 0x000ee80000100800 */
[----:B------:R-:W3:Y:S01]  /*22280*/  LDL R2, [R1+0x48] ;  /* 0x0000480001027983 */ /* 0x000ee20000100800 */
[----:B------:R-:W-:Y:S01]  /*22290*/  BSSY B7, `(.L_x_11907) ;  /* 0x0000423000077945 */ /* 0x000fe20003800000 */
[----:B---3--:R-:W-:-:S05]  /*222a0*/  IMAD R2, R2, R0, RZ ;  /* 0x0000000002027224 */ /* 0x008fca00078e02ff */
        /* <DEDUP_REMOVED lines=9> */
[----:B0-2---:R-:W0:Y:S01]  /*22340*/  S2R R5, SR_LANEID ;  /* 0x0000000000057919 */ /* 0x005e220000000000 */
[----:B------:R-:W-:Y:S01]  /*22350*/  VOTEU.ANY UR4, UPT, PT ;  /* 0x0000000000047886 */ /* 0x000fe200038e0100 */
[----:B------:R-:W2:Y:S01]  /*22360*/  LDC.64 R2, c[0x0][0xc60] ;  /* 0x00031800ff027b82 */ /* 0x000ea20000000a00 */
[----:B------:R-:W0:Y:S01]  /*22370*/  FLO.U32 R0, UR4 ;  /* 0x0000000400007d00 */ /* 0x000e2200080e0000 */
[----:B------:R-:W-:Y:S01]  /*22380*/  ULDC.64 UR6, c[0x0][0x208] ;  /* 0x0000820000067ab9 */ /* 0x000fe20000000a00 */
[----:B0-----:R-:W-:-:S06]  /*22390*/  ISETP.EQ.U32.AND P0, PT, R0, R5, PT ;  /* 0x000000050000720c */ /* 0x001fcc0003f02070 */
[----:B------:R-:W2:Y:S07]  /*223a0*/  POPC R5, UR4 ;  /* 0x0000000400057d09 */ /* 0x000eae0008000000 */
[----:B--2---:R-:W2:Y:S01]  /*223b0*/  @P0 ATOMG.E.ADD.STRONG.GPU PT, R3, desc[UR6][R2.64], R5 ;  /* 0x00000005020309a8 */ /* 0x004ea200081ee1c6 */
[----:B------:R-:W0:Y:S02]  /*223c0*/  S2R R4, SR_LTMASK ;  /* 0x0000000000047919 */ /* 0x000e240000003900 */
[----:B0-----:R-:W-:-:S04]  /*223d0*/  LOP3.LUT R4, R4, UR4, RZ, 0xc0, !PT ;  /* 0x0000000404047c12 */ /* 0x001fc8000f8ec0ff */
[----:B------:R-:W0:Y:S01]  /*223e0*/  POPC R7, R4 ;  /* 0x0000000400077309 */ /* 0x000e220000000000 */
[----:B--2---:R-:W0:Y:S02]  /*223f0*/  SHFL.IDX PT, R0, R3, R0, 0x1f ;  /* 0x00001f0003007589 */ /* 0x004e2400000e0000 */
[----:B0-----:R-:W-:Y:S01]  /*22400*/  IADD3 R24, R0, UR38, R7 ;  /* 0x0000002600187c10 */ /* 0x001fe2000fffe007 */
[----:B------:R-:W-:Y:S06]  /*22410*/  BRA `(.L_x_11909) ;  /* 0x0000004000287947 */ /* 0x000fec0003800000 */
.L_x_11908:
        /* <DEDUP_REMOVED lines=9> */
[----:B------:R-:W3:Y:S01]  /*224b0*/  LDC.64 R2, c[0x4][R2] ;  /* 0x0100000002027b82 */ /* 0x000ee20000000a00 */
[----:B0-2---:R-:W-:Y:S02]  /*224c0*/  IMAD.U32 R5, RZ, RZ, UR7 ;  /* 0x00000007ff057e24 */ /* 0x005fe4000f8e00ff */
[----:B------:R-:W-:Y:S02]  /*224d0*/  IMAD.U32 R6, RZ, RZ, UR8 ;  /* 0x00000008ff067e24 */ /* 0x000fe4000f8e00ff */
[----:B------:R-:W-:-:S02]  /*224e0*/  IMAD.U32 R7, RZ, RZ, UR9 ;  /* 0x00000009ff077e24 */ /* 0x000fc4000f8e00ff */
[----:B------:R-:W-:Y:S02]  /*224f0*/  IMAD.U32 R10, RZ, RZ, UR4 ;  /* 0x00000004ff0a7e24 */ /* 0x000fe4000f8e00ff */
[----:B-1----:R-:W-:Y:S02]  /*22500*/  IMAD.U32 R11, RZ, RZ, UR5 ;  /* 0x00000005ff0b7e24 */ /* 0x002fe4000f8e00ff */
[----:B------:R-:W-:Y:S02]  /*22510*/  IMAD.MOV.U32 R8, RZ, RZ, 0x70 ;  /* 0x00000070ff087424 */ /* 0x000fe400078e00ff */
[----:B------:R-:W-:Y:S02]  /*22520*/  IMAD.MOV.U32 R12, RZ, RZ, 0x1 ;  /* 0x00000001ff0c7424 */ /* 0x000fe400078e00ff */
[----:B------:R-:W-:-:S07]  /*22530*/  IMAD.MOV.U32 R13, RZ, RZ, RZ ;  /* 0x000000ffff0d7224 */ /* 0x000fce00078e00ff */
[----:B------:R-:W-:-:S07]  /*22540*/  LEPC R20, `(.L_x_11911) ;  /* 0x000000001014794e */ /* 0x000fce0000000000 */
[----:B---3--:R-:W-:Y:S05]  /*22550*/  CALL.ABS.NOINC R2 ;  /* 0x0000000002007343 */ /* 0x008fea0003c00000 */
.L_x_11911:
[----:B------:R-:W-:Y:S05]  /*22560*/  BSYNC B6 ;  /* 0x0000000000067941 */ /* 0x000fea0003800000 */
.L_x_11910:
        /* <DEDUP_REMOVED lines=10> */
[----:B0-2---:R-:W-:Y:S02]  /*22610*/  IMAD.U32 R5, RZ, RZ, UR7 ;  /* 0x00000007ff057e24 */ /* 0x005fe4000f8e00ff */
[----:B------:R-:W-:Y:S02]  /*22620*/  IMAD.U32 R6, RZ, RZ, UR8 ;  /* 0x00000008ff067e24 */ /* 0x000fe4000f8e00ff */
[----:B------:R-:W-:-:S02]  /*22630*/  IMAD.U32 R7, RZ, RZ, UR9 ;  /* 0x00000009ff077e24 */ /* 0x000fc4000f8e00ff */
[----:B------:R-:W-:Y:S02]  /*22640*/  IMAD.U32 R10, RZ, RZ, UR4 ;  /* 0x00000004ff0a7e24 */ /* 0x000fe4000f8e00ff */
[----:B-1----:R-:W-:Y:S02]  /*22650*/  IMAD.U32 R11, RZ, RZ, UR5 ;  /* 0x00000005ff0b7e24 */ /* 0x002fe4000f8e00ff */
[----:B------:R-:W-:Y:S02]  /*22660*/  IMAD.MOV.U32 R8, RZ, RZ, 0x70 ;  /* 0x00000070ff087424 */ /* 0x000fe400078e00ff */
[----:B------:R-:W-:Y:S02]  /*22670*/  IMAD.MOV.U32 R12, RZ, RZ, 0x1 ;  /* 0x00000001ff0c7424 */ /* 0x000fe400078e00ff */
[----:B---3--:R-:W-:-:S07]  /*22680*/  IMAD.MOV.U32 R13, RZ, RZ, RZ ;  /* 0x000000ffff0d7224 */ /* 0x008fce00078e00ff */
[----:B------:R-:W-:-:S07]  /*22690*/  LEPC R20, `(.L_x_11914) ;  /* 0x000000001014794e */ /* 0x000fce0000000000 */
[----:B----4-:R-:W-:Y:S05]  /*226a0*/  CALL.ABS.NOINC R2 ;  /* 0x0000000002007343 */ /* 0x010fea0003c00000 */
.L_x_11914:
        /* <DEDUP_REMOVED lines=16> */
.L_x_11913:
[----:B------:R-:W-:Y:S05]  /*227b0*/  BSYNC B6 ;  /* 0x0000000000067941 */ /* 0x000fea0003800000 */
.L_x_11912:
        /* <DEDUP_REMOVED lines=8> */
[----:B------:R4:W5:Y:S02]  /*22840*/  @P0 LDG.E R26, desc[UR6][R2.64] ;  /* 0x00000006021a0981 */ /* 0x000964000c1e1900 */
[----:B----4-:R-:W4:Y:S02]  /*22850*/  LDC.64 R2, c[0x0][0x418] ;  /* 0x00010600ff027b82 */ /* 0x010f240000000a00 */
[----:B----4-:R-:W-:Y:S01]  /*22860*/  LOP3.LUT P0, RZ, R2, UR4, RZ, 0xfc, !PT ;  /* 0x0000000402ff7c12 */ /* 0x010fe2000f80fcff */
[----:B------:R-:W-:-:S03]  /*22870*/  UMOV UR4, 0xffffffff ;  /* 0xffffffff00047882 */ /* 0x000fc60000000000 */
[----:B------:R-:W-:Y:S01]  /*22880*/  LOP3.LUT P0, RZ, R3, UR5, RZ, 0xfc, P0 ;  /* 0x0000000503ff7c12 */ /* 0x000fe2000800fcff */
[----:B---3--:R-:W-:Y:S01]  /*22890*/  VIADD R23, R20, 0xffffffff ;  /* 0xffffffff14177836 */ /* 0x008fe20000000000 */
[----:B-----5:R-:W-:Y:S02]  /*228a0*/  SHF.R.S32.HI R7, RZ, 0x1f, R26 ;  /* 0x0000001fff077819 */ /* 0x020fe4000001141a */
[----:B------:R-:W-:-:S03]  /*228b0*/  SEL R19, R26, RZ, !P0 ;  /* 0x000000ff1a137207 */ /* 0x000fc60004000000 */
[----:B------:R3:W-:Y:S01]  /*228c0*/  STL [R1+0x8], R7 ;  /* 0x0000080701007387 */ /* 0x0007e20000100800 */
[----:B------:R-:W-:Y:S05]  /*228d0*/  BRA.DIV UR4, `(.L_x_11915) ;  /* 0x0000006204247947 */ /* 0x000fea000b800000 */
[----:B------:R-:W4:Y:S02]  /*228e0*/  S2R R0, SR_TID.X ;  /* 0x0000000000007919 */ /* 0x000f240000002100 */
[----:B----4-:R-:W-:-:S04]  /*228f0*/  SHF.R.U32.HI R0, RZ, 0x5, R0 ;  /* 0x00000005ff007819 */ /* 0x010fc80000011600 */
[----:B------:R-:W-:-:S05]  /*22900*/  LOP3.LUT R0, R0, 0x3, RZ, 0xc0, !PT ;  /* 0x0000000300007812 */ /* 0x000fca00078ec0ff */
[----:B------:R4:W0:Y:S02]  /*22910*/  SHFL.IDX PT, R14, R0, RZ, 0x1f ;  /* 0x00001fff000e7589 */ /* 0x00082400000e0000 */
.L_x_12076:
        /* <DEDUP_REMOVED lines=8> */
.L_x_12079:
[----:B------:R-:W-:Y:S05]  /*229a0*/  @!P6 BRA `(.L_x_11916) ;  /* 0x000000040008e947 */ /* 0x000fea0003800000 */
[----:B------:R-:W-:-:S04]  /*229b0*/  ISETP.NE.U32.AND P0, PT, R2, RZ, PT ;  /* 0x000000ff0200720c */ /* 0x000fc80003f05070 */
[----:B------:R-:W-:-:S13]  /*229c0*/  ISETP.NE.AND.EX P0, PT, R3, RZ, PT, P0 ;  /* 0x000000ff0300720c */ /* 0x000fda0003f05300 */
[----:B------:R-:W-:Y:S05]  /*229d0*/  @!P0 BRA `(.L_x_11918) ;  /* 0x00000000004c8947 */ /* 0x000fea0003800000 */
[----:B------:R-:W0:Y:S01]  /*229e0*/  LDC R6, c[0x0][0x43c] ;  /* 0x00010f00ff067b82 */ /* 0x000e220000000800 */
[----:B----4-:R-:W-:Y:S01]  /*229f0*/  IMAD.MOV.U32 R0, RZ, RZ, R23 ;  /* 0x000000ffff007224 */ /* 0x010fe200078e0017 */
[----:B------:R-:W-:Y:S01]  /*22a00*/  ULDC.64 UR4, c[0x0][0x428] ;  /* 0x00010a0000047ab9 */ /* 0x000fe20000000a00 */
[----:B------:R-:W-:Y:S01]  /*22a10*/  ULDC.64 UR6, c[0x0][0x208] ;  /* 0x0000820000067ab9 */ /* 0x000fe20000000a00 */
[----:B0-----:R-:W-:-:S13]  /*22a20*/  ISETP.NE.AND P0, PT, R6, 0x1, PT ;  /* 0x000000010600780c */ /* 0x001fda0003f05270 */
[----:B--2---:R-:W0:Y:S02]  /*22a30*/  @P0 LDC.64 R4, c[0x0][0x440] ;  /* 0x00011000ff040b82 */ /* 0x004e240000000a00 */
        /* <DEDUP_REMOVED lines=13> */
.L_x_11918:
[----:B----4-:R-:W-:Y:S01]  /*22b10*/  IMAD R0, R18, 0x8, R16 ;  /* 0x0000000812007824 */ /* 0x010fe200078e0210 */
[----:B0-----:R-:W-:-:S04]  /*22b20*/  SHF.L.U32 R2, R28, 0x1f, RZ ;  /* 0x0000001f1c027819 */ /* 0x001fc800000006ff */
[----:B------:R-:W0:Y:S02]  /*22b30*/  SYNCS.PHASECHK.TRANS64.TRYWAIT P0, [R0+URZ+0x31c40], R2 ;  /* 0x031c4002000075a7 */ /* 0x000e24000800017f */
[----:B0-----:R-:W-:Y:S05]  /*22b40*/  @!P0 BRA `(.L_x_11919) ;  /* 0x0000005c00dc8947 */ /* 0x001fea0003800000 */
.L_x_12080:
        /* <DEDUP_REMOVED lines=9> */
.L_x_11920:
        /* <DEDUP_REMOVED lines=31> */
.L_x_11916:
        /* <DEDUP_REMOVED lines=39> */
[----:B0-----:R-:W-:Y:S05]  /*23040*/  CALL.ABS.NOINC R2 ;  /* 0x0000000002007343 */ /* 0x001fea0003c00000 */
.L_x_11922:
[----:B------:R-:W-:Y:S05]  /*23050*/  BSYNC B6 ;  /* 0x0000000000067941 */ /* 0x000fea0003800000 */
.L_x_11921:
[----:B------:R-:W2:Y:S01]  /*23060*/  LDL.LU R20, [R1+0x20] ;  /* 0x0000200001147983 */ /* 0x000ea20000300800 */
[----:B------:R-:W-:Y:S01]  /*23070*/  ULDC.64 UR6, c[0x0][0x2e0] ;  /* 0x0000b80000067ab9 */ /* 0x000fe20000000a00 */
[----:B------:R-:W3:Y:S01]  /*23080*/  LDC R10, c[0x0][0x448] ;  /* 0x00011200ff0a7b82 */ /* 0x000ee20000000800 */
[----:B------:R-:W-:Y:S01]  /*23090*/  ULDC.64 UR4, c[0x0][0x2d8] ;  /* 0x0000b60000047ab9 */ /* 0x000fe20000000a00 */
[----:B0-----:R-:W2:Y:S01]  /*230a0*/  LDL.LU.64 R2, [R1+0x38] ;  /* 0x0000380001027983 */ /* 0x001ea20000300a00 */
[----:B------:R-:W-:-:S03]  /*230b0*/  ULDC.64 UR8, c[0x0][0x280] ;  /* 0x0000a00000087ab9 */ /* 0x000fc60000000a00 */
[----:B------:R-:W4:Y:S04]  /*230c0*/  LDL.LU R21, [R1+0x40] ;  /* 0x0000400001157983 */ /* 0x000f280000300800 */
[----:B------:R-:W4:Y:S01]  /*230d0*/  LDL.LU R4, [R1+0x18] ;  /* 0x0000180001047983 */ /* 0x000f220000300800 */
[----:B---3--:R-:W-:-:S13]  /*230e0*/  ISETP.NE.AND P1, PT, R10, 0x1, PT ;  /* 0x000000010a00780c */ /* 0x008fda0003f25270 */
[----:B------:R-:W0:Y:S01]  /*230f0*/  @P1 LDC R5, c[0x0][0x450] ;  /* 0x00011400ff051b82 */ /* 0x000e220000000800 */
[----:B--2---:R-:W-:Y:S02]  /*23100*/  IMAD.MOV.U32 R3, RZ, RZ, R20 ;  /* 0x000000ffff037224 */ /* 0x004fe400078e0014 */
[----:B------:R-:W2:Y:S01]  /*23110*/  S2R R20, SR_TID.X ;  /* 0x0000000000147919 */ /* 0x000ea20000002100 */
[----:B----4-:R-:W-:Y:S02]  /*23120*/  IMAD R0, R21, UR6, RZ ;  /* 0x0000000615007c24 */ /* 0x010fe4000f8e02ff */
[----:B------:R-:W-:-:S04]  /*23130*/  IMAD.WIDE.U32 R2, R17, UR4, R2 ;  /* 0x0000000411027c25 */ /* 0x000fc8000f8e0002 */
[----:B------:R-:W-:Y:S01]  /*23140*/  IMAD R3, R17, UR5, R3 ;  /* 0x0000000511037c24 */ /* 0x000fe2000f8e0203 */
[----:B------:R-:W-:Y:S01]  /*23150*/  ULDC.64 UR4, c[0x0][0x2d0] ;  /* 0x0000b40000047ab9 */ /* 0x000fe20000000a00 */
[C---:B------:R-:W-:Y:S02]  /*23160*/  IMAD R0, R4.reuse, UR7, R0 ;  /* 0x0000000704007c24 */ /* 0x040fe4000f8e0200 */
[----:B------:R-:W-:Y:S01]  /*23170*/  IMAD.WIDE.U32 R2, R4, UR6, R2 ;  /* 0x0000000604027c25 */ /* 0x000fe2000f8e0002 */
[----:B------:R-:W-:Y:S01]  /*23180*/  ULDC.64 UR6, c[0x0][0x2c8] ;  /* 0x0000b20000067ab9 */ /* 0x000fe20000000a00 */
[----:B------:R-:W3:Y:S02]  /*23190*/  @P1 LDC R4, c[0x0][0x44c] ;  /* 0x00011300ff041b82 */ /* 0x000ee40000000800 */
[----:B------:R-:W-:Y:S01]  /*231a0*/  IMAD.IADD R3, R3, 0x1, R0 ;  /* 0x0000000103037824 */ /* 0x000fe200078e0200 */
[C---:B--2---:R-:W-:Y:S01]  /*231b0*/  LOP3.LUT R21, R20.reuse, 0x7f, RZ, 0xc0, !PT ;  /* 0x0000007f14157812 */ /* 0x044fe200078ec0ff */
[----:B------:R-:W-:-:S03]  /*231c0*/  IMAD.SHL.U32 R20, R20, 0x20, RZ ;  /* 0x0000002014147824 */ /* 0x000fc600078e00ff */
[----:B------:R-:W-:-:S04]  /*231d0*/  SHF.R.U32.HI R21, RZ, 0x2, R21 ;  /* 0x00000002ff157819 */ /* 0x000fc80000011615 */
[----:B------:R-:W-:Y:S02]  /*231e0*/  LOP3.LUT R20, R21, 0x60, R20, 0xf8, !PT ;  /* 0x0000006015147812 */ /* 0x000fe400078ef814 */
[----:B------:R2:W5:Y:S03]  /*231f0*/  LDL R21, [R1+0x30] ;  /* 0x0000300001157983 */ /* 0x0005660000100800 */
[----:B------:R-:W-:-:S04]  /*23200*/  IMAD R8, R25, 0xc0, R20 ;  /* 0x000000c019087824 */ /* 0x000fc800078e0214 */
[----:B---3--:R-:W-:-:S04]  /*23210*/  @P1 IMAD.HI.U32 R0, R8, R4, RZ ;  /* 0x0000000408001227 */ /* 0x008fc800078e00ff */
[----:B------:R-:W-:Y:S01]  /*23220*/  IMAD.MOV.U32 R4, RZ, RZ, R8 ;  /* 0x000000ffff047224 */ /* 0x000fe200078e0008 */
[----:B0-----:R-:W-:-:S04]  /*23230*/  @P1 SHF.R.U32.HI R4, RZ, R5, R0 ;  /* 0x00000005ff041219 */ /* 0x001fc80000011600 */
[--C-:B------:R-:W-:Y:S01]  /*23240*/  SHF.R.S32.HI R0, RZ, 0x1f, R4.reuse ;  /* 0x0000001fff007819 */ /* 0x100fe20000011404 */
[----:B------:R-:W-:-:S04]  /*23250*/  IMAD.MOV R6, RZ, RZ, -R4 ;  /* 0x000000ffff067224 */ /* 0x000fc800078e0a04 */
[----:B------:R-:W-:-:S04]  /*23260*/  IMAD R0, R0, UR4, RZ ;  /* 0x0000000400007c24 */ /* 0x000fc8000f8e02ff */
[C---:B------:R-:W-:Y:S02]  /*23270*/  IMAD R0, R4.reuse, UR5, R0 ;  /* 0x0000000504007c24 */ /* 0x040fe4000f8e0200 */
[----:B------:R-:W-:-:S04]  /*23280*/  IMAD.WIDE.U32 R4, R4, UR4, R2 ;  /* 0x0000000404047c25 */ /* 0x000fc8000f8e0002 */
[----:B------:R-:W-:Y:S02]  /*23290*/  IMAD.IADD R5, R5, 0x1, R0 ;  /* 0x0000000105057824 */ /* 0x000fe400078e0200 */
[----:B------:R-:W-:-:S05]  /*232a0*/  IMAD R0, R10, R6, R8 ;  /* 0x000000060a007224 */ /* 0x000fca00078e0208 */
[----:B------:R-:W-:-:S05]  /*232b0*/  SHF.R.S32.HI R6, RZ, 0x1f, R0 ;  /* 0x0000001fff067819 */ /* 0x000fca0000011400 */
[----:B------:R-:W-:Y:S02]  /*232c0*/  IMAD R9, R6, UR6, RZ ;  /* 0x0000000606097c24 */ /* 0x000fe4000f8e02ff */
[C---:B------:R-:W-:Y:S02]  /*232d0*/  IMAD.WIDE.U32 R6, R0.reuse, UR6, R4 ;  /* 0x0000000600067c25 */ /* 0x040fe4000f8e0004 */
[----:B------:R-:W0:Y:S02]  /*232e0*/  @P1 LDC R5, c[0x0][0x44c] ;  /* 0x00011300ff051b82 */ /* 0x000e240000000800 */
[----:B------:R-:W-:-:S04]  /*232f0*/  IMAD R0, R0, UR7, R9 ;  /* 0x0000000700007c24 */ /* 0x000fc8000f8e0209 */
[----:B------:R-:W-:Y:S02]  /*23300*/  IMAD.IADD R0, R7, 0x1, R0 ;  /* 0x0000000107007824 */ /* 0x000fe400078e0200 */
[----:B------:R-:W3:Y:S01]  /*23310*/  @P1 LDC R7, c[0x0][0x450] ;  /* 0x00011400ff071b82 */ /* 0x000ee20000000800 */
[----:B------:R-:W-:Y:S01]  /*23320*/  VIADD R8, R8, 0x80 ;  /* 0x0000008008087836 */ /* 0x000fe20000000000 */
[----:B------:R-:W1:Y:S01]  /*23330*/  S2R R12, SR_TID.X ;  /* 0x00000000000c7919 */ /* 0x000e620000002100 */
[----:B------:R-:W-:-:S04]  /*23340*/  LEA R4, P0, R6, UR8, 0x1 ;  /* 0x0000000806047c11 */ /* 0x000fc8000f8008ff */
[----:B------:R-:W-:Y:S01]  /*23350*/  LEA.HI.X R0, R6, UR9, R0, 0x1, P0 ;  /* 0x0000000906007c11 */ /* 0x000fe200080f0c00 */
[----:B------:R-:W-:Y:S02]  /*23360*/  IMAD.MOV.U32 R6, RZ, RZ, R8 ;  /* 0x000000ffff067224 */ /* 0x000fe400078e0008 */
[----:B0-----:R-:W-:-:S05]  /*23370*/  @P1 IMAD.HI.U32 R5, R8, R5, RZ ;  /* 0x0000000508051227 */ /* 0x001fca00078e00ff */
[----:B---3--:R-:W-:-:S04]  /*23380*/  @P1 SHF.R.U32.HI R6, RZ, R7, R5 ;  /* 0x00000007ff061219 */ /* 0x008fc80000011605 */
[--C-:B------:R-:W-:Y:S01]  /*23390*/  SHF.R.S32.HI R7, RZ, 0x1f, R6.reuse ;  /* 0x0000001fff077819 */ /* 0x100fe20000011406 */
[----:B------:R-:W-:-:S04]  /*233a0*/  IMAD.MOV R5, RZ, RZ, -R6 ;  /* 0x000000ffff057224 */ /* 0x000fc800078e0a06 */
[----:B------:R-:W-:Y:S02]  /*233b0*/  IMAD R7, R7, UR4, RZ ;  /* 0x0000000407077c24 */ /* 0x000fe4000f8e02ff */
[----:B------:R-:W-:Y:S01]  /*233c0*/  IMAD.WIDE.U32 R2, R6, UR4, R2 ;  /* 0x0000000406027c25 */ /* 0x000fe2000f8e0002 */
[----:B------:R-:W-:-:S03]  /*233d0*/  ULDC UR4, c[0x0][0x2b8] ;  /* 0x0000ae0000047ab9 */ /* 0x000fc60000000800 */
[----:B------:R-:W-:Y:S02]  /*233e0*/  IMAD R5, R10, R5, R8 ;  /* 0x000000050a057224 */ /* 0x000fe400078e0208 */
[----:B------:R-:W-:-:S04]  /*233f0*/  IMAD R6, R6, UR5, R7 ;  /* 0x0000000506067c24 */ /* 0x000fc8000f8e0207 */
[----:B------:R-:W-:Y:S01]  /*23400*/  IMAD.IADD R3, R3, 0x1, R6 ;  /* 0x0000000103037824 */ /* 0x000fe200078e0206 */
[----:B------:R-:W-:Y:S01]  /*23410*/  SHF.R.S32.HI R6, RZ, 0x1f, R5 ;  /* 0x0000001fff067819 */ /* 0x000fe20000011405 */
[----:B-1----:R-:W-:-:S04]  /*23420*/  IMAD.SHL.U32 R11, R12, 0x8, RZ ;  /* 0x000000080c0b7824 */ /* 0x002fc800078e00ff */
[----:B------:R-:W-:Y:S01]  /*23430*/  IMAD R6, R6, UR6, RZ ;  /* 0x0000000606067c24 */ /* 0x000fe2000f8e02ff */
[----:B------:R-:W-:Y:S01]  /*23440*/  LOP3.LUT R11, R11, 0x18, RZ, 0xc0, !PT ;  /* 0x000000180b0b7812 */ /* 0x000fe200078ec0ff */
[----:B------:R-:W-:-:S04]  /*23450*/  IMAD.WIDE.U32 R2, R5, UR6, R2 ;  /* 0x0000000605027c25 */ /* 0x000fc8000f8e0002 */
[----:B------:R-:W-:Y:S02]  /*23460*/  IMAD R6, R5, UR7, R6 ;  /* 0x0000000705067c24 */ /* 0x000fe4000f8e0206 */
[----:B------:R-:W-:Y:S01]  /*23470*/  IMAD.SHL.U32 R20, R12, 0x8, RZ ;  /* 0x000000080c147824 */ /* 0x000fe200078e00ff */
[----:B------:R-:W-:Y:S01]  /*23480*/  LEA R7, P0, R2, UR8, 0x1 ;  /* 0x0000000802077c11 */ /* 0x000fe2000f8008ff */
[----:B------:R-:W-:Y:S01]  /*23490*/  IMAD.IADD R6, R3, 0x1, R6 ;  /* 0x0000000103067824 */ /* 0x000fe200078e0206 */
[C---:B------:R-:W-:Y:S02]  /*234a0*/  LOP3.LUT R13, R11.reuse, 0x20, RZ, 0xfc, !PT ;  /* 0x000000200b0d7812 */ /* 0x040fe400078efcff */
[----:B------:R-:W-:Y:S02]  /*234b0*/  LOP3.LUT R20, R20, 0x18, RZ, 0xc0, !PT ;  /* 0x0000001814147812 */ /* 0x000fe400078ec0ff */
[----:B------:R-:W-:Y:S01]  /*234c0*/  LOP3.LUT R11, R11, 0x40, RZ, 0xfc, !PT ;  /* 0x000000400b0b7812 */ /* 0x000fe200078efcff */
[----:B------:R-:W-:Y:S01]  /*234d0*/  UMOV UR5, 0xffffffff ;  /* 0xffffffff00057882 */ /* 0x000fe20000000000 */
[----:B------:R-:W-:-:S02]  /*234e0*/  LEA.HI.X R6, R2, UR9, R6, 0x1, P0 ;  /* 0x0000000902067c11 */ /* 0x000fc400080f0c06 */
[----:B------:R-:W-:Y:S02]  /*234f0*/  LOP3.LUT R12, R12, 0x7f, RZ, 0xc0, !PT ;  /* 0x0000007f0c0c7812 */ /* 0x000fe400078ec0ff */
[----:B------:R-:W-:Y:S02]  /*23500*/  ISETP.GE.AND P3, PT, R20, UR4, PT ;  /* 0x0000000414007c0c */ /* 0x000fe4000bf66270 */
[----:B------:R-:W-:Y:S02]  /*23510*/  ISETP.GE.AND P0, PT, R13, UR4, PT ;  /* 0x000000040d007c0c */ /* 0x000fe4000bf06270 */
[----:B------:R-:W-:Y:S02]  /*23520*/  ISETP.GE.AND P1, PT, R11, UR4, PT ;  /* 0x000000040b007c0c */ /* 0x000fe4000bf26270 */
[----:B------:R-:W-:Y:S01]  /*23530*/  SHF.R.U32.HI R9, RZ, 0x2, R12 ;  /* 0x00000002ff097819 */ /* 0x000fe2000001160c */
[----:B--2---:R-:W-:Y:S10]  /*23540*/  BRA.DIV UR5, `(.L_x_11923) ;  /* 0x0000005605707947 */ /* 0x004ff4000b800000 */
[----:B------:R-:W2:Y:S01]  /*23550*/  LDL R8, [R1+0x14] ;  /* 0x0000140001087983 */ /* 0x000ea20000100800 */
[----:B-----5:R-:W-:Y:S01]  /*23560*/  IMAD R5, R21, R10, RZ ;  /* 0x0000000a15057224 */ /* 0x020fe200078e02ff */
[----:B------:R-:W-:Y:S01]  /*23570*/  ULDC.64 UR4, c[0x0][0x208] ;  /* 0x0000820000047ab9 */ /* 0x000fe20000000a00 */
[----:B------:R-:W-:Y:S01]  /*23580*/  IMAD R25, R25, 0xc0, R9 ;  /* 0x000000c019197824 */ /* 0x000fe200078e0209 */
        /* <DEDUP_REMOVED lines=8> */
[----:B------:R-:W-:Y:S01]  /*23610*/  @!PT LDS RZ, [RZ] ;  /* 0x00000000fffff984 */ /* 0x000fe20000000800 */
[----:B--2---:R-:W-:Y:S04]  /*23620*/  @!P2 LDGSTS.E.BYPASS.LTC128B.128 [R8+0xda00], desc[UR4][R2.64], !P3 ;  /* 0x0da000000208afae */ /* 0x004fe8000d901d44 */
        /* <DEDUP_REMOVED lines=30> */
[----:B------:R-:W-:-:S05]  /*23810*/  @!P2 LEA R2, P4, R20, R4, 0x1 ;  /* 0x000000041402a211 */ /* 0x000fca00078808ff */
[----:B--2---:R-:W-:-:S04]  /*23820*/  @!P2 IMAD.X R0, RZ, RZ, R0, P4 ;  /* 0x000000ffff00a224 */ /* 0x004fc800020e0600 */
[----:B------:R-:W-:Y:S02]  /*23830*/  @!P2 IMAD.MOV.U32 R3, RZ, RZ, R0 ;  /* 0x000000ffff03a224 */ /* 0x000fe400078e0000 */
[----:B------:R-:W-:Y:S04]  /*23840*/  SHFL.IDX PT, R0, R6, RZ, 0x1c1f ;  /* 0x001c1fff06007589 */ /* 0x000fe800000e0000 */
[----:B------:R-:W-:Y:S04]  /*23850*/  @!P2 LDGSTS.E.BYPASS.LTC128B.128 [R8+0xf200], desc[UR4][R2.64], !P3 ;  /* 0x0f2000000208afae */ /* 0x000fe8000d901d44 */
[----:B------:R-:W-:Y:S04]  /*23860*/  @!P2 LDGSTS.E.BYPASS.LTC128B.128 [R8+0x12200], desc[UR4][R2.64+0x40], !P0 ;  /* 0x122000400208afae */ /* 0x000fe8000c101d44 */
[----:B------:R0:W-:Y:S04]  /*23870*/  @!P2 LDGSTS.E.BYPASS.LTC128B.128 [R8+0x15200], desc[UR4][R2.64+0x80], !P1 ;  /* 0x152000800208afae */ /* 0x0001e8000c901d44 */
[----:B------:R-:W-:Y:S04]  /*23880*/  SHFL.IDX PT, R6, R6, 0x1, 0x1c1f ;  /* 0x003c1f0006067f89 */ /* 0x000fe800000e0000 */
[----:B0-----:R-:W0:Y:S01]  /*23890*/  SHFL.IDX PT, R2, R7, RZ, 0x1c1f ;  /* 0x001c1fff07027589 */ /* 0x001e2200000e0000 */
[----:B------:R-:W-:-:S05]  /*238a0*/  VIADD R3, R25, 0x80 ;  /* 0x0000008019037836 */ /* 0x000fca0000000000 */
[----:B------:R-:W-:-:S13]  /*238b0*/  ISETP.GE.AND P2, PT, R3, R5, PT ;  /* 0x000000050300720c */ /* 0x000fda0003f46270 */
[----:B0-----:R-:W-:-:S05]  /*238c0*/  @!P2 LEA R2, P4, R20, R2, 0x1 ;  /* 0x000000021402a211 */ /* 0x001fca00078808ff */
[----:B------:R-:W-:-:S04]  /*238d0*/  @!P2 IMAD.X R0, RZ, RZ, R0, P4 ;  /* 0x000000ffff00a224 */ /* 0x000fc800020e0600 */
[----:B------:R-:W-:-:S05]  /*238e0*/  @!P2 IMAD.MOV.U32 R3, RZ, RZ, R0 ;  /* 0x000000ffff03a224 */ /* 0x000fca00078e0000 */
[----:B------:R-:W-:Y:S04]  /*238f0*/  @!P2 LDGSTS.E.BYPASS.LTC128B.128 [R8+0xfa00], desc[UR4][R2.64], !P3 ;  /* 0x0fa000000208afae */ /* 0x000fe8000d901d44 */
[----:B------:R-:W-:Y:S04]  /*23900*/  @!P2 LDGSTS.E.BYPASS.LTC128B.128 [R8+0x12a00], desc[UR4][R2.64+0x40], !P0 ;  /* 0x12a000400208afae */ /* 0x000fe8000c101d44 */
[----:B------:R0:W-:Y:S04]  /*23910*/  @!P2 LDGSTS.E.BYPASS.LTC128B.128 [R8+0x15a00], desc[UR4][R2.64+0x80], !P1 ;  /* 0x15a000800208afae */ /* 0x0001e8000c901d44 */
[----:B0-----:R0:W1:Y:S02]  /*23920*/  SHFL.IDX PT, R2, R7, 0x1, 0x1c1f ;  /* 0x003c1f0007027f89 */ /* 0x00106400000e0000 */
.L_x_12093:
[----:B------:R-:W2:Y:S01]  /*23930*/  LDL R0, [R1+0x14] ;  /* 0x0000140001007983 */ /* 0x000ea20000100800 */
[----:B------:R-:W-:Y:S01]  /*23940*/  VIADD R25, R25, 0xa0 ;  /* 0x000000a019197836 */ /* 0x000fe20000000000 */
[----:B------:R-:W-:-:S04]  /*23950*/  ULDC.64 UR4, c[0x0][0x208] ;  /* 0x0000820000047ab9 */ /* 0x000fc80000000a00 */
        /* <DEDUP_REMOVED lines=11> */
.L_x_11924:
        /* <DEDUP_REMOVED lines=18> */
.L_x_12094:
[----:B------:R-:W-:Y:S05]  /*23b30*/  BSYNC B0 ;  /* 0x0000000000007941 */ /* 0x000fea0003800000 */
.L_x_11925:
        /* <DEDUP_REMOVED lines=52> */
.L_x_11933:
[----:B------:R-:W-:Y:S01]  /*23e80*/  IMAD R3, R5, 0x8, R16 ;  /* 0x0000000805037824 */ /* 0x000fe200078e0210 */
[----:B------:R-:W-:Y:S01]  /*23e90*/  SHF.L.U32 R2, R9, 0x1f, RZ ;  /* 0x0000001f09027819 */ /* 0x000fe200000006ff */
[----:B------:R-:W-:Y:S03]  /*23ea0*/  BSSY B3, `(.L_x_11934) ;  /* 0x0000003000037945 */ /* 0x000fe60003800000 */
[----:B------:R-:W1:Y:S02]  /*23eb0*/  SYNCS.PHASECHK.TRANS64.TRYWAIT P0, [R3+URZ+0x31c40], R2 ;  /* 0x031c4002030075a7 */ /* 0x000e64000800017f */
[----:B-1----:R-:W-:Y:S05]  /*23ec0*/  @!P0 BRA `(.L_x_11935) ;  /* 0x0000005400488947 */ /* 0x002fea0003800000 */
.L_x_12095:
[----:B------:R-:W-:Y:S05]  /*23ed0*/  BSYNC B3 ;  /* 0x0000000000037941 */ /* 0x000fea0003800000 */
.L_x_11934:
        /* <DEDUP_REMOVED lines=10> */
.L_x_11937:
[----:B------:R-:W-:Y:S05]  /*23f80*/  BSYNC B3 ;  /* 0x0000000000037941 */ /* 0x000fea0003800000 */
.L_x_11936:
        /* <DEDUP_REMOVED lines=11> */
.L_x_11938:
        /* <DEDUP_REMOVED lines=16> */
.L_x_11939:
        /* <DEDUP_REMOVED lines=16> */
.L_x_11940:
        /* <DEDUP_REMOVED lines=15> */
.L_x_12096:
[----:B------:R-:W-:Y:S05]  /*24330*/  BSYNC B3 ;  /* 0x0000000000037941 */ /* 0x000fea0003800000 */
.L_x_11941:
        /* <DEDUP_REMOVED lines=10> */
.L_x_11943:
[----:B------:R-:W-:Y:S01]  /*243e0*/  LOP3.LUT P0, RZ, R22, 0x8, RZ, 0xc0, !PT ;  /* 0x0000000816ff7812 */ /* 0x000fe2000780c0ff */
[----:B------:R-:W-:-:S12]  /*243f0*/  BSSY B3, `(.L_x_11944) ;  /* 0x0000003000037945 */ /* 0x000fd80003800000 */
[----:B------:R-:W-:Y:S05]  /*24400*/  @P0 BRA `(.L_x_11945) ;  /* 0x0000000000040947 */ /* 0x000fea0003800000 */
[----:B------:R-:W-:Y:S01]  /*24410*/  BPT.TRAP 0x1 ;  /* 0x000000040000795c */ /* 0x000fe20000300000 */
.L_x_11945:
[----:B------:R-:W-:Y:S05]  /*24420*/  BSYNC B3 ;  /* 0x0000000000037941 */ /* 0x000fea0003800000 */
.L_x_11944:
        /* <DEDUP_REMOVED lines=10> */
.L_x_11946:
        /* <DEDUP_REMOVED lines=15> */
.L_x_11947:
        /* <DEDUP_REMOVED lines=15> */
.L_x_11948:
        /* <DEDUP_REMOVED lines=12> */
.L_x_11932:
[----:B------:R-:W-:Y:S05]  /*24770*/  BSYNC B1 ;  /* 0x0000000000017941 */ /* 0x000fea0003800000 */
.L_x_11931:
[----:B------:R-:W2:Y:S01]  /*24780*/  LDL.LU R0, [R1+0x28] ;  /* 0x0000280001007983 */ /* 0x000ea20000300800 */
[----:B------:R-:W-:Y:S02]  /*24790*/  IMAD.MOV.U32 R18, RZ, RZ, R5 ;  /* 0x000000ffff127224 */ /* 0x000fe400078e0005 */
[----:B------:R-:W-:Y:S02]  /*247a0*/  IMAD.MOV.U32 R28, RZ, RZ, R9 ;  /* 0x000000ffff1c7224 */ /* 0x000fe400078e0009 */
[----:B--2---:R-:W-:-:S07]  /*247b0*/  VIADD R0, R0, 0xfffffffd ;  /* 0xfffffffd00007836 */ /* 0x004fce0000000000 */
.L_x_11930:
[----:B------:R-:W-:Y:S05]  /*247c0*/  BSYNC B2 ;  /* 0x0000000000027941 */ /* 0x000fea0003800000 */
.L_x_11929:
[----:B------:R-:W-:Y:S01]  /*247d0*/  VIADD R8, R8, 0xfffffffe ;  /* 0xfffffffe08087836 */ /* 0x000fe20000000000 */
[----:B------:R-:W-:-:S04]  /*247e0*/  LOP3.LUT R4, RZ, R4, RZ, 0x33, !PT ;  /* 0x00000004ff047212 */ /* 0x000fc800078e33ff */
[----:B------:R-:W-:-:S13]  /*247f0*/  ISETP.NE.AND P0, PT, R8, R4, PT ;  /* 0x000000040800720c */ /* 0x000fda0003f05270 */
[----:B------:R-:W-:Y:S05]  /*24800*/  @!P0 BRA `(.L_x_11928) ;  /* 0x00000014009c8947 */ /* 0x000fea0003800000 */
[----:B------:R-:W-:-:S07]  /*24810*/  IMAD.MOV.U32 R4, RZ, RZ, R19 ;  /* 0x000000ffff047224 */ /* 0x000fce00078e0013 */
.L_x_11985:
[----:B------:R-:W-:Y:S01]  /*24820*/  LOP3.LUT P1, RZ, R22, 0x4, RZ, 0xc0, !PT ;  /* 0x0000000416ff7812 */ /* 0x000fe2000782c0ff */
[----:B------:R-:W-:Y:S01]  /*24830*/  VIADD R6, R18, 0x1 ;  /* 0x0000000112067836 */ /* 0x000fe20000000000 */
[----:B------:R-:W-:Y:S05]  /*24840*/  YIELD ;  /* 0x0000000000007946 */ /* 0x000fea0003800000 */
[----:B------:R-:W-:Y:S01]  /*24850*/  ISETP.NE.AND P0, PT, R6, 0x2, PT ;  /* 0x000000020600780c */ /* 0x000fe20003f05270 */
[----:B------:R-:W-:Y:S03]  /*24860*/  BSSY B1, `(.L_x_11949) ;  /* 0x00000ac000017945 */ /* 0x000fe60003800000 */
[----:B0-----:R-:W-:-:S02]  /*24870*/  SEL R7, RZ, 0x1, P0 ;  /* 0x00000001ff077807 */ /* 0x001fc40000000000 */
        /* <DEDUP_REMOVED lines=27> */
.L_x_11951:
[----:B------:R-:W-:Y:S01]  /*24a30*/  IMAD R3, R6, 0x8, R16 ;  /* 0x0000000806037824 */ /* 0x000fe200078e0210 */
[----:B------:R-:W-:Y:S01]  /*24a40*/  SHF.L.U32 R2, R7, 0x1f, RZ ;  /* 0x0000001f07027819 */ /* 0x000fe200000006ff */
[----:B------:R-:W-:Y:S03]  /*24a50*/  BSSY B2, `(.L_x_11952) ;  /* 0x0000003000027945 */ /* 0x000fe60003800000 */
[----:B------:R-:W1:Y:S02]  /*24a60*/  SYNCS.PHASECHK.TRANS64.TRYWAIT P0, [R3+URZ+0x31c40], R2 ;  /* 0x031c4002030075a7 */ /* 0x000e64000800017f */
[----:B-1----:R-:W-:Y:S05]  /*24a70*/  @!P0 BRA `(.L_x_11953) ;  /* 0x0000004800848947 */ /* 0x002fea0003800000 */
.L_x_12097:
[----:B------:R-:W-:Y:S05]  /*24a80*/  BSYNC B2 ;  /* 0x0000000000027941 */ /* 0x000fea0003800000 */
.L_x_11952:
        /* <DEDUP_REMOVED lines=10> */
.L_x_11955:
[----:B------:R-:W-:Y:S05]  /*24b30*/  BSYNC B2 ;  /* 0x0000000000027941 */ /* 0x000fea0003800000 */
.L_x_11954:
        /* <DEDUP_REMOVED lines=11> */
.L_x_11956:
        /* <DEDUP_REMOVED lines=16> */
.L_x_11957:
        /* <DEDUP_REMOVED lines=16> */
.L_x_11958:
        /* <DEDUP_REMOVED lines=15> */
.L_x_12098:
[----:B------:R-:W-:Y:S05]  /*24ee0*/  BSYNC B2 ;  /* 0x0000000000027941 */ /* 0x000fea0003800000 */
.L_x_11959:
        /* <DEDUP_REMOVED lines=10> */
.L_x_11961:
[----:B------:R-:W-:Y:S01]  /*24f90*/  LOP3.LUT P0, RZ, R22, 0x8, RZ, 0xc0, !PT ;  /* 0x0000000816ff7812 */ /* 0x000fe2000780c0ff */
[----:B------:R-:W-:-:S12]  /*24fa0*/  BSSY B2, `(.L_x_11962) ;  /* 0x0000003000027945 */ /* 0x000fd80003800000 */
[----:B------:R-:W-:Y:S05]  /*24fb0*/  @P0 BRA `(.L_x_11963) ;  /* 0x0000000000040947 */ /* 0x000fea0003800000 */
[----:B------:R-:W-:Y:S01]  /*24fc0*/  BPT.TRAP 0x1 ;  /* 0x000000040000795c */ /* 0x000fe20000300000 */
.L_x_11963:
[----:B------:R-:W-:Y:S05]  /*24fd0*/  BSYNC B2 ;  /* 0x0000000000027941 */ /* 0x000fea0003800000 */
.L_x_11962:
        /* <DEDUP_REMOVED lines=10> */
.L_x_11964:
        /* <DEDUP_REMOVED lines=15> */
.L_x_11965:
        /* <DEDUP_REMOVED lines=15> */
.L_x_11966:
        /* <DEDUP_REMOVED lines=12> */
.L_x_11950:
[----:B------:R-:W-:Y:S05]  /*25320*/  BSYNC B1 ;  /* 0x0000000000017941 */ /* 0x000fea0003800000 */
.L_x_11949:
        /* <DEDUP_REMOVED lines=33> */
.L_x_11969:
[----:B------:R-:W-:Y:S01]  /*25540*/  IMAD R3, R18, 0x8, R16 ;  /* 0x0000000812037824 */ /* 0x000fe200078e0210 */
[----:B------:R-:W-:Y:S01]  /*25550*/  SHF.L.U32 R2, R28, 0x1f, RZ ;  /* 0x0000001f1c027819 */ /* 0x000fe200000006ff */
[----:B------:R-:W-:Y:S03]  /*25560*/  BSSY B2, `(.L_x_11970) ;  /* 0x0000003000027945 */ /* 0x000fe60003800000 */
[----:B------:R-:W1:Y:S02]  /*25570*/  SYNCS.PHASECHK.TRANS64.TRYWAIT P0, [R3+URZ+0x31c40], R2 ;  /* 0x031c4002030075a7 */ /* 0x000e64000800017f */
[----:B-1----:R-:W-:Y:S05]  /*25580*/  @!P0 BRA `(.L_x_11971) ;  /* 0x0000003c00e88947 */ /* 0x002fea0003800000 */
.L_x_12099:
[----:B------:R-:W-:Y:S05]  /*25590*/  BSYNC B2 ;  /* 0x0000000000027941 */ /* 0x000fea0003800000 */
.L_x_11970:
        /* <DEDUP_REMOVED lines=10> */
.L_x_11973:
[----:B------:R-:W-:Y:S05]  /*25640*/  BSYNC B2 ;  /* 0x0000000000027941 */ /* 0x000fea0003800000 */
.L_x_11972:
        /* <DEDUP_REMOVED lines=11> */
.L_x_11974:
        /* <DEDUP_REMOVED lines=16> */
.L_x_11975:
        /* <DEDUP_REMOVED lines=16> */
.L_x_11976:
        /* <DEDUP_REMOVED lines=15> */
.L_x_12100:
[----:B------:R-:W-:Y:S05]  /*259f0*/  BSYNC B2 ;  /* 0x0000000000027941 */ /* 0x000fea0003800000 */
.L_x_11977:
        /* <DEDUP_REMOVED lines=10> */
.L_x_11979:
[----:B------:R-:W-:Y:S01]  /*25aa0*/  LOP3.LUT P0, RZ, R22, 0x8, RZ, 0xc0, !PT ;  /* 0x0000000816ff7812 */ /* 0x000fe2000780c0ff */
[----:B------:R-:W-:-:S12]  /*25ab0*/  BSSY B2, `(.L_x_11980) ;  /* 0x0000003000027945 */ /* 0x000fd80003800000 */
[----:B------:R-:W-:Y:S05]  /*25ac0*/  @P0 BRA `(.L_x_11981) ;  /* 0x0000000000040947 */ /* 0x000fea0003800000 */
[----:B------:R-:W-:Y:S01]  /*25ad0*/  BPT.TRAP 0x1 ;  /* 0x000000040000795c */ /* 0x000fe20000300000 */
.L_x_11981:
[----:B------:R-:W-:Y:S05]  /*25ae0*/  BSYNC B2 ;  /* 0x0000000000027941 */ /* 0x000fea0003800000 */
.L_x_11980:
        /* <DEDUP_REMOVED lines=10> */
.L_x_11982:
        /* <DEDUP_REMOVED lines=15> */
.L_x_11983:
        /* <DEDUP_REMOVED lines=15> */
.L_x_11984:
        /* <DEDUP_REMOVED lines=12> */
.L_x_11968:
[----:B------:R-:W-:Y:S05]  /*25e30*/  BSYNC B1 ;  /* 0x0000000000017941 */ /* 0x000fea0003800000 */
.L_x_11967:
[----:B------:R-:W2:Y:S01]  /*25e40*/  LDL R2, [R1+0x10] ;  /* 0x0000100001027983 */ /* 0x000ea20000100800 */
[----:B------:R-:W-:Y:S01]  /*25e50*/  VIADD R0, R0, 0xfffffffe ;  /* 0xfffffffe00007836 */ /* 0x000fe20000000000 */
[----:B--2---:R-:W-:-:S13]  /*25e60*/  ISETP.GT.AND P0, PT, R8, R2, PT ;  /* 0x000000020800720c */ /* 0x004fda0003f04270 */
[----:B------:R-:W-:Y:S05]  /*25e70*/  @P0 BRA `(.L_x_11985) ;  /* 0xffffffe800680947 */ /* 0x000fea000383ffff */
.L_x_11928:
[----:B------:R-:W-:Y:S05]  /*25e80*/  BSYNC B0 ;  /* 0x0000000000007941 */ /* 0x000fea0003800000 */
.L_x_11927:
        /* <DEDUP_REMOVED lines=18> */
.L_x_11987:
[----:B------:R-:W-:Y:S05]  /*25fb0*/  BSYNC B0 ;  /* 0x0000000000007941 */ /* 0x000fea0003800000 */
.L_x_11986:
        /* <DEDUP_REMOVED lines=8> */
.L_x_12101:
[----:B------:R-:W-:Y:S05]  /*26040*/  BSYNC B1 ;  /* 0x0000000000017941 */ /* 0x000fea0003800000 */
.L_x_11990:
[----:B------:R-:W2:Y:S02]  /*26050*/  S2R R2, SR_TID.X ;  /* 0x0000000000027919 */ /* 0x000ea40000002100 */
[----:B--2---:R-:W-:Y:S02]  /*26060*/  LOP3.LUT R4, R2, 0x7f, RZ, 0xc0, !PT ;  /* 0x0000007f02047812 */ /* 0x004fe400078ec0ff */
[----:B------:R-:W2:Y:S02]  /*26070*/  LDL R2, [R1+0x1c] ;  /* 0x00001c0001027983 */ /* 0x000ea40000100800 */
[----:B------:R-:W-:-:S13]  /*26080*/  ISETP.NE.AND P0, PT, R4, RZ, PT ;  /* 0x000000ff0400720c */ /* 0x000fda0003f05270 */
[----:B-1----:R-:W-:-:S04]  /*26090*/  @!P0 IMAD.MOV.U32 R3, RZ, RZ, 0x6c00 ;  /* 0x00006c00ff038424 */ /* 0x002fc800078e00ff */
[----:B------:R1:W-:Y:S01]  /*260a0*/  @!P0 SYNCS.ARRIVE.TRANS64 RZ, [R0+URZ+0x31c50], R3 ;  /* 0x031c500300ff89a7 */ /* 0x0003e2000800003f */
[----:B--2---:R-:W-:-:S04]  /*260b0*/  PRMT R2, R2, 0x9910, RZ ;  /* 0x0000991002027816 */ /* 0x004fc800000000ff */
[----:B------:R-:W-:-:S13]  /*260c0*/  ISETP.NE.AND P0, PT, R2, 0x2, PT ;  /* 0x000000020200780c */ /* 0x000fda0003f05270 */
[----:B-1----:R-:W-:Y:S05]  /*260d0*/  @P0 BRA `(.L_x_11992) ;  /* 0x0000000000040947 */ /* 0x002fea0003800000 */
[----:B------:R-:W-:Y:S01]  /*260e0*/  BPT.TRAP 0x1 ;  /* 0x000000040000795c */ /* 0x000fe20000300000 */
.L_x_11992:
[----:B------:R-:W-:Y:S01]  /*260f0*/  LOP3.LUT P0, RZ, R22, 0x8, RZ, 0xc0, !PT ;  /* 0x0000000816ff7812 */ /* 0x000fe2000780c0ff */
[----:B------:R-:W-:-:S12]  /*26100*/  BSSY B1, `(.L_x_11993) ;  /* 0x0000003000017945 */ /* 0x000fd80003800000 */
[----:B------:R-:W-:Y:S05]  /*26110*/  @P0 BRA `(.L_x_11994) ;  /* 0x0000000000040947 */ /* 0x000fea0003800000 */
[----:B------:R-:W-:Y:S01]  /*26120*/  BPT.TRAP 0x1 ;  /* 0x000000040000795c */ /* 0x000fe20000300000 */
.L_x_11994:
[----:B------:R-:W-:Y:S05]  /*26130*/  BSYNC B1 ;  /* 0x0000000000017941 */ /* 0x000fea0003800000 */
.L_x_11993:
        /* <DEDUP_REMOVED lines=10> */
.L_x_11995:
        /* <DEDUP_REMOVED lines=15> */
.L_x_11996:
        /* <DEDUP_REMOVED lines=15> */
.L_x_11997:
        /* <DEDUP_REMOVED lines=10> */
.L_x_11989:
[----:B------:R-:W-:Y:S05]  /*26460*/  BSYNC B0 ;  /* 0x0000000000007941 */ /* 0x000fea0003800000 */
.L_x_11988:
[----:B------:R-:W-:-:S05]  /*26470*/  VIADD R18, R18, 0x1 ;  /* 0x0000000112127836 */ /* 0x000fca0000000000 */
[----:B------:R-:W-:-:S04]  /*26480*/  ISETP.NE.AND P0, PT, R18, 0x2, PT ;  /* 0x000000021200780c */ /* 0x000fc80003f05270 */
[----:B------:R-:W-:Y:S02]  /*26490*/  SEL R3, RZ, 0x1, P0 ;  /* 0x00000001ff037807 */ /* 0x000fe40000000000 */
[----:B------:R-:W-:Y:S02]  /*264a0*/  SEL R18, R18, RZ, P0 ;  /* 0x000000ff12127207 */ /* 0x000fe40000000000 */
[----:B------:R-:W-:-:S07]  /*264b0*/  LOP3.LUT R28, R28, R3, RZ, 0x3c, !PT ;  /* 0x000000031c1c7212 */ /* 0x000fce00078e3cff */
.L_x_11909:
[----:B------:R-:W-:Y:S05]  /*264c0*/  BSYNC B7 ;  /* 0x0000000000077941 */ /* 0x000fea0003800000 */
.L_x_11907:
[----:B------:R-:W-:-:S13]  /*264d0*/  LOP3.LUT P0, RZ, R22, 0x10, RZ, 0xc0, !PT ;  /* 0x0000001016ff7812 */ /* 0x000fda000780c0ff */
        /* <DEDUP_REMOVED lines=10> */
.L_x_11998:
[----:B0-----:R-:W3:Y:S01]  /*26580*/  LDL R8, [R1+0xc] ;  /* 0x00000c0001087983 */ /* 0x001ee20000100800 */
[----:B------:R-:W-:Y:S01]  /*26590*/  UMOV UR4, 0xffffffff ;  /* 0xffffffff00047882 */ /* 0x000fe20000000000 */
[----:B---3--:R-:W-:Y:S02]  /*265a0*/  ISETP.NE.AND P5, PT, R8, 0x1f, PT ;  /* 0x0000001f0800780c */ /* 0x008fe40003fa5270 */
[----:B------:R-:W-:Y:S11]  /*265b0*/  BRA.DIV UR4, `(.L_x_12000) ;  /* 0x0000003204187947 */ /* 0x000ff6000b800000 */
[----:B------:R-:W-:Y:S01]  /*265c0*/  IMAD.IADD R9, R27, 0x1, R8 ;  /* 0x000000011b097824 */ /* 0x000fe200078e0208 */
[----:B------:R-:W-:Y:S01]  /*265d0*/  ULDC UR4, c[0x0][0xc3c] ;  /* 0x00030f0000047ab9 */ /* 0x000fe20000000800 */
[----:B------:R-:W-:Y:S01]  /*265e0*/  ULDC.64 UR6, c[0x0][0x208] ;  /* 0x0000820000067ab9 */ /* 0x000fe20000000a00 */
[----:B------:R-:W-:Y:S02]  /*265f0*/  LOP3.LUT P4, RZ, R22, 0x1, RZ, 0xc0, !PT ;  /* 0x0000000116ff7812 */ /* 0x000fe4000788c0ff */
[----:B------:R-:W-:-:S13]  /*26600*/  ISETP.GE.OR P0, PT, R9, UR4, !P5 ;  /* 0x0000000409007c0c */ /* 0x000fda000ef06670 */
[----:B------:R-:W0:Y:S08]  /*26610*/  @!P0 LDC.64 R2, c[0x0][0xc80] ;  /* 0x00032000ff028b82 */ /* 0x000e300000000a00 */
[----:B--2---:R-:W2:Y:S01]  /*26620*/  @!P0 LDC.64 R4, c[0x0][0xc78] ;  /* 0x00031e00ff048b82 */ /* 0x004ea20000000a00 */
[----:B0-----:R-:W-:-:S05]  /*26630*/  @!P0 IMAD.WIDE R2, R9, 0x4, R2 ;  /* 0x0000000409028825 */ /* 0x001fca00078e0202 */
[----:B------:R2:W3:Y:S02]  /*26640*/  @!P0 LDG.E R7, desc[UR6][R2.64] ;  /* 0x0000000602078981 */ /* 0x0004e4000c1e1900 */
[----:B--2---:R-:W-:-:S05]  /*26650*/  @!P0 IMAD.WIDE R2, R9, 0x4, R4 ;  /* 0x0000000409028825 */ /* 0x004fca00078e0204 */
[----:B------:R-:W2:Y:S01]  /*26660*/  @!P0 LDG.E R4, desc[UR6][R2.64] ;  /* 0x0000000602048981 */ /* 0x000ea2000c1e1900 */
        /* <DEDUP_REMOVED lines=27> */
[----:B------:R0:W2:Y:S02]  /*26820*/  SHFL.IDX PT, R14, R2, 0x1f, 0x1f ;  /* 0x03e01f00020e7f89 */ /* 0x0000a400000e0000 */
.L_x_12111:
[----:B------:R-:W-:Y:S02]  /*26830*/  ULDC UR4, c[0x0][0xc38] ;  /* 0x00030e0000047ab9 */ /* 0x000fe40000000800 */
[----:B------:R-:W-:-:S04]  /*26840*/  IMAD.U32 R4, RZ, RZ, UR4 ;  /* 0x00000004ff047e24 */ /* 0x000fc8000f8e00ff */
[----:B--2---:R-:W-:-:S04]  /*26850*/  IMAD R3, R14, R4, RZ ;  /* 0x000000040e037224 */ /* 0x004fc800078e02ff */
[----:B------:R-:W-:-:S05]  /*26860*/  IMAD.IADD R6, R6, 0x1, R3 ;  /* 0x0000000106067824 */ /* 0x000fca00078e0203 */
[----:B------:R-:W-:-:S13]  /*26870*/  ISETP.GT.AND P4, PT, R6, R0, PT ;  /* 0x000000000600720c */ /* 0x000fda0003f84270 */
[----:B------:R-:W-:Y:S05]  /*26880*/  @P4 BRA `(.L_x_12001) ;  /* 0x0000000000a84947 */ /* 0x000fea0003800000 */
.L_x_12004:
[----:B0-----:R-:W0:Y:S01]  /*26890*/  LDC R2, c[0x0][0xc3c] ;  /* 0x00030f00ff027b82 */ /* 0x001e220000000800 */
[----:B------:R-:W-:-:S05]  /*268a0*/  VIADD R27, R27, 0x1f ;  /* 0x0000001f1b1b7836 */ /* 0x000fca0000000000 */
[----:B0-----:R-:W-:-:S13]  /*268b0*/  ISETP.GE.AND P4, PT, R27, R2, PT ;  /* 0x000000021b00720c */ /* 0x001fda0003f86270 */
[----:B------:R-:W-:Y:S05]  /*268c0*/  @P4 BRA `(.L_x_12002) ;  /* 0x0000000800c84947 */ /* 0x000fea0003800000 */
[----:B------:R-:W2:Y:S01]  /*268d0*/  LDL R3, [R1+0xc] ;  /* 0x00000c0001037983 */ /* 0x000ea20000100800 */
[----:B------:R-:W-:Y:S01]  /*268e0*/  IMAD.MOV.U32 R25, RZ, RZ, RZ ;  /* 0x000000ffff197224 */ /* 0x000fe200078e00ff */
[----:B------:R-:W-:Y:S01]  /*268f0*/  ULDC.64 UR4, c[0x0][0x208] ;  /* 0x0000820000047ab9 */ /* 0x000fe20000000a00 */
[----:B------:R-:W-:Y:S02]  /*26900*/  IMAD.MOV.U32 R5, RZ, RZ, RZ ;  /* 0x000000ffff057224 */ /* 0x000fe400078e00ff */
[----:B--2---:R-:W-:-:S05]  /*26910*/  IMAD.IADD R4, R27, 0x1, R3 ;  /* 0x000000011b047824 */ /* 0x004fca00078e0203 */
[----:B------:R-:W-:-:S13]  /*26920*/  ISETP.GE.OR P4, PT, R4, R2, !P5 ;  /* 0x000000020400720c */ /* 0x000fda0006f86670 */
[----:B------:R-:W0:Y:S02]  /*26930*/  @!P4 LDC.64 R2, c[0x0][0xc80] ;  /* 0x00032000ff02cb82 */ /* 0x000e240000000a00 */
[----:B0-----:R-:W-:-:S05]  /*26940*/  @!P4 IMAD.WIDE R2, R4, 0x4, R2 ;  /* 0x000000040402c825 */ /* 0x001fca00078e0202 */
[----:B------:R0:W2:Y:S02]  /*26950*/  @!P4 LDG.E R25, desc[UR4][R2.64] ;  /* 0x000000040219c981 */ /* 0x0000a4000c1e1900 */
[----:B0-----:R-:W0:Y:S02]  /*26960*/  @!P4 LDC.64 R2, c[0x0][0xc78] ;  /* 0x00031e00ff02cb82 */ /* 0x001e240000000a00 */
[----:B0-----:R-:W-:-:S05]  /*26970*/  @!P4 IMAD.WIDE R2, R4, 0x4, R2 ;  /* 0x000000040402c825 */ /* 0x001fca00078e0202 */
        /* <DEDUP_REMOVED lines=21> */
.L_x_12119:
[----:B------:R-:W-:Y:S02]  /*26ad0*/  ULDC UR4, c[0x0][0xc38] ;  /* 0x00030e0000047ab9 */ /* 0x000fe40000000800 */
[----:B------:R-:W-:-:S04]  /*26ae0*/  IMAD.U32 R4, RZ, RZ, UR4 ;  /* 0x00000004ff047e24 */ /* 0x000fc8000f8e00ff */
[----:B--2---:R-:W-:-:S04]  /*26af0*/  IMAD R3, R14, R4, RZ ;  /* 0x000000040e037224 */ /* 0x004fc800078e02ff */
[----:B------:R-:W-:-:S05]  /*26b00*/  IMAD.IADD R6, R3, 0x1, R6 ;  /* 0x0000000103067824 */ /* 0x000fca00078e0206 */
[----:B------:R-:W-:-:S13]  /*26b10*/  ISETP.GT.AND P4, PT, R6, R0, PT ;  /* 0x000000000600720c */ /* 0x000fda0003f84270 */
[----:B------:R-:W-:Y:S05]  /*26b20*/  @!P4 BRA `(.L_x_12004) ;  /* 0xfffffffc0058c947 */ /* 0x000fea000383ffff */
.L_x_12001:
[----:B------:R-:W-:Y:S01]  /*26b30*/  IMAD.IADD R6, R6, 0x1, -R3 ;  /* 0x0000000106067824 */ /* 0x000fe200078e0a03 */
[----:B------:R-:W-:-:S03]  /*26b40*/  UMOV UR4, 0xffffffff ;  /* 0xffffffff00047882 */ /* 0x000fc60000000000 */
[----:B------:R-:W-:-:S05]  /*26b50*/  IMAD R3, R2, R4, R6 ;  /* 0x0000000402037224 */ /* 0x000fca00078e0206 */
[----:B------:R-:W-:Y:S01]  /*26b60*/  ISETP.GT.AND P6, PT, R3, R0, PT ;  /* 0x000000000300720c */ /* 0x000fe20003fc4270 */
[----:B------:R-:W-:-:S12]  /*26b70*/  BRA.DIV UR4, `(.L_x_12005) ;  /* 0x0000003204a07947 */ /* 0x000fd8000b800000 */
[----:B------:R-:W-:-:S04]  /*26b80*/  VOTE.ANY R3, PT, !P6 ;  /* 0x0000000000037806 */ /* 0x000fc800070e0100 */
[----:B------:R-:W2:Y:S02]  /*26b90*/  POPC R7, R3 ;  /* 0x0000000300077309 */ /* 0x000ea40000000000 */
[----:B--2---:R2:W3:Y:S01]  /*26ba0*/  SHFL.IDX PT, R25, R25, R7, 0x1f ;  /* 0x00001f0719197589 */ /* 0x0044e200000e0000 */
[----:B------:R-:W-:-:S03]  /*26bb0*/  IMAD.IADD R27, R7, 0x1, R27 ;  /* 0x00000001071b7824 */ /* 0x000fc600078e021b */
[----:B------:R2:W4:Y:S04]  /*26bc0*/  SHFL.IDX PT, R5, R5, R7, 0x1f ;  /* 0x00001f0705057589 */ /* 0x00052800000e0000 */
.L_x_12124:
[----:B------:R-:W-:-:S13]  /*26bd0*/  ISETP.NE.AND P0, PT, R3, RZ, PT ;  /* 0x000000ff0300720c */ /* 0x000fda0003f05270 */
[----:B------:R-:W-:Y:S05]  /*26be0*/  @!P0 BRA `(.L_x_12006) ;  /* 0x0000000000108947 */ /* 0x000fea0003800000 */
[----:B------:R-:W-:Y:S01]  /*26bf0*/  UMOV UR4, 0xffffffff ;  /* 0xffffffff00047882 */ /* 0x000fe20000000000 */
[----:B------:R-:W-:Y:S02]  /*26c00*/  VIADD R12, R7, 0xffffffff ;  /* 0xffffffff070c7836 */ /* 0x000fe40000000000 */
[----:B------:R-:W-:Y:S05]  /*26c10*/  BRA.DIV UR4, `(.L_x_12007) ;  /* 0x0000003204d87947 */ /* 0x000fea000b800000 */
[----:B------:R0:W0:Y:S02]  /*26c20*/  SHFL.IDX PT, R24, R2, R12, 0x1f ;  /* 0x00001f0c02187589 */ /* 0x00002400000e0000 */
.L_x_12006:
[----:B----4-:R-:W-:Y:S01]  /*26c30*/  ISETP.NE.AND P0, PT, R5, 0x1, PT ;  /* 0x000000010500780c */ /* 0x010fe20003f05270 */
[----:B0-----:R-:W-:-:S04]  /*26c40*/  IMAD R24, R24, R4, R6 ;  /* 0x0000000418187224 */ /* 0x001fc800078e0206 */
[----:B------:R-:W-:-:S08]  /*26c50*/  IMAD.IADD R0, R0, 0x1, -R24 ;  /* 0x0000000100007824 */ /* 0x000fd000078e0a18 */
[----:B------:R-:W-:Y:S05]  /*26c60*/  @!P0 BRA `(.L_x_12008) ;  /* 0x0000000000dc8947 */ /* 0x000fea0003800000 */
[-C--:B---3--:R-:W-:Y:S01]  /*26c70*/  IABS R6, R25.reuse ;  /* 0x0000001900067213 */ /* 0x088fe20000000000 */
[----:B------:R-:W-:Y:S01]  /*26c80*/  IMAD.MOV.U32 R2, RZ, RZ, RZ ;  /* 0x000000ffff027224 */ /* 0x000fe200078e00ff */
[----:B------:R-:W-:Y:S02]  /*26c90*/  IABS R8, R25 ;  /* 0x0000001900087213 */ /* 0x000fe40000000000 */
[----:B------:R-:W0:Y:S03]  /*26ca0*/  I2F.RP R4, R6 ;  /* 0x0000000600047306 */ /* 0x000e260000209400 */
[----:B------:R-:W-:-:S05]  /*26cb0*/  IMAD.MOV R8, RZ, RZ, -R8 ;  /* 0x000000ffff087224 */ /* 0x000fca00078e0a08 */
[----:B0-----:R-:W2:Y:S02]  /*26cc0*/  MUFU.RCP R4, R4 ;  /* 0x0000000400047308 */ /* 0x001ea40000001000 */
[----:B--2---:R-:W-:-:S06]  /*26cd0*/  VIADD R7, R4, 0xffffffe ;  /* 0x0ffffffe04077836 */ /* 0x004fcc0000000000 */
[----:B------:R-:W0:Y:S02]  /*26ce0*/  F2I.FTZ.U32.TRUNC.NTZ R3, R7 ;  /* 0x0000000700037305 */ /* 0x000e24000021f000 */
[----:B0-----:R-:W-:-:S04]  /*26cf0*/  IMAD.MOV R9, RZ, RZ, -R3 ;  /* 0x000000ffff097224 */ /* 0x001fc800078e0a03 */
[----:B------:R-:W-:-:S04]  /*26d00*/  IMAD R9, R9, R6, RZ ;  /* 0x0000000609097224 */ /* 0x000fc800078e02ff */
[----:B------:R-:W-:Y:S01]  /*26d10*/  IMAD.HI.U32 R2, R3, R9, R2 ;  /* 0x0000000903027227 */ /* 0x000fe200078e0002 */
[----:B------:R-:W-:-:S05]  /*26d20*/  IABS R3, R0 ;  /* 0x0000000000037213 */ /* 0x000fca0000000000 */
[----:B------:R-:W-:-:S04]  /*26d30*/  IMAD.HI.U32 R4, R2, R3, RZ ;  /* 0x0000000302047227 */ /* 0x000fc800078e00ff */
[----:B------:R-:W-:Y:S02]  /*26d40*/  IMAD R3, R4, R8, R3 ;  /* 0x0000000804037224 */ /* 0x000fe400078e0203 */
[----:B------:R-:W-:-:S03]  /*26d50*/  IMAD.MOV.U32 R2, RZ, RZ, RZ ;  /* 0x000000ffff027224 */ /* 0x000fc600078e00ff */
        /* <DEDUP_REMOVED lines=9> */
[----:B0-----:R-:W-:Y:S01]  /*26df0*/  VIADD R8, R7, 0xffffffe ;  /* 0x0ffffffe07087836 */ /* 0x001fe20000000000 */
[----:B------:R-:W-:-:S05]  /*26e00*/  IABS R7, R5 ;  /* 0x0000000500077213 */ /* 0x000fca0000000000 */
[----:B------:R-:W0:Y:S01]  /*26e10*/  F2I.FTZ.U32.TRUNC.NTZ R3, R8 ;  /* 0x0000000800037305 */ /* 0x000e22000021f000 */
[----:B------:R-:W-:Y:S02]  /*26e20*/  IMAD.MOV R7, RZ, RZ, -R7 ;  /* 0x000000ffff077224 */ /* 0x000fe400078e0a07 */
[----:B0-----:R-:W-:-:S04]  /*26e30*/  IMAD.MOV R9, RZ, RZ, -R3 ;  /* 0x000000ffff097224 */ /* 0x001fc800078e0a03 */
[----:B------:R-:W-:-:S04]  /*26e40*/  IMAD R9, R9, R6, RZ ;  /* 0x0000000609097224 */ /* 0x000fc800078e02ff */
[----:B------:R-:W-:Y:S01]  /*26e50*/  IMAD.HI.U32 R2, R3, R9, R2 ;  /* 0x0000000903027227 */ /* 0x000fe200078e0002 */
[----:B------:R-:W-:-:S04]  /*26e60*/  LOP3.LUT R3, R0, R25, RZ, 0x3c, !PT ;  /* 0x0000001900037212 */ /* 0x000fc800078e3cff */
        /* <DEDUP_REMOVED lines=23> */
.L_x_12008:
[----:B------:R-:W0:Y:S01]  /*26fe0*/  LDC.64 R2, c[0x0][0xc90] ;  /* 0x00032400ff027b82 */ /* 0x000e220000000a00 */
[----:B------:R-:W-:Y:S01]  /*26ff0*/  ULDC.64 UR4, c[0x0][0x208] ;  /* 0x0000820000047ab9 */ /* 0x000fe20000000a00 */
[----:B0-----:R-:W-:-:S05]  /*27000*/  IMAD.WIDE R2, R27, 0x4, R2 ;  /* 0x000000041b027825 */ /* 0x001fca00078e0202 */
[----:B------:R0:W3:Y:S02]  /*27010*/  LDG.E R6, desc[UR4][R2.64] ;  /* 0x0000000402067981 */ /* 0x0000e4000c1e1900 */
[----:B0-----:R-:W-:Y:S02]  /*27020*/  IMAD.MOV.U32 R2, RZ, RZ, RZ ;  /* 0x000000ffff027224 */ /* 0x001fe400078e00ff */
[----:B---3--:R-:W-:-:S05]  /*27030*/  IMAD R5, R25, R6, RZ ;  /* 0x0000000619057224 */ /* 0x008fca00078e02ff */
[----:B--2---:R-:W-:-:S04]  /*27040*/  IABS R7, R5 ;  /* 0x0000000500077213 */ /* 0x004fc80000000000 */
        /* <DEDUP_REMOVED lines=19> */
[----:B------:R-:W-:-:S06]  /*27180*/  IMAD.MOV.U32 R2, RZ, RZ, RZ ;  /* 0x000000ffff027224 */ /* 0x000fcc00078e00ff */
[----:B------:R-:W-:-:S04]  /*27190*/  @P0 VIADD R9, R9, 0x1 ;  /* 0x0000000109090836 */ /* 0x000fc80000000000 */
[----:B------:R-:W-:-:S04]  /*271a0*/  IMAD.MOV.U32 R7, RZ, RZ, R9 ;  /* 0x000000ffff077224 */ /* 0x000fc800078e0009 */
[----:B------:R-:W-:Y:S01]  /*271b0*/  @!P1 IMAD.MOV R7, RZ, RZ, -R7 ;  /* 0x000000ffff079224 */ /* 0x000fe200078e0a07 */
[----:B------:R-:W-:-:S05]  /*271c0*/  @!P2 LOP3.LUT R7, RZ, R5, RZ, 0x33, !PT ;  /* 0x00000005ff07a212 */ /* 0x000fca00078e33ff */
[----:B------:R-:W-:Y:S02]  /*271d0*/  IMAD R8, R6, R7, RZ ;  /* 0x0000000706087224 */ /* 0x000fe400078e02ff */
[----:B------:R-:W-:Y:S02]  /*271e0*/  IMAD.MOV R7, RZ, RZ, -R7 ;  /* 0x000000ffff077224 */ /* 0x000fe400078e0a07 */
[----:B------:R-:W-:Y:S02]  /*271f0*/  IMAD.MOV R3, RZ, RZ, -R8 ;  /* 0x000000ffff037224 */ /* 0x000fe400078e0a08 */
[----:B------:R-:W-:-:S03]  /*27200*/  IMAD R5, R5, R7, R0 ;  /* 0x0000000705057224 */ /* 0x000fc600078e0200 */
[----:B------:R-:W-:-:S04]  /*27210*/  VIADDMNMX R4, R3, R4, R6, PT ;  /* 0x0000000403047246 */ /* 0x000fc80003800106 */
        /* <DEDUP_REMOVED lines=8> */
[----:B------:R-:W-:-:S04]  /*272a0*/  IMAD R7, R7, R6, RZ ;  /* 0x0000000607077224 */ /* 0x000fc800078e02ff */
[----:B------:R-:W-:Y:S01]  /*272b0*/  IMAD.HI.U32 R2, R3, R7, R2 ;  /* 0x0000000703027227 */ /* 0x000fe200078e0002 */
[----:B------:R-:W-:-:S05]  /*272c0*/  IABS R3, R5 ;  /* 0x0000000500037213 */ /* 0x000fca0000000000 */
[----:B------:R-:W-:-:S04]  /*272d0*/  IMAD.HI.U32 R2, R2, R3, RZ ;  /* 0x0000000302027227 */ /* 0x000fc800078e00ff */
[----:B------:R-:W-:Y:S01]  /*272e0*/  IMAD R3, R2, R0, R3 ;  /* 0x0000000002037224 */ /* 0x000fe200078e0203 */
[----:B------:R-:W-:Y:S02]  /*272f0*/  LOP3.LUT R0, R5, R4, RZ, 0x3c, !PT ;  /* 0x0000000405007212 */ /* 0x000fe400078e3cff */
[----:B------:R-:W-:Y:S02]  /*27300*/  IADD3 R5, R8, 0x1000000, R5 ;  /* 0x0100000008057810 */ /* 0x000fe40007ffe005 */
        /* <DEDUP_REMOVED lines=11> */
.L_x_12009:
[----:B------:R-:W-:-:S05]  /*273c0*/  LOP3.LUT R2, RZ, R2, RZ, 0x33, !PT ;  /* 0x00000002ff027212 */ /* 0x000fca00078e33ff */
[----:B------:R-:W-:Y:S01]  /*273d0*/  IMAD.IADD R25, R25, 0x1, R2 ;  /* 0x0000000119197824 */ /* 0x000fe200078e0202 */
[----:B------:R-:W-:Y:S06]  /*273e0*/  BRA `(.L_x_12010) ;  /* 0x00000000001c7947 */ /* 0x000fec0003800000 */
.L_x_12002:
[----:B------:R-:W-:Y:S01]  /*273f0*/  UMOV UR4, URZ ;  /* 0x0000003f00047c82 */ /* 0x000fe20008000000 */
[----:B------:R-:W-:Y:S01]  /*27400*/  UMOV UR5, URZ ;  /* 0x0000003f00057c82 */ /* 0x000fe20008000000 */
[----:B------:R-:W-:Y:S01]  /*27410*/  ULDC UR6, c[0x0][0xc3c] ;  /* 0x00030f0000067ab9 */ /* 0x000fe20000000800 */
[----:B------:R-:W-:Y:S02]  /*27420*/  IMAD.MOV.U32 R24, RZ, RZ, R0 ;  /* 0x000000ffff187224 */ /* 0x000fe400078e0000 */
[----:B------:R-:W-:Y:S02]  /*27430*/  IMAD.U32 R25, RZ, RZ, UR4 ;  /* 0x00000004ff197e24 */ /* 0x000fe4000f8e00ff */
[----:B------:R-:W-:Y:S02]  /*27440*/  IMAD.U32 R26, RZ, RZ, UR5 ;  /* 0x00000005ff1a7e24 */ /* 0x000fe4000f8e00ff */
[----:B------:R-:W-:-:S07]  /*27450*/  IMAD.U32 R27, RZ, RZ, UR6 ;  /* 0x00000006ff1b7e24 */ /* 0x000fce000f8e00ff */
.L_x_12010:
        /* <DEDUP_REMOVED lines=9> */
.L_x_11999:
[----:B------:R-:W-:Y:S02]  /*274f0*/  ULDC UR4, c[0x0][0xc3c] ;  /* 0x00030f0000047ab9 */ /* 0x000fe40000000800 */
[----:B----4-:R-:W-:-:S13]  /*27500*/  ISETP.GE.AND P0, PT, R27, UR4, PT ;  /* 0x000000041b007c0c */ /* 0x010fda000bf06270 */
[----:B------:R-:W-:Y:S05]  /*27510*/  @!P0 BRA `(.L_x_12011) ;  /* 0xffffff8800d48947 */ /* 0x000fea000383ffff */
[----:B------:R-:W-:Y:S05]  /*27520*/  BSYNC B8 ;  /* 0x0000000000087941 */ /* 0x000fea0003800000 */
.L_x_11859:
[----:B-1----:R-:W4:Y:S01]  /*27530*/  LDL.LU R0, [R1+0x44] ;  /* 0x0000440001007983 */ /* 0x002f220000300800 */
[----:B------:R-:W-:Y:S01]  /*27540*/  BSSY B0, `(.L_x_12012) ;  /* 0x000000b000007945 */ /* 0x000fe20003800000 */
[----:B0-2---:R-:W0:Y:S01]  /*27550*/  S2R R5, SR_CgaCtaId ;  /* 0x0000000000057919 */ /* 0x005e220000008800 */
[----:B----4-:R-:W-:-:S05]  /*27560*/  VIADD R0, R0, 0x1 ;  /* 0x0000000100007836 */ /* 0x010fca0000000000 */
        /* <DEDUP_REMOVED lines=8> */
.L_x_12127:
[----:B------:R-:W-:Y:S05]  /*275f0*/  BSYNC B0 ;  /* 0x0000000000007941 */ /* 0x000fea0003800000 */
.L_x_12012:
[----:B------:R-:W-:-:S03]  /*27600*/  UMOV UR4, 0xffffffff ;  /* 0xffffffff00047882 */ /* 0x000fc60000000000 */
[----:B------:R-:W-:Y:S05]  /*27610*/  BRA.DIV UR4, `(.L_x_12014) ;  /* 0x0000002a04947947 */ /* 0x000fea000b800000 */
[----:B0-----:R-:W0:Y:S02]  /*27620*/  S2R R0, SR_TID.X ;  /* 0x0000000000007919 */ /* 0x001e240000002100 */
[----:B0-----:R-:W-:-:S04]  /*27630*/  SHF.R.U32.HI R0, RZ, 0x5, R0 ;  /* 0x00000005ff007819 */ /* 0x001fc80000011600 */
[----:B------:R-:W-:-:S05]  /*27640*/  LOP3.LUT R0, R0, 0x3, RZ, 0xc0, !PT ;  /* 0x0000000300007812 */ /* 0x000fca00078ec0ff */
[----:B------:R0:W1:Y:S02]  /*27650*/  SHFL.IDX PT, R14, R0, RZ, 0x1f ;  /* 0x00001fff000e7589 */ /* 0x00006400000e0000 */
.L_x_12130:
[----:B-1----:R-:W-:-:S13]  /*27660*/  ISETP.NE.AND P0, PT, R14, RZ, PT ;  /* 0x000000ff0e00720c */ /* 0x002fda0003f05270 */
[----:B------:R-:W-:Y:S05]  /*27670*/  @P0 BRA `(.L_x_11690) ;  /* 0x0000000000880947 */ /* 0x000fea0003800000 */
[----:B------:R-:W-:-:S03]  /*27680*/  UMOV UR4, 0xffffffff ;  /* 0xffffffff00047882 */ /* 0x000fc60000000000 */
[----:B------:R-:W-:Y:S05]  /*27690*/  BRA.DIV UR4, `(.L_x_12015) ;  /* 0x0000002a04a87947 */ /* 0x000fea000b800000 */
[----:B------:R-:W-:-:S13]  /*276a0*/  ELECT P6, URZ, PT ;  /* 0x00000000003f782f */ /* 0x000fda00038c0000 */
.L_x_12133:
[----:B------:R-:W-:Y:S05]  /*276b0*/  @!P6 BRA `(.L_x_11690) ;  /* 0x000000000078e947 */ /* 0x000fea0003800000 */
[----:B0-----:R-:W2:Y:S02]  /*276c0*/  LDL.LU R0, [R1+0x34] ;  /* 0x0000340001007983 */ /* 0x001ea40000300800 */
[----:B--2---:R-:W-:-:S04]  /*276d0*/  LOP3.LUT R0, R0, 0x2, RZ, 0xfc, !PT ;  /* 0x0000000200007812 */ /* 0x004fc800078efcff */
[----:B------:R-:W-:-:S13]  /*276e0*/  ISETP.NE.AND P2, PT, R0, 0x3, PT ;  /* 0x000000030000780c */ /* 0x000fda0003f45270 */
[----:B------:R-:W-:Y:S05]  /*276f0*/  @!P2 BRA `(.L_x_12016) ;  /* 0x000000000004a947 */ /* 0x000fea0003800000 */
[----:B------:R-:W-:Y:S01]  /*27700*/  BPT.TRAP 0x1 ;  /* 0x000000040000795c */ /* 0x000fe20000300000 */
.L_x_12016:
        /* <DEDUP_REMOVED lines=12> */
.L_x_12134:
[----:B------:R-:W1:Y:S02]  /*277d0*/  SYNCS.PHASECHK.TRANS64.TRYWAIT P0, [R3+URZ], R0 ;  /* 0x00000000030075a7 */ /* 0x000e64000800017f */
[----:B-1----:R-:W-:Y:S05]  /*277e0*/  @!P0 BRA `(.L_x_12018) ;  /* 0x0000002800888947 */ /* 0x002fea0003800000 */
.L_x_12135:
[----:B------:R-:W-:Y:S05]  /*277f0*/  @!P2 BRA `(.L_x_12019) ;  /* 0x000000000004a947 */ /* 0x000fea0003800000 */
[----:B------:R-:W-:Y:S01]  /*27800*/  BPT.TRAP 0x1 ;  /* 0x000000040000795c */ /* 0x000fe20000300000 */
.L_x_12019:
[----:B-1----:R-:W-:-:S04]  /*27810*/  VIADD R3, R9, 0x31c60 ;  /* 0x00031c6009037836 */ /* 0x002fc80000000000 */
[----:B------:R-:W-:-:S04]  /*27820*/  IMAD R5, R18, 0x8, R3 ;  /* 0x0000000812057824 */ /* 0x000fc800078e0203 */
[----:B------:R-:W1:Y:S02]  /*27830*/  SYNCS.PHASECHK.TRANS64.TRYWAIT P0, [R5+URZ], R2 ;  /* 0x00000002050075a7 */ /* 0x000e64000800017f */
[----:B-1----:R-:W-:Y:S05]  /*27840*/  @!P0 BRA `(.L_x_12020) ;  /* 0x0000002800848947 */ /* 0x002fea0003800000 */
.L_x_12136:
[----:B------:R-:W-:-:S07]  /*27850*/  IMAD R3, R4, 0x8, R3 ;  /* 0x0000000804037824 */ /* 0x000fce00078e0203 */
.L_x_12021:
[----:B--2---:R2:W4:Y:S02]  /*27860*/  SYNCS.PHASECHK.TRANS64.TRYWAIT P0, [R3+URZ], R0 ;  /* 0x00000000030075a7 */ /* 0x004524000800017f */
[----:B----4-:R-:W-:Y:S05]  /*27870*/  @!P0 NANOSLEEP.SYNCS 0x989680 ;  /* 0x009896800000895d */ /* 0x010fea0003900000 */
[----:B------:R-:W4:Y:S02]  /*27880*/  @!P0 SYNCS.PHASECHK.TRANS64 P0, [R3+URZ], R0 ;  /* 0x00000000030085a7 */ /* 0x000f24000800007f */
[----:B----4-:R-:W-:Y:S05]  /*27890*/  @!P0 BRA `(.L_x_12021) ;  /* 0xfffffffc00f08947 */ /* 0x010fea000383ffff */
.L_x_11690:
[----:B------:R-:W-:Y:S05]  /*278a0*/  BSYNC B9 ;  /* 0x0000000000097941 */ /* 0x000fea0003800000 */
.L_x_11687:
[----:B------:R-:W-:Y:S05]  /*278b0*/  EXIT ;  /* 0x000000000000794d */ /* 0x000fea0003800000 */
.L_x_11708:
[----:B0-----:R0:W1:Y:S02]  /*278c0*/  SYNCS.PHASECHK.TRANS64.TRYWAIT P5, [R26+URZ+0x31c90], R93 ;  /* 0x031c905d1a0075a7 */ /* 0x00106400080a017f */
[----:B-1----:R-:W-:Y:S05]  /*278d0*/  @!P5 NANOSLEEP.SYNCS 0x989680 ;  /* 0x009896800000d95d */ /* 0x002fea0003900000 */
[----:B------:R-:W1:Y:S02]  /*278e0*/  @!P5 SYNCS.PHASECHK.TRANS64 P5, [R26+URZ+0x31c90], R93 ;  /* 0x031c905d1a00d5a7 */ /* 0x000e6400080a007f */
[----:B-1----:R-:W-:Y:S05]  /*278f0*/  @!P5 BRA `(.L_x_11708) ;  /* 0xfffffffc00f0d947 */ /* 0x002fea000383ffff */
[----:B------:R-:W-:Y:S05]  /*27900*/  BRA `(.L_x_12022) ;  /* 0xfffffdbc001c7947 */ /* 0x000fea000383ffff */
.L_x_11736:
[----:B0-----:R0:W1:Y:S02]  /*27910*/  SYNCS.PHASECHK.TRANS64.TRYWAIT P5, [R26+URZ+0x31c90], R93 ;  /* 0x031c905d1a0075a7 */ /* 0x00106400080a017f */
[----:B-1----:R-:W-:Y:S05]  /*27920*/  @!P5 NANOSLEEP.SYNCS 0x989680 ;  /* 0x009896800000d95d */ /* 0x002fea0003900000 */
[----:B------:R-:W1:Y:S02]  /*27930*/  @!P5 SYNCS.PHASECHK.TRANS64 P5, [R26+URZ+0x31c90], R93 ;  /* 0x031c905d1a00d5a7 */ /* 0x000e6400080a007f */
[----:B-1----:R-:W-:Y:S05]  /*27940*/  @!P5 BRA `(.L_x_11736) ;  /* 0xfffffffc00f0d947 */ /* 0x002fea000383ffff */
[----:B------:R-:W-:Y:S05]  /*27950*/  BRA `(.L_x_12023) ;  /* 0xfffffdd400b47947 */ /* 0x000fea000383ffff */
.L_x_11749:
[----:B0-----:R0:W1:Y:S02]  /*27960*/  SYNCS.PHASECHK.TRANS64.TRYWAIT P4, [R26+URZ+0x31c90], R93 ;  /* 0x031c905d1a0075a7 */ /* 0x001064000808017f */
[----:B-1----:R-:W-:Y:S05]  /*27970*/  @!P4 NANOSLEEP.SYNCS 0x989680 ;  /* 0x009896800000c95d */ /* 0x002fea0003900000 */
[----:B------:R-:W1:Y:S02]  /*27980*/  @!P4 SYNCS.PHASECHK.TRANS64 P4, [R26+URZ+0x31c90], R93 ;  /* 0x031c905d1a00c5a7 */ /* 0x000e64000808007f */
[----:B-1----:R-:W-:Y:S05]  /*27990*/  @!P4 BRA `(.L_x_11749) ;  /* 0xfffffffc00f0c947 */ /* 0x002fea000383ffff */
[----:B------:R-:W-:Y:S05]  /*279a0*/  BRA `(.L_x_12024) ;  /* 0xfffffdf000347947 */ /* 0x000fea000383ffff */
.L_x_11753:
[----:B--2---:R2:W3:Y:S02]  /*279b0*/  SYNCS.PHASECHK.TRANS64.TRYWAIT P3, [R26+URZ+0x31cb0], R93 ;  /* 0x031cb05d1a0075a7 */ /* 0x0044e4000806017f */
[----:B---3--:R-:W-:Y:S05]  /*279c0*/  @!P3 NANOSLEEP.SYNCS 0x989680 ;  /* 0x009896800000b95d */ /* 0x008fea0003900000 */
[----:B------:R-:W3:Y:S02]  /*279d0*/  @!P3 SYNCS.PHASECHK.TRANS64 P3, [R26+URZ+0x31cb0], R93 ;  /* 0x031cb05d1a00b5a7 */ /* 0x000ee4000806007f */
[----:B---3--:R-:W-:Y:S05]  /*279e0*/  @!P3 BRA `(.L_x_11753) ;  /* 0xfffffffc00f0b947 */ /* 0x008fea000383ffff */
[----:B------:R-:W-:Y:S05]  /*279f0*/  BRA `(.L_x_12025) ;  /* 0xfffffdf000d07947 */ /* 0x000fea000383ffff */
.L_x_11761:
[----:B------:R-:W-:Y:S01]  /*27a00*/  BSSY B0, `(.L_x_12026) ;  /* 0x0000007000007945 */ /* 0x000fe20003800000 */
[----:B------:R-:W-:Y:S02]  /*27a10*/  IMAD.MOV.U32 R12, RZ, RZ, RZ ;  /* 0x000000ffff0c7224 */ /* 0x000fe400078e00ff */
[----:B------:R-:W-:Y:S02]  /*27a20*/  IMAD.MOV.U32 R11, RZ, RZ, 0x1f ;  /* 0x0000001fff0b7424 */ /* 0x000fe400078e00ff */
[----:B------:R-:W-:-:S07]  /*27a30*/  IMAD.MOV.U32 R15, RZ, RZ, -0x1 ;  /* 0xffffffffff0f7424 */ /* 0x000fce00078e00ff */
[----:B-----5:R-:W-:Y:S05]  /*27a40*/  WARPSYNC.COLLECTIVE R15, `(.L_x_12027) ;  /* 0x000000000f087348 */ /* 0x020fea0003c00000 */
[----:B------:R0:W1:Y:S02]  /*27a50*/  SHFL.IDX P6, R14, R13, R12, R11 ;  /* 0x0000000c0d0e7389 */ /* 0x00006400000c000b */
[----:B01---5:R-:W-:Y:S01]  /*27a60*/  ENDCOLLECTIVE ;  /* 0x000000000000791b */ /* 0x023fe20003800000 */
.L_x_12027:
[----:B------:R-:W-:Y:S05]  /*27a70*/  BSYNC B0 ;  /* 0x0000000000007941 */ /* 0x000fea0003800000 */
.L_x_12026:
[----:B------:R0:W-:Y:S01]  /*27a80*/  STL [R1+0x5c], R14 ;  /* 0x00005c0e01007387 */ /* 0x0001e20000100800 */
[----:B------:R-:W-:Y:S05]  /*27a90*/  BRA `(.L_x_12028) ;  /* 0xfffffdfc00207947 */ /* 0x000fea000383ffff */
.L_x_11772:
[----:B------:R-:W-:Y:S01]  /*27aa0*/  BSSY B1, `(.L_x_12029) ;  /* 0x0000007000017945 */ /* 0x000fe20003800000 */
[----:B------:R-:W-:Y:S02]  /*27ab0*/  IMAD.MOV.U32 R12, RZ, RZ, RZ ;  /* 0x000000ffff0c7224 */ /* 0x000fe400078e00ff */
[----:B------:R-:W-:Y:S02]  /*27ac0*/  IMAD.MOV.U32 R11, RZ, RZ, 0x1e1f ;  /* 0x00001e1fff0b7424 */ /* 0x000fe400078e00ff */
[----:B------:R-:W-:-:S07]  /*27ad0*/  IMAD.MOV.U32 R15, RZ, RZ, -0x1 ;  /* 0xffffffffff0f7424 */ /* 0x000fce00078e00ff */
[----:B0-----:R-:W-:Y:S05]  /*27ae0*/  WARPSYNC.COLLECTIVE R15, `(.L_x_12030) ;  /* 0x000000000f087348 */ /* 0x001fea0003c00000 */
[----:B0-----:R0:W1:Y:S02]  /*27af0*/  SHFL.IDX P6, R14, R13, R12, R11 ;  /* 0x0000000c0d0e7389 */ /* 0x00106400000c000b */
[----:B01----:R-:W-:Y:S01]  /*27b00*/  ENDCOLLECTIVE ;  /* 0x000000000000791b */ /* 0x003fe20003800000 */
.L_x_12030:
[----:B------:R-:W-:Y:S05]  /*27b10*/  BSYNC B1 ;  /* 0x0000000000017941 */ /* 0x000fea0003800000 */
.L_x_12029:
        /* <DEDUP_REMOVED lines=8> */
.L_x_12031:
[----:B------:R-:W-:Y:S02]  /*27ba0*/  IMAD.MOV.U32 R13, RZ, RZ, R5 ;  /* 0x000000ffff0d7224 */ /* 0x000fe400078e0005 */
[----:B------:R-:W-:-:S07]  /*27bb0*/  IMAD.MOV.U32 R0, RZ, RZ, R14 ;  /* 0x000000ffff007224 */ /* 0x000fce00078e000e */
[----:B------:R-:W-:Y:S05]  /*27bc0*/  WARPSYNC.COLLECTIVE R15, `(.L_x_12032) ;  /* 0x000000000f087348 */ /* 0x000fea0003c00000 */
[----:B------:R0:W1:Y:S02]  /*27bd0*/  SHFL.IDX P6, R14, R13, R12, R11 ;  /* 0x0000000c0d0e7389 */ /* 0x00006400000c000b */
[----:B01----:R-:W-:Y:S01]  /*27be0*/  ENDCOLLECTIVE ;  /* 0x000000000000791b */ /* 0x003fe20003800000 */
.L_x_12032:
[----:B------:R-:W-:Y:S02]  /*27bf0*/  IMAD.MOV.U32 R13, RZ, RZ, R4 ;  /* 0x000000ffff0d7224 */ /* 0x000fe400078e0004 */
[----:B------:R-:W-:-:S07]  /*27c00*/  IMAD.MOV.U32 R5, RZ, RZ, R14 ;  /* 0x000000ffff057224 */ /* 0x000fce00078e000e */
[----:B------:R-:W-:Y:S05]  /*27c10*/  WARPSYNC.COLLECTIVE R15, `(.L_x_12033) ;  /* 0x000000000f087348 */ /* 0x000fea0003c00000 */
[----:B------:R0:W1:Y:S02]  /*27c20*/  SHFL.IDX P6, R14, R13, R12, R11 ;  /* 0x0000000c0d0e7389 */ /* 0x00006400000c000b */
[----:B01----:R-:W-:Y:S01]  /*27c30*/  ENDCOLLECTIVE ;  /* 0x000000000000791b */ /* 0x003fe20003800000 */
.L_x_12033:
[----:B------:R-:W-:Y:S01]  /*27c40*/  IMAD.MOV.U32 R4, RZ, RZ, R14 ;  /* 0x000000ffff047224 */ /* 0x000fe200078e000e */
[----:B------:R-:W-:Y:S06]  /*27c50*/  BRA `(.L_x_12034) ;  /* 0xfffffe0000887947 */ /* 0x000fec000383ffff */
.L_x_11776:
[----:B0-----:R0:W1:Y:S02]  /*27c60*/  SYNCS.PHASECHK.TRANS64.TRYWAIT P1, [R16+URZ+0x31c00], R3 ;  /* 0x031c0003100075a7 */ /* 0x001064000802017f */
[----:B-1----:R-:W-:Y:S05]  /*27c70*/  @!P1 NANOSLEEP.SYNCS 0x989680 ;  /* 0x009896800000995d */ /* 0x002fea0003900000 */
[----:B------:R-:W1:Y:S02]  /*27c80*/  @!P1 SYNCS.PHASECHK.TRANS64 P1, [R16+URZ+0x31c00], R3 ;  /* 0x031c0003100095a7 */ /* 0x000e64000802007f */
[----:B-1----:R-:W-:Y:S05]  /*27c90*/  @!P1 BRA `(.L_x_11776) ;  /* 0xfffffffc00f09947 */ /* 0x002fea000383ffff */
[----:B------:R-:W-:Y:S05]  /*27ca0*/  BRA `(.L_x_12035) ;  /* 0xfffffe0800b87947 */ /* 0x000fea000383ffff */
.L_x_11788:
[----:B------:R-:W-:Y:S01]  /*27cb0*/  BSSY B1, `(.L_x_12036) ;  /* 0x0000007000017945 */ /* 0x000fe20003800000 */
[----:B------:R-:W-:Y:S02]  /*27cc0*/  IMAD.MOV.U32 R12, RZ, RZ, RZ ;  /* 0x000000ffff0c7224 */ /* 0x000fe400078e00ff */
[----:B------:R-:W-:Y:S02]  /*27cd0*/  IMAD.MOV.U32 R11, RZ, RZ, 0x1e1f ;  /* 0x00001e1fff0b7424 */ /* 0x000fe400078e00ff */
[----:B------:R-:W-:-:S07]  /*27ce0*/  IMAD.MOV.U32 R15, RZ, RZ, -0x1 ;  /* 0xffffffffff0f7424 */ /* 0x000fce00078e00ff */
[----:B0-----:R-:W-:Y:S05]  /*27cf0*/  WARPSYNC.COLLECTIVE R15, `(.L_x_12037) ;  /* 0x000000000f087348 */ /* 0x001fea0003c00000 */
[----:B0-----:R0:W1:Y:S02]  /*27d00*/  SHFL.IDX P6, R14, R13, R12, R11 ;  /* 0x0000000c0d0e7389 */ /* 0x00106400000c000b */
[----:B01----:R-:W-:Y:S01]  /*27d10*/  ENDCOLLECTIVE ;  /* 0x000000000000791b */ /* 0x003fe20003800000 */
.L_x_12037:
[----:B------:R-:W-:Y:S05]  /*27d20*/  BSYNC B1 ;  /* 0x0000000000017941 */ /* 0x000fea0003800000 */
.L_x_12036:
        /* <DEDUP_REMOVED lines=8> */
.L_x_12038:
[----:B------:R-:W-:Y:S02]  /*27db0*/  IMAD.MOV.U32 R21, RZ, RZ, R3 ;  /* 0x000000ffff157224 */ /* 0x000fe400078e0003 */
[----:B------:R-:W-:Y:S02]  /*27dc0*/  IMAD.MOV.U32 R13, RZ, RZ, R5 ;  /* 0x000000ffff0d7224 */ /* 0x000fe400078e0005 */
[----:B------:R-:W-:-:S07]  /*27dd0*/  IMAD.MOV.U32 R0, RZ, RZ, R14 ;  /* 0x000000ffff007224 */ /* 0x000fce00078e000e */
[----:B------:R-:W-:Y:S05]  /*27de0*/  WARPSYNC.COLLECTIVE R15, `(.L_x_12039) ;  /* 0x000000000f087348 */ /* 0x000fea0003c00000 */
[----:B------:R0:W1:Y:S02]  /*27df0*/  SHFL.IDX P6, R14, R13, R12, R11 ;  /* 0x0000000c0d0e7389 */ /* 0x00006400000c000b */
[----:B01----:R-:W-:Y:S01]  /*27e00*/  ENDCOLLECTIVE ;  /* 0x000000000000791b */ /* 0x003fe20003800000 */
.L_x_12039:
[----:B------:R-:W-:Y:S02]  /*27e10*/  IMAD.MOV.U32 R20, RZ, RZ, R0 ;  /* 0x000000ffff147224 */ /* 0x000fe400078e0000 */
[----:B------:R-:W-:Y:S02]  /*27e20*/  IMAD.MOV.U32 R13, RZ, RZ, R4 ;  /* 0x000000ffff0d7224 */ /* 0x000fe400078e0004 */
[----:B------:R-:W-:-:S07]  /*27e30*/  IMAD.MOV.U32 R5, RZ, RZ, R14 ;  /* 0x000000ffff057224 */ /* 0x000fce00078e000e */
[----:B------:R-:W-:Y:S05]  /*27e40*/  WARPSYNC.COLLECTIVE R15, `(.L_x_12040) ;  /* 0x000000000f087348 */ /* 0x000fea0003c00000 */
[----:B------:R0:W1:Y:S02]  /*27e50*/  SHFL.IDX P6, R14, R13, R12, R11 ;  /* 0x0000000c0d0e7389 */ /* 0x00006400000c000b */
[----:B01----:R-:W-:Y:S01]  /*27e60*/  ENDCOLLECTIVE ;  /* 0x000000000000791b */ /* 0x003fe20003800000 */
.L_x_12040:
[----:B------:R-:W-:Y:S05]  /*27e70*/  BRA `(.L_x_12041) ;  /* 0xfffffe1c00747947 */ /* 0x000fea000383ffff */
.L_x_11792:
[----:B0-----:R0:W1:Y:S02]  /*27e80*/  SYNCS.PHASECHK.TRANS64.TRYWAIT P1, [R16+URZ+0x31c00], R3 ;  /* 0x031c0003100075a7 */ /* 0x001064000802017f */
[----:B-1----:R-:W-:Y:S05]  /*27e90*/  @!P1 NANOSLEEP.SYNCS 0x989680 ;  /* 0x009896800000995d */ /* 0x002fea0003900000 */
[----:B------:R-:W1:Y:S02]  /*27ea0*/  @!P1 SYNCS.PHASECHK.TRANS64 P1, [R16+URZ+0x31c00], R3 ;  /* 0x031c0003100095a7 */ /* 0x000e64000802007f */
[----:B-1----:R-:W-:Y:S05]  /*27eb0*/  @!P1 BRA `(.L_x_11792) ;  /* 0xfffffffc00f09947 */ /* 0x002fea000383ffff */
[----:B------:R-:W-:Y:S05]  /*27ec0*/  BRA `(.L_x_12042) ;  /* 0xfffffe2400307947 */ /* 0x000fea000383ffff */
.L_x_11800:
[----:B-1----:R1:W2:Y:S02]  /*27ed0*/  SYNCS.PHASECHK.TRANS64.TRYWAIT P2, [R0+URZ+0x31c30], R3 ;  /* 0x031c3003000075a7 */ /* 0x0022a4000804017f */
[----:B--2---:R-:W-:Y:S05]  /*27ee0*/  @!P2 NANOSLEEP.SYNCS 0x989680 ;  /* 0x009896800000a95d */ /* 0x004fea0003900000 */
[----:B------:R-:W2:Y:S02]  /*27ef0*/  @!P2 SYNCS.PHASECHK.TRANS64 P2, [R0+URZ+0x31c30], R3 ;  /* 0x031c30030000a5a7 */ /* 0x000ea4000804007f */
[----:B--2---:R-:W-:Y:S05]  /*27f00*/  @!P2 BRA `(.L_x_11800) ;  /* 0xfffffffc00f0a947 */ /* 0x004fea000383ffff */
[----:B------:R-:W-:Y:S05]  /*27f10*/  BRA `(.L_x_11799) ;  /* 0xfffffe3800c07947 */ /* 0x000fea000383ffff */
.L_x_11806:
[----:B-1----:R1:W2:Y:S02]  /*27f20*/  SYNCS.PHASECHK.TRANS64.TRYWAIT P3, [R20+URZ+0x31c30], R21 ;  /* 0x031c3015140075a7 */ /* 0x0022a4000806017f */
[----:B--2---:R-:W-:Y:S05]  /*27f30*/  @!P3 NANOSLEEP.SYNCS 0x989680 ;  /* 0x009896800000b95d */ /* 0x004fea0003900000 */
[----:B------:R-:W2:Y:S02]  /*27f40*/  @!P3 SYNCS.PHASECHK.TRANS64 P3, [R20+URZ+0x31c30], R21 ;  /* 0x031c30151400b5a7 */ /* 0x000ea4000806007f */
[----:B--2---:R-:W-:Y:S05]  /*27f50*/  @!P3 BRA `(.L_x_11806) ;  /* 0xfffffffc00f0b947 */ /* 0x004fea000383ffff */
[----:B------:R-:W-:Y:S05]  /*27f60*/  BRA `(.L_x_11805) ;  /* 0xfffffe8800147947 */ /* 0x000fea000383ffff */
.L_x_11811:
[----:B-1----:R1:W2:Y:S02]  /*27f70*/  SYNCS.PHASECHK.TRANS64.TRYWAIT P2, [R21+URZ+0x31c50], R20 ;  /* 0x031c5014150075a7 */ /* 0x0022a4000804017f */
[----:B--2---:R-:W-:Y:S05]  /*27f80*/  @!P2 NANOSLEEP.SYNCS 0x989680 ;  /* 0x009896800000a95d */ /* 0x004fea0003900000 */
[----:B------:R-:W2:Y:S02]  /*27f90*/  @!P2 SYNCS.PHASECHK.TRANS64 P2, [R21+URZ+0x31c50], R20 ;  /* 0x031c50141500a5a7 */ /* 0x000ea4000804007f */
[----:B--2---:R-:W-:Y:S05]  /*27fa0*/  @!P2 BRA `(.L_x_11811) ;  /* 0xfffffffc00f0a947 */ /* 0x004fea000383ffff */
[----:B------:R-:W-:Y:S05]  /*27fb0*/  BRA `(.L_x_11810) ;  /* 0xfffffeac00247947 */ /* 0x000fea000383ffff */
.L_x_11818:
[----:B--2---:R2:W3:Y:S02]  /*27fc0*/  SYNCS.PHASECHK.TRANS64.TRYWAIT P3, [R20+URZ+0x31c30], R21 ;  /* 0x031c3015140075a7 */ /* 0x0044e4000806017f */
[----:B---3--:R-:W-:Y:S05]  /*27fd0*/  @!P3 NANOSLEEP.SYNCS 0x989680 ;  /* 0x009896800000b95d */ /* 0x008fea0003900000 */
[----:B------:R-:W3:Y:S02]  /*27fe0*/  @!P3 SYNCS.PHASECHK.TRANS64 P3, [R20+URZ+0x31c30], R21 ;  /* 0x031c30151400b5a7 */ /* 0x000ee4000806007f */
[----:B---3--:R-:W-:Y:S05]  /*27ff0*/  @!P3 BRA `(.L_x_11818) ;  /* 0xfffffffc00f0b947 */ /* 0x008fea000383ffff */
[----:B------:R-:W-:Y:S05]  /*28000*/  BRA `(.L_x_11817) ;  /* 0xfffffee400087947 */ /* 0x000fea000383ffff */
.L_x_11823:
[----:B--2---:R2:W3:Y:S02]  /*28010*/  SYNCS.PHASECHK.TRANS64.TRYWAIT P2, [R21+URZ+0x31c50], R20 ;  /* 0x031c5014150075a7 */ /* 0x0044e4000804017f */
[----:B---3--:R-:W-:Y:S05]  /*28020*/  @!P2 NANOSLEEP.SYNCS 0x989680 ;  /* 0x009896800000a95d */ /* 0x008fea0003900000 */
[----:B------:R-:W3:Y:S02]  /*28030*/  @!P2 SYNCS.PHASECHK.TRANS64 P2, [R21+URZ+0x31c50], R20 ;  /* 0x031c50141500a5a7 */ /* 0x000ee4000804007f */
[----:B---3--:R-:W-:Y:S05]  /*28040*/  @!P2 BRA `(.L_x_11823) ;  /* 0xfffffffc00f0a947 */ /* 0x008fea000383ffff */
[----:B------:R-:W-:Y:S05]  /*28050*/  BRA `(.L_x_11822) ;  /* 0xffffff0800107947 */ /* 0x000fea000383ffff */
.L_x_11828:
[----:B-1----:R1:W2:Y:S02]  /*28060*/  SYNCS.PHASECHK.TRANS64.TRYWAIT P1, [R0+URZ+0x31c50], R3 ;  /* 0x031c5003000075a7 */ /* 0x0022a4000802017f */
[----:B--2---:R-:W-:Y:S05]  /*28070*/  @!P1 NANOSLEEP.SYNCS 0x989680 ;  /* 0x009896800000995d */ /* 0x004fea0003900000 */
[----:B------:R-:W2:Y:S02]  /*28080*/  @!P1 SYNCS.PHASECHK.TRANS64 P1, [R0+URZ+0x31c50], R3 ;  /* 0x031c5003000095a7 */ /* 0x000ea4000802007f */
[----:B--2---:R-:W-:Y:S05]  /*28090*/  @!P1 BRA `(.L_x_11828) ;  /* 0xfffffffc00f09947 */ /* 0x004fea000383ffff */
[----:B------:R-:W-:Y:S05]  /*280a0*/  BRA `(.L_x_11827) ;  /* 0xffffff3400247947 */ /* 0x000fea000383ffff */
.L_x_11833:
[----:B------:R-:W-:Y:S02]  /*280b0*/  IMAD.MOV.U32 R13, RZ, RZ, R2 ;  /* 0x000000ffff0d7224 */ /* 0x000fe400078e0002 */
[----:B------:R-:W-:Y:S02]  /*280c0*/  IMAD.MOV.U32 R12, RZ, RZ, RZ ;  /* 0x000000ffff0c7224 */ /* 0x000fe400078e00ff */
[----:B------:R-:W-:Y:S02]  /*280d0*/  IMAD.MOV.U32 R11, RZ, RZ, 0x1c1f ;  /* 0x00001c1fff0b7424 */ /* 0x000fe400078e00ff */
[----:B------:R-:W-:-:S07]  /*280e0*/  IMAD.MOV.U32 R15, RZ, RZ, -0x1 ;  /* 0xffffffffff0f7424 */ /* 0x000fce00078e00ff */
[----:B-----5:R-:W-:Y:S05]  /*280f0*/  WARPSYNC.COLLECTIVE R15, `(.L_x_12043) ;  /* 0x000000000f087348 */ /* 0x020fea0003c00000 */
[----:B------:R0:W1:Y:S02]  /*28100*/  SHFL.IDX P6, R14, R13, R12, R11 ;  /* 0x0000000c0d0e7389 */ /* 0x00006400000c000b */
[----:B01---5:R-:W-:Y:S01]  /*28110*/  ENDCOLLECTIVE ;  /* 0x000000000000791b */ /* 0x023fe20003800000 */
.L_x_12043:
[----:B------:R-:W-:Y:S02]  /*28120*/  IMAD.MOV.U32 R13, RZ, RZ, R0 ;  /* 0x000000ffff0d7224 */ /* 0x000fe400078e0000 */
[----:B------:R-:W-:-:S07]  /*28130*/  IMAD.MOV.U32 R3, RZ, RZ, R14 ;  /* 0x000000ffff037224 */ /* 0x000fce00078e000e */
[----:B------:R-:W-:Y:S05]  /*28140*/  WARPSYNC.COLLECTIVE R15, `(.L_x_12044) ;  /* 0x000000000f087348 */ /* 0x000fea0003c00000 */
[----:B------:R0:W1:Y:S02]  /*28150*/  SHFL.IDX P6, R14, R13, R12, R11 ;  /* 0x0000000c0d0e7389 */ /* 0x00006400000c000b */
[----:B01----:R-:W-:Y:S01]  /*28160*/  ENDCOLLECTIVE ;  /* 0x000000000000791b */ /* 0x003fe20003800000 */
.L_x_12044:
[----:B------:R-:W-:Y:S05]  /*28170*/  BRA `(.L_x_12045) ;  /* 0xffffff5000387947 */ /* 0x000fea000383ffff */
.L_x_11836:
        /* <DEDUP_REMOVED lines=8> */
.L_x_12047:
[----:B------:R-:W-:Y:S05]  /*28200*/  BSYNC B1 ;  /* 0x0000000000017941 */ /* 0x000fea0003800000 */
.L_x_12046:
        /* <DEDUP_REMOVED lines=8> */
.L_x_12048:
[----:B------:R-:W-:Y:S05]  /*28290*/  BRA `(.L_x_12049) ;  /* 0xffffff50004c7947 */ /* 0x000fea000383ffff */
.L_x_11838:
[----:B------:R-:W-:Y:S02]  /*282a0*/  IMAD.MOV.U32 R13, RZ, RZ, R2 ;  /* 0x000000ffff0d7224 */ /* 0x000fe400078e0002 */
[----:B------:R-:W-:Y:S02]  /*282b0*/  IMAD.MOV.U32 R12, RZ, RZ, RZ ;  /* 0x000000ffff0c7224 */ /* 0x000fe400078e00ff */
[----:B------:R-:W-:Y:S02]  /*282c0*/  IMAD.MOV.U32 R11, RZ, RZ, 0x1c1f ;  /* 0x00001c1fff0b7424 */ /* 0x000fe400078e00ff */
[----:B------:R-:W-:-:S07]  /*282d0*/  IMAD.MOV.U32 R15, RZ, RZ, -0x1 ;  /* 0xffffffffff0f7424 */ /* 0x000fce00078e00ff */
[----:B------:R-:W-:Y:S05]  /*282e0*/  WARPSYNC.COLLECTIVE R15, `(.L_x_12050) ;  /* 0x000000000f087348 */ /* 0x000fea0003c00000 */
[----:B------:R0:W1:Y:S02]  /*282f0*/  SHFL.IDX P6, R14, R13, R12, R11 ;  /* 0x0000000c0d0e7389 */ /* 0x00006400000c000b */
[----:B01----:R-:W-:Y:S01]  /*28300*/  ENDCOLLECTIVE ;  /* 0x000000000000791b */ /* 0x003fe20003800000 */
.L_x_12050:
[----:B------:R-:W-:Y:S02]  /*28310*/  IMAD.MOV.U32 R13, RZ, RZ, R0 ;  /* 0x000000ffff0d7224 */ /* 0x000fe400078e0000 */
[----:B------:R-:W-:-:S07]  /*28320*/  IMAD.MOV.U32 R3, RZ, RZ, R14 ;  /* 0x000000ffff037224 */ /* 0x000fce00078e000e */
[----:B------:R-:W-:Y:S05]  /*28330*/  WARPSYNC.COLLECTIVE R15, `(.L_x_12051) ;  /* 0x000000000f087348 */ /* 0x000fea0003c00000 */
[----:B------:R0:W1:Y:S02]  /*28340*/  SHFL.IDX P6, R14, R13, R12, R11 ;  /* 0x0000000c0d0e7389 */ /* 0x00006400000c000b */
[----:B01----:R-:W-:Y:S01]  /*28350*/  ENDCOLLECTIVE ;  /* 0x000000000000791b */ /* 0x003fe20003800000 */
.L_x_12051:
[----:B------:R-:W-:Y:S05]  /*28360*/  BRA `(.L_x_12052) ;  /* 0xffffff5400207947 */ /* 0x000fea000383ffff */
.L_x_11841:
        /* <DEDUP_REMOVED lines=8> */
.L_x_12054:
[----:B------:R-:W-:Y:S05]  /*283f0*/  BSYNC B1 ;  /* 0x0000000000017941 */ /* 0x000fea0003800000 */
.L_x_12053:
        /* <DEDUP_REMOVED lines=8> */
.L_x_12055:
[----:B------:R-:W-:Y:S05]  /*28480*/  BRA `(.L_x_12056) ;  /* 0xffffff58001c7947 */ /* 0x000fea000383ffff */
.L_x_11845:
[----:B------:R-:W-:Y:S02]  /*28490*/  IMAD.MOV.U32 R13, RZ, RZ, R2 ;  /* 0x000000ffff0d7224 */ /* 0x000fe400078e0002 */
[----:B------:R-:W-:Y:S02]  /*284a0*/  IMAD.MOV.U32 R12, RZ, RZ, RZ ;  /* 0x000000ffff0c7224 */ /* 0x000fe400078e00ff */
[----:B------:R-:W-:Y:S02]  /*284b0*/  IMAD.MOV.U32 R11, RZ, RZ, 0x1c1f ;  /* 0x00001c1fff0b7424 */ /* 0x000fe400078e00ff */
[----:B------:R-:W-:-:S07]  /*284c0*/  IMAD.MOV.U32 R15, RZ, RZ, -0x1 ;  /* 0xffffffffff0f7424 */ /* 0x000fce00078e00ff */
[----:B-1----:R-:W-:Y:S05]  /*284d0*/  WARPSYNC.COLLECTIVE R15, `(.L_x_12057) ;  /* 0x000000000f087348 */ /* 0x002fea0003c00000 */
[----:B------:R0:W2:Y:S02]  /*284e0*/  SHFL.IDX P6, R14, R13, R12, R11 ;  /* 0x0000000c0d0e7389 */ /* 0x0000a400000c000b */
[----:B012---:R-:W-:Y:S01]  /*284f0*/  ENDCOLLECTIVE ;  /* 0x000000000000791b */ /* 0x007fe20003800000 */
.L_x_12057:
[----:B------:R-:W-:Y:S02]  /*28500*/  IMAD.MOV.U32 R13, RZ, RZ, R0 ;  /* 0x000000ffff0d7224 */ /* 0x000fe400078e0000 */
[----:B------:R-:W-:-:S07]  /*28510*/  IMAD.MOV.U32 R3, RZ, RZ, R14 ;  /* 0x000000ffff037224 */ /* 0x000fce00078e000e */
[----:B------:R-:W-:Y:S05]  /*28520*/  WARPSYNC.COLLECTIVE R15, `(.L_x_12058) ;  /* 0x000000000f087348 */ /* 0x000fea0003c00000 */
[----:B------:R0:W1:Y:S02]  /*28530*/  SHFL.IDX P6, R14, R13, R12, R11 ;  /* 0x0000000c0d0e7389 */ /* 0x00006400000c000b */
[----:B01----:R-:W-:Y:S01]  /*28540*/  ENDCOLLECTIVE ;  /* 0x000000000000791b */ /* 0x003fe20003800000 */
.L_x_12058:
[----:B------:R-:W-:Y:S05]  /*28550*/  BRA `(.L_x_12059) ;  /* 0xffffff6400707947 */ /* 0x000fea000383ffff */
.L_x_11848:
        /* <DEDUP_REMOVED lines=8> */
.L_x_12061:
[----:B------:R-:W-:Y:S05]  /*285e0*/  BSYNC B1 ;  /* 0x0000000000017941 */ /* 0x000fea0003800000 */
.L_x_12060:
        /* <DEDUP_REMOVED lines=8> */
.L_x_12062:
[----:B------:R-:W-:Y:S05]  /*28670*/  BRA `(.L_x_12063) ;  /* 0xffffff6400887947 */ /* 0x000fea000383ffff */
.L_x_11867:
[----:B------:R-:W0:Y:S01]  /*28680*/  S2R R7, SR_TID.X ;  /* 0x0000000000077919 */ /* 0x000e220000002100 */
[----:B------:R-:W-:Y:S01]  /*28690*/  BSSY B1, `(.L_x_12064) ;  /* 0x000000a000017945 */ /* 0x000fe20003800000 */
[----:B------:R-:W-:Y:S02]  /*286a0*/  IMAD.MOV.U32 R12, RZ, RZ, RZ ;  /* 0x000000ffff0c7224 */ /* 0x000fe400078e00ff */
[----:B-1----:R-:W-:Y:S02]  /*286b0*/  IMAD.MOV.U32 R11, RZ, RZ, 0x1f ;  /* 0x0000001fff0b7424 */ /* 0x002fe400078e00ff */
[----:B------:R-:W-:Y:S01]  /*286c0*/  IMAD.MOV.U32 R15, RZ, RZ, -0x1 ;  /* 0xffffffffff0f7424 */ /* 0x000fe200078e00ff */
[----:B0-----:R-:W-:-:S04]  /*286d0*/  SHF.R.U32.HI R7, RZ, 0x5, R7 ;  /* 0x00000005ff077819 */ /* 0x001fc80000011607 */
[----:B------:R-:W-:-:S05]  /*286e0*/  LOP3.LUT R7, R7, 0x3, RZ, 0xc0, !PT ;  /* 0x0000000307077812 */ /* 0x000fca00078ec0ff */
[----:B------:R-:W-:-:S07]  /*286f0*/  IMAD.MOV.U32 R13, RZ, RZ, R7 ;  /* 0x000000ffff0d7224 */ /* 0x000fce00078e0007 */
[----:B------:R-:W-:Y:S05]  /*28700*/  WARPSYNC.COLLECTIVE R15, `(.L_x_12065) ;  /* 0x000000000f087348 */ /* 0x000fea0003c00000 */
[----:B------:R0:W1:Y:S02]  /*28710*/  SHFL.IDX P6, R14, R13, R12, R11 ;  /* 0x0000000c0d0e7389 */ /* 0x00006400000c000b */
[----:B01----:R-:W-:Y:S01]  /*28720*/  ENDCOLLECTIVE ;  /* 0x000000000000791b */ /* 0x003fe20003800000 */
.L_x_12065:
[----:B------:R-:W-:Y:S05]  /*28730*/  BSYNC B1 ;  /* 0x0000000000017941 */ /* 0x000fea0003800000 */
.L_x_12064:
[----:B------:R-:W-:Y:S05]  /*28740*/  BRA `(.L_x_12066) ;  /* 0xffffff8400007947 */ /* 0x000fea000383ffff */
.L_x_11869:
[----:B------:R-:W-:Y:S01]  /*28750*/  BSSY B1, `(.L_x_12067) ;  /* 0x0000006000017945 */ /* 0x000fe20003800000 */
[----:B------:R-:W-:-:S07]  /*28760*/  IMAD.MOV.U32 R15, RZ, RZ, -0x1 ;  /* 0xffffffffff0f7424 */ /* 0x000fce00078e00ff */
[----:B01----:R-:W-:Y:S05]  /*28770*/  WARPSYNC.COLLECTIVE R15, `(.L_x_12068) ;  /* 0x000000000f0c7348 */ /* 0x003fea0003c00000 */
[----:B------:R-:W-:Y:S02]  /*28780*/  ELECT P6, UR62, PT ;  /* 0x00000000003e782f */ /* 0x000fe400038c0000 */
[----:B------:R-:W-:Y:S01]  /*28790*/  MOV R14, UR62 ;  /* 0x0000003e000e7c02 */ /* 0x000fe20008000f00 */
[----:B01----:R-:W-:Y:S10]  /*287a0*/  ENDCOLLECTIVE ;  /* 0x000000000000791b */ /* 0x003ff40003800000 */
.L_x_12068:
[----:B------:R-:W-:Y:S05]  /*287b0*/  BSYNC B1 ;  /* 0x0000000000017941 */ /* 0x000fea0003800000 */
.L_x_12067:
[----:B------:R-:W-:Y:S01]  /*287c0*/  PLOP3.LUT P2, PT, P6, PT, PT, 0x80, 0x0 ;  /* 0x000000000000781c */ /* 0x000fe2000374f070 */
[----:B------:R-:W-:-:S12]  /*287d0*/  BRA `(.L_x_11868) ;  /* 0xffffff8000f47947 */ /* 0x000fd8000383ffff */
.L_x_11871:
[----:B0-----:R0:W2:Y:S02]  /*287e0*/  SYNCS.PHASECHK.TRANS64.TRYWAIT P0, [R16+URZ+0x31c20], R6 ;  /* 0x031c2006100075a7 */ /* 0x0010a4000800017f */
[----:B--2---:R-:W-:Y:S05]  /*287f0*/  @!P0 NANOSLEEP.SYNCS 0x989680 ;  /* 0x009896800000895d */ /* 0x004fea0003900000 */
[----:B------:R-:W2:Y:S02]  /*28800*/  @!P0 SYNCS.PHASECHK.TRANS64 P0, [R16+URZ+0x31c20], R6 ;  /* 0x031c2006100085a7 */ /* 0x000ea4000800007f */
[----:B--2---:R-:W-:Y:S05]  /*28810*/  @!P0 BRA `(.L_x_11871) ;  /* 0xfffffffc00f08947 */ /* 0x004fea000383ffff */
[----:B------:R-:W-:Y:S05]  /*28820*/  BRA `(.L_x_12069) ;  /* 0xffffff8400047947 */ /* 0x000fea000383ffff */
.L_x_11875:
[----:B-1----:R1:W2:Y:S02]  /*28830*/  SYNCS.PHASECHK.TRANS64.TRYWAIT P0, [R9+URZ+0x31ca0], R11 ;  /* 0x031ca00b090075a7 */ /* 0x0022a4000800017f */
[----:B--2---:R-:W-:Y:S05]  /*28840*/  @!P0 NANOSLEEP.SYNCS 0x989680 ;  /* 0x009896800000895d */ /* 0x004fea0003900000 */
[----:B------:R-:W2:Y:S02]  /*28850*/  @!P0 SYNCS.PHASECHK.TRANS64 P0, [R9+URZ+0x31ca0], R11 ;  /* 0x031ca00b090085a7 */ /* 0x000ea4000800007f */
[----:B--2---:R-:W-:Y:S05]  /*28860*/  @!P0 BRA `(.L_x_11875) ;  /* 0xfffffffc00f08947 */ /* 0x004fea000383ffff */
[----:B------:R-:W-:Y:S05]  /*28870*/  BRA `(.L_x_12070) ;  /* 0xffffff8400247947 */ /* 0x000fea000383ffff */
.L_x_11882:
[----:B0-----:R0:W2:Y:S02]  /*28880*/  SYNCS.PHASECHK.TRANS64.TRYWAIT P0, [R9+URZ+0x31cc0], R11 ;  /* 0x031cc00b090075a7 */ /* 0x0010a4000800017f */
[----:B--2---:R-:W-:Y:S05]  /*28890*/  @!P0 NANOSLEEP.SYNCS 0x989680 ;  /* 0x009896800000895d */ /* 0x004fea0003900000 */
[----:B------:R-:W2:Y:S02]  /*288a0*/  @!P0 SYNCS.PHASECHK.TRANS64 P0, [R9+URZ+0x31cc0], R11 ;  /* 0x031cc00b090085a7 */ /* 0x000ea4000800007f */
[----:B--2---:R-:W-:Y:S05]  /*288b0*/  @!P0 BRA `(.L_x_11882) ;  /* 0xfffffffc00f08947 */ /* 0x004fea000383ffff */
[----:B------:R-:W-:Y:S05]  /*288c0*/  BRA `(.L_x_12071) ;  /* 0xffffff88001c7947 */ /* 0x000fea000383ffff */
.L_x_11891:
[----:B0-----:R0:W2:Y:S02]  /*288d0*/  SYNCS.PHASECHK.TRANS64.TRYWAIT P0, [R9+URZ+0x31ca0], R8 ;  /* 0x031ca008090075a7 */ /* 0x0010a4000800017f */
[----:B--2---:R-:W-:Y:S05]  /*288e0*/  @!P0 NANOSLEEP.SYNCS 0x989680 ;  /* 0x009896800000895d */ /* 0x004fea0003900000 */
[----:B------:R-:W2:Y:S02]  /*288f0*/  @!P0 SYNCS.PHASECHK.TRANS64 P0, [R9+URZ+0x31ca0], R8 ;  /* 0x031ca008090085a7 */ /* 0x000ea4000800007f */
[----:B--2---:R-:W-:Y:S05]  /*28900*/  @!P0 BRA `(.L_x_11891) ;  /* 0xfffffffc00f08947 */ /* 0x004fea000383ffff */
[----:B------:R-:W-:Y:S05]  /*28910*/  BRA `(.L_x_12072) ;  /* 0xffffff8c00607947 */ /* 0x000fea000383ffff */
.L_x_11898:
[----:B-1----:R1:W2:Y:S02]  /*28920*/  SYNCS.PHASECHK.TRANS64.TRYWAIT P0, [R9+URZ+0x31cc0], R8 ;  /* 0x031cc008090075a7 */ /* 0x0022a4000800017f */
[----:B--2---:R-:W-:Y:S05]  /*28930*/  @!P0 NANOSLEEP.SYNCS 0x989680 ;  /* 0x009896800000895d */ /* 0x004fea0003900000 */
[----:B------:R-:W2:Y:S02]  /*28940*/  @!P0 SYNCS.PHASECHK.TRANS64 P0, [R9+URZ+0x31cc0], R8 ;  /* 0x031cc008090085a7 */ /* 0x000ea4000800007f */
[----:B--2---:R-:W-:Y:S05]  /*28950*/  @!P0 BRA `(.L_x_11898) ;  /* 0xfffffffc00f08947 */ /* 0x004fea000383ffff */
[----:B------:R-:W-:Y:S05]  /*28960*/  BRA `(.L_x_12073) ;  /* 0xffffff9000547947 */ /* 0x000fea000383ffff */
.L_x_11915:
[----:B------:R-:W4:Y:S01]  /*28970*/  S2R R20, SR_TID.X ;  /* 0x0000000000147919 */ /* 0x000f220000002100 */
[----:B------:R-:W-:Y:S01]  /*28980*/  BSSY B0, `(.L_x_12074) ;  /* 0x000000a000007945 */ /* 0x000fe20003800000 */
[----:B------:R-:W-:Y:S02]  /*28990*/  IMAD.MOV.U32 R12, RZ, RZ, RZ ;  /* 0x000000ffff0c7224 */ /* 0x000fe400078e00ff */
[----:B-1----:R-:W-:Y:S02]  /*289a0*/  IMAD.MOV.U32 R11, RZ, RZ, 0x1f ;  /* 0x0000001fff0b7424 */ /* 0x002fe400078e00ff */
[----:B------:R-:W-:Y:S01]  /*289b0*/  IMAD.MOV.U32 R15, RZ, RZ, -0x1 ;  /* 0xffffffffff0f7424 */ /* 0x000fe200078e00ff */
[----:B----4-:R-:W-:-:S04]  /*289c0*/  SHF.R.U32.HI R20, RZ, 0x5, R20 ;  /* 0x00000005ff147819 */ /* 0x010fc80000011614 */
[----:B------:R-:W-:-:S05]  /*289d0*/  LOP3.LUT R20, R20, 0x3, RZ, 0xc0, !PT ;  /* 0x0000000314147812 */ /* 0x000fca00078ec0ff */
[----:B------:R-:W-:-:S07]  /*289e0*/  IMAD.MOV.U32 R13, RZ, RZ, R20 ;  /* 0x000000ffff0d7224 */ /* 0x000fce00078e0014 */
[----:B0-23--:R-:W-:Y:S05]  /*289f0*/  WARPSYNC.COLLECTIVE R15, `(.L_x_12075) ;  /* 0x000000000f087348 */ /* 0x00dfea0003c00000 */
[----:B------:R1:W4:Y:S02]  /*28a00*/  SHFL.IDX P6, R14, R13, R12, R11 ;  /* 0x0000000c0d0e7389 */ /* 0x00032400000c000b */
[----:B01234-:R-:W-:Y:S01]  /*28a10*/  ENDCOLLECTIVE ;  /* 0x000000000000791b */ /* 0x01ffe20003800000 */
.L_x_12075:
[----:B------:R-:W-:Y:S05]  /*28a20*/  BSYNC B0 ;  /* 0x0000000000007941 */ /* 0x000fea0003800000 */
.L_x_12074:
[----:B------:R-:W-:Y:S05]  /*28a30*/  BRA `(.L_x_12076) ;  /* 0xffffff9c00b87947 */ /* 0x000fea000383ffff */
.L_x_11917:
[----:B------:R-:W-:Y:S01]  /*28a40*/  BSSY B0, `(.L_x_12077) ;  /* 0x0000006000007945 */ /* 0x000fe20003800000 */
[----:B------:R-:W-:-:S07]  /*28a50*/  IMAD.MOV.U32 R15, RZ, RZ, -0x1 ;  /* 0xffffffffff0f7424 */ /* 0x000fce00078e00ff */
[----:B-1234-:R-:W-:Y:S05]  /*28a60*/  WARPSYNC.COLLECTIVE R15, `(.L_x_12078) ;  /* 0x000000000f0c7348 */ /* 0x01efea0003c00000 */
[----:B------:R-:W-:Y:S02]  /*28a70*/  ELECT P6, UR62, PT ;  /* 0x00000000003e782f */ /* 0x000fe400038c0000 */
[----:B------:R-:W-:Y:S01]  /*28a80*/  MOV R14, UR62 ;  /* 0x0000003e000e7c02 */ /* 0x000fe20008000f00 */
[----:B-1234-:R-:W-:Y:S10]  /*28a90*/  ENDCOLLECTIVE ;  /* 0x000000000000791b */ /* 0x01eff40003800000 */
.L_x_12078:
[----:B------:R-:W-:Y:S05]  /*28aa0*/  BSYNC B0 ;  /* 0x0000000000007941 */ /* 0x000fea0003800000 */
.L_x_12077:
[----:B------:R-:W-:Y:S05]  /*28ab0*/  BRA `(.L_x_12079) ;  /* 0xffffff9c00b87947 */ /* 0x000fea000383ffff */
.L_x_11919:
[----:B0-----:R0:W4:Y:S02]  /*28ac0*/  SYNCS.PHASECHK.TRANS64.TRYWAIT P0, [R0+URZ+0x31c40], R2 ;  /* 0x031c4002000075a7 */ /* 0x001124000800017f */
[----:B----4-:R-:W-:Y:S05]  /*28ad0*/  @!P0 NANOSLEEP.SYNCS 0x989680 ;  /* 0x009896800000895d */ /* 0x010fea0003900000 */
[----:B------:R-:W4:Y:S02]  /*28ae0*/  @!P0 SYNCS.PHASECHK.TRANS64 P0, [R0+URZ+0x31c40], R2 ;  /* 0x031c4002000085a7 */ /* 0x000f24000800007f */
[----:B----4-:R-:W-:Y:S05]  /*28af0*/  @!P0 BRA `(.L_x_11919) ;  /* 0xfffffffc00f08947 */ /* 0x010fea000383ffff */
[----:B------:R-:W-:Y:S05]  /*28b00*/  BRA `(.L_x_12080) ;  /* 0xffffffa000107947 */ /* 0x000fea000383ffff */
.L_x_11923:
[----:B-----5:R-:W-:Y:S02]  /*28b10*/  IMAD R5, R21, R10, RZ ;  /* 0x0000000a15057224 */ /* 0x020fe400078e02ff */
[----:B------:R0:W5:Y:S01]  /*28b20*/  LDL R10, [R1+0x14] ;  /* 0x00001400010a7983 */ /* 0x0001620000100800 */
[----:B------:R-:W-:Y:S02]  /*28b30*/  IMAD.MOV.U32 R13, RZ, RZ, R0 ;  /* 0x000000ffff0d7224 */ /* 0x000fe400078e0000 */
[----:B------:R-:W-:Y:S02]  /*28b40*/  IMAD.MOV.U32 R12, RZ, RZ, RZ ;  /* 0x000000ffff0c7224 */ /* 0x000fe400078e00ff */
[----:B------:R-:W-:Y:S02]  /*28b50*/  IMAD.MOV.U32 R11, RZ, RZ, 0x1c1f ;  /* 0x00001c1fff0b7424 */ /* 0x000fe400078e00ff */
[----:B------:R-:W-:Y:S02]  /*28b60*/  IMAD.MOV.U32 R15, RZ, RZ, -0x1 ;  /* 0xffffffffff0f7424 */ /* 0x000fe400078e00ff */
[----:B0-----:R-:W-:-:S07]  /*28b70*/  IMAD R25, R25, 0xc0, R9 ;  /* 0x000000c019197824 */ /* 0x001fce00078e0209 */
[----:B-----5:R-:W-:Y:S05]  /*28b80*/  WARPSYNC.COLLECTIVE R15, `(.L_x_12081) ;  /* 0x000000000f087348 */ /* 0x020fea0003c00000 */
[----:B------:R0:W1:Y:S02]  /*28b90*/  SHFL.IDX P6, R14, R13, R12, R11 ;  /* 0x0000000c0d0e7389 */ /* 0x00006400000c000b */
[----:B01---5:R-:W-:Y:S01]  /*28ba0*/  ENDCOLLECTIVE ;  /* 0x000000000000791b */ /* 0x023fe20003800000 */
.L_x_12081:
[C---:B------:R-:W-:Y:S01]  /*28bb0*/  VIADD R8, R25.reuse, 0x20 ;  /* 0x0000002019087836 */ /* 0x040fe20000000000 */
[----:B------:R-:W-:Y:S01]  /*28bc0*/  ISETP.GE.AND P2, PT, R25, R5, PT ;  /* 0x000000051900720c */ /* 0x000fe20003f46270 */
[----:B------:R-:W-:Y:S02]  /*28bd0*/  IMAD.MOV.U32 R13, RZ, RZ, R4 ;  /* 0x000000ffff0d7224 */ /* 0x000fe400078e0004 */
[----:B------:R-:W-:-:S10]  /*28be0*/  IMAD.MOV.U32 R2, RZ, RZ, R14 ;  /* 0x000000ffff027224 */ /* 0x000fd400078e000e */
[----:B------:R-:W-:Y:S05]  /*28bf0*/  WARPSYNC.COLLECTIVE R15, `(.L_x_12082) ;  /* 0x000000000f087348 */ /* 0x000fea0003c00000 */
[----:B------:R0:W1:Y:S02]  /*28c00*/  SHFL.IDX P6, R14, R13, R12, R11 ;  /* 0x0000000c0d0e7389 */ /* 0x00006400000c000b */
[----:B01----:R-:W-:Y:S01]  /*28c10*/  ENDCOLLECTIVE ;  /* 0x000000000000791b */ /* 0x003fe20003800000 */
.L_x_12082:
        /* <DEDUP_REMOVED lines=19> */
.L_x_12083:
[----:B------:R-:W-:Y:S02]  /*28d50*/  IMAD.MOV.U32 R13, RZ, RZ, R4 ;  /* 0x000000ffff0d7224 */ /* 0x000fe400078e0004 */
[----:B------:R-:W-:-:S07]  /*28d60*/  IMAD.MOV.U32 R2, RZ, RZ, R14 ;  /* 0x000000ffff027224 */ /* 0x000fce00078e000e */
[----:B------:R-:W-:Y:S05]  /*28d70*/  WARPSYNC.COLLECTIVE R15, `(.L_x_12084) ;  /* 0x000000000f087348 */ /* 0x000fea0003c00000 */
[----:B------:R0:W1:Y:S02]  /*28d80*/  SHFL.IDX P6, R14, R13, R12, R11 ;  /* 0x0000000c0d0e7389 */ /* 0x00006400000c000b */
[----:B01----:R-:W-:Y:S01]  /*28d90*/  ENDCOLLECTIVE ;  /* 0x000000000000791b */ /* 0x003fe20003800000 */
.L_x_12084:
        /* <DEDUP_REMOVED lines=18> */
.L_x_12085:
[----:B------:R-:W-:-:S05]  /*28ec0*/  VIADD R2, R25, 0x40 ;  /* 0x0000004019027836 */ /* 0x000fca0000000000 */
[----:B------:R-:W-:Y:S01]  /*28ed0*/  ISETP.GE.AND P2, PT, R2, R5, PT ;  /* 0x000000050200720c */ /* 0x000fe20003f46270 */
[----:B------:R-:W-:Y:S02]  /*28ee0*/  IMAD.MOV.U32 R13, RZ, RZ, R4 ;  /* 0x000000ffff0d7224 */ /* 0x000fe400078e0004 */
[----:B------:R-:W-:-:S10]  /*28ef0*/  IMAD.MOV.U32 R2, RZ, RZ, R14 ;  /* 0x000000ffff027224 */ /* 0x000fd400078e000e */
[----:B------:R-:W-:Y:S05]  /*28f00*/  WARPSYNC.COLLECTIVE R15, `(.L_x_12086) ;  /* 0x000000000f087348 */ /* 0x000fea0003c00000 */
[----:B------:R0:W1:Y:S02]  /*28f10*/  SHFL.IDX P6, R14, R13, R12, R11 ;  /* 0x0000000c0d0e7389 */ /* 0x00006400000c000b */
[----:B01----:R-:W-:Y:S01]  /*28f20*/  ENDCOLLECTIVE ;  /* 0x000000000000791b */ /* 0x003fe20003800000 */
.L_x_12086:
        /* <DEDUP_REMOVED lines=18> */
.L_x_12087:
[----:B------:R-:W-:-:S05]  /*29050*/  VIADD R2, R25, 0x60 ;  /* 0x0000006019027836 */ /* 0x000fca0000000000 */
[----:B------:R-:W-:Y:S01]  /*29060*/  ISETP.GE.AND P2, PT, R2, R5, PT ;  /* 0x000000050200720c */ /* 0x000fe20003f46270 */
[----:B------:R-:W-:Y:S02]  /*29070*/  IMAD.MOV.U32 R13, RZ, RZ, R4 ;  /* 0x000000ffff0d7224 */ /* 0x000fe400078e0004 */
[----:B------:R-:W-:-:S10]  /*29080*/  IMAD.MOV.U32 R0, RZ, RZ, R14 ;  /* 0x000000ffff007224 */ /* 0x000fd400078e000e */
[----:B------:R-:W-:Y:S05]  /*29090*/  WARPSYNC.COLLECTIVE R15, `(.L_x_12088) ;  /* 0x000000000f087348 */ /* 0x000fea0003c00000 */
[----:B------:R0:W1:Y:S02]  /*290a0*/  SHFL.IDX P6, R14, R13, R12, R11 ;  /* 0x0000000c0d0e7389 */ /* 0x00006400000c000b */
[----:B01----:R-:W-:Y:S01]  /*290b0*/  ENDCOLLECTIVE ;  /* 0x000000000000791b */ /* 0x003fe20003800000 */
.L_x_12088:
[----:B------:R-:W-:Y:S01]  /*290c0*/  ULDC.64 UR4, c[0x0][0x208] ;  /* 0x0000820000047ab9 */ /* 0x000fe20000000a00 */
[----:B------:R-:W-:Y:S02]  /*290d0*/  IMAD.MOV.U32 R13, RZ, RZ, R6 ;  /* 0x000000ffff0d7224 */ /* 0x000fe400078e0006 */
[----:B------:R-:W-:Y:S02]  /*290e0*/  IMAD.MOV.U32 R12, RZ, RZ, RZ ;  /* 0x000000ffff0c7224 */ /* 0x000fe400078e00ff */
[----:B------:R-:W-:-:S05]  /*290f0*/  IMAD.MOV.U32 R4, RZ, RZ, R14 ;  /* 0x000000ffff047224 */ /* 0x000fca00078e000e */
[----:B------:R-:W-:-:S05]  /*29100*/  @!P2 LEA R2, P4, R20, R4, 0x1 ;  /* 0x000000041402a211 */ /* 0x000fca00078808ff */
[----:B------:R-:W-:-:S04]  /*29110*/  @!P2 IMAD.X R0, RZ, RZ, R0, P4 ;  /* 0x000000ffff00a224 */ /* 0x000fc800020e0600 */
        /* <DEDUP_REMOVED lines=12> */
.L_x_12089:
[----:B------:R-:W-:Y:S02]  /*291e0*/  IMAD.MOV.U32 R13, RZ, RZ, R7 ;  /* 0x000000ffff0d7224 */ /* 0x000fe400078e0007 */
[----:B------:R-:W-:-:S07]  /*291f0*/  IMAD.MOV.U32 R0, RZ, RZ, R14 ;  /* 0x000000ffff007224 */ /* 0x000fce00078e000e */
[----:B------:R-:W-:Y:S05]  /*29200*/  WARPSYNC.COLLECTIVE R15, `(.L_x_12090) ;  /* 0x000000000f087348 */ /* 0x000fea0003c00000 */
[----:B------:R0:W1:Y:S02]  /*29210*/  SHFL.IDX P6, R14, R13, R12, R11 ;  /* 0x0000000c0d0e7389 */ /* 0x00006400000c000b */
[----:B01----:R-:W-:Y:S01]  /*29220*/  ENDCOLLECTIVE ;  /* 0x000000000000791b */ /* 0x003fe20003800000 */
.L_x_12090:
[----:B------:R-:W-:Y:S01]  /*29230*/  ULDC.64 UR4, c[0x0][0x208] ;  /* 0x0000820000047ab9 */ /* 0x000fe20000000a00 */
[----:B------:R-:W-:Y:S02]  /*29240*/  IMAD.MOV.U32 R13, RZ, RZ, R6 ;  /* 0x000000ffff0d7224 */ /* 0x000fe400078e0006 */
[----:B------:R-:W-:Y:S02]  /*29250*/  IMAD.MOV.U32 R12, RZ, RZ, 0x1 ;  /* 0x00000001ff0c7424 */ /* 0x000fe400078e00ff */
[----:B------:R-:W-:-:S05]  /*29260*/  IMAD.MOV.U32 R2, RZ, RZ, R14 ;  /* 0x000000ffff027224 */ /* 0x000fca00078e000e */
[----:B------:R-:W-:-:S05]  /*29270*/  @!P2 LEA R2, P4, R20, R2, 0x1 ;  /* 0x000000021402a211 */ /* 0x000fca00078808ff */
[----:B------:R-:W-:-:S04]  /*29280*/  @!P2 IMAD.X R0, RZ, RZ, R0, P4 ;  /* 0x000000ffff00a224 */ /* 0x000fc800020e0600 */
        /* <DEDUP_REMOVED lines=10> */
.L_x_12091:
[----:B------:R-:W-:Y:S02]  /*29330*/  IMAD.MOV.U32 R13, RZ, RZ, R7 ;  /* 0x000000ffff0d7224 */ /* 0x000fe400078e0007 */
[----:B------:R-:W-:-:S07]  /*29340*/  IMAD.MOV.U32 R6, RZ, RZ, R14 ;  /* 0x000000ffff067224 */ /* 0x000fce00078e000e */
[----:B------:R-:W-:Y:S05]  /*29350*/  WARPSYNC.COLLECTIVE R15, `(.L_x_12092) ;  /* 0x000000000f087348 */ /* 0x000fea0003c00000 */
[----:B------:R0:W1:Y:S02]  /*29360*/  SHFL.IDX P6, R14, R13, R12, R11 ;  /* 0x0000000c0d0e7389 */ /* 0x00006400000c000b */
[----:B01----:R-:W-:Y:S01]  /*29370*/  ENDCOLLECTIVE ;  /* 0x000000000000791b */ /* 0x003fe20003800000 */
.L_x_12092:
[----:B------:R-:W-:Y:S01]  /*29380*/  IMAD.MOV.U32 R2, RZ, RZ, R14 ;  /* 0x000000ffff027224 */ /* 0x000fe200078e000e */
[----:B------:R-:W-:Y:S06]  /*29390*/  BRA `(.L_x_12093) ;  /* 0xffffffa400647947 */ /* 0x000fec000383ffff */
.L_x_11926:
[----:B-1----:R1:W2:Y:S02]  /*293a0*/  SYNCS.PHASECHK.TRANS64.TRYWAIT P0, [R16+URZ+0x31c20], R0 ;  /* 0x031c2000100075a7 */ /* 0x0022a4000800017f */
[----:B--2---:R-:W-:Y:S05]  /*293b0*/  @!P0 NANOSLEEP.SYNCS 0x989680 ;  /* 0x009896800000895d */ /* 0x004fea0003900000 */
[----:B------:R-:W2:Y:S02]  /*293c0*/  @!P0 SYNCS.PHASECHK.TRANS64 P0, [R16+URZ+0x31c20], R0 ;  /* 0x031c2000100085a7 */ /* 0x000ea4000800007f */
[----:B--2---:R-:W-:Y:S05]  /*293d0*/  @!P0 BRA `(.L_x_11926) ;  /* 0xfffffffc00f08947 */ /* 0x004fea000383ffff */
[----:B------:R-:W-:Y:S05]  /*293e0*/  BRA `(.L_x_12094) ;  /* 0xffffffa400d07947 */ /* 0x000fea000383ffff */
.L_x_11935:
[----:B-1----:R1:W2:Y:S02]  /*293f0*/  SYNCS.PHASECHK.TRANS64.TRYWAIT P0, [R3+URZ+0x31c40], R2 ;  /* 0x031c4002030075a7 */ /* 0x0022a4000800017f */
[----:B--2---:R-:W-:Y:S05]  /*29400*/  @!P0 NANOSLEEP.SYNCS 0x989680 ;  /* 0x009896800000895d */ /* 0x004fea0003900000 */
[----:B------:R-:W2:Y:S02]  /*29410*/  @!P0 SYNCS.PHASECHK.TRANS64 P0, [R3+URZ+0x31c40], R2 ;  /* 0x031c4002030085a7 */ /* 0x000ea4000800007f */
[----:B--2---:R-:W-:Y:S05]  /*29420*/  @!P0 BRA `(.L_x_11935) ;  /* 0xfffffffc00f08947 */ /* 0x004fea000383ffff */
[----:B------:R-:W-:Y:S05]  /*29430*/  BRA `(.L_x_12095) ;  /* 0xffffffa800a47947 */ /* 0x000fea000383ffff */
.L_x_11942:
[----:B0-----:R0:W1:Y:S02]  /*29440*/  SYNCS.PHASECHK.TRANS64.TRYWAIT P0, [R2+URZ+0x31c60], R3 ;  /* 0x031c6003020075a7 */ /* 0x001064000800017f */
[----:B-1----:R-:W-:Y:S05]  /*29450*/  @!P0 NANOSLEEP.SYNCS 0x989680 ;  /* 0x009896800000895d */ /* 0x002fea0003900000 */
[----:B------:R-:W1:Y:S02]  /*29460*/  @!P0 SYNCS.PHASECHK.TRANS64 P0, [R2+URZ+0x31c60], R3 ;  /* 0x031c6003020085a7 */ /* 0x000e64000800007f */
[----:B-1----:R-:W-:Y:S05]  /*29470*/  @!P0 BRA `(.L_x_11942) ;  /* 0xfffffffc00f08947 */ /* 0x002fea000383ffff */
[----:B------:R-:W-:Y:S05]  /*29480*/  BRA `(.L_x_12096) ;  /* 0xffffffac00a87947 */ /* 0x000fea000383ffff */
.L_x_11953:
[----:B-1----:R1:W2:Y:S02]  /*29490*/  SYNCS.PHASECHK.TRANS64.TRYWAIT P0, [R3+URZ+0x31c40], R2 ;  /* 0x031c4002030075a7 */ /* 0x0022a4000800017f */
[----:B--2---:R-:W-:Y:S05]  /*294a0*/  @!P0 NANOSLEEP.SYNCS 0x989680 ;  /* 0x009896800000895d */ /* 0x004fea0003900000 */
[----:B------:R-:W2:Y:S02]  /*294b0*/  @!P0 SYNCS.PHASECHK.TRANS64 P0, [R3+URZ+0x31c40], R2 ;  /* 0x031c4002030085a7 */ /* 0x000ea4000800007f */
[----:B--2---:R-:W-:Y:S05]  /*294c0*/  @!P0 BRA `(.L_x_11953) ;  /* 0xfffffffc00f08947 */ /* 0x004fea000383ffff */
[----:B------:R-:W-:Y:S05]  /*294d0*/  BRA `(.L_x_12097) ;  /* 0xffffffb400687947 */ /* 0x000fea000383ffff */
.L_x_11960:
[----:B0-----:R0:W1:Y:S02]  /*294e0*/  SYNCS.PHASECHK.TRANS64.TRYWAIT P0, [R2+URZ+0x31c60], R28 ;  /* 0x031c601c020075a7 */ /* 0x001064000800017f */
[----:B-1----:R-:W-:Y:S05]  /*294f0*/  @!P0 NANOSLEEP.SYNCS 0x989680 ;  /* 0x009896800000895d */ /* 0x002fea0003900000 */
[----:B------:R-:W1:Y:S02]  /*29500*/  @!P0 SYNCS.PHASECHK.TRANS64 P0, [R2+URZ+0x31c60], R28 ;  /* 0x031c601c020085a7 */ /* 0x000e64000800007f */
[----:B-1----:R-:W-:Y:S05]  /*29510*/  @!P0 BRA `(.L_x_11960) ;  /* 0xfffffffc00f08947 */ /* 0x002fea000383ffff */
[----:B------:R-:W-:Y:S05]  /*29520*/  BRA `(.L_x_12098) ;  /* 0xffffffb8006c7947 */ /* 0x000fea000383ffff */
.L_x_11971:
[----:B-1----:R1:W2:Y:S02]  /*29530*/  SYNCS.PHASECHK.TRANS64.TRYWAIT P0, [R3+URZ+0x31c40], R2 ;  /* 0x031c4002030075a7 */ /* 0x0022a4000800017f */
[----:B--2---:R-:W-:Y:S05]  /*29540*/  @!P0 NANOSLEEP.SYNCS 0x989680 ;  /* 0x009896800000895d */ /* 0x004fea0003900000 */
[----:B------:R-:W2:Y:S02]  /*29550*/  @!P0 SYNCS.PHASECHK.TRANS64 P0, [R3+URZ+0x31c40], R2 ;  /* 0x031c4002030085a7 */ /* 0x000ea4000800007f */
[----:B--2---:R-:W-:Y:S05]  /*29560*/  @!P0 BRA `(.L_x_11971) ;  /* 0xfffffffc00f08947 */ /* 0x004fea000383ffff */
[----:B------:R-:W-:Y:S05]  /*29570*/  BRA `(.L_x_12099) ;  /* 0xffffffc000047947 */ /* 0x000fea000383ffff */
.L_x_11978:
[----:B0-----:R0:W1:Y:S02]  /*29580*/  SYNCS.PHASECHK.TRANS64.TRYWAIT P0, [R2+URZ+0x31c60], R7 ;  /* 0x031c6007020075a7 */ /* 0x001064000800017f */
[----:B-1----:R-:W-:Y:S05]  /*29590*/  @!P0 NANOSLEEP.SYNCS 0x989680 ;  /* 0x009896800000895d */ /* 0x002fea0003900000 */
[----:B------:R-:W1:Y:S02]  /*295a0*/  @!P0 SYNCS.PHASECHK.TRANS64 P0, [R2+URZ+0x31c60], R7 ;  /* 0x031c6007020085a7 */ /* 0x000e64000800007f */
[----:B-1----:R-:W-:Y:S05]  /*295b0*/  @!P0 BRA `(.L_x_11978) ;  /* 0xfffffffc00f08947 */ /* 0x002fea000383ffff */
[----:B------:R-:W-:Y:S05]  /*295c0*/  BRA `(.L_x_12100) ;  /* 0xffffffc400087947 */ /* 0x000fea000383ffff */
.L_x_11991:
[----:B-1----:R1:W2:Y:S02]  /*295d0*/  SYNCS.PHASECHK.TRANS64.TRYWAIT P0, [R0+URZ+0x31c60], R3 ;  /* 0x031c6003000075a7 */ /* 0x0022a4000800017f */
[----:B--2---:R-:W-:Y:S05]  /*295e0*/  @!P0 NANOSLEEP.SYNCS 0x989680 ;  /* 0x009896800000895d */ /* 0x004fea0003900000 */
[----:B------:R-:W2:Y:S02]  /*295f0*/  @!P0 SYNCS.PHASECHK.TRANS64 P0, [R0+URZ+0x31c60], R3 ;  /* 0x031c6003000085a7 */ /* 0x000ea4000800007f */
[----:B--2---:R-:W-:Y:S05]  /*29600*/  @!P0 BRA `(.L_x_11991) ;  /* 0xfffffffc00f08947 */ /* 0x004fea000383ffff */
[----:B------:R-:W-:Y:S05]  /*29610*/  BRA `(.L_x_12101) ;  /* 0xffffffc800887947 */ /* 0x000fea000383ffff */
.L_x_12000:
[----:B------:R-:W-:Y:S01]  /*29620*/  BSSY B0, `(.L_x_12102) ;  /* 0x0000008000007945 */ /* 0x000fe20003800000 */
[----:B------:R-:W-:Y:S02]  /*29630*/  IMAD.MOV.U32 R13, RZ, RZ, R24 ;  /* 0x000000ffff0d7224 */ /* 0x000fe400078e0018 */
[----:B------:R-:W-:Y:S02]  /*29640*/  IMAD.MOV.U32 R12, RZ, RZ, RZ ;  /* 0x000000ffff0c7224 */ /* 0x000fe400078e00ff */
[----:B-1----:R-:W-:Y:S02]  /*29650*/  IMAD.MOV.U32 R11, RZ, RZ, 0x1f ;  /* 0x0000001fff0b7424 */ /* 0x002fe400078e00ff */
[----:B------:R-:W-:-:S07]  /*29660*/  IMAD.MOV.U32 R15, RZ, RZ, -0x1 ;  /* 0xffffffffff0f7424 */ /* 0x000fce00078e00ff */
[----:B--2---:R-:W-:Y:S05]  /*29670*/  WARPSYNC.COLLECTIVE R15, `(.L_x_12103) ;  /* 0x000000000f087348 */ /* 0x004fea0003c00000 */
[----:B------:R0:W1:Y:S02]  /*29680*/  SHFL.IDX P6, R14, R13, R12, R11 ;  /* 0x0000000c0d0e7389 */ /* 0x00006400000c000b */
[----:B012---:R-:W-:Y:S01]  /*29690*/  ENDCOLLECTIVE ;  /* 0x000000000000791b */ /* 0x007fe20003800000 */
.L_x_12103:
[----:B------:R-:W-:Y:S05]  /*296a0*/  BSYNC B0 ;  /* 0x0000000000007941 */ /* 0x000fea0003800000 */
.L_x_12102:
        /* <DEDUP_REMOVED lines=10> */
.L_x_12104:
        /* <DEDUP_REMOVED lines=22> */
.L_x_12105:
        /* <DEDUP_REMOVED lines=8> */
.L_x_12106:
[----:B------:R-:W-:Y:S01]  /*29930*/  IMAD.MOV.U32 R12, RZ, RZ, 0x4 ;  /* 0x00000004ff0c7424 */ /* 0x000fe200078e00ff */
[----:B------:R-:W-:-:S05]  /*29940*/  SEL R3, R14, RZ, P0 ;  /* 0x000000ff0e037207 */ /* 0x000fca0000000000 */
[----:B------:R-:W-:-:S04]  /*29950*/  IMAD.IADD R2, R4, 0x1, R3 ;  /* 0x0000000104027824 */ /* 0x000fc800078e0203 */
[----:B------:R-:W-:-:S07]  /*29960*/  IMAD.MOV.U32 R13, RZ, RZ, R2 ;  /* 0x000000ffff0d7224 */ /* 0x000fce00078e0002 */
[----:B------:R-:W-:Y:S05]  /*29970*/  WARPSYNC.COLLECTIVE R15, `(.L_x_12107) ;  /* 0x000000000f087348 */ /* 0x000fea0003c00000 */
[----:B------:R0:W1:Y:S02]  /*29980*/  SHFL.UP P6, R14, R13, R12, R11 ;  /* 0x0400000c0d0e7389 */ /* 0x00006400000c000b */
[----:B01----:R-:W-:Y:S01]  /*29990*/  ENDCOLLECTIVE ;  /* 0x000000000000791b */ /* 0x003fe20003800000 */
.L_x_12107:
[----:B------:R-:W-:Y:S01]  /*299a0*/  IMAD.MOV.U32 R12, RZ, RZ, 0x8 ;  /* 0x00000008ff0c7424 */ /* 0x000fe200078e00ff */
[----:B------:R-:W-:-:S05]  /*299b0*/  SEL R3, R14, RZ, P1 ;  /* 0x000000ff0e037207 */ /* 0x000fca0000800000 */
[----:B------:R-:W-:-:S04]  /*299c0*/  IMAD.IADD R3, R2, 0x1, R3 ;  /* 0x0000000102037824 */ /* 0x000fc800078e0203 */
[----:B------:R-:W-:-:S07]  /*299d0*/  IMAD.MOV.U32 R13, RZ, RZ, R3 ;  /* 0x000000ffff0d7224 */ /* 0x000fce00078e0003 */
[----:B------:R-:W-:Y:S05]  /*299e0*/  WARPSYNC.COLLECTIVE R15, `(.L_x_12108) ;  /* 0x000000000f087348 */ /* 0x000fea0003c00000 */
[----:B------:R0:W1:Y:S02]  /*299f0*/  SHFL.UP P6, R14, R13, R12, R11 ;  /* 0x0400000c0d0e7389 */ /* 0x00006400000c000b */
[----:B01----:R-:W-:Y:S01]  /*29a00*/  ENDCOLLECTIVE ;  /* 0x000000000000791b */ /* 0x003fe20003800000 */
.L_x_12108:
[----:B------:R-:W-:Y:S01]  /*29a10*/  IMAD.MOV.U32 R12, RZ, RZ, 0x10 ;  /* 0x00000010ff0c7424 */ /* 0x000fe200078e00ff */
[----:B------:R-:W-:-:S05]  /*29a20*/  SEL R4, R14, RZ, P2 ;  /* 0x000000ff0e047207 */ /* 0x000fca0001000000 */
[----:B------:R-:W-:-:S04]  /*29a30*/  IMAD.IADD R4, R3, 0x1, R4 ;  /* 0x0000000103047824 */ /* 0x000fc800078e0204 */
[----:B------:R-:W-:-:S07]  /*29a40*/  IMAD.MOV.U32 R13, RZ, RZ, R4 ;  /* 0x000000ffff0d7224 */ /* 0x000fce00078e0004 */
[----:B------:R-:W-:Y:S05]  /*29a50*/  WARPSYNC.COLLECTIVE R15, `(.L_x_12109) ;  /* 0x000000000f087348 */ /* 0x000fea0003c00000 */
[----:B------:R0:W1:Y:S02]  /*29a60*/  SHFL.UP P6, R14, R13, R12, R11 ;  /* 0x0400000c0d0e7389 */ /* 0x00006400000c000b */
[----:B01----:R-:W-:Y:S01]  /*29a70*/  ENDCOLLECTIVE ;  /* 0x000000000000791b */ /* 0x003fe20003800000 */
.L_x_12109:
        /* <DEDUP_REMOVED lines=8> */
.L_x_12110:
[----:B------:R-:W-:Y:S05]  /*29b00*/  BRA `(.L_x_12111) ;  /* 0xffffffcc00487947 */ /* 0x000fea000383ffff */
.L_x_12003:
[----:B------:R-:W-:Y:S01]  /*29b10*/  BSSY B0, `(.L_x_12112) ;  /* 0x0000007000007945 */ /* 0x000fe20003800000 */
[----:B------:R-:W-:Y:S02]  /*29b20*/  IMAD.MOV.U32 R12, RZ, RZ, 0x1 ;  /* 0x00000001ff0c7424 */ /* 0x000fe400078e00ff */
[----:B-1----:R-:W-:Y:S02]  /*29b30*/  IMAD.MOV.U32 R11, RZ, RZ, RZ ;  /* 0x000000ffff0b7224 */ /* 0x002fe400078e00ff */
[----:B------:R-:W-:-:S07]  /*29b40*/  IMAD.MOV.U32 R15, RZ, RZ, -0x1 ;  /* 0xffffffffff0f7424 */ /* 0x000fce00078e00ff */
[----:B------:R-:W-:Y:S05]  /*29b50*/  WARPSYNC.COLLECTIVE R15, `(.L_x_12113) ;  /* 0x000000000f087348 */ /* 0x000fea0003c00000 */
[----:B------:R0:W1:Y:S02]  /*29b60*/  SHFL.UP P6, R14, R13, R12, R11 ;  /* 0x0400000c0d0e7389 */ /* 0x00006400000c000b */
[----:B01----:R-:W-:Y:S01]  /*29b70*/  ENDCOLLECTIVE ;  /* 0x000000000000791b */ /* 0x003fe20003800000 */
.L_x_12113:
[----:B------:R-:W-:Y:S05]  /*29b80*/  BSYNC B0 ;  /* 0x0000000000007941 */ /* 0x000fea0003800000 */
.L_x_12112:
        /* <DEDUP_REMOVED lines=9> */
.L_x_12114:
[----:B------:R-:W-:Y:S01]  /*29c20*/  IMAD.MOV.U32 R12, RZ, RZ, 0x4 ;  /* 0x00000004ff0c7424 */ /* 0x000fe200078e00ff */
[----:B------:R-:W-:-:S05]  /*29c30*/  SEL R14, R14, RZ, P0 ;  /* 0x000000ff0e0e7207 */ /* 0x000fca0000000000 */
[----:B------:R-:W-:-:S04]  /*29c40*/  IMAD.IADD R3, R13, 0x1, R14 ;  /* 0x000000010d037824 */ /* 0x000fc800078e020e */
[----:B------:R-:W-:-:S07]  /*29c50*/  IMAD.MOV.U32 R13, RZ, RZ, R3 ;  /* 0x000000ffff0d7224 */ /* 0x000fce00078e0003 */
[----:B------:R-:W-:Y:S05]  /*29c60*/  WARPSYNC.COLLECTIVE R15, `(.L_x_12115) ;  /* 0x000000000f087348 */ /* 0x000fea0003c00000 */
[----:B------:R0:W1:Y:S02]  /*29c70*/  SHFL.UP P6, R14, R13, R12, R11 ;  /* 0x0400000c0d0e7389 */ /* 0x00006400000c000b */
[----:B01----:R-:W-:Y:S01]  /*29c80*/  ENDCOLLECTIVE ;  /* 0x000000000000791b */ /* 0x003fe20003800000 */
.L_x_12115:
[----:B------:R-:W-:Y:S01]  /*29c90*/  IMAD.MOV.U32 R12, RZ, RZ, 0x8 ;  /* 0x00000008ff0c7424 */ /* 0x000fe200078e00ff */
[----:B------:R-:W-:-:S05]  /*29ca0*/  SEL R4, R14, RZ, P1 ;  /* 0x000000ff0e047207 */ /* 0x000fca0000800000 */
[----:B------:R-:W-:-:S04]  /*29cb0*/  IMAD.IADD R4, R3, 0x1, R4 ;  /* 0x0000000103047824 */ /* 0x000fc800078e0204 */
[----:B------:R-:W-:-:S07]  /*29cc0*/  IMAD.MOV.U32 R13, RZ, RZ, R4 ;  /* 0x000000ffff0d7224 */ /* 0x000fce00078e0004 */
[----:B------:R-:W-:Y:S05]  /*29cd0*/  WARPSYNC.COLLECTIVE R15, `(.L_x_12116) ;  /* 0x000000000f087348 */ /* 0x000fea0003c00000 */
[----:B------:R0:W1:Y:S02]  /*29ce0*/  SHFL.UP P6, R14, R13, R12, R11 ;  /* 0x0400000c0d0e7389 */ /* 0x00006400000c000b */
[----:B01----:R-:W-:Y:S01]  /*29cf0*/  ENDCOLLECTIVE ;  /* 0x000000000000791b */ /* 0x003fe20003800000 */
.L_x_12116:
[----:B------:R-:W-:Y:S01]  /*29d00*/  IMAD.MOV.U32 R12, RZ, RZ, 0x10 ;  /* 0x00000010ff0c7424 */ /* 0x000fe200078e00ff */
[----:B------:R-:W-:-:S05]  /*29d10*/  SEL R7, R14, RZ, P2 ;  /* 0x000000ff0e077207 */ /* 0x000fca0001000000 */
[----:B------:R-:W-:-:S04]  /*29d20*/  IMAD.IADD R7, R4, 0x1, R7 ;  /* 0x0000000104077824 */ /* 0x000fc800078e0207 */
[----:B------:R-:W-:-:S07]  /*29d30*/  IMAD.MOV.U32 R13, RZ, RZ, R7 ;  /* 0x000000ffff0d7224 */ /* 0x000fce00078e0007 */
[----:B------:R-:W-:Y:S05]  /*29d40*/  WARPSYNC.COLLECTIVE R15, `(.L_x_12117) ;  /* 0x000000000f087348 */ /* 0x000fea0003c00000 */
[----:B------:R0:W1:Y:S02]  /*29d50*/  SHFL.UP P6, R14, R13, R12, R11 ;  /* 0x0400000c0d0e7389 */ /* 0x00006400000c000b */
[----:B01----:R-:W-:Y:S01]  /*29d60*/  ENDCOLLECTIVE ;  /* 0x000000000000791b */ /* 0x003fe20003800000 */
.L_x_12117:
        /* <DEDUP_REMOVED lines=8> */
.L_x_12118:
[----:B------:R-:W-:Y:S05]  /*29df0*/  BRA `(.L_x_12119) ;  /* 0xffffffcc00347947 */ /* 0x000fea000383ffff */
.L_x_12005:
[----:B------:R-:W-:Y:S01]  /*29e00*/  BSSY B0, `(.L_x_12120) ;  /* 0x0000006000007945 */ /* 0x000fe20003800000 */
[----:B------:R-:W-:Y:S01]  /*29e10*/  PLOP3.LUT P6, PT, P6, PT, PT, 0x8, 0x0 ;  /* 0x000000000000781c */ /* 0x000fe200037ce170 */
[----:B------:R-:W-:-:S12]  /*29e20*/  IMAD.MOV.U32 R15, RZ, RZ, -0x1 ;  /* 0xffffffffff0f7424 */ /* 0x000fd800078e00ff */
[----:B01----:R-:W-:Y:S05]  /*29e30*/  WARPSYNC.COLLECTIVE R15, `(.L_x_12121) ;  /* 0x000000000f087348 */ /* 0x003fea0003c00000 */
[----:B------:R-:W-:Y:S01]  /*29e40*/  VOTE.ANY R14, PT, P6 ;  /* 0x00000000000e7806 */ /* 0x000fe200030e0100 */
[----:B01----:R-:W-:Y:S06]  /*29e50*/  ENDCOLLECTIVE ;  /* 0x000000000000791b */ /* 0x003fec0003800000 */
.L_x_12121:
[----:B------:R-:W-:Y:S05]  /*29e60*/  BSYNC B0 ;  /* 0x0000000000007941 */ /* 0x000fea0003800000 */
.L_x_12120:
        /* <DEDUP_REMOVED lines=10> */
.L_x_12122:
[----:B------:R-:W-:Y:S02]  /*29f10*/  IMAD.MOV.U32 R13, RZ, RZ, R5 ;  /* 0x000000ffff0d7224 */ /* 0x000fe400078e0005 */
[----:B------:R-:W-:-:S07]  /*29f20*/  IMAD.MOV.U32 R25, RZ, RZ, R14 ;  /* 0x000000ffff197224 */ /* 0x000fce00078e000e */
[----:B------:R-:W-:Y:S05]  /*29f30*/  WARPSYNC.COLLECTIVE R15, `(.L_x_12123) ;  /* 0x000000000f087348 */ /* 0x000fea0003c00000 */
[----:B------:R0:W1:Y:S02]  /*29f40*/  SHFL.IDX P6, R14, R13, R12, R11 ;  /* 0x0000000c0d0e7389 */ /* 0x00006400000c000b */
[----:B01----:R-:W-:Y:S01]  /*29f50*/  ENDCOLLECTIVE ;  /* 0x000000000000791b */ /* 0x003fe20003800000 */
.L_x_12123:
[----:B------:R-:W-:Y:S01]  /*29f60*/  IMAD.MOV.U32 R5, RZ, RZ, R14 ;  /* 0x000000ffff057224 */ /* 0x000fe200078e000e */
[----:B------:R-:W-:Y:S06]  /*29f70*/  BRA `(.L_x_12124) ;  /* 0xffffffcc00147947 */ /* 0x000fec000383ffff */
.L_x_12007:
[----:B------:R-:W-:Y:S01]  /*29f80*/  BSSY B0, `(.L_x_12125) ;  /* 0x0000007000007945 */ /* 0x000fe20003800000 */
[----:B------:R-:W-:Y:S02]  /*29f90*/  IMAD.MOV.U32 R13, RZ, RZ, R2 ;  /* 0x000000ffff0d7224 */ /* 0x000fe400078e0002 */
[----:B-1----:R-:W-:Y:S02]  /*29fa0*/  IMAD.MOV.U32 R11, RZ, RZ, 0x1f ;  /* 0x0000001fff0b7424 */ /* 0x002fe400078e00ff */
[----:B------:R-:W-:-:S07]  /*29fb0*/  IMAD.MOV.U32 R15, RZ, RZ, -0x1 ;  /* 0xffffffffff0f7424 */ /* 0x000fce00078e00ff */
[----:B0-234-:R-:W-:Y:S05]  /*29fc0*/  WARPSYNC.COLLECTIVE R15, `(.L_x_12126) ;  /* 0x000000000f087348 */ /* 0x01dfea0003c00000 */
[----:B------:R1:W0:Y:S02]  /*29fd0*/  SHFL.IDX P6, R14, R13, R12, R11 ;  /* 0x0000000c0d0e7389 */ /* 0x00022400000c000b */
[----:B01234-:R-:W-:Y:S01]  /*29fe0*/  ENDCOLLECTIVE ;  /* 0x000000000000791b */ /* 0x01ffe20003800000 */
.L_x_12126:
[----:B------:R-:W-:Y:S05]  /*29ff0*/  BSYNC B0 ;  /* 0x0000000000007941 */ /* 0x000fea0003800000 */
.L_x_12125:
[----:B------:R-:W-:Y:S01]  /*2a000*/  IMAD.MOV.U32 R24, RZ, RZ, R14 ;  /* 0x000000ffff187224 */ /* 0x000fe200078e000e */
[----:B------:R-:W-:Y:S06]  /*2a010*/  BRA `(.L_x_12006) ;  /* 0xffffffcc00047947 */ /* 0x000fec000383ffff */
.L_x_12013:
[----:B0-----:R0:W1:Y:S02]  /*2a020*/  SYNCS.PHASECHK.TRANS64.TRYWAIT P0, [R9+URZ+0x31c20], R0 ;  /* 0x031c2000090075a7 */ /* 0x001064000800017f */
[----:B-1----:R-:W-:Y:S05]  /*2a030*/  @!P0 NANOSLEEP.SYNCS 0x989680 ;  /* 0x009896800000895d */ /* 0x002fea0003900000 */
[----:B------:R-:W1:Y:S02]  /*2a040*/  @!P0 SYNCS.PHASECHK.TRANS64 P0, [R9+URZ+0x31c20], R0 ;  /* 0x031c2000090085a7 */ /* 0x000e64000800007f */
[----:B-1----:R-:W-:Y:S05]  /*2a050*/  @!P0 BRA `(.L_x_12013) ;  /* 0xfffffffc00f08947 */ /* 0x002fea000383ffff */
[----:B------:R-:W-:Y:S05]  /*2a060*/  BRA `(.L_x_12127) ;  /* 0xffffffd400607947 */ /* 0x000fea000383ffff */
.L_x_12014:
        /* <DEDUP_REMOVED lines=11> */
.L_x_12129:
[----:B------:R-:W-:Y:S05]  /*2a120*/  BSYNC B0 ;  /* 0x0000000000007941 */ /* 0x000fea0003800000 */
.L_x_12128:
[----:B------:R-:W-:Y:S05]  /*2a130*/  BRA `(.L_x_12130) ;  /* 0xffffffd400487947 */ /* 0x000fea000383ffff */
.L_x_12015:
[----:B------:R-:W-:Y:S01]  /*2a140*/  BSSY B0, `(.L_x_12131) ;  /* 0x0000006000007945 */ /* 0x000fe20003800000 */
[----:B------:R-:W-:-:S07]  /*2a150*/  IMAD.MOV.U32 R15, RZ, RZ, -0x1 ;  /* 0xffffffffff0f7424 */ /* 0x000fce00078e00ff */
[----:B0--3--:R-:W-:Y:S05]  /*2a160*/  WARPSYNC.COLLECTIVE R15, `(.L_x_12132) ;  /* 0x000000000f0c7348 */ /* 0x009fea0003c00000 */
[----:B------:R-:W-:Y:S02]  /*2a170*/  ELECT P6, UR62, PT ;  /* 0x00000000003e782f */ /* 0x000fe400038c0000 */
[----:B------:R-:W-:Y:S01]  /*2a180*/  MOV R14, UR62 ;  /* 0x0000003e000e7c02 */ /* 0x000fe20008000f00 */
[----:B0--3--:R-:W-:Y:S10]  /*2a190*/  ENDCOLLECTIVE ;  /* 0x000000000000791b */ /* 0x009ff40003800000 */
.L_x_12132:
[----:B------:R-:W-:Y:S05]  /*2a1a0*/  BSYNC B0 ;  /* 0x0000000000007941 */ /* 0x000fea0003800000 */
.L_x_12131:
[----:B------:R-:W-:Y:S05]  /*2a1b0*/  BRA `(.L_x_12133) ;  /* 0xffffffd4003c7947 */ /* 0x000fea000383ffff */
.L_x_12017:
[----:B0-----:R0:W1:Y:S02]  /*2a1c0*/  SYNCS.PHASECHK.TRANS64.TRYWAIT P0, [R7+URZ], R2 ;  /* 0x00000002070075a7 */ /* 0x001064000800017f */
[----:B-1----:R-:W-:Y:S05]  /*2a1d0*/  @!P0 NANOSLEEP.SYNCS 0x989680 ;  /* 0x009896800000895d */ /* 0x002fea0003900000 */
[----:B------:R-:W1:Y:S02]  /*2a1e0*/  @!P0 SYNCS.PHASECHK.TRANS64 P0, [R7+URZ], R2 ;  /* 0x00000002070085a7 */ /* 0x000e64000800007f */
[----:B-1----:R-:W-:Y:S05]  /*2a1f0*/  @!P0 BRA `(.L_x_12017) ;  /* 0xfffffffc00f08947 */ /* 0x002fea000383ffff */
[----:B------:R-:W-:Y:S05]  /*2a200*/  BRA `(.L_x_12134) ;  /* 0xffffffd400707947 */ /* 0x000fea000383ffff */
.L_x_12018:
[----:B-1----:R1:W2:Y:S02]  /*2a210*/  SYNCS.PHASECHK.TRANS64.TRYWAIT P0, [R3+URZ], R0 ;  /* 0x00000000030075a7 */ /* 0x0022a4000800017f */
[----:B--2---:R-:W-:Y:S05]  /*2a220*/  @!P0 NANOSLEEP.SYNCS 0x989680 ;  /* 0x009896800000895d */ /* 0x004fea0003900000 */
[----:B------:R-:W2:Y:S02]  /*2a230*/  @!P0 SYNCS.PHASECHK.TRANS64 P0, [R3+URZ], R0 ;  /* 0x00000000030085a7 */ /* 0x000ea4000800007f */
[----:B--2---:R-:W-:Y:S05]  /*2a240*/  @!P0 BRA `(.L_x_12018) ;  /* 0xfffffffc00f08947 */ /* 0x004fea000383ffff */
[----:B------:R-:W-:Y:S05]  /*2a250*/  BRA `(.L_x_12135) ;  /* 0xffffffd400647947 */ /* 0x000fea000383ffff */
.L_x_12020:
[----:B-1----:R1:W2:Y:S02]  /*2a260*/  SYNCS.PHASECHK.TRANS64.TRYWAIT P0, [R5+URZ], R2 ;  /* 0x00000002050075a7 */ /* 0x0022a4000800017f */
[----:B--2---:R-:W-:Y:S05]  /*2a270*/  @!P0 NANOSLEEP.SYNCS 0x989680 ;  /* 0x009896800000895d */ /* 0x004fea0003900000 */
[----:B------:R-:W2:Y:S02]  /*2a280*/  @!P0 SYNCS.PHASECHK.TRANS64 P0, [R5+URZ], R2 ;  /* 0x00000002050085a7 */ /* 0x000ea4000800007f */
[----:B--2---:R-:W-:Y:S05]  /*2a290*/  @!P0 BRA `(.L_x_12020) ;  /* 0xfffffffc00f08947 */ /* 0x004fea000383ffff */
[----:B------:R-:W-:Y:S05]  /*2a2a0*/  BRA `(.L_x_12136) ;  /* 0xffffffd400687947 */ /* 0x000fea000383ffff */
.L_x_12137:
        /* <DEDUP_REMOVED lines=13> */
.L_x_14874:


//--------------------- .text._ZN7cutlass13device_kernelIN5flash11enable_sm90INS1_16FlashAttnFwdSm90INS1_25CollectiveMainloopFwdSm90ILi2EN4cute5tupleIJNS5_1CILi1EEES8_S8_EEENS6_IJNS7_ILi192EEESA_NS7_ILi64EEEEEELi64ENS_6half_tEfNS_4arch4Sm90ELb0ELb0ELb1ELb0ELb0ELb0ELb0ELb0ELb1ELb1ELb1ELb0EEENS1_21CollectiveEpilogueFwdINS6_IJSA_SB_SA_EEES9_SD_SF_Li384ELb0ELb1ELb1ELb0EEENS1_19SingleTileSchedulerILb0ELb1ELb1ELi192EEEEEEEEEvNT_6ParamsE --------------------------
	.section	.text._ZN7cutlass13device_kernelIN5flash11enable_sm90INS1_16FlashAttnFwdSm90INS1_25CollectiveMainloopFwdSm90ILi2EN4cute5tupleIJNS5_1CILi1EEES8_S8_EEENS6_IJNS7_ILi192EEESA_NS7_ILi64EEEEEELi64ENS_6half_tEfNS_4arch4Sm90ELb0ELb0ELb1ELb0ELb0ELb0ELb0ELb0ELb1ELb1ELb1ELb0EEENS1_21CollectiveEpilogueFwdINS6_IJSA_SB_SA_EEES9_SD_SF_Li384ELb0ELb1ELb1ELb0EEENS1_19SingleTileSchedulerILb0ELb1ELb1ELi192EEEEEEEEEvNT_6ParamsE,"ax",@progbits
	.align	128
.text._ZN7cutlass13device_kernelIN5flash11enable_sm90INS1_16FlashAttnFwdSm90INS1_25CollectiveMainloopFwdSm90ILi2EN4cute5tupleIJNS5_1CILi1EEES8_S8_EEENS6_IJNS7_ILi192EEESA_NS7_ILi64EEEEEELi64ENS_6half_tEfNS_4arch4Sm90ELb0ELb0ELb1ELb0ELb0ELb0ELb0ELb0ELb1ELb1ELb1ELb0EEENS1_21CollectiveEpilogueFwdINS6_IJSA_SB_SA_EEES9_SD_SF_Li384ELb0ELb1ELb1ELb0EEENS1_19SingleTileSchedulerILb0ELb1ELb1ELi192EEEEEEEEEvNT_6ParamsE:
        .type           _ZN7cutlass13device_kernelIN5flash11enable_sm90INS1_16FlashAttnFwdSm90INS1_25CollectiveMainloopFwdSm90ILi2EN4cute5tupleIJNS5_1CILi1EEES8_S8_EEENS6_IJNS7_ILi192EEESA_NS7_ILi64EEEEEELi64ENS_6half_tEfNS_4arch4Sm90ELb0ELb0ELb1ELb0ELb0ELb0ELb0ELb0ELb1ELb1ELb1ELb0EEENS1_21CollectiveEpilogueFwdINS6_IJSA_SB_SA_EEES9_SD_SF_Li384ELb0ELb1ELb1ELb0EEENS1_19SingleTileSchedulerILb0ELb1ELb1ELi192EEEEEEEEEvNT_6ParamsE,@function
        .size           _ZN7cutlass13device_kernelIN5flash11enable_sm90INS1_16FlashAttnFwdSm90INS1_25CollectiveMainloopFwdSm90ILi2EN4cute5tupleIJNS5_1CILi1EEES8_S8_EEENS6_IJNS7_ILi192EEESA_NS7_ILi64EEEEEELi64ENS_6half_tEfNS_4arch4Sm90ELb0ELb0ELb1ELb0ELb0ELb0ELb0ELb0ELb1ELb1ELb1ELb0EEENS1_21CollectiveEpilogueFwdINS6_IJSA_SB_SA_EEES9_SD_SF_Li384ELb0ELb1ELb1ELb0EEENS1_19SingleTileSchedulerILb0ELb1ELb1ELi192EEEEEEEEEvNT_6ParamsE,(.L_x_14875 - _ZN7cutlass13device_kernelIN5flash11enable_sm90INS1_16FlashAttnFwdSm90INS1_25CollectiveMainloopFwdSm90ILi2EN4cute5tupleIJNS5_1CILi1EEES8_S8_EEENS6_IJNS7_ILi192EEESA_NS7_ILi64EEEEEELi64ENS_6half_tEfNS_4arch4Sm90ELb0ELb0ELb1ELb0ELb0ELb0ELb0ELb0ELb1ELb1ELb1ELb0EEENS1_21CollectiveEpilogueFwdINS6_IJSA_SB_SA_EEES9_SD_SF_Li384ELb0ELb1ELb1ELb0EEENS1_19SingleTileSchedulerILb0ELb1ELb1ELi192EEEEEEEEEvNT_6ParamsE)
        .other          _ZN7cutlass13device_kernelIN5flash11enable_sm90INS1_16FlashAttnFwdSm90INS1_25CollectiveMainloopFwdSm90ILi2EN4cute5tupleIJNS5_1CILi1EEES8_S8_EEENS6_IJNS7_ILi192EEESA_NS7_ILi64EEEEEELi64ENS_6half_tEfNS_4arch4Sm90ELb0ELb0ELb1ELb0ELb0ELb0ELb0ELb0ELb1ELb1ELb1ELb0EEENS1_21CollectiveEpilogueFwdINS6_IJSA_SB_SA_EEES9_SD_SF_Li384ELb0ELb1ELb1ELb0EEENS1_19SingleTileSchedulerILb0ELb1ELb1ELi192EEEEEEEEEvNT_6ParamsE,@"STO_CUDA_ENTRY STV_DEFAULT"
_ZN7cutlass13device_kernelIN5flash11enable_sm90INS1_16FlashAttnFwdSm90INS1_25CollectiveMainloopFwdSm90ILi2EN4cute5tupleIJNS5_1CILi1EEES8_S8_EEENS6_IJNS7_ILi192EEESA_NS7_ILi64EEEEEELi64ENS_6half_tEfNS_4arch4Sm90ELb0ELb0ELb1ELb0ELb0ELb0ELb0ELb0ELb1ELb1ELb1ELb0EEENS1_21CollectiveEpilogueFwdINS6_IJSA_SB_SA_EEES9_SD_SF_Li384ELb0ELb1ELb1ELb0EEENS1_19SingleTileSchedulerILb0ELb1ELb1ELi192EEEEEEEEEvNT_6ParamsE:
        /* <DEDUP_REMOVED lines=17> */
.L_x_12139:
[----:B------:R-:W-:Y:S05]  /*0110*/  BSYNC B0 ;  /* 0x0000000000007941 */ /* 0x000fea0003800000 */
.L_x_12138:
        /* <DEDUP_REMOVED lines=40> */
.L_x_12140:
        /* <DEDUP_REMOVED lines=22> */
.L_x_12141:
        /* <DEDUP_REMOVED lines=18> */
.L_x_12142:
        /* <DEDUP_REMOVED lines=22> */
.L_x_12143:
        /* <DEDUP_REMOVED lines=22> */
.L_x_12144:
        /* <DEDUP_REMOVED lines=9> */
.L_x_12147:
        /* <DEDUP_REMOVED lines=18> */
[----:B-1----:R-:W-:-:S04]  /*0a90*/  @P1 SHF.R.U32.HI R5, RZ, R3, R0 ;  /* 0x00000003ff051219 */ /* 0x002fc80000011600 */
[----:B------:R-:W-:Y:S01]  /*0aa0*/  IADD3 R3, -R5, RZ, RZ ;  /* 0x000000ff05037210 */ /* 0x000fe20007ffe1ff */
[----:B------:R2:W-:Y:S04]  /*0ab0*/  STL [R1+0x18], R5 ;  /* 0x0000180501007387 */ /* 0x0005e80000100800 */
[----:B------:R-:W-:Y:S01]  /*0ac0*/  IMAD R2, R2, R3, UR4 ;  /* 0x0000000402027e24 */ /* 0x000fe2000f8e0203 */
[----:B------:R-:W-:Y:S06]  /*0ad0*/  @!P0 BRA `(.L_x_12148) ;  /* 0x000000c800f08947 */ /* 0x000fec0003800000 */
[----:B--2---:R-:W0:Y:S01]  /*0ae0*/  LDC.64 R4, c[0x0][0x418] ;  /* 0x00010600ff047b82 */ /* 0x004e220000000a00 */
        /* <DEDUP_REMOVED lines=40> */
[----:B------:R-:W-:-:S05]  /*0d70*/  @P0 VIADD R3, R3, 0x1 ;  /* 0x0000000103030836 */ /* 0x000fca0000000000 */
[----:B------:R-:W-:Y:S02]  /*0d80*/  @!P2 IADD3 R3, -R3, RZ, RZ ;  /* 0x000000ff0303a210 */ /* 0x000fe40007ffe1ff */
[----:B------:R-:W-:-:S07]  /*0d90*/  @!P1 LOP3.LUT R3, RZ, R5, RZ, 0x33, !PT ;  /* 0x00000005ff039212 */ /* 0x000fce00078e33ff */
.L_x_12149:
[-C--:B------:R-:W-:Y:S01]  /*0da0*/  IMAD R2, R8, R3.reuse, RZ ;  /* 0x0000000308027224 */ /* 0x080fe200078e02ff */
[----:B------:R-:W-:Y:S01]  /*0db0*/  PLOP3.LUT P0, PT, PT, PT, PT, 0x80, 0x0 ;  /* 0x000000000000781c */ /* 0x000fe20003f0f070 */
[----:B------:R-:W-:Y:S01]  /*0dc0*/  VIADD R18, R12, 0xffffff80 ;  /* 0xffffff800c127836 */ /* 0x000fe20000000000 */
[----:B------:R-:W-:Y:S02]  /*0dd0*/  MOV R17, RZ ;  /* 0x000000ff00117202 */ /* 0x000fe40000000f00 */
[----:B------:R-:W-:Y:S02]  /*0de0*/  CS2R R150, SRZ ;  /* 0x0000000000967805 */ /* 0x000fe4000001ff00 */
[----:B------:R-:W-:Y:S01]  /*0df0*/  VIADDMNMX R16, R2, R3, R0, PT ;  /* 0x0000000302107246 */ /* 0x000fe20003800100 */
[----:B------:R0:W-:Y:S01]  /*0e00*/  STL [R1+0x14], R2 ;  /* 0x0000140201007387 */ /* 0x0001e20000100800 */
[----:B------:R-:W-:Y:S01]  /*0e10*/  IMAD.MOV.U32 R0, RZ, RZ, RZ ;  /* 0x000000ffff007224 */ /* 0x000fe200078e00ff */
        /* <DEDUP_REMOVED lines=26> */
[----:B-1----:R0:W-:Y:S05]  /*0fc0*/  STL [R1+0x10], R0 ;  /* 0x0000100001007387 */ /* 0x0021ea0000100800 */
[----:B------:R-:W-:-:S13]  /*0fd0*/  PLOP3.LUT P0, PT, PT, PT, UP0, 0x80, 0x0 ;  /* 0x000000000000781c */ /* 0x000fda0003f0f008 */
[----:B0-----:R-:W-:Y:S05]  /*0fe0*/  @!P0 BRA `(.L_x_12151) ;  /* 0x0000000000408947 */ /* 0x001fea0003800000 */
        /* <DEDUP_REMOVED lines=10> */
[----:B------:R-:W-:Y:S01]  /*1090*/  MOV R11, UR7 ;  /* 0x00000007000b7c02 */ /* 0x000fe20008000f00 */
[----:B------:R-:W-:Y:S01]  /*10a0*/  IMAD.MOV.U32 R8, RZ, RZ, 0x70 ;  /* 0x00000070ff087424 */ /* 0x000fe200078e00ff */
[----:B------:R-:W-:Y:S01]  /*10b0*/  MOV R13, RZ ;  /* 0x000000ff000d7202 */ /* 0x000fe20000000f00 */
[----:B0-----:R-:W-:-:S07]  /*10c0*/  IMAD.MOV.U32 R12, RZ, RZ, 0x1 ;  /* 0x00000001ff0c7424 */ /* 0x001fce00078e00ff */
[----:B------:R-:W-:-:S07]  /*10d0*/  LEPC R20, `(.L_x_12151) ;  /* 0x000000001014794e */ /* 0x000fce0000000000 */
[----:B-1----:R-:W-:Y:S05]  /*10e0*/  CALL.ABS.NOINC R2 ;  /* 0x0000000002007343 */ /* 0x002fea0003c00000 */
.L_x_12151:
[----:B------:R-:W-:Y:S02]  /*10f0*/  SHF.L.U32 R2, RZ, 0x1f, RZ ;  /* 0x0000001fff027819 */ /* 0x000fe400000006ff */
[----:B------:R-:W-:Y:S02]  /*1100*/  LOP3.LUT R27, R27, 0x1, RZ, 0xfc, !PT ;  /* 0x000000011b1b7812 */ /* 0x000fe400078efcff */
[----:B------:R-:W0:Y:S02]  /*1110*/  SYNCS.PHASECHK.TRANS64.TRYWAIT P1, [UR36+0x30800], R2 ;  /* 0x03080002ff0075a7 */ /* 0x000e240008020164 */
[----:B------:R-:W-:Y:S01]  /*1120*/  ISETP.NE.AND P0, PT, R27, 0x3, PT ;  /* 0x000000031b00780c */ /* 0x000fe20003f05270 */
[----:B0-----:R-:W-:-:S12]  /*1130*/  @!P1 BRA `(.L_x_12152) ;  /* 0x000000c400609947 */ /* 0x001fd80003800000 */
.L_x_12247:
[----:B------:R-:W-:Y:S05]  /*1140*/  @!P0 BRA `(.L_x_12153) ;  /* 0x0000000000048947 */ /* 0x000fea0003800000 */
[----:B------:R-:W-:Y:S01]  /*1150*/  BPT.TRAP 0x1 ;  /* 0x000000040000795c */ /* 0x000fe20000300000 */
.L_x_12153:
[----:B------:R1:W2:Y:S01]  /*1160*/  SYNCS.PHASECHK.TRANS64.TRYWAIT P2, [UR36+0x30830], R2 ;  /* 0x03083002ff0075a7 */ /* 0x0002a20008040164 */
[----:B------:R-:W-:Y:S05]  /*1170*/  @!P0 BRA `(.L_x_12154) ;  /* 0x0000000000048947 */ /* 0x000fea0003800000 */
[----:B------:R-:W-:Y:S01]  /*1180*/  BPT.TRAP 0x1 ;  /* 0x000000040000795c */ /* 0x000fe20000300000 */
.L_x_12154:
[----:B0-----:R-:W3:Y:S01]  /*1190*/  LDL R3, [R1+0x10] ;  /* 0x0000100001037983 */ /* 0x001ee20000100800 */
[----:B------:R-:W-:Y:S01]  /*11a0*/  ISETP.NE.AND P1, PT, R28, RZ, PT ;  /* 0x000000ff1c00720c */ /* 0x000fe20003f25270 */
[----:B---3--:R-:W-:-:S05]  /*11b0*/  IMAD.HI R0, R3, 0x55555556, RZ ;  /* 0x5555555603007827 */ /* 0x008fca00078e02ff */
[----:B------:R-:W-:-:S05]  /*11c0*/  LEA.HI R0, R0, R0, RZ, 0x1 ;  /* 0x0000000000007211 */ /* 0x000fca00078f08ff */
[----:B------:R-:W-:-:S05]  /*11d0*/  IMAD R0, R0, -0x3, R3 ;  /* 0xfffffffd00007824 */ /* 0x000fca00078e0203 */
[----:B------:R-:W-:-:S05]  /*11e0*/  LEA R3, R0, UR36, 0xd ;  /* 0x0000002400037c11 */ /* 0x000fca000f8e68ff */
[----:B------:R0:W-:Y:S01]  /*11f0*/  STL [R1+0x4], R3 ;  /* 0x0000040301007387 */ /* 0x0001e20000100800 */
[----:B------:R-:W-:-:S05]  /*1200*/  VIADD R0, R3, 0xc400 ;  /* 0x0000c40003007836 */ /* 0x000fca0000000000 */
[----:B------:R-:W-:-:S04]  /*1210*/  SHF.R.U32.HI R0, RZ, 0x4, R0 ;  /* 0x00000004ff007819 */ /* 0x000fc80000011600 */
[----:B------:R-:W-:Y:S01]  /*1220*/  LOP3.LUT R152, R0, 0x3fff, RZ, 0xc0, !PT ;  /* 0x00003fff00987812 */ /* 0x000fe200078ec0ff */
[----:B0-2---:R-:W-:Y:S06]  /*1230*/  @P2 BRA `(.L_x_12155) ;  /* 0x0000000000082947 */ /* 0x005fec0003800000 */
[----:B------:R-:W0:Y:S02]  /*1240*/  SYNCS.PHASECHK.TRANS64.TRYWAIT P2, [UR36+0x30830], R2 ;  /* 0x03083002ff0075a7 */ /* 0x000e240008040164 */
[----:B0-----:R-:W-:Y:S05]  /*1250*/  @!P2 BRA `(.L_x_12156) ;  /* 0x000000c40030a947 */ /* 0x001fea0003800000 */
.L_x_12155:
[----:B------:R-:W-:Y:S05]  /*1260*/  WARPSYNC.ALL ;  /* 0x0000000000007948 */ /* 0x000fea0003800000 */
[----:B------:R-:W-:Y:S01]  /*1270*/  IMAD.MOV.U32 R0, RZ, RZ, RZ ;  /* 0x000000ffff007224 */ /* 0x000fe200078e00ff */
[----:B------:R-:W-:Y:S01]  /*1280*/  MOV R151, RZ ;  /* 0x000000ff00977202 */ /* 0x000fe20000000f00 */
[----:B------:R-:W-:Y:S01]  /*1290*/  IMAD.MOV.U32 R153, RZ, RZ, 0x40000040 ;  /* 0x40000040ff997424 */ /* 0x000fe200078e00ff */
[----:B------:R-:W-:Y:S01]  /*12a0*/  LOP3.LUT R152, R152, 0x10000, RZ, 0xfc, !PT ;  /* 0x0001000098987812 */ /* 0x000fe200078efcff */
[----:B------:R-:W-:-:S03]  /*12b0*/  UIADD3 UR4, UR36, 0x12400, URZ ;  /* 0x0001240024047890 */ /* 0x000fc6000fffe03f */
[C---:B------:R-:W-:Y:S01]  /*12c0*/  R2UR UR8, R152.reuse ;  /* 0x00000000980872ca */ /* 0x040fe200000e0000 */
[----:B------:R-:W-:Y:S01]  /*12d0*/  WARPGROUP.ARRIVE ;  /* 0x00000000000079c5 */ /* 0x000fe20000000000 */
[----:B------:R-:W-:Y:S01]  /*12e0*/  R2UR UR9, R153 ;  /* 0x00000000990972ca */ /* 0x000fe200000e0000 */
[----:B------:R-:W-:Y:S01]  /*12f0*/  USHF.R.U32.HI UR4, URZ, 0x4, UR4 ;  /* 0x000000043f047899 */ /* 0x000fe20008011604 */
[----:B------:R-:W-:Y:S01]  /*1300*/  R2UR UR16, R152 ;  /* 0x00000000981072ca */ /* 0x000fe200000e0000 */
[----:B------:R-:W-:Y:S01]  /*1310*/  UMOV UR11, 0x40000040 ;  /* 0x40000040000b7882 */ /* 0x000fe20000000000 */
[----:B------:R-:W-:Y:S01]  /*1320*/  UMOV UR13, 0x40000040 ;  /* 0x40000040000d7882 */ /* 0x000fe20000000000 */
[----:B------:R-:W-:Y:S01]  /*1330*/  ULOP3.LUT UR4, UR4, 0x3fff, URZ, 0xc0, !UPT ;  /* 0x00003fff04047892 */ /* 0x000fe2000f8ec03f */
[----:B------:R-:W-:Y:S01]  /*1340*/  P2R R120, PR, RZ, 0x1 ;  /* 0x00000001ff787803 */ /* 0x000fe20000000000 */
[----:B------:R-:W-:Y:S01]  /*1350*/  UMOV UR15, 0x40000040 ;  /* 0x40000040000f7882 */ /* 0x000fe20000000000 */
[----:B------:R-:W-:Y:S01]  /*1360*/  UMOV UR17, 0x40000040 ;  /* 0x4000004000117882 */ /* 0x000fe20000000000 */
[----:B------:R-:W-:Y:S01]  /*1370*/  ULOP3.LUT UR6, UR4, 0x10000, URZ, 0xfc, !UPT ;  /* 0x0001000004067892 */ /* 0x000fe2000f8efc3f */
[----:B------:R-:W-:-:S02]  /*1380*/  UMOV UR19, 0x40000040 ;  /* 0x4000004000137882 */ /* 0x000fc40000000000 */
[----:B------:R-:W-:Y:S01]  /*1390*/  ULDC UR4, c[0x0][0x9d8] ;  /* 0x0002760000047ab9 */ /* 0x000fe20000000800 */
[----:B------:R-:W-:Y:S02]  /*13a0*/  UIADD3 UR14, UR6, 0x4, URZ ;  /* 0x00000004060e7890 */ /* 0x000fe4000fffe03f */
[----:B------:R-:W-:Y:S01]  /*13b0*/  UIADD3 UR12, UR16, 0x4, URZ ;  /* 0x00000004100c7890 */ /* 0x000fe2000fffe03f */
[----:B------:R-:W-:Y:S01]  /*13c0*/  UMOV UR10, UR6 ;  /* 0x00000006000a7c82 */ /* 0x000fe20008000000 */
[----:B------:R-:W-:Y:S01]  /*13d0*/  UIADD3 UR18, UR6, 0x6, URZ ;  /* 0x0000000606127890 */ /* 0x000fe2000fffe03f */
[----:B------:R-:W-:Y:S01]  /*13e0*/  HGMMA.64x192x16.F32 R24, gdesc[UR8], RZ, !UPT, gsb0 ;  /* 0x02e00000081879f0 */ /* 0x000fe2000c0008ff */
[----:B------:R-:W-:Y:S02]  /*13f0*/  UIADD3 UR8, UR16, 0x2, URZ ;  /* 0x0000000210087890 */ /* 0x000fe4000fffe03f */
[----:B------:R-:W-:Y:S01]  /*1400*/  UIADD3 UR10, UR6, 0x2, URZ ;  /* 0x00000002060a7890 */ /* 0x000fe2000fffe03f */
[----:B------:R-:W-:Y:S01]  /*1410*/  UMOV UR9, 0x40000040 ;  /* 0x4000004000097882 */ /* 0x000fe20000000000 */
[----:B------:R-:W-:Y:S01]  /*1420*/  UMOV UR11, 0x40000040 ;  /* 0x40000040000b7882 */ /* 0x000fe20000000000 */
[----:B------:R-:W-:Y:S01]  /*1430*/  UIADD3 UR16, UR16, 0x6, URZ ;  /* 0x0000000610107890 */ /* 0x000fe2000fffe03f */
[----:B------:R-:W-:Y:S01]  /*1440*/  ULDC UR5, c[0x0][0x988] ;  /* 0x0002620000057ab9 */ /* 0x000fe20000000800 */
[----:B------:R-:W-:-:S02]  /*1450*/  WARPGROUP.DEPBAR.LE gsb0, 0x0 ;  /* 0x00008000000079c5 */ /* 0x000fc40000010000 */
[----:B------:R-:W-:-:S10]  /*1460*/  WARPGROUP.ARRIVE ;  /* 0x00000000000079c5 */ /* 0x000fd40000000000 */
[----:B------:R-:W-:Y:S03]  /*1470*/  HGMMA.64x192x16.F32 R24, gdesc[UR8], R24, gsb0 ;  /* 0x02e00000081879f0 */ /* 0x000fe60008000818 */
[----:B------:R-:W-:Y:S02]  /*1480*/  WARPGROUP.DEPBAR.LE gsb0, 0x0 ;  /* 0x00008000000079c5 */ /* 0x000fe40000010000 */
[----:B------:R-:W-:-:S15]  /*1490*/  WARPGROUP.ARRIVE ;  /* 0x00000000000079c5 */ /* 0x000fde0000000000 */
[----:B------:R-:W-:Y:S03]  /*14a0*/  HGMMA.64x192x16.F32 R24, gdesc[UR12], R24, gsb0 ;  /* 0x02e000000c1879f0 */ /* 0x000fe60008000818 */
[----:B------:R-:W-:Y:S02]  /*14b0*/  WARPGROUP.DEPBAR.LE gsb0, 0x0 ;  /* 0x00008000000079c5 */ /* 0x000fe40000010000 */
[----:B------:R-:W-:-:S15]  /*14c0*/  WARPGROUP.ARRIVE ;  /* 0x00000000000079c5 */ /* 0x000fde0000000000 */
[----:B------:R-:W-:Y:S03]  /*14d0*/  HGMMA.64x192x16.F32 R24, gdesc[UR16], R24, gsb0 ;  /* 0x02e00000101879f0 */ /* 0x000fe60008000818 */
[----:B------:R-:W-:Y:S02]  /*14e0*/  WARPGROUP.DEPBAR.LE gsb0, 0x0 ;  /* 0x00008000000079c5 */ /* 0x000fe40000010000 */
        /* <DEDUP_REMOVED lines=13> */
[----:B------:R-:W-:Y:S01]  /*15c0*/  SHF.R.S32.HI R70, RZ, 0x1f, R71 ;  /* 0x0000001fff467819 */ /* 0x000fe20000011447 */
[----:B------:R-:W-:Y:S01]  /*15d0*/  FMUL.FTZ R55, R72, UR4 ;  /* 0x0000000448377c20 */ /* 0x000fe20008410000 */
[----:B------:R-:W-:Y:S01]  /*15e0*/  FMUL.FTZ R4, R25, UR4 ;  /* 0x0000000419047c20 */ /* 0x000fe20008410000 */
[----:B------:R-:W-:Y:S01]  /*15f0*/  FMUL.FTZ R25, R41, UR4 ;  /* 0x0000000429197c20 */ /* 0x000fe20008410000 */
[----:B------:R-:W-:Y:S01]  /*1600*/  LEA.HI R72, R70, R71, RZ, 0x2 ;  /* 0x0000004746487211 */ /* 0x000fe200078f10ff */
[----:B01----:R-:W-:Y:S01]  /*1610*/  FMUL.FTZ R2, R24, UR4 ;  /* 0x0000000418027c20 */ /* 0x003fe20008410000 */
[----:B------:R-:W-:Y:S01]  /*1620*/  FMUL.FTZ R41, R57, UR4 ;  /* 0x0000000439297c20 */ /* 0x000fe20008410000 */
[----:B------:R-:W-:Y:S01]  /*1630*/  FMUL.FTZ R57, R73, UR4 ;  /* 0x0000000449397c20 */ /* 0x000fe20008410000 */
[----:B------:R-:W-:Y:S01]  /*1640*/  LOP3.LUT R72, R72, 0x7ffffffc, RZ, 0xc0, !PT ;  /* 0x7ffffffc48487812 */ /* 0x000fe200078ec0ff */
[----:B------:R-:W-:-:S02]  /*1650*/  IMAD.MOV.U32 R73, RZ, RZ, -0x2 ;  /* 0xfffffffeff497424 */ /* 0x000fc400078e00ff */
[----:B------:R-:W-:Y:S01]  /*1660*/  FMUL.FTZ R8, R29, UR4 ;  /* 0x000000041d087c20 */ /* 0x000fe20008410000 */
[----:B------:R-:W-:Y:S01]  /*1670*/  FMUL.FTZ R6, R28, UR4 ;  /* 0x000000041c067c20 */ /* 0x000fe20008410000 */
[----:B------:R-:W-:Y:S01]  /*1680*/  IADD3 R72, R71, -R72, RZ ;  /* 0x8000004847487210 */ /* 0x000fe20007ffe0ff */
[----:B------:R-:W0:Y:S01]  /*1690*/  MUFU.TANH R2, R2 ;  /* 0x0000000200027308 */ /* 0x000e220000002400 */
[----:B------:R-:W-:Y:S01]  /*16a0*/  FMUL.FTZ R3, R26, UR4 ;  /* 0x000000041a037c20 */ /* 0x000fe20008410000 */
[----:B------:R-:W-:Y:S01]  /*16b0*/  FMUL.FTZ R10, R32, UR4 ;  /* 0x00000004200a7c20 */ /* 0x000fe20008410000 */
[----:B------:R-:W-:Y:S01]  /*16c0*/  FMUL.FTZ R5, R27, UR4 ;  /* 0x000000041b057c20 */ /* 0x000fe20008410000 */
[----:B------:R-:W-:Y:S02]  /*16d0*/  IMAD R73, R72, R73, 0xc0 ;  /* 0x000000c048497424 */ /* 0x000fe400078e0249 */
[----:B------:R-:W-:Y:S01]  /*16e0*/  FMUL.FTZ R12, R33, UR4 ;  /* 0x00000004210c7c20 */ /* 0x000fe20008410000 */
[----:B------:R-:W-:Y:S01]  /*16f0*/  FMUL.FTZ R7, R30, UR4 ;  /* 0x000000041e077c20 */ /* 0x000fe20008410000 */
[----:B------:R-:W-:Y:S01]  /*1700*/  FMUL.FTZ R29, R45, UR4 ;  /* 0x000000042d1d7c20 */ /* 0x000fe20008410000 */
[----:B------:R-:W1:Y:S01]  /*1710*/  MUFU.TANH R4, R4 ;  /* 0x0000000400047308 */ /* 0x000e620000002400 */
[----:B------:R-:W-:-:S02]  /*1720*/  IMAD.IADD R73, R22, 0x1, R73 ;  /* 0x0000000116497824 */ /* 0x000fc400078e0249 */
[----:B------:R-:W-:Y:S01]  /*1730*/  FMUL.FTZ R45, R61, UR4 ;  /* 0x000000043d2d7c20 */ /* 0x000fe20008410000 */
[----:B------:R-:W-:Y:S01]  /*1740*/  FMUL.FTZ R61, R77, UR4 ;  /* 0x000000044d3d7c20 */ /* 0x000fe20008410000 */
[----:B------:R-:W-:Y:S01]  /*1750*/  FMUL.FTZ R9, R31, UR4 ;  /* 0x000000041f097c20 */ /* 0x000fe20008410000 */
[----:B------:R-:W-:Y:S02]  /*1760*/  IMAD R73, R16, -0xc0, R73 ;  /* 0xffffff4010497824 */ /* 0x000fe400078e0249 */
[----:B------:R-:W-:Y:S01]  /*1770*/  FMUL.FTZ R33, R49, UR4 ;  /* 0x0000000431217c20 */ /* 0x000fe20008410000 */
[----:B------:R-:W-:Y:S01]  /*1780*/  FMUL.FTZ R27, R44, UR4 ;  /* 0x000000042c1b7c20 */ /* 0x000fe20008410000 */
[----:B------:R-:W2:Y:S01]  /*1790*/  MUFU.TANH R8, R8 ;  /* 0x0000000800087308 */ /* 0x000ea20000002400 */
[----:B------:R-:W-:Y:S01]  /*17a0*/  FMUL.FTZ R49, R65, UR4 ;  /* 0x0000000441317c20 */ /* 0x000fe20008410000 */
[C---:B------:R-:W-:Y:S01]  /*17b0*/  ISETP.GT.AND P4, PT, R73.reuse, RZ, PT ;  /* 0x000000ff4900720c */ /* 0x040fe20003f84270 */
[----:B------:R-:W-:Y:S01]  /*17c0*/  FMUL.FTZ R44, R62, UR4 ;  /* 0x000000043e2c7c20 */ /* 0x000fe20008410000 */
[----:B------:R-:W-:Y:S01]  /*17d0*/  ISETP.GT.AND P3, PT, R73, 0x1, PT ;  /* 0x000000014900780c */ /* 0x000fe20003f64270 */
[----:B------:R-:W-:Y:S01]  /*17e0*/  FMUL.FTZ R65, R81, UR4 ;  /* 0x0000000451417c20 */ /* 0x000fe20008410000 */
[----:B------:R-:W-:Y:S01]  /*17f0*/  ISETP.GT.AND P6, PT, R73, 0x9, PT ;  /* 0x000000094900780c */ /* 0x000fe20003fc4270 */
[----:B------:R-:W-:Y:S01]  /*1800*/  FMUL.FTZ R62, R79, UR4 ;  /* 0x000000044f3e7c20 */ /* 0x000fe20008410000 */
[----:B------:R-:W3:Y:S01]  /*1810*/  MUFU.TANH R6, R6 ;  /* 0x0000000600067308 */ /* 0x000ee20000002400 */
[C---:B------:R-:W-:Y:S01]  /*1820*/  ISETP.GT.AND P2, PT, R73.reuse, 0x8, PT ;  /* 0x000000084900780c */ /* 0x040fe20003f44270 */
[----:B------:R-:W-:Y:S01]  /*1830*/  FMUL.FTZ R11, R34, UR4 ;  /* 0x00000004220b7c20 */ /* 0x000fe20008410000 */
[----:B0-----:R-:W-:Y:S01]  /*1840*/  FSEL R77, R2, -INF , P4 ;  /* 0xff800000024d7808 */ /* 0x001fe20002000000 */
[----:B------:R-:W-:Y:S01]  /*1850*/  FMUL.FTZ R23, R40, UR4 ;  /* 0x0000000428177c20 */ /* 0x000fe20008410000 */
[----:B-1----:R-:W-:Y:S01]  /*1860*/  FSEL R4, R4, -INF , P3 ;  /* 0xff80000004047808 */ /* 0x002fe20001800000 */
[----:B------:R-:W-:Y:S01]  /*1870*/  FMUL.FTZ R31, R48, UR4 ;  /* 0x00000004301f7c20 */ /* 0x000fe20008410000 */
[----:B------:R-:W-:Y:S01]  /*1880*/  ISETP.GT.AND P5, PT, R73, 0x10, PT ;  /* 0x000000104900780c */ /* 0x000fe20003fa4270 */
[----:B------:R-:W0:Y:S01]  /*1890*/  MUFU.TANH R3, R3 ;  /* 0x0000000300037308 */ /* 0x000e220000002400 */
[----:B--2---:R-:W-:Y:S01]  /*18a0*/  FSEL R81, R8, -INF , P6 ;  /* 0xff80000008517808 */ /* 0x004fe20003000000 */
[----:B------:R-:W-:Y:S01]  /*18b0*/  FMUL.FTZ R48, R66, UR4 ;  /* 0x0000000442307c20 */ /* 0x000fe20008410000 */
[----:B------:R-:W-:Y:S01]  /*18c0*/  FMNMX.FTZ R8, R77, R4, !PT ;  /* 0x000000044d087209 */ /* 0x000fe20007810000 */
[----:B------:R-:W-:Y:S01]  /*18d0*/  FMUL.FTZ R66, R83, UR4 ;  /* 0x0000000453427c20 */ /* 0x000fe20008410000 */
[----:B------:R-:W-:Y:S01]  /*18e0*/  FMUL.FTZ R85, R85, UR4 ;  /* 0x0000000455557c20 */ /* 0x000fe20008410000 */
[----:B------:R-:W-:Y:S01]  /*18f0*/  FMUL.FTZ R21, R39, UR4 ;  /* 0x0000000427157c20 */ /* 0x000fe20008410000 */
[----:B------:R-:W-:Y:S01]  /*1900*/  FMUL.FTZ R72, R89, UR4 ;  /* 0x0000000459487c20 */ /* 0x000fe20008410000 */
[----:B------:R-:W1:Y:S01]  /*1910*/  MUFU.TANH R10, R10 ;  /* 0x0000000a000a7308 */ /* 0x000e620000002400 */
[----:B---3--:R-:W-:Y:S01]  /*1920*/  FSEL R79, R6, -INF , P2 ;  /* 0xff800000064f7808 */ /* 0x008fe20001000000 */
[----:B------:R-:W-:Y:S01]  /*1930*/  FMUL.FTZ R24, R42, UR4 ;  /* 0x000000042a187c20 */ /* 0x000fe20008410000 */
[----:B------:R-:W-:Y:S01]  /*1940*/  FMUL.FTZ R42, R59, UR4 ;  /* 0x000000043b2a7c20 */ /* 0x000fe20008410000 */
[----:B------:R-:W-:Y:S01]  /*1950*/  FMUL.FTZ R59, R76, UR4 ;  /* 0x000000044c3b7c20 */ /* 0x000fe20008410000 */
[----:B------:R-:W-:Y:S01]  /*1960*/  FMNMX.FTZ R8, R79, R8, !PT ;  /* 0x000000084f087209 */ /* 0x000fe20007810000 */
        /* <DEDUP_REMOVED lines=10> */
[----:B------:R-:W-:Y:S01]  /*1a10*/  MUFU.TANH R12, R12 ;  /* 0x0000000c000c7308 */ /* 0x000fe20000002400 */
[----:B-1----:R-:W-:Y:S01]  /*1a20*/  FSEL R83, R10, -INF , P5 ;  /* 0xff8000000a537808 */ /* 0x002fe20002800000 */
[----:B------:R-:W-:Y:S01]  /*1a30*/  FMUL.FTZ R30, R47, UR4 ;  /* 0x000000042f1e7c20 */ /* 0x000fe20008410000 */
[----:B------:R-:W-:Y:S01]  /*1a40*/  FMNMX.FTZ R10, R81, R8, !PT ;  /* 0x00000008510a7209 */ /* 0x000fe20007810000 */
[----:B------:R-:W-:Y:S01]  /*1a50*/  FMUL.FTZ R34, R51, UR4 ;  /* 0x0000000433227c20 */ /* 0x000fe20008410000 */
[----:B------:R-:W-:Y:S01]  /*1a60*/  FMUL.FTZ R51, R68, UR4 ;  /* 0x0000000444337c20 */ /* 0x000fe20008410000 */
[----:B------:R-:W-:Y:S01]  /*1a70*/  FMUL.FTZ R68, R86, UR4 ;  /* 0x0000000456447c20 */ /* 0x000fe20008410000 */
[----:B------:R-:W-:Y:S01]  /*1a80*/  FMNMX.FTZ R10, R83, R10, !PT ;  /* 0x0000000a530a7209 */ /* 0x000fe20007810000 */
[----:B------:R-:W0:Y:S01]  /*1a90*/  MUFU.TANH R7, R7 ;  /* 0x0000000700077308 */ /* 0x000e220000002400 */
[----:B--2---:R-:W-:Y:S01]  /*1aa0*/  FSEL R5, R5, -INF , P3 ;  /* 0xff80000005057808 */ /* 0x004fe20001800000 */
[----:B------:R-:W-:Y:S01]  /*1ab0*/  FMUL.FTZ R86, R99, UR4 ;  /* 0x0000000463567c20 */ /* 0x000fe20008410000 */
[----:B------:R-:W-:Y:S01]  /*1ac0*/  ISETP.GT.AND P3, PT, R73, 0x18, PT ;  /* 0x000000184900780c */ /* 0x000fe20003f64270 */
        /* <DEDUP_REMOVED lines=23> */
[----:B------:R-:W-:Y:S01]  /*1c40*/  FMUL.FTZ R74, R92, UR4 ;  /* 0x000000045c4a7c20 */ /* 0x000fe20008410000 */
        /* <DEDUP_REMOVED lines=15> */
[----:B------:R-:W-:Y:S01]  /*1d40*/  FMUL.FTZ R106, R106, UR4 ;  /* 0x000000046a6a7c20 */ /* 0x000fe20008410000 */
[----:B------:R-:W-:Y:S01]  /*1d50*/  FMUL.FTZ R112, R112, UR4 ;  /* 0x0000000470707c20 */ /* 0x000fe20008410000 */
[----:B------:R-:W-:Y:S01]  /*1d60*/  FMUL.FTZ R110, R110, UR4 ;  /* 0x000000046e6e7c20 */ /* 0x000fe20008410000 */
[----:B------:R-:W-:Y:S01]  /*1d70*/  FMUL.FTZ R113, R113, UR4 ;  /* 0x0000000471717c20 */ /* 0x000fe20008410000 */
[----:B------:R-:W-:Y:S01]  /*1d80*/  FMUL.FTZ R116, R116, UR4 ;  /* 0x0000000474747c20 */ /* 0x000fe20008410000 */
[----:B------:R-:W0:Y:S01]  /*1d90*/  MUFU.TANH R13, R13 ;  /* 0x0000000d000d7308 */ /* 0x000e220000002400 */
[----:B-1----:R-:W-:Y:S01]  /*1da0*/  FSEL R11, R11, -INF , P5 ;  /* 0xff8000000b0b7808 */ /* 0x002fe20002800000 */
[----:B------:R-:W-:Y:S01]  /*1db0*/  FMUL.FTZ R117, R117, UR4 ;  /* 0x0000000475757c20 */ /* 0x000fe20008410000 */
[----:B------:R-:W-:-:S05]  /*1dc0*/  ISETP.GT.AND P5, PT, R73, 0x21, PT ;  /* 0x000000214900780c */ /* 0x000fca0003fa4270 */
[----:B------:R-:W1:Y:S01]  /*1dd0*/  MUFU.TANH R25, R25 ;  /* 0x0000001900197308 */ /* 0x000e620000002400 */
[----:B--2---:R-:W-:-:S07]  /*1de0*/  FSEL R23, R23, -INF , P6 ;  /* 0xff80000017177808 */ /* 0x004fce0003000000 */
[----:B------:R2:W-:Y:S01]  /*1df0*/  MUFU.TANH R19, R85 ;  /* 0x0000005500137308 */ /* 0x0005e20000002400 */
[----:B0-----:R-:W-:-:S07]  /*1e00*/  FSEL R13, R13, -INF , P4 ;  /* 0xff8000000d0d7808 */ /* 0x001fce0002000000 */
[----:B------:R-:W0:Y:S01]  /*1e10*/  MUFU.TANH R15, R15 ;  /* 0x0000000f000f7308 */ /* 0x000e220000002400 */
[----:B--2---:R-:W-:Y:S02]  /*1e20*/  FSEL R85, R12, -INF , P4 ;  /* 0xff8000000c557808 */ /* 0x004fe40002000000 */
[----:B------:R-:W-:Y:S02]  /*1e30*/  ISETP.GT.AND P4, PT, R73, 0x28, PT ;  /* 0x000000284900780c */ /* 0x000fe40003f84270 */
[----:B------:R-:W-:Y:S02]  /*1e40*/  FMNMX.FTZ R12, R85, R10, !PT ;  /* 0x0000000a550c7209 */ /* 0x000fe40007810000 */
[----:B-1----:R-:W-:Y:S01]  /*1e50*/  FSEL R97, R25, -INF , P5 ;  /* 0xff80000019617808 */ /* 0x002fe20002800000 */
[----:B------:R-:W1:Y:S01]  /*1e60*/  MUFU.TANH R27, R27 ;  /* 0x0000001b001b7308 */ /* 0x000e620000002400 */
[----:B------:R-:W-:-:S04]  /*1e70*/  FMNMX.FTZ R12, R89, R12, !PT ;  /* 0x0000000c590c7209 */ /* 0x000fc80007810000 */
[----:B------:R-:W-:-:S03]  /*1e80*/  FMNMX.FTZ R14, R93, R12, !PT ;  /* 0x0000000c5d0e7209 */ /* 0x000fc60007810000 */
[----:B------:R-:W2:Y:S08]  /*1e90*/  MUFU.TANH R21, R21 ;  /* 0x0000001500157308 */ /* 0x000eb00000002400 */
[----:B------:R-:W3:Y:S01]  /*1ea0*/  MUFU.TANH R29, R29 ;  /* 0x0000001d001d7308 */ /* 0x000ee20000002400 */
[----:B------:R-:W-:Y:S02]  /*1eb0*/  FMNMX.FTZ R14, R23, R14, !PT ;  /* 0x0000000e170e7209 */ /* 0x000fe40007810000 */
[----:B0-----:R-:W-:-:S02]  /*1ec0*/  FSEL R15, R15, -INF , P3 ;  /* 0xff8000000f0f7808 */ /* 0x001fc40001800000 */
[----:B------:R-:W-:Y:S02]  /*1ed0*/  ISETP.GT.AND P3, PT, R73, 0x29, PT ;  /* 0x000000294900780c */ /* 0x000fe40003f64270 */
[----:B-1----:R-:W-:Y:S01]  /*1ee0*/  FSEL R99, R27, -INF , P4 ;  /* 0xff8000001b637808 */ /* 0x002fe20002000000 */
[----:B------:R-:W0:Y:S08]  /*1ef0*/  MUFU.TANH R24, R24 ;  /* 0x0000001800187308 */ /* 0x000e300000002400 */
[----:B------:R-:W1:Y:S01]  /*1f00*/  MUFU.TANH R31, R31 ;  /* 0x0000001f001f7308 */ /* 0x000e620000002400 */
[----:B------:R-:W-:-:S02]  /*1f10*/  FMNMX.FTZ R14, R97, R14, !PT ;  /* 0x0000000e610e7209 */ /* 0x000fc40007810000 */
[----:B--2---:R-:W-:Y:S02]  /*1f20*/  FSEL R21, R21, -INF , P2 ;  /* 0xff80000015157808 */ /* 0x004fe40001000000 */
[----:B------:R-:W-:Y:S02]  /*1f30*/  ISETP.GT.AND P2, PT, R73, 0x30, PT ;  /* 0x000000304900780c */ /* 0x000fe40003f44270 */
[----:B---3--:R-:W-:Y:S01]  /*1f40*/  FSEL R101, R29, -INF , P3 ;  /* 0xff8000001d657808 */ /* 0x008fe20001800000 */
[----:B------:R-:W2:Y:S08]  /*1f50*/  MUFU.TANH R26, R26 ;  /* 0x0000001a001a7308 */ /* 0x000eb00000002400 */
[----:B------:R-:W3:Y:S01]  /*1f60*/  MUFU.TANH R33, R33 ;  /* 0x0000002100217308 */ /* 0x000ee20000002400 */
[----:B------:R-:W-:-:S02]  /*1f70*/  FMNMX.FTZ R20, R99, R14, !PT ;  /* 0x0000000e63147209 */ /* 0x000fc40007810000 */
[----:B0-----:R-:W-:Y:S02]  /*1f80*/  FSEL R91, R24, -INF , P6 ;  /* 0xff800000185b7808 */ /* 0x001fe40003000000 */
[----:B------:R-:W-:-:S03]  /*1f90*/  ISETP.GT.AND P6, PT, R73, 0x31, PT ;  /* 0x000000314900780c */ /* 0x000fc60003fc4270 */
[----:B------:R-:W0:Y:S08]  /*1fa0*/  MUFU.TANH R28, R28 ;  /* 0x0000001c001c7308 */ /* 0x000e300000002400 */
[----:B------:R-:W4:Y:S01]  /*1fb0*/  MUFU.TANH R35, R35 ;  /* 0x0000002300237308 */ /* 0x000f220000002400 */
[----:B-1----:R-:W-:-:S07]  /*1fc0*/  FSEL R103, R31, -INF , P2 ;  /* 0xff8000001f677808 */ /* 0x002fce0001000000 */
[----:B------:R-:W1:Y:S01]  /*1fd0*/  MUFU.TANH R30, R30 ;  /* 0x0000001e001e7308 */ /* 0x000e620000002400 */
[----:B------:R-:W-:Y:S02]  /*1fe0*/  FMNMX.FTZ R20, R101, R20, !PT ;  /* 0x0000001465147209 */ /* 0x000fe40007810000 */
[----:B--2---:R-:W-:Y:S02]  /*1ff0*/  FSEL R95, R26, -INF , P5 ;  /* 0xff8000001a5f7808 */ /* 0x004fe40002800000 */
[----:B------:R-:W-:-:S03]  /*2000*/  ISETP.GT.AND P5, PT, R73, 0x38, PT ;  /* 0x000000384900780c */ /* 0x000fc60003fa4270 */
[----:B------:R-:W2:Y:S01]  /*2010*/  MUFU.TANH R37, R37 ;  /* 0x0000002500257308 */ /* 0x000ea20000002400 */
[----:B---3--:R-:W-:-:S07]  /*2020*/  FSEL R33, R33, -INF , P6 ;  /* 0xff80000021217808 */ /* 0x008fce0003000000 */
[----:B------:R-:W3:Y:S01]  /*2030*/  MUFU.TANH R32, R32 ;  /* 0x0000002000207308 */ /* 0x000ee20000002400 */
[----:B------:R-:W-:Y:S02]  /*2040*/  FMNMX.FTZ R24, R103, R20, !PT ;  /* 0x0000001467187209 */ /* 0x000fe40007810000 */
[----:B0-----:R-:W-:Y:S02]  /*2050*/  FSEL R25, R28, -INF , P4 ;  /* 0xff8000001c197808 */ /* 0x001fe40002000000 */
[----:B------:R-:W-:-:S03]  /*2060*/  ISETP.GT.AND P4, PT, R73, 0x39, PT ;  /* 0x000000394900780c */ /* 0x000fc60003f84270 */
[----:B------:R-:W0:Y:S01]  /*2070*/  MUFU.TANH R39, R39 ;  /* 0x0000002700277308 */ /* 0x000e220000002400 */
[----:B----4-:R-:W-:-:S07]  /*2080*/  FSEL R123, R35, -INF , P5 ;  /* 0xff800000237b7808 */ /* 0x010fce0002800000 */
[----:B------:R-:W4:Y:S01]  /*2090*/  MUFU.TANH R34, R34 ;  /* 0x0000002200227308 */ /* 0x000f220000002400 */
[----:B------:R-:W-:Y:S02]  /*20a0*/  FMNMX.FTZ R24, R33, R24, !PT ;  /* 0x0000001821187209 */ /* 0x000fe40007810000 */
[----:B-1----:R-:W-:Y:S02]  /*20b0*/  FSEL R27, R30, -INF , P3 ;  /* 0xff8000001e1b7808 */ /* 0x002fe40001800000 */
[----:B------:R-:W-:-:S03]  /*20c0*/  ISETP.GT.AND P3, PT, R73, 0x40, PT ;  /* 0x000000404900780c */ /* 0x000fc60003f64270 */
[----:B------:R-:W1:Y:S01]  /*20d0*/  MUFU.TANH R41, R41 ;  /* 0x0000002900297308 */ /* 0x000e620000002400 */
[----:B--2---:R-:W-:-:S07]  /*20e0*/  FSEL R37, R37, -INF , P4 ;  /* 0xff80000025257808 */ /* 0x004fce0002000000 */
[----:B------:R-:W2:Y:S01]  /*20f0*/  MUFU.TANH R36, R36 ;  /* 0x0000002400247308 */ /* 0x000ea20000002400 */
[----:B------:R-:W-:-:S07]  /*2100*/  FMNMX.FTZ R24, R123, R24, !PT ;  /* 0x000000187b187209 */ /* 0x000fce0007810000 */
[----:B------:R-:W5:Y:S01]  /*2110*/  MUFU.TANH R43, R43 ;  /* 0x0000002b002b7308 */ /* 0x000f620000002400 */
[----:B---3--:R-:W-:-:S07]  /*2120*/  FSEL R29, R32, -INF , P2 ;  /* 0xff800000201d7808 */ /* 0x008fce0001000000 */
[----:B------:R-:W3:Y:S01]  /*2130*/  MUFU.TANH R38, R38 ;  /* 0x0000002600267308 */ /* 0x000ee20000002400 */
[----:B------:R-:W-:Y:S02]  /*2140*/  ISETP.GT.AND P2, PT, R73, 0x41, PT ;  /* 0x000000414900780c */ /* 0x000fe40003f44270 */
[----:B0-----:R-:W-:-:S05]  /*2150*/  FSEL R125, R39, -INF , P3 ;  /* 0xff800000277d7808 */ /* 0x001fca0001800000 */
[----:B------:R-:W0:Y:S01]  /*2160*/  MUFU.TANH R45, R45 ;  /* 0x0000002d002d7308 */ /* 0x000e220000002400 */
[----:B------:R-:W-:Y:S02]  /*2170*/  FMNMX.FTZ R24, R37, R24, !PT ;  /* 0x0000001825187209 */ /* 0x000fe40007810000 */
[----:B----4-:R-:W-:-:S05]  /*2180*/  FSEL R31, R34, -INF , P6 ;  /* 0xff800000221f7808 */ /* 0x010fca0003000000 */
[----:B------:R-:W4:Y:S01]  /*2190*/  MUFU.TANH R40, R40 ;  /* 0x0000002800287308 */ /* 0x000f220000002400 */
[----:B------:R-:W-:Y:S02]  /*21a0*/  ISETP.GT.AND P6, PT, R73, 0x48, PT ;  /* 0x000000484900780c */ /* 0x000fe40003fc4270 */
[----:B-1----:R-:W-:-:S05]  /*21b0*/  FSEL R127, R41, -INF , P2 ;  /* 0xff800000297f7808 */ /* 0x002fca0001000000 */
[----:B------:R-:W1:Y:S01]  /*21c0*/  MUFU.TANH R47, R47 ;  /* 0x0000002f002f7308 */ /* 0x000e620000002400 */
[----:B------:R-:W-:Y:S02]  /*21d0*/  FMNMX.FTZ R24, R125, R24, !PT ;  /* 0x000000187d187209 */ /* 0x000fe40007810000 */
[----:B--2---:R-:W-:-:S05]  /*21e0*/  FSEL R121, R36, -INF , P5 ;  /* 0xff80000024797808 */ /* 0x004fca0002800000 */
[----:B------:R-:W2:Y:S01]  /*21f0*/  MUFU.TANH R42, R42 ;  /* 0x0000002a002a7308 */ /* 0x000ea20000002400 */
[----:B------:R-:W-:Y:S02]  /*2200*/  ISETP.GT.AND P5, PT, R73, 0x49, PT ;  /* 0x000000494900780c */ /* 0x000fe40003fa4270 */
[----:B-----5:R-:W-:-:S05]  /*2210*/  FSEL R129, R43, -INF , P6 ;  /* 0xff8000002b817808 */ /* 0x020fca0003000000 */
[----:B------:R-:W5:Y:S01]  /*2220*/  MUFU.TANH R49, R49 ;  /* 0x0000003100317308 */ /* 0x000f620000002400 */
[----:B------:R-:W-:Y:S02]  /*2230*/  FMNMX.FTZ R24, R127, R24, !PT ;  /* 0x000000187f187209 */ /* 0x000fe40007810000 */
[----:B---3--:R-:W-:-:S05]  /*2240*/  FSEL R35, R38, -INF , P4 ;  /* 0xff80000026237808 */ /* 0x008fca0002000000 */
        /* <DEDUP_REMOVED lines=22> */
[----:B------:R-:W-:-:S07]  /*23b0*/  FMNMX.FTZ R24, R135, R24, !PT ;  /* 0x0000001887187209 */ /* 0x000fce0007810000 */
[----:B------:R-:W0:Y:S01]  /*23c0*/  MUFU.TANH R52, R52 ;  /* 0x0000003400347308 */ /* 0x000e220000002400 */
[----:B----4-:R-:W-:Y:S02]  /*23d0*/  FSEL R131, R46, -INF , P5 ;  /* 0xff8000002e837808 */ /* 0x010fe40002800000 */
[----:B------:R-:W-:-:S05]  /*23e0*/  ISETP.GT.AND P5, PT, R73, 0x60, PT ;  /* 0x000000604900780c */ /* 0x000fca0003fa4270 */
[----:B------:R-:W-:Y:S01]  /*23f0*/  MUFU.TANH R59, R59 ;  /* 0x0000003b003b7308 */ /* 0x000fe20000002400 */
[----:B-1----:R-:W-:Y:S02]  /*2400*/  FSEL R139, R53, -INF , P6 ;  /* 0xff800000358b7808 */ /* 0x002fe40003000000 */
[----:B------:R-:W-:-:S05]  /*2410*/  FMNMX.FTZ R24, R137, R24, !PT ;  /* 0x0000001889187209 */ /* 0x000fca0007810000 */
[----:B------:R-:W1:Y:S01]  /*2420*/  MUFU.TANH R54, R54 ;  /* 0x0000003600367308 */ /* 0x000e620000002400 */
[----:B--2---:R-:W-:Y:S02]  /*2430*/  FSEL R47, R48, -INF , P4 ;  /* 0xff800000302f7808 */ /* 0x004fe40002000000 */
[----:B------:R-:W-:-:S05]  /*2440*/  ISETP.GT.AND P4, PT, R73, 0x61, PT ;  /* 0x000000614900780c */ /* 0x000fca0003f84270 */
[----:B------:R-:W2:Y:S01]  /*2450*/  MUFU.TANH R61, R61 ;  /* 0x0000003d003d7308 */ /* 0x000ea20000002400 */
[----:B-----5:R-:W-:Y:S02]  /*2460*/  FSEL R141, R55, -INF , P5 ;  /* 0xff800000378d7808 */ /* 0x020fe40002800000 */
[----:B------:R-:W-:-:S05]  /*2470*/  FMNMX.FTZ R24, R139, R24, !PT ;  /* 0x000000188b187209 */ /* 0x000fca0007810000 */
[----:B------:R-:W4:Y:S01]  /*2480*/  MUFU.TANH R56, R56 ;  /* 0x0000003800387308 */ /* 0x000f220000002400 */
[----:B---3--:R-:W-:Y:S02]  /*2490*/  FSEL R49, R50, -INF , P3 ;  /* 0xff80000032317808 */ /* 0x008fe40001800000 */
[----:B------:R-:W-:-:S05]  /*24a0*/  ISETP.GT.AND P3, PT, R73, 0x68, PT ;  /* 0x000000684900780c */ /* 0x000fca0003f64270 */
[----:B------:R-:W3:Y:S01]  /*24b0*/  MUFU.TANH R63, R63 ;  /* 0x0000003f003f7308 */ /* 0x000ee20000002400 */
[----:B0-----:R-:W-:Y:S02]  /*24c0*/  FSEL R143, R57, -INF , P4 ;  /* 0xff800000398f7808 */ /* 0x001fe40002000000 */
[----:B------:R-:W-:-:S05]  /*24d0*/  FMNMX.FTZ R26, R141, R24, !PT ;  /* 0x000000188d1a7209 */ /* 0x000fca0007810000 */
[----:B------:R-:W0:Y:S01]  /*24e0*/  MUFU.TANH R58, R58 ;  /* 0x0000003a003a7308 */ /* 0x000e220000002400 */
[----:B------:R-:W-:Y:S02]  /*24f0*/  FSEL R51, R52, -INF , P2 ;  /* 0xff80000034337808 */ /* 0x000fe40001000000 */
[----:B------:R-:W-:-:S05]  /*2500*/  ISETP.GT.AND P2, PT, R73, 0x69, PT ;  /* 0x000000694900780c */ /* 0x000fca0003f44270 */
[----:B------:R-:W-:Y:S01]  /*2510*/  MUFU.TANH R65, R65 ;  /* 0x0000004100417308 */ /* 0x000fe20000002400 */
[----:B------:R-:W-:Y:S02]  /*2520*/  FMNMX.FTZ R26, R143, R26, !PT ;  /* 0x0000001a8f1a7209 */ /* 0x000fe40007810000 */
[----:B-1----:R-:W-:-:S05]  /*2530*/  FSEL R53, R54, -INF , P6 ;  /* 0xff80000036357808 */ /* 0x002fca0003000000 */
[----:B------:R-:W1:Y:S01]  /*2540*/  MUFU.TANH R60, R60 ;  /* 0x0000003c003c7308 */ /* 0x000e620000002400 */
[----:B------:R-:W-:Y:S02]  /*2550*/  ISETP.GT.AND P6, PT, R73, 0x70, PT ;  /* 0x000000704900780c */ /* 0x000fe40003fc4270 */
[----:B--2---:R-:W-:-:S05]  /*2560*/  FSEL R145, R61, -INF , P2 ;  /* 0xff8000003d917808 */ /* 0x004fca0001000000 */
[----:B------:R-:W2:Y:S08]  /*2570*/  MUFU.TANH R67, R67 ;  /* 0x0000004300437308 */ /* 0x000eb00000002400 */
[----:B------:R5:W-:Y:S01]  /*2580*/  MUFU.TANH R52, R105 ;  /* 0x0000006900347308 */ /* 0x000be20000002400 */
[----:B----4-:R-:W-:-:S07]  /*2590*/  FSEL R55, R56, -INF , P5 ;  /* 0xff80000038377808 */ /* 0x010fce0002800000 */
[----:B------:R-:W4:Y:S01]  /*25a0*/  MUFU.TANH R62, R62 ;  /* 0x0000003e003e7308 */ /* 0x000f220000002400 */
[----:B-----5:R-:W-:-:S04]  /*25b0*/  FSEL R105, R59, -INF , P3 ;  /* 0xff8000003b697808 */ /* 0x020fc80001800000 */
[----:B------:R-:W-:-:S03]  /*25c0*/  FMNMX.FTZ R26, R105, R26, !PT ;  /* 0x0000001a691a7209 */ /* 0x000fc60007810000 */
[----:B------:R-:W5:Y:S01]  /*25d0*/  MUFU.TANH R64, R64 ;  /* 0x0000004000407308 */ /* 0x000f620000002400 */
[----:B------:R-:W-:Y:S02]  /*25e0*/  ISETP.GT.AND P5, PT, R73, 0x71, PT ;  /* 0x000000714900780c */ /* 0x000fe40003fa4270 */
[----:B---3--:R-:W-:Y:S02]  /*25f0*/  FSEL R147, R63, -INF , P6 ;  /* 0xff8000003f937808 */ /* 0x008fe40003000000 */
[----:B------:R-:W-:-:S03]  /*2600*/  FMNMX.FTZ R26, R145, R26, !PT ;  /* 0x0000001a911a7209 */ /* 0x000fc60007810000 */
[----:B------:R-:W3:Y:S01]  /*2610*/  MUFU.TANH R70, R70 ;  /* 0x0000004600467308 */ /* 0x000ee20000002400 */
[----:B0-----:R-:W-:Y:S02]  /*2620*/  FSEL R57, R58, -INF , P4 ;  /* 0xff8000003a397808 */ /* 0x001fe40002000000 */
[----:B------:R-:W-:Y:S02]  /*2630*/  ISETP.GT.AND P4, PT, R73, 0x78, PT ;  /* 0x000000784900780c */ /* 0x000fe40003f84270 */
[----:B------:R-:W-:-:S03]  /*2640*/  FMNMX.FTZ R26, R147, R26, !PT ;  /* 0x0000001a931a7209 */ /* 0x000fc60007810000 */
[----:B------:R-:W0:Y:S01]  /*2650*/  MUFU.TANH R66, R66 ;  /* 0x0000004200427308 */ /* 0x000e220000002400 */
[----:B-1----:R-:W-:Y:S02]  /*2660*/  FSEL R59, R60, -INF , P3 ;  /* 0xff8000003c3b7808 */ /* 0x002fe40001800000 */
[----:B------:R-:W-:-:S05]  /*2670*/  ISETP.GT.AND P3, PT, R73, 0x79, PT ;  /* 0x000000794900780c */ /* 0x000fca0003f64270 */
[----:B------:R-:W1:Y:S01]  /*2680*/  MUFU.TANH R72, R72 ;  /* 0x0000004800487308 */ /* 0x000e620000002400 */
[----:B--2---:R-:W-:-:S07]  /*2690*/  FSEL R149, R67, -INF , P4 ;  /* 0xff80000043957808 */ /* 0x004fce0002000000 */
[----:B------:R2:W-:Y:S01]  /*26a0*/  MUFU.TANH R24, R107 ;  /* 0x0000006b00187308 */ /* 0x0005e20000002400 */
[----:B----4-:R-:W-:-:S07]  /*26b0*/  FSEL R61, R62, -INF , P2 ;  /* 0xff8000003e3d7808 */ /* 0x010fce0001000000 */
[----:B------:R-:W4:Y:S01]  /*26c0*/  MUFU.TANH R68, R68 ;  /* 0x0000004400447308 */ /* 0x000f220000002400 */
[----:B--2---:R-:W-:-:S04]  /*26d0*/  FSEL R107, R65, -INF , P5 ;  /* 0xff800000416b7808 */ /* 0x004fc80002800000 */
[----:B------:R-:W-:-:S03]  /*26e0*/  FMNMX.FTZ R26, R107, R26, !PT ;  /* 0x0000001a6b1a7209 */ /* 0x000fc60007810000 */
[----:B------:R-:W2:Y:S01]  /*26f0*/  MUFU.TANH R74, R74 ;  /* 0x0000004a004a7308 */ /* 0x000ea20000002400 */
[----:B------:R-:W-:Y:S02]  /*2700*/  ISETP.GT.AND P2, PT, R73, 0x80, PT ;  /* 0x000000804900780c */ /* 0x000fe40003f44270 */
[----:B------:R-:W-:Y:S02]  /*2710*/  FSEL R155, R19, -INF , P3 ;  /* 0xff800000139b7808 */ /* 0x000fe40001800000 */
[----:B------:R-:W-:-:S03]  /*2720*/  FMNMX.FTZ R26, R149, R26, !PT ;  /* 0x0000001a951a7209 */ /* 0x000fc60007810000 */
[----:B------:R-:W2:Y:S01]  /*2730*/  MUFU.TANH R69, R69 ;  /* 0x0000004500457308 */ /* 0x000ea20000002400 */
[----:B-----5:R-:W-:Y:S02]  /*2740*/  FSEL R63, R64, -INF , P6 ;  /* 0xff800000403f7808 */ /* 0x020fe40003000000 */
[----:B------:R-:W-:-:S05]  /*2750*/  ISETP.GT.AND P6, PT, R73, 0x81, PT ;  /* 0x000000814900780c */ /* 0x000fca0003fc4270 */
[----:B------:R-:W5:Y:S01]  /*2760*/  MUFU.TANH R76, R76 ;  /* 0x0000004c004c7308 */ /* 0x000f620000002400 */
[----:B---3--:R-:W-:Y:S02]  /*2770*/  FSEL R157, R70, -INF , P2 ;  /* 0xff800000469d7808 */ /* 0x008fe40001000000 */
[----:B------:R-:W-:-:S05]  /*2780*/  FMNMX.FTZ R26, R155, R26, !PT ;  /* 0x0000001a9b1a7209 */ /* 0x000fca0007810000 */
[----:B------:R-:W3:Y:S01]  /*2790*/  MUFU.TANH R71, R71 ;  /* 0x0000004700477308 */ /* 0x000ee20000002400 */
[----:B0-----:R-:W-:Y:S02]  /*27a0*/  FSEL R65, R66, -INF , P5 ;  /* 0xff80000042417808 */ /* 0x001fe40002800000 */
[----:B------:R-:W-:-:S05]  /*27b0*/  ISETP.GT.AND P5, PT, R73, 0x88, PT ;  /* 0x000000884900780c */ /* 0x000fca0003fa4270 */
[----:B------:R-:W0:Y:S01]  /*27c0*/  MUFU.TANH R2, R96 ;  /* 0x0000006000027308 */ /* 0x000e220000002400 */
[----:B-1----:R-:W-:Y:S02]  /*27d0*/  FSEL R72, R72, -INF , P6 ;  /* 0xff80000048487808 */ /* 0x002fe40003000000 */
[----:B------:R-:W-:-:S05]  /*27e0*/  FMNMX.FTZ R19, R157, R26, !PT ;  /* 0x0000001a9d137209 */ /* 0x000fca0007810000 */
[----:B------:R-:W1:Y:S01]  /*27f0*/  MUFU.TANH R22, R22 ;  /* 0x0000001600167308 */ /* 0x000e620000002400 */
[----:B----4-:R-:W-:Y:S02]  /*2800*/  FSEL R67, R68, -INF , P4 ;  /* 0xff80000044437808 */ /* 0x010fe40002000000 */
[----:B------:R-:W-:-:S05]  /*2810*/  ISETP.GT.AND P4, PT, R73, 0x89, PT ;  /* 0x000000894900780c */ /* 0x000fca0003f84270 */
[----:B------:R-:W4:Y:S01]  /*2820*/  MUFU.TANH R8, R84 ;  /* 0x0000005400087308 */ /* 0x000f220000002400 */
[----:B--2---:R-:W-:Y:S02]  /*2830*/  FSEL R74, R74, -INF , P5 ;  /* 0xff8000004a4a7808 */ /* 0x004fe40002800000 */
[----:B------:R-:W-:-:S05]  /*2840*/  FMNMX.FTZ R87, R72, R19, !PT ;  /* 0x0000001348577209 */ /* 0x000fca0007810000 */
[----:B------:R-:W2:Y:S01]  /*2850*/  MUFU.TANH R75, R75 ;  /* 0x0000004b004b7308 */ /* 0x000ea20000002400 */
[----:B------:R-:W-:Y:S02]  /*2860*/  FSEL R69, R69, -INF , P3 ;  /* 0xff80000045457808 */ /* 0x000fe40001800000 */
[----:B------:R-:W-:-:S05]  /*2870*/  ISETP.GT.AND P3, PT, R73, 0x90, PT ;  /* 0x000000904900780c */ /* 0x000fca0003f64270 */
[----:B------:R-:W2:Y:S01]  /*2880*/  MUFU.TANH R12, R100 ;  /* 0x00000064000c7308 */ /* 0x000ea20000002400 */
[----:B-----5:R-:W-:Y:S02]  /*2890*/  FSEL R76, R76, -INF , P4 ;  /* 0xff8000004c4c7808 */ /* 0x020fe40002000000 */
[----:B------:R-:W-:-:S05]  /*28a0*/  FMNMX.FTZ R87, R74, R87, !PT ;  /* 0x000000574a577209 */ /* 0x000fca0007810000 */
[----:B------:R-:W5:Y:S01]  /*28b0*/  MUFU.TANH R78, R78 ;  /* 0x0000004e004e7308 */ /* 0x000f620000002400 */
[----:B---3--:R-:W-:-:S07]  /*28c0*/  FSEL R71, R71, -INF , P2 ;  /* 0xff80000047477808 */ /* 0x008fce0001000000 */
[----:B------:R-:W3:Y:S01]  /*28d0*/  MUFU.TANH R20, R82 ;  /* 0x0000005200147308 */ /* 0x000ee20000002400 */
[----:B------:R-:W-:-:S07]  /*28e0*/  ISETP.GT.AND P2, PT, R73, 0x91, PT ;  /* 0x000000914900780c */ /* 0x000fce0003f44270 */
[----:B------:R-:W3:Y:S01]  /*28f0*/  MUFU.TANH R6, R98 ;  /* 0x0000006200067308 */ /* 0x000ee20000002400 */
[----:B0-----:R-:W-:-:S07]  /*2900*/  FSEL R2, R2, -INF , P3 ;  /* 0xff80000002027808 */ /* 0x001fce0001800000 */
[----:B------:R-:W0:Y:S01]  /*2910*/  MUFU.TANH R42, R104 ;  /* 0x00000068002a7308 */ /* 0x000e220000002400 */
[----:B------:R-:W-:-:S07]  /*2920*/  FMNMX.FTZ R87, R76, R87, !PT ;  /* 0x000000574c577209 */ /* 0x000fce0007810000 */
[----:B------:R-:W0:Y:S01]  /*2930*/  MUFU.TANH R10, R86 ;  /* 0x00000056000a7308 */ /* 0x000e220000002400 */
[----:B-1----:R-:W-:-:S07]  /*2940*/  FSEL R19, R22, -INF , P6 ;  /* 0xff80000016137808 */ /* 0x002fce0003000000 */
[----:B------:R-:W1:Y:S01]  /*2950*/  MUFU.TANH R14, R102 ;  /* 0x00000066000e7308 */ /* 0x000e620000002400 */
[----:B------:R-:W-:-:S07]  /*2960*/  ISETP.GT.AND P6, PT, R73, 0x98, PT ;  /* 0x000000984900780c */ /* 0x000fce0003fc4270 */
[----:B------:R-:W1:Y:S01]  /*2970*/  MUFU.TANH R38, R108 ;  /* 0x0000006c00267308 */ /* 0x000e620000002400 */
[----:B----4-:R-:W-:-:S07]  /*2980*/  FSEL R8, R8, -INF , P2 ;  /* 0xff80000008087808 */ /* 0x010fce0001000000 */
[----:B------:R-:W4:Y:S01]  /*2990*/  MUFU.TANH R80, R80 ;  /* 0x0000005000507308 */ /* 0x000f220000002400 */
[----:B------:R-:W-:-:S07]  /*29a0*/  FMNMX.FTZ R87, R2, R87, !PT ;  /* 0x0000005702577209 */ /* 0x000fce0007810000 */
[----:B------:R5:W4:Y:S01]  /*29b0*/  MUFU.TANH R40, R109 ;  /* 0x0000006d00287308 */ /* 0x000b220000002400 */
[----:B--2---:R-:W-:-:S07]  /*29c0*/  FSEL R75, R75, -INF , P5 ;  /* 0xff8000004b4b7808 */ /* 0x004fce0002800000 */
[----:B------:R-:W2:Y:S01]  /*29d0*/  MUFU.TANH R106, R106 ;  /* 0x0000006a006a7308 */ /* 0x000ea20000002400 */
[----:B------:R-:W-:-:S07]  /*29e0*/  ISETP.GT.AND P5, PT, R73, 0x99, PT ;  /* 0x000000994900780c */ /* 0x000fce0003fa4270 */
[----:B------:R-:W2:Y:S01]  /*29f0*/  MUFU.TANH R28, R112 ;  /* 0x00000070001c7308 */ /* 0x000ea20000002400 */
[----:B------:R-:W-:-:S07]  /*2a00*/  FSEL R46, R12, -INF , P6 ;  /* 0xff8000000c2e7808 */ /* 0x000fce0003000000 */
[----:B------:R-:W-:Y:S01]  /*2a10*/  MUFU.TANH R110, R110 ;  /* 0x0000006e006e7308 */ /* 0x000fe20000002400 */
[----:B------:R-:W-:-:S07]  /*2a20*/  FMNMX.FTZ R87, R8, R87, !PT ;  /* 0x0000005708577209 */ /* 0x000fce0007810000 */
[----:B------:R-:W-:Y:S01]  /*2a30*/  MUFU.TANH R116, R116 ;  /* 0x0000007400747308 */ /* 0x000fe20000002400 */
[----:B-----5:R-:W-:Y:S02]  /*2a40*/  FSEL R109, R78, -INF , P4 ;  /* 0xff8000004e6d7808 */ /* 0x020fe40002000000 */
[----:B------:R-:W-:Y:S01]  /*2a50*/  MOV R88, UR5 ;  /* 0x0000000500587c02 */ /* 0x000fe20008000f00 */
[----:B------:R-:W-:Y:S01]  /*2a60*/  FMUL.FTZ R48, R111, UR4 ;  /* 0x000000046f307c20 */ /* 0x000fe20008410000 */
[----:B------:R-:W-:Y:S01]  /*2a70*/  ISETP.GT.AND P4, PT, R73, 0xa0, PT ;  /* 0x000000a04900780c */ /* 0x000fe20003f84270 */
[----:B------:R-:W-:Y:S01]  /*2a80*/  FMUL.FTZ R64, R114, UR4 ;  /* 0x0000000472407c20 */ /* 0x000fe20008410000 */
[----:B---3--:R-:W-:Y:S01]  /*2a90*/  FSEL R44, R20, -INF , P5 ;  /* 0xff800000142c7808 */ /* 0x008fe20002800000 */
[----:B------:R4:W3:Y:S01]  /*2aa0*/  MUFU.TANH R26, R113 ;  /* 0x00000071001a7308 */ /* 0x0008e20000002400 */
[----:B------:R-:W-:Y:S01]  /*2ab0*/  FMNMX.FTZ R87, R46, R87, !PT ;  /* 0x000000572e577209 */ /* 0x000fe20007810000 */
[----:B------:R-:W-:Y:S01]  /*2ac0*/  FMUL.FTZ R90, R115, UR4 ;  /* 0x00000004735a7c20 */ /* 0x000fe20008410000 */
[----:B------:R-:W-:Y:S01]  /*2ad0*/  FSEL R6, R6, -INF , P3 ;  /* 0xff80000006067808 */ /* 0x000fe20001800000 */
[----:B------:R-:W-:Y:S01]  /*2ae0*/  FMUL.FTZ R92, R119, UR4 ;  /* 0x00000004775c7c20 */ /* 0x000fe20008410000 */
[C---:B------:R-:W-:Y:S01]  /*2af0*/  ISETP.GT.AND P3, PT, R73.reuse, 0xa1, PT ;  /* 0x000000a14900780c */ /* 0x040fe20003f64270 */
[----:B------:R-:W5:Y:S01]  /*2b00*/  LDL R100, [R1+0x14] ;  /* 0x0000140001647983 */ /* 0x000f620000100800 */
[----:B0-----:R-:W-:Y:S01]  /*2b10*/  FSEL R42, R42, -INF , P4 ;  /* 0xff8000002a2a7808 */ /* 0x001fe20002000000 */
[----:B------:R0:W0:Y:S01]  /*2b20*/  MUFU.TANH R22, R117 ;  /* 0x0000007500167308 */ /* 0x0000220000002400 */
[----:B------:R-:W-:Y:S01]  /*2b30*/  FMNMX.FTZ R87, R44, R87, !PT ;  /* 0x000000572c577209 */ /* 0x000fe20007810000 */
[----:B------:R-:W-:Y:S01]  /*2b40*/  FMUL.FTZ R86, R118, UR4 ;  /* 0x0000000476567c20 */ /* 0x000fe20008410000 */
[----:B------:R-:W-:Y:S01]  /*2b50*/  FSEL R10, R10, -INF , P2 ;  /* 0xff8000000a0a7808 */ /* 0x000fe20001000000 */
[--C-:B------:R-:W-:Y:S01]  /*2b60*/  IMAD.MOV.U32 R150, RZ, RZ, R151.reuse ;  /* 0x000000ffff967224 */ /* 0x100fe200078e0097 */
[C---:B------:R-:W-:Y:S01]  /*2b70*/  ISETP.GT.AND P2, PT, R73.reuse, 0xa8, PT ;  /* 0x000000a84900780c */ /* 0x040fe20003f44270 */
[--C-:B------:R-:W-:Y:S01]  /*2b80*/  IMAD.MOV.U32 R148, RZ, RZ, R151.reuse ;  /* 0x000000ffff947224 */ /* 0x100fe200078e0097 */
[----:B------:R-:W-:Y:S01]  /*2b90*/  FSEL R52, R52, -INF , P3 ;  /* 0xff80000034347808 */ /* 0x000fe20001800000 */
[----:B------:R-:W0:Y:S01]  /*2ba0*/  MUFU.TANH R48, R48 ;  /* 0x0000003000307308 */ /* 0x000e220000002400 */
[----:B------:R-:W-:Y:S01]  /*2bb0*/  FMNMX.FTZ R87, R42, R87, !PT ;  /* 0x000000572a577209 */ /* 0x000fe20007810000 */
[--C-:B------:R-:W-:Y:S01]  /*2bc0*/  IMAD.MOV.U32 R144, RZ, RZ, R151.reuse ;  /* 0x000000ffff907224 */ /* 0x100fe200078e0097 */
[----:B-1----:R-:W-:Y:S01]  /*2bd0*/  FSEL R14, R14, -INF , P6 ;  /* 0xff8000000e0e7808 */ /* 0x002fe20003000000 */
[--C-:B------:R-:W-:Y:S01]  /*2be0*/  IMAD.MOV.U32 R142, RZ, RZ, R151.reuse ;  /* 0x000000ffff8e7224 */ /* 0x100fe200078e0097 */
[C---:B------:R-:W-:Y:S01]  /*2bf0*/  ISETP.GT.AND P6, PT, R73.reuse, 0xa9, PT ;  /* 0x000000a94900780c */ /* 0x040fe20003fc4270 */
[--C-:B------:R-:W-:Y:S01]  /*2c00*/  IMAD.MOV.U32 R138, RZ, RZ, R151.reuse ;  /* 0x000000ffff8a7224 */ /* 0x100fe200078e0097 */
[----:B------:R-:W-:Y:S01]  /*2c10*/  FSEL R38, R38, -INF , P2 ;  /* 0xff80000026267808 */ /* 0x000fe20001000000 */
[----:B------:R-:W1:Y:S01]  /*2c20*/  MUFU.TANH R64, R64 ;  /* 0x0000004000407308 */ /* 0x000e620000002400 */
[----:B------:R-:W-:Y:S01]  /*2c30*/  FMNMX.FTZ R87, R52, R87, !PT ;  /* 0x0000005734577209 */ /* 0x000fe20007810000 */
[--C-:B------:R-:W-:Y:S01]  /*2c40*/  IMAD.MOV.U32 R136, RZ, RZ, R151.reuse ;  /* 0x000000ffff887224 */ /* 0x100fe200078e0097 */
[----:B----4-:R-:W-:Y:S01]  /*2c50*/  FSEL R113, R80, -INF , P5 ;  /* 0xff80000050717808 */ /* 0x010fe20002800000 */
[--C-:B------:R-:W-:Y:S01]  /*2c60*/  IMAD.MOV.U32 R132, RZ, RZ, R151.reuse ;  /* 0x000000ffff847224 */ /* 0x100fe200078e0097 */
[C---:B------:R-:W-:Y:S01]  /*2c70*/  ISETP.GT.AND P5, PT, R73.reuse, 0xb0, PT ;  /* 0x000000b04900780c */ /* 0x040fe20003fa4270 */
[--C-:B------:R-:W-:Y:S01]  /*2c80*/  IMAD.MOV.U32 R130, RZ, RZ, R151.reuse ;  /* 0x000000ffff827224 */ /* 0x100fe200078e0097 */
[----:B------:R-:W-:Y:S01]  /*2c90*/  FSEL R40, R40, -INF , P6 ;  /* 0xff80000028287808 */ /* 0x000fe20003000000 */
[----:B------:R-:W4:Y:S01]  /*2ca0*/  MUFU.TANH R90, R90 ;  /* 0x0000005a005a7308 */ /* 0x000f220000002400 */
[----:B------:R-:W-:Y:S01]  /*2cb0*/  FMNMX.FTZ R87, R38, R87, !PT ;  /* 0x0000005726577209 */ /* 0x000fe20007810000 */
[--C-:B------:R-:W-:Y:S01]  /*2cc0*/  IMAD.MOV.U32 R126, RZ, RZ, R151.reuse ;  /* 0x000000ffff7e7224 */ /* 0x100fe200078e0097 */
[----:B--2---:R-:W-:Y:S01]  /*2cd0*/  FSEL R20, R106, -INF , P4 ;  /* 0xff8000006a147808 */ /* 0x004fe20002000000 */
[----:B------:R-:W-:Y:S01]  /*2ce0*/  IMAD.MOV.U32 R124, RZ, RZ, R151 ;  /* 0x000000ffff7c7224 */ /* 0x000fe200078e0097 */
[----:B------:R-:W-:-:S02]  /*2cf0*/  ISETP.GT.AND P4, PT, R73, 0xb1, PT ;  /* 0x000000b14900780c */ /* 0x000fc40003f84270 */
[----:B------:R-:W-:Y:S01]  /*2d00*/  FSEL R28, R28, -INF , P5 ;  /* 0xff8000001c1c7808 */ /* 0x000fe20002800000 */
[----:B------:R-:W2:Y:S01]  /*2d10*/  MUFU.TANH R86, R86 ;  /* 0x0000005600567308 */ /* 0x000ea20000002400 */
[----:B------:R-:W-:Y:S02]  /*2d20*/  FMNMX.FTZ R87, R40, R87, !PT ;  /* 0x0000005728577209 */ /* 0x000fe40007810000 */
[----:B------:R-:W-:Y:S02]  /*2d30*/  FSEL R12, R24, -INF , P3 ;  /* 0xff800000180c7808 */ /* 0x000fe40001800000 */
[----:B------:R-:W-:Y:S02]  /*2d40*/  ISETP.GT.AND P3, PT, R73, 0xb8, PT ;  /* 0x000000b84900780c */ /* 0x000fe40003f64270 */
[----:B---3--:R-:W-:Y:S01]  /*2d50*/  FSEL R26, R26, -INF , P4 ;  /* 0xff8000001a1a7808 */ /* 0x008fe20002000000 */
[----:B------:R-:W3:Y:S01]  /*2d60*/  MUFU.TANH R92, R92 ;  /* 0x0000005c005c7308 */ /* 0x000ee20000002400 */
[----:B------:R-:W-:-:S02]  /*2d70*/  FMNMX.FTZ R87, R28, R87, !PT ;  /* 0x000000571c577209 */ /* 0x000fc40007810000 */
[----:B0-----:R-:W-:Y:S02]  /*2d80*/  FSEL R117, R110, -INF , P2 ;  /* 0xff8000006e757808 */ /* 0x001fe40001000000 */
[----:B------:R-:W-:Y:S02]  /*2d90*/  ISETP.GT.AND P2, PT, R73, 0xb9, PT ;  /* 0x000000b94900780c */ /* 0x000fe40003f44270 */
[----:B------:R-:W-:Y:S02]  /*2da0*/  FSEL R73, R116, -INF , P3 ;  /* 0xff80000074497808 */ /* 0x000fe40001800000 */
[----:B------:R-:W-:Y:S02]  /*2db0*/  FMNMX.FTZ R30, R26, R87, !PT ;  /* 0x000000571a1e7209 */ /* 0x000fe40007810000 */
[----:B------:R-:W-:Y:S02]  /*2dc0*/  FSEL R24, R22, -INF , P2 ;  /* 0xff80000016187808 */ /* 0x000fe40001000000 */
[----:B------:R-:W-:-:S02]  /*2dd0*/  FMNMX.FTZ R87, R73, R30, !PT ;  /* 0x0000001e49577209 */ /* 0x000fc40007810000 */
[----:B------:R-:W-:Y:S02]  /*2de0*/  MOV R146, R151 ;  /* 0x0000009700927202 */ /* 0x000fe40000000f00 */
[----:B------:R-:W-:Y:S02]  /*2df0*/  FMNMX.FTZ R30, R24, R87, !PT ;  /* 0x00000057181e7209 */ /* 0x000fe40007810000 */
[-C--:B------:R-:W-:Y:S02]  /*2e00*/  MOV R140, R151.reuse ;  /* 0x00000097008c7202 */ /* 0x080fe40000000f00 */
[-C--:B------:R-:W-:Y:S01]  /*2e10*/  MOV R134, R151.reuse ;  /* 0x0000009700867202 */ /* 0x080fe20000000f00 */
[----:B------:R-:W0:Y:S01]  /*2e20*/  SHFL.BFLY PT, R87, R30, 0x2, 0x1f ;  /* 0x0c401f001e577f89 */ /* 0x000e2200000e0000 */
[-C--:B------:R-:W-:Y:S02]  /*2e30*/  MOV R128, R151.reuse ;  /* 0x0000009700807202 */ /* 0x080fe40000000f00 */
[----:B------:R-:W-:-:S02]  /*2e40*/  MOV R122, R151 ;  /* 0x00000097007a7202 */ /* 0x000fc40000000f00 */
[----:B0-----:R-:W-:-:S05]  /*2e50*/  FMNMX.FTZ R32, R30, R87, !PT ;  /* 0x000000571e207209 */ /* 0x001fca0007810000 */
[----:B------:R-:W0:Y:S02]  /*2e60*/  SHFL.BFLY PT, R87, R32, 0x1, 0x1f ;  /* 0x0c201f0020577f89 */ /* 0x000e2400000e0000 */
[----:B0-----:R-:W-:-:S04]  /*2e70*/  FMNMX.FTZ R87, R32, R87, !PT ;  /* 0x0000005720577209 */ /* 0x001fc80007810000 */
[C---:B------:R-:W-:Y:S01]  /*2e80*/  FSETP.NEU.FTZ.AND P0, PT, R87.reuse, -INF , PT ;  /* 0xff8000005700780b */ /* 0x040fe20003f1d000 */
[----:B------:R-:W-:-:S05]  /*2e90*/  FMUL.FTZ R22, R87, R88 ;  /* 0x0000005857167220 */ /* 0x000fca0000410000 */
[----:B------:R-:W-:Y:S02]  /*2ea0*/  FSEL R22, R22, RZ, P0 ;  /* 0x000000ff16167208 */ /* 0x000fe40000000000 */
[----:B------:R-:W-:Y:S01]  /*2eb0*/  ISETP.NE.AND P0, PT, R120, RZ, PT ;  /* 0x000000ff7800720c */ /* 0x000fe20003f05270 */
[--C-:B------:R-:W-:Y:S02]  /*2ec0*/  IMAD.MOV.U32 R120, RZ, RZ, R151.reuse ;  /* 0x000000ffff787224 */ /* 0x100fe400078e0097 */
[-CC-:B------:R-:W-:Y:S01]  /*2ed0*/  FFMA.FTZ R111, R4, R88.reuse, -R22.reuse ;  /* 0x00000058046f7223 */ /* 0x180fe20000010816 */
        /* <DEDUP_REMOVED lines=18> */
[----:B----4-:R-:W-:Y:S01]  /*3000*/  FSEL R133, R90, -INF , P4 ;  /* 0xff8000005a857808 */ /* 0x010fe20002000000 */
[--C-:B------:R-:W-:Y:S01]  /*3010*/  FFMA.FTZ R80, R129, R88, -R22.reuse ;  /* 0x0000005881507223 */ /* 0x100fe20000010816 */
[----:B------:R-:W-:Y:S01]  /*3020*/  FMNMX.FTZ R4, R15, R4, !PT ;  /* 0x000000040f047209 */ /* 0x000fe20007810000 */
[-CC-:B------:R-:W-:Y:S01]  /*3030*/  FFMA.FTZ R54, R105, R88.reuse, -R22.reuse ;  /* 0x0000005869367223 */ /* 0x180fe20000010816 */
[----:B--2---:R-:W-:Y:S01]  /*3040*/  FSEL R127, R86, -INF , P3 ;  /* 0xff800000567f7808 */ /* 0x004fe20001800000 */
[--C-:B------:R-:W-:Y:S01]  /*3050*/  FFMA.FTZ R58, R97, R88, -R22.reuse ;  /* 0x00000058613a7223 */ /* 0x100fe20000010816 */
[----:B------:R-:W-:Y:S01]  /*3060*/  FMNMX.FTZ R4, R21, R4, !PT ;  /* 0x0000000415047209 */ /* 0x000fe20007810000 */
[-CC-:B------:R-:W-:Y:S01]  /*3070*/  FFMA.FTZ R97, R8, R88.reuse, -R22.reuse ;  /* 0x0000005808617223 */ /* 0x180fe20000010816 */
[----:B---3--:R-:W-:Y:S01]  /*3080*/  FSEL R129, R92, -INF , P2 ;  /* 0xff8000005c817808 */ /* 0x008fe20001000000 */
        /* <DEDUP_REMOVED lines=39> */
[-C--:B------:R-:W-:Y:S01]  /*3300*/  MOV R149, R151.reuse ;  /* 0x0000009700957202 */ /* 0x080fe20000000f00 */
[--C-:B------:R-:W-:Y:S01]  /*3310*/  IMAD.MOV.U32 R147, RZ, RZ, R151.reuse ;  /* 0x000000ffff937224 */ /* 0x100fe200078e0097 */
[----:B------:R-:W-:Y:S01]  /*3320*/  FMNMX.FTZ R4, R43, R4, !PT ;  /* 0x000000042b047209 */ /* 0x000fe20007810000 */
[--C-:B------:R-:W-:Y:S01]  /*3330*/  IMAD.MOV.U32 R145, RZ, RZ, R151.reuse ;  /* 0x000000ffff917224 */ /* 0x100fe200078e0097 */
[----:B------:R-:W-:Y:S01]  /*3340*/  MOV R143, R151 ;  /* 0x00000097008f7202 */ /* 0x000fe20000000f00 */
[--C-:B------:R-:W-:Y:S01]  /*3350*/  IMAD.MOV.U32 R141, RZ, RZ, R151.reuse ;  /* 0x000000ffff8d7224 */ /* 0x100fe200078e0097 */
[----:B------:R-:W-:Y:S01]  /*3360*/  FMNMX.FTZ R4, R131, R4, !PT ;  /* 0x0000000483047209 */ /* 0x000fe20007810000 */
[----:B------:R-:W-:Y:S01]  /*3370*/  MUFU.EX2 R111, R111 ;  /* 0x0000006f006f7308 */ /* 0x000fe20000000800 */
[----:B------:R-:W-:-:S02]  /*3380*/  IMAD.MOV.U32 R139, RZ, RZ, R151 ;  /* 0x000000ffff8b7224 */ /* 0x000fc400078e0097 */
        /* <DEDUP_REMOVED lines=33> */
[-CC-:B0-----:R-:W-:Y:S01]  /*35a0*/  FFMA.FTZ R107, R40, R88.reuse, -R22.reuse ;  /* 0x00000058286b7223 */ /* 0x181fe20000010816 */
[--C-:B------:R-:W-:Y:S01]  /*35b0*/  FFMA.FTZ R40, R73, R88, -R22.reuse ;  /* 0x0000005849287223 */ /* 0x100fe20000010816 */
[----:B------:R-:W-:Y:S01]  /*35c0*/  FMNMX.FTZ R4, R117, R4, !PT ;  /* 0x0000000475047209 */ /* 0x000fe20007810000 */
[----:B------:R-:W-:-:S03]  /*35d0*/  FFMA.FTZ R73, R24, R88, -R22 ;  /* 0x0000005818497223 */ /* 0x000fc60000010816 */
        /* <DEDUP_REMOVED lines=22> */
[----:B------:R0:W-:Y:S03]  /*3740*/  MUFU.EX2 R125, R26 ;  /* 0x0000001a007d7308 */ /* 0x0001e60000000800 */
[----:B------:R-:W-:-:S05]  /*3750*/  FSEL R4, R4, RZ, P2 ;  /* 0x000000ff04047208 */ /* 0x000fca0001000000 */
[--C-:B------:R-:W-:Y:S01]  /*3760*/  FFMA.FTZ R8, R5, R88, -R4.reuse ;  /* 0x0000005805087223 */ /* 0x100fe20000010804 */
[----:B------:R-:W-:Y:S01]  /*3770*/  LEA.HI R5, R17, R18, RZ, 0x4 ;  /* 0x0000001211057211 */ /* 0x000fe200078f20ff */
[-CC-:B------:R-:W-:Y:S01]  /*3780*/  FFMA.FTZ R22, R11, R88.reuse, -R4.reuse ;  /* 0x000000580b167223 */ /* 0x180fe20000010804 */
[-CC-:B------:R-:W-:Y:S01]  /*3790*/  FFMA.FTZ R11, R25, R88.reuse, -R4.reuse ;  /* 0x00000058190b7223 */ /* 0x180fe20000010804 */
[-CC-:B0-----:R-:W-:Y:S01]  /*37a0*/  FFMA.FTZ R26, R27, R88.reuse, -R4.reuse ;  /* 0x000000581b1a7223 */ /* 0x181fe20000010804 */
[----:B------:R-:W-:Y:S01]  /*37b0*/  LOP3.LUT R25, R5, 0xfffffff0, RZ, 0xc0, !PT ;  /* 0xfffffff005197812 */ /* 0x000fe200078ec0ff */
[-CC-:B------:R-:W-:Y:S01]  /*37c0*/  FFMA.FTZ R52, R31, R88.reuse, -R4.reuse ;  /* 0x000000581f347223 */ /* 0x180fe20000010804 */
[-CC-:B------:R-:W-:Y:S01]  /*37d0*/  FFMA.FTZ R31, R39, R88.reuse, -R4.reuse ;  /* 0x00000058271f7223 */ /* 0x180fe20000010804 */
[-CC-:B------:R-:W-:Y:S01]  /*37e0*/  FFMA.FTZ R74, R41, R88.reuse, -R4.reuse ;  /* 0x00000058294a7223 */ /* 0x180fe20000010804 */
[----:B------:R-:W-:Y:S01]  /*37f0*/  FFMA.FTZ R3, R3, R88, -R4 ;  /* 0x0000005803037223 */ /* 0x000fe20000010804 */
[----:B------:R-:W-:-:S02]  /*3800*/  IMAD.IADD R27, R18, 0x1, -R25 ;  /* 0x00000001121b7824 */ /* 0x000fc400078e0a19 */
[-CC-:B------:R-:W-:Y:S01]  /*3810*/  FFMA.FTZ R25, R47, R88.reuse, -R4.reuse ;  /* 0x000000582f197223 */ /* 0x180fe20000010804 */
[----:B------:R-:W-:Y:S02]  /*3820*/  IMAD.U32 R47, RZ, RZ, UR36 ;  /* 0x00000024ff2f7e24 */ /* 0x000fe4000f8e00ff */
[-CC-:B------:R-:W-:Y:S01]  /*3830*/  FFMA.FTZ R72, R35, R88.reuse, -R4.reuse ;  /* 0x0000005823487223 */ /* 0x180fe20000010804 */
[-CC-:B------:R-:W-:Y:S01]  /*3840*/  FFMA.FTZ R7, R7, R88.reuse, -R4.reuse ;  /* 0x0000005807077223 */ /* 0x180fe20000010804 */
[----:B------:R-:W-:Y:S01]  /*3850*/  SHF.R.S32.HI R44, RZ, 0x1f, R27 ;  /* 0x0000001fff2c7819 */ /* 0x000fe2000001141b */
[-CC-:B------:R-:W-:Y:S01]  /*3860*/  FFMA.FTZ R35, R43, R88.reuse, -R4.reuse ;  /* 0x000000582b237223 */ /* 0x180fe20000010804 */
[----:B------:R-:W-:Y:S01]  /*3870*/  MUFU.EX2 R3, R3 ;  /* 0x0000000300037308 */ /* 0x000fe20000000800 */
[-CC-:B------:R-:W-:Y:S01]  /*3880*/  FFMA.FTZ R90, R9, R88.reuse, -R4.reuse ;  /* 0x00000058095a7223 */ /* 0x180fe20000010804 */
[----:B------:R-:W-:Y:S01]  /*3890*/  LEA.HI R39, R44, R27, RZ, 0x3 ;  /* 0x0000001b2c277211 */ /* 0x000fe200078f18ff */
[--C-:B------:R-:W-:Y:S01]  /*38a0*/  FFMA.FTZ R13, R13, R88, -R4.reuse ;  /* 0x000000580d0d7223 */ /* 0x100fe20000010804 */
[----:B------:R-:W-:Y:S01]  /*38b0*/  LEA.HI R17, R17, R18, RZ, 0x5 ;  /* 0x0000001211117211 */ /* 0x000fe200078f28ff */
[-CC-:B------:R-:W-:Y:S01]  /*38c0*/  FFMA.FTZ R15, R15, R88.reuse, -R4.reuse ;  /* 0x000000580f0f7223 */ /* 0x180fe20000010804 */
[C---:B------:R-:W-:Y:S01]  /*38d0*/  LOP3.LUT R44, R39.reuse, 0xfffffff8, RZ, 0xc0, !PT ;  /* 0xfffffff8272c7812 */ /* 0x040fe200078ec0ff */
[----:B------:R-:W-:Y:S01]  /*38e0*/  IMAD.SHL.U32 R39, R39, 0x40, RZ ;  /* 0x0000004027277824 */ /* 0x000fe200078e00ff */
[----:B------:R-:W0:Y:S01]  /*38f0*/  MUFU.EX2 R8, R8 ;  /* 0x0000000800087308 */ /* 0x000e220000000800 */
[----:B------:R-:W-:Y:S01]  /*3900*/  SHF.L.U32 R17, R17, 0x5, RZ ;  /* 0x0000000511117819 */ /* 0x000fe200000006ff */
[-C--:B------:R-:W-:Y:S01]  /*3910*/  FFMA.FTZ R18, R53, R88.reuse, -R4 ;  /* 0x0000005835127223 */ /* 0x080fe20000010804 */
[----:B------:R-:W-:Y:S01]  /*3920*/  IMAD.IADD R41, R27, 0x1, -R44 ;  /* 0x000000011b297824 */ /* 0x000fe200078e0a2c */
[----:B------:R-:W-:Y:S01]  /*3930*/  SHF.R.S32.HI R27, RZ, 0x4, R5 ;  /* 0x00000004ff1b7819 */ /* 0x000fe20000011405 */
[-CC-:B------:R-:W-:Y:S01]  /*3940*/  FFMA.FTZ R44, R49, R88.reuse, -R4.reuse ;  /* 0x00000058312c7223 */ /* 0x180fe20000010804 */
[-CC-:B------:R-:W-:Y:S01]  /*3950*/  FFMA.FTZ R49, R10, R88.reuse, -R4.reuse ;  /* 0x000000580a317223 */ /* 0x180fe20000010804 */
[-CC-:B------:R-:W-:Y:S01]  /*3960*/  FFMA.FTZ R53, R6, R88.reuse, -R4.reuse ;  /* 0x0000005806357223 */ /* 0x180fe20000010804 */
[----:B------:R-:W-:Y:S01]  /*3970*/  SHF.L.U32 R5, R41, 0x6, RZ ;  /* 0x0000000629057819 */ /* 0x000fe200000006ff */
[----:B------:R-:W-:Y:S01]  /*3980*/  IMAD.SHL.U32 R92, R27, 0x8, RZ ;  /* 0x000000081b5c7824 */ /* 0x000fe200078e00ff */
[----:B------:R-:W1:Y:S01]  /*3990*/  MUFU.EX2 R7, R7 ;  /* 0x0000000700077308 */ /* 0x000e620000000800 */
[-CC-:B------:R-:W-:Y:S01]  /*39a0*/  FFMA.FTZ R96, R61, R88.reuse, -R4.reuse ;  /* 0x000000583d607223 */ /* 0x180fe20000010804 */
[----:B------:R-:W-:Y:S01]  /*39b0*/  LOP3.LUT R5, R5, 0x1c0, RZ, 0xc0, !PT ;  /* 0x000001c005057812 */ /* 0x000fe200078ec0ff */
[-CC-:B------:R-:W-:Y:S01]  /*39c0*/  FFMA.FTZ R86, R21, R88.reuse, -R4.reuse ;  /* 0x0000005815567223 */ /* 0x180fe20000010804 */
[----:B------:R-:W-:Y:S01]  /*39d0*/  LOP3.LUT R39, R39, 0x7ffffe00, RZ, 0xc0, !PT ;  /* 0x7ffffe0027277812 */ /* 0x000fe200078ec0ff */
[-C--:B------:R-:W-:Y:S01]  /*39e0*/  FFMA.FTZ R59, R59, R88.reuse, -R4 ;  /* 0x000000583b3b7223 */ /* 0x080fe20000010804 */
[----:B------:R-:W-:Y:S01]  /*39f0*/  LOP3.LUT R92, R5, 0x8, R92, 0xf8, !PT ;  /* 0x00000008055c7812 */ /* 0x000fe200078ef85c */
[----:B0-----:R-:W-:Y:S01]  /*3a00*/  FADD.FTZ R6, R3, R8 ;  /* 0x0000000803067221 */ /* 0x001fe20000010000 */
[----:B------:R-:W-:Y:S01]  /*3a10*/  SHF.R.U32.HI R5, RZ, 0x3, R5 ;  /* 0x00000003ff057819 */ /* 0x000fe20000011605 */
[----:B------:R-:W0:Y:S01]  /*3a20*/  MUFU.EX2 R90, R90 ;  /* 0x0000005a005a7308 */ /* 0x000e220000000800 */
[-CC-:B------:R-:W-:Y:S01]  /*3a30*/  FFMA.FTZ R9, R91, R88.reuse, -R4.reuse ;  /* 0x000000585b097223 */ /* 0x180fe20000010804 */
[-CC-:B------:R-:W-:Y:S01]  /*3a40*/  FFMA.FTZ R24, R95, R88.reuse, -R4.reuse ;  /* 0x000000585f187223 */ /* 0x180fe20000010804 */
[----:B------:R-:W-:Y:S01]  /*3a50*/  LOP3.LUT R43, R92, R5, RZ, 0x3c, !PT ;  /* 0x000000055c2b7212 */ /* 0x000fe200078e3cff */
[----:B------:R-:W-:Y:S01]  /*3a60*/  @!P1 VIADD R5, R47, 0x30840 ;  /* 0x000308402f059836 */ /* 0x000fe20000000000 */
[----:B------:R-:W-:Y:S01]  /*3a70*/  LOP3.LUT R92, R17, 0x7ffffc00, RZ, 0xc0, !PT ;  /* 0x7ffffc00115c7812 */ /* 0x000fe200078ec0ff */
[-CC-:B------:R-:W-:Y:S01]  /*3a80*/  FFMA.FTZ R17, R55, R88.reuse, -R4.reuse ;  /* 0x0000005837117223 */ /* 0x180fe20000010804 */
[-CC-:B------:R-:W-:Y:S01]  /*3a90*/  FFMA.FTZ R21, R29, R88.reuse, -R4.reuse ;  /* 0x000000581d157223 */ /* 0x180fe20000010804 */
[----:B------:R-:W2:Y:S01]  /*3aa0*/  MUFU.EX2 R22, R22 ;  /* 0x0000001600167308 */ /* 0x000ea20000000800 */
[----:B------:R-:W-:Y:S01]  /*3ab0*/  @!P1 PRMT R5, RZ, 0x654, R5 ;  /* 0x00000654ff059816 */ /* 0x000fe20000000005 */
[-C--:B------:R-:W-:Y:S01]  /*3ac0*/  FFMA.FTZ R29, R121, R88.reuse, -R4 ;  /* 0x00000058791d7223 */ /* 0x080fe20000010804 */
[----:B------:R-:W-:Y:S01]  /*3ad0*/  IADD3 R55, R43, R39, R92 ;  /* 0x000000272b377210 */ /* 0x000fe20007ffe05c */
[-CC-:B------:R-:W-:Y:S01]  /*3ae0*/  FFMA.FTZ R92, R57, R88.reuse, -R4.reuse ;  /* 0x00000058395c7223 */ /* 0x180fe20000010804 */
[----:B------:R3:W-:Y:S01]  /*3af0*/  @!P1 SYNCS.ARRIVE.TRANS64.RED.A1T0 RZ, [R5+URZ], RZ ;  /* 0x000000ff05ff99a7 */ /* 0x0007e2000810043f */
[-CC-:B------:R-:W-:Y:S01]  /*3b00*/  FFMA.FTZ R57, R19, R88.reuse, -R4.reuse ;  /* 0x0000005813397223 */ /* 0x180fe20000010804 */
[-CC-:B------:R-:W-:Y:S01]  /*3b10*/  FFMA.FTZ R76, R131, R88.reuse, -R4.reuse ;  /* 0x00000058834c7223 */ /* 0x180fe20000010804 */
[----:B------:R-:W4:Y:S01]  /*3b20*/  MUFU.EX2 R13, R13 ;  /* 0x0000000d000d7308 */ /* 0x000f220000000800 */
[-CC-:B------:R-:W-:Y:S01]  /*3b30*/  FFMA.FTZ R47, R20, R88.reuse, -R4.reuse ;  /* 0x00000058142f7223 */ /* 0x180fe20000010804 */
[-CC-:B------:R-:W-:Y:S01]  /*3b40*/  FFMA.FTZ R27, R51, R88.reuse, -R4.reuse ;  /* 0x00000058331b7223 */ /* 0x180fe20000010804 */
[----:B------:R-:W-:Y:S01]  /*3b50*/  LOP3.LUT P2, RZ, R41, 0x4, RZ, 0xc0, !PT ;  /* 0x0000000429ff7812 */ /* 0x000fe2000784c0ff */
[-CC-:B------:R-:W-:Y:S01]  /*3b60*/  FFMA.FTZ R39, R63, R88.reuse, -R4.reuse ;  /* 0x000000583f277223 */ /* 0x180fe20000010804 */
[----:B---3--:R-:W-:Y:S01]  /*3b70*/  FADD.FTZ R5, R60, R111 ;  /* 0x0000006f3c057221 */ /* 0x008fe20000010000 */
[----:B------:R-:W-:Y:S01]  /*3b80*/  LOP3.LUT P3, RZ, R41, 0x2, RZ, 0xc0, !PT ;  /* 0x0000000229ff7812 */ /* 0x000fe2000786c0ff */
[-C--:B------:R-:W-:Y:S01]  /*3b90*/  FFMA.FTZ R98, R65, R88.reuse, -R4 ;  /* 0x0000005841627223 */ /* 0x080fe20000010804 */
[----:B------:R-:W3:Y:S01]  /*3ba0*/  MUFU.EX2 R15, R15 ;  /* 0x0000000f000f7308 */ /* 0x000ee20000000800 */
[----:B------:R-:W-:Y:S01]  /*3bb0*/  FADD.FTZ R10, R68, R5 ;  /* 0x00000005440a7221 */ /* 0x000fe20000010000 */
[----:B-1----:R-:W-:Y:S01]  /*3bc0*/  FADD.FTZ R5, R7, R6 ;  /* 0x0000000607057221 */ /* 0x002fe20000010000 */
[-CC-:B------:R-:W-:Y:S01]  /*3bd0*/  FFMA.FTZ R43, R67, R88.reuse, -R4.reuse ;  /* 0x00000058432b7223 */ /* 0x180fe20000010804 */
[-C--:B------:R-:W-:Y:S01]  /*3be0*/  FFMA.FTZ R69, R69, R88.reuse, -R4 ;  /* 0x0000005845457223 */ /* 0x080fe20000010804 */
[----:B------:R-:W-:Y:S01]  /*3bf0*/  FADD.FTZ R61, R115, R10 ;  /* 0x0000000a733d7221 */ /* 0x000fe20000010000 */
[----:B0-----:R-:W-:Y:S01]  /*3c00*/  FADD.FTZ R5, R90, R5 ;  /* 0x000000055a057221 */ /* 0x001fe20000010000 */
[-CC-:B------:R-:W-:Y:S01]  /*3c10*/  FFMA.FTZ R71, R71, R88.reuse, -R4.reuse ;  /* 0x0000005847477223 */ /* 0x180fe20000010804 */
[----:B------:R-:W0:Y:S01]  /*3c20*/  MUFU.EX2 R86, R86 ;  /* 0x0000005600567308 */ /* 0x000e220000000800 */
[----:B------:R-:W-:Y:S01]  /*3c30*/  FADD.FTZ R6, R78, R61 ;  /* 0x0000003d4e067221 */ /* 0x000fe20000010000 */
        /* <DEDUP_REMOVED lines=11> */
[----:B------:R-:W-:Y:S01]  /*3cf0*/  FFMA.FTZ R129, R129, R88, -R4 ;  /* 0x0000005881817223 */ /* 0x000fe20000010804 */
[----:B------:R-:W-:Y:S01]  /*3d00*/  F2FP.F16.F32.PACK_AB R4, R111, R60 ;  /* 0x0000003c6f04723e */ /* 0x000fe200000000ff */
[----:B------:R-:W-:Y:S01]  /*3d10*/  IMAD.MOV.U32 R121, RZ, RZ, R151 ;  /* 0x000000ffff797224 */ /* 0x000fe200078e0097 */
[----:B------:R-:W5:Y:S01]  /*3d20*/  MUFU.EX2 R9, R9 ;  /* 0x0000000900097308 */ /* 0x000f620000000800 */
[----:B-1----:R-:W-:Y:S01]  /*3d30*/  FADD.FTZ R59, R119, R6 ;  /* 0x00000006773b7221 */ /* 0x002fe20000010000 */
[----:B--2---:R-:W-:Y:S01]  /*3d40*/  FADD.FTZ R6, R22, R5 ;  /* 0x0000000516067221 */ /* 0x004fe20000010000 */
[----:B------:R-:W-:-:S02]  /*3d50*/  F2FP.F16.F32.PACK_AB R7, R90, R7 ;  /* 0x000000075a07723e */ /* 0x000fc400000000ff */
[----:B------:R-:W-:Y:S01]  /*3d60*/  FADD.FTZ R59, R82, R59 ;  /* 0x0000003b523b7221 */ /* 0x000fe20000010000 */
[----:B----4-:R-:W-:Y:S01]  /*3d70*/  FADD.FTZ R6, R13, R6 ;  /* 0x000000060d067221 */ /* 0x010fe20000010000 */
[----:B------:R-:W-:Y:S01]  /*3d80*/  F2FP.F16.F32.PACK_AB R12, R119, R78 ;  /* 0x0000004e770c723e */ /* 0x000fe200000000ff */
[----:B------:R-:W1:Y:S01]  /*3d90*/  MUFU.EX2 R24, R24 ;  /* 0x0000001800187308 */ /* 0x000e620000000800 */
[----:B------:R-:W-:Y:S01]  /*3da0*/  FADD.FTZ R10, R84, R59 ;  /* 0x0000003b540a7221 */ /* 0x000fe20000010000 */
[----:B---3--:R-:W-:Y:S01]  /*3db0*/  FADD.FTZ R5, R15, R6 ;  /* 0x000000060f057221 */ /* 0x008fe20000010000 */
[----:B------:R-:W-:Y:S02]  /*3dc0*/  F2FP.F16.F32.PACK_AB R6, R115, R68 ;  /* 0x000000447306723e */ /* 0x000fe400000000ff */
[----:B------:R-:W-:Y:S01]  /*3dd0*/  FADD.FTZ R59, R23, R10 ;  /* 0x0000000a173b7221 */ /* 0x000fe20000010000 */
[----:B0-----:R-:W-:Y:S01]  /*3de0*/  FADD.FTZ R10, R86, R5 ;  /* 0x00000005560a7221 */ /* 0x001fe20000010000 */
[----:B------:R-:W-:Y:S01]  /*3df0*/  F2FP.F16.F32.PACK_AB R14, R84, R82 ;  /* 0x00000052540e723e */ /* 0x000fe200000000ff */
[----:B------:R-:W0:Y:S01]  /*3e00*/  MUFU.EX2 R11, R11 ;  /* 0x0000000b000b7308 */ /* 0x000e220000000800 */
[----:B------:R-:W-:Y:S01]  /*3e10*/  FADD.FTZ R5, R58, R59 ;  /* 0x0000003b3a057221 */ /* 0x000fe20000010000 */
[----:B-----5:R-:W-:Y:S01]  /*3e20*/  FADD.FTZ R59, R9, R10 ;  /* 0x0000000a093b7221 */ /* 0x020fe20000010000 */
[----:B------:R-:W-:-:S02]  /*3e30*/  F2FP.F16.F32.PACK_AB R13, R13, R22 ;  /* 0x000000160d0d723e */ /* 0x000fc400000000ff */
[----:B------:R-:W-:Y:S01]  /*3e40*/  FADD.FTZ R10, R56, R5 ;  /* 0x00000005380a7221 */ /* 0x000fe20000010000 */
[----:B------:R-:W-:Y:S02]  /*3e50*/  F2FP.F16.F32.PACK_AB R5, R8, R3 ;  /* 0x000000030805723e */ /* 0x000fe400000000ff */
[----:B------:R-:W2:Y:S01]  /*3e60*/  MUFU.EX2 R26, R26 ;  /* 0x0000001a001a7308 */ /* 0x000ea20000000800 */
[C---:B-1----:R-:W-:Y:S01]  /*3e70*/  FADD.FTZ R8, R24.reuse, R59 ;  /* 0x0000003b18087221 */ /* 0x042fe20000010000 */
[----:B------:R-:W-:Y:S01]  /*3e80*/  FADD.FTZ R61, R85, R10 ;  /* 0x0000000a553d7221 */ /* 0x000fe20000010000 */
[----:B------:R-:W-:Y:S02]  /*3e90*/  LEA R3, R55, UR36, 0x1 ;  /* 0x0000002437037c11 */ /* 0x000fe4000f8e08ff */
[----:B------:R-:W-:Y:S01]  /*3ea0*/  F2FP.F16.F32.PACK_AB R9, R24, R9 ;  /* 0x000000091809723e */ /* 0x000fe200000000ff */
[----:B------:R-:W-:Y:S01]  /*3eb0*/  FADD.FTZ R10, R62, R61 ;  /* 0x0000003d3e0a7221 */ /* 0x000fe20000010000 */
[----:B------:R-:W-:Y:S01]  /*3ec0*/  IADD3 R55, R3, 0x1e800, RZ ;  /* 0x0001e80003377810 */ /* 0x000fe20007ffe0ff */
[----:B------:R-:W1:Y:S01]  /*3ed0*/  MUFU.EX2 R21, R21 ;  /* 0x0000001500157308 */ /* 0x000e620000000800 */
[----:B0-----:R-:W-:Y:S01]  /*3ee0*/  FADD.FTZ R59, R11, R8 ;  /* 0x000000080b3b7221 */ /* 0x001fe20000010000 */
[----:B------:R-:W-:Y:S01]  /*3ef0*/  FADD.FTZ R61, R89, R10 ;  /* 0x0000000a593d7221 */ /* 0x000fe20000010000 */
[----:B------:R-:W-:Y:S01]  /*3f00*/  STSM.16.M88.4 [R3+0x1e800], R4 ;  /* 0x01e8000403007844 */ /* 0x000fe20000000200 */
[----:B------:R-:W-:Y:S01]  /*3f10*/  VIADD R154, R3, 0x1e820 ;  /* 0x0001e820039a7836 */ /* 0x000fe20000000000 */
[----:B------:R-:W-:Y:S01]  /*3f20*/  F2FP.F16.F32.PACK_AB R15, R86, R15 ;  /* 0x0000000f560f723e */ /* 0x000fe200000000ff */
[----:B------:R-:W-:Y:S01]  /*3f30*/  FADD.FTZ R10, R66, R61 ;  /* 0x0000003d420a7221 */ /* 0x000fe20000010000 */
[----:B------:R-:W-:Y:S01]  /*3f40*/  @P3 VIADD R154, R55, 0xffffffe0 ;  /* 0xffffffe0379a3836 */ /* 0x000fe20000000000 */
[----:B------:R-:W0:Y:S01]  /*3f50*/  MUFU.EX2 R52, R52 ;  /* 0x0000003400347308 */ /* 0x000e220000000800 */
[C---:B--2---:R-:W-:Y:S01]  /*3f60*/  FADD.FTZ R8, R26.reuse, R59 ;  /* 0x0000003b1a087221 */ /* 0x044fe20000010000 */
[C---:B------:R-:W-:Y:S01]  /*3f70*/  FADD.FTZ R61, R99.reuse, R10 ;  /* 0x0000000a633d7221 */ /* 0x040fe20000010000 */
[----:B------:R-:W-:Y:S01]  /*3f80*/  F2FP.F16.F32.PACK_AB R11, R26, R11 ;  /* 0x0000000b1a0b723e */ /* 0x000fe200000000ff */
[----:B------:R2:W-:Y:S01]  /*3f90*/  STSM.16.M88.4 [R154], R12 ;  /* 0x0000000c9a007844 */ /* 0x0005e20000000200 */
[----:B------:R-:W-:Y:S01]  /*3fa0*/  F2FP.F16.F32.PACK_AB R22, R99, R66 ;  /* 0x000000426316723e */ /* 0x000fe200000000ff */
[----:B------:R-:W-:Y:S01]  /*3fb0*/  FADD.FTZ R10, R70, R61 ;  /* 0x0000003d460a7221 */ /* 0x000fe20000010000 */
[----:B------:R-:W-:Y:S01]  /*3fc0*/  MOV R131, R151 ;  /* 0x0000009700837202 */ /* 0x000fe20000000f00 */
[----:B------:R-:W3:Y:S01]  /*3fd0*/  MUFU.EX2 R29, R29 ;  /* 0x0000001d001d7308 */ /* 0x000ee20000000800 */
[----:B-1----:R-:W-:Y:S01]  /*3fe0*/  FADD.FTZ R59, R21, R8 ;  /* 0x00000008153b7221 */ /* 0x002fe20000010000 */
[----:B------:R-:W-:Y:S06]  /*3ff0*/  STL [R1], R154 ;  /* 0x0000009a01007387 */ /* 0x000fec0000100800 */
[----:B------:R-:W1:Y:S01]  /*4000*/  MUFU.EX2 R72, R72 ;  /* 0x0000004800487308 */ /* 0x000e620000000800 */
[C---:B0-----:R-:W-:Y:S01]  /*4010*/  FADD.FTZ R8, R52.reuse, R59 ;  /* 0x0000003b34087221 */ /* 0x041fe20000010000 */
[----:B------:R-:W-:-:S02]  /*4020*/  F2FP.F16.F32.PACK_AB R21, R52, R21 ;  /* 0x000000153415723e */ /* 0x000fc400000000ff */
[----:B--2---:R-:W-:Y:S02]  /*4030*/  F2FP.F16.F32.PACK_AB R12, R103, R70 ;  /* 0x00000046670c723e */ /* 0x004fe400000000ff */
[----:B------:R-:W-:Y:S02]  /*4040*/  F2FP.F16.F32.PACK_AB R14, R123, R80 ;  /* 0x000000507b0e723e */ /* 0x000fe400000000ff */
[----:B------:R-:W0:Y:S01]  /*4050*/  MUFU.EX2 R31, R31 ;  /* 0x0000001f001f7308 */ /* 0x000e220000000800 */
[----:B---3--:R-:W-:Y:S01]  /*4060*/  FADD.FTZ R59, R29, R8 ;  /* 0x000000081d3b7221 */ /* 0x008fe20000010000 */
[----:B------:R-:W-:-:S06]  /*4070*/  F2FP.F16.F32.PACK_AB R8, R58, R23 ;  /* 0x000000173a08723e */ /* 0x000fcc00000000ff */
[----:B------:R-:W2:Y:S01]  /*4080*/  MUFU.EX2 R74, R74 ;  /* 0x0000004a004a7308 */ /* 0x000ea20000000800 */
[----:B-1----:R-:W-:Y:S01]  /*4090*/  FADD.FTZ R20, R72, R59 ;  /* 0x0000003b48147221 */ /* 0x002fe20000010000 */
[----:B------:R-:W-:Y:S01]  /*40a0*/  FADD.FTZ R59, R103, R10 ;  /* 0x0000000a673b7221 */ /* 0x000fe20000010000 */
[----:B------:R-:W-:-:S03]  /*40b0*/  F2FP.F16.F32.PACK_AB R10, R85, R56 ;  /* 0x00000038550a723e */ /* 0x000fc600000000ff */
[----:B------:R-:W-:Y:S02]  /*40c0*/  FADD.FTZ R56, R80, R59 ;  /* 0x0000003b50387221 */ /* 0x000fe40000010000 */
[----:B------:R-:W1:Y:S01]  /*40d0*/  MUFU.EX2 R35, R35 ;  /* 0x0000002300237308 */ /* 0x000e620000000800 */
[----:B0-----:R-:W-:Y:S01]  /*40e0*/  FADD.FTZ R23, R31, R20 ;  /* 0x000000141f177221 */ /* 0x001fe20000010000 */
[----:B------:R-:W-:Y:S01]  /*40f0*/  FADD.FTZ R7, R123, R56 ;  /* 0x000000387b077221 */ /* 0x000fe20000010000 */
[----:B------:R-:W-:Y:S01]  /*4100*/  F2FP.F16.F32.PACK_AB R20, R89, R62 ;  /* 0x0000003e5914723e */ /* 0x000fe200000000ff */
[----:B------:R-:W-:Y:S02]  /*4110*/  IMAD.MOV.U32 R123, RZ, RZ, R151 ;  /* 0x000000ffff7b7224 */ /* 0x000fe400078e0097 */
[----:B------:R-:W-:Y:S02]  /*4120*/  FADD.FTZ R56, R32, R7 ;  /* 0x0000000720387221 */ /* 0x000fe40000010000 */
[----:B------:R-:W0:Y:S01]  /*4130*/  MUFU.EX2 R76, R76 ;  /* 0x0000004c004c7308 */ /* 0x000e220000000800 */
[----:B--2---:R-:W-:Y:S01]  /*4140*/  FADD.FTZ R4, R74, R23 ;  /* 0x000000174a047221 */ /* 0x004fe20000010000 */
[----:B------:R-:W-:Y:S01]  /*4150*/  FADD.FTZ R7, R33, R56 ;  /* 0x0000003821077221 */ /* 0x000fe20000010000 */
[----:B------:R-:W-:-:S02]  /*4160*/  F2FP.F16.F32.PACK_AB R23, R72, R29 ;  /* 0x0000001d4817723e */ /* 0x000fc400000000ff */
[----:B------:R-:W-:Y:S02]  /*4170*/  F2FP.F16.F32.PACK_AB R13, R74, R31 ;  /* 0x0000001f4a0d723e */ /* 0x000fe400000000ff */
[----:B------:R-:W-:Y:S01]  /*4180*/  MOV R56, 0x40 ;  /* 0x0000004000387802 */ /* 0x000fe20000000f00 */
[----:B------:R-:W2:Y:S01]  /*4190*/  MUFU.EX2 R25, R25 ;  /* 0x0000001900197308 */ /* 0x000ea20000000800 */
[----:B-1----:R-:W-:Y:S02]  /*41a0*/  FADD.FTZ R5, R35, R4 ;  /* 0x0000000423057221 */ /* 0x002fe40000010000 */
[----:B------:R-:W-:-:S05]  /*41b0*/  SEL R56, R56, 0xffffffc0, !P2 ;  /* 0xffffffc038387807 */ /* 0x000fca0005000000 */
        /* <DEDUP_REMOVED lines=22> */
[----:B0-----:R-:W-:Y:S01]  /*4320*/  FADD.FTZ R29, R17, R4 ;  /* 0x00000004111d7221 */ /* 0x001fe20000010000 */
[----:B------:R-:W-:-:S05]  /*4330*/  IMAD.IADD R4, R55, 0x1, R56 ;  /* 0x0000000137047824 */ /* 0x000fca00078e0238 */
[----:B------:R0:W-:Y:S01]  /*4340*/  STSM.16.M88.4 [R4], R8 ;  /* 0x0000000804007844 */ /* 0x0001e20000000200 */
[----:B------:R-:W3:Y:S01]  /*4350*/  MUFU.EX2 R83, R83 ;  /* 0x0000005300537308 */ /* 0x000ee20000000800 */
[----:B--2---:R-:W-:Y:S01]  /*4360*/  FADD.FTZ R26, R54, R5 ;  /* 0x00000005361a7221 */ /* 0x004fe20000010000 */
[----:B------:R-:W-:-:S05]  /*4370*/  IMAD.IADD R5, R56, 0x1, R154 ;  /* 0x0000000138057824 */ /* 0x000fca00078e029a */
[----:B------:R-:W-:Y:S01]  /*4380*/  STSM.16.M88.4 [R5], R20 ;  /* 0x0000001405007844 */ /* 0x000fe20000000200 */
[----:B------:R-:W2:Y:S01]  /*4390*/  MUFU.EX2 R30, R30 ;  /* 0x0000001e001e7308 */ /* 0x000ea20000000800 */
[----:B-1----:R-:W-:Y:S02]  /*43a0*/  FADD.FTZ R24, R92, R29 ;  /* 0x0000001d5c187221 */ /* 0x002fe40000010000 */
[----:B------:R1:W-:Y:S02]  /*43b0*/  STSM.16.M88.4 [R3+0x24800], R12 ;  /* 0x0248000c03007844 */ /* 0x0003e40000000200 */
[----:B------:R-:W-:Y:S01]  /*43c0*/  FADD.FTZ R29, R19, R24 ;  /* 0x00000018131d7221 */ /* 0x000fe20000010000 */
[----:B0-----:R-:W-:Y:S02]  /*43d0*/  F2FP.F16.F32.PACK_AB R8, R79, R50 ;  /* 0x000000324f08723e */ /* 0x001fe400000000ff */
[----:B------:R-:W0:Y:S01]  /*43e0*/  MUFU.EX2 R96, R96 ;  /* 0x0000006000607308 */ /* 0x000e220000000800 */
[C---:B---3--:R-:W-:Y:S01]  /*43f0*/  FADD.FTZ R31, R83.reuse, R26 ;  /* 0x0000001a531f7221 */ /* 0x048fe20000010000 */
[----:B------:R-:W-:-:S06]  /*4400*/  F2FP.F16.F32.PACK_AB R10, R83, R54 ;  /* 0x00000036530a723e */ /* 0x000fcc00000000ff */
[----:B------:R-:W3:Y:S01]  /*4410*/  MUFU.EX2 R39, R39 ;  /* 0x0000002700277308 */ /* 0x000ee20000000800 */
[----:B--2---:R-:W-:-:S04]  /*4420*/  FADD.FTZ R24, R30, R31 ;  /* 0x0000001f1e187221 */ /* 0x004fc80000010000 */
[----:B------:R-:W-:Y:S01]  /*4430*/  FADD.FTZ R35, R37, R24 ;  /* 0x0000001825237221 */ /* 0x000fe20000010000 */
[----:B------:R-:W-:Y:S02]  /*4440*/  F2FP.F16.F32.PACK_AB R24, R33, R32 ;  /* 0x000000202118723e */ /* 0x000fe400000000ff */
[----:B------:R-:W2:Y:S01]  /*4450*/  MUFU.EX2 R36, R36 ;  /* 0x0000002400247308 */ /* 0x000ea20000000800 */
[----:B0-----:R-:W-:-:S07]  /*4460*/  FADD.FTZ R26, R96, R29 ;  /* 0x0000001d601a7221 */ /* 0x001fce0000010000 */
[----:B------:R-:W0:Y:S01]  /*4470*/  MUFU.EX2 R98, R98 ;  /* 0x0000006200627308 */ /* 0x000e220000000800 */
[----:B---3--:R-:W-:Y:S01]  /*4480*/  FADD.FTZ R31, R39, R26 ;  /* 0x0000001a271f7221 */ /* 0x008fe20000010000 */
[----:B------:R-:W-:-:S05]  /*4490*/  F2FP.F16.F32.PACK_AB R26, R77, R34 ;  /* 0x000000224d1a723e */ /* 0x000fca00000000ff */
[----:B------:R-:W-:Y:S01]  /*44a0*/  STSM.16.M88.4 [R154+0x6000], R24 ;  /* 0x006000189a007844 */ /* 0x000fe20000000200 */
[----:B------:R-:W3:Y:S01]  /*44b0*/  MUFU.EX2 R45, R155 ;  /* 0x0000009b002d7308 */ /* 0x000ee20000000800 */
[----:B--2---:R-:W-:-:S07]  /*44c0*/  FADD.FTZ R58, R36, R35 ;  /* 0x00000023243a7221 */ /* 0x004fce0000010000 */
[----:B------:R-:W2:Y:S01]  /*44d0*/  MUFU.EX2 R43, R43 ;  /* 0x0000002b002b7308 */ /* 0x000ea20000000800 */
[----:B0-----:R-:W-:-:S07]  /*44e0*/  FADD.FTZ R32, R98, R31 ;  /* 0x0000001f62207221 */ /* 0x001fce0000010000 */
[----:B------:R-:W1:Y:S01]  /*44f0*/  MUFU.EX2 R48, R48 ;  /* 0x0000003000307308 */ /* 0x000e620000000800 */
[----:B---3--:R-:W-:-:S07]  /*4500*/  FADD.FTZ R11, R45, R58 ;  /* 0x0000003a2d0b7221 */ /* 0x008fce0000010000 */
[----:B------:R-:W0:Y:S01]  /*4510*/  MUFU.EX2 R60, R69 ;  /* 0x00000045003c7308 */ /* 0x000e220000000800 */
[----:B--2---:R-:W-:-:S07]  /*4520*/  FADD.FTZ R9, R43, R32 ;  /* 0x000000202b097221 */ /* 0x004fce0000010000 */
[----:B------:R-:W2:Y:S01]  /*4530*/  MUFU.EX2 R81, R81 ;  /* 0x0000005100517308 */ /* 0x000ea20000000800 */
[----:B-1----:R-:W-:-:S07]  /*4540*/  FADD.FTZ R14, R48, R11 ;  /* 0x0000000b300e7221 */ /* 0x002fce0000010000 */
[----:B------:R-:W1:Y:S01]  /*4550*/  MUFU.EX2 R71, R71 ;  /* 0x0000004700477308 */ /* 0x000e620000000800 */
[----:B0-----:R-:W-:Y:S01]  /*4560*/  FADD.FTZ R12, R60, R9 ;  /* 0x000000093c0c7221 */ /* 0x001fe20000010000 */
[----:B------:R-:W-:-:S06]  /*4570*/  F2FP.F16.F32.PACK_AB R9, R92, R17 ;  /* 0x000000115c09723e */ /* 0x000fcc00000000ff */
[----:B------:R-:W0:Y:S01]  /*4580*/  MUFU.EX2 R64, R64 ;  /* 0x0000004000407308 */ /* 0x000e220000000800 */
[C---:B--2---:R-:W-:Y:S01]  /*4590*/  FADD.FTZ R11, R81.reuse, R14 ;  /* 0x0000000e510b7221 */ /* 0x044fe20000010000 */
[----:B------:R-:W-:-:S06]  /*45a0*/  F2FP.F16.F32.PACK_AB R48, R81, R48 ;  /* 0x000000305130723e */ /* 0x000fcc00000000ff */
[----:B------:R-:W2:Y:S01]  /*45b0*/  MUFU.EX2 R68, R57 ;  /* 0x0000003900447308 */ /* 0x000ea20000000800 */
[----:B-1----:R-:W-:-:S07]  /*45c0*/  FADD.FTZ R13, R71, R12 ;  /* 0x0000000c470d7221 */ /* 0x002fce0000010000 */
[----:B------:R-:W1:Y:S01]  /*45d0*/  MUFU.EX2 R93, R93 ;  /* 0x0000005d005d7308 */ /* 0x000e620000000800 */
[----:B0-----:R-:W-:Y:S01]  /*45e0*/  FADD.FTZ R14, R64, R11 ;  /* 0x0000000b400e7221 */ /* 0x001fe20000010000 */
[----:B------:R-:W-:-:S05]  /*45f0*/  F2FP.F16.F32.PACK_AB R11, R96, R19 ;  /* 0x00000013600b723e */ /* 0x000fca00000000ff */
[----:B------:R0:W-:Y:S01]  /*4600*/  STSM.16.M88.4 [R4+0x6000], R8 ;  /* 0x0060000804007844 */ /* 0x0001e20000000200 */
[----:B------:R-:W3:Y:S01]  /*4610*/  MUFU.EX2 R75, R75 ;  /* 0x0000004b004b7308 */ /* 0x000ee20000000800 */
[----:B--2---:R-:W-:-:S07]  /*4620*/  FADD.FTZ R12, R68, R13 ;  /* 0x0000000d440c7221 */ /* 0x004fce0000010000 */
[----:B------:R-:W2:Y:S01]  /*4630*/  MUFU.EX2 R2, R2 ;  /* 0x0000000200027308 */ /* 0x000ea20000000800 */
[----:B-1----:R-:W-:Y:S01]  /*4640*/  FADD.FTZ R15, R93, R14 ;  /* 0x0000000e5d0f7221 */ /* 0x002fe20000010000 */
[----:B------:R-:W-:Y:S02]  /*4650*/  F2FP.F16.F32.PACK_AB R14, R45, R36 ;  /* 0x000000242d0e723e */ /* 0x000fe400000000ff */
[----:B------:R-:W-:-:S04]  /*4660*/  F2FP.F16.F32.PACK_AB R50, R93, R64 ;  /* 0x000000405d32723e */ /* 0x000fc800000000ff */
[----:B------:R-:W1:Y:S01]  /*4670*/  MUFU.EX2 R6, R109 ;  /* 0x0000006d00067308 */ /* 0x000e620000000800 */
[----:B---3--:R-:W-:Y:S01]  /*4680*/  FADD.FTZ R13, R75, R12 ;  /* 0x0000000c4b0d7221 */ /* 0x008fe20000010000 */
[----:B------:R-:W-:-:S06]  /*4690*/  F2FP.F16.F32.PACK_AB R12, R37, R30 ;  /* 0x0000001e250c723e */ /* 0x000fcc00000000ff */
[----:B------:R-:W3:Y:S01]  /*46a0*/  MUFU.EX2 R97, R97 ;  /* 0x0000006100617308 */ /* 0x000ee20000000800 */
[----:B--2---:R-:W-:-:S07]  /*46b0*/  FADD.FTZ R32, R2, R15 ;  /* 0x0000000f02207221 */ /* 0x004fce0000010000 */
[----:B------:R-:W2:Y:S01]  /*46c0*/  MUFU.EX2 R53, R53 ;  /* 0x0000003500357308 */ /* 0x000ea20000000800 */
[----:B-1----:R-:W-:-:S07]  /*46d0*/  FADD.FTZ R22, R6, R13 ;  /* 0x0000000d06167221 */ /* 0x002fce0000010000 */
[----:B------:R-:W1:Y:S01]  /*46e0*/  MUFU.EX2 R46, R46 ;  /* 0x0000002e002e7308 */ /* 0x000e620000000800 */
[C---:B---3--:R-:W-:Y:S01]  /*46f0*/  FADD.FTZ R13, R97.reuse, R32 ;  /* 0x00000020610d7221 */ /* 0x048fe20000010000 */
[----:B------:R-:W-:-:S06]  /*4700*/  F2FP.F16.F32.PACK_AB R44, R97, R2 ;  /* 0x00000002612c723e */ /* 0x000fcc00000000ff */
[----:B------:R3:W0:Y:S01]  /*4710*/  MUFU.EX2 R52, R49 ;  /* 0x0000003100347308 */ /* 0x0006220000000800 */
[----:B--2---:R-:W-:-:S07]  /*4720*/  FADD.FTZ R15, R53, R22 ;  /* 0x00000016350f7221 */ /* 0x004fce0000010000 */
[----:B------:R-:W2:Y:S01]  /*4730*/  MUFU.EX2 R101, R101 ;  /* 0x0000006500657308 */ /* 0x000ea20000000800 */
[----:B-1----:R-:W-:Y:S01]  /*4740*/  FADD.FTZ R22, R46, R13 ;  /* 0x0000000d2e167221 */ /* 0x002fe20000010000 */
[----:B------:R-:W-:Y:S02]  /*4750*/  F2FP.F16.F32.PACK_AB R13, R98, R39 ;  /* 0x00000027620d723e */ /* 0x000fe400000000ff */
[----:B---3--:R-:W-:-:S04]  /*4760*/  F2FP.F16.F32.PACK_AB R49, R68, R71 ;  /* 0x000000474431723e */ /* 0x008fc800000000ff */
[----:B------:R1:W3:Y:S01]  /*4770*/  MUFU.EX2 R7, R51 ;  /* 0x0000003300077308 */ /* 0x0002e20000000800 */
[----:B0-----:R-:W-:Y:S01]  /*4780*/  FADD.FTZ R10, R52, R15 ;  /* 0x0000000f340a7221 */ /* 0x001fe20000010000 */
[----:B------:R-:W-:Y:S02]  /*4790*/  F2FP.F16.F32.PACK_AB R15, R60, R43 ;  /* 0x0000002b3c0f723e */ /* 0x000fe400000000ff */
[----:B------:R-:W-:-:S03]  /*47a0*/  F2FP.F16.F32.PACK_AB R45, R52, R53 ;  /* 0x00000035342d723e */ /* 0x000fc600000000ff */
[----:B------:R0:W-:Y:S01]  /*47b0*/  STSM.16.M88.4 [R5+0x6000], R12 ;  /* 0x0060000c05007844 */ /* 0x0001e20000000200 */
[----:B------:R-:W4:Y:S01]  /*47c0*/  MUFU.EX2 R42, R42 ;  /* 0x0000002a002a7308 */ /* 0x000f220000000800 */
[C---:B--2---:R-:W-:Y:S01]  /*47d0*/  FADD.FTZ R11, R101.reuse, R22 ;  /* 0x00000016650b7221 */ /* 0x044fe20000010000 */
[----:B-1----:R-:W-:Y:S02]  /*47e0*/  F2FP.F16.F32.PACK_AB R51, R6, R75 ;  /* 0x0000004b0633723e */ /* 0x002fe400000000ff */
[----:B------:R-:W-:-:S03]  /*47f0*/  F2FP.F16.F32.PACK_AB R46, R101, R46 ;  /* 0x0000002e652e723e */ /* 0x000fc600000000ff */
[----:B------:R0:W-:Y:S01]  /*4800*/  STSM.16.M88.4 [R3+0x2a800], R48 ;  /* 0x02a8003003007844 */ /* 0x0001e20000000200 */
[----:B------:R-:W1:Y:S01]  /*4810*/  MUFU.EX2 R105, R105 ;  /* 0x0000006900697308 */ /* 0x000e620000000800 */
[----:B---3--:R-:W-:-:S07]  /*4820*/  FADD.FTZ R9, R7, R10 ;  /* 0x0000000a07097221 */ /* 0x008fce0000010000 */
[----:B------:R-:W2:Y:S01]  /*4830*/  MUFU.EX2 R56, R113 ;  /* 0x0000007100387308 */ /* 0x000ea20000000800 */
[----:B----4-:R-:W-:-:S07]  /*4840*/  FADD.FTZ R10, R42, R11 ;  /* 0x0000000b2a0a7221 */ /* 0x010fce0000010000 */
[----:B------:R3:W4:Y:S01]  /*4850*/  MUFU.EX2 R29, R47 ;  /* 0x0000002f001d7308 */ /* 0x0007220000000800 */
[C---:B-1----:R-:W-:Y:S01]  /*4860*/  FADD.FTZ R11, R105.reuse, R10 ;  /* 0x0000000a690b7221 */ /* 0x042fe20000010000 */
[----:B------:R-:W-:-:S06]  /*4870*/  F2FP.F16.F32.PACK_AB R36, R105, R42 ;  /* 0x0000002a6924723e */ /* 0x000fcc00000000ff */
[----:B------:R-:W1:Y:S01]  /*4880*/  MUFU.EX2 R38, R38 ;  /* 0x0000002600267308 */ /* 0x000e620000000800 */
[C---:B--2---:R-:W-:Y:S01]  /*4890*/  FADD.FTZ R6, R56.reuse, R9 ;  /* 0x0000000938067221 */ /* 0x044fe20000010000 */
[----:B---3--:R-:W-:Y:S02]  /*48a0*/  F2FP.F16.F32.PACK_AB R47, R56, R7 ;  /* 0x00000007382f723e */ /* 0x008fe400000000ff */
[----:B------:R-:W-:-:S03]  /*48b0*/  IADD3 R7, R16, -0x2, RZ ;  /* 0xfffffffe10077810 */ /* 0x000fc60007ffe0ff */
[----:B------:R0:W-:Y:S01]  /*48c0*/  STSM.16.M88.4 [R154+0xc000], R44 ;  /* 0x00c0002c9a007844 */ /* 0x0001e20000000200 */
[----:B------:R-:W2:Y:S01]  /*48d0*/  MUFU.EX2 R107, R107 ;  /* 0x0000006b006b7308 */ /* 0x000ea20000000800 */
[----:B----4-:R-:W-:Y:S01]  /*48e0*/  FADD.FTZ R9, R29, R6 ;  /* 0x000000061d097221 */ /* 0x010fe20000010000 */
[----:B------:R-:W-:-:S06]  /*48f0*/  ISETP.GE.AND P2, PT, R7, R100, PT ;  /* 0x000000640700720c */ /* 0x000fcc0003f46270 */
[----:B------:R-:W3:Y:S01]  /*4900*/  MUFU.EX2 R28, R28 ;  /* 0x0000001c001c7308 */ /* 0x000ee20000000800 */
[----:B-1----:R-:W-:-:S07]  /*4910*/  FADD.FTZ R6, R38, R11 ;  /* 0x0000000b26067221 */ /* 0x002fce0000010000 */
[----:B------:R-:W1:Y:S01]  /*4920*/  MUFU.EX2 R20, R41 ;  /* 0x0000002900147308 */ /* 0x000e620000000800 */
[C---:B--2---:R-:W-:Y:S01]  /*4930*/  FADD.FTZ R11, R107.reuse, R6 ;  /* 0x000000066b0b7221 */ /* 0x044fe20000010000 */
[----:B------:R-:W-:-:S06]  /*4940*/  F2FP.F16.F32.PACK_AB R38, R107, R38 ;  /* 0x000000266b26723e */ /* 0x000fcc00000000ff */
[----:B------:R-:W2:Y:S01]  /*4950*/  MUFU.EX2 R117, R117 ;  /* 0x0000007500757308 */ /* 0x000ea20000000800 */
[----:B---3--:R-:W-:Y:S01]  /*4960*/  FADD.FTZ R6, R28, R11 ;  /* 0x0000000b1c067221 */ /* 0x008fe20000010000 */
[----:B------:R-:W-:-:S03]  /*4970*/  F2FP.F16.F32.PACK_AB R28, R125, R28 ;  /* 0x0000001c7d1c723e */ /* 0x000fc600000000ff */
[----:B------:R-:W-:Y:S01]  /*4980*/  FADD.FTZ R11, R125, R6 ;  /* 0x000000067d0b7221 */ /* 0x000fe20000010000 */
[----:B------:R-:W-:Y:S01]  /*4990*/  IMAD.MOV.U32 R6, RZ, RZ, RZ ;  /* 0x000000ffff067224 */ /* 0x000fe200078e00ff */
[----:B------:R-:W-:Y:S01]  /*49a0*/  MOV R125, R151 ;  /* 0x00000097007d7202 */ /* 0x000fe20000000f00 */
[----:B------:R3:W4:Y:S01]  /*49b0*/  MUFU.EX2 R18, R135 ;  /* 0x0000008700127308 */ /* 0x0007220000000800 */
[C---:B-1----:R-:W-:Y:S01]  /*49c0*/  F2FP.F16.F32.PACK_AB R37, R20.reuse, R29 ;  /* 0x0000001d1425723e */ /* 0x042fe200000000ff */
[----:B------:R-:W-:-:S06]  /*49d0*/  FADD.FTZ R2, R20, R9 ;  /* 0x0000000914027221 */ /* 0x000fcc0000010000 */
[----:B------:R-:W-:Y:S01]  /*49e0*/  MUFU.EX2 R40, R40 ;  /* 0x0000002800287308 */ /* 0x000fe20000000800 */
[----:B--2---:R-:W-:Y:S01]  /*49f0*/  FADD.FTZ R9, R117, R2 ;  /* 0x0000000275097221 */ /* 0x004fe20000010000 */
[----:B---3--:R-:W-:-:S06]  /*4a00*/  IMAD.MOV.U32 R135, RZ, RZ, R151 ;  /* 0x000000ffff877224 */ /* 0x008fcc00078e0097 */
[----:B------:R-:W1:Y:S01]  /*4a10*/  MUFU.EX2 R73, R73 ;  /* 0x0000004900497308 */ /* 0x000e620000000800 */
[C---:B----4-:R-:W-:Y:S01]  /*4a20*/  F2FP.F16.F32.PACK_AB R39, R18.reuse, R117 ;  /* 0x000000751227723e */ /* 0x050fe200000000ff */
[----:B------:R-:W-:-:S04]  /*4a30*/  FADD.FTZ R2, R18, R9 ;  /* 0x0000000912027221 */ /* 0x000fc80000010000 */
[----:B------:R0:W-:Y:S02]  /*4a40*/  STSM.16.M88.4 [R4+0xc000], R36 ;  /* 0x00c0002404007844 */ /* 0x0001e40000000200 */
[----:B------:R-:W2:Y:S08]  /*4a50*/  MUFU.EX2 R137, R137 ;  /* 0x0000008900897308 */ /* 0x000eb00000000800 */
[----:B------:R3:W4:Y:S01]  /*4a60*/  MUFU.EX2 R8, R133 ;  /* 0x0000008500087308 */ /* 0x0007220000000800 */
[----:B-1----:R-:W-:Y:S01]  /*4a70*/  F2FP.F16.F32.PACK_AB R30, R73, R40 ;  /* 0x00000028491e723e */ /* 0x002fe200000000ff */
[----:B------:R-:W-:-:S06]  /*4a80*/  FADD.FTZ R40, R40, R11 ;  /* 0x0000000b28287221 */ /* 0x000fcc0000010000 */
[----:B------:R-:W-:Y:S01]  /*4a90*/  MUFU.EX2 R127, R127 ;  /* 0x0000007f007f7308 */ /* 0x000fe20000000800 */
[----:B--2---:R-:W-:Y:S01]  /*4aa0*/  FADD.FTZ R9, R137, R2 ;  /* 0x0000000289097221 */ /* 0x004fe20000010000 */
[----:B---3--:R-:W-:-:S06]  /*4ab0*/  IMAD.MOV.U32 R133, RZ, RZ, R151 ;  /* 0x000000ffff857224 */ /* 0x008fcc00078e0097 */
[----:B------:R1:W2:Y:S01]  /*4ac0*/  MUFU.EX2 R10, R129 ;  /* 0x00000081000a7308 */ /* 0x0002a20000000800 */
[C---:B----4-:R-:W-:Y:S01]  /*4ad0*/  F2FP.F16.F32.PACK_AB R29, R8.reuse, R137 ;  /* 0x00000089081d723e */ /* 0x050fe200000000ff */
[----:B------:R-:W-:Y:S01]  /*4ae0*/  FADD.FTZ R2, R8, R9 ;  /* 0x0000000908027221 */ /* 0x000fe20000010000 */
[----:B------:R-:W-:Y:S01]  /*4af0*/  FADD.FTZ R9, R73, R40 ;  /* 0x0000002849097221 */ /* 0x000fe20000010000 */
[----:B------:R-:W-:Y:S01]  /*4b00*/  MOV R137, R151 ;  /* 0x0000009700897202 */ /* 0x000fe20000000f00 */
[----:B-1----:R-:W-:Y:S01]  /*4b10*/  IMAD.MOV.U32 R129, RZ, RZ, R151 ;  /* 0x000000ffff817224 */ /* 0x002fe200078e0097 */
[----:B--2---:R-:W-:Y:S01]  /*4b20*/  F2FP.F16.F32.PACK_AB R31, R10, R127 ;  /* 0x0000007f0a1f723e */ /* 0x004fe200000000ff */
[----:B------:R-:W-:-:S04]  /*4b30*/  FADD.FTZ R127, R127, R2 ;  /* 0x000000027f7f7221 */ /* 0x000fc80000010000 */
[----:B------:R0:W-:Y:S01]  /*4b40*/  STSM.16.M88.4 [R5+0xc000], R28 ;  /* 0x00c0001c05007844 */ /* 0x0001e20000000200 */
[----:B------:R-:W-:Y:S01]  /*4b50*/  FADD.FTZ R10, R10, R127 ;  /* 0x0000007f0a0a7221 */ /* 0x000fe20000010000 */
[----:B------:R-:W-:Y:S01]  /*4b60*/  IMAD.MOV.U32 R127, RZ, RZ, R151 ;  /* 0x000000ffff7f7224 */ /* 0x000fe200078e0097 */
[----:B------:R1:W-:Y:S06]  /*4b70*/  MEMBAR.ALL.CTA ;  /* 0x0000000000007992 */ /* 0x0003ec0000008000 */
[----:B-1----:R-:W1:Y:S02]  /*4b80*/  FENCE.VIEW.ASYNC.S ;  /* 0x00000000000073c6 */ /* 0x002e640000000000 */
[----:B-1----:R-:W-:Y:S01]  /*4b90*/  NOP ;  /* 0x0000000000007918 */ /* 0x002fe20000000000 */
[----:B------:R-:W-:Y:S05]  /*4ba0*/  @!P2 BRA `(.L_x_12157) ;  /* 0x000000380080a947 */ /* 0x000fea0003800000 */
[C---:B------:R-:W-:Y:S01]  /*4bb0*/  VIADD R6, R154.reuse, 0x6000 ;  /* 0x000060009a067836 */ /* 0x040fe20000000000 */
[----:B------:R-:W-:Y:S01]  /*4bc0*/  IADD3 R0, R154, 0xc000, RZ ;  /* 0x0000c0009a007810 */ /* 0x000fe20007ffe0ff */
[----:B------:R-:W-:Y:S01]  /*4bd0*/  IMAD.MOV.U32 R2, RZ, RZ, R87 ;  /* 0x000000ffff027224 */ /* 0x000fe200078e0057 */
[----:B------:R-:W-:Y:S01]  /*4be0*/  MOV R8, R94 ;  /* 0x0000005e00087202 */ /* 0x000fe20000000f00 */
[----:B------:R-:W-:Y:S01]  /*4bf0*/  IMAD.MOV.U32 R11, RZ, RZ, RZ ;  /* 0x000000ffff0b7224 */ /* 0x000fe200078e00ff */
[----:B------:R1:W-:Y:S01]  /*4c00*/  STL [R1+0xc], R6 ;  /* 0x00000c0601007387 */ /* 0x0003e20000100800 */
[----:B------:R-:W-:Y:S02]  /*4c10*/  CS2R R150, SRZ ;  /* 0x0000000000967805 */ /* 0x000fe4000001ff00 */
[----:B------:R-:W-:Y:S02]  /*4c20*/  CS2R R148, SRZ ;  /* 0x0000000000947805 */ /* 0x000fe4000001ff00 */
[----:B------:R-:W-:Y:S01]  /*4c30*/  CS2R R146, SRZ ;  /* 0x0000000000927805 */ /* 0x000fe2000001ff00 */
[----:B------:R1:W-:Y:S01]  /*4c40*/  STL [R1+0x8], R0 ;  /* 0x0000080001007387 */ /* 0x0003e20000100800 */
        /* <DEDUP_REMOVED lines=13> */
[----:B------:R-:W-:Y:S01]  /*4d20*/  UMOV UR4, URZ ;  /* 0x0000003f00047c82 */ /* 0x000fe20008000000 */
[----:B-1----:R-:W-:-:S05]  /*4d30*/  ULDC UR5, c[0x0][0x9d8] ;  /* 0x0002760000057ab9 */ /* 0x002fca0000000800 */
.L_x_12166:
[----:B------:R-:W2:Y:S01]  /*4d40*/  LDL R0, [R1+0x10] ;  /* 0x0000100001007983 */ /* 0x000ea20000100800 */
[----:B------:R-:W-:-:S04]  /*4d50*/  UIADD3 UR7, UR4, 0x1, URZ ;  /* 0x0000000104077890 */ /* 0x000fc8000fffe03f */
[----:B------:R-:W-:-:S04]  /*4d60*/  UISETP.NE.AND UP0, UPT, UR7, 0x2, UPT ;  /* 0x000000020700788c */ /* 0x000fc8000bf05270 */
[----:B------:R-:W-:Y:S02]  /*4d70*/  USEL UR10, URZ, 0x1, UP0 ;  /* 0x000000013f0a7887 */ /* 0x000fe40008000000 */
[----:B------:R-:W-:-:S04]  /*4d80*/  USEL UR7, UR7, URZ, UP0 ;  /* 0x0000003f07077287 */ /* 0x000fc80008000000 */
[----:B------:R-:W-:Y:S02]  /*4d90*/  LOP3.LUT R6, R11, UR10, RZ, 0x3c, !PT ;  /* 0x0000000a0b067c12 */ /* 0x000fe4000f8e3cff */
[----:B--2---:R-:W-:Y:S01]  /*4da0*/  ISETP.NE.AND P3, PT, R0, RZ, PT ;  /* 0x000000ff0000720c */ /* 0x004fe20003f65270 */
[----:B------:R-:W-:-:S12]  /*4db0*/  IMAD.U32 R0, RZ, RZ, UR7 ;  /* 0x00000007ff007e24 */ /* 0x000fd8000f8e00ff */
[----:B------:R-:W-:Y:S05]  /*4dc0*/  @P3 BRA `(.L_x_12158) ;  /* 0x0000000000283947 */ /* 0x000fea0003800000 */
[----:B------:R-:W-:Y:S05]  /*4dd0*/  @!P0 BRA `(.L_x_12159) ;  /* 0x0000000000048947 */ /* 0x000fea0003800000 */
[----:B------:R-:W-:Y:S01]  /*4de0*/  BPT.TRAP 0x1 ;  /* 0x000000040000795c */ /* 0x000fe20000300000 */
.L_x_12159:
[----:B0-----:R-:W-:Y:S02]  /*4df0*/  LEA R13, R0, UR36, 0x3 ;  /* 0x00000024000d7c11 */ /* 0x001fe4000f8e18ff */
[----:B------:R-:W-:-:S04]  /*4e00*/  SHF.L.U32 R12, R6, 0x1f, RZ ;  /* 0x0000001f060c7819 */ /* 0x000fc800000006ff */
[----:B------:R0:W1:Y:S01]  /*4e10*/  SYNCS.PHASECHK.TRANS64.TRYWAIT P2, [R13+URZ+0x30830], R12 ;  /* 0x0308300c0d0075a7 */ /* 0x000062000804017f */
[----:B------:R-:W-:Y:S05]  /*4e20*/  @!P0 BRA `(.L_x_12160) ;  /* 0x0000000000048947 */ /* 0x000fea0003800000 */
[----:B------:R-:W-:Y:S01]  /*4e30*/  BPT.TRAP 0x1 ;  /* 0x000000040000795c */ /* 0x000fe20000300000 */
.L_x_12160:
[----:B-1----:R-:W-:Y:S05]  /*4e40*/  @P2 BRA `(.L_x_12158) ;  /* 0x0000000000082947 */ /* 0x002fea0003800000 */
[----:B------:R-:W1:Y:S02]  /*4e50*/  SYNCS.PHASECHK.TRANS64.TRYWAIT P2, [R13+URZ+0x30830], R12 ;  /* 0x0308300c0d0075a7 */ /* 0x000e64000804017f */
[----:B-1----:R-:W-:Y:S05]  /*4e60*/  @!P2 BRA `(.L_x_12161) ;  /* 0x000000880044a947 */ /* 0x002fea0003800000 */
.L_x_12158:
[----:B0-----:R-:W0:Y:S01]  /*4e70*/  S2R R14, SR_TID.X ;  /* 0x00000000000e7919 */ /* 0x001e220000002100 */
[----:B------:R-:W-:Y:S01]  /*4e80*/  R2UR UR18, R0 ;  /* 0x00000000001272ca */ /* 0x000fe200000e0000 */
[----:B------:R-:W-:Y:S01]  /*4e90*/  UMOV UR23, 0x40000040 ;  /* 0x4000004000177882 */ /* 0x000fe20000000000 */
[----:B------:R-:W-:Y:S01]  /*4ea0*/  R2UR UR20, R152 ;  /* 0x00000000981472ca */ /* 0x000fe200000e0000 */
[----:B------:R-:W-:Y:S01]  /*4eb0*/  UMOV UR11, 0x40000040 ;  /* 0x40000040000b7882 */ /* 0x000fe20000000000 */
[----:B------:R-:W-:Y:S01]  /*4ec0*/  R2UR UR21, R153 ;  /* 0x00000000991572ca */ /* 0x000fe200000e0000 */
[----:B------:R-:W-:Y:S01]  /*4ed0*/  UMOV UR15, 0x40000040 ;  /* 0x40000040000f7882 */ /* 0x000fe20000000000 */
[----:B------:R-:W-:-:S07]  /*4ee0*/  UMOV UR19, 0x40000040 ;  /* 0x4000004000137882 */ /* 0x000fce0000000000 */
[----:B------:R-:W-:-:S04]  /*4ef0*/  UIMAD UR18, UR18, 0x600, UR6 ;  /* 0x00000600121278a4 */ /* 0x000fc8000f8e0206 */
[----:B------:R-:W-:Y:S02]  /*4f00*/  UIADD3 UR10, UR18, 0x2, URZ ;  /* 0x00000002120a7890 */ /* 0x000fe4000fffe03f */
[----:B------:R-:W-:Y:S02]  /*4f10*/  UIADD3 UR14, UR18, 0x4, URZ ;  /* 0x00000004120e7890 */ /* 0x000fe4000fffe03f */
[----:B------:R-:W-:Y:S01]  /*4f20*/  UMOV UR22, UR18 ;  /* 0x0000001200167c82 */ /* 0x000fe20008000000 */
[----:B------:R-:W-:Y:S01]  /*4f30*/  UIADD3 UR18, UR18, 0x6, URZ ;  /* 0x0000000612127890 */ /* 0x000fe2000fffe03f */
[----:B0-----:R-:W-:-:S04]  /*4f40*/  SHF.R.U32.HI R14, RZ, 0x7, R14 ;  /* 0x00000007ff0e7819 */ /* 0x001fc8000001160e */
[----:B-1----:R-:W-:-:S05]  /*4f50*/  IADD3 R12, R14, 0x8, RZ ;  /* 0x000000080e0c7810 */ /* 0x002fca0007ffe0ff */
[----:B------:R0:W-:Y:S06]  /*4f60*/  BAR.SYNC.DEFER_BLOCKING R12, 0x100 ;  /* 0x0004000c0000751d */ /* 0x0001ec0000010000 */
[----:B------:R-:W-:-:S06]  /*4f70*/  WARPGROUP.ARRIVE ;  /* 0x00000000000079c5 */ /* 0x000fcc0000000000 */
[----:B------:R-:W-:Y:S03]  /*4f80*/  HGMMA.64x192x16.F32 R24, gdesc[UR20], RZ, !UPT, gsb0 ;  /* 0x02e00000141879f0 */ /* 0x000fe6000c0008ff */
[----:B------:R-:W-:Y:S02]  /*4f90*/  WARPGROUP.DEPBAR.LE gsb0, 0x0 ;  /* 0x00008000000079c5 */ /* 0x000fe40000010000 */
[----:B------:R-:W-:-:S15]  /*4fa0*/  WARPGROUP.ARRIVE ;  /* 0x00000000000079c5 */ /* 0x000fde0000000000 */
        /* <DEDUP_REMOVED lines=8> */
[----:B0-----:R-:W-:Y:S05]  /*5030*/  @P3 BRA `(.L_x_12162) ;  /* 0x0000000000283947 */ /* 0x001fea0003800000 */
[----:B------:R-:W-:Y:S05]  /*5040*/  @!P0 BRA `(.L_x_12163) ;  /* 0x0000000000048947 */ /* 0x000fea0003800000 */
[----:B------:R-:W-:Y:S01]  /*5050*/  BPT.TRAP 0x1 ;  /* 0x000000040000795c */ /* 0x000fe20000300000 */
.L_x_12163:
[----:B------:R-:W-:Y:S01]  /*5060*/  ULEA UR7, UR4, UR36, 0x3 ;  /* 0x0000002404077291 */ /* 0x000fe2000f8e183f */
[----:B------:R-:W-:-:S08]  /*5070*/  SHF.L.U32 R11, R11, 0x1f, RZ ;  /* 0x0000001f0b0b7819 */ /* 0x000fd000000006ff */
[----:B------:R0:W1:Y:S01]  /*5080*/  SYNCS.PHASECHK.TRANS64.TRYWAIT P2, [UR7+0x30850], R11 ;  /* 0x0308500bff0075a7 */ /* 0x0000620008040147 */
[----:B------:R-:W-:Y:S05]  /*5090*/  @!P0 BRA `(.L_x_12164) ;  /* 0x0000000000048947 */ /* 0x000fea0003800000 */
[----:B------:R-:W-:Y:S01]  /*50a0*/  BPT.TRAP 0x1 ;  /* 0x000000040000795c */ /* 0x000fe20000300000 */
.L_x_12164:
[----:B-1----:R-:W-:Y:S05]  /*50b0*/  @P2 BRA `(.L_x_12162) ;  /* 0x0000000000082947 */ /* 0x002fea0003800000 */
[----:B------:R-:W1:Y:S02]  /*50c0*/  SYNCS.PHASECHK.TRANS64.TRYWAIT P2, [UR7+0x30850], R11 ;  /* 0x0308500bff0075a7 */ /* 0x000e640008040147 */
[----:B-1----:R-:W-:Y:S05]  /*50d0*/  @!P2 BRA `(.L_x_12165) ;  /* 0x0000008400bca947 */ /* 0x002fea0003800000 */
.L_x_12162:
[----:B-1----:R-:W2:Y:S01]  /*50e0*/  LDL R12, [R1+0x4] ;  /* 0x00000400010c7983 */ /* 0x002ea20000100800 */
        /* <DEDUP_REMOVED lines=10> */
[----:B------:R-:W-:Y:S01]  /*5190*/  MUFU.TANH R154, R35 ;  /* 0x00000023009a7308 */ /* 0x000fe20000002400 */
        /* <DEDUP_REMOVED lines=19> */
[----:B0-----:R-:W-:Y:S01]  /*52d0*/  FMUL.FTZ R39, R64, UR5 ;  /* 0x0000000540277c20 */ /* 0x001fe20008410000 */
[----:B------:R-:W-:Y:S01]  /*52e0*/  FMUL.FTZ R22, R37, UR5 ;  /* 0x0000000525167c20 */ /* 0x000fe20008410000 */
[----:B------:R-:W-:Y:S01]  /*52f0*/  FMUL.FTZ R23, R40, UR5 ;  /* 0x0000000528177c20 */ /* 0x000fe20008410000 */
[----:B------:R-:W-:Y:S01]  /*5300*/  FMUL.FTZ R24, R41, UR5 ;  /* 0x0000000529187c20 */ /* 0x000fe20008410000 */
[----:B------:R0:W3:Y:S01]  /*5310*/  MUFU.TANH R29, R38 ;  /* 0x00000026001d7308 */ /* 0x0000e20000002400 */
[----:B-1----:R-:W-:-:S02]  /*5320*/  IMAD.MOV.U32 R50, RZ, RZ, R30 ;  /* 0x000000ffff327224 */ /* 0x002fc400078e001e */
[----:B------:R-:W-:Y:S01]  /*5330*/  FMUL.FTZ R30, R53, UR5 ;  /* 0x00000005351e7c20 */ /* 0x000fe20008410000 */
[----:B------:R-:W-:Y:S01]  /*5340*/  FMUL.FTZ R53, R78, UR5 ;  /* 0x000000054e357c20 */ /* 0x000fe20008410000 */
[----:B------:R-:W-:Y:S01]  /*5350*/  FMUL.FTZ R40, R65, UR5 ;  /* 0x0000000541287c20 */ /* 0x000fe20008410000 */
[----:B------:R-:W-:Y:S01]  /*5360*/  FMUL.FTZ R41, R66, UR5 ;  /* 0x0000000542297c20 */ /* 0x000fe20008410000 */
[----:B------:R-:W-:Y:S01]  /*5370*/  FMUL.FTZ R32, R57, UR5 ;  /* 0x0000000539207c20 */ /* 0x000fe20008410000 */
        /* <DEDUP_REMOVED lines=9> */
[----:B------:R-:W-:Y:S01]  /*5410*/  MUFU.TANH R11, R11 ;  /* 0x0000000b000b7308 */ /* 0x000fe20000002400 */
[----:B---3--:R-:W-:-:S02]  /*5420*/  IMAD.MOV.U32 R51, RZ, RZ, R29 ;  /* 0x000000ffff337224 */ /* 0x008fc400078e001d */
        /* <DEDUP_REMOVED lines=8> */
[----:B------:R-:W-:-:S06]  /*54b0*/  FMUL.FTZ R62, R87, UR5 ;  /* 0x00000005573e7c20 */ /* 0x000fcc0008410000 */
[----:B------:R0:W1:Y:S08]  /*54c0*/  MUFU.TANH R27, R46 ;  /* 0x0000002e001b7308 */ /* 0x0000700000002400 */
[----:B------:R3:W4:Y:S01]  /*54d0*/  MUFU.TANH R28, R43 ;  /* 0x0000002b001c7308 */ /* 0x0007220000002400 */
[----:B0-----:R-:W-:Y:S01]  /*54e0*/  MOV R46, R155 ;  /* 0x0000009b002e7202 */ /* 0x001fe20000000f00 */
[----:B------:R-:W-:Y:S01]  /*54f0*/  FMUL.FTZ R155, R54, UR5 ;  /* 0x00000005369b7c20 */ /* 0x000fe20008410000 */
[----:B------:R-:W-:-:S05]  /*5500*/  FMUL.FTZ R54, R79, UR5 ;  /* 0x000000054f367c20 */ /* 0x000fca0008410000 */
[----:B------:R-:W-:Y:S01]  /*5510*/  MUFU.TANH R14, R14 ;  /* 0x0000000e000e7308 */ /* 0x000fe20000002400 */
[----:B---3--:R-:W-:Y:S01]  /*5520*/  FMUL.FTZ R43, R68, UR5 ;  /* 0x00000005442b7c20 */ /* 0x008fe20008410000 */
[----:B-1----:R-:W-:Y:S02]  /*5530*/  IMAD.MOV.U32 R47, RZ, RZ, R27 ;  /* 0x000000ffff2f7224 */ /* 0x002fe400078e001b */
[----:B------:R-:W-:-:S03]  /*5540*/  FMUL.FTZ R27, R48, UR5 ;  /* 0x00000005301b7c20 */ /* 0x000fc60008410000 */
[----:B------:R-:W-:Y:S01]  /*5550*/  MOV R64, R47 ;  /* 0x0000002f00407202 */ /* 0x000fe20000000f00 */
[----:B------:R0:W1:Y:S01]  /*5560*/  MUFU.TANH R31, R42 ;  /* 0x0000002a001f7308 */ /* 0x0000620000002400 */
[----:B----4-:R-:W-:Y:S02]  /*5570*/  IMAD.MOV.U32 R48, RZ, RZ, R28 ;  /* 0x000000ffff307224 */ /* 0x010fe400078e001c */
[----:B------:R-:W-:Y:S01]  /*5580*/  FMUL.FTZ R28, R49, UR5 ;  /* 0x00000005311c7c20 */ /* 0x000fe20008410000 */
[----:B------:R-:W-:Y:S01]  /*5590*/  FMUL.FTZ R47, R72, UR5 ;  /* 0x00000005482f7c20 */ /* 0x000fe20008410000 */
[----:B------:R-:W-:Y:S02]  /*55a0*/  IMAD.MOV.U32 R88, RZ, RZ, R64 ;  /* 0x000000ffff587224 */ /* 0x000fe400078e0040 */
[----:B------:R-:W-:Y:S01]  /*55b0*/  FMUL.FTZ R64, R89, UR5 ;  /* 0x0000000559407c20 */ /* 0x000fe20008410000 */
[----:B------:R-:W-:Y:S02]  /*55c0*/  IMAD.MOV.U32 R65, RZ, RZ, R48 ;  /* 0x000000ffff417224 */ /* 0x000fe400078e0030 */
[----:B------:R-:W-:Y:S01]  /*55d0*/  FMUL.FTZ R48, R73, UR5 ;  /* 0x0000000549307c20 */ /* 0x000fe20008410000 */
[----:B------:R-:W-:Y:S01]  /*55e0*/  MUFU.TANH R17, R17 ;  /* 0x0000001100117308 */ /* 0x000fe20000002400 */
[----:B0-----:R-:W-:Y:S01]  /*55f0*/  FMUL.FTZ R42, R67, UR5 ;  /* 0x00000005432a7c20 */ /* 0x001fe20008410000 */
[----:B------:R-:W-:Y:S01]  /*5600*/  MOV R67, R50 ;  /* 0x0000003200437202 */ /* 0x000fe20000000f00 */
[----:B------:R-:W-:Y:S01]  /*5610*/  FMUL.FTZ R50, R75, UR5 ;  /* 0x000000054b327c20 */ /* 0x000fe20008410000 */
[----:B------:R-:W-:Y:S01]  /*5620*/  FMNMX.FTZ R75, R11, R2, !PT ;  /* 0x000000020b4b7209 */ /* 0x000fe20007810000 */
[----:B------:R-:W-:-:S02]  /*5630*/  IMAD.MOV.U32 R89, RZ, RZ, R65 ;  /* 0x000000ffff597224 */ /* 0x000fc400078e0041 */
[----:B------:R-:W-:Y:S01]  /*5640*/  FMUL.FTZ R65, R90, UR5 ;  /* 0x000000055a417c20 */ /* 0x000fe20008410000 */
[----:B------:R-:W-:Y:S01]  /*5650*/  FMUL.FTZ R73, R98, UR5 ;  /* 0x0000000562497c20 */ /* 0x000fe20008410000 */
[----:B------:R-:W-:Y:S01]  /*5660*/  MUFU.TANH R15, R15 ;  /* 0x0000000f000f7308 */ /* 0x000fe20000002400 */
[----:B-1----:R-:W-:Y:S01]  /*5670*/  MOV R49, R31 ;  /* 0x0000001f00317202 */ /* 0x002fe20000000f00 */
[----:B------:R-:W-:Y:S01]  /*5680*/  FMUL.FTZ R31, R56, UR5 ;  /* 0x00000005381f7c20 */ /* 0x000fe20008410000 */
[----:B------:R-:W-:Y:S01]  /*5690*/  FMUL.FTZ R56, R81, UR5 ;  /* 0x0000000551387c20 */ /* 0x000fe20008410000 */
[----:B------:R-:W-:Y:S01]  /*56a0*/  FMUL.FTZ R72, R97, UR5 ;  /* 0x0000000561487c20 */ /* 0x000fe20008410000 */
[----:B------:R-:W-:Y:S01]  /*56b0*/  FMUL.FTZ R97, R117, UR5 ;  /* 0x0000000575617c20 */ /* 0x000fe20008410000 */
[----:B------:R-:W-:Y:S02]  /*56c0*/  IMAD.MOV.U32 R66, RZ, RZ, R49 ;  /* 0x000000ffff427224 */ /* 0x000fe400078e0031 */
[----:B------:R-:W-:Y:S01]  /*56d0*/  FMUL.FTZ R49, R74, UR5 ;  /* 0x000000054a317c20 */ /* 0x000fe20008410000 */
[----:B------:R-:W-:Y:S01]  /*56e0*/  MUFU.TANH R18, R18 ;  /* 0x0000001200127308 */ /* 0x000fe20000002400 */
[----:B------:R-:W-:Y:S01]  /*56f0*/  FMUL.FTZ R74, R99, UR5 ;  /* 0x00000005634a7c20 */ /* 0x000fe20008410000 */
[----:B------:R-:W-:Y:S01]  /*5700*/  MOV R90, R66 ;  /* 0x00000042005a7202 */ /* 0x000fe20000000f00 */
[----:B------:R-:W-:Y:S01]  /*5710*/  FMUL.FTZ R66, R91, UR5 ;  /* 0x000000055b427c20 */ /* 0x000fe20008410000 */
[----:B------:R-:W-:-:S02]  /*5720*/  IMAD.MOV.U32 R91, RZ, RZ, R67 ;  /* 0x000000ffff5b7224 */ /* 0x000fc400078e0043 */
[----:B------:R-:W-:Y:S02]  /*5730*/  FMUL.FTZ R67, R92, UR5 ;  /* 0x000000055c437c20 */ /* 0x000fe40008410000 */
        /* <DEDUP_REMOVED lines=23> */
[----:B--2---:R-:W-:Y:S01]  /*58b0*/  R2UR UR10, R12 ;  /* 0x000000000c0a72ca */ /* 0x004fe200000e0000 */
[----:B------:R-:W-:Y:S01]  /*58c0*/  FMUL.FTZ R12, R25, UR5 ;  /* 0x00000005190c7c20 */ /* 0x000fe20008410000 */
[----:B------:R-:W-:Y:S01]  /*58d0*/  FMUL.FTZ R25, R44, UR5 ;  /* 0x000000052c197c20 */ /* 0x000fe20008410000 */
[----:B------:R-:W-:-:S02]  /*58e0*/  IMAD.MOV.U32 R44, RZ, RZ, R154 ;  /* 0x000000ffff2c7224 */ /* 0x000fc400078e009a */
[----:B------:R-:W-:Y:S01]  /*58f0*/  FMUL.FTZ R154, R55, UR5 ;  /* 0x00000005379a7c20 */ /* 0x000fe20008410000 */
[----:B------:R-:W-:Y:S01]  /*5900*/  FMUL.FTZ R55, R80, UR5 ;  /* 0x0000000550377c20 */ /* 0x000fe20008410000 */
[----:B------:R-:W0:Y:S01]  /*5910*/  MUFU.TANH R12, R12 ;  /* 0x0000000c000c7308 */ /* 0x000e220000002400 */
[----:B------:R-:W-:Y:S02]  /*5920*/  IMAD.MOV.U32 R68, RZ, RZ, R44 ;  /* 0x000000ffff447224 */ /* 0x000fe400078e002c */
[----:B------:R-:W-:Y:S01]  /*5930*/  FMUL.FTZ R44, R69, UR5 ;  /* 0x00000005452c7c20 */ /* 0x000fe20008410000 */
[----:B------:R-:W-:Y:S01]  /*5940*/  MOV R69, R45 ;  /* 0x0000002d00457202 */ /* 0x000fe20000000f00 */
[----:B------:R-:W-:Y:S01]  /*5950*/  FMUL.FTZ R45, R70, UR5 ;  /* 0x00000005462d7c20 */ /* 0x000fe20008410000 */
[----:B------:R-:W-:Y:S01]  /*5960*/  IMAD.MOV.U32 R70, RZ, RZ, R46 ;  /* 0x000000ffff467224 */ /* 0x000fe200078e002e */
[----:B------:R-:W-:Y:S01]  /*5970*/  UIADD3 UR10, UR10, 0x1e800, URZ ;  /* 0x0001e8000a0a7890 */ /* 0x000fe2000fffe03f */
[----:B------:R-:W-:Y:S01]  /*5980*/  FMUL.FTZ R46, R71, UR5 ;  /* 0x00000005472e7c20 */ /* 0x000fe20008410000 */
[----:B------:R-:W-:-:S02]  /*5990*/  IMAD.MOV.U32 R71, RZ, RZ, R51 ;  /* 0x000000ffff477224 */ /* 0x000fc400078e0033 */
[----:B------:R-:W-:Y:S01]  /*59a0*/  FMUL.FTZ R51, R76, UR5 ;  /* 0x000000054c337c20 */ /* 0x000fe20008410000 */
[----:B------:R-:W-:Y:S01]  /*59b0*/  USHF.R.U32.HI UR10, URZ, 0x4, UR10 ;  /* 0x000000043f0a7899 */ /* 0x000fe2000801160a */
[----:B------:R-:W-:Y:S01]  /*59c0*/  MOV R81, R70 ;  /* 0x0000004600517202 */ /* 0x000fe20000000f00 */
[----:B------:R-:W-:Y:S01]  /*59d0*/  IMAD.MOV.U32 R80, RZ, RZ, R68 ;  /* 0x000000ffff507224 */ /* 0x000fe200078e0044 */
[----:B------:R-:W1:Y:S01]  /*59e0*/  MUFU.TANH R25, R25 ;  /* 0x0000001900197308 */ /* 0x000e620000002400 */
[----:B------:R-:W-:Y:S01]  /*59f0*/  ULOP3.LUT UR14, UR10, 0x3fff, URZ, 0xc0, !UPT ;  /* 0x00003fff0a0e7892 */ /* 0x000fe2000f8ec03f */
[----:B------:R-:W-:Y:S01]  /*5a00*/  MOV R100, R81 ;  /* 0x0000005100647202 */ /* 0x000fe20000000f00 */
[----:B------:R-:W-:Y:S01]  /*5a10*/  UIMAD UR10, UR4, 0x600, UR7 ;  /* 0x00000600040a78a4 */ /* 0x000fe2000f8e0207 */
[----:B0-----:R-:W-:Y:S01]  /*5a20*/  FMNMX.FTZ R76, R12, R75, !PT ;  /* 0x0000004b0c4c7209 */ /* 0x001fe20007810000 */
[----:B------:R-:W-:Y:S01]  /*5a30*/  ULOP3.LUT UR14, UR14, 0x10000, URZ, 0xfc, !UPT ;  /* 0x000100000e0e7892 */ /* 0x000fe2000f8efc3f */
[----:B------:R-:W-:Y:S01]  /*5a40*/  FMNMX.FTZ R75, R13, R8, !PT ;  /* 0x000000080d4b7209 */ /* 0x000fe20007810000 */
[----:B------:R-:W-:Y:S01]  /*5a50*/  IMAD.MOV.U32 R92, RZ, RZ, R71 ;  /* 0x000000ffff5c7224 */ /* 0x000fe200078e0047 */
[----:B------:R-:W0:Y:S01]  /*5a60*/  MUFU.TANH R154, R154 ;  /* 0x0000009a009a7308 */ /* 0x000e220000002400 */
[----:B------:R-:W-:Y:S01]  /*5a70*/  IMAD.MOV.U32 R82, RZ, RZ, R69 ;  /* 0x000000ffff527224 */ /* 0x000fe200078e0045 */
[----:B------:R-:W-:Y:S01]  /*5a80*/  UMOV UR22, UR10 ;  /* 0x0000000a00167c82 */ /* 0x000fe20008000000 */
[----:B------:R-:W-:Y:S01]  /*5a90*/  FMNMX.FTZ R78, R14, R75, !PT ;  /* 0x0000004b0e4e7209 */ /* 0x000fe20007810000 */
[----:B------:R-:W-:Y:S01]  /*5aa0*/  UMOV UR20, UR14 ;  /* 0x0000000e00147c82 */ /* 0x000fe20008000000 */
[----:B------:R-:W-:Y:S01]  /*5ab0*/  FMNMX.FTZ R75, R15, R76, !PT ;  /* 0x0000004c0f4b7209 */ /* 0x000fe20007810000 */
[----:B------:R-:W-:Y:S01]  /*5ac0*/  HGMMA.64x64x16.F32 R120, gdesc[UR20].tnspB, R120, gsb0 ;  /* 0x40e00000147879f0 */ /* 0x000fe20008000878 */
[----:B------:R-:W-:Y:S01]  /*5ad0*/  UIADD3 UR22, UR10, 0x80, URZ ;  /* 0x000000800a167890 */ /* 0x000fe2000fffe03f */
[----:B------:R-:W-:Y:S01]  /*5ae0*/  FMNMX.FTZ R79, R17, R78, !PT ;  /* 0x0000004e114f7209 */ /* 0x000fe20007810000 */
[----:B------:R-:W-:Y:S01]  /*5af0*/  UIADD3 UR20, UR14, 0x2, URZ ;  /* 0x000000020e147890 */ /* 0x000fe2000fffe03f */
[----:B------:R-:W-:Y:S01]  /*5b00*/  FMNMX.FTZ R76, R16, R75, !PT ;  /* 0x0000004b104c7209 */ /* 0x000fe20007810000 */
[----:B------:R-:W-:Y:S01]  /*5b10*/  UMOV UR23, 0x40000040 ;  /* 0x4000004000177882 */ /* 0x000fe20000000000 */
[----:B------:R-:W-:Y:S01]  /*5b20*/  UMOV UR21, 0x40000040 ;  /* 0x4000004000157882 */ /* 0x000fe20000000000 */
[----:B------:R-:W-:Y:S01]  /*5b30*/  FMNMX.FTZ R79, R18, R79, !PT ;  /* 0x0000004f124f7209 */ /* 0x000fe20007810000 */
[----:B------:R-:W-:Y:S01]  /*5b40*/  FMUL.FTZ R78, R101, UR5 ;  /* 0x00000005654e7c20 */ /* 0x000fe20008410000 */
[----:B------:R-:W-:Y:S01]  /*5b50*/  IMAD.MOV.U32 R101, RZ, RZ, R80 ;  /* 0x000000ffff657224 */ /* 0x000fe200078e0050 */
[----:B------:R-:W-:Y:S01]  /*5b60*/  FMNMX.FTZ R75, R19, R76, !PT ;  /* 0x0000004c134b7209 */ /* 0x000fe20007810000 */
[----:B------:R-:W-:Y:S01]  /*5b70*/  MUFU.TANH R41, R41 ;  /* 0x0000002900297308 */ /* 0x000fe20000002400 */
[----:B------:R-:W-:Y:S01]  /*5b80*/  FMNMX.FTZ R79, R100, R79, !PT ;  /* 0x0000004f644f7209 */ /* 0x000fe20007810000 */
[----:B------:R-:W-:Y:S01]  /*5b90*/  FMUL.FTZ R69, R94, UR5 ;  /* 0x000000055e457c20 */ /* 0x000fe20008410000 */
[----:B------:R-:W-:Y:S01]  /*5ba0*/  FMNMX.FTZ R76, R20, R75, !PT ;  /* 0x0000004b144c7209 */ /* 0x000fe20007810000 */
[----:B------:R-:W-:Y:S01]  /*5bb0*/  FMUL.FTZ R70, R95, UR5 ;  /* 0x000000055f467c20 */ /* 0x000fe20008410000 */
[----:B------:R-:W-:Y:S01]  /*5bc0*/  FMNMX.FTZ R79, R101, R79, !PT ;  /* 0x0000004f654f7209 */ /* 0x000fe20007810000 */
[----:B------:R-:W-:Y:S01]  /*5bd0*/  FMUL.FTZ R68, R93, UR5 ;  /* 0x000000055d447c20 */ /* 0x000fe20008410000 */
[----:B------:R-:W-:Y:S01]  /*5be0*/  FMNMX.FTZ R75, R21, R76, !PT ;  /* 0x0000004c154b7209 */ /* 0x000fe20007810000 */
[----:B------:R-:W2:Y:S01]  /*5bf0*/  MUFU.TANH R39, R39 ;  /* 0x0000002700277308 */ /* 0x000ea20000002400 */
[----:B------:R-:W-:Y:S01]  /*5c00*/  FMNMX.FTZ R79, R92, R79, !PT ;  /* 0x0000004f5c4f7209 */ /* 0x000fe20007810000 */
[----:B------:R-:W-:Y:S01]  /*5c10*/  FMUL.FTZ R71, R96, UR5 ;  /* 0x0000000560477c20 */ /* 0x000fe20008410000 */
[----:B------:R-:W-:Y:S01]  /*5c20*/  FMNMX.FTZ R76, R22, R75, !PT ;  /* 0x0000004b164c7209 */ /* 0x000fe20007810000 */
[----:B------:R-:W-:Y:S01]  /*5c30*/  FMUL.FTZ R75, R102, UR5 ;  /* 0x00000005664b7c20 */ /* 0x000fe20008410000 */
[----:B------:R-:W-:Y:S01]  /*5c40*/  FMNMX.FTZ R79, R91, R79, !PT ;  /* 0x0000004f5b4f7209 */ /* 0x000fe20007810000 */
[----:B------:R-:W-:Y:S01]  /*5c50*/  FMUL.FTZ R96, R116, UR5 ;  /* 0x0000000574607c20 */ /* 0x000fe20008410000 */
[----:B------:R-:W-:Y:S01]  /*5c60*/  FMNMX.FTZ R81, R23, R76, !PT ;  /* 0x0000004c17517209 */ /* 0x000fe20007810000 */
[----:B------:R-:W-:Y:S01]  /*5c70*/  FMUL.FTZ R76, R103, UR5 ;  /* 0x00000005674c7c20 */ /* 0x000fe20008410000 */
[----:B------:R-:W-:Y:S01]  /*5c80*/  FMNMX.FTZ R79, R90, R79, !PT ;  /* 0x0000004f5a4f7209 */ /* 0x000fe20007810000 */
[----:B------:R-:W-:Y:S01]  /*5c90*/  IMAD.MOV.U32 R103, RZ, RZ, R82 ;  /* 0x000000ffff677224 */ /* 0x000fe200078e0052 */
[----:B------:R-:W-:Y:S01]  /*5ca0*/  FMNMX.FTZ R80, R24, R81, !PT ;  /* 0x0000005118507209 */ /* 0x000fe20007810000 */
[----:B------:R-:W-:Y:S01]  /*5cb0*/  MUFU.TANH R42, R42 ;  /* 0x0000002a002a7308 */ /* 0x000fe20000002400 */
[----:B------:R-:W-:-:S02]  /*5cc0*/  FMNMX.FTZ R79, R89, R79, !PT ;  /* 0x0000004f594f7209 */ /* 0x000fc40007810000 */
[----:B-1----:R-:W-:Y:S02]  /*5cd0*/  FMNMX.FTZ R81, R25, R80, !PT ;  /* 0x0000005019517209 */ /* 0x002fe40007810000 */
[----:B------:R-:W-:Y:S02]  /*5ce0*/  FMNMX.FTZ R79, R88, R79, !PT ;  /* 0x0000004f584f7209 */ /* 0x000fe40007810000 */
[----:B------:R-:W-:Y:S01]  /*5cf0*/  FMNMX.FTZ R80, R26, R81, !PT ;  /* 0x000000511a507209 */ /* 0x000fe20007810000 */
[----:B------:R-:W1:Y:S01]  /*5d00*/  MUFU.TANH R40, R40 ;  /* 0x0000002800287308 */ /* 0x000e620000002400 */
[----:B------:R-:W-:Y:S01]  /*5d10*/  FMNMX.FTZ R82, R103, R79, !PT ;  /* 0x0000004f67527209 */ /* 0x000fe20007810000 */
[----:B------:R-:W-:Y:S01]  /*5d20*/  FMUL.FTZ R81, R104, UR5 ;  /* 0x0000000568517c20 */ /* 0x000fe20008410000 */
[----:B------:R-:W-:Y:S01]  /*5d30*/  FMNMX.FTZ R79, R27, R80, !PT ;  /* 0x000000501b4f7209 */ /* 0x000fe20007810000 */
[----:B------:R-:W-:Y:S01]  /*5d40*/  IMAD.MOV.U32 R104, RZ, RZ, R88 ;  /* 0x000000ffff687224 */ /* 0x000fe200078e0058 */
[----:B------:R-:W-:Y:S01]  /*5d50*/  FMNMX.FTZ R83, R157, R82, !PT ;  /* 0x000000529d537209 */ /* 0x000fe20007810000 */
[----:B------:R-:W-:Y:S01]  /*5d60*/  FMUL.FTZ R82, R105, UR5 ;  /* 0x0000000569527c20 */ /* 0x000fe20008410000 */
[----:B------:R-:W-:Y:S01]  /*5d70*/  FMNMX.FTZ R80, R28, R79, !PT ;  /* 0x0000004f1c507209 */ /* 0x000fe20007810000 */
[----:B------:R-:W3:Y:S01]  /*5d80*/  MUFU.TANH R45, R45 ;  /* 0x0000002d002d7308 */ /* 0x000ee20000002400 */
[----:B------:R-:W-:-:S02]  /*5d90*/  FMNMX.FTZ R84, R156, R83, !PT ;  /* 0x000000539c547209 */ /* 0x000fc40007810000 */
[----:B------:R-:W-:Y:S02]  /*5da0*/  FMNMX.FTZ R79, R29, R80, !PT ;  /* 0x000000501d4f7209 */ /* 0x000fe40007810000 */
[----:B------:R-:W-:Y:S02]  /*5db0*/  FMNMX.FTZ R83, R155, R84, !PT ;  /* 0x000000549b537209 */ /* 0x000fe40007810000 */
[----:B------:R-:W-:Y:S01]  /*5dc0*/  FMNMX.FTZ R80, R30, R79, !PT ;  /* 0x0000004f1e507209 */ /* 0x000fe20007810000 */
[----:B------:R-:W4:Y:S01]  /*5dd0*/  MUFU.TANH R43, R43 ;  /* 0x0000002b002b7308 */ /* 0x000f220000002400 */
[----:B0-----:R-:W-:Y:S01]  /*5de0*/  FMNMX.FTZ R84, R154, R83, !PT ;  /* 0x000000539a547209 */ /* 0x001fe20007810000 */
[----:B------:R-:W-:Y:S01]  /*5df0*/  FMUL.FTZ R79, R106, UR5 ;  /* 0x000000056a4f7c20 */ /* 0x000fe20008410000 */
[----:B------:R-:W-:Y:S01]  /*5e00*/  FMNMX.FTZ R83, R31, R80, !PT ;  /* 0x000000501f537209 */ /* 0x000fe20007810000 */
[----:B------:R-:W-:Y:S01]  /*5e10*/  IMAD.MOV.U32 R106, RZ, RZ, R90 ;  /* 0x000000ffff6a7224 */ /* 0x000fe200078e005a */
[----:B------:R-:W-:Y:S01]  /*5e20*/  FMNMX.FTZ R85, R33, R84, !PT ;  /* 0x0000005421557209 */ /* 0x000fe20007810000 */
[----:B------:R-:W-:Y:S01]  /*5e30*/  FMUL.FTZ R80, R107, UR5 ;  /* 0x000000056b507c20 */ /* 0x000fe20008410000 */
[----:B------:R-:W-:Y:S01]  /*5e40*/  FMNMX.FTZ R84, R32, R83, !PT ;  /* 0x0000005320547209 */ /* 0x000fe20007810000 */
[----:B------:R-:W0:Y:S01]  /*5e50*/  MUFU.TANH R46, R46 ;  /* 0x0000002e002e7308 */ /* 0x000e220000002400 */
[----:B------:R-:W-:Y:S01]  /*5e60*/  FMNMX.FTZ R86, R34, R85, !PT ;  /* 0x0000005522567209 */ /* 0x000fe20007810000 */
[----:B------:R-:W-:Y:S01]  /*5e70*/  FMUL.FTZ R85, R108, UR5 ;  /* 0x000000056c557c20 */ /* 0x000fe20008410000 */
[----:B------:R-:W-:Y:S01]  /*5e80*/  FMNMX.FTZ R83, R35, R84, !PT ;  /* 0x0000005423537209 */ /* 0x000fe20007810000 */
[----:B------:R-:W-:Y:S01]  /*5e90*/  IMAD.MOV.U32 R107, RZ, RZ, R91 ;  /* 0x000000ffff6b7224 */ /* 0x000fe200078e005b */
[----:B------:R-:W-:Y:S01]  /*5ea0*/  FMNMX.FTZ R87, R37, R86, !PT ;  /* 0x0000005625577209 */ /* 0x000fe20007810000 */
[----:B------:R-:W-:Y:S01]  /*5eb0*/  FMUL.FTZ R91, R112, UR5 ;  /* 0x00000005705b7c20 */ /* 0x000fe20008410000 */
[----:B------:R-:W-:Y:S01]  /*5ec0*/  FMNMX.FTZ R84, R36, R83, !PT ;  /* 0x0000005324547209 */ /* 0x000fe20007810000 */
[----:B------:R-:W5:Y:S01]  /*5ed0*/  MUFU.TANH R44, R44 ;  /* 0x0000002c002c7308 */ /* 0x000f620000002400 */
[----:B------:R-:W-:-:S02]  /*5ee0*/  FMNMX.FTZ R86, R38, R87, !PT ;  /* 0x0000005726567209 */ /* 0x000fc40007810000 */
[----:B--2---:R-:W-:Y:S01]  /*5ef0*/  FMNMX.FTZ R83, R39, R84, !PT ;  /* 0x0000005427537209 */ /* 0x004fe20007810000 */
[----:B------:R-:W-:Y:S02]  /*5f00*/  WARPGROUP.DEPBAR.LE gsb0, 0x0 ;  /* 0x00008000000079c5 */ /* 0x000fe40000010000 */
[----:B------:R-:W-:Y:S02]  /*5f10*/  WARPGROUP.ARRIVE ;  /* 0x00000000000079c5 */ /* 0x000fe40000000000 */
[----:B------:R-:W2:Y:S01]  /*5f20*/  MUFU.TANH R49, R49 ;  /* 0x0000003100317308 */ /* 0x000ea20000002400 */
[----:B------:R-:W-:Y:S01]  /*5f30*/  FMNMX.FTZ R87, R41, R86, !PT ;  /* 0x0000005629577209 */ /* 0x000fe20007810000 */
[----:B------:R-:W-:Y:S01]  /*5f40*/  FMUL.FTZ R86, R109, UR5 ;  /* 0x000000056d567c20 */ /* 0x000fe20008410000 */
[----:B-1----:R-:W-:Y:S01]  /*5f50*/  FMNMX.FTZ R84, R40, R83, !PT ;  /* 0x0000005328547209 */ /* 0x002fe20007810000 */
[----:B------:R-:W-:Y:S01]  /*5f60*/  HGMMA.64x64x16.F32 R120, gdesc[UR20].tnspB, R120, gsb0 ;  /* 0x40e00000147879f0 */ /* 0x000fe20008000878 */
[----:B------:R-:W-:Y:S01]  /*5f70*/  UIADD3 UR22, UR10, 0x100, URZ ;  /* 0x000001000a167890 */ /* 0x000fe2000fffe03f */
[----:B------:R-:W-:Y:S01]  /*5f80*/  FMNMX.FTZ R88, R42, R87, !PT ;  /* 0x000000572a587209 */ /* 0x000fe20007810000 */
[----:B------:R-:W-:Y:S01]  /*5f90*/  UIADD3 UR20, UR14, 0x4, URZ ;  /* 0x000000040e147890 */ /* 0x000fe2000fffe03f */
[----:B------:R-:W1:Y:S01]  /*5fa0*/  MUFU.TANH R47, R47 ;  /* 0x0000002f002f7308 */ /* 0x000e620000002400 */
[----:B------:R-:W-:Y:S01]  /*5fb0*/  UMOV UR23, 0x40000040 ;  /* 0x4000004000177882 */ /* 0x000fe20000000000 */
[----:B------:R-:W-:Y:S01]  /*5fc0*/  UMOV UR21, 0x40000040 ;  /* 0x4000004000157882 */ /* 0x000fe20000000000 */
[----:B---3--:R-:W-:-:S02]  /*5fd0*/  FMNMX.FTZ R87, R45, R88, !PT ;  /* 0x000000582d577209 */ /* 0x008fc40007810000 */
[----:B----4-:R-:W-:Y:S02]  /*5fe0*/  FMNMX.FTZ R83, R43, R84, !PT ;  /* 0x000000542b537209 */ /* 0x010fe40007810000 */
[----:B0-----:R-:W-:Y:S01]  /*5ff0*/  FMNMX.FTZ R88, R46, R87, !PT ;  /* 0x000000572e587209 */ /* 0x001fe20007810000 */
[----:B------:R-:W0:Y:S01]  /*6000*/  MUFU.TANH R50, R50 ;  /* 0x0000003200327308 */ /* 0x000e220000002400 */
[----:B-----5:R-:W-:Y:S01]  /*6010*/  FMNMX.FTZ R84, R44, R83, !PT ;  /* 0x000000532c547209 */ /* 0x020fe20007810000 */
[----:B------:R-:W-:Y:S01]  /*6020*/  FMUL.FTZ R83, R110, UR5 ;  /* 0x000000056e537c20 */ /* 0x000fe20008410000 */
[----:B------:R-:W-:Y:S01]  /*6030*/  MOV R105, R89 ;  /* 0x0000005900697202 */ /* 0x000fe20000000f00 */
[----:B------:R-:W3:Y:S01]  /*6040*/  S2R R110, SR_TID.X ;  /* 0x00000000006e7919 */ /* 0x000ee20000002100 */
[----:B--2---:R-:W-:Y:S02]  /*6050*/  FMNMX.FTZ R89, R49, R88, !PT ;  /* 0x0000005831597209 */ /* 0x004fe40007810000 */
[----:B------:R-:W-:Y:S01]  /*6060*/  MOV R108, R92 ;  /* 0x0000005c006c7202 */ /* 0x000fe20000000f00 */
[----:B------:R-:W2:Y:S01]  /*6070*/  MUFU.TANH R48, R48 ;  /* 0x0000003000307308 */ /* 0x000ea20000002400 */
[----:B-1----:R-:W-:Y:S01]  /*6080*/  FMNMX.FTZ R87, R47, R84, !PT ;  /* 0x000000542f577209 */ /* 0x002fe20007810000 */
[----:B------:R-:W-:-:S06]  /*6090*/  FMUL.FTZ R92, R113, UR5 ;  /* 0x00000005715c7c20 */ /* 0x000fcc0008410000 */
[----:B------:R-:W1:Y:S01]  /*60a0*/  MUFU.TANH R53, R53 ;  /* 0x0000003500357308 */ /* 0x000e620000002400 */
[----:B0-----:R-:W-:-:S07]  /*60b0*/  FMNMX.FTZ R88, R50, R89, !PT ;  /* 0x0000005932587209 */ /* 0x001fce0007810000 */
[----:B------:R-:W0:Y:S01]  /*60c0*/  MUFU.TANH R51, R51 ;  /* 0x0000003300337308 */ /* 0x000e220000002400 */
[----:B--2---:R-:W-:-:S07]  /*60d0*/  FMNMX.FTZ R84, R48, R87, !PT ;  /* 0x0000005730547209 */ /* 0x004fce0007810000 */
[----:B------:R-:W2:Y:S01]  /*60e0*/  MUFU.TANH R54, R54 ;  /* 0x0000003600367308 */ /* 0x000ea20000002400 */
[----:B-1----:R-:W-:Y:S02]  /*60f0*/  FMNMX.FTZ R89, R53, R88, !PT ;  /* 0x0000005835597209 */ /* 0x002fe40007810000 */
[----:B---3--:R-:W-:Y:S02]  /*6100*/  SHF.R.U32.HI R109, RZ, 0x7, R110 ;  /* 0x00000007ff6d7819 */ /* 0x008fe4000001166e */
[----:B------:R-:W-:Y:S01]  /*6110*/  ISETP.GE.U32.AND P2, PT, R110, 0x180, PT ;  /* 0x000001806e00780c */ /* 0x000fe20003f46070 */
[----:B------:R-:W-:Y:S02]  /*6120*/  IMAD.MOV.U32 R110, RZ, RZ, R100 ;  /* 0x000000ffff6e7224 */ /* 0x000fe400078e0064 */
[----:B------:R-:W1:Y:S01]  /*6130*/  MUFU.TANH R52, R52 ;  /* 0x0000003400347308 */ /* 0x000e620000002400 */
[----:B0-----:R-:W-:Y:S01]  /*6140*/  FMNMX.FTZ R87, R51, R84, !PT ;  /* 0x0000005433577209 */ /* 0x001fe20007810000 */
[----:B------:R-:W-:-:S02]  /*6150*/  FMUL.FTZ R84, R111, UR5 ;  /* 0x000000056f547c20 */ /* 0x000fc40008410000 */
[----:B------:R-:W3:Y:S04]  /*6160*/  LDL R111, [R1] ;  /* 0x00000000016f7983 */ /* 0x000ee80000100800 */
        /* <DEDUP_REMOVED lines=8> */
[----:B------:R-:W-:Y:S01]  /*61f0*/  HGMMA.64x64x16.F32 R120, gdesc[UR20].tnspB, R120, gsb0 ;  /* 0x40e00000147879f0 */ /* 0x000fe20008000878 */
[----:B------:R-:W-:Y:S01]  /*6200*/  UIADD3 UR22, UR10, 0x180, URZ ;  /* 0x000001800a167890 */ /* 0x000fe2000fffe03f */
[----:B--2---:R-:W-:Y:S01]  /*6210*/  FMNMX.FTZ R87, R55, R88, !PT ;  /* 0x0000005837577209 */ /* 0x004fe20007810000 */
[----:B------:R-:W-:-:S03]  /*6220*/  UIADD3 UR20, UR14, 0x6, URZ ;  /* 0x000000060e147890 */ /* 0x000fc6000fffe03f */
[----:B------:R-:W0:Y:S01]  /*6230*/  MUFU.TANH R56, R56 ;  /* 0x0000003800387308 */ /* 0x000e220000002400 */
[----:B------:R-:W-:Y:S01]  /*6240*/  UMOV UR23, 0x40000040 ;  /* 0x4000004000177882 */ /* 0x000fe20000000000 */
[----:B------:R-:W-:-:S06]  /*6250*/  UMOV UR21, 0x40000040 ;  /* 0x4000004000157882 */ /* 0x000fcc0000000000 */
        /* <DEDUP_REMOVED lines=10> */
[----:B------:R-:W-:-:S06]  /*6300*/  FMUL.FTZ R89, R114, UR5 ;  /* 0x0000000572597c20 */ /* 0x000fcc0008410000 */
[----:B------:R-:W0:Y:S01]  /*6310*/  MUFU.TANH R63, R63 ;  /* 0x0000003f003f7308 */ /* 0x000e220000002400 */
[----:B--2---:R-:W-:-:S07]  /*6320*/  FMNMX.FTZ R88, R60, R87, !PT ;  /* 0x000000573c587209 */ /* 0x004fce0007810000 */
[----:B------:R-:W2:Y:S01]  /*6330*/  MUFU.TANH R66, R66 ;  /* 0x0000004200427308 */ /* 0x000ea20000002400 */
[----:B-1----:R-:W-:Y:S01]  /*6340*/  FMNMX.FTZ R93, R65, R90, !PT ;  /* 0x0000005a415d7209 */ /* 0x002fe20007810000 */
[----:B------:R-:W-:-:S06]  /*6350*/  FMUL.FTZ R90, R115, UR5 ;  /* 0x00000005735a7c20 */ /* 0x000fcc0008410000 */
[----:B------:R-:W1:Y:S01]  /*6360*/  MUFU.TANH R64, R64 ;  /* 0x0000004000407308 */ /* 0x000e620000002400 */
[----:B0-----:R-:W-:Y:S01]  /*6370*/  FMNMX.FTZ R87, R63, R88, !PT ;  /* 0x000000583f577209 */ /* 0x001fe20007810000 */
[----:B------:R-:W-:Y:S02]  /*6380*/  WARPGROUP.DEPBAR.LE gsb0, 0x0 ;  /* 0x00008000000079c5 */ /* 0x000fe40000010000 */
[----:B------:R-:W-:-:S04]  /*6390*/  WARPGROUP.ARRIVE ;  /* 0x00000000000079c5 */ /* 0x000fc80000000000 */
[----:B------:R-:W0:Y:S01]  /*63a0*/  MUFU.TANH R69, R69 ;  /* 0x0000004500457308 */ /* 0x000e220000002400 */
[----:B--2---:R-:W-:Y:S01]  /*63b0*/  FMNMX.FTZ R94, R66, R93, !PT ;  /* 0x0000005d425e7209 */ /* 0x004fe20007810000 */
[----:B------:R-:W-:Y:S01]  /*63c0*/  HGMMA.64x64x16.F32 R120, gdesc[UR20].tnspB, R120, gsb0 ;  /* 0x40e00000147879f0 */ /* 0x000fe20008000878 */
[----:B------:R-:W-:Y:S01]  /*63d0*/  UIADD3 UR22, UR10, 0x200, URZ ;  /* 0x000002000a167890 */ /* 0x000fe2000fffe03f */
[----:B-1----:R-:W-:Y:S01]  /*63e0*/  FMNMX.FTZ R88, R64, R87, !PT ;  /* 0x0000005740587209 */ /* 0x002fe20007810000 */
[----:B------:R-:W-:-:S03]  /*63f0*/  UIADD3 UR20, UR14, 0x600, URZ ;  /* 0x000006000e147890 */ /* 0x000fc6000fffe03f */
        /* <DEDUP_REMOVED lines=17> */
[----:B------:R-:W-:-:S06]  /*6510*/  FMUL.FTZ R93, R118, UR5 ;  /* 0x00000005765d7c20 */ /* 0x000fcc0008410000 */
[----:B------:R-:W0:Y:S01]  /*6520*/  MUFU.TANH R77, R77 ;  /* 0x0000004d004d7308 */ /* 0x000e220000002400 */
[----:B-1----:R-:W-:Y:S01]  /*6530*/  FMNMX.FTZ R88, R72, R87, !PT ;  /* 0x0000005748587209 */ /* 0x002fe20007810000 */
[----:B------:R-:W-:Y:S02]  /*6540*/  WARPGROUP.DEPBAR.LE gsb0, 0x0 ;  /* 0x00008000000079c5 */ /* 0x000fe40000010000 */
[----:B------:R-:W-:-:S04]  /*6550*/  WARPGROUP.ARRIVE ;  /* 0x00000000000079c5 */ /* 0x000fc80000000000 */
[----:B------:R-:W1:Y:S01]  /*6560*/  MUFU.TANH R76, R76 ;  /* 0x0000004c004c7308 */ /* 0x000e620000002400 */
[----:B--2---:R-:W-:Y:S01]  /*6570*/  FMNMX.FTZ R95, R75, R94, !PT ;  /* 0x0000005e4b5f7209 */ /* 0x004fe20007810000 */
[----:B------:R-:W-:Y:S01]  /*6580*/  HGMMA.64x64x16.F32 R120, gdesc[UR20].tnspB, R120, gsb0 ;  /* 0x40e00000147879f0 */ /* 0x000fe20008000878 */
[----:B------:R-:W-:Y:S01]  /*6590*/  UIADD3 UR22, UR10, 0x280, URZ ;  /* 0x000002800a167890 */ /* 0x000fe2000fffe03f */
[----:B0-----:R-:W-:Y:S01]  /*65a0*/  FMNMX.FTZ R87, R77, R88, !PT ;  /* 0x000000584d577209 */ /* 0x001fe20007810000 */
        /* <DEDUP_REMOVED lines=43> */
[----:B--2---:R-:W-:Y:S02]  /*6860*/  FMNMX.FTZ R94, R96, R87, !PT ;  /* 0x00000057605e7209 */ /* 0x004fe40007810000 */
[----:B0-----:R-:W-:Y:S01]  /*6870*/  FMNMX.FTZ R99, R95, R88, !PT ;  /* 0x000000585f637209 */ /* 0x001fe20007810000 */
[----:B------:R-:W-:Y:S01]  /*6880*/  VIADD R88, R109, 0x9 ;  /* 0x000000096d587836 */ /* 0x000fe20000000000 */
[----:B------:R-:W-:-:S03]  /*6890*/  MOV R109, R101 ;  /* 0x00000065006d7202 */ /* 0x000fc60000000f00 */
[----:B------:R-:W0:Y:S01]  /*68a0*/  SHFL.BFLY PT, R98, R99, 0x2, 0x1f ;  /* 0x0c401f0063627f89 */ /* 0x000e2200000e0000 */
[----:B------:R-:W-:Y:S02]  /*68b0*/  SEL R100, R88, 0x9, !P2 ;  /* 0x0000000958647807 */ /* 0x000fe40005000000 */
[----:B-1----:R-:W-:Y:S01]  /*68c0*/  FMNMX.FTZ R94, R97, R94, !PT ;  /* 0x0000005e615e7209 */ /* 0x002fe20007810000 */
[----:B------:R-:W1:Y:S04]  /*68d0*/  LDC R88, c[0x0][0x988] ;  /* 0x00026200ff587b82 */ /* 0x000e680000000800 */
[----:B------:R-:W2:Y:S01]  /*68e0*/  SHFL.BFLY PT, R87, R94, 0x2, 0x1f ;  /* 0x0c401f005e577f89 */ /* 0x000ea200000e0000 */
[----:B------:R-:W-:Y:S02]  /*68f0*/  WARPGROUP.DEPBAR.LE gsb0, 0x0 ;  /* 0x00008000000079c5 */ /* 0x000fe40000010000 */
[----:B------:R-:W-:-:S06]  /*6900*/  WARPGROUP.ARRIVE ;  /* 0x00000000000079c5 */ /* 0x000fcc0000000000 */
[----:B------:R-:W-:Y:S01]  /*6910*/  HGMMA.64x64x16.F32 R120, gdesc[UR20].tnspB, R120, gsb0 ;  /* 0x40e00000147879f0 */ /* 0x000fe20008000878 */
[----:B------:R-:W-:Y:S02]  /*6920*/  UIADD3 UR22, UR10, 0x380, URZ ;  /* 0x000003800a167890 */ /* 0x000fe4000fffe03f */
[----:B------:R-:W-:Y:S01]  /*6930*/  UIADD3 UR20, UR14, 0x606, URZ ;  /* 0x000006060e147890 */ /* 0x000fe2000fffe03f */
[----:B------:R-:W-:Y:S01]  /*6940*/  UMOV UR23, 0x40000040 ;  /* 0x4000004000177882 */ /* 0x000fe20000000000 */
[----:B------:R-:W-:Y:S01]  /*6950*/  UMOV UR21, 0x40000040 ;  /* 0x4000004000157882 */ /* 0x000fe20000000000 */
[----:B0-----:R-:W-:-:S05]  /*6960*/  FMNMX.FTZ R98, R99, R98, !PT ;  /* 0x0000006263627209 */ /* 0x001fca0007810000 */
[----:B------:R-:W-:Y:S01]  /*6970*/  SHFL.BFLY PT, R99, R98, 0x1, 0x1f ;  /* 0x0c201f0062637f89 */ /* 0x000fe200000e0000 */
[----:B--2---:R-:W-:Y:S02]  /*6980*/  FMNMX.FTZ R87, R94, R87, !PT ;  /* 0x000000575e577209 */ /* 0x004fe40007810000 */
[----:B------:R-:W-:-:S03]  /*6990*/  @!P1 LEA R94, R0, UR36, 0x3 ;  /* 0x00000024005e9c11 */ /* 0x000fc6000f8e18ff */
[----:B------:R-:W0:Y:S02]  /*69a0*/  SHFL.BFLY PT, R102, R87, 0x1, 0x1f ;  /* 0x0c201f0057667f89 */ /* 0x000e2400000e0000 */
[----:B------:R-:W-:-:S05]  /*69b0*/  @!P1 VIADD R94, R94, 0x30840 ;  /* 0x000308405e5e9836 */ /* 0x000fca0000000000 */
[----:B------:R-:W-:Y:S02]  /*69c0*/  @!P1 PRMT R94, RZ, 0x654, R94 ;  /* 0x00000654ff5e9816 */ /* 0x000fe4000000005e */
[----:B0-----:R-:W-:-:S05]  /*69d0*/  FMNMX.FTZ R87, R87, R102, !PT ;  /* 0x0000006657577209 */ /* 0x001fca0007810000 */
[----:B------:R-:W-:-:S04]  /*69e0*/  FADD.FTZ R101, -R87, R2 ;  /* 0x0000000257657221 */ /* 0x000fc80000010100 */
[----:B-1----:R-:W-:-:S06]  /*69f0*/  FMUL.FTZ R2, R101, R88 ;  /* 0x0000005865027220 */ /* 0x002fcc0000410000 */
[----:B------:R-:W-:Y:S01]  /*6a00*/  MUFU.EX2 R2, R2 ;  /* 0x0000000200027308 */ /* 0x000fe20000000800 */
[----:B------:R-:W-:Y:S02]  /*6a10*/  WARPGROUP.DEPBAR.LE gsb0, 0x0 ;  /* 0x00008000000079c5 */ /* 0x000fe40000010000 */
[----:B------:R-:W-:-:S06]  /*6a20*/  WARPGROUP.ARRIVE ;  /* 0x00000000000079c5 */ /* 0x000fcc0000000000 */
[----:B------:R-:W-:Y:S01]  /*6a30*/  HGMMA.64x64x16.F32 R120, gdesc[UR20].tnspB, R120, gsb0 ;  /* 0x40e00000147879f0 */ /* 0x000fe20008000878 */
[----:B------:R-:W-:Y:S02]  /*6a40*/  UIADD3 UR22, UR10, 0x400, URZ ;  /* 0x000004000a167890 */ /* 0x000fe4000fffe03f */
[----:B------:R-:W-:Y:S01]  /*6a50*/  UIADD3 UR20, UR14, 0xc00, URZ ;  /* 0x00000c000e147890 */ /* 0x000fe2000fffe03f */
[----:B------:R-:W-:Y:S01]  /*6a60*/  UMOV UR23, 0x40000040 ;  /* 0x4000004000177882 */ /* 0x000fe20000000000 */
[----:B------:R-:W-:Y:S01]  /*6a70*/  UMOV UR21, 0x40000040 ;  /* 0x4000004000157882 */ /* 0x000fe20000000000 */
        /* <DEDUP_REMOVED lines=23> */
[----:B------:R-:W-:Y:S03]  /*6bf0*/  HGMMA.64x64x16.F32 R120, gdesc[UR20].tnspB, R120, gsb0 ;  /* 0x40e00000147879f0 */ /* 0x000fe60008000878 */
[----:B------:R-:W-:Y:S02]  /*6c00*/  WARPGROUP.DEPBAR.LE gsb0, 0x0 ;  /* 0x00008000000079c5 */ /* 0x000fe40000010000 */
[----:B------:R0:W-:Y:S06]  /*6c10*/  BAR.ARV R100, 0x100 ;  /* 0x000400640000751d */ /* 0x0001ec0000002000 */
[----:B------:R1:W-:Y:S02]  /*6c20*/  @!P1 SYNCS.ARRIVE.TRANS64.RED.A1T0 RZ, [R94+URZ], RZ ;  /* 0x000000ff5eff99a7 */ /* 0x0003e4000810043f */
[----:B-1----:R-:W-:Y:S01]  /*6c30*/  FMNMX.FTZ R94, R98, R99, !PT ;  /* 0x00000063625e7209 */ /* 0x002fe20007810000 */
[----:B------:R-:W-:Y:S01]  /*6c40*/  FMUL.FTZ R99, R87, R88 ;  /* 0x0000005857637220 */ /* 0x000fe20000410000 */
[----:B------:R-:W-:-:S03]  /*6c50*/  MOV R98, UR4 ;  /* 0x0000000400627c02 */ /* 0x000fc60008000f00 */
[-C--:B------:R-:W-:Y:S01]  /*6c60*/  FMUL.FTZ R101, R94, R88.reuse ;  /* 0x000000585e657220 */ /* 0x080fe20000410000 */
[----:B------:R-:W-:Y:S01]  /*6c70*/  @!P1 LEA R98, R98, UR36, 0x3 ;  /* 0x0000002462629c11 */ /* 0x000fe2000f8e18ff */
[----:B------:R-:W-:Y:S01]  /*6c80*/  FADD.FTZ R8, -R94, R8 ;  /* 0x000000085e087221 */ /* 0x000fe20000010100 */
[-CC-:B------:R-:W-:Y:S01]  /*6c90*/  FFMA.FTZ R11, R11, R88.reuse, -R99.reuse ;  /* 0x000000580b0b7223 */ /* 0x180fe20000010863 */
[-C--:B------:R-:W-:Y:S01]  /*6ca0*/  FFMA.FTZ R12, R12, R88.reuse, -R99 ;  /* 0x000000580c0c7223 */ /* 0x080fe20000010863 */
[-C--:B------:R-:W-:Y:S01]  /*6cb0*/  FFMA.FTZ R13, R13, R88.reuse, -R101 ;  /* 0x000000580d0d7223 */ /* 0x080fe20000010865 */
[----:B------:R-:W-:Y:S02]  /*6cc0*/  @!P1 VIADD R98, R98, 0x30860 ;  /* 0x0003086062629836 */ /* 0x000fe40000000000 */
[-CC-:B------:R-:W-:Y:S01]  /*6cd0*/  FFMA.FTZ R15, R15, R88.reuse, -R99.reuse ;  /* 0x000000580f0f7223 */ /* 0x180fe20000010863 */
[-C--:B------:R-:W-:Y:S01]  /*6ce0*/  FFMA.FTZ R16, R16, R88.reuse, -R99 ;  /* 0x0000005810107223 */ /* 0x080fe20000010863 */
[-CC-:B------:R-:W-:Y:S01]  /*6cf0*/  FFMA.FTZ R14, R14, R88.reuse, -R101.reuse ;  /* 0x000000580e0e7223 */ /* 0x180fe20000010865 */
[-CC-:B------:R-:W-:Y:S01]  /*6d00*/  FFMA.FTZ R17, R17, R88.reuse, -R101.reuse ;  /* 0x0000005811117223 */ /* 0x180fe20000010865 */
[----:B------:R-:W-:Y:S01]  /*6d10*/  @!P1 PRMT R98, RZ, 0x654, R98 ;  /* 0x00000654ff629816 */ /* 0x000fe20000000062 */
[-C--:B------:R-:W-:Y:S01]  /*6d20*/  FFMA.FTZ R18, R18, R88.reuse, -R101 ;  /* 0x0000005812127223 */ /* 0x080fe20000010865 */
[-C--:B------:R-:W-:Y:S01]  /*6d30*/  FMUL.FTZ R8, R8, R88.reuse ;  /* 0x0000005808087220 */ /* 0x080fe20000410000 */
[----:B------:R-:W1:Y:S01]  /*6d40*/  MUFU.EX2 R11, R11 ;  /* 0x0000000b000b7308 */ /* 0x000e620000000800 */
[----:B------:R2:W-:Y:S01]  /*6d50*/  @!P1 SYNCS.ARRIVE.TRANS64.RED.A1T0 RZ, [R98+URZ], RZ ;  /* 0x000000ff62ff99a7 */ /* 0x0005e2000810043f */
[-CC-:B------:R-:W-:Y:S01]  /*6d60*/  FFMA.FTZ R19, R19, R88.reuse, -R99.reuse ;  /* 0x0000005813137223 */ /* 0x180fe20000010863 */
[-CC-:B------:R-:W-:Y:S01]  /*6d70*/  FFMA.FTZ R20, R20, R88.reuse, -R99.reuse ;  /* 0x0000005814147223 */ /* 0x180fe20000010863 */
[-CC-:B------:R-:W-:Y:S01]  /*6d80*/  FFMA.FTZ R21, R21, R88.reuse, -R99.reuse ;  /* 0x0000005815157223 */ /* 0x180fe20000010863 */
[-CC-:B------:R-:W-:Y:S01]  /*6d90*/  FFMA.FTZ R22, R22, R88.reuse, -R99.reuse ;  /* 0x0000005816167223 */ /* 0x180fe20000010863 */
[-CC-:B------:R-:W-:Y:S01]  /*6da0*/  FFMA.FTZ R23, R23, R88.reuse, -R99.reuse ;  /* 0x0000005817177223 */ /* 0x180fe20000010863 */
[-CC-:B------:R-:W-:Y:S01]  /*6db0*/  FFMA.FTZ R24, R24, R88.reuse, -R99.reuse ;  /* 0x0000005818187223 */ /* 0x180fe20000010863 */
[----:B------:R-:W-:Y:S01]  /*6dc0*/  MUFU.EX2 R12, R12 ;  /* 0x0000000c000c7308 */ /* 0x000fe20000000800 */
[-CC-:B--2---:R-:W-:Y:S01]  /*6dd0*/  FFMA.FTZ R98, R28, R88.reuse, -R99.reuse ;  /* 0x000000581c627223 */ /* 0x184fe20000010863 */
        /* <DEDUP_REMOVED lines=38> */
[----:B------:R-:W4:Y:S01]  /*7040*/  MUFU.EX2 R14, R14 ;  /* 0x0000000e000e7308 */ /* 0x000f220000000800 */
[-CC-:B------:R-:W-:Y:S01]  /*7050*/  FFMA.FTZ R92, R92, R88.reuse, -R99.reuse ;  /* 0x000000585c5c7223 */ /* 0x180fe20000010863 */
[-CC-:B------:R-:W-:Y:S01]  /*7060*/  FFMA.FTZ R96, R96, R88.reuse, -R99.reuse ;  /* 0x0000005860607223 */ /* 0x180fe20000010863 */
[----:B------:R-:W-:Y:S01]  /*7070*/  FFMA.FTZ R97, R97, R88, -R99 ;  /* 0x0000005861617223 */ /* 0x000fe20000010863 */
[----:B-1----:R-:W-:Y:S01]  /*7080*/  FFMA.FTZ R99, R2, R9, R11 ;  /* 0x0000000902637223 */ /* 0x002fe2000001000b */
[----:B0-----:R-:W-:Y:S01]  /*7090*/  FFMA.FTZ R100, R28, R10, R13 ;  /* 0x0000000a1c647223 */ /* 0x001fe2000001000d */
[----:B------:R-:W-:Y:S01]  /*70a0*/  F2FP.F16.F32.PACK_AB R8, R12, R11 ;  /* 0x0000000b0c08723e */ /* 0x000fe200000000ff */
[-CC-:B------:R-:W-:Y:S01]  /*70b0*/  FFMA.FTZ R105, R105, R88.reuse, -R101.reuse ;  /* 0x0000005869697223 */ /* 0x180fe20000010865 */
[----:B------:R-:W-:Y:S01]  /*70c0*/  MUFU.EX2 R17, R17 ;  /* 0x0000001100117308 */ /* 0x000fe20000000800 */
[----:B--2---:R-:W-:Y:S01]  /*70d0*/  F2FP.F16.F32.PACK_AB R10, R16, R15 ;  /* 0x0000000f100a723e */ /* 0x004fe200000000ff */
[----:B------:R-:W-:-:S06]  /*70e0*/  FFMA.FTZ R102, R104, R88, -R101 ;  /* 0x0000005868667223 */ /* 0x000fcc0000010865 */
[----:B------:R-:W0:Y:S01]  /*70f0*/  MUFU.EX2 R18, R18 ;  /* 0x0000001200127308 */ /* 0x000e220000000800 */
[----:B----4-:R-:W-:Y:S01]  /*7100*/  F2FP.F16.F32.PACK_AB R9, R14, R13 ;  /* 0x0000000d0e09723e */ /* 0x010fe200000000ff */
[----:B------:R-:W-:-:S06]  /*7110*/  FADD.FTZ R12, R12, R99 ;  /* 0x000000630c0c7221 */ /* 0x000fcc0000010000 */
[----:B------:R-:W1:Y:S01]  /*7120*/  MUFU.EX2 R19, R19 ;  /* 0x0000001300137308 */ /* 0x000e620000000800 */
[----:B------:R-:W-:-:S07]  /*7130*/  FADD.FTZ R100, R14, R100 ;  /* 0x000000640e647221 */ /* 0x000fce0000010000 */
[----:B------:R-:W-:Y:S01]  /*7140*/  MUFU.EX2 R20, R20 ;  /* 0x0000001400147308 */ /* 0x000fe20000000800 */
[----:B0-----:R-:W-:Y:S01]  /*7150*/  F2FP.F16.F32.PACK_AB R11, R18, R17 ;  /* 0x00000011120b723e */ /* 0x001fe200000000ff */
[-CC-:B------:R-:W-:Y:S01]  /*7160*/  FFMA.FTZ R13, R106, R88.reuse, -R101.reuse ;  /* 0x000000586a0d7223 */ /* 0x180fe20000010865 */
[----:B------:R-:W-:Y:S01]  /*7170*/  FADD.FTZ R15, R15, R12 ;  /* 0x0000000c0f0f7221 */ /* 0x000fe20000010000 */
[----:B------:R-:W-:Y:S01]  /*7180*/  FADD.FTZ R17, R17, R100 ;  /* 0x0000006411117221 */ /* 0x000fe20000010000 */
[-CC-:B------:R-:W-:Y:S01]  /*7190*/  FFMA.FTZ R106, R103, R88.reuse, -R101.reuse ;  /* 0x00000058676a7223 */ /* 0x180fe20000010865 */
[----:B------:R0:W-:Y:S02]  /*71a0*/  STSM.16.M88.4 [R3+0x1e800], R8 ;  /* 0x01e8000803007844 */ /* 0x0001e40000000200 */
[----:B------:R-:W-:Y:S08]  /*71b0*/  MUFU.EX2 R21, R21 ;  /* 0x0000001500157308 */ /* 0x000ff00000000800 */
[----:B------:R-:W-:Y:S01]  /*71c0*/  MUFU.EX2 R22, R22 ;  /* 0x0000001600167308 */ /* 0x000fe20000000800 */
[-CC-:B0-----:R-:W-:Y:S01]  /*71d0*/  FFMA.FTZ R9, R110, R88.reuse, -R101.reuse ;  /* 0x000000586e097223 */ /* 0x181fe20000010865 */
[-CC-:B------:R-:W-:Y:S01]  /*71e0*/  FFMA.FTZ R10, R109, R88.reuse, -R101.reuse ;  /* 0x000000586d0a7223 */ /* 0x180fe20000010865 */
[-CC-:B------:R-:W-:Y:S01]  /*71f0*/  FFMA.FTZ R11, R108, R88.reuse, -R101.reuse ;  /* 0x000000586c0b7223 */ /* 0x180fe20000010865 */
[----:B------:R-:W-:-:S04]  /*7200*/  FFMA.FTZ R110, R107, R88, -R101 ;  /* 0x000000586b6e7223 */ /* 0x000fc80000010865 */
[----:B------:R-:W-:Y:S08]  /*7210*/  MUFU.EX2 R23, R23 ;  /* 0x0000001700177308 */ /* 0x000ff00000000800 */
[----:B------:R-:W0:Y:S08]  /*7220*/  MUFU.EX2 R9, R9 ;  /* 0x0000000900097308 */ /* 0x000e300000000800 */
[----:B------:R-:W2:Y:S01]  /*7230*/  MUFU.EX2 R10, R10 ;  /* 0x0000000a000a7308 */ /* 0x000ea20000000800 */
[----:B------:R-:W-:Y:S01]  /*7240*/  FADD.FTZ R16, R16, R15 ;  /* 0x0000000f10107221 */ /* 0x000fe20000010000 */
[----:B------:R-:W-:-:S06]  /*7250*/  FADD.FTZ R18, R18, R17 ;  /* 0x0000001112127221 */ /* 0x000fcc0000010000 */
[----:B------:R-:W4:Y:S01]  /*7260*/  MUFU.EX2 R11, R11 ;  /* 0x0000000b000b7308 */ /* 0x000f220000000800 */
[----:B-1----:R-:W-:Y:S01]  /*7270*/  FADD.FTZ R15, R19, R16 ;  /* 0x00000010130f7221 */ /* 0x002fe20000010000 */
[----:B0-----:R-:W-:-:S06]  /*7280*/  FADD.FTZ R17, R9, R18 ;  /* 0x0000001209117221 */ /* 0x001fcc0000010000 */
[----:B------:R-:W0:Y:S01]  /*7290*/  MUFU.EX2 R110, R110 ;  /* 0x0000006e006e7308 */ /* 0x000e220000000800 */
[----:B------:R-:W-:Y:S01]  /*72a0*/  FADD.FTZ R14, R20, R15 ;  /* 0x0000000f140e7221 */ /* 0x000fe20000010000 */
[----:B--2---:R-:W-:-:S06]  /*72b0*/  FADD.FTZ R16, R10, R17 ;  /* 0x000000110a107221 */ /* 0x004fcc0000010000 */
[----:B------:R-:W1:Y:S01]  /*72c0*/  MUFU.EX2 R13, R13 ;  /* 0x0000000d000d7308 */ /* 0x000e620000000800 */
[----:B------:R-:W-:Y:S01]  /*72d0*/  FADD.FTZ R15, R21, R14 ;  /* 0x0000000e150f7221 */ /* 0x000fe20000010000 */
[----:B----4-:R-:W-:-:S06]  /*72e0*/  FADD.FTZ R17, R11, R16 ;  /* 0x000000100b117221 */ /* 0x010fcc0000010000 */
[----:B------:R-:W2:Y:S01]  /*72f0*/  MUFU.EX2 R24, R24 ;  /* 0x0000001800187308 */ /* 0x000ea20000000800 */
[----:B------:R-:W-:-:S07]  /*7300*/  FFMA.FTZ R103, R157, R88, -R101 ;  /* 0x000000589d677223 */ /* 0x000fce0000010865 */
[----:B------:R-:W4:Y:S01]  /*7310*/  MUFU.EX2 R105, R105 ;  /* 0x0000006900697308 */ /* 0x000f220000000800 */
[----:B------:R-:W-:Y:S01]  /*7320*/  FADD.FTZ R14, R22, R15 ;  /* 0x0000000f160e7221 */ /* 0x000fe20000010000 */
[----:B0-----:R-:W-:-:S06]  /*7330*/  FADD.FTZ R16, R110, R17 ;  /* 0x000000116e107221 */ /* 0x001fcc0000010000 */
[----:B------:R-:W0:Y:S01]  /*7340*/  MUFU.EX2 R25, R25 ;  /* 0x0000001900197308 */ /* 0x000e220000000800 */
[----:B------:R-:W-:-:S07]  /*7350*/  FFMA.FTZ R107, R156, R88, -R101 ;  /* 0x000000589c6b7223 */ /* 0x000fce0000010865 */
[----:B------:R-:W5:Y:S01]  /*7360*/  MUFU.EX2 R102, R102 ;  /* 0x0000006600667308 */ /* 0x000f620000000800 */
[----:B------:R-:W-:Y:S01]  /*7370*/  FADD.FTZ R15, R23, R14 ;  /* 0x0000000e170f7221 */ /* 0x000fe20000010000 */
[----:B-1----:R-:W-:-:S06]  /*7380*/  FADD.FTZ R16, R13, R16 ;  /* 0x000000100d107221 */ /* 0x002fcc0000010000 */
[----:B------:R-:W1:Y:S01]  /*7390*/  MUFU.EX2 R26, R26 ;  /* 0x0000001a001a7308 */ /* 0x000e620000000800 */
[----:B------:R-:W-:-:S07]  /*73a0*/  FFMA.FTZ R104, R155, R88, -R101 ;  /* 0x000000589b687223 */ /* 0x000fce0000010865 */
[----:B------:R-:W3:Y:S01]  /*73b0*/  MUFU.EX2 R106, R106 ;  /* 0x0000006a006a7308 */ /* 0x000ee20000000800 */
[----:B--2---:R-:W-:Y:S01]  /*73c0*/  FADD.FTZ R14, R24, R15 ;  /* 0x0000000f180e7221 */ /* 0x004fe20000010000 */
[----:B----4-:R-:W-:-:S06]  /*73d0*/  FADD.FTZ R15, R105, R16 ;  /* 0x00000010690f7221 */ /* 0x010fcc0000010000 */
[----:B------:R-:W2:Y:S01]  /*73e0*/  MUFU.EX2 R27, R27 ;  /* 0x0000001b001b7308 */ /* 0x000ea20000000800 */
[----:B------:R-:W-:-:S07]  /*73f0*/  FFMA.FTZ R108, R154, R88, -R101 ;  /* 0x000000589a6c7223 */ /* 0x000fce0000010865 */
[----:B------:R-:W4:Y:S01]  /*7400*/  MUFU.EX2 R103, R103 ;  /* 0x0000006700677308 */ /* 0x000f220000000800 */
[----:B0-----:R-:W-:Y:S01]  /*7410*/  FADD.FTZ R17, R25, R14 ;  /* 0x0000000e19117221 */ /* 0x001fe20000010000 */
[----:B-----5:R-:W-:-:S06]  /*7420*/  FADD.FTZ R15, R102, R15 ;  /* 0x0000000f660f7221 */ /* 0x020fcc0000010000 */
[----:B------:R-:W0:Y:S01]  /*7430*/  MUFU.EX2 R98, R98 ;  /* 0x0000006200627308 */ /* 0x000e220000000800 */
[----:B------:R-:W-:-:S07]  /*7440*/  FFMA.FTZ R33, R33, R88, -R101 ;  /* 0x0000005821217223 */ /* 0x000fce0000010865 */
[----:B------:R-:W5:Y:S01]  /*7450*/  MUFU.EX2 R107, R107 ;  /* 0x0000006b006b7308 */ /* 0x000f620000000800 */
[----:B-1----:R-:W-:Y:S01]  /*7460*/  FADD.FTZ R14, R26, R17 ;  /* 0x000000111a0e7221 */ /* 0x002fe20000010000 */
[----:B---3--:R-:W-:-:S06]  /*7470*/  FADD.FTZ R16, R106, R15 ;  /* 0x0000000f6a107221 */ /* 0x008fcc0000010000 */
        /* <DEDUP_REMOVED lines=30> */
[----:B------:R-:W-:Y:S01]  /*7660*/  MUFU.EX2 R39, R39 ;  /* 0x0000002700277308 */ /* 0x000fe20000000800 */
[----:B------:R-:W-:-:S07]  /*7670*/  FFMA.FTZ R45, R46, R88, -R101 ;  /* 0x000000582e2d7223 */ /* 0x000fce0000010865 */
[----:B------:R-:W1:Y:S01]  /*7680*/  MUFU.EX2 R41, R41 ;  /* 0x0000002900297308 */ /* 0x000e620000000800 */
[----:B--2---:R-:W-:Y:S01]  /*7690*/  FADD.FTZ R17, R35, R14 ;  /* 0x0000000e23117221 */ /* 0x004fe20000010000 */
[----:B----4-:R-:W-:-:S06]  /*76a0*/  FADD.FTZ R18, R37, R16 ;  /* 0x0000001025127221 */ /* 0x010fcc0000010000 */
[----:B------:R-:W-:Y:S01]  /*76b0*/  MUFU.EX2 R40, R40 ;  /* 0x0000002800287308 */ /* 0x000fe20000000800 */
[----:B------:R-:W-:Y:S01]  /*76c0*/  FFMA.FTZ R8, R62, R88, -R101 ;  /* 0x000000583e087223 */ /* 0x000fe20000010865 */
[----:B------:R-:W-:-:S06]  /*76d0*/  F2FP.F16.F32.PACK_AB R9, R10, R9 ;  /* 0x000000090a09723e */ /* 0x000fcc00000000ff */
[----:B------:R-:W2:Y:S01]  /*76e0*/  MUFU.EX2 R42, R42 ;  /* 0x0000002a002a7308 */ /* 0x000ea20000000800 */
[----:B------:R-:W-:Y:S01]  /*76f0*/  FFMA.FTZ R49, R49, R88, -R101 ;  /* 0x0000005831317223 */ /* 0x000fe20000010865 */
[----:B------:R-:W-:Y:S01]  /*7700*/  F2FP.F16.F32.PACK_AB R10, R22, R21 ;  /* 0x00000015160a723e */ /* 0x000fe200000000ff */
[----:B0-----:R-:W-:-:S05]  /*7710*/  FADD.FTZ R22, R36, R17 ;  /* 0x0000001124167221 */ /* 0x001fca0000010000 */
[----:B------:R-:W0:Y:S01]  /*7720*/  MUFU.EX2 R43, R43 ;  /* 0x0000002b002b7308 */ /* 0x000e220000000800 */
[----:B------:R-:W-:Y:S01]  /*7730*/  FFMA.FTZ R12, R66, R88, -R101 ;  /* 0x00000058420c7223 */ /* 0x000fe20000010865 */
[----:B-----5:R-:W-:-:S06]  /*7740*/  FADD.FTZ R18, R109, R18 ;  /* 0x000000126d127221 */ /* 0x020fcc0000010000 */
[----:B------:R-:W3:Y:S01]  /*7750*/  MUFU.EX2 R38, R38 ;  /* 0x0000002600267308 */ /* 0x000ee20000000800 */
[----:B------:R-:W-:Y:S01]  /*7760*/  FFMA.FTZ R61, R61, R88, -R101 ;  /* 0x000000583d3d7223 */ /* 0x000fe20000010865 */
[----:B-1----:R-:W-:-:S06]  /*7770*/  FADD.FTZ R21, R41, R18 ;  /* 0x0000001229157221 */ /* 0x002fcc0000010000 */
[----:B------:R-:W1:Y:S01]  /*7780*/  MUFU.EX2 R45, R45 ;  /* 0x0000002d002d7308 */ /* 0x000e620000000800 */
[----:B--2---:R-:W-:-:S07]  /*7790*/  FADD.FTZ R21, R42, R21 ;  /* 0x000000152a157221 */ /* 0x004fce0000010000 */
[----:B------:R2:W-:Y:S08]  /*77a0*/  MUFU.EX2 R66, R8 ;  /* 0x0000000800427308 */ /* 0x0005f00000000800 */
[----:B------:R-:W4:Y:S01]  /*77b0*/  MUFU.EX2 R44, R44 ;  /* 0x0000002c002c7308 */ /* 0x000f220000000800 */
[----:B--2---:R-:W-:Y:S01]  /*77c0*/  F2FP.F16.F32.PACK_AB R8, R20, R19 ;  /* 0x000000131408723e */ /* 0x004fe200000000ff */
[----:B------:R-:W-:-:S06]  /*77d0*/  FADD.FTZ R19, R39, R22 ;  /* 0x0000001627137221 */ /* 0x000fcc0000010000 */
[----:B------:R-:W2:Y:S01]  /*77e0*/  MUFU.EX2 R49, R49 ;  /* 0x0000003100317308 */ /* 0x000ea20000000800 */
[----:B------:R-:W-:-:S07]  /*77f0*/  FADD.FTZ R22, R40, R19 ;  /* 0x0000001328167221 */ /* 0x000fce0000010000 */
[----:B------:R-:W-:Y:S08]  /*7800*/  MUFU.EX2 R62, R61 ;  /* 0x0000003d003e7308 */ /* 0x000ff00000000800 */
[----:B------:R5:W-:Y:S01]  /*7810*/  MUFU.EX2 R61, R12 ;  /* 0x0000000c003d7308 */ /* 0x000be20000000800 */
[----:B------:R-:W-:Y:S02]  /*7820*/  F2FP.F16.F32.PACK_AB R14, R26, R25 ;  /* 0x000000191a0e723e */ /* 0x000fe400000000ff */
[----:B------:R-:W2:Y:S05]  /*7830*/  LDL R25, [R1+0xc] ;  /* 0x00000c0001197983 */ /* 0x000eaa0000100800 */
[----:B------:R-:W2:Y:S01]  /*7840*/  MUFU.EX2 R47, R47 ;  /* 0x0000002f002f7308 */ /* 0x000ea20000000800 */
[----:B-----5:R-:W-:Y:S01]  /*7850*/  F2FP.F16.F32.PACK_AB R12, R24, R23 ;  /* 0x00000017180c723e */ /* 0x020fe200000000ff */
[----:B0-----:R-:W-:Y:S01]  /*7860*/  FADD.FTZ R23, R43, R22 ;  /* 0x000000162b177221 */ /* 0x001fe20000010000 */
[----:B---3--:R-:W-:-:S04]  /*7870*/  FADD.FTZ R22, R38, R21 ;  /* 0x0000001526167221 */ /* 0x008fc80000010000 */
[----:B-1----:R-:W-:Y:S01]  /*7880*/  FADD.FTZ R22, R45, R22 ;  /* 0x000000162d167221 */ /* 0x002fe20000010000 */
[----:B------:R-:W0:Y:S01]  /*7890*/  MUFU.EX2 R48, R48 ;  /* 0x0000003000307308 */ /* 0x000e220000000800 */
[----:B----4-:R-:W-:Y:S02]  /*78a0*/  FADD.FTZ R24, R44, R23 ;  /* 0x000000172c187221 */ /* 0x010fe40000010000 */
[----:B--2---:R-:W-:Y:S02]  /*78b0*/  FADD.FTZ R23, R49, R22 ;  /* 0x0000001631177221 */ /* 0x004fe40000010000 */
[----:B------:R-:W2:Y:S01]  /*78c0*/  LDL R22, [R1+0x8] ;  /* 0x0000080001167983 */ /* 0x000ea20000100800 */
[----:B------:R-:W-:Y:S01]  /*78d0*/  F2FP.F16.F32.PACK_AB R11, R110, R11 ;  /* 0x0000000b6e0b723e */ /* 0x000fe200000000ff */
[-CC-:B------:R-:W-:Y:S01]  /*78e0*/  FFMA.FTZ R53, R53, R88.reuse, -R101.reuse ;  /* 0x0000005835357223 */ /* 0x180fe20000010865 */
[-CC-:B------:R-:W-:Y:S01]  /*78f0*/  FFMA.FTZ R54, R54, R88.reuse, -R101.reuse ;  /* 0x0000005836367223 */ /* 0x180fe20000010865 */
[----:B------:R-:W-:Y:S01]  /*7900*/  FADD.FTZ R21, R47, R24 ;  /* 0x000000182f157221 */ /* 0x000fe20000010000 */
[----:B------:R-:W-:Y:S01]  /*7910*/  MUFU.EX2 R51, R51 ;  /* 0x0000003300337308 */ /* 0x000fe20000000800 */
[----:B------:R0:W-:Y:S01]  /*7920*/  STSM.16.M88.4 [R111], R8 ;  /* 0x000000086f007844 */ /* 0x0001e20000000200 */
[-CC-:B------:R-:W-:Y:S01]  /*7930*/  FFMA.FTZ R57, R57, R88.reuse, -R101.reuse ;  /* 0x0000005839397223 */ /* 0x180fe20000010865 */
[----:B------:R-:W-:-:S05]  /*7940*/  FFMA.FTZ R58, R58, R88, -R101 ;  /* 0x000000583a3a7223 */ /* 0x000fca0000010865 */
[----:B------:R-:W-:Y:S08]  /*7950*/  MUFU.EX2 R52, R52 ;  /* 0x0000003400347308 */ /* 0x000ff00000000800 */
[----:B------:R-:W-:Y:S01]  /*7960*/  MUFU.EX2 R55, R55 ;  /* 0x0000003700377308 */ /* 0x000fe20000000800 */
[----:B0-----:R-:W-:Y:S02]  /*7970*/  FADD.FTZ R8, R48, R21 ;  /* 0x0000001530087221 */ /* 0x001fe40000010000 */
[----:B------:R-:W3:Y:S01]  /*7980*/  LDL R21, [R1+0x14] ;  /* 0x0000140001157983 */ /* 0x000ee20000100800 */
[----:B------:R-:W-:-:S04]  /*7990*/  FFMA.FTZ R46, R50, R88, -R101 ;  /* 0x00000058322e7223 */ /* 0x000fc80000010865 */
[----:B------:R-:W-:Y:S08]  /*79a0*/  MUFU.EX2 R56, R56 ;  /* 0x0000003800387308 */ /* 0x000ff00000000800 */
[----:B------:R-:W0:Y:S08]  /*79b0*/  MUFU.EX2 R46, R46 ;  /* 0x0000002e002e7308 */ /* 0x000e300000000800 */
[----:B------:R-:W1:Y:S08]  /*79c0*/  MUFU.EX2 R53, R53 ;  /* 0x0000003500357308 */ /* 0x000e700000000800 */
[----:B------:R-:W4:Y:S01]  /*79d0*/  MUFU.EX2 R54, R54 ;  /* 0x0000003600367308 */ /* 0x000f220000000800 */
[----:B0-----:R-:W-:-:S07]  /*79e0*/  FADD.FTZ R10, R46, R23 ;  /* 0x000000172e0a7221 */ /* 0x001fce0000010000 */
[----:B------:R-:W0:Y:S01]  /*79f0*/  MUFU.EX2 R57, R57 ;  /* 0x0000003900397308 */ /* 0x000e220000000800 */
[----:B------:R-:W-:Y:S01]  /*7a00*/  FADD.FTZ R9, R51, R8 ;  /* 0x0000000833097221 */ /* 0x000fe20000010000 */
[----:B-1----:R-:W-:-:S06]  /*7a10*/  FADD.FTZ R11, R53, R10 ;  /* 0x0000000a350b7221 */ /* 0x002fcc0000010000 */
[----:B------:R-:W1:Y:S01]  /*7a20*/  MUFU.EX2 R58, R58 ;  /* 0x0000003a003a7308 */ /* 0x000e620000000800 */
[----:B------:R-:W-:Y:S01]  /*7a30*/  FFMA.FTZ R65, R65, R88, -R101 ;  /* 0x0000005841417223 */ /* 0x000fe20000010865 */
[----:B------:R-:W-:-:S06]  /*7a40*/  FADD.FTZ R8, R52, R9 ;  /* 0x0000000934087221 */ /* 0x000fcc0000010000 */
[----:B------:R-:W5:Y:S01]  /*7a50*/  MUFU.EX2 R59, R59 ;  /* 0x0000003b003b7308 */ /* 0x000f620000000800 */
[----:B----4-:R-:W-:Y:S01]  /*7a60*/  FADD.FTZ R10, R54, R11 ;  /* 0x0000000b360a7221 */ /* 0x010fe20000010000 */
[----:B------:R-:W-:-:S06]  /*7a70*/  FADD.FTZ R9, R55, R8 ;  /* 0x0000000837097221 */ /* 0x000fcc0000010000 */
[----:B------:R-:W4:Y:S01]  /*7a80*/  MUFU.EX2 R60, R60 ;  /* 0x0000003c003c7308 */ /* 0x000f220000000800 */
[----:B0-----:R-:W-:Y:S01]  /*7a90*/  FADD.FTZ R11, R57, R10 ;  /* 0x0000000a390b7221 */ /* 0x001fe20000010000 */
[----:B------:R-:W-:Y:S01]  /*7aa0*/  FFMA.FTZ R69, R69, R88, -R101 ;  /* 0x0000005845457223 */ /* 0x000fe20000010865 */
[----:B------:R-:W-:-:S05]  /*7ab0*/  FADD.FTZ R8, R56, R9 ;  /* 0x0000000938087221 */ /* 0x000fca0000010000 */
[----:B------:R-:W0:Y:S01]  /*7ac0*/  MUFU.EX2 R63, R63 ;  /* 0x0000003f003f7308 */ /* 0x000e220000000800 */
[----:B-1----:R-:W-:Y:S01]  /*7ad0*/  FADD.FTZ R11, R58, R11 ;  /* 0x0000000b3a0b7221 */ /* 0x002fe20000010000 */
[----:B------:R-:W-:-:S06]  /*7ae0*/  FFMA.FTZ R70, R70, R88, -R101 ;  /* 0x0000005846467223 */ /* 0x000fcc0000010865 */
[----:B------:R-:W1:Y:S01]  /*7af0*/  MUFU.EX2 R65, R65 ;  /* 0x0000004100417308 */ /* 0x000e620000000800 */
[----:B-----5:R-:W-:Y:S01]  /*7b00*/  FADD.FTZ R9, R59, R8 ;  /* 0x000000083b097221 */ /* 0x020fe20000010000 */
[----:B------:R-:W-:-:S06]  /*7b10*/  FADD.FTZ R11, R62, R11 ;  /* 0x0000000b3e0b7221 */ /* 0x000fcc0000010000 */
[----:B------:R-:W5:Y:S01]  /*7b20*/  MUFU.EX2 R64, R64 ;  /* 0x0000004000407308 */ /* 0x000f620000000800 */
[----:B------:R-:W-:Y:S01]  /*7b30*/  FFMA.FTZ R73, R73, R88, -R101 ;  /* 0x0000005849497223 */ /* 0x000fe20000010865 */
[----:B----4-:R-:W-:Y:S01]  /*7b40*/  FADD.FTZ R8, R60, R9 ;  /* 0x000000093c087221 */ /* 0x010fe20000010000 */
[----:B------:R-:W-:-:S05]  /*7b50*/  FADD.FTZ R10, R66, R11 ;  /* 0x0000000b420a7221 */ /* 0x000fca0000010000 */
[----:B------:R-:W4:Y:S01]  /*7b60*/  MUFU.EX2 R20, R69 ;  /* 0x0000004500147308 */ /* 0x000f220000000800 */
[----:B------:R-:W-:Y:S01]  /*7b70*/  FFMA.FTZ R74, R74, R88, -R101 ;  /* 0x000000584a4a7223 */ /* 0x000fe20000010865 */
[----:B0-----:R-:W-:-:S06]  /*7b80*/  FADD.FTZ R9, R63, R8 ;  /* 0x000000083f097221 */ /* 0x001fcc0000010000 */
[----:B------:R-:W0:Y:S01]  /*7b90*/  MUFU.EX2 R67, R67 ;  /* 0x0000004300437308 */ /* 0x000e220000000800 */
[----:B-1----:R-:W-:Y:S01]  /*7ba0*/  FADD.FTZ R10, R65, R10 ;  /* 0x0000000a410a7221 */ /* 0x002fe20000010000 */
[----:B------:R-:W-:-:S06]  /*7bb0*/  FFMA.FTZ R75, R75, R88, -R101 ;  /* 0x000000584b4b7223 */ /* 0x000fcc0000010865 */
[----:B------:R-:W1:Y:S01]  /*7bc0*/  MUFU.EX2 R70, R70 ;  /* 0x0000004600467308 */ /* 0x000e620000000800 */
[----:B-----5:R-:W-:Y:S01]  /*7bd0*/  FADD.FTZ R8, R64, R9 ;  /* 0x0000000940087221 */ /* 0x020fe20000010000 */
[----:B------:R-:W-:-:S06]  /*7be0*/  FADD.FTZ R9, R61, R10 ;  /* 0x0000000a3d097221 */ /* 0x000fcc0000010000 */
[----:B------:R-:W5:Y:S01]  /*7bf0*/  MUFU.EX2 R68, R68 ;  /* 0x0000004400447308 */ /* 0x000f620000000800 */
[----:B------:R-:W-:-:S07]  /*7c00*/  FFMA.FTZ R76, R76, R88, -R101 ;  /* 0x000000584c4c7223 */ /* 0x000fce0000010865 */
[----:B------:R-:W5:Y:S01]  /*7c10*/  MUFU.EX2 R73, R73 ;  /* 0x0000004900497308 */ /* 0x000f620000000800 */
[----:B----4-:R-:W-:Y:S01]  /*7c20*/  FADD.FTZ R9, R20, R9 ;  /* 0x0000000914097221 */ /* 0x010fe20000010000 */
[----:B------:R-:W-:-:S06]  /*7c30*/  F2FP.F16.F32.PACK_AB R13, R105, R13 ;  /* 0x0000000d690d723e */ /* 0x000fcc00000000ff */
[----:B------:R-:W4:Y:S01]  /*7c40*/  MUFU.EX2 R74, R74 ;  /* 0x0000004a004a7308 */ /* 0x000f220000000800 */
[----:B------:R-:W-:Y:S01]  /*7c50*/  F2FP.F16.F32.PACK_AB R15, R106, R102 ;  /* 0x000000666a0f723e */ /* 0x000fe200000000ff */
[----:B------:R-:W-:Y:S01]  /*7c60*/  FFMA.FTZ R79, R79, R88, -R101 ;  /* 0x000000584f4f7223 */ /* 0x000fe20000010865 */
[----:B0-----:R-:W-:-:S05]  /*7c70*/  FADD.FTZ R11, R67, R8 ;  /* 0x00000008430b7221 */ /* 0x001fca0000010000 */
[----:B------:R-:W0:Y:S01]  /*7c80*/  MUFU.EX2 R75, R75 ;  /* 0x0000004b004b7308 */ /* 0x000e220000000800 */
[----:B-1----:R-:W-:Y:S01]  /*7c90*/  FADD.FTZ R10, R70, R9 ;  /* 0x00000009460a7221 */ /* 0x002fe20000010000 */
[----:B------:R-:W-:Y:S01]  /*7ca0*/  FFMA.FTZ R80, R80, R88, -R101 ;  /* 0x0000005850507223 */ /* 0x000fe20000010865 */
[----:B------:R1:W-:Y:S01]  /*7cb0*/  STSM.16.M88.4 [R4], R12 ;  /* 0x0000000c04007844 */ /* 0x0003e20000000200 */
[----:B-----5:R-:W-:-:S04]  /*7cc0*/  FADD.FTZ R8, R68, R11 ;  /* 0x0000000b44087221 */ /* 0x020fc80000010000 */
[----:B------:R-:W5:Y:S01]  /*7cd0*/  MUFU.EX2 R76, R76 ;  /* 0x0000004c004c7308 */ /* 0x000f620000000800 */
[----:B------:R-:W-:Y:S01]  /*7ce0*/  FADD.FTZ R11, R73, R10 ;  /* 0x0000000a490b7221 */ /* 0x000fe20000010000 */
[----:B------:R-:W-:Y:S02]  /*7cf0*/  F2FP.F16.F32.PACK_AB R16, R98, R27 ;  /* 0x0000001b6210723e */ /* 0x000fe400000000ff */
[----:B------:R-:W-:Y:S02]  /*7d00*/  F2FP.F16.F32.PACK_AB R17, R107, R103 ;  /* 0x000000676b11723e */ /* 0x000fe400000000ff */
[----:B------:R-:W-:Y:S02]  /*7d10*/  F2FP.F16.F32.PACK_AB R18, R30, R29 ;  /* 0x0000001d1e12723e */ /* 0x000fe400000000ff */
[----:B------:R-:W-:Y:S01]  /*7d20*/  F2FP.F16.F32.PACK_AB R19, R108, R104 ;  /* 0x000000686c13723e */ /* 0x000fe200000000ff */
[-CC-:B------:R-:W-:Y:S01]  /*7d30*/  FFMA.FTZ R83, R83, R88.reuse, -R101.reuse ;  /* 0x0000005853537223 */ /* 0x180fe20000010865 */
[-C--:B------:R-:W-:Y:S01]  /*7d40*/  FFMA.FTZ R84, R84, R88.reuse, -R101 ;  /* 0x0000005854547223 */ /* 0x080fe20000010865 */
[----:B-1----:R-:W1:Y:S01]  /*7d50*/  MUFU.EX2 R13, R79 ;  /* 0x0000004f000d7308 */ /* 0x002e620000000800 */
[----:B----4-:R-:W-:Y:S01]  /*7d60*/  FADD.FTZ R10, R74, R11 ;  /* 0x0000000b4a0a7221 */ /* 0x010fe20000010000 */
[----:B------:R4:W-:Y:S06]  /*7d70*/  STSM.16.M88.4 [R5], R16 ;  /* 0x0000001005007844 */ /* 0x0009ec0000000200 */
[----:B------:R-:W1:Y:S01]  /*7d80*/  MUFU.EX2 R80, R80 ;  /* 0x0000005000507308 */ /* 0x000e620000000800 */
[----:B0-----:R-:W-:Y:S01]  /*7d90*/  FADD.FTZ R11, R75, R10 ;  /* 0x0000000a4b0b7221 */ /* 0x001fe20000010000 */
[----:B------:R-:W-:-:S03]  /*7da0*/  FFMA.FTZ R89, R89, R88, -R101 ;  /* 0x0000005859597223 */ /* 0x000fc60000010865 */
[----:B-----5:R-:W-:-:S03]  /*7db0*/  FADD.FTZ R10, R76, R11 ;  /* 0x0000000b4c0a7221 */ /* 0x020fc60000010000 */
[----:B------:R-:W-:Y:S08]  /*7dc0*/  MUFU.EX2 R71, R71 ;  /* 0x0000004700477308 */ /* 0x000ff00000000800 */
[----:B----4-:R-:W0:Y:S01]  /*7dd0*/  MUFU.EX2 R16, R83 ;  /* 0x0000005300107308 */ /* 0x010e220000000800 */
[-CC-:B------:R-:W-:Y:S01]  /*7de0*/  FFMA.FTZ R90, R90, R88.reuse, -R101.reuse ;  /* 0x000000585a5a7223 */ /* 0x180fe20000010865 */
[----:B------:R-:W-:Y:S01]  /*7df0*/  FFMA.FTZ R95, R95, R88, -R101 ;  /* 0x000000585f5f7223 */ /* 0x000fe20000010865 */
[----:B------:R-:W-:-:S05]  /*7e00*/  F2FP.F16.F32.PACK_AB R57, R58, R57 ;  /* 0x000000393a39723e */ /* 0x000fca00000000ff */
[----:B------:R-:W4:Y:S01]  /*7e10*/  MUFU.EX2 R15, R84 ;  /* 0x00000054000f7308 */ /* 0x000f220000000800 */
[----:B-1----:R-:W-:Y:S01]  /*7e20*/  FADD.FTZ R11, R13, R10 ;  /* 0x0000000a0d0b7221 */ /* 0x002fe20000010000 */
[----:B------:R-:W-:Y:S01]  /*7e30*/  FFMA.FTZ R93, R93, R88, -R101 ;  /* 0x000000585d5d7223 */ /* 0x000fe20000010865 */
[----:B------:R-:W-:-:S05]  /*7e40*/  F2FP.F16.F32.PACK_AB R58, R60, R59 ;  /* 0x0000003b3c3a723e */ /* 0x000fca00000000ff */
[----:B------:R-:W1:Y:S01]  /*7e50*/  MUFU.EX2 R72, R72 ;  /* 0x0000004800487308 */ /* 0x000e620000000800 */
[----:B------:R-:W-:Y:S01]  /*7e60*/  F2FP.F16.F32.PACK_AB R59, R66, R62 ;  /* 0x0000003e423b723e */ /* 0x000fe200000000ff */
[----:B------:R-:W-:Y:S01]  /*7e70*/  FADD.FTZ R11, R80, R11 ;  /* 0x0000000b500b7221 */ /* 0x000fe20000010000 */
[----:B------:R-:W-:-:S05]  /*7e80*/  F2FP.F16.F32.PACK_AB R66, R68, R67 ;  /* 0x000000434442723e */ /* 0x000fca00000000ff */
[----:B------:R-:W5:Y:S01]  /*7e90*/  MUFU.EX2 R18, R89 ;  /* 0x0000005900127308 */ /* 0x000f620000000800 */
[----:B------:R-:W-:Y:S01]  /*7ea0*/  F2FP.F16.F32.PACK_AB R67, R70, R20 ;  /* 0x000000144643723e */ /* 0x000fe200000000ff */
[----:B0-----:R-:W-:-:S06]  /*7eb0*/  FADD.FTZ R11, R16, R11 ;  /* 0x0000000b100b7221 */ /* 0x001fcc0000010000 */
[----:B------:R-:W0:Y:S08]  /*7ec0*/  MUFU.EX2 R77, R77 ;  /* 0x0000004d004d7308 */ /* 0x000e300000000800 */
[----:B------:R-:W-:Y:S08]  /*7ed0*/  MUFU.EX2 R78, R78 ;  /* 0x0000004e004e7308 */ /* 0x000ff00000000800 */
[----:B------:R-:W0:Y:S01]  /*7ee0*/  MUFU.EX2 R17, R90 ;  /* 0x0000005a00117308 */ /* 0x000e220000000800 */
[----:B------:R-:W-:-:S07]  /*7ef0*/  FADD.FTZ R9, R71, R8 ;  /* 0x0000000847097221 */ /* 0x000fce0000010000 */
[----:B------:R-:W-:Y:S08]  /*7f00*/  MUFU.EX2 R81, R81 ;  /* 0x0000005100517308 */ /* 0x000ff00000000800 */
[----:B------:R-:W2:Y:S08]  /*7f10*/  MUFU.EX2 R82, R82 ;  /* 0x0000005200527308 */ /* 0x000eb00000000800 */
[----:B------:R-:W-:Y:S08]  /*7f20*/  MUFU.EX2 R85, R85 ;  /* 0x0000005500557308 */ /* 0x000ff00000000800 */
[----:B------:R-:W2:Y:S01]  /*7f30*/  MUFU.EX2 R86, R86 ;  /* 0x0000005600567308 */ /* 0x000ea20000000800 */
[----:B----4-:R-:W-:-:S07]  /*7f40*/  FADD.FTZ R11, R15, R11 ;  /* 0x0000000b0f0b7221 */ /* 0x010fce0000010000 */
[----:B------:R-:W-:Y:S08]  /*7f50*/  MUFU.EX2 R91, R91 ;  /* 0x0000005b005b7308 */ /* 0x000ff00000000800 */
[----:B------:R-:W4:Y:S08]  /*7f60*/  MUFU.EX2 R92, R92 ;  /* 0x0000005c005c7308 */ /* 0x000f300000000800 */
[----:B------:R-:W-:Y:S08]  /*7f70*/  MUFU.EX2 R96, R96 ;  /* 0x0000006000607308 */ /* 0x000ff00000000800 */
[----:B------:R-:W3:Y:S08]  /*7f80*/  MUFU.EX2 R97, R97 ;  /* 0x0000006100617308 */ /* 0x000ef00000000800 */
[----:B------:R-:W-:Y:S08]  /*7f90*/  MUFU.EX2 R20, R93 ;  /* 0x0000005d00147308 */ /* 0x000ff00000000800 */
[----:B------:R-:W3:Y:S01]  /*7fa0*/  MUFU.EX2 R95, R95 ;  /* 0x0000005f005f7308 */ /* 0x000ee20000000800 */
[----:B------:R-:W-:Y:S01]  /*7fb0*/  F2FP.F16.F32.PACK_AB R33, R34, R33 ;  /* 0x000000212221723e */ /* 0x000fe200000000ff */
[----:B-1----:R-:W-:Y:S01]  /*7fc0*/  FADD.FTZ R8, R72, R9 ;  /* 0x0000000948087221 */ /* 0x002fe20000010000 */
[----:B------:R-:W-:-:S02]  /*7fd0*/  F2FP.F16.F32.PACK_AB R34, R36, R35 ;  /* 0x000000232422723e */ /* 0x000fc400000000ff */
[----:B------:R-:W-:Y:S01]  /*7fe0*/  F2FP.F16.F32.PACK_AB R41, R42, R41 ;  /* 0x000000292a29723e */ /* 0x000fe200000000ff */
[----:B-----5:R-:W-:Y:S01]  /*7ff0*/  FADD.FTZ R11, R18, R11 ;  /* 0x0000000b120b7221 */ /* 0x020fe20000010000 */
        /* <DEDUP_REMOVED lines=9> */
[----:B0-----:R-:W-:Y:S01]  /*8090*/  FADD.FTZ R9, R77, R8 ;  /* 0x000000084d097221 */ /* 0x001fe20000010000 */
[----:B------:R-:W-:Y:S01]  /*80a0*/  F2FP.F16.F32.PACK_AB R56, R56, R55 ;  /* 0x000000373838723e */ /* 0x000fe200000000ff */
[----:B------:R1:W-:Y:S01]  /*80b0*/  STSM.16.M88.4 [R3+0x24800], R32 ;  /* 0x0248002003007844 */ /* 0x0003e20000000200 */
[----:B------:R-:W-:Y:S01]  /*80c0*/  F2FP.F16.F32.PACK_AB R64, R64, R63 ;  /* 0x0000003f4040723e */ /* 0x000fe200000000ff */
[----:B------:R-:W-:Y:S01]  /*80d0*/  FADD.FTZ R11, R17, R11 ;  /* 0x0000000b110b7221 */ /* 0x000fe20000010000 */
[----:B------:R-:W-:-:S02]  /*80e0*/  F2FP.F16.F32.PACK_AB R65, R61, R65 ;  /* 0x000000413d41723e */ /* 0x000fc400000000ff */
[----:B------:R-:W-:Y:S01]  /*80f0*/  F2FP.F16.F32.PACK_AB R73, R74, R73 ;  /* 0x000000494a49723e */ /* 0x000fe200000000ff */
[----:B------:R1:W-:Y:S01]  /*8100*/  STSM.16.M88.4 [R25], R40 ;  /* 0x0000002819007844 */ /* 0x0003e20000000200 */
[----:B------:R-:W-:Y:S02]  /*8110*/  F2FP.F16.F32.PACK_AB R72, R72, R71 ;  /* 0x000000474848723e */ /* 0x000fe400000000ff */
[----:B------:R-:W-:Y:S02]  /*8120*/  F2FP.F16.F32.PACK_AB R74, R78, R77 ;  /* 0x0000004d4e4a723e */ /* 0x000fe400000000ff */
[----:B------:R-:W-:Y:S01]  /*8130*/  F2FP.F16.F32.PACK_AB R75, R76, R75 ;  /* 0x0000004b4c4b723e */ /* 0x000fe200000000ff */
[----:B------:R1:W-:Y:S01]  /*8140*/  STSM.16.M88.4 [R4+0x6000], R48 ;  /* 0x0060003004007844 */ /* 0x0003e20000000200 */
[----:B--2---:R-:W-:Y:S02]  /*8150*/  F2FP.F16.F32.PACK_AB R12, R82, R81 ;  /* 0x00000051520c723e */ /* 0x004fe400000000ff */
[----:B------:R-:W-:-:S02]  /*8160*/  F2FP.F16.F32.PACK_AB R13, R80, R13 ;  /* 0x0000000d500d723e */ /* 0x000fc400000000ff */
[----:B------:R-:W-:Y:S02]  /*8170*/  F2FP.F16.F32.PACK_AB R14, R86, R85 ;  /* 0x00000055560e723e */ /* 0x000fe400000000ff */
[----:B------:R-:W-:Y:S02]  /*8180*/  F2FP.F16.F32.PACK_AB R15, R15, R16 ;  /* 0x000000100f0f723e */ /* 0x000fe400000000ff */
[----:B------:R-:W-:Y:S01]  /*8190*/  F2FP.F16.F32.PACK_AB R17, R17, R18 ;  /* 0x000000121111723e */ /* 0x000fe200000000ff */
[----:B------:R-:W-:Y:S01]  /*81a0*/  FADD.FTZ R8, R78, R9 ;  /* 0x000000094e087221 */ /* 0x000fe20000010000 */
[----:B----4-:R-:W-:Y:S01]  /*81b0*/  F2FP.F16.F32.PACK_AB R16, R92, R91 ;  /* 0x0000005b5c10723e */ /* 0x010fe200000000ff */
[----:B------:R1:W-:Y:S01]  /*81c0*/  STSM.16.M88.4 [R5+0x6000], R56 ;  /* 0x0060003805007844 */ /* 0x0003e20000000200 */
[----:B---3--:R-:W-:Y:S02]  /*81d0*/  F2FP.F16.F32.PACK_AB R18, R97, R96 ;  /* 0x000000606112723e */ /* 0x008fe400000000ff */
[----:B------:R-:W-:Y:S01]  /*81e0*/  F2FP.F16.F32.PACK_AB R19, R95, R20 ;  /* 0x000000145f13723e */ /* 0x000fe200000000ff */
[----:B------:R1:W-:Y:S01]  /*81f0*/  STSM.16.M88.4 [R3+0x2a800], R64 ;  /* 0x02a8004003007844 */ /* 0x0003e20000000200 */
[----:B------:R-:W-:-:S03]  /*8200*/  FADD.FTZ R9, R81, R8 ;  /* 0x0000000851097221 */ /* 0x000fc60000010000 */
[----:B------:R1:W-:Y:S04]  /*8210*/  STSM.16.M88.4 [R22], R72 ;  /* 0x0000004816007844 */ /* 0x0003e80000000200 */
[----:B------:R1:W-:Y:S04]  /*8220*/  STSM.16.M88.4 [R4+0xc000], R12 ;  /* 0x00c0000c04007844 */ /* 0x0003e80000000200 */
[----:B------:R1:W-:Y:S01]  /*8230*/  STSM.16.M88.4 [R5+0xc000], R16 ;  /* 0x00c0001005007844 */ /* 0x0003e20000000200 */
        /* <DEDUP_REMOVED lines=8> */
[----:B------:R-:W-:-:S03]  /*82c0*/  ISETP.GT.AND P2, PT, R7, R21, PT ;  /* 0x000000150700720c */ /* 0x000fc60003f44270 */
[----:B------:R-:W-:-:S04]  /*82d0*/  FADD.FTZ R8, R86, R9 ;  /* 0x0000000956087221 */ /* 0x000fc80000010000 */
[----:B------:R-:W-:Y:S01]  /*82e0*/  FADD.FTZ R9, R91, R8 ;  /* 0x000000085b097221 */ /* 0x000fe20000010000 */
[----:B------:R-:W-:-:S03]  /*82f0*/  FADD.FTZ R11, R20, R11 ;  /* 0x0000000b140b7221 */ /* 0x000fc60000010000 */
[----:B------:R-:W-:Y:S01]  /*8300*/  FADD.FTZ R9, R92, R9 ;  /* 0x000000095c097221 */ /* 0x000fe20000010000 */
[----:B------:R-:W-:-:S03]  /*8310*/  R2UR UR4, R0 ;  /* 0x00000000000472ca */ /* 0x000fc600000e0000 */
        /* <DEDUP_REMOVED lines=19> */
[----:B------:R-:W-:-:S02]  /*8450*/  VIADD R7, R7, 0xffffffff ;  /* 0xffffffff07077836 */ /* 0x000fc40000000000 */
        /* <DEDUP_REMOVED lines=16> */
[----:B------:R-:W-:Y:S01]  /*8560*/  MOV R11, R6 ;  /* 0x00000006000b7202 */ /* 0x000fe20000000f00 */
[----:B------:R-:W-:-:S02]  /*8570*/  IMAD.MOV.U32 R8, RZ, RZ, R94 ;  /* 0x000000ffff087224 */ /* 0x000fc400078e005e */
[----:B------:R-:W-:Y:S01]  /*8580*/  IMAD.MOV.U32 R2, RZ, RZ, R87 ;  /* 0x000000ffff027224 */ /* 0x000fe200078e0057 */
[----:B0-----:R-:W-:Y:S01]  /*8590*/  NOP ;  /* 0x0000000000007918 */ /* 0x001fe20000000000 */
[----:B-1----:R-:W-:Y:S05]  /*85a0*/  @P2 BRA `(.L_x_12166) ;  /* 0xffffffc400e42947 */ /* 0x002fea000383ffff */
.L_x_12157:
[----:B------:R-:W-:Y:S06]  /*85b0*/  BAR.ARV 0x8, 0x200 ;  /* 0x0208000000007b1d */ /* 0x000fec0000002000 */
[----:B------:R-:W-:Y:S05]  /*85c0*/  @!P0 BRA `(.L_x_12167) ;  /* 0x0000000000048947 */ /* 0x000fea0003800000 */
[----:B------:R-:W-:Y:S01]  /*85d0*/  BPT.TRAP 0x1 ;  /* 0x000000040000795c */ /* 0x000fe20000300000 */
.L_x_12167:
[----:B------:R-:W-:Y:S02]  /*85e0*/  SHF.L.U32 R6, R6, 0x1f, RZ ;  /* 0x0000001f06067819 */ /* 0x000fe400000006ff */
[----:B------:R-:W-:-:S04]  /*85f0*/  LEA R7, R0, UR36, 0x3 ;  /* 0x0000002400077c11 */ /* 0x000fc8000f8e18ff */
[----:B------:R1:W2:Y:S01]  /*8600*/  SYNCS.PHASECHK.TRANS64.TRYWAIT P2, [R7+URZ+0x30850], R6 ;  /* 0x03085006070075a7 */ /* 0x0002a2000804017f */
[----:B------:R-:W-:Y:S05]  /*8610*/  @!P0 BRA `(.L_x_12168) ;  /* 0x0000000000048947 */ /* 0x000fea0003800000 */
[----:B------:R-:W-:Y:S01]  /*8620*/  BPT.TRAP 0x1 ;  /* 0x000000040000795c */ /* 0x000fe20000300000 */
.L_x_12168:
[----:B--2---:R-:W-:Y:S05]  /*8630*/  @P2 BRA `(.L_x_12169) ;  /* 0x0000000000082947 */ /* 0x004fea0003800000 */
[----:B------:R-:W2:Y:S02]  /*8640*/  SYNCS.PHASECHK.TRANS64.TRYWAIT P0, [R7+URZ+0x30850], R6 ;  /* 0x03085006070075a7 */ /* 0x000ea4000800017f */
[----:B--2---:R-:W-:Y:S05]  /*8650*/  @!P0 BRA `(.L_x_12170) ;  /* 0x0000005000748947 */ /* 0x004fea0003800000 */
.L_x_12169:
[----:B------:R-:W3:Y:S01]  /*8660*/  LDL.LU R2, [R1+0x4] ;  /* 0x0000040001027983 */ /* 0x000ee20000300800 */
[----:B------:R-:W-:Y:S01]  /*8670*/  R2UR UR5, R0 ;  /* 0x00000000000572ca */ /* 0x000fe200000e0000 */
[----:B------:R-:W-:Y:S01]  /*8680*/  UIADD3 UR36, UR36, 0x400, URZ ;  /* 0x0000040024247890 */ /* 0x000fe2000fffe03f */
[----:B------:R-:W-:Y:S01]  /*8690*/  WARPGROUP.ARRIVE ;  /* 0x00000000000079c5 */ /* 0x000fe20000000000 */
[----:B------:R-:W-:Y:S01]  /*86a0*/  UMOV UR7, 0x40000040 ;  /* 0x4000004000077882 */ /* 0x000fe20000000000 */
[----:B------:R-:W-:Y:S01]  /*86b0*/  UMOV UR11, 0x40000040 ;  /* 0x40000040000b7882 */ /* 0x000fe20000000000 */
[----:B------:R-:W-:Y:S01]  /*86c0*/  USHF.R.U32.HI UR36, URZ, 0x4, UR36 ;  /* 0x000000043f247899 */ /* 0x000fe20008011624 */
[----:B------:R-:W4:Y:S01]  /*86d0*/  SHFL.BFLY PT, R0, R9, 0x2, 0x1f ;  /* 0x0c401f0009007f89 */ /* 0x000f2200000e0000 */
[----:B------:R-:W-:Y:S01]  /*86e0*/  UMOV UR9, 0x40000040 ;  /* 0x4000004000097882 */ /* 0x000fe20000000000 */
[----:B------:R-:W-:Y:S01]  /*86f0*/  MOV R35, RZ ;  /* 0x000000ff00237202 */ /* 0x000fe20000000f00 */
[----:B------:R-:W-:Y:S01]  /*8700*/  ULOP3.LUT UR6, UR36, 0x3fff, URZ, 0xc0, !UPT ;  /* 0x00003fff24067892 */ /* 0x000fe2000f8ec03f */
[----:B0-----:R-:W0:Y:S01]  /*8710*/  SHFL.BFLY PT, R3, R10, 0x2, 0x1f ;  /* 0x0c401f000a037f89 */ /* 0x001e2200000e0000 */
[----:B------:R-:W-:Y:S01]  /*8720*/  MOV R16, RZ ;  /* 0x000000ff00107202 */ /* 0x000fe20000000f00 */
[----:B-12---:R-:W-:Y:S01]  /*8730*/  @!P1 VIADD R6, R7, 0x30860 ;  /* 0x0003086007069836 */ /* 0x006fe20000000000 */
[----:B------:R-:W-:Y:S01]  /*8740*/  UIMAD UR6, UR5, 0x600, UR6 ;  /* 0x00000600050678a4 */ /* 0x000fe2000f8e0206 */
[----:B------:R-:W-:-:S02]  /*8750*/  IMAD.MOV.U32 R17, RZ, RZ, -0x800000 ;  /* 0xff800000ff117424 */ /* 0x000fc400078e00ff */
[----:B------:R-:W-:Y:S01]  /*8760*/  UMOV UR5, 0x40000040 ;  /* 0x4000004000057882 */ /* 0x000fe20000000000 */
[----:B------:R-:W-:Y:S01]  /*8770*/  UIADD3 UR10, UR6, 0x80, URZ ;  /* 0x00000080060a7890 */ /* 0x000fe2000fffe03f */
[----:B------:R-:W-:Y:S01]  /*8780*/  @!P1 PRMT R6, RZ, 0x654, R6 ;  /* 0x00000654ff069816 */ /* 0x000fe20000000006 */
[----:B----4-:R-:W-:Y:S01]  /*8790*/  FADD.FTZ R0, R0, R9 ;  /* 0x0000000900007221 */ /* 0x010fe20000010000 */
[----:B---3--:R-:W-:Y:S01]  /*87a0*/  R2UR UR4, R2 ;  /* 0x00000000020472ca */ /* 0x008fe200000e0000 */
[----:B0-----:R-:W-:-:S03]  /*87b0*/  FADD.FTZ R2, R3, R10 ;  /* 0x0000000a03027221 */ /* 0x001fc60000010000 */
[----:B------:R-:W0:Y:S04]  /*87c0*/  SHFL.BFLY PT, R3, R0, 0x1, 0x1f ;  /* 0x0c201f0000037f89 */ /* 0x000e2800000e0000 */
[----:B------:R-:W1:Y:S05]  /*87d0*/  SHFL.BFLY PT, R5, R2, 0x1, 0x1f ;  /* 0x0c201f0002057f89 */ /* 0x000e6a00000e0000 */
[----:B------:R-:W-:-:S04]  /*87e0*/  UIADD3 UR4, UR4, 0x1e800, URZ ;  /* 0x0001e80004047890 */ /* 0x000fc8000fffe03f */
[----:B------:R-:W-:-:S04]  /*87f0*/  USHF.R.U32.HI UR4, URZ, 0x4, UR4 ;  /* 0x000000043f047899 */ /* 0x000fc80008011604 */
[----:B------:R-:W-:-:S04]  /*8800*/  ULOP3.LUT UR4, UR4, 0x3fff, URZ, 0xc0, !UPT ;  /* 0x00003fff04047892 */ /* 0x000fc8000f8ec03f */
[----:B------:R-:W-:Y:S01]  /*8810*/  ULOP3.LUT UR4, UR4, 0x10000, URZ, 0xfc, !UPT ;  /* 0x0001000004047892 */ /* 0x000fe2000f8efc3f */
[----:B0-----:R-:W-:Y:S01]  /*8820*/  FADD.FTZ R8, R0, R3 ;  /* 0x0000000300087221 */ /* 0x001fe20000010000 */
[----:B------:R-:W-:Y:S02]  /*8830*/  IMAD.MOV.U32 R0, RZ, RZ, -0x800000 ;  /* 0xff800000ff007424 */ /* 0x000fe400078e00ff */
[----:B------:R-:W-:Y:S01]  /*8840*/  UIADD3 UR8, UR4, 0x2, URZ ;  /* 0x0000000204087890 */ /* 0x000fe2000fffe03f */
[----:B-1----:R-:W-:Y:S01]  /*8850*/  FADD.FTZ R9, R2, R5 ;  /* 0x0000000502097221 */ /* 0x002fe20000010000 */
[----:B------:R-:W-:-:S03]  /*8860*/  FSETP.NE.FTZ.AND P0, PT, R8, RZ, PT ;  /* 0x000000ff0800720b */ /* 0x000fc60003f15000 */
[----:B------:R-:W-:Y:S01]  /*8870*/  HGMMA.64x64x16.F32 R120, gdesc[UR4].tnspB, R120, gsb0 ;  /* 0x40e00000047879f0 */ /* 0x000fe20008000878 */
[----:B------:R-:W-:Y:S01]  /*8880*/  UMOV UR7, 0x40000040 ;  /* 0x4000004000077882 */ /* 0x000fe20000000000 */
[----:B------:R-:W-:Y:S01]  /*8890*/  UMOV UR5, 0x40000040 ;  /* 0x4000004000057882 */ /* 0x000fe20000000000 */
        /* <DEDUP_REMOVED lines=75> */
[----:B------:R-:W-:Y:S02]  /*8d50*/  UIADD3 UR6, UR6, 0x580, URZ ;  /* 0x0000058006067890 */ /* 0x000fe4000fffe03f */
[----:B------:R-:W-:Y:S01]  /*8d60*/  UIADD3 UR4, UR4, 0xc06, URZ ;  /* 0x00000c0604047890 */ /* 0x000fe2000fffe03f */
[----:B------:R-:W-:Y:S02]  /*8d70*/  WARPGROUP.DEPBAR.LE gsb0, 0x0 ;  /* 0x00008000000079c5 */ /* 0x000fe40000010000 */
[----:B------:R-:W-:-:S06]  /*8d80*/  WARPGROUP.ARRIVE ;  /* 0x00000000000079c5 */ /* 0x000fcc0000000000 */
[----:B------:R-:W-:Y:S03]  /*8d90*/  HGMMA.64x64x16.F32 R120, gdesc[UR8].tnspB, R120, gsb0 ;  /* 0x40e00000087879f0 */ /* 0x000fe60008000878 */
[----:B------:R-:W-:Y:S02]  /*8da0*/  WARPGROUP.DEPBAR.LE gsb0, 0x0 ;  /* 0x00008000000079c5 */ /* 0x000fe40000010000 */
[----:B------:R-:W-:-:S06]  /*8db0*/  WARPGROUP.ARRIVE ;  /* 0x00000000000079c5 */ /* 0x000fcc0000000000 */
[----:B------:R-:W-:Y:S03]  /*8dc0*/  HGMMA.64x64x16.F32 R120, gdesc[UR4].tnspB, R120, gsb0 ;  /* 0x40e00000047879f0 */ /* 0x000fe60008000878 */
        /* <DEDUP_REMOVED lines=34> */
.L_x_12150:
[----:B------:R-:W-:Y:S05]  /*8ff0*/  @P0 BRA `(.L_x_12171) ;  /* 0x0000000c00b80947 */ /* 0x000fea0003800000 */
[----:B------:R-:W2:Y:S01]  /*9000*/  LDL.LU R47, [R1+0x18] ;  /* 0x00001800012f7983 */ /* 0x000ea20000300800 */
[----:B------:R-:W0:Y:S01]  /*9010*/  LDC R46, c[0x0][0xbe8] ;  /* 0x0002fa00ff2e7b82 */ /* 0x000e220000000800 */
[----:B------:R-:W-:Y:S01]  /*9020*/  ULDC.64 UR4, c[0x0][0xbd0] ;  /* 0x0002f40000047ab9 */ /* 0x000fe20000000a00 */
[----:B------:R-:W-:Y:S01]  /*9030*/  ULDC.64 UR6, c[0x0][0xb38] ;  /* 0x0002ce0000067ab9 */ /* 0x000fe20000000a00 */
[----:B------:R-:W1:Y:S05]  /*9040*/  S2R R16, SR_TID.X ;  /* 0x0000000000107919 */ /* 0x000e6a0000002100 */
[----:B------:R-:W3:Y:S01]  /*9050*/  S2UR UR9, SR_CTAID.Z ;  /* 0x00000000000979c3 */ /* 0x000ee20000002700 */
[----:B------:R-:W4:Y:S07]  /*9060*/  S2R R28, SR_CTAID.X ;  /* 0x00000000001c7919 */ /* 0x000f2e0000002500 */
[----:B------:R-:W5:Y:S08]  /*9070*/  LDC.64 R48, c[0x0][0xbd8] ;  /* 0x0002f600ff307b82 */ /* 0x000f700000000a00 */
[----:B------:R-:W5:Y:S08]  /*9080*/  S2UR UR8, SR_CTAID.Y ;  /* 0x00000000000879c3 */ /* 0x000f700000002600 */
[----:B------:R-:W5:Y:S01]  /*9090*/  LDC R52, c[0x0][0xc50] ;  /* 0x00031400ff347b82 */ /* 0x000f620000000800 */
[----:B-1----:R-:W-:-:S05]  /*90a0*/  VIADD R23, R16, 0xffffff80 ;  /* 0xffffff8010177836 */ /* 0x002fca0000000000 */
[----:B------:R-:W-:Y:S02]  /*90b0*/  SHF.R.S32.HI R18, RZ, 0x1f, R23 ;  /* 0x0000001fff127819 */ /* 0x000fe40000011417 */
[----:B------:R-:W1:Y:S02]  /*90c0*/  LDC.64 R50, c[0x0][0xb40] ;  /* 0x0002d000ff327b82 */ /* 0x000e640000000a00 */
[----:B------:R-:W-:-:S04]  /*90d0*/  LEA.HI R22, R18, R23, RZ, 0x7 ;  /* 0x0000001712167211 */ /* 0x000fc800078f38ff */
[----:B------:R-:W-:-:S04]  /*90e0*/  LOP3.LUT R16, R22, 0xffffff80, RZ, 0xc0, !PT ;  /* 0xffffff8016107812 */ /* 0x000fc800078ec0ff */
[----:B------:R-:W-:-:S04]  /*90f0*/  IADD3 R53, R23, -R16, RZ ;  /* 0x8000001017357210 */ /* 0x000fc80007ffe0ff */
[----:B------:R-:W-:-:S04]  /*9100*/  SHF.R.S32.HI R26, RZ, 0x1f, R53 ;  /* 0x0000001fff1a7819 */ /* 0x000fc80000011435 */
[----:B------:R-:W-:-:S04]  /*9110*/  LEA.HI R54, R26, R53, RZ, 0x2 ;  /* 0x000000351a367211 */ /* 0x000fc800078f10ff */
[--C-:B------:R-:W-:Y:S02]  /*9120*/  SHF.R.S32.HI R16, RZ, 0x2, R54.reuse ;  /* 0x00000002ff107819 */ /* 0x100fe40000011436 */
[----:B------:R-:W-:Y:S02]  /*9130*/  SHF.R.S32.HI R19, RZ, 0x1f, R54 ;  /* 0x0000001fff137819 */ /* 0x000fe40000011436 */
[----:B------:R-:W-:Y:S02]  /*9140*/  LEA.HI R18, R18, R23, RZ, 0x2 ;  /* 0x0000001712127211 */ /* 0x000fe400078f10ff */
[----:B------:R-:W-:Y:S02]  /*9150*/  LEA.HI R19, R19, R16, RZ, 0x3 ;  /* 0x0000001013137211 */ /* 0x000fe400078f18ff */
[----:B------:R-:W-:Y:S02]  /*9160*/  LOP3.LUT R18, R18, 0xfffffffc, RZ, 0xc0, !PT ;  /* 0xfffffffc12127812 */ /* 0x000fe400078ec0ff */
[----:B------:R-:W-:-:S02]  /*9170*/  LOP3.LUT R19, R19, 0xfffffff8, RZ, 0xc0, !PT ;  /* 0xfffffff813137812 */ /* 0x000fc400078ec0ff */
[----:B------:R-:W-:Y:S01]  /*9180*/  SHF.R.S32.HI R27, RZ, 0x7, R22 ;  /* 0x00000007ff1b7819 */ /* 0x000fe20000011416 */
[----:B------:R-:W-:Y:S01]  /*9190*/  BAR.SYNC.DEFER_BLOCKING 0x1, 0x180 ;  /* 0x0046000000007b1d */ /* 0x000fe20000010000 */
[----:B0-----:R-:W-:Y:S01]  /*91a0*/  ISETP.NE.AND P0, PT, R46, 0x1, PT ;  /* 0x000000012e00780c */ /* 0x001fe20003f05270 */
[----:B------:R-:W-:Y:S02]  /*91b0*/  IMAD.IADD R22, R23, 0x1, -R18 ;  /* 0x0000000117167824 */ /* 0x000fe400078e0a12 */
[----:B------:R-:W-:Y:S02]  /*91c0*/  IMAD.IADD R19, R16, 0x1, -R19 ;  /* 0x0000000110137824 */ /* 0x000fe400078e0a13 */
[----:B------:R-:W-:Y:S01]  /*91d0*/  IMAD.HI R16, R27, 0x55555556, RZ ;  /* 0x555555561b107827 */ /* 0x000fe200078e02ff */
[----:B------:R-:W-:Y:S02]  /*91e0*/  LEA.HI R23, R22, R22, RZ, 0x1 ;  /* 0x0000001616177211 */ /* 0x000fe400078f08ff */
[----:B------:R-:W-:-:S02]  /*91f0*/  LEA.HI R18, R26, R53, RZ, 0x5 ;  /* 0x000000351a127211 */ /* 0x000fc400078f28ff */
[----:B------:R-:W-:Y:S02]  /*9200*/  LEA.HI R16, R16, R16, RZ, 0x1 ;  /* 0x0000001010107211 */ /* 0x000fe400078f08ff */
[----:B------:R-:W-:Y:S01]  /*9210*/  LOP3.LUT R23, R23, 0x1ffffffe, RZ, 0xc0, !PT ;  /* 0x1ffffffe17177812 */ /* 0x000fe200078ec0ff */
[----:B------:R-:W0:Y:S01]  /*9220*/  @P0 LDC R44, c[0x0][0xbec] ;  /* 0x0002fb00ff2c0b82 */ /* 0x000e220000000800 */
[----:B------:R-:W-:Y:S01]  /*9230*/  SHF.R.S32.HI R18, RZ, 0x5, R18 ;  /* 0x00000005ff127819 */ /* 0x000fe20000011412 */
[----:B------:R-:W-:Y:S01]  /*9240*/  IMAD R16, R16, -0x3, R27 ;  /* 0xfffffffd10107824 */ /* 0x000fe200078e021b */
[----:B------:R-:W-:-:S05]  /*9250*/  IADD3 R27, R22, -R23, RZ ;  /* 0x80000017161b7210 */ /* 0x000fca0007ffe0ff */
[----:B------:R-:W3:Y:S01]  /*9260*/  @P0 LDC R56, c[0x0][0xbec] ;  /* 0x0002fb00ff380b82 */ /* 0x000ee20000000800 */
[----:B------:R-:W-:-:S07]  /*9270*/  IMAD R23, R18, 0x10, R19 ;  /* 0x0000001012177824 */ /* 0x000fce00078e0213 */
[----:B------:R-:W1:Y:S01]  /*9280*/  @P0 LDC R45, c[0x0][0xbf0] ;  /* 0x0002fc00ff2d0b82 */ /* 0x000e620000000800 */
[----:B------:R-:W-:-:S07]  /*9290*/  IMAD R16, R16, 0x40, R23 ;  /* 0x0000004010107824 */ /* 0x000fce00078e0217 */
[----:B------:R-:W1:Y:S01]  /*92a0*/  @P0 LDC R55, c[0x0][0xbf0] ;  /* 0x0002fc00ff370b82 */ /* 0x000e620000000800 */
[----:B------:R-:W-:-:S04]  /*92b0*/  IMAD R27, R27, 0x8, R16 ;  /* 0x000000081b1b7824 */ /* 0x000fc800078e0210 */
[----:B----4-:R-:W-:-:S04]  /*92c0*/  IMAD R27, R28, 0xc0, R27 ;  /* 0x000000c01c1b7824 */ /* 0x010fc800078e021b */
[----:B---3--:R-:W-:-:S04]  /*92d0*/  @P0 IMAD.HI.U32 R56, R27, R56, RZ ;  /* 0x000000381b380227 */ /* 0x008fc800078e00ff */
[----:B------:R-:W-:Y:S01]  /*92e0*/  IMAD R16, R28, 0xc0, R16 ;  /* 0x000000c01c107824 */ /* 0x000fe200078e0210 */
[----:B------:R-:W-:Y:S01]  /*92f0*/  LOP3.LUT R54, R54, 0x7ffffffc, RZ, 0xc0, !PT ;  /* 0x7ffffffc36367812 */ /* 0x000fe200078ec0ff */
[----:B------:R-:W-:Y:S01]  /*9300*/  BSSY B0, `(.L_x_12172) ;  /* 0x0000089000007945 */ /* 0x000fe20003800000 */
[----:B--2---:R-:W-:Y:S01]  /*9310*/  SHF.R.S32.HI R42, RZ, 0x1f, R47 ;  /* 0x0000001fff2a7819 */ /* 0x004fe2000001142f */
[----:B------:R-:W-:-:S04]  /*9320*/  IMAD.WIDE.U32 R18, R47, UR4, RZ ;  /* 0x000000042f127c25 */ /* 0x000fc8000f8e00ff */
[C---:B------:R-:W-:Y:S01]  /*9330*/  IMAD R22, R42.reuse, UR4, RZ ;  /* 0x000000042a167c24 */ /* 0x040fe2000f8e02ff */
[----:B------:R-:W-:Y:S01]  /*9340*/  USHF.R.S32.HI UR4, URZ, 0x1f, UR9 ;  /* 0x0000001f3f047899 */ /* 0x000fe20008011409 */
[----:B------:R-:W-:Y:S02]  /*9350*/  IMAD R42, R42, UR6, RZ ;  /* 0x000000062a2a7c24 */ /* 0x000fe4000f8e02ff */
[C---:B------:R-:W-:Y:S02]  /*9360*/  IMAD R29, R47.reuse, UR5, R22 ;  /* 0x000000052f1d7c24 */ /* 0x040fe4000f8e0216 */
[----:B------:R-:W-:-:S03]  /*9370*/  IMAD.WIDE.U32 R22, R47, UR6, RZ ;  /* 0x000000062f167c25 */ /* 0x000fc6000f8e00ff */
[----:B------:R-:W-:Y:S01]  /*9380*/  IADD3 R19, R19, R29, RZ ;  /* 0x0000001d13137210 */ /* 0x000fe20007ffe0ff */
[C---:B------:R-:W-:Y:S01]  /*9390*/  IMAD R29, R47.reuse, UR7, R42 ;  /* 0x000000072f1d7c24 */ /* 0x040fe2000f8e022a */
[----:B------:R-:W-:Y:S01]  /*93a0*/  IADD3 R47, -R47, RZ, RZ ;  /* 0x000000ff2f2f7210 */ /* 0x000fe20007ffe1ff */
[----:B-----5:R-:W-:Y:S01]  /*93b0*/  IMAD R26, R48, UR4, RZ ;  /* 0x00000004301a7c24 */ /* 0x020fe2000f8e02ff */
[----:B------:R-:W-:-:S03]  /*93c0*/  ULDC.64 UR6, c[0x0][0xb48] ;  /* 0x0002d20000067ab9 */ /* 0x000fc60000000a00 */
[----:B------:R-:W-:Y:S02]  /*93d0*/  IMAD R43, R49, UR9, R26 ;  /* 0x00000009312b7c24 */ /* 0x000fe4000f8e021a */
[----:B------:R-:W-:Y:S02]  /*93e0*/  IMAD R49, R52, R47, UR8 ;  /* 0x0000000834317e24 */ /* 0x000fe4000f8e022f */
[----:B------:R-:W-:-:S04]  /*93f0*/  IMAD.WIDE.U32 R18, R48, UR9, R18 ;  /* 0x0000000930127c25 */ /* 0x000fc8000f8e0012 */
[----:B0-----:R-:W-:Y:S01]  /*9400*/  @P0 IMAD.HI.U32 R26, R27, R44, RZ ;  /* 0x0000002c1b1a0227 */ /* 0x001fe200078e00ff */
[----:B------:R-:W-:-:S03]  /*9410*/  SHF.R.S32.HI R44, RZ, 0x1f, R49 ;  /* 0x0000001fff2c7819 */ /* 0x000fc60000011431 */
[----:B------:R-:W-:Y:S02]  /*9420*/  IMAD.IADD R23, R23, 0x1, R29 ;  /* 0x0000000117177824 */ /* 0x000fe400078e021d */
[----:B------:R-:W-:Y:S02]  /*9430*/  IMAD.IADD R19, R19, 0x1, R43 ;  /* 0x0000000113137824 */ /* 0x000fe400078e022b */
[C---:B-1----:R-:W-:Y:S01]  /*9440*/  IMAD R42, R50.reuse, UR4, RZ ;  /* 0x00000004322a7c24 */ /* 0x042fe2000f8e02ff */
[----:B------:R-:W-:Y:S01]  /*9450*/  ULDC.64 UR4, c[0x0][0xbe0] ;  /* 0x0002f80000047ab9 */ /* 0x000fe20000000a00 */
[----:B------:R-:W-:Y:S01]  /*9460*/  IMAD.MOV.U32 R29, RZ, RZ, R27 ;  /* 0x000000ffff1d7224 */ /* 0x000fe200078e001b */
[----:B------:R-:W-:Y:S01]  /*9470*/  @P0 SHF.R.U32.HI R29, RZ, R45, R26 ;  /* 0x0000002dff1d0219 */ /* 0x000fe2000001161a */
[----:B------:R-:W-:Y:S01]  /*9480*/  IMAD R45, R51, UR9, R42 ;  /* 0x00000009332d7c24 */ /* 0x000fe2000f8e022a */
[----:B------:R-:W-:Y:S01]  /*9490*/  MOV R43, R27 ;  /* 0x0000001b002b7202 */ /* 0x000fe20000000f00 */
[----:B------:R-:W-:Y:S01]  /*94a0*/  IMAD.WIDE.U32 R22, R50, UR9, R22 ;  /* 0x0000000932167c25 */ /* 0x000fe2000f8e0016 */
[----:B------:R-:W-:Y:S01]  /*94b0*/  @P0 SHF.R.U32.HI R43, RZ, R55, R56 ;  /* 0x00000037ff2b0219 */ /* 0x000fe20000011638 */
[----:B------:R-:W-:-:S02]  /*94c0*/  ULDC.64 UR8, c[0x0][0xb28] ;  /* 0x0002ca0000087ab9 */ /* 0x000fc40000000a00 */
[----:B------:R-:W-:Y:S02]  /*94d0*/  IMAD R26, R44, UR4, RZ ;  /* 0x000000042c1a7c24 */ /* 0x000fe4000f8e02ff */
[----:B------:R-:W-:-:S04]  /*94e0*/  IMAD.WIDE.U32 R18, R49, UR4, R18 ;  /* 0x0000000431127c25 */ /* 0x000fc8000f8e0012 */
[----:B------:R-:W-:Y:S01]  /*94f0*/  IMAD.IADD R23, R23, 0x1, R45 ;  /* 0x0000000117177824 */ /* 0x000fe200078e022d */
[----:B------:R-:W-:Y:S01]  /*9500*/  SHF.R.S32.HI R45, RZ, 0x1f, R29 ;  /* 0x0000001fff2d7819 */ /* 0x000fe2000001141d */
[----:B------:R-:W-:Y:S01]  /*9510*/  IMAD R44, R44, UR6, RZ ;  /* 0x000000062c2c7c24 */ /* 0x000fe2000f8e02ff */
[----:B------:R-:W-:Y:S01]  /*9520*/  IADD3 R18, P0, R29, R18, RZ ;  /* 0x000000121d127210 */ /* 0x000fe20007f1e0ff */
[C---:B------:R-:W-:Y:S01]  /*9530*/  IMAD R42, R49.reuse, UR5, R26 ;  /* 0x00000005312a7c24 */ /* 0x040fe2000f8e021a */
[----:B------:R-:W-:Y:S01]  /*9540*/  SHF.R.S32.HI R26, RZ, 0x1f, R43 ;  /* 0x0000001fff1a7819 */ /* 0x000fe2000001142b */
[----:B------:R-:W-:Y:S01]  /*9550*/  IMAD.MOV R29, RZ, RZ, -R29 ;  /* 0x000000ffff1d7224 */ /* 0x000fe200078e0a1d */
[----:B------:R-:W-:Y:S01]  /*9560*/  ULDC.64 UR4, c[0x0][0xb30] ;  /* 0x0002cc0000047ab9 */ /* 0x000fe20000000a00 */
[----:B------:R-:W-:Y:S01]  /*9570*/  IMAD R47, R49, UR7, R44 ;  /* 0x00000007312f7c24 */ /* 0x000fe2000f8e022c */
[----:B------:R-:W-:Y:S01]  /*9580*/  IADD3 R44, -R43, RZ, RZ ;  /* 0x000000ff2b2c7210 */ /* 0x000fe20007ffe1ff */
[----:B------:R-:W-:-:S02]  /*9590*/  IMAD R26, R26, UR4, RZ ;  /* 0x000000041a1a7c24 */ /* 0x000fc4000f8e02ff */
[----:B------:R-:W-:Y:S01]  /*95a0*/  IMAD R29, R46, R29, R27 ;  /* 0x0000001d2e1d7224 */ /* 0x000fe200078e021b */
[----:B------:R-:W-:Y:S01]  /*95b0*/  IADD3.X R19, R45, R19, R42, P0, !PT ;  /* 0x000000132d137210 */ /* 0x000fe200007fe42a */
[----:B------:R-:W-:Y:S01]  /*95c0*/  IMAD.WIDE.U32 R22, R49, UR6, R22 ;  /* 0x0000000631167c25 */ /* 0x000fe2000f8e0016 */
[----:B------:R-:W-:-:S03]  /*95d0*/  ULDC.64 UR6, c[0x0][0xbc8] ;  /* 0x0002f20000067ab9 */ /* 0x000fc60000000a00 */
[----:B------:R-:W-:Y:S02]  /*95e0*/  IMAD R27, R46, R44, R27 ;  /* 0x0000002c2e1b7224 */ /* 0x000fe400078e021b */
[----:B------:R-:W-:Y:S01]  /*95f0*/  IMAD R45, R43, UR5, R26 ;  /* 0x000000052b2d7c24 */ /* 0x000fe2000f8e021a */
[----:B------:R-:W-:Y:S01]  /*9600*/  SHF.R.S32.HI R26, RZ, 0x1f, R29 ;  /* 0x0000001fff1a7819 */ /* 0x000fe2000001141d */
[----:B------:R-:W-:Y:S01]  /*9610*/  IMAD.IADD R23, R23, 0x1, R47 ;  /* 0x0000000117177824 */ /* 0x000fe200078e022f */
[----:B------:R-:W-:Y:S01]  /*9620*/  SHF.R.S32.HI R42, RZ, 0x1f, R27 ;  /* 0x0000001fff2a7819 */ /* 0x000fe2000001141b */
[----:B------:R-:W0:Y:S01]  /*9630*/  S2UR UR5, SR_CgaCtaId ;  /* 0x00000000000579c3 */ /* 0x000e220000008800 */
[----:B------:R-:W-:-:S04]  /*9640*/  IMAD.WIDE.U32 R22, R43, UR4, R22 ;  /* 0x000000042b167c25 */ /* 0x000fc8000f8e0016 */
        /* <DEDUP_REMOVED lines=11> */
[----:B------:R-:W-:Y:S01]  /*9700*/  UMOV UR4, 0x400 ;  /* 0x0000040000047882 */ /* 0x000fe20000000000 */
[----:B------:R-:W-:Y:S01]  /*9710*/  IMAD.IADD R19, R23, 0x1, R29 ;  /* 0x0000000117137824 */ /* 0x000fe200078e021d */
[----:B------:R-:W-:Y:S01]  /*9720*/  LEA R48, P1, R22, UR8, 0x2 ;  /* 0x0000000816307c11 */ /* 0x000fe2000f8210ff */
[----:B------:R-:W-:Y:S01]  /*9730*/  ULDC UR6, c[0x0][0xa88] ;  /* 0x0002a20000067ab9 */ /* 0x000fe20000000800 */
[----:B------:R-:W-:Y:S02]  /*9740*/  LEA.HI.X R27, R18, UR7, R27, 0x2, P0 ;  /* 0x00000007121b7c11 */ /* 0x000fe400080f141b */
[----:B------:R-:W-:Y:S01]  /*9750*/  LEA.HI.X R50, R22, UR9, R19, 0x2, P1 ;  /* 0x0000000916327c11 */ /* 0x000fe200088f1413 */
[----:B------:R-:W-:Y:S04]  /*9760*/  SHFL.IDX PT, R18, R26, RZ, 0x1c1f ;  /* 0x001c1fff1a127589 */ /* 0x000fe800000e0000 */
[----:B------:R-:W1:Y:S04]  /*9770*/  SHFL.IDX PT, R19, R27, RZ, 0x1c1f ;  /* 0x001c1fff1b137589 */ /* 0x000e6800000e0000 */
[----:B------:R-:W-:Y:S04]  /*9780*/  SHFL.IDX PT, R22, R26, 0x1, 0x1c1f ;  /* 0x003c1f001a167f89 */ /* 0x000fe800000e0000 */
        /* <DEDUP_REMOVED lines=9> */
[----:B------:R-:W-:-:S08]  /*9820*/  ISETP.GE.AND P2, PT, R16, R45, PT ;  /* 0x0000002d1000720c */ /* 0x000fd00003f46270 */
[----:B------:R-:W-:Y:S01]  /*9830*/  SYNCS.ARRIVE.TRANS64.RED.A1T0 RZ, [UR4], RZ ;  /* 0x000000ffffff79a7 */ /* 0x000fe20008100404 */
[----:B-1----:R0:W-:Y:S04]  /*9840*/  @!P1 ST.E desc[UR42][R18.64], R17 ;  /* 0x0000001112009985 */ /* 0x0021e8000c10192a */
[----:B--2---:R0:W-:Y:S01]  /*9850*/  @!P0 ST.E desc[UR42][R22.64], R0 ;  /* 0x0000000016008985 */ /* 0x0041e2000c10192a */
[----:B------:R-:W-:-:S03]  /*9860*/  IADD3 R47, R53, -R54, RZ ;  /* 0x80000036352f7210 */ /* 0x000fc60007ffe0ff */
[----:B------:R0:W1:Y:S04]  /*9870*/  SHFL.IDX PT, R42, R48, RZ, 0x1c1f ;  /* 0x001c1fff302a7589 */ /* 0x00006800000e0000 */
[----:B------:R0:W2:Y:S01]  /*9880*/  SHFL.IDX PT, R43, R50, RZ, 0x1c1f ;  /* 0x001c1fff322b7589 */ /* 0x0000a200000e0000 */
[----:B------:R-:W-:Y:S01]  /*9890*/  IMAD.SHL.U32 R47, R47, 0x2, RZ ;  /* 0x000000022f2f7824 */ /* 0x000fe200078e00ff */
[----:B------:R-:W-:Y:S06]  /*98a0*/  @P2 BRA `(.L_x_12173) ;  /* 0x0000000000b82947 */ /* 0x000fec0003800000 */
[----:B------:R-:W-:Y:S01]  /*98b0*/  ULDC UR4, c[0x0][0xac8] ;  /* 0x0002b20000047ab9 */ /* 0x000fe20000000800 */
[C---:B0-----:R-:W-:Y:S01]  /*98c0*/  VIADD R0, R47.reuse, 0x8 ;  /* 0x000000082f007836 */ /* 0x041fe20000000000 */
[C---:B------:R-:W-:Y:S01]  /*98d0*/  ISETP.GE.AND P0, PT, R47.reuse, UR4, PT ;  /* 0x000000042f007c0c */ /* 0x040fe2000bf06270 */
[C---:B------:R-:W-:Y:S01]  /*98e0*/  VIADD R19, R47.reuse, 0x18 ;  /* 0x000000182f137836 */ /* 0x040fe20000000000 */
[C---:B------:R-:W-:Y:S01]  /*98f0*/  IADD3 R18, R47.reuse, 0x10, RZ ;  /* 0x000000102f127810 */ /* 0x040fe20007ffe0ff */
[C---:B------:R-:W-:Y:S01]  /*9900*/  VIADD R22, R47.reuse, 0x20 ;  /* 0x000000202f167836 */ /* 0x040fe20000000000 */
[C---:B------:R-:W-:Y:S01]  /*9910*/  IADD3 R23, R47.reuse, 0x28, RZ ;  /* 0x000000282f177810 */ /* 0x040fe20007ffe0ff */
[C---:B------:R-:W-:Y:S01]  /*9920*/  VIADD R27, R47.reuse, 0x30 ;  /* 0x000000302f1b7836 */ /* 0x040fe20000000000 */
[----:B------:R-:W-:Y:S01]  /*9930*/  ISETP.GE.AND P1, PT, R18, UR4, PT ;  /* 0x0000000412007c0c */ /* 0x000fe2000bf26270 */
[----:B------:R-:W-:Y:S01]  /*9940*/  VIADD R29, R47, 0x38 ;  /* 0x000000382f1d7836 */ /* 0x000fe20000000000 */
[----:B------:R-:W-:-:S02]  /*9950*/  ISETP.GE.AND P2, PT, R19, UR4, PT ;  /* 0x0000000413007c0c */ /* 0x000fc4000bf46270 */
[----:B------:R-:W-:Y:S02]  /*9960*/  ISETP.GE.AND P3, PT, R22, UR4, PT ;  /* 0x0000000416007c0c */ /* 0x000fe4000bf66270 */
[----:B------:R-:W-:Y:S01]  /*9970*/  ISETP.GE.AND P4, PT, R23, UR4, PT ;  /* 0x0000000417007c0c */ /* 0x000fe2000bf86270 */
[----:B-12---:R-:W-:Y:S01]  /*9980*/  @!P0 IMAD.WIDE R16, R47, 0x4, R42 ;  /* 0x000000042f108825 */ /* 0x006fe200078e022a */
[----:B------:R-:W-:Y:S02]  /*9990*/  ISETP.GE.AND P5, PT, R27, UR4, PT ;  /* 0x000000041b007c0c */ /* 0x000fe4000bfa6270 */
[----:B------:R-:W-:Y:S02]  /*99a0*/  ISETP.GE.AND P6, PT, R29, UR4, PT ;  /* 0x000000041d007c0c */ /* 0x000fe4000bfc6270 */
[----:B------:R0:W-:Y:S01]  /*99b0*/  @!P0 ST.E.64 desc[UR42][R16.64], R40 ;  /* 0x0000002810008985 */ /* 0x0001e2000c101b2a */
[----:B------:R-:W-:Y:S02]  /*99c0*/  ISETP.GE.AND P0, PT, R0, UR4, PT ;  /* 0x0000000400007c0c */ /* 0x000fe4000bf06270 */
[----:B------:R-:W-:-:S02]  /*99d0*/  @!P1 LEA.HI R18, R18, R18, RZ, 0x1 ;  /* 0x0000001212129211 */ /* 0x000fc400078f08ff */
[----:B------:R-:W-:Y:S02]  /*99e0*/  @!P3 LEA.HI R22, R22, R22, RZ, 0x1 ;  /* 0x000000161616b211 */ /* 0x000fe400078f08ff */
[----:B------:R-:W-:Y:S02]  /*99f0*/  @!P4 LEA.HI R26, R23, R23, RZ, 0x1 ;  /* 0x00000017171ac211 */ /* 0x000fe400078f08ff */
[----:B------:R-:W-:Y:S02]  /*9a00*/  @!P5 LEA.HI R28, R27, R27, RZ, 0x1 ;  /* 0x0000001b1b1cd211 */ /* 0x000fe400078f08ff */
[----:B------:R-:W-:-:S03]  /*9a10*/  @!P3 LOP3.LUT R27, R22, 0xfffffffe, RZ, 0xc0, !PT ;  /* 0xfffffffe161bb812 */ /* 0x000fc600078ec0ff */
[----:B------:R-:W-:Y:S02]  /*9a20*/  @!P0 LEA.HI R0, R0, R0, RZ, 0x1 ;  /* 0x0000000000008211 */ /* 0x000fe400078f08ff */
[----:B0-----:R-:W-:Y:S02]  /*9a30*/  @!P2 LEA.HI R16, R19, R19, RZ, 0x1 ;  /* 0x000000131310a211 */ /* 0x001fe400078f08ff */
[----:B------:R-:W-:Y:S02]  /*9a40*/  @!P0 LOP3.LUT R17, R0, 0xfffffffe, RZ, 0xc0, !PT ;  /* 0xfffffffe00118812 */ /* 0x000fe400078ec0ff */
[----:B------:R-:W-:Y:S02]  /*9a50*/  @!P1 LOP3.LUT R19, R18, 0xfffffffe, RZ, 0xc0, !PT ;  /* 0xfffffffe12139812 */ /* 0x000fe400078ec0ff */
[----:B------:R-:W-:Y:S02]  /*9a60*/  @!P6 LEA.HI R40, R29, R29, RZ, 0x1 ;  /* 0x0000001d1d28e211 */ /* 0x000fe400078f08ff */
[----:B------:R-:W-:Y:S01]  /*9a70*/  @!P2 LOP3.LUT R23, R16, 0xfffffffe, RZ, 0xc0, !PT ;  /* 0xfffffffe1017a812 */ /* 0x000fe200078ec0ff */
[----:B------:R-:W-:Y:S01]  /*9a80*/  @!P0 IMAD.WIDE R16, R17, 0x4, R42 ;  /* 0x0000000411108825 */ /* 0x000fe200078e022a */
[----:B------:R-:W-:-:S02]  /*9a90*/  @!P4 LOP3.LUT R29, R26, 0xfffffffe, RZ, 0xc0, !PT ;  /* 0xfffffffe1a1dc812 */ /* 0x000fc400078ec0ff */
[----:B------:R-:W-:Y:S01]  /*9aa0*/  @!P5 LOP3.LUT R41, R28, 0xfffffffe, RZ, 0xc0, !PT ;  /* 0xfffffffe1c29d812 */ /* 0x000fe200078ec0ff */
[--C-:B------:R-:W-:Y:S01]  /*9ab0*/  @!P1 IMAD.WIDE R18, R19, 0x4, R42.reuse ;  /* 0x0000000413129825 */ /* 0x100fe200078e022a */
[----:B------:R-:W-:Y:S01]  /*9ac0*/  @!P6 LOP3.LUT R49, R40, 0xfffffffe, RZ, 0xc0, !PT ;  /* 0xfffffffe2831e812 */ /* 0x000fe200078ec0ff */
[----:B------:R3:W-:Y:S02]  /*9ad0*/  @!P0 ST.E.64 desc[UR42][R16.64], R2 ;  /* 0x0000000210008985 */ /* 0x0007e4000c101b2a */
[--C-:B------:R-:W-:Y:S02]  /*9ae0*/  @!P2 IMAD.WIDE R22, R23, 0x4, R42.reuse ;  /* 0x000000041716a825 */ /* 0x100fe400078e022a */
[----:B------:R3:W-:Y:S02]  /*9af0*/  @!P1 ST.E.64 desc[UR42][R18.64], R4 ;  /* 0x0000000412009985 */ /* 0x0007e4000c101b2a */
[--C-:B------:R-:W-:Y:S02]  /*9b00*/  @!P3 IMAD.WIDE R26, R27, 0x4, R42.reuse ;  /* 0x000000041b1ab825 */ /* 0x100fe400078e022a */
[----:B------:R3:W-:Y:S02]  /*9b10*/  @!P2 ST.E.64 desc[UR42][R22.64], R6 ;  /* 0x000000061600a985 */ /* 0x0007e4000c101b2a */
[----:B------:R-:W-:-:S02]  /*9b20*/  @!P4 IMAD.WIDE R28, R29, 0x4, R42 ;  /* 0x000000041d1cc825 */ /* 0x000fc400078e022a */
[----:B------:R3:W-:Y:S02]  /*9b30*/  @!P3 ST.E.64 desc[UR42][R26.64], R10 ;  /* 0x0000000a1a00b985 */ /* 0x0007e4000c101b2a */
[--C-:B------:R-:W-:Y:S02]  /*9b40*/  @!P5 IMAD.WIDE R40, R41, 0x4, R42.reuse ;  /* 0x000000042928d825 */ /* 0x100fe400078e022a */
[----:B------:R3:W-:Y:S02]  /*9b50*/  @!P4 ST.E.64 desc[UR42][R28.64], R14 ;  /* 0x0000000e1c00c985 */ /* 0x0007e4000c101b2a */
[----:B------:R-:W-:Y:S02]  /*9b60*/  @!P6 IMAD.WIDE R42, R49, 0x4, R42 ;  /* 0x00000004312ae825 */ /* 0x000fe400078e022a */
[----:B------:R3:W-:Y:S04]  /*9b70*/  @!P5 ST.E.64 desc[UR42][R40.64], R24 ;  /* 0x000000182800d985 */ /* 0x0007e8000c101b2a */
[----:B------:R3:W-:Y:S02]  /*9b80*/  @!P6 ST.E.64 desc[UR42][R42.64], R34 ;  /* 0x000000222a00e985 */ /* 0x0007e4000c101b2a */
.L_x_12173:
[----:B------:R-:W-:Y:S05]  /*9b90*/  BSYNC B0 ;  /* 0x0000000000007941 */ /* 0x000fea0003800000 */
.L_x_12172:
[----:B------:R-:W-:Y:S01]  /*9ba0*/  ISETP.GE.AND P0, PT, R44, R45, PT ;  /* 0x0000002d2c00720c */ /* 0x000fe20003f06270 */
[----:B0--3--:R3:W4:Y:S04]  /*9bb0*/  SHFL.IDX PT, R17, R50, 0x1, 0x1c1f ;  /* 0x003c1f0032117f89 */ /* 0x00972800000e0000 */
[----:B------:R3:W0:Y:S08]  /*9bc0*/  SHFL.IDX PT, R16, R48, 0x1, 0x1c1f ;  /* 0x003c1f0030107f89 */ /* 0x00063000000e0000 */
[----:B---3--:R-:W-:Y:S05]  /*9bd0*/  @P0 BRA `(.L_x_12148) ;  /* 0x0000003800b00947 */ /* 0x008fea0003800000 */
[C---:B------:R-:W-:Y:S01]  /*9be0*/  IADD3 R0, R47.reuse, 0x8, RZ ;  /* 0x000000082f007810 */ /* 0x040fe20007ffe0ff */
[----:B------:R-:W-:Y:S01]  /*9bf0*/  ULDC UR4, c[0x0][0xac8] ;  /* 0x0002b20000047ab9 */ /* 0x000fe20000000800 */
[C---:B------:R-:W-:Y:S01]  /*9c00*/  VIADD R6, R47.reuse, 0x10 ;  /* 0x000000102f067836 */ /* 0x040fe20000000000 */
[C---:B------:R-:W-:Y:S01]  /*9c10*/  IADD3 R10, R47.reuse, 0x20, RZ ;  /* 0x000000202f0a7810 */ /* 0x040fe20007ffe0ff */
[C---:B------:R-:W-:Y:S01]  /*9c20*/  VIADD R7, R47.reuse, 0x18 ;  /* 0x000000182f077836 */ /* 0x040fe20000000000 */
[----:B------:R-:W-:Y:S01]  /*9c30*/  ISETP.GE.AND P1, PT, R0, UR4, PT ;  /* 0x0000000400007c0c */ /* 0x000fe2000bf26270 */
[C---:B------:R-:W-:Y:S01]  /*9c40*/  VIADD R11, R47.reuse, 0x28 ;  /* 0x000000282f0b7836 */ /* 0x040fe20000000000 */
[----:B------:R-:W-:Y:S01]  /*9c50*/  ISETP.GE.AND P2, PT, R6, UR4, PT ;  /* 0x0000000406007c0c */ /* 0x000fe2000bf46270 */
[----:B------:R-:W-:Y:S01]  /*9c60*/  VIADD R15, R47, 0x30 ;  /* 0x000000302f0f7836 */ /* 0x000fe20000000000 */
[----:B------:R-:W-:Y:S02]  /*9c70*/  ISETP.GE.AND P3, PT, R7, UR4, PT ;  /* 0x0000000407007c0c */ /* 0x000fe4000bf66270 */
[----:B------:R-:W-:-:S02]  /*9c80*/  ISETP.GE.AND P4, PT, R10, UR4, PT ;  /* 0x000000040a007c0c */ /* 0x000fc4000bf86270 */
[----:B------:R-:W-:Y:S02]  /*9c90*/  ISETP.GE.AND P0, PT, R47, UR4, PT ;  /* 0x000000042f007c0c */ /* 0x000fe4000bf06270 */
[----:B------:R-:W-:Y:S02]  /*9ca0*/  ISETP.GE.AND P5, PT, R11, UR4, PT ;  /* 0x000000040b007c0c */ /* 0x000fe4000bfa6270 */
[----:B------:R-:W-:Y:S02]  /*9cb0*/  ISETP.GE.AND P6, PT, R15, UR4, PT ;  /* 0x000000040f007c0c */ /* 0x000fe4000bfc6270 */
[----:B------:R-:W-:Y:S02]  /*9cc0*/  @!P1 LEA.HI R0, R0, R0, RZ, 0x1 ;  /* 0x0000000000009211 */ /* 0x000fe400078f08ff */
[----:B------:R-:W-:Y:S02]  /*9cd0*/  @!P2 LEA.HI R6, R6, R6, RZ, 0x1 ;  /* 0x000000060606a211 */ /* 0x000fe400078f08ff */
[----:B------:R-:W-:-:S02]  /*9ce0*/  @!P1 LOP3.LUT R5, R0, 0xfffffffe, RZ, 0xc0, !PT ;  /* 0xfffffffe00059812 */ /* 0x000fc400078ec0ff */
[----:B------:R-:W-:Y:S01]  /*9cf0*/  @!P3 LEA.HI R0, R7, R7, RZ, 0x1 ;  /* 0x000000070700b211 */ /* 0x000fe200078f08ff */
[--C-:B0---4-:R-:W-:Y:S01]  /*9d00*/  @!P0 IMAD.WIDE R2, R47, 0x4, R16.reuse ;  /* 0x000000042f028825 */ /* 0x111fe200078e0210 */
[----:B------:R-:W-:Y:S02]  /*9d10*/  @!P4 LEA.HI R10, R10, R10, RZ, 0x1 ;  /* 0x0000000a0a0ac211 */ /* 0x000fe400078f08ff */
[----:B------:R-:W-:Y:S01]  /*9d20*/  @!P5 LEA.HI R14, R11, R11, RZ, 0x1 ;  /* 0x0000000b0b0ed211 */ /* 0x000fe200078f08ff */
[----:B------:R-:W-:Y:S01]  /*9d30*/  @!P1 IMAD.WIDE R4, R5, 0x4, R16 ;  /* 0x0000000405049825 */ /* 0x000fe200078e0210 */
[----:B------:R-:W-:Y:S01]  /*9d40*/  @!P6 LEA.HI R18, R15, R15, RZ, 0x1 ;  /* 0x0000000f0f12e211 */ /* 0x000fe200078f08ff */
[----:B------:R0:W-:Y:S01]  /*9d50*/  @!P0 ST.E.64 desc[UR42][R2.64], R32 ;  /* 0x0000002002008985 */ /* 0x0001e2000c101b2a */
[----:B------:R-:W-:Y:S02]  /*9d60*/  @!P2 LOP3.LUT R7, R6, 0xfffffffe, RZ, 0xc0, !PT ;  /* 0xfffffffe0607a812 */ /* 0x000fe400078ec0ff */
[----:B------:R-:W-:Y:S01]  /*9d70*/  @!P3 LOP3.LUT R11, R0, 0xfffffffe, RZ, 0xc0, !PT ;  /* 0xfffffffe000bb812 */ /* 0x000fe200078ec0ff */
[----:B------:R3:W-:Y:S01]  /*9d80*/  @!P1 ST.E.64 desc[UR42][R4.64], R38 ;  /* 0x0000002604009985 */ /* 0x0007e2000c101b2a */
[----:B------:R-:W-:-:S02]  /*9d90*/  @!P4 LOP3.LUT R15, R10, 0xfffffffe, RZ, 0xc0, !PT ;  /* 0xfffffffe0a0fc812 */ /* 0x000fc400078ec0ff */
[----:B------:R-:W-:Y:S02]  /*9da0*/  @!P5 LOP3.LUT R19, R14, 0xfffffffe, RZ, 0xc0, !PT ;  /* 0xfffffffe0e13d812 */ /* 0x000fe400078ec0ff */
[----:B------:R-:W-:Y:S02]  /*9db0*/  @!P6 LOP3.LUT R23, R18, 0xfffffffe, RZ, 0xc0, !PT ;  /* 0xfffffffe1217e812 */ /* 0x000fe400078ec0ff */
[----:B------:R-:W-:Y:S01]  /*9dc0*/  IADD3 R47, R47, 0x38, RZ ;  /* 0x000000382f2f7810 */ /* 0x000fe20007ffe0ff */
[----:B0-----:R-:W-:-:S03]  /*9dd0*/  @!P2 IMAD.WIDE R2, R7, 0x4, R16 ;  /* 0x000000040702a825 */ /* 0x001fc600078e0210 */
[----:B------:R-:W-:Y:S01]  /*9de0*/  ISETP.GE.AND P0, PT, R47, UR4, PT ;  /* 0x000000042f007c0c */ /* 0x000fe2000bf06270 */
[--C-:B---3--:R-:W-:Y:S01]  /*9df0*/  @!P3 IMAD.WIDE R4, R11, 0x4, R16.reuse ;  /* 0x000000040b04b825 */ /* 0x108fe200078e0210 */
        /* <DEDUP_REMOVED lines=10> */
[----:B---3--:R-:W-:-:S05]  /*9ea0*/  LOP3.LUT R3, R47, 0xfffffffe, RZ, 0xc0, !PT ;  /* 0xfffffffe2f037812 */ /* 0x008fca00078ec0ff */
[----:B------:R-:W-:-:S05]  /*9eb0*/  IMAD.WIDE R2, R3, 0x4, R16 ;  /* 0x0000000403027825 */ /* 0x000fca00078e0210 */
[----:B------:R0:W-:Y:S01]  /*9ec0*/  ST.E.64 desc[UR42][R2.64], R150 ;  /* 0x0000009602007985 */ /* 0x0001e2000c101b2a */
[----:B------:R-:W-:Y:S05]  /*9ed0*/  BRA `(.L_x_12148) ;  /* 0x0000003400f07947 */ /* 0x000fea0003800000 */
.L_x_12171:
        /* <DEDUP_REMOVED lines=12> */
[----:B------:R-:W2:Y:S01]  /*9fa0*/  LDL.LU R7, [R1+0x18] ;  /* 0x0000180001077983 */ /* 0x000ea20000300800 */
[----:B------:R-:W-:Y:S01]  /*9fb0*/  ISETP.NE.AND P0, PT, R6, 0x1, PT ;  /* 0x000000010600780c */ /* 0x000fe20003f05270 */
[----:B------:R-:W0:Y:S01]  /*9fc0*/  S2UR UR4, SR_CTAID.Z ;  /* 0x00000000000479c3 */ /* 0x000e220000002700 */
[----:B------:R-:W-:-:S07]  /*9fd0*/  ULDC.64 UR6, c[0x0][0xbd0] ;  /* 0x0002f40000067ab9 */ /* 0x000fce0000000a00 */
        /* <DEDUP_REMOVED lines=11> */
[C---:B------:R-:W-:Y:S01]  /*a090*/  IMAD R5, R7.reuse, UR7, R4 ;  /* 0x0000000707057c24 */ /* 0x040fe2000f8e0204 */
[----:B------:R-:W-:Y:S01]  /*a0a0*/  IADD3 R7, -R7, RZ, RZ ;  /* 0x000000ff07077210 */ /* 0x000fe20007ffe1ff */
        /* <DEDUP_REMOVED lines=25> */
[----:B------:R-:W-:Y:S02]  /*a240*/  LEA.HI.X R5, R2, UR5, R3, 0x2, P0 ;  /* 0x0000000502057c11 */ /* 0x000fe400080f1403 */
[----:B------:R-:W-:-:S05]  /*a250*/  MOV R3, 0xff800000 ;  /* 0xff80000000037802 */ /* 0x000fca0000000f00 */
[----:B------:R0:W-:Y:S01]  /*a260*/  STG.E desc[UR42][R4.64], R3 ;  /* 0x0000000304007986 */ /* 0x0001e2000c10192a */
[----:B------:R-:W-:Y:S05]  /*a270*/  BRA `(.L_x_12148) ;  /* 0x0000003400087947 */ /* 0x000fea0003800000 */
.L_x_12146:
        /* <DEDUP_REMOVED lines=18> */
.L_x_12174:
[----:B------:R-:W-:Y:S01]  /*a3a0*/  ULDC UR7, c[0x0][0xc50] ;  /* 0x0003140000077ab9 */ /* 0x000fe20000000800 */
[----:B------:R-:W-:Y:S01]  /*a3b0*/  UMOV UR36, UR6 ;  /* 0x0000000600247c82 */ /* 0x000fe20008000000 */
[----:B------:R-:W-:-:S11]  /*a3c0*/  UISETP.NE.AND UP0, UPT, UR7, 0x1, UPT ;  /* 0x000000010700788c */ /* 0x000fd6000bf05270 */
[----:B------:R-:W-:Y:S01]  /*a3d0*/  @UP0 ULDC UR4, c[0x0][0xc54] ;  /* 0x0003150000040ab9 */ /* 0x000fe20000000800 */
[----:B------:R-:W-:Y:S01]  /*a3e0*/  @UP0 ULDC UR8, c[0x0][0xc58] ;  /* 0x0003160000080ab9 */ /* 0x000fe20000000800 */
[----:B------:R-:W-:-:S04]  /*a3f0*/  UIMAD.WIDE.U32 UR4, UR6, UR4, URZ ;  /* 0x00000004060472a5 */ /* 0x000fc8000f8e003f */
[----:B------:R-:W-:-:S12]  /*a400*/  @UP0 USHF.R.U32.HI UR36, URZ, UR8, UR5 ;  /* 0x000000083f240299 */ /* 0x000fd80008011605 */
.L_x_12175:
[----:B------:R-:W-:Y:S01]  /*a410*/  ISETP.GE.AND P0, PT, R17, RZ, PT ;  /* 0x000000ff1100720c */ /* 0x000fe20003f06270 */
[----:B------:R-:W-:Y:S01]  /*a420*/  UIADD3 UR4, -UR36, URZ, URZ ;  /* 0x0000003f24047290 */ /* 0x000fe2000fffe13f */
[----:B------:R-:W-:Y:S01]  /*a430*/  IMAD.MOV.U32 R8, RZ, RZ, 0x1 ;  /* 0x00000001ff087424 */ /* 0x000fe200078e00ff */
[----:B------:R-:W-:Y:S01]  /*a440*/  MOV R2, 0x1 ;  /* 0x0000000100027802 */ /* 0x000fe20000000f00 */
[----:B------:R-:W-:Y:S01]  /*a450*/  IMAD.MOV.U32 R0, RZ, RZ, RZ ;  /* 0x000000ffff007224 */ /* 0x000fe200078e00ff */
[----:B------:R-:W-:-:S08]  /*a460*/  UIMAD UR6, UR7, UR4, UR6 ;  /* 0x00000004070672a4 */ /* 0x000fd0000f8e0206 */
        /* <DEDUP_REMOVED lines=26> */
[----:B------:R-:W-:Y:S02]  /*a610*/  ULOP3.LUT UR5, UR5, UR4, URZ, 0x3c, !UPT ;  /* 0x0000000405057292 */ /* 0x000fe4000f8e3c3f */
[----:B------:R-:W-:-:S04]  /*a620*/  IADD3 R4, RZ, -R4, RZ ;  /* 0x80000004ff047210 */ /* 0x000fc80007ffe0ff */
        /* <DEDUP_REMOVED lines=15> */
[----:B------:R-:W-:Y:S02]  /*a720*/  ISETP.NE.AND P1, PT, RZ, UR4, PT ;  /* 0x00000004ff007c0c */ /* 0x000fe4000bf25270 */
[----:B------:R-:W-:-:S13]  /*a730*/  ISETP.GE.U32.AND P0, PT, R0, R5, PT ;  /* 0x000000050000720c */ /* 0x000fda0003f06070 */
[----:B------:R-:W-:-:S05]  /*a740*/  @P0 VIADD R3, R3, 0x1 ;  /* 0x0000000103030836 */ /* 0x000fca0000000000 */
[----:B------:R-:W-:Y:S02]  /*a750*/  @!P2 IADD3 R3, -R3, RZ, RZ ;  /* 0x000000ff0303a210 */ /* 0x000fe40007ffe1ff */
[----:B------:R-:W-:-:S05]  /*a760*/  @!P1 LOP3.LUT R3, RZ, UR4, RZ, 0x33, !PT ;  /* 0x00000004ff039c12 */ /* 0x000fca000f8e33ff */
[----:B------:R-:W-:-:S07]  /*a770*/  IMAD.MOV.U32 R25, RZ, RZ, R3 ;  /* 0x000000ffff197224 */ /* 0x000fce00078e0003 */
.L_x_12177:
[----:B------:R-:W-:Y:S01]  /*a780*/  IMAD R24, R25, UR40, RZ ;  /* 0x0000002819187c24 */ /* 0x000fe2000f8e02ff */
[----:B------:R-:W-:Y:S01]  /*a790*/  MOV R2, 0x1 ;  /* 0x0000000100027802 */ /* 0x000fe20000000f00 */
[----:B------:R-:W-:-:S03]  /*a7a0*/  IMAD.MOV.U32 R0, RZ, RZ, RZ ;  /* 0x000000ffff007224 */ /* 0x000fc600078e00ff */
        /* <DEDUP_REMOVED lines=18> */
[----:B------:R-:W-:Y:S01]  /*a8d0*/  IMAD.U32 R7, RZ, RZ, UR7 ;  /* 0x00000007ff077e24 */ /* 0x000fe2000f8e00ff */
[----:B------:R-:W-:Y:S01]  /*a8e0*/  MOV R11, UR5 ;  /* 0x00000005000b7c02 */ /* 0x000fe20008000f00 */
[----:B------:R-:W-:Y:S01]  /*a8f0*/  IMAD.U32 R10, RZ, RZ, UR4 ;  /* 0x00000004ff0a7e24 */ /* 0x000fe2000f8e00ff */
[----:B------:R-:W-:Y:S01]  /*a900*/  MOV R13, RZ ;  /* 0x000000ff000d7202 */ /* 0x000fe20000000f00 */
[----:B------:R-:W-:-:S02]  /*a910*/  IMAD.MOV.U32 R8, RZ, RZ, 0x70 ;  /* 0x00000070ff087424 */ /* 0x000fc400078e00ff */
[----:B------:R-:W-:-:S07]  /*a920*/  IMAD.MOV.U32 R12, RZ, RZ, 0x1 ;  /* 0x00000001ff0c7424 */ /* 0x000fce00078e00ff */
[----:B------:R-:W-:-:S07]  /*a930*/  LEPC R20, `(.L_x_12178) ;  /* 0x000000001014794e */ /* 0x000fce0000000000 */
[----:B0-----:R-:W-:Y:S05]  /*a940*/  CALL.ABS.NOINC R2 ;  /* 0x0000000002007343 */ /* 0x001fea0003c00000 */
.L_x_12178:
        /* <DEDUP_REMOVED lines=12> */
[----:B------:R-:W-:Y:S01]  /*aa10*/  IMAD.U32 R7, RZ, RZ, UR7 ;  /* 0x00000007ff077e24 */ /* 0x000fe2000f8e00ff */
[----:B------:R-:W-:Y:S01]  /*aa20*/  MOV R11, UR5 ;  /* 0x00000005000b7c02 */ /* 0x000fe20008000f00 */
[----:B------:R-:W-:Y:S01]  /*aa30*/  IMAD.U32 R10, RZ, RZ, UR4 ;  /* 0x00000004ff0a7e24 */ /* 0x000fe2000f8e00ff */
[----:B------:R-:W-:Y:S01]  /*aa40*/  MOV R13, RZ ;  /* 0x000000ff000d7202 */ /* 0x000fe20000000f00 */
[----:B------:R-:W-:-:S02]  /*aa50*/  IMAD.MOV.U32 R8, RZ, RZ, 0x70 ;  /* 0x00000070ff087424 */ /* 0x000fc400078e00ff */
[----:B0-----:R-:W-:-:S07]  /*aa60*/  IMAD.MOV.U32 R12, RZ, RZ, 0x1 ;  /* 0x00000001ff0c7424 */ /* 0x001fce00078e00ff */
[----:B------:R-:W-:-:S07]  /*aa70*/  LEPC R20, `(.L_x_12180) ;  /* 0x000000001014794e */ /* 0x000fce0000000000 */
[----:B-1----:R-:W-:Y:S05]  /*aa80*/  CALL.ABS.NOINC R2 ;  /* 0x0000000002007343 */ /* 0x002fea0003c00000 */
.L_x_12180:
[----:B------:R0:W1:Y:S01]  /*aa90*/  LDC.64 R2, c[0x4][R16] ;  /* 0x0100000010027b82 */ /* 0x0000620000000a00 */
[----:B------:R-:W-:Y:S01]  /*aaa0*/  ULDC.64 UR4, c[0x4][0x1b8] ;  /* 0x01006e0000047ab9 */ /* 0x000fe20000000a00 */
[----:B------:R-:W-:Y:S01]  /*aab0*/  ULDC.64 UR6, c[0x4][0x1c0] ;  /* 0x0100700000067ab9 */ /* 0x000fe20000000a00 */
[----:B------:R-:W-:Y:S01]  /*aac0*/  IMAD.U32 R4, RZ, RZ, UR4 ;  /* 0x00000004ff047e24 */ /* 0x000fe2000f8e00ff */
[----:B------:R-:W-:Y:S01]  /*aad0*/  MOV R6, UR6 ;  /* 0x0000000600067c02 */ /* 0x000fe20008000f00 */
[----:B------:R-:W-:Y:S01]  /*aae0*/  IMAD.U32 R5, RZ, RZ, UR5 ;  /* 0x00000005ff057e24 */ /* 0x000fe2000f8e00ff */
[----:B------:R-:W-:Y:S01]  /*aaf0*/  ULDC.64 UR4, c[0x4][0x40] ;  /* 0x0100100000047ab9 */ /* 0x000fe20000000a00 */
        /* <DEDUP_REMOVED lines=8> */
.L_x_12179:
        /* <DEDUP_REMOVED lines=17> */
.L_x_12249:
[----:B-1----:R-:W-:Y:S02]  /*ac90*/  ISETP.NE.AND P0, PT, R14, RZ, PT ;  /* 0x000000ff0e00720c */ /* 0x002fe40003f05270 */
[----:B------:R-:W-:-:S04]  /*aca0*/  PLOP3.LUT P2, PT, PT, PT, PT, 0x8, 0x0 ;  /* 0x000000000000781c */ /* 0x000fc80003f4e170 */
[----:B0-----:R-:W-:-:S07]  /*acb0*/  P2R R22, PR, RZ, 0x4 ;  /* 0x00000004ff167803 */ /* 0x001fce0000000000 */
[----:B------:R-:W-:Y:S05]  /*acc0*/  @P0 BRA `(.L_x_12182) ;  /* 0x0000000000d00947 */ /* 0x000fea0003800000 */
[----:B------:R-:W-:-:S03]  /*acd0*/  UMOV UR4, 0xffffffff ;  /* 0xffffffff00047882 */ /* 0x000fc60000000000 */
[----:B------:R-:W-:Y:S05]  /*ace0*/  BRA.DIV UR4, `(.L_x_12183) ;  /* 0x0000002e04047947 */ /* 0x000fea000b800000 */
[----:B------:R-:W-:-:S13]  /*acf0*/  ELECT P6, URZ, PT ;  /* 0x00000000003f782f */ /* 0x000fda00038c0000 */
.L_x_12252:
[----:B------:R-:W-:Y:S05]  /*ad00*/  @!P6 BRA `(.L_x_12182) ;  /* 0x0000000000c0e947 */ /* 0x000fea0003800000 */
[----:B------:R-:W-:Y:S01]  /*ad10*/  MOV R0, 0x1 ;  /* 0x0000000100007802 */ /* 0x000fe20000000f00 */
        /* <DEDUP_REMOVED lines=14> */
[----:B------:R-:W-:-:S04]  /*ae00*/  IMAD.WIDE.U32 R2, R18, UR4, R2 ;  /* 0x0000000412027c25 */ /* 0x000fc8000f8e0002 */
[----:B------:R-:W-:Y:S01]  /*ae10*/  IMAD.IADD R3, R3, 0x1, R9 ;  /* 0x0000000103037824 */ /* 0x000fe200078e0209 */
[----:B------:R-:W-:-:S04]  /*ae20*/  LEA R4, P0, R2, R4, 0x2 ;  /* 0x0000000402047211 */ /* 0x000fc800078010ff */
[----:B------:R-:W-:-:S05]  /*ae30*/  LEA.HI.X R5, R2, R5, R3, 0x2, P0 ;  /* 0x0000000502057211 */ /* 0x000fca00000f1403 */
[----:B------:R0:W5:Y:S01]  /*ae40*/  LDG.E R16, desc[UR42][R4.64] ;  /* 0x0000002a04107981 */ /* 0x000162000c1e1900 */
[----:B------:R-:W-:-:S04]  /*ae50*/  IMAD.MOV R2, RZ, RZ, -R7 ;  /* 0x000000ffff027224 */ /* 0x000fc800078e0a07 */
[----:B------:R-:W-:-:S07]  /*ae60*/  IMAD R17, R6, R2, R17 ;  /* 0x0000000206117224 */ /* 0x000fce00078e0211 */
.L_x_12184:
[----:B------:R-:W1:Y:S01]  /*ae70*/  SYNCS.PHASECHK.TRANS64.TRYWAIT P0, [UR38+0x30840], R0 ;  /* 0x03084000ff0075a7 */ /* 0x000e620008000166 */
[----:B------:R-:W-:Y:S01]  /*ae80*/  ISETP.NE.AND P1, PT, R28, RZ, PT ;  /* 0x000000ff1c00720c */ /* 0x000fe20003f25270 */
[----:B-1----:R-:W-:-:S12]  /*ae90*/  @!P0 BRA `(.L_x_12185) ;  /* 0x0000002800b88947 */ /* 0x002fd80003800000 */
.L_x_12253:
[----:B------:R-:W-:Y:S05]  /*aea0*/  @P1 BRA `(.L_x_12186) ;  /* 0x0000000000181947 */ /* 0x000fea0003800000 */
[----:B------:R-:W2:Y:S01]  /*aeb0*/  S2R R2, SR_TID.X ;  /* 0x0000000000027919 */ /* 0x000ea20000002100 */
[----:B-1----:R-:W-:-:S04]  /*aec0*/  MOV R0, 0x6000 ;  /* 0x0000600000007802 */ /* 0x002fc80000000f00 */
[----:B------:R3:W-:Y:S01]  /*aed0*/  SYNCS.ARRIVE.TRANS64 RZ, [UR38+0x30830], R0 ;  /* 0x03083000ffff79a7 */ /* 0x0007e20008000026 */
[----:B--2---:R-:W-:-:S13]  /*aee0*/  LOP3.LUT P0, RZ, R2, 0x1f, RZ, 0xc0, !PT ;  /* 0x0000001f02ff7812 */ /* 0x004fda000780c0ff */
[----:B---3--:R-:W-:Y:S05]  /*aef0*/  @!P0 BRA `(.L_x_12186) ;  /* 0x0000000000048947 */ /* 0x008fea0003800000 */
[----:B------:R-:W-:Y:S01]  /*af00*/  BPT.TRAP 0x1 ;  /* 0x000000040000795c */ /* 0x000fe20000300000 */
.L_x_12186:
        /* <DEDUP_REMOVED lines=8> */
[----:B------:R-:W-:Y:S01]  /*af90*/  UIADD3.X UR5, URZ, UR5, URZ, UP0, !UPT ;  /* 0x000000053f057290 */ /* 0x000fe200087fe43f */
[----:B------:R-:W-:Y:S01]  /*afa0*/  UMOV UR6, 0x0 ;  /* 0x0000000000067882 */ /* 0x000fe20000000000 */
[----:B------:R-:W-:-:S02]  /*afb0*/  UMOV UR7, 0x14f00000 ;  /* 0x14f0000000077882 */ /* 0x000fc40000000000 */
[----:B------:R-:W-:Y:S01]  /*afc0*/  UIMAD UR11, UR11, 0xc0, URZ ;  /* 0x000000c00b0b78a4 */ /* 0x000fe2000f8e023f */
[----:B------:R-:W-:Y:S01]  /*afd0*/  UMOV UR10, URZ ;  /* 0x0000003f000a7c82 */ /* 0x000fe20008000000 */
[----:B------:R-:W-:-:S07]  /*afe0*/  UMOV UR12, UR36 ;  /* 0x00000024000c7c82 */ /* 0x000fce0008000000 */
[----:B------:R2:W-:Y:S02]  /*aff0*/  UTMALDG.4D [UR8], [UR4], desc[UR6] ;  /* 0x00000608040075b4 */ /* 0x0005e40008019000 */
[----:B--2---:R-:W-:Y:S01]  /*b000*/  NOP ;  /* 0x0000000000007918 */ /* 0x004fe20000000000 */
.L_x_12182:
        /* <DEDUP_REMOVED lines=30> */
.L_x_12187:
[----:B------:R-:W1:Y:S01]  /*b1f0*/  LDC R20, c[0x0][0x448] ;  /* 0x00011200ff147b82 */ /* 0x000e620000000800 */
[----:B------:R-:W2:Y:S01]  /*b200*/  S2R R12, SR_TID.X ;  /* 0x00000000000c7919 */ /* 0x000ea20000002100 */
[----:B------:R-:W-:Y:S01]  /*b210*/  SHF.R.U32.HI R6, RZ, 0x3, R28 ;  /* 0x00000003ff067819 */ /* 0x000fe2000001161c */
[----:B------:R-:W-:Y:S01]  /*b220*/  UMOV UR4, UR44 ;  /* 0x0000002c00047c82 */ /* 0x000fe20008000000 */
[----:B------:R-:W-:Y:S01]  /*b230*/  UMOV UR5, UR41 ;  /* 0x0000002900057c82 */ /* 0x000fe20008000000 */
[----:B------:R-:W3:Y:S01]  /*b240*/  S2R R21, SR_CTAID.X ;  /* 0x0000000000157919 */ /* 0x000ee20000002500 */
[----:B------:R-:W-:Y:S01]  /*b250*/  ULDC.64 UR6, c[0x0][0x2c8] ;  /* 0x0000b20000067ab9 */ /* 0x000fe20000000a00 */
[----:B------:R-:W4:Y:S01]  /*b260*/  S2R R10, SR_CTAID.Z ;  /* 0x00000000000a7919 */ /* 0x000f220000002700 */
[----:B-1----:R-:W-:Y:S01]  /*b270*/  ISETP.NE.AND P0, PT, R20, 0x1, PT ;  /* 0x000000011400780c */ /* 0x002fe20003f05270 */
[----:B--2---:R-:W-:-:S12]  /*b280*/  IMAD.SHL.U32 R3, R12, 0x10, RZ ;  /* 0x000000100c037824 */ /* 0x004fd800078e00ff */
[----:B------:R-:W1:Y:S01]  /*b290*/  @P0 LDC R0, c[0x0][0x44c] ;  /* 0x00011300ff000b82 */ /* 0x000e620000000800 */
[----:B------:R-:W-:-:S05]  /*b2a0*/  LOP3.LUT R3, R6, 0x70, R3, 0xf8, !PT ;  /* 0x0000007006037812 */ /* 0x000fca00078ef803 */
[----:B---3--:R-:W-:Y:S02]  /*b2b0*/  IMAD R7, R21, 0xc0, R3 ;  /* 0x000000c015077824 */ /* 0x008fe400078e0203 */
[----:B0-----:R-:W0:Y:S02]  /*b2c0*/  @P0 LDC R5, c[0x0][0x450] ;  /* 0x00011400ff050b82 */ /* 0x001e240000000800 */
[----:B------:R-:W-:Y:S01]  /*b2d0*/  IMAD.MOV.U32 R9, RZ, RZ, R7 ;  /* 0x000000ffff097224 */ /* 0x000fe200078e0007 */
[----:B------:R-:W-:-:S05]  /*b2e0*/  IADD3 R8, R7, 0x80, RZ ;  /* 0x0000008007087810 */ /* 0x000fca0007ffe0ff */
[----:B------:R-:W2:Y:S08]  /*b2f0*/  @P0 LDC R11, c[0x0][0x44c] ;  /* 0x00011300ff0b0b82 */ /* 0x000eb00000000800 */
[----:B------:R-:W3:Y:S01]  /*b300*/  @P0 LDC R4, c[0x0][0x450] ;  /* 0x00011400ff040b82 */ /* 0x000ee20000000800 */
[----:B-1----:R-:W-:-:S07]  /*b310*/  @P0 IMAD.HI.U32 R0, R7, R0, RZ ;  /* 0x0000000007000227 */ /* 0x002fce00078e00ff */
[----:B------:R-:W1:Y:S01]  /*b320*/  LDC.64 R2, c[0x0][0x2e0] ;  /* 0x0000b800ff027b82 */ /* 0x000e620000000a00 */
[----:B0-----:R-:W-:Y:S01]  /*b330*/  @P0 SHF.R.U32.HI R9, RZ, R5, R0 ;  /* 0x00000005ff090219 */ /* 0x001fe20000011600 */
[----:B------:R-:W-:Y:S02]  /*b340*/  IMAD.MOV.U32 R0, RZ, RZ, R8 ;  /* 0x000000ffff007224 */ /* 0x000fe400078e0008 */
[----:B--2---:R-:W-:-:S05]  /*b350*/  @P0 IMAD.HI.U32 R5, R8, R11, RZ ;  /* 0x0000000b08050227 */ /* 0x004fca00078e00ff */
[----:B---3--:R-:W-:Y:S01]  /*b360*/  @P0 SHF.R.U32.HI R0, RZ, R4, R5 ;  /* 0x00000004ff000219 */ /* 0x008fe20000011605 */
[----:B-1----:R-:W-:-:S04]  /*b370*/  IMAD R4, R29, R2, RZ ;  /* 0x000000021d047224 */ /* 0x002fc800078e02ff */
[C---:B----4-:R-:W-:Y:S01]  /*b380*/  IMAD R5, R10.reuse, R3, R4 ;  /* 0x000000030a057224 */ /* 0x050fe200078e0204 */
[----:B------:R-:W-:Y:S01]  /*b390*/  SHF.R.S32.HI R4, RZ, 0x1f, R9 ;  /* 0x0000001fff047819 */ /* 0x000fe20000011409 */
[----:B------:R-:W-:Y:S01]  /*b3a0*/  IMAD.WIDE.U32 R2, R10, R2, UR4 ;  /* 0x000000040a027e25 */ /* 0x000fe2000f8e0002 */
[----:B------:R-:W-:Y:S01]  /*b3b0*/  ULDC.64 UR4, c[0x0][0x2d0] ;  /* 0x0000b40000047ab9 */ /* 0x000fe20000000a00 */
[----:B------:R-:W-:Y:S02]  /*b3c0*/  SHF.R.S32.HI R10, RZ, 0x1f, R0 ;  /* 0x0000001fff0a7819 */ /* 0x000fe40000011400 */
[----:B------:R-:W-:Y:S02]  /*b3d0*/  IMAD R4, R4, UR4, RZ ;  /* 0x0000000404047c24 */ /* 0x000fe4000f8e02ff */
[----:B------:R-:W-:Y:S02]  /*b3e0*/  IMAD.IADD R3, R3, 0x1, R5 ;  /* 0x0000000103037824 */ /* 0x000fe400078e0205 */
[----:B------:R-:W-:-:S02]  /*b3f0*/  IMAD R11, R9, UR5, R4 ;  /* 0x00000005090b7c24 */ /* 0x000fc4000f8e0204 */
[C---:B------:R-:W-:Y:S01]  /*b400*/  IMAD.WIDE.U32 R4, R9.reuse, UR4, R2 ;  /* 0x0000000409047c25 */ /* 0x040fe2000f8e0002 */
[----:B------:R-:W-:-:S03]  /*b410*/  IADD3 R9, -R9, RZ, RZ ;  /* 0x000000ff09097210 */ /* 0x000fc60007ffe1ff */
[----:B------:R-:W-:Y:S02]  /*b420*/  IMAD.IADD R5, R5, 0x1, R11 ;  /* 0x0000000105057824 */ /* 0x000fe400078e020b */
[----:B------:R-:W-:Y:S02]  /*b430*/  IMAD R9, R20, R9, R7 ;  /* 0x0000000914097224 */ /* 0x000fe400078e0207 */
[----:B------:R-:W-:Y:S02]  /*b440*/  IMAD.MOV R7, RZ, RZ, -R0 ;  /* 0x000000ffff077224 */ /* 0x000fe400078e0a00 */
[----:B------:R-:W-:Y:S02]  /*b450*/  IMAD R11, R10, UR4, RZ ;  /* 0x000000040a0b7c24 */ /* 0x000fe4000f8e02ff */
[----:B------:R-:W-:Y:S01]  /*b460*/  IMAD R7, R20, R7, R8 ;  /* 0x0000000714077224 */ /* 0x000fe200078e0208 */
[----:B------:R-:W-:Y:S01]  /*b470*/  SHF.R.S32.HI R8, RZ, 0x1f, R9 ;  /* 0x0000001fff087819 */ /* 0x000fe20000011409 */
[----:B------:R-:W-:-:S04]  /*b480*/  IMAD.WIDE.U32 R2, R0, UR4, R2 ;  /* 0x0000000400027c25 */ /* 0x000fc8000f8e0002 */
[----:B------:R-:W-:Y:S01]  /*b490*/  IMAD R13, R0, UR5, R11 ;  /* 0x00000005000d7c24 */ /* 0x000fe2000f8e020b */
[----:B------:R-:W-:Y:S01]  /*b4a0*/  SHF.R.S32.HI R0, RZ, 0x1f, R7 ;  /* 0x0000001fff007819 */ /* 0x000fe20000011407 */
[----:B------:R-:W-:Y:S01]  /*b4b0*/  IMAD R8, R8, UR6, RZ ;  /* 0x0000000608087c24 */ /* 0x000fe2000f8e02ff */
[----:B------:R-:W-:Y:S01]  /*b4c0*/  ULDC.64 UR4, c[0x0][0x280] ;  /* 0x0000a00000047ab9 */ /* 0x000fe20000000a00 */
[----:B------:R-:W-:Y:S01]  /*b4d0*/  IMAD.WIDE.U32 R4, R9, UR6, R4 ;  /* 0x0000000609047c25 */ /* 0x000fe2000f8e0004 */
[----:B------:R-:W-:-:S03]  /*b4e0*/  IADD3 R3, R3, R13, RZ ;  /* 0x0000000d03037210 */ /* 0x000fc60007ffe0ff */
[----:B------:R-:W-:Y:S01]  /*b4f0*/  IMAD R11, R9, UR7, R8 ;  /* 0x00000007090b7c24 */ /* 0x000fe2000f8e0208 */
[----:B------:R-:W-:Y:S01]  /*b500*/  LEA R9, P0, R4, UR4, 0x1 ;  /* 0x0000000404097c11 */ /* 0x000fe2000f8008ff */
[----:B------:R-:W-:Y:S02]  /*b510*/  IMAD R0, R0, UR6, RZ ;  /* 0x0000000600007c24 */ /* 0x000fe4000f8e02ff */
[----:B------:R-:W-:Y:S02]  /*b520*/  IMAD.IADD R11, R5, 0x1, R11 ;  /* 0x00000001050b7824 */ /* 0x000fe400078e020b */
[C---:B------:R-:W-:Y:S02]  /*b530*/  IMAD R13, R7.reuse, UR7, R0 ;  /* 0x00000007070d7c24 */ /* 0x040fe4000f8e0200 */
[----:B------:R-:W-:Y:S01]  /*b540*/  IMAD.WIDE.U32 R2, R7, UR6, R2 ;  /* 0x0000000607027c25 */ /* 0x000fe2000f8e0002 */
[----:B------:R-:W-:Y:S02]  /*b550*/  LEA.HI.X R10, R4, UR5, R11, 0x1, P0 ;  /* 0x00000005040a7c11 */ /* 0x000fe400080f0c0b */
[----:B------:R-:W-:Y:S01]  /*b560*/  SHF.L.U32 R7, R12, 0x3, RZ ;  /* 0x000000030c077819 */ /* 0x000fe200000006ff */
[----:B------:R-:W-:Y:S01]  /*b570*/  IMAD.IADD R3, R3, 0x1, R13 ;  /* 0x0000000103037824 */ /* 0x000fe200078e020d */
[----:B------:R-:W-:Y:S01]  /*b580*/  LEA R0, P0, R2, UR4, 0x1 ;  /* 0x0000000402007c11 */ /* 0x000fe2000f8008ff */
[----:B------:R-:W-:Y:S01]  /*b590*/  ULDC UR4, c[0x0][0x2b8] ;  /* 0x0000ae0000047ab9 */ /* 0x000fe20000000800 */
[----:B------:R-:W-:-:S02]  /*b5a0*/  IMAD.SHL.U32 R4, R28, 0x8, RZ ;  /* 0x000000081c047824 */ /* 0x000fc400078e00ff */
[----:B------:R-:W-:Y:S02]  /*b5b0*/  LEA.HI.X R8, R2, UR5, R3, 0x1, P0 ;  /* 0x0000000502087c11 */ /* 0x000fe400080f0c03 */
[C---:B------:R-:W-:Y:S02]  /*b5c0*/  LOP3.LUT R2, R7.reuse, 0x1f8, RZ, 0xc0, !PT ;  /* 0x000001f807027812 */ /* 0x040fe400078ec0ff */
[----:B------:R-:W-:Y:S02]  /*b5d0*/  LOP3.LUT R7, R7, 0x38, RZ, 0xc0, !PT ;  /* 0x0000003807077812 */ /* 0x000fe400078ec0ff */
[----:B------:R-:W-:Y:S02]  /*b5e0*/  LOP3.LUT R3, R2, 0x38, R12, 0x78, !PT ;  /* 0x0000003802037812 */ /* 0x000fe400078e780c */
[----:B------:R-:W-:Y:S01]  /*b5f0*/  ISETP.GE.AND P0, PT, R7, UR4, PT ;  /* 0x0000000407007c0c */ /* 0x000fe2000bf06270 */
[----:B------:R-:W-:Y:S01]  /*b600*/  UMOV UR4, 0xffffffff ;  /* 0xffffffff00047882 */ /* 0x000fe20000000000 */
[----:B------:R-:W-:-:S02]  /*b610*/  LOP3.LUT R4, R3, 0x200, R4, 0xf8, !PT ;  /* 0x0000020003047812 */ /* 0x000fc400078ef804 */
[----:B------:R-:W-:Y:S09]  /*b620*/  BRA.DIV UR4, `(.L_x_12188) ;  /* 0x0000002204ec7947 */ /* 0x000ff2000b800000 */
[----:B------:R-:W0:Y:S01]  /*b630*/  S2R R2, SR_CTAID.X ;  /* 0x0000000000027919 */ /* 0x000e220000002500 */
[----:B------:R-:W-:Y:S02]  /*b640*/  ULDC UR4, c[0x0][0x288] ;  /* 0x0000a20000047ab9 */ /* 0x000fe40000000800 */
[----:B------:R-:W-:Y:S01]  /*b650*/  IMAD R5, R20, UR4, RZ ;  /* 0x0000000414057c24 */ /* 0x000fe2000f8e02ff */
[----:B------:R-:W1:Y:S04]  /*b660*/  SHFL.IDX PT, R14, R9, RZ, 0x181f ;  /* 0x00181fff090e7589 */ /* 0x000e6800000e0000 */
[----:B------:R-:W-:Y:S04]  /*b670*/  SHFL.IDX PT, R21, R10, 0x1, 0x181f ;  /* 0x00381f000a157f89 */ /* 0x000fe800000e0000 */
[----:B------:R-:W-:Y:S01]  /*b680*/  SHFL.IDX PT, R20, R10, 0x2, 0x181f ;  /* 0x00581f000a147f89 */ /* 0x000fe200000e0000 */
[----:B0-----:R-:W-:-:S03]  /*b690*/  IMAD R6, R2, 0xc0, R6 ;  /* 0x000000c002067824 */ /* 0x001fc600078e0206 */
[----:B------:R-:W0:Y:S01]  /*b6a0*/  SHFL.IDX PT, R2, R10, RZ, 0x181f ;  /* 0x00181fff0a027589 */ /* 0x000e2200000e0000 */
[C---:B------:R-:W-:Y:S01]  /*b6b0*/  VIADD R12, R6.reuse, 0x10 ;  /* 0x00000010060c7836 */ /* 0x040fe20000000000 */
[----:B------:R-:W-:-:S13]  /*b6c0*/  ISETP.GE.AND P1, PT, R6, R5, PT ;  /* 0x000000050600720c */ /* 0x000fda0003f26270 */
[----:B-1----:R-:W-:Y:S02]  /*b6d0*/  @!P1 LEA R14, P2, R7, R14, 0x1 ;  /* 0x0000000e070e9211 */ /* 0x002fe400078408ff */
[----:B------:R-:W-:-:S03]  /*b6e0*/  @!P1 LEA R29, R4, UR38, 0x1 ;  /* 0x00000026041d9c11 */ /* 0x000fc6000f8e08ff */
[----:B0-----:R-:W-:Y:S01]  /*b6f0*/  @!P1 IMAD.X R3, RZ, RZ, R2, P2 ;  /* 0x000000ffff039224 */ /* 0x001fe200010e0602 */
[----:B------:R-:W-:Y:S02]  /*b700*/  @!P1 MOV R2, R14 ;  /* 0x0000000e00029202 */ /* 0x000fe40000000f00 */
[----:B------:R-:W-:Y:S04]  /*b710*/  SHFL.IDX PT, R14, R9, 0x2, 0x181f ;  /* 0x00581f00090e7f89 */ /* 0x000fe800000e0000 */
[----:B------:R0:W-:Y:S01]  /*b720*/  @!P1 LDGSTS.E.BYPASS.LTC128B.128 [R29+0xc400], desc[UR42][R2.64], !P0 ;  /* 0x0c400000021d9fae */ /* 0x0001e2000c101d6a */
[----:B------:R-:W-:Y:S01]  /*b730*/  ISETP.GE.AND P1, PT, R12, R5, PT ;  /* 0x000000050c00720c */ /* 0x000fe20003f26270 */
[----:B------:R-:W-:-:S05]  /*b740*/  VIADD R12, R6, 0x20 ;  /* 0x00000020060c7836 */ /* 0x000fca0000000000 */
[----:B------:R-:W-:Y:S01]  /*b750*/  ISETP.GE.AND P2, PT, R12, R5, PT ;  /* 0x000000050c00720c */ /* 0x000fe20003f46270 */
[----:B------:R-:W-:Y:S01]  /*b760*/  VIADD R12, R6, 0x30 ;  /* 0x00000030060c7836 */ /* 0x000fe20000000000 */
[----:B0-----:R-:W0:Y:S11]  /*b770*/  SHFL.IDX PT, R2, R9, 0x1, 0x181f ;  /* 0x00381f0009027f89 */ /* 0x001e3600000e0000 */
[----:B------:R-:W-:-:S02]  /*b780*/  @!P2 LEA R29, R4, UR38, 0x1 ;  /* 0x00000026041dac11 */ /* 0x000fc4000f8e08ff */
[----:B0-----:R-:W-:-:S04]  /*b790*/  @!P1 LEA R2, P3, R7, R2, 0x1 ;  /* 0x0000000207029211 */ /* 0x001fc800078608ff */
[----:B------:R-:W-:Y:S02]  /*b7a0*/  @!P1 IADD3.X R3, RZ, R21, RZ, P3, !PT ;  /* 0x00000015ff039210 */ /* 0x000fe40001ffe4ff */
[----:B------:R-:W-:-:S05]  /*b7b0*/  @!P1 LEA R21, R4, UR38, 0x1 ;  /* 0x0000002604159c11 */ /* 0x000fca000f8e08ff */
[----:B------:R0:W-:Y:S02]  /*b7c0*/  @!P1 LDGSTS.E.BYPASS.LTC128B.128 [R21+0xcc00], desc[UR42][R2.64], !P0 ;  /* 0x0cc0000002159fae */ /* 0x0001e4000c101d6a */
[----:B0-----:R-:W-:Y:S02]  /*b7d0*/  @!P2 LEA R2, P1, R7, R14, 0x1 ;  /* 0x0000000e0702a211 */ /* 0x001fe400078208ff */
[----:B------:R-:W-:Y:S03]  /*b7e0*/  SHFL.IDX PT, R21, R10, 0x3, 0x181f ;  /* 0x00781f000a157f89 */ /* 0x000fe600000e0000 */
[----:B------:R-:W-:Y:S01]  /*b7f0*/  @!P2 IMAD.X R3, RZ, RZ, R20, P1 ;  /* 0x000000ffff03a224 */ /* 0x000fe200008e0614 */
[----:B------:R-:W-:Y:S01]  /*b800*/  ISETP.GE.AND P1, PT, R12, R5, PT ;  /* 0x000000050c00720c */ /* 0x000fe20003f26270 */
[----:B------:R-:W-:Y:S01]  /*b810*/  SHFL.IDX PT, R14, R9, 0x4, 0x181f ;  /* 0x00981f00090e7f89 */ /* 0x000fe200000e0000 */
[----:B------:R-:W-:-:S03]  /*b820*/  IADD3 R12, R6, 0x40, RZ ;  /* 0x00000040060c7810 */ /* 0x000fc60007ffe0ff */
[----:B------:R0:W-:Y:S01]  /*b830*/  @!P2 LDGSTS.E.BYPASS.LTC128B.128 [R29+0xd400], desc[UR42][R2.64], !P0 ;  /* 0x0d400000021dafae */ /* 0x0001e2000c101d6a */
[----:B------:R-:W-:Y:S02]  /*b840*/  ISETP.GE.AND P2, PT, R12, R5, PT ;  /* 0x000000050c00720c */ /* 0x000fe40003f46270 */
[----:B------:R-:W-:Y:S01]  /*b850*/  IADD3 R12, R6, 0x50, RZ ;  /* 0x00000050060c7810 */ /* 0x000fe20007ffe0ff */
[----:B------:R-:W-:Y:S04]  /*b860*/  SHFL.IDX PT, R20, R10, 0x4, 0x181f ;  /* 0x00981f000a147f89 */ /* 0x000fe800000e0000 */
[----:B0-----:R-:W0:Y:S02]  /*b870*/  SHFL.IDX PT, R29, R9, 0x3, 0x181f ;  /* 0x00781f00091d7f89 */ /* 0x001e2400000e0000 */
[----:B0-----:R-:W-:-:S04]  /*b880*/  @!P1 LEA R2, P3, R7, R29, 0x1 ;  /* 0x0000001d07029211 */ /* 0x001fc800078608ff */
[C---:B------:R-:W-:Y:S01]  /*b890*/  @!P2 LEA R29, R4.reuse, UR38, 0x1 ;  /* 0x00000026041dac11 */ /* 0x040fe2000f8e08ff */
[----:B------:R-:W-:Y:S01]  /*b8a0*/  @!P1 IMAD.X R3, RZ, RZ, R21, P3 ;  /* 0x000000ffff039224 */ /* 0x000fe200018e0615 */
[----:B------:R-:W-:-:S05]  /*b8b0*/  @!P1 LEA R21, R4, UR38, 0x1 ;  /* 0x0000002604159c11 */ /* 0x000fca000f8e08ff */
[----:B------:R0:W-:Y:S02]  /*b8c0*/  @!P1 LDGSTS.E.BYPASS.LTC128B.128 [R21+0xdc00], desc[UR42][R2.64], !P0 ;  /* 0x0dc0000002159fae */ /* 0x0001e4000c101d6a */
[----:B0-----:R-:W-:Y:S02]  /*b8d0*/  @!P2 LEA R2, P1, R7, R14, 0x1 ;  /* 0x0000000e0702a211 */ /* 0x001fe400078208ff */
[----:B------:R-:W-:Y:S03]  /*b8e0*/  SHFL.IDX PT, R21, R10, 0x5, 0x181f ;  /* 0x00b81f000a157f89 */ /* 0x000fe600000e0000 */
[----:B------:R-:W-:Y:S01]  /*b8f0*/  @!P2 IMAD.X R3, RZ, RZ, R20, P1 ;  /* 0x000000ffff03a224 */ /* 0x000fe200008e0614 */
[----:B------:R-:W-:Y:S01]  /*b900*/  ISETP.GE.AND P1, PT, R12, R5, PT ;  /* 0x000000050c00720c */ /* 0x000fe20003f26270 */
[----:B------:R-:W-:Y:S01]  /*b910*/  SHFL.IDX PT, R14, R9, 0x6, 0x181f ;  /* 0x00d81f00090e7f89 */ /* 0x000fe200000e0000 */
[----:B------:R-:W-:-:S03]  /*b920*/  VIADD R12, R6, 0x60 ;  /* 0x00000060060c7836 */ /* 0x000fc60000000000 */
[----:B------:R0:W-:Y:S02]  /*b930*/  @!P2 LDGSTS.E.BYPASS.LTC128B.128 [R29+0xe400], desc[UR42][R2.64], !P0 ;  /* 0x0e400000021dafae */ /* 0x0001e4000c101d6a */
[----:B------:R-:W-:Y:S01]  /*b940*/  ISETP.GE.AND P2, PT, R12, R5, PT ;  /* 0x000000050c00720c */ /* 0x000fe20003f46270 */
[----:B------:R-:W-:Y:S01]  /*b950*/  VIADD R12, R6, 0x70 ;  /* 0x00000070060c7836 */ /* 0x000fe20000000000 */
[----:B------:R-:W-:Y:S04]  /*b960*/  SHFL.IDX PT, R20, R10, 0x6, 0x181f ;  /* 0x00d81f000a147f89 */ /* 0x000fe800000e0000 */
[----:B------:R-:W-:Y:S04]  /*b970*/  SHFL.IDX PT, R10, R10, 0x7, 0x181f ;  /* 0x00f81f000a0a7f89 */ /* 0x000fe800000e0000 */
[----:B0-----:R-:W0:Y:S02]  /*b980*/  SHFL.IDX PT, R29, R9, 0x5, 0x181f ;  /* 0x00b81f00091d7f89 */ /* 0x001e2400000e0000 */
[----:B0-----:R-:W-:-:S02]  /*b990*/  @!P1 LEA R2, P3, R7, R29, 0x1 ;  /* 0x0000001d07029211 */ /* 0x001fc400078608ff */
[----:B------:R-:W-:-:S03]  /*b9a0*/  @!P1 LEA R29, R4, UR38, 0x1 ;  /* 0x00000026041d9c11 */ /* 0x000fc6000f8e08ff */
[----:B------:R-:W-:Y:S01]  /*b9b0*/  @!P1 IMAD.X R3, RZ, RZ, R21, P3 ;  /* 0x000000ffff039224 */ /* 0x000fe200018e0615 */
[----:B------:R-:W-:-:S04]  /*b9c0*/  @!P2 LEA R21, R4, UR38, 0x1 ;  /* 0x000000260415ac11 */ /* 0x000fc8000f8e08ff */
[----:B------:R0:W-:Y:S02]  /*b9d0*/  @!P1 LDGSTS.E.BYPASS.LTC128B.128 [R29+0xec00], desc[UR42][R2.64], !P0 ;  /* 0x0ec00000021d9fae */ /* 0x0001e4000c101d6a */
[----:B0-----:R-:W-:Y:S02]  /*b9e0*/  @!P2 LEA R2, P1, R7, R14, 0x1 ;  /* 0x0000000e0702a211 */ /* 0x001fe400078208ff */
[----:B------:R-:W0:Y:S02]  /*b9f0*/  SHFL.IDX PT, R14, R9, 0x7, 0x181f ;  /* 0x00f81f00090e7f89 */ /* 0x000e2400000e0000 */
[----:B------:R-:W-:Y:S02]  /*ba00*/  @!P2 IADD3.X R3, RZ, R20, RZ, P1, !PT ;  /* 0x00000014ff03a210 */ /* 0x000fe40000ffe4ff */
[----:B------:R-:W-:Y:S01]  /*ba10*/  ISETP.GE.AND P1, PT, R12, R5, PT ;  /* 0x000000050c00720c */ /* 0x000fe20003f26270 */
[----:B------:R-:W-:Y:S01]  /*ba20*/  SHFL.IDX PT, R20, R8, RZ, 0x181f ;  /* 0x00181fff08147589 */ /* 0x000fe200000e0000 */
[----:B------:R-:W-:-:S03]  /*ba30*/  VIADD R12, R6, 0x80 ;  /* 0x00000080060c7836 */ /* 0x000fc60000000000 */
[----:B------:R1:W-:Y:S02]  /*ba40*/  @!P2 LDGSTS.E.BYPASS.LTC128B.128 [R21+0xf400], desc[UR42][R2.64], !P0 ;  /* 0x0f4000000215afae */ /* 0x0003e4000c101d6a */
[----:B------:R-:W-:Y:S01]  /*ba50*/  ISETP.GE.AND P2, PT, R12, R5, PT ;  /* 0x000000050c00720c */ /* 0x000fe20003f46270 */
[----:B------:R-:W-:Y:S01]  /*ba60*/  VIADD R12, R6, 0x90 ;  /* 0x00000090060c7836 */ /* 0x000fe20000000000 */
[----:B------:R-:W-:Y:S04]  /*ba70*/  SHFL.IDX PT, R9, R8, 0x2, 0x181f ;  /* 0x00581f0008097f89 */ /* 0x000fe800000e0000 */
[----:B------:R-:W-:Y:S01]  /*ba80*/  @!P1 LEA R29, R4, UR38, 0x1 ;  /* 0x00000026041d9c11 */ /* 0x000fe2000f8e08ff */
[----:B-1----:R-:W1:Y:S01]  /*ba90*/  SHFL.IDX PT, R21, R0, RZ, 0x181f ;  /* 0x00181fff00157589 */ /* 0x002e6200000e0000 */
[----:B0-----:R-:W-:-:S03]  /*baa0*/  @!P1 LEA R2, P3, R7, R14, 0x1 ;  /* 0x0000000e07029211 */ /* 0x001fc600078608ff */
[----:B------:R-:W-:Y:S01]  /*bab0*/  SHFL.IDX PT, R14, R0, 0x2, 0x181f ;  /* 0x00581f00000e7f89 */ /* 0x000fe200000e0000 */
[----:B------:R-:W-:-:S03]  /*bac0*/  @!P1 IADD3.X R3, RZ, R10, RZ, P3, !PT ;  /* 0x0000000aff039210 */ /* 0x000fc60001ffe4ff */
[----:B------:R-:W-:Y:S04]  /*bad0*/  SHFL.IDX PT, R10, R8, 0x1, 0x181f ;  /* 0x00381f00080a7f89 */ /* 0x000fe800000e0000 */
[----:B------:R1:W-:Y:S04]  /*bae0*/  @!P1 LDGSTS.E.BYPASS.LTC128B.128 [R29+0xfc00], desc[UR42][R2.64], !P0 ;  /* 0x0fc00000021d9fae */ /* 0x0003e8000c101d6a */
[----:B------:R-:W-:Y:S01]  /*baf0*/  SHFL.IDX PT, R8, R8, 0x3, 0x181f ;  /* 0x00781f0008087f89 */ /* 0x000fe200000e0000 */
[----:B-1----:R-:W-:Y:S02]  /*bb00*/  @!P2 LEA R2, P1, R7, R21, 0x1 ;  /* 0x000000150702a211 */ /* 0x002fe400078208ff */
[----:B------:R-:W-:-:S03]  /*bb10*/  @!P2 LEA R21, R4, UR38, 0x1 ;  /* 0x000000260415ac11 */ /* 0x000fc6000f8e08ff */
[----:B------:R-:W-:Y:S01]  /*bb20*/  @!P2 IMAD.X R3, RZ, RZ, R20, P1 ;  /* 0x000000ffff03a224 */ /* 0x000fe200008e0614 */
[----:B------:R-:W-:Y:S01]  /*bb30*/  ISETP.GE.AND P1, PT, R12, R5, PT ;  /* 0x000000050c00720c */ /* 0x000fe20003f26270 */
[----:B------:R-:W0:Y:S01]  /*bb40*/  SHFL.IDX PT, R20, R0, 0x1, 0x181f ;  /* 0x00381f0000147f89 */ /* 0x000e2200000e0000 */
[----:B------:R-:W-:-:S03]  /*bb50*/  IADD3 R12, R6, 0xa0, RZ ;  /* 0x000000a0060c7810 */ /* 0x000fc60007ffe0ff */
[----:B------:R1:W-:Y:S01]  /*bb60*/  @!P2 LDGSTS.E.BYPASS.LTC128B.128 [R21+0x10400], desc[UR42][R2.64], !P0 ;  /* 0x104000000215afae */ /* 0x0003e2000c101d6a */
[----:B------:R-:W-:-:S07]  /*bb70*/  ISETP.GE.AND P2, PT, R12, R5, PT ;  /* 0x000000050c00720c */ /* 0x000fce0003f46270 */
[----:B-1----:R-:W-:Y:S02]  /*bb80*/  @!P1 LEA R21, R4, UR38, 0x1 ;  /* 0x0000002604159c11 */ /* 0x002fe4000f8e08ff */
[----:B0-----:R-:W-:-:S05]  /*bb90*/  @!P1 LEA R2, P3, R7, R20, 0x1 ;  /* 0x0000001407029211 */ /* 0x001fca00078608ff */
[----:B------:R-:W-:-:S05]  /*bba0*/  @!P1 IMAD.X R3, RZ, RZ, R10, P3 ;  /* 0x000000ffff039224 */ /* 0x000fca00018e060a */
[----:B------:R0:W-:Y:S02]  /*bbb0*/  @!P1 LDGSTS.E.BYPASS.LTC128B.128 [R21+0x10c00], desc[UR42][R2.64], !P0 ;  /* 0x10c0000002159fae */ /* 0x0001e4000c101d6a */
[----:B0-----:R-:W-:Y:S02]  /*bbc0*/  @!P2 LEA R2, P1, R7, R14, 0x1 ;  /* 0x0000000e0702a211 */ /* 0x001fe400078208ff */
[----:B------:R0:W1:Y:S03]  /*bbd0*/  SHFL.IDX PT, R14, R0, 0x3, 0x181f ;  /* 0x00781f00000e7f89 */ /* 0x00006600000e0000 */
[----:B------:R-:W-:Y:S01]  /*bbe0*/  @!P2 IMAD.X R3, RZ, RZ, R9, P1 ;  /* 0x000000ffff03a224 */ /* 0x000fe200008e0609 */
[----:B------:R-:W-:-:S05]  /*bbf0*/  @!P2 LEA R9, R4, UR38, 0x1 ;  /* 0x000000260409ac11 */ /* 0x000fca000f8e08ff */
[----:B------:R0:W-:Y:S02]  /*bc00*/  @!P2 LDGSTS.E.BYPASS.LTC128B.128 [R9+0x11400], desc[UR42][R2.64], !P0 ;  /* 0x114000000209afae */ /* 0x0001e4000c101d6a */
.L_x_12278:
[----:B------:R-:W-:Y:S01]  /*bc10*/  IADD3 R6, R6, 0xb0, RZ ;  /* 0x000000b006067810 */ /* 0x000fe20007ffe0ff */
[----:B0-----:R-:W-:-:S03]  /*bc20*/  IMAD.MOV.U32 R0, RZ, RZ, 0x1 ;  /* 0x00000001ff007424 */ /* 0x001fc600078e00ff */
[----:B------:R-:W-:Y:S02]  /*bc30*/  ISETP.GE.AND P1, PT, R6, R5, PT ;  /* 0x000000050600720c */ /* 0x000fe40003f26270 */
[----:B------:R-:W-:-:S11]  /*bc40*/  SHF.L.U32 R0, R0, 0x1f, RZ ;  /* 0x0000001f00007819 */ /* 0x000fd600000006ff */
[----:B-1----:R-:W-:Y:S02]  /*bc50*/  @!P1 LEA R2, P2, R7, R14, 0x1 ;  /* 0x0000000e07029211 */ /* 0x002fe400078408ff */
[----:B------:R-:W-:-:S03]  /*bc60*/  @!P1 LEA R5, R4, UR38, 0x1 ;  /* 0x0000002604059c11 */ /* 0x000fc6000f8e08ff */
[----:B------:R-:W-:-:S05]  /*bc70*/  @!P1 IMAD.X R3, RZ, RZ, R8, P2 ;  /* 0x000000ffff039224 */ /* 0x000fca00010e0608 */
[----:B------:R-:W-:Y:S01]  /*bc80*/  @!PT LDS RZ, [RZ] ;  /* 0x00000000fffff984 */ /* 0x000fe20000000800 */
[----:B------:R-:W-:Y:S01]  /*bc90*/  @!PT LDS RZ, [RZ] ;  /* 0x00000000fffff984 */ /* 0x000fe20000000800 */
[----:B------:R-:W-:Y:S01]  /*bca0*/  @!PT LDS RZ, [RZ] ;  /* 0x00000000fffff984 */ /* 0x000fe20000000800 */
[----:B------:R0:W-:Y:S01]  /*bcb0*/  @!P1 LDGSTS.E.BYPASS.LTC128B.128 [R5+0x11c00], desc[UR42][R2.64], !P0 ;  /* 0x11c0000002059fae */ /* 0x0001e2000c101d6a */
[----:B------:R-:W-:Y:S01]  /*bcc0*/  NOP ;  /* 0x0000000000007918 */ /* 0x000fe20000000000 */
[----:B------:R-:W-:Y:S02]  /*bcd0*/  SYNCS.ARRIVE.TRANS64.RED.A0T1 RZ, [UR38+0x30800], RZ ;  /* 0x030800ffffff79a7 */ /* 0x000fe40008200426 */
[----:B------:R-:W-:Y:S01]  /*bce0*/  ARRIVES.LDGSTSBAR.64.TRANSCNT [UR38+0x30800] ;  /* 0x03080000ff0079b0 */ /* 0x000fe20008000aa6 */
[----:B------:R-:W-:Y:S01]  /*bcf0*/  NOP ;  /* 0x0000000000007918 */ /* 0x000fe20000000000 */
[----:B------:R-:W-:Y:S01]  /*bd00*/  SYNCS.ARRIVE.TRANS64.A1T0 RZ, [UR38+0x30800], RZ ;  /* 0x030800ffffff79a7 */ /* 0x000fe20008100026 */
[----:B------:R-:W-:-:S04]  /*bd10*/  IADD3 R7, R26, -0x2, RZ ;  /* 0xfffffffe1a077810 */ /* 0x000fc80007ffe0ff */
[----:B------:R-:W-:Y:S01]  /*bd20*/  ISETP.GE.AND P1, PT, R7, R24, PT ;  /* 0x000000180700720c */ /* 0x000fe20003f26270 */
[----:B------:R-:W1:Y:S02]  /*bd30*/  SYNCS.PHASECHK.TRANS64.TRYWAIT P0, [UR38+0x30820], R0 ;  /* 0x03082000ff0075a7 */ /* 0x000e640008000166 */
[----:B01----:R-:W-:Y:S10]  /*bd40*/  @!P0 BRA `(.L_x_12189) ;  /* 0x0000002800bc8947 */ /* 0x003ff40003800000 */
.L_x_12279:
[----:B------:R-:W-:Y:S02]  /*bd50*/  IMAD.MOV.U32 R8, RZ, RZ, 0x1 ;  /* 0x00000001ff087424 */ /* 0x000fe400078e00ff */
[----:B0-----:R-:W-:Y:S01]  /*bd60*/  IMAD.MOV.U32 R0, RZ, RZ, RZ ;  /* 0x000000ffff007224 */ /* 0x001fe200078e00ff */
[----:B------:R-:W-:Y:S06]  /*bd70*/  @!P1 BRA `(.L_x_12190) ;  /* 0x0000001000d09947 */ /* 0x000fec0003800000 */
[----:B------:R-:W-:Y:S01]  /*bd80*/  UIADD3 UR4, UR40, 0x1, URZ ;  /* 0x0000000128047890 */ /* 0x000fe2000fffe03f */
[----:B------:R-:W0:Y:S01]  /*bd90*/  S2R R4, SR_TID.X ;  /* 0x0000000000047919 */ /* 0x000e220000002100 */
[----:B------:R-:W-:Y:S02]  /*bda0*/  LOP3.LUT R24, RZ, R24, RZ, 0x33, !PT ;  /* 0x00000018ff187212 */ /* 0x000fe400078e33ff */
[----:B------:R-:W-:Y:S02]  /*bdb0*/  MOV R8, 0x1 ;  /* 0x0000000100087802 */ /* 0x000fe40000000f00 */
[----:B------:R-:W-:-:S05]  /*bdc0*/  IMAD R25, R25, UR4, RZ ;  /* 0x0000000419197c24 */ /* 0x000fca000f8e02ff */
[----:B------:R-:W-:-:S04]  /*bdd0*/  VIMNMX R25, R25, UR39, PT ;  /* 0x0000002719197c48 */ /* 0x000fc8000bfe0100 */
[----:B------:R-:W-:Y:S02]  /*bde0*/  IADD3 R3, -R25, RZ, RZ ;  /* 0x000000ff19037210 */ /* 0x000fe40007ffe1ff */
[----:B------:R-:W-:Y:S02]  /*bdf0*/  LOP3.LUT R2, RZ, R25, RZ, 0x33, !PT ;  /* 0x00000019ff027212 */ /* 0x000fe400078e33ff */
[----:B------:R-:W-:-:S05]  /*be00*/  VIADDMNMX R24, R3, 0x1, R24, !PT ;  /* 0x0000000103187846 */ /* 0x000fca0007800118 */
[----:B------:R-:W-:Y:S02]  /*be10*/  VIADD R3, R24, 0xfffffffe ;  /* 0xfffffffe18037836 */ /* 0x000fe40000000000 */
[----:B------:R-:W-:-:S03]  /*be20*/  IMAD.IADD R10, R25, 0x1, R24 ;  /* 0x00000001190a7824 */ /* 0x000fc600078e0218 */
[----:B------:R-:W-:Y:S02]  /*be30*/  ISETP.NE.AND P0, PT, R3, R2, PT ;  /* 0x000000020300720c */ /* 0x000fe40003f05270 */
[----:B------:R-:W-:Y:S02]  /*be40*/  LOP3.LUT R9, R10, 0x1, RZ, 0xc0, !PT ;  /* 0x000000010a097812 */ /* 0x000fe400078ec0ff */
[----:B0-----:R-:W-:Y:S01]  /*be50*/  LOP3.LUT R6, R4, 0x1f, RZ, 0xc0, !PT ;  /* 0x0000001f04067812 */ /* 0x001fe200078ec0ff */
[----:B------:R-:W-:-:S08]  /*be60*/  IMAD.MOV.U32 R4, RZ, RZ, R16 ;  /* 0x000000ffff047224 */ /* 0x000fd000078e0010 */
[----:B------:R-:W-:Y:S05]  /*be70*/  @!P0 BRA `(.L_x_12191) ;  /* 0x0000000c00148947 */ /* 0x000fea0003800000 */
[----:B------:R-:W-:Y:S01]  /*be80*/  BSSY B0, `(.L_x_12191) ;  /* 0x00000c4000007945 */ /* 0x000fe20003800000 */
[----:B------:R-:W-:Y:S01]  /*be90*/  IMAD.IADD R10, R10, 0x1, -R9 ;  /* 0x000000010a0a7824 */ /* 0x000fe200078e0a09 */
[----:B------:R-:W-:Y:S01]  /*bea0*/  MOV R11, 0x1 ;  /* 0x00000001000b7802 */ /* 0x000fe20000000f00 */
[----:B------:R-:W-:-:S07]  /*beb0*/  IMAD.MOV.U32 R4, RZ, RZ, R16 ;  /* 0x000000ffff047224 */ /* 0x000fce00078e0010 */
.L_x_12218:
[----:B------:R-:W-:Y:S01]  /*bec0*/  ISETP.NE.AND P0, PT, R22, RZ, PT ;  /* 0x000000ff1600720c */ /* 0x000fe20003f05270 */
[----:B------:R-:W-:Y:S01]  /*bed0*/  VIADD R10, R10, 0xfffffffe ;  /* 0xfffffffe0a0a7836 */ /* 0x000fe20000000000 */
[----:B------:R-:W-:Y:S04]  /*bee0*/  BSSY B1, `(.L_x_12192) ;  /* 0x000005b000017945 */ /* 0x000fe80003800000 */
[----:B------:R-:W-:-:S07]  /*bef0*/  ISETP.NE.AND P1, PT, R10, RZ, PT ;  /* 0x000000ff0a00720c */ /* 0x000fce0003f25270 */
[----:B------:R-:W-:Y:S06]  /*bf00*/  @!P0 BRA `(.L_x_12193) ;  /* 0x0000000400608947 */ /* 0x000fec0003800000 */
[----:B------:R-:W-:Y:S02]  /*bf10*/  ISETP.NE.AND P0, PT, R23, RZ, PT ;  /* 0x000000ff1700720c */ /* 0x000fe40003f05270 */
[----:B------:R-:W-:Y:S02]  /*bf20*/  SHF.L.U32 R8, R11, 0x1f, RZ ;  /* 0x0000001f0b087819 */ /* 0x000fe400000006ff */
[----:B------:R-:W-:-:S09]  /*bf30*/  MOV R12, R7 ;  /* 0x00000007000c7202 */ /* 0x000fd20000000f00 */
        /* <DEDUP_REMOVED lines=20> */
.L_x_12194:
[----:B------:R-:W1:Y:S01]  /*c080*/  SYNCS.PHASECHK.TRANS64.TRYWAIT P0, [UR38+0x30848], R8 ;  /* 0x03084808ff0075a7 */ /* 0x000e620008000166 */
[----:B------:R-:W-:Y:S01]  /*c090*/  BSSY B2, `(.L_x_12195) ;  /* 0x0000003000027945 */ /* 0x000fe20003800000 */
[----:B------:R-:W-:-:S03]  /*c0a0*/  ISETP.NE.AND P2, PT, R28, RZ, PT ;  /* 0x000000ff1c00720c */ /* 0x000fc60003f45270 */
[----:B-1----:R-:W-:Y:S10]  /*c0b0*/  @!P0 BRA `(.L_x_12196) ;  /* 0x0000002400f88947 */ /* 0x002ff40003800000 */
.L_x_12280:
[----:B------:R-:W-:Y:S05]  /*c0c0*/  BSYNC B2 ;  /* 0x0000000000027941 */ /* 0x000fea0003800000 */
.L_x_12195:
[----:B------:R-:W-:Y:S04]  /*c0d0*/  BSSY B2, `(.L_x_12197) ;  /* 0x0000007000027945 */ /* 0x000fe80003800000 */
[----:B------:R-:W-:Y:S05]  /*c0e0*/  @P2 BRA `(.L_x_12198) ;  /* 0x0000000000142947 */ /* 0x000fea0003800000 */
[----:B------:R-:W-:Y:S01]  /*c0f0*/  ISETP.NE.AND P0, PT, R6, RZ, PT ;  /* 0x000000ff0600720c */ /* 0x000fe20003f05270 */
[----:B------:R-:W-:-:S04]  /*c100*/  IMAD.MOV.U32 R2, RZ, RZ, 0x6000 ;  /* 0x00006000ff027424 */ /* 0x000fc800078e00ff */
[----:B------:R2:W-:Y:S08]  /*c110*/  SYNCS.ARRIVE.TRANS64 RZ, [UR38+0x30838], R2 ;  /* 0x03083802ffff79a7 */ /* 0x0005f00008000026 */
[----:B--2---:R-:W-:Y:S05]  /*c120*/  @!P0 BRA `(.L_x_12198) ;  /* 0x0000000000048947 */ /* 0x004fea0003800000 */
[----:B------:R-:W-:Y:S01]  /*c130*/  BPT.TRAP 0x1 ;  /* 0x000000040000795c */ /* 0x000fe20000300000 */
.L_x_12198:
[----:B------:R-:W-:Y:S05]  /*c140*/  BSYNC B2 ;  /* 0x0000000000027941 */ /* 0x000fea0003800000 */
.L_x_12197:
        /* <DEDUP_REMOVED lines=11> */
.L_x_12199:
[----:B------:R-:W-:-:S13]  /*c200*/  @P0 ELECT P3, URZ, PT ;  /* 0x00000000003f082f */ /* 0x000fda0003860000 */
[----:B-----5:R-:W-:Y:S02]  /*c210*/  @P3 R2UR UR37, R4 ;  /* 0x00000000042532ca */ /* 0x020fe400000e0000 */
        /* <DEDUP_REMOVED lines=8> */
.L_x_12281:
[----:B------:R-:W-:Y:S05]  /*c2a0*/  BSYNC B2 ;  /* 0x0000000000027941 */ /* 0x000fea0003800000 */
.L_x_12200:
[----:B------:R-:W-:Y:S01]  /*c2b0*/  BSSY B2, `(.L_x_12202) ;  /* 0x0000009000027945 */ /* 0x000fe20003800000 */
[----:B------:R-:W-:Y:S02]  /*c2c0*/  IMAD.MOV.U32 R2, RZ, RZ, 0x0 ;  /* 0x00000000ff027424 */ /* 0x000fe400078e00ff */
[----:B01----:R-:W-:Y:S01]  /*c2d0*/  IMAD.MOV.U32 R3, RZ, RZ, 0x14f00000 ;  /* 0x14f00000ff037424 */ /* 0x003fe200078e00ff */
[----:B------:R-:W-:Y:S06]  /*c2e0*/  @P2 BRA `(.L_x_12203) ;  /* 0x0000000000142947 */ /* 0x000fec0003800000 */
[----:B------:R-:W-:Y:S02]  /*c2f0*/  ISETP.NE.AND P0, PT, R6, RZ, PT ;  /* 0x000000ff0600720c */ /* 0x000fe40003f05270 */
[----:B------:R-:W-:-:S04]  /*c300*/  MOV R8, 0x6000 ;  /* 0x0000600000087802 */ /* 0x000fc80000000f00 */
[----:B------:R0:W-:Y:S07]  /*c310*/  SYNCS.ARRIVE.TRANS64 RZ, [UR38+0x30850], R8 ;  /* 0x03085008ffff79a7 */ /* 0x0001ee0008000026 */
[----:B------:R-:W-:Y:S05]  /*c320*/  @!P0 BRA `(.L_x_12203) ;  /* 0x0000000000048947 */ /* 0x000fea0003800000 */
[----:B------:R-:W-:Y:S01]  /*c330*/  BPT.TRAP 0x1 ;  /* 0x000000040000795c */ /* 0x000fe20000300000 */
.L_x_12203:
[----:B------:R-:W-:Y:S05]  /*c340*/  BSYNC B2 ;  /* 0x0000000000027941 */ /* 0x000fea0003800000 */
.L_x_12202:
        /* <DEDUP_REMOVED lines=10> */
.L_x_12204:
        /* <DEDUP_REMOVED lines=10> */
.L_x_12193:
[----:B------:R-:W-:Y:S05]  /*c490*/  BSYNC B1 ;  /* 0x0000000000017941 */ /* 0x000fea0003800000 */
.L_x_12192:
[----:B------:R-:W-:Y:S01]  /*c4a0*/  ISETP.NE.AND P0, PT, R22, RZ, PT ;  /* 0x000000ff1600720c */ /* 0x000fe20003f05270 */
[----:B------:R-:W-:Y:S01]  /*c4b0*/  BSSY B1, `(.L_x_12205) ;  /* 0x000005d000017945 */ /* 0x000fe20003800000 */
[----:B0-----:R-:W-:-:S11]  /*c4c0*/  LOP3.LUT R8, R11, 0x1, RZ, 0x3c, !PT ;  /* 0x000000010b087812 */ /* 0x001fd600078e3cff */
        /* <DEDUP_REMOVED lines=24> */
.L_x_12207:
[----:B------:R-:W1:Y:S01]  /*c650*/  SYNCS.PHASECHK.TRANS64.TRYWAIT P0, [UR38+0x30840], R12 ;  /* 0x0308400cff0075a7 */ /* 0x000e620008000166 */
[----:B------:R-:W-:Y:S01]  /*c660*/  BSSY B2, `(.L_x_12208) ;  /* 0x0000003000027945 */ /* 0x000fe20003800000 */
[----:B------:R-:W-:-:S03]  /*c670*/  ISETP.NE.AND P2, PT, R28, RZ, PT ;  /* 0x000000ff1c00720c */ /* 0x000fc60003f45270 */
[----:B-1----:R-:W-:Y:S10]  /*c680*/  @!P0 BRA `(.L_x_12209) ;  /* 0x0000002000b48947 */ /* 0x002ff40003800000 */
.L_x_12282:
[----:B------:R-:W-:Y:S05]  /*c690*/  BSYNC B2 ;  /* 0x0000000000027941 */ /* 0x000fea0003800000 */
.L_x_12208:
[----:B------:R-:W-:Y:S04]  /*c6a0*/  BSSY B2, `(.L_x_12210) ;  /* 0x0000007000027945 */ /* 0x000fe80003800000 */
[----:B------:R-:W-:Y:S05]  /*c6b0*/  @P2 BRA `(.L_x_12211) ;  /* 0x0000000000142947 */ /* 0x000fea0003800000 */
[----:B------:R-:W-:Y:S01]  /*c6c0*/  ISETP.NE.AND P0, PT, R6, RZ, PT ;  /* 0x000000ff0600720c */ /* 0x000fe20003f05270 */
[----:B------:R-:W-:-:S04]  /*c6d0*/  IMAD.MOV.U32 R2, RZ, RZ, 0x6000 ;  /* 0x00006000ff027424 */ /* 0x000fc800078e00ff */
[----:B------:R2:W-:Y:S08]  /*c6e0*/  SYNCS.ARRIVE.TRANS64 RZ, [UR38+0x30830], R2 ;  /* 0x03083002ffff79a7 */ /* 0x0005f00008000026 */
[----:B--2---:R-:W-:Y:S05]  /*c6f0*/  @!P0 BRA `(.L_x_12211) ;  /* 0x0000000000048947 */ /* 0x004fea0003800000 */
[----:B------:R-:W-:Y:S01]  /*c700*/  BPT.TRAP 0x1 ;  /* 0x000000040000795c */ /* 0x000fe20000300000 */
.L_x_12211:
[----:B------:R-:W-:Y:S05]  /*c710*/  BSYNC B2 ;  /* 0x0000000000027941 */ /* 0x000fea0003800000 */
.L_x_12210:
        /* <DEDUP_REMOVED lines=11> */
.L_x_12212:
        /* <DEDUP_REMOVED lines=12> */
.L_x_12283:
[----:B------:R-:W-:Y:S05]  /*c890*/  BSYNC B2 ;  /* 0x0000000000027941 */ /* 0x000fea0003800000 */
.L_x_12213:
[----:B------:R-:W-:Y:S01]  /*c8a0*/  BSSY B2, `(.L_x_12215) ;  /* 0x0000009000027945 */ /* 0x000fe20003800000 */
[----:B0-----:R-:W-:Y:S02]  /*c8b0*/  IMAD.MOV.U32 R2, RZ, RZ, 0x0 ;  /* 0x00000000ff027424 */ /* 0x001fe400078e00ff */
[----:B-1----:R-:W-:Y:S01]  /*c8c0*/  IMAD.MOV.U32 R3, RZ, RZ, 0x14f00000 ;  /* 0x14f00000ff037424 */ /* 0x002fe200078e00ff */
[----:B------:R-:W-:Y:S06]  /*c8d0*/  @P2 BRA `(.L_x_12216) ;  /* 0x0000000000142947 */ /* 0x000fec0003800000 */
[----:B------:R-:W-:Y:S02]  /*c8e0*/  ISETP.NE.AND P0, PT, R6, RZ, PT ;  /* 0x000000ff0600720c */ /* 0x000fe40003f05270 */
[----:B------:R-:W-:-:S04]  /*c8f0*/  MOV R11, 0x6000 ;  /* 0x00006000000b7802 */ /* 0x000fc80000000f00 */
[----:B------:R0:W-:Y:S07]  /*c900*/  SYNCS.ARRIVE.TRANS64 RZ, [UR38+0x30858], R11 ;  /* 0x0308580bffff79a7 */ /* 0x0001ee0008000026 */
[----:B------:R-:W-:Y:S05]  /*c910*/  @!P0 BRA `(.L_x_12216) ;  /* 0x0000000000048947 */ /* 0x000fea0003800000 */
[----:B------:R-:W-:Y:S01]  /*c920*/  BPT.TRAP 0x1 ;  /* 0x000000040000795c */ /* 0x000fe20000300000 */
.L_x_12216:
[----:B------:R-:W-:Y:S05]  /*c930*/  BSYNC B2 ;  /* 0x0000000000027941 */ /* 0x000fea0003800000 */
.L_x_12215:
        /* <DEDUP_REMOVED lines=10> */
.L_x_12217:
        /* <DEDUP_REMOVED lines=10> */
.L_x_12206:
[----:B------:R-:W-:Y:S05]  /*ca80*/  BSYNC B1 ;  /* 0x0000000000017941 */ /* 0x000fea0003800000 */
.L_x_12205:
[----:B------:R-:W-:Y:S01]  /*ca90*/  IADD3 R7, R7, -0x2, RZ ;  /* 0xfffffffe07077810 */ /* 0x000fe20007ffe0ff */
[----:B0-----:R-:W-:Y:S01]  /*caa0*/  IMAD.MOV.U32 R11, RZ, RZ, R8 ;  /* 0x000000ffff0b7224 */ /* 0x001fe200078e0008 */
[----:B------:R-:W-:Y:S06]  /*cab0*/  @P1 BRA `(.L_x_12218) ;  /* 0xfffffff400001947 */ /* 0x000fec000383ffff */
[----:B------:R-:W-:Y:S05]  /*cac0*/  BSYNC B0 ;  /* 0x0000000000007941 */ /* 0x000fea0003800000 */
.L_x_12191:
        /* <DEDUP_REMOVED lines=28> */
.L_x_12220:
[----:B------:R-:W1:Y:S01]  /*cc90*/  SYNCS.PHASECHK.TRANS64.TRYWAIT P0, [UR38+0x30848], R9 ;  /* 0x03084809ff0075a7 */ /* 0x000e620008000166 */
[----:B------:R-:W-:Y:S01]  /*cca0*/  BSSY B1, `(.L_x_12221) ;  /* 0x0000003000017945 */ /* 0x000fe20003800000 */
[----:B------:R-:W-:-:S03]  /*ccb0*/  ISETP.NE.AND P1, PT, R28, RZ, PT ;  /* 0x000000ff1c00720c */ /* 0x000fc60003f25270 */
[----:B-1----:R-:W-:Y:S10]  /*ccc0*/  @!P0 BRA `(.L_x_12222) ;  /* 0x0000001c00548947 */ /* 0x002ff40003800000 */
.L_x_12284:
[----:B------:R-:W-:Y:S05]  /*ccd0*/  BSYNC B1 ;  /* 0x0000000000017941 */ /* 0x000fea0003800000 */
.L_x_12221:
[----:B------:R-:W-:Y:S04]  /*cce0*/  BSSY B1, `(.L_x_12223) ;  /* 0x0000007000017945 */ /* 0x000fe80003800000 */
[----:B------:R-:W-:Y:S05]  /*ccf0*/  @P1 BRA `(.L_x_12224) ;  /* 0x0000000000141947 */ /* 0x000fea0003800000 */
[----:B------:R-:W-:Y:S01]  /*cd00*/  ISETP.NE.AND P0, PT, R6, RZ, PT ;  /* 0x000000ff0600720c */ /* 0x000fe20003f05270 */
[----:B-1----:R-:W-:-:S04]  /*cd10*/  IMAD.MOV.U32 R2, RZ, RZ, 0x6000 ;  /* 0x00006000ff027424 */ /* 0x002fc800078e00ff */
[----:B------:R2:W-:Y:S08]  /*cd20*/  SYNCS.ARRIVE.TRANS64 RZ, [UR38+0x30838], R2 ;  /* 0x03083802ffff79a7 */ /* 0x0005f00008000026 */
[----:B--2---:R-:W-:Y:S05]  /*cd30*/  @!P0 BRA `(.L_x_12224) ;  /* 0x0000000000048947 */ /* 0x004fea0003800000 */
[----:B------:R-:W-:Y:S01]  /*cd40*/  BPT.TRAP 0x1 ;  /* 0x000000040000795c */ /* 0x000fe20000300000 */
.L_x_12224:
[----:B------:R-:W-:Y:S05]  /*cd50*/  BSYNC B1 ;  /* 0x0000000000017941 */ /* 0x000fea0003800000 */
.L_x_12223:
        /* <DEDUP_REMOVED lines=11> */
.L_x_12225:
        /* <DEDUP_REMOVED lines=11> */
.L_x_12285:
[----:B------:R-:W-:Y:S05]  /*cec0*/  BSYNC B1 ;  /* 0x0000000000017941 */ /* 0x000fea0003800000 */
.L_x_12226:
        /* <DEDUP_REMOVED lines=9> */
.L_x_12229:
[----:B------:R-:W-:Y:S05]  /*cf60*/  BSYNC B1 ;  /* 0x0000000000017941 */ /* 0x000fea0003800000 */
.L_x_12228:
        /* <DEDUP_REMOVED lines=10> */
.L_x_12230:
        /* <DEDUP_REMOVED lines=10> */
.L_x_12219:
[----:B------:R-:W-:Y:S05]  /*d0b0*/  BSYNC B0 ;  /* 0x0000000000007941 */ /* 0x000fea0003800000 */
.L_x_12190:
        /* <DEDUP_REMOVED lines=9> */
.L_x_12286:
[----:B------:R-:W-:Y:S05]  /*d150*/  BSYNC B1 ;  /* 0x0000000000017941 */ /* 0x000fea0003800000 */
.L_x_12233:
        /* <DEDUP_REMOVED lines=8> */
.L_x_12236:
[----:B------:R-:W-:Y:S05]  /*d1e0*/  BSYNC B1 ;  /* 0x0000000000017941 */ /* 0x000fea0003800000 */
.L_x_12235:
        /* <DEDUP_REMOVED lines=13> */
.L_x_12237:
        /* <DEDUP_REMOVED lines=8> */
.L_x_12232:
[----:B------:R-:W-:Y:S05]  /*d340*/  BSYNC B0 ;  /* 0x0000000000007941 */ /* 0x000fea0003800000 */
.L_x_12231:
[----:B------:R-:W-:Y:S01]  /*d350*/  IADD3 R0, R0, 0x1, RZ ;  /* 0x0000000100007810 */ /* 0x000fe20007ffe0ff */
[----:B0-----:R-:W-:-:S03]  /*d360*/  IMAD.MOV.U32 R2, RZ, RZ, RZ ;  /* 0x000000ffff027224 */ /* 0x001fc600078e00ff */
[----:B------:R-:W-:-:S04]  /*d370*/  ISETP.NE.AND P0, PT, R0, 0x2, PT ;  /* 0x000000020000780c */ /* 0x000fc80003f05270 */
[----:B------:R-:W-:Y:S02]  /*d380*/  SEL R3, RZ, 0x1, P0 ;  /* 0x00000001ff037807 */ /* 0x000fe40000000000 */
[----:B------:R-:W-:Y:S02]  /*d390*/  SEL R0, R0, RZ, P0 ;  /* 0x000000ff00007207 */ /* 0x000fe40000000000 */
[----:B------:R-:W-:-:S07]  /*d3a0*/  LOP3.LUT R8, R8, R3, RZ, 0x3c, !PT ;  /* 0x0000000308087212 */ /* 0x000fce00078e3cff */
.L_x_12176:
[----:B------:R-:W0:Y:S01]  /*d3b0*/  S2R R4, SR_CgaCtaId ;  /* 0x0000000000047919 */ /* 0x000e220000008800 */
[----:B------:R-:W-:Y:S02]  /*d3c0*/  MOV R3, 0x400 ;  /* 0x0000040000037802 */ /* 0x000fe40000000f00 */
[----:B------:R-:W-:Y:S02]  /*d3d0*/  SHF.L.U32 R2, R2, 0x1f, RZ ;  /* 0x0000001f02027819 */ /* 0x000fe400000006ff */
[----:B0-----:R-:W-:-:S04]  /*d3e0*/  LEA R7, R4, R3, 0x18 ;  /* 0x0000000304077211 */ /* 0x001fc800078ec0ff */
[----:B------:R-:W0:Y:S02]  /*d3f0*/  SYNCS.PHASECHK.TRANS64.TRYWAIT P0, [R7+URZ+0x30820], R2 ;  /* 0x03082002070075a7 */ /* 0x000e24000800017f */
[----:B0-----:R-:W-:Y:S05]  /*d400*/  @!P0 BRA `(.L_x_12238) ;  /* 0x0000001400c88947 */ /* 0x001fea0003800000 */
.L_x_12287:
[----:B------:R-:W-:-:S03]  /*d410*/  UMOV UR4, 0xffffffff ;  /* 0xffffffff00047882 */ /* 0x000fc60000000000 */
[----:B------:R-:W-:Y:S05]  /*d420*/  BRA.DIV UR4, `(.L_x_12239) ;  /* 0x0000001604d47947 */ /* 0x000fea000b800000 */
[----:B0-----:R-:W0:Y:S02]  /*d430*/  S2R R2, SR_TID.X ;  /* 0x0000000000027919 */ /* 0x001e240000002100 */
[----:B0-----:R-:W-:-:S04]  /*d440*/  SHF.R.U32.HI R2, RZ, 0x5, R2 ;  /* 0x00000005ff027819 */ /* 0x001fc80000011602 */
[----:B------:R-:W-:-:S05]  /*d450*/  LOP3.LUT R2, R2, 0x3, RZ, 0xc0, !PT ;  /* 0x0000000302027812 */ /* 0x000fca00078ec0ff */
[----:B------:R0:W1:Y:S02]  /*d460*/  SHFL.IDX PT, R14, R2, RZ, 0x1f ;  /* 0x00001fff020e7589 */ /* 0x00006400000e0000 */
.L_x_12290:
[----:B-1----:R-:W-:-:S13]  /*d470*/  ISETP.NE.AND P0, PT, R14, RZ, PT ;  /* 0x000000ff0e00720c */ /* 0x002fda0003f05270 */
[----:B------:R-:W-:Y:S05]  /*d480*/  @P0 BRA `(.L_x_12148) ;  /* 0x0000000000840947 */ /* 0x000fea0003800000 */
[----:B------:R-:W-:-:S03]  /*d490*/  UMOV UR4, 0xffffffff ;  /* 0xffffffff00047882 */ /* 0x000fc60000000000 */
[----:B------:R-:W-:Y:S05]  /*d4a0*/  BRA.DIV UR4, `(.L_x_12240) ;  /* 0x0000001604e87947 */ /* 0x000fea000b800000 */
[----:B------:R-:W-:-:S13]  /*d4b0*/  ELECT P6, URZ, PT ;  /* 0x00000000003f782f */ /* 0x000fda00038c0000 */
.L_x_12293:
[----:B------:R-:W-:Y:S05]  /*d4c0*/  @!P6 BRA `(.L_x_12148) ;  /* 0x000000000074e947 */ /* 0x000fea0003800000 */
[----:B------:R-:W-:-:S04]  /*d4d0*/  LOP3.LUT R27, R27, 0x2, RZ, 0xfc, !PT ;  /* 0x000000021b1b7812 */ /* 0x000fc800078efcff */
[----:B------:R-:W-:-:S13]  /*d4e0*/  ISETP.NE.AND P2, PT, R27, 0x3, PT ;  /* 0x000000031b00780c */ /* 0x000fda0003f45270 */
[----:B------:R-:W-:Y:S05]  /*d4f0*/  @!P2 BRA `(.L_x_12241) ;  /* 0x000000000004a947 */ /* 0x000fea0003800000 */
[----:B------:R-:W-:Y:S01]  /*d500*/  BPT.TRAP 0x1 ;  /* 0x000000040000795c */ /* 0x000fe20000300000 */
.L_x_12241:
[----:B------:R-:W-:Y:S01]  /*d510*/  VIADD R9, R7, 0x30840 ;  /* 0x0003084007097836 */ /* 0x000fe20000000000 */
[----:B------:R-:W-:Y:S01]  /*d520*/  SHF.L.U32 R4, R8, 0x1f, RZ ;  /* 0x0000001f08047819 */ /* 0x000fe200000006ff */
[----:B0-----:R-:W-:-:S03]  /*d530*/  VIADD R2, R0, 0x1 ;  /* 0x0000000100027836 */ /* 0x001fc60000000000 */
[----:B------:R-:W-:Y:S02]  /*d540*/  LEA R5, R0, R9, 0x3 ;  /* 0x0000000900057211 */ /* 0x000fe400078e18ff */
[C---:B------:R-:W-:Y:S02]  /*d550*/  ISETP.NE.AND P1, PT, R2.reuse, 0x2, PT ;  /* 0x000000020200780c */ /* 0x040fe40003f25270 */
[----:B------:R-:W0:Y:S02]  /*d560*/  SYNCS.PHASECHK.TRANS64.TRYWAIT P0, [R5+URZ], R4 ;  /* 0x00000004050075a7 */ /* 0x000e24000800017f */
[----:B------:R-:W-:Y:S02]  /*d570*/  SEL R3, RZ, 0x1, P1 ;  /* 0x00000001ff037807 */ /* 0x000fe40000800000 */
[----:B------:R-:W-:Y:S02]  /*d580*/  SEL R6, R2, RZ, P1 ;  /* 0x000000ff02067207 */ /* 0x000fe40000800000 */
[----:B------:R-:W-:-:S03]  /*d590*/  LOP3.LUT R2, R8, R3, RZ, 0x3c, !PT ;  /* 0x0000000308027212 */ /* 0x000fc600078e3cff */
[----:B------:R-:W-:Y:S01]  /*d5a0*/  IMAD R3, R6, 0x8, R9 ;  /* 0x0000000806037824 */ /* 0x000fe200078e0209 */
[----:B------:R-:W-:Y:S01]  /*d5b0*/  SHF.L.U32 R2, R2, 0x1f, RZ ;  /* 0x0000001f02027819 */ /* 0x000fe200000006ff */
[----:B0-----:R-:W-:Y:S06]  /*d5c0*/  @!P0 BRA `(.L_x_12242) ;  /* 0x0000001400c08947 */ /* 0x001fec0003800000 */
.L_x_12294:
[----:B------:R-:W1:Y:S02]  /*d5d0*/  SYNCS.PHASECHK.TRANS64.TRYWAIT P0, [R3+URZ], R2 ;  /* 0x00000002030075a7 */ /* 0x000e64000800017f */
[----:B-1----:R-:W-:Y:S05]  /*d5e0*/  @!P0 BRA `(.L_x_12243) ;  /* 0x0000001400cc8947 */ /* 0x002fea0003800000 */
.L_x_12295:
[----:B------:R-:W-:Y:S05]  /*d5f0*/  @!P2 BRA `(.L_x_12244) ;  /* 0x000000000004a947 */ /* 0x000fea0003800000 */
[----:B------:R-:W-:Y:S01]  /*d600*/  BPT.TRAP 0x1 ;  /* 0x000000040000795c */ /* 0x000fe20000300000 */
.L_x_12244:
[----:B-1----:R-:W-:-:S05]  /*d610*/  IADD3 R3, R7, 0x30860, RZ ;  /* 0x0003086007037810 */ /* 0x002fca0007ffe0ff */
[----:B0-----:R-:W-:-:S04]  /*d620*/  IMAD R5, R0, 0x8, R3 ;  /* 0x0000000800057824 */ /* 0x001fc800078e0203 */
[----:B------:R-:W0:Y:S02]  /*d630*/  SYNCS.PHASECHK.TRANS64.TRYWAIT P0, [R5+URZ], R4 ;  /* 0x00000004050075a7 */ /* 0x000e24000800017f */
[----:B0-----:R-:W-:Y:S05]  /*d640*/  @!P0 BRA `(.L_x_12245) ;  /* 0x0000001400c88947 */ /* 0x001fea0003800000 */
.L_x_12296:
[----:B------:R-:W-:-:S07]  /*d650*/  IMAD R3, R6, 0x8, R3 ;  /* 0x0000000806037824 */ /* 0x000fce00078e0203 */
.L_x_12246:
[----:B-1----:R1:W2:Y:S02]  /*d660*/  SYNCS.PHASECHK.TRANS64.TRYWAIT P0, [R3+URZ], R2 ;  /* 0x00000002030075a7 */ /* 0x0022a4000800017f */
[----:B--2---:R-:W-:Y:S05]  /*d670*/  @!P0 NANOSLEEP.SYNCS 0x989680 ;  /* 0x009896800000895d */ /* 0x004fea0003900000 */
[----:B------:R-:W2:Y:S02]  /*d680*/  @!P0 SYNCS.PHASECHK.TRANS64 P0, [R3+URZ], R2 ;  /* 0x00000002030085a7 */ /* 0x000ea4000800007f */
[----:B--2---:R-:W-:Y:S05]  /*d690*/  @!P0 BRA `(.L_x_12246) ;  /* 0xfffffffc00f08947 */ /* 0x004fea000383ffff */
.L_x_12148:
[----:B------:R-:W-:Y:S05]  /*d6a0*/  BSYNC B6 ;  /* 0x0000000000067941 */ /* 0x000fea0003800000 */
.L_x_12145:
[----:B------:R-:W-:Y:S05]  /*d6b0*/  EXIT ;  /* 0x000000000000794d */ /* 0x000fea0003800000 */
.L_x_12152:
[----:B0-----:R-:W-:-:S04]  /*d6c0*/  MOV R3, UR36 ;  /* 0x0000002400037c02 */ /* 0x001fc80008000f00 */
[----:B------:R0:W1:Y:S03]  /*d6d0*/  SYNCS.PHASECHK.TRANS64.TRYWAIT P1, [R3+URZ+0x30800], R2 ;  /* 0x03080002030075a7 */ /* 0x000066000802017f */
[----:B-1----:R-:W-:Y:S05]  /*d6e0*/  @!P1 NANOSLEEP.SYNCS 0x989680 ;  /* 0x009896800000995d */ /* 0x002fea0003900000 */
[----:B------:R-:W1:Y:S02]  /*d6f0*/  @!P1 SYNCS.PHASECHK.TRANS64 P1, [R3+URZ+0x30800], R2 ;  /* 0x03080002030095a7 */ /* 0x000e64000802007f */
[----:B-1----:R-:W-:Y:S05]  /*d700*/  @!P1 BRA `(.L_x_12152) ;  /* 0xfffffffc00ec9947 */ /* 0x002fea000383ffff */
[----:B------:R-:W-:Y:S05]  /*d710*/  BRA `(.L_x_12247) ;  /* 0xffffff3800887947 */ /* 0x000fea000383ffff */
.L_x_12156:
[----:B0-----:R-:W-:-:S04]  /*d720*/  IMAD.U32 R3, RZ, RZ, UR36 ;  /* 0x00000024ff037e24 */ /* 0x001fc8000f8e00ff */
[----:B------:R0:W2:Y:S03]  /*d730*/  SYNCS.PHASECHK.TRANS64.TRYWAIT P2, [R3+URZ+0x30830], R2 ;  /* 0x03083002030075a7 */ /* 0x0000a6000804017f */
[----:B--2---:R-:W-:Y:S05]  /*d740*/  @!P2 NANOSLEEP.SYNCS 0x989680 ;  /* 0x009896800000a95d */ /* 0x004fea0003900000 */
[----:B------:R-:W2:Y:S02]  /*d750*/  @!P2 SYNCS.PHASECHK.TRANS64 P2, [R3+URZ+0x30830], R2 ;  /* 0x030830020300a5a7 */ /* 0x000ea4000804007f */
[----:B--2---:R-:W-:Y:S05]  /*d760*/  @!P2 BRA `(.L_x_12156) ;  /* 0xfffffffc00eca947 */ /* 0x004fea000383ffff */
[----:B------:R-:W-:Y:S05]  /*d770*/  BRA `(.L_x_12155) ;  /* 0xffffff3800b87947 */ /* 0x000fea000383ffff */
.L_x_12161:
[----:B-1----:R1:W2:Y:S02]  /*d780*/  SYNCS.PHASECHK.TRANS64.TRYWAIT P2, [R13+URZ+0x30830], R12 ;  /* 0x0308300c0d0075a7 */ /* 0x0022a4000804017f */
[----:B--2---:R-:W-:Y:S05]  /*d790*/  @!P2 NANOSLEEP.SYNCS 0x989680 ;  /* 0x009896800000a95d */ /* 0x004fea0003900000 */
[----:B------:R-:W2:Y:S02]  /*d7a0*/  @!P2 SYNCS.PHASECHK.TRANS64 P2, [R13+URZ+0x30830], R12 ;  /* 0x0308300c0d00a5a7 */ /* 0x000ea4000804007f */
[----:B--2---:R-:W-:Y:S05]  /*d7b0*/  @!P2 BRA `(.L_x_12161) ;  /* 0xfffffffc00f0a947 */ /* 0x004fea000383ffff */
[----:B------:R-:W-:Y:S05]  /*d7c0*/  BRA `(.L_x_12158) ;  /* 0xffffff7400a87947 */ /* 0x000fea000383ffff */
.L_x_12165:
[----:B-1----:R-:W-:-:S04]  /*d7d0*/  IMAD.U32 R12, RZ, RZ, UR7 ;  /* 0x00000007ff0c7e24 */ /* 0x002fc8000f8e00ff */
[----:B------:R1:W2:Y:S03]  /*d7e0*/  SYNCS.PHASECHK.TRANS64.TRYWAIT P2, [R12+URZ+0x30850], R11 ;  /* 0x0308500b0c0075a7 */ /* 0x0002a6000804017f */
[----:B--2---:R-:W-:Y:S05]  /*d7f0*/  @!P2 NANOSLEEP.SYNCS 0x989680 ;  /* 0x009896800000a95d */ /* 0x004fea0003900000 */
[----:B------:R-:W2:Y:S02]  /*d800*/  @!P2 SYNCS.PHASECHK.TRANS64 P2, [R12+URZ+0x30850], R11 ;  /* 0x0308500b0c00a5a7 */ /* 0x000ea4000804007f */
[----:B--2---:R-:W-:Y:S05]  /*d810*/  @!P2 BRA `(.L_x_12165) ;  /* 0xfffffffc00eca947 */ /* 0x004fea000383ffff */
[----:B------:R-:W-:Y:S05]  /*d820*/  BRA `(.L_x_12162) ;  /* 0xffffff78002c7947 */ /* 0x000fea000383ffff */
.L_x_12170:
[----:B--2---:R2:W3:Y:S02]  /*d830*/  SYNCS.PHASECHK.TRANS64.TRYWAIT P0, [R7+URZ+0x30850], R6 ;  /* 0x03085006070075a7 */ /* 0x0044e4000800017f */
[----:B---3--:R-:W-:Y:S05]  /*d840*/  @!P0 NANOSLEEP.SYNCS 0x989680 ;  /* 0x009896800000895d */ /* 0x008fea0003900000 */
[----:B------:R-:W3:Y:S02]  /*d850*/  @!P0 SYNCS.PHASECHK.TRANS64 P0, [R7+URZ+0x30850], R6 ;  /* 0x03085006070085a7 */ /* 0x000ee4000800007f */
[----:B---3--:R-:W-:Y:S05]  /*d860*/  @!P0 BRA `(.L_x_12170) ;  /* 0xfffffffc00f08947 */ /* 0x008fea000383ffff */
[----:B------:R-:W-:Y:S05]  /*d870*/  BRA `(.L_x_12169) ;  /* 0xffffffac00787947 */ /* 0x000fea000383ffff */
.L_x_12181:
[----:B------:R-:W-:Y:S01]  /*d880*/  MOV R13, R22 ;  /* 0x00000016000d7202 */ /* 0x000fe20000000f00 */
[----:B------:R-:W-:Y:S01]  /*d890*/  IMAD.MOV.U32 R12, RZ, RZ, RZ ;  /* 0x000000ffff0c7224 */ /* 0x000fe200078e00ff */
[----:B------:R-:W-:Y:S01]  /*d8a0*/  MOV R15, 0xffffffff ;  /* 0xffffffff000f7802 */ /* 0x000fe20000000f00 */
[----:B------:R-:W-:-:S07]  /*d8b0*/  IMAD.MOV.U32 R11, RZ, RZ, 0x1f ;  /* 0x0000001fff0b7424 */ /* 0x000fce00078e00ff */
[----:B------:R-:W-:Y:S05]  /*d8c0*/  WARPSYNC.COLLECTIVE R15, `(.L_x_12248) ;  /* 0x000000000f087348 */ /* 0x000fea0003c00000 */
[----:B------:R0:W1:Y:S02]  /*d8d0*/  SHFL.IDX P6, R14, R13, R12, R11 ;  /* 0x0000000c0d0e7389 */ /* 0x00006400000c000b */
[----:B01----:R-:W-:Y:S01]  /*d8e0*/  ENDCOLLECTIVE ;  /* 0x000000000000791b */ /* 0x003fe20003800000 */
.L_x_12248:
[----:B------:R-:W-:Y:S05]  /*d8f0*/  BRA `(.L_x_12249) ;  /* 0xffffffd000e47947 */ /* 0x000fea000383ffff */
.L_x_12183:
[----:B------:R-:W-:Y:S01]  /*d900*/  BSSY B0, `(.L_x_12250) ;  /* 0x0000006000007945 */ /* 0x000fe20003800000 */
[----:B------:R-:W-:-:S07]  /*d910*/  IMAD.MOV.U32 R15, RZ, RZ, -0x1 ;  /* 0xffffffffff0f7424 */ /* 0x000fce00078e00ff */
[----:B------:R-:W-:Y:S05]  /*d920*/  WARPSYNC.COLLECTIVE R15, `(.L_x_12251) ;  /* 0x000000000f0c7348 */ /* 0x000fea0003c00000 */
[----:B------:R-:W-:Y:S02]  /*d930*/  ELECT P6, UR62, PT ;  /* 0x00000000003e782f */ /* 0x000fe400038c0000 */
[----:B------:R-:W-:Y:S01]  /*d940*/  MOV R14, UR62 ;  /* 0x0000003e000e7c02 */ /* 0x000fe20008000f00 */
[----:B------:R-:W-:Y:S10]  /*d950*/  ENDCOLLECTIVE ;  /* 0x000000000000791b */ /* 0x000ff40003800000 */
.L_x_12251:
[----:B------:R-:W-:Y:S05]  /*d960*/  BSYNC B0 ;  /* 0x0000000000007941 */ /* 0x000fea0003800000 */
.L_x_12250:
[----:B------:R-:W-:Y:S05]  /*d970*/  BRA `(.L_x_12252) ;  /* 0xffffffd000e07947 */ /* 0x000fea000383ffff */
.L_x_12185:
[----:B-1----:R-:W-:-:S04]  /*d980*/  IMAD.U32 R3, RZ, RZ, UR38 ;  /* 0x00000026ff037e24 */ /* 0x002fc8000f8e00ff */
[----:B------:R1:W2:Y:S03]  /*d990*/  SYNCS.PHASECHK.TRANS64.TRYWAIT P0, [R3+URZ+0x30840], R0 ;  /* 0x03084000030075a7 */ /* 0x0002a6000800017f */
[----:B--2---:R-:W-:Y:S05]  /*d9a0*/  @!P0 NANOSLEEP.SYNCS 0x989680 ;  /* 0x009896800000895d */ /* 0x004fea0003900000 */
[----:B------:R-:W2:Y:S02]  /*d9b0*/  @!P0 SYNCS.PHASECHK.TRANS64 P0, [R3+URZ+0x30840], R0 ;  /* 0x03084000030085a7 */ /* 0x000ea4000800007f */
[----:B--2---:R-:W-:Y:S05]  /*d9c0*/  @!P0 BRA `(.L_x_12185) ;  /* 0xfffffffc00ec8947 */ /* 0x004fea000383ffff */
[----:B------:R-:W-:Y:S05]  /*d9d0*/  BRA `(.L_x_12253) ;  /* 0xffffffd400307947 */ /* 0x000fea000383ffff */
.L_x_12188:
[----:B------:R-:W-:Y:S01]  /*d9e0*/  MOV R13, R10 ;  /* 0x0000000a000d7202 */ /* 0x000fe20000000f00 */
[----:B------:R-:W-:Y:S01]  /*d9f0*/  IMAD.MOV.U32 R12, RZ, RZ, RZ ;  /* 0x000000ffff0c7224 */ /* 0x000fe200078e00ff */
[----:B------:R-:W-:Y:S01]  /*da00*/  MOV R15, 0xffffffff ;  /* 0xffffffff000f7802 */ /* 0x000fe20000000f00 */
[----:B------:R-:W-:Y:S02]  /*da10*/  IMAD.MOV.U32 R11, RZ, RZ, 0x181f ;  /* 0x0000181fff0b7424 */ /* 0x000fe400078e00ff */
[----:B------:R-:W-:-:S07]  /*da20*/  IMAD R6, R21, 0xc0, R6 ;  /* 0x000000c015067824 */ /* 0x000fce00078e0206 */
[----:B------:R-:W-:Y:S05]  /*da30*/  WARPSYNC.COLLECTIVE R15, `(.L_x_12254) ;  /* 0x000000000f087348 */ /* 0x000fea0003c00000 */
[----:B------:R0:W1:Y:S02]  /*da40*/  SHFL.IDX P6, R14, R13, R12, R11 ;  /* 0x0000000c0d0e7389 */ /* 0x00006400000c000b */
[----:B01----:R-:W-:Y:S01]  /*da50*/  ENDCOLLECTIVE ;  /* 0x000000000000791b */ /* 0x003fe20003800000 */
.L_x_12254:
[----:B------:R-:W-:Y:S02]  /*da60*/  IMAD.MOV.U32 R13, RZ, RZ, R9 ;  /* 0x000000ffff0d7224 */ /* 0x000fe400078e0009 */
[----:B------:R-:W-:-:S07]  /*da70*/  IMAD.MOV.U32 R2, RZ, RZ, R14 ;  /* 0x000000ffff027224 */ /* 0x000fce00078e000e */
[----:B------:R-:W-:Y:S05]  /*da80*/  WARPSYNC.COLLECTIVE R15, `(.L_x_12255) ;  /* 0x000000000f087348 */ /* 0x000fea0003c00000 */
[----:B------:R0:W1:Y:S02]  /*da90*/  SHFL.IDX P6, R14, R13, R12, R11 ;  /* 0x0000000c0d0e7389 */ /* 0x00006400000c000b */
[----:B01----:R-:W-:Y:S01]  /*daa0*/  ENDCOLLECTIVE ;  /* 0x000000000000791b */ /* 0x003fe20003800000 */
.L_x_12255:
[----:B------:R-:W-:Y:S02]  /*dab0*/  ULDC UR4, c[0x0][0x288] ;  /* 0x0000a20000047ab9 */ /* 0x000fe40000000800 */
[----:B------:R-:W-:-:S05]  /*dac0*/  IMAD R5, R20, UR4, RZ ;  /* 0x0000000414057c24 */ /* 0x000fca000f8e02ff */
[----:B------:R-:W-:Y:S02]  /*dad0*/  ISETP.GE.AND P1, PT, R6, R5, PT ;  /* 0x000000050600720c */ /* 0x000fe40003f26270 */
[----:B------:R-:W-:Y:S01]  /*dae0*/  MOV R13, R10 ;  /* 0x0000000a000d7202 */ /* 0x000fe20000000f00 */
[----:B------:R-:W-:-:S10]  /*daf0*/  IMAD.MOV.U32 R12, RZ, RZ, 0x1 ;  /* 0x00000001ff0c7424 */ /* 0x000fd400078e00ff */
[----:B------:R-:W-:Y:S02]  /*db00*/  @!P1 LEA R29, R4, UR38, 0x1 ;  /* 0x00000026041d9c11 */ /* 0x000fe4000f8e08ff */
[----:B------:R-:W-:-:S04]  /*db10*/  @!P1 LEA R14, P2, R7, R14, 0x1 ;  /* 0x0000000e070e9211 */ /* 0x000fc800078408ff */
[----:B------:R-:W-:Y:S01]  /*db20*/  @!P1 IADD3.X R3, RZ, R2, RZ, P2, !PT ;  /* 0x00000002ff039210 */ /* 0x000fe200017fe4ff */
[----:B------:R-:W-:Y:S02]  /*db30*/  @!P1 IMAD.MOV.U32 R2, RZ, RZ, R14 ;  /* 0x000000ffff029224 */ /* 0x000fe400078e000e */
[----:B------:R-:W-:-:S03]  /*db40*/  VIADD R14, R6, 0x10 ;  /* 0x00000010060e7836 */ /* 0x000fc60000000000 */
[----:B------:R-:W-:Y:S01]  /*db50*/  @!PT LDS RZ, [RZ] ;  /* 0x00000000fffff984 */ /* 0x000fe20000000800 */
[----:B------:R-:W-:Y:S01]  /*db60*/  @!PT LDS RZ, [RZ] ;  /* 0x00000000fffff984 */ /* 0x000fe20000000800 */
[----:B------:R-:W-:Y:S01]  /*db70*/  @!PT LDS RZ, [RZ] ;  /* 0x00000000fffff984 */ /* 0x000fe20000000800 */
[----:B------:R0:W-:Y:S02]  /*db80*/  @!P1 LDGSTS.E.BYPASS.LTC128B.128 [R29+0xc400], desc[UR42][R2.64], !P0 ;  /* 0x0c400000021d9fae */ /* 0x0001e4000c101d6a */
[----:B------:R-:W-:-:S13]  /*db90*/  ISETP.GE.AND P1, PT, R14, R5, PT ;  /* 0x000000050e00720c */ /* 0x000fda0003f26270 */
[----:B0-----:R-:W-:Y:S05]  /*dba0*/  WARPSYNC.COLLECTIVE R15, `(.L_x_12256) ;  /* 0x000000000f087348 */ /* 0x001fea0003c00000 */
[----:B------:R1:W2:Y:S02]  /*dbb0*/  SHFL.IDX P6, R14, R13, R12, R11 ;  /* 0x0000000c0d0e7389 */ /* 0x0002a400000c000b */
[----:B012---:R-:W-:Y:S01]  /*dbc0*/  ENDCOLLECTIVE ;  /* 0x000000000000791b */ /* 0x007fe20003800000 */
.L_x_12256:
[----:B------:R-:W-:Y:S01]  /*dbd0*/  MOV R13, R9 ;  /* 0x00000009000d7202 */ /* 0x000fe20000000f00 */
[----:B------:R-:W-:-:S07]  /*dbe0*/  IMAD.MOV.U32 R21, RZ, RZ, R14 ;  /* 0x000000ffff157224 */ /* 0x000fce00078e000e */
[----:B------:R-:W-:Y:S05]  /*dbf0*/  WARPSYNC.COLLECTIVE R15, `(.L_x_12257) ;  /* 0x000000000f087348 */ /* 0x000fea0003c00000 */
[----:B------:R0:W1:Y:S02]  /*dc00*/  SHFL.IDX P6, R14, R13, R12, R11 ;  /* 0x0000000c0d0e7389 */ /* 0x00006400000c000b */
[----:B01----:R-:W-:Y:S01]  /*dc10*/  ENDCOLLECTIVE ;  /* 0x000000000000791b */ /* 0x003fe20003800000 */
.L_x_12257:
[----:B------:R-:W-:Y:S02]  /*dc20*/  IMAD.MOV.U32 R13, RZ, RZ, R10 ;  /* 0x000000ffff0d7224 */ /* 0x000fe400078e000a */
[----:B------:R-:W-:Y:S02]  /*dc30*/  IMAD.MOV.U32 R12, RZ, RZ, 0x2 ;  /* 0x00000002ff0c7424 */ /* 0x000fe400078e00ff */
[----:B------:R-:W-:Y:S01]  /*dc40*/  IMAD.MOV.U32 R2, RZ, RZ, R14 ;  /* 0x000000ffff027224 */ /* 0x000fe200078e000e */
[----:B------:R-:W-:-:S04]  /*dc50*/  IADD3 R14, R6, 0x20, RZ ;  /* 0x00000020060e7810 */ /* 0x000fc80007ffe0ff */
[----:B------:R-:W-:-:S13]  /*dc60*/  ISETP.GE.AND P2, PT, R14, R5, PT ;  /* 0x000000050e00720c */ /* 0x000fda0003f46270 */
[----:B------:R-:W-:Y:S05]  /*dc70*/  WARPSYNC.COLLECTIVE R15, `(.L_x_12258) ;  /* 0x000000000f087348 */ /* 0x000fea0003c00000 */
[----:B------:R0:W1:Y:S02]  /*dc80*/  SHFL.IDX P6, R14, R13, R12, R11 ;  /* 0x0000000c0d0e7389 */ /* 0x00006400000c000b */
[----:B01----:R-:W-:Y:S01]  /*dc90*/  ENDCOLLECTIVE ;  /* 0x000000000000791b */ /* 0x003fe20003800000 */
.L_x_12258:
[----:B------:R-:W-:-:S05]  /*dca0*/  @!P1 LEA R2, P3, R7, R2, 0x1 ;  /* 0x0000000207029211 */ /* 0x000fca00078608ff */
[----:B------:R-:W-:Y:S01]  /*dcb0*/  @!P1 IMAD.X R3, RZ, RZ, R21, P3 ;  /* 0x000000ffff039224 */ /* 0x000fe200018e0615 */
[C---:B------:R-:W-:Y:S02]  /*dcc0*/  @!P1 LEA R21, R4.reuse, UR38, 0x1 ;  /* 0x0000002604159c11 */ /* 0x040fe4000f8e08ff */
[----:B------:R-:W-:-:S03]  /*dcd0*/  @!P2 LEA R29, R4, UR38, 0x1 ;  /* 0x00000026041dac11 */ /* 0x000fc6000f8e08ff */
[----:B------:R-:W-:Y:S01]  /*dce0*/  @!PT LDS RZ, [RZ] ;  /* 0x00000000fffff984 */ /* 0x000fe20000000800 */
[----:B------:R-:W-:Y:S01]  /*dcf0*/  @!PT LDS RZ, [RZ] ;  /* 0x00000000fffff984 */ /* 0x000fe20000000800 */
[----:B------:R-:W-:Y:S01]  /*dd00*/  @!PT LDS RZ, [RZ] ;  /* 0x00000000fffff984 */ /* 0x000fe20000000800 */
[----:B------:R0:W-:Y:S01]  /*dd10*/  @!P1 LDGSTS.E.BYPASS.LTC128B.128 [R21+0xcc00], desc[UR42][R2.64], !P0 ;  /* 0x0cc0000002159fae */ /* 0x0001e2000c101d6a */
[----:B------:R-:W-:Y:S01]  /*dd20*/  IMAD.MOV.U32 R13, RZ, RZ, R9 ;  /* 0x000000ffff0d7224 */ /* 0x000fe200078e0009 */
[----:B------:R-:W-:-:S07]  /*dd30*/  MOV R20, R14 ;  /* 0x0000000e00147202 */ /* 0x000fce0000000f00 */
[----:B0-----:R-:W-:Y:S05]  /*dd40*/  WARPSYNC.COLLECTIVE R15, `(.L_x_12259) ;  /* 0x000000000f087348 */ /* 0x001fea0003c00000 */
[----:B------:R1:W2:Y:S02]  /*dd50*/  SHFL.IDX P6, R14, R13, R12, R11 ;  /* 0x0000000c0d0e7389 */ /* 0x0002a400000c000b */
[----:B012---:R-:W-:Y:S01]  /*dd60*/  ENDCOLLECTIVE ;  /* 0x000000000000791b */ /* 0x007fe20003800000 */
.L_x_12259:
[----:B------:R-:W-:Y:S02]  /*dd70*/  IMAD.MOV.U32 R13, RZ, RZ, R10 ;  /* 0x000000ffff0d7224 */ /* 0x000fe400078e000a */
[----:B------:R-:W-:Y:S01]  /*dd80*/  IMAD.MOV.U32 R12, RZ, RZ, 0x3 ;  /* 0x00000003ff0c7424 */ /* 0x000fe200078e00ff */
[----:B------:R-:W-:Y:S02]  /*dd90*/  @!P2 LEA R2, P1, R7, R14, 0x1 ;  /* 0x0000000e0702a211 */ /* 0x000fe400078208ff */
[----:B------:R-:W-:-:S03]  /*dda0*/  IADD3 R14, R6, 0x30, RZ ;  /* 0x00000030060e7810 */ /* 0x000fc60007ffe0ff */
[----:B------:R-:W-:Y:S01]  /*ddb0*/  @!P2 IMAD.X R3, RZ, RZ, R20, P1 ;  /* 0x000000ffff03a224 */ /* 0x000fe200008e0614 */
[----:B------:R-:W-:-:S13]  /*ddc0*/  ISETP.GE.AND P1, PT, R14, R5, PT ;  /* 0x000000050e00720c */ /* 0x000fda0003f26270 */
[----:B------:R-:W-:Y:S05]  /*ddd0*/  WARPSYNC.COLLECTIVE R15, `(.L_x_12260) ;  /* 0x000000000f087348 */ /* 0x000fea0003c00000 */
[----:B------:R0:W1:Y:S02]  /*dde0*/  SHFL.IDX P6, R14, R13, R12, R11 ;  /* 0x0000000c0d0e7389 */ /* 0x00006400000c000b */
[----:B01----:R-:W-:Y:S01]  /*ddf0*/  ENDCOLLECTIVE ;  /* 0x000000000000791b */ /* 0x003fe20003800000 */
.L_x_12260:
        /* <DEDUP_REMOVED lines=9> */
.L_x_12261:
[----:B------:R-:W-:Y:S01]  /*de90*/  IMAD.MOV.U32 R13, RZ, RZ, R10 ;  /* 0x000000ffff0d7224 */ /* 0x000fe200078e000a */
[----:B------:R-:W-:Y:S01]  /*dea0*/  MOV R12, 0x4 ;  /* 0x00000004000c7802 */ /* 0x000fe20000000f00 */
[----:B------:R-:W-:Y:S02]  /*deb0*/  IMAD.MOV.U32 R29, RZ, RZ, R14 ;  /* 0x000000ffff1d7224 */ /* 0x000fe400078e000e */
[----:B------:R-:W-:-:S03]  /*dec0*/  VIADD R14, R6, 0x40 ;  /* 0x00000040060e7836 */ /* 0x000fc60000000000 */
[----:B------:R-:W-:Y:S02]  /*ded0*/  @!P1 LEA R2, P3, R7, R29, 0x1 ;  /* 0x0000001d07029211 */ /* 0x000fe400078608ff */
[----:B------:R-:W-:-:S13]  /*dee0*/  ISETP.GE.AND P2, PT, R14, R5, PT ;  /* 0x000000050e00720c */ /* 0x000fda0003f46270 */
[----:B------:R-:W-:Y:S05]  /*def0*/  WARPSYNC.COLLECTIVE R15, `(.L_x_12262) ;  /* 0x000000000f087348 */ /* 0x000fea0003c00000 */
[----:B------:R0:W1:Y:S02]  /*df00*/  SHFL.IDX P6, R14, R13, R12, R11 ;  /* 0x0000000c0d0e7389 */ /* 0x00006400000c000b */
[----:B01----:R-:W-:Y:S01]  /*df10*/  ENDCOLLECTIVE ;  /* 0x000000000000791b */ /* 0x003fe20003800000 */
.L_x_12262:
[----:B------:R-:W-:Y:S02]  /*df20*/  @!P1 IADD3.X R3, RZ, R21, RZ, P3, !PT ;  /* 0x00000015ff039210 */ /* 0x000fe40001ffe4ff */
[----:B------:R-:W-:-:S05]  /*df30*/  @!P1 LEA R21, R4, UR38, 0x1 ;  /* 0x0000002604159c11 */ /* 0x000fca000f8e08ff */
[----:B------:R-:W-:Y:S01]  /*df40*/  @!PT LDS RZ, [RZ] ;  /* 0x00000000fffff984 */ /* 0x000fe20000000800 */
[----:B------:R-:W-:Y:S01]  /*df50*/  @!PT LDS RZ, [RZ] ;  /* 0x00000000fffff984 */ /* 0x000fe20000000800 */
[----:B------:R-:W-:Y:S01]  /*df60*/  @!PT LDS RZ, [RZ] ;  /* 0x00000000fffff984 */ /* 0x000fe20000000800 */
[----:B------:R0:W-:Y:S01]  /*df70*/  @!P1 LDGSTS.E.BYPASS.LTC128B.128 [R21+0xdc00], desc[UR42][R2.64], !P0 ;  /* 0x0dc0000002159fae */ /* 0x0001e2000c101d6a */
[----:B------:R-:W-:Y:S01]  /*df80*/  @!P2 LEA R29, R4, UR38, 0x1 ;  /* 0x00000026041dac11 */ /* 0x000fe2000f8e08ff */
[----:B------:R-:W-:Y:S02]  /*df90*/  IMAD.MOV.U32 R13, RZ, RZ, R9 ;  /* 0x000000ffff0d7224 */ /* 0x000fe400078e0009 */
[----:B------:R-:W-:-:S07]  /*dfa0*/  IMAD.MOV.U32 R20, RZ, RZ, R14 ;  /* 0x000000ffff147224 */ /* 0x000fce00078e000e */
[----:B0-----:R-:W-:Y:S05]  /*dfb0*/  WARPSYNC.COLLECTIVE R15, `(.L_x_12263) ;  /* 0x000000000f087348 */ /* 0x001fea0003c00000 */
[----:B------:R1:W2:Y:S02]  /*dfc0*/  SHFL.IDX P6, R14, R13, R12, R11 ;  /* 0x0000000c0d0e7389 */ /* 0x0002a400000c000b */
[----:B012---:R-:W-:Y:S01]  /*dfd0*/  ENDCOLLECTIVE ;  /* 0x000000000000791b */ /* 0x007fe20003800000 */
.L_x_12263:
[----:B------:R-:W-:Y:S01]  /*dfe0*/  IMAD.MOV.U32 R13, RZ, RZ, R10 ;  /* 0x000000ffff0d7224 */ /* 0x000fe200078e000a */
[----:B------:R-:W-:Y:S02]  /*dff0*/  MOV R12, 0x5 ;  /* 0x00000005000c7802 */ /* 0x000fe40000000f00 */
[----:B------:R-:W-:Y:S01]  /*e000*/  @!P2 LEA R2, P1, R7, R14, 0x1 ;  /* 0x0000000e0702a211 */ /* 0x000fe200078208ff */
[----:B------:R-:W-:-:S03]  /*e010*/  VIADD R14, R6, 0x50 ;  /* 0x00000050060e7836 */ /* 0x000fc60000000000 */
[----:B------:R-:W-:Y:S02]  /*e020*/  @!P2 IADD3.X R3, RZ, R20, RZ, P1, !PT ;  /* 0x00000014ff03a210 */ /* 0x000fe40000ffe4ff */
[----:B------:R-:W-:-:S13]  /*e030*/  ISETP.GE.AND P1, PT, R14, R5, PT ;  /* 0x000000050e00720c */ /* 0x000fda0003f26270 */
[----:B------:R-:W-:Y:S05]  /*e040*/  WARPSYNC.COLLECTIVE R15, `(.L_x_12264) ;  /* 0x000000000f087348 */ /* 0x000fea0003c00000 */
[----:B------:R0:W1:Y:S02]  /*e050*/  SHFL.IDX P6, R14, R13, R12, R11 ;  /* 0x0000000c0d0e7389 */ /* 0x00006400000c000b */
[----:B01----:R-:W-:Y:S01]  /*e060*/  ENDCOLLECTIVE ;  /* 0x000000000000791b */ /* 0x003fe20003800000 */
.L_x_12264:
[----:B------:R-:W-:Y:S01]  /*e070*/  @!PT LDS RZ, [RZ] ;  /* 0x00000000fffff984 */ /* 0x000fe20000000800 */
[----:B------:R-:W-:Y:S01]  /*e080*/  @!PT LDS RZ, [RZ] ;  /* 0x00000000fffff984 */ /* 0x000fe20000000800 */
[----:B------:R-:W-:Y:S01]  /*e090*/  @!PT LDS RZ, [RZ] ;  /* 0x00000000fffff984 */ /* 0x000fe20000000800 */
[----:B------:R0:W-:Y:S01]  /*e0a0*/  @!P2 LDGSTS.E.BYPASS.LTC128B.128 [R29+0xe400], desc[UR42][R2.64], !P0 ;  /* 0x0e400000021dafae */ /* 0x0001e2000c101d6a */
[----:B------:R-:W-:Y:S02]  /*e0b0*/  IMAD.MOV.U32 R13, RZ, RZ, R9 ;  /* 0x000000ffff0d7224 */ /* 0x000fe400078e0009 */
[----:B------:R-:W-:-:S07]  /*e0c0*/  IMAD.MOV.U32 R21, RZ, RZ, R14 ;  /* 0x000000ffff157224 */ /* 0x000fce00078e000e */
[----:B0-----:R-:W-:Y:S05]  /*e0d0*/  WARPSYNC.COLLECTIVE R15, `(.L_x_12265) ;  /* 0x000000000f087348 */ /* 0x001fea0003c00000 */
[----:B------:R1:W2:Y:S02]  /*e0e0*/  SHFL.IDX P6, R14, R13, R12, R11 ;  /* 0x0000000c0d0e7389 */ /* 0x0002a400000c000b */
[----:B012---:R-:W-:Y:S01]  /*e0f0*/  ENDCOLLECTIVE ;  /* 0x000000000000791b */ /* 0x007fe20003800000 */
.L_x_12265:
[----:B------:R-:W-:Y:S01]  /*e100*/  MOV R13, R10 ;  /* 0x0000000a000d7202 */ /* 0x000fe20000000f00 */
[----:B------:R-:W-:Y:S01]  /*e110*/  IMAD.MOV.U32 R12, RZ, RZ, 0x6 ;  /* 0x00000006ff0c7424 */ /* 0x000fe200078e00ff */
[----:B------:R-:W-:Y:S01]  /*e120*/  MOV R29, R14 ;  /* 0x0000000e001d7202 */ /* 0x000fe20000000f00 */
[----:B------:R-:W-:-:S03]  /*e130*/  VIADD R14, R6, 0x60 ;  /* 0x00000060060e7836 */ /* 0x000fc60000000000 */
[----:B------:R-:W-:Y:S02]  /*e140*/  @!P1 LEA R2, P3, R7, R29, 0x1 ;  /* 0x0000001d07029211 */ /* 0x000fe400078608ff */
[----:B------:R-:W-:-:S13]  /*e150*/  ISETP.GE.AND P2, PT, R14, R5, PT ;  /* 0x000000050e00720c */ /* 0x000fda0003f46270 */
[----:B------:R-:W-:Y:S05]  /*e160*/  WARPSYNC.COLLECTIVE R15, `(.L_x_12266) ;  /* 0x000000000f087348 */ /* 0x000fea0003c00000 */
[----:B------:R0:W1:Y:S02]  /*e170*/  SHFL.IDX P6, R14, R13, R12, R11 ;  /* 0x0000000c0d0e7389 */ /* 0x00006400000c000b */
[----:B01----:R-:W-:Y:S01]  /*e180*/  ENDCOLLECTIVE ;  /* 0x000000000000791b */ /* 0x003fe20003800000 */
.L_x_12266:
[----:B------:R-:W-:Y:S01]  /*e190*/  @!P1 IMAD.X R3, RZ, RZ, R21, P3 ;  /* 0x000000ffff039224 */ /* 0x000fe200018e0615 */
[----:B------:R-:W-:-:S05]  /*e1a0*/  @!P1 LEA R29, R4, UR38, 0x1 ;  /* 0x00000026041d9c11 */ /* 0x000fca000f8e08ff */
[----:B------:R-:W-:Y:S01]  /*e1b0*/  @!PT LDS RZ, [RZ] ;  /* 0x00000000fffff984 */ /* 0x000fe20000000800 */
[----:B------:R-:W-:Y:S01]  /*e1c0*/  @!PT LDS RZ, [RZ] ;  /* 0x00000000fffff984 */ /* 0x000fe20000000800 */
[----:B------:R-:W-:Y:S01]  /*e1d0*/  @!PT LDS RZ, [RZ] ;  /* 0x00000000fffff984 */ /* 0x000fe20000000800 */
[----:B------:R0:W-:Y:S01]  /*e1e0*/  @!P1 LDGSTS.E.BYPASS.LTC128B.128 [R29+0xec00], desc[UR42][R2.64], !P0 ;  /* 0x0ec00000021d9fae */ /* 0x0001e2000c101d6a */
[----:B------:R-:W-:Y:S02]  /*e1f0*/  @!P2 LEA R21, R4, UR38, 0x1 ;  /* 0x000000260415ac11 */ /* 0x000fe4000f8e08ff */
[----:B------:R-:W-:Y:S01]  /*e200*/  MOV R13, R9 ;  /* 0x00000009000d7202 */ /* 0x000fe20000000f00 */
[----:B------:R-:W-:-:S07]  /*e210*/  IMAD.MOV.U32 R20, RZ, RZ, R14 ;  /* 0x000000ffff147224 */ /* 0x000fce00078e000e */
[----:B0-----:R-:W-:Y:S05]  /*e220*/  WARPSYNC.COLLECTIVE R15, `(.L_x_12267) ;  /* 0x000000000f087348 */ /* 0x001fea0003c00000 */
[----:B------:R1:W2:Y:S02]  /*e230*/  SHFL.IDX P6, R14, R13, R12, R11 ;  /* 0x0000000c0d0e7389 */ /* 0x0002a400000c000b */
[----:B012---:R-:W-:Y:S01]  /*e240*/  ENDCOLLECTIVE ;  /* 0x000000000000791b */ /* 0x007fe20003800000 */
.L_x_12267:
[----:B------:R-:W-:Y:S01]  /*e250*/  IMAD.MOV.U32 R13, RZ, RZ, R10 ;  /* 0x000000ffff0d7224 */ /* 0x000fe200078e000a */
[----:B------:R-:W-:Y:S02]  /*e260*/  MOV R12, 0x7 ;  /* 0x00000007000c7802 */ /* 0x000fe40000000f00 */
[----:B------:R-:W-:-:S13]  /*e270*/  @!P2 LEA R2, P1, R7, R14, 0x1 ;  /* 0x0000000e0702a211 */ /* 0x000fda00078208ff */
[----:B------:R-:W-:Y:S05]  /*e280*/  WARPSYNC.COLLECTIVE R15, `(.L_x_12268) ;  /* 0x000000000f087348 */ /* 0x000fea0003c00000 */
[----:B------:R0:W1:Y:S02]  /*e290*/  SHFL.IDX P6, R14, R13, R12, R11 ;  /* 0x0000000c0d0e7389 */ /* 0x00006400000c000b */
[----:B01----:R-:W-:Y:S01]  /*e2a0*/  ENDCOLLECTIVE ;  /* 0x000000000000791b */ /* 0x003fe20003800000 */
.L_x_12268:
[----:B------:R-:W-:-:S05]  /*e2b0*/  @!P2 IMAD.X R3, RZ, RZ, R20, P1 ;  /* 0x000000ffff03a224 */ /* 0x000fca00008e0614 */
[----:B------:R-:W-:Y:S01]  /*e2c0*/  @!PT LDS RZ, [RZ] ;  /* 0x00000000fffff984 */ /* 0x000fe20000000800 */
[----:B------:R-:W-:Y:S01]  /*e2d0*/  @!PT LDS RZ, [RZ] ;  /* 0x00000000fffff984 */ /* 0x000fe20000000800 */
[----:B------:R-:W-:Y:S01]  /*e2e0*/  @!PT LDS RZ, [RZ] ;  /* 0x00000000fffff984 */ /* 0x000fe20000000800 */
[----:B------:R0:W-:Y:S01]  /*e2f0*/  @!P2 LDGSTS.E.BYPASS.LTC128B.128 [R21+0xf400], desc[UR42][R2.64], !P0 ;  /* 0x0f4000000215afae */ /* 0x0001e2000c101d6a */
[----:B------:R-:W-:Y:S01]  /*e300*/  IMAD.MOV.U32 R13, RZ, RZ, R9 ;  /* 0x000000ffff0d7224 */ /* 0x000fe200078e0009 */
[----:B0-----:R-:W-:Y:S01]  /*e310*/  IADD3 R2, R6, 0x70, RZ ;  /* 0x0000007006027810 */ /* 0x001fe20007ffe0ff */
[----:B------:R-:W-:-:S03]  /*e320*/  IMAD.MOV.U32 R10, RZ, RZ, R14 ;  /* 0x000000ffff0a7224 */ /* 0x000fc600078e000e */
[----:B------:R-:W-:-:S13]  /*e330*/  ISETP.GE.AND P1, PT, R2, R5, PT ;  /* 0x000000050200720c */ /* 0x000fda0003f26270 */
[----:B------:R-:W-:Y:S05]  /*e340*/  WARPSYNC.COLLECTIVE R15, `(.L_x_12269) ;  /* 0x000000000f087348 */ /* 0x000fea0003c00000 */
[----:B------:R0:W1:Y:S02]  /*e350*/  SHFL.IDX P6, R14, R13, R12, R11 ;  /* 0x0000000c0d0e7389 */ /* 0x00006400000c000b */
[----:B01----:R-:W-:Y:S01]  /*e360*/  ENDCOLLECTIVE ;  /* 0x000000000000791b */ /* 0x003fe20003800000 */
.L_x_12269:
[----:B------:R-:W-:Y:S02]  /*e370*/  @!P1 LEA R29, R4, UR38, 0x1 ;  /* 0x00000026041d9c11 */ /* 0x000fe4000f8e08ff */
[----:B------:R-:W-:Y:S01]  /*e380*/  MOV R13, R8 ;  /* 0x00000008000d7202 */ /* 0x000fe20000000f00 */
[----:B------:R-:W-:Y:S01]  /*e390*/  IMAD.MOV.U32 R12, RZ, RZ, RZ ;  /* 0x000000ffff0c7224 */ /* 0x000fe200078e00ff */
[----:B------:R-:W-:-:S13]  /*e3a0*/  @!P1 LEA R2, P3, R7, R14, 0x1 ;  /* 0x0000000e07029211 */ /* 0x000fda00078608ff */
[----:B------:R-:W-:Y:S05]  /*e3b0*/  WARPSYNC.COLLECTIVE R15, `(.L_x_12270) ;  /* 0x000000000f087348 */ /* 0x000fea0003c00000 */
[----:B------:R0:W1:Y:S02]  /*e3c0*/  SHFL.IDX P6, R14, R13, R12, R11 ;  /* 0x0000000c0d0e7389 */ /* 0x00006400000c000b */
[----:B01----:R-:W-:Y:S01]  /*e3d0*/  ENDCOLLECTIVE ;  /* 0x000000000000791b */ /* 0x003fe20003800000 */
.L_x_12270:
[----:B------:R-:W-:Y:S02]  /*e3e0*/  @!P1 IMAD.X R3, RZ, RZ, R10, P3 ;  /* 0x000000ffff039224 */ /* 0x000fe400018e060a */
[----:B------:R-:W-:-:S03]  /*e3f0*/  VIADD R10, R6, 0x80 ;  /* 0x00000080060a7836 */ /* 0x000fc60000000000 */
[----:B------:R-:W-:Y:S01]  /*e400*/  @!PT LDS RZ, [RZ] ;  /* 0x00000000fffff984 */ /* 0x000fe20000000800 */
[----:B------:R-:W-:Y:S01]  /*e410*/  @!PT LDS RZ, [RZ] ;  /* 0x00000000fffff984 */ /* 0x000fe20000000800 */
[----:B------:R-:W-:Y:S01]  /*e420*/  @!PT LDS RZ, [RZ] ;  /* 0x00000000fffff984 */ /* 0x000fe20000000800 */
[----:B------:R0:W-:Y:S02]  /*e430*/  @!P1 LDGSTS.E.BYPASS.LTC128B.128 [R29+0xfc00], desc[UR42][R2.64], !P0 ;  /* 0x0fc00000021d9fae */ /* 0x0001e4000c101d6a */
[----:B------:R-:W-:Y:S02]  /*e440*/  ISETP.GE.AND P2, PT, R10, R5, PT ;  /* 0x000000050a00720c */ /* 0x000fe40003f46270 */
[----:B------:R-:W-:Y:S02]  /*e450*/  IADD3 R10, R6, 0x90, RZ ;  /* 0x00000090060a7810 */ /* 0x000fe40007ffe0ff */
[----:B------:R-:W-:Y:S01]  /*e460*/  MOV R13, R0 ;  /* 0x00000000000d7202 */ /* 0x000fe20000000f00 */
[----:B------:R-:W-:-:S08]  /*e470*/  IMAD.MOV.U32 R20, RZ, RZ, R14 ;  /* 0x000000ffff147224 */ /* 0x000fd000078e000e */
[----:B0-----:R-:W-:Y:S05]  /*e480*/  WARPSYNC.COLLECTIVE R15, `(.L_x_12271) ;  /* 0x000000000f087348 */ /* 0x001fea0003c00000 */
[----:B------:R1:W2:Y:S02]  /*e490*/  SHFL.IDX P6, R14, R13, R12, R11 ;  /* 0x0000000c0d0e7389 */ /* 0x0002a400000c000b */
[----:B012---:R-:W-:Y:S01]  /*e4a0*/  ENDCOLLECTIVE ;  /* 0x000000000000791b */ /* 0x007fe20003800000 */
.L_x_12271:
[----:B------:R-:W-:Y:S02]  /*e4b0*/  IMAD.MOV.U32 R13, RZ, RZ, R8 ;  /* 0x000000ffff0d7224 */ /* 0x000fe400078e0008 */
[----:B------:R-:W-:Y:S02]  /*e4c0*/  IMAD.MOV.U32 R12, RZ, RZ, 0x1 ;  /* 0x00000001ff0c7424 */ /* 0x000fe400078e00ff */
[----:B------:R-:W-:-:S07]  /*e4d0*/  IMAD.MOV.U32 R21, RZ, RZ, R14 ;  /* 0x000000ffff157224 */ /* 0x000fce00078e000e */
[----:B------:R-:W-:Y:S05]  /*e4e0*/  WARPSYNC.COLLECTIVE R15, `(.L_x_12272) ;  /* 0x000000000f087348 */ /* 0x000fea0003c00000 */
[----:B------:R0:W1:Y:S02]  /*e4f0*/  SHFL.IDX P6, R14, R13, R12, R11 ;  /* 0x0000000c0d0e7389 */ /* 0x00006400000c000b */
[----:B01----:R-:W-:Y:S01]  /*e500*/  ENDCOLLECTIVE ;  /* 0x000000000000791b */ /* 0x003fe20003800000 */
.L_x_12272:
[----:B------:R-:W-:Y:S02]  /*e510*/  @!P2 LEA R2, P1, R7, R21, 0x1 ;  /* 0x000000150702a211 */ /* 0x000fe400078208ff */
[----:B------:R-:W-:-:S03]  /*e520*/  @!P2 LEA R21, R4, UR38, 0x1 ;  /* 0x000000260415ac11 */ /* 0x000fc6000f8e08ff */
[----:B------:R-:W-:Y:S01]  /*e530*/  @!P2 IMAD.X R3, RZ, RZ, R20, P1 ;  /* 0x000000ffff03a224 */ /* 0x000fe200008e0614 */
[----:B------:R-:W-:-:S04]  /*e540*/  ISETP.GE.AND P1, PT, R10, R5, PT ;  /* 0x000000050a00720c */ /* 0x000fc80003f26270 */
        /* <DEDUP_REMOVED lines=9> */
.L_x_12273:
[----:B------:R-:W-:Y:S01]  /*e5e0*/  @!P1 LEA R21, R4, UR38, 0x1 ;  /* 0x0000002604159c11 */ /* 0x000fe2000f8e08ff */
[----:B------:R-:W-:Y:S02]  /*e5f0*/  IMAD.MOV.U32 R13, RZ, RZ, R8 ;  /* 0x000000ffff0d7224 */ /* 0x000fe400078e0008 */
[----:B------:R-:W-:Y:S02]  /*e600*/  IMAD.MOV.U32 R12, RZ, RZ, 0x2 ;  /* 0x00000002ff0c7424 */ /* 0x000fe400078e00ff */
[----:B------:R-:W-:-:S07]  /*e610*/  IMAD.MOV.U32 R20, RZ, RZ, R14 ;  /* 0x000000ffff147224 */ /* 0x000fce00078e000e */
[----:B------:R-:W-:Y:S05]  /*e620*/  WARPSYNC.COLLECTIVE R15, `(.L_x_12274) ;  /* 0x000000000f087348 */ /* 0x000fea0003c00000 */
[----:B------:R0:W1:Y:S02]  /*e630*/  SHFL.IDX P6, R14, R13, R12, R11 ;  /* 0x0000000c0d0e7389 */ /* 0x00006400000c000b */
[----:B01----:R-:W-:Y:S01]  /*e640*/  ENDCOLLECTIVE ;  /* 0x000000000000791b */ /* 0x003fe20003800000 */
.L_x_12274:
[----:B------:R-:W-:-:S04]  /*e650*/  @!P1 LEA R2, P3, R7, R20, 0x1 ;  /* 0x0000001407029211 */ /* 0x000fc800078608ff */
[----:B------:R-:W-:-:S05]  /*e660*/  @!P1 IADD3.X R3, RZ, R10, RZ, P3, !PT ;  /* 0x0000000aff039210 */ /* 0x000fca0001ffe4ff */
[----:B------:R-:W-:Y:S01]  /*e670*/  @!PT LDS RZ, [RZ] ;  /* 0x00000000fffff984 */ /* 0x000fe20000000800 */
[----:B------:R-:W-:Y:S01]  /*e680*/  @!PT LDS RZ, [RZ] ;  /* 0x00000000fffff984 */ /* 0x000fe20000000800 */
[----:B------:R-:W-:Y:S01]  /*e690*/  @!PT LDS RZ, [RZ] ;  /* 0x00000000fffff984 */ /* 0x000fe20000000800 */
[----:B------:R0:W-:Y:S01]  /*e6a0*/  @!P1 LDGSTS.E.BYPASS.LTC128B.128 [R21+0x10c00], desc[UR42][R2.64], !P0 ;  /* 0x10c0000002159fae */ /* 0x0001e2000c101d6a */
[----:B------:R-:W-:Y:S01]  /*e6b0*/  IMAD.MOV.U32 R13, RZ, RZ, R0 ;  /* 0x000000ffff0d7224 */ /* 0x000fe200078e0000 */
[----:B------:R-:W-:Y:S01]  /*e6c0*/  MOV R9, R14 ;  /* 0x0000000e00097202 */ /* 0x000fe20000000f00 */
[----:B0-----:R-:W-:-:S07]  /*e6d0*/  VIADD R2, R6, 0xa0 ;  /* 0x000000a006027836 */ /* 0x001fce0000000000 */
[----:B------:R-:W-:Y:S05]  /*e6e0*/  WARPSYNC.COLLECTIVE R15, `(.L_x_12275) ;  /* 0x000000000f087348 */ /* 0x000fea0003c00000 */
[----:B------:R0:W1:Y:S02]  /*e6f0*/  SHFL.IDX P6, R14, R13, R12, R11 ;  /* 0x0000000c0d0e7389 */ /* 0x00006400000c000b */
[----:B01----:R-:W-:Y:S01]  /*e700*/  ENDCOLLECTIVE ;  /* 0x000000000000791b */ /* 0x003fe20003800000 */
.L_x_12275:
[----:B------:R-:W-:Y:S01]  /*e710*/  ISETP.GE.AND P2, PT, R2, R5, PT ;  /* 0x000000050200720c */ /* 0x000fe20003f46270 */
[----:B------:R-:W-:Y:S02]  /*e720*/  IMAD.MOV.U32 R13, RZ, RZ, R8 ;  /* 0x000000ffff0d7224 */ /* 0x000fe400078e0008 */
[----:B------:R-:W-:-:S10]  /*e730*/  IMAD.MOV.U32 R12, RZ, RZ, 0x3 ;  /* 0x00000003ff0c7424 */ /* 0x000fd400078e00ff */
[----:B------:R-:W-:-:S13]  /*e740*/  @!P2 LEA R2, P1, R7, R14, 0x1 ;  /* 0x0000000e0702a211 */ /* 0x000fda00078208ff */
[----:B------:R-:W-:Y:S05]  /*e750*/  WARPSYNC.COLLECTIVE R15, `(.L_x_12276) ;  /* 0x000000000f087348 */ /* 0x000fea0003c00000 */
[----:B------:R0:W1:Y:S02]  /*e760*/  SHFL.IDX P6, R14, R13, R12, R11 ;  /* 0x0000000c0d0e7389 */ /* 0x00006400000c000b */
[----:B01----:R-:W-:Y:S01]  /*e770*/  ENDCOLLECTIVE ;  /* 0x000000000000791b */ /* 0x003fe20003800000 */
.L_x_12276:
[----:B------:R-:W-:Y:S02]  /*e780*/  @!P2 IADD3.X R3, RZ, R9, RZ, P1, !PT ;  /* 0x00000009ff03a210 */ /* 0x000fe40000ffe4ff */
[----:B------:R-:W-:-:S05]  /*e790*/  @!P2 LEA R9, R4, UR38, 0x1 ;  /* 0x000000260409ac11 */ /* 0x000fca000f8e08ff */
        /* <DEDUP_REMOVED lines=9> */
.L_x_12277:
[----:B------:R-:W-:Y:S05]  /*e830*/  BRA `(.L_x_12278) ;  /* 0xffffffd000f47947 */ /* 0x000fea000383ffff */
.L_x_12189:
[----:B0-----:R-:W-:-:S04]  /*e840*/  IMAD.U32 R3, RZ, RZ, UR38 ;  /* 0x00000026ff037e24 */ /* 0x001fc8000f8e00ff */
[----:B------:R0:W1:Y:S03]  /*e850*/  SYNCS.PHASECHK.TRANS64.TRYWAIT P0, [R3+URZ+0x30820], R0 ;  /* 0x03082000030075a7 */ /* 0x000066000800017f */
[----:B-1----:R-:W-:Y:S05]  /*e860*/  @!P0 NANOSLEEP.SYNCS 0x989680 ;  /* 0x009896800000895d */ /* 0x002fea0003900000 */
[----:B------:R-:W1:Y:S02]  /*e870*/  @!P0 SYNCS.PHASECHK.TRANS64 P0, [R3+URZ+0x30820], R0 ;  /* 0x03082000030085a7 */ /* 0x000e64000800007f */
[----:B-1----:R-:W-:Y:S05]  /*e880*/  @!P0 BRA `(.L_x_12189) ;  /* 0xfffffffc00ec8947 */ /* 0x002fea000383ffff */
[----:B------:R-:W-:Y:S05]  /*e890*/  BRA `(.L_x_12279) ;  /* 0xffffffd4002c7947 */ /* 0x000fea000383ffff */
.L_x_12196:
[----:B-1----:R-:W-:-:S04]  /*e8a0*/  MOV R3, UR38 ;  /* 0x0000002600037c02 */ /* 0x002fc80008000f00 */
[----:B------:R1:W2:Y:S03]  /*e8b0*/  SYNCS.PHASECHK.TRANS64.TRYWAIT P0, [R3+URZ+0x30848], R8 ;  /* 0x03084808030075a7 */ /* 0x0002a6000800017f */
[----:B--2---:R-:W-:Y:S05]  /*e8c0*/  @!P0 NANOSLEEP.SYNCS 0x989680 ;  /* 0x009896800000895d */ /* 0x004fea0003900000 */
[----:B------:R-:W2:Y:S02]  /*e8d0*/  @!P0 SYNCS.PHASECHK.TRANS64 P0, [R3+URZ+0x30848], R8 ;  /* 0x03084808030085a7 */ /* 0x000ea4000800007f */
[----:B--2---:R-:W-:Y:S05]  /*e8e0*/  @!P0 BRA `(.L_x_12196) ;  /* 0xfffffffc00ec8947 */ /* 0x004fea000383ffff */
[----:B------:R-:W-:Y:S05]  /*e8f0*/  BRA `(.L_x_12280) ;  /* 0xffffffd400f07947 */ /* 0x000fea000383ffff */
.L_x_12201:
[----:B01----:R-:W-:-:S04]  /*e900*/  IMAD.U32 R3, RZ, RZ, UR38 ;  /* 0x00000026ff037e24 */ /* 0x003fc8000f8e00ff */
[----:B------:R0:W1:Y:S03]  /*e910*/  SYNCS.PHASECHK.TRANS64.TRYWAIT P0, [R3+URZ+0x30860], R8 ;  /* 0x03086008030075a7 */ /* 0x000066000800017f */
[----:B-1----:R-:W-:Y:S05]  /*e920*/  @!P0 NANOSLEEP.SYNCS 0x989680 ;  /* 0x009896800000895d */ /* 0x002fea0003900000 */
[----:B------:R-:W1:Y:S02]  /*e930*/  @!P0 SYNCS.PHASECHK.TRANS64 P0, [R3+URZ+0x30860], R8 ;  /* 0x03086008030085a7 */ /* 0x000e64000800007f */
[----:B-1----:R-:W-:Y:S05]  /*e940*/  @!P0 BRA `(.L_x_12201) ;  /* 0xfffffffc00ec8947 */ /* 0x002fea000383ffff */
[----:B------:R-:W-:Y:S05]  /*e950*/  BRA `(.L_x_12281) ;  /* 0xffffffd800507947 */ /* 0x000fea000383ffff */
.L_x_12209:
[----:B-1----:R-:W-:-:S04]  /*e960*/  IMAD.U32 R3, RZ, RZ, UR38 ;  /* 0x00000026ff037e24 */ /* 0x002fc8000f8e00ff */
[----:B------:R1:W2:Y:S03]  /*e970*/  SYNCS.PHASECHK.TRANS64.TRYWAIT P0, [R3+URZ+0x30840], R12 ;  /* 0x0308400c030075a7 */ /* 0x0002a6000800017f */
[----:B--2---:R-:W-:Y:S05]  /*e980*/  @!P0 NANOSLEEP.SYNCS 0x989680 ;  /* 0x009896800000895d */ /* 0x004fea0003900000 */
[----:B------:R-:W2:Y:S02]  /*e990*/  @!P0 SYNCS.PHASECHK.TRANS64 P0, [R3+URZ+0x30840], R12 ;  /* 0x0308400c030085a7 */ /* 0x000ea4000800007f */
[----:B--2---:R-:W-:Y:S05]  /*e9a0*/  @!P0 BRA `(.L_x_12209) ;  /* 0xfffffffc00ec8947 */ /* 0x004fea000383ffff */
[----:B------:R-:W-:Y:S05]  /*e9b0*/  BRA `(.L_x_12282) ;  /* 0xffffffdc00347947 */ /* 0x000fea000383ffff */
.L_x_12214:
[----:B01----:R-:W-:-:S04]  /*e9c0*/  MOV R3, UR38 ;  /* 0x0000002600037c02 */ /* 0x003fc80008000f00 */
[----:B------:R0:W1:Y:S03]  /*e9d0*/  SYNCS.PHASECHK.TRANS64.TRYWAIT P0, [R3+URZ+0x30868], R2 ;  /* 0x03086802030075a7 */ /* 0x000066000800017f */
[----:B-1----:R-:W-:Y:S05]  /*e9e0*/  @!P0 NANOSLEEP.SYNCS 0x989680 ;  /* 0x009896800000895d */ /* 0x002fea0003900000 */
[----:B------:R-:W1:Y:S02]  /*e9f0*/  @!P0 SYNCS.PHASECHK.TRANS64 P0, [R3+URZ+0x30868], R2 ;  /* 0x03086802030085a7 */ /* 0x000e64000800007f */
[----:B-1----:R-:W-:Y:S05]  /*ea00*/  @!P0 BRA `(.L_x_12214) ;  /* 0xfffffffc00ec8947 */ /* 0x002fea000383ffff */
[----:B------:R-:W-:Y:S05]  /*ea10*/  BRA `(.L_x_12283) ;  /* 0xffffffdc009c7947 */ /* 0x000fea000383ffff */
.L_x_12222:
[----:B-1----:R-:W-:-:S04]  /*ea20*/  IMAD.U32 R2, RZ, RZ, UR38 ;  /* 0x00000026ff027e24 */ /* 0x002fc8000f8e00ff */
[----:B------:R1:W2:Y:S03]  /*ea30*/  SYNCS.PHASECHK.TRANS64.TRYWAIT P0, [R2+URZ+0x30848], R9 ;  /* 0x03084809020075a7 */ /* 0x0002a6000800017f */
[----:B--2---:R-:W-:Y:S05]  /*ea40*/  @!P0 NANOSLEEP.SYNCS 0x989680 ;  /* 0x009896800000895d */ /* 0x004fea0003900000 */
[----:B------:R-:W2:Y:S02]  /*ea50*/  @!P0 SYNCS.PHASECHK.TRANS64 P0, [R2+URZ+0x30848], R9 ;  /* 0x03084809020085a7 */ /* 0x000ea4000800007f */
[----:B--2---:R-:W-:Y:S05]  /*ea60*/  @!P0 BRA `(.L_x_12222) ;  /* 0xfffffffc00ec8947 */ /* 0x004fea000383ffff */
[----:B------:R-:W-:Y:S05]  /*ea70*/  BRA `(.L_x_12284) ;  /* 0xffffffe000947947 */ /* 0x000fea000383ffff */
.L_x_12227:
[----:B0-----:R-:W-:-:S04]  /*ea80*/  IMAD.U32 R2, RZ, RZ, UR38 ;  /* 0x00000026ff027e24 */ /* 0x001fc8000f8e00ff */
[----:B------:R0:W1:Y:S03]  /*ea90*/  SYNCS.PHASECHK.TRANS64.TRYWAIT P0, [R2+URZ+0x30860], R9 ;  /* 0x03086009020075a7 */ /* 0x000066000800017f */
[----:B-1----:R-:W-:Y:S05]  /*eaa0*/  @!P0 NANOSLEEP.SYNCS 0x989680 ;  /* 0x009896800000895d */ /* 0x002fea0003900000 */
[----:B------:R-:W1:Y:S02]  /*eab0*/  @!P0 SYNCS.PHASECHK.TRANS64 P0, [R2+URZ+0x30860], R9 ;  /* 0x03086009020085a7 */ /* 0x000e64000800007f */
[----:B-1----:R-:W-:Y:S05]  /*eac0*/  @!P0 BRA `(.L_x_12227) ;  /* 0xfffffffc00ec8947 */ /* 0x002fea000383ffff */
[----:B------:R-:W-:Y:S05]  /*ead0*/  BRA `(.L_x_12285) ;  /* 0xffffffe000f87947 */ /* 0x000fea000383ffff */
.L_x_12234:
[----:B0-----:R0:W1:Y:S02]  /*eae0*/  SYNCS.PHASECHK.TRANS64.TRYWAIT P0, [R3+URZ+0x30860], R2 ;  /* 0x03086002030075a7 */ /* 0x001064000800017f */
[----:B-1----:R-:W-:Y:S05]  /*eaf0*/  @!P0 NANOSLEEP.SYNCS 0x989680 ;  /* 0x009896800000895d */ /* 0x002fea0003900000 */
[----:B------:R-:W1:Y:S02]  /*eb00*/  @!P0 SYNCS.PHASECHK.TRANS64 P0, [R3+URZ+0x30860], R2 ;  /* 0x03086002030085a7 */ /* 0x000e64000800007f */
[----:B-1----:R-:W-:Y:S05]  /*eb10*/  @!P0 BRA `(.L_x_12234) ;  /* 0xfffffffc00f08947 */ /* 0x002fea000383ffff */
[----:B------:R-:W-:Y:S05]  /*eb20*/  BRA `(.L_x_12286) ;  /* 0xffffffe400887947 */ /* 0x000fea000383ffff */
.L_x_12238:
[----:B0-----:R0:W1:Y:S02]  /*eb30*/  SYNCS.PHASECHK.TRANS64.TRYWAIT P0, [R7+URZ+0x30820], R2 ;  /* 0x03082002070075a7 */ /* 0x001064000800017f */
[----:B-1----:R-:W-:Y:S05]  /*eb40*/  @!P0 NANOSLEEP.SYNCS 0x989680 ;  /* 0x009896800000895d */ /* 0x002fea0003900000 */
[----:B------:R-:W1:Y:S02]  /*eb50*/  @!P0 SYNCS.PHASECHK.TRANS64 P0, [R7+URZ+0x30820], R2 ;  /* 0x03082002070085a7 */ /* 0x000e64000800007f */
[----:B-1----:R-:W-:Y:S05]  /*eb60*/  @!P0 BRA `(.L_x_12238) ;  /* 0xfffffffc00f08947 */ /* 0x002fea000383ffff */
[----:B------:R-:W-:Y:S05]  /*eb70*/  BRA `(.L_x_12287) ;  /* 0xffffffe800247947 */ /* 0x000fea000383ffff */
.L_x_12239:
[----:B------:R-:W1:Y:S01]  /*eb80*/  S2R R3, SR_TID.X ;  /* 0x0000000000037919 */ /* 0x000e620000002100 */
[----:B------:R-:W-:Y:S01]  /*eb90*/  BSSY B0, `(.L_x_12288) ;  /* 0x000000a000007945 */ /* 0x000fe20003800000 */
[----:B------:R-:W-:Y:S01]  /*eba0*/  IMAD.MOV.U32 R12, RZ, RZ, RZ ;  /* 0x000000ffff0c7224 */ /* 0x000fe200078e00ff */
[----:B------:R-:W-:Y:S01]  /*ebb0*/  MOV R15, 0xffffffff ;  /* 0xffffffff000f7802 */ /* 0x000fe20000000f00 */
[----:B------:R-:W-:Y:S01]  /*ebc0*/  IMAD.MOV.U32 R11, RZ, RZ, 0x1f ;  /* 0x0000001fff0b7424 */ /* 0x000fe200078e00ff */
[----:B-1----:R-:W-:-:S04]  /*ebd0*/  SHF.R.U32.HI R3, RZ, 0x5, R3 ;  /* 0x00000005ff037819 */ /* 0x002fc80000011603 */
[----:B------:R-:W-:-:S04]  /*ebe0*/  LOP3.LUT R3, R3, 0x3, RZ, 0xc0, !PT ;  /* 0x0000000303037812 */ /* 0x000fc800078ec0ff */
[----:B------:R-:W-:-:S07]  /*ebf0*/  MOV R13, R3 ;  /* 0x00000003000d7202 */ /* 0x000fce0000000f00 */
[----:B0-----:R-:W-:Y:S05]  /*ec00*/  WARPSYNC.COLLECTIVE R15, `(.L_x_12289) ;  /* 0x000000000f087348 */ /* 0x001fea0003c00000 */
[----:B------:R1:W2:Y:S02]  /*ec10*/  SHFL.IDX P6, R14, R13, R12, R11 ;  /* 0x0000000c0d0e7389 */ /* 0x0002a400000c000b */
[----:B012---:R-:W-:Y:S01]  /*ec20*/  ENDCOLLECTIVE ;  /* 0x000000000000791b */ /* 0x007fe20003800000 */
.L_x_12289:
[----:B------:R-:W-:Y:S05]  /*ec30*/  BSYNC B0 ;  /* 0x0000000000007941 */ /* 0x000fea0003800000 */
.L_x_12288:
[----:B------:R-:W-:Y:S05]  /*ec40*/  BRA `(.L_x_12290) ;  /* 0xffffffe800087947 */ /* 0x000fea000383ffff */
.L_x_12240:
[----:B------:R-:W-:Y:S01]  /*ec50*/  BSSY B0, `(.L_x_12291) ;  /* 0x0000006000007945 */ /* 0x000fe20003800000 */
[----:B------:R-:W-:-:S07]  /*ec60*/  IMAD.MOV.U32 R15, RZ, RZ, -0x1 ;  /* 0xffffffffff0f7424 */ /* 0x000fce00078e00ff */
[----:B0-----:R-:W-:Y:S05]  /*ec70*/  WARPSYNC.COLLECTIVE R15, `(.L_x_12292) ;  /* 0x000000000f0c7348 */ /* 0x001fea0003c00000 */
[----:B------:R-:W-:Y:S02]  /*ec80*/  ELECT P6, UR62, PT ;  /* 0x00000000003e782f */ /* 0x000fe400038c0000 */
[----:B------:R-:W-:Y:S01]  /*ec90*/  MOV R14, UR62 ;  /* 0x0000003e000e7c02 */ /* 0x000fe20008000f00 */
[----:B0-----:R-:W-:Y:S10]  /*eca0*/  ENDCOLLECTIVE ;  /* 0x000000000000791b */ /* 0x001ff40003800000 */
.L_x_12292:
[----:B------:R-:W-:Y:S05]  /*ecb0*/  BSYNC B0 ;  /* 0x0000000000007941 */ /* 0x000fea0003800000 */
.L_x_12291:
[----:B------:R-:W-:Y:S05]  /*ecc0*/  BRA `(.L_x_12293) ;  /* 0xffffffe400fc7947 */ /* 0x000fea000383ffff */
.L_x_12242:
[----:B0-----:R0:W1:Y:S02]  /*ecd0*/  SYNCS.PHASECHK.TRANS64.TRYWAIT P0, [R5+URZ], R4 ;  /* 0x00000004050075a7 */ /* 0x001064000800017f */
[----:B-1----:R-:W-:Y:S05]  /*ece0*/  @!P0 NANOSLEEP.SYNCS 0x989680 ;  /* 0x009896800000895d */ /* 0x002fea0003900000 */
[----:B------:R-:W1:Y:S02]  /*ecf0*/  @!P0 SYNCS.PHASECHK.TRANS64 P0, [R5+URZ], R4 ;  /* 0x00000004050085a7 */ /* 0x000e64000800007f */
[----:B-1----:R-:W-:Y:S05]  /*ed00*/  @!P0 BRA `(.L_x_12242) ;  /* 0xfffffffc00f08947 */ /* 0x002fea000383ffff */
[----:B------:R-:W-:Y:S05]  /*ed10*/  BRA `(.L_x_12294) ;  /* 0xffffffe8002c7947 */ /* 0x000fea000383ffff */
.L_x_12243:
[----:B-1----:R1:W2:Y:S02]  /*ed20*/  SYNCS.PHASECHK.TRANS64.TRYWAIT P0, [R3+URZ], R2 ;  /* 0x00000002030075a7 */ /* 0x0022a4000800017f */
[----:B--2---:R-:W-:Y:S05]  /*ed30*/  @!P0 NANOSLEEP.SYNCS 0x989680 ;  /* 0x009896800000895d */ /* 0x004fea0003900000 */
[----:B------:R-:W2:Y:S02]  /*ed40*/  @!P0 SYNCS.PHASECHK.TRANS64 P0, [R3+URZ], R2 ;  /* 0x00000002030085a7 */ /* 0x000ea4000800007f */
[----:B--2---:R-:W-:Y:S05]  /*ed50*/  @!P0 BRA `(.L_x_12243) ;  /* 0xfffffffc00f08947 */ /* 0x004fea000383ffff */
[----:B------:R-:W-:Y:S05]  /*ed60*/  BRA `(.L_x_12295) ;  /* 0xffffffe800207947 */ /* 0x000fea000383ffff */
.L_x_12245:
[----:B0-----:R0:W1:Y:S02]  /*ed70*/  SYNCS.PHASECHK.TRANS64.TRYWAIT P0, [R5+URZ], R4 ;  /* 0x00000004050075a7 */ /* 0x001064000800017f */
[----:B-1----:R-:W-:Y:S05]  /*ed80*/  @!P0 NANOSLEEP.SYNCS 0x989680 ;  /* 0x009896800000895d */ /* 0x002fea0003900000 */
[----:B------:R-:W1:Y:S02]  /*ed90*/  @!P0 SYNCS.PHASECHK.TRANS64 P0, [R5+URZ], R4 ;  /* 0x00000004050085a7 */ /* 0x000e64000800007f */
[----:B-1----:R-:W-:Y:S05]  /*eda0*/  @!P0 BRA `(.L_x_12245) ;  /* 0xfffffffc00f08947 */ /* 0x002fea000383ffff */
[----:B------:R-:W-:Y:S05]  /*edb0*/  BRA `(.L_x_12296) ;  /* 0xffffffe800247947 */ /* 0x000fea000383ffff */
.L_x_12297:
        /* <DEDUP_REMOVED lines=12> */
.L_x_14875:


//--------------------- .text._ZN7cutlass13device_kernelIN5flash11enable_sm90INS1_16FlashAttnFwdSm90INS1_25CollectiveMainloopFwdSm90ILi2EN4cute5tupleIJNS5_1CILi1EEES8_S8_EEENS6_IJNS7_ILi192EEESA_NS7_ILi64EEEEEELi64ENS_6half_tEfNS_4arch4Sm90ELb0ELb0ELb1ELb1ELb0ELb0ELb0ELb0ELb1ELb1ELb1ELb0EEENS1_21CollectiveEpilogueFwdINS6_IJSA_SB_SA_EEES9_SD_SF_Li384ELb1ELb1ELb1ELb0EEENS1_36VarlenDynamicPersistentTileSchedulerILi192ELi192ELi384ELi128ELb1ELb1ELb1ELb0ELb1ELb1EEEEEEEEEvNT_6ParamsE --------------------------
	.section	.text._ZN7cutlass13device_kernelIN5flash11enable_sm90INS1_16FlashAttnFwdSm90INS1_25CollectiveMainloopFwdSm90ILi2EN4cute5tupleIJNS5_1CILi1EEES8_S8_EEENS6_IJNS7_ILi192EEESA_NS7_ILi64EEEEEELi64ENS_6half_tEfNS_4arch4Sm90ELb0ELb0ELb1ELb1ELb0ELb0ELb0ELb0ELb1ELb1ELb1ELb0EEENS1_21CollectiveEpilogueFwdINS6_IJSA_SB_SA_EEES9_SD_SF_Li384ELb1ELb1ELb1ELb0EEENS1_36VarlenDynamicPersistentTileSchedulerILi192ELi192ELi384ELi128ELb1ELb1ELb1ELb0ELb1ELb1EEEEEEEEEvNT_6ParamsE,"ax",@progbits
	.align	128
.text._ZN7cutlass13device_kernelIN5flash11enable_sm90INS1_16FlashAttnFwdSm90INS1_25CollectiveMainloopFwdSm90ILi2EN4cute5tupleIJNS5_1CILi1EEES8_S8_EEENS6_IJNS7_ILi192EEESA_NS7_ILi64EEEEEELi64ENS_6half_tEfNS_4arch4Sm90ELb0ELb0ELb1ELb1ELb0ELb0ELb0ELb0ELb1ELb1ELb1ELb0EEENS1_21CollectiveEpilogueFwdINS6_IJSA_SB_SA_EEES9_SD_SF_Li384ELb1ELb1ELb1ELb0EEENS1_36VarlenDynamicPersistentTileSchedulerILi192ELi192ELi384ELi128ELb1ELb1ELb1ELb0ELb1ELb1EEEEEEEEEvNT_6ParamsE:
        .type           _ZN7cutlass13device_kernelIN5flash11enable_sm90INS1_16FlashAttnFwdSm90INS1_25CollectiveMainloopFwdSm90ILi2EN4cute5tupleIJNS5_1CILi1EEES8_S8_EEENS6_IJNS7_ILi192EEESA_NS7_ILi64EEEEEELi64ENS_6half_tEfNS_4arch4Sm90ELb0ELb0ELb1ELb1ELb0ELb0ELb0ELb0ELb1ELb1ELb1ELb0EEENS1_21CollectiveEpilogueFwdINS6_IJSA_SB_SA_EEES9_SD_SF_Li384ELb1ELb1ELb1ELb0EEENS1_36VarlenDynamicPersistentTileSchedulerILi192ELi192ELi384ELi128ELb1ELb1ELb1ELb0ELb1ELb1EEEEEEEEEvNT_6ParamsE,@function
        .size           _ZN7cutlass13device_kernelIN5flash11enable_sm90INS1_16FlashAttnFwdSm90INS1_25CollectiveMainloopFwdSm90ILi2EN4cute5tupleIJNS5_1CILi1EEES8_S8_EEENS6_IJNS7_ILi192EEESA_NS7_ILi64EEEEEELi64ENS_6half_tEfNS_4arch4Sm90ELb0ELb0ELb1ELb1ELb0ELb0ELb0ELb0ELb1ELb1ELb1ELb0EEENS1_21CollectiveEpilogueFwdINS6_IJSA_SB_SA_EEES9_SD_SF_Li384ELb1ELb1ELb1ELb0EEENS1_36VarlenDynamicPersistentTileSchedulerILi192ELi192ELi384ELi128ELb1ELb1ELb1ELb0ELb1ELb1EEEEEEEEEvNT_6ParamsE,(.L_x_14876 - _ZN7cutlass13device_kernelIN5flash11enable_sm90INS1_16FlashAttnFwdSm90INS1_25CollectiveMainloopFwdSm90ILi2EN4cute5tupleIJNS5_1CILi1EEES8_S8_EEENS6_IJNS7_ILi192EEESA_NS7_ILi64EEEEEELi64ENS_6half_tEfNS_4arch4Sm90ELb0ELb0ELb1ELb1ELb0ELb0ELb0ELb0ELb1ELb1ELb1ELb0EEENS1_21CollectiveEpilogueFwdINS6_IJSA_SB_SA_EEES9_SD_SF_Li384ELb1ELb1ELb1ELb0EEENS1_36VarlenDynamicPersistentTileSchedulerILi192ELi192ELi384ELi128ELb1ELb1ELb1ELb0ELb1ELb1EEEEEEEEEvNT_6ParamsE)
        .other          _ZN7cutlass13device_kernelIN5flash11enable_sm90INS1_16FlashAttnFwdSm90INS1_25CollectiveMainloopFwdSm90ILi2EN4cute5tupleIJNS5_1CILi1EEES8_S8_EEENS6_IJNS7_ILi192EEESA_NS7_ILi64EEEEEELi64ENS_6half_tEfNS_4arch4Sm90ELb0ELb0ELb1ELb1ELb0ELb0ELb0ELb0ELb1ELb1ELb1ELb0EEENS1_21CollectiveEpilogueFwdINS6_IJSA_SB_SA_EEES9_SD_SF_Li384ELb1ELb1ELb1ELb0EEENS1_36VarlenDynamicPersistentTileSchedulerILi192ELi192ELi384ELi128ELb1ELb1ELb1ELb0ELb1ELb1EEEEEEEEEvNT_6ParamsE,@"STO_CUDA_ENTRY STV_DEFAULT"
_ZN7cutlass13device_kernelIN5flash11enable_sm90INS1_16FlashAttnFwdSm90INS1_25CollectiveMainloopFwdSm90ILi2EN4cute5tupleIJNS5_1CILi1EEES8_S8_EEENS6_IJNS7_ILi192EEESA_NS7_ILi64EEEEEELi64ENS_6half_tEfNS_4arch4Sm90ELb0ELb0ELb1ELb1ELb0ELb0ELb0ELb0ELb1ELb1ELb1ELb0EEENS1_21CollectiveEpilogueFwdINS6_IJSA_SB_SA_EEES9_SD_SF_Li384ELb1ELb1ELb1ELb0EEENS1_36VarlenDynamicPersistentTileSchedulerILi192ELi192ELi384ELi128ELb1ELb1ELb1ELb0ELb1ELb1EEEEEEEEEvNT_6ParamsE:
        /* <DEDUP_REMOVED lines=17> */
.L_x_12299:
[----:B------:R-:W-:Y:S05]  /*0110*/  BSYNC B0 ;  /* 0x0000000000007941 */ /* 0x000fea0003800000 */
.L_x_12298:
        /* <DEDUP_REMOVED lines=40> */
.L_x_12300:
        /* <DEDUP_REMOVED lines=22> */
.L_x_12301:
        /* <DEDUP_REMOVED lines=18> */
.L_x_12302:
        /* <DEDUP_REMOVED lines=22> */
.L_x_12303:
        /* <DEDUP_REMOVED lines=22> */
.L_x_12304:
[----:B--2---:R-:W-:Y:S01]  /*08e0*/  ISETP.NE.AND P0, PT, R2, RZ, PT ;  /* 0x000000ff0200720c */ /* 0x004fe20003f05270 */
[----:B------:R-:W-:Y:S01]  /*08f0*/  IMAD.MOV.U32 R2, RZ, RZ, 0x1 ;  /* 0x00000001ff027424 */ /* 0x000fe200078e00ff */
[----:B------:R-:W-:Y:S01]  /*0900*/  NOP ;  /* 0x0000000000007918 */ /* 0x000fe20000000000 */
[----:B------:R-:W-:-:S03]  /*0910*/  ULDC.64 UR38, c[0x0][0x208] ;  /* 0x0000820000267ab9 */ /* 0x000fc60000000a00 */
[----:B------:R-:W-:-:S05]  /*0920*/  SEL R2, R2, 0x2, !P0 ;  /* 0x0000000202027807 */ /* 0x000fca0004000000 */
[----:B------:R2:W-:Y:S01]  /*0930*/  STL [R1+0x4c], R2 ;  /* 0x00004c0201007387 */ /* 0x0005e20000100800 */
[----:B01-34-:R-:W-:Y:S06]  /*0940*/  BAR.SYNC.DEFER_BLOCKING 0x0 ;  /* 0x0000000000007b1d */ /* 0x01bfec0000010000 */
[----:B------:R-:W-:Y:S05]  /*0950*/  @!P0 BRA `(.L_x_12305) ;  /* 0x000000b000308947 */ /* 0x000fea0003800000 */
.L_x_12306:
[----:B------:R-:W-:-:S08]  /*0960*/  NOP ;  /* 0x0000000000007918 */ /* 0x000fd00000000000 */
[----:B------:R-:W0:Y:S02]  /*0970*/  USETMAXREG.TRY_ALLOC.CTAPOOL UP0, 0xa0 ;  /* 0x000000a0000079c8 */ /* 0x000e240008000600 */
[----:B0-----:R-:W-:-:S13]  /*0980*/  PLOP3.LUT P0, PT, PT, PT, UP0, 0x80, 0x0 ;  /* 0x000000000000781c */ /* 0x001fda0003f0f008 */
[----:B------:R-:W-:Y:S05]  /*0990*/  @!P0 BRA `(.L_x_12306) ;  /* 0xfffffffc00f08947 */ /* 0x000fea000383ffff */
[----:B--2---:R-:W0:Y:S01]  /*09a0*/  S2R R2, SR_TID.X ;  /* 0x0000000000027919 */ /* 0x004e220000002100 */
        /* <DEDUP_REMOVED lines=13> */
[----:B------:R-:W2:Y:S01]  /*0a80*/  LDL.LU R20, [R1+0x4c] ;  /* 0x00004c0001147983 */ /* 0x000ea20000300800 */
[----:B------:R-:W-:-:S05]  /*0a90*/  VIADD R19, R2, 0xffffff80 ;  /* 0xffffff8002137836 */ /* 0x000fca0000000000 */
[----:B------:R-:W-:-:S04]  /*0aa0*/  SHF.R.S32.HI R0, RZ, 0x1f, R19 ;  /* 0x0000001fff007819 */ /* 0x000fc80000011413 */
[CC--:B------:R-:W-:Y:S02]  /*0ab0*/  LEA.HI R3, R0.reuse, R19.reuse, RZ, 0x4 ;  /* 0x0000001300037211 */ /* 0x0c0fe400078f20ff */
[----:B------:R-:W-:Y:S02]  /*0ac0*/  LEA.HI R2, R0, R19, RZ, 0x7 ;  /* 0x0000001300027211 */ /* 0x000fe400078f38ff */
[----:B------:R-:W-:Y:S02]  /*0ad0*/  SHF.R.S32.HI R4, RZ, 0x4, R3 ;  /* 0x00000004ff047819 */ /* 0x000fe40000011403 */
[----:B------:R-:W-:Y:S02]  /*0ae0*/  LOP3.LUT R6, R2, 0xffffff80, RZ, 0xc0, !PT ;  /* 0xffffff8002067812 */ /* 0x000fe400078ec0ff */
[C---:B------:R-:W-:Y:S02]  /*0af0*/  LEA.HI R5, R3.reuse, R4, RZ, 0x1 ;  /* 0x0000000403057211 */ /* 0x040fe400078f08ff */
[----:B------:R-:W-:Y:S01]  /*0b00*/  LOP3.LUT R3, R3, 0xfffffff0, RZ, 0xc0, !PT ;  /* 0xfffffff003037812 */ /* 0x000fe200078ec0ff */
[----:B------:R-:W-:Y:S01]  /*0b10*/  IMAD.IADD R18, R19, 0x1, -R6 ;  /* 0x0000000113127824 */ /* 0x000fe200078e0a06 */
[----:B------:R-:W-:-:S02]  /*0b20*/  LOP3.LUT R5, R5, 0x1ffffffe, RZ, 0xc0, !PT ;  /* 0x1ffffffe05057812 */ /* 0x000fc400078ec0ff */
[----:B------:R-:W-:Y:S01]  /*0b30*/  LEA.HI R6, R0, R19, RZ, 0x2 ;  /* 0x0000001300067211 */ /* 0x000fe200078f10ff */
[C---:B------:R-:W-:Y:S02]  /*0b40*/  IMAD.IADD R3, R19.reuse, 0x1, -R3 ;  /* 0x0000000113037824 */ /* 0x040fe400078e0a03 */
[----:B------:R-:W-:Y:S01]  /*0b50*/  IMAD.IADD R5, R4, 0x1, -R5 ;  /* 0x0000000104057824 */ /* 0x000fe200078e0a05 */
[----:B------:R-:W-:Y:S02]  /*0b60*/  LOP3.LUT R4, R6, 0xfffffffc, RZ, 0xc0, !PT ;  /* 0xfffffffc06047812 */ /* 0x000fe400078ec0ff */
[----:B------:R-:W-:Y:S02]  /*0b70*/  SHF.R.S32.HI R13, RZ, 0x1f, R18 ;  /* 0x0000001fff0d7819 */ /* 0x000fe40000011412 */
[----:B------:R-:W-:Y:S02]  /*0b80*/  IADD3 R12, R19, -R4, RZ ;  /* 0x80000004130c7210 */ /* 0x000fe40007ffe0ff */
[----:B------:R-:W-:-:S02]  /*0b90*/  SHF.R.S32.HI R4, RZ, 0x1f, R3 ;  /* 0x0000001fff047819 */ /* 0x000fc40000011403 */
[----:B------:R-:W-:Y:S02]  /*0ba0*/  LEA.HI R6, R0, R19, RZ, 0x5 ;  /* 0x0000001300067211 */ /* 0x000fe400078f28ff */
[----:B------:R-:W-:Y:S02]  /*0bb0*/  LEA.HI R14, R13, R18, RZ, 0x2 ;  /* 0x000000120d0e7211 */ /* 0x000fe400078f10ff */
[----:B------:R-:W-:Y:S01]  /*0bc0*/  LEA.HI R4, R4, R3, RZ, 0x3 ;  /* 0x0000000304047211 */ /* 0x000fe200078f18ff */
[----:B------:R-:W-:Y:S01]  /*0bd0*/  IMAD.SHL.U32 R7, R6, 0x20, RZ ;  /* 0x0000002006077824 */ /* 0x000fe200078e00ff */
[--C-:B------:R-:W-:Y:S02]  /*0be0*/  SHF.R.S32.HI R8, RZ, 0x2, R14.reuse ;  /* 0x00000002ff087819 */ /* 0x100fe4000001140e */
[----:B------:R-:W-:Y:S02]  /*0bf0*/  SHF.R.S32.HI R15, RZ, 0x1f, R14 ;  /* 0x0000001fff0f7819 */ /* 0x000fe4000001140e */
[----:B------:R-:W-:-:S02]  /*0c00*/  LOP3.LUT R6, R4, 0xfffffff8, RZ, 0xc0, !PT ;  /* 0xfffffff804067812 */ /* 0x000fc400078ec0ff */
[----:B------:R-:W-:Y:S02]  /*0c10*/  LEA.HI R16, R12, R12, RZ, 0x1 ;  /* 0x0000000c0c107211 */ /* 0x000fe400078f08ff */
[----:B------:R-:W-:Y:S01]  /*0c20*/  LEA.HI R15, R15, R8, RZ, 0x3 ;  /* 0x000000080f0f7211 */ /* 0x000fe200078f18ff */
[----:B------:R-:W-:Y:S01]  /*0c30*/  IMAD.IADD R6, R3, 0x1, -R6 ;  /* 0x0000000103067824 */ /* 0x000fe200078e0a06 */
[----:B------:R-:W-:Y:S02]  /*0c40*/  LOP3.LUT R17, R16, 0x1ffffffe, RZ, 0xc0, !PT ;  /* 0x1ffffffe10117812 */ /* 0x000fe400078ec0ff */
[----:B------:R-:W-:Y:S02]  /*0c50*/  LOP3.LUT R15, R15, 0xfffffff8, RZ, 0xc0, !PT ;  /* 0xfffffff80f0f7812 */ /* 0x000fe400078ec0ff */
[----:B------:R-:W-:Y:S01]  /*0c60*/  SHF.R.S32.HI R21, RZ, 0x7, R2 ;  /* 0x00000007ff157819 */ /* 0x000fe20000011402 */
[----:B------:R-:W-:Y:S01]  /*0c70*/  IMAD.SHL.U32 R2, R6, 0x40, RZ ;  /* 0x0000004006027824 */ /* 0x000fe200078e00ff */
[----:B------:R-:W-:Y:S01]  /*0c80*/  LOP3.LUT R7, R7, 0xfffffc00, RZ, 0xc0, !PT ;  /* 0xfffffc0007077812 */ /* 0x000fe200078ec0ff */
[----:B------:R-:W-:Y:S01]  /*0c90*/  IMAD.IADD R17, R12, 0x1, -R17 ;  /* 0x000000010c117824 */ /* 0x000fe200078e0a11 */
[----:B------:R-:W-:Y:S01]  /*0ca0*/  SHF.L.U32 R5, R5, 0x3, RZ ;  /* 0x0000000305057819 */ /* 0x000fe200000006ff */
[----:B------:R-:W-:Y:S01]  /*0cb0*/  IMAD.IADD R16, R8, 0x1, -R15 ;  /* 0x0000000108107824 */ /* 0x000fe200078e0a0f */
[----:B------:R-:W-:Y:S01]  /*0cc0*/  LEA.HI R13, R13, R18, RZ, 0x5 ;  /* 0x000000120d0d7211 */ /* 0x000fe200078f28ff */
[----:B------:R-:W-:Y:S01]  /*0cd0*/  IMAD.HI R12, R21, 0x55555556, RZ ;  /* 0x55555556150c7827 */ /* 0x000fe200078e02ff */
[----:B------:R-:W-:-:S03]  /*0ce0*/  LOP3.LUT R2, R2, 0x1c0, RZ, 0xc0, !PT ;  /* 0x000001c002027812 */ /* 0x000fc600078ec0ff */
[----:B------:R-:W-:Y:S01]  /*0cf0*/  IMAD R8, R3, 0x40, R7 ;  /* 0x0000004003087824 */ /* 0x000fe200078e0207 */
[----:B------:R-:W-:Y:S01]  /*0d00*/  LEA.HI R12, R12, R12, RZ, 0x1 ;  /* 0x0000000c0c0c7211 */ /* 0x000fe200078f08ff */
[----:B------:R-:W-:Y:S01]  /*0d10*/  IMAD.SHL.U32 R4, R4, 0x40, RZ ;  /* 0x0000004004047824 */ /* 0x000fe200078e00ff */
[----:B------:R-:W-:Y:S01]  /*0d20*/  SHF.R.S32.HI R13, RZ, 0x5, R13 ;  /* 0x00000005ff0d7819 */ /* 0x000fe2000001140d */
[----:B------:R-:W-:Y:S01]  /*0d30*/  IMAD.IADD R3, R5, 0x1, R8 ;  /* 0x0000000105037824 */ /* 0x000fe200078e0208 */
[----:B------:R-:W-:Y:S02]  /*0d40*/  LOP3.LUT R5, R2, 0x8, R5, 0xf8, !PT ;  /* 0x0000000802057812 */ /* 0x000fe400078ef805 */
[----:B------:R-:W-:Y:S02]  /*0d50*/  SHF.R.U32.HI R2, RZ, 0x3, R2 ;  /* 0x00000003ff027819 */ /* 0x000fe40000011602 */
[----:B------:R-:W-:Y:S01]  /*0d60*/  LEA.HI R0, R0, R19, RZ, 0x3 ;  /* 0x0000001300007211 */ /* 0x000fe200078f18ff */
[----:B------:R-:W-:Y:S01]  /*0d70*/  IMAD R12, R12, -0x3, R21 ;  /* 0xfffffffd0c0c7824 */ /* 0x000fe200078e0215 */
[----:B------:R-:W-:Y:S01]  /*0d80*/  LOP3.LUT R2, R5, R2, RZ, 0x3c, !PT ;  /* 0x0000000205027212 */ /* 0x000fe200078e3cff */
[----:B------:R-:W-:Y:S01]  /*0d90*/  IMAD R13, R13, 0x10, R16 ;  /* 0x000000100d0d7824 */ /* 0x000fe200078e0210 */
[----:B------:R-:W-:Y:S01]  /*0da0*/  LOP3.LUT R4, R4, 0x7ffffe00, RZ, 0xc0, !PT ;  /* 0x7ffffe0004047812 */ /* 0x000fe200078ec0ff */
[----:B------:R0:W-:Y:S02]  /*0db0*/  STL [R1+0x8c], R3 ;  /* 0x00008c0301007387 */ /* 0x0001e40000100800 */
[----:B------:R-:W-:Y:S01]  /*0dc0*/  IMAD R8, R12, 0x40, R13 ;  /* 0x000000400c087824 */ /* 0x000fe200078e020d */
[----:B------:R-:W-:-:S02]  /*0dd0*/  IADD3 R2, R2, R4, R7 ;  /* 0x0000000402027210 */ /* 0x000fc40007ffe007 */
[----:B------:R-:W-:Y:S02]  /*0de0*/  LOP3.LUT R14, R14, 0x7ffffffc, RZ, 0xc0, !PT ;  /* 0x7ffffffc0e0e7812 */ /* 0x000fe400078ec0ff */
[----:B0-----:R-:W-:Y:S01]  /*0df0*/  LOP3.LUT R3, R0, 0xfffffff8, RZ, 0xc0, !PT ;  /* 0xfffffff800037812 */ /* 0x001fe200078ec0ff */
[----:B------:R-:W-:Y:S04]  /*0e00*/  STL [R1+0x84], R8 ;  /* 0x0000840801007387 */ /* 0x000fe80000100800 */
[----:B------:R-:W-:Y:S02]  /*0e10*/  IMAD.IADD R3, R19, 0x1, -R3 ;  /* 0x0000000113037824 */ /* 0x000fe400078e0a03 */
[----:B------:R-:W-:Y:S02]  /*0e20*/  IMAD.IADD R14, R18, 0x1, -R14 ;  /* 0x00000001120e7824 */ /* 0x000fe400078e0a0e */
[----:B------:R-:W-:Y:S01]  /*0e30*/  IMAD.MOV.U32 R5, RZ, RZ, R9 ;  /* 0x000000ffff057224 */ /* 0x000fe200078e0009 */
[----:B------:R-:W-:-:S02]  /*0e40*/  SHF.R.S32.HI R9, RZ, 0x3, R0 ;  /* 0x00000003ff097819 */ /* 0x000fc40000011400 */
[----:B------:R-:W-:Y:S02]  /*0e50*/  MOV R7, R11 ;  /* 0x0000000b00077202 */ /* 0x000fe40000000f00 */
[----:B------:R-:W-:Y:S01]  /*0e60*/  R2P PR, R6, 0x6 ;  /* 0x0000000606007804 */ /* 0x000fe20000000000 */
[----:B------:R-:W-:Y:S01]  /*0e70*/  IMAD.MOV.U32 R6, RZ, RZ, R10 ;  /* 0x000000ffff067224 */ /* 0x000fe200078e000a */
[----:B------:R-:W-:Y:S01]  /*0e80*/  LEA R153, R2, UR37, 0x1 ;  /* 0x0000002502997c11 */ /* 0x000fe2000f8e08ff */
[----:B------:R-:W-:-:S03]  /*0e90*/  IMAD.MOV.U32 R154, RZ, RZ, 0x40 ;  /* 0x00000040ff9a7424 */ /* 0x000fc600078e00ff */
[----:B------:R-:W-:Y:S02]  /*0ea0*/  IADD3 R155, R153, 0x1e800, RZ ;  /* 0x0001e800999b7810 */ /* 0x000fe40007ffe0ff */
[----:B------:R-:W-:Y:S01]  /*0eb0*/  SEL R154, R154, 0xffffffc0, !P2 ;  /* 0xffffffc09a9a7807 */ /* 0x000fe20005000000 */
[----:B------:R-:W-:Y:S01]  /*0ec0*/  IMAD.MOV.U32 R152, RZ, RZ, RZ ;  /* 0x000000ffff987224 */ /* 0x000fe200078e00ff */
[----:B------:R-:W-:Y:S01]  /*0ed0*/  UMOV UR36, URZ ;  /* 0x0000003f00247c82 */ /* 0x000fe20008000000 */
[----:B--2---:R-:W-:-:S05]  /*0ee0*/  LOP3.LUT R4, R20, 0x1, RZ, 0xfc, !PT ;  /* 0x0000000114047812 */ /* 0x004fca00078efcff */
[----:B------:R0:W-:Y:S02]  /*0ef0*/  STL [R1+0x20], R4 ;  /* 0x0000200401007387 */ /* 0x0001e40000100800 */
[----:B0-----:R-:W-:Y:S02]  /*0f00*/  IMAD.SHL.U32 R4, R3, 0x8, RZ ;  /* 0x0000000803047824 */ /* 0x001fe400078e00ff */
[----:B------:R-:W-:Y:S01]  /*0f10*/  IMAD.SHL.U32 R3, R14, 0x2, RZ ;  /* 0x000000020e037824 */ /* 0x000fe200078e00ff */
[----:B------:R-:W-:Y:S02]  /*0f20*/  STL [R1+0x64], RZ ;  /* 0x000064ff01007387 */ /* 0x000fe40000100800 */
[----:B------:R-:W-:Y:S02]  /*0f30*/  SHF.R.S32.HI R0, RZ, 0x1f, R4 ;  /* 0x0000001fff007819 */ /* 0x000fe40000011404 */
[----:B------:R0:W-:Y:S01]  /*0f40*/  STL [R1+0x38], R4 ;  /* 0x0000380401007387 */ /* 0x0001e20000100800 */
[C---:B------:R-:W-:Y:S01]  /*0f50*/  IADD3 R12, R3.reuse, 0x8, RZ ;  /* 0x00000008030c7810 */ /* 0x040fe20007ffe0ff */
[----:B------:R-:W-:-:S02]  /*0f60*/  VIADD R11, R3, 0x10 ;  /* 0x00000010030b7836 */ /* 0x000fc40000000000 */
[----:B------:R-:W-:Y:S01]  /*0f70*/  STL [R1+0x60], R3 ;  /* 0x0000600301007387 */ /* 0x000fe20000100800 */
[----:B------:R-:W-:-:S03]  /*0f80*/  VIADD R10, R3, 0x20 ;  /* 0x00000020030a7836 */ /* 0x000fc60000000000 */
[----:B------:R1:W-:Y:S01]  /*0f90*/  STL [R1+0x90], R0 ;  /* 0x0000900001007387 */ /* 0x0003e20000100800 */
[C---:B------:R-:W-:Y:S01]  /*0fa0*/  VIADD R9, R3.reuse, 0x28 ;  /* 0x0000002803097836 */ /* 0x040fe20000000000 */
[----:B------:R-:W-:Y:S01]  /*0fb0*/  SHF.R.S32.HI R2, RZ, 0x1f, R12 ;  /* 0x0000001fff027819 */ /* 0x000fe2000001140c */
[C---:B0-----:R-:W-:Y:S01]  /*0fc0*/  VIADD R4, R3.reuse, 0x30 ;  /* 0x0000003003047836 */ /* 0x041fe20000000000 */
[----:B------:R-:W-:Y:S01]  /*0fd0*/  STL [R1+0x58], R12 ;  /* 0x0000580c01007387 */ /* 0x000fe20000100800 */
[----:B-1----:R-:W-:-:S03]  /*0fe0*/  VIADD R0, R3, 0x18 ;  /* 0x0000001803007836 */ /* 0x002fc60000000000 */
[----:B------:R0:W-:Y:S01]  /*0ff0*/  STL [R1+0x54], R11 ;  /* 0x0000540b01007387 */ /* 0x0001e20000100800 */
[----:B------:R-:W-:-:S03]  /*1000*/  VIADD R3, R3, 0x38 ;  /* 0x0000003803037836 */ /* 0x000fc60000000000 */
[----:B------:R-:W-:Y:S04]  /*1010*/  STL [R1+0x50], R0 ;  /* 0x0000500001007387 */ /* 0x000fe80000100800 */
[----:B------:R1:W-:Y:S01]  /*1020*/  STL [R1+0x4c], R10 ;  /* 0x00004c0a01007387 */ /* 0x0003e20000100800 */
[----:B0-----:R-:W-:-:S03]  /*1030*/  SHF.R.S32.HI R11, RZ, 0x1f, R11 ;  /* 0x0000001fff0b7819 */ /* 0x001fc6000001140b */
[----:B------:R0:W-:Y:S04]  /*1040*/  STL [R1+0x48], R9 ;  /* 0x0000480901007387 */ /* 0x0001e80000100800 */
[----:B------:R-:W-:Y:S04]  /*1050*/  STL [R1+0x44], R4 ;  /* 0x0000440401007387 */ /* 0x000fe80000100800 */
[----:B------:R2:W-:Y:S01]  /*1060*/  STL [R1+0x80], R2 ;  /* 0x0000800201007387 */ /* 0x0005e20000100800 */
[----:B-1----:R-:W-:-:S03]  /*1070*/  SHF.R.S32.HI R10, RZ, 0x1f, R10 ;  /* 0x0000001fff0a7819 */ /* 0x002fc6000001140a */
[----:B------:R1:W-:Y:S01]  /*1080*/  STL [R1+0x40], R3 ;  /* 0x0000400301007387 */ /* 0x0003e20000100800 */
[----:B0-----:R-:W-:Y:S02]  /*1090*/  SHF.R.S32.HI R9, RZ, 0x1f, R9 ;  /* 0x0000001fff097819 */ /* 0x001fe40000011409 */
[----:B--2---:R-:W-:Y:S01]  /*10a0*/  SHF.R.S32.HI R2, RZ, 0x1f, R0 ;  /* 0x0000001fff027819 */ /* 0x004fe20000011400 */
[----:B------:R-:W-:Y:S04]  /*10b0*/  STL [R1+0x7c], R11 ;  /* 0x00007c0b01007387 */ /* 0x000fe80000100800 */
[----:B------:R0:W-:Y:S01]  /*10c0*/  STL [R1+0x78], R2 ;  /* 0x0000780201007387 */ /* 0x0001e20000100800 */
[----:B------:R-:W-:Y:S01]  /*10d0*/  VIADD R0, R153, 0x1e820 ;  /* 0x0001e82099007836 */ /* 0x000fe20000000000 */
[----:B-1----:R-:W-:-:S02]  /*10e0*/  SHF.R.S32.HI R3, RZ, 0x1f, R3 ;  /* 0x0000001fff037819 */ /* 0x002fc40000011403 */
[----:B------:R-:W-:Y:S01]  /*10f0*/  STL [R1+0x74], R10 ;  /* 0x0000740a01007387 */ /* 0x000fe20000100800 */
[C---:B------:R-:W-:Y:S01]  /*1100*/  @P1 VIADD R0, R155.reuse, 0xffffffe0 ;  /* 0xffffffe09b001836 */ /* 0x040fe20000000000 */
[----:B0-----:R-:W-:Y:S02]  /*1110*/  SHF.R.S32.HI R2, RZ, 0x1f, R4 ;  /* 0x0000001fff027819 */ /* 0x001fe40000011404 */
[----:B------:R-:W-:Y:S04]  /*1120*/  STL [R1+0x70], R9 ;  /* 0x0000700901007387 */ /* 0x000fe80000100800 */
[----:B------:R0:W-:Y:S01]  /*1130*/  STL [R1+0x6c], R2 ;  /* 0x00006c0201007387 */ /* 0x0001e20000100800 */
[----:B------:R-:W-:-:S03]  /*1140*/  IMAD.IADD R155, R155, 0x1, R154 ;  /* 0x000000019b9b7824 */ /* 0x000fc600078e029a */
[----:B------:R-:W-:Y:S01]  /*1150*/  STL [R1+0x68], R3 ;  /* 0x0000680301007387 */ /* 0x000fe20000100800 */
[----:B0-----:R-:W-:-:S03]  /*1160*/  IMAD R2, R17, 0x8, R8 ;  /* 0x0000000811027824 */ /* 0x001fc600078e0208 */
[----:B------:R-:W-:Y:S01]  /*1170*/  STL [R1+0x14], R0 ;  /* 0x0000140001007387 */ /* 0x000fe20000100800 */
[----:B------:R-:W-:-:S03]  /*1180*/  IMAD.IADD R154, R154, 0x1, R0 ;  /* 0x000000019a9a7824 */ /* 0x000fc600078e0200 */
[----:B------:R0:W-:Y:S02]  /*1190*/  STL [R1+0x88], R2 ;  /* 0x0000880201007387 */ /* 0x0001e40000100800 */
[C---:B0-----:R-:W-:Y:S01]  /*11a0*/  VIADD R2, R0.reuse, 0x6000 ;  /* 0x0000600000027836 */ /* 0x041fe20000000000 */
[----:B------:R-:W-:-:S04]  /*11b0*/  IADD3 R0, R0, 0xc000, RZ ;  /* 0x0000c00000007810 */ /* 0x000fc80007ffe0ff */
[----:B------:R0:W-:Y:S04]  /*11c0*/  STL [R1+0x1c], R2 ;  /* 0x00001c0201007387 */ /* 0x0001e80000100800 */
[----:B------:R0:W-:Y:S02]  /*11d0*/  STL [R1+0x18], R0 ;  /* 0x0000180001007387 */ /* 0x0001e40000100800 */
.L_x_12340:
[----:B012-4-:R-:W0:Y:S01]  /*11e0*/  LDC.64 R2, c[0x0][0xc88] ;  /* 0x00032200ff027b82 */ /* 0x017e220000000a00 */
[----:B------:R-:W-:-:S07]  /*11f0*/  ULDC.64 UR4, c[0x0][0xa28] ;  /* 0x00028a0000047ab9 */ /* 0x000fce0000000a00 */
[----:B-----5:R-:W1:Y:S08]  /*1200*/  LDC.64 R10, c[0x0][0x418] ;  /* 0x00010600ff0a7b82 */ /* 0x020e700000000a00 */
[----:B------:R-:W2:Y:S01]  /*1210*/  LDC R0, c[0x0][0x424] ;  /* 0x00010900ff007b82 */ /* 0x000ea20000000800 */
[----:B0-----:R-:W-:-:S07]  /*1220*/  IMAD.WIDE R2, R7, 0x4, R2 ;  /* 0x0000000407027825 */ /* 0x001fce00078e0202 */
[----:B------:R-:W0:Y:S01]  /*1230*/  LDC R13, c[0x0][0x2f0] ;  /* 0x0000bc00ff0d7b82 */ /* 0x000e220000000800 */
[----:B---3--:R-:W3:Y:S01]  /*1240*/  LDG.E R4, desc[UR38][R2.64] ;  /* 0x0000002602047981 */ /* 0x008ee2000c1e1900 */
[----:B------:R-:W-:Y:S01]  /*1250*/  ISETP.NE.U32.AND P0, PT, RZ, UR4, PT ;  /* 0x00000004ff007c0c */ /* 0x000fe2000bf05070 */
[----:B------:R-:W-:-:S03]  /*1260*/  IMAD.MOV.U32 R7, RZ, RZ, RZ ;  /* 0x000000ffff077224 */ /* 0x000fc600078e00ff */
[----:B------:R-:W-:Y:S02]  /*1270*/  ISETP.NE.AND.EX P0, PT, RZ, UR5, PT, P0 ;  /* 0x00000005ff007c0c */ /* 0x000fe4000bf05300 */
[----:B---3--:R-:W-:Y:S01]  /*1280*/  SHF.R.S32.HI R12, RZ, 0x1f, R4 ;  /* 0x0000001fff0c7819 */ /* 0x008fe20000011404 */
[----:B------:R3:W-:Y:S10]  /*1290*/  STL [R1+0x24], R4 ;  /* 0x0000240401007387 */ /* 0x0007f40000100800 */
[C---:B------:R-:W-:Y:S01]  /*12a0*/  @P0 LEA R8, P1, R4.reuse, UR4, 0x2 ;  /* 0x0000000404080c11 */ /* 0x040fe2000f8210ff */
[----:B------:R3:W-:Y:S03]  /*12b0*/  STL [R1+0x3c], R12 ;  /* 0x00003c0c01007387 */ /* 0x0007e60000100800 */
[----:B------:R-:W-:Y:S01]  /*12c0*/  @P0 LEA.HI.X R9, R4, UR5, R12, 0x2, P1 ;  /* 0x0000000504090c11 */ /* 0x000fe200088f140c */
[----:B------:R-:W-:-:S02]  /*12d0*/  ULDC.64 UR4, c[0x0][0xa20] ;  /* 0x0002880000047ab9 */ /* 0x000fc40000000a00 */
[----:B------:R-:W-:Y:S02]  /*12e0*/  ISETP.NE.U32.AND P1, PT, RZ, UR4, PT ;  /* 0x00000004ff007c0c */ /* 0x000fe4000bf25070 */
[----:B------:R3:W5:Y:S01]  /*12f0*/  @P0 LDG.E R7, desc[UR38][R8.64] ;  /* 0x0000002608070981 */ /* 0x000762000c1e1900 */
[----:B-1----:R-:W-:Y:S02]  /*1300*/  ISETP.NE.U32.AND P0, PT, R10, RZ, PT ;  /* 0x000000ff0a00720c */ /* 0x002fe40003f05070 */
[----:B------:R-:W-:Y:S02]  /*1310*/  ISETP.NE.AND.EX P1, PT, RZ, UR5, PT, P1 ;  /* 0x00000005ff007c0c */ /* 0x000fe4000bf25310 */
[----:B------:R-:W-:-:S04]  /*1320*/  ISETP.NE.AND.EX P0, PT, R11, RZ, PT, P0 ;  /* 0x000000ff0b00720c */ /* 0x000fc80003f05300 */
[----:B--2---:R-:W-:-:S05]  /*1330*/  SEL R0, R0, 0x1, P0 ;  /* 0x0000000100007807 */ /* 0x004fca0000000000 */
[----:B0-----:R-:W-:Y:S02]  /*1340*/  IMAD R0, R0, R13, RZ ;  /* 0x0000000d00007224 */ /* 0x001fe400078e02ff */
[----:B------:R-:W-:-:S04]  /*1350*/  @P1 LEA R2, P2, R4, UR4, 0x2 ;  /* 0x0000000404021c11 */ /* 0x000fc8000f8410ff */
[----:B------:R-:W-:-:S05]  /*1360*/  @P1 LEA.HI.X R3, R4, UR5, R12, 0x2, P2 ;  /* 0x0000000504031c11 */ /* 0x000fca00090f140c */
[----:B------:R3:W5:Y:S01]  /*1370*/  @P1 LDG.E R0, desc[UR38][R2.64] ;  /* 0x0000002602001981 */ /* 0x000762000c1e1900 */
[----:B------:R-:W-:Y:S05]  /*1380*/  @P1 BRA `(.L_x_12307) ;  /* 0x0000000000241947 */ /* 0x000fea0003800000 */
[----:B------:R-:W-:Y:S02]  /*1390*/  ULDC.64 UR4, c[0x0][0xa08] ;  /* 0x0002820000047ab9 */ /* 0x000fe40000000a00 */
[----:B------:R-:W-:-:S04]  /*13a0*/  ISETP.NE.U32.AND P0, PT, RZ, UR4, PT ;  /* 0x00000004ff007c0c */ /* 0x000fc8000bf05070 */
[----:B------:R-:W-:-:S13]  /*13b0*/  ISETP.NE.AND.EX P0, PT, RZ, UR5, PT, P0 ;  /* 0x00000005ff007c0c */ /* 0x000fda000bf05300 */
[----:B------:R-:W-:Y:S05]  /*13c0*/  @!P0 BRA `(.L_x_12307) ;  /* 0x0000000000148947 */ /* 0x000fea0003800000 */
[----:B---3--:R-:W0:Y:S02]  /*13d0*/  LDC.64 R2, c[0x0][0xa08] ;  /* 0x00028200ff027b82 */ /* 0x008e240000000a00 */
[----:B0-----:R-:W-:-:S05]  /*13e0*/  IMAD.WIDE R2, R4, 0x4, R2 ;  /* 0x0000000404027825 */ /* 0x001fca00078e0202 */
[----:B-----5:R-:W2:Y:S04]  /*13f0*/  LDG.E R0, desc[UR38][R2.64] ;  /* 0x0000002602007981 */ /* 0x020ea8000c1e1900 */
[----:B------:R-:W2:Y:S02]  /*1400*/  LDG.E R9, desc[UR38][R2.64+0x4] ;  /* 0x0000042602097981 */ /* 0x000ea4000c1e1900 */
[----:B--2---:R-:W-:-:S07]  /*1410*/  IMAD.IADD R0, R9, 0x1, -R0 ;  /* 0x0000000109007824 */ /* 0x004fce00078e0a00 */
.L_x_12307:
[----:B---3-5:R-:W-:Y:S01]  /*1420*/  IMAD.IADD R2, R0, 0x1, -R7 ;  /* 0x0000000100027824 */ /* 0x028fe200078e0a07 */
[----:B------:R-:W-:Y:S01]  /*1430*/  LOP3.LUT R3, R6, 0xff000000, RZ, 0xc0, !PT ;  /* 0xff00000006037812 */ /* 0x000fe200078ec0ff */
[----:B------:R-:W-:Y:S02]  /*1440*/  IMAD.MOV.U32 R16, RZ, RZ, RZ ;  /* 0x000000ffff107224 */ /* 0x000fe400078e00ff */
[C---:B------:R-:W-:Y:S01]  /*1450*/  VIADD R0, R2.reuse, 0xbf ;  /* 0x000000bf02007836 */ /* 0x040fe20000000000 */
[----:B------:R-:W-:Y:S02]  /*1460*/  SHF.R.U32.HI R3, RZ, 0x8, R3 ;  /* 0x00000008ff037819 */ /* 0x000fe40000011603 */
[----:B------:R-:W-:Y:S01]  /*1470*/  ISETP.GE.AND P0, PT, R2, 0x1, PT ;  /* 0x000000010200780c */ /* 0x000fe20003f06270 */
[----:B------:R-:W-:Y:S01]  /*1480*/  IMAD.HI R4, R0, 0x2aaaaaab, RZ ;  /* 0x2aaaaaab00047827 */ /* 0x000fe200078e02ff */
[----:B------:R-:W-:-:S04]  /*1490*/  LOP3.LUT R0, R6, 0xff0000, RZ, 0xc0, !PT ;  /* 0x00ff000006007812 */ /* 0x000fc800078ec0ff */
[----:B------:R-:W-:Y:S02]  /*14a0*/  LEA.HI R0, R0, R3, RZ, 0x10 ;  /* 0x0000000300007211 */ /* 0x000fe400078f80ff */
[----:B------:R-:W-:Y:S02]  /*14b0*/  SHF.R.U32.HI R7, RZ, 0x1f, R4 ;  /* 0x0000001fff077819 */ /* 0x000fe40000011604 */
[----:B------:R-:W-:Y:S02]  /*14c0*/  LOP3.LUT R14, R0, 0xff, RZ, 0xc0, !PT ;  /* 0x000000ff000e7812 */ /* 0x000fe400078ec0ff */
[----:B------:R-:W-:Y:S02]  /*14d0*/  SHF.R.U32.HI R8, RZ, 0x10, R0 ;  /* 0x00000010ff087819 */ /* 0x000fe40000011600 */
[----:B------:R-:W-:Y:S01]  /*14e0*/  LEA.HI.SX32 R11, R4, R7, 0x1b ;  /* 0x00000007040b7211 */ /* 0x000fe200078fdaff */
[----:B------:R0:W-:Y:S04]  /*14f0*/  STL [R1+0x5c], R14 ;  /* 0x00005c0e01007387 */ /* 0x0001e80000100800 */
[----:B------:R0:W-:Y:S01]  /*1500*/  STL [R1+0x2c], R8 ;  /* 0x00002c0801007387 */ /* 0x0001e20000100800 */
[----:B------:R-:W-:Y:S05]  /*1510*/  @!P0 BRA `(.L_x_12308) ;  /* 0x0000000000748947 */ /* 0x000fea0003800000 */
[----:B------:R-:W1:Y:S01]  /*1520*/  LDC R0, c[0x0][0x9f0] ;  /* 0x00027c00ff007b82 */ /* 0x000e620000000800 */
[----:B------:R-:W-:-:S04]  /*1530*/  ISETP.NE.AND P0, PT, R8, RZ, PT ;  /* 0x000000ff0800720c */ /* 0x000fc80003f05270 */
[----:B-1----:R-:W-:-:S04]  /*1540*/  SEL R12, R8, R0, P0 ;  /* 0x00000000080c7207 */ /* 0x002fc80000000000 */
[-C--:B------:R-:W-:Y:S02]  /*1550*/  IABS R4, R12.reuse ;  /* 0x0000000c00047213 */ /* 0x080fe40000000000 */
[----:B------:R-:W-:Y:S02]  /*1560*/  IADD3 R0, R11, -0x1, R12 ;  /* 0xffffffff0b007810 */ /* 0x000fe40007ffe00c */
[----:B------:R-:W1:Y:S01]  /*1570*/  I2F.RP R3, R4 ;  /* 0x0000000400037306 */ /* 0x000e620000209400 */
[----:B------:R-:W-:Y:S02]  /*1580*/  IABS R13, R12 ;  /* 0x0000000c000d7213 */ /* 0x000fe40000000000 */
[----:B------:R-:W-:Y:S02]  /*1590*/  IABS R10, R0 ;  /* 0x00000000000a7213 */ /* 0x000fe40000000000 */
[----:B------:R-:W-:-:S04]  /*15a0*/  LOP3.LUT R0, R0, R12, RZ, 0x3c, !PT ;  /* 0x0000000c00007212 */ /* 0x000fc800078e3cff */
[----:B------:R-:W-:Y:S01]  /*15b0*/  ISETP.GE.AND P2, PT, R0, RZ, PT ;  /* 0x000000ff0000720c */ /* 0x000fe20003f46270 */
[----:B-1----:R-:W0:Y:S02]  /*15c0*/  MUFU.RCP R3, R3 ;  /* 0x0000000300037308 */ /* 0x002e240000001000 */
        /* <DEDUP_REMOVED lines=16> */
[----:B------:R-:W-:-:S04]  /*16d0*/  @!P1 LOP3.LUT R9, RZ, R12, RZ, 0x33, !PT ;  /* 0x0000000cff099212 */ /* 0x000fc800078e33ff */
[----:B------:R-:W-:-:S07]  /*16e0*/  MOV R16, R9 ;  /* 0x0000000900107202 */ /* 0x000fce0000000f00 */
.L_x_12308:
[-C--:B------:R-:W-:Y:S01]  /*16f0*/  IMAD R3, R14, R16.reuse, RZ ;  /* 0x000000100e037224 */ /* 0x080fe200078e02ff */
[----:B------:R-:W-:Y:S01]  /*1700*/  LOP3.LUT R0, R6, 0xffff, RZ, 0xc0, !PT ;  /* 0x0000ffff06007812 */ /* 0x000fe200078ec0ff */
[----:B------:R-:W-:Y:S01]  /*1710*/  STL [R1+0x34], R5 ;  /* 0x0000340501007387 */ /* 0x000fe20000100800 */
[----:B------:R-:W-:Y:S01]  /*1720*/  PLOP3.LUT P0, PT, PT, PT, PT, 0x80, 0x0 ;  /* 0x000000000000781c */ /* 0x000fe20003f0f070 */
[----:B------:R-:W-:Y:S01]  /*1730*/  IMAD.MOV.U32 R50, RZ, RZ, RZ ;  /* 0x000000ffff327224 */ /* 0x000fe200078e00ff */
[----:B------:R-:W-:Y:S01]  /*1740*/  VIADDMNMX R16, R3, R16, R11, PT ;  /* 0x0000001003107246 */ /* 0x000fe2000380010b */
[----:B------:R-:W-:Y:S01]  /*1750*/  STL [R1+0x10], R3 ;  /* 0x0000100301007387 */ /* 0x000fe20000100800 */
[----:B------:R-:W-:Y:S02]  /*1760*/  CS2R R150, SRZ ;  /* 0x0000000000967805 */ /* 0x000fe4000001ff00 */
[----:B------:R-:W-:Y:S02]  /*1770*/  CS2R R34, SRZ ;  /* 0x0000000000227805 */ /* 0x000fe4000001ff00 */
[----:B------:R-:W-:Y:S01]  /*1780*/  ISETP.GT.AND P1, PT, R16, R3, PT ;  /* 0x000000031000720c */ /* 0x000fe20003f24270 */
        /* <DEDUP_REMOVED lines=10> */
[----:B-1----:R-:W-:Y:S01]  /*1830*/  IMAD.MOV.U32 R0, RZ, RZ, RZ ;  /* 0x000000ffff007224 */ /* 0x002fe200078e00ff */
[----:B------:R-:W-:Y:S02]  /*1840*/  CS2R R24, SRZ ;  /* 0x0000000000187805 */ /* 0x000fe4000001ff00 */
[----:B------:R-:W-:Y:S02]  /*1850*/  CS2R R38, SRZ ;  /* 0x0000000000267805 */ /* 0x000fe4000001ff00 */
[----:B------:R-:W-:Y:S02]  /*1860*/  CS2R R22, SRZ ;  /* 0x0000000000167805 */ /* 0x000fe4000001ff00 */
[----:B------:R-:W-:-:S02]  /*1870*/  CS2R R36, SRZ ;  /* 0x0000000000247805 */ /* 0x000fc4000001ff00 */
[----:B------:R-:W-:Y:S01]  /*1880*/  CS2R R20, SRZ ;  /* 0x0000000000147805 */ /* 0x000fe2000001ff00 */
[----:B------:R-:W-:Y:S06]  /*1890*/  @!P1 BRA `(.L_x_12309) ;  /* 0x0000007c00409947 */ /* 0x000fec0003800000 */
[----:B------:R-:W1:Y:S02]  /*18a0*/  S2R R3, SR_TID.X ;  /* 0x0000000000037919 */ /* 0x000e640000002100 */
[----:B-1----:R-:W-:-:S05]  /*18b0*/  VIADD R4, R3, 0xffffff80 ;  /* 0xffffff8003047836 */ /* 0x002fca0000000000 */
[----:B------:R-:W-:-:S04]  /*18c0*/  SHF.R.S32.HI R3, RZ, 0x1f, R4 ;  /* 0x0000001fff037819 */ /* 0x000fc80000011404 */
[----:B------:R-:W-:-:S04]  /*18d0*/  LEA.HI R3, R3, R4, RZ, 0x7 ;  /* 0x0000000403037211 */ /* 0x000fc800078f38ff */
[----:B------:R-:W-:-:S05]  /*18e0*/  SHF.R.S32.HI R3, RZ, 0x7, R3 ;  /* 0x00000007ff037819 */ /* 0x000fca0000011403 */
[----:B------:R-:W1:Y:S02]  /*18f0*/  SHFL.IDX PT, R0, R3, RZ, 0x1f ;  /* 0x00001fff03007589 */ /* 0x000e6400000e0000 */
[----:B-1----:R-:W-:-:S13]  /*1900*/  R2UR UR40, R0 ;  /* 0x00000000002872ca */ /* 0x002fda00000e0000 */
[----:B------:R-:W-:-:S04]  /*1910*/  UIMAD.WIDE UR4, UR40, 0x55555556, URZ ;  /* 0x55555556280478a5 */ /* 0x000fc8000f8e023f */
[----:B------:R-:W-:Y:S02]  /*1920*/  ULEA.HI UR41, UR5, UR5, URZ, 0x1 ;  /* 0x0000000505297291 */ /* 0x000fe4000f8f083f */
[----:B------:R-:W-:Y:S02]  /*1930*/  UIADD3 UR5, UR37, 0x1e800, URZ ;  /* 0x0001e80025057890 */ /* 0x000fe4000fffe03f */
[----:B------:R-:W-:Y:S02]  /*1940*/  UIMAD UR41, UR41, -0x3, UR40 ;  /* 0xfffffffd292978a4 */ /* 0x000fe4000f8e0228 */
[----:B------:R-:W-:Y:S02]  /*1950*/  ULOP3.LUT UP0, URZ, UR5, 0x3ff, URZ, 0xc0, !UPT ;  /* 0x000003ff053f7892 */ /* 0x000fe4000f80c03f */
[----:B------:R-:W-:-:S04]  /*1960*/  ULEA UR4, UR41, UR37, 0xd ;  /* 0x0000002529047291 */ /* 0x000fc8000f8e683f */
[----:B------:R-:W-:Y:S01]  /*1970*/  PLOP3.LUT P0, PT, PT, PT, UP0, 0x80, 0x0 ;  /* 0x000000000000781c */ /* 0x000fe20003f0f008 */
[----:B------:R-:W-:-:S04]  /*1980*/  UIADD3 UR4, UR4, 0xc400, URZ ;  /* 0x0000c40004047890 */ /* 0x000fc8000fffe03f */
[----:B------:R-:W-:-:S04]  /*1990*/  USHF.R.U32.HI UR4, URZ, 0x4, UR4 ;  /* 0x000000043f047899 */ /* 0x000fc80008011604 */
[----:B------:R-:W-:-:S04]  /*19a0*/  ULOP3.LUT UR42, UR4, 0x3fff, URZ, 0xc0, !UPT ;  /* 0x00003fff042a7892 */ /* 0x000fc8000f8ec03f */
[----:B------:R-:W-:Y:S08]  /*19b0*/  @!P0 BRA `(.L_x_12310) ;  /* 0x0000000000408947 */ /* 0x000ff00003800000 */
        /* <DEDUP_REMOVED lines=16> */
.L_x_12310:
[----:B------:R-:W2:Y:S04]  /*1ac0*/  LDL R18, [R1+0x64] ;  /* 0x0000640001127983 */ /* 0x000ea80000100800 */
[----:B------:R-:W3:Y:S01]  /*1ad0*/  LDL R17, [R1+0x20] ;  /* 0x0000200001117983 */ /* 0x000ee20000100800 */
[----:B--2---:R-:W-:-:S04]  /*1ae0*/  LEA.HI R0, R18, R18, RZ, 0x1 ;  /* 0x0000001212007211 */ /* 0x004fc800078f08ff */
[----:B------:R-:W-:Y:S02]  /*1af0*/  LOP3.LUT R0, R0, 0xfffffffe, RZ, 0xc0, !PT ;  /* 0xfffffffe00007812 */ /* 0x000fe400078ec0ff */
[----:B---3--:R-:W-:-:S03]  /*1b00*/  ISETP.NE.AND P0, PT, R17, 0x3, PT ;  /* 0x000000031100780c */ /* 0x008fc60003f05270 */
[----:B------:R-:W-:-:S05]  /*1b10*/  IMAD.IADD R0, R18, 0x1, -R0 ;  /* 0x0000000112007824 */ /* 0x000fca00078e0a00 */
[----:B------:R-:W-:-:S04]  /*1b20*/  SHF.L.U32 R0, R0, 0x1f, RZ ;  /* 0x0000001f00007819 */ /* 0x000fc800000006ff */
[----:B------:R-:W1:Y:S02]  /*1b30*/  SYNCS.PHASECHK.TRANS64.TRYWAIT P1, [UR37+0x30800], R0 ;  /* 0x03080000ff0075a7 */ /* 0x000e640008020165 */
[----:B-1----:R-:W-:Y:S05]  /*1b40*/  @!P1 BRA `(.L_x_12311) ;  /* 0x000000f800249947 */ /* 0x002fea0003800000 */
.L_x_12451:
[----:B------:R-:W-:Y:S05]  /*1b50*/  @!P0 BRA `(.L_x_12312) ;  /* 0x0000000000048947 */ /* 0x000fea0003800000 */
[----:B------:R-:W-:Y:S01]  /*1b60*/  BPT.TRAP 0x1 ;  /* 0x000000040000795c */ /* 0x000fe20000300000 */
.L_x_12312:
[----:B-1----:R-:W-:Y:S02]  /*1b70*/  MOV R0, UR36 ;  /* 0x0000002400007c02 */ /* 0x002fe40008000f00 */
[----:B------:R-:W-:Y:S02]  /*1b80*/  SHF.L.U32 R3, R152, 0x1f, RZ ;  /* 0x0000001f98037819 */ /* 0x000fe400000006ff */
[----:B------:R-:W-:-:S04]  /*1b90*/  LEA R0, R0, UR37, 0x3 ;  /* 0x0000002500007c11 */ /* 0x000fc8000f8e18ff */
[----:B------:R1:W2:Y:S01]  /*1ba0*/  SYNCS.PHASECHK.TRANS64.TRYWAIT P2, [R0+URZ+0x30830], R3 ;  /* 0x03083003000075a7 */ /* 0x0002a2000804017f */
[----:B------:R-:W-:Y:S05]  /*1bb0*/  @!P0 BRA `(.L_x_12313) ;  /* 0x0000000000048947 */ /* 0x000fea0003800000 */
[----:B------:R-:W-:Y:S01]  /*1bc0*/  BPT.TRAP 0x1 ;  /* 0x000000040000795c */ /* 0x000fe20000300000 */
.L_x_12313:
[----:B------:R-:W3:Y:S01]  /*1bd0*/  S2R R4, SR_TID.X ;  /* 0x0000000000047919 */ /* 0x000ee20000002100 */
[----:B------:R-:W-:Y:S01]  /*1be0*/  IMAD.MOV.U32 R151, RZ, RZ, RZ ;  /* 0x000000ffff977224 */ /* 0x000fe200078e00ff */
[----:B---3--:R-:W-:Y:S01]  /*1bf0*/  LOP3.LUT P1, RZ, R4, 0x7f, RZ, 0xc0, !PT ;  /* 0x0000007f04ff7812 */ /* 0x008fe2000782c0ff */
[----:B--2---:R-:W-:-:S12]  /*1c00*/  @P2 BRA `(.L_x_12314) ;  /* 0x0000000000082947 */ /* 0x004fd80003800000 */
[----:B------:R-:W2:Y:S02]  /*1c10*/  SYNCS.PHASECHK.TRANS64.TRYWAIT P2, [R0+URZ+0x30830], R3 ;  /* 0x03083003000075a7 */ /* 0x000ea4000804017f */
[----:B--2---:R-:W-:Y:S05]  /*1c20*/  @!P2 BRA `(.L_x_12315) ;  /* 0x000000f80004a947 */ /* 0x004fea0003800000 */
.L_x_12314:
[----:B------:R-:W-:Y:S05]  /*1c30*/  WARPSYNC.ALL ;  /* 0x0000000000007948 */ /* 0x000fea0003800000 */
[----:B------:R-:W-:Y:S01]  /*1c40*/  UIADD3 UR4, UR37, 0x12400, URZ ;  /* 0x0001240025047890 */ /* 0x000fe2000fffe03f */
[----:B------:R-:W3:Y:S01]  /*1c50*/  LDL R137, [R1+0x60] ;  /* 0x0000600001897983 */ /* 0x000ee20000100800 */
[----:B------:R-:W-:Y:S01]  /*1c60*/  ULOP3.LUT UR12, UR42, 0x10000, URZ, 0xfc, !UPT ;  /* 0x000100002a0c7892 */ /* 0x000fe2000f8efc3f */
[----:B------:R-:W-:Y:S01]  /*1c70*/  WARPGROUP.ARRIVE ;  /* 0x00000000000079c5 */ /* 0x000fe20000000000 */
[----:B------:R-:W-:Y:S01]  /*1c80*/  USHF.R.U32.HI UR4, URZ, 0x4, UR4 ;  /* 0x000000043f047899 */ /* 0x000fe20008011604 */
[----:B-12---:R-:W-:Y:S01]  /*1c90*/  P2R R3, PR, RZ, 0x1 ;  /* 0x00000001ff037803 */ /* 0x006fe20000000000 */
[----:B------:R-:W-:Y:S01]  /*1ca0*/  UMOV UR13, 0x40000040 ;  /* 0x40000040000d7882 */ /* 0x000fe20000000000 */
[----:B------:R-:W-:Y:S01]  /*1cb0*/  UMOV UR15, 0x40000040 ;  /* 0x40000040000f7882 */ /* 0x000fe20000000000 */
[----:B------:R-:W-:-:S02]  /*1cc0*/  ULOP3.LUT UR4, UR4, 0x3fff, URZ, 0xc0, !UPT ;  /* 0x00003fff04047892 */ /* 0x000fc4000f8ec03f */
[----:B------:R-:W-:Y:S02]  /*1cd0*/  UIADD3 UR16, UR12, 0x2, URZ ;  /* 0x000000020c107890 */ /* 0x000fe4000fffe03f */
[----:B------:R-:W-:Y:S01]  /*1ce0*/  ULOP3.LUT UR4, UR4, 0x10000, URZ, 0xfc, !UPT ;  /* 0x0001000004047892 */ /* 0x000fe2000f8efc3f */
[----:B------:R-:W-:Y:S01]  /*1cf0*/  UMOV UR17, 0x40000040 ;  /* 0x4000004000117882 */ /* 0x000fe20000000000 */
[----:B------:R-:W-:Y:S02]  /*1d00*/  UMOV UR19, 0x40000040 ;  /* 0x4000004000137882 */ /* 0x000fe40000000000 */
[----:B------:R-:W-:Y:S02]  /*1d10*/  UIMAD UR14, UR36, 0x600, UR4 ;  /* 0x00000600240e78a4 */ /* 0x000fe4000f8e0204 */
[----:B------:R-:W-:Y:S02]  /*1d20*/  UIADD3 UR20, UR12, 0x4, URZ ;  /* 0x000000040c147890 */ /* 0x000fe4000fffe03f */
[----:B------:R-:W-:-:S02]  /*1d30*/  UIADD3 UR18, UR14, 0x2, URZ ;  /* 0x000000020e127890 */ /* 0x000fc4000fffe03f */
[----:B------:R-:W-:Y:S01]  /*1d40*/  UIADD3 UR22, UR14, 0x4, URZ ;  /* 0x000000040e167890 */ /* 0x000fe2000fffe03f */
[----:B------:R-:W-:Y:S02]  /*1d50*/  UMOV UR21, 0x40000040 ;  /* 0x4000004000157882 */ /* 0x000fe40000000000 */
[----:B------:R-:W-:Y:S01]  /*1d60*/  HGMMA.64x192x16.F32 R24, gdesc[UR12], RZ, !UPT, gsb0 ;  /* 0x02e000000c1879f0 */ /* 0x000fe2000c0008ff */
[----:B------:R-:W-:Y:S01]  /*1d70*/  UMOV UR23, 0x40000040 ;  /* 0x4000004000177882 */ /* 0x000fe20000000000 */
[----:B------:R-:W-:Y:S02]  /*1d80*/  UIADD3 UR24, UR12, 0x6, URZ ;  /* 0x000000060c187890 */ /* 0x000fe4000fffe03f */
[----:B------:R-:W-:Y:S01]  /*1d90*/  UIADD3 UR26, UR14, 0x6, URZ ;  /* 0x000000060e1a7890 */ /* 0x000fe2000fffe03f */
[----:B------:R-:W-:Y:S01]  /*1da0*/  UMOV UR25, 0x40000040 ;  /* 0x4000004000197882 */ /* 0x000fe20000000000 */
[----:B------:R-:W-:Y:S01]  /*1db0*/  UMOV UR27, 0x40000040 ;  /* 0x40000040001b7882 */ /* 0x000fe20000000000 */
[----:B------:R-:W-:Y:S01]  /*1dc0*/  ULDC UR5, c[0x0][0x9d8] ;  /* 0x0002760000057ab9 */ /* 0x000fe20000000800 */
[----:B------:R-:W-:Y:S01]  /*1dd0*/  ULDC UR6, c[0x0][0x988] ;  /* 0x0002620000067ab9 */ /* 0x000fe20000000800 */
[----:B------:R-:W-:-:S02]  /*1de0*/  WARPGROUP.DEPBAR.LE gsb0, 0x0 ;  /* 0x00008000000079c5 */ /* 0x000fc40000010000 */
[----:B------:R-:W-:-:S09]  /*1df0*/  WARPGROUP.ARRIVE ;  /* 0x00000000000079c5 */ /* 0x000fd20000000000 */
        /* <DEDUP_REMOVED lines=10> */
[----:B0-----:R-:W-:Y:S01]  /*1ea0*/  FMUL.FTZ R8, R28, UR5 ;  /* 0x000000051c087c20 */ /* 0x001fe20008410000 */
[----:B------:R-:W-:Y:S01]  /*1eb0*/  FMUL.FTZ R5, R26, UR5 ;  /* 0x000000051a057c20 */ /* 0x000fe20008410000 */
[----:B------:R-:W-:Y:S01]  /*1ec0*/  FMUL.FTZ R10, R29, UR5 ;  /* 0x000000051d0a7c20 */ /* 0x000fe20008410000 */
[----:B------:R-:W-:Y:S01]  /*1ed0*/  FMUL.FTZ R26, R51, UR5 ;  /* 0x00000005331a7c20 */ /* 0x000fe20008410000 */
[----:B------:R-:W0:Y:S01]  /*1ee0*/  MUFU.TANH R4, R4 ;  /* 0x0000000400047308 */ /* 0x000e220000002400 */
[----:B---3--:R-:W-:Y:S01]  /*1ef0*/  IADD3 R51, R2, 0xc0, -R137 ;  /* 0x000000c002337810 */ /* 0x008fe20007ffe889 */
[----:B------:R-:W-:Y:S01]  /*1f00*/  FMUL.FTZ R12, R32, UR5 ;  /* 0x00000005200c7c20 */ /* 0x000fe20008410000 */
[----:B------:R-:W-:Y:S01]  /*1f10*/  FMUL.FTZ R7, R27, UR5 ;  /* 0x000000051b077c20 */ /* 0x000fe20008410000 */
[----:B------:R-:W-:Y:S01]  /*1f20*/  FMUL.FTZ R14, R33, UR5 ;  /* 0x00000005210e7c20 */ /* 0x000fe20008410000 */
[----:B------:R-:W-:Y:S01]  /*1f30*/  FMUL.FTZ R9, R30, UR5 ;  /* 0x000000051e097c20 */ /* 0x000fe20008410000 */
[----:B------:R-:W-:Y:S01]  /*1f40*/  FMUL.FTZ R17, R36, UR5 ;  /* 0x0000000524117c20 */ /* 0x000fe20008410000 */
[----:B------:R-:W-:Y:S01]  /*1f50*/  FMUL.FTZ R11, R31, UR5 ;  /* 0x000000051f0b7c20 */ /* 0x000fe20008410000 */
[----:B------:R-:W1:Y:S01]  /*1f60*/  MUFU.TANH R6, R6 ;  /* 0x0000000600067308 */ /* 0x000e620000002400 */
[----:B------:R-:W-:-:S02]  /*1f70*/  IMAD R2, R16, -0xc0, R51 ;  /* 0xffffff4010027824 */ /* 0x000fc400078e0233 */
[----:B------:R-:W-:Y:S01]  /*1f80*/  FMUL.FTZ R120, R37, UR5 ;  /* 0x0000000525787c20 */ /* 0x000fe20008410000 */
[----:B------:R-:W-:Y:S01]  /*1f90*/  FMUL.FTZ R30, R59, UR5 ;  /* 0x000000053b1e7c20 */ /* 0x000fe20008410000 */
[----:B------:R-:W-:Y:S01]  /*1fa0*/  FMUL.FTZ R13, R34, UR5 ;  /* 0x00000005220d7c20 */ /* 0x000fe20008410000 */
[----:B------:R-:W-:Y:S01]  /*1fb0*/  FMUL.FTZ R20, R40, UR5 ;  /* 0x0000000528147c20 */ /* 0x000fe20008410000 */
[----:B------:R-:W-:Y:S01]  /*1fc0*/  FMUL.FTZ R130, R61, UR5 ;  /* 0x000000053d827c20 */ /* 0x000fe20008410000 */
[----:B------:R-:W-:Y:S01]  /*1fd0*/  FMUL.FTZ R15, R35, UR5 ;  /* 0x00000005230f7c20 */ /* 0x000fe20008410000 */
[----:B------:R-:W2:Y:S01]  /*1fe0*/  MUFU.TANH R8, R8 ;  /* 0x0000000800087308 */ /* 0x000ea20000002400 */
[C---:B------:R-:W-:Y:S01]  /*1ff0*/  ISETP.GT.AND P4, PT, R2.reuse, RZ, PT ;  /* 0x000000ff0200720c */ /* 0x040fe20003f84270 */
[----:B------:R-:W-:Y:S01]  /*2000*/  FMUL.FTZ R122, R41, UR5 ;  /* 0x00000005297a7c20 */ /* 0x000fe20008410000 */
[----:B------:R-:W-:Y:S01]  /*2010*/  ISETP.GT.AND P3, PT, R2, 0x1, PT ;  /* 0x000000010200780c */ /* 0x000fe20003f64270 */
[----:B------:R-:W-:Y:S01]  /*2020*/  FMUL.FTZ R18, R38, UR5 ;  /* 0x0000000526127c20 */ /* 0x000fe20008410000 */
[----:B------:R-:W-:Y:S01]  /*2030*/  FMUL.FTZ R121, R44, UR5 ;  /* 0x000000052c797c20 */ /* 0x000fe20008410000 */
[----:B------:R-:W-:Y:S01]  /*2040*/  FMUL.FTZ R19, R39, UR5 ;  /* 0x0000000527137c20 */ /* 0x000fe20008410000 */
[----:B------:R-:W-:Y:S01]  /*2050*/  FMUL.FTZ R124, R45, UR5 ;  /* 0x000000052d7c7c20 */ /* 0x000fe20008410000 */
[----:B------:R-:W3:Y:S01]  /*2060*/  MUFU.TANH R10, R10 ;  /* 0x0000000a000a7308 */ /* 0x000ee20000002400 */
[----:B------:R-:W-:Y:S01]  /*2070*/  ISETP.GT.AND P2, PT, R2, 0x8, PT ;  /* 0x000000080200780c */ /* 0x000fe20003f44270 */
[----:B------:R-:W-:Y:S01]  /*2080*/  FMUL.FTZ R31, R62, UR5 ;  /* 0x000000053e1f7c20 */ /* 0x000fe20008410000 */
[----:B------:R-:W-:Y:S01]  /*2090*/  FMUL.FTZ R21, R42, UR5 ;  /* 0x000000052a157c20 */ /* 0x000fe20008410000 */
[----:B------:R-:W-:Y:S01]  /*20a0*/  FMUL.FTZ R123, R48, UR5 ;  /* 0x00000005307b7c20 */ /* 0x000fe20008410000 */
[----:B------:R-:W-:Y:S01]  /*20b0*/  FMUL.FTZ R32, R63, UR5 ;  /* 0x000000053f207c20 */ /* 0x000fe20008410000 */
[----:B------:R-:W-:Y:S01]  /*20c0*/  FMUL.FTZ R22, R43, UR5 ;  /* 0x000000052b167c20 */ /* 0x000fe20008410000 */
[----:B------:R-:W-:Y:S01]  /*20d0*/  FMUL.FTZ R27, R54, UR5 ;  /* 0x00000005361b7c20 */ /* 0x000fe20008410000 */
[----:B------:R-:W4:Y:S01]  /*20e0*/  MUFU.TANH R5, R5 ;  /* 0x0000000500057308 */ /* 0x000f220000002400 */
[----:B0-----:R-:W-:Y:S01]  /*20f0*/  FSEL R4, R4, -INF , P4 ;  /* 0xff80000004047808 */ /* 0x001fe20002000000 */
[----:B------:R-:W-:Y:S01]  /*2100*/  FMUL.FTZ R126, R49, UR5 ;  /* 0x00000005317e7c20 */ /* 0x000fe20008410000 */
[----:B-1----:R-:W-:Y:S01]  /*2110*/  FSEL R6, R6, -INF , P3 ;  /* 0xff80000006067808 */ /* 0x002fe20001800000 */
[----:B------:R-:W-:Y:S01]  /*2120*/  FMUL.FTZ R24, R47, UR5 ;  /* 0x000000052f187c20 */ /* 0x000fe20008410000 */
[----:B------:R-:W-:Y:S01]  /*2130*/  FMUL.FTZ R23, R46, UR5 ;  /* 0x000000052e177c20 */ /* 0x000fe20008410000 */
[----:B------:R-:W-:Y:S01]  /*2140*/  FMUL.FTZ R125, R52, UR5 ;  /* 0x00000005347d7c20 */ /* 0x000fe20008410000 */
[----:B------:R-:W-:Y:S01]  /*2150*/  FMUL.FTZ R25, R50, UR5 ;  /* 0x0000000532197c20 */ /* 0x000fe20008410000 */
[----:B------:R-:W0:Y:S01]  /*2160*/  MUFU.TANH R12, R12 ;  /* 0x0000000c000c7308 */ /* 0x000e220000002400 */
[----:B------:R-:W-:Y:S01]  /*2170*/  ISETP.GT.AND P6, PT, R2, 0x9, PT ;  /* 0x000000090200780c */ /* 0x000fe20003fc4270 */
        /* <DEDUP_REMOVED lines=9> */
[----:B------:R-:W-:Y:S01]  /*2210*/  FMNMX.FTZ R59, R4, R6, !PT ;  /* 0x00000006043b7209 */ /* 0x000fe20007810000 */
[----:B------:R-:W-:Y:S01]  /*2220*/  FMUL.FTZ R35, R70, UR5 ;  /* 0x0000000546237c20 */ /* 0x000fe20008410000 */
[----:B------:R-:W-:Y:S01]  /*2230*/  FMUL.FTZ R131, R60, UR5 ;  /* 0x000000053c837c20 */ /* 0x000fe20008410000 */
[----:B------:R-:W-:Y:S01]  /*2240*/  FMUL.FTZ R28, R55, UR5 ;  /* 0x00000005371c7c20 */ /* 0x000fe20008410000 */
[----:B------:R-:W-:Y:S01]  /*2250*/  FMUL.FTZ R129, R64, UR5 ;  /* 0x0000000540817c20 */ /* 0x000fe20008410000 */
[----:B------:R-:W2:Y:S01]  /*2260*/  MUFU.TANH R14, R14 ;  /* 0x0000000e000e7308 */ /* 0x000ea20000002400 */
[----:B------:R-:W-:Y:S01]  /*2270*/  ISETP.GT.AND P5, PT, R2, 0x10, PT ;  /* 0x000000100200780c */ /* 0x000fe20003fa4270 */
[----:B------:R-:W-:Y:S01]  /*2280*/  FMUL.FTZ R36, R71, UR5 ;  /* 0x0000000547247c20 */ /* 0x000fe20008410000 */
[----:B------:R-:W-:Y:S01]  /*2290*/  FMUL.FTZ R135, R68, UR5 ;  /* 0x0000000544877c20 */ /* 0x000fe20008410000 */
[----:B------:R-:W-:Y:S01]  /*22a0*/  FMUL.FTZ R134, R69, UR5 ;  /* 0x0000000545867c20 */ /* 0x000fe20008410000 */
[----:B------:R-:W-:Y:S01]  /*22b0*/  FMUL.FTZ R133, R72, UR5 ;  /* 0x0000000548857c20 */ /* 0x000fe20008410000 */
[----:B------:R-:W-:Y:S01]  /*22c0*/  FMUL.FTZ R117, R117, UR5 ;  /* 0x0000000575757c20 */ /* 0x000fe20008410000 */
[----:B------:R-:W5:Y:S01]  /*22d0*/  LDL R137, [R1+0x14] ;  /* 0x0000140001897983 */ /* 0x000f620000100800 */
[----:B------:R-:W2:Y:S01]  /*22e0*/  MUFU.TANH R9, R9 ;  /* 0x0000000900097308 */ /* 0x000ea20000002400 */
[----:B---3--:R-:W-:Y:S01]  /*22f0*/  FSEL R10, R10, -INF , P6 ;  /* 0xff8000000a0a7808 */ /* 0x008fe20003000000 */
[----:B------:R-:W-:Y:S01]  /*2300*/  FMUL.FTZ R37, R74, UR5 ;  /* 0x000000054a257c20 */ /* 0x000fe20008410000 */
[----:B------:R-:W-:Y:S01]  /*2310*/  FMNMX.FTZ R61, R8, R59, !PT ;  /* 0x0000003b083d7209 */ /* 0x000fe20007810000 */
[----:B------:R-:W-:-:S04]  /*2320*/  FMUL.FTZ R74, R73, UR5 ;  /* 0x00000005494a7c20 */ /* 0x000fc80008410000 */
[----:B------:R-:W3:Y:S01]  /*2330*/  MUFU.TANH R17, R17 ;  /* 0x0000001100117308 */ /* 0x000ee20000002400 */
[----:B----4-:R-:W-:Y:S01]  /*2340*/  FSEL R5, R5, -INF , P4 ;  /* 0xff80000005057808 */ /* 0x010fe20002000000 */
[----:B------:R-:W-:-:S06]  /*2350*/  FMUL.FTZ R38, R75, UR5 ;  /* 0x000000054b267c20 */ /* 0x000fcc0008410000 */
[----:B------:R-:W4:Y:S01]  /*2360*/  MUFU.TANH R11, R11 ;  /* 0x0000000b000b7308 */ /* 0x000f220000002400 */
[----:B------:R-:W-:Y:S01]  /*2370*/  ISETP.GT.AND P4, PT, R2, 0x11, PT ;  /* 0x000000110200780c */ /* 0x000fe20003f84270 */
[----:B------:R-:W-:Y:S01]  /*2380*/  FMUL.FTZ R75, R76, UR5 ;  /* 0x000000054c4b7c20 */ /* 0x000fe20008410000 */
[----:B0-----:R-:W-:Y:S01]  /*2390*/  FSEL R12, R12, -INF , P5 ;  /* 0xff8000000c0c7808 */ /* 0x001fe20002800000 */
[----:B------:R-:W-:-:S04]  /*23a0*/  FMUL.FTZ R40, R79, UR5 ;  /* 0x000000054f287c20 */ /* 0x000fc80008410000 */
[----:B------:R-:W0:Y:S01]  /*23b0*/  MUFU.TANH R120, R120 ;  /* 0x0000007800787308 */ /* 0x000e220000002400 */
[----:B------:R-:W-:Y:S01]  /*23c0*/  FMNMX.FTZ R61, R10, R61, !PT ;  /* 0x0000003d0a3d7209 */ /* 0x000fe20007810000 */
[----:B------:R-:W-:Y:S01]  /*23d0*/  FMUL.FTZ R79, R84, UR5 ;  /* 0x00000005544f7c20 */ /* 0x000fe20008410000 */
[----:B-1----:R-:W-:Y:S01]  /*23e0*/  FSEL R7, R7, -INF , P3 ;  /* 0xff80000007077808 */ /* 0x002fe20001800000 */
[----:B------:R-:W-:-:S04]  /*23f0*/  FMUL.FTZ R76, R77, UR5 ;  /* 0x000000054d4c7c20 */ /* 0x000fc80008410000 */
[----:B------:R-:W1:Y:S01]  /*2400*/  MUFU.TANH R13, R13 ;  /* 0x0000000d000d7308 */ /* 0x000e620000002400 */
[----:B------:R-:W-:Y:S01]  /*2410*/  ISETP.GT.AND P3, PT, R2, 0x18, PT ;  /* 0x000000180200780c */ /* 0x000fe20003f64270 */
[----:B------:R-:W-:Y:S01]  /*2420*/  FMUL.FTZ R77, R80, UR5 ;  /* 0x00000005504d7c20 */ /* 0x000fe20008410000 */
[----:B--2---:R-:W-:Y:S01]  /*2430*/  FSEL R14, R14, -INF , P4 ;  /* 0xff8000000e0e7808 */ /* 0x004fe20002000000 */
[----:B------:R-:W-:-:S04]  /*2440*/  FMUL.FTZ R39, R78, UR5 ;  /* 0x000000054e277c20 */ /* 0x000fc80008410000 */
[----:B------:R-:W2:Y:S01]  /*2450*/  MUFU.TANH R20, R20 ;  /* 0x0000001400147308 */ /* 0x000ea20000002400 */
[----:B------:R-:W-:Y:S01]  /*2460*/  FMNMX.FTZ R61, R12, R61, !PT ;  /* 0x0000003d0c3d7209 */ /* 0x000fe20007810000 */
[----:B------:R-:W-:Y:S01]  /*2470*/  FMUL.FTZ R78, R81, UR5 ;  /* 0x00000005514e7c20 */ /* 0x000fe20008410000 */
[----:B------:R-:W-:Y:S01]  /*2480*/  FSEL R9, R9, -INF , P2 ;  /* 0xff80000009097808 */ /* 0x000fe20001000000 */
[----:B------:R-:W-:Y:S01]  /*2490*/  FMUL.FTZ R44, R85, UR5 ;  /* 0x00000005552c7c20 */ /* 0x000fe20008410000 */
[----:B------:R-:W-:-:S03]  /*24a0*/  FMUL.FTZ R41, R82, UR5 ;  /* 0x0000000552297c20 */ /* 0x000fc60008410000 */
[----:B------:R-:W2:Y:S01]  /*24b0*/  MUFU.TANH R15, R15 ;  /* 0x0000000f000f7308 */ /* 0x000ea20000002400 */
[----:B------:R-:W-:Y:S01]  /*24c0*/  ISETP.GT.AND P2, PT, R2, 0x19, PT ;  /* 0x000000190200780c */ /* 0x000fe20003f44270 */
[----:B------:R-:W-:Y:S01]  /*24d0*/  FMUL.FTZ R46, R88, UR5 ;  /* 0x00000005582e7c20 */ /* 0x000fe20008410000 */
[----:B---3--:R-:W-:Y:S01]  /*24e0*/  FSEL R17, R17, -INF , P3 ;  /* 0xff80000011117808 */ /* 0x008fe20001800000 */
[----:B------:R-:W-:-:S04]  /*24f0*/  FMUL.FTZ R42, R83, UR5 ;  /* 0x00000005532a7c20 */ /* 0x000fc80008410000 */
[----:B------:R-:W3:Y:S01]  /*2500*/  MUFU.TANH R122, R122 ;  /* 0x0000007a007a7308 */ /* 0x000ee20000002400 */
[----:B------:R-:W-:Y:S01]  /*2510*/  FMNMX.FTZ R62, R14, R61, !PT ;  /* 0x0000003d0e3e7209 */ /* 0x000fe20007810000 */
[----:B------:R-:W-:Y:S01]  /*2520*/  FMUL.FTZ R48, R89, UR5 ;  /* 0x0000000559307c20 */ /* 0x000fe20008410000 */
[----:B----4-:R-:W-:Y:S01]  /*2530*/  FSEL R11, R11, -INF , P6 ;  /* 0xff8000000b0b7808 */ /* 0x010fe20003000000 */
[----:B------:R-:W-:-:S04]  /*2540*/  FMUL.FTZ R43, R86, UR5 ;  /* 0x00000005562b7c20 */ /* 0x000fc80008410000 */
[----:B------:R-:W4:Y:S01]  /*2550*/  MUFU.TANH R18, R18 ;  /* 0x0000001200127308 */ /* 0x000f220000002400 */
[----:B------:R-:W-:Y:S01]  /*2560*/  ISETP.GT.AND P6, PT, R2, 0x20, PT ;  /* 0x000000200200780c */ /* 0x000fe20003fc4270 */
[----:B------:R-:W-:Y:S01]  /*2570*/  FMUL.FTZ R45, R87, UR5 ;  /* 0x00000005572d7c20 */ /* 0x000fe20008410000 */
[----:B0-----:R-:W-:Y:S01]  /*2580*/  FSEL R54, R120, -INF , P2 ;  /* 0xff80000078367808 */ /* 0x001fe20001000000 */
[----:B------:R-:W-:-:S04]  /*2590*/  FMUL.FTZ R47, R90, UR5 ;  /* 0x000000055a2f7c20 */ /* 0x000fc80008410000 */
[----:B------:R-:W0:Y:S01]  /*25a0*/  MUFU.TANH R121, R121 ;  /* 0x0000007900797308 */ /* 0x000e220000002400 */
[----:B------:R-:W-:Y:S02]  /*25b0*/  FMNMX.FTZ R63, R17, R62, !PT ;  /* 0x0000003e113f7209 */ /* 0x000fe40007810000 */
[----:B-1----:R-:W-:-:S05]  /*25c0*/  FSEL R13, R13, -INF , P5 ;  /* 0xff8000000d0d7808 */ /* 0x002fca0002800000 */
[----:B------:R-:W1:Y:S01]  /*25d0*/  MUFU.TANH R19, R19 ;  /* 0x0000001300137308 */ /* 0x000e620000002400 */
[----:B------:R-:W-:Y:S02]  /*25e0*/  ISETP.GT.AND P5, PT, R2, 0x21, PT ;  /* 0x000000210200780c */ /* 0x000fe40003fa4270 */
[----:B--2---:R-:W-:-:S05]  /*25f0*/  FSEL R20, R20, -INF , P6 ;  /* 0xff80000014147808 */ /* 0x004fca0003000000 */
[----:B------:R-:W2:Y:S01]  /*2600*/  MUFU.TANH R124, R124 ;  /* 0x0000007c007c7308 */ /* 0x000ea20000002400 */
[----:B------:R-:W-:Y:S02]  /*2610*/  FMNMX.FTZ R63, R54, R63, !PT ;  /* 0x0000003f363f7209 */ /* 0x000fe40007810000 */
[----:B------:R-:W-:-:S05]  /*2620*/  FSEL R15, R15, -INF , P4 ;  /* 0xff8000000f0f7808 */ /* 0x000fca0002000000 */
[----:B------:R-:W2:Y:S01]  /*2630*/  MUFU.TANH R21, R21 ;  /* 0x0000001500157308 */ /* 0x000ea20000002400 */
[----:B------:R-:W-:Y:S02]  /*2640*/  ISETP.GT.AND P4, PT, R2, 0x28, PT ;  /* 0x000000280200780c */ /* 0x000fe40003f84270 */
[----:B---3--:R-:W-:-:S05]  /*2650*/  FSEL R56, R122, -INF , P5 ;  /* 0xff8000007a387808 */ /* 0x008fca0002800000 */
[----:B------:R-:W3:Y:S01]  /*2660*/  MUFU.TANH R123, R123 ;  /* 0x0000007b007b7308 */ /* 0x000ee20000002400 */
[----:B------:R-:W-:Y:S02]  /*2670*/  FMNMX.FTZ R65, R20, R63, !PT ;  /* 0x0000003f14417209 */ /* 0x000fe40007810000 */
[----:B----4-:R-:W-:-:S05]  /*2680*/  FSEL R18, R18, -INF , P3 ;  /* 0xff80000012127808 */ /* 0x010fca0001800000 */
[----:B------:R-:W4:Y:S01]  /*2690*/  MUFU.TANH R22, R22 ;  /* 0x0000001600167308 */ /* 0x000f220000002400 */
[----:B------:R-:W-:Y:S02]  /*26a0*/  ISETP.GT.AND P3, PT, R2, 0x29, PT ;  /* 0x000000290200780c */ /* 0x000fe40003f64270 */
[----:B0-----:R-:W-:-:S05]  /*26b0*/  FSEL R57, R121, -INF , P4 ;  /* 0xff80000079397808 */ /* 0x001fca0002000000 */
[----:B------:R-:W0:Y:S01]  /*26c0*/  MUFU.TANH R126, R126 ;  /* 0x0000007e007e7308 */ /* 0x000e220000002400 */
[----:B------:R-:W-:-:S07]  /*26d0*/  FMNMX.FTZ R66, R56, R65, !PT ;  /* 0x0000004138427209 */ /* 0x000fce0007810000 */
[----:B------:R-:W0:Y:S01]  /*26e0*/  MUFU.TANH R24, R24 ;  /* 0x0000001800187308 */ /* 0x000e220000002400 */
[----:B-1----:R-:W-:-:S07]  /*26f0*/  FSEL R19, R19, -INF , P2 ;  /* 0xff80000013137808 */ /* 0x002fce0001000000 */
[----:B------:R-:W1:Y:S01]  /*2700*/  MUFU.TANH R23, R23 ;  /* 0x0000001700177308 */ /* 0x000e620000002400 */
[----:B------:R-:W-:Y:S02]  /*2710*/  ISETP.GT.AND P2, PT, R2, 0x30, PT ;  /* 0x000000300200780c */ /* 0x000fe40003f44270 */
[----:B--2---:R-:W-:-:S05]  /*2720*/  FSEL R58, R124, -INF , P3 ;  /* 0xff8000007c3a7808 */ /* 0x004fca0001800000 */
[----:B------:R-:W2:Y:S01]  /*2730*/  MUFU.TANH R125, R125 ;  /* 0x0000007d007d7308 */ /* 0x000ea20000002400 */
[----:B------:R-:W-:-:S07]  /*2740*/  FMNMX.FTZ R67, R57, R66, !PT ;  /* 0x0000004239437209 */ /* 0x000fce0007810000 */
[----:B------:R-:W2:Y:S01]  /*2750*/  MUFU.TANH R25, R25 ;  /* 0x0000001900197308 */ /* 0x000ea20000002400 */
[----:B------:R-:W-:-:S07]  /*2760*/  FSEL R21, R21, -INF , P6 ;  /* 0xff80000015157808 */ /* 0x000fce0003000000 */
[----:B------:R-:W-:Y:S01]  /*2770*/  MUFU.TANH R127, R127 ;  /* 0x0000007f007f7308 */ /* 0x000fe20000002400 */
[----:B------:R-:W-:-:S07]  /*2780*/  ISETP.GT.AND P6, PT, R2, 0x31, PT ;  /* 0x000000310200780c */ /* 0x000fce0003fc4270 */
[----:B------:R-:W2:Y:S01]  /*2790*/  MUFU.TANH R29, R29 ;  /* 0x0000001d001d7308 */ /* 0x000ea20000002400 */
[----:B---3--:R-:W-:Y:S02]  /*27a0*/  FSEL R59, R123, -INF , P2 ;  /* 0xff8000007b3b7808 */ /* 0x008fe40001000000 */
[----:B------:R-:W-:-:S05]  /*27b0*/  FMNMX.FTZ R66, R58, R67, !PT ;  /* 0x000000433a427209 */ /* 0x000fca0007810000 */
[----:B------:R-:W3:Y:S01]  /*27c0*/  MUFU.TANH R128, R128 ;  /* 0x0000008000807308 */ /* 0x000ee20000002400 */
[----:B----4-:R-:W-:-:S07]  /*27d0*/  FSEL R22, R22, -INF , P5 ;  /* 0xff80000016167808 */ /* 0x010fce0002800000 */
[----:B------:R-:W-:Y:S01]  /*27e0*/  MUFU.TANH R132, R132 ;  /* 0x0000008400847308 */ /* 0x000fe20000002400 */
[----:B------:R-:W-:-:S07]  /*27f0*/  ISETP.GT.AND P5, PT, R2, 0x38, PT ;  /* 0x000000380200780c */ /* 0x000fce0003fa4270 */
[----:B------:R-:W4:Y:S01]  /*2800*/  MUFU.TANH R30, R30 ;  /* 0x0000001e001e7308 */ /* 0x000f220000002400 */
[----:B0-----:R-:W-:-:S07]  /*2810*/  FSEL R60, R126, -INF , P6 ;  /* 0xff8000007e3c7808 */ /* 0x001fce0003000000 */
[----:B------:R-:W0:Y:S01]  /*2820*/  MUFU.TANH R34, R34 ;  /* 0x0000002200227308 */ /* 0x000e220000002400 */
[----:B------:R-:W-:Y:S02]  /*2830*/  FMNMX.FTZ R67, R59, R66, !PT ;  /* 0x000000423b437209 */ /* 0x000fe40007810000 */
[----:B------:R-:W-:-:S05]  /*2840*/  FSEL R24, R24, -INF , P3 ;  /* 0xff80000018187808 */ /* 0x000fca0001800000 */
[----:B------:R-:W0:Y:S01]  /*2850*/  MUFU.TANH R26, R26 ;  /* 0x0000001a001a7308 */ /* 0x000e220000002400 */
[----:B------:R-:W-:Y:S02]  /*2860*/  ISETP.GT.AND P3, PT, R2, 0x40, PT ;  /* 0x000000400200780c */ /* 0x000fe40003f64270 */
[----:B-1----:R-:W-:-:S05]  /*2870*/  FSEL R23, R23, -INF , P4 ;  /* 0xff80000017177808 */ /* 0x002fca0002000000 */
[----:B------:R-:W1:Y:S01]  /*2880*/  MUFU.TANH R35, R35 ;  /* 0x0000002300237308 */ /* 0x000e620000002400 */
[----:B------:R-:W-:Y:S02]  /*2890*/  ISETP.GT.AND P4, PT, R2, 0x39, PT ;  /* 0x000000390200780c */ /* 0x000fe40003f84270 */
[----:B--2---:R-:W-:Y:S02]  /*28a0*/  FSEL R61, R125, -INF , P5 ;  /* 0xff8000007d3d7808 */ /* 0x004fe40002800000 */
[----:B------:R-:W-:-:S03]  /*28b0*/  FMNMX.FTZ R70, R60, R67, !PT ;  /* 0x000000433c467209 */ /* 0x000fc60007810000 */
[----:B------:R-:W2:Y:S01]  /*28c0*/  MUFU.TANH R27, R27 ;  /* 0x0000001b001b7308 */ /* 0x000ea20000002400 */
[----:B------:R-:W-:Y:S02]  /*28d0*/  FSEL R25, R25, -INF , P2 ;  /* 0xff80000019197808 */ /* 0x000fe40001000000 */
[----:B------:R-:W-:Y:S02]  /*28e0*/  ISETP.GT.AND P2, PT, R2, 0x41, PT ;  /* 0x000000410200780c */ /* 0x000fe40003f44270 */
[----:B------:R-:W-:-:S03]  /*28f0*/  FSEL R29, R29, -INF , P3 ;  /* 0xff8000001d1d7808 */ /* 0x000fc60001800000 */
[----:B------:R-:W2:Y:S01]  /*2900*/  MUFU.TANH R131, R131 ;  /* 0x0000008300837308 */ /* 0x000ea20000002400 */
[----:B------:R-:W-:Y:S02]  /*2910*/  FSEL R63, R127, -INF , P3 ;  /* 0xff8000007f3f7808 */ /* 0x000fe40001800000 */
[----:B------:R-:W-:Y:S02]  /*2920*/  ISETP.GT.AND P3, PT, R2, 0x51, PT ;  /* 0x000000510200780c */ /* 0x000fe40003f64270 */
[----:B---3--:R-:W-:-:S03]  /*2930*/  FSEL R62, R128, -INF , P4 ;  /* 0xff800000803e7808 */ /* 0x008fc60002000000 */
[----:B------:R-:W3:Y:S01]  /*2940*/  MUFU.TANH R28, R28 ;  /* 0x0000001c001c7308 */ /* 0x000ee20000002400 */
[----:B------:R-:W-:Y:S02]  /*2950*/  FMNMX.FTZ R71, R61, R70, !PT ;  /* 0x000000463d477209 */ /* 0x000fe40007810000 */
[----:B----4-:R-:W-:Y:S02]  /*2960*/  FSEL R30, R30, -INF , P2 ;  /* 0xff8000001e1e7808 */ /* 0x010fe40001000000 */
[----:B------:R-:W-:-:S03]  /*2970*/  FSEL R64, R132, -INF , P2 ;  /* 0xff80000084407808 */ /* 0x000fc60001000000 */
[----:B------:R-:W4:Y:S01]  /*2980*/  MUFU.TANH R130, R130 ;  /* 0x0000008200827308 */ /* 0x000f220000002400 */
[----:B------:R-:W-:Y:S02]  /*2990*/  ISETP.GT.AND P2, PT, R2, 0x58, PT ;  /* 0x000000580200780c */ /* 0x000fe40003f44270 */
[----:B0-----:R-:W-:Y:S02]  /*29a0*/  FSEL R67, R34, -INF , P3 ;  /* 0xff80000022437808 */ /* 0x001fe40001800000 */
[----:B------:R-:W-:-:S03]  /*29b0*/  FMNMX.FTZ R34, R62, R71, !PT ;  /* 0x000000473e227209 */ /* 0x000fc60007810000 */
[----:B------:R-:W0:Y:S01]  /*29c0*/  MUFU.TANH R129, R129 ;  /* 0x0000008100817308 */ /* 0x000e220000002400 */
[----:B------:R-:W-:Y:S02]  /*29d0*/  FSEL R26, R26, -INF , P6 ;  /* 0xff8000001a1a7808 */ /* 0x000fe40003000000 */
[----:B-1----:R-:W-:Y:S02]  /*29e0*/  FSEL R70, R35, -INF , P2 ;  /* 0xff80000023467808 */ /* 0x002fe40001000000 */
[C---:B------:R-:W-:Y:S02]  /*29f0*/  ISETP.GT.AND P6, PT, R2.reuse, 0x48, PT ;  /* 0x000000480200780c */ /* 0x040fe40003fc4270 */
[----:B------:R-:W-:Y:S01]  /*2a00*/  FMNMX.FTZ R35, R63, R34, !PT ;  /* 0x000000223f237209 */ /* 0x000fe20007810000 */
[----:B------:R-:W1:Y:S01]  /*2a10*/  MUFU.TANH R136, R136 ;  /* 0x0000008800887308 */ /* 0x000e620000002400 */
[----:B--2---:R-:W-:Y:S02]  /*2a20*/  FSEL R27, R27, -INF , P5 ;  /* 0xff8000001b1b7808 */ /* 0x004fe40002800000 */
[----:B------:R-:W-:-:S02]  /*2a30*/  ISETP.GT.AND P5, PT, R2, 0x49, PT ;  /* 0x000000490200780c */ /* 0x000fc40003fa4270 */
[----:B------:R-:W-:-:S03]  /*2a40*/  FSEL R65, R131, -INF , P6 ;  /* 0xff80000083417808 */ /* 0x000fc60003000000 */
[----:B------:R-:W2:Y:S01]  /*2a50*/  MUFU.TANH R31, R31 ;  /* 0x0000001f001f7308 */ /* 0x000ea20000002400 */
[----:B------:R-:W-:Y:S02]  /*2a60*/  FMNMX.FTZ R34, R64, R35, !PT ;  /* 0x0000002340227209 */ /* 0x000fe40007810000 */
[----:B---3--:R-:W-:-:S05]  /*2a70*/  FSEL R28, R28, -INF , P4 ;  /* 0xff8000001c1c7808 */ /* 0x008fca0002000000 */
[----:B------:R-:W3:Y:S01]  /*2a80*/  MUFU.TANH R135, R135 ;  /* 0x0000008700877308 */ /* 0x000ee20000002400 */
[----:B------:R-:W-:Y:S02]  /*2a90*/  ISETP.GT.AND P4, PT, R2, 0x50, PT ;  /* 0x000000500200780c */ /* 0x000fe40003f84270 */
[----:B----4-:R-:W-:Y:S02]  /*2aa0*/  FSEL R66, R130, -INF , P5 ;  /* 0xff80000082427808 */ /* 0x010fe40002800000 */
[----:B------:R-:W-:-:S03]  /*2ab0*/  FMNMX.FTZ R35, R65, R34, !PT ;  /* 0x0000002241237209 */ /* 0x000fc60007810000 */
[----:B------:R-:W4:Y:S01]  /*2ac0*/  MUFU.TANH R32, R32 ;  /* 0x0000002000207308 */ /* 0x000f220000002400 */
[----:B0-----:R-:W-:Y:S02]  /*2ad0*/  FSEL R68, R129, -INF , P4 ;  /* 0xff80000081447808 */ /* 0x001fe40002000000 */
[----:B------:R-:W-:-:S05]  /*2ae0*/  FMNMX.FTZ R35, R66, R35, !PT ;  /* 0x0000002342237209 */ /* 0x000fca0007810000 */
[----:B------:R-:W0:Y:S01]  /*2af0*/  MUFU.TANH R134, R134 ;  /* 0x0000008600867308 */ /* 0x000e220000002400 */
[----:B-1----:R-:W-:-:S07]  /*2b00*/  FSEL R69, R136, -INF , P3 ;  /* 0xff80000088457808 */ /* 0x002fce0001800000 */
[----:B------:R-:W1:Y:S01]  /*2b10*/  MUFU.TANH R33, R33 ;  /* 0x0000002100217308 */ /* 0x000e620000002400 */
[----:B------:R-:W-:-:S07]  /*2b20*/  FMNMX.FTZ R84, R68, R35, !PT ;  /* 0x0000002344547209 */ /* 0x000fce0007810000 */
[----:B------:R-:W5:Y:S01]  /*2b30*/  MUFU.TANH R133, R133 ;  /* 0x0000008500857308 */ /* 0x000f620000002400 */
[----:B--2---:R-:W-:Y:S02]  /*2b40*/  FSEL R31, R31, -INF , P6 ;  /* 0xff8000001f1f7808 */ /* 0x004fe40003000000 */
[----:B------:R-:W-:-:S05]  /*2b50*/  ISETP.GT.AND P6, PT, R2, 0x59, PT ;  /* 0x000000590200780c */ /* 0x000fca0003fc4270 */
[----:B------:R-:W2:Y:S01]  /*2b60*/  MUFU.TANH R74, R74 ;  /* 0x0000004a004a7308 */ /* 0x000ea20000002400 */
[----:B---3--:R-:W-:Y:S02]  /*2b70*/  FSEL R71, R135, -INF , P2 ;  /* 0xff80000087477808 */ /* 0x008fe40001000000 */
[----:B------:R-:W-:-:S05]  /*2b80*/  FMNMX.FTZ R84, R69, R84, !PT ;  /* 0x0000005445547209 */ /* 0x000fca0007810000 */
[----:B------:R-:W3:Y:S01]  /*2b90*/  MUFU.TANH R75, R75 ;  /* 0x0000004b004b7308 */ /* 0x000ee20000002400 */
[----:B----4-:R-:W-:Y:S02]  /*2ba0*/  FSEL R32, R32, -INF , P5 ;  /* 0xff80000020207808 */ /* 0x010fe40002800000 */
[----:B------:R-:W-:Y:S02]  /*2bb0*/  ISETP.GT.AND P5, PT, R2, 0x60, PT ;  /* 0x000000600200780c */ /* 0x000fe40003fa4270 */
[----:B0-----:R-:W-:-:S03]  /*2bc0*/  FSEL R72, R134, -INF , P6 ;  /* 0xff80000086487808 */ /* 0x001fc60003000000 */
[----:B------:R-:W0:Y:S01]  /*2bd0*/  MUFU.TANH R36, R36 ;  /* 0x0000002400247308 */ /* 0x000e220000002400 */
[----:B------:R-:W-:Y:S02]  /*2be0*/  FMNMX.FTZ R35, R71, R84, !PT ;  /* 0x0000005447237209 */ /* 0x000fe40007810000 */
[----:B-1----:R-:W-:-:S05]  /*2bf0*/  FSEL R33, R33, -INF , P4 ;  /* 0xff80000021217808 */ /* 0x002fca0002000000 */
[----:B------:R-:W1:Y:S01]  /*2c00*/  MUFU.TANH R76, R76 ;  /* 0x0000004c004c7308 */ /* 0x000e620000002400 */
[----:B------:R-:W-:Y:S02]  /*2c10*/  ISETP.GT.AND P4, PT, R2, 0x61, PT ;  /* 0x000000610200780c */ /* 0x000fe40003f84270 */
[----:B-----5:R-:W-:Y:S02]  /*2c20*/  FSEL R73, R133, -INF , P5 ;  /* 0xff80000085497808 */ /* 0x020fe40002800000 */
[----:B------:R-:W-:-:S03]  /*2c30*/  FMNMX.FTZ R84, R72, R35, !PT ;  /* 0x0000002348547209 */ /* 0x000fc60007810000 */
[----:B------:R-:W4:Y:S01]  /*2c40*/  MUFU.TANH R37, R37 ;  /* 0x0000002500257308 */ /* 0x000f220000002400 */
[----:B------:R-:W-:Y:S02]  /*2c50*/  ISETP.GT.AND P3, PT, R2, 0x68, PT ;  /* 0x000000680200780c */ /* 0x000fe40003f64270 */
[----:B--2---:R-:W-:-:S05]  /*2c60*/  FSEL R74, R74, -INF , P4 ;  /* 0xff8000004a4a7808 */ /* 0x004fca0002000000 */
[----:B------:R-:W2:Y:S01]  /*2c70*/  MUFU.TANH R77, R77 ;  /* 0x0000004d004d7308 */ /* 0x000ea20000002400 */
[----:B------:R-:W-:-:S07]  /*2c80*/  FMNMX.FTZ R85, R73, R84, !PT ;  /* 0x0000005449557209 */ /* 0x000fce0007810000 */
[----:B------:R-:W5:Y:S01]  /*2c90*/  MUFU.TANH R38, R38 ;  /* 0x0000002600267308 */ /* 0x000f620000002400 */
[----:B------:R-:W-:Y:S02]  /*2ca0*/  ISETP.GT.AND P2, PT, R2, 0x69, PT ;  /* 0x000000690200780c */ /* 0x000fe40003f44270 */
[----:B---3--:R-:W-:-:S05]  /*2cb0*/  FSEL R75, R75, -INF , P3 ;  /* 0xff8000004b4b7808 */ /* 0x008fca0001800000 */
[----:B------:R-:W3:Y:S01]  /*2cc0*/  MUFU.TANH R78, R78 ;  /* 0x0000004e004e7308 */ /* 0x000ee20000002400 */
[----:B------:R-:W-:Y:S02]  /*2cd0*/  FMNMX.FTZ R84, R74, R85, !PT ;  /* 0x000000554a547209 */ /* 0x000fe40007810000 */
[----:B0-----:R-:W-:-:S05]  /*2ce0*/  FSEL R36, R36, -INF , P6 ;  /* 0xff80000024247808 */ /* 0x001fca0003000000 */
[----:B------:R-:W0:Y:S01]  /*2cf0*/  MUFU.TANH R39, R39 ;  /* 0x0000002700277308 */ /* 0x000e220000002400 */
[----:B------:R-:W-:Y:S02]  /*2d00*/  ISETP.GT.AND P6, PT, R2, 0x70, PT ;  /* 0x000000700200780c */ /* 0x000fe40003fc4270 */
[----:B-1----:R-:W-:-:S05]  /*2d10*/  FSEL R76, R76, -INF , P2 ;  /* 0xff8000004c4c7808 */ /* 0x002fca0001000000 */
[----:B------:R-:W1:Y:S01]  /*2d20*/  MUFU.TANH R79, R79 ;  /* 0x0000004f004f7308 */ /* 0x000e620000002400 */
[----:B------:R-:W-:Y:S02]  /*2d30*/  FMNMX.FTZ R85, R75, R84, !PT ;  /* 0x000000544b557209 */ /* 0x000fe40007810000 */
[----:B----4-:R-:W-:-:S05]  /*2d40*/  FSEL R37, R37, -INF , P5 ;  /* 0xff80000025257808 */ /* 0x010fca0002800000 */
[----:B------:R-:W4:Y:S01]  /*2d50*/  MUFU.TANH R40, R40 ;  /* 0x0000002800287308 */ /* 0x000f220000002400 */
[----:B------:R-:W-:Y:S01]  /*2d60*/  ISETP.GT.AND P5, PT, R2, 0x71, PT ;  /* 0x000000710200780c */ /* 0x000fe20003fa4270 */
[----:B------:R-:W-:Y:S01]  /*2d70*/  FMUL.FTZ R50, R92, UR5 ;  /* 0x000000055c327c20 */ /* 0x000fe20008410000 */
[----:B--2---:R-:W-:-:S05]  /*2d80*/  FSEL R77, R77, -INF , P6 ;  /* 0xff8000004d4d7808 */ /* 0x004fca0003000000 */
[----:B------:R-:W2:Y:S01]  /*2d90*/  MUFU.TANH R44, R44 ;  /* 0x0000002c002c7308 */ /* 0x000ea20000002400 */
[----:B------:R-:W-:Y:S01]  /*2da0*/  FMNMX.FTZ R84, R76, R85, !PT ;  /* 0x000000554c547209 */ /* 0x000fe20007810000 */
[----:B------:R-:W-:Y:S01]  /*2db0*/  FMUL.FTZ R52, R93, UR5 ;  /* 0x000000055d347c20 */ /* 0x000fe20008410000 */
[----:B-----5:R-:W-:-:S05]  /*2dc0*/  FSEL R38, R38, -INF , P4 ;  /* 0xff80000026267808 */ /* 0x020fca0002000000 */
[----:B------:R-:W5:Y:S01]  /*2dd0*/  MUFU.TANH R41, R41 ;  /* 0x0000002900297308 */ /* 0x000f620000002400 */
[----:B------:R-:W-:Y:S02]  /*2de0*/  ISETP.GT.AND P4, PT, R2, 0x78, PT ;  /* 0x000000780200780c */ /* 0x000fe40003f84270 */
[----:B---3--:R-:W-:-:S05]  /*2df0*/  FSEL R78, R78, -INF , P5 ;  /* 0xff8000004e4e7808 */ /* 0x008fca0002800000 */
[----:B------:R-:W3:Y:S01]  /*2e00*/  MUFU.TANH R46, R46 ;  /* 0x0000002e002e7308 */ /* 0x000ee20000002400 */
[----:B------:R-:W-:Y:S02]  /*2e10*/  FMNMX.FTZ R85, R77, R84, !PT ;  /* 0x000000544d557209 */ /* 0x000fe40007810000 */
[----:B0-----:R-:W-:-:S05]  /*2e20*/  FSEL R39, R39, -INF , P3 ;  /* 0xff80000027277808 */ /* 0x001fca0001800000 */
[----:B------:R-:W0:Y:S01]  /*2e30*/  MUFU.TANH R42, R42 ;  /* 0x0000002a002a7308 */ /* 0x000e220000002400 */
[----:B------:R-:W-:Y:S01]  /*2e40*/  ISETP.GT.AND P3, PT, R2, 0x79, PT ;  /* 0x000000790200780c */ /* 0x000fe20003f64270 */
[----:B------:R-:W-:Y:S01]  /*2e50*/  FMUL.FTZ R55, R96, UR5 ;  /* 0x0000000560377c20 */ /* 0x000fe20008410000 */
[----:B-1----:R-:W-:-:S05]  /*2e60*/  FSEL R79, R79, -INF , P4 ;  /* 0xff8000004f4f7808 */ /* 0x002fca0002000000 */
[----:B------:R-:W1:Y:S01]  /*2e70*/  MUFU.TANH R48, R48 ;  /* 0x0000003000307308 */ /* 0x000e620000002400 */
[----:B------:R-:W-:-:S07]  /*2e80*/  FMNMX.FTZ R84, R78, R85, !PT ;  /* 0x000000554e547209 */ /* 0x000fce0007810000 */
[----:B------:R-:W1:Y:S01]  /*2e90*/  MUFU.TANH R43, R43 ;  /* 0x0000002b002b7308 */ /* 0x000e620000002400 */
[----:B----4-:R-:W-:Y:S01]  /*2ea0*/  FSEL R40, R40, -INF , P2 ;  /* 0xff80000028287808 */ /* 0x010fe20001000000 */
[----:B------:R-:W-:Y:S01]  /*2eb0*/  FMUL.FTZ R49, R91, UR5 ;  /* 0x000000055b317c20 */ /* 0x000fe20008410000 */
[----:B------:R-:W-:-:S05]  /*2ec0*/  ISETP.GT.AND P2, PT, R2, 0x80, PT ;  /* 0x000000800200780c */ /* 0x000fca0003f44270 */
[----:B------:R-:W4:Y:S01]  /*2ed0*/  MUFU.TANH R50, R50 ;  /* 0x0000003200327308 */ /* 0x000f220000002400 */
[----:B--2---:R-:W-:Y:S01]  /*2ee0*/  FSEL R44, R44, -INF , P3 ;  /* 0xff8000002c2c7808 */ /* 0x004fe20001800000 */
[----:B------:R-:W-:Y:S01]  /*2ef0*/  FMUL.FTZ R86, R97, UR5 ;  /* 0x0000000561567c20 */ /* 0x000fe20008410000 */
[----:B------:R-:W-:-:S05]  /*2f00*/  FMNMX.FTZ R85, R79, R84, !PT ;  /* 0x000000544f557209 */ /* 0x000fca0007810000 */
[----:B------:R-:W2:Y:S01]  /*2f10*/  MUFU.TANH R45, R45 ;  /* 0x0000002d002d7308 */ /* 0x000ea20000002400 */
[----:B-----5:R-:W-:Y:S01]  /*2f20*/  FSEL R41, R41, -INF , P6 ;  /* 0xff80000029297808 */ /* 0x020fe20003000000 */
[----:B------:R-:W-:-:S06]  /*2f30*/  FMUL.FTZ R51, R94, UR5 ;  /* 0x000000055e337c20 */ /* 0x000fcc0008410000 */
[----:B------:R-:W5:Y:S01]  /*2f40*/  MUFU.TANH R52, R52 ;  /* 0x0000003400347308 */ /* 0x000f620000002400 */
[----:B------:R-:W-:Y:S01]  /*2f50*/  FMUL.FTZ R80, R98, UR5 ;  /* 0x0000000562507c20 */ /* 0x000fe20008410000 */
[----:B------:R-:W-:Y:S01]  /*2f60*/  ISETP.GT.AND P6, PT, R2, 0x81, PT ;  /* 0x000000810200780c */ /* 0x000fe20003fc4270 */
[----:B------:R-:W-:Y:S01]  /*2f70*/  FMUL.FTZ R89, R100, UR5 ;  /* 0x0000000564597c20 */ /* 0x000fe20008410000 */
[----:B---3--:R-:W-:Y:S02]  /*2f80*/  FSEL R46, R46, -INF , P2 ;  /* 0xff8000002e2e7808 */ /* 0x008fe40001000000 */
[----:B------:R-:W-:Y:S02]  /*2f90*/  FMNMX.FTZ R85, R44, R85, !PT ;  /* 0x000000552c557209 */ /* 0x000fe40007810000 */
[----:B------:R-:W3:Y:S01]  /*2fa0*/  MUFU.TANH R47, R47 ;  /* 0x0000002f002f7308 */ /* 0x000ee20000002400 */
[----:B0-----:R-:W-:Y:S01]  /*2fb0*/  FSEL R42, R42, -INF , P5 ;  /* 0xff8000002a2a7808 */ /* 0x001fe20002800000 */
[----:B------:R-:W-:Y:S01]  /*2fc0*/  FMUL.FTZ R53, R95, UR5 ;  /* 0x000000055f357c20 */ /* 0x000fe20008410000 */
[----:B------:R-:W-:-:S05]  /*2fd0*/  FMUL.FTZ R81, R99, UR5 ;  /* 0x0000000563517c20 */ /* 0x000fca0008410000 */
[----:B------:R-:W0:Y:S01]  /*2fe0*/  MUFU.TANH R55, R55 ;  /* 0x0000003700377308 */ /* 0x000e220000002400 */
[----:B------:R-:W-:Y:S01]  /*2ff0*/  ISETP.GT.AND P5, PT, R2, 0x88, PT ;  /* 0x000000880200780c */ /* 0x000fe20003fa4270 */
[----:B------:R-:W-:Y:S01]  /*3000*/  FMUL.FTZ R88, R101, UR5 ;  /* 0x0000000565587c20 */ /* 0x000fe20008410000 */
[----:B-1----:R-:W-:Y:S02]  /*3010*/  FSEL R48, R48, -INF , P6 ;  /* 0xff80000030307808 */ /* 0x002fe40003000000 */
[----:B------:R-:W-:-:S03]  /*3020*/  FMNMX.FTZ R85, R46, R85, !PT ;  /* 0x000000552e557209 */ /* 0x000fc60007810000 */
[----:B------:R-:W1:Y:S01]  /*3030*/  MUFU.TANH R49, R49 ;  /* 0x0000003100317308 */ /* 0x000e620000002400 */
[----:B------:R-:W-:Y:S02]  /*3040*/  FSEL R43, R43, -INF , P4 ;  /* 0xff8000002b2b7808 */ /* 0x000fe40002000000 */
[----:B------:R-:W-:-:S05]  /*3050*/  ISETP.GT.AND P4, PT, R2, 0x89, PT ;  /* 0x000000890200780c */ /* 0x000fca0003f84270 */
[----:B------:R-:W1:Y:S01]  /*3060*/  MUFU.TANH R86, R86 ;  /* 0x0000005600567308 */ /* 0x000e620000002400 */
[----:B----4-:R-:W-:Y:S01]  /*3070*/  FSEL R84, R50, -INF , P5 ;  /* 0xff80000032547808 */ /* 0x010fe20002800000 */
[----:B------:R-:W-:Y:S01]  /*3080*/  FMUL.FTZ R90, R104, UR5 ;  /* 0x00000005685a7c20 */ /* 0x000fe20008410000 */
[----:B------:R-:W-:-:S05]  /*3090*/  FMNMX.FTZ R87, R48, R85, !PT ;  /* 0x0000005530577209 */ /* 0x000fca0007810000 */
[----:B------:R-:W4:Y:S01]  /*30a0*/  MUFU.TANH R51, R51 ;  /* 0x0000003300337308 */ /* 0x000f220000002400 */
[----:B--2---:R-:W-:Y:S01]  /*30b0*/  FSEL R45, R45, -INF , P3 ;  /* 0xff8000002d2d7808 */ /* 0x004fe20001800000 */
[----:B------:R-:W-:Y:S01]  /*30c0*/  FMUL.FTZ R82, R102, UR5 ;  /* 0x0000000566527c20 */ /* 0x000fe20008410000 */
[----:B-----5:R-:W-:-:S05]  /*30d0*/  FSEL R85, R52, -INF , P4 ;  /* 0xff80000034557808 */ /* 0x020fca0002000000 */
[----:B------:R-:W2:Y:S01]  /*30e0*/  MUFU.TANH R80, R80 ;  /* 0x0000005000507308 */ /* 0x000ea20000002400 */
[----:B------:R-:W-:Y:S01]  /*30f0*/  ISETP.GT.AND P3, PT, R2, 0x90, PT ;  /* 0x000000900200780c */ /* 0x000fe20003f64270 */
[----:B------:R-:W-:Y:S01]  /*3100*/  FMUL.FTZ R91, R105, UR5 ;  /* 0x00000005695b7c20 */ /* 0x000fe20008410000 */
[----:B------:R-:W-:-:S05]  /*3110*/  FMNMX.FTZ R52, R84, R87, !PT ;  /* 0x0000005754347209 */ /* 0x000fca0007810000 */
[----:B------:R-:W5:Y:S01]  /*3120*/  MUFU.TANH R89, R89 ;  /* 0x0000005900597308 */ /* 0x000f620000002400 */
[----:B---3--:R-:W-:-:S07]  /*3130*/  FSEL R47, R47, -INF , P2 ;  /* 0xff8000002f2f7808 */ /* 0x008fce0001000000 */
[----:B------:R-:W3:Y:S01]  /*3140*/  MUFU.TANH R53, R53 ;  /* 0x0000003500357308 */ /* 0x000ee20000002400 */
[----:B------:R-:W-:-:S07]  /*3150*/  ISETP.GT.AND P2, PT, R2, 0x91, PT ;  /* 0x000000910200780c */ /* 0x000fce0003f44270 */
[----:B------:R-:W3:Y:S01]  /*3160*/  MUFU.TANH R81, R81 ;  /* 0x0000005100517308 */ /* 0x000ee20000002400 */
[----:B0-----:R-:W-:Y:S01]  /*3170*/  FSEL R87, R55, -INF , P3 ;  /* 0xff80000037577808 */ /* 0x001fe20001800000 */
[----:B------:R-:W-:Y:S01]  /*3180*/  FMUL.FTZ R93, R108, UR5 ;  /* 0x000000056c5d7c20 */ /* 0x000fe20008410000 */
[----:B------:R-:W-:-:S05]  /*3190*/  FMNMX.FTZ R52, R85, R52, !PT ;  /* 0x0000003455347209 */ /* 0x000fca0007810000 */
[----:B------:R-:W0:Y:S01]  /*31a0*/  MUFU.TANH R88, R88 ;  /* 0x0000005800587308 */ /* 0x000e220000002400 */
[----:B-1----:R-:W-:Y:S01]  /*31b0*/  FSEL R49, R49, -INF , P6 ;  /* 0xff80000031317808 */ /* 0x002fe20003000000 */
[----:B------:R-:W-:Y:S01]  /*31c0*/  FMUL.FTZ R83, R103, UR5 ;  /* 0x0000000567537c20 */ /* 0x000fe20008410000 */
[----:B------:R-:W-:-:S05]  /*31d0*/  ISETP.GT.AND P6, PT, R2, 0x98, PT ;  /* 0x000000980200780c */ /* 0x000fca0003fc4270 */
[----:B------:R-:W1:Y:S01]  /*31e0*/  MUFU.TANH R90, R90 ;  /* 0x0000005a005a7308 */ /* 0x000e620000002400 */
[----:B------:R-:W-:Y:S01]  /*31f0*/  FSEL R86, R86, -INF , P2 ;  /* 0xff80000056567808 */ /* 0x000fe20001000000 */
[----:B------:R-:W-:Y:S01]  /*3200*/  FMUL.FTZ R95, R109, UR5 ;  /* 0x000000056d5f7c20 */ /* 0x000fe20008410000 */
[----:B------:R-:W-:-:S05]  /*3210*/  FMNMX.FTZ R55, R87, R52, !PT ;  /* 0x0000003457377209 */ /* 0x000fca0007810000 */
[----:B------:R-:W1:Y:S01]  /*3220*/  MUFU.TANH R82, R82 ;  /* 0x0000005200527308 */ /* 0x000e620000002400 */
[----:B----4-:R-:W-:Y:S01]  /*3230*/  FSEL R51, R51, -INF , P5 ;  /* 0xff80000033337808 */ /* 0x010fe20002800000 */
[----:B------:R-:W-:Y:S01]  /*3240*/  FMUL.FTZ R34, R106, UR5 ;  /* 0x000000056a227c20 */ /* 0x000fe20008410000 */
[----:B--2---:R-:W-:-:S05]  /*3250*/  FSEL R50, R80, -INF , P3 ;  /* 0xff80000050327808 */ /* 0x004fca0001800000 */
[----:B------:R-:W2:Y:S01]  /*3260*/  MUFU.TANH R91, R91 ;  /* 0x0000005b005b7308 */ /* 0x000ea20000002400 */
[----:B------:R-:W-:Y:S01]  /*3270*/  ISETP.GT.AND P5, PT, R2, 0x99, PT ;  /* 0x000000990200780c */ /* 0x000fe20003fa4270 */
[----:B------:R-:W-:Y:S01]  /*3280*/  FMUL.FTZ R92, R112, UR5 ;  /* 0x00000005705c7c20 */ /* 0x000fe20008410000 */
[----:B-----5:R-:W-:Y:S02]  /*3290*/  FSEL R89, R89, -INF , P6 ;  /* 0xff80000059597808 */ /* 0x020fe40003000000 */
[----:B------:R-:W-:-:S03]  /*32a0*/  FMNMX.FTZ R80, R86, R55, !PT ;  /* 0x0000003756507209 */ /* 0x000fc60007810000 */
[----:B------:R-:W4:Y:S01]  /*32b0*/  MUFU.TANH R93, R93 ;  /* 0x0000005d005d7308 */ /* 0x000f220000002400 */
[----:B---3--:R-:W-:Y:S01]  /*32c0*/  FSEL R53, R53, -INF , P4 ;  /* 0xff80000035357808 */ /* 0x008fe20002000000 */
[----:B------:R-:W-:Y:S01]  /*32d0*/  FMUL.FTZ R35, R107, UR5 ;  /* 0x000000056b237c20 */ /* 0x000fe20008410000 */
[----:B------:R-:W-:Y:S01]  /*32e0*/  FSEL R52, R81, -INF , P2 ;  /* 0xff80000051347808 */ /* 0x000fe20001000000 */
[----:B------:R-:W-:Y:S01]  /*32f0*/  FMUL.FTZ R94, R113, UR5 ;  /* 0x00000005715e7c20 */ /* 0x000fe20008410000 */
[----:B------:R-:W-:-:S03]  /*3300*/  ISETP.GT.AND P4, PT, R2, 0xa0, PT ;  /* 0x000000a00200780c */ /* 0x000fc60003f84270 */
[----:B------:R-:W3:Y:S01]  /*3310*/  MUFU.TANH R83, R83 ;  /* 0x0000005300537308 */ /* 0x000ee20000002400 */
[----:B0-----:R-:W-:Y:S02]  /*3320*/  FSEL R88, R88, -INF , P5 ;  /* 0xff80000058587808 */ /* 0x001fe40002800000 */
[----:B------:R-:W-:Y:S01]  /*3330*/  FMNMX.FTZ R81, R89, R80, !PT ;  /* 0x0000005059517209 */ /* 0x000fe20007810000 */
[----:B------:R-:W-:-:S04]  /*3340*/  FMUL.FTZ R96, R110, UR5 ;  /* 0x000000056e607c20 */ /* 0x000fc80008410000 */
        /* <DEDUP_REMOVED lines=8> */
[----:B------:R-:W5:Y:S01]  /*33d0*/  MUFU.TANH R92, R92 ;  /* 0x0000005c005c7308 */ /* 0x000f620000002400 */
[----:B--2---:R-:W-:Y:S02]  /*33e0*/  FSEL R91, R91, -INF , P3 ;  /* 0xff8000005b5b7808 */ /* 0x004fe40001800000 */
[----:B------:R-:W-:-:S05]  /*33f0*/  FMNMX.FTZ R82, R90, R81, !PT ;  /* 0x000000515a527209 */ /* 0x000fca0007810000 */
[----:B------:R-:W2:Y:S01]  /*3400*/  MUFU.TANH R35, R35 ;  /* 0x0000002300237308 */ /* 0x000ea20000002400 */
[----:B------:R-:W-:Y:S02]  /*3410*/  ISETP.GT.AND P6, PT, R2, 0xa9, PT ;  /* 0x000000a90200780c */ /* 0x000fe40003fc4270 */
[----:B----4-:R-:W-:-:S05]  /*3420*/  FSEL R93, R93, -INF , P2 ;  /* 0xff8000005d5d7808 */ /* 0x010fca0001000000 */
[----:B------:R-:W4:Y:S01]  /*3430*/  MUFU.TANH R94, R94 ;  /* 0x0000005e005e7308 */ /* 0x000f220000002400 */
[----:B------:R-:W-:-:S07]  /*3440*/  FMNMX.FTZ R82, R91, R82, !PT ;  /* 0x000000525b527209 */ /* 0x000fce0007810000 */
[----:B------:R-:W4:Y:S01]  /*3450*/  MUFU.TANH R96, R96 ;  /* 0x0000006000607308 */ /* 0x000f220000002400 */
[----:B---3--:R-:W-:Y:S02]  /*3460*/  FSEL R80, R83, -INF , P5 ;  /* 0xff80000053507808 */ /* 0x008fe40002800000 */
[----:B------:R-:W-:-:S05]  /*3470*/  ISETP.GT.AND P5, PT, R2, 0xb0, PT ;  /* 0x000000b00200780c */ /* 0x000fca0003fa4270 */
[----:B------:R-:W3:Y:S01]  /*3480*/  MUFU.TANH R97, R97 ;  /* 0x0000006100617308 */ /* 0x000ee20000002400 */
[----:B0-----:R-:W-:Y:S02]  /*3490*/  FSEL R95, R95, -INF , P6 ;  /* 0xff8000005f5f7808 */ /* 0x001fe40003000000 */
[----:B------:R-:W-:-:S05]  /*34a0*/  FMNMX.FTZ R82, R93, R82, !PT ;  /* 0x000000525d527209 */ /* 0x000fca0007810000 */
[----:B------:R-:W0:Y:S01]  /*34b0*/  MUFU.TANH R117, R117 ;  /* 0x0000007500757308 */ /* 0x000e220000002400 */
[----:B-1----:R-:W-:Y:S02]  /*34c0*/  FSEL R83, R34, -INF , P4 ;  /* 0xff80000022537808 */ /* 0x002fe40002000000 */
[----:B------:R-:W-:Y:S02]  /*34d0*/  ISETP.GT.AND P4, PT, R2, 0xb1, PT ;  /* 0x000000b10200780c */ /* 0x000fe40003f84270 */
[----:B-----5:R-:W-:Y:S02]  /*34e0*/  FSEL R92, R92, -INF , P5 ;  /* 0xff8000005c5c7808 */ /* 0x020fe40002800000 */
[----:B------:R-:W-:Y:S02]  /*34f0*/  FMNMX.FTZ R81, R95, R82, !PT ;  /* 0x000000525f517209 */ /* 0x000fe40007810000 */
[----:B--2---:R-:W-:Y:S02]  /*3500*/  FSEL R82, R35, -INF , P3 ;  /* 0xff80000023527808 */ /* 0x004fe40001800000 */
[----:B------:R-:W-:-:S02]  /*3510*/  ISETP.GT.AND P3, PT, R2, 0xb8, PT ;  /* 0x000000b80200780c */ /* 0x000fc40003f64270 */
[----:B----4-:R-:W-:Y:S02]  /*3520*/  FSEL R94, R94, -INF , P4 ;  /* 0xff8000005e5e7808 */ /* 0x010fe40002000000 */
[----:B------:R-:W-:Y:S02]  /*3530*/  FMNMX.FTZ R35, R92, R81, !PT ;  /* 0x000000515c237209 */ /* 0x000fe40007810000 */
[----:B------:R-:W-:Y:S02]  /*3540*/  FSEL R81, R96, -INF , P2 ;  /* 0xff80000060517808 */ /* 0x000fe40001000000 */
[----:B------:R-:W-:Y:S02]  /*3550*/  ISETP.GT.AND P2, PT, R2, 0xb9, PT ;  /* 0x000000b90200780c */ /* 0x000fe40003f44270 */
[----:B---3--:R-:W-:Y:S02]  /*3560*/  FSEL R2, R97, -INF , P3 ;  /* 0xff80000061027808 */ /* 0x008fe40001800000 */
[----:B------:R-:W-:-:S02]  /*3570*/  FMNMX.FTZ R35, R94, R35, !PT ;  /* 0x000000235e237209 */ /* 0x000fc40007810000 */
[----:B0-----:R-:W-:Y:S02]  /*3580*/  FSEL R97, R117, -INF , P2 ;  /* 0xff80000075617808 */ /* 0x001fe40001000000 */
[----:B------:R-:W-:-:S04]  /*3590*/  FMNMX.FTZ R34, R2, R35, !PT ;  /* 0x0000002302227209 */ /* 0x000fc80007810000 */
[----:B------:R-:W-:-:S05]  /*35a0*/  FMNMX.FTZ R98, R97, R34, !PT ;  /* 0x0000002261627209 */ /* 0x000fca0007810000 */
[----:B------:R-:W0:Y:S02]  /*35b0*/  SHFL.BFLY PT, R35, R98, 0x2, 0x1f ;  /* 0x0c401f0062237f89 */ /* 0x000e2400000e0000 */
[----:B0-----:R-:W-:-:S05]  /*35c0*/  FMNMX.FTZ R99, R98, R35, !PT ;  /* 0x0000002362637209 */ /* 0x001fca0007810000 */
[----:B------:R-:W0:Y:S01]  /*35d0*/  SHFL.BFLY PT, R34, R99, 0x1, 0x1f ;  /* 0x0c201f0063227f89 */ /* 0x000e2200000e0000 */
[----:B------:R-:W-:Y:S01]  /*35e0*/  IMAD.U32 R35, RZ, RZ, UR6 ;  /* 0x00000006ff237e24 */ /* 0x000fe2000f8e00ff */
[----:B0-----:R-:W-:-:S04]  /*35f0*/  FMNMX.FTZ R34, R99, R34, !PT ;  /* 0x0000002263227209 */ /* 0x001fc80007810000 */
[C---:B------:R-:W-:Y:S01]  /*3600*/  FSETP.NEU.FTZ.AND P0, PT, R34.reuse, -INF , PT ;  /* 0xff8000002200780b */ /* 0x040fe20003f1d000 */
[----:B------:R-:W-:-:S05]  /*3610*/  FMUL.FTZ R96, R34, R35 ;  /* 0x0000002322607220 */ /* 0x000fca0000410000 */
[----:B------:R-:W-:-:S05]  /*3620*/  FSEL R96, R96, RZ, P0 ;  /* 0x000000ff60607208 */ /* 0x000fca0000000000 */
[-CC-:B------:R-:W-:Y:S01]  /*3630*/  FFMA.FTZ R103, R14, R35.reuse, -R96.reuse ;  /* 0x000000230e677223 */ /* 0x180fe20000010860 */
[-CC-:B------:R-:W-:Y:S01]  /*3640*/  FFMA.FTZ R14, R56, R35.reuse, -R96.reuse ;  /* 0x00000023380e7223 */ /* 0x180fe20000010860 */
[--C-:B------:R-:W-:Y:S01]  /*3650*/  FFMA.FTZ R102, R10, R35, -R96.reuse ;  /* 0x000000230a667223 */ /* 0x100fe20000010860 */
[----:B------:R-:W-:Y:S01]  /*3660*/  FMNMX.FTZ R56, R5, R7, !PT ;  /* 0x0000000705387209 */ /* 0x000fe20007810000 */
[-CC-:B------:R-:W-:Y:S01]  /*3670*/  FFMA.FTZ R10, R12, R35.reuse, -R96.reuse ;  /* 0x000000230c0a7223 */ /* 0x180fe20000010860 */
[-CC-:B------:R-:W-:Y:S01]  /*3680*/  FFMA.FTZ R12, R20, R35.reuse, -R96.reuse ;  /* 0x00000023140c7223 */ /* 0x180fe20000010860 */
[----:B------:R-:W-:Y:S01]  /*3690*/  FFMA.FTZ R20, R58, R35, -R96 ;  /* 0x000000233a147223 */ /* 0x000fe20000010860 */
[----:B------:R-:W-:-:S04]  /*36a0*/  FMNMX.FTZ R58, R9, R56, !PT ;  /* 0x00000038093a7209 */ /* 0x000fc80007810000 */
[----:B------:R-:W-:Y:S01]  /*36b0*/  FMNMX.FTZ R58, R11, R58, !PT ;  /* 0x0000003a0b3a7209 */ /* 0x000fe20007810000 */
[----:B------:R-:W-:-:S03]  /*36c0*/  FFMA.FTZ R105, R54, R35, -R96 ;  /* 0x0000002336697223 */ /* 0x000fc60000010860 */
[----:B------:R-:W-:Y:S01]  /*36d0*/  FMNMX.FTZ R58, R13, R58, !PT ;  /* 0x0000003a0d3a7209 */ /* 0x000fe20007810000 */
[----:B------:R-:W-:-:S03]  /*36e0*/  FFMA.FTZ R54, R59, R35, -R96 ;  /* 0x000000233b367223 */ /* 0x000fc60000010860 */
[----:B------:R-:W-:Y:S01]  /*36f0*/  FMNMX.FTZ R59, R15, R58, !PT ;  /* 0x0000003a0f3b7209 */ /* 0x000fe20007810000 */
[----:B------:R-:W-:-:S03]  /*3700*/  FFMA.FTZ R106, R60, R35, -R96 ;  /* 0x000000233c6a7223 */ /* 0x000fc60000010860 */
[----:B------:R-:W-:Y:S01]  /*3710*/  FMNMX.FTZ R60, R18, R59, !PT ;  /* 0x0000003b123c7209 */ /* 0x000fe20007810000 */
[-CC-:B------:R-:W-:Y:S01]  /*3720*/  FFMA.FTZ R104, R17, R35.reuse, -R96.reuse ;  /* 0x0000002311687223 */ /* 0x180fe20000010860 */
[-CC-:B------:R-:W-:Y:S02]  /*3730*/  FFMA.FTZ R17, R57, R35.reuse, -R96.reuse ;  /* 0x0000002339117223 */ /* 0x180fe40000010860 */
[----:B------:R-:W-:Y:S01]  /*3740*/  FMNMX.FTZ R60, R19, R60, !PT ;  /* 0x0000003c133c7209 */ /* 0x000fe20007810000 */
[----:B------:R-:W-:-:S03]  /*3750*/  FFMA.FTZ R57, R61, R35, -R96 ;  /* 0x000000233d397223 */ /* 0x000fc60000010860 */
[----:B------:R-:W-:-:S04]  /*3760*/  FMNMX.FTZ R61, R21, R60, !PT ;  /* 0x0000003c153d7209 */ /* 0x000fc80007810000 */
        /* <DEDUP_REMOVED lines=9> */
[----:B------:R-:W-:Y:S01]  /*3800*/  FMNMX.FTZ R62, R28, R63, !PT ;  /* 0x0000003f1c3e7209 */ /* 0x000fe20007810000 */
[----:B------:R0:W-:Y:S03]  /*3810*/  MUFU.EX2 R60, R64 ;  /* 0x00000040003c7308 */ /* 0x0001e60000000800 */
[----:B------:R-:W-:Y:S01]  /*3820*/  FMNMX.FTZ R63, R29, R62, !PT ;  /* 0x0000003e1d3f7209 */ /* 0x000fe20007810000 */
[----:B------:R-:W-:-:S03]  /*3830*/  FFMA.FTZ R61, R65, R35, -R96 ;  /* 0x00000023413d7223 */ /* 0x000fc60000010860 */
[----:B0-----:R-:W-:-:S04]  /*3840*/  FMNMX.FTZ R64, R30, R63, !PT ;  /* 0x0000003f1e407209 */ /* 0x001fc80007810000 */
[----:B------:R-:W-:Y:S01]  /*3850*/  FMNMX.FTZ R65, R31, R64, !PT ;  /* 0x000000401f417209 */ /* 0x000fe20007810000 */
[----:B------:R0:W-:Y:S03]  /*3860*/  MUFU.EX2 R56, R106 ;  /* 0x0000006a00387308 */ /* 0x0001e60000000800 */
[----:B------:R-:W-:Y:S01]  /*3870*/  FMNMX.FTZ R64, R32, R65, !PT ;  /* 0x0000004120407209 */ /* 0x000fe20007810000 */
[----:B0-----:R-:W-:-:S03]  /*3880*/  FFMA.FTZ R106, R66, R35, -R96 ;  /* 0x00000023426a7223 */ /* 0x001fc60000010860 */
[----:B------:R-:W-:Y:S01]  /*3890*/  FMNMX.FTZ R66, R33, R64, !PT ;  /* 0x0000004021427209 */ /* 0x000fe20007810000 */
[----:B------:R-:W-:-:S03]  /*38a0*/  FFMA.FTZ R63, R69, R35, -R96 ;  /* 0x00000023453f7223 */ /* 0x000fc60000010860 */
[----:B------:R-:W-:-:S04]  /*38b0*/  FMNMX.FTZ R65, R67, R66, !PT ;  /* 0x0000004243417209 */ /* 0x000fc80007810000 */
[----:B------:R-:W-:Y:S01]  /*38c0*/  FMNMX.FTZ R69, R70, R65, !PT ;  /* 0x0000004146457209 */ /* 0x000fe20007810000 */
[----:B------:R-:W-:-:S03]  /*38d0*/  FFMA.FTZ R68, R68, R35, -R96 ;  /* 0x0000002344447223 */ /* 0x000fc60000010860 */
[----:B------:R-:W-:Y:S01]  /*38e0*/  FMNMX.FTZ R66, R36, R69, !PT ;  /* 0x0000004524427209 */ /* 0x000fe20007810000 */
[----:B------:R0:W-:Y:S03]  /*38f0*/  MUFU.EX2 R62, R68 ;  /* 0x00000044003e7308 */ /* 0x0001e60000000800 */
[----:B------:R-:W-:-:S04]  /*3900*/  FMNMX.FTZ R69, R37, R66, !PT ;  /* 0x0000004225457209 */ /* 0x000fc80007810000 */
[----:B0-----:R-:W-:Y:S01]  /*3910*/  FMNMX.FTZ R68, R38, R69, !PT ;  /* 0x0000004526447209 */ /* 0x001fe20007810000 */
[----:B------:R-:W-:-:S03]  /*3920*/  FFMA.FTZ R71, R71, R35, -R96 ;  /* 0x0000002347477223 */ /* 0x000fc60000010860 */
[----:B------:R-:W-:Y:S01]  /*3930*/  FMNMX.FTZ R69, R39, R68, !PT ;  /* 0x0000004427457209 */ /* 0x000fe20007810000 */
[----:B------:R-:W-:-:S03]  /*3940*/  FFMA.FTZ R107, R72, R35, -R96 ;  /* 0x00000023486b7223 */ /* 0x000fc60000010860 */
[----:B------:R-:W-:Y:S01]  /*3950*/  FMNMX.FTZ R72, R40, R69, !PT ;  /* 0x0000004528487209 */ /* 0x000fe20007810000 */
[----:B------:R0:W-:Y:S01]  /*3960*/  MUFU.EX2 R64, R71 ;  /* 0x0000004700407308 */ /* 0x0001e20000000800 */
[----:B------:R-:W-:Y:S02]  /*3970*/  FFMA.FTZ R108, R74, R35, -R96 ;  /* 0x000000234a6c7223 */ /* 0x000fe40000010860 */
[----:B0-----:R-:W-:-:S04]  /*3980*/  FMNMX.FTZ R71, R41, R72, !PT ;  /* 0x0000004829477209 */ /* 0x001fc80007810000 */
[----:B------:R-:W-:-:S04]  /*3990*/  FMNMX.FTZ R72, R42, R71, !PT ;  /* 0x000000472a487209 */ /* 0x000fc80007810000 */
[----:B------:R-:W-:-:S04]  /*39a0*/  FMNMX.FTZ R74, R43, R72, !PT ;  /* 0x000000482b4a7209 */ /* 0x000fc80007810000 */
[----:B------:R-:W-:-:S04]  /*39b0*/  FMNMX.FTZ R74, R45, R74, !PT ;  /* 0x0000004a2d4a7209 */ /* 0x000fc80007810000 */
[----:B------:R-:W-:Y:S01]  /*39c0*/  FMNMX.FTZ R74, R47, R74, !PT ;  /* 0x0000004a2f4a7209 */ /* 0x000fe20007810000 */
[----:B------:R-:W-:-:S03]  /*39d0*/  FFMA.FTZ R69, R75, R35, -R96 ;  /* 0x000000234b457223 */ /* 0x000fc60000010860 */
[----:B------:R-:W-:Y:S01]  /*39e0*/  FMNMX.FTZ R74, R49, R74, !PT ;  /* 0x0000004a314a7209 */ /* 0x000fe20007810000 */
[----:B------:R-:W-:-:S03]  /*39f0*/  FFMA.FTZ R75, R76, R35, -R96 ;  /* 0x000000234c4b7223 */ /* 0x000fc60000010860 */
[----:B------:R-:W-:-:S04]  /*3a00*/  FMNMX.FTZ R76, R51, R74, !PT ;  /* 0x0000004a334c7209 */ /* 0x000fc80007810000 */
[----:B------:R-:W-:Y:S02]  /*3a10*/  FMNMX.FTZ R71, R53, R76, !PT ;  /* 0x0000004c35477209 */ /* 0x000fe40007810000 */
[----:B------:R-:W-:Y:S01]  /*3a20*/  ISETP.NE.AND P0, PT, R3, RZ, PT ;  /* 0x000000ff0300720c */ /* 0x000fe20003f05270 */
[----:B------:R-:W-:Y:S01]  /*3a30*/  FMUL.FTZ R3, R111, UR5 ;  /* 0x000000056f037c20 */ /* 0x000fe20008410000 */
[----:B------:R-:W-:Y:S01]  /*3a40*/  FMNMX.FTZ R71, R50, R71, !PT ;  /* 0x0000004732477209 */ /* 0x000fe20007810000 */
[----:B------:R-:W-:-:S03]  /*3a50*/  FMUL.FTZ R98, R114, UR5 ;  /* 0x0000000572627c20 */ /* 0x000fc60008410000 */
[----:B------:R-:W-:Y:S01]  /*3a60*/  FMNMX.FTZ R76, R52, R71, !PT ;  /* 0x00000047344c7209 */ /* 0x000fe20007810000 */
[----:B------:R-:W-:Y:S01]  /*3a70*/  MUFU.TANH R3, R3 ;  /* 0x0000000300037308 */ /* 0x000fe20000002400 */
[----:B------:R-:W-:Y:S02]  /*3a80*/  FMUL.FTZ R99, R115, UR5 ;  /* 0x0000000573637c20 */ /* 0x000fe40008410000 */
[----:B------:R-:W-:Y:S01]  /*3a90*/  FMNMX.FTZ R71, R55, R76, !PT ;  /* 0x0000004c37477209 */ /* 0x000fe20007810000 */
[----:B------:R-:W-:-:S03]  /*3aa0*/  FMUL.FTZ R100, R118, UR5 ;  /* 0x0000000576647c20 */ /* 0x000fc60008410000 */
[----:B------:R-:W-:Y:S01]  /*3ab0*/  FMNMX.FTZ R76, R80, R71, !PT ;  /* 0x00000047504c7209 */ /* 0x000fe20007810000 */
[----:B------:R-:W0:Y:S01]  /*3ac0*/  MUFU.TANH R98, R98 ;  /* 0x0000006200627308 */ /* 0x000e220000002400 */
[----:B------:R-:W-:Y:S02]  /*3ad0*/  FMUL.FTZ R101, R119, UR5 ;  /* 0x0000000577657c20 */ /* 0x000fe40008410000 */
[----:B------:R-:W-:-:S05]  /*3ae0*/  FMNMX.FTZ R71, R83, R76, !PT ;  /* 0x0000004c53477209 */ /* 0x000fca0007810000 */
[----:B------:R-:W1:Y:S01]  /*3af0*/  MUFU.TANH R99, R99 ;  /* 0x0000006300637308 */ /* 0x000e620000002400 */
[----:B------:R-:W-:-:S07]  /*3b00*/  FMNMX.FTZ R76, R82, R71, !PT ;  /* 0x00000047524c7209 */ /* 0x000fce0007810000 */
[----:B------:R-:W2:Y:S01]  /*3b10*/  MUFU.TANH R100, R100 ;  /* 0x0000006400647308 */ /* 0x000ea20000002400 */
[----:B------:R-:W-:Y:S02]  /*3b20*/  FMNMX.FTZ R76, R81, R76, !PT ;  /* 0x0000004c514c7209 */ /* 0x000fe40007810000 */
[----:B0-----:R-:W-:-:S05]  /*3b30*/  FSEL R98, R98, -INF , P5 ;  /* 0xff80000062627808 */ /* 0x001fca0002800000 */
[----:B------:R-:W0:Y:S08]  /*3b40*/  MUFU.TANH R101, R101 ;  /* 0x0000006500657308 */ /* 0x000e300000002400 */
[----:B------:R3:W-:Y:S01]  /*3b50*/  MUFU.EX2 R65, R107 ;  /* 0x0000006b00417308 */ /* 0x0007e20000000800 */
[----:B-1----:R-:W-:Y:S02]  /*3b60*/  FSEL R99, R99, -INF , P4 ;  /* 0xff80000063637808 */ /* 0x002fe40002000000 */
[----:B---3--:R-:W-:-:S04]  /*3b70*/  FSEL R107, R3, -INF , P6 ;  /* 0xff800000036b7808 */ /* 0x008fc80003000000 */
[----:B------:R-:W-:Y:S01]  /*3b80*/  FMNMX.FTZ R71, R107, R76, !PT ;  /* 0x0000004c6b477209 */ /* 0x000fe20007810000 */
[----:B------:R-:W-:-:S03]  /*3b90*/  FFMA.FTZ R78, R78, R35, -R96 ;  /* 0x000000234e4e7223 */ /* 0x000fc60000010860 */
[----:B------:R-:W-:Y:S02]  /*3ba0*/  FMNMX.FTZ R76, R98, R71, !PT ;  /* 0x00000047624c7209 */ /* 0x000fe40007810000 */
[----:B--2---:R-:W-:Y:S02]  /*3bb0*/  FSEL R100, R100, -INF , P3 ;  /* 0xff80000064647808 */ /* 0x004fe40001800000 */
[----:B------:R-:W-:Y:S01]  /*3bc0*/  FMNMX.FTZ R71, R99, R76, !PT ;  /* 0x0000004c63477209 */ /* 0x000fe20007810000 */
[----:B------:R1:W-:Y:S01]  /*3bd0*/  MUFU.EX2 R74, R78 ;  /* 0x0000004e004a7308 */ /* 0x0003e20000000800 */
[----:B0-----:R-:W-:Y:S02]  /*3be0*/  FSEL R101, R101, -INF , P2 ;  /* 0xff80000065657808 */ /* 0x001fe40001000000 */
[----:B-1----:R-:W-:-:S04]  /*3bf0*/  FMNMX.FTZ R78, R100, R71, !PT ;  /* 0x00000047644e7209 */ /* 0x002fc80007810000 */
[----:B------:R-:W-:Y:S01]  /*3c00*/  FMNMX.FTZ R71, R101, R78, !PT ;  /* 0x0000004e65477209 */ /* 0x000fe20007810000 */
[----:B------:R0:W-:Y:S04]  /*3c10*/  MUFU.EX2 R68, R108 ;  /* 0x0000006c00447308 */ /* 0x0001e80000000800 */
[----:B0-----:R-:W0:Y:S02]  /*3c20*/  SHFL.BFLY PT, R108, R71, 0x2, 0x1f ;  /* 0x0c401f00476c7f89 */ /* 0x001e2400000e0000 */
[----:B0-----:R-:W-:-:S05]  /*3c30*/  FMNMX.FTZ R108, R71, R108, !PT ;  /* 0x0000006c476c7209 */ /* 0x001fca0007810000 */
[----:B------:R-:W0:Y:S01]  /*3c40*/  SHFL.BFLY PT, R71, R108, 0x1, 0x1f ;  /* 0x0c201f006c477f89 */ /* 0x000e2200000e0000 */
[-CC-:B------:R-:W-:Y:S01]  /*3c50*/  FFMA.FTZ R79, R79, R35.reuse, -R96.reuse ;  /* 0x000000234f4f7223 */ /* 0x180fe20000010860 */
[----:B------:R-:W-:Y:S01]  /*3c60*/  MUFU.EX2 R72, R75 ;  /* 0x0000004b00487308 */ /* 0x000fe20000000800 */
[-CC-:B------:R-:W-:Y:S01]  /*3c70*/  FFMA.FTZ R4, R4, R35.reuse, -R96.reuse ;  /* 0x0000002304047223 */ /* 0x180fe20000010860 */
[----:B------:R-:W-:-:S06]  /*3c80*/  FFMA.FTZ R6, R6, R35, -R96 ;  /* 0x0000002306067223 */ /* 0x000fcc0000010860 */
[----:B------:R1:W-:Y:S01]  /*3c90*/  MUFU.EX2 R75, R79 ;  /* 0x0000004f004b7308 */ /* 0x0003e20000000800 */
[-CC-:B------:R-:W-:Y:S01]  /*3ca0*/  FFMA.FTZ R8, R8, R35.reuse, -R96.reuse ;  /* 0x0000002308087223 */ /* 0x180fe20000010860 */
[-CC-:B-1----:R-:W-:Y:S01]  /*3cb0*/  FFMA.FTZ R79, R89, R35.reuse, -R96.reuse ;  /* 0x00000023594f7223 */ /* 0x182fe20000010860 */
[----:B------:R-:W-:Y:S01]  /*3cc0*/  FFMA.FTZ R89, R92, R35, -R96 ;  /* 0x000000235c597223 */ /* 0x000fe20000010860 */
[----:B0-----:R-:W-:-:S04]  /*3cd0*/  FMNMX.FTZ R71, R108, R71, !PT ;  /* 0x000000476c477209 */ /* 0x001fc80007810000 */
[C---:B------:R-:W-:Y:S01]  /*3ce0*/  FSETP.NEU.FTZ.AND P2, PT, R71.reuse, -INF , PT ;  /* 0xff8000004700780b */ /* 0x040fe20003f5d000 */
[----:B------:R-:W-:Y:S01]  /*3cf0*/  FMUL.FTZ R92, R71, R35 ;  /* 0x00000023475c7220 */ /* 0x000fe20000410000 */
[----:B------:R-:W-:Y:S04]  /*3d00*/  MUFU.EX2 R4, R4 ;  /* 0x0000000400047308 */ /* 0x000fe80000000800 */
[----:B------:R-:W-:-:S04]  /*3d10*/  FSEL R92, R92, RZ, P2 ;  /* 0x000000ff5c5c7208 */ /* 0x000fc80001000000 */
[----:B------:R-:W0:Y:S01]  /*3d20*/  MUFU.EX2 R6, R6 ;  /* 0x0000000600067308 */ /* 0x000e220000000800 */
[-CC-:B------:R-:W-:Y:S01]  /*3d30*/  FFMA.FTZ R5, R5, R35.reuse, -R92.reuse ;  /* 0x0000002305057223 */ /* 0x180fe2000001085c */
[-C--:B------:R-:W-:Y:S01]  /*3d40*/  FFMA.FTZ R7, R7, R35.reuse, -R92 ;  /* 0x0000002307077223 */ /* 0x080fe2000001085c */
[-C--:B------:R-:W-:Y:S01]  /*3d50*/  FFMA.FTZ R73, R73, R35.reuse, -R96 ;  /* 0x0000002349497223 */ /* 0x080fe20000010860 */
[----:B------:R-:W-:-:S04]  /*3d60*/  FFMA.FTZ R9, R9, R35, -R92 ;  /* 0x0000002309097223 */ /* 0x000fc8000001085c */
[----:B------:R-:W1:Y:S01]  /*3d70*/  MUFU.EX2 R8, R8 ;  /* 0x0000000800087308 */ /* 0x000e620000000800 */
        /* <DEDUP_REMOVED lines=9> */
[-C--:B------:R-:W-:Y:S01]  /*3e10*/  FFMA.FTZ R91, R2, R35.reuse, -R96 ;  /* 0x00000023025b7223 */ /* 0x080fe20000010860 */
[----:B------:R-:W-:-:S03]  /*3e20*/  FFMA.FTZ R11, R11, R35, -R92 ;  /* 0x000000230b0b7223 */ /* 0x000fc6000001085c */
[----:B------:R3:W-:Y:S01]  /*3e30*/  MUFU.EX2 R66, R73 ;  /* 0x0000004900427308 */ /* 0x0007e20000000800 */
[-CC-:B------:R-:W-:Y:S01]  /*3e40*/  FFMA.FTZ R44, R44, R35.reuse, -R96.reuse ;  /* 0x000000232c2c7223 */ /* 0x180fe20000010860 */
[-CC-:B------:R-:W-:Y:S01]  /*3e50*/  FFMA.FTZ R46, R46, R35.reuse, -R96.reuse ;  /* 0x000000232e2e7223 */ /* 0x180fe20000010860 */
[-CC-:B------:R-:W-:Y:S01]  /*3e60*/  FFMA.FTZ R90, R94, R35.reuse, -R96.reuse ;  /* 0x000000235e5a7223 */ /* 0x180fe20000010860 */
[-C--:B------:R-:W-:Y:S01]  /*3e70*/  FFMA.FTZ R2, R97, R35.reuse, -R96 ;  /* 0x0000002361027223 */ /* 0x080fe20000010860 */
[----:B------:R-:W-:-:S03]  /*3e80*/  FFMA.FTZ R95, R18, R35, -R92 ;  /* 0x00000023125f7223 */ /* 0x000fc6000001085c */
[----:B------:R-:W-:Y:S01]  /*3e90*/  MUFU.EX2 R5, R5 ;  /* 0x0000000500057308 */ /* 0x000fe20000000800 */
[-CC-:B---3--:R-:W-:Y:S01]  /*3ea0*/  FFMA.FTZ R73, R77, R35.reuse, -R96.reuse ;  /* 0x000000234d497223 */ /* 0x188fe20000010860 */
[-CC-:B------:R-:W-:Y:S01]  /*3eb0*/  FFMA.FTZ R77, R87, R35.reuse, -R96.reuse ;  /* 0x00000023574d7223 */ /* 0x180fe20000010860 */
[-C--:B------:R-:W-:Y:S01]  /*3ec0*/  FFMA.FTZ R87, R93, R35.reuse, -R96 ;  /* 0x000000235d577223 */ /* 0x080fe20000010860 */
[----:B------:R-:W-:-:S04]  /*3ed0*/  FFMA.FTZ R96, R19, R35, -R92 ;  /* 0x0000002313607223 */ /* 0x000fc8000001085c */
[----:B------:R-:W3:Y:S01]  /*3ee0*/  MUFU.EX2 R7, R7 ;  /* 0x0000000700077308 */ /* 0x000ee20000000800 */
[-CC-:B------:R-:W-:Y:S01]  /*3ef0*/  FFMA.FTZ R18, R23, R35.reuse, -R92.reuse ;  /* 0x0000002317127223 */ /* 0x180fe2000001085c */
[-CC-:B------:R-:W-:Y:S01]  /*3f00*/  FFMA.FTZ R19, R24, R35.reuse, -R92.reuse ;  /* 0x0000002318137223 */ /* 0x180fe2000001085c */
[-CC-:B------:R-:W-:Y:S01]  /*3f10*/  FFMA.FTZ R23, R26, R35.reuse, -R92.reuse ;  /* 0x000000231a177223 */ /* 0x180fe2000001085c */
[----:B------:R-:W-:-:S04]  /*3f20*/  FFMA.FTZ R26, R27, R35, -R92 ;  /* 0x000000231b1a7223 */ /* 0x000fc8000001085c */
[----:B------:R-:W4:Y:S01]  /*3f30*/  MUFU.EX2 R10, R10 ;  /* 0x0000000a000a7308 */ /* 0x000f220000000800 */
[-CC-:B------:R-:W-:Y:S01]  /*3f40*/  FFMA.FTZ R24, R67, R35.reuse, -R92.reuse ;  /* 0x0000002343187223 */ /* 0x180fe2000001085c */
[-C--:B------:R-:W-:Y:S01]  /*3f50*/  FFMA.FTZ R27, R28, R35.reuse, -R92 ;  /* 0x000000231c1b7223 */ /* 0x080fe2000001085c */
[----:B0-----:R-:W-:Y:S01]  /*3f60*/  FADD.FTZ R67, R4, R6 ;  /* 0x0000000604437221 */ /* 0x001fe20000010000 */
[----:B------:R-:W-:-:S04]  /*3f70*/  FFMA.FTZ R28, R29, R35, -R92 ;  /* 0x000000231d1c7223 */ /* 0x000fc8000001085c */
[----:B------:R-:W0:Y:S01]  /*3f80*/  MUFU.EX2 R9, R9 ;  /* 0x0000000900097308 */ /* 0x000e220000000800 */
[-CC-:B------:R-:W-:Y:S01]  /*3f90*/  FFMA.FTZ R29, R30, R35.reuse, -R92.reuse ;  /* 0x000000231e1d7223 */ /* 0x180fe2000001085c */
[----:B------:R-:W-:Y:S01]  /*3fa0*/  FFMA.FTZ R30, R31, R35, -R92 ;  /* 0x000000231f1e7223 */ /* 0x000fe2000001085c */
[----:B------:R-:W-:-:S05]  /*3fb0*/  @!P1 VIADD R31, R0, 0x30840 ;  /* 0x00030840001f9836 */ /* 0x000fca0000000000 */
[----:B------:R-:W-:Y:S01]  /*3fc0*/  MUFU.EX2 R103, R103 ;  /* 0x0000006700677308 */ /* 0x000fe20000000800 */
[----:B-1----:R-:W-:Y:S01]  /*3fd0*/  FADD.FTZ R67, R8, R67 ;  /* 0x0000004308437221 */ /* 0x002fe20000010000 */
[----:B------:R-:W-:-:S06]  /*3fe0*/  FFMA.FTZ R93, R13, R35, -R92 ;  /* 0x000000230d5d7223 */ /* 0x000fcc000001085c */
[----:B------:R-:W1:Y:S01]  /*3ff0*/  MUFU.EX2 R11, R11 ;  /* 0x0000000b000b7308 */ /* 0x000e620000000800 */
[----:B------:R-:W-:Y:S01]  /*4000*/  FFMA.FTZ R94, R15, R35, -R92 ;  /* 0x000000230f5e7223 */ /* 0x000fe2000001085c */
[----:B------:R-:W-:Y:S01]  /*4010*/  F2FP.F16.F32.PACK_AB R4, R6, R4 ;  /* 0x000000040604723e */ /* 0x000fe200000000ff */
[----:B--2---:R-:W-:-:S05]  /*4020*/  FADD.FTZ R67, R102, R67 ;  /* 0x0000004366437221 */ /* 0x004fca0000010000 */
[----:B------:R-:W2:Y:S01]  /*4030*/  MUFU.EX2 R104, R104 ;  /* 0x0000006800687308 */ /* 0x000ea20000000800 */
[-CC-:B------:R-:W-:Y:S01]  /*4040*/  FFMA.FTZ R15, R22, R35.reuse, -R92.reuse ;  /* 0x00000023160f7223 */ /* 0x180fe2000001085c */
[----:B------:R-:W-:Y:S01]  /*4050*/  @!P1 PRMT R31, RZ, 0x654, R31 ;  /* 0x00000654ff1f9816 */ /* 0x000fe2000000001f */
[----:B------:R-:W-:Y:S01]  /*4060*/  FFMA.FTZ R22, R25, R35, -R92 ;  /* 0x0000002319167223 */ /* 0x000fe2000001085c */
[----:B------:R-:W-:Y:S01]  /*4070*/  F2FP.F16.F32.PACK_AB R6, R102, R8 ;  /* 0x000000086606723e */ /* 0x000fe200000000ff */
[----:B---3--:R-:W-:-:S03]  /*4080*/  FADD.FTZ R8, R5, R7 ;  /* 0x0000000705087221 */ /* 0x008fc60000010000 */
[----:B------:R-:W3:Y:S01]  /*4090*/  MUFU.EX2 R105, R105 ;  /* 0x0000006900697308 */ /* 0x000ee20000000800 */
[-CC-:B------:R-:W-:Y:S01]  /*40a0*/  FFMA.FTZ R25, R70, R35.reuse, -R92.reuse ;  /* 0x0000002346197223 */ /* 0x180fe2000001085c */
[-CC-:B------:R-:W-:Y:S01]  /*40b0*/  FFMA.FTZ R37, R37, R35.reuse, -R92.reuse ;  /* 0x0000002325257223 */ /* 0x180fe2000001085c */
[----:B----4-:R-:W-:Y:S01]  /*40c0*/  FADD.FTZ R70, R10, R67 ;  /* 0x000000430a467221 */ /* 0x010fe20000010000 */
[-C--:B------:R-:W-:Y:S01]  /*40d0*/  FFMA.FTZ R13, R21, R35.reuse, -R92 ;  /* 0x00000023150d7223 */ /* 0x080fe2000001085c */
[----:B------:R4:W-:Y:S03]  /*40e0*/  @!P1 SYNCS.ARRIVE.TRANS64.RED.A1T0 RZ, [R31+URZ], RZ ;  /* 0x000000ff1fff99a7 */ /* 0x0009e6000810043f */
[----:B------:R-:W5:Y:S01]  /*40f0*/  MUFU.EX2 R12, R12 ;  /* 0x0000000c000c7308 */ /* 0x000f620000000800 */
[----:B0-----:R-:W-:Y:S01]  /*4100*/  FADD.FTZ R8, R9, R8 ;  /* 0x0000000809087221 */ /* 0x001fe20000010000 */
[-CC-:B------:R-:W-:Y:S01]  /*4110*/  FFMA.FTZ R21, R33, R35.reuse, -R92.reuse ;  /* 0x0000002321157223 */ /* 0x180fe2000001085c */
[----:B------:R-:W-:-:S05]  /*4120*/  FFMA.FTZ R33, R38, R35, -R92 ;  /* 0x0000002326217223 */ /* 0x000fca000001085c */
[----:B------:R-:W0:Y:S01]  /*4130*/  MUFU.EX2 R93, R93 ;  /* 0x0000005d005d7308 */ /* 0x000e220000000800 */
[----:B------:R-:W-:Y:S01]  /*4140*/  FFMA.FTZ R38, R40, R35, -R92 ;  /* 0x0000002328267223 */ /* 0x000fe2000001085c */
[----:B-1----:R-:W-:Y:S01]  /*4150*/  FADD.FTZ R40, R11, R8 ;  /* 0x000000080b287221 */ /* 0x002fe20000010000 */
[----:B------:R-:W-:-:S05]  /*4160*/  F2FP.F16.F32.PACK_AB R8, R103, R10 ;  /* 0x0000000a6708723e */ /* 0x000fca00000000ff */
[----:B------:R-:W1:Y:S01]  /*4170*/  MUFU.EX2 R94, R94 ;  /* 0x0000005e005e7308 */ /* 0x000e620000000800 */
[----:B------:R-:W-:-:S07]  /*4180*/  FFMA.FTZ R36, R36, R35, -R92 ;  /* 0x0000002324247223 */ /* 0x000fce000001085c */
[----:B----4-:R4:W-:Y:S08]  /*4190*/  MUFU.EX2 R31, R37 ;  /* 0x00000025001f7308 */ /* 0x0109f00000000800 */
[----:B------:R-:W1:Y:S01]  /*41a0*/  MUFU.EX2 R14, R14 ;  /* 0x0000000e000e7308 */ /* 0x000e620000000800 */
[----:B----4-:R-:W-:-:S04]  /*41b0*/  FADD.FTZ R37, R103, R70 ;  /* 0x0000004667257221 */ /* 0x010fc80000010000 */
[----:B--2---:R-:W-:-:S04]  /*41c0*/  FADD.FTZ R10, R104, R37 ;  /* 0x00000025680a7221 */ /* 0x004fc80000010000 */
[----:B---3--:R-:W-:Y:S01]  /*41d0*/  FADD.FTZ R67, R105, R10 ;  /* 0x0000000a69437221 */ /* 0x008fe20000010000 */
[----:B------:R2:W-:Y:S01]  /*41e0*/  MUFU.EX2 R0, R36 ;  /* 0x0000002400007308 */ /* 0x0005e20000000800 */
[----:B------:R-:W-:Y:S02]  /*41f0*/  F2FP.F16.F32.PACK_AB R5, R7, R5 ;  /* 0x000000050705723e */ /* 0x000fe400000000ff */
[----:B-----5:R-:W-:Y:S01]  /*4200*/  FADD.FTZ R67, R12, R67 ;  /* 0x000000430c437221 */ /* 0x020fe20000010000 */
[----:B------:R-:W-:Y:S01]  /*4210*/  F2FP.F16.F32.PACK_AB R7, R11, R9 ;  /* 0x000000090b07723e */ /* 0x000fe200000000ff */
[----:B--2---:R-:W-:Y:S01]  /*4220*/  FFMA.FTZ R36, R39, R35, -R92 ;  /* 0x0000002327247223 */ /* 0x004fe2000001085c */
[----:B0-----:R-:W-:Y:S01]  /*4230*/  FADD.FTZ R39, R93, R40 ;  /* 0x000000285d277221 */ /* 0x001fe20000010000 */
[----:B-1----:R-:W-:-:S03]  /*4240*/  F2FP.F16.F32.PACK_AB R9, R94, R93 ;  /* 0x0000005d5e09723e */ /* 0x002fc600000000ff */
[----:B------:R-:W-:Y:S01]  /*4250*/  FADD.FTZ R40, R94, R39 ;  /* 0x000000275e287221 */ /* 0x000fe20000010000 */
[----:B------:R-:W-:Y:S02]  /*4260*/  FADD.FTZ R94, R14, R67 ;  /* 0x000000430e5e7221 */ /* 0x000fe40000010000 */
[----:B------:R-:W2:Y:S01]  /*4270*/  LDL R67, [R1+0x1c] ;  /* 0x00001c0001437983 */ /* 0x000ea20000100800 */
[----:B------:R-:W0:Y:S08]  /*4280*/  MUFU.EX2 R95, R95 ;  /* 0x0000005f005f7308 */ /* 0x000e300000000800 */
[----:B------:R-:W1:Y:S08]  /*4290*/  MUFU.EX2 R96, R96 ;  /* 0x0000006000607308 */ /* 0x000e700000000800 */
[----:B------:R-:W3:Y:S01]  /*42a0*/  MUFU.EX2 R13, R13 ;  /* 0x0000000d000d7308 */ /* 0x000ee20000000800 */
[----:B------:R-:W-:Y:S01]  /*42b0*/  FFMA.FTZ R37, R41, R35, -R92 ;  /* 0x0000002329257223 */ /* 0x000fe2000001085c */
[----:B0-----:R-:W-:-:S06]  /*42c0*/  FADD.FTZ R41, R95, R40 ;  /* 0x000000285f297221 */ /* 0x001fcc0000010000 */
[----:B------:R-:W0:Y:S08]  /*42d0*/  MUFU.EX2 R17, R17 ;  /* 0x0000001100117308 */ /* 0x000e300000000800 */
[----:B------:R-:W4:Y:S01]  /*42e0*/  MUFU.EX2 R15, R15 ;  /* 0x0000000f000f7308 */ /* 0x000f220000000800 */
[----:B-1----:R-:W-:-:S07]  /*42f0*/  FADD.FTZ R70, R96, R41 ;  /* 0x0000002960467221 */ /* 0x002fce0000010000 */
[----:B------:R-:W1:Y:S08]  /*4300*/  MUFU.EX2 R20, R20 ;  /* 0x0000001400147308 */ /* 0x000e700000000800 */
[----:B------:R-:W5:Y:S01]  /*4310*/  MUFU.EX2 R18, R18 ;  /* 0x0000001200127308 */ /* 0x000f620000000800 */
[----:B---3--:R-:W-:-:S07]  /*4320*/  FADD.FTZ R70, R13, R70 ;  /* 0x000000460d467221 */ /* 0x008fce0000010000 */
[----:B------:R-:W3:Y:S01]  /*4330*/  MUFU.EX2 R54, R54 ;  /* 0x0000003600367308 */ /* 0x000ee20000000800 */
[----:B------:R-:W-:-:S07]  /*4340*/  FFMA.FTZ R41, R45, R35, -R92 ;  /* 0x000000232d297223 */ /* 0x000fce000001085c */
[----:B------:R-:W3:Y:S01]  /*4350*/  MUFU.EX2 R19, R19 ;  /* 0x0000001300137308 */ /* 0x000ee20000000800 */
[-CC-:B------:R-:W-:Y:S01]  /*4360*/  FFMA.FTZ R40, R43, R35.reuse, -R92.reuse ;  /* 0x000000232b287223 */ /* 0x180fe2000001085c */
[-CC-:B------:R-:W-:Y:S01]  /*4370*/  FFMA.FTZ R45, R51, R35.reuse, -R92.reuse ;  /* 0x00000023332d7223 */ /* 0x180fe2000001085c */
[----:B------:R-:W-:Y:S01]  /*4380*/  FFMA.FTZ R43, R49, R35, -R92 ;  /* 0x00000023312b7223 */ /* 0x000fe2000001085c */
[----:B0-----:R-:W-:-:S04]  /*4390*/  FADD.FTZ R51, R17, R94 ;  /* 0x0000005e11337221 */ /* 0x001fc80000010000 */
[----:B------:R-:W0:Y:S01]  /*43a0*/  MUFU.EX2 R22, R22 ;  /* 0x0000001600167308 */ /* 0x000e220000000800 */
[----:B----4-:R-:W-:Y:S01]  /*43b0*/  FADD.FTZ R49, R15, R70 ;  /* 0x000000460f317221 */ /* 0x010fe20000010000 */
[-CC-:B------:R-:W-:Y:S01]  /*43c0*/  FFMA.FTZ R39, R42, R35.reuse, -R92.reuse ;  /* 0x000000232a277223 */ /* 0x180fe2000001085c */
[----:B------:R-:W-:-:S05]  /*43d0*/  FFMA.FTZ R42, R47, R35, -R92 ;  /* 0x000000232f2a7223 */ /* 0x000fca000001085c */
[----:B------:R-:W4:Y:S01]  /*43e0*/  MUFU.EX2 R57, R57 ;  /* 0x0000003900397308 */ /* 0x000f220000000800 */
[----:B------:R-:W-:Y:S01]  /*43f0*/  FFMA.FTZ R47, R50, R35, -R92 ;  /* 0x00000023322f7223 */ /* 0x000fe2000001085c */
[----:B-1----:R-:W-:Y:S01]  /*4400*/  FADD.FTZ R51, R20, R51 ;  /* 0x0000003314337221 */ /* 0x002fe20000010000 */
[----:B-----5:R-:W-:-:S05]  /*4410*/  FADD.FTZ R50, R18, R49 ;  /* 0x0000003112327221 */ /* 0x020fca0000010000 */
[----:B------:R-:W1:Y:S01]  /*4420*/  MUFU.EX2 R23, R23 ;  /* 0x0000001700177308 */ /* 0x000e620000000800 */
[----:B---3--:R-:W-:Y:S01]  /*4430*/  FADD.FTZ R51, R54, R51 ;  /* 0x0000003336337221 */ /* 0x008fe20000010000 */
[----:B------:R-:W-:-:S06]  /*4440*/  FADD.FTZ R49, R19, R50 ;  /* 0x0000003213317221 */ /* 0x000fcc0000010000 */
[----:B------:R-:W3:Y:S08]  /*4450*/  MUFU.EX2 R58, R58 ;  /* 0x0000003a003a7308 */ /* 0x000ef00000000800 */
[----:B------:R-:W5:Y:S01]  /*4460*/  MUFU.EX2 R26, R26 ;  /* 0x0000001a001a7308 */ /* 0x000f620000000800 */
[----:B------:R-:W-:Y:S01]  /*4470*/  FADD.FTZ R70, R56, R51 ;  /* 0x0000003338467221 */ /* 0x000fe20000010000 */
[----:B0-----:R-:W-:-:S06]  /*4480*/  FADD.FTZ R50, R22, R49 ;  /* 0x0000003116327221 */ /* 0x001fcc0000010000 */
[----:B------:R-:W0:Y:S08]  /*4490*/  MUFU.EX2 R59, R59 ;  /* 0x0000003b003b7308 */ /* 0x000e300000000800 */
[----:B------:R-:W0:Y:S01]  /*44a0*/  MUFU.EX2 R27, R27 ;  /* 0x0000001b001b7308 */ /* 0x000e220000000800 */
[----:B----4-:R-:W-:Y:S01]  /*44b0*/  FADD.FTZ R51, R57, R70 ;  /* 0x0000004639337221 */ /* 0x010fe20000010000 */
[----:B-1----:R-:W-:-:S06]  /*44c0*/  FADD.FTZ R49, R23, R50 ;  /* 0x0000003217317221 */ /* 0x002fcc0000010000 */
[----:B------:R-:W1:Y:S01]  /*44d0*/  MUFU.EX2 R28, R28 ;  /* 0x0000001c001c7308 */ /* 0x000e620000000800 */
[----:B------:R-:W-:Y:S01]  /*44e0*/  FFMA.FTZ R32, R32, R35, -R92 ;  /* 0x0000002320207223 */ /* 0x000fe2000001085c */
[----:B---3--:R-:W-:-:S06]  /*44f0*/  FADD.FTZ R70, R58, R51 ;  /* 0x000000333a467221 */ /* 0x008fcc0000010000 */
[----:B------:R-:W3:Y:S01]  /*4500*/  MUFU.EX2 R61, R61 ;  /* 0x0000003d003d7308 */ /* 0x000ee20000000800 */
[----:B-----5:R-:W-:-:S07]  /*4510*/  FADD.FTZ R50, R26, R49 ;  /* 0x000000311a327221 */ /* 0x020fce0000010000 */
[----:B------:R-:W4:Y:S01]  /*4520*/  MUFU.EX2 R29, R29 ;  /* 0x0000001d001d7308 */ /* 0x000f220000000800 */
[----:B0-----:R-:W-:Y:S01]  /*4530*/  FADD.FTZ R51, R59, R70 ;  /* 0x000000463b337221 */ /* 0x001fe20000010000 */
[----:B------:R-:W-:-:S06]  /*4540*/  FADD.FTZ R49, R27, R50 ;  /* 0x000000321b317221 */ /* 0x000fcc0000010000 */
[----:B------:R-:W0:Y:S08]  /*4550*/  MUFU.EX2 R106, R106 ;  /* 0x0000006a006a7308 */ /* 0x000e300000000800 */
[----:B------:R-:W5:Y:S01]  /*4560*/  MUFU.EX2 R30, R30 ;  /* 0x0000001e001e7308 */ /* 0x000f620000000800 */
[----:B------:R-:W-:Y:S01]  /*4570*/  FADD.FTZ R70, R60, R51 ;  /* 0x000000333c467221 */ /* 0x000fe20000010000 */
[----:B-1----:R-:W-:-:S06]  /*4580*/  FADD.FTZ R50, R28, R49 ;  /* 0x000000311c327221 */ /* 0x002fcc0000010000 */
[----:B------:R-:W1:Y:S01]  /*4590*/  MUFU.EX2 R32, R32 ;  /* 0x0000002000207308 */ /* 0x000e620000000800 */
[----:B---3--:R-:W-:Y:S01]  /*45a0*/  FADD.FTZ R51, R61, R70 ;  /* 0x000000463d337221 */ /* 0x008fe20000010000 */
[----:B----4-:R-:W-:-:S06]  /*45b0*/  FADD.FTZ R49, R29, R50 ;  /* 0x000000321d317221 */ /* 0x010fcc0000010000 */
[----:B------:R-:W3:Y:S08]  /*45c0*/  MUFU.EX2 R63, R63 ;  /* 0x0000003f003f7308 */ /* 0x000ef00000000800 */
[----:B------:R-:W4:Y:S01]  /*45d0*/  MUFU.EX2 R21, R21 ;  /* 0x0000001500157308 */ /* 0x000f220000000800 */
[----:B0-----:R-:W-:Y:S01]  /*45e0*/  FADD.FTZ R51, R106, R51 ;  /* 0x000000336a337221 */ /* 0x001fe20000010000 */
[----:B-----5:R-:W-:-:S06]  /*45f0*/  FADD.FTZ R49, R30, R49 ;  /* 0x000000311e317221 */ /* 0x020fcc0000010000 */
[----:B------:R-:W0:Y:S01]  /*4600*/  MUFU.EX2 R24, R24 ;  /* 0x0000001800187308 */ /* 0x000e220000000800 */
[----:B------:R-:W-:Y:S01]  /*4610*/  F2FP.F16.F32.PACK_AB R12, R14, R12 ;  /* 0x0000000c0e0c723e */ /* 0x000fe200000000ff */
[----:B------:R-:W-:Y:S01]  /*4620*/  FADD.FTZ R70, R62, R51 ;  /* 0x000000333e467221 */ /* 0x000fe20000010000 */
[----:B------:R-:W-:-:S05]  /*4630*/  F2FP.F16.F32.PACK_AB R14, R20, R17 ;  /* 0x00000011140e723e */ /* 0x000fca00000000ff */
[----:B------:R-:W5:Y:S01]  /*4640*/  MUFU.EX2 R25, R25 ;  /* 0x0000001900197308 */ /* 0x000f620000000800 */
[----:B-1----:R-:W-:Y:S01]  /*4650*/  FADD.FTZ R20, R32, R49 ;  /* 0x0000003120147221 */ /* 0x002fe20000010000 */
[----:B------:R-:W-:Y:S01]  /*4660*/  F2FP.F16.F32.PACK_AB R10, R105, R104 ;  /* 0x00000068690a723e */ /* 0x000fe200000000ff */
[----:B------:R3:W-:Y:S01]  /*4670*/  STSM.16.M88.4 [R153+0x1e800], R4 ;  /* 0x01e8000499007844 */ /* 0x0007e20000000200 */
[----:B------:R-:W-:-:S04]  /*4680*/  F2FP.F16.F32.PACK_AB R11, R96, R95 ;  /* 0x0000005f600b723e */ /* 0x000fc800000000ff */
[----:B------:R-:W1:Y:S01]  /*4690*/  MUFU.EX2 R69, R69 ;  /* 0x0000004500457308 */ /* 0x000e620000000800 */
[----:B------:R0:W-:Y:S01]  /*46a0*/  STSM.16.M88.4 [R137], R8 ;  /* 0x0000000889007844 */ /* 0x0001e20000000200 */
[----:B---3--:R-:W-:Y:S01]  /*46b0*/  FADD.FTZ R7, R63, R70 ;  /* 0x000000463f077221 */ /* 0x008fe20000010000 */
[----:B----4-:R-:W-:-:S05]  /*46c0*/  FADD.FTZ R5, R21, R20 ;  /* 0x0000001415057221 */ /* 0x010fca0000010000 */
[----:B------:R-:W3:Y:S01]  /*46d0*/  MUFU.EX2 R33, R33 ;  /* 0x0000002100217308 */ /* 0x000ee20000000800 */
[----:B0-----:R-:W-:Y:S01]  /*46e0*/  FADD.FTZ R10, R64, R7 ;  /* 0x00000007400a7221 */ /* 0x001fe20000010000 */
[----:B------:R-:W-:-:S06]  /*46f0*/  FADD.FTZ R8, R24, R5 ;  /* 0x0000000518087221 */ /* 0x000fcc0000010000 */
[----:B------:R-:W0:Y:S01]  /*4700*/  MUFU.EX2 R36, R36 ;  /* 0x0000002400247308 */ /* 0x000e220000000800 */
[----:B------:R-:W-:Y:S01]  /*4710*/  FADD.FTZ R7, R65, R10 ;  /* 0x0000000a41077221 */ /* 0x000fe20000010000 */
[----:B-----5:R-:W-:-:S03]  /*4720*/  FADD.FTZ R5, R25, R8 ;  /* 0x0000000819057221 */ /* 0x020fc60000010000 */
[----:B------:R-:W-:Y:S01]  /*4730*/  FADD.FTZ R7, R66, R7 ;  /* 0x0000000742077221 */ /* 0x000fe20000010000 */
[----:B------:R-:W-:Y:S02]  /*4740*/  FADD.FTZ R8, R0, R5 ;  /* 0x0000000500087221 */ /* 0x000fe40000010000 */
[----:B------:R-:W4:Y:S01]  /*4750*/  MUFU.EX2 R73, R73 ;  /* 0x0000004900497308 */ /* 0x000f220000000800 */
[----:B------:R-:W-:Y:S01]  /*4760*/  FADD.FTZ R10, R68, R7 ;  /* 0x00000007440a7221 */ /* 0x000fe20000010000 */
[----:B------:R-:W-:-:S06]  /*4770*/  FADD.FTZ R8, R31, R8 ;  /* 0x000000081f087221 */ /* 0x000fcc0000010000 */
[----:B------:R-:W5:Y:S01]  /*4780*/  MUFU.EX2 R38, R38 ;  /* 0x0000002600267308 */ /* 0x000f620000000800 */
[----:B-1----:R-:W-:Y:S01]  /*4790*/  FADD.FTZ R11, R69, R10 ;  /* 0x0000000a450b7221 */ /* 0x002fe20000010000 */
[----:B---3--:R-:W-:-:S06]  /*47a0*/  FADD.FTZ R9, R33, R8 ;  /* 0x0000000821097221 */ /* 0x008fcc0000010000 */
[----:B------:R-:W1:Y:S01]  /*47b0*/  MUFU.EX2 R37, R37 ;  /* 0x0000002500257308 */ /* 0x000e620000000800 */
[----:B------:R-:W-:Y:S01]  /*47c0*/  FADD.FTZ R8, R72, R11 ;  /* 0x0000000b48087221 */ /* 0x000fe20000010000 */
[----:B0-----:R-:W-:-:S06]  /*47d0*/  FADD.FTZ R9, R36, R9 ;  /* 0x0000000924097221 */ /* 0x001fcc0000010000 */
[----:B------:R-:W0:Y:S01]  /*47e0*/  MUFU.EX2 R39, R39 ;  /* 0x0000002700277308 */ /* 0x000e220000000800 */
[----:B----4-:R-:W-:Y:S01]  /*47f0*/  FADD.FTZ R11, R73, R8 ;  /* 0x00000008490b7221 */ /* 0x010fe20000010000 */
[----:B-----5:R-:W-:-:S06]  /*4800*/  FADD.FTZ R8, R38, R9 ;  /* 0x0000000926087221 */ /* 0x020fcc0000010000 */
[----:B------:R-:W3:Y:S01]  /*4810*/  MUFU.EX2 R44, R44 ;  /* 0x0000002c002c7308 */ /* 0x000ee20000000800 */
[----:B------:R-:W-:-:S07]  /*4820*/  F2FP.F16.F32.PACK_AB R13, R15, R13 ;  /* 0x0000000d0f0d723e */ /* 0x000fce00000000ff */
[----:B------:R-:W4:Y:S01]  /*4830*/  MUFU.EX2 R40, R40 ;  /* 0x0000002800287308 */ /* 0x000f220000000800 */
[----:B------:R-:W-:Y:S01]  /*4840*/  F2FP.F16.F32.PACK_AB R15, R19, R18 ;  /* 0x00000012130f723e */ /* 0x000fe200000000ff */
[----:B------:R-:W-:-:S06]  /*4850*/  FADD.FTZ R18, R74, R11 ;  /* 0x0000000b4a127221 */ /* 0x000fcc0000010000 */
[----:B------:R-:W5:Y:S01]  /*4860*/  MUFU.EX2 R46, R46 ;  /* 0x0000002e002e7308 */ /* 0x000f620000000800 */
[----:B-1----:R-:W-:-:S07]  /*4870*/  FADD.FTZ R10, R37, R8 ;  /* 0x00000008250a7221 */ /* 0x002fce0000010000 */
[----:B------:R-:W1:Y:S01]  /*4880*/  MUFU.EX2 R41, R41 ;  /* 0x0000002900297308 */ /* 0x000e620000000800 */
[----:B------:R-:W-:Y:S01]  /*4890*/  FADD.FTZ R11, R75, R18 ;  /* 0x000000124b0b7221 */ /* 0x000fe20000010000 */
[----:B0-----:R-:W-:-:S06]  /*48a0*/  FADD.FTZ R9, R39, R10 ;  /* 0x0000000a27097221 */ /* 0x001fcc0000010000 */
[----:B------:R-:W0:Y:S08]  /*48b0*/  MUFU.EX2 R3, R3 ;  /* 0x0000000300037308 */ /* 0x000e300000000800 */
[----:B------:R-:W-:Y:S01]  /*48c0*/  MUFU.EX2 R42, R42 ;  /* 0x0000002a002a7308 */ /* 0x000fe20000000800 */
[----:B------:R-:W-:Y:S01]  /*48d0*/  FFMA.FTZ R53, R53, R35, -R92 ;  /* 0x0000002335357223 */ /* 0x000fe2000001085c */
[----:B------:R-:W-:Y:S01]  /*48e0*/  F2FP.F16.F32.PACK_AB R58, R58, R57 ;  /* 0x000000393a3a723e */ /* 0x000fe200000000ff */
[----:B------:R4:W-:Y:S05]  /*48f0*/  STSM.16.M88.4 [R155], R12 ;  /* 0x0000000c9b007844 */ /* 0x0009ea0000000200 */
[----:B------:R-:W2:Y:S01]  /*4900*/  MUFU.EX2 R48, R48 ;  /* 0x0000003000307308 */ /* 0x000ea20000000800 */
[----:B------:R-:W-:Y:S01]  /*4910*/  F2FP.F16.F32.PACK_AB R4, R60, R59 ;  /* 0x0000003b3c04723e */ /* 0x000fe200000000ff */
[----:B---3--:R-:W-:Y:S01]  /*4920*/  FADD.FTZ R11, R44, R11 ;  /* 0x0000000b2c0b7221 */ /* 0x008fe20000010000 */
[----:B------:R-:W-:-:S05]  /*4930*/  F2FP.F16.F32.PACK_AB R56, R56, R54 ;  /* 0x000000363838723e */ /* 0x000fca00000000ff */
[----:B------:R-:W3:Y:S01]  /*4940*/  MUFU.EX2 R43, R43 ;  /* 0x0000002b002b7308 */ /* 0x000ee20000000800 */
[----:B------:R-:W-:Y:S02]  /*4950*/  F2FP.F16.F32.PACK_AB R57, R23, R22 ;  /* 0x000000161739723e */ /* 0x000fe400000000ff */
[----:B------:R-:W-:Y:S01]  /*4960*/  F2FP.F16.F32.PACK_AB R59, R27, R26 ;  /* 0x0000001a1b3b723e */ /* 0x000fe200000000ff */
[----:B----4-:R-:W-:Y:S01]  /*4970*/  FADD.FTZ R12, R40, R9 ;  /* 0x00000009280c7221 */ /* 0x010fe20000010000 */
[----:B------:R-:W-:-:S03]  /*4980*/  F2FP.F16.F32.PACK_AB R6, R106, R61 ;  /* 0x0000003d6a06723e */ /* 0x000fc600000000ff */
[----:B------:R-:W4:Y:S01]  /*4990*/  MUFU.EX2 R76, R76 ;  /* 0x0000004c004c7308 */ /* 0x000f220000000800 */
[----:B------:R-:W-:Y:S02]  /*49a0*/  F2FP.F16.F32.PACK_AB R5, R29, R28 ;  /* 0x0000001c1d05723e */ /* 0x000fe400000000ff */
[----:B------:R-:W-:Y:S01]  /*49b0*/  F2FP.F16.F32.PACK_AB R7, R32, R30 ;  /* 0x0000001e2007723e */ /* 0x000fe200000000ff */
[----:B-----5:R-:W-:-:S04]  /*49c0*/  FADD.FTZ R14, R46, R11 ;  /* 0x0000000b2e0e7221 */ /* 0x020fc80000010000 */
[----:B------:R-:W5:Y:S01]  /*49d0*/  MUFU.EX2 R45, R45 ;  /* 0x0000002d002d7308 */ /* 0x000f620000000800 */
[----:B-1----:R-:W-:Y:S01]  /*49e0*/  FADD.FTZ R11, R41, R12 ;  /* 0x0000000c290b7221 */ /* 0x002fe20000010000 */
[----:B------:R-:W-:Y:S01]  /*49f0*/  FFMA.FTZ R52, R52, R35, -R92 ;  /* 0x0000002334347223 */ /* 0x000fe2000001085c */
[----:B------:R-:W-:Y:S05]  /*4a00*/  STSM.16.M88.4 [R154], R56 ;  /* 0x000000389a007844 */ /* 0x000fea0000000200 */
[----:B------:R-:W1:Y:S01]  /*4a10*/  MUFU.EX2 R77, R77 ;  /* 0x0000004d004d7308 */ /* 0x000e620000000800 */
[----:B------:R3:W-:Y:S01]  /*4a20*/  STSM.16.M88.4 [R153+0x24800], R4 ;  /* 0x0248000499007844 */ /* 0x0007e20000000200 */
[----:B0-----:R-:W-:-:S06]  /*4a30*/  FADD.FTZ R13, R3, R14 ;  /* 0x0000000e030d7221 */ /* 0x001fcc0000010000 */
[----:B------:R-:W0:Y:S01]  /*4a40*/  MUFU.EX2 R50, R53 ;  /* 0x0000003500327308 */ /* 0x000e220000000800 */
[----:B------:R-:W-:Y:S01]  /*4a50*/  FFMA.FTZ R55, R55, R35, -R92 ;  /* 0x0000002337377223 */ /* 0x000fe2000001085c */
[----:B--2---:R-:W-:-:S06]  /*4a60*/  FADD.FTZ R13, R48, R13 ;  /* 0x0000000d300d7221 */ /* 0x004fcc0000010000 */
[----:B------:R-:W2:Y:S01]  /*4a70*/  MUFU.EX2 R78, R78 ;  /* 0x0000004e004e7308 */ /* 0x000ea20000000800 */
[----:B---3--:R-:W-:Y:S01]  /*4a80*/  F2FP.F16.F32.PACK_AB R7, R0, R25 ;  /* 0x000000190007723e */ /* 0x008fe200000000ff */
[----:B------:R-:W-:-:S06]  /*4a90*/  FADD.FTZ R0, R42, R11 ;  /* 0x0000000b2a007221 */ /* 0x000fcc0000010000 */
[----:B------:R-:W-:Y:S01]  /*4aa0*/  MUFU.EX2 R17, R47 ;  /* 0x0000002f00117308 */ /* 0x000fe20000000800 */
[----:B------:R-:W-:Y:S01]  /*4ab0*/  FADD.FTZ R12, R43, R0 ;  /* 0x000000002b0c7221 */ /* 0x000fe20000010000 */
[----:B------:R-:W-:Y:S01]  /*4ac0*/  FFMA.FTZ R80, R80, R35, -R92 ;  /* 0x0000002350507223 */ /* 0x000fe2000001085c */
[----:B----4-:R-:W-:-:S05]  /*4ad0*/  FADD.FTZ R14, R76, R13 ;  /* 0x0000000d4c0e7221 */ /* 0x010fca0000010000 */
[----:B------:R-:W3:Y:S01]  /*4ae0*/  MUFU.EX2 R79, R79 ;  /* 0x0000004f004f7308 */ /* 0x000ee20000000800 */
[----:B------:R-:W-:Y:S01]  /*4af0*/  F2FP.F16.F32.PACK_AB R4, R63, R62 ;  /* 0x0000003e3f04723e */ /* 0x000fe200000000ff */
[----:B-----5:R-:W-:Y:S01]  /*4b00*/  FADD.FTZ R13, R45, R12 ;  /* 0x0000000c2d0d7221 */ /* 0x020fe20000010000 */
[----:B------:R-:W-:-:S05]  /*4b10*/  F2FP.F16.F32.PACK_AB R6, R65, R64 ;  /* 0x000000404106723e */ /* 0x000fca00000000ff */
[----:B------:R-:W4:Y:S01]  /*4b20*/  MUFU.EX2 R52, R52 ;  /* 0x0000003400347308 */ /* 0x000f220000000800 */
[----:B------:R-:W-:Y:S01]  /*4b30*/  F2FP.F16.F32.PACK_AB R5, R24, R21 ;  /* 0x000000151805723e */ /* 0x000fe200000000ff */
[----:B------:R-:W-:Y:S01]  /*4b40*/  FFMA.FTZ R83, R83, R35, -R92 ;  /* 0x0000002353537223 */ /* 0x000fe2000001085c */
[----:B------:R-:W-:Y:S02]  /*4b50*/  F2FP.F16.F32.PACK_AB R8, R68, R66 ;  /* 0x000000424408723e */ /* 0x000fe400000000ff */
[----:B------:R-:W-:-:S03]  /*4b60*/  F2FP.F16.F32.PACK_AB R10, R72, R69 ;  /* 0x00000045480a723e */ /* 0x000fc600000000ff */
[----:B------:R-:W5:Y:S01]  /*4b70*/  MUFU.EX2 R84, R84 ;  /* 0x0000005400547308 */ /* 0x000f620000000800 */
[----:B------:R-:W-:Y:S02]  /*4b80*/  F2FP.F16.F32.PACK_AB R9, R33, R31 ;  /* 0x0000001f2109723e */ /* 0x000fe400000000ff */
[----:B------:R-:W-:Y:S01]  /*4b90*/  F2FP.F16.F32.PACK_AB R11, R38, R36 ;  /* 0x00000024260b723e */ /* 0x000fe200000000ff */
[----:B-1----:R-:W-:-:S04]  /*4ba0*/  FADD.FTZ R15, R77, R14 ;  /* 0x0000000e4d0f7221 */ /* 0x002fc80000010000 */
[----:B------:R-:W1:Y:S01]  /*4bb0*/  MUFU.EX2 R55, R55 ;  /* 0x0000003700377308 */ /* 0x000e620000000800 */
[----:B0-----:R-:W-:Y:S01]  /*4bc0*/  FADD.FTZ R12, R50, R13 ;  /* 0x0000000d320c7221 */ /* 0x001fe20000010000 */
[-CC-:B------:R-:W-:Y:S01]  /*4bd0*/  FFMA.FTZ R82, R82, R35.reuse, -R92.reuse ;  /* 0x0000002352527223 */ /* 0x180fe2000001085c */
[----:B------:R3:W-:Y:S05]  /*4be0*/  STSM.16.M88.4 [R67], R4 ;  /* 0x0000000443007844 */ /* 0x0007ea0000000200 */
[----:B------:R-:W0:Y:S01]  /*4bf0*/  MUFU.EX2 R85, R85 ;  /* 0x0000005500557308 */ /* 0x000e220000000800 */
[----:B------:R4:W-:Y:S01]  /*4c00*/  STSM.16.M88.4 [R155+0x6000], R8 ;  /* 0x006000089b007844 */ /* 0x0009e20000000200 */
[----:B--2---:R-:W-:Y:S01]  /*4c10*/  FADD.FTZ R14, R78, R15 ;  /* 0x0000000f4e0e7221 */ /* 0x004fe20000010000 */
[-CC-:B------:R-:W-:Y:S01]  /*4c20*/  FFMA.FTZ R81, R81, R35.reuse, -R92.reuse ;  /* 0x0000002351517223 */ /* 0x180fe2000001085c */
[-CC-:B------:R-:W-:Y:S01]  /*4c30*/  FFMA.FTZ R107, R107, R35.reuse, -R92.reuse ;  /* 0x000000236b6b7223 */ /* 0x180fe2000001085c */
[----:B------:R-:W-:Y:S01]  /*4c40*/  FFMA.FTZ R98, R98, R35, -R92 ;  /* 0x0000002362627223 */ /* 0x000fe2000001085c */
[----:B------:R-:W2:Y:S02]  /*4c50*/  LDL R21, [R1+0x18] ;  /* 0x0000180001157983 */ /* 0x000ea40000100800 */
[----:B------:R-:W0:Y:S01]  /*4c60*/  MUFU.EX2 R80, R80 ;  /* 0x0000005000507308 */ /* 0x000e220000000800 */
[----:B---3--:R-:W-:-:S07]  /*4c70*/  FADD.FTZ R7, R79, R14 ;  /* 0x0000000e4f077221 */ /* 0x008fce0000010000 */
[----:B------:R-:W3:Y:S01]  /*4c80*/  MUFU.EX2 R86, R86 ;  /* 0x0000005600567308 */ /* 0x000ee20000000800 */
[----:B----4-:R-:W-:Y:S01]  /*4c90*/  F2FP.F16.F32.PACK_AB R8, R3, R46 ;  /* 0x0000002e0308723e */ /* 0x010fe200000000ff */
[----:B------:R-:W-:-:S06]  /*4ca0*/  FADD.FTZ R3, R17, R12 ;  /* 0x0000000c11037221 */ /* 0x000fcc0000010000 */
[----:B------:R-:W4:Y:S01]  /*4cb0*/  MUFU.EX2 R83, R83 ;  /* 0x0000005300537308 */ /* 0x000f220000000800 */
[----:B------:R-:W-:Y:S01]  /*4cc0*/  FADD.FTZ R12, R52, R3 ;  /* 0x00000003340c7221 */ /* 0x000fe20000010000 */
[----:B-----5:R-:W-:-:S06]  /*4cd0*/  FADD.FTZ R18, R84, R7 ;  /* 0x0000000754127221 */ /* 0x020fcc0000010000 */
[----:B------:R-:W5:Y:S01]  /*4ce0*/  MUFU.EX2 R87, R87 ;  /* 0x0000005700577308 */ /* 0x000f620000000800 */
[----:B-1----:R-:W-:-:S07]  /*4cf0*/  FADD.FTZ R3, R55, R12 ;  /* 0x0000000c37037221 */ /* 0x002fce0000010000 */
[----:B------:R-:W1:Y:S01]  /*4d00*/  MUFU.EX2 R82, R82 ;  /* 0x0000005200527308 */ /* 0x000e620000000800 */
[----:B0-----:R-:W-:Y:S01]  /*4d10*/  FADD.FTZ R15, R85, R18 ;  /* 0x00000012550f7221 */ /* 0x001fe20000010000 */
[----:B------:R-:W-:-:S06]  /*4d20*/  FADD.FTZ R12, R80, R3 ;  /* 0x00000003500c7221 */ /* 0x000fcc0000010000 */
[----:B------:R-:W0:Y:S08]  /*4d30*/  MUFU.EX2 R88, R88 ;  /* 0x0000005800587308 */ /* 0x000e300000000800 */
[----:B------:R-:W0:Y:S01]  /*4d40*/  MUFU.EX2 R81, R81 ;  /* 0x0000005100517308 */ /* 0x000e220000000800 */
[----:B---3--:R-:W-:Y:S01]  /*4d50*/  FADD.FTZ R18, R86, R15 ;  /* 0x0000000f56127221 */ /* 0x008fe20000010000 */
[----:B----4-:R-:W-:-:S06]  /*4d60*/  FADD.FTZ R3, R83, R12 ;  /* 0x0000000c53037221 */ /* 0x010fcc0000010000 */
[----:B------:R-:W3:Y:S08]  /*4d70*/  MUFU.EX2 R89, R89 ;  /* 0x0000005900597308 */ /* 0x000ef00000000800 */
[----:B------:R-:W4:Y:S01]  /*4d80*/  MUFU.EX2 R0, R107 ;  /* 0x0000006b00007308 */ /* 0x000f220000000800 */
[----:B-----5:R-:W-:Y:S01]  /*4d90*/  FADD.FTZ R15, R87, R18 ;  /* 0x00000012570f7221 */ /* 0x020fe20000010000 */
[----:B-1----:R-:W-:-:S06]  /*4da0*/  FADD.FTZ R12, R82, R3 ;  /* 0x00000003520c7221 */ /* 0x002fcc0000010000 */
[----:B------:R-:W1:Y:S01]  /*4db0*/  MUFU.EX2 R13, R98 ;  /* 0x00000062000d7308 */ /* 0x000e620000000800 */
[----:B0-----:R-:W-:Y:S01]  /*4dc0*/  FADD.FTZ R18, R88, R15 ;  /* 0x0000000f58127221 */ /* 0x001fe20000010000 */
[----:B------:R-:W-:-:S03]  /*4dd0*/  FADD.FTZ R15, R81, R12 ;  /* 0x0000000c510f7221 */ /* 0x000fc60000010000 */
[----:B---3--:R-:W-:Y:S01]  /*4de0*/  FADD.FTZ R19, R89, R18 ;  /* 0x0000001259137221 */ /* 0x008fe20000010000 */
[----:B----4-:R-:W-:-:S04]  /*4df0*/  FADD.FTZ R18, R0, R15 ;  /* 0x0000000f00127221 */ /* 0x010fc80000010000 */
[----:B-1----:R-:W-:Y:S02]  /*4e00*/  FADD.FTZ R15, R13, R18 ;  /* 0x000000120d0f7221 */ /* 0x002fe40000010000 */
[----:B------:R-:W3:Y:S01]  /*4e10*/  LDL R18, [R1+0x10] ;  /* 0x0000100001127983 */ /* 0x000ee20000100800 */
        /* <DEDUP_REMOVED lines=8> */
[----:B------:R-:W4:Y:S01]  /*4ea0*/  MUFU.EX2 R3, R92 ;  /* 0x0000005c00037308 */ /* 0x000f220000000800 */
[----:B------:R-:W-:-:S02]  /*4eb0*/  F2FP.F16.F32.PACK_AB R4, R74, R73 ;  /* 0x000000494a04723e */ /* 0x000fc400000000ff */
[----:B------:R-:W-:Y:S02]  /*4ec0*/  F2FP.F16.F32.PACK_AB R6, R44, R75 ;  /* 0x0000004b2c06723e */ /* 0x000fe400000000ff */
[----:B------:R-:W-:Y:S02]  /*4ed0*/  F2FP.F16.F32.PACK_AB R5, R39, R37 ;  /* 0x000000252705723e */ /* 0x000fe400000000ff */
[----:B------:R-:W-:Y:S02]  /*4ee0*/  F2FP.F16.F32.PACK_AB R7, R41, R40 ;  /* 0x000000282907723e */ /* 0x000fe400000000ff */
[----:B------:R-:W-:Y:S02]  /*4ef0*/  F2FP.F16.F32.PACK_AB R10, R76, R48 ;  /* 0x000000304c0a723e */ /* 0x000fe400000000ff */
[----:B------:R-:W-:Y:S02]  /*4f00*/  F2FP.F16.F32.PACK_AB R9, R43, R42 ;  /* 0x0000002a2b09723e */ /* 0x000fe400000000ff */
[----:B------:R-:W-:Y:S01]  /*4f10*/  F2FP.F16.F32.PACK_AB R11, R50, R45 ;  /* 0x0000002d320b723e */ /* 0x000fe200000000ff */
[----:B------:R5:W-:Y:S01]  /*4f20*/  STSM.16.M88.4 [R154+0x6000], R4 ;  /* 0x006000049a007844 */ /* 0x000be20000000200 */
[----:B0-----:R-:W-:-:S03]  /*4f30*/  F2FP.F16.F32.PACK_AB R13, R14, R13 ;  /* 0x0000000d0e0d723e */ /* 0x001fc600000000ff */
[----:B------:R0:W-:Y:S01]  /*4f40*/  STSM.16.M88.4 [R153+0x2a800], R8 ;  /* 0x02a8000899007844 */ /* 0x0001e20000000200 */
[----:B------:R-:W-:Y:S02]  /*4f50*/  F2FP.F16.F32.PACK_AB R12, R90, R89 ;  /* 0x000000595a0c723e */ /* 0x000fe400000000ff */
[----:B-----5:R-:W-:Y:S02]  /*4f60*/  F2FP.F16.F32.PACK_AB R4, R78, R77 ;  /* 0x0000004d4e04723e */ /* 0x020fe400000000ff */
[----:B------:R-:W-:Y:S02]  /*4f70*/  F2FP.F16.F32.PACK_AB R6, R84, R79 ;  /* 0x0000004f5406723e */ /* 0x000fe400000000ff */
[----:B------:R-:W-:Y:S01]  /*4f80*/  F2FP.F16.F32.PACK_AB R5, R52, R17 ;  /* 0x000000113405723e */ /* 0x000fe200000000ff */
[----:B------:R-:W-:Y:S01]  /*4f90*/  FADD.FTZ R17, R14, R15 ;  /* 0x0000000f0e117221 */ /* 0x000fe20000010000 */
[----:B------:R-:W-:Y:S02]  /*4fa0*/  F2FP.F16.F32.PACK_AB R7, R80, R55 ;  /* 0x000000375007723e */ /* 0x000fe400000000ff */
[----:B0-----:R-:W-:-:S02]  /*4fb0*/  F2FP.F16.F32.PACK_AB R8, R86, R85 ;  /* 0x000000555608723e */ /* 0x001fc400000000ff */
[----:B------:R-:W-:Y:S02]  /*4fc0*/  F2FP.F16.F32.PACK_AB R10, R88, R87 ;  /* 0x00000057580a723e */ /* 0x000fe400000000ff */
[----:B------:R-:W-:Y:S02]  /*4fd0*/  F2FP.F16.F32.PACK_AB R9, R82, R83 ;  /* 0x000000535209723e */ /* 0x000fe400000000ff */
[----:B------:R-:W-:Y:S02]  /*4fe0*/  F2FP.F16.F32.PACK_AB R11, R0, R81 ;  /* 0x00000051000b723e */ /* 0x000fe400000000ff */
[----:B-1----:R-:W-:Y:S02]  /*4ff0*/  F2FP.F16.F32.PACK_AB R14, R2, R91 ;  /* 0x0000005b020e723e */ /* 0x002fe400000000ff */
[----:B----4-:R-:W-:Y:S01]  /*5000*/  F2FP.F16.F32.PACK_AB R15, R3, R100 ;  /* 0x00000064030f723e */ /* 0x010fe200000000ff */
[----:B------:R-:W-:Y:S02]  /*5010*/  VIADD R0, R16, 0xfffffffe ;  /* 0xfffffffe10007836 */ /* 0x000fe40000000000 */
[----:B------:R-:W-:Y:S01]  /*5020*/  FADD.FTZ R20, R90, R19 ;  /* 0x000000135a147221 */ /* 0x000fe20000010000 */
[----:B------:R-:W-:-:S03]  /*5030*/  FADD.FTZ R100, R100, R17 ;  /* 0x0000001164647221 */ /* 0x000fc60000010000 */
[----:B------:R-:W-:Y:S01]  /*5040*/  FADD.FTZ R91, R91, R20 ;  /* 0x000000145b5b7221 */ /* 0x000fe20000010000 */
        /* <DEDUP_REMOVED lines=30> */
[----:B------:R-:W-:Y:S01]  /*5230*/  IMAD.MOV.U32 R121, RZ, RZ, R151 ;  /* 0x000000ffff797224 */ /* 0x000fe200078e0097 */
[----:B--2---:R0:W-:Y:S04]  /*5240*/  STSM.16.M88.4 [R21], R4 ;  /* 0x0000000415007844 */ /* 0x0041e80000000200 */
[----:B------:R1:W-:Y:S04]  /*5250*/  STSM.16.M88.4 [R155+0xc000], R8 ;  /* 0x00c000089b007844 */ /* 0x0003e80000000200 */
[----:B------:R1:W-:Y:S01]  /*5260*/  STSM.16.M88.4 [R154+0xc000], R12 ;  /* 0x00c0000c9a007844 */ /* 0x0003e20000000200 */
[----:B------:R2:W-:Y:S06]  /*5270*/  MEMBAR.ALL.CTA ;  /* 0x0000000000007992 */ /* 0x0005ec0000008000 */
[----:B--2---:R-:W2:Y:S01]  /*5280*/  FENCE.VIEW.ASYNC.S ;  /* 0x00000000000073c6 */ /* 0x004ea20000000000 */
[----:B0-----:R-:W-:Y:S01]  /*5290*/  FADD.FTZ R5, R2, R91 ;  /* 0x0000005b02057221 */ /* 0x001fe20000010000 */
[----:B------:R-:W-:Y:S01]  /*52a0*/  FADD.FTZ R2, R3, R100 ;  /* 0x0000006403027221 */ /* 0x000fe20000010000 */
[----:B---3--:R-:W-:Y:S01]  /*52b0*/  ISETP.GE.AND P2, PT, R0, R18, PT ;  /* 0x000000120000720c */ /* 0x008fe20003f46270 */
[----:B--2---:R-:W-:-:S12]  /*52c0*/  NOP ;  /* 0x0000000000007918 */ /* 0x004fd80000000000 */
[----:B-1----:R-:W-:Y:S05]  /*52d0*/  @!P2 BRA `(.L_x_12316) ;  /* 0x000000380004a947 */ /* 0x002fea0003800000 */
[----:B------:R-:W-:Y:S01]  /*52e0*/  IMAD.MOV.U32 R4, RZ, RZ, R71 ;  /* 0x000000ffff047224 */ /* 0x000fe200078e0047 */
[----:B------:R-:W-:Y:S01]  /*52f0*/  CS2R R150, SRZ ;  /* 0x0000000000967805 */ /* 0x000fe2000001ff00 */
[----:B------:R-:W-:Y:S01]  /*5300*/  IMAD.MOV.U32 R3, RZ, RZ, R34 ;  /* 0x000000ffff037224 */ /* 0x000fe200078e0022 */
[----:B------:R-:W-:Y:S01]  /*5310*/  CS2R R148, SRZ ;  /* 0x0000000000947805 */ /* 0x000fe2000001ff00 */
[----:B------:R-:W-:Y:S01]  /*5320*/  IMAD.MOV.U32 R6, RZ, RZ, R152 ;  /* 0x000000ffff067224 */ /* 0x000fe200078e0098 */
        /* <DEDUP_REMOVED lines=14> */
[----:B------:R-:W-:Y:S01]  /*5410*/  UMOV UR7, UR36 ;  /* 0x0000002400077c82 */ /* 0x000fe20008000000 */
[----:B------:R-:W-:-:S05]  /*5420*/  ULDC UR5, c[0x0][0x9d8] ;  /* 0x0002760000057ab9 */ /* 0x000fca0000000800 */
.L_x_12325:
        /* <DEDUP_REMOVED lines=9> */
.L_x_12318:
[----:B------:R-:W-:Y:S01]  /*54c0*/  ULEA UR6, UR36, UR37, 0x3 ;  /* 0x0000002524067291 */ /* 0x000fe2000f8e183f */
[----:B------:R-:W-:-:S08]  /*54d0*/  SHF.L.U32 R7, R152, 0x1f, RZ ;  /* 0x0000001f98077819 */ /* 0x000fd000000006ff */
[----:B------:R0:W1:Y:S01]  /*54e0*/  SYNCS.PHASECHK.TRANS64.TRYWAIT P2, [UR6+0x30830], R7 ;  /* 0x03083007ff0075a7 */ /* 0x0000620008040146 */
[----:B------:R-:W-:Y:S05]  /*54f0*/  @!P0 BRA `(.L_x_12319) ;  /* 0x0000000000048947 */ /* 0x000fea0003800000 */
[----:B------:R-:W-:Y:S01]  /*5500*/  BPT.TRAP 0x1 ;  /* 0x000000040000795c */ /* 0x000fe20000300000 */
.L_x_12319:
[----:B-1----:R-:W-:Y:S05]  /*5510*/  @P2 BRA `(.L_x_12317) ;  /* 0x0000000000082947 */ /* 0x002fea0003800000 */
[----:B------:R-:W1:Y:S02]  /*5520*/  SYNCS.PHASECHK.TRANS64.TRYWAIT P2, [UR6+0x30830], R7 ;  /* 0x03083007ff0075a7 */ /* 0x000e640008040146 */
[----:B-1----:R-:W-:Y:S05]  /*5530*/  @!P2 BRA `(.L_x_12320) ;  /* 0x000000bc00d4a947 */ /* 0x002fea0003800000 */
.L_x_12317:
        /* <DEDUP_REMOVED lines=27> */
.L_x_12322:
[----:B------:R-:W-:Y:S01]  /*56f0*/  ULEA UR6, UR7, UR37, 0x3 ;  /* 0x0000002507067291 */ /* 0x000fe2000f8e183f */
[----:B------:R-:W-:-:S08]  /*5700*/  SHF.L.U32 R6, R6, 0x1f, RZ ;  /* 0x0000001f06067819 */ /* 0x000fd000000006ff */
[----:B------:R0:W1:Y:S01]  /*5710*/  SYNCS.PHASECHK.TRANS64.TRYWAIT P2, [UR6+0x30850], R6 ;  /* 0x03085006ff0075a7 */ /* 0x0000620008040146 */
[----:B------:R-:W-:Y:S05]  /*5720*/  @!P0 BRA `(.L_x_12323) ;  /* 0x0000000000048947 */ /* 0x000fea0003800000 */
[----:B------:R-:W-:Y:S01]  /*5730*/  BPT.TRAP 0x1 ;  /* 0x000000040000795c */ /* 0x000fe20000300000 */
.L_x_12323:
[----:B-1----:R-:W-:Y:S05]  /*5740*/  @P2 BRA `(.L_x_12321) ;  /* 0x0000000000082947 */ /* 0x002fea0003800000 */
[----:B------:R-:W1:Y:S02]  /*5750*/  SYNCS.PHASECHK.TRANS64.TRYWAIT P2, [UR6+0x30850], R6 ;  /* 0x03085006ff0075a7 */ /* 0x000e640008040146 */
[----:B-1----:R-:W-:Y:S05]  /*5760*/  @!P2 BRA `(.L_x_12324) ;  /* 0x000000bc0060a947 */ /* 0x002fea0003800000 */
.L_x_12321:
[----:B------:R-:W-:Y:S01]  /*5770*/  ULEA UR8, UR41, UR37, 0xd ;  /* 0x0000002529087291 */ /* 0x000fe2000f8e683f */
[----:B------:R-:W-:Y:S01]  /*5780*/  WARPGROUP.ARRIVE ;  /* 0x00000000000079c5 */ /* 0x000fe20000000000 */
[----:B------:R-:W-:Y:S01]  /*5790*/  UIADD3 UR6, UR37, 0x400, URZ ;  /* 0x0000040025067890 */ /* 0x000fe2000fffe03f */
[----:B------:R-:W-:Y:S01]  /*57a0*/  FMUL.FTZ R26, R26, UR5 ;  /* 0x000000051a1a7c20 */ /* 0x000fe20008410000 */
[----:B------:R-:W-:Y:S01]  /*57b0*/  UIADD3 UR8, UR8, 0x1e800, URZ ;  /* 0x0001e80008087890 */ /* 0x000fe2000fffe03f */
[----:B01----:R-:W-:Y:S01]  /*57c0*/  FMUL.FTZ R6, R24, UR5 ;  /* 0x0000000518067c20 */ /* 0x003fe20008410000 */
[----:B------:R-:W-:Y:S01]  /*57d0*/  USHF.R.U32.HI UR6, URZ, 0x4, UR6 ;  /* 0x000000043f067899 */ /* 0x000fe20008011606 */
[----:B------:R-:W0:Y:S01]  /*57e0*/  MUFU.TANH R8, R26 ;  /* 0x0000001a00087308 */ /* 0x000e220000002400 */
[----:B------:R-:W-:Y:S01]  /*57f0*/  USHF.R.U32.HI UR8, URZ, 0x4, UR8 ;  /* 0x000000043f087899 */ /* 0x000fe20008011608 */
[----:B------:R-:W-:Y:S01]  /*5800*/  FMUL.FTZ R27, R27, UR5 ;  /* 0x000000051b1b7c20 */ /* 0x000fe20008410000 */
[----:B------:R-:W-:Y:S01]  /*5810*/  ULOP3.LUT UR6, UR6, 0x3fff, URZ, 0xc0, !UPT ;  /* 0x00003fff06067892 */ /* 0x000fe2000f8ec03f */
[----:B------:R-:W-:Y:S01]  /*5820*/  FMUL.FTZ R7, R25, UR5 ;  /* 0x0000000519077c20 */ /* 0x000fe20008410000 */
[----:B------:R-:W-:Y:S01]  /*5830*/  ULOP3.LUT UR9, UR8, 0x3fff, URZ, 0xc0, !UPT ;  /* 0x00003fff08097892 */ /* 0x000fe2000f8ec03f */
[----:B------:R-:W-:Y:S01]  /*5840*/  FMUL.FTZ R9, R29, UR5 ;  /* 0x000000051d097c20 */ /* 0x000fe20008410000 */
[----:B------:R-:W-:Y:S01]  /*5850*/  UIMAD UR8, UR7, 0x600, UR6 ;  /* 0x00000600070878a4 */ /* 0x000fe2000f8e0206 */
[----:B------:R-:W1:Y:S01]  /*5860*/  MUFU.TANH R6, R6 ;  /* 0x0000000600067308 */ /* 0x000e620000002400 */
[----:B------:R-:W-:Y:S01]  /*5870*/  ULOP3.LUT UR6, UR9, 0x10000, URZ, 0xfc, !UPT ;  /* 0x0001000009067892 */ /* 0x000fe2000f8efc3f */
[----:B------:R-:W-:Y:S01]  /*5880*/  FMUL.FTZ R10, R32, UR5 ;  /* 0x00000005200a7c20 */ /* 0x000fe20008410000 */
[----:B------:R-:W-:Y:S01]  /*5890*/  UMOV UR31, 0x40000040 ;  /* 0x40000040001f7882 */ /* 0x000fe20000000000 */
[----:B------:R-:W-:Y:S01]  /*58a0*/  UMOV UR29, 0x40000040 ;  /* 0x40000040001d7882 */ /* 0x000fe20000000000 */
[----:B------:R-:W-:Y:S01]  /*58b0*/  FMUL.FTZ R11, R33, UR5 ;  /* 0x00000005210b7c20 */ /* 0x000fe20008410000 */
[----:B------:R-:W-:Y:S01]  /*58c0*/  UMOV UR30, UR8 ;  /* 0x00000008001e7c82 */ /* 0x000fe20008000000 */
[----:B------:R-:W-:Y:S01]  /*58d0*/  FMUL.FTZ R12, R36, UR5 ;  /* 0x00000005240c7c20 */ /* 0x000fe20008410000 */
[----:B------:R-:W-:Y:S01]  /*58e0*/  UMOV UR28, UR6 ;  /* 0x00000006001c7c82 */ /* 0x000fe20008000000 */
[----:B------:R0:W-:Y:S01]  /*58f0*/  MUFU.TANH R26, R27 ;  /* 0x0000001b001a7308 */ /* 0x0001e20000002400 */
[----:B------:R-:W-:Y:S01]  /*5900*/  HGMMA.64x64x16.F32 R120, gdesc[UR28].tnspB, R120, gsb0 ;  /* 0x40e000001c7879f0 */ /* 0x000fe20008000878 */
[----:B------:R-:W-:Y:S01]  /*5910*/  UIADD3 UR30, UR8, 0x80, URZ ;  /* 0x00000080081e7890 */ /* 0x000fe2000fffe03f */
[----:B------:R-:W-:Y:S01]  /*5920*/  FMUL.FTZ R13, R37, UR5 ;  /* 0x00000005250d7c20 */ /* 0x000fe20008410000 */
[----:B------:R-:W-:Y:S01]  /*5930*/  UIADD3 UR28, UR6, 0x2, URZ ;  /* 0x00000002061c7890 */ /* 0x000fe2000fffe03f */
[----:B------:R-:W-:Y:S01]  /*5940*/  FMUL.FTZ R14, R40, UR5 ;  /* 0x00000005280e7c20 */ /* 0x000fe20008410000 */
[----:B------:R-:W-:Y:S01]  /*5950*/  UMOV UR31, 0x40000040 ;  /* 0x40000040001f7882 */ /* 0x000fe20000000000 */
[----:B------:R-:W-:Y:S01]  /*5960*/  UMOV UR29, 0x40000040 ;  /* 0x40000040001d7882 */ /* 0x000fe20000000000 */
[----:B------:R-:W2:Y:S01]  /*5970*/  MUFU.TANH R7, R7 ;  /* 0x0000000700077308 */ /* 0x000ea20000002400 */
[----:B0-----:R-:W-:-:S02]  /*5980*/  IMAD.MOV.U32 R27, RZ, RZ, R8 ;  /* 0x000000ffff1b7224 */ /* 0x001fc400078e0008 */
[----:B------:R-:W-:Y:S01]  /*5990*/  FMUL.FTZ R8, R28, UR5 ;  /* 0x000000051c087c20 */ /* 0x000fe20008410000 */
[----:B-1----:R-:W-:Y:S01]  /*59a0*/  FMNMX.FTZ R33, R6, R3, !PT ;  /* 0x0000000306217209 */ /* 0x002fe20007810000 */
        /* <DEDUP_REMOVED lines=64> */
[----:B------:R-:W-:Y:S01]  /*5db0*/  UIADD3 UR10, UR8, 0x580, URZ ;  /* 0x00000580080a7890 */ /* 0x000fe2000fffe03f */
[----:B------:R-:W-:-:S02]  /*5dc0*/  WARPGROUP.DEPBAR.LE gsb0, 0x0 ;  /* 0x00008000000079c5 */ /* 0x000fc40000010000 */
[----:B------:R-:W-:Y:S01]  /*5dd0*/  WARPGROUP.ARRIVE ;  /* 0x00000000000079c5 */ /* 0x000fe20000000000 */
[----:B------:R-:W2:Y:S01]  /*5de0*/  MUFU.TANH R16, R16 ;  /* 0x0000001000107308 */ /* 0x000ea20000002400 */
[----:B0-----:R-:W-:-:S04]  /*5df0*/  FMNMX.FTZ R41, R14, R41, !PT ;  /* 0x000000290e297209 */ /* 0x001fc80007810000 */
[----:B------:R-:W-:Y:S01]  /*5e00*/  HGMMA.64x64x16.F32 R120, gdesc[UR28].tnspB, R120, gsb0 ;  /* 0x40e000001c7879f0 */ /* 0x000fe20008000878 */
[----:B------:R-:W-:Y:S02]  /*5e10*/  UIADD3 UR30, UR8, 0x100, URZ ;  /* 0x00000100081e7890 */ /* 0x000fe4000fffe03f */
[----:B------:R-:W-:Y:S01]  /*5e20*/  UIADD3 UR28, UR6, 0x4, URZ ;  /* 0x00000004061c7890 */ /* 0x000fe2000fffe03f */
[----:B------:R-:W0:Y:S01]  /*5e30*/  MUFU.TANH R17, R17 ;  /* 0x0000001100117308 */ /* 0x000e220000002400 */
[----:B------:R-:W-:Y:S01]  /*5e40*/  UMOV UR31, 0x40000040 ;  /* 0x40000040001f7882 */ /* 0x000fe20000000000 */
[----:B------:R-:W-:Y:S01]  /*5e50*/  UMOV UR29, 0x40000040 ;  /* 0x40000040001d7882 */ /* 0x000fe20000000000 */
[----:B-1----:R-:W-:-:S05]  /*5e60*/  FMNMX.FTZ R44, R15, R41, !PT ;  /* 0x000000290f2c7209 */ /* 0x002fca0007810000 */
[----:B------:R-:W1:Y:S01]  /*5e70*/  MUFU.TANH R18, R18 ;  /* 0x0000001200127308 */ /* 0x000e620000002400 */
[----:B--2---:R-:W-:-:S07]  /*5e80*/  FMNMX.FTZ R44, R16, R44, !PT ;  /* 0x0000002c102c7209 */ /* 0x004fce0007810000 */
[----:B------:R2:W3:Y:S01]  /*5e90*/  MUFU.TANH R25, R31 ;  /* 0x0000001f00197308 */ /* 0x0004e20000002400 */
[----:B0-----:R-:W-:-:S07]  /*5ea0*/  FMNMX.FTZ R45, R17, R44, !PT ;  /* 0x0000002c112d7209 */ /* 0x001fce0007810000 */
[----:B------:R-:W0:Y:S01]  /*5eb0*/  MUFU.TANH R19, R19 ;  /* 0x0000001300137308 */ /* 0x000e220000002400 */
[----:B-1----:R-:W-:Y:S01]  /*5ec0*/  FMNMX.FTZ R45, R18, R45, !PT ;  /* 0x0000002d122d7209 */ /* 0x002fe20007810000 */
[----:B--2---:R-:W-:-:S06]  /*5ed0*/  FMUL.FTZ R31, R73, UR5 ;  /* 0x00000005491f7c20 */ /* 0x004fcc0008410000 */
[----:B------:R-:W1:Y:S01]  /*5ee0*/  MUFU.TANH R20, R20 ;  /* 0x0000001400147308 */ /* 0x000e620000002400 */
[----:B---3--:R-:W-:Y:S02]  /*5ef0*/  IMAD.MOV.U32 R60, RZ, RZ, R25 ;  /* 0x000000ffff3c7224 */ /* 0x008fe400078e0019 */
[----:B------:R-:W-:Y:S01]  /*5f00*/  FMUL.FTZ R25, R61, UR5 ;  /* 0x000000053d197c20 */ /* 0x000fe20008410000 */
[----:B------:R-:W-:Y:S01]  /*5f10*/  MOV R61, R26 ;  /* 0x0000001a003d7202 */ /* 0x000fe20000000f00 */
[----:B------:R-:W-:Y:S01]  /*5f20*/  FMUL.FTZ R26, R64, UR5 ;  /* 0x00000005401a7c20 */ /* 0x000fe20008410000 */
[----:B------:R-:W-:Y:S02]  /*5f30*/  IMAD.MOV.U32 R64, RZ, RZ, R27 ;  /* 0x000000ffff407224 */ /* 0x000fe400078e001b */
[----:B------:R-:W-:Y:S01]  /*5f40*/  FMUL.FTZ R27, R65, UR5 ;  /* 0x00000005411b7c20 */ /* 0x000fe20008410000 */
[----:B------:R-:W2:Y:S01]  /*5f50*/  MUFU.TANH R21, R21 ;  /* 0x0000001500157308 */ /* 0x000ea20000002400 */
[----:B0-----:R-:W-:-:S07]  /*5f60*/  FMNMX.FTZ R48, R19, R45, !PT ;  /* 0x0000002d13307209 */ /* 0x001fce0007810000 */
[----:B------:R0:W3:Y:S01]  /*5f70*/  MUFU.TANH R28, R30 ;  /* 0x0000001e001c7308 */ /* 0x0000e20000002400 */
[----:B-1----:R-:W-:-:S07]  /*5f80*/  FMNMX.FTZ R48, R20, R48, !PT ;  /* 0x0000003014307209 */ /* 0x002fce0007810000 */
[----:B------:R-:W1:Y:S01]  /*5f90*/  MUFU.TANH R22, R22 ;  /* 0x0000001600167308 */ /* 0x000e620000002400 */
[----:B--2---:R-:W-:Y:S01]  /*5fa0*/  FMNMX.FTZ R49, R21, R48, !PT ;  /* 0x0000003015317209 */ /* 0x004fe20007810000 */
[----:B0-----:R-:W-:-:S06]  /*5fb0*/  FMUL.FTZ R30, R72, UR5 ;  /* 0x00000005481e7c20 */ /* 0x001fcc0008410000 */
[----:B------:R-:W0:Y:S01]  /*5fc0*/  MUFU.TANH R23, R23 ;  /* 0x0000001700177308 */ /* 0x000e220000002400 */
[----:B---3--:R-:W-:Y:S02]  /*5fd0*/  IMAD.MOV.U32 R65, RZ, RZ, R28 ;  /* 0x000000ffff417224 */ /* 0x008fe400078e001c */
[----:B------:R-:W-:Y:S01]  /*5fe0*/  FMUL.FTZ R28, R68, UR5 ;  /* 0x00000005441c7c20 */ /* 0x000fe20008410000 */
[----:B------:R-:W-:Y:S02]  /*5ff0*/  WARPGROUP.DEPBAR.LE gsb0, 0x0 ;  /* 0x00008000000079c5 */ /* 0x000fe40000010000 */
[----:B------:R-:W-:Y:S02]  /*6000*/  WARPGROUP.ARRIVE ;  /* 0x00000000000079c5 */ /* 0x000fe40000000000 */
[----:B------:R-:W2:Y:S01]  /*6010*/  MUFU.TANH R24, R24 ;  /* 0x0000001800187308 */ /* 0x000ea20000002400 */
[----:B-1----:R-:W-:-:S03]  /*6020*/  FMNMX.FTZ R49, R22, R49, !PT ;  /* 0x0000003116317209 */ /* 0x002fc60007810000 */
[----:B------:R-:W-:Y:S01]  /*6030*/  HGMMA.64x64x16.F32 R120, gdesc[UR28].tnspB, R120, gsb0 ;  /* 0x40e000001c7879f0 */ /* 0x000fe20008000878 */
[----:B------:R-:W-:Y:S01]  /*6040*/  UIADD3 UR30, UR8, 0x180, URZ ;  /* 0x00000180081e7890 */ /* 0x000fe2000fffe03f */
[----:B0-----:R-:W-:Y:S01]  /*6050*/  FMNMX.FTZ R52, R23, R49, !PT ;  /* 0x0000003117347209 */ /* 0x001fe20007810000 */
[----:B------:R-:W-:Y:S01]  /*6060*/  UIADD3 UR28, UR6, 0x6, URZ ;  /* 0x00000006061c7890 */ /* 0x000fe2000fffe03f */
[----:B------:R-:W0:Y:S01]  /*6070*/  MUFU.TANH R25, R25 ;  /* 0x0000001900197308 */ /* 0x000e220000002400 */
[----:B------:R-:W-:Y:S01]  /*6080*/  UMOV UR31, 0x40000040 ;  /* 0x40000040001f7882 */ /* 0x000fe20000000000 */
[----:B------:R-:W-:-:S06]  /*6090*/  UMOV UR29, 0x40000040 ;  /* 0x40000040001d7882 */ /* 0x000fcc0000000000 */
        /* <DEDUP_REMOVED lines=14> */
[----:B------:R2:W3:Y:S01]  /*6180*/  MUFU.TANH R33, R77 ;  /* 0x0000004d00217308 */ /* 0x0004e20000002400 */
[----:B------:R-:W-:Y:S02]  /*6190*/  WARPGROUP.DEPBAR.LE gsb0, 0x0 ;  /* 0x00008000000079c5 */ /* 0x000fe40000010000 */
[----:B------:R-:W-:-:S05]  /*61a0*/  WARPGROUP.ARRIVE ;  /* 0x00000000000079c5 */ /* 0x000fca0000000000 */
[----:B------:R4:W5:Y:S01]  /*61b0*/  MUFU.TANH R36, R80 ;  /* 0x0000005000247308 */ /* 0x0009620000002400 */
[----:B--2---:R-:W-:Y:S01]  /*61c0*/  IMAD.MOV.U32 R77, RZ, RZ, R64 ;  /* 0x000000ffff4d7224 */ /* 0x004fe200078e0040 */
[----:B------:R-:W-:Y:S01]  /*61d0*/  HGMMA.64x64x16.F32 R120, gdesc[UR28].tnspB, R120, gsb0 ;  /* 0x40e000001c7879f0 */ /* 0x000fe20008000878 */
[----:B------:R-:W-:-:S05]  /*61e0*/  UIADD3 UR30, UR8, 0x200, URZ ;  /* 0x00000200081e7890 */ /* 0x000fca000fffe03f */
[----:B------:R2:W-:Y:S01]  /*61f0*/  MUFU.TANH R52, R96 ;  /* 0x0000006000347308 */ /* 0x0005e20000002400 */
[----:B------:R-:W-:Y:S01]  /*6200*/  UIADD3 UR28, UR6, 0x600, URZ ;  /* 0x00000600061c7890 */ /* 0x000fe2000fffe03f */
[----:B----4-:R-:W-:Y:S01]  /*6210*/  FMUL.FTZ R80, R55, UR5 ;  /* 0x0000000537507c20 */ /* 0x010fe20008410000 */
[----:B------:R-:W-:Y:S01]  /*6220*/  UMOV UR31, 0x40000040 ;  /* 0x40000040001f7882 */ /* 0x000fe20000000000 */
[----:B------:R-:W-:-:S04]  /*6230*/  UMOV UR29, 0x40000040 ;  /* 0x40000040001d7882 */ /* 0x000fc80000000000 */
[----:B------:R4:W5:Y:S01]  /*6240*/  MUFU.TANH R37, R81 ;  /* 0x0000005100257308 */ /* 0x0009620000002400 */
[----:B--2---:R-:W-:Y:S01]  /*6250*/  IMAD.MOV.U32 R96, RZ, RZ, R60 ;  /* 0x000000ffff607224 */ /* 0x004fe200078e003c */
[----:B0-----:R-:W-:-:S04]  /*6260*/  FMNMX.FTZ R60, R31, R57, !PT ;  /* 0x000000391f3c7209 */ /* 0x001fc80007810000 */
[----:B-1----:R-:W-:Y:S02]  /*6270*/  FMNMX.FTZ R60, R32, R60, !PT ;  /* 0x0000003c203c7209 */ /* 0x002fe40007810000 */
[----:B------:R0:W1:Y:S01]  /*6280*/  MUFU.TANH R40, R84 ;  /* 0x0000005400287308 */ /* 0x0000620000002400 */
[----:B----4-:R-:W-:-:S07]  /*6290*/  FMUL.FTZ R81, R51, UR5 ;  /* 0x0000000533517c20 */ /* 0x010fce0008410000 */
[----:B------:R2:W-:Y:S01]  /*62a0*/  MUFU.TANH R44, R88 ;  /* 0x00000058002c7308 */ /* 0x0005e20000002400 */
[----:B0-----:R-:W-:-:S07]  /*62b0*/  FMUL.FTZ R84, R39, UR5 ;  /* 0x0000000527547c20 */ /* 0x001fce0008410000 */
[----:B------:R0:W4:Y:S01]  /*62c0*/  MUFU.TANH R41, R85 ;  /* 0x0000005500297308 */ /* 0x0001220000002400 */
[----:B--2---:R-:W-:Y:S01]  /*62d0*/  IMAD.MOV.U32 R88, RZ, RZ, R61 ;  /* 0x000000ffff587224 */ /* 0x004fe200078e003d */
[----:B---3--:R-:W-:-:S04]  /*62e0*/  FMNMX.FTZ R61, R33, R60, !PT ;  /* 0x0000003c213d7209 */ /* 0x008fc80007810000 */
[----:B-----5:R-:W-:Y:S02]  /*62f0*/  FMNMX.FTZ R61, R36, R61, !PT ;  /* 0x0000003d243d7209 */ /* 0x020fe40007810000 */
[----:B------:R2:W3:Y:S01]  /*6300*/  MUFU.TANH R45, R89 ;  /* 0x00000059002d7308 */ /* 0x0004e20000002400 */
[----:B0-----:R-:W-:Y:S01]  /*6310*/  FMUL.FTZ R85, R35, UR5 ;  /* 0x0000000523557c20 */ /* 0x001fe20008410000 */
[----:B------:R-:W-:-:S04]  /*6320*/  FMNMX.FTZ R64, R37, R61, !PT ;  /* 0x0000003d25407209 */ /* 0x000fc80007810000 */
[----:B-1----:R-:W-:Y:S02]  /*6330*/  FMNMX.FTZ R64, R40, R64, !PT ;  /* 0x0000004028407209 */ /* 0x002fe40007810000 */
[----:B------:R0:W1:Y:S01]  /*6340*/  MUFU.TANH R48, R92 ;  /* 0x0000005c00307308 */ /* 0x0000620000002400 */
[----:B--2---:R-:W-:-:S07]  /*6350*/  FMUL.FTZ R89, R46, UR5 ;  /* 0x000000052e597c20 */ /* 0x004fce0008410000 */
[----:B------:R2:W-:Y:S01]  /*6360*/  MUFU.TANH R56, R100 ;  /* 0x0000006400387308 */ /* 0x0005e20000002400 */
[----:B0-----:R-:W-:-:S07]  /*6370*/  FMUL.FTZ R92, R66, UR5 ;  /* 0x00000005425c7c20 */ /* 0x001fce0008410000 */
[----:B------:R0:W5:Y:S01]  /*6380*/  MUFU.TANH R49, R93 ;  /* 0x0000005d00317308 */ /* 0x0001620000002400 */
[----:B--2---:R-:W-:Y:S01]  /*6390*/  IMAD.MOV.U32 R100, RZ, RZ, R65 ;  /* 0x000000ffff647224 */ /* 0x004fe200078e0041 */
[----:B----4-:R-:W-:-:S04]  /*63a0*/  FMNMX.FTZ R65, R41, R64, !PT ;  /* 0x0000004029417209 */ /* 0x010fc80007810000 */
[----:B------:R-:W-:Y:S02]  /*63b0*/  FMNMX.FTZ R65, R44, R65, !PT ;  /* 0x000000412c417209 */ /* 0x000fe40007810000 */
[----:B------:R2:W4:Y:S01]  /*63c0*/  MUFU.TANH R53, R97 ;  /* 0x0000006100357308 */ /* 0x0005220000002400 */
[----:B------:R-:W-:Y:S02]  /*63d0*/  WARPGROUP.DEPBAR.LE gsb0, 0x0 ;  /* 0x00008000000079c5 */ /* 0x000fe40000010000 */
[----:B------:R-:W-:Y:S01]  /*63e0*/  WARPGROUP.ARRIVE ;  /* 0x00000000000079c5 */ /* 0x000fe20000000000 */
[----:B---3--:R-:W-:Y:S01]  /*63f0*/  FMNMX.FTZ R68, R45, R65, !PT ;  /* 0x000000412d447209 */ /* 0x008fe20007810000 */
[----:B0-----:R-:W-:-:S03]  /*6400*/  FMUL.FTZ R93, R62, UR5 ;  /* 0x000000053e5d7c20 */ /* 0x001fc60008410000 */
[----:B-1----:R-:W-:Y:S01]  /*6410*/  FMNMX.FTZ R68, R48, R68, !PT ;  /* 0x0000004430447209 */ /* 0x002fe20007810000 */
[----:B------:R-:W-:Y:S01]  /*6420*/  HGMMA.64x64x16.F32 R120, gdesc[UR28].tnspB, R120, gsb0 ;  /* 0x40e000001c7879f0 */ /* 0x000fe20008000878 */
[----:B------:R-:W0:Y:S01]  /*6430*/  MUFU.TANH R57, R101 ;  /* 0x0000006500397308 */ /* 0x000e220000002400 */
[----:B------:R-:W-:Y:S01]  /*6440*/  UIADD3 UR30, UR8, 0x280, URZ ;  /* 0x00000280081e7890 */ /* 0x000fe2000fffe03f */
[----:B-----5:R-:W-:Y:S01]  /*6450*/  FMNMX.FTZ R69, R49, R68, !PT ;  /* 0x0000004431457209 */ /* 0x020fe20007810000 */
[----:B------:R-:W-:Y:S01]  /*6460*/  UIADD3 UR28, UR6, 0x602, URZ ;  /* 0x00000602061c7890 */ /* 0x000fe2000fffe03f */
[----:B--2---:R-:W-:Y:S01]  /*6470*/  FMUL.FTZ R97, R119, UR5 ;  /* 0x0000000577617c20 */ /* 0x004fe20008410000 */
[----:B------:R-:W-:Y:S01]  /*6480*/  UMOV UR31, 0x40000040 ;  /* 0x40000040001f7882 */ /* 0x000fe20000000000 */
[----:B------:R-:W-:Y:S01]  /*6490*/  FMNMX.FTZ R69, R52, R69, !PT ;  /* 0x0000004534457209 */ /* 0x000fe20007810000 */
[----:B------:R-:W-:Y:S01]  /*64a0*/  UMOV UR29, 0x40000040 ;  /* 0x40000040001d7882 */ /* 0x000fe20000000000 */
[----:B------:R1:W2:Y:S02]  /*64b0*/  MUFU.TANH R60, R104 ;  /* 0x00000068003c7308 */ /* 0x0002a40000002400 */
[----:B----4-:R-:W-:-:S04]  /*64c0*/  FMNMX.FTZ R72, R53, R69, !PT ;  /* 0x0000004535487209 */ /* 0x010fc80007810000 */
[----:B------:R-:W-:Y:S02]  /*64d0*/  FMNMX.FTZ R72, R56, R72, !PT ;  /* 0x0000004838487209 */ /* 0x000fe40007810000 */
[----:B------:R3:W4:Y:S01]  /*64e0*/  MUFU.TANH R61, R105 ;  /* 0x00000069003d7308 */ /* 0x0007220000002400 */
[----:B-1----:R-:W-:Y:S01]  /*64f0*/  FMUL.FTZ R104, R63, UR5 ;  /* 0x000000053f687c20 */ /* 0x002fe20008410000 */
[----:B0-----:R-:W-:-:S06]  /*6500*/  FMNMX.FTZ R73, R57, R72, !PT ;  /* 0x0000004839497209 */ /* 0x001fcc0007810000 */
[----:B------:R0:W1:Y:S01]  /*6510*/  MUFU.TANH R64, R108 ;  /* 0x0000006c00407308 */ /* 0x0000620000002400 */
[----:B--2---:R-:W-:Y:S01]  /*6520*/  FMNMX.FTZ R73, R60, R73, !PT ;  /* 0x000000493c497209 */ /* 0x004fe20007810000 */
[----:B---3--:R-:W-:-:S06]  /*6530*/  FMUL.FTZ R105, R59, UR5 ;  /* 0x000000053b697c20 */ /* 0x008fcc0008410000 */
[----:B------:R2:W3:Y:S01]  /*6540*/  MUFU.TANH R65, R109 ;  /* 0x0000006d00417308 */ /* 0x0004e20000002400 */
[----:B----4-:R-:W-:Y:S01]  /*6550*/  FMNMX.FTZ R76, R61, R73, !PT ;  /* 0x000000493d4c7209 */ /* 0x010fe20007810000 */
[----:B0-----:R-:W-:-:S06]  /*6560*/  FMUL.FTZ R108, R58, UR5 ;  /* 0x000000053a6c7c20 */ /* 0x001fcc0008410000 */
[----:B------:R0:W4:Y:S01]  /*6570*/  MUFU.TANH R68, R112 ;  /* 0x0000007000447308 */ /* 0x0001220000002400 */
[----:B-1----:R-:W-:Y:S01]  /*6580*/  FMNMX.FTZ R76, R64, R76, !PT ;  /* 0x0000004c404c7209 */ /* 0x002fe20007810000 */
[----:B--2---:R-:W-:-:S06]  /*6590*/  FMUL.FTZ R109, R54, UR5 ;  /* 0x00000005366d7c20 */ /* 0x004fcc0008410000 */
[----:B------:R1:W2:Y:S01]  /*65a0*/  MUFU.TANH R69, R113 ;  /* 0x0000007100457308 */ /* 0x0002a20000002400 */
[----:B---3--:R-:W-:Y:S01]  /*65b0*/  FMNMX.FTZ R34, R65, R76, !PT ;  /* 0x0000004c41227209 */ /* 0x008fe20007810000 */
[----:B0-----:R-:W-:Y:S01]  /*65c0*/  FMUL.FTZ R112, R50, UR5 ;  /* 0x0000000532707c20 */ /* 0x001fe20008410000 */
[----:B------:R-:W-:-:S05]  /*65d0*/  FMUL.FTZ R76, R111, UR5 ;  /* 0x000000056f4c7c20 */ /* 0x000fca0008410000 */
[----:B------:R0:W3:Y:S01]  /*65e0*/  MUFU.TANH R72, R116 ;  /* 0x0000007400487308 */ /* 0x0000e20000002400 */
[----:B----4-:R-:W-:Y:S01]  /*65f0*/  FMNMX.FTZ R34, R68, R34, !PT ;  /* 0x0000002244227209 */ /* 0x010fe20007810000 */
[----:B-1----:R-:W-:-:S06]  /*6600*/  FMUL.FTZ R113, R47, UR5 ;  /* 0x000000052f717c20 */ /* 0x002fcc0008410000 */
[----:B------:R1:W4:Y:S01]  /*6610*/  MUFU.TANH R73, R117 ;  /* 0x0000007500497308 */ /* 0x0003220000002400 */
[----:B--2---:R-:W-:Y:S01]  /*6620*/  FMNMX.FTZ R34, R69, R34, !PT ;  /* 0x0000002245227209 */ /* 0x004fe20007810000 */
[----:B0-----:R-:W-:-:S06]  /*6630*/  FMUL.FTZ R116, R43, UR5 ;  /* 0x000000052b747c20 */ /* 0x001fcc0008410000 */
[----:B------:R-:W-:Y:S01]  /*6640*/  MUFU.TANH R157, R157 ;  /* 0x0000009d009d7308 */ /* 0x000fe20000002400 */
[----:B---3--:R-:W-:Y:S01]  /*6650*/  FMNMX.FTZ R34, R72, R34, !PT ;  /* 0x0000002248227209 */ /* 0x008fe20007810000 */
[----:B-1----:R-:W-:Y:S01]  /*6660*/  FMUL.FTZ R117, R42, UR5 ;  /* 0x000000052a757c20 */ /* 0x002fe20008410000 */
[----:B------:R-:W-:Y:S02]  /*6670*/  WARPGROUP.DEPBAR.LE gsb0, 0x0 ;  /* 0x00008000000079c5 */ /* 0x000fe40000010000 */
[----:B------:R-:W-:-:S03]  /*6680*/  WARPGROUP.ARRIVE ;  /* 0x00000000000079c5 */ /* 0x000fc60000000000 */
[----:B------:R-:W-:Y:S01]  /*6690*/  MUFU.TANH R85, R85 ;  /* 0x0000005500557308 */ /* 0x000fe20000002400 */
[----:B----4-:R-:W-:Y:S02]  /*66a0*/  FMNMX.FTZ R34, R73, R34, !PT ;  /* 0x0000002249227209 */ /* 0x010fe40007810000 */
[----:B------:R-:W-:Y:S01]  /*66b0*/  HGMMA.64x64x16.F32 R120, gdesc[UR28].tnspB, R120, gsb0 ;  /* 0x40e000001c7879f0 */ /* 0x000fe20008000878 */
[----:B------:R-:W-:Y:S02]  /*66c0*/  UIADD3 UR30, UR8, 0x300, URZ ;  /* 0x00000300081e7890 */ /* 0x000fe4000fffe03f */
[----:B------:R-:W0:Y:S01]  /*66d0*/  SHFL.BFLY PT, R35, R34, 0x2, 0x1f ;  /* 0x0c401f0022237f89 */ /* 0x000e2200000e0000 */
[----:B------:R-:W-:Y:S01]  /*66e0*/  UIADD3 UR28, UR6, 0x604, URZ ;  /* 0x00000604061c7890 */ /* 0x000fe2000fffe03f */
[----:B------:R-:W-:Y:S01]  /*66f0*/  MUFU.TANH R156, R156 ;  /* 0x0000009c009c7308 */ /* 0x000fe20000002400 */
[----:B------:R-:W-:Y:S01]  /*6700*/  UMOV UR31, 0x40000040 ;  /* 0x40000040001f7882 */ /* 0x000fe20000000000 */
[----:B------:R-:W-:-:S06]  /*6710*/  UMOV UR29, 0x40000040 ;  /* 0x40000040001d7882 */ /* 0x000fcc0000000000 */
        /* <DEDUP_REMOVED lines=8> */
[----:B0-----:R-:W-:-:S02]  /*67a0*/  FMNMX.FTZ R34, R34, R35, !PT ;  /* 0x0000002322227209 */ /* 0x001fc40007810000 */
[----:B------:R-:W0:Y:S03]  /*67b0*/  LDC R35, c[0x0][0x988] ;  /* 0x00026200ff237b82 */ /* 0x000e260000000800 */
[----:B------:R-:W-:Y:S02]  /*67c0*/  FADD.FTZ R46, -R34, R3 ;  /* 0x00000003222e7221 */ /* 0x000fe40000010100 */
[----:B------:R-:W-:Y:S08]  /*67d0*/  MUFU.TANH R81, R81 ;  /* 0x0000005100517308 */ /* 0x000ff00000002400 */
[----:B------:R-:W-:Y:S01]  /*67e0*/  MUFU.TANH R109, R109 ;  /* 0x0000006d006d7308 */ /* 0x000fe20000002400 */
[----:B------:R-:W-:-:S02]  /*67f0*/  WARPGROUP.DEPBAR.LE gsb0, 0x0 ;  /* 0x00008000000079c5 */ /* 0x000fc40000010000 */
[----:B------:R-:W-:-:S05]  /*6800*/  WARPGROUP.ARRIVE ;  /* 0x00000000000079c5 */ /* 0x000fca0000000000 */
[----:B------:R-:W-:Y:S01]  /*6810*/  MUFU.TANH R80, R80 ;  /* 0x0000005000507308 */ /* 0x000fe20000002400 */
[-C--:B0-----:R-:W-:Y:S01]  /*6820*/  FMUL.FTZ R38, R34, R35.reuse ;  /* 0x0000002322267220 */ /* 0x081fe20000410000 */
[-C--:B------:R-:W-:Y:S01]  /*6830*/  FMUL.FTZ R46, R46, R35.reuse ;  /* 0x000000232e2e7220 */ /* 0x080fe20000410000 */
[----:B------:R-:W-:Y:S01]  /*6840*/  HGMMA.64x64x16.F32 R120, gdesc[UR28].tnspB, R120, gsb0 ;  /* 0x40e000001c7879f0 */ /* 0x000fe20008000878 */
[----:B------:R-:W-:Y:S01]  /*6850*/  UIADD3 UR30, UR8, 0x380, URZ ;  /* 0x00000380081e7890 */ /* 0x000fe2000fffe03f */
        /* <DEDUP_REMOVED lines=11> */
[----:B------:R0:W1:Y:S01]  /*6910*/  MUFU.EX2 R24, R6 ;  /* 0x0000000600187308 */ /* 0x0000620000000800 */
[----:B------:R-:W-:Y:S01]  /*6920*/  UIADD3 UR28, UR6, 0x606, URZ ;  /* 0x00000606061c7890 */ /* 0x000fe2000fffe03f */
[-CC-:B------:R-:W-:Y:S01]  /*6930*/  FFMA.FTZ R12, R12, R35.reuse, -R38.reuse ;  /* 0x000000230c0c7223 */ /* 0x180fe20000010826 */
[----:B------:R-:W-:Y:S01]  /*6940*/  UMOV UR31, 0x40000040 ;  /* 0x40000040001f7882 */ /* 0x000fe20000000000 */
[----:B------:R-:W-:Y:S01]  /*6950*/  UMOV UR29, 0x40000040 ;  /* 0x40000040001d7882 */ /* 0x000fe20000000000 */
[-CC-:B------:R-:W-:Y:S01]  /*6960*/  FFMA.FTZ R13, R13, R35.reuse, -R38.reuse ;  /* 0x000000230d0d7223 */ /* 0x180fe20000010826 */
[-CC-:B------:R-:W-:Y:S01]  /*6970*/  FFMA.FTZ R14, R14, R35.reuse, -R38.reuse ;  /* 0x000000230e0e7223 */ /* 0x180fe20000010826 */
[-CC-:B------:R-:W-:Y:S01]  /*6980*/  FFMA.FTZ R15, R15, R35.reuse, -R38.reuse ;  /* 0x000000230f0f7223 */ /* 0x180fe20000010826 */
[----:B------:R2:W3:Y:S01]  /*6990*/  MUFU.EX2 R25, R7 ;  /* 0x0000000700197308 */ /* 0x0004e20000000800 */
[----:B0-----:R-:W-:Y:S01]  /*69a0*/  FMUL.FTZ R6, R67, UR5 ;  /* 0x0000000543067c20 */ /* 0x001fe20008410000 */
[-CC-:B------:R-:W-:Y:S01]  /*69b0*/  FFMA.FTZ R16, R16, R35.reuse, -R38.reuse ;  /* 0x0000002310107223 */ /* 0x180fe20000010826 */
[-CC-:B------:R-:W-:Y:S01]  /*69c0*/  FFMA.FTZ R17, R17, R35.reuse, -R38.reuse ;  /* 0x0000002311117223 */ /* 0x180fe20000010826 */
[-CC-:B------:R-:W-:Y:S01]  /*69d0*/  FFMA.FTZ R18, R18, R35.reuse, -R38.reuse ;  /* 0x0000002312127223 */ /* 0x180fe20000010826 */
[-CC-:B------:R-:W-:Y:S01]  /*69e0*/  FFMA.FTZ R19, R19, R35.reuse, -R38.reuse ;  /* 0x0000002313137223 */ /* 0x180fe20000010826 */
[-CC-:B------:R-:W-:Y:S01]  /*69f0*/  FFMA.FTZ R20, R20, R35.reuse, -R38.reuse ;  /* 0x0000002314147223 */ /* 0x180fe20000010826 */
[----:B------:R-:W-:Y:S01]  /*6a00*/  FFMA.FTZ R21, R21, R35, -R38 ;  /* 0x0000002315157223 */ /* 0x000fe20000010826 */
[----:B------:R-:W0:Y:S01]  /*6a10*/  MUFU.EX2 R8, R8 ;  /* 0x0000000800087308 */ /* 0x000e220000000800 */
[----:B-1----:R-:W-:Y:S01]  /*6a20*/  FFMA.FTZ R26, R46, R5, R24 ;  /* 0x000000052e1a7223 */ /* 0x002fe20000010018 */
[----:B--2---:R-:W-:Y:S01]  /*6a30*/  FMUL.FTZ R7, R70, UR5 ;  /* 0x0000000546077c20 */ /* 0x004fe20008410000 */
[----:B------:R-:W-:Y:S01]  /*6a40*/  FMUL.FTZ R5, R71, UR5 ;  /* 0x0000000547057c20 */ /* 0x000fe20008410000 */
[-CC-:B------:R-:W-:Y:S01]  /*6a50*/  FFMA.FTZ R22, R22, R35.reuse, -R38.reuse ;  /* 0x0000002316167223 */ /* 0x180fe20000010826 */
[-CC-:B------:R-:W-:Y:S01]  /*6a60*/  FFMA.FTZ R23, R23, R35.reuse, -R38.reuse ;  /* 0x0000002317177223 */ /* 0x180fe20000010826 */
[-CC-:B------:R-:W-:Y:S01]  /*6a70*/  FFMA.FTZ R28, R28, R35.reuse, -R38.reuse ;  /* 0x000000231c1c7223 */ /* 0x180fe20000010826 */
[-C--:B------:R-:W-:Y:S01]  /*6a80*/  FFMA.FTZ R29, R29, R35.reuse, -R38 ;  /* 0x000000231d1d7223 */ /* 0x080fe20000010826 */
[----:B------:R1:W-:Y:S01]  /*6a90*/  MUFU.EX2 R47, R11 ;  /* 0x0000000b002f7308 */ /* 0x0003e20000000800 */
[C---:B---3--:R-:W-:Y:S01]  /*6aa0*/  FADD.FTZ R26, R25.reuse, R26 ;  /* 0x0000001a191a7221 */ /* 0x048fe20000010000 */
[----:B------:R-:W-:Y:S01]  /*6ab0*/  F2FP.F16.F32.PACK_AB R24, R25, R24 ;  /* 0x000000181918723e */ /* 0x000fe200000000ff */
[-CC-:B------:R-:W-:Y:S01]  /*6ac0*/  FFMA.FTZ R30, R30, R35.reuse, -R38.reuse ;  /* 0x000000231e1e7223 */ /* 0x180fe20000010826 */
[-CC-:B------:R-:W-:Y:S01]  /*6ad0*/  FFMA.FTZ R31, R31, R35.reuse, -R38.reuse ;  /* 0x000000231f1f7223 */ /* 0x180fe20000010826 */
[-CC-:B------:R-:W-:Y:S01]  /*6ae0*/  FFMA.FTZ R32, R32, R35.reuse, -R38.reuse ;  /* 0x0000002320207223 */ /* 0x180fe20000010826 */
[-CC-:B------:R-:W-:Y:S01]  /*6af0*/  FFMA.FTZ R33, R33, R35.reuse, -R38.reuse ;  /* 0x0000002321217223 */ /* 0x180fe20000010826 */
[-C--:B------:R-:W-:Y:S01]  /*6b00*/  FFMA.FTZ R36, R36, R35.reuse, -R38 ;  /* 0x0000002324247223 */ /* 0x080fe20000010826 */
[----:B------:R2:W3:Y:S01]  /*6b10*/  MUFU.EX2 R25, R9 ;  /* 0x0000000900197308 */ /* 0x0004e20000000800 */
[----:B0-----:R-:W-:Y:S01]  /*6b20*/  FADD.FTZ R26, R8, R26 ;  /* 0x0000001a081a7221 */ /* 0x001fe20000010000 */
[----:B-1----:R-:W-:Y:S01]  /*6b30*/  FMUL.FTZ R11, R75, UR5 ;  /* 0x000000054b0b7c20 */ /* 0x002fe20008410000 */
[-CC-:B------:R-:W-:Y:S01]  /*6b40*/  FFMA.FTZ R37, R37, R35.reuse, -R38.reuse ;  /* 0x0000002325257223 */ /* 0x180fe20000010826 */
[-CC-:B------:R-:W-:Y:S01]  /*6b50*/  FFMA.FTZ R40, R40, R35.reuse, -R38.reuse ;  /* 0x0000002328287223 */ /* 0x180fe20000010826 */
[-CC-:B------:R-:W-:Y:S01]  /*6b60*/  FFMA.FTZ R41, R41, R35.reuse, -R38.reuse ;  /* 0x0000002329297223 */ /* 0x180fe20000010826 */
[-CC-:B------:R-:W-:Y:S01]  /*6b70*/  FFMA.FTZ R44, R44, R35.reuse, -R38.reuse ;  /* 0x000000232c2c7223 */ /* 0x180fe20000010826 */
[-CC-:B------:R-:W-:Y:S01]  /*6b80*/  FFMA.FTZ R45, R45, R35.reuse, -R38.reuse ;  /* 0x000000232d2d7223 */ /* 0x180fe20000010826 */
[----:B------:R-:W-:Y:S01]  /*6b90*/  MUFU.TANH R108, R108 ;  /* 0x0000006c006c7308 */ /* 0x000fe20000002400 */
[----:B--2---:R-:W-:Y:S01]  /*6ba0*/  FMUL.FTZ R9, R74, UR5 ;  /* 0x000000054a097c20 */ /* 0x004fe20008410000 */
[-CC-:B------:R-:W-:Y:S01]  /*6bb0*/  FFMA.FTZ R48, R48, R35.reuse, -R38.reuse ;  /* 0x0000002330307223 */ /* 0x180fe20000010826 */
[-CC-:B------:R-:W-:Y:S01]  /*6bc0*/  FFMA.FTZ R49, R49, R35.reuse, -R38.reuse ;  /* 0x0000002331317223 */ /* 0x180fe20000010826 */
[-CC-:B------:R-:W-:Y:S01]  /*6bd0*/  FFMA.FTZ R52, R52, R35.reuse, -R38.reuse ;  /* 0x0000002334347223 */ /* 0x180fe20000010826 */
[-CC-:B------:R-:W-:Y:S01]  /*6be0*/  FFMA.FTZ R53, R53, R35.reuse, -R38.reuse ;  /* 0x0000002335357223 */ /* 0x180fe20000010826 */
[-CC-:B------:R-:W-:Y:S01]  /*6bf0*/  FFMA.FTZ R56, R56, R35.reuse, -R38.reuse ;  /* 0x0000002338387223 */ /* 0x180fe20000010826 */
[-C--:B------:R-:W-:Y:S01]  /*6c00*/  FFMA.FTZ R57, R57, R35.reuse, -R38 ;  /* 0x0000002339397223 */ /* 0x080fe20000010826 */
[----:B------:R-:W-:Y:S01]  /*6c10*/  MUFU.TANH R105, R105 ;  /* 0x0000006900697308 */ /* 0x000fe20000002400 */
[C---:B---3--:R-:W-:Y:S01]  /*6c20*/  FADD.FTZ R27, R25.reuse, R26 ;  /* 0x0000001a191b7221 */ /* 0x048fe20000010000 */
[----:B------:R-:W-:Y:S01]  /*6c30*/  F2FP.F16.F32.PACK_AB R26, R25, R8 ;  /* 0x00000008191a723e */ /* 0x000fe200000000ff */
[----:B------:R-:W-:Y:S01]  /*6c40*/  FMUL.FTZ R25, R78, UR5 ;  /* 0x000000054e197c20 */ /* 0x000fe20008410000 */
        /* <DEDUP_REMOVED lines=8> */
[----:B------:R-:W-:Y:S01]  /*6cd0*/  FFMA.FTZ R38, R73, R35, -R38 ;  /* 0x0000002349267223 */ /* 0x000fe20000010826 */
[----:B------:R-:W-:Y:S01]  /*6ce0*/  FMUL.FTZ R73, R106, UR5 ;  /* 0x000000056a497c20 */ /* 0x000fe20008410000 */
[----:B------:R-:W-:Y:S01]  /*6cf0*/  FMUL.FTZ R74, R107, UR5 ;  /* 0x000000056b4a7c20 */ /* 0x000fe20008410000 */
[----:B------:R-:W-:-:S02]  /*6d00*/  WARPGROUP.DEPBAR.LE gsb0, 0x0 ;  /* 0x00008000000079c5 */ /* 0x000fc40000010000 */
[----:B------:R-:W-:Y:S01]  /*6d10*/  WARPGROUP.ARRIVE ;  /* 0x00000000000079c5 */ /* 0x000fe20000000000 */
[----:B------:R-:W1:Y:S01]  /*6d20*/  MUFU.TANH R93, R93 ;  /* 0x0000005d005d7308 */ /* 0x000e620000002400 */
[----:B------:R-:W-:Y:S01]  /*6d30*/  FMUL.FTZ R75, R110, UR5 ;  /* 0x000000056e4b7c20 */ /* 0x000fe20008410000 */
[----:B------:R-:W-:Y:S01]  /*6d40*/  FMUL.FTZ R78, R115, UR5 ;  /* 0x00000005734e7c20 */ /* 0x000fe20008410000 */
[----:B------:R-:W-:Y:S01]  /*6d50*/  UMOV UR11, 0x40000040 ;  /* 0x40000040000b7882 */ /* 0x000fe20000000000 */
[----:B------:R-:W-:Y:S01]  /*6d60*/  UMOV UR9, 0x40000040 ;  /* 0x4000004000097882 */ /* 0x000fe20000000000 */
[----:B------:R-:W-:Y:S01]  /*6d70*/  HGMMA.64x64x16.F32 R120, gdesc[UR28].tnspB, R120, gsb0 ;  /* 0x40e000001c7879f0 */ /* 0x000fe20008000878 */
[----:B------:R-:W-:Y:S01]  /*6d80*/  UIADD3 UR30, UR8, 0x400, URZ ;  /* 0x00000400081e7890 */ /* 0x000fe2000fffe03f */
[----:B0-----:R-:W-:Y:S01]  /*6d90*/  FADD.FTZ R10, R8, R27 ;  /* 0x0000001b080a7221 */ /* 0x001fe20000010000 */
[----:B------:R-:W-:Y:S01]  /*6da0*/  F2FP.F16.F32.PACK_AB R8, R47, R8 ;  /* 0x000000082f08723e */ /* 0x000fe200000000ff */
[----:B------:R-:W0:Y:S01]  /*6db0*/  MUFU.TANH R104, R104 ;  /* 0x0000006800687308 */ /* 0x000e220000002400 */
[----:B------:R-:W-:Y:S01]  /*6dc0*/  FMUL.FTZ R27, R79, UR5 ;  /* 0x000000054f1b7c20 */ /* 0x000fe20008410000 */
[----:B------:R-:W-:Y:S01]  /*6dd0*/  FADD.FTZ R10, R47, R10 ;  /* 0x0000000a2f0a7221 */ /* 0x000fe20000010000 */
[----:B------:R-:W-:Y:S01]  /*6de0*/  FMNMX.FTZ R47, R77, R4, !PT ;  /* 0x000000044d2f7209 */ /* 0x000fe20007810000 */
[----:B------:R-:W-:Y:S01]  /*6df0*/  UIADD3 UR28, UR6, 0xc00, URZ ;  /* 0x00000c00061c7890 */ /* 0x000fe2000fffe03f */
[----:B------:R-:W2:Y:S01]  /*6e00*/  S2R R107, SR_TID.X ;  /* 0x00000000006b7919 */ /* 0x000ea20000002100 */
[----:B------:R-:W-:Y:S01]  /*6e10*/  UMOV UR31, 0x40000040 ;  /* 0x40000040001f7882 */ /* 0x000fe20000000000 */
[----:B------:R-:W-:Y:S01]  /*6e20*/  FMNMX.FTZ R50, R88, R47, !PT ;  /* 0x0000002f58327209 */ /* 0x000fe20007810000 */
[----:B------:R-:W3:Y:S01]  /*6e30*/  MUFU.TANH R92, R92 ;  /* 0x0000005c005c7308 */ /* 0x000ee20000002400 */
[----:B------:R-:W-:-:S02]  /*6e40*/  UMOV UR29, 0x40000040 ;  /* 0x40000040001d7882 */ /* 0x000fc40000000000 */
[----:B------:R-:W-:-:S05]  /*6e50*/  FMNMX.FTZ R50, R100, R50, !PT ;  /* 0x0000003264327209 */ /* 0x000fca0007810000 */
[----:B------:R4:W-:Y:S08]  /*6e60*/  MUFU.TANH R47, R82 ;  /* 0x00000052002f7308 */ /* 0x0009f00000002400 */
[----:B------:R-:W5:Y:S01]  /*6e70*/  MUFU.TANH R6, R6 ;  /* 0x0000000600067308 */ /* 0x000f620000002400 */
[----:B----4-:R-:W-:-:S04]  /*6e80*/  MOV R82, R96 ;  /* 0x0000006000527202 */ /* 0x010fc80000000f00 */
[----:B------:R-:W-:-:S03]  /*6e90*/  FMNMX.FTZ R50, R82, R50, !PT ;  /* 0x0000003252327209 */ /* 0x000fc60007810000 */
[----:B------:R-:W4:Y:S01]  /*6ea0*/  MUFU.TANH R7, R7 ;  /* 0x0000000700077308 */ /* 0x000f220000002400 */
[----:B------:R-:W-:-:S04]  /*6eb0*/  FMNMX.FTZ R51, R157, R50, !PT ;  /* 0x000000329d337209 */ /* 0x000fc80007810000 */
[----:B------:R-:W-:Y:S02]  /*6ec0*/  FMNMX.FTZ R51, R85, R51, !PT ;  /* 0x0000003355337209 */ /* 0x000fe40007810000 */
[----:B--2---:R-:W-:Y:S01]  /*6ed0*/  SHF.R.U32.HI R106, RZ, 0x7, R107 ;  /* 0x00000007ff6a7819 */ /* 0x004fe2000001166b */
[----:B------:R-:W2:Y:S01]  /*6ee0*/  MUFU.TANH R5, R5 ;  /* 0x0000000500057308 */ /* 0x000ea20000002400 */
[----:B------:R-:W-:Y:S02]  /*6ef0*/  FMNMX.FTZ R54, R156, R51, !PT ;  /* 0x000000339c367209 */ /* 0x000fe40007810000 */
[----:B------:R-:W-:Y:S02]  /*6f00*/  ISETP.GE.U32.AND P2, PT, R107, 0x180, PT ;  /* 0x000001806b00780c */ /* 0x000fe40003f46070 */
[----:B------:R-:W-:-:S03]  /*6f10*/  FMNMX.FTZ R54, R84, R54, !PT ;  /* 0x0000003654367209 */ /* 0x000fc60007810000 */
[----:B------:R-:W2:Y:S01]  /*6f20*/  MUFU.TANH R9, R9 ;  /* 0x0000000900097308 */ /* 0x000ea20000002400 */
[----:B------:R-:W-:-:S04]  /*6f30*/  FMNMX.FTZ R55, R117, R54, !PT ;  /* 0x0000003675377209 */ /* 0x000fc80007810000 */
        /* <DEDUP_REMOVED lines=8> */
[----:B------:R-:W-:Y:S01]  /*6fc0*/  FMNMX.FTZ R62, R109, R59, !PT ;  /* 0x0000003b6d3e7209 */ /* 0x000fe20007810000 */
[----:B------:R-:W-:Y:S02]  /*6fd0*/  WARPGROUP.DEPBAR.LE gsb0, 0x0 ;  /* 0x00008000000079c5 */ /* 0x000fe40000010000 */
[----:B------:R-:W-:Y:S01]  /*6fe0*/  WARPGROUP.ARRIVE ;  /* 0x00000000000079c5 */ /* 0x000fe20000000000 */
[----:B------:R-:W-:-:S03]  /*6ff0*/  FMNMX.FTZ R62, R80, R62, !PT ;  /* 0x0000003e503e7209 */ /* 0x000fc60007810000 */
[----:B------:R0:W2:Y:S01]  /*7000*/  MUFU.TANH R50, R83 ;  /* 0x0000005300327308 */ /* 0x0000a20000002400 */
[----:B------:R-:W-:Y:S01]  /*7010*/  FMNMX.FTZ R63, R108, R62, !PT ;  /* 0x0000003e6c3f7209 */ /* 0x000fe20007810000 */
[----:B------:R-:W-:Y:S01]  /*7020*/  HGMMA.64x64x16.F32 R120, gdesc[UR28].tnspB, R120, gsb0 ;  /* 0x40e000001c7879f0 */ /* 0x000fe20008000878 */
[----:B------:R-:W-:Y:S02]  /*7030*/  UIADD3 UR30, UR8, 0x480, URZ ;  /* 0x00000480081e7890 */ /* 0x000fe4000fffe03f */
[----:B------:R-:W-:Y:S01]  /*7040*/  FMNMX.FTZ R63, R105, R63, !PT ;  /* 0x0000003f693f7209 */ /* 0x000fe20007810000 */
[----:B------:R-:W-:Y:S02]  /*7050*/  UIADD3 UR28, UR6, 0xc02, URZ ;  /* 0x00000c02061c7890 */ /* 0x000fe4000fffe03f */
[----:B------:R5:W2:Y:S01]  /*7060*/  MUFU.TANH R51, R86 ;  /* 0x0000005600337308 */ /* 0x000aa20000002400 */
[----:B-1----:R-:W-:Y:S01]  /*7070*/  FMNMX.FTZ R66, R93, R63, !PT ;  /* 0x0000003f5d427209 */ /* 0x002fe20007810000 */
[----:B0-----:R-:W-:-:S02]  /*7080*/  IMAD.MOV.U32 R83, RZ, RZ, R88 ;  /* 0x000000ffff537224 */ /* 0x001fc400078e0058 */
[----:B------:R-:W-:Y:S01]  /*7090*/  FMUL.FTZ R88, R118, UR5 ;  /* 0x0000000576587c20 */ /* 0x000fe20008410000 */
[----:B------:R-:W-:Y:S01]  /*70a0*/  UMOV UR31, 0x40000040 ;  /* 0x40000040001f7882 */ /* 0x000fe20000000000 */
[----:B------:R-:W-:Y:S01]  /*70b0*/  FMNMX.FTZ R66, R104, R66, !PT ;  /* 0x0000004268427209 */ /* 0x000fe20007810000 */
[----:B------:R-:W-:Y:S01]  /*70c0*/  UMOV UR29, 0x40000040 ;  /* 0x40000040001d7882 */ /* 0x000fe20000000000 */
[----:B------:R-:W0:Y:S02]  /*70d0*/  MUFU.TANH R54, R87 ;  /* 0x0000005700367308 */ /* 0x000e240000002400 */
[----:B---3--:R-:W-:Y:S01]  /*70e0*/  FMNMX.FTZ R67, R92, R66, !PT ;  /* 0x000000425c437209 */ /* 0x008fe20007810000 */
[----:B-----5:R-:W-:Y:S02]  /*70f0*/  IMAD.MOV.U32 R86, RZ, RZ, R77 ;  /* 0x000000ffff567224 */ /* 0x020fe400078e004d */
[----:B------:R-:W-:Y:S01]  /*7100*/  FMUL.FTZ R77, R114, UR5 ;  /* 0x00000005724d7c20 */ /* 0x000fe20008410000 */
[----:B------:R-:W-:-:S02]  /*7110*/  FMNMX.FTZ R67, R6, R67, !PT ;  /* 0x0000004306437209 */ /* 0x000fc40007810000 */
[----:B------:R-:W1:Y:S02]  /*7120*/  MUFU.TANH R55, R90 ;  /* 0x0000005a00377308 */ /* 0x000e640000002400 */
[----:B----4-:R-:W-:-:S04]  /*7130*/  FMNMX.FTZ R67, R7, R67, !PT ;  /* 0x0000004307437209 */ /* 0x010fc80007810000 */
[----:B--2---:R-:W-:Y:S02]  /*7140*/  FMNMX.FTZ R70, R5, R67, !PT ;  /* 0x0000004305467209 */ /* 0x004fe40007810000 */
[----:B------:R-:W2:Y:S02]  /*7150*/  MUFU.TANH R58, R91 ;  /* 0x0000005b003a7308 */ /* 0x000ea40000002400 */
[----:B------:R-:W-:-:S04]  /*7160*/  FMNMX.FTZ R70, R9, R70, !PT ;  /* 0x0000004609467209 */ /* 0x000fc80007810000 */
[----:B------:R-:W-:Y:S02]  /*7170*/  FMNMX.FTZ R71, R11, R70, !PT ;  /* 0x000000460b477209 */ /* 0x000fe40007810000 */
[----:B------:R-:W3:Y:S02]  /*7180*/  MUFU.TANH R59, R94 ;  /* 0x0000005e003b7308 */ /* 0x000ee40000002400 */
[----:B------:R-:W-:-:S04]  /*7190*/  FMNMX.FTZ R71, R25, R71, !PT ;  /* 0x0000004719477209 */ /* 0x000fc80007810000 */
[----:B------:R-:W-:Y:S02]  /*71a0*/  FMNMX.FTZ R71, R27, R71, !PT ;  /* 0x000000471b477209 */ /* 0x000fe40007810000 */
[----:B------:R-:W4:Y:S02]  /*71b0*/  MUFU.TANH R62, R95 ;  /* 0x0000005f003e7308 */ /* 0x000f240000002400 */
[----:B------:R-:W-:-:S04]  /*71c0*/  FMNMX.FTZ R71, R47, R71, !PT ;  /* 0x000000472f477209 */ /* 0x000fc80007810000 */
[----:B------:R-:W-:Y:S02]  /*71d0*/  FMNMX.FTZ R71, R50, R71, !PT ;  /* 0x0000004732477209 */ /* 0x000fe40007810000 */
[----:B------:R-:W5:Y:S02]  /*71e0*/  MUFU.TANH R63, R98 ;  /* 0x00000062003f7308 */ /* 0x000f640000002400 */
[----:B------:R-:W-:-:S04]  /*71f0*/  FMNMX.FTZ R71, R51, R71, !PT ;  /* 0x0000004733477209 */ /* 0x000fc80007810000 */
[----:B0-----:R-:W-:Y:S02]  /*7200*/  FMNMX.FTZ R71, R54, R71, !PT ;  /* 0x0000004736477209 */ /* 0x001fe40007810000 */
[----:B------:R-:W0:Y:S02]  /*7210*/  MUFU.TANH R66, R99 ;  /* 0x0000006300427308 */ /* 0x000e240000002400 */
[----:B-1----:R-:W-:-:S04]  /*7220*/  FMNMX.FTZ R71, R55, R71, !PT ;  /* 0x0000004737477209 */ /* 0x002fc80007810000 */
[----:B--2---:R-:W-:Y:S02]  /*7230*/  FMNMX.FTZ R71, R58, R71, !PT ;  /* 0x000000473a477209 */ /* 0x004fe40007810000 */
[----:B------:R-:W1:Y:S02]  /*7240*/  MUFU.TANH R67, R102 ;  /* 0x0000006600437308 */ /* 0x000e640000002400 */
[----:B---3--:R-:W-:-:S04]  /*7250*/  FMNMX.FTZ R71, R59, R71, !PT ;  /* 0x000000473b477209 */ /* 0x008fc80007810000 */
[----:B----4-:R-:W-:Y:S01]  /*7260*/  FMNMX.FTZ R71, R62, R71, !PT ;  /* 0x000000473e477209 */ /* 0x010fe20007810000 */
[----:B------:R-:W-:Y:S02]  /*7270*/  WARPGROUP.DEPBAR.LE gsb0, 0x0 ;  /* 0x00008000000079c5 */ /* 0x000fe40000010000 */
[----:B------:R-:W2:Y:S01]  /*7280*/  MUFU.TANH R70, R103 ;  /* 0x0000006700467308 */ /* 0x000ea20000002400 */
[----:B-----5:R-:W-:Y:S01]  /*7290*/  FMNMX.FTZ R71, R63, R71, !PT ;  /* 0x000000473f477209 */ /* 0x020fe20007810000 */
[----:B------:R-:W-:-:S03]  /*72a0*/  WARPGROUP.ARRIVE ;  /* 0x00000000000079c5 */ /* 0x000fc60000000000 */
[----:B0-----:R-:W-:-:S03]  /*72b0*/  FMNMX.FTZ R71, R66, R71, !PT ;  /* 0x0000004742477209 */ /* 0x001fc60007810000 */
[----:B------:R-:W0:Y:S01]  /*72c0*/  MUFU.TANH R73, R73 ;  /* 0x0000004900497308 */ /* 0x000e220000002400 */
[----:B-1----:R-:W-:Y:S01]  /*72d0*/  FMNMX.FTZ R71, R67, R71, !PT ;  /* 0x0000004743477209 */ /* 0x002fe20007810000 */
[----:B------:R-:W-:Y:S01]  /*72e0*/  HGMMA.64x64x16.F32 R120, gdesc[UR28].tnspB, R120, gsb0 ;  /* 0x40e000001c7879f0 */ /* 0x000fe20008000878 */
[----:B------:R-:W-:Y:S02]  /*72f0*/  UIADD3 UR30, UR8, 0x500, URZ ;  /* 0x00000500081e7890 */ /* 0x000fe4000fffe03f */
[----:B------:R-:W-:Y:S01]  /*7300*/  UIADD3 UR28, UR6, 0xc04, URZ ;  /* 0x00000c04061c7890 */ /* 0x000fe2000fffe03f */
[----:B------:R-:W-:Y:S02]  /*7310*/  UMOV UR31, 0x40000040 ;  /* 0x40000040001f7882 */ /* 0x000fe40000000000 */
[----:B------:R-:W1:Y:S01]  /*7320*/  MUFU.TANH R74, R74 ;  /* 0x0000004a004a7308 */ /* 0x000e620000002400 */
[----:B--2---:R-:W-:Y:S01]  /*7330*/  FMNMX.FTZ R71, R70, R71, !PT ;  /* 0x0000004746477209 */ /* 0x004fe20007810000 */
[----:B------:R-:W-:Y:S01]  /*7340*/  UMOV UR29, 0x40000040 ;  /* 0x40000040001d7882 */ /* 0x000fe20000000000 */
[----:B------:R-:W-:-:S05]  /*7350*/  UIADD3 UR8, UR6, 0xc06, URZ ;  /* 0x00000c0606087890 */ /* 0x000fca000fffe03f */
        /* <DEDUP_REMOVED lines=11> */
[----:B--2---:R-:W-:-:S04]  /*7410*/  FMNMX.FTZ R71, R78, R71, !PT ;  /* 0x000000474e477209 */ /* 0x004fc80007810000 */
[----:B0-----:R-:W-:-:S04]  /*7420*/  FMNMX.FTZ R71, R88, R71, !PT ;  /* 0x0000004758477209 */ /* 0x001fc80007810000 */
[----:B-1----:R-:W-:-:S05]  /*7430*/  FMNMX.FTZ R71, R97, R71, !PT ;  /* 0x0000004761477209 */ /* 0x002fca0007810000 */
[----:B------:R-:W0:Y:S01]  /*7440*/  SHFL.BFLY PT, R79, R71, 0x2, 0x1f ;  /* 0x0c401f00474f7f89 */ /* 0x000e2200000e0000 */
[----:B------:R-:W-:Y:S02]  /*7450*/  WARPGROUP.DEPBAR.LE gsb0, 0x0 ;  /* 0x00008000000079c5 */ /* 0x000fe40000010000 */
[----:B------:R-:W-:-:S06]  /*7460*/  WARPGROUP.ARRIVE ;  /* 0x00000000000079c5 */ /* 0x000fcc0000000000 */
[----:B------:R-:W-:Y:S01]  /*7470*/  HGMMA.64x64x16.F32 R120, gdesc[UR28].tnspB, R120, gsb0 ;  /* 0x40e000001c7879f0 */ /* 0x000fe20008000878 */
[----:B0-----:R-:W-:-:S05]  /*7480*/  FMNMX.FTZ R71, R71, R79, !PT ;  /* 0x0000004f47477209 */ /* 0x001fca0007810000 */
[----:B------:R-:W0:Y:S02]  /*7490*/  SHFL.BFLY PT, R79, R71, 0x1, 0x1f ;  /* 0x0c201f00474f7f89 */ /* 0x000e2400000e0000 */
[----:B0-----:R-:W-:-:S05]  /*74a0*/  FMNMX.FTZ R71, R71, R79, !PT ;  /* 0x0000004f47477209 */ /* 0x001fca0007810000 */
[C---:B------:R-:W-:Y:S01]  /*74b0*/  FMUL.FTZ R96, R71.reuse, R35 ;  /* 0x0000002347607220 */ /* 0x040fe20000410000 */
[----:B------:R-:W-:-:S03]  /*74c0*/  FADD.FTZ R101, -R71, R4 ;  /* 0x0000000447657221 */ /* 0x000fc60000010100 */
        /* <DEDUP_REMOVED lines=48> */
[----:B------:R-:W-:Y:S01]  /*77d0*/  FMUL.FTZ R96, R101, R35 ;  /* 0x0000002365607220 */ /* 0x000fe20000410000 */
[----:B------:R-:W-:-:S02]  /*77e0*/  WARPGROUP.DEPBAR.LE gsb0, 0x0 ;  /* 0x00008000000079c5 */ /* 0x000fc40000010000 */
[----:B------:R-:W2:Y:S01]  /*77f0*/  LDL R101, [R1+0x14] ;  /* 0x0000140001657983 */ /* 0x000ea20000100800 */
[----:B------:R-:W-:Y:S01]  /*7800*/  WARPGROUP.ARRIVE ;  /* 0x00000000000079c5 */ /* 0x000fe20000000000 */
[----:B------:R-:W-:Y:S01]  /*7810*/  VIADD R27, R106, 0x9 ;  /* 0x000000096a1b7836 */ /* 0x000fe20000000000 */
[----:B------:R-:W-:Y:S04]  /*7820*/  MUFU.EX2 R96, R96 ;  /* 0x0000006000607308 */ /* 0x000fe80000000800 */
[----:B------:R-:W-:Y:S01]  /*7830*/  HGMMA.64x64x16.F32 R120, gdesc[UR8].tnspB, R120, gsb0 ;  /* 0x40e00000087879f0 */ /* 0x000fe20008000878 */
[----:B------:R-:W-:-:S03]  /*7840*/  SEL R27, R27, 0x9, !P2 ;  /* 0x000000091b1b7807 */ /* 0x000fc60005000000 */
[----:B------:R-:W0:Y:S08]  /*7850*/  MUFU.EX2 R25, R98 ;  /* 0x0000006200197308 */ /* 0x000e300000000800 */
[----:B------:R-:W1:Y:S08]  /*7860*/  MUFU.EX2 R102, R102 ;  /* 0x0000006600667308 */ /* 0x000e700000000800 */
[----:B------:R-:W3:Y:S01]  /*7870*/  MUFU.EX2 R100, R100 ;  /* 0x0000006400647308 */ /* 0x000ee20000000800 */
[----:B0-----:R-:W-:-:S07]  /*7880*/  FFMA.FTZ R2, R96, R2, R25 ;  /* 0x0000000260027223 */ /* 0x001fce0000010019 */
[----:B------:R-:W0:Y:S01]  /*7890*/  MUFU.EX2 R99, R99 ;  /* 0x0000006300637308 */ /* 0x000e220000000800 */
[----:B-1----:R-:W-:-:S07]  /*78a0*/  FADD.FTZ R2, R102, R2 ;  /* 0x0000000266027221 */ /* 0x002fce0000010000 */
[----:B------:R-:W1:Y:S08]  /*78b0*/  MUFU.EX2 R4, R4 ;  /* 0x0000000400047308 */ /* 0x000e700000000800 */
[----:B------:R-:W4:Y:S01]  /*78c0*/  MUFU.EX2 R12, R12 ;  /* 0x0000000c000c7308 */ /* 0x000f220000000800 */
[----:B------:R-:W-:Y:S02]  /*78d0*/  WARPGROUP.DEPBAR.LE gsb0, 0x0 ;  /* 0x00008000000079c5 */ /* 0x000fe40000010000 */
[----:B------:R5:W-:Y:S06]  /*78e0*/  BAR.ARV R27, 0x100 ;  /* 0x0004001b0000751d */ /* 0x000bec0000002000 */
[----:B-----5:R-:W-:-:S05]  /*78f0*/  IMAD.U32 R27, RZ, RZ, UR36 ;  /* 0x00000024ff1b7e24 */ /* 0x020fca000f8e00ff */
[----:B------:R-:W-:-:S05]  /*7900*/  @!P1 LEA R27, R27, UR37, 0x3 ;  /* 0x000000251b1b9c11 */ /* 0x000fca000f8e18ff */
[----:B------:R-:W-:-:S05]  /*7910*/  @!P1 VIADD R27, R27, 0x30840 ;  /* 0x000308401b1b9836 */ /* 0x000fca0000000000 */
[----:B------:R-:W-:-:S04]  /*7920*/  @!P1 PRMT R27, RZ, 0x654, R27 ;  /* 0x00000654ff1b9816 */ /* 0x000fc8000000001b */
[----:B------:R5:W-:Y:S02]  /*7930*/  @!P1 SYNCS.ARRIVE.TRANS64.RED.A1T0 RZ, [R27+URZ], RZ ;  /* 0x000000ff1bff99a7 */ /* 0x000be4000810043f */
[----:B-----5:R-:W-:Y:S01]  /*7940*/  IMAD.U32 R27, RZ, RZ, UR7 ;  /* 0x00000007ff1b7e24 */ /* 0x020fe2000f8e00ff */
[----:B------:R-:W5:Y:S04]  /*7950*/  MUFU.EX2 R85, R85 ;  /* 0x0000005500557308 */ /* 0x000f680000000800 */
[----:B------:R-:W-:-:S04]  /*7960*/  @!P1 LEA R27, R27, UR37, 0x3 ;  /* 0x000000251b1b9c11 */ /* 0x000fc8000f8e18ff */
[----:B------:R-:W-:Y:S01]  /*7970*/  @!P1 IADD3 R27, R27, 0x30860, RZ ;  /* 0x000308601b1b9810 */ /* 0x000fe20007ffe0ff */
[----:B------:R-:W-:Y:S01]  /*7980*/  MUFU.EX2 R13, R13 ;  /* 0x0000000d000d7308 */ /* 0x000fe20000000800 */
[----:B---3--:R-:W-:Y:S02]  /*7990*/  FADD.FTZ R2, R100, R2 ;  /* 0x0000000264027221 */ /* 0x008fe40000010000 */
[----:B------:R-:W-:-:S05]  /*79a0*/  @!P1 PRMT R27, RZ, 0x654, R27 ;  /* 0x00000654ff1b9816 */ /* 0x000fca000000001b */
[----:B------:R-:W3:Y:S01]  /*79b0*/  MUFU.EX2 R90, R90 ;  /* 0x0000005a005a7308 */ /* 0x000ee20000000800 */
[----:B------:R1:W-:Y:S01]  /*79c0*/  @!P1 SYNCS.ARRIVE.TRANS64.RED.A1T0 RZ, [R27+URZ], RZ ;  /* 0x000000ff1bff99a7 */ /* 0x0003e2000810043f */
[----:B0-----:R-:W-:Y:S01]  /*79d0*/  FADD.FTZ R2, R99, R2 ;  /* 0x0000000263027221 */ /* 0x001fe20000010000 */
[----:B------:R-:W-:-:S05]  /*79e0*/  F2FP.F16.F32.PACK_AB R25, R102, R25 ;  /* 0x000000196619723e */ /* 0x000fca00000000ff */
[----:B------:R-:W-:Y:S01]  /*79f0*/  MUFU.EX2 R14, R14 ;  /* 0x0000000e000e7308 */ /* 0x000fe20000000800 */
[----:B-1----:R-:W-:Y:S01]  /*7a00*/  F2FP.F16.F32.PACK_AB R27, R99, R100 ;  /* 0x00000064631b723e */ /* 0x002fe200000000ff */
[----:B------:R-:W-:-:S06]  /*7a10*/  FADD.FTZ R2, R4, R2 ;  /* 0x0000000204027221 */ /* 0x000fcc0000010000 */
[----:B------:R-:W0:Y:S01]  /*7a20*/  MUFU.EX2 R84, R84 ;  /* 0x0000005400547308 */ /* 0x000e220000000800 */
[----:B----4-:R-:W-:Y:S01]  /*7a30*/  FADD.FTZ R10, R12, R10 ;  /* 0x0000000a0c0a7221 */ /* 0x010fe20000010000 */
[----:B------:R1:W-:Y:S06]  /*7a40*/  STSM.16.M88.4 [R153+0x1e800], R24 ;  /* 0x01e8001899007844 */ /* 0x0003ec0000000200 */
[----:B------:R-:W-:Y:S01]  /*7a50*/  MUFU.EX2 R15, R15 ;  /* 0x0000000f000f7308 */ /* 0x000fe20000000800 */
[----:B-----5:R-:W-:-:S07]  /*7a60*/  FADD.FTZ R2, R85, R2 ;  /* 0x0000000255027221 */ /* 0x020fce0000010000 */
[----:B------:R-:W4:Y:S08]  /*7a70*/  MUFU.EX2 R91, R91 ;  /* 0x0000005b005b7308 */ /* 0x000f300000000800 */
[----:B------:R-:W-:Y:S01]  /*7a80*/  MUFU.EX2 R16, R16 ;  /* 0x0000001000107308 */ /* 0x000fe20000000800 */
[----:B---3--:R-:W-:-:S07]  /*7a90*/  FADD.FTZ R2, R90, R2 ;  /* 0x000000025a027221 */ /* 0x008fce0000010000 */
[----:B------:R-:W3:Y:S08]  /*7aa0*/  MUFU.EX2 R83, R83 ;  /* 0x0000005300537308 */ /* 0x000ef00000000800 */
[----:B-1----:R1:W-:Y:S08]  /*7ab0*/  MUFU.EX2 R26, R9 ;  /* 0x00000009001a7308 */ /* 0x0023f00000000800 */
[----:B------:R-:W-:Y:S01]  /*7ac0*/  MUFU.EX2 R17, R17 ;  /* 0x0000001100117308 */ /* 0x000fe20000000800 */
[----:B-1----:R-:W-:Y:S01]  /*7ad0*/  F2FP.F16.F32.PACK_AB R9, R85, R4 ;  /* 0x000000045509723e */ /* 0x002fe200000000ff */
[----:B------:R-:W-:Y:S01]  /*7ae0*/  FADD.FTZ R4, R13, R10 ;  /* 0x0000000a0d047221 */ /* 0x000fe20000010000 */
[----:B0-----:R-:W-:-:S03]  /*7af0*/  FADD.FTZ R2, R84, R2 ;  /* 0x0000000254027221 */ /* 0x001fc60000010000 */
[----:B------:R-:W-:Y:S02]  /*7b00*/  FADD.FTZ R4, R14, R4 ;  /* 0x000000040e047221 */ /* 0x000fe40000010000 */
[----:B------:R-:W0:Y:S08]  /*7b10*/  MUFU.EX2 R89, R89 ;  /* 0x0000005900597308 */ /* 0x000e300000000800 */
[----:B------:R-:W-:Y:S01]  /*7b20*/  MUFU.EX2 R18, R18 ;  /* 0x0000001200127308 */ /* 0x000fe20000000800 */
[----:B----4-:R-:W-:-:S07]  /*7b30*/  FADD.FTZ R2, R91, R2 ;  /* 0x000000025b027221 */ /* 0x010fce0000010000 */
[----:B------:R-:W1:Y:S08]  /*7b40*/  MUFU.EX2 R82, R82 ;  /* 0x0000005200527308 */ /* 0x000e700000000800 */
[----:B------:R-:W-:Y:S08]  /*7b50*/  MUFU.EX2 R98, R81 ;  /* 0x0000005100627308 */ /* 0x000ff00000000800 */
[----:B------:R-:W4:Y:S08]  /*7b60*/  MUFU.EX2 R19, R19 ;  /* 0x0000001300137308 */ /* 0x000f300000000800 */
[----:B------:R5:W-:Y:S01]  /*7b70*/  MUFU.EX2 R81, R5 ;  /* 0x0000000500517308 */ /* 0x000be20000000800 */
[----:B---3--:R-:W-:Y:S01]  /*7b80*/  FADD.FTZ R2, R83, R2 ;  /* 0x0000000253027221 */ /* 0x008fe20000010000 */
[----:B-----5:R-:W-:-:S06]  /*7b90*/  FADD.FTZ R5, R15, R4 ;  /* 0x000000040f057221 */ /* 0x020fcc0000010000 */
[----:B------:R-:W-:Y:S08]  /*7ba0*/  MUFU.EX2 R24, R38 ;  /* 0x0000002600187308 */ /* 0x000ff00000000800 */
[----:B------:R-:W3:Y:S08]  /*7bb0*/  MUFU.EX2 R86, R86 ;  /* 0x0000005600567308 */ /* 0x000ef00000000800 */
[----:B------:R-:W5:Y:S08]  /*7bc0*/  MUFU.EX2 R20, R20 ;  /* 0x0000001400147308 */ /* 0x000f700000000800 */
[----:B------:R1:W-:Y:S01]  /*7bd0*/  MUFU.EX2 R38, R6 ;  /* 0x0000000600267308 */ /* 0x0003e20000000800 */
[----:B0-----:R-:W-:Y:S01]  /*7be0*/  FADD.FTZ R2, R89, R2 ;  /* 0x0000000259027221 */ /* 0x001fe20000010000 */
[----:B-1----:R-:W-:-:S06]  /*7bf0*/  FADD.FTZ R6, R16, R5 ;  /* 0x0000000510067221 */ /* 0x002fcc0000010000 */
[----:B------:R-:W0:Y:S08]  /*7c00*/  MUFU.EX2 R21, R21 ;  /* 0x0000001500157308 */ /* 0x000e300000000800 */
[----:B------:R1:W-:Y:S01]  /*7c10*/  MUFU.EX2 R25, R7 ;  /* 0x0000000700197308 */ /* 0x0003e20000000800 */
[----:B------:R-:W-:Y:S01]  /*7c20*/  FADD.FTZ R2, R82, R2 ;  /* 0x0000000252027221 */ /* 0x000fe20000010000 */
[----:B-1----:R-:W-:-:S06]  /*7c30*/  FADD.FTZ R7, R17, R6 ;  /* 0x0000000611077221 */ /* 0x002fcc0000010000 */
[----:B------:R-:W1:Y:S01]  /*7c40*/  MUFU.EX2 R79, R79 ;  /* 0x0000004f004f7308 */ /* 0x000e620000000800 */
[----:B------:R-:W-:-:S07]  /*7c50*/  FADD.FTZ R7, R18, R7 ;  /* 0x0000000712077221 */ /* 0x000fce0000010000 */
[----:B------:R-:W2:Y:S01]  /*7c60*/  MUFU.EX2 R22, R22 ;  /* 0x0000001600167308 */ /* 0x000ea20000000800 */
[----:B----4-:R-:W-:Y:S01]  /*7c70*/  FADD.FTZ R7, R19, R7 ;  /* 0x0000000713077221 */ /* 0x010fe20000010000 */
[----:B---3--:R-:W-:-:S06]  /*7c80*/  FADD.FTZ R2, R86, R2 ;  /* 0x0000000256027221 */ /* 0x008fcc0000010000 */
[----:B------:R-:W3:Y:S01]  /*7c90*/  MUFU.EX2 R80, R80 ;  /* 0x0000005000507308 */ /* 0x000ee20000000800 */
[----:B-----5:R-:W-:-:S07]  /*7ca0*/  FADD.FTZ R7, R20, R7 ;  /* 0x0000000714077221 */ /* 0x020fce0000010000 */
[----:B------:R-:W4:Y:S01]  /*7cb0*/  MUFU.EX2 R23, R23 ;  /* 0x0000001700177308 */ /* 0x000f220000000800 */
[----:B------:R-:W-:Y:S01]  /*7cc0*/  FADD.FTZ R2, R98, R2 ;  /* 0x0000000262027221 */ /* 0x000fe20000010000 */
[----:B0-----:R-:W-:-:S06]  /*7cd0*/  FADD.FTZ R7, R21, R7 ;  /* 0x0000000715077221 */ /* 0x001fcc0000010000 */
[----:B------:R-:W0:Y:S08]  /*7ce0*/  MUFU.EX2 R87, R87 ;  /* 0x0000005700577308 */ /* 0x000e300000000800 */
[----:B------:R-:W5:Y:S01]  /*7cf0*/  MUFU.EX2 R3, R3 ;  /* 0x0000000300037308 */ /* 0x000f620000000800 */
[----:B-1----:R-:W-:Y:S01]  /*7d00*/  FADD.FTZ R2, R79, R2 ;  /* 0x000000024f027221 */ /* 0x002fe20000010000 */
[----:B--2---:R-:W-:-:S06]  /*7d10*/  FADD.FTZ R7, R22, R7 ;  /* 0x0000000716077221 */ /* 0x004fcc0000010000 */
[----:B------:R-:W1:Y:S08]  /*7d20*/  MUFU.EX2 R95, R95 ;  /* 0x0000005f005f7308 */ /* 0x000e700000000800 */
[----:B------:R-:W2:Y:S01]  /*7d30*/  MUFU.EX2 R39, R39 ;  /* 0x0000002700277308 */ /* 0x000ea20000000800 */
[----:B---3--:R-:W-:Y:S01]  /*7d40*/  FADD.FTZ R2, R80, R2 ;  /* 0x0000000250027221 */ /* 0x008fe20000010000 */
[----:B----4-:R-:W-:-:S06]  /*7d50*/  FADD.FTZ R7, R23, R7 ;  /* 0x0000000717077221 */ /* 0x010fcc0000010000 */
[----:B------:R-:W3:Y:S01]  /*7d60*/  MUFU.EX2 R42, R42 ;  /* 0x0000002a002a7308 */ /* 0x000ee20000000800 */
[----:B0-----:R-:W-:Y:S01]  /*7d70*/  FADD.FTZ R2, R87, R2 ;  /* 0x0000000257027221 */ /* 0x001fe20000010000 */
[----:B-----5:R-:W-:-:S06]  /*7d80*/  FADD.FTZ R7, R3, R7 ;  /* 0x0000000703077221 */ /* 0x020fcc0000010000 */
[----:B------:R-:W0:Y:S01]  /*7d90*/  MUFU.EX2 R93, R93 ;  /* 0x0000005d005d7308 */ /* 0x000e220000000800 */
[----:B------:R-:W-:-:S07]  /*7da0*/  F2FP.F16.F32.PACK_AB R10, R13, R12 ;  /* 0x0000000c0d0a723e */ /* 0x000fce00000000ff */
[----:B------:R-:W4:Y:S01]  /*7db0*/  MUFU.EX2 R43, R43 ;  /* 0x0000002b002b7308 */ /* 0x000f220000000800 */
[----:B-1----:R-:W-:Y:S01]  /*7dc0*/  FADD.FTZ R12, R95, R2 ;  /* 0x000000025f0c7221 */ /* 0x002fe20000010000 */
[----:B--2---:R-:W-:-:S06]  /*7dd0*/  FADD.FTZ R2, R39, R7 ;  /* 0x0000000727027221 */ /* 0x004fcc0000010000 */
[----:B------:R-:W1:Y:S08]  /*7de0*/  MUFU.EX2 R94, R94 ;  /* 0x0000005e005e7308 */ /* 0x000e700000000800 */
[----:B------:R-:W2:Y:S01]  /*7df0*/  MUFU.EX2 R28, R28 ;  /* 0x0000001c001c7308 */ /* 0x000ea20000000800 */
[----:B---3--:R-:W-:-:S07]  /*7e00*/  FADD.FTZ R2, R42, R2 ;  /* 0x000000022a027221 */ /* 0x008fce0000010000 */
[----:B------:R-:W3:Y:S08]  /*7e10*/  MUFU.EX2 R92, R92 ;  /* 0x0000005c005c7308 */ /* 0x000ef00000000800 */
[----:B------:R-:W5:Y:S01]  /*7e20*/  MUFU.EX2 R29, R29 ;  /* 0x0000001d001d7308 */ /* 0x000f620000000800 */
[----:B0-----:R-:W-:Y:S01]  /*7e30*/  FADD.FTZ R12, R93, R12 ;  /* 0x0000000c5d0c7221 */ /* 0x001fe20000010000 */
[----:B----4-:R-:W-:-:S06]  /*7e40*/  FADD.FTZ R2, R43, R2 ;  /* 0x000000022b027221 */ /* 0x010fcc0000010000 */
[----:B------:R-:W0:Y:S01]  /*7e50*/  MUFU.EX2 R30, R30 ;  /* 0x0000001e001e7308 */ /* 0x000e220000000800 */
[----:B-1----:R-:W-:Y:S01]  /*7e60*/  FADD.FTZ R13, R94, R12 ;  /* 0x0000000c5e0d7221 */ /* 0x002fe20000010000 */
[----:B--2---:R-:W-:-:S06]  /*7e70*/  FADD.FTZ R2, R28, R2 ;  /* 0x000000021c027221 */ /* 0x004fcc0000010000 */
[----:B------:R-:W1:Y:S01]  /*7e80*/  MUFU.EX2 R31, R31 ;  /* 0x0000001f001f7308 */ /* 0x000e620000000800 */
[----:B------:R-:W-:Y:S01]  /*7e90*/  F2FP.F16.F32.PACK_AB R4, R15, R14 ;  /* 0x0000000e0f04723e */ /* 0x000fe200000000ff */
[----:B---3--:R-:W-:Y:S01]  /*7ea0*/  FADD.FTZ R15, R92, R13 ;  /* 0x0000000d5c0f7221 */ /* 0x008fe20000010000 */
[----:B-----5:R-:W-:-:S05]  /*7eb0*/  FADD.FTZ R2, R29, R2 ;  /* 0x000000021d027221 */ /* 0x020fca0000010000 */
[----:B------:R-:W2:Y:S01]  /*7ec0*/  MUFU.EX2 R32, R32 ;  /* 0x0000002000207308 */ /* 0x000ea20000000800 */
[----:B------:R-:W-:Y:S01]  /*7ed0*/  F2FP.F16.F32.PACK_AB R6, R17, R16 ;  /* 0x000000101106723e */ /* 0x000fe200000000ff */
[----:B------:R-:W-:Y:S01]  /*7ee0*/  FADD.FTZ R16, R38, R15 ;  /* 0x0000000f26107221 */ /* 0x000fe20000010000 */
[----:B0-----:R-:W-:-:S05]  /*7ef0*/  FADD.FTZ R2, R30, R2 ;  /* 0x000000021e027221 */ /* 0x001fca0000010000 */
[----:B------:R-:W0:Y:S01]  /*7f00*/  MUFU.EX2 R33, R33 ;  /* 0x0000002100217308 */ /* 0x000e220000000800 */
[----:B------:R-:W-:Y:S01]  /*7f10*/  F2FP.F16.F32.PACK_AB R12, R19, R18 ;  /* 0x00000012130c723e */ /* 0x000fe200000000ff */
[----:B------:R-:W-:Y:S01]  /*7f20*/  FADD.FTZ R16, R25, R16 ;  /* 0x0000001019107221 */ /* 0x000fe20000010000 */
[----:B-1----:R-:W-:Y:S01]  /*7f30*/  FADD.FTZ R19, R31, R2 ;  /* 0x000000021f137221 */ /* 0x002fe20000010000 */
[----:B------:R-:W3:Y:S02]  /*7f40*/  LDL R18, [R1+0x1c] ;  /* 0x00001c0001127983 */ /* 0x000ee40000100800 */
[----:B------:R-:W-:Y:S02]  /*7f50*/  FADD.FTZ R17, R81, R16 ;  /* 0x0000001051117221 */ /* 0x000fe40000010000 */
[----:B------:R1:W4:Y:S01]  /*7f60*/  MUFU.EX2 R27, R11 ;  /* 0x0000000b001b7308 */ /* 0x0003220000000800 */
[----:B--2---:R-:W-:Y:S01]  /*7f70*/  FADD.FTZ R16, R32, R19 ;  /* 0x0000001320107221 */ /* 0x004fe20000010000 */
[----:B-1----:R-:W-:-:S05]  /*7f80*/  F2FP.F16.F32.PACK_AB R11, R84, R90 ;  /* 0x0000005a540b723e */ /* 0x002fca00000000ff */
[----:B------:R0:W-:Y:S01]  /*7f90*/  STSM.16.M88.4 [R101], R8 ;  /* 0x0000000865007844 */ /* 0x0001e20000000200 */
[----:B------:R-:W-:Y:S02]  /*7fa0*/  F2FP.F16.F32.PACK_AB R5, R83, R91 ;  /* 0x0000005b5305723e */ /* 0x000fe400000000ff */
[----:B------:R-:W-:Y:S02]  /*7fb0*/  F2FP.F16.F32.PACK_AB R7, R82, R89 ;  /* 0x000000595207723e */ /* 0x000fe400000000ff */
[----:B------:R-:W-:Y:S02]  /*7fc0*/  F2FP.F16.F32.PACK_AB R13, R98, R86 ;  /* 0x00000056620d723e */ /* 0x000fe400000000ff */
[----:B------:R-:W-:Y:S01]  /*7fd0*/  F2FP.F16.F32.PACK_AB R14, R21, R20 ;  /* 0x00000014150e723e */ /* 0x000fe200000000ff */
[----:B0-----:R-:W-:Y:S02]  /*7fe0*/  FADD.FTZ R9, R33, R16 ;  /* 0x0000001021097221 */ /* 0x001fe40000010000 */
[----:B------:R-:W2:Y:S01]  /*7ff0*/  LDL R16, [R1+0x18] ;  /* 0x0000180001107983 */ /* 0x000ea20000100800 */
[----:B------:R-:W-:-:S03]  /*8000*/  F2FP.F16.F32.PACK_AB R15, R80, R79 ;  /* 0x0000004f500f723e */ /* 0x000fc600000000ff */
[----:B------:R0:W-:Y:S04]  /*8010*/  STSM.16.M88.4 [R155], R4 ;  /* 0x000000049b007844 */ /* 0x0001e80000000200 */
[----:B------:R-:W-:Y:S01]  /*8020*/  STSM.16.M88.4 [R154], R12 ;  /* 0x0000000c9a007844 */ /* 0x000fe20000000200 */
[----:B0-----:R-:W-:Y:S02]  /*8030*/  F2FP.F16.F32.PACK_AB R4, R23, R22 ;  /* 0x000000161704723e */ /* 0x001fe400000000ff */
[----:B------:R-:W-:Y:S02]  /*8040*/  F2FP.F16.F32.PACK_AB R5, R95, R87 ;  /* 0x000000575f05723e */ /* 0x000fe400000000ff */
[----:B------:R-:W-:Y:S02]  /*8050*/  F2FP.F16.F32.PACK_AB R6, R39, R3 ;  /* 0x000000032706723e */ /* 0x000fe400000000ff */
[----:B------:R-:W-:-:S05]  /*8060*/  F2FP.F16.F32.PACK_AB R7, R94, R93 ;  /* 0x0000005d5e07723e */ /* 0x000fca00000000ff */
[----:B------:R0:W-:Y:S04]  /*8070*/  STSM.16.M88.4 [R153+0x24800], R4 ;  /* 0x0248000499007844 */ /* 0x0001e80000000200 */
[----:B0-----:R-:W5:Y:S01]  /*8080*/  LDL R6, [R1+0x10] ;  /* 0x0000100001067983 */ /* 0x001f620000100800 */
[----:B------:R-:W0:Y:S08]  /*8090*/  MUFU.EX2 R36, R36 ;  /* 0x0000002400247308 */ /* 0x000e300000000800 */
[----:B------:R-:W1:Y:S08]  /*80a0*/  MUFU.EX2 R103, R103 ;  /* 0x0000006700677308 */ /* 0x000e700000000800 */
[----:B------:R-:W1:Y:S01]  /*80b0*/  MUFU.EX2 R37, R37 ;  /* 0x0000002500257308 */ /* 0x000e620000000800 */
[----:B------:R-:W-:-:S07]  /*80c0*/  FADD.FTZ R2, R26, R17 ;  /* 0x000000111a027221 */ /* 0x000fce0000010000 */
[----:B------:R-:W1:Y:S08]  /*80d0*/  MUFU.EX2 R104, R104 ;  /* 0x0000006800687308 */ /* 0x000e700000000800 */
[----:B------:R-:W1:Y:S01]  /*80e0*/  MUFU.EX2 R40, R40 ;  /* 0x0000002800287308 */ /* 0x000e620000000800 */
[----:B----4-:R-:W-:Y:S01]  /*80f0*/  FADD.FTZ R2, R27, R2 ;  /* 0x000000021b027221 */ /* 0x010fe20000010000 */
[----:B0-----:R-:W-:-:S06]  /*8100*/  FADD.FTZ R10, R36, R9 ;  /* 0x00000009240a7221 */ /* 0x001fcc0000010000 */
[----:B------:R-:W0:Y:S08]  /*8110*/  MUFU.EX2 R47, R47 ;  /* 0x0000002f002f7308 */ /* 0x000e300000000800 */
[----:B------:R-:W4:Y:S01]  /*8120*/  MUFU.EX2 R41, R41 ;  /* 0x0000002900297308 */ /* 0x000f220000000800 */
[----:B-1----:R-:W-:Y:S01]  /*8130*/  FADD.FTZ R3, R103, R2 ;  /* 0x0000000267037221 */ /* 0x002fe20000010000 */
[----:B------:R-:W-:-:S06]  /*8140*/  FADD.FTZ R11, R37, R10 ;  /* 0x0000000a250b7221 */ /* 0x000fcc0000010000 */
[----:B------:R-:W1:Y:S08]  /*8150*/  MUFU.EX2 R50, R50 ;  /* 0x0000003200327308 */ /* 0x000e700000000800 */
[----:B------:R-:W1:Y:S01]  /*8160*/  MUFU.EX2 R44, R44 ;  /* 0x0000002c002c7308 */ /* 0x000e620000000800 */
[----:B------:R-:W-:Y:S01]  /*8170*/  FADD.FTZ R2, R104, R3 ;  /* 0x0000000368027221 */ /* 0x000fe20000010000 */
[----:B------:R-:W-:-:S06]  /*8180*/  FADD.FTZ R12, R40, R11 ;  /* 0x0000000b280c7221 */ /* 0x000fcc0000010000 */
[----:B------:R-:W1:Y:S08]  /*8190*/  MUFU.EX2 R51, R51 ;  /* 0x0000003300337308 */ /* 0x000e700000000800 */
[----:B------:R-:W1:Y:S01]  /*81a0*/  MUFU.EX2 R45, R45 ;  /* 0x0000002d002d7308 */ /* 0x000e620000000800 */
[----:B0-----:R-:W-:Y:S01]  /*81b0*/  FADD.FTZ R3, R47, R2 ;  /* 0x000000022f037221 */ /* 0x001fe20000010000 */
[----:B----4-:R-:W-:-:S06]  /*81c0*/  FADD.FTZ R13, R41, R12 ;  /* 0x0000000c290d7221 */ /* 0x010fcc0000010000 */
        /* <DEDUP_REMOVED lines=21> */
[----:B------:R-:W3:Y:S01]  /*8320*/  MUFU.EX2 R57, R57 ;  /* 0x0000003900397308 */ /* 0x000ee20000000800 */
[----:B0-----:R-:W-:Y:S01]  /*8330*/  FADD.FTZ R3, R59, R2 ;  /* 0x000000023b037221 */ /* 0x001fe20000010000 */
[----:B----4-:R-:W-:-:S06]  /*8340*/  FADD.FTZ R5, R53, R4 ;  /* 0x0000000435057221 */ /* 0x010fcc0000010000 */
[----:B------:R-:W0:Y:S08]  /*8350*/  MUFU.EX2 R66, R66 ;  /* 0x0000004200427308 */ /* 0x000e300000000800 */
[----:B------:R-:W4:Y:S01]  /*8360*/  MUFU.EX2 R60, R60 ;  /* 0x0000003c003c7308 */ /* 0x000f220000000800 */
[----:B-1----:R-:W-:Y:S01]  /*8370*/  FADD.FTZ R2, R62, R3 ;  /* 0x000000033e027221 */ /* 0x002fe20000010000 */
[----:B------:R-:W-:-:S06]  /*8380*/  FADD.FTZ R4, R56, R5 ;  /* 0x0000000538047221 */ /* 0x000fcc0000010000 */
[----:B------:R-:W1:Y:S08]  /*8390*/  MUFU.EX2 R67, R67 ;  /* 0x0000004300437308 */ /* 0x000e700000000800 */
[----:B------:R-:W1:Y:S08]  /*83a0*/  MUFU.EX2 R61, R61 ;  /* 0x0000003d003d7308 */ /* 0x000e700000000800 */
[----:B------:R-:W2:Y:S01]  /*83b0*/  MUFU.EX2 R70, R70 ;  /* 0x0000004600467308 */ /* 0x000ea20000000800 */
[----:B------:R-:W-:-:S07]  /*83c0*/  FADD.FTZ R3, R63, R2 ;  /* 0x000000023f037221 */ /* 0x000fce0000010000 */
[----:B------:R-:W-:Y:S08]  /*83d0*/  MUFU.EX2 R64, R64 ;  /* 0x0000004000407308 */ /* 0x000ff00000000800 */
[----:B------:R-:W-:Y:S08]  /*83e0*/  MUFU.EX2 R65, R65 ;  /* 0x0000004100417308 */ /* 0x000ff00000000800 */
[----:B------:R-:W-:Y:S08]  /*83f0*/  MUFU.EX2 R73, R73 ;  /* 0x0000004900497308 */ /* 0x000ff00000000800 */
[----:B------:R-:W2:Y:S08]  /*8400*/  MUFU.EX2 R74, R74 ;  /* 0x0000004a004a7308 */ /* 0x000eb00000000800 */
[----:B------:R-:W-:Y:S08]  /*8410*/  MUFU.EX2 R75, R75 ;  /* 0x0000004b004b7308 */ /* 0x000ff00000000800 */
[----:B------:R-:W2:Y:S01]  /*8420*/  MUFU.EX2 R76, R76 ;  /* 0x0000004c004c7308 */ /* 0x000ea20000000800 */
[----:B---3--:R-:W-:-:S07]  /*8430*/  FADD.FTZ R5, R57, R4 ;  /* 0x0000000439057221 */ /* 0x008fce0000010000 */
[----:B------:R-:W-:Y:S08]  /*8440*/  MUFU.EX2 R68, R68 ;  /* 0x0000004400447308 */ /* 0x000ff00000000800 */
[----:B------:R-:W3:Y:S08]  /*8450*/  MUFU.EX2 R69, R69 ;  /* 0x0000004500457308 */ /* 0x000ef00000000800 */
[----:B------:R-:W-:Y:S08]  /*8460*/  MUFU.EX2 R72, R72 ;  /* 0x0000004800487308 */ /* 0x000ff00000000800 */
[----:B------:R-:W-:Y:S08]  /*8470*/  MUFU.EX2 R77, R77 ;  /* 0x0000004d004d7308 */ /* 0x000ff00000000800 */
[----:B------:R-:W5:Y:S08]  /*8480*/  MUFU.EX2 R78, R78 ;  /* 0x0000004e004e7308 */ /* 0x000f700000000800 */
[----:B------:R-:W-:Y:S08]  /*8490*/  MUFU.EX2 R7, R88 ;  /* 0x0000005800077308 */ /* 0x000ff00000000800 */
[----:B------:R-:W5:Y:S01]  /*84a0*/  MUFU.EX2 R97, R97 ;  /* 0x0000006100617308 */ /* 0x000f620000000800 */
[----:B------:R-:W-:-:S02]  /*84b0*/  F2FP.F16.F32.PACK_AB R8, R43, R42 ;  /* 0x0000002a2b08723e */ /* 0x000fc400000000ff */
[----:B------:R-:W-:Y:S02]  /*84c0*/  F2FP.F16.F32.PACK_AB R9, R38, R92 ;  /* 0x0000005c2609723e */ /* 0x000fe400000000ff */
[----:B------:R-:W-:Y:S02]  /*84d0*/  F2FP.F16.F32.PACK_AB R10, R29, R28 ;  /* 0x0000001c1d0a723e */ /* 0x000fe400000000ff */
[----:B------:R-:W-:Y:S01]  /*84e0*/  F2FP.F16.F32.PACK_AB R11, R81, R25 ;  /* 0x00000019510b723e */ /* 0x000fe200000000ff */
[----:B0-----:R-:W-:Y:S01]  /*84f0*/  FADD.FTZ R2, R66, R3 ;  /* 0x0000000342027221 */ /* 0x001fe20000010000 */
[----:B------:R-:W-:Y:S01]  /*8500*/  F2FP.F16.F32.PACK_AB R12, R31, R30 ;  /* 0x0000001e1f0c723e */ /* 0x000fe200000000ff */
[----:B----4-:R-:W-:Y:S01]  /*8510*/  FADD.FTZ R4, R60, R5 ;  /* 0x000000053c047221 */ /* 0x010fe20000010000 */
[----:B------:R-:W-:Y:S02]  /*8520*/  F2FP.F16.F32.PACK_AB R13, R27, R26 ;  /* 0x0000001a1b0d723e */ /* 0x000fe400000000ff */
[----:B------:R-:W-:-:S02]  /*8530*/  F2FP.F16.F32.PACK_AB R14, R33, R32 ;  /* 0x00000020210e723e */ /* 0x000fc400000000ff */
[----:B------:R-:W-:Y:S01]  /*8540*/  F2FP.F16.F32.PACK_AB R15, R104, R103 ;  /* 0x00000067680f723e */ /* 0x000fe200000000ff */
[----:B------:R0:W-:Y:S01]  /*8550*/  STSM.16.M88.4 [R18], R8 ;  /* 0x0000000812007844 */ /* 0x0001e20000000200 */
[----:B------:R-:W-:Y:S01]  /*8560*/  F2FP.F16.F32.PACK_AB R36, R37, R36 ;  /* 0x000000242524723e */ /* 0x000fe200000000ff */
[----:B-1----:R-:W-:Y:S01]  /*8570*/  FADD.FTZ R3, R67, R2 ;  /* 0x0000000243037221 */ /* 0x002fe20000010000 */
[----:B------:R-:W-:Y:S02]  /*8580*/  F2FP.F16.F32.PACK_AB R37, R50, R47 ;  /* 0x0000002f3225723e */ /* 0x000fe400000000ff */
[----:B------:R-:W-:Y:S02]  /*8590*/  F2FP.F16.F32.PACK_AB R38, R41, R40 ;  /* 0x000000282926723e */ /* 0x000fe400000000ff */
[----:B------:R-:W-:Y:S01]  /*85a0*/  F2FP.F16.F32.PACK_AB R39, R54, R51 ;  /* 0x000000333627723e */ /* 0x000fe200000000ff */
[----:B------:R-:W-:Y:S01]  /*85b0*/  FADD.FTZ R5, R61, R4 ;  /* 0x000000043d057221 */ /* 0x000fe20000010000 */
[----:B------:R-:W-:Y:S01]  /*85c0*/  F2FP.F16.F32.PACK_AB R52, R53, R52 ;  /* 0x000000343534723e */ /* 0x000fe200000000ff */
[----:B------:R3:W-:Y:S01]  /*85d0*/  STSM.16.M88.4 [R155+0x6000], R12 ;  /* 0x0060000c9b007844 */ /* 0x0007e20000000200 */
[----:B------:R-:W-:-:S02]  /*85e0*/  F2FP.F16.F32.PACK_AB R53, R66, R63 ;  /* 0x0000003f4235723e */ /* 0x000fc400000000ff */
[----:B------:R-:W-:Y:S02]  /*85f0*/  F2FP.F16.F32.PACK_AB R54, R57, R56 ;  /* 0x000000383936723e */ /* 0x000fe400000000ff */
[----:B------:R-:W-:Y:S02]  /*8600*/  F2FP.F16.F32.PACK_AB R60, R61, R60 ;  /* 0x0000003c3d3c723e */ /* 0x000fe400000000ff */
[----:B0-----:R-:W-:Y:S02]  /*8610*/  F2FP.F16.F32.PACK_AB R8, R45, R44 ;  /* 0x0000002c2d08723e */ /* 0x001fe400000000ff */
[----:B------:R-:W-:Y:S02]  /*8620*/  F2FP.F16.F32.PACK_AB R9, R58, R55 ;  /* 0x000000373a09723e */ /* 0x000fe400000000ff */
[----:B------:R-:W-:Y:S02]  /*8630*/  F2FP.F16.F32.PACK_AB R10, R49, R48 ;  /* 0x00000030310a723e */ /* 0x000fe400000000ff */
[----:B------:R-:W-:-:S02]  /*8640*/  F2FP.F16.F32.PACK_AB R11, R62, R59 ;  /* 0x0000003b3e0b723e */ /* 0x000fc400000000ff */
[----:B--2---:R-:W-:Y:S02]  /*8650*/  F2FP.F16.F32.PACK_AB R55, R70, R67 ;  /* 0x000000434637723e */ /* 0x004fe400000000ff */
[----:B------:R-:W-:Y:S02]  /*8660*/  F2FP.F16.F32.PACK_AB R61, R74, R73 ;  /* 0x000000494a3d723e */ /* 0x000fe400000000ff */
[----:B------:R-:W-:Y:S02]  /*8670*/  F2FP.F16.F32.PACK_AB R62, R65, R64 ;  /* 0x00000040413e723e */ /* 0x000fe400000000ff */
[----:B------:R-:W-:Y:S01]  /*8680*/  F2FP.F16.F32.PACK_AB R63, R76, R75 ;  /* 0x0000004b4c3f723e */ /* 0x000fe200000000ff */
[----:B------:R0:W-:Y:S01]  /*8690*/  STSM.16.M88.4 [R154+0x6000], R36 ;  /* 0x006000249a007844 */ /* 0x0001e20000000200 */
[----:B---3--:R-:W-:Y:S01]  /*86a0*/  F2FP.F16.F32.PACK_AB R12, R69, R68 ;  /* 0x00000044450c723e */ /* 0x008fe200000000ff */
[----:B------:R-:W-:Y:S01]  /*86b0*/  FADD.FTZ R2, R70, R3 ;  /* 0x0000000346027221 */ /* 0x000fe20000010000 */
[----:B-----5:R-:W-:-:S02]  /*86c0*/  F2FP.F16.F32.PACK_AB R13, R78, R77 ;  /* 0x0000004d4e0d723e */ /* 0x020fc400000000ff */
[----:B------:R-:W-:Y:S02]  /*86d0*/  F2FP.F16.F32.PACK_AB R14, R24, R72 ;  /* 0x00000048180e723e */ /* 0x000fe400000000ff */
        /* <DEDUP_REMOVED lines=12> */
[----:B-1----:R-:W1:Y:S01]  /*87a0*/  FENCE.VIEW.ASYNC.S ;  /* 0x00000000000073c6 */ /* 0x002e620000000000 */
[----:B------:R-:W-:Y:S01]  /*87b0*/  FADD.FTZ R4, R64, R5 ;  /* 0x0000000540047221 */ /* 0x000fe20000010000 */
[----:B------:R-:W-:Y:S01]  /*87c0*/  FADD.FTZ R3, R75, R2 ;  /* 0x000000024b037221 */ /* 0x000fe20000010000 */
[----:B------:R-:W-:-:S02]  /*87d0*/  ISETP.GT.AND P2, PT, R0, R6, PT ;  /* 0x000000060000720c */ /* 0x000fc40003f44270 */
[----:B------:R-:W-:Y:S01]  /*87e0*/  FADD.FTZ R5, R65, R4 ;  /* 0x0000000441057221 */ /* 0x000fe20000010000 */
[----:B------:R-:W-:-:S03]  /*87f0*/  FADD.FTZ R2, R76, R3 ;  /* 0x000000034c027221 */ /* 0x000fc60000010000 */
[----:B------:R-:W-:Y:S01]  /*8800*/  FADD.FTZ R4, R68, R5 ;  /* 0x0000000544047221 */ /* 0x000fe20000010000 */
[----:B------:R-:W-:-:S03]  /*8810*/  FADD.FTZ R2, R77, R2 ;  /* 0x000000024d027221 */ /* 0x000fc60000010000 */
[----:B------:R-:W-:Y:S01]  /*8820*/  FADD.FTZ R3, R69, R4 ;  /* 0x0000000445037221 */ /* 0x000fe20000010000 */
[----:B------:R-:W-:Y:S01]  /*8830*/  FADD.FTZ R2, R78, R2 ;  /* 0x000000024e027221 */ /* 0x000fe20000010000 */
[----:B------:R-:W-:Y:S02]  /*8840*/  UMOV UR7, UR36 ;  /* 0x0000002400077c82 */ /* 0x000fe40008000000 */
        /* <DEDUP_REMOVED lines=40> */
[----:B-1----:R-:W-:Y:S01]  /*8ad0*/  NOP ;  /* 0x0000000000007918 */ /* 0x002fe20000000000 */
[----:B0-----:R-:W-:Y:S05]  /*8ae0*/  @P2 BRA `(.L_x_12325) ;  /* 0xffffffc800502947 */ /* 0x001fea000383ffff */
.L_x_12316:
[----:B------:R-:W-:Y:S06]  /*8af0*/  BAR.ARV 0x8, 0x200 ;  /* 0x0208000000007b1d */ /* 0x000fec0000002000 */
[----:B------:R-:W-:Y:S05]  /*8b00*/  @!P0 BRA `(.L_x_12326) ;  /* 0x0000000000048947 */ /* 0x000fea0003800000 */
[----:B------:R-:W-:Y:S01]  /*8b10*/  BPT.TRAP 0x1 ;  /* 0x000000040000795c */ /* 0x000fe20000300000 */
.L_x_12326:
[----:B------:R-:W-:Y:S01]  /*8b20*/  ULEA UR12, UR36, UR37, 0x3 ;  /* 0x00000025240c7291 */ /* 0x000fe2000f8e183f */
[----:B------:R-:W-:-:S08]  /*8b30*/  SHF.L.U32 R0, R152, 0x1f, RZ ;  /* 0x0000001f98007819 */ /* 0x000fd000000006ff */
[----:B------:R0:W1:Y:S01]  /*8b40*/  SYNCS.PHASECHK.TRANS64.TRYWAIT P2, [UR12+0x30850], R0 ;  /* 0x03085000ff0075a7 */ /* 0x000062000804014c */
[----:B------:R-:W-:Y:S05]  /*8b50*/  @!P0 BRA `(.L_x_12327) ;  /* 0x0000000000048947 */ /* 0x000fea0003800000 */
[----:B------:R-:W-:Y:S01]  /*8b60*/  BPT.TRAP 0x1 ;  /* 0x000000040000795c */ /* 0x000fe20000300000 */
.L_x_12327:
[----:B-1----:R-:W-:Y:S05]  /*8b70*/  @P2 BRA `(.L_x_12328) ;  /* 0x0000000000082947 */ /* 0x002fea0003800000 */
[----:B------:R-:W1:Y:S02]  /*8b80*/  SYNCS.PHASECHK.TRANS64.TRYWAIT P0, [UR12+0x30850], R0 ;  /* 0x03085000ff0075a7 */ /* 0x000e64000800014c */
[----:B-1----:R-:W-:Y:S05]  /*8b90*/  @!P0 BRA `(.L_x_12329) ;  /* 0x00000088006c8947 */ /* 0x002fea0003800000 */
.L_x_12328:
[----:B------:R-:W-:Y:S01]  /*8ba0*/  ULEA UR41, UR41, UR37, 0xd ;  /* 0x0000002529297291 */ /* 0x000fe2000f8e683f */
[----:B------:R-:W2:Y:S01]  /*8bb0*/  LDL.LU R12, [R1+0x64] ;  /* 0x00006400010c7983 */ /* 0x000ea20000300800 */
[----:B------:R-:W-:Y:S01]  /*8bc0*/  UIADD3 UR37, UR37, 0x400, URZ ;  /* 0x0000040025257890 */ /* 0x000fe2000fffe03f */
[----:B------:R-:W-:Y:S01]  /*8bd0*/  WARPGROUP.ARRIVE ;  /* 0x00000000000079c5 */ /* 0x000fe20000000000 */
[----:B------:R-:W-:Y:S01]  /*8be0*/  UIADD3 UR41, UR41, 0x1e800, URZ ;  /* 0x0001e80029297890 */ /* 0x000fe2000fffe03f */
[----:B01----:R-:W0:Y:S01]  /*8bf0*/  SHFL.BFLY PT, R0, R5, 0x2, 0x1f ;  /* 0x0c401f0005007f89 */ /* 0x003e2200000e0000 */
[----:B------:R-:W-:Y:S01]  /*8c00*/  USHF.R.U32.HI UR37, URZ, 0x4, UR37 ;  /* 0x000000043f257899 */ /* 0x000fe20008011625 */
[----:B------:R-:W-:Y:S01]  /*8c10*/  MOV R9, UR12 ;  /* 0x0000000c00097c02 */ /* 0x000fe20008000f00 */
[----:B------:R-:W-:Y:S01]  /*8c20*/  USHF.R.U32.HI UR41, URZ, 0x4, UR41 ;  /* 0x000000043f297899 */ /* 0x000fe20008011629 */
[----:B------:R-:W1:Y:S01]  /*8c30*/  SHFL.BFLY PT, R3, R2, 0x2, 0x1f ;  /* 0x0c401f0002037f89 */ /* 0x000e6200000e0000 */
[----:B------:R-:W-:Y:S01]  /*8c40*/  ULOP3.LUT UR6, UR37, 0x3fff, URZ, 0xc0, !UPT ;  /* 0x00003fff25067892 */ /* 0x000fe2000f8ec03f */
[----:B------:R-:W-:Y:S01]  /*8c50*/  IMAD.MOV.U32 R6, RZ, RZ, RZ ;  /* 0x000000ffff067224 */ /* 0x000fe200078e00ff */
[----:B------:R-:W-:Y:S01]  /*8c60*/  ULOP3.LUT UR4, UR41, 0x3fff, URZ, 0xc0, !UPT ;  /* 0x00003fff29047892 */ /* 0x000fe2000f8ec03f */
[----:B------:R-:W-:Y:S01]  /*8c70*/  @!P1 VIADD R9, R9, 0x30860 ;  /* 0x0003086009099836 */ /* 0x000fe20000000000 */
[----:B------:R-:W-:Y:S01]  /*8c80*/  UIMAD UR6, UR36, 0x600, UR6 ;  /* 0x00000600240678a4 */ /* 0x000fe2000f8e0206 */
[----:B------:R-:W-:Y:S01]  /*8c90*/  IMAD.MOV.U32 R50, RZ, RZ, -0x800000 ;  /* 0xff800000ff327424 */ /* 0x000fe200078e00ff */
[----:B------:R-:W-:Y:S01]  /*8ca0*/  ULOP3.LUT UR4, UR4, 0x10000, URZ, 0xfc, !UPT ;  /* 0x0001000004047892 */ /* 0x000fe2000f8efc3f */
[----:B------:R-:W-:Y:S01]  /*8cb0*/  UMOV UR7, 0x40000040 ;  /* 0x4000004000077882 */ /* 0x000fe20000000000 */
[----:B------:R-:W-:Y:S01]  /*8cc0*/  UMOV UR5, 0x40000040 ;  /* 0x4000004000057882 */ /* 0x000fe20000000000 */
[----:B------:R-:W-:Y:S01]  /*8cd0*/  UIADD3 UR10, UR6, 0x80, URZ ;  /* 0x00000080060a7890 */ /* 0x000fe2000fffe03f */
[----:B------:R-:W-:Y:S01]  /*8ce0*/  @!P1 PRMT R9, RZ, 0x654, R9 ;  /* 0x00000654ff099816 */ /* 0x000fe20000000009 */
[----:B------:R-:W-:Y:S01]  /*8cf0*/  UIADD3 UR8, UR4, 0x2, URZ ;  /* 0x0000000204087890 */ /* 0x000fe2000fffe03f */
[----:B------:R-:W-:-:S03]  /*8d00*/  UMOV UR11, 0x40000040 ;  /* 0x40000040000b7882 */ /* 0x000fc60000000000 */
[----:B------:R-:W-:Y:S01]  /*8d10*/  HGMMA.64x64x16.F32 R120, gdesc[UR4].tnspB, R120, gsb0 ;  /* 0x40e00000047879f0 */ /* 0x000fe20008000878 */
[----:B------:R-:W-:Y:S01]  /*8d20*/  UMOV UR9, 0x40000040 ;  /* 0x4000004000097882 */ /* 0x000fe20000000000 */
[----:B------:R-:W-:Y:S01]  /*8d30*/  UMOV UR7, 0x40000040 ;  /* 0x4000004000077882 */ /* 0x000fe20000000000 */
[----:B------:R-:W-:Y:S01]  /*8d40*/  UMOV UR5, 0x40000040 ;  /* 0x4000004000057882 */ /* 0x000fe20000000000 */
[----:B0-----:R-:W-:Y:S01]  /*8d50*/  FADD.FTZ R0, R0, R5 ;  /* 0x0000000500007221 */ /* 0x001fe20000010000 */
[----:B------:R-:W-:Y:S01]  /*8d60*/  UIADD3 UR36, UR36, 0x1, URZ ;  /* 0x0000000124247890 */ /* 0x000fe2000fffe03f */
[----:B-1----:R-:W-:Y:S01]  /*8d70*/  FADD.FTZ R4, R3, R2 ;  /* 0x0000000203047221 */ /* 0x002fe20000010000 */
[----:B------:R-:W-:Y:S02]  /*8d80*/  IMAD.MOV.U32 R2, RZ, RZ, RZ ;  /* 0x000000ffff027224 */ /* 0x000fe400078e00ff */
[----:B------:R-:W0:Y:S01]  /*8d90*/  SHFL.BFLY PT, R3, R0, 0x1, 0x1f ;  /* 0x0c201f0000037f89 */ /* 0x000e2200000e0000 */
[----:B------:R-:W-:-:S03]  /*8da0*/  UISETP.NE.AND UP0, UPT, UR36, 0x2, UPT ;  /* 0x000000022400788c */ /* 0x000fc6000bf05270 */
[----:B------:R-:W1:Y:S01]  /*8db0*/  SHFL.BFLY PT, R7, R4, 0x1, 0x1f ;  /* 0x0c201f0004077f89 */ /* 0x000e6200000e0000 */
[----:B------:R-:W-:Y:S01]  /*8dc0*/  USEL UR36, UR36, URZ, UP0 ;  /* 0x0000003f24247287 */ /* 0x000fe20008000000 */
[----:B0-----:R-:W-:Y:S01]  /*8dd0*/  FADD.FTZ R10, R0, R3 ;  /* 0x00000003000a7221 */ /* 0x001fe20000010000 */
[----:B------:R-:W-:Y:S02]  /*8de0*/  IMAD.MOV.U32 R0, RZ, RZ, -0x800000 ;  /* 0xff800000ff007424 */ /* 0x000fe400078e00ff */
[----:B-1----:R-:W-:Y:S02]  /*8df0*/  FADD.FTZ R11, R4, R7 ;  /* 0x00000007040b7221 */ /* 0x002fe40000010000 */
[----:B------:R-:W-:-:S03]  /*8e00*/  FSETP.NE.FTZ.AND P0, PT, R10, RZ, PT ;  /* 0x000000ff0a00720b */ /* 0x000fc60003f15000 */
[----:B------:R-:W-:-:S10]  /*8e10*/  FSETP.NE.FTZ.AND P2, PT, R11, RZ, PT ;  /* 0x000000ff0b00720b */ /* 0x000fd40003f55000 */
[----:B------:R-:W0:Y:S01]  /*8e20*/  @P0 MUFU.LG2 R5, R10 ;  /* 0x0000000a00050308 */ /* 0x000e220000000c00 */
[C---:B------:R-:W-:Y:S02]  /*8e30*/  @P0 FMUL.FTZ R3, R35.reuse, 0.69314718246459960938 ;  /* 0x3f31721823030820 */ /* 0x040fe40000410000 */
[----:B------:R-:W-:-:S05]  /*8e40*/  @P2 FMUL.FTZ R35, R35, 0.69314718246459960938 ;  /* 0x3f31721823232820 */ /* 0x000fca0000410000 */
[----:B------:R-:W1:Y:S08]  /*8e50*/  @P2 MUFU.LG2 R7, R11 ;  /* 0x0000000b00072308 */ /* 0x000e700000000c00 */
[----:B------:R-:W3:Y:S01]  /*8e60*/  @P0 MUFU.RCP R2, R10 ;  /* 0x0000000a00020308 */ /* 0x000ee20000001000 */
[----:B0-----:R-:W-:-:S04]  /*8e70*/  @P0 FMUL.FTZ R4, R5, 0.69314718246459960938 ;  /* 0x3f31721805040820 */ /* 0x001fc80000410000 */
[----:B------:R-:W-:Y:S01]  /*8e80*/  @P0 FFMA.FTZ R50, R3, R34, R4 ;  /* 0x0000002203320223 */ /* 0x000fe20000010004 */
[----:B------:R-:W-:Y:S01]  /*8e90*/  PLOP3.LUT P0, PT, PT, PT, PT, 0x8, 0x0 ;  /* 0x000000000000781c */ /* 0x000fe20003f0e170 */
[----:B------:R-:W-:Y:S02]  /*8ea0*/  WARPGROUP.DEPBAR.LE gsb0, 0x0 ;  /* 0x00008000000079c5 */ /* 0x000fe40000010000 */
[----:B------:R-:W-:Y:S01]  /*8eb0*/  WARPGROUP.ARRIVE ;  /* 0x00000000000079c5 */ /* 0x000fe20000000000 */
[----:B------:R-:W0:Y:S01]  /*8ec0*/  @P2 MUFU.RCP R6, R11 ;  /* 0x0000000b00062308 */ /* 0x000e220000001000 */
[----:B-1----:R-:W-:-:S04]  /*8ed0*/  @P2 FMUL.FTZ R8, R7, 0.69314718246459960938 ;  /* 0x3f31721807082820 */ /* 0x002fc80000410000 */
[----:B------:R-:W-:Y:S01]  /*8ee0*/  HGMMA.64x64x16.F32 R120, gdesc[UR8].tnspB, R120, gsb0 ;  /* 0x40e00000087879f0 */ /* 0x000fe20008000878 */
[----:B------:R-:W-:Y:S01]  /*8ef0*/  UIADD3 UR10, UR6, 0x100, URZ ;  /* 0x00000100060a7890 */ /* 0x000fe2000fffe03f */
[----:B------:R-:W-:Y:S01]  /*8f00*/  @P2 FFMA.FTZ R0, R35, R71, R8 ;  /* 0x0000004723002223 */ /* 0x000fe20000010008 */
        /* <DEDUP_REMOVED lines=17> */
[----:B--2---:R-:W-:-:S05]  /*9020*/  VIADD R12, R12, 0x1 ;  /* 0x000000010c0c7836 */ /* 0x004fca0000000000 */
[----:B------:R1:W-:Y:S01]  /*9030*/  STL [R1+0x64], R12 ;  /* 0x0000640c01007387 */ /* 0x0003e20000100800 */
        /* <DEDUP_REMOVED lines=49> */
[----:B------:R-:W-:Y:S01]  /*9350*/  HGMMA.64x64x16.F32 R120, gdesc[UR4].tnspB, R120, gsb0 ;  /* 0x40e00000047879f0 */ /* 0x000fe20008000878 */
[----:B------:R-:W-:-:S06]  /*9360*/  USEL UR4, URZ, 0x1, UP0 ;  /* 0x000000013f047887 */ /* 0x000fcc0008000000 */
[----:B------:R-:W-:Y:S01]  /*9370*/  LOP3.LUT R152, R152, UR4, RZ, 0x3c, !PT ;  /* 0x0000000498987c12 */ /* 0x000fe2000f8e3cff */
        /* <DEDUP_REMOVED lines=34> */
.L_x_12309:
[----:B------:R-:W1:Y:S08]  /*95a0*/  S2UR UR4, SR_CgaCtaId ;  /* 0x00000000000479c3 */ /* 0x000e700000008800 */
[----:B------:R-:W-:Y:S06]  /*95b0*/  BAR.SYNC.DEFER_BLOCKING 0x5, 0x200 ;  /* 0x0148000000007b1d */ /* 0x000fec0000010000 */
[----:B------:R-:W-:Y:S01]  /*95c0*/  UMOV UR37, 0x400 ;  /* 0x0000040000257882 */ /* 0x000fe20000000000 */
[----:B------:R-:W-:Y:S01]  /*95d0*/  BSSY B0, `(.L_x_12330) ;  /* 0x0000240000007945 */ /* 0x000fe20003800000 */
[----:B-1----:R-:W-:-:S09]  /*95e0*/  ULEA UR37, UR4, UR37, 0x18 ;  /* 0x0000002504257291 */ /* 0x002fd2000f8ec03f */
[----:B------:R-:W1:Y:S01]  /*95f0*/  LDS.128 R4, [UR37+0x308d0] ;  /* 0x0308d025ff047984 */ /* 0x000e620008000c00 */
[----:B------:R-:W-:Y:S06]  /*9600*/  BAR.ARV 0x4, 0x200 ;  /* 0x0108000000007b1d */ /* 0x000fec0000002000 */
[----:B------:R-:W-:Y:S05]  /*9610*/  @P0 BRA `(.L_x_12331) ;  /* 0x00000018003c0947 */ /* 0x000fea0003800000 */
[----:B0-----:R-:W2:Y:S01]  /*9620*/  LDL R8, [R1+0x8c] ;  /* 0x00008c0001087983 */ /* 0x001ea20000100800 */
[----:B------:R-:W0:Y:S03]  /*9630*/  S2UR UR6, SR_SWINHI ;  /* 0x00000000000679c3 */ /* 0x000e260000002f00 */
[----:B------:R-:W3:Y:S04]  /*9640*/  LDL.LU R61, [R1+0x2c] ;  /* 0x00002c00013d7983 */ /* 0x000ee80000300800 */
[----:B------:R-:W4:Y:S01]  /*9650*/  LDL.LU R67, [R1+0x24] ;  /* 0x0000240001437983 */ /* 0x000f220000300800 */
[----:B------:R-:W1:Y:S03]  /*9660*/  LDC.64 R52, c[0x0][0xc00] ;  /* 0x00030000ff347b82 */ /* 0x000e660000000a00 */
[----:B------:R-:W3:Y:S01]  /*9670*/  LDL.LU R66, [R1+0x3c] ;  /* 0x00003c0001427983 */ /* 0x000ee20000300800 */
[----:B------:R-:W-:-:S02]  /*9680*/  F2FP.F16.F32.PACK_AB R16, R21, R20 ;  /* 0x000000141510723e */ /* 0x000fc400000000ff */
[----:B------:R-:W-:Y:S01]  /*9690*/  F2FP.F16.F32.PACK_AB R17, R37, R36 ;  /* 0x000000242511723e */ /* 0x000fe200000000ff */
[----:B------:R-:W3:Y:S01]  /*96a0*/  LDL R63, [R1+0x28] ;  /* 0x00002800013f7983 */ /* 0x000ee20000100800 */
[----:B------:R-:W-:Y:S02]  /*96b0*/  F2FP.F16.F32.PACK_AB R18, R23, R22 ;  /* 0x000000161712723e */ /* 0x000fe400000000ff */
[----:B------:R-:W-:Y:S01]  /*96c0*/  F2FP.F16.F32.PACK_AB R19, R39, R38 ;  /* 0x000000262713723e */ /* 0x000fe200000000ff */
[----:B------:R-:W-:Y:S01]  /*96d0*/  IMAD.MOV.U32 R56, RZ, RZ, RZ ;  /* 0x000000ffff387224 */ /* 0x000fe200078e00ff */
[----:B------:R-:W3:Y:S01]  /*96e0*/  LDL R65, [R1+0x88] ;  /* 0x0000880001417983 */ /* 0x000ee20000100800 */
[----:B------:R-:W-:Y:S01]  /*96f0*/  UMOV UR4, UR37 ;  /* 0x0000002500047c82 */ /* 0x000fe20008000000 */
[----:B0-----:R-:W-:Y:S02]  /*9700*/  UMOV UR5, UR6 ;  /* 0x0000000600057c82 */ /* 0x001fe40008000000 */
[----:B------:R-:W3:Y:S01]  /*9710*/  LDL R64, [R1+0x34] ;  /* 0x0000340001407983 */ /* 0x000ee20000100800 */
[----:B------:R-:W-:-:S02]  /*9720*/  IMAD.U32 R2, RZ, RZ, UR4 ;  /* 0x00000004ff027e24 */ /* 0x000fc4000f8e00ff */
[----:B------:R-:W-:Y:S01]  /*9730*/  IMAD.U32 R3, RZ, RZ, UR5 ;  /* 0x00000005ff037e24 */ /* 0x000fe2000f8e00ff */
[----:B------:R-:W3:Y:S01]  /*9740*/  LDL R62, [R1+0x5c] ;  /* 0x00005c00013e7983 */ /* 0x000ee20000100800 */
[----:B------:R-:W-:Y:S01]  /*9750*/  ULDC.64 UR4, c[0x0][0xc08] ;  /* 0x0003020000047ab9 */ /* 0x000fe20000000a00 */
[----:B------:R-:W-:Y:S01]  /*9760*/  BAR.SYNC.DEFER_BLOCKING 0x1, 0x180 ;  /* 0x0046000000007b1d */ /* 0x000fe20000010000 */
[----:B--2---:R-:W-:-:S03]  /*9770*/  IMAD.WIDE R14, R8, 0x2, R2 ;  /* 0x00000002080e7825 */ /* 0x004fc600078e0202 */
[C---:B------:R-:W-:Y:S02]  /*9780*/  IADD3 R57, P0, R14.reuse, 0x60, RZ ;  /* 0x000000600e397810 */ /* 0x040fe40007f1e0ff */
[C---:B------:R-:W-:Y:S02]  /*9790*/  IADD3 R55, P1, R14.reuse, 0x40, RZ ;  /* 0x000000400e377810 */ /* 0x040fe40007f3e0ff */
[C---:B------:R-:W-:Y:S02]  /*97a0*/  LOP3.LUT R9, R14.reuse, 0x380, RZ, 0xc0, !PT ;  /* 0x000003800e097812 */ /* 0x040fe400078ec0ff */
[----:B------:R-:W-:Y:S02]  /*97b0*/  IADD3 R51, P2, R14, 0x20, RZ ;  /* 0x000000200e337810 */ /* 0x000fe40007f5e0ff */
[----:B------:R-:W-:Y:S02]  /*97c0*/  LOP3.LUT R10, R57, 0x380, RZ, 0xc0, !PT ;  /* 0x00000380390a7812 */ /* 0x000fe400078ec0ff */
[----:B------:R-:W-:-:S02]  /*97d0*/  LOP3.LUT R8, R55, 0x380, RZ, 0xc0, !PT ;  /* 0x0000038037087812 */ /* 0x000fc400078ec0ff */
[----:B------:R-:W-:Y:S02]  /*97e0*/  SHF.R.U64 R9, R9, 0x3, RZ ;  /* 0x0000000309097819 */ /* 0x000fe400000012ff */
[----:B-1----:R-:W-:Y:S02]  /*97f0*/  LOP3.LUT R4, R51, 0x380, RZ, 0xc0, !PT ;  /* 0x0000038033047812 */ /* 0x002fe400078ec0ff */
[----:B------:R-:W-:Y:S02]  /*9800*/  SHF.R.U64 R10, R10, 0x3, RZ ;  /* 0x000000030a0a7819 */ /* 0x000fe400000012ff */
[----:B------:R-:W-:Y:S02]  /*9810*/  SHF.R.U64 R8, R8, 0x3, RZ ;  /* 0x0000000308087819 */ /* 0x000fe400000012ff */
[----:B------:R-:W-:Y:S02]  /*9820*/  LOP3.LUT R14, R9, R14, RZ, 0x3c, !PT ;  /* 0x0000000e090e7212 */ /* 0x000fe400078e3cff */
[----:B------:R-:W-:Y:S01]  /*9830*/  SHF.R.U64 R4, R4, 0x3, RZ ;  /* 0x0000000304047819 */ /* 0x000fe200000012ff */
[--C-:B------:R-:W-:Y:S01]  /*9840*/  IMAD.X R11, RZ, RZ, R15.reuse, P1 ;  /* 0x000000ffff0b7224 */ /* 0x100fe200008e060f */
[----:B------:R-:W-:Y:S01]  /*9850*/  LOP3.LUT R12, R10, R57, RZ, 0x3c, !PT ;  /* 0x000000390a0c7212 */ /* 0x000fe200078e3cff */
[----:B------:R-:W-:Y:S01]  /*9860*/  IMAD.X R9, RZ, RZ, R15, P2 ;  /* 0x000000ffff097224 */ /* 0x000fe200010e060f */
[----:B------:R-:W-:-:S02]  /*9870*/  LOP3.LUT R10, R8, R55, RZ, 0x3c, !PT ;  /* 0x00000037080a7212 */ /* 0x000fc400078e3cff */
[----:B------:R-:W-:Y:S02]  /*9880*/  MOV R14, R14 ;  /* 0x0000000e000e7202 */ /* 0x000fe40000000f00 */
[----:B------:R-:W-:Y:S02]  /*9890*/  LOP3.LUT R8, R4, R51, RZ, 0x3c, !PT ;  /* 0x0000003304087212 */ /* 0x000fe400078e3cff */
[----:B------:R-:W-:Y:S01]  /*98a0*/  IADD3.X R13, RZ, R15, RZ, P0, !PT ;  /* 0x0000000fff0d7210 */ /* 0x000fe200007fe4ff */
        /* <DEDUP_REMOVED lines=14> */
[----:B------:R-:W-:Y:S02]  /*9990*/  F2FP.F16.F32.PACK_AB R18, R35, R34 ;  /* 0x000000222312723e */ /* 0x000fe400000000ff */
[----:B------:R-:W-:Y:S01]  /*99a0*/  F2FP.F16.F32.PACK_AB R19, R151, R150 ;  /* 0x000000969713723e */ /* 0x000fe200000000ff */
[----:B------:R0:W-:Y:S04]  /*99b0*/  STSM.16.M88.4 [R51], R8 ;  /* 0x0000000833007844 */ /* 0x0001e80000000200 */
[----:B------:R-:W-:Y:S04]  /*99c0*/  STSM.16.M88.4 [R57], R12 ;  /* 0x0000000c39007844 */ /* 0x000fe80000000200 */
[----:B------:R1:W-:Y:S01]  /*99d0*/  STSM.16.M88.4 [R4], R16 ;  /* 0x0000001004007844 */ /* 0x0003e20000000200 */
[----:B------:R-:W-:Y:S01]  /*99e0*/  BAR.SYNC.DEFER_BLOCKING 0x1, 0x180 ;  /* 0x0046000000007b1d */ /* 0x000fe20000010000 */
[----:B------:R-:W-:Y:S01]  /*99f0*/  ISETP.NE.U32.AND P0, PT, R52, RZ, PT ;  /* 0x000000ff3400720c */ /* 0x000fe20003f05070 */
[----:B----4-:R-:W-:-:S03]  /*9a00*/  IMAD.SHL.U32 R59, R67, 0x4, RZ ;  /* 0x00000004433b7824 */ /* 0x010fc600078e00ff */
[----:B------:R-:W-:-:S03]  /*9a10*/  ISETP.NE.AND.EX P0, PT, R53, RZ, PT, P0 ;  /* 0x000000ff3500720c */ /* 0x000fc60003f05300 */
[----:B0-----:R-:W0:Y:S01]  /*9a20*/  LDC R8, c[0x0][0xad4] ;  /* 0x0002b500ff087b82 */ /* 0x001e220000000800 */
[----:B---3--:R-:W-:Y:S02]  /*9a30*/  SHF.L.U64.HI R60, R67, 0x2, R66 ;  /* 0x00000002433c7819 */ /* 0x008fe40000010242 */
[----:B------:R-:W-:-:S05]  /*9a40*/  IADD3 R54, P1, R59, R52, RZ ;  /* 0x000000343b367210 */ /* 0x000fca0007f3e0ff */
[----:B------:R-:W-:Y:S01]  /*9a50*/  IMAD.X R55, R60, 0x1, R53, P1 ;  /* 0x000000013c377824 */ /* 0x000fe200008e0635 */
[----:B-1----:R-:W1:Y:S04]  /*9a60*/  LDC R4, c[0x0][0xbe8] ;  /* 0x0002fa00ff047b82 */ /* 0x002e680000000800 */
[----:B------:R-:W2:Y:S01]  /*9a70*/  @P0 LDG.E R56, desc[UR38][R54.64] ;  /* 0x0000002636380981 */ /* 0x000ea2000c1e1900 */
[----:B------:R-:W-:-:S04]  /*9a80*/  ISETP.NE.U32.AND P1, PT, RZ, UR4, PT ;  /* 0x00000004ff007c0c */ /* 0x000fc8000bf25070 */
[----:B------:R-:W-:-:S13]  /*9a90*/  ISETP.NE.AND.EX P1, PT, RZ, UR5, PT, P1 ;  /* 0x00000005ff007c0c */ /* 0x000fda000bf25310 */
[----:B------:R-:W-:-:S04]  /*9aa0*/  @P1 IADD3 R58, P2, R59, UR4, RZ ;  /* 0x000000043b3a1c10 */ /* 0x000fc8000ff5e0ff */
[----:B------:R-:W-:Y:S02]  /*9ab0*/  @P1 IADD3.X R59, R60, UR5, RZ, P2, !PT ;  /* 0x000000053c3b1c10 */ /* 0x000fe400097fe4ff */
[----:B------:R-:W-:-:S04]  /*9ac0*/  ISETP.NE.AND P2, PT, R61, RZ, PT ;  /* 0x000000ff3d00720c */ /* 0x000fc80003f45270 */
[----:B0-----:R-:W-:Y:S02]  /*9ad0*/  SEL R8, R61, R8, P2 ;  /* 0x000000083d087207 */ /* 0x001fe40001000000 */
[----:B------:R-:W-:Y:S02]  /*9ae0*/  MOV R18, 0x9b8 ;  /* 0x000009b800127802 */ /* 0x000fe40000000f00 */
[----:B------:R-:W-:Y:S02]  /*9af0*/  ISETP.GT.AND P3, PT, R8, 0x1, PT ;  /* 0x000000010800780c */ /* 0x000fe40003f64270 */
[----:B-1----:R-:W-:Y:S01]  /*9b00*/  ISETP.NE.AND P4, PT, R4, 0x1, PT ;  /* 0x000000010400780c */ /* 0x002fe20003f85270 */
[----:B------:R-:W-:Y:S01]  /*9b10*/  ULDC UR4, c[0x0][0xa88] ;  /* 0x0002a20000047ab9 */ /* 0x000fe20000000800 */
[----:B------:R-:W-:Y:S01]  /*9b20*/  SEL R18, R18, 0x978, P3 ;  /* 0x0000097812127807 */ /* 0x000fe20001800000 */
[----:B------:R-:W0:Y:S01]  /*9b30*/  LDC.64 R8, c[0x0][0xba8] ;  /* 0x0002ea00ff087b82 */ /* 0x000e220000000a00 */
[----:B------:R-:W-:Y:S01]  /*9b40*/  IMAD.U32 R51, RZ, RZ, UR4 ;  /* 0x00000004ff337e24 */ /* 0x000fe2000f8e00ff */
[----:B------:R-:W-:-:S05]  /*9b50*/  ISETP.NE.U32.AND P2, PT, R52, RZ, PT ;  /* 0x000000ff3400720c */ /* 0x000fca0003f45070 */
[----:B------:R1:W5:Y:S01]  /*9b60*/  @P1 LDG.E R51, desc[UR38][R58.64] ;  /* 0x000000263a331981 */ /* 0x000362000c1e1900 */
[----:B------:R-:W3:Y:S08]  /*9b70*/  LDC.64 R12, c[0x0][R18+0x220] ;  /* 0x00008800120c7b82 */ /* 0x000ef00000000a00 */
[----:B------:R-:W4:Y:S01]  /*9b80*/  LDC.64 R14, c[0x0][R18+0x218] ;  /* 0x00008600120e7b82 */ /* 0x000f220000000a00 */
[----:B------:R-:W-:-:S07]  /*9b90*/  ISETP.NE.AND.EX P2, PT, R53, RZ, PT, P2 ;  /* 0x000000ff3500720c */ /* 0x000fce0003f45320 */
[----:B-1----:R-:W1:Y:S01]  /*9ba0*/  @P4 LDC R58, c[0x0][0xbec] ;  /* 0x0002fb00ff3a4b82 */ /* 0x002e620000000800 */
[----:B------:R-:W-:-:S07]  /*9bb0*/  SEL R52, R67, RZ, !P2 ;  /* 0x000000ff43347207 */ /* 0x000fce0005000000 */
[----:B------:R-:W1:Y:S01]  /*9bc0*/  @P4 LDC R61, c[0x0][0xbf0] ;  /* 0x0002fc00ff3d4b82 */ /* 0x000e620000000800 */
[----:B------:R-:W-:Y:S01]  /*9bd0*/  SEL R17, R66, RZ, !P2 ;  /* 0x000000ff42117207 */ /* 0x000fe20005000000 */
[----:B---3--:R-:W-:-:S06]  /*9be0*/  IMAD R13, R13, R52, RZ ;  /* 0x000000340d0d7224 */ /* 0x008fcc00078e02ff */
[----:B------:R-:W3:Y:S01]  /*9bf0*/  LDC.64 R10, c[0x0][R18+0x228] ;  /* 0x00008a00120a7b82 */ /* 0x000ee20000000a00 */
[----:B------:R-:W-:Y:S02]  /*9c00*/  IMAD R59, R12, R17, R13 ;  /* 0x000000110c3b7224 */ /* 0x000fe400078e020d */
[-C--:B----4-:R-:W-:Y:S02]  /*9c10*/  IMAD R53, R15, R63.reuse, RZ ;  /* 0x0000003f0f357224 */ /* 0x090fe400078e02ff */
[----:B------:R-:W-:-:S04]  /*9c20*/  IMAD.WIDE.U32 R14, R14, R63, RZ ;  /* 0x0000003f0e0e7225 */ /* 0x000fc800078e00ff */
[----:B------:R-:W-:Y:S01]  /*9c30*/  IMAD R19, R64, 0xc0, R65 ;  /* 0x000000c040137824 */ /* 0x000fe200078e0241 */
[----:B------:R-:W-:Y:S01]  /*9c40*/  SEL R57, R62, RZ, P3 ;  /* 0x000000ff3e397207 */ /* 0x000fe20001800000 */
[----:B------:R-:W-:Y:S01]  /*9c50*/  IMAD.WIDE.U32 R16, R12, R52, RZ ;  /* 0x000000340c107225 */ /* 0x000fe200078e00ff */
[----:B0-----:R-:W0:Y:S08]  /*9c60*/  @!P3 LDC R8, c[0x0][0xb50] ;  /* 0x0002d400ff08bb82 */ /* 0x001e300000000800 */
[----:B------:R4:W0:Y:S01]  /*9c70*/  LDC.64 R12, c[0x0][R18+0x210] ;  /* 0x00008400120c7b82 */ /* 0x0008220000000a00 */
[----:B------:R-:W-:-:S02]  /*9c80*/  IMAD.IADD R60, R15, 0x1, R53 ;  /* 0x000000010f3c7824 */ /* 0x000fc400078e0235 */
[----:B------:R-:W-:Y:S02]  /*9c90*/  IMAD.MOV.U32 R15, RZ, RZ, R19 ;  /* 0x000000ffff0f7224 */ /* 0x000fe400078e0013 */
[----:B------:R-:W-:Y:S02]  /*9ca0*/  IMAD.IADD R59, R17, 0x1, R59 ;  /* 0x00000001113b7824 */ /* 0x000fe400078e023b */
[-C--:B---3--:R-:W-:Y:S01]  /*9cb0*/  IMAD R17, R11, R57.reuse, RZ ;  /* 0x000000390b117224 */ /* 0x088fe200078e02ff */
[----:B------:R-:W3:Y:S01]  /*9cc0*/  @!P3 LDC R9, c[0x0][0xb54] ;  /* 0x0002d500ff09bb82 */ /* 0x000ee20000000800 */
[----:B------:R-:W-:-:S04]  /*9cd0*/  IMAD.WIDE.U32 R10, R10, R57, RZ ;  /* 0x000000390a0a7225 */ /* 0x000fc800078e00ff */
[----:B------:R-:W-:Y:S01]  /*9ce0*/  IMAD.IADD R17, R11, 0x1, R17 ;  /* 0x000000010b117824 */ /* 0x000fe200078e0211 */
[--C-:B--2---:R-:W-:Y:S01]  /*9cf0*/  IADD3 R16, P2, P5, R16, R14, R56.reuse ;  /* 0x0000000e10107210 */ /* 0x104fe20007d5e038 */
[----:B-1----:R-:W-:Y:S01]  /*9d00*/  @P4 IMAD.HI.U32 R14, R19, R58, RZ ;  /* 0x0000003a130e4227 */ /* 0x002fe200078e00ff */
[----:B------:R-:W-:-:S04]  /*9d10*/  SHF.R.S32.HI R53, RZ, 0x1f, R56 ;  /* 0x0000001fff357819 */ /* 0x000fc80000011438 */
[----:B------:R-:W-:Y:S02]  /*9d20*/  @P4 SHF.R.U32.HI R15, RZ, R61, R14 ;  /* 0x0000003dff0f4219 */ /* 0x000fe4000001160e */
[----:B------:R-:W-:-:S03]  /*9d30*/  IADD3.X R14, R59, R60, R53, P2, P5 ;  /* 0x0000003c3b0e7210 */ /* 0x000fc600017ea435 */
[--C-:B----4-:R-:W-:Y:S01]  /*9d40*/  IMAD.MOV R18, RZ, RZ, -R15.reuse ;  /* 0x000000ffff127224 */ /* 0x110fe200078e0a0f */
[----:B------:R-:W-:Y:S02]  /*9d50*/  IADD3 R10, P2, P5, R15, R16, R10 ;  /* 0x000000100f0a7210 */ /* 0x000fe40007d5e00a */
[----:B------:R-:W-:Y:S01]  /*9d60*/  SHF.R.S32.HI R11, RZ, 0x1f, R15 ;  /* 0x0000001fff0b7819 */ /* 0x000fe2000001140f */
[----:B------:R-:W-:-:S03]  /*9d70*/  IMAD R15, R4, R18, R19 ;  /* 0x00000012040f7224 */ /* 0x000fc600078e0213 */
[----:B------:R-:W-:Y:S01]  /*9d80*/  IADD3.X R11, R11, R14, R17, P2, P5 ;  /* 0x0000000e0b0b7210 */ /* 0x000fe200017ea411 */
[-C--:B0-----:R-:W-:Y:S01]  /*9d90*/  IMAD R13, R13, R15.reuse, RZ ;  /* 0x0000000f0d0d7224 */ /* 0x081fe200078e02ff */
[----:B------:R-:W-:Y:S01]  /*9da0*/  SHF.R.S32.HI R17, RZ, 0x1f, R15 ;  /* 0x0000001fff117819 */ /* 0x000fe2000001140f */
[----:B------:R-:W-:-:S04]  /*9db0*/  IMAD.WIDE.U32 R10, R12, R15, R10 ;  /* 0x0000000f0c0a7225 */ /* 0x000fc800078e000a */
[----:B------:R-:W-:Y:S01]  /*9dc0*/  IMAD R13, R12, R17, R13 ;  /* 0x000000110c0d7224 */ /* 0x000fe200078e020d */
[----:B------:R-:W-:-:S03]  /*9dd0*/  LEA R12, P2, R10, R8, 0x2 ;  /* 0x000000080a0c7211 */ /* 0x000fc600078410ff */
[----:B------:R-:W-:-:S05]  /*9de0*/  IMAD.IADD R11, R11, 0x1, R13 ;  /* 0x000000010b0b7824 */ /* 0x000fca00078e020d */
[----:B---3--:R-:W-:Y:S01]  /*9df0*/  LEA.HI.X R13, R10, R9, R11, 0x2, P2 ;  /* 0x000000090a0d7211 */ /* 0x008fe200010f140b */
[----:B------:R-:W-:Y:S06]  /*9e00*/  @P1 BRA `(.L_x_12332) ;  /* 0x0000000000101947 */ /* 0x000fec0003800000 */
[----:B------:R-:W-:Y:S05]  /*9e10*/  @!P0 BRA `(.L_x_12332) ;  /* 0x00000000000c8947 */ /* 0x000fea0003800000 */
[----:B------:R-:W2:Y:S04]  /*9e20*/  LDG.E R8, desc[UR38][R54.64] ;  /* 0x0000002636087981 */ /* 0x000ea8000c1e1900 */
[----:B-----5:R-:W2:Y:S02]  /*9e30*/  LDG.E R51, desc[UR38][R54.64+0x4] ;  /* 0x0000042636337981 */ /* 0x020ea4000c1e1900 */
[----:B--2---:R-:W-:-:S07]  /*9e40*/  IADD3 R51, -R8, R51, RZ ;  /* 0x0000003308337210 */ /* 0x004fce0007ffe1ff */
.L_x_12332:
[----:B------:R-:W2:Y:S01]  /*9e50*/  LDL R14, [R1+0x84] ;  /* 0x00008400010e7983 */ /* 0x000ea20000100800 */
[----:B------:R-:W0:Y:S03]  /*9e60*/  S2R R8, SR_TID.X ;  /* 0x0000000000087919 */ /* 0x000e260000002100 */
[----:B------:R-:W-:Y:S04]  /*9e70*/  SHFL.IDX PT, R9, R13, RZ, 0x1c1f ;  /* 0x001c1fff0d097589 */ /* 0x000fe800000e0000 */
[----:B------:R-:W-:Y:S04]  /*9e80*/  SHFL.IDX PT, R10, R12, 0x1, 0x1c1f ;  /* 0x003c1f000c0a7f89 */ /* 0x000fe800000e0000 */
[----:B------:R-:W-:Y:S01]  /*9e90*/  SHFL.IDX PT, R11, R13, 0x1, 0x1c1f ;  /* 0x003c1f000d0b7f89 */ /* 0x000fe200000e0000 */
[----:B0-----:R-:W-:-:S05]  /*9ea0*/  VIADD R16, R8, 0xffffff80 ;  /* 0xffffff8008107836 */ /* 0x001fca0000000000 */
[----:B------:R-:W-:-:S04]  /*9eb0*/  SHF.R.S32.HI R15, RZ, 0x1f, R16 ;  /* 0x0000001fff0f7819 */ /* 0x000fc80000011410 */
[----:B------:R-:W-:Y:S01]  /*9ec0*/  LEA.HI R15, R15, R16, RZ, 0x7 ;  /* 0x000000100f0f7211 */ /* 0x000fe200078f38ff */
[----:B------:R-:W0:Y:S03]  /*9ed0*/  SHFL.IDX PT, R8, R12, RZ, 0x1c1f ;  /* 0x001c1fff0c087589 */ /* 0x000e2600000e0000 */
[----:B------:R-:W-:Y:S01]  /*9ee0*/  LOP3.LUT R15, R15, 0xffffff80, RZ, 0xc0, !PT ;  /* 0xffffff800f0f7812 */ /* 0x000fe200078ec0ff */
[----:B-----5:R-:W-:-:S04]  /*9ef0*/  IMAD R51, R51, R4, RZ ;  /* 0x0000000433337224 */ /* 0x020fc800078e02ff */
[----:B------:R-:W-:-:S05]  /*9f00*/  IMAD.IADD R15, R16, 0x1, -R15 ;  /* 0x00000001100f7824 */ /* 0x000fca00078e0a0f */
[----:B------:R-:W-:Y:S01]  /*9f10*/  LOP3.LUT P0, RZ, R15, 0x3, RZ, 0xc0, !PT ;  /* 0x000000030fff7812 */ /* 0x000fe2000780c0ff */
[----:B--2---:R-:W-:-:S04]  /*9f20*/  IMAD R14, R64, 0xc0, R14 ;  /* 0x000000c0400e7824 */ /* 0x004fc800078e020e */
[C---:B------:R-:W-:Y:S01]  /*9f30*/  VIADD R18, R14.reuse, 0x8 ;  /* 0x000000080e127836 */ /* 0x040fe20000000000 */
[----:B------:R-:W-:-:S04]  /*9f40*/  ISETP.GE.OR P1, PT, R14, R51, P0 ;  /* 0x000000330e00720c */ /* 0x000fc80000726670 */
[----:B------:R-:W-:-:S09]  /*9f50*/  ISETP.GE.OR P0, PT, R18, R51, P0 ;  /* 0x000000331200720c */ /* 0x000fd20000706670 */
[----:B0-----:R0:W-:Y:S04]  /*9f60*/  @!P1 ST.E desc[UR38][R8.64], R50 ;  /* 0x0000003208009985 */ /* 0x0011e8000c101926 */
[----:B------:R0:W-:Y:S01]  /*9f70*/  @!P0 ST.E desc[UR38][R10.64], R0 ;  /* 0x000000000a008985 */ /* 0x0001e2000c101926 */
[----:B------:R-:W-:Y:S05]  /*9f80*/  @P3 BRA `(.L_x_12333) ;  /* 0x0000000400cc3947 */ /* 0x000fea0003800000 */
[----:B------:R-:W0:Y:S01]  /*9f90*/  LDL R54, [R1+0x38] ;  /* 0x0000380001367983 */ /* 0x000e220000100800 */
[----:B------:R-:W1:Y:S01]  /*9fa0*/  @P4 LDC R25, c[0x0][0xbec] ;  /* 0x0002fb00ff194b82 */ /* 0x000e620000000800 */
[----:B------:R-:W-:Y:S01]  /*9fb0*/  ULDC.64 UR4, c[0x0][0xaa0] ;  /* 0x0002a80000047ab9 */ /* 0x000fe20000000a00 */
[----:B------:R-:W2:Y:S01]  /*9fc0*/  S2R R15, SR_TID.X ;  /* 0x00000000000f7919 */ /* 0x000ea20000002100 */
[----:B------:R-:W3:Y:S05]  /*9fd0*/  LDL R31, [R1+0x90] ;  /* 0x00009000011f7983 */ /* 0x000eea0000100800 */
[----:B------:R-:W4:Y:S01]  /*9fe0*/  @P4 LDC R29, c[0x0][0xbf0] ;  /* 0x0002fc00ff1d4b82 */ /* 0x000f220000000800 */
[----:B--2---:R-:W-:-:S05]  /*9ff0*/  VIADD R57, R15, 0xffffff80 ;  /* 0xffffff800f397836 */ /* 0x004fca0000000000 */
[----:B------:R-:W-:-:S04]  /*a000*/  SHF.R.S32.HI R55, RZ, 0x1f, R57 ;  /* 0x0000001fff377819 */ /* 0x000fc80000011439 */
[----:B------:R-:W-:-:S04]  /*a010*/  LEA.HI R55, R55, R57, RZ, 0x3 ;  /* 0x0000003937377211 */ /* 0x000fc800078f18ff */
[----:B------:R-:W-:Y:S02]  /*a020*/  SHF.R.S32.HI R55, RZ, 0x3, R55 ;  /* 0x00000003ff377819 */ /* 0x000fe40000011437 */
[----:B------:R-:W-:-:S04]  /*a030*/  SHF.R.S32.HI R24, RZ, 0x1f, R57 ;  /* 0x0000001fff187819 */ /* 0x000fc80000011439 */
[----:B------:R-:W-:Y:S01]  /*a040*/  LEA.HI R24, R24, R57, RZ, 0x3 ;  /* 0x0000003918187211 */ /* 0x000fe200078f18ff */
[----:B------:R-:W-:-:S03]  /*a050*/  IMAD R53, R53, UR4, RZ ;  /* 0x0000000435357c24 */ /* 0x000fc6000f8e02ff */
[----:B------:R-:W-:Y:S01]  /*a060*/  LOP3.LUT R24, R24, 0xfffffff8, RZ, 0xc0, !PT ;  /* 0xfffffff818187812 */ /* 0x000fe200078ec0ff */
[----:B0-----:R-:W-:-:S04]  /*a070*/  IMAD R9, R55, 0x40, R54 ;  /* 0x0000004037097824 */ /* 0x001fc800078e0236 */
[----:B------:R-:W-:-:S03]  /*a080*/  IMAD.WIDE R2, R9, 0x2, R2 ;  /* 0x0000000209027825 */ /* 0x000fc600078e0202 */
[C---:B------:R-:W-:Y:S02]  /*a090*/  IADD3 R17, P0, R2.reuse, 0x1800, RZ ;  /* 0x0000180002117810 */ /* 0x040fe40007f1e0ff */
[C---:B------:R-:W-:Y:S02]  /*a0a0*/  IADD3 R21, P1, R2.reuse, 0x3000, RZ ;  /* 0x0000300002157810 */ /* 0x040fe40007f3e0ff */
[----:B------:R-:W-:Y:S02]  /*a0b0*/  LOP3.LUT R13, R2, 0x380, RZ, 0xc0, !PT ;  /* 0x00000380020d7812 */ /* 0x000fe400078ec0ff */
[----:B------:R-:W-:Y:S02]  /*a0c0*/  LOP3.LUT R16, R17, 0x380, RZ, 0xc0, !PT ;  /* 0x0000038011107812 */ /* 0x000fe400078ec0ff */
[----:B------:R-:W-:Y:S02]  /*a0d0*/  LOP3.LUT R20, R21, 0x380, RZ, 0xc0, !PT ;  /* 0x0000038015147812 */ /* 0x000fe400078ec0ff */
[----:B------:R-:W-:-:S02]  /*a0e0*/  SHF.R.U64 R13, R13, 0x3, RZ ;  /* 0x000000030d0d7819 */ /* 0x000fc400000012ff */
[----:B------:R-:W-:Y:S02]  /*a0f0*/  SHF.R.U64 R16, R16, 0x3, RZ ;  /* 0x0000000310107819 */ /* 0x000fe400000012ff */
[----:B------:R-:W-:Y:S02]  /*a100*/  SHF.R.U64 R20, R20, 0x3, RZ ;  /* 0x0000000314147819 */ /* 0x000fe400000012ff */
[----:B------:R-:W-:Y:S01]  /*a110*/  LOP3.LUT R12, R13, R2, RZ, 0x3c, !PT ;  /* 0x000000020d0c7212 */ /* 0x000fe200078e3cff */
[--C-:B------:R-:W-:Y:S01]  /*a120*/  IMAD.MOV.U32 R13, RZ, RZ, R3.reuse ;  /* 0x000000ffff0d7224 */ /* 0x100fe200078e0003 */
[----:B------:R-:W-:Y:S01]  /*a130*/  LOP3.LUT R16, R16, R17, RZ, 0x3c, !PT ;  /* 0x0000001110107212 */ /* 0x000fe200078e3cff */
[----:B------:R-:W-:Y:S01]  /*a140*/  IMAD.X R17, RZ, RZ, R3, P0 ;  /* 0x000000ffff117224 */ /* 0x000fe200000e0603 */
[----:B------:R-:W-:Y:S02]  /*a150*/  LOP3.LUT R20, R20, R21, RZ, 0x3c, !PT ;  /* 0x0000001514147212 */ /* 0x000fe400078e3cff */
[----:B------:R-:W-:Y:S01]  /*a160*/  IADD3.X R21, RZ, R3, RZ, P1, !PT ;  /* 0x00000003ff157210 */ /* 0x000fe20000ffe4ff */
[----:B------:R-:W2:Y:S04]  /*a170*/  LD.E.128 R12, desc[UR38][R12.64] ;  /* 0x000000260c0c7980 */ /* 0x000ea8000c101d00 */
[----:B------:R-:W2:Y:S04]  /*a180*/  LD.E.128 R16, desc[UR38][R16.64] ;  /* 0x0000002610107980 */ /* 0x000ea8000c101d00 */
[----:B------:R-:W2:Y:S01]  /*a190*/  LD.E.128 R20, desc[UR38][R20.64] ;  /* 0x0000002614147980 */ /* 0x000ea2000c101d00 */
[----:B------:R-:W-:-:S04]  /*a1a0*/  IADD3 R11, P0, R2, 0x4800, RZ ;  /* 0x00004800020b7810 */ /* 0x000fc80007f1e0ff */
[----:B------:R-:W-:Y:S01]  /*a1b0*/  LOP3.LUT R0, R11, 0x380, RZ, 0xc0, !PT ;  /* 0x000003800b007812 */ /* 0x000fe200078ec0ff */
[----:B------:R-:W-:Y:S02]  /*a1c0*/  IMAD.X R9, RZ, RZ, R3, P0 ;  /* 0x000000ffff097224 */ /* 0x000fe400000e0603 */
[----:B------:R-:W-:Y:S01]  /*a1d0*/  IMAD.IADD R24, R57, 0x1, -R24 ;  /* 0x0000000139187824 */ /* 0x000fe200078e0a18 */
[----:B------:R-:W-:Y:S01]  /*a1e0*/  SHF.R.U64 R0, R0, 0x3, RZ ;  /* 0x0000000300007819 */ /* 0x000fe200000012ff */
[C---:B------:R-:W-:Y:S02]  /*a1f0*/  IMAD R53, R56.reuse, UR5, R53 ;  /* 0x0000000538357c24 */ /* 0x040fe4000f8e0235 */
[----:B------:R-:W-:Y:S01]  /*a200*/  IMAD.WIDE.U32 R2, R56, UR4, RZ ;  /* 0x0000000438027c25 */ /* 0x000fe2000f8e00ff */
[----:B------:R-:W-:Y:S01]  /*a210*/  LOP3.LUT R8, R0, R11, RZ, 0x3c, !PT ;  /* 0x0000000b00087212 */ /* 0x000fe200078e3cff */
[----:B------:R-:W-:Y:S02]  /*a220*/  ULDC.64 UR4, c[0x0][0xae8] ;  /* 0x0002ba0000047ab9 */ /* 0x000fe40000000a00 */
[----:B------:R-:W-:-:S02]  /*a230*/  IMAD.IADD R3, R3, 0x1, R53 ;  /* 0x0000000103037824 */ /* 0x000fc400078e0235 */
[----:B------:R-:W-:Y:S01]  /*a240*/  IMAD R0, R24, 0x30, R55 ;  /* 0x0000003018007824 */ /* 0x000fe200078e0237 */
[----:B------:R-:W-:Y:S01]  /*a250*/  SHF.R.S32.HI R27, RZ, 0x1f, R52 ;  /* 0x0000001fff1b7819 */ /* 0x000fe20000011434 */
[C---:B------:R-:W-:Y:S01]  /*a260*/  IMAD.WIDE.U32 R2, R63.reuse, UR4, R2 ;  /* 0x000000043f027c25 */ /* 0x040fe2000f8e0002 */
[----:B------:R-:W5:Y:S03]  /*a270*/  LD.E.128 R8, desc[UR38][R8.64] ;  /* 0x0000002608087980 */ /* 0x000f66000c101d00 */
[----:B------:R-:W-:Y:S01]  /*a280*/  IMAD R24, R64, 0xc0, R0 ;  /* 0x000000c040187824 */ /* 0x000fe200078e0200 */
[----:B------:R-:W-:Y:S01]  /*a290*/  @!PT LDS RZ, [RZ] ;  /* 0x00000000fffff984 */ /* 0x000fe20000000800 */
[----:B------:R-:W-:Y:S01]  /*a2a0*/  @!PT LDS RZ, [RZ] ;  /* 0x00000000fffff984 */ /* 0x000fe20000000800 */
[----:B------:R-:W-:Y:S01]  /*a2b0*/  @!PT LDS RZ, [RZ] ;  /* 0x00000000fffff984 */ /* 0x000fe20000000800 */
[----:B------:R-:W-:Y:S01]  /*a2c0*/  @!PT LDS RZ, [RZ] ;  /* 0x00000000fffff984 */ /* 0x000fe20000000800 */
[----:B------:R0:W-:Y:S06]  /*a2d0*/  MEMBAR.ALL.CTA ;  /* 0x0000000000007992 */ /* 0x0001ec0000008000 */
[----:B0-----:R-:W0:Y:S01]  /*a2e0*/  FENCE.VIEW.ASYNC.S ;  /* 0x00000000000073c6 */ /* 0x001e220000000000 */
[----:B------:R-:W-:Y:S01]  /*a2f0*/  IMAD R3, R63, UR5, R3 ;  /* 0x000000053f037c24 */ /* 0x000fe2000f8e0203 */
[----:B------:R-:W-:Y:S01]  /*a300*/  ULDC.64 UR4, c[0x0][0xaf0] ;  /* 0x0002bc0000047ab9 */ /* 0x000fe20000000a00 */
[----:B-1----:R-:W-:-:S04]  /*a310*/  @P4 IMAD.HI.U32 R0, R24, R25, RZ ;  /* 0x0000001918004227 */ /* 0x002fc800078e00ff */
[----:B------:R-:W-:Y:S02]  /*a320*/  IMAD R27, R27, UR4, RZ ;  /* 0x000000041b1b7c24 */ /* 0x000fe4000f8e02ff */
[----:B------:R-:W-:Y:S01]  /*a330*/  IMAD.MOV.U32 R25, RZ, RZ, R24 ;  /* 0x000000ffff197224 */ /* 0x000fe200078e0018 */
[----:B----4-:R-:W-:Y:S01]  /*a340*/  @P4 SHF.R.U32.HI R25, RZ, R29, R0 ;  /* 0x0000001dff194219 */ /* 0x010fe20000011600 */
[C---:B------:R-:W-:Y:S02]  /*a350*/  IMAD R27, R52.reuse, UR5, R27 ;  /* 0x00000005341b7c24 */ /* 0x040fe4000f8e021b */
[----:B------:R-:W-:Y:S01]  /*a360*/  IMAD.WIDE.U32 R52, R52, UR4, R2 ;  /* 0x0000000434347c25 */ /* 0x000fe2000f8e0002 */
[--C-:B------:R-:W-:Y:S01]  /*a370*/  SHF.R.S32.HI R0, RZ, 0x1f, R25.reuse ;  /* 0x0000001fff007819 */ /* 0x100fe20000011419 */
[----:B------:R-:W-:Y:S02]  /*a380*/  ULDC.64 UR4, c[0x0][0xae0] ;  /* 0x0002b80000047ab9 */ /* 0x000fe40000000a00 */
[----:B------:R-:W-:Y:S01]  /*a390*/  IMAD.MOV R3, RZ, RZ, -R25 ;  /* 0x000000ffff037224 */ /* 0x000fe200078e0a19 */
[----:B------:R-:W-:Y:S01]  /*a3a0*/  IADD3 R53, R53, R27, RZ ;  /* 0x0000001b35357210 */ /* 0x000fe20007ffe0ff */
[----:B------:R-:W-:-:S02]  /*a3b0*/  IMAD R0, R0, UR4, RZ ;  /* 0x0000000400007c24 */ /* 0x000fc4000f8e02ff */
[----:B------:R-:W-:Y:S02]  /*a3c0*/  IMAD R27, R4, R3, R24 ;  /* 0x00000003041b7224 */ /* 0x000fe400078e0218 */
[C---:B------:R-:W-:Y:S02]  /*a3d0*/  IMAD R29, R25.reuse, UR5, R0 ;  /* 0x00000005191d7c24 */ /* 0x040fe4000f8e0200 */
[----:B------:R-:W-:Y:S01]  /*a3e0*/  IMAD.WIDE.U32 R2, R25, UR4, R52 ;  /* 0x0000000419027c25 */ /* 0x000fe2000f8e0034 */
[----:B------:R-:W-:Y:S01]  /*a3f0*/  SHF.R.S32.HI R0, RZ, 0x1f, R27 ;  /* 0x0000001fff007819 */ /* 0x000fe2000001141b */
[----:B------:R-:W-:Y:S02]  /*a400*/  ULDC.64 UR4, c[0x0][0xad8] ;  /* 0x0002b60000047ab9 */ /* 0x000fe40000000a00 */
[----:B------:R-:W-:Y:S02]  /*a410*/  IMAD.IADD R3, R3, 0x1, R29 ;  /* 0x0000000103037824 */ /* 0x000fe400078e021d */
[----:B------:R-:W-:-:S02]  /*a420*/  IMAD R0, R0, UR4, RZ ;  /* 0x0000000400007c24 */ /* 0x000fc4000f8e02ff */
[----:B------:R-:W-:-:S04]  /*a430*/  IMAD.WIDE.U32 R2, R27, UR4, R2 ;  /* 0x000000041b027c25 */ /* 0x000fc8000f8e0002 */
[----:B------:R-:W-:Y:S01]  /*a440*/  IMAD R25, R27, UR5, R0 ;  /* 0x000000051b197c24 */ /* 0x000fe2000f8e0200 */
[----:B------:R-:W-:Y:S02]  /*a450*/  ULDC.64 UR4, c[0x0][0xa80] ;  /* 0x0002a00000047ab9 */ /* 0x000fe40000000a00 */
[----:B------:R-:W-:Y:S01]  /*a460*/  LEA R4, P0, R2, UR4, 0x1 ;  /* 0x0000000402047c11 */ /* 0x000fe2000f8008ff */
[----:B------:R-:W-:Y:S01]  /*a470*/  IMAD.IADD R3, R3, 0x1, R25 ;  /* 0x0000000103037824 */ /* 0x000fe200078e0219 */
[----:B------:R-:W-:-:S03]  /*a480*/  ULDC UR4, c[0x0][0xac8] ;  /* 0x0002b20000047ab9 */ /* 0x000fc60000000800 */
[----:B0-----:R-:W0:Y:S01]  /*a490*/  SHFL.IDX PT, R24, R4, RZ, 0x181f ;  /* 0x00181fff04187589 */ /* 0x001e2200000e0000 */
[----:B------:R-:W-:Y:S01]  /*a4a0*/  LEA.HI.X R28, R2, UR5, R3, 0x1, P0 ;  /* 0x00000005021c7c11 */ /* 0x000fe200080f0c03 */
[----:B------:R-:W-:Y:S02]  /*a4b0*/  IMAD R30, R64, 0xc0, R55 ;  /* 0x000000c0401e7824 */ /* 0x000fe400078e0237 */
[----:B------:R-:W1:Y:S04]  /*a4c0*/  SHFL.IDX PT, R26, R4, 0x1, 0x181f ;  /* 0x00381f00041a7f89 */ /* 0x000e6800000e0000 */
[----:B------:R-:W4:Y:S01]  /*a4d0*/  SHFL.IDX PT, R29, R4, 0x2, 0x181f ;  /* 0x00581f00041d7f89 */ /* 0x000f2200000e0000 */
[----:B------:R-:W-:-:S03]  /*a4e0*/  ISETP.GE.AND P0, PT, R54, UR4, PT ;  /* 0x0000000436007c0c */ /* 0x000fc6000bf06270 */
[----:B------:R-:W3:Y:S01]  /*a4f0*/  SHFL.IDX PT, R3, R28, RZ, 0x181f ;  /* 0x00181fff1c037589 */ /* 0x000ee200000e0000 */
[----:B------:R-:W-:-:S03]  /*a500*/  VIADD R0, R30, 0x30 ;  /* 0x000000301e007836 */ /* 0x000fc60000000000 */
[----:B------:R-:W3:Y:S01]  /*a510*/  SHFL.IDX PT, R25, R28, 0x1, 0x181f ;  /* 0x00381f001c197f89 */ /* 0x000ee200000e0000 */
[----:B------:R-:W-:-:S03]  /*a520*/  VIADD R2, R30, 0x60 ;  /* 0x000000601e027836 */ /* 0x000fc60000000000 */
[----:B------:R-:W3:Y:S01]  /*a530*/  SHFL.IDX PT, R27, R28, 0x2, 0x181f ;  /* 0x00581f001c1b7f89 */ /* 0x000ee200000e0000 */
[-C--:B------:R-:W-:Y:S02]  /*a540*/  ISETP.GE.OR P1, PT, R30, R51.reuse, P0 ;  /* 0x000000331e00720c */ /* 0x080fe40000726670 */
[-C--:B------:R-:W-:Y:S02]  /*a550*/  ISETP.GE.OR P2, PT, R0, R51.reuse, P0 ;  /* 0x000000330000720c */ /* 0x080fe40000746670 */
[----:B------:R-:W-:Y:S01]  /*a560*/  ISETP.GE.OR P3, PT, R2, R51, P0 ;  /* 0x000000330200720c */ /* 0x000fe20000766670 */
[----:B------:R-:W-:-:S04]  /*a570*/  UIADD3 UR4, UR37, 0x30820, URZ ;  /* 0x0003082025047890 */ /* 0x000fc8000fffe03f */
[----:B------:R-:W-:-:S04]  /*a580*/  UPRMT UR4, URZ, 0x654, UR4 ;  /* 0x000006543f047896 */ /* 0x000fc80008000004 */
[C---:B0-----:R-:W-:Y:S02]  /*a590*/  @!P1 LEA R2, P4, R54.reuse, R24, 0x1 ;  /* 0x0000001836029211 */ /* 0x041fe400078808ff */
[C---:B-1----:R-:W-:Y:S02]  /*a5a0*/  @!P2 LEA R24, P5, R54.reuse, R26, 0x1 ;  /* 0x0000001a3618a211 */ /* 0x042fe400078a08ff */
[C---:B----4-:R-:W-:Y:S01]  /*a5b0*/  @!P3 LEA R26, P6, R54.reuse, R29, 0x1 ;  /* 0x0000001d361ab211 */ /* 0x050fe200078c08ff */
[----:B------:R-:W-:Y:S01]  /*a5c0*/  SYNCS.ARRIVE.TRANS64.RED.A1T0 RZ, [UR4], RZ ;  /* 0x000000ffffff79a7 */ /* 0x000fe20008100404 */
[C-C-:B---3--:R-:W-:Y:S02]  /*a5d0*/  @!P1 LEA.HI.X R3, R54.reuse, R3, R31.reuse, 0x1, P4 ;  /* 0x0000000336039211 */ /* 0x148fe400020f0c1f */
[C-C-:B------:R-:W-:Y:S02]  /*a5e0*/  @!P2 LEA.HI.X R25, R54.reuse, R25, R31.reuse, 0x1, P5 ;  /* 0x000000193619a211 */ /* 0x140fe400028f0c1f */
[----:B------:R-:W-:Y:S01]  /*a5f0*/  @!P3 LEA.HI.X R27, R54, R27, R31, 0x1, P6 ;  /* 0x0000001b361bb211 */ /* 0x000fe200030f0c1f */
[----:B------:R-:W-:-:S05]  /*a600*/  VIADD R0, R30, 0x90 ;  /* 0x000000901e007836 */ /* 0x000fca0000000000 */
[----:B------:R-:W-:Y:S01]  /*a610*/  ISETP.GE.OR P0, PT, R0, R51, P0 ;  /* 0x000000330000720c */ /* 0x000fe20000706670 */
[----:B------:R-:W0:Y:S04]  /*a620*/  SHFL.IDX PT, R4, R4, 0x3, 0x181f ;  /* 0x00781f0004047f89 */ /* 0x000e2800000e0000 */
[----:B------:R-:W1:Y:S04]  /*a630*/  SHFL.IDX PT, R28, R28, 0x3, 0x181f ;  /* 0x00781f001c1c7f89 */ /* 0x000e6800000e0000 */
[----:B--2---:R2:W-:Y:S04]  /*a640*/  @!P1 ST.E.128 desc[UR38][R2.64], R12 ;  /* 0x0000000c02009985 */ /* 0x0045e8000c101d26 */
[----:B------:R2:W-:Y:S04]  /*a650*/  @!P2 ST.E.128 desc[UR38][R24.64], R16 ;  /* 0x000000101800a985 */ /* 0x0005e8000c101d26 */
[----:B------:R2:W-:Y:S01]  /*a660*/  @!P3 ST.E.128 desc[UR38][R26.64], R20 ;  /* 0x000000141a00b985 */ /* 0x0005e2000c101d26 */
[----:B01----:R-:W-:Y:S05]  /*a670*/  @P0 BRA `(.L_x_12334) ;  /* 0x0000001000d40947 */ /* 0x003fea0003800000 */
[----:B--2---:R-:W-:-:S04]  /*a680*/  LEA R2, P0, R54, R4, 0x1 ;  /* 0x0000000436027211 */ /* 0x004fc800078008ff */
[----:B------:R-:W-:-:S05]  /*a690*/  LEA.HI.X R3, R54, R28, R31, 0x1, P0 ;  /* 0x0000001c36037211 */ /* 0x000fca00000f0c1f */
[----:B-----5:R0:W-:Y:S01]  /*a6a0*/  ST.E.128 desc[UR38][R2.64], R8 ;  /* 0x0000000802007985 */ /* 0x0201e2000c101d26 */
[----:B------:R-:W-:Y:S05]  /*a6b0*/  BRA `(.L_x_12334) ;  /* 0x0000001000c47947 */ /* 0x000fea0003800000 */
.L_x_12333:
[----:B------:R-:W-:Y:S01]  /*a6c0*/  ULDC.64 UR4, c[0x0][0xb08] ;  /* 0x0002c20000047ab9 */ /* 0x000fe20000000a00 */
[----:B0-----:R-:W0:Y:S01]  /*a6d0*/  @P4 LDC R0, c[0x0][0xbec] ;  /* 0x0002fb00ff004b82 */ /* 0x001e220000000800 */
[----:B------:R-:W-:Y:S01]  /*a6e0*/  IMAD R53, R53, UR4, RZ ;  /* 0x0000000435357c24 */ /* 0x000fe2000f8e02ff */
[----:B------:R-:W-:Y:S01]  /*a6f0*/  SHF.R.S32.HI R9, RZ, 0x1f, R52 ;  /* 0x0000001fff097819 */ /* 0x000fe20000011434 */
[C---:B------:R-:W-:Y:S01]  /*a700*/  IMAD.WIDE.U32 R2, R56.reuse, UR4, RZ ;  /* 0x0000000438027c25 */ /* 0x040fe2000f8e00ff */
[----:B------:R1:W5:Y:S01]  /*a710*/  LDL R64, [R1+0x60] ;  /* 0x0000600001407983 */ /* 0x0003620000100800 */
[----:B------:R-:W-:Y:S02]  /*a720*/  ULDC.64 UR6, c[0x0][0xb30] ;  /* 0x0002cc0000067ab9 */ /* 0x000fe40000000a00 */
[----:B------:R-:W-:Y:S01]  /*a730*/  IMAD R53, R56, UR5, R53 ;  /* 0x0000000538357c24 */ /* 0x000fe2000f8e0235 */
[----:B------:R-:W2:Y:S01]  /*a740*/  @P4 LDC R13, c[0x0][0xbf0] ;  /* 0x0002fc00ff0d4b82 */ /* 0x000ea20000000800 */
[----:B------:R-:W-:Y:S01]  /*a750*/  ULDC.64 UR4, c[0x0][0xb38] ;  /* 0x0002ce0000047ab9 */ /* 0x000fe20000000a00 */
[----:B------:R1:W5:Y:S01]  /*a760*/  LDL R61, [R1+0x7c] ;  /* 0x00007c00013d7983 */ /* 0x0003620000100800 */
[----:B------:R-:W-:-:S03]  /*a770*/  IMAD.IADD R3, R3, 0x1, R53 ;  /* 0x0000000103037824 */ /* 0x000fc600078e0235 */
[----:B------:R1:W5:Y:S01]  /*a780*/  LDL R60, [R1+0x54] ;  /* 0x00005400013c7983 */ /* 0x0003620000100800 */
[----:B------:R-:W-:-:S03]  /*a790*/  IMAD.WIDE.U32 R2, R63, UR4, R2 ;  /* 0x000000043f027c25 */ /* 0x000fc6000f8e0002 */
[----:B------:R1:W5:Y:S01]  /*a7a0*/  LDL R59, [R1+0x78] ;  /* 0x00007800013b7983 */ /* 0x0003620000100800 */
[----:B------:R-:W-:Y:S01]  /*a7b0*/  IMAD R3, R63, UR5, R3 ;  /* 0x000000053f037c24 */ /* 0x000fe2000f8e0203 */
[----:B------:R-:W-:Y:S02]  /*a7c0*/  ULDC.64 UR4, c[0x0][0xb40] ;  /* 0x0002d00000047ab9 */ /* 0x000fe40000000a00 */
[----:B------:R-:W-:Y:S01]  /*a7d0*/  IMAD R9, R9, UR4, RZ ;  /* 0x0000000409097c24 */ /* 0x000fe2000f8e02ff */
[----:B------:R1:W5:Y:S01]  /*a7e0*/  LDL R63, [R1+0x80] ;  /* 0x00008000013f7983 */ /* 0x0003620000100800 */
[----:B0-----:R-:W-:-:S03]  /*a7f0*/  @P4 IMAD.HI.U32 R0, R19, R0, RZ ;  /* 0x0000000013004227 */ /* 0x001fc600078e00ff */
[----:B------:R1:W5:Y:S01]  /*a800*/  LDL R58, [R1+0x74] ;  /* 0x00007400013a7983 */ /* 0x0003620000100800 */
[C---:B------:R-:W-:Y:S01]  /*a810*/  IMAD R11, R52.reuse, UR5, R9 ;  /* 0x00000005340b7c24 */ /* 0x040fe2000f8e0209 */
[----:B------:R-:W-:Y:S01]  /*a820*/  MOV R9, R19 ;  /* 0x0000001300097202 */ /* 0x000fe20000000f00 */
[----:B------:R-:W-:Y:S01]  /*a830*/  IMAD.WIDE.U32 R52, R52, UR4, R2 ;  /* 0x0000000434347c25 */ /* 0x000fe2000f8e0002 */
[----:B------:R-:W-:Y:S01]  /*a840*/  ULDC.64 UR4, c[0x0][0xb48] ;  /* 0x0002d20000047ab9 */ /* 0x000fe20000000a00 */
[----:B--2---:R-:W-:Y:S01]  /*a850*/  @P4 SHF.R.U32.HI R9, RZ, R13, R0 ;  /* 0x0000000dff094219 */ /* 0x004fe20000011600 */
[----:B------:R1:W5:Y:S01]  /*a860*/  LDL R57, [R1+0x4c] ;  /* 0x00004c0001397983 */ /* 0x0003620000100800 */
[----:B------:R-:W-:Y:S02]  /*a870*/  IMAD.IADD R53, R53, 0x1, R11 ;  /* 0x0000000135357824 */ /* 0x000fe400078e020b */
[--C-:B------:R-:W-:Y:S01]  /*a880*/  SHF.R.S32.HI R0, RZ, 0x1f, R9.reuse ;  /* 0x0000001fff007819 */ /* 0x100fe20000011409 */
[----:B------:R-:W-:Y:S01]  /*a890*/  IMAD.MOV R11, RZ, RZ, -R9 ;  /* 0x000000ffff0b7224 */ /* 0x000fe200078e0a09 */
[----:B------:R1:W5:Y:S01]  /*a8a0*/  LDL R56, [R1+0x70] ;  /* 0x0000700001387983 */ /* 0x0003620000100800 */
[----:B------:R-:W-:-:S03]  /*a8b0*/  IMAD.WIDE.U32 R2, R62, UR4, R52 ;  /* 0x000000043e027c25 */ /* 0x000fc6000f8e0034 */
[----:B------:R1:W5:Y:S01]  /*a8c0*/  LDL R55, [R1+0x48] ;  /* 0x0000480001377983 */ /* 0x0003620000100800 */
[----:B------:R-:W-:Y:S02]  /*a8d0*/  IMAD R11, R4, R11, R19 ;  /* 0x0000000b040b7224 */ /* 0x000fe400078e0213 */
[----:B------:R-:W-:Y:S01]  /*a8e0*/  IMAD R3, R62, UR5, R3 ;  /* 0x000000053e037c24 */ /* 0x000fe2000f8e0203 */
[----:B------:R1:W5:Y:S01]  /*a8f0*/  LDL R19, [R1+0x50] ;  /* 0x0000500001137983 */ /* 0x0003620000100800 */
[----:B------:R-:W-:-:S03]  /*a900*/  IMAD R0, R0, UR6, RZ ;  /* 0x0000000600007c24 */ /* 0x000fc6000f8e02ff */
[----:B------:R1:W5:Y:S04]  /*a910*/  LDL R62, [R1+0x58] ;  /* 0x00005800013e7983 */ /* 0x0003680000100800 */
[----:B------:R1:W5:Y:S04]  /*a920*/  LDL R54, [R1+0x6c] ;  /* 0x00006c0001367983 */ /* 0x0003680000100800 */
[----:B------:R1:W5:Y:S04]  /*a930*/  LDL R53, [R1+0x44] ;  /* 0x0000440001357983 */ /* 0x0003680000100800 */
[----:B------:R1:W5:Y:S04]  /*a940*/  LDL R52, [R1+0x68] ;  /* 0x0000680001347983 */ /* 0x0003680000100800 */
[----:B------:R1:W5:Y:S01]  /*a950*/  LDL R50, [R1+0x40] ;  /* 0x0000400001327983 */ /* 0x0003620000100800 */
[C---:B------:R-:W-:Y:S01]  /*a960*/  IMAD R13, R9.reuse, UR7, R0 ;  /* 0x00000007090d7c24 */ /* 0x040fe2000f8e0200 */
[----:B------:R-:W-:Y:S01]  /*a970*/  SHF.R.S32.HI R0, RZ, 0x1f, R11 ;  /* 0x0000001fff007819 */ /* 0x000fe2000001140b */
[----:B------:R-:W-:Y:S01]  /*a980*/  IMAD.WIDE.U32 R2, R9, UR6, R2 ;  /* 0x0000000609027c25 */ /* 0x000fe2000f8e0002 */
[----:B------:R-:W-:-:S03]  /*a990*/  ULDC.64 UR6, c[0x0][0xb28] ;  /* 0x0002ca0000067ab9 */ /* 0x000fc60000000a00 */
[----:B------:R-:W-:Y:S02]  /*a9a0*/  IMAD R0, R0, UR6, RZ ;  /* 0x0000000600007c24 */ /* 0x000fe4000f8e02ff */
[----:B------:R-:W-:Y:S01]  /*a9b0*/  IMAD.IADD R3, R3, 0x1, R13 ;  /* 0x0000000103037824 */ /* 0x000fe200078e020d */
        /* <DEDUP_REMOVED lines=9> */
[----:B------:R1:W0:Y:S01]  /*aa50*/  SHFL.IDX PT, R8, R0, RZ, 0x1c1f ;  /* 0x001c1fff00087589 */ /* 0x00022200000e0000 */
[----:B------:R-:W-:Y:S01]  /*aa60*/  BSSY B1, `(.L_x_12335) ;  /* 0x0000024000017945 */ /* 0x000fe20003800000 */
[----:B------:R-:W-:Y:S02]  /*aa70*/  SYNCS.ARRIVE.TRANS64.RED.A1T0 RZ, [UR4], RZ ;  /* 0x000000ffffff79a7 */ /* 0x000fe40008100404 */
[----:B------:R1:W2:Y:S01]  /*aa80*/  SHFL.IDX PT, R9, R4, RZ, 0x1c1f ;  /* 0x001c1fff04097589 */ /* 0x0002a200000e0000 */
[----:B------:R-:W-:Y:S05]  /*aa90*/  @P0 BRA `(.L_x_12336) ;  /* 0x0000000000800947 */ /* 0x000fea0003800000 */
[----:B------:R-:W-:Y:S02]  /*aaa0*/  ULDC UR4, c[0x0][0xac8] ;  /* 0x0002b20000047ab9 */ /* 0x000fe40000000800 */
[----:B-----5:R-:W-:Y:S02]  /*aab0*/  ISETP.GE.AND P1, PT, R62, UR4, PT ;  /* 0x000000043e007c0c */ /* 0x020fe4000bf26270 */
[----:B------:R-:W-:Y:S02]  /*aac0*/  ISETP.GE.AND P0, PT, R64, UR4, PT ;  /* 0x0000000440007c0c */ /* 0x000fe4000bf06270 */
[----:B------:R-:W-:Y:S02]  /*aad0*/  ISETP.GE.AND P5, PT, R60, UR4, PT ;  /* 0x000000043c007c0c */ /* 0x000fe4000bfa6270 */
[----:B------:R-:W-:-:S07]  /*aae0*/  ISETP.GE.AND P3, PT, R19, UR4, PT ;  /* 0x0000000413007c0c */ /* 0x000fce000bf66270 */
[-C--:B0-----:R-:W-:Y:S02]  /*aaf0*/  @!P1 LEA R10, P2, R62, R8.reuse, 0x2 ;  /* 0x000000083e0a9211 */ /* 0x081fe400078410ff */
[----:B--2---:R-:W-:Y:S02]  /*ab00*/  @!P0 IMAD.WIDE R2, R64, 0x4, R8 ;  /* 0x0000000440028825 */ /* 0x004fe400078e0208 */
[----:B------:R-:W-:Y:S02]  /*ab10*/  @!P1 LEA.HI.X R11, R62, R9, R63, 0x2, P2 ;  /* 0x000000093e0b9211 */ /* 0x000fe400010f143f */
[----:B------:R-:W-:Y:S01]  /*ab20*/  ISETP.GE.AND P2, PT, R57, UR4, PT ;  /* 0x0000000439007c0c */ /* 0x000fe2000bf46270 */
[----:B------:R0:W-:Y:S01]  /*ab30*/  @!P0 ST.E.64 desc[UR38][R2.64], R20 ;  /* 0x0000001402008985 */ /* 0x0001e2000c101b26 */
[----:B------:R-:W-:Y:S02]  /*ab40*/  @!P5 LEA R12, P4, R60, R8, 0x2 ;  /* 0x000000083c0cd211 */ /* 0x000fe400078810ff */
[----:B------:R-:W-:Y:S01]  /*ab50*/  ISETP.GE.AND P0, PT, R53, UR4, PT ;  /* 0x0000000435007c0c */ /* 0x000fe2000bf06270 */
[----:B------:R2:W-:Y:S01]  /*ab60*/  @!P1 ST.E.64 desc[UR38][R10.64], R22 ;  /* 0x000000160a009985 */ /* 0x0005e2000c101b26 */
[----:B------:R-:W-:-:S02]  /*ab70*/  ISETP.GE.AND P1, PT, R55, UR4, PT ;  /* 0x0000000437007c0c */ /* 0x000fc4000bf26270 */
[-C--:B------:R-:W-:Y:S02]  /*ab80*/  @!P5 LEA.HI.X R13, R60, R9.reuse, R61, 0x2, P4 ;  /* 0x000000093c0dd211 */ /* 0x080fe400020f143d */
[----:B------:R-:W-:Y:S02]  /*ab90*/  ISETP.GE.AND P4, PT, R50, UR4, PT ;  /* 0x0000000432007c0c */ /* 0x000fe4000bf86270 */
[-C--:B------:R-:W-:Y:S01]  /*aba0*/  @!P3 LEA R14, P6, R19, R8.reuse, 0x2 ;  /* 0x00000008130eb211 */ /* 0x080fe200078c10ff */
[----:B------:R3:W-:Y:S01]  /*abb0*/  @!P5 ST.E.64 desc[UR38][R12.64], R24 ;  /* 0x000000180c00d985 */ /* 0x0007e2000c101b26 */
[----:B0-----:R-:W-:Y:S02]  /*abc0*/  @!P2 LEA R2, P5, R57, R8, 0x2 ;  /* 0x000000083902a211 */ /* 0x001fe400078a10ff */
[----:B------:R-:W-:-:S03]  /*abd0*/  @!P3 LEA.HI.X R15, R19, R9, R59, 0x2, P6 ;  /* 0x00000009130fb211 */ /* 0x000fc600030f143b */
[-C--:B--2---:R-:W-:Y:S02]  /*abe0*/  @!P1 LEA R10, P6, R55, R8.reuse, 0x2 ;  /* 0x00000008370a9211 */ /* 0x084fe400078c10ff */
[-C--:B------:R-:W-:Y:S01]  /*abf0*/  @!P2 LEA.HI.X R3, R57, R9.reuse, R58, 0x2, P5 ;  /* 0x000000093903a211 */ /* 0x080fe200028f143a */
[----:B------:R3:W-:Y:S01]  /*ac00*/  @!P3 ST.E.64 desc[UR38][R14.64], R26 ;  /* 0x0000001a0e00b985 */ /* 0x0007e2000c101b26 */
[-C--:B------:R-:W-:Y:S02]  /*ac10*/  @!P0 LEA R16, P3, R53, R8.reuse, 0x2 ;  /* 0x0000000835108211 */ /* 0x080fe400078610ff */
[----:B------:R-:W-:Y:S01]  /*ac20*/  @!P4 LEA R8, P5, R50, R8, 0x2 ;  /* 0x000000083208c211 */ /* 0x000fe200078a10ff */
[----:B------:R3:W-:Y:S01]  /*ac30*/  @!P2 ST.E.64 desc[UR38][R2.64], R28 ;  /* 0x0000001c0200a985 */ /* 0x0007e2000c101b26 */
[-C--:B------:R-:W-:Y:S02]  /*ac40*/  @!P1 LEA.HI.X R11, R55, R9.reuse, R56, 0x2, P6 ;  /* 0x00000009370b9211 */ /* 0x080fe400030f1438 */
[----:B------:R-:W-:-:S02]  /*ac50*/  @!P0 LEA.HI.X R17, R53, R9, R54, 0x2, P3 ;  /* 0x0000000935118211 */ /* 0x000fc400018f1436 */
[----:B------:R-:W-:Y:S01]  /*ac60*/  @!P4 LEA.HI.X R9, R50, R9, R52, 0x2, P5 ;  /* 0x000000093209c211 */ /* 0x000fe200028f1434 */
[----:B------:R3:W-:Y:S04]  /*ac70*/  @!P1 ST.E.64 desc[UR38][R10.64], R30 ;  /* 0x0000001e0a009985 */ /* 0x0007e8000c101b26 */
[----:B------:R3:W-:Y:S04]  /*ac80*/  @!P0 ST.E.64 desc[UR38][R16.64], R32 ;  /* 0x0000002010008985 */ /* 0x0007e8000c101b26 */
[----:B------:R3:W-:Y:S02]  /*ac90*/  @!P4 ST.E.64 desc[UR38][R8.64], R34 ;  /* 0x000000220800c985 */ /* 0x0007e4000c101b26 */
.L_x_12336:
[----:B------:R-:W-:Y:S05]  /*aca0*/  BSYNC B1 ;  /* 0x0000000000017941 */ /* 0x000fea0003800000 */
.L_x_12335:
[----:B------:R-:W-:Y:S01]  /*acb0*/  ISETP.GE.AND P0, PT, R18, R51, PT ;  /* 0x000000331200720c */ /* 0x000fe20003f06270 */
[----:B--23--:R2:W3:Y:S04]  /*acc0*/  SHFL.IDX PT, R9, R4, 0x1, 0x1c1f ;  /* 0x003c1f0004097f89 */ /* 0x00c4e800000e0000 */
[----:B0-----:R2:W0:Y:S08]  /*acd0*/  SHFL.IDX PT, R8, R0, 0x1, 0x1c1f ;  /* 0x003c1f0000087f89 */ /* 0x00143000000e0000 */
[----:B--2---:R-:W-:Y:S05]  /*ace0*/  @P0 BRA `(.L_x_12334) ;  /* 0x0000000c00380947 */ /* 0x004fea0003800000 */
[----:B------:R-:W-:Y:S02]  /*acf0*/  ULDC UR4, c[0x0][0xac8] ;  /* 0x0002b20000047ab9 */ /* 0x000fe40000000800 */
[----:B-----5:R-:W-:Y:S02]  /*ad00*/  ISETP.GE.AND P0, PT, R64, UR4, PT ;  /* 0x0000000440007c0c */ /* 0x020fe4000bf06270 */
[----:B------:R-:W-:Y:S02]  /*ad10*/  ISETP.GE.AND P5, PT, R62, UR4, PT ;  /* 0x000000043e007c0c */ /* 0x000fe4000bfa6270 */
[----:B------:R-:W-:Y:S02]  /*ad20*/  ISETP.GE.AND P3, PT, R60, UR4, PT ;  /* 0x000000043c007c0c */ /* 0x000fe4000bf66270 */
[----:B------:R-:W-:Y:S02]  /*ad30*/  ISETP.GE.AND P2, PT, R19, UR4, PT ;  /* 0x0000000413007c0c */ /* 0x000fe4000bf46270 */
[----:B------:R-:W-:-:S05]  /*ad40*/  ISETP.GE.AND P1, PT, R57, UR4, PT ;  /* 0x0000000439007c0c */ /* 0x000fca000bf26270 */
[----:B0--3--:R-:W-:Y:S02]  /*ad50*/  @!P0 IMAD.WIDE R2, R64, 0x4, R8 ;  /* 0x0000000440028825 */ /* 0x009fe400078e0208 */
[-C--:B------:R-:W-:Y:S02]  /*ad60*/  @!P5 LEA R10, P4, R62, R8.reuse, 0x2 ;  /* 0x000000083e0ad211 */ /* 0x080fe400078810ff */
[----:B------:R-:W-:Y:S01]  /*ad70*/  @!P3 LEA R12, P6, R60, R8, 0x2 ;  /* 0x000000083c0cb211 */ /* 0x000fe200078c10ff */
[----:B------:R0:W-:Y:S01]  /*ad80*/  @!P0 ST.E.64 desc[UR38][R2.64], R36 ;  /* 0x0000002402008985 */ /* 0x0001e2000c101b26 */
[----:B------:R-:W-:Y:S02]  /*ad90*/  ISETP.GE.AND P0, PT, R55, UR4, PT ;  /* 0x0000000437007c0c */ /* 0x000fe4000bf06270 */
[----:B------:R-:W-:Y:S02]  /*ada0*/  @!P5 LEA.HI.X R11, R62, R9, R63, 0x2, P4 ;  /* 0x000000093e0bd211 */ /* 0x000fe400020f143f */
[----:B------:R-:W-:-:S02]  /*adb0*/  ISETP.GE.AND P4, PT, R53, UR4, PT ;  /* 0x0000000435007c0c */ /* 0x000fc4000bf86270 */
[----:B------:R-:W-:Y:S01]  /*adc0*/  @!P3 LEA.HI.X R13, R60, R9, R61, 0x2, P6 ;  /* 0x000000093c0db211 */ /* 0x000fe200030f143d */
[----:B------:R2:W-:Y:S01]  /*add0*/  @!P5 ST.E.64 desc[UR38][R10.64], R38 ;  /* 0x000000260a00d985 */ /* 0x0005e2000c101b26 */
[----:B------:R-:W-:-:S03]  /*ade0*/  @!P2 LEA R14, P5, R19, R8, 0x2 ;  /* 0x00000008130ea211 */ /* 0x000fc600078a10ff */
[----:B------:R2:W-:Y:S01]  /*adf0*/  @!P3 ST.E.64 desc[UR38][R12.64], R40 ;  /* 0x000000280c00b985 */ /* 0x0005e2000c101b26 */
[-C--:B------:R-:W-:Y:S02]  /*ae00*/  @!P2 LEA.HI.X R15, R19, R9.reuse, R59, 0x2, P5 ;  /* 0x00000009130fa211 */ /* 0x080fe400028f143b */
[-C--:B0-----:R-:W-:Y:S02]  /*ae10*/  @!P1 LEA R2, P6, R57, R8.reuse, 0x2 ;  /* 0x0000000839029211 */ /* 0x081fe400078c10ff */
[-C--:B------:R-:W-:Y:S01]  /*ae20*/  @!P0 LEA R16, P3, R55, R8.reuse, 0x2 ;  /* 0x0000000837108211 */ /* 0x080fe200078610ff */
[----:B------:R2:W-:Y:S01]  /*ae30*/  @!P2 ST.E.64 desc[UR38][R14.64], R42 ;  /* 0x0000002a0e00a985 */ /* 0x0005e2000c101b26 */
[----:B------:R-:W-:Y:S02]  /*ae40*/  @!P4 LEA R18, P5, R53, R8, 0x2 ;  /* 0x000000083512c211 */ /* 0x000fe400078a10ff */
[-C--:B------:R-:W-:Y:S02]  /*ae50*/  @!P1 LEA.HI.X R3, R57, R9.reuse, R58, 0x2, P6 ;  /* 0x0000000939039211 */ /* 0x080fe400030f143a */
[----:B------:R-:W-:-:S02]  /*ae60*/  @!P0 LEA.HI.X R17, R55, R9, R56, 0x2, P3 ;  /* 0x0000000937118211 */ /* 0x000fc400018f1438 */
[----:B------:R-:W-:Y:S01]  /*ae70*/  @!P4 LEA.HI.X R19, R53, R9, R54, 0x2, P5 ;  /* 0x000000093513c211 */ /* 0x000fe200028f1436 */
[----:B------:R2:W-:Y:S04]  /*ae80*/  @!P1 ST.E.64 desc[UR38][R2.64], R44 ;  /* 0x0000002c02009985 */ /* 0x0005e8000c101b26 */
[----:B------:R2:W-:Y:S01]  /*ae90*/  @!P0 ST.E.64 desc[UR38][R16.64], R46 ;  /* 0x0000002e10008985 */ /* 0x0005e2000c101b26 */
[----:B------:R-:W-:-:S03]  /*aea0*/  ISETP.GE.AND P0, PT, R50, UR4, PT ;  /* 0x0000000432007c0c */ /* 0x000fc6000bf06270 */
[----:B------:R2:W-:Y:S10]  /*aeb0*/  @!P4 ST.E.64 desc[UR38][R18.64], R48 ;  /* 0x000000301200c985 */ /* 0x0005f4000c101b26 */
[----:B------:R-:W-:Y:S05]  /*aec0*/  @P0 BRA `(.L_x_12334) ;  /* 0x0000000800c00947 */ /* 0x000fea0003800000 */
[----:B--2---:R-:W-:-:S04]  /*aed0*/  LEA R2, P0, R50, R8, 0x2 ;  /* 0x0000000832027211 */ /* 0x004fc800078010ff */
[----:B------:R-:W-:-:S05]  /*aee0*/  LEA.HI.X R3, R50, R9, R52, 0x2, P0 ;  /* 0x0000000932037211 */ /* 0x000fca00000f1434 */
[----:B------:R4:W-:Y:S01]  /*aef0*/  ST.E.64 desc[UR38][R2.64], R150 ;  /* 0x0000009602007985 */ /* 0x0009e2000c101b26 */
[----:B------:R-:W-:Y:S05]  /*af00*/  BRA `(.L_x_12334) ;  /* 0x0000000800b07947 */ /* 0x000fea0003800000 */
.L_x_12331:
[----:B------:R-:W2:Y:S01]  /*af10*/  LDL R12, [R1+0x24] ;  /* 0x00002400010c7983 */ /* 0x000ea20000100800 */
[----:B0-----:R-:W0:Y:S01]  /*af20*/  LDC.64 R8, c[0x0][0xc00] ;  /* 0x00030000ff087b82 */ /* 0x001e220000000a00 */
[----:B------:R-:W-:Y:S02]  /*af30*/  ULDC.64 UR4, c[0x0][0xc08] ;  /* 0x0003020000047ab9 */ /* 0x000fe40000000a00 */
[----:B------:R-:W3:Y:S04]  /*af40*/  LDL R11, [R1+0x3c] ;  /* 0x00003c00010b7983 */ /* 0x000ee80000100800 */
[----:B-1----:R-:W4:Y:S01]  /*af50*/  LDL R4, [R1+0x2c] ;  /* 0x00002c0001047983 */ /* 0x002f220000100800 */
[----:B------:R-:W2:Y:S01]  /*af60*/  LDC.64 R2, c[0x0][0xc00] ;  /* 0x00030000ff027b82 */ /* 0x000ea20000000a00 */
[----:B------:R-:W-:Y:S01]  /*af70*/  ISETP.NE.U32.AND P1, PT, RZ, UR4, PT ;  /* 0x00000004ff007c0c */ /* 0x000fe2000bf25070 */
[----:B------:R-:W-:-:S03]  /*af80*/  IMAD.MOV.U32 R19, RZ, RZ, RZ ;  /* 0x000000ffff137224 */ /* 0x000fc600078e00ff */
[----:B------:R-:W-:Y:S02]  /*af90*/  ISETP.NE.AND.EX P1, PT, RZ, UR5, PT, P1 ;  /* 0x00000005ff007c0c */ /* 0x000fe4000bf25310 */
[----:B0-----:R-:W-:-:S04]  /*afa0*/  ISETP.NE.U32.AND P0, PT, R8, RZ, PT ;  /* 0x000000ff0800720c */ /* 0x001fc80003f05070 */
[----:B------:R-:W-:Y:S01]  /*afb0*/  ISETP.NE.AND.EX P0, PT, R9, RZ, PT, P0 ;  /* 0x000000ff0900720c */ /* 0x000fe20003f05300 */
[----:B------:R-:W0:Y:S01]  /*afc0*/  S2R R10, SR_TID.X ;  /* 0x00000000000a7919 */ /* 0x000e220000002100 */
[----:B--2---:R-:W-:-:S05]  /*afd0*/  IMAD.WIDE R8, R12, 0x4, R2 ;  /* 0x000000040c087825 */ /* 0x004fca00078e0202 */
[C---:B------:R-:W-:Y:S01]  /*afe0*/  @P1 LEA R2, P2, R12.reuse, UR4, 0x2 ;  /* 0x000000040c021c11 */ /* 0x040fe2000f8410ff */
[----:B------:R-:W-:Y:S02]  /*aff0*/  ULDC UR4, c[0x0][0xa88] ;  /* 0x0002a20000047ab9 */ /* 0x000fe40000000800 */
[----:B------:R-:W-:Y:S01]  /*b000*/  IMAD.U32 R0, RZ, RZ, UR4 ;  /* 0x00000004ff007e24 */ /* 0x000fe2000f8e00ff */
[----:B---3--:R-:W-:Y:S02]  /*b010*/  @P1 LEA.HI.X R3, R12, UR5, R11, 0x2, P2 ;  /* 0x000000050c031c11 */ /* 0x008fe400090f140b */
[----:B------:R1:W5:Y:S01]  /*b020*/  @P0 LDG.E R19, desc[UR38][R8.64] ;  /* 0x0000002608130981 */ /* 0x000362000c1e1900 */
[----:B0-----:R-:W-:-:S03]  /*b030*/  IADD3 R26, R10, -0x80, RZ ;  /* 0xffffff800a1a7810 */ /* 0x001fc60007ffe0ff */
[----:B------:R1:W5:Y:S01]  /*b040*/  @P1 LDG.E R0, desc[UR38][R2.64] ;  /* 0x0000002602001981 */ /* 0x000362000c1e1900 */
[----:B----4-:R-:W-:Y:S02]  /*b050*/  ISETP.NE.AND P2, PT, R4, RZ, PT ;  /* 0x000000ff0400720c */ /* 0x010fe40003f45270 */
[----:B------:R-:W-:-:S11]  /*b060*/  ISETP.GT.AND P3, PT, R26, 0xbf, PT ;  /* 0x000000bf1a00780c */ /* 0x000fd60003f64270 */
[----:B------:R-:W0:Y:S02]  /*b070*/  @!P2 LDC R4, c[0x0][0xad4] ;  /* 0x0002b500ff04ab82 */ /* 0x000e240000000800 */
[----:B0-----:R1:W-:Y:S01]  /*b080*/  @!P2 STL [R1+0x2c], R4 ;  /* 0x00002c040100a387 */ /* 0x0013e20000100800 */
[----:B------:R-:W-:Y:S01]  /*b090*/  ISETP.GT.AND P2, PT, R4, 0x1, PT ;  /* 0x000000010400780c */ /* 0x000fe20003f44270 */
[----:B------:R-:W-:-:S12]  /*b0a0*/  @P1 BRA `(.L_x_12337) ;  /* 0x0000000000101947 */ /* 0x000fd80003800000 */
[----:B------:R-:W-:Y:S05]  /*b0b0*/  @!P0 BRA `(.L_x_12337) ;  /* 0x00000000000c8947 */ /* 0x000fea0003800000 */
[----:B-1----:R-:W2:Y:S04]  /*b0c0*/  LDG.E R3, desc[UR38][R8.64] ;  /* 0x0000002608037981 */ /* 0x002ea8000c1e1900 */
[----:B-----5:R-:W2:Y:S02]  /*b0d0*/  LDG.E R0, desc[UR38][R8.64+0x4] ;  /* 0x0000042608007981 */ /* 0x020ea4000c1e1900 */
[----:B--2---:R-:W-:-:S07]  /*b0e0*/  IMAD.IADD R0, R0, 0x1, -R3 ;  /* 0x0000000100007824 */ /* 0x004fce00078e0a03 */
.L_x_12337:
[----:B------:R-:W-:Y:S01]  /*b0f0*/  BSSY B1, `(.L_x_12338) ;  /* 0x0000039000017945 */ /* 0x000fe20003800000 */
[----:B------:R-:W-:Y:S02]  /*b100*/  SEL R27, R12, RZ, !P0 ;  /* 0x000000ff0c1b7207 */ /* 0x000fe40004000000 */
[----:B------:R-:W-:Y:S02]  /*b110*/  SEL R22, R11, RZ, !P0 ;  /* 0x000000ff0b167207 */ /* 0x000fe40004000000 */
[----:B-----5:R-:W-:Y:S01]  /*b120*/  SHF.R.S32.HI R20, RZ, 0x1f, R19 ;  /* 0x0000001fff147819 */ /* 0x020fe20000011413 */
[----:B------:R-:W-:Y:S06]  /*b130*/  @P3 BRA `(.L_x_12339) ;  /* 0x0000000000d03947 */ /* 0x000fec0003800000 */
[----:B-1----:R-:W2:Y:S01]  /*b140*/  LDL R2, [R1+0x34] ;  /* 0x0000340001027983 */ /* 0x002ea20000100800 */
[----:B------:R-:W0:Y:S02]  /*b150*/  LDC R29, c[0x0][0xbe8] ;  /* 0x0002fa00ff1d7b82 */ /* 0x000e240000000800 */
[----:B0-----:R-:W-:Y:S02]  /*b160*/  IMAD R3, R0, R29, RZ ;  /* 0x0000001d00037224 */ /* 0x001fe400078e02ff */
[----:B--2---:R-:W-:-:S04]  /*b170*/  IMAD R2, R2, 0xc0, R10 ;  /* 0x000000c002027824 */ /* 0x004fc800078e020a */
[----:B------:R-:W-:-:S05]  /*b180*/  VIADD R24, R2, 0xffffff80 ;  /* 0xffffff8002187836 */ /* 0x000fca0000000000 */
[----:B------:R-:W-:-:S13]  /*b190*/  ISETP.GE.AND P0, PT, R24, R3, PT ;  /* 0x000000031800720c */ /* 0x000fda0003f06270 */
[----:B------:R-:W-:Y:S05]  /*b1a0*/  @P0 BRA `(.L_x_12339) ;  /* 0x0000000000b40947 */ /* 0x000fea0003800000 */
[----:B------:R-:W2:Y:S01]  /*b1b0*/  LDL R16, [R1+0x28] ;  /* 0x0000280001107983 */ /* 0x000ea20000100800 */
[----:B------:R-:W-:Y:S01]  /*b1c0*/  ISETP.NE.AND P1, PT, R29, 0x1, PT ;  /* 0x000000011d00780c */ /* 0x000fe20003f25270 */
[----:B------:R-:W-:Y:S01]  /*b1d0*/  IMAD.MOV.U32 R18, RZ, RZ, 0x9b8 ;  /* 0x000009b8ff127424 */ /* 0x000fe200078e00ff */
[----:B------:R-:W-:Y:S01]  /*b1e0*/  ISETP.GT.AND P0, PT, R4, 0x1, PT ;  /* 0x000000010400780c */ /* 0x000fe20003f04270 */
[----:B------:R-:W3:Y:S01]  /*b1f0*/  LDL.LU R28, [R1+0x5c] ;  /* 0x00005c00011c7983 */ /* 0x000ee20000300800 */
[----:B------:R-:W0:Y:S01]  /*b200*/  LDC.64 R2, c[0x0][0xba8] ;  /* 0x0002ea00ff027b82 */ /* 0x000e220000000a00 */
[----:B------:R-:W-:Y:S01]  /*b210*/  IMAD.MOV.U32 R21, RZ, RZ, R24 ;  /* 0x000000ffff157224 */ /* 0x000fe200078e0018 */
[----:B------:R-:W-:-:S06]  /*b220*/  SEL R18, R18, 0x978, P0 ;  /* 0x0000097812127807 */ /* 0x000fcc0000000000 */
[----:B------:R-:W1:Y:S08]  /*b230*/  LDC.64 R10, c[0x0][R18+0x220] ;  /* 0x00008800120a7b82 */ /* 0x000e700000000a00 */
[----:B------:R-:W4:Y:S08]  /*b240*/  @P1 LDC R17, c[0x0][0xbec] ;  /* 0x0002fb00ff111b82 */ /* 0x000f300000000800 */
[----:B------:R-:W2:Y:S08]  /*b250*/  LDC.64 R8, c[0x0][R18+0x218] ;  /* 0x0000860012087b82 */ /* 0x000eb00000000a00 */
[----:B------:R-:W5:Y:S01]  /*b260*/  @P1 LDC R25, c[0x0][0xbf0] ;  /* 0x0002fc00ff191b82 */ /* 0x000f620000000800 */
[----:B-1----:R-:W-:-:S07]  /*b270*/  IMAD R11, R11, R27, RZ ;  /* 0x0000001b0b0b7224 */ /* 0x002fce00078e02ff */
[----:B------:R-:W1:Y:S01]  /*b280*/  LDC.64 R12, c[0x0][R18+0x228] ;  /* 0x00008a00120c7b82 */ /* 0x000e620000000a00 */
[----:B----4-:R-:W-:-:S07]  /*b290*/  @P1 IMAD.HI.U32 R4, R24, R17, RZ ;  /* 0x0000001118041227 */ /* 0x010fce00078e00ff */
[----:B------:R-:W4:Y:S01]  /*b2a0*/  LDC.64 R14, c[0x0][R18+0x210] ;  /* 0x00008400120e7b82 */ /* 0x000f220000000a00 */
[----:B-----5:R-:W-:Y:S01]  /*b2b0*/  @P1 SHF.R.U32.HI R21, RZ, R25, R4 ;  /* 0x00000019ff151219 */ /* 0x020fe20000011604 */
[----:B------:R-:W-:-:S06]  /*b2c0*/  IMAD R25, R10, R22, R11 ;  /* 0x000000160a197224 */ /* 0x000fcc00078e020b */
[----:B0-----:R-:W0:Y:S08]  /*b2d0*/  @!P0 LDC R2, c[0x0][0xb50] ;  /* 0x0002d400ff028b82 */ /* 0x001e300000000800 */
[----:B------:R-:W5:Y:S01]  /*b2e0*/  @!P0 LDC R3, c[0x0][0xb54] ;  /* 0x0002d500ff038b82 */ /* 0x000f620000000800 */
[-C--:B--2---:R-:W-:Y:S02]  /*b2f0*/  IMAD R23, R9, R16.reuse, RZ ;  /* 0x0000001009177224 */ /* 0x084fe400078e02ff */
[----:B------:R-:W-:Y:S01]  /*b300*/  IMAD.WIDE.U32 R8, R8, R16, RZ ;  /* 0x0000001008087225 */ /* 0x000fe200078e00ff */
[----:B---3--:R-:W-:-:S03]  /*b310*/  SEL R11, R28, RZ, P0 ;  /* 0x000000ff1c0b7207 */ /* 0x008fc60000000000 */
[----:B------:R-:W-:-:S04]  /*b320*/  IMAD.WIDE.U32 R16, R10, R27, RZ ;  /* 0x0000001b0a107225 */ /* 0x000fc800078e00ff */
[----:B------:R-:W-:Y:S01]  /*b330*/  IMAD.IADD R23, R9, 0x1, R23 ;  /* 0x0000000109177824 */ /* 0x000fe200078e0217 */
[----:B------:R-:W-:Y:S01]  /*b340*/  IADD3 R4, P1, P3, R16, R8, R19 ;  /* 0x0000000810047210 */ /* 0x000fe20007b3e013 */
[----:B------:R-:W-:Y:S01]  /*b350*/  IMAD.MOV R10, RZ, RZ, -R21 ;  /* 0x000000ffff0a7224 */ /* 0x000fe200078e0a15 */
[----:B------:R-:W-:Y:S01]  /*b360*/  IADD3 R25, R17, R25, RZ ;  /* 0x0000001911197210 */ /* 0x000fe20007ffe0ff */
[----:B-1----:R-:W-:-:S04]  /*b370*/  IMAD.WIDE.U32 R8, R12, R11, RZ ;  /* 0x0000000b0c087225 */ /* 0x002fc800078e00ff */
[----:B------:R-:W-:Y:S02]  /*b380*/  IMAD R13, R13, R11, RZ ;  /* 0x0000000b0d0d7224 */ /* 0x000fe400078e02ff */
[----:B------:R-:W-:Y:S01]  /*b390*/  IMAD R11, R29, R10, R24 ;  /* 0x0000000a1d0b7224 */ /* 0x000fe200078e0218 */
[----:B------:R-:W-:Y:S01]  /*b3a0*/  IADD3.X R10, R25, R23, R20, P1, P3 ;  /* 0x00000017190a7210 */ /* 0x000fe20000fe6414 */
[----:B------:R-:W-:Y:S01]  /*b3b0*/  IMAD.IADD R13, R9, 0x1, R13 ;  /* 0x00000001090d7824 */ /* 0x000fe200078e020d */
[----:B------:R-:W-:Y:S01]  /*b3c0*/  IADD3 R8, P0, P1, R21, R4, R8 ;  /* 0x0000000415087210 */ /* 0x000fe2000791e008 */
[----:B----4-:R-:W-:Y:S01]  /*b3d0*/  IMAD R4, R15, R11, RZ ;  /* 0x0000000b0f047224 */ /* 0x010fe200078e02ff */
        /* <DEDUP_REMOVED lines=8> */
[----:B-----5:R-:W-:-:S05]  /*b460*/  LEA.HI.X R3, R8, R3, R4, 0x2, P0 ;  /* 0x0000000308037211 */ /* 0x020fca00000f1404 */
[----:B------:R0:W-:Y:S02]  /*b470*/  STG.E desc[UR38][R2.64], R9 ;  /* 0x0000000902007986 */ /* 0x0001e4000c101926 */
.L_x_12339:
[----:B------:R-:W-:Y:S05]  /*b480*/  BSYNC B1 ;  /* 0x0000000000017941 */ /* 0x000fea0003800000 */
.L_x_12338:
[----:B------:R-:W-:Y:S05]  /*b490*/  @P2 BRA `(.L_x_12334) ;  /* 0x00000004004c2947 */ /* 0x000fea0003800000 */
[----:B-1----:R-:W2:Y:S01]  /*b4a0*/  LDL R8, [R1+0x38] ;  /* 0x0000380001087983 */ /* 0x002ea20000100800 */
[----:B------:R-:W1:Y:S01]  /*b4b0*/  LDC R15, c[0x0][0xbe8] ;  /* 0x0002fa00ff0f7b82 */ /* 0x000e620000000800 */
[--C-:B------:R-:W-:Y:S01]  /*b4c0*/  SHF.R.S32.HI R4, RZ, 0x1f, R26.reuse ;  /* 0x0000001fff047819 */ /* 0x100fe2000001141a */
[----:B------:R-:W-:Y:S01]  /*b4d0*/  ULDC.64 UR4, c[0x0][0xaa0] ;  /* 0x0002a80000047ab9 */ /* 0x000fe20000000a00 */
[----:B------:R-:W3:Y:S01]  /*b4e0*/  LDL.LU R17, [R1+0x28] ;  /* 0x0000280001117983 */ /* 0x000ee20000300800 */
[----:B------:R-:W-:Y:S01]  /*b4f0*/  SHF.R.S32.HI R16, RZ, 0x1f, R26 ;  /* 0x0000001fff107819 */ /* 0x000fe2000001141a */
[----:B------:R-:W-:Y:S02]  /*b500*/  ULDC.64 UR6, c[0x0][0xaf0] ;  /* 0x0002bc0000067ab9 */ /* 0x000fe40000000a00 */
[----:B------:R-:W4:Y:S04]  /*b510*/  LDL R12, [R1+0x90] ;  /* 0x00009000010c7983 */ /* 0x000f280000100800 */
[----:B------:R-:W5:Y:S01]  /*b520*/  LDL.LU R14, [R1+0x34] ;  /* 0x00003400010e7983 */ /* 0x000f620000300800 */
[-C--:B------:R-:W-:Y:S01]  /*b530*/  LEA.HI R4, R4, R26.reuse, RZ, 0x3 ;  /* 0x0000001a04047211 */ /* 0x080fe200078f18ff */
[----:B0-----:R-:W-:Y:S01]  /*b540*/  IMAD R2, R20, UR4, RZ ;  /* 0x0000000414027c24 */ /* 0x001fe2000f8e02ff */
[----:B------:R-:W-:-:S02]  /*b550*/  LEA.HI R16, R16, R26, RZ, 0x3 ;  /* 0x0000001a10107211 */ /* 0x000fc400078f18ff */
[----:B------:R-:W-:Y:S01]  /*b560*/  LOP3.LUT R4, R4, 0xfffffff8, RZ, 0xc0, !PT ;  /* 0xfffffff804047812 */ /* 0x000fe200078ec0ff */
[C---:B------:R-:W-:Y:S01]  /*b570*/  IMAD R9, R19.reuse, UR5, R2 ;  /* 0x0000000513097c24 */ /* 0x040fe2000f8e0202 */
[----:B------:R-:W-:Y:S01]  /*b580*/  SHF.R.S32.HI R16, RZ, 0x3, R16 ;  /* 0x00000003ff107819 */ /* 0x000fe20000011410 */
[----:B------:R-:W-:Y:S01]  /*b590*/  IMAD.WIDE.U32 R2, R19, UR4, RZ ;  /* 0x0000000413027c25 */ /* 0x000fe2000f8e00ff */
[----:B------:R-:W-:-:S03]  /*b5a0*/  ULDC.64 UR4, c[0x0][0xae8] ;  /* 0x0002ba0000047ab9 */ /* 0x000fc60000000a00 */
[----:B------:R-:W-:Y:S01]  /*b5b0*/  IMAD.IADD R4, R26, 0x1, -R4 ;  /* 0x000000011a047824 */ /* 0x000fe200078e0a04 */
[----:B-1----:R-:W-:Y:S01]  /*b5c0*/  ISETP.NE.AND P0, PT, R15, 0x1, PT ;  /* 0x000000010f00780c */ /* 0x002fe20003f05270 */
[----:B------:R-:W-:Y:S02]  /*b5d0*/  IMAD.IADD R3, R3, 0x1, R9 ;  /* 0x0000000103037824 */ /* 0x000fe400078e0209 */
[----:B------:R-:W-:-:S10]  /*b5e0*/  IMAD R4, R4, 0x30, R16 ;  /* 0x0000003004047824 */ /* 0x000fd400078e0210 */
[----:B------:R-:W0:Y:S08]  /*b5f0*/  @P0 LDC R11, c[0x0][0xbec] ;  /* 0x0002fb00ff0b0b82 */ /* 0x000e300000000800 */
[----:B------:R-:W1:Y:S01]  /*b600*/  @P0 LDC R13, c[0x0][0xbf0] ;  /* 0x0002fc00ff0d0b82 */ /* 0x000e620000000800 */
[----:B--2---:R-:W-:Y:S02]  /*b610*/  IMAD.MOV.U32 R21, RZ, RZ, R8 ;  /* 0x000000ffff157224 */ /* 0x004fe400078e0008 */
[----:B------:R-:W-:-:S02]  /*b620*/  IMAD R8, R22, UR6, RZ ;  /* 0x0000000616087c24 */ /* 0x000fc4000f8e02ff */
[----:B---3--:R-:W-:-:S04]  /*b630*/  IMAD.WIDE.U32 R2, R17, UR4, R2 ;  /* 0x0000000411027c25 */ /* 0x008fc8000f8e0002 */
[----:B------:R-:W-:Y:S01]  /*b640*/  IMAD R3, R17, UR5, R3 ;  /* 0x0000000511037c24 */ /* 0x000fe2000f8e0203 */
[----:B------:R-:W-:Y:S01]  /*b650*/  ULDC.64 UR4, c[0x0][0xae0] ;  /* 0x0002b80000047ab9 */ /* 0x000fe20000000a00 */
[----:B----4-:R-:W-:Y:S02]  /*b660*/  IMAD.MOV.U32 R23, RZ, RZ, R12 ;  /* 0x000000ffff177224 */ /* 0x010fe400078e000c */
[----:B-----5:R-:W-:Y:S02]  /*b670*/  IMAD R10, R14, 0xc0, R4 ;  /* 0x000000c00e0a7824 */ /* 0x020fe400078e0204 */
[----:B------:R-:W-:-:S03]  /*b680*/  IMAD.WIDE.U32 R2, R27, UR6, R2 ;  /* 0x000000061b027c25 */ /* 0x000fc6000f8e0002 */
[----:B------:R-:W-:Y:S01]  /*b690*/  MOV R9, R10 ;  /* 0x0000000a00097202 */ /* 0x000fe20000000f00 */
[----:B0-----:R-:W-:-:S04]  /*b6a0*/  @P0 IMAD.HI.U32 R4, R10, R11, RZ ;  /* 0x0000000b0a040227 */ /* 0x001fc800078e00ff */
[----:B------:R-:W-:Y:S01]  /*b6b0*/  IMAD R18, R14, 0xc0, R16 ;  /* 0x000000c00e127824 */ /* 0x000fe200078e0210 */
[----:B-1----:R-:W-:Y:S01]  /*b6c0*/  @P0 SHF.R.U32.HI R9, RZ, R13, R4 ;  /* 0x0000000dff090219 */ /* 0x002fe20000011604 */
[----:B------:R-:W-:Y:S02]  /*b6d0*/  IMAD R13, R27, UR7, R8 ;  /* 0x000000071b0d7c24 */ /* 0x000fe4000f8e0208 */
[----:B------:R-:W-:Y:S01]  /*b6e0*/  IMAD R17, R0, R15, RZ ;  /* 0x0000000f00117224 */ /* 0x000fe200078e02ff */
[--C-:B------:R-:W-:Y:S01]  /*b6f0*/  SHF.R.S32.HI R4, RZ, 0x1f, R9.reuse ;  /* 0x0000001fff047819 */ /* 0x100fe20000011409 */
[----:B------:R-:W-:Y:S02]  /*b700*/  IMAD.MOV R11, RZ, RZ, -R9 ;  /* 0x000000ffff0b7224 */ /* 0x000fe400078e0a09 */
[----:B------:R-:W-:Y:S02]  /*b710*/  IMAD.IADD R3, R3, 0x1, R13 ;  /* 0x0000000103037824 */ /* 0x000fe400078e020d */
[----:B------:R-:W-:-:S02]  /*b720*/  IMAD R11, R15, R11, R10 ;  /* 0x0000000b0f0b7224 */ /* 0x000fc400078e020a */
[----:B------:R-:W-:Y:S02]  /*b730*/  IMAD R4, R4, UR4, RZ ;  /* 0x0000000404047c24 */ /* 0x000fe4000f8e02ff */
[----:B------:R-:W-:-:S04]  /*b740*/  IMAD.WIDE.U32 R2, R9, UR4, R2 ;  /* 0x0000000409027c25 */ /* 0x000fc8000f8e0002 */
[----:B------:R-:W-:Y:S01]  /*b750*/  IMAD R13, R9, UR5, R4 ;  /* 0x00000005090d7c24 */ /* 0x000fe2000f8e0204 */
[----:B------:R-:W-:Y:S01]  /*b760*/  SHF.R.S32.HI R4, RZ, 0x1f, R11 ;  /* 0x0000001fff047819 */ /* 0x000fe2000001140b */
[----:B------:R-:W-:Y:S01]  /*b770*/  ULDC.64 UR4, c[0x0][0xad8] ;  /* 0x0002b60000047ab9 */ /* 0x000fe20000000a00 */
[----:B------:R-:W-:Y:S02]  /*b780*/  VIADD R0, R18, 0x30 ;  /* 0x0000003012007836 */ /* 0x000fe40000000000 */
[----:B------:R-:W-:Y:S02]  /*b790*/  IMAD.IADD R3, R3, 0x1, R13 ;  /* 0x0000000103037824 */ /* 0x000fe400078e020d */
[----:B------:R-:W-:Y:S02]  /*b7a0*/  IMAD R4, R4, UR4, RZ ;  /* 0x0000000404047c24 */ /* 0x000fe4000f8e02ff */
[----:B------:R-:W-:-:S04]  /*b7b0*/  IMAD.WIDE.U32 R2, R11, UR4, R2 ;  /* 0x000000040b027c25 */ /* 0x000fc8000f8e0002 */
[----:B------:R-:W-:Y:S01]  /*b7c0*/  IMAD R9, R11, UR5, R4 ;  /* 0x000000050b097c24 */ /* 0x000fe2000f8e0204 */
[----:B------:R-:W-:Y:S02]  /*b7d0*/  ULDC.64 UR4, c[0x0][0xa80] ;  /* 0x0002a00000047ab9 */ /* 0x000fe40000000a00 */
[----:B------:R-:W-:Y:S01]  /*b7e0*/  LEA R4, P0, R2, UR4, 0x1 ;  /* 0x0000000402047c11 */ /* 0x000fe2000f8008ff */
[----:B------:R-:W-:Y:S01]  /*b7f0*/  IMAD.IADD R3, R3, 0x1, R9 ;  /* 0x0000000103037824 */ /* 0x000fe200078e0209 */
[----:B------:R-:W-:-:S03]  /*b800*/  ULDC UR4, c[0x0][0xac8] ;  /* 0x0002b20000047ab9 */ /* 0x000fc60000000800 */
[----:B------:R-:W0:Y:S01]  /*b810*/  SHFL.IDX PT, R8, R4, RZ, 0x181f ;  /* 0x00181fff04087589 */ /* 0x000e2200000e0000 */
[----:B------:R-:W-:Y:S01]  /*b820*/  LEA.HI.X R12, R2, UR5, R3, 0x1, P0 ;  /* 0x00000005020c7c11 */ /* 0x000fe200080f0c03 */
[C---:B------:R-:W-:Y:S01]  /*b830*/  VIADD R3, R18.reuse, 0x90 ;  /* 0x0000009012037836 */ /* 0x040fe20000000000 */
[----:B------:R-:W-:Y:S01]  /*b840*/  ISETP.GE.AND P0, PT, R21, UR4, PT ;  /* 0x0000000415007c0c */ /* 0x000fe2000bf06270 */
[----:B------:R-:W1:Y:S01]  /*b850*/  SHFL.IDX PT, R10, R4, 0x1, 0x181f ;  /* 0x00381f00040a7f89 */ /* 0x000e6200000e0000 */
[C---:B------:R-:W-:Y:S02]  /*b860*/  IADD3 R2, R18.reuse, 0x60, RZ ;  /* 0x0000006012027810 */ /* 0x040fe40007ffe0ff */
[-C--:B------:R-:W-:Y:S01]  /*b870*/  ISETP.GE.OR P3, PT, R18, R17.reuse, P0 ;  /* 0x000000111200720c */ /* 0x080fe20000766670 */
[----:B------:R-:W2:Y:S01]  /*b880*/  SHFL.IDX PT, R14, R4, 0x2, 0x181f ;  /* 0x00581f00040e7f89 */ /* 0x000ea200000e0000 */
[-C--:B------:R-:W-:Y:S02]  /*b890*/  ISETP.GE.OR P2, PT, R0, R17.reuse, P0 ;  /* 0x000000110000720c */ /* 0x080fe40000746670 */
[-C--:B------:R-:W-:Y:S01]  /*b8a0*/  ISETP.GE.OR P1, PT, R2, R17.reuse, P0 ;  /* 0x000000110200720c */ /* 0x080fe20000726670 */
[----:B------:R-:W3:Y:S01]  /*b8b0*/  SHFL.IDX PT, R9, R12, RZ, 0x181f ;  /* 0x00181fff0c097589 */ /* 0x000ee200000e0000 */
[----:B------:R-:W-:-:S03]  /*b8c0*/  ISETP.GE.OR P0, PT, R3, R17, P0 ;  /* 0x000000110300720c */ /* 0x000fc60000706670 */
[----:B------:R-:W4:Y:S04]  /*b8d0*/  SHFL.IDX PT, R16, R4, 0x3, 0x181f ;  /* 0x00781f0004107f89 */ /* 0x000f2800000e0000 */
[----:B------:R-:W5:Y:S04]  /*b8e0*/  SHFL.IDX PT, R11, R12, 0x1, 0x181f ;  /* 0x00381f000c0b7f89 */ /* 0x000f6800000e0000 */
[----:B------:R-:W5:Y:S01]  /*b8f0*/  SHFL.IDX PT, R13, R12, 0x2, 0x181f ;  /* 0x00581f000c0d7f89 */ /* 0x000f6200000e0000 */
[----:B0-----:R-:W-:-:S03]  /*b900*/  @!P3 LEA R2, P6, R21, R8, 0x1 ;  /* 0x000000081502b211 */ /* 0x001fc600078c08ff */
[----:B------:R4:W0:Y:S01]  /*b910*/  SHFL.IDX PT, R15, R12, 0x3, 0x181f ;  /* 0x00781f000c0f7f89 */ /* 0x00082200000e0000 */
[C---:B-1----:R-:W-:Y:S02]  /*b920*/  @!P2 LEA R8, P5, R21.reuse, R10, 0x1 ;  /* 0x0000000a1508a211 */ /* 0x042fe400078a08ff */
[C---:B--2---:R-:W-:Y:S02]  /*b930*/  @!P1 LEA R10, P4, R21.reuse, R14, 0x1 ;  /* 0x0000000e150a9211 */ /* 0x044fe400078808ff */
[C---:B---3--:R-:W-:Y:S02]  /*b940*/  @!P3 LEA.HI.X R3, R21.reuse, R9, R23, 0x1, P6 ;  /* 0x000000091503b211 */ /* 0x048fe400030f0c17 */
[----:B----4-:R-:W-:-:S03]  /*b950*/  @!P0 LEA R12, P6, R21, R16, 0x1 ;  /* 0x00000010150c8211 */ /* 0x010fc600078c08ff */
[----:B------:R1:W-:Y:S01]  /*b960*/  @!P3 ST.E.128 desc[UR38][R2.64], RZ ;  /* 0x000000ff0200b985 */ /* 0x0003e2000c101d26 */
[C-C-:B-----5:R-:W-:Y:S02]  /*b970*/  @!P2 LEA.HI.X R9, R21.reuse, R11, R23.reuse, 0x1, P5 ;  /* 0x0000000b1509a211 */ /* 0x160fe400028f0c17 */
[----:B------:R-:W-:-:S03]  /*b980*/  @!P1 LEA.HI.X R11, R21, R13, R23, 0x1, P4 ;  /* 0x0000000d150b9211 */ /* 0x000fc600020f0c17 */
[----:B------:R1:W-:Y:S01]  /*b990*/  @!P2 ST.E.128 desc[UR38][R8.64], RZ ;  /* 0x000000ff0800a985 */ /* 0x0003e2000c101d26 */
[----:B0-----:R-:W-:-:S03]  /*b9a0*/  @!P0 LEA.HI.X R13, R21, R15, R23, 0x1, P6 ;  /* 0x0000000f150d8211 */ /* 0x001fc600030f0c17 */
[----:B------:R1:W-:Y:S04]  /*b9b0*/  @!P1 ST.E.128 desc[UR38][R10.64], RZ ;  /* 0x000000ff0a009985 */ /* 0x0003e8000c101d26 */
[----:B------:R1:W-:Y:S02]  /*b9c0*/  @!P0 ST.E.128 desc[UR38][R12.64], RZ ;  /* 0x000000ff0c008985 */ /* 0x0003e4000c101d26 */
.L_x_12334:
[----:B------:R-:W-:Y:S05]  /*b9d0*/  BSYNC B0 ;  /* 0x0000000000007941 */ /* 0x000fea0003800000 */
.L_x_12330:
[----:B------:R-:W-:Y:S02]  /*b9e0*/  ULDC UR4, c[0x0][0xc3c] ;  /* 0x00030f0000047ab9 */ /* 0x000fe40000000800 */
[----:B------:R-:W-:-:S13]  /*b9f0*/  ISETP.GE.AND P0, PT, R7, UR4, PT ;  /* 0x0000000407007c0c */ /* 0x000fda000bf06270 */
[----:B------:R-:W-:Y:S05]  /*ba00*/  @!P0 BRA `(.L_x_12340) ;  /* 0xffffff5400f48947 */ /* 0x000fea000383ffff */
[----:B------:R-:W-:Y:S05]  /*ba10*/  EXIT ;  /* 0x000000000000794d */ /* 0x000fea0003800000 */
.L_x_12305:
[----:B------:R-:W-:-:S08]  /*ba20*/  NOP ;  /* 0x0000000000007918 */ /* 0x000fd00000000000 */
[----:B--2---:R-:W0:-:S00]  /*ba30*/  USETMAXREG.DEALLOC.CTAPOOL 0x20 ;  /* 0x00000020000079c8 */ /* 0x004e0000080e0500 */
        /* <DEDUP_REMOVED lines=14> */
.L_x_12341:
[----:B0-----:R-:W0:Y:S01]  /*bb20*/  S2R R0, SR_TID.X ;  /* 0x0000000000007919 */ /* 0x001e220000002100 */
        /* <DEDUP_REMOVED lines=43> */
.L_x_12345:
        /* <DEDUP_REMOVED lines=36> */
.L_x_12343:
        /* <DEDUP_REMOVED lines=15> */
[----:B0-----:R-:W-:Y:S01]  /*c110*/  IADD3 R11, RZ, -R3, RZ ;  /* 0x80000003ff0b7210 */ /* 0x001fe20007ffe0ff */
[----:B------:R-:W-:Y:S06]  /*c120*/  @!P0 BRA `(.L_x_12346) ;  /* 0x0000000000088947 */ /* 0x000fec0003800000 */
[----:B------:R-:W-:-:S05]  /*c130*/  VIADD R5, R27, 0xffffffff ;  /* 0xffffffff1b057836 */ /* 0x000fca0000000000 */
[----:B------:R0:W1:Y:S02]  /*c140*/  SHFL.IDX PT, R24, R2, R5, 0x1f ;  /* 0x00001f0502187589 */ /* 0x00006400000e0000 */
.L_x_12346:
        /* <DEDUP_REMOVED lines=16> */
[-C--:B------:R-:W-:Y:S01]  /*c250*/  @!P1 IADD3 R9, R9, -R4.reuse, RZ ;  /* 0x8000000409099210 */ /* 0x080fe20007ffe0ff */
[----:B------:R-:W-:Y:S01]  /*c260*/  @!P1 VIADD R2, R2, 0x1 ;  /* 0x0000000102029836 */ /* 0x000fe20000000000 */
[----:B------:R-:W0:Y:S01]  /*c270*/  F2I.FTZ.U32.TRUNC.NTZ R3, R3 ;  /* 0x0000000300037305 */ /* 0x000e22000021f000 */
[----:B------:R-:W-:Y:S02]  /*c280*/  ISETP.NE.AND P1, PT, R6, RZ, PT ;  /* 0x000000ff0600720c */ /* 0x000fe40003f25270 */
[----:B------:R-:W-:Y:S02]  /*c290*/  ISETP.GE.U32.AND P0, PT, R9, R4, PT ;  /* 0x000000040900720c */ /* 0x000fe40003f06070 */
[----:B------:R-:W-:-:S04]  /*c2a0*/  LOP3.LUT R4, R25, R6, RZ, 0x3c, !PT ;  /* 0x0000000619047212 */ /* 0x000fc800078e3cff */
[----:B------:R-:W-:Y:S01]  /*c2b0*/  ISETP.GE.AND P2, PT, R4, RZ, PT ;  /* 0x000000ff0400720c */ /* 0x000fe20003f46270 */
[----:B0-----:R-:W-:-:S06]  /*c2c0*/  IMAD.MOV R8, RZ, RZ, -R3 ;  /* 0x000000ffff087224 */ /* 0x001fcc00078e0a03 */
[----:B------:R-:W-:-:S04]  /*c2d0*/  @P0 VIADD R2, R2, 0x1 ;  /* 0x0000000102020836 */ /* 0x000fc80000000000 */
[----:B------:R-:W-:Y:S02]  /*c2e0*/  IMAD.MOV.U32 R4, RZ, RZ, R2 ;  /* 0x000000ffff047224 */ /* 0x000fe400078e0002 */
[----:B------:R-:W-:Y:S01]  /*c2f0*/  IMAD.MOV.U32 R2, RZ, RZ, R8 ;  /* 0x000000ffff027224 */ /* 0x000fe200078e0008 */
[----:B------:R-:W-:Y:S01]  /*c300*/  IABS R8, R7 ;  /* 0x0000000700087213 */ /* 0x000fe20000000000 */
[----:B------:R-:W-:Y:S01]  /*c310*/  @!P2 IMAD.MOV R4, RZ, RZ, -R4 ;  /* 0x000000ffff04a224 */ /* 0x000fe200078e0a04 */
[----:B------:R-:W-:Y:S01]  /*c320*/  @!P1 LOP3.LUT R4, RZ, R6, RZ, 0x33, !PT ;  /* 0x00000006ff049212 */ /* 0x000fe200078e33ff */
[----:B------:R-:W-:Y:S01]  /*c330*/  IMAD R9, R2, R5, RZ ;  /* 0x0000000502097224 */ /* 0x000fe200078e02ff */
[----:B------:R-:W-:Y:S01]  /*c340*/  MOV R2, RZ ;  /* 0x000000ff00027202 */ /* 0x000fe20000000f00 */
[----:B------:R-:W-:Y:S02]  /*c350*/  IMAD.MOV R8, RZ, RZ, -R8 ;  /* 0x000000ffff087224 */ /* 0x000fe400078e0a08 */
[----:B------:R-:W-:-:S02]  /*c360*/  IMAD R6, R6, R4, RZ ;  /* 0x0000000406067224 */ /* 0x000fc400078e02ff */
[----:B------:R-:W-:Y:S01]  /*c370*/  IMAD.HI.U32 R2, R3, R9, R2 ;  /* 0x0000000903027227 */ /* 0x000fe200078e0002 */
[----:B------:R-:W-:-:S03]  /*c380*/  IABS R3, R4 ;  /* 0x0000000400037213 */ /* 0x000fc60000000000 */
[----:B------:R-:W-:Y:S02]  /*c390*/  IMAD.IADD R25, R25, 0x1, -R6 ;  /* 0x0000000119197824 */ /* 0x000fe400078e0a06 */
        /* <DEDUP_REMOVED lines=13> */
[C---:B------:R-:W-:Y:S01]  /*c470*/  IMAD R4, R7.reuse, R3, R4 ;  /* 0x0000000307047224 */ /* 0x040fe200078e0204 */
[----:B------:R-:W-:-:S05]  /*c480*/  LEA R7, R7, R2, 0x18 ;  /* 0x0000000207077211 */ /* 0x000fca00078ec0ff */
[----:B------:R-:W-:Y:S01]  /*c490*/  IMAD R26, R4, 0x10000, R7 ;  /* 0x00010000041a7824 */ /* 0x000fe200078e0207 */
[----:B------:R-:W-:Y:S06]  /*c4a0*/  BRA `(.L_x_12347) ;  /* 0x00000000000c7947 */ /* 0x000fec0003800000 */
.L_x_12344:
[----:B------:R-:W-:Y:S02]  /*c4b0*/  IMAD.MOV.U32 R25, RZ, RZ, RZ ;  /* 0x000000ffff197224 */ /* 0x000fe400078e00ff */
[----:B------:R-:W-:Y:S02]  /*c4c0*/  IMAD.U32 R24, RZ, RZ, UR6 ;  /* 0x00000006ff187e24 */ /* 0x000fe4000f8e00ff */
[----:B------:R-:W-:-:S07]  /*c4d0*/  IMAD.MOV.U32 R26, RZ, RZ, RZ ;  /* 0x000000ffff1a7224 */ /* 0x000fce00078e00ff */
.L_x_12347:
[----:B------:R-:W-:-:S13]  /*c4e0*/  ISETP.NE.AND P0, PT, R0, RZ, PT ;  /* 0x000000ff0000720c */ /* 0x000fda0003f05270 */
[----:B------:R-:W0:Y:S01]  /*c4f0*/  @!P0 S2R R3, SR_CgaCtaId ;  /* 0x0000000000038919 */ /* 0x000e220000008800 */
[----:B------:R-:W-:-:S04]  /*c500*/  @!P0 MOV R0, 0x400 ;  /* 0x0000040000008802 */ /* 0x000fc80000000f00 */
[----:B0-----:R-:W-:-:S05]  /*c510*/  @!P0 LEA R0, R3, R0, 0x18 ;  /* 0x0000000003008211 */ /* 0x001fca00078ec0ff */
[----:B------:R2:W-:Y:S01]  /*c520*/  @!P0 STS.128 [R0+0x308d0], R24 ;  /* 0x0308d01800008388 */ /* 0x0005e20000000c00 */
[----:B------:R-:W-:Y:S06]  /*c530*/  BAR.ARV 0x5, 0x200 ;  /* 0x0148000000007b1d */ /* 0x000fec0000002000 */
.L_x_12342:
[----:B------:R3:W-:Y:S01]  /*c540*/  STL [R1+0x34], RZ ;  /* 0x000034ff01007387 */ /* 0x0007e20000100800 */
[----:B------:R-:W-:Y:S01]  /*c550*/  ULDC UR4, c[0x0][0xc3c] ;  /* 0x00030f0000047ab9 */ /* 0x000fe20000000800 */
[----:B------:R-:W-:Y:S01]  /*c560*/  MOV R28, 0x1 ;  /* 0x00000001001c7802 */ /* 0x000fe20000000f00 */
[----:B------:R-:W-:Y:S01]  /*c570*/  IMAD.MOV.U32 R18, RZ, RZ, RZ ;  /* 0x000000ffff127224 */ /* 0x000fe200078e00ff */
[----:B-1----:R-:W-:-:S13]  /*c580*/  ISETP.GE.AND P0, PT, R27, UR4, PT ;  /* 0x000000041b007c0c */ /* 0x002fda000bf06270 */
[----:B---3--:R-:W-:Y:S05]  /*c590*/  @P0 BRA `(.L_x_12348) ;  /* 0x0000004800a80947 */ /* 0x008fea0003800000 */
[----:B------:R-:W0:Y:S01]  /*c5a0*/  S2R R5, SR_TID.X ;  /* 0x0000000000057919 */ /* 0x000e220000002100 */
[----:B------:R-:W1:Y:S01]  /*c5b0*/  S2UR UR5, SR_CgaCtaId ;  /* 0x00000000000579c3 */ /* 0x000e620000008800 */
[----:B------:R-:W-:Y:S01]  /*c5c0*/  UMOV UR4, 0x400 ;  /* 0x0000040000047882 */ /* 0x000fe20000000000 */
[----:B------:R-:W-:Y:S01]  /*c5d0*/  BSSY B8, `(.L_x_12348) ;  /* 0x00004a6000087945 */ /* 0x000fe20003800000 */
[----:B------:R3:W-:Y:S01]  /*c5e0*/  STL [R1+0x34], RZ ;  /* 0x000034ff01007387 */ /* 0x0007e20000100800 */
[----:B------:R-:W-:Y:S01]  /*c5f0*/  IMAD.MOV.U32 R28, RZ, RZ, 0x1 ;  /* 0x00000001ff1c7424 */ /* 0x000fe200078e00ff */
[----:B------:R-:W-:Y:S01]  /*c600*/  ULDC UR36, c[0x0][0xc] ;  /* 0x0000030000247ab9 */ /* 0x000fe20000000800 */
[----:B------:R-:W-:Y:S01]  /*c610*/  IMAD.MOV.U32 R18, RZ, RZ, RZ ;  /* 0x000000ffff127224 */ /* 0x000fe200078e00ff */
[----:B------:R-:W-:Y:S01]  /*c620*/  ULDC.64 UR40, c[0x0][0x198] ;  /* 0x0000660000287ab9 */ /* 0x000fe20000000a00 */
[----:B-1----:R-:W-:-:S06]  /*c630*/  ULEA UR4, UR5, UR4, 0x18 ;  /* 0x0000000405047291 */ /* 0x002fcc000f8ec03f */
[----:B------:R-:W-:Y:S01]  /*c640*/  MOV R17, UR4 ;  /* 0x0000000400117c02 */ /* 0x000fe20008000f00 */
[C---:B0-2---:R-:W-:Y:S01]  /*c650*/  IMAD.SHL.U32 R0, R5.reuse, 0x8, RZ ;  /* 0x0000000805007824 */ /* 0x045fe200078e00ff */
[----:B------:R-:W-:-:S04]  /*c660*/  LOP3.LUT R4, R5, 0x7f, RZ, 0xc0, !PT ;  /* 0x0000007f05047812 */ /* 0x000fc800078ec0ff */
[----:B------:R-:W-:Y:S01]  /*c670*/  LOP3.LUT R2, R0, 0x1f8, RZ, 0xc0, !PT ;  /* 0x000001f800027812 */ /* 0x000fe200078ec0ff */
[----:B------:R-:W-:Y:S01]  /*c680*/  IMAD.SHL.U32 R3, R4, 0x8, RZ ;  /* 0x0000000804037824 */ /* 0x000fe200078e00ff */
[----:B------:R-:W-:Y:S02]  /*c690*/  SHF.R.U32.HI R4, RZ, 0x3, R4 ;  /* 0x00000003ff047819 */ /* 0x000fe40000011604 */
[----:B------:R-:W-:-:S04]  /*c6a0*/  LOP3.LUT R2, R2, 0x38, R5, 0x78, !PT ;  /* 0x0000003802027812 */ /* 0x000fc800078e7805 */
[----:B------:R-:W-:Y:S01]  /*c6b0*/  LOP3.LUT R2, R2, 0x200, R3, 0xf8, !PT ;  /* 0x0000020002027812 */ /* 0x000fe200078ef803 */
[----:B------:R-:W-:-:S04]  /*c6c0*/  IMAD.SHL.U32 R3, R5, 0x10, RZ ;  /* 0x0000001005037824 */ /* 0x000fc800078e00ff */
[----:B------:R-:W-:Y:S01]  /*c6d0*/  IMAD R0, R2, 0x2, R17 ;  /* 0x0000000202007824 */ /* 0x000fe200078e0211 */
[----:B------:R-:W-:-:S04]  /*c6e0*/  LOP3.LUT R3, R4, 0x70, R3, 0xf8, !PT ;  /* 0x0000007004037812 */ /* 0x000fc800078ef803 */
[----:B------:R3:W-:Y:S03]  /*c6f0*/  STL [R1+0x8], R0 ;  /* 0x0000080001007387 */ /* 0x0007e60000100800 */
.L_x_12438:
[----:B0-----:R-:W0:Y:S02]  /*c700*/  LDC.64 R2, c[0x0][0xc88] ;  /* 0x00032200ff027b82 */ /* 0x001e240000000a00 */
[----:B0-----:R-:W-:-:S05]  /*c710*/  IMAD.WIDE R2, R27, 0x4, R2 ;  /* 0x000000041b027825 */ /* 0x001fca00078e0202 */
[----:B--2---:R-:W2:Y:S01]  /*c720*/  LDG.E R10, desc[UR38][R2.64] ;  /* 0x00000026020a7981 */ /* 0x004ea2000c1e1900 */
[----:B------:R-:W-:Y:S05]  /*c730*/  YIELD ;  /* 0x0000000000007946 */ /* 0x000fea0003800000 */
[----:B------:R-:W-:Y:S01]  /*c740*/  ULDC.64 UR4, c[0x0][0xa28] ;  /* 0x00028a0000047ab9 */ /* 0x000fe20000000a00 */
[----:B---3--:R-:W-:Y:S01]  /*c750*/  IMAD.MOV.U32 R0, RZ, RZ, RZ ;  /* 0x000000ffff007224 */ /* 0x008fe200078e00ff */
[----:B------:R-:W-:Y:S01]  /*c760*/  ISETP.NE.U32.AND P0, PT, RZ, UR4, PT ;  /* 0x00000004ff007c0c */ /* 0x000fe2000bf05070 */
[----:B------:R-:W-:Y:S01]  /*c770*/  IMAD.MOV.U32 R6, RZ, RZ, RZ ;  /* 0x000000ffff067224 */ /* 0x000fe200078e00ff */
[----:B------:R-:W-:Y:S01]  /*c780*/  ULDC.64 UR8, c[0x0][0xa08] ;  /* 0x0002820000087ab9 */ /* 0x000fe20000000a00 */
[----:B------:R-:W-:Y:S01]  /*c790*/  ULDC.64 UR6, c[0x0][0xa18] ;  /* 0x0002860000067ab9 */ /* 0x000fe20000000a00 */
[----:B------:R-:W-:-:S02]  /*c7a0*/  ISETP.NE.AND.EX P0, PT, RZ, UR5, PT, P0 ;  /* 0x00000005ff007c0c */ /* 0x000fc4000bf05300 */
[----:B------:R-:W-:Y:S02]  /*c7b0*/  ISETP.NE.U32.AND P2, PT, RZ, UR8, PT ;  /* 0x00000008ff007c0c */ /* 0x000fe4000bf45070 */
        /* <DEDUP_REMOVED lines=22> */
[----:B------:R-:W5:Y:S01]  /*c920*/  @P0 LDG.E R8, desc[UR38][R4.64] ;  /* 0x0000002604080981 */ /* 0x000f62000c1e1900 */
[----:B------:R-:W-:-:S03]  /*c930*/  ULDC.64 UR4, c[0x0][0x418] ;  /* 0x0001060000047ab9 */ /* 0x000fc60000000a00 */
        /* <DEDUP_REMOVED lines=10> */
[----:B0-----:R-:W-:Y:S01]  /*c9e0*/  MOV R7, UR4 ;  /* 0x0000000400077c02 */ /* 0x001fe20008000f00 */
[----:B--2---:R0:W-:Y:S01]  /*c9f0*/  STL [R1+0x30], R9 ;  /* 0x0000300901007387 */ /* 0x0041e20000100800 */
[----:B------:R-:W-:Y:S05]  /*ca00*/  @P2 BRA `(.L_x_12349) ;  /* 0x0000000000142947 */ /* 0x000fea0003800000 */
[----:B------:R-:W-:Y:S05]  /*ca10*/  @!P1 BRA `(.L_x_12349) ;  /* 0x0000000000109947 */ /* 0x000fea0003800000 */
[----:B------:R-:W2:Y:S04]  /*ca20*/  LDG.E R6, desc[UR38][R2.64] ;  /* 0x0000002602067981 */ /* 0x000ea8000c1e1900 */
[----:B0-----:R-:W2:Y:S02]  /*ca30*/  LDG.E R9, desc[UR38][R2.64+0x4] ;  /* 0x0000042602097981 */ /* 0x001ea4000c1e1900 */
[----:B--2---:R-:W-:-:S05]  /*ca40*/  IMAD.IADD R2, R9, 0x1, -R6 ;  /* 0x0000000109027824 */ /* 0x004fca00078e0a06 */
[----:B------:R1:W-:Y:S02]  /*ca50*/  STL [R1+0x30], R2 ;  /* 0x0000300201007387 */ /* 0x0003e40000100800 */
.L_x_12349:
        /* <DEDUP_REMOVED lines=11> */
[----:B------:R-:W-:-:S04]  /*cb10*/  IADD3 R2, P0, R19, UR4, RZ ;  /* 0x0000000413027c10 */ /* 0x000fc8000ff1e0ff */
[----:B------:R-:W-:-:S05]  /*cb20*/  IADD3.X R3, R22, UR5, RZ, P0, !PT ;  /* 0x0000000516037c10 */ /* 0x000fca00087fe4ff */
[----:B------:R1:W5:Y:S01]  /*cb30*/  LDG.E R7, desc[UR38][R2.64] ;  /* 0x0000002602077981 */ /* 0x000362000c1e1900 */
[----:B------:R-:W-:Y:S05]  /*cb40*/  BRA `(.L_x_12351) ;  /* 0x0000000000107947 */ /* 0x000fea0003800000 */
.L_x_12350:
[----:B------:R-:W-:Y:S05]  /*cb50*/  @!P0 BRA `(.L_x_12351) ;  /* 0x00000000000c8947 */ /* 0x000fea0003800000 */
[----:B------:R-:W2:Y:S04]  /*cb60*/  LDG.E R7, desc[UR38][R4.64] ;  /* 0x0000002604077981 */ /* 0x000ea8000c1e1900 */
[----:B------:R-:W2:Y:S02]  /*cb70*/  LDG.E R2, desc[UR38][R4.64+0x4] ;  /* 0x0000042604027981 */ /* 0x000ea4000c1e1900 */
[----:B--2---:R-:W-:-:S07]  /*cb80*/  IMAD.IADD R7, R2, 0x1, -R7 ;  /* 0x0000000102077824 */ /* 0x004fce00078e0a07 */
.L_x_12351:
[----:B-----5:R-:W-:Y:S01]  /*cb90*/  IMAD.IADD R7, R7, 0x1, -R0 ;  /* 0x0000000107077824 */ /* 0x020fe200078e0a00 */
[----:B-1----:R-:W-:Y:S01]  /*cba0*/  MOV R2, RZ ;  /* 0x000000ff00027202 */ /* 0x002fe20000000f00 */
[----:B------:R-:W-:Y:S01]  /*cbb0*/  BSSY B0, `(.L_x_12352) ;  /* 0x000002a000007945 */ /* 0x000fe20003800000 */
[----:B0-----:R-:W-:Y:S01]  /*cbc0*/  LOP3.LUT R9, R6, 0xff, RZ, 0xc0, !PT ;  /* 0x000000ff06097812 */ /* 0x001fe200078ec0ff */
[C---:B------:R-:W-:Y:S01]  /*cbd0*/  VIADD R0, R7.reuse, 0xbf ;  /* 0x000000bf07007836 */ /* 0x040fe20000000000 */
[----:B------:R-:W-:Y:S01]  /*cbe0*/  ISETP.GE.AND P0, PT, R7, 0x1, PT ;  /* 0x000000010700780c */ /* 0x000fe20003f06270 */
[----:B------:R0:W-:Y:S01]  /*cbf0*/  STL [R1+0x18], R2 ;  /* 0x0000180201007387 */ /* 0x0001e20000100800 */
[----:B------:R-:W-:Y:S02]  /*cc00*/  IMAD.MOV.U32 R7, RZ, RZ, R2 ;  /* 0x000000ffff077224 */ /* 0x000fe400078e0002 */
        /* <DEDUP_REMOVED lines=8> */
[----:B------:R-:W1:Y:S02]  /*cc90*/  @!P0 LDC R6, c[0x0][0x9f0] ;  /* 0x00027c00ff068b82 */ /* 0x000e640000000800 */
[-C--:B-1----:R-:W-:Y:S02]  /*cca0*/  IABS R0, R6.reuse ;  /* 0x0000000600007213 */ /* 0x082fe40000000000 */
[----:B------:R-:W-:Y:S02]  /*ccb0*/  IABS R5, R6 ;  /* 0x0000000600057213 */ /* 0x000fe40000000000 */
[----:B0-----:R-:W0:Y:S03]  /*ccc0*/  I2F.RP R2, R0 ;  /* 0x0000000000027306 */ /* 0x001e260000209400 */
        /* <DEDUP_REMOVED lines=22> */
[----:B------:R-:W-:-:S05]  /*ce30*/  IMAD.MOV.U32 R7, RZ, RZ, R4 ;  /* 0x000000ffff077224 */ /* 0x000fca00078e0004 */
[----:B------:R1:W-:Y:S02]  /*ce40*/  STL [R1+0x18], R7 ;  /* 0x0000180701007387 */ /* 0x0003e40000100800 */
.L_x_12353:
[----:B------:R-:W-:Y:S05]  /*ce50*/  BSYNC B0 ;  /* 0x0000000000007941 */ /* 0x000fea0003800000 */
.L_x_12352:
[----:B------:R-:W-:Y:S01]  /*ce60*/  IMAD.MOV.U32 R0, RZ, RZ, R7 ;  /* 0x000000ffff007224 */ /* 0x000fe200078e0007 */
[----:B------:R-:W-:Y:S03]  /*ce70*/  BSSY B7, `(.L_x_12354) ;  /* 0x0000358000077945 */ /* 0x000fe60003800000 */
[----:B0-----:R-:W-:-:S05]  /*ce80*/  IMAD R2, R9, R0, RZ ;  /* 0x0000000009027224 */ /* 0x001fca00078e02ff */
        /* <DEDUP_REMOVED lines=11> */
[----:B------:R-:W2:Y:S01]  /*cf40*/  LDC.64 R2, c[0x0][0xc60] ;  /* 0x00031800ff027b82 */ /* 0x000ea20000000a00 */
[----:B------:R-:W0:Y:S02]  /*cf50*/  FLO.U32 R0, UR4 ;  /* 0x0000000400007d00 */ /* 0x000e2400080e0000 */
[----:B0-----:R-:W-:-:S06]  /*cf60*/  ISETP.EQ.U32.AND P0, PT, R0, R5, PT ;  /* 0x000000050000720c */ /* 0x001fcc0003f02070 */
[----:B------:R-:W2:Y:S07]  /*cf70*/  POPC R5, UR4 ;  /* 0x0000000400057d09 */ /* 0x000eae0008000000 */
[----:B--2---:R-:W2:Y:S01]  /*cf80*/  @P0 ATOMG.E.ADD.STRONG.GPU PT, R3, desc[UR38][R2.64], R5 ;  /* 0x00000005020309a8 */ /* 0x004ea200081ee1e6 */
[----:B------:R-:W0:Y:S02]  /*cf90*/  S2R R4, SR_LTMASK ;  /* 0x0000000000047919 */ /* 0x000e240000003900 */
[----:B0-----:R-:W-:-:S04]  /*cfa0*/  LOP3.LUT R4, R4, UR4, RZ, 0xc0, !PT ;  /* 0x0000000404047c12 */ /* 0x001fc8000f8ec0ff */
[----:B-1----:R-:W0:Y:S01]  /*cfb0*/  POPC R7, R4 ;  /* 0x0000000400077309 */ /* 0x002e220000000000 */
[----:B--2---:R-:W0:Y:S02]  /*cfc0*/  SHFL.IDX PT, R0, R3, R0, 0x1f ;  /* 0x00001f0003007589 */ /* 0x004e2400000e0000 */
[----:B0-----:R-:W-:Y:S01]  /*cfd0*/  IADD3 R24, R0, UR36, R7 ;  /* 0x0000002400187c10 */ /* 0x001fe2000fffe007 */
[----:B------:R-:W-:Y:S06]  /*cfe0*/  BRA `(.L_x_12356) ;  /* 0x0000003400007947 */ /* 0x000fec0003800000 */
.L_x_12355:
        /* <DEDUP_REMOVED lines=13> */
[----:B-1----:R-:W-:Y:S02]  /*d0c0*/  IMAD.U32 R7, RZ, RZ, UR9 ;  /* 0x00000009ff077e24 */ /* 0x002fe4000f8e00ff */
[----:B------:R-:W-:-:S02]  /*d0d0*/  IMAD.U32 R10, RZ, RZ, UR4 ;  /* 0x00000004ff0a7e24 */ /* 0x000fc4000f8e00ff */
[----:B------:R-:W-:Y:S02]  /*d0e0*/  IMAD.U32 R11, RZ, RZ, UR5 ;  /* 0x00000005ff0b7e24 */ /* 0x000fe4000f8e00ff */
[----:B------:R-:W-:Y:S02]  /*d0f0*/  IMAD.MOV.U32 R8, RZ, RZ, 0x70 ;  /* 0x00000070ff087424 */ /* 0x000fe400078e00ff */
[----:B------:R-:W-:-:S07]  /*d100*/  IMAD.MOV.U32 R12, RZ, RZ, 0x1 ;  /* 0x00000001ff0c7424 */ /* 0x000fce00078e00ff */
[----:B------:R-:W-:-:S07]  /*d110*/  LEPC R20, `(.L_x_12358) ;  /* 0x000000001014794e */ /* 0x000fce0000000000 */
[----:B0-----:R-:W-:Y:S05]  /*d120*/  CALL.ABS.NOINC R2 ;  /* 0x0000000002007343 */ /* 0x001fea0003c00000 */
.L_x_12358:
[----:B------:R-:W-:Y:S05]  /*d130*/  BSYNC B6 ;  /* 0x0000000000067941 */ /* 0x000fea0003800000 */
.L_x_12357:
        /* <DEDUP_REMOVED lines=13> */
[----:B-1----:R-:W-:-:S02]  /*d210*/  IMAD.U32 R7, RZ, RZ, UR9 ;  /* 0x00000009ff077e24 */ /* 0x002fc4000f8e00ff */
[----:B------:R-:W-:Y:S02]  /*d220*/  IMAD.U32 R10, RZ, RZ, UR4 ;  /* 0x00000004ff0a7e24 */ /* 0x000fe4000f8e00ff */
[----:B------:R-:W-:Y:S02]  /*d230*/  IMAD.MOV.U32 R8, RZ, RZ, 0x70 ;  /* 0x00000070ff087424 */ /* 0x000fe400078e00ff */
[----:B------:R-:W-:Y:S02]  /*d240*/  IMAD.MOV.U32 R12, RZ, RZ, 0x1 ;  /* 0x00000001ff0c7424 */ /* 0x000fe400078e00ff */
[----:B0-----:R-:W-:-:S07]  /*d250*/  IMAD.MOV.U32 R13, RZ, RZ, RZ ;  /* 0x000000ffff0d7224 */ /* 0x001fce00078e00ff */
[----:B------:R-:W-:-:S07]  /*d260*/  LEPC R20, `(.L_x_12361) ;  /* 0x000000001014794e */ /* 0x000fce0000000000 */
[----:B--2---:R-:W-:Y:S05]  /*d270*/  CALL.ABS.NOINC R2 ;  /* 0x0000000002007343 */ /* 0x004fea0003c00000 */
.L_x_12361:
        /* <DEDUP_REMOVED lines=15> */
.L_x_12360:
[----:B------:R-:W-:Y:S05]  /*d370*/  BSYNC B6 ;  /* 0x0000000000067941 */ /* 0x000fea0003800000 */
.L_x_12359:
[----:B------:R-:W-:Y:S01]  /*d380*/  ULDC.64 UR4, c[0x0][0x9f8] ;  /* 0x00027e0000047ab9 */ /* 0x000fe20000000a00 */
[----:B------:R-:W2:Y:S01]  /*d390*/  LDL R20, [R1+0x1c] ;  /* 0x00001c0001147983 */ /* 0x000ea20000100800 */
[----:B------:R-:W-:-:S04]  /*d3a0*/  ISETP.NE.U32.AND P0, PT, RZ, UR4, PT ;  /* 0x00000004ff007c0c */ /* 0x000fc8000bf05070 */
[----:B------:R-:W-:-:S13]  /*d3b0*/  ISETP.NE.AND.EX P0, PT, RZ, UR5, PT, P0 ;  /* 0x00000005ff007c0c */ /* 0x000fda000bf05300 */
[----:B------:R-:W-:-:S04]  /*d3c0*/  @P0 IADD3 R2, P1, R19, UR4, RZ ;  /* 0x0000000413020c10 */ /* 0x000fc8000ff3e0ff */
[----:B------:R-:W-:Y:S01]  /*d3d0*/  @P0 IADD3.X R3, R22, UR5, RZ, P1, !PT ;  /* 0x0000000516030c10 */ /* 0x000fe20008ffe4ff */
[----:B------:R-:W-:-:S04]  /*d3e0*/  ULDC.64 UR4, c[0x0][0xa08] ;  /* 0x0002820000047ab9 */ /* 0x000fc80000000a00 */
[----:B------:R0:W3:Y:S02]  /*d3f0*/  @P0 LDG.E R23, desc[UR38][R2.64] ;  /* 0x0000002602170981 */ /* 0x0000e4000c1e1900 */
[----:B0-----:R-:W0:Y:S02]  /*d400*/  LDC.64 R2, c[0x0][0x418] ;  /* 0x00010600ff027b82 */ /* 0x001e240000000a00 */
[----:B0-----:R-:W-:Y:S01]  /*d410*/  LOP3.LUT P0, RZ, R2, UR4, RZ, 0xfc, !PT ;  /* 0x0000000402ff7c12 */ /* 0x001fe2000f80fcff */
[----:B------:R-:W-:-:S03]  /*d420*/  UMOV UR4, 0xffffffff ;  /* 0xffffffff00047882 */ /* 0x000fc60000000000 */
[----:B------:R-:W-:Y:S01]  /*d430*/  LOP3.LUT P0, RZ, R3, UR5, RZ, 0xfc, P0 ;  /* 0x0000000503ff7c12 */ /* 0x000fe2000800fcff */
[----:B--2---:R-:W-:Y:S01]  /*d440*/  VIADD R22, R20, 0xffffffff ;  /* 0xffffffff14167836 */ /* 0x004fe20000000000 */
[----:B---3--:R-:W-:Y:S02]  /*d450*/  SHF.R.S32.HI R29, RZ, 0x1f, R23 ;  /* 0x0000001fff1d7819 */ /* 0x008fe40000011417 */
[----:B------:R-:W-:Y:S01]  /*d460*/  SEL R19, R23, RZ, !P0 ;  /* 0x000000ff17137207 */ /* 0x000fe20004000000 */
[----:B------:R-:W-:Y:S08]  /*d470*/  BRA.DIV UR4, `(.L_x_12362) ;  /* 0x00000042044c7947 */ /* 0x000ff0000b800000 */
[----:B------:R-:W0:Y:S02]  /*d480*/  S2R R0, SR_TID.X ;  /* 0x0000000000007919 */ /* 0x000e240000002100 */
[----:B0-----:R-:W-:-:S04]  /*d490*/  SHF.R.U32.HI R0, RZ, 0x5, R0 ;  /* 0x00000005ff007819 */ /* 0x001fc80000011600 */
[----:B------:R-:W-:-:S05]  /*d4a0*/  LOP3.LUT R0, R0, 0x3, RZ, 0xc0, !PT ;  /* 0x0000000300007812 */ /* 0x000fca00078ec0ff */
[----:B------:R0:W2:Y:S02]  /*d4b0*/  SHFL.IDX PT, R14, R0, RZ, 0x1f ;  /* 0x00001fff000e7589 */ /* 0x0000a400000e0000 */
.L_x_12454:
[----:B------:R-:W-:Y:S02]  /*d4c0*/  PLOP3.LUT P1, PT, PT, PT, PT, 0x8, 0x0 ;  /* 0x000000000000781c */ /* 0x000fe40003f2e170 */
[----:B--2---:R-:W-:Y:S02]  /*d4d0*/  ISETP.NE.AND P0, PT, R14, RZ, PT ;  /* 0x000000ff0e00720c */ /* 0x004fe40003f05270 */
[----:B0-----:R-:W-:-:S05]  /*d4e0*/  P2R R0, PR, RZ, 0x2 ;  /* 0x00000002ff007803 */ /* 0x001fca0000000000 */
[----:B------:R0:W-:Y:S06]  /*d4f0*/  STL [R1], R0 ;  /* 0x0000000001007387 */ /* 0x0001ec0000100800 */
[----:B------:R-:W-:Y:S05]  /*d500*/  @P0 BRA `(.L_x_12363) ;  /* 0x0000000000ec0947 */ /* 0x000fea0003800000 */
[----:B------:R-:W-:-:S03]  /*d510*/  UMOV UR4, 0xffffffff ;  /* 0xffffffff00047882 */ /* 0x000fc60000000000 */
[----:B------:R-:W-:Y:S05]  /*d520*/  BRA.DIV UR4, `(.L_x_12364) ;  /* 0x0000004204547947 */ /* 0x000fea000b800000 */
[----:B------:R-:W-:-:S13]  /*d530*/  ELECT P6, URZ, PT ;  /* 0x00000000003f782f */ /* 0x000fda00038c0000 */
.L_x_12457:
[----:B------:R-:W-:Y:S05]  /*d540*/  @!P6 BRA `(.L_x_12363) ;  /* 0x0000000000dce947 */ /* 0x000fea0003800000 */
[----:B------:R-:W-:-:S04]  /*d550*/  ISETP.NE.U32.AND P0, PT, R2, RZ, PT ;  /* 0x000000ff0200720c */ /* 0x000fc80003f05070 */
[----:B------:R-:W-:-:S13]  /*d560*/  ISETP.NE.AND.EX P0, PT, R3, RZ, PT, P0 ;  /* 0x000000ff0300720c */ /* 0x000fda0003f05300 */
[----:B------:R-:W-:Y:S05]  /*d570*/  @!P0 BRA `(.L_x_12365) ;  /* 0x0000000000448947 */ /* 0x000fea0003800000 */
[----:B------:R-:W2:Y:S01]  /*d580*/  LDC R6, c[0x0][0x43c] ;  /* 0x00010f00ff067b82 */ /* 0x000ea20000000800 */
[----:B------:R-:W-:Y:S01]  /*d590*/  ULDC.64 UR4, c[0x0][0x428] ;  /* 0x00010a0000047ab9 */ /* 0x000fe20000000a00 */
[----:B--2---:R-:W-:-:S13]  /*d5a0*/  ISETP.NE.AND P0, PT, R6, 0x1, PT ;  /* 0x000000010600780c */ /* 0x004fda0003f05270 */
[----:B------:R-:W0:Y:S02]  /*d5b0*/  @P0 LDC.64 R4, c[0x0][0x440] ;  /* 0x00011000ff040b82 */ /* 0x000e240000000a00 */
[----:B0-----:R-:W-:Y:S01]  /*d5c0*/  @P0 IMAD.HI.U32 R0, R22, R4, RZ ;  /* 0x0000000416000227 */ /* 0x001fe200078e00ff */
[----:B------:R-:W-:-:S04]  /*d5d0*/  MOV R4, R22 ;  /* 0x0000001600047202 */ /* 0x000fc80000000f00 */
        /* <DEDUP_REMOVED lines=11> */
.L_x_12365:
[----:B0-----:R-:W-:Y:S01]  /*d690*/  IMAD R0, R18, 0x8, R17 ;  /* 0x0000000812007824 */ /* 0x001fe200078e0211 */
[----:B--2---:R-:W-:-:S04]  /*d6a0*/  SHF.L.U32 R2, R28, 0x1f, RZ ;  /* 0x0000001f1c027819 */ /* 0x004fc800000006ff */
[----:B------:R-:W0:Y:S02]  /*d6b0*/  SYNCS.PHASECHK.TRANS64.TRYWAIT P0, [R0+URZ+0x30840], R2 ;  /* 0x03084002000075a7 */ /* 0x000e24000800017f */
[----:B0-----:R-:W-:Y:S05]  /*d6c0*/  @!P0 BRA `(.L_x_12366) ;  /* 0x00000040000c8947 */ /* 0x001fea0003800000 */
.L_x_12458:
[----:B------:R-:W2:Y:S02]  /*d6d0*/  S2R R3, SR_TID.X ;  /* 0x0000000000037919 */ /* 0x000ea40000002100 */
[----:B--2---:R-:W-:-:S04]  /*d6e0*/  LOP3.LUT R3, R3, 0x7f, RZ, 0xc0, !PT ;  /* 0x0000007f03037812 */ /* 0x004fc800078ec0ff */
[----:B------:R-:W-:-:S13]  /*d6f0*/  ISETP.NE.AND P0, PT, R3, RZ, PT ;  /* 0x000000ff0300720c */ /* 0x000fda0003f05270 */
[----:B------:R-:W-:Y:S05]  /*d700*/  @P0 BRA `(.L_x_12367) ;  /* 0x00000000001c0947 */ /* 0x000fea0003800000 */
[----:B------:R-:W2:Y:S01]  /*d710*/  S2R R3, SR_TID.X ;  /* 0x0000000000037919 */ /* 0x000ea20000002100 */
[----:B0-----:R-:W-:-:S04]  /*d720*/  IMAD.MOV.U32 R2, RZ, RZ, 0x6000 ;  /* 0x00006000ff027424 */ /* 0x001fc800078e00ff */
[----:B------:R3:W-:Y:S01]  /*d730*/  SYNCS.ARRIVE.TRANS64 RZ, [R0+URZ+0x30830], R2 ;  /* 0x0308300200ff79a7 */ /* 0x0007e2000800003f */
[----:B--2---:R-:W-:-:S04]  /*d740*/  LOP3.LUT R3, R3, 0x1f, RZ, 0xc0, !PT ;  /* 0x0000001f03037812 */ /* 0x004fc800078ec0ff */
[----:B------:R-:W-:-:S13]  /*d750*/  ISETP.NE.AND P0, PT, R3, RZ, PT ;  /* 0x000000ff0300720c */ /* 0x000fda0003f05270 */
[----:B---3--:R-:W-:Y:S05]  /*d760*/  @!P0 BRA `(.L_x_12367) ;  /* 0x0000000000048947 */ /* 0x008fea0003800000 */
[----:B------:R-:W-:Y:S01]  /*d770*/  BPT.TRAP 0x1 ;  /* 0x000000040000795c */ /* 0x000fe20000300000 */
.L_x_12367:
[----:B------:R-:W-:Y:S01]  /*d780*/  R2UR UR9, R0 ;  /* 0x00000000000972ca */ /* 0x000fe200000e0000 */
[----:B0-----:R-:W-:Y:S01]  /*d790*/  IMAD R0, R18, 0x6000, R17 ;  /* 0x0000600012007824 */ /* 0x001fe200078e0211 */
[----:B------:R-:W-:Y:S01]  /*d7a0*/  R2UR UR11, R22 ;  /* 0x00000000160b72ca */ /* 0x000fe200000e0000 */
[----:B------:R-:W-:Y:S01]  /*d7b0*/  UIADD3 UR6, UP0, UR40, 0x370, URZ ;  /* 0x0000037028067890 */ /* 0x000fe2000ff1e03f */
[----:B------:R-:W-:Y:S01]  /*d7c0*/  R2UR UR4, R26 ;  /* 0x000000001a0472ca */ /* 0x000fe200000e0000 */
[----:B------:R-:W-:Y:S01]  /*d7d0*/  UMOV UR5, 0x14f00000 ;  /* 0x14f0000000057882 */ /* 0x000fe20000000000 */
[----:B------:R-:W-:Y:S01]  /*d7e0*/  R2UR UR8, R0 ;  /* 0x00000000000872ca */ /* 0x000fe200000e0000 */
[----:B------:R-:W-:Y:S01]  /*d7f0*/  UIADD3.X UR7, URZ, UR41, URZ, UP0, !UPT ;  /* 0x000000293f077290 */ /* 0x000fe200087fe43f */
[----:B------:R-:W-:Y:S01]  /*d800*/  R2UR UR12, R16 ;  /* 0x00000000100c72ca */ /* 0x000fe200000e0000 */
[----:B------:R-:W-:Y:S01]  /*d810*/  UMOV UR10, URZ ;  /* 0x0000003f000a7c82 */ /* 0x000fe20008000000 */
[----:B-----5:R-:W-:-:S02]  /*d820*/  R2UR UR13, R19 ;  /* 0x00000000130d72ca */ /* 0x020fc400000e0000 */
[----:B------:R-:W-:Y:S01]  /*d830*/  PLOP3.LUT P0, PT, PT, PT, PT, 0x80, 0x0 ;  /* 0x000000000000781c */ /* 0x000fe20003f0f070 */
[----:B------:R-:W-:-:S03]  /*d840*/  UIADD3 UR9, UR9, 0x30830, URZ ;  /* 0x0003083009097890 */ /* 0x000fc6000fffe03f */
[----:B------:R-:W-:Y:S01]  /*d850*/  P2R R0, PR, RZ, 0x1 ;  /* 0x00000001ff007803 */ /* 0x000fe20000000000 */
[----:B------:R-:W-:Y:S02]  /*d860*/  UIMAD UR11, UR11, 0xc0, UR4 ;  /* 0x000000c00b0b78a4 */ /* 0x000fe4000f8e0204 */
[----:B------:R-:W-:Y:S01]  /*d870*/  UIADD3 UR8, UR8, 0x12400, URZ ;  /* 0x0001240008087890 */ /* 0x000fe2000fffe03f */
[----:B------:R-:W-:Y:S01]  /*d880*/  UMOV UR4, 0x0 ;  /* 0x0000000000047882 */ /* 0x000fe20000000000 */
[----:B------:R2:W-:Y:S07]  /*d890*/  STL [R1], R0 ;  /* 0x0000000001007387 */ /* 0x0005ee0000100800 */
[----:B------:R2:W-:Y:S01]  /*d8a0*/  UTMALDG.4D [UR8], [UR6], desc[UR4] ;  /* 0x00000408060075b4 */ /* 0x0005e20008019000 */
[----:B------:R-:W-:-:S02]  /*d8b0*/  NOP ;  /* 0x0000000000007918 */ /* 0x000fc40000000000 */
.L_x_12363:
[----:B------:R-:W3:Y:S04]  /*d8c0*/  LDL.LU R4, [R1+0x10] ;  /* 0x0000100001047983 */ /* 0x000ee80000300800 */
[----:B------:R-:W4:Y:S04]  /*d8d0*/  LDL.LU R6, [R1+0xc] ;  /* 0x00000c0001067983 */ /* 0x000f280000300800 */
[----:B------:R-:W5:Y:S01]  /*d8e0*/  LDL.LU R3, [R1+0x20] ;  /* 0x0000200001037983 */ /* 0x000f620000300800 */
[----:B------:R-:W-:Y:S05]  /*d8f0*/  WARPSYNC.ALL ;  /* 0x0000000000007948 */ /* 0x000fea0003800000 */
[----:B--2---:R-:W-:Y:S01]  /*d900*/  ULDC.64 UR6, c[0x0][0xa00] ;  /* 0x0002800000067ab9 */ /* 0x004fe20000000a00 */
[----:B------:R-:W-:Y:S01]  /*d910*/  ULDC.64 UR4, c[0x0][0x298] ;  /* 0x0000a60000047ab9 */ /* 0x000fe20000000a00 */
[----:B0-----:R-:W-:Y:S01]  /*d920*/  VIADD R0, R17, 0xc400 ;  /* 0x0000c40011007836 */ /* 0x001fe20000000000 */
        /* <DEDUP_REMOVED lines=25> */
[----:B------:R-:W-:Y:S01]  /*dac0*/  MOV R12, 0x1 ;  /* 0x00000001000c7802 */ /* 0x000fe20000000f00 */
[----:B-1----:R-:W-:Y:S02]  /*dad0*/  IMAD.U32 R7, RZ, RZ, UR9 ;  /* 0x00000009ff077e24 */ /* 0x002fe4000f8e00ff */
[----:B------:R-:W-:-:S02]  /*dae0*/  IMAD.U32 R10, RZ, RZ, UR4 ;  /* 0x00000004ff0a7e24 */ /* 0x000fc4000f8e00ff */
[----:B------:R-:W-:Y:S02]  /*daf0*/  IMAD.U32 R11, RZ, RZ, UR5 ;  /* 0x00000005ff0b7e24 */ /* 0x000fe4000f8e00ff */
[----:B------:R-:W-:Y:S02]  /*db00*/  IMAD.MOV.U32 R8, RZ, RZ, 0x70 ;  /* 0x00000070ff087424 */ /* 0x000fe400078e00ff */
[----:B------:R-:W-:-:S07]  /*db10*/  IMAD.MOV.U32 R13, RZ, RZ, RZ ;  /* 0x000000ffff0d7224 */ /* 0x000fce00078e00ff */
[----:B------:R-:W-:-:S07]  /*db20*/  LEPC R20, `(.L_x_12369) ;  /* 0x000000001014794e */ /* 0x000fce0000000000 */
[----:B0-----:R-:W-:Y:S05]  /*db30*/  CALL.ABS.NOINC R2 ;  /* 0x0000000002007343 */ /* 0x001fea0003c00000 */
.L_x_12369:
[----:B------:R-:W-:Y:S05]  /*db40*/  BSYNC B6 ;  /* 0x0000000000067941 */ /* 0x000fea0003800000 */
.L_x_12368:
[----:B------:R-:W2:Y:S01]  /*db50*/  LDL.LU R20, [R1+0x10] ;  /* 0x0000100001147983 */ /* 0x000ea20000300800 */
[----:B------:R-:W3:Y:S01]  /*db60*/  LDC R9, c[0x0][0x448] ;  /* 0x00011200ff097b82 */ /* 0x000ee20000000800 */
[----:B------:R-:W-:Y:S01]  /*db70*/  ULDC.64 UR4, c[0x0][0x2d8] ;  /* 0x0000b60000047ab9 */ /* 0x000fe20000000a00 */
[----:B------:R-:W-:Y:S01]  /*db80*/  ULDC.64 UR6, c[0x0][0x2e0] ;  /* 0x0000b80000067ab9 */ /* 0x000fe20000000a00 */
[----:B0-----:R-:W2:Y:S01]  /*db90*/  LDL.LU.64 R2, [R1+0x28] ;  /* 0x0000280001027983 */ /* 0x001ea20000300a00 */
[----:B------:R-:W-:-:S03]  /*dba0*/  ULDC.64 UR8, c[0x0][0x280] ;  /* 0x0000a00000087ab9 */ /* 0x000fc60000000a00 */
[----:B------:R-:W4:Y:S04]  /*dbb0*/  LDL.LU R21, [R1+0x20] ;  /* 0x0000200001157983 */ /* 0x000f280000300800 */
[----:B------:R-:W4:Y:S04]  /*dbc0*/  LDL.LU R4, [R1+0xc] ;  /* 0x00000c0001047983 */ /* 0x000f280000300800 */
[----:B------:R0:W5:Y:S01]  /*dbd0*/  LDL R10, [R1+0x8] ;  /* 0x00000800010a7983 */ /* 0x0001620000100800 */
[----:B---3--:R-:W-:-:S13]  /*dbe0*/  ISETP.NE.AND P0, PT, R9, 0x1, PT ;  /* 0x000000010900780c */ /* 0x008fda0003f05270 */
[----:B------:R-:W3:Y:S08]  /*dbf0*/  @P0 LDC R5, c[0x0][0x450] ;  /* 0x00011400ff050b82 */ /* 0x000ef00000000800 */
[----:B------:R-:W0:Y:S01]  /*dc00*/  @P0 LDC R8, c[0x0][0x450] ;  /* 0x00011400ff080b82 */ /* 0x000e220000000800 */
[----:B------:R-:W0:Y:S01]  /*dc10*/  S2R R11, SR_TID.X ;  /* 0x00000000000b7919 */ /* 0x000e220000002100 */
[----:B--2---:R-:W-:-:S02]  /*dc20*/  IMAD.MOV.U32 R3, RZ, RZ, R20 ;  /* 0x000000ffff037224 */ /* 0x004fc400078e0014 */
        /* <DEDUP_REMOVED lines=13> */
[----:B------:R-:W-:-:S05]  /*dd00*/  LOP3.LUT R20, R21, 0x70, R20, 0xf8, !PT ;  /* 0x0000007015147812 */ /* 0x000fca00078ef814 */
[----:B------:R-:W-:-:S04]  /*dd10*/  IMAD R6, R25, 0xc0, R20 ;  /* 0x000000c019067824 */ /* 0x000fc800078e0214 */
[----:B----4-:R-:W-:-:S04]  /*dd20*/  @P0 IMAD.HI.U32 R0, R6, R4, RZ ;  /* 0x0000000406000227 */ /* 0x010fc800078e00ff */
[----:B------:R-:W-:Y:S01]  /*dd30*/  IMAD.MOV.U32 R4, RZ, RZ, R6 ;  /* 0x000000ffff047224 */ /* 0x000fe200078e0006 */
[----:B---3--:R-:W-:-:S04]  /*dd40*/  @P0 SHF.R.U32.HI R4, RZ, R5, R0 ;  /* 0x00000005ff040219 */ /* 0x008fc80000011600 */
[----:B------:R-:W-:-:S05]  /*dd50*/  SHF.R.S32.HI R0, RZ, 0x1f, R4 ;  /* 0x0000001fff007819 */ /* 0x000fca0000011404 */
[----:B------:R-:W-:-:S04]  /*dd60*/  IMAD R0, R0, UR4, RZ ;  /* 0x0000000400007c24 */ /* 0x000fc8000f8e02ff */
[C---:B-1----:R-:W-:Y:S02]  /*dd70*/  IMAD R7, R4.reuse, UR5, R0 ;  /* 0x0000000504077c24 */ /* 0x042fe4000f8e0200 */
[----:B------:R-:W-:Y:S02]  /*dd80*/  IMAD.MOV R0, RZ, RZ, -R4 ;  /* 0x000000ffff007224 */ /* 0x000fe400078e0a04 */
[----:B------:R-:W-:-:S04]  /*dd90*/  IMAD.WIDE.U32 R4, R4, UR4, R2 ;  /* 0x0000000404047c25 */ /* 0x000fc8000f8e0002 */
[----:B------:R-:W-:Y:S01]  /*dda0*/  IMAD R0, R9, R0, R6 ;  /* 0x0000000009007224 */ /* 0x000fe200078e0206 */
[----:B------:R-:W-:-:S04]  /*ddb0*/  IADD3 R5, R5, R7, RZ ;  /* 0x0000000705057210 */ /* 0x000fc80007ffe0ff */
[----:B------:R-:W-:-:S05]  /*ddc0*/  SHF.R.S32.HI R7, RZ, 0x1f, R0 ;  /* 0x0000001fff077819 */ /* 0x000fca0000011400 */
[----:B------:R-:W-:Y:S02]  /*ddd0*/  IMAD R7, R7, UR6, RZ ;  /* 0x0000000607077c24 */ /* 0x000fe4000f8e02ff */
[----:B------:R-:W-:-:S04]  /*dde0*/  IMAD.WIDE.U32 R4, R0, UR6, R4 ;  /* 0x0000000600047c25 */ /* 0x000fc8000f8e0004 */
[----:B------:R-:W-:-:S04]  /*ddf0*/  IMAD R7, R0, UR7, R7 ;  /* 0x0000000700077c24 */ /* 0x000fc8000f8e0207 */
[----:B------:R-:W-:Y:S02]  /*de00*/  IMAD.IADD R5, R5, 0x1, R7 ;  /* 0x0000000105057824 */ /* 0x000fe400078e0207 */
[----:B------:R-:W1:Y:S01]  /*de10*/  @P0 LDC R7, c[0x0][0x44c] ;  /* 0x00011300ff070b82 */ /* 0x000e620000000800 */
[----:B------:R-:W-:-:S04]  /*de20*/  LEA R0, P1, R4, UR8, 0x1 ;  /* 0x0000000804007c11 */ /* 0x000fc8000f8208ff */
[----:B------:R-:W-:Y:S01]  /*de30*/  LEA.HI.X R4, R4, UR9, R5, 0x1, P1 ;  /* 0x0000000904047c11 */ /* 0x000fe200088f0c05 */
[----:B------:R-:W-:-:S04]  /*de40*/  VIADD R5, R6, 0x80 ;  /* 0x0000008006057836 */ /* 0x000fc80000000000 */
[----:B------:R-:W-:Y:S02]  /*de50*/  IMAD.MOV.U32 R6, RZ, RZ, R5 ;  /* 0x000000ffff067224 */ /* 0x000fe400078e0005 */
[----:B-1----:R-:W-:-:S05]  /*de60*/  @P0 IMAD.HI.U32 R7, R5, R7, RZ ;  /* 0x0000000705070227 */ /* 0x002fca00078e00ff */
[----:B0-----:R-:W-:-:S05]  /*de70*/  @P0 SHF.R.U32.HI R6, RZ, R8, R7 ;  /* 0x00000008ff060219 */ /* 0x001fca0000011607 */
[----:B------:R-:W-:-:S04]  /*de80*/  IMAD.MOV R7, RZ, RZ, -R6 ;  /* 0x000000ffff077224 */ /* 0x000fc800078e0a06 */
[----:B------:R-:W-:Y:S01]  /*de90*/  IMAD R5, R9, R7, R5 ;  /* 0x0000000709057224 */ /* 0x000fe200078e0205 */
[----:B------:R-:W-:Y:S01]  /*dea0*/  SHF.R.S32.HI R7, RZ, 0x1f, R6 ;  /* 0x0000001fff077819 */ /* 0x000fe20000011406 */
[----:B------:R-:W-:-:S04]  /*deb0*/  IMAD.WIDE.U32 R2, R6, UR4, R2 ;  /* 0x0000000406027c25 */ /* 0x000fc8000f8e0002 */
[----:B------:R-:W-:Y:S01]  /*dec0*/  IMAD R7, R7, UR4, RZ ;  /* 0x0000000407077c24 */ /* 0x000fe2000f8e02ff */
[----:B------:R-:W-:-:S03]  /*ded0*/  ULDC UR4, c[0x0][0x2b8] ;  /* 0x0000ae0000047ab9 */ /* 0x000fc60000000800 */
[----:B------:R-:W-:Y:S01]  /*dee0*/  IMAD R7, R6, UR5, R7 ;  /* 0x0000000506077c24 */ /* 0x000fe2000f8e0207 */
[----:B------:R-:W-:Y:S01]  /*def0*/  SHF.R.S32.HI R6, RZ, 0x1f, R5 ;  /* 0x0000001fff067819 */ /* 0x000fe20000011405 */
[----:B------:R-:W-:Y:S02]  /*df00*/  IMAD.SHL.U32 R20, R11, 0x8, RZ ;  /* 0x000000080b147824 */ /* 0x000fe400078e00ff */
[----:B------:R-:W-:Y:S02]  /*df10*/  IMAD.IADD R3, R3, 0x1, R7 ;  /* 0x0000000103037824 */ /* 0x000fe400078e0207 */
[----:B------:R-:W-:Y:S02]  /*df20*/  IMAD R6, R6, UR6, RZ ;  /* 0x0000000606067c24 */ /* 0x000fe4000f8e02ff */
[----:B------:R-:W-:Y:S01]  /*df30*/  IMAD.WIDE.U32 R2, R5, UR6, R2 ;  /* 0x0000000605027c25 */ /* 0x000fe2000f8e0002 */
[----:B------:R-:W-:-:S03]  /*df40*/  LOP3.LUT R20, R20, 0x38, RZ, 0xc0, !PT ;  /* 0x0000003814147812 */ /* 0x000fc600078ec0ff */
[----:B------:R-:W-:Y:S01]  /*df50*/  IMAD R6, R5, UR7, R6 ;  /* 0x0000000705067c24 */ /* 0x000fe2000f8e0206 */
[----:B------:R-:W-:Y:S02]  /*df60*/  LEA R5, P1, R2, UR8, 0x1 ;  /* 0x0000000802057c11 */ /* 0x000fe4000f8208ff */
[----:B------:R-:W-:Y:S02]  /*df70*/  ISETP.GE.AND P0, PT, R20, UR4, PT ;  /* 0x0000000414007c0c */ /* 0x000fe4000bf06270 */
[----:B------:R-:W-:Y:S01]  /*df80*/  IADD3 R6, R3, R6, RZ ;  /* 0x0000000603067210 */ /* 0x000fe20007ffe0ff */
[----:B------:R-:W-:Y:S01]  /*df90*/  UMOV UR4, 0xffffffff ;  /* 0xffffffff00047882 */ /* 0x000fe20000000000 */
[----:B------:R-:W-:Y:S02]  /*dfa0*/  LOP3.LUT R21, R11, 0x7f, RZ, 0xc0, !PT ;  /* 0x0000007f0b157812 */ /* 0x000fe400078ec0ff */
[----:B------:R-:W-:Y:S02]  /*dfb0*/  LEA.HI.X R2, R2, UR9, R6, 0x1, P1 ;  /* 0x0000000902027c11 */ /* 0x000fe400088f0c06 */
[----:B------:R-:W-:Y:S01]  /*dfc0*/  SHF.R.U32.HI R21, RZ, 0x3, R21 ;  /* 0x00000003ff157819 */ /* 0x000fe20000011615 */
[----:B------:R-:W-:Y:S06]  /*dfd0*/  BRA.DIV UR4, `(.L_x_12370) ;  /* 0x0000003604dc7947 */ /* 0x000fec000b800000 */
[----:B------:R-:W2:Y:S01]  /*dfe0*/  LDL.LU R6, [R1+0x30] ;  /* 0x0000300001067983 */ /* 0x000ea20000300800 */
[----:B------:R-:W-:-:S03]  /*dff0*/  IMAD R25, R25, 0xc0, R21 ;  /* 0x000000c019197824 */ /* 0x000fc600078e0215 */
[----:B------:R-:W0:Y:S04]  /*e000*/  SHFL.IDX PT, R7, R0, RZ, 0x181f ;  /* 0x00181fff00077589 */ /* 0x000e2800000e0000 */
[----:B------:R-:W-:Y:S01]  /*e010*/  SHFL.IDX PT, R8, R5, RZ, 0x181f ;  /* 0x00181fff05087589 */ /* 0x000fe200000e0000 */
        /* <DEDUP_REMOVED lines=8> */
[----:B-----5:R0:W-:Y:S02]  /*e0a0*/  @!P1 LDGSTS.E.BYPASS.LTC128B.128 [R10+0xc400], desc[UR38][R6.64], !P0 ;  /* 0x0c400000060a9fae */ /* 0x0201e4000c101d66 */
[----:B0-----:R-:W-:Y:S02]  /*e0b0*/  VIADD R6, R25, 0x10 ;  /* 0x0000001019067836 */ /* 0x001fe40000000000 */
        /* <DEDUP_REMOVED lines=8> */
[----:B------:R0:W-:Y:S02]  /*e140*/  @!P1 LDGSTS.E.BYPASS.LTC128B.128 [R10+0xcc00], desc[UR38][R6.64], !P0 ;  /* 0x0cc00000060a9fae */ /* 0x0001e4000c101d66 */
        /* <DEDUP_REMOVED lines=14> */
[----:B0-----:R-:W-:-:S04]  /*e230*/  @!P1 LEA R7, P2, R20, R7, 0x1 ;  /* 0x0000000714079211 */ /* 0x001fc800078408ff */
[----:B-1----:R-:W-:-:S04]  /*e240*/  @!P1 IADD3.X R6, RZ, R6, RZ, P2, !PT ;  /* 0x00000006ff069210 */ /* 0x002fc800017fe4ff */
        /* <DEDUP_REMOVED lines=34> */
[----:B------:R0:W-:Y:S04]  /*e470*/  @!P1 LDGSTS.E.BYPASS.LTC128B.128 [R10+0xf400], desc[UR38][R6.64], !P0 ;  /* 0x0f400000060a9fae */ /* 0x0001e8000c101d66 */
[----:B0-----:R0:W1:Y:S02]  /*e480*/  SHFL.IDX PT, R6, R0, 0x7, 0x181f ;  /* 0x00f81f0000067f89 */ /* 0x00106400000e0000 */
[----:B0-----:R-:W-:-:S04]  /*e490*/  IADD3 R0, R25, 0x80, RZ ;  /* 0x0000008019007810 */ /* 0x001fc80007ffe0ff */
[----:B------:R-:W-:Y:S01]  /*e4a0*/  ISETP.GE.AND P2, PT, R0, R3, PT ;  /* 0x000000030000720c */ /* 0x000fe20003f46270 */
[----:B------:R-:W-:-:S05]  /*e4b0*/  VIADD R0, R25, 0x70 ;  /* 0x0000007019007836 */ /* 0x000fca0000000000 */
[----:B------:R-:W-:Y:S02]  /*e4c0*/  ISETP.GE.AND P1, PT, R0, R3, PT ;  /* 0x000000030000720c */ /* 0x000fe40003f26270 */
[----:B------:R-:W0:Y:S11]  /*e4d0*/  SHFL.IDX PT, R0, R2, RZ, 0x181f ;  /* 0x00181fff02007589 */ /* 0x000e3600000e0000 */
[----:B-1----:R-:W-:-:S05]  /*e4e0*/  @!P1 LEA R6, P3, R20, R6, 0x1 ;  /* 0x0000000614069211 */ /* 0x002fca00078608ff */
[----:B------:R-:W-:-:S04]  /*e4f0*/  @!P1 IMAD.X R4, RZ, RZ, R4, P3 ;  /* 0x000000ffff049224 */ /* 0x000fc800018e0604 */
[----:B------:R-:W-:-:S05]  /*e500*/  @!P1 IMAD.MOV.U32 R7, RZ, RZ, R4 ;  /* 0x000000ffff079224 */ /* 0x000fca00078e0004 */
[----:B------:R1:W-:Y:S02]  /*e510*/  @!P1 LDGSTS.E.BYPASS.LTC128B.128 [R10+0xfc00], desc[UR38][R6.64], !P0 ;  /* 0x0fc00000060a9fae */ /* 0x0003e4000c101d66 */
[----:B-1----:R-:W-:-:S05]  /*e520*/  @!P2 LEA R6, P1, R20, R8, 0x1 ;  /* 0x000000081406a211 */ /* 0x002fca00078208ff */
[----:B0-----:R-:W-:-:S04]  /*e530*/  @!P2 IMAD.X R0, RZ, RZ, R0, P1 ;  /* 0x000000ffff00a224 */ /* 0x001fc800008e0600 */
[----:B------:R-:W-:Y:S02]  /*e540*/  @!P2 IMAD.MOV.U32 R7, RZ, RZ, R0 ;  /* 0x000000ffff07a224 */ /* 0x000fe400078e0000 */
[----:B------:R-:W-:-:S03]  /*e550*/  VIADD R0, R25, 0x90 ;  /* 0x0000009019007836 */ /* 0x000fc60000000000 */
[----:B------:R0:W-:Y:S02]  /*e560*/  @!P2 LDGSTS.E.BYPASS.LTC128B.128 [R10+0x10400], desc[UR38][R6.64], !P0 ;  /* 0x10400000060aafae */ /* 0x0001e4000c101d66 */
[----:B------:R-:W-:Y:S02]  /*e570*/  ISETP.GE.AND P1, PT, R0, R3, PT ;  /* 0x000000030000720c */ /* 0x000fe40003f26270 */
[----:B------:R-:W-:Y:S04]  /*e580*/  SHFL.IDX PT, R0, R2, 0x1, 0x181f ;  /* 0x00381f0002007f89 */ /* 0x000fe800000e0000 */
[----:B0-----:R-:W0:Y:S07]  /*e590*/  SHFL.IDX PT, R6, R5, 0x1, 0x181f ;  /* 0x00381f0005067f89 */ /* 0x001e2e00000e0000 */
[----:B0-----:R-:W-:-:S04]  /*e5a0*/  @!P1 LEA R6, P2, R20, R6, 0x1 ;  /* 0x0000000614069211 */ /* 0x001fc800078408ff */
[----:B------:R-:W-:-:S05]  /*e5b0*/  @!P1 IADD3.X R0, RZ, R0, RZ, P2, !PT ;  /* 0x00000000ff009210 */ /* 0x000fca00017fe4ff */
[----:B------:R-:W-:Y:S02]  /*e5c0*/  @!P1 IMAD.MOV.U32 R7, RZ, RZ, R0 ;  /* 0x000000ffff079224 */ /* 0x000fe400078e0000 */
[----:B------:R-:W-:-:S03]  /*e5d0*/  VIADD R0, R25, 0xa0 ;  /* 0x000000a019007836 */ /* 0x000fc60000000000 */
[----:B------:R0:W-:Y:S02]  /*e5e0*/  @!P1 LDGSTS.E.BYPASS.LTC128B.128 [R10+0x10c00], desc[UR38][R6.64], !P0 ;  /* 0x10c00000060a9fae */ /* 0x0001e4000c101d66 */
[----:B------:R-:W-:Y:S02]  /*e5f0*/  ISETP.GE.AND P1, PT, R0, R3, PT ;  /* 0x000000030000720c */ /* 0x000fe40003f26270 */
[----:B------:R-:W-:Y:S04]  /*e600*/  SHFL.IDX PT, R0, R2, 0x2, 0x181f ;  /* 0x00581f0002007f89 */ /* 0x000fe800000e0000 */
[----:B0-----:R-:W0:Y:S07]  /*e610*/  SHFL.IDX PT, R6, R5, 0x2, 0x181f ;  /* 0x00581f0005067f89 */ /* 0x001e2e00000e0000 */
[----:B0-----:R-:W-:-:S05]  /*e620*/  @!P1 LEA R6, P2, R20, R6, 0x1 ;  /* 0x0000000614069211 */ /* 0x001fca00078408ff */
[----:B------:R-:W-:-:S04]  /*e630*/  @!P1 IMAD.X R0, RZ, RZ, R0, P2 ;  /* 0x000000ffff009224 */ /* 0x000fc800010e0600 */
[----:B------:R-:W-:Y:S02]  /*e640*/  @!P1 IMAD.MOV.U32 R7, RZ, RZ, R0 ;  /* 0x000000ffff079224 */ /* 0x000fe400078e0000 */
[----:B------:R0:W1:Y:S04]  /*e650*/  SHFL.IDX PT, R0, R2, 0x3, 0x181f ;  /* 0x00781f0002007f89 */ /* 0x00006800000e0000 */
[----:B------:R0:W-:Y:S04]  /*e660*/  @!P1 LDGSTS.E.BYPASS.LTC128B.128 [R10+0x11400], desc[UR38][R6.64], !P0 ;  /* 0x11400000060a9fae */ /* 0x0001e8000c101d66 */
[----:B------:R0:W2:Y:S02]  /*e670*/  SHFL.IDX PT, R2, R5, 0x3, 0x181f ;  /* 0x00781f0005027f89 */ /* 0x0000a400000e0000 */
.L_x_12483:
[----:B------:R-:W-:Y:S01]  /*e680*/  VIADD R25, R25, 0xb0 ;  /* 0x000000b019197836 */ /* 0x000fe20000000000 */
[----:B------:R-:W-:-:S04]  /*e690*/  IADD3 R8, R17, 0x30800, RZ ;  /* 0x0003080011087810 */ /* 0x000fc80007ffe0ff */
[----:B------:R-:W-:-:S13]  /*e6a0*/  ISETP.GE.AND P1, PT, R25, R3, PT ;  /* 0x000000031900720c */ /* 0x000fda0003f26270 */
[----:B0-2---:R-:W-:-:S05]  /*e6b0*/  @!P1 LEA R2, P2, R20, R2, 0x1 ;  /* 0x0000000214029211 */ /* 0x005fca00078408ff */
[----:B-1----:R-:W-:-:S05]  /*e6c0*/  @!P1 IMAD.X R3, RZ, RZ, R0, P2 ;  /* 0x000000ffff039224 */ /* 0x002fca00010e0600 */
[----:B------:R-:W-:Y:S01]  /*e6d0*/  @!PT LDS RZ, [RZ] ;  /* 0x00000000fffff984 */ /* 0x000fe20000000800 */
[----:B------:R-:W-:Y:S01]  /*e6e0*/  @!PT LDS RZ, [RZ] ;  /* 0x00000000fffff984 */ /* 0x000fe20000000800 */
[----:B------:R-:W-:Y:S01]  /*e6f0*/  @!PT LDS RZ, [RZ] ;  /* 0x00000000fffff984 */ /* 0x000fe20000000800 */
[----:B------:R0:W-:Y:S01]  /*e700*/  @!P1 LDGSTS.E.BYPASS.LTC128B.128 [R10+0x11c00], desc[UR38][R2.64], !P0 ;  /* 0x11c00000020a9fae */ /* 0x0001e2000c101d66 */
[----:B------:R-:W-:Y:S01]  /*e710*/  PLOP3.LUT P0, PT, PT, PT, PT, 0x80, 0x0 ;  /* 0x000000000000781c */ /* 0x000fe20003f0f070 */
[----:B------:R-:W-:-:S12]  /*e720*/  NOP ;  /* 0x0000000000007918 */ /* 0x000fd80000000000 */
.L_x_12371:
        /* <DEDUP_REMOVED lines=18> */
.L_x_12484:
[----:B------:R-:W-:Y:S05]  /*e850*/  BSYNC B0 ;  /* 0x0000000000007941 */ /* 0x000fea0003800000 */
.L_x_12372:
[----:B------:R-:W0:Y:S04]  /*e860*/  LDL R2, [R1+0x1c] ;  /* 0x00001c0001027983 */ /* 0x000e280000100800 */
[----:B------:R-:W2:Y:S01]  /*e870*/  LDL R3, [R1+0x4] ;  /* 0x0000040001037983 */ /* 0x000ea20000100800 */
[----:B------:R-:W-:Y:S01]  /*e880*/  BSSY B0, `(.L_x_12374) ;  /* 0x0000175000007945 */ /* 0x000fe20003800000 */
[----:B0-----:R-:W-:-:S05]  /*e890*/  VIADD R0, R2, 0xfffffffe ;  /* 0xfffffffe02007836 */ /* 0x001fca0000000000 */
        /* <DEDUP_REMOVED lines=17> */
[----:B------:R-:W-:Y:S01]  /*e9b0*/  IADD3 R6, R18, 0x1, RZ ;  /* 0x0000000112067810 */ /* 0x000fe20007ffe0ff */
[----:B------:R-:W-:Y:S03]  /*e9c0*/  BSSY B1, `(.L_x_12378) ;  /* 0x000006f000017945 */ /* 0x000fe60003800000 */
        /* <DEDUP_REMOVED lines=28> */
.L_x_12380:
[----:B0-----:R-:W-:Y:S01]  /*eb90*/  IMAD R4, R6, 0x8, R17 ;  /* 0x0000000806047824 */ /* 0x001fe200078e0211 */
[----:B------:R-:W-:Y:S01]  /*eba0*/  SHF.L.U32 R2, R10, 0x1f, RZ ;  /* 0x0000001f0a027819 */ /* 0x000fe200000006ff */
[----:B------:R-:W-:Y:S03]  /*ebb0*/  BSSY B3, `(.L_x_12381) ;  /* 0x0000003000037945 */ /* 0x000fe60003800000 */
[----:B------:R-:W0:Y:S02]  /*ebc0*/  SYNCS.PHASECHK.TRANS64.TRYWAIT P0, [R4+URZ+0x30840], R2 ;  /* 0x03084002040075a7 */ /* 0x000e24000800017f */
[----:B0-----:R-:W-:Y:S05]  /*ebd0*/  @!P0 BRA `(.L_x_12382) ;  /* 0x0000003800d88947 */ /* 0x001fea0003800000 */
.L_x_12485:
[----:B------:R-:W-:Y:S05]  /*ebe0*/  BSYNC B3 ;  /* 0x0000000000037941 */ /* 0x000fea0003800000 */
.L_x_12381:
[----:B------:R-:W1:Y:S01]  /*ebf0*/  S2R R3, SR_TID.X ;  /* 0x0000000000037919 */ /* 0x000e620000002100 */
[----:B------:R-:W-:Y:S01]  /*ec00*/  BSSY B3, `(.L_x_12383) ;  /* 0x000000b000037945 */ /* 0x000fe20003800000 */
        /* <DEDUP_REMOVED lines=10> */
.L_x_12384:
[----:B------:R-:W-:Y:S05]  /*ecb0*/  BSYNC B3 ;  /* 0x0000000000037941 */ /* 0x000fea0003800000 */
.L_x_12383:
[----:B------:R-:W-:Y:S01]  /*ecc0*/  MOV R11, RZ ;  /* 0x000000ff000b7202 */ /* 0x000fe20000000f00 */
[----:B------:R-:W-:Y:S01]  /*ecd0*/  IMAD R3, R6, 0x6000, R17 ;  /* 0x0000600006037824 */ /* 0x000fe200078e0211 */
[----:B------:R-:W-:Y:S01]  /*ece0*/  UIADD3 UR4, UP0, UR40, 0x370, URZ ;  /* 0x0000037028047890 */ /* 0x000fe2000ff1e03f */
[----:B------:R-:W-:Y:S01]  /*ecf0*/  PLOP3.LUT P0, PT, PT, PT, PT, 0x80, 0x0 ;  /* 0x000000000000781c */ /* 0x000fe20003f0f070 */
[----:B0-----:R-:W-:Y:S01]  /*ed00*/  VIADD R4, R4, 0x30830 ;  /* 0x0003083004047836 */ /* 0x001fe20000000000 */
[----:B------:R-:W-:Y:S01]  /*ed10*/  R2UR UR10, R11 ;  /* 0x000000000b0a72ca */ /* 0x000fe200000e0000 */
[----:B------:R-:W-:Y:S01]  /*ed20*/  VIADD R3, R3, 0x12400 ;  /* 0x0001240003037836 */ /* 0x000fe20000000000 */
[----:B------:R-:W-:Y:S01]  /*ed30*/  UIADD3.X UR5, URZ, UR41, URZ, UP0, !UPT ;  /* 0x000000293f057290 */ /* 0x000fe200087fe43f */
[----:B------:R-:W-:Y:S01]  /*ed40*/  IMAD R2, R0, 0xc0, R26 ;  /* 0x000000c000027824 */ /* 0x000fe200078e021a */
[----:B------:R-:W-:Y:S01]  /*ed50*/  UMOV UR6, 0x0 ;  /* 0x0000000000067882 */ /* 0x000fe20000000000 */
[----:B------:R-:W-:-:S10]  /*ed60*/  UMOV UR7, 0x14f00000 ;  /* 0x14f0000000077882 */ /* 0x000fd40000000000 */
.L_x_12385:
        /* <DEDUP_REMOVED lines=15> */
.L_x_12486:
[----:B------:R-:W-:Y:S05]  /*ee60*/  BSYNC B3 ;  /* 0x0000000000037941 */ /* 0x000fea0003800000 */
.L_x_12386:
[----:B------:R-:W-:Y:S01]  /*ee70*/  BSSY B3, `(.L_x_12388) ;  /* 0x000000c000037945 */ /* 0x000fe20003800000 */
[----:B------:R-:W-:Y:S02]  /*ee80*/  IMAD.MOV.U32 R12, RZ, RZ, 0x0 ;  /* 0x00000000ff0c7424 */ /* 0x000fe400078e00ff */
[----:B------:R-:W-:Y:S01]  /*ee90*/  IMAD.MOV.U32 R13, RZ, RZ, 0x14f00000 ;  /* 0x14f00000ff0d7424 */ /* 0x000fe200078e00ff */
[----:B------:R-:W-:Y:S06]  /*eea0*/  @P1 BRA `(.L_x_12389) ;  /* 0x0000000000201947 */ /* 0x000fec0003800000 */
[----:B------:R-:W1:Y:S01]  /*eeb0*/  S2R R4, SR_TID.X ;  /* 0x0000000000047919 */ /* 0x000e620000002100 */
[----:B0-----:R-:W-:Y:S01]  /*eec0*/  IMAD R2, R18, 0x8, R17 ;  /* 0x0000000812027824 */ /* 0x001fe200078e0211 */
[----:B------:R-:W-:-:S04]  /*eed0*/  MOV R3, 0x6000 ;  /* 0x0000600000037802 */ /* 0x000fc80000000f00 */
[----:B------:R2:W-:Y:S01]  /*eee0*/  SYNCS.ARRIVE.TRANS64 RZ, [R2+URZ+0x30850], R3 ;  /* 0x0308500302ff79a7 */ /* 0x0005e2000800003f */
[----:B-1----:R-:W-:-:S04]  /*eef0*/  LOP3.LUT R4, R4, 0x1f, RZ, 0xc0, !PT ;  /* 0x0000001f04047812 */ /* 0x002fc800078ec0ff */
[----:B------:R-:W-:-:S13]  /*ef00*/  ISETP.NE.AND P0, PT, R4, RZ, PT ;  /* 0x000000ff0400720c */ /* 0x000fda0003f05270 */
[----:B--2---:R-:W-:Y:S05]  /*ef10*/  @!P0 BRA `(.L_x_12389) ;  /* 0x0000000000048947 */ /* 0x004fea0003800000 */
[----:B------:R-:W-:Y:S01]  /*ef20*/  BPT.TRAP 0x1 ;  /* 0x000000040000795c */ /* 0x000fe20000300000 */
.L_x_12389:
[----:B------:R-:W-:Y:S05]  /*ef30*/  BSYNC B3 ;  /* 0x0000000000037941 */ /* 0x000fea0003800000 */
.L_x_12388:
        /* <DEDUP_REMOVED lines=11> */
.L_x_12390:
        /* <DEDUP_REMOVED lines=12> */
.L_x_12379:
[----:B------:R-:W-:Y:S05]  /*f0b0*/  BSYNC B1 ;  /* 0x0000000000017941 */ /* 0x000fea0003800000 */
.L_x_12378:
[----:B------:R-:W2:Y:S01]  /*f0c0*/  LDL.LU R0, [R1+0x1c] ;  /* 0x00001c0001007983 */ /* 0x000ea20000300800 */
[----:B------:R-:W-:Y:S01]  /*f0d0*/  MOV R28, R10 ;  /* 0x0000000a001c7202 */ /* 0x000fe20000000f00 */
[----:B------:R-:W-:Y:S02]  /*f0e0*/  IMAD.MOV.U32 R18, RZ, RZ, R6 ;  /* 0x000000ffff127224 */ /* 0x000fe400078e0006 */
[----:B--2---:R-:W-:-:S07]  /*f0f0*/  VIADD R0, R0, 0xfffffffd ;  /* 0xfffffffd00007836 */ /* 0x004fce0000000000 */
.L_x_12377:
[----:B------:R-:W-:Y:S05]  /*f100*/  BSYNC B2 ;  /* 0x0000000000027941 */ /* 0x000fea0003800000 */
.L_x_12376:
[----:B------:R-:W-:Y:S01]  /*f110*/  VIADD R7, R7, 0xfffffffe ;  /* 0xfffffffe07077836 */ /* 0x000fe20000000000 */
[----:B------:R-:W-:-:S04]  /*f120*/  LOP3.LUT R2, RZ, R9, RZ, 0x33, !PT ;  /* 0x00000009ff027212 */ /* 0x000fc800078e33ff */
[----:B------:R-:W-:-:S13]  /*f130*/  ISETP.NE.AND P0, PT, R7, R2, PT ;  /* 0x000000020700720c */ /* 0x000fda0003f05270 */
[----:B------:R-:W-:Y:S05]  /*f140*/  @!P0 BRA `(.L_x_12375) ;  /* 0x0000000c00a08947 */ /* 0x000fea0003800000 */
[----:B------:R-:W-:-:S07]  /*f150*/  IMAD.MOV.U32 R4, RZ, RZ, R19 ;  /* 0x000000ffff047224 */ /* 0x000fce00078e0013 */
.L_x_12417:
        /* <DEDUP_REMOVED lines=22> */
[----:B------:R-:W-:-:S03]  /*f2c0*/  IMAD R4, R29, UR6, RZ ;  /* 0x000000061d047c24 */ /* 0x000fc6000f8e02ff */
[----:B------:R-:W-:Y:S01]  /*f2d0*/  IADD3 R3, -R2, RZ, RZ ;  /* 0x000000ff02037210 */ /* 0x000fe20007ffe1ff */
[----:B------:R-:W-:-:S04]  /*f2e0*/  IMAD R4, R23, UR7, R4 ;  /* 0x0000000717047c24 */ /* 0x000fc8000f8e0204 */
[----:B------:R-:W-:Y:S01]  /*f2f0*/  IMAD R9, R9, R3, R0 ;  /* 0x0000000309097224 */ /* 0x000fe200078e0200 */
[----:B------:R-:W-:-:S03]  /*f300*/  SHF.R.S32.HI R3, RZ, 0x1f, R2 ;  /* 0x0000001fff037819 */ /* 0x000fc60000011402 */
[----:B------:R-:W-:-:S04]  /*f310*/  IMAD.WIDE.U32 R2, R23, UR6, R2 ;  /* 0x0000000617027c25 */ /* 0x000fc8000f8e0002 */
[----:B------:R-:W-:Y:S01]  /*f320*/  IMAD.IADD R3, R4, 0x1, R3 ;  /* 0x0000000104037824 */ /* 0x000fe200078e0203 */
[----:B------:R-:W-:-:S04]  /*f330*/  LEA R4, P0, R2, UR4, 0x2 ;  /* 0x0000000402047c11 */ /* 0x000fc8000f8010ff */
[----:B------:R-:W-:-:S05]  /*f340*/  LEA.HI.X R5, R2, UR5, R3, 0x2, P0 ;  /* 0x0000000502057c11 */ /* 0x000fca00080f1403 */
[----:B------:R0:W5:Y:S04]  /*f350*/  LDG.E R4, desc[UR38][R4.64] ;  /* 0x0000002604047981 */ /* 0x000168000c1e1900 */
.L_x_12393:
[----:B------:R-:W-:Y:S01]  /*f360*/  IMAD R2, R6, 0x8, R17 ;  /* 0x0000000806027824 */ /* 0x000fe200078e0211 */
[----:B------:R-:W-:Y:S01]  /*f370*/  SHF.L.U32 R3, R7, 0x1f, RZ ;  /* 0x0000001f07037819 */ /* 0x000fe200000006ff */
[----:B------:R-:W-:Y:S03]  /*f380*/  BSSY B2, `(.L_x_12394) ;  /* 0x0000003000027945 */ /* 0x000fe60003800000 */
[----:B------:R-:W1:Y:S02]  /*f390*/  SYNCS.PHASECHK.TRANS64.TRYWAIT P0, [R2+URZ+0x30840], R3 ;  /* 0x03084003020075a7 */ /* 0x000e64000800017f */
[----:B-1----:R-:W-:Y:S05]  /*f3a0*/  @!P0 BRA `(.L_x_12395) ;  /* 0x00000034000c8947 */ /* 0x002fea0003800000 */
.L_x_12487:
[----:B------:R-:W-:Y:S05]  /*f3b0*/  BSYNC B2 ;  /* 0x0000000000027941 */ /* 0x000fea0003800000 */
.L_x_12394:
        /* <DEDUP_REMOVED lines=12> */
.L_x_12397:
[----:B------:R-:W-:Y:S05]  /*f480*/  BSYNC B2 ;  /* 0x0000000000027941 */ /* 0x000fea0003800000 */
.L_x_12396:
        /* <DEDUP_REMOVED lines=8> */
[----:B------:R-:W-:Y:S01]  /*f510*/  IMAD R10, R9, 0xc0, R26 ;  /* 0x000000c0090a7824 */ /* 0x000fe200078e021a */
[----:B------:R-:W-:Y:S01]  /*f520*/  UMOV UR6, 0x0 ;  /* 0x0000000000067882 */ /* 0x000fe20000000000 */
[----:B------:R-:W-:-:S10]  /*f530*/  UMOV UR7, 0x14f00000 ;  /* 0x14f0000000077882 */ /* 0x000fd40000000000 */
.L_x_12398:
        /* <DEDUP_REMOVED lines=15> */
.L_x_12488:
[----:B------:R-:W-:Y:S05]  /*f630*/  BSYNC B2 ;  /* 0x0000000000027941 */ /* 0x000fea0003800000 */
.L_x_12399:
        /* <DEDUP_REMOVED lines=11> */
.L_x_12402:
[----:B------:R-:W-:Y:S05]  /*f6f0*/  BSYNC B2 ;  /* 0x0000000000027941 */ /* 0x000fea0003800000 */
.L_x_12401:
        /* <DEDUP_REMOVED lines=10> */
.L_x_12403:
        /* <DEDUP_REMOVED lines=10> */
[----:B------:R-:W-:Y:S01]  /*f840*/  IMAD.MOV.U32 R22, RZ, RZ, R9 ;  /* 0x000000ffff167224 */ /* 0x000fe200078e0009 */
[----:B------:R-:W-:-:S07]  /*f850*/  MOV R19, R4 ;  /* 0x0000000400137202 */ /* 0x000fce0000000f00 */
.L_x_12392:
[----:B------:R-:W-:Y:S05]  /*f860*/  BSYNC B1 ;  /* 0x0000000000017941 */ /* 0x000fea0003800000 */
.L_x_12391:
        /* <DEDUP_REMOVED lines=32> */
.L_x_12406:
[----:B------:R-:W-:Y:S01]  /*fa70*/  LEA R2, R18, R17, 0x3 ;  /* 0x0000001112027211 */ /* 0x000fe200078e18ff */
[----:B------:R-:W-:Y:S01]  /*fa80*/  BSSY B2, `(.L_x_12407) ;  /* 0x0000004000027945 */ /* 0x000fe20003800000 */
[----:B------:R-:W-:-:S04]  /*fa90*/  SHF.L.U32 R3, R28, 0x1f, RZ ;  /* 0x0000001f1c037819 */ /* 0x000fc800000006ff */
[----:B------:R-:W1:Y:S02]  /*faa0*/  SYNCS.PHASECHK.TRANS64.TRYWAIT P0, [R2+URZ+0x30840], R3 ;  /* 0x03084003020075a7 */ /* 0x000e64000800017f */
[----:B-1----:R-:W-:Y:S05]  /*fab0*/  @!P0 BRA `(.L_x_12408) ;  /* 0x0000002c00708947 */ /* 0x002fea0003800000 */
.L_x_12489:
[----:B------:R-:W-:Y:S05]  /*fac0*/  BSYNC B2 ;  /* 0x0000000000027941 */ /* 0x000fea0003800000 */
.L_x_12407:
        /* <DEDUP_REMOVED lines=12> */
.L_x_12410:
[----:B------:R-:W-:Y:S05]  /*fb90*/  BSYNC B2 ;  /* 0x0000000000027941 */ /* 0x000fea0003800000 */
.L_x_12409:
[----:B------:R-:W-:Y:S01]  /*fba0*/  IMAD.MOV.U32 R5, RZ, RZ, RZ ;  /* 0x000000ffff057224 */ /* 0x000fe200078e00ff */
[----:B------:R-:W-:Y:S01]  /*fbb0*/  UIADD3 UR4, UP0, UR40, 0x370, URZ ;  /* 0x0000037028047890 */ /* 0x000fe2000ff1e03f */
[C---:B------:R-:W-:Y:S01]  /*fbc0*/  IMAD R11, R18.reuse, 0x6000, R17 ;  /* 0x00006000120b7824 */ /* 0x040fe200078e0211 */
[----:B------:R-:W-:Y:S01]  /*fbd0*/  PLOP3.LUT P0, PT, PT, PT, PT, 0x80, 0x0 ;  /* 0x000000000000781c */ /* 0x000fe20003f0f070 */
[----:B-1----:R-:W-:Y:S01]  /*fbe0*/  IMAD R3, R18, 0x8, R8 ;  /* 0x0000000812037824 */ /* 0x002fe200078e0208 */
[----:B------:R-:W-:Y:S01]  /*fbf0*/  R2UR UR10, R5 ;  /* 0x00000000050a72ca */ /* 0x000fe200000e0000 */
[----:B------:R-:W-:Y:S01]  /*fc00*/  VIADD R11, R11, 0x12400 ;  /* 0x000124000b0b7836 */ /* 0x000fe20000000000 */
[----:B------:R-:W-:Y:S01]  /*fc10*/  UIADD3.X UR5, URZ, UR41, URZ, UP0, !UPT ;  /* 0x000000293f057290 */ /* 0x000fe200087fe43f */
[----:B------:R-:W-:Y:S01]  /*fc20*/  VIADD R3, R3, 0x30 ;  /* 0x0000003003037836 */ /* 0x000fe20000000000 */
[----:B------:R-:W-:Y:S01]  /*fc30*/  UMOV UR6, 0x0 ;  /* 0x0000000000067882 */ /* 0x000fe20000000000 */
[----:B------:R-:W-:Y:S01]  /*fc40*/  IMAD R2, R10, 0xc0, R26 ;  /* 0x000000c00a027824 */ /* 0x000fe200078e021a */
[----:B------:R-:W-:-:S09]  /*fc50*/  UMOV UR7, 0x14f00000 ;  /* 0x14f0000000077882 */ /* 0x000fd20000000000 */
.L_x_12411:
        /* <DEDUP_REMOVED lines=15> */
.L_x_12490:
[----:B------:R-:W-:Y:S05]  /*fd50*/  BSYNC B2 ;  /* 0x0000000000027941 */ /* 0x000fea0003800000 */
.L_x_12412:
[----:B------:R-:W-:Y:S01]  /*fd60*/  BSSY B2, `(.L_x_12414) ;  /* 0x000000b000027945 */ /* 0x000fe20003800000 */
[----:B0-----:R-:W-:Y:S01]  /*fd70*/  MOV R2, 0x0 ;  /* 0x0000000000027802 */ /* 0x001fe20000000f00 */
[----:B------:R-:W-:Y:S02]  /*fd80*/  IMAD.MOV.U32 R3, RZ, RZ, 0x14f00000 ;  /* 0x14f00000ff037424 */ /* 0x000fe400078e00ff */
[----:B------:R-:W-:Y:S05]  /*fd90*/  @P1 BRA `(.L_x_12415) ;  /* 0x00000000001c1947 */ /* 0x000fea0003800000 */
[----:B------:R-:W0:Y:S02]  /*fda0*/  S2R R11, SR_TID.X ;  /* 0x00000000000b7919 */ /* 0x000e240000002100 */
[----:B0-----:R-:W-:Y:S01]  /*fdb0*/  LOP3.LUT R12, R11, 0x1f, RZ, 0xc0, !PT ;  /* 0x0000001f0b0c7812 */ /* 0x001fe200078ec0ff */
[----:B------:R-:W-:-:S03]  /*fdc0*/  IMAD.MOV.U32 R11, RZ, RZ, 0x6000 ;  /* 0x00006000ff0b7424 */ /* 0x000fc600078e00ff */
[----:B------:R-:W-:Y:S01]  /*fdd0*/  ISETP.NE.AND P0, PT, R12, RZ, PT ;  /* 0x000000ff0c00720c */ /* 0x000fe20003f05270 */
[----:B------:R0:W-:-:S12]  /*fde0*/  SYNCS.ARRIVE.TRANS64 RZ, [R7+URZ+0x50], R11 ;  /* 0x0000500b07ff79a7 */ /* 0x0001d8000800003f */
[----:B0-----:R-:W-:Y:S05]  /*fdf0*/  @!P0 BRA `(.L_x_12415) ;  /* 0x0000000000048947 */ /* 0x001fea0003800000 */
[----:B------:R-:W-:Y:S01]  /*fe00*/  BPT.TRAP 0x1 ;  /* 0x000000040000795c */ /* 0x000fe20000300000 */
.L_x_12415:
[----:B------:R-:W-:Y:S05]  /*fe10*/  BSYNC B2 ;  /* 0x0000000000027941 */ /* 0x000fea0003800000 */
.L_x_12414:
        /* <DEDUP_REMOVED lines=10> */
.L_x_12416:
        /* <DEDUP_REMOVED lines=12> */
.L_x_12405:
[----:B------:R-:W-:Y:S05]  /*ff80*/  BSYNC B1 ;  /* 0x0000000000017941 */ /* 0x000fea0003800000 */
.L_x_12404:
[----:B------:R-:W2:Y:S01]  /*ff90*/  LDL R2, [R1+0x4] ;  /* 0x0000040001027983 */ /* 0x000ea20000100800 */
[----:B------:R-:W-:Y:S02]  /*ffa0*/  IADD3 R0, R0, -0x2, RZ ;  /* 0xfffffffe00007810 */ /* 0x000fe40007ffe0ff */
[----:B--2---:R-:W-:-:S13]  /*ffb0*/  ISETP.GT.AND P0, PT, R9, R2, PT ;  /* 0x000000020900720c */ /* 0x004fda0003f04270 */
[----:B------:R-:W-:Y:S05]  /*ffc0*/  @P0 BRA `(.L_x_12417) ;  /* 0xfffffff000640947 */ /* 0x000fea000383ffff */
.L_x_12375:
[----:B------:R-:W-:Y:S05]  /*ffd0*/  BSYNC B0 ;  /* 0x0000000000007941 */ /* 0x000fea0003800000 */
.L_x_12374:
        /* <DEDUP_REMOVED lines=17> */
.L_x_12419:
[----:B------:R-:W-:Y:S05]  /*100f0*/  BSYNC B0 ;  /* 0x0000000000007941 */ /* 0x000fea0003800000 */
.L_x_12418:
        /* <DEDUP_REMOVED lines=8> */
[----:B------:R-:W0:Y:S02]  /*10180*/  SYNCS.PHASECHK.TRANS64.TRYWAIT P0, [R3+URZ+0x30860], R0 ;  /* 0x03086000030075a7 */ /* 0x000e24000800017f */
[----:B0-----:R-:W-:Y:S09]  /*10190*/  @!P0 BRA `(.L_x_12423) ;  /* 0x0000002400e08947 */ /* 0x001ff20003800000 */
.L_x_12491:
[----:B------:R-:W-:Y:S05]  /*101a0*/  BSYNC B1 ;  /* 0x0000000000017941 */ /* 0x000fea0003800000 */
.L_x_12422:
        /* <DEDUP_REMOVED lines=9> */
.L_x_12425:
[----:B------:R-:W-:Y:S05]  /*10240*/  BSYNC B1 ;  /* 0x0000000000017941 */ /* 0x000fea0003800000 */
.L_x_12424:
[----:B0-----:R-:W-:Y:S01]  /*10250*/  IMAD R0, R18, 0x6000, R17 ;  /* 0x0000600012007824 */ /* 0x001fe200078e0211 */
        /* <DEDUP_REMOVED lines=9> */
.L_x_12426:
        /* <DEDUP_REMOVED lines=10> */
.L_x_12421:
[----:B------:R-:W-:Y:S05]  /*10390*/  BSYNC B0 ;  /* 0x0000000000007941 */ /* 0x000fea0003800000 */
.L_x_12420:
[----:B------:R-:W-:-:S05]  /*103a0*/  VIADD R18, R18, 0x1 ;  /* 0x0000000112127836 */ /* 0x000fca0000000000 */
[----:B------:R-:W-:-:S04]  /*103b0*/  ISETP.NE.AND P0, PT, R18, 0x2, PT ;  /* 0x000000021200780c */ /* 0x000fc80003f05270 */
[----:B------:R-:W-:Y:S02]  /*103c0*/  SEL R3, RZ, 0x1, P0 ;  /* 0x00000001ff037807 */ /* 0x000fe40000000000 */
[----:B------:R-:W-:Y:S02]  /*103d0*/  SEL R18, R18, RZ, P0 ;  /* 0x000000ff12127207 */ /* 0x000fe40000000000 */
[----:B------:R-:W-:-:S07]  /*103e0*/  LOP3.LUT R28, R28, R3, RZ, 0x3c, !PT ;  /* 0x000000031c1c7212 */ /* 0x000fce00078e3cff */
.L_x_12356:
[----:B------:R-:W-:Y:S05]  /*103f0*/  BSYNC B7 ;  /* 0x0000000000077941 */ /* 0x000fea0003800000 */
.L_x_12354:
[----:B------:R-:W2:Y:S02]  /*10400*/  LDL R0, [R1+0x44] ;  /* 0x0000440001007983 */ /* 0x000ea40000100800 */
[----:B--2---:R-:W-:-:S13]  /*10410*/  ISETP.NE.AND P0, PT, R0, RZ, PT ;  /* 0x000000ff0000720c */ /* 0x004fda0003f05270 */
[----:B------:R-:W-:Y:S05]  /*10420*/  @!P0 BRA `(.L_x_12427) ;  /* 0x0000000000248947 */ /* 0x000fea0003800000 */
[----:B------:R-:W-:Y:S05]  /*10430*/  WARPSYNC.ALL ;  /* 0x0000000000007948 */ /* 0x000fea0003800000 */
[----:B------:R-:W0:Y:S08]  /*10440*/  S2UR UR5, SR_CgaCtaId ;  /* 0x00000000000579c3 */ /* 0x000e300000008800 */
[----:B------:R-:W-:Y:S06]  /*10450*/  BAR.SYNC.DEFER_BLOCKING 0x5, 0x200 ;  /* 0x0148000000007b1d */ /* 0x000fec0000010000 */
[----:B------:R-:W-:-:S02]  /*10460*/  UMOV UR4, 0x400 ;  /* 0x0000040000047882 */ /* 0x000fc40000000000 */
[----:B0-----:R-:W-:-:S06]  /*10470*/  ULEA UR4, UR5, UR4, 0x18 ;  /* 0x0000000405047291 */ /* 0x001fcc000f8ec03f */
[----:B------:R-:W-:-:S05]  /*10480*/  IMAD.U32 R17, RZ, RZ, UR4 ;  /* 0x00000004ff117e24 */ /* 0x000fca000f8e00ff */
[----:B------:R2:W3:Y:S01]  /*10490*/  LDS.128 R24, [R17+0x308d0] ;  /* 0x0308d00011187984 */ /* 0x0004e20000000c00 */
[----:B------:R-:W-:Y:S06]  /*104a0*/  BAR.ARV 0x4, 0x200 ;  /* 0x0108000000007b1d */ /* 0x000fec0000002000 */
[----:B------:R-:W-:Y:S05]  /*104b0*/  BRA `(.L_x_12428) ;  /* 0x0000000800d07947 */ /* 0x000fea0003800000 */
.L_x_12427:
[----:B------:R-:W0:Y:S01]  /*104c0*/  S2R R0, SR_TID.X ;  /* 0x0000000000007919 */ /* 0x000e220000002100 */
[----:B------:R-:W-:Y:S01]  /*104d0*/  UMOV UR4, 0xffffffff ;  /* 0xffffffff00047882 */ /* 0x000fe20000000000 */
[----:B0-----:R-:W-:-:S04]  /*104e0*/  LOP3.LUT R9, R0, 0x1f, RZ, 0xc0, !PT ;  /* 0x0000001f00097812 */ /* 0x001fc800078ec0ff */
[----:B------:R-:W-:Y:S01]  /*104f0*/  ISETP.NE.AND P0, PT, R9, 0x1f, PT ;  /* 0x0000001f0900780c */ /* 0x000fe20003f05270 */
[----:B------:R-:W-:-:S12]  /*10500*/  BRA.DIV UR4, `(.L_x_12429) ;  /* 0x0000002604187947 */ /* 0x000fd8000b800000 */
[----:B-1----:R-:W-:Y:S01]  /*10510*/  IADD3 R7, R27, R9, RZ ;  /* 0x000000091b077210 */ /* 0x002fe20007ffe0ff */
[----:B------:R-:W-:-:S03]  /*10520*/  ULDC UR4, c[0x0][0xc3c] ;  /* 0x00030f0000047ab9 */ /* 0x000fc60000000800 */
        /* <DEDUP_REMOVED lines=36> */
.L_x_12501:
[----:B------:R-:W-:Y:S02]  /*10770*/  ULDC UR4, c[0x0][0xc38] ;  /* 0x00030e0000047ab9 */ /* 0x000fe40000000800 */
[----:B------:R-:W-:-:S04]  /*10780*/  IMAD.U32 R2, RZ, RZ, UR4 ;  /* 0x00000004ff027e24 */ /* 0x000fc8000f8e00ff */
[----:B-1----:R-:W-:-:S04]  /*10790*/  IMAD R5, R14, R2, RZ ;  /* 0x000000020e057224 */ /* 0x002fc800078e02ff */
[----:B------:R-:W-:-:S05]  /*107a0*/  IMAD.IADD R6, R6, 0x1, R5 ;  /* 0x0000000106067824 */ /* 0x000fca00078e0205 */
[----:B------:R-:W-:-:S13]  /*107b0*/  ISETP.GT.AND P6, PT, R6, R0, PT ;  /* 0x000000000600720c */ /* 0x000fda0003fc4270 */
[----:B------:R-:W-:Y:S05]  /*107c0*/  @P6 BRA `(.L_x_12430) ;  /* 0x0000000000a46947 */ /* 0x000fea0003800000 */
.L_x_12433:
[----:B------:R-:W1:Y:S01]  /*107d0*/  LDC R2, c[0x0][0xc3c] ;  /* 0x00030f00ff027b82 */ /* 0x000e620000000800 */
[----:B------:R-:W-:-:S05]  /*107e0*/  VIADD R27, R27, 0x1f ;  /* 0x0000001f1b1b7836 */ /* 0x000fca0000000000 */
[----:B-1----:R-:W-:-:S13]  /*107f0*/  ISETP.GE.AND P6, PT, R27, R2, PT ;  /* 0x000000021b00720c */ /* 0x002fda0003fc6270 */
[----:B------:R-:W-:Y:S05]  /*10800*/  @P6 BRA `(.L_x_12431) ;  /* 0x0000000400b86947 */ /* 0x000fea0003800000 */
[----:B0-----:R-:W0:Y:S01]  /*10810*/  S2R R3, SR_TID.X ;  /* 0x0000000000037919 */ /* 0x001e220000002100 */
[----:B------:R-:W-:Y:S01]  /*10820*/  IMAD.MOV.U32 R7, RZ, RZ, RZ ;  /* 0x000000ffff077224 */ /* 0x000fe200078e00ff */
[----:B0-----:R-:W-:-:S04]  /*10830*/  LOP3.LUT R3, R3, 0x1f, RZ, 0xc0, !PT ;  /* 0x0000001f03037812 */ /* 0x001fc800078ec0ff */
[----:B------:R-:W-:-:S04]  /*10840*/  IADD3 R9, R27, R3, RZ ;  /* 0x000000031b097210 */ /* 0x000fc80007ffe0ff */
        /* <DEDUP_REMOVED lines=27> */
.L_x_12509:
[----:B------:R-:W-:Y:S02]  /*10a00*/  ULDC UR4, c[0x0][0xc38] ;  /* 0x00030e0000047ab9 */ /* 0x000fe40000000800 */
[----:B------:R-:W-:-:S04]  /*10a10*/  IMAD.U32 R2, RZ, RZ, UR4 ;  /* 0x00000004ff027e24 */ /* 0x000fc8000f8e00ff */
[----:B-1----:R-:W-:-:S04]  /*10a20*/  IMAD R5, R14, R2, RZ ;  /* 0x000000020e057224 */ /* 0x002fc800078e02ff */
[----:B------:R-:W-:-:S05]  /*10a30*/  IMAD.IADD R6, R5, 0x1, R6 ;  /* 0x0000000105067824 */ /* 0x000fca00078e0206 */
[----:B------:R-:W-:-:S13]  /*10a40*/  ISETP.GT.AND P6, PT, R6, R0, PT ;  /* 0x000000000600720c */ /* 0x000fda0003fc4270 */
[----:B------:R-:W-:Y:S05]  /*10a50*/  @!P6 BRA `(.L_x_12433) ;  /* 0xfffffffc005ce947 */ /* 0x000fea000383ffff */
.L_x_12430:
        /* <DEDUP_REMOVED lines=9> */
.L_x_12514:
[----:B------:R-:W-:-:S13]  /*10af0*/  ISETP.NE.AND P0, PT, R8, RZ, PT ;  /* 0x000000ff0800720c */ /* 0x000fda0003f05270 */
[----:B------:R-:W-:Y:S05]  /*10b00*/  @!P0 BRA `(.L_x_12435) ;  /* 0x0000000000108947 */ /* 0x000fea0003800000 */
[----:B------:R-:W-:Y:S01]  /*10b10*/  UMOV UR4, 0xffffffff ;  /* 0xffffffff00047882 */ /* 0x000fe20000000000 */
[----:B------:R-:W-:Y:S02]  /*10b20*/  VIADD R12, R5, 0xffffffff ;  /* 0xffffffff050c7836 */ /* 0x000fe40000000000 */
[----:B------:R-:W-:Y:S05]  /*10b30*/  BRA.DIV UR4, `(.L_x_12436) ;  /* 0x0000002604dc7947 */ /* 0x000fea000b800000 */
[----:B------:R4:W0:Y:S02]  /*10b40*/  SHFL.IDX PT, R24, R3, R12, 0x1f ;  /* 0x00001f0c03187589 */ /* 0x00082400000e0000 */
.L_x_12435:
[----:B--2---:R-:W-:Y:S01]  /*10b50*/  IABS R8, R7 ;  /* 0x0000000700087213 */ /* 0x004fe20000000000 */
[----:B0-----:R-:W-:Y:S01]  /*10b60*/  IMAD R24, R24, R2, R6 ;  /* 0x0000000218187224 */ /* 0x001fe200078e0206 */
[----:B---3--:R-:W-:Y:S01]  /*10b70*/  IABS R6, R4 ;  /* 0x0000000400067213 */ /* 0x008fe20000000000 */
[----:B------:R-:W-:Y:S01]  /*10b80*/  IMAD.IADD R27, R5, 0x1, R27 ;  /* 0x00000001051b7824 */ /* 0x000fe200078e021b */
[----:B------:R-:W0:Y:S01]  /*10b90*/  I2F.RP R9, R8 ;  /* 0x0000000800097306 */ /* 0x000e220000209400 */
[----:B------:R-:W-:Y:S01]  /*10ba0*/  MOV R2, RZ ;  /* 0x000000ff00027202 */ /* 0x000fe20000000f00 */
[----:B------:R-:W-:-:S06]  /*10bb0*/  IMAD.IADD R0, R0, 0x1, -R24 ;  /* 0x0000000100007824 */ /* 0x000fcc00078e0a18 */
[----:B----4-:R-:W-:Y:S08]  /*10bc0*/  I2F.RP R12, R6 ;  /* 0x00000006000c7306 */ /* 0x010ff00000209400 */
[----:B0-----:R-:W0:Y:S02]  /*10bd0*/  MUFU.RCP R9, R9 ;  /* 0x0000000900097308 */ /* 0x001e240000001000 */
[----:B0-----:R-:W-:Y:S01]  /*10be0*/  VIADD R10, R9, 0xffffffe ;  /* 0x0ffffffe090a7836 */ /* 0x001fe20000000000 */
[----:B------:R-:W-:-:S05]  /*10bf0*/  IABS R9, R7 ;  /* 0x0000000700097213 */ /* 0x000fca0000000000 */
[----:B------:R0:W2:Y:S02]  /*10c00*/  F2I.FTZ.U32.TRUNC.NTZ R3, R10 ;  /* 0x0000000a00037305 */ /* 0x0000a4000021f000 */
[----:B0-----:R-:W-:Y:S01]  /*10c10*/  IABS R10, R0 ;  /* 0x00000000000a7213 */ /* 0x001fe20000000000 */
[----:B--2---:R-:W-:-:S04]  /*10c20*/  IMAD.MOV R11, RZ, RZ, -R3 ;  /* 0x000000ffff0b7224 */ /* 0x004fc800078e0a03 */
        /* <DEDUP_REMOVED lines=8> */
[----:B------:R-:W-:-:S04]  /*10cb0*/  IMAD.MOV.U32 R2, RZ, RZ, RZ ;  /* 0x000000ffff027224 */ /* 0x000fc800078e00ff */
[----:B------:R-:W0:Y:S06]  /*10cc0*/  F2I.FTZ.U32.TRUNC.NTZ R3, R3 ;  /* 0x0000000300037305 */ /* 0x000e2c000021f000 */
[----:B------:R-:W-:Y:S01]  /*10cd0*/  @!P1 IMAD.IADD R11, R11, 0x1, -R8 ;  /* 0x000000010b0b9824 */ /* 0x000fe200078e0a08 */
[----:B------:R-:W-:Y:S02]  /*10ce0*/  @!P1 IADD3 R9, R9, 0x1, RZ ;  /* 0x0000000109099810 */ /* 0x000fe40007ffe0ff */
[----:B------:R-:W-:Y:S02]  /*10cf0*/  ISETP.NE.AND P1, PT, R7, RZ, PT ;  /* 0x000000ff0700720c */ /* 0x000fe40003f25270 */
[----:B------:R-:W-:Y:S01]  /*10d00*/  ISETP.GE.U32.AND P0, PT, R11, R8, PT ;  /* 0x000000080b00720c */ /* 0x000fe20003f06070 */
[----:B0-----:R-:W-:-:S04]  /*10d10*/  IMAD.MOV R11, RZ, RZ, -R3 ;  /* 0x000000ffff0b7224 */ /* 0x001fc800078e0a03 */
[----:B------:R-:W-:-:S08]  /*10d20*/  IMAD R11, R11, R6, RZ ;  /* 0x000000060b0b7224 */ /* 0x000fd000078e02ff */
[----:B------:R-:W-:Y:S02]  /*10d30*/  @P0 VIADD R9, R9, 0x1 ;  /* 0x0000000109090836 */ /* 0x000fe40000000000 */
[----:B------:R-:W-:Y:S01]  /*10d40*/  IMAD.HI.U32 R8, R3, R11, R2 ;  /* 0x0000000b03087227 */ /* 0x000fe200078e0002 */
[----:B------:R-:W-:-:S04]  /*10d50*/  LOP3.LUT R2, R0, R7, RZ, 0x3c, !PT ;  /* 0x0000000700027212 */ /* 0x000fc800078e3cff */
[----:B------:R-:W-:Y:S02]  /*10d60*/  ISETP.GE.AND P2, PT, R2, RZ, PT ;  /* 0x000000ff0200720c */ /* 0x000fe40003f46270 */
[----:B------:R-:W-:-:S05]  /*10d70*/  IABS R2, R4 ;  /* 0x0000000400027213 */ /* 0x000fca0000000000 */
[----:B------:R-:W-:-:S06]  /*10d80*/  IMAD.MOV R2, RZ, RZ, -R2 ;  /* 0x000000ffff027224 */ /* 0x000fcc00078e0a02 */
[----:B------:R-:W-:Y:S01]  /*10d90*/  @!P2 IMAD.MOV R9, RZ, RZ, -R9 ;  /* 0x000000ffff09a224 */ /* 0x000fe200078e0a09 */
[----:B------:R-:W-:-:S04]  /*10da0*/  @!P1 LOP3.LUT R9, RZ, R7, RZ, 0x33, !PT ;  /* 0x00000007ff099212 */ /* 0x000fc800078e33ff */
[-C--:B------:R-:W-:Y:S01]  /*10db0*/  IABS R3, R9.reuse ;  /* 0x0000000900037213 */ /* 0x080fe20000000000 */
[----:B------:R-:W-:-:S04]  /*10dc0*/  IMAD R7, R7, R9, RZ ;  /* 0x0000000907077224 */ /* 0x000fc800078e02ff */
        /* <DEDUP_REMOVED lines=13> */
[----:B------:R-:W-:-:S04]  /*10ea0*/  IMAD.MOV R2, RZ, RZ, -R8 ;  /* 0x000000ffff027224 */ /* 0x000fc800078e0a08 */
[C---:B------:R-:W-:Y:S02]  /*10eb0*/  IMAD R9, R4.reuse, R2, R9 ;  /* 0x0000000204097224 */ /* 0x040fe400078e0209 */
[----:B------:R-:W-:-:S04]  /*10ec0*/  IMAD R4, R4, 0x1000000, R8 ;  /* 0x0100000004047824 */ /* 0x000fc800078e0208 */
[----:B------:R-:W-:Y:S01]  /*10ed0*/  IMAD R26, R9, 0x10000, R4 ;  /* 0x00010000091a7824 */ /* 0x000fe200078e0204 */
[----:B------:R-:W-:Y:S06]  /*10ee0*/  BRA `(.L_x_12437) ;  /* 0x00000000001c7947 */ /* 0x000fec0003800000 */
.L_x_12431:
[----:B------:R-:W-:Y:S01]  /*10ef0*/  UMOV UR4, URZ ;  /* 0x0000003f00047c82 */ /* 0x000fe20008000000 */
[----:B------:R-:W-:Y:S01]  /*10f00*/  UMOV UR5, URZ ;  /* 0x0000003f00057c82 */ /* 0x000fe20008000000 */
[----:B------:R-:W-:Y:S01]  /*10f10*/  ULDC UR6, c[0x0][0xc3c] ;  /* 0x00030f0000067ab9 */ /* 0x000fe20000000800 */
[----:B------:R-:W-:Y:S01]  /*10f20*/  IMAD.MOV.U32 R24, RZ, RZ, R0 ;  /* 0x000000ffff187224 */ /* 0x000fe200078e0000 */
[----:B------:R-:W-:Y:S01]  /*10f30*/  MOV R25, UR4 ;  /* 0x0000000400197c02 */ /* 0x000fe20008000f00 */
[----:B------:R-:W-:Y:S02]  /*10f40*/  IMAD.U32 R26, RZ, RZ, UR5 ;  /* 0x00000005ff1a7e24 */ /* 0x000fe4000f8e00ff */
[----:B------:R-:W-:-:S07]  /*10f50*/  IMAD.U32 R27, RZ, RZ, UR6 ;  /* 0x00000006ff1b7e24 */ /* 0x000fce000f8e00ff */
.L_x_12437:
        /* <DEDUP_REMOVED lines=10> */
.L_x_12428:
[----:B------:R-:W-:Y:S02]  /*11000*/  ULDC UR4, c[0x0][0xc3c] ;  /* 0x00030f0000047ab9 */ /* 0x000fe40000000800 */
[----:B---3--:R-:W-:-:S13]  /*11010*/  ISETP.GE.AND P0, PT, R27, UR4, PT ;  /* 0x000000041b007c0c */ /* 0x008fda000bf06270 */
[----:B------:R-:W-:Y:S05]  /*11020*/  @!P0 BRA `(.L_x_12438) ;  /* 0xffffffb400b48947 */ /* 0x000fea000383ffff */
[----:B------:R-:W-:Y:S05]  /*11030*/  BSYNC B8 ;  /* 0x0000000000087941 */ /* 0x000fea0003800000 */
.L_x_12348:
        /* <DEDUP_REMOVED lines=12> */
.L_x_12517:
[----:B------:R-:W-:Y:S05]  /*11100*/  BSYNC B0 ;  /* 0x0000000000007941 */ /* 0x000fea0003800000 */
.L_x_12439:
[----:B------:R-:W-:-:S03]  /*11110*/  UMOV UR4, 0xffffffff ;  /* 0xffffffff00047882 */ /* 0x000fc60000000000 */
[----:B------:R-:W-:Y:S05]  /*11120*/  BRA.DIV UR4, `(.L_x_12441) ;  /* 0x00000022049c7947 */ /* 0x000fea000b800000 */
[----:B0-----:R-:W0:Y:S02]  /*11130*/  S2R R0, SR_TID.X ;  /* 0x0000000000007919 */ /* 0x001e240000002100 */
[----:B0-----:R-:W-:-:S04]  /*11140*/  SHF.R.U32.HI R0, RZ, 0x5, R0 ;  /* 0x00000005ff007819 */ /* 0x001fc80000011600 */
[----:B------:R-:W-:-:S05]  /*11150*/  LOP3.LUT R0, R0, 0x3, RZ, 0xc0, !PT ;  /* 0x0000000300007812 */ /* 0x000fca00078ec0ff */
[----:B------:R0:W1:Y:S02]  /*11160*/  SHFL.IDX PT, R14, R0, RZ, 0x1f ;  /* 0x00001fff000e7589 */ /* 0x00006400000e0000 */
.L_x_12520:
[----:B-1----:R-:W-:Y:S01]  /*11170*/  ISETP.NE.AND P0, PT, R14, RZ, PT ;  /* 0x000000ff0e00720c */ /* 0x002fe20003f05270 */
[----:B------:R-:W-:-:S12]  /*11180*/  BSSY B0, `(.L_x_12442) ;  /* 0x0000024000007945 */ /* 0x000fd80003800000 */
[----:B------:R-:W-:Y:S05]  /*11190*/  @P0 BRA `(.L_x_12443) ;  /* 0x0000000000880947 */ /* 0x000fea0003800000 */
[----:B------:R-:W-:-:S03]  /*111a0*/  UMOV UR4, 0xffffffff ;  /* 0xffffffff00047882 */ /* 0x000fc60000000000 */
[----:B------:R-:W-:Y:S05]  /*111b0*/  BRA.DIV UR4, `(.L_x_12444) ;  /* 0x0000002204ac7947 */ /* 0x000fea000b800000 */
[----:B------:R-:W-:-:S13]  /*111c0*/  ELECT P6, URZ, PT ;  /* 0x00000000003f782f */ /* 0x000fda00038c0000 */
.L_x_12523:
[----:B------:R-:W-:Y:S05]  /*111d0*/  @!P6 BRA `(.L_x_12443) ;  /* 0x000000000078e947 */ /* 0x000fea0003800000 */
[----:B0-----:R-:W2:Y:S02]  /*111e0*/  LDL.LU R0, [R1+0x4c] ;  /* 0x00004c0001007983 */ /* 0x001ea40000300800 */
[----:B--2---:R-:W-:-:S04]  /*111f0*/  LOP3.LUT R0, R0, 0x2, RZ, 0xfc, !PT ;  /* 0x0000000200007812 */ /* 0x004fc800078efcff */
[----:B------:R-:W-:-:S13]  /*11200*/  ISETP.NE.AND P2, PT, R0, 0x3, PT ;  /* 0x000000030000780c */ /* 0x000fda0003f45270 */
[----:B------:R-:W-:Y:S05]  /*11210*/  @!P2 BRA `(.L_x_12445) ;  /* 0x000000000004a947 */ /* 0x000fea0003800000 */
[----:B------:R-:W-:Y:S01]  /*11220*/  BPT.TRAP 0x1 ;  /* 0x000000040000795c */ /* 0x000fe20000300000 */
.L_x_12445:
[----:B------:R-:W-:Y:S01]  /*11230*/  VIADD R3, R9, 0x30840 ;  /* 0x0003084009037836 */ /* 0x000fe20000000000 */
[----:B------:R-:W-:Y:S01]  /*11240*/  SHF.L.U32 R2, R28, 0x1f, RZ ;  /* 0x0000001f1c027819 */ /* 0x000fe200000006ff */
[----:B------:R-:W-:-:S03]  /*11250*/  VIADD R0, R18, 0x1 ;  /* 0x0000000112007836 */ /* 0x000fc60000000000 */
        /* <DEDUP_REMOVED lines=9> */
.L_x_12524:
[----:B------:R-:W1:Y:S02]  /*112f0*/  SYNCS.PHASECHK.TRANS64.TRYWAIT P0, [R3+URZ], R0 ;  /* 0x00000000030075a7 */ /* 0x000e64000800017f */
[----:B-1----:R-:W-:Y:S05]  /*11300*/  @!P0 BRA `(.L_x_12447) ;  /* 0x00000020008c8947 */ /* 0x002fea0003800000 */
.L_x_12525:
[----:B------:R-:W-:Y:S05]  /*11310*/  @!P2 BRA `(.L_x_12448) ;  /* 0x000000000004a947 */ /* 0x000fea0003800000 */
[----:B------:R-:W-:Y:S01]  /*11320*/  BPT.TRAP 0x1 ;  /* 0x000000040000795c */ /* 0x000fe20000300000 */
.L_x_12448:
[----:B-1----:R-:W-:-:S04]  /*11330*/  VIADD R3, R9, 0x30860 ;  /* 0x0003086009037836 */ /* 0x002fc80000000000 */
[----:B------:R-:W-:-:S04]  /*11340*/  IMAD R5, R18, 0x8, R3 ;  /* 0x0000000812057824 */ /* 0x000fc800078e0203 */
[----:B------:R-:W1:Y:S02]  /*11350*/  SYNCS.PHASECHK.TRANS64.TRYWAIT P0, [R5+URZ], R2 ;  /* 0x00000002050075a7 */ /* 0x000e64000800017f */
[----:B-1----:R-:W-:Y:S05]  /*11360*/  @!P0 BRA `(.L_x_12449) ;  /* 0x0000002000888947 */ /* 0x002fea0003800000 */
.L_x_12526:
[----:B------:R-:W-:-:S07]  /*11370*/  IMAD R3, R4, 0x8, R3 ;  /* 0x0000000804037824 */ /* 0x000fce00078e0203 */
.L_x_12450:
[----:B--2---:R2:W3:Y:S02]  /*11380*/  SYNCS.PHASECHK.TRANS64.TRYWAIT P0, [R3+URZ], R0 ;  /* 0x00000000030075a7 */ /* 0x0044e4000800017f */
[----:B---3--:R-:W-:Y:S05]  /*11390*/  @!P0 NANOSLEEP.SYNCS 0x989680 ;  /* 0x009896800000895d */ /* 0x008fea0003900000 */
[----:B------:R-:W3:Y:S02]  /*113a0*/  @!P0 SYNCS.PHASECHK.TRANS64 P0, [R3+URZ], R0 ;  /* 0x00000000030085a7 */ /* 0x000ee4000800007f */
[----:B---3--:R-:W-:Y:S05]  /*113b0*/  @!P0 BRA `(.L_x_12450) ;  /* 0xfffffffc00f08947 */ /* 0x008fea000383ffff */
.L_x_12443:
[----:B------:R-:W-:Y:S05]  /*113c0*/  BSYNC B0 ;  /* 0x0000000000007941 */ /* 0x000fea0003800000 */
.L_x_12442:
[----:B------:R-:W-:Y:S05]  /*113d0*/  EXIT ;  /* 0x000000000000794d */ /* 0x000fea0003800000 */
.L_x_12311:
[----:B-1----:R-:W-:-:S04]  /*113e0*/  MOV R3, UR37 ;  /* 0x0000002500037c02 */ /* 0x002fc80008000f00 */
[----:B------:R1:W2:Y:S03]  /*113f0*/  SYNCS.PHASECHK.TRANS64.TRYWAIT P1, [R3+URZ+0x30800], R0 ;  /* 0x03080000030075a7 */ /* 0x0002a6000802017f */
[----:B--2---:R-:W-:Y:S05]  /*11400*/  @!P1 NANOSLEEP.SYNCS 0x989680 ;  /* 0x009896800000995d */ /* 0x004fea0003900000 */
[----:B------:R-:W2:Y:S02]  /*11410*/  @!P1 SYNCS.PHASECHK.TRANS64 P1, [R3+URZ+0x30800], R0 ;  /* 0x03080000030095a7 */ /* 0x000ea4000802007f */
[----:B--2---:R-:W-:Y:S05]  /*11420*/  @!P1 BRA `(.L_x_12311) ;  /* 0xfffffffc00ec9947 */ /* 0x004fea000383ffff */
[----:B------:R-:W-:Y:S05]  /*11430*/  BRA `(.L_x_12451) ;  /* 0xffffff0400c47947 */ /* 0x000fea000383ffff */
.L_x_12315:
[----:B--2---:R2:W3:Y:S02]  /*11440*/  SYNCS.PHASECHK.TRANS64.TRYWAIT P2, [R0+URZ+0x30830], R3 ;  /* 0x03083003000075a7 */ /* 0x0044e4000804017f */
[----:B---3--:R-:W-:Y:S05]  /*11450*/  @!P2 NANOSLEEP.SYNCS 0x989680 ;  /* 0x009896800000a95d */ /* 0x008fea0003900000 */
[----:B------:R-:W3:Y:S02]  /*11460*/  @!P2 SYNCS.PHASECHK.TRANS64 P2, [R0+URZ+0x30830], R3 ;  /* 0x030830030000a5a7 */ /* 0x000ee4000804007f */
[----:B---3--:R-:W-:Y:S05]  /*11470*/  @!P2 BRA `(.L_x_12315) ;  /* 0xfffffffc00f0a947 */ /* 0x008fea000383ffff */
[----:B------:R-:W-:Y:S05]  /*11480*/  BRA `(.L_x_12314) ;  /* 0xffffff0400e87947 */ /* 0x000fea000383ffff */
.L_x_12320:
[----:B-1----:R-:W-:-:S04]  /*11490*/  IMAD.U32 R8, RZ, RZ, UR6 ;  /* 0x00000006ff087e24 */ /* 0x002fc8000f8e00ff */
[----:B------:R1:W2:Y:S03]  /*114a0*/  SYNCS.PHASECHK.TRANS64.TRYWAIT P2, [R8+URZ+0x30830], R7 ;  /* 0x03083007080075a7 */ /* 0x0002a6000804017f */
[----:B--2---:R-:W-:Y:S05]  /*114b0*/  @!P2 NANOSLEEP.SYNCS 0x989680 ;  /* 0x009896800000a95d */ /* 0x004fea0003900000 */
[----:B------:R-:W2:Y:S02]  /*114c0*/  @!P2 SYNCS.PHASECHK.TRANS64 P2, [R8+URZ+0x30830], R7 ;  /* 0x030830070800a5a7 */ /* 0x000ea4000804007f */
[----:B--2---:R-:W-:Y:S05]  /*114d0*/  @!P2 BRA `(.L_x_12320) ;  /* 0xfffffffc00eca947 */ /* 0x004fea000383ffff */
[----:B------:R-:W-:Y:S05]  /*114e0*/  BRA `(.L_x_12317) ;  /* 0xffffff4000147947 */ /* 0x000fea000383ffff */
.L_x_12324:
[----:B-1----:R-:W-:-:S04]  /*114f0*/  IMAD.U32 R7, RZ, RZ, UR6 ;  /* 0x00000006ff077e24 */ /* 0x002fc8000f8e00ff */
[----:B------:R1:W2:Y:S03]  /*11500*/  SYNCS.PHASECHK.TRANS64.TRYWAIT P2, [R7+URZ+0x30850], R6 ;  /* 0x03085006070075a7 */ /* 0x0002a6000804017f */
[----:B--2---:R-:W-:Y:S05]  /*11510*/  @!P2 NANOSLEEP.SYNCS 0x989680 ;  /* 0x009896800000a95d */ /* 0x004fea0003900000 */
[----:B------:R-:W2:Y:S02]  /*11520*/  @!P2 SYNCS.PHASECHK.TRANS64 P2, [R7+URZ+0x30850], R6 ;  /* 0x030850060700a5a7 */ /* 0x000ea4000804007f */
[----:B--2---:R-:W-:Y:S05]  /*11530*/  @!P2 BRA `(.L_x_12324) ;  /* 0xfffffffc00eca947 */ /* 0x004fea000383ffff */
[----:B------:R-:W-:Y:S05]  /*11540*/  BRA `(.L_x_12321) ;  /* 0xffffff4000887947 */ /* 0x000fea000383ffff */
.L_x_12329:
[----:B-1----:R-:W-:-:S04]  /*11550*/  IMAD.U32 R3, RZ, RZ, UR12 ;  /* 0x0000000cff037e24 */ /* 0x002fc8000f8e00ff */
[----:B------:R1:W2:Y:S03]  /*11560*/  SYNCS.PHASECHK.TRANS64.TRYWAIT P0, [R3+URZ+0x30850], R0 ;  /* 0x03085000030075a7 */ /* 0x0002a6000800017f */
[----:B--2---:R-:W-:Y:S05]  /*11570*/  @!P0 NANOSLEEP.SYNCS 0x989680 ;  /* 0x009896800000895d */ /* 0x004fea0003900000 */
[----:B------:R-:W2:Y:S02]  /*11580*/  @!P0 SYNCS.PHASECHK.TRANS64 P0, [R3+URZ+0x30850], R0 ;  /* 0x03085000030085a7 */ /* 0x000ea4000800007f */
[----:B--2---:R-:W-:Y:S05]  /*11590*/  @!P0 BRA `(.L_x_12329) ;  /* 0xfffffffc00ec8947 */ /* 0x004fea000383ffff */
[----:B------:R-:W-:Y:S05]  /*115a0*/  BRA `(.L_x_12328) ;  /* 0xffffff74007c7947 */ /* 0x000fea000383ffff */
.L_x_12362:
        /* <DEDUP_REMOVED lines=8> */
[----:B-1----:R-:W-:Y:S05]  /*11630*/  WARPSYNC.COLLECTIVE R15, `(.L_x_12453) ;  /* 0x000000000f087348 */ /* 0x002fea0003c00000 */
[----:B------:R0:W2:Y:S02]  /*11640*/  SHFL.IDX P6, R14, R13, R12, R11 ;  /* 0x0000000c0d0e7389 */ /* 0x0000a400000c000b */
[----:B012---:R-:W-:Y:S01]  /*11650*/  ENDCOLLECTIVE ;  /* 0x000000000000791b */ /* 0x007fe20003800000 */
.L_x_12453:
[----:B------:R-:W-:Y:S05]  /*11660*/  BSYNC B0 ;  /* 0x0000000000007941 */ /* 0x000fea0003800000 */
.L_x_12452:
[----:B------:R-:W-:Y:S05]  /*11670*/  BRA `(.L_x_12454) ;  /* 0xffffffbc00907947 */ /* 0x000fea000383ffff */
.L_x_12364:
[----:B------:R-:W-:Y:S01]  /*11680*/  BSSY B0, `(.L_x_12455) ;  /* 0x0000006000007945 */ /* 0x000fe20003800000 */
[----:B------:R-:W-:-:S07]  /*11690*/  IMAD.MOV.U32 R15, RZ, RZ, -0x1 ;  /* 0xffffffffff0f7424 */ /* 0x000fce00078e00ff */
[----:B01----:R-:W-:Y:S05]  /*116a0*/  WARPSYNC.COLLECTIVE R15, `(.L_x_12456) ;  /* 0x000000000f0c7348 */ /* 0x003fea0003c00000 */
[----:B------:R-:W-:Y:S02]  /*116b0*/  ELECT P6, UR62, PT ;  /* 0x00000000003e782f */ /* 0x000fe400038c0000 */
[----:B------:R-:W-:Y:S01]  /*116c0*/  MOV R14, UR62 ;  /* 0x0000003e000e7c02 */ /* 0x000fe20008000f00 */
[----:B01----:R-:W-:Y:S10]  /*116d0*/  ENDCOLLECTIVE ;  /* 0x000000000000791b */ /* 0x003ff40003800000 */
.L_x_12456:
[----:B------:R-:W-:Y:S05]  /*116e0*/  BSYNC B0 ;  /* 0x0000000000007941 */ /* 0x000fea0003800000 */
.L_x_12455:
[----:B------:R-:W-:Y:S05]  /*116f0*/  BRA `(.L_x_12457) ;  /* 0xffffffbc00907947 */ /* 0x000fea000383ffff */
.L_x_12366:
[----:B0-----:R0:W2:Y:S02]  /*11700*/  SYNCS.PHASECHK.TRANS64.TRYWAIT P0, [R0+URZ+0x30840], R2 ;  /* 0x03084002000075a7 */ /* 0x0010a4000800017f */
[----:B--2---:R-:W-:Y:S05]  /*11710*/  @!P0 NANOSLEEP.SYNCS 0x989680 ;  /* 0x009896800000895d */ /* 0x004fea0003900000 */
[----:B------:R-:W2:Y:S02]  /*11720*/  @!P0 SYNCS.PHASECHK.TRANS64 P0, [R0+URZ+0x30840], R2 ;  /* 0x03084002000085a7 */ /* 0x000ea4000800007f */
[----:B--2---:R-:W-:Y:S05]  /*11730*/  @!P0 BRA `(.L_x_12366) ;  /* 0xfffffffc00f08947 */ /* 0x004fea000383ffff */
[----:B------:R-:W-:Y:S05]  /*11740*/  BRA `(.L_x_12458) ;  /* 0xffffffbc00e07947 */ /* 0x000fea000383ffff */
.L_x_12370:
[----:B------:R-:W2:Y:S01]  /*11750*/  LDL.LU R11, [R1+0x30] ;  /* 0x00003000010b7983 */ /* 0x000ea20000300800 */
[----:B------:R-:W-:Y:S01]  /*11760*/  IMAD.MOV.U32 R13, RZ, RZ, R4 ;  /* 0x000000ffff0d7224 */ /* 0x000fe200078e0004 */
[----:B------:R-:W-:Y:S01]  /*11770*/  MOV R15, 0xffffffff ;  /* 0xffffffff000f7802 */ /* 0x000fe20000000f00 */
[----:B------:R-:W-:Y:S02]  /*11780*/  IMAD.MOV.U32 R12, RZ, RZ, RZ ;  /* 0x000000ffff0c7224 */ /* 0x000fe400078e00ff */
        /* <DEDUP_REMOVED lines=8> */
.L_x_12459:
[----:B------:R-:W-:Y:S02]  /*11810*/  IMAD.MOV.U32 R13, RZ, RZ, R0 ;  /* 0x000000ffff0d7224 */ /* 0x000fe400078e0000 */
[----:B------:R-:W-:-:S07]  /*11820*/  IMAD.MOV.U32 R6, RZ, RZ, R14 ;  /* 0x000000ffff067224 */ /* 0x000fce00078e000e */
[----:B------:R-:W-:Y:S05]  /*11830*/  WARPSYNC.COLLECTIVE R15, `(.L_x_12460) ;  /* 0x000000000f087348 */ /* 0x000fea0003c00000 */
[----:B------:R0:W1:Y:S02]  /*11840*/  SHFL.IDX P6, R14, R13, R12, R11 ;  /* 0x0000000c0d0e7389 */ /* 0x00006400000c000b */
[----:B01----:R-:W-:Y:S01]  /*11850*/  ENDCOLLECTIVE ;  /* 0x000000000000791b */ /* 0x003fe20003800000 */
.L_x_12460:
[----:B------:R-:W-:Y:S01]  /*11860*/  MOV R13, R4 ;  /* 0x00000004000d7202 */ /* 0x000fe20000000f00 */
[----:B------:R-:W-:Y:S02]  /*11870*/  IMAD.MOV.U32 R12, RZ, RZ, 0x1 ;  /* 0x00000001ff0c7424 */ /* 0x000fe400078e00ff */
[----:B------:R-:W-:-:S07]  /*11880*/  IMAD.MOV.U32 R7, RZ, RZ, R14 ;  /* 0x000000ffff077224 */ /* 0x000fce00078e000e */
[----:B------:R-:W-:Y:S05]  /*11890*/  WARPSYNC.COLLECTIVE R15, `(.L_x_12461) ;  /* 0x000000000f087348 */ /* 0x000fea0003c00000 */
[----:B------:R0:W1:Y:S02]  /*118a0*/  SHFL.IDX P6, R14, R13, R12, R11 ;  /* 0x0000000c0d0e7389 */ /* 0x00006400000c000b */
[----:B01----:R-:W-:Y:S01]  /*118b0*/  ENDCOLLECTIVE ;  /* 0x000000000000791b */ /* 0x003fe20003800000 */
.L_x_12461:
        /* <DEDUP_REMOVED lines=9> */
[----:B------:R0:W-:Y:S01]  /*11950*/  @!P1 LDGSTS.E.BYPASS.LTC128B.128 [R10+0xc400], desc[UR38][R6.64], !P0 ;  /* 0x0c400000060a9fae */ /* 0x0001e2000c101d66 */
[----:B------:R-:W-:Y:S01]  /*11960*/  ISETP.GE.AND P1, PT, R8, R3, PT ;  /* 0x000000030800720c */ /* 0x000fe20003f26270 */
[----:B0-----:R-:W-:-:S12]  /*11970*/  IMAD.MOV.U32 R6, RZ, RZ, R14 ;  /* 0x000000ffff067224 */ /* 0x001fd800078e000e */
[----:B------:R-:W-:Y:S05]  /*11980*/  WARPSYNC.COLLECTIVE R15, `(.L_x_12462) ;  /* 0x000000000f087348 */ /* 0x000fea0003c00000 */
[----:B------:R0:W1:Y:S02]  /*11990*/  SHFL.IDX P6, R14, R13, R12, R11 ;  /* 0x0000000c0d0e7389 */ /* 0x00006400000c000b */
[----:B01----:R-:W-:Y:S01]  /*119a0*/  ENDCOLLECTIVE ;  /* 0x000000000000791b */ /* 0x003fe20003800000 */
.L_x_12462:
[----:B------:R-:W-:Y:S02]  /*119b0*/  IMAD.MOV.U32 R13, RZ, RZ, R4 ;  /* 0x000000ffff0d7224 */ /* 0x000fe400078e0004 */
[----:B------:R-:W-:Y:S02]  /*119c0*/  IMAD.MOV.U32 R12, RZ, RZ, 0x2 ;  /* 0x00000002ff0c7424 */ /* 0x000fe400078e00ff */
[----:B------:R-:W-:-:S07]  /*119d0*/  IMAD.MOV.U32 R7, RZ, RZ, R14 ;  /* 0x000000ffff077224 */ /* 0x000fce00078e000e */
[----:B------:R-:W-:Y:S05]  /*119e0*/  WARPSYNC.COLLECTIVE R15, `(.L_x_12463) ;  /* 0x000000000f087348 */ /* 0x000fea0003c00000 */
[----:B------:R0:W1:Y:S02]  /*119f0*/  SHFL.IDX P6, R14, R13, R12, R11 ;  /* 0x0000000c0d0e7389 */ /* 0x00006400000c000b */
[----:B01----:R-:W-:Y:S01]  /*11a00*/  ENDCOLLECTIVE ;  /* 0x000000000000791b */ /* 0x003fe20003800000 */
.L_x_12463:
        /* <DEDUP_REMOVED lines=9> */
[----:B------:R0:W-:Y:S02]  /*11aa0*/  @!P1 LDGSTS.E.BYPASS.LTC128B.128 [R10+0xcc00], desc[UR38][R6.64], !P0 ;  /* 0x0cc00000060a9fae */ /* 0x0001e4000c101d66 */
[----:B0-----:R-:W-:-:S04]  /*11ab0*/  IADD3 R6, R25, 0x20, RZ ;  /* 0x0000002019067810 */ /* 0x001fc80007ffe0ff */
[----:B------:R-:W-:Y:S01]  /*11ac0*/  ISETP.GE.AND P1, PT, R6, R3, PT ;  /* 0x000000030600720c */ /* 0x000fe20003f26270 */
[----:B------:R-:W-:-:S12]  /*11ad0*/  IMAD.MOV.U32 R6, RZ, RZ, R14 ;  /* 0x000000ffff067224 */ /* 0x000fd800078e000e */
[----:B------:R-:W-:Y:S05]  /*11ae0*/  WARPSYNC.COLLECTIVE R15, `(.L_x_12464) ;  /* 0x000000000f087348 */ /* 0x000fea0003c00000 */
[----:B------:R0:W1:Y:S02]  /*11af0*/  SHFL.IDX P6, R14, R13, R12, R11 ;  /* 0x0000000c0d0e7389 */ /* 0x00006400000c000b */
[----:B01----:R-:W-:Y:S01]  /*11b00*/  ENDCOLLECTIVE ;  /* 0x000000000000791b */ /* 0x003fe20003800000 */
.L_x_12464:
[----:B------:R-:W-:Y:S02]  /*11b10*/  IMAD.MOV.U32 R13, RZ, RZ, R4 ;  /* 0x000000ffff0d7224 */ /* 0x000fe400078e0004 */
[----:B------:R-:W-:Y:S02]  /*11b20*/  IMAD.MOV.U32 R12, RZ, RZ, 0x3 ;  /* 0x00000003ff0c7424 */ /* 0x000fe400078e00ff */
[----:B------:R-:W-:-:S07]  /*11b30*/  IMAD.MOV.U32 R7, RZ, RZ, R14 ;  /* 0x000000ffff077224 */ /* 0x000fce00078e000e */
[----:B------:R-:W-:Y:S05]  /*11b40*/  WARPSYNC.COLLECTIVE R15, `(.L_x_12465) ;  /* 0x000000000f087348 */ /* 0x000fea0003c00000 */
[----:B------:R0:W1:Y:S02]  /*11b50*/  SHFL.IDX P6, R14, R13, R12, R11 ;  /* 0x0000000c0d0e7389 */ /* 0x00006400000c000b */
[----:B01----:R-:W-:Y:S01]  /*11b60*/  ENDCOLLECTIVE ;  /* 0x000000000000791b */ /* 0x003fe20003800000 */
.L_x_12465:
[----:B------:R-:W-:-:S04]  /*11b70*/  @!P1 LEA R7, P2, R20, R7, 0x1 ;  /* 0x0000000714079211 */ /* 0x000fc800078408ff */
[----:B------:R-:W-:-:S04]  /*11b80*/  @!P1 IADD3.X R6, RZ, R6, RZ, P2, !PT ;  /* 0x00000006ff069210 */ /* 0x000fc800017fe4ff */
        /* <DEDUP_REMOVED lines=8> */
[----:B0-----:R-:W-:-:S05]  /*11c10*/  VIADD R6, R25, 0x30 ;  /* 0x0000003019067836 */ /* 0x001fca0000000000 */
[----:B------:R-:W-:Y:S01]  /*11c20*/  ISETP.GE.AND P1, PT, R6, R3, PT ;  /* 0x000000030600720c */ /* 0x000fe20003f26270 */
[----:B------:R-:W-:-:S12]  /*11c30*/  IMAD.MOV.U32 R6, RZ, RZ, R14 ;  /* 0x000000ffff067224 */ /* 0x000fd800078e000e */
[----:B------:R-:W-:Y:S05]  /*11c40*/  WARPSYNC.COLLECTIVE R15, `(.L_x_12466) ;  /* 0x000000000f087348 */ /* 0x000fea0003c00000 */
[----:B------:R0:W1:Y:S02]  /*11c50*/  SHFL.IDX P6, R14, R13, R12, R11 ;  /* 0x0000000c0d0e7389 */ /* 0x00006400000c000b */
[----:B01----:R-:W-:Y:S01]  /*11c60*/  ENDCOLLECTIVE ;  /* 0x000000000000791b */ /* 0x003fe20003800000 */
.L_x_12466:
[----:B------:R-:W-:Y:S02]  /*11c70*/  IMAD.MOV.U32 R13, RZ, RZ, R4 ;  /* 0x000000ffff0d7224 */ /* 0x000fe400078e0004 */
[----:B------:R-:W-:Y:S01]  /*11c80*/  IMAD.MOV.U32 R12, RZ, RZ, 0x4 ;  /* 0x00000004ff0c7424 */ /* 0x000fe200078e00ff */
[----:B------:R-:W-:-:S07]  /*11c90*/  MOV R7, R14 ;  /* 0x0000000e00077202 */ /* 0x000fce0000000f00 */
[----:B------:R-:W-:Y:S05]  /*11ca0*/  WARPSYNC.COLLECTIVE R15, `(.L_x_12467) ;  /* 0x000000000f087348 */ /* 0x000fea0003c00000 */
[----:B------:R0:W1:Y:S02]  /*11cb0*/  SHFL.IDX P6, R14, R13, R12, R11 ;  /* 0x0000000c0d0e7389 */ /* 0x00006400000c000b */
[----:B01----:R-:W-:Y:S01]  /*11cc0*/  ENDCOLLECTIVE ;  /* 0x000000000000791b */ /* 0x003fe20003800000 */
.L_x_12467:
        /* <DEDUP_REMOVED lines=16> */
.L_x_12468:
[----:B------:R-:W-:Y:S02]  /*11dd0*/  IMAD.MOV.U32 R13, RZ, RZ, R4 ;  /* 0x000000ffff0d7224 */ /* 0x000fe400078e0004 */
[----:B------:R-:W-:Y:S02]  /*11de0*/  IMAD.MOV.U32 R12, RZ, RZ, 0x5 ;  /* 0x00000005ff0c7424 */ /* 0x000fe400078e00ff */
[----:B------:R-:W-:-:S07]  /*11df0*/  IMAD.MOV.U32 R7, RZ, RZ, R14 ;  /* 0x000000ffff077224 */ /* 0x000fce00078e000e */
[----:B------:R-:W-:Y:S05]  /*11e00*/  WARPSYNC.COLLECTIVE R15, `(.L_x_12469) ;  /* 0x000000000f087348 */ /* 0x000fea0003c00000 */
[----:B------:R0:W1:Y:S02]  /*11e10*/  SHFL.IDX P6, R14, R13, R12, R11 ;  /* 0x0000000c0d0e7389 */ /* 0x00006400000c000b */
[----:B01----:R-:W-:Y:S01]  /*11e20*/  ENDCOLLECTIVE ;  /* 0x000000000000791b */ /* 0x003fe20003800000 */
.L_x_12469:
        /* <DEDUP_REMOVED lines=11> */
[----:B------:R-:W-:Y:S02]  /*11ee0*/  ISETP.GE.AND P1, PT, R6, R3, PT ;  /* 0x000000030600720c */ /* 0x000fe40003f26270 */
[----:B------:R-:W-:-:S11]  /*11ef0*/  MOV R6, R14 ;  /* 0x0000000e00067202 */ /* 0x000fd60000000f00 */
[----:B------:R-:W-:Y:S05]  /*11f00*/  WARPSYNC.COLLECTIVE R15, `(.L_x_12470) ;  /* 0x000000000f087348 */ /* 0x000fea0003c00000 */
[----:B------:R0:W1:Y:S02]  /*11f10*/  SHFL.IDX P6, R14, R13, R12, R11 ;  /* 0x0000000c0d0e7389 */ /* 0x00006400000c000b */
[----:B01----:R-:W-:Y:S01]  /*11f20*/  ENDCOLLECTIVE ;  /* 0x000000000000791b */ /* 0x003fe20003800000 */
.L_x_12470:
[----:B------:R-:W-:Y:S01]  /*11f30*/  IMAD.MOV.U32 R13, RZ, RZ, R4 ;  /* 0x000000ffff0d7224 */ /* 0x000fe200078e0004 */
[----:B------:R-:W-:Y:S01]  /*11f40*/  MOV R12, 0x6 ;  /* 0x00000006000c7802 */ /* 0x000fe20000000f00 */
[----:B------:R-:W-:-:S07]  /*11f50*/  IMAD.MOV.U32 R7, RZ, RZ, R14 ;  /* 0x000000ffff077224 */ /* 0x000fce00078e000e */
[----:B------:R-:W-:Y:S05]  /*11f60*/  WARPSYNC.COLLECTIVE R15, `(.L_x_12471) ;  /* 0x000000000f087348 */ /* 0x000fea0003c00000 */
[----:B------:R0:W1:Y:S02]  /*11f70*/  SHFL.IDX P6, R14, R13, R12, R11 ;  /* 0x0000000c0d0e7389 */ /* 0x00006400000c000b */
[----:B01----:R-:W-:Y:S01]  /*11f80*/  ENDCOLLECTIVE ;  /* 0x000000000000791b */ /* 0x003fe20003800000 */
.L_x_12471:
        /* <DEDUP_REMOVED lines=16> */
.L_x_12472:
[----:B------:R-:W-:Y:S01]  /*12090*/  IMAD.MOV.U32 R13, RZ, RZ, R4 ;  /* 0x000000ffff0d7224 */ /* 0x000fe200078e0004 */
[----:B------:R-:W-:Y:S01]  /*120a0*/  MOV R12, 0x7 ;  /* 0x00000007000c7802 */ /* 0x000fe20000000f00 */
[----:B------:R-:W-:-:S07]  /*120b0*/  IMAD.MOV.U32 R7, RZ, RZ, R14 ;  /* 0x000000ffff077224 */ /* 0x000fce00078e000e */
[----:B------:R-:W-:Y:S05]  /*120c0*/  WARPSYNC.COLLECTIVE R15, `(.L_x_12473) ;  /* 0x000000000f087348 */ /* 0x000fea0003c00000 */
[----:B------:R0:W1:Y:S02]  /*120d0*/  SHFL.IDX P6, R14, R13, R12, R11 ;  /* 0x0000000c0d0e7389 */ /* 0x00006400000c000b */
[----:B01----:R-:W-:Y:S01]  /*120e0*/  ENDCOLLECTIVE ;  /* 0x000000000000791b */ /* 0x003fe20003800000 */
.L_x_12473:
[----:B------:R-:W-:-:S05]  /*120f0*/  @!P1 LEA R7, P2, R20, R7, 0x1 ;  /* 0x0000000714079211 */ /* 0x000fca00078408ff */
[----:B------:R-:W-:-:S05]  /*12100*/  @!P1 IMAD.X R6, RZ, RZ, R6, P2 ;  /* 0x000000ffff069224 */ /* 0x000fca00010e0606 */
[-C--:B------:R-:W-:Y:S01]  /*12110*/  @!P1 LOP3.LUT R7, R7, R6.reuse, RZ, 0x3c, !PT ;  /* 0x0000000607079212 */ /* 0x080fe200078e3cff */
[----:B------:R-:W-:Y:S02]  /*12120*/  IMAD.MOV.U32 R13, RZ, RZ, R0 ;  /* 0x000000ffff0d7224 */ /* 0x000fe400078e0000 */
[----:B------:R-:W-:Y:S01]  /*12130*/  VIADD R0, R25, 0x70 ;  /* 0x0000007019007836 */ /* 0x000fe20000000000 */
[----:B------:R-:W-:-:S04]  /*12140*/  @!P1 LOP3.LUT R6, R7, R6, RZ, 0x3c, !PT ;  /* 0x0000000607069212 */ /* 0x000fc800078e3cff */
[----:B------:R-:W-:Y:S01]  /*12150*/  @!P1 LOP3.LUT R7, R7, R6, RZ, 0x3c, !PT ;  /* 0x0000000607079212 */ /* 0x000fe200078e3cff */
[----:B------:R-:W-:-:S07]  /*12160*/  IMAD.MOV.U32 R4, RZ, RZ, R14 ;  /* 0x000000ffff047224 */ /* 0x000fce00078e000e */
[----:B------:R-:W-:Y:S05]  /*12170*/  WARPSYNC.COLLECTIVE R15, `(.L_x_12474) ;  /* 0x000000000f087348 */ /* 0x000fea0003c00000 */
[----:B------:R0:W1:Y:S02]  /*12180*/  SHFL.IDX P6, R14, R13, R12, R11 ;  /* 0x0000000c0d0e7389 */ /* 0x00006400000c000b */
[----:B01----:R-:W-:Y:S01]  /*12190*/  ENDCOLLECTIVE ;  /* 0x000000000000791b */ /* 0x003fe20003800000 */
.L_x_12474:
[----:B------:R-:W-:Y:S01]  /*121a0*/  @!PT LDS RZ, [RZ] ;  /* 0x00000000fffff984 */ /* 0x000fe20000000800 */
[----:B------:R-:W-:Y:S01]  /*121b0*/  @!PT LDS RZ, [RZ] ;  /* 0x00000000fffff984 */ /* 0x000fe20000000800 */
[----:B------:R-:W-:Y:S01]  /*121c0*/  @!PT LDS RZ, [RZ] ;  /* 0x00000000fffff984 */ /* 0x000fe20000000800 */
[----:B------:R0:W-:Y:S01]  /*121d0*/  @!P1 LDGSTS.E.BYPASS.LTC128B.128 [R10+0xf400], desc[UR38][R6.64], !P0 ;  /* 0x0f400000060a9fae */ /* 0x0001e2000c101d66 */
[----:B------:R-:W-:Y:S01]  /*121e0*/  ISETP.GE.AND P1, PT, R0, R3, PT ;  /* 0x000000030000720c */ /* 0x000fe20003f26270 */
[----:B------:R-:W-:-:S05]  /*121f0*/  VIADD R0, R25, 0x80 ;  /* 0x0000008019007836 */ /* 0x000fca0000000000 */
[----:B------:R-:W-:Y:S01]  /*12200*/  ISETP.GE.AND P2, PT, R0, R3, PT ;  /* 0x000000030000720c */ /* 0x000fe20003f46270 */
[----:B------:R-:W-:Y:S02]  /*12210*/  IMAD.MOV.U32 R13, RZ, RZ, R2 ;  /* 0x000000ffff0d7224 */ /* 0x000fe400078e0002 */
[----:B------:R-:W-:Y:S02]  /*12220*/  IMAD.MOV.U32 R12, RZ, RZ, RZ ;  /* 0x000000ffff0c7224 */ /* 0x000fe400078e00ff */
[----:B0-----:R-:W-:-:S08]  /*12230*/  IMAD.MOV.U32 R6, RZ, RZ, R14 ;  /* 0x000000ffff067224 */ /* 0x001fd000078e000e */
[----:B------:R-:W-:Y:S05]  /*12240*/  WARPSYNC.COLLECTIVE R15, `(.L_x_12475) ;  /* 0x000000000f087348 */ /* 0x000fea0003c00000 */
[----:B------:R0:W1:Y:S02]  /*12250*/  SHFL.IDX P6, R14, R13, R12, R11 ;  /* 0x0000000c0d0e7389 */ /* 0x00006400000c000b */
[----:B01----:R-:W-:Y:S01]  /*12260*/  ENDCOLLECTIVE ;  /* 0x000000000000791b */ /* 0x003fe20003800000 */
.L_x_12475:
[----:B------:R-:W-:-:S05]  /*12270*/  @!P1 LEA R6, P3, R20, R6, 0x1 ;  /* 0x0000000614069211 */ /* 0x000fca00078608ff */
[----:B------:R-:W-:-:S05]  /*12280*/  @!P1 IMAD.X R4, RZ, RZ, R4, P3 ;  /* 0x000000ffff049224 */ /* 0x000fca00018e0604 */
[----:B------:R-:W-:Y:S01]  /*12290*/  @!P1 MOV R7, R4 ;  /* 0x0000000400079202 */ /* 0x000fe20000000f00 */
[----:B------:R-:W-:Y:S02]  /*122a0*/  IMAD.MOV.U32 R13, RZ, RZ, R5 ;  /* 0x000000ffff0d7224 */ /* 0x000fe400078e0005 */
[----:B------:R-:W-:Y:S02]  /*122b0*/  VIADD R4, R25, 0xa0 ;  /* 0x000000a019047836 */ /* 0x000fe40000000000 */
[----:B------:R-:W-:Y:S01]  /*122c0*/  @!PT LDS RZ, [RZ] ;  /* 0x00000000fffff984 */ /* 0x000fe20000000800 */
[----:B------:R-:W-:Y:S01]  /*122d0*/  @!PT LDS RZ, [RZ] ;  /* 0x00000000fffff984 */ /* 0x000fe20000000800 */
[----:B------:R-:W-:Y:S01]  /*122e0*/  @!PT LDS RZ, [RZ] ;  /* 0x00000000fffff984 */ /* 0x000fe20000000800 */
[----:B------:R0:W-:Y:S01]  /*122f0*/  @!P1 LDGSTS.E.BYPASS.LTC128B.128 [R10+0xfc00], desc[UR38][R6.64], !P0 ;  /* 0x0fc00000060a9fae */ /* 0x0001e2000c101d66 */
[----:B------:R-:W-:-:S07]  /*12300*/  IMAD.MOV.U32 R0, RZ, RZ, R14 ;  /* 0x000000ffff007224 */ /* 0x000fce00078e000e */
[----:B0-----:R-:W-:Y:S05]  /*12310*/  WARPSYNC.COLLECTIVE R15, `(.L_x_12476) ;  /* 0x000000000f087348 */ /* 0x001fea0003c00000 */
[----:B------:R1:W2:Y:S02]  /*12320*/  SHFL.IDX P6, R14, R13, R12, R11 ;  /* 0x0000000c0d0e7389 */ /* 0x0002a400000c000b */
[----:B012---:R-:W-:Y:S01]  /*12330*/  ENDCOLLECTIVE ;  /* 0x000000000000791b */ /* 0x007fe20003800000 */
.L_x_12476:
[----:B------:R-:W-:Y:S02]  /*12340*/  IMAD.MOV.U32 R13, RZ, RZ, R2 ;  /* 0x000000ffff0d7224 */ /* 0x000fe400078e0002 */
[----:B------:R-:W-:Y:S01]  /*12350*/  IMAD.MOV.U32 R12, RZ, RZ, 0x1 ;  /* 0x00000001ff0c7424 */ /* 0x000fe200078e00ff */
[----:B------:R-:W-:-:S07]  /*12360*/  MOV R8, R14 ;  /* 0x0000000e00087202 */ /* 0x000fce0000000f00 */
[----:B------:R-:W-:Y:S05]  /*12370*/  WARPSYNC.COLLECTIVE R15, `(.L_x_12477) ;  /* 0x000000000f087348 */ /* 0x000fea0003c00000 */
[----:B------:R0:W1:Y:S02]  /*12380*/  SHFL.IDX P6, R14, R13, R12, R11 ;  /* 0x0000000c0d0e7389 */ /* 0x00006400000c000b */
[----:B01----:R-:W-:Y:S01]  /*12390*/  ENDCOLLECTIVE ;  /* 0x000000000000791b */ /* 0x003fe20003800000 */
.L_x_12477:
        /* <DEDUP_REMOVED lines=8> */
[----:B------:R0:W-:Y:S02]  /*12420*/  @!P2 LDGSTS.E.BYPASS.LTC128B.128 [R10+0x10400], desc[UR38][R6.64], !P0 ;  /* 0x10400000060aafae */ /* 0x0001e4000c101d66 */
[----:B------:R-:W-:Y:S02]  /*12430*/  ISETP.GE.AND P1, PT, R0, R3, PT ;  /* 0x000000030000720c */ /* 0x000fe40003f26270 */
[----:B------:R-:W-:-:S11]  /*12440*/  MOV R0, R14 ;  /* 0x0000000e00007202 */ /* 0x000fd60000000f00 */
[----:B0-----:R-:W-:Y:S05]  /*12450*/  WARPSYNC.COLLECTIVE R15, `(.L_x_12478) ;  /* 0x000000000f087348 */ /* 0x001fea0003c00000 */
[----:B------:R1:W2:Y:S02]  /*12460*/  SHFL.IDX P6, R14, R13, R12, R11 ;  /* 0x0000000c0d0e7389 */ /* 0x0002a400000c000b */
[----:B012---:R-:W-:Y:S01]  /*12470*/  ENDCOLLECTIVE ;  /* 0x000000000000791b */ /* 0x007fe20003800000 */
.L_x_12478:
[----:B------:R-:W-:Y:S01]  /*12480*/  IMAD.MOV.U32 R13, RZ, RZ, R2 ;  /* 0x000000ffff0d7224 */ /* 0x000fe200078e0002 */
[----:B------:R-:W-:Y:S01]  /*12490*/  MOV R12, 0x2 ;  /* 0x00000002000c7802 */ /* 0x000fe20000000f00 */
[----:B------:R-:W-:-:S07]  /*124a0*/  IMAD.MOV.U32 R6, RZ, RZ, R14 ;  /* 0x000000ffff067224 */ /* 0x000fce00078e000e */
[----:B------:R-:W-:Y:S05]  /*124b0*/  WARPSYNC.COLLECTIVE R15, `(.L_x_12479) ;  /* 0x000000000f087348 */ /* 0x000fea0003c00000 */
[----:B------:R0:W1:Y:S02]  /*124c0*/  SHFL.IDX P6, R14, R13, R12, R11 ;  /* 0x0000000c0d0e7389 */ /* 0x00006400000c000b */
[----:B01----:R-:W-:Y:S01]  /*124d0*/  ENDCOLLECTIVE ;  /* 0x000000000000791b */ /* 0x003fe20003800000 */
.L_x_12479:
[----:B------:R-:W-:-:S05]  /*124e0*/  @!P1 LEA R6, P2, R20, R6, 0x1 ;  /* 0x0000000614069211 */ /* 0x000fca00078408ff */
[----:B------:R-:W-:-:S04]  /*124f0*/  @!P1 IMAD.X R0, RZ, RZ, R0, P2 ;  /* 0x000000ffff009224 */ /* 0x000fc800010e0600 */
[----:B------:R-:W-:Y:S02]  /*12500*/  @!P1 IMAD.MOV.U32 R7, RZ, RZ, R0 ;  /* 0x000000ffff079224 */ /* 0x000fe400078e0000 */
[----:B------:R-:W-:-:S03]  /*12510*/  IMAD.MOV.U32 R13, RZ, RZ, R5 ;  /* 0x000000ffff0d7224 */ /* 0x000fc600078e0005 */
[----:B------:R-:W-:Y:S01]  /*12520*/  @!PT LDS RZ, [RZ] ;  /* 0x00000000fffff984 */ /* 0x000fe20000000800 */
[----:B------:R-:W-:Y:S01]  /*12530*/  @!PT LDS RZ, [RZ] ;  /* 0x00000000fffff984 */ /* 0x000fe20000000800 */
[----:B------:R-:W-:Y:S01]  /*12540*/  @!PT LDS RZ, [RZ] ;  /* 0x00000000fffff984 */ /* 0x000fe20000000800 */
[----:B------:R0:W-:Y:S01]  /*12550*/  @!P1 LDGSTS.E.BYPASS.LTC128B.128 [R10+0x10c00], desc[UR38][R6.64], !P0 ;  /* 0x10c00000060a9fae */ /* 0x0001e2000c101d66 */
[----:B------:R-:W-:Y:S01]  /*12560*/  ISETP.GE.AND P1, PT, R4, R3, PT ;  /* 0x000000030400720c */ /* 0x000fe20003f26270 */
[----:B------:R-:W-:-:S12]  /*12570*/  IMAD.MOV.U32 R0, RZ, RZ, R14 ;  /* 0x000000ffff007224 */ /* 0x000fd800078e000e */
[----:B0-----:R-:W-:Y:S05]  /*12580*/  WARPSYNC.COLLECTIVE R15, `(.L_x_12480) ;  /* 0x000000000f087348 */ /* 0x001fea0003c00000 */
[----:B------:R1:W2:Y:S02]  /*12590*/  SHFL.IDX P6, R14, R13, R12, R11 ;  /* 0x0000000c0d0e7389 */ /* 0x0002a400000c000b */
[----:B012---:R-:W-:Y:S01]  /*125a0*/  ENDCOLLECTIVE ;  /* 0x000000000000791b */ /* 0x007fe20003800000 */
.L_x_12480:
[----:B------:R-:W-:Y:S02]  /*125b0*/  IMAD.MOV.U32 R13, RZ, RZ, R2 ;  /* 0x000000ffff0d7224 */ /* 0x000fe400078e0002 */
[----:B------:R-:W-:Y:S02]  /*125c0*/  IMAD.MOV.U32 R12, RZ, RZ, 0x3 ;  /* 0x00000003ff0c7424 */ /* 0x000fe400078e00ff */
[----:B------:R-:W-:-:S07]  /*125d0*/  IMAD.MOV.U32 R6, RZ, RZ, R14 ;  /* 0x000000ffff067224 */ /* 0x000fce00078e000e */
[----:B------:R-:W-:Y:S05]  /*125e0*/  WARPSYNC.COLLECTIVE R15, `(.L_x_12481) ;  /* 0x000000000f087348 */ /* 0x000fea0003c00000 */
[----:B------:R0:W1:Y:S02]  /*125f0*/  SHFL.IDX P6, R14, R13, R12, R11 ;  /* 0x0000000c0d0e7389 */ /* 0x00006400000c000b */
[----:B01----:R-:W-:Y:S01]  /*12600*/  ENDCOLLECTIVE ;  /* 0x000000000000791b */ /* 0x003fe20003800000 */
.L_x_12481:
[----:B------:R-:W-:-:S05]  /*12610*/  @!P1 LEA R6, P2, R20, R6, 0x1 ;  /* 0x0000000614069211 */ /* 0x000fca00078408ff */
[----:B------:R-:W-:-:S05]  /*12620*/  @!P1 IMAD.X R0, RZ, RZ, R0, P2 ;  /* 0x000000ffff009224 */ /* 0x000fca00010e0600 */
[----:B------:R-:W-:Y:S01]  /*12630*/  @!P1 MOV R7, R0 ;  /* 0x0000000000079202 */ /* 0x000fe20000000f00 */
[----:B------:R-:W-:-:S04]  /*12640*/  IMAD.MOV.U32 R13, RZ, RZ, R5 ;  /* 0x000000ffff0d7224 */ /* 0x000fc800078e0005 */
        /* <DEDUP_REMOVED lines=8> */
.L_x_12482:
[----:B------:R-:W-:Y:S01]  /*126d0*/  IMAD.MOV.U32 R2, RZ, RZ, R14 ;  /* 0x000000ffff027224 */ /* 0x000fe200078e000e */
[----:B------:R-:W-:Y:S06]  /*126e0*/  BRA `(.L_x_12483) ;  /* 0xffffffbc00e47947 */ /* 0x000fec000383ffff */
.L_x_12373:
[----:B0-----:R0:W1:Y:S02]  /*126f0*/  SYNCS.PHASECHK.TRANS64.TRYWAIT P0, [R17+URZ+0x30820], R0 ;  /* 0x03082000110075a7 */ /* 0x001064000800017f */
[----:B-1----:R-:W-:Y:S05]  /*12700*/  @!P0 NANOSLEEP.SYNCS 0x989680 ;  /* 0x009896800000895d */ /* 0x002fea0003900000 */
[----:B------:R-:W1:Y:S02]  /*12710*/  @!P0 SYNCS.PHASECHK.TRANS64 P0, [R17+URZ+0x30820], R0 ;  /* 0x03082000110085a7 */ /* 0x000e64000800007f */
[----:B-1----:R-:W-:Y:S05]  /*12720*/  @!P0 BRA `(.L_x_12373) ;  /* 0xfffffffc00f08947 */ /* 0x002fea000383ffff */
[----:B------:R-:W-:Y:S05]  /*12730*/  BRA `(.L_x_12484) ;  /* 0xffffffc000447947 */ /* 0x000fea000383ffff */
.L_x_12382:
[----:B0-----:R0:W1:Y:S02]  /*12740*/  SYNCS.PHASECHK.TRANS64.TRYWAIT P0, [R4+URZ+0x30840], R2 ;  /* 0x03084002040075a7 */ /* 0x001064000800017f */
[----:B-1----:R-:W-:Y:S05]  /*12750*/  @!P0 NANOSLEEP.SYNCS 0x989680 ;  /* 0x009896800000895d */ /* 0x002fea0003900000 */
[----:B------:R-:W1:Y:S02]  /*12760*/  @!P0 SYNCS.PHASECHK.TRANS64 P0, [R4+URZ+0x30840], R2 ;  /* 0x03084002040085a7 */ /* 0x000e64000800007f */
[----:B-1----:R-:W-:Y:S05]  /*12770*/  @!P0 BRA `(.L_x_12382) ;  /* 0xfffffffc00f08947 */ /* 0x002fea000383ffff */
[----:B------:R-:W-:Y:S05]  /*12780*/  BRA `(.L_x_12485) ;  /* 0xffffffc400147947 */ /* 0x000fea000383ffff */
.L_x_12387:
[----:B0-----:R0:W1:Y:S02]  /*12790*/  SYNCS.PHASECHK.TRANS64.TRYWAIT P0, [R3+URZ+0x60], R2 ;  /* 0x00006002030075a7 */ /* 0x001064000800017f */
[----:B-1----:R-:W-:Y:S05]  /*127a0*/  @!P0 NANOSLEEP.SYNCS 0x989680 ;  /* 0x009896800000895d */ /* 0x002fea0003900000 */
[----:B------:R-:W1:Y:S02]  /*127b0*/  @!P0 SYNCS.PHASECHK.TRANS64 P0, [R3+URZ+0x60], R2 ;  /* 0x00006002030085a7 */ /* 0x000e64000800007f */
[----:B-1----:R-:W-:Y:S05]  /*127c0*/  @!P0 BRA `(.L_x_12387) ;  /* 0xfffffffc00f08947 */ /* 0x002fea000383ffff */
[----:B------:R-:W-:Y:S05]  /*127d0*/  BRA `(.L_x_12486) ;  /* 0xffffffc400a07947 */ /* 0x000fea000383ffff */
.L_x_12395:
[----:B-1----:R1:W2:Y:S02]  /*127e0*/  SYNCS.PHASECHK.TRANS64.TRYWAIT P0, [R2+URZ+0x30840], R3 ;  /* 0x03084003020075a7 */ /* 0x0022a4000800017f */
[----:B--2---:R-:W-:Y:S05]  /*127f0*/  @!P0 NANOSLEEP.SYNCS 0x989680 ;  /* 0x009896800000895d */ /* 0x004fea0003900000 */
[----:B------:R-:W2:Y:S02]  /*12800*/  @!P0 SYNCS.PHASECHK.TRANS64 P0, [R2+URZ+0x30840], R3 ;  /* 0x03084003020085a7 */ /* 0x000ea4000800007f */
[----:B--2---:R-:W-:Y:S05]  /*12810*/  @!P0 BRA `(.L_x_12395) ;  /* 0xfffffffc00f08947 */ /* 0x004fea000383ffff */
[----:B------:R-:W-:Y:S05]  /*12820*/  BRA `(.L_x_12487) ;  /* 0xffffffc800e07947 */ /* 0x000fea000383ffff */
.L_x_12400:
[----:B0-----:R0:W1:Y:S02]  /*12830*/  SYNCS.PHASECHK.TRANS64.TRYWAIT P0, [R10+URZ+0x60], R28 ;  /* 0x0000601c0a0075a7 */ /* 0x001064000800017f */
[----:B-1----:R-:W-:Y:S05]  /*12840*/  @!P0 NANOSLEEP.SYNCS 0x989680 ;  /* 0x009896800000895d */ /* 0x002fea0003900000 */
[----:B------:R-:W1:Y:S02]  /*12850*/  @!P0 SYNCS.PHASECHK.TRANS64 P0, [R10+URZ+0x60], R28 ;  /* 0x0000601c0a0085a7 */ /* 0x000e64000800007f */
[----:B-1----:R-:W-:Y:S05]  /*12860*/  @!P0 BRA `(.L_x_12400) ;  /* 0xfffffffc00f08947 */ /* 0x002fea000383ffff */
[----:B------:R-:W-:Y:S05]  /*12870*/  BRA `(.L_x_12488) ;  /* 0xffffffcc006c7947 */ /* 0x000fea000383ffff */
.L_x_12408:
[----:B-1----:R1:W2:Y:S02]  /*12880*/  SYNCS.PHASECHK.TRANS64.TRYWAIT P0, [R2+URZ+0x30840], R3 ;  /* 0x03084003020075a7 */ /* 0x0022a4000800017f */
[----:B--2---:R-:W-:Y:S05]  /*12890*/  @!P0 NANOSLEEP.SYNCS 0x989680 ;  /* 0x009896800000895d */ /* 0x004fea0003900000 */
[----:B------:R-:W2:Y:S02]  /*128a0*/  @!P0 SYNCS.PHASECHK.TRANS64 P0, [R2+URZ+0x30840], R3 ;  /* 0x03084003020085a7 */ /* 0x000ea4000800007f */
[----:B--2---:R-:W-:Y:S05]  /*128b0*/  @!P0 BRA `(.L_x_12408) ;  /* 0xfffffffc00f08947 */ /* 0x004fea000383ffff */
[----:B------:R-:W-:Y:S05]  /*128c0*/  BRA `(.L_x_12489) ;  /* 0xffffffd0007c7947 */ /* 0x000fea000383ffff */
.L_x_12413:
[----:B0-----:R0:W1:Y:S02]  /*128d0*/  SYNCS.PHASECHK.TRANS64.TRYWAIT P0, [R7+URZ+0x60], R2 ;  /* 0x00006002070075a7 */ /* 0x001064000800017f */
[----:B-1----:R-:W-:Y:S05]  /*128e0*/  @!P0 NANOSLEEP.SYNCS 0x989680 ;  /* 0x009896800000895d */ /* 0x002fea0003900000 */
[----:B------:R-:W1:Y:S02]  /*128f0*/  @!P0 SYNCS.PHASECHK.TRANS64 P0, [R7+URZ+0x60], R2 ;  /* 0x00006002070085a7 */ /* 0x000e64000800007f */
[----:B-1----:R-:W-:Y:S05]  /*12900*/  @!P0 BRA `(.L_x_12413) ;  /* 0xfffffffc00f08947 */ /* 0x002fea000383ffff */
[----:B------:R-:W-:Y:S05]  /*12910*/  BRA `(.L_x_12490) ;  /* 0xffffffd4000c7947 */ /* 0x000fea000383ffff */
.L_x_12423:
[----:B0-----:R0:W1:Y:S02]  /*12920*/  SYNCS.PHASECHK.TRANS64.TRYWAIT P0, [R3+URZ+0x30860], R0 ;  /* 0x03086000030075a7 */ /* 0x001064000800017f */
[----:B-1----:R-:W-:Y:S05]  /*12930*/  @!P0 NANOSLEEP.SYNCS 0x989680 ;  /* 0x009896800000895d */ /* 0x002fea0003900000 */
[----:B------:R-:W1:Y:S02]  /*12940*/  @!P0 SYNCS.PHASECHK.TRANS64 P0, [R3+URZ+0x30860], R0 ;  /* 0x03086000030085a7 */ /* 0x000e64000800007f */
[----:B-1----:R-:W-:Y:S05]  /*12950*/  @!P0 BRA `(.L_x_12423) ;  /* 0xfffffffc00f08947 */ /* 0x002fea000383ffff */
[----:B------:R-:W-:Y:S05]  /*12960*/  BRA `(.L_x_12491) ;  /* 0xffffffd8000c7947 */ /* 0x000fea000383ffff */
.L_x_12429:
[----:B------:R-:W-:Y:S01]  /*12970*/  BSSY B0, `(.L_x_12492) ;  /* 0x0000008000007945 */ /* 0x000fe20003800000 */
[----:B------:R-:W-:Y:S01]  /*12980*/  MOV R13, R24 ;  /* 0x00000018000d7202 */ /* 0x000fe20000000f00 */
[----:B------:R-:W-:Y:S02]  /*12990*/  IMAD.MOV.U32 R12, RZ, RZ, RZ ;  /* 0x000000ffff0c7224 */ /* 0x000fe400078e00ff */
[----:B------:R-:W-:Y:S02]  /*129a0*/  IMAD.MOV.U32 R11, RZ, RZ, 0x1f ;  /* 0x0000001fff0b7424 */ /* 0x000fe400078e00ff */
[----:B------:R-:W-:-:S07]  /*129b0*/  IMAD.MOV.U32 R15, RZ, RZ, -0x1 ;  /* 0xffffffffff0f7424 */ /* 0x000fce00078e00ff */
[----:B-1----:R-:W-:Y:S05]  /*129c0*/  WARPSYNC.COLLECTIVE R15, `(.L_x_12493) ;  /* 0x000000000f087348 */ /* 0x002fea0003c00000 */
[----:B------:R0:W2:Y:S02]  /*129d0*/  SHFL.IDX P6, R14, R13, R12, R11 ;  /* 0x0000000c0d0e7389 */ /* 0x0000a400000c000b */
[----:B012---:R-:W-:Y:S01]  /*129e0*/  ENDCOLLECTIVE ;  /* 0x000000000000791b */ /* 0x007fe20003800000 */
.L_x_12493:
[----:B------:R-:W-:Y:S05]  /*129f0*/  BSYNC B0 ;  /* 0x0000000000007941 */ /* 0x000fea0003800000 */
.L_x_12492:
[----:B------:R-:W-:Y:S01]  /*12a00*/  IMAD.MOV.U32 R13, RZ, RZ, R24 ;  /* 0x000000ffff0d7224 */ /* 0x000fe200078e0018 */
[----:B------:R-:W-:Y:S01]  /*12a10*/  MOV R12, 0x1 ;  /* 0x00000001000c7802 */ /* 0x000fe20000000f00 */
[----:B------:R-:W-:Y:S02]  /*12a20*/  IMAD.MOV.U32 R11, RZ, RZ, 0x1f ;  /* 0x0000001fff0b7424 */ /* 0x000fe400078e00ff */
[----:B------:R-:W-:Y:S02]  /*12a30*/  IMAD.MOV.U32 R15, RZ, RZ, -0x1 ;  /* 0xffffffffff0f7424 */ /* 0x000fe400078e00ff */
[----:B------:R-:W-:Y:S02]  /*12a40*/  IMAD.IADD R7, R27, 0x1, R9 ;  /* 0x000000011b077824 */ /* 0x000fe400078e0209 */
[----:B------:R-:W-:-:S07]  /*12a50*/  IMAD.MOV.U32 R0, RZ, RZ, R14 ;  /* 0x000000ffff007224 */ /* 0x000fce00078e000e */
[----:B------:R-:W-:Y:S05]  /*12a60*/  WARPSYNC.COLLECTIVE R15, `(.L_x_12494) ;  /* 0x000000000f087348 */ /* 0x000fea0003c00000 */
[----:B------:R0:W1:Y:S02]  /*12a70*/  SHFL.IDX P6, R14, R13, R12, R11 ;  /* 0x0000000c0d0e7389 */ /* 0x00006400000c000b */
[----:B01----:R-:W-:Y:S01]  /*12a80*/  ENDCOLLECTIVE ;  /* 0x000000000000791b */ /* 0x003fe20003800000 */
.L_x_12494:
        /* <DEDUP_REMOVED lines=16> */
[C---:B------:R-:W-:Y:S02]  /*12b90*/  ISETP.GE.U32.AND P5, PT, R9.reuse, 0x10, PT ;  /* 0x000000100900780c */ /* 0x040fe40003fa6070 */
[----:B--2---:R-:W-:Y:S01]  /*12ba0*/  @!P1 MOV R7, R8 ;  /* 0x0000000800079202 */ /* 0x004fe20000000f00 */
[----:B---3--:R-:W-:Y:S01]  /*12bb0*/  @!P1 IMAD.MOV.U32 R4, RZ, RZ, R5 ;  /* 0x000000ffff049224 */ /* 0x008fe200078e0005 */
[----:B------:R-:W-:-:S03]  /*12bc0*/  ISETP.NE.AND P1, PT, R9, RZ, PT ;  /* 0x000000ff0900720c */ /* 0x000fc60003f25270 */
[----:B------:R-:W-:-:S10]  /*12bd0*/  IMAD R13, R4, R7, RZ ;  /* 0x00000007040d7224 */ /* 0x000fd400078e02ff */
[----:B------:R-:W-:Y:S05]  /*12be0*/  WARPSYNC.COLLECTIVE R15, `(.L_x_12495) ;  /* 0x000000000f087348 */ /* 0x000fea0003c00000 */
[----:B------:R0:W1:Y:S02]  /*12bf0*/  SHFL.UP P6, R14, R13, R12, R11 ;  /* 0x0400000c0d0e7389 */ /* 0x00006400000c000b */
[----:B01----:R-:W-:Y:S01]  /*12c00*/  ENDCOLLECTIVE ;  /* 0x000000000000791b */ /* 0x003fe20003800000 */
.L_x_12495:
[----:B------:R-:W-:Y:S02]  /*12c10*/  MOV R12, 0x2 ;  /* 0x00000002000c7802 */ /* 0x000fe40000000f00 */
[----:B------:R-:W-:-:S05]  /*12c20*/  SEL R14, R14, RZ, P1 ;  /* 0x000000ff0e0e7207 */ /* 0x000fca0000800000 */
[----:B------:R-:W-:-:S04]  /*12c30*/  IMAD.IADD R5, R13, 0x1, R14 ;  /* 0x000000010d057824 */ /* 0x000fc800078e020e */
[----:B------:R-:W-:-:S07]  /*12c40*/  IMAD.MOV.U32 R13, RZ, RZ, R5 ;  /* 0x000000ffff0d7224 */ /* 0x000fce00078e0005 */
[----:B------:R-:W-:Y:S05]  /*12c50*/  WARPSYNC.COLLECTIVE R15, `(.L_x_12496) ;  /* 0x000000000f087348 */ /* 0x000fea0003c00000 */
[----:B------:R0:W1:Y:S02]  /*12c60*/  SHFL.UP P6, R14, R13, R12, R11 ;  /* 0x0400000c0d0e7389 */ /* 0x00006400000c000b */
[----:B01----:R-:W-:Y:S01]  /*12c70*/  ENDCOLLECTIVE ;  /* 0x000000000000791b */ /* 0x003fe20003800000 */
.L_x_12496:
[----:B------:R-:W-:Y:S01]  /*12c80*/  IMAD.MOV.U32 R12, RZ, RZ, 0x4 ;  /* 0x00000004ff0c7424 */ /* 0x000fe200078e00ff */
[----:B------:R-:W-:-:S05]  /*12c90*/  SEL R2, R14, RZ, P2 ;  /* 0x000000ff0e027207 */ /* 0x000fca0001000000 */
[----:B------:R-:W-:-:S04]  /*12ca0*/  IMAD.IADD R2, R5, 0x1, R2 ;  /* 0x0000000105027824 */ /* 0x000fc800078e0202 */
[----:B------:R-:W-:-:S07]  /*12cb0*/  IMAD.MOV.U32 R13, RZ, RZ, R2 ;  /* 0x000000ffff0d7224 */ /* 0x000fce00078e0002 */
[----:B------:R-:W-:Y:S05]  /*12cc0*/  WARPSYNC.COLLECTIVE R15, `(.L_x_12497) ;  /* 0x000000000f087348 */ /* 0x000fea0003c00000 */
[----:B------:R0:W1:Y:S02]  /*12cd0*/  SHFL.UP P6, R14, R13, R12, R11 ;  /* 0x0400000c0d0e7389 */ /* 0x00006400000c000b */
[----:B01----:R-:W-:Y:S01]  /*12ce0*/  ENDCOLLECTIVE ;  /* 0x000000000000791b */ /* 0x003fe20003800000 */
.L_x_12497:
[----:B------:R-:W-:Y:S02]  /*12cf0*/  MOV R12, 0x8 ;  /* 0x00000008000c7802 */ /* 0x000fe40000000f00 */
[----:B------:R-:W-:-:S05]  /*12d00*/  SEL R3, R14, RZ, P3 ;  /* 0x000000ff0e037207 */ /* 0x000fca0001800000 */
[----:B------:R-:W-:-:S04]  /*12d10*/  IMAD.IADD R3, R2, 0x1, R3 ;  /* 0x0000000102037824 */ /* 0x000fc800078e0203 */
[----:B------:R-:W-:-:S07]  /*12d20*/  IMAD.MOV.U32 R13, RZ, RZ, R3 ;  /* 0x000000ffff0d7224 */ /* 0x000fce00078e0003 */
[----:B------:R-:W-:Y:S05]  /*12d30*/  WARPSYNC.COLLECTIVE R15, `(.L_x_12498) ;  /* 0x000000000f087348 */ /* 0x000fea0003c00000 */
[----:B------:R0:W1:Y:S02]  /*12d40*/  SHFL.UP P6, R14, R13, R12, R11 ;  /* 0x0400000c0d0e7389 */ /* 0x00006400000c000b */
[----:B01----:R-:W-:Y:S01]  /*12d50*/  ENDCOLLECTIVE ;  /* 0x000000000000791b */ /* 0x003fe20003800000 */
.L_x_12498:
[----:B------:R-:W-:Y:S01]  /*12d60*/  IMAD.MOV.U32 R12, RZ, RZ, 0x10 ;  /* 0x00000010ff0c7424 */ /* 0x000fe200078e00ff */
[----:B------:R-:W-:-:S05]  /*12d70*/  SEL R14, R14, RZ, P4 ;  /* 0x000000ff0e0e7207 */ /* 0x000fca0002000000 */
[----:B------:R-:W-:-:S04]  /*12d80*/  IMAD.IADD R5, R3, 0x1, R14 ;  /* 0x0000000103057824 */ /* 0x000fc800078e020e */
[----:B------:R-:W-:-:S07]  /*12d90*/  IMAD.MOV.U32 R13, RZ, RZ, R5 ;  /* 0x000000ffff0d7224 */ /* 0x000fce00078e0005 */
[----:B------:R-:W-:Y:S05]  /*12da0*/  WARPSYNC.COLLECTIVE R15, `(.L_x_12499) ;  /* 0x000000000f087348 */ /* 0x000fea0003c00000 */
[----:B------:R0:W1:Y:S02]  /*12db0*/  SHFL.UP P6, R14, R13, R12, R11 ;  /* 0x0400000c0d0e7389 */ /* 0x00006400000c000b */
[----:B01----:R-:W-:Y:S01]  /*12dc0*/  ENDCOLLECTIVE ;  /* 0x000000000000791b */ /* 0x003fe20003800000 */
.L_x_12499:
[----:B------:R-:W-:Y:S01]  /*12dd0*/  MOV R12, 0x1f ;  /* 0x0000001f000c7802 */ /* 0x000fe20000000f00 */
[----:B------:R-:W-:Y:S01]  /*12de0*/  IMAD.MOV.U32 R11, RZ, RZ, 0x1f ;  /* 0x0000001fff0b7424 */ /* 0x000fe200078e00ff */
[----:B------:R-:W-:-:S05]  /*12df0*/  SEL R14, R14, RZ, P5 ;  /* 0x000000ff0e0e7207 */ /* 0x000fca0002800000 */
[----:B------:R-:W-:-:S04]  /*12e00*/  IMAD.IADD R3, R5, 0x1, R14 ;  /* 0x0000000105037824 */ /* 0x000fc800078e020e */
[----:B------:R-:W-:-:S07]  /*12e10*/  IMAD.MOV.U32 R13, RZ, RZ, R3 ;  /* 0x000000ffff0d7224 */ /* 0x000fce00078e0003 */
[----:B------:R-:W-:Y:S05]  /*12e20*/  WARPSYNC.COLLECTIVE R15, `(.L_x_12500) ;  /* 0x000000000f087348 */ /* 0x000fea0003c00000 */
[----:B------:R0:W1:Y:S02]  /*12e30*/  SHFL.IDX P6, R14, R13, R12, R11 ;  /* 0x0000000c0d0e7389 */ /* 0x00006400000c000b */
[----:B01----:R-:W-:Y:S01]  /*12e40*/  ENDCOLLECTIVE ;  /* 0x000000000000791b */ /* 0x003fe20003800000 */
.L_x_12500:
[----:B------:R-:W-:Y:S05]  /*12e50*/  BRA `(.L_x_12501) ;  /* 0xffffffd800447947 */ /* 0x000fea000383ffff */
.L_x_12432:
[----:B------:R-:W-:Y:S01]  /*12e60*/  BSSY B0, `(.L_x_12502) ;  /* 0x0000007000007945 */ /* 0x000fe20003800000 */
[----:B------:R-:W-:Y:S02]  /*12e70*/  IMAD.MOV.U32 R12, RZ, RZ, 0x1 ;  /* 0x00000001ff0c7424 */ /* 0x000fe400078e00ff */
[----:B------:R-:W-:Y:S02]  /*12e80*/  IMAD.MOV.U32 R11, RZ, RZ, RZ ;  /* 0x000000ffff0b7224 */ /* 0x000fe400078e00ff */
[----:B------:R-:W-:-:S07]  /*12e90*/  IMAD.MOV.U32 R15, RZ, RZ, -0x1 ;  /* 0xffffffffff0f7424 */ /* 0x000fce00078e00ff */
[----:B------:R-:W-:Y:S05]  /*12ea0*/  WARPSYNC.COLLECTIVE R15, `(.L_x_12503) ;  /* 0x000000000f087348 */ /* 0x000fea0003c00000 */
[----:B------:R0:W1:Y:S02]  /*12eb0*/  SHFL.UP P6, R14, R13, R12, R11 ;  /* 0x0400000c0d0e7389 */ /* 0x00006400000c000b */
[----:B01----:R-:W-:Y:S01]  /*12ec0*/  ENDCOLLECTIVE ;  /* 0x000000000000791b */ /* 0x003fe20003800000 */
.L_x_12503:
[----:B------:R-:W-:Y:S05]  /*12ed0*/  BSYNC B0 ;  /* 0x0000000000007941 */ /* 0x000fea0003800000 */
.L_x_12502:
[----:B------:R-:W-:Y:S01]  /*12ee0*/  SEL R14, R14, RZ, P1 ;  /* 0x000000ff0e0e7207 */ /* 0x000fe20000800000 */
[----:B------:R-:W-:Y:S02]  /*12ef0*/  IMAD.MOV.U32 R12, RZ, RZ, 0x2 ;  /* 0x00000002ff0c7424 */ /* 0x000fe400078e00ff */
[----:B------:R-:W-:Y:S01]  /*12f00*/  IMAD.MOV.U32 R11, RZ, RZ, RZ ;  /* 0x000000ffff0b7224 */ /* 0x000fe200078e00ff */
[----:B------:R-:W-:Y:S01]  /*12f10*/  IADD3 R13, R13, R14, RZ ;  /* 0x0000000e0d0d7210 */ /* 0x000fe20007ffe0ff */
[----:B------:R-:W-:-:S07]  /*12f20*/  IMAD.MOV.U32 R15, RZ, RZ, -0x1 ;  /* 0xffffffffff0f7424 */ /* 0x000fce00078e00ff */
[----:B------:R-:W-:Y:S05]  /*12f30*/  WARPSYNC.COLLECTIVE R15, `(.L_x_12504) ;  /* 0x000000000f087348 */ /* 0x000fea0003c00000 */
[----:B------:R0:W1:Y:S02]  /*12f40*/  SHFL.UP P6, R14, R13, R12, R11 ;  /* 0x0400000c0d0e7389 */ /* 0x00006400000c000b */
[----:B01----:R-:W-:Y:S01]  /*12f50*/  ENDCOLLECTIVE ;  /* 0x000000000000791b */ /* 0x003fe20003800000 */
.L_x_12504:
[----:B------:R-:W-:Y:S02]  /*12f60*/  MOV R12, 0x4 ;  /* 0x00000004000c7802 */ /* 0x000fe40000000f00 */
[----:B------:R-:W-:-:S05]  /*12f70*/  SEL R2, R14, RZ, P2 ;  /* 0x000000ff0e027207 */ /* 0x000fca0001000000 */
[----:B------:R-:W-:-:S04]  /*12f80*/  IMAD.IADD R2, R13, 0x1, R2 ;  /* 0x000000010d027824 */ /* 0x000fc800078e0202 */
[----:B------:R-:W-:-:S07]  /*12f90*/  IMAD.MOV.U32 R13, RZ, RZ, R2 ;  /* 0x000000ffff0d7224 */ /* 0x000fce00078e0002 */
[----:B------:R-:W-:Y:S05]  /*12fa0*/  WARPSYNC.COLLECTIVE R15, `(.L_x_12505) ;  /* 0x000000000f087348 */ /* 0x000fea0003c00000 */
[----:B------:R0:W1:Y:S02]  /*12fb0*/  SHFL.UP P6, R14, R13, R12, R11 ;  /* 0x0400000c0d0e7389 */ /* 0x00006400000c000b */
[----:B01----:R-:W-:Y:S01]  /*12fc0*/  ENDCOLLECTIVE ;  /* 0x000000000000791b */ /* 0x003fe20003800000 */
.L_x_12505:
[----:B------:R-:W-:Y:S01]  /*12fd0*/  IMAD.MOV.U32 R12, RZ, RZ, 0x8 ;  /* 0x00000008ff0c7424 */ /* 0x000fe200078e00ff */
[----:B------:R-:W-:-:S05]  /*12fe0*/  SEL R3, R14, RZ, P3 ;  /* 0x000000ff0e037207 */ /* 0x000fca0001800000 */
[----:B------:R-:W-:-:S04]  /*12ff0*/  IMAD.IADD R3, R2, 0x1, R3 ;  /* 0x0000000102037824 */ /* 0x000fc800078e0203 */
[----:B------:R-:W-:-:S07]  /*13000*/  IMAD.MOV.U32 R13, RZ, RZ, R3 ;  /* 0x000000ffff0d7224 */ /* 0x000fce00078e0003 */
[----:B------:R-:W-:Y:S05]  /*13010*/  WARPSYNC.COLLECTIVE R15, `(.L_x_12506) ;  /* 0x000000000f087348 */ /* 0x000fea0003c00000 */
[----:B------:R0:W1:Y:S02]  /*13020*/  SHFL.UP P6, R14, R13, R12, R11 ;  /* 0x0400000c0d0e7389 */ /* 0x00006400000c000b */
[----:B01----:R-:W-:Y:S01]  /*13030*/  ENDCOLLECTIVE ;  /* 0x000000000000791b */ /* 0x003fe20003800000 */
.L_x_12506:
[----:B------:R-:W-:Y:S02]  /*13040*/  MOV R12, 0x10 ;  /* 0x00000010000c7802 */ /* 0x000fe40000000f00 */
[----:B------:R-:W-:-:S05]  /*13050*/  SEL R14, R14, RZ, P4 ;  /* 0x000000ff0e0e7207 */ /* 0x000fca0002000000 */
[----:B------:R-:W-:-:S04]  /*13060*/  IMAD.IADD R5, R3, 0x1, R14 ;  /* 0x0000000103057824 */ /* 0x000fc800078e020e */
[----:B------:R-:W-:-:S07]  /*13070*/  IMAD.MOV.U32 R13, RZ, RZ, R5 ;  /* 0x000000ffff0d7224 */ /* 0x000fce00078e0005 */
[----:B------:R-:W-:Y:S05]  /*13080*/  WARPSYNC.COLLECTIVE R15, `(.L_x_12507) ;  /* 0x000000000f087348 */ /* 0x000fea0003c00000 */
[----:B------:R0:W1:Y:S02]  /*13090*/  SHFL.UP P6, R14, R13, R12, R11 ;  /* 0x0400000c0d0e7389 */ /* 0x00006400000c000b */
[----:B01----:R-:W-:Y:S01]  /*130a0*/  ENDCOLLECTIVE ;  /* 0x000000000000791b */ /* 0x003fe20003800000 */
.L_x_12507:
        /* <DEDUP_REMOVED lines=8> */
.L_x_12508:
[----:B------:R-:W-:Y:S05]  /*13130*/  BRA `(.L_x_12509) ;  /* 0xffffffd800307947 */ /* 0x000fea000383ffff */
.L_x_12434:
[----:B------:R-:W-:Y:S01]  /*13140*/  BSSY B0, `(.L_x_12510) ;  /* 0x0000006000007945 */ /* 0x000fe20003800000 */
[----:B------:R-:W-:Y:S01]  /*13150*/  PLOP3.LUT P6, PT, P6, PT, PT, 0x8, 0x0 ;  /* 0x000000000000781c */ /* 0x000fe200037ce170 */
[----:B------:R-:W-:-:S12]  /*13160*/  IMAD.MOV.U32 R15, RZ, RZ, -0x1 ;  /* 0xffffffffff0f7424 */ /* 0x000fd800078e00ff */
[----:B0-----:R-:W-:Y:S05]  /*13170*/  WARPSYNC.COLLECTIVE R15, `(.L_x_12511) ;  /* 0x000000000f087348 */ /* 0x001fea0003c00000 */
[----:B------:R-:W-:Y:S01]  /*13180*/  VOTE.ANY R14, PT, P6 ;  /* 0x00000000000e7806 */ /* 0x000fe200030e0100 */
[----:B0-----:R-:W-:Y:S06]  /*13190*/  ENDCOLLECTIVE ;  /* 0x000000000000791b */ /* 0x001fec0003800000 */
.L_x_12511:
[----:B------:R-:W-:Y:S05]  /*131a0*/  BSYNC B0 ;  /* 0x0000000000007941 */ /* 0x000fea0003800000 */
.L_x_12510:
[----:B------:R-:W-:Y:S01]  /*131b0*/  MOV R8, R14 ;  /* 0x0000000e00087202 */ /* 0x000fe20000000f00 */
[----:B------:R-:W-:Y:S02]  /*131c0*/  IMAD.MOV.U32 R13, RZ, RZ, R7 ;  /* 0x000000ffff0d7224 */ /* 0x000fe400078e0007 */
[----:B------:R-:W-:Y:S01]  /*131d0*/  IMAD.MOV.U32 R11, RZ, RZ, 0x1f ;  /* 0x0000001fff0b7424 */ /* 0x000fe200078e00ff */
[----:B------:R-:W0:Y:S01]  /*131e0*/  POPC R5, R8 ;  /* 0x0000000800057309 */ /* 0x000e220000000000 */
[----:B------:R-:W-:Y:S02]  /*131f0*/  IMAD.MOV.U32 R15, RZ, RZ, -0x1 ;  /* 0xffffffffff0f7424 */ /* 0x000fe400078e00ff */
[----:B0-----:R-:W-:-:S07]  /*13200*/  IMAD.MOV.U32 R12, RZ, RZ, R5 ;  /* 0x000000ffff0c7224 */ /* 0x001fce00078e0005 */
[----:B------:R-:W-:Y:S05]  /*13210*/  WARPSYNC.COLLECTIVE R15, `(.L_x_12512) ;  /* 0x000000000f087348 */ /* 0x000fea0003c00000 */
[----:B------:R0:W1:Y:S02]  /*13220*/  SHFL.IDX P6, R14, R13, R12, R11 ;  /* 0x0000000c0d0e7389 */ /* 0x00006400000c000b */
[----:B01----:R-:W-:Y:S01]  /*13230*/  ENDCOLLECTIVE ;  /* 0x000000000000791b */ /* 0x003fe20003800000 */
.L_x_12512:
[----:B------:R-:W-:Y:S01]  /*13240*/  MOV R13, R4 ;  /* 0x00000004000d7202 */ /* 0x000fe20000000f00 */
[----:B------:R-:W-:-:S07]  /*13250*/  IMAD.MOV.U32 R7, RZ, RZ, R14 ;  /* 0x000000ffff077224 */ /* 0x000fce00078e000e */
[----:B------:R-:W-:Y:S05]  /*13260*/  WARPSYNC.COLLECTIVE R15, `(.L_x_12513) ;  /* 0x000000000f087348 */ /* 0x000fea0003c00000 */
[----:B------:R0:W1:Y:S02]  /*13270*/  SHFL.IDX P6, R14, R13, R12, R11 ;  /* 0x0000000c0d0e7389 */ /* 0x00006400000c000b */
[----:B01----:R-:W-:Y:S01]  /*13280*/  ENDCOLLECTIVE ;  /* 0x000000000000791b */ /* 0x003fe20003800000 */
.L_x_12513:
[----:B------:R-:W-:Y:S01]  /*13290*/  IMAD.MOV.U32 R4, RZ, RZ, R14 ;  /* 0x000000ffff047224 */ /* 0x000fe200078e000e */
[----:B------:R-:W-:Y:S06]  /*132a0*/  BRA `(.L_x_12514) ;  /* 0xffffffd800107947 */ /* 0x000fec000383ffff */
.L_x_12436:
[----:B------:R-:W-:Y:S01]  /*132b0*/  BSSY B0, `(.L_x_12515) ;  /* 0x0000007000007945 */ /* 0x000fe20003800000 */
[----:B------:R-:W-:Y:S02]  /*132c0*/  IMAD.MOV.U32 R13, RZ, RZ, R3 ;  /* 0x000000ffff0d7224 */ /* 0x000fe400078e0003 */
[----:B------:R-:W-:Y:S02]  /*132d0*/  IMAD.MOV.U32 R11, RZ, RZ, 0x1f ;  /* 0x0000001fff0b7424 */ /* 0x000fe400078e00ff */
[----:B------:R-:W-:-:S07]  /*132e0*/  IMAD.MOV.U32 R15, RZ, RZ, -0x1 ;  /* 0xffffffffff0f7424 */ /* 0x000fce00078e00ff */
[----:B0123--:R-:W-:Y:S05]  /*132f0*/  WARPSYNC.COLLECTIVE R15, `(.L_x_12516) ;  /* 0x000000000f087348 */ /* 0x00ffea0003c00000 */
[----:B------:R4:W0:Y:S02]  /*13300*/  SHFL.IDX P6, R14, R13, R12, R11 ;  /* 0x0000000c0d0e7389 */ /* 0x00082400000c000b */
[----:B01234-:R-:W-:Y:S01]  /*13310*/  ENDCOLLECTIVE ;  /* 0x000000000000791b */ /* 0x01ffe20003800000 */
.L_x_12516:
[----:B------:R-:W-:Y:S05]  /*13320*/  BSYNC B0 ;  /* 0x0000000000007941 */ /* 0x000fea0003800000 */
.L_x_12515:
[----:B------:R-:W-:Y:S01]  /*13330*/  IMAD.MOV.U32 R24, RZ, RZ, R14 ;  /* 0x000000ffff187224 */ /* 0x000fe200078e000e */
[----:B------:R-:W-:Y:S06]  /*13340*/  BRA `(.L_x_12435) ;  /* 0xffffffd800007947 */ /* 0x000fec000383ffff */
.L_x_12440:
[----:B0-----:R0:W1:Y:S02]  /*13350*/  SYNCS.PHASECHK.TRANS64.TRYWAIT P0, [R9+URZ+0x30820], R0 ;  /* 0x03082000090075a7 */ /* 0x001064000800017f */
[----:B-1----:R-:W-:Y:S05]  /*13360*/  @!P0 NANOSLEEP.SYNCS 0x989680 ;  /* 0x009896800000895d */ /* 0x002fea0003900000 */
[----:B------:R-:W1:Y:S02]  /*13370*/  @!P0 SYNCS.PHASECHK.TRANS64 P0, [R9+URZ+0x30820], R0 ;  /* 0x03082000090085a7 */ /* 0x000e64000800007f */
[----:B-1----:R-:W-:Y:S05]  /*13380*/  @!P0 BRA `(.L_x_12440) ;  /* 0xfffffffc00f08947 */ /* 0x002fea000383ffff */
[----:B------:R-:W-:Y:S05]  /*13390*/  BRA `(.L_x_12517) ;  /* 0xffffffdc00587947 */ /* 0x000fea000383ffff */
.L_x_12441:
        /* <DEDUP_REMOVED lines=11> */
.L_x_12519:
[----:B------:R-:W-:Y:S05]  /*13450*/  BSYNC B0 ;  /* 0x0000000000007941 */ /* 0x000fea0003800000 */
.L_x_12518:
[----:B------:R-:W-:Y:S05]  /*13460*/  BRA `(.L_x_12520) ;  /* 0xffffffdc00407947 */ /* 0x000fea000383ffff */
.L_x_12444:
[----:B------:R-:W-:Y:S01]  /*13470*/  BSSY B1, `(.L_x_12521) ;  /* 0x0000006000017945 */ /* 0x000fe20003800000 */
[----:B------:R-:W-:-:S07]  /*13480*/  IMAD.MOV.U32 R15, RZ, RZ, -0x1 ;  /* 0xffffffffff0f7424 */ /* 0x000fce00078e00ff */
[----:B0-----:R-:W-:Y:S05]  /*13490*/  WARPSYNC.COLLECTIVE R15, `(.L_x_12522) ;  /* 0x000000000f0c7348 */ /* 0x001fea0003c00000 */
[----:B------:R-:W-:Y:S02]  /*134a0*/  ELECT P6, UR62, PT ;  /* 0x00000000003e782f */ /* 0x000fe400038c0000 */
[----:B------:R-:W-:Y:S01]  /*134b0*/  MOV R14, UR62 ;  /* 0x0000003e000e7c02 */ /* 0x000fe20008000f00 */
[----:B0-----:R-:W-:Y:S10]  /*134c0*/  ENDCOLLECTIVE ;  /* 0x000000000000791b */ /* 0x001ff40003800000 */
.L_x_12522:
[----:B------:R-:W-:Y:S05]  /*134d0*/  BSYNC B1 ;  /* 0x0000000000017941 */ /* 0x000fea0003800000 */
.L_x_12521:
[----:B------:R-:W-:Y:S05]  /*134e0*/  BRA `(.L_x_12523) ;  /* 0xffffffdc00387947 */ /* 0x000fea000383ffff */
.L_x_12446:
[----:B0-----:R0:W1:Y:S02]  /*134f0*/  SYNCS.PHASECHK.TRANS64.TRYWAIT P0, [R7+URZ], R2 ;  /* 0x00000002070075a7 */ /* 0x001064000800017f */
[----:B-1----:R-:W-:Y:S05]  /*13500*/  @!P0 NANOSLEEP.SYNCS 0x989680 ;  /* 0x009896800000895d */ /* 0x002fea0003900000 */
[----:B------:R-:W1:Y:S02]  /*13510*/  @!P0 SYNCS.PHASECHK.TRANS64 P0, [R7+URZ], R2 ;  /* 0x00000002070085a7 */ /* 0x000e64000800007f */
[----:B-1----:R-:W-:Y:S05]  /*13520*/  @!P0 BRA `(.L_x_12446) ;  /* 0xfffffffc00f08947 */ /* 0x002fea000383ffff */
[----:B------:R-:W-:Y:S05]  /*13530*/  BRA `(.L_x_12524) ;  /* 0xffffffdc006c7947 */ /* 0x000fea000383ffff */
.L_x_12447:
[----:B-1----:R1:W2:Y:S02]  /*13540*/  SYNCS.PHASECHK.TRANS64.TRYWAIT P0, [R3+URZ], R0 ;  /* 0x00000000030075a7 */ /* 0x0022a4000800017f */
[----:B--2---:R-:W-:Y:S05]  /*13550*/  @!P0 NANOSLEEP.SYNCS 0x989680 ;  /* 0x009896800000895d */ /* 0x004fea0003900000 */
[----:B------:R-:W2:Y:S02]  /*13560*/  @!P0 SYNCS.PHASECHK.TRANS64 P0, [R3+URZ], R0 ;  /* 0x00000000030085a7 */ /* 0x000ea4000800007f */
[----:B--2---:R-:W-:Y:S05]  /*13570*/  @!P0 BRA `(.L_x_12447) ;  /* 0xfffffffc00f08947 */ /* 0x004fea000383ffff */
[----:B------:R-:W-:Y:S05]  /*13580*/  BRA `(.L_x_12525) ;  /* 0xffffffdc00607947 */ /* 0x000fea000383ffff */
.L_x_12449:
[----:B-1----:R1:W2:Y:S02]  /*13590*/  SYNCS.PHASECHK.TRANS64.TRYWAIT P0, [R5+URZ], R2 ;  /* 0x00000002050075a7 */ /* 0x0022a4000800017f */
[----:B--2---:R-:W-:Y:S05]  /*135a0*/  @!P0 NANOSLEEP.SYNCS 0x989680 ;  /* 0x009896800000895d */ /* 0x004fea0003900000 */
[----:B------:R-:W2:Y:S02]  /*135b0*/  @!P0 SYNCS.PHASECHK.TRANS64 P0, [R5+URZ], R2 ;  /* 0x00000002050085a7 */ /* 0x000ea4000800007f */
[----:B--2---:R-:W-:Y:S05]  /*135c0*/  @!P0 BRA `(.L_x_12449) ;  /* 0xfffffffc00f08947 */ /* 0x004fea000383ffff */
[----:B------:R-:W-:Y:S05]  /*135d0*/  BRA `(.L_x_12526) ;  /* 0xffffffdc00647947 */ /* 0x000fea000383ffff */
.L_x_12527:
        /* <DEDUP_REMOVED lines=10> */
.L_x_14876:


//--------------------- .text._ZN7cutlass13device_kernelIN5flash11enable_sm90INS1_16FlashAttnFwdSm90INS1_25CollectiveMainloopFwdSm90ILi2EN4cute5tupleIJNS5_1CILi1EEES8_S8_EEENS6_IJNS7_ILi192EEESA_NS7_ILi64EEEEEELi64ENS_6half_tEfNS_4arch4Sm90ELb0ELb0ELb1ELb1ELb0ELb1ELb0ELb0ELb1ELb1ELb1ELb0EEENS1_21CollectiveEpilogueFwdINS6_IJSA_SB_SA_EEES9_SD_SF_Li384ELb1ELb1ELb1ELb0EEENS1_36VarlenDynamicPersistentTileSchedulerILi192ELi192ELi384ELi128ELb1ELb1ELb1ELb0ELb1ELb1EEEEEEEEEvNT_6ParamsE --------------------------
	.section	.text._ZN7cutlass13device_kernelIN5flash11enable_sm90INS1_16FlashAttnFwdSm90INS1_25CollectiveMainloopFwdSm90ILi2EN4cute5tupleIJNS5_1CILi1EEES8_S8_EEENS6_IJNS7_ILi192EEESA_NS7_ILi64EEEEEELi64ENS_6half_tEfNS_4arch4Sm90ELb0ELb0ELb1ELb1ELb0ELb1ELb0ELb0ELb1ELb1ELb1ELb0EEENS1_21CollectiveEpilogueFwdINS6_IJSA_SB_SA_EEES9_SD_SF_Li384ELb1ELb1ELb1ELb0EEENS1_36VarlenDynamicPersistentTileSchedulerILi192ELi192ELi384ELi128ELb1ELb1ELb1ELb0ELb1ELb1EEEEEEEEEvNT_6ParamsE,"ax",@progbits
	.align	128
.text._ZN7cutlass13device_kernelIN5flash11enable_sm90INS1_16FlashAttnFwdSm90INS1_25CollectiveMainloopFwdSm90ILi2EN4cute5tupleIJNS5_1CILi1EEES8_S8_EEENS6_IJNS7_ILi192EEESA_NS7_ILi64EEEEEELi64ENS_6half_tEfNS_4arch4Sm90ELb0ELb0ELb1ELb1ELb0ELb1ELb0ELb0ELb1ELb1ELb1ELb0EEENS1_21CollectiveEpilogueFwdINS6_IJSA_SB_SA_EEES9_SD_SF_Li384ELb1ELb1ELb1ELb0EEENS1_36VarlenDynamicPersistentTileSchedulerILi192ELi192ELi384ELi128ELb1ELb1ELb1ELb0ELb1ELb1EEEEEEEEEvNT_6ParamsE:
        .type           _ZN7cutlass13device_kernelIN5flash11enable_sm90INS1_16FlashAttnFwdSm90INS1_25CollectiveMainloopFwdSm90ILi2EN4cute5tupleIJNS5_1CILi1EEES8_S8_EEENS6_IJNS7_ILi192EEESA_NS7_ILi64EEEEEELi64ENS_6half_tEfNS_4arch4Sm90ELb0ELb0ELb1ELb1ELb0ELb1ELb0ELb0ELb1ELb1ELb1ELb0EEENS1_21CollectiveEpilogueFwdINS6_IJSA_SB_SA_EEES9_SD_SF_Li384ELb1ELb1ELb1ELb0EEENS1_36VarlenDynamicPersistentTileSchedulerILi192ELi192ELi384ELi128ELb1ELb1ELb1ELb0ELb1ELb1EEEEEEEEEvNT_6ParamsE,@function
        .size           _ZN7cutlass13device_kernelIN5flash11enable_sm90INS1_16FlashAttnFwdSm90INS1_25CollectiveMainloopFwdSm90ILi2EN4cute5tupleIJNS5_1CILi1EEES8_S8_EEENS6_IJNS7_ILi192EEESA_NS7_ILi64EEEEEELi64ENS_6half_tEfNS_4arch4Sm90ELb0ELb0ELb1ELb1ELb0ELb1ELb0ELb0ELb1ELb1ELb1ELb0EEENS1_21CollectiveEpilogueFwdINS6_IJSA_SB_SA_EEES9_SD_SF_Li384ELb1ELb1ELb1ELb0EEENS1_36VarlenDynamicPersistentTileSchedulerILi192ELi192ELi384ELi128ELb1ELb1ELb1ELb0ELb1ELb1EEEEEEEEEvNT_6ParamsE,(.L_x_14877 - _ZN7cutlass13device_kernelIN5flash11enable_sm90INS1_16FlashAttnFwdSm90INS1_25CollectiveMainloopFwdSm90ILi2EN4cute5tupleIJNS5_1CILi1EEES8_S8_EEENS6_IJNS7_ILi192EEESA_NS7_ILi64EEEEEELi64ENS_6half_tEfNS_4arch4Sm90ELb0ELb0ELb1ELb1ELb0ELb1ELb0ELb0ELb1ELb1ELb1ELb0EEENS1_21CollectiveEpilogueFwdINS6_IJSA_SB_SA_EEES9_SD_SF_Li384ELb1ELb1ELb1ELb0EEENS1_36VarlenDynamicPersistentTileSchedulerILi192ELi192ELi384ELi128ELb1ELb1ELb1ELb0ELb1ELb1EEEEEEEEEvNT_6ParamsE)
        .other          _ZN7cutlass13device_kernelIN5flash11enable_sm90INS1_16FlashAttnFwdSm90INS1_25CollectiveMainloopFwdSm90ILi2EN4cute5tupleIJNS5_1CILi1EEES8_S8_EEENS6_IJNS7_ILi192EEESA_NS7_ILi64EEEEEELi64ENS_6half_tEfNS_4arch4Sm90ELb0ELb0ELb1ELb1ELb0ELb1ELb0ELb0ELb1ELb1ELb1ELb0EEENS1_21CollectiveEpilogueFwdINS6_IJSA_SB_SA_EEES9_SD_SF_Li384ELb1ELb1ELb1ELb0EEENS1_36VarlenDynamicPersistentTileSchedulerILi192ELi192ELi384ELi128ELb1ELb1ELb1ELb0ELb1ELb1EEEEEEEEEvNT_6ParamsE,@"STO_CUDA_ENTRY STV_DEFAULT"
_ZN7cutlass13device_kernelIN5flash11enable_sm90INS1_16FlashAttnFwdSm90INS1_25CollectiveMainloopFwdSm90ILi2EN4cute5tupleIJNS5_1CILi1EEES8_S8_EEENS6_IJNS7_ILi192EEESA_NS7_ILi64EEEEEELi64ENS_6half_tEfNS_4arch4Sm90ELb0ELb0ELb1ELb1ELb0ELb1ELb0ELb0ELb1ELb1ELb1ELb0EEENS1_21CollectiveEpilogueFwdINS6_IJSA_SB_SA_EEES9_SD_SF_Li384ELb1ELb1ELb1ELb0EEENS1_36VarlenDynamicPersistentTileSchedulerILi192ELi192ELi384ELi128ELb1ELb1ELb1ELb0ELb1ELb1EEEEEEEEEvNT_6ParamsE:
        /* <DEDUP_REMOVED lines=23> */
.L_x_12529:
[----:B------:R-:W-:Y:S05]  /*0170*/  BSYNC B0 ;  /* 0x0000000000007941 */ /* 0x000fea0003800000 */
.L_x_12528:
        /* <DEDUP_REMOVED lines=40> */
.L_x_12530:
        /* <DEDUP_REMOVED lines=22> */
.L_x_12531:
        /* <DEDUP_REMOVED lines=18> */
.L_x_12532:
        /* <DEDUP_REMOVED lines=22> */
.L_x_12533:
        /* <DEDUP_REMOVED lines=22> */
.L_x_12534:
        /* <DEDUP_REMOVED lines=9> */
.L_x_12537:
[----:B------:R-:W-:-:S08]  /*09d0*/  NOP ;  /* 0x0000000000007918 */ /* 0x000fd00000000000 */
[----:B------:R-:W0:Y:S02]  /*09e0*/  USETMAXREG.TRY_ALLOC.CTAPOOL UP0, 0xa0 ;  /* 0x000000a0000079c8 */ /* 0x000e240008000600 */
[----:B0-----:R-:W-:-:S13]  /*09f0*/  PLOP3.LUT P0, PT, PT, PT, UP0, 0x80, 0x0 ;  /* 0x000000000000781c */ /* 0x001fda0003f0f008 */
[----:B------:R-:W-:Y:S05]  /*0a00*/  @!P0 BRA `(.L_x_12537) ;  /* 0xfffffffc00f08947 */ /* 0x000fea000383ffff */
[----:B------:R-:W3:Y:S01]  /*0a10*/  LDL.LU R0, [R1] ;  /* 0x0000000001007983 */ /* 0x000ee20000300800 */
[----:B--2---:R-:W0:Y:S01]  /*0a20*/  S2R R2, SR_TID.X ;  /* 0x0000000000027919 */ /* 0x004e220000002100 */
[----:B------:R-:W1:Y:S01]  /*0a30*/  S2UR UR5, SR_CgaCtaId ;  /* 0x00000000000579c3 */ /* 0x000e620000008800 */
[----:B------:R-:W-:Y:S01]  /*0a40*/  UMOV UR4, 0x400 ;  /* 0x0000040000047882 */ /* 0x000fe20000000000 */
[----:B0-----:R-:W-:-:S06]  /*0a50*/  SHF.R.U32.HI R2, RZ, 0x7, R2 ;  /* 0x00000007ff027819 */ /* 0x001fcc0000011602 */
[----:B------:R-:W-:Y:S06]  /*0a60*/  BAR.ARV 0x8, 0x200 ;  /* 0x0208000000007b1d */ /* 0x000fec0000002000 */
[----:B------:R-:W-:-:S13]  /*0a70*/  ISETP.NE.AND P0, PT, R2, 0x1, PT ;  /* 0x000000010200780c */ /* 0x000fda0003f05270 */
[----:B------:R-:W-:Y:S08]  /*0a80*/  @!P0 BAR.ARV 0x9, 0x100 ;  /* 0x0244000000008b1d */ /* 0x000ff00000002000 */
[----:B------:R-:W-:Y:S01]  /*0a90*/  BAR.SYNC.DEFER_BLOCKING 0x5, 0x200 ;  /* 0x0148000000007b1d */ /* 0x000fe20000010000 */
[----:B-1----:R-:W-:-:S06]  /*0aa0*/  ULEA UR4, UR5, UR4, 0x18 ;  /* 0x0000000405047291 */ /* 0x002fcc000f8ec03f */
[----:B------:R-:W-:Y:S01]  /*0ab0*/  IMAD.U32 R2, RZ, RZ, UR4 ;  /* 0x00000004ff027e24 */ /* 0x000fe2000f8e00ff */
[----:B------:R-:W-:-:S04]  /*0ac0*/  ULDC UR4, c[0x0][0xc3c] ;  /* 0x00030f0000047ab9 */ /* 0x000fc80000000800 */
[----:B------:R-:W0:Y:S01]  /*0ad0*/  LDS.128 R32, [R2+0x308d0] ;  /* 0x0308d00002207984 */ /* 0x000e220000000c00 */
[----:B------:R-:W-:Y:S06]  /*0ae0*/  BAR.ARV 0x4, 0x200 ;  /* 0x0108000000007b1d */ /* 0x000fec0000002000 */
[----:B---3--:R-:W-:-:S04]  /*0af0*/  LOP3.LUT R0, R0, 0xffffffef, RZ, 0xc0, !PT ;  /* 0xffffffef00007812 */ /* 0x008fc800078ec0ff */
[----:B------:R-:W-:-:S05]  /*0b00*/  @P0 LOP3.LUT R0, R0, 0x10, RZ, 0xfc, !PT ;  /* 0x0000001000000812 */ /* 0x000fca00078efcff */
[----:B------:R4:W-:Y:S01]  /*0b10*/  STL [R1], R0 ;  /* 0x0000000001007387 */ /* 0x0009e20000100800 */
[----:B0-----:R-:W-:-:S13]  /*0b20*/  ISETP.GE.AND P0, PT, R35, UR4, PT ;  /* 0x0000000423007c0c */ /* 0x001fda000bf06270 */
[----:B----4-:R-:W-:Y:S05]  /*0b30*/  @P0 BRA `(.L_x_12538) ;  /* 0x0000018c00000947 */ /* 0x010fea0003800000 */
[----:B------:R-:W2:Y:S01]  /*0b40*/  LDL.LU R14, [R1+0x44] ;  /* 0x00004400010e7983 */ /* 0x000ea20000300800 */
[----:B------:R-:W0:Y:S02]  /*0b50*/  S2R R0, SR_TID.X ;  /* 0x0000000000007919 */ /* 0x000e240000002100 */
[----:B0-----:R-:W-:-:S04]  /*0b60*/  IADD3 R13, R0, -0x80, RZ ;  /* 0xffffff80000d7810 */ /* 0x001fc80007ffe0ff */
[----:B------:R-:W-:-:S04]  /*0b70*/  SHF.R.S32.HI R0, RZ, 0x1f, R13 ;  /* 0x0000001fff007819 */ /* 0x000fc8000001140d */
[----:B------:R-:W-:-:S04]  /*0b80*/  LEA.HI R3, R0, R13, RZ, 0x7 ;  /* 0x0000000d00037211 */ /* 0x000fc800078f38ff */
[----:B------:R-:W-:Y:S02]  /*0b90*/  LOP3.LUT R5, R3, 0xffffff80, RZ, 0xc0, !PT ;  /* 0xffffff8003057812 */ /* 0x000fe400078ec0ff */
[----:B------:R-:W-:-:S03]  /*0ba0*/  LEA.HI R4, R0, R13, RZ, 0x4 ;  /* 0x0000000d00047211 */ /* 0x000fc600078f20ff */
[C---:B------:R-:W-:Y:S01]  /*0bb0*/  IMAD.IADD R12, R13.reuse, 0x1, -R5 ;  /* 0x000000010d0c7824 */ /* 0x040fe200078e0a05 */
[C---:B------:R-:W-:Y:S02]  /*0bc0*/  LOP3.LUT R5, R4.reuse, 0xfffffff0, RZ, 0xc0, !PT ;  /* 0xfffffff004057812 */ /* 0x040fe400078ec0ff */
[----:B------:R-:W-:Y:S02]  /*0bd0*/  SHF.R.S32.HI R7, RZ, 0x4, R4 ;  /* 0x00000004ff077819 */ /* 0x000fe40000011404 */
[----:B------:R-:W-:Y:S01]  /*0be0*/  SHF.R.S32.HI R9, RZ, 0x1f, R12 ;  /* 0x0000001fff097819 */ /* 0x000fe2000001140c */
[----:B------:R-:W-:Y:S01]  /*0bf0*/  IMAD.IADD R5, R13, 0x1, -R5 ;  /* 0x000000010d057824 */ /* 0x000fe200078e0a05 */
[----:B------:R-:W-:Y:S02]  /*0c00*/  LEA.HI R6, R4, R7, RZ, 0x1 ;  /* 0x0000000704067211 */ /* 0x000fe400078f08ff */
[----:B------:R-:W-:Y:S02]  /*0c10*/  LEA.HI R8, R9, R12, RZ, 0x2 ;  /* 0x0000000c09087211 */ /* 0x000fe400078f10ff */
[----:B------:R-:W-:-:S02]  /*0c20*/  SHF.R.S32.HI R4, RZ, 0x1f, R5 ;  /* 0x0000001fff047819 */ /* 0x000fc40000011405 */
        /* <DEDUP_REMOVED lines=8> */
[----:B------:R-:W-:Y:S02]  /*0cb0*/  LEA.HI R8, R0, R13, RZ, 0x5 ;  /* 0x0000000d00087211 */ /* 0x000fe400078f28ff */
[----:B------:R-:W-:Y:S02]  /*0cc0*/  SHF.R.S32.HI R15, RZ, 0x7, R3 ;  /* 0x00000007ff0f7819 */ /* 0x000fe40000011403 */
[----:B------:R-:W-:Y:S01]  /*0cd0*/  LEA.HI R9, R9, R12, RZ, 0x5 ;  /* 0x0000000c09097211 */ /* 0x000fe200078f28ff */
[----:B------:R-:W-:Y:S01]  /*0ce0*/  IMAD.IADD R12, R10, 0x1, -R11 ;  /* 0x000000010a0c7824 */ /* 0x000fe200078e0a0b */
[----:B------:R-:W-:Y:S01]  /*0cf0*/  IADD3 R6, R5, -R6, RZ ;  /* 0x8000000605067210 */ /* 0x000fe20007ffe0ff */
[----:B------:R-:W-:Y:S01]  /*0d00*/  IMAD.HI R10, R15, 0x55555556, RZ ;  /* 0x555555560f0a7827 */ /* 0x000fe200078e02ff */
[----:B------:R-:W-:-:S02]  /*0d10*/  SHF.R.S32.HI R16, RZ, 0x5, R8 ;  /* 0x00000005ff107819 */ /* 0x000fc40000011408 */
[----:B------:R-:W-:Y:S01]  /*0d20*/  SHF.R.S32.HI R9, RZ, 0x5, R9 ;  /* 0x00000005ff097819 */ /* 0x000fe20000011409 */
[----:B------:R-:W-:Y:S01]  /*0d30*/  IMAD.SHL.U32 R3, R6, 0x40, RZ ;  /* 0x0000004006037824 */ /* 0x000fe200078e00ff */
[----:B------:R-:W-:Y:S02]  /*0d40*/  LEA.HI R11, R10, R10, RZ, 0x1 ;  /* 0x0000000a0a0b7211 */ /* 0x000fe400078f08ff */
[----:B------:R-:W-:Y:S01]  /*0d50*/  LEA R12, R9, R12, 0x4 ;  /* 0x0000000c090c7211 */ /* 0x000fe200078e20ff */
[----:B------:R-:W-:Y:S01]  /*0d60*/  IMAD.SHL.U32 R9, R16, 0x400, RZ ;  /* 0x0000040010097824 */ /* 0x000fe200078e00ff */
[----:B------:R-:W-:Y:S01]  /*0d70*/  LOP3.LUT R3, R3, 0x1c0, RZ, 0xc0, !PT ;  /* 0x000001c003037812 */ /* 0x000fe200078ec0ff */
[----:B------:R-:W-:Y:S01]  /*0d80*/  IMAD.SHL.U32 R8, R7, 0x8, RZ ;  /* 0x0000000807087824 */ /* 0x000fe200078e00ff */
[----:B------:R-:W-:Y:S01]  /*0d90*/  LEA.HI R0, R0, R13, RZ, 0x2 ;  /* 0x0000000d00007211 */ /* 0x000fe200078f10ff */
[----:B------:R-:W-:Y:S01]  /*0da0*/  IMAD R5, R5, 0x40, R9 ;  /* 0x0000004005057824 */ /* 0x000fe200078e0209 */
[----:B------:R-:W-:Y:S01]  /*0db0*/  SHF.R.U32.HI R10, RZ, 0x3, R3 ;  /* 0x00000003ff0a7819 */ /* 0x000fe20000011603 */
[----:B------:R-:W-:Y:S01]  /*0dc0*/  IMAD.SHL.U32 R4, R4, 0x40, RZ ;  /* 0x0000004004047824 */ /* 0x000fe200078e00ff */
[----:B------:R-:W-:Y:S01]  /*0dd0*/  LOP3.LUT R7, R3, 0x8, R8, 0xf8, !PT ;  /* 0x0000000803077812 */ /* 0x000fe200078ef808 */
[----:B------:R-:W-:Y:S01]  /*0de0*/  IMAD R11, R11, -0x3, R15 ;  /* 0xfffffffd0b0b7824 */ /* 0x000fe200078e020f */
[----:B------:R-:W-:-:S02]  /*0df0*/  SHF.R.S32.HI R18, RZ, 0x2, R0 ;  /* 0x00000002ff127819 */ /* 0x000fc40000011400 */
[----:B------:R-:W-:Y:S01]  /*0e00*/  IADD3 R5, R8, R5, RZ ;  /* 0x0000000508057210 */ /* 0x000fe20007ffe0ff */
[----:B------:R-:W-:Y:S01]  /*0e10*/  IMAD R3, R11, 0x40, R12 ;  /* 0x000000400b037824 */ /* 0x000fe200078e020c */
[----:B------:R-:W-:Y:S02]  /*0e20*/  LOP3.LUT R7, R7, R10, RZ, 0x3c, !PT ;  /* 0x0000000a07077212 */ /* 0x000fe400078e3cff */
[----:B------:R-:W-:Y:S02]  /*0e30*/  LOP3.LUT R4, R4, 0x7ffffe00, RZ, 0xc0, !PT ;  /* 0x7ffffe0004047812 */ /* 0x000fe400078ec0ff */
[----:B------:R-:W-:Y:S01]  /*0e40*/  IADD3 R8, R18, 0x60, RZ ;  /* 0x0000006012087810 */ /* 0x000fe20007ffe0ff */
[----:B------:R0:W-:Y:S01]  /*0e50*/  STL [R1+0xac], R5 ;  /* 0x0000ac0501007387 */ /* 0x0001e20000100800 */
[----:B------:R-:W-:Y:S02]  /*0e60*/  IADD3 R7, R7, R4, R9 ;  /* 0x0000000407077210 */ /* 0x000fe40007ffe009 */
[----:B------:R-:W-:Y:S01]  /*0e70*/  SHF.R.S32.HI R4, RZ, 0x1f, R8 ;  /* 0x0000001fff047819 */ /* 0x000fe20000011408 */
[----:B------:R1:W-:Y:S03]  /*0e80*/  STL [R1+0xa8], R3 ;  /* 0x0000a80301007387 */ /* 0x0003e60000100800 */
[----:B------:R-:W-:-:S02]  /*0e90*/  LEA.HI R4, R4, R8, RZ, 0x3 ;  /* 0x0000000804047211 */ /* 0x000fc400078f18ff */
[----:B0-----:R-:W-:Y:S02]  /*0ea0*/  SHF.R.S32.HI R5, RZ, 0x1f, R0 ;  /* 0x0000001fff057819 */ /* 0x001fe40000011400 */
[----:B-1----:R-:W-:Y:S01]  /*0eb0*/  LOP3.LUT R3, R0, 0xfffffffc, RZ, 0xc0, !PT ;  /* 0xfffffffc00037812 */ /* 0x002fe200078ec0ff */
[----:B------:R-:W-:Y:S01]  /*0ec0*/  IMAD.SHL.U32 R0, R8, 0x40, RZ ;  /* 0x0000004008007824 */ /* 0x000fe200078e00ff */
[----:B------:R-:W-:-:S03]  /*0ed0*/  LEA.HI R5, R5, R18, RZ, 0x3 ;  /* 0x0000001205057211 */ /* 0x000fc600078f18ff */
[----:B------:R-:W-:Y:S01]  /*0ee0*/  IMAD.IADD R3, R13, 0x1, -R3 ;  /* 0x000000010d037824 */ /* 0x000fe200078e0a03 */
[----:B------:R-:W-:Y:S01]  /*0ef0*/  R2P PR, R6, 0x6 ;  /* 0x0000000606007804 */ /* 0x000fe20000000000 */
[----:B------:R-:W-:Y:S01]  /*0f00*/  IMAD.SHL.U32 R4, R4, 0x40, RZ ;  /* 0x0000004004047824 */ /* 0x000fe200078e00ff */
[----:B------:R-:W-:Y:S01]  /*0f10*/  SHF.R.S32.HI R9, RZ, 0x1f, R18 ;  /* 0x0000001fff097819 */ /* 0x000fe20000011412 */
[----:B------:R-:W-:Y:S01]  /*0f20*/  IMAD.SHL.U32 R16, R3, 0x8, RZ ;  /* 0x0000000803107824 */ /* 0x000fe200078e00ff */
[----:B------:R-:W-:Y:S01]  /*0f30*/  LOP3.LUT R0, R0, 0x1c0, RZ, 0xc0, !PT ;  /* 0x000001c000007812 */ /* 0x000fe200078ec0ff */
[----:B------:R-:W-:Y:S01]  /*0f40*/  IMAD R9, R7, 0x2, R2 ;  /* 0x0000000207097824 */ /* 0x000fe200078e0202 */
[----:B------:R-:W-:Y:S01]  /*0f50*/  LOP3.LUT R5, R5, 0xfffffff8, RZ, 0xc0, !PT ;  /* 0xfffffff805057812 */ /* 0x000fe200078ec0ff */
[----:B------:R-:W-:Y:S01]  /*0f60*/  IMAD.MOV.U32 R6, RZ, RZ, 0x40 ;  /* 0x00000040ff067424 */ /* 0x000fe200078e00ff */
[----:B------:R-:W-:Y:S01]  /*0f70*/  SHF.L.U32 R22, R3, 0x2, RZ ;  /* 0x0000000203167819 */ /* 0x000fe200000006ff */
[----:B------:R-:W-:Y:S01]  /*0f80*/  STL [R1+0x98], RZ ;  /* 0x000098ff01007387 */ /* 0x000fe20000100800 */
[----:B------:R-:W-:-:S02]  /*0f90*/  SHF.R.U32.HI R8, RZ, 0x3, R0 ;  /* 0x00000003ff087819 */ /* 0x000fc40000011600 */
[----:B------:R-:W-:Y:S01]  /*0fa0*/  LOP3.LUT R3, R0, 0x38, R16, 0xf8, !PT ;  /* 0x0000003800037812 */ /* 0x000fe200078ef810 */
[----:B------:R-:W-:Y:S01]  /*0fb0*/  STL [R1+0x18], RZ ;  /* 0x000018ff01007387 */ /* 0x000fe20000100800 */
[----:B------:R-:W-:Y:S01]  /*0fc0*/  LOP3.LUT R7, R4, 0xfffffe00, RZ, 0xc0, !PT ;  /* 0xfffffe0004077812 */ /* 0x000fe200078ec0ff */
[C---:B------:R-:W-:Y:S01]  /*0fd0*/  VIADD R0, R9.reuse, 0x1e800 ;  /* 0x0001e80009007836 */ /* 0x040fe20000000000 */
[----:B------:R-:W-:Y:S01]  /*0fe0*/  IADD3 R4, R9, 0x1e820, RZ ;  /* 0x0001e82009047810 */ /* 0x000fe20007ffe0ff */
[----:B------:R0:W-:Y:S02]  /*0ff0*/  STL [R1+0x1c], R9 ;  /* 0x00001c0901007387 */ /* 0x0001e40000100800 */
[----:B------:R-:W-:Y:S02]  /*1000*/  @P1 VIADD R4, R0, 0xffffffe0 ;  /* 0xffffffe000041836 */ /* 0x000fe40000000000 */
[----:B0-----:R-:W-:Y:S01]  /*1010*/  IMAD.IADD R9, R18, 0x1, -R5 ;  /* 0x0000000112097824 */ /* 0x001fe200078e0a05 */
[----:B------:R-:W-:-:S02]  /*1020*/  LOP3.LUT R5, R7, R3, R8, 0xf6, !PT ;  /* 0x0000000307057212 */ /* 0x000fc400078ef608 */
[----:B------:R-:W-:Y:S02]  /*1030*/  SEL R3, R6, 0xffffffc0, !P2 ;  /* 0xffffffc006037807 */ /* 0x000fe40005000000 */
[----:B------:R-:W-:Y:S01]  /*1040*/  LEA R5, R5, R2, 0x1 ;  /* 0x0000000205057211 */ /* 0x000fe200078e08ff */
[----:B------:R-:W-:Y:S02]  /*1050*/  STL [R1+0x7c], R7 ;  /* 0x00007c0701007387 */ /* 0x000fe40000100800 */
[----:B------:R-:W-:Y:S02]  /*1060*/  IMAD.IADD R0, R0, 0x1, R3 ;  /* 0x0000000100007824 */ /* 0x000fe400078e0203 */
[----:B------:R-:W-:Y:S04]  /*1070*/  STL [R1+0x68], R9 ;  /* 0x0000680901007387 */ /* 0x000fe80000100800 */
[----:B------:R-:W-:Y:S04]  /*1080*/  STL [R1+0x80], R4 ;  /* 0x0000800401007387 */ /* 0x000fe80000100800 */
[----:B------:R0:W-:Y:S04]  /*1090*/  STL [R1+0xa4], R5 ;  /* 0x0000a40501007387 */ /* 0x0001e80000100800 */
[----:B------:R1:W-:Y:S01]  /*10a0*/  STL [R1+0x24], R0 ;  /* 0x0000240001007387 */ /* 0x0003e20000100800 */
[----:B0-----:R-:W-:-:S02]  /*10b0*/  IMAD.IADD R5, R3, 0x1, R4 ;  /* 0x0000000103057824 */ /* 0x001fc400078e0204 */
[C---:B------:R-:W-:Y:S01]  /*10c0*/  VIADD R3, R4.reuse, 0x6000 ;  /* 0x0000600004037836 */ /* 0x040fe20000000000 */
[----:B-1----:R-:W-:Y:S02]  /*10d0*/  IADD3 R0, R4, 0xc000, RZ ;  /* 0x0000c00004007810 */ /* 0x002fe40007ffe0ff */
[----:B------:R0:W-:Y:S04]  /*10e0*/  STL [R1+0x20], R5 ;  /* 0x0000200501007387 */ /* 0x0001e80000100800 */
[----:B------:R0:W-:Y:S04]  /*10f0*/  STL [R1+0x84], R0 ;  /* 0x0000840001007387 */ /* 0x0001e80000100800 */
[----:B------:R0:W-:Y:S01]  /*1100*/  STL [R1+0x88], R3 ;  /* 0x0000880301007387 */ /* 0x0001e20000100800 */
[----:B------:R-:W-:Y:S01]  /*1110*/  IMAD.MOV.U32 R19, RZ, RZ, RZ ;  /* 0x000000ffff137224 */ /* 0x000fe200078e00ff */
[----:B------:R-:W-:Y:S01]  /*1120*/  CS2R R152, SRZ ;  /* 0x0000000000987805 */ /* 0x000fe2000001ff00 */
[----:B------:R-:W-:Y:S01]  /*1130*/  VIADD R154, R22, 0x10 ;  /* 0x00000010169a7836 */ /* 0x000fe20000000000 */
[----:B0-2---:R-:W-:-:S07]  /*1140*/  LOP3.LUT R156, R14, 0x1, RZ, 0xfc, !PT ;  /* 0x000000010e9c7812 */ /* 0x005fce00078efcff */
.L_x_12667:
[----:B01-3--:R-:W0:Y:S02]  /*1150*/  LDC.64 R4, c[0x0][0xc88] ;  /* 0x00032200ff047b82 */ /* 0x00be240000000a00 */
[----:B0-----:R-:W-:-:S05]  /*1160*/  IMAD.WIDE R4, R35, 0x4, R4 ;  /* 0x0000000423047825 */ /* 0x001fca00078e0204 */
[----:B--2---:R-:W2:Y:S01]  /*1170*/  LDG.E R38, desc[UR56][R4.64] ;  /* 0x0000003804267981 */ /* 0x004ea2000c1e1900 */
        /* <DEDUP_REMOVED lines=15> */
[----:B------:R-:W-:Y:S02]  /*1270*/  @P1 LEA.HI.X R7, R38, UR5, R0, 0x2, P2 ;  /* 0x0000000526071c11 */ /* 0x000fe400090f1400 */
[----:B------:R-:W-:Y:S01]  /*1280*/  ISETP.NE.U32.AND P2, PT, RZ, UR8, PT ;  /* 0x00000008ff007c0c */ /* 0x000fe2000bf45070 */
[----:B------:R-:W-:Y:S01]  /*1290*/  ULDC UR4, c[0x0][0x288] ;  /* 0x0000a20000047ab9 */ /* 0x000fe20000000800 */
[----:B------:R-:W-:Y:S01]  /*12a0*/  IADD3 R8, P3, R36, UR6, RZ ;  /* 0x0000000624087c10 */ /* 0x000fe2000ff7e0ff */
[----:B------:R0:W5:Y:S01]  /*12b0*/  @P1 LDG.E R11, desc[UR56][R6.64] ;  /* 0x00000038060b1981 */ /* 0x000162000c1e1900 */
[----:B------:R-:W-:-:S02]  /*12c0*/  ISETP.NE.AND.EX P2, PT, RZ, UR9, PT, P2 ;  /* 0x00000009ff007c0c */ /* 0x000fc4000bf45320 */
[----:B------:R-:W-:Y:S01]  /*12d0*/  MOV R24, UR4 ;  /* 0x0000000400187c02 */ /* 0x000fe20008000f00 */
[----:B------:R-:W-:Y:S01]  /*12e0*/  ULDC.64 UR4, c[0x0][0x418] ;  /* 0x0001060000047ab9 */ /* 0x000fe20000000a00 */
[----:B------:R-:W-:-:S05]  /*12f0*/  IADD3.X R9, R37, UR7, RZ, P3, !PT ;  /* 0x0000000725097c10 */ /* 0x000fca0009ffe4ff */
[----:B------:R0:W5:Y:S04]  /*1300*/  @P0 LDG.E R35, desc[UR56][R8.64] ;  /* 0x0000003808230981 */ /* 0x000168000c1e1900 */
        /* <DEDUP_REMOVED lines=12> */
[----:B0---4-:R-:W-:Y:S06]  /*13d0*/  @P2 BRA `(.L_x_12539) ;  /* 0x0000000000242947 */ /* 0x011fec0003800000 */
        /* <DEDUP_REMOVED lines=9> */
.L_x_12539:
        /* <DEDUP_REMOVED lines=15> */
.L_x_12540:
[----:B------:R-:W-:Y:S05]  /*1560*/  @!P0 BRA `(.L_x_12541) ;  /* 0x00000000000c8947 */ /* 0x000fea0003800000 */
[----:B------:R-:W2:Y:S04]  /*1570*/  LDG.E R3, desc[UR56][R8.64] ;  /* 0x0000003808037981 */ /* 0x000ea8000c1e1900 */
[----:B------:R-:W2:Y:S02]  /*1580*/  LDG.E R32, desc[UR56][R8.64+0x4] ;  /* 0x0000043808207981 */ /* 0x000ea4000c1e1900 */
[----:B--2---:R-:W-:-:S07]  /*1590*/  IADD3 R32, -R3, R32, RZ ;  /* 0x0000002003207210 */ /* 0x004fce0007ffe1ff */
.L_x_12541:
[----:B------:R-:W-:Y:S01]  /*15a0*/  ULDC.64 UR4, c[0x0][0xa10] ;  /* 0x0002840000047ab9 */ /* 0x000fe20000000a00 */
[----:B------:R-:W2:Y:S01]  /*15b0*/  LDL.LU R34, [R1] ;  /* 0x0000000001227983 */ /* 0x000ea20000300800 */
[----:B------:R-:W-:-:S04]  /*15c0*/  ISETP.NE.U32.AND P0, PT, RZ, UR4, PT ;  /* 0x00000004ff007c0c */ /* 0x000fc8000bf05070 */
[----:B------:R-:W-:Y:S01]  /*15d0*/  ISETP.NE.AND.EX P0, PT, RZ, UR5, PT, P0 ;  /* 0x00000005ff007c0c */ /* 0x000fe2000bf05300 */
[----:B------:R-:W-:-:S12]  /*15e0*/  ULDC.64 UR4, c[0x0][0xa30] ;  /* 0x00028c0000047ab9 */ /* 0x000fd80000000a00 */
[----:B0-----:R-:W0:Y:S02]  /*15f0*/  @P0 LDC.64 R4, c[0x0][0xa10] ;  /* 0x00028400ff040b82 */ /* 0x001e240000000a00 */
[----:B0-----:R-:W-:-:S05]  /*1600*/  @P0 IMAD.WIDE R4, R38, 0x4, R4 ;  /* 0x0000000426040825 */ /* 0x001fca00078e0204 */
[----:B------:R-:W3:Y:S04]  /*1610*/  @P0 LDG.E R0, desc[UR56][R4.64] ;  /* 0x0000003804000981 */ /* 0x000ee8000c1e1900 */
[----:B------:R-:W3:Y:S01]  /*1620*/  @P0 LDG.E R3, desc[UR56][R4.64+0x4] ;  /* 0x0000043804030981 */ /* 0x000ee2000c1e1900 */
[----:B------:R-:W-:Y:S01]  /*1630*/  ISETP.NE.U32.AND P1, PT, RZ, UR4, PT ;  /* 0x00000004ff007c0c */ /* 0x000fe2000bf25070 */
[----:B-----5:R-:W-:-:S03]  /*1640*/  IMAD.MOV.U32 R25, RZ, RZ, R32 ;  /* 0x000000ffff197224 */ /* 0x020fc600078e0020 */
[----:B------:R-:W-:-:S13]  /*1650*/  ISETP.NE.AND.EX P1, PT, RZ, UR5, PT, P1 ;  /* 0x00000005ff007c0c */ /* 0x000fda000bf25310 */
[----:B------:R-:W-:-:S04]  /*1660*/  @P1 IADD3 R6, P2, R36, UR4, RZ ;  /* 0x0000000424061c10 */ /* 0x000fc8000ff5e0ff */
[----:B------:R-:W-:-:S05]  /*1670*/  @P1 IADD3.X R7, R37, UR5, RZ, P2, !PT ;  /* 0x0000000525071c10 */ /* 0x000fca00097fe4ff */
[----:B------:R0:W5:Y:S01]  /*1680*/  @P1 LDG.E R25, desc[UR56][R6.64] ;  /* 0x0000003806191981 */ /* 0x000162000c1e1900 */
[----:B------:R-:W-:Y:S01]  /*1690*/  IMAD.IADD R12, R32, 0x1, -R11 ;  /* 0x00000001200c7824 */ /* 0x000fe200078e0a0b */
[----:B------:R-:W-:Y:S01]  /*16a0*/  LOP3.LUT R13, R10, 0xff, RZ, 0xc0, !PT ;  /* 0x000000ff0a0d7812 */ /* 0x000fe200078ec0ff */
[----:B------:R-:W-:Y:S01]  /*16b0*/  BSSY B0, `(.L_x_12542) ;  /* 0x000002d000007945 */ /* 0x000fe20003800000 */
[----:B------:R-:W-:-:S03]  /*16c0*/  SHF.R.U32.HI R8, RZ, 0x10, R10 ;  /* 0x00000010ff087819 */ /* 0x000fc6000001160a */
[----:B------:R0:W-:Y:S01]  /*16d0*/  STL [R1+0xa0], R13 ;  /* 0x0000a00d01007387 */ /* 0x0001e20000100800 */
[----:B--2---:R-:W-:Y:S01]  /*16e0*/  LOP3.LUT R34, R34, 0xfffffff7, RZ, 0xc0, !PT ;  /* 0xfffffff722227812 */ /* 0x004fe200078ec0ff */
[----:B---3--:R-:W-:-:S05]  /*16f0*/  @P0 IMAD.IADD R27, R3, 0x1, -R0 ;  /* 0x00000001031b0824 */ /* 0x008fca00078e0a00 */
[----:B------:R-:W-:-:S04]  /*1700*/  IADD3 R121, R12, R27, RZ ;  /* 0x0000001b0c797210 */ /* 0x000fc80007ffe0ff */
[C---:B------:R-:W-:Y:S01]  /*1710*/  ISETP.GE.AND P3, PT, R121.reuse, 0x1, PT ;  /* 0x000000017900780c */ /* 0x040fe20003f66270 */
[----:B------:R-:W-:-:S04]  /*1720*/  VIADD R0, R121, 0xbf ;  /* 0x000000bf79007836 */ /* 0x000fc80000000000 */
[----:B------:R-:W-:-:S05]  /*1730*/  IMAD.HI R0, R0, 0x2aaaaaab, RZ ;  /* 0x2aaaaaab00007827 */ /* 0x000fca00078e02ff */
[----:B------:R-:W-:-:S03]  /*1740*/  SHF.R.U32.HI R3, RZ, 0x1f, R0 ;  /* 0x0000001fff037819 */ /* 0x000fc60000011600 */
[----:B------:R-:W-:Y:S02]  /*1750*/  @P3 LOP3.LUT R34, R34, 0x8, RZ, 0xfc, !PT ;  /* 0x0000000822223812 */ /* 0x000fe400078efcff */
[----:B------:R-:W-:Y:S01]  /*1760*/  LEA.HI.SX32 R26, R0, R3, 0x1b ;  /* 0x00000003001a7211 */ /* 0x000fe200078fdaff */
[----:B------:R-:W-:Y:S02]  /*1770*/  IMAD.MOV.U32 R3, RZ, RZ, RZ ;  /* 0x000000ffff037224 */ /* 0x000fe400078e00ff */
        /* <DEDUP_REMOVED lines=29> */
[----:B------:R-:W-:-:S04]  /*1950*/  IMAD.MOV.U32 R3, RZ, RZ, R5 ;  /* 0x000000ffff037224 */ /* 0x000fc800078e0005 */
[----:B------:R-:W-:Y:S01]  /*1960*/  @!P2 IMAD.MOV R3, RZ, RZ, -R3 ;  /* 0x000000ffff03a224 */ /* 0x000fe200078e0a03 */
[----:B------:R-:W-:-:S07]  /*1970*/  @!P1 LOP3.LUT R3, RZ, R9, RZ, 0x33, !PT ;  /* 0x00000009ff039212 */ /* 0x000fce00078e33ff */
.L_x_12543:
[----:B------:R-:W-:Y:S05]  /*1980*/  BSYNC B0 ;  /* 0x0000000000007941 */ /* 0x000fea0003800000 */
.L_x_12542:
        /* <DEDUP_REMOVED lines=10> */
[----:B------:R-:W-:-:S05]  /*1a30*/  @P0 IADD3 R0, R3, 0xbf, RZ ;  /* 0x000000bf03000810 */ /* 0x000fca0007ffe0ff */
        /* <DEDUP_REMOVED lines=14> */
[----:B------:R1:W2:Y:S01]  /*1b20*/  LDC.64 R14, c[0x4][R0] ;  /* 0x01000000000e7b82 */ /* 0x0002a20000000a00 */
[----:B------:R-:W-:Y:S01]  /*1b30*/  MOV R5, UR5 ;  /* 0x0000000500057c02 */ /* 0x000fe20008000f00 */
[----:B------:R-:W-:Y:S01]  /*1b40*/  ULDC.64 UR4, c[0x4][0x1c0] ;  /* 0x0100700000047ab9 */ /* 0x000fe20000000a00 */
[----:B------:R-:W-:Y:S01]  /*1b50*/  IMAD.U32 R10, RZ, RZ, UR6 ;  /* 0x00000006ff0a7e24 */ /* 0x000fe2000f8e00ff */
[----:B------:R-:W-:Y:S01]  /*1b60*/  MOV R11, UR7 ;  /* 0x00000007000b7c02 */ /* 0x000fe20008000f00 */
[----:B0-----:R-:W-:Y:S02]  /*1b70*/  IMAD.U32 R6, RZ, RZ, UR4 ;  /* 0x00000004ff067e24 */ /* 0x001fe4000f8e00ff */
[----:B------:R-:W-:-:S02]  /*1b80*/  IMAD.U32 R7, RZ, RZ, UR5 ;  /* 0x00000005ff077e24 */ /* 0x000fc4000f8e00ff */
[----:B------:R-:W-:Y:S02]  /*1b90*/  IMAD.MOV.U32 R8, RZ, RZ, 0x70 ;  /* 0x00000070ff087424 */ /* 0x000fe400078e00ff */
[----:B------:R-:W-:Y:S02]  /*1ba0*/  IMAD.MOV.U32 R12, RZ, RZ, 0x1 ;  /* 0x00000001ff0c7424 */ /* 0x000fe400078e00ff */
[----:B-1----:R-:W-:-:S07]  /*1bb0*/  IMAD.MOV.U32 R13, RZ, RZ, RZ ;  /* 0x000000ffff0d7224 */ /* 0x002fce00078e00ff */
[----:B------:R-:W-:-:S07]  /*1bc0*/  LEPC R20, `(.L_x_12546) ;  /* 0x000000001014794e */ /* 0x000fce0000000000 */
[----:B--2--5:R-:W-:Y:S05]  /*1bd0*/  CALL.ABS.NOINC R14 ;  /* 0x000000000e007343 */ /* 0x024fea0003c00000 */
.L_x_12546:
[----:B------:R-:W-:Y:S05]  /*1be0*/  BSYNC B6 ;  /* 0x0000000000067941 */ /* 0x000fea0003800000 */
.L_x_12545:
        /* <DEDUP_REMOVED lines=11> */
[----:B------:R-:W-:Y:S01]  /*1ca0*/  IMAD.U32 R10, RZ, RZ, UR6 ;  /* 0x00000006ff0a7e24 */ /* 0x000fe2000f8e00ff */
[----:B0-----:R-:W-:Y:S01]  /*1cb0*/  MOV R7, UR5 ;  /* 0x0000000500077c02 */ /* 0x001fe20008000f00 */
[----:B------:R-:W-:Y:S01]  /*1cc0*/  IMAD.U32 R6, RZ, RZ, UR4 ;  /* 0x00000004ff067e24 */ /* 0x000fe2000f8e00ff */
[----:B------:R-:W-:Y:S01]  /*1cd0*/  MOV R12, 0x1 ;  /* 0x00000001000c7802 */ /* 0x000fe20000000f00 */
[----:B------:R-:W-:-:S02]  /*1ce0*/  IMAD.U32 R11, RZ, RZ, UR7 ;  /* 0x00000007ff0b7e24 */ /* 0x000fc4000f8e00ff */
[----:B------:R-:W-:Y:S02]  /*1cf0*/  IMAD.MOV.U32 R8, RZ, RZ, 0x70 ;  /* 0x00000070ff087424 */ /* 0x000fe400078e00ff */
[----:B-1----:R-:W-:-:S07]  /*1d00*/  IMAD.MOV.U32 R13, RZ, RZ, RZ ;  /* 0x000000ffff0d7224 */ /* 0x002fce00078e00ff */
[----:B------:R-:W-:-:S07]  /*1d10*/  LEPC R20, `(.L_x_12548) ;  /* 0x000000001014794e */ /* 0x000fce0000000000 */
[----:B--2--5:R-:W-:Y:S05]  /*1d20*/  CALL.ABS.NOINC R14 ;  /* 0x000000000e007343 */ /* 0x024fea0003c00000 */
.L_x_12548:
[----:B------:R-:W-:Y:S05]  /*1d30*/  BSYNC B6 ;  /* 0x0000000000067941 */ /* 0x000fea0003800000 */
.L_x_12547:
[----:B------:R-:W-:Y:S01]  /*1d40*/  ULDC.64 UR4, c[0x0][0x9f8] ;  /* 0x00027e0000047ab9 */ /* 0x000fe20000000a00 */
[----:B------:R-:W-:Y:S01]  /*1d50*/  IMAD.MOV.U32 R0, RZ, RZ, R38 ;  /* 0x000000ffff007224 */ /* 0x000fe200078e0026 */
[----:B------:R-:W-:Y:S01]  /*1d60*/  ISETP.NE.U32.AND P0, PT, RZ, UR4, PT ;  /* 0x00000004ff007c0c */ /* 0x000fe2000bf05070 */
[----:B------:R-:W2:Y:S01]  /*1d70*/  LDL R12, [R1+0x68] ;  /* 0x00006800010c7983 */ /* 0x000ea20000100800 */
[----:B------:R-:W0:Y:S02]  /*1d80*/  LDC.64 R58, c[0x0][0x300] ;  /* 0x0000c000ff3a7b82 */ /* 0x000e240000000a00 */
[----:B------:R-:W-:Y:S01]  /*1d90*/  ISETP.NE.AND.EX P0, PT, RZ, UR5, PT, P0 ;  /* 0x00000005ff007c0c */ /* 0x000fe2000bf05300 */
[----:B------:R-:W3:Y:S01]  /*1da0*/  LDL R14, [R1+0x7c] ;  /* 0x00007c00010e7983 */ /* 0x000ee20000100800 */
[----:B------:R-:W1:Y:S01]  /*1db0*/  S2R R31, SR_TID.X ;  /* 0x00000000001f7919 */ /* 0x000e620000002100 */
[----:B------:R-:W-:-:S03]  /*1dc0*/  IMAD.IADD R41, R35, 0x1, R32 ;  /* 0x0000000123297824 */ /* 0x000fc600078e0220 */
[----:B------:R-:W4:Y:S07]  /*1dd0*/  LDC R39, c[0x0][0x3f4] ;  /* 0x0000fd00ff277b82 */ /* 0x000f2e0000000800 */
[----:B------:R-:W-:Y:S01]  /*1de0*/  @P0 IADD3 R4, P1, R36, UR4, RZ ;  /* 0x0000000424040c10 */ /* 0x000fe2000ff3e0ff */
[----:B------:R-:W4:Y:S03]  /*1df0*/  LDC.64 R20, c[0x0][0x3f8] ;  /* 0x0000fe00ff147b82 */ /* 0x000f260000000a00 */
[----:B------:R-:W-:Y:S01]  /*1e00*/  @P0 IADD3.X R5, R37, UR5, RZ, P1, !PT ;  /* 0x0000000525050c10 */ /* 0x000fe20008ffe4ff */
[----:B------:R-:W-:-:S04]  /*1e10*/  ULDC.64 UR4, c[0x0][0xa08] ;  /* 0x0002820000047ab9 */ /* 0x000fc80000000a00 */
[----:B------:R1:W3:Y:S01]  /*1e20*/  @P0 LDG.E R0, desc[UR56][R4.64] ;  /* 0x0000003804000981 */ /* 0x0002e2000c1e1900 */
[----:B------:R-:W-:Y:S01]  /*1e30*/  SHF.R.S32.HI R43, RZ, 0x1f, R41 ;  /* 0x0000001fff2b7819 */ /* 0x000fe20000011429 */
[-C--:B0-----:R-:W-:Y:S01]  /*1e40*/  IMAD.WIDE.U32 R6, R41, R58.reuse, RZ ;  /* 0x0000003a29067225 */ /* 0x081fe200078e00ff */
[----:B------:R-:W-:Y:S02]  /*1e50*/  ISETP.NE.U32.AND P0, PT, RZ, UR4, PT ;  /* 0x00000004ff007c0c */ /* 0x000fe4000bf05070 */
[----:B------:R-:W-:Y:S01]  /*1e60*/  SHF.R.S32.HI R40, RZ, 0x1f, R18 ;  /* 0x0000001fff287819 */ /* 0x000fe20000011412 */
[----:B------:R-:W-:Y:S01]  /*1e70*/  IMAD R8, R43, R58, RZ ;  /* 0x0000003a2b087224 */ /* 0x000fe200078e02ff */
[----:B------:R-:W-:Y:S01]  /*1e80*/  ISETP.NE.AND.EX P0, PT, RZ, UR5, PT, P0 ;  /* 0x00000005ff007c0c */ /* 0x000fe2000bf05300 */
[----:B------:R-:W-:Y:S01]  /*1e90*/  ULDC.64 UR4, c[0x0][0x308] ;  /* 0x0000c20000047ab9 */ /* 0x000fe20000000a00 */
[----:B------:R-:W-:Y:S01]  /*1ea0*/  SHF.R.S32.HI R17, RZ, 0x1f, R16 ;  /* 0x0000001fff117819 */ /* 0x000fe20000011410 */
[----:B------:R-:W-:-:S05]  /*1eb0*/  IMAD R3, R41, R59, R8 ;  /* 0x0000003b29037224 */ /* 0x000fca00078e0208 */
[----:B------:R-:W-:Y:S02]  /*1ec0*/  IADD3 R7, R7, R3, RZ ;  /* 0x0000000307077210 */ /* 0x000fe40007ffe0ff */
[----:B-1----:R-:W-:Y:S01]  /*1ed0*/  SHF.R.U32.HI R38, RZ, 0x7, R31 ;  /* 0x00000007ff267819 */ /* 0x002fe2000001161f */
[----:B------:R-:W-:-:S03]  /*1ee0*/  IMAD.WIDE.U32 R4, R42, UR4, R6 ;  /* 0x000000042a047c25 */ /* 0x000fc6000f8e0006 */
[----:B------:R-:W-:Y:S01]  /*1ef0*/  ISETP.NE.AND P6, PT, R38, 0x1, PT ;  /* 0x000000012600780c */ /* 0x000fe20003fc5270 */
[----:B------:R-:W0:Y:S01]  /*1f00*/  LDC.64 R6, c[0x0][0x408] ;  /* 0x00010200ff067b82 */ /* 0x000e220000000a00 */
[----:B------:R-:W-:Y:S01]  /*1f10*/  IMAD R5, R42, UR5, R5 ;  /* 0x000000052a057c24 */ /* 0x000fe2000f8e0205 */
[----:B------:R-:W-:Y:S01]  /*1f20*/  ULDC.64 UR4, c[0x0][0x310] ;  /* 0x0000c40000047ab9 */ /* 0x000fe20000000a00 */
[--C-:B------:R-:W-:Y:S01]  /*1f30*/  SHF.R.S32.HI R23, RZ, 0x1f, R22.reuse ;  /* 0x0000001fff177819 */ /* 0x100fe20000011416 */
[----:B------:R-:W-:Y:S02]  /*1f40*/  VIADD R75, R38, 0x8 ;  /* 0x00000008264b7836 */ /* 0x000fe40000000000 */
[----:B----4-:R-:W-:-:S04]  /*1f50*/  IMAD.WIDE.U32 R56, R18, R20, R22 ;  /* 0x0000001412387225 */ /* 0x010fc800078e0016 */
[----:B------:R-:W-:-:S04]  /*1f60*/  VIADD R32, R18, 0x60 ;  /* 0x0000006012207836 */ /* 0x000fc80000000000 */
[----:B------:R-:W-:Y:S02]  /*1f70*/  IMAD.SHL.U32 R32, R32, 0x40, RZ ;  /* 0x0000004020207824 */ /* 0x000fe400078e00ff */
[----:B0-----:R-:W-:-:S03]  /*1f80*/  IMAD.WIDE.U32 R10, R18, R6, R22 ;  /* 0x00000006120a7225 */ /* 0x001fc600078e0016 */
[----:B------:R-:W-:Y:S01]  /*1f90*/  LOP3.LUT R32, R32, 0x1c0, RZ, 0xc0, !PT ;  /* 0x000001c020207812 */ /* 0x000fe200078ec0ff */
[----:B------:R-:W-:-:S03]  /*1fa0*/  IMAD R31, R21, 0xc0, RZ ;  /* 0x000000c0151f7824 */ /* 0x000fc600078e02ff */
[----:B------:R-:W-:Y:S01]  /*1fb0*/  SHF.R.U32.HI R32, RZ, 0x3, R32 ;  /* 0x00000003ff207819 */ /* 0x000fe20000011620 */
[----:B------:R-:W-:Y:S02]  /*1fc0*/  IMAD R73, R59, 0xc0, RZ ;  /* 0x000000c03b497824 */ /* 0x000fe400078e02ff */
[----:B------:R-:W-:Y:S02]  /*1fd0*/  IMAD R71, R7, 0xc0, RZ ;  /* 0x000000c007477824 */ /* 0x000fe400078e02ff */
[----:B------:R-:W-:Y:S02]  /*1fe0*/  VIADD R78, R16, 0x20 ;  /* 0x00000020104e7836 */ /* 0x000fe40000000000 */
[----:B------:R-:W-:Y:S01]  /*1ff0*/  IMAD.SHL.U32 R74, R39, 0x2, RZ ;  /* 0x00000002274a7824 */ /* 0x000fe200078e00ff */
[C---:B--2---:R-:W-:Y:S02]  /*2000*/  SHF.L.U32 R79, R12.reuse, 0x6, RZ ;  /* 0x000000060c4f7819 */ /* 0x044fe400000006ff */
[----:B------:R-:W-:Y:S01]  /*2010*/  LOP3.LUT P1, RZ, R12, 0x4, RZ, 0xc0, !PT ;  /* 0x000000040cff7812 */ /* 0x000fe2000782c0ff */
[----:B------:R-:W-:-:S05]  /*2020*/  VIADD R12, R18, 0x60 ;  /* 0x00000060120c7836 */ /* 0x000fca0000000000 */
[----:B------:R-:W-:Y:S02]  /*2030*/  SHF.R.S32.HI R77, RZ, 0x1f, R12 ;  /* 0x0000001fff4d7819 */ /* 0x000fe4000001140c */
[----:B------:R-:W0:Y:S01]  /*2040*/  S2R R12, SR_TID.X ;  /* 0x00000000000c7919 */ /* 0x000e220000002100 */
[----:B---3--:R-:W-:Y:S02]  /*2050*/  SHF.R.S32.HI R3, RZ, 0x1f, R0 ;  /* 0x0000001fff037819 */ /* 0x008fe40000011400 */
[----:B------:R-:W-:Y:S02]  /*2060*/  SEL R61, R0, RZ, !P0 ;  /* 0x000000ff003d7207 */ /* 0x000fe40004000000 */
[----:B------:R-:W-:-:S03]  /*2070*/  SEL R3, R3, RZ, !P0 ;  /* 0x000000ff03037207 */ /* 0x000fc60004000000 */
[----:B------:R-:W-:-:S04]  /*2080*/  IMAD.WIDE.U32 R62, R61, UR4, R4 ;  /* 0x000000043d3e7c25 */ /* 0x000fc8000f8e0004 */
[----:B------:R-:W-:Y:S02]  /*2090*/  IMAD R0, R3, UR4, RZ ;  /* 0x0000000403007c24 */ /* 0x000fe4000f8e02ff */
[----:B------:R-:W-:-:S04]  /*20a0*/  IMAD.WIDE.U32 R4, R18, R58, R16 ;  /* 0x0000003a12047225 */ /* 0x000fc800078e0010 */
[----:B------:R-:W-:Y:S01]  /*20b0*/  IMAD R81, R61, UR5, R0 ;  /* 0x000000053d517c24 */ /* 0x000fe2000f8e0200 */
[----:B------:R-:W-:Y:S05]  /*20c0*/  @!P6 WARPSYNC.ALL ;  /* 0x000000000000e948 */ /* 0x000fea0003800000 */
[----:B------:R-:W-:Y:S01]  /*20d0*/  IMAD R0, R40, R58, RZ ;  /* 0x0000003a28007224 */ /* 0x000fe200078e02ff */
[----:B------:R-:W-:Y:S01]  /*20e0*/  ULDC.64 UR4, c[0x0][0x330] ;  /* 0x0000cc0000047ab9 */ /* 0x000fe20000000a00 */
[----:B------:R-:W-:Y:S01]  /*20f0*/  IMAD.IADD R81, R63, 0x1, R81 ;  /* 0x000000013f517824 */ /* 0x000fe200078e0251 */
[----:B------:R-:W-:Y:S01]  /*2100*/  @!P6 BAR.SYNC.DEFER_BLOCKING 0x9, 0x100 ;  /* 0x024400000000eb1d */ /* 0x000fe20000010000 */
[----:B------:R-:W-:Y:S01]  /*2110*/  IMAD.WIDE.U32 R8, R42, UR4, R16 ;  /* 0x000000042a087c25 */ /* 0x000fe2000f8e0010 */
[----:B------:R-:W-:-:S03]  /*2120*/  IADD3 R82, P0, R62, R4, RZ ;  /* 0x000000043e527210 */ /* 0x000fc60007f1e0ff */
[----:B------:R-:W-:Y:S02]  /*2130*/  IMAD R0, R18, R59, R0 ;  /* 0x0000003b12007224 */ /* 0x000fe400078e0200 */
[----:B------:R-:W-:Y:S01]  /*2140*/  IMAD R9, R42, UR5, R9 ;  /* 0x000000052a097c24 */ /* 0x000fe2000f8e0209 */
[----:B------:R-:W-:Y:S01]  /*2150*/  ULDC.64 UR4, c[0x0][0x338] ;  /* 0x0000ce0000047ab9 */ /* 0x000fe20000000a00 */
[----:B------:R-:W-:Y:S01]  /*2160*/  IMAD.MOV.U32 R42, RZ, RZ, R34 ;  /* 0x000000ffff2a7224 */ /* 0x000fe200078e0022 */
[----:B------:R-:W-:Y:S01]  /*2170*/  IADD3.X R80, R81, R5, R0, P0, !PT ;  /* 0x0000000551507210 */ /* 0x000fe200007fe400 */
[----:B------:R-:W-:Y:S01]  /*2180*/  IMAD R3, R3, UR4, RZ ;  /* 0x0000000403037c24 */ /* 0x000fe2000f8e02ff */
[----:B------:R-:W-:Y:S01]  /*2190*/  ISETP.GE.AND P0, PT, R16, R39, PT ;  /* 0x000000271000720c */ /* 0x000fe20003f06270 */
[----:B------:R-:W-:Y:S02]  /*21a0*/  IMAD R0, R40, R20, RZ ;  /* 0x0000001428007224 */ /* 0x000fe400078e02ff */
[----:B------:R-:W-:Y:S01]  /*21b0*/  IMAD R37, R61, UR5, R3 ;  /* 0x000000053d257c24 */ /* 0x000fe2000f8e0203 */
[----:B------:R-:W-:Y:S01]  /*21c0*/  SEL R3, R39, RZ, P0 ;  /* 0x000000ff27037207 */ /* 0x000fe20000000000 */
[----:B------:R-:W-:Y:S01]  /*21d0*/  IMAD R5, R18, R21, R0 ;  /* 0x0000001512057224 */ /* 0x000fe200078e0200 */
[----:B------:R-:W-:Y:S01]  /*21e0*/  LOP3.LUT R42, R42, 0xfffffffb, RZ, 0xc0, !PT ;  /* 0xfffffffb2a2a7812 */ /* 0x000fe200078ec0ff */
[----:B------:R-:W-:-:S02]  /*21f0*/  IMAD R0, R40, R6, RZ ;  /* 0x0000000628007224 */ /* 0x000fc400078e02ff */
[----:B------:R-:W-:Y:S01]  /*2200*/  IMAD.IADD R3, R16, 0x1, R3 ;  /* 0x0000000110037824 */ /* 0x000fe200078e0203 */
[----:B0-----:R-:W-:Y:S01]  /*2210*/  IADD3 R38, R12, -0x80, RZ ;  /* 0xffffff800c267810 */ /* 0x001fe20007ffe0ff */
[----:B------:R-:W-:Y:S01]  /*2220*/  IMAD.WIDE.U32 R34, R18, R20, R16 ;  /* 0x0000001412227225 */ /* 0x000fe200078e0010 */
[----:B------:R-:W-:-:S03]  /*2230*/  @P1 LOP3.LUT R42, R42, 0x4, RZ, 0xfc, !PT ;  /* 0x000000042a2a1812 */ /* 0x000fc600078efcff */
[C---:B------:R-:W-:Y:S01]  /*2240*/  IMAD R13, R18.reuse, R7, R0 ;  /* 0x00000007120d7224 */ /* 0x040fe200078e0200 */
[----:B------:R-:W-:Y:S02]  /*2250*/  SHF.R.S32.HI R0, RZ, 0x1f, R3 ;  /* 0x0000001fff007819 */ /* 0x000fe40000011403 */
[----:B------:R-:W-:Y:S02]  /*2260*/  LOP3.LUT R79, R79, 0x1c0, RZ, 0xc0, !PT ;  /* 0x000001c04f4f7812 */ /* 0x000fe400078ec0ff */
[----:B------:R-:W-:Y:S01]  /*2270*/  SHF.R.S32.HI R36, RZ, 0x1f, R38 ;  /* 0x0000001fff247819 */ /* 0x000fe20000011426 */
[----:B------:R-:W-:Y:S01]  /*2280*/  IMAD.IADD R57, R57, 0x1, R5 ;  /* 0x0000000139397824 */ /* 0x000fe200078e0205 */
[----:B------:R-:W-:Y:S01]  /*2290*/  IADD3 R35, R5, R35, RZ ;  /* 0x0000002305237210 */ /* 0x000fe20007ffe0ff */
[----:B------:R-:W-:Y:S01]  /*22a0*/  VIADD R12, R18, 0x60 ;  /* 0x00000060120c7836 */ /* 0x000fe20000000000 */
[----:B-----5:R-:W-:Y:S01]  /*22b0*/  SHF.R.S32.HI R5, RZ, 0x1f, R25 ;  /* 0x0000001fff057819 */ /* 0x020fe20000011419 */
[----:B------:R0:W-:Y:S01]  /*22c0*/  STL [R1], R42 ;  /* 0x0000002a01007387 */ /* 0x0001e20000100800 */
[----:B------:R-:W-:-:S02]  /*22d0*/  LEA.HI R0, R0, R3, RZ, 0x3 ;  /* 0x0000000300007211 */ /* 0x000fc400078f18ff */
[----:B------:R-:W-:Y:S02]  /*22e0*/  SHF.R.U32.HI R76, RZ, 0x3, R79 ;  /* 0x00000003ff4c7819 */ /* 0x000fe4000001164f */
[----:B------:R-:W-:Y:S02]  /*22f0*/  LOP3.LUT R3, R79, 0x18, R16, 0xf8, !PT ;  /* 0x000000184f037812 */ /* 0x000fe400078ef810 */
[----:B------:R-:W-:Y:S01]  /*2300*/  LEA.HI R36, R36, R38, RZ, 0x5 ;  /* 0x0000002624247211 */ /* 0x000fe200078f28ff */
[----:B------:R-:W-:Y:S01]  /*2310*/  IMAD.WIDE.U32 R60, R61, UR4, R8 ;  /* 0x000000043d3c7c25 */ /* 0x000fe2000f8e0008 */
[----:B------:R-:W-:Y:S01]  /*2320*/  LOP3.LUT R3, R3, R76, RZ, 0x3c, !PT ;  /* 0x0000004c03037212 */ /* 0x000fe200078e3cff */
[----:B------:R-:W-:Y:S01]  /*2330*/  ULDC UR4, c[0x0][0x2f4] ;  /* 0x0000bd0000047ab9 */ /* 0x000fe20000000800 */
[----:B------:R-:W-:Y:S01]  /*2340*/  SHF.R.S32.HI R36, RZ, 0x5, R36 ;  /* 0x00000005ff247819 */ /* 0x000fe20000011424 */
[----:B------:R-:W-:-:S04]  /*2350*/  IMAD.WIDE.U32 R8, R18, R6, R16 ;  /* 0x0000000612087225 */ /* 0x000fc800078e0010 */
[----:B------:R-:W-:Y:S02]  /*2360*/  IMAD.SHL.U32 R12, R12, 0x40, RZ ;  /* 0x000000400c0c7824 */ /* 0x000fe400078e00ff */
[----:B------:R-:W-:Y:S02]  /*2370*/  IMAD R4, R5, R20, RZ ;  /* 0x0000001405047224 */ /* 0x000fe400078e02ff */
[----:B------:R-:W-:Y:S01]  /*2380*/  IMAD.IADD R11, R11, 0x1, R13 ;  /* 0x000000010b0b7824 */ /* 0x000fe200078e020d */
[----:B------:R-:W-:Y:S01]  /*2390*/  LOP3.LUT R12, R12, 0x1c0, RZ, 0xc0, !PT ;  /* 0x000001c00c0c7812 */ /* 0x000fe200078ec0ff */
[----:B------:R-:W-:Y:S02]  /*23a0*/  IMAD.IADD R9, R13, 0x1, R9 ;  /* 0x000000010d097824 */ /* 0x000fe400078e0209 */
[----:B------:R-:W-:Y:S02]  /*23b0*/  IMAD R13, R25, R21, R4 ;  /* 0x00000015190d7224 */ /* 0x000fe400078e0204 */
[----:B------:R-:W-:-:S02]  /*23c0*/  IMAD R4, R5, R6, RZ ;  /* 0x0000000605047224 */ /* 0x000fc400078e02ff */
[----:B------:R-:W-:Y:S01]  /*23d0*/  IMAD R70, R36, 0x200, R3 ;  /* 0x0000020024467824 */ /* 0x000fe200078e0203 */
[----:B------:R-:W-:Y:S01]  /*23e0*/  LOP3.LUT R3, R79, 0x38, R0, 0xf8, !PT ;  /* 0x000000384f037812 */ /* 0x000fe200078ef800 */
[----:B------:R-:W-:Y:S01]  /*23f0*/  IMAD.WIDE.U32 R56, R25, R20, R56 ;  /* 0x0000001419387225 */ /* 0x000fe200078e0038 */
[----:B------:R-:W-:-:S03]  /*2400*/  LOP3.LUT R12, R12, 0x38, R0, 0xf8, !PT ;  /* 0x000000380c0c7812 */ /* 0x000fc600078ef800 */
[----:B------:R-:W-:Y:S01]  /*2410*/  IMAD.WIDE.U32 R34, R25, R20, R34 ;  /* 0x0000001419227225 */ /* 0x000fe200078e0022 */
[----:B------:R-:W-:-:S03]  /*2420*/  LOP3.LUT R3, R3, R76, RZ, 0x3c, !PT ;  /* 0x0000004c03037212 */ /* 0x000fc600078e3cff */
[----:B------:R-:W-:Y:S01]  /*2430*/  IMAD.WIDE.U32 R20, R20, 0xc0, RZ ;  /* 0x000000c014147825 */ /* 0x000fe200078e00ff */
[----:B------:R-:W-:-:S03]  /*2440*/  LOP3.LUT R65, R0, 0xfffffff8, RZ, 0xc0, !PT ;  /* 0xfffffff800417812 */ /* 0x000fc600078ec0ff */
[C---:B------:R-:W-:Y:S01]  /*2450*/  IMAD R15, R25.reuse, R7, R4 ;  /* 0x00000007190f7224 */ /* 0x040fe200078e0204 */
[----:B------:R-:W-:Y:S01]  /*2460*/  IADD3 R4, P1, R18, R41, RZ ;  /* 0x0000002912047210 */ /* 0x000fe20007f3e0ff */
[----:B------:R-:W-:Y:S01]  /*2470*/  IMAD.WIDE.U32 R10, R25, R6, R10 ;  /* 0x00000006190a7225 */ /* 0x000fe200078e000a */
[----:B------:R-:W-:-:S03]  /*2480*/  LOP3.LUT R12, R12, R32, RZ, 0x3c, !PT ;  /* 0x000000200c0c7212 */ /* 0x000fc600078e3cff */
[----:B------:R-:W-:Y:S01]  /*2490*/  IMAD.WIDE.U32 R8, R25, R6, R8 ;  /* 0x0000000619087225 */ /* 0x000fe200078e0008 */
[----:B------:R-:W-:-:S03]  /*24a0*/  IADD3 R72, R21, R31, RZ ;  /* 0x0000001f15487210 */ /* 0x000fc60007ffe0ff */
[----:B------:R-:W-:Y:S01]  /*24b0*/  IMAD.WIDE.U32 R58, R58, 0xc0, RZ ;  /* 0x000000c03a3a7825 */ /* 0x000fe200078e00ff */
[----:B------:R-:W-:-:S03]  /*24c0*/  SHF.R.S32.HI R64, RZ, 0x3, R0 ;  /* 0x00000003ff407819 */ /* 0x000fc60000011400 */
[----:B------:R-:W-:Y:S01]  /*24d0*/  IMAD.WIDE.U32 R6, R6, 0xc0, RZ ;  /* 0x000000c006067825 */ /* 0x000fe200078e00ff */
[----:B------:R-:W-:Y:S02]  /*24e0*/  IADD3 R68, R13, R35, RZ ;  /* 0x000000230d447210 */ /* 0x000fe40007ffe0ff */
[----:B------:R-:W-:Y:S01]  /*24f0*/  IADD3 R66, R15, R9, RZ ;  /* 0x000000090f427210 */ /* 0x000fe20007ffe0ff */
[----:B------:R-:W-:Y:S01]  /*2500*/  IMAD.X R5, R40, 0x1, R43, P1 ;  /* 0x0000000128057824 */ /* 0x000fe200008e062b */
[----:B------:R-:W-:Y:S01]  /*2510*/  ISETP.GE.AND P1, PT, R16, UR4, PT ;  /* 0x0000000410007c0c */ /* 0x000fe2000bf26270 */
[----:B------:R-:W-:Y:S01]  /*2520*/  IMAD R31, R36, 0x200, R3 ;  /* 0x00000200241f7824 */ /* 0x000fe200078e0203 */
[----:B------:R-:W-:Y:S01]  /*2530*/  ISETP.GE.AND P2, PT, R78, UR4, PT ;  /* 0x000000044e007c0c */ /* 0x000fe2000bf46270 */
[----:B------:R-:W-:Y:S01]  /*2540*/  IMAD.IADD R73, R59, 0x1, R73 ;  /* 0x000000013b497824 */ /* 0x000fe200078e0249 */
[----:B------:R-:W-:Y:S01]  /*2550*/  SHF.R.S32.HI R32, RZ, 0x1f, R65 ;  /* 0x0000001fff207819 */ /* 0x000fe20000011441 */
[----:B------:R-:W-:Y:S01]  /*2560*/  IMAD.IADD R71, R7, 0x1, R71 ;  /* 0x0000000107477824 */ /* 0x000fe200078e0247 */
[----:B------:R-:W-:Y:S01]  /*2570*/  IADD3 R3, R14, R12, RZ ;  /* 0x0000000c0e037210 */ /* 0x000fe20007ffe0ff */
[----:B------:R-:W-:-:S02]  /*2580*/  IMAD.IADD R69, R57, 0x1, R13 ;  /* 0x0000000139457824 */ /* 0x000fc400078e020d */
[----:B------:R-:W-:Y:S02]  /*2590*/  IMAD.IADD R67, R11, 0x1, R15 ;  /* 0x000000010b437824 */ /* 0x000fe400078e020f */
[----:B0-----:R-:W-:-:S07]  /*25a0*/  IMAD.IADD R0, R61, 0x1, R37 ;  /* 0x000000013d007824 */ /* 0x001fce00078e0225 */
.L_x_12598:
[----:B------:R-:W2:Y:S01]  /*25b0*/  LDL R44, [R1+0x68] ;  /* 0x00006800012c7983 */ /* 0x000ea20000100800 */
[----:B------:R-:W0:Y:S03]  /*25c0*/  LDC.64 R90, c[0x0][0x300] ;  /* 0x0000c000ff5a7b82 */ /* 0x000e260000000a00 */
[----:B------:R-:W3:Y:S01]  /*25d0*/  LDL.LU R39, [R1] ;  /* 0x0000000001277983 */ /* 0x000ee20000300800 */
[----:B------:R-:W-:Y:S01]  /*25e0*/  VIADD R37, R29, 0xffffffff ;  /* 0xffffffff1d257836 */ /* 0x000fe20000000000 */
[----:B------:R-:W-:Y:S05]  /*25f0*/  YIELD ;  /* 0x0000000000007946 */ /* 0x000fea0003800000 */
[----:B------:R-:W1:Y:S01]  /*2600*/  LDC.64 R84, c[0x0][0x2e8] ;  /* 0x0000ba00ff547b82 */ /* 0x000e620000000a00 */
[----:B------:R-:W-:Y:S01]  /*2610*/  SHF.R.S32.HI R38, RZ, 0x1f, R37 ;  /* 0x0000001fff267819 */ /* 0x000fe20000011425 */
[-C--:B------:R-:W-:Y:S01]  /*2620*/  IMAD R13, R73, R37.reuse, RZ ;  /* 0x00000025490d7224 */ /* 0x080fe200078e02ff */
[----:B------:R-:W-:Y:S01]  /*2630*/  BSSY B0, `(.L_x_12549) ;  /* 0x00002c9000007945 */ /* 0x000fe20003800000 */
[----:B------:R-:W-:-:S04]  /*2640*/  IMAD.WIDE.U32 R88, R58, R37, RZ ;  /* 0x000000253a587225 */ /* 0x000fc800078e00ff */
[----:B------:R-:W-:Y:S01]  /*2650*/  IMAD R13, R38, R58, R13 ;  /* 0x0000003a260d7224 */ /* 0x000fe200078e020d */
[----:B------:R-:W-:Y:S01]  /*2660*/  IADD3 R15, P3, R82, R88, RZ ;  /* 0x00000058520f7210 */ /* 0x000fe20007f7e0ff */
[----:B------:R-:W4:Y:S02]  /*2670*/  LDC R92, c[0x0][0x3f4] ;  /* 0x0000fd00ff5c7b82 */ /* 0x000f240000000800 */
[----:B------:R-:W-:Y:S02]  /*2680*/  IMAD.IADD R89, R89, 0x1, R13 ;  /* 0x0000000159597824 */ /* 0x000fe400078e020d */
[----:B0-----:R-:W-:Y:S02]  /*2690*/  IMAD R29, R91, 0x60, RZ ;  /* 0x000000605b1d7824 */ /* 0x001fe400078e02ff */
[----:B------:R-:W-:Y:S01]  /*26a0*/  IMAD.WIDE.U32 R12, R90, 0x60, R88 ;  /* 0x000000605a0c7825 */ /* 0x000fe200078e0058 */
[----:B------:R-:W-:Y:S02]  /*26b0*/  IADD3.X R36, R89, R80, RZ, P3, !PT ;  /* 0x0000005059247210 */ /* 0x000fe40001ffe4ff */
[----:B------:R-:W-:-:S04]  /*26c0*/  IADD3 R12, P3, R82, R12, RZ ;  /* 0x0000000c520c7210 */ /* 0x000fc80007f7e0ff */
[----:B------:R-:W-:Y:S01]  /*26d0*/  IADD3.X R14, R80, R13, R29, P3, !PT ;  /* 0x0000000d500e7210 */ /* 0x000fe20001ffe41d */
[----:B------:R-:W-:Y:S01]  /*26e0*/  IMAD R13, R19, 0x3000, R70 ;  /* 0x00003000130d7824 */ /* 0x000fe200078e0246 */
[-C--:B-1----:R-:W-:Y:S02]  /*26f0*/  LEA R42, P3, R15, R84.reuse, 0x1 ;  /* 0x000000540f2a7211 */ /* 0x082fe400078608ff */
[----:B------:R-:W-:Y:S01]  /*2700*/  MOV R29, R37 ;  /* 0x00000025001d7202 */ /* 0x000fe20000000f00 */
[----:B------:R-:W-:Y:S01]  /*2710*/  IMAD R94, R13, 0x2, R28 ;  /* 0x000000020d5e7824 */ /* 0x000fe200078e021c */
[----:B------:R-:W-:Y:S01]  /*2720*/  LEA.HI.X R43, R15, R85, R36, 0x1, P3 ;  /* 0x000000550f2b7211 */ /* 0x000fe200018f0c24 */
[----:B------:R-:W-:Y:S01]  /*2730*/  VIADD R15, R13, 0x20 ;  /* 0x000000200d0f7836 */ /* 0x000fe20000000000 */
[----:B------:R-:W-:-:S04]  /*2740*/  LEA R40, P3, R12, R84, 0x1 ;  /* 0x000000540c287211 */ /* 0x000fc800078608ff */
[----:B------:R-:W-:Y:S02]  /*2750*/  LEA.HI.X R41, R12, R85, R14, 0x1, P3 ;  /* 0x000000550c297211 */ /* 0x000fe400018f0c0e */
[----:B------:R-:W-:Y:S02]  /*2760*/  ISETP.GT.AND P3, PT, R37, R30, PT ;  /* 0x0000001e2500720c */ /* 0x000fe40003f64270 */
[----:B--2---:R-:W-:Y:S02]  /*2770*/  LOP3.LUT P4, RZ, R44, 0x4, RZ, 0xc0, !PT ;  /* 0x000000042cff7812 */ /* 0x004fe4000788c0ff */
[----:B---3--:R-:W-:-:S09]  /*2780*/  LOP3.LUT R39, R39, 0xfffffffd, RZ, 0xc0, !PT ;  /* 0xfffffffd27277812 */ /* 0x008fd200078ec0ff */
[----:B------:R-:W-:Y:S02]  /*2790*/  @P3 LOP3.LUT R39, R39, 0x2, RZ, 0xfc, !PT ;  /* 0x0000000227273812 */ /* 0x000fe400078efcff */
[----:B----4-:R-:W-:-:S03]  /*27a0*/  ISETP.GE.AND P3, PT, R92, 0x1, PT ;  /* 0x000000015c00780c */ /* 0x010fc60003f66270 */
[----:B------:R0:W-:Y:S01]  /*27b0*/  STL [R1], R39 ;  /* 0x0000002701007387 */ /* 0x0001e20000100800 */
[----:B------:R-:W-:-:S04]  /*27c0*/  @P4 VIADD R15, R13, 0xffffffe0 ;  /* 0xffffffe00d0f4836 */ /* 0x000fc80000000000 */
[----:B------:R-:W-:-:S05]  /*27d0*/  IMAD R86, R15, 0x2, R28 ;  /* 0x000000020f567824 */ /* 0x000fca00078e021c */
[----:B0-----:R-:W-:Y:S05]  /*27e0*/  @!P3 BRA `(.L_x_12550) ;  /* 0x00000028004cb947 */ /* 0x001fea0003800000 */
        /* <DEDUP_REMOVED lines=44> */
.L_x_12553:
[----:B------:R-:W-:Y:S05]  /*2ab0*/  BSYNC B1 ;  /* 0x0000000000017941 */ /* 0x000fea0003800000 */
.L_x_12552:
[----:B0-----:R-:W-:Y:S01]  /*2ac0*/  VIADD R12, R18, 0x60 ;  /* 0x00000060120c7836 */ /* 0x001fe20000000000 */
[----:B------:R-:W-:Y:S01]  /*2ad0*/  BSSY B1, `(.L_x_12554) ;  /* 0x0000021000017945 */ /* 0x000fe20003800000 */
[----:B-----5:R-:W-:Y:S01]  /*2ae0*/  IMAD.MOV.U32 R90, RZ, RZ, R52 ;  /* 0x000000ffff5a7224 */ /* 0x020fe200078e0034 */
[----:B------:R-:W-:Y:S02]  /*2af0*/  MOV R91, R53 ;  /* 0x00000035005b7202 */ /* 0x000fe40000000f00 */
        /* <DEDUP_REMOVED lines=30> */
.L_x_12555:
[----:B------:R-:W-:Y:S05]  /*2ce0*/  BSYNC B1 ;  /* 0x0000000000017941 */ /* 0x000fea0003800000 */
.L_x_12554:
        /* <DEDUP_REMOVED lines=8> */
[----:B------:R-:W-:Y:S02]  /*2d70*/  MOV R15, R89 ;  /* 0x00000059000f7202 */ /* 0x000fe40000000f00 */
[----:B------:R-:W-:-:S02]  /*2d80*/  ISETP.NE.AND P3, PT, R156, 0x3, PT ;  /* 0x000000039c00780c */ /* 0x000fc40003f65270 */
[----:B------:R-:W-:Y:S01]  /*2d90*/  PRMT R91, R12, 0x7610, R91 ;  /* 0x000076100c5b7816 */ /* 0x000fe2000000005b */
[----:B-----5:R-:W-:Y:S01]  /*2da0*/  IMAD.MOV.U32 R12, RZ, RZ, R36 ;  /* 0x000000ffff0c7224 */ /* 0x020fe200078e0024 */
        /* <DEDUP_REMOVED lines=15> */
.L_x_12556:
[----:B------:R-:W-:Y:S01]  /*2ea0*/  IMAD R83, R19, 0x8, R2 ;  /* 0x0000000813537824 */ /* 0x000fe200078e0202 */
[----:B------:R-:W-:Y:S01]  /*2eb0*/  SHF.L.U32 R95, R153, 0x1f, RZ ;  /* 0x0000001f995f7819 */ /* 0x000fe200000006ff */
[----:B------:R-:W-:Y:S03]  /*2ec0*/  BSSY B1, `(.L_x_12557) ;  /* 0x0000003000017945 */ /* 0x000fe60003800000 */
[----:B------:R-:W0:Y:S02]  /*2ed0*/  SYNCS.PHASECHK.TRANS64.TRYWAIT P6, [R83+URZ+0x30890], R95 ;  /* 0x0308905f530075a7 */ /* 0x000e2400080c017f */
[----:B0-----:R-:W-:Y:S05]  /*2ee0*/  @!P6 BRA `(.L_x_12558) ;  /* 0x00000168001ce947 */ /* 0x001fea0003800000 */
.L_x_12810:
[----:B------:R-:W-:Y:S05]  /*2ef0*/  BSYNC B1 ;  /* 0x0000000000017941 */ /* 0x000fea0003800000 */
.L_x_12557:
[----:B------:R-:W-:Y:S04]  /*2f00*/  BSSY B1, `(.L_x_12559) ;  /* 0x0000063000017945 */ /* 0x000fe80003800000 */
[----:B------:R-:W-:Y:S05]  /*2f10*/  @P4 BRA `(.L_x_12560) ;  /* 0x0000000400844947 */ /* 0x000fea0003800000 */
[----:B------:R-:W-:Y:S04]  /*2f20*/  BSSY B2, `(.L_x_12561) ;  /* 0x0000030000027945 */ /* 0x000fe80003800000 */
[----:B------:R-:W-:Y:S05]  /*2f30*/  @P1 BRA `(.L_x_12562) ;  /* 0x0000000000b81947 */ /* 0x000fea0003800000 */
[----:B------:R1:W2:Y:S01]  /*2f40*/  LDS.128 R12, [R94+0x12000] ;  /* 0x012000005e0c7984 */ /* 0x0002a20000000c00 */
[----:B------:R-:W-:Y:S01]  /*2f50*/  ISETP.GE.AND P4, PT, R22, R92, PT ;  /* 0x0000005c1600720c */ /* 0x000fe20003f86270 */
[----:B------:R-:W-:-:S12]  /*2f60*/  BSSY B3, `(.L_x_12563) ;  /* 0x000002a000037945 */ /* 0x000fd80003800000 */
[----:B-1----:R-:W-:Y:S05]  /*2f70*/  @P4 BRA `(.L_x_12564) ;  /* 0x0000000000a04947 */ /* 0x002fea0003800000 */
[----:B------:R-:W-:Y:S02]  /*2f80*/  SHF.R.U32.HI R98, RZ, 0x10, R89 ;  /* 0x00000010ff627819 */ /* 0x000fe40000011659 */
[----:B------:R-:W-:Y:S02]  /*2f90*/  SHF.R.U64 R93, R84, 0x10, R85 ;  /* 0x00000010545d7819 */ /* 0x000fe40000001255 */
[----:B------:R-:W-:Y:S01]  /*2fa0*/  SHF.R.U64 R84, R88, 0x10, R89 ;  /* 0x0000001058547819 */ /* 0x000fe20000001259 */
[----:B------:R-:W-:Y:S01]  /*2fb0*/  HADD2.F32 R98, -RZ, R98.H0_H0 ;  /* 0x20000062ff627230 */ /* 0x000fe20000004100 */
[----:B------:R-:W-:Y:S01]  /*2fc0*/  SHF.R.U32.HI R96, RZ, 0x10, R85 ;  /* 0x00000010ff607819 */ /* 0x000fe20000011655 */
[--C-:B--2---:R-:W-:Y:S02]  /*2fd0*/  HADD2.F32 R85, -RZ, R15.reuse.H1_H1 ;  /* 0x3000000fff557230 */ /* 0x104fe40000004100 */
[----:B------:R-:W-:Y:S02]  /*2fe0*/  HADD2.F32 R15, -RZ, R15.H0_H0 ;  /* 0x2000000fff0f7230 */ /* 0x000fe40000004100 */
[----:B------:R-:W-:-:S02]  /*2ff0*/  HADD2.F32 R89, -RZ, R84.H0_H0 ;  /* 0x20000054ff597230 */ /* 0x000fc40000004100 */
[-C--:B------:R-:W-:Y:S01]  /*3000*/  FMUL.FTZ R102, R85, R98.reuse ;  /* 0x0000006255667220 */ /* 0x080fe20000410000 */
[--C-:B------:R-:W-:Y:S02]  /*3010*/  HADD2.F32 R84, -RZ, R13.reuse.H1_H1 ;  /* 0x3000000dff547230 */ /* 0x100fe40000004100 */
[C---:B------:R-:W-:Y:S01]  /*3020*/  FMUL.FTZ R98, R15.reuse, R98 ;  /* 0x000000620f627220 */ /* 0x040fe20000410000 */
[----:B------:R-:W-:Y:S02]  /*3030*/  HADD2.F32 R96, -RZ, R96.H0_H0 ;  /* 0x20000060ff607230 */ /* 0x000fe40000004100 */
[----:B------:R-:W-:Y:S02]  /*3040*/  HADD2.F32 R13, -RZ, R13.H0_H0 ;  /* 0x2000000dff0d7230 */ /* 0x000fe40000004100 */
[----:B------:R-:W-:Y:S01]  /*3050*/  FMUL.FTZ R100, R84, R89 ;  /* 0x0000005954647220 */ /* 0x000fe20000410000 */
[----:B------:R-:W-:Y:S02]  /*3060*/  HADD2.F32 R88, -RZ, R93.H0_H0 ;  /* 0x2000005dff587230 */ /* 0x000fe40000004100 */
[----:B------:R-:W-:Y:S01]  /*3070*/  FFMA.FTZ R102, R15, R96, -R102 ;  /* 0x000000600f667223 */ /* 0x000fe20000010866 */
[----:B------:R-:W-:-:S02]  /*3080*/  HADD2.F32 R15, -RZ, R12.H1_H1 ;  /* 0x3000000cff0f7230 */ /* 0x000fc40000004100 */
[----:B------:R-:W-:Y:S01]  /*3090*/  FMUL.FTZ R89, R13, R89 ;  /* 0x000000590d597220 */ /* 0x000fe20000410000 */
[----:B------:R-:W-:Y:S01]  /*30a0*/  FFMA.FTZ R99, R85, R96, R98 ;  /* 0x0000006055637223 */ /* 0x000fe20000010062 */
[--C-:B------:R-:W-:Y:S02]  /*30b0*/  HADD2.F32 R93, -RZ, R101.reuse.H0_H0 ;  /* 0x20000065ff5d7230 */ /* 0x100fe40000004100 */
[-C--:B------:R-:W-:Y:S01]  /*30c0*/  FFMA.FTZ R13, R13, R88.reuse, -R100 ;  /* 0x000000580d0d7223 */ /* 0x080fe20000010864 */
[----:B------:R-:W-:Y:S02]  /*30d0*/  HADD2.F32 R12, -RZ, R12.H0_H0 ;  /* 0x2000000cff0c7230 */ /* 0x000fe40000004100 */
[----:B------:R-:W-:Y:S01]  /*30e0*/  FFMA.FTZ R84, R84, R88, R89 ;  /* 0x0000005854547223 */ /* 0x000fe20000010059 */
[----:B------:R-:W-:Y:S02]  /*30f0*/  HADD2.F32 R96, -RZ, R101.H1_H1 ;  /* 0x30000065ff607230 */ /* 0x000fe40000004100 */
[----:B------:R-:W-:-:S02]  /*3100*/  HADD2.F32 R85, -RZ, R14.H1_H1 ;  /* 0x3000000eff557230 */ /* 0x000fc40000004100 */
[----:B------:R-:W-:Y:S01]  /*3110*/  FMUL.FTZ R98, R12, R93 ;  /* 0x0000005d0c627220 */ /* 0x000fe20000410000 */
[----:B------:R-:W-:Y:S01]  /*3120*/  HADD2.F32 R14, -RZ, R14.H0_H0 ;  /* 0x2000000eff0e7230 */ /* 0x000fe20000004100 */
[----:B------:R-:W-:Y:S01]  /*3130*/  F2FP.F16.F32.PACK_AB R13, R84, R13 ;  /* 0x0000000d540d723e */ /* 0x000fe200000000ff */
[--C-:B------:R-:W-:Y:S02]  /*3140*/  HADD2.F32 R88, -RZ, R97.reuse.H0_H0 ;  /* 0x20000061ff587230 */ /* 0x100fe40000004100 */
[----:B------:R-:W-:Y:S02]  /*3150*/  HADD2.F32 R89, -RZ, R97.H1_H1 ;  /* 0x30000061ff597230 */ /* 0x000fe40000004100 */
[----:B------:R-:W-:Y:S01]  /*3160*/  FMUL.FTZ R97, R15, R93 ;  /* 0x0000005d0f617220 */ /* 0x000fe20000410000 */
[-C--:B------:R-:W-:Y:S01]  /*3170*/  FMUL.FTZ R93, R85, R96.reuse ;  /* 0x00000060555d7220 */ /* 0x080fe20000410000 */
[----:B------:R-:W-:Y:S01]  /*3180*/  FMUL.FTZ R96, R14, R96 ;  /* 0x000000600e607220 */ /* 0x000fe20000410000 */
[-C--:B------:R-:W-:Y:S01]  /*3190*/  FFMA.FTZ R98, R15, R88.reuse, R98 ;  /* 0x000000580f627223 */ /* 0x080fe20000010062 */
[----:B------:R-:W-:Y:S01]  /*31a0*/  FFMA.FTZ R97, R12, R88, -R97 ;  /* 0x000000580c617223 */ /* 0x000fe20000010861 */
[-C--:B------:R-:W-:Y:S01]  /*31b0*/  FFMA.FTZ R93, R14, R89.reuse, -R93 ;  /* 0x000000590e5d7223 */ /* 0x080fe2000001085d */
[----:B------:R-:W-:Y:S01]  /*31c0*/  FFMA.FTZ R96, R85, R89, R96 ;  /* 0x0000005955607223 */ /* 0x000fe20000010060 */
[----:B------:R-:W-:-:S02]  /*31d0*/  F2FP.F16.F32.PACK_AB R15, R99, R102 ;  /* 0x00000066630f723e */ /* 0x000fc400000000ff */
[----:B------:R-:W-:Y:S02]  /*31e0*/  F2FP.F16.F32.PACK_AB R12, R98, R97 ;  /* 0x00000061620c723e */ /* 0x000fe400000000ff */
[----:B------:R-:W-:-:S07]  /*31f0*/  F2FP.F16.F32.PACK_AB R14, R96, R93 ;  /* 0x0000005d600e723e */ /* 0x000fce00000000ff */
.L_x_12564:
[----:B------:R-:W-:Y:S05]  /*3200*/  BSYNC B3 ;  /* 0x0000000000037941 */ /* 0x000fea0003800000 */
.L_x_12563:
[----:B--2---:R1:W-:Y:S02]  /*3210*/  STG.E.128 desc[UR56][R42.64], R12 ;  /* 0x0000000c2a007986 */ /* 0x0043e4000c101d38 */
.L_x_12562:
[----:B------:R-:W-:Y:S05]  /*3220*/  BSYNC B2 ;  /* 0x0000000000027941 */ /* 0x000fea0003800000 */
.L_x_12561:
[----:B------:R-:W-:Y:S05]  /*3230*/  @P2 BRA `(.L_x_12560) ;  /* 0x0000000000bc2947 */ /* 0x000fea0003800000 */
[----:B-1----:R1:W2:Y:S01]  /*3240*/  LDS.128 R12, [R86+0x12000] ;  /* 0x01200000560c7984 */ /* 0x0022a20000000c00 */
        /* <DEDUP_REMOVED lines=22> */
[----:B------:R-:W-:Y:S01]  /*33b0*/  FFMA.FTZ R98, R15, R84, -R98 ;  /* 0x000000540f627223 */ /* 0x000fe20000010862 */
[--C-:B------:R-:W-:Y:S02]  /*33c0*/  HADD2.F32 R15, -RZ, R91.reuse.H1_H1 ;  /* 0x3000005bff0f7230 */ /* 0x100fe40000004100 */
[----:B------:R-:W-:Y:S01]  /*33d0*/  FFMA.FTZ R89, R14, R54, R55 ;  /* 0x000000360e597223 */ /* 0x000fe20000010037 */
[----:B------:R-:W-:Y:S02]  /*33e0*/  HADD2.F32 R91, -RZ, R91.H0_H0 ;  /* 0x2000005bff5b7230 */ /* 0x000fe40000004100 */
[----:B------:R-:W-:Y:S01]  /*33f0*/  FFMA.FTZ R93, R53, R84, R88 ;  /* 0x00000054355d7223 */ /* 0x000fe20000010058 */
[----:B------:R-:W-:Y:S02]  /*3400*/  HADD2.F32 R12, -RZ, R12.H0_H0 ;  /* 0x2000000cff0c7230 */ /* 0x000fe40000004100 */
[----:B------:R-:W-:Y:S02]  /*3410*/  HADD2.F32 R55, -RZ, R90.H1_H1 ;  /* 0x3000005aff377230 */ /* 0x000fe40000004100 */
[----:B------:R-:W-:Y:S01]  /*3420*/  FMUL.FTZ R85, R13, R91 ;  /* 0x0000005b0d557220 */ /* 0x000fe20000410000 */
[----:B------:R-:W-:-:S02]  /*3430*/  HADD2.F32 R14, -RZ, R52.H1_H1 ;  /* 0x30000034ff0e7230 */ /* 0x000fc40000004100 */
[C---:B------:R-:W-:Y:S01]  /*3440*/  FMUL.FTZ R54, R12.reuse, R91 ;  /* 0x0000005b0c367220 */ /* 0x040fe20000410000 */
[----:B------:R-:W-:Y:S02]  /*3450*/  HADD2.F32 R52, -RZ, R52.H0_H0 ;  /* 0x20000034ff347230 */ /* 0x000fe40000004100 */
[----:B------:R-:W-:Y:S01]  /*3460*/  FFMA.FTZ R85, R12, R15, -R85 ;  /* 0x0000000f0c557223 */ /* 0x000fe20000010855 */
[----:B------:R-:W-:Y:S02]  /*3470*/  HADD2.F32 R53, -RZ, R90.H0_H0 ;  /* 0x2000005aff357230 */ /* 0x000fe40000004100 */
[----:B------:R-:W-:Y:S01]  /*3480*/  FMUL.FTZ R91, R14, R55 ;  /* 0x000000370e5b7220 */ /* 0x000fe20000410000 */
[----:B------:R-:W-:Y:S01]  /*3490*/  FFMA.FTZ R54, R13, R15, R54 ;  /* 0x0000000f0d367223 */ /* 0x000fe20000010036 */
[C---:B------:R-:W-:Y:S01]  /*34a0*/  FMUL.FTZ R55, R52.reuse, R55 ;  /* 0x0000003734377220 */ /* 0x040fe20000410000 */
[----:B------:R-:W-:Y:S01]  /*34b0*/  F2FP.F16.F32.PACK_AB R13, R89, R96 ;  /* 0x00000060590d723e */ /* 0x000fe200000000ff */
[-C--:B------:R-:W-:Y:S01]  /*34c0*/  FFMA.FTZ R91, R52, R53.reuse, -R91 ;  /* 0x00000035345b7223 */ /* 0x080fe2000001085b */
[----:B------:R-:W-:Y:S01]  /*34d0*/  F2FP.F16.F32.PACK_AB R15, R93, R98 ;  /* 0x000000625d0f723e */ /* 0x000fe200000000ff */
[----:B------:R-:W-:Y:S01]  /*34e0*/  FFMA.FTZ R14, R14, R53, R55 ;  /* 0x000000350e0e7223 */ /* 0x000fe20000010037 */
[----:B------:R-:W-:-:S04]  /*34f0*/  F2FP.F16.F32.PACK_AB R12, R54, R85 ;  /* 0x00000055360c723e */ /* 0x000fc800000000ff */
[----:B------:R-:W-:-:S07]  /*3500*/  F2FP.F16.F32.PACK_AB R14, R14, R91 ;  /* 0x0000005b0e0e723e */ /* 0x000fce00000000ff */
.L_x_12566:
[----:B------:R-:W-:Y:S05]  /*3510*/  BSYNC B2 ;  /* 0x0000000000027941 */ /* 0x000fea0003800000 */
.L_x_12565:
[----:B--2---:R2:W-:Y:S02]  /*3520*/  STG.E.128 desc[UR56][R42.64+0x40], R12 ;  /* 0x0000400c2a007986 */ /* 0x0045e4000c101d38 */
.L_x_12560:
[----:B------:R-:W-:Y:S05]  /*3530*/  BSYNC B1 ;  /* 0x0000000000017941 */ /* 0x000fea0003800000 */
.L_x_12559:
[----:B------:R-:W-:Y:S05]  /*3540*/  @P5 BRA `(.L_x_12567) ;  /* 0x0000001c005c5947 */ /* 0x000fea0003800000 */
[----:B------:R-:W-:Y:S04]  /*3550*/  BSSY B1, `(.L_x_12568) ;  /* 0x0000031000017945 */ /* 0x000fe80003800000 */
[----:B------:R-:W-:Y:S05]  /*3560*/  @P1 BRA `(.L_x_12569) ;  /* 0x0000000000bc1947 */ /* 0x000fea0003800000 */
[----:B-12---:R1:W2:Y:S01]  /*3570*/  LDS.128 R12, [R94+0x15000] ;  /* 0x015000005e0c7984 */ /* 0x0062a20000000c00 */
        /* <DEDUP_REMOVED lines=44> */
.L_x_12571:
[----:B------:R-:W-:Y:S05]  /*3840*/  BSYNC B2 ;  /* 0x0000000000027941 */ /* 0x000fea0003800000 */
.L_x_12570:
[----:B--2---:R3:W-:Y:S02]  /*3850*/  STG.E.128 desc[UR56][R40.64], R12 ;  /* 0x0000000c28007986 */ /* 0x0047e4000c101d38 */
.L_x_12569:
[----:B------:R-:W-:Y:S05]  /*3860*/  BSYNC B1 ;  /* 0x0000000000017941 */ /* 0x000fea0003800000 */
.L_x_12568:
[----:B------:R-:W-:Y:S05]  /*3870*/  @P2 BRA `(.L_x_12567) ;  /* 0x0000001800902947 */ /* 0x000fea0003800000 */
[----:B-123--:R1:W2:Y:S01]  /*3880*/  LDS.128 R12, [R86+0x15000] ;  /* 0x01500000560c7984 */ /* 0x00e2a20000000c00 */
[----:B------:R-:W-:Y:S01]  /*3890*/  ISETP.GE.AND P4, PT, R154, R92, PT ;  /* 0x0000005c9a00720c */ /* 0x000fe20003f86270 */
[----:B------:R-:W-:-:S12]  /*38a0*/  BSSY B1, `(.L_x_12572) ;  /* 0x000002b000017945 */ /* 0x000fd80003800000 */
        /* <DEDUP_REMOVED lines=20> */
[--C-:B------:R-:W-:Y:S02]  /*39f0*/  HADD2.F32 R38, -RZ, R49.reuse.H0_H0 ;  /* 0x20000031ff267230 */ /* 0x100fe40000004100 */
[C---:B------:R-:W-:Y:S01]  /*3a00*/  FMUL.FTZ R44, R15.reuse, R44 ;  /* 0x0000002c0f2c7220 */ /* 0x040fe20000410000 */
[----:B------:R-:W-:Y:S02]  /*3a10*/  HADD2.F32 R49, -RZ, R49.H1_H1 ;  /* 0x30000031ff317230 */ /* 0x000fe40000004100 */
[-C--:B------:R-:W-:Y:S01]  /*3a20*/  FFMA.FTZ R50, R15, R42.reuse, -R50 ;  /* 0x0000002a0f327223 */ /* 0x080fe20000010832 */
[----:B------:R-:W-:Y:S02]  /*3a30*/  HADD2.F32 R14, -RZ, R36.H1_H1 ;  /* 0x30000024ff0e7230 */ /* 0x000fe40000004100 */
[----:B------:R-:W-:Y:S01]  /*3a40*/  FFMA.FTZ R47, R37, R42, R44 ;  /* 0x0000002a252f7223 */ /* 0x000fe2000001002c */
[----:B------:R-:W-:-:S02]  /*3a50*/  HADD2.F32 R12, -RZ, R12.H0_H0 ;  /* 0x2000000cff0c7230 */ /* 0x000fc40000004100 */
[CC--:B------:R-:W-:Y:S01]  /*3a60*/  FMUL.FTZ R39, R13.reuse, R38.reuse ;  /* 0x000000260d277220 */ /* 0x0c0fe20000410000 */
        /* <DEDUP_REMOVED lines=14> */
.L_x_12573:
[----:B------:R-:W-:Y:S05]  /*3b50*/  BSYNC B1 ;  /* 0x0000000000017941 */ /* 0x000fea0003800000 */
.L_x_12572:
[----:B--2---:R4:W-:Y:S01]  /*3b60*/  STG.E.128 desc[UR56][R40.64+0x40], R12 ;  /* 0x0000400c28007986 */ /* 0x0049e2000c101d38 */
[----:B------:R-:W-:Y:S05]  /*3b70*/  BRA `(.L_x_12567) ;  /* 0x0000001400d07947 */ /* 0x000fea0003800000 */
.L_x_12551:
[C---:B------:R-:W-:Y:S02]  /*3b80*/  ISETP.GE.AND P3, PT, R18.reuse, R87, PT ;  /* 0x000000571200720c */ /* 0x040fe40003f66270 */
[----:B------:R-:W-:Y:S02]  /*3b90*/  CS2R R38, SRZ ;  /* 0x0000000000267805 */ /* 0x000fe4000001ff00 */
[----:B------:R-:W-:Y:S01]  /*3ba0*/  CS2R R36, SRZ ;  /* 0x0000000000247805 */ /* 0x000fe2000001ff00 */
[----:B------:R-:W-:Y:S01]  /*3bb0*/  VIADD R44, R18, 0x60 ;  /* 0x00000060122c7836 */ /* 0x000fe20000000000 */
[----:B------:R-:W-:-:S13]  /*3bc0*/  ISETP.GE.OR P3, PT, R16, R92, P3 ;  /* 0x0000005c1000720c */ /* 0x000fda0001f66670 */
[----:B------:R-:W0:Y:S01]  /*3bd0*/  @!P3 LDC.64 R40, c[0x0][0x3e8] ;  /* 0x0000fa00ff28bb82 */ /* 0x000e220000000a00 */
[----:B------:R-:W-:-:S05]  /*3be0*/  @!P3 IADD3 R14, P4, R34, R50, RZ ;  /* 0x00000032220eb210 */ /* 0x000fca0007f9e0ff */
[----:B------:R-:W-:Y:S01]  /*3bf0*/  @!P3 IMAD.X R15, R93, 0x1, R68, P4 ;  /* 0x000000015d0fb824 */ /* 0x000fe200020e0644 */
[----:B------:R-:W-:Y:S01]  /*3c00*/  @!P3 IADD3 R12, P4, R8, R48, RZ ;  /* 0x00000030080cb210 */ /* 0x000fe20007f9e0ff */
[----:B------:R-:W1:Y:S04]  /*3c10*/  @!P3 LDC.64 R42, c[0x0][0x400] ;  /* 0x00010000ff2abb82 */ /* 0x000e680000000a00 */
[----:B------:R-:W-:Y:S01]  /*3c20*/  @!P3 IMAD.X R13, R83, 0x1, R66, P4 ;  /* 0x00000001530db824 */ /* 0x000fe200020e0642 */
[----:B0-----:R-:W-:-:S04]  /*3c30*/  @!P3 LEA R40, P4, R14, R40, 0x1 ;  /* 0x000000280e28b211 */ /* 0x001fc800078808ff */
[----:B------:R-:W-:Y:S02]  /*3c40*/  @!P3 LEA.HI.X R41, R14, R41, R15, 0x1, P4 ;  /* 0x000000290e29b211 */ /* 0x000fe400020f0c0f */
[----:B------:R-:W-:Y:S02]  /*3c50*/  CS2R R14, SRZ ;  /* 0x00000000000e7805 */ /* 0x000fe4000001ff00 */
[----:B-1----:R-:W-:-:S04]  /*3c60*/  @!P3 LEA R42, P4, R12, R42, 0x1 ;  /* 0x0000002a0c2ab211 */ /* 0x002fc800078808ff */
[----:B------:R-:W-:Y:S02]  /*3c70*/  @!P3 LEA.HI.X R43, R12, R43, R13, 0x1, P4 ;  /* 0x0000002b0c2bb211 */ /* 0x000fe400020f0c0d */
[----:B------:R-:W-:-:S03]  /*3c80*/  CS2R R12, SRZ ;  /* 0x00000000000c7805 */ /* 0x000fc6000001ff00 */
[----:B------:R0:W5:Y:S04]  /*3c90*/  @!P3 LDG.E.128 R36, desc[UR56][R42.64] ;  /* 0x000000382a24b981 */ /* 0x000168000c1e1d00 */
[----:B------:R1:W5:Y:S01]  /*3ca0*/  @!P3 LDG.E.128 R12, desc[UR56][R40.64] ;  /* 0x00000038280cb981 */ /* 0x000362000c1e1d00 */
[----:B------:R-:W-:-:S04]  /*3cb0*/  ISETP.GE.AND P3, PT, R44, R87, PT ;  /* 0x000000572c00720c */ /* 0x000fc80003f66270 */
[----:B------:R-:W-:Y:S01]  /*3cc0*/  ISETP.GE.OR P3, PT, R16, R92, P3 ;  /* 0x0000005c1000720c */ /* 0x000fe20001f66670 */
[----:B------:R-:W-:Y:S01]  /*3cd0*/  BSSY B1, `(.L_x_12574) ;  /* 0x000001a000017945 */ /* 0x000fe20003800000 */
[----:B0-----:R-:W-:Y:S02]  /*3ce0*/  CS2R R42, SRZ ;  /* 0x00000000002a7805 */ /* 0x001fe4000001ff00 */
[----:B------:R-:W-:Y:S02]  /*3cf0*/  CS2R R46, SRZ ;  /* 0x00000000002e7805 */ /* 0x000fe4000001ff00 */
[----:B------:R-:W-:Y:S02]  /*3d00*/  CS2R R44, SRZ ;  /* 0x00000000002c7805 */ /* 0x000fe4000001ff00 */
[----:B-1----:R-:W-:-:S05]  /*3d10*/  CS2R R40, SRZ ;  /* 0x0000000000287805 */ /* 0x002fca000001ff00 */
[----:B------:R-:W-:Y:S05]  /*3d20*/  @P3 BRA `(.L_x_12575) ;  /* 0x0000000000503947 */ /* 0x000fea0003800000 */
[----:B------:R-:W0:Y:S01]  /*3d30*/  LDC.64 R40, c[0x0][0x3f8] ;  /* 0x0000fe00ff287b82 */ /* 0x000e220000000a00 */
[----:B------:R-:W-:Y:S01]  /*3d40*/  MOV R51, R93 ;  /* 0x0000005d00337202 */ /* 0x000fe20000000f00 */
        /* <DEDUP_REMOVED lines=18> */
.L_x_12575:
[----:B------:R-:W-:Y:S05]  /*3e70*/  BSYNC B1 ;  /* 0x0000000000017941 */ /* 0x000fea0003800000 */
.L_x_12574:
[----:B-----5:R-:W-:Y:S01]  /*3e80*/  IMAD.MOV.U32 R48, RZ, RZ, R42 ;  /* 0x000000ffff307224 */ /* 0x020fe200078e002a */
[----:B------:R-:W-:Y:S01]  /*3e90*/  MOV R50, R40 ;  /* 0x0000002800327202 */ /* 0x000fe20000000f00 */
[----:B------:R-:W-:Y:S01]  /*3ea0*/  IMAD.MOV.U32 R49, RZ, RZ, R43 ;  /* 0x000000ffff317224 */ /* 0x000fe200078e002b */
[----:B------:R-:W-:Y:S01]  /*3eb0*/  ISETP.NE.AND P3, PT, R156, 0x3, PT ;  /* 0x000000039c00780c */ /* 0x000fe20003f65270 */
[----:B------:R-:W-:Y:S01]  /*3ec0*/  IMAD.MOV.U32 R51, RZ, RZ, R41 ;  /* 0x000000ffff337224 */ /* 0x000fe200078e0029 */
[----:B------:R-:W-:Y:S02]  /*3ed0*/  ISETP.GE.AND P4, PT, R16, R92, PT ;  /* 0x0000005c1000720c */ /* 0x000fe40003f86270 */
        /* <DEDUP_REMOVED lines=24> */
[----:B------:R-:W-:Y:S06]  /*4060*/  @!P3 BRA `(.L_x_12576) ;  /* 0x000000000004b947 */ /* 0x000fec0003800000 */
[----:B------:R-:W-:Y:S01]  /*4070*/  BPT.TRAP 0x1 ;  /* 0x000000040000795c */ /* 0x000fe20000300000 */
.L_x_12576:
[----:B------:R-:W-:Y:S01]  /*4080*/  IMAD R83, R19, 0x8, R2 ;  /* 0x0000000813537824 */ /* 0x000fe200078e0202 */
[----:B------:R-:W-:Y:S01]  /*4090*/  SHF.L.U32 R95, R153, 0x1f, RZ ;  /* 0x0000001f995f7819 */ /* 0x000fe200000006ff */
[----:B------:R-:W0:Y:S01]  /*40a0*/  LDC R97, c[0x0][0x2f4] ;  /* 0x0000bd00ff617b82 */ /* 0x000e220000000800 */
[----:B------:R-:W-:Y:S02]  /*40b0*/  BSSY B1, `(.L_x_12577) ;  /* 0x0000004000017945 */ /* 0x000fe40003800000 */
[----:B------:R-:W1:Y:S01]  /*40c0*/  SYNCS.PHASECHK.TRANS64.TRYWAIT P5, [R83+URZ+0x30890], R95 ;  /* 0x0308905f530075a7 */ /* 0x000e6200080a017f */
[----:B0-----:R-:W-:Y:S01]  /*40d0*/  IMAD.IADD R99, R97, 0x1, -R74 ;  /* 0x0000000161637824 */ /* 0x001fe200078e0a4a */
[----:B-1----:R-:W-:Y:S06]  /*40e0*/  @!P5 BRA `(.L_x_12578) ;  /* 0x0000015400b0d947 */ /* 0x002fec0003800000 */
.L_x_12811:
[----:B------:R-:W-:Y:S05]  /*40f0*/  BSYNC B1 ;  /* 0x0000000000017941 */ /* 0x000fea0003800000 */
.L_x_12577:
[----:B------:R-:W-:Y:S01]  /*4100*/  ISETP.GE.OR P5, PT, R18, R87, P1 ;  /* 0x000000571200720c */ /* 0x000fe20000fa6670 */
[----:B------:R-:W-:-:S12]  /*4110*/  BSSY B1, `(.L_x_12579) ;  /* 0x000007e000017945 */ /* 0x000fd80003800000 */
[----:B------:R-:W-:Y:S05]  /*4120*/  @P5 BRA `(.L_x_12580) ;  /* 0x0000000400f05947 */ /* 0x000fea0003800000 */
[----:B------:R-:W1:Y:S01]  /*4130*/  S2R R50, SR_TID.X ;  /* 0x0000000000327919 */ /* 0x000e620000002100 */
[----:B------:R-:W-:Y:S01]  /*4140*/  SHF.R.S32.HI R48, RZ, 0x1f, R18 ;  /* 0x0000001fff307819 */ /* 0x000fe20000011412 */
[-C--:B------:R-:W-:Y:S01]  /*4150*/  IMAD.WIDE.U32 R92, R18, R90.reuse, R88 ;  /* 0x0000005a125c7225 */ /* 0x080fe200078e0058 */
[----:B------:R-:W-:Y:S03]  /*4160*/  BSSY B2, `(.L_x_12581) ;  /* 0x000006c000027945 */ /* 0x000fe60003800000 */
[----:B------:R-:W-:Y:S01]  /*4170*/  IMAD R48, R48, R90, RZ ;  /* 0x0000005a30307224 */ /* 0x000fe200078e02ff */
[----:B------:R-:W-:-:S03]  /*4180*/  IADD3 R96, P5, P6, R62, R92, R65 ;  /* 0x0000005c3e607210 */ /* 0x000fc60007ebe041 */
[----:B------:R-:W-:Y:S01]  /*4190*/  IMAD R49, R18, R91, R48 ;  /* 0x0000005b12317224 */ /* 0x000fe200078e0230 */
[----:B------:R-:W-:-:S04]  /*41a0*/  SEL R48, R74, R99, !P0 ;  /* 0x000000634a307207 */ /* 0x000fc80004000000 */
[----:B------:R-:W-:Y:S02]  /*41b0*/  IADD3 R100, R49, R93, RZ ;  /* 0x0000005d31647210 */ /* 0x000fe40007ffe0ff */
[----:B------:R-:W-:Y:S02]  /*41c0*/  SHF.R.S32.HI R49, RZ, 0x1f, R48 ;  /* 0x0000001fff317819 */ /* 0x000fe40000011430 */
[----:B------:R-:W-:Y:S02]  /*41d0*/  IADD3.X R98, R81, R100, R32, P5, P6 ;  /* 0x0000006451627210 */ /* 0x000fe40002fec420 */
[----:B------:R-:W-:-:S04]  /*41e0*/  LEA.HI R49, R49, R48, RZ, 0x4 ;  /* 0x0000003031317211 */ /* 0x000fc800078f20ff */
[----:B------:R-:W-:-:S05]  /*41f0*/  LEA.HI.SX32 R49, R49, R64, 0x1c ;  /* 0x0000004031317211 */ /* 0x000fca00078fe2ff */
[----:B------:R-:W-:Y:S02]  /*4200*/  IMAD.SHL.U32 R101, R49, 0x8, RZ ;  /* 0x0000000831657824 */ /* 0x000fe400078e00ff */
[----:B-1----:R-:W-:-:S03]  /*4210*/  VIADD R51, R50, 0xffffff80 ;  /* 0xffffff8032337836 */ /* 0x002fc60000000000 */
[----:B------:R-:W-:Y:S02]  /*4220*/  LOP3.LUT R49, R79, 0x38, R101, 0xf8, !PT ;  /* 0x000000384f317812 */ /* 0x000fe400078ef865 */
[----:B------:R-:W-:Y:S02]  /*4230*/  SHF.R.S32.HI R50, RZ, 0x1f, R51 ;  /* 0x0000001fff327819 */ /* 0x000fe40000011433 */
[----:B------:R-:W-:Y:S02]  /*4240*/  LOP3.LUT R49, R49, R76, RZ, 0x3c, !PT ;  /* 0x0000004c31317212 */ /* 0x000fe400078e3cff */
[----:B------:R-:W-:-:S04]  /*4250*/  LEA.HI R50, R50, R51, RZ, 0x5 ;  /* 0x0000003332327211 */ /* 0x000fc800078f28ff */
[----:B------:R-:W-:-:S05]  /*4260*/  SHF.R.S32.HI R50, RZ, 0x5, R50 ;  /* 0x00000005ff327819 */ /* 0x000fca0000011432 */
[----:B------:R-:W-:Y:S02]  /*4270*/  IMAD R48, R50, 0x200, R49 ;  /* 0x0000020032307824 */ /* 0x000fe400078e0231 */
[C---:B------:R-:W-:Y:S02]  /*4280*/  IMAD R49, R19.reuse, 0x3000, R31 ;  /* 0x0000300013317824 */ /* 0x040fe400078e021f */
[----:B------:R-:W-:-:S03]  /*4290*/  IMAD R51, R19, 0x3000, R48 ;  /* 0x0000300013337824 */ /* 0x000fc600078e0230 */
[----:B------:R-:W-:Y:S01]  /*42a0*/  LEA R49, R49, R2, 0x1 ;  /* 0x0000000231317211 */ /* 0x000fe200078e08ff */
[----:B------:R-:W-:-:S05]  /*42b0*/  IMAD R52, R51, 0x2, R2 ;  /* 0x0000000233347824 */ /* 0x000fca00078e0202 */
[----:B------:R-:W1:Y:S04]  /*42c0*/  LDS.128 R48, [R49+0x12400] ;  /* 0x0124000031307984 */ /* 0x000e680000000c00 */
[----:B------:R-:W2:Y:S01]  /*42d0*/  LDS.128 R52, [R52+0x12400] ;  /* 0x0124000034347984 */ /* 0x000ea20000000c00 */
[----:B------:R-:W-:Y:S05]  /*42e0*/  @P4 BRA `(.L_x_12582) ;  /* 0x00000004004c4947 */ /* 0x000fea0003800000 */
[--C-:B------:R-:W-:Y:S01]  /*42f0*/  SHF.R.U64 R12, R12, 0x10, R13.reuse ;  /* 0x000000100c0c7819 */ /* 0x100fe2000000120d */
[----:B------:R-:W-:Y:S01]  /*4300*/  HADD2.F32 R113, -RZ, R113.H0_H0 ;  /* 0x20000071ff717230 */ /* 0x000fe20000004100 */
[----:B------:R-:W-:Y:S01]  /*4310*/  SHF.R.U32.HI R102, RZ, 0x10, R13 ;  /* 0x00000010ff667819 */ /* 0x000fe2000001160d */
[----:B--2---:R-:W-:Y:S01]  /*4320*/  HADD2.F32 R108, -RZ, R53.H0_H0 ;  /* 0x20000035ff6c7230 */ /* 0x004fe20000004100 */
[----:B------:R-:W-:Y:S01]  /*4330*/  SHF.R.U64 R13, R36, 0x10, R37 ;  /* 0x00000010240d7819 */ /* 0x000fe20000001225 */
[----:B-1----:R-:W-:Y:S01]  /*4340*/  HADD2.F32 R110, -RZ, R49.H0_H0 ;  /* 0x20000031ff6e7230 */ /* 0x002fe20000004100 */
[--C-:B------:R-:W-:Y:S01]  /*4350*/  SHF.R.U64 R14, R14, 0x10, R15.reuse ;  /* 0x000000100e0e7819 */ /* 0x100fe2000000120f */
[----:B------:R-:W-:Y:S01]  /*4360*/  HADD2.F32 R111, -RZ, R111.H0_H0 ;  /* 0x2000006fff6f7230 */ /* 0x000fe20000004100 */
[----:B------:R-:W-:Y:S01]  /*4370*/  SHF.R.U32.HI R36, RZ, 0x10, R15 ;  /* 0x00000010ff247819 */ /* 0x000fe2000001160f */
[----:B------:R-:W-:Y:S01]  /*4380*/  HADD2.F32 R53, -RZ, R53.H1_H1 ;  /* 0x30000035ff357230 */ /* 0x000fe20000004100 */
[--C-:B------:R-:W-:Y:S01]  /*4390*/  SHF.R.U64 R15, R38, 0x10, R39.reuse ;  /* 0x00000010260f7819 */ /* 0x100fe20000001227 */
[----:B------:R-:W-:Y:S01]  /*43a0*/  HADD2.F32 R49, -RZ, R49.H1_H1 ;  /* 0x30000031ff317230 */ /* 0x000fe20000004100 */
[----:B------:R-:W-:Y:S01]  /*43b0*/  SHF.R.U32.HI R38, RZ, 0x10, R39 ;  /* 0x00000010ff267819 */ /* 0x000fe20000011627 */
[-C--:B------:R-:W-:Y:S01]  /*43c0*/  FMUL.FTZ R39, R108, R113.reuse ;  /* 0x000000716c277220 */ /* 0x080fe20000410000 */
[----:B------:R-:W-:Y:S01]  /*43d0*/  SHF.R.U32.HI R37, RZ, 0x10, R37 ;  /* 0x00000010ff257819 */ /* 0x000fe20000011625 */
[----:B------:R-:W-:Y:S01]  /*43e0*/  FMUL.FTZ R113, R110, R113 ;  /* 0x000000716e717220 */ /* 0x000fe20000410000 */
[----:B------:R-:W-:-:S02]  /*43f0*/  HADD2.F32 R13, -RZ, R13.H0_H0 ;  /* 0x2000000dff0d7230 */ /* 0x000fc40000004100 */
[-C--:B------:R-:W-:Y:S01]  /*4400*/  FFMA.FTZ R39, R110, R111.reuse, -R39 ;  /* 0x0000006f6e277223 */ /* 0x080fe20000010827 */
[----:B------:R-:W-:Y:S02]  /*4410*/  HADD2.F32 R110, -RZ, R37.H0_H0 ;  /* 0x20000025ff6e7230 */ /* 0x000fe40000004100 */
[----:B------:R-:W-:Y:S01]  /*4420*/  FFMA.FTZ R37, R108, R111, R113 ;  /* 0x0000006f6c257223 */ /* 0x000fe20000010071 */
[----:B------:R-:W-:Y:S02]  /*4430*/  HADD2.F32 R108, -RZ, R102.H0_H0 ;  /* 0x20000066ff6c7230 */ /* 0x000fe40000004100 */
[-C--:B------:R-:W-:Y:S01]  /*4440*/  FMUL.FTZ R102, R53, R110.reuse ;  /* 0x0000006e35667220 */ /* 0x080fe20000410000 */
[C---:B------:R-:W-:Y:S01]  /*4450*/  FMUL.FTZ R114, R49.reuse, R110 ;  /* 0x0000006e31727220 */ /* 0x040fe20000410000 */
[----:B------:R-:W-:Y:S02]  /*4460*/  HADD2.F32 R110, -RZ, R112.H1_H1 ;  /* 0x30000070ff6e7230 */ /* 0x000fe40000004100 */
[----:B------:R-:W-:Y:S01]  /*4470*/  FFMA.FTZ R102, R49, R108, -R102 ;  /* 0x0000006c31667223 */ /* 0x000fe20000010866 */
[----:B------:R-:W-:-:S02]  /*4480*/  HADD2.F32 R49, -RZ, R55.H0_H0 ;  /* 0x20000037ff317230 */ /* 0x000fc40000004100 */
[----:B------:R-:W-:Y:S01]  /*4490*/  FFMA.FTZ R108, R53, R108, R114 ;  /* 0x0000006c356c7223 */ /* 0x000fe20000010072 */
[----:B------:R-:W-:Y:S02]  /*44a0*/  HADD2.F32 R53, -RZ, R51.H0_H0 ;  /* 0x20000033ff357230 */ /* 0x000fe40000004100 */
[----:B------:R-:W-:Y:S02]  /*44b0*/  HADD2.F32 R112, -RZ, R112.H0_H0 ;  /* 0x20000070ff707230 */ /* 0x000fe40000004100 */
[-C--:B------:R-:W-:Y:S01]  /*44c0*/  FMUL.FTZ R116, R49, R110.reuse ;  /* 0x0000006e31747220 */ /* 0x080fe20000410000 */
[----:B------:R-:W-:Y:S02]  /*44d0*/  HADD2.F32 R55, -RZ, R55.H1_H1 ;  /* 0x30000037ff377230 */ /* 0x000fe40000004100 */
[C---:B------:R-:W-:Y:S01]  /*44e0*/  FMUL.FTZ R118, R53.reuse, R110 ;  /* 0x0000006e35767220 */ /* 0x040fe20000410000 */
[----:B------:R-:W-:Y:S02]  /*44f0*/  HADD2.F32 R114, -RZ, R38.H0_H0 ;  /* 0x20000026ff727230 */ /* 0x000fe40000004100 */
[----:B------:R-:W-:Y:S01]  /*4500*/  FFMA.FTZ R38, R53, R112, -R116 ;  /* 0x0000007035267223 */ /* 0x000fe20000010874 */
[----:B------:R-:W-:Y:S01]  /*4510*/  HADD2.F32 R51, -RZ, R51.H1_H1 ;  /* 0x30000033ff337230 */ /* 0x000fe20000004100 */
[----:B------:R-:W-:Y:S01]  /*4520*/  F2FP.F16.F32.PACK_AB R39, R102, R39 ;  /* 0x000000276627723e */ /* 0x000fe200000000ff */
[----:B------:R-:W-:-:S02]  /*4530*/  HADD2.F32 R110, -RZ, R36.H0_H0 ;  /* 0x20000024ff6e7230 */ /* 0x000fc40000004100 */
[----:B------:R-:W-:Y:S01]  /*4540*/  FMUL.FTZ R116, R55, R114 ;  /* 0x0000007237747220 */ /* 0x000fe20000410000 */
        /* <DEDUP_REMOVED lines=8> */
[----:B------:R-:W-:Y:S01]  /*45d0*/  HADD2.F32 R112, -RZ, R48.H0_H0 ;  /* 0x20000030ff707230 */ /* 0x000fe20000004100 */
[----:B------:R-:W-:Y:S01]  /*45e0*/  F2FP.F16.F32.PACK_AB R38, R49, R38 ;  /* 0x000000263126723e */ /* 0x000fe200000000ff */
[----:B------:R-:W-:-:S02]  /*45f0*/  HADD2.F32 R52, -RZ, R52.H1_H1 ;  /* 0x30000034ff347230 */ /* 0x000fc40000004100 */
[-C--:B------:R-:W-:Y:S01]  /*4600*/  FMUL.FTZ R111, R110, R109.reuse ;  /* 0x0000006d6e6f7220 */ /* 0x080fe20000410000 */
[----:B------:R-:W-:Y:S02]  /*4610*/  HADD2.F32 R48, -RZ, R48.H1_H1 ;  /* 0x30000030ff307230 */ /* 0x000fe40000004100 */
[----:B------:R-:W-:Y:S01]  /*4620*/  FMUL.FTZ R109, R112, R109 ;  /* 0x0000006d706d7220 */ /* 0x000fe20000410000 */
[----:B------:R-:W-:Y:S02]  /*4630*/  HADD2.F32 R55, -RZ, R12.H0_H0 ;  /* 0x2000000cff377230 */ /* 0x000fe40000004100 */
[----:B------:R-:W-:Y:S01]  /*4640*/  FMUL.FTZ R113, R52, R13 ;  /* 0x0000000d34717220 */ /* 0x000fe20000410000 */
[----:B------:R-:W-:Y:S01]  /*4650*/  FFMA.FTZ R12, R112, R53, -R111 ;  /* 0x00000035700c7223 */ /* 0x000fe2000001086f */
[----:B------:R-:W-:Y:S01]  /*4660*/  FMUL.FTZ R115, R48, R13 ;  /* 0x0000000d30737220 */ /* 0x000fe20000410000 */
[----:B------:R-:W-:Y:S01]  /*4670*/  FFMA.FTZ R13, R110, R53, R109 ;  /* 0x000000356e0d7223 */ /* 0x000fe2000001006d */
[----:B------:R-:W-:Y:S01]  /*4680*/  FFMA.FTZ R53, R48, R55, -R113 ;  /* 0x0000003730357223 */ /* 0x000fe20000010871 */
[----:B------:R-:W-:-:S02]  /*4690*/  HADD2.F32 R109, -RZ, R15.H0_H0 ;  /* 0x2000000fff6d7230 */ /* 0x000fc40000004100 */
[----:B------:R-:W-:Y:S01]  /*46a0*/  FFMA.FTZ R52, R52, R55, R115 ;  /* 0x0000003734347223 */ /* 0x000fe20000010073 */
[----:B------:R-:W-:Y:S02]  /*46b0*/  HADD2.F32 R55, -RZ, R54.H0_H0 ;  /* 0x20000036ff377230 */ /* 0x000fe40000004100 */
[--C-:B------:R-:W-:Y:S02]  /*46c0*/  HADD2.F32 R110, -RZ, R107.reuse.H0_H0 ;  /* 0x2000006bff6e7230 */ /* 0x100fe40000004100 */
[----:B------:R-:W-:Y:S01]  /*46d0*/  HADD2.F32 R15, -RZ, R50.H0_H0 ;  /* 0x20000032ff0f7230 */ /* 0x000fe20000004100 */
[----:B------:R-:W-:Y:S01]  /*46e0*/  F2FP.F16.F32.PACK_AB R52, R52, R13 ;  /* 0x0000000d3434723e */ /* 0x000fe200000000ff */
[----:B------:R-:W-:Y:S02]  /*46f0*/  HADD2.F32 R54, -RZ, R54.H1_H1 ;  /* 0x30000036ff367230 */ /* 0x000fe40000004100 */
[----:B------:R-:W-:Y:S02]  /*4700*/  HADD2.F32 R50, -RZ, R50.H1_H1 ;  /* 0x30000032ff327230 */ /* 0x000fe40000004100 */
[----:B------:R-:W-:-:S02]  /*4710*/  HADD2.F32 R48, -RZ, R107.H1_H1 ;  /* 0x3000006bff307230 */ /* 0x000fc40000004100 */
[-C--:B------:R-:W-:Y:S01]  /*4720*/  FMUL.FTZ R111, R54, R109.reuse ;  /* 0x0000006d366f7220 */ /* 0x080fe20000410000 */
[----:B------:R-:W-:Y:S02]  /*4730*/  HADD2.F32 R107, -RZ, R14.H0_H0 ;  /* 0x2000000eff6b7230 */ /* 0x000fe40000004100 */
[-C--:B------:R-:W-:Y:S01]  /*4740*/  FMUL.FTZ R14, R55, R110.reuse ;  /* 0x0000006e370e7220 */ /* 0x080fe20000410000 */
[C---:B------:R-:W-:Y:S01]  /*4750*/  FMUL.FTZ R110, R15.reuse, R110 ;  /* 0x0000006e0f6e7220 */ /* 0x040fe20000410000 */
[C---:B------:R-:W-:Y:S01]  /*4760*/  FMUL.FTZ R109, R50.reuse, R109 ;  /* 0x0000006d326d7220 */ /* 0x040fe20000410000 */
[----:B------:R-:W-:Y:S02]  /*4770*/  IMAD.MOV.U32 R49, RZ, RZ, R39 ;  /* 0x000000ffff317224 */ /* 0x000fe400078e0027 */
[-C--:B------:R-:W-:Y:S01]  /*4780*/  FFMA.FTZ R14, R15, R48.reuse, -R14 ;  /* 0x000000300f0e7223 */ /* 0x080fe2000001080e */
[----:B------:R-:W-:Y:S01]  /*4790*/  FFMA.FTZ R110, R55, R48, R110 ;  /* 0x00000030376e7223 */ /* 0x000fe2000001006e */
[-C--:B------:R-:W-:Y:S01]  /*47a0*/  FFMA.FTZ R111, R50, R107.reuse, -R111 ;  /* 0x0000006b326f7223 */ /* 0x080fe2000001086f */
[----:B------:R-:W-:Y:S01]  /*47b0*/  FFMA.FTZ R109, R54, R107, R109 ;  /* 0x0000006b366d7223 */ /* 0x000fe2000001006d */
[----:B------:R-:W-:-:S02]  /*47c0*/  F2FP.F16.F32.PACK_AB R55, R51, R36 ;  /* 0x000000243337723e */ /* 0x000fc400000000ff */
[----:B------:R-:W-:Y:S01]  /*47d0*/  F2FP.F16.F32.PACK_AB R48, R53, R12 ;  /* 0x0000000c3530723e */ /* 0x000fe200000000ff */
[----:B------:R-:W-:Y:S01]  /*47e0*/  IMAD.MOV.U32 R53, RZ, RZ, R37 ;  /* 0x000000ffff357224 */ /* 0x000fe200078e0025 */
[----:B------:R-:W-:Y:S02]  /*47f0*/  F2FP.F16.F32.PACK_AB R50, R111, R14 ;  /* 0x0000000e6f32723e */ /* 0x000fe400000000ff */
[----:B------:R-:W-:Y:S02]  /*4800*/  F2FP.F16.F32.PACK_AB R54, R109, R110 ;  /* 0x0000006e6d36723e */ /* 0x000fe400000000ff */
[----:B------:R-:W-:-:S07]  /*4810*/  MOV R51, R38 ;  /* 0x0000002600337202 */ /* 0x000fce0000000f00 */
.L_x_12582:
[----:B------:R-:W-:Y:S05]  /*4820*/  BSYNC B2 ;  /* 0x0000000000027941 */ /* 0x000fea0003800000 */
.L_x_12581:
[----:B------:R-:W-:Y:S02]  /*4830*/  ISETP.GE.AND P5, PT, R101, R97, PT ;  /* 0x000000616500720c */ /* 0x000fe40003fa6270 */
[----:B------:R-:W-:-:S11]  /*4840*/  P2R R13, PR, RZ, 0x1 ;  /* 0x00000001ff0d7803 */ /* 0x000fd60000000000 */
[--C-:B------:R-:W-:Y:S02]  /*4850*/  @!P5 SHF.R.S32.HI R12, RZ, 0x1f, R101.reuse ;  /* 0x0000001fff0cd819 */ /* 0x100fe40000011465 */
[----:B------:R-:W-:-:S04]  /*4860*/  @!P5 IADD3 R92, P0, P6, R62, R92, R101 ;  /* 0x0000005c3e5cd210 */ /* 0x000fc80007e1e065 */
[----:B------:R-:W-:Y:S02]  /*4870*/  @!P5 IADD3.X R100, R81, R100, R12, P0, P6 ;  /* 0x000000645164d210 */ /* 0x000fe400007ec40c */
[CC--:B------:R-:W-:Y:S02]  /*4880*/  LEA R12, P6, R96.reuse, R84.reuse, 0x1 ;  /* 0x00000054600c7211 */ /* 0x0c0fe400078c08ff */
[----:B------:R-:W-:Y:S02]  /*4890*/  ISETP.NE.AND P0, PT, R13, RZ, PT ;  /* 0x000000ff0d00720c */ /* 0x000fe40003f05270 */
[----:B------:R-:W-:Y:S02]  /*48a0*/  LEA.HI.X R13, R96, R85, R98, 0x1, P6 ;  /* 0x00000055600d7211 */ /* 0x000fe400030f0c62 */
[----:B------:R-:W-:-:S03]  /*48b0*/  @!P5 LEA R14, P6, R92, R84, 0x1 ;  /* 0x000000545c0ed211 */ /* 0x000fc600078c08ff */
[----:B-1----:R1:W-:Y:S01]  /*48c0*/  STG.E.128 desc[UR56][R12.64], R48 ;  /* 0x000000300c007986 */ /* 0x0023e2000c101d38 */
[----:B------:R-:W-:-:S05]  /*48d0*/  @!P5 LEA.HI.X R15, R92, R85, R100, 0x1, P6 ;  /* 0x000000555c0fd211 */ /* 0x000fca00030f0c64 */
[----:B--2---:R1:W-:Y:S04]  /*48e0*/  @!P5 STG.E.128 desc[UR56][R14.64], R52 ;  /* 0x000000340e00d986 */ /* 0x0043e8000c101d38 */
.L_x_12580:
[----:B------:R-:W-:Y:S05]  /*48f0*/  BSYNC B1 ;  /* 0x0000000000017941 */ /* 0x000fea0003800000 */
.L_x_12579:
[----:B-1----:R-:W-:Y:S02]  /*4900*/  VIADD R13, R18, 0x60 ;  /* 0x00000060120d7836 */ /* 0x002fe40000000000 */
[-C--:B------:R-:W-:Y:S02]  /*4910*/  IMAD R12, R77, R90.reuse, RZ ;  /* 0x0000005a4d0c7224 */ /* 0x080fe400078e02ff */
[C---:B------:R-:W-:Y:S01]  /*4920*/  IMAD.WIDE.U32 R88, R13.reuse, R90, R88 ;  /* 0x0000005a0d587225 */ /* 0x040fe200078e0058 */
[----:B------:R-:W-:-:S03]  /*4930*/  ISETP.GE.OR P5, PT, R13, R87, P1 ;  /* 0x000000570d00720c */ /* 0x000fc60000fa6670 */
[----:B------:R-:W-:-:S10]  /*4940*/  IMAD R91, R13, R91, R12 ;  /* 0x0000005b0d5b7224 */ /* 0x000fd400078e020c */
[----:B------:R-:W-:Y:S05]  /*4950*/  @P5 BRA `(.L_x_12567) ;  /* 0x0000000800585947 */ /* 0x000fea0003800000 */
[----:B------:R-:W2:Y:S01]  /*4960*/  LDL R14, [R1+0x7c] ;  /* 0x00007c00010e7983 */ /* 0x000ea20000100800 */
[----:B------:R-:W-:Y:S01]  /*4970*/  IMAD.IADD R50, R89, 0x1, R91 ;  /* 0x0000000159327824 */ /* 0x000fe200078e025b */
[----:B------:R-:W-:Y:S01]  /*4980*/  IADD3 R12, P5, P6, R62, R88, R65 ;  /* 0x000000583e0c7210 */ /* 0x000fe20007ebe041 */
[----:B------:R-:W-:Y:S01]  /*4990*/  VIADD R15, R18, 0x60 ;  /* 0x00000060120f7836 */ /* 0x000fe20000000000 */
[----:B------:R-:W-:Y:S01]  /*49a0*/  SEL R99, R74, R99, !P0 ;  /* 0x000000634a637207 */ /* 0x000fe20004000000 */
[----:B------:R-:W-:Y:S01]  /*49b0*/  VIADD R36, R18, 0x60 ;  /* 0x0000006012247836 */ /* 0x000fe20000000000 */
[----:B------:R-:W-:Y:S01]  /*49c0*/  IADD3.X R13, R81, R50, R32, P5, P6 ;  /* 0x00000032510d7210 */ /* 0x000fe20002fec420 */
[----:B------:R-:W-:Y:S01]  /*49d0*/  BSSY B1, `(.L_x_12583) ;  /* 0x000006a000017945 */ /* 0x000fe20003800000 */
[----:B------:R-:W-:Y:S01]  /*49e0*/  LEA R48, P5, R12, R84, 0x1 ;  /* 0x000000540c307211 */ /* 0x000fe200078a08ff */
[----:B------:R-:W-:Y:S01]  /*49f0*/  IMAD.SHL.U32 R36, R36, 0x40, RZ ;  /* 0x0000004024247824 */ /* 0x000fe200078e00ff */
[----:B------:R-:W-:-:S02]  /*4a00*/  SHF.L.U32 R15, R15, 0x6, RZ ;  /* 0x000000060f0f7819 */ /* 0x000fc400000006ff */
[----:B------:R-:W-:Y:S01]  /*4a10*/  LEA.HI.X R49, R12, R85, R13, 0x1, P5 ;  /* 0x000000550c317211 */ /* 0x000fe200028f0c0d */
[----:B------:R-:W-:Y:S01]  /*4a20*/  IMAD R13, R19, 0x3000, R3 ;  /* 0x00003000130d7824 */ /* 0x000fe200078e0203 */
[----:B------:R-:W-:Y:S02]  /*4a30*/  SHF.R.S32.HI R12, RZ, 0x1f, R99 ;  /* 0x0000001fff0c7819 */ /* 0x000fe40000011463 */
[----:B------:R-:W-:Y:S01]  /*4a40*/  LOP3.LUT R15, R15, 0x1c0, RZ, 0xc0, !PT ;  /* 0x000001c00f0f7812 */ /* 0x000fe200078ec0ff */
[----:B------:R-:W-:Y:S01]  /*4a50*/  IMAD R13, R13, 0x2, R2 ;  /* 0x000000020d0d7824 */ /* 0x000fe200078e0202 */
[----:B------:R-:W-:Y:S02]  /*4a60*/  LEA.HI R99, R12, R99, RZ, 0x4 ;  /* 0x000000630c637211 */ /* 0x000fe400078f20ff */
[----:B------:R-:W-:Y:S02]  /*4a70*/  LOP3.LUT R36, R36, 0x1c0, RZ, 0xc0, !PT ;  /* 0x000001c024247812 */ /* 0x000fe400078ec0ff */
[----:B------:R-:W-:-:S02]  /*4a80*/  LEA.HI.SX32 R51, R99, R64, 0x1c ;  /* 0x0000004063337211 */ /* 0x000fc400078fe2ff */
[----:B------:R-:W-:-:S03]  /*4a90*/  SHF.R.U32.HI R15, RZ, 0x3, R15 ;  /* 0x00000003ff0f7819 */ /* 0x000fc6000001160f */
[----:B------:R-:W-:-:S05]  /*4aa0*/  IMAD.SHL.U32 R51, R51, 0x8, RZ ;  /* 0x0000000833337824 */ /* 0x000fca00078e00ff */
[----:B------:R-:W-:-:S04]  /*4ab0*/  LOP3.LUT R12, R36, 0x38, R51, 0xf8, !PT ;  /* 0x00000038240c7812 */ /* 0x000fc800078ef833 */
[----:B------:R-:W-:-:S04]  /*4ac0*/  LOP3.LUT R12, R12, R15, RZ, 0x3c, !PT ;  /* 0x0000000f0c0c7212 */ /* 0x000fc800078e3cff */
[----:B--2---:R-:W-:-:S05]  /*4ad0*/  IADD3 R12, R14, R12, RZ ;  /* 0x0000000c0e0c7210 */ /* 0x004fca0007ffe0ff */
[----:B------:R-:W-:-:S04]  /*4ae0*/  IMAD R15, R19, 0x3000, R12 ;  /* 0x00003000130f7824 */ /* 0x000fc800078e020c */
[----:B------:R-:W-:Y:S02]  /*4af0*/  IMAD R36, R15, 0x2, R2 ;  /* 0x000000020f247824 */ /* 0x000fe400078e0202 */
[----:B------:R-:W1:Y:S04]  /*4b00*/  LDS.128 R12, [R13+0x12400] ;  /* 0x012400000d0c7984 */ /* 0x000e680000000c00 */
[----:B------:R-:W2:Y:S01]  /*4b10*/  LDS.128 R36, [R36+0x12400] ;  /* 0x0124000024247984 */ /* 0x000ea20000000c00 */
[----:B------:R-:W-:Y:S05]  /*4b20*/  @P4 BRA `(.L_x_12584) ;  /* 0x0000000400504947 */ /* 0x000fea0003800000 */
[----:B------:R-:W-:Y:S01]  /*4b30*/  SHF.R.U64 R44, R44, 0x10, R45 ;  /* 0x000000102c2c7819 */ /* 0x000fe2000000122d */
[----:B--2---:R-:W-:Y:S01]  /*4b40*/  IMAD.MOV.U32 R53, RZ, RZ, R39 ;  /* 0x000000ffff357224 */ /* 0x004fe200078e0027 */
[----:B------:R-:W-:Y:S01]  /*4b50*/  SHF.R.U32.HI R55, RZ, 0x10, R45 ;  /* 0x00000010ff377819 */ /* 0x000fe2000001162d */
[----:B------:R-:W-:Y:S01]  /*4b60*/  IMAD.MOV.U32 R45, RZ, RZ, R37 ;  /* 0x000000ffff2d7224 */ /* 0x000fe200078e0025 */
[--C-:B------:R-:W-:Y:S01]  /*4b70*/  SHF.R.U64 R40, R40, 0x10, R41.reuse ;  /* 0x0000001028287819 */ /* 0x100fe20000001229 */
[----:B------:R-:W-:Y:S01]  /*4b80*/  HADD2.F32 R90, -RZ, R106.H1_H1 ;  /* 0x3000006aff5a7230 */ /* 0x000fe20000004100 */
[----:B------:R-:W-:Y:S01]  /*4b90*/  SHF.R.U32.HI R54, RZ, 0x10, R41 ;  /* 0x00000010ff367819 */ /* 0x000fe20000011629 */
[----:B------:R-:W-:Y:S01]  /*4ba0*/  HADD2.F32 R55, -RZ, R55.H0_H0 ;  /* 0x20000037ff377230 */ /* 0x000fe20000004100 */
[----:B------:R-:W-:Y:S01]  /*4bb0*/  SHF.R.U64 R41, R42, 0x10, R43 ;  /* 0x000000102a297819 */ /* 0x000fe2000000122b */
[----:B------:R-:W-:Y:S01]  /*4bc0*/  HADD2.F32 R39, -RZ, R45.H0_H0 ;  /* 0x2000002dff277230 */ /* 0x000fe20000004100 */
[----:B-1----:R-:W-:Y:S01]  /*4bd0*/  MOV R37, R15 ;  /* 0x0000000f00257202 */ /* 0x002fe20000000f00 */
[--C-:B------:R-:W-:Y:S01]  /*4be0*/  HADD2.F32 R15, -RZ, R13.reuse.H0_H0 ;  /* 0x2000000dff0f7230 */ /* 0x100fe20000004100 */
[----:B------:R-:W-:Y:S01]  /*4bf0*/  SHF.R.U64 R42, R46, 0x10, R47 ;  /* 0x000000102e2a7819 */ /* 0x000fe2000000122f */
[----:B------:R-:W-:-:S02]  /*4c00*/  HADD2.F32 R46, -RZ, R13.H1_H1 ;  /* 0x3000000dff2e7230 */ /* 0x000fc40000004100 */
[-C--:B------:R-:W-:Y:S01]  /*4c10*/  FMUL.FTZ R92, R39, R90.reuse ;  /* 0x0000005a275c7220 */ /* 0x080fe20000410000 */
[----:B------:R-:W-:Y:S02]  /*4c20*/  HADD2.F32 R52, -RZ, R104.H1_H1 ;  /* 0x30000068ff347230 */ /* 0x000fe40000004100 */
[C---:B------:R-:W-:Y:S01]  /*4c30*/  FMUL.FTZ R90, R15.reuse, R90 ;  /* 0x0000005a0f5a7220 */ /* 0x040fe20000410000 */
[----:B------:R-:W-:Y:S02]  /*4c40*/  HADD2.F32 R45, -RZ, R45.H1_H1 ;  /* 0x3000002dff2d7230 */ /* 0x000fe40000004100 */
[-C--:B------:R-:W-:Y:S01]  /*4c50*/  FMUL.FTZ R96, R46, R55.reuse ;  /* 0x000000372e607220 */ /* 0x080fe20000410000 */
[----:B------:R-:W-:Y:S01]  /*4c60*/  HADD2.F32 R54, -RZ, R54.H0_H0 ;  /* 0x20000036ff367230 */ /* 0x000fe20000004100 */
[----:B------:R-:W-:Y:S01]  /*4c70*/  SHF.R.U32.HI R47, RZ, 0x10, R47 ;  /* 0x00000010ff2f7819 */ /* 0x000fe2000001162f */
[-C--:B------:R-:W-:Y:S01]  /*4c80*/  FFMA.FTZ R13, R15, R52.reuse, -R92 ;  /* 0x000000340f0d7223 */ /* 0x080fe2000001085c */
[----:B------:R-:W-:Y:S01]  /*4c90*/  FMUL.FTZ R91, R45, R55 ;  /* 0x000000372d5b7220 */ /* 0x000fe20000410000 */
[----:B------:R-:W-:Y:S01]  /*4ca0*/  FFMA.FTZ R15, R39, R52, R90 ;  /* 0x00000034270f7223 */ /* 0x000fe2000001005a */
[----:B------:R-:W-:Y:S01]  /*4cb0*/  FFMA.FTZ R52, R45, R54, R96 ;  /* 0x000000362d347223 */ /* 0x000fe20000010060 */
[----:B------:R-:W-:Y:S01]  /*4cc0*/  HADD2.F32 R92, -RZ, R105.H1_H1 ;  /* 0x30000069ff5c7230 */ /* 0x000fe20000004100 */
[----:B------:R-:W-:Y:S01]  /*4cd0*/  SHF.R.U32.HI R43, RZ, 0x10, R43 ;  /* 0x00000010ff2b7819 */ /* 0x000fe2000001162b */
[----:B------:R-:W-:-:S02]  /*4ce0*/  HADD2.F32 R45, -RZ, R53.H0_H0 ;  /* 0x20000035ff2d7230 */ /* 0x000fc40000004100 */
        /* <DEDUP_REMOVED lines=22> */
[----:B------:R-:W-:Y:S01]  /*4e50*/  HADD2.F32 R36, -RZ, R36.H1_H1 ;  /* 0x30000024ff247230 */ /* 0x000fe20000004100 */
[----:B------:R-:W-:Y:S01]  /*4e60*/  F2FP.F16.F32.PACK_AB R39, R90, R39 ;  /* 0x000000275a27723e */ /* 0x000fe200000000ff */
[----:B------:R-:W-:Y:S02]  /*4e70*/  HADD2.F32 R12, -RZ, R12.H1_H1 ;  /* 0x3000000cff0c7230 */ /* 0x000fe40000004100 */
[----:B------:R-:W-:Y:S01]  /*4e80*/  FMUL.FTZ R53, R43, R106 ;  /* 0x0000006a2b357220 */ /* 0x000fe20000410000 */
[----:B------:R-:W-:Y:S02]  /*4e90*/  HADD2.F32 R104, -RZ, R104.H0_H0 ;  /* 0x20000068ff687230 */ /* 0x000fe40000004100 */
[----:B------:R-:W-:Y:S01]  /*4ea0*/  FMUL.FTZ R55, R36, R47 ;  /* 0x0000002f24377220 */ /* 0x000fe20000410000 */
[----:B------:R-:W-:-:S02]  /*4eb0*/  HADD2.F32 R45, -RZ, R40.H0_H0 ;  /* 0x20000028ff2d7230 */ /* 0x000fc40000004100 */
[----:B------:R-:W-:Y:S01]  /*4ec0*/  FMUL.FTZ R47, R12, R47 ;  /* 0x0000002f0c2f7220 */ /* 0x000fe20000410000 */
[C---:B------:R-:W-:Y:S01]  /*4ed0*/  FMUL.FTZ R40, R44.reuse, R106 ;  /* 0x0000006a2c287220 */ /* 0x040fe20000410000 */
[-C--:B------:R-:W-:Y:S01]  /*4ee0*/  FFMA.FTZ R53, R44, R104.reuse, R53 ;  /* 0x000000682c357223 */ /* 0x080fe20000010035 */
[----:B------:R-:W-:Y:S02]  /*4ef0*/  HADD2.F32 R105, -RZ, R105.H0_H0 ;  /* 0x20000069ff697230 */ /* 0x000fe40000004100 */
[-C--:B------:R-:W-:Y:S01]  /*4f00*/  FFMA.FTZ R44, R36, R45.reuse, R47 ;  /* 0x0000002d242c7223 */ /* 0x080fe2000001002f */
[----:B------:R-:W-:Y:S01]  /*4f10*/  FFMA.FTZ R40, R43, R104, -R40 ;  /* 0x000000682b287223 */ /* 0x000fe20000010828 */
[----:B------:R-:W-:Y:S01]  /*4f20*/  FFMA.FTZ R55, R12, R45, -R55 ;  /* 0x0000002d0c377223 */ /* 0x000fe20000010837 */
[----:B------:R-:W-:Y:S02]  /*4f30*/  HADD2.F32 R36, -RZ, R38.H0_H0 ;  /* 0x20000026ff247230 */ /* 0x000fe40000004100 */
[----:B------:R-:W-:-:S02]  /*4f40*/  HADD2.F32 R43, -RZ, R42.H0_H0 ;  /* 0x2000002aff2b7230 */ /* 0x000fc40000004100 */
[----:B------:R-:W-:Y:S02]  /*4f50*/  HADD2.F32 R12, -RZ, R14.H0_H0 ;  /* 0x2000000eff0c7230 */ /* 0x000fe40000004100 */
[-C--:B------:R-:W-:Y:S01]  /*4f60*/  FMUL.FTZ R45, R36, R105.reuse ;  /* 0x00000069242d7220 */ /* 0x080fe20000410000 */
[----:B------:R-:W-:Y:S02]  /*4f70*/  HADD2.F32 R38, -RZ, R38.H1_H1 ;  /* 0x30000026ff267230 */ /* 0x000fe40000004100 */
        /* <DEDUP_REMOVED lines=15> */
.L_x_12584:
[----:B------:R-:W-:Y:S05]  /*5070*/  BSYNC B1 ;  /* 0x0000000000017941 */ /* 0x000fea0003800000 */
.L_x_12583:
        /* <DEDUP_REMOVED lines=10> */
.L_x_12550:
[----:B------:R-:W-:-:S13]  /*5120*/  ISETP.NE.AND P3, PT, R156, 0x3, PT ;  /* 0x000000039c00780c */ /* 0x000fda0003f65270 */
[----:B------:R-:W-:Y:S05]  /*5130*/  @!P3 BRA `(.L_x_12585) ;  /* 0x000000000004b947 */ /* 0x000fea0003800000 */
[----:B------:R-:W-:Y:S01]  /*5140*/  BPT.TRAP 0x1 ;  /* 0x000000040000795c */ /* 0x000fe20000300000 */
.L_x_12585:
[----:B------:R-:W-:Y:S01]  /*5150*/  IMAD R83, R19, 0x8, R2 ;  /* 0x0000000813537824 */ /* 0x000fe200078e0202 */
[----:B------:R-:W-:Y:S01]  /*5160*/  SHF.L.U32 R95, R153, 0x1f, RZ ;  /* 0x0000001f995f7819 */ /* 0x000fe200000006ff */
[----:B------:R-:W-:Y:S01]  /*5170*/  IMAD R87, R29, -0xc0, R27 ;  /* 0xffffff401d577824 */ /* 0x000fe200078e021b */
[----:B------:R-:W-:Y:S02]  /*5180*/  BSSY B1, `(.L_x_12586) ;  /* 0x0000004000017945 */ /* 0x000fe40003800000 */
[----:B------:R-:W0:Y:S02]  /*5190*/  SYNCS.PHASECHK.TRANS64.TRYWAIT P4, [R83+URZ+0x30890], R95 ;  /* 0x0308905f530075a7 */ /* 0x000e24000808017f */
[----:B------:R-:W-:Y:S01]  /*51a0*/  VIMNMX R87, R87, 0xc0, PT ;  /* 0x000000c057577848 */ /* 0x000fe20003fe0100 */
[----:B0-----:R-:W-:Y:S06]  /*51b0*/  @!P4 BRA `(.L_x_12587) ;  /* 0x000001440090c947 */ /* 0x001fec0003800000 */
.L_x_12812:
[----:B------:R-:W-:Y:S05]  /*51c0*/  BSYNC B1 ;  /* 0x0000000000017941 */ /* 0x000fea0003800000 */
.L_x_12586:
[----:B------:R-:W-:Y:S01]  /*51d0*/  ISETP.GE.AND P4, PT, R18, R87, PT ;  /* 0x000000571200720c */ /* 0x000fe20003f86270 */
[----:B------:R-:W-:-:S12]  /*51e0*/  BSSY B1, `(.L_x_12588) ;  /* 0x0000006000017945 */ /* 0x000fd80003800000 */
[----:B------:R-:W-:Y:S05]  /*51f0*/  @P4 BRA `(.L_x_12589) ;  /* 0x0000000000104947 */ /* 0x000fea0003800000 */
[----:B------:R-:W1:Y:S04]  /*5200*/  @!P1 LDS.128 R12, [R94+0x12000] ;  /* 0x012000005e0c9984 */ /* 0x000e680000000c00 */
[----:B------:R-:W2:Y:S04]  /*5210*/  @!P2 LDS.128 R36, [R86+0x12000] ;  /* 0x012000005624a984 */ /* 0x000ea80000000c00 */
[----:B-1----:R1:W-:Y:S04]  /*5220*/  @!P1 STG.E.128 desc[UR56][R42.64], R12 ;  /* 0x0000000c2a009986 */ /* 0x0023e8000c101d38 */
[----:B--2---:R1:W-:Y:S02]  /*5230*/  @!P2 STG.E.128 desc[UR56][R42.64+0x40], R36 ;  /* 0x000040242a00a986 */ /* 0x0043e4000c101d38 */
.L_x_12589:
[----:B------:R-:W-:Y:S05]  /*5240*/  BSYNC B1 ;  /* 0x0000000000017941 */ /* 0x000fea0003800000 */
.L_x_12588:
[----:B-1----:R-:W-:-:S04]  /*5250*/  IADD3 R12, R18, 0x60, RZ ;  /* 0x00000060120c7810 */ /* 0x002fc80007ffe0ff */
[----:B------:R-:W-:-:S13]  /*5260*/  ISETP.GE.AND P4, PT, R12, R87, PT ;  /* 0x000000570c00720c */ /* 0x000fda0003f86270 */
[----:B------:R-:W-:Y:S05]  /*5270*/  @P4 BRA `(.L_x_12567) ;  /* 0x0000000000104947 */ /* 0x000fea0003800000 */
[----:B------:R-:W1:Y:S04]  /*5280*/  @!P1 LDS.128 R12, [R94+0x15000] ;  /* 0x015000005e0c9984 */ /* 0x000e680000000c00 */
[----:B------:R-:W2:Y:S04]  /*5290*/  @!P2 LDS.128 R36, [R86+0x15000] ;  /* 0x015000005624a984 */ /* 0x000ea80000000c00 */
[----:B-1----:R1:W-:Y:S04]  /*52a0*/  @!P1 STG.E.128 desc[UR56][R40.64], R12 ;  /* 0x0000000c28009986 */ /* 0x0023e8000c101d38 */
[----:B--2---:R1:W-:Y:S02]  /*52b0*/  @!P2 STG.E.128 desc[UR56][R40.64+0x40], R36 ;  /* 0x000040242800a986 */ /* 0x0043e4000c101d38 */
.L_x_12567:
[----:B------:R-:W-:Y:S05]  /*52c0*/  BSYNC B0 ;  /* 0x0000000000007941 */ /* 0x000fea0003800000 */
.L_x_12549:
        /* <DEDUP_REMOVED lines=17> */
.L_x_12591:
[----:B------:R-:W-:Y:S05]  /*53e0*/  BSYNC B0 ;  /* 0x0000000000007941 */ /* 0x000fea0003800000 */
.L_x_12590:
[----:B------:R-:W2:Y:S01]  /*53f0*/  SYNCS.PHASECHK.TRANS64.TRYWAIT P3, [R83+URZ+0x308b0], R95 ;  /* 0x0308b05f530075a7 */ /* 0x000ea2000806017f */
[----:B------:R-:W-:Y:S01]  /*5400*/  ULDC UR58, c[0x0][0x2f4] ;  /* 0x0000bd00003a7ab9 */ /* 0x000fe20000000800 */
[----:B------:R-:W-:Y:S01]  /*5410*/  ULDC.64 UR38, c[0x0][0x328] ;  /* 0x0000ca0000267ab9 */ /* 0x000fe20000000a00 */
[----:B------:R-:W-:Y:S01]  /*5420*/  ULDC.64 UR36, c[0x0][0x318] ;  /* 0x0000c60000247ab9 */ /* 0x000fe20000000a00 */
[----:B------:R-:W-:Y:S01]  /*5430*/  BSSY B0, `(.L_x_12592) ;  /* 0x0000003000007945 */ /* 0x000fe20003800000 */
[----:B------:R-:W-:-:S03]  /*5440*/  IMAD.WIDE R36, R29, 0xc0, R4 ;  /* 0x000000c01d247825 */ /* 0x000fc600078e0204 */
[----:B--2---:R-:W-:Y:S05]  /*5450*/  @!P3 BRA `(.L_x_12593) ;  /* 0x0000014000fcb947 */ /* 0x004fea0003800000 */
.L_x_12813:
[----:B------:R-:W-:Y:S05]  /*5460*/  BSYNC B0 ;  /* 0x0000000000007941 */ /* 0x000fea0003800000 */
.L_x_12592:
[----:B------:R-:W-:Y:S01]  /*5470*/  ISETP.GE.AND P3, PT, R18, R87, PT ;  /* 0x000000571200720c */ /* 0x000fe20003f66270 */
[----:B------:R-:W-:-:S12]  /*5480*/  BSSY B0, `(.L_x_12594) ;  /* 0x0000010000007945 */ /* 0x000fd80003800000 */
[----:B------:R-:W-:Y:S05]  /*5490*/  @P3 BRA `(.L_x_12595) ;  /* 0x0000000000383947 */ /* 0x000fea0003800000 */
[----:B------:R-:W-:Y:S02]  /*54a0*/  IMAD R15, R37, UR38, RZ ;  /* 0x00000026250f7c24 */ /* 0x000fe4000f8e02ff */
[----:B-1----:R-:W-:Y:S02]  /*54b0*/  IMAD.MOV.U32 R12, RZ, RZ, R60 ;  /* 0x000000ffff0c7224 */ /* 0x002fe400078e003c */
[----:B------:R-:W-:Y:S02]  /*54c0*/  IMAD.MOV.U32 R13, RZ, RZ, R0 ;  /* 0x000000ffff0d7224 */ /* 0x000fe400078e0000 */
[C---:B------:R-:W-:Y:S02]  /*54d0*/  IMAD R15, R36.reuse, UR39, R15 ;  /* 0x00000027240f7c24 */ /* 0x040fe4000f8e020f */
[----:B------:R-:W-:-:S05]  /*54e0*/  IMAD.WIDE.U32 R12, R36, UR38, R12 ;  /* 0x00000026240c7c25 */ /* 0x000fca000f8e000c */
[----:B------:R-:W-:Y:S02]  /*54f0*/  IADD3 R13, R13, R15, RZ ;  /* 0x0000000f0d0d7210 */ /* 0x000fe40007ffe0ff */
[----:B------:R-:W-:-:S04]  /*5500*/  LEA R38, P3, R12, UR36, 0x1 ;  /* 0x000000240c267c11 */ /* 0x000fc8000f8608ff */
[----:B------:R-:W-:Y:S02]  /*5510*/  LEA.HI.X R39, R12, UR37, R13, 0x1, P3 ;  /* 0x000000250c277c11 */ /* 0x000fe400098f0c0d */
[----:B------:R-:W-:-:S13]  /*5520*/  ISETP.GE.AND P3, PT, R16, UR58, PT ;  /* 0x0000003a10007c0c */ /* 0x000fda000bf66270 */
[----:B------:R-:W1:Y:S04]  /*5530*/  @!P3 LDS.128 R12, [R94] ;  /* 0x000000005e0cb984 */ /* 0x000e680000000c00 */
[----:B-1----:R-:W-:Y:S01]  /*5540*/  @!P3 STG.E.128 desc[UR56][R38.64], R12 ;  /* 0x0000000c2600b986 */ /* 0x002fe2000c101d38 */
[----:B------:R-:W-:-:S13]  /*5550*/  ISETP.GE.AND P3, PT, R78, UR58, PT ;  /* 0x0000003a4e007c0c */ /* 0x000fda000bf66270 */
[----:B------:R-:W1:Y:S04]  /*5560*/  @!P3 LDS.128 R12, [R86] ;  /* 0x00000000560cb984 */ /* 0x000e680000000c00 */
[----:B-1----:R3:W-:Y:S02]  /*5570*/  @!P3 STG.E.128 desc[UR56][R38.64+0x40], R12 ;  /* 0x0000400c2600b986 */ /* 0x0027e4000c101d38 */
.L_x_12595:
[----:B------:R-:W-:Y:S05]  /*5580*/  BSYNC B0 ;  /* 0x0000000000007941 */ /* 0x000fea0003800000 */
.L_x_12594:
[----:B-1-3--:R-:W-:Y:S01]  /*5590*/  VIADD R12, R18, 0x60 ;  /* 0x00000060120c7836 */ /* 0x00afe20000000000 */
[----:B------:R-:W-:Y:S04]  /*55a0*/  BSSY B0, `(.L_x_12596) ;  /* 0x0000013000007945 */ /* 0x000fe80003800000 */
[----:B------:R-:W-:-:S13]  /*55b0*/  ISETP.GE.AND P3, PT, R12, R87, PT ;  /* 0x000000570c00720c */ /* 0x000fda0003f66270 */
[----:B------:R-:W-:Y:S05]  /*55c0*/  @P3 BRA `(.L_x_12597) ;  /* 0x0000000000403947 */ /* 0x000fea0003800000 */
[----:B------:R-:W-:Y:S01]  /*55d0*/  IADD3 R15, P3, R36, 0x60, RZ ;  /* 0x00000060240f7810 */ /* 0x000fe20007f7e0ff */
[----:B------:R-:W-:Y:S01]  /*55e0*/  IMAD.MOV.U32 R12, RZ, RZ, R60 ;  /* 0x000000ffff0c7224 */ /* 0x000fe200078e003c */
[----:B------:R-:W-:-:S03]  /*55f0*/  MOV R13, R0 ;  /* 0x00000000000d7202 */ /* 0x000fc60000000f00 */
        /* <DEDUP_REMOVED lines=13> */
.L_x_12597:
[----:B------:R-:W-:Y:S05]  /*56d0*/  BSYNC B0 ;  /* 0x0000000000007941 */ /* 0x000fea0003800000 */
.L_x_12596:
[----:B-1----:R-:W3:Y:S01]  /*56e0*/  LDL R12, [R1] ;  /* 0x00000000010c7983 */ /* 0x002ee20000100800 */
        /* <DEDUP_REMOVED lines=22> */
.L_x_12544:
[----:B------:R-:W-:Y:S01]  /*5850*/  MOV R3, RZ ;  /* 0x000000ff00037202 */ /* 0x000fe20000000f00 */
[----:B------:R-:W-:Y:S06]  /*5860*/  @P0 BRA `(.L_x_12599) ;  /* 0x00000000000c0947 */ /* 0x000fec0003800000 */
[----:B------:R-:W1:Y:S01]  /*5870*/  FENCE.VIEW.ASYNC.G ;  /* 0x00000000000073c6 */ /* 0x000e620000000100 */
[----:B------:R-:W-:Y:S05]  /*5880*/  WARPSYNC.ALL ;  /* 0x0000000000007948 */ /* 0x000fea0003800000 */
[----:B-1----:R-:W-:Y:S06]  /*5890*/  BAR.ARV 0xc, 0x200 ;  /* 0x0308000000007b1d */ /* 0x002fec0000002000 */
.L_x_12599:
        /* <DEDUP_REMOVED lines=34> */
.L_x_12601:
[----:B------:R-:W-:Y:S05]  /*5ac0*/  BSYNC B0 ;  /* 0x0000000000007941 */ /* 0x000fea0003800000 */
.L_x_12600:
        /* <DEDUP_REMOVED lines=17> */
[----:B--2---:R-:W-:Y:S02]  /*5be0*/  IMAD R4, R0, R3, RZ ;  /* 0x0000000300047224 */ /* 0x004fe400078e02ff */
[----:B------:R-:W-:-:S03]  /*5bf0*/  IMAD.MOV.U32 R0, RZ, RZ, RZ ;  /* 0x000000ffff007224 */ /* 0x000fc600078e00ff */
[----:B------:R1:W-:Y:S01]  /*5c00*/  STL [R1+0x6c], R4 ;  /* 0x00006c0401007387 */ /* 0x0003e20000100800 */
[----:B------:R-:W-:Y:S01]  /*5c10*/  VIADDMNMX R120, R4, R3, R26, PT ;  /* 0x0000000304787246 */ /* 0x000fe2000380011a */
[----:B------:R-:W-:Y:S01]  /*5c20*/  IMAD.MOV.U32 R3, RZ, RZ, RZ ;  /* 0x000000ffff037224 */ /* 0x000fe200078e00ff */
[----:B------:R-:W-:Y:S02]  /*5c30*/  CS2R R26, SRZ ;  /* 0x00000000001a7805 */ /* 0x000fe4000001ff00 */
[----:B------:R-:W-:-:S13]  /*5c40*/  ISETP.GT.AND P1, PT, R120, R4, PT ;  /* 0x000000047800720c */ /* 0x000fda0003f24270 */
[----:B-1----:R-:W-:Y:S05]  /*5c50*/  @!P1 BRA `(.L_x_12602) ;  /* 0x000000a800a49947 */ /* 0x002fea0003800000 */
[----:B------:R-:W-:-:S03]  /*5c60*/  UMOV UR4, 0xffffffff ;  /* 0xffffffff00047882 */ /* 0x000fc60000000000 */
[----:B------:R-:W-:Y:S05]  /*5c70*/  BRA.DIV UR4, `(.L_x_12603) ;  /* 0x0000013e04087947 */ /* 0x000fea000b800000 */
[----:B------:R-:W1:Y:S02]  /*5c80*/  S2R R0, SR_TID.X ;  /* 0x0000000000007919 */ /* 0x000e640000002100 */
[----:B-1----:R-:W-:-:S04]  /*5c90*/  IADD3 R3, R0, -0x80, RZ ;  /* 0xffffff8000037810 */ /* 0x002fc80007ffe0ff */
[----:B------:R-:W-:-:S04]  /*5ca0*/  SHF.R.S32.HI R0, RZ, 0x1f, R3 ;  /* 0x0000001fff007819 */ /* 0x000fc80000011403 */
[----:B------:R-:W-:-:S04]  /*5cb0*/  LEA.HI R0, R0, R3, RZ, 0x7 ;  /* 0x0000000300007211 */ /* 0x000fc800078f38ff */
[----:B------:R-:W-:-:S06]  /*5cc0*/  SHF.R.S32.HI R0, RZ, 0x7, R0 ;  /* 0x00000007ff007819 */ /* 0x000fcc0000011400 */
[----:B------:R-:W1:Y:S04]  /*5cd0*/  SHFL.IDX PT, R0, R0, RZ, 0x1f ;  /* 0x00001fff00007589 */ /* 0x000e6800000e0000 */
[----:B-1----:R1:W-:Y:S02]  /*5ce0*/  STL [R1+0x74], R0 ;  /* 0x0000740001007387 */ /* 0x0023e40000100800 */
.L_x_12816:
[----:B------:R-:W1:Y:S01]  /*5cf0*/  LDL R3, [R1+0x74] ;  /* 0x0000740001037983 */ /* 0x000e620000100800 */
[----:B------:R-:W-:Y:S01]  /*5d00*/  BSSY B6, `(.L_x_12604) ;  /* 0x000001c000067945 */ /* 0x000fe20003800000 */
[----:B-1----:R-:W-:-:S05]  /*5d10*/  IMAD.HI R0, R3, 0x55555556, RZ ;  /* 0x5555555603007827 */ /* 0x002fca00078e02ff */
[----:B------:R-:W-:-:S05]  /*5d20*/  LEA.HI R0, R0, R0, RZ, 0x1 ;  /* 0x0000000000007211 */ /* 0x000fca00078f08ff */
[----:B------:R-:W-:-:S04]  /*5d30*/  IMAD R3, R0, -0x3, R3 ;  /* 0xfffffffd00037824 */ /* 0x000fc800078e0203 */
[----:B------:R-:W-:Y:S01]  /*5d40*/  IMAD R0, R3, 0x2000, R2 ;  /* 0x0000200003007824 */ /* 0x000fe200078e0202 */
[----:B------:R1:W-:Y:S03]  /*5d50*/  STL [R1+0x70], R3 ;  /* 0x0000700301007387 */ /* 0x0003e60000100800 */
[----:B------:R-:W-:-:S05]  /*5d60*/  VIADD R0, R0, 0xc400 ;  /* 0x0000c40000007836 */ /* 0x000fca0000000000 */
[----:B------:R-:W-:Y:S01]  /*5d70*/  SHF.R.U32.HI R0, RZ, 0x4, R0 ;  /* 0x00000004ff007819 */ /* 0x000fe20000011600 */
[----:B-1----:R-:W-:-:S03]  /*5d80*/  VIADD R3, R2, 0x1e800 ;  /* 0x0001e80002037836 */ /* 0x002fc60000000000 */
[----:B------:R-:W-:Y:S02]  /*5d90*/  LOP3.LUT R29, R0, 0x3fff, RZ, 0xc0, !PT ;  /* 0x00003fff001d7812 */ /* 0x000fe400078ec0ff */
[----:B------:R-:W-:-:S13]  /*5da0*/  LOP3.LUT P0, RZ, R3, 0x3ff, RZ, 0xc0, !PT ;  /* 0x000003ff03ff7812 */ /* 0x000fda000780c0ff */
[----:B------:R-:W-:Y:S05]  /*5db0*/  @!P0 BRA `(.L_x_12605) ;  /* 0x0000000000408947 */ /* 0x000fea0003800000 */
[----:B------:R-:W-:Y:S01]  /*5dc0*/  MOV R0, 0x0 ;  /* 0x0000000000007802 */ /* 0x000fe20000000f00 */
[----:B------:R-:W-:Y:S01]  /*5dd0*/  ULDC.64 UR4, c[0x4][0x1b8] ;  /* 0x01006e0000047ab9 */ /* 0x000fe20000000a00 */
[----:B------:R-:W-:Y:S01]  /*5de0*/  ULDC.64 UR6, c[0x4][0x1c0] ;  /* 0x0100700000067ab9 */ /* 0x000fe20000000a00 */
[----:B------:R-:W-:Y:S01]  /*5df0*/  MOV R4, UR4 ;  /* 0x0000000400047c02 */ /* 0x000fe20008000f00 */
[----:B0-----:R0:W1:Y:S01]  /*5e00*/  LDC.64 R14, c[0x4][R0] ;  /* 0x01000000000e7b82 */ /* 0x0010620000000a00 */
        /* <DEDUP_REMOVED lines=11> */
.L_x_12605:
[----:B------:R-:W-:Y:S05]  /*5ec0*/  BSYNC B6 ;  /* 0x0000000000067941 */ /* 0x000fea0003800000 */
.L_x_12604:
        /* <DEDUP_REMOVED lines=13> */
.L_x_12609:
[----:B--2---:R2:W3:Y:S02]  /*5fa0*/  SYNCS.PHASECHK.TRANS64.TRYWAIT P0, [R2+URZ+0x30800], R3 ;  /* 0x03080003020075a7 */ /* 0x0044e4000800017f */
[----:B---3--:R-:W-:Y:S05]  /*5fb0*/  @!P0 NANOSLEEP.SYNCS 0x989680 ;  /* 0x009896800000895d */ /* 0x008fea0003900000 */
[----:B------:R-:W3:Y:S02]  /*5fc0*/  @!P0 SYNCS.PHASECHK.TRANS64 P0, [R2+URZ+0x30800], R3 ;  /* 0x03080003020085a7 */ /* 0x000ee4000800007f */
[----:B---3--:R-:W-:Y:S05]  /*5fd0*/  @!P0 BRA `(.L_x_12609) ;  /* 0xfffffffc00f08947 */ /* 0x008fea000383ffff */
.L_x_12608:
[----:B------:R-:W-:Y:S05]  /*5fe0*/  BSYNC B0 ;  /* 0x0000000000007941 */ /* 0x000fea0003800000 */
.L_x_12607:
[----:B------:R-:W-:Y:S05]  /*5ff0*/  BRA `(.L_x_12610) ;  /* 0x0000002000f87947 */ /* 0x000fea0003800000 */
.L_x_12606:
[----:B-----5:R-:W-:Y:S01]  /*6000*/  SHF.R.S32.HI R0, RZ, 0x1f, R25 ;  /* 0x0000001fff007819 */ /* 0x020fe20000011419 */
[----:B------:R-:W-:Y:S01]  /*6010*/  VIADD R3, R2, 0xc400 ;  /* 0x0000c40002037836 */ /* 0x000fe20000000000 */
[----:B------:R-:W-:Y:S01]  /*6020*/  ULDC.64 UR4, c[0x0][0x3f8] ;  /* 0x0000fe0000047ab9 */ /* 0x000fe20000000a00 */
[----:B------:R-:W-:Y:S01]  /*6030*/  ULDC.64 UR6, c[0x0][0x408] ;  /* 0x0001020000067ab9 */ /* 0x000fe20000000a00 */
[----:B------:R-:W-:Y:S01]  /*6040*/  IMAD.WIDE.U32 R4, R25, UR4, RZ ;  /* 0x0000000419047c25 */ /* 0x000fe2000f8e00ff */
[----:B------:R-:W-:Y:S01]  /*6050*/  BSSY B6, `(.L_x_12611) ;  /* 0x0000020000067945 */ /* 0x000fe20003800000 */
[----:B------:R-:W-:Y:S02]  /*6060*/  LOP3.LUT P0, RZ, R3, 0x3ff, RZ, 0xc0, !PT ;  /* 0x000003ff03ff7812 */ /* 0x000fe4000780c0ff */
[C---:B0-----:R-:W-:Y:S02]  /*6070*/  IMAD R6, R0.reuse, UR4, RZ ;  /* 0x0000000400067c24 */ /* 0x041fe4000f8e02ff */
[----:B------:R-:W-:-:S02]  /*6080*/  IMAD R0, R0, UR6, RZ ;  /* 0x0000000600007c24 */ /* 0x000fc4000f8e02ff */
[C---:B------:R-:W-:Y:S01]  /*6090*/  IMAD R3, R25.reuse, UR5, R6 ;  /* 0x0000000519037c24 */ /* 0x040fe2000f8e0206 */
[----:B------:R-:W-:Y:S01]  /*60a0*/  ULDC.64 UR4, c[0x0][0x3e8] ;  /* 0x0000fa0000047ab9 */ /* 0x000fe20000000a00 */
[----:B------:R-:W-:-:S04]  /*60b0*/  IMAD.WIDE.U32 R6, R25, UR6, RZ ;  /* 0x0000000619067c25 */ /* 0x000fc8000f8e00ff */
[----:B------:R-:W-:Y:S01]  /*60c0*/  IMAD R9, R25, UR7, R0 ;  /* 0x0000000719097c24 */ /* 0x000fe2000f8e0200 */
[----:B------:R-:W-:Y:S01]  /*60d0*/  ULDC.64 UR6, c[0x0][0x400] ;  /* 0x0001000000067ab9 */ /* 0x000fe20000000a00 */
[----:B------:R-:W-:Y:S01]  /*60e0*/  IMAD.IADD R5, R3, 0x1, R5 ;  /* 0x0000000103057824 */ /* 0x000fe200078e0205 */
[----:B------:R-:W-:Y:S02]  /*60f0*/  LEA R25, P1, R4, UR4, 0x1 ;  /* 0x0000000404197c11 */ /* 0x000fe4000f8208ff */
[----:B------:R-:W-:Y:S02]  /*6100*/  LEA R27, P2, R6, UR6, 0x1 ;  /* 0x00000006061b7c11 */ /* 0x000fe4000f8408ff */
[----:B------:R-:W-:Y:S02]  /*6110*/  IADD3 R3, R9, R7, RZ ;  /* 0x0000000709037210 */ /* 0x000fe40007ffe0ff */
[----:B------:R-:W-:Y:S02]  /*6120*/  LEA.HI.X R26, R4, UR5, R5, 0x1, P1 ;  /* 0x00000005041a7c11 */ /* 0x000fe400088f0c05 */
[----:B------:R-:W-:Y:S01]  /*6130*/  LEA.HI.X R28, R6, UR7, R3, 0x1, P2 ;  /* 0x00000007061c7c11 */ /* 0x000fe200090f0c03 */
        /* <DEDUP_REMOVED lines=17> */
.L_x_12612:
[----:B------:R-:W-:Y:S05]  /*6250*/  BSYNC B6 ;  /* 0x0000000000067941 */ /* 0x000fea0003800000 */
.L_x_12611:
        /* <DEDUP_REMOVED lines=11> */
.L_x_12822:
[----:B------:R-:W5:Y:S01]  /*6310*/  LDL R30, [R1+0x68] ;  /* 0x00006800011e7983 */ /* 0x000f620000100800 */
[----:B------:R-:W-:-:S03]  /*6320*/  ULDC UR4, c[0x0][0x448] ;  /* 0x0001120000047ab9 */ /* 0x000fc60000000800 */
[----:B------:R-:W2:Y:S01]  /*6330*/  LDL R12, [R1+0x98] ;  /* 0x00009800010c7983 */ /* 0x000ea20000100800 */
[----:B------:R-:W-:-:S05]  /*6340*/  IMAD R24, R24, UR4, RZ ;  /* 0x0000000418187c24 */ /* 0x000fca000f8e02ff */
[----:B------:R-:W-:Y:S01]  /*6350*/  ISETP.GE.AND P0, PT, R4, R24, PT ;  /* 0x000000180400720c */ /* 0x000fe20003f06270 */
[----:B------:R-:W-:Y:S01]  /*6360*/  BSSY B1, `(.L_x_12616) ;  /* 0x0000026000017945 */ /* 0x000fe20003800000 */
[----:B0-----:R-:W-:Y:S01]  /*6370*/  IMAD R26, R33, -0xc0, R24 ;  /* 0xffffff40211a7824 */ /* 0x001fe200078e0218 */
[----:B------:R-:W-:Y:S01]  /*6380*/  CS2R R10, SRZ ;  /* 0x00000000000a7805 */ /* 0x000fe2000001ff00 */
[----:B-----5:R-:W-:-:S05]  /*6390*/  IMAD.SHL.U32 R6, R30, 0x40, RZ ;  /* 0x000000401e067824 */ /* 0x020fca00078e00ff */
[----:B------:R-:W-:Y:S02]  /*63a0*/  LOP3.LUT R7, R6, 0x1c0, RZ, 0xc0, !PT ;  /* 0x000001c006077812 */ /* 0x000fe400078ec0ff */
[----:B--2---:R-:W-:Y:S02]  /*63b0*/  LEA.HI R6, R12, R12, RZ, 0x1 ;  /* 0x0000000c0c067211 */ /* 0x004fe400078f08ff */
[----:B------:R-:W-:Y:S02]  /*63c0*/  LOP3.LUT R8, R7, 0x18, R16, 0xf8, !PT ;  /* 0x0000001807087812 */ /* 0x000fe400078ef810 */
[----:B------:R-:W-:Y:S02]  /*63d0*/  LOP3.LUT R4, R6, 0xfffffffe, RZ, 0xc0, !PT ;  /* 0xfffffffe06047812 */ /* 0x000fe400078ec0ff */
[----:B------:R-:W-:-:S03]  /*63e0*/  SHF.R.U32.HI R7, RZ, 0x3, R7 ;  /* 0x00000003ff077819 */ /* 0x000fc60000011607 */
[----:B------:R-:W-:Y:S01]  /*63f0*/  IMAD.IADD R27, R12, 0x1, -R4 ;  /* 0x000000010c1b7824 */ /* 0x000fe200078e0a04 */
[----:B------:R-:W-:Y:S02]  /*6400*/  LOP3.LUT R28, R8, R7, RZ, 0x3c, !PT ;  /* 0x00000007081c7212 */ /* 0x000fe400078e3cff */
[----:B------:R-:W-:Y:S02]  /*6410*/  CS2R R8, SRZ ;  /* 0x0000000000087805 */ /* 0x000fe4000001ff00 */
[----:B------:R-:W-:Y:S02]  /*6420*/  CS2R R6, SRZ ;  /* 0x0000000000067805 */ /* 0x000fe4000001ff00 */
[----:B------:R-:W-:Y:S01]  /*6430*/  CS2R R12, SRZ ;  /* 0x00000000000c7805 */ /* 0x000fe2000001ff00 */
[----:B------:R-:W-:Y:S06]  /*6440*/  @P0 BRA `(.L_x_12617) ;  /* 0x00000000005c0947 */ /* 0x000fec0003800000 */
[----:B------:R-:W-:Y:S01]  /*6450*/  ULDC UR4, c[0x0][0x3f4] ;  /* 0x0000fd0000047ab9 */ /* 0x000fe20000000800 */
[----:B------:R-:W-:Y:S01]  /*6460*/  IMAD.MOV.U32 R6, RZ, RZ, R0 ;  /* 0x000000ffff067224 */ /* 0x000fe200078e0000 */
[----:B------:R-:W-:Y:S01]  /*6470*/  ISETP.GE.AND P2, PT, R22, UR4, PT ;  /* 0x0000000416007c0c */ /* 0x000fe2000bf46270 */
[----:B-1----:R-:W-:Y:S01]  /*6480*/  IMAD.MOV.U32 R7, RZ, RZ, R3 ;  /* 0x000000ffff077224 */ /* 0x002fe200078e0003 */
[C---:B------:R-:W-:Y:S02]  /*6490*/  ISETP.GE.AND P3, PT, R154.reuse, UR4, PT ;  /* 0x000000049a007c0c */ /* 0x040fe4000bf66270 */
[----:B------:R-:W-:Y:S02]  /*64a0*/  SHF.L.U32 R9, R154, 0x1, RZ ;  /* 0x000000019a097819 */ /* 0x000fe400000006ff */
[----:B------:R-:W-:Y:S01]  /*64b0*/  SHF.R.S32.HI R13, RZ, 0x1f, R154 ;  /* 0x0000001fff0d7819 */ /* 0x000fe2000001149a */
[----:B---3--:R-:W-:Y:S01]  /*64c0*/  IMAD.MOV.U32 R15, RZ, RZ, R5 ;  /* 0x000000ffff0f7224 */ /* 0x008fe200078e0005 */
[----:B------:R-:W-:-:S05]  /*64d0*/  CS2R R10, SRZ ;  /* 0x00000000000a7805 */ /* 0x000fca000001ff00 */
[----:B------:R-:W-:Y:S01]  /*64e0*/  @!P2 IMAD.WIDE R20, R22, 0x2, R6 ;  /* 0x000000021614a825 */ /* 0x000fe200078e0206 */
[----:B------:R-:W-:Y:S02]  /*64f0*/  SHF.L.U64.HI R6, R154, 0x1, R13 ;  /* 0x000000019a067819 */ /* 0x000fe4000001020d */
[-C--:B----4-:R-:W-:Y:S02]  /*6500*/  @!P3 IADD3 R4, P1, R14, R9.reuse, RZ ;  /* 0x000000090e04b210 */ /* 0x090fe40007f3e0ff */
[----:B------:R-:W-:Y:S02]  /*6510*/  @!P3 IADD3 R24, P0, R0, R9, RZ ;  /* 0x000000090018b210 */ /* 0x000fe40007f1e0ff */
[----:B------:R-:W-:Y:S02]  /*6520*/  CS2R R8, SRZ ;  /* 0x0000000000087805 */ /* 0x000fe4000001ff00 */
[----:B------:R-:W-:Y:S01]  /*6530*/  CS2R R12, SRZ ;  /* 0x00000000000c7805 */ /* 0x000fe2000001ff00 */
[----:B------:R-:W-:Y:S01]  /*6540*/  @!P3 IMAD.X R5, R5, 0x1, R6, P1 ;  /* 0x000000010505b824 */ /* 0x000fe200008e0606 */
[----:B------:R-:W-:-:S02]  /*6550*/  @!P3 IADD3.X R25, R3, R6, RZ, P0, !PT ;  /* 0x000000060319b210 */ /* 0x000fc400007fe4ff */
[----:B------:R-:W-:Y:S01]  /*6560*/  CS2R R6, SRZ ;  /* 0x0000000000067805 */ /* 0x000fe2000001ff00 */
[----:B------:R-:W-:Y:S01]  /*6570*/  @!P2 IMAD.WIDE R14, R22, 0x2, R14 ;  /* 0x00000002160ea825 */ /* 0x000fe200078e020e */
[----:B------:R0:W5:Y:S04]  /*6580*/  @!P2 LD.E.64 R10, desc[UR56][R20.64] ;  /* 0x00000038140aa980 */ /* 0x000168000c101b00 */
[----:B------:R0:W5:Y:S04]  /*6590*/  @!P2 LD.E.64 R8, desc[UR56][R14.64] ;  /* 0x000000380e08a980 */ /* 0x000168000c101b00 */
[----:B------:R0:W5:Y:S04]  /*65a0*/  @!P3 LD.E.64 R12, desc[UR56][R24.64] ;  /* 0x00000038180cb980 */ /* 0x000168000c101b00 */
[----:B------:R0:W5:Y:S02]  /*65b0*/  @!P3 LD.E.64 R6, desc[UR56][R4.64] ;  /* 0x000000380406b980 */ /* 0x000164000c101b00 */
.L_x_12617:
[----:B------:R-:W-:Y:S05]  /*65c0*/  BSYNC B1 ;  /* 0x0000000000017941 */ /* 0x000fea0003800000 */
.L_x_12616:
[----:B------:R-:W1:Y:S01]  /*65d0*/  S2R R0, SR_TID.X ;  /* 0x0000000000007919 */ /* 0x000e620000002100 */
[----:B0--3--:R-:W-:Y:S01]  /*65e0*/  SHF.L.U32 R5, R27, 0x1f, RZ ;  /* 0x0000001f1b057819 */ /* 0x009fe200000006ff */
[----:B-----5:R-:W-:Y:S01]  /*65f0*/  IMAD.MOV.U32 R32, RZ, RZ, R10 ;  /* 0x000000ffff207224 */ /* 0x020fe200078e000a */
[----:B------:R-:W-:Y:S01]  /*6600*/  LOP3.LUT P1, RZ, R30, 0x4, RZ, 0xc0, !PT ;  /* 0x000000041eff7812 */ /* 0x000fe2000782c0ff */
[----:B------:R-:W-:Y:S01]  /*6610*/  IMAD.MOV.U32 R30, RZ, RZ, R8 ;  /* 0x000000ffff1e7224 */ /* 0x000fe200078e0008 */
[----:B------:R-:W0:Y:S01]  /*6620*/  SYNCS.PHASECHK.TRANS64.TRYWAIT P0, [R2+URZ+0x30800], R5 ;  /* 0x03080005020075a7 */ /* 0x000e22000800017f */
[----:B------:R-:W-:Y:S01]  /*6630*/  MOV R15, R11 ;  /* 0x0000000b000f7202 */ /* 0x000fe20000000f00 */
[----:B----4-:R-:W-:Y:S01]  /*6640*/  IMAD.MOV.U32 R14, RZ, RZ, R7 ;  /* 0x000000ffff0e7224 */ /* 0x010fe200078e0007 */
[----:B------:R-:W-:Y:S01]  /*6650*/  SHF.R.U64 R34, R10, 0x10, R11 ;  /* 0x000000100a227819 */ /* 0x000fe2000000120b */
[----:B------:R-:W-:Y:S01]  /*6660*/  IMAD.MOV.U32 R10, RZ, RZ, R13 ;  /* 0x000000ffff0a7224 */ /* 0x000fe200078e000d */
[----:B------:R-:W-:Y:S01]  /*6670*/  SHF.R.U32.HI R20, RZ, 0x10, R11 ;  /* 0x00000010ff147819 */ /* 0x000fe2000001160b */
[----:B------:R-:W-:Y:S01]  /*6680*/  IMAD.MOV.U32 R11, RZ, RZ, R12 ;  /* 0x000000ffff0b7224 */ /* 0x000fe200078e000c */
[----:B------:R-:W-:Y:S01]  /*6690*/  SHF.R.U64 R21, R12, 0x10, R13 ;  /* 0x000000100c157819 */ /* 0x000fe2000000120d */
[--C-:B------:R-:W-:Y:S01]  /*66a0*/  IMAD.MOV.U32 R12, RZ, RZ, R9.reuse ;  /* 0x000000ffff0c7224 */ /* 0x100fe200078e0009 */
[--C-:B------:R-:W-:Y:S01]  /*66b0*/  SHF.R.U64 R35, R8, 0x10, R9.reuse ;  /* 0x0000001008237819 */ /* 0x100fe20000001209 */
[----:B------:R-:W-:Y:S01]  /*66c0*/  BSSY B1, `(.L_x_12618) ;  /* 0x000001a000017945 */ /* 0x000fe20003800000 */
[----:B------:R-:W-:Y:S01]  /*66d0*/  SHF.R.U32.HI R25, RZ, 0x10, R9 ;  /* 0x00000010ff197819 */ /* 0x000fe20000011609 */
[----:B------:R-:W-:Y:S01]  /*66e0*/  IMAD.MOV.U32 R9, RZ, RZ, R6 ;  /* 0x000000ffff097224 */ /* 0x000fe200078e0006 */
[----:B------:R-:W-:-:S02]  /*66f0*/  SHF.R.U32.HI R24, RZ, 0x10, R13 ;  /* 0x00000010ff187819 */ /* 0x000fc4000001160d */
[----:B------:R-:W-:Y:S02]  /*6700*/  VIMNMX R13, R26, 0xc0, PT ;  /* 0x000000c01a0d7848 */ /* 0x000fe40003fe0100 */
[----:B------:R-:W-:Y:S02]  /*6710*/  SHF.R.U64 R6, R6, 0x10, R7 ;  /* 0x0000001006067819 */ /* 0x000fe40000001207 */
[----:B------:R-:W-:Y:S02]  /*6720*/  PRMT R8, R10, 0x5410, R24 ;  /* 0x000054100a087816 */ /* 0x000fe40000000018 */
[----:B------:R-:W-:Y:S02]  /*6730*/  PRMT R11, R11, 0x5410, R9 ;  /* 0x000054100b0b7816 */ /* 0x000fe40000000009 */
[----:B------:R-:W-:Y:S02]  /*6740*/  SHF.R.U32.HI R7, RZ, 0x10, R7 ;  /* 0x00000010ff077819 */ /* 0x000fe40000011607 */
[----:B------:R-:W-:Y:S01]  /*6750*/  PRMT R32, R32, 0x5410, R15 ;  /* 0x0000541020207816 */ /* 0x000fe2000000000f */
[----:B-1----:R-:W-:Y:S01]  /*6760*/  VIADD R3, R0, 0xffffff80 ;  /* 0xffffff8000037836 */ /* 0x002fe20000000000 */
[----:B------:R-:W-:-:S02]  /*6770*/  PRMT R34, R34, 0x5410, R20 ;  /* 0x0000541022227816 */ /* 0x000fc40000000014 */
[----:B------:R-:W-:Y:S02]  /*6780*/  PRMT R10, R21, 0x7610, R10 ;  /* 0x00007610150a7816 */ /* 0x000fe4000000000a */
[----:B------:R-:W-:Y:S02]  /*6790*/  SHF.R.S32.HI R0, RZ, 0x1f, R3 ;  /* 0x0000001fff007819 */ /* 0x000fe40000011403 */
[----:B------:R-:W-:Y:S02]  /*67a0*/  PRMT R30, R30, 0x5410, R12 ;  /* 0x000054101e1e7816 */ /* 0x000fe4000000000c */
[----:B------:R-:W-:Y:S02]  /*67b0*/  LEA.HI R0, R0, R3, RZ, 0x5 ;  /* 0x0000000300007211 */ /* 0x000fe400078f28ff */
[----:B------:R-:W-:Y:S02]  /*67c0*/  PRMT R35, R35, 0x5410, R25 ;  /* 0x0000541023237816 */ /* 0x000fe40000000019 */
[----:B------:R-:W-:-:S02]  /*67d0*/  SHF.R.S32.HI R0, RZ, 0x5, R0 ;  /* 0x00000005ff007819 */ /* 0x000fc40000011400 */
[----:B------:R-:W-:-:S03]  /*67e0*/  PRMT R9, R14, 0x7610, R9 ;  /* 0x000076100e097816 */ /* 0x000fc60000000009 */
[----:B------:R-:W-:-:S05]  /*67f0*/  IMAD R3, R0, 0x200, R28 ;  /* 0x0000020000037824 */ /* 0x000fca00078e021c */
[----:B------:R-:W-:-:S04]  /*6800*/  LEA R3, R3, R2, 0x1 ;  /* 0x0000000203037211 */ /* 0x000fc800078e08ff */
[C---:B------:R-:W-:Y:S01]  /*6810*/  IADD3 R4, R3.reuse, 0xc400, RZ ;  /* 0x0000c40003047810 */ /* 0x040fe20007ffe0ff */
[----:B------:R-:W-:-:S04]  /*6820*/  VIADD R0, R3, 0xc440 ;  /* 0x0000c44003007836 */ /* 0x000fc80000000000 */
[----:B------:R-:W-:Y:S01]  /*6830*/  @P1 VIADD R0, R4, 0xffffffc0 ;  /* 0xffffffc004001836 */ /* 0x000fe20000000000 */
[----:B------:R-:W-:Y:S01]  /*6840*/  ISETP.GE.AND P1, PT, R18, R13, PT ;  /* 0x0000000d1200720c */ /* 0x000fe20003f26270 */
[----:B0-----:R-:W-:-:S12]  /*6850*/  @!P0 BRA `(.L_x_12619) ;  /* 0x0000013000c08947 */ /* 0x001fd80003800000 */
.L_x_12823:
[----:B------:R-:W-:Y:S05]  /*6860*/  BSYNC B1 ;  /* 0x0000000000017941 */ /* 0x000fea0003800000 */
.L_x_12618:
[----:B------:R-:W-:Y:S01]  /*6870*/  BSSY B1, `(.L_x_12620) ;  /* 0x0000057000017945 */ /* 0x000fe20003800000 */
[----:B------:R-:W-:Y:S02]  /*6880*/  PRMT R10, R10, 0x5410, R6 ;  /* 0x000054100a0a7816 */ /* 0x000fe40000000006 */
[----:B------:R-:W-:Y:S01]  /*6890*/  PRMT R9, R9, 0x5410, R7 ;  /* 0x0000541009097816 */ /* 0x000fe20000000007 */
[----:B------:R-:W-:Y:S06]  /*68a0*/  @P1 BRA `(.L_x_12621) ;  /* 0x00000004004c1947 */ /* 0x000fec0003800000 */
[----:B0-----:R-:W0:Y:S01]  /*68b0*/  LDC R5, c[0x0][0x3f4] ;  /* 0x0000fd00ff057b82 */ /* 0x001e220000000800 */
        /* <DEDUP_REMOVED lines=14> */
[----:B------:R-:W-:Y:S01]  /*69a0*/  FMUL.FTZ R4, R4, R21 ;  /* 0x0000001504047220 */ /* 0x000fe20000410000 */
[--C-:B------:R-:W-:Y:S02]  /*69b0*/  HADD2.F32 R15, -RZ, R6.reuse.H0_H0 ;  /* 0x20000006ff0f7230 */ /* 0x100fe40000004100 */
[----:B------:R-:W-:Y:S02]  /*69c0*/  HADD2.F32 R20, -RZ, R7.H0_H0 ;  /* 0x20000007ff147230 */ /* 0x000fe40000004100 */
[C---:B------:R-:W-:Y:S01]  /*69d0*/  FFMA.FTZ R28, R12.reuse, R25, R4 ;  /* 0x000000190c1c7223 */ /* 0x040fe20000010004 */
[C---:B------:R-:W-:Y:S01]  /*69e0*/  FMUL.FTZ R31, R5.reuse, R26 ;  /* 0x0000001a051f7220 */ /* 0x040fe20000410000 */
[----:B------:R-:W-:Y:S01]  /*69f0*/  FFMA.FTZ R27, R12, R21, -R27 ;  /* 0x000000150c1b7223 */ /* 0x000fe2000001081b */
        /* <DEDUP_REMOVED lines=22> */
.L_x_12623:
[----:B------:R-:W-:Y:S05]  /*6b60*/  BSYNC B2 ;  /* 0x0000000000027941 */ /* 0x000fea0003800000 */
.L_x_12622:
[----:B------:R-:W-:Y:S05]  /*6b70*/  @P1 BRA `(.L_x_12621) ;  /* 0x0000000000981947 */ /* 0x000fea0003800000 */
[----:B0-----:R-:W0:Y:S01]  /*6b80*/  LDS.128 R4, [R0] ;  /* 0x0000000000047984 */ /* 0x001e220000000c00 */
[--C-:B------:R-:W-:Y:S02]  /*6b90*/  HADD2.F32 R25, -RZ, R11.reuse.H1_H1 ;  /* 0x3000000bff197230 */ /* 0x100fe40000004100 */
[----:B------:R-:W-:Y:S02]  /*6ba0*/  HADD2.F32 R21, -RZ, R11.H0_H0 ;  /* 0x2000000bff157230 */ /* 0x000fe40000004100 */
[--C-:B------:R-:W-:Y:S02]  /*6bb0*/  HADD2.F32 R24, -RZ, R10.reuse.H0_H0 ;  /* 0x2000000aff187230 */ /* 0x100fe40000004100 */
[----:B------:R-:W-:Y:S02]  /*6bc0*/  HADD2.F32 R26, -RZ, R10.H1_H1 ;  /* 0x3000000aff1a7230 */ /* 0x000fe40000004100 */
        /* <DEDUP_REMOVED lines=16> */
[--C-:B------:R-:W-:Y:S02]  /*6cd0*/  HADD2.F32 R12, -RZ, R9.reuse.H0_H0 ;  /* 0x20000009ff0c7230 */ /* 0x100fe40000004100 */
[--C-:B------:R-:W-:Y:S02]  /*6ce0*/  HADD2.F32 R4, -RZ, R8.reuse.H0_H0 ;  /* 0x20000008ff047230 */ /* 0x100fe40000004100 */
        /* <DEDUP_REMOVED lines=15> */
.L_x_12621:
[----:B------:R-:W-:Y:S05]  /*6de0*/  BSYNC B1 ;  /* 0x0000000000017941 */ /* 0x000fea0003800000 */
.L_x_12620:
        /* <DEDUP_REMOVED lines=11> */
[--C-:B------:R-:W-:Y:S02]  /*6ea0*/  HADD2.F32 R31, -RZ, R35.reuse.H0_H0 ;  /* 0x20000023ff1f7230 */ /* 0x100fe40000004100 */
        /* <DEDUP_REMOVED lines=10> */
[-C--:B------:R-:W-:Y:S01]  /*6f50*/  FMUL.FTZ R20, R31, R5.reuse ;  /* 0x000000051f147220 */ /* 0x080fe20000410000 */
[-C--:B------:R-:W-:Y:S01]  /*6f60*/  FFMA.FTZ R4, R24, R12.reuse, -R21 ;  /* 0x0000000c18047223 */ /* 0x080fe20000010815 */
[----:B------:R-:W-:Y:S01]  /*6f70*/  FFMA.FTZ R25, R26, R12, R25 ;  /* 0x0000000c1a197223 */ /* 0x000fe20000010019 */
[C---:B------:R-:W-:Y:S01]  /*6f80*/  FMUL.FTZ R12, R27.reuse, R5 ;  /* 0x000000051b0c7220 */ /* 0x040fe20000410000 */
[--C-:B------:R-:W-:Y:S02]  /*6f90*/  HADD2.F32 R15, -RZ, R7.reuse.H0_H0 ;  /* 0x20000007ff0f7230 */ /* 0x100fe40000004100 */
        /* <DEDUP_REMOVED lines=19> */
.L_x_12626:
[----:B------:R-:W-:Y:S05]  /*70d0*/  BSYNC B1 ;  /* 0x0000000000017941 */ /* 0x000fea0003800000 */
.L_x_12625:
[----:B------:R-:W-:Y:S05]  /*70e0*/  @P1 BRA `(.L_x_12624) ;  /* 0x0000001000981947 */ /* 0x000fea0003800000 */
[----:B0-----:R-:W0:Y:S01]  /*70f0*/  LDS.128 R4, [R0+0x3000] ;  /* 0x0030000000047984 */ /* 0x001e220000000c00 */
[--C-:B------:R-:W-:Y:S02]  /*7100*/  HADD2.F32 R21, -RZ, R11.reuse.H1_H1 ;  /* 0x3000000bff157230 */ /* 0x100fe40000004100 */
[--C-:B------:R-:W-:Y:S02]  /*7110*/  HADD2.F32 R24, -RZ, R10.reuse.H0_H0 ;  /* 0x2000000aff187230 */ /* 0x100fe40000004100 */
[----:B------:R-:W-:Y:S02]  /*7120*/  HADD2.F32 R26, -RZ, R10.H1_H1 ;  /* 0x3000000aff1a7230 */ /* 0x000fe40000004100 */
[----:B------:R-:W-:Y:S02]  /*7130*/  HADD2.F32 R15, -RZ, R11.H0_H0 ;  /* 0x2000000bff0f7230 */ /* 0x000fe40000004100 */
[----:B------:R-:W-:Y:S02]  /*7140*/  HADD2.F32 R25, -RZ, R9.H0_H0 ;  /* 0x20000009ff197230 */ /* 0x000fe40000004100 */
[----:B0-----:R-:W-:-:S02]  /*7150*/  HADD2.F32 R3, -RZ, R4.H0_H0 ;  /* 0x20000004ff037230 */ /* 0x001fc40000004100 */
[----:B------:R-:W-:Y:S02]  /*7160*/  HADD2.F32 R4, -RZ, R4.H1_H1 ;  /* 0x30000004ff047230 */ /* 0x000fe40000004100 */
[--C-:B------:R-:W-:Y:S02]  /*7170*/  HADD2.F32 R10, -RZ, R5.reuse.H0_H0 ;  /* 0x20000005ff0a7230 */ /* 0x100fe40000004100 */
[----:B------:R-:W-:Y:S02]  /*7180*/  HADD2.F32 R5, -RZ, R5.H1_H1 ;  /* 0x30000005ff057230 */ /* 0x000fe40000004100 */
[-C--:B------:R-:W-:Y:S01]  /*7190*/  FMUL.FTZ R14, R21, R4.reuse ;  /* 0x00000004150e7220 */ /* 0x080fe20000410000 */
[C---:B------:R-:W-:Y:S01]  /*71a0*/  FMUL.FTZ R20, R15.reuse, R4 ;  /* 0x000000040f147220 */ /* 0x040fe20000410000 */
[----:B------:R-:W-:Y:S02]  /*71b0*/  HADD2.F32 R11, -RZ, R6.H0_H0 ;  /* 0x20000006ff0b7230 */ /* 0x000fe40000004100 */
[----:B------:R-:W-:Y:S01]  /*71c0*/  FMUL.FTZ R13, R26, R5 ;  /* 0x000000051a0d7220 */ /* 0x000fe20000410000 */
[----:B------:R-:W-:Y:S01]  /*71d0*/  FFMA.FTZ R4, R15, R3, -R14 ;  /* 0x000000030f047223 */ /* 0x000fe2000001080e */
[----:B------:R-:W-:Y:S01]  /*71e0*/  FMUL.FTZ R15, R24, R5 ;  /* 0x00000005180f7220 */ /* 0x000fe20000410000 */
[----:B------:R-:W-:-:S02]  /*71f0*/  HADD2.F32 R12, -RZ, R7.H0_H0 ;  /* 0x20000007ff0c7230 */ /* 0x000fc40000004100 */
[-C--:B------:R-:W-:Y:S01]  /*7200*/  FFMA.FTZ R5, R24, R10.reuse, -R13 ;  /* 0x0000000a18057223 */ /* 0x080fe2000001080d */
[----:B------:R-:W-:Y:S02]  /*7210*/  HADD2.F32 R6, -RZ, R6.H1_H1 ;  /* 0x30000006ff067230 */ /* 0x000fe40000004100 */
[----:B------:R-:W-:Y:S01]  /*7220*/  FFMA.FTZ R3, R21, R3, R20 ;  /* 0x0000000315037223 */ /* 0x000fe20000010014 */
[----:B------:R-:W-:Y:S02]  /*7230*/  HADD2.F32 R7, -RZ, R7.H1_H1 ;  /* 0x30000007ff077230 */ /* 0x000fe40000004100 */
[----:B------:R-:W-:Y:S01]  /*7240*/  FFMA.FTZ R10, R26, R10, R15 ;  /* 0x0000000a1a0a7223 */ /* 0x000fe2000001000f */
[----:B------:R-:W-:Y:S02]  /*7250*/  HADD2.F32 R24, -RZ, R9.H1_H1 ;  /* 0x30000009ff187230 */ /* 0x000fe40000004100 */
[--C-:B------:R-:W-:Y:S01]  /*7260*/  HADD2.F32 R21, -RZ, R8.reuse.H0_H0 ;  /* 0x20000008ff157230 */ /* 0x100fe20000004100 */
[----:B------:R-:W-:Y:S01]  /*7270*/  F2FP.F16.F32.PACK_AB R4, R3, R4 ;  /* 0x000000040304723e */ /* 0x000fe200000000ff */
[----:B------:R-:W-:-:S02]  /*7280*/  HADD2.F32 R20, -RZ, R8.H1_H1 ;  /* 0x30000008ff147230 */ /* 0x000fc40000004100 */
[-C--:B------:R-:W-:Y:S01]  /*7290*/  FMUL.FTZ R8, R25, R6.reuse ;  /* 0x0000000619087220 */ /* 0x080fe20000410000 */
[----:B------:R-:W-:Y:S01]  /*72a0*/  FMUL.FTZ R9, R24, R7 ;  /* 0x0000000718097220 */ /* 0x000fe20000410000 */
[C---:B------:R-:W-:Y:S01]  /*72b0*/  FMUL.FTZ R14, R21.reuse, R6 ;  /* 0x00000006150e7220 */ /* 0x040fe20000410000 */
[----:B------:R-:W-:Y:S01]  /*72c0*/  F2FP.F16.F32.PACK_AB R5, R10, R5 ;  /* 0x000000050a05723e */ /* 0x000fe200000000ff */
        /* <DEDUP_REMOVED lines=9> */
.L_x_12614:
[----:B------:R-:W-:-:S03]  /*7360*/  UMOV UR4, 0xffffffff ;  /* 0xffffffff00047882 */ /* 0x000fc60000000000 */
[----:B------:R-:W-:Y:S05]  /*7370*/  BRA.DIV UR4, `(.L_x_12627) ;  /* 0x0000012a040c7947 */ /* 0x000fea000b800000 */
[----:B------:R0:W1:Y:S04]  /*7380*/  SHFL.IDX PT, R0, R26, RZ, 0x1c1f ;  /* 0x001c1fff1a007589 */ /* 0x00006800000e0000 */
[----:B------:R0:W2:Y:S04]  /*7390*/  SHFL.IDX PT, R3, R25, RZ, 0x1c1f ;  /* 0x001c1fff19037589 */ /* 0x0000a800000e0000 */
[----:B------:R0:W3:Y:S04]  /*73a0*/  SHFL.IDX PT, R20, R28, RZ, 0x1c1f ;  /* 0x001c1fff1c147589 */ /* 0x0000e800000e0000 */
[----:B------:R0:W4:Y:S02]  /*73b0*/  SHFL.IDX PT, R14, R27, RZ, 0x1c1f ;  /* 0x001c1fff1b0e7589 */ /* 0x00012400000e0000 */
.L_x_12829:
[----:B------:R-:W5:Y:S01]  /*73c0*/  LDL R6, [R1+0x98] ;  /* 0x0000980001067983 */ /* 0x000f620000100800 */
[----:B------:R-:W-:Y:S01]  /*73d0*/  ULDC UR4, c[0x0][0x448] ;  /* 0x0001120000047ab9 */ /* 0x000fe20000000800 */
[----:B------:R-:W-:Y:S01]  /*73e0*/  BSSY B1, `(.L_x_12628) ;  /* 0x000001a000017945 */ /* 0x000fe20003800000 */
[----:B------:R-:W-:Y:S01]  /*73f0*/  IMAD R24, R24, UR4, RZ ;  /* 0x0000000418187c24 */ /* 0x000fe2000f8e02ff */
[----:B------:R-:W-:Y:S02]  /*7400*/  CS2R R8, SRZ ;  /* 0x0000000000087805 */ /* 0x000fe4000001ff00 */
[----:B------:R-:W-:Y:S02]  /*7410*/  CS2R R10, SRZ ;  /* 0x00000000000a7805 */ /* 0x000fe4000001ff00 */
[----:B------:R-:W-:Y:S01]  /*7420*/  ISETP.GE.AND P0, PT, R4, R24, PT ;  /* 0x000000180400720c */ /* 0x000fe20003f06270 */
[----:B------:R-:W-:Y:S01]  /*7430*/  IMAD R24, R33, -0xc0, R24 ;  /* 0xffffff4021187824 */ /* 0x000fe200078e0218 */
[----:B-----5:R-:W-:-:S04]  /*7440*/  LEA.HI R5, R6, R6, RZ, 0x1 ;  /* 0x0000000606057211 */ /* 0x020fc800078f08ff */
[----:B------:R-:W-:-:S05]  /*7450*/  LOP3.LUT R5, R5, 0xfffffffe, RZ, 0xc0, !PT ;  /* 0xfffffffe05057812 */ /* 0x000fca00078ec0ff */
[----:B0-----:R-:W-:Y:S01]  /*7460*/  IMAD.IADD R25, R6, 0x1, -R5 ;  /* 0x0000000106197824 */ /* 0x001fe200078e0a05 */
[----:B------:R-:W-:Y:S02]  /*7470*/  CS2R R4, SRZ ;  /* 0x0000000000047805 */ /* 0x000fe4000001ff00 */
[----:B------:R-:W-:Y:S02]  /*7480*/  CS2R R6, SRZ ;  /* 0x0000000000067805 */ /* 0x000fe4000001ff00 */
[----:B------:R-:W-:Y:S01]  /*7490*/  SHF.L.U32 R25, R25, 0x1f, RZ ;  /* 0x0000001f19197819 */ /* 0x000fe200000006ff */
[----:B------:R-:W-:Y:S06]  /*74a0*/  @P0 BRA `(.L_x_12629) ;  /* 0x0000000000340947 */ /* 0x000fec0003800000 */
[----:B------:R-:W-:Y:S01]  /*74b0*/  ULDC UR4, c[0x0][0x3f4] ;  /* 0x0000fd0000047ab9 */ /* 0x000fe20000000800 */
[C---:B------:R-:W-:Y:S01]  /*74c0*/  IMAD.SHL.U32 R15, R16.reuse, 0x2, RZ ;  /* 0x00000002100f7824 */ /* 0x040fe200078e00ff */
[C---:B------:R-:W-:Y:S02]  /*74d0*/  ISETP.GE.AND P2, PT, R16.reuse, UR4, PT ;  /* 0x0000000410007c0c */ /* 0x040fe4000bf46270 */
[----:B------:R-:W-:Y:S02]  /*74e0*/  SHF.R.S32.HI R5, RZ, 0x1f, R16 ;  /* 0x0000001fff057819 */ /* 0x000fe40000011410 */
[----:B--2---:R-:W-:Y:S02]  /*74f0*/  IADD3 R12, P0, R3, R15, RZ ;  /* 0x0000000f030c7210 */ /* 0x004fe40007f1e0ff */
[----:B------:R-:W-:Y:S02]  /*7500*/  SHF.L.U64.HI R3, R16, 0x1, R5 ;  /* 0x0000000110037819 */ /* 0x000fe40000010205 */
[----:B------:R-:W-:-:S02]  /*7510*/  CS2R R4, SRZ ;  /* 0x0000000000047805 */ /* 0x000fc4000001ff00 */
[----:B----4-:R-:W-:Y:S01]  /*7520*/  IADD3 R14, P1, R14, R15, RZ ;  /* 0x0000000f0e0e7210 */ /* 0x010fe20007f3e0ff */
[----:B-1----:R-:W-:-:S03]  /*7530*/  IMAD.X R13, R0, 0x1, R3, P0 ;  /* 0x00000001000d7824 */ /* 0x002fc600000e0603 */
[----:B---3--:R-:W-:Y:S01]  /*7540*/  IADD3.X R15, R20, R3, RZ, P1, !PT ;  /* 0x00000003140f7210 */ /* 0x008fe20000ffe4ff */
[----:B------:R-:W-:Y:S08]  /*7550*/  @P2 BRA `(.L_x_12629) ;  /* 0x0000000000082947 */ /* 0x000ff00003800000 */
[----:B------:R0:W5:Y:S04]  /*7560*/  LD.E.128 R4, desc[UR56][R12.64] ;  /* 0x000000380c047980 */ /* 0x000168000c101d00 */
[----:B------:R0:W5:Y:S02]  /*7570*/  LD.E.128 R8, desc[UR56][R14.64] ;  /* 0x000000380e087980 */ /* 0x000164000c101d00 */
.L_x_12629:
[----:B------:R-:W-:Y:S05]  /*7580*/  BSYNC B1 ;  /* 0x0000000000017941 */ /* 0x000fea0003800000 */
.L_x_12628:
[----:B------:R-:W3:Y:S01]  /*7590*/  SYNCS.PHASECHK.TRANS64.TRYWAIT P1, [R2+URZ+0x30800], R25 ;  /* 0x03080019020075a7 */ /* 0x000ee2000802017f */
[--C-:B0----5:R-:W-:Y:S01]  /*75a0*/  IMAD.MOV.U32 R15, RZ, RZ, R5.reuse ;  /* 0x000000ffff0f7224 */ /* 0x121fe200078e0005 */
[--C-:B--2---:R-:W-:Y:S01]  /*75b0*/  SHF.R.U64 R3, R4, 0x10, R5.reuse ;  /* 0x0000001004037819 */ /* 0x104fe20000001205 */
[----:B------:R-:W-:Y:S01]  /*75c0*/  IMAD.MOV.U32 R21, RZ, RZ, R4 ;  /* 0x000000ffff157224 */ /* 0x000fe200078e0004 */
[----:B----4-:R-:W-:Y:S01]  /*75d0*/  SHF.R.U32.HI R14, RZ, 0x10, R5 ;  /* 0x00000010ff0e7819 */ /* 0x010fe20000011605 */
[----:B------:R-:W-:Y:S01]  /*75e0*/  IMAD.MOV.U32 R13, RZ, RZ, R6 ;  /* 0x000000ffff0d7224 */ /* 0x000fe200078e0006 */
[----:B------:R-:W-:Y:S01]  /*75f0*/  PRMT R15, R15, 0x5410, R3 ;  /* 0x000054100f0f7816 */ /* 0x000fe20000000003 */
[----:B------:R-:W-:Y:S01]  /*7600*/  IMAD.MOV.U32 R4, RZ, RZ, R8 ;  /* 0x000000ffff047224 */ /* 0x000fe200078e0008 */
[----:B------:R-:W-:Y:S01]  /*7610*/  SHF.R.U64 R12, R6, 0x10, R7 ;  /* 0x00000010060c7819 */ /* 0x000fe20000001207 */
[----:B------:R-:W-:Y:S01]  /*7620*/  IMAD.MOV.U32 R5, RZ, RZ, R10 ;  /* 0x000000ffff057224 */ /* 0x000fe200078e000a */
[----:B------:R-:W-:Y:S01]  /*7630*/  VIMNMX R3, R24, 0xc0, PT ;  /* 0x000000c018037848 */ /* 0x000fe20003fe0100 */
[----:B------:R-:W-:Y:S01]  /*7640*/  VIADD R26, R18, 0x60 ;  /* 0x00000060121a7836 */ /* 0x000fe20000000000 */
[----:B-1----:R-:W-:Y:S01]  /*7650*/  MOV R0, R7 ;  /* 0x0000000700007202 */ /* 0x002fe20000000f00 */
[--C-:B---3--:R-:W-:Y:S01]  /*7660*/  IMAD.MOV.U32 R20, RZ, RZ, R9.reuse ;  /* 0x000000ffff147224 */ /* 0x108fe200078e0009 */
[----:B------:R-:W-:Y:S01]  /*7670*/  SHF.R.U64 R8, R8, 0x10, R9 ;  /* 0x0000001008087819 */ /* 0x000fe20000001209 */
[----:B------:R-:W-:Y:S01]  /*7680*/  BSSY B1, `(.L_x_12630) ;  /* 0x0000013000017945 */ /* 0x000fe20003800000 */
[----:B------:R-:W0:Y:S01]  /*7690*/  LDC R27, c[0x0][0x3f4] ;  /* 0x0000fd00ff1b7b82 */ /* 0x000e220000000800 */
[----:B------:R-:W-:-:S02]  /*76a0*/  MOV R6, R11 ;  /* 0x0000000b00067202 */ /* 0x000fc40000000f00 */
[----:B------:R-:W-:Y:S02]  /*76b0*/  SHF.R.U64 R10, R10, 0x10, R11 ;  /* 0x000000100a0a7819 */ /* 0x000fe4000000120b */
[----:B------:R-:W-:Y:S02]  /*76c0*/  SHF.R.U32.HI R7, RZ, 0x10, R7 ;  /* 0x00000010ff077819 */ /* 0x000fe40000011607 */
        /* <DEDUP_REMOVED lines=8> */
[C---:B0-----:R-:W-:Y:S01]  /*7750*/  ISETP.GE.AND P0, PT, R16.reuse, R27, PT ;  /* 0x0000001b1000720c */ /* 0x041fe20003f06270 */
[----:B------:R-:W-:-:S03]  /*7760*/  IMAD.IADD R4, R16, 0x1, R27 ;  /* 0x0000000110047824 */ /* 0x000fc600078e021b */
[-C--:B------:R-:W-:Y:S02]  /*7770*/  ISETP.GE.OR P2, PT, R18, R3.reuse, P0 ;  /* 0x000000031200720c */ /* 0x080fe40000746670 */
[----:B------:R-:W-:Y:S02]  /*7780*/  ISETP.GE.OR P0, PT, R26, R3, P0 ;  /* 0x000000031a00720c */ /* 0x000fe40000706670 */
[----:B------:R-:W-:Y:S01]  /*7790*/  PRMT R3, R6, 0x5410, R11 ;  /* 0x0000541006037816 */ /* 0x000fe2000000000b */
[----:B------:R-:W-:Y:S10]  /*77a0*/  @!P1 BRA `(.L_x_12631) ;  /* 0x0000012400709947 */ /* 0x000ff40003800000 */
.L_x_12830:
[----:B------:R-:W-:Y:S05]  /*77b0*/  BSYNC B1 ;  /* 0x0000000000017941 */ /* 0x000fea0003800000 */
.L_x_12630:
[----:B------:R-:W-:Y:S01]  /*77c0*/  BSSY B1, `(.L_x_12632) ;  /* 0x000005f000017945 */ /* 0x000fe20003800000 */
[----:B------:R-:W-:-:S03]  /*77d0*/  LOP3.LUT R24, R4, 0x38, RZ, 0xc0, !PT ;  /* 0x0000003804187812 */ /* 0x000fc600078ec0ff */
[----:B------:R-:W-:Y:S05]  /*77e0*/  @P2 BRA `(.L_x_12633) ;  /* 0x0000000400702947 */ /* 0x000fea0003800000 */
[----:B------:R-:W2:Y:S01]  /*77f0*/  LDL R6, [R1+0x68] ;  /* 0x0000680001067983 */ /* 0x000ea20000100800 */
[----:B------:R-:W1:Y:S02]  /*7800*/  S2R R5, SR_TID.X ;  /* 0x0000000000057919 */ /* 0x000e640000002100 */
[----:B-1----:R-:W-:-:S05]  /*7810*/  VIADD R5, R5, 0xffffff80 ;  /* 0xffffff8005057836 */ /* 0x002fca0000000000 */
[----:B------:R-:W-:-:S04]  /*7820*/  SHF.R.S32.HI R10, RZ, 0x1f, R5 ;  /* 0x0000001fff0a7819 */ /* 0x000fc80000011405 */
[----:B------:R-:W-:-:S04]  /*7830*/  LEA.HI R10, R10, R5, RZ, 0x5 ;  /* 0x000000050a0a7211 */ /* 0x000fc800078f28ff */
[----:B------:R-:W-:Y:S01]  /*7840*/  SHF.R.S32.HI R10, RZ, 0x5, R10 ;  /* 0x00000005ff0a7819 */ /* 0x000fe2000001140a */
[--C-:B------:R-:W-:Y:S02]  /*7850*/  HADD2.F32 R34, -RZ, R21.reuse.H0_H0 ;  /* 0x20000015ff227230 */ /* 0x100fe40000004100 */
[----:B------:R-:W-:Y:S02]  /*7860*/  HADD2.F32 R36, -RZ, R21.H1_H1 ;  /* 0x30000015ff247230 */ /* 0x000fe40000004100 */
[----:B------:R-:W-:Y:S02]  /*7870*/  HADD2.F32 R37, -RZ, R20.H1_H1 ;  /* 0x30000014ff257230 */ /* 0x000fe40000004100 */
[----:B------:R-:W-:Y:S01]  /*7880*/  HADD2.F32 R35, -RZ, R15.H1_H1 ;  /* 0x3000000fff237230 */ /* 0x000fe20000004100 */
[----:B--2---:R-:W-:-:S04]  /*7890*/  SHF.L.U32 R4, R6, 0x6, RZ ;  /* 0x0000000606047819 */ /* 0x004fc800000006ff */
[----:B------:R-:W-:-:S04]  /*78a0*/  LOP3.LUT R7, R4, 0x1c0, RZ, 0xc0, !PT ;  /* 0x000001c004077812 */ /* 0x000fc800078ec0ff */
[--C-:B------:R-:W-:Y:S02]  /*78b0*/  SHF.R.U32.HI R9, RZ, 0x3, R7.reuse ;  /* 0x00000003ff097819 */ /* 0x100fe40000011607 */
[----:B------:R-:W-:Y:S02]  /*78c0*/  LOP3.LUT R4, R7, 0x38, R16, 0xf8, !PT ;  /* 0x0000003807047812 */ /* 0x000fe400078ef810 */
[----:B------:R-:W-:Y:S02]  /*78d0*/  LOP3.LUT R8, R9, R24, R7, 0x1e, !PT ;  /* 0x0000001809087212 */ /* 0x000fe400078e1e07 */
[----:B------:R-:W-:-:S03]  /*78e0*/  LOP3.LUT R4, R4, R9, RZ, 0x3c, !PT ;  /* 0x0000000904047212 */ /* 0x000fc600078e3cff */
[C---:B------:R-:W-:Y:S02]  /*78f0*/  IMAD R9, R10.reuse, 0x200, R8 ;  /* 0x000002000a097824 */ /* 0x040fe400078e0208 */
[----:B------:R-:W-:-:S03]  /*7900*/  IMAD R5, R10, 0x200, R4 ;  /* 0x000002000a057824 */ /* 0x000fc600078e0204 */
[----:B------:R-:W-:Y:S01]  /*7910*/  LEA R44, R9, R2, 0x1 ;  /* 0x00000002092c7211 */ /* 0x000fe200078e08ff */
[----:B------:R-:W-:-:S04]  /*7920*/  IMAD R43, R5, 0x2, R2 ;  /* 0x00000002052b7824 */ /* 0x000fc800078e0202 */
[----:B------:R-:W1:Y:S04]  /*7930*/  LDS.128 R8, [R44+0xc400] ;  /* 0x00c400002c087984 */ /* 0x000e680000000c00 */
[----:B------:R-:W0:Y:S01]  /*7940*/  LDS.128 R4, [R43+0xc400] ;  /* 0x00c400002b047984 */ /* 0x000e220000000c00 */
[--C-:B-1----:R-:W-:Y:S02]  /*7950*/  HADD2.F32 R30, -RZ, R8.reuse.H0_H0 ;  /* 0x20000008ff1e7230 */ /* 0x102fe40000004100 */
[----:B------:R-:W-:Y:S02]  /*7960*/  HADD2.F32 R8, -RZ, R8.H1_H1 ;  /* 0x30000008ff087230 */ /* 0x000fe40000004100 */
[--C-:B0-----:R-:W-:Y:S02]  /*7970*/  HADD2.F32 R25, -RZ, R4.reuse.H0_H0 ;  /* 0x20000004ff197230 */ /* 0x101fe40000004100 */
[C---:B------:R-:W-:Y:S01]  /*7980*/  FMUL.FTZ R38, R30.reuse, R36 ;  /* 0x000000241e267220 */ /* 0x040fe20000410000 */
[----:B------:R-:W-:Y:S01]  /*7990*/  FMUL.FTZ R40, R30, R34 ;  /* 0x000000221e287220 */ /* 0x000fe20000410000 */
[----:B------:R-:W-:-:S02]  /*79a0*/  HADD2.F32 R4, -RZ, R4.H1_H1 ;  /* 0x30000004ff047230 */ /* 0x000fc40000004100 */
[C---:B------:R-:W-:Y:S01]  /*79b0*/  FMUL.FTZ R39, R8.reuse, R37 ;  /* 0x0000002508277220 */ /* 0x040fe20000410000 */
[----:B------:R-:W-:Y:S02]  /*79c0*/  HADD2.F32 R31, -RZ, R9.H0_H0 ;  /* 0x20000009ff1f7230 */ /* 0x000fe40000004100 */
[C---:B------:R-:W-:Y:S01]  /*79d0*/  FFMA.FTZ R38, R25.reuse, R34, -R38 ;  /* 0x0000002219267223 */ /* 0x040fe20000010826 */
[----:B------:R-:W-:Y:S02]  /*79e0*/  HADD2.F32 R30, -RZ, R20.H0_H0 ;  /* 0x20000014ff1e7230 */ /* 0x000fe40000004100 */
[----:B------:R-:W-:Y:S01]  /*79f0*/  FFMA.FTZ R40, R25, R36, R40 ;  /* 0x0000002419287223 */ /* 0x000fe20000010028 */
[----:B------:R-:W-:Y:S02]  /*7a00*/  HADD2.F32 R25, -RZ, R15.H0_H0 ;  /* 0x2000000fff197230 */ /* 0x000fe40000004100 */
[----:B------:R-:W-:Y:S01]  /*7a10*/  FMUL.FTZ R41, R8, R35 ;  /* 0x0000002308297220 */ /* 0x000fe20000410000 */
[----:B------:R-:W-:-:S02]  /*7a20*/  HADD2.F32 R26, -RZ, R5.H0_H0 ;  /* 0x20000005ff1a7230 */ /* 0x000fc40000004100 */
[C---:B------:R-:W-:Y:S01]  /*7a30*/  FFMA.FTZ R39, R4.reuse, R35, -R39 ;  /* 0x0000002304277223 */ /* 0x040fe20000010827 */
[C---:B------:R-:W-:Y:S01]  /*7a40*/  FMUL.FTZ R35, R31.reuse, R30 ;  /* 0x0000001e1f237220 */ /* 0x040fe20000410000 */
[----:B------:R-:W-:Y:S02]  /*7a50*/  HADD2.F32 R9, -RZ, R9.H1_H1 ;  /* 0x30000009ff097230 */ /* 0x000fe40000004100 */
[----:B------:R-:W-:Y:S01]  /*7a60*/  FMUL.FTZ R31, R31, R25 ;  /* 0x000000191f1f7220 */ /* 0x000fe20000410000 */
[--C-:B------:R-:W-:Y:S02]  /*7a70*/  HADD2.F32 R34, -RZ, R14.reuse.H1_H1 ;  /* 0x3000000eff227230 */ /* 0x100fe40000004100 */
[----:B------:R-:W-:Y:S01]  /*7a80*/  FFMA.FTZ R41, R4, R37, R41 ;  /* 0x0000002504297223 */ /* 0x000fe20000010029 */
[----:B------:R-:W-:Y:S02]  /*7a90*/  HADD2.F32 R4, -RZ, R14.H0_H0 ;  /* 0x2000000eff047230 */ /* 0x000fe40000004100 */
[----:B------:R-:W-:Y:S01]  /*7aa0*/  FFMA.FTZ R35, R26, R25, -R35 ;  /* 0x000000191a237223 */ /* 0x000fe20000010823 */
[----:B------:R-:W-:-:S02]  /*7ab0*/  HADD2.F32 R5, -RZ, R5.H1_H1 ;  /* 0x30000005ff057230 */ /* 0x000fc40000004100 */
[----:B------:R-:W-:Y:S01]  /*7ac0*/  FFMA.FTZ R26, R26, R30, R31 ;  /* 0x0000001e1a1a7223 */ /* 0x000fe2000001001f */
[--C-:B------:R-:W-:Y:S02]  /*7ad0*/  HADD2.F32 R32, -RZ, R10.reuse.H0_H0 ;  /* 0x2000000aff207230 */ /* 0x100fe40000004100 */
[C---:B------:R-:W-:Y:S01]  /*7ae0*/  FMUL.FTZ R30, R9.reuse, R34 ;  /* 0x00000022091e7220 */ /* 0x040fe20000410000 */
[--C-:B------:R-:W-:Y:S02]  /*7af0*/  HADD2.F32 R8, -RZ, R13.reuse.H0_H0 ;  /* 0x2000000dff087230 */ /* 0x100fe40000004100 */
[----:B------:R-:W-:Y:S01]  /*7b00*/  FMUL.FTZ R36, R9, R4 ;  /* 0x0000000409247220 */ /* 0x000fe20000410000 */
[----:B------:R-:W-:Y:S02]  /*7b10*/  HADD2.F32 R25, -RZ, R13.H1_H1 ;  /* 0x3000000dff197230 */ /* 0x000fe40000004100 */
[----:B------:R-:W-:Y:S02]  /*7b20*/  HADD2.F32 R10, -RZ, R10.H1_H1 ;  /* 0x3000000aff0a7230 */ /* 0x000fe40000004100 */
[----:B------:R-:W-:-:S02]  /*7b30*/  HADD2.F32 R31, -RZ, R12.H1_H1 ;  /* 0x3000000cff1f7230 */ /* 0x000fc40000004100 */
[C---:B------:R-:W-:Y:S01]  /*7b40*/  FFMA.FTZ R30, R5.reuse, R4, -R30 ;  /* 0x00000004051e7223 */ /* 0x040fe2000001081e */
[--C-:B------:R-:W-:Y:S02]  /*7b50*/  HADD2.F32 R27, -RZ, R6.reuse.H0_H0 ;  /* 0x20000006ff1b7230 */ /* 0x100fe40000004100 */
[C---:B------:R-:W-:Y:S01]  /*7b60*/  FMUL.FTZ R4, R32.reuse, R25 ;  /* 0x0000001920047220 */ /* 0x040fe20000410000 */
[----:B------:R-:W-:Y:S02]  /*7b70*/  HADD2.F32 R6, -RZ, R6.H1_H1 ;  /* 0x30000006ff067230 */ /* 0x000fe40000004100 */
[----:B------:R-:W-:Y:S01]  /*7b80*/  FMUL.FTZ R42, R32, R8 ;  /* 0x00000008202a7220 */ /* 0x000fe20000410000 */
[----:B------:R-:W-:Y:S02]  /*7b90*/  HADD2.F32 R9, -RZ, R12.H0_H0 ;  /* 0x2000000cff097230 */ /* 0x000fe40000004100 */
[----:B------:R-:W-:Y:S01]  /*7ba0*/  FFMA.FTZ R37, R5, R34, R36 ;  /* 0x0000002205257223 */ /* 0x000fe20000010024 */
[----:B------:R-:W-:Y:S01]  /*7bb0*/  FMUL.FTZ R5, R10, R31 ;  /* 0x0000001f0a057220 */ /* 0x000fe20000410000 */
[C---:B------:R-:W-:Y:S01]  /*7bc0*/  FFMA.FTZ R32, R27.reuse, R8, -R4 ;  /* 0x000000081b207223 */ /* 0x040fe20000010804 */
[----:B------:R-:W-:Y:S01]  /*7bd0*/  FFMA.FTZ R42, R27, R25, R42 ;  /* 0x000000191b2a7223 */ /* 0x000fe2000001002a */
[----:B------:R-:W-:-:S02]  /*7be0*/  HADD2.F32 R33, -RZ, R11.H0_H0 ;  /* 0x2000000bff217230 */ /* 0x000fc40000004100 */
[-C--:B------:R-:W-:Y:S01]  /*7bf0*/  FMUL.FTZ R27, R10, R9.reuse ;  /* 0x000000090a1b7220 */ /* 0x080fe20000410000 */
[----:B------:R-:W-:Y:S01]  /*7c00*/  FFMA.FTZ R25, R6, R9, -R5 ;  /* 0x0000000906197223 */ /* 0x000fe20000010805 */
[----:B------:R-:W-:Y:S02]  /*7c10*/  HADD2.F32 R11, -RZ, R11.H1_H1 ;  /* 0x3000000bff0b7230 */ /* 0x000fe40000004100 */
[--C-:B------:R-:W-:Y:S02]  /*7c20*/  HADD2.F32 R5, -RZ, R3.reuse.H0_H0 ;  /* 0x20000003ff057230 */ /* 0x100fe40000004100 */
[----:B------:R-:W-:Y:S02]  /*7c30*/  HADD2.F32 R10, -RZ, R3.H1_H1 ;  /* 0x30000003ff0a7230 */ /* 0x000fe40000004100 */
[--C-:B------:R-:W-:Y:S02]  /*7c40*/  HADD2.F32 R4, -RZ, R0.reuse.H1_H1 ;  /* 0x30000000ff047230 */ /* 0x100fe40000004100 */
[----:B------:R-:W-:-:S02]  /*7c50*/  HADD2.F32 R8, -RZ, R0.H0_H0 ;  /* 0x20000000ff087230 */ /* 0x000fc40000004100 */
[--C-:B------:R-:W-:Y:S02]  /*7c60*/  HADD2.F32 R28, -RZ, R7.reuse.H0_H0 ;  /* 0x20000007ff1c7230 */ /* 0x100fe40000004100 */
[----:B------:R-:W-:Y:S01]  /*7c70*/  FFMA.FTZ R27, R6, R31, R27 ;  /* 0x0000001f061b7223 */ /* 0x000fe2000001001b */
[----:B------:R-:W-:Y:S02]  /*7c80*/  HADD2.F32 R7, -RZ, R7.H1_H1 ;  /* 0x30000007ff077230 */ /* 0x000fe40000004100 */
[-C--:B------:R-:W-:Y:S01]  /*7c90*/  FMUL.FTZ R9, R33, R5.reuse ;  /* 0x0000000521097220 */ /* 0x080fe20000410000 */
[----:B------:R-:W-:Y:S01]  /*7ca0*/  FMUL.FTZ R34, R11, R10 ;  /* 0x0000000a0b227220 */ /* 0x000fe20000410000 */
[----:B------:R-:W-:Y:S01]  /*7cb0*/  FMUL.FTZ R6, R33, R4 ;  /* 0x0000000421067220 */ /* 0x000fe20000410000 */
[----:B------:R-:W-:Y:S01]  /*7cc0*/  FMUL.FTZ R31, R11, R8 ;  /* 0x000000080b1f7220 */ /* 0x000fe20000410000 */
        /* <DEDUP_REMOVED lines=12> */
[----:B------:R1:W-:Y:S04]  /*7d90*/  STS.128 [R43+0xc400], R4 ;  /* 0x00c400042b007388 */ /* 0x0003e80000000c00 */
[----:B------:R1:W-:Y:S02]  /*7da0*/  STS.128 [R44+0xc400], R8 ;  /* 0x00c400082c007388 */ /* 0x0003e40000000c00 */
.L_x_12633:
[----:B------:R-:W-:Y:S05]  /*7db0*/  BSYNC B1 ;  /* 0x0000000000017941 */ /* 0x000fea0003800000 */
.L_x_12632:
[----:B------:R-:W-:Y:S05]  /*7dc0*/  @P0 BRA `(.L_x_12624) ;  /* 0x0000000400600947 */ /* 0x000fea0003800000 */
[----:B-1----:R-:W2:Y:S01]  /*7dd0*/  LDL R8, [R1+0x7c] ;  /* 0x00007c0001087983 */ /* 0x002ea20000100800 */
[C---:B------:R-:W-:Y:S02]  /*7de0*/  VIADD R4, R18.reuse, 0x60 ;  /* 0x0000006012047836 */ /* 0x040fe40000000000 */
[----:B------:R-:W-:Y:S01]  /*7df0*/  VIADD R5, R18, 0x60 ;  /* 0x0000006012057836 */ /* 0x000fe20000000000 */
[----:B------:R-:W3:Y:S01]  /*7e00*/  LDL R43, [R1+0xa4] ;  /* 0x0000a400012b7983 */ /* 0x000ee20000100800 */
[----:B------:R-:W-:-:S03]  /*7e10*/  IMAD.SHL.U32 R4, R4, 0x40, RZ ;  /* 0x0000004004047824 */ /* 0x000fc600078e00ff */
[----:B------:R-:W-:Y:S02]  /*7e20*/  SHF.L.U32 R5, R5, 0x6, RZ ;  /* 0x0000000605057819 */ /* 0x000fe400000006ff */
[----:B------:R-:W-:Y:S02]  /*7e30*/  LOP3.LUT R4, R4, 0x1c0, RZ, 0xc0, !PT ;  /* 0x000001c004047812 */ /* 0x000fe400078ec0ff */
[----:B------:R-:W-:Y:S02]  /*7e40*/  LOP3.LUT R5, R5, 0x1c0, RZ, 0xc0, !PT ;  /* 0x000001c005057812 */ /* 0x000fe400078ec0ff */
[----:B------:R-:W-:-:S04]  /*7e50*/  SHF.R.U32.HI R4, RZ, 0x3, R4 ;  /* 0x00000003ff047819 */ /* 0x000fc80000011604 */
[----:B------:R-:W-:Y:S01]  /*7e60*/  LOP3.LUT R24, R4, R24, R5, 0x1e, !PT ;  /* 0x0000001804187212 */ /* 0x000fe200078e1e05 */
[--C-:B------:R-:W-:Y:S02]  /*7e70*/  HADD2.F32 R33, -RZ, R21.reuse.H0_H0 ;  /* 0x20000015ff217230 */ /* 0x100fe40000004100 */
[----:B------:R-:W-:Y:S02]  /*7e80*/  HADD2.F32 R35, -RZ, R21.H1_H1 ;  /* 0x30000015ff237230 */ /* 0x000fe40000004100 */
[--C-:B------:R-:W-:Y:S02]  /*7e90*/  HADD2.F32 R40, -RZ, R20.reuse.H1_H1 ;  /* 0x30000014ff287230 */ /* 0x100fe40000004100 */
[--C-:B------:R-:W-:Y:S02]  /*7ea0*/  HADD2.F32 R38, -RZ, R15.reuse.H1_H1 ;  /* 0x3000000fff267230 */ /* 0x100fe40000004100 */
[----:B------:R-:W-:Y:S02]  /*7eb0*/  HADD2.F32 R42, -RZ, R20.H0_H0 ;  /* 0x20000014ff2a7230 */ /* 0x000fe40000004100 */
[----:B------:R-:W-:-:S02]  /*7ec0*/  HADD2.F32 R20, -RZ, R15.H0_H0 ;  /* 0x2000000fff147230 */ /* 0x000fc40000004100 */
[----:B------:R-:W-:Y:S02]  /*7ed0*/  HADD2.F32 R39, -RZ, R14.H1_H1 ;  /* 0x3000000eff277230 */ /* 0x000fe40000004100 */
[--C-:B------:R-:W-:Y:S02]  /*7ee0*/  HADD2.F32 R37, -RZ, R13.reuse.H0_H0 ;  /* 0x2000000dff257230 */ /* 0x100fe40000004100 */
[----:B------:R-:W-:Y:S02]  /*7ef0*/  HADD2.F32 R41, -RZ, R13.H1_H1 ;  /* 0x3000000dff297230 */ /* 0x000fe40000004100 */
[----:B--2---:R-:W-:-:S04]  /*7f00*/  IMAD.IADD R9, R8, 0x1, R24 ;  /* 0x0000000108097824 */ /* 0x004fc800078e0218 */
[----:B------:R-:W-:Y:S01]  /*7f10*/  IMAD R24, R9, 0x2, R2 ;  /* 0x0000000209187824 */ /* 0x000fe200078e0202 */
[----:B---3--:R-:W0:Y:S04]  /*7f20*/  LDS.128 R4, [R43+0xc400] ;  /* 0x00c400002b047984 */ /* 0x008e280000000c00 */
[----:B------:R-:W1:Y:S01]  /*7f30*/  LDS.128 R8, [R24+0xc400] ;  /* 0x00c4000018087984 */ /* 0x000e620000000c00 */
[----:B0-----:R-:W-:Y:S02]  /*7f40*/  HADD2.F32 R25, -RZ, R4.H0_H0 ;  /* 0x20000004ff197230 */ /* 0x001fe40000004100 */
[--C-:B-1----:R-:W-:Y:S02]  /*7f50*/  HADD2.F32 R21, -RZ, R8.reuse.H0_H0 ;  /* 0x20000008ff157230 */ /* 0x102fe40000004100 */
[----:B------:R-:W-:-:S03]  /*7f60*/  HADD2.F32 R8, -RZ, R8.H1_H1 ;  /* 0x30000008ff087230 */ /* 0x000fc60000004100 */
[-C--:B------:R-:W-:Y:S01]  /*7f70*/  FMUL.FTZ R36, R33, R21.reuse ;  /* 0x0000001521247220 */ /* 0x080fe20000410000 */
[--C-:B------:R-:W-:Y:S02]  /*7f80*/  HADD2.F32 R30, -RZ, R9.reuse.H0_H0 ;  /* 0x20000009ff1e7230 */ /* 0x100fe40000004100 */
[C---:B------:R-:W-:Y:S01]  /*7f90*/  FMUL.FTZ R34, R35.reuse, R21 ;  /* 0x0000001523227220 */ /* 0x040fe20000410000 */
[----:B------:R-:W-:Y:S02]  /*7fa0*/  HADD2.F32 R4, -RZ, R4.H1_H1 ;  /* 0x30000004ff047230 */ /* 0x000fe40000004100 */
[----:B------:R-:W-:Y:S01]  /*7fb0*/  FFMA.FTZ R36, R35, R25, R36 ;  /* 0x0000001923247223 */ /* 0x000fe20000010024 */
[----:B------:R-:W-:Y:S02]  /*7fc0*/  HADD2.F32 R9, -RZ, R9.H1_H1 ;  /* 0x30000009ff097230 */ /* 0x000fe40000004100 */
[-C--:B------:R-:W-:Y:S01]  /*7fd0*/  FMUL.FTZ R21, R40, R8.reuse ;  /* 0x0000000828157220 */ /* 0x080fe20000410000 */
[----:B------:R-:W-:Y:S01]  /*7fe0*/  FMUL.FTZ R15, R38, R8 ;  /* 0x00000008260f7220 */ /* 0x000fe20000410000 */
[----:B------:R-:W-:-:S02]  /*7ff0*/  HADD2.F32 R35, -RZ, R14.H0_H0 ;  /* 0x2000000eff237230 */ /* 0x000fc40000004100 */
[----:B------:R-:W-:Y:S01]  /*8000*/  FFMA.FTZ R34, R33, R25, -R34 ;  /* 0x0000001921227223 */ /* 0x000fe20000010822 */
[--C-:B------:R-:W-:Y:S02]  /*8010*/  HADD2.F32 R26, -RZ, R5.reuse.H0_H0 ;  /* 0x20000005ff1a7230 */ /* 0x100fe40000004100 */
[-C--:B------:R-:W-:Y:S01]  /*8020*/  FMUL.FTZ R25, R42, R30.reuse ;  /* 0x0000001e2a197220 */ /* 0x080fe20000410000 */
[----:B------:R-:W-:Y:S01]  /*8030*/  FMUL.FTZ R33, R20, R30 ;  /* 0x0000001e14217220 */ /* 0x000fe20000410000 */
[----:B------:R-:W-:Y:S02]  /*8040*/  HADD2.F32 R5, -RZ, R5.H1_H1 ;  /* 0x30000005ff057230 */ /* 0x000fe40000004100 */
[-C--:B------:R-:W-:Y:S01]  /*8050*/  FFMA.FTZ R21, R38, R4.reuse, -R21 ;  /* 0x0000000426157223 */ /* 0x080fe20000010815 */
[--C-:B------:R-:W-:Y:S02]  /*8060*/  HADD2.F32 R31, -RZ, R10.reuse.H0_H0 ;  /* 0x2000000aff1f7230 */ /* 0x100fe40000004100 */
[----:B------:R-:W-:Y:S01]  /*8070*/  FFMA.FTZ R15, R40, R4, R15 ;  /* 0x00000004280f7223 */ /* 0x000fe2000001000f */
[----:B------:R-:W-:-:S02]  /*8080*/  HADD2.F32 R10, -RZ, R10.H1_H1 ;  /* 0x3000000aff0a7230 */ /* 0x000fc40000004100 */
[-C--:B------:R-:W-:Y:S01]  /*8090*/  FMUL.FTZ R4, R39, R9.reuse ;  /* 0x0000000927047220 */ /* 0x080fe20000410000 */
[C---:B------:R-:W-:Y:S01]  /*80a0*/  FMUL.FTZ R8, R35.reuse, R9 ;  /* 0x0000000923087220 */ /* 0x040fe20000410000 */
[----:B------:R-:W-:Y:S02]  /*80b0*/  HADD2.F32 R30, -RZ, R12.H1_H1 ;  /* 0x3000000cff1e7230 */ /* 0x000fe40000004100 */
[-C--:B------:R-:W-:Y:S01]  /*80c0*/  FFMA.FTZ R25, R20, R26.reuse, -R25 ;  /* 0x0000001a14197223 */ /* 0x080fe20000010819 */
[----:B------:R-:W-:Y:S01]  /*80d0*/  FFMA.FTZ R33, R42, R26, R33 ;  /* 0x0000001a2a217223 */ /* 0x000fe20000010021 */
[----:B------:R-:W-:Y:S02]  /*80e0*/  HADD2.F32 R27, -RZ, R6.H0_H0 ;  /* 0x20000006ff1b7230 */ /* 0x000fe40000004100 */
[-C--:B------:R-:W-:Y:S01]  /*80f0*/  FFMA.FTZ R14, R35, R5.reuse, -R4 ;  /* 0x00000005230e7223 */ /* 0x080fe20000010804 */
[----:B------:R-:W-:Y:S02]  /*8100*/  HADD2.F32 R26, -RZ, R12.H0_H0 ;  /* 0x2000000cff1a7230 */ /* 0x000fe40000004100 */
[----:B------:R-:W-:Y:S01]  /*8110*/  FFMA.FTZ R12, R39, R5, R8 ;  /* 0x00000005270c7223 */ /* 0x000fe20000010008 */
[----:B------:R-:W-:-:S02]  /*8120*/  HADD2.F32 R6, -RZ, R6.H1_H1 ;  /* 0x30000006ff067230 */ /* 0x000fc40000004100 */
[-C--:B------:R-:W-:Y:S01]  /*8130*/  FMUL.FTZ R5, R30, R10.reuse ;  /* 0x0000000a1e057220 */ /* 0x080fe20000410000 */
[-C--:B------:R-:W-:Y:S01]  /*8140*/  FMUL.FTZ R4, R41, R31.reuse ;  /* 0x0000001f29047220 */ /* 0x080fe20000410000 */
[C---:B------:R-:W-:Y:S01]  /*8150*/  FMUL.FTZ R20, R37.reuse, R31 ;  /* 0x0000001f25147220 */ /* 0x040fe20000410000 */
[C---:B------:R-:W-:Y:S01]  /*8160*/  FMUL.FTZ R9, R26.reuse, R10 ;  /* 0x0000000a1a097220 */ /* 0x040fe20000410000 */
[--C-:B------:R-:W-:Y:S02]  /*8170*/  HADD2.F32 R32, -RZ, R11.reuse.H0_H0 ;  /* 0x2000000bff207230 */ /* 0x100fe40000004100 */
[----:B------:R-:W-:Y:S01]  /*8180*/  FFMA.FTZ R10, R26, R6, -R5 ;  /* 0x000000061a0a7223 */ /* 0x000fe20000010805 */
[----:B------:R-:W-:Y:S02]  /*8190*/  HADD2.F32 R11, -RZ, R11.H1_H1 ;  /* 0x3000000bff0b7230 */ /* 0x000fe40000004100 */
[-C--:B------:R-:W-:Y:S01]  /*81a0*/  FFMA.FTZ R13, R37, R27.reuse, -R4 ;  /* 0x0000001b250d7223 */ /* 0x080fe20000010804 */
[----:B------:R-:W-:Y:S01]  /*81b0*/  FFMA.FTZ R20, R41, R27, R20 ;  /* 0x0000001b29147223 */ /* 0x000fe20000010014 */
[----:B------:R-:W-:-:S02]  /*81c0*/  HADD2.F32 R26, -RZ, R3.H0_H0 ;  /* 0x20000003ff1a7230 */ /* 0x000fc40000004100 */
[--C-:B------:R-:W-:Y:S02]  /*81d0*/  HADD2.F32 R8, -RZ, R0.reuse.H1_H1 ;  /* 0x30000000ff087230 */ /* 0x100fe40000004100 */
[----:B------:R-:W-:Y:S02]  /*81e0*/  HADD2.F32 R31, -RZ, R3.H1_H1 ;  /* 0x30000003ff1f7230 */ /* 0x000fe40000004100 */
[----:B------:R-:W-:Y:S02]  /*81f0*/  HADD2.F32 R27, -RZ, R0.H0_H0 ;  /* 0x20000000ff1b7230 */ /* 0x000fe40000004100 */
[----:B------:R-:W-:Y:S01]  /*8200*/  FFMA.FTZ R3, R30, R6, R9 ;  /* 0x000000061e037223 */ /* 0x000fe20000010009 */
[--C-:B------:R-:W-:Y:S02]  /*8210*/  HADD2.F32 R28, -RZ, R7.reuse.H0_H0 ;  /* 0x20000007ff1c7230 */ /* 0x100fe40000004100 */
[----:B------:R-:W-:Y:S01]  /*8220*/  FMUL.FTZ R5, R26, R32 ;  /* 0x000000201a057220 */ /* 0x000fe20000410000 */
[----:B------:R-:W-:-:S02]  /*8230*/  HADD2.F32 R7, -RZ, R7.H1_H1 ;  /* 0x30000007ff077230 */ /* 0x000fc40000004100 */
[C---:B------:R-:W-:Y:S01]  /*8240*/  FMUL.FTZ R9, R8.reuse, R32 ;  /* 0x0000002008097220 */ /* 0x040fe20000410000 */
        /* <DEDUP_REMOVED lines=14> */
[----:B------:R2:W-:Y:S04]  /*8330*/  STS.128 [R43+0xc400], R4 ;  /* 0x00c400042b007388 */ /* 0x0005e80000000c00 */
[----:B------:R2:W-:Y:S02]  /*8340*/  STS.128 [R24+0xc400], R8 ;  /* 0x00c4000818007388 */ /* 0x0005e40000000c00 */
.L_x_12624:
[----:B------:R-:W-:Y:S05]  /*8350*/  BSYNC B0 ;  /* 0x0000000000007941 */ /* 0x000fea0003800000 */
.L_x_12613:
[----:B------:R-:W-:Y:S01]  /*8360*/  @!PT LDS RZ, [RZ] ;  /* 0x00000000fffff984 */ /* 0x000fe20000000800 */
[----:B------:R-:W-:Y:S01]  /*8370*/  @!PT LDS RZ, [RZ] ;  /* 0x00000000fffff984 */ /* 0x000fe20000000800 */
[----:B------:R-:W-:Y:S01]  /*8380*/  @!PT LDS RZ, [RZ] ;  /* 0x00000000fffff984 */ /* 0x000fe20000000800 */
[----:B------:R-:W-:Y:S01]  /*8390*/  @!PT LDS RZ, [RZ] ;  /* 0x00000000fffff984 */ /* 0x000fe20000000800 */
[----:B------:R3:W-:Y:S06]  /*83a0*/  MEMBAR.ALL.CTA ;  /* 0x0000000000007992 */ /* 0x0007ec0000008000 */
[----:B---3--:R-:W3:Y:S01]  /*83b0*/  FENCE.VIEW.ASYNC.S ;  /* 0x00000000000073c6 */ /* 0x008ee20000000000 */
[----:B------:R-:W-:Y:S05]  /*83c0*/  WARPSYNC.ALL ;  /* 0x0000000000007948 */ /* 0x000fea0003800000 */
[----:B---3--:R-:W-:Y:S06]  /*83d0*/  BAR.SYNC.DEFER_BLOCKING 0xd, 0x180 ;  /* 0x0346000000007b1d */ /* 0x008fec0000010000 */
.L_x_12610:
[----:B------:R-:W-:-:S13]  /*83e0*/  ISETP.NE.AND P0, PT, R156, 0x3, PT ;  /* 0x000000039c00780c */ /* 0x000fda0003f05270 */
[----:B------:R-:W-:Y:S05]  /*83f0*/  @!P0 BRA `(.L_x_12634) ;  /* 0x0000000000048947 */ /* 0x000fea0003800000 */
[----:B------:R-:W-:Y:S01]  /*8400*/  BPT.TRAP 0x1 ;  /* 0x000000040000795c */ /* 0x000fe20000300000 */
.L_x_12634:
[----:B012---:R-:W2:Y:S01]  /*8410*/  LDL R3, [R1+0x18] ;  /* 0x0000180001037983 */ /* 0x007ea20000100800 */
[----:B------:R-:W-:Y:S01]  /*8420*/  IMAD R0, R152, 0x8, R2 ;  /* 0x0000000898007824 */ /* 0x000fe200078e0202 */
[----:B--2---:R-:W-:-:S04]  /*8430*/  SHF.L.U32 R5, R3, 0x1f, RZ ;  /* 0x0000001f03057819 */ /* 0x004fc800000006ff */
[----:B------:R0:W1:Y:S01]  /*8440*/  SYNCS.PHASECHK.TRANS64.TRYWAIT P1, [R0+URZ+0x30830], R5 ;  /* 0x03083005000075a7 */ /* 0x000062000802017f */
[----:B------:R-:W-:Y:S05]  /*8450*/  @!P0 BRA `(.L_x_12635) ;  /* 0x0000000000048947 */ /* 0x000fea0003800000 */
[----:B------:R-:W-:Y:S01]  /*8460*/  BPT.TRAP 0x1 ;  /* 0x000000040000795c */ /* 0x000fe20000300000 */
.L_x_12635:
[----:B------:R-:W-:Y:S01]  /*8470*/  IADD3 R3, R2, 0x12400, RZ ;  /* 0x0001240002037810 */ /* 0x000fe20007ffe0ff */
[----:B------:R-:W-:Y:S01]  /*8480*/  IMAD.MOV.U32 R7, RZ, RZ, 0x40000040 ;  /* 0x40000040ff077424 */ /* 0x000fe200078e00ff */
[----:B------:R-:W-:Y:S02]  /*8490*/  LOP3.LUT R6, R29, 0x10000, RZ, 0xfc, !PT ;  /* 0x000100001d067812 */ /* 0x000fe400078efcff */
[----:B------:R-:W-:-:S03]  /*84a0*/  SHF.R.U32.HI R3, RZ, 0x4, R3 ;  /* 0x00000004ff037819 */ /* 0x000fc60000011603 */
[----:B------:R2:W-:Y:S01]  /*84b0*/  STL.64 [R1+0x48], R6 ;  /* 0x0000480601007387 */ /* 0x0005e20000100a00 */
[----:B------:R-:W-:-:S04]  /*84c0*/  LOP3.LUT R3, R3, 0x3fff, RZ, 0xc0, !PT ;  /* 0x00003fff03037812 */ /* 0x000fc800078ec0ff */
[----:B------:R-:W-:-:S05]  /*84d0*/  LOP3.LUT R3, R3, 0x10000, RZ, 0xfc, !PT ;  /* 0x0001000003037812 */ /* 0x000fca00078efcff */
[----:B------:R2:W-:Y:S01]  /*84e0*/  STL [R1+0x78], R3 ;  /* 0x0000780301007387 */ /* 0x0005e20000100800 */
[----:B-1----:R-:W-:Y:S05]  /*84f0*/  @P1 BRA `(.L_x_12636) ;  /* 0x0000000000081947 */ /* 0x002fea0003800000 */
[----:B------:R-:W1:Y:S02]  /*8500*/  SYNCS.PHASECHK.TRANS64.TRYWAIT P1, [R0+URZ+0x30830], R5 ;  /* 0x03083005000075a7 */ /* 0x000e64000802017f */
[----:B-1----:R-:W-:Y:S05]  /*8510*/  @!P1 BRA `(.L_x_12637) ;  /* 0x0000011800289947 */ /* 0x002fea0003800000 */
.L_x_12636:
[----:B--2---:R-:W2:Y:S04]  /*8520*/  LDL R3, [R1+0x78] ;  /* 0x0000780001037983 */ /* 0x004ea80000100800 */
[----:B------:R-:W3:Y:S01]  /*8530*/  LDL.64 R8, [R1+0x48] ;  /* 0x0000480001087983 */ /* 0x000ee20000100a00 */
[----:B01----:R-:W-:Y:S01]  /*8540*/  IMAD.MOV.U32 R5, RZ, RZ, 0x40000040 ;  /* 0x40000040ff057424 */ /* 0x003fe200078e00ff */
[----:B------:R-:W-:Y:S05]  /*8550*/  WARPSYNC.ALL ;  /* 0x0000000000007948 */ /* 0x000fea0003800000 */
[----:B------:R-:W-:Y:S01]  /*8560*/  R2UR UR7, R5 ;  /* 0x00000000050772ca */ /* 0x000fe200000e0000 */
[----:B-----5:R-:W-:Y:S01]  /*8570*/  WARPGROUP.ARRIVE ;  /* 0x00000000000079c5 */ /* 0x020fe20000000000 */
[----:B------:R-:W-:Y:S01]  /*8580*/  IMAD.MOV.U32 R13, RZ, RZ, 0x40000040 ;  /* 0x40000040ff0d7424 */ /* 0x000fe200078e00ff */
[----:B------:R-:W-:Y:S01]  /*8590*/  MOV R7, 0x40000040 ;  /* 0x4000004000077802 */ /* 0x000fe20000000f00 */
[----:B------:R-:W-:Y:S01]  /*85a0*/  IMAD.MOV.U32 R11, RZ, RZ, 0x40000040 ;  /* 0x40000040ff0b7424 */ /* 0x000fe200078e00ff */
[----:B------:R-:W-:-:S02]  /*85b0*/  MOV R5, 0x40000040 ;  /* 0x4000004000057802 */ /* 0x000fc40000000f00 */
[----:B------:R-:W0:Y:S02]  /*85c0*/  S2R R131, SR_TID.X ;  /* 0x0000000000837919 */ /* 0x000e240000002100 */
[----:B0-----:R-:W-:Y:S01]  /*85d0*/  LOP3.LUT R131, R131, 0x7f, RZ, 0xc0, !PT ;  /* 0x0000007f83837812 */ /* 0x001fe200078ec0ff */
[----:B--2---:R-:W-:Y:S01]  /*85e0*/  IMAD R4, R152, 0x600, R3 ;  /* 0x0000060098047824 */ /* 0x004fe200078e0203 */
[----:B---3--:R-:W-:-:S03]  /*85f0*/  R2UR UR4, R8 ;  /* 0x00000000080472ca */ /* 0x008fc600000e0000 */
[----:B------:R-:W-:Y:S01]  /*8600*/  VIADD R6, R4, 0x2 ;  /* 0x0000000204067836 */ /* 0x000fe20000000000 */
[----:B------:R-:W-:Y:S01]  /*8610*/  R2UR UR5, R9 ;  /* 0x00000000090572ca */ /* 0x000fe200000e0000 */
[----:B------:R-:W-:Y:S01]  /*8620*/  VIADD R12, R8, 0x2 ;  /* 0x00000002080c7836 */ /* 0x000fe20000000000 */
[----:B------:R-:W-:Y:S01]  /*8630*/  R2UR UR6, R4 ;  /* 0x00000000040672ca */ /* 0x000fe200000e0000 */
[----:B------:R-:W-:-:S03]  /*8640*/  VIADD R10, R8, 0x4 ;  /* 0x00000004080a7836 */ /* 0x000fc60000000000 */
[----:B------:R-:W-:Y:S04]  /*8650*/  STL.64 [R1+0x60], R12 ;  /* 0x0000600c01007387 */ /* 0x000fe80000100a00 */
[----:B------:R-:W-:Y:S05]  /*8660*/  STL.64 [R1+0x58], R10 ;  /* 0x0000580a01007387 */ /* 0x000fea0000100a00 */
[----:B------:R-:W-:Y:S01]  /*8670*/  HGMMA.64x192x16.F32 R24, gdesc[UR4], RZ, !UPT, gsb0 ;  /* 0x02e00000041879f0 */ /* 0x000fe2000c0008ff */
[----:B------:R-:W-:Y:S01]  /*8680*/  R2UR UR6, R6 ;  /* 0x00000000060672ca */ /* 0x000fe200000e0000 */
[C---:B------:R-:W-:Y:S01]  /*8690*/  VIADD R6, R4.reuse, 0x4 ;  /* 0x0000000404067836 */ /* 0x040fe20000000000 */
[----:B------:R-:W-:Y:S01]  /*86a0*/  R2UR UR7, R7 ;  /* 0x00000000070772ca */ /* 0x000fe200000e0000 */
[----:B------:R-:W-:Y:S01]  /*86b0*/  VIADD R4, R4, 0x6 ;  /* 0x0000000604047836 */ /* 0x000fe20000000000 */
[----:B------:R-:W-:-:S02]  /*86c0*/  R2UR UR4, R12 ;  /* 0x000000000c0472ca */ /* 0x000fc400000e0000 */
[----:B------:R-:W-:Y:S02]  /*86d0*/  R2UR UR5, R13 ;  /* 0x000000000d0572ca */ /* 0x000fe400000e0000 */
[----:B------:R-:W-:Y:S01]  /*86e0*/  MOV R7, 0x40000040 ;  /* 0x4000004000077802 */ /* 0x000fe20000000f00 */
[----:B------:R-:W-:Y:S02]  /*86f0*/  WARPGROUP.DEPBAR.LE gsb0, 0x0 ;  /* 0x00008000000079c5 */ /* 0x000fe40000010000 */
[----:B------:R-:W-:-:S08]  /*8700*/  WARPGROUP.ARRIVE ;  /* 0x00000000000079c5 */ /* 0x000fd00000000000 */
[----:B------:R-:W-:Y:S01]  /*8710*/  HGMMA.64x192x16.F32 R24, gdesc[UR4], R24, gsb0 ;  /* 0x02e00000041879f0 */ /* 0x000fe20008000818 */
[----:B------:R-:W-:Y:S01]  /*8720*/  R2UR UR6, R6 ;  /* 0x00000000060672ca */ /* 0x000fe200000e0000 */
[----:B------:R-:W-:Y:S01]  /*8730*/  VIADD R6, R8, 0x6 ;  /* 0x0000000608067836 */ /* 0x000fe20000000000 */
[----:B------:R-:W-:Y:S01]  /*8740*/  R2UR UR7, R7 ;  /* 0x00000000070772ca */ /* 0x000fe200000e0000 */
[----:B------:R-:W-:Y:S01]  /*8750*/  IMAD.MOV.U32 R7, RZ, RZ, 0x40000040 ;  /* 0x40000040ff077424 */ /* 0x000fe200078e00ff */
[----:B------:R-:W-:Y:S02]  /*8760*/  R2UR UR4, R10 ;  /* 0x000000000a0472ca */ /* 0x000fe400000e0000 */
[----:B------:R-:W-:Y:S02]  /*8770*/  R2UR UR5, R11 ;  /* 0x000000000b0572ca */ /* 0x000fe400000e0000 */
[----:B------:R0:W-:Y:S01]  /*8780*/  STL.64 [R1+0x50], R6 ;  /* 0x0000500601007387 */ /* 0x0001e20000100a00 */
[----:B------:R-:W-:-:S02]  /*8790*/  WARPGROUP.DEPBAR.LE gsb0, 0x0 ;  /* 0x00008000000079c5 */ /* 0x000fc40000010000 */
[----:B------:R-:W-:-:S08]  /*87a0*/  WARPGROUP.ARRIVE ;  /* 0x00000000000079c5 */ /* 0x000fd00000000000 */
[----:B------:R-:W-:Y:S01]  /*87b0*/  HGMMA.64x192x16.F32 R24, gdesc[UR4], R24, gsb0 ;  /* 0x02e00000041879f0 */ /* 0x000fe20008000818 */
[----:B------:R-:W-:Y:S02]  /*87c0*/  R2UR UR6, R4 ;  /* 0x00000000040672ca */ /* 0x000fe400000e0000 */
[----:B------:R-:W-:Y:S01]  /*87d0*/  R2UR UR7, R5 ;  /* 0x00000000050772ca */ /* 0x000fe200000e0000 */
[----:B------:R-:W1:Y:S01]  /*87e0*/  S2R R4, SR_TID.X ;  /* 0x0000000000047919 */ /* 0x000e620000002100 */
[----:B------:R-:W-:Y:S02]  /*87f0*/  R2UR UR4, R6 ;  /* 0x00000000060472ca */ /* 0x000fe400000e0000 */
[----:B------:R-:W-:Y:S01]  /*8800*/  R2UR UR5, R7 ;  /* 0x00000000070572ca */ /* 0x000fe200000e0000 */
[----:B-1----:R-:W-:-:S05]  /*8810*/  VIADD R128, R4, 0xffffff80 ;  /* 0xffffff8004807836 */ /* 0x002fca0000000000 */
[----:B------:R-:W-:-:S04]  /*8820*/  SHF.R.S32.HI R125, RZ, 0x1f, R128 ;  /* 0x0000001fff7d7819 */ /* 0x000fc80000011480 */
[----:B------:R-:W-:-:S04]  /*8830*/  LEA.HI R125, R125, R128, RZ, 0x7 ;  /* 0x000000807d7d7211 */ /* 0x000fc800078f38ff */
[----:B------:R-:W-:-:S04]  /*8840*/  LOP3.LUT R125, R125, 0xffffff80, RZ, 0xc0, !PT ;  /* 0xffffff807d7d7812 */ /* 0x000fc800078ec0ff */
[----:B------:R-:W-:-:S04]  /*8850*/  IADD3 R125, R128, -R125, RZ ;  /* 0x8000007d807d7210 */ /* 0x000fc80007ffe0ff */
[----:B------:R-:W-:-:S04]  /*8860*/  SHF.R.S32.HI R4, RZ, 0x1f, R125 ;  /* 0x0000001fff047819 */ /* 0x000fc8000001147d */
[----:B------:R-:W-:-:S04]  /*8870*/  LEA.HI R4, R4, R125, RZ, 0x2 ;  /* 0x0000007d04047211 */ /* 0x000fc800078f10ff */
[----:B------:R-:W-:-:S05]  /*8880*/  LOP3.LUT R4, R4, 0x7ffffffc, RZ, 0xc0, !PT ;  /* 0x7ffffffc04047812 */ /* 0x000fca00078ec0ff */
[----:B------:R-:W-:-:S04]  /*8890*/  IMAD.IADD R4, R125, 0x1, -R4 ;  /* 0x000000017d047824 */ /* 0x000fc800078e0a04 */
[----:B------:R-:W-:-:S05]  /*88a0*/  IMAD.SHL.U32 R4, R4, 0x2, RZ ;  /* 0x0000000204047824 */ /* 0x000fca00078e00ff */
[----:B------:R-:W-:-:S05]  /*88b0*/  IADD3 R121, R121, 0xc0, -R4 ;  /* 0x000000c079797810 */ /* 0x000fca0007ffe804 */
        /* <DEDUP_REMOVED lines=8> */
[----:B------:R-:W-:Y:S01]  /*8940*/  HGMMA.64x192x16.F32 R24, gdesc[UR4], R24, gsb0 ;  /* 0x02e00000041879f0 */ /* 0x000fe20008000818 */
[----:B------:R-:W-:Y:S01]  /*8950*/  ULDC UR4, c[0x0][0x9d8] ;  /* 0x0002760000047ab9 */ /* 0x000fe20000000800 */
[----:B------:R-:W-:Y:S01]  /*8960*/  ULDC UR5, c[0x0][0x988] ;  /* 0x0002620000057ab9 */ /* 0x000fe20000000800 */
[----:B------:R-:W-:Y:S02]  /*8970*/  WARPGROUP.DEPBAR.LE gsb0, 0x0 ;  /* 0x00008000000079c5 */ /* 0x000fe40000010000 */
[----:B------:R-:W-:Y:S01]  /*8980*/  FMUL.FTZ R123, R24, UR4 ;  /* 0x00000004187b7c20 */ /* 0x000fe20008410000 */
[----:B------:R-:W-:Y:S01]  /*8990*/  FMUL.FTZ R3, R25, UR4 ;  /* 0x0000000419037c20 */ /* 0x000fe20008410000 */
[----:B------:R-:W-:Y:S01]  /*89a0*/  FMUL.FTZ R122, R28, UR4 ;  /* 0x000000041c7a7c20 */ /* 0x000fe20008410000 */
[----:B0-----:R-:W-:Y:S01]  /*89b0*/  FMUL.FTZ R6, R29, UR4 ;  /* 0x000000041d067c20 */ /* 0x001fe20008410000 */
        /* <DEDUP_REMOVED lines=31> */
[----:B------:R-:W-:Y:S01]  /*8bb0*/  FMNMX.FTZ R3, R123, R121, !PT ;  /* 0x000000797b037209 */ /* 0x000fe20007810000 */
[----:B------:R-:W-:Y:S01]  /*8bc0*/  FMUL.FTZ R46, R54, UR4 ;  /* 0x00000004362e7c20 */ /* 0x000fe20008410000 */
[----:B------:R-:W-:Y:S01]  /*8bd0*/  FMUL.FTZ R54, R89, UR4 ;  /* 0x0000000459367c20 */ /* 0x000fe20008410000 */
[----:B------:R-:W1:Y:S01]  /*8be0*/  MUFU.TANH R124, R124 ;  /* 0x0000007c007c7308 */ /* 0x000e620000002400 */
[----:B--2---:R-:W-:Y:S01]  /*8bf0*/  FSEL R122, R122, -INF , P5 ;  /* 0xff8000007a7a7808 */ /* 0x004fe20002800000 */
        /* <DEDUP_REMOVED lines=9> */
[----:B------:R-:W-:Y:S01]  /*8c90*/  FMUL.FTZ R56, R60, UR4 ;  /* 0x000000043c387c20 */ /* 0x000fe20008410000 */
[----:B------:R-:W-:Y:S01]  /*8ca0*/  FMUL.FTZ R60, R70, UR4 ;  /* 0x00000004463c7c20 */ /* 0x000fe20008410000 */
[----:B------:R-:W-:Y:S01]  /*8cb0*/  FMNMX.FTZ R3, R90, R3, !PT ;  /* 0x000000035a037209 */ /* 0x000fe20007810000 */
        /* <DEDUP_REMOVED lines=71> */
[----:B------:R-:W3:Y:S03]  /*9130*/  LDL R115, [R1+0x1c] ;  /* 0x00001c0001737983 */ /* 0x000ee60000100800 */
[----:B------:R-:W0:Y:S01]  /*9140*/  MUFU.TANH R31, R31 ;  /* 0x0000001f001f7308 */ /* 0x000e220000002400 */
[----:B-1----:R-:W-:Y:S01]  /*9150*/  FSEL R87, R21, -INF , P1 ;  /* 0xff80000015577808 */ /* 0x002fe20000800000 */
[----:B------:R-:W-:Y:S01]  /*9160*/  FMUL.FTZ R21, R104, UR4 ;  /* 0x0000000468157c20 */ /* 0x000fe20008410000 */
[----:B------:R-:W-:-:S02]  /*9170*/  FMUL.FTZ R104, R118, UR4 ;  /* 0x0000000476687c20 */ /* 0x000fc40008410000 */
        /* <DEDUP_REMOVED lines=13> */
[----:B------:R-:W2:Y:S01]  /*9250*/  MUFU.TANH R15, R15 ;  /* 0x0000000f000f7308 */ /* 0x000ea20000002400 */
[----:B0-----:R-:W-:Y:S02]  /*9260*/  FSEL R14, R14, -INF , P5 ;  /* 0xff8000000e0e7808 */ /* 0x001fe40002800000 */
[----:B------:R-:W-:-:S05]  /*9270*/  ISETP.GT.AND P5, PT, R4, 0x30, PT ;  /* 0x000000300400780c */ /* 0x000fca0003fa4270 */
[----:B------:R-:W0:Y:S01]  /*9280*/  MUFU.TANH R32, R32 ;  /* 0x0000002000207308 */ /* 0x000e220000002400 */
[----:B-1----:R-:W-:Y:S01]  /*9290*/  FSEL R80, R33, -INF , P4 ;  /* 0xff80000021507808 */ /* 0x002fe20002000000 */
[----:B------:R-:W-:Y:S01]  /*92a0*/  FMUL.FTZ R33, R100, UR4 ;  /* 0x0000000464217c20 */ /* 0x000fe20008410000 */
[----:B------:R-:W-:Y:S02]  /*92b0*/  FMUL.FTZ R100, R109, UR4 ;  /* 0x000000046d647c20 */ /* 0x000fe40008410000 */
[----:B------:R-:W-:-:S03]  /*92c0*/  FMNMX.FTZ R6, R80, R3, !PT ;  /* 0x0000000350067209 */ /* 0x000fc60007810000 */
[----:B------:R-:W1:Y:S01]  /*92d0*/  MUFU.TANH R24, R24 ;  /* 0x0000001800187308 */ /* 0x000e620000002400 */
[----:B--2---:R-:W-:Y:S02]  /*92e0*/  FSEL R15, R15, -INF , P1 ;  /* 0xff8000000f0f7808 */ /* 0x004fe40000800000 */
[----:B------:R-:W-:-:S05]  /*92f0*/  ISETP.GT.AND P1, PT, R4, 0x31, PT ;  /* 0x000000310400780c */ /* 0x000fca0003f24270 */
[----:B------:R-:W2:Y:S01]  /*9300*/  MUFU.TANH R37, R37 ;  /* 0x0000002500257308 */ /* 0x000ea20000002400 */
[----:B0-----:R-:W-:Y:S01]  /*9310*/  FSEL R81, R32, -INF , P5 ;  /* 0xff80000020517808 */ /* 0x001fe20002800000 */
[----:B------:R-:W-:Y:S01]  /*9320*/  FMUL.FTZ R32, R101, UR4 ;  /* 0x0000000465207c20 */ /* 0x000fe20008410000 */
[----:B------:R-:W-:Y:S02]  /*9330*/  FMUL.FTZ R101, R111, UR4 ;  /* 0x000000046f657c20 */ /* 0x000fe40008410000 */
        /* <DEDUP_REMOVED lines=56> */
[----:B------:R-:W-:Y:S01]  /*96c0*/  FMNMX.FTZ R6, R52, R3, !PT ;  /* 0x0000000334067209 */ /* 0x000fe20007810000 */
[----:B------:R-:W-:Y:S02]  /*96d0*/  FMUL.FTZ R3, R108, UR4 ;  /* 0x000000046c037c20 */ /* 0x000fe40008410000 */
        /* <DEDUP_REMOVED lines=40> */
[----:B--2---:R-:W-:Y:S01]  /*9960*/  FSEL R38, R127, -INF , P1 ;  /* 0xff8000007f267808 */ /* 0x004fe20000800000 */
[----:B------:R-:W-:-:S03]  /*9970*/  FMUL.FTZ R127, R107, UR4 ;  /* 0x000000046b7f7c20 */ /* 0x000fc60008410000 */
[----:B------:R-:W-:-:S03]  /*9980*/  FMNMX.FTZ R6, R38, R5, !PT ;  /* 0x0000000526067209 */ /* 0x000fc60007810000 */
[----:B------:R-:W2:Y:S01]  /*9990*/  MUFU.TANH R65, R65 ;  /* 0x0000004100417308 */ /* 0x000ea20000002400 */
[----:B0-----:R-:W-:Y:S01]  /*99a0*/  FSEL R28, R128, -INF , P5 ;  /* 0xff800000801c7808 */ /* 0x001fe20002800000 */
[----:B------:R-:W-:-:S06]  /*99b0*/  FMUL.FTZ R128, R110, UR4 ;  /* 0x000000046e807c20 */ /* 0x000fcc0008410000 */
        /* <DEDUP_REMOVED lines=29> */
[----:B------:R-:W-:Y:S02]  /*9b90*/  ISETP.GT.AND P4, PT, R4, 0x90, PT ;  /* 0x000000900400780c */ /* 0x000fe40003f84270 */
[----:B------:R-:W-:-:S03]  /*9ba0*/  FMNMX.FTZ R5, R28, R5, !PT ;  /* 0x000000051c057209 */ /* 0x000fc60007810000 */
[----:B------:R-:W1:Y:S01]  /*9bb0*/  MUFU.TANH R74, R74 ;  /* 0x0000004a004a7308 */ /* 0x000e620000002400 */
[----:B--2---:R-:W-:Y:S02]  /*9bc0*/  FSEL R71, R71, -INF , P5 ;  /* 0xff80000047477808 */ /* 0x004fe40002800000 */
[----:B------:R-:W-:-:S05]  /*9bd0*/  ISETP.GT.AND P5, PT, R4, 0x91, PT ;  /* 0x000000910400780c */ /* 0x000fca0003fa4270 */
[----:B------:R-:W2:Y:S01]  /*9be0*/  MUFU.TANH R29, R29 ;  /* 0x0000001d001d7308 */ /* 0x000ea20000002400 */
[----:B0-----:R-:W-:Y:S01]  /*9bf0*/  FSEL R30, R54, -INF , P1 ;  /* 0xff800000361e7808 */ /* 0x001fe20000800000 */
[----:B------:R-:W-:-:S06]  /*9c00*/  FMUL.FTZ R54, R113, UR4 ;  /* 0x0000000471367c20 */ /* 0x000fcc0008410000 */
[----:B------:R-:W0:Y:S01]  /*9c10*/  MUFU.TANH R75, R75 ;  /* 0x0000004b004b7308 */ /* 0x000e220000002400 */
[----:B-1----:R-:W-:Y:S02]  /*9c20*/  FSEL R74, R74, -INF , P1 ;  /* 0xff8000004a4a7808 */ /* 0x002fe40000800000 */
[----:B------:R-:W-:-:S05]  /*9c30*/  ISETP.GT.AND P1, PT, R4, 0x98, PT ;  /* 0x000000980400780c */ /* 0x000fca0003f24270 */
[----:B------:R-:W1:Y:S01]  /*9c40*/  MUFU.TANH R36, R36 ;  /* 0x0000002400247308 */ /* 0x000e620000002400 */
[----:B--2---:R-:W-:-:S07]  /*9c50*/  FSEL R29, R29, -INF , P2 ;  /* 0xff8000001d1d7808 */ /* 0x004fce0001000000 */
[----:B------:R-:W2:Y:S01]  /*9c60*/  MUFU.TANH R78, R78 ;  /* 0x0000004e004e7308 */ /* 0x000ea20000002400 */
[----:B0-----:R-:W-:Y:S02]  /*9c70*/  FSEL R75, R75, -INF , P2 ;  /* 0xff8000004b4b7808 */ /* 0x001fe40001000000 */
[----:B------:R-:W-:-:S05]  /*9c80*/  ISETP.GT.AND P2, PT, R4, 0x99, PT ;  /* 0x000000990400780c */ /* 0x000fca0003f44270 */
[----:B------:R-:W0:Y:S01]  /*9c90*/  MUFU.TANH R34, R34 ;  /* 0x0000002200227308 */ /* 0x000e220000002400 */
[----:B-1----:R-:W-:-:S07]  /*9ca0*/  FSEL R36, R36, -INF , P3 ;  /* 0xff80000024247808 */ /* 0x002fce0001800000 */
[----:B------:R-:W1:Y:S01]  /*9cb0*/  MUFU.TANH R79, R79 ;  /* 0x0000004f004f7308 */ /* 0x000e620000002400 */
[----:B--2---:R-:W-:Y:S02]  /*9cc0*/  FSEL R78, R78, -INF , P3 ;  /* 0xff8000004e4e7808 */ /* 0x004fe40001800000 */
[----:B------:R-:W-:-:S05]  /*9cd0*/  ISETP.GT.AND P3, PT, R4, 0xa0, PT ;  /* 0x000000a00400780c */ /* 0x000fca0003f64270 */
[----:B------:R-:W2:Y:S01]  /*9ce0*/  MUFU.TANH R35, R35 ;  /* 0x0000002300237308 */ /* 0x000ea20000002400 */
[----:B0-----:R-:W-:-:S07]  /*9cf0*/  FSEL R34, R34, -INF , P4 ;  /* 0xff80000022227808 */ /* 0x001fce0002000000 */
        /* <DEDUP_REMOVED lines=32> */
[----:B------:R-:W-:Y:S02]  /*9f00*/  ISETP.GT.AND P5, PT, R4, 0xb9, PT ;  /* 0x000000b90400780c */ /* 0x000fe40003fa4270 */
[----:B------:R-:W-:-:S03]  /*9f10*/  FMNMX.FTZ R4, R30, R5, !PT ;  /* 0x000000051e047209 */ /* 0x000fc60007810000 */
[----:B------:R-:W1:Y:S01]  /*9f20*/  MUFU.TANH R54, R54 ;  /* 0x0000003600367308 */ /* 0x000e620000002400 */
[----:B------:R-:W-:Y:S02]  /*9f30*/  FMNMX.FTZ R5, R29, R4, !PT ;  /* 0x000000041d057209 */ /* 0x000fe40007810000 */
[----:B--2---:R-:W-:Y:S02]  /*9f40*/  FSEL R100, R100, -INF , P1 ;  /* 0xff80000064647808 */ /* 0x004fe40000800000 */
[----:B------:R-:W-:-:S03]  /*9f50*/  FMNMX.FTZ R5, R36, R5, !PT ;  /* 0x0000000524057209 */ /* 0x000fc60007810000 */
[----:B------:R-:W2:Y:S01]  /*9f60*/  MUFU.TANH R7, R117 ;  /* 0x0000007500077308 */ /* 0x000ea20000002400 */
[----:B------:R-:W-:Y:S02]  /*9f70*/  FMNMX.FTZ R4, R34, R5, !PT ;  /* 0x0000000522047209 */ /* 0x000fe40007810000 */
[----:B0-----:R-:W-:Y:S02]  /*9f80*/  FSEL R97, R97, -INF , P2 ;  /* 0xff80000061617808 */ /* 0x001fe40001000000 */
[----:B------:R-:W-:-:S03]  /*9f90*/  FMNMX.FTZ R4, R35, R4, !PT ;  /* 0x0000000423047209 */ /* 0x000fc60007810000 */
[----:B------:R-:W0:Y:S01]  /*9fa0*/  MUFU.TANH R101, R101 ;  /* 0x0000006500657308 */ /* 0x000e220000002400 */
[----:B------:R-:W-:Y:S01]  /*9fb0*/  FMNMX.FTZ R5, R33, R4, !PT ;  /* 0x0000000421057209 */ /* 0x000fe20007810000 */
[----:B------:R-:W-:Y:S01]  /*9fc0*/  FMUL.FTZ R4, R116, UR4 ;  /* 0x0000000474047c20 */ /* 0x000fe20008410000 */
[----:B-1----:R-:W-:Y:S01]  /*9fd0*/  FSEL R54, R54, -INF , P3 ;  /* 0xff80000036367808 */ /* 0x002fe20001800000 */
[----:B------:R-:W4:Y:S01]  /*9fe0*/  LDL R116, [R1+0x80] ;  /* 0x0000800001747983 */ /* 0x000f220000100800 */
        /* <DEDUP_REMOVED lines=10> */
[----:B------:R-:W-:Y:S02]  /*a090*/  FMNMX.FTZ R5, R97, R6, !PT ;  /* 0x0000000661057209 */ /* 0x000fe40007810000 */
[----:B-1----:R-:W-:Y:S02]  /*a0a0*/  FSEL R4, R4, -INF , P4 ;  /* 0xff80000004047808 */ /* 0x002fe40002000000 */
[----:B------:R-:W-:-:S03]  /*a0b0*/  FMNMX.FTZ R5, R54, R5, !PT ;  /* 0x0000000536057209 */ /* 0x000fc60007810000 */
[----:B------:R-:W1:Y:S01]  /*a0c0*/  MUFU.TANH R104, R104 ;  /* 0x0000006800687308 */ /* 0x000e620000002400 */
[----:B------:R-:W-:Y:S02]  /*a0d0*/  FMNMX.FTZ R6, R4, R5, !PT ;  /* 0x0000000504067209 */ /* 0x000fe40007810000 */
[----:B--2---:R-:W-:Y:S02]  /*a0e0*/  FSEL R102, R102, -INF , P2 ;  /* 0xff80000066667808 */ /* 0x004fe40001000000 */
[----:B------:R-:W-:-:S03]  /*a0f0*/  FMNMX.FTZ R93, R7, R6, !PT ;  /* 0x00000006075d7209 */ /* 0x000fc60007810000 */
[----:B------:R-:W2:Y:S01]  /*a100*/  MUFU.TANH R105, R105 ;  /* 0x0000006900697308 */ /* 0x000ea20000002400 */
[----:B0-----:R-:W-:Y:S01]  /*a110*/  FSEL R103, R103, -INF , P3 ;  /* 0xff80000067677808 */ /* 0x001fe20001800000 */
[----:B------:R-:W0:Y:S01]  /*a120*/  SHFL.BFLY PT, R6, R93, 0x2, 0x1f ;  /* 0x0c401f005d067f89 */ /* 0x000e2200000e0000 */
[----:B-1----:R-:W-:Y:S02]  /*a130*/  FSEL R104, R104, -INF , P4 ;  /* 0xff80000068687808 */ /* 0x002fe40002000000 */
[----:B--2---:R-:W-:Y:S02]  /*a140*/  FSEL R105, R105, -INF , P5 ;  /* 0xff80000069697808 */ /* 0x004fe40002800000 */
[----:B0-----:R-:W-:Y:S01]  /*a150*/  FMNMX.FTZ R94, R93, R6, !PT ;  /* 0x000000065d5e7209 */ /* 0x001fe20007810000 */
[----:B------:R-:W-:-:S04]  /*a160*/  IMAD.U32 R6, RZ, RZ, UR5 ;  /* 0x00000005ff067e24 */ /* 0x000fc8000f8e00ff */
        /* <DEDUP_REMOVED lines=8> */
[--C-:B------:R-:W-:Y:S01]  /*a1f0*/  FFMA.FTZ R96, R90, R6, -R91.reuse ;  /* 0x000000065a607223 */ /* 0x100fe2000001085b */
[----:B------:R-:W-:Y:S01]  /*a200*/  FMNMX.FTZ R80, R124, R8, !PT ;  /* 0x000000087c507209 */ /* 0x000fe20007810000 */
        /* <DEDUP_REMOVED lines=19> */
[--C-:B------:R-:W-:Y:S01]  /*a340*/  FFMA.FTZ R36, R32, R6, -R91.reuse ;  /* 0x0000000620247223 */ /* 0x100fe2000001085b */
[----:B------:R-:W-:Y:S01]  /*a350*/  FMNMX.FTZ R77, R13, R76, !PT ;  /* 0x0000004c0d4d7209 */ /* 0x000fe20007810000 */
[-CC-:B------:R-:W-:Y:S01]  /*a360*/  FFMA.FTZ R76, R73, R6.reuse, -R91.reuse ;  /* 0x00000006494c7223 */ /* 0x180fe2000001085b */
[-CC-:B------:R-:W-:Y:S01]  /*a370*/  FFMA.FTZ R32, R100, R6.reuse, -R91.reuse ;  /* 0x0000000664207223 */ /* 0x180fe2000001085b */
[-CC-:B------:R-:W-:Y:S01]  /*a380*/  FFMA.FTZ R28, R28, R6.reuse, -R91.reuse ;  /* 0x000000061c1c7223 */ /* 0x180fe2000001085b */
[----:B------:R-:W-:Y:S01]  /*a390*/  FMNMX.FTZ R72, R14, R77, !PT ;  /* 0x0000004d0e487209 */ /* 0x000fe20007810000 */
[----:B------:R-:W-:Y:S01]  /*a3a0*/  FFMA.FTZ R77, R53, R6, -R91 ;  /* 0x00000006354d7223 */ /* 0x000fe2000001085b */
[----:B------:R-:W-:Y:S02]  /*a3b0*/  MUFU.EX2 R98, R98 ;  /* 0x0000006200627308 */ /* 0x000fe40000000800 */
[----:B------:R-:W-:-:S04]  /*a3c0*/  FMNMX.FTZ R73, R15, R72, !PT ;  /* 0x000000480f497209 */ /* 0x000fc80007810000 */
        /* <DEDUP_REMOVED lines=8> */
[----:B------:R-:W1:Y:S03]  /*a450*/  MUFU.EX2 R95, R95 ;  /* 0x0000005f005f7308 */ /* 0x000e660000000800 */
[----:B------:R-:W-:-:S04]  /*a460*/  FMNMX.FTZ R53, R43, R56, !PT ;  /* 0x000000382b357209 */ /* 0x000fc80007810000 */
[----:B------:R-:W-:Y:S01]  /*a470*/  FMNMX.FTZ R56, R46, R53, !PT ;  /* 0x000000352e387209 */ /* 0x000fe20007810000 */
[----:B------:R2:W-:Y:S03]  /*a480*/  MUFU.EX2 R72, R107 ;  /* 0x0000006b00487308 */ /* 0x0005e60000000800 */
[----:B------:R-:W-:Y:S01]  /*a490*/  FMNMX.FTZ R53, R47, R56, !PT ;  /* 0x000000382f357209 */ /* 0x000fe20007810000 */
[----:B------:R-:W-:-:S03]  /*a4a0*/  FFMA.FTZ R56, R49, R6, -R91 ;  /* 0x0000000631387223 */ /* 0x000fc6000001085b */
[----:B------:R-:W-:Y:S01]  /*a4b0*/  FMNMX.FTZ R106, R50, R53, !PT ;  /* 0x00000035326a7209 */ /* 0x000fe20007810000 */
[----:B------:R-:W-:Y:S01]  /*a4c0*/  FFMA.FTZ R53, R48, R6, -R91 ;  /* 0x0000000630357223 */ /* 0x000fe2000001085b */
[----:B------:R-:W3:Y:S02]  /*a4d0*/  MUFU.EX2 R93, R93 ;  /* 0x0000005d005d7308 */ /* 0x000ee40000000800 */
[----:B------:R-:W-:-:S04]  /*a4e0*/  FMNMX.FTZ R106, R51, R106, !PT ;  /* 0x0000006a336a7209 */ /* 0x000fc80007810000 */
[----:B------:R-:W-:Y:S02]  /*a4f0*/  FMNMX.FTZ R106, R55, R106, !PT ;  /* 0x0000006a376a7209 */ /* 0x000fe40007810000 */
[----:B------:R-:W3:Y:S02]  /*a500*/  MUFU.EX2 R94, R94 ;  /* 0x0000005e005e7308 */ /* 0x000ee40000000800 */
[----:B------:R-:W-:-:S04]  /*a510*/  FMNMX.FTZ R49, R59, R106, !PT ;  /* 0x0000006a3b317209 */ /* 0x000fc80007810000 */
[----:B------:R-:W-:Y:S01]  /*a520*/  FMNMX.FTZ R106, R58, R49, !PT ;  /* 0x000000313a6a7209 */ /* 0x000fe20007810000 */
[-CC-:B------:R-:W-:Y:S01]  /*a530*/  FFMA.FTZ R49, R44, R6.reuse, -R91.reuse ;  /* 0x000000062c317223 */ /* 0x180fe2000001085b */
[--C-:B------:R-:W-:Y:S01]  /*a540*/  FFMA.FTZ R44, R40, R6, -R91.reuse ;  /* 0x00000006282c7223 */ /* 0x100fe2000001085b */
[----:B------:R-:W3:Y:S01]  /*a550*/  MUFU.EX2 R90, R90 ;  /* 0x0000005a005a7308 */ /* 0x000ee20000000800 */
[----:B------:R-:W-:Y:S01]  /*a560*/  FMNMX.FTZ R45, R61, R106, !PT ;  /* 0x0000006a3d2d7209 */ /* 0x000fe20007810000 */
[----:B------:R-:W-:-:S03]  /*a570*/  FFMA.FTZ R106, R41, R6, -R91 ;  /* 0x00000006296a7223 */ /* 0x000fc6000001085b */
[----:B------:R-:W-:-:S03]  /*a580*/  FMNMX.FTZ R48, R60, R45, !PT ;  /* 0x0000002d3c307209 */ /* 0x000fc60007810000 */
[----:B------:R-:W3:Y:S01]  /*a590*/  MUFU.EX2 R92, R92 ;  /* 0x0000005c005c7308 */ /* 0x000ee20000000800 */
[----:B------:R-:W-:Y:S01]  /*a5a0*/  FMNMX.FTZ R45, R63, R48, !PT ;  /* 0x000000303f2d7209 */ /* 0x000fe20007810000 */
[----:B------:R-:W-:-:S03]  /*a5b0*/  FFMA.FTZ R48, R42, R6, -R91 ;  /* 0x000000062a307223 */ /* 0x000fc6000001085b */
        /* <DEDUP_REMOVED lines=8> */
[----:B------:R-:W-:Y:S01]  /*a640*/  FMNMX.FTZ R45, R69, R42, !PT ;  /* 0x0000002a452d7209 */ /* 0x000fe20007810000 */
[----:B------:R-:W-:-:S03]  /*a650*/  FFMA.FTZ R42, R39, R6, -R91 ;  /* 0x00000006272a7223 */ /* 0x000fc6000001085b */
[----:B------:R-:W-:-:S03]  /*a660*/  FMNMX.FTZ R41, R68, R45, !PT ;  /* 0x0000002d44297209 */ /* 0x000fc60007810000 */
[----:B------:R0:W-:Y:S01]  /*a670*/  MUFU.EX2 R45, R106 ;  /* 0x0000006a002d7308 */ /* 0x0001e20000000800 */
[----:B------:R-:W-:Y:S01]  /*a680*/  FMNMX.FTZ R40, R70, R41, !PT ;  /* 0x0000002946287209 */ /* 0x000fe20007810000 */
[----:B------:R-:W-:-:S03]  /*a690*/  FFMA.FTZ R41, R38, R6, -R91 ;  /* 0x0000000626297223 */ /* 0x000fc6000001085b */
[----:B--2---:R-:W-:Y:S01]  /*a6a0*/  FMNMX.FTZ R107, R71, R40, !PT ;  /* 0x00000028476b7209 */ /* 0x004fe20007810000 */
[-CC-:B------:R-:W-:Y:S02]  /*a6b0*/  FFMA.FTZ R40, R37, R6.reuse, -R91.reuse ;  /* 0x0000000625287223 */ /* 0x180fe4000001085b */
[----:B------:R-:W-:Y:S01]  /*a6c0*/  MUFU.EX2 R87, R87 ;  /* 0x0000005700577308 */ /* 0x000fe20000000800 */
[----:B------:R-:W-:Y:S01]  /*a6d0*/  FMNMX.FTZ R38, R74, R107, !PT ;  /* 0x0000006b4a267209 */ /* 0x000fe20007810000 */
[----:B------:R-:W-:-:S03]  /*a6e0*/  FFMA.FTZ R107, R30, R6, -R91 ;  /* 0x000000061e6b7223 */ /* 0x000fc6000001085b */
[----:B------:R-:W-:-:S03]  /*a6f0*/  FMNMX.FTZ R39, R75, R38, !PT ;  /* 0x000000264b277209 */ /* 0x000fc60007810000 */
[----:B------:R-:W-:Y:S01]  /*a700*/  MUFU.EX2 R84, R84 ;  /* 0x0000005400547308 */ /* 0x000fe20000000800 */
        /* <DEDUP_REMOVED lines=14> */
[----:B------:R-:W-:-:S03]  /*a7f0*/  FFMA.FTZ R30, R29, R6, -R91 ;  /* 0x000000061d1e7223 */ /* 0x000fc6000001085b */
[----:B------:R-:W-:Y:S01]  /*a800*/  FMNMX.FTZ R38, R102, R37, !PT ;  /* 0x0000002566267209 */ /* 0x000fe20007810000 */
[--C-:B------:R-:W-:Y:S02]  /*a810*/  FFMA.FTZ R37, R34, R6, -R91.reuse ;  /* 0x0000000622257223 */ /* 0x100fe4000001085b */
[----:B------:R-:W-:Y:S01]  /*a820*/  MUFU.EX2 R76, R76 ;  /* 0x0000004c004c7308 */ /* 0x000fe20000000800 */
[----:B------:R-:W-:Y:S01]  /*a830*/  FMNMX.FTZ R29, R103, R38, !PT ;  /* 0x00000026671d7209 */ /* 0x000fe20007810000 */
[-CC-:B------:R-:W-:Y:S01]  /*a840*/  FFMA.FTZ R38, R35, R6.reuse, -R91.reuse ;  /* 0x0000000623267223 */ /* 0x180fe2000001085b */
[-CC-:B------:R-:W-:Y:S01]  /*a850*/  FFMA.FTZ R35, R33, R6.reuse, -R91.reuse ;  /* 0x0000000621237223 */ /* 0x180fe2000001085b */
[-CC-:B------:R-:W-:Y:S01]  /*a860*/  FFMA.FTZ R33, R21, R6.reuse, -R91.reuse ;  /* 0x0000000615217223 */ /* 0x180fe2000001085b */
[----:B0-----:R-:W-:Y:S01]  /*a870*/  FMNMX.FTZ R106, R104, R29, !PT ;  /* 0x0000001d686a7209 */ /* 0x001fe20007810000 */
[-CC-:B------:R-:W-:Y:S01]  /*a880*/  FFMA.FTZ R21, R3, R6.reuse, -R91.reuse ;  /* 0x0000000603157223 */ /* 0x180fe2000001085b */
[----:B------:R-:W-:Y:S01]  /*a890*/  FFMA.FTZ R3, R54, R6, -R91 ;  /* 0x0000000636037223 */ /* 0x000fe2000001085b */
[----:B------:R0:W-:Y:S01]  /*a8a0*/  MUFU.EX2 R29, R108 ;  /* 0x0000006c001d7308 */ /* 0x0001e20000000800 */
[----:B------:R-:W-:-:S05]  /*a8b0*/  FMNMX.FTZ R106, R105, R106, !PT ;  /* 0x0000006a696a7209 */ /* 0x000fca0007810000 */
[----:B------:R-:W1:Y:S02]  /*a8c0*/  SHFL.BFLY PT, R34, R106, 0x2, 0x1f ;  /* 0x0c401f006a227f89 */ /* 0x000e6400000e0000 */
[----:B------:R-:W-:Y:S08]  /*a8d0*/  MUFU.EX2 R77, R77 ;  /* 0x0000004d004d7308 */ /* 0x000ff00000000800 */
[----:B------:R-:W-:Y:S08]  /*a8e0*/  MUFU.EX2 R73, R73 ;  /* 0x0000004900497308 */ /* 0x000ff00000000800 */
[----:B------:R-:W-:Y:S01]  /*a8f0*/  MUFU.EX2 R56, R56 ;  /* 0x0000003800387308 */ /* 0x000fe20000000800 */
[----:B-1----:R-:W-:Y:S01]  /*a900*/  FMNMX.FTZ R106, R106, R34, !PT ;  /* 0x000000226a6a7209 */ /* 0x002fe20007810000 */
[-CC-:B------:R-:W-:Y:S01]  /*a910*/  FFMA.FTZ R34, R20, R6.reuse, -R91.reuse ;  /* 0x0000000614227223 */ /* 0x180fe2000001085b */
[-CC-:B------:R-:W-:Y:S01]  /*a920*/  FFMA.FTZ R20, R97, R6.reuse, -R91.reuse ;  /* 0x0000000661147223 */ /* 0x180fe2000001085b */
[-CC-:B------:R-:W-:Y:S01]  /*a930*/  FFMA.FTZ R97, R4, R6.reuse, -R91.reuse ;  /* 0x0000000604617223 */ /* 0x180fe2000001085b */
[----:B------:R-:W-:Y:S01]  /*a940*/  FFMA.FTZ R4, R7, R6, -R91 ;  /* 0x0000000607047223 */ /* 0x000fe2000001085b */
[----:B--2---:R-:W1:Y:S02]  /*a950*/  SHFL.BFLY PT, R107, R106, 0x1, 0x1f ;  /* 0x0c201f006a6b7f89 */ /* 0x004e6400000e0000 */
[----:B------:R-:W-:Y:S08]  /*a960*/  MUFU.EX2 R57, R57 ;  /* 0x0000003900397308 */ /* 0x000ff00000000800 */
[----:B------:R2:W-:Y:S08]  /*a970*/  MUFU.EX2 R7, R97 ;  /* 0x0000006100077308 */ /* 0x0005f00000000800 */
[----:B------:R-:W-:Y:S01]  /*a980*/  MUFU.EX2 R52, R52 ;  /* 0x0000003400347308 */ /* 0x000fe20000000800 */
[----:B-1----:R-:W-:-:S07]  /*a990*/  FMNMX.FTZ R54, R106, R107, !PT ;  /* 0x0000006b6a367209 */ /* 0x002fce0007810000 */
[----:B------:R-:W-:Y:S01]  /*a9a0*/  MUFU.EX2 R53, R53 ;  /* 0x0000003500357308 */ /* 0x000fe20000000800 */
[C---:B------:R-:W-:Y:S01]  /*a9b0*/  FSETP.NEU.FTZ.AND P1, PT, R54.reuse, -INF , PT ;  /* 0xff8000003600780b */ /* 0x040fe20003f3d000 */
[----:B------:R-:W-:-:S06]  /*a9c0*/  FMUL.FTZ R113, R54, R6 ;  /* 0x0000000636717220 */ /* 0x000fcc0000410000 */
[----:B------:R-:W-:Y:S01]  /*a9d0*/  MUFU.EX2 R48, R48 ;  /* 0x0000003000307308 */ /* 0x000fe20000000800 */
[----:B------:R-:W-:Y:S02]  /*a9e0*/  FSEL R113, R113, RZ, P1 ;  /* 0x000000ff71717208 */ /* 0x000fe40000800000 */
[----:B------:R-:W-:-:S03]  /*a9f0*/  ISETP.NE.AND P1, PT, R131, RZ, PT ;  /* 0x000000ff8300720c */ /* 0x000fc60003f25270 */
[-C--:B------:R-:W-:Y:S01]  /*aa00*/  FFMA.FTZ R114, R14, R6.reuse, -R113 ;  /* 0x000000060e727223 */ /* 0x080fe20000010871 */
[----:B------:R-:W-:Y:S01]  /*aa10*/  FADD.FTZ R14, R98, R99 ;  /* 0x00000063620e7221 */ /* 0x000fe20000010000 */
[-CC-:B------:R-:W-:Y:S01]  /*aa20*/  FFMA.FTZ R100, R124, R6.reuse, -R113.reuse ;  /* 0x000000067c647223 */ /* 0x180fe20000010871 */
[-CC-:B------:R-:W-:Y:S01]  /*aa30*/  FFMA.FTZ R107, R8, R6.reuse, -R113.reuse ;  /* 0x00000006086b7223 */ /* 0x180fe20000010871 */
[-CC-:B------:R-:W-:Y:S01]  /*aa40*/  FFMA.FTZ R110, R11, R6.reuse, -R113.reuse ;  /* 0x000000060b6e7223 */ /* 0x180fe20000010871 */
[-CC-:B------:R-:W-:Y:S01]  /*aa50*/  FFMA.FTZ R11, R67, R6.reuse, -R113.reuse ;  /* 0x00000006430b7223 */ /* 0x180fe20000010871 */
[----:B------:R-:W-:Y:S01]  /*aa60*/  FADD.FTZ R67, R95, R14 ;  /* 0x0000000e5f437221 */ /* 0x000fe20000010000 */
[-CC-:B0-----:R-:W-:Y:S01]  /*aa70*/  FFMA.FTZ R108, R9, R6.reuse, -R113.reuse ;  /* 0x00000006096c7223 */ /* 0x181fe20000010871 */
[-CC-:B------:R-:W-:Y:S01]  /*aa80*/  FFMA.FTZ R112, R13, R6.reuse, -R113.reuse ;  /* 0x000000060d707223 */ /* 0x180fe20000010871 */
[-C--:B------:R-:W-:Y:S01]  /*aa90*/  FFMA.FTZ R13, R63, R6.reuse, -R113 ;  /* 0x000000063f0d7223 */ /* 0x080fe20000010871 */
[----:B------:R-:W-:Y:S01]  /*aaa0*/  MUFU.EX2 R100, R100 ;  /* 0x0000006400647308 */ /* 0x000fe20000000800 */
[----:B------:R-:W-:Y:S01]  /*aab0*/  FADD.FTZ R14, R96, R67 ;  /* 0x00000043600e7221 */ /* 0x000fe20000010000 */
[-CC-:B------:R-:W-:Y:S01]  /*aac0*/  FFMA.FTZ R109, R10, R6.reuse, -R113.reuse ;  /* 0x000000060a6d7223 */ /* 0x180fe20000010871 */
[-CC-:B------:R-:W-:Y:S01]  /*aad0*/  FFMA.FTZ R8, R62, R6.reuse, -R113.reuse ;  /* 0x000000063e087223 */ /* 0x180fe20000010871 */
[-CC-:B------:R-:W-:Y:S01]  /*aae0*/  FFMA.FTZ R111, R12, R6.reuse, -R113.reuse ;  /* 0x000000060c6f7223 */ /* 0x180fe20000010871 */
[-CC-:B------:R-:W-:Y:S01]  /*aaf0*/  FFMA.FTZ R106, R26, R6.reuse, -R113.reuse ;  /* 0x000000061a6a7223 */ /* 0x180fe20000010871 */
[-CC-:B------:R-:W-:Y:S01]  /*ab00*/  FFMA.FTZ R91, R15, R6.reuse, -R113.reuse ;  /* 0x000000060f5b7223 */ /* 0x180fe20000010871 */
[-CC-:B--2---:R-:W-:Y:S01]  /*ab10*/  FFMA.FTZ R97, R24, R6.reuse, -R113.reuse ;  /* 0x0000000618617223 */ /* 0x184fe20000010871 */
[----:B------:R-:W0:Y:S01]  /*ab20*/  MUFU.EX2 R107, R107 ;  /* 0x0000006b006b7308 */ /* 0x000e220000000800 */
[-CC-:B------:R-:W-:Y:S01]  /*ab30*/  FFMA.FTZ R25, R25, R6.reuse, -R113.reuse ;  /* 0x0000000619197223 */ /* 0x180fe20000010871 */
[-CC-:B------:R-:W-:Y:S01]  /*ab40*/  FFMA.FTZ R27, R27, R6.reuse, -R113.reuse ;  /* 0x000000061b1b7223 */ /* 0x180fe20000010871 */
[-CC-:B------:R-:W-:Y:S01]  /*ab50*/  FFMA.FTZ R43, R43, R6.reuse, -R113.reuse ;  /* 0x000000062b2b7223 */ /* 0x180fe20000010871 */
[-CC-:B------:R-:W-:Y:S01]  /*ab60*/  FFMA.FTZ R46, R46, R6.reuse, -R113.reuse ;  /* 0x000000062e2e7223 */ /* 0x180fe20000010871 */
[-CC-:B------:R-:W-:Y:S01]  /*ab70*/  FFMA.FTZ R47, R47, R6.reuse, -R113.reuse ;  /* 0x000000062f2f7223 */ /* 0x180fe20000010871 */
[----:B------:R-:W-:-:S02]  /*ab80*/  FFMA.FTZ R50, R50, R6, -R113 ;  /* 0x0000000632327223 */ /* 0x000fc40000010871 */
[----:B------:R3:W-:Y:S08]  /*ab90*/  MUFU.EX2 R62, R13 ;  /* 0x0000000d003e7308 */ /* 0x0007f00000000800 */
[----:B------:R-:W1:Y:S01]  /*aba0*/  MUFU.EX2 R108, R108 ;  /* 0x0000006c006c7308 */ /* 0x000e620000000800 */
[----:B---3--:R-:W-:-:S04]  /*abb0*/  FADD.FTZ R13, R93, R14 ;  /* 0x0000000e5d0d7221 */ /* 0x008fc80000010000 */
[----:B------:R-:W-:-:S03]  /*abc0*/  FADD.FTZ R13, R94, R13 ;  /* 0x0000000d5e0d7221 */ /* 0x000fc60000010000 */
[----:B------:R-:W2:Y:S01]  /*abd0*/  MUFU.EX2 R109, R109 ;  /* 0x0000006d006d7308 */ /* 0x000ea20000000800 */
[----:B------:R-:W-:-:S07]  /*abe0*/  FADD.FTZ R13, R90, R13 ;  /* 0x0000000d5a0d7221 */ /* 0x000fce0000010000 */
[----:B------:R-:W3:Y:S01]  /*abf0*/  MUFU.EX2 R110, R110 ;  /* 0x0000006e006e7308 */ /* 0x000ee20000000800 */
[----:B------:R-:W-:Y:S01]  /*ac00*/  FADD.FTZ R26, R92, R13 ;  /* 0x0000000d5c1a7221 */ /* 0x000fe20000010000 */
[----:B0-----:R-:W-:Y:S01]  /*ac10*/  FADD.FTZ R13, R100, R107 ;  /* 0x0000006b640d7221 */ /* 0x001fe20000010000 */
[----:B------:R-:W-:-:S05]  /*ac20*/  F2FP.F16.F32.PACK_AB R14, R92, R90 ;  /* 0x0000005a5c0e723e */ /* 0x000fca00000000ff */
[----:B------:R-:W0:Y:S01]  /*ac30*/  MUFU.EX2 R111, R111 ;  /* 0x0000006f006f7308 */ /* 0x000e220000000800 */
[----:B-1----:R-:W-:-:S07]  /*ac40*/  FADD.FTZ R92, R108, R13 ;  /* 0x0000000d6c5c7221 */ /* 0x002fce0000010000 */
[----:B------:R-:W1:Y:S01]  /*ac50*/  MUFU.EX2 R112, R112 ;  /* 0x0000007000707308 */ /* 0x000e620000000800 */
[----:B--2---:R-:W-:Y:S01]  /*ac60*/  FADD.FTZ R13, R109, R92 ;  /* 0x0000005c6d0d7221 */ /* 0x004fe20000010000 */
[----:B------:R-:W-:-:S06]  /*ac70*/  FFMA.FTZ R12, R64, R6, -R113 ;  /* 0x00000006400c7223 */ /* 0x000fcc0000010871 */
[----:B------:R-:W2:Y:S01]  /*ac80*/  MUFU.EX2 R114, R114 ;  /* 0x0000007200727308 */ /* 0x000ea20000000800 */
[----:B---3--:R-:W-:Y:S01]  /*ac90*/  FADD.FTZ R92, R110, R13 ;  /* 0x0000000d6e5c7221 */ /* 0x008fe20000010000 */
[----:B------:R-:W-:-:S06]  /*aca0*/  FFMA.FTZ R15, R68, R6, -R113 ;  /* 0x00000006440f7223 */ /* 0x000fcc0000010871 */
[----:B------:R3:W-:Y:S01]  /*acb0*/  MUFU.EX2 R68, R12 ;  /* 0x0000000c00447308 */ /* 0x0007e20000000800 */
[-CC-:B------:R-:W-:Y:S01]  /*acc0*/  FFMA.FTZ R10, R65, R6.reuse, -R113.reuse ;  /* 0x00000006410a7223 */ /* 0x180fe20000010871 */
[----:B------:R-:W-:-:S06]  /*acd0*/  FFMA.FTZ R9, R66, R6, -R113 ;  /* 0x0000000642097223 */ /* 0x000fcc0000010871 */
[----:B------:R-:W4:Y:S01]  /*ace0*/  MUFU.EX2 R91, R91 ;  /* 0x0000005b005b7308 */ /* 0x000f220000000800 */
[----:B---3--:R-:W-:Y:S01]  /*acf0*/  F2FP.F16.F32.PACK_AB R12, R94, R93 ;  /* 0x0000005d5e0c723e */ /* 0x008fe200000000ff */
[----:B0-----:R-:W-:Y:S01]  /*ad00*/  FADD.FTZ R93, R111, R92 ;  /* 0x0000005c6f5d7221 */ /* 0x001fe20000010000 */
[----:B------:R-:W-:-:S03]  /*ad10*/  FADD.FTZ R94, R88, R26 ;  /* 0x0000001a585e7221 */ /* 0x000fc60000010000 */
[----:B-1----:R-:W-:Y:S02]  /*ad20*/  FADD.FTZ R93, R112, R93 ;  /* 0x0000005d705d7221 */ /* 0x002fe40000010000 */
[----:B------:R-:W0:Y:S02]  /*ad30*/  MUFU.EX2 R97, R97 ;  /* 0x0000006100617308 */ /* 0x000e240000000800 */
[----:B--2---:R-:W-:Y:S01]  /*ad40*/  FADD.FTZ R26, R114, R93 ;  /* 0x0000005d721a7221 */ /* 0x004fe20000010000 */
[----:B------:R-:W-:-:S04]  /*ad50*/  FADD.FTZ R93, R89, R94 ;  /* 0x0000005e595d7221 */ /* 0x000fc80000010000 */
[----:B------:R-:W-:Y:S01]  /*ad60*/  FADD.FTZ R94, R86, R93 ;  /* 0x0000005d565e7221 */ /* 0x000fe20000010000 */
[----:B------:R1:W-:Y:S08]  /*ad70*/  MUFU.EX2 R67, R10 ;  /* 0x0000000a00437308 */ /* 0x0003f00000000800 */
[----:B------:R-:W2:Y:S01]  /*ad80*/  MUFU.EX2 R25, R25 ;  /* 0x0000001900197308 */ /* 0x000ea20000000800 */
[----:B-1----:R-:W-:Y:S01]  /*ad90*/  F2FP.F16.F32.PACK_AB R10, R96, R95 ;  /* 0x0000005f600a723e */ /* 0x002fe200000000ff */
[----:B------:R-:W-:Y:S01]  /*ada0*/  FADD.FTZ R95, R87, R94 ;  /* 0x0000005e575f7221 */ /* 0x000fe20000010000 */
[----:B------:R-:W3:Y:S03]  /*adb0*/  LDL R96, [R1+0x24] ;  /* 0x0000240001607983 */ /* 0x000ee60000100800 */
[----:B------:R-:W-:-:S02]  /*adc0*/  FADD.FTZ R94, R84, R95 ;  /* 0x0000005f545e7221 */ /* 0x000fc40000010000 */
[----:B------:R-:W1:Y:S02]  /*add0*/  MUFU.EX2 R106, R106 ;  /* 0x0000006a006a7308 */ /* 0x000e640000000800 */
[----:B------:R-:W-:-:S04]  /*ade0*/  FADD.FTZ R95, R85, R94 ;  /* 0x0000005e555f7221 */ /* 0x000fc80000010000 */
[----:B------:R-:W-:Y:S02]  /*adf0*/  FADD.FTZ R94, R80, R95 ;  /* 0x0000005f505e7221 */ /* 0x000fe40000010000 */
[----:B------:R4:W-:Y:S08]  /*ae00*/  MUFU.EX2 R66, R8 ;  /* 0x0000000800427308 */ /* 0x0009f00000000800 */
[----:B------:R-:W1:Y:S01]  /*ae10*/  MUFU.EX2 R27, R27 ;  /* 0x0000001b001b7308 */ /* 0x000e620000000800 */
[----:B----4-:R-:W-:Y:S01]  /*ae20*/  F2FP.F16.F32.PACK_AB R8, R99, R98 ;  /* 0x000000626308723e */ /* 0x010fe200000000ff */
[----:B------:R-:W-:Y:S01]  /*ae30*/  FADD.FTZ R99, R81, R94 ;  /* 0x0000005e51637221 */ /* 0x000fe20000010000 */
[----:B------:R-:W-:-:S05]  /*ae40*/  FADD.FTZ R26, R91, R26 ;  /* 0x0000001a5b1a7221 */ /* 0x000fca0000010000 */
[----:B------:R-:W4:Y:S01]  /*ae50*/  MUFU.EX2 R43, R43 ;  /* 0x0000002b002b7308 */ /* 0x000f220000000800 */
[----:B------:R-:W-:Y:S01]  /*ae60*/  FADD.FTZ R94, R76, R99 ;  /* 0x000000634c5e7221 */ /* 0x000fe20000010000 */
[----:B------:R-:W-:-:S06]  /*ae70*/  FFMA.FTZ R51, R51, R6, -R113 ;  /* 0x0000000633337223 */ /* 0x000fcc0000010871 */
[----:B------:R-:W4:Y:S01]  /*ae80*/  MUFU.EX2 R46, R46 ;  /* 0x0000002e002e7308 */ /* 0x000f220000000800 */
[----:B------:R-:W-:Y:S01]  /*ae90*/  FADD.FTZ R99, R77, R94 ;  /* 0x0000005e4d637221 */ /* 0x000fe20000010000 */
[----:B------:R-:W-:Y:S01]  /*aea0*/  @!P1 IADD3 R0, R0, 0x30840, RZ ;  /* 0x0003084000009810 */ /* 0x000fe20007ffe0ff */
[----:B------:R-:W3:Y:S01]  /*aeb0*/  LDL R94, [R1+0x20] ;  /* 0x00002000015e7983 */ /* 0x000ee20000100800 */
[----:B0-----:R-:W-:-:S04]  /*aec0*/  FADD.FTZ R26, R97, R26 ;  /* 0x0000001a611a7221 */ /* 0x001fc80000010000 */
[----:B------:R-:W0:Y:S01]  /*aed0*/  MUFU.EX2 R47, R47 ;  /* 0x0000002f002f7308 */ /* 0x000e220000000800 */
[----:B--2---:R-:W-:Y:S01]  /*aee0*/  FADD.FTZ R93, R25, R26 ;  /* 0x0000001a195d7221 */ /* 0x004fe20000010000 */
[----:B------:R-:W-:-:S06]  /*aef0*/  FFMA.FTZ R55, R55, R6, -R113 ;  /* 0x0000000637377223 */ /* 0x000fcc0000010871 */
[----:B------:R-:W2:Y:S01]  /*af00*/  MUFU.EX2 R50, R50 ;  /* 0x0000003200327308 */ /* 0x000ea20000000800 */
[----:B-1----:R-:W-:Y:S01]  /*af10*/  FADD.FTZ R26, R106, R93 ;  /* 0x0000005d6a1a7221 */ /* 0x002fe20000010000 */
[-CC-:B------:R-:W-:Y:S01]  /*af20*/  FFMA.FTZ R59, R59, R6.reuse, -R113.reuse ;  /* 0x000000063b3b7223 */ /* 0x180fe20000010871 */
[-CC-:B------:R-:W-:Y:S01]  /*af30*/  FFMA.FTZ R24, R74, R6.reuse, -R113.reuse ;  /* 0x000000064a187223 */ /* 0x180fe20000010871 */
[----:B------:R-:W-:Y:S01]  /*af40*/  FFMA.FTZ R60, R60, R6, -R113 ;  /* 0x000000063c3c7223 */ /* 0x000fe20000010871 */
[----:B------:R-:W-:Y:S01]  /*af50*/  FADD.FTZ R26, R27, R26 ;  /* 0x0000001a1b1a7221 */ /* 0x000fe20000010000 */
[----:B------:R-:W-:Y:S01]  /*af60*/  @!P1 PRMT R0, RZ, 0x654, R0 ;  /* 0x00000654ff009816 */ /* 0x000fe20000000000 */
[----:B------:R-:W3:Y:S01]  /*af70*/  LDL R98, [R1+0x88] ;  /* 0x0000880001627983 */ /* 0x000ee20000100800 */
[----:B------:R-:W1:Y:S01]  /*af80*/  MUFU.EX2 R51, R51 ;  /* 0x0000003300337308 */ /* 0x000e620000000800 */
[----:B----4-:R-:W-:Y:S01]  /*af90*/  FADD.FTZ R95, R43, R26 ;  /* 0x0000001a2b5f7221 */ /* 0x010fe20000010000 */
[----:B------:R4:W-:Y:S03]  /*afa0*/  @!P1 SYNCS.ARRIVE.TRANS64.RED.A1T0 RZ, [R0+URZ], RZ ;  /* 0x000000ff00ff99a7 */ /* 0x0009e6000810043f */
[----:B------:R-:W-:-:S03]  /*afb0*/  FADD.FTZ R26, R46, R95 ;  /* 0x0000005f2e1a7221 */ /* 0x000fc60000010000 */
[----:B------:R-:W1:Y:S01]  /*afc0*/  MUFU.EX2 R55, R55 ;  /* 0x0000003700377308 */ /* 0x000e620000000800 */
[-CC-:B----4-:R-:W-:Y:S01]  /*afd0*/  FFMA.FTZ R0, R58, R6.reuse, -R113.reuse ;  /* 0x000000063a007223 */ /* 0x190fe20000010871 */
[----:B0-----:R-:W-:Y:S01]  /*afe0*/  FADD.FTZ R95, R47, R26 ;  /* 0x0000001a2f5f7221 */ /* 0x001fe20000010000 */
[----:B------:R-:W-:-:S05]  /*aff0*/  FFMA.FTZ R58, R61, R6, -R113 ;  /* 0x000000063d3a7223 */ /* 0x000fca0000010871 */
[----:B------:R-:W0:Y:S01]  /*b000*/  MUFU.EX2 R59, R59 ;  /* 0x0000003b003b7308 */ /* 0x000e220000000800 */
[----:B------:R-:W-:-:S07]  /*b010*/  FADD.FTZ R26, R72, R99 ;  /* 0x00000063481a7221 */ /* 0x000fce0000010000 */
[----:B------:R4:W-:Y:S08]  /*b020*/  MUFU.EX2 R90, R9 ;  /* 0x00000009005a7308 */ /* 0x0009f00000000800 */
[----:B------:R2:W-:Y:S01]  /*b030*/  MUFU.EX2 R74, R11 ;  /* 0x0000000b004a7308 */ /* 0x0005e20000000800 */
[----:B----4-:R-:W-:-:S07]  /*b040*/  F2FP.F16.F32.PACK_AB R9, R107, R100 ;  /* 0x000000646b09723e */ /* 0x010fce00000000ff */
[----:B------:R-:W4:Y:S01]  /*b050*/  MUFU.EX2 R0, R0 ;  /* 0x0000000000007308 */ /* 0x000f220000000800 */
[----:B--2---:R-:W-:-:S07]  /*b060*/  F2FP.F16.F32.PACK_AB R11, R109, R108 ;  /* 0x0000006c6d0b723e */ /* 0x004fce00000000ff */
[----:B------:R2:W-:Y:S01]  /*b070*/  MUFU.EX2 R93, R24 ;  /* 0x00000018005d7308 */ /* 0x0005e20000000800 */
[----:B------:R0:W-:Y:S07]  /*b080*/  STSM.16.M88.4 [R115+0x1e800], R8 ;  /* 0x01e8000873007844 */ /* 0x0001ee0000000200 */
[----:B------:R-:W-:Y:S01]  /*b090*/  MUFU.EX2 R49, R49 ;  /* 0x0000003100317308 */ /* 0x000fe20000000800 */
[----:B--2---:R-:W-:-:S04]  /*b0a0*/  FADD.FTZ R24, R50, R95 ;  /* 0x0000005f32187221 */ /* 0x004fc80000010000 */
[----:B-1----:R-:W-:-:S03]  /*b0b0*/  FADD.FTZ R24, R51, R24 ;  /* 0x0000001833187221 */ /* 0x002fc60000010000 */
[----:B------:R-:W1:Y:S01]  /*b0c0*/  MUFU.EX2 R58, R58 ;  /* 0x0000003a003a7308 */ /* 0x000e620000000800 */
[----:B0-----:R-:W-:Y:S01]  /*b0d0*/  F2FP.F16.F32.PACK_AB R10, R87, R86 ;  /* 0x00000056570a723e */ /* 0x001fe200000000ff */
[----:B------:R-:W-:Y:S01]  /*b0e0*/  FADD.FTZ R87, R73, R26 ;  /* 0x0000001a49577221 */ /* 0x000fe20000010000 */
[----:B------:R-:W-:Y:S01]  /*b0f0*/  F2FP.F16.F32.PACK_AB R13, R111, R110 ;  /* 0x0000006e6f0d723e */ /* 0x000fe200000000ff */
[----:B------:R-:W-:-:S04]  /*b100*/  FADD.FTZ R24, R55, R24 ;  /* 0x0000001837187221 */ /* 0x000fc80000010000 */
[----:B------:R-:W0:Y:S01]  /*b110*/  MUFU.EX2 R60, R60 ;  /* 0x0000003c003c7308 */ /* 0x000e220000000800 */
[----:B------:R-:W-:Y:S01]  /*b120*/  FADD.FTZ R26, R56, R87 ;  /* 0x00000057381a7221 */ /* 0x000fe20000010000 */
[----:B------:R-:W-:-:S06]  /*b130*/  FADD.FTZ R9, R59, R24 ;  /* 0x000000183b097221 */ /* 0x000fcc0000010000 */
[----:B------:R2:W-:Y:S01]  /*b140*/  MUFU.EX2 R92, R15 ;  /* 0x0000000f005c7308 */ /* 0x0005e20000000800 */
[----:B----4-:R-:W-:-:S07]  /*b150*/  FADD.FTZ R11, R0, R9 ;  /* 0x00000009000b7221 */ /* 0x010fce0000010000 */
[----:B------:R-:W4:Y:S01]  /*b160*/  MUFU.EX2 R44, R44 ;  /* 0x0000002c002c7308 */ /* 0x000f220000000800 */
[----:B--2---:R-:W-:-:S05]  /*b170*/  F2FP.F16.F32.PACK_AB R15, R114, R112 ;  /* 0x00000070720f723e */ /* 0x004fca00000000ff */
[----:B------:R2:W-:Y:S02]  /*b180*/  STSM.16.M88.4 [R116], R12 ;  /* 0x0000000c74007844 */ /* 0x0005e40000000200 */
[----:B------:R-:W4:Y:S08]  /*b190*/  MUFU.EX2 R41, R41 ;  /* 0x0000002900297308 */ /* 0x000f300000000800 */
[----:B------:R-:W4:Y:S01]  /*b1a0*/  MUFU.EX2 R42, R42 ;  /* 0x0000002a002a7308 */ /* 0x000f220000000800 */
[----:B--2---:R-:W-:Y:S01]  /*b1b0*/  FADD.FTZ R13, R57, R26 ;  /* 0x0000001a390d7221 */ /* 0x004fe20000010000 */
[----:B------:R-:W-:Y:S01]  /*b1c0*/  F2FP.F16.F32.PACK_AB R26, R73, R72 ;  /* 0x00000048491a723e */ /* 0x000fe200000000ff */
[----:B-1----:R-:W-:-:S05]  /*b1d0*/  FADD.FTZ R15, R58, R11 ;  /* 0x0000000b3a0f7221 */ /* 0x002fca0000010000 */
[----:B------:R-:W1:Y:S01]  /*b1e0*/  MUFU.EX2 R39, R39 ;  /* 0x0000002700277308 */ /* 0x000e620000000800 */
[----:B------:R-:W-:Y:S01]  /*b1f0*/  FADD.FTZ R72, R52, R13 ;  /* 0x0000000d34487221 */ /* 0x000fe20000010000 */
[----:B------:R-:W-:Y:S01]  /*b200*/  F2FP.F16.F32.PACK_AB R11, R106, R25 ;  /* 0x000000196a0b723e */ /* 0x000fe200000000ff */
[----:B0-----:R-:W-:Y:S02]  /*b210*/  FADD.FTZ R25, R60, R15 ;  /* 0x0000000f3c197221 */ /* 0x001fe40000010000 */
[----:B------:R-:W-:Y:S01]  /*b220*/  FADD.FTZ R73, R53, R72 ;  /* 0x0000004835497221 */ /* 0x000fe20000010000 */
[----:B------:R-:W-:Y:S01]  /*b230*/  F2FP.F16.F32.PACK_AB R13, R43, R27 ;  /* 0x0000001b2b0d723e */ /* 0x000fe200000000ff */
[----:B------:R-:W-:Y:S01]  /*b240*/  FADD.FTZ R43, R62, R25 ;  /* 0x000000193e2b7221 */ /* 0x000fe20000010000 */
[----:B------:R-:W-:Y:S01]  /*b250*/  MUFU.EX2 R40, R40 ;  /* 0x0000002800287308 */ /* 0x000fe20000000800 */
[----:B------:R-:W-:Y:S01]  /*b260*/  FADD.FTZ R72, R48, R73 ;  /* 0x0000004930487221 */ /* 0x000fe20000010000 */
[----:B------:R-:W-:Y:S01]  /*b270*/  FFMA.FTZ R69, R69, R6, -R113 ;  /* 0x0000000645457223 */ /* 0x000fe20000010871 */
[----:B------:R-:W-:-:S02]  /*b280*/  F2FP.F16.F32.PACK_AB R15, R47, R46 ;  /* 0x0000002e2f0f723e */ /* 0x000fc400000000ff */
[----:B------:R-:W-:Y:S01]  /*b290*/  FADD.FTZ R47, R49, R72 ;  /* 0x00000048312f7221 */ /* 0x000fe20000010000 */
[----:B------:R-:W-:Y:S01]  /*b2a0*/  FADD.FTZ R46, R66, R43 ;  /* 0x0000002b422e7221 */ /* 0x000fe20000010000 */
[----:B------:R-:W-:Y:S01]  /*b2b0*/  F2FP.F16.F32.PACK_AB R25, R51, R50 ;  /* 0x000000323319723e */ /* 0x000fe200000000ff */
[----:B------:R-:W0:Y:S01]  /*b2c0*/  MUFU.EX2 R69, R69 ;  /* 0x0000004500457308 */ /* 0x000e220000000800 */
[----:B----4-:R-:W-:Y:S01]  /*b2d0*/  FADD.FTZ R50, R44, R47 ;  /* 0x0000002f2c327221 */ /* 0x010fe20000010000 */
[----:B------:R-:W-:Y:S01]  /*b2e0*/  FADD.FTZ R43, R67, R46 ;  /* 0x0000002e432b7221 */ /* 0x000fe20000010000 */
[----:B------:R-:W-:Y:S02]  /*b2f0*/  FFMA.FTZ R70, R70, R6, -R113 ;  /* 0x0000000646467223 */ /* 0x000fe40000010871 */
[----:B------:R-:W-:Y:S01]  /*b300*/  FADD.FTZ R50, R45, R50 ;  /* 0x000000322d327221 */ /* 0x000fe20000010000 */
[----:B------:R-:W-:Y:S01]  /*b310*/  F2FP.F16.F32.PACK_AB R8, R89, R88 ;  /* 0x000000585908723e */ /* 0x000fe200000000ff */
[----:B------:R-:W-:Y:S01]  /*b320*/  FADD.FTZ R43, R68, R43 ;  /* 0x0000002b442b7221 */ /* 0x000fe20000010000 */
[----:B------:R-:W-:Y:S01]  /*b330*/  F2FP.F16.F32.PACK_AB R9, R97, R91 ;  /* 0x0000005b6109723e */ /* 0x000fe200000000ff */
[----:B------:R-:W2:Y:S01]  /*b340*/  MUFU.EX2 R28, R28 ;  /* 0x0000001c001c7308 */ /* 0x000ea20000000800 */
[----:B------:R-:W-:Y:S01]  /*b350*/  FFMA.FTZ R71, R71, R6, -R113 ;  /* 0x0000000647477223 */ /* 0x000fe20000010871 */
[----:B------:R-:W-:Y:S01]  /*b360*/  F2FP.F16.F32.PACK_AB R12, R85, R84 ;  /* 0x00000054550c723e */ /* 0x000fe200000000ff */
[----:B------:R-:W-:Y:S01]  /*b370*/  FADD.FTZ R47, R41, R50 ;  /* 0x00000032292f7221 */ /* 0x000fe20000010000 */
[----:B------:R-:W-:Y:S01]  /*b380*/  F2FP.F16.F32.PACK_AB R14, R81, R80 ;  /* 0x00000050510e723e */ /* 0x000fe200000000ff */
[----:B------:R-:W-:-:S03]  /*b390*/  FADD.FTZ R43, R90, R43 ;  /* 0x0000002b5a2b7221 */ /* 0x000fc60000010000 */
[----:B------:R-:W4:Y:S01]  /*b3a0*/  MUFU.EX2 R70, R70 ;  /* 0x0000004600467308 */ /* 0x000f220000000800 */
[----:B------:R-:W-:Y:S01]  /*b3b0*/  FADD.FTZ R50, R42, R47 ;  /* 0x0000002f2a327221 */ /* 0x000fe20000010000 */
[----:B------:R-:W-:Y:S02]  /*b3c0*/  F2FP.F16.F32.PACK_AB R24, R77, R76 ;  /* 0x0000004c4d18723e */ /* 0x000fe400000000ff */
[----:B------:R-:W-:-:S04]  /*b3d0*/  F2FP.F16.F32.PACK_AB R27, R59, R55 ;  /* 0x000000373b1b723e */ /* 0x000fc800000000ff */
[----:B------:R-:W4:Y:S08]  /*b3e0*/  MUFU.EX2 R71, R71 ;  /* 0x0000004700477308 */ /* 0x000f300000000800 */
[----:B------:R-:W4:Y:S08]  /*b3f0*/  MUFU.EX2 R30, R30 ;  /* 0x0000001e001e7308 */ /* 0x000f300000000800 */
        /* <DEDUP_REMOVED lines=9> */
[----:B---3--:R1:W-:Y:S07]  /*b490*/  STSM.16.M88.4 [R96], R8 ;  /* 0x0000000860007844 */ /* 0x0083ee0000000200 */
[----:B------:R-:W-:Y:S08]  /*b4a0*/  MUFU.EX2 R3, R3 ;  /* 0x0000000300037308 */ /* 0x000ff00000000800 */
[----:B------:R-:W-:Y:S01]  /*b4b0*/  MUFU.EX2 R4, R4 ;  /* 0x0000000400047308 */ /* 0x000fe20000000800 */
[----:B-1----:R-:W-:Y:S01]  /*b4c0*/  FADD.FTZ R11, R39, R50 ;  /* 0x00000032270b7221 */ /* 0x002fe20000010000 */
[----:B------:R-:W-:Y:S01]  /*b4d0*/  F2FP.F16.F32.PACK_AB R9, R58, R0 ;  /* 0x000000003a09723e */ /* 0x000fe200000000ff */
[----:B------:R1:W-:Y:S04]  /*b4e0*/  STSM.16.M88.4 [R94], R12 ;  /* 0x0000000c5e007844 */ /* 0x0003e80000000200 */
[----:B------:R3:W-:Y:S01]  /*b4f0*/  STSM.16.M88.4 [R115+0x24800], R24 ;  /* 0x0248001873007844 */ /* 0x0007e20000000200 */
[----:B-1----:R-:W-:Y:S01]  /*b500*/  F2FP.F16.F32.PACK_AB R12, R49, R48 ;  /* 0x00000030310c723e */ /* 0x002fe200000000ff */
[----:B------:R-:W-:-:S02]  /*b510*/  FADD.FTZ R48, R74, R43 ;  /* 0x0000002b4a307221 */ /* 0x000fc40000010000 */
[----:B------:R-:W4:Y:S02]  /*b520*/  LDL R43, [R1+0x84] ;  /* 0x00008400012b7983 */ /* 0x000f240000100800 */
[----:B0-----:R-:W-:Y:S01]  /*b530*/  FADD.FTZ R13, R69, R48 ;  /* 0x00000030450d7221 */ /* 0x001fe20000010000 */
[----:B---3--:R-:W-:-:S03]  /*b540*/  FADD.FTZ R25, R40, R11 ;  /* 0x0000000b28197221 */ /* 0x008fc60000010000 */
[----:B------:R-:W-:Y:S01]  /*b550*/  FADD.FTZ R15, R92, R13 ;  /* 0x0000000d5c0f7221 */ /* 0x000fe20000010000 */
[----:B--2---:R-:W-:-:S03]  /*b560*/  FADD.FTZ R24, R28, R25 ;  /* 0x000000191c187221 */ /* 0x004fc60000010000 */
[----:B----4-:R-:W-:Y:S01]  /*b570*/  FADD.FTZ R0, R70, R15 ;  /* 0x0000000f46007221 */ /* 0x010fe20000010000 */
[----:B------:R-:W-:-:S03]  /*b580*/  FADD.FTZ R25, R31, R24 ;  /* 0x000000181f197221 */ /* 0x000fc60000010000 */
[----:B------:R-:W-:Y:S01]  /*b590*/  FADD.FTZ R24, R71, R0 ;  /* 0x0000000047187221 */ /* 0x000fe20000010000 */
[----:B------:R-:W-:Y:S01]  /*b5a0*/  FADD.FTZ R26, R30, R25 ;  /* 0x000000191e1a7221 */ /* 0x000fe20000010000 */
[----:B------:R-:W-:Y:S02]  /*b5b0*/  F2FP.F16.F32.PACK_AB R14, R45, R44 ;  /* 0x0000002c2d0e723e */ /* 0x000fe400000000ff */
[----:B------:R-:W-:Y:S01]  /*b5c0*/  FADD.FTZ R44, R93, R24 ;  /* 0x000000185d2c7221 */ /* 0x000fe20000010000 */
[----:B------:R-:W-:Y:S01]  /*b5d0*/  F2FP.F16.F32.PACK_AB R24, R42, R41 ;  /* 0x000000292a18723e */ /* 0x000fe200000000ff */
[----:B------:R-:W-:Y:S01]  /*b5e0*/  FADD.FTZ R42, R29, R26 ;  /* 0x0000001a1d2a7221 */ /* 0x000fe20000010000 */
[----:B------:R-:W-:Y:S02]  /*b5f0*/  F2FP.F16.F32.PACK_AB R26, R40, R39 ;  /* 0x00000027281a723e */ /* 0x000fe400000000ff */
[----:B------:R-:W2:Y:S01]  /*b600*/  LDL R39, [R1+0x6c] ;  /* 0x00006c0001277983 */ /* 0x000ea20000100800 */
[-CC-:B------:R-:W-:Y:S01]  /*b610*/  FFMA.FTZ R75, R75, R6.reuse, -R113.reuse ;  /* 0x000000064b4b7223 */ /* 0x180fe20000010871 */
[-CC-:B------:R-:W-:Y:S01]  /*b620*/  FFMA.FTZ R78, R78, R6.reuse, -R113.reuse ;  /* 0x000000064e4e7223 */ /* 0x180fe20000010871 */
[----:B------:R-:W-:-:S04]  /*b630*/  FFMA.FTZ R79, R79, R6, -R113 ;  /* 0x000000064f4f7223 */ /* 0x000fc80000010871 */
[----:B------:R-:W0:Y:S01]  /*b640*/  MUFU.EX2 R75, R75 ;  /* 0x0000004b004b7308 */ /* 0x000e220000000800 */
[-CC-:B------:R-:W-:Y:S01]  /*b650*/  FFMA.FTZ R82, R82, R6.reuse, -R113.reuse ;  /* 0x0000000652527223 */ /* 0x180fe20000010871 */
[----:B------:R-:W-:-:S06]  /*b660*/  FFMA.FTZ R83, R83, R6, -R113 ;  /* 0x0000000653537223 */ /* 0x000fcc0000010871 */
[----:B------:R-:W1:Y:S01]  /*b670*/  MUFU.EX2 R78, R78 ;  /* 0x0000004e004e7308 */ /* 0x000e620000000800 */
[----:B------:R-:W-:Y:S01]  /*b680*/  FFMA.FTZ R64, R125, R6, -R113 ;  /* 0x000000067d407223 */ /* 0x000fe20000010871 */
[----:B------:R-:W-:-:S06]  /*b690*/  F2FP.F16.F32.PACK_AB R8, R57, R56 ;  /* 0x000000383908723e */ /* 0x000fcc00000000ff */
[----:B------:R-:W3:Y:S01]  /*b6a0*/  MUFU.EX2 R79, R79 ;  /* 0x0000004f004f7308 */ /* 0x000ee20000000800 */
[----:B------:R-:W-:Y:S02]  /*b6b0*/  F2FP.F16.F32.PACK_AB R10, R53, R52 ;  /* 0x00000034350a723e */ /* 0x000fe400000000ff */
[----:B------:R-:W-:-:S05]  /*b6c0*/  F2FP.F16.F32.PACK_AB R11, R62, R60 ;  /* 0x0000003c3e0b723e */ /* 0x000fca00000000ff */
[----:B------:R-:W4:Y:S01]  /*b6d0*/  MUFU.EX2 R82, R82 ;  /* 0x0000005200527308 */ /* 0x000f220000000800 */
[----:B0-----:R-:W-:Y:S01]  /*b6e0*/  FADD.FTZ R25, R75, R44 ;  /* 0x0000002c4b197221 */ /* 0x001fe20000010000 */
[-CC-:B------:R-:W-:Y:S01]  /*b6f0*/  FFMA.FTZ R65, R126, R6.reuse, -R113.reuse ;  /* 0x000000067e417223 */ /* 0x180fe20000010871 */
[----:B------:R0:W-:Y:S05]  /*b700*/  STSM.16.M88.4 [R98], R8 ;  /* 0x0000000862007844 */ /* 0x0001ea0000000200 */
[----:B------:R-:W4:Y:S01]  /*b710*/  MUFU.EX2 R83, R83 ;  /* 0x0000005300537308 */ /* 0x000f220000000800 */
[-CC-:B------:R-:W-:Y:S01]  /*b720*/  FFMA.FTZ R63, R127, R6.reuse, -R113.reuse ;  /* 0x000000067f3f7223 */ /* 0x180fe20000010871 */
[----:B------:R-:W-:-:S06]  /*b730*/  FFMA.FTZ R61, R128, R6, -R113 ;  /* 0x00000006803d7223 */ /* 0x000fcc0000010871 */
[----:B------:R-:W4:Y:S01]  /*b740*/  MUFU.EX2 R64, R64 ;  /* 0x0000004000407308 */ /* 0x000f220000000800 */
[----:B0-----:R-:W-:Y:S01]  /*b750*/  FADD.FTZ R9, R37, R42 ;  /* 0x0000002a25097221 */ /* 0x001fe20000010000 */
[----:B-1----:R-:W-:-:S03]  /*b760*/  FADD.FTZ R8, R78, R25 ;  /* 0x000000194e087221 */ /* 0x002fc60000010000 */
[----:B------:R-:W-:-:S03]  /*b770*/  FADD.FTZ R10, R38, R9 ;  /* 0x00000009260a7221 */ /* 0x000fc60000010000 */
[----:B------:R-:W0:Y:S01]  /*b780*/  MUFU.EX2 R65, R65 ;  /* 0x0000004100417308 */ /* 0x000e220000000800 */
[----:B---3--:R-:W-:Y:S01]  /*b790*/  FADD.FTZ R9, R79, R8 ;  /* 0x000000084f097221 */ /* 0x008fe20000010000 */
[----:B------:R-:W-:-:S03]  /*b7a0*/  FADD.FTZ R11, R35, R10 ;  /* 0x0000000a230b7221 */ /* 0x000fc60000010000 */
[----:B----4-:R-:W-:-:S03]  /*b7b0*/  FADD.FTZ R8, R82, R9 ;  /* 0x0000000952087221 */ /* 0x010fc60000010000 */
[----:B------:R-:W1:Y:S01]  /*b7c0*/  MUFU.EX2 R46, R63 ;  /* 0x0000003f002e7308 */ /* 0x000e620000000800 */
[-C--:B------:R-:W-:Y:S01]  /*b7d0*/  FFMA.FTZ R101, R101, R6.reuse, -R113 ;  /* 0x0000000665657223 */ /* 0x080fe20000010871 */
[----:B------:R-:W-:Y:S01]  /*b7e0*/  FADD.FTZ R10, R36, R11 ;  /* 0x0000000b240a7221 */ /* 0x000fe20000010000 */
[----:B------:R-:W-:Y:S01]  /*b7f0*/  FADD.FTZ R9, R83, R8 ;  /* 0x0000000853097221 */ /* 0x000fe20000010000 */
[----:B------:R-:W-:-:S04]  /*b800*/  FFMA.FTZ R102, R102, R6, -R113 ;  /* 0x0000000666667223 */ /* 0x000fc80000010871 */
[----:B------:R-:W3:Y:S01]  /*b810*/  MUFU.EX2 R61, R61 ;  /* 0x0000003d003d7308 */ /* 0x000ee20000000800 */
[----:B------:R-:W-:Y:S01]  /*b820*/  FADD.FTZ R11, R33, R10 ;  /* 0x0000000a210b7221 */ /* 0x000fe20000010000 */
[-C--:B------:R-:W-:Y:S01]  /*b830*/  FFMA.FTZ R103, R103, R6.reuse, -R113 ;  /* 0x0000000667677223 */ /* 0x080fe20000010871 */
[----:B------:R-:W-:Y:S01]  /*b840*/  FADD.FTZ R10, R64, R9 ;  /* 0x00000009400a7221 */ /* 0x000fe20000010000 */
[-CC-:B------:R-:W-:Y:S01]  /*b850*/  FFMA.FTZ R104, R104, R6.reuse, -R113.reuse ;  /* 0x0000000668687223 */ /* 0x180fe20000010871 */
[----:B------:R-:W-:Y:S01]  /*b860*/  FFMA.FTZ R105, R105, R6, -R113 ;  /* 0x0000000669697223 */ /* 0x000fe20000010871 */
[----:B------:R-:W-:Y:S02]  /*b870*/  F2FP.F16.F32.PACK_AB R13, R67, R66 ;  /* 0x00000042430d723e */ /* 0x000fe400000000ff */
[----:B------:R-:W4:Y:S01]  /*b880*/  MUFU.EX2 R0, R101 ;  /* 0x0000006500007308 */ /* 0x000f220000000800 */
[----:B------:R-:W-:Y:S01]  /*b890*/  F2FP.F16.F32.PACK_AB R15, R90, R68 ;  /* 0x000000445a0f723e */ /* 0x000fe200000000ff */
[----:B0-----:R-:W-:Y:S01]  /*b8a0*/  FADD.FTZ R9, R65, R10 ;  /* 0x0000000a41097221 */ /* 0x001fe20000010000 */
[----:B------:R-:W-:-:S05]  /*b8b0*/  F2FP.F16.F32.PACK_AB R10, R36, R35 ;  /* 0x00000023240a723e */ /* 0x000fca00000000ff */
[----:B------:R-:W0:Y:S01]  /*b8c0*/  MUFU.EX2 R102, R102 ;  /* 0x0000006600667308 */ /* 0x000e220000000800 */
[----:B------:R3:W-:Y:S01]  /*b8d0*/  STSM.16.M88.4 [R96+0x6000], R12 ;  /* 0x0060000c60007844 */ /* 0x0007e20000000200 */
[----:B-1----:R-:W-:Y:S01]  /*b8e0*/  FADD.FTZ R36, R46, R9 ;  /* 0x000000092e247221 */ /* 0x002fe20000010000 */
[----:B------:R-:W-:Y:S02]  /*b8f0*/  F2FP.F16.F32.PACK_AB R25, R69, R74 ;  /* 0x0000004a4519723e */ /* 0x000fe400000000ff */
[----:B------:R-:W-:-:S03]  /*b900*/  F2FP.F16.F32.PACK_AB R27, R70, R92 ;  /* 0x0000005c461b723e */ /* 0x000fc600000000ff */
[----:B------:R-:W1:Y:S08]  /*b910*/  MUFU.EX2 R103, R103 ;  /* 0x0000006700677308 */ /* 0x000e700000000800 */
[----:B------:R-:W-:Y:S01]  /*b920*/  MUFU.EX2 R104, R104 ;  /* 0x0000006800687308 */ /* 0x000fe20000000800 */
[----:B---3--:R-:W-:Y:S01]  /*b930*/  FADD.FTZ R12, R34, R11 ;  /* 0x0000000b220c7221 */ /* 0x008fe20000010000 */
[----:B------:R-:W-:-:S06]  /*b940*/  FADD.FTZ R15, R61, R36 ;  /* 0x000000243d0f7221 */ /* 0x000fcc0000010000 */
[----:B------:R-:W3:Y:S01]  /*b950*/  MUFU.EX2 R105, R105 ;  /* 0x0000006900697308 */ /* 0x000ee20000000800 */
[----:B------:R-:W-:Y:S01]  /*b960*/  FADD.FTZ R11, R21, R12 ;  /* 0x0000000c150b7221 */ /* 0x000fe20000010000 */
[----:B------:R0:W-:Y:S01]  /*b970*/  STSM.16.M88.4 [R94+0x6000], R24 ;  /* 0x006000185e007844 */ /* 0x0001e20000000200 */
[----:B------:R-:W-:Y:S01]  /*b980*/  F2FP.F16.F32.PACK_AB R14, R32, R21 ;  /* 0x00000015200e723e */ /* 0x000fe200000000ff */
[C---:B----4-:R-:W-:Y:S01]  /*b990*/  FADD.FTZ R21, R0.reuse, R15 ;  /* 0x0000000f00157221 */ /* 0x050fe20000010000 */
[----:B------:R-:W-:Y:S02]  /*b9a0*/  F2FP.F16.F32.PACK_AB R15, R0, R61 ;  /* 0x0000003d000f723e */ /* 0x000fe400000000ff */
[----:B------:R-:W-:Y:S02]  /*b9b0*/  F2FP.F16.F32.PACK_AB R28, R31, R28 ;  /* 0x0000001c1f1c723e */ /* 0x000fe400000000ff */
[----:B------:R-:W-:Y:S02]  /*b9c0*/  F2FP.F16.F32.PACK_AB R30, R29, R30 ;  /* 0x0000001e1d1e723e */ /* 0x000fe400000000ff */
[----:B------:R-:W-:Y:S01]  /*b9d0*/  F2FP.F16.F32.PACK_AB R29, R93, R71 ;  /* 0x000000475d1d723e */ /* 0x000fe200000000ff */
[----:B0-----:R-:W-:Y:S01]  /*b9e0*/  FADD.FTZ R25, R32, R11 ;  /* 0x0000000b20197221 */ /* 0x001fe20000010000 */
[----:B------:R-:W-:-:S03]  /*b9f0*/  F2FP.F16.F32.PACK_AB R24, R3, R20 ;  /* 0x000000140318723e */ /* 0x000fc600000000ff */
[----:B------:R-:W-:Y:S01]  /*ba00*/  FADD.FTZ R0, R20, R25 ;  /* 0x0000001914007221 */ /* 0x000fe20000010000 */
[----:B------:R-:W-:Y:S01]  /*ba10*/  FADD.FTZ R20, R102, R21 ;  /* 0x0000001566147221 */ /* 0x000fe20000010000 */
[----:B------:R-:W-:Y:S02]  /*ba20*/  F2FP.F16.F32.PACK_AB R31, R78, R75 ;  /* 0x0000004b4e1f723e */ /* 0x000fe400000000ff */
[----:B------:R-:W-:Y:S02]  /*ba30*/  F2FP.F16.F32.PACK_AB R8, R38, R37 ;  /* 0x000000252608723e */ /* 0x000fe400000000ff */
[----:B------:R-:W-:Y:S02]  /*ba40*/  F2FP.F16.F32.PACK_AB R9, R82, R79 ;  /* 0x0000004f5209723e */ /* 0x000fe400000000ff */
[----:B------:R-:W-:Y:S02]  /*ba50*/  F2FP.F16.F32.PACK_AB R11, R64, R83 ;  /* 0x00000053400b723e */ /* 0x000fe400000000ff */
[----:B------:R-:W-:-:S02]  /*ba60*/  F2FP.F16.F32.PACK_AB R12, R34, R33 ;  /* 0x00000021220c723e */ /* 0x000fc400000000ff */
[----:B------:R-:W-:Y:S02]  /*ba70*/  F2FP.F16.F32.PACK_AB R13, R46, R65 ;  /* 0x000000412e0d723e */ /* 0x000fe400000000ff */
[C---:B-1----:R-:W-:Y:S01]  /*ba80*/  F2FP.F16.F32.PACK_AB R25, R103.reuse, R102 ;  /* 0x000000666719723e */ /* 0x042fe200000000ff */
[----:B------:R-:W-:Y:S01]  /*ba90*/  FADD.FTZ R103, R103, R20 ;  /* 0x0000001467677221 */ /* 0x000fe20000010000 */
[----:B------:R-:W-:Y:S02]  /*baa0*/  F2FP.F16.F32.PACK_AB R26, R4, R7 ;  /* 0x00000007041a723e */ /* 0x000fe400000000ff */
[----:B---3--:R-:W-:Y:S01]  /*bab0*/  F2FP.F16.F32.PACK_AB R27, R105, R104 ;  /* 0x00000068691b723e */ /* 0x008fe200000000ff */
[----:B------:R0:W-:Y:S01]  /*bac0*/  STSM.16.M88.4 [R115+0x2a800], R28 ;  /* 0x02a8001c73007844 */ /* 0x0001e20000000200 */
[----:B------:R-:W-:Y:S01]  /*bad0*/  FADD.FTZ R104, R104, R103 ;  /* 0x0000006768687221 */ /* 0x000fe20000010000 */
[----:B------:R-:W-:-:S03]  /*bae0*/  FADD.FTZ R0, R3, R0 ;  /* 0x0000000003007221 */ /* 0x000fc60000010000 */
[----:B------:R-:W-:Y:S01]  /*baf0*/  FADD.FTZ R3, R105, R104 ;  /* 0x0000006869037221 */ /* 0x000fe20000010000 */
[----:B------:R-:W-:Y:S01]  /*bb00*/  FADD.FTZ R7, R7, R0 ;  /* 0x0000000007077221 */ /* 0x000fe20000010000 */
[----:B------:R-:W-:-:S03]  /*bb10*/  VIADD R0, R120, 0xfffffffe ;  /* 0xfffffffe78007836 */ /* 0x000fc60000000000 */
[----:B------:R0:W-:Y:S01]  /*bb20*/  STL [R1+0x14], R3 ;  /* 0x0000140301007387 */ /* 0x0001e20000100800 */
[----:B------:R-:W-:Y:S02]  /*bb30*/  IMAD.MOV.U32 R151, RZ, RZ, RZ ;  /* 0x000000ffff977224 */ /* 0x000fe400078e00ff */
[----:B------:R-:W-:Y:S02]  /*bb40*/  FADD.FTZ R4, R4, R7 ;  /* 0x0000000704047221 */ /* 0x000fe40000010000 */
        /* <DEDUP_REMOVED lines=31> */
[----:B------:R0:W-:Y:S04]  /*bd40*/  STSM.16.M88.4 [R43], R8 ;  /* 0x000000082b007844 */ /* 0x0001e80000000200 */
[----:B------:R0:W-:Y:S04]  /*bd50*/  STSM.16.M88.4 [R96+0xc000], R12 ;  /* 0x00c0000c60007844 */ /* 0x0001e80000000200 */
[----:B------:R0:W-:Y:S01]  /*bd60*/  STSM.16.M88.4 [R94+0xc000], R24 ;  /* 0x00c000185e007844 */ /* 0x0001e20000000200 */
[----:B------:R1:W-:Y:S06]  /*bd70*/  MEMBAR.ALL.CTA ;  /* 0x0000000000007992 */ /* 0x0003ec0000008000 */
[----:B-1----:R-:W1:Y:S01]  /*bd80*/  FENCE.VIEW.ASYNC.S ;  /* 0x00000000000073c6 */ /* 0x002e620000000000 */
[----:B--2---:R-:W-:Y:S01]  /*bd90*/  ISETP.GE.AND P2, PT, R0, R39, PT ;  /* 0x000000270000720c */ /* 0x004fe20003f46270 */
[----:B-1----:R-:W-:-:S12]  /*bda0*/  NOP ;  /* 0x0000000000007918 */ /* 0x002fd80000000000 */
[----:B0-----:R-:W-:Y:S05]  /*bdb0*/  @!P2 BRA `(.L_x_12638) ;  /* 0x0000003c0020a947 */ /* 0x001fea0003800000 */
[----:B------:R0:W-:Y:S01]  /*bdc0*/  STL [R1+0x4], R0 ;  /* 0x0000040001007387 */ /* 0x0001e20000100800 */
[----:B------:R-:W-:Y:S02]  /*bdd0*/  IMAD.MOV.U32 R3, RZ, RZ, R54 ;  /* 0x000000ffff037224 */ /* 0x000fe400078e0036 */
[----:B------:R-:W-:Y:S01]  /*bde0*/  IMAD.MOV.U32 R7, RZ, RZ, R5 ;  /* 0x000000ffff077224 */ /* 0x000fe200078e0005 */
[----:B------:R1:W5:Y:S01]  /*bdf0*/  LDL.LU R8, [R1+0x18] ;  /* 0x0000180001087983 */ /* 0x0003620000300800 */
[----:B------:R-:W-:Y:S02]  /*be00*/  CS2R R150, SRZ ;  /* 0x0000000000967805 */ /* 0x000fe4000001ff00 */
[----:B------:R-:W-:Y:S02]  /*be10*/  CS2R R148, SRZ ;  /* 0x0000000000947805 */ /* 0x000fe4000001ff00 */
[----:B------:R-:W-:Y:S02]  /*be20*/  CS2R R146, SRZ ;  /* 0x0000000000927805 */ /* 0x000fe4000001ff00 */
[----:B------:R-:W-:-:S02]  /*be30*/  CS2R R144, SRZ ;  /* 0x0000000000907805 */ /* 0x000fc4000001ff00 */
[----:B------:R-:W-:Y:S02]  /*be40*/  CS2R R142, SRZ ;  /* 0x00000000008e7805 */ /* 0x000fe4000001ff00 */
[----:B0-----:R-:W-:Y:S02]  /*be50*/  MOV R0, R152 ;  /* 0x0000009800007202 */ /* 0x001fe40000000f00 */
        /* <DEDUP_REMOVED lines=10> */
[----:B-1----:R-:W-:-:S07]  /*bf00*/  CS2R R120, SRZ ;  /* 0x0000000000787805 */ /* 0x002fce000001ff00 */
.L_x_12648:
        /* <DEDUP_REMOVED lines=12> */
.L_x_12640:
[----:B------:R-:W-:Y:S01]  /*bfd0*/  IMAD R5, R152, 0x8, R2 ;  /* 0x0000000898057824 */ /* 0x000fe200078e0202 */
[----:B0-----:R-:W-:-:S04]  /*bfe0*/  SHF.L.U32 R6, R6, 0x1f, RZ ;  /* 0x0000001f06067819 */ /* 0x001fc800000006ff */
[----:B------:R0:W1:Y:S01]  /*bff0*/  SYNCS.PHASECHK.TRANS64.TRYWAIT P3, [R5+URZ+0x30830], R6 ;  /* 0x03083006050075a7 */ /* 0x000062000806017f */
[----:B------:R-:W-:Y:S05]  /*c000*/  @!P0 BRA `(.L_x_12641) ;  /* 0x0000000000048947 */ /* 0x000fea0003800000 */
[----:B------:R-:W-:Y:S01]  /*c010*/  BPT.TRAP 0x1 ;  /* 0x000000040000795c */ /* 0x000fe20000300000 */
.L_x_12641:
[----:B------:R-:W-:Y:S04]  /*c020*/  BSSY B0, `(.L_x_12639) ;  /* 0x0000004000007945 */ /* 0x000fe80003800000 */
[----:B-1----:R-:W-:Y:S05]  /*c030*/  @P3 BRA `(.L_x_12642) ;  /* 0x0000000000083947 */ /* 0x002fea0003800000 */
[----:B------:R-:W1:Y:S02]  /*c040*/  SYNCS.PHASECHK.TRANS64.TRYWAIT P3, [R5+URZ+0x30830], R6 ;  /* 0x03083006050075a7 */ /* 0x000e64000806017f */
[----:B-1----:R-:W-:Y:S05]  /*c050*/  @!P3 BRA `(.L_x_12643) ;  /* 0x000000dc006cb947 */ /* 0x002fea0003800000 */
.L_x_12642:
[----:B------:R-:W-:Y:S05]  /*c060*/  BSYNC B0 ;  /* 0x0000000000007941 */ /* 0x000fea0003800000 */
.L_x_12639:
[----:B01----:R-:W2:Y:S04]  /*c070*/  LDL R6, [R1+0x78] ;  /* 0x0000780001067983 */ /* 0x003ea80000100800 */
[----:B------:R-:W3:Y:S01]  /*c080*/  LDL.64 R20, [R1+0x48] ;  /* 0x0000480001147983 */ /* 0x000ee20000100a00 */
[----:B------:R-:W-:Y:S01]  /*c090*/  IMAD.MOV.U32 R15, RZ, RZ, 0x40000040 ;  /* 0x40000040ff0f7424 */ /* 0x000fe200078e00ff */
[----:B------:R-:W-:Y:S05]  /*c0a0*/  WARPSYNC.ALL ;  /* 0x0000000000007948 */ /* 0x000fea0003800000 */
[----:B------:R-:W-:Y:S01]  /*c0b0*/  R2UR UR15, R15 ;  /* 0x000000000f0f72ca */ /* 0x000fe200000e0000 */
[----:B------:R-:W0:Y:S01]  /*c0c0*/  S2R R5, SR_TID.X ;  /* 0x0000000000057919 */ /* 0x000e220000002100 */
[----:B------:R-:W-:-:S04]  /*c0d0*/  MOV R13, 0x40000040 ;  /* 0x40000040000d7802 */ /* 0x000fc80000000f00 */
[----:B------:R-:W-:Y:S02]  /*c0e0*/  R2UR UR11, R13 ;  /* 0x000000000d0b72ca */ /* 0x000fe400000e0000 */
[----:B------:R-:W-:Y:S02]  /*c0f0*/  MOV R11, 0x40000040 ;  /* 0x40000040000b7802 */ /* 0x000fe40000000f00 */
[----:B0-----:R-:W-:-:S05]  /*c100*/  SHF.R.U32.HI R5, RZ, 0x7, R5 ;  /* 0x00000007ff057819 */ /* 0x001fca0000011605 */
[----:B------:R-:W-:-:S05]  /*c110*/  VIADD R5, R5, 0x8 ;  /* 0x0000000805057836 */ /* 0x000fca0000000000 */
[----:B------:R0:W-:Y:S01]  /*c120*/  BAR.SYNC.DEFER_BLOCKING R5, 0x100 ;  /* 0x000400050000751d */ /* 0x0001e20000010000 */
[----:B------:R-:W-:-:S05]  /*c130*/  R2UR UR7, R11 ;  /* 0x000000000b0772ca */ /* 0x000fca00000e0000 */
[----:B------:R-:W-:Y:S01]  /*c140*/  WARPGROUP.ARRIVE ;  /* 0x00000000000079c5 */ /* 0x000fe20000000000 */
[----:B--2---:R-:W-:-:S04]  /*c150*/  IMAD R10, R152, 0x600, R6 ;  /* 0x00000600980a7824 */ /* 0x004fc800078e0206 */
[----:B------:R-:W-:-:S05]  /*c160*/  VIADD R14, R10, 0x4 ;  /* 0x000000040a0e7836 */ /* 0x000fca0000000000 */
[----:B------:R-:W-:Y:S02]  /*c170*/  R2UR UR14, R14 ;  /* 0x000000000e0e72ca */ /* 0x000fe400000e0000 */
[----:B------:R-:W2:Y:S01]  /*c180*/  LDL.64 R14, [R1+0x60] ;  /* 0x00006000010e7983 */ /* 0x000ea20000100a00 */
[----:B------:R-:W-:-:S05]  /*c190*/  VIADD R12, R10, 0x2 ;  /* 0x000000020a0c7836 */ /* 0x000fca0000000000 */
[----:B------:R-:W-:Y:S02]  /*c1a0*/  R2UR UR10, R12 ;  /* 0x000000000c0a72ca */ /* 0x000fe400000e0000 */
[----:B------:R-:W4:Y:S01]  /*c1b0*/  LDL.64 R12, [R1+0x58] ;  /* 0x00005800010c7983 */ /* 0x000f220000100a00 */
[----:B---3--:R-:W-:Y:S02]  /*c1c0*/  R2UR UR4, R20 ;  /* 0x00000000140472ca */ /* 0x008fe400000e0000 */
[----:B------:R-:W-:Y:S02]  /*c1d0*/  R2UR UR5, R21 ;  /* 0x00000000150572ca */ /* 0x000fe400000e0000 */
[----:B------:R-:W-:Y:S01]  /*c1e0*/  R2UR UR6, R10 ;  /* 0x000000000a0672ca */ /* 0x000fe200000e0000 */
[----:B------:R-:W3:-:S12]  /*c1f0*/  LDL.64 R20, [R1+0x50] ;  /* 0x0000500001147983 */ /* 0x000ed80000100a00 */
[----:B------:R-:W-:Y:S03]  /*c200*/  HGMMA.64x192x16.F32 R24, gdesc[UR4], RZ, !UPT, gsb0 ;  /* 0x02e00000041879f0 */ /* 0x000fe6000c0008ff */
[----:B------:R-:W-:Y:S02]  /*c210*/  WARPGROUP.DEPBAR.LE gsb0, 0x0 ;  /* 0x00008000000079c5 */ /* 0x000fe40000010000 */
[----:B------:R-:W-:Y:S01]  /*c220*/  WARPGROUP.ARRIVE ;  /* 0x00000000000079c5 */ /* 0x000fe20000000000 */
[----:B--2---:R-:W-:Y:S02]  /*c230*/  R2UR UR8, R14 ;  /* 0x000000000e0872ca */ /* 0x004fe400000e0000 */
[----:B------:R-:W-:-:S13]  /*c240*/  R2UR UR9, R15 ;  /* 0x000000000f0972ca */ /* 0x000fda00000e0000 */
[----:B------:R-:W-:Y:S01]  /*c250*/  HGMMA.64x192x16.F32 R24, gdesc[UR8], R24, gsb0 ;  /* 0x02e00000081879f0 */ /* 0x000fe20008000818 */
[----:B----4-:R-:W-:Y:S02]  /*c260*/  R2UR UR12, R12 ;  /* 0x000000000c0c72ca */ /* 0x010fe400000e0000 */
[----:B------:R-:W-:Y:S01]  /*c270*/  R2UR UR13, R13 ;  /* 0x000000000d0d72ca */ /* 0x000fe200000e0000 */
[----:B------:R-:W-:Y:S01]  /*c280*/  VIADD R10, R10, 0x6 ;  /* 0x000000060a0a7836 */ /* 0x000fe20000000000 */
[----:B------:R-:W-:Y:S02]  /*c290*/  R2UR UR19, R11 ;  /* 0x000000000b1372ca */ /* 0x000fe400000e0000 */
[----:B---3--:R-:W-:Y:S02]  /*c2a0*/  R2UR UR16, R20 ;  /* 0x00000000141072ca */ /* 0x008fe400000e0000 */
[----:B------:R-:W-:Y:S02]  /*c2b0*/  R2UR UR18, R10 ;  /* 0x000000000a1272ca */ /* 0x000fe400000e0000 */
[----:B------:R-:W-:Y:S01]  /*c2c0*/  R2UR UR17, R21 ;  /* 0x00000000151172ca */ /* 0x000fe200000e0000 */
[----:B------:R-:W-:-:S02]  /*c2d0*/  WARPGROUP.DEPBAR.LE gsb0, 0x0 ;  /* 0x00008000000079c5 */ /* 0x000fc40000010000 */
[----:B------:R-:W-:-:S06]  /*c2e0*/  WARPGROUP.ARRIVE ;  /* 0x00000000000079c5 */ /* 0x000fcc0000000000 */
        /* <DEDUP_REMOVED lines=8> */
.L_x_12645:
[----:B------:R-:W-:Y:S01]  /*c370*/  SHF.L.U32 R5, R8, 0x1f, RZ ;  /* 0x0000001f08057819 */ /* 0x000fe200000006ff */
[----:B------:R-:W-:-:S04]  /*c380*/  IMAD R6, R0, 0x8, R2 ;  /* 0x0000000800067824 */ /* 0x000fc800078e0202 */
[----:B------:R0:W1:Y:S01]  /*c390*/  SYNCS.PHASECHK.TRANS64.TRYWAIT P2, [R6+URZ+0x30850], R5 ;  /* 0x03085005060075a7 */ /* 0x000062000804017f */
[----:B------:R-:W-:Y:S05]  /*c3a0*/  @!P0 BRA `(.L_x_12646) ;  /* 0x0000000000048947 */ /* 0x000fea0003800000 */
[----:B------:R-:W-:Y:S01]  /*c3b0*/  BPT.TRAP 0x1 ;  /* 0x000000040000795c */ /* 0x000fe20000300000 */
.L_x_12646:
[----:B-1----:R-:W-:Y:S05]  /*c3c0*/  @P2 BRA `(.L_x_12644) ;  /* 0x0000000000082947 */ /* 0x002fea0003800000 */
[----:B------:R-:W1:Y:S02]  /*c3d0*/  SYNCS.PHASECHK.TRANS64.TRYWAIT P2, [R6+URZ+0x30850], R5 ;  /* 0x03085005060075a7 */ /* 0x000e64000804017f */
[----:B-1----:R-:W-:Y:S05]  /*c3e0*/  @!P2 BRA `(.L_x_12647) ;  /* 0x000000d8009ca947 */ /* 0x002fea0003800000 */
.L_x_12644:
[----:B------:R-:W-:Y:S05]  /*c3f0*/  WARPSYNC.ALL ;  /* 0x0000000000007948 */ /* 0x000fea0003800000 */
[----:B------:R-:W-:Y:S01]  /*c400*/  ULDC UR4, c[0x0][0x9d8] ;  /* 0x0002760000047ab9 */ /* 0x000fe20000000800 */
[----:B------:R-:W-:Y:S01]  /*c410*/  ULDC UR5, c[0x0][0x988] ;  /* 0x0002620000057ab9 */ /* 0x000fe20000000800 */
        /* <DEDUP_REMOVED lines=21> */
[----:B01----:R0:W1:Y:S01]  /*c570*/  MUFU.TANH R5, R26 ;  /* 0x0000001a00057308 */ /* 0x0030620000002400 */
[----:B---3--:R-:W-:Y:S01]  /*c580*/  FMUL.FTZ R25, R33, UR4 ;  /* 0x0000000421197c20 */ /* 0x008fe20008410000 */
[----:B--2---:R-:W-:Y:S01]  /*c590*/  MOV R33, R8 ;  /* 0x0000000800217202 */ /* 0x004fe20000000f00 */
[----:B------:R-:W-:Y:S01]  /*c5a0*/  FMUL.FTZ R8, R40, UR4 ;  /* 0x0000000428087c20 */ /* 0x000fe20008410000 */
[----:B------:R-:W-:Y:S01]  /*c5b0*/  FMUL.FTZ R41, R80, UR4 ;  /* 0x0000000450297c20 */ /* 0x000fe20008410000 */
[----:B------:R-:W-:Y:S01]  /*c5c0*/  FMUL.FTZ R45, R81, UR4 ;  /* 0x00000004512d7c20 */ /* 0x000fe20008410000 */
[----:B------:R-:W-:Y:S01]  /*c5d0*/  FMUL.FTZ R40, R89, UR4 ;  /* 0x0000000459287c20 */ /* 0x000fe20008410000 */
[----:B------:R-:W-:Y:S01]  /*c5e0*/  FMUL.FTZ R57, R100, UR4 ;  /* 0x0000000464397c20 */ /* 0x000fe20008410000 */
[----:B------:R2:W3:Y:S01]  /*c5f0*/  MUFU.TANH R6, R24 ;  /* 0x0000001800067308 */ /* 0x0004e20000002400 */
[----:B0-----:R-:W-:Y:S01]  /*c600*/  FMUL.FTZ R26, R32, UR4 ;  /* 0x00000004201a7c20 */ /* 0x001fe20008410000 */
[----:B----4-:R-:W-:-:S02]  /*c610*/  IMAD.MOV.U32 R69, RZ, RZ, R14 ;  /* 0x000000ffff457224 */ /* 0x010fc400078e000e */
[----:B------:R-:W-:Y:S01]  /*c620*/  FMUL.FTZ R14, R72, UR4 ;  /* 0x00000004480e7c20 */ /* 0x000fe20008410000 */
[----:B------:R-:W-:Y:S02]  /*c630*/  IMAD.MOV.U32 R72, RZ, RZ, R33 ;  /* 0x000000ffff487224 */ /* 0x000fe400078e0021 */
[----:B------:R-:W-:Y:S01]  /*c640*/  FMUL.FTZ R33, R88, UR4 ;  /* 0x0000000458217c20 */ /* 0x000fe20008410000 */
[----:B------:R-:W-:Y:S01]  /*c650*/  FMUL.FTZ R60, R101, UR4 ;  /* 0x00000004653c7c20 */ /* 0x000fe20008410000 */
[----:B------:R-:W-:Y:S01]  /*c660*/  FMUL.FTZ R105, R105, UR4 ;  /* 0x0000000469697c20 */ /* 0x000fe20008410000 */
[----:B------:R0:W4:Y:S01]  /*c670*/  MUFU.TANH R9, R27 ;  /* 0x0000001b00097308 */ /* 0x0001220000002400 */
[----:B--2---:R-:W-:Y:S01]  /*c680*/  FMUL.FTZ R24, R37, UR4 ;  /* 0x0000000425187c20 */ /* 0x004fe20008410000 */
        /* <DEDUP_REMOVED lines=8> */
[----:B------:R-:W-:Y:S01]  /*c710*/  FMUL.FTZ R48, R68, UR4 ;  /* 0x0000000444307c20 */ /* 0x000fe20008410000 */
[----:B-1----:R-:W-:Y:S01]  /*c720*/  IMAD.MOV.U32 R68, RZ, RZ, R5 ;  /* 0x000000ffff447224 */ /* 0x002fe200078e0005 */
[----:B---3--:R-:W-:Y:S01]  /*c730*/  FMNMX.FTZ R5, R6, R7, !PT ;  /* 0x0000000706057209 */ /* 0x008fe20007810000 */
[----:B------:R-:W-:Y:S01]  /*c740*/  FMUL.FTZ R51, R51, UR4 ;  /* 0x0000000433337c20 */ /* 0x000fe20008410000 */
[----:B------:R-:W-:Y:S01]  /*c750*/  FMUL.FTZ R88, R54, UR4 ;  /* 0x0000000436587c20 */ /* 0x000fe20008410000 */
[----:B------:R-:W-:Y:S01]  /*c760*/  FMUL.FTZ R50, R50, UR4 ;  /* 0x0000000432327c20 */ /* 0x000fe20008410000 */
[----:B------:R-:W0:Y:S01]  /*c770*/  MUFU.TANH R26, R26 ;  /* 0x0000001a001a7308 */ /* 0x000e220000002400 */
[----:B----4-:R-:W-:-:S02]  /*c780*/  IMAD.MOV.U32 R32, RZ, RZ, R9 ;  /* 0x000000ffff207224 */ /* 0x010fc400078e0009 */
[----:B------:R-:W-:Y:S01]  /*c790*/  FMUL.FTZ R9, R36, UR4 ;  /* 0x0000000424097c20 */ /* 0x000fe20008410000 */
[----:B------:R-:W-:Y:S01]  /*c7a0*/  FMNMX.FTZ R5, R69, R5, !PT ;  /* 0x0000000545057209 */ /* 0x000fe20007810000 */
[----:B------:R-:W-:Y:S01]  /*c7b0*/  FMUL.FTZ R36, R93, UR4 ;  /* 0x000000045d247c20 */ /* 0x000fe20008410000 */
[----:B------:R-:W-:Y:S01]  /*c7c0*/  FMUL.FTZ R93, R39, UR4 ;  /* 0x00000004275d7c20 */ /* 0x000fe20008410000 */
[----:B------:R-:W-:Y:S01]  /*c7d0*/  IMAD.MOV.U32 R39, RZ, RZ, R69 ;  /* 0x000000ffff277224 */ /* 0x000fe200078e0045 */
[----:B------:R-:W-:Y:S01]  /*c7e0*/  FMNMX.FTZ R5, R72, R5, !PT ;  /* 0x0000000548057209 */ /* 0x000fe20007810000 */
[----:B------:R-:W1:Y:S01]  /*c7f0*/  MUFU.TANH R25, R25 ;  /* 0x0000001900197308 */ /* 0x000e620000002400 */
[----:B------:R-:W-:Y:S01]  /*c800*/  FMUL.FTZ R89, R55, UR4 ;  /* 0x0000000437597c20 */ /* 0x000fe20008410000 */
[----:B------:R-:W-:Y:S01]  /*c810*/  FMUL.FTZ R62, R62, UR4 ;  /* 0x000000043e3e7c20 */ /* 0x000fe20008410000 */
[----:B--2---:R-:W-:Y:S01]  /*c820*/  FMNMX.FTZ R5, R157, R5, !PT ;  /* 0x000000059d057209 */ /* 0x004fe20007810000 */
[----:B------:R-:W-:Y:S01]  /*c830*/  FMUL.FTZ R47, R47, UR4 ;  /* 0x000000042f2f7c20 */ /* 0x000fe20008410000 */
[----:B------:R-:W-:-:S03]  /*c840*/  FMUL.FTZ R90, R90, UR4 ;  /* 0x000000045a5a7c20 */ /* 0x000fc60008410000 */
[----:B------:R-:W2:Y:S01]  /*c850*/  MUFU.TANH R9, R9 ;  /* 0x0000000900097308 */ /* 0x000ea20000002400 */
[----:B0-----:R-:W-:-:S07]  /*c860*/  FMNMX.FTZ R5, R26, R5, !PT ;  /* 0x000000051a057209 */ /* 0x001fce0007810000 */
[----:B------:R-:W0:Y:S01]  /*c870*/  MUFU.TANH R24, R24 ;  /* 0x0000001800187308 */ /* 0x000e220000002400 */
[----:B-1----:R-:W-:-:S07]  /*c880*/  FMNMX.FTZ R5, R25, R5, !PT ;  /* 0x0000000519057209 */ /* 0x002fce0007810000 */
[----:B------:R-:W1:Y:S01]  /*c890*/  MUFU.TANH R8, R8 ;  /* 0x0000000800087308 */ /* 0x000e620000002400 */
[----:B--2---:R-:W-:-:S07]  /*c8a0*/  FMNMX.FTZ R5, R9, R5, !PT ;  /* 0x0000000509057209 */ /* 0x004fce0007810000 */
[----:B------:R2:W-:Y:S01]  /*c8b0*/  MUFU.TANH R28, R34 ;  /* 0x00000022001c7308 */ /* 0x0005e20000002400 */
[----:B0-----:R-:W-:-:S07]  /*c8c0*/  FMNMX.FTZ R5, R24, R5, !PT ;  /* 0x0000000518057209 */ /* 0x001fce0007810000 */
[----:B------:R-:W0:Y:S01]  /*c8d0*/  MUFU.TANH R21, R21 ;  /* 0x0000001500157308 */ /* 0x000e220000002400 */
[----:B--2---:R-:W-:Y:S01]  /*c8e0*/  FMUL.FTZ R34, R44, UR4 ;  /* 0x000000042c227c20 */ /* 0x004fe20008410000 */
[----:B-1----:R-:W-:Y:S01]  /*c8f0*/  FMNMX.FTZ R5, R8, R5, !PT ;  /* 0x0000000508057209 */ /* 0x002fe20007810000 */
[----:B------:R-:W-:Y:S01]  /*c900*/  FMUL.FTZ R44, R85, UR4 ;  /* 0x00000004552c7c20 */ /* 0x000fe20008410000 */
[----:B------:R-:W-:-:S04]  /*c910*/  FMUL.FTZ R85, R63, UR4 ;  /* 0x000000043f557c20 */ /* 0x000fc80008410000 */
        /* <DEDUP_REMOVED lines=9> */
[----:B------:R0:W3:Y:S01]  /*c9b0*/  MUFU.TANH R155, R35 ;  /* 0x00000023009b7308 */ /* 0x0000e20000002400 */
[----:B-1----:R-:W-:-:S07]  /*c9c0*/  FMNMX.FTZ R5, R11, R5, !PT ;  /* 0x000000050b057209 */ /* 0x002fce0007810000 */
[----:B------:R-:W1:Y:S01]  /*c9d0*/  MUFU.TANH R10, R10 ;  /* 0x0000000a000a7308 */ /* 0x000e620000002400 */
[----:B0-----:R-:W-:Y:S01]  /*c9e0*/  FMUL.FTZ R35, R56, UR4 ;  /* 0x0000000438237c20 */ /* 0x001fe20008410000 */
[----:B--2---:R-:W-:Y:S01]  /*c9f0*/  FMNMX.FTZ R5, R37, R5, !PT ;  /* 0x0000000525057209 */ /* 0x004fe20007810000 */
[----:B------:R-:W-:-:S05]  /*ca00*/  FMUL.FTZ R56, R97, UR4 ;  /* 0x0000000461387c20 */ /* 0x000fca0008410000 */
[----:B------:R-:W0:Y:S01]  /*ca10*/  MUFU.TANH R35, R35 ;  /* 0x0000002300237308 */ /* 0x000e220000002400 */
[----:B---3--:R-:W-:Y:S02]  /*ca20*/  IMAD.MOV.U32 R81, RZ, RZ, R155 ;  /* 0x000000ffff517224 */ /* 0x008fe400078e009b */
[----:B------:R-:W-:-:S05]  /*ca30*/  FMUL.FTZ R155, R112, UR4 ;  /* 0x00000004709b7c20 */ /* 0x000fca0008410000 */
[----:B------:R-:W2:Y:S01]  /*ca40*/  MUFU.TANH R53, R53 ;  /* 0x0000003500357308 */ /* 0x000ea20000002400 */
[----:B-1----:R-:W-:-:S07]  /*ca50*/  FMNMX.FTZ R5, R10, R5, !PT ;  /* 0x000000050a057209 */ /* 0x002fce0007810000 */
[----:B------:R-:W1:Y:S01]  /*ca60*/  MUFU.TANH R49, R49 ;  /* 0x0000003100317308 */ /* 0x000e620000002400 */
[----:B0-----:R-:W-:-:S07]  /*ca70*/  FMNMX.FTZ R5, R35, R5, !PT ;  /* 0x0000000523057209 */ /* 0x001fce0007810000 */
[----:B------:R0:W-:Y:S01]  /*ca80*/  MUFU.TANH R29, R30 ;  /* 0x0000001e001d7308 */ /* 0x0001e20000002400 */
[----:B--2---:R-:W-:-:S07]  /*ca90*/  FMNMX.FTZ R5, R53, R5, !PT ;  /* 0x0000000535057209 */ /* 0x004fce0007810000 */
[----:B------:R2:W3:Y:S01]  /*caa0*/  MUFU.TANH R15, R38 ;  /* 0x00000026000f7308 */ /* 0x0004e20000002400 */
[----:B0-----:R-:W-:Y:S01]  /*cab0*/  FMUL.FTZ R30, R64, UR4 ;  /* 0x00000004401e7c20 */ /* 0x001fe20008410000 */
[----:B-1----:R-:W-:Y:S01]  /*cac0*/  FMNMX.FTZ R5, R49, R5, !PT ;  /* 0x0000000531057209 */ /* 0x002fe20007810000 */
[----:B------:R-:W-:Y:S01]  /*cad0*/  FMUL.FTZ R64, R116, UR4 ;  /* 0x0000000474407c20 */ /* 0x000fe20008410000 */
[----:B------:R-:W-:-:S04]  /*cae0*/  IMAD.MOV.U32 R116, RZ, RZ, R81 ;  /* 0x000000ffff747224 */ /* 0x000fc800078e0051 */
[----:B------:R-:W0:Y:S01]  /*caf0*/  MUFU.TANH R52, R52 ;  /* 0x0000003400347308 */ /* 0x000e220000002400 */
[----:B--2---:R-:W-:Y:S01]  /*cb00*/  FMUL.FTZ R38, R96, UR4 ;  /* 0x0000000460267c20 */ /* 0x004fe20008410000 */
[----:B------:R-:W-:-:S06]  /*cb10*/  FMUL.FTZ R96, R104, UR4 ;  /* 0x0000000468607c20 */ /* 0x000fcc0008410000 */
[----:B------:R-:W1:Y:S01]  /*cb20*/  MUFU.TANH R30, R30 ;  /* 0x0000001e001e7308 */ /* 0x000e620000002400 */
[----:B---3--:R-:W-:Y:S02]  /*cb30*/  IMAD.MOV.U32 R65, RZ, RZ, R15 ;  /* 0x000000ffff417224 */ /* 0x008fe400078e000f */
[----:B------:R-:W-:Y:S01]  /*cb40*/  FMUL.FTZ R15, R73, UR4 ;  /* 0x00000004490f7c20 */ /* 0x000fe20008410000 */
[----:B------:R-:W-:Y:S01]  /*cb50*/  MOV R73, R28 ;  /* 0x0000001c00497202 */ /* 0x000fe20000000f00 */
[----:B------:R-:W-:Y:S01]  /*cb60*/  FMUL.FTZ R28, R76, UR4 ;  /* 0x000000044c1c7c20 */ /* 0x000fe20008410000 */
[----:B------:R-:W-:Y:S02]  /*cb70*/  IMAD.MOV.U32 R76, RZ, RZ, R29 ;  /* 0x000000ffff4c7224 */ /* 0x000fe400078e001d */
[----:B------:R-:W-:Y:S01]  /*cb80*/  FMUL.FTZ R29, R77, UR4 ;  /* 0x000000044d1d7c20 */ /* 0x000fe20008410000 */
[----:B------:R-:W-:Y:S01]  /*cb90*/  IMAD.MOV.U32 R77, RZ, RZ, R32 ;  /* 0x000000ffff4d7224 */ /* 0x000fe200078e0020 */
[----:B------:R-:W2:Y:S01]  /*cba0*/  MUFU.TANH R12, R12 ;  /* 0x0000000c000c7308 */ /* 0x000ea20000002400 */
[----:B0-----:R-:W-:Y:S01]  /*cbb0*/  FMNMX.FTZ R5, R52, R5, !PT ;  /* 0x0000000534057209 */ /* 0x001fe20007810000 */
[----:B------:R-:W-:Y:S01]  /*cbc0*/  FMUL.FTZ R32, R92, UR4 ;  /* 0x000000045c207c20 */ /* 0x000fe20008410000 */
[----:B------:R-:W-:Y:S01]  /*cbd0*/  IMAD.MOV.U32 R97, RZ, RZ, R76 ;  /* 0x000000ffff617224 */ /* 0x000fe200078e004c */
[----:B------:R-:W-:Y:S01]  /*cbe0*/  MOV R101, R77 ;  /* 0x0000004d00657202 */ /* 0x000fe20000000f00 */
[----:B------:R-:W-:-:S02]  /*cbf0*/  IMAD.MOV.U32 R76, RZ, RZ, R65 ;  /* 0x000000ffff4c7224 */ /* 0x000fc400078e0041 */
[----:B------:R-:W-:Y:S01]  /*cc00*/  FMUL.FTZ R65, R117, UR4 ;  /* 0x0000000475417c20 */ /* 0x000fe20008410000 */
[----:B------:R-:W-:Y:S01]  /*cc10*/  FMUL.FTZ R77, R42, UR4 ;  /* 0x000000042a4d7c20 */ /* 0x000fe20008410000 */
[----:B------:R-:W0:Y:S01]  /*cc20*/  MUFU.TANH R48, R48 ;  /* 0x0000003000307308 */ /* 0x000e220000002400 */
[----:B-1----:R-:W-:Y:S01]  /*cc30*/  FMNMX.FTZ R5, R30, R5, !PT ;  /* 0x000000051e057209 */ /* 0x002fe20007810000 */
[----:B------:R-:W-:Y:S01]  /*cc40*/  IMAD.MOV.U32 R42, RZ, RZ, R6 ;  /* 0x000000ffff2a7224 */ /* 0x000fe200078e0006 */
[----:B------:R-:W-:Y:S01]  /*cc50*/  MOV R117, R72 ;  /* 0x0000004800757202 */ /* 0x000fe20000000f00 */
[----:B------:R-:W-:Y:S01]  /*cc60*/  FMUL.FTZ R72, R58, UR4 ;  /* 0x000000043a487c20 */ /* 0x000fe20008410000 */
[----:B------:R-:W-:Y:S02]  /*cc70*/  IMAD.MOV.U32 R81, RZ, RZ, R73 ;  /* 0x000000ffff517224 */ /* 0x000fe400078e0049 */
[----:B------:R-:W-:Y:S01]  /*cc80*/  FMUL.FTZ R73, R46, UR4 ;  /* 0x000000042e497c20 */ /* 0x000fe20008410000 */
[----:B------:R-:W-:Y:S01]  /*cc90*/  FMUL.FTZ R92, R43, UR4 ;  /* 0x000000042b5c7c20 */ /* 0x000fe20008410000 */
[----:B------:R-:W1:Y:S01]  /*cca0*/  MUFU.TANH R13, R13 ;  /* 0x0000000d000d7308 */ /* 0x000e620000002400 */
[----:B--2---:R-:W-:-:S07]  /*ccb0*/  FMNMX.FTZ R5, R12, R5, !PT ;  /* 0x000000050c057209 */ /* 0x004fce0007810000 */
[----:B------:R-:W2:Y:S01]  /*ccc0*/  MUFU.TANH R31, R31 ;  /* 0x0000001f001f7308 */ /* 0x000ea20000002400 */
[----:B0-----:R-:W-:-:S07]  /*ccd0*/  FMNMX.FTZ R5, R48, R5, !PT ;  /* 0x0000000530057209 */ /* 0x001fce0007810000 */
[----:B------:R-:W0:Y:S01]  /*cce0*/  MUFU.TANH R14, R14 ;  /* 0x0000000e000e7308 */ /* 0x000e220000002400 */
[----:B-1----:R-:W-:-:S07]  /*ccf0*/  FMNMX.FTZ R5, R13, R5, !PT ;  /* 0x000000050d057209 */ /* 0x002fce0007810000 */
[----:B------:R-:W1:Y:S01]  /*cd00*/  MUFU.TANH R15, R15 ;  /* 0x0000000f000f7308 */ /* 0x000e620000002400 */
[----:B--2---:R-:W-:Y:S01]  /*cd10*/  MOV R80, R31 ;  /* 0x0000001f00507202 */ /* 0x004fe20000000f00 */
[----:B------:R-:W-:-:S04]  /*cd20*/  FMUL.FTZ R31, R84, UR4 ;  /* 0x00000004541f7c20 */ /* 0x000fc80008410000 */
[----:B------:R-:W-:Y:S02]  /*cd30*/  IMAD.MOV.U32 R104, RZ, RZ, R80 ;  /* 0x000000ffff687224 */ /* 0x000fe400078e0050 */
[----:B------:R-:W-:Y:S01]  /*cd40*/  FMUL.FTZ R80, R66, UR4 ;  /* 0x0000000442507c20 */ /* 0x000fe20008410000 */
        /* <DEDUP_REMOVED lines=44> */
[----:B------:R-:W-:Y:S01]  /*d010*/  MUFU.TANH R100, R59 ;  /* 0x0000003b00647308 */ /* 0x000fe20000002400 */
[----:B-1----:R-:W-:-:S07]  /*d020*/  FMNMX.FTZ R5, R64, R5, !PT ;  /* 0x0000000540057209 */ /* 0x002fce0007810000 */
[----:B------:R-:W0:Y:S01]  /*d030*/  MUFU.TANH R69, R51 ;  /* 0x0000003300457308 */ /* 0x000e220000002400 */
[----:B--2---:R-:W-:-:S05]  /*d040*/  FMNMX.FTZ R5, R65, R5, !PT ;  /* 0x0000000541057209 */ /* 0x004fca0007810000 */
[----:B------:R-:W1:Y:S02]  /*d050*/  SHFL.BFLY PT, R6, R5, 0x2, 0x1f ;  /* 0x0c401f0005067f89 */ /* 0x000e6400000e0000 */
[----:B------:R-:W-:Y:S08]  /*d060*/  MUFU.TANH R112, R50 ;  /* 0x0000003200707308 */ /* 0x000ff00000002400 */
[----:B------:R-:W-:Y:S08]  /*d070*/  MUFU.TANH R93, R93 ;  /* 0x0000005d005d7308 */ /* 0x000ff00000002400 */
[----:B------:R-:W-:Y:S01]  /*d080*/  MUFU.TANH R77, R77 ;  /* 0x0000004d004d7308 */ /* 0x000fe20000002400 */
[----:B-1----:R-:W-:-:S07]  /*d090*/  FMNMX.FTZ R5, R5, R6, !PT ;  /* 0x0000000605057209 */ /* 0x002fce0007810000 */
[----:B------:R1:W-:Y:S01]  /*d0a0*/  MUFU.TANH R84, R62 ;  /* 0x0000003e00547308 */ /* 0x0003e20000002400 */
[----:B------:R-:W2:Y:S07]  /*d0b0*/  SHFL.BFLY PT, R6, R5, 0x1, 0x1f ;  /* 0x0c201f0005067f89 */ /* 0x000eae00000e0000 */
[----:B------:R-:W3:Y:S01]  /*d0c0*/  MUFU.TANH R113, R47 ;  /* 0x0000002f00717308 */ /* 0x000ee20000002400 */
[----:B-1----:R-:W-:Y:S01]  /*d0d0*/  MOV R62, R116 ;  /* 0x00000074003e7202 */ /* 0x002fe20000000f00 */
[----:B------:R-:W-:Y:S01]  /*d0e0*/  FMUL.FTZ R116, R70, UR4 ;  /* 0x0000000446747c20 */ /* 0x000fe20008410000 */
[----:B------:R-:W-:Y:S01]  /*d0f0*/  FMUL.FTZ R70, R82, UR4 ;  /* 0x0000000452467c20 */ /* 0x000fe20008410000 */
[----:B0-----:R-:W-:Y:S01]  /*d100*/  MOV R82, R69 ;  /* 0x0000004500527202 */ /* 0x001fe20000000f00 */
[----:B------:R-:W-:-:S03]  /*d110*/  FMUL.FTZ R69, R83, UR4 ;  /* 0x0000000453457c20 */ /* 0x000fc60008410000 */
[----:B------:R-:W-:Y:S08]  /*d120*/  MUFU.TANH R92, R92 ;  /* 0x0000005c005c7308 */ /* 0x000ff00000002400 */
[----:B------:R-:W-:Y:S01]  /*d130*/  MUFU.TANH R73, R73 ;  /* 0x0000004900497308 */ /* 0x000fe20000002400 */
[----:B---3--:R-:W-:Y:S01]  /*d140*/  IMAD.MOV.U32 R66, RZ, RZ, R113 ;  /* 0x000000ffff427224 */ /* 0x008fe200078e0071 */
[----:B--2---:R-:W-:Y:S01]  /*d150*/  FMNMX.FTZ R5, R5, R6, !PT ;  /* 0x0000000605057209 */ /* 0x004fe20007810000 */
[----:B------:R-:W-:-:S04]  /*d160*/  IMAD.U32 R6, RZ, RZ, UR5 ;  /* 0x00000005ff067e24 */ /* 0x000fc8000f8e00ff */
[C---:B------:R-:W-:Y:S01]  /*d170*/  FADD.FTZ R7, -R5.reuse, R7 ;  /* 0x0000000705077221 */ /* 0x040fe20000010100 */
[-C--:B------:R-:W-:Y:S01]  /*d180*/  FMUL.FTZ R63, R5, R6.reuse ;  /* 0x00000006053f7220 */ /* 0x080fe20000410000 */
[----:B------:R-:W-:Y:S02]  /*d190*/  MUFU.TANH R88, R88 ;  /* 0x0000005800587308 */ /* 0x000fe40000002400 */
        /* <DEDUP_REMOVED lines=11> */
[----:B------:R-:W-:Y:S01]  /*d250*/  FFMA.FTZ R38, R56, R6, -R63 ;  /* 0x0000000638267223 */ /* 0x000fe2000001083f */
[----:B------:R-:W-:-:S02]  /*d260*/  IMAD.MOV.U32 R56, RZ, RZ, R100 ;  /* 0x000000ffff387224 */ /* 0x000fc400078e0064 */
[----:B------:R-:W-:Y:S01]  /*d270*/  FMUL.FTZ R100, R71, UR4 ;  /* 0x0000000447647c20 */ /* 0x000fe20008410000 */
[----:B------:R-:W0:Y:S01]  /*d280*/  MUFU.EX2 R12, R58 ;  /* 0x0000003a000c7308 */ /* 0x000e220000000800 */
[----:B------:R-:W-:Y:S02]  /*d290*/  IMAD.MOV.U32 R71, RZ, RZ, R81 ;  /* 0x000000ffff477224 */ /* 0x000fe400078e0051 */
[-CC-:B------:R-:W-:Y:S01]  /*d2a0*/  FFMA.FTZ R39, R36, R6.reuse, -R63.reuse ;  /* 0x0000000624277223 */ /* 0x180fe2000001083f */
[-CC-:B------:R-:W-:Y:S01]  /*d2b0*/  FFMA.FTZ R36, R60, R6.reuse, -R63.reuse ;  /* 0x000000063c247223 */ /* 0x180fe2000001083f */
[----:B------:R-:W-:Y:S01]  /*d2c0*/  FMUL.FTZ R60, R98, UR4 ;  /* 0x00000004623c7c20 */ /* 0x000fe20008410000 */
[-CC-:B------:R-:W-:Y:S01]  /*d2d0*/  FFMA.FTZ R117, R61, R6.reuse, -R63.reuse ;  /* 0x000000063d757223 */ /* 0x180fe2000001083f */
[----:B------:R-:W2:Y:S01]  /*d2e0*/  LDL R98, [R1+0x70] ;  /* 0x0000700001627983 */ /* 0x000ea20000100800 */
[----:B------:R-:W-:Y:S01]  /*d2f0*/  FFMA.FTZ R47, R15, R6, -R63 ;  /* 0x000000060f2f7223 */ /* 0x000fe2000001083f */
[----:B------:R-:W1:Y:S01]  /*d300*/  MUFU.EX2 R59, R59 ;  /* 0x0000003b003b7308 */ /* 0x000e620000000800 */
[----:B------:R-:W-:Y:S01]  /*d310*/  FMUL.FTZ R61, R86, UR4 ;  /* 0x00000004563d7c20 */ /* 0x000fe20008410000 */
[----:B------:R-:W-:-:S02]  /*d320*/  IMAD.MOV.U32 R15, RZ, RZ, R112 ;  /* 0x000000ffff0f7224 */ /* 0x000fc400078e0070 */
[-CC-:B------:R-:W-:Y:S01]  /*d330*/  FFMA.FTZ R43, R28, R6.reuse, -R63.reuse ;  /* 0x000000061c2b7223 */ /* 0x180fe2000001083f */
[----:B------:R-:W-:Y:S02]  /*d340*/  IMAD.MOV.U32 R86, RZ, RZ, R66 ;  /* 0x000000ffff567224 */ /* 0x000fe400078e0042 */
[-C--:B------:R-:W-:Y:S01]  /*d350*/  FFMA.FTZ R28, R31, R6.reuse, -R63 ;  /* 0x000000061f1c7223 */ /* 0x080fe2000001083f */
[----:B------:R-:W-:Y:S02]  /*d360*/  IMAD.MOV.U32 R83, RZ, RZ, R15 ;  /* 0x000000ffff537224 */ /* 0x000fe400078e000f */
[----:B------:R-:W-:Y:S01]  /*d370*/  FFMA.FTZ R31, R57, R6, -R63 ;  /* 0x00000006391f7223 */ /* 0x000fe2000001083f */
[----:B------:R-:W3:Y:S01]  /*d380*/  MUFU.EX2 R14, R54 ;  /* 0x00000036000e7308 */ /* 0x000ee20000000800 */
[----:B0-----:R-:W-:Y:S01]  /*d390*/  FFMA.FTZ R4, R7, R4, R12 ;  /* 0x0000000407047223 */ /* 0x001fe2000001000c */
[----:B------:R-:W-:Y:S01]  /*d3a0*/  MOV R57, R84 ;  /* 0x0000005400397202 */ /* 0x000fe20000000f00 */
[----:B------:R-:W-:Y:S01]  /*d3b0*/  FMUL.FTZ R81, R74, UR4 ;  /* 0x000000044a517c20 */ /* 0x000fe20008410000 */
[----:B------:R-:W-:Y:S01]  /*d3c0*/  FMUL.FTZ R84, R67, UR4 ;  /* 0x0000000443547c20 */ /* 0x000fe20008410000 */
[----:B------:R-:W-:Y:S01]  /*d3d0*/  FMUL.FTZ R74, R78, UR4 ;  /* 0x000000044e4a7c20 */ /* 0x000fe20008410000 */
[----:B------:R-:W-:Y:S01]  /*d3e0*/  FMUL.FTZ R78, R79, UR4 ;  /* 0x000000044f4e7c20 */ /* 0x000fe20008410000 */
[----:B------:R-:W-:Y:S01]  /*d3f0*/  IMAD.MOV.U32 R79, RZ, RZ, R56 ;  /* 0x000000ffff4f7224 */ /* 0x000fe200078e0038 */
[----:B------:R0:W4:Y:S01]  /*d400*/  MUFU.EX2 R13, R55 ;  /* 0x00000037000d7308 */ /* 0x0001220000000800 */
[----:B-1----:R-:W-:Y:S01]  /*d410*/  FADD.FTZ R4, R59, R4 ;  /* 0x000000043b047221 */ /* 0x002fe20000010000 */
[----:B------:R-:W-:Y:S01]  /*d420*/  FMUL.FTZ R56, R91, UR4 ;  /* 0x000000045b387c20 */ /* 0x000fe20008410000 */
[----:B------:R-:W-:Y:S01]  /*d430*/  FMUL.FTZ R66, R94, UR4 ;  /* 0x000000045e427c20 */ /* 0x000fe20008410000 */
[----:B------:R-:W-:Y:S01]  /*d440*/  FMUL.FTZ R67, R95, UR4 ;  /* 0x000000045f437c20 */ /* 0x000fe20008410000 */
[----:B------:R-:W-:Y:S01]  /*d450*/  IMAD.MOV.U32 R94, RZ, RZ, R68 ;  /* 0x000000ffff5e7224 */ /* 0x000fe200078e0044 */
[----:B------:R-:W-:Y:S01]  /*d460*/  F2FP.F16.F32.PACK_AB R12, R59, R12 ;  /* 0x0000000c3b0c723e */ /* 0x000fe200000000ff */
[----:B------:R-:W-:Y:S01]  /*d470*/  FMUL.FTZ R59, R102, UR4 ;  /* 0x00000004663b7c20 */ /* 0x000fe20008410000 */
[----:B------:R-:W1:Y:S01]  /*d480*/  MUFU.TANH R89, R89 ;  /* 0x0000005900597308 */ /* 0x000e620000002400 */
[----:B---3--:R-:W-:Y:S01]  /*d490*/  FADD.FTZ R4, R14, R4 ;  /* 0x000000040e047221 */ /* 0x008fe20000010000 */
[----:B0-----:R-:W-:Y:S01]  /*d4a0*/  FMUL.FTZ R55, R75, UR4 ;  /* 0x000000044b377c20 */ /* 0x001fe20008410000 */
[----:B------:R-:W-:-:S02]  /*d4b0*/  IMAD.MOV.U32 R75, RZ, RZ, R57 ;  /* 0x000000ffff4b7224 */ /* 0x000fc400078e0039 */
[----:B------:R-:W-:Y:S01]  /*d4c0*/  FMUL.FTZ R57, R87, UR4 ;  /* 0x0000000457397c20 */ /* 0x000fe20008410000 */
[-CC-:B------:R-:W-:Y:S01]  /*d4d0*/  FFMA.FTZ R26, R26, R6.reuse, -R63.reuse ;  /* 0x000000061a1a7223 */ /* 0x180fe2000001083f */
[-CC-:B------:R-:W-:Y:S01]  /*d4e0*/  FFMA.FTZ R25, R25, R6.reuse, -R63.reuse ;  /* 0x0000000619197223 */ /* 0x180fe2000001083f */
[--C-:B------:R-:W-:Y:S01]  /*d4f0*/  FFMA.FTZ R9, R9, R6, -R63.reuse ;  /* 0x0000000609097223 */ /* 0x100fe2000001083f */
[----:B------:R-:W0:Y:S01]  /*d500*/  MUFU.TANH R72, R72 ;  /* 0x0000004800487308 */ /* 0x000e220000002400 */
[----:B----4-:R-:W-:Y:S01]  /*d510*/  FADD.FTZ R157, R13, R4 ;  /* 0x000000040d9d7221 */ /* 0x010fe20000010000 */
[----:B------:R-:W-:Y:S01]  /*d520*/  FMNMX.FTZ R4, R68, R3, !PT ;  /* 0x0000000344047209 */ /* 0x000fe20007810000 */
[----:B------:R-:W-:Y:S01]  /*d530*/  FMUL.FTZ R68, R99, UR4 ;  /* 0x0000000463447c20 */ /* 0x000fe20008410000 */
[----:B------:R-:W-:Y:S01]  /*d540*/  F2FP.F16.F32.PACK_AB R14, R13, R14 ;  /* 0x0000000e0d0e723e */ /* 0x000fe200000000ff */
[--C-:B------:R-:W-:Y:S01]  /*d550*/  FFMA.FTZ R24, R24, R6, -R63.reuse ;  /* 0x0000000618187223 */ /* 0x100fe2000001083f */
[----:B------:R-:W-:Y:S01]  /*d560*/  FMNMX.FTZ R4, R101, R4, !PT ;  /* 0x0000000465047209 */ /* 0x000fe20007810000 */
[-CC-:B------:R-:W-:Y:S01]  /*d570*/  FFMA.FTZ R8, R8, R6.reuse, -R63.reuse ;  /* 0x0000000608087223 */ /* 0x180fe2000001083f */
[----:B------:R-:W3:Y:S01]  /*d580*/  MUFU.TANH R85, R85 ;  /* 0x0000005500557308 */ /* 0x000ee20000002400 */
[--C-:B------:R-:W-:Y:S01]  /*d590*/  FFMA.FTZ R21, R21, R6, -R63.reuse ;  /* 0x0000000615157223 */ /* 0x100fe2000001083f */
[----:B------:R-:W-:Y:S01]  /*d5a0*/  FMNMX.FTZ R4, R97, R4, !PT ;  /* 0x0000000461047209 */ /* 0x000fe20007810000 */
[-CC-:B------:R-:W-:Y:S01]  /*d5b0*/  FFMA.FTZ R34, R34, R6.reuse, -R63.reuse ;  /* 0x0000000622227223 */ /* 0x180fe2000001083f */
[-CC-:B------:R-:W-:Y:S01]  /*d5c0*/  FFMA.FTZ R20, R20, R6.reuse, -R63.reuse ;  /* 0x0000000614147223 */ /* 0x180fe2000001083f */
[--C-:B------:R-:W-:Y:S01]  /*d5d0*/  FFMA.FTZ R27, R27, R6, -R63.reuse ;  /* 0x000000061b1b7223 */ /* 0x100fe2000001083f */
[----:B------:R-:W-:Y:S01]  /*d5e0*/  FMNMX.FTZ R4, R104, R4, !PT ;  /* 0x0000000468047209 */ /* 0x000fe20007810000 */
[-CC-:B------:R-:W-:Y:S01]  /*d5f0*/  FFMA.FTZ R11, R11, R6.reuse, -R63.reuse ;  /* 0x000000060b0b7223 */ /* 0x180fe2000001083f */
[----:B------:R-:W4:Y:S01]  /*d600*/  MUFU.TANH R80, R80 ;  /* 0x0000005000507308 */ /* 0x000f220000002400 */
        /* <DEDUP_REMOVED lines=32> */
[----:B------:R-:W-:Y:S01]  /*d810*/  FFMA.FTZ R112, R65, R6, -R63 ;  /* 0x0000000641707223 */ /* 0x000fe2000001083f */
[----:B------:R-:W-:Y:S01]  /*d820*/  FMNMX.FTZ R13, R83, R4, !PT ;  /* 0x00000004530d7209 */ /* 0x000fe20007810000 */
[----:B------:R-:W-:Y:S01]  /*d830*/  FMUL.FTZ R63, R103, UR4 ;  /* 0x00000004673f7c20 */ /* 0x000fe20008410000 */
[----:B------:R-:W-:Y:S01]  /*d840*/  FMUL.FTZ R58, R106, UR4 ;  /* 0x000000046a3a7c20 */ /* 0x000fe20008410000 */
[----:B------:R-:W-:Y:S01]  /*d850*/  IMAD.MOV.U32 R91, RZ, RZ, R101 ;  /* 0x000000ffff5b7224 */ /* 0x000fe200078e0065 */
[----:B------:R-:W-:Y:S01]  /*d860*/  FMNMX.FTZ R13, R82, R13, !PT ;  /* 0x0000000d520d7209 */ /* 0x000fe20007810000 */
[----:B------:R-:W-:Y:S01]  /*d870*/  FMUL.FTZ R101, R107, UR4 ;  /* 0x000000046b657c20 */ /* 0x000fe20008410000 */
[----:B------:R-:W4:Y:S01]  /*d880*/  MUFU.TANH R55, R55 ;  /* 0x0000003700377308 */ /* 0x000f220000002400 */
[----:B------:R-:W-:Y:S01]  /*d890*/  FMUL.FTZ R102, R110, UR4 ;  /* 0x000000046e667c20 */ /* 0x000fe20008410000 */
[----:B------:R-:W-:Y:S01]  /*d8a0*/  FMNMX.FTZ R13, R88, R13, !PT ;  /* 0x0000000d580d7209 */ /* 0x000fe20007810000 */
[----:B------:R-:W-:Y:S01]  /*d8b0*/  FMUL.FTZ R103, R111, UR4 ;  /* 0x000000046f677c20 */ /* 0x000fe20008410000 */
[----:B------:R-:W-:-:S02]  /*d8c0*/  IMAD.MOV.U32 R87, RZ, RZ, R62 ;  /* 0x000000ffff577224 */ /* 0x000fc400078e003e */
[----:B------:R-:W-:Y:S01]  /*d8d0*/  FMUL.FTZ R62, R114, UR4 ;  /* 0x00000004723e7c20 */ /* 0x000fe20008410000 */
[----:B-1----:R-:W-:Y:S01]  /*d8e0*/  FMNMX.FTZ R13, R89, R13, !PT ;  /* 0x0000000d590d7209 */ /* 0x002fe20007810000 */
[----:B------:R-:W-:Y:S01]  /*d8f0*/  FMUL.FTZ R64, R115, UR4 ;  /* 0x0000000473407c20 */ /* 0x000fe20008410000 */
[----:B------:R-:W1:Y:S01]  /*d900*/  MUFU.TANH R74, R74 ;  /* 0x0000004a004a7308 */ /* 0x000e620000002400 */
[----:B------:R-:W-:Y:S01]  /*d910*/  FMUL.FTZ R65, R118, UR4 ;  /* 0x0000000476417c20 */ /* 0x000fe20008410000 */
[----:B0-----:R-:W-:-:S04]  /*d920*/  FMNMX.FTZ R13, R72, R13, !PT ;  /* 0x0000000d480d7209 */ /* 0x001fc80007810000 */
[----:B------:R-:W-:Y:S02]  /*d930*/  FMNMX.FTZ R13, R79, R13, !PT ;  /* 0x0000000d4f0d7209 */ /* 0x000fe40007810000 */
[----:B------:R-:W0:Y:S02]  /*d940*/  MUFU.TANH R78, R78 ;  /* 0x0000004e004e7308 */ /* 0x000e240000002400 */
[----:B------:R-:W-:-:S04]  /*d950*/  FMNMX.FTZ R13, R75, R13, !PT ;  /* 0x0000000d4b0d7209 */ /* 0x000fc80007810000 */
[----:B---3--:R-:W-:Y:S02]  /*d960*/  FMNMX.FTZ R13, R85, R13, !PT ;  /* 0x0000000d550d7209 */ /* 0x008fe40007810000 */
[----:B------:R-:W3:Y:S02]  /*d970*/  MUFU.TANH R70, R70 ;  /* 0x0000004600467308 */ /* 0x000ee40000002400 */
[----:B----4-:R-:W-:-:S04]  /*d980*/  FMNMX.FTZ R13, R80, R13, !PT ;  /* 0x0000000d500d7209 */ /* 0x010fc80007810000 */
[----:B------:R-:W-:Y:S02]  /*d990*/  FMNMX.FTZ R13, R84, R13, !PT ;  /* 0x0000000d540d7209 */ /* 0x000fe40007810000 */
[----:B------:R-:W4:Y:S02]  /*d9a0*/  MUFU.TANH R69, R69 ;  /* 0x0000004500457308 */ /* 0x000f240000002400 */
[----:B------:R-:W-:-:S04]  /*d9b0*/  FMNMX.FTZ R13, R116, R13, !PT ;  /* 0x0000000d740d7209 */ /* 0x000fc80007810000 */
[----:B------:R-:W-:Y:S02]  /*d9c0*/  FMNMX.FTZ R13, R100, R13, !PT ;  /* 0x0000000d640d7209 */ /* 0x000fe40007810000 */
[----:B------:R-:W4:Y:S02]  /*d9d0*/  MUFU.TANH R61, R61 ;  /* 0x0000003d003d7308 */ /* 0x000f240000002400 */
[----:B------:R-:W-:-:S04]  /*d9e0*/  FMNMX.FTZ R13, R81, R13, !PT ;  /* 0x0000000d510d7209 */ /* 0x000fc80007810000 */
[----:B------:R-:W-:Y:S02]  /*d9f0*/  FMNMX.FTZ R13, R55, R13, !PT ;  /* 0x0000000d370d7209 */ /* 0x000fe40007810000 */
[----:B------:R-:W4:Y:S02]  /*da00*/  MUFU.TANH R57, R57 ;  /* 0x0000003900397308 */ /* 0x000f240000002400 */
[----:B-1----:R-:W-:-:S04]  /*da10*/  FMNMX.FTZ R13, R74, R13, !PT ;  /* 0x0000000d4a0d7209 */ /* 0x002fc80007810000 */
[----:B0-----:R-:W-:Y:S02]  /*da20*/  FMNMX.FTZ R13, R78, R13, !PT ;  /* 0x0000000d4e0d7209 */ /* 0x001fe40007810000 */
[----:B------:R0:W1:Y:S02]  /*da30*/  MUFU.TANH R4, R90 ;  /* 0x0000005a00047308 */ /* 0x0000640000002400 */
[----:B---3--:R-:W-:-:S04]  /*da40*/  FMNMX.FTZ R13, R70, R13, !PT ;  /* 0x0000000d460d7209 */ /* 0x008fc80007810000 */
[----:B----4-:R-:W-:Y:S02]  /*da50*/  FMNMX.FTZ R13, R69, R13, !PT ;  /* 0x0000000d450d7209 */ /* 0x010fe40007810000 */
[----:B------:R-:W3:Y:S01]  /*da60*/  MUFU.TANH R56, R56 ;  /* 0x0000003800387308 */ /* 0x000ee20000002400 */
[----:B0-----:R-:W-:Y:S01]  /*da70*/  MOV R90, R104 ;  /* 0x00000068005a7202 */ /* 0x001fe20000000f00 */
[----:B------:R-:W-:Y:S01]  /*da80*/  FMUL.FTZ R104, R119, UR4 ;  /* 0x0000000477687c20 */ /* 0x000fe20008410000 */
[----:B------:R-:W-:-:S04]  /*da90*/  FMNMX.FTZ R13, R61, R13, !PT ;  /* 0x0000000d3d0d7209 */ /* 0x000fc80007810000 */
[----:B------:R-:W-:Y:S01]  /*daa0*/  FMNMX.FTZ R13, R57, R13, !PT ;  /* 0x0000000d390d7209 */ /* 0x000fe20007810000 */
[----:B------:R-:W0:Y:S03]  /*dab0*/  MUFU.TANH R66, R66 ;  /* 0x0000004200427308 */ /* 0x000e260000002400 */
[----:B-1----:R-:W-:-:S05]  /*dac0*/  FMNMX.FTZ R13, R4, R13, !PT ;  /* 0x0000000d040d7209 */ /* 0x002fca0007810000 */
        /* <DEDUP_REMOVED lines=25> */
[----:B---3--:R-:W-:-:S04]  /*dc60*/  FMNMX.FTZ R13, R64, R13, !PT ;  /* 0x0000000d400d7209 */ /* 0x008fc80007810000 */
[----:B0-----:R-:W-:-:S04]  /*dc70*/  FMNMX.FTZ R13, R65, R13, !PT ;  /* 0x0000000d410d7209 */ /* 0x001fc80007810000 */
[----:B-1----:R-:W-:-:S05]  /*dc80*/  FMNMX.FTZ R13, R104, R13, !PT ;  /* 0x0000000d680d7209 */ /* 0x002fca0007810000 */
[----:B------:R-:W0:Y:S02]  /*dc90*/  SHFL.BFLY PT, R15, R13, 0x2, 0x1f ;  /* 0x0c401f000d0f7f89 */ /* 0x000e2400000e0000 */
[----:B0-----:R-:W-:-:S05]  /*dca0*/  FMNMX.FTZ R15, R13, R15, !PT ;  /* 0x0000000f0d0f7209 */ /* 0x001fca0007810000 */
[----:B------:R-:W0:Y:S02]  /*dcb0*/  SHFL.BFLY PT, R54, R15, 0x1, 0x1f ;  /* 0x0c201f000f367f89 */ /* 0x000e2400000e0000 */
[----:B0-----:R-:W-:-:S05]  /*dcc0*/  FMNMX.FTZ R54, R15, R54, !PT ;  /* 0x000000360f367209 */ /* 0x001fca0007810000 */
[----:B------:R-:W-:-:S04]  /*dcd0*/  FMUL.FTZ R99, R54, R6 ;  /* 0x0000000636637220 */ /* 0x000fc80000410000 */
[-CC-:B------:R-:W-:Y:S01]  /*dce0*/  FFMA.FTZ R107, R62, R6.reuse, -R99.reuse ;  /* 0x000000063e6b7223 */ /* 0x180fe20000010863 */
[----:B------:R-:W-:Y:S02]  /*dcf0*/  VIADD R62, R2, 0x400 ;  /* 0x00000400023e7836 */ /* 0x000fe40000000000 */
[-CC-:B------:R-:W-:Y:S01]  /*dd00*/  FFMA.FTZ R106, R64, R6.reuse, -R99.reuse ;  /* 0x00000006406a7223 */ /* 0x180fe20000010863 */
[-CC-:B------:R-:W-:Y:S01]  /*dd10*/  FFMA.FTZ R13, R91, R6.reuse, -R99.reuse ;  /* 0x000000065b0d7223 */ /* 0x180fe20000010863 */
[-CC-:B------:R-:W-:Y:S01]  /*dd20*/  FFMA.FTZ R91, R86, R6.reuse, -R99.reuse ;  /* 0x00000006565b7223 */ /* 0x180fe20000010863 */
[-CC-:B------:R-:W-:Y:S01]  /*dd30*/  FFMA.FTZ R86, R79, R6.reuse, -R99.reuse ;  /* 0x000000064f567223 */ /* 0x180fe20000010863 */
[----:B------:R-:W-:Y:S01]  /*dd40*/  SHF.R.U32.HI R62, RZ, 0x4, R62 ;  /* 0x00000004ff3e7819 */ /* 0x000fe2000001163e */
[----:B------:R-:W-:Y:S01]  /*dd50*/  WARPGROUP.ARRIVE ;  /* 0x00000000000079c5 */ /* 0x000fe20000000000 */
[----:B------:R-:W-:Y:S01]  /*dd60*/  UMOV UR5, 0x40000040 ;  /* 0x4000004000057882 */ /* 0x000fe20000000000 */
[-CC-:B------:R-:W-:Y:S01]  /*dd70*/  FFMA.FTZ R111, R65, R6.reuse, -R99.reuse ;  /* 0x00000006416f7223 */ /* 0x180fe20000010863 */
[----:B------:R-:W-:Y:S01]  /*dd80*/  LOP3.LUT R62, R62, 0x3fff, RZ, 0xc0, !PT ;  /* 0x00003fff3e3e7812 */ /* 0x000fe200078ec0ff */
[----:B------:R-:W-:Y:S01]  /*dd90*/  UMOV UR9, 0x40000040 ;  /* 0x4000004000097882 */ /* 0x000fe20000000000 */
[----:B------:R-:W-:Y:S01]  /*dda0*/  UMOV UR13, 0x40000040 ;  /* 0x40000040000d7882 */ /* 0x000fe20000000000 */
[----:B------:R-:W-:Y:S01]  /*ddb0*/  UMOV UR17, 0x40000040 ;  /* 0x4000004000117882 */ /* 0x000fe20000000000 */
[----:B------:R-:W-:Y:S01]  /*ddc0*/  UMOV UR21, 0x40000040 ;  /* 0x4000004000157882 */ /* 0x000fe20000000000 */
[----:B------:R-:W-:Y:S01]  /*ddd0*/  IMAD R62, R0, 0x600, R62 ;  /* 0x00000600003e7824 */ /* 0x000fe200078e023e */
[----:B------:R-:W-:Y:S01]  /*dde0*/  UMOV UR25, 0x40000040 ;  /* 0x4000004000197882 */ /* 0x000fe20000000000 */
[----:B------:R-:W-:Y:S01]  /*ddf0*/  UMOV UR29, 0x40000040 ;  /* 0x40000040001d7882 */ /* 0x000fe20000000000 */
[----:B------:R-:W-:Y:S01]  /*de00*/  UMOV UR33, 0x40000040 ;  /* 0x4000004000217882 */ /* 0x000fe20000000000 */
[----:B------:R-:W-:Y:S01]  /*de10*/  VIADD R64, R62, 0x80 ;  /* 0x000000803e407836 */ /* 0x000fe20000000000 */
[----:B------:R-:W-:Y:S01]  /*de20*/  UMOV UR41, 0x40000040 ;  /* 0x4000004000297882 */ /* 0x000fe20000000000 */
[-CC-:B------:R-:W-:Y:S01]  /*de30*/  FFMA.FTZ R15, R90, R6.reuse, -R99.reuse ;  /* 0x000000065a0f7223 */ /* 0x180fe20000010863 */
[----:B------:R-:W-:Y:S01]  /*de40*/  R2UR UR6, R62 ;  /* 0x000000003e0672ca */ /* 0x000fe200000e0000 */
[----:B------:R-:W-:Y:S01]  /*de50*/  FFMA.FTZ R79, R55, R6, -R99 ;  /* 0x00000006374f7223 */ /* 0x000fe20000010863 */
[----:B------:R-:W-:Y:S01]  /*de60*/  R2UR UR10, R64 ;  /* 0x00000000400a72ca */ /* 0x000fe200000e0000 */
[----:B------:R-:W-:-:S02]  /*de70*/  VIADD R64, R62, 0x100 ;  /* 0x000001003e407836 */ /* 0x000fc40000000000 */
[-CC-:B------:R-:W-:Y:S01]  /*de80*/  FFMA.FTZ R90, R82, R6.reuse, -R99.reuse ;  /* 0x00000006525a7223 */ /* 0x180fe20000010863 */
[-CC-:B------:R-:W-:Y:S01]  /*de90*/  FFMA.FTZ R55, R63, R6.reuse, -R99.reuse ;  /* 0x000000063f377223 */ /* 0x180fe20000010863 */
[----:B------:R-:W-:Y:S01]  /*dea0*/  UMOV UR45, 0x40000040 ;  /* 0x40000040002d7882 */ /* 0x000fe20000000000 */
[----:B------:R-:W-:Y:S01]  /*deb0*/  UMOV UR49, 0x40000040 ;  /* 0x4000004000317882 */ /* 0x000fe20000000000 */
[----:B------:R-:W-:Y:S01]  /*dec0*/  R2UR UR14, R64 ;  /* 0x00000000400e72ca */ /* 0x000fe200000e0000 */
[----:B------:R-:W-:Y:S01]  /*ded0*/  IMAD.MOV.U32 R65, RZ, RZ, 0x40000040 ;  /* 0x40000040ff417424 */ /* 0x000fe200078e00ff */
[----:B------:R-:W-:Y:S01]  /*dee0*/  IADD3 R64, R62, 0x180, RZ ;  /* 0x000001803e407810 */ /* 0x000fe20007ffe0ff */
[----:B------:R-:W-:Y:S01]  /*def0*/  FFMA.FTZ R82, R75, R6, -R99 ;  /* 0x000000064b527223 */ /* 0x000fe20000010863 */
[----:B------:R-:W-:Y:S01]  /*df00*/  UMOV UR53, 0x40000040 ;  /* 0x4000004000357882 */ /* 0x000fe20000000000 */
[----:B------:R-:W-:Y:S01]  /*df10*/  FADD.FTZ R3, -R54, R3 ;  /* 0x0000000336037221 */ /* 0x000fe20000010100 */
[----:B------:R-:W-:Y:S01]  /*df20*/  R2UR UR18, R64 ;  /* 0x00000000401272ca */ /* 0x000fe200000e0000 */
[----:B------:R-:W-:-:S02]  /*df30*/  VIADD R64, R62, 0x200 ;  /* 0x000002003e407836 */ /* 0x000fc40000000000 */
[-CC-:B------:R-:W-:Y:S01]  /*df40*/  FFMA.FTZ R95, R94, R6.reuse, -R99.reuse ;  /* 0x000000065e5f7223 */ /* 0x180fe20000010863 */
[----:B------:R-:W-:Y:S01]  /*df50*/  MOV R63, 0x40000040 ;  /* 0x40000040003f7802 */ /* 0x000fe20000000f00 */
[-CC-:B------:R-:W-:Y:S01]  /*df60*/  FFMA.FTZ R97, R97, R6.reuse, -R99.reuse ;  /* 0x0000000661617223 */ /* 0x180fe20000010863 */
[C---:B------:R-:W-:Y:S01]  /*df70*/  R2UR UR11, R65.reuse ;  /* 0x00000000410b72ca */ /* 0x040fe200000e0000 */
[----:B------:R-:W0:Y:S01]  /*df80*/  MUFU.EX2 R26, R26 ;  /* 0x0000001a001a7308 */ /* 0x000e220000000800 */
[----:B------:R-:W-:Y:S01]  /*df90*/  R2UR UR22, R64 ;  /* 0x00000000401672ca */ /* 0x000fe200000e0000 */
[----:B------:R-:W-:Y:S01]  /*dfa0*/  VIADD R64, R62, 0x280 ;  /* 0x000002803e407836 */ /* 0x000fe20000000000 */
[----:B------:R-:W-:Y:S01]  /*dfb0*/  R2UR UR15, R65 ;  /* 0x00000000410f72ca */ /* 0x000fe200000e0000 */
[-CC-:B------:R-:W-:Y:S01]  /*dfc0*/  FFMA.FTZ R71, R71, R6.reuse, -R99.reuse ;  /* 0x0000000647477223 */ /* 0x180fe20000010863 */
[C---:B------:R-:W-:Y:S01]  /*dfd0*/  R2UR UR19, R65.reuse ;  /* 0x00000000411372ca */ /* 0x040fe200000e0000 */
[-CC-:B------:R-:W-:Y:S01]  /*dfe0*/  FFMA.FTZ R76, R76, R6.reuse, -R99.reuse ;  /* 0x000000064c4c7223 */ /* 0x180fe20000010863 */
[----:B------:R-:W-:Y:S01]  /*dff0*/  R2UR UR26, R64 ;  /* 0x00000000401a72ca */ /* 0x000fe200000e0000 */
[----:B------:R-:W-:Y:S01]  /*e000*/  VIADD R64, R62, 0x300 ;  /* 0x000003003e407836 */ /* 0x000fe20000000000 */
[C---:B------:R-:W-:Y:S01]  /*e010*/  R2UR UR23, R65.reuse ;  /* 0x00000000411772ca */ /* 0x040fe200000e0000 */
[----:B------:R-:W-:Y:S01]  /*e020*/  MUFU.EX2 R9, R9 ;  /* 0x0000000900097308 */ /* 0x000fe20000000800 */
[----:B------:R-:W-:Y:S01]  /*e030*/  R2UR UR27, R65 ;  /* 0x00000000411b72ca */ /* 0x000fe200000e0000 */
[-CC-:B------:R-:W-:Y:S01]  /*e040*/  FFMA.FTZ R93, R93, R6.reuse, -R99.reuse ;  /* 0x000000065d5d7223 */ /* 0x180fe20000010863 */
[----:B------:R-:W-:Y:S01]  /*e050*/  R2UR UR30, R64 ;  /* 0x00000000401e72ca */ /* 0x000fe200000e0000 */
[-CC-:B------:R-:W-:Y:S01]  /*e060*/  FFMA.FTZ R77, R77, R6.reuse, -R99.reuse ;  /* 0x000000064d4d7223 */ /* 0x180fe20000010863 */
[----:B------:R-:W-:Y:S01]  /*e070*/  IADD3 R64, R62, 0x380, RZ ;  /* 0x000003803e407810 */ /* 0x000fe20007ffe0ff */
[-CC-:B------:R-:W-:Y:S01]  /*e080*/  FFMA.FTZ R92, R92, R6.reuse, -R99.reuse ;  /* 0x000000065c5c7223 */ /* 0x180fe20000010863 */
[C---:B------:R-:W-:Y:S01]  /*e090*/  R2UR UR31, R65.reuse ;  /* 0x00000000411f72ca */ /* 0x040fe200000e0000 */
[----:B------:R-:W-:Y:S01]  /*e0a0*/  MUFU.EX2 R8, R8 ;  /* 0x0000000800087308 */ /* 0x000fe20000000800 */
        /* <DEDUP_REMOVED lines=11> */
[-C--:B------:R-:W-:Y:S01]  /*e160*/  FMUL.FTZ R3, R3, R6.reuse ;  /* 0x0000000603037220 */ /* 0x080fe20000410000 */
[----:B------:R-:W-:Y:S01]  /*e170*/  R2UR UR46, R64 ;  /* 0x00000000402e72ca */ /* 0x000fe200000e0000 */
[C---:B------:R-:W-:Y:S01]  /*e180*/  VIADD R64, R62.reuse, 0x500 ;  /* 0x000005003e407836 */ /* 0x040fe20000000000 */
[----:B------:R-:W-:Y:S01]  /*e190*/  IADD3 R62, R62, 0x580, RZ ;  /* 0x000005803e3e7810 */ /* 0x000fe20007ffe0ff */
[-CC-:B------:R-:W-:Y:S01]  /*e1a0*/  FFMA.FTZ R94, R87, R6.reuse, -R99.reuse ;  /* 0x00000006575e7223 */ /* 0x180fe20000010863 */
[C---:B------:R-:W-:Y:S01]  /*e1b0*/  R2UR UR7, R63.reuse ;  /* 0x000000003f0772ca */ /* 0x040fe200000e0000 */
[----:B------:R-:W-:Y:S01]  /*e1c0*/  MUFU.EX2 R34, R34 ;  /* 0x0000002200227308 */ /* 0x000fe20000000800 */
[----:B------:R-:W-:Y:S01]  /*e1d0*/  R2UR UR54, R62 ;  /* 0x000000003e3672ca */ /* 0x000fe200000e0000 */
[----:B--2---:R-:W-:Y:S01]  /*e1e0*/  IMAD R62, R98, 0x2000, R2 ;  /* 0x00002000623e7824 */ /* 0x004fe200078e0202 */
[----:B------:R-:W-:Y:S01]  /*e1f0*/  R2UR UR55, R63 ;  /* 0x000000003f3772ca */ /* 0x000fe200000e0000 */
[-CC-:B------:R-:W-:Y:S01]  /*e200*/  FFMA.FTZ R88, R88, R6.reuse, -R99.reuse ;  /* 0x0000000658587223 */ /* 0x180fe20000010863 */
[----:B------:R-:W2:Y:S01]  /*e210*/  LDL.LU R63, [R1+0x14] ;  /* 0x00001400013f7983 */ /* 0x000ea20000300800 */
[----:B------:R-:W-:Y:S01]  /*e220*/  R2UR UR50, R64 ;  /* 0x00000000403272ca */ /* 0x000fe200000e0000 */
[----:B------:R-:W-:Y:S01]  /*e230*/  FFMA.FTZ R89, R89, R6, -R99 ;  /* 0x0000000659597223 */ /* 0x000fe20000010863 */
[----:B------:R-:W-:Y:S01]  /*e240*/  R2UR UR4, R62 ;  /* 0x000000003e0472ca */ /* 0x000fe200000e0000 */
[----:B------:R-:W3:Y:S01]  /*e250*/  LDL R116, [R1+0x1c] ;  /* 0x00001c0001747983 */ /* 0x000ee20000100800 */
[----:B------:R-:W-:Y:S08]  /*e260*/  MUFU.EX2 R3, R3 ;  /* 0x0000000300037308 */ /* 0x000ff00000000800 */
[----:B------:R-:W-:Y:S01]  /*e270*/  MUFU.EX2 R20, R20 ;  /* 0x0000001400147308 */ /* 0x000fe20000000800 */
[----:B------:R-:W4:Y:S07]  /*e280*/  LDL R118, [R1+0x80] ;  /* 0x0000800001767983 */ /* 0x000f2e0000100800 */
[----:B------:R-:W-:Y:S01]  /*e290*/  MUFU.EX2 R27, R27 ;  /* 0x0000001b001b7308 */ /* 0x000fe20000000800 */
[----:B------:R-:W-:Y:S01]  /*e2a0*/  UIADD3 UR4, UR4, 0x1e800, URZ ;  /* 0x0001e80004047890 */ /* 0x000fe2000fffe03f */
[----:B------:R-:W4:Y:S06]  /*e2b0*/  LDL R115, [R1+0x24] ;  /* 0x0000240001737983 */ /* 0x000f2c0000100800 */
[----:B------:R-:W-:Y:S01]  /*e2c0*/  MUFU.EX2 R11, R11 ;  /* 0x0000000b000b7308 */ /* 0x000fe20000000800 */
[----:B------:R-:W-:Y:S01]  /*e2d0*/  USHF.R.U32.HI UR4, URZ, 0x4, UR4 ;  /* 0x000000043f047899 */ /* 0x000fe20008011604 */
[----:B------:R-:W4:Y:S06]  /*e2e0*/  LDL R114, [R1+0x20] ;  /* 0x0000200001727983 */ /* 0x000f2c0000100800 */
[----:B------:R-:W-:Y:S01]  /*e2f0*/  MUFU.EX2 R37, R37 ;  /* 0x0000002500257308 */ /* 0x000fe20000000800 */
[----:B------:R-:W-:-:S07]  /*e300*/  ULOP3.LUT UR4, UR4, 0x3fff, URZ, 0xc0, !UPT ;  /* 0x00003fff04047892 */ /* 0x000fce000f8ec03f */
[----:B------:R-:W-:Y:S01]  /*e310*/  MUFU.EX2 R10, R10 ;  /* 0x0000000a000a7308 */ /* 0x000fe20000000800 */
[----:B------:R-:W-:-:S07]  /*e320*/  ULOP3.LUT UR4, UR4, 0x10000, URZ, 0xfc, !UPT ;  /* 0x0001000004047892 */ /* 0x000fce000f8efc3f */
[----:B------:R-:W-:Y:S08]  /*e330*/  MUFU.EX2 R53, R53 ;  /* 0x0000003500357308 */ /* 0x000ff00000000800 */
[----:B------:R-:W-:Y:S01]  /*e340*/  MUFU.EX2 R49, R49 ;  /* 0x0000003100317308 */ /* 0x000fe20000000800 */
[----:B------:R-:W-:Y:S01]  /*e350*/  HGMMA.64x64x16.F32 R120, gdesc[UR4].tnspB, R120, gsb0 ;  /* 0x40e00000047879f0 */ /* 0x000fe20008000878 */
[----:B------:R-:W-:-:S06]  /*e360*/  UIADD3 UR8, UR4, 0x2, URZ ;  /* 0x0000000204087890 */ /* 0x000fcc000fffe03f */
[----:B------:R-:W-:Y:S01]  /*e370*/  MUFU.EX2 R52, R52 ;  /* 0x0000003400347308 */ /* 0x000fe20000000800 */
[-CC-:B------:R-:W-:Y:S01]  /*e380*/  FFMA.FTZ R85, R85, R6.reuse, -R99.reuse ;  /* 0x0000000655557223 */ /* 0x180fe20000010863 */
[----:B------:R-:W-:-:S06]  /*e390*/  FFMA.FTZ R72, R72, R6, -R99 ;  /* 0x0000000648487223 */ /* 0x000fcc0000010863 */
[----:B------:R-:W2:Y:S08]  /*e3a0*/  MUFU.EX2 R95, R95 ;  /* 0x0000005f005f7308 */ /* 0x000eb00000000800 */
[----:B------:R-:W1:Y:S08]  /*e3b0*/  MUFU.EX2 R13, R13 ;  /* 0x0000000d000d7308 */ /* 0x000e700000000800 */
[----:B------:R-:W1:Y:S08]  /*e3c0*/  MUFU.EX2 R97, R97 ;  /* 0x0000006100617308 */ /* 0x000e700000000800 */
[----:B------:R2:W1:Y:S01]  /*e3d0*/  MUFU.EX2 R110, R15 ;  /* 0x0000000f006e7308 */ /* 0x0004620000000800 */
[----:B0-----:R-:W-:Y:S01]  /*e3e0*/  FADD.FTZ R157, R26, R157 ;  /* 0x0000009d1a9d7221 */ /* 0x001fe20000010000 */
[----:B------:R-:W-:Y:S01]  /*e3f0*/  FFMA.FTZ R87, R83, R6, -R99 ;  /* 0x0000000653577223 */ /* 0x000fe20000010863 */
[----:B------:R-:W-:-:S02]  /*e400*/  WARPGROUP.DEPBAR.LE gsb0, 0x0 ;  /* 0x00008000000079c5 */ /* 0x000fc40000010000 */
[----:B------:R-:W-:-:S06]  /*e410*/  WARPGROUP.ARRIVE ;  /* 0x00000000000079c5 */ /* 0x000fcc0000000000 */
[----:B------:R-:W-:Y:S01]  /*e420*/  HGMMA.64x64x16.F32 R120, gdesc[UR8].tnspB, R120, gsb0 ;  /* 0x40e00000087879f0 */ /* 0x000fe20008000878 */
[----:B------:R-:W-:Y:S02]  /*e430*/  UIADD3 UR12, UR4, 0x4, URZ ;  /* 0x00000004040c7890 */ /* 0x000fe4000fffe03f */
[----:B------:R-:W-:Y:S02]  /*e440*/  WARPGROUP.DEPBAR.LE gsb0, 0x0 ;  /* 0x00008000000079c5 */ /* 0x000fe40000010000 */
        /* <DEDUP_REMOVED lines=35> */
[----:B------:R-:W0:Y:S01]  /*e680*/  S2R R98, SR_TID.X ;  /* 0x0000000000627919 */ /* 0x000e220000002100 */
[----:B------:R-:W-:Y:S02]  /*e690*/  WARPGROUP.DEPBAR.LE gsb0, 0x0 ;  /* 0x00008000000079c5 */ /* 0x000fe40000010000 */
[----:B------:R-:W-:-:S06]  /*e6a0*/  WARPGROUP.ARRIVE ;  /* 0x00000000000079c5 */ /* 0x000fcc0000000000 */
[----:B------:R-:W-:Y:S01]  /*e6b0*/  HGMMA.64x64x16.F32 R120, gdesc[UR52].tnspB, R120, gsb0 ;  /* 0x40e00000347879f0 */ /* 0x000fe20008000878 */
[----:B0-----:R-:W-:Y:S02]  /*e6c0*/  SHF.R.U32.HI R64, RZ, 0x7, R98 ;  /* 0x00000007ff407819 */ /* 0x001fe40000011662 */
[----:B------:R-:W-:-:S03]  /*e6d0*/  ISETP.GE.U32.AND P2, PT, R98, 0x180, PT ;  /* 0x000001806200780c */ /* 0x000fc60003f46070 */
[----:B------:R-:W-:Y:S02]  /*e6e0*/  VIADD R62, R64, 0x9 ;  /* 0x00000009403e7836 */ /* 0x000fe40000000000 */
[----:B--2---:R-:W-:-:S03]  /*e6f0*/  FFMA.FTZ R15, R3, R63, R95 ;  /* 0x0000003f030f7223 */ /* 0x004fc6000001005f */
[----:B------:R-:W-:Y:S02]  /*e700*/  SEL R62, R62, 0x9, !P2 ;  /* 0x000000093e3e7807 */ /* 0x000fe40005000000 */
[----:B------:R-:W-:Y:S01]  /*e710*/  @!P1 LEA R63, R152, R2, 0x3 ;  /* 0x00000002983f9211 */ /* 0x000fe200078e18ff */
[----:B-1----:R-:W-:-:S04]  /*e720*/  FADD.FTZ R15, R13, R15 ;  /* 0x0000000f0d0f7221 */ /* 0x002fc80000010000 */
[----:B------:R-:W-:Y:S01]  /*e730*/  @!P1 VIADD R63, R63, 0x30840 ;  /* 0x000308403f3f9836 */ /* 0x000fe20000000000 */
[----:B------:R-:W-:-:S04]  /*e740*/  F2FP.F16.F32.PACK_AB R13, R13, R95 ;  /* 0x0000005f0d0d723e */ /* 0x000fc800000000ff */
[----:B------:R-:W-:Y:S01]  /*e750*/  @!P1 PRMT R63, RZ, 0x654, R63 ;  /* 0x00000654ff3f9816 */ /* 0x000fe2000000003f */
[----:B------:R-:W-:Y:S01]  /*e760*/  MUFU.EX2 R94, R94 ;  /* 0x0000005e005e7308 */ /* 0x000fe20000000800 */
[----:B------:R-:W-:Y:S02]  /*e770*/  WARPGROUP.DEPBAR.LE gsb0, 0x0 ;  /* 0x00008000000079c5 */ /* 0x000fe40000010000 */
[----:B------:R0:W-:Y:S06]  /*e780*/  BAR.ARV R62, 0x100 ;  /* 0x0004003e0000751d */ /* 0x0001ec0000002000 */
[----:B------:R1:W-:Y:S01]  /*e790*/  @!P1 SYNCS.ARRIVE.TRANS64.RED.A1T0 RZ, [R63+URZ], RZ ;  /* 0x000000ff3fff99a7 */ /* 0x0003e2000810043f */
[----:B0-----:R-:W-:-:S04]  /*e7a0*/  @!P1 IMAD R62, R0, 0x8, R2 ;  /* 0x00000008003e9824 */ /* 0x001fc800078e0202 */
[----:B------:R-:W-:Y:S02]  /*e7b0*/  @!P1 VIADD R62, R62, 0x30860 ;  /* 0x000308603e3e9836 */ /* 0x000fe40000000000 */
[----:B------:R-:W-:Y:S01]  /*e7c0*/  FADD.FTZ R0, R97, R15 ;  /* 0x0000000f61007221 */ /* 0x000fe20000010000 */
[----:B------:R-:W-:Y:S02]  /*e7d0*/  F2FP.F16.F32.PACK_AB R15, R110, R97 ;  /* 0x000000616e0f723e */ /* 0x000fe400000000ff */
[----:B------:R-:W-:-:S04]  /*e7e0*/  @!P1 PRMT R62, RZ, 0x654, R62 ;  /* 0x00000654ff3e9816 */ /* 0x000fc8000000003e */
[----:B------:R0:W-:Y:S01]  /*e7f0*/  @!P1 SYNCS.ARRIVE.TRANS64.RED.A1T0 RZ, [R62+URZ], RZ ;  /* 0x000000ff3eff99a7 */ /* 0x0001e2000810043f */
[----:B---3--:R2:W-:Y:S02]  /*e800*/  STSM.16.M88.4 [R116+0x1e800], R12 ;  /* 0x01e8000c74007844 */ /* 0x0085e40000000200 */
[----:B--2---:R-:W2:Y:S08]  /*e810*/  MUFU.EX2 R12, R25 ;  /* 0x00000019000c7308 */ /* 0x004eb00000000800 */
[----:B------:R-:W3:Y:S01]  /*e820*/  MUFU.EX2 R14, R24 ;  /* 0x00000018000e7308 */ /* 0x000ee20000000800 */
[----:B--2---:R-:W-:-:S07]  /*e830*/  FADD.FTZ R157, R12, R157 ;  /* 0x0000009d0c9d7221 */ /* 0x004fce0000010000 */
[----:B------:R-:W2:Y:S01]  /*e840*/  MUFU.EX2 R13, R71 ;  /* 0x00000047000d7308 */ /* 0x000ea20000000800 */
[----:B------:R-:W-:-:S04]  /*e850*/  FADD.FTZ R157, R9, R157 ;  /* 0x0000009d099d7221 */ /* 0x000fc80000010000 */
[----:B---3--:R-:W-:-:S03]  /*e860*/  FADD.FTZ R157, R14, R157 ;  /* 0x0000009d0e9d7221 */ /* 0x008fc60000010000 */
[----:B------:R-:W3:Y:S01]  /*e870*/  MUFU.EX2 R15, R76 ;  /* 0x0000004c000f7308 */ /* 0x000ee20000000800 */
[----:B------:R-:W-:Y:S01]  /*e880*/  FADD.FTZ R157, R8, R157 ;  /* 0x0000009d089d7221 */ /* 0x000fe20000010000 */
[----:B------:R-:W-:-:S03]  /*e890*/  FADD.FTZ R0, R110, R0 ;  /* 0x000000006e007221 */ /* 0x000fc60000010000 */
[----:B------:R-:W-:-:S03]  /*e8a0*/  FADD.FTZ R157, R21, R157 ;  /* 0x0000009d159d7221 */ /* 0x000fc60000010000 */
[----:B-1----:R1:W-:Y:S01]  /*e8b0*/  MUFU.EX2 R63, R32 ;  /* 0x00000020003f7308 */ /* 0x0023e20000000800 */
[----:B--2---:R-:W-:-:S07]  /*e8c0*/  FADD.FTZ R0, R13, R0 ;  /* 0x000000000d007221 */ /* 0x004fce0000010000 */
[----:B------:R-:W2:Y:S01]  /*e8d0*/  MUFU.EX2 R93, R93 ;  /* 0x0000005d005d7308 */ /* 0x000ea20000000800 */
[----:B-1----:R-:W-:Y:S02]  /*e8e0*/  F2FP.F16.F32.PACK_AB R32, R21, R8 ;  /* 0x000000081520723e */ /* 0x002fe400000000ff */
[----:B------:R-:W4:Y:S01]  /*e8f0*/  LDL R21, [R1+0x88] ;  /* 0x0000880001157983 */ /* 0x000f220000100800 */
[----:B------:R-:W-:-:S04]  /*e900*/  FADD.FTZ R8, R34, R157 ;  /* 0x0000009d22087221 */ /* 0x000fc80000010000 */
[----:B0-----:R-:W-:Y:S01]  /*e910*/  MUFU.EX2 R62, R33 ;  /* 0x00000021003e7308 */ /* 0x001fe20000000800 */
[----:B------:R-:W-:Y:S01]  /*e920*/  FADD.FTZ R8, R20, R8 ;  /* 0x0000000814087221 */ /* 0x000fe20000010000 */
[----:B------:R-:W-:-:S06]  /*e930*/  FADD.FTZ R0, R94, R0 ;  /* 0x000000005e007221 */ /* 0x000fcc0000010000 */
[----:B------:R-:W0:Y:S01]  /*e940*/  MUFU.EX2 R33, R77 ;  /* 0x0000004d00217308 */ /* 0x000e220000000800 */
[----:B------:R-:W-:Y:S01]  /*e950*/  FADD.FTZ R8, R27, R8 ;  /* 0x000000081b087221 */ /* 0x000fe20000010000 */
[----:B---3--:R-:W-:-:S06]  /*e960*/  FADD.FTZ R0, R15, R0 ;  /* 0x000000000f007221 */ /* 0x008fcc0000010000 */
[----:B------:R-:W1:Y:S01]  /*e970*/  MUFU.EX2 R92, R92 ;  /* 0x0000005c005c7308 */ /* 0x000e620000000800 */
[----:B------:R-:W-:Y:S01]  /*e980*/  FADD.FTZ R8, R11, R8 ;  /* 0x000000080b087221 */ /* 0x000fe20000010000 */
[----:B--2---:R-:W-:-:S06]  /*e990*/  FADD.FTZ R0, R93, R0 ;  /* 0x000000005d007221 */ /* 0x004fcc0000010000 */
[----:B------:R-:W2:Y:S08]  /*e9a0*/  MUFU.EX2 R24, R35 ;  /* 0x0000002300187308 */ /* 0x000eb00000000800 */
[----:B------:R-:W3:Y:S01]  /*e9b0*/  MUFU.EX2 R35, R73 ;  /* 0x0000004900237308 */ /* 0x000ee20000000800 */
[----:B------:R-:W-:Y:S01]  /*e9c0*/  FADD.FTZ R8, R37, R8 ;  /* 0x0000000825087221 */ /* 0x000fe20000010000 */
[----:B0-----:R-:W-:-:S06]  /*e9d0*/  FADD.FTZ R0, R33, R0 ;  /* 0x0000000021007221 */ /* 0x001fcc0000010000 */
[----:B------:R-:W0:Y:S01]  /*e9e0*/  MUFU.EX2 R91, R91 ;  /* 0x0000005b005b7308 */ /* 0x000e220000000800 */
[----:B------:R-:W-:Y:S01]  /*e9f0*/  FADD.FTZ R8, R10, R8 ;  /* 0x000000080a087221 */ /* 0x000fe20000010000 */
[----:B-1----:R-:W-:-:S06]  /*ea00*/  FADD.FTZ R0, R92, R0 ;  /* 0x000000005c007221 */ /* 0x002fcc0000010000 */
[----:B------:R-:W1:Y:S01]  /*ea10*/  MUFU.EX2 R87, R87 ;  /* 0x0000005700577308 */ /* 0x000e620000000800 */
[----:B--2---:R-:W-:Y:S01]  /*ea20*/  FADD.FTZ R8, R24, R8 ;  /* 0x0000000818087221 */ /* 0x004fe20000010000 */
[----:B---3--:R-:W-:-:S06]  /*ea30*/  FADD.FTZ R0, R35, R0 ;  /* 0x0000000023007221 */ /* 0x008fcc0000010000 */
[----:B------:R-:W2:Y:S01]  /*ea40*/  MUFU.EX2 R90, R90 ;  /* 0x0000005a005a7308 */ /* 0x000ea20000000800 */
[----:B------:R-:W-:Y:S01]  /*ea50*/  FADD.FTZ R8, R53, R8 ;  /* 0x0000000835087221 */ /* 0x000fe20000010000 */
[----:B0-----:R-:W-:-:S06]  /*ea60*/  FADD.FTZ R0, R91, R0 ;  /* 0x000000005b007221 */ /* 0x001fcc0000010000 */
[----:B------:R-:W0:Y:S08]  /*ea70*/  MUFU.EX2 R30, R30 ;  /* 0x0000001e001e7308 */ /* 0x000e300000000800 */
[----:B------:R-:W3:Y:S01]  /*ea80*/  MUFU.EX2 R88, R88 ;  /* 0x0000005800587308 */ /* 0x000ee20000000800 */
[----:B------:R-:W-:Y:S01]  /*ea90*/  FADD.FTZ R8, R49, R8 ;  /* 0x0000000831087221 */ /* 0x000fe20000010000 */
[----:B-1----:R-:W-:-:S06]  /*eaa0*/  FADD.FTZ R0, R87, R0 ;  /* 0x0000000057007221 */ /* 0x002fcc0000010000 */
[----:B------:R-:W1:Y:S08]  /*eab0*/  MUFU.EX2 R51, R51 ;  /* 0x0000003300337308 */ /* 0x000e700000000800 */
[----:B------:R-:W1:Y:S01]  /*eac0*/  MUFU.EX2 R89, R89 ;  /* 0x0000005900597308 */ /* 0x000e620000000800 */
[----:B------:R-:W-:Y:S01]  /*ead0*/  FADD.FTZ R8, R52, R8 ;  /* 0x0000000834087221 */ /* 0x000fe20000010000 */
[----:B--2---:R-:W-:-:S06]  /*eae0*/  FADD.FTZ R0, R90, R0 ;  /* 0x000000005a007221 */ /* 0x004fcc0000010000 */
[----:B------:R-:W2:Y:S01]  /*eaf0*/  MUFU.EX2 R48, R48 ;  /* 0x0000003000307308 */ /* 0x000ea20000000800 */
[----:B------:R-:W-:-:S07]  /*eb00*/  F2FP.F16.F32.PACK_AB R14, R14, R9 ;  /* 0x000000090e0e723e */ /* 0x000fce00000000ff */
[----:B------:R-:W2:Y:S01]  /*eb10*/  MUFU.EX2 R25, R72 ;  /* 0x0000004800197308 */ /* 0x000ea20000000800 */
[----:B0-----:R-:W-:-:S07]  /*eb20*/  FADD.FTZ R9, R30, R8 ;  /* 0x000000081e097221 */ /* 0x001fce0000010000 */
[----:B------:R-:W0:Y:S08]  /*eb30*/  MUFU.EX2 R86, R86 ;  /* 0x0000005600567308 */ /* 0x000e300000000800 */
[----:B------:R-:W-:Y:S08]  /*eb40*/  MUFU.EX2 R82, R82 ;  /* 0x0000005200527308 */ /* 0x000ff00000000800 */
[----:B------:R-:W0:Y:S01]  /*eb50*/  MUFU.EX2 R85, R85 ;  /* 0x0000005500557308 */ /* 0x000e220000000800 */
[----:B---3--:R-:W-:Y:S01]  /*eb60*/  FADD.FTZ R0, R88, R0 ;  /* 0x0000000058007221 */ /* 0x008fe20000010000 */
[----:B------:R-:W-:Y:S01]  /*eb70*/  F2FP.F16.F32.PACK_AB R8, R11, R27 ;  /* 0x0000001b0b08723e */ /* 0x000fe200000000ff */
[----:B-1----:R-:W-:-:S02]  /*eb80*/  FADD.FTZ R11, R51, R9 ;  /* 0x00000009330b7221 */ /* 0x002fc40000010000 */
[----:B------:R-:W-:Y:S01]  /*eb90*/  FADD.FTZ R0, R89, R0 ;  /* 0x0000000059007221 */ /* 0x000fe20000010000 */
[----:B------:R-:W-:Y:S02]  /*eba0*/  F2FP.F16.F32.PACK_AB R12, R12, R26 ;  /* 0x0000001a0c0c723e */ /* 0x000fe400000000ff */
[----:B------:R-:W-:Y:S02]  /*ebb0*/  F2FP.F16.F32.PACK_AB R13, R94, R13 ;  /* 0x0000000d5e0d723e */ /* 0x000fe400000000ff */
[----:B------:R-:W-:Y:S02]  /*ebc0*/  F2FP.F16.F32.PACK_AB R15, R93, R15 ;  /* 0x0000000f5d0f723e */ /* 0x000fe400000000ff */
[----:B------:R-:W-:Y:S01]  /*ebd0*/  F2FP.F16.F32.PACK_AB R34, R20, R34 ;  /* 0x000000221422723e */ /* 0x000fe200000000ff */
[----:B--2---:R-:W-:Y:S01]  /*ebe0*/  FADD.FTZ R20, R48, R11 ;  /* 0x0000000b30147221 */ /* 0x004fe20000010000 */
[----:B------:R-:W-:Y:S01]  /*ebf0*/  F2FP.F16.F32.PACK_AB R33, R92, R33 ;  /* 0x000000215c21723e */ /* 0x000fe200000000ff */
[----:B------:R-:W-:Y:S01]  /*ec00*/  FADD.FTZ R0, R25, R0 ;  /* 0x0000000019007221 */ /* 0x000fe20000010000 */
[----:B------:R-:W-:-:S02]  /*ec10*/  F2FP.F16.F32.PACK_AB R35, R91, R35 ;  /* 0x000000235b23723e */ /* 0x000fc400000000ff */
[----:B------:R-:W-:Y:S02]  /*ec20*/  F2FP.F16.F32.PACK_AB R9, R90, R87 ;  /* 0x000000575a09723e */ /* 0x000fe400000000ff */
[----:B------:R-:W-:Y:S02]  /*ec30*/  F2FP.F16.F32.PACK_AB R10, R10, R37 ;  /* 0x000000250a0a723e */ /* 0x000fe400000000ff */
[----:B------:R-:W-:Y:S02]  /*ec40*/  F2FP.F16.F32.PACK_AB R11, R89, R88 ;  /* 0x00000058590b723e */ /* 0x000fe400000000ff */
[----:B------:R-:W-:Y:S02]  /*ec50*/  F2FP.F16.F32.PACK_AB R24, R53, R24 ;  /* 0x000000183518723e */ /* 0x000fe400000000ff */
[----:B0-----:R-:W-:Y:S02]  /*ec60*/  F2FP.F16.F32.PACK_AB R25, R86, R25 ;  /* 0x000000195619723e */ /* 0x001fe400000000ff */
[----:B------:R-:W-:-:S02]  /*ec70*/  F2FP.F16.F32.PACK_AB R26, R52, R49 ;  /* 0x00000031341a723e */ /* 0x000fc400000000ff */
[----:B------:R-:W-:Y:S01]  /*ec80*/  F2FP.F16.F32.PACK_AB R27, R85, R82 ;  /* 0x00000052551b723e */ /* 0x000fe200000000ff */
[----:B----4-:R-:W-:Y:S04]  /*ec90*/  STSM.16.M88.4 [R118], R12 ;  /* 0x0000000c76007844 */ /* 0x010fe80000000200 */
[----:B------:R-:W-:Y:S04]  /*eca0*/  STSM.16.M88.4 [R115], R32 ;  /* 0x0000002073007844 */ /* 0x000fe80000000200 */
[----:B------:R-:W-:Y:S04]  /*ecb0*/  STSM.16.M88.4 [R114], R8 ;  /* 0x0000000872007844 */ /* 0x000fe80000000200 */
[----:B------:R0:W-:Y:S04]  /*ecc0*/  STSM.16.M88.4 [R116+0x24800], R24 ;  /* 0x0248001874007844 */ /* 0x0001e80000000200 */
[----:B0-----:R-:W2:Y:S04]  /*ecd0*/  LDL R27, [R1+0x84] ;  /* 0x00008400011b7983 */ /* 0x001ea80000100800 */
[----:B------:R-:W3:Y:S04]  /*ece0*/  LDL R26, [R1+0x6c] ;  /* 0x00006c00011a7983 */ /* 0x000ee80000100800 */
[----:B------:R-:W3:Y:S01]  /*ecf0*/  LDL.LU R24, [R1+0x4] ;  /* 0x0000040001187983 */ /* 0x000ee20000300800 */
[-CC-:B------:R-:W-:Y:S01]  /*ed00*/  FFMA.FTZ R80, R80, R6.reuse, -R99.reuse ;  /* 0x0000000650507223 */ /* 0x180fe20000010863 */
[----:B------:R-:W-:-:S05]  /*ed10*/  FFMA.FTZ R84, R84, R6, -R99 ;  /* 0x0000000654547223 */ /* 0x000fca0000010863 */
[----:B------:R-:W0:Y:S01]  /*ed20*/  MUFU.EX2 R80, R80 ;  /* 0x0000005000507308 */ /* 0x000e220000000800 */
[----:B------:R-:W-:Y:S01]  /*ed30*/  FADD.FTZ R0, R86, R0 ;  /* 0x0000000056007221 */ /* 0x000fe20000010000 */
[----:B------:R-:W-:-:S06]  /*ed40*/  FFMA.FTZ R83, R100, R6, -R99 ;  /* 0x0000000664537223 */ /* 0x000fcc0000010863 */
[----:B------:R-:W1:Y:S01]  /*ed50*/  MUFU.EX2 R84, R84 ;  /* 0x0000005400547308 */ /* 0x000e620000000800 */
[----:B------:R-:W-:Y:S01]  /*ed60*/  FADD.FTZ R0, R82, R0 ;  /* 0x0000000052007221 */ /* 0x000fe20000010000 */
[----:B------:R-:W-:-:S06]  /*ed70*/  FFMA.FTZ R81, R81, R6, -R99 ;  /* 0x0000000651517223 */ /* 0x000fcc0000010863 */
[----:B------:R-:W4:Y:S01]  /*ed80*/  MUFU.EX2 R50, R50 ;  /* 0x0000003200327308 */ /* 0x000f220000000800 */
[----:B------:R-:W-:-:S07]  /*ed90*/  FADD.FTZ R0, R85, R0 ;  /* 0x0000000055007221 */ /* 0x000fce0000010000 */
[----:B------:R-:W4:Y:S08]  /*eda0*/  MUFU.EX2 R75, R75 ;  /* 0x0000004b004b7308 */ /* 0x000f300000000800 */
        /* <DEDUP_REMOVED lines=8> */
[----:B----4-:R-:W-:-:S07]  /*ee30*/  FADD.FTZ R20, R50, R20 ;  /* 0x0000001432147221 */ /* 0x010fce0000010000 */
[----:B------:R-:W4:Y:S01]  /*ee40*/  MUFU.EX2 R43, R43 ;  /* 0x0000002b002b7308 */ /* 0x000f220000000800 */
[----:B------:R-:W-:Y:S01]  /*ee50*/  FADD.FTZ R0, R75, R0 ;  /* 0x000000004b007221 */ /* 0x000fe20000010000 */
[----:B------:R-:W-:-:S06]  /*ee60*/  FFMA.FTZ R70, R70, R6, -R99 ;  /* 0x0000000646467223 */ /* 0x000fcc0000010863 */
[----:B------:R-:W4:Y:S01]  /*ee70*/  MUFU.EX2 R79, R79 ;  /* 0x0000004f004f7308 */ /* 0x000f220000000800 */
[----:B------:R-:W-:-:S07]  /*ee80*/  FADD.FTZ R20, R42, R20 ;  /* 0x000000142a147221 */ /* 0x000fce0000010000 */
        /* <DEDUP_REMOVED lines=24> */
[----:B----4-:R-:W-:Y:S01]  /*f010*/  FADD.FTZ R11, R45, R20 ;  /* 0x000000142d0b7221 */ /* 0x010fe20000010000 */
[----:B------:R-:W-:-:S06]  /*f020*/  FADD.FTZ R0, R70, R13 ;  /* 0x0000000d46007221 */ /* 0x000fcc0000010000 */
[----:B------:R-:W4:Y:S01]  /*f030*/  MUFU.EX2 R57, R57 ;  /* 0x0000003900397308 */ /* 0x000f220000000800 */
[----:B------:R-:W-:Y:S01]  /*f040*/  FFMA.FTZ R66, R66, R6, -R99 ;  /* 0x0000000642427223 */ /* 0x000fe20000010863 */
[----:B------:R-:W-:-:S06]  /*f050*/  FADD.FTZ R13, R28, R11 ;  /* 0x0000000b1c0d7221 */ /* 0x000fcc0000010000 */
[----:B------:R-:W4:Y:S01]  /*f060*/  MUFU.EX2 R40, R40 ;  /* 0x0000002800287308 */ /* 0x000f220000000800 */
[----:B------:R-:W-:Y:S01]  /*f070*/  F2FP.F16.F32.PACK_AB R8, R51, R30 ;  /* 0x0000001e3308723e */ /* 0x000fe200000000ff */
[----:B0-----:R-:W-:Y:S01]  /*f080*/  FADD.FTZ R0, R69, R0 ;  /* 0x0000000045007221 */ /* 0x001fe20000010000 */
[----:B------:R-:W-:-:S05]  /*f090*/  F2FP.F16.F32.PACK_AB R9, R84, R80 ;  /* 0x000000505409723e */ /* 0x000fca00000000ff */
[----:B------:R-:W0:Y:S01]  /*f0a0*/  MUFU.EX2 R4, R4 ;  /* 0x0000000400047308 */ /* 0x000e220000000800 */
[----:B------:R-:W-:Y:S02]  /*f0b0*/  F2FP.F16.F32.PACK_AB R10, R50, R48 ;  /* 0x00000030320a723e */ /* 0x000fe400000000ff */
[----:B------:R-:W-:Y:S01]  /*f0c0*/  F2FP.F16.F32.PACK_AB R11, R83, R75 ;  /* 0x0000004b530b723e */ /* 0x000fe200000000ff */
[----:B------:R-:W-:Y:S01]  /*f0d0*/  FFMA.FTZ R67, R67, R6, -R99 ;  /* 0x0000000643437223 */ /* 0x000fe20000010863 */
[----:B------:R-:W-:-:S03]  /*f0e0*/  FADD.FTZ R13, R44, R13 ;  /* 0x0000000d2c0d7221 */ /* 0x000fc60000010000 */
[----:B------:R-:W0:Y:S01]  /*f0f0*/  MUFU.EX2 R56, R56 ;  /* 0x0000003800387308 */ /* 0x000e220000000800 */
[----:B-1----:R-:W-:Y:S01]  /*f100*/  FADD.FTZ R0, R61, R0 ;  /* 0x000000003d007221 */ /* 0x002fe20000010000 */
[----:B------:R1:W-:Y:S01]  /*f110*/  STSM.16.M88.4 [R21], R8 ;  /* 0x0000000815007844 */ /* 0x0003e20000000200 */
[----:B------:R-:W-:-:S05]  /*f120*/  FFMA.FTZ R60, R60, R6, -R99 ;  /* 0x000000063c3c7223 */ /* 0x000fca0000010863 */
[----:B------:R-:W0:Y:S01]  /*f130*/  MUFU.EX2 R39, R39 ;  /* 0x0000002700277308 */ /* 0x000e220000000800 */
[----:B----4-:R-:W-:Y:S01]  /*f140*/  FADD.FTZ R15, R57, R0 ;  /* 0x00000000390f7221 */ /* 0x010fe20000010000 */
[----:B------:R-:W-:-:S06]  /*f150*/  FFMA.FTZ R68, R68, R6, -R99 ;  /* 0x0000000644447223 */ /* 0x000fcc0000010863 */
[----:B------:R-:W4:Y:S01]  /*f160*/  MUFU.EX2 R66, R66 ;  /* 0x0000004200427308 */ /* 0x000f220000000800 */
[----:B-1----:R-:W-:-:S07]  /*f170*/  FADD.FTZ R21, R62, R13 ;  /* 0x0000000d3e157221 */ /* 0x002fce0000010000 */
[----:B------:R-:W1:Y:S01]  /*f180*/  MUFU.EX2 R29, R29 ;  /* 0x0000001d001d7308 */ /* 0x000e620000000800 */
[----:B------:R-:W-:Y:S01]  /*f190*/  FADD.FTZ R0, R40, R21 ;  /* 0x0000001528007221 */ /* 0x000fe20000010000 */
[----:B0-----:R-:W-:-:S06]  /*f1a0*/  FADD.FTZ R21, R4, R15 ;  /* 0x0000000f04157221 */ /* 0x001fcc0000010000 */
[----:B------:R-:W0:Y:S01]  /*f1b0*/  MUFU.EX2 R67, R67 ;  /* 0x0000004300437308 */ /* 0x000e220000000800 */
[----:B------:R-:W-:Y:S01]  /*f1c0*/  FFMA.FTZ R59, R59, R6, -R99 ;  /* 0x000000063b3b7223 */ /* 0x000fe20000010863 */
[----:B------:R-:W-:-:S06]  /*f1d0*/  FADD.FTZ R0, R63, R0 ;  /* 0x000000003f007221 */ /* 0x000fcc0000010000 */
[----:B------:R-:W0:Y:S01]  /*f1e0*/  MUFU.EX2 R38, R38 ;  /* 0x0000002600267308 */ /* 0x000e220000000800 */
[----:B------:R-:W-:Y:S01]  /*f1f0*/  FADD.FTZ R21, R56, R21 ;  /* 0x0000001538157221 */ /* 0x000fe20000010000 */
[----:B------:R-:W-:-:S06]  /*f200*/  FADD.FTZ R10, R39, R0 ;  /* 0x00000000270a7221 */ /* 0x000fcc0000010000 */
[----:B------:R-:W0:Y:S08]  /*f210*/  MUFU.EX2 R60, R60 ;  /* 0x0000003c003c7308 */ /* 0x000e300000000800 */
[----:B------:R-:W0:Y:S01]  /*f220*/  MUFU.EX2 R31, R31 ;  /* 0x0000001f001f7308 */ /* 0x000e220000000800 */
[----:B----4-:R-:W-:Y:S01]  /*f230*/  FADD.FTZ R0, R66, R21 ;  /* 0x0000001542007221 */ /* 0x010fe20000010000 */
[----:B------:R-:W-:-:S06]  /*f240*/  FFMA.FTZ R58, R58, R6, -R99 ;  /* 0x000000063a3a7223 */ /* 0x000fcc0000010863 */
[----:B------:R-:W4:Y:S01]  /*f250*/  MUFU.EX2 R68, R68 ;  /* 0x0000004400447308 */ /* 0x000f220000000800 */
[----:B-1----:R-:W-:-:S07]  /*f260*/  FADD.FTZ R25, R29, R10 ;  /* 0x0000000a1d197221 */ /* 0x002fce0000010000 */
[----:B------:R-:W1:Y:S01]  /*f270*/  MUFU.EX2 R65, R36 ;  /* 0x0000002400417308 */ /* 0x000e620000000800 */
[----:B0-----:R-:W-:Y:S01]  /*f280*/  FADD.FTZ R21, R67, R0 ;  /* 0x0000000043157221 */ /* 0x001fe20000010000 */
[----:B------:R-:W-:-:S06]  /*f290*/  FADD.FTZ R0, R38, R25 ;  /* 0x0000001926007221 */ /* 0x000fcc0000010000 */
[----:B------:R-:W0:Y:S01]  /*f2a0*/  MUFU.EX2 R59, R59 ;  /* 0x0000003b003b7308 */ /* 0x000e220000000800 */
[----:B------:R-:W-:-:S07]  /*f2b0*/  FFMA.FTZ R101, R101, R6, -R99 ;  /* 0x0000000665657223 */ /* 0x000fce0000010863 */
[----:B------:R-:W2:Y:S01]  /*f2c0*/  MUFU.EX2 R95, R96 ;  /* 0x00000060005f7308 */ /* 0x000ea20000000800 */
[----:B------:R-:W-:Y:S01]  /*f2d0*/  FADD.FTZ R21, R60, R21 ;  /* 0x000000153c157221 */ /* 0x000fe20000010000 */
[----:B------:R-:W-:-:S06]  /*f2e0*/  FADD.FTZ R20, R31, R0 ;  /* 0x000000001f147221 */ /* 0x000fcc0000010000 */
[----:B------:R-:W-:Y:S01]  /*f2f0*/  MUFU.EX2 R55, R55 ;  /* 0x0000003700377308 */ /* 0x000fe20000000800 */
[----:B------:R-:W-:-:S07]  /*f300*/  FFMA.FTZ R102, R102, R6, -R99 ;  /* 0x0000000666667223 */ /* 0x000fce0000010863 */
[----:B------:R-:W3:Y:S01]  /*f310*/  MUFU.EX2 R96, R105 ;  /* 0x0000006900607308 */ /* 0x000ee20000000800 */
[----:B----4-:R-:W-:Y:S01]  /*f320*/  FADD.FTZ R0, R68, R21 ;  /* 0x0000001544007221 */ /* 0x010fe20000010000 */
[----:B-1----:R-:W-:-:S06]  /*f330*/  FADD.FTZ R20, R65, R20 ;  /* 0x0000001441147221 */ /* 0x002fcc0000010000 */
[----:B------:R-:W1:Y:S01]  /*f340*/  MUFU.EX2 R58, R58 ;  /* 0x0000003a003a7308 */ /* 0x000e620000000800 */
[----:B------:R-:W-:-:S07]  /*f350*/  F2FP.F16.F32.PACK_AB R12, R47, R42 ;  /* 0x0000002a2f0c723e */ /* 0x000fce00000000ff */
[----:B------:R-:W4:Y:S01]  /*f360*/  MUFU.EX2 R97, R108 ;  /* 0x0000006c00617308 */ /* 0x000f220000000800 */
[----:B------:R-:W-:Y:S01]  /*f370*/  F2FP.F16.F32.PACK_AB R13, R79, R81 ;  /* 0x000000514f0d723e */ /* 0x000fe200000000ff */
[-CC-:B------:R-:W-:Y:S01]  /*f380*/  FFMA.FTZ R103, R103, R6.reuse, -R99.reuse ;  /* 0x0000000667677223 */ /* 0x180fe20000010863 */
[----:B------:R-:W-:Y:S01]  /*f390*/  F2FP.F16.F32.PACK_AB R14, R46, R43 ;  /* 0x0000002b2e0e723e */ /* 0x000fe200000000ff */
[----:B------:R-:W-:Y:S01]  /*f3a0*/  FFMA.FTZ R104, R104, R6, -R99 ;  /* 0x0000000668687223 */ /* 0x000fe20000010863 */
[----:B------:R-:W-:-:S03]  /*f3b0*/  F2FP.F16.F32.PACK_AB R15, R78, R74 ;  /* 0x0000004a4e0f723e */ /* 0x000fc600000000ff */
[----:B------:R-:W4:Y:S01]  /*f3c0*/  MUFU.EX2 R98, R109 ;  /* 0x0000006d00627308 */ /* 0x000f220000000800 */
[----:B0-----:R-:W-:Y:S01]  /*f3d0*/  FADD.FTZ R0, R59, R0 ;  /* 0x000000003b007221 */ /* 0x001fe20000010000 */
[----:B--2---:R-:W-:-:S06]  /*f3e0*/  FADD.FTZ R21, R95, R20 ;  /* 0x000000145f157221 */ /* 0x004fcc0000010000 */
[----:B------:R-:W0:Y:S01]  /*f3f0*/  MUFU.EX2 R101, R101 ;  /* 0x0000006500657308 */ /* 0x000e220000000800 */
[----:B------:R-:W-:Y:S01]  /*f400*/  F2FP.F16.F32.PACK_AB R8, R45, R41 ;  /* 0x000000292d08723e */ /* 0x000fe200000000ff */
[----:B------:R2:W-:Y:S01]  /*f410*/  STSM.16.M88.4 [R115+0x6000], R12 ;  /* 0x0060000c73007844 */ /* 0x0005e20000000200 */
[----:B------:R-:W-:-:S05]  /*f420*/  F2FP.F16.F32.PACK_AB R41, R56, R4 ;  /* 0x000000043829723e */ /* 0x000fca00000000ff */
[----:B------:R-:W0:Y:S01]  /*f430*/  MUFU.EX2 R99, R155 ;  /* 0x0000009b00637308 */ /* 0x000e220000000800 */
[----:B---3--:R-:W-:-:S07]  /*f440*/  FADD.FTZ R4, R96, R21 ;  /* 0x0000001560047221 */ /* 0x008fce0000010000 */
[----:B------:R-:W3:Y:S01]  /*f450*/  MUFU.EX2 R102, R102 ;  /* 0x0000006600667308 */ /* 0x000ee20000000800 */
[----:B--2---:R-:W-:Y:S01]  /*f460*/  FADD.FTZ R13, R55, R0 ;  /* 0x00000000370d7221 */ /* 0x004fe20000010000 */
[----:B------:R-:W-:-:S06]  /*f470*/  F2FP.F16.F32.PACK_AB R9, R69, R70 ;  /* 0x000000464509723e */ /* 0x000fcc00000000ff */
[----:B------:R-:W2:Y:S01]  /*f480*/  MUFU.EX2 R100, R117 ;  /* 0x0000007500647308 */ /* 0x000ea20000000800 */
[----:B------:R-:W-:Y:S01]  /*f490*/  F2FP.F16.F32.PACK_AB R10, R44, R28 ;  /* 0x0000001c2c0a723e */ /* 0x000fe200000000ff */
[----:B-1----:R-:W-:Y:S01]  /*f4a0*/  FADD.FTZ R0, R58, R13 ;  /* 0x0000000d3a007221 */ /* 0x002fe20000010000 */
[----:B------:R-:W-:Y:S01]  /*f4b0*/  F2FP.F16.F32.PACK_AB R11, R57, R61 ;  /* 0x0000003d390b723e */ /* 0x000fe200000000ff */
[----:B----4-:R-:W-:-:S04]  /*f4c0*/  FADD.FTZ R13, R97, R4 ;  /* 0x00000004610d7221 */ /* 0x010fc80000010000 */
[----:B------:R-:W1:Y:S01]  /*f4d0*/  MUFU.EX2 R103, R103 ;  /* 0x0000006700677308 */ /* 0x000e620000000800 */
[----:B------:R0:W-:Y:S07]  /*f4e0*/  STSM.16.M88.4 [R114+0x6000], R8 ;  /* 0x0060000872007844 */ /* 0x0001ee0000000200 */
[----:B------:R-:W-:Y:S01]  /*f4f0*/  MUFU.EX2 R36, R113 ;  /* 0x0000007100247308 */ /* 0x000fe20000000800 */
[----:B------:R-:W-:-:S07]  /*f500*/  FADD.FTZ R4, R98, R13 ;  /* 0x0000000d62047221 */ /* 0x000fce0000010000 */
[----:B------:R-:W-:Y:S08]  /*f510*/  MUFU.EX2 R64, R112 ;  /* 0x0000007000407308 */ /* 0x000ff00000000800 */
[----:B------:R-:W-:Y:S08]  /*f520*/  MUFU.EX2 R107, R107 ;  /* 0x0000006b006b7308 */ /* 0x000ff00000000800 */
[----:B------:R-:W4:Y:S08]  /*f530*/  MUFU.EX2 R106, R106 ;  /* 0x0000006a006a7308 */ /* 0x000f300000000800 */
[----:B------:R-:W-:Y:S08]  /*f540*/  MUFU.EX2 R111, R111 ;  /* 0x0000006f006f7308 */ /* 0x000ff00000000800 */
[----:B------:R-:W4:Y:S01]  /*f550*/  MUFU.EX2 R104, R104 ;  /* 0x0000006800687308 */ /* 0x000f220000000800 */
[----:B0-----:R-:W-:Y:S01]  /*f560*/  FADD.FTZ R11, R101, R0 ;  /* 0x00000000650b7221 */ /* 0x001fe20000010000 */
[----:B------:R-:W-:Y:S01]  /*f570*/  FADD.FTZ R15, R99, R4 ;  /* 0x00000004630f7221 */ /* 0x000fe20000010000 */
[----:B------:R-:W-:-:S02]  /*f580*/  F2FP.F16.F32.PACK_AB R40, R40, R62 ;  /* 0x0000003e2828723e */ /* 0x000fc400000000ff */
[----:B---3--:R-:W-:Y:S01]  /*f590*/  FADD.FTZ R0, R102, R11 ;  /* 0x0000000b66007221 */ /* 0x008fe20000010000 */
[----:B------:R-:W-:Y:S01]  /*f5a0*/  F2FP.F16.F32.PACK_AB R42, R39, R63 ;  /* 0x0000003f272a723e */ /* 0x000fe200000000ff */
[----:B--2---:R-:W-:Y:S01]  /*f5b0*/  FADD.FTZ R21, R100, R15 ;  /* 0x0000000f64157221 */ /* 0x004fe20000010000 */
[----:B------:R-:W-:Y:S01]  /*f5c0*/  F2FP.F16.F32.PACK_AB R43, R67, R66 ;  /* 0x00000042432b723e */ /* 0x000fe200000000ff */
[----:B-1----:R-:W-:Y:S01]  /*f5d0*/  FADD.FTZ R0, R103, R0 ;  /* 0x0000000067007221 */ /* 0x002fe20000010000 */
        /* <DEDUP_REMOVED lines=9> */
[----:B----4-:R-:W-:-:S02]  /*f670*/  F2FP.F16.F32.PACK_AB R101, R106, R107 ;  /* 0x0000006b6a65723e */ /* 0x010fc400000000ff */
[----:B------:R-:W-:Y:S02]  /*f680*/  F2FP.F16.F32.PACK_AB R102, R64, R36 ;  /* 0x000000244066723e */ /* 0x000fe400000000ff */
[----:B------:R-:W-:Y:S01]  /*f690*/  F2FP.F16.F32.PACK_AB R103, R104, R111 ;  /* 0x0000006f6867723e */ /* 0x000fe200000000ff */
[----:B------:R-:W-:Y:S04]  /*f6a0*/  STSM.16.M88.4 [R116+0x2a800], R40 ;  /* 0x02a8002874007844 */ /* 0x000fe80000000200 */
[----:B------:R0:W-:Y:S04]  /*f6b0*/  STSM.16.M88.4 [R27], R8 ;  /* 0x000000081b007844 */ /* 0x0001e80000000200 */
[----:B------:R-:W-:Y:S04]  /*f6c0*/  STSM.16.M88.4 [R115+0xc000], R12 ;  /* 0x00c0000c73007844 */ /* 0x000fe80000000200 */
[----:B------:R-:W-:Y:S01]  /*f6d0*/  STSM.16.M88.4 [R114+0xc000], R100 ;  /* 0x00c0006472007844 */ /* 0x000fe20000000200 */
        /* <DEDUP_REMOVED lines=8> */
[----:B------:R-:W-:-:S03]  /*f760*/  ISETP.GT.AND P2, PT, R24, R26, PT ;  /* 0x0000001a1800720c */ /* 0x000fc60003f44270 */
[----:B------:R-:W-:-:S04]  /*f770*/  FADD.FTZ R0, R111, R0 ;  /* 0x000000006f007221 */ /* 0x000fc80000010000 */
[----:B------:R-:W-:Y:S01]  /*f780*/  FADD.FTZ R0, R104, R0 ;  /* 0x0000000068007221 */ /* 0x000fe20000010000 */
[----:B------:R-:W-:-:S04]  /*f790*/  FADD.FTZ R21, R36, R21 ;  /* 0x0000001524157221 */ /* 0x000fc80000010000 */
[----:B------:R2:W-:Y:S01]  /*f7a0*/  STL [R1+0x14], R0 ;  /* 0x0000140001007387 */ /* 0x0005e20000100800 */
[-C--:B------:R-:W-:Y:S01]  /*f7b0*/  FMUL.FTZ R120, R120, R7.reuse ;  /* 0x0000000778787220 */ /* 0x080fe20000410000 */
[-C--:B------:R-:W-:Y:S01]  /*f7c0*/  FMUL.FTZ R121, R121, R7.reuse ;  /* 0x0000000779797220 */ /* 0x080fe20000410000 */
[-C--:B------:R-:W-:Y:S01]  /*f7d0*/  FMUL.FTZ R124, R124, R7.reuse ;  /* 0x000000077c7c7220 */ /* 0x080fe20000410000 */
[----:B0-----:R0:W5:Y:S01]  /*f7e0*/  LDL R8, [R1+0x18] ;  /* 0x0000180001087983 */ /* 0x0011620000100800 */
[-C--:B------:R-:W-:Y:S01]  /*f7f0*/  FMUL.FTZ R125, R125, R7.reuse ;  /* 0x000000077d7d7220 */ /* 0x080fe20000410000 */
[----:B--2---:R-:W-:Y:S02]  /*f800*/  VIADD R0, R24, 0xffffffff ;  /* 0xffffffff18007836 */ /* 0x004fe40000000000 */
        /* <DEDUP_REMOVED lines=28> */
[----:B------:R2:W-:Y:S01]  /*f9d0*/  STL [R1+0x4], R0 ;  /* 0x0000040001007387 */ /* 0x0005e20000100800 */
[----:B------:R-:W-:Y:S01]  /*f9e0*/  FADD.FTZ R4, R64, R21 ;  /* 0x0000001540047221 */ /* 0x000fe20000010000 */
[----:B------:R-:W-:-:S02]  /*f9f0*/  IMAD.MOV.U32 R3, RZ, RZ, R54 ;  /* 0x000000ffff037224 */ /* 0x000fc400078e0036 */
[----:B------:R-:W-:Y:S01]  /*fa00*/  IMAD.MOV.U32 R7, RZ, RZ, R5 ;  /* 0x000000ffff077224 */ /* 0x000fe200078e0005 */
[----:B--2---:R-:W-:Y:S01]  /*fa10*/  MOV R0, R152 ;  /* 0x0000009800007202 */ /* 0x004fe20000000f00 */
[----:B-1----:R-:W-:Y:S01]  /*fa20*/  NOP ;  /* 0x0000000000007918 */ /* 0x002fe20000000000 */
[----:B0-----:R-:W-:Y:S05]  /*fa30*/  @P2 BRA `(.L_x_12648) ;  /* 0xffffffc400342947 */ /* 0x001fea000383ffff */
.L_x_12638:
[----:B------:R-:W-:Y:S05]  /*fa40*/  WARPSYNC.ALL ;  /* 0x0000000000007948 */ /* 0x000fea0003800000 */
[----:B------:R-:W-:Y:S06]  /*fa50*/  BAR.ARV 0x8, 0x200 ;  /* 0x0208000000007b1d */ /* 0x000fec0000002000 */
[----:B------:R-:W-:Y:S05]  /*fa60*/  @!P0 BRA `(.L_x_12649) ;  /* 0x0000000000048947 */ /* 0x000fea0003800000 */
[----:B------:R-:W-:Y:S01]  /*fa70*/  BPT.TRAP 0x1 ;  /* 0x000000040000795c */ /* 0x000fe20000300000 */
.L_x_12649:
[----:B------:R-:W2:Y:S01]  /*fa80*/  LDL R0, [R1+0x18] ;  /* 0x0000180001007983 */ /* 0x000ea20000100800 */
[----:B------:R-:W-:Y:S01]  /*fa90*/  IMAD R11, R152, 0x8, R2 ;  /* 0x00000008980b7824 */ /* 0x000fe200078e0202 */
[----:B--2---:R-:W-:-:S04]  /*faa0*/  SHF.L.U32 R0, R0, 0x1f, RZ ;  /* 0x0000001f00007819 */ /* 0x004fc800000006ff */
[----:B------:R0:W1:Y:S01]  /*fab0*/  SYNCS.PHASECHK.TRANS64.TRYWAIT P2, [R11+URZ+0x30850], R0 ;  /* 0x030850000b0075a7 */ /* 0x000062000804017f */
[----:B------:R-:W-:Y:S05]  /*fac0*/  @!P0 BRA `(.L_x_12650) ;  /* 0x0000000000048947 */ /* 0x000fea0003800000 */
[----:B------:R-:W-:Y:S01]  /*fad0*/  BPT.TRAP 0x1 ;  /* 0x000000040000795c */ /* 0x000fe20000300000 */
.L_x_12650:
[----:B------:R-:W2:Y:S02]  /*fae0*/  LDL.LU R3, [R1+0x70] ;  /* 0x0000700001037983 */ /* 0x000ea40000300800 */
[----:B--2---:R-:W-:Y:S01]  /*faf0*/  LEA R3, R3, R2, 0xd ;  /* 0x0000000203037211 */ /* 0x004fe200078e68ff */
[----:B------:R-:W-:-:S04]  /*fb00*/  VIADD R2, R2, 0x400 ;  /* 0x0000040002027836 */ /* 0x000fc80000000000 */
[----:B------:R-:W-:Y:S01]  /*fb10*/  VIADD R3, R3, 0x1e800 ;  /* 0x0001e80003037836 */ /* 0x000fe20000000000 */
[----:B------:R-:W-:-:S04]  /*fb20*/  SHF.R.U32.HI R2, RZ, 0x4, R2 ;  /* 0x00000004ff027819 */ /* 0x000fc80000011602 */
[----:B------:R-:W-:Y:S02]  /*fb30*/  SHF.R.U32.HI R3, RZ, 0x4, R3 ;  /* 0x00000004ff037819 */ /* 0x000fe40000011603 */
[----:B------:R-:W-:Y:S02]  /*fb40*/  LOP3.LUT R7, R2, 0x3fff, RZ, 0xc0, !PT ;  /* 0x00003fff02077812 */ /* 0x000fe400078ec0ff */
[----:B------:R-:W-:Y:S01]  /*fb50*/  LOP3.LUT R3, R3, 0x3fff, RZ, 0xc0, !PT ;  /* 0x00003fff03037812 */ /* 0x000fe200078ec0ff */
[----:B-1----:R-:W-:Y:S06]  /*fb60*/  @P2 BRA `(.L_x_12651) ;  /* 0x0000000000082947 */ /* 0x002fec0003800000 */
[----:B------:R-:W1:Y:S02]  /*fb70*/  SYNCS.PHASECHK.TRANS64.TRYWAIT P0, [R11+URZ+0x30850], R0 ;  /* 0x030850000b0075a7 */ /* 0x000e64000800017f */
[----:B-1----:R-:W-:Y:S05]  /*fb80*/  @!P0 BRA `(.L_x_12652) ;  /* 0x000000a000c88947 */ /* 0x002fea0003800000 */
.L_x_12651:
[----:B01----:R-:W-:Y:S01]  /*fb90*/  LOP3.LUT R0, R3, 0x10000, RZ, 0xfc, !PT ;  /* 0x0001000003007812 */ /* 0x003fe200078efcff */
[----:B------:R-:W-:Y:S01]  /*fba0*/  IMAD R2, R152, 0x600, R7 ;  /* 0x0000060098027824 */ /* 0x000fe200078e0207 */
[----:B------:R-:W2:Y:S01]  /*fbb0*/  LDL.LU R12, [R1+0x14] ;  /* 0x00001400010c7983 */ /* 0x000ea20000300800 */
[----:B------:R-:W-:Y:S01]  /*fbc0*/  IMAD.MOV.U32 R3, RZ, RZ, 0x40000040 ;  /* 0x40000040ff037424 */ /* 0x000fe200078e00ff */
[----:B------:R-:W-:Y:S05]  /*fbd0*/  WARPSYNC.ALL ;  /* 0x0000000000007948 */ /* 0x000fea0003800000 */
[----:B------:R-:W-:Y:S01]  /*fbe0*/  R2UR UR4, R0 ;  /* 0x00000000000472ca */ /* 0x000fe200000e0000 */
[----:B------:R-:W-:Y:S01]  /*fbf0*/  IMAD.MOV.U32 R9, RZ, RZ, 0x40000040 ;  /* 0x40000040ff097424 */ /* 0x000fe200078e00ff */
[C---:B------:R-:W-:Y:S01]  /*fc00*/  R2UR UR6, R2.reuse ;  /* 0x00000000020672ca */ /* 0x040fe200000e0000 */
[----:B------:R-:W3:Y:S01]  /*fc10*/  LDL.LU R10, [R1+0x18] ;  /* 0x00001800010a7983 */ /* 0x000ee20000300800 */
[----:B------:R-:W-:Y:S01]  /*fc20*/  R2UR UR7, R3 ;  /* 0x00000000030772ca */ /* 0x000fe200000e0000 */
[----:B------:R-:W-:Y:S01]  /*fc30*/  WARPGROUP.ARRIVE ;  /* 0x00000000000079c5 */ /* 0x000fe20000000000 */
[----:B------:R-:W-:Y:S01]  /*fc40*/  UMOV UR5, 0x40000040 ;  /* 0x4000004000057882 */ /* 0x000fe20000000000 */
[----:B-----5:R-:W-:Y:S01]  /*fc50*/  IADD3 R8, R2, 0x80, RZ ;  /* 0x0000008002087810 */ /* 0x020fe20007ffe0ff */
[----:B------:R-:W-:Y:S01]  /*fc60*/  UMOV UR9, 0x40000040 ;  /* 0x4000004000097882 */ /* 0x000fe20000000000 */
[----:B------:R-:W-:Y:S01]  /*fc70*/  R2UR UR11, R9 ;  /* 0x00000000090b72ca */ /* 0x000fe200000e0000 */
[----:B------:R-:W-:Y:S01]  /*fc80*/  IMAD.MOV.U32 R9, RZ, RZ, 0x40000040 ;  /* 0x40000040ff097424 */ /* 0x000fe200078e00ff */
[----:B------:R-:W-:Y:S01]  /*fc90*/  R2UR UR10, R8 ;  /* 0x00000000080a72ca */ /* 0x000fe200000e0000 */
[----:B------:R-:W-:Y:S01]  /*fca0*/  VIADD R8, R2, 0x100 ;  /* 0x0000010002087836 */ /* 0x000fe20000000000 */
[----:B------:R-:W0:Y:S01]  /*fcb0*/  SHFL.BFLY PT, R7, R4, 0x2, 0x1f ;  /* 0x0c401f0004077f89 */ /* 0x000e2200000e0000 */
[----:B------:R-:W-:-:S02]  /*fcc0*/  IMAD.MOV.U32 R45, RZ, RZ, RZ ;  /* 0x000000ffff2d7224 */ /* 0x000fc400078e00ff */
[----:B------:R-:W-:Y:S01]  /*fcd0*/  IMAD.MOV.U32 R3, RZ, RZ, 0x40000040 ;  /* 0x40000040ff037424 */ /* 0x000fe200078e00ff */
[----:B------:R-:W-:Y:S01]  /*fce0*/  HGMMA.64x64x16.F32 R120, gdesc[UR4].tnspB, R120, gsb0 ;  /* 0x40e00000047879f0 */ /* 0x000fe20008000878 */
[----:B------:R-:W-:Y:S01]  /*fcf0*/  R2UR UR4, R0 ;  /* 0x00000000000472ca */ /* 0x000fe200000e0000 */
[----:B------:R-:W-:Y:S01]  /*fd00*/  UMOV UR5, 0x40000040 ;  /* 0x4000004000057882 */ /* 0x000fe20000000000 */
[----:B------:R-:W-:Y:S01]  /*fd10*/  VIADD R152, R152, 0x1 ;  /* 0x0000000198987836 */ /* 0x000fe20000000000 */
[----:B------:R-:W-:-:S04]  /*fd20*/  R2UR UR7, R3 ;  /* 0x00000000030772ca */ /* 0x000fc800000e0000 */
[----:B------:R-:W-:-:S06]  /*fd30*/  ISETP.NE.AND P2, PT, R152, 0x2, PT ;  /* 0x000000029800780c */ /* 0x000fcc0003f45270 */
[----:B------:R-:W-:Y:S01]  /*fd40*/  UIADD3 UR8, UR4, 0x2, URZ ;  /* 0x0000000204087890 */ /* 0x000fe2000fffe03f */
[----:B0-----:R-:W-:Y:S01]  /*fd50*/  FADD.FTZ R7, R7, R4 ;  /* 0x0000000407077221 */ /* 0x001fe20000010000 */
[----:B------:R-:W-:Y:S02]  /*fd60*/  WARPGROUP.DEPBAR.LE gsb0, 0x0 ;  /* 0x00008000000079c5 */ /* 0x000fe40000010000 */
[----:B------:R-:W-:-:S06]  /*fd70*/  WARPGROUP.ARRIVE ;  /* 0x00000000000079c5 */ /* 0x000fcc0000000000 */
[----:B------:R-:W-:Y:S01]  /*fd80*/  HGMMA.64x64x16.F32 R120, gdesc[UR8].tnspB, R120, gsb0 ;  /* 0x40e00000087879f0 */ /* 0x000fe20008000878 */
[----:B------:R-:W-:Y:S01]  /*fd90*/  R2UR UR10, R8 ;  /* 0x00000000080a72ca */ /* 0x000fe200000e0000 */
[----:B------:R-:W-:Y:S01]  /*fda0*/  UIADD3 UR8, UR4, 0x4, URZ ;  /* 0x0000000404087890 */ /* 0x000fe2000fffe03f */
[----:B------:R-:W-:Y:S01]  /*fdb0*/  R2UR UR11, R9 ;  /* 0x00000000090b72ca */ /* 0x000fe200000e0000 */
[----:B------:R-:W-:Y:S01]  /*fdc0*/  UMOV UR9, 0x40000040 ;  /* 0x4000004000097882 */ /* 0x000fe20000000000 */
[----:B------:R-:W-:Y:S01]  /*fdd0*/  IMAD.MOV.U32 R9, RZ, RZ, 0x40000040 ;  /* 0x40000040ff097424 */ /* 0x000fe200078e00ff */
[----:B------:R-:W-:Y:S01]  /*fde0*/  IADD3 R8, R2, 0x180, RZ ;  /* 0x0000018002087810 */ /* 0x000fe20007ffe0ff */
[----:B------:R-:W-:Y:S02]  /*fdf0*/  WARPGROUP.DEPBAR.LE gsb0, 0x0 ;  /* 0x00008000000079c5 */ /* 0x000fe40000010000 */
[----:B------:R-:W-:-:S07]  /*fe00*/  WARPGROUP.ARRIVE ;  /* 0x00000000000079c5 */ /* 0x000fce0000000000 */
[----:B------:R-:W-:Y:S01]  /*fe10*/  HGMMA.64x64x16.F32 R120, gdesc[UR8].tnspB, R120, gsb0 ;  /* 0x40e00000087879f0 */ /* 0x000fe20008000878 */
[----:B------:R-:W-:Y:S01]  /*fe20*/  R2UR UR10, R8 ;  /* 0x00000000080a72ca */ /* 0x000fe200000e0000 */
[----:B------:R-:W-:Y:S01]  /*fe30*/  UIADD3 UR8, UR4, 0x6, URZ ;  /* 0x0000000604087890 */ /* 0x000fe2000fffe03f */
[----:B------:R-:W-:Y:S01]  /*fe40*/  R2UR UR11, R9 ;  /* 0x00000000090b72ca */ /* 0x000fe200000e0000 */
[----:B------:R-:W-:Y:S01]  /*fe50*/  UMOV UR9, 0x40000040 ;  /* 0x4000004000097882 */ /* 0x000fe20000000000 */
[----:B------:R-:W-:Y:S02]  /*fe60*/  VIADD R8, R2, 0x200 ;  /* 0x0000020002087836 */ /* 0x000fe40000000000 */
[----:B------:R-:W-:Y:S01]  /*fe70*/  IMAD.MOV.U32 R9, RZ, RZ, 0x40000040 ;  /* 0x40000040ff097424 */ /* 0x000fe200078e00ff */
        /* <DEDUP_REMOVED lines=9> */
[----:B--2---:R-:W0:Y:S01]  /*ff10*/  SHFL.BFLY PT, R0, R12, 0x2, 0x1f ;  /* 0x0c401f000c007f89 */ /* 0x004e2200000e0000 */
[----:B------:R-:W-:Y:S02]  /*ff20*/  WARPGROUP.DEPBAR.LE gsb0, 0x0 ;  /* 0x00008000000079c5 */ /* 0x000fe40000010000 */
[----:B------:R-:W-:-:S06]  /*ff30*/  WARPGROUP.ARRIVE ;  /* 0x00000000000079c5 */ /* 0x000fcc0000000000 */
        /* <DEDUP_REMOVED lines=32> */
[----:B------:R-:W-:Y:S01]  /*10140*/  IADD3 R8, R2, 0x480, RZ ;  /* 0x0000048002087810 */ /* 0x000fe20007ffe0ff */
[----:B------:R-:W-:Y:S01]  /*10150*/  IMAD.MOV.U32 R9, RZ, RZ, 0x40000040 ;  /* 0x40000040ff097424 */ /* 0x000fe200078e00ff */
[----:B------:R-:W-:Y:S02]  /*10160*/  WARPGROUP.DEPBAR.LE gsb0, 0x0 ;  /* 0x00008000000079c5 */ /* 0x000fe40000010000 */
[----:B------:R-:W-:-:S07]  /*10170*/  WARPGROUP.ARRIVE ;  /* 0x00000000000079c5 */ /* 0x000fce0000000000 */
[----:B------:R-:W-:Y:S01]  /*10180*/  HGMMA.64x64x16.F32 R120, gdesc[UR8].tnspB, R120, gsb0 ;  /* 0x40e00000087879f0 */ /* 0x000fe20008000878 */
[----:B------:R-:W-:Y:S01]  /*10190*/  R2UR UR10, R8 ;  /* 0x00000000080a72ca */ /* 0x000fe200000e0000 */
[C---:B------:R-:W-:Y:S01]  /*101a0*/  VIADD R8, R2.reuse, 0x500 ;  /* 0x0000050002087836 */ /* 0x040fe20000000000 */
[----:B------:R-:W-:Y:S01]  /*101b0*/  IADD3 R2, R2, 0x580, RZ ;  /* 0x0000058002027810 */ /* 0x000fe20007ffe0ff */
[----:B------:R-:W-:Y:S01]  /*101c0*/  UIADD3 UR8, UR4, 0xc02, URZ ;  /* 0x00000c0204087890 */ /* 0x000fe2000fffe03f */
[----:B------:R-:W-:Y:S01]  /*101d0*/  R2UR UR11, R9 ;  /* 0x00000000090b72ca */ /* 0x000fe200000e0000 */
[----:B------:R-:W-:Y:S01]  /*101e0*/  UMOV UR9, 0x40000040 ;  /* 0x4000004000097882 */ /* 0x000fe20000000000 */
[----:B------:R-:W-:Y:S01]  /*101f0*/  R2UR UR6, R2 ;  /* 0x00000000020672ca */ /* 0x000fe200000e0000 */
[----:B0-----:R-:W-:Y:S01]  /*10200*/  FADD.FTZ R2, R0, R12 ;  /* 0x0000000c00027221 */ /* 0x001fe20000010000 */
[----:B------:R-:W-:Y:S01]  /*10210*/  IMAD.MOV.U32 R9, RZ, RZ, 0x40000040 ;  /* 0x40000040ff097424 */ /* 0x000fe200078e00ff */
[----:B------:R-:W0:Y:S04]  /*10220*/  SHFL.BFLY PT, R0, R7, 0x1, 0x1f ;  /* 0x0c201f0007007f89 */ /* 0x000e2800000e0000 */
[----:B------:R-:W1:Y:S01]  /*10230*/  SHFL.BFLY PT, R3, R2, 0x1, 0x1f ;  /* 0x0c201f0002037f89 */ /* 0x000e6200000e0000 */
[----:B0-----:R-:W-:Y:S01]  /*10240*/  FADD.FTZ R12, R7, R0 ;  /* 0x00000000070c7221 */ /* 0x001fe20000010000 */
[----:B------:R-:W-:Y:S01]  /*10250*/  SEL R0, RZ, 0x1, P2 ;  /* 0x00000001ff007807 */ /* 0x000fe20001000000 */
[----:B-1----:R-:W-:-:S03]  /*10260*/  FADD.FTZ R13, R2, R3 ;  /* 0x00000003020d7221 */ /* 0x002fc60000010000 */
[----:B------:R-:W-:Y:S02]  /*10270*/  FSETP.NE.FTZ.AND P0, PT, R12, RZ, PT ;  /* 0x000000ff0c00720b */ /* 0x000fe40003f15000 */
[----:B---3--:R-:W-:Y:S02]  /*10280*/  LOP3.LUT R10, R10, R0, RZ, 0x3c, !PT ;  /* 0x000000000a0a7212 */ /* 0x008fe400078e3cff */
[----:B------:R-:W-:-:S09]  /*10290*/  FSETP.NE.FTZ.AND P3, PT, R13, RZ, PT ;  /* 0x000000ff0d00720b */ /* 0x000fd20003f75000 */
[----:B------:R-:W0:Y:S08]  /*102a0*/  @P0 MUFU.LG2 R4, R12 ;  /* 0x0000000c00040308 */ /* 0x000e300000000c00 */
[----:B------:R1:W-:Y:S02]  /*102b0*/  @P0 MUFU.RCP R45, R12 ;  /* 0x0000000c002d0308 */ /* 0x0003e40000001000 */
[----:B-1----:R-:W2:Y:S01]  /*102c0*/  LDL.LU R12, [R1+0x98] ;  /* 0x00009800010c7983 */ /* 0x002ea20000300800 */
[----:B------:R-:W-:-:S02]  /*102d0*/  WARPGROUP.DEPBAR.LE gsb0, 0x0 ;  /* 0x00008000000079c5 */ /* 0x000fc40000010000 */
[----:B------:R-:W-:-:S06]  /*102e0*/  WARPGROUP.ARRIVE ;  /* 0x00000000000079c5 */ /* 0x000fcc0000000000 */
[----:B------:R-:W-:Y:S01]  /*102f0*/  HGMMA.64x64x16.F32 R120, gdesc[UR8].tnspB, R120, gsb0 ;  /* 0x40e00000087879f0 */ /* 0x000fe20008000878 */
[----:B------:R-:W-:Y:S01]  /*10300*/  R2UR UR10, R8 ;  /* 0x00000000080a72ca */ /* 0x000fe200000e0000 */
[----:B------:R-:W-:Y:S01]  /*10310*/  UIADD3 UR8, UR4, 0xc04, URZ ;  /* 0x00000c0404087890 */ /* 0x000fe2000fffe03f */
[----:B------:R-:W-:Y:S01]  /*10320*/  R2UR UR11, R9 ;  /* 0x00000000090b72ca */ /* 0x000fe200000e0000 */
[----:B------:R-:W-:Y:S01]  /*10330*/  UMOV UR9, 0x40000040 ;  /* 0x4000004000097882 */ /* 0x000fe20000000000 */
[----:B------:R-:W-:Y:S01]  /*10340*/  UIADD3 UR4, UR4, 0xc06, URZ ;  /* 0x00000c0604047890 */ /* 0x000fe2000fffe03f */
[----:B------:R-:W-:Y:S02]  /*10350*/  WARPGROUP.DEPBAR.LE gsb0, 0x0 ;  /* 0x00008000000079c5 */ /* 0x000fe40000010000 */
[----:B------:R-:W-:Y:S01]  /*10360*/  WARPGROUP.ARRIVE ;  /* 0x00000000000079c5 */ /* 0x000fe20000000000 */
[----:B------:R1:W-:Y:S01]  /*10370*/  STL [R1+0x18], R10 ;  /* 0x0000180a01007387 */ /* 0x0003e20000100800 */
[----:B------:R-:W-:Y:S01]  /*10380*/  IMAD.MOV.U32 R8, RZ, RZ, RZ ;  /* 0x000000ffff087224 */ /* 0x000fe200078e00ff */
[----:B------:R-:W3:Y:S05]  /*10390*/  @P3 MUFU.LG2 R9, R13 ;  /* 0x0000000d00093308 */ /* 0x000eea0000000c00 */
[----:B------:R-:W-:Y:S03]  /*103a0*/  HGMMA.64x64x16.F32 R120, gdesc[UR8].tnspB, R120, gsb0 ;  /* 0x40e00000087879f0 */ /* 0x000fe60008000878 */
[----:B------:R-:W-:-:S02]  /*103b0*/  WARPGROUP.DEPBAR.LE gsb0, 0x0 ;  /* 0x00008000000079c5 */ /* 0x000fc40000010000 */
[----:B------:R-:W-:-:S06]  /*103c0*/  WARPGROUP.ARRIVE ;  /* 0x00000000000079c5 */ /* 0x000fcc0000000000 */
[----:B------:R-:W-:Y:S01]  /*103d0*/  HGMMA.64x64x16.F32 R120, gdesc[UR4].tnspB, R120, gsb0 ;  /* 0x40e00000047879f0 */ /* 0x000fe20008000878 */
[----:B-1----:R-:W-:-:S04]  /*103e0*/  @!P1 IADD3 R10, R11, 0x30860, RZ ;  /* 0x000308600b0a9810 */ /* 0x002fc80007ffe0ff */
[----:B------:R-:W-:Y:S01]  /*103f0*/  @!P1 PRMT R10, RZ, 0x654, R10 ;  /* 0x00000654ff0a9816 */ /* 0x000fe2000000000a */
[----:B------:R-:W1:Y:S01]  /*10400*/  @P3 MUFU.RCP R8, R13 ;  /* 0x0000000d00083308 */ /* 0x000e620000001000 */
[C---:B------:R-:W-:Y:S01]  /*10410*/  @P0 FMUL.FTZ R2, R6.reuse, 0.69314718246459960938 ;  /* 0x3f31721806020820 */ /* 0x040fe20000410000 */
[----:B------:R-:W-:Y:S01]  /*10420*/  @P3 FMUL.FTZ R6, R6, 0.69314718246459960938 ;  /* 0x3f31721806063820 */ /* 0x000fe20000410000 */
[----:B0-----:R-:W-:Y:S01]  /*10430*/  @P0 FMUL.FTZ R7, R4, 0.69314718246459960938 ;  /* 0x3f31721804070820 */ /* 0x001fe20000410000 */
[----:B---3--:R-:W-:Y:S01]  /*10440*/  @P3 FMUL.FTZ R9, R9, 0.69314718246459960938 ;  /* 0x3f31721809093820 */ /* 0x008fe20000410000 */
[----:B------:R-:W-:Y:S02]  /*10450*/  IMAD.MOV.U32 R3, RZ, RZ, -0x800000 ;  /* 0xff800000ff037424 */ /* 0x000fe400078e00ff */
[----:B------:R-:W-:Y:S02]  /*10460*/  IMAD.MOV.U32 R0, RZ, RZ, -0x800000 ;  /* 0xff800000ff007424 */ /* 0x000fe400078e00ff */
[----:B------:R-:W-:Y:S01]  /*10470*/  @P0 FFMA.FTZ R3, R2, R5, R7 ;  /* 0x0000000502030223 */ /* 0x000fe20000010007 */
[----:B------:R-:W-:Y:S01]  /*10480*/  @P3 FFMA.FTZ R0, R6, R54, R9 ;  /* 0x0000003606003223 */ /* 0x000fe20000010009 */
[----:B------:R-:W-:-:S02]  /*10490*/  PLOP3.LUT P0, PT, PT, PT, PT, 0x8, 0x0 ;  /* 0x000000000000781c */ /* 0x000fc40003f0e170 */
[----:B------:R-:W-:Y:S01]  /*104a0*/  SEL R152, R152, RZ, P2 ;  /* 0x000000ff98987207 */ /* 0x000fe20001000000 */
        /* <DEDUP_REMOVED lines=17> */
[----:B--2---:R-:W-:-:S05]  /*105c0*/  IADD3 R12, R12, 0x1, RZ ;  /* 0x000000010c0c7810 */ /* 0x004fca0007ffe0ff */
[----:B------:R3:W-:Y:S01]  /*105d0*/  STL [R1+0x98], R12 ;  /* 0x0000980c01007387 */ /* 0x0007e20000100800 */
[----:B------:R-:W-:Y:S01]  /*105e0*/  FMUL.FTZ R45, R149, R45 ;  /* 0x0000002d952d7220 */ /* 0x000fe20000410000 */
        /* <DEDUP_REMOVED lines=16> */
.L_x_12602:
[----:B------:R-:W2:Y:S01]  /*106f0*/  LDL R74, [R1+0x90] ;  /* 0x00009000014a7983 */ /* 0x000ea20000100800 */
[----:B------:R-:W-:Y:S05]  /*10700*/  WARPSYNC.ALL ;  /* 0x0000000000007948 */ /* 0x000fea0003800000 */
[----:B------:R-:W1:Y:S01]  /*10710*/  S2R R2, SR_TID.X ;  /* 0x0000000000027919 */ /* 0x000e620000002100 */
[----:B------:R-:W3:Y:S01]  /*10720*/  S2UR UR5, SR_CgaCtaId ;  /* 0x00000000000579c3 */ /* 0x000ee20000008800 */
[----:B------:R-:W-:Y:S01]  /*10730*/  UMOV UR4, 0x400 ;  /* 0x0000040000047882 */ /* 0x000fe20000000000 */
[----:B------:R-:W-:Y:S01]  /*10740*/  BSSY B0, `(.L_x_12653) ;  /* 0x0000249000007945 */ /* 0x000fe20003800000 */
[----:B---3--:R-:W-:Y:S01]  /*10750*/  ULEA UR4, UR5, UR4, 0x18 ;  /* 0x0000000405047291 */ /* 0x008fe2000f8ec03f */
[----:B-1----:R-:W-:-:S05]  /*10760*/  VIADD R75, R2, 0xffffff80 ;  /* 0xffffff80024b7836 */ /* 0x002fca0000000000 */
[----:B------:R-:W-:Y:S01]  /*10770*/  IMAD.U32 R2, RZ, RZ, UR4 ;  /* 0x00000004ff027e24 */ /* 0x000fe2000f8e00ff */
[----:B------:R-:W-:Y:S01]  /*10780*/  BAR.SYNC.DEFER_BLOCKING 0x5, 0x200 ;  /* 0x0148000000007b1d */ /* 0x000fe20000010000 */
[----:B------:R-:W-:-:S04]  /*10790*/  SHF.R.S32.HI R71, RZ, 0x1f, R75 ;  /* 0x0000001fff477819 */ /* 0x000fc8000001144b */
[----:B------:R-:W-:-:S04]  /*107a0*/  LEA.HI R60, R71, R75, RZ, 0x3 ;  /* 0x0000004b473c7211 */ /* 0x000fc800078f18ff */
[----:B------:R-:W-:Y:S02]  /*107b0*/  LOP3.LUT R61, R60, 0xfffffff8, RZ, 0xc0, !PT ;  /* 0xfffffff83c3d7812 */ /* 0x000fe400078ec0ff */
[----:B------:R-:W-:-:S03]  /*107c0*/  SHF.R.S32.HI R60, RZ, 0x3, R60 ;  /* 0x00000003ff3c7819 */ /* 0x000fc6000001143c */
[----:B------:R-:W-:-:S05]  /*107d0*/  IMAD.IADD R61, R75, 0x1, -R61 ;  /* 0x000000014b3d7824 */ /* 0x000fca00078e0a3d */
[----:B------:R-:W-:Y:S01]  /*107e0*/  SHF.L.U32 R59, R61, 0x3, RZ ;  /* 0x000000033d3b7819 */ /* 0x000fe200000006ff */
[----:B0-----:R0:W1:Y:S03]  /*107f0*/  LDS.128 R32, [R2+0x308d0] ;  /* 0x0308d00002207984 */ /* 0x0010660000000c00 */
[----:B------:R-:W-:Y:S01]  /*10800*/  SHF.R.S32.HI R58, RZ, 0x1f, R59 ;  /* 0x0000001fff3a7819 */ /* 0x000fe2000001143b */
[----:B------:R-:W-:Y:S06]  /*10810*/  BAR.ARV 0x4, 0x200 ;  /* 0x0108000000007b1d */ /* 0x000fec0000002000 */
[----:B--2---:R-:W-:Y:S01]  /*10820*/  SHF.R.S32.HI R64, RZ, 0x1f, R74 ;  /* 0x0000001fff407819 */ /* 0x004fe2000001144a */
[----:B------:R-:W-:-:S03]  /*10830*/  IMAD.SHL.U32 R66, R74, 0x4, RZ ;  /* 0x000000044a427824 */ /* 0x000fc600078e00ff */
[----:B------:R-:W-:Y:S01]  /*10840*/  SHF.L.U64.HI R67, R74, 0x2, R64 ;  /* 0x000000024a437819 */ /* 0x000fe20000010240 */
[----:B01----:R-:W-:Y:S06]  /*10850*/  @P0 BRA `(.L_x_12654) ;  /* 0x0000001800540947 */ /* 0x003fec0003800000 */
[----:B------:R-:W2:Y:S01]  /*10860*/  LDL R4, [R1+0xac] ;  /* 0x0000ac0001047983 */ /* 0x000ea20000100800 */
[----:B------:R-:W-:-:S03]  /*10870*/  ULDC UR4, c[0x0][0xad4] ;  /* 0x0002b50000047ab9 */ /* 0x000fc60000000800 */
[----:B------:R-:W3:Y:S01]  /*10880*/  LDL.LU R62, [R1+0x94] ;  /* 0x00009400013e7983 */ /* 0x000ee20000300800 */
[----:B------:R-:W-:Y:S01]  /*10890*/  F2FP.F16.F32.PACK_AB R14, R27, R26 ;  /* 0x0000001a1b0e723e */ /* 0x000fe200000000ff */
[----:B------:R-:W-:Y:S01]  /*108a0*/  IMAD.MOV.U32 R32, RZ, RZ, RZ ;  /* 0x000000ffff207224 */ /* 0x000fe200078e00ff */
[----:B------:R-:W0:Y:S01]  /*108b0*/  S2R R5, SR_SWINHI ;  /* 0x0000000000057919 */ /* 0x000e220000002f00 */
[----:B------:R-:W-:Y:S02]  /*108c0*/  MOV R24, R2 ;  /* 0x0000000200187202 */ /* 0x000fe40000000f00 */
[----:B0----5:R-:W-:-:S03]  /*108d0*/  MOV R25, R5 ;  /* 0x0000000500197202 */ /* 0x021fc60000000f00 */
[----:B--2---:R-:W-:-:S03]  /*108e0*/  IMAD.WIDE R10, R4, 0x2, R24 ;  /* 0x00000002040a7825 */ /* 0x004fc600078e0218 */
[C---:B------:R-:W-:Y:S02]  /*108f0*/  IADD3 R63, P0, R10.reuse, 0x60, RZ ;  /* 0x000000600a3f7810 */ /* 0x040fe40007f1e0ff */
[C---:B------:R-:W-:Y:S02]  /*10900*/  IADD3 R13, P2, R10.reuse, 0x20, RZ ;  /* 0x000000200a0d7810 */ /* 0x040fe40007f5e0ff */
[----:B------:R-:W-:Y:S01]  /*10910*/  IADD3 R15, P1, R10, 0x40, RZ ;  /* 0x000000400a0f7810 */ /* 0x000fe20007f3e0ff */
[--C-:B------:R-:W-:Y:S01]  /*10920*/  IMAD.X R5, RZ, RZ, R11.reuse, P0 ;  /* 0x000000ffff057224 */ /* 0x100fe200000e060b */
[----:B---3--:R-:W-:Y:S02]  /*10930*/  ISETP.NE.AND P0, PT, R62, RZ, PT ;  /* 0x000000ff3e00720c */ /* 0x008fe40003f05270 */
[----:B------:R-:W-:Y:S01]  /*10940*/  LOP3.LUT R9, R10, 0x380, RZ, 0xc0, !PT ;  /* 0x000003800a097812 */ /* 0x000fe200078ec0ff */
[----:B------:R-:W-:Y:S01]  /*10950*/  IMAD.X R7, RZ, RZ, R11, P1 ;  /* 0x000000ffff077224 */ /* 0x000fe200008e060b */
[----:B------:R-:W-:Y:S01]  /*10960*/  SEL R70, R62, UR4, P0 ;  /* 0x000000043e467c07 */ /* 0x000fe20008000000 */
[----:B------:R-:W-:Y:S05]  /*10970*/  WARPSYNC.ALL ;  /* 0x0000000000007948 */ /* 0x000fea0003800000 */
[----:B------:R-:W-:Y:S01]  /*10980*/  LOP3.LUT R4, R13, 0x380, RZ, 0xc0, !PT ;  /* 0x000003800d047812 */ /* 0x000fe200078ec0ff */
[----:B------:R-:W-:Y:S01]  /*10990*/  ULDC.64 UR6, c[0x0][0xc08] ;  /* 0x0003020000067ab9 */ /* 0x000fe20000000a00 */
[----:B------:R-:W-:Y:S01]  /*109a0*/  LOP3.LUT R6, R15, 0x380, RZ, 0xc0, !PT ;  /* 0x000003800f067812 */ /* 0x000fe200078ec0ff */
[----:B------:R-:W-:Y:S01]  /*109b0*/  ULDC.64 UR4, c[0x0][0xc00] ;  /* 0x0003000000047ab9 */ /* 0x000fe20000000a00 */
[----:B------:R-:W-:-:S02]  /*109c0*/  LOP3.LUT R12, R63, 0x380, RZ, 0xc0, !PT ;  /* 0x000003803f0c7812 */ /* 0x000fc400078ec0ff */
[----:B------:R-:W-:Y:S02]  /*109d0*/  SHF.R.U64 R9, R9, 0x3, RZ ;  /* 0x0000000309097819 */ /* 0x000fe400000012ff */
[----:B------:R-:W-:Y:S02]  /*109e0*/  SHF.R.U64 R4, R4, 0x3, RZ ;  /* 0x0000000304047819 */ /* 0x000fe400000012ff */
[----:B------:R-:W-:Y:S02]  /*109f0*/  SHF.R.U64 R6, R6, 0x3, RZ ;  /* 0x0000000306067819 */ /* 0x000fe400000012ff */
[----:B------:R-:W-:Y:S02]  /*10a00*/  SHF.R.U64 R12, R12, 0x3, RZ ;  /* 0x000000030c0c7819 */ /* 0x000fe400000012ff */
[----:B------:R-:W-:Y:S02]  /*10a10*/  LOP3.LUT R10, R9, R10, RZ, 0x3c, !PT ;  /* 0x0000000a090a7212 */ /* 0x000fe400078e3cff */
[----:B------:R-:W-:-:S02]  /*10a20*/  LOP3.LUT R8, R4, R13, RZ, 0x3c, !PT ;  /* 0x0000000d04087212 */ /* 0x000fc400078e3cff */
[----:B------:R-:W-:Y:S02]  /*10a30*/  LOP3.LUT R6, R6, R15, RZ, 0x3c, !PT ;  /* 0x0000000f06067212 */ /* 0x000fe400078e3cff */
[----:B------:R-:W-:Y:S02]  /*10a40*/  LOP3.LUT R4, R12, R63, RZ, 0x3c, !PT ;  /* 0x0000003f0c047212 */ /* 0x000fe400078e3cff */
[----:B------:R-:W-:Y:S02]  /*10a50*/  MOV R10, R10 ;  /* 0x0000000a000a7202 */ /* 0x000fe40000000f00 */
[----:B------:R-:W-:Y:S02]  /*10a60*/  F2FP.F16.F32.PACK_AB R12, R21, R20 ;  /* 0x00000014150c723e */ /* 0x000fe400000000ff */
[----:B------:R-:W-:Y:S02]  /*10a70*/  F2FP.F16.F32.PACK_AB R13, R43, R42 ;  /* 0x0000002a2b0d723e */ /* 0x000fe400000000ff */
[----:B------:R-:W-:Y:S01]  /*10a80*/  F2FP.F16.F32.PACK_AB R15, R47, R46 ;  /* 0x0000002e2f0f723e */ /* 0x000fe200000000ff */
[----:B------:R-:W-:Y:S01]  /*10a90*/  BAR.SYNC.DEFER_BLOCKING 0x1, 0x180 ;  /* 0x0046000000007b1d */ /* 0x000fe20000010000 */
[----:B------:R-:W-:-:S02]  /*10aa0*/  IADD3.X R9, RZ, R11, RZ, P2, !PT ;  /* 0x0000000bff097210 */ /* 0x000fc400017fe4ff */
        /* <DEDUP_REMOVED lines=9> */
[----:B------:R-:W-:Y:S02]  /*10b40*/  F2FP.F16.F32.PACK_AB R11, R55, R54 ;  /* 0x00000036370b723e */ /* 0x000fe400000000ff */
[----:B------:R-:W-:Y:S01]  /*10b50*/  ISETP.NE.U32.AND P3, PT, RZ, UR6, PT ;  /* 0x00000006ff007c0c */ /* 0x000fe2000bf65070 */
[----:B------:R0:W-:Y:S01]  /*10b60*/  STSM.16.M88.4 [R10], R12 ;  /* 0x0000000c0a007844 */ /* 0x0001e20000000200 */
[----:B------:R-:W-:-:S02]  /*10b70*/  ISETP.NE.U32.AND P0, PT, RZ, UR4, PT ;  /* 0x00000004ff007c0c */ /* 0x000fc4000bf05070 */
[----:B------:R-:W-:Y:S01]  /*10b80*/  IADD3 R62, P1, R66, UR4, RZ ;  /* 0x00000004423e7c10 */ /* 0x000fe2000ff3e0ff */
[----:B------:R1:W-:Y:S01]  /*10b90*/  STSM.16.M88.4 [R69], R4 ;  /* 0x0000000445007844 */ /* 0x0003e20000000200 */
[----:B------:R-:W-:Y:S02]  /*10ba0*/  ISETP.NE.AND.EX P3, PT, RZ, UR7, PT, P3 ;  /* 0x00000007ff007c0c */ /* 0x000fe4000bf65330 */
[----:B------:R-:W-:Y:S02]  /*10bb0*/  ISETP.NE.AND.EX P0, PT, RZ, UR5, PT, P0 ;  /* 0x00000005ff007c0c */ /* 0x000fe4000bf05300 */
[----:B------:R-:W-:Y:S02]  /*10bc0*/  IADD3.X R63, R67, UR5, RZ, P1, !PT ;  /* 0x00000005433f7c10 */ /* 0x000fe40008ffe4ff */
[----:B0-----:R-:W-:Y:S02]  /*10bd0*/  F2FP.F16.F32.PACK_AB R10, R39, R38 ;  /* 0x00000026270a723e */ /* 0x001fe400000000ff */
[----:B------:R-:W-:-:S02]  /*10be0*/  F2FP.F16.F32.PACK_AB R12, R41, R40 ;  /* 0x00000028290c723e */ /* 0x000fc400000000ff */
[----:B------:R-:W-:Y:S01]  /*10bf0*/  F2FP.F16.F32.PACK_AB R13, R57, R56 ;  /* 0x00000038390d723e */ /* 0x000fe200000000ff */
[----:B------:R0:W-:Y:S01]  /*10c00*/  STSM.16.M88.4 [R68], R8 ;  /* 0x0000000844007844 */ /* 0x0001e20000000200 */
[----:B------:R-:W-:Y:S02]  /*10c10*/  F2FP.F16.F32.PACK_AB R14, R45, R44 ;  /* 0x0000002c2d0e723e */ /* 0x000fe400000000ff */
[----:B------:R-:W-:-:S05]  /*10c20*/  F2FP.F16.F32.PACK_AB R15, R151, R150 ;  /* 0x00000096970f723e */ /* 0x000fca00000000ff */
[----:B------:R2:W-:Y:S01]  /*10c30*/  STSM.16.M88.4 [R65], R12 ;  /* 0x0000000c41007844 */ /* 0x0005e20000000200 */
[----:B------:R-:W-:Y:S01]  /*10c40*/  BAR.SYNC.DEFER_BLOCKING 0x1, 0x180 ;  /* 0x0046000000007b1d */ /* 0x000fe20000010000 */
[----:B------:R-:W-:-:S05]  /*10c50*/  @P3 IADD3 R66, P1, R66, UR6, RZ ;  /* 0x0000000642423c10 */ /* 0x000fca000ff3e0ff */
[----:B------:R-:W-:Y:S01]  /*10c60*/  ULDC UR6, c[0x0][0xa88] ;  /* 0x0002a20000067ab9 */ /* 0x000fe20000000800 */
[----:B------:R-:W-:Y:S01]  /*10c70*/  @P3 IADD3.X R67, R67, UR7, RZ, P1, !PT ;  /* 0x0000000743433c10 */ /* 0x000fe20008ffe4ff */
[----:B-1----:R-:W-:Y:S01]  /*10c80*/  IMAD.U32 R69, RZ, RZ, UR6 ;  /* 0x00000006ff457e24 */ /* 0x002fe2000f8e00ff */
[----:B------:R-:W-:Y:S01]  /*10c90*/  ISETP.GT.AND P2, PT, R70, 0x1, PT ;  /* 0x000000014600780c */ /* 0x000fe20003f44270 */
[----:B------:R-:W-:Y:S01]  /*10ca0*/  IMAD.MOV.U32 R4, RZ, RZ, 0x9b8 ;  /* 0x000009b8ff047424 */ /* 0x000fe200078e00ff */
[----:B0-----:R-:W0:Y:S01]  /*10cb0*/  LDC R8, c[0x0][0xbe8] ;  /* 0x0002fa00ff087b82 */ /* 0x001e220000000800 */
[----:B------:R1:W5:Y:S04]  /*10cc0*/  @P0 LDG.E R32, desc[UR56][R62.64] ;  /* 0x000000383e200981 */ /* 0x000368000c1e1900 */
[----:B------:R1:W5:Y:S01]  /*10cd0*/  @P3 LDG.E R69, desc[UR56][R66.64] ;  /* 0x0000003842453981 */ /* 0x000362000c1e1900 */
[----:B------:R-:W-:-:S02]  /*10ce0*/  SEL R4, R4, 0x978, P2 ;  /* 0x0000097804047807 */ /* 0x000fc40001000000 */
[----:B------:R-:W-:Y:S02]  /*10cf0*/  LEA.HI R71, R71, R75, RZ, 0x2 ;  /* 0x0000004b47477211 */ /* 0x000fe400078f10ff */
[----:B--2---:R1:W2:Y:S01]  /*10d00*/  LDC.64 R12, c[0x0][R4+0x220] ;  /* 0x00008800040c7b82 */ /* 0x0042a20000000a00 */
[----:B0-----:R-:W-:-:S07]  /*10d10*/  ISETP.NE.AND P1, PT, R8, 0x1, PT ;  /* 0x000000010800780c */ /* 0x001fce0003f25270 */
[----:B------:R1:W0:Y:S08]  /*10d20*/  LDC.64 R14, c[0x0][R4+0x218] ;  /* 0x00008600040e7b82 */ /* 0x0002300000000a00 */
[----:B------:R1:W3:Y:S01]  /*10d30*/  LDC.64 R10, c[0x0][R4+0x228] ;  /* 0x00008a00040a7b82 */ /* 0x0002e20000000a00 */
[----:B--2---:R-:W-:Y:S05]  /*10d40*/  @P3 BRA `(.L_x_12655) ;  /* 0x0000000000103947 */ /* 0x004fea0003800000 */
[----:B------:R-:W-:Y:S05]  /*10d50*/  @!P0 BRA `(.L_x_12655) ;  /* 0x00000000000c8947 */ /* 0x000fea0003800000 */
[----:B------:R-:W2:Y:S04]  /*10d60*/  LDG.E R6, desc[UR56][R62.64] ;  /* 0x000000383e067981 */ /* 0x000ea8000c1e1900 */
[----:B-----5:R-:W2:Y:S02]  /*10d70*/  LDG.E R69, desc[UR56][R62.64+0x4] ;  /* 0x000004383e457981 */ /* 0x020ea4000c1e1900 */
[----:B--2---:R-:W-:-:S07]  /*10d80*/  IADD3 R69, -R6, R69, RZ ;  /* 0x0000004506457210 */ /* 0x004fce0007ffe1ff */
.L_x_12655:
[----:B------:R-:W2:Y:S04]  /*10d90*/  LDL R77, [R1+0xa8] ;  /* 0x0000a800014d7983 */ /* 0x000ea80000100800 */
[----:B------:R-:W0:Y:S04]  /*10da0*/  LDL R72, [R1+0x8c] ;  /* 0x00008c0001487983 */ /* 0x000e280000100800 */
[----:B------:R-:W4:Y:S04]  /*10db0*/  LDL R76, [R1+0x9c] ;  /* 0x00009c00014c7983 */ /* 0x000f280000100800 */
[----:B------:R-:W3:Y:S01]  /*10dc0*/  LDL R70, [R1+0xa0] ;  /* 0x0000a00001467983 */ /* 0x000ee20000100800 */
[----:B------:R-:W-:Y:S01]  /*10dd0*/  LOP3.LUT R71, R71, 0xfffffffc, RZ, 0xc0, !PT ;  /* 0xfffffffc47477812 */ /* 0x000fe200078ec0ff */
[----:B-1----:R-:W1:Y:S01]  /*10de0*/  LDC.64 R4, c[0x0][R4+0x210] ;  /* 0x0000840004047b82 */ /* 0x002e620000000a00 */
[----:B------:R-:W-:-:S03]  /*10df0*/  ISETP.NE.U32.AND P0, PT, RZ, UR4, PT ;  /* 0x00000004ff007c0c */ /* 0x000fc6000bf05070 */
[----:B------:R-:W-:-:S04]  /*10e00*/  IMAD.IADD R71, R75, 0x1, -R71 ;  /* 0x000000014b477824 */ /* 0x000fc800078e0a47 */
[----:B------:R-:W1:Y:S01]  /*10e10*/  @P1 LDC R66, c[0x0][0xbec] ;  /* 0x0002fb00ff421b82 */ /* 0x000e620000000800 */
[----:B------:R-:W-:Y:S02]  /*10e20*/  LEA.HI R62, R71, R71, RZ, 0x1 ;  /* 0x00000047473e7211 */ /* 0x000fe400078f08ff */
[----:B------:R-:W-:Y:S02]  /*10e30*/  ISETP.NE.AND.EX P0, PT, RZ, UR5, PT, P0 ;  /* 0x00000005ff007c0c */ /* 0x000fe4000bf05300 */
[----:B------:R-:W-:-:S03]  /*10e40*/  LOP3.LUT R62, R62, 0x1ffffffe, RZ, 0xc0, !PT ;  /* 0x1ffffffe3e3e7812 */ /* 0x000fc600078ec0ff */
[----:B------:R-:W3:Y:S01]  /*10e50*/  @P1 LDC R73, c[0x0][0xbf0] ;  /* 0x0002fc00ff491b82 */ /* 0x000ee20000000800 */
[----:B------:R-:W-:-:S07]  /*10e60*/  SEL R9, R74, RZ, !P0 ;  /* 0x000000ff4a097207 */ /* 0x000fce0004000000 */
[----:B------:R-:W1:Y:S01]  /*10e70*/  LDC.64 R6, c[0x0][0xba8] ;  /* 0x0002ea00ff067b82 */ /* 0x000e620000000a00 */
[----:B------:R-:W-:Y:S01]  /*10e80*/  SEL R63, R64, RZ, !P0 ;  /* 0x000000ff403f7207 */ /* 0x000fe20004000000 */
[----:B------:R-:W-:Y:S01]  /*10e90*/  IMAD.IADD R62, R71, 0x1, -R62 ;  /* 0x00000001473e7824 */ /* 0x000fe200078e0a3e */
[----:B------:R-:W1:Y:S01]  /*10ea0*/  S2R R68, SR_TID.X ;  /* 0x0000000000447919 */ /* 0x000e620000002100 */
[----:B------:R-:W-:-:S04]  /*10eb0*/  IMAD R13, R13, R9, RZ ;  /* 0x000000090d0d7224 */ /* 0x000fc800078e02ff */
[C---:B------:R-:W-:Y:S02]  /*10ec0*/  IMAD R71, R12.reuse, R63, R13 ;  /* 0x0000003f0c477224 */ /* 0x040fe400078e020d */
[----:B------:R-:W-:-:S04]  /*10ed0*/  IMAD.WIDE.U32 R12, R12, R9, RZ ;  /* 0x000000090c0c7225 */ /* 0x000fc800078e00ff */
[----:B------:R-:W-:Y:S01]  /*10ee0*/  IMAD.IADD R71, R13, 0x1, R71 ;  /* 0x000000010d477824 */ /* 0x000fe200078e0247 */
[----:B-1----:R-:W1:Y:S08]  /*10ef0*/  @!P2 LDC R6, c[0x0][0xb50] ;  /* 0x0002d400ff06ab82 */ /* 0x002e700000000800 */
[----:B------:R-:W1:Y:S01]  /*10f00*/  @!P2 LDC R7, c[0x0][0xb54] ;  /* 0x0002d500ff07ab82 */ /* 0x000e620000000800 */
[----:B------:R-:W-:-:S05]  /*10f10*/  VIADD R78, R68, 0xffffff80 ;  /* 0xffffff80444e7836 */ /* 0x000fca0000000000 */
[----:B------:R-:W-:-:S04]  /*10f20*/  SHF.R.S32.HI R68, RZ, 0x1f, R78 ;  /* 0x0000001fff447819 */ /* 0x000fc8000001144e */
[----:B------:R-:W-:-:S04]  /*10f30*/  LEA.HI R68, R68, R78, RZ, 0x7 ;  /* 0x0000004e44447211 */ /* 0x000fc800078f38ff */
[----:B------:R-:W-:-:S05]  /*10f40*/  LOP3.LUT R68, R68, 0xffffff80, RZ, 0xc0, !PT ;  /* 0xffffff8044447812 */ /* 0x000fca00078ec0ff */
[----:B------:R-:W-:Y:S02]  /*10f50*/  IMAD.IADD R68, R78, 0x1, -R68 ;  /* 0x000000014e447824 */ /* 0x000fe400078e0a44 */
[----:B--2---:R-:W-:Y:S02]  /*10f60*/  IMAD R62, R62, 0x8, R77 ;  /* 0x000000083e3e7824 */ /* 0x004fe400078e024d */
[-C--:B0-----:R-:W-:Y:S02]  /*10f70*/  IMAD R67, R15, R72.reuse, RZ ;  /* 0x000000480f437224 */ /* 0x081fe400078e02ff */
[----:B------:R-:W-:-:S04]  /*10f80*/  IMAD.WIDE.U32 R14, R14, R72, RZ ;  /* 0x000000480e0e7225 */ /* 0x000fc800078e00ff */
[----:B----4-:R-:W-:Y:S01]  /*10f90*/  IMAD R65, R76, 0xc0, R62 ;  /* 0x000000c04c417824 */ /* 0x010fe200078e023e */
[----:B-----5:R-:W-:-:S03]  /*10fa0*/  IADD3 R62, P0, P3, R12, R14, R32 ;  /* 0x0000000e0c3e7210 */ /* 0x020fc60007b1e020 */
[----:B------:R-:W-:Y:S01]  /*10fb0*/  @P1 IMAD.HI.U32 R14, R65, R66, RZ ;  /* 0x00000042410e1227 */ /* 0x000fe200078e00ff */
[----:B---3--:R-:W-:Y:S02]  /*10fc0*/  SEL R63, R70, RZ, P2 ;  /* 0x000000ff463f7207 */ /* 0x008fe40001000000 */
[----:B------:R-:W-:Y:S01]  /*10fd0*/  IADD3 R64, R15, R67, RZ ;  /* 0x000000430f407210 */ /* 0x000fe20007ffe0ff */
[----:B------:R-:W-:Y:S01]  /*10fe0*/  IMAD.MOV.U32 R15, RZ, RZ, R65 ;  /* 0x000000ffff0f7224 */ /* 0x000fe200078e0041 */
[----:B------:R-:W-:Y:S01]  /*10ff0*/  @P1 SHF.R.U32.HI R15, RZ, R73, R14 ;  /* 0x00000049ff0f1219 */ /* 0x000fe2000001160e */
[-C--:B------:R-:W-:Y:S01]  /*11000*/  IMAD R67, R11, R63.reuse, RZ ;  /* 0x0000003f0b437224 */ /* 0x080fe200078e02ff */
[----:B------:R-:W-:Y:S01]  /*11010*/  SHF.R.S32.HI R11, RZ, 0x1f, R32 ;  /* 0x0000001fff0b7819 */ /* 0x000fe20000011420 */
[----:B------:R-:W-:Y:S01]  /*11020*/  IMAD.WIDE.U32 R12, R10, R63, RZ ;  /* 0x0000003f0a0c7225 */ /* 0x000fe200078e00ff */
[----:B------:R-:W-:-:S03]  /*11030*/  SHF.R.S32.HI R10, RZ, 0x1f, R15 ;  /* 0x0000001fff0a7819 */ /* 0x000fc6000001140f */
[----:B------:R-:W-:Y:S01]  /*11040*/  IMAD.MOV R14, RZ, RZ, -R15 ;  /* 0x000000ffff0e7224 */ /* 0x000fe200078e0a0f */
[----:B------:R-:W-:Y:S02]  /*11050*/  IADD3.X R63, R71, R64, R11, P0, P3 ;  /* 0x00000040473f7210 */ /* 0x000fe400007e640b */
[----:B------:R-:W-:Y:S01]  /*11060*/  IADD3 R12, P0, P3, R15, R62, R12 ;  /* 0x0000003e0f0c7210 */ /* 0x000fe20007b1e00c */
[----:B------:R-:W-:Y:S01]  /*11070*/  IMAD R15, R8, R14, R65 ;  /* 0x0000000e080f7224 */ /* 0x000fe200078e0241 */
[----:B------:R-:W-:-:S04]  /*11080*/  IADD3 R67, R13, R67, RZ ;  /* 0x000000430d437210 */ /* 0x000fc80007ffe0ff */
[----:B------:R-:W-:Y:S01]  /*11090*/  IADD3.X R13, R10, R63, R67, P0, P3 ;  /* 0x0000003f0a0d7210 */ /* 0x000fe200007e6443 */
[-C--:B------:R-:W-:Y:S01]  /*110a0*/  IMAD R5, R5, R15.reuse, RZ ;  /* 0x0000000f05057224 */ /* 0x080fe200078e02ff */
[----:B------:R-:W-:Y:S01]  /*110b0*/  SHF.R.S32.HI R63, RZ, 0x1f, R15 ;  /* 0x0000001fff3f7819 */ /* 0x000fe2000001140f */
[----:B------:R-:W-:-:S04]  /*110c0*/  IMAD.WIDE.U32 R12, R4, R15, R12 ;  /* 0x0000000f040c7225 */ /* 0x000fc800078e000c */
[----:B------:R-:W-:Y:S01]  /*110d0*/  IMAD R5, R4, R63, R5 ;  /* 0x0000003f04057224 */ /* 0x000fe200078e0205 */
[----:B-1----:R-:W-:-:S03]  /*110e0*/  LEA R14, P0, R12, R6, 0x2 ;  /* 0x000000060c0e7211 */ /* 0x002fc600078010ff */
[----:B------:R-:W-:-:S05]  /*110f0*/  IMAD.IADD R4, R13, 0x1, R5 ;  /* 0x000000010d047824 */ /* 0x000fca00078e0205 */
[----:B------:R-:W-:Y:S02]  /*11100*/  LEA.HI.X R7, R12, R7, R4, 0x2, P0 ;  /* 0x000000070c077211 */ /* 0x000fe400000f1404 */
        /* <DEDUP_REMOVED lines=13> */
[----:B0-----:R-:W-:Y:S01]  /*111e0*/  IMAD R3, R60, 0x40, R59 ;  /* 0x000000403c037824 */ /* 0x001fe200078e023b */
[----:B------:R-:W0:Y:S01]  /*111f0*/  @P1 LDC R0, c[0x0][0xbec] ;  /* 0x0002fb00ff001b82 */ /* 0x000e220000000800 */
[----:B------:R-:W-:Y:S02]  /*11200*/  ULDC.64 UR4, c[0x0][0xaa0] ;  /* 0x0002a80000047ab9 */ /* 0x000fe40000000a00 */
[----:B------:R-:W-:-:S03]  /*11210*/  IMAD.WIDE R24, R3, 0x2, R24 ;  /* 0x0000000203187825 */ /* 0x000fc600078e0218 */
[C---:B------:R-:W-:Y:S02]  /*11220*/  IADD3 R27, P0, R24.reuse, 0x1800, RZ ;  /* 0x00001800181b7810 */ /* 0x040fe40007f1e0ff */
[----:B------:R-:W1:Y:S01]  /*11230*/  @P1 LDC R15, c[0x0][0xbf0] ;  /* 0x0002fc00ff0f1b82 */ /* 0x000e620000000800 */
[C---:B------:R-:W-:Y:S02]  /*11240*/  IADD3 R29, P2, R24.reuse, 0x3000, RZ ;  /* 0x00003000181d7810 */ /* 0x040fe40007f5e0ff */
[----:B------:R-:W-:Y:S02]  /*11250*/  IADD3 R37, P3, R24, 0x4800, RZ ;  /* 0x0000480018257810 */ /* 0x000fe40007f7e0ff */
[----:B------:R-:W-:Y:S02]  /*11260*/  LOP3.LUT R26, R27, 0x380, RZ, 0xc0, !PT ;  /* 0x000003801b1a7812 */ /* 0x000fe400078ec0ff */
[----:B------:R-:W-:Y:S02]  /*11270*/  LOP3.LUT R28, R29, 0x380, RZ, 0xc0, !PT ;  /* 0x000003801d1c7812 */ /* 0x000fe400078ec0ff */
[----:B------:R-:W-:-:S02]  /*11280*/  LOP3.LUT R36, R37, 0x380, RZ, 0xc0, !PT ;  /* 0x0000038025247812 */ /* 0x000fc400078ec0ff */
[----:B------:R-:W-:Y:S01]  /*11290*/  LOP3.LUT R5, R24, 0x380, RZ, 0xc0, !PT ;  /* 0x0000038018057812 */ /* 0x000fe200078ec0ff */
[----:B------:R-:W-:Y:S01]  /*112a0*/  IMAD R11, R11, UR4, RZ ;  /* 0x000000040b0b7c24 */ /* 0x000fe2000f8e02ff */
[----:B------:R-:W-:Y:S02]  /*112b0*/  SHF.R.U64 R26, R26, 0x3, RZ ;  /* 0x000000031a1a7819 */ /* 0x000fe400000012ff */
[----:B------:R-:W-:Y:S02]  /*112c0*/  SHF.R.U64 R28, R28, 0x3, RZ ;  /* 0x000000031c1c7819 */ /* 0x000fe400000012ff */
[----:B------:R-:W-:Y:S02]  /*112d0*/  SHF.R.U64 R36, R36, 0x3, RZ ;  /* 0x0000000324247819 */ /* 0x000fe400000012ff */
[----:B------:R-:W-:Y:S01]  /*112e0*/  SHF.R.U64 R5, R5, 0x3, RZ ;  /* 0x0000000305057819 */ /* 0x000fe200000012ff */
[----:B------:R-:W-:Y:S01]  /*112f0*/  IMAD R3, R32, UR5, R11 ;  /* 0x0000000520037c24 */ /* 0x000fe2000f8e020b */
[----:B------:R-:W-:Y:S01]  /*11300*/  LOP3.LUT R26, R26, R27, RZ, 0x3c, !PT ;  /* 0x0000001b1a1a7212 */ /* 0x000fe200078e3cff */
[----:B------:R-:W-:Y:S01]  /*11310*/  IMAD.WIDE.U32 R10, R32, UR4, RZ ;  /* 0x00000004200a7c25 */ /* 0x000fe2000f8e00ff */
[----:B------:R-:W-:Y:S01]  /*11320*/  LOP3.LUT R28, R28, R29, RZ, 0x3c, !PT ;  /* 0x0000001d1c1c7212 */ /* 0x000fe200078e3cff */
[----:B------:R-:W-:Y:S01]  /*11330*/  ULDC.64 UR4, c[0x0][0xae8] ;  /* 0x0002ba0000047ab9 */ /* 0x000fe20000000a00 */
[----:B------:R-:W-:Y:S01]  /*11340*/  LOP3.LUT R36, R36, R37, RZ, 0x3c, !PT ;  /* 0x0000002524247212 */ /* 0x000fe200078e3cff */
[--C-:B------:R-:W-:Y:S01]  /*11350*/  IMAD.X R27, RZ, RZ, R25.reuse, P0 ;  /* 0x000000ffff1b7224 */ /* 0x100fe200000e0619 */
[----:B------:R-:W-:Y:S01]  /*11360*/  LOP3.LUT R4, R5, R24, RZ, 0x3c, !PT ;  /* 0x0000001805047212 */ /* 0x000fe200078e3cff */
[--C-:B------:R-:W-:Y:S01]  /*11370*/  IMAD.X R29, RZ, RZ, R25.reuse, P2 ;  /* 0x000000ffff1d7224 */ /* 0x100fe200010e0619 */
[----:B------:R-:W-:Y:S01]  /*11380*/  IADD3.X R37, RZ, R25, RZ, P3, !PT ;  /* 0x00000019ff257210 */ /* 0x000fe20001ffe4ff */
[----:B------:R-:W-:-:S02]  /*11390*/  IMAD.MOV.U32 R5, RZ, RZ, R25 ;  /* 0x000000ffff057224 */ /* 0x000fc400078e0019 */
[----:B------:R-:W-:Y:S01]  /*113a0*/  IMAD.IADD R11, R11, 0x1, R3 ;  /* 0x000000010b0b7824 */ /* 0x000fe200078e0203 */
[----:B------:R-:W5:Y:S01]  /*113b0*/  LD.E.128 R24, desc[UR56][R26.64] ;  /* 0x000000381a187980 */ /* 0x000f62000c101d00 */
[----:B------:R-:W-:Y:S02]  /*113c0*/  IMAD R61, R61, 0x30, R60 ;  /* 0x000000303d3d7824 */ /* 0x000fe400078e023c */
[----:B------:R-:W-:Y:S01]  /*113d0*/  IMAD.WIDE.U32 R10, R72, UR4, R10 ;  /* 0x00000004480a7c25 */ /* 0x000fe2000f8e000a */
[----:B------:R-:W5:Y:S01]  /*113e0*/  LD.E.128 R4, desc[UR56][R4.64] ;  /* 0x0000003804047980 */ /* 0x000f62000c101d00 */
[----:B------:R-:W-:-:S03]  /*113f0*/  SHF.R.S32.HI R12, RZ, 0x1f, R9 ;  /* 0x0000001fff0c7819 */ /* 0x000fc60000011409 */
[----:B------:R-:W5:Y:S01]  /*11400*/  LD.E.128 R28, desc[UR56][R28.64] ;  /* 0x000000381c1c7980 */ /* 0x000f62000c101d00 */
[----:B------:R-:W-:-:S03]  /*11410*/  IMAD R61, R76, 0xc0, R61 ;  /* 0x000000c04c3d7824 */ /* 0x000fc600078e023d */
        /* <DEDUP_REMOVED lines=33> */
[----:B------:R-:W-:Y:S02]  /*11630*/  LEA R40, P0, R8, UR4, 0x1 ;  /* 0x0000000408287c11 */ /* 0x000fe4000f8008ff */
[----:B------:R-:W-:Y:S01]  /*11640*/  IADD3 R41, R9, R41, RZ ;  /* 0x0000002909297210 */ /* 0x000fe20007ffe0ff */
[----:B------:R-:W-:-:S03]  /*11650*/  UMOV UR4, 0xffffffff ;  /* 0xffffffff00047882 */ /* 0x000fc60000000000 */
[----:B------:R-:W-:Y:S01]  /*11660*/  LEA.HI.X R41, R8, UR5, R41, 0x1, P0 ;  /* 0x0000000508297c11 */ /* 0x000fe200080f0c29 */
[----:B------:R-:W-:Y:S06]  /*11670*/  BRA.DIV UR4, `(.L_x_12657) ;  /* 0x0000008a04207947 */ /* 0x000fec000b800000 */
[----:B------:R-:W0:Y:S01]  /*11680*/  SHFL.IDX PT, R3, R40, RZ, 0x181f ;  /* 0x00181fff28037589 */ /* 0x000e2200000e0000 */
[----:B------:R-:W-:Y:S01]  /*11690*/  IMAD R42, R76, 0xc0, R60 ;  /* 0x000000c04c2a7824 */ /* 0x000fe200078e023c */
[----:B------:R-:W-:Y:S02]  /*116a0*/  ULDC UR4, c[0x0][0xac8] ;  /* 0x0002b20000047ab9 */ /* 0x000fe40000000800 */
[----:B------:R-:W1:Y:S01]  /*116b0*/  SHFL.IDX PT, R9, R40, 0x1, 0x181f ;  /* 0x00381f0028097f89 */ /* 0x000e6200000e0000 */
[C---:B------:R-:W-:Y:S01]  /*116c0*/  ISETP.GE.AND P0, PT, R59.reuse, UR4, PT ;  /* 0x000000043b007c0c */ /* 0x040fe2000bf06270 */
[C---:B------:R-:W-:Y:S02]  /*116d0*/  VIADD R12, R42.reuse, 0x30 ;  /* 0x000000302a0c7836 */ /* 0x040fe40000000000 */
[----:B------:R-:W2:Y:S01]  /*116e0*/  SHFL.IDX PT, R0, R41, RZ, 0x181f ;  /* 0x00181fff29007589 */ /* 0x000ea200000e0000 */
[CC--:B------:R-:W-:Y:S01]  /*116f0*/  ISETP.GE.OR P2, PT, R42.reuse, R63.reuse, P0 ;  /* 0x0000003f2a00720c */ /* 0x0c0fe20000746670 */
[----:B------:R-:W-:Y:S01]  /*11700*/  VIADD R20, R42, 0x60 ;  /* 0x000000602a147836 */ /* 0x000fe20000000000 */
[-C--:B------:R-:W-:Y:S01]  /*11710*/  ISETP.GE.OR P3, PT, R12, R63.reuse, P0 ;  /* 0x0000003f0c00720c */ /* 0x080fe20000766670 */
[----:B------:R-:W3:Y:S03]  /*11720*/  SHFL.IDX PT, R14, R40, 0x2, 0x181f ;  /* 0x00581f00280e7f89 */ /* 0x000ee600000e0000 */
[----:B------:R-:W-:Y:S01]  /*11730*/  ISETP.GE.OR P4, PT, R20, R63, P0 ;  /* 0x0000003f1400720c */ /* 0x000fe20000786670 */
[----:B------:R-:W4:Y:S04]  /*11740*/  SHFL.IDX PT, R8, R41, 0x1, 0x181f ;  /* 0x00381f0029087f89 */ /* 0x000f2800000e0000 */
[----:B------:R-:W4:Y:S02]  /*11750*/  SHFL.IDX PT, R10, R41, 0x2, 0x181f ;  /* 0x00581f00290a7f89 */ /* 0x000f2400000e0000 */
[----:B0-----:R-:W-:-:S02]  /*11760*/  @!P2 LEA R32, P5, R59, R3, 0x1 ;  /* 0x000000033b20a211 */ /* 0x001fc400078a08ff */
[C---:B-1----:R-:W-:Y:S02]  /*11770*/  @!P3 LEA R20, P1, R59.reuse, R9, 0x1 ;  /* 0x000000093b14b211 */ /* 0x042fe400078208ff */
[C-C-:B--2---:R-:W-:Y:S02]  /*11780*/  @!P2 LEA.HI.X R3, R59.reuse, R0, R58.reuse, 0x1, P5 ;  /* 0x000000003b03a211 */ /* 0x144fe400028f0c3a */
[----:B------:R-:W0:Y:S01]  /*11790*/  SHFL.IDX PT, R0, R41, 0x3, 0x181f ;  /* 0x00781f0029007f89 */ /* 0x000e2200000e0000 */
[C---:B---3--:R-:W-:Y:S02]  /*117a0*/  @!P4 LEA R43, P5, R59.reuse, R14, 0x1 ;  /* 0x0000000e3b2bc211 */ /* 0x048fe400078a08ff */
[----:B------:R-:W-:Y:S01]  /*117b0*/  @!P2 MOV R9, R3 ;  /* 0x000000030009a202 */ /* 0x000fe20000000f00 */
[----:B------:R-:W1:Y:S01]  /*117c0*/  SHFL.IDX PT, R14, R40, 0x3, 0x181f ;  /* 0x00781f00280e7f89 */ /* 0x000e6200000e0000 */
[C---:B----4-:R-:W-:Y:S01]  /*117d0*/  @!P3 LEA.HI.X R21, R59.reuse, R8, R58, 0x1, P1 ;  /* 0x000000083b15b211 */ /* 0x050fe200008f0c3a */
[----:B------:R-:W-:Y:S01]  /*117e0*/  @!P2 IMAD.MOV.U32 R8, RZ, RZ, R32 ;  /* 0x000000ffff08a224 */ /* 0x000fe200078e0020 */
[----:B------:R-:W-:-:S04]  /*117f0*/  @!P4 LEA.HI.X R10, R59, R10, R58, 0x1, P5 ;  /* 0x0000000a3b0ac211 */ /* 0x000fc800028f0c3a */
[----:B-----5:R2:W-:Y:S04]  /*11800*/  @!P2 ST.E.128 desc[UR56][R8.64], R4 ;  /* 0x000000040800a985 */ /* 0x0205e8000c101d38 */
[----:B------:R3:W-:Y:S01]  /*11810*/  @!P3 ST.E.128 desc[UR56][R20.64], R24 ;  /* 0x000000181400b985 */ /* 0x0007e2000c101d38 */
[----:B--2---:R-:W-:Y:S02]  /*11820*/  @!P4 IMAD.MOV.U32 R4, RZ, RZ, R43 ;  /* 0x000000ffff04c224 */ /* 0x004fe400078e002b */
[----:B------:R-:W-:-:S05]  /*11830*/  @!P4 IMAD.MOV.U32 R5, RZ, RZ, R10 ;  /* 0x000000ffff05c224 */ /* 0x000fca00078e000a */
[----:B01----:R3:W-:Y:S02]  /*11840*/  @!P4 ST.E.128 desc[UR56][R4.64], R28 ;  /* 0x0000001c0400c985 */ /* 0x0037e4000c101d38 */
.L_x_12839:
[----:B------:R-:W-:-:S05]  /*11850*/  VIADD R42, R42, 0x90 ;  /* 0x000000902a2a7836 */ /* 0x000fca0000000000 */
[----:B------:R-:W-:-:S13]  /*11860*/  ISETP.GE.OR P0, PT, R42, R63, P0 ;  /* 0x0000003f2a00720c */ /* 0x000fda0000706670 */
[----:B------:R-:W-:Y:S05]  /*11870*/  @P0 BRA `(.L_x_12658) ;  /* 0x0000001000d40947 */ /* 0x000fea0003800000 */
[----:B------:R-:W-:-:S04]  /*11880*/  LEA R14, P0, R59, R14, 0x1 ;  /* 0x0000000e3b0e7211 */ /* 0x000fc800078008ff */
[----:B------:R-:W-:-:S05]  /*11890*/  LEA.HI.X R15, R59, R0, R58, 0x1, P0 ;  /* 0x000000003b0f7211 */ /* 0x000fca00000f0c3a */
[----:B------:R0:W-:Y:S01]  /*118a0*/  ST.E.128 desc[UR56][R14.64], R36 ;  /* 0x000000240e007985 */ /* 0x0001e2000c101d38 */
[----:B------:R-:W-:Y:S05]  /*118b0*/  BRA `(.L_x_12658) ;  /* 0x0000001000c47947 */ /* 0x000fea0003800000 */
.L_x_12656:
[----:B------:R-:W-:Y:S01]  /*118c0*/  ULDC.64 UR4, c[0x0][0xb08] ;  /* 0x0002c20000047ab9 */ /* 0x000fe20000000a00 */
[----:B0-----:R-:W0:Y:S01]  /*118d0*/  @P1 LDC R12, c[0x0][0xbec] ;  /* 0x0002fb00ff0c1b82 */ /* 0x001e220000000800 */
[----:B------:R-:W-:Y:S01]  /*118e0*/  IMAD R11, R11, UR4, RZ ;  /* 0x000000040b0b7c24 */ /* 0x000fe2000f8e02ff */
[----:B------:R-:W-:Y:S01]  /*118f0*/  SHF.R.S32.HI R0, RZ, 0x1f, R9 ;  /* 0x0000001fff007819 */ /* 0x000fe20000011409 */
[----:B------:R-:W-:Y:S01]  /*11900*/  IMAD.WIDE.U32 R4, R32, UR4, RZ ;  /* 0x0000000420047c25 */ /* 0x000fe2000f8e00ff */
[----:B------:R-:W-:-:S03]  /*11910*/  ULDC.64 UR6, c[0x0][0xb30] ;  /* 0x0002cc0000067ab9 */ /* 0x000fc60000000a00 */
[----:B------:R-:W-:Y:S01]  /*11920*/  IMAD R11, R32, UR5, R11 ;  /* 0x00000005200b7c24 */ /* 0x000fe2000f8e020b */
[----:B------:R-:W1:Y:S01]  /*11930*/  @P1 LDC R13, c[0x0][0xbf0] ;  /* 0x0002fc00ff0d1b82 */ /* 0x000e620000000800 */
[----:B------:R-:W-:Y:S01]  /*11940*/  ULDC.64 UR4, c[0x0][0xb38] ;  /* 0x0002ce0000047ab9 */ /* 0x000fe20000000a00 */
[----:B------:R-:W-:Y:S02]  /*11950*/  IMAD.MOV.U32 R3, RZ, RZ, R65 ;  /* 0x000000ffff037224 */ /* 0x000fe400078e0041 */
[----:B------:R-:W-:-:S03]  /*11960*/  IADD3 R5, R5, R11, RZ ;  /* 0x0000000b05057210 */ /* 0x000fc60007ffe0ff */
[----:B------:R-:W-:-:S04]  /*11970*/  IMAD.WIDE.U32 R4, R72, UR4, R4 ;  /* 0x0000000448047c25 */ /* 0x000fc8000f8e0004 */
[----:B------:R-:W-:Y:S01]  /*11980*/  IMAD R5, R72, UR5, R5 ;  /* 0x0000000548057c24 */ /* 0x000fe2000f8e0205 */
[----:B------:R-:W-:Y:S02]  /*11990*/  ULDC.64 UR4, c[0x0][0xb40] ;  /* 0x0002d00000047ab9 */ /* 0x000fe40000000a00 */
[----:B------:R-:W-:Y:S02]  /*119a0*/  IMAD R0, R0, UR4, RZ ;  /* 0x0000000400007c24 */ /* 0x000fe4000f8e02ff */
[----:B0-----:R-:W-:-:S04]  /*119b0*/  @P1 IMAD.HI.U32 R12, R65, R12, RZ ;  /* 0x0000000c410c1227 */ /* 0x001fc800078e00ff */
[C---:B------:R-:W-:Y:S02]  /*119c0*/  IMAD R7, R9.reuse, UR5, R0 ;  /* 0x0000000509077c24 */ /* 0x040fe4000f8e0200 */
[----:B------:R-:W-:Y:S01]  /*119d0*/  IMAD.WIDE.U32 R4, R9, UR4, R4 ;  /* 0x0000000409047c25 */ /* 0x000fe2000f8e0004 */
[----:B-1----:R-:W-:Y:S01]  /*119e0*/  @P1 SHF.R.U32.HI R3, RZ, R13, R12 ;  /* 0x0000000dff031219 */ /* 0x002fe2000001160c */
[----:B------:R-:W-:Y:S02]  /*119f0*/  ULDC.64 UR4, c[0x0][0xb48] ;  /* 0x0002d20000047ab9 */ /* 0x000fe40000000a00 */
[----:B------:R-:W-:Y:S01]  /*11a00*/  IMAD.IADD R5, R5, 0x1, R7 ;  /* 0x0000000105057824 */ /* 0x000fe200078e0207 */
[--C-:B------:R-:W-:Y:S01]  /*11a10*/  SHF.R.S32.HI R0, RZ, 0x1f, R3.reuse ;  /* 0x0000001fff007819 */ /* 0x100fe20000011403 */
[----:B------:R-:W-:Y:S02]  /*11a20*/  IMAD.MOV R7, RZ, RZ, -R3 ;  /* 0x000000ffff077224 */ /* 0x000fe400078e0a03 */
[----:B------:R-:W-:-:S04]  /*11a30*/  IMAD.WIDE.U32 R4, R70, UR4, R4 ;  /* 0x0000000446047c25 */ /* 0x000fc8000f8e0004 */
[----:B------:R-:W-:Y:S02]  /*11a40*/  IMAD R0, R0, UR6, RZ ;  /* 0x0000000600007c24 */ /* 0x000fe4000f8e02ff */
[----:B------:R-:W-:Y:S01]  /*11a50*/  IMAD R5, R70, UR5, R5 ;  /* 0x0000000546057c24 */ /* 0x000fe2000f8e0205 */
[----:B------:R-:W-:Y:S01]  /*11a60*/  ULDC.64 UR4, c[0x0][0xb28] ;  /* 0x0002ca0000047ab9 */ /* 0x000fe20000000a00 */
[C---:B------:R-:W-:Y:S02]  /*11a70*/  IMAD R9, R3.reuse, UR7, R0 ;  /* 0x0000000703097c24 */ /* 0x040fe4000f8e0200 */
[----:B------:R-:W-:Y:S01]  /*11a80*/  IMAD.WIDE.U32 R4, R3, UR6, R4 ;  /* 0x0000000603047c25 */ /* 0x000fe2000f8e0004 */
[----:B------:R-:W-:-:S03]  /*11a90*/  SHF.R.S32.HI R3, RZ, 0x1f, R68 ;  /* 0x0000001fff037819 */ /* 0x000fc60000011444 */
[----:B------:R-:W-:Y:S01]  /*11aa0*/  IMAD R7, R8, R7, R65 ;  /* 0x0000000708077224 */ /* 0x000fe200078e0241 */
[----:B------:R-:W-:Y:S01]  /*11ab0*/  LEA.HI R8, R3, R68, RZ, 0x2 ;  /* 0x0000004403087211 */ /* 0x000fe200078f10ff */
[----:B------:R-:W-:Y:S01]  /*11ac0*/  VIADD R3, R2, 0x30820 ;  /* 0x0003082002037836 */ /* 0x000fe20000000000 */
[----:B------:R-:W-:Y:S02]  /*11ad0*/  IADD3 R5, R5, R9, RZ ;  /* 0x0000000905057210 */ /* 0x000fe40007ffe0ff */
[----:B------:R-:W-:Y:S02]  /*11ae0*/  SHF.R.S32.HI R0, RZ, 0x1f, R7 ;  /* 0x0000001fff007819 */ /* 0x000fe40000011407 */
[----:B------:R-:W-:Y:S01]  /*11af0*/  LOP3.LUT R9, R8, 0x7ffffffc, RZ, 0xc0, !PT ;  /* 0x7ffffffc08097812 */ /* 0x000fe200078ec0ff */
[----:B------:R-:W-:Y:S01]  /*11b00*/  IMAD.WIDE.U32 R4, R7, UR4, R4 ;  /* 0x0000000407047c25 */ /* 0x000fe2000f8e0004 */
[----:B------:R-:W-:-:S03]  /*11b10*/  PRMT R8, RZ, 0x654, R3 ;  /* 0x00000654ff087816 */ /* 0x000fc60000000003 */
[----:B------:R-:W-:Y:S01]  /*11b20*/  IMAD R0, R0, UR4, RZ ;  /* 0x0000000400007c24 */ /* 0x000fe2000f8e02ff */
[----:B------:R0:W-:Y:S01]  /*11b30*/  SYNCS.ARRIVE.TRANS64.RED.A1T0 RZ, [R8+URZ], RZ ;  /* 0x000000ff08ff79a7 */ /* 0x0001e2000810043f */
[----:B------:R-:W-:Y:S02]  /*11b40*/  IMAD.IADD R9, R68, 0x1, -R9 ;  /* 0x0000000144097824 */ /* 0x000fe400078e0a09 */
[----:B------:R-:W-:Y:S01]  /*11b50*/  IMAD R3, R7, UR5, R0 ;  /* 0x0000000507037c24 */ /* 0x000fe2000f8e0200 */
[----:B------:R-:W-:Y:S01]  /*11b60*/  ULDC.64 UR4, c[0x0][0xb00] ;  /* 0x0002c00000047ab9 */ /* 0x000fe20000000a00 */
[----:B------:R-:W-:Y:S01]  /*11b70*/  IMAD.SHL.U32 R7, R9, 0x2, RZ ;  /* 0x0000000209077824 */ /* 0x000fe200078e00ff */
[C---:B------:R-:W-:Y:S01]  /*11b80*/  LEA R0, P0, R4.reuse, UR4, 0x2 ;  /* 0x0000000404007c11 */ /* 0x040fe2000f8010ff */
[----:B------:R-:W-:Y:S01]  /*11b90*/  UMOV UR4, 0xffffffff ;  /* 0xffffffff00047882 */ /* 0x000fe20000000000 */
[----:B------:R-:W-:Y:S01]  /*11ba0*/  IADD3 R3, R5, R3, RZ ;  /* 0x0000000305037210 */ /* 0x000fe20007ffe0ff */
[C---:B------:R-:W-:Y:S01]  /*11bb0*/  VIADD R32, R7.reuse, 0x30 ;  /* 0x0000003007207836 */ /* 0x040fe20000000000 */
[C---:B------:R-:W-:Y:S01]  /*11bc0*/  IADD3 R65, R7.reuse, 0x10, RZ ;  /* 0x0000001007417810 */ /* 0x040fe20007ffe0ff */
[C---:B------:R-:W-:Y:S01]  /*11bd0*/  VIADD R60, R7.reuse, 0x38 ;  /* 0x00000038073c7836 */ /* 0x040fe20000000000 */
[----:B------:R-:W-:Y:S01]  /*11be0*/  LEA.HI.X R4, R4, UR5, R3, 0x2, P0 ;  /* 0x0000000504047c11 */ /* 0x000fe200080f1403 */
        /* <DEDUP_REMOVED lines=10> */
[----:B------:R-:W-:Y:S01]  /*11c90*/  SHF.R.S32.HI R73, RZ, 0x1f, R32 ;  /* 0x0000001fff497819 */ /* 0x000fe20000011420 */
[----:B0-----:R-:W-:Y:S06]  /*11ca0*/  BRA.DIV UR4, `(.L_x_12659) ;  /* 0x00000086049c7947 */ /* 0x001fec000b800000 */
[----:B------:R0:W1:Y:S04]  /*11cb0*/  SHFL.IDX PT, R3, R4, RZ, 0x1c1f ;  /* 0x001c1fff04037589 */ /* 0x00006800000e0000 */
[----:B------:R0:W2:Y:S02]  /*11cc0*/  SHFL.IDX PT, R14, R0, RZ, 0x1c1f ;  /* 0x001c1fff000e7589 */ /* 0x0000a400000e0000 */
.L_x_12842:
[----:B------:R-:W-:Y:S01]  /*11cd0*/  ISETP.GE.AND P0, PT, R10, R63, PT ;  /* 0x0000003f0a00720c */ /* 0x000fe20003f06270 */
[----:B------:R-:W-:-:S12]  /*11ce0*/  BSSY B1, `(.L_x_12660) ;  /* 0x0000023000017945 */ /* 0x000fd80003800000 */
[----:B------:R-:W-:Y:S05]  /*11cf0*/  @P0 BRA `(.L_x_12661) ;  /* 0x0000000000840947 */ /* 0x000fea0003800000 */
[----:B------:R-:W-:Y:S02]  /*11d00*/  ULDC UR4, c[0x0][0xac8] ;  /* 0x0002b20000047ab9 */ /* 0x000fe40000000800 */
[----:B------:R-:W-:Y:S02]  /*11d10*/  ISETP.GE.AND P3, PT, R7, UR4, PT ;  /* 0x0000000407007c0c */ /* 0x000fe4000bf66270 */
[----:B------:R-:W-:Y:S02]  /*11d20*/  ISETP.GE.AND P1, PT, R62, UR4, PT ;  /* 0x000000043e007c0c */ /* 0x000fe4000bf26270 */
[----:B------:R-:W-:Y:S02]  /*11d30*/  ISETP.GE.AND P0, PT, R65, UR4, PT ;  /* 0x0000000441007c0c */ /* 0x000fe4000bf06270 */
[----:B------:R-:W-:-:S07]  /*11d40*/  ISETP.GE.AND P4, PT, R67, UR4, PT ;  /* 0x0000000443007c0c */ /* 0x000fce000bf86270 */
[-C--:B-1----:R-:W-:Y:S02]  /*11d50*/  @!P3 MOV R15, R3.reuse ;  /* 0x00000003000fb202 */ /* 0x082fe40000000f00 */
[CC--:B--2---:R-:W-:Y:S02]  /*11d60*/  @!P1 LEA R10, P5, R62.reuse, R14.reuse, 0x2 ;  /* 0x0000000e3e0a9211 */ /* 0x0c4fe400078a10ff */
[----:B------:R-:W-:Y:S01]  /*11d70*/  @!P0 LEA R12, P2, R65, R14, 0x2 ;  /* 0x0000000e410c8211 */ /* 0x000fe200078410ff */
[----:B------:R-:W-:Y:S01]  /*11d80*/  @!P3 IMAD.WIDE R8, R7, 0x4, R14 ;  /* 0x000000040708b825 */ /* 0x000fe200078e020e */
[-C--:B------:R-:W-:Y:S02]  /*11d90*/  @!P1 LEA.HI.X R11, R62, R3.reuse, R64, 0x2, P5 ;  /* 0x000000033e0b9211 */ /* 0x080fe400028f1440 */
[----:B------:R-:W-:Y:S02]  /*11da0*/  @!P0 LEA.HI.X R13, R65, R3, R66, 0x2, P2 ;  /* 0x00000003410d8211 */ /* 0x000fe400010f1442 */
[----:B------:R1:W-:Y:S01]  /*11db0*/  @!P3 ST.E.64 desc[UR56][R8.64], R20 ;  /* 0x000000140800b985 */ /* 0x0003e2000c101b38 */
[----:B------:R-:W-:-:S02]  /*11dc0*/  ISETP.GE.AND P3, PT, R69, UR4, PT ;  /* 0x0000000445007c0c */ /* 0x000fc4000bf66270 */
[----:B------:R-:W-:Y:S01]  /*11dd0*/  ISETP.GE.AND P2, PT, R71, UR4, PT ;  /* 0x0000000447007c0c */ /* 0x000fe2000bf46270 */
[----:B------:R2:W-:Y:S01]  /*11de0*/  @!P1 ST.E.64 desc[UR56][R10.64], R26 ;  /* 0x0000001a0a009985 */ /* 0x0005e2000c101b38 */
[C---:B------:R-:W-:Y:S02]  /*11df0*/  @!P4 LEA R24, P5, R67.reuse, R14, 0x2 ;  /* 0x0000000e4318c211 */ /* 0x040fe400078a10ff */
[----:B------:R-:W-:Y:S01]  /*11e00*/  ISETP.GE.AND P1, PT, R32, UR4, PT ;  /* 0x0000000420007c0c */ /* 0x000fe2000bf26270 */
[----:B------:R3:W-:Y:S01]  /*11e10*/  @!P0 ST.E.64 desc[UR56][R12.64], R28 ;  /* 0x0000001c0c008985 */ /* 0x0007e2000c101b38 */
[----:B------:R-:W-:Y:S02]  /*11e20*/  ISETP.GE.AND P0, PT, R60, UR4, PT ;  /* 0x000000043c007c0c */ /* 0x000fe4000bf06270 */
[----:B------:R-:W-:-:S03]  /*11e30*/  @!P4 LEA.HI.X R25, R67, R3, R68, 0x2, P5 ;  /* 0x000000034319c211 */ /* 0x000fc600028f1444 */
[-C--:B------:R-:W-:Y:S02]  /*11e40*/  @!P3 LEA R58, P5, R69, R14.reuse, 0x2 ;  /* 0x0000000e453ab211 */ /* 0x080fe400078a10ff */
[----:B------:R3:W-:Y:S01]  /*11e50*/  @!P4 ST.E.64 desc[UR56][R24.64], R30 ;  /* 0x0000001e1800c985 */ /* 0x0007e2000c101b38 */
[-C--:B-1----:R-:W-:Y:S02]  /*11e60*/  @!P2 LEA R8, P4, R71, R14.reuse, 0x2 ;  /* 0x0000000e4708a211 */ /* 0x082fe400078810ff */
[-C--:B------:R-:W-:Y:S02]  /*11e70*/  @!P3 LEA.HI.X R59, R69, R3.reuse, R70, 0x2, P5 ;  /* 0x00000003453bb211 */ /* 0x080fe400028f1446 */
[-C--:B--2---:R-:W-:Y:S02]  /*11e80*/  @!P1 LEA R10, P5, R32, R14.reuse, 0x2 ;  /* 0x0000000e200a9211 */ /* 0x084fe400078a10ff */
[----:B------:R-:W-:Y:S01]  /*11e90*/  @!P2 LEA.HI.X R9, R71, R3, R72, 0x2, P4 ;  /* 0x000000034709a211 */ /* 0x000fe200020f1448 */
[----:B------:R3:W-:Y:S01]  /*11ea0*/  @!P3 ST.E.64 desc[UR56][R58.64], R36 ;  /* 0x000000243a00b985 */ /* 0x0007e2000c101b38 */
[----:B------:R-:W-:-:S02]  /*11eb0*/  @!P0 LEA R14, P4, R60, R14, 0x2 ;  /* 0x0000000e3c0e8211 */ /* 0x000fc400078810ff */
[-C--:B------:R-:W-:Y:S01]  /*11ec0*/  @!P1 LEA.HI.X R11, R32, R3.reuse, R73, 0x2, P5 ;  /* 0x00000003200b9211 */ /* 0x080fe200028f1449 */
[----:B------:R3:W-:Y:S01]  /*11ed0*/  @!P2 ST.E.64 desc[UR56][R8.64], R38 ;  /* 0x000000260800a985 */ /* 0x0007e2000c101b38 */
[----:B------:R-:W-:-:S03]  /*11ee0*/  @!P0 LEA.HI.X R15, R60, R3, R61, 0x2, P4 ;  /* 0x000000033c0f8211 */ /* 0x000fc600020f143d */
[----:B------:R3:W-:Y:S04]  /*11ef0*/  @!P1 ST.E.64 desc[UR56][R10.64], R40 ;  /* 0x000000280a009985 */ /* 0x0007e8000c101b38 */
[----:B------:R3:W-:Y:S02]  /*11f00*/  @!P0 ST.E.64 desc[UR56][R14.64], R44 ;  /* 0x0000002c0e008985 */ /* 0x0007e4000c101b38 */
.L_x_12661:
[----:B------:R-:W-:Y:S05]  /*11f10*/  BSYNC B1 ;  /* 0x0000000000017941 */ /* 0x000fea0003800000 */
.L_x_12660:
[----:B------:R-:W-:-:S03]  /*11f20*/  UMOV UR4, 0xffffffff ;  /* 0xffffffff00047882 */ /* 0x000fc60000000000 */
[----:B------:R-:W-:Y:S05]  /*11f30*/  BRA.DIV UR4, `(.L_x_12662) ;  /* 0x00000086042c7947 */ /* 0x000fea000b800000 */
[----:B-1----:R1:W4:Y:S04]  /*11f40*/  SHFL.IDX PT, R3, R4, 0x1, 0x1c1f ;  /* 0x003c1f0004037f89 */ /* 0x00232800000e0000 */
[----:B--23--:R1:W2:Y:S02]  /*11f50*/  SHFL.IDX PT, R14, R0, 0x1, 0x1c1f ;  /* 0x003c1f00000e7f89 */ /* 0x00c2a400000e0000 */
.L_x_12846:
[----:B------:R-:W-:-:S13]  /*11f60*/  ISETP.GE.AND P0, PT, R6, R63, PT ;  /* 0x0000003f0600720c */ /* 0x000fda0003f06270 */
[----:B------:R-:W-:Y:S05]  /*11f70*/  @P0 BRA `(.L_x_12658) ;  /* 0x0000000c00140947 */ /* 0x000fea0003800000 */
[----:B------:R-:W-:Y:S02]  /*11f80*/  ULDC UR4, c[0x0][0xac8] ;  /* 0x0002b20000047ab9 */ /* 0x000fe40000000800 */
[----:B------:R-:W-:Y:S02]  /*11f90*/  ISETP.GE.AND P4, PT, R7, UR4, PT ;  /* 0x0000000407007c0c */ /* 0x000fe4000bf86270 */
[----:B------:R-:W-:Y:S02]  /*11fa0*/  ISETP.GE.AND P5, PT, R62, UR4, PT ;  /* 0x000000043e007c0c */ /* 0x000fe4000bfa6270 */
[----:B------:R-:W-:Y:S02]  /*11fb0*/  ISETP.GE.AND P0, PT, R65, UR4, PT ;  /* 0x0000000441007c0c */ /* 0x000fe4000bf06270 */
[----:B------:R-:W-:Y:S02]  /*11fc0*/  ISETP.GE.AND P1, PT, R67, UR4, PT ;  /* 0x0000000443007c0c */ /* 0x000fe4000bf26270 */
[----:B------:R-:W-:-:S05]  /*11fd0*/  ISETP.GE.AND P2, PT, R69, UR4, PT ;  /* 0x0000000445007c0c */ /* 0x000fca000bf46270 */
[----:B----4-:R-:W-:Y:S02]  /*11fe0*/  @!P4 IMAD.MOV.U32 R15, RZ, RZ, R3 ;  /* 0x000000ffff0fc224 */ /* 0x010fe400078e0003 */
        /* <DEDUP_REMOVED lines=9> */
[----:B------:R-:W-:Y:S02]  /*12080*/  ISETP.GE.AND P4, PT, R32, UR4, PT ;  /* 0x0000000420007c0c */ /* 0x000fe4000bf86270 */
[-C--:B------:R-:W-:Y:S01]  /*12090*/  @!P1 LEA.HI.X R11, R67, R3.reuse, R68, 0x2, P5 ;  /* 0x00000003430b9211 */ /* 0x080fe200028f1444 */
[----:B------:R3:W-:Y:S01]  /*120a0*/  @!P0 ST.E.64 desc[UR56][R8.64], R48 ;  /* 0x0000003008008985 */ /* 0x0007e2000c101b38 */
[C---:B------:R-:W-:Y:S02]  /*120b0*/  @!P2 LEA R12, P5, R69.reuse, R14, 0x2 ;  /* 0x0000000e450ca211 */ /* 0x040fe400078a10ff */
[----:B------:R-:W-:Y:S01]  /*120c0*/  ISETP.GE.AND P0, PT, R60, UR4, PT ;  /* 0x000000043c007c0c */ /* 0x000fe2000bf06270 */
[----:B------:R3:W-:Y:S01]  /*120d0*/  @!P1 ST.E.64 desc[UR56][R10.64], R50 ;  /* 0x000000320a009985 */ /* 0x0007e2000c101b38 */
[----:B------:R-:W-:-:S02]  /*120e0*/  @!P2 LEA.HI.X R13, R69, R3, R70, 0x2, P5 ;  /* 0x00000003450da211 */ /* 0x000fc400028f1446 */
[----:B------:R-:W-:-:S03]  /*120f0*/  @!P3 LEA R20, P5, R71, R14, 0x2 ;  /* 0x0000000e4714b211 */ /* 0x000fc600078a10ff */
[----:B------:R3:W-:Y:S01]  /*12100*/  @!P2 ST.E.64 desc[UR56][R12.64], R52 ;  /* 0x000000340c00a985 */ /* 0x0007e2000c101b38 */
[----:B------:R-:W-:Y:S02]  /*12110*/  @!P3 LEA.HI.X R21, R71, R3, R72, 0x2, P5 ;  /* 0x000000034715b211 */ /* 0x000fe400028f1448 */
[----:B0-----:R-:W-:-:S03]  /*12120*/  @!P4 LEA R4, P5, R32, R14, 0x2 ;  /* 0x0000000e2004c211 */ /* 0x001fc600078a10ff */
[----:B------:R3:W-:Y:S01]  /*12130*/  @!P3 ST.E.64 desc[UR56][R20.64], R54 ;  /* 0x000000361400b985 */ /* 0x0007e2000c101b38 */
[----:B------:R-:W-:-:S05]  /*12140*/  @!P4 LEA.HI.X R5, R32, R3, R73, 0x2, P5 ;  /* 0x000000032005c211 */ /* 0x000fca00028f1449 */
[----:B------:R3:W-:Y:S01]  /*12150*/  @!P4 ST.E.64 desc[UR56][R4.64], R56 ;  /* 0x000000380400c985 */ /* 0x0007e2000c101b38 */
[----:B------:R-:W-:Y:S05]  /*12160*/  @P0 BRA `(.L_x_12658) ;  /* 0x0000000800980947 */ /* 0x000fea0003800000 */
[----:B------:R-:W-:-:S04]  /*12170*/  LEA R14, P0, R60, R14, 0x2 ;  /* 0x0000000e3c0e7211 */ /* 0x000fc800078010ff */
[----:B------:R-:W-:-:S05]  /*12180*/  LEA.HI.X R15, R60, R3, R61, 0x2, P0 ;  /* 0x000000033c0f7211 */ /* 0x000fca00000f143d */
[----:B------:R0:W-:Y:S01]  /*12190*/  ST.E.64 desc[UR56][R14.64], R150 ;  /* 0x000000960e007985 */ /* 0x0001e2000c101b38 */
[----:B------:R-:W-:Y:S05]  /*121a0*/  BRA `(.L_x_12658) ;  /* 0x0000000800887947 */ /* 0x000fea0003800000 */
.L_x_12654:
[----:B------:R-:W2:Y:S01]  /*121b0*/  LDL R8, [R1+0x94] ;  /* 0x0000940001087983 */ /* 0x000ea20000100800 */
        /* <DEDUP_REMOVED lines=15> */
[----:B------:R-:W-:Y:S02]  /*122b0*/  ISETP.GT.AND P3, PT, R75, 0xbf, PT ;  /* 0x000000bf4b00780c */ /* 0x000fe40003f64270 */
[----:B--2---:R-:W-:-:S13]  /*122c0*/  ISETP.NE.AND P2, PT, R8, RZ, PT ;  /* 0x000000ff0800720c */ /* 0x004fda0003f45270 */
[----:B------:R-:W1:Y:S02]  /*122d0*/  @!P2 LDC R8, c[0x0][0xad4] ;  /* 0x0002b500ff08ab82 */ /* 0x000e640000000800 */
[----:B-1----:R0:W-:Y:S01]  /*122e0*/  @!P2 STL [R1+0x94], R8 ;  /* 0x000094080100a387 */ /* 0x0021e20000100800 */
[----:B------:R-:W-:Y:S01]  /*122f0*/  ISETP.GT.AND P2, PT, R8, 0x1, PT ;  /* 0x000000010800780c */ /* 0x000fe20003f44270 */
[----:B------:R-:W-:-:S12]  /*12300*/  @P1 BRA `(.L_x_12663) ;  /* 0x0000000000101947 */ /* 0x000fd80003800000 */
[----:B------:R-:W-:Y:S05]  /*12310*/  @!P0 BRA `(.L_x_12663) ;  /* 0x00000000000c8947 */ /* 0x000fea0003800000 */
[----:B------:R-:W2:Y:S04]  /*12320*/  LDG.E R0, desc[UR56][R4.64] ;  /* 0x0000003804007981 */ /* 0x000ea8000c1e1900 */
[----:B-----5:R-:W2:Y:S02]  /*12330*/  LDG.E R21, desc[UR56][R4.64+0x4] ;  /* 0x0000043804157981 */ /* 0x020ea4000c1e1900 */
[----:B--2---:R-:W-:-:S07]  /*12340*/  IADD3 R21, -R0, R21, RZ ;  /* 0x0000001500157210 */ /* 0x004fce0007ffe1ff */
.L_x_12663:
[----:B------:R-:W-:Y:S01]  /*12350*/  BSSY B1, `(.L_x_12664) ;  /* 0x000003a000017945 */ /* 0x000fe20003800000 */
[----:B------:R-:W-:Y:S02]  /*12360*/  SEL R31, R74, RZ, !P0 ;  /* 0x000000ff4a1f7207 */ /* 0x000fe40004000000 */
[----:B------:R-:W-:Y:S02]  /*12370*/  SEL R64, R64, RZ, !P0 ;  /* 0x000000ff40407207 */ /* 0x000fe40004000000 */
[----:B-----5:R-:W-:Y:S01]  /*12380*/  SHF.R.S32.HI R24, RZ, 0x1f, R3 ;  /* 0x0000001fff187819 */ /* 0x020fe20000011403 */
[----:B------:R-:W-:Y:S06]  /*12390*/  @P3 BRA `(.L_x_12665) ;  /* 0x0000000000d43947 */ /* 0x000fec0003800000 */
[----:B------:R-:W2:Y:S01]  /*123a0*/  LDL R0, [R1+0x9c] ;  /* 0x00009c0001007983 */ /* 0x000ea20000100800 */
[----:B------:R-:W1:Y:S01]  /*123b0*/  LDC R26, c[0x0][0xbe8] ;  /* 0x0002fa00ff1a7b82 */ /* 0x000e620000000800 */
[----:B0-----:R-:W2:Y:S02]  /*123c0*/  S2R R4, SR_TID.X ;  /* 0x0000000000047919 */ /* 0x001ea40000002100 */
[----:B--2---:R-:W-:Y:S02]  /*123d0*/  IMAD R0, R0, 0xc0, R4 ;  /* 0x000000c000007824 */ /* 0x004fe400078e0204 */
[----:B-1----:R-:W-:Y:S02]  /*123e0*/  IMAD R4, R21, R26, RZ ;  /* 0x0000001a15047224 */ /* 0x002fe400078e02ff */
        /* <DEDUP_REMOVED lines=26> */
[----:B------:R-:W-:Y:S01]  /*12590*/  IMAD.WIDE.U32 R14, R10, R31, RZ ;  /* 0x0000001f0a0e7225 */ /* 0x000fe200078e00ff */
[----:B------:R-:W-:-:S03]  /*125a0*/  IADD3 R27, R9, R27, RZ ;  /* 0x0000001b091b7210 */ /* 0x000fc60007ffe0ff */
[----:B------:R-:W-:Y:S01]  /*125b0*/  IMAD.MOV R10, RZ, RZ, -R25 ;  /* 0x000000ffff0a7224 */ /* 0x000fe200078e0a19 */
[----:B------:R-:W-:Y:S01]  /*125c0*/  IADD3 R0, P1, P3, R14, R8, R3 ;  /* 0x000000080e007210 */ /* 0x000fe20007b3e003 */
        /* <DEDUP_REMOVED lines=13> */
[----:B------:R-:W-:Y:S01]  /*126a0*/  IADD3 R0, R7, R13, RZ ;  /* 0x0000000d07007210 */ /* 0x000fe20007ffe0ff */
[----:B------:R-:W-:Y:S01]  /*126b0*/  IMAD.MOV.U32 R7, RZ, RZ, -0x800000 ;  /* 0xff800000ff077424 */ /* 0x000fe200078e00ff */
[----:B0-----:R-:W-:-:S04]  /*126c0*/  LEA R4, P0, R6, R4, 0x2 ;  /* 0x0000000406047211 */ /* 0x001fc800078010ff */
[----:B-1----:R-:W-:-:S05]  /*126d0*/  LEA.HI.X R5, R6, R5, R0, 0x2, P0 ;  /* 0x0000000506057211 */ /* 0x002fca00000f1400 */
[----:B------:R1:W-:Y:S04]  /*126e0*/  STG.E desc[UR56][R4.64], R7 ;  /* 0x0000000704007986 */ /* 0x0003e8000c101938 */
.L_x_12665:
[----:B------:R-:W-:Y:S05]  /*126f0*/  BSYNC B1 ;  /* 0x0000000000017941 */ /* 0x000fea0003800000 */
.L_x_12664:
[----:B------:R-:W-:Y:S05]  /*12700*/  @P2 BRA `(.L_x_12658) ;  /* 0x0000000400302947 */ /* 0x000fea0003800000 */
[----:B------:R-:W2:Y:S01]  /*12710*/  LDL.LU R12, [R1+0x8c] ;  /* 0x00008c00010c7983 */ /* 0x000ea20000300800 */
[----:B------:R-:W3:Y:S01]  /*12720*/  LDC R10, c[0x0][0xbe8] ;  /* 0x0002fa00ff0a7b82 */ /* 0x000ee20000000800 */
[----:B------:R-:W-:Y:S01]  /*12730*/  ULDC.64 UR4, c[0x0][0xaa0] ;  /* 0x0002a80000047ab9 */ /* 0x000fe20000000a00 */
[----:B------:R-:W-:Y:S01]  /*12740*/  IMAD R61, R61, 0x30, R60 ;  /* 0x000000303d3d7824 */ /* 0x000fe200078e023c */
[----:B------:R-:W4:Y:S01]  /*12750*/  LDL R26, [R1+0x9c] ;  /* 0x00009c00011a7983 */ /* 0x000f220000100800 */
[----:B------:R-:W-:Y:S01]  /*12760*/  IMAD R0, R24, UR4, RZ ;  /* 0x0000000418007c24 */ /* 0x000fe2000f8e02ff */
[----:B------:R-:W-:Y:S01]  /*12770*/  ULDC.64 UR6, c[0x0][0xaf0] ;  /* 0x0002bc0000067ab9 */ /* 0x000fe20000000a00 */
[----:B01----:R-:W-:-:S04]  /*12780*/  IMAD.WIDE.U32 R4, R3, UR4, RZ ;  /* 0x0000000403047c25 */ /* 0x003fc8000f8e00ff */
[----:B------:R-:W-:Y:S01]  /*12790*/  IMAD R7, R3, UR5, R0 ;  /* 0x0000000503077c24 */ /* 0x000fe2000f8e0200 */
[----:B------:R-:W-:Y:S01]  /*127a0*/  ULDC.64 UR4, c[0x0][0xae8] ;  /* 0x0002ba0000047ab9 */ /* 0x000fe20000000a00 */
[----:B------:R-:W-:Y:S02]  /*127b0*/  IMAD R6, R64, UR6, RZ ;  /* 0x0000000640067c24 */ /* 0x000fe4000f8e02ff */
[----:B------:R-:W-:Y:S01]  /*127c0*/  IMAD.IADD R5, R5, 0x1, R7 ;  /* 0x0000000105057824 */ /* 0x000fe200078e0207 */
[----:B---3--:R-:W-:-:S13]  /*127d0*/  ISETP.NE.AND P0, PT, R10, 0x1, PT ;  /* 0x000000010a00780c */ /* 0x008fda0003f05270 */
[----:B------:R-:W0:Y:S08]  /*127e0*/  @P0 LDC R9, c[0x0][0xbec] ;  /* 0x0002fb00ff090b82 */ /* 0x000e300000000800 */
[----:B------:R-:W1:Y:S01]  /*127f0*/  @P0 LDC R11, c[0x0][0xbf0] ;  /* 0x0002fc00ff0b0b82 */ /* 0x000e620000000800 */
[----:B--2---:R-:W-:-:S04]  /*12800*/  IMAD.WIDE.U32 R4, R12, UR4, R4 ;  /* 0x000000040c047c25 */ /* 0x004fc8000f8e0004 */
[----:B----4-:R-:W-:Y:S02]  /*12810*/  IMAD R8, R26, 0xc0, R61 ;  /* 0x000000c01a087824 */ /* 0x010fe400078e023d */
[----:B------:R-:W-:Y:S01]  /*12820*/  IMAD R5, R12, UR5, R5 ;  /* 0x000000050c057c24 */ /* 0x000fe2000f8e0205 */
[----:B------:R-:W-:Y:S01]  /*12830*/  ULDC.64 UR4, c[0x0][0xae0] ;  /* 0x0002b80000047ab9 */ /* 0x000fe20000000a00 */
[----:B0-----:R-:W-:-:S04]  /*12840*/  @P0 IMAD.HI.U32 R0, R8, R9, RZ ;  /* 0x0000000908000227 */ /* 0x001fc800078e00ff */
[----:B------:R-:W-:Y:S01]  /*12850*/  IMAD.MOV.U32 R3, RZ, RZ, R8 ;  /* 0x000000ffff037224 */ /* 0x000fe200078e0008 */
[----:B-1----:R-:W-:Y:S01]  /*12860*/  @P0 SHF.R.U32.HI R3, RZ, R11, R0 ;  /* 0x0000000bff030219 */ /* 0x002fe20000011600 */
[C---:B------:R-:W-:Y:S02]  /*12870*/  IMAD R9, R31.reuse, UR7, R6 ;  /* 0x000000071f097c24 */ /* 0x040fe4000f8e0206 */
[----:B------:R-:W-:Y:S01]  /*12880*/  IMAD.WIDE.U32 R4, R31, UR6, R4 ;  /* 0x000000061f047c25 */ /* 0x000fe2000f8e0004 */
[----:B------:R-:W-:Y:S01]  /*12890*/  IADD3 R7, -R3, RZ, RZ ;  /* 0x000000ff03077210 */ /* 0x000fe20007ffe1ff */
[----:B------:R-:W-:Y:S01]  /*128a0*/  ULDC.64 UR6, c[0x0][0xa80] ;  /* 0x0002a00000067ab9 */ /* 0x000fe20000000a00 */
        /* <DEDUP_REMOVED lines=10> */
[----:B------:R-:W-:Y:S01]  /*12950*/  IMAD.WIDE.U32 R4, R7, UR4, R4 ;  /* 0x0000000407047c25 */ /* 0x000fe2000f8e0004 */
[----:B------:R-:W-:Y:S02]  /*12960*/  ULDC UR4, c[0x0][0xac8] ;  /* 0x0002b20000047ab9 */ /* 0x000fe40000000800 */
[----:B------:R-:W-:Y:S01]  /*12970*/  ISETP.GE.AND P0, PT, R59, UR4, PT ;  /* 0x000000043b007c0c */ /* 0x000fe2000bf06270 */
[----:B------:R-:W-:Y:S01]  /*12980*/  IMAD R3, R7, UR5, R0 ;  /* 0x0000000507037c24 */ /* 0x000fe2000f8e0200 */
[----:B------:R-:W-:Y:S01]  /*12990*/  LEA R7, P1, R4, UR6, 0x1 ;  /* 0x0000000604077c11 */ /* 0x000fe2000f8208ff */
[----:B------:R-:W-:-:S02]  /*129a0*/  UMOV UR4, 0xffffffff ;  /* 0xffffffff00047882 */ /* 0x000fc40000000000 */
[----:B------:R-:W-:-:S05]  /*129b0*/  IMAD.IADD R3, R5, 0x1, R3 ;  /* 0x0000000105037824 */ /* 0x000fca00078e0203 */
[----:B------:R-:W-:Y:S01]  /*129c0*/  LEA.HI.X R20, R4, UR7, R3, 0x1, P1 ;  /* 0x0000000704147c11 */ /* 0x000fe200088f0c03 */
[----:B------:R-:W-:Y:S06]  /*129d0*/  BRA.DIV UR4, `(.L_x_12666) ;  /* 0x0000007a04cc7947 */ /* 0x000fec000b800000 */
[----:B------:R-:W0:Y:S01]  /*129e0*/  SHFL.IDX PT, R3, R7, RZ, 0x181f ;  /* 0x00181fff07037589 */ /* 0x000e2200000e0000 */
[----:B------:R-:W-:Y:S02]  /*129f0*/  IMAD R21, R21, R10, RZ ;  /* 0x0000000a15157224 */ /* 0x000fe400078e02ff */
[----:B------:R-:W-:Y:S01]  /*12a00*/  IMAD R24, R26, 0xc0, R60 ;  /* 0x000000c01a187824 */ /* 0x000fe200078e023c */
[----:B------:R-:W1:Y:S03]  /*12a10*/  SHFL.IDX PT, R0, R20, RZ, 0x181f ;  /* 0x00181fff14007589 */ /* 0x000e6600000e0000 */
[C---:B------:R-:W-:Y:S01]  /*12a20*/  VIADD R10, R24.reuse, 0x60 ;  /* 0x00000060180a7836 */ /* 0x040fe20000000000 */
[----:B------:R-:W2:Y:S01]  /*12a30*/  SHFL.IDX PT, R5, R7, 0x1, 0x181f ;  /* 0x00381f0007057f89 */ /* 0x000ea200000e0000 */
[CC--:B------:R-:W-:Y:S02]  /*12a40*/  ISETP.GE.OR P2, PT, R24.reuse, R21.reuse, P0 ;  /* 0x000000151800720c */ /* 0x0c0fe40000746670 */
[----:B------:R-:W-:Y:S01]  /*12a50*/  IADD3 R8, R24, 0x30, RZ ;  /* 0x0000003018087810 */ /* 0x000fe20007ffe0ff */
[----:B------:R-:W3:Y:S01]  /*12a60*/  SHFL.IDX PT, R14, R7, 0x2, 0x181f ;  /* 0x00581f00070e7f89 */ /* 0x000ee200000e0000 */
[----:B------:R-:W-:-:S02]  /*12a70*/  ISETP.GE.OR P4, PT, R10, R21, P0 ;  /* 0x000000150a00720c */ /* 0x000fc40000786670 */
[----:B------:R-:W-:Y:S01]  /*12a80*/  ISETP.GE.OR P3, PT, R8, R21, P0 ;  /* 0x000000150800720c */ /* 0x000fe20000766670 */
[----:B------:R-:W4:Y:S04]  /*12a90*/  SHFL.IDX PT, R4, R20, 0x1, 0x181f ;  /* 0x00381f0014047f89 */ /* 0x000f2800000e0000 */
[----:B------:R-:W5:Y:S02]  /*12aa0*/  SHFL.IDX PT, R6, R20, 0x2, 0x181f ;  /* 0x00581f0014067f89 */ /* 0x000f6400000e0000 */
[----:B0-----:R-:W-:-:S04]  /*12ab0*/  @!P2 LEA R10, P5, R59, R3, 0x1 ;  /* 0x000000033b0aa211 */ /* 0x001fc800078a08ff */
[C---:B-1----:R-:W-:Y:S02]  /*12ac0*/  @!P2 LEA.HI.X R3, R59.reuse, R0, R58, 0x1, P5 ;  /* 0x000000003b03a211 */ /* 0x042fe400028f0c3a */
[----:B------:R0:W1:Y:S01]  /*12ad0*/  SHFL.IDX PT, R0, R20, 0x3, 0x181f ;  /* 0x00781f0014007f89 */ /* 0x00006200000e0000 */
[C---:B--2---:R-:W-:Y:S02]  /*12ae0*/  @!P3 LEA R8, P1, R59.reuse, R5, 0x1 ;  /* 0x000000053b08b211 */ /* 0x044fe400078208ff */
[----:B------:R-:W-:Y:S01]  /*12af0*/  @!P2 IMAD.MOV.U32 R11, RZ, RZ, R3 ;  /* 0x000000ffff0ba224 */ /* 0x000fe200078e0003 */
[----:B---3--:R-:W-:-:S04]  /*12b00*/  @!P4 LEA R25, P5, R59, R14, 0x1 ;  /* 0x0000000e3b19c211 */ /* 0x008fc800078a08ff */
[----:B------:R0:W-:Y:S01]  /*12b10*/  @!P2 ST.E.128 desc[UR56][R10.64], RZ ;  /* 0x000000ff0a00a985 */ /* 0x0001e2000c101d38 */
[C-C-:B----4-:R-:W-:Y:S01]  /*12b20*/  @!P3 LEA.HI.X R9, R59.reuse, R4, R58.reuse, 0x1, P1 ;  /* 0x000000043b09b211 */ /* 0x150fe200008f0c3a */
[----:B------:R-:W-:Y:S02]  /*12b30*/  @!P4 IMAD.MOV.U32 R4, RZ, RZ, R25 ;  /* 0x000000ffff04c224 */ /* 0x000fe400078e0019 */
[----:B------:R0:W2:Y:S01]  /*12b40*/  SHFL.IDX PT, R14, R7, 0x3, 0x181f ;  /* 0x00781f00070e7f89 */ /* 0x0000a200000e0000 */
[----:B-----5:R-:W-:-:S03]  /*12b50*/  @!P4 LEA.HI.X R5, R59, R6, R58, 0x1, P5 ;  /* 0x000000063b05c211 */ /* 0x020fc600028f0c3a */
[----:B------:R0:W-:Y:S04]  /*12b60*/  @!P3 ST.E.128 desc[UR56][R8.64], RZ ;  /* 0x000000ff0800b985 */ /* 0x0001e8000c101d38 */
[----:B------:R0:W-:Y:S02]  /*12b70*/  @!P4 ST.E.128 desc[UR56][R4.64], RZ ;  /* 0x000000ff0400c985 */ /* 0x0001e4000c101d38 */
.L_x_12855:
[----:B------:R-:W-:-:S04]  /*12b80*/  IADD3 R24, R24, 0x90, RZ ;  /* 0x0000009018187810 */ /* 0x000fc80007ffe0ff */
[----:B------:R-:W-:-:S13]  /*12b90*/  ISETP.GE.OR P0, PT, R24, R21, P0 ;  /* 0x000000151800720c */ /* 0x000fda0000706670 */
[----:B--2---:R-:W-:-:S04]  /*12ba0*/  @!P0 LEA R14, P1, R59, R14, 0x1 ;  /* 0x0000000e3b0e8211 */ /* 0x004fc800078208ff */
[----:B-1----:R-:W-:-:S05]  /*12bb0*/  @!P0 LEA.HI.X R15, R59, R0, R58, 0x1, P1 ;  /* 0x000000003b0f8211 */ /* 0x002fca00008f0c3a */
[----:B------:R1:W-:Y:S04]  /*12bc0*/  @!P0 ST.E.128 desc[UR56][R14.64], RZ ;  /* 0x000000ff0e008985 */ /* 0x0003e8000c101d38 */
.L_x_12658:
[----:B------:R-:W-:Y:S05]  /*12bd0*/  BSYNC B0 ;  /* 0x0000000000007941 */ /* 0x000fea0003800000 */
.L_x_12653:
[----:B------:R-:W-:Y:S02]  /*12be0*/  ULDC UR4, c[0x0][0xc3c] ;  /* 0x00030f0000047ab9 */ /* 0x000fe40000000800 */
[----:B------:R-:W-:-:S13]  /*12bf0*/  ISETP.GE.AND P0, PT, R35, UR4, PT ;  /* 0x0000000423007c0c */ /* 0x000fda000bf06270 */
[----:B------:R-:W-:Y:S05]  /*12c00*/  @!P0 BRA `(.L_x_12667) ;  /* 0xfffffee400508947 */ /* 0x000fea000383ffff */
[----:B------:R-:W-:Y:S05]  /*12c10*/  BRA `(.L_x_12538) ;  /* 0x0000006800c87947 */ /* 0x000fea0003800000 */
.L_x_12536:
[----:B------:R-:W-:-:S08]  /*12c20*/  NOP ;  /* 0x0000000000007918 */ /* 0x000fd00000000000 */
[----:B--2---:R-:W0:-:S00]  /*12c30*/  USETMAXREG.DEALLOC.CTAPOOL 0x20 ;  /* 0x00000020000079c8 */ /* 0x004e0000080e0500 */
        /* <DEDUP_REMOVED lines=16> */
.L_x_12668:
        /* <DEDUP_REMOVED lines=38> */
[----:B--2---:R-:W-:Y:S02]  /*12fa0*/  ISETP.GT.AND P6, PT, R8, UR6, PT ;  /* 0x0000000608007c0c */ /* 0x004fe4000bfc4270 */
[----:B------:R-:W-:-:S11]  /*12fb0*/  MOV R3, R8 ;  /* 0x0000000800037202 */ /* 0x000fd60000000f00 */
[----:B------:R-:W-:Y:S05]  /*12fc0*/  @P6 BRA `(.L_x_12670) ;  /* 0x00000000009c6947 */ /* 0x000fea0003800000 */
[----:B------:R-:W-:Y:S01]  /*12fd0*/  IMAD.MOV.U32 R8, RZ, RZ, R3 ;  /* 0x000000ffff087224 */ /* 0x000fe200078e0003 */
[----:B------:R-:W-:Y:S01]  /*12fe0*/  UMOV UR4, URZ ;  /* 0x0000003f00047c82 */ /* 0x000fe20008000000 */
[----:B------:R-:W-:-:S05]  /*12ff0*/  ULDC UR5, c[0x0][0xc38] ;  /* 0x00030e0000057ab9 */ /* 0x000fca0000000800 */
.L_x_12672:
        /* <DEDUP_REMOVED lines=33> */
[----:B------:R-:W-:-:S05]  /*13210*/  IMAD.IADD R8, R3, 0x1, R8 ;  /* 0x0000000103087824 */ /* 0x000fca00078e0208 */
[----:B------:R-:W-:-:S13]  /*13220*/  ISETP.GT.AND P6, PT, R8, UR6, PT ;  /* 0x0000000608007c0c */ /* 0x000fda000bfc4270 */
[----:B------:R-:W-:Y:S05]  /*13230*/  @!P6 BRA `(.L_x_12672) ;  /* 0xfffffffc0070e947 */ /* 0x000fea000383ffff */
.L_x_12670:
        /* <DEDUP_REMOVED lines=19> */
.L_x_12673:
[----:B0-----:R-:W-:Y:S01]  /*13370*/  IMAD.MOV.U32 R5, RZ, RZ, R10 ;  /* 0x000000ffff057224 */ /* 0x001fe200078e000a */
[----:B------:R-:W-:Y:S01]  /*13380*/  MOV R2, RZ ;  /* 0x000000ff00027202 */ /* 0x000fe20000000f00 */
[----:B-1----:R-:W-:Y:S02]  /*13390*/  IMAD R24, R24, UR5, R9 ;  /* 0x0000000518187c24 */ /* 0x002fe4000f8e0209 */
[----:B------:R-:W0:Y:S01]  /*133a0*/  I2F.RP R8, R5 ;  /* 0x0000000500087306 */ /* 0x000e220000209400 */
[----:B------:R-:W-:Y:S02]  /*133b0*/  IMAD R9, R11, R4, RZ ;  /* 0x000000040b097224 */ /* 0x000fe400078e02ff */
        /* <DEDUP_REMOVED lines=12> */
[----:B------:R-:W-:Y:S01]  /*13480*/  @!P1 IADD3 R2, R2, 0x1, RZ ;  /* 0x0000000102029810 */ /* 0x000fe20007ffe0ff */
[----:B------:R-:W0:Y:S01]  /*13490*/  F2I.FTZ.U32.TRUNC.NTZ R3, R3 ;  /* 0x0000000300037305 */ /* 0x000e22000021f000 */
[----:B------:R-:W-:Y:S02]  /*134a0*/  ISETP.NE.AND P1, PT, R6, RZ, PT ;  /* 0x000000ff0600720c */ /* 0x000fe40003f25270 */
[----:B------:R-:W-:Y:S02]  /*134b0*/  ISETP.GE.U32.AND P0, PT, R9, R4, PT ;  /* 0x000000040900720c */ /* 0x000fe40003f06070 */
[----:B------:R-:W-:-:S04]  /*134c0*/  LOP3.LUT R4, R25, R6, RZ, 0x3c, !PT ;  /* 0x0000000619047212 */ /* 0x000fc800078e3cff */
[----:B------:R-:W-:Y:S01]  /*134d0*/  ISETP.GE.AND P2, PT, R4, RZ, PT ;  /* 0x000000ff0400720c */ /* 0x000fe20003f46270 */
[----:B0-----:R-:W-:-:S06]  /*134e0*/  IMAD.MOV R8, RZ, RZ, -R3 ;  /* 0x000000ffff087224 */ /* 0x001fcc00078e0a03 */
[----:B------:R-:W-:-:S04]  /*134f0*/  @P0 VIADD R2, R2, 0x1 ;  /* 0x0000000102020836 */ /* 0x000fc80000000000 */
[----:B------:R-:W-:Y:S01]  /*13500*/  IMAD.MOV.U32 R4, RZ, RZ, R2 ;  /* 0x000000ffff047224 */ /* 0x000fe200078e0002 */
[----:B------:R-:W-:Y:S02]  /*13510*/  MOV R2, R8 ;  /* 0x0000000800027202 */ /* 0x000fe40000000f00 */
        /* <DEDUP_REMOVED lines=24> */
[----:B------:R-:W-:-:S05]  /*136a0*/  IMAD R7, R7, 0x1000000, R2 ;  /* 0x0100000007077824 */ /* 0x000fca00078e0202 */
[----:B------:R-:W-:Y:S01]  /*136b0*/  LEA R26, R4, R7, 0x10 ;  /* 0x00000007041a7211 */ /* 0x000fe200078e80ff */
[----:B------:R-:W-:Y:S06]  /*136c0*/  BRA `(.L_x_12674) ;  /* 0x00000000000c7947 */ /* 0x000fec0003800000 */
.L_x_12671:
[----:B------:R-:W-:Y:S02]  /*136d0*/  IMAD.MOV.U32 R25, RZ, RZ, RZ ;  /* 0x000000ffff197224 */ /* 0x000fe400078e00ff */
[----:B------:R-:W-:Y:S02]  /*136e0*/  IMAD.U32 R24, RZ, RZ, UR6 ;  /* 0x00000006ff187e24 */ /* 0x000fe4000f8e00ff */
[----:B------:R-:W-:-:S07]  /*136f0*/  IMAD.MOV.U32 R26, RZ, RZ, RZ ;  /* 0x000000ffff1a7224 */ /* 0x000fce00078e00ff */
.L_x_12674:
[----:B------:R-:W-:-:S13]  /*13700*/  ISETP.NE.AND P0, PT, R0, RZ, PT ;  /* 0x000000ff0000720c */ /* 0x000fda0003f05270 */
[----:B------:R-:W0:Y:S01]  /*13710*/  @!P0 S2R R3, SR_CgaCtaId ;  /* 0x0000000000038919 */ /* 0x000e220000008800 */
[----:B------:R-:W-:-:S04]  /*13720*/  @!P0 MOV R0, 0x400 ;  /* 0x0000040000008802 */ /* 0x000fc80000000f00 */
[----:B0-----:R-:W-:-:S05]  /*13730*/  @!P0 LEA R0, R3, R0, 0x18 ;  /* 0x0000000003008211 */ /* 0x001fca00078ec0ff */
[----:B------:R2:W-:Y:S01]  /*13740*/  @!P0 STS.128 [R0+0x308d0], R24 ;  /* 0x0308d01800008388 */ /* 0x0005e20000000c00 */
[----:B------:R-:W-:Y:S06]  /*13750*/  BAR.ARV 0x5, 0x200 ;  /* 0x0148000000007b1d */ /* 0x000fec0000002000 */
.L_x_12669:
[----:B------:R3:W-:Y:S01]  /*13760*/  STL [R1+0x38], RZ ;  /* 0x000038ff01007387 */ /* 0x0007e20000100800 */
[----:B------:R-:W-:Y:S01]  /*13770*/  ULDC UR4, c[0x0][0xc3c] ;  /* 0x00030f0000047ab9 */ /* 0x000fe20000000800 */
[----:B------:R-:W-:Y:S01]  /*13780*/  MOV R28, 0x1 ;  /* 0x00000001001c7802 */ /* 0x000fe20000000f00 */
[----:B------:R-:W-:Y:S01]  /*13790*/  IMAD.MOV.U32 R18, RZ, RZ, RZ ;  /* 0x000000ffff127224 */ /* 0x000fe200078e00ff */
[----:B-1----:R-:W-:-:S13]  /*137a0*/  ISETP.GE.AND P0, PT, R27, UR4, PT ;  /* 0x000000041b007c0c */ /* 0x002fda000bf06270 */
[----:B---3--:R-:W-:Y:S05]  /*137b0*/  @P0 BRA `(.L_x_12675) ;  /* 0x0000005c00040947 */ /* 0x008fea0003800000 */
[----:B------:R-:W1:Y:S01]  /*137c0*/  S2R R5, SR_TID.X ;  /* 0x0000000000057919 */ /* 0x000e620000002100 */
[----:B------:R-:W3:Y:S01]  /*137d0*/  S2UR UR5, SR_CgaCtaId ;  /* 0x00000000000579c3 */ /* 0x000ee20000008800 */
[----:B------:R-:W-:Y:S01]  /*137e0*/  UMOV UR4, 0x400 ;  /* 0x0000040000047882 */ /* 0x000fe20000000000 */
[----:B------:R-:W-:Y:S01]  /*137f0*/  BSSY B8, `(.L_x_12675) ;  /* 0x00005bd000087945 */ /* 0x000fe20003800000 */
[----:B------:R-:W-:Y:S01]  /*13800*/  STL [R1+0x38], RZ ;  /* 0x000038ff01007387 */ /* 0x000fe20000100800 */
[----:B------:R-:W-:Y:S01]  /*13810*/  IMAD.MOV.U32 R29, RZ, RZ, RZ ;  /* 0x000000ffff1d7224 */ /* 0x000fe200078e00ff */
[----:B------:R-:W-:Y:S01]  /*13820*/  ULDC.64 UR38, c[0x0][0x198] ;  /* 0x0000660000267ab9 */ /* 0x000fe20000000a00 */
[----:B------:R-:W-:Y:S01]  /*13830*/  IMAD.MOV.U32 R18, RZ, RZ, RZ ;  /* 0x000000ffff127224 */ /* 0x000fe200078e00ff */
[----:B------:R-:W-:Y:S01]  /*13840*/  ULDC UR36, c[0x0][0xc] ;  /* 0x0000030000247ab9 */ /* 0x000fe20000000800 */
[----:B------:R-:W-:Y:S01]  /*13850*/  IMAD.MOV.U32 R28, RZ, RZ, 0x1 ;  /* 0x00000001ff1c7424 */ /* 0x000fe200078e00ff */
[----:B---3--:R-:W-:-:S06]  /*13860*/  ULEA UR4, UR5, UR4, 0x18 ;  /* 0x0000000405047291 */ /* 0x008fcc000f8ec03f */
[----:B------:R-:W-:Y:S01]  /*13870*/  IMAD.U32 R16, RZ, RZ, UR4 ;  /* 0x00000004ff107e24 */ /* 0x000fe2000f8e00ff */
[C---:B-1----:R-:W-:Y:S01]  /*13880*/  LOP3.LUT R4, R5.reuse, 0x7f, RZ, 0xc0, !PT ;  /* 0x0000007f05047812 */ /* 0x042fe200078ec0ff */
[----:B--2---:R-:W-:-:S04]  /*13890*/  IMAD.SHL.U32 R0, R5, 0x8, RZ ;  /* 0x0000000805007824 */ /* 0x004fc800078e00ff */
[----:B------:R-:W-:Y:S01]  /*138a0*/  IMAD.SHL.U32 R3, R4, 0x8, RZ ;  /* 0x0000000804037824 */ /* 0x000fe200078e00ff */
[----:B0-----:R-:W-:Y:S01]  /*138b0*/  LOP3.LUT R2, R0, 0x1f8, RZ, 0xc0, !PT ;  /* 0x000001f800027812 */ /* 0x001fe200078ec0ff */
[----:B------:R-:W-:Y:S01]  /*138c0*/  IMAD.MOV.U32 R0, RZ, RZ, 0x1 ;  /* 0x00000001ff007424 */ /* 0x000fe200078e00ff */
[----:B------:R-:W-:Y:S02]  /*138d0*/  SHF.R.U32.HI R4, RZ, 0x3, R4 ;  /* 0x00000003ff047819 */ /* 0x000fe40000011604 */
[----:B------:R-:W-:Y:S02]  /*138e0*/  LOP3.LUT R2, R2, 0x38, R5, 0x78, !PT ;  /* 0x0000003802027812 */ /* 0x000fe400078e7805 */
[----:B------:R0:W-:Y:S02]  /*138f0*/  STL [R1+0x4], R0 ;  /* 0x0000040001007387 */ /* 0x0001e40000100800 */
[----:B------:R-:W-:Y:S02]  /*13900*/  LOP3.LUT R3, R2, 0x200, R3, 0xf8, !PT ;  /* 0x0000020002037812 */ /* 0x000fe400078ef803 */
[----:B------:R-:W-:-:S04]  /*13910*/  SHF.L.U32 R2, R5, 0x4, RZ ;  /* 0x0000000405027819 */ /* 0x000fc800000006ff */
[----:B------:R-:W-:Y:S02]  /*13920*/  LOP3.LUT R2, R4, 0x70, R2, 0xf8, !PT ;  /* 0x0000007004027812 */ /* 0x000fe400078ef802 */
[----:B0-----:R-:W-:-:S05]  /*13930*/  LEA R0, R3, R16, 0x1 ;  /* 0x0000001003007211 */ /* 0x001fca00078e08ff */
[----:B------:R0:W-:Y:S02]  /*13940*/  STL [R1+0x10], R0 ;  /* 0x0000100001007387 */ /* 0x0001e40000100800 */
.L_x_12799:
[----:B-1----:R-:W1:Y:S02]  /*13950*/  LDC.64 R2, c[0x0][0xc88] ;  /* 0x00032200ff027b82 */ /* 0x002e640000000a00 */
[----:B-1----:R-:W-:-:S05]  /*13960*/  IMAD.WIDE R2, R27, 0x4, R2 ;  /* 0x000000041b027825 */ /* 0x002fca00078e0202 */
[----:B0-----:R-:W0:Y:S01]  /*13970*/  LDG.E R13, desc[UR56][R2.64] ;  /* 0x00000038020d7981 */ /* 0x001e22000c1e1900 */
[----:B------:R-:W-:Y:S05]  /*13980*/  YIELD ;  /* 0x0000000000007946 */ /* 0x000fea0003800000 */
[----:B------:R-:W-:Y:S01]  /*13990*/  ULDC.64 UR4, c[0x0][0xa28] ;  /* 0x00028a0000047ab9 */ /* 0x000fe20000000a00 */
[----:B------:R-:W-:Y:S02]  /*139a0*/  CS2R R8, SRZ ;  /* 0x0000000000087805 */ /* 0x000fe4000001ff00 */
[----:B------:R-:W-:Y:S01]  /*139b0*/  ISETP.NE.U32.AND P0, PT, RZ, UR4, PT ;  /* 0x00000004ff007c0c */ /* 0x000fe2000bf05070 */
[----:B------:R-:W-:-:S03]  /*139c0*/  ULDC.64 UR6, c[0x0][0xa00] ;  /* 0x0002800000067ab9 */ /* 0x000fc60000000a00 */
[----:B------:R-:W-:Y:S02]  /*139d0*/  ISETP.NE.AND.EX P0, PT, RZ, UR5, PT, P0 ;  /* 0x00000005ff007c0c */ /* 0x000fe4000bf05300 */
[----:B0-----:R-:W-:Y:S01]  /*139e0*/  SHF.R.S32.HI R0, RZ, 0x1f, R13 ;  /* 0x0000001fff007819 */ /* 0x001fe2000001140d */
[----:B------:R-:W-:-:S10]  /*139f0*/  IMAD.SHL.U32 R19, R13, 0x4, RZ ;  /* 0x000000040d137824 */ /* 0x000fd400078e00ff */
[C---:B------:R-:W-:Y:S01]  /*13a00*/  @P0 LEA R4, P1, R13.reuse, UR4, 0x2 ;  /* 0x000000040d040c11 */ /* 0x040fe2000f8210ff */
[----:B------:R-:W-:Y:S01]  /*13a10*/  STL [R1+0x14], R13 ;  /* 0x0000140d01007387 */ /* 0x000fe20000100800 */
[C-C-:B------:R-:W-:Y:S02]  /*13a20*/  SHF.L.U64.HI R22, R13.reuse, 0x2, R0.reuse ;  /* 0x000000020d167819 */ /* 0x140fe40000010200 */
[----:B--2---:R-:W-:Y:S01]  /*13a30*/  @P0 LEA.HI.X R5, R13, UR5, R0, 0x2, P1 ;  /* 0x000000050d050c11 */ /* 0x004fe200088f1400 */
[----:B------:R-:W-:Y:S01]  /*13a40*/  ULDC.64 UR4, c[0x0][0xa08] ;  /* 0x0002820000047ab9 */ /* 0x000fe20000000a00 */
[----:B------:R-:W-:Y:S01]  /*13a50*/  ISETP.NE.U32.AND P1, PT, RZ, UR6, PT ;  /* 0x00000006ff007c0c */ /* 0x000fe2000bf25070 */
[----:B------:R0:W-:Y:S01]  /*13a60*/  STL [R1+0x2c], R0 ;  /* 0x00002c0001007387 */ /* 0x0001e20000100800 */
[----:B------:R-:W-:-:S03]  /*13a70*/  IADD3 R2, P2, R19, UR6, RZ ;  /* 0x0000000613027c10 */ /* 0x000fc6000ff5e0ff */
[----:B------:R1:W5:Y:S01]  /*13a80*/  @P0 LDG.E R9, desc[UR56][R4.64] ;  /* 0x0000003804090981 */ /* 0x000362000c1e1900 */
[----:B------:R-:W-:Y:S02]  /*13a90*/  ISETP.NE.AND.EX P0, PT, RZ, UR7, PT, P1 ;  /* 0x00000007ff007c0c */ /* 0x000fe4000bf05310 */
[C---:B------:R-:W-:Y:S01]  /*13aa0*/  IADD3.X R3, R22.reuse, UR7, RZ, P2, !PT ;  /* 0x0000000716037c10 */ /* 0x040fe200097fe4ff */
[----:B------:R-:W-:Y:S01]  /*13ab0*/  ULDC.64 UR6, c[0x0][0xa10] ;  /* 0x0002840000067ab9 */ /* 0x000fe20000000a00 */
[----:B------:R-:W-:Y:S01]  /*13ac0*/  ISETP.NE.U32.AND P1, PT, RZ, UR4, PT ;  /* 0x00000004ff007c0c */ /* 0x000fe2000bf25070 */
[----:B0-----:R-:W-:Y:S01]  /*13ad0*/  IMAD.MOV.U32 R0, RZ, RZ, RZ ;  /* 0x000000ffff007224 */ /* 0x001fe200078e00ff */
[C---:B------:R-:W-:Y:S02]  /*13ae0*/  IADD3 R6, P3, R19.reuse, UR4, RZ ;  /* 0x0000000413067c10 */ /* 0x040fe4000ff7e0ff */
[----:B------:R-:W-:Y:S02]  /*13af0*/  ISETP.NE.AND.EX P1, PT, RZ, UR5, PT, P1 ;  /* 0x00000005ff007c0c */ /* 0x000fe4000bf25310 */
[----:B------:R-:W-:Y:S01]  /*13b00*/  IADD3.X R7, R22, UR5, RZ, P3, !PT ;  /* 0x0000000516077c10 */ /* 0x000fe20009ffe4ff */
[----:B------:R-:W-:Y:S01]  /*13b10*/  ULDC.64 UR4, c[0x0][0xa18] ;  /* 0x0002860000047ab9 */ /* 0x000fe20000000a00 */
[----:B-1----:R-:W-:Y:S01]  /*13b20*/  IADD3 R4, P4, R19, UR6, RZ ;  /* 0x0000000613047c10 */ /* 0x002fe2000ff9e0ff */
[----:B------:R-:W2:Y:S01]  /*13b30*/  @P0 LDG.E R8, desc[UR56][R2.64] ;  /* 0x0000003802080981 */ /* 0x000ea2000c1e1900 */
[----:B------:R-:W-:-:S02]  /*13b40*/  ISETP.NE.U32.AND P3, PT, RZ, UR4, PT ;  /* 0x00000004ff007c0c */ /* 0x000fc4000bf65070 */
[----:B------:R-:W-:Y:S02]  /*13b50*/  IADD3.X R5, R22, UR7, RZ, P4, !PT ;  /* 0x0000000716057c10 */ /* 0x000fe4000a7fe4ff */
[----:B------:R-:W-:Y:S02]  /*13b60*/  ISETP.NE.AND.EX P3, PT, RZ, UR5, PT, P3 ;  /* 0x00000005ff007c0c */ /* 0x000fe4000bf65330 */
[----:B------:R-:W-:Y:S02]  /*13b70*/  ISETP.NE.U32.AND P2, PT, RZ, UR6, PT ;  /* 0x00000006ff007c0c */ /* 0x000fe4000bf45070 */
[----:B------:R-:W-:Y:S02]  /*13b80*/  MOV R12, RZ ;  /* 0x000000ff000c7202 */ /* 0x000fe40000000f00 */
[----:B------:R-:W-:-:S04]  /*13b90*/  ISETP.NE.AND.EX P2, PT, RZ, UR7, PT, P2 ;  /* 0x00000007ff007c0c */ /* 0x000fc8000bf45320 */
[----:B------:R-:W5:Y:S03]  /*13ba0*/  @P1 LDG.E R12, desc[UR56][R6.64] ;  /* 0x00000038060c1981 */ /* 0x000f66000c1e1900 */
[----:B------:R-:W-:Y:S01]  /*13bb0*/  @P3 IADD3 R10, P4, R19, UR4, RZ ;  /* 0x00000004130a3c10 */ /* 0x000fe2000ff9e0ff */
[----:B------:R-:W-:-:S03]  /*13bc0*/  ULDC UR4, c[0x0][0x288] ;  /* 0x0000a20000047ab9 */ /* 0x000fc60000000800 */
[----:B------:R-:W-:Y:S02]  /*13bd0*/  @P3 IADD3.X R11, R22, UR5, RZ, P4, !PT ;  /* 0x00000005160b3c10 */ /* 0x000fe4000a7fe4ff */
        /* <DEDUP_REMOVED lines=12> */
[----:B0-----:R-:W-:Y:S01]  /*13ca0*/  MOV R10, UR4 ;  /* 0x00000004000a7c02 */ /* 0x001fe20008000f00 */
[----:B--2---:R0:W-:Y:S02]  /*13cb0*/  STL [R1+0x3c], R8 ;  /* 0x00003c0801007387 */ /* 0x0041e40000100800 */
[----:B0-----:R-:W-:Y:S01]  /*13cc0*/  IMAD.U32 R8, RZ, RZ, UR5 ;  /* 0x00000005ff087e24 */ /* 0x001fe2000f8e00ff */
[----:B---3--:R-:W-:Y:S06]  /*13cd0*/  @P3 BRA `(.L_x_12676) ;  /* 0x0000000000143947 */ /* 0x008fec0003800000 */
[----:B------:R-:W-:Y:S05]  /*13ce0*/  @!P0 BRA `(.L_x_12676) ;  /* 0x0000000000108947 */ /* 0x000fea0003800000 */
[----:B------:R-:W2:Y:S04]  /*13cf0*/  LDG.E R11, desc[UR56][R2.64] ;  /* 0x00000038020b7981 */ /* 0x000ea8000c1e1900 */
[----:B------:R-:W2:Y:S02]  /*13d00*/  LDG.E R2, desc[UR56][R2.64+0x4] ;  /* 0x0000043802027981 */ /* 0x000ea4000c1e1900 */
[----:B--2---:R-:W-:-:S05]  /*13d10*/  IMAD.IADD R2, R2, 0x1, -R11 ;  /* 0x0000000102027824 */ /* 0x004fca00078e0a0b */
[----:B------:R0:W-:Y:S02]  /*13d20*/  STL [R1+0x3c], R2 ;  /* 0x00003c0201007387 */ /* 0x0001e40000100800 */
.L_x_12676:
[----:B------:R-:W-:Y:S01]  /*13d30*/  ULDC.64 UR4, c[0x0][0xa20] ;  /* 0x0002880000047ab9 */ /* 0x000fe20000000a00 */
[C---:B------:R-:W-:Y:S01]  /*13d40*/  LOP3.LUT R11, R26.reuse, 0xff000000, RZ, 0xc0, !PT ;  /* 0xff0000001a0b7812 */ /* 0x040fe200078ec0ff */
[----:B------:R-:W-:Y:S01]  /*13d50*/  IMAD.MOV.U32 R23, RZ, RZ, R13 ;  /* 0x000000ffff177224 */ /* 0x000fe200078e000d */
[----:B------:R-:W-:Y:S02]  /*13d60*/  ISETP.NE.U32.AND P0, PT, RZ, UR4, PT ;  /* 0x00000004ff007c0c */ /* 0x000fe4000bf05070 */
[----:B------:R-:W-:Y:S02]  /*13d70*/  SHF.R.U32.HI R11, RZ, 0x8, R11 ;  /* 0x00000008ff0b7819 */ /* 0x000fe4000001160b */
[----:B------:R-:W-:Y:S02]  /*13d80*/  ISETP.NE.AND.EX P0, PT, RZ, UR5, PT, P0 ;  /* 0x00000005ff007c0c */ /* 0x000fe4000bf05300 */
[C---:B0-----:R-:W-:Y:S02]  /*13d90*/  LOP3.LUT R2, R26.reuse, 0xff0000, RZ, 0xc0, !PT ;  /* 0x00ff00001a027812 */ /* 0x041fe400078ec0ff */
        /* <DEDUP_REMOVED lines=8> */
.L_x_12677:
[----:B------:R-:W-:Y:S05]  /*13e20*/  @!P1 BRA `(.L_x_12678) ;  /* 0x00000000000c9947 */ /* 0x000fea0003800000 */
[----:B------:R-:W2:Y:S04]  /*13e30*/  LDG.E R10, desc[UR56][R6.64] ;  /* 0x00000038060a7981 */ /* 0x000ea8000c1e1900 */
[----:B------:R-:W2:Y:S02]  /*13e40*/  LDG.E R6, desc[UR56][R6.64+0x4] ;  /* 0x0000043806067981 */ /* 0x000ea4000c1e1900 */
[----:B--2---:R-:W-:-:S07]  /*13e50*/  IADD3 R10, -R10, R6, RZ ;  /* 0x000000060a0a7210 */ /* 0x004fce0007ffe1ff */
.L_x_12678:
[----:B0-----:R-:W2:Y:S01]  /*13e60*/  @P2 LDG.E R2, desc[UR56][R4.64] ;  /* 0x0000003804022981 */ /* 0x001ea2000c1e1900 */
[----:B-----5:R-:W-:-:S03]  /*13e70*/  IMAD.IADD R10, R10, 0x1, -R9 ;  /* 0x000000010a0a7824 */ /* 0x020fc600078e0a09 */
[----:B------:R-:W2:Y:S01]  /*13e80*/  @P2 LDG.E R4, desc[UR56][R4.64+0x4] ;  /* 0x0000043804042981 */ /* 0x000ea2000c1e1900 */
[----:B------:R-:W-:Y:S01]  /*13e90*/  LOP3.LUT R13, R11, 0xff, RZ, 0xc0, !PT ;  /* 0x000000ff0b0d7812 */ /* 0x000fe200078ec0ff */
[----:B------:R-:W-:Y:S01]  /*13ea0*/  BSSY B0, `(.L_x_12679) ;  /* 0x000002b000007945 */ /* 0x000fe20003800000 */
[----:B--2---:R-:W-:-:S04]  /*13eb0*/  @P2 IMAD.IADD R8, R4, 0x1, -R2 ;  /* 0x0000000104082824 */ /* 0x004fc800078e0a02 */
[----:B------:R-:W-:-:S05]  /*13ec0*/  IMAD.IADD R2, R10, 0x1, R8 ;  /* 0x000000010a027824 */ /* 0x000fca00078e0208 */
[----:B------:R-:W-:-:S05]  /*13ed0*/  IADD3 R3, R2, 0xbf, RZ ;  /* 0x000000bf02037810 */ /* 0x000fca0007ffe0ff */
[----:B------:R-:W-:Y:S01]  /*13ee0*/  IMAD.HI R3, R3, 0x2aaaaaab, RZ ;  /* 0x2aaaaaab03037827 */ /* 0x000fe200078e02ff */
[----:B------:R-:W-:-:S04]  /*13ef0*/  ISETP.GE.AND P1, PT, R2, 0x1, PT ;  /* 0x000000010200780c */ /* 0x000fc80003f26270 */
[----:B------:R-:W-:-:S04]  /*13f00*/  SHF.R.U32.HI R2, RZ, 0x1f, R3 ;  /* 0x0000001fff027819 */ /* 0x000fc80000011603 */
[----:B------:R-:W-:-:S05]  /*13f10*/  LEA.HI.SX32 R12, R3, R2, 0x1b ;  /* 0x00000002030c7211 */ /* 0x000fca00078fdaff */
[----:B------:R0:W-:Y:S04]  /*13f20*/  STL [R1+0x1c], R12 ;  /* 0x00001c0c01007387 */ /* 0x0001e80000100800 */
[----:B------:R0:W-:Y:S01]  /*13f30*/  STL [R1+0x40], R13 ;  /* 0x0000400d01007387 */ /* 0x0001e20000100800 */
[----:B------:R-:W-:Y:S01]  /*13f40*/  SHF.R.U32.HI R4, RZ, 0x10, R11 ;  /* 0x00000010ff047819 */ /* 0x000fe2000001160b */
[----:B------:R-:W-:Y:S01]  /*13f50*/  IMAD.MOV.U32 R3, RZ, RZ, RZ ;  /* 0x000000ffff037224 */ /* 0x000fe200078e00ff */
[----:B------:R-:W-:Y:S06]  /*13f60*/  @!P1 BRA `(.L_x_12680) ;  /* 0x0000000000789947 */ /* 0x000fec0003800000 */
[----:B------:R-:W-:Y:S01]  /*13f70*/  ISETP.NE.AND P0, PT, R4, RZ, PT ;  /* 0x000000ff0400720c */ /* 0x000fe20003f05270 */
[----:B------:R-:W-:-:S03]  /*13f80*/  ULDC UR4, c[0x0][0x9f0] ;  /* 0x00027c0000047ab9 */ /* 0x000fc60000000800 */
[----:B------:R-:W-:-:S04]  /*13f90*/  SEL R5, R4, UR4, P0 ;  /* 0x0000000404057c07 */ /* 0x000fc80008000000 */
[----:B------:R-:W-:Y:S02]  /*13fa0*/  IABS R6, R5 ;  /* 0x0000000500067213 */ /* 0x000fe40000000000 */
[----:B------:R-:W-:Y:S02]  /*13fb0*/  IADD3 R7, R5, -0x1, R12 ;  /* 0xffffffff05077810 */ /* 0x000fe40007ffe00c */
[----:B------:R-:W1:Y:S08]  /*13fc0*/  I2F.RP R2, R6 ;  /* 0x0000000600027306 */ /* 0x000e700000209400 */
[----:B-1----:R-:W1:Y:S02]  /*13fd0*/  MUFU.RCP R2, R2 ;  /* 0x0000000200027308 */ /* 0x002e640000001000 */
[----:B-1----:R-:W-:-:S06]  /*13fe0*/  VIADD R2, R2, 0xffffffe ;  /* 0x0ffffffe02027836 */ /* 0x002fcc0000000000 */
[----:B------:R1:W2:Y:S02]  /*13ff0*/  F2I.FTZ.U32.TRUNC.NTZ R3, R2 ;  /* 0x0000000200037305 */ /* 0x0002a4000021f000 */
[----:B-1----:R-:W-:-:S04]  /*14000*/  LOP3.LUT R2, R7, R5, RZ, 0x3c, !PT ;  /* 0x0000000507027212 */ /* 0x002fc800078e3cff */
[----:B------:R-:W-:Y:S01]  /*14010*/  ISETP.GE.AND P4, PT, R2, RZ, PT ;  /* 0x000000ff0200720c */ /* 0x000fe20003f86270 */
[----:B--2---:R-:W-:-:S04]  /*14020*/  IMAD.MOV R2, RZ, RZ, -R3 ;  /* 0x000000ffff027224 */ /* 0x004fc800078e0a03 */
[----:B------:R-:W-:Y:S01]  /*14030*/  IMAD R9, R2, R6, RZ ;  /* 0x0000000602097224 */ /* 0x000fe200078e02ff */
[----:B------:R-:W-:-:S05]  /*14040*/  MOV R2, RZ ;  /* 0x000000ff00027202 */ /* 0x000fca0000000f00 */
        /* <DEDUP_REMOVED lines=16> */
.L_x_12680:
[----:B------:R-:W-:Y:S05]  /*14150*/  BSYNC B0 ;  /* 0x0000000000007941 */ /* 0x000fea0003800000 */
.L_x_12679:
[-C--:B------:R-:W-:Y:S01]  /*14160*/  IMAD R2, R13, R3.reuse, RZ ;  /* 0x000000030d027224 */ /* 0x080fe200078e02ff */
[----:B------:R-:W-:Y:S04]  /*14170*/  BSSY B0, `(.L_x_12681) ;  /* 0x00000db000007945 */ /* 0x000fe80003800000 */
[C---:B------:R-:W-:Y:S01]  /*14180*/  VIADDMNMX R3, R2.reuse, R3, R12, PT ;  /* 0x0000000302037246 */ /* 0x040fe2000380010c */
[----:B------:R-:W-:-:S04]  /*14190*/  IMAD R2, R2, 0xc0, -R10 ;  /* 0x000000c002027824 */ /* 0x000fc800078e0a0a */
[----:B------:R-:W-:Y:S01]  /*141a0*/  IMAD R3, R3, 0xc0, -R10 ;  /* 0x000000c003037824 */ /* 0x000fe200078e0a0a */
[----:B------:R-:W-:-:S04]  /*141b0*/  VIMNMX R2, RZ, R2, !PT ;  /* 0x00000002ff027248 */ /* 0x000fc80007fe0100 */
[----:B------:R-:W-:-:S04]  /*141c0*/  VIMNMX R3, R3, R8, PT ;  /* 0x0000000803037248 */ /* 0x000fc80003fe0100 */
[----:B------:R-:W-:-:S13]  /*141d0*/  ISETP.GT.AND P0, PT, R3, R2, PT ;  /* 0x000000020300720c */ /* 0x000fda0003f04270 */
[----:B------:R-:W-:Y:S01]  /*141e0*/  @P0 IADD3 R5, R3, 0xbf, RZ ;  /* 0x000000bf03050810 */ /* 0x000fe20007ffe0ff */
[----:B------:R-:W-:-:S04]  /*141f0*/  IMAD.WIDE.U32 R2, R2, -0x55555555, RZ ;  /* 0xaaaaaaab02027825 */ /* 0x000fc800078e00ff */
[----:B------:R-:W-:Y:S01]  /*14200*/  @P0 IMAD.HI R2, R5, 0x2aaaaaab, RZ ;  /* 0x2aaaaaab05020827 */ /* 0x000fe200078e02ff */
[----:B------:R-:W-:-:S04]  /*14210*/  SHF.R.U32.HI R3, RZ, 0x7, R3 ;  /* 0x00000007ff037819 */ /* 0x000fc80000011603 */
[----:B------:R-:W-:Y:S01]  /*14220*/  @P0 SHF.R.U32.HI R6, RZ, 0x1f, R2 ;  /* 0x0000001fff060819 */ /* 0x000fe20000011602 */
[----:B------:R-:W-:-:S03]  /*14230*/  IMAD.MOV.U32 R5, RZ, RZ, R3 ;  /* 0x000000ffff057224 */ /* 0x000fc600078e0003 */
[----:B------:R-:W-:Y:S02]  /*14240*/  @P0 LEA.HI.SX32 R5, R2, R6, 0x1b ;  /* 0x0000000602050211 */ /* 0x000fe400078fdaff */
[----:B------:R-:W-:Y:S02]  /*14250*/  PLOP3.LUT P0, PT, PT, PT, PT, 0x80, 0x0 ;  /* 0x000000000000781c */ /* 0x000fe40003f0f070 */
        /* <DEDUP_REMOVED lines=9> */
.L_x_12858:
[----:B--2---:R-:W-:Y:S02]  /*142f0*/  ISETP.NE.AND P0, PT, R14, RZ, PT ;  /* 0x000000ff0e00720c */ /* 0x004fe40003f05270 */
[----:B------:R-:W-:-:S11]  /*14300*/  PLOP3.LUT P6, PT, PT, PT, PT, 0x8, 0x0 ;  /* 0x000000000000781c */ /* 0x000fd60003fce170 */
[----:B------:R-:W-:Y:S05]  /*14310*/  @P0 BRA `(.L_x_12684) ;  /* 0x00000000000c0947 */ /* 0x000fea0003800000 */
[----:B------:R-:W-:-:S03]  /*14320*/  UMOV UR4, 0xffffffff ;  /* 0xffffffff00047882 */ /* 0x000fc60000000000 */
[----:B------:R-:W-:Y:S05]  /*14330*/  BRA.DIV UR4, `(.L_x_12685) ;  /* 0x0000006604a87947 */ /* 0x000fea000b800000 */
[----:B------:R-:W-:-:S13]  /*14340*/  ELECT P6, URZ, PT ;  /* 0x00000000003f782f */ /* 0x000fda00038c0000 */
.L_x_12684:
        /* <DEDUP_REMOVED lines=9> */
.L_x_12861:
[----:B------:R-:W-:Y:S05]  /*143e0*/  BSYNC B1 ;  /* 0x0000000000017941 */ /* 0x000fea0003800000 */
.L_x_12686:
[----:B------:R-:W-:Y:S04]  /*143f0*/  BSSY B1, `(.L_x_12688) ;  /* 0x000004e000017945 */ /* 0x000fe80003800000 */
[----:B------:R-:W-:Y:S05]  /*14400*/  @!P6 BRA `(.L_x_12689) ;  /* 0x000000040030e947 */ /* 0x000fea0003800000 */
[----:B------:R-:W1:Y:S01]  /*14410*/  LDL R9, [R1+0x4] ;  /* 0x0000040001097983 */ /* 0x000e620000100800 */
[----:B------:R-:W2:Y:S02]  /*14420*/  S2R R7, SR_TID.X ;  /* 0x0000000000077919 */ /* 0x000ea40000002100 */
[----:B--2---:R-:W-:Y:S02]  /*14430*/  LOP3.LUT R8, R7, 0x7f, RZ, 0xc0, !PT ;  /* 0x0000007f07087812 */ /* 0x004fe400078ec0ff */
[----:B------:R-:W-:Y:S01]  /*14440*/  LEA R7, R29, R16, 0x3 ;  /* 0x000000101d077211 */ /* 0x000fe200078e18ff */
[----:B------:R-:W-:Y:S01]  /*14450*/  BSSY B2, `(.L_x_12690) ;  /* 0x0000005000027945 */ /* 0x000fe20003800000 */
[----:B------:R-:W-:Y:S02]  /*14460*/  ISETP.NE.AND P2, PT, R8, RZ, PT ;  /* 0x000000ff0800720c */ /* 0x000fe40003f45270 */
[----:B-1----:R-:W-:-:S04]  /*14470*/  SHF.L.U32 R6, R9, 0x1f, RZ ;  /* 0x0000001f09067819 */ /* 0x002fc800000006ff */
[----:B------:R-:W1:Y:S02]  /*14480*/  SYNCS.PHASECHK.TRANS64.TRYWAIT P0, [R7+URZ+0x308a0], R6 ;  /* 0x0308a006070075a7 */ /* 0x000e64000800017f */
[----:B-1----:R-:W-:Y:S05]  /*14490*/  @!P0 BRA `(.L_x_12691) ;  /* 0x0000006400848947 */ /* 0x002fea0003800000 */
.L_x_12862:
[----:B------:R-:W-:Y:S05]  /*144a0*/  BSYNC B2 ;  /* 0x0000000000027941 */ /* 0x000fea0003800000 */
.L_x_12690:
[----:B------:R-:W-:Y:S04]  /*144b0*/  BSSY B2, `(.L_x_12692) ;  /* 0x0000009000027945 */ /* 0x000fe80003800000 */
[----:B------:R-:W-:Y:S05]  /*144c0*/  @P2 BRA `(.L_x_12693) ;  /* 0x00000000001c2947 */ /* 0x000fea0003800000 */
[----:B------:R-:W2:Y:S02]  /*144d0*/  S2R R8, SR_TID.X ;  /* 0x0000000000087919 */ /* 0x000ea40000002100 */
[----:B--2---:R-:W-:Y:S01]  /*144e0*/  LOP3.LUT R9, R8, 0x1f, RZ, 0xc0, !PT ;  /* 0x0000001f08097812 */ /* 0x004fe200078ec0ff */
[----:B------:R-:W-:-:S03]  /*144f0*/  IMAD.MOV.U32 R8, RZ, RZ, 0x6000 ;  /* 0x00006000ff087424 */ /* 0x000fc600078e00ff */
[----:B------:R-:W-:Y:S01]  /*14500*/  ISETP.NE.AND P0, PT, R9, RZ, PT ;  /* 0x000000ff0900720c */ /* 0x000fe20003f05270 */
[----:B------:R2:W-:-:S12]  /*14510*/  SYNCS.ARRIVE.TRANS64 RZ, [R7+URZ+0x30890], R8 ;  /* 0x0308900807ff79a7 */ /* 0x0005d8000800003f */
[----:B--2---:R-:W-:Y:S05]  /*14520*/  @!P0 BRA `(.L_x_12693) ;  /* 0x0000000000048947 */ /* 0x004fea0003800000 */
[----:B------:R-:W-:Y:S01]  /*14530*/  BPT.TRAP 0x1 ;  /* 0x000000040000795c */ /* 0x000fe20000300000 */
.L_x_12693:
[----:B------:R-:W-:Y:S05]  /*14540*/  BSYNC B2 ;  /* 0x0000000000027941 */ /* 0x000fea0003800000 */
.L_x_12692:
[----:B0-----:R-:W-:Y:S01]  /*14550*/  IMAD.MOV.U32 R12, RZ, RZ, RZ ;  /* 0x000000ffff0c7224 */ /* 0x001fe200078e00ff */
[----:B------:R-:W-:Y:S01]  /*14560*/  UIADD3 UR4, UP0, UR38, 0x570, URZ ;  /* 0x0000057026047890 */ /* 0x000fe2000ff1e03f */
[----:B------:R-:W-:Y:S01]  /*14570*/  IMAD R8, R5, 0xc0, R0 ;  /* 0x000000c005087824 */ /* 0x000fe200078e0200 */
[----:B------:R-:W-:Y:S01]  /*14580*/  PLOP3.LUT P0, PT, PT, PT, PT, 0x80, 0x0 ;  /* 0x000000000000781c */ /* 0x000fe20003f0f070 */
[----:B------:R-:W-:Y:S01]  /*14590*/  IMAD R11, R29, 0x6000, R16 ;  /* 0x000060001d0b7824 */ /* 0x000fe200078e0210 */
[----:B------:R-:W-:Y:S01]  /*145a0*/  R2UR UR10, R12 ;  /* 0x000000000c0a72ca */ /* 0x000fe200000e0000 */
[----:B------:R-:W-:Y:S01]  /*145b0*/  VIADD R8, R8, 0xffffff40 ;  /* 0xffffff4008087836 */ /* 0x000fe20000000000 */
[----:B------:R-:W-:Y:S01]  /*145c0*/  IADD3 R9, R7, 0x30890, RZ ;  /* 0x0003089007097810 */ /* 0x000fe20007ffe0ff */
[----:B------:R-:W-:Y:S01]  /*145d0*/  VIADD R10, R11, 0x12400 ;  /* 0x000124000b0a7836 */ /* 0x000fe20000000000 */
[----:B------:R-:W-:Y:S01]  /*145e0*/  UIADD3.X UR5, URZ, UR39, URZ, UP0, !UPT ;  /* 0x000000273f057290 */ /* 0x000fe200087fe43f */
[----:B------:R-:W-:Y:S01]  /*145f0*/  UMOV UR6, 0x0 ;  /* 0x0000000000067882 */ /* 0x000fe20000000000 */
[----:B------:R-:W-:-:S10]  /*14600*/  UMOV UR7, 0x12f00000 ;  /* 0x12f0000000077882 */ /* 0x000fd40000000000 */
.L_x_12694:
        /* <DEDUP_REMOVED lines=13> */
.L_x_12863:
[----:B------:R-:W-:Y:S05]  /*146e0*/  BSYNC B2 ;  /* 0x0000000000027941 */ /* 0x000fea0003800000 */
.L_x_12695:
[----:B------:R-:W-:Y:S01]  /*146f0*/  BSSY B2, `(.L_x_12697) ;  /* 0x000000b000027945 */ /* 0x000fe20003800000 */
[----:B------:R-:W-:Y:S02]  /*14700*/  IMAD.MOV.U32 R14, RZ, RZ, 0x0 ;  /* 0x00000000ff0e7424 */ /* 0x000fe400078e00ff */
[----:B------:R-:W-:Y:S01]  /*14710*/  IMAD.MOV.U32 R15, RZ, RZ, 0x12f00000 ;  /* 0x12f00000ff0f7424 */ /* 0x000fe200078e00ff */
[----:B------:R-:W-:Y:S06]  /*14720*/  @P2 BRA `(.L_x_12698) ;  /* 0x00000000001c2947 */ /* 0x000fec0003800000 */
[----:B------:R-:W2:Y:S01]  /*14730*/  S2R R9, SR_TID.X ;  /* 0x0000000000097919 */ /* 0x000ea20000002100 */
[----:B01----:R-:W-:-:S04]  /*14740*/  MOV R6, 0x6000 ;  /* 0x0000600000067802 */ /* 0x003fc80000000f00 */
[----:B------:R3:W-:Y:S01]  /*14750*/  SYNCS.ARRIVE.TRANS64 RZ, [R7+URZ+0x308b0], R6 ;  /* 0x0308b00607ff79a7 */ /* 0x0007e2000800003f */
[----:B--2---:R-:W-:-:S04]  /*14760*/  LOP3.LUT R9, R9, 0x1f, RZ, 0xc0, !PT ;  /* 0x0000001f09097812 */ /* 0x004fc800078ec0ff */
[----:B------:R-:W-:-:S13]  /*14770*/  ISETP.NE.AND P0, PT, R9, RZ, PT ;  /* 0x000000ff0900720c */ /* 0x000fda0003f05270 */
[----:B---3--:R-:W-:Y:S05]  /*14780*/  @!P0 BRA `(.L_x_12698) ;  /* 0x0000000000048947 */ /* 0x008fea0003800000 */
[----:B------:R-:W-:Y:S01]  /*14790*/  BPT.TRAP 0x1 ;  /* 0x000000040000795c */ /* 0x000fe20000300000 */
.L_x_12698:
[----:B------:R-:W-:Y:S05]  /*147a0*/  BSYNC B2 ;  /* 0x0000000000027941 */ /* 0x000fea0003800000 */
.L_x_12697:
[----:B------:R-:W-:Y:S01]  /*147b0*/  R2UR UR10, R12 ;  /* 0x000000000c0a72ca */ /* 0x000fe200000e0000 */
[----:B------:R-:W-:Y:S01]  /*147c0*/  UIADD3 UR4, UP0, UR38, 0x670, URZ ;  /* 0x0000067026047890 */ /* 0x000fe2000ff1e03f */
[----:B------:R-:W-:Y:S01]  /*147d0*/  R2UR UR6, R14 ;  /* 0x000000000e0672ca */ /* 0x000fe200000e0000 */
[----:B------:R-:W-:Y:S01]  /*147e0*/  VIADD R11, R11, 0x400 ;  /* 0x000004000b0b7836 */ /* 0x000fe20000000000 */
[----:B------:R-:W-:Y:S01]  /*147f0*/  R2UR UR7, R15 ;  /* 0x000000000f0772ca */ /* 0x000fe200000e0000 */
[----:B01----:R-:W-:Y:S01]  /*14800*/  VIADD R7, R7, 0x308b0 ;  /* 0x000308b007077836 */ /* 0x003fe20000000000 */
[----:B------:R-:W-:Y:S01]  /*14810*/  PLOP3.LUT P0, PT, PT, PT, PT, 0x80, 0x0 ;  /* 0x000000000000781c */ /* 0x000fe20003f0f070 */
[----:B------:R-:W-:-:S12]  /*14820*/  UIADD3.X UR5, URZ, UR39, URZ, UP0, !UPT ;  /* 0x000000273f057290 */ /* 0x000fd800087fe43f */
.L_x_12699:
        /* <DEDUP_REMOVED lines=10> */
.L_x_12689:
[----:B------:R-:W-:Y:S05]  /*148d0*/  BSYNC B1 ;  /* 0x0000000000017941 */ /* 0x000fea0003800000 */
.L_x_12688:
[----:B------:R-:W2:Y:S01]  /*148e0*/  LDL.LU R9, [R1+0x4] ;  /* 0x0000040001097983 */ /* 0x000ea20000300800 */
[----:B------:R-:W-:Y:S01]  /*148f0*/  VIADD R29, R29, 0x1 ;  /* 0x000000011d1d7836 */ /* 0x000fe20000000000 */
[----:B------:R-:W-:Y:S02]  /*14900*/  IADD3 R5, R5, -0x2, RZ ;  /* 0xfffffffe05057810 */ /* 0x000fe40007ffe0ff */
[----:B------:R-:W-:Y:S02]  /*14910*/  PLOP3.LUT P0, PT, PT, PT, PT, 0x8, 0x0 ;  /* 0x000000000000781c */ /* 0x000fe40003f0e170 */
[----:B------:R-:W-:Y:S02]  /*14920*/  ISETP.NE.AND P2, PT, R29, 0x2, PT ;  /* 0x000000021d00780c */ /* 0x000fe40003f45270 */
[----:B------:R-:W-:Y:S02]  /*14930*/  ISETP.GE.AND P3, PT, R5, R3, PT ;  /* 0x000000030500720c */ /* 0x000fe40003f66270 */
[----:B-1----:R-:W-:-:S02]  /*14940*/  SEL R6, RZ, 0x1, P2 ;  /* 0x00000001ff067807 */ /* 0x002fc40001000000 */
[----:B------:R-:W-:Y:S02]  /*14950*/  SEL R29, R29, RZ, P2 ;  /* 0x000000ff1d1d7207 */ /* 0x000fe40001000000 */
[----:B--2---:R-:W-:-:S05]  /*14960*/  LOP3.LUT R9, R9, R6, RZ, 0x3c, !PT ;  /* 0x0000000609097212 */ /* 0x004fca00078e3cff */
[----:B------:R1:W-:Y:S02]  /*14970*/  STL [R1+0x4], R9 ;  /* 0x0000040901007387 */ /* 0x0003e40000100800 */
[----:B------:R-:W-:Y:S05]  /*14980*/  @!P3 BRA `(.L_x_12682) ;  /* 0x000000040064b947 */ /* 0x000fea0003800000 */
.L_x_12712:
[----:B------:R-:W-:Y:S05]  /*14990*/  YIELD ;  /* 0x0000000000007946 */ /* 0x000fea0003800000 */
[----:B------:R-:W-:Y:S04]  /*149a0*/  BSSY B1, `(.L_x_12700) ;  /* 0x000004d000017945 */ /* 0x000fe80003800000 */
[----:B--2---:R-:W-:Y:S05]  /*149b0*/  @!P6 BRA `(.L_x_12701) ;  /* 0x00000004002ce947 */ /* 0x004fea0003800000 */
[----:B------:R-:W2:Y:S01]  /*149c0*/  LDL R7, [R1+0x4] ;  /* 0x0000040001077983 */ /* 0x000ea20000100800 */
[----:B------:R-:W3:Y:S02]  /*149d0*/  S2R R6, SR_TID.X ;  /* 0x0000000000067919 */ /* 0x000ee40000002100 */
[----:B---3--:R-:W-:Y:S01]  /*149e0*/  LOP3.LUT R8, R6, 0x7f, RZ, 0xc0, !PT ;  /* 0x0000007f06087812 */ /* 0x008fe200078ec0ff */
[----:B------:R-:W-:Y:S01]  /*149f0*/  IMAD R6, R29, 0x8, R16 ;  /* 0x000000081d067824 */ /* 0x000fe200078e0210 */
[----:B------:R-:W-:Y:S02]  /*14a00*/  BSSY B2, `(.L_x_12702) ;  /* 0x0000005000027945 */ /* 0x000fe40003800000 */
[----:B------:R-:W-:Y:S02]  /*14a10*/  ISETP.NE.AND P3, PT, R8, RZ, PT ;  /* 0x000000ff0800720c */ /* 0x000fe40003f65270 */
[----:B--2---:R-:W-:-:S04]  /*14a20*/  SHF.L.U32 R7, R7, 0x1f, RZ ;  /* 0x0000001f07077819 */ /* 0x004fc800000006ff */
[----:B------:R-:W2:Y:S02]  /*14a30*/  SYNCS.PHASECHK.TRANS64.TRYWAIT P2, [R6+URZ+0x308a0], R7 ;  /* 0x0308a007060075a7 */ /* 0x000ea4000804017f */
[----:B--2---:R-:W-:Y:S05]  /*14a40*/  @!P2 BRA `(.L_x_12703) ;  /* 0x000000600040a947 */ /* 0x004fea0003800000 */
.L_x_12864:
[----:B------:R-:W-:Y:S05]  /*14a50*/  BSYNC B2 ;  /* 0x0000000000027941 */ /* 0x000fea0003800000 */
.L_x_12702:
[----:B------:R-:W-:Y:S04]  /*14a60*/  BSSY B2, `(.L_x_12704) ;  /* 0x0000009000027945 */ /* 0x000fe80003800000 */
[----:B------:R-:W-:Y:S05]  /*14a70*/  @P3 BRA `(.L_x_12705) ;  /* 0x00000000001c3947 */ /* 0x000fea0003800000 */
[----:B------:R-:W1:Y:S02]  /*14a80*/  S2R R8, SR_TID.X ;  /* 0x0000000000087919 */ /* 0x000e640000002100 */
[----:B-1----:R-:W-:Y:S01]  /*14a90*/  LOP3.LUT R9, R8, 0x1f, RZ, 0xc0, !PT ;  /* 0x0000001f08097812 */ /* 0x002fe200078ec0ff */
[----:B------:R-:W-:-:S03]  /*14aa0*/  IMAD.MOV.U32 R8, RZ, RZ, 0x6000 ;  /* 0x00006000ff087424 */ /* 0x000fc600078e00ff */
[----:B------:R-:W-:Y:S01]  /*14ab0*/  ISETP.NE.AND P2, PT, R9, RZ, PT ;  /* 0x000000ff0900720c */ /* 0x000fe20003f45270 */
[----:B------:R3:W-:-:S12]  /*14ac0*/  SYNCS.ARRIVE.TRANS64 RZ, [R6+URZ+0x30890], R8 ;  /* 0x0308900806ff79a7 */ /* 0x0007d8000800003f */
[----:B---3--:R-:W-:Y:S05]  /*14ad0*/  @!P2 BRA `(.L_x_12705) ;  /* 0x000000000004a947 */ /* 0x008fea0003800000 */
[----:B------:R-:W-:Y:S01]  /*14ae0*/  BPT.TRAP 0x1 ;  /* 0x000000040000795c */ /* 0x000fe20000300000 */
.L_x_12705:
[----:B------:R-:W-:Y:S05]  /*14af0*/  BSYNC B2 ;  /* 0x0000000000027941 */ /* 0x000fea0003800000 */
.L_x_12704:
[----:B0-----:R-:W-:Y:S01]  /*14b00*/  IMAD.MOV.U32 R12, RZ, RZ, RZ ;  /* 0x000000ffff0c7224 */ /* 0x001fe200078e00ff */
[----:B------:R-:W-:Y:S01]  /*14b10*/  UIADD3 UR4, UP0, UR38, 0x570, URZ ;  /* 0x0000057026047890 */ /* 0x000fe2000ff1e03f */
[----:B------:R-:W-:Y:S01]  /*14b20*/  IMAD R8, R29, 0x6000, R16 ;  /* 0x000060001d087824 */ /* 0x000fe200078e0210 */
[----:B------:R-:W-:Y:S01]  /*14b30*/  PLOP3.LUT P2, PT, PT, PT, PT, 0x80, 0x0 ;  /* 0x000000000000781c */ /* 0x000fe20003f4f070 */
[----:B-1----:R-:W-:Y:S01]  /*14b40*/  IMAD R9, R5, 0xc0, R0 ;  /* 0x000000c005097824 */ /* 0x002fe200078e0200 */
[----:B------:R-:W-:Y:S01]  /*14b50*/  R2UR UR10, R12 ;  /* 0x000000000c0a72ca */ /* 0x000fe200000e0000 */
[----:B------:R-:W-:Y:S01]  /*14b60*/  VIADD R11, R8, 0x12400 ;  /* 0x00012400080b7836 */ /* 0x000fe20000000000 */
[----:B------:R-:W-:Y:S01]  /*14b70*/  IADD3 R10, R6, 0x30890, RZ ;  /* 0x00030890060a7810 */ /* 0x000fe20007ffe0ff */
[----:B------:R-:W-:Y:S01]  /*14b80*/  UIADD3.X UR5, URZ, UR39, URZ, UP0, !UPT ;  /* 0x000000273f057290 */ /* 0x000fe200087fe43f */
[----:B------:R-:W-:Y:S01]  /*14b90*/  UMOV UR6, 0x0 ;  /* 0x0000000000067882 */ /* 0x000fe20000000000 */
[----:B------:R-:W-:-:S10]  /*14ba0*/  UMOV UR7, 0x12f00000 ;  /* 0x12f0000000077882 */ /* 0x000fd40000000000 */
.L_x_12706:
        /* <DEDUP_REMOVED lines=13> */
.L_x_12865:
[----:B------:R-:W-:Y:S05]  /*14c80*/  BSYNC B2 ;  /* 0x0000000000027941 */ /* 0x000fea0003800000 */
.L_x_12707:
[----:B------:R-:W-:Y:S01]  /*14c90*/  BSSY B2, `(.L_x_12709) ;  /* 0x000000b000027945 */ /* 0x000fe20003800000 */
[----:B------:R-:W-:Y:S02]  /*14ca0*/  IMAD.MOV.U32 R10, RZ, RZ, 0x0 ;  /* 0x00000000ff0a7424 */ /* 0x000fe400078e00ff */
[----:B------:R-:W-:Y:S01]  /*14cb0*/  IMAD.MOV.U32 R11, RZ, RZ, 0x12f00000 ;  /* 0x12f00000ff0b7424 */ /* 0x000fe200078e00ff */
[----:B------:R-:W-:Y:S06]  /*14cc0*/  @P3 BRA `(.L_x_12710) ;  /* 0x00000000001c3947 */ /* 0x000fec0003800000 */
[----:B------:R-:W1:Y:S01]  /*14cd0*/  S2R R13, SR_TID.X ;  /* 0x00000000000d7919 */ /* 0x000e620000002100 */
[----:B0-2---:R-:W-:-:S04]  /*14ce0*/  MOV R7, 0x6000 ;  /* 0x0000600000077802 */ /* 0x005fc80000000f00 */
[----:B------:R3:W-:Y:S01]  /*14cf0*/  SYNCS.ARRIVE.TRANS64 RZ, [R6+URZ+0x308b0], R7 ;  /* 0x0308b00706ff79a7 */ /* 0x0007e2000800003f */
[----:B-1----:R-:W-:-:S04]  /*14d00*/  LOP3.LUT R13, R13, 0x1f, RZ, 0xc0, !PT ;  /* 0x0000001f0d0d7812 */ /* 0x002fc800078ec0ff */
[----:B------:R-:W-:-:S13]  /*14d10*/  ISETP.NE.AND P2, PT, R13, RZ, PT ;  /* 0x000000ff0d00720c */ /* 0x000fda0003f45270 */
[----:B---3--:R-:W-:Y:S05]  /*14d20*/  @!P2 BRA `(.L_x_12710) ;  /* 0x000000000004a947 */ /* 0x008fea0003800000 */
[----:B------:R-:W-:Y:S01]  /*14d30*/  BPT.TRAP 0x1 ;  /* 0x000000040000795c */ /* 0x000fe20000300000 */
.L_x_12710:
[----:B------:R-:W-:Y:S05]  /*14d40*/  BSYNC B2 ;  /* 0x0000000000027941 */ /* 0x000fea0003800000 */
.L_x_12709:
[----:B------:R-:W-:Y:S01]  /*14d50*/  R2UR UR10, R12 ;  /* 0x000000000c0a72ca */ /* 0x000fe200000e0000 */
[----:B------:R-:W-:Y:S01]  /*14d60*/  UIADD3 UR4, UP0, UR38, 0x670, URZ ;  /* 0x0000067026047890 */ /* 0x000fe2000ff1e03f */
[----:B------:R-:W-:Y:S01]  /*14d70*/  R2UR UR6, R10 ;  /* 0x000000000a0672ca */ /* 0x000fe200000e0000 */
[----:B------:R-:W-:Y:S01]  /*14d80*/  VIADD R8, R8, 0x400 ;  /* 0x0000040008087836 */ /* 0x000fe20000000000 */
[----:B------:R-:W-:Y:S01]  /*14d90*/  R2UR UR7, R11 ;  /* 0x000000000b0772ca */ /* 0x000fe200000e0000 */
[----:B0-2---:R-:W-:Y:S01]  /*14da0*/  VIADD R6, R6, 0x308b0 ;  /* 0x000308b006067836 */ /* 0x005fe20000000000 */
[----:B------:R-:W-:Y:S01]  /*14db0*/  PLOP3.LUT P2, PT, PT, PT, PT, 0x80, 0x0 ;  /* 0x000000000000781c */ /* 0x000fe20003f4f070 */
[----:B------:R-:W-:-:S12]  /*14dc0*/  UIADD3.X UR5, URZ, UR39, URZ, UP0, !UPT ;  /* 0x000000273f057290 */ /* 0x000fd800087fe43f */
.L_x_12711:
        /* <DEDUP_REMOVED lines=10> */
.L_x_12701:
[----:B------:R-:W-:Y:S05]  /*14e70*/  BSYNC B1 ;  /* 0x0000000000017941 */ /* 0x000fea0003800000 */
.L_x_12700:
[----:B------:R-:W2:Y:S01]  /*14e80*/  LDL.LU R7, [R1+0x4] ;  /* 0x0000040001077983 */ /* 0x000ea20000300800 */
[----:B------:R-:W-:Y:S01]  /*14e90*/  VIADD R29, R29, 0x1 ;  /* 0x000000011d1d7836 */ /* 0x000fe20000000000 */
[C---:B------:R-:W-:Y:S02]  /*14ea0*/  ISETP.GT.AND P3, PT, R5.reuse, R3, PT ;  /* 0x000000030500720c */ /* 0x040fe40003f64270 */
[----:B------:R-:W-:Y:S02]  /*14eb0*/  IADD3 R5, R5, -0x1, RZ ;  /* 0xffffffff05057810 */ /* 0x000fe40007ffe0ff */
[----:B------:R-:W-:-:S04]  /*14ec0*/  ISETP.NE.AND P2, PT, R29, 0x2, PT ;  /* 0x000000021d00780c */ /* 0x000fc80003f45270 */
[----:B------:R-:W-:Y:S02]  /*14ed0*/  SEL R6, RZ, 0x1, P2 ;  /* 0x00000001ff067807 */ /* 0x000fe40001000000 */
[----:B------:R-:W-:Y:S02]  /*14ee0*/  SEL R29, R29, RZ, P2 ;  /* 0x000000ff1d1d7207 */ /* 0x000fe40001000000 */
[----:B--2---:R-:W-:-:S05]  /*14ef0*/  LOP3.LUT R7, R7, R6, RZ, 0x3c, !PT ;  /* 0x0000000607077212 */ /* 0x004fca00078e3cff */
[----:B------:R2:W-:Y:S01]  /*14f00*/  STL [R1+0x4], R7 ;  /* 0x0000040701007387 */ /* 0x0005e20000100800 */
[----:B------:R-:W-:Y:S05]  /*14f10*/  @P3 BRA `(.L_x_12712) ;  /* 0xfffffff8009c3947 */ /* 0x000fea000383ffff */
.L_x_12682:
[----:B------:R-:W-:Y:S05]  /*14f20*/  BSYNC B0 ;  /* 0x0000000000007941 */ /* 0x000fea0003800000 */
.L_x_12681:
[----:B--2---:R2:W5:Y:S01]  /*14f30*/  LDL R7, [R1+0x1c] ;  /* 0x00001c0001077983 */ /* 0x0045620000100800 */
[----:B------:R-:W-:Y:S05]  /*14f40*/  @!P0 WARPSYNC.ALL ;  /* 0x0000000000008948 */ /* 0x000fea0003800000 */
[----:B------:R2:W-:Y:S01]  /*14f50*/  STL [R1+0x28], RZ ;  /* 0x000028ff01007387 */ /* 0x0005e20000100800 */
[----:B------:R-:W-:Y:S01]  /*14f60*/  BSSY B0, `(.L_x_12713) ;  /* 0x000001f000007945 */ /* 0x000fe20003800000 */
[----:B------:R-:W-:Y:S06]  /*14f70*/  @!P0 BAR.SYNC.DEFER_BLOCKING 0xc, 0x200 ;  /* 0x0308000000008b1d */ /* 0x000fec0000010000 */
[----:B--2---:R-:W-:Y:S05]  /*14f80*/  @!P1 BRA `(.L_x_12714) ;  /* 0x0000000000709947 */ /* 0x004fea0003800000 */
[----:B------:R-:W-:-:S13]  /*14f90*/  ISETP.NE.AND P0, PT, R4, RZ, PT ;  /* 0x000000ff0400720c */ /* 0x000fda0003f05270 */
[----:B------:R-:W2:Y:S02]  /*14fa0*/  @!P0 LDC R4, c[0x0][0x9f0] ;  /* 0x00027c00ff048b82 */ /* 0x000ea40000000800 */
[-C--:B--2---:R-:W-:Y:S02]  /*14fb0*/  IABS R0, R4.reuse ;  /* 0x0000000400007213 */ /* 0x084fe40000000000 */
[----:B------:R-:W-:Y:S02]  /*14fc0*/  IABS R6, R4 ;  /* 0x0000000400067213 */ /* 0x000fe40000000000 */
[----:B------:R-:W2:Y:S02]  /*14fd0*/  I2F.RP R2, R0 ;  /* 0x0000000000027306 */ /* 0x000ea40000209400 */
[----:B------:R-:W-:-:S06]  /*14fe0*/  IADD3 R6, RZ, -R6, RZ ;  /* 0x80000006ff067210 */ /* 0x000fcc0007ffe0ff */
[----:B--2---:R-:W2:Y:S02]  /*14ff0*/  MUFU.RCP R2, R2 ;  /* 0x0000000200027308 */ /* 0x004ea40000001000 */
[----:B--2---:R-:W-:-:S06]  /*15000*/  VIADD R2, R2, 0xffffffe ;  /* 0x0ffffffe02027836 */ /* 0x004fcc0000000000 */
[----:B------:R-:W2:Y:S02]  /*15010*/  F2I.FTZ.U32.TRUNC.NTZ R3, R2 ;  /* 0x0000000200037305 */ /* 0x000ea4000021f000 */
[----:B--2---:R-:W-:-:S04]  /*15020*/  IMAD.MOV R2, RZ, RZ, -R3 ;  /* 0x000000ffff027224 */ /* 0x004fc800078e0a03 */
[----:B------:R-:W-:Y:S02]  /*15030*/  IMAD R5, R2, R0, RZ ;  /* 0x0000000002057224 */ /* 0x000fe400078e02ff */
        /* <DEDUP_REMOVED lines=17> */
.L_x_12714:
[----:B------:R-:W-:Y:S05]  /*15150*/  BSYNC B0 ;  /* 0x0000000000007941 */ /* 0x000fea0003800000 */
.L_x_12713:
[----:B------:R-:W3:Y:S04]  /*15160*/  LDL R0, [R1+0x28] ;  /* 0x0000280001007983 */ /* 0x000ee80000100800 */
[----:B------:R-:W3:Y:S01]  /*15170*/  LDL R2, [R1+0x40] ;  /* 0x0000400001027983 */ /* 0x000ee20000100800 */
[----:B------:R-:W-:Y:S01]  /*15180*/  BSSY B7, `(.L_x_12715) ;  /* 0x0000360000077945 */ /* 0x000fe20003800000 */
[----:B---3--:R-:W-:-:S05]  /*15190*/  IMAD R2, R2, R0, RZ ;  /* 0x0000000002027224 */ /* 0x008fca00078e02ff */
[----:B-----5:R-:W-:Y:S01]  /*151a0*/  VIADDMNMX R0, R2, R0, R7, PT ;  /* 0x0000000002007246 */ /* 0x020fe20003800107 */
        /* <DEDUP_REMOVED lines=8> */
[----:B--2---:R-:W2:Y:S01]  /*15230*/  S2R R5, SR_LANEID ;  /* 0x0000000000057919 */ /* 0x004ea20000000000 */
        /* <DEDUP_REMOVED lines=12> */
.L_x_12716:
        /* <DEDUP_REMOVED lines=10> */
[----:B------:R-:W3:Y:S01]  /*153a0*/  LDC.64 R2, c[0x4][R2] ;  /* 0x0100000002027b82 */ /* 0x000ee20000000a00 */
[----:B--2---:R-:W-:Y:S01]  /*153b0*/  IMAD.U32 R5, RZ, RZ, UR7 ;  /* 0x00000007ff057e24 */ /* 0x004fe2000f8e00ff */
[----:B------:R-:W-:Y:S01]  /*153c0*/  MOV R8, 0x70 ;  /* 0x0000007000087802 */ /* 0x000fe20000000f00 */
[----:B------:R-:W-:Y:S02]  /*153d0*/  IMAD.U32 R7, RZ, RZ, UR9 ;  /* 0x00000009ff077e24 */ /* 0x000fe4000f8e00ff */
[----:B------:R-:W-:-:S02]  /*153e0*/  IMAD.U32 R10, RZ, RZ, UR4 ;  /* 0x00000004ff0a7e24 */ /* 0x000fc4000f8e00ff */
[----:B------:R-:W-:Y:S02]  /*153f0*/  IMAD.U32 R11, RZ, RZ, UR5 ;  /* 0x00000005ff0b7e24 */ /* 0x000fe4000f8e00ff */
[----:B0-----:R-:W-:Y:S02]  /*15400*/  IMAD.MOV.U32 R12, RZ, RZ, 0x1 ;  /* 0x00000001ff0c7424 */ /* 0x001fe400078e00ff */
[----:B------:R-:W-:-:S07]  /*15410*/  IMAD.MOV.U32 R13, RZ, RZ, RZ ;  /* 0x000000ffff0d7224 */ /* 0x000fce00078e00ff */
[----:B------:R-:W-:-:S07]  /*15420*/  LEPC R20, `(.L_x_12719) ;  /* 0x000000001014794e */ /* 0x000fce0000000000 */
[----:B-1-3--:R-:W-:Y:S05]  /*15430*/  CALL.ABS.NOINC R2 ;  /* 0x0000000002007343 */ /* 0x00afea0003c00000 */
.L_x_12719:
[----:B------:R-:W-:Y:S05]  /*15440*/  BSYNC B6 ;  /* 0x0000000000067941 */ /* 0x000fea0003800000 */
.L_x_12718:
        /* <DEDUP_REMOVED lines=9> */
[----:B------:R-:W-:Y:S01]  /*154e0*/  MOV R4, UR6 ;  /* 0x0000000600047c02 */ /* 0x000fe20008000f00 */
[----:B--2---:R-:W-:Y:S01]  /*154f0*/  IMAD.U32 R5, RZ, RZ, UR7 ;  /* 0x00000007ff057e24 */ /* 0x004fe2000f8e00ff */
[----:B------:R-:W-:Y:S01]  /*15500*/  MOV R10, UR4 ;  /* 0x00000004000a7c02 */ /* 0x000fe20008000f00 */
[----:B------:R-:W-:Y:S01]  /*15510*/  IMAD.U32 R6, RZ, RZ, UR8 ;  /* 0x00000008ff067e24 */ /* 0x000fe2000f8e00ff */
[----:B0-----:R-:W-:Y:S01]  /*15520*/  MOV R13, RZ ;  /* 0x000000ff000d7202 */ /* 0x001fe20000000f00 */
[----:B------:R-:W-:-:S02]  /*15530*/  IMAD.U32 R7, RZ, RZ, UR9 ;  /* 0x00000009ff077e24 */ /* 0x000fc4000f8e00ff */
[----:B------:R-:W-:Y:S02]  /*15540*/  IMAD.U32 R11, RZ, RZ, UR5 ;  /* 0x00000005ff0b7e24 */ /* 0x000fe4000f8e00ff */
[----:B------:R-:W-:Y:S02]  /*15550*/  IMAD.MOV.U32 R8, RZ, RZ, 0x70 ;  /* 0x00000070ff087424 */ /* 0x000fe400078e00ff */
[----:B---3--:R-:W-:-:S07]  /*15560*/  IMAD.MOV.U32 R12, RZ, RZ, 0x1 ;  /* 0x00000001ff0c7424 */ /* 0x008fce00078e00ff */
[----:B------:R-:W-:-:S07]  /*15570*/  LEPC R20, `(.L_x_12722) ;  /* 0x000000001014794e */ /* 0x000fce0000000000 */
[----:B-1--4-:R-:W-:Y:S05]  /*15580*/  CALL.ABS.NOINC R2 ;  /* 0x0000000002007343 */ /* 0x012fea0003c00000 */
.L_x_12722:
        /* <DEDUP_REMOVED lines=16> */
.L_x_12721:
[----:B------:R-:W-:Y:S05]  /*15690*/  BSYNC B6 ;  /* 0x0000000000067941 */ /* 0x000fea0003800000 */
.L_x_12720:
[----:B------:R-:W-:Y:S01]  /*156a0*/  ULDC.64 UR4, c[0x0][0x9f8] ;  /* 0x00027e0000047ab9 */ /* 0x000fe20000000a00 */
[----:B------:R-:W3:Y:S01]  /*156b0*/  LDL R20, [R1+0x24] ;  /* 0x0000240001147983 */ /* 0x000ee20000100800 */
[----:B------:R-:W-:-:S04]  /*156c0*/  ISETP.NE.U32.AND P0, PT, RZ, UR4, PT ;  /* 0x00000004ff007c0c */ /* 0x000fc8000bf05070 */
        /* <DEDUP_REMOVED lines=18> */
.L_x_12868:
[----:B----4-:R-:W4:Y:S01]  /*157f0*/  LDL.LU R0, [R1] ;  /* 0x0000000001007983 */ /* 0x010f220000300800 */
[----:B------:R-:W-:Y:S02]  /*15800*/  PLOP3.LUT P1, PT, PT, PT, PT, 0x8, 0x0 ;  /* 0x000000000000781c */ /* 0x000fe40003f2e170 */
[----:B0-----:R-:W-:Y:S02]  /*15810*/  ISETP.NE.AND P0, PT, R14, RZ, PT ;  /* 0x000000ff0e00720c */ /* 0x001fe40003f05270 */
[----:B----4-:R-:W-:-:S09]  /*15820*/  LOP3.LUT R0, R0, 0xfffffffe, RZ, 0xc0, !PT ;  /* 0xfffffffe00007812 */ /* 0x010fd200078ec0ff */
[----:B------:R-:W-:-:S05]  /*15830*/  @P1 LOP3.LUT R0, R0, 0x1, RZ, 0xfc, !PT ;  /* 0x0000000100001812 */ /* 0x000fca00078efcff */
[----:B------:R0:W-:Y:S01]  /*15840*/  STL [R1], R0 ;  /* 0x0000000001007387 */ /* 0x0001e20000100800 */
[----:B------:R-:W-:Y:S05]  /*15850*/  @P0 BRA `(.L_x_12724) ;  /* 0x0000000000f80947 */ /* 0x000fea0003800000 */
[----:B------:R-:W-:-:S03]  /*15860*/  UMOV UR4, 0xffffffff ;  /* 0xffffffff00047882 */ /* 0x000fc60000000000 */
[----:B------:R-:W-:Y:S05]  /*15870*/  BRA.DIV UR4, `(.L_x_12725) ;  /* 0x0000005604107947 */ /* 0x000fea000b800000 */
[----:B------:R-:W-:-:S13]  /*15880*/  ELECT P6, URZ, PT ;  /* 0x00000000003f782f */ /* 0x000fda00038c0000 */
.L_x_12871:
[----:B------:R-:W-:Y:S05]  /*15890*/  @!P6 BRA `(.L_x_12724) ;  /* 0x0000000000e8e947 */ /* 0x000fea0003800000 */
[----:B------:R-:W-:-:S04]  /*158a0*/  ISETP.NE.U32.AND P0, PT, R2, RZ, PT ;  /* 0x000000ff0200720c */ /* 0x000fc80003f05070 */
[----:B------:R-:W-:-:S13]  /*158b0*/  ISETP.NE.AND.EX P0, PT, R3, RZ, PT, P0 ;  /* 0x000000ff0300720c */ /* 0x000fda0003f05300 */
[----:B------:R-:W-:Y:S05]  /*158c0*/  @!P0 BRA `(.L_x_12726) ;  /* 0x0000000000488947 */ /* 0x000fea0003800000 */
[----:B------:R-:W4:Y:S01]  /*158d0*/  LDC R6, c[0x0][0x43c] ;  /* 0x00010f00ff067b82 */ /* 0x000f220000000800 */
[----:B0-----:R-:W-:Y:S01]  /*158e0*/  IMAD.MOV.U32 R0, RZ, RZ, R22 ;  /* 0x000000ffff007224 */ /* 0x001fe200078e0016 */
[----:B------:R-:W-:Y:S01]  /*158f0*/  ULDC.64 UR4, c[0x0][0x428] ;  /* 0x00010a0000047ab9 */ /* 0x000fe20000000a00 */
[----:B----4-:R-:W-:-:S13]  /*15900*/  ISETP.NE.AND P0, PT, R6, 0x1, PT ;  /* 0x000000010600780c */ /* 0x010fda0003f05270 */
[----:B--2---:R-:W0:Y:S02]  /*15910*/  @P0 LDC.64 R4, c[0x0][0x440] ;  /* 0x00011000ff040b82 */ /* 0x004e240000000a00 */
[----:B0-----:R-:W-:-:S05]  /*15920*/  @P0 IMAD.HI.U32 R4, R22, R4, RZ ;  /* 0x0000000416040227 */ /* 0x001fca00078e00ff */
[----:B------:R-:W-:-:S04]  /*15930*/  @P0 SHF.R.U32.HI R0, RZ, R5, R4 ;  /* 0x00000005ff000219 */ /* 0x000fc80000011604 */
[----:B------:R-:W-:Y:S02]  /*15940*/  IADD3 R4, -R0, RZ, RZ ;  /* 0x000000ff00047210 */ /* 0x000fe40007ffe1ff */
[----:B------:R-:W-:-:S03]  /*15950*/  SHF.R.S32.HI R5, RZ, 0x1f, R0 ;  /* 0x0000001fff057819 */ /* 0x000fc60000011400 */
        /* <DEDUP_REMOVED lines=9> */
.L_x_12726:
[----:B0-----:R-:W-:Y:S01]  /*159f0*/  IMAD R0, R18, 0x8, R16 ;  /* 0x0000000812007824 */ /* 0x001fe200078e0210 */
[----:B----4-:R-:W-:-:S04]  /*15a00*/  SHF.L.U32 R2, R28, 0x1f, RZ ;  /* 0x0000001f1c027819 */ /* 0x010fc800000006ff */
[----:B------:R-:W0:Y:S02]  /*15a10*/  SYNCS.PHASECHK.TRANS64.TRYWAIT P0, [R0+URZ+0x30840], R2 ;  /* 0x03084002000075a7 */ /* 0x000e24000800017f */
[----:B0-----:R-:W-:Y:S05]  /*15a20*/  @!P0 BRA `(.L_x_12727) ;  /* 0x0000005000c48947 */ /* 0x001fea0003800000 */
.L_x_12872:
[----:B------:R-:W4:Y:S02]  /*15a30*/  S2R R3, SR_TID.X ;  /* 0x0000000000037919 */ /* 0x000f240000002100 */
[----:B----4-:R-:W-:-:S04]  /*15a40*/  LOP3.LUT R3, R3, 0x7f, RZ, 0xc0, !PT ;  /* 0x0000007f03037812 */ /* 0x010fc800078ec0ff */
[----:B------:R-:W-:-:S13]  /*15a50*/  ISETP.NE.AND P0, PT, R3, RZ, PT ;  /* 0x000000ff0300720c */ /* 0x000fda0003f05270 */
[----:B------:R-:W-:Y:S05]  /*15a60*/  @P0 BRA `(.L_x_12728) ;  /* 0x00000000001c0947 */ /* 0x000fea0003800000 */
[----:B------:R-:W4:Y:S01]  /*15a70*/  S2R R3, SR_TID.X ;  /* 0x0000000000037919 */ /* 0x000f220000002100 */
[----:B0-----:R-:W-:-:S04]  /*15a80*/  MOV R2, 0x6000 ;  /* 0x0000600000027802 */ /* 0x001fc80000000f00 */
[----:B------:R0:W-:Y:S01]  /*15a90*/  SYNCS.ARRIVE.TRANS64 RZ, [R0+URZ+0x30830], R2 ;  /* 0x0308300200ff79a7 */ /* 0x0001e2000800003f */
[----:B----4-:R-:W-:-:S04]  /*15aa0*/  LOP3.LUT R3, R3, 0x1f, RZ, 0xc0, !PT ;  /* 0x0000001f03037812 */ /* 0x010fc800078ec0ff */
[----:B------:R-:W-:-:S13]  /*15ab0*/  ISETP.NE.AND P0, PT, R3, RZ, PT ;  /* 0x000000ff0300720c */ /* 0x000fda0003f05270 */
[----:B0-----:R-:W-:Y:S05]  /*15ac0*/  @!P0 BRA `(.L_x_12728) ;  /* 0x0000000000048947 */ /* 0x001fea0003800000 */
[----:B------:R-:W-:Y:S01]  /*15ad0*/  BPT.TRAP 0x1 ;  /* 0x000000040000795c */ /* 0x000fe20000300000 */
.L_x_12728:
[----:B0-----:R-:W4:Y:S01]  /*15ae0*/  LDL.LU R2, [R1] ;  /* 0x0000000001027983 */ /* 0x001f220000300800 */
[----:B------:R-:W-:Y:S01]  /*15af0*/  R2UR UR9, R0 ;  /* 0x00000000000972ca */ /* 0x000fe200000e0000 */
[----:B------:R-:W-:Y:S01]  /*15b00*/  IMAD R0, R18, 0x6000, R16 ;  /* 0x0000600012007824 */ /* 0x000fe200078e0210 */
[----:B------:R-:W-:Y:S01]  /*15b10*/  R2UR UR11, R22 ;  /* 0x00000000160b72ca */ /* 0x000fe200000e0000 */
[----:B------:R-:W-:Y:S01]  /*15b20*/  UIADD3 UR6, UP0, UR38, 0x370, URZ ;  /* 0x0000037026067890 */ /* 0x000fe2000ff1e03f */
[----:B------:R-:W-:Y:S01]  /*15b30*/  R2UR UR4, R26 ;  /* 0x000000001a0472ca */ /* 0x000fe200000e0000 */
[----:B------:R-:W-:Y:S01]  /*15b40*/  UMOV UR5, 0x14f00000 ;  /* 0x14f0000000057882 */ /* 0x000fe20000000000 */
[----:B------:R-:W-:Y:S01]  /*15b50*/  R2UR UR8, R0 ;  /* 0x00000000000872ca */ /* 0x000fe200000e0000 */
[----:B------:R-:W-:Y:S01]  /*15b60*/  UIADD3.X UR7, URZ, UR39, URZ, UP0, !UPT ;  /* 0x000000273f077290 */ /* 0x000fe200087fe43f */
[----:B------:R-:W-:Y:S01]  /*15b70*/  PLOP3.LUT P0, PT, PT, PT, PT, 0x80, 0x0 ;  /* 0x000000000000781c */ /* 0x000fe20003f0f070 */
[----:B------:R-:W-:Y:S01]  /*15b80*/  UMOV UR10, URZ ;  /* 0x0000003f000a7c82 */ /* 0x000fe20008000000 */
[----:B------:R-:W-:-:S02]  /*15b90*/  R2UR UR12, R17 ;  /* 0x00000000110c72ca */ /* 0x000fc400000e0000 */
[----:B-----5:R-:W-:Y:S01]  /*15ba0*/  R2UR UR13, R19 ;  /* 0x00000000130d72ca */ /* 0x020fe200000e0000 */
[----:B------:R-:W-:-:S04]  /*15bb0*/  UIADD3 UR9, UR9, 0x30830, URZ ;  /* 0x0003083009097890 */ /* 0x000fc8000fffe03f */
[----:B------:R-:W-:Y:S02]  /*15bc0*/  UIMAD UR11, UR11, 0xc0, UR4 ;  /* 0x000000c00b0b78a4 */ /* 0x000fe4000f8e0204 */
[----:B------:R-:W-:Y:S01]  /*15bd0*/  UIADD3 UR8, UR8, 0x12400, URZ ;  /* 0x0001240008087890 */ /* 0x000fe2000fffe03f */
[----:B------:R-:W-:-:S08]  /*15be0*/  UMOV UR4, 0x0 ;  /* 0x0000000000047882 */ /* 0x000fd00000000000 */
[----:B------:R0:W-:Y:S01]  /*15bf0*/  UTMALDG.4D [UR8], [UR6], desc[UR4] ;  /* 0x00000408060075b4 */ /* 0x0001e20008019000 */
[----:B----4-:R-:W-:-:S04]  /*15c00*/  LOP3.LUT R2, R2, 0xfffffffe, RZ, 0xc0, !PT ;  /* 0xfffffffe02027812 */ /* 0x010fc800078ec0ff */
[----:B------:R-:W-:-:S05]  /*15c10*/  @P0 LOP3.LUT R2, R2, 0x1, RZ, 0xfc, !PT ;  /* 0x0000000102020812 */ /* 0x000fca00078efcff */
[----:B------:R0:W-:Y:S01]  /*15c20*/  STL [R1], R2 ;  /* 0x0000000201007387 */ /* 0x0001e20000100800 */
[----:B------:R-:W-:Y:S01]  /*15c30*/  NOP ;  /* 0x0000000000007918 */ /* 0x000fe20000000000 */
.L_x_12724:
[----:B------:R-:W4:Y:S04]  /*15c40*/  LDL.LU R4, [R1+0x20] ;  /* 0x0000200001047983 */ /* 0x000f280000300800 */
[----:B------:R-:W5:Y:S04]  /*15c50*/  LDL.LU R6, [R1+0x14] ;  /* 0x0000140001067983 */ /* 0x000f680000300800 */
[----:B------:R-:W2:Y:S01]  /*15c60*/  LDL.LU R3, [R1+0x2c] ;  /* 0x00002c0001037983 */ /* 0x000ea20000300800 */
[----:B------:R-:W-:Y:S05]  /*15c70*/  WARPSYNC.ALL ;  /* 0x0000000000007948 */ /* 0x000fea0003800000 */
[----:B0-----:R-:W-:Y:S01]  /*15c80*/  ULDC.64 UR6, c[0x0][0xa00] ;  /* 0x0002800000067ab9 */ /* 0x001fe20000000a00 */
[----:B------:R-:W-:Y:S01]  /*15c90*/  ULDC.64 UR4, c[0x0][0x298] ;  /* 0x0000a60000047ab9 */ /* 0x000fe20000000a00 */
[----:B------:R-:W-:Y:S01]  /*15ca0*/  VIADD R0, R16, 0xc400 ;  /* 0x0000c40010007836 */ /* 0x000fe20000000000 */
[----:B------:R-:W-:Y:S01]  /*15cb0*/  BAR.SYNC.DEFER_BLOCKING 0x8, 0x200 ;  /* 0x0208000000007b1d */ /* 0x000fe20000010000 */
[----:B------:R-:W-:-:S03]  /*15cc0*/  ISETP.NE.U32.AND P0, PT, RZ, UR6, PT ;  /* 0x00000006ff007c0c */ /* 0x000fc6000bf05070 */
[----:B------:R-:W-:Y:S02]  /*15cd0*/  LOP3.LUT P1, RZ, R0, 0x3ff, RZ, 0xc0, !PT ;  /* 0x000003ff00ff7812 */ /* 0x000fe4000782c0ff */
[----:B------:R-:W-:Y:S01]  /*15ce0*/  ISETP.NE.AND.EX P0, PT, RZ, UR7, PT, P0 ;  /* 0x00000007ff007c0c */ /* 0x000fe2000bf05300 */
[----:B------:R-:W-:Y:S01]  /*15cf0*/  BSSY B6, `(.L_x_12729) ;  /* 0x000001d000067945 */ /* 0x000fe20003800000 */
[----:B----4-:R-:W-:Y:S02]  /*15d00*/  SHF.R.S32.HI R2, RZ, 0x1f, R4 ;  /* 0x0000001fff027819 */ /* 0x010fe40000011404 */
[----:B-----5:R-:W-:-:S03]  /*15d10*/  SEL R6, R6, RZ, !P0 ;  /* 0x000000ff06067207 */ /* 0x020fc60004000000 */
[----:B------:R-:W-:-:S04]  /*15d20*/  IMAD R2, R2, UR4, RZ ;  /* 0x0000000402027c24 */ /* 0x000fc8000f8e02ff */
[C---:B------:R-:W-:Y:S01]  /*15d30*/  IMAD R0, R4.reuse, UR5, R2 ;  /* 0x0000000504007c24 */ /* 0x040fe2000f8e0202 */
[----:B--2---:R-:W-:Y:S01]  /*15d40*/  SEL R2, R3, RZ, !P0 ;  /* 0x000000ff03027207 */ /* 0x004fe20004000000 */
        /* <DEDUP_REMOVED lines=16> */
[----:B---3--:R-:W-:Y:S02]  /*15e50*/  IMAD.U32 R7, RZ, RZ, UR7 ;  /* 0x00000007ff077e24 */ /* 0x008fe4000f8e00ff */
[----:B------:R-:W-:-:S02]  /*15e60*/  IMAD.U32 R10, RZ, RZ, UR8 ;  /* 0x00000008ff0a7e24 */ /* 0x000fc4000f8e00ff */
[----:B------:R-:W-:Y:S02]  /*15e70*/  IMAD.MOV.U32 R8, RZ, RZ, 0x70 ;  /* 0x00000070ff087424 */ /* 0x000fe400078e00ff */
[----:B------:R-:W-:Y:S02]  /*15e80*/  IMAD.MOV.U32 R12, RZ, RZ, 0x1 ;  /* 0x00000001ff0c7424 */ /* 0x000fe400078e00ff */
[----:B------:R-:W-:-:S07]  /*15e90*/  IMAD.MOV.U32 R13, RZ, RZ, RZ ;  /* 0x000000ffff0d7224 */ /* 0x000fce00078e00ff */
[----:B------:R-:W-:-:S07]  /*15ea0*/  LEPC R20, `(.L_x_12730) ;  /* 0x000000001014794e */ /* 0x000fce0000000000 */
[----:B01----:R-:W-:Y:S05]  /*15eb0*/  CALL.ABS.NOINC R2 ;  /* 0x0000000002007343 */ /* 0x003fea0003c00000 */
.L_x_12730:
[----:B------:R-:W-:Y:S05]  /*15ec0*/  BSYNC B6 ;  /* 0x0000000000067941 */ /* 0x000fea0003800000 */
.L_x_12729:
[----:B------:R-:W2:Y:S01]  /*15ed0*/  LDL.LU R20, [R1+0x20] ;  /* 0x0000200001147983 */ /* 0x000ea20000300800 */
[----:B-1----:R-:W1:Y:S01]  /*15ee0*/  LDC R9, c[0x0][0x448] ;  /* 0x00011200ff097b82 */ /* 0x002e620000000800 */
[----:B------:R-:W-:Y:S01]  /*15ef0*/  ULDC.64 UR4, c[0x0][0x2d8] ;  /* 0x0000b60000047ab9 */ /* 0x000fe20000000a00 */
[----:B------:R-:W-:Y:S01]  /*15f00*/  ULDC.64 UR6, c[0x0][0x2e0] ;  /* 0x0000b80000067ab9 */ /* 0x000fe20000000a00 */
[----:B0-----:R-:W2:Y:S01]  /*15f10*/  LDL.LU.64 R2, [R1+0x30] ;  /* 0x0000300001027983 */ /* 0x001ea20000300a00 */
[----:B------:R-:W-:-:S03]  /*15f20*/  ULDC.64 UR8, c[0x0][0x280] ;  /* 0x0000a00000087ab9 */ /* 0x000fc60000000a00 */
[----:B------:R-:W4:Y:S04]  /*15f30*/  LDL.LU R21, [R1+0x2c] ;  /* 0x00002c0001157983 */ /* 0x000f280000300800 */
[----:B------:R-:W3:Y:S04]  /*15f40*/  LDL.LU R4, [R1+0x14] ;  /* 0x0000140001047983 */ /* 0x000ee80000300800 */
[----:B------:R0:W5:Y:S01]  /*15f50*/  LDL R10, [R1+0x10] ;  /* 0x00001000010a7983 */ /* 0x0001620000100800 */
[----:B-1----:R-:W-:-:S13]  /*15f60*/  ISETP.NE.AND P0, PT, R9, 0x1, PT ;  /* 0x000000010900780c */ /* 0x002fda0003f05270 */
[----:B------:R-:W1:Y:S08]  /*15f70*/  @P0 LDC R5, c[0x0][0x450] ;  /* 0x00011400ff050b82 */ /* 0x000e700000000800 */
[----:B------:R-:W0:Y:S01]  /*15f80*/  @P0 LDC R8, c[0x0][0x450] ;  /* 0x00011400ff080b82 */ /* 0x000e220000000800 */
[----:B------:R-:W0:Y:S01]  /*15f90*/  S2R R11, SR_TID.X ;  /* 0x00000000000b7919 */ /* 0x000e220000002100 */
[----:B--2---:R-:W-:-:S02]  /*15fa0*/  MOV R3, R20 ;  /* 0x0000001400037202 */ /* 0x004fc40000000f00 */
[----:B------:R-:W2:Y:S01]  /*15fb0*/  S2R R20, SR_TID.X ;  /* 0x0000000000147919 */ /* 0x000ea20000002100 */
[----:B----4-:R-:W-:Y:S02]  /*15fc0*/  IMAD R0, R21, UR6, RZ ;  /* 0x0000000615007c24 */ /* 0x010fe4000f8e02ff */
[----:B------:R-:W-:-:S04]  /*15fd0*/  IMAD.WIDE.U32 R2, R17, UR4, R2 ;  /* 0x0000000411027c25 */ /* 0x000fc8000f8e0002 */
[----:B------:R-:W-:Y:S01]  /*15fe0*/  IMAD R3, R17, UR5, R3 ;  /* 0x0000000511037c24 */ /* 0x000fe2000f8e0203 */
[----:B------:R-:W-:Y:S01]  /*15ff0*/  ULDC.64 UR4, c[0x0][0x2d0] ;  /* 0x0000b40000047ab9 */ /* 0x000fe20000000a00 */
[C---:B---3--:R-:W-:Y:S02]  /*16000*/  IMAD R0, R4.reuse, UR7, R0 ;  /* 0x0000000704007c24 */ /* 0x048fe4000f8e0200 */
[----:B------:R-:W-:Y:S01]  /*16010*/  IMAD.WIDE.U32 R2, R4, UR6, R2 ;  /* 0x0000000604027c25 */ /* 0x000fe2000f8e0002 */
[----:B------:R-:W-:Y:S01]  /*16020*/  ULDC.64 UR6, c[0x0][0x2c8] ;  /* 0x0000b20000067ab9 */ /* 0x000fe20000000a00 */
[----:B------:R-:W3:Y:S02]  /*16030*/  @P0 LDC R4, c[0x0][0x44c] ;  /* 0x00011300ff040b82 */ /* 0x000ee40000000800 */
[----:B------:R-:W-:Y:S01]  /*16040*/  IMAD.IADD R3, R3, 0x1, R0 ;  /* 0x0000000103037824 */ /* 0x000fe200078e0200 */
[C---:B--2---:R-:W-:Y:S01]  /*16050*/  LOP3.LUT R21, R20.reuse, 0x7f, RZ, 0xc0, !PT ;  /* 0x0000007f14157812 */ /* 0x044fe200078ec0ff */
[----:B------:R-:W-:-:S03]  /*16060*/  IMAD.SHL.U32 R20, R20, 0x10, RZ ;  /* 0x0000001014147824 */ /* 0x000fc600078e00ff */
[----:B------:R-:W-:-:S04]  /*16070*/  SHF.R.U32.HI R21, RZ, 0x3, R21 ;  /* 0x00000003ff157819 */ /* 0x000fc80000011615 */
[----:B------:R-:W-:-:S05]  /*16080*/  LOP3.LUT R20, R21, 0x70, R20, 0xf8, !PT ;  /* 0x0000007015147812 */ /* 0x000fca00078ef814 */
[----:B------:R-:W-:-:S04]  /*16090*/  IMAD R6, R25, 0xc0, R20 ;  /* 0x000000c019067824 */ /* 0x000fc800078e0214 */
[----:B---3--:R-:W-:-:S04]  /*160a0*/  @P0 IMAD.HI.U32 R0, R6, R4, RZ ;  /* 0x0000000406000227 */ /* 0x008fc800078e00ff */
[----:B------:R-:W-:Y:S01]  /*160b0*/  IMAD.MOV.U32 R4, RZ, RZ, R6 ;  /* 0x000000ffff047224 */ /* 0x000fe200078e0006 */
[----:B-1----:R-:W-:-:S04]  /*160c0*/  @P0 SHF.R.U32.HI R4, RZ, R5, R0 ;  /* 0x00000005ff040219 */ /* 0x002fc80000011600 */
[----:B------:R-:W-:-:S05]  /*160d0*/  SHF.R.S32.HI R0, RZ, 0x1f, R4 ;  /* 0x0000001fff007819 */ /* 0x000fca0000011404 */
[----:B------:R-:W-:Y:S01]  /*160e0*/  IMAD R0, R0, UR4, RZ ;  /* 0x0000000400007c24 */ /* 0x000fe2000f8e02ff */
[----:B------:R-:W-:-:S03]  /*160f0*/  IADD3 R7, -R4, RZ, RZ ;  /* 0x000000ff04077210 */ /* 0x000fc60007ffe1ff */
[C---:B------:R-:W-:Y:S02]  /*16100*/  IMAD R0, R4.reuse, UR5, R0 ;  /* 0x0000000504007c24 */ /* 0x040fe4000f8e0200 */
[----:B------:R-:W-:-:S04]  /*16110*/  IMAD.WIDE.U32 R4, R4, UR4, R2 ;  /* 0x0000000404047c25 */ /* 0x000fc8000f8e0002 */
[----:B------:R-:W-:Y:S02]  /*16120*/  IMAD.IADD R5, R5, 0x1, R0 ;  /* 0x0000000105057824 */ /* 0x000fe400078e0200 */
[----:B------:R-:W-:-:S05]  /*16130*/  IMAD R0, R9, R7, R6 ;  /* 0x0000000709007224 */ /* 0x000fca00078e0206 */
        /* <DEDUP_REMOVED lines=8> */
[----:B------:R-:W-:-:S05]  /*161c0*/  VIADD R5, R6, 0x80 ;  /* 0x0000008006057836 */ /* 0x000fca0000000000 */
[----:B------:R-:W-:Y:S01]  /*161d0*/  MOV R6, R5 ;  /* 0x0000000500067202 */ /* 0x000fe20000000f00 */
        /* <DEDUP_REMOVED lines=26> */
[----:B------:R-:W-:Y:S04]  /*16380*/  SHFL.IDX PT, R7, R4, RZ, 0x181f ;  /* 0x00181fff04077589 */ /* 0x000fe800000e0000 */
[----:B------:R-:W-:Y:S01]  /*16390*/  SHFL.IDX PT, R8, R2, RZ, 0x181f ;  /* 0x00181fff02087589 */ /* 0x000fe200000e0000 */
[----:B--2---:R-:W-:-:S03]  /*163a0*/  IMAD R3, R6, R9, RZ ;  /* 0x0000000906037224 */ /* 0x004fc600078e02ff */
[----:B------:R-:W0:Y:S02]  /*163b0*/  SHFL.IDX PT, R6, R0, RZ, 0x181f ;  /* 0x00181fff00067589 */ /* 0x000e2400000e0000 */
[----:B------:R-:W-:-:S13]  /*163c0*/  ISETP.GE.AND P1, PT, R25, R3, PT ;  /* 0x000000031900720c */ /* 0x000fda0003f26270 */
[----:B0-----:R-:W-:-:S05]  /*163d0*/  @!P1 LEA R6, P2, R20, R6, 0x1 ;  /* 0x0000000614069211 */ /* 0x001fca00078408ff */
[----:B------:R-:W-:-:S05]  /*163e0*/  @!P1 IMAD.X R7, RZ, RZ, R7, P2 ;  /* 0x000000ffff079224 */ /* 0x000fca00010e0607 */
        /* <DEDUP_REMOVED lines=11> */
[----:B0-----:R-:W-:Y:S02]  /*164a0*/  IADD3 R6, R25, 0x20, RZ ;  /* 0x0000002019067810 */ /* 0x001fe40007ffe0ff */
[----:B------:R-:W0:Y:S02]  /*164b0*/  SHFL.IDX PT, R7, R0, 0x2, 0x181f ;  /* 0x00581f0000077f89 */ /* 0x000e2400000e0000 */
        /* <DEDUP_REMOVED lines=50> */
[----:B0-----:R-:W-:-:S05]  /*167e0*/  VIADD R0, R25, 0x80 ;  /* 0x0000008019007836 */ /* 0x001fca0000000000 */
[----:B------:R-:W-:Y:S01]  /*167f0*/  ISETP.GE.AND P2, PT, R0, R3, PT ;  /* 0x000000030000720c */ /* 0x000fe20003f46270 */
[----:B------:R-:W-:-:S05]  /*16800*/  VIADD R0, R25, 0x70 ;  /* 0x0000007019007836 */ /* 0x000fca0000000000 */
[----:B------:R-:W-:Y:S02]  /*16810*/  ISETP.GE.AND P1, PT, R0, R3, PT ;  /* 0x000000030000720c */ /* 0x000fe40003f26270 */
[----:B------:R-:W0:Y:S11]  /*16820*/  SHFL.IDX PT, R0, R5, RZ, 0x181f ;  /* 0x00181fff05007589 */ /* 0x000e3600000e0000 */
[----:B-1----:R-:W-:-:S04]  /*16830*/  @!P1 LEA R6, P3, R20, R6, 0x1 ;  /* 0x0000000614069211 */ /* 0x002fc800078608ff */
[----:B------:R-:W-:-:S05]  /*16840*/  @!P1 IADD3.X R4, RZ, R4, RZ, P3, !PT ;  /* 0x00000004ff049210 */ /* 0x000fca0001ffe4ff */
[----:B------:R-:W-:-:S05]  /*16850*/  @!P1 IMAD.MOV.U32 R7, RZ, RZ, R4 ;  /* 0x000000ffff079224 */ /* 0x000fca00078e0004 */
[----:B------:R1:W-:Y:S01]  /*16860*/  @!P1 LDGSTS.E.BYPASS.LTC128B.128 [R10+0xfc00], desc[UR56][R6.64], !P0 ;  /* 0x0fc00000060a9fae */ /* 0x0003e2000c101d78 */
[----:B0-----:R-:W-:-:S05]  /*16870*/  @!P2 LEA R0, P1, R20, R0, 0x1 ;  /* 0x000000001400a211 */ /* 0x001fca00078208ff */
[----:B-1----:R-:W-:-:S04]  /*16880*/  @!P2 IMAD.X R6, RZ, RZ, R8, P1 ;  /* 0x000000ffff06a224 */ /* 0x002fc800008e0608 */
[----:B------:R-:W-:Y:S01]  /*16890*/  @!P2 IMAD.MOV.U32 R7, RZ, RZ, R6 ;  /* 0x000000ffff07a224 */ /* 0x000fe200078e0006 */
[----:B------:R-:W-:Y:S01]  /*168a0*/  @!P2 MOV R6, R0 ;  /* 0x000000000006a202 */ /* 0x000fe20000000f00 */
[----:B------:R-:W-:-:S04]  /*168b0*/  VIADD R0, R25, 0x90 ;  /* 0x0000009019007836 */ /* 0x000fc80000000000 */
[----:B------:R0:W-:Y:S01]  /*168c0*/  @!P2 LDGSTS.E.BYPASS.LTC128B.128 [R10+0x10400], desc[UR56][R6.64], !P0 ;  /* 0x10400000060aafae */ /* 0x0001e2000c101d78 */
[----:B------:R-:W-:-:S03]  /*168d0*/  ISETP.GE.AND P1, PT, R0, R3, PT ;  /* 0x000000030000720c */ /* 0x000fc60003f26270 */
[----:B------:R-:W-:Y:S04]  /*168e0*/  SHFL.IDX PT, R0, R2, 0x1, 0x181f ;  /* 0x00381f0002007f89 */ /* 0x000fe800000e0000 */
[----:B0-----:R-:W0:Y:S06]  /*168f0*/  SHFL.IDX PT, R6, R5, 0x1, 0x181f ;  /* 0x00381f0005067f89 */ /* 0x001e2c00000e0000 */
[----:B0-----:R-:W-:-:S05]  /*16900*/  @!P1 LEA R6, P2, R20, R6, 0x1 ;  /* 0x0000000614069211 */ /* 0x001fca00078408ff */
[----:B------:R-:W-:-:S04]  /*16910*/  @!P1 IMAD.X R0, RZ, RZ, R0, P2 ;  /* 0x000000ffff009224 */ /* 0x000fc800010e0600 */
[----:B------:R-:W-:Y:S01]  /*16920*/  @!P1 IMAD.MOV.U32 R7, RZ, RZ, R0 ;  /* 0x000000ffff079224 */ /* 0x000fe200078e0000 */
[----:B------:R-:W-:-:S04]  /*16930*/  IADD3 R0, R25, 0xa0, RZ ;  /* 0x000000a019007810 */ /* 0x000fc80007ffe0ff */
[----:B------:R0:W-:Y:S01]  /*16940*/  @!P1 LDGSTS.E.BYPASS.LTC128B.128 [R10+0x10c00], desc[UR56][R6.64], !P0 ;  /* 0x10c00000060a9fae */ /* 0x0001e2000c101d78 */
[----:B------:R-:W-:-:S03]  /*16950*/  ISETP.GE.AND P1, PT, R0, R3, PT ;  /* 0x000000030000720c */ /* 0x000fc60003f26270 */
[----:B------:R-:W-:Y:S04]  /*16960*/  SHFL.IDX PT, R0, R2, 0x2, 0x181f ;  /* 0x00581f0002007f89 */ /* 0x000fe800000e0000 */
[----:B0-----:R-:W0:Y:S06]  /*16970*/  SHFL.IDX PT, R6, R5, 0x2, 0x181f ;  /* 0x00581f0005067f89 */ /* 0x001e2c00000e0000 */
[----:B0-----:R-:W-:-:S05]  /*16980*/  @!P1 LEA R6, P2, R20, R6, 0x1 ;  /* 0x0000000614069211 */ /* 0x001fca00078408ff */
[----:B------:R-:W-:-:S04]  /*16990*/  @!P1 IMAD.X R0, RZ, RZ, R0, P2 ;  /* 0x000000ffff009224 */ /* 0x000fc800010e0600 */
[----:B------:R-:W-:Y:S02]  /*169a0*/  @!P1 IMAD.MOV.U32 R7, RZ, RZ, R0 ;  /* 0x000000ffff079224 */ /* 0x000fe400078e0000 */
[----:B------:R0:W1:Y:S04]  /*169b0*/  SHFL.IDX PT, R0, R2, 0x3, 0x181f ;  /* 0x00781f0002007f89 */ /* 0x00006800000e0000 */
[----:B------:R0:W-:Y:S04]  /*169c0*/  @!P1 LDGSTS.E.BYPASS.LTC128B.128 [R10+0x11400], desc[UR56][R6.64], !P0 ;  /* 0x11400000060a9fae */ /* 0x0001e8000c101d78 */
[----:B------:R0:W2:Y:S02]  /*169d0*/  SHFL.IDX PT, R2, R5, 0x3, 0x181f ;  /* 0x00781f0005027f89 */ /* 0x0000a400000e0000 */
.L_x_12897:
[----:B------:R-:W-:Y:S02]  /*169e0*/  VIADD R25, R25, 0xb0 ;  /* 0x000000b019197836 */ /* 0x000fe40000000000 */
[----:B------:R-:W-:-:S03]  /*169f0*/  VIADD R8, R16, 0x30800 ;  /* 0x0003080010087836 */ /* 0x000fc60000000000 */
[----:B------:R-:W-:-:S13]  /*16a00*/  ISETP.GE.AND P1, PT, R25, R3, PT ;  /* 0x000000031900720c */ /* 0x000fda0003f26270 */
[----:B0-2---:R-:W-:-:S04]  /*16a10*/  @!P1 LEA R2, P2, R20, R2, 0x1 ;  /* 0x0000000214029211 */ /* 0x005fc800078408ff */
[----:B-1----:R-:W-:-:S05]  /*16a20*/  @!P1 IADD3.X R3, RZ, R0, RZ, P2, !PT ;  /* 0x00000000ff039210 */ /* 0x002fca00017fe4ff */
[----:B------:R-:W-:Y:S01]  /*16a30*/  @!PT LDS RZ, [RZ] ;  /* 0x00000000fffff984 */ /* 0x000fe20000000800 */
[----:B------:R-:W-:Y:S01]  /*16a40*/  @!PT LDS RZ, [RZ] ;  /* 0x00000000fffff984 */ /* 0x000fe20000000800 */
[----:B------:R-:W-:Y:S01]  /*16a50*/  @!PT LDS RZ, [RZ] ;  /* 0x00000000fffff984 */ /* 0x000fe20000000800 */
[----:B------:R0:W-:Y:S01]  /*16a60*/  @!P1 LDGSTS.E.BYPASS.LTC128B.128 [R10+0x11c00], desc[UR56][R2.64], !P0 ;  /* 0x11c00000020a9fae */ /* 0x0001e2000c101d78 */
[----:B------:R-:W-:Y:S01]  /*16a70*/  PLOP3.LUT P0, PT, PT, PT, PT, 0x80, 0x0 ;  /* 0x000000000000781c */ /* 0x000fe20003f0f070 */
[----:B------:R-:W-:-:S12]  /*16a80*/  NOP ;  /* 0x0000000000007918 */ /* 0x000fd80000000000 */
.L_x_12732:
        /* <DEDUP_REMOVED lines=18> */
.L_x_12898:
[----:B------:R-:W-:Y:S05]  /*16bb0*/  BSYNC B0 ;  /* 0x0000000000007941 */ /* 0x000fea0003800000 */
.L_x_12733:
[----:B------:R-:W0:Y:S04]  /*16bc0*/  LDL R2, [R1+0x24] ;  /* 0x0000240001027983 */ /* 0x000e280000100800 */
[----:B------:R-:W2:Y:S01]  /*16bd0*/  LDL R3, [R1+0xc] ;  /* 0x00000c0001037983 */ /* 0x000ea20000100800 */
[----:B------:R-:W-:Y:S01]  /*16be0*/  BSSY B0, `(.L_x_12735) ;  /* 0x0000178000007945 */ /* 0x000fe20003800000 */
[----:B0-----:R-:W-:-:S04]  /*16bf0*/  IADD3 R0, R2, -0x2, RZ ;  /* 0xfffffffe02007810 */ /* 0x001fc80007ffe0ff */
        /* <DEDUP_REMOVED lines=43> */
[----:B------:R-:W-:-:S05]  /*16eb0*/  IMAD R6, R23, UR7, R6 ;  /* 0x0000000717067c24 */ /* 0x000fca000f8e0206 */
[----:B------:R-:W-:Y:S02]  /*16ec0*/  IADD3 R3, R6, R3, RZ ;  /* 0x0000000306037210 */ /* 0x000fe40007ffe0ff */
[----:B------:R-:W-:-:S04]  /*16ed0*/  LEA R6, P0, R2, UR4, 0x2 ;  /* 0x0000000402067c11 */ /* 0x000fc8000f8010ff */
[----:B------:R-:W-:-:S05]  /*16ee0*/  LEA.HI.X R7, R2, UR5, R3, 0x2, P0 ;  /* 0x0000000502077c11 */ /* 0x000fca00080f1403 */
[----:B------:R0:W5:Y:S04]  /*16ef0*/  LDG.E R6, desc[UR56][R6.64] ;  /* 0x0000003806067981 */ /* 0x000168000c1e1900 */
.L_x_12741:
[----:B------:R-:W-:Y:S01]  /*16f00*/  IMAD R2, R5, 0x8, R16 ;  /* 0x0000000805027824 */ /* 0x000fe200078e0210 */
[----:B------:R-:W-:Y:S01]  /*16f10*/  SHF.L.U32 R3, R10, 0x1f, RZ ;  /* 0x0000001f0a037819 */ /* 0x000fe200000006ff */
[----:B------:R-:W-:Y:S03]  /*16f20*/  BSSY B3, `(.L_x_12742) ;  /* 0x0000003000037945 */ /* 0x000fe60003800000 */
[----:B------:R-:W1:Y:S02]  /*16f30*/  SYNCS.PHASECHK.TRANS64.TRYWAIT P0, [R2+URZ+0x30840], R3 ;  /* 0x03084003020075a7 */ /* 0x000e64000800017f */
[----:B-1----:R-:W-:Y:S05]  /*16f40*/  @!P0 BRA `(.L_x_12743) ;  /* 0x0000004c00848947 */ /* 0x002fea0003800000 */
.L_x_12899:
[----:B------:R-:W-:Y:S05]  /*16f50*/  BSYNC B3 ;  /* 0x0000000000037941 */ /* 0x000fea0003800000 */
.L_x_12742:
        /* <DEDUP_REMOVED lines=12> */
.L_x_12745:
[----:B------:R-:W-:Y:S05]  /*17020*/  BSYNC B3 ;  /* 0x0000000000037941 */ /* 0x000fea0003800000 */
.L_x_12744:
[----:B------:R-:W-:Y:S01]  /*17030*/  IMAD.MOV.U32 R11, RZ, RZ, RZ ;  /* 0x000000ffff0b7224 */ /* 0x000fe200078e00ff */
[----:B------:R-:W-:Y:S01]  /*17040*/  UIADD3 UR4, UP0, UR38, 0x370, URZ ;  /* 0x0000037026047890 */ /* 0x000fe2000ff1e03f */
[----:B-1----:R-:W-:Y:S01]  /*17050*/  IMAD R3, R5, 0x6000, R16 ;  /* 0x0000600005037824 */ /* 0x002fe200078e0210 */
[----:B------:R-:W-:Y:S01]  /*17060*/  PLOP3.LUT P0, PT, PT, PT, PT, 0x80, 0x0 ;  /* 0x000000000000781c */ /* 0x000fe20003f0f070 */
[----:B------:R-:W-:Y:S01]  /*17070*/  IMAD R7, R0, 0xc0, R26 ;  /* 0x000000c000077824 */ /* 0x000fe200078e021a */
[----:B------:R-:W-:Y:S01]  /*17080*/  R2UR UR10, R11 ;  /* 0x000000000b0a72ca */ /* 0x000fe200000e0000 */
[----:B------:R-:W-:Y:S01]  /*17090*/  VIADD R3, R3, 0x12400 ;  /* 0x0001240003037836 */ /* 0x000fe20000000000 */
[----:B------:R-:W-:Y:S01]  /*170a0*/  IADD3 R2, R2, 0x30830, RZ ;  /* 0x0003083002027810 */ /* 0x000fe20007ffe0ff */
[----:B------:R-:W-:Y:S01]  /*170b0*/  UIADD3.X UR5, URZ, UR39, URZ, UP0, !UPT ;  /* 0x000000273f057290 */ /* 0x000fe200087fe43f */
[----:B------:R-:W-:Y:S01]  /*170c0*/  UMOV UR6, 0x0 ;  /* 0x0000000000067882 */ /* 0x000fe20000000000 */
[----:B------:R-:W-:-:S10]  /*170d0*/  UMOV UR7, 0x14f00000 ;  /* 0x14f0000000077882 */ /* 0x000fd40000000000 */
.L_x_12746:
        /* <DEDUP_REMOVED lines=15> */
.L_x_12900:
[----:B------:R-:W-:Y:S05]  /*171d0*/  BSYNC B3 ;  /* 0x0000000000037941 */ /* 0x000fea0003800000 */
.L_x_12747:
[----:B------:R-:W-:Y:S01]  /*171e0*/  BSSY B3, `(.L_x_12749) ;  /* 0x000000c000037945 */ /* 0x000fe20003800000 */
[----:B------:R-:W-:Y:S01]  /*171f0*/  IMAD.MOV.U32 R12, RZ, RZ, 0x0 ;  /* 0x00000000ff0c7424 */ /* 0x000fe200078e00ff */
[----:B------:R-:W-:Y:S02]  /*17200*/  MOV R13, 0x14f00000 ;  /* 0x14f00000000d7802 */ /* 0x000fe40000000f00 */
[----:B------:R-:W-:Y:S05]  /*17210*/  @P1 BRA `(.L_x_12750) ;  /* 0x0000000000201947 */ /* 0x000fea0003800000 */
        /* <DEDUP_REMOVED lines=8> */
.L_x_12750:
[----:B------:R-:W-:Y:S05]  /*172a0*/  BSYNC B3 ;  /* 0x0000000000037941 */ /* 0x000fea0003800000 */
.L_x_12749:
[----:B------:R-:W-:Y:S01]  /*172b0*/  R2UR UR10, R11 ;  /* 0x000000000b0a72ca */ /* 0x000fe200000e0000 */
[--C-:B0-----:R-:W-:Y:S01]  /*172c0*/  IMAD R2, R18, 0x6000, R16.reuse ;  /* 0x0000600012027824 */ /* 0x101fe200078e0210 */
[----:B------:R-:W-:Y:S01]  /*172d0*/  R2UR UR6, R12 ;  /* 0x000000000c0672ca */ /* 0x000fe200000e0000 */
[----:B------:R-:W-:Y:S01]  /*172e0*/  IMAD R3, R18, 0x8, R16 ;  /* 0x0000000812037824 */ /* 0x000fe200078e0210 */
[----:B------:R-:W-:Y:S01]  /*172f0*/  R2UR UR7, R13 ;  /* 0x000000000d0772ca */ /* 0x000fe200000e0000 */
[----:B------:R-:W-:Y:S01]  /*17300*/  UIADD3 UR4, UP0, UR38, 0x470, URZ ;  /* 0x0000047026047890 */ /* 0x000fe2000ff1e03f */
[----:B------:R-:W-:Y:S01]  /*17310*/  PLOP3.LUT P0, PT, PT, PT, PT, 0x80, 0x0 ;  /* 0x000000000000781c */ /* 0x000fe20003f0f070 */
[----:B------:R-:W-:Y:S01]  /*17320*/  IMAD R7, R22, 0xc0, R26 ;  /* 0x000000c016077824 */ /* 0x000fe200078e021a */
[----:B------:R-:W-:Y:S01]  /*17330*/  IADD3 R2, R2, 0x400, RZ ;  /* 0x0000040002027810 */ /* 0x000fe20007ffe0ff */
[----:B------:R-:W-:Y:S01]  /*17340*/  VIADD R3, R3, 0x30850 ;  /* 0x0003085003037836 */ /* 0x000fe20000000000 */
[----:B------:R-:W-:-:S12]  /*17350*/  UIADD3.X UR5, URZ, UR39, URZ, UP0, !UPT ;  /* 0x000000273f057290 */ /* 0x000fd800087fe43f */
.L_x_12751:
        /* <DEDUP_REMOVED lines=12> */
.L_x_12740:
[----:B------:R-:W-:Y:S05]  /*17420*/  BSYNC B1 ;  /* 0x0000000000017941 */ /* 0x000fea0003800000 */
.L_x_12739:
[----:B------:R-:W2:Y:S01]  /*17430*/  LDL.LU R0, [R1+0x24] ;  /* 0x0000240001007983 */ /* 0x000ea20000300800 */
[----:B------:R-:W-:Y:S02]  /*17440*/  IMAD.MOV.U32 R18, RZ, RZ, R5 ;  /* 0x000000ffff127224 */ /* 0x000fe400078e0005 */
[----:B------:R-:W-:Y:S01]  /*17450*/  IMAD.MOV.U32 R28, RZ, RZ, R10 ;  /* 0x000000ffff1c7224 */ /* 0x000fe200078e000a */
[----:B--2---:R-:W-:-:S07]  /*17460*/  IADD3 R0, R0, -0x3, RZ ;  /* 0xfffffffd00007810 */ /* 0x004fce0007ffe0ff */
.L_x_12738:
[----:B------:R-:W-:Y:S05]  /*17470*/  BSYNC B2 ;  /* 0x0000000000027941 */ /* 0x000fea0003800000 */
.L_x_12737:
[----:B------:R-:W-:Y:S01]  /*17480*/  VIADD R9, R9, 0xfffffffe ;  /* 0xfffffffe09097836 */ /* 0x000fe20000000000 */
[----:B------:R-:W-:-:S04]  /*17490*/  LOP3.LUT R4, RZ, R4, RZ, 0x33, !PT ;  /* 0x00000004ff047212 */ /* 0x000fc800078e33ff */
[----:B------:R-:W-:-:S13]  /*174a0*/  ISETP.NE.AND P0, PT, R9, R4, PT ;  /* 0x000000040900720c */ /* 0x000fda0003f05270 */
[----:B------:R-:W-:Y:S05]  /*174b0*/  @!P0 BRA `(.L_x_12736) ;  /* 0x0000000c00a88947 */ /* 0x000fea0003800000 */
[----:B------:R-:W-:-:S07]  /*174c0*/  MOV R4, R19 ;  /* 0x0000001300047202 */ /* 0x000fce0000000f00 */
.L_x_12778:
        /* <DEDUP_REMOVED lines=33> */
.L_x_12754:
[----:B------:R-:W-:Y:S01]  /*176e0*/  IMAD R2, R6, 0x8, R16 ;  /* 0x0000000806027824 */ /* 0x000fe200078e0210 */
[----:B------:R-:W-:Y:S01]  /*176f0*/  SHF.L.U32 R3, R7, 0x1f, RZ ;  /* 0x0000001f07037819 */ /* 0x000fe200000006ff */
[----:B------:R-:W-:Y:S03]  /*17700*/  BSSY B2, `(.L_x_12755) ;  /* 0x0000003000027945 */ /* 0x000fe60003800000 */
[----:B------:R-:W1:Y:S02]  /*17710*/  SYNCS.PHASECHK.TRANS64.TRYWAIT P0, [R2+URZ+0x30840], R3 ;  /* 0x03084003020075a7 */ /* 0x000e64000800017f */
[----:B-1----:R-:W-:Y:S05]  /*17720*/  @!P0 BRA `(.L_x_12756) ;  /* 0x0000004400b48947 */ /* 0x002fea0003800000 */
.L_x_12901:
[----:B------:R-:W-:Y:S05]  /*17730*/  BSYNC B2 ;  /* 0x0000000000027941 */ /* 0x000fea0003800000 */
.L_x_12755:
        /* <DEDUP_REMOVED lines=12> */
.L_x_12758:
[----:B------:R-:W-:Y:S05]  /*17800*/  BSYNC B2 ;  /* 0x0000000000027941 */ /* 0x000fea0003800000 */
.L_x_12757:
[----:B------:R-:W-:Y:S01]  /*17810*/  MOV R5, RZ ;  /* 0x000000ff00057202 */ /* 0x000fe20000000f00 */
[----:B-1----:R-:W-:Y:S01]  /*17820*/  IMAD R3, R6, 0x6000, R16 ;  /* 0x0000600006037824 */ /* 0x002fe200078e0210 */
[----:B------:R-:W-:Y:S01]  /*17830*/  UIADD3 UR4, UP0, UR38, 0x370, URZ ;  /* 0x0000037026047890 */ /* 0x000fe2000ff1e03f */
        /* <DEDUP_REMOVED lines=8> */
.L_x_12759:
        /* <DEDUP_REMOVED lines=15> */
.L_x_12902:
[----:B------:R-:W-:Y:S05]  /*179b0*/  BSYNC B2 ;  /* 0x0000000000027941 */ /* 0x000fea0003800000 */
.L_x_12760:
[----:B------:R-:W-:Y:S01]  /*179c0*/  BSSY B2, `(.L_x_12762) ;  /* 0x000000b000027945 */ /* 0x000fe20003800000 */
[----:B------:R-:W-:Y:S01]  /*179d0*/  MOV R2, 0x0 ;  /* 0x0000000000027802 */ /* 0x000fe20000000f00 */
[----:B------:R-:W-:Y:S02]  /*179e0*/  IMAD.MOV.U32 R3, RZ, RZ, 0x14f00000 ;  /* 0x14f00000ff037424 */ /* 0x000fe400078e00ff */
[----:B------:R-:W-:Y:S05]  /*179f0*/  @P1 BRA `(.L_x_12763) ;  /* 0x00000000001c1947 */ /* 0x000fea0003800000 */
[----:B------:R-:W1:Y:S02]  /*17a00*/  S2R R11, SR_TID.X ;  /* 0x00000000000b7919 */ /* 0x000e640000002100 */
[----:B-1----:R-:W-:Y:S01]  /*17a10*/  LOP3.LUT R12, R11, 0x1f, RZ, 0xc0, !PT ;  /* 0x0000001f0b0c7812 */ /* 0x002fe200078ec0ff */
[----:B------:R-:W-:-:S03]  /*17a20*/  IMAD.MOV.U32 R11, RZ, RZ, 0x6000 ;  /* 0x00006000ff0b7424 */ /* 0x000fc600078e00ff */
[----:B------:R-:W-:Y:S01]  /*17a30*/  ISETP.NE.AND P0, PT, R12, RZ, PT ;  /* 0x000000ff0c00720c */ /* 0x000fe20003f05270 */
[----:B------:R1:W-:-:S12]  /*17a40*/  SYNCS.ARRIVE.TRANS64 RZ, [R10+URZ+0x50], R11 ;  /* 0x0000500b0aff79a7 */ /* 0x0003d8000800003f */
[----:B-1----:R-:W-:Y:S05]  /*17a50*/  @!P0 BRA `(.L_x_12763) ;  /* 0x0000000000048947 */ /* 0x002fea0003800000 */
[----:B------:R-:W-:Y:S01]  /*17a60*/  BPT.TRAP 0x1 ;  /* 0x000000040000795c */ /* 0x000fe20000300000 */
.L_x_12763:
[----:B------:R-:W-:Y:S05]  /*17a70*/  BSYNC B2 ;  /* 0x0000000000027941 */ /* 0x000fea0003800000 */
.L_x_12762:
        /* <DEDUP_REMOVED lines=8> */
[----:B------:R-:W-:Y:S01]  /*17b00*/  IADD3 R18, R18, 0x400, RZ ;  /* 0x0000040012127810 */ /* 0x000fe20007ffe0ff */
[----:B------:R-:W-:-:S12]  /*17b10*/  UIADD3.X UR5, URZ, UR39, URZ, UP0, !UPT ;  /* 0x000000273f057290 */ /* 0x000fd800087fe43f */
.L_x_12764:
        /* <DEDUP_REMOVED lines=12> */
.L_x_12753:
[----:B------:R-:W-:Y:S05]  /*17be0*/  BSYNC B1 ;  /* 0x0000000000017941 */ /* 0x000fea0003800000 */
.L_x_12752:
[----:B------:R-:W2:Y:S01]  /*17bf0*/  LDL R2, [R1] ;  /* 0x0000000001027983 */ /* 0x000ea20000100800 */
[----:B------:R-:W-:Y:S01]  /*17c00*/  VIADD R18, R6, 0x1 ;  /* 0x0000000106127836 */ /* 0x000fe20000000000 */
[----:B------:R-:W-:Y:S01]  /*17c10*/  BSSY B1, `(.L_x_12765) ;  /* 0x0000070000017945 */ /* 0x000fe20003800000 */
[----:B------:R-:W-:-:S03]  /*17c20*/  IADD3 R9, R0, -0x1, RZ ;  /* 0xffffffff00097810 */ /* 0x000fc60007ffe0ff */
        /* <DEDUP_REMOVED lines=29> */
.L_x_12767:
[----:B------:R-:W-:Y:S01]  /*17e00*/  IMAD R2, R18, 0x8, R16 ;  /* 0x0000000812027824 */ /* 0x000fe200078e0210 */
[----:B------:R-:W-:Y:S01]  /*17e10*/  SHF.L.U32 R3, R28, 0x1f, RZ ;  /* 0x0000001f1c037819 */ /* 0x000fe200000006ff */
[----:B------:R-:W-:Y:S03]  /*17e20*/  BSSY B2, `(.L_x_12768) ;  /* 0x0000003000027945 */ /* 0x000fe60003800000 */
[----:B------:R-:W1:Y:S02]  /*17e30*/  SYNCS.PHASECHK.TRANS64.TRYWAIT P0, [R2+URZ+0x30840], R3 ;  /* 0x03084003020075a7 */ /* 0x000e64000800017f */
[----:B-1----:R-:W-:Y:S05]  /*17e40*/  @!P0 BRA `(.L_x_12769) ;  /* 0x0000004000148947 */ /* 0x002fea0003800000 */
.L_x_12903:
[----:B------:R-:W-:Y:S05]  /*17e50*/  BSYNC B2 ;  /* 0x0000000000027941 */ /* 0x000fea0003800000 */
.L_x_12768:
        /* <DEDUP_REMOVED lines=12> */
.L_x_12771:
[----:B------:R-:W-:Y:S05]  /*17f20*/  BSYNC B2 ;  /* 0x0000000000027941 */ /* 0x000fea0003800000 */
.L_x_12770:
[----:B-1----:R-:W-:Y:S01]  /*17f30*/  IMAD.MOV.U32 R2, RZ, RZ, RZ ;  /* 0x000000ffff027224 */ /* 0x002fe200078e00ff */
[C---:B------:R-:W-:Y:S01]  /*17f40*/  LEA R5, R18.reuse, R8, 0x3 ;  /* 0x0000000812057211 */ /* 0x040fe200078e18ff */
[----:B------:R-:W-:Y:S01]  /*17f50*/  IMAD R3, R18, 0x6000, R16 ;  /* 0x0000600012037824 */ /* 0x000fe200078e0210 */
[----:B------:R-:W-:Y:S01]  /*17f60*/  UIADD3 UR4, UP0, UR38, 0x370, URZ ;  /* 0x0000037026047890 */ /* 0x000fe2000ff1e03f */
[----:B------:R-:W-:Y:S01]  /*17f70*/  PLOP3.LUT P0, PT, PT, PT, PT, 0x80, 0x0 ;  /* 0x000000000000781c */ /* 0x000fe20003f0f070 */
[----:B------:R-:W-:Y:S01]  /*17f80*/  IMAD R11, R10, 0xc0, R26 ;  /* 0x000000c00a0b7824 */ /* 0x000fe200078e021a */
[----:B------:R-:W-:Y:S01]  /*17f90*/  R2UR UR10, R2 ;  /* 0x00000000020a72ca */ /* 0x000fe200000e0000 */
[----:B------:R-:W-:Y:S01]  /*17fa0*/  VIADD R3, R3, 0x12400 ;  /* 0x0001240003037836 */ /* 0x000fe20000000000 */
[----:B------:R-:W-:Y:S01]  /*17fb0*/  UIADD3.X UR5, URZ, UR39, URZ, UP0, !UPT ;  /* 0x000000273f057290 */ /* 0x000fe200087fe43f */
[----:B------:R-:W-:Y:S01]  /*17fc0*/  VIADD R5, R5, 0x30 ;  /* 0x0000003005057836 */ /* 0x000fe20000000000 */
[----:B------:R-:W-:Y:S01]  /*17fd0*/  UMOV UR6, 0x0 ;  /* 0x0000000000067882 */ /* 0x000fe20000000000 */
[----:B------:R-:W-:-:S10]  /*17fe0*/  UMOV UR7, 0x14f00000 ;  /* 0x14f0000000077882 */ /* 0x000fd40000000000 */
.L_x_12772:
        /* <DEDUP_REMOVED lines=15> */
.L_x_12904:
[----:B------:R-:W-:Y:S05]  /*180e0*/  BSYNC B2 ;  /* 0x0000000000027941 */ /* 0x000fea0003800000 */
.L_x_12773:
        /* <DEDUP_REMOVED lines=11> */
.L_x_12776:
[----:B------:R-:W-:Y:S05]  /*181a0*/  BSYNC B2 ;  /* 0x0000000000027941 */ /* 0x000fea0003800000 */
.L_x_12775:
        /* <DEDUP_REMOVED lines=10> */
.L_x_12777:
        /* <DEDUP_REMOVED lines=12> */
.L_x_12766:
[----:B------:R-:W-:Y:S05]  /*18310*/  BSYNC B1 ;  /* 0x0000000000017941 */ /* 0x000fea0003800000 */
.L_x_12765:
[----:B------:R-:W2:Y:S01]  /*18320*/  LDL R2, [R1+0xc] ;  /* 0x00000c0001027983 */ /* 0x000ea20000100800 */
[----:B------:R-:W-:Y:S01]  /*18330*/  VIADD R0, R0, 0xfffffffe ;  /* 0xfffffffe00007836 */ /* 0x000fe20000000000 */
[----:B--2---:R-:W-:-:S13]  /*18340*/  ISETP.GT.AND P0, PT, R9, R2, PT ;  /* 0x000000020900720c */ /* 0x004fda0003f04270 */
[----:B------:R-:W-:Y:S05]  /*18350*/  @P0 BRA `(.L_x_12778) ;  /* 0xfffffff0005c0947 */ /* 0x000fea000383ffff */
.L_x_12736:
[----:B------:R-:W-:Y:S05]  /*18360*/  BSYNC B0 ;  /* 0x0000000000007941 */ /* 0x000fea0003800000 */
.L_x_12735:
        /* <DEDUP_REMOVED lines=17> */
.L_x_12780:
[----:B------:R-:W-:Y:S05]  /*18480*/  BSYNC B0 ;  /* 0x0000000000007941 */ /* 0x000fea0003800000 */
.L_x_12779:
[----:B------:R-:W2:Y:S01]  /*18490*/  LDL R0, [R1] ;  /* 0x0000000001007983 */ /* 0x000ea20000100800 */
[----:B------:R-:W-:Y:S01]  /*184a0*/  BSSY B0, `(.L_x_12781) ;  /* 0x0000028000007945 */ /* 0x000fe20003800000 */
[----:B--2---:R-:W-:-:S13]  /*184b0*/  LOP3.LUT P0, RZ, R0, 0x1, RZ, 0xc0, !PT ;  /* 0x0000000100ff7812 */ /* 0x004fda000780c0ff */
[----:B------:R-:W-:Y:S05]  /*184c0*/  @!P0 BRA `(.L_x_12782) ;  /* 0x0000000000948947 */ /* 0x000fea0003800000 */
[----:B------:R-:W-:Y:S01]  /*184d0*/  LEA R3, R18, R16, 0x3 ;  /* 0x0000001012037211 */ /* 0x000fe200078e18ff */
[----:B------:R-:W-:Y:S01]  /*184e0*/  BSSY B1, `(.L_x_12783) ;  /* 0x0000005000017945 */ /* 0x000fe20003800000 */
[----:B------:R-:W-:Y:S02]  /*184f0*/  SHF.L.U32 R0, R28, 0x1f, RZ ;  /* 0x0000001f1c007819 */ /* 0x000fe400000006ff */
[----:B------:R-:W-:Y:S02]  /*18500*/  ISETP.NE.AND P1, PT, R6, RZ, PT ;  /* 0x000000ff0600720c */ /* 0x000fe40003f25270 */
[----:B------:R-:W0:Y:S02]  /*18510*/  SYNCS.PHASECHK.TRANS64.TRYWAIT P0, [R3+URZ+0x30860], R0 ;  /* 0x03086000030075a7 */ /* 0x000e24000800017f */
[----:B0-----:R-:W-:Y:S09]  /*18520*/  @!P0 BRA `(.L_x_12784) ;  /* 0x0000003800848947 */ /* 0x001ff20003800000 */
.L_x_12905:
[----:B------:R-:W-:Y:S05]  /*18530*/  BSYNC B1 ;  /* 0x0000000000017941 */ /* 0x000fea0003800000 */
.L_x_12783:
        /* <DEDUP_REMOVED lines=9> */
.L_x_12786:
[----:B------:R-:W-:Y:S05]  /*185d0*/  BSYNC B1 ;  /* 0x0000000000017941 */ /* 0x000fea0003800000 */
.L_x_12785:
        /* <DEDUP_REMOVED lines=10> */
.L_x_12787:
        /* <DEDUP_REMOVED lines=10> */
.L_x_12782:
[----:B------:R-:W-:Y:S05]  /*18720*/  BSYNC B0 ;  /* 0x0000000000007941 */ /* 0x000fea0003800000 */
.L_x_12781:
[----:B------:R-:W-:-:S04]  /*18730*/  IADD3 R18, R18, 0x1, RZ ;  /* 0x0000000112127810 */ /* 0x000fc80007ffe0ff */
[----:B------:R-:W-:-:S04]  /*18740*/  ISETP.NE.AND P0, PT, R18, 0x2, PT ;  /* 0x000000021200780c */ /* 0x000fc80003f05270 */
[----:B------:R-:W-:Y:S02]  /*18750*/  SEL R3, RZ, 0x1, P0 ;  /* 0x00000001ff037807 */ /* 0x000fe40000000000 */
[----:B------:R-:W-:Y:S02]  /*18760*/  SEL R18, R18, RZ, P0 ;  /* 0x000000ff12127207 */ /* 0x000fe40000000000 */
[----:B------:R-:W-:-:S07]  /*18770*/  LOP3.LUT R28, R28, R3, RZ, 0x3c, !PT ;  /* 0x000000031c1c7212 */ /* 0x000fce00078e3cff */
.L_x_12717:
[----:B------:R-:W-:Y:S05]  /*18780*/  BSYNC B7 ;  /* 0x0000000000077941 */ /* 0x000fea0003800000 */
.L_x_12715:
        /* <DEDUP_REMOVED lines=12> */
.L_x_12788:
[----:B------:R-:W1:Y:S01]  /*18850*/  S2R R0, SR_TID.X ;  /* 0x0000000000007919 */ /* 0x000e620000002100 */
[----:B------:R-:W-:Y:S01]  /*18860*/  UMOV UR4, 0xffffffff ;  /* 0xffffffff00047882 */ /* 0x000fe20000000000 */
[----:B-1----:R-:W-:-:S04]  /*18870*/  LOP3.LUT R9, R0, 0x1f, RZ, 0xc0, !PT ;  /* 0x0000001f00097812 */ /* 0x002fc800078ec0ff */
[----:B------:R-:W-:Y:S01]  /*18880*/  ISETP.NE.AND P0, PT, R9, 0x1f, PT ;  /* 0x0000001f0900780c */ /* 0x000fe20003f05270 */
[----:B------:R-:W-:-:S12]  /*18890*/  BRA.DIV UR4, `(.L_x_12790) ;  /* 0x0000003604bc7947 */ /* 0x000fd8000b800000 */
[----:B------:R-:W-:Y:S01]  /*188a0*/  IMAD.IADD R7, R27, 0x1, R9 ;  /* 0x000000011b077824 */ /* 0x000fe200078e0209 */
[----:B------:R-:W-:-:S04]  /*188b0*/  ULDC UR4, c[0x0][0xc3c] ;  /* 0x00030f0000047ab9 */ /* 0x000fc80000000800 */
[----:B------:R-:W-:-:S13]  /*188c0*/  ISETP.GE.OR P1, PT, R7, UR4, !P0 ;  /* 0x0000000407007c0c */ /* 0x000fda000c726670 */
[----:B------:R-:W1:Y:S08]  /*188d0*/  @!P1 LDC.64 R2, c[0x0][0xc80] ;  /* 0x00032000ff029b82 */ /* 0x000e700000000a00 */
[----:B--2---:R-:W2:Y:S01]  /*188e0*/  @!P1 LDC.64 R4, c[0x0][0xc78] ;  /* 0x00031e00ff049b82 */ /* 0x004ea20000000a00 */
[----:B-1----:R-:W-:-:S05]  /*188f0*/  @!P1 IMAD.WIDE R2, R7, 0x4, R2 ;  /* 0x0000000407029825 */ /* 0x002fca00078e0202 */
        /* <DEDUP_REMOVED lines=11> */
[----:B-1----:R-:W-:-:S02]  /*189b0*/  MOV R24, RZ ;  /* 0x000000ff00187202 */ /* 0x002fc40000000f00 */
[----:B---3--:R-:W-:Y:S01]  /*189c0*/  @!P1 MOV R7, R8 ;  /* 0x0000000800079202 */ /* 0x008fe20000000f00 */
[----:B--2---:R-:W-:Y:S01]  /*189d0*/  @!P1 IMAD.MOV.U32 R4, RZ, RZ, R5 ;  /* 0x000000ffff049224 */ /* 0x004fe200078e0005 */
[----:B------:R-:W-:-:S03]  /*189e0*/  ISETP.NE.AND P1, PT, R9, RZ, PT ;  /* 0x000000ff0900720c */ /* 0x000fc60003f25270 */
[----:B0-----:R-:W-:-:S05]  /*189f0*/  IMAD R13, R4, R7, RZ ;  /* 0x00000007040d7224 */ /* 0x001fca00078e02ff */
        /* <DEDUP_REMOVED lines=16> */
.L_x_12915:
[----:B------:R-:W-:Y:S02]  /*18b00*/  ULDC UR4, c[0x0][0xc38] ;  /* 0x00030e0000047ab9 */ /* 0x000fe40000000800 */
[----:B------:R-:W-:-:S04]  /*18b10*/  IMAD.U32 R2, RZ, RZ, UR4 ;  /* 0x00000004ff027e24 */ /* 0x000fc8000f8e00ff */
[----:B-1----:R-:W-:-:S04]  /*18b20*/  IMAD R5, R14, R2, RZ ;  /* 0x000000020e057224 */ /* 0x002fc800078e02ff */
[----:B------:R-:W-:-:S05]  /*18b30*/  IMAD.IADD R6, R6, 0x1, R5 ;  /* 0x0000000106067824 */ /* 0x000fca00078e0205 */
[----:B------:R-:W-:-:S13]  /*18b40*/  ISETP.GT.AND P6, PT, R6, R0, PT ;  /* 0x000000000600720c */ /* 0x000fda0003fc4270 */
[----:B------:R-:W-:Y:S05]  /*18b50*/  @P6 BRA `(.L_x_12791) ;  /* 0x0000000000a46947 */ /* 0x000fea0003800000 */
.L_x_12794:
        /* <DEDUP_REMOVED lines=35> */
.L_x_12923:
[----:B------:R-:W-:Y:S02]  /*18d90*/  ULDC UR4, c[0x0][0xc38] ;  /* 0x00030e0000047ab9 */ /* 0x000fe40000000800 */
[----:B------:R-:W-:-:S05]  /*18da0*/  MOV R2, UR4 ;  /* 0x0000000400027c02 */ /* 0x000fca0008000f00 */
[----:B-1----:R-:W-:-:S04]  /*18db0*/  IMAD R5, R14, R2, RZ ;  /* 0x000000020e057224 */ /* 0x002fc800078e02ff */
[----:B------:R-:W-:-:S05]  /*18dc0*/  IMAD.IADD R6, R5, 0x1, R6 ;  /* 0x0000000105067824 */ /* 0x000fca00078e0206 */
[----:B------:R-:W-:-:S13]  /*18dd0*/  ISETP.GT.AND P6, PT, R6, R0, PT ;  /* 0x000000000600720c */ /* 0x000fda0003fc4270 */
[----:B------:R-:W-:Y:S05]  /*18de0*/  @!P6 BRA `(.L_x_12794) ;  /* 0xfffffffc005ce947 */ /* 0x000fea000383ffff */
.L_x_12791:
        /* <DEDUP_REMOVED lines=9> */
.L_x_12928:
[----:B------:R-:W-:-:S13]  /*18e80*/  ISETP.NE.AND P0, PT, R8, RZ, PT ;  /* 0x000000ff0800720c */ /* 0x000fda0003f05270 */
[----:B------:R-:W-:Y:S05]  /*18e90*/  @!P0 BRA `(.L_x_12796) ;  /* 0x0000000000108947 */ /* 0x000fea0003800000 */
[----:B------:R-:W-:Y:S01]  /*18ea0*/  UMOV UR4, 0xffffffff ;  /* 0xffffffff00047882 */ /* 0x000fe20000000000 */
[----:B------:R-:W-:Y:S02]  /*18eb0*/  VIADD R12, R5, 0xffffffff ;  /* 0xffffffff050c7836 */ /* 0x000fe40000000000 */
[----:B------:R-:W-:Y:S05]  /*18ec0*/  BRA.DIV UR4, `(.L_x_12797) ;  /* 0x0000003a04807947 */ /* 0x000fea000b800000 */
[----:B------:R4:W0:Y:S02]  /*18ed0*/  SHFL.IDX PT, R24, R3, R12, 0x1f ;  /* 0x00001f0c03187589 */ /* 0x00082400000e0000 */
.L_x_12796:
[----:B--2---:R-:W-:Y:S01]  /*18ee0*/  IABS R8, R7 ;  /* 0x0000000700087213 */ /* 0x004fe20000000000 */
[----:B0-----:R-:W-:Y:S01]  /*18ef0*/  IMAD R24, R24, R2, R6 ;  /* 0x0000000218187224 */ /* 0x001fe200078e0206 */
[----:B---3--:R-:W-:Y:S01]  /*18f00*/  IABS R6, R4 ;  /* 0x0000000400067213 */ /* 0x008fe20000000000 */
[----:B------:R-:W-:Y:S01]  /*18f10*/  IMAD.MOV.U32 R2, RZ, RZ, RZ ;  /* 0x000000ffff027224 */ /* 0x000fe200078e00ff */
[----:B------:R-:W0:Y:S01]  /*18f20*/  I2F.RP R9, R8 ;  /* 0x0000000800097306 */ /* 0x000e220000209400 */
[----:B------:R-:W-:Y:S02]  /*18f30*/  IMAD.IADD R0, R0, 0x1, -R24 ;  /* 0x0000000100007824 */ /* 0x000fe400078e0a18 */
[----:B------:R-:W-:-:S05]  /*18f40*/  IMAD.IADD R27, R5, 0x1, R27 ;  /* 0x00000001051b7824 */ /* 0x000fca00078e021b */
[----:B----4-:R-:W-:Y:S08]  /*18f50*/  I2F.RP R12, R6 ;  /* 0x00000006000c7306 */ /* 0x010ff00000209400 */
[----:B0-----:R-:W0:Y:S02]  /*18f60*/  MUFU.RCP R9, R9 ;  /* 0x0000000900097308 */ /* 0x001e240000001000 */
[----:B0-----:R-:W-:-:S02]  /*18f70*/  IADD3 R10, R9, 0xffffffe, RZ ;  /* 0x0ffffffe090a7810 */ /* 0x001fc40007ffe0ff */
[----:B------:R-:W-:-:S04]  /*18f80*/  IABS R9, R7 ;  /* 0x0000000700097213 */ /* 0x000fc80000000000 */
[----:B------:R0:W2:Y:S02]  /*18f90*/  F2I.FTZ.U32.TRUNC.NTZ R3, R10 ;  /* 0x0000000a00037305 */ /* 0x0000a4000021f000 */
[----:B0-----:R-:W-:Y:S01]  /*18fa0*/  IABS R10, R0 ;  /* 0x00000000000a7213 */ /* 0x001fe20000000000 */
[----:B--2---:R-:W-:-:S04]  /*18fb0*/  IMAD.MOV R11, RZ, RZ, -R3 ;  /* 0x000000ffff0b7224 */ /* 0x004fc800078e0a03 */
[----:B------:R-:W-:-:S04]  /*18fc0*/  IMAD R11, R11, R8, RZ ;  /* 0x000000080b0b7224 */ /* 0x000fc800078e02ff */
[----:B------:R-:W-:Y:S01]  /*18fd0*/  IMAD.HI.U32 R3, R3, R11, R2 ;  /* 0x0000000b03037227 */ /* 0x000fe200078e0002 */
[----:B------:R-:W-:Y:S01]  /*18fe0*/  IADD3 R11, RZ, -R9, RZ ;  /* 0x80000009ff0b7210 */ /* 0x000fe20007ffe0ff */
[----:B------:R-:W0:Y:S04]  /*18ff0*/  MUFU.RCP R2, R12 ;  /* 0x0000000c00027308 */ /* 0x000e280000001000 */
[----:B------:R-:W-:-:S04]  /*19000*/  IMAD.HI.U32 R9, R3, R10, RZ ;  /* 0x0000000a03097227 */ /* 0x000fc800078e00ff */
[----:B------:R-:W-:-:S05]  /*19010*/  IMAD R11, R9, R11, R10 ;  /* 0x0000000b090b7224 */ /* 0x000fca00078e020a */
[----:B------:R-:W-:Y:S01]  /*19020*/  ISETP.GT.U32.AND P1, PT, R8, R11, PT ;  /* 0x0000000b0800720c */ /* 0x000fe20003f24070 */
[----:B0-----:R-:W-:Y:S01]  /*19030*/  VIADD R10, R2, 0xffffffe ;  /* 0x0ffffffe020a7836 */ /* 0x001fe20000000000 */
[----:B------:R-:W-:-:S03]  /*19040*/  MOV R2, RZ ;  /* 0x000000ff00027202 */ /* 0x000fc60000000f00 */
[----:B------:R-:W0:Y:S08]  /*19050*/  F2I.FTZ.U32.TRUNC.NTZ R3, R10 ;  /* 0x0000000a00037305 */ /* 0x000e30000021f000 */
[----:B------:R-:W-:Y:S02]  /*19060*/  @!P1 IMAD.IADD R11, R11, 0x1, -R8 ;  /* 0x000000010b0b9824 */ /* 0x000fe400078e0a08 */
[----:B------:R-:W-:Y:S01]  /*19070*/  @!P1 VIADD R9, R9, 0x1 ;  /* 0x0000000109099836 */ /* 0x000fe20000000000 */
[----:B------:R-:W-:-:S02]  /*19080*/  ISETP.NE.AND P1, PT, R7, RZ, PT ;  /* 0x000000ff0700720c */ /* 0x000fc40003f25270 */
[----:B------:R-:W-:Y:S02]  /*19090*/  ISETP.GE.U32.AND P0, PT, R11, R8, PT ;  /* 0x000000080b00720c */ /* 0x000fe40003f06070 */
[----:B------:R-:W-:Y:S01]  /*190a0*/  IABS R8, R4 ;  /* 0x0000000400087213 */ /* 0x000fe20000000000 */
[----:B0-----:R-:W-:-:S03]  /*190b0*/  IMAD.MOV R11, RZ, RZ, -R3 ;  /* 0x000000ffff0b7224 */ /* 0x001fc600078e0a03 */
[----:B------:R-:W-:Y:S01]  /*190c0*/  IADD3 R8, RZ, -R8, RZ ;  /* 0x80000008ff087210 */ /* 0x000fe20007ffe0ff */
[----:B------:R-:W-:-:S04]  /*190d0*/  IMAD R11, R11, R6, RZ ;  /* 0x000000060b0b7224 */ /* 0x000fc800078e02ff */
        /* <DEDUP_REMOVED lines=23> */
[----:B------:R-:W-:-:S04]  /*19250*/  IMAD R9, R4, R3, R9 ;  /* 0x0000000304097224 */ /* 0x000fc800078e0209 */
[----:B------:R-:W-:Y:S01]  /*19260*/  IMAD R26, R9, 0x10000, R2 ;  /* 0x00010000091a7824 */ /* 0x000fe200078e0202 */
[----:B------:R-:W-:Y:S06]  /*19270*/  BRA `(.L_x_12798) ;  /* 0x00000000001c7947 */ /* 0x000fec0003800000 */
.L_x_12792:
[----:B------:R-:W-:Y:S01]  /*19280*/  UMOV UR4, URZ ;  /* 0x0000003f00047c82 */ /* 0x000fe20008000000 */
[----:B------:R-:W-:Y:S01]  /*19290*/  UMOV UR5, URZ ;  /* 0x0000003f00057c82 */ /* 0x000fe20008000000 */
[----:B------:R-:W-:Y:S01]  /*192a0*/  ULDC UR6, c[0x0][0xc3c] ;  /* 0x00030f0000067ab9 */ /* 0x000fe20000000800 */
[----:B------:R-:W-:Y:S01]  /*192b0*/  IMAD.MOV.U32 R24, RZ, RZ, R0 ;  /* 0x000000ffff187224 */ /* 0x000fe200078e0000 */
[----:B------:R-:W-:Y:S01]  /*192c0*/  MOV R26, UR5 ;  /* 0x00000005001a7c02 */ /* 0x000fe20008000f00 */
[----:B------:R-:W-:Y:S02]  /*192d0*/  IMAD.U32 R25, RZ, RZ, UR4 ;  /* 0x00000004ff197e24 */ /* 0x000fe4000f8e00ff */
[----:B------:R-:W-:-:S07]  /*192e0*/  IMAD.U32 R27, RZ, RZ, UR6 ;  /* 0x00000006ff1b7e24 */ /* 0x000fce000f8e00ff */
.L_x_12798:
        /* <DEDUP_REMOVED lines=10> */
.L_x_12789:
[----:B------:R-:W-:Y:S02]  /*19390*/  ULDC UR4, c[0x0][0xc3c] ;  /* 0x00030f0000047ab9 */ /* 0x000fe40000000800 */
[----:B----4-:R-:W-:-:S13]  /*193a0*/  ISETP.GE.AND P0, PT, R27, UR4, PT ;  /* 0x000000041b007c0c */ /* 0x010fda000bf06270 */
[----:B------:R-:W-:Y:S05]  /*193b0*/  @!P0 BRA `(.L_x_12799) ;  /* 0xffffffa400648947 */ /* 0x000fea000383ffff */
[----:B------:R-:W-:Y:S05]  /*193c0*/  BSYNC B8 ;  /* 0x0000000000087941 */ /* 0x000fea0003800000 */
.L_x_12675:
[----:B--2---:R-:W2:Y:S01]  /*193d0*/  LDL.LU R0, [R1+0x38] ;  /* 0x0000380001007983 */ /* 0x004ea20000300800 */
[----:B------:R-:W-:Y:S01]  /*193e0*/  BSSY B0, `(.L_x_12800) ;  /* 0x000000b000007945 */ /* 0x000fe20003800000 */
[----:B-1----:R-:W1:Y:S01]  /*193f0*/  S2R R5, SR_CgaCtaId ;  /* 0x0000000000057919 */ /* 0x002e620000008800 */
[----:B--2---:R-:W-:-:S05]  /*19400*/  VIADD R0, R0, 0x1 ;  /* 0x0000000100007836 */ /* 0x004fca0000000000 */
[----:B0-----:R-:W-:-:S04]  /*19410*/  LEA.HI R2, R0, R0, RZ, 0x1 ;  /* 0x0000000000027211 */ /* 0x001fc800078f08ff */
[----:B------:R-:W-:Y:S02]  /*19420*/  LOP3.LUT R3, R2, 0xfffffffe, RZ, 0xc0, !PT ;  /* 0xfffffffe02037812 */ /* 0x000fe400078ec0ff */
[----:B------:R-:W-:-:S03]  /*19430*/  MOV R2, 0x400 ;  /* 0x0000040000027802 */ /* 0x000fc60000000f00 */
[----:B------:R-:W-:Y:S01]  /*19440*/  IMAD.IADD R0, R0, 0x1, -R3 ;  /* 0x0000000100007824 */ /* 0x000fe200078e0a03 */
[----:B-1----:R-:W-:-:S04]  /*19450*/  LEA R9, R5, R2, 0x18 ;  /* 0x0000000205097211 */ /* 0x002fc800078ec0ff */
[----:B------:R-:W-:-:S04]  /*19460*/  SHF.L.U32 R0, R0, 0x1f, RZ ;  /* 0x0000001f00007819 */ /* 0x000fc800000006ff */
[----:B------:R-:W0:Y:S02]  /*19470*/  SYNCS.PHASECHK.TRANS64.TRYWAIT P0, [R9+URZ+0x30820], R0 ;  /* 0x03082000090075a7 */ /* 0x000e24000800017f */
[----:B0-----:R-:W-:Y:S05]  /*19480*/  @!P0 BRA `(.L_x_12801) ;  /* 0x0000003400388947 */ /* 0x001fea0003800000 */
.L_x_12931:
[----:B------:R-:W-:Y:S05]  /*19490*/  BSYNC B0 ;  /* 0x0000000000007941 */ /* 0x000fea0003800000 */
.L_x_12800:
[----:B------:R-:W-:-:S03]  /*194a0*/  UMOV UR4, 0xffffffff ;  /* 0xffffffff00047882 */ /* 0x000fc60000000000 */
[----:B------:R-:W-:Y:S05]  /*194b0*/  BRA.DIV UR4, `(.L_x_12802) ;  /* 0x0000003604407947 */ /* 0x000fea000b800000 */
[----:B0-----:R-:W0:Y:S02]  /*194c0*/  S2R R0, SR_TID.X ;  /* 0x0000000000007919 */ /* 0x001e240000002100 */
[----:B0-----:R-:W-:-:S04]  /*194d0*/  SHF.R.U32.HI R0, RZ, 0x5, R0 ;  /* 0x00000005ff007819 */ /* 0x001fc80000011600 */
[----:B------:R-:W-:-:S05]  /*194e0*/  LOP3.LUT R0, R0, 0x3, RZ, 0xc0, !PT ;  /* 0x0000000300007812 */ /* 0x000fca00078ec0ff */
[----:B------:R0:W1:Y:S02]  /*194f0*/  SHFL.IDX PT, R14, R0, RZ, 0x1f ;  /* 0x00001fff000e7589 */ /* 0x00006400000e0000 */
.L_x_12934:
[----:B-1----:R-:W-:-:S13]  /*19500*/  ISETP.NE.AND P0, PT, R14, RZ, PT ;  /* 0x000000ff0e00720c */ /* 0x002fda0003f05270 */
[----:B------:R-:W-:Y:S05]  /*19510*/  @P0 BRA `(.L_x_12538) ;  /* 0x0000000000880947 */ /* 0x000fea0003800000 */
[----:B------:R-:W-:-:S03]  /*19520*/  UMOV UR4, 0xffffffff ;  /* 0xffffffff00047882 */ /* 0x000fc60000000000 */
[----:B------:R-:W-:Y:S05]  /*19530*/  BRA.DIV UR4, `(.L_x_12803) ;  /* 0x0000003604547947 */ /* 0x000fea000b800000 */
[----:B------:R-:W-:-:S13]  /*19540*/  ELECT P6, URZ, PT ;  /* 0x00000000003f782f */ /* 0x000fda00038c0000 */
.L_x_12937:
[----:B------:R-:W-:Y:S05]  /*19550*/  @!P6 BRA `(.L_x_12538) ;  /* 0x000000000078e947 */ /* 0x000fea0003800000 */
[----:B0-----:R-:W2:Y:S02]  /*19560*/  LDL.LU R0, [R1+0x44] ;  /* 0x0000440001007983 */ /* 0x001ea40000300800 */
[----:B--2---:R-:W-:-:S04]  /*19570*/  LOP3.LUT R0, R0, 0x2, RZ, 0xfc, !PT ;  /* 0x0000000200007812 */ /* 0x004fc800078efcff */
[----:B------:R-:W-:-:S13]  /*19580*/  ISETP.NE.AND P2, PT, R0, 0x3, PT ;  /* 0x000000030000780c */ /* 0x000fda0003f45270 */
[----:B------:R-:W-:Y:S05]  /*19590*/  @!P2 BRA `(.L_x_12804) ;  /* 0x000000000004a947 */ /* 0x000fea0003800000 */
[----:B------:R-:W-:Y:S01]  /*195a0*/  BPT.TRAP 0x1 ;  /* 0x000000040000795c */ /* 0x000fe20000300000 */
.L_x_12804:
        /* <DEDUP_REMOVED lines=12> */
.L_x_12938:
[----:B------:R-:W1:Y:S02]  /*19670*/  SYNCS.PHASECHK.TRANS64.TRYWAIT P0, [R3+URZ], R0 ;  /* 0x00000000030075a7 */ /* 0x000e64000800017f */
[----:B-1----:R-:W-:Y:S05]  /*19680*/  @!P0 BRA `(.L_x_12806) ;  /* 0x0000003400348947 */ /* 0x002fea0003800000 */
.L_x_12939:
[----:B------:R-:W-:Y:S05]  /*19690*/  @!P2 BRA `(.L_x_12807) ;  /* 0x000000000004a947 */ /* 0x000fea0003800000 */
[----:B------:R-:W-:Y:S01]  /*196a0*/  BPT.TRAP 0x1 ;  /* 0x000000040000795c */ /* 0x000fe20000300000 */
.L_x_12807:
[----:B-1----:R-:W-:-:S05]  /*196b0*/  IADD3 R3, R9, 0x30860, RZ ;  /* 0x0003086009037810 */ /* 0x002fca0007ffe0ff */
[----:B------:R-:W-:-:S04]  /*196c0*/  IMAD R5, R18, 0x8, R3 ;  /* 0x0000000812057824 */ /* 0x000fc800078e0203 */
[----:B------:R-:W1:Y:S02]  /*196d0*/  SYNCS.PHASECHK.TRANS64.TRYWAIT P0, [R5+URZ], R2 ;  /* 0x00000002050075a7 */ /* 0x000e64000800017f */
[----:B-1----:R-:W-:Y:S05]  /*196e0*/  @!P0 BRA `(.L_x_12808) ;  /* 0x0000003400308947 */ /* 0x002fea0003800000 */
.L_x_12940:
[----:B------:R-:W-:-:S07]  /*196f0*/  IMAD R3, R4, 0x8, R3 ;  /* 0x0000000804037824 */ /* 0x000fce00078e0203 */
.L_x_12809:
[----:B--2---:R2:W4:Y:S02]  /*19700*/  SYNCS.PHASECHK.TRANS64.TRYWAIT P0, [R3+URZ], R0 ;  /* 0x00000000030075a7 */ /* 0x004524000800017f */
[----:B----4-:R-:W-:Y:S05]  /*19710*/  @!P0 NANOSLEEP.SYNCS 0x989680 ;  /* 0x009896800000895d */ /* 0x010fea0003900000 */
[----:B------:R-:W4:Y:S02]  /*19720*/  @!P0 SYNCS.PHASECHK.TRANS64 P0, [R3+URZ], R0 ;  /* 0x00000000030085a7 */ /* 0x000f24000800007f */
[----:B----4-:R-:W-:Y:S05]  /*19730*/  @!P0 BRA `(.L_x_12809) ;  /* 0xfffffffc00f08947 */ /* 0x010fea000383ffff */
.L_x_12538:
[----:B------:R-:W-:Y:S05]  /*19740*/  BSYNC B9 ;  /* 0x0000000000097941 */ /* 0x000fea0003800000 */
.L_x_12535:
[----:B------:R-:W-:Y:S05]  /*19750*/  EXIT ;  /* 0x000000000000794d */ /* 0x000fea0003800000 */
.L_x_12558:
[----:B0-----:R0:W1:Y:S02]  /*19760*/  SYNCS.PHASECHK.TRANS64.TRYWAIT P6, [R83+URZ+0x30890], R95 ;  /* 0x0308905f530075a7 */ /* 0x00106400080c017f */
[----:B-1----:R-:W-:Y:S05]  /*19770*/  @!P6 NANOSLEEP.SYNCS 0x989680 ;  /* 0x009896800000e95d */ /* 0x002fea0003900000 */
[----:B------:R-:W1:Y:S02]  /*19780*/  @!P6 SYNCS.PHASECHK.TRANS64 P6, [R83+URZ+0x30890], R95 ;  /* 0x0308905f5300e5a7 */ /* 0x000e6400080c007f */
[----:B-1----:R-:W-:Y:S05]  /*19790*/  @!P6 BRA `(.L_x_12558) ;  /* 0xfffffffc00f0e947 */ /* 0x002fea000383ffff */
[----:B------:R-:W-:Y:S05]  /*197a0*/  BRA `(.L_x_12810) ;  /* 0xfffffe9400d07947 */ /* 0x000fea000383ffff */
.L_x_12578:
[----:B0-----:R0:W1:Y:S02]  /*197b0*/  SYNCS.PHASECHK.TRANS64.TRYWAIT P5, [R83+URZ+0x30890], R95 ;  /* 0x0308905f530075a7 */ /* 0x00106400080a017f */
[----:B-1----:R-:W-:Y:S05]  /*197c0*/  @!P5 NANOSLEEP.SYNCS 0x989680 ;  /* 0x009896800000d95d */ /* 0x002fea0003900000 */
[----:B------:R-:W1:Y:S02]  /*197d0*/  @!P5 SYNCS.PHASECHK.TRANS64 P5, [R83+URZ+0x30890], R95 ;  /* 0x0308905f5300d5a7 */ /* 0x000e6400080a007f */
[----:B-1----:R-:W-:Y:S05]  /*197e0*/  @!P5 BRA `(.L_x_12578) ;  /* 0xfffffffc00f0d947 */ /* 0x002fea000383ffff */
[----:B------:R-:W-:Y:S05]  /*197f0*/  BRA `(.L_x_12811) ;  /* 0xfffffea8003c7947 */ /* 0x000fea000383ffff */
.L_x_12587:
[----:B0-----:R0:W1:Y:S02]  /*19800*/  SYNCS.PHASECHK.TRANS64.TRYWAIT P4, [R83+URZ+0x30890], R95 ;  /* 0x0308905f530075a7 */ /* 0x001064000808017f */
[----:B-1----:R-:W-:Y:S05]  /*19810*/  @!P4 NANOSLEEP.SYNCS 0x989680 ;  /* 0x009896800000c95d */ /* 0x002fea0003900000 */
[----:B------:R-:W1:Y:S02]  /*19820*/  @!P4 SYNCS.PHASECHK.TRANS64 P4, [R83+URZ+0x30890], R95 ;  /* 0x0308905f5300c5a7 */ /* 0x000e64000808007f */
[----:B-1----:R-:W-:Y:S05]  /*19830*/  @!P4 BRA `(.L_x_12587) ;  /* 0xfffffffc00f0c947 */ /* 0x002fea000383ffff */
[----:B------:R-:W-:Y:S05]  /*19840*/  BRA `(.L_x_12812) ;  /* 0xfffffeb8005c7947 */ /* 0x000fea000383ffff */
.L_x_12593:
[----:B--2---:R2:W3:Y:S02]  /*19850*/  SYNCS.PHASECHK.TRANS64.TRYWAIT P3, [R83+URZ+0x308b0], R95 ;  /* 0x0308b05f530075a7 */ /* 0x0044e4000806017f */
[----:B---3--:R-:W-:Y:S05]  /*19860*/  @!P3 NANOSLEEP.SYNCS 0x989680 ;  /* 0x009896800000b95d */ /* 0x008fea0003900000 */
[----:B------:R-:W3:Y:S02]  /*19870*/  @!P3 SYNCS.PHASECHK.TRANS64 P3, [R83+URZ+0x308b0], R95 ;  /* 0x0308b05f5300b5a7 */ /* 0x000ee4000806007f */
[----:B---3--:R-:W-:Y:S05]  /*19880*/  @!P3 BRA `(.L_x_12593) ;  /* 0xfffffffc00f0b947 */ /* 0x008fea000383ffff */
[----:B------:R-:W-:Y:S05]  /*19890*/  BRA `(.L_x_12813) ;  /* 0xfffffeb800f07947 */ /* 0x000fea000383ffff */
.L_x_12603:
[----:B------:R-:W1:Y:S01]  /*198a0*/  S2R R4, SR_TID.X ;  /* 0x0000000000047919 */ /* 0x000e620000002100 */
[----:B------:R-:W-:Y:S01]  /*198b0*/  BSSY B0, `(.L_x_12814) ;  /* 0x000000c000007945 */ /* 0x000fe20003800000 */
[----:B------:R-:W-:Y:S02]  /*198c0*/  IMAD.MOV.U32 R12, RZ, RZ, RZ ;  /* 0x000000ffff0c7224 */ /* 0x000fe400078e00ff */
[----:B------:R-:W-:Y:S02]  /*198d0*/  IMAD.MOV.U32 R11, RZ, RZ, 0x1f ;  /* 0x0000001fff0b7424 */ /* 0x000fe400078e00ff */
[----:B------:R-:W-:Y:S02]  /*198e0*/  IMAD.MOV.U32 R15, RZ, RZ, -0x1 ;  /* 0xffffffffff0f7424 */ /* 0x000fe400078e00ff */
[----:B-1----:R-:W-:-:S05]  /*198f0*/  VIADD R5, R4, 0xffffff80 ;  /* 0xffffff8004057836 */ /* 0x002fca0000000000 */
[----:B------:R-:W-:-:S04]  /*19900*/  SHF.R.S32.HI R4, RZ, 0x1f, R5 ;  /* 0x0000001fff047819 */ /* 0x000fc80000011405 */
[----:B------:R-:W-:-:S04]  /*19910*/  LEA.HI R4, R4, R5, RZ, 0x7 ;  /* 0x0000000504047211 */ /* 0x000fc800078f38ff */
[----:B------:R-:W-:-:S04]  /*19920*/  SHF.R.S32.HI R4, RZ, 0x7, R4 ;  /* 0x00000007ff047819 */ /* 0x000fc80000011404 */
[----:B0-----:R-:W-:-:S07]  /*19930*/  MOV R13, R4 ;  /* 0x00000004000d7202 */ /* 0x001fce0000000f00 */
[----:B-----5:R-:W-:Y:S05]  /*19940*/  WARPSYNC.COLLECTIVE R15, `(.L_x_12815) ;  /* 0x000000000f087348 */ /* 0x020fea0003c00000 */
[----:B------:R0:W1:Y:S02]  /*19950*/  SHFL.IDX P6, R14, R13, R12, R11 ;  /* 0x0000000c0d0e7389 */ /* 0x00006400000c000b */
[----:B01---5:R-:W-:Y:S01]  /*19960*/  ENDCOLLECTIVE ;  /* 0x000000000000791b */ /* 0x023fe20003800000 */
.L_x_12815:
[----:B------:R-:W-:Y:S05]  /*19970*/  BSYNC B0 ;  /* 0x0000000000007941 */ /* 0x000fea0003800000 */
.L_x_12814:
[----:B------:R0:W-:Y:S01]  /*19980*/  STL [R1+0x74], R14 ;  /* 0x0000740e01007387 */ /* 0x0001e20000100800 */
[----:B------:R-:W-:Y:S05]  /*19990*/  BRA `(.L_x_12816) ;  /* 0xfffffec000d47947 */ /* 0x000fea000383ffff */
.L_x_12615:
        /* <DEDUP_REMOVED lines=8> */
.L_x_12818:
[----:B------:R-:W-:Y:S05]  /*19a20*/  BSYNC B1 ;  /* 0x0000000000017941 */ /* 0x000fea0003800000 */
.L_x_12817:
[----:B------:R-:W-:Y:S01]  /*19a30*/  IMAD.MOV.U32 R13, RZ, RZ, R25 ;  /* 0x000000ffff0d7224 */ /* 0x000fe200078e0019 */
[----:B------:R-:W-:Y:S01]  /*19a40*/  MOV R15, 0xffffffff ;  /* 0xffffffff000f7802 */ /* 0x000fe20000000f00 */
[----:B------:R-:W-:Y:S01]  /*19a50*/  IMAD.MOV.U32 R12, RZ, RZ, RZ ;  /* 0x000000ffff0c7224 */ /* 0x000fe200078e00ff */
[----:B------:R-:W-:Y:S01]  /*19a60*/  MOV R3, R14 ;  /* 0x0000000e00037202 */ /* 0x000fe20000000f00 */
[----:B------:R-:W-:-:S07]  /*19a70*/  IMAD.MOV.U32 R11, RZ, RZ, 0x1c1f ;  /* 0x00001c1fff0b7424 */ /* 0x000fce00078e00ff */
[----:B------:R-:W-:Y:S05]  /*19a80*/  WARPSYNC.COLLECTIVE R15, `(.L_x_12819) ;  /* 0x000000000f087348 */ /* 0x000fea0003c00000 */
[----:B------:R0:W1:Y:S02]  /*19a90*/  SHFL.IDX P6, R14, R13, R12, R11 ;  /* 0x0000000c0d0e7389 */ /* 0x00006400000c000b */
[----:B01----:R-:W-:Y:S01]  /*19aa0*/  ENDCOLLECTIVE ;  /* 0x000000000000791b */ /* 0x003fe20003800000 */
.L_x_12819:
[----:B------:R-:W-:Y:S02]  /*19ab0*/  IMAD.MOV.U32 R13, RZ, RZ, R28 ;  /* 0x000000ffff0d7224 */ /* 0x000fe400078e001c */
[----:B------:R-:W-:-:S07]  /*19ac0*/  IMAD.MOV.U32 R0, RZ, RZ, R14 ;  /* 0x000000ffff007224 */ /* 0x000fce00078e000e */
[----:B------:R-:W-:Y:S05]  /*19ad0*/  WARPSYNC.COLLECTIVE R15, `(.L_x_12820) ;  /* 0x000000000f087348 */ /* 0x000fea0003c00000 */
[----:B------:R0:W1:Y:S02]  /*19ae0*/  SHFL.IDX P6, R14, R13, R12, R11 ;  /* 0x0000000c0d0e7389 */ /* 0x00006400000c000b */
[----:B01----:R-:W-:Y:S01]  /*19af0*/  ENDCOLLECTIVE ;  /* 0x000000000000791b */ /* 0x003fe20003800000 */
.L_x_12820:
[----:B------:R-:W-:Y:S01]  /*19b00*/  MOV R13, R27 ;  /* 0x0000001b000d7202 */ /* 0x000fe20000000f00 */
[----:B------:R-:W-:-:S07]  /*19b10*/  IMAD.MOV.U32 R5, RZ, RZ, R14 ;  /* 0x000000ffff057224 */ /* 0x000fce00078e000e */
[----:B------:R-:W-:Y:S05]  /*19b20*/  WARPSYNC.COLLECTIVE R15, `(.L_x_12821) ;  /* 0x000000000f087348 */ /* 0x000fea0003c00000 */
[----:B------:R0:W1:Y:S02]  /*19b30*/  SHFL.IDX P6, R14, R13, R12, R11 ;  /* 0x0000000c0d0e7389 */ /* 0x00006400000c000b */
[----:B01----:R-:W-:Y:S01]  /*19b40*/  ENDCOLLECTIVE ;  /* 0x000000000000791b */ /* 0x003fe20003800000 */
.L_x_12821:
[----:B------:R-:W-:Y:S05]  /*19b50*/  BRA `(.L_x_12822) ;  /* 0xfffffec400ec7947 */ /* 0x000fea000383ffff */
.L_x_12619:
[----:B0-----:R0:W1:Y:S02]  /*19b60*/  SYNCS.PHASECHK.TRANS64.TRYWAIT P0, [R2+URZ+0x30800], R5 ;  /* 0x03080005020075a7 */ /* 0x001064000800017f */
[----:B-1----:R-:W-:Y:S05]  /*19b70*/  @!P0 NANOSLEEP.SYNCS 0x989680 ;  /* 0x009896800000895d */ /* 0x002fea0003900000 */
[----:B------:R-:W1:Y:S02]  /*19b80*/  @!P0 SYNCS.PHASECHK.TRANS64 P0, [R2+URZ+0x30800], R5 ;  /* 0x03080005020085a7 */ /* 0x000e64000800007f */
[----:B-1----:R-:W-:Y:S05]  /*19b90*/  @!P0 BRA `(.L_x_12619) ;  /* 0xfffffffc00f08947 */ /* 0x002fea000383ffff */
[----:B------:R-:W-:Y:S05]  /*19ba0*/  BRA `(.L_x_12823) ;  /* 0xfffffecc002c7947 */ /* 0x000fea000383ffff */
.L_x_12627:
        /* <DEDUP_REMOVED lines=8> */
.L_x_12825:
[----:B------:R-:W-:Y:S05]  /*19c30*/  BSYNC B1 ;  /* 0x0000000000017941 */ /* 0x000fea0003800000 */
.L_x_12824:
        /* <DEDUP_REMOVED lines=8> */
.L_x_12826:
[----:B------:R-:W-:Y:S02]  /*19cc0*/  IMAD.MOV.U32 R13, RZ, RZ, R28 ;  /* 0x000000ffff0d7224 */ /* 0x000fe400078e001c */
[----:B------:R-:W-:-:S07]  /*19cd0*/  IMAD.MOV.U32 R3, RZ, RZ, R14 ;  /* 0x000000ffff037224 */ /* 0x000fce00078e000e */
[----:B------:R-:W-:Y:S05]  /*19ce0*/  WARPSYNC.COLLECTIVE R15, `(.L_x_12827) ;  /* 0x000000000f087348 */ /* 0x000fea0003c00000 */
[----:B------:R0:W1:Y:S02]  /*19cf0*/  SHFL.IDX P6, R14, R13, R12, R11 ;  /* 0x0000000c0d0e7389 */ /* 0x00006400000c000b */
[----:B01----:R-:W-:Y:S01]  /*19d00*/  ENDCOLLECTIVE ;  /* 0x000000000000791b */ /* 0x003fe20003800000 */
.L_x_12827:
[----:B------:R-:W-:Y:S01]  /*19d10*/  IMAD.MOV.U32 R13, RZ, RZ, R27 ;  /* 0x000000ffff0d7224 */ /* 0x000fe200078e001b */
[----:B------:R-:W-:-:S07]  /*19d20*/  MOV R20, R14 ;  /* 0x0000000e00147202 */ /* 0x000fce0000000f00 */
[----:B------:R-:W-:Y:S05]  /*19d30*/  WARPSYNC.COLLECTIVE R15, `(.L_x_12828) ;  /* 0x000000000f087348 */ /* 0x000fea0003c00000 */
[----:B------:R0:W1:Y:S02]  /*19d40*/  SHFL.IDX P6, R14, R13, R12, R11 ;  /* 0x0000000c0d0e7389 */ /* 0x00006400000c000b */
[----:B01----:R-:W-:Y:S01]  /*19d50*/  ENDCOLLECTIVE ;  /* 0x000000000000791b */ /* 0x003fe20003800000 */
.L_x_12828:
[----:B------:R-:W-:Y:S05]  /*19d60*/  BRA `(.L_x_12829) ;  /* 0xfffffed400947947 */ /* 0x000fea000383ffff */
.L_x_12631:
[----:B0-----:R0:W1:Y:S02]  /*19d70*/  SYNCS.PHASECHK.TRANS64.TRYWAIT P1, [R2+URZ+0x30800], R25 ;  /* 0x03080019020075a7 */ /* 0x001064000802017f */
[----:B-1----:R-:W-:Y:S05]  /*19d80*/  @!P1 NANOSLEEP.SYNCS 0x989680 ;  /* 0x009896800000995d */ /* 0x002fea0003900000 */
[----:B------:R-:W1:Y:S02]  /*19d90*/  @!P1 SYNCS.PHASECHK.TRANS64 P1, [R2+URZ+0x30800], R25 ;  /* 0x03080019020095a7 */ /* 0x000e64000802007f */
[----:B-1----:R-:W-:Y:S05]  /*19da0*/  @!P1 BRA `(.L_x_12631) ;  /* 0xfffffffc00f09947 */ /* 0x002fea000383ffff */
[----:B------:R-:W-:Y:S05]  /*19db0*/  BRA `(.L_x_12830) ;  /* 0xfffffed8007c7947 */ /* 0x000fea000383ffff */
.L_x_12637:
[----:B-1----:R1:W3:Y:S02]  /*19dc0*/  SYNCS.PHASECHK.TRANS64.TRYWAIT P1, [R0+URZ+0x30830], R5 ;  /* 0x03083005000075a7 */ /* 0x0022e4000802017f */
[----:B---3--:R-:W-:Y:S05]  /*19dd0*/  @!P1 NANOSLEEP.SYNCS 0x989680 ;  /* 0x009896800000995d */ /* 0x008fea0003900000 */
[----:B------:R-:W3:Y:S02]  /*19de0*/  @!P1 SYNCS.PHASECHK.TRANS64 P1, [R0+URZ+0x30830], R5 ;  /* 0x03083005000095a7 */ /* 0x000ee4000802007f */
[----:B---3--:R-:W-:Y:S05]  /*19df0*/  @!P1 BRA `(.L_x_12637) ;  /* 0xfffffffc00f09947 */ /* 0x008fea000383ffff */
[----:B------:R-:W-:Y:S05]  /*19e00*/  BRA `(.L_x_12636) ;  /* 0xfffffee400c47947 */ /* 0x000fea000383ffff */
.L_x_12643:
[----:B-1----:R1:W2:Y:S02]  /*19e10*/  SYNCS.PHASECHK.TRANS64.TRYWAIT P3, [R5+URZ+0x30830], R6 ;  /* 0x03083006050075a7 */ /* 0x0022a4000806017f */
[----:B--2---:R-:W-:Y:S05]  /*19e20*/  @!P3 NANOSLEEP.SYNCS 0x989680 ;  /* 0x009896800000b95d */ /* 0x004fea0003900000 */
[----:B------:R-:W2:Y:S02]  /*19e30*/  @!P3 SYNCS.PHASECHK.TRANS64 P3, [R5+URZ+0x30830], R6 ;  /* 0x030830060500b5a7 */ /* 0x000ea4000806007f */
[----:B--2---:R-:W-:Y:S05]  /*19e40*/  @!P3 BRA `(.L_x_12643) ;  /* 0xfffffffc00f0b947 */ /* 0x004fea000383ffff */
[----:B------:R-:W-:Y:S05]  /*19e50*/  BRA `(.L_x_12642) ;  /* 0xffffff2000807947 */ /* 0x000fea000383ffff */
.L_x_12647:
[----:B-1----:R1:W2:Y:S02]  /*19e60*/  SYNCS.PHASECHK.TRANS64.TRYWAIT P2, [R6+URZ+0x30850], R5 ;  /* 0x03085005060075a7 */ /* 0x0022a4000804017f */
[----:B--2---:R-:W-:Y:S05]  /*19e70*/  @!P2 NANOSLEEP.SYNCS 0x989680 ;  /* 0x009896800000a95d */ /* 0x004fea0003900000 */
[----:B------:R-:W2:Y:S02]  /*19e80*/  @!P2 SYNCS.PHASECHK.TRANS64 P2, [R6+URZ+0x30850], R5 ;  /* 0x030850050600a5a7 */ /* 0x000ea4000804007f */
[----:B--2---:R-:W-:Y:S05]  /*19e90*/  @!P2 BRA `(.L_x_12647) ;  /* 0xfffffffc00f0a947 */ /* 0x004fea000383ffff */
[----:B------:R-:W-:Y:S05]  /*19ea0*/  BRA `(.L_x_12644) ;  /* 0xffffff2400507947 */ /* 0x000fea000383ffff */
.L_x_12652:
[----:B-1----:R1:W2:Y:S02]  /*19eb0*/  SYNCS.PHASECHK.TRANS64.TRYWAIT P0, [R11+URZ+0x30850], R0 ;  /* 0x030850000b0075a7 */ /* 0x0022a4000800017f */
[----:B--2---:R-:W-:Y:S05]  /*19ec0*/  @!P0 NANOSLEEP.SYNCS 0x989680 ;  /* 0x009896800000895d */ /* 0x004fea0003900000 */
[----:B------:R-:W2:Y:S02]  /*19ed0*/  @!P0 SYNCS.PHASECHK.TRANS64 P0, [R11+URZ+0x30850], R0 ;  /* 0x030850000b0085a7 */ /* 0x000ea4000800007f */
[----:B--2---:R-:W-:Y:S05]  /*19ee0*/  @!P0 BRA `(.L_x_12652) ;  /* 0xfffffffc00f08947 */ /* 0x004fea000383ffff */
[----:B------:R-:W-:Y:S05]  /*19ef0*/  BRA `(.L_x_12651) ;  /* 0xffffff5c00247947 */ /* 0x000fea000383ffff */
.L_x_12657:
[----:B------:R-:W-:Y:S01]  /*19f00*/  IMAD.MOV.U32 R13, RZ, RZ, R41 ;  /* 0x000000ffff0d7224 */ /* 0x000fe200078e0029 */
[----:B------:R-:W-:Y:S01]  /*19f10*/  MOV R11, 0x181f ;  /* 0x0000181f000b7802 */ /* 0x000fe20000000f00 */
[----:B------:R-:W-:Y:S02]  /*19f20*/  IMAD.MOV.U32 R12, RZ, RZ, RZ ;  /* 0x000000ffff0c7224 */ /* 0x000fe400078e00ff */
[----:B------:R-:W-:Y:S02]  /*19f30*/  IMAD.MOV.U32 R15, RZ, RZ, -0x1 ;  /* 0xffffffffff0f7424 */ /* 0x000fe400078e00ff */
[----:B------:R-:W-:-:S07]  /*19f40*/  IMAD R42, R76, 0xc0, R60 ;  /* 0x000000c04c2a7824 */ /* 0x000fce00078e023c */
[----:B-----5:R-:W-:Y:S05]  /*19f50*/  WARPSYNC.COLLECTIVE R15, `(.L_x_12831) ;  /* 0x000000000f087348 */ /* 0x020fea0003c00000 */
[----:B------:R0:W1:Y:S02]  /*19f60*/  SHFL.IDX P6, R14, R13, R12, R11 ;  /* 0x0000000c0d0e7389 */ /* 0x00006400000c000b */
[----:B01---5:R-:W-:Y:S01]  /*19f70*/  ENDCOLLECTIVE ;  /* 0x000000000000791b */ /* 0x023fe20003800000 */
.L_x_12831:
[----:B------:R-:W-:Y:S02]  /*19f80*/  VIADD R20, R42, 0x30 ;  /* 0x000000302a147836 */ /* 0x000fe40000000000 */
[----:B------:R-:W-:Y:S02]  /*19f90*/  IMAD.MOV.U32 R13, RZ, RZ, R40 ;  /* 0x000000ffff0d7224 */ /* 0x000fe400078e0028 */
[----:B------:R-:W-:-:S07]  /*19fa0*/  IMAD.MOV.U32 R0, RZ, RZ, R14 ;  /* 0x000000ffff007224 */ /* 0x000fce00078e000e */
[----:B------:R-:W-:Y:S05]  /*19fb0*/  WARPSYNC.COLLECTIVE R15, `(.L_x_12832) ;  /* 0x000000000f087348 */ /* 0x000fea0003c00000 */
[----:B------:R0:W1:Y:S02]  /*19fc0*/  SHFL.IDX P6, R14, R13, R12, R11 ;  /* 0x0000000c0d0e7389 */ /* 0x00006400000c000b */
[----:B01----:R-:W-:Y:S01]  /*19fd0*/  ENDCOLLECTIVE ;  /* 0x000000000000791b */ /* 0x003fe20003800000 */
.L_x_12832:
[----:B------:R-:W-:Y:S02]  /*19fe0*/  ULDC UR4, c[0x0][0xac8] ;  /* 0x0002b20000047ab9 */ /* 0x000fe40000000800 */
[----:B------:R-:W-:-:S04]  /*19ff0*/  ISETP.GE.AND P0, PT, R59, UR4, PT ;  /* 0x000000043b007c0c */ /* 0x000fc8000bf06270 */
[-C--:B------:R-:W-:Y:S01]  /*1a000*/  ISETP.GE.OR P4, PT, R20, R63.reuse, P0 ;  /* 0x0000003f1400720c */ /* 0x080fe20000786670 */
[C---:B------:R-:W-:Y:S01]  /*1a010*/  VIADD R20, R42.reuse, 0x60 ;  /* 0x000000602a147836 */ /* 0x040fe20000000000 */
[----:B------:R-:W-:-:S04]  /*1a020*/  ISETP.GE.OR P3, PT, R42, R63, P0 ;  /* 0x0000003f2a00720c */ /* 0x000fc80000766670 */
[----:B------:R-:W-:Y:S01]  /*1a030*/  ISETP.GE.OR P2, PT, R20, R63, P0 ;  /* 0x0000003f1400720c */ /* 0x000fe20000746670 */
[----:B------:R-:W-:Y:S02]  /*1a040*/  IMAD.MOV.U32 R13, RZ, RZ, R41 ;  /* 0x000000ffff0d7224 */ /* 0x000fe400078e0029 */
[----:B------:R-:W-:Y:S01]  /*1a050*/  IMAD.MOV.U32 R12, RZ, RZ, 0x1 ;  /* 0x00000001ff0c7424 */ /* 0x000fe200078e00ff */
[----:B------:R-:W-:-:S09]  /*1a060*/  MOV R3, R14 ;  /* 0x0000000e00037202 */ /* 0x000fd20000000f00 */
[----:B------:R-:W-:Y:S05]  /*1a070*/  WARPSYNC.COLLECTIVE R15, `(.L_x_12833) ;  /* 0x000000000f087348 */ /* 0x000fea0003c00000 */
[----:B------:R0:W1:Y:S02]  /*1a080*/  SHFL.IDX P6, R14, R13, R12, R11 ;  /* 0x0000000c0d0e7389 */ /* 0x00006400000c000b */
[----:B01----:R-:W-:Y:S01]  /*1a090*/  ENDCOLLECTIVE ;  /* 0x000000000000791b */ /* 0x003fe20003800000 */
.L_x_12833:
[----:B------:R-:W-:-:S04]  /*1a0a0*/  @!P3 LEA R32, P5, R59, R3, 0x1 ;  /* 0x000000033b20b211 */ /* 0x000fc800078a08ff */
[----:B------:R-:W-:Y:S02]  /*1a0b0*/  @!P3 LEA.HI.X R3, R59, R0, R58, 0x1, P5 ;  /* 0x000000003b03b211 */ /* 0x000fe400028f0c3a */
[----:B------:R-:W-:Y:S01]  /*1a0c0*/  MOV R13, R40 ;  /* 0x00000028000d7202 */ /* 0x000fe20000000f00 */
[----:B------:R-:W-:-:S07]  /*1a0d0*/  IMAD.MOV.U32 R8, RZ, RZ, R14 ;  /* 0x000000ffff087224 */ /* 0x000fce00078e000e */
[----:B------:R-:W-:Y:S05]  /*1a0e0*/  WARPSYNC.COLLECTIVE R15, `(.L_x_12834) ;  /* 0x000000000f087348 */ /* 0x000fea0003c00000 */
[----:B------:R0:W1:Y:S02]  /*1a0f0*/  SHFL.IDX P6, R14, R13, R12, R11 ;  /* 0x0000000c0d0e7389 */ /* 0x00006400000c000b */
[----:B01----:R-:W-:Y:S01]  /*1a100*/  ENDCOLLECTIVE ;  /* 0x000000000000791b */ /* 0x003fe20003800000 */
.L_x_12834:
[----:B------:R-:W-:Y:S02]  /*1a110*/  IMAD.MOV.U32 R13, RZ, RZ, R41 ;  /* 0x000000ffff0d7224 */ /* 0x000fe400078e0029 */
[----:B------:R-:W-:Y:S02]  /*1a120*/  IMAD.MOV.U32 R12, RZ, RZ, 0x2 ;  /* 0x00000002ff0c7424 */ /* 0x000fe400078e00ff */
[----:B------:R-:W-:-:S07]  /*1a130*/  IMAD.MOV.U32 R9, RZ, RZ, R14 ;  /* 0x000000ffff097224 */ /* 0x000fce00078e000e */
[----:B------:R-:W-:Y:S05]  /*1a140*/  WARPSYNC.COLLECTIVE R15, `(.L_x_12835) ;  /* 0x000000000f087348 */ /* 0x000fea0003c00000 */
[----:B------:R0:W1:Y:S02]  /*1a150*/  SHFL.IDX P6, R14, R13, R12, R11 ;  /* 0x0000000c0d0e7389 */ /* 0x00006400000c000b */
[----:B01----:R-:W-:Y:S01]  /*1a160*/  ENDCOLLECTIVE ;  /* 0x000000000000791b */ /* 0x003fe20003800000 */
.L_x_12835:
[----:B------:R-:W-:Y:S01]  /*1a170*/  @!P4 LEA R20, P1, R59, R9, 0x1 ;  /* 0x000000093b14c211 */ /* 0x000fe200078208ff */
[----:B------:R-:W-:-:S03]  /*1a180*/  @!P3 IMAD.MOV.U32 R9, RZ, RZ, R3 ;  /* 0x000000ffff09b224 */ /* 0x000fc600078e0003 */
[----:B------:R-:W-:Y:S02]  /*1a190*/  @!P4 LEA.HI.X R21, R59, R8, R58, 0x1, P1 ;  /* 0x000000083b15c211 */ /* 0x000fe400008f0c3a */
[----:B------:R-:W-:Y:S01]  /*1a1a0*/  @!P3 MOV R8, R32 ;  /* 0x000000200008b202 */ /* 0x000fe20000000f00 */
[----:B------:R-:W-:-:S04]  /*1a1b0*/  IMAD.MOV.U32 R13, RZ, RZ, R40 ;  /* 0x000000ffff0d7224 */ /* 0x000fc800078e0028 */
[----:B------:R0:W-:Y:S04]  /*1a1c0*/  @!P3 ST.E.128 desc[UR56][R8.64], R4 ;  /* 0x000000040800b985 */ /* 0x0001e8000c101d38 */
[----:B------:R0:W-:Y:S01]  /*1a1d0*/  @!P4 ST.E.128 desc[UR56][R20.64], R24 ;  /* 0x000000181400c985 */ /* 0x0001e2000c101d38 */
[----:B------:R-:W-:-:S07]  /*1a1e0*/  MOV R10, R14 ;  /* 0x0000000e000a7202 */ /* 0x000fce0000000f00 */
[----:B0-----:R-:W-:Y:S05]  /*1a1f0*/  WARPSYNC.COLLECTIVE R15, `(.L_x_12836) ;  /* 0x000000000f087348 */ /* 0x001fea0003c00000 */
[----:B------:R1:W2:Y:S02]  /*1a200*/  SHFL.IDX P6, R14, R13, R12, R11 ;  /* 0x0000000c0d0e7389 */ /* 0x0002a400000c000b */
[----:B012---:R-:W-:Y:S01]  /*1a210*/  ENDCOLLECTIVE ;  /* 0x000000000000791b */ /* 0x007fe20003800000 */
.L_x_12836:
[----:B------:R-:W-:Y:S02]  /*1a220*/  IMAD.MOV.U32 R13, RZ, RZ, R41 ;  /* 0x000000ffff0d7224 */ /* 0x000fe400078e0029 */
[----:B------:R-:W-:Y:S01]  /*1a230*/  IMAD.MOV.U32 R12, RZ, RZ, 0x3 ;  /* 0x00000003ff0c7424 */ /* 0x000fe200078e00ff */
[----:B------:R-:W-:-:S13]  /*1a240*/  @!P2 LEA R43, P5, R59, R14, 0x1 ;  /* 0x0000000e3b2ba211 */ /* 0x000fda00078a08ff */
[----:B------:R-:W-:Y:S05]  /*1a250*/  WARPSYNC.COLLECTIVE R15, `(.L_x_12837) ;  /* 0x000000000f087348 */ /* 0x000fea0003c00000 */
[----:B------:R0:W1:Y:S02]  /*1a260*/  SHFL.IDX P6, R14, R13, R12, R11 ;  /* 0x0000000c0d0e7389 */ /* 0x00006400000c000b */
[----:B01----:R-:W-:Y:S01]  /*1a270*/  ENDCOLLECTIVE ;  /* 0x000000000000791b */ /* 0x003fe20003800000 */
.L_x_12837:
[----:B------:R-:W-:Y:S01]  /*1a280*/  @!P2 LEA.HI.X R10, R59, R10, R58, 0x1, P5 ;  /* 0x0000000a3b0aa211 */ /* 0x000fe200028f0c3a */
[----:B------:R-:W-:-:S04]  /*1a290*/  @!P2 IMAD.MOV.U32 R4, RZ, RZ, R43 ;  /* 0x000000ffff04a224 */ /* 0x000fc800078e002b */
[----:B------:R-:W-:-:S05]  /*1a2a0*/  @!P2 IMAD.MOV.U32 R5, RZ, RZ, R10 ;  /* 0x000000ffff05a224 */ /* 0x000fca00078e000a */
[----:B------:R0:W-:Y:S01]  /*1a2b0*/  @!P2 ST.E.128 desc[UR56][R4.64], R28 ;  /* 0x0000001c0400a985 */ /* 0x0001e2000c101d38 */
[----:B------:R-:W-:Y:S01]  /*1a2c0*/  IMAD.MOV.U32 R13, RZ, RZ, R40 ;  /* 0x000000ffff0d7224 */ /* 0x000fe200078e0028 */
[----:B------:R-:W-:-:S07]  /*1a2d0*/  MOV R0, R14 ;  /* 0x0000000e00007202 */ /* 0x000fce0000000f00 */
[----:B0-----:R-:W-:Y:S05]  /*1a2e0*/  WARPSYNC.COLLECTIVE R15, `(.L_x_12838) ;  /* 0x000000000f087348 */ /* 0x001fea0003c00000 */
[----:B------:R1:W2:Y:S02]  /*1a2f0*/  SHFL.IDX P6, R14, R13, R12, R11 ;  /* 0x0000000c0d0e7389 */ /* 0x0002a400000c000b */
[----:B012---:R-:W-:Y:S01]  /*1a300*/  ENDCOLLECTIVE ;  /* 0x000000000000791b */ /* 0x007fe20003800000 */
.L_x_12838:
[----:B------:R-:W-:Y:S05]  /*1a310*/  BRA `(.L_x_12839) ;  /* 0xffffff74004c7947 */ /* 0x000fea000383ffff */
.L_x_12659:
[----:B------:R-:W-:Y:S01]  /*1a320*/  MOV R13, R4 ;  /* 0x00000004000d7202 */ /* 0x000fe20000000f00 */
[----:B------:R-:W-:Y:S02]  /*1a330*/  IMAD.MOV.U32 R12, RZ, RZ, RZ ;  /* 0x000000ffff0c7224 */ /* 0x000fe400078e00ff */
[----:B------:R-:W-:Y:S02]  /*1a340*/  IMAD.MOV.U32 R11, RZ, RZ, 0x1c1f ;  /* 0x00001c1fff0b7424 */ /* 0x000fe400078e00ff */
[----:B------:R-:W-:-:S07]  /*1a350*/  IMAD.MOV.U32 R15, RZ, RZ, -0x1 ;  /* 0xffffffffff0f7424 */ /* 0x000fce00078e00ff */
[----:B------:R-:W-:Y:S05]  /*1a360*/  WARPSYNC.COLLECTIVE R15, `(.L_x_12840) ;  /* 0x000000000f087348 */ /* 0x000fea0003c00000 */
[----:B------:R0:W1:Y:S02]  /*1a370*/  SHFL.IDX P6, R14, R13, R12, R11 ;  /* 0x0000000c0d0e7389 */ /* 0x00006400000c000b */
[----:B01----:R-:W-:Y:S01]  /*1a380*/  ENDCOLLECTIVE ;  /* 0x000000000000791b */ /* 0x003fe20003800000 */
.L_x_12840:
[----:B------:R-:W-:Y:S01]  /*1a390*/  IMAD.MOV.U32 R13, RZ, RZ, R0 ;  /* 0x000000ffff0d7224 */ /* 0x000fe200078e0000 */
[----:B------:R-:W-:-:S07]  /*1a3a0*/  MOV R3, R14 ;  /* 0x0000000e00037202 */ /* 0x000fce0000000f00 */
[----:B------:R-:W-:Y:S05]  /*1a3b0*/  WARPSYNC.COLLECTIVE R15, `(.L_x_12841) ;  /* 0x000000000f087348 */ /* 0x000fea0003c00000 */
[----:B------:R0:W1:Y:S02]  /*1a3c0*/  SHFL.IDX P6, R14, R13, R12, R11 ;  /* 0x0000000c0d0e7389 */ /* 0x00006400000c000b */
[----:B01----:R-:W-:Y:S01]  /*1a3d0*/  ENDCOLLECTIVE ;  /* 0x000000000000791b */ /* 0x003fe20003800000 */
.L_x_12841:
[----:B------:R-:W-:Y:S05]  /*1a3e0*/  BRA `(.L_x_12842) ;  /* 0xffffff7800387947 */ /* 0x000fea000383ffff */
.L_x_12662:
        /* <DEDUP_REMOVED lines=8> */
.L_x_12844:
[----:B------:R-:W-:Y:S05]  /*1a470*/  BSYNC B1 ;  /* 0x0000000000017941 */ /* 0x000fea0003800000 */
.L_x_12843:
        /* <DEDUP_REMOVED lines=8> */
.L_x_12845:
[----:B------:R-:W-:Y:S05]  /*1a500*/  BRA `(.L_x_12846) ;  /* 0xffffff7800947947 */ /* 0x000fea000383ffff */
.L_x_12666:
[----:B------:R-:W-:Y:S01]  /*1a510*/  IMAD.MOV.U32 R13, RZ, RZ, R20 ;  /* 0x000000ffff0d7224 */ /* 0x000fe200078e0014 */
[----:B------:R-:W-:Y:S01]  /*1a520*/  MOV R12, RZ ;  /* 0x000000ff000c7202 */ /* 0x000fe20000000f00 */
[----:B------:R-:W-:Y:S02]  /*1a530*/  IMAD.MOV.U32 R11, RZ, RZ, 0x181f ;  /* 0x0000181fff0b7424 */ /* 0x000fe400078e00ff */
[----:B------:R-:W-:Y:S02]  /*1a540*/  IMAD.MOV.U32 R15, RZ, RZ, -0x1 ;  /* 0xffffffffff0f7424 */ /* 0x000fe400078e00ff */
[----:B------:R-:W-:Y:S02]  /*1a550*/  IMAD R24, R26, 0xc0, R60 ;  /* 0x000000c01a187824 */ /* 0x000fe400078e023c */
[----:B------:R-:W-:-:S07]  /*1a560*/  IMAD R21, R21, R10, RZ ;  /* 0x0000000a15157224 */ /* 0x000fce00078e02ff */
[----:B------:R-:W-:Y:S05]  /*1a570*/  WARPSYNC.COLLECTIVE R15, `(.L_x_12847) ;  /* 0x000000000f087348 */ /* 0x000fea0003c00000 */
[----:B------:R0:W1:Y:S02]  /*1a580*/  SHFL.IDX P6, R14, R13, R12, R11 ;  /* 0x0000000c0d0e7389 */ /* 0x00006400000c000b */
[----:B01----:R-:W-:Y:S01]  /*1a590*/  ENDCOLLECTIVE ;  /* 0x000000000000791b */ /* 0x003fe20003800000 */
.L_x_12847:
[C---:B------:R-:W-:Y:S01]  /*1a5a0*/  VIADD R8, R24.reuse, 0x30 ;  /* 0x0000003018087836 */ /* 0x040fe20000000000 */
[----:B------:R-:W-:-:S04]  /*1a5b0*/  ISETP.GE.OR P3, PT, R24, R21, P0 ;  /* 0x000000151800720c */ /* 0x000fc80000766670 */
[----:B------:R-:W-:Y:S02]  /*1a5c0*/  ISETP.GE.OR P4, PT, R8, R21, P0 ;  /* 0x000000150800720c */ /* 0x000fe40000786670 */
[----:B------:R-:W-:-:S04]  /*1a5d0*/  IADD3 R8, R24, 0x60, RZ ;  /* 0x0000006018087810 */ /* 0x000fc80007ffe0ff */
[----:B------:R-:W-:Y:S02]  /*1a5e0*/  ISETP.GE.OR P2, PT, R8, R21, P0 ;  /* 0x000000150800720c */ /* 0x000fe40000746670 */
[----:B------:R-:W-:Y:S01]  /*1a5f0*/  MOV R13, R7 ;  /* 0x00000007000d7202 */ /* 0x000fe20000000f00 */
[----:B------:R-:W-:-:S10]  /*1a600*/  IMAD.MOV.U32 R0, RZ, RZ, R14 ;  /* 0x000000ffff007224 */ /* 0x000fd400078e000e */
[----:B------:R-:W-:Y:S05]  /*1a610*/  WARPSYNC.COLLECTIVE R15, `(.L_x_12848) ;  /* 0x000000000f087348 */ /* 0x000fea0003c00000 */
[----:B------:R0:W1:Y:S02]  /*1a620*/  SHFL.IDX P6, R14, R13, R12, R11 ;  /* 0x0000000c0d0e7389 */ /* 0x00006400000c000b */
[----:B01----:R-:W-:Y:S01]  /*1a630*/  ENDCOLLECTIVE ;  /* 0x000000000000791b */ /* 0x003fe20003800000 */
.L_x_12848:
[----:B------:R-:W-:Y:S02]  /*1a640*/  IMAD.MOV.U32 R13, RZ, RZ, R20 ;  /* 0x000000ffff0d7224 */ /* 0x000fe400078e0014 */
[----:B------:R-:W-:Y:S02]  /*1a650*/  IMAD.MOV.U32 R12, RZ, RZ, 0x1 ;  /* 0x00000001ff0c7424 */ /* 0x000fe400078e00ff */
[----:B------:R-:W-:-:S07]  /*1a660*/  IMAD.MOV.U32 R3, RZ, RZ, R14 ;  /* 0x000000ffff037224 */ /* 0x000fce00078e000e */
[----:B------:R-:W-:Y:S05]  /*1a670*/  WARPSYNC.COLLECTIVE R15, `(.L_x_12849) ;  /* 0x000000000f087348 */ /* 0x000fea0003c00000 */
[----:B------:R0:W1:Y:S02]  /*1a680*/  SHFL.IDX P6, R14, R13, R12, R11 ;  /* 0x0000000c0d0e7389 */ /* 0x00006400000c000b */
[----:B01----:R-:W-:Y:S01]  /*1a690*/  ENDCOLLECTIVE ;  /* 0x000000000000791b */ /* 0x003fe20003800000 */
.L_x_12849:
[----:B------:R-:W-:-:S04]  /*1a6a0*/  @!P3 LEA R10, P5, R59, R3, 0x1 ;  /* 0x000000033b0ab211 */ /* 0x000fc800078a08ff */
[----:B------:R-:W-:Y:S01]  /*1a6b0*/  @!P3 LEA.HI.X R3, R59, R0, R58, 0x1, P5 ;  /* 0x000000003b03b211 */ /* 0x000fe200028f0c3a */
[----:B------:R-:W-:Y:S01]  /*1a6c0*/  IMAD.MOV.U32 R13, RZ, RZ, R7 ;  /* 0x000000ffff0d7224 */ /* 0x000fe200078e0007 */
[----:B------:R-:W-:-:S07]  /*1a6d0*/  MOV R4, R14 ;  /* 0x0000000e00047202 */ /* 0x000fce0000000f00 */
[----:B------:R-:W-:Y:S05]  /*1a6e0*/  WARPSYNC.COLLECTIVE R15, `(.L_x_12850) ;  /* 0x000000000f087348 */ /* 0x000fea0003c00000 */
[----:B------:R0:W1:Y:S02]  /*1a6f0*/  SHFL.IDX P6, R14, R13, R12, R11 ;  /* 0x0000000c0d0e7389 */ /* 0x00006400000c000b */
[----:B01----:R-:W-:Y:S01]  /*1a700*/  ENDCOLLECTIVE ;  /* 0x000000000000791b */ /* 0x003fe20003800000 */
.L_x_12850:
[----:B------:R-:W-:Y:S01]  /*1a710*/  IMAD.MOV.U32 R13, RZ, RZ, R20 ;  /* 0x000000ffff0d7224 */ /* 0x000fe200078e0014 */
[----:B------:R-:W-:Y:S01]  /*1a720*/  MOV R12, 0x2 ;  /* 0x00000002000c7802 */ /* 0x000fe20000000f00 */
[----:B------:R-:W-:-:S07]  /*1a730*/  IMAD.MOV.U32 R5, RZ, RZ, R14 ;  /* 0x000000ffff057224 */ /* 0x000fce00078e000e */
[----:B------:R-:W-:Y:S05]  /*1a740*/  WARPSYNC.COLLECTIVE R15, `(.L_x_12851) ;  /* 0x000000000f087348 */ /* 0x000fea0003c00000 */
[----:B------:R0:W1:Y:S02]  /*1a750*/  SHFL.IDX P6, R14, R13, R12, R11 ;  /* 0x0000000c0d0e7389 */ /* 0x00006400000c000b */
[----:B01----:R-:W-:Y:S01]  /*1a760*/  ENDCOLLECTIVE ;  /* 0x000000000000791b */ /* 0x003fe20003800000 */
.L_x_12851:
[----:B------:R-:W-:-:S04]  /*1a770*/  @!P4 LEA R8, P1, R59, R5, 0x1 ;  /* 0x000000053b08c211 */ /* 0x000fc800078208ff */
[----:B------:R-:W-:Y:S01]  /*1a780*/  @!P4 LEA.HI.X R9, R59, R4, R58, 0x1, P1 ;  /* 0x000000043b09c211 */ /* 0x000fe200008f0c3a */
[----:B------:R-:W-:Y:S02]  /*1a790*/  IMAD.MOV.U32 R13, RZ, RZ, R7 ;  /* 0x000000ffff0d7224 */ /* 0x000fe400078e0007 */
[----:B------:R-:W-:-:S07]  /*1a7a0*/  IMAD.MOV.U32 R6, RZ, RZ, R14 ;  /* 0x000000ffff067224 */ /* 0x000fce00078e000e */
[----:B------:R-:W-:Y:S05]  /*1a7b0*/  WARPSYNC.COLLECTIVE R15, `(.L_x_12852) ;  /* 0x000000000f087348 */ /* 0x000fea0003c00000 */
[----:B------:R0:W1:Y:S02]  /*1a7c0*/  SHFL.IDX P6, R14, R13, R12, R11 ;  /* 0x0000000c0d0e7389 */ /* 0x00006400000c000b */
[----:B01----:R-:W-:Y:S01]  /*1a7d0*/  ENDCOLLECTIVE ;  /* 0x000000000000791b */ /* 0x003fe20003800000 */
.L_x_12852:
[----:B------:R-:W-:Y:S02]  /*1a7e0*/  @!P3 IMAD.MOV.U32 R11, RZ, RZ, R3 ;  /* 0x000000ffff0bb224 */ /* 0x000fe400078e0003 */
[----:B------:R-:W-:Y:S02]  /*1a7f0*/  IMAD.MOV.U32 R13, RZ, RZ, R20 ;  /* 0x000000ffff0d7224 */ /* 0x000fe400078e0014 */
[----:B------:R-:W-:Y:S01]  /*1a800*/  IMAD.MOV.U32 R12, RZ, RZ, 0x3 ;  /* 0x00000003ff0c7424 */ /* 0x000fe200078e00ff */
[----:B------:R0:W-:Y:S04]  /*1a810*/  @!P3 ST.E.128 desc[UR56][R10.64], RZ ;  /* 0x000000ff0a00b985 */ /* 0x0001e8000c101d38 */
[----:B------:R1:W-:Y:S01]  /*1a820*/  @!P4 ST.E.128 desc[UR56][R8.64], RZ ;  /* 0x000000ff0800c985 */ /* 0x0003e2000c101d38 */
[----:B------:R-:W-:-:S04]  /*1a830*/  @!P2 LEA R25, P5, R59, R14, 0x1 ;  /* 0x0000000e3b19a211 */ /* 0x000fc800078a08ff */
[----:B------:R-:W-:Y:S01]  /*1a840*/  @!P2 LEA.HI.X R5, R59, R6, R58, 0x1, P5 ;  /* 0x000000063b05a211 */ /* 0x000fe200028f0c3a */
[----:B------:R-:W-:Y:S01]  /*1a850*/  @!P2 IMAD.MOV.U32 R4, RZ, RZ, R25 ;  /* 0x000000ffff04a224 */ /* 0x000fe200078e0019 */
[----:B0-----:R-:W-:-:S04]  /*1a860*/  MOV R11, 0x181f ;  /* 0x0000181f000b7802 */ /* 0x001fc80000000f00 */
[----:B------:R1:W-:Y:S03]  /*1a870*/  @!P2 ST.E.128 desc[UR56][R4.64], RZ ;  /* 0x000000ff0400a985 */ /* 0x0003e6000c101d38 */
[----:B-1----:R-:W-:Y:S05]  /*1a880*/  WARPSYNC.COLLECTIVE R15, `(.L_x_12853) ;  /* 0x000000000f087348 */ /* 0x002fea0003c00000 */
[----:B------:R0:W2:Y:S02]  /*1a890*/  SHFL.IDX P6, R14, R13, R12, R11 ;  /* 0x0000000c0d0e7389 */ /* 0x0000a400000c000b */
[----:B012---:R-:W-:Y:S01]  /*1a8a0*/  ENDCOLLECTIVE ;  /* 0x000000000000791b */ /* 0x007fe20003800000 */
.L_x_12853:
[----:B------:R-:W-:Y:S02]  /*1a8b0*/  IMAD.MOV.U32 R13, RZ, RZ, R7 ;  /* 0x000000ffff0d7224 */ /* 0x000fe400078e0007 */
[----:B------:R-:W-:-:S07]  /*1a8c0*/  IMAD.MOV.U32 R0, RZ, RZ, R14 ;  /* 0x000000ffff007224 */ /* 0x000fce00078e000e */
[----:B------:R-:W-:Y:S05]  /*1a8d0*/  WARPSYNC.COLLECTIVE R15, `(.L_x_12854) ;  /* 0x000000000f087348 */ /* 0x000fea0003c00000 */
[----:B------:R0:W1:Y:S02]  /*1a8e0*/  SHFL.IDX P6, R14, R13, R12, R11 ;  /* 0x0000000c0d0e7389 */ /* 0x00006400000c000b */
[----:B01----:R-:W-:Y:S01]  /*1a8f0*/  ENDCOLLECTIVE ;  /* 0x000000000000791b */ /* 0x003fe20003800000 */
.L_x_12854:
[----:B------:R-:W-:Y:S05]  /*1a900*/  BRA `(.L_x_12855) ;  /* 0xffffff80009c7947 */ /* 0x000fea000383ffff */
.L_x_12683:
[----:B------:R-:W1:Y:S01]  /*1a910*/  S2R R7, SR_TID.X ;  /* 0x0000000000077919 */ /* 0x000e620000002100 */
[----:B------:R-:W-:Y:S01]  /*1a920*/  BSSY B1, `(.L_x_12856) ;  /* 0x000000a000017945 */ /* 0x000fe20003800000 */
[----:B0-----:R-:W-:Y:S02]  /*1a930*/  IMAD.MOV.U32 R12, RZ, RZ, RZ ;  /* 0x000000ffff0c7224 */ /* 0x001fe400078e00ff */
[----:B------:R-:W-:Y:S02]  /*1a940*/  IMAD.MOV.U32 R11, RZ, RZ, 0x1f ;  /* 0x0000001fff0b7424 */ /* 0x000fe400078e00ff */
[----:B------:R-:W-:Y:S01]  /*1a950*/  IMAD.MOV.U32 R15, RZ, RZ, -0x1 ;  /* 0xffffffffff0f7424 */ /* 0x000fe200078e00ff */
[----:B-1----:R-:W-:-:S04]  /*1a960*/  SHF.R.U32.HI R7, RZ, 0x5, R7 ;  /* 0x00000005ff077819 */ /* 0x002fc80000011607 */
[----:B------:R-:W-:-:S04]  /*1a970*/  LOP3.LUT R7, R7, 0x3, RZ, 0xc0, !PT ;  /* 0x0000000307077812 */ /* 0x000fc800078ec0ff */
[----:B------:R-:W-:-:S07]  /*1a980*/  MOV R13, R7 ;  /* 0x00000007000d7202 */ /* 0x000fce0000000f00 */
[----:B------:R-:W-:Y:S05]  /*1a990*/  WARPSYNC.COLLECTIVE R15, `(.L_x_12857) ;  /* 0x000000000f087348 */ /* 0x000fea0003c00000 */
[----:B------:R0:W1:Y:S02]  /*1a9a0*/  SHFL.IDX P6, R14, R13, R12, R11 ;  /* 0x0000000c0d0e7389 */ /* 0x00006400000c000b */
[----:B01----:R-:W-:Y:S01]  /*1a9b0*/  ENDCOLLECTIVE ;  /* 0x000000000000791b */ /* 0x003fe20003800000 */
.L_x_12857:
[----:B------:R-:W-:Y:S05]  /*1a9c0*/  BSYNC B1 ;  /* 0x0000000000017941 */ /* 0x000fea0003800000 */
.L_x_12856:
[----:B------:R-:W-:Y:S05]  /*1a9d0*/  BRA `(.L_x_12858) ;  /* 0xffffff9800447947 */ /* 0x000fea000383ffff */
.L_x_12685:
[----:B------:R-:W-:Y:S01]  /*1a9e0*/  BSSY B1, `(.L_x_12859) ;  /* 0x0000006000017945 */ /* 0x000fe20003800000 */
[----:B------:R-:W-:-:S07]  /*1a9f0*/  MOV R15, 0xffffffff ;  /* 0xffffffff000f7802 */ /* 0x000fce0000000f00 */
[----:B01----:R-:W-:Y:S05]  /*1aa00*/  WARPSYNC.COLLECTIVE R15, `(.L_x_12860) ;  /* 0x000000000f0c7348 */ /* 0x003fea0003c00000 */
[----:B------:R-:W-:Y:S02]  /*1aa10*/  ELECT P6, UR62, PT ;  /* 0x00000000003e782f */ /* 0x000fe400038c0000 */
[----:B------:R-:W-:Y:S01]  /*1aa20*/  MOV R14, UR62 ;  /* 0x0000003e000e7c02 */ /* 0x000fe20008000f00 */
[----:B01----:R-:W-:Y:S10]  /*1aa30*/  ENDCOLLECTIVE ;  /* 0x000000000000791b */ /* 0x003ff40003800000 */
.L_x_12860:
[----:B------:R-:W-:Y:S05]  /*1aa40*/  BSYNC B1 ;  /* 0x0000000000017941 */ /* 0x000fea0003800000 */
.L_x_12859:
[----:B------:R-:W-:Y:S05]  /*1aa50*/  BRA `(.L_x_12684) ;  /* 0xffffff98003c7947 */ /* 0x000fea000383ffff */
.L_x_12687:
[----:B-1----:R1:W2:Y:S02]  /*1aa60*/  SYNCS.PHASECHK.TRANS64.TRYWAIT P0, [R16+URZ+0x30820], R6 ;  /* 0x03082006100075a7 */ /* 0x0022a4000800017f */
[----:B--2---:R-:W-:Y:S05]  /*1aa70*/  @!P0 NANOSLEEP.SYNCS 0x989680 ;  /* 0x009896800000895d */ /* 0x004fea0003900000 */
[----:B------:R-:W2:Y:S02]  /*1aa80*/  @!P0 SYNCS.PHASECHK.TRANS64 P0, [R16+URZ+0x30820], R6 ;  /* 0x03082006100085a7 */ /* 0x000ea4000800007f */
[----:B--2---:R-:W-:Y:S05]  /*1aa90*/  @!P0 BRA `(.L_x_12687) ;  /* 0xfffffffc00f08947 */ /* 0x004fea000383ffff */
[----:B------:R-:W-:Y:S05]  /*1aaa0*/  BRA `(.L_x_12861) ;  /* 0xffffff98004c7947 */ /* 0x000fea000383ffff */
.L_x_12691:
[----:B-1----:R1:W2:Y:S02]  /*1aab0*/  SYNCS.PHASECHK.TRANS64.TRYWAIT P0, [R7+URZ+0x308a0], R6 ;  /* 0x0308a006070075a7 */ /* 0x0022a4000800017f */
[----:B--2---:R-:W-:Y:S05]  /*1aac0*/  @!P0 NANOSLEEP.SYNCS 0x989680 ;  /* 0x009896800000895d */ /* 0x004fea0003900000 */
[----:B------:R-:W2:Y:S02]  /*1aad0*/  @!P0 SYNCS.PHASECHK.TRANS64 P0, [R7+URZ+0x308a0], R6 ;  /* 0x0308a006070085a7 */ /* 0x000ea4000800007f */
[----:B--2---:R-:W-:Y:S05]  /*1aae0*/  @!P0 BRA `(.L_x_12691) ;  /* 0xfffffffc00f08947 */ /* 0x004fea000383ffff */
[----:B------:R-:W-:Y:S05]  /*1aaf0*/  BRA `(.L_x_12862) ;  /* 0xffffff9800687947 */ /* 0x000fea000383ffff */
.L_x_12696:
[----:B0-----:R0:W2:Y:S02]  /*1ab00*/  SYNCS.PHASECHK.TRANS64.TRYWAIT P0, [R7+URZ+0x308c0], R6 ;  /* 0x0308c006070075a7 */ /* 0x0010a4000800017f */
[----:B--2---:R-:W-:Y:S05]  /*1ab10*/  @!P0 NANOSLEEP.SYNCS 0x989680 ;  /* 0x009896800000895d */ /* 0x004fea0003900000 */
[----:B------:R-:W2:Y:S02]  /*1ab20*/  @!P0 SYNCS.PHASECHK.TRANS64 P0, [R7+URZ+0x308c0], R6 ;  /* 0x0308c006070085a7 */ /* 0x000ea4000800007f */
[----:B--2---:R-:W-:Y:S05]  /*1ab30*/  @!P0 BRA `(.L_x_12696) ;  /* 0xfffffffc00f08947 */ /* 0x004fea000383ffff */
[----:B------:R-:W-:Y:S05]  /*1ab40*/  BRA `(.L_x_12863) ;  /* 0xffffff9800e47947 */ /* 0x000fea000383ffff */
.L_x_12703:
[----:B--2---:R2:W3:Y:S02]  /*1ab50*/  SYNCS.PHASECHK.TRANS64.TRYWAIT P2, [R6+URZ+0x308a0], R7 ;  /* 0x0308a007060075a7 */ /* 0x0044e4000804017f */
[----:B---3--:R-:W-:Y:S05]  /*1ab60*/  @!P2 NANOSLEEP.SYNCS 0x989680 ;  /* 0x009896800000a95d */ /* 0x008fea0003900000 */
[----:B------:R-:W3:Y:S02]  /*1ab70*/  @!P2 SYNCS.PHASECHK.TRANS64 P2, [R6+URZ+0x308a0], R7 ;  /* 0x0308a0070600a5a7 */ /* 0x000ee4000804007f */
[----:B---3--:R-:W-:Y:S05]  /*1ab80*/  @!P2 BRA `(.L_x_12703) ;  /* 0xfffffffc00f0a947 */ /* 0x008fea000383ffff */
[----:B------:R-:W-:Y:S05]  /*1ab90*/  BRA `(.L_x_12864) ;  /* 0xffffff9c00ac7947 */ /* 0x000fea000383ffff */
.L_x_12708:
[----:B0-----:R0:W1:Y:S02]  /*1aba0*/  SYNCS.PHASECHK.TRANS64.TRYWAIT P2, [R6+URZ+0x308c0], R7 ;  /* 0x0308c007060075a7 */ /* 0x001064000804017f */
[----:B-1----:R-:W-:Y:S05]  /*1abb0*/  @!P2 NANOSLEEP.SYNCS 0x989680 ;  /* 0x009896800000a95d */ /* 0x002fea0003900000 */
[----:B------:R-:W1:Y:S02]  /*1abc0*/  @!P2 SYNCS.PHASECHK.TRANS64 P2, [R6+URZ+0x308c0], R7 ;  /* 0x0308c0070600a5a7 */ /* 0x000e64000804007f */
[----:B-1----:R-:W-:Y:S05]  /*1abd0*/  @!P2 BRA `(.L_x_12708) ;  /* 0xfffffffc00f0a947 */ /* 0x002fea000383ffff */
[----:B------:R-:W-:Y:S05]  /*1abe0*/  BRA `(.L_x_12865) ;  /* 0xffffffa000247947 */ /* 0x000fea000383ffff */
.L_x_12723:
[----:B------:R-:W4:Y:S01]  /*1abf0*/  S2R R20, SR_TID.X ;  /* 0x0000000000147919 */ /* 0x000f220000002100 */
[----:B------:R-:W-:Y:S01]  /*1ac00*/  BSSY B0, `(.L_x_12866) ;  /* 0x000000a000007945 */ /* 0x000fe20003800000 */
[----:B0-----:R-:W-:Y:S01]  /*1ac10*/  IMAD.MOV.U32 R12, RZ, RZ, RZ ;  /* 0x000000ffff0c7224 */ /* 0x001fe200078e00ff */
[----:B------:R-:W-:Y:S01]  /*1ac20*/  MOV R15, 0xffffffff ;  /* 0xffffffff000f7802 */ /* 0x000fe20000000f00 */
[----:B------:R-:W-:Y:S01]  /*1ac30*/  IMAD.MOV.U32 R11, RZ, RZ, 0x1f ;  /* 0x0000001fff0b7424 */ /* 0x000fe200078e00ff */
[----:B----4-:R-:W-:-:S04]  /*1ac40*/  SHF.R.U32.HI R20, RZ, 0x5, R20 ;  /* 0x00000005ff147819 */ /* 0x010fc80000011614 */
[----:B------:R-:W-:-:S05]  /*1ac50*/  LOP3.LUT R20, R20, 0x3, RZ, 0xc0, !PT ;  /* 0x0000000314147812 */ /* 0x000fca00078ec0ff */
[----:B------:R-:W-:-:S07]  /*1ac60*/  IMAD.MOV.U32 R13, RZ, RZ, R20 ;  /* 0x000000ffff0d7224 */ /* 0x000fce00078e0014 */
[----:B-123--:R-:W-:Y:S05]  /*1ac70*/  WARPSYNC.COLLECTIVE R15, `(.L_x_12867) ;  /* 0x000000000f087348 */ /* 0x00efea0003c00000 */
[----:B------:R0:W4:Y:S02]  /*1ac80*/  SHFL.IDX P6, R14, R13, R12, R11 ;  /* 0x0000000c0d0e7389 */ /* 0x00012400000c000b */
[----:B01234-:R-:W-:Y:S01]  /*1ac90*/  ENDCOLLECTIVE ;  /* 0x000000000000791b */ /* 0x01ffe20003800000 */
.L_x_12867:
[----:B------:R-:W-:Y:S05]  /*1aca0*/  BSYNC B0 ;  /* 0x0000000000007941 */ /* 0x000fea0003800000 */
.L_x_12866:
[----:B------:R-:W-:Y:S05]  /*1acb0*/  BRA `(.L_x_12868) ;  /* 0xffffffa800cc7947 */ /* 0x000fea000383ffff */
.L_x_12725:
[----:B------:R-:W-:Y:S01]  /*1acc0*/  BSSY B0, `(.L_x_12869) ;  /* 0x0000006000007945 */ /* 0x000fe20003800000 */
[----:B------:R-:W-:-:S07]  /*1acd0*/  IMAD.MOV.U32 R15, RZ, RZ, -0x1 ;  /* 0xffffffffff0f7424 */ /* 0x000fce00078e00ff */
[----:B0123--:R-:W-:Y:S05]  /*1ace0*/  WARPSYNC.COLLECTIVE R15, `(.L_x_12870) ;  /* 0x000000000f0c7348 */ /* 0x00ffea0003c00000 */
[----:B------:R-:W-:Y:S02]  /*1acf0*/  ELECT P6, UR62, PT ;  /* 0x00000000003e782f */ /* 0x000fe400038c0000 */
[----:B------:R-:W-:Y:S01]  /*1ad00*/  MOV R14, UR62 ;  /* 0x0000003e000e7c02 */ /* 0x000fe20008000f00 */
[----:B0123--:R-:W-:Y:S10]  /*1ad10*/  ENDCOLLECTIVE ;  /* 0x000000000000791b */ /* 0x00fff40003800000 */
.L_x_12870:
[----:B------:R-:W-:Y:S05]  /*1ad20*/  BSYNC B0 ;  /* 0x0000000000007941 */ /* 0x000fea0003800000 */
.L_x_12869:
[----:B------:R-:W-:Y:S05]  /*1ad30*/  BRA `(.L_x_12871) ;  /* 0xffffffa800d47947 */ /* 0x000fea000383ffff */
.L_x_12727:
[----:B0-----:R0:W4:Y:S02]  /*1ad40*/  SYNCS.PHASECHK.TRANS64.TRYWAIT P0, [R0+URZ+0x30840], R2 ;  /* 0x03084002000075a7 */ /* 0x001124000800017f */
[----:B----4-:R-:W-:Y:S05]  /*1ad50*/  @!P0 NANOSLEEP.SYNCS 0x989680 ;  /* 0x009896800000895d */ /* 0x010fea0003900000 */
[----:B------:R-:W4:Y:S02]  /*1ad60*/  @!P0 SYNCS.PHASECHK.TRANS64 P0, [R0+URZ+0x30840], R2 ;  /* 0x03084002000085a7 */ /* 0x000f24000800007f */
[----:B----4-:R-:W-:Y:S05]  /*1ad70*/  @!P0 BRA `(.L_x_12727) ;  /* 0xfffffffc00f08947 */ /* 0x010fea000383ffff */
[----:B------:R-:W-:Y:S05]  /*1ad80*/  BRA `(.L_x_12872) ;  /* 0xffffffac00287947 */ /* 0x000fea000383ffff */
.L_x_12731:
[----:B------:R-:W2:Y:S01]  /*1ad90*/  LDL.LU R11, [R1+0x3c] ;  /* 0x00003c00010b7983 */ /* 0x000ea20000300800 */
[----:B------:R-:W-:Y:S02]  /*1ada0*/  IMAD.MOV.U32 R13, RZ, RZ, R4 ;  /* 0x000000ffff0d7224 */ /* 0x000fe400078e0004 */
[----:B------:R-:W-:Y:S02]  /*1adb0*/  IMAD.MOV.U32 R12, RZ, RZ, RZ ;  /* 0x000000ffff0c7224 */ /* 0x000fe400078e00ff */
[----:B------:R-:W-:Y:S02]  /*1adc0*/  IMAD.MOV.U32 R15, RZ, RZ, -0x1 ;  /* 0xffffffffff0f7424 */ /* 0x000fe400078e00ff */
[----:B------:R-:W-:-:S04]  /*1add0*/  IMAD R25, R25, 0xc0, R21 ;  /* 0x000000c019197824 */ /* 0x000fc800078e0215 */
[----:B------:R-:W-:Y:S02]  /*1ade0*/  VIADD R8, R25, 0x10 ;  /* 0x0000001019087836 */ /* 0x000fe40000000000 */
[----:B--2---:R-:W-:Y:S01]  /*1adf0*/  IMAD R3, R11, R9, RZ ;  /* 0x000000090b037224 */ /* 0x004fe200078e02ff */
[----:B------:R-:W-:-:S04]  /*1ae00*/  MOV R11, 0x181f ;  /* 0x0000181f000b7802 */ /* 0x000fc80000000f00 */
[----:B------:R-:W-:-:S13]  /*1ae10*/  ISETP.GE.AND P1, PT, R25, R3, PT ;  /* 0x000000031900720c */ /* 0x000fda0003f26270 */
[----:B-----5:R-:W-:Y:S05]  /*1ae20*/  WARPSYNC.COLLECTIVE R15, `(.L_x_12873) ;  /* 0x000000000f087348 */ /* 0x020fea0003c00000 */
[----:B------:R0:W1:Y:S02]  /*1ae30*/  SHFL.IDX P6, R14, R13, R12, R11 ;  /* 0x0000000c0d0e7389 */ /* 0x00006400000c000b */
[----:B01---5:R-:W-:Y:S01]  /*1ae40*/  ENDCOLLECTIVE ;  /* 0x000000000000791b */ /* 0x023fe20003800000 */
.L_x_12873:
[----:B------:R-:W-:Y:S02]  /*1ae50*/  IMAD.MOV.U32 R13, RZ, RZ, R0 ;  /* 0x000000ffff0d7224 */ /* 0x000fe400078e0000 */
[----:B------:R-:W-:-:S07]  /*1ae60*/  IMAD.MOV.U32 R7, RZ, RZ, R14 ;  /* 0x000000ffff077224 */ /* 0x000fce00078e000e */
[----:B------:R-:W-:Y:S05]  /*1ae70*/  WARPSYNC.COLLECTIVE R15, `(.L_x_12874) ;  /* 0x000000000f087348 */ /* 0x000fea0003c00000 */
[----:B------:R0:W1:Y:S02]  /*1ae80*/  SHFL.IDX P6, R14, R13, R12, R11 ;  /* 0x0000000c0d0e7389 */ /* 0x00006400000c000b */
[----:B01----:R-:W-:Y:S01]  /*1ae90*/  ENDCOLLECTIVE ;  /* 0x000000000000791b */ /* 0x003fe20003800000 */
.L_x_12874:
[----:B------:R-:W-:Y:S01]  /*1aea0*/  IMAD.MOV.U32 R13, RZ, RZ, R4 ;  /* 0x000000ffff0d7224 */ /* 0x000fe200078e0004 */
[----:B------:R-:W-:Y:S02]  /*1aeb0*/  MOV R12, 0x1 ;  /* 0x00000001000c7802 */ /* 0x000fe40000000f00 */
[----:B------:R-:W-:-:S07]  /*1aec0*/  MOV R6, R14 ;  /* 0x0000000e00067202 */ /* 0x000fce0000000f00 */
[----:B------:R-:W-:Y:S05]  /*1aed0*/  WARPSYNC.COLLECTIVE R15, `(.L_x_12875) ;  /* 0x000000000f087348 */ /* 0x000fea0003c00000 */
[----:B------:R0:W1:Y:S02]  /*1aee0*/  SHFL.IDX P6, R14, R13, R12, R11 ;  /* 0x0000000c0d0e7389 */ /* 0x00006400000c000b */
[----:B01----:R-:W-:Y:S01]  /*1aef0*/  ENDCOLLECTIVE ;  /* 0x000000000000791b */ /* 0x003fe20003800000 */
.L_x_12875:
[----:B------:R-:W-:-:S05]  /*1af00*/  @!P1 LEA R6, P2, R20, R6, 0x1 ;  /* 0x0000000614069211 */ /* 0x000fca00078408ff */
[----:B------:R-:W-:-:S05]  /*1af10*/  @!P1 IMAD.X R7, RZ, RZ, R7, P2 ;  /* 0x000000ffff079224 */ /* 0x000fca00010e0607 */
[----:B------:R-:W-:Y:S01]  /*1af20*/  @!PT LDS RZ, [RZ] ;  /* 0x00000000fffff984 */ /* 0x000fe20000000800 */
[----:B------:R-:W-:Y:S01]  /*1af30*/  @!PT LDS RZ, [RZ] ;  /* 0x00000000fffff984 */ /* 0x000fe20000000800 */
[----:B------:R-:W-:Y:S01]  /*1af40*/  @!PT LDS RZ, [RZ] ;  /* 0x00000000fffff984 */ /* 0x000fe20000000800 */
[----:B------:R0:W-:Y:S01]  /*1af50*/  @!P1 LDGSTS.E.BYPASS.LTC128B.128 [R10+0xc400], desc[UR56][R6.64], !P0 ;  /* 0x0c400000060a9fae */ /* 0x0001e2000c101d78 */
[----:B------:R-:W-:Y:S01]  /*1af60*/  ISETP.GE.AND P1, PT, R8, R3, PT ;  /* 0x000000030800720c */ /* 0x000fe20003f26270 */
[----:B------:R-:W-:Y:S02]  /*1af70*/  IMAD.MOV.U32 R13, RZ, RZ, R0 ;  /* 0x000000ffff0d7224 */ /* 0x000fe400078e0000 */
[----:B0-----:R-:W-:-:S10]  /*1af80*/  IMAD.MOV.U32 R6, RZ, RZ, R14 ;  /* 0x000000ffff067224 */ /* 0x001fd400078e000e */
[----:B------:R-:W-:Y:S05]  /*1af90*/  WARPSYNC.COLLECTIVE R15, `(.L_x_12876) ;  /* 0x000000000f087348 */ /* 0x000fea0003c00000 */
[----:B------:R0:W1:Y:S02]  /*1afa0*/  SHFL.IDX P6, R14, R13, R12, R11 ;  /* 0x0000000c0d0e7389 */ /* 0x00006400000c000b */
[----:B01----:R-:W-:Y:S01]  /*1afb0*/  ENDCOLLECTIVE ;  /* 0x000000000000791b */ /* 0x003fe20003800000 */
.L_x_12876:
[----:B------:R-:W-:Y:S02]  /*1afc0*/  IMAD.MOV.U32 R13, RZ, RZ, R4 ;  /* 0x000000ffff0d7224 */ /* 0x000fe400078e0004 */
[----:B------:R-:W-:Y:S02]  /*1afd0*/  IMAD.MOV.U32 R12, RZ, RZ, 0x2 ;  /* 0x00000002ff0c7424 */ /* 0x000fe400078e00ff */
[----:B------:R-:W-:-:S07]  /*1afe0*/  IMAD.MOV.U32 R7, RZ, RZ, R14 ;  /* 0x000000ffff077224 */ /* 0x000fce00078e000e */
[----:B------:R-:W-:Y:S05]  /*1aff0*/  WARPSYNC.COLLECTIVE R15, `(.L_x_12877) ;  /* 0x000000000f087348 */ /* 0x000fea0003c00000 */
[----:B------:R0:W1:Y:S02]  /*1b000*/  SHFL.IDX P6, R14, R13, R12, R11 ;  /* 0x0000000c0d0e7389 */ /* 0x00006400000c000b */
[----:B01----:R-:W-:Y:S01]  /*1b010*/  ENDCOLLECTIVE ;  /* 0x000000000000791b */ /* 0x003fe20003800000 */
.L_x_12877:
        /* <DEDUP_REMOVED lines=16> */
.L_x_12878:
[----:B------:R-:W-:Y:S02]  /*1b120*/  IMAD.MOV.U32 R13, RZ, RZ, R4 ;  /* 0x000000ffff0d7224 */ /* 0x000fe400078e0004 */
[----:B------:R-:W-:Y:S02]  /*1b130*/  IMAD.MOV.U32 R12, RZ, RZ, 0x3 ;  /* 0x00000003ff0c7424 */ /* 0x000fe400078e00ff */
[----:B------:R-:W-:-:S07]  /*1b140*/  IMAD.MOV.U32 R7, RZ, RZ, R14 ;  /* 0x000000ffff077224 */ /* 0x000fce00078e000e */
[----:B------:R-:W-:Y:S05]  /*1b150*/  WARPSYNC.COLLECTIVE R15, `(.L_x_12879) ;  /* 0x000000000f087348 */ /* 0x000fea0003c00000 */
[----:B------:R0:W1:Y:S02]  /*1b160*/  SHFL.IDX P6, R14, R13, R12, R11 ;  /* 0x0000000c0d0e7389 */ /* 0x00006400000c000b */
[----:B01----:R-:W-:Y:S01]  /*1b170*/  ENDCOLLECTIVE ;  /* 0x000000000000791b */ /* 0x003fe20003800000 */
.L_x_12879:
        /* <DEDUP_REMOVED lines=16> */
.L_x_12880:
[----:B------:R-:W-:Y:S01]  /*1b280*/  MOV R13, R4 ;  /* 0x00000004000d7202 */ /* 0x000fe20000000f00 */
[----:B------:R-:W-:Y:S02]  /*1b290*/  IMAD.MOV.U32 R12, RZ, RZ, 0x4 ;  /* 0x00000004ff0c7424 */ /* 0x000fe400078e00ff */
[----:B------:R-:W-:-:S07]  /*1b2a0*/  IMAD.MOV.U32 R7, RZ, RZ, R14 ;  /* 0x000000ffff077224 */ /* 0x000fce00078e000e */
[----:B------:R-:W-:Y:S05]  /*1b2b0*/  WARPSYNC.COLLECTIVE R15, `(.L_x_12881) ;  /* 0x000000000f087348 */ /* 0x000fea0003c00000 */
[----:B------:R0:W1:Y:S02]  /*1b2c0*/  SHFL.IDX P6, R14, R13, R12, R11 ;  /* 0x0000000c0d0e7389 */ /* 0x00006400000c000b */
[----:B01----:R-:W-:Y:S01]  /*1b2d0*/  ENDCOLLECTIVE ;  /* 0x000000000000791b */ /* 0x003fe20003800000 */
.L_x_12881:
        /* <DEDUP_REMOVED lines=16> */
.L_x_12882:
[----:B------:R-:W-:Y:S01]  /*1b3e0*/  IMAD.MOV.U32 R13, RZ, RZ, R4 ;  /* 0x000000ffff0d7224 */ /* 0x000fe200078e0004 */
[----:B------:R-:W-:Y:S02]  /*1b3f0*/  MOV R12, 0x5 ;  /* 0x00000005000c7802 */ /* 0x000fe40000000f00 */
[----:B------:R-:W-:-:S07]  /*1b400*/  MOV R7, R14 ;  /* 0x0000000e00077202 */ /* 0x000fce0000000f00 */
[----:B------:R-:W-:Y:S05]  /*1b410*/  WARPSYNC.COLLECTIVE R15, `(.L_x_12883) ;  /* 0x000000000f087348 */ /* 0x000fea0003c00000 */
[----:B------:R0:W1:Y:S02]  /*1b420*/  SHFL.IDX P6, R14, R13, R12, R11 ;  /* 0x0000000c0d0e7389 */ /* 0x00006400000c000b */
[----:B01----:R-:W-:Y:S01]  /*1b430*/  ENDCOLLECTIVE ;  /* 0x000000000000791b */ /* 0x003fe20003800000 */
.L_x_12883:
        /* <DEDUP_REMOVED lines=16> */
.L_x_12884:
[----:B------:R-:W-:Y:S02]  /*1b540*/  IMAD.MOV.U32 R13, RZ, RZ, R4 ;  /* 0x000000ffff0d7224 */ /* 0x000fe400078e0004 */
[----:B------:R-:W-:Y:S02]  /*1b550*/  IMAD.MOV.U32 R12, RZ, RZ, 0x6 ;  /* 0x00000006ff0c7424 */ /* 0x000fe400078e00ff */
[----:B------:R-:W-:-:S07]  /*1b560*/  IMAD.MOV.U32 R7, RZ, RZ, R14 ;  /* 0x000000ffff077224 */ /* 0x000fce00078e000e */
[----:B------:R-:W-:Y:S05]  /*1b570*/  WARPSYNC.COLLECTIVE R15, `(.L_x_12885) ;  /* 0x000000000f087348 */ /* 0x000fea0003c00000 */
[----:B------:R0:W1:Y:S02]  /*1b580*/  SHFL.IDX P6, R14, R13, R12, R11 ;  /* 0x0000000c0d0e7389 */ /* 0x00006400000c000b */
[----:B01----:R-:W-:Y:S01]  /*1b590*/  ENDCOLLECTIVE ;  /* 0x000000000000791b */ /* 0x003fe20003800000 */
.L_x_12885:
        /* <DEDUP_REMOVED lines=16> */
.L_x_12886:
[----:B------:R-:W-:Y:S02]  /*1b6a0*/  IMAD.MOV.U32 R13, RZ, RZ, R4 ;  /* 0x000000ffff0d7224 */ /* 0x000fe400078e0004 */
[----:B------:R-:W-:Y:S02]  /*1b6b0*/  IMAD.MOV.U32 R12, RZ, RZ, 0x7 ;  /* 0x00000007ff0c7424 */ /* 0x000fe400078e00ff */
[----:B------:R-:W-:-:S07]  /*1b6c0*/  IMAD.MOV.U32 R7, RZ, RZ, R14 ;  /* 0x000000ffff077224 */ /* 0x000fce00078e000e */
[----:B------:R-:W-:Y:S05]  /*1b6d0*/  WARPSYNC.COLLECTIVE R15, `(.L_x_12887) ;  /* 0x000000000f087348 */ /* 0x000fea0003c00000 */
[----:B------:R0:W1:Y:S02]  /*1b6e0*/  SHFL.IDX P6, R14, R13, R12, R11 ;  /* 0x0000000c0d0e7389 */ /* 0x00006400000c000b */
[----:B01----:R-:W-:Y:S01]  /*1b6f0*/  ENDCOLLECTIVE ;  /* 0x000000000000791b */ /* 0x003fe20003800000 */
.L_x_12887:
[----:B------:R-:W-:-:S04]  /*1b700*/  @!P1 LEA R7, P2, R20, R7, 0x1 ;  /* 0x0000000714079211 */ /* 0x000fc800078408ff */
[----:B------:R-:W-:-:S04]  /*1b710*/  @!P1 IADD3.X R6, RZ, R6, RZ, P2, !PT ;  /* 0x00000006ff069210 */ /* 0x000fc800017fe4ff */
[----:B------:R-:W-:Y:S01]  /*1b720*/  @!P1 LOP3.LUT R7, R7, R6, RZ, 0x3c, !PT ;  /* 0x0000000607079212 */ /* 0x000fe200078e3cff */
[----:B------:R-:W-:-:S03]  /*1b730*/  IMAD.MOV.U32 R13, RZ, RZ, R0 ;  /* 0x000000ffff0d7224 */ /* 0x000fc600078e0000 */
[----:B------:R-:W-:Y:S02]  /*1b740*/  @!P1 LOP3.LUT R6, R7, R6, RZ, 0x3c, !PT ;  /* 0x0000000607069212 */ /* 0x000fe400078e3cff */
[----:B------:R-:W-:Y:S02]  /*1b750*/  IADD3 R0, R25, 0x70, RZ ;  /* 0x0000007019007810 */ /* 0x000fe40007ffe0ff */
[----:B------:R-:W-:Y:S02]  /*1b760*/  @!P1 LOP3.LUT R7, R7, R6, RZ, 0x3c, !PT ;  /* 0x0000000607079212 */ /* 0x000fe400078e3cff */
[----:B------:R-:W-:-:S03]  /*1b770*/  MOV R4, R14 ;  /* 0x0000000e00047202 */ /* 0x000fc60000000f00 */
[----:B------:R-:W-:Y:S01]  /*1b780*/  @!PT LDS RZ, [RZ] ;  /* 0x00000000fffff984 */ /* 0x000fe20000000800 */
[----:B------:R-:W-:Y:S01]  /*1b790*/  @!PT LDS RZ, [RZ] ;  /* 0x00000000fffff984 */ /* 0x000fe20000000800 */
[----:B------:R-:W-:Y:S01]  /*1b7a0*/  @!PT LDS RZ, [RZ] ;  /* 0x00000000fffff984 */ /* 0x000fe20000000800 */
[----:B------:R0:W-:Y:S01]  /*1b7b0*/  @!P1 LDGSTS.E.BYPASS.LTC128B.128 [R10+0xf400], desc[UR56][R6.64], !P0 ;  /* 0x0f400000060a9fae */ /* 0x0001e2000c101d78 */
[----:B------:R-:W-:Y:S02]  /*1b7c0*/  ISETP.GE.AND P1, PT, R0, R3, PT ;  /* 0x000000030000720c */ /* 0x000fe40003f26270 */
[----:B------:R-:W-:-:S11]  /*1b7d0*/  IADD3 R0, R25, 0x80, RZ ;  /* 0x0000008019007810 */ /* 0x000fd60007ffe0ff */
[----:B0-----:R-:W-:Y:S05]  /*1b7e0*/  WARPSYNC.COLLECTIVE R15, `(.L_x_12888) ;  /* 0x000000000f087348 */ /* 0x001fea0003c00000 */
[----:B------:R1:W2:Y:S02]  /*1b7f0*/  SHFL.IDX P6, R14, R13, R12, R11 ;  /* 0x0000000c0d0e7389 */ /* 0x0002a400000c000b */
[----:B012---:R-:W-:Y:S01]  /*1b800*/  ENDCOLLECTIVE ;  /* 0x000000000000791b */ /* 0x007fe20003800000 */
.L_x_12888:
[----:B------:R-:W-:Y:S01]  /*1b810*/  ISETP.GE.AND P2, PT, R0, R3, PT ;  /* 0x000000030000720c */ /* 0x000fe20003f46270 */
[----:B------:R-:W-:Y:S02]  /*1b820*/  IMAD.MOV.U32 R13, RZ, RZ, R2 ;  /* 0x000000ffff0d7224 */ /* 0x000fe400078e0002 */
[----:B------:R-:W-:Y:S02]  /*1b830*/  IMAD.MOV.U32 R12, RZ, RZ, RZ ;  /* 0x000000ffff0c7224 */ /* 0x000fe400078e00ff */
[----:B------:R-:W-:-:S08]  /*1b840*/  IMAD.MOV.U32 R6, RZ, RZ, R14 ;  /* 0x000000ffff067224 */ /* 0x000fd000078e000e */
[----:B------:R-:W-:Y:S05]  /*1b850*/  WARPSYNC.COLLECTIVE R15, `(.L_x_12889) ;  /* 0x000000000f087348 */ /* 0x000fea0003c00000 */
[----:B------:R0:W1:Y:S02]  /*1b860*/  SHFL.IDX P6, R14, R13, R12, R11 ;  /* 0x0000000c0d0e7389 */ /* 0x00006400000c000b */
[----:B01----:R-:W-:Y:S01]  /*1b870*/  ENDCOLLECTIVE ;  /* 0x000000000000791b */ /* 0x003fe20003800000 */
.L_x_12889:
[----:B------:R-:W-:-:S05]  /*1b880*/  @!P1 LEA R6, P3, R20, R6, 0x1 ;  /* 0x0000000614069211 */ /* 0x000fca00078608ff */
[----:B------:R-:W-:-:S04]  /*1b890*/  @!P1 IMAD.X R4, RZ, RZ, R4, P3 ;  /* 0x000000ffff049224 */ /* 0x000fc800018e0604 */
[----:B------:R-:W-:Y:S02]  /*1b8a0*/  @!P1 IMAD.MOV.U32 R7, RZ, RZ, R4 ;  /* 0x000000ffff079224 */ /* 0x000fe400078e0004 */
[----:B------:R-:W-:Y:S02]  /*1b8b0*/  IMAD.MOV.U32 R13, RZ, RZ, R5 ;  /* 0x000000ffff0d7224 */ /* 0x000fe400078e0005 */
[----:B------:R-:W-:Y:S01]  /*1b8c0*/  VIADD R4, R25, 0xa0 ;  /* 0x000000a019047836 */ /* 0x000fe20000000000 */
[----:B------:R-:W-:Y:S01]  /*1b8d0*/  @!PT LDS RZ, [RZ] ;  /* 0x00000000fffff984 */ /* 0x000fe20000000800 */
[----:B------:R-:W-:Y:S01]  /*1b8e0*/  @!PT LDS RZ, [RZ] ;  /* 0x00000000fffff984 */ /* 0x000fe20000000800 */
[----:B------:R-:W-:Y:S01]  /*1b8f0*/  @!PT LDS RZ, [RZ] ;  /* 0x00000000fffff984 */ /* 0x000fe20000000800 */
[----:B------:R0:W-:Y:S01]  /*1b900*/  @!P1 LDGSTS.E.BYPASS.LTC128B.128 [R10+0xfc00], desc[UR56][R6.64], !P0 ;  /* 0x0fc00000060a9fae */ /* 0x0001e2000c101d78 */
[----:B------:R-:W-:-:S07]  /*1b910*/  MOV R8, R14 ;  /* 0x0000000e00087202 */ /* 0x000fce0000000f00 */
[----:B0-----:R-:W-:Y:S05]  /*1b920*/  WARPSYNC.COLLECTIVE R15, `(.L_x_12890) ;  /* 0x000000000f087348 */ /* 0x001fea0003c00000 */
[----:B------:R1:W2:Y:S02]  /*1b930*/  SHFL.IDX P6, R14, R13, R12, R11 ;  /* 0x0000000c0d0e7389 */ /* 0x0002a400000c000b */
[----:B012---:R-:W-:Y:S01]  /*1b940*/  ENDCOLLECTIVE ;  /* 0x000000000000791b */ /* 0x007fe20003800000 */
.L_x_12890:
[----:B------:R-:W-:Y:S02]  /*1b950*/  IMAD.MOV.U32 R13, RZ, RZ, R2 ;  /* 0x000000ffff0d7224 */ /* 0x000fe400078e0002 */
[----:B------:R-:W-:Y:S02]  /*1b960*/  IMAD.MOV.U32 R12, RZ, RZ, 0x1 ;  /* 0x00000001ff0c7424 */ /* 0x000fe400078e00ff */
[----:B------:R-:W-:-:S07]  /*1b970*/  IMAD.MOV.U32 R0, RZ, RZ, R14 ;  /* 0x000000ffff007224 */ /* 0x000fce00078e000e */
[----:B------:R-:W-:Y:S05]  /*1b980*/  WARPSYNC.COLLECTIVE R15, `(.L_x_12891) ;  /* 0x000000000f087348 */ /* 0x000fea0003c00000 */
[----:B------:R0:W1:Y:S02]  /*1b990*/  SHFL.IDX P6, R14, R13, R12, R11 ;  /* 0x0000000c0d0e7389 */ /* 0x00006400000c000b */
[----:B01----:R-:W-:Y:S01]  /*1b9a0*/  ENDCOLLECTIVE ;  /* 0x000000000000791b */ /* 0x003fe20003800000 */
.L_x_12891:
[----:B------:R-:W-:-:S04]  /*1b9b0*/  @!P2 LEA R0, P1, R20, R0, 0x1 ;  /* 0x000000001400a211 */ /* 0x000fc800078208ff */
[----:B------:R-:W-:-:S05]  /*1b9c0*/  @!P2 IADD3.X R6, RZ, R8, RZ, P1, !PT ;  /* 0x00000008ff06a210 */ /* 0x000fca0000ffe4ff */
[----:B------:R-:W-:Y:S02]  /*1b9d0*/  @!P2 IMAD.MOV.U32 R7, RZ, RZ, R6 ;  /* 0x000000ffff07a224 */ /* 0x000fe400078e0006 */
[----:B------:R-:W-:Y:S01]  /*1b9e0*/  @!P2 IMAD.MOV.U32 R6, RZ, RZ, R0 ;  /* 0x000000ffff06a224 */ /* 0x000fe200078e0000 */
[----:B------:R-:W-:Y:S01]  /*1b9f0*/  IADD3 R0, R25, 0x90, RZ ;  /* 0x0000009019007810 */ /* 0x000fe20007ffe0ff */
[----:B------:R-:W-:-:S03]  /*1ba00*/  IMAD.MOV.U32 R13, RZ, RZ, R5 ;  /* 0x000000ffff0d7224 */ /* 0x000fc600078e0005 */
[----:B------:R-:W-:Y:S01]  /*1ba10*/  ISETP.GE.AND P1, PT, R0, R3, PT ;  /* 0x000000030000720c */ /* 0x000fe20003f26270 */
[----:B------:R-:W-:Y:S01]  /*1ba20*/  @!PT LDS RZ, [RZ] ;  /* 0x00000000fffff984 */ /* 0x000fe20000000800 */
[----:B------:R-:W-:Y:S01]  /*1ba30*/  @!PT LDS RZ, [RZ] ;  /* 0x00000000fffff984 */ /* 0x000fe20000000800 */
[----:B------:R-:W-:Y:S01]  /*1ba40*/  @!PT LDS RZ, [RZ] ;  /* 0x00000000fffff984 */ /* 0x000fe20000000800 */
[----:B------:R0:W-:Y:S01]  /*1ba50*/  @!P2 LDGSTS.E.BYPASS.LTC128B.128 [R10+0x10400], desc[UR56][R6.64], !P0 ;  /* 0x10400000060aafae */ /* 0x0001e2000c101d78 */
[----:B------:R-:W-:-:S11]  /*1ba60*/  MOV R0, R14 ;  /* 0x0000000e00007202 */ /* 0x000fd60000000f00 */
[----:B0-----:R-:W-:Y:S05]  /*1ba70*/  WARPSYNC.COLLECTIVE R15, `(.L_x_12892) ;  /* 0x000000000f087348 */ /* 0x001fea0003c00000 */
[----:B------:R1:W2:Y:S02]  /*1ba80*/  SHFL.IDX P6, R14, R13, R12, R11 ;  /* 0x0000000c0d0e7389 */ /* 0x0002a400000c000b */
[----:B012---:R-:W-:Y:S01]  /*1ba90*/  ENDCOLLECTIVE ;  /* 0x000000000000791b */ /* 0x007fe20003800000 */
.L_x_12892:
[----:B------:R-:W-:Y:S01]  /*1baa0*/  IMAD.MOV.U32 R13, RZ, RZ, R2 ;  /* 0x000000ffff0d7224 */ /* 0x000fe200078e0002 */
[----:B------:R-:W-:Y:S01]  /*1bab0*/  MOV R12, 0x2 ;  /* 0x00000002000c7802 */ /* 0x000fe20000000f00 */
[----:B------:R-:W-:-:S07]  /*1bac0*/  IMAD.MOV.U32 R6, RZ, RZ, R14 ;  /* 0x000000ffff067224 */ /* 0x000fce00078e000e */
[----:B------:R-:W-:Y:S05]  /*1bad0*/  WARPSYNC.COLLECTIVE R15, `(.L_x_12893) ;  /* 0x000000000f087348 */ /* 0x000fea0003c00000 */
[----:B------:R0:W1:Y:S02]  /*1bae0*/  SHFL.IDX P6, R14, R13, R12, R11 ;  /* 0x0000000c0d0e7389 */ /* 0x00006400000c000b */
[----:B01----:R-:W-:Y:S01]  /*1baf0*/  ENDCOLLECTIVE ;  /* 0x000000000000791b */ /* 0x003fe20003800000 */
.L_x_12893:
[----:B------:R-:W-:-:S04]  /*1bb00*/  @!P1 LEA R6, P2, R20, R6, 0x1 ;  /* 0x0000000614069211 */ /* 0x000fc800078408ff */
[----:B------:R-:W-:-:S05]  /*1bb10*/  @!P1 IADD3.X R0, RZ, R0, RZ, P2, !PT ;  /* 0x00000000ff009210 */ /* 0x000fca00017fe4ff */
        /* <DEDUP_REMOVED lines=11> */
.L_x_12894:
[----:B------:R-:W-:Y:S02]  /*1bbd0*/  IMAD.MOV.U32 R13, RZ, RZ, R2 ;  /* 0x000000ffff0d7224 */ /* 0x000fe400078e0002 */
[----:B------:R-:W-:Y:S01]  /*1bbe0*/  IMAD.MOV.U32 R12, RZ, RZ, 0x3 ;  /* 0x00000003ff0c7424 */ /* 0x000fe200078e00ff */
[----:B------:R-:W-:-:S07]  /*1bbf0*/  MOV R6, R14 ;  /* 0x0000000e00067202 */ /* 0x000fce0000000f00 */
[----:B------:R-:W-:Y:S05]  /*1bc00*/  WARPSYNC.COLLECTIVE R15, `(.L_x_12895) ;  /* 0x000000000f087348 */ /* 0x000fea0003c00000 */
[----:B------:R0:W1:Y:S02]  /*1bc10*/  SHFL.IDX P6, R14, R13, R12, R11 ;  /* 0x0000000c0d0e7389 */ /* 0x00006400000c000b */
[----:B01----:R-:W-:Y:S01]  /*1bc20*/  ENDCOLLECTIVE ;  /* 0x000000000000791b */ /* 0x003fe20003800000 */
.L_x_12895:
        /* <DEDUP_REMOVED lines=12> */
.L_x_12896:
[----:B------:R-:W-:Y:S01]  /*1bcf0*/  IMAD.MOV.U32 R2, RZ, RZ, R14 ;  /* 0x000000ffff027224 */ /* 0x000fe200078e000e */
[----:B------:R-:W-:Y:S06]  /*1bd00*/  BRA `(.L_x_12897) ;  /* 0xffffffac00347947 */ /* 0x000fec000383ffff */
.L_x_12734:
[----:B0-----:R0:W1:Y:S02]  /*1bd10*/  SYNCS.PHASECHK.TRANS64.TRYWAIT P0, [R16+URZ+0x30820], R0 ;  /* 0x03082000100075a7 */ /* 0x001064000800017f */
[----:B-1----:R-:W-:Y:S05]  /*1bd20*/  @!P0 NANOSLEEP.SYNCS 0x989680 ;  /* 0x009896800000895d */ /* 0x002fea0003900000 */
[----:B------:R-:W1:Y:S02]  /*1bd30*/  @!P0 SYNCS.PHASECHK.TRANS64 P0, [R16+URZ+0x30820], R0 ;  /* 0x03082000100085a7 */ /* 0x000e64000800007f */
[----:B-1----:R-:W-:Y:S05]  /*1bd40*/  @!P0 BRA `(.L_x_12734) ;  /* 0xfffffffc00f08947 */ /* 0x002fea000383ffff */
[----:B------:R-:W-:Y:S05]  /*1bd50*/  BRA `(.L_x_12898) ;  /* 0xffffffac00947947 */ /* 0x000fea000383ffff */
.L_x_12743:
[----:B-1----:R1:W2:Y:S02]  /*1bd60*/  SYNCS.PHASECHK.TRANS64.TRYWAIT P0, [R2+URZ+0x30840], R3 ;  /* 0x03084003020075a7 */ /* 0x0022a4000800017f */
[----:B--2---:R-:W-:Y:S05]  /*1bd70*/  @!P0 NANOSLEEP.SYNCS 0x989680 ;  /* 0x009896800000895d */ /* 0x004fea0003900000 */
[----:B------:R-:W2:Y:S02]  /*1bd80*/  @!P0 SYNCS.PHASECHK.TRANS64 P0, [R2+URZ+0x30840], R3 ;  /* 0x03084003020085a7 */ /* 0x000ea4000800007f */
[----:B--2---:R-:W-:Y:S05]  /*1bd90*/  @!P0 BRA `(.L_x_12743) ;  /* 0xfffffffc00f08947 */ /* 0x004fea000383ffff */
[----:B------:R-:W-:Y:S05]  /*1bda0*/  BRA `(.L_x_12899) ;  /* 0xffffffb000687947 */ /* 0x000fea000383ffff */
.L_x_12748:
[----:B0-----:R0:W1:Y:S02]  /*1bdb0*/  SYNCS.PHASECHK.TRANS64.TRYWAIT P0, [R3+URZ+0x60], R2 ;  /* 0x00006002030075a7 */ /* 0x001064000800017f */
[----:B-1----:R-:W-:Y:S05]  /*1bdc0*/  @!P0 NANOSLEEP.SYNCS 0x989680 ;  /* 0x009896800000895d */ /* 0x002fea0003900000 */
[----:B------:R-:W1:Y:S02]  /*1bdd0*/  @!P0 SYNCS.PHASECHK.TRANS64 P0, [R3+URZ+0x60], R2 ;  /* 0x00006002030085a7 */ /* 0x000e64000800007f */
[----:B-1----:R-:W-:Y:S05]  /*1bde0*/  @!P0 BRA `(.L_x_12748) ;  /* 0xfffffffc00f08947 */ /* 0x002fea000383ffff */
[----:B------:R-:W-:Y:S05]  /*1bdf0*/  BRA `(.L_x_12900) ;  /* 0xffffffb000f47947 */ /* 0x000fea000383ffff */
.L_x_12756:
[----:B-1----:R1:W2:Y:S02]  /*1be00*/  SYNCS.PHASECHK.TRANS64.TRYWAIT P0, [R2+URZ+0x30840], R3 ;  /* 0x03084003020075a7 */ /* 0x0022a4000800017f */
[----:B--2---:R-:W-:Y:S05]  /*1be10*/  @!P0 NANOSLEEP.SYNCS 0x989680 ;  /* 0x009896800000895d */ /* 0x004fea0003900000 */
[----:B------:R-:W2:Y:S02]  /*1be20*/  @!P0 SYNCS.PHASECHK.TRANS64 P0, [R2+URZ+0x30840], R3 ;  /* 0x03084003020085a7 */ /* 0x000ea4000800007f */
[----:B--2---:R-:W-:Y:S05]  /*1be30*/  @!P0 BRA `(.L_x_12756) ;  /* 0xfffffffc00f08947 */ /* 0x004fea000383ffff */
[----:B------:R-:W-:Y:S05]  /*1be40*/  BRA `(.L_x_12901) ;  /* 0xffffffb800387947 */ /* 0x000fea000383ffff */
.L_x_12761:
[----:B0-----:R0:W1:Y:S02]  /*1be50*/  SYNCS.PHASECHK.TRANS64.TRYWAIT P0, [R10+URZ+0x60], R28 ;  /* 0x0000601c0a0075a7 */ /* 0x001064000800017f */
[----:B-1----:R-:W-:Y:S05]  /*1be60*/  @!P0 NANOSLEEP.SYNCS 0x989680 ;  /* 0x009896800000895d */ /* 0x002fea0003900000 */
[----:B------:R-:W1:Y:S02]  /*1be70*/  @!P0 SYNCS.PHASECHK.TRANS64 P0, [R10+URZ+0x60], R28 ;  /* 0x0000601c0a0085a7 */ /* 0x000e64000800007f */
[----:B-1----:R-:W-:Y:S05]  /*1be80*/  @!P0 BRA `(.L_x_12761) ;  /* 0xfffffffc00f08947 */ /* 0x002fea000383ffff */
[----:B------:R-:W-:Y:S05]  /*1be90*/  BRA `(.L_x_12902) ;  /* 0xffffffb800c47947 */ /* 0x000fea000383ffff */
.L_x_12769:
[----:B-1----:R1:W2:Y:S02]  /*1bea0*/  SYNCS.PHASECHK.TRANS64.TRYWAIT P0, [R2+URZ+0x30840], R3 ;  /* 0x03084003020075a7 */ /* 0x0022a4000800017f */
[----:B--2---:R-:W-:Y:S05]  /*1beb0*/  @!P0 NANOSLEEP.SYNCS 0x989680 ;  /* 0x009896800000895d */ /* 0x004fea0003900000 */
[----:B------:R-:W2:Y:S02]  /*1bec0*/  @!P0 SYNCS.PHASECHK.TRANS64 P0, [R2+URZ+0x30840], R3 ;  /* 0x03084003020085a7 */ /* 0x000ea4000800007f */
[----:B--2---:R-:W-:Y:S05]  /*1bed0*/  @!P0 BRA `(.L_x_12769) ;  /* 0xfffffffc00f08947 */ /* 0x004fea000383ffff */
[----:B------:R-:W-:Y:S05]  /*1bee0*/  BRA `(.L_x_12903) ;  /* 0xffffffbc00d87947 */ /* 0x000fea000383ffff */
.L_x_12774:
[----:B0-----:R0:W1:Y:S02]  /*1bef0*/  SYNCS.PHASECHK.TRANS64.TRYWAIT P0, [R3+URZ+0x60], R7 ;  /* 0x00006007030075a7 */ /* 0x001064000800017f */
[----:B-1----:R-:W-:Y:S05]  /*1bf00*/  @!P0 NANOSLEEP.SYNCS 0x989680 ;  /* 0x009896800000895d */ /* 0x002fea0003900000 */
[----:B------:R-:W1:Y:S02]  /*1bf10*/  @!P0 SYNCS.PHASECHK.TRANS64 P0, [R3+URZ+0x60], R7 ;  /* 0x00006007030085a7 */ /* 0x000e64000800007f */
[----:B-1----:R-:W-:Y:S05]  /*1bf20*/  @!P0 BRA `(.L_x_12774) ;  /* 0xfffffffc00f08947 */ /* 0x002fea000383ffff */
[----:B------:R-:W-:Y:S05]  /*1bf30*/  BRA `(.L_x_12904) ;  /* 0xffffffc000687947 */ /* 0x000fea000383ffff */
.L_x_12784:
[----:B0-----:R0:W1:Y:S02]  /*1bf40*/  SYNCS.PHASECHK.TRANS64.TRYWAIT P0, [R3+URZ+0x30860], R0 ;  /* 0x03086000030075a7 */ /* 0x001064000800017f */
[----:B-1----:R-:W-:Y:S05]  /*1bf50*/  @!P0 NANOSLEEP.SYNCS 0x989680 ;  /* 0x009896800000895d */ /* 0x002fea0003900000 */
[----:B------:R-:W1:Y:S02]  /*1bf60*/  @!P0 SYNCS.PHASECHK.TRANS64 P0, [R3+URZ+0x30860], R0 ;  /* 0x03086000030085a7 */ /* 0x000e64000800007f */
[----:B-1----:R-:W-:Y:S05]  /*1bf70*/  @!P0 BRA `(.L_x_12784) ;  /* 0xfffffffc00f08947 */ /* 0x002fea000383ffff */
[----:B------:R-:W-:Y:S05]  /*1bf80*/  BRA `(.L_x_12905) ;  /* 0xffffffc400687947 */ /* 0x000fea000383ffff */
.L_x_12790:
[----:B------:R-:W-:Y:S01]  /*1bf90*/  BSSY B0, `(.L_x_12906) ;  /* 0x0000008000007945 */ /* 0x000fe20003800000 */
[----:B0-----:R-:W-:Y:S01]  /*1bfa0*/  MOV R13, R24 ;  /* 0x00000018000d7202 */ /* 0x001fe20000000f00 */
[----:B------:R-:W-:Y:S01]  /*1bfb0*/  IMAD.MOV.U32 R12, RZ, RZ, RZ ;  /* 0x000000ffff0c7224 */ /* 0x000fe200078e00ff */
[----:B------:R-:W-:Y:S01]  /*1bfc0*/  MOV R15, 0xffffffff ;  /* 0xffffffff000f7802 */ /* 0x000fe20000000f00 */
[----:B------:R-:W-:-:S07]  /*1bfd0*/  IMAD.MOV.U32 R11, RZ, RZ, 0x1f ;  /* 0x0000001fff0b7424 */ /* 0x000fce00078e00ff */
[----:B--2---:R-:W-:Y:S05]  /*1bfe0*/  WARPSYNC.COLLECTIVE R15, `(.L_x_12907) ;  /* 0x000000000f087348 */ /* 0x004fea0003c00000 */
[----:B------:R0:W1:Y:S02]  /*1bff0*/  SHFL.IDX P6, R14, R13, R12, R11 ;  /* 0x0000000c0d0e7389 */ /* 0x00006400000c000b */
[----:B012---:R-:W-:Y:S01]  /*1c000*/  ENDCOLLECTIVE ;  /* 0x000000000000791b */ /* 0x007fe20003800000 */
.L_x_12907:
[----:B------:R-:W-:Y:S05]  /*1c010*/  BSYNC B0 ;  /* 0x0000000000007941 */ /* 0x000fea0003800000 */
.L_x_12906:
        /* <DEDUP_REMOVED lines=9> */
.L_x_12908:
[----:B------:R-:W-:Y:S02]  /*1c0b0*/  ULDC UR4, c[0x0][0xc3c] ;  /* 0x00030f0000047ab9 */ /* 0x000fe40000000800 */
[----:B------:R-:W-:-:S13]  /*1c0c0*/  ISETP.GE.OR P1, PT, R7, UR4, !P0 ;  /* 0x0000000407007c0c */ /* 0x000fda000c726670 */
[----:B------:R-:W0:Y:S08]  /*1c0d0*/  @!P1 LDC.64 R2, c[0x0][0xc80] ;  /* 0x00032000ff029b82 */ /* 0x000e300000000a00 */
[----:B------:R-:W1:Y:S01]  /*1c0e0*/  @!P1 LDC.64 R4, c[0x0][0xc78] ;  /* 0x00031e00ff049b82 */ /* 0x000e620000000a00 */
[----:B------:R-:W-:Y:S02]  /*1c0f0*/  MOV R11, RZ ;  /* 0x000000ff000b7202 */ /* 0x000fe40000000f00 */
[----:B------:R-:W-:Y:S01]  /*1c100*/  MOV R6, R14 ;  /* 0x0000000e00067202 */ /* 0x000fe20000000f00 */
        /* <DEDUP_REMOVED lines=18> */
.L_x_12909:
[----:B------:R-:W-:Y:S02]  /*1c230*/  MOV R12, 0x2 ;  /* 0x00000002000c7802 */ /* 0x000fe40000000f00 */
[----:B------:R-:W-:-:S05]  /*1c240*/  SEL R14, R14, RZ, P1 ;  /* 0x000000ff0e0e7207 */ /* 0x000fca0000800000 */
[----:B------:R-:W-:-:S04]  /*1c250*/  IMAD.IADD R5, R13, 0x1, R14 ;  /* 0x000000010d057824 */ /* 0x000fc800078e020e */
[----:B------:R-:W-:-:S07]  /*1c260*/  IMAD.MOV.U32 R13, RZ, RZ, R5 ;  /* 0x000000ffff0d7224 */ /* 0x000fce00078e0005 */
[----:B------:R-:W-:Y:S05]  /*1c270*/  WARPSYNC.COLLECTIVE R15, `(.L_x_12910) ;  /* 0x000000000f087348 */ /* 0x000fea0003c00000 */
[----:B------:R0:W1:Y:S02]  /*1c280*/  SHFL.UP P6, R14, R13, R12, R11 ;  /* 0x0400000c0d0e7389 */ /* 0x00006400000c000b */
[----:B01----:R-:W-:Y:S01]  /*1c290*/  ENDCOLLECTIVE ;  /* 0x000000000000791b */ /* 0x003fe20003800000 */
.L_x_12910:
[----:B------:R-:W-:Y:S02]  /*1c2a0*/  MOV R12, 0x4 ;  /* 0x00000004000c7802 */ /* 0x000fe40000000f00 */
[----:B------:R-:W-:-:S05]  /*1c2b0*/  SEL R2, R14, RZ, P2 ;  /* 0x000000ff0e027207 */ /* 0x000fca0001000000 */
[----:B------:R-:W-:-:S04]  /*1c2c0*/  IMAD.IADD R2, R5, 0x1, R2 ;  /* 0x0000000105027824 */ /* 0x000fc800078e0202 */
[----:B------:R-:W-:-:S07]  /*1c2d0*/  IMAD.MOV.U32 R13, RZ, RZ, R2 ;  /* 0x000000ffff0d7224 */ /* 0x000fce00078e0002 */
[----:B------:R-:W-:Y:S05]  /*1c2e0*/  WARPSYNC.COLLECTIVE R15, `(.L_x_12911) ;  /* 0x000000000f087348 */ /* 0x000fea0003c00000 */
[----:B------:R0:W1:Y:S02]  /*1c2f0*/  SHFL.UP P6, R14, R13, R12, R11 ;  /* 0x0400000c0d0e7389 */ /* 0x00006400000c000b */
[----:B01----:R-:W-:Y:S01]  /*1c300*/  ENDCOLLECTIVE ;  /* 0x000000000000791b */ /* 0x003fe20003800000 */
.L_x_12911:
[----:B------:R-:W-:Y:S02]  /*1c310*/  MOV R12, 0x8 ;  /* 0x00000008000c7802 */ /* 0x000fe40000000f00 */
[----:B------:R-:W-:-:S05]  /*1c320*/  SEL R3, R14, RZ, P3 ;  /* 0x000000ff0e037207 */ /* 0x000fca0001800000 */
[----:B------:R-:W-:-:S04]  /*1c330*/  IMAD.IADD R8, R2, 0x1, R3 ;  /* 0x0000000102087824 */ /* 0x000fc800078e0203 */
[----:B------:R-:W-:-:S07]  /*1c340*/  IMAD.MOV.U32 R13, RZ, RZ, R8 ;  /* 0x000000ffff0d7224 */ /* 0x000fce00078e0008 */
[----:B------:R-:W-:Y:S05]  /*1c350*/  WARPSYNC.COLLECTIVE R15, `(.L_x_12912) ;  /* 0x000000000f087348 */ /* 0x000fea0003c00000 */
[----:B------:R0:W1:Y:S02]  /*1c360*/  SHFL.UP P6, R14, R13, R12, R11 ;  /* 0x0400000c0d0e7389 */ /* 0x00006400000c000b */
[----:B01----:R-:W-:Y:S01]  /*1c370*/  ENDCOLLECTIVE ;  /* 0x000000000000791b */ /* 0x003fe20003800000 */
.L_x_12912:
[----:B------:R-:W-:Y:S02]  /*1c380*/  MOV R12, 0x10 ;  /* 0x00000010000c7802 */ /* 0x000fe40000000f00 */
[----:B------:R-:W-:-:S05]  /*1c390*/  SEL R5, R14, RZ, P4 ;  /* 0x000000ff0e057207 */ /* 0x000fca0002000000 */
[----:B------:R-:W-:-:S04]  /*1c3a0*/  IMAD.IADD R5, R8, 0x1, R5 ;  /* 0x0000000108057824 */ /* 0x000fc800078e0205 */
[----:B------:R-:W-:-:S07]  /*1c3b0*/  IMAD.MOV.U32 R13, RZ, RZ, R5 ;  /* 0x000000ffff0d7224 */ /* 0x000fce00078e0005 */
[----:B------:R-:W-:Y:S05]  /*1c3c0*/  WARPSYNC.COLLECTIVE R15, `(.L_x_12913) ;  /* 0x000000000f087348 */ /* 0x000fea0003c00000 */
[----:B------:R0:W1:Y:S02]  /*1c3d0*/  SHFL.UP P6, R14, R13, R12, R11 ;  /* 0x0400000c0d0e7389 */ /* 0x00006400000c000b */
[----:B01----:R-:W-:Y:S01]  /*1c3e0*/  ENDCOLLECTIVE ;  /* 0x000000000000791b */ /* 0x003fe20003800000 */
.L_x_12913:
        /* <DEDUP_REMOVED lines=8> */
.L_x_12914:
[----:B------:R-:W-:Y:S05]  /*1c470*/  BRA `(.L_x_12915) ;  /* 0xffffffc400a07947 */ /* 0x000fea000383ffff */
.L_x_12793:
[----:B------:R-:W-:Y:S01]  /*1c480*/  BSSY B0, `(.L_x_12916) ;  /* 0x0000007000007945 */ /* 0x000fe20003800000 */
[----:B------:R-:W-:Y:S01]  /*1c490*/  MOV R12, 0x1 ;  /* 0x00000001000c7802 */ /* 0x000fe20000000f00 */
[----:B------:R-:W-:Y:S02]  /*1c4a0*/  IMAD.MOV.U32 R11, RZ, RZ, RZ ;  /* 0x000000ffff0b7224 */ /* 0x000fe400078e00ff */
[----:B------:R-:W-:-:S07]  /*1c4b0*/  IMAD.MOV.U32 R15, RZ, RZ, -0x1 ;  /* 0xffffffffff0f7424 */ /* 0x000fce00078e00ff */
[----:B------:R-:W-:Y:S05]  /*1c4c0*/  WARPSYNC.COLLECTIVE R15, `(.L_x_12917) ;  /* 0x000000000f087348 */ /* 0x000fea0003c00000 */
[----:B------:R0:W1:Y:S02]  /*1c4d0*/  SHFL.UP P6, R14, R13, R12, R11 ;  /* 0x0400000c0d0e7389 */ /* 0x00006400000c000b */
[----:B01----:R-:W-:Y:S01]  /*1c4e0*/  ENDCOLLECTIVE ;  /* 0x000000000000791b */ /* 0x003fe20003800000 */
.L_x_12917:
[----:B------:R-:W-:Y:S05]  /*1c4f0*/  BSYNC B0 ;  /* 0x0000000000007941 */ /* 0x000fea0003800000 */
.L_x_12916:
[----:B------:R-:W-:Y:S01]  /*1c500*/  SEL R14, R14, RZ, P1 ;  /* 0x000000ff0e0e7207 */ /* 0x000fe20000800000 */
[----:B------:R-:W-:Y:S01]  /*1c510*/  IMAD.MOV.U32 R12, RZ, RZ, 0x2 ;  /* 0x00000002ff0c7424 */ /* 0x000fe200078e00ff */
[----:B------:R-:W-:Y:S01]  /*1c520*/  MOV R15, 0xffffffff ;  /* 0xffffffff000f7802 */ /* 0x000fe20000000f00 */
[----:B------:R-:W-:Y:S01]  /*1c530*/  IMAD.MOV.U32 R11, RZ, RZ, RZ ;  /* 0x000000ffff0b7224 */ /* 0x000fe200078e00ff */
[----:B------:R-:W-:-:S07]  /*1c540*/  IADD3 R13, R13, R14, RZ ;  /* 0x0000000e0d0d7210 */ /* 0x000fce0007ffe0ff */
[----:B------:R-:W-:Y:S05]  /*1c550*/  WARPSYNC.COLLECTIVE R15, `(.L_x_12918) ;  /* 0x000000000f087348 */ /* 0x000fea0003c00000 */
[----:B------:R0:W1:Y:S02]  /*1c560*/  SHFL.UP P6, R14, R13, R12, R11 ;  /* 0x0400000c0d0e7389 */ /* 0x00006400000c000b */
[----:B01----:R-:W-:Y:S01]  /*1c570*/  ENDCOLLECTIVE ;  /* 0x000000000000791b */ /* 0x003fe20003800000 */
.L_x_12918:
[----:B------:R-:W-:Y:S02]  /*1c580*/  MOV R12, 0x4 ;  /* 0x00000004000c7802 */ /* 0x000fe40000000f00 */
[----:B------:R-:W-:-:S05]  /*1c590*/  SEL R2, R14, RZ, P2 ;  /* 0x000000ff0e027207 */ /* 0x000fca0001000000 */
[----:B------:R-:W-:-:S04]  /*1c5a0*/  IMAD.IADD R2, R13, 0x1, R2 ;  /* 0x000000010d027824 */ /* 0x000fc800078e0202 */
[----:B------:R-:W-:-:S07]  /*1c5b0*/  IMAD.MOV.U32 R13, RZ, RZ, R2 ;  /* 0x000000ffff0d7224 */ /* 0x000fce00078e0002 */
[----:B------:R-:W-:Y:S05]  /*1c5c0*/  WARPSYNC.COLLECTIVE R15, `(.L_x_12919) ;  /* 0x000000000f087348 */ /* 0x000fea0003c00000 */
[----:B------:R0:W1:Y:S02]  /*1c5d0*/  SHFL.UP P6, R14, R13, R12, R11 ;  /* 0x0400000c0d0e7389 */ /* 0x00006400000c000b */
[----:B01----:R-:W-:Y:S01]  /*1c5e0*/  ENDCOLLECTIVE ;  /* 0x000000000000791b */ /* 0x003fe20003800000 */
.L_x_12919:
[----:B------:R-:W-:Y:S02]  /*1c5f0*/  MOV R12, 0x8 ;  /* 0x00000008000c7802 */ /* 0x000fe40000000f00 */
[----:B------:R-:W-:-:S05]  /*1c600*/  SEL R3, R14, RZ, P3 ;  /* 0x000000ff0e037207 */ /* 0x000fca0001800000 */
[----:B------:R-:W-:-:S04]  /*1c610*/  IMAD.IADD R3, R2, 0x1, R3 ;  /* 0x0000000102037824 */ /* 0x000fc800078e0203 */
[----:B------:R-:W-:-:S07]  /*1c620*/  IMAD.MOV.U32 R13, RZ, RZ, R3 ;  /* 0x000000ffff0d7224 */ /* 0x000fce00078e0003 */
[----:B------:R-:W-:Y:S05]  /*1c630*/  WARPSYNC.COLLECTIVE R15, `(.L_x_12920) ;  /* 0x000000000f087348 */ /* 0x000fea0003c00000 */
[----:B------:R0:W1:Y:S02]  /*1c640*/  SHFL.UP P6, R14, R13, R12, R11 ;  /* 0x0400000c0d0e7389 */ /* 0x00006400000c000b */
[----:B01----:R-:W-:Y:S01]  /*1c650*/  ENDCOLLECTIVE ;  /* 0x000000000000791b */ /* 0x003fe20003800000 */
.L_x_12920:
[----:B------:R-:W-:Y:S02]  /*1c660*/  MOV R12, 0x10 ;  /* 0x00000010000c7802 */ /* 0x000fe40000000f00 */
[----:B------:R-:W-:-:S05]  /*1c670*/  SEL R14, R14, RZ, P4 ;  /* 0x000000ff0e0e7207 */ /* 0x000fca0002000000 */
[----:B------:R-:W-:-:S04]  /*1c680*/  IMAD.IADD R5, R3, 0x1, R14 ;  /* 0x0000000103057824 */ /* 0x000fc800078e020e */
[----:B------:R-:W-:-:S07]  /*1c690*/  IMAD.MOV.U32 R13, RZ, RZ, R5 ;  /* 0x000000ffff0d7224 */ /* 0x000fce00078e0005 */
[----:B------:R-:W-:Y:S05]  /*1c6a0*/  WARPSYNC.COLLECTIVE R15, `(.L_x_12921) ;  /* 0x000000000f087348 */ /* 0x000fea0003c00000 */
[----:B------:R0:W1:Y:S02]  /*1c6b0*/  SHFL.UP P6, R14, R13, R12, R11 ;  /* 0x0400000c0d0e7389 */ /* 0x00006400000c000b */
[----:B01----:R-:W-:Y:S01]  /*1c6c0*/  ENDCOLLECTIVE ;  /* 0x000000000000791b */ /* 0x003fe20003800000 */
.L_x_12921:
        /* <DEDUP_REMOVED lines=8> */
.L_x_12922:
[----:B------:R-:W-:Y:S05]  /*1c750*/  BRA `(.L_x_12923) ;  /* 0xffffffc4008c7947 */ /* 0x000fea000383ffff */
.L_x_12795:
[----:B------:R-:W-:Y:S01]  /*1c760*/  BSSY B0, `(.L_x_12924) ;  /* 0x0000006000007945 */ /* 0x000fe20003800000 */
[----:B------:R-:W-:Y:S01]  /*1c770*/  PLOP3.LUT P6, PT, P6, PT, PT, 0x8, 0x0 ;  /* 0x000000000000781c */ /* 0x000fe200037ce170 */
[----:B------:R-:W-:-:S12]  /*1c780*/  IMAD.MOV.U32 R15, RZ, RZ, -0x1 ;  /* 0xffffffffff0f7424 */ /* 0x000fd800078e00ff */
[----:B0-----:R-:W-:Y:S05]  /*1c790*/  WARPSYNC.COLLECTIVE R15, `(.L_x_12925) ;  /* 0x000000000f087348 */ /* 0x001fea0003c00000 */
[----:B------:R-:W-:Y:S01]  /*1c7a0*/  VOTE.ANY R14, PT, P6 ;  /* 0x00000000000e7806 */ /* 0x000fe200030e0100 */
[----:B0-----:R-:W-:Y:S06]  /*1c7b0*/  ENDCOLLECTIVE ;  /* 0x000000000000791b */ /* 0x001fec0003800000 */
.L_x_12925:
[----:B------:R-:W-:Y:S05]  /*1c7c0*/  BSYNC B0 ;  /* 0x0000000000007941 */ /* 0x000fea0003800000 */
.L_x_12924:
        /* <DEDUP_REMOVED lines=9> */
.L_x_12926:
[----:B------:R-:W-:Y:S01]  /*1c860*/  MOV R13, R4 ;  /* 0x00000004000d7202 */ /* 0x000fe20000000f00 */
[----:B------:R-:W-:-:S07]  /*1c870*/  IMAD.MOV.U32 R7, RZ, RZ, R14 ;  /* 0x000000ffff077224 */ /* 0x000fce00078e000e */
[----:B------:R-:W-:Y:S05]  /*1c880*/  WARPSYNC.COLLECTIVE R15, `(.L_x_12927) ;  /* 0x000000000f087348 */ /* 0x000fea0003c00000 */
[----:B------:R0:W1:Y:S02]  /*1c890*/  SHFL.IDX P6, R14, R13, R12, R11 ;  /* 0x0000000c0d0e7389 */ /* 0x00006400000c000b */
[----:B01----:R-:W-:Y:S01]  /*1c8a0*/  ENDCOLLECTIVE ;  /* 0x000000000000791b */ /* 0x003fe20003800000 */
.L_x_12927:
[----:B------:R-:W-:Y:S01]  /*1c8b0*/  IMAD.MOV.U32 R4, RZ, RZ, R14 ;  /* 0x000000ffff047224 */ /* 0x000fe200078e000e */
[----:B------:R-:W-:Y:S06]  /*1c8c0*/  BRA `(.L_x_12928) ;  /* 0xffffffc4006c7947 */ /* 0x000fec000383ffff */
.L_x_12797:
[----:B------:R-:W-:Y:S01]  /*1c8d0*/  BSSY B0, `(.L_x_12929) ;  /* 0x0000007000007945 */ /* 0x000fe20003800000 */
[----:B------:R-:W-:Y:S01]  /*1c8e0*/  IMAD.MOV.U32 R13, RZ, RZ, R3 ;  /* 0x000000ffff0d7224 */ /* 0x000fe200078e0003 */
[----:B------:R-:W-:Y:S01]  /*1c8f0*/  MOV R11, 0x1f ;  /* 0x0000001f000b7802 */ /* 0x000fe20000000f00 */
[----:B------:R-:W-:-:S07]  /*1c900*/  IMAD.MOV.U32 R15, RZ, RZ, -0x1 ;  /* 0xffffffffff0f7424 */ /* 0x000fce00078e00ff */
[----:B0123--:R-:W-:Y:S05]  /*1c910*/  WARPSYNC.COLLECTIVE R15, `(.L_x_12930) ;  /* 0x000000000f087348 */ /* 0x00ffea0003c00000 */
[----:B------:R4:W0:Y:S02]  /*1c920*/  SHFL.IDX P6, R14, R13, R12, R11 ;  /* 0x0000000c0d0e7389 */ /* 0x00082400000c000b */
[----:B01234-:R-:W-:Y:S01]  /*1c930*/  ENDCOLLECTIVE ;  /* 0x000000000000791b */ /* 0x01ffe20003800000 */
.L_x_12930:
[----:B------:R-:W-:Y:S05]  /*1c940*/  BSYNC B0 ;  /* 0x0000000000007941 */ /* 0x000fea0003800000 */
.L_x_12929:
[----:B------:R-:W-:Y:S01]  /*1c950*/  IMAD.MOV.U32 R24, RZ, RZ, R14 ;  /* 0x000000ffff187224 */ /* 0x000fe200078e000e */
[----:B------:R-:W-:Y:S06]  /*1c960*/  BRA `(.L_x_12796) ;  /* 0xffffffc4005c7947 */ /* 0x000fec000383ffff */
.L_x_12801:
[----:B0-----:R0:W1:Y:S02]  /*1c970*/  SYNCS.PHASECHK.TRANS64.TRYWAIT P0, [R9+URZ+0x30820], R0 ;  /* 0x03082000090075a7 */ /* 0x001064000800017f */
[----:B-1----:R-:W-:Y:S05]  /*1c980*/  @!P0 NANOSLEEP.SYNCS 0x989680 ;  /* 0x009896800000895d */ /* 0x002fea0003900000 */
[----:B------:R-:W1:Y:S02]  /*1c990*/  @!P0 SYNCS.PHASECHK.TRANS64 P0, [R9+URZ+0x30820], R0 ;  /* 0x03082000090085a7 */ /* 0x000e64000800007f */
[----:B-1----:R-:W-:Y:S05]  /*1c9a0*/  @!P0 BRA `(.L_x_12801) ;  /* 0xfffffffc00f08947 */ /* 0x002fea000383ffff */
[----:B------:R-:W-:Y:S05]  /*1c9b0*/  BRA `(.L_x_12931) ;  /* 0xffffffc800b47947 */ /* 0x000fea000383ffff */
.L_x_12802:
        /* <DEDUP_REMOVED lines=8> */
[----:B0--3--:R-:W-:Y:S05]  /*1ca40*/  WARPSYNC.COLLECTIVE R15, `(.L_x_12933) ;  /* 0x000000000f087348 */ /* 0x009fea0003c00000 */
[----:B------:R1:W2:Y:S02]  /*1ca50*/  SHFL.IDX P6, R14, R13, R12, R11 ;  /* 0x0000000c0d0e7389 */ /* 0x0002a400000c000b */
[----:B0123--:R-:W-:Y:S01]  /*1ca60*/  ENDCOLLECTIVE ;  /* 0x000000000000791b */ /* 0x00ffe20003800000 */
.L_x_12933:
[----:B------:R-:W-:Y:S05]  /*1ca70*/  BSYNC B0 ;  /* 0x0000000000007941 */ /* 0x000fea0003800000 */
.L_x_12932:
[----:B------:R-:W-:Y:S05]  /*1ca80*/  BRA `(.L_x_12934) ;  /* 0xffffffc8009c7947 */ /* 0x000fea000383ffff */
.L_x_12803:
[----:B------:R-:W-:Y:S01]  /*1ca90*/  BSSY B0, `(.L_x_12935) ;  /* 0x0000006000007945 */ /* 0x000fe20003800000 */
[----:B------:R-:W-:-:S07]  /*1caa0*/  IMAD.MOV.U32 R15, RZ, RZ, -0x1 ;  /* 0xffffffffff0f7424 */ /* 0x000fce00078e00ff */
[----:B0--3--:R-:W-:Y:S05]  /*1cab0*/  WARPSYNC.COLLECTIVE R15, `(.L_x_12936) ;  /* 0x000000000f0c7348 */ /* 0x009fea0003c00000 */
[----:B------:R-:W-:Y:S02]  /*1cac0*/  ELECT P6, UR62, PT ;  /* 0x00000000003e782f */ /* 0x000fe400038c0000 */
[----:B------:R-:W-:Y:S01]  /*1cad0*/  MOV R14, UR62 ;  /* 0x0000003e000e7c02 */ /* 0x000fe20008000f00 */
[----:B0--3--:R-:W-:Y:S10]  /*1cae0*/  ENDCOLLECTIVE ;  /* 0x000000000000791b */ /* 0x009ff40003800000 */
.L_x_12936:
[----:B------:R-:W-:Y:S05]  /*1caf0*/  BSYNC B0 ;  /* 0x0000000000007941 */ /* 0x000fea0003800000 */
.L_x_12935:
[----:B------:R-:W-:Y:S05]  /*1cb00*/  BRA `(.L_x_12937) ;  /* 0xffffffc800907947 */ /* 0x000fea000383ffff */
.L_x_12805:
[----:B0-----:R0:W1:Y:S02]  /*1cb10*/  SYNCS.PHASECHK.TRANS64.TRYWAIT P0, [R7+URZ], R2 ;  /* 0x00000002070075a7 */ /* 0x001064000800017f */
[----:B-1----:R-:W-:Y:S05]  /*1cb20*/  @!P0 NANOSLEEP.SYNCS 0x989680 ;  /* 0x009896800000895d */ /* 0x002fea0003900000 */
[----:B------:R-:W1:Y:S02]  /*1cb30*/  @!P0 SYNCS.PHASECHK.TRANS64 P0, [R7+URZ], R2 ;  /* 0x00000002070085a7 */ /* 0x000e64000800007f */
[----:B-1----:R-:W-:Y:S05]  /*1cb40*/  @!P0 BRA `(.L_x_12805) ;  /* 0xfffffffc00f08947 */ /* 0x002fea000383ffff */
[----:B------:R-:W-:Y:S05]  /*1cb50*/  BRA `(.L_x_12938) ;  /* 0xffffffc800c47947 */ /* 0x000fea000383ffff */
.L_x_12806:
[----:B-1----:R1:W2:Y:S02]  /*1cb60*/  SYNCS.PHASECHK.TRANS64.TRYWAIT P0, [R3+URZ], R0 ;  /* 0x00000000030075a7 */ /* 0x0022a4000800017f */
[----:B--2---:R-:W-:Y:S05]  /*1cb70*/  @!P0 NANOSLEEP.SYNCS 0x989680 ;  /* 0x009896800000895d */ /* 0x004fea0003900000 */
[----:B------:R-:W2:Y:S02]  /*1cb80*/  @!P0 SYNCS.PHASECHK.TRANS64 P0, [R3+URZ], R0 ;  /* 0x00000000030085a7 */ /* 0x000ea4000800007f */
[----:B--2---:R-:W-:Y:S05]  /*1cb90*/  @!P0 BRA `(.L_x_12806) ;  /* 0xfffffffc00f08947 */ /* 0x004fea000383ffff */
[----:B------:R-:W-:Y:S05]  /*1cba0*/  BRA `(.L_x_12939) ;  /* 0xffffffc800b87947 */ /* 0x000fea000383ffff */
.L_x_12808:
[----:B-1----:R1:W2:Y:S02]  /*1cbb0*/  SYNCS.PHASECHK.TRANS64.TRYWAIT P0, [R5+URZ], R2 ;  /* 0x00000002050075a7 */ /* 0x0022a4000800017f */
[----:B--2---:R-:W-:Y:S05]  /*1cbc0*/  @!P0 NANOSLEEP.SYNCS 0x989680 ;  /* 0x009896800000895d */ /* 0x004fea0003900000 */
[----:B------:R-:W2:Y:S02]  /*1cbd0*/  @!P0 SYNCS.PHASECHK.TRANS64 P0, [R5+URZ], R2 ;  /* 0x00000002050085a7 */ /* 0x000ea4000800007f */
[----:B--2---:R-:W-:Y:S05]  /*1cbe0*/  @!P0 BRA `(.L_x_12808) ;  /* 0xfffffffc00f08947 */ /* 0x004fea000383ffff */
[----:B------:R-:W-:Y:S05]  /*1cbf0*/  BRA `(.L_x_12940) ;  /* 0xffffffc800bc7947 */ /* 0x000fea000383ffff */
.L_x_12941:
        /* <DEDUP_REMOVED lines=16> */
.L_x_14877:


//--------------------- .text._ZN7cutlass13device_kernelIN5flash11enable_sm90INS1_16FlashAttnFwdSm90INS1_25CollectiveMainloopFwdSm90ILi2EN4cute5tupleIJNS5_1CILi1EEES8_S8_EEENS6_IJNS7_ILi192EEENS7_ILi128EEENS7_ILi64EEEEEELi64ENS_6half_tEfNS_4arch4Sm90ELb0ELb1ELb1ELb0ELb0ELb0ELb0ELb1ELb1ELb1ELb1ELb0EEENS1_21CollectiveEpilogueFwdINS6_IJSA_SC_SB_EEES9_SE_SG_Li384ELb0ELb1ELb1ELb0EEENS1_19SingleTileSchedulerILb0ELb1ELb1ELi192EEEEEEEEEvNT_6ParamsE --------------------------
	.section	.text._ZN7cutlass13device_kernelIN5flash11enable_sm90INS1_16FlashAttnFwdSm90INS1_25CollectiveMainloopFwdSm90ILi2EN4cute5tupleIJNS5_1CILi1EEES8_S8_EEENS6_IJNS7_ILi192EEENS7_ILi128EEENS7_ILi64EEEEEELi64ENS_6half_tEfNS_4arch4Sm90ELb0ELb1ELb1ELb0ELb0ELb0ELb0ELb1ELb1ELb1ELb1ELb0EEENS1_21CollectiveEpilogueFwdINS6_IJSA_SC_SB_EEES9_SE_SG_Li384ELb0ELb1ELb1ELb0EEENS1_19SingleTileSchedulerILb0ELb1ELb1ELi192EEEEEEEEEvNT_6ParamsE,"ax",@progbits
	.align	128
.text._ZN7cutlass13device_kernelIN5flash11enable_sm90INS1_16FlashAttnFwdSm90INS1_25CollectiveMainloopFwdSm90ILi2EN4cute5tupleIJNS5_1CILi1EEES8_S8_EEENS6_IJNS7_ILi192EEENS7_ILi128EEENS7_ILi64EEEEEELi64ENS_6half_tEfNS_4arch4Sm90ELb0ELb1ELb1ELb0ELb0ELb0ELb0ELb1ELb1ELb1ELb1ELb0EEENS1_21CollectiveEpilogueFwdINS6_IJSA_SC_SB_EEES9_SE_SG_Li384ELb0ELb1ELb1ELb0EEENS1_19SingleTileSchedulerILb0ELb1ELb1ELi192EEEEEEEEEvNT_6ParamsE:
        .type           _ZN7cutlass13device_kernelIN5flash11enable_sm90INS1_16FlashAttnFwdSm90INS1_25CollectiveMainloopFwdSm90ILi2EN4cute5tupleIJNS5_1CILi1EEES8_S8_EEENS6_IJNS7_ILi192EEENS7_ILi128EEENS7_ILi64EEEEEELi64ENS_6half_tEfNS_4arch4Sm90ELb0ELb1ELb1ELb0ELb0ELb0ELb0ELb1ELb1ELb1ELb1ELb0EEENS1_21CollectiveEpilogueFwdINS6_IJSA_SC_SB_EEES9_SE_SG_Li384ELb0ELb1ELb1ELb0EEENS1_19SingleTileSchedulerILb0ELb1ELb1ELi192EEEEEEEEEvNT_6ParamsE,@function
        .size           _ZN7cutlass13device_kernelIN5flash11enable_sm90INS1_16FlashAttnFwdSm90INS1_25CollectiveMainloopFwdSm90ILi2EN4cute5tupleIJNS5_1CILi1EEES8_S8_EEENS6_IJNS7_ILi192EEENS7_ILi128EEENS7_ILi64EEEEEELi64ENS_6half_tEfNS_4arch4Sm90ELb0ELb1ELb1ELb0ELb0ELb0ELb0ELb1ELb1ELb1ELb1ELb0EEENS1_21CollectiveEpilogueFwdINS6_IJSA_SC_SB_EEES9_SE_SG_Li384ELb0ELb1ELb1ELb0EEENS1_19SingleTileSchedulerILb0ELb1ELb1ELi192EEEEEEEEEvNT_6ParamsE,(.L_x_14878 - _ZN7cutlass13device_kernelIN5flash11enable_sm90INS1_16FlashAttnFwdSm90INS1_25CollectiveMainloopFwdSm90ILi2EN4cute5tupleIJNS5_1CILi1EEES8_S8_EEENS6_IJNS7_ILi192EEENS7_ILi128EEENS7_ILi64EEEEEELi64ENS_6half_tEfNS_4arch4Sm90ELb0ELb1ELb1ELb0ELb0ELb0ELb0ELb1ELb1ELb1ELb1ELb0EEENS1_21CollectiveEpilogueFwdINS6_IJSA_SC_SB_EEES9_SE_SG_Li384ELb0ELb1ELb1ELb0EEENS1_19SingleTileSchedulerILb0ELb1ELb1ELi192EEEEEEEEEvNT_6ParamsE)
        .other          _ZN7cutlass13device_kernelIN5flash11enable_sm90INS1_16FlashAttnFwdSm90INS1_25CollectiveMainloopFwdSm90ILi2EN4cute5tupleIJNS5_1CILi1EEES8_S8_EEENS6_IJNS7_ILi192EEENS7_ILi128EEENS7_ILi64EEEEEELi64ENS_6half_tEfNS_4arch4Sm90ELb0ELb1ELb1ELb0ELb0ELb0ELb0ELb1ELb1ELb1ELb1ELb0EEENS1_21CollectiveEpilogueFwdINS6_IJSA_SC_SB_EEES9_SE_SG_Li384ELb0ELb1ELb1ELb0EEENS1_19SingleTileSchedulerILb0ELb1ELb1ELi192EEEEEEEEEvNT_6ParamsE,@"STO_CUDA_ENTRY STV_DEFAULT"
_ZN7cutlass13device_kernelIN5flash11enable_sm90INS1_16FlashAttnFwdSm90INS1_25CollectiveMainloopFwdSm90ILi2EN4cute5tupleIJNS5_1CILi1EEES8_S8_EEENS6_IJNS7_ILi192EEENS7_ILi128EEENS7_ILi64EEEEEELi64ENS_6half_tEfNS_4arch4Sm90ELb0ELb1ELb1ELb0ELb0ELb0ELb0ELb1ELb1ELb1ELb1ELb0EEENS1_21CollectiveEpilogueFwdINS6_IJSA_SC_SB_EEES9_SE_SG_Li384ELb0ELb1ELb1ELb0EEENS1_19SingleTileSchedulerILb0ELb1ELb1ELi192EEEEEEEEEvNT_6ParamsE:
        /* <DEDUP_REMOVED lines=17> */
.L_x_12943:
[----:B------:R-:W-:Y:S05]  /*0110*/  BSYNC B0 ;  /* 0x0000000000007941 */ /* 0x000fea0003800000 */
.L_x_12942:
        /* <DEDUP_REMOVED lines=41> */
.L_x_12944:
        /* <DEDUP_REMOVED lines=22> */
.L_x_12945:
        /* <DEDUP_REMOVED lines=18> */
.L_x_12946:
        /* <DEDUP_REMOVED lines=22> */
.L_x_12947:
        /* <DEDUP_REMOVED lines=22> */
.L_x_12948:
[----:B------:R-:W-:Y:S01]  /*08f0*/  PLOP3.LUT P0, PT, PT, PT, UP0, 0x80, 0x0 ;  /* 0x000000000000781c */ /* 0x000fe20003f0f008 */
[----:B------:R-:W-:Y:S01]  /*0900*/  UMOV UR45, 0x1 ;  /* 0x00000001002d7882 */ /* 0x000fe20000000000 */
[----:B------:R-:W-:Y:S01]  /*0910*/  NOP ;  /* 0x0000000000007918 */ /* 0x000fe20000000000 */
[----:B------:R-:W-:Y:S01]  /*0920*/  USEL UR45, UR45, 0x2, !UP0 ;  /* 0x000000022d2d7887 */ /* 0x000fe2000c000000 */
[----:B------:R-:W-:Y:S01]  /*0930*/  BSSY B6, `(.L_x_12949) ;  /* 0x00012fc000067945 */ /* 0x000fe20003800000 */
[----:B------:R-:W-:Y:S01]  /*0940*/  ULDC.64 UR48, c[0x0][0x208] ;  /* 0x0000820000307ab9 */ /* 0x000fe20000000a00 */
[----:B------:R-:W-:Y:S01]  /*0950*/  LOP3.LUT R19, R2, 0x7f, RZ, 0xc0, !PT ;  /* 0x0000007f02137812 */ /* 0x000fe200078ec0ff */
[----:B012-4-:R-:W-:Y:S06]  /*0960*/  BAR.SYNC.DEFER_BLOCKING 0x0 ;  /* 0x0000000000007b1d */ /* 0x017fec0000010000 */
[----:B------:R-:W-:Y:S05]  /*0970*/  @!P0 BRA `(.L_x_12950) ;  /* 0x000000f400a08947 */ /* 0x000fea0003800000 */
.L_x_12951:
        /* <DEDUP_REMOVED lines=18> */
[----:B------:R-:W-:-:S04]  /*0aa0*/  UIADD3 UR4, -UR36, URZ, URZ ;  /* 0x0000003f24047290 */ /* 0x000fc8000fffe13f */
        /* <DEDUP_REMOVED lines=40> */
.L_x_12954:
[----:B------:R-:W-:-:S11]  /*0d30*/  UISETP.NE.AND UP1, UPT, UR5, 0x1, UPT ;  /* 0x000000010500788c */ /* 0x000fd6000bf25270 */
[----:B------:R-:W-:Y:S02]  /*0d40*/  @UP1 ULDC.64 UR10, c[0x0][0x9e8] ;  /* 0x00027a00000a1ab9 */ /* 0x000fe40000000a00 */
[----:B------:R-:W-:-:S04]  /*0d50*/  UIMAD.WIDE.U32 UR8, UR4, UR10, URZ ;  /* 0x0000000a040872a5 */ /* 0x000fc8000f8e003f */
[----:B------:R-:W-:-:S12]  /*0d60*/  @UP1 USHF.R.U32.HI UR4, URZ, UR11, UR9 ;  /* 0x0000000b3f041299 */ /* 0x000fd80008011609 */
.L_x_12955:
[----:B------:R-:W-:-:S06]  /*0d70*/  UIMAD UR4, UR4, UR5, UR5 ;  /* 0x00000005040472a4 */ /* 0x000fcc000f8e0205 */
[----:B------:R-:W-:-:S07]  /*0d80*/  VIMNMX R0, R0, UR4, PT ;  /* 0x0000000400007c48 */ /* 0x000fce000bfe0100 */
.L_x_12953:
        /* <DEDUP_REMOVED lines=30> */
.L_x_12957:
[----:B------:R-:W-:-:S11]  /*0f70*/  UISETP.NE.AND UP0, UPT, UR5, 0x1, UPT ;  /* 0x000000010500788c */ /* 0x000fd6000bf05270 */
[----:B------:R-:W-:Y:S02]  /*0f80*/  @UP0 ULDC.64 UR10, c[0x0][0x9e8] ;  /* 0x00027a00000a0ab9 */ /* 0x000fe40000000a00 */
[----:B------:R-:W-:-:S04]  /*0f90*/  UIMAD.WIDE.U32 UR8, UR4, UR10, URZ ;  /* 0x0000000a040872a5 */ /* 0x000fc8000f8e003f */
[----:B------:R-:W-:-:S12]  /*0fa0*/  @UP0 USHF.R.U32.HI UR4, URZ, UR11, UR9 ;  /* 0x0000000b3f040299 */ /* 0x000fd80008011609 */
.L_x_12958:
[----:B------:R-:W-:-:S04]  /*0fb0*/  UIMAD UR4, UR4, UR5, URZ ;  /* 0x00000005040472a4 */ /* 0x000fc8000f8e023f */
[----:B------:R-:W-:-:S04]  /*0fc0*/  UISETP.LT.AND UP0, UPT, UR7, UR4, UPT ;  /* 0x000000040700728c */ /* 0x000fc8000bf01270 */
[----:B------:R-:W-:-:S12]  /*0fd0*/  USEL UR7, UR7, UR4, !UP0 ;  /* 0x0000000407077287 */ /* 0x000fd8000c000000 */
.L_x_12956:
        /* <DEDUP_REMOVED lines=47> */
.L_x_12959:
[----:B------:R-:W-:Y:S02]  /*12d0*/  UIMAD UR37, UR37, UR4, UR9 ;  /* 0x00000004252572a4 */ /* 0x000fe4000f8e0209 */
[----:B------:R-:W-:Y:S01]  /*12e0*/  IMAD.U32 R3, RZ, RZ, UR4 ;  /* 0x00000004ff037e24 */ /* 0x000fe2000f8e00ff */
[----:B------:R-:W-:Y:S01]  /*12f0*/  PLOP3.LUT P0, PT, PT, PT, PT, 0x80, 0x0 ;  /* 0x000000000000781c */ /* 0x000fe20003f0f070 */
[----:B------:R-:W-:Y:S01]  /*1300*/  IMAD.MOV.U32 R0, RZ, RZ, RZ ;  /* 0x000000ffff007224 */ /* 0x000fe200078e00ff */
[----:B------:R-:W-:Y:S02]  /*1310*/  CS2R R118, SRZ ;  /* 0x0000000000767805 */ /* 0x000fe4000001ff00 */
[----:B------:R-:W-:Y:S02]  /*1320*/  CS2R R116, SRZ ;  /* 0x0000000000747805 */ /* 0x000fe4000001ff00 */
[----:B------:R-:W-:Y:S01]  /*1330*/  VIADDMNMX R22, R3, UR37, R22, PT ;  /* 0x0000002503167c46 */ /* 0x000fe2000b800116 */
[----:B------:R-:W-:Y:S01]  /*1340*/  IMAD.MOV.U32 R3, RZ, RZ, RZ ;  /* 0x000000ffff037224 */ /* 0x000fe200078e00ff */
[----:B------:R-:W-:-:S02]  /*1350*/  CS2R R114, SRZ ;  /* 0x0000000000727805 */ /* 0x000fc4000001ff00 */
[----:B------:R-:W-:Y:S02]  /*1360*/  CS2R R112, SRZ ;  /* 0x0000000000707805 */ /* 0x000fe4000001ff00 */
[----:B------:R-:W-:Y:S02]  /*1370*/  ISETP.GT.AND P1, PT, R22, UR37, PT ;  /* 0x0000002516007c0c */ /* 0x000fe4000bf24270 */
        /* <DEDUP_REMOVED lines=19> */
[----:B0-----:R-:W-:Y:S01]  /*14b0*/  ULEA UR38, UR6, UR38, 0x18 ;  /* 0x0000002606267291 */ /* 0x001fe2000f8ec03f */
[----:B-1----:R-:W-:-:S13]  /*14c0*/  R2UR UR39, R0 ;  /* 0x00000000002772ca */ /* 0x002fda00000e0000 */
[----:B------:R-:W-:Y:S02]  /*14d0*/  UIMAD.WIDE UR4, UR39, 0x55555556, URZ ;  /* 0x55555556270478a5 */ /* 0x000fe4000f8e023f */
[----:B------:R-:W-:Y:S02]  /*14e0*/  UIADD3 UR4, UR38, 0x8400, URZ ;  /* 0x0000840026047890 */ /* 0x000fe4000fffe03f */
[----:B------:R-:W-:Y:S02]  /*14f0*/  ULEA.HI UR5, UR5, UR5, URZ, 0x1 ;  /* 0x0000000505057291 */ /* 0x000fe4000f8f083f */
[----:B------:R-:W-:Y:S02]  /*1500*/  ULOP3.LUT UP0, URZ, UR4, 0x3ff, URZ, 0xc0, !UPT ;  /* 0x000003ff043f7892 */ /* 0x000fe4000f80c03f */
[----:B------:R-:W-:-:S04]  /*1510*/  UIMAD UR5, UR5, -0x3, UR39 ;  /* 0xfffffffd050578a4 */ /* 0x000fc8000f8e0227 */
[----:B------:R-:W-:Y:S01]  /*1520*/  PLOP3.LUT P0, PT, PT, PT, UP0, 0x80, 0x0 ;  /* 0x000000000000781c */ /* 0x000fe20003f0f008 */
[----:B------:R-:W-:-:S04]  /*1530*/  ULEA UR5, UR5, UR4, 0xd ;  /* 0x0000000405057291 */ /* 0x000fc8000f8e683f */
[----:B------:R-:W-:-:S04]  /*1540*/  USHF.R.U32.HI UR5, URZ, 0x4, UR5 ;  /* 0x000000043f057899 */ /* 0x000fc80008011605 */
        /* <DEDUP_REMOVED lines=18> */
.L_x_12961:
[----:B------:R-:W-:-:S04]  /*1670*/  SHF.L.U32 R0, RZ, 0x1f, RZ ;  /* 0x0000001fff007819 */ /* 0x000fc800000006ff */
[----:B------:R-:W0:Y:S02]  /*1680*/  SYNCS.PHASECHK.TRANS64.TRYWAIT P0, [UR38+0x16800], R0 ;  /* 0x01680000ff0075a7 */ /* 0x000e240008000166 */
[----:B0-----:R-:W-:Y:S05]  /*1690*/  @!P0 BRA `(.L_x_12962) ;  /* 0x00000120009c8947 */ /* 0x001fea0003800000 */
.L_x_13113:
[----:B------:R-:W-:-:S06]  /*16a0*/  ULOP3.LUT UR4, UR45, 0x1, URZ, 0xfc, !UPT ;  /* 0x000000012d047892 */ /* 0x000fcc000f8efc3f */
[----:B0-----:R-:W-:-:S05]  /*16b0*/  IMAD.U32 R3, RZ, RZ, UR4 ;  /* 0x00000004ff037e24 */ /* 0x001fca000f8e00ff */
[----:B------:R-:W-:-:S13]  /*16c0*/  ISETP.NE.AND P0, PT, R3, 0x3, PT ;  /* 0x000000030300780c */ /* 0x000fda0003f05270 */
[----:B------:R-:W-:Y:S05]  /*16d0*/  @!P0 BRA `(.L_x_12963) ;  /* 0x0000000000048947 */ /* 0x000fea0003800000 */
[----:B------:R-:W-:Y:S01]  /*16e0*/  BPT.TRAP 0x1 ;  /* 0x000000040000795c */ /* 0x000fe20000300000 */
.L_x_12963:
[----:B------:R0:W1:Y:S01]  /*16f0*/  SYNCS.PHASECHK.TRANS64.TRYWAIT P2, [UR38+0x16830], R0 ;  /* 0x01683000ff0075a7 */ /* 0x0000620008040166 */
[----:B------:R-:W-:Y:S05]  /*1700*/  @!P0 BRA `(.L_x_12964) ;  /* 0x0000000000048947 */ /* 0x000fea0003800000 */
[----:B------:R-:W-:Y:S01]  /*1710*/  BPT.TRAP 0x1 ;  /* 0x000000040000795c */ /* 0x000fe20000300000 */
.L_x_12964:
[----:B------:R-:W-:Y:S01]  /*1720*/  IMAD.U32 R8, RZ, RZ, UR41 ;  /* 0x00000029ff087e24 */ /* 0x000fe2000f8e00ff */
[----:B------:R-:W-:-:S04]  /*1730*/  ISETP.NE.AND P1, PT, R19, RZ, PT ;  /* 0x000000ff1300720c */ /* 0x000fc80003f25270 */
[----:B------:R-:W-:Y:S01]  /*1740*/  LOP3.LUT R8, R8, 0x10000, RZ, 0xfc, !PT ;  /* 0x0001000008087812 */ /* 0x000fe200078efcff */
[----:B-1----:R-:W-:Y:S08]  /*1750*/  @P2 BRA `(.L_x_12965) ;  /* 0x0000000000082947 */ /* 0x002ff00003800000 */
[----:B------:R-:W1:Y:S02]  /*1760*/  SYNCS.PHASECHK.TRANS64.TRYWAIT P2, [UR38+0x16830], R0 ;  /* 0x01683000ff0075a7 */ /* 0x000e640008040166 */
[----:B-1----:R-:W-:Y:S05]  /*1770*/  @!P2 BRA `(.L_x_12966) ;  /* 0x00000120007ca947 */ /* 0x002fea0003800000 */
.L_x_12965:
        /* <DEDUP_REMOVED lines=17> */
[----:B------:R-:W-:Y:S01]  /*1890*/  LOP3.LUT R91, R91, 0xfffffffc, RZ, 0xc0, !PT ;  /* 0xfffffffc5b5b7812 */ /* 0x000fe200078ec0ff */
[----:B------:R-:W-:Y:S01]  /*18a0*/  UIADD3 UR14, UR24, 0x2, URZ ;  /* 0x00000002180e7890 */ /* 0x000fe2000fffe03f */
[----:B-1----:R-:W-:Y:S01]  /*18b0*/  IMAD.HI R3, R88, 0x55555556, RZ ;  /* 0x5555555658037827 */ /* 0x002fe200078e02ff */
[----:B------:R-:W-:Y:S01]  /*18c0*/  UIADD3 UR18, UR24, 0x4, URZ ;  /* 0x0000000418127890 */ /* 0x000fe2000fffe03f */
[----:B0-----:R-:W-:Y:S01]  /*18d0*/  SHF.R.S32.HI R0, RZ, 0x1f, R89 ;  /* 0x0000001fff007819 */ /* 0x001fe20000011459 */
[----:B------:R-:W-:Y:S01]  /*18e0*/  UMOV UR10, UR24 ;  /* 0x00000018000a7c82 */ /* 0x000fe20008000000 */
[----:B------:R-:W-:Y:S01]  /*18f0*/  ULDC UR6, c[0x0][0x9d8] ;  /* 0x0002760000067ab9 */ /* 0x000fe20000000800 */
[----:B------:R-:W-:Y:S01]  /*1900*/  HGMMA.64x128x16.F32 R24, gdesc[UR8], RZ, !UPT, gsb0 ;  /* 0x01e00000081879f0 */ /* 0x000fe2000c0008ff */
[----:B------:R-:W-:Y:S01]  /*1910*/  R2UR UR8, R8 ;  /* 0x00000000080872ca */ /* 0x000fe200000e0000 */
[----:B------:R-:W-:Y:S01]  /*1920*/  UIADD3 UR10, UR24, 0x6, URZ ;  /* 0x00000006180a7890 */ /* 0x000fe2000fffe03f */
[----:B------:R-:W-:Y:S01]  /*1930*/  IMAD.IADD R91, R18, 0x1, -R91 ;  /* 0x00000001125b7824 */ /* 0x000fe200078e0a5b */
[----:B------:R-:W-:Y:S01]  /*1940*/  UMOV UR9, 0x40000040 ;  /* 0x4000004000097882 */ /* 0x000fe20000000000 */
[----:B------:R-:W-:Y:S01]  /*1950*/  UMOV UR11, 0x40000040 ;  /* 0x40000040000b7882 */ /* 0x000fe20000000000 */
[----:B------:R-:W-:Y:S01]  /*1960*/  LEA.HI R18, R0, R89, RZ, 0x2 ;  /* 0x0000005900127211 */ /* 0x000fe200078f10ff */
[----:B------:R-:W-:Y:S01]  /*1970*/  ULDC UR4, c[0x0][0x448] ;  /* 0x0001120000047ab9 */ /* 0x000fe20000000800 */
[----:B------:R-:W-:Y:S01]  /*1980*/  ULDC UR27, c[0x0][0x2f0] ;  /* 0x0000bc00001b7ab9 */ /* 0x000fe20000000800 */
[----:B------:R-:W-:Y:S01]  /*1990*/  UISETP.NE.AND UP0, UPT, UR4, 0x1, UPT ;  /* 0x000000010400788c */ /* 0x000fe2000bf05270 */
[----:B------:R-:W-:Y:S01]  /*19a0*/  ULDC UR7, c[0x0][0x288] ;  /* 0x0000a20000077ab9 */ /* 0x000fe20000000800 */
[----:B------:R-:W-:-:S03]  /*19b0*/  ULDC UR25, c[0x0][0x9dc] ;  /* 0x0002770000197ab9 */ /* 0x000fc60000000800 */
[----:B------:R-:W-:Y:S01]  /*19c0*/  UIADD3 UR12, UR8, 0x2, URZ ;  /* 0x00000002080c7890 */ /* 0x000fe2000fffe03f */
[----:B------:R-:W-:Y:S01]  /*19d0*/  PLOP3.LUT P2, PT, PT, PT, UP0, 0x80, 0x0 ;  /* 0x000000000000781c */ /* 0x000fe20003f4f008 */
[----:B------:R-:W-:Y:S01]  /*19e0*/  UIADD3 UR16, UR8, 0x4, URZ ;  /* 0x0000000408107890 */ /* 0x000fe2000fffe03f */
[----:B------:R-:W-:Y:S01]  /*19f0*/  PLOP3.LUT P3, PT, PT, PT, UP0, 0x80, 0x0 ;  /* 0x000000000000781c */ /* 0x000fe20003f6f008 */
[----:B------:R-:W-:Y:S02]  /*1a00*/  UIADD3 UR8, UR8, 0x6, URZ ;  /* 0x0000000608087890 */ /* 0x000fe4000fffe03f */
[----:B------:R-:W-:Y:S01]  /*1a10*/  @UP0 ULDC UR4, c[0x0][0x44c] ;  /* 0x0001130000040ab9 */ /* 0x000fe20000000800 */
[----:B------:R-:W-:Y:S01]  /*1a20*/  ULOP3.LUT UR25, URZ, UR25, URZ, 0x33, !UPT ;  /* 0x000000193f197292 */ /* 0x000fe2000f8e333f */
        /* <DEDUP_REMOVED lines=13> */
[----:B------:R-:W-:Y:S01]  /*1b00*/  LEA.HI R3, R0, R89, RZ, 0x5 ;  /* 0x0000005900037211 */ /* 0x000fe200078f28ff */
[----:B------:R-:W-:Y:S01]  /*1b10*/  FMUL.FTZ R10, R30, UR6 ;  /* 0x000000061e0a7c20 */ /* 0x000fe20008410000 */
[--C-:B------:R-:W-:Y:S01]  /*1b20*/  SHF.R.S32.HI R0, RZ, 0x2, R18.reuse ;  /* 0x00000002ff007819 */ /* 0x100fe20000011412 */
[----:B------:R-:W-:Y:S01]  /*1b30*/  FMUL.FTZ R19, R42, UR6 ;  /* 0x000000062a137c20 */ /* 0x000fe20008410000 */
[----:B------:R-:W-:Y:S01]  /*1b40*/  SHF.R.S32.HI R25, RZ, 0x1f, R18 ;  /* 0x0000001fff197819 */ /* 0x000fe20000011412 */
[----:B------:R-:W-:Y:S01]  /*1b50*/  FMUL.FTZ R42, R44, UR6 ;  /* 0x000000062c2a7c20 */ /* 0x000fe20008410000 */
[----:B------:R-:W-:Y:S01]  /*1b60*/  SHF.R.S32.HI R3, RZ, 0x5, R3 ;  /* 0x00000005ff037819 */ /* 0x000fe20000011403 */
[----:B------:R-:W-:Y:S01]  /*1b70*/  IMAD R29, R29, -0x3, R88 ;  /* 0xfffffffd1d1d7824 */ /* 0x000fe200078e0258 */
[-C--:B------:R-:W-:Y:S01]  /*1b80*/  LEA.HI R25, R25, R0.reuse, RZ, 0x3 ;  /* 0x0000000019197211 */ /* 0x080fe200078f18ff */
[----:B------:R-:W-:Y:S01]  /*1b90*/  FMUL.FTZ R14, R38, UR6 ;  /* 0x00000006260e7c20 */ /* 0x000fe20008410000 */
[----:B------:R-:W-:Y:S01]  /*1ba0*/  LEA.HI R30, R91, R91, RZ, 0x1 ;  /* 0x0000005b5b1e7211 */ /* 0x000fe200078f08ff */
[----:B------:R-:W-:Y:S01]  /*1bb0*/  FMUL.FTZ R6, R27, UR6 ;  /* 0x000000061b067c20 */ /* 0x000fe20008410000 */
[----:B------:R-:W-:Y:S01]  /*1bc0*/  LEA R3, R3, UR40, 0x4 ;  /* 0x0000002803037c11 */ /* 0x000fe2000f8e20ff */
[----:B------:R-:W-:Y:S01]  /*1bd0*/  FMUL.FTZ R38, R40, UR6 ;  /* 0x0000000628267c20 */ /* 0x000fe20008410000 */
[----:B------:R-:W-:Y:S01]  /*1be0*/  LOP3.LUT R25, R25, 0xfffffff8, RZ, 0xc0, !PT ;  /* 0xfffffff819197812 */ /* 0x000fe200078ec0ff */
[----:B------:R-:W-:Y:S01]  /*1bf0*/  FMUL.FTZ R40, R41, UR6 ;  /* 0x0000000629287c20 */ /* 0x000fe20008410000 */
[----:B------:R-:W-:Y:S01]  /*1c00*/  LOP3.LUT R30, R30, 0x1ffffffe, RZ, 0xc0, !PT ;  /* 0x1ffffffe1e1e7812 */ /* 0x000fe200078ec0ff */
[----:B------:R-:W-:Y:S01]  /*1c10*/  FMUL.FTZ R27, R50, UR6 ;  /* 0x00000006321b7c20 */ /* 0x000fe20008410000 */
[----:B------:R-:W-:Y:S01]  /*1c20*/  IADD3 R44, R3, R0, -R25 ;  /* 0x00000000032c7210 */ /* 0x000fe20007ffe819 */
[----:B------:R-:W-:-:S02]  /*1c30*/  IMAD.U32 R3, RZ, RZ, UR38 ;  /* 0x00000026ff037e24 */ /* 0x000fc4000f8e00ff */
[----:B------:R-:W-:Y:S01]  /*1c40*/  FMUL.FTZ R41, R63, UR6 ;  /* 0x000000063f297c20 */ /* 0x000fe20008410000 */
[----:B------:R-:W-:Y:S02]  /*1c50*/  IMAD.IADD R0, R91, 0x1, -R30 ;  /* 0x000000015b007824 */ /* 0x000fe400078e0a1e */
[----:B------:R-:W-:Y:S01]  /*1c60*/  FMUL.FTZ R50, R71, UR6 ;  /* 0x0000000647327c20 */ /* 0x000fe20008410000 */
[----:B------:R-:W-:Y:S02]  /*1c70*/  IMAD R29, R29, 0x40, R44 ;  /* 0x000000401d1d7824 */ /* 0x000fe400078e022c */
[----:B------:R-:W-:Y:S01]  /*1c80*/  FMUL.FTZ R63, R69, UR6 ;  /* 0x00000006453f7c20 */ /* 0x000fe20008410000 */
[----:B------:R-:W-:Y:S02]  /*1c90*/  @!P1 VIADD R3, R3, 0x16840 ;  /* 0x0001684003039836 */ /* 0x000fe40000000000 */
[----:B------:R-:W-:Y:S01]  /*1ca0*/  FMUL.FTZ R7, R31, UR6 ;  /* 0x000000061f077c20 */ /* 0x000fe20008410000 */
[----:B------:R-:W-:-:S02]  /*1cb0*/  IMAD R0, R0, 0x8, R29 ;  /* 0x0000000800007824 */ /* 0x000fc400078e021d */
[----:B------:R-:W-:Y:S01]  /*1cc0*/  FMUL.FTZ R21, R46, UR6 ;  /* 0x000000062e157c20 */ /* 0x000fe20008410000 */
[----:B------:R-:W-:Y:S02]  /*1cd0*/  IMAD.MOV.U32 R69, RZ, RZ, -0x80 ;  /* 0xffffff80ff457424 */ /* 0x000fe400078e00ff */
[----:B------:R-:W-:Y:S01]  /*1ce0*/  FMUL.FTZ R31, R54, UR6 ;  /* 0x00000006361f7c20 */ /* 0x000fe20008410000 */
[----:B------:R-:W-:Y:S01]  /*1cf0*/  @P2 IMAD.HI.U32 R29, R0, UR4, RZ ;  /* 0x00000004001d2c27 */ /* 0x000fe2000f8e00ff */
[----:B------:R-:W-:Y:S01]  /*1d00*/  @UP0 ULDC UR4, c[0x0][0x450] ;  /* 0x0001140000040ab9 */ /* 0x000fe20000000800 */
[----:B------:R-:W-:Y:S02]  /*1d10*/  LOP3.LUT R30, R18, 0x7ffffffc, RZ, 0xc0, !PT ;  /* 0x7ffffffc121e7812 */ /* 0x000fe400078ec0ff */
[----:B------:R-:W-:Y:S01]  /*1d20*/  FMUL.FTZ R46, R67, UR6 ;  /* 0x00000006432e7c20 */ /* 0x000fe20008410000 */
[----:B------:R-:W-:Y:S01]  /*1d30*/  IMAD.MOV.U32 R71, RZ, RZ, R0 ;  /* 0x000000ffff477224 */ /* 0x000fe200078e0000 */
[----:B------:R-:W-:Y:S01]  /*1d40*/  @P3 SHF.R.U32.HI R71, RZ, UR4, R29 ;  /* 0x00000004ff473c19 */ /* 0x000fe2000801161d */
[----:B------:R-:W-:Y:S01]  /*1d50*/  FMUL.FTZ R54, R75, UR6 ;  /* 0x000000064b367c20 */ /* 0x000fe20008410000 */
[----:B------:R-:W-:Y:S01]  /*1d60*/  @!P1 PRMT R18, RZ, 0x654, R3 ;  /* 0x00000654ff129816 */ /* 0x000fe20000000003 */
[----:B------:R-:W-:Y:S01]  /*1d70*/  FMUL.FTZ R67, R77, UR6 ;  /* 0x000000064d437c20 */ /* 0x000fe20008410000 */
[----:B------:R-:W-:-:S02]  /*1d80*/  IMAD R75, R22, R69, 0x80 ;  /* 0x00000080164b7424 */ /* 0x000fc400078e0245 */
[----:B------:R-:W-:Y:S01]  /*1d90*/  FMUL.FTZ R12, R34, UR6 ;  /* 0x00000006220c7c20 */ /* 0x000fe20008410000 */
[----:B------:R-:W0:Y:S01]  /*1da0*/  SHFL.IDX PT, R77, R71, RZ, 0x1c1f ;  /* 0x001c1fff474d7589 */ /* 0x000e2200000e0000 */
[----:B------:R-:W-:Y:S01]  /*1db0*/  FMUL.FTZ R34, R36, UR6 ;  /* 0x0000000624227c20 */ /* 0x000fe20008410000 */
[----:B------:R-:W-:Y:S01]  /*1dc0*/  ULDC.64 UR4, c[0x0][0x9e0] ;  /* 0x0002780000047ab9 */ /* 0x000fe20000000a00 */
        /* <DEDUP_REMOVED lines=9> */
[----:B------:R-:W-:Y:S01]  /*1e60*/  IMAD.IADD R3, R89, 0x1, -R30 ;  /* 0x0000000159037824 */ /* 0x000fe200078e0a1e */
[----:B------:R-:W-:Y:S01]  /*1e70*/  UISETP.GE.AND UP1, UPT, UR5, 0x1, UPT ;  /* 0x000000010500788c */ /* 0x000fe2000bf26270 */
[----:B-1----:R-:W-:-:S02]  /*1e80*/  VIADD R18, R75, 0x1 ;  /* 0x000000014b127836 */ /* 0x002fc40000000000 */
        /* <DEDUP_REMOVED lines=35> */
[----:B------:R-:W-:Y:S01]  /*20c0*/  IMAD R69, R3, -0x2, R18 ;  /* 0xfffffffe03457824 */ /* 0x000fe200078e0212 */
[----:B------:R-:W-:Y:S01]  /*20d0*/  PLOP3.LUT P2, PT, PT, PT, UP1, 0x40, 0x0 ;  /* 0x000000000000781c */ /* 0x000fe20003f4e818 */
[----:B------:R-:W-:Y:S01]  /*20e0*/  IMAD.U32 R44, RZ, RZ, UR7 ;  /* 0x00000007ff2c7e24 */ /* 0x000fe2000f8e00ff */
[----:B------:R-:W1:Y:S01]  /*20f0*/  MUFU.TANH R5, R5 ;  /* 0x0000000500057308 */ /* 0x000e620000002400 */
[----:B------:R-:W-:Y:S01]  /*2100*/  IMAD R69, R16, UR27, R69 ;  /* 0x0000001b10457c24 */ /* 0x000fe2000f8e0245 */
[----:B------:R-:W-:Y:S01]  /*2110*/  LEA R74, R22, 0xffffff80, 0x7 ;  /* 0xffffff80164a7811 */ /* 0x000fe200078e38ff */
[----:B------:R-:W-:-:S02]  /*2120*/  IMAD R18, R16, UR27, R75 ;  /* 0x0000001b10127c24 */ /* 0x000fc4000f8e024b */
[----:B------:R-:W-:Y:S02]  /*2130*/  IMAD.IADD R69, R69, 0x1, -R44 ;  /* 0x0000000145457824 */ /* 0x000fe400078e0a2c */
[----:B------:R-:W-:Y:S01]  /*2140*/  IMAD R76, R3, -0x2, R18 ;  /* 0xfffffffe034c7824 */ /* 0x000fe200078e0212 */
[----:B------:R-:W2:Y:S01]  /*2150*/  MUFU.TANH R90, R90 ;  /* 0x0000005a005a7308 */ /* 0x000ea20000002400 */
[C---:B------:R-:W-:Y:S02]  /*2160*/  VIADD R79, R69.reuse, UR4 ;  /* 0x00000004454f7c36 */ /* 0x040fe40008000000 */
[----:B------:R-:W-:-:S03]  /*2170*/  VIADD R78, R69, UR25 ;  /* 0x00000019454e7c36 */ /* 0x000fc60008000000 */
[----:B0-----:R-:W-:Y:S01]  /*2180*/  VIADDMNMX R72, R77, R79, R76, PT ;  /* 0x0000004f4d487246 */ /* 0x001fe2000380014c */
[----:B------:R-:W-:Y:S01]  /*2190*/  IMAD.IADD R73, R78, 0x1, R77 ;  /* 0x000000014e497824 */ /* 0x000fe200078e024d */
[----:B------:R-:W0:Y:S08]  /*21a0*/  MUFU.TANH R4, R4 ;  /* 0x0000000400047308 */ /* 0x000e300000002400 */
        /* <DEDUP_REMOVED lines=75> */
.L_x_12969:
[----:B------:R-:W-:-:S06]  /*2660*/  UISETP.NE.AND UP2, UPT, UR5, 0x1, UPT ;  /* 0x000000010500788c */ /* 0x000fcc000bf45270 */
[----:B------:R-:W-:-:S05]  /*2670*/  PLOP3.LUT P2, PT, PT, PT, UP2, 0x80, 0x0 ;  /* 0x000000000000781c */ /* 0x000fca0003f4f028 */
[----:B------:R-:W-:-:S08]  /*2680*/  @UP2 ULDC.64 UR6, c[0x0][0x9e8] ;  /* 0x00027a0000062ab9 */ /* 0x000fd00000000a00 */
[----:B------:R-:W-:-:S05]  /*2690*/  @P2 IMAD.HI.U32 R18, R69, UR6, RZ ;  /* 0x0000000645122c27 */ /* 0x000fca000f8e00ff */
[----:B------:R-:W-:-:S07]  /*26a0*/  @P2 SHF.R.U32.HI R69, RZ, UR7, R18 ;  /* 0x00000007ff452c19 */ /* 0x000fce0008011612 */
.L_x_12970:
[----:B------:R-:W-:Y:S05]  /*26b0*/  BSYNC B0 ;  /* 0x0000000000007941 */ /* 0x000fea0003800000 */
.L_x_12968:
[----:B------:R-:W-:-:S04]  /*26c0*/  IMAD R18, R69, UR5, -R74 ;  /* 0x0000000545127c24 */ /* 0x000fc8000f8e0a4a */
[----:B------:R-:W-:-:S05]  /*26d0*/  IMAD R18, R3, -0x2, R18 ;  /* 0xfffffffe03127824 */ /* 0x000fca00078e0212 */
[----:B------:R-:W-:Y:S02]  /*26e0*/  VIMNMX R73, R73, R18, !PT ;  /* 0x0000001249497248 */ /* 0x000fe40007fe0100 */
[----:B------:R-:W-:-:S07]  /*26f0*/  VIADDMNMX R72, R18, UR5, R72, PT ;  /* 0x0000000512487c46 */ /* 0x000fce000b800148 */
.L_x_12967:
[C---:B------:R-:W-:Y:S01]  /*2700*/  ISETP.GE.AND P4, PT, R75.reuse, 0x9, PT ;  /* 0x000000094b00780c */ /* 0x040fe20003f86270 */
[----:B------:R-:W1:Y:S01]  /*2710*/  SHFL.IDX PT, R71, R71, 0x1, 0x1c1f ;  /* 0x003c1f0047477f89 */ /* 0x000e6200000e0000 */
[C---:B------:R-:W-:Y:S02]  /*2720*/  ISETP.GE.AND P2, PT, R75.reuse, 0x2, PT ;  /* 0x000000024b00780c */ /* 0x040fe40003f46270 */
        /* <DEDUP_REMOVED lines=9> */
[----:B------:R-:W-:Y:S02]  /*27c0*/  ISETP.GT.AND P3, PT, R73, 0x9, !P5 ;  /* 0x000000094900780c */ /* 0x000fe40006f64270 */
[C---:B------:R-:W-:Y:S02]  /*27d0*/  ISETP.GE.AND P5, PT, R75.reuse, 0x11, PT ;  /* 0x000000114b00780c */ /* 0x040fe40003fa6270 */
[C---:B------:R-:W-:Y:S02]  /*27e0*/  ISETP.LT.OR P4, PT, R72.reuse, 0x9, P4 ;  /* 0x000000094800780c */ /* 0x040fe40002781670 */
[----:B------:R-:W-:Y:S02]  /*27f0*/  ISETP.LT.OR P3, PT, R72, 0xa, P3 ;  /* 0x0000000a4800780c */ /* 0x000fe40001f61670 */
[----:B------:R-:W-:Y:S02]  /*2800*/  FSEL R127, R92, -INF , !P4 ;  /* 0xff8000005c7f7808 */ /* 0x000fe40006000000 */
[----:B------:R-:W-:-:S02]  /*2810*/  ISETP.GE.AND P4, PT, R75, 0x12, PT ;  /* 0x000000124b00780c */ /* 0x000fc40003f86270 */
[----:B------:R-:W-:Y:S02]  /*2820*/  LOP3.LUT R18, R18, 0xfffffff7, RZ, 0xc0, !PT ;  /* 0xfffffff712127812 */ /* 0x000fe400078ec0ff */
[----:B0-----:R-:W-:Y:S02]  /*2830*/  FSEL R129, R93, -INF , !P3 ;  /* 0xff8000005d817808 */ /* 0x001fe40005800000 */
[----:B------:R-:W-:Y:S02]  /*2840*/  ISETP.GT.AND P3, PT, R73, 0x10, !P5 ;  /* 0x000000104900780c */ /* 0x000fe40006f64270 */
[----:B------:R-:W-:Y:S02]  /*2850*/  @P5 LOP3.LUT R18, R18, 0x8, RZ, 0xfc, !PT ;  /* 0x0000000812125812 */ /* 0x000fe400078efcff */
[----:B------:R-:W-:Y:S02]  /*2860*/  ISETP.LT.OR P3, PT, R72, 0x11, P3 ;  /* 0x000000114800780c */ /* 0x000fe40001f61670 */
[----:B------:R-:W-:-:S02]  /*2870*/  LOP3.LUT R18, R18, 0xfdffffff, RZ, 0xc0, !PT ;  /* 0xfdffffff12127812 */ /* 0x000fc400078ec0ff */
[----:B------:R-:W-:Y:S02]  /*2880*/  FSEL R125, R94, -INF , !P3 ;  /* 0xff8000005e7d7808 */ /* 0x000fe40005800000 */
[----:B------:R-:W-:Y:S02]  /*2890*/  @P4 LOP3.LUT R18, R18, 0x2000000, RZ, 0xfc, !PT ;  /* 0x0200000012124812 */ /* 0x000fe400078efcff */
[----:B------:R-:W-:Y:S02]  /*28a0*/  ISETP.GT.AND P3, PT, R73, 0x11, !P4 ;  /* 0x000000114900780c */ /* 0x000fe40006764270 */
[----:B------:R-:W-:Y:S02]  /*28b0*/  ISETP.GE.AND P4, PT, R75, 0x19, PT ;  /* 0x000000194b00780c */ /* 0x000fe40003f86270 */
[----:B------:R-:W-:Y:S02]  /*28c0*/  ISETP.LT.OR P3, PT, R72, 0x12, P3 ;  /* 0x000000124800780c */ /* 0x000fe40001f61670 */
[----:B------:R-:W-:-:S02]  /*28d0*/  LOP3.LUT R18, R18, 0xfeffffff, RZ, 0xc0, !PT ;  /* 0xfeffffff12127812 */ /* 0x000fc400078ec0ff */
[----:B------:R-:W-:Y:S02]  /*28e0*/  FSEL R123, R33, -INF , !P3 ;  /* 0xff800000217b7808 */ /* 0x000fe40005800000 */
[----:B------:R-:W-:-:S04]  /*28f0*/  ISETP.GT.AND P3, PT, R73, 0x18, !P4 ;  /* 0x000000184900780c */ /* 0x000fc80006764270 */
[----:B------:R-:W-:Y:S02]  /*2900*/  ISETP.LT.OR P3, PT, R72, 0x19, P3 ;  /* 0x000000194800780c */ /* 0x000fe40001f61670 */
[----:B------:R-:W-:Y:S02]  /*2910*/  @P4 LOP3.LUT R18, R18, 0x1000000, RZ, 0xfc, !PT ;  /* 0x0100000012124812 */ /* 0x000fe400078efcff */
[----:B------:R-:W-:Y:S02]  /*2920*/  ISETP.GE.AND P4, PT, R75, 0x1a, PT ;  /* 0x0000001a4b00780c */ /* 0x000fe40003f86270 */
[----:B------:R-:W-:Y:S02]  /*2930*/  LOP3.LUT R18, R18, 0xff7fffff, RZ, 0xc0, !PT ;  /* 0xff7fffff12127812 */ /* 0x000fe400078ec0ff */
[----:B------:R-:W-:Y:S02]  /*2940*/  FSEL R119, R34, -INF , !P3 ;  /* 0xff80000022777808 */ /* 0x000fe40005800000 */
[----:B------:R-:W-:-:S02]  /*2950*/  ISETP.GT.AND P3, PT, R73, 0x19, !P4 ;  /* 0x000000194900780c */ /* 0x000fc40006764270 */
[----:B-1----:R-:W-:Y:S02]  /*2960*/  VIADDMNMX R34, R71, R79, R76, PT ;  /* 0x0000004f47227246 */ /* 0x002fe4000380014c */
[----:B------:R-:W-:-:S03]  /*2970*/  ISETP.LT.OR P3, PT, R72, 0x1a, P3 ;  /* 0x0000001a4800780c */ /* 0x000fc60001f61670 */
[----:B------:R-:W-:Y:S02]  /*2980*/  @P4 LOP3.LUT R18, R18, 0x800000, RZ, 0xfc, !PT ;  /* 0x0080000012124812 */ /* 0x000fe400078efcff */
[----:B------:R-:W-:Y:S02]  /*2990*/  ISETP.GE.AND P4, PT, R75, 0x21, PT ;  /* 0x000000214b00780c */ /* 0x000fe40003f86270 */
[----:B------:R-:W-:Y:S02]  /*29a0*/  LOP3.LUT R18, R18, 0xffbfffff, RZ, 0xc0, !PT ;  /* 0xffbfffff12127812 */ /* 0x000fe400078ec0ff */
[----:B------:R-:W-:Y:S01]  /*29b0*/  FSEL R95, R36, -INF , !P3 ;  /* 0xff800000245f7808 */ /* 0x000fe20005800000 */
[----:B------:R-:W-:Y:S01]  /*29c0*/  IMAD.IADD R36, R78, 0x1, R71 ;  /* 0x000000014e247824 */ /* 0x000fe200078e0247 */
        /* <DEDUP_REMOVED lines=158> */
.L_x_12973:
[----:B------:R-:W-:-:S06]  /*33b0*/  UISETP.NE.AND UP2, UPT, UR5, 0x1, UPT ;  /* 0x000000010500788c */ /* 0x000fcc000bf45270 */
[----:B------:R-:W-:-:S05]  /*33c0*/  PLOP3.LUT P6, PT, PT, PT, UP2, 0x80, 0x0 ;  /* 0x000000000000781c */ /* 0x000fca0003fcf028 */
[----:B------:R-:W-:-:S08]  /*33d0*/  @UP2 ULDC.64 UR6, c[0x0][0x9e8] ;  /* 0x00027a0000062ab9 */ /* 0x000fd00000000a00 */
[----:B------:R-:W-:Y:S01]  /*33e0*/  @P6 IMAD.HI.U32 R38, R71, UR6, RZ ;  /* 0x0000000647266c27 */ /* 0x000fe2000f8e00ff */
[----:B------:R-:W-:-:S13]  /*33f0*/  PLOP3.LUT P6, PT, PT, PT, UP2, 0x80, 0x0 ;  /* 0x000000000000781c */ /* 0x000fda0003fcf028 */
[----:B------:R-:W-:-:S07]  /*3400*/  @P6 SHF.R.U32.HI R71, RZ, UR7, R38 ;  /* 0x00000007ff476c19 */ /* 0x000fce0008011626 */
.L_x_12974:
[----:B------:R-:W-:Y:S05]  /*3410*/  BSYNC B0 ;  /* 0x0000000000007941 */ /* 0x000fea0003800000 */
.L_x_12972:
[----:B------:R-:W-:-:S04]  /*3420*/  IMAD R38, R71, UR5, -R74 ;  /* 0x0000000547267c24 */ /* 0x000fc8000f8e0a4a */
[----:B------:R-:W-:-:S05]  /*3430*/  IMAD R71, R3, -0x2, R38 ;  /* 0xfffffffe03477824 */ /* 0x000fca00078e0226 */
[----:B------:R-:W-:Y:S02]  /*3440*/  VIMNMX R36, R36, R71, !PT ;  /* 0x0000004724247248 */ /* 0x000fe40007fe0100 */
[----:B------:R-:W-:-:S07]  /*3450*/  VIADDMNMX R34, R71, UR5, R34, PT ;  /* 0x0000000547227c46 */ /* 0x000fce000b800122 */
.L_x_12971:
[----:B------:R-:W-:Y:S01]  /*3460*/  ISETP.GT.AND P2, PT, R36, 0x1, !P2 ;  /* 0x000000012400780c */ /* 0x000fe20005744270 */
[----:B------:R-:W-:Y:S01]  /*3470*/  ULDC UR6, c[0x0][0x988] ;  /* 0x0002620000067ab9 */ /* 0x000fe20000000800 */
[----:B------:R-:W-:Y:S01]  /*3480*/  LOP3.LUT P6, RZ, R18, 0x8, RZ, 0xc0, !PT ;  /* 0x0000000812ff7812 */ /* 0x000fe200078cc0ff */
[----:B------:R-:W-:Y:S01]  /*3490*/  IMAD.U32 R42, RZ, RZ, UR6 ;  /* 0x00000006ff2a7e24 */ /* 0x000fe2000f8e00ff */
[----:B------:R-:W-:Y:S01]  /*34a0*/  ISETP.LT.OR P2, PT, R34, 0x2, P2 ;  /* 0x000000022200780c */ /* 0x000fe20001741670 */
[----:B------:R-:W-:Y:S01]  /*34b0*/  @UP0 ULDC UR6, c[0x0][0x44c] ;  /* 0x0001130000060ab9 */ /* 0x000fe20000000800 */
[----:B------:R-:W-:Y:S01]  /*34c0*/  ISETP.GT.AND P3, PT, R36, 0x70, !P3 ;  /* 0x000000702400780c */ /* 0x000fe20005f64270 */
[----:B------:R-:W-:Y:S01]  /*34d0*/  UIMAD.WIDE.U32 UR6, UR40, UR6, URZ ;  /* 0x00000006280672a5 */ /* 0x000fe2000f8e003f */
[----:B------:R-:W-:Y:S01]  /*34e0*/  FSEL R91, R6, -INF , !P2 ;  /* 0xff800000065b7808 */ /* 0x000fe20005000000 */
[----:B------:R-:W-:Y:S01]  /*34f0*/  @UP0 ULDC UR11, c[0x0][0x450] ;  /* 0x00011400000b0ab9 */ /* 0x000fe20000000800 */
[----:B------:R-:W-:Y:S01]  /*3500*/  LOP3.LUT P2, RZ, R18, 0x2, RZ, 0xc0, !PT ;  /* 0x0000000212ff7812 */ /* 0x000fe2000784c0ff */
[----:B------:R-:W-:Y:S01]  /*3510*/  @UP0 USHF.R.U32.HI UR40, URZ, UR11, UR7 ;  /* 0x0000000b3f280299 */ /* 0x000fe20008011607 */
        /* <DEDUP_REMOVED lines=18> */
[----:B------:R-:W-:-:S02]  /*3640*/  LOP3.LUT P2, RZ, R18, 0x2000000, RZ, 0xc0, !PT ;  /* 0x0200000012ff7812 */ /* 0x000fc4000784c0ff */
[----:B------:R-:W-:Y:S02]  /*3650*/  LOP3.LUT P6, RZ, R18, 0x8000, RZ, 0xc0, !PT ;  /* 0x0000800012ff7812 */ /* 0x000fe400078cc0ff */
        /* <DEDUP_REMOVED lines=54> */
[----:B------:R-:W-:Y:S01]  /*39c0*/  LOP3.LUT P2, RZ, R18, 0x20000, RZ, 0xc0, !PT ;  /* 0x0002000012ff7812 */ /* 0x000fe2000784c0ff */
[----:B------:R-:W0:Y:S01]  /*39d0*/  SHFL.BFLY PT, R7, R10, 0x2, 0x1f ;  /* 0x0c401f000a077f89 */ /* 0x000e2200000e0000 */
[C---:B------:R-:W-:Y:S02]  /*39e0*/  ISETP.GT.AND P4, PT, R36.reuse, 0x71, !P4 ;  /* 0x000000712400780c */ /* 0x040fe40006784270 */
[----:B------:R-:W-:Y:S02]  /*39f0*/  ISETP.GT.AND P2, PT, R36, 0x31, !P2 ;  /* 0x000000312400780c */ /* 0x000fe40005744270 */
[C---:B------:R-:W-:Y:S02]  /*3a00*/  ISETP.LT.OR P3, PT, R34.reuse, 0x71, P3 ;  /* 0x000000712200780c */ /* 0x040fe40001f61670 */
[----:B------:R-:W-:-:S02]  /*3a10*/  ISETP.LT.OR P2, PT, R34, 0x32, P2 ;  /* 0x000000322200780c */ /* 0x000fc40001741670 */
[----:B------:R-:W-:Y:S02]  /*3a20*/  ISETP.GT.AND P5, PT, R36, 0x78, !P5 ;  /* 0x000000782400780c */ /* 0x000fe40006fa4270 */
[----:B------:R-:W-:Y:S02]  /*3a30*/  FSEL R79, R26, -INF , !P2 ;  /* 0xff8000001a4f7808 */ /* 0x000fe40005000000 */
[----:B------:R-:W-:Y:S02]  /*3a40*/  LOP3.LUT P2, RZ, R18, 0x10000, RZ, 0xc0, !PT ;  /* 0x0001000012ff7812 */ /* 0x000fe4000784c0ff */
[----:B------:R-:W-:Y:S02]  /*3a50*/  ISETP.LT.OR P4, PT, R34, 0x72, P4 ;  /* 0x000000722200780c */ /* 0x000fe40002781670 */
[----:B------:R-:W-:Y:S02]  /*3a60*/  ISETP.GT.AND P2, PT, R36, 0x38, !P2 ;  /* 0x000000382400780c */ /* 0x000fe40005744270 */
[----:B------:R-:W-:-:S02]  /*3a70*/  ISETP.LT.OR P5, PT, R34, 0x79, P5 ;  /* 0x000000792200780c */ /* 0x000fc40002fa1670 */
[----:B------:R-:W-:Y:S02]  /*3a80*/  ISETP.LT.OR P2, PT, R34, 0x39, P2 ;  /* 0x000000392200780c */ /* 0x000fe40001741670 */
[----:B------:R-:W-:Y:S02]  /*3a90*/  R2UR UR10, R23 ;  /* 0x00000000170a72ca */ /* 0x000fe400000e0000 */
[----:B------:R-:W-:Y:S02]  /*3aa0*/  FSEL R31, R31, -INF , !P2 ;  /* 0xff8000001f1f7808 */ /* 0x000fe40005000000 */
[----:B------:R-:W-:Y:S02]  /*3ab0*/  ISETP.GT.AND P2, PT, R36, 0x39, !P6 ;  /* 0x000000392400780c */ /* 0x000fe40007744270 */
[----:B0-----:R-:W-:Y:S02]  /*3ac0*/  FMNMX.FTZ R11, R10, R7, !PT ;  /* 0x000000070a0b7209 */ /* 0x001fe40007810000 */
[----:B------:R-:W-:-:S02]  /*3ad0*/  ISETP.LT.OR P2, PT, R34, 0x3a, P2 ;  /* 0x0000003a2200780c */ /* 0x000fc40001741670 */
[----:B------:R-:W-:Y:S01]  /*3ae0*/  LOP3.LUT P6, RZ, R18, 0x10, RZ, 0xc0, !PT ;  /* 0x0000001012ff7812 */ /* 0x000fe200078cc0ff */
[----:B------:R-:W0:Y:S01]  /*3af0*/  SHFL.BFLY PT, R6, R11, 0x1, 0x1f ;  /* 0x0c201f000b067f89 */ /* 0x000e2200000e0000 */
[----:B------:R-:W-:Y:S01]  /*3b00*/  FSEL R13, R32, -INF , !P2 ;  /* 0xff800000200d7808 */ /* 0x000fe20005000000 */
[----:B------:R-:W-:Y:S01]  /*3b10*/  UIADD3 UR40, UR10, UR40, URZ ;  /* 0x000000280a287290 */ /* 0x000fe2000fffe03f */
[----:B------:R-:W-:-:S03]  /*3b20*/  LOP3.LUT P2, RZ, R18, 0x4000, RZ, 0xc0, !PT ;  /* 0x0000400012ff7812 */ /* 0x000fc6000784c0ff */
[----:B------:R-:W-:Y:S01]  /*3b30*/  UIADD3 UR4, UR40, UR4, URZ ;  /* 0x0000000428047290 */ /* 0x000fe2000fffe03f */
[----:B------:R-:W-:-:S04]  /*3b40*/  ISETP.GT.AND P2, PT, R36, 0x40, !P2 ;  /* 0x000000402400780c */ /* 0x000fc80005744270 */
[----:B------:R-:W-:-:S04]  /*3b50*/  ISETP.LT.OR P2, PT, R34, 0x41, P2 ;  /* 0x000000412200780c */ /* 0x000fc80001741670 */
[----:B------:R-:W-:Y:S02]  /*3b60*/  FSEL R35, R35, -INF , !P2 ;  /* 0xff80000023237808 */ /* 0x000fe40005000000 */
[----:B------:R-:W-:-:S04]  /*3b70*/  LOP3.LUT P2, RZ, R18, 0x2000, RZ, 0xc0, !PT ;  /* 0x0000200012ff7812 */ /* 0x000fc8000784c0ff */
[----:B------:R-:W-:Y:S02]  /*3b80*/  ISETP.GT.AND P2, PT, R36, 0x41, !P2 ;  /* 0x000000412400780c */ /* 0x000fe40005744270 */
[----:B0-----:R-:W-:Y:S02]  /*3b90*/  FMNMX.FTZ R7, R11, R6, !PT ;  /* 0x000000060b077209 */ /* 0x001fe40007810000 */
[----:B------:R-:W-:-:S03]  /*3ba0*/  ISETP.LT.OR P2, PT, R34, 0x42, P2 ;  /* 0x000000422200780c */ /* 0x000fc60001741670 */
[----:B------:R-:W-:Y:S01]  /*3bb0*/  FMUL.FTZ R6, R7, R42 ;  /* 0x0000002a07067220 */ /* 0x000fe20000410000 */
        /* <DEDUP_REMOVED lines=41> */
[-CC-:B------:R-:W-:Y:S01]  /*3e50*/  FFMA.FTZ R138, R105, R42.reuse, -R6.reuse ;  /* 0x0000002a698a7223 */ /* 0x180fe20000010806 */
[----:B------:R-:W-:Y:S01]  /*3e60*/  ISETP.LT.OR P2, PT, R34, 0x1, P2 ;  /* 0x000000012200780c */ /* 0x000fe20001741670 */
[-CC-:B------:R-:W-:Y:S01]  /*3e70*/  FFMA.FTZ R132, R77, R42.reuse, -R6.reuse ;  /* 0x0000002a4d847223 */ /* 0x180fe20000010806 */
[----:B------:R-:W-:Y:S01]  /*3e80*/  FSEL R77, R28, -INF , !P3 ;  /* 0xff8000001c4d7808 */ /* 0x000fe20005800000 */
[-CC-:B------:R-:W-:Y:S01]  /*3e90*/  FFMA.FTZ R136, R107, R42.reuse, -R6.reuse ;  /* 0x0000002a6b887223 */ /* 0x180fe20000010806 */
[----:B------:R-:W-:Y:S01]  /*3ea0*/  FSEL R4, R4, -INF , !P2 ;  /* 0xff80000004047808 */ /* 0x000fe20005000000 */
[-CC-:B------:R-:W-:Y:S01]  /*3eb0*/  FFMA.FTZ R142, R109, R42.reuse, -R6.reuse ;  /* 0x0000002a6d8e7223 */ /* 0x180fe20000010806 */
[----:B------:R-:W-:Y:S01]  /*3ec0*/  LOP3.LUT P2, RZ, R18, 0x4000000, RZ, 0xc0, !PT ;  /* 0x0400000012ff7812 */ /* 0x000fe2000784c0ff */
[-CC-:B------:R-:W-:Y:S01]  /*3ed0*/  FFMA.FTZ R148, R133, R42.reuse, -R6.reuse ;  /* 0x0000002a85947223 */ /* 0x180fe20000010806 */
        /* <DEDUP_REMOVED lines=14> */
[----:B------:R-:W-:Y:S01]  /*3fc0*/  ISETP.GT.AND P6, PT, R36, 0x79, !P6 ;  /* 0x000000792400780c */ /* 0x000fe200077c4270 */
[--C-:B------:R-:W-:Y:S01]  /*3fd0*/  FFMA.FTZ R146, R119, R42, -R6.reuse ;  /* 0x0000002a77927223 */ /* 0x100fe20000010806 */
[----:B------:R-:W-:Y:S01]  /*3fe0*/  FMNMX.FTZ R10, R87, R10, !PT ;  /* 0x0000000a570a7209 */ /* 0x000fe20007810000 */
[-CC-:B------:R-:W-:Y:S01]  /*3ff0*/  FFMA.FTZ R122, R33, R42.reuse, -R6.reuse ;  /* 0x0000002a217a7223 */ /* 0x180fe20000010806 */
[----:B------:R-:W-:Y:S01]  /*4000*/  FSEL R107, R25, -INF , !P4 ;  /* 0xff800000196b7808 */ /* 0x000fe20006000000 */
[--C-:B------:R-:W-:Y:S01]  /*4010*/  FFMA.FTZ R25, R69, R42, -R6.reuse ;  /* 0x0000002a45197223 */ /* 0x100fe20000010806 */
[----:B------:R-:W-:Y:S01]  /*4020*/  FMNMX.FTZ R10, R73, R10, !PT ;  /* 0x0000000a490a7209 */ /* 0x000fe20007810000 */
[----:B------:R-:W1:Y:S01]  /*4030*/  MUFU.EX2 R150, R150 ;  /* 0x0000009600967308 */ /* 0x000e620000000800 */
        /* <DEDUP_REMOVED lines=9> */
[----:B0-----:R-:W-:Y:S01]  /*40d0*/  FADD.FTZ R5, R148, R131 ;  /* 0x0000008394057221 */ /* 0x001fe20000010000 */
[----:B------:R-:W-:Y:S01]  /*40e0*/  FMNMX.FTZ R10, R83, R10, !PT ;  /* 0x0000000a530a7209 */ /* 0x000fe20007810000 */
[-CC-:B------:R-:W-:Y:S01]  /*40f0*/  FFMA.FTZ R103, R103, R42.reuse, -R6.reuse ;  /* 0x0000002a67677223 */ /* 0x180fe20000010806 */
[-CC-:B------:R-:W-:Y:S01]  /*4100*/  FFMA.FTZ R128, R47, R42.reuse, -R6.reuse ;  /* 0x0000002a2f807223 */ /* 0x180fe20000010806 */
[--C-:B------:R-:W-:Y:S01]  /*4110*/  FFMA.FTZ R130, R53, R42, -R6.reuse ;  /* 0x0000002a35827223 */ /* 0x100fe20000010806 */
[----:B------:R-:W-:Y:S01]  /*4120*/  FMNMX.FTZ R10, R21, R10, !PT ;  /* 0x0000000a150a7209 */ /* 0x000fe20007810000 */
[----:B------:R-:W0:Y:S01]  /*4130*/  MUFU.EX2 R144, R144 ;  /* 0x0000009000907308 */ /* 0x000e220000000800 */
[----:B-1----:R-:W-:Y:S01]  /*4140*/  FADD.FTZ R28, R150, R5 ;  /* 0x00000005961c7221 */ /* 0x002fe20000010000 */
[--C-:B------:R-:W-:Y:S01]  /*4150*/  FFMA.FTZ R124, R45, R42, -R6.reuse ;  /* 0x0000002a2d7c7223 */ /* 0x100fe20000010806 */
[----:B------:R-:W-:Y:S01]  /*4160*/  FMNMX.FTZ R10, R81, R10, !PT ;  /* 0x0000000a510a7209 */ /* 0x000fe20007810000 */
[-CC-:B------:R-:W-:Y:S01]  /*4170*/  FFMA.FTZ R126, R49, R42.reuse, -R6.reuse ;  /* 0x0000002a317e7223 */ /* 0x180fe20000010806 */
[-CC-:B------:R-:W-:Y:S01]  /*4180*/  FFMA.FTZ R120, R51, R42.reuse, -R6.reuse ;  /* 0x0000002a33787223 */ /* 0x180fe20000010806 */
[----:B------:R-:W-:Y:S01]  /*4190*/  FFMA.FTZ R93, R93, R42, -R6 ;  /* 0x0000002a5d5d7223 */ /* 0x000fe20000010806 */
[----:B------:R-:W-:Y:S01]  /*41a0*/  FMNMX.FTZ R10, R27, R10, !PT ;  /* 0x0000000a1b0a7209 */ /* 0x000fe20007810000 */
[----:B------:R-:W1:Y:S01]  /*41b0*/  MUFU.EX2 R123, R123 ;  /* 0x0000007b007b7308 */ /* 0x000e620000000800 */
[----:B--2---:R-:W-:Y:S01]  /*41c0*/  FADD.FTZ R5, R127, R28 ;  /* 0x0000001c7f057221 */ /* 0x004fe20000010000 */
[--C-:B------:R-:W-:Y:S01]  /*41d0*/  FFMA.FTZ R97, R97, R42, -R6.reuse ;  /* 0x0000002a61617223 */ /* 0x100fe20000010806 */
[----:B------:R-:W-:Y:S01]  /*41e0*/  FMNMX.FTZ R10, R79, R10, !PT ;  /* 0x0000000a4f0a7209 */ /* 0x000fe20007810000 */
[-CC-:B------:R-:W-:Y:S01]  /*41f0*/  FFMA.FTZ R101, R101, R42.reuse, -R6.reuse ;  /* 0x0000002a65657223 */ /* 0x180fe20000010806 */
[-CC-:B------:R-:W-:Y:S01]  /*4200*/  FFMA.FTZ R134, R55, R42.reuse, -R6.reuse ;  /* 0x0000002a37867223 */ /* 0x180fe20000010806 */
[--C-:B------:R-:W-:Y:S01]  /*4210*/  FFMA.FTZ R29, R59, R42, -R6.reuse ;  /* 0x0000002a3b1d7223 */ /* 0x100fe20000010806 */
[----:B------:R-:W-:Y:S01]  /*4220*/  FMNMX.FTZ R10, R31, R10, !PT ;  /* 0x0000000a1f0a7209 */ /* 0x000fe20007810000 */
[----:B------:R-:W2:Y:S01]  /*4230*/  MUFU.EX2 R146, R146 ;  /* 0x0000009200927308 */ /* 0x000ea20000000800 */
[----:B0-----:R-:W-:Y:S01]  /*4240*/  FADD.FTZ R28, R144, R5 ;  /* 0x00000005901c7221 */ /* 0x001fe20000010000 */
[--C-:B------:R-:W-:Y:S01]  /*4250*/  FFMA.FTZ R47, R61, R42, -R6.reuse ;  /* 0x0000002a3d2f7223 */ /* 0x100fe20000010806 */
[----:B------:R-:W-:Y:S01]  /*4260*/  FMNMX.FTZ R10, R13, R10, !PT ;  /* 0x0000000a0d0a7209 */ /* 0x000fe20007810000 */
[-CC-:B------:R-:W-:Y:S01]  /*4270*/  FFMA.FTZ R53, R63, R42.reuse, -R6.reuse ;  /* 0x0000002a3f357223 */ /* 0x180fe20000010806 */
[-CC-:B------:R-:W-:Y:S01]  /*4280*/  FFMA.FTZ R45, R65, R42.reuse, -R6.reuse ;  /* 0x0000002a412d7223 */ /* 0x180fe20000010806 */
[----:B------:R-:W-:Y:S01]  /*4290*/  FFMA.FTZ R49, R67, R42, -R6 ;  /* 0x0000002a43317223 */ /* 0x000fe20000010806 */
[----:B------:R-:W-:Y:S01]  /*42a0*/  FMNMX.FTZ R10, R35, R10, !PT ;  /* 0x0000000a230a7209 */ /* 0x000fe20007810000 */
[----:B------:R-:W0:Y:S01]  /*42b0*/  MUFU.EX2 R95, R95 ;  /* 0x0000005f005f7308 */ /* 0x000e220000000800 */
[----:B-1----:R-:W-:Y:S01]  /*42c0*/  FADD.FTZ R5, R123, R28 ;  /* 0x0000001c7b057221 */ /* 0x002fe20000010000 */
[----:B------:R-:W-:Y:S01]  /*42d0*/  FFMA.FTZ R51, R57, R42, -R6 ;  /* 0x0000002a39337223 */ /* 0x000fe20000010806 */
[----:B------:R-:W-:-:S02]  /*42e0*/  FMNMX.FTZ R10, R37, R10, !PT ;  /* 0x0000000a250a7209 */ /* 0x000fc40007810000 */
[----:B------:R-:W-:Y:S02]  /*42f0*/  F2FP.F16.F32.PACK_AB R150, R127, R150 ;  /* 0x000000967f96723e */ /* 0x000fe400000000ff */
[----:B------:R-:W-:Y:S01]  /*4300*/  FMNMX.FTZ R10, R39, R10, !PT ;  /* 0x0000000a270a7209 */ /* 0x000fe20007810000 */
[----:B------:R-:W1:Y:S01]  /*4310*/  MUFU.EX2 R140, R140 ;  /* 0x0000008c008c7308 */ /* 0x000e620000000800 */
[----:B--2---:R-:W-:Y:S01]  /*4320*/  FADD.FTZ R30, R146, R5 ;  /* 0x00000005921e7221 */ /* 0x004fe20000010000 */
[----:B------:R-:W-:Y:S02]  /*4330*/  F2FP.F16.F32.PACK_AB R144, R123, R144 ;  /* 0x000000907b90723e */ /* 0x000fe400000000ff */
[----:B------:R-:W-:Y:S02]  /*4340*/  FMNMX.FTZ R10, R41, R10, !PT ;  /* 0x0000000a290a7209 */ /* 0x000fe40007810000 */
[----:B------:R-:W-:Y:S02]  /*4350*/  F2FP.F16.F32.PACK_AB R148, R131, R148 ;  /* 0x000000948394723e */ /* 0x000fe400000000ff */
[----:B------:R-:W-:Y:S01]  /*4360*/  FMNMX.FTZ R10, R43, R10, !PT ;  /* 0x0000000a2b0a7209 */ /* 0x000fe20007810000 */
[----:B------:R-:W2:Y:S01]  /*4370*/  MUFU.EX2 R103, R103 ;  /* 0x0000006700677308 */ /* 0x000ea20000000800 */
[C---:B0-----:R-:W-:Y:S01]  /*4380*/  FADD.FTZ R5, R95.reuse, R30 ;  /* 0x0000001e5f057221 */ /* 0x041fe20000010000 */
[----:B------:R-:W-:-:S02]  /*4390*/  F2FP.F16.F32.PACK_AB R146, R95, R146 ;  /* 0x000000925f92723e */ /* 0x000fc400000000ff */
[----:B------:R-:W-:-:S04]  /*43a0*/  FMNMX.FTZ R10, R15, R10, !PT ;  /* 0x0000000a0f0a7209 */ /* 0x000fc80007810000 */
[----:B------:R-:W-:Y:S01]  /*43b0*/  FMNMX.FTZ R10, R99, R10, !PT ;  /* 0x0000000a630a7209 */ /* 0x000fe20007810000 */
[----:B------:R-:W0:Y:S01]  /*43c0*/  MUFU.EX2 R142, R142 ;  /* 0x0000008e008e7308 */ /* 0x000e220000000800 */
[----:B-1----:R-:W-:Y:S02]  /*43d0*/  FADD.FTZ R30, R140, R5 ;  /* 0x000000058c1e7221 */ /* 0x002fe40000010000 */
[----:B------:R-:W-:-:S04]  /*43e0*/  FMNMX.FTZ R10, R113, R10, !PT ;  /* 0x0000000a710a7209 */ /* 0x000fc80007810000 */
[----:B------:R-:W-:Y:S01]  /*43f0*/  FMNMX.FTZ R10, R115, R10, !PT ;  /* 0x0000000a730a7209 */ /* 0x000fe20007810000 */
[----:B------:R-:W1:Y:S01]  /*4400*/  MUFU.EX2 R93, R93 ;  /* 0x0000005d005d7308 */ /* 0x000e620000000800 */
[C---:B--2---:R-:W-:Y:S01]  /*4410*/  FADD.FTZ R5, R103.reuse, R30 ;  /* 0x0000001e67057221 */ /* 0x044fe20000010000 */
[----:B------:R-:W-:Y:S02]  /*4420*/  F2FP.F16.F32.PACK_AB R140, R103, R140 ;  /* 0x0000008c678c723e */ /* 0x000fe400000000ff */
[----:B------:R-:W-:-:S04]  /*4430*/  FMNMX.FTZ R10, R117, R10, !PT ;  /* 0x0000000a750a7209 */ /* 0x000fc80007810000 */
[----:B------:R-:W-:Y:S01]  /*4440*/  FMNMX.FTZ R10, R121, R10, !PT ;  /* 0x0000000a790a7209 */ /* 0x000fe20007810000 */
[----:B------:R-:W2:Y:S01]  /*4450*/  MUFU.EX2 R136, R136 ;  /* 0x0000008800887308 */ /* 0x000ea20000000800 */
[----:B0-----:R-:W-:Y:S02]  /*4460*/  FADD.FTZ R34, R142, R5 ;  /* 0x000000058e227221 */ /* 0x001fe40000010000 */
[----:B------:R-:W-:-:S04]  /*4470*/  FMNMX.FTZ R10, R105, R10, !PT ;  /* 0x0000000a690a7209 */ /* 0x000fc80007810000 */
[----:B------:R-:W-:Y:S01]  /*4480*/  FMNMX.FTZ R10, R77, R10, !PT ;  /* 0x0000000a4d0a7209 */ /* 0x000fe20007810000 */
[----:B------:R-:W0:Y:S01]  /*4490*/  MUFU.EX2 R97, R97 ;  /* 0x0000006100617308 */ /* 0x000e220000000800 */
[----:B-1----:R-:W-:Y:S02]  /*44a0*/  F2FP.F16.F32.PACK_AB R142, R93, R142 ;  /* 0x0000008e5d8e723e */ /* 0x002fe400000000ff */
[----:B------:R-:W-:-:S04]  /*44b0*/  FMNMX.FTZ R10, R107, R10, !PT ;  /* 0x0000000a6b0a7209 */ /* 0x000fc80007810000 */
[----:B------:R-:W-:Y:S01]  /*44c0*/  FMNMX.FTZ R10, R69, R10, !PT ;  /* 0x0000000a450a7209 */ /* 0x000fe20007810000 */
[----:B------:R-:W1:Y:S03]  /*44d0*/  MUFU.EX2 R138, R138 ;  /* 0x0000008a008a7308 */ /* 0x000e660000000800 */
[----:B------:R-:W-:-:S05]  /*44e0*/  FMNMX.FTZ R10, R109, R10, !PT ;  /* 0x0000000a6d0a7209 */ /* 0x000fca0007810000 */
[----:B------:R-:W3:Y:S01]  /*44f0*/  SHFL.BFLY PT, R11, R10, 0x2, 0x1f ;  /* 0x0c401f000a0b7f89 */ /* 0x000ee200000e0000 */
[----:B------:R-:W4:Y:S08]  /*4500*/  MUFU.EX2 R101, R101 ;  /* 0x0000006500657308 */ /* 0x000f300000000800 */
[----:B------:R-:W-:Y:S08]  /*4510*/  MUFU.EX2 R132, R132 ;  /* 0x0000008400847308 */ /* 0x000ff00000000800 */
[----:B------:R-:W-:Y:S01]  /*4520*/  MUFU.EX2 R25, R25 ;  /* 0x0000001900197308 */ /* 0x000fe20000000800 */
[----:B---3--:R-:W-:-:S07]  /*4530*/  FMNMX.FTZ R12, R10, R11, !PT ;  /* 0x0000000b0a0c7209 */ /* 0x008fce0007810000 */
[----:B------:R-:W-:Y:S01]  /*4540*/  MUFU.EX2 R134, R134 ;  /* 0x0000008600867308 */ /* 0x000fe20000000800 */
[----:B------:R-:W3:Y:S07]  /*4550*/  SHFL.BFLY PT, R11, R12, 0x1, 0x1f ;  /* 0x0c201f000c0b7f89 */ /* 0x000eee00000e0000 */
[----:B------:R-:W-:Y:S08]  /*4560*/  MUFU.EX2 R29, R29 ;  /* 0x0000001d001d7308 */ /* 0x000ff00000000800 */
[----:B------:R-:W-:Y:S08]  /*4570*/  MUFU.EX2 R128, R128 ;  /* 0x0000008000807308 */ /* 0x000ff00000000800 */
[----:B------:R-:W-:Y:S01]  /*4580*/  MUFU.EX2 R47, R47 ;  /* 0x0000002f002f7308 */ /* 0x000fe20000000800 */
[----:B---3--:R-:W-:-:S04]  /*4590*/  FMNMX.FTZ R11, R12, R11, !PT ;  /* 0x0000000b0c0b7209 */ /* 0x008fc80007810000 */
[C---:B------:R-:W-:Y:S01]  /*45a0*/  FSETP.NEU.FTZ.AND P2, PT, R11.reuse, -INF , PT ;  /* 0xff8000000b00780b */ /* 0x040fe20003f5d000 */
[----:B------:R-:W-:Y:S02]  /*45b0*/  FMUL.FTZ R24, R11, R42 ;  /* 0x0000002a0b187220 */ /* 0x000fe40000410000 */
[----:B------:R-:W-:Y:S03]  /*45c0*/  MUFU.EX2 R130, R130 ;  /* 0x0000008200827308 */ /* 0x000fe60000000800 */
        /* <DEDUP_REMOVED lines=13> */
[-C--:B------:R-:W-:Y:S01]  /*46a0*/  FFMA.FTZ R26, R13, R42.reuse, -R24 ;  /* 0x0000002a0d1a7223 */ /* 0x080fe20000010818 */
[----:B------:R-:W-:Y:S01]  /*46b0*/  FADD.FTZ R13, R93, R34 ;  /* 0x000000225d0d7221 */ /* 0x000fe20000010000 */
[-CC-:B------:R-:W-:Y:S01]  /*46c0*/  FFMA.FTZ R14, R83, R42.reuse, -R24.reuse ;  /* 0x0000002a530e7223 */ /* 0x180fe20000010818 */
[-CC-:B------:R-:W-:Y:S01]  /*46d0*/  FFMA.FTZ R143, R21, R42.reuse, -R24.reuse ;  /* 0x0000002a158f7223 */ /* 0x180fe20000010818 */
[-CC-:B------:R-:W-:Y:S01]  /*46e0*/  FFMA.FTZ R18, R81, R42.reuse, -R24.reuse ;  /* 0x0000002a51127223 */ /* 0x180fe20000010818 */
[----:B------:R-:W3:Y:S01]  /*46f0*/  MUFU.EX2 R4, R4 ;  /* 0x0000000400047308 */ /* 0x000ee20000000800 */
[----:B--2---:R-:W-:Y:S01]  /*4700*/  FADD.FTZ R34, R136, R13 ;  /* 0x0000000d88227221 */ /* 0x004fe20000010000 */
[-CC-:B------:R-:W-:Y:S01]  /*4710*/  FFMA.FTZ R137, R27, R42.reuse, -R24.reuse ;  /* 0x0000002a1b897223 */ /* 0x180fe20000010818 */
[-CC-:B------:R-:W-:Y:S01]  /*4720*/  FFMA.FTZ R20, R79, R42.reuse, -R24.reuse ;  /* 0x0000002a4f147223 */ /* 0x180fe20000010818 */
[-C--:B------:R-:W-:Y:S01]  /*4730*/  FFMA.FTZ R139, R31, R42.reuse, -R24 ;  /* 0x0000002a1f8b7223 */ /* 0x080fe20000010818 */
[----:B0-----:R-:W-:Y:S01]  /*4740*/  FADD.FTZ R13, R97, R34 ;  /* 0x00000022610d7221 */ /* 0x001fe20000010000 */
[-CC-:B------:R-:W-:Y:S01]  /*4750*/  FFMA.FTZ R133, R35, R42.reuse, -R24.reuse ;  /* 0x0000002a23857223 */ /* 0x180fe20000010818 */
[-CC-:B------:R-:W-:Y:S01]  /*4760*/  FFMA.FTZ R28, R37, R42.reuse, -R24.reuse ;  /* 0x0000002a251c7223 */ /* 0x180fe20000010818 */
[----:B------:R-:W0:Y:S01]  /*4770*/  MUFU.EX2 R151, R151 ;  /* 0x0000009700977308 */ /* 0x000e220000000800 */
[----:B-1----:R-:W-:Y:S01]  /*4780*/  FADD.FTZ R36, R138, R13 ;  /* 0x0000000d8a247221 */ /* 0x002fe20000010000 */
[-CC-:B------:R-:W-:Y:S01]  /*4790*/  FFMA.FTZ R135, R39, R42.reuse, -R24.reuse ;  /* 0x0000002a27877223 */ /* 0x180fe20000010818 */
[-CC-:B------:R-:W-:Y:S01]  /*47a0*/  FFMA.FTZ R30, R41, R42.reuse, -R24.reuse ;  /* 0x0000002a291e7223 */ /* 0x180fe20000010818 */
[-C--:B------:R-:W-:Y:S01]  /*47b0*/  FFMA.FTZ R129, R43, R42.reuse, -R24 ;  /* 0x0000002a2b817223 */ /* 0x080fe20000010818 */
[----:B----4-:R-:W-:Y:S01]  /*47c0*/  FADD.FTZ R13, R101, R36 ;  /* 0x00000024650d7221 */ /* 0x010fe20000010000 */
[-CC-:B------:R-:W-:Y:S01]  /*47d0*/  FFMA.FTZ R99, R99, R42.reuse, -R24.reuse ;  /* 0x0000002a63637223 */ /* 0x180fe20000010818 */
[-C--:B------:R-:W-:Y:S01]  /*47e0*/  FFMA.FTZ R113, R113, R42.reuse, -R24 ;  /* 0x0000002a71717223 */ /* 0x080fe20000010818 */
[----:B------:R-:W1:Y:S01]  /*47f0*/  MUFU.EX2 R6, R6 ;  /* 0x0000000600067308 */ /* 0x000e620000000800 */
[----:B---3--:R-:W-:Y:S01]  /*4800*/  FADD.FTZ R32, R149, R4 ;  /* 0x0000000495207221 */ /* 0x008fe20000010000 */
[----:B------:R-:W-:Y:S01]  /*4810*/  FADD.FTZ R36, R132, R13 ;  /* 0x0000000d84247221 */ /* 0x000fe20000010000 */
[-CC-:B------:R-:W-:Y:S01]  /*4820*/  FFMA.FTZ R115, R115, R42.reuse, -R24.reuse ;  /* 0x0000002a73737223 */ /* 0x180fe20000010818 */
[-CC-:B------:R-:W-:Y:S01]  /*4830*/  FFMA.FTZ R117, R117, R42.reuse, -R24.reuse ;  /* 0x0000002a75757223 */ /* 0x180fe20000010818 */
[-C--:B------:R-:W-:Y:S01]  /*4840*/  FFMA.FTZ R121, R121, R42.reuse, -R24 ;  /* 0x0000002a79797223 */ /* 0x080fe20000010818 */
[----:B------:R-:W-:Y:S01]  /*4850*/  FADD.FTZ R13, R25, R36 ;  /* 0x00000024190d7221 */ /* 0x000fe20000010000 */
        /* <DEDUP_REMOVED lines=8> */
[----:B------:R-:W-:Y:S01]  /*48e0*/  FFMA.FTZ R109, R109, R42, -R24 ;  /* 0x0000002a6d6d7223 */ /* 0x000fe20000010818 */
        /* <DEDUP_REMOVED lines=9> */
[----:B------:R-:W-:Y:S01]  /*4980*/  FFMA.FTZ R32, R15, R42, -R24 ;  /* 0x0000002a0f207223 */ /* 0x000fe20000010818 */
[----:B------:R-:W-:Y:S02]  /*4990*/  F2FP.F16.F32.PACK_AB R138, R101, R138 ;  /* 0x0000008a658a723e */ /* 0x000fe400000000ff */
[----:B------:R-:W-:Y:S02]  /*49a0*/  F2FP.F16.F32.PACK_AB R132, R25, R132 ;  /* 0x000000841984723e */ /* 0x000fe400000000ff */
[----:B------:R-:W-:Y:S01]  /*49b0*/  F2FP.F16.F32.PACK_AB R134, R29, R134 ;  /* 0x000000861d86723e */ /* 0x000fe200000000ff */
[----:B------:R-:W2:Y:S01]  /*49c0*/  MUFU.EX2 R12, R12 ;  /* 0x0000000c000c7308 */ /* 0x000ea20000000800 */
[C---:B0-----:R-:W-:Y:S01]  /*49d0*/  FADD.FTZ R34, R10.reuse, R5 ;  /* 0x000000050a227221 */ /* 0x041fe20000010000 */
[----:B------:R-:W-:-:S02]  /*49e0*/  F2FP.F16.F32.PACK_AB R145, R10, R145 ;  /* 0x000000910a91723e */ /* 0x000fc400000000ff */
[----:B------:R-:W-:-:S04]  /*49f0*/  F2FP.F16.F32.PACK_AB R128, R47, R128 ;  /* 0x000000802f80723e */ /* 0x000fc800000000ff */
        /* <DEDUP_REMOVED lines=16> */
[----:B-1----:R-:W-:Y:S01]  /*4b00*/  FADD.FTZ R5, R137, R36 ;  /* 0x0000002489057221 */ /* 0x002fe20000010000 */
[----:B------:R-:W-:Y:S01]  /*4b10*/  FADD.FTZ R36, R130, R13 ;  /* 0x0000000d82247221 */ /* 0x000fe20000010000 */
[----:B------:R-:W-:-:S03]  /*4b20*/  F2FP.F16.F32.PACK_AB R130, R53, R130 ;  /* 0x000000823582723e */ /* 0x000fc600000000ff */
[----:B------:R-:W-:Y:S02]  /*4b30*/  FADD.FTZ R13, R53, R36 ;  /* 0x00000024350d7221 */ /* 0x000fe40000010000 */
        /* <DEDUP_REMOVED lines=61> */
[----:B--2---:R-:W-:-:S04]  /*4f10*/  FADD.FTZ R13, R69, R10 ;  /* 0x0000000a450d7221 */ /* 0x004fc80000010000 */
[C---:B0-----:R-:W-:Y:S01]  /*4f20*/  FADD.FTZ R4, R6.reuse, R13 ;  /* 0x0000000d06047221 */ /* 0x041fe20000010000 */
[----:B------:R-:W-:Y:S01]  /*4f30*/  F2FP.F16.F32.PACK_AB R123, R6, R69 ;  /* 0x00000045067b723e */ /* 0x000fe200000000ff */
[----:B------:R-:W-:Y:S02]  /*4f40*/  VIADD R6, R22, 0xfffffffe ;  /* 0xfffffffe16067836 */ /* 0x000fe40000000000 */
        /* <DEDUP_REMOVED lines=13> */
.L_x_12976:
[----:B------:R-:W-:-:S11]  /*5020*/  UISETP.NE.AND UP2, UPT, UR5, 0x1, UPT ;  /* 0x000000010500788c */ /* 0x000fd6000bf45270 */
[----:B------:R-:W-:Y:S02]  /*5030*/  @UP2 ULDC.64 UR14, c[0x0][0x9e8] ;  /* 0x00027a00000e2ab9 */ /* 0x000fe40000000a00 */
[----:B------:R-:W-:-:S04]  /*5040*/  UIMAD.WIDE.U32 UR6, UR10, UR14, URZ ;  /* 0x0000000e0a0672a5 */ /* 0x000fc8000f8e003f */
[----:B------:R-:W-:-:S12]  /*5050*/  @UP2 USHF.R.U32.HI UR10, URZ, UR15, UR7 ;  /* 0x0000000f3f0a2299 */ /* 0x000fd80008011607 */
.L_x_12977:
[----:B------:R-:W-:-:S04]  /*5060*/  UIMAD UR5, UR10, UR5, UR5 ;  /* 0x000000050a0572a4 */ /* 0x000fc8000f8e0205 */
[----:B------:R-:W-:-:S04]  /*5070*/  UISETP.LT.AND UP2, UPT, UR4, UR5, UPT ;  /* 0x000000050400728c */ /* 0x000fc8000bf41270 */
[----:B------:R-:W-:-:S12]  /*5080*/  USEL UR4, UR4, UR5, UP2 ;  /* 0x0000000504047287 */ /* 0x000fd80009000000 */
.L_x_12975:
        /* <DEDUP_REMOVED lines=23> */
[----:B------:R-:W-:-:S11]  /*5200*/  CS2R R88, SRZ ;  /* 0x0000000000587805 */ /* 0x000fd6000001ff00 */
[----:B------:R-:W-:Y:S05]  /*5210*/  @!P2 BRA `(.L_x_12978) ;  /* 0x00000034007ca947 */ /* 0x000fea0003800000 */
[----:B------:R-:W-:Y:S01]  /*5220*/  IMAD.MOV.U32 R119, RZ, RZ, RZ ;  /* 0x000000ffff777224 */ /* 0x000fe200078e00ff */
[----:B------:R-:W-:Y:S01]  /*5230*/  UMOV UR7, URZ ;  /* 0x0000003f00077c82 */ /* 0x000fe20008000000 */
[----:B------:R-:W-:Y:S01]  /*5240*/  UMOV UR6, URZ ;  /* 0x0000003f00067c82 */ /* 0x000fe20008000000 */
[----:B------:R-:W-:Y:S01]  /*5250*/  ULDC UR29, c[0x0][0x9e4] ;  /* 0x00027900001d7ab9 */ /* 0x000fe20000000800 */
[----:B------:R-:W-:Y:S01]  /*5260*/  ULDC UR27, c[0x0][0x2f0] ;  /* 0x0000bc00001b7ab9 */ /* 0x000fe20000000800 */
[----:B------:R-:W-:Y:S01]  /*5270*/  ULDC UR30, c[0x0][0x9d8] ;  /* 0x00027600001e7ab9 */ /* 0x000fe20000000800 */
[----:B------:R-:W-:-:S05]  /*5280*/  ULDC UR28, c[0x0][0x9e0] ;  /* 0x00027800001c7ab9 */ /* 0x000fca0000000800 */
.L_x_12995:
        /* <DEDUP_REMOVED lines=9> */
.L_x_12980:
[----:B------:R-:W-:Y:S01]  /*5320*/  ULEA UR10, UR4, UR38, 0x3 ;  /* 0x00000026040a7291 */ /* 0x000fe2000f8e183f */
[----:B------:R-:W-:-:S05]  /*5330*/  IMAD.U32 R10, RZ, RZ, UR5 ;  /* 0x00000005ff0a7e24 */ /* 0x000fca000f8e00ff */
[----:B------:R-:W-:-:S04]  /*5340*/  SHF.L.U32 R10, R10, 0x1f, RZ ;  /* 0x0000001f0a0a7819 */ /* 0x000fc800000006ff */
[----:B------:R0:W1:Y:S01]  /*5350*/  SYNCS.PHASECHK.TRANS64.TRYWAIT P2, [UR10+0x16830], R10 ;  /* 0x0168300aff0075a7 */ /* 0x000062000804014a */
[----:B------:R-:W-:Y:S05]  /*5360*/  @!P0 BRA `(.L_x_12981) ;  /* 0x0000000000048947 */ /* 0x000fea0003800000 */
[----:B------:R-:W-:Y:S01]  /*5370*/  BPT.TRAP 0x1 ;  /* 0x000000040000795c */ /* 0x000fe20000300000 */
.L_x_12981:
[----:B-1----:R-:W-:Y:S05]  /*5380*/  @P2 BRA `(.L_x_12979) ;  /* 0x0000000000082947 */ /* 0x002fea0003800000 */
[----:B------:R-:W1:Y:S02]  /*5390*/  SYNCS.PHASECHK.TRANS64.TRYWAIT P2, [UR10+0x16830], R10 ;  /* 0x0168300aff0075a7 */ /* 0x000e64000804014a */
[----:B-1----:R-:W-:Y:S05]  /*53a0*/  @!P2 BRA `(.L_x_12982) ;  /* 0x000000e40088a947 */ /* 0x002fea0003800000 */
.L_x_12979:
        /* <DEDUP_REMOVED lines=27> */
.L_x_12984:
[----:B------:R-:W-:Y:S01]  /*5560*/  ULEA UR10, UR6, UR38, 0x3 ;  /* 0x00000026060a7291 */ /* 0x000fe2000f8e183f */
[----:B------:R-:W-:-:S05]  /*5570*/  IMAD.U32 R10, RZ, RZ, UR7 ;  /* 0x00000007ff0a7e24 */ /* 0x000fca000f8e00ff */
[----:B------:R-:W-:-:S04]  /*5580*/  SHF.L.U32 R10, R10, 0x1f, RZ ;  /* 0x0000001f0a0a7819 */ /* 0x000fc800000006ff */
[----:B------:R0:W1:Y:S01]  /*5590*/  SYNCS.PHASECHK.TRANS64.TRYWAIT P2, [UR10+0x16850], R10 ;  /* 0x0168500aff0075a7 */ /* 0x000062000804014a */
[----:B------:R-:W-:Y:S05]  /*55a0*/  @!P0 BRA `(.L_x_12985) ;  /* 0x0000000000048947 */ /* 0x000fea0003800000 */
[----:B------:R-:W-:Y:S01]  /*55b0*/  BPT.TRAP 0x1 ;  /* 0x000000040000795c */ /* 0x000fe20000300000 */
.L_x_12985:
[----:B-1----:R-:W-:Y:S05]  /*55c0*/  @P2 BRA `(.L_x_12983) ;  /* 0x0000000000082947 */ /* 0x002fea0003800000 */
[----:B------:R-:W1:Y:S02]  /*55d0*/  SYNCS.PHASECHK.TRANS64.TRYWAIT P2, [UR10+0x16850], R10 ;  /* 0x0168500aff0075a7 */ /* 0x000e64000804014a */
[----:B-1----:R-:W-:Y:S05]  /*55e0*/  @!P2 BRA `(.L_x_12986) ;  /* 0x000000e40010a947 */ /* 0x002fea0003800000 */
.L_x_12983:
        /* <DEDUP_REMOVED lines=12> */
[----:B------:R-:W-:Y:S01]  /*56b0*/  ULEA UR7, UR6, UR7, 0xa ;  /* 0x0000000706077291 */ /* 0x000fe2000f8e503f */
[----:B------:R-:W-:Y:S01]  /*56c0*/  FMUL.FTZ R51, R74, UR30 ;  /* 0x0000001e4a337c20 */ /* 0x000fe20008410000 */
[----:B------:R-:W-:-:S02]  /*56d0*/  IMAD.MOV.U32 R74, RZ, RZ, R0 ;  /* 0x000000ffff4a7224 */ /* 0x000fc400078e0000 */
[----:B------:R-:W-:Y:S01]  /*56e0*/  FMUL.FTZ R12, R26, UR30 ;  /* 0x0000001e1a0c7c20 */ /* 0x000fe20008410000 */
[----:B------:R-:W-:Y:S01]  /*56f0*/  FMUL.FTZ R23, R32, UR30 ;  /* 0x0000001e20177c20 */ /* 0x000fe20008410000 */
[----:B------:R-:W-:Y:S01]  /*5700*/  FMUL.FTZ R26, R39, UR30 ;  /* 0x0000001e271a7c20 */ /* 0x000fe20008410000 */
[----:B------:R-:W-:Y:S01]  /*5710*/  FMUL.FTZ R32, R41, UR30 ;  /* 0x0000001e29207c20 */ /* 0x000fe20008410000 */
[----:B------:R-:W-:Y:S01]  /*5720*/  UMOV UR10, UR7 ;  /* 0x00000007000a7c82 */ /* 0x000fe20008000000 */
[----:B------:R-:W-:Y:S01]  /*5730*/  FMUL.FTZ R39, R54, UR30 ;  /* 0x0000001e36277c20 */ /* 0x000fe20008410000 */
[----:B------:R-:W-:Y:S01]  /*5740*/  HGMMA.64x64x16.F32 R88, R148, gdesc[UR8].tnspB, R88, gsb0 ;  /* 0x40e0000894587df0 */ /* 0x000fe20008000858 */
        /* <DEDUP_REMOVED lines=43> */
[----:B------:R-:W0:Y:S04]  /*5a00*/  MUFU.TANH R10, R10 ;  /* 0x0000000a000a7308 */ /* 0x000e280000002400 */
[----:B------:R-:W-:-:S04]  /*5a10*/  @!P1 VIADD R35, R35, 0x16840 ;  /* 0x0001684023239836 */ /* 0x000fc80000000000 */
[----:B------:R-:W1:Y:S01]  /*5a20*/  MUFU.TANH R13, R13 ;  /* 0x0000000d000d7308 */ /* 0x000e620000002400 */
[----:B------:R-:W-:-:S07]  /*5a30*/  @!P1 PRMT R35, RZ, 0x654, R35 ;  /* 0x00000654ff239816 */ /* 0x000fce0000000023 */
[----:B------:R-:W2:Y:S08]  /*5a40*/  MUFU.TANH R12, R12 ;  /* 0x0000000c000c7308 */ /* 0x000eb00000002400 */
[----:B------:R-:W3:Y:S08]  /*5a50*/  MUFU.TANH R14, R14 ;  /* 0x0000000e000e7308 */ /* 0x000ef00000002400 */
[----:B------:R-:W4:Y:S01]  /*5a60*/  MUFU.TANH R19, R19 ;  /* 0x0000001300137308 */ /* 0x000f220000002400 */
[----:B------:R-:W-:-:S02]  /*5a70*/  WARPGROUP.DEPBAR.LE gsb0, 0x0 ;  /* 0x00008000000079c5 */ /* 0x000fc40000010000 */
[----:B------:R-:W-:-:S05]  /*5a80*/  WARPGROUP.ARRIVE ;  /* 0x00000000000079c5 */ /* 0x000fca0000000000 */
[----:B------:R-:W0:Y:S01]  /*5a90*/  MUFU.TANH R20, R20 ;  /* 0x0000001400147308 */ /* 0x000e220000002400 */
[----:B------:R-:W-:Y:S01]  /*5aa0*/  HGMMA.64x64x16.F32 R88, R144, gdesc[UR8].tnspB, R88, gsb0 ;  /* 0x40e0000890587df0 */ /* 0x000fe20008000858 */
        /* <DEDUP_REMOVED lines=64> */
[----:B------:R-:W-:Y:S01]  /*5eb0*/  FMUL.FTZ R134, R48, UR30 ;  /* 0x0000001e30867c20 */ /* 0x000fe20008410000 */
[----:B------:R-:W-:Y:S01]  /*5ec0*/  FMUL.FTZ R48, R67, UR30 ;  /* 0x0000001e43307c20 */ /* 0x000fe20008410000 */
[----:B------:R-:W-:Y:S01]  /*5ed0*/  FMUL.FTZ R67, R68, UR30 ;  /* 0x0000001e44437c20 */ /* 0x000fe20008410000 */
[----:B------:R-:W-:Y:S01]  /*5ee0*/  IMAD.SHL.U32 R68, R6, 0x80, RZ ;  /* 0x0000008006447824 */ /* 0x000fe200078e00ff */
[----:B------:R-:W-:Y:S01]  /*5ef0*/  HGMMA.64x64x16.F32 R88, R128, gdesc[UR8].tnspB, R88, gsb0 ;  /* 0x40e0000880587df0 */ /* 0x000fe20008000858 */
[----:B------:R-:W-:Y:S01]  /*5f00*/  UIADD3 UR10, UR7, 0x300, URZ ;  /* 0x00000300070a7890 */ /* 0x000fe2000fffe03f */
[----:B------:R-:W-:Y:S01]  /*5f10*/  FMUL.FTZ R133, R49, UR30 ;  /* 0x0000001e31857c20 */ /* 0x000fe20008410000 */
[----:B------:R-:W-:Y:S01]  /*5f20*/  UMOV UR11, 0x40000040 ;  /* 0x40000040000b7882 */ /* 0x000fe20000000000 */
[----:B-----5:R-:W5:Y:S01]  /*5f30*/  LDC R44, c[0x0][0x288] ;  /* 0x0000a200ff2c7b82 */ /* 0x020f620000000800 */
[----:B------:R-:W-:Y:S01]  /*5f40*/  IADD3 R58, -R68, 0x1, RZ ;  /* 0x00000001443a7810 */ /* 0x000fe20007ffe1ff */
[----:B------:R-:W-:Y:S01]  /*5f50*/  FMUL.FTZ R135, R53, UR30 ;  /* 0x0000001e35877c20 */ /* 0x000fe20008410000 */
[----:B------:R-:W-:Y:S01]  /*5f60*/  FMUL.FTZ R49, R70, UR30 ;  /* 0x0000001e46317c20 */ /* 0x000fe20008410000 */
[----:B------:R-:W-:Y:S01]  /*5f70*/  FMUL.FTZ R53, R78, UR30 ;  /* 0x0000001e4e357c20 */ /* 0x000fe20008410000 */
[----:B------:R-:W0:Y:S01]  /*5f80*/  MUFU.TANH R134, R134 ;  /* 0x0000008600867308 */ /* 0x000e220000002400 */
[----:B------:R-:W-:-:S02]  /*5f90*/  IMAD R75, R3, -0x2, R58 ;  /* 0xfffffffe034b7824 */ /* 0x000fc400078e023a */
[----:B------:R-:W-:Y:S02]  /*5fa0*/  FMUL.FTZ R58, R87, UR30 ;  /* 0x0000001e573a7c20 */ /* 0x000fe40008410000 */
[----:B------:R-:W-:-:S03]  /*5fb0*/  IMAD R75, R16, UR27, R75 ;  /* 0x0000001b104b7c24 */ /* 0x000fc6000f8e024b */
[----:B------:R-:W0:Y:S08]  /*5fc0*/  MUFU.TANH R133, R133 ;  /* 0x0000008500857308 */ /* 0x000e300000002400 */
[----:B------:R-:W0:Y:S01]  /*5fd0*/  MUFU.TANH R135, R135 ;  /* 0x0000008700877308 */ /* 0x000e220000002400 */
[----:B-----5:R-:W-:-:S04]  /*5fe0*/  IMAD.IADD R75, R75, 0x1, -R44 ;  /* 0x000000014b4b7824 */ /* 0x020fc800078e0a2c */
[----:B------:R-:W-:-:S03]  /*5ff0*/  VIADD R72, R75, UR28 ;  /* 0x0000001c4b487c36 */ /* 0x000fc60008000000 */
[----:B------:R-:W0:Y:S01]  /*6000*/  MUFU.TANH R48, R48 ;  /* 0x0000003000307308 */ /* 0x000e220000002400 */
[----:B------:R-:W-:-:S07]  /*6010*/  VIADD R70, R75, UR25 ;  /* 0x000000194b467c36 */ /* 0x000fce0008000000 */
        /* <DEDUP_REMOVED lines=8> */
[----:B------:R-:W-:-:S03]  /*60a0*/  FMUL.FTZ R57, R86, UR30 ;  /* 0x0000001e56397c20 */ /* 0x000fc60008410000 */
[----:B------:R-:W0:Y:S01]  /*60b0*/  MUFU.TANH R81, R81 ;  /* 0x0000005100517308 */ /* 0x000e220000002400 */
[----:B------:R-:W-:Y:S01]  /*60c0*/  HGMMA.64x64x16.F32 R88, R124, gdesc[UR8].tnspB, R88, gsb0 ;  /* 0x40e000087c587df0 */ /* 0x000fe20008000858 */
[----:B------:R-:W-:Y:S01]  /*60d0*/  UIADD3 UR10, UR7, 0x380, URZ ;  /* 0x00000380070a7890 */ /* 0x000fe2000fffe03f */
[----:B------:R-:W-:Y:S02]  /*60e0*/  UMOV UR11, 0x40000040 ;  /* 0x40000040000b7882 */ /* 0x000fe40000000000 */
[----:B------:R-:W-:-:S03]  /*60f0*/  @UP0 ULDC UR7, c[0x0][0x44c] ;  /* 0x0001130000070ab9 */ /* 0x000fc60000000800 */
[----:B------:R-:W0:Y:S01]  /*6100*/  MUFU.TANH R128, R128 ;  /* 0x0000008000807308 */ /* 0x000e220000002400 */
[----:B------:R-:W-:Y:S01]  /*6110*/  @P2 IMAD.HI.U32 R34, R0, UR7, RZ ;  /* 0x0000000700222c27 */ /* 0x000fe2000f8e00ff */
[----:B------:R-:W-:Y:S01]  /*6120*/  @UP0 ULDC UR7, c[0x0][0x450] ;  /* 0x0001140000070ab9 */ /* 0x000fe20000000800 */
[----:B------:R-:W-:-:S03]  /*6130*/  ISETP.GE.U32.AND P2, PT, R2, 0x180, PT ;  /* 0x000001800200780c */ /* 0x000fc60003f46070 */
[----:B------:R-:W-:Y:S01]  /*6140*/  @P3 SHF.R.U32.HI R74, RZ, UR7, R34 ;  /* 0x00000007ff4a3c19 */ /* 0x000fe20008011622 */
[----:B------:R-:W-:Y:S01]  /*6150*/  VIADD R34, R17, 0x9 ;  /* 0x0000000911227836 */ /* 0x000fe20000000000 */
[----:B------:R-:W0:Y:S03]  /*6160*/  MUFU.TANH R55, R55 ;  /* 0x0000003700377308 */ /* 0x000e260000002400 */
[----:B------:R-:W5:Y:S01]  /*6170*/  SHFL.IDX PT, R79, R74, RZ, 0x1c1f ;  /* 0x001c1fff4a4f7589 */ /* 0x000f6200000e0000 */
[----:B------:R-:W-:Y:S02]  /*6180*/  SEL R34, R34, 0x9, !P2 ;  /* 0x0000000922227807 */ /* 0x000fe40005000000 */
[----:B------:R-:W-:Y:S02]  /*6190*/  PLOP3.LUT P2, PT, PT, PT, UP1, 0x40, 0x0 ;  /* 0x000000000000781c */ /* 0x000fe40003f4e818 */
[----:B------:R-:W0:Y:S08]  /*61a0*/  MUFU.TANH R56, R56 ;  /* 0x0000003800387308 */ /* 0x000e300000002400 */
[----:B------:R-:W0:Y:S08]  /*61b0*/  MUFU.TANH R77, R77 ;  /* 0x0000004d004d7308 */ /* 0x000e300000002400 */
[----:B------:R-:W0:Y:S01]  /*61c0*/  MUFU.TANH R69, R69 ;  /* 0x0000004500457308 */ /* 0x000e220000002400 */
[----:B-----5:R-:W-:-:S02]  /*61d0*/  IMAD.IADD R76, R72, 0x1, R79 ;  /* 0x00000001484c7824 */ /* 0x020fc400078e024f */
[----:B------:R-:W-:-:S05]  /*61e0*/  IMAD.IADD R78, R70, 0x1, R79 ;  /* 0x00000001464e7824 */ /* 0x000fca00078e024f */
[----:B------:R-:W0:Y:S08]  /*61f0*/  MUFU.TANH R57, R57 ;  /* 0x0000003900397308 */ /* 0x000e300000002400 */
[----:B------:R-:W0:Y:S01]  /*6200*/  MUFU.TANH R58, R58 ;  /* 0x0000003a003a7308 */ /* 0x000e220000002400 */
[----:B------:R-:W-:Y:S02]  /*6210*/  WARPGROUP.DEPBAR.LE gsb0, 0x0 ;  /* 0x00008000000079c5 */ /* 0x000fe40000010000 */
[----:B------:R-:W-:-:S06]  /*6220*/  WARPGROUP.ARRIVE ;  /* 0x00000000000079c5 */ /* 0x000fcc0000000000 */
[----:B------:R-:W-:Y:S03]  /*6230*/  HGMMA.64x64x16.F32 R88, R120, gdesc[UR8].tnspB, R88, gsb0 ;  /* 0x40e0000878587df0 */ /* 0x000fe60008000858 */
        /* <DEDUP_REMOVED lines=17> */
.L_x_12989:
[----:B------:R-:W-:-:S05]  /*6350*/  IMAD.U32 R79, RZ, RZ, UR29 ;  /* 0x0000001dff4f7e24 */ /* 0x000fca000f8e00ff */
[----:B------:R-:W-:-:S13]  /*6360*/  ISETP.NE.AND P2, PT, R79, 0x1, PT ;  /* 0x000000014f00780c */ /* 0x000fda0003f45270 */
[----:B------:R-:W0:Y:S02]  /*6370*/  @P2 LDC.64 R34, c[0x0][0x9e8] ;  /* 0x00027a00ff222b82 */ /* 0x000e240000000a00 */
[----:B0-----:R-:W-:-:S05]  /*6380*/  @P2 IMAD.HI.U32 R34, R75, R34, RZ ;  /* 0x000000224b222227 */ /* 0x001fca00078e00ff */
[----:B------:R-:W-:-:S07]  /*6390*/  @P2 SHF.R.U32.HI R75, RZ, R35, R34 ;  /* 0x00000023ff4b2219 */ /* 0x000fce0000011622 */
.L_x_12990:
[----:B------:R-:W-:Y:S05]  /*63a0*/  BSYNC B0 ;  /* 0x0000000000007941 */ /* 0x000fea0003800000 */
.L_x_12988:
[----:B------:R-:W-:-:S04]  /*63b0*/  IMAD R34, R75, R79, -R68 ;  /* 0x0000004f4b227224 */ /* 0x000fc800078e0a44 */
[----:B------:R-:W-:-:S05]  /*63c0*/  IMAD R35, R3, -0x2, R34 ;  /* 0xfffffffe03237824 */ /* 0x000fca00078e0222 */
[----:B------:R-:W-:Y:S02]  /*63d0*/  VIADDMNMX R76, R35, R79, R76, PT ;  /* 0x0000004f234c7246 */ /* 0x000fe4000380014c */
[----:B------:R-:W-:-:S07]  /*63e0*/  VIMNMX R78, R78, R35, !PT ;  /* 0x000000234e4e7248 */ /* 0x000fce0007fe0100 */
.L_x_12987:
        /* <DEDUP_REMOVED lines=13> */
[----:B-1----:R-:W-:Y:S01]  /*64c0*/  IMAD.IADD R10, R72, 0x1, R87 ;  /* 0x00000001480a7824 */ /* 0x002fe200078e0257 */
[C---:B------:R-:W-:Y:S02]  /*64d0*/  ISETP.LT.OR P6, PT, R76.reuse, 0x9, P6 ;  /* 0x000000094c00780c */ /* 0x040fe400037c1670 */
[C---:B------:R-:W-:Y:S02]  /*64e0*/  ISETP.LT.OR P3, PT, R76.reuse, 0xa, P3 ;  /* 0x0000000a4c00780c */ /* 0x040fe40001f61670 */
[----:B------:R-:W-:Y:S02]  /*64f0*/  ISETP.LT.OR P5, PT, R76, 0x21, P5 ;  /* 0x000000214c00780c */ /* 0x000fe40002fa1670 */
[----:B------:R-:W-:Y:S02]  /*6500*/  FSEL R125, R13, -INF , !P4 ;  /* 0xff8000000d7d7808 */ /* 0x000fe40006000000 */
[----:B------:R-:W-:-:S02]  /*6510*/  FSEL R139, R19, -INF , !P6 ;  /* 0xff800000138b7808 */ /* 0x000fc40007000000 */
[----:B------:R-:W-:Y:S01]  /*6520*/  FSEL R131, R20, -INF , !P3 ;  /* 0xff80000014837808 */ /* 0x000fe20005800000 */
[----:B------:R-:W-:Y:S01]  /*6530*/  IMAD.IADD R20, R70, 0x1, R87 ;  /* 0x0000000146147824 */ /* 0x000fe200078e0257 */
        /* <DEDUP_REMOVED lines=94> */
.L_x_12993:
[----:B------:R-:W-:-:S05]  /*6b20*/  IMAD.U32 R32, RZ, RZ, UR29 ;  /* 0x0000001dff207e24 */ /* 0x000fca000f8e00ff */
[----:B------:R-:W-:-:S13]  /*6b30*/  ISETP.NE.AND P3, PT, R32, 0x1, PT ;  /* 0x000000012000780c */ /* 0x000fda0003f65270 */
[----:B------:R-:W0:Y:S02]  /*6b40*/  @P3 LDC.64 R30, c[0x0][0x9e8] ;  /* 0x00027a00ff1e3b82 */ /* 0x000e240000000a00 */
[----:B0-----:R-:W-:-:S05]  /*6b50*/  @P3 IMAD.HI.U32 R30, R13, R30, RZ ;  /* 0x0000001e0d1e3227 */ /* 0x001fca00078e00ff */
[----:B------:R-:W-:-:S07]  /*6b60*/  @P3 SHF.R.U32.HI R13, RZ, R31, R30 ;  /* 0x0000001fff0d3219 */ /* 0x000fce000001161e */
.L_x_12994:
[----:B------:R-:W-:Y:S05]  /*6b70*/  BSYNC B0 ;  /* 0x0000000000007941 */ /* 0x000fea0003800000 */
.L_x_12992:
[----:B------:R-:W-:-:S04]  /*6b80*/  IMAD R68, R13, R32, -R68 ;  /* 0x000000200d447224 */ /* 0x000fc800078e0a44 */
[----:B------:R-:W-:-:S05]  /*6b90*/  IMAD R13, R3, -0x2, R68 ;  /* 0xfffffffe030d7824 */ /* 0x000fca00078e0244 */
[----:B------:R-:W-:Y:S02]  /*6ba0*/  VIADDMNMX R10, R13, R32, R10, PT ;  /* 0x000000200d0a7246 */ /* 0x000fe4000380010a */
[----:B------:R-:W-:-:S07]  /*6bb0*/  VIMNMX R20, R20, R13, !PT ;  /* 0x0000000d14147248 */ /* 0x000fce0007fe0100 */
.L_x_12991:
[----:B------:R-:W-:Y:S01]  /*6bc0*/  FMNMX.FTZ R30, R121, R7, !PT ;  /* 0x00000007791e7209 */ /* 0x000fe20007810000 */
[----:B------:R-:W0:Y:S01]  /*6bd0*/  LDC R42, c[0x0][0x988] ;  /* 0x00026200ff2a7b82 */ /* 0x000e220000000800 */
[C---:B------:R-:W-:Y:S01]  /*6be0*/  ISETP.GT.AND P4, PT, R20.reuse, 0x1, P2 ;  /* 0x000000011400780c */ /* 0x040fe20001784270 */
[----:B------:R-:W-:Y:S01]  /*6bf0*/  UMOV UR7, UR5 ;  /* 0x0000000500077c82 */ /* 0x000fe20008000000 */
        /* <DEDUP_REMOVED lines=13> */
[----:B------:R-:W-:Y:S02]  /*6cd0*/  ISETP.LT.OR P4, PT, R10, 0x12, P4 ;  /* 0x000000120a00780c */ /* 0x000fe40002781670 */
        /* <DEDUP_REMOVED lines=42> */
[----:B------:R-:W-:-:S04]  /*6f80*/  FMNMX.FTZ R30, R81, R30, !PT ;  /* 0x0000001e511e7209 */ /* 0x000fc80007810000 */
[----:B------:R-:W-:-:S04]  /*6f90*/  FMNMX.FTZ R30, R77, R30, !PT ;  /* 0x0000001e4d1e7209 */ /* 0x000fc80007810000 */
[----:B------:R-:W-:-:S05]  /*6fa0*/  FMNMX.FTZ R30, R69, R30, !PT ;  /* 0x0000001e451e7209 */ /* 0x000fca0007810000 */
[----:B------:R-:W1:Y:S02]  /*6fb0*/  SHFL.BFLY PT, R13, R30, 0x2, 0x1f ;  /* 0x0c401f001e0d7f89 */ /* 0x000e6400000e0000 */
[----:B-1----:R-:W-:-:S05]  /*6fc0*/  FMNMX.FTZ R32, R30, R13, !PT ;  /* 0x0000000d1e207209 */ /* 0x002fca0007810000 */
[----:B------:R-:W1:Y:S02]  /*6fd0*/  SHFL.BFLY PT, R13, R32, 0x1, 0x1f ;  /* 0x0c201f00200d7f89 */ /* 0x000e6400000e0000 */
        /* <DEDUP_REMOVED lines=9> */
[----:B------:R-:W-:Y:S01]  /*7070*/  FSEL R141, R37, -INF , !P5 ;  /* 0xff800000258d7808 */ /* 0x000fe20006800000 */
[-CC-:B------:R-:W-:Y:S01]  /*7080*/  FFMA.FTZ R37, R149, R42.reuse, -R14.reuse ;  /* 0x0000002a95257223 */ /* 0x180fe2000001080e */
[----:B------:R-:W-:Y:S01]  /*7090*/  ISETP.LT.OR P4, PT, R10, 0x21, P4 ;  /* 0x000000210a00780c */ /* 0x000fe20002781670 */
[-CC-:B------:R-:W-:Y:S01]  /*70a0*/  FFMA.FTZ R146, R151, R42.reuse, -R14.reuse ;  /* 0x0000002a97927223 */ /* 0x180fe2000001080e */
[----:B------:R-:W-:Y:S01]  /*70b0*/  ISETP.GT.AND P5, PT, R20, 0x39, P2 ;  /* 0x000000391400780c */ /* 0x000fe200017a4270 */
[-CC-:B------:R-:W-:Y:S01]  /*70c0*/  FFMA.FTZ R140, R145, R42.reuse, -R14.reuse ;  /* 0x0000002a918c7223 */ /* 0x180fe2000001080e */
[----:B------:R-:W-:Y:S01]  /*70d0*/  FSEL R129, R28, -INF , !P4 ;  /* 0xff8000001c817808 */ /* 0x000fe20006000000 */
[-CC-:B------:R-:W-:Y:S01]  /*70e0*/  FFMA.FTZ R136, R19, R42.reuse, -R14.reuse ;  /* 0x0000002a13887223 */ /* 0x180fe2000001080e */
[----:B------:R-:W-:Y:S01]  /*70f0*/  ISETP.GT.AND P4, PT, R20, RZ, P2 ;  /* 0x000000ff1400720c */ /* 0x000fe20001784270 */
[-CC-:B------:R-:W-:Y:S01]  /*7100*/  FFMA.FTZ R19, R133, R42.reuse, -R14.reuse ;  /* 0x0000002a85137223 */ /* 0x180fe2000001080e */
[C---:B------:R-:W-:Y:S01]  /*7110*/  ISETP.LT.OR P5, PT, R10.reuse, 0x3a, P5 ;  /* 0x0000003a0a00780c */ /* 0x040fe20002fa1670 */
[-CC-:B------:R-:W-:Y:S01]  /*7120*/  FFMA.FTZ R138, R27, R42.reuse, -R14.reuse ;  /* 0x0000002a1b8a7223 */ /* 0x180fe2000001080e */
[----:B------:R-:W-:Y:S01]  /*7130*/  ISETP.LT.OR P4, PT, R10, 0x1, P4 ;  /* 0x000000010a00780c */ /* 0x000fe20002781670 */
[-CC-:B------:R-:W-:Y:S01]  /*7140*/  FFMA.FTZ R27, R135, R42.reuse, -R14.reuse ;  /* 0x0000002a871b7223 */ /* 0x180fe2000001080e */
[----:B------:R-:W-:Y:S01]  /*7150*/  FSEL R153, R40, -INF , !P5 ;  /* 0xff80000028997808 */ /* 0x000fe20006800000 */
[-CC-:B------:R-:W-:Y:S01]  /*7160*/  FFMA.FTZ R132, R137, R42.reuse, -R14.reuse ;  /* 0x0000002a89847223 */ /* 0x180fe2000001080e */
[----:B------:R-:W-:Y:S01]  /*7170*/  FSEL R12, R12, -INF , !P4 ;  /* 0xff8000000c0c7808 */ /* 0x000fe20006000000 */
[-CC-:B------:R-:W-:Y:S01]  /*7180*/  FFMA.FTZ R142, R25, R42.reuse, -R14.reuse ;  /* 0x0000002a198e7223 */ /* 0x180fe2000001080e */
[----:B------:R-:W-:Y:S01]  /*7190*/  ISETP.LT.OR P4, PT, R10, 0x2a, P3 ;  /* 0x0000002a0a00780c */ /* 0x000fe20001f81670 */
[-CC-:B------:R-:W-:Y:S01]  /*71a0*/  FFMA.FTZ R125, R125, R42.reuse, -R14.reuse ;  /* 0x0000002a7d7d7223 */ /* 0x180fe2000001080e */
[----:B------:R-:W-:Y:S01]  /*71b0*/  FMNMX.FTZ R18, R12, R11, !PT ;  /* 0x0000000b0c127209 */ /* 0x000fe20007810000 */
[----:B------:R-:W-:Y:S01]  /*71c0*/  MUFU.EX2 R148, R148 ;  /* 0x0000009400947308 */ /* 0x000fe20000000800 */
[----:B------:R-:W-:Y:S01]  /*71d0*/  ISETP.GT.AND P3, PT, R20, 0x31, P2 ;  /* 0x000000311400780c */ /* 0x000fe20001764270 */
[--C-:B------:R-:W-:Y:S01]  /*71e0*/  FFMA.FTZ R131, R131, R42, -R14.reuse ;  /* 0x0000002a83837223 */ /* 0x100fe2000001080e */
[----:B------:R-:W-:Y:S01]  /*71f0*/  FMNMX.FTZ R18, R31, R18, !PT ;  /* 0x000000121f127209 */ /* 0x000fe20007810000 */
[-CC-:B------:R-:W-:Y:S01]  /*7200*/  FFMA.FTZ R23, R23, R42.reuse, -R14.reuse ;  /* 0x0000002a17177223 */ /* 0x180fe2000001080e */
[----:B------:R-:W-:Y:S01]  /*7210*/  FSEL R139, R36, -INF , !P4 ;  /* 0xff800000248b7808 */ /* 0x000fe20006000000 */
[--C-:B------:R-:W-:Y:S01]  /*7220*/  FFMA.FTZ R120, R73, R42, -R14.reuse ;  /* 0x0000002a49787223 */ /* 0x100fe2000001080e */
[----:B------:R-:W-:Y:S01]  /*7230*/  FMNMX.FTZ R18, R15, R18, !PT ;  /* 0x000000120f127209 */ /* 0x000fe20007810000 */
[----:B------:R-:W-:Y:S01]  /*7240*/  MUFU.EX2 R125, R125 ;  /* 0x0000007d007d7308 */ /* 0x000fe20000000800 */
[----:B------:R-:W-:Y:S01]  /*7250*/  ISETP.GT.AND P4, PT, R20, 0x38, P2 ;  /* 0x000000381400780c */ /* 0x000fe20001784270 */
[----:B------:R-:W-:Y:S01]  /*7260*/  IMAD.U32 R36, RZ, RZ, UR6 ;  /* 0x00000006ff247e24 */ /* 0x000fe2000f8e00ff */
        /* <DEDUP_REMOVED lines=10> */
[----:B------:R-:W-:Y:S01]  /*7310*/  ISETP.LT.OR P4, PT, R10, 0x39, P4 ;  /* 0x000000390a00780c */ /* 0x000fe20002781670 */
[--C-:B------:R-:W-:Y:S01]  /*7320*/  FFMA.FTZ R59, R85, R42, -R14.reuse ;  /* 0x0000002a553b7223 */ /* 0x100fe2000001080e */
[----:B------:R-:W-:Y:S01]  /*7330*/  FMNMX.FTZ R18, R123, R18, !PT ;  /* 0x000000127b127209 */ /* 0x000fe20007810000 */
[----:B------:R-:W-:Y:S01]  /*7340*/  MUFU.EX2 R131, R131 ;  /* 0x0000008300837308 */ /* 0x000fe20000000800 */
[C---:B------:R-:W-:Y:S01]  /*7350*/  ISETP.GT.AND P3, PT, R20.reuse, 0x40, P2 ;  /* 0x000000401400780c */ /* 0x040fe20001764270 */
        /* <DEDUP_REMOVED lines=8> */
[--C-:B------:R-:W-:Y:S01]  /*73e0*/  FFMA.FTZ R63, R83, R42, -R14.reuse ;  /* 0x0000002a533f7223 */ /* 0x100fe2000001080e */
[----:B------:R-:W-:Y:S01]  /*73f0*/  FMNMX.FTZ R18, R29, R18, !PT ;  /* 0x000000121d127209 */ /* 0x000fe20007810000 */
[-CC-:B------:R-:W-:Y:S01]  /*7400*/  FFMA.FTZ R122, R77, R42.reuse, -R14.reuse ;  /* 0x0000002a4d7a7223 */ /* 0x180fe2000001080e */
[----:B------:R-:W-:Y:S01]  /*7410*/  ISETP.LT.OR P3, PT, R10, 0x41, P3 ;  /* 0x000000410a00780c */ /* 0x000fe20001f61670 */
[----:B------:R-:W-:Y:S01]  /*7420*/  FFMA.FTZ R67, R69, R42, -R14 ;  /* 0x0000002a45437223 */ /* 0x000fe2000001080e */
[----:B------:R-:W-:Y:S01]  /*7430*/  FMNMX.FTZ R18, R33, R18, !PT ;  /* 0x0000001221127209 */ /* 0x000fe20007810000 */
[----:B------:R-:W-:Y:S01]  /*7440*/  MUFU.EX2 R37, R37 ;  /* 0x0000002500257308 */ /* 0x000fe20000000800 */
[----:B------:R-:W-:Y:S01]  /*7450*/  ISETP.GT.AND P5, PT, R20, 0x48, P2 ;  /* 0x000000481400780c */ /* 0x000fe200017a4270 */
[----:B------:R-:W-:Y:S01]  /*7460*/  UMOV UR6, UR4 ;  /* 0x0000000400067c82 */ /* 0x000fe20008000000 */
[----:B------:R-:W-:-:S02]  /*7470*/  FMNMX.FTZ R18, R139, R18, !PT ;  /* 0x000000128b127209 */ /* 0x000fc40007810000 */
[----:B------:R-:W-:Y:S02]  /*7480*/  ISETP.LT.OR P4, PT, R10, 0x42, P4 ;  /* 0x000000420a00780c */ /* 0x000fe40002781670 */
[----:B------:R-:W-:Y:S01]  /*7490*/  FMNMX.FTZ R18, R141, R18, !PT ;  /* 0x000000128d127209 */ /* 0x000fe20007810000 */
[----:B------:R-:W-:Y:S01]  /*74a0*/  MUFU.EX2 R146, R146 ;  /* 0x0000009200927308 */ /* 0x000fe20000000800 */
[----:B------:R-:W-:Y:S01]  /*74b0*/  FSEL R147, R41, -INF , !P3 ;  /* 0xff80000029937808 */ /* 0x000fe20005800000 */
[----:B------:R-:W-:Y:S01]  /*74c0*/  FFMA.FTZ R41, R143, R42, -R14 ;  /* 0x0000002a8f297223 */ /* 0x000fe2000001080e */
[----:B------:R-:W-:Y:S02]  /*74d0*/  FMNMX.FTZ R18, R149, R18, !PT ;  /* 0x0000001295127209 */ /* 0x000fe40007810000 */
[----:B------:R-:W-:Y:S02]  /*74e0*/  ISETP.GT.AND P3, PT, R20, 0x49, P2 ;  /* 0x000000491400780c */ /* 0x000fe40001764270 */
[----:B------:R-:W-:Y:S01]  /*74f0*/  FMNMX.FTZ R18, R151, R18, !PT ;  /* 0x0000001297127209 */ /* 0x000fe20007810000 */
[----:B------:R-:W-:Y:S01]  /*7500*/  MUFU.EX2 R39, R39 ;  /* 0x0000002700277308 */ /* 0x000fe20000000800 */
[----:B------:R-:W-:-:S02]  /*7510*/  FSEL R43, R43, -INF , !P4 ;  /* 0xff8000002b2b7808 */ /* 0x000fc40006000000 */
[----:B------:R-:W-:Y:S02]  /*7520*/  FMNMX.FTZ R18, R153, R18, !PT ;  /* 0x0000001299127209 */ /* 0x000fe40007810000 */
[----:B------:R-:W-:Y:S02]  /*7530*/  ISETP.LT.OR P5, PT, R10, 0x49, P5 ;  /* 0x000000490a00780c */ /* 0x000fe40002fa1670 */
[----:B------:R-:W-:Y:S01]  /*7540*/  FMNMX.FTZ R18, R147, R18, !PT ;  /* 0x0000001293127209 */ /* 0x000fe20007810000 */
[----:B------:R-:W-:Y:S01]  /*7550*/  MUFU.EX2 R140, R140 ;  /* 0x0000008c008c7308 */ /* 0x000fe20000000800 */
[----:B------:R-:W-:Y:S02]  /*7560*/  ISETP.GT.AND P4, PT, R20, 0x50, P2 ;  /* 0x000000501400780c */ /* 0x000fe40001784270 */
[----:B------:R-:W-:Y:S02]  /*7570*/  ISETP.LT.OR P3, PT, R10, 0x4a, P3 ;  /* 0x0000004a0a00780c */ /* 0x000fe40001f61670 */
[----:B------:R-:W-:-:S02]  /*7580*/  FSEL R45, R45, -INF , !P5 ;  /* 0xff8000002d2d7808 */ /* 0x000fc40006800000 */
[----:B------:R-:W-:Y:S01]  /*7590*/  FMNMX.FTZ R18, R43, R18, !PT ;  /* 0x000000122b127209 */ /* 0x000fe20007810000 */
[----:B------:R-:W-:Y:S01]  /*75a0*/  MUFU.EX2 R41, R41 ;  /* 0x0000002900297308 */ /* 0x000fe20000000800 */
[----:B------:R-:W-:Y:S02]  /*75b0*/  ISETP.GT.AND P5, PT, R20, 0x51, P2 ;  /* 0x000000511400780c */ /* 0x000fe400017a4270 */
[----:B------:R-:W-:Y:S02]  /*75c0*/  FSEL R143, R46, -INF , !P3 ;  /* 0xff8000002e8f7808 */ /* 0x000fe40005800000 */
[----:B------:R-:W-:Y:S02]  /*75d0*/  ISETP.LT.OR P4, PT, R10, 0x51, P4 ;  /* 0x000000510a00780c */ /* 0x000fe40002781670 */
[----:B------:R-:W-:Y:S01]  /*75e0*/  FMNMX.FTZ R18, R45, R18, !PT ;  /* 0x000000122d127209 */ /* 0x000fe20007810000 */
[----:B------:R-:W-:Y:S01]  /*75f0*/  MUFU.EX2 R142, R142 ;  /* 0x0000008e008e7308 */ /* 0x000fe20000000800 */
[----:B------:R-:W-:-:S02]  /*7600*/  ISETP.GT.AND P3, PT, R20, 0x58, P2 ;  /* 0x000000581400780c */ /* 0x000fc40001764270 */
[----:B------:R-:W-:Y:S02]  /*7610*/  ISETP.LT.OR P5, PT, R10, 0x52, P5 ;  /* 0x000000520a00780c */ /* 0x000fe40002fa1670 */
[----:B------:R-:W-:Y:S02]  /*7620*/  FSEL R47, R47, -INF , !P4 ;  /* 0xff8000002f2f7808 */ /* 0x000fe40006000000 */
[----:B------:R-:W-:Y:S01]  /*7630*/  FMNMX.FTZ R18, R143, R18, !PT ;  /* 0x000000128f127209 */ /* 0x000fe20007810000 */
[----:B------:R-:W-:Y:S01]  /*7640*/  MUFU.EX2 R23, R23 ;  /* 0x0000001700177308 */ /* 0x000fe20000000800 */
[----:B------:R-:W-:Y:S02]  /*7650*/  ISETP.GT.AND P4, PT, R20, 0x59, P2 ;  /* 0x000000591400780c */ /* 0x000fe40001784270 */
[----:B------:R-:W-:Y:S02]  /*7660*/  FSEL R145, R48, -INF , !P5 ;  /* 0xff80000030917808 */ /* 0x000fe40006800000 */
[----:B------:R-:W-:-:S02]  /*7670*/  ISETP.LT.OR P3, PT, R10, 0x59, P3 ;  /* 0x000000590a00780c */ /* 0x000fc40001f61670 */
[----:B------:R-:W-:Y:S01]  /*7680*/  FMNMX.FTZ R18, R47, R18, !PT ;  /* 0x000000122f127209 */ /* 0x000fe20007810000 */
[----:B------:R-:W-:Y:S01]  /*7690*/  MUFU.EX2 R136, R136 ;  /* 0x0000008800887308 */ /* 0x000fe20000000800 */
[----:B------:R-:W-:Y:S02]  /*76a0*/  ISETP.GT.AND P5, PT, R20, 0x60, P2 ;  /* 0x000000601400780c */ /* 0x000fe400017a4270 */
[----:B------:R-:W-:Y:S02]  /*76b0*/  ISETP.LT.OR P4, PT, R10, 0x5a, P4 ;  /* 0x0000005a0a00780c */ /* 0x000fe40002781670 */
[----:B------:R-:W-:Y:S02]  /*76c0*/  FSEL R49, R49, -INF , !P3 ;  /* 0xff80000031317808 */ /* 0x000fe40005800000 */
[----:B------:R-:W-:Y:S01]  /*76d0*/  FMNMX.FTZ R18, R145, R18, !PT ;  /* 0x0000001291127209 */ /* 0x000fe20007810000 */
[----:B------:R-:W-:Y:S01]  /*76e0*/  MUFU.EX2 R19, R19 ;  /* 0x0000001300137308 */ /* 0x000fe20000000800 */
[----:B------:R-:W-:-:S02]  /*76f0*/  ISETP.GT.AND P3, PT, R20, 0x61, P2 ;  /* 0x000000611400780c */ /* 0x000fc40001764270 */
[----:B------:R-:W-:Y:S02]  /*7700*/  FSEL R155, R50, -INF , !P4 ;  /* 0xff800000329b7808 */ /* 0x000fe40006000000 */
        /* <DEDUP_REMOVED lines=25> */
[----:B------:R-:W-:Y:S01]  /*78a0*/  FSEL R137, R55, -INF , !P3 ;  /* 0xff80000037897808 */ /* 0x000fe20005800000 */
[--C-:B------:R-:W-:Y:S01]  /*78b0*/  FFMA.FTZ R55, R61, R42, -R14.reuse ;  /* 0x0000002a3d377223 */ /* 0x100fe2000001080e */
[----:B------:R-:W-:Y:S01]  /*78c0*/  FMNMX.FTZ R18, R135, R18, !PT ;  /* 0x0000001287127209 */ /* 0x000fe20007810000 */
[----:B------:R-:W-:Y:S01]  /*78d0*/  FFMA.FTZ R61, R79, R42, -R14 ;  /* 0x0000002a4f3d7223 */ /* 0x000fe2000001080e */
[----:B------:R-:W-:Y:S01]  /*78e0*/  ISETP.GT.AND P2, PT, R20, 0x79, P2 ;  /* 0x000000791400780c */ /* 0x000fe20001744270 */
[----:B------:R-:W-:Y:S01]  /*78f0*/  MUFU.EX2 R128, R128 ;  /* 0x0000008000807308 */ /* 0x000fe20000000800 */
[----:B------:R-:W-:-:S02]  /*7900*/  ISETP.LT.OR P5, PT, R10, 0x79, P5 ;  /* 0x000000790a00780c */ /* 0x000fc40002fa1670 */
[----:B------:R-:W-:Y:S02]  /*7910*/  FSEL R157, R56, -INF , !P4 ;  /* 0xff800000389d7808 */ /* 0x000fe40006000000 */
[----:B------:R-:W-:Y:S02]  /*7920*/  FMNMX.FTZ R20, R137, R18, !PT ;  /* 0x0000001289147209 */ /* 0x000fe40007810000 */
[----:B------:R-:W-:Y:S01]  /*7930*/  ISETP.LT.OR P2, PT, R10, 0x7a, P2 ;  /* 0x0000007a0a00780c */ /* 0x000fe20001741670 */
[----:B------:R-:W-:Y:S01]  /*7940*/  MUFU.EX2 R55, R55 ;  /* 0x0000003700377308 */ /* 0x000fe20000000800 */
[----:B------:R-:W-:Y:S01]  /*7950*/  FSEL R18, R57, -INF , !P5 ;  /* 0xff80000039127808 */ /* 0x000fe20006800000 */
[--C-:B------:R-:W-:Y:S01]  /*7960*/  FFMA.FTZ R57, R65, R42, -R14.reuse ;  /* 0x0000002a41397223 */ /* 0x100fe2000001080e */
[----:B------:R-:W-:Y:S01]  /*7970*/  FMNMX.FTZ R25, R157, R20, !PT ;  /* 0x000000149d197209 */ /* 0x000fe20007810000 */
[----:B------:R-:W-:Y:S01]  /*7980*/  FFMA.FTZ R65, R81, R42, -R14 ;  /* 0x0000002a51417223 */ /* 0x000fe2000001080e */
[----:B------:R-:W-:-:S02]  /*7990*/  FSEL R58, R58, -INF , !P2 ;  /* 0xff8000003a3a7808 */ /* 0x000fc40005000000 */
[----:B------:R-:W-:Y:S01]  /*79a0*/  FMNMX.FTZ R25, R18, R25, !PT ;  /* 0x0000001912197209 */ /* 0x000fe20007810000 */
[----:B------:R-:W-:Y:S01]  /*79b0*/  MUFU.EX2 R57, R57 ;  /* 0x0000003900397308 */ /* 0x000fe20000000800 */
[----:B------:R-:W-:Y:S02]  /*79c0*/  FSEL R20, R13, RZ, P6 ;  /* 0x000000ff0d147208 */ /* 0x000fe40003000000 */
[----:B------:R-:W-:Y:S02]  /*79d0*/  FMNMX.FTZ R25, R58, R25, !PT ;  /* 0x000000193a197209 */ /* 0x000fe40007810000 */
[----:B------:R-:W-:Y:S01]  /*79e0*/  @!P1 LEA R36, R36, UR38, 0x3 ;  /* 0x0000002624249c11 */ /* 0x000fe2000f8e18ff */
[----:B------:R-:W-:Y:S02]  /*79f0*/  FADD.FTZ R7, -R20, R7 ;  /* 0x0000000714077221 */ /* 0x000fe40000010100 */
[----:B------:R-:W0:Y:S01]  /*7a00*/  SHFL.BFLY PT, R10, R25, 0x2, 0x1f ;  /* 0x0c401f00190a7f89 */ /* 0x000e2200000e0000 */
[----:B------:R-:W-:Y:S01]  /*7a10*/  MUFU.EX2 R130, R130 ;  /* 0x0000008200827308 */ /* 0x000fe20000000800 */
[----:B------:R-:W-:Y:S01]  /*7a20*/  FMUL.FTZ R7, R7, R42 ;  /* 0x0000002a07077220 */ /* 0x000fe20000410000 */
[----:B------:R-:W-:-:S05]  /*7a30*/  @!P1 VIADD R36, R36, 0x16860 ;  /* 0x0001686024249836 */ /* 0x000fca0000000000 */
[----:B------:R-:W-:Y:S01]  /*7a40*/  @!P1 PRMT R36, RZ, 0x654, R36 ;  /* 0x00000654ff249816 */ /* 0x000fe20000000024 */
[----:B------:R-:W1:Y:S03]  /*7a50*/  MUFU.EX2 R7, R7 ;  /* 0x0000000700077308 */ /* 0x000e660000000800 */
[----:B------:R2:W-:Y:S05]  /*7a60*/  @!P1 SYNCS.ARRIVE.TRANS64.RED.A1T0 RZ, [R36+URZ], RZ ;  /* 0x000000ff24ff99a7 */ /* 0x0005ea000810043f */
[----:B------:R-:W-:Y:S01]  /*7a70*/  MUFU.EX2 R59, R59 ;  /* 0x0000003b003b7308 */ /* 0x000fe20000000800 */
[----:B0-----:R-:W-:-:S07]  /*7a80*/  FMNMX.FTZ R10, R25, R10, !PT ;  /* 0x0000000a190a7209 */ /* 0x001fce0007810000 */
[----:B------:R-:W-:Y:S01]  /*7a90*/  MUFU.EX2 R124, R124 ;  /* 0x0000007c007c7308 */ /* 0x000fe20000000800 */
[----:B-1----:R-:W-:Y:S01]  /*7aa0*/  FFMA.FTZ R30, R7, R5, R148 ;  /* 0x00000005071e7223 */ /* 0x002fe20000010094 */
[C---:B------:R-:W-:Y:S01]  /*7ab0*/  F2FP.F16.F32.PACK_AB R148, R125.reuse, R148 ;  /* 0x000000947d94723e */ /* 0x040fe200000000ff */
[-C--:B------:R-:W-:Y:S01]  /*7ac0*/  FMUL.FTZ R88, R88, R7.reuse ;  /* 0x0000000758587220 */ /* 0x080fe20000410000 */
[----:B------:R-:W0:Y:S01]  /*7ad0*/  SHFL.BFLY PT, R25, R10, 0x1, 0x1f ;  /* 0x0c201f000a197f89 */ /* 0x000e2200000e0000 */
[----:B------:R-:W-:Y:S01]  /*7ae0*/  FADD.FTZ R5, R125, R30 ;  /* 0x0000001e7d057221 */ /* 0x000fe20000010000 */
[-C--:B------:R-:W-:Y:S01]  /*7af0*/  FMUL.FTZ R89, R89, R7.reuse ;  /* 0x0000000759597220 */ /* 0x080fe20000410000 */
[-C--:B------:R-:W-:Y:S01]  /*7b00*/  FMUL.FTZ R92, R92, R7.reuse ;  /* 0x000000075c5c7220 */ /* 0x080fe20000410000 */
[----:B------:R-:W-:Y:S01]  /*7b10*/  MUFU.EX2 R61, R61 ;  /* 0x0000003d003d7308 */ /* 0x000fe20000000800 */
        /* <DEDUP_REMOVED lines=19> */
[----:B0-----:R-:W-:Y:S01]  /*7c50*/  FMNMX.FTZ R25, R10, R25, !PT ;  /* 0x000000190a197209 */ /* 0x001fe20007810000 */
[----:B------:R-:W-:Y:S01]  /*7c60*/  FMUL.FTZ R117, R117, R7 ;  /* 0x0000000775757220 */ /* 0x000fe20000410000 */
[----:B------:R-:W-:-:S02]  /*7c70*/  IMAD.MOV.U32 R7, RZ, RZ, R13 ;  /* 0x000000ffff077224 */ /* 0x000fc400078e000d */
[C---:B------:R-:W-:Y:S01]  /*7c80*/  FSETP.NEU.FTZ.AND P2, PT, R25.reuse, -INF , PT ;  /* 0xff8000001900780b */ /* 0x040fe20003f5d000 */
[CC--:B------:R-:W-:Y:S01]  /*7c90*/  FMUL.FTZ R26, R25.reuse, R42.reuse ;  /* 0x0000002a191a7220 */ /* 0x0c0fe20000410000 */
[----:B------:R-:W-:Y:S02]  /*7ca0*/  MUFU.EX2 R120, R120 ;  /* 0x0000007800787308 */ /* 0x000fe40000000800 */
[----:B------:R-:W-:Y:S02]  /*7cb0*/  FSEL R30, R25, RZ, P2 ;  /* 0x000000ff191e7208 */ /* 0x000fe40001000000 */
[----:B------:R-:W-:Y:S02]  /*7cc0*/  FSEL R26, R26, RZ, P2 ;  /* 0x000000ff1a1a7208 */ /* 0x000fe40001000000 */
[----:B------:R-:W-:Y:S01]  /*7cd0*/  ISETP.GT.AND P2, PT, R6, UR26, PT ;  /* 0x0000001a06007c0c */ /* 0x000fe2000bf44270 */
[----:B------:R-:W-:Y:S01]  /*7ce0*/  FADD.FTZ R5, -R30, R11 ;  /* 0x0000000b1e057221 */ /* 0x000fe20000010100 */
[----:B------:R-:W-:Y:S01]  /*7cf0*/  FADD.FTZ R11, R37, R32 ;  /* 0x00000020250b7221 */ /* 0x000fe20000010000 */
[-CC-:B------:R-:W-:Y:S01]  /*7d00*/  FFMA.FTZ R10, R12, R42.reuse, -R26.reuse ;  /* 0x0000002a0c0a7223 */ /* 0x180fe2000001081a */
[-CC-:B------:R-:W-:Y:S01]  /*7d10*/  FFMA.FTZ R31, R31, R42.reuse, -R26.reuse ;  /* 0x0000002a1f1f7223 */ /* 0x180fe2000001081a */
[-C--:B------:R-:W-:Y:S01]  /*7d20*/  FMUL.FTZ R5, R5, R42.reuse ;  /* 0x0000002a05057220 */ /* 0x080fe20000410000 */
        /* <DEDUP_REMOVED lines=11> */
[----:B------:R0:W1:Y:S01]  /*7de0*/  MUFU.EX2 R11, R5 ;  /* 0x00000005000b7308 */ /* 0x0000620000000800 */
[----:B------:R-:W-:Y:S01]  /*7df0*/  FADD.FTZ R73, R41, R34 ;  /* 0x0000002229497221 */ /* 0x000fe20000010000 */
        /* <DEDUP_REMOVED lines=8> */
[-CC-:B0-----:R-:W-:Y:S01]  /*7e80*/  FFMA.FTZ R5, R45, R42.reuse, -R26.reuse ;  /* 0x0000002a2d057223 */ /* 0x181fe2000001081a */
[-CC-:B------:R-:W-:Y:S01]  /*7e90*/  FFMA.FTZ R71, R149, R42.reuse, -R26.reuse ;  /* 0x0000002a95477223 */ /* 0x180fe2000001081a */
[-CC-:B------:R-:W-:Y:S01]  /*7ea0*/  FFMA.FTZ R139, R151, R42.reuse, -R26.reuse ;  /* 0x0000002a978b7223 */ /* 0x180fe2000001081a */
[----:B--2---:R-:W-:Y:S01]  /*7eb0*/  FADD.FTZ R36, R136, R73 ;  /* 0x0000004988247221 */ /* 0x004fe20000010000 */
[-CC-:B------:R-:W-:Y:S01]  /*7ec0*/  FFMA.FTZ R153, R153, R42.reuse, -R26.reuse ;  /* 0x0000002a99997223 */ /* 0x180fe2000001081a */
[----:B------:R-:W-:Y:S01]  /*7ed0*/  FFMA.FTZ R32, R147, R42, -R26 ;  /* 0x0000002a93207223 */ /* 0x000fe2000001081a */
[----:B------:R-:W0:Y:S01]  /*7ee0*/  MUFU.EX2 R12, R12 ;  /* 0x0000000c000c7308 */ /* 0x000e220000000800 */
[----:B-1----:R-:W-:Y:S01]  /*7ef0*/  FFMA.FTZ R34, R11, R4, R10 ;  /* 0x000000040b227223 */ /* 0x002fe2000001000a */
[----:B------:R-:W-:Y:S01]  /*7f00*/  FADD.FTZ R75, R19, R36 ;  /* 0x00000024134b7221 */ /* 0x000fe20000010000 */
[-CC-:B------:R-:W-:Y:S01]  /*7f10*/  FFMA.FTZ R43, R43, R42.reuse, -R26.reuse ;  /* 0x0000002a2b2b7223 */ /* 0x180fe2000001081a */
[----:B------:R-:W-:Y:S01]  /*7f20*/  FFMA.FTZ R45, R143, R42, -R26 ;  /* 0x0000002a8f2d7223 */ /* 0x000fe2000001081a */
[----:B------:R-:W-:Y:S01]  /*7f30*/  F2FP.F16.F32.PACK_AB R142, R23, R142 ;  /* 0x0000008e178e723e */ /* 0x000fe200000000ff */
[----:B------:R-:W-:Y:S01]  /*7f40*/  FADD.FTZ R38, R138, R75 ;  /* 0x0000004b8a267221 */ /* 0x000fe20000010000 */
[----:B------:R-:W-:Y:S01]  /*7f50*/  F2FP.F16.F32.PACK_AB R136, R19, R136 ;  /* 0x000000881388723e */ /* 0x000fe200000000ff */
[----:B------:R-:W1:Y:S01]  /*7f60*/  MUFU.EX2 R15, R15 ;  /* 0x0000000f000f7308 */ /* 0x000e620000000800 */
[----:B---3--:R-:W-:Y:S01]  /*7f70*/  FADD.FTZ R73, R31, R34 ;  /* 0x000000221f497221 */ /* 0x008fe20000010000 */
[-CC-:B------:R-:W-:Y:S01]  /*7f80*/  FFMA.FTZ R34, R145, R42.reuse, -R26.reuse ;  /* 0x0000002a91227223 */ /* 0x180fe2000001081a */
[-CC-:B------:R-:W-:Y:S01]  /*7f90*/  FFMA.FTZ R49, R49, R42.reuse, -R26.reuse ;  /* 0x0000002a31317223 */ /* 0x180fe2000001081a */
[-CC-:B------:R-:W-:Y:S01]  /*7fa0*/  FFMA.FTZ R155, R155, R42.reuse, -R26.reuse ;  /* 0x0000002a9b9b7223 */ /* 0x180fe2000001081a */
[-CC-:B------:R-:W-:Y:S01]  /*7fb0*/  FFMA.FTZ R51, R51, R42.reuse, -R26.reuse ;  /* 0x0000002a33337223 */ /* 0x180fe2000001081a */
[-CC-:B------:R-:W-:Y:S01]  /*7fc0*/  FFMA.FTZ R133, R133, R42.reuse, -R26.reuse ;  /* 0x0000002a85857223 */ /* 0x180fe2000001081a */
[-C--:B------:R-:W-:Y:S01]  /*7fd0*/  FFMA.FTZ R53, R53, R42.reuse, -R26 ;  /* 0x0000002a35357223 */ /* 0x080fe2000001081a */
[----:B------:R-:W2:Y:S01]  /*7fe0*/  MUFU.EX2 R14, R14 ;  /* 0x0000000e000e7308 */ /* 0x000ea20000000800 */
[----:B0-----:R-:W-:Y:S01]  /*7ff0*/  FADD.FTZ R36, R12, R73 ;  /* 0x000000490c247221 */ /* 0x001fe20000010000 */
[----:B------:R-:W-:Y:S01]  /*8000*/  FADD.FTZ R73, R27, R38 ;  /* 0x000000261b497221 */ /* 0x000fe20000010000 */
[-CC-:B------:R-:W-:Y:S01]  /*8010*/  FFMA.FTZ R135, R135, R42.reuse, -R26.reuse ;  /* 0x0000002a87877223 */ /* 0x180fe2000001081a */
[-CC-:B------:R-:W-:Y:S01]  /*8020*/  FFMA.FTZ R137, R137, R42.reuse, -R26.reuse ;  /* 0x0000002a89897223 */ /* 0x180fe2000001081a */
[----:B------:R-:W-:Y:S01]  /*8030*/  FFMA.FTZ R157, R157, R42, -R26 ;  /* 0x0000002a9d9d7223 */ /* 0x000fe2000001081a */
[----:B------:R-:W-:Y:S01]  /*8040*/  FADD.FTZ R38, R132, R73 ;  /* 0x0000004984267221 */ /* 0x000fe20000010000 */
        /* <DEDUP_REMOVED lines=10> */
[----:B--2---:R-:W-:Y:S01]  /*80f0*/  FADD.FTZ R36, R14, R47 ;  /* 0x0000002f0e247221 */ /* 0x004fe20000010000 */
[----:B------:R-:W-:Y:S01]  /*8100*/  FADD.FTZ R47, R35, R38 ;  /* 0x00000026232f7221 */ /* 0x000fe20000010000 */
[-C--:B------:R-:W-:Y:S01]  /*8110*/  FMUL.FTZ R103, R103, R11.reuse ;  /* 0x0000000b67677220 */ /* 0x080fe20000410000 */
[-C--:B------:R-:W-:Y:S01]  /*8120*/  FMUL.FTZ R106, R106, R11.reuse ;  /* 0x0000000b6a6a7220 */ /* 0x080fe20000410000 */
[-C--:B------:R-:W-:Y:S01]  /*8130*/  FMUL.FTZ R107, R107, R11.reuse ;  /* 0x0000000b6b6b7220 */ /* 0x080fe20000410000 */
[----:B------:R-:W-:Y:S01]  /*8140*/  FADD.FTZ R38, R134, R47 ;  /* 0x0000002f86267221 */ /* 0x000fe20000010000 */
[-C--:B------:R-:W-:Y:S01]  /*8150*/  FMUL.FTZ R110, R110, R11.reuse ;  /* 0x0000000b6e6e7220 */ /* 0x080fe20000410000 */
[----:B------:R-:W1:Y:S01]  /*8160*/  MUFU.EX2 R69, R69 ;  /* 0x0000004500457308 */ /* 0x000e620000000800 */
        /* <DEDUP_REMOVED lines=8> */
[----:B------:R-:W-:Y:S01]  /*81f0*/  F2FP.F16.F32.PACK_AB R146, R39, R146 ;  /* 0x000000922792723e */ /* 0x000fe200000000ff */
[----:B------:R-:W-:Y:S01]  /*8200*/  FADD.FTZ R47, R57, R40 ;  /* 0x00000028392f7221 */ /* 0x000fe20000010000 */
[----:B------:R-:W-:Y:S01]  /*8210*/  F2FP.F16.F32.PACK_AB R140, R41, R140 ;  /* 0x0000008c298c723e */ /* 0x000fe200000000ff */
[----:B------:R-:W-:Y:S01]  /*8220*/  VIADD R6, R6, 0xffffffff ;  /* 0xffffffff06067836 */ /* 0x000fe20000000000 */
[----:B------:R-:W-:Y:S01]  /*8230*/  F2FP.F16.F32.PACK_AB R138, R27, R138 ;  /* 0x0000008a1b8a723e */ /* 0x000fe200000000ff */
[----:B------:R-:W-:Y:S01]  /*8240*/  FADD.FTZ R40, R130, R47 ;  /* 0x0000002f82287221 */ /* 0x000fe20000010000 */
[----:B------:R-:W-:Y:S01]  /*8250*/  F2FP.F16.F32.PACK_AB R132, R35, R132 ;  /* 0x000000842384723e */ /* 0x000fe200000000ff */
[----:B------:R-:W2:Y:S01]  /*8260*/  MUFU.EX2 R29, R29 ;  /* 0x0000001d001d7308 */ /* 0x000ea20000000800 */
[----:B------:R-:W-:Y:S01]  /*8270*/  F2FP.F16.F32.PACK_AB R134, R55, R134 ;  /* 0x000000863786723e */ /* 0x000fe200000000ff */
[----:B------:R-:W-:Y:S01]  /*8280*/  FADD.FTZ R37, R59, R40 ;  /* 0x000000283b257221 */ /* 0x000fe20000010000 */
[----:B------:R-:W-:Y:S01]  /*8290*/  F2FP.F16.F32.PACK_AB R128, R57, R128 ;  /* 0x000000803980723e */ /* 0x000fe200000000ff */
[----:B------:R-:W-:Y:S01]  /*82a0*/  IMAD.MOV.U32 R11, RZ, RZ, R25 ;  /* 0x000000ffff0b7224 */ /* 0x000fe200078e0019 */
[----:B------:R-:W-:Y:S01]  /*82b0*/  F2FP.F16.F32.PACK_AB R130, R59, R130 ;  /* 0x000000823b82723e */ /* 0x000fe200000000ff */
[----:B------:R-:W-:Y:S01]  /*82c0*/  FADD.FTZ R40, R124, R37 ;  /* 0x000000257c287221 */ /* 0x000fe20000010000 */
[----:B------:R-:W-:Y:S01]  /*82d0*/  F2FP.F16.F32.PACK_AB R124, R61, R124 ;  /* 0x0000007c3d7c723e */ /* 0x000fe200000000ff */
[----:B------:R3:W-:Y:S01]  /*82e0*/  MUFU.EX2 R4, R5 ;  /* 0x0000000500047308 */ /* 0x0007e20000000800 */
[----:B------:R-:W-:Y:S01]  /*82f0*/  F2FP.F16.F32.PACK_AB R149, R31, R10 ;  /* 0x0000000a1f95723e */ /* 0x000fe200000000ff */
[----:B------:R-:W-:Y:S01]  /*8300*/  FADD.FTZ R23, R61, R40 ;  /* 0x000000283d177221 */ /* 0x000fe20000010000 */
[----:B------:R-:W-:-:S02]  /*8310*/  F2FP.F16.F32.PACK_AB R151, R15, R12 ;  /* 0x0000000c0f97723e */ /* 0x000fc400000000ff */
[----:B0-----:R-:W-:Y:S02]  /*8320*/  F2FP.F16.F32.PACK_AB R145, R21, R14 ;  /* 0x0000000e1591723e */ /* 0x001fe400000000ff */
[----:B-1----:R-:W-:Y:S01]  /*8330*/  F2FP.F16.F32.PACK_AB R147, R69, R20 ;  /* 0x000000144593723e */ /* 0x002fe200000000ff */
[----:B------:R-:W0:Y:S01]  /*8340*/  MUFU.EX2 R24, R24 ;  /* 0x0000001800187308 */ /* 0x000e220000000800 */
[----:B---3--:R-:W-:Y:S01]  /*8350*/  FADD.FTZ R5, R21, R36 ;  /* 0x0000002415057221 */ /* 0x008fe20000010000 */
[----:B--2---:R-:W-:-:S03]  /*8360*/  F2FP.F16.F32.PACK_AB R141, R29, R22 ;  /* 0x000000161d8d723e */ /* 0x004fc600000000ff */
[----:B------:R-:W-:-:S03]  /*8370*/  FADD.FTZ R36, R20, R5 ;  /* 0x0000000514247221 */ /* 0x000fc60000010000 */
[----:B------:R-:W1:Y:S01]  /*8380*/  MUFU.EX2 R33, R33 ;  /* 0x0000002100217308 */ /* 0x000e620000000800 */
[----:B------:R-:W-:Y:S01]  /*8390*/  FADD.FTZ R5, R69, R36 ;  /* 0x0000002445057221 */ /* 0x000fe20000010000 */
[-CC-:B------:R-:W-:Y:S01]  /*83a0*/  FFMA.FTZ R36, R18, R42.reuse, -R26.reuse ;  /* 0x0000002a12247223 */ /* 0x180fe2000001081a */
[----:B------:R-:W-:Y:S02]  /*83b0*/  FFMA.FTZ R26, R58, R42, -R26 ;  /* 0x0000002a3a1a7223 */ /* 0x000fe4000001081a */
[----:B------:R-:W-:-:S03]  /*83c0*/  FADD.FTZ R38, R22, R5 ;  /* 0x0000000516267221 */ /* 0x000fc60000010000 */
[----:B------:R-:W2:Y:S01]  /*83d0*/  MUFU.EX2 R28, R28 ;  /* 0x0000001c001c7308 */ /* 0x000ea20000000800 */
[----:B------:R-:W-:-:S04]  /*83e0*/  FADD.FTZ R5, R29, R38 ;  /* 0x000000261d057221 */ /* 0x000fc80000010000 */
[----:B0-----:R-:W-:-:S03]  /*83f0*/  FADD.FTZ R38, R24, R5 ;  /* 0x0000000518267221 */ /* 0x001fc60000010000 */
        /* <DEDUP_REMOVED lines=15> */
[----:B------:R-:W-:-:S05]  /*84f0*/  F2FP.F16.F32.PACK_AB R139, R30, R139 ;  /* 0x0000008b1e8b723e */ /* 0x000fca00000000ff */
[----:B------:R-:W2:Y:S01]  /*8500*/  MUFU.EX2 R65, R65 ;  /* 0x0000004100417308 */ /* 0x000ea20000000800 */
[----:B0-----:R-:W-:-:S07]  /*8510*/  FADD.FTZ R38, R32, R5 ;  /* 0x0000000520267221 */ /* 0x001fce0000010000 */
[----:B------:R-:W0:Y:S01]  /*8520*/  MUFU.EX2 R45, R45 ;  /* 0x0000002d002d7308 */ /* 0x000e220000000800 */
[----:B-1----:R-:W-:-:S04]  /*8530*/  FADD.FTZ R5, R43, R38 ;  /* 0x000000262b057221 */ /* 0x002fc80000010000 */
        /* <DEDUP_REMOVED lines=14> */
[----:B-1----:R-:W-:-:S07]  /*8620*/  FADD.FTZ R38, R18, R19 ;  /* 0x0000001312267221 */ /* 0x002fce0000010000 */
[----:B------:R1:W3:Y:S01]  /*8630*/  MUFU.EX2 R23, R133 ;  /* 0x0000008500177308 */ /* 0x0002e20000000800 */
[C---:B--2---:R-:W-:Y:S01]  /*8640*/  FADD.FTZ R38, R131.reuse, R38 ;  /* 0x0000002683267221 */ /* 0x044fe20000010000 */
[----:B------:R-:W-:-:S06]  /*8650*/  F2FP.F16.F32.PACK_AB R131, R131, R18 ;  /* 0x000000128383723e */ /* 0x000fcc00000000ff */
[----:B------:R-:W2:Y:S01]  /*8660*/  MUFU.EX2 R53, R53 ;  /* 0x0000003500357308 */ /* 0x000ea20000000800 */
[----:B0-----:R-:W-:Y:S01]  /*8670*/  FADD.FTZ R38, R125, R38 ;  /* 0x000000267d267221 */ /* 0x001fe20000010000 */
[----:B-1----:R-:W-:-:S06]  /*8680*/  F2FP.F16.F32.PACK_AB R133, R43, R32 ;  /* 0x000000202b85723e */ /* 0x002fcc00000000ff */
[----:B------:R0:W1:Y:S01]  /*8690*/  MUFU.EX2 R127, R135 ;  /* 0x00000087007f7308 */ /* 0x0000620000000800 */
[C---:B---3--:R-:W-:Y:S01]  /*86a0*/  FADD.FTZ R38, R23.reuse, R38 ;  /* 0x0000002617267221 */ /* 0x048fe20000010000 */
[----:B------:R-:W-:-:S06]  /*86b0*/  F2FP.F16.F32.PACK_AB R125, R23, R125 ;  /* 0x0000007d177d723e */ /* 0x000fcc00000000ff */
[----:B------:R3:W4:Y:S01]  /*86c0*/  MUFU.EX2 R121, R137 ;  /* 0x0000008900797308 */ /* 0x0007220000000800 */
[----:B--2---:R-:W-:Y:S01]  /*86d0*/  FADD.FTZ R38, R53, R38 ;  /* 0x0000002635267221 */ /* 0x004fe20000010000 */
[----:B0-----:R-:W-:-:S06]  /*86e0*/  F2FP.F16.F32.PACK_AB R135, R45, R4 ;  /* 0x000000042d87723e */ /* 0x001fcc00000000ff */
[----:B------:R-:W0:Y:S01]  /*86f0*/  MUFU.EX2 R157, R157 ;  /* 0x0000009d009d7308 */ /* 0x000e220000000800 */
[----:B-1----:R-:W-:Y:S01]  /*8700*/  FADD.FTZ R38, R127, R38 ;  /* 0x000000267f267221 */ /* 0x002fe20000010000 */
[----:B---3--:R-:W-:Y:S02]  /*8710*/  F2FP.F16.F32.PACK_AB R137, R71, R28 ;  /* 0x0000001c4789723e */ /* 0x008fe400000000ff */
[----:B------:R-:W-:-:S04]  /*8720*/  F2FP.F16.F32.PACK_AB R127, R127, R53 ;  /* 0x000000357f7f723e */ /* 0x000fc800000000ff */
[----:B------:R-:W1:Y:S01]  /*8730*/  MUFU.EX2 R123, R36 ;  /* 0x00000024007b7308 */ /* 0x000e620000000800 */
[----:B----4-:R-:W-:-:S07]  /*8740*/  FADD.FTZ R38, R121, R38 ;  /* 0x0000002679267221 */ /* 0x010fce0000010000 */
[----:B------:R-:W2:Y:S01]  /*8750*/  MUFU.EX2 R67, R67 ;  /* 0x0000004300437308 */ /* 0x000ea20000000800 */
[C---:B0-----:R-:W-:Y:S01]  /*8760*/  FADD.FTZ R38, R157.reuse, R38 ;  /* 0x000000269d267221 */ /* 0x041fe20000010000 */
[----:B------:R-:W-:-:S06]  /*8770*/  F2FP.F16.F32.PACK_AB R121, R157, R121 ;  /* 0x000000799d79723e */ /* 0x000fcc00000000ff */
[----:B------:R-:W0:Y:S01]  /*8780*/  MUFU.EX2 R26, R26 ;  /* 0x0000001a001a7308 */ /* 0x000e220000000800 */
[----:B-1----:R-:W-:Y:S01]  /*8790*/  FADD.FTZ R38, R123, R38 ;  /* 0x000000267b267221 */ /* 0x002fe20000010000 */
[C---:B--2---:R-:W-:Y:S01]  /*87a0*/  FADD.FTZ R5, R67.reuse, R40 ;  /* 0x0000002843057221 */ /* 0x044fe20000010000 */
[----:B------:R-:W-:Y:S02]  /*87b0*/  F2FP.F16.F32.PACK_AB R122, R67, R122 ;  /* 0x0000007a437a723e */ /* 0x000fe400000000ff */
[C---:B0-----:R-:W-:Y:S01]  /*87c0*/  FADD.FTZ R4, R26.reuse, R38 ;  /* 0x000000261a047221 */ /* 0x041fe20000010000 */
[----:B------:R-:W-:Y:S01]  /*87d0*/  F2FP.F16.F32.PACK_AB R123, R26, R123 ;  /* 0x0000007b1a7b723e */ /* 0x000fe200000000ff */
[----:B------:R-:W-:Y:S06]  /*87e0*/  @P2 BRA `(.L_x_12995) ;  /* 0xffffffc800a82947 */ /* 0x000fec000383ffff */
[----:B------:R-:W-:Y:S02]  /*87f0*/  IMAD.MOV.U32 R11, RZ, RZ, R25 ;  /* 0x000000ffff0b7224 */ /* 0x000fe400078e0019 */
[----:B------:R-:W-:-:S07]  /*8800*/  IMAD.MOV.U32 R7, RZ, RZ, R13 ;  /* 0x000000ffff077224 */ /* 0x000fce00078e000d */
.L_x_12978:
[----:B------:R-:W0:Y:S01]  /*8810*/  S2UR UR6, SR_CTAID.X ;  /* 0x00000000000679c3 */ /* 0x000e220000002500 */
        /* <DEDUP_REMOVED lines=10> */
[----:B0-----:R-:W-:-:S03]  /*88c0*/  UIMAD UR10, UR6, UR10, 0xbf ;  /* 0x000000bf060a74a4 */ /* 0x001fc6000f8e020a */
        /* <DEDUP_REMOVED lines=17> */
.L_x_12997:
[----:B------:R-:W-:-:S11]  /*89e0*/  UISETP.NE.AND UP1, UPT, UR14, 0x1, UPT ;  /* 0x000000010e00788c */ /* 0x000fd6000bf25270 */
[----:B------:R-:W-:Y:S02]  /*89f0*/  @UP1 ULDC.64 UR18, c[0x0][0x9e8] ;  /* 0x00027a0000121ab9 */ /* 0x000fe40000000a00 */
[----:B------:R-:W-:-:S04]  /*8a00*/  UIMAD.WIDE.U32 UR6, UR10, UR18, URZ ;  /* 0x000000120a0672a5 */ /* 0x000fc8000f8e003f */
[----:B------:R-:W-:-:S12]  /*8a10*/  @UP1 USHF.R.U32.HI UR10, URZ, UR19, UR7 ;  /* 0x000000133f0a1299 */ /* 0x000fd80008011607 */
.L_x_12998:
[----:B------:R-:W-:-:S04]  /*8a20*/  UIMAD UR10, UR10, UR14, URZ ;  /* 0x0000000e0a0a72a4 */ /* 0x000fc8000f8e023f */
[----:B------:R-:W-:-:S04]  /*8a30*/  UISETP.LT.AND UP1, UPT, UR11, UR10, UPT ;  /* 0x0000000a0b00728c */ /* 0x000fc8000bf21270 */
[----:B------:R-:W-:-:S12]  /*8a40*/  USEL UR11, UR11, UR10, !UP1 ;  /* 0x0000000a0b0b7287 */ /* 0x000fd8000c800000 */
.L_x_12996:
        /* <DEDUP_REMOVED lines=13> */
.L_x_13008:
        /* <DEDUP_REMOVED lines=9> */
.L_x_13001:
[----:B------:R-:W-:Y:S01]  /*8bb0*/  ULEA UR10, UR4, UR38, 0x3 ;  /* 0x00000026040a7291 */ /* 0x000fe2000f8e183f */
[----:B------:R-:W-:-:S05]  /*8bc0*/  IMAD.U32 R7, RZ, RZ, UR5 ;  /* 0x00000005ff077e24 */ /* 0x000fca000f8e00ff */
[----:B------:R-:W-:-:S04]  /*8bd0*/  SHF.L.U32 R7, R7, 0x1f, RZ ;  /* 0x0000001f07077819 */ /* 0x000fc800000006ff */
[----:B------:R0:W1:Y:S01]  /*8be0*/  SYNCS.PHASECHK.TRANS64.TRYWAIT P2, [UR10+0x16830], R7 ;  /* 0x01683007ff0075a7 */ /* 0x000062000804014a */
[----:B------:R-:W-:Y:S05]  /*8bf0*/  @!P0 BRA `(.L_x_13002) ;  /* 0x0000000000048947 */ /* 0x000fea0003800000 */
[----:B------:R-:W-:Y:S01]  /*8c00*/  BPT.TRAP 0x1 ;  /* 0x000000040000795c */ /* 0x000fe20000300000 */
.L_x_13002:
[----:B-1----:R-:W-:Y:S05]  /*8c10*/  @P2 BRA `(.L_x_13000) ;  /* 0x0000000000082947 */ /* 0x002fea0003800000 */
[----:B------:R-:W1:Y:S02]  /*8c20*/  SYNCS.PHASECHK.TRANS64.TRYWAIT P2, [UR10+0x16830], R7 ;  /* 0x01683007ff0075a7 */ /* 0x000e64000804014a */
[----:B-1----:R-:W-:Y:S05]  /*8c30*/  @!P2 BRA `(.L_x_13003) ;  /* 0x000000ac0094a947 */ /* 0x002fea0003800000 */
.L_x_13000:
        /* <DEDUP_REMOVED lines=27> */
.L_x_13005:
[----:B------:R-:W-:Y:S01]  /*8df0*/  ULEA UR10, UR7, UR38, 0x3 ;  /* 0x00000026070a7291 */ /* 0x000fe2000f8e183f */
[----:B------:R-:W-:-:S05]  /*8e00*/  IMAD.U32 R7, RZ, RZ, UR26 ;  /* 0x0000001aff077e24 */ /* 0x000fca000f8e00ff */
[----:B------:R-:W-:-:S04]  /*8e10*/  SHF.L.U32 R7, R7, 0x1f, RZ ;  /* 0x0000001f07077819 */ /* 0x000fc800000006ff */
[----:B------:R0:W1:Y:S01]  /*8e20*/  SYNCS.PHASECHK.TRANS64.TRYWAIT P2, [UR10+0x16850], R7 ;  /* 0x01685007ff0075a7 */ /* 0x000062000804014a */
[----:B------:R-:W-:Y:S05]  /*8e30*/  @!P0 BRA `(.L_x_13006) ;  /* 0x0000000000048947 */ /* 0x000fea0003800000 */
[----:B------:R-:W-:Y:S01]  /*8e40*/  BPT.TRAP 0x1 ;  /* 0x000000040000795c */ /* 0x000fe20000300000 */
.L_x_13006:
[----:B-1----:R-:W-:Y:S05]  /*8e50*/  @P2 BRA `(.L_x_13004) ;  /* 0x0000000000082947 */ /* 0x002fea0003800000 */
[----:B------:R-:W1:Y:S02]  /*8e60*/  SYNCS.PHASECHK.TRANS64.TRYWAIT P2, [UR10+0x16850], R7 ;  /* 0x01685007ff0075a7 */ /* 0x000e64000804014a */
[----:B-1----:R-:W-:Y:S05]  /*8e70*/  @!P2 BRA `(.L_x_13007) ;  /* 0x000000ac001ca947 */ /* 0x002fea0003800000 */
.L_x_13004:
[----:B------:R-:W-:Y:S01]  /*8e80*/  UIADD3 UR10, UR38, 0x400, URZ ;  /* 0x00000400260a7890 */ /* 0x000fe2000fffe03f */
[----:B------:R-:W-:Y:S01]  /*8e90*/  WARPGROUP.ARRIVE ;  /* 0x00000000000079c5 */ /* 0x000fe20000000000 */
[----:B------:R-:W-:Y:S01]  /*8ea0*/  UMOV UR11, 0x40000040 ;  /* 0x40000040000b7882 */ /* 0x000fe20000000000 */
[----:B------:R-:W-:Y:S01]  /*8eb0*/  UMOV UR15, 0x40000040 ;  /* 0x40000040000f7882 */ /* 0x000fe20000000000 */
[----:B------:R-:W-:Y:S01]  /*8ec0*/  USHF.R.U32.HI UR10, URZ, 0x4, UR10 ;  /* 0x000000043f0a7899 */ /* 0x000fe2000801160a */
[----:B------:R-:W-:Y:S01]  /*8ed0*/  FMUL.FTZ R11, R24, UR27 ;  /* 0x0000001b180b7c20 */ /* 0x000fe20008410000 */
[----:B-1----:R-:W-:Y:S01]  /*8ee0*/  FMUL.FTZ R14, R25, UR27 ;  /* 0x0000001b190e7c20 */ /* 0x002fe20008410000 */
[----:B------:R-:W-:Y:S01]  /*8ef0*/  FMUL.FTZ R18, R28, UR27 ;  /* 0x0000001b1c127c20 */ /* 0x000fe20008410000 */
[----:B------:R-:W-:Y:S01]  /*8f00*/  ULOP3.LUT UR10, UR10, 0x3fff, URZ, 0xc0, !UPT ;  /* 0x00003fff0a0a7892 */ /* 0x000fe2000f8ec03f */
[----:B------:R-:W-:Y:S01]  /*8f10*/  FMUL.FTZ R20, R29, UR27 ;  /* 0x0000001b1d147c20 */ /* 0x000fe20008410000 */
[----:B------:R-:W-:Y:S01]  /*8f20*/  FMUL.FTZ R22, R32, UR27 ;  /* 0x0000001b20167c20 */ /* 0x000fe20008410000 */
[----:B------:R-:W0:Y:S01]  /*8f30*/  MUFU.TANH R11, R11 ;  /* 0x0000000b000b7308 */ /* 0x000e220000002400 */
[----:B------:R-:W-:Y:S01]  /*8f40*/  ULEA UR10, UR7, UR10, 0xa ;  /* 0x0000000a070a7291 */ /* 0x000fe2000f8e503f */
        /* <DEDUP_REMOVED lines=8> */
[----:B------:R-:W-:Y:S01]  /*8fd0*/  HGMMA.64x64x16.F32 R88, R148, gdesc[UR8].tnspB, R88, gsb0 ;  /* 0x40e0000894587df0 */ /* 0x000fe20008000858 */
        /* <DEDUP_REMOVED lines=64> */
[----:B------:R-:W-:Y:S01]  /*93e0*/  UMOV UR11, 0x40000040 ;  /* 0x40000040000b7882 */ /* 0x000fe20000000000 */
[----:B------:R-:W-:Y:S01]  /*93f0*/  ISETP.GE.U32.AND P2, PT, R2, 0x180, PT ;  /* 0x000001800200780c */ /* 0x000fe20003f46070 */
[----:B------:R-:W-:-:S03]  /*9400*/  UMOV UR26, UR5 ;  /* 0x00000005001a7c82 */ /* 0x000fc60008000000 */
[----:B------:R-:W1:Y:S01]  /*9410*/  MUFU.TANH R34, R34 ;  /* 0x0000002200227308 */ /* 0x000e620000002400 */
[----:B--2---:R-:W-:Y:S01]  /*9420*/  FMNMX.FTZ R42, R30, R7, !PT ;  /* 0x000000071e2a7209 */ /* 0x004fe20007810000 */
[----:B------:R-:W-:Y:S02]  /*9430*/  WARPGROUP.DEPBAR.LE gsb0, 0x0 ;  /* 0x00008000000079c5 */ /* 0x000fe40000010000 */
[----:B------:R-:W-:-:S04]  /*9440*/  WARPGROUP.ARRIVE ;  /* 0x00000000000079c5 */ /* 0x000fc80000000000 */
[----:B------:R-:W2:Y:S01]  /*9450*/  MUFU.TANH R36, R36 ;  /* 0x0000002400247308 */ /* 0x000ea20000002400 */
[----:B0-----:R-:W-:Y:S01]  /*9460*/  FMNMX.FTZ R7, R31, R42, !PT ;  /* 0x0000002a1f077209 */ /* 0x001fe20007810000 */
[----:B------:R-:W-:Y:S01]  /*9470*/  FMUL.FTZ R149, R72, UR27 ;  /* 0x0000001b48957c20 */ /* 0x000fe20008410000 */
[----:B------:R-:W-:Y:S01]  /*9480*/  FMUL.FTZ R151, R76, UR27 ;  /* 0x0000001b4c977c20 */ /* 0x000fe20008410000 */
[----:B------:R-:W-:Y:S01]  /*9490*/  HGMMA.64x64x16.F32 R88, R144, gdesc[UR12].tnspB, R88, gsb0 ;  /* 0x40e0000c90587df0 */ /* 0x000fe20008000858 */
[----:B------:R-:W-:Y:S01]  /*94a0*/  UIADD3 UR14, UR10, 0x100, URZ ;  /* 0x000001000a0e7890 */ /* 0x000fe2000fffe03f */
[----:B-1----:R-:W-:Y:S01]  /*94b0*/  FMNMX.FTZ R7, R34, R7, !PT ;  /* 0x0000000722077209 */ /* 0x002fe20007810000 */
[----:B------:R-:W-:Y:S01]  /*94c0*/  UMOV UR15, 0x40000040 ;  /* 0x40000040000f7882 */ /* 0x000fe20000000000 */
[----:B------:R-:W0:Y:S08]  /*94d0*/  MUFU.TANH R38, R38 ;  /* 0x0000002600267308 */ /* 0x000e300000002400 */
        /* <DEDUP_REMOVED lines=20> */
[----:B------:R-:W-:Y:S01]  /*9620*/  FMUL.FTZ R145, R66, UR27 ;  /* 0x0000001b42917c20 */ /* 0x000fe20008410000 */
[----:B------:R-:W-:Y:S02]  /*9630*/  FMUL.FTZ R147, R70, UR27 ;  /* 0x0000001b46937c20 */ /* 0x000fe40008410000 */
[----:B------:R-:W1:Y:S01]  /*9640*/  MUFU.TANH R157, R157 ;  /* 0x0000009d009d7308 */ /* 0x000e620000002400 */
[----:B--2---:R-:W-:Y:S01]  /*9650*/  FMNMX.FTZ R42, R155, R42, !PT ;  /* 0x0000002a9b2a7209 */ /* 0x004fe20007810000 */
[----:B------:R-:W-:Y:S01]  /*9660*/  HGMMA.64x64x16.F32 R88, R140, gdesc[UR12].tnspB, R88, gsb0 ;  /* 0x40e0000c8c587df0 */ /* 0x000fe20008000858 */
[----:B------:R-:W-:Y:S01]  /*9670*/  UIADD3 UR14, UR10, 0x180, URZ ;  /* 0x000001800a0e7890 */ /* 0x000fe2000fffe03f */
[----:B------:R-:W-:-:S04]  /*9680*/  UMOV UR15, 0x40000040 ;  /* 0x40000040000f7882 */ /* 0x000fc80000000000 */
        /* <DEDUP_REMOVED lines=19> */
[----:B------:R-:W-:Y:S01]  /*97c0*/  WARPGROUP.ARRIVE ;  /* 0x00000000000079c5 */ /* 0x000fe20000000000 */
[----:B0-----:R-:W-:-:S03]  /*97d0*/  FMNMX.FTZ R42, R46, R7, !PT ;  /* 0x000000072e2a7209 */ /* 0x001fc60007810000 */
[----:B------:R-:W0:Y:S01]  /*97e0*/  MUFU.TANH R13, R13 ;  /* 0x0000000d000d7308 */ /* 0x000e220000002400 */
[----:B------:R-:W-:Y:S01]  /*97f0*/  FMUL.FTZ R141, R86, UR27 ;  /* 0x0000001b568d7c20 */ /* 0x000fe20008410000 */
[----:B------:R-:W-:Y:S01]  /*9800*/  HGMMA.64x64x16.F32 R88, R136, gdesc[UR12].tnspB, R88, gsb0 ;  /* 0x40e0000c88587df0 */ /* 0x000fe20008000858 */
[----:B-1----:R-:W-:Y:S01]  /*9810*/  FMNMX.FTZ R42, R85, R42, !PT ;  /* 0x0000002a552a7209 */ /* 0x002fe20007810000 */
[----:B------:R-:W-:Y:S01]  /*9820*/  UIADD3 UR14, UR10, 0x200, URZ ;  /* 0x000002000a0e7890 */ /* 0x000fe2000fffe03f */
[----:B------:R-:W-:-:S03]  /*9830*/  UMOV UR15, 0x40000040 ;  /* 0x40000040000f7882 */ /* 0x000fc60000000000 */
[----:B------:R-:W1:Y:S01]  /*9840*/  MUFU.TANH R15, R15 ;  /* 0x0000000f000f7308 */ /* 0x000e620000002400 */
[----:B------:R-:W2:Y:S07]  /*9850*/  SHFL.BFLY PT, R7, R42, 0x2, 0x1f ;  /* 0x0c401f002a077f89 */ /* 0x000eae00000e0000 */
[----:B------:R-:W3:Y:S08]  /*9860*/  MUFU.TANH R19, R19 ;  /* 0x0000001300137308 */ /* 0x000ef00000002400 */
[----:B------:R-:W4:Y:S08]  /*9870*/  MUFU.TANH R21, R21 ;  /* 0x0000001500157308 */ /* 0x000f300000002400 */
[----:B------:R-:W5:Y:S01]  /*9880*/  MUFU.TANH R24, R24 ;  /* 0x0000001800187308 */ /* 0x000f620000002400 */
[----:B--2---:R-:W-:-:S02]  /*9890*/  FMNMX.FTZ R7, R42, R7, !PT ;  /* 0x000000072a077209 */ /* 0x004fc40007810000 */
[----:B------:R-:W2:Y:S03]  /*98a0*/  LDC R42, c[0x0][0x988] ;  /* 0x00026200ff2a7b82 */ /* 0x000ea60000000800 */
[----:B------:R-:W0:Y:S02]  /*98b0*/  SHFL.BFLY PT, R54, R7, 0x1, 0x1f ;  /* 0x0c201f0007367f89 */ /* 0x000e2400000e0000 */
[----:B------:R-:W5:Y:S08]  /*98c0*/  MUFU.TANH R25, R25 ;  /* 0x0000001900197308 */ /* 0x000f700000002400 */
[----:B------:R-:W5:Y:S08]  /*98d0*/  MUFU.TANH R27, R27 ;  /* 0x0000001b001b7308 */ /* 0x000f700000002400 */
[----:B------:R-:W5:Y:S01]  /*98e0*/  MUFU.TANH R29, R29 ;  /* 0x0000001d001d7308 */ /* 0x000f620000002400 */
[----:B0-----:R-:W-:-:S07]  /*98f0*/  FMNMX.FTZ R7, R7, R54, !PT ;  /* 0x0000003607077209 */ /* 0x001fce0007810000 */
[----:B------:R-:W0:Y:S01]  /*9900*/  MUFU.TANH R32, R32 ;  /* 0x0000002000207308 */ /* 0x000e220000002400 */
[----:B------:R-:W-:-:S04]  /*9910*/  FADD.FTZ R143, -R7, R12 ;  /* 0x0000000c078f7221 */ /* 0x000fc80000010100 */
[-C--:B--2---:R-:W-:Y:S01]  /*9920*/  FMUL.FTZ R12, R143, R42.reuse ;  /* 0x0000002a8f0c7220 */ /* 0x084fe20000410000 */
[-C--:B------:R-:W-:Y:S02]  /*9930*/  FMUL.FTZ R143, R7, R42.reuse ;  /* 0x0000002a078f7220 */ /* 0x080fe40000410000 */
[----:B------:R-:W2:Y:S02]  /*9940*/  MUFU.TANH R33, R33 ;  /* 0x0000002100217308 */ /* 0x000ea40000002400 */
[-CC-:B------:R-:W-:Y:S01]  /*9950*/  FFMA.FTZ R150, R18, R42.reuse, -R143.reuse ;  /* 0x0000002a12967223 */ /* 0x180fe2000001088f */
[--C-:B------:R-:W-:Y:S01]  /*9960*/  FFMA.FTZ R18, R20, R42, -R143.reuse ;  /* 0x0000002a14127223 */ /* 0x100fe2000001088f */
[----:B------:R-:W-:Y:S01]  /*9970*/  FMNMX.FTZ R20, R13, R10, !PT ;  /* 0x0000000a0d147209 */ /* 0x000fe20007810000 */
[-CC-:B------:R-:W-:Y:S01]  /*9980*/  FFMA.FTZ R148, R11, R42.reuse, -R143.reuse ;  /* 0x0000002a0b947223 */ /* 0x180fe2000001088f */
[----:B------:R-:W-:Y:S01]  /*9990*/  FFMA.FTZ R144, R22, R42, -R143 ;  /* 0x0000002a16907223 */ /* 0x000fe2000001088f */
[----:B------:R-:W-:-:S02]  /*99a0*/  WARPGROUP.DEPBAR.LE gsb0, 0x0 ;  /* 0x00008000000079c5 */ /* 0x000fc40000010000 */
[----:B------:R-:W-:Y:S01]  /*99b0*/  WARPGROUP.ARRIVE ;  /* 0x00000000000079c5 */ /* 0x000fe20000000000 */
[----:B-1----:R-:W-:Y:S01]  /*99c0*/  FMNMX.FTZ R20, R15, R20, !PT ;  /* 0x000000140f147209 */ /* 0x002fe20007810000 */
[----:B------:R-:W1:Y:S01]  /*99d0*/  MUFU.TANH R35, R35 ;  /* 0x0000002300237308 */ /* 0x000e620000002400 */
[-CC-:B------:R-:W-:Y:S01]  /*99e0*/  FFMA.FTZ R140, R30, R42.reuse, -R143.reuse ;  /* 0x0000002a1e8c7223 */ /* 0x180fe2000001088f */
[--C-:B------:R-:W-:Y:S01]  /*99f0*/  FFMA.FTZ R139, R31, R42, -R143.reuse ;  /* 0x0000002a1f8b7223 */ /* 0x100fe2000001088f */
[----:B---3--:R-:W-:Y:S01]  /*9a00*/  FMNMX.FTZ R20, R19, R20, !PT ;  /* 0x0000001413147209 */ /* 0x008fe20007810000 */
[----:B------:R-:W-:Y:S01]  /*9a10*/  HGMMA.64x64x16.F32 R88, R132, gdesc[UR12].tnspB, R88, gsb0 ;  /* 0x40e0000c84587df0 */ /* 0x000fe20008000858 */
[----:B------:R-:W-:Y:S01]  /*9a20*/  UIADD3 UR14, UR10, 0x280, URZ ;  /* 0x000002800a0e7890 */ /* 0x000fe2000fffe03f */
[--C-:B------:R-:W-:Y:S01]  /*9a30*/  FFMA.FTZ R31, R36, R42, -R143.reuse ;  /* 0x0000002a241f7223 */ /* 0x100fe2000001088f */
[----:B------:R-:W-:Y:S01]  /*9a40*/  UMOV UR15, 0x40000040 ;  /* 0x40000040000f7882 */ /* 0x000fe20000000000 */
[----:B----4-:R-:W-:Y:S01]  /*9a50*/  FMNMX.FTZ R11, R21, R20, !PT ;  /* 0x00000014150b7209 */ /* 0x010fe20007810000 */
[----:B------:R-:W3:Y:S01]  /*9a60*/  MUFU.TANH R37, R37 ;  /* 0x0000002500257308 */ /* 0x000ee20000002400 */
[-CC-:B------:R-:W-:Y:S01]  /*9a70*/  FFMA.FTZ R138, R43, R42.reuse, -R143.reuse ;  /* 0x0000002a2b8a7223 */ /* 0x180fe2000001088f */
[-CC-:B------:R-:W-:Y:S01]  /*9a80*/  FFMA.FTZ R43, R53, R42.reuse, -R143.reuse ;  /* 0x0000002a352b7223 */ /* 0x180fe2000001088f */
[----:B-----5:R-:W-:Y:S01]  /*9a90*/  FMNMX.FTZ R20, R24, R11, !PT ;  /* 0x0000000b18147209 */ /* 0x020fe20007810000 */
[-CC-:B------:R-:W-:Y:S01]  /*9aa0*/  FFMA.FTZ R53, R65, R42.reuse, -R143.reuse ;  /* 0x0000002a41357223 */ /* 0x180fe2000001088f */
[-CC-:B------:R-:W-:Y:S01]  /*9ab0*/  FFMA.FTZ R136, R38, R42.reuse, -R143.reuse ;  /* 0x0000002a26887223 */ /* 0x180fe2000001088f */
[--C-:B------:R-:W-:Y:S01]  /*9ac0*/  FFMA.FTZ R65, R77, R42, -R143.reuse ;  /* 0x0000002a4d417223 */ /* 0x100fe2000001088f */
[----:B------:R-:W-:Y:S01]  /*9ad0*/  FMNMX.FTZ R20, R25, R20, !PT ;  /* 0x0000001419147209 */ /* 0x000fe20007810000 */
[----:B------:R-:W4:Y:S01]  /*9ae0*/  MUFU.TANH R39, R39 ;  /* 0x0000002700277308 */ /* 0x000f220000002400 */
[-CC-:B------:R-:W-:Y:S01]  /*9af0*/  FFMA.FTZ R137, R28, R42.reuse, -R143.reuse ;  /* 0x0000002a1c897223 */ /* 0x180fe2000001088f */
[--C-:B------:R-:W-:Y:S01]  /*9b00*/  FFMA.FTZ R14, R14, R42, -R143.reuse ;  /* 0x0000002a0e0e7223 */ /* 0x100fe2000001088f */
[----:B------:R-:W-:Y:S01]  /*9b10*/  FMNMX.FTZ R20, R27, R20, !PT ;  /* 0x000000141b147209 */ /* 0x000fe20007810000 */
[-CC-:B------:R-:W-:Y:S01]  /*9b20*/  FFMA.FTZ R28, R149, R42.reuse, -R143.reuse ;  /* 0x0000002a951c7223 */ /* 0x180fe2000001088f */
[-CC-:B------:R-:W-:Y:S01]  /*9b30*/  FFMA.FTZ R40, R40, R42.reuse, -R143.reuse ;  /* 0x0000002a28287223 */ /* 0x180fe2000001088f */
[--C-:B------:R-:W-:Y:S01]  /*9b40*/  FFMA.FTZ R142, R34, R42, -R143.reuse ;  /* 0x0000002a228e7223 */ /* 0x100fe2000001088f */
[----:B------:R-:W-:Y:S01]  /*9b50*/  FMNMX.FTZ R11, R29, R20, !PT ;  /* 0x000000141d0b7209 */ /* 0x000fe20007810000 */
[----:B------:R-:W5:Y:S01]  /*9b60*/  MUFU.TANH R41, R41 ;  /* 0x0000002900297308 */ /* 0x000f620000002400 */
[-CC-:B------:R-:W-:Y:S01]  /*9b70*/  FFMA.FTZ R34, R44, R42.reuse, -R143.reuse ;  /* 0x0000002a2c227223 */ /* 0x180fe2000001088f */
[-CC-:B------:R-:W-:Y:S01]  /*9b80*/  FFMA.FTZ R23, R23, R42.reuse, -R143.reuse ;  /* 0x0000002a17177223 */ /* 0x180fe2000001088f */
[----:B0-----:R-:W-:Y:S01]  /*9b90*/  FMNMX.FTZ R20, R32, R11, !PT ;  /* 0x0000000b20147209 */ /* 0x001fe20007810000 */
[-CC-:B------:R-:W-:Y:S01]  /*9ba0*/  FFMA.FTZ R146, R26, R42.reuse, -R143.reuse ;  /* 0x0000002a1a927223 */ /* 0x180fe2000001088f */
[-CC-:B------:R-:W-:Y:S01]  /*9bb0*/  FFMA.FTZ R45, R45, R42.reuse, -R143.reuse ;  /* 0x0000002a2d2d7223 */ /* 0x180fe2000001088f */
[--C-:B------:R-:W-:Y:S01]  /*9bc0*/  FFMA.FTZ R26, R157, R42, -R143.reuse ;  /* 0x0000002a9d1a7223 */ /* 0x100fe2000001088f */
[----:B--2---:R-:W-:Y:S01]  /*9bd0*/  FMNMX.FTZ R20, R33, R20, !PT ;  /* 0x0000001421147209 */ /* 0x004fe20007810000 */
[----:B------:R-:W0:Y:S01]  /*9be0*/  MUFU.TANH R47, R47 ;  /* 0x0000002f002f7308 */ /* 0x000e220000002400 */
[----:B------:R-:W-:-:S02]  /*9bf0*/  FFMA.FTZ R46, R46, R42, -R143 ;  /* 0x0000002a2e2e7223 */ /* 0x000fc4000001088f */
[----:B-1----:R-:W-:-:S04]  /*9c00*/  FMNMX.FTZ R20, R35, R20, !PT ;  /* 0x0000001423147209 */ /* 0x002fc80007810000 */
[----:B---3--:R-:W-:Y:S01]  /*9c10*/  FMNMX.FTZ R20, R37, R20, !PT ;  /* 0x0000001425147209 */ /* 0x008fe20007810000 */
[----:B------:R-:W1:Y:S03]  /*9c20*/  MUFU.TANH R49, R49 ;  /* 0x0000003100317308 */ /* 0x000e660000002400 */
[----:B----4-:R-:W-:-:S04]  /*9c30*/  FMNMX.FTZ R20, R39, R20, !PT ;  /* 0x0000001427147209 */ /* 0x010fc80007810000 */
[----:B-----5:R-:W-:Y:S01]  /*9c40*/  FMNMX.FTZ R20, R41, R20, !PT ;  /* 0x0000001429147209 */ /* 0x020fe20007810000 */
[----:B------:R-:W2:Y:S03]  /*9c50*/  MUFU.TANH R55, R55 ;  /* 0x0000003700377308 */ /* 0x000ea60000002400 */
        /* <DEDUP_REMOVED lines=8> */
[----:B------:R-:W-:Y:S02]  /*9ce0*/  WARPGROUP.DEPBAR.LE gsb0, 0x0 ;  /* 0x00008000000079c5 */ /* 0x000fe40000010000 */
[----:B------:R-:W-:Y:S01]  /*9cf0*/  WARPGROUP.ARRIVE ;  /* 0x00000000000079c5 */ /* 0x000fe20000000000 */
[----:B-1----:R-:W-:Y:S01]  /*9d00*/  FMNMX.FTZ R22, R153, R20, !PT ;  /* 0x0000001499167209 */ /* 0x002fe20007810000 */
[-CC-:B------:R-:W-:Y:S01]  /*9d10*/  FFMA.FTZ R132, R51, R42.reuse, -R143.reuse ;  /* 0x0000002a33847223 */ /* 0x180fe2000001088f */
[-CC-:B------:R-:W-:Y:S01]  /*9d20*/  FFMA.FTZ R134, R59, R42.reuse, -R143.reuse ;  /* 0x0000002a3b867223 */ /* 0x180fe2000001088f */
[--C-:B------:R-:W-:Y:S01]  /*9d30*/  FFMA.FTZ R51, R61, R42, -R143.reuse ;  /* 0x0000002a3d337223 */ /* 0x100fe2000001088f */
[----:B------:R-:W1:Y:S01]  /*9d40*/  MUFU.TANH R67, R67 ;  /* 0x0000004300437308 */ /* 0x000e620000002400 */
[----:B------:R-:W-:Y:S01]  /*9d50*/  HGMMA.64x64x16.F32 R88, R128, gdesc[UR12].tnspB, R88, gsb0 ;  /* 0x40e0000c80587df0 */ /* 0x000fe20008000858 */
[----:B------:R-:W-:Y:S01]  /*9d60*/  UIADD3 UR14, UR10, 0x300, URZ ;  /* 0x000003000a0e7890 */ /* 0x000fe2000fffe03f */
[----:B--2---:R-:W-:Y:S01]  /*9d70*/  FMNMX.FTZ R22, R63, R22, !PT ;  /* 0x000000163f167209 */ /* 0x004fe20007810000 */
[----:B------:R-:W-:Y:S01]  /*9d80*/  UMOV UR15, 0x40000040 ;  /* 0x40000040000f7882 */ /* 0x000fe20000000000 */
[----:B------:R-:W-:Y:S01]  /*9d90*/  UIADD3 UR10, UR10, 0x380, URZ ;  /* 0x000003800a0a7890 */ /* 0x000fe2000fffe03f */
[-CC-:B------:R-:W-:Y:S01]  /*9da0*/  FFMA.FTZ R59, R69, R42.reuse, -R143.reuse ;  /* 0x0000002a453b7223 */ /* 0x180fe2000001088f */
[--C-:B------:R-:W-:Y:S01]  /*9db0*/  FFMA.FTZ R61, R73, R42, -R143.reuse ;  /* 0x0000002a493d7223 */ /* 0x100fe2000001088f */
[----:B------:R-:W2:Y:S01]  /*9dc0*/  MUFU.TANH R147, R147 ;  /* 0x0000009300937308 */ /* 0x000ea20000002400 */
[----:B0-----:R-:W-:Y:S01]  /*9dd0*/  FMNMX.FTZ R22, R145, R22, !PT ;  /* 0x0000001691167209 */ /* 0x001fe20007810000 */
[-CC-:B------:R-:W-:Y:S01]  /*9de0*/  FFMA.FTZ R69, R81, R42.reuse, -R143.reuse ;  /* 0x0000002a51457223 */ /* 0x180fe2000001088f */
[----:B------:R-:W-:-:S05]  /*9df0*/  FFMA.FTZ R73, R85, R42, -R143 ;  /* 0x0000002a55497223 */ /* 0x000fca000001088f */
        /* <DEDUP_REMOVED lines=20> */
[----:B------:R-:W-:Y:S03]  /*9f40*/  HGMMA.64x64x16.F32 R88, R124, gdesc[UR12].tnspB, R88, gsb0 ;  /* 0x40e0000c7c587df0 */ /* 0x000fe60008000858 */
[----:B-1----:R-:W-:-:S03]  /*9f50*/  FMNMX.FTZ R22, R141, R22, !PT ;  /* 0x000000168d167209 */ /* 0x002fc60007810000 */
[----:B------:R-:W-:Y:S08]  /*9f60*/  MUFU.EX2 R12, R12 ;  /* 0x0000000c000c7308 */ /* 0x000ff00000000800 */
[----:B------:R-:W0:Y:S01]  /*9f70*/  MUFU.EX2 R148, R148 ;  /* 0x0000009400947308 */ /* 0x000e220000000800 */
[----:B--2---:R-:W-:Y:S01]  /*9f80*/  FMNMX.FTZ R11, R87, R22, !PT ;  /* 0x00000016570b7209 */ /* 0x004fe20007810000 */
[----:B------:R-:W-:-:S04]  /*9f90*/  FFMA.FTZ R22, R155, R42, -R143 ;  /* 0x0000002a9b167223 */ /* 0x000fc8000001088f */
[----:B------:R-:W1:Y:S02]  /*9fa0*/  SHFL.BFLY PT, R30, R11, 0x2, 0x1f ;  /* 0x0c401f000b1e7f89 */ /* 0x000e6400000e0000 */
[----:B------:R-:W2:Y:S08]  /*9fb0*/  MUFU.EX2 R14, R14 ;  /* 0x0000000e000e7308 */ /* 0x000eb00000000800 */
[----:B------:R-:W-:Y:S01]  /*9fc0*/  MUFU.EX2 R20, R40 ;  /* 0x0000002800147308 */ /* 0x000fe20000000800 */
[----:B0-----:R-:W-:-:S07]  /*9fd0*/  FFMA.FTZ R5, R12, R5, R148 ;  /* 0x000000050c057223 */ /* 0x001fce0000010094 */
[----:B------:R-:W0:Y:S01]  /*9fe0*/  MUFU.EX2 R150, R150 ;  /* 0x0000009600967308 */ /* 0x000e220000000800 */
[C---:B--2---:R-:W-:Y:S01]  /*9ff0*/  FADD.FTZ R5, R14.reuse, R5 ;  /* 0x000000050e057221 */ /* 0x044fe20000010000 */
[----:B------:R-:W-:Y:S02]  /*a000*/  F2FP.F16.F32.PACK_AB R148, R14, R148 ;  /* 0x000000940e94723e */ /* 0x000fe400000000ff */
[----:B-1----:R-:W-:Y:S01]  /*a010*/  FMNMX.FTZ R36, R11, R30, !PT ;  /* 0x0000001e0b247209 */ /* 0x002fe20007810000 */
[----:B------:R-:W-:-:S03]  /*a020*/  FFMA.FTZ R30, R151, R42, -R143 ;  /* 0x0000002a971e7223 */ /* 0x000fc6000001088f */
[----:B------:R-:W1:Y:S01]  /*a030*/  MUFU.EX2 R18, R18 ;  /* 0x0000001200127308 */ /* 0x000e620000000800 */
[----:B------:R-:W2:Y:S07]  /*a040*/  SHFL.BFLY PT, R11, R36, 0x1, 0x1f ;  /* 0x0c201f00240b7f89 */ /* 0x000eae00000e0000 */
[----:B------:R-:W3:Y:S01]  /*a050*/  MUFU.EX2 R144, R144 ;  /* 0x0000009000907308 */ /* 0x000ee20000000800 */
[----:B0-----:R-:W-:-:S07]  /*a060*/  FADD.FTZ R5, R150, R5 ;  /* 0x0000000596057221 */ /* 0x001fce0000010000 */
[----:B------:R-:W0:Y:S01]  /*a070*/  MUFU.EX2 R23, R23 ;  /* 0x0000001700177308 */ /* 0x000e220000000800 */
[C---:B-1----:R-:W-:Y:S01]  /*a080*/  FADD.FTZ R5, R18.reuse, R5 ;  /* 0x0000000512057221 */ /* 0x042fe20000010000 */
[----:B------:R-:W-:-:S06]  /*a090*/  F2FP.F16.F32.PACK_AB R150, R18, R150 ;  /* 0x000000961296723e */ /* 0x000fcc00000000ff */
[----:B------:R-:W-:Y:S01]  /*a0a0*/  MUFU.EX2 R146, R146 ;  /* 0x0000009200927308 */ /* 0x000fe20000000800 */
[----:B---3--:R-:W-:Y:S01]  /*a0b0*/  FADD.FTZ R62, R144, R5 ;  /* 0x00000005903e7221 */ /* 0x008fe20000010000 */
[----:B--2---:R-:W-:-:S05]  /*a0c0*/  FMNMX.FTZ R11, R36, R11, !PT ;  /* 0x0000000b240b7209 */ /* 0x004fca0007810000 */
[C---:B------:R-:W-:Y:S01]  /*a0d0*/  FADD.FTZ R77, -R11.reuse, R10 ;  /* 0x0000000a0b4d7221 */ /* 0x040fe20000010100 */
[-C--:B------:R-:W-:Y:S01]  /*a0e0*/  FMUL.FTZ R38, R11, R42.reuse ;  /* 0x0000002a0b267220 */ /* 0x080fe20000410000 */
[----:B------:R-:W-:Y:S01]  /*a0f0*/  MUFU.EX2 R137, R137 ;  /* 0x0000008900897308 */ /* 0x000fe20000000800 */
[----:B------:R-:W-:Y:S02]  /*a100*/  WARPGROUP.DEPBAR.LE gsb0, 0x0 ;  /* 0x00008000000079c5 */ /* 0x000fe40000010000 */
[----:B------:R-:W-:Y:S01]  /*a110*/  WARPGROUP.ARRIVE ;  /* 0x00000000000079c5 */ /* 0x000fe20000000000 */
[-C--:B------:R-:W-:Y:S01]  /*a120*/  FMUL.FTZ R77, R77, R42.reuse ;  /* 0x0000002a4d4d7220 */ /* 0x080fe20000410000 */
[-CC-:B------:R-:W-:Y:S01]  /*a130*/  FFMA.FTZ R10, R13, R42.reuse, -R38.reuse ;  /* 0x0000002a0d0a7223 */ /* 0x180fe20000010826 */
[-CC-:B------:R-:W-:Y:S01]  /*a140*/  FFMA.FTZ R149, R15, R42.reuse, -R38.reuse ;  /* 0x0000002a0f957223 */ /* 0x180fe20000010826 */
[-CC-:B------:R-:W-:Y:S01]  /*a150*/  FFMA.FTZ R151, R19, R42.reuse, -R38.reuse ;  /* 0x0000002a13977223 */ /* 0x180fe20000010826 */
[-CC-:B------:R-:W-:Y:S01]  /*a160*/  FFMA.FTZ R40, R21, R42.reuse, -R38.reuse ;  /* 0x0000002a15287223 */ /* 0x180fe20000010826 */
[----:B------:R-:W-:Y:S01]  /*a170*/  HGMMA.64x64x16.F32 R88, R120, gdesc[UR8].tnspB, R88, gsb0 ;  /* 0x40e0000878587df0 */ /* 0x000fe20008000858 */
[----:B------:R-:W-:Y:S01]  /*a180*/  MUFU.EX2 R77, R77 ;  /* 0x0000004d004d7308 */ /* 0x000fe20000000800 */
[-CC-:B------:R-:W-:Y:S01]  /*a190*/  FFMA.FTZ R13, R24, R42.reuse, -R38.reuse ;  /* 0x0000002a180d7223 */ /* 0x180fe20000010826 */
[----:B------:R-:W-:Y:S01]  /*a1a0*/  FFMA.FTZ R44, R29, R42, -R38 ;  /* 0x0000002a1d2c7223 */ /* 0x000fe20000010826 */
[----:B------:R-:W-:-:S02]  /*a1b0*/  IMAD.U32 R29, RZ, RZ, UR4 ;  /* 0x00000004ff1d7e24 */ /* 0x000fc4000f8e00ff */
[-CC-:B------:R-:W-:Y:S01]  /*a1c0*/  FFMA.FTZ R15, R27, R42.reuse, -R38.reuse ;  /* 0x0000002a1b0f7223 */ /* 0x180fe20000010826 */
[-CC-:B------:R-:W-:Y:S01]  /*a1d0*/  FFMA.FTZ R24, R25, R42.reuse, -R38.reuse ;  /* 0x0000002a19187223 */ /* 0x180fe20000010826 */
[----:B------:R-:W-:Y:S02]  /*a1e0*/  VIADD R27, R17, 0x9 ;  /* 0x00000009111b7836 */ /* 0x000fe40000000000 */
[-CC-:B------:R-:W-:Y:S01]  /*a1f0*/  FFMA.FTZ R19, R32, R42.reuse, -R38.reuse ;  /* 0x0000002a20137223 */ /* 0x180fe20000010826 */
[----:B------:R-:W1:Y:S01]  /*a200*/  MUFU.EX2 R10, R10 ;  /* 0x0000000a000a7308 */ /* 0x000e620000000800 */
[----:B------:R-:W-:Y:S01]  /*a210*/  @!P1 LEA R29, R29, UR38, 0x3 ;  /* 0x000000261d1d9c11 */ /* 0x000fe2000f8e18ff */
[-CC-:B------:R-:W-:Y:S01]  /*a220*/  FFMA.FTZ R32, R33, R42.reuse, -R38.reuse ;  /* 0x0000002a21207223 */ /* 0x180fe20000010826 */
[----:B------:R-:W-:Y:S01]  /*a230*/  SEL R27, R27, 0x9, !P2 ;  /* 0x000000091b1b7807 */ /* 0x000fe20005000000 */
[-CC-:B------:R-:W-:Y:S01]  /*a240*/  FFMA.FTZ R143, R35, R42.reuse, -R38.reuse ;  /* 0x0000002a238f7223 */ /* 0x180fe20000010826 */
[----:B------:R-:W-:Y:S01]  /*a250*/  FFMA.FTZ R21, R39, R42, -R38 ;  /* 0x0000002a27157223 */ /* 0x000fe20000010826 */
[----:B------:R-:W-:-:S02]  /*a260*/  @!P1 VIADD R29, R29, 0x16840 ;  /* 0x000168401d1d9836 */ /* 0x000fc40000000000 */
[-CC-:B------:R-:W-:Y:S01]  /*a270*/  FFMA.FTZ R54, R41, R42.reuse, -R38.reuse ;  /* 0x0000002a29367223 */ /* 0x180fe20000010826 */
[----:B------:R-:W2:Y:S01]  /*a280*/  MUFU.EX2 R149, R149 ;  /* 0x0000009500957308 */ /* 0x000ea20000000800 */
[-CC-:B------:R-:W-:Y:S01]  /*a290*/  FFMA.FTZ R25, R47, R42.reuse, -R38.reuse ;  /* 0x0000002a2f197223 */ /* 0x180fe20000010826 */
[-CC-:B------:R-:W-:Y:S01]  /*a2a0*/  FFMA.FTZ R56, R49, R42.reuse, -R38.reuse ;  /* 0x0000002a31387223 */ /* 0x180fe20000010826 */
[----:B------:R-:W-:Y:S01]  /*a2b0*/  @!P1 PRMT R29, RZ, 0x654, R29 ;  /* 0x00000654ff1d9816 */ /* 0x000fe2000000001d */
[-CC-:B------:R-:W-:Y:S01]  /*a2c0*/  FFMA.FTZ R133, R55, R42.reuse, -R38.reuse ;  /* 0x0000002a37857223 */ /* 0x180fe20000010826 */
[-CC-:B------:R-:W-:Y:S01]  /*a2d0*/  FFMA.FTZ R58, R57, R42.reuse, -R38.reuse ;  /* 0x0000002a393a7223 */ /* 0x180fe20000010826 */
[----:B------:R-:W-:Y:S01]  /*a2e0*/  FFMA.FTZ R135, R153, R42, -R38 ;  /* 0x0000002a99877223 */ /* 0x000fe20000010826 */
[----:B0-----:R-:W-:Y:S01]  /*a2f0*/  F2FP.F16.F32.PACK_AB R144, R23, R144 ;  /* 0x000000901790723e */ /* 0x001fe200000000ff */
        /* <DEDUP_REMOVED lines=9> */
[----:B--2---:R-:W-:Y:S01]  /*a390*/  FADD.FTZ R60, R149, R4 ;  /* 0x00000004953c7221 */ /* 0x004fe20000010000 */
[--C-:B------:R-:W-:Y:S01]  /*a3a0*/  FFMA.FTZ R4, R63, R42, -R38.reuse ;  /* 0x0000002a3f047223 */ /* 0x100fe20000010826 */
[----:B------:R-:W-:Y:S01]  /*a3b0*/  F2FP.F16.F32.PACK_AB R149, R149, R10 ;  /* 0x0000000a9595723e */ /* 0x000fe200000000ff */
[-CC-:B------:R-:W-:Y:S01]  /*a3c0*/  FFMA.FTZ R79, R79, R42.reuse, -R38.reuse ;  /* 0x0000002a4f4f7223 */ /* 0x180fe20000010826 */
[-CC-:B------:R-:W-:Y:S01]  /*a3d0*/  FFMA.FTZ R52, R52, R42.reuse, -R38.reuse ;  /* 0x0000002a34347223 */ /* 0x180fe20000010826 */
[----:B------:R-:W-:Y:S01]  /*a3e0*/  FFMA.FTZ R83, R83, R42, -R38 ;  /* 0x0000002a53537223 */ /* 0x000fe20000010826 */
[C---:B------:R-:W-:Y:S01]  /*a3f0*/  ISETP.GT.AND P2, PT, R6.reuse, UR6, PT ;  /* 0x0000000606007c0c */ /* 0x040fe2000bf44270 */
[----:B------:R-:W-:Y:S01]  /*a400*/  MUFU.EX2 R13, R13 ;  /* 0x0000000d000d7308 */ /* 0x000fe20000000800 */
[----:B------:R-:W-:-:S07]  /*a410*/  VIADD R6, R6, 0xffffffff ;  /* 0xffffffff06067836 */ /* 0x000fce0000000000 */
[----:B------:R-:W0:Y:S08]  /*a420*/  MUFU.EX2 R24, R24 ;  /* 0x0000001800187308 */ /* 0x000e300000000800 */
[----:B------:R-:W-:Y:S08]  /*a430*/  MUFU.EX2 R15, R15 ;  /* 0x0000000f000f7308 */ /* 0x000ff00000000800 */
[----:B------:R-:W1:Y:S01]  /*a440*/  MUFU.EX2 R44, R44 ;  /* 0x0000002c002c7308 */ /* 0x000e620000000800 */
[----:B0-----:R-:W-:-:S07]  /*a450*/  F2FP.F16.F32.PACK_AB R145, R24, R13 ;  /* 0x0000000d1891723e */ /* 0x001fce00000000ff */
[----:B------:R-:W0:Y:S01]  /*a460*/  MUFU.EX2 R140, R140 ;  /* 0x0000008c008c7308 */ /* 0x000e220000000800 */
[----:B------:R-:W-:Y:S02]  /*a470*/  WARPGROUP.DEPBAR.LE gsb0, 0x0 ;  /* 0x00008000000079c5 */ /* 0x000fe40000010000 */
[----:B------:R2:W-:Y:S06]  /*a480*/  BAR.ARV R27, 0x100 ;  /* 0x0004001b0000751d */ /* 0x0005ec0000002000 */
[----:B------:R3:W-:Y:S01]  /*a490*/  @!P1 SYNCS.ARRIVE.TRANS64.RED.A1T0 RZ, [R29+URZ], RZ ;  /* 0x000000ff1dff99a7 */ /* 0x0007e2000810043f */
[----:B------:R-:W4:Y:S01]  /*a4a0*/  MUFU.EX2 R19, R19 ;  /* 0x0000001300137308 */ /* 0x000f220000000800 */
[----:B--2---:R-:W-:Y:S01]  /*a4b0*/  FADD.FTZ R27, R151, R60 ;  /* 0x0000003c971b7221 */ /* 0x004fe20000010000 */
[----:B-1----:R-:W-:Y:S01]  /*a4c0*/  F2FP.F16.F32.PACK_AB R147, R44, R15 ;  /* 0x0000000f2c93723e */ /* 0x002fe200000000ff */
[-C--:B------:R-:W-:Y:S01]  /*a4d0*/  FMUL.FTZ R88, R88, R12.reuse ;  /* 0x0000000c58587220 */ /* 0x080fe20000410000 */
[----:B------:R-:W-:Y:S01]  /*a4e0*/  FMUL.FTZ R89, R89, R12 ;  /* 0x0000000c59597220 */ /* 0x000fe20000410000 */
[----:B------:R-:W-:Y:S01]  /*a4f0*/  FADD.FTZ R60, R40, R27 ;  /* 0x0000001b283c7221 */ /* 0x000fe20000010000 */
[----:B------:R-:W-:Y:S01]  /*a500*/  FADD.FTZ R27, R23, R62 ;  /* 0x0000003e171b7221 */ /* 0x000fe20000010000 */
[----:B---3--:R-:W-:Y:S01]  /*a510*/  IMAD.U32 R29, RZ, RZ, UR7 ;  /* 0x00000007ff1d7e24 */ /* 0x008fe2000f8e00ff */
[----:B------:R-:W1:Y:S01]  /*a520*/  MUFU.EX2 R139, R139 ;  /* 0x0000008b008b7308 */ /* 0x000e620000000800 */
[----:B------:R-:W-:Y:S01]  /*a530*/  FADD.FTZ R5, R13, R60 ;  /* 0x0000003c0d057221 */ /* 0x000fe20000010000 */
[----:B------:R-:W-:Y:S01]  /*a540*/  FADD.FTZ R62, R146, R27 ;  /* 0x0000001b923e7221 */ /* 0x000fe20000010000 */
[----:B------:R-:W-:Y:S01]  /*a550*/  UMOV UR7, UR4 ;  /* 0x0000000400077c82 */ /* 0x000fe20008000000 */
[----:B------:R-:W-:Y:S01]  /*a560*/  @!P1 LEA R29, R29, UR38, 0x3 ;  /* 0x000000261d1d9c11 */ /* 0x000fe2000f8e18ff */
[----:B------:R-:W-:Y:S01]  /*a570*/  FADD.FTZ R60, R24, R5 ;  /* 0x00000005183c7221 */ /* 0x000fe20000010000 */
[C---:B------:R-:W-:Y:S01]  /*a580*/  FADD.FTZ R27, R137.reuse, R62 ;  /* 0x0000003e891b7221 */ /* 0x040fe20000010000 */
[----:B------:R-:W-:Y:S01]  /*a590*/  F2FP.F16.F32.PACK_AB R146, R137, R146 ;  /* 0x000000928992723e */ /* 0x000fe200000000ff */
[----:B------:R-:W2:Y:S01]  /*a5a0*/  MUFU.EX2 R32, R32 ;  /* 0x0000002000207308 */ /* 0x000ea20000000800 */
[----:B------:R-:W-:Y:S01]  /*a5b0*/  FADD.FTZ R5, R15, R60 ;  /* 0x0000003c0f057221 */ /* 0x000fe20000010000 */
[----:B------:R-:W-:-:S02]  /*a5c0*/  @!P1 VIADD R29, R29, 0x16860 ;  /* 0x000168601d1d9836 */ /* 0x000fc40000000000 */
[----:B0-----:R-:W-:Y:S01]  /*a5d0*/  FADD.FTZ R62, R140, R27 ;  /* 0x0000001b8c3e7221 */ /* 0x001fe20000010000 */
[----:B------:R-:W-:Y:S01]  /*a5e0*/  FFMA.FTZ R27, R50, R42, -R38 ;  /* 0x0000002a321b7223 */ /* 0x000fe20000010826 */
[----:B------:R-:W-:Y:S01]  /*a5f0*/  FADD.FTZ R60, R44, R5 ;  /* 0x000000052c3c7221 */ /* 0x000fe20000010000 */
[----:B------:R-:W-:Y:S01]  /*a600*/  FMUL.FTZ R92, R92, R12 ;  /* 0x0000000c5c5c7220 */ /* 0x000fe20000410000 */
[----:B------:R-:W-:Y:S01]  /*a610*/  @!P1 PRMT R29, RZ, 0x654, R29 ;  /* 0x00000654ff1d9816 */ /* 0x000fe2000000001d */
[----:B------:R0:W-:Y:S01]  /*a620*/  MUFU.EX2 R36, R46 ;  /* 0x0000002e00247308 */ /* 0x0001e20000000800 */
[----:B----4-:R-:W-:Y:S01]  /*a630*/  FADD.FTZ R5, R19, R60 ;  /* 0x0000003c13057221 */ /* 0x010fe20000010000 */
[----:B-1----:R-:W-:Y:S01]  /*a640*/  F2FP.F16.F32.PACK_AB R140, R139, R140 ;  /* 0x0000008c8b8c723e */ /* 0x002fe200000000ff */
[----:B------:R1:W-:Y:S01]  /*a650*/  @!P1 SYNCS.ARRIVE.TRANS64.RED.A1T0 RZ, [R29+URZ], RZ ;  /* 0x000000ff1dff99a7 */ /* 0x0003e2000810043f */
[-C--:B------:R-:W-:Y:S01]  /*a660*/  FMUL.FTZ R93, R93, R12.reuse ;  /* 0x0000000c5d5d7220 */ /* 0x080fe20000410000 */
[-C--:B------:R-:W-:Y:S01]  /*a670*/  FMUL.FTZ R96, R96, R12.reuse ;  /* 0x0000000c60607220 */ /* 0x080fe20000410000 */
[-C--:B------:R-:W-:Y:S01]  /*a680*/  FMUL.FTZ R97, R97, R12.reuse ;  /* 0x0000000c61617220 */ /* 0x080fe20000410000 */
[----:B------:R-:W-:Y:S01]  /*a690*/  FMUL.FTZ R100, R100, R12 ;  /* 0x0000000c64647220 */ /* 0x000fe20000410000 */
[----:B------:R-:W3:Y:S01]  /*a6a0*/  MUFU.EX2 R142, R142 ;  /* 0x0000008e008e7308 */ /* 0x000ee20000000800 */
[-C--:B0-----:R-:W-:Y:S01]  /*a6b0*/  FFMA.FTZ R46, R37, R42.reuse, -R38 ;  /* 0x0000002a252e7223 */ /* 0x081fe20000010826 */
[----:B--2---:R-:W-:Y:S01]  /*a6c0*/  FADD.FTZ R50, R32, R5 ;  /* 0x0000000520327221 */ /* 0x004fe20000010000 */
[----:B-1----:R-:W-:Y:S01]  /*a6d0*/  FADD.FTZ R29, R139, R62 ;  /* 0x0000003e8b1d7221 */ /* 0x002fe20000010000 */
[-CC-:B------:R-:W-:Y:S01]  /*a6e0*/  FFMA.FTZ R5, R141, R42.reuse, -R38.reuse ;  /* 0x0000002a8d057223 */ /* 0x180fe20000010826 */
[----:B------:R-:W-:Y:S01]  /*a6f0*/  FFMA.FTZ R38, R87, R42, -R38 ;  /* 0x0000002a57267223 */ /* 0x000fe20000010826 */
        /* <DEDUP_REMOVED lines=9> */
[----:B------:R-:W-:Y:S01]  /*a790*/  FMUL.FTZ R117, R117, R12 ;  /* 0x0000000c75757220 */ /* 0x000fe20000410000 */
[----:B------:R-:W1:Y:S01]  /*a7a0*/  MUFU.EX2 R31, R31 ;  /* 0x0000001f001f7308 */ /* 0x000e620000000800 */
[----:B---3--:R-:W-:Y:S01]  /*a7b0*/  FADD.FTZ R60, R142, R29 ;  /* 0x0000001d8e3c7221 */ /* 0x008fe20000010000 */
[----:B------:R-:W-:Y:S01]  /*a7c0*/  F2FP.F16.F32.PACK_AB R151, R40, R151 ;  /* 0x000000972897723e */ /* 0x000fe200000000ff */
[----:B------:R-:W-:Y:S01]  /*a7d0*/  FMUL.FTZ R90, R90, R77 ;  /* 0x0000004d5a5a7220 */ /* 0x000fe20000410000 */
[----:B------:R-:W-:Y:S01]  /*a7e0*/  F2FP.F16.F32.PACK_AB R141, R32, R19 ;  /* 0x00000013208d723e */ /* 0x000fe200000000ff */
        /* <DEDUP_REMOVED lines=22> */
[----:B------:R-:W-:Y:S01]  /*a950*/  FMUL.FTZ R119, R119, R77 ;  /* 0x0000004d77777220 */ /* 0x000fe20000410000 */
[----:B------:R-:W-:-:S04]  /*a960*/  IMAD.MOV.U32 R12, RZ, RZ, R7 ;  /* 0x000000ffff0c7224 */ /* 0x000fc800078e0007 */
[----:B------:R-:W2:Y:S01]  /*a970*/  MUFU.EX2 R54, R54 ;  /* 0x0000003600367308 */ /* 0x000ea20000000800 */
[----:B0-----:R-:W-:Y:S01]  /*a980*/  FADD.FTZ R33, R136, R33 ;  /* 0x0000002188217221 */ /* 0x001fe20000010000 */
        /* <DEDUP_REMOVED lines=82> */
[----:B------:R2:W3:Y:S01]  /*aeb0*/  MUFU.EX2 R14, R5 ;  /* 0x00000005000e7308 */ /* 0x0004e20000000800 */
[----:B0-----:R-:W-:-:S07]  /*aec0*/  F2FP.F16.F32.PACK_AB R120, R69, R34 ;  /* 0x000000224578723e */ /* 0x001fce00000000ff */
[----:B------:R-:W0:Y:S01]  /*aed0*/  MUFU.EX2 R73, R73 ;  /* 0x0000004900497308 */ /* 0x000e220000000800 */
[----:B--2---:R-:W-:Y:S01]  /*aee0*/  FADD.FTZ R5, R69, R4 ;  /* 0x0000000445057221 */ /* 0x004fe20000010000 */
[C---:B-1----:R-:W-:Y:S01]  /*aef0*/  FADD.FTZ R13, R83.reuse, R13 ;  /* 0x0000000d530d7221 */ /* 0x042fe20000010000 */
[----:B------:R-:W-:Y:S02]  /*af00*/  F2FP.F16.F32.PACK_AB R121, R83, R52 ;  /* 0x000000345379723e */ /* 0x000fe400000000ff */
[----:B------:R-:W-:-:S03]  /*af10*/  FADD.FTZ R4, R36, R5 ;  /* 0x0000000524047221 */ /* 0x000fc60000010000 */
[----:B------:R-:W1:Y:S01]  /*af20*/  MUFU.EX2 R38, R38 ;  /* 0x0000002600267308 */ /* 0x000e620000000800 */
[----:B---3--:R-:W-:Y:S01]  /*af30*/  FADD.FTZ R13, R14, R13 ;  /* 0x0000000d0e0d7221 */ /* 0x008fe20000010000 */
[C---:B0-----:R-:W-:Y:S01]  /*af40*/  FADD.FTZ R5, R73.reuse, R4 ;  /* 0x0000000449057221 */ /* 0x041fe20000010000 */
[----:B------:R-:W-:Y:S02]  /*af50*/  F2FP.F16.F32.PACK_AB R122, R73, R36 ;  /* 0x00000024497a723e */ /* 0x000fe400000000ff */
[C---:B-1----:R-:W-:Y:S01]  /*af60*/  FADD.FTZ R4, R38.reuse, R13 ;  /* 0x0000000d26047221 */ /* 0x042fe20000010000 */
[----:B------:R-:W-:Y:S01]  /*af70*/  F2FP.F16.F32.PACK_AB R123, R38, R14 ;  /* 0x0000000e267b723e */ /* 0x000fe200000000ff */
[----:B------:R-:W-:Y:S06]  /*af80*/  @P2 BRA `(.L_x_13008) ;  /* 0xffffffd800e42947 */ /* 0x000fec000383ffff */
.L_x_12999:
[----:B------:R-:W-:-:S13]  /*af90*/  ISETP.GE.AND P2, PT, R6, UR37, PT ;  /* 0x0000002506007c0c */ /* 0x000fda000bf46270 */
[----:B------:R-:W-:Y:S05]  /*afa0*/  @!P2 BRA `(.L_x_13009) ;  /* 0x00000034006ca947 */ /* 0x000fea0003800000 */
[----:B------:R-:W-:Y:S01]  /*afb0*/  VIADD R13, R17, 0x9 ;  /* 0x00000009110d7836 */ /* 0x000fe20000000000 */
[----:B------:R-:W-:Y:S01]  /*afc0*/  ISETP.GE.U32.AND P2, PT, R2, 0x180, PT ;  /* 0x000001800200780c */ /* 0x000fe20003f46070 */
[----:B------:R-:W-:Y:S01]  /*afd0*/  IMAD.MOV.U32 R12, RZ, RZ, R11 ;  /* 0x000000ffff0c7224 */ /* 0x000fe200078e000b */
[----:B------:R-:W-:Y:S01]  /*afe0*/  UMOV UR7, UR5 ;  /* 0x0000000500077c82 */ /* 0x000fe20008000000 */
[----:B------:R-:W-:Y:S01]  /*aff0*/  IMAD.MOV.U32 R10, RZ, RZ, R7 ;  /* 0x000000ffff0a7224 */ /* 0x000fe200078e0007 */
[----:B------:R-:W-:Y:S01]  /*b000*/  SEL R13, R13, 0x9, !P2 ;  /* 0x000000090d0d7807 */ /* 0x000fe20005000000 */
[----:B------:R-:W-:Y:S01]  /*b010*/  VIADD R17, R17, 0x8 ;  /* 0x0000000811117836 */ /* 0x000fe20000000000 */
[----:B------:R-:W-:Y:S01]  /*b020*/  UMOV UR6, UR4 ;  /* 0x0000000400067c82 */ /* 0x000fe20008000000 */
[----:B------:R-:W-:Y:S01]  /*b030*/  ULDC UR26, c[0x0][0x9e4] ;  /* 0x00027900001a7ab9 */ /* 0x000fe20000000800 */
[----:B------:R-:W-:Y:S01]  /*b040*/  ULDC UR27, c[0x0][0x288] ;  /* 0x0000a200001b7ab9 */ /* 0x000fe20000000800 */
[----:B------:R-:W-:Y:S01]  /*b050*/  ULDC UR28, c[0x0][0x2f0] ;  /* 0x0000bc00001c7ab9 */ /* 0x000fe20000000800 */
[----:B------:R-:W-:Y:S01]  /*b060*/  ULDC UR29, c[0x0][0x9d8] ;  /* 0x00027600001d7ab9 */ /* 0x000fe20000000800 */
[----:B------:R-:W-:-:S05]  /*b070*/  ULDC UR30, c[0x0][0x9e0] ;  /* 0x00027800001e7ab9 */ /* 0x000fca0000000800 */
.L_x_13026:
        /* <DEDUP_REMOVED lines=9> */
.L_x_13011:
[----:B------:R-:W-:Y:S01]  /*b110*/  ULEA UR10, UR4, UR38, 0x3 ;  /* 0x00000026040a7291 */ /* 0x000fe2000f8e183f */
[----:B------:R-:W-:-:S05]  /*b120*/  IMAD.U32 R7, RZ, RZ, UR5 ;  /* 0x00000005ff077e24 */ /* 0x000fca000f8e00ff */
[----:B------:R-:W-:-:S04]  /*b130*/  SHF.L.U32 R7, R7, 0x1f, RZ ;  /* 0x0000001f07077819 */ /* 0x000fc800000006ff */
[----:B------:R0:W1:Y:S01]  /*b140*/  SYNCS.PHASECHK.TRANS64.TRYWAIT P2, [UR10+0x16830], R7 ;  /* 0x01683007ff0075a7 */ /* 0x000062000804014a */
[----:B------:R-:W-:Y:S05]  /*b150*/  @!P0 BRA `(.L_x_13012) ;  /* 0x0000000000048947 */ /* 0x000fea0003800000 */
[----:B------:R-:W-:Y:S01]  /*b160*/  BPT.TRAP 0x1 ;  /* 0x000000040000795c */ /* 0x000fe20000300000 */
.L_x_13012:
[----:B-1----:R-:W-:Y:S05]  /*b170*/  @P2 BRA `(.L_x_13010) ;  /* 0x0000000000082947 */ /* 0x002fea0003800000 */
[----:B------:R-:W1:Y:S02]  /*b180*/  SYNCS.PHASECHK.TRANS64.TRYWAIT P2, [UR10+0x16830], R7 ;  /* 0x01683007ff0075a7 */ /* 0x000e64000804014a */
[----:B-1----:R-:W-:Y:S05]  /*b190*/  @!P2 BRA `(.L_x_13013) ;  /* 0x00000088006ca947 */ /* 0x002fea0003800000 */
.L_x_13010:
        /* <DEDUP_REMOVED lines=26> */
.L_x_13015:
[----:B------:R-:W-:Y:S01]  /*b340*/  ULEA UR10, UR6, UR38, 0x3 ;  /* 0x00000026060a7291 */ /* 0x000fe2000f8e183f */
[----:B01----:R-:W-:-:S05]  /*b350*/  IMAD.U32 R7, RZ, RZ, UR7 ;  /* 0x00000007ff077e24 */ /* 0x003fca000f8e00ff */
[----:B------:R-:W-:-:S04]  /*b360*/  SHF.L.U32 R7, R7, 0x1f, RZ ;  /* 0x0000001f07077819 */ /* 0x000fc800000006ff */
[----:B------:R0:W1:Y:S01]  /*b370*/  SYNCS.PHASECHK.TRANS64.TRYWAIT P2, [UR10+0x16850], R7 ;  /* 0x01685007ff0075a7 */ /* 0x000062000804014a */
[----:B------:R-:W-:Y:S05]  /*b380*/  @!P0 BRA `(.L_x_13016) ;  /* 0x0000000000048947 */ /* 0x000fea0003800000 */
[----:B------:R-:W-:Y:S01]  /*b390*/  BPT.TRAP 0x1 ;  /* 0x000000040000795c */ /* 0x000fe20000300000 */
.L_x_13016:
[----:B-1----:R-:W-:Y:S05]  /*b3a0*/  @P2 BRA `(.L_x_13014) ;  /* 0x0000000000082947 */ /* 0x002fea0003800000 */
[----:B------:R-:W1:Y:S02]  /*b3b0*/  SYNCS.PHASECHK.TRANS64.TRYWAIT P2, [UR10+0x16850], R7 ;  /* 0x01685007ff0075a7 */ /* 0x000e64000804014a */
[----:B-1----:R-:W-:Y:S05]  /*b3c0*/  @!P2 BRA `(.L_x_13017) ;  /* 0x0000008400f8a947 */ /* 0x002fea0003800000 */
.L_x_13014:
[----:B------:R-:W-:Y:S01]  /*b3d0*/  UIADD3 UR7, UR38, 0x400, URZ ;  /* 0x0000040026077890 */ /* 0x000fe2000fffe03f */
[----:B------:R-:W-:Y:S01]  /*b3e0*/  WARPGROUP.ARRIVE ;  /* 0x00000000000079c5 */ /* 0x000fe20000000000 */
[----:B------:R-:W-:Y:S01]  /*b3f0*/  UMOV UR11, 0x40000040 ;  /* 0x40000040000b7882 */ /* 0x000fe20000000000 */
[----:B------:R-:W-:Y:S01]  /*b400*/  PLOP3.LUT P2, PT, PT, PT, UP0, 0x80, 0x0 ;  /* 0x000000000000781c */ /* 0x000fe20003f4f008 */
[----:B------:R-:W-:Y:S01]  /*b410*/  USHF.R.U32.HI UR7, URZ, 0x4, UR7 ;  /* 0x000000043f077899 */ /* 0x000fe20008011607 */
[----:B------:R-:W-:Y:S01]  /*b420*/  FMUL.FTZ R19, R31, UR29 ;  /* 0x0000001d1f137c20 */ /* 0x000fe20008410000 */
[----:B------:R-:W-:Y:S01]  /*b430*/  FMUL.FTZ R31, R37, UR29 ;  /* 0x0000001d251f7c20 */ /* 0x000fe20008410000 */
[----:B------:R-:W-:Y:S01]  /*b440*/  IMAD.U32 R37, RZ, RZ, UR4 ;  /* 0x00000004ff257e24 */ /* 0x000fe2000f8e00ff */
        /* <DEDUP_REMOVED lines=10> */
[----:B------:R-:W-:Y:S01]  /*b4f0*/  @!P1 LEA R37, R37, UR38, 0x3 ;  /* 0x0000002625259c11 */ /* 0x000fe2000f8e18ff */
        /* <DEDUP_REMOVED lines=100> */
[----:B------:R-:W-:Y:S01]  /*bb40*/  HGMMA.64x64x16.F32 R88, R132, gdesc[UR8].tnspB, R88, gsb0 ;  /* 0x40e0000884587df0 */ /* 0x000fe20008000858 */
[----:B------:R-:W-:Y:S01]  /*bb50*/  UIADD3 UR10, UR7, 0x280, URZ ;  /* 0x00000280070a7890 */ /* 0x000fe2000fffe03f */
[----:B------:R-:W0:Y:S01]  /*bb60*/  MUFU.TANH R136, R136 ;  /* 0x0000008800887308 */ /* 0x000e220000002400 */
[----:B------:R-:W-:-:S07]  /*bb70*/  UMOV UR11, 0x40000040 ;  /* 0x40000040000b7882 */ /* 0x000fce0000000000 */
        /* <DEDUP_REMOVED lines=11> */
[----:B------:R-:W-:-:S04]  /*bc30*/  FMUL.FTZ R134, R48, UR29 ;  /* 0x0000001d30867c20 */ /* 0x000fc80008410000 */
[----:B------:R5:W0:Y:S01]  /*bc40*/  MUFU.TANH R132, R44 ;  /* 0x0000002c00847308 */ /* 0x000a220000002400 */
[----:B------:R-:W-:Y:S01]  /*bc50*/  FMUL.FTZ R133, R49, UR29 ;  /* 0x0000001d31857c20 */ /* 0x000fe20008410000 */
[----:B------:R-:W-:Y:S01]  /*bc60*/  FMUL.FTZ R135, R53, UR29 ;  /* 0x0000001d35877c20 */ /* 0x000fe20008410000 */
[----:B------:R-:W-:Y:S01]  /*bc70*/  FMUL.FTZ R48, R67, UR29 ;  /* 0x0000001d43307c20 */ /* 0x000fe20008410000 */
[----:B------:R-:W-:Y:S01]  /*bc80*/  HGMMA.64x64x16.F32 R88, R128, gdesc[UR8].tnspB, R88, gsb0 ;  /* 0x40e0000880587df0 */ /* 0x000fe20008000858 */
[----:B------:R-:W-:Y:S01]  /*bc90*/  UIADD3 UR10, UR7, 0x300, URZ ;  /* 0x00000300070a7890 */ /* 0x000fe2000fffe03f */
[----:B------:R-:W-:Y:S01]  /*bca0*/  FMUL.FTZ R49, R70, UR29 ;  /* 0x0000001d46317c20 */ /* 0x000fe20008410000 */
[----:B------:R-:W-:Y:S01]  /*bcb0*/  UMOV UR11, 0x40000040 ;  /* 0x40000040000b7882 */ /* 0x000fe20000000000 */
[----:B------:R-:W-:Y:S01]  /*bcc0*/  FMUL.FTZ R67, R77, UR29 ;  /* 0x0000001d4d437c20 */ /* 0x000fe20008410000 */
[----:B-----5:R-:W-:Y:S01]  /*bcd0*/  FMUL.FTZ R44, R59, UR29 ;  /* 0x0000001d3b2c7c20 */ /* 0x020fe20008410000 */
        /* <DEDUP_REMOVED lines=25> */
[----:B------:R-:W-:-:S04]  /*be70*/  @UP0 ULDC UR7, c[0x0][0x450] ;  /* 0x0001140000070ab9 */ /* 0x000fc80000000800 */
[----:B------:R-:W-:Y:S01]  /*be80*/  @P2 SHF.R.U32.HI R76, RZ, UR7, R58 ;  /* 0x00000007ff4c2c19 */ /* 0x000fe2000801163a */
[----:B------:R-:W-:Y:S01]  /*be90*/  @!P1 VIADD R58, R37, 0x16840 ;  /* 0x00016840253a9836 */ /* 0x000fe20000000000 */
[----:B------:R-:W0:Y:S01]  /*bea0*/  MUFU.TANH R53, R53 ;  /* 0x0000003500357308 */ /* 0x000e220000002400 */
[----:B------:R-:W-:Y:S02]  /*beb0*/  IMAD R37, R3, -0x2, R36 ;  /* 0xfffffffe03257824 */ /* 0x000fe400078e0224 */
[----:B------:R-:W5:Y:S01]  /*bec0*/  SHFL.IDX PT, R73, R76, RZ, 0x1c1f ;  /* 0x001c1fff4c497589 */ /* 0x000f6200000e0000 */
[----:B------:R-:W-:Y:S01]  /*bed0*/  @!P1 PRMT R58, RZ, 0x654, R58 ;  /* 0x00000654ff3a9816 */ /* 0x000fe2000000003a */
[----:B------:R-:W-:-:S03]  /*bee0*/  IMAD R37, R16, UR28, R37 ;  /* 0x0000001c10257c24 */ /* 0x000fc6000f8e0225 */
[----:B------:R-:W0:Y:S01]  /*bef0*/  MUFU.TANH R75, R75 ;  /* 0x0000004b004b7308 */ /* 0x000e220000002400 */
[----:B------:R-:W-:-:S04]  /*bf00*/  VIADD R37, R37, -UR27 ;  /* 0x8000001b25257c36 */ /* 0x000fc80008000000 */
[C---:B------:R-:W-:Y:S02]  /*bf10*/  VIADD R74, R37.reuse, UR30 ;  /* 0x0000001e254a7c36 */ /* 0x040fe40008000000 */
[----:B------:R-:W-:Y:S01]  /*bf20*/  VIADD R72, R37, UR25 ;  /* 0x0000001925487c36 */ /* 0x000fe20008000000 */
[----:B------:R-:W0:Y:S08]  /*bf30*/  MUFU.TANH R70, R70 ;  /* 0x0000004600467308 */ /* 0x000e300000002400 */
[----:B------:R-:W0:Y:S01]  /*bf40*/  MUFU.TANH R57, R57 ;  /* 0x0000003900397308 */ /* 0x000e220000002400 */
[----:B-----5:R-:W-:-:S02]  /*bf50*/  IMAD.IADD R80, R74, 0x1, R73 ;  /* 0x000000014a507824 */ /* 0x020fc400078e0249 */
[----:B------:R-:W-:Y:S01]  /*bf60*/  IMAD.IADD R78, R72, 0x1, R73 ;  /* 0x00000001484e7824 */ /* 0x000fe200078e0249 */
[----:B------:R-:W-:Y:S02]  /*bf70*/  WARPGROUP.DEPBAR.LE gsb0, 0x0 ;  /* 0x00008000000079c5 */ /* 0x000fe40000010000 */
[----:B------:R-:W-:-:S06]  /*bf80*/  WARPGROUP.ARRIVE ;  /* 0x00000000000079c5 */ /* 0x000fcc0000000000 */
[----:B------:R-:W-:Y:S03]  /*bf90*/  HGMMA.64x64x16.F32 R88, R120, gdesc[UR8].tnspB, R88, gsb0 ;  /* 0x40e0000878587df0 */ /* 0x000fe60008000858 */
[----:B------:R-:W-:Y:S02]  /*bfa0*/  WARPGROUP.DEPBAR.LE gsb0, 0x0 ;  /* 0x00008000000079c5 */ /* 0x000fe40000010000 */
[----:B------:R0:W-:Y:S06]  /*bfb0*/  BAR.ARV R13, 0x100 ;  /* 0x0004000d0000751d */ /* 0x0001ec0000002000 */
[----:B------:R5:W-:Y:S02]  /*bfc0*/  @!P1 SYNCS.ARRIVE.TRANS64.RED.A1T0 RZ, [R58+URZ], RZ ;  /* 0x000000ff3aff99a7 */ /* 0x000be4000810043f */
[----:B-----5:R-:W-:-:S06]  /*bfd0*/  FMUL.FTZ R58, R87, UR29 ;  /* 0x0000001d573a7c20 */ /* 0x020fcc0008410000 */
[----:B------:R-:W0:Y:S01]  /*bfe0*/  MUFU.TANH R58, R58 ;  /* 0x0000003a003a7308 */ /* 0x000e220000002400 */
[----:B-1234-:R-:W-:Y:S05]  /*bff0*/  @!P6 BRA `(.L_x_13018) ;  /* 0x00000000005ce947 */ /* 0x01efea0003800000 */
        /* <DEDUP_REMOVED lines=13> */
.L_x_13020:
[----:B------:R-:W-:-:S05]  /*c0d0*/  IMAD.U32 R77, RZ, RZ, UR26 ;  /* 0x0000001aff4d7e24 */ /* 0x000fca000f8e00ff */
[----:B------:R-:W-:-:S13]  /*c0e0*/  ISETP.NE.AND P2, PT, R77, 0x1, PT ;  /* 0x000000014d00780c */ /* 0x000fda0003f45270 */
[----:B------:R-:W1:Y:S02]  /*c0f0*/  @P2 LDC.64 R36, c[0x0][0x9e8] ;  /* 0x00027a00ff242b82 */ /* 0x000e640000000a00 */
[----:B-1----:R-:W-:-:S05]  /*c100*/  @P2 IMAD.HI.U32 R36, R73, R36, RZ ;  /* 0x0000002449242227 */ /* 0x002fca00078e00ff */
[----:B------:R-:W-:-:S07]  /*c110*/  @P2 SHF.R.U32.HI R73, RZ, R37, R36 ;  /* 0x00000025ff492219 */ /* 0x000fce0000011624 */
.L_x_13021:
[----:B------:R-:W-:Y:S05]  /*c120*/  BSYNC B0 ;  /* 0x0000000000007941 */ /* 0x000fea0003800000 */
.L_x_13019:
[----:B------:R-:W-:-:S04]  /*c130*/  IMAD R36, R73, R77, -R68 ;  /* 0x0000004d49247224 */ /* 0x000fc800078e0a44 */
[----:B------:R-:W-:-:S05]  /*c140*/  IMAD R37, R3, -0x2, R36 ;  /* 0xfffffffe03257824 */ /* 0x000fca00078e0224 */
[----:B------:R-:W-:Y:S02]  /*c150*/  VIADDMNMX R80, R37, R77, R80, PT ;  /* 0x0000004d25507246 */ /* 0x000fe40003800150 */
[----:B------:R-:W-:-:S07]  /*c160*/  VIMNMX R78, R78, R37, !PT ;  /* 0x000000254e4e7248 */ /* 0x000fce0007fe0100 */
.L_x_13018:
[----:B------:R-:W-:-:S04]  /*c170*/  ISETP.GT.AND P2, PT, R6, -0x1, PT ;  /* 0xffffffff0600780c */ /* 0x000fc80003f44270 */
[C---:B------:R-:W-:Y:S02]  /*c180*/  ISETP.GT.AND P4, PT, R78.reuse, RZ, P2 ;  /* 0x000000ff4e00720c */ /* 0x040fe40001784270 */
[----:B------:R-:W-:Y:S02]  /*c190*/  ISETP.GT.AND P5, PT, R78, 0x1, P2 ;  /* 0x000000014e00780c */ /* 0x000fe400017a4270 */
[C---:B------:R-:W-:Y:S02]  /*c1a0*/  ISETP.LT.OR P4, PT, R80.reuse, 0x1, P4 ;  /* 0x000000015000780c */ /* 0x040fe40002781670 */
[----:B------:R-:W-:Y:S02]  /*c1b0*/  ISETP.LT.OR P5, PT, R80, 0x2, P5 ;  /* 0x000000025000780c */ /* 0x000fe40002fa1670 */
[----:B0-----:R-:W-:Y:S02]  /*c1c0*/  FSEL R121, R7, -INF , !P4 ;  /* 0xff80000007797808 */ /* 0x001fe40006000000 */
[----:B------:R-:W-:Y:S01]  /*c1d0*/  FSEL R125, R15, -INF , !P5 ;  /* 0xff8000000f7d7808 */ /* 0x000fe20006800000 */
[----:B------:R-:W0:Y:S01]  /*c1e0*/  SHFL.IDX PT, R7, R76, 0x1, 0x1c1f ;  /* 0x003c1f004c077f89 */ /* 0x000e2200000e0000 */
        /* <DEDUP_REMOVED lines=25> */
[----:B------:R-:W-:Y:S01]  /*c380*/  FSEL R147, R32, -INF , !P3 ;  /* 0xff80000020937808 */ /* 0x000fe20005800000 */
[----:B------:R-:W-:Y:S01]  /*c390*/  IMAD.IADD R32, R74, 0x1, R7 ;  /* 0x000000014a207824 */ /* 0x000fe200078e0207 */
        /* <DEDUP_REMOVED lines=79> */
.L_x_13024:
[----:B------:R-:W-:-:S05]  /*c890*/  IMAD.U32 R42, RZ, RZ, UR26 ;  /* 0x0000001aff2a7e24 */ /* 0x000fca000f8e00ff */
[----:B------:R-:W-:-:S13]  /*c8a0*/  ISETP.NE.AND P3, PT, R42, 0x1, PT ;  /* 0x000000012a00780c */ /* 0x000fda0003f65270 */
[----:B------:R-:W0:Y:S02]  /*c8b0*/  @P3 LDC.64 R20, c[0x0][0x9e8] ;  /* 0x00027a00ff143b82 */ /* 0x000e240000000a00 */
[----:B0-----:R-:W-:-:S05]  /*c8c0*/  @P3 IMAD.HI.U32 R20, R7, R20, RZ ;  /* 0x0000001407143227 */ /* 0x001fca00078e00ff */
[----:B------:R-:W-:-:S07]  /*c8d0*/  @P3 SHF.R.U32.HI R7, RZ, R21, R20 ;  /* 0x00000015ff073219 */ /* 0x000fce0000011614 */
.L_x_13025:
[----:B------:R-:W-:Y:S05]  /*c8e0*/  BSYNC B0 ;  /* 0x0000000000007941 */ /* 0x000fea0003800000 */
.L_x_13023:
[----:B------:R-:W-:-:S04]  /*c8f0*/  IMAD R68, R7, R42, -R68 ;  /* 0x0000002a07447224 */ /* 0x000fc800078e0a44 */
[----:B------:R-:W-:-:S05]  /*c900*/  IMAD R7, R3, -0x2, R68 ;  /* 0xfffffffe03077824 */ /* 0x000fca00078e0244 */
[----:B------:R-:W-:Y:S02]  /*c910*/  VIADDMNMX R32, R7, R42, R32, PT ;  /* 0x0000002a07207246 */ /* 0x000fe40003800120 */
[----:B------:R-:W-:-:S07]  /*c920*/  VIMNMX R36, R36, R7, !PT ;  /* 0x0000000724247248 */ /* 0x000fce0007fe0100 */
.L_x_13022:
[----:B------:R-:W-:Y:S01]  /*c930*/  FMNMX.FTZ R20, R121, R10, !PT ;  /* 0x0000000a79147209 */ /* 0x000fe20007810000 */
[----:B------:R-:W0:Y:S01]  /*c940*/  LDC R42, c[0x0][0x988] ;  /* 0x00026200ff2a7b82 */ /* 0x000e220000000800 */
        /* <DEDUP_REMOVED lines=49> */
[----:B------:R-:W-:Y:S02]  /*cc60*/  FSEL R141, R11, -INF , !P4 ;  /* 0xff8000000b8d7808 */ /* 0x000fe40006000000 */
[----:B------:R-:W-:Y:S02]  /*cc70*/  FMNMX.FTZ R20, R77, R20, !PT ;  /* 0x000000144d147209 */ /* 0x000fe40007810000 */
[----:B------:R-:W-:Y:S02]  /*cc80*/  ISETP.LT.OR P3, PT, R32, 0x19, P3 ;  /* 0x000000192000780c */ /* 0x000fe40001f61670 */
        /* <DEDUP_REMOVED lines=12> */
[----:B------:R-:W-:Y:S01]  /*cd50*/  ISETP.GT.AND P4, PT, R36, 0x30, P2 ;  /* 0x000000302400780c */ /* 0x000fe20001784270 */
[----:B------:R-:W1:Y:S03]  /*cd60*/  SHFL.BFLY PT, R7, R20, 0x2, 0x1f ;  /* 0x0c401f0014077f89 */ /* 0x000e6600000e0000 */
[----:B------:R-:W-:-:S02]  /*cd70*/  ISETP.LT.OR P4, PT, R32, 0x31, P4 ;  /* 0x000000312000780c */ /* 0x000fc40002781670 */
        /* <DEDUP_REMOVED lines=24> */
[-CC-:B------:R-:W-:Y:S01]  /*cf00*/  FFMA.FTZ R136, R27, R42.reuse, -R14.reuse ;  /* 0x0000002a1b887223 */ /* 0x180fe2000001080e */
[----:B------:R-:W-:Y:S01]  /*cf10*/  FSEL R143, R38, -INF , !P4 ;  /* 0xff800000268f7808 */ /* 0x000fe20006000000 */
[-CC-:B------:R-:W-:Y:S01]  /*cf20*/  FFMA.FTZ R27, R135, R42.reuse, -R14.reuse ;  /* 0x0000002a871b7223 */ /* 0x180fe2000001080e */
[----:B------:R-:W-:Y:S01]  /*cf30*/  FSEL R131, R34, -INF , !P3 ;  /* 0xff80000022837808 */ /* 0x000fe20005800000 */
[-CC-:B------:R-:W-:Y:S01]  /*cf40*/  FFMA.FTZ R132, R137, R42.reuse, -R14.reuse ;  /* 0x0000002a89847223 */ /* 0x180fe2000001080e */
[C---:B------:R-:W-:Y:S01]  /*cf50*/  ISETP.GT.AND P3, PT, R36.reuse, 0x29, P2 ;  /* 0x000000292400780c */ /* 0x040fe20001764270 */
[-CC-:B------:R-:W-:Y:S01]  /*cf60*/  FFMA.FTZ R134, R37, R42.reuse, -R14.reuse ;  /* 0x0000002a25867223 */ /* 0x180fe2000001080e */
[----:B------:R-:W-:Y:S01]  /*cf70*/  ISETP.GT.AND P4, PT, R36, 0x38, P2 ;  /* 0x000000382400780c */ /* 0x000fe20001784270 */
[--C-:B------:R-:W-:Y:S01]  /*cf80*/  FFMA.FTZ R37, R63, R42, -R14.reuse ;  /* 0x0000002a3f257223 */ /* 0x100fe2000001080e */
[----:B------:R-:W-:Y:S01]  /*cf90*/  ISETP.LT.OR P3, PT, R32, 0x2a, P3 ;  /* 0x0000002a2000780c */ /* 0x000fe20001f61670 */
[----:B------:R-:W-:Y:S01]  /*cfa0*/  MUFU.EX2 R148, R148 ;  /* 0x0000009400947308 */ /* 0x000fe20000000800 */
[----:B------:R-:W-:Y:S01]  /*cfb0*/  FMNMX.FTZ R18, R129, R18, !PT ;  /* 0x0000001281127209 */ /* 0x000fe20007810000 */
[-CC-:B------:R-:W-:Y:S01]  /*cfc0*/  FFMA.FTZ R139, R139, R42.reuse, -R14.reuse ;  /* 0x0000002a8b8b7223 */ /* 0x180fe2000001080e */
[----:B------:R-:W-:Y:S01]  /*cfd0*/  FSEL R35, R35, -INF , !P3 ;  /* 0xff80000023237808 */ /* 0x000fe20005800000 */
[-CC-:B------:R-:W-:Y:S01]  /*cfe0*/  FFMA.FTZ R130, R65, R42.reuse, -R14.reuse ;  /* 0x0000002a41827223 */ /* 0x180fe2000001080e */
[----:B------:R-:W-:Y:S01]  /*cff0*/  ISETP.GT.AND P3, PT, R36, 0x31, P2 ;  /* 0x000000312400780c */ /* 0x000fe20001764270 */
[-CC-:B------:R-:W-:Y:S01]  /*d000*/  FFMA.FTZ R65, R67, R42.reuse, -R14.reuse ;  /* 0x0000002a43417223 */ /* 0x180fe2000001080e */
[C---:B------:R-:W-:Y:S01]  /*d010*/  ISETP.LT.OR P4, PT, R32.reuse, 0x39, P4 ;  /* 0x000000392000780c */ /* 0x040fe20002781670 */
        /* <DEDUP_REMOVED lines=8> */
[----:B------:R0:W-:Y:S01]  /*d0a0*/  MUFU.EX2 R39, R11 ;  /* 0x0000000b00277308 */ /* 0x0001e20000000800 */
[----:B------:R-:W-:Y:S01]  /*d0b0*/  FSEL R151, R40, -INF , !P4 ;  /* 0xff80000028977808 */ /* 0x000fe20006000000 */
[--C-:B------:R-:W-:Y:S01]  /*d0c0*/  FFMA.FTZ R29, R31, R42, -R14.reuse ;  /* 0x0000002a1f1d7223 */ /* 0x100fe2000001080e */
[----:B------:R-:W-:Y:S01]  /*d0d0*/  FMNMX.FTZ R18, R35, R18, !PT ;  /* 0x0000001223127209 */ /* 0x000fe20007810000 */
[-CC-:B------:R-:W-:Y:S01]  /*d0e0*/  FFMA.FTZ R122, R75, R42.reuse, -R14.reuse ;  /* 0x0000002a4b7a7223 */ /* 0x180fe2000001080e */
[----:B------:R-:W-:Y:S01]  /*d0f0*/  ISETP.GT.AND P4, PT, R36, 0x40, P2 ;  /* 0x000000402400780c */ /* 0x000fe20001784270 */
[--C-:B------:R-:W-:Y:S01]  /*d100*/  FFMA.FTZ R31, R59, R42, -R14.reuse ;  /* 0x0000002a3b1f7223 */ /* 0x100fe2000001080e */
[C---:B------:R-:W-:Y:S01]  /*d110*/  ISETP.LT.OR P3, PT, R32.reuse, 0x3a, P3 ;  /* 0x0000003a2000780c */ /* 0x040fe20001f61670 */
[----:B------:R-:W-:Y:S01]  /*d120*/  MUFU.EX2 R150, R150 ;  /* 0x0000009600967308 */ /* 0x000fe20000000800 */
[----:B------:R-:W-:Y:S01]  /*d130*/  FMNMX.FTZ R18, R143, R18, !PT ;  /* 0x000000128f127209 */ /* 0x000fe20007810000 */
[-CC-:B------:R-:W-:Y:S01]  /*d140*/  FFMA.FTZ R128, R61, R42.reuse, -R14.reuse ;  /* 0x0000002a3d807223 */ /* 0x180fe2000001080e */
[----:B------:R-:W-:Y:S01]  /*d150*/  ISETP.LT.OR P4, PT, R32, 0x41, P4 ;  /* 0x000000412000780c */ /* 0x000fe20002781670 */
[-CC-:B------:R-:W-:Y:S01]  /*d160*/  FFMA.FTZ R124, R73, R42.reuse, -R14.reuse ;  /* 0x0000002a497c7223 */ /* 0x180fe2000001080e */
[----:B------:R-:W-:Y:S01]  /*d170*/  FSEL R153, R41, -INF , !P3 ;  /* 0xff80000029997808 */ /* 0x000fe20005800000 */
[--C-:B------:R-:W-:Y:S01]  /*d180*/  FFMA.FTZ R41, R149, R42, -R14.reuse ;  /* 0x0000002a95297223 */ /* 0x100fe2000001080e */
[C---:B------:R-:W-:Y:S01]  /*d190*/  ISETP.GT.AND P3, PT, R36.reuse, 0x41, P2 ;  /* 0x000000412400780c */ /* 0x040fe20001764270 */
[----:B------:R-:W-:Y:S01]  /*d1a0*/  MUFU.EX2 R139, R139 ;  /* 0x0000008b008b7308 */ /* 0x000fe20000000800 */
[----:B------:R-:W-:Y:S01]  /*d1b0*/  FMNMX.FTZ R18, R145, R18, !PT ;  /* 0x0000001291127209 */ /* 0x000fe20007810000 */
[-CC-:B------:R-:W-:Y:S01]  /*d1c0*/  FFMA.FTZ R126, R69, R42.reuse, -R14.reuse ;  /* 0x0000002a457e7223 */ /* 0x180fe2000001080e */
[----:B------:R-:W-:Y:S01]  /*d1d0*/  FSEL R43, R43, -INF , !P4 ;  /* 0xff8000002b2b7808 */ /* 0x000fe20006000000 */
[-CC-:B------:R-:W-:Y:S01]  /*d1e0*/  FFMA.FTZ R59, R81, R42.reuse, -R14.reuse ;  /* 0x0000002a513b7223 */ /* 0x180fe2000001080e */
[----:B------:R-:W-:Y:S01]  /*d1f0*/  ISETP.GT.AND P4, PT, R36, 0x48, P2 ;  /* 0x000000482400780c */ /* 0x000fe20001784270 */
[--C-:B------:R-:W-:Y:S01]  /*d200*/  FFMA.FTZ R120, R71, R42, -R14.reuse ;  /* 0x0000002a47787223 */ /* 0x100fe2000001080e */
[C---:B------:R-:W-:Y:S01]  /*d210*/  ISETP.LT.OR P3, PT, R32.reuse, 0x42, P3 ;  /* 0x000000422000780c */ /* 0x040fe20001f61670 */
[----:B------:R-:W-:Y:S01]  /*d220*/  MUFU.EX2 R144, R144 ;  /* 0x0000009000907308 */ /* 0x000fe20000000800 */
[----:B------:R-:W-:Y:S01]  /*d230*/  FMNMX.FTZ R18, R151, R18, !PT ;  /* 0x0000001297127209 */ /* 0x000fe20007810000 */
[----:B------:R-:W-:Y:S01]  /*d240*/  FFMA.FTZ R61, R79, R42, -R14 ;  /* 0x0000002a4f3d7223 */ /* 0x000fe2000001080e */
[----:B------:R-:W-:-:S02]  /*d250*/  ISETP.LT.OR P4, PT, R32, 0x49, P4 ;  /* 0x000000492000780c */ /* 0x000fc40002781670 */
[----:B------:R-:W-:Y:S02]  /*d260*/  FSEL R147, R44, -INF , !P3 ;  /* 0xff8000002c937808 */ /* 0x000fe40005800000 */
[C---:B------:R-:W-:Y:S01]  /*d270*/  ISETP.GT.AND P3, PT, R36.reuse, 0x49, P2 ;  /* 0x000000492400780c */ /* 0x040fe20001764270 */
[----:B------:R-:W-:Y:S01]  /*d280*/  MUFU.EX2 R146, R146 ;  /* 0x0000009200927308 */ /* 0x000fe20000000800 */
[----:B------:R-:W-:Y:S02]  /*d290*/  FMNMX.FTZ R18, R153, R18, !PT ;  /* 0x0000001299127209 */ /* 0x000fe40007810000 */
[----:B------:R-:W-:Y:S02]  /*d2a0*/  FSEL R45, R45, -INF , !P4 ;  /* 0xff8000002d2d7808 */ /* 0x000fe40006000000 */
[----:B------:R-:W-:Y:S02]  /*d2b0*/  ISETP.GT.AND P4, PT, R36, 0x50, P2 ;  /* 0x000000502400780c */ /* 0x000fe40001784270 */
[----:B------:R-:W-:Y:S01]  /*d2c0*/  ISETP.LT.OR P3, PT, R32, 0x4a, P3 ;  /* 0x0000004a2000780c */ /* 0x000fe20001f61670 */
[----:B------:R-:W-:Y:S01]  /*d2d0*/  MUFU.EX2 R41, R41 ;  /* 0x0000002900297308 */ /* 0x000fe20000000800 */
[----:B------:R-:W-:-:S02]  /*d2e0*/  FMNMX.FTZ R18, R43, R18, !PT ;  /* 0x000000122b127209 */ /* 0x000fc40007810000 */
[----:B------:R-:W-:Y:S02]  /*d2f0*/  ISETP.LT.OR P4, PT, R32, 0x51, P4 ;  /* 0x000000512000780c */ /* 0x000fe40002781670 */
[----:B------:R-:W-:Y:S02]  /*d300*/  FSEL R149, R46, -INF , !P3 ;  /* 0xff8000002e957808 */ /* 0x000fe40005800000 */
[C---:B------:R-:W-:Y:S01]  /*d310*/  ISETP.GT.AND P3, PT, R36.reuse, 0x51, P2 ;  /* 0x000000512400780c */ /* 0x040fe20001764270 */
[----:B------:R-:W-:Y:S01]  /*d320*/  MUFU.EX2 R140, R140 ;  /* 0x0000008c008c7308 */ /* 0x000fe20000000800 */
[----:B------:R-:W-:Y:S02]  /*d330*/  FMNMX.FTZ R18, R147, R18, !PT ;  /* 0x0000001293127209 */ /* 0x000fe40007810000 */
[----:B------:R-:W-:Y:S02]  /*d340*/  FSEL R47, R47, -INF , !P4 ;  /* 0xff8000002f2f7808 */ /* 0x000fe40006000000 */
[----:B------:R-:W-:-:S02]  /*d350*/  ISETP.GT.AND P4, PT, R36, 0x58, P2 ;  /* 0x000000582400780c */ /* 0x000fc40001784270 */
[C---:B------:R-:W-:Y:S01]  /*d360*/  ISETP.LT.OR P3, PT, R32.reuse, 0x52, P3 ;  /* 0x000000522000780c */ /* 0x040fe20001f61670 */
[----:B------:R-:W-:Y:S01]  /*d370*/  MUFU.EX2 R33, R33 ;  /* 0x0000002100217308 */ /* 0x000fe20000000800 */
[----:B------:R-:W-:Y:S02]  /*d380*/  FMNMX.FTZ R18, R45, R18, !PT ;  /* 0x000000122d127209 */ /* 0x000fe40007810000 */
[----:B------:R-:W-:Y:S02]  /*d390*/  ISETP.LT.OR P4, PT, R32, 0x59, P4 ;  /* 0x000000592000780c */ /* 0x000fe40002781670 */
[----:B------:R-:W-:Y:S02]  /*d3a0*/  FSEL R155, R48, -INF , !P3 ;  /* 0xff800000309b7808 */ /* 0x000fe40005800000 */
[----:B------:R-:W-:Y:S01]  /*d3b0*/  FMNMX.FTZ R18, R149, R18, !PT ;  /* 0x0000001295127209 */ /* 0x000fe20007810000 */
[----:B------:R-:W-:Y:S01]  /*d3c0*/  MUFU.EX2 R142, R142 ;  /* 0x0000008e008e7308 */ /* 0x000fe20000000800 */
[----:B------:R-:W-:-:S02]  /*d3d0*/  ISETP.GT.AND P3, PT, R36, 0x59, P2 ;  /* 0x000000592400780c */ /* 0x000fc40001764270 */
[----:B------:R-:W-:Y:S02]  /*d3e0*/  FSEL R49, R49, -INF , !P4 ;  /* 0xff80000031317808 */ /* 0x000fe40006000000 */
[----:B------:R-:W-:Y:S02]  /*d3f0*/  FMNMX.FTZ R18, R47, R18, !PT ;  /* 0x000000122f127209 */ /* 0x000fe40007810000 */
[----:B------:R-:W-:Y:S01]  /*d400*/  ISETP.GT.AND P4, PT, R36, 0x60, P2 ;  /* 0x000000602400780c */ /* 0x000fe20001784270 */
[----:B------:R-:W-:Y:S01]  /*d410*/  MUFU.EX2 R15, R15 ;  /* 0x0000000f000f7308 */ /* 0x000fe20000000800 */
[C---:B------:R-:W-:Y:S02]  /*d420*/  ISETP.LT.OR P3, PT, R32.reuse, 0x5a, P3 ;  /* 0x0000005a2000780c */ /* 0x040fe40001f61670 */
[----:B------:R-:W-:Y:S02]  /*d430*/  FMNMX.FTZ R18, R155, R18, !PT ;  /* 0x000000129b127209 */ /* 0x000fe40007810000 */
[----:B------:R-:W-:-:S02]  /*d440*/  ISETP.LT.OR P4, PT, R32, 0x61, P4 ;  /* 0x000000612000780c */ /* 0x000fc40002781670 */
[----:B------:R-:W-:Y:S01]  /*d450*/  FSEL R157, R50, -INF , !P3 ;  /* 0xff800000329d7808 */ /* 0x000fe20005800000 */
[----:B------:R-:W-:Y:S01]  /*d460*/  MUFU.EX2 R136, R136 ;  /* 0x0000008800887308 */ /* 0x000fe20000000800 */
[C---:B------:R-:W-:Y:S02]  /*d470*/  ISETP.GT.AND P3, PT, R36.reuse, 0x61, P2 ;  /* 0x000000612400780c */ /* 0x040fe40001764270 */
[----:B------:R-:W-:Y:S02]  /*d480*/  FMNMX.FTZ R18, R49, R18, !PT ;  /* 0x0000001231127209 */ /* 0x000fe40007810000 */
[----:B------:R-:W-:Y:S02]  /*d490*/  FSEL R51, R51, -INF , !P4 ;  /* 0xff80000033337808 */ /* 0x000fe40006000000 */
[----:B------:R-:W-:Y:S01]  /*d4a0*/  ISETP.GT.AND P4, PT, R36, 0x68, P2 ;  /* 0x000000682400780c */ /* 0x000fe20001784270 */
[----:B------:R-:W-:Y:S01]  /*d4b0*/  MUFU.EX2 R25, R25 ;  /* 0x0000001900197308 */ /* 0x000fe20000000800 */
[----:B------:R-:W-:-:S02]  /*d4c0*/  ISETP.LT.OR P3, PT, R32, 0x62, P3 ;  /* 0x000000622000780c */ /* 0x000fc40001f61670 */
[----:B------:R-:W-:Y:S02]  /*d4d0*/  FMNMX.FTZ R18, R157, R18, !PT ;  /* 0x000000129d127209 */ /* 0x000fe40007810000 */
[----:B------:R-:W-:Y:S02]  /*d4e0*/  ISETP.LT.OR P4, PT, R32, 0x69, P4 ;  /* 0x000000692000780c */ /* 0x000fe40002781670 */
[----:B------:R-:W-:Y:S01]  /*d4f0*/  FSEL R133, R52, -INF , !P3 ;  /* 0xff80000034857808 */ /* 0x000fe20005800000 */
[----:B------:R-:W-:Y:S01]  /*d500*/  MUFU.EX2 R138, R138 ;  /* 0x0000008a008a7308 */ /* 0x000fe20000000800 */
[----:B------:R-:W-:Y:S02]  /*d510*/  ISETP.GT.AND P3, PT, R36, 0x69, P2 ;  /* 0x000000692400780c */ /* 0x000fe40001764270 */
[----:B------:R-:W-:Y:S02]  /*d520*/  FMNMX.FTZ R18, R51, R18, !PT ;  /* 0x0000001233127209 */ /* 0x000fe40007810000 */
[----:B------:R-:W-:-:S02]  /*d530*/  FSEL R53, R53, -INF , !P4 ;  /* 0xff80000035357808 */ /* 0x000fc40006000000 */
[----:B------:R-:W-:Y:S01]  /*d540*/  ISETP.GT.AND P4, PT, R36, 0x70, P2 ;  /* 0x000000702400780c */ /* 0x000fe20001784270 */
[----:B------:R-:W-:Y:S01]  /*d550*/  MUFU.EX2 R27, R27 ;  /* 0x0000001b001b7308 */ /* 0x000fe20000000800 */
[C---:B------:R-:W-:Y:S02]  /*d560*/  ISETP.LT.OR P3, PT, R32.reuse, 0x6a, P3 ;  /* 0x0000006a2000780c */ /* 0x040fe40001f61670 */
[----:B------:R-:W-:Y:S02]  /*d570*/  FMNMX.FTZ R18, R133, R18, !PT ;  /* 0x0000001285127209 */ /* 0x000fe40007810000 */
[----:B------:R-:W-:Y:S02]  /*d580*/  ISETP.LT.OR P4, PT, R32, 0x71, P4 ;  /* 0x000000712000780c */ /* 0x000fe40002781670 */
[----:B------:R-:W-:Y:S01]  /*d590*/  FSEL R135, R54, -INF , !P3 ;  /* 0xff80000036877808 */ /* 0x000fe20005800000 */
[----:B------:R-:W-:Y:S01]  /*d5a0*/  MUFU.EX2 R132, R132 ;  /* 0x0000008400847308 */ /* 0x000fe20000000800 */
[----:B------:R-:W-:-:S02]  /*d5b0*/  ISETP.GT.AND P3, PT, R36, 0x71, P2 ;  /* 0x000000712400780c */ /* 0x000fc40001764270 */
[----:B------:R-:W-:Y:S02]  /*d5c0*/  FMNMX.FTZ R18, R53, R18, !PT ;  /* 0x0000001235127209 */ /* 0x000fe40007810000 */
[----:B------:R-:W-:Y:S01]  /*d5d0*/  FSEL R137, R55, -INF , !P4 ;  /* 0xff80000037897808 */ /* 0x000fe20006000000 */
[----:B------:R-:W-:Y:S01]  /*d5e0*/  FFMA.FTZ R55, R83, R42, -R14 ;  /* 0x0000002a53377223 */ /* 0x000fe2000001080e */
[----:B------:R-:W-:Y:S01]  /*d5f0*/  ISETP.GT.AND P4, PT, R36, 0x78, P2 ;  /* 0x000000782400780c */ /* 0x000fe20001784270 */
[----:B------:R-:W-:Y:S01]  /*d600*/  MUFU.EX2 R29, R29 ;  /* 0x0000001d001d7308 */ /* 0x000fe20000000800 */
[----:B------:R-:W-:Y:S02]  /*d610*/  ISETP.LT.OR P3, PT, R32, 0x72, P3 ;  /* 0x000000722000780c */ /* 0x000fe40001f61670 */
[----:B------:R-:W-:Y:S02]  /*d620*/  FMNMX.FTZ R18, R135, R18, !PT ;  /* 0x0000001287127209 */ /* 0x000fe40007810000 */
[----:B------:R-:W-:Y:S01]  /*d630*/  ISETP.GT.AND P2, PT, R36, 0x79, P2 ;  /* 0x000000792400780c */ /* 0x000fe20001744270 */
[----:B------:R-:W-:Y:S01]  /*d640*/  IMAD.U32 R36, RZ, RZ, UR6 ;  /* 0x00000006ff247e24 */ /* 0x000fe2000f8e00ff */
[----:B------:R-:W-:Y:S01]  /*d650*/  ISETP.LT.OR P4, PT, R32, 0x79, P4 ;  /* 0x000000792000780c */ /* 0x000fe20002781670 */
[----:B------:R-:W-:Y:S01]  /*d660*/  MUFU.EX2 R134, R134 ;  /* 0x0000008600867308 */ /* 0x000fe20000000800 */
[----:B------:R-:W-:Y:S01]  /*d670*/  FSEL R56, R56, -INF , !P3 ;  /* 0xff80000038387808 */ /* 0x000fe20005800000 */
[----:B------:R-:W-:Y:S01]  /*d680*/  UMOV UR6, UR4 ;  /* 0x0000000400067c82 */ /* 0x000fe20008000000 */
[----:B0-----:R-:W-:-:S02]  /*d690*/  FMNMX.FTZ R11, R137, R18, !PT ;  /* 0x00000012890b7209 */ /* 0x001fc40007810000 */
[----:B------:R-:W-:Y:S02]  /*d6a0*/  ISETP.LT.OR P2, PT, R32, 0x7a, P2 ;  /* 0x0000007a2000780c */ /* 0x000fe40001741670 */
[----:B------:R-:W-:Y:S01]  /*d6b0*/  FSEL R18, R57, -INF , !P4 ;  /* 0xff80000039127808 */ /* 0x000fe20006000000 */
[----:B------:R-:W-:Y:S01]  /*d6c0*/  FFMA.FTZ R57, R77, R42, -R14 ;  /* 0x0000002a4d397223 */ /* 0x000fe2000001080e */
[----:B------:R-:W-:Y:S01]  /*d6d0*/  FMNMX.FTZ R11, R56, R11, !PT ;  /* 0x0000000b380b7209 */ /* 0x000fe20007810000 */
[----:B------:R-:W-:Y:S01]  /*d6e0*/  MUFU.EX2 R31, R31 ;  /* 0x0000001f001f7308 */ /* 0x000fe20000000800 */
[----:B------:R-:W-:Y:S02]  /*d6f0*/  FSEL R58, R58, -INF , !P2 ;  /* 0xff8000003a3a7808 */ /* 0x000fe40005000000 */
[----:B------:R-:W-:Y:S02]  /*d700*/  FMNMX.FTZ R11, R18, R11, !PT ;  /* 0x0000000b120b7209 */ /* 0x000fe40007810000 */
[----:B------:R-:W-:-:S02]  /*d710*/  FSEL R63, R7, RZ, P5 ;  /* 0x000000ff073f7208 */ /* 0x000fc40002800000 */
[----:B------:R-:W-:Y:S01]  /*d720*/  FMNMX.FTZ R11, R58, R11, !PT ;  /* 0x0000000b3a0b7209 */ /* 0x000fe20007810000 */
[----:B------:R-:W-:Y:S01]  /*d730*/  MUFU.EX2 R128, R128 ;  /* 0x0000008000807308 */ /* 0x000fe20000000800 */
[----:B------:R-:W-:Y:S01]  /*d740*/  @!P1 LEA R36, R36, UR38, 0x3 ;  /* 0x0000002624249c11 */ /* 0x000fe2000f8e18ff */
[----:B------:R-:W-:Y:S02]  /*d750*/  FADD.FTZ R63, -R63, R10 ;  /* 0x0000000a3f3f7221 */ /* 0x000fe40000010100 */
[----:B------:R-:W0:Y:S02]  /*d760*/  SHFL.BFLY PT, R20, R11, 0x2, 0x1f ;  /* 0x0c401f000b147f89 */ /* 0x000e2400000e0000 */
[----:B------:R-:W-:Y:S01]  /*d770*/  FMUL.FTZ R63, R63, R42 ;  /* 0x0000002a3f3f7220 */ /* 0x000fe20000410000 */
[----:B------:R-:W-:Y:S01]  /*d780*/  @!P1 VIADD R36, R36, 0x16860 ;  /* 0x0001686024249836 */ /* 0x000fe20000000000 */
[----:B------:R-:W-:Y:S04]  /*d790*/  MUFU.EX2 R37, R37 ;  /* 0x0000002500257308 */ /* 0x000fe80000000800 */
[----:B------:R-:W-:-:S04]  /*d7a0*/  @!P1 PRMT R36, RZ, 0x654, R36 ;  /* 0x00000654ff249816 */ /* 0x000fc80000000024 */
[----:B------:R-:W1:Y:S01]  /*d7b0*/  MUFU.EX2 R63, R63 ;  /* 0x0000003f003f7308 */ /* 0x000e620000000800 */
[----:B------:R2:W-:Y:S07]  /*d7c0*/  @!P1 SYNCS.ARRIVE.TRANS64.RED.A1T0 RZ, [R36+URZ], RZ ;  /* 0x000000ff24ff99a7 */ /* 0x0005ee000810043f */
[----:B------:R-:W-:Y:S01]  /*d7d0*/  MUFU.EX2 R130, R130 ;  /* 0x0000008200827308 */ /* 0x000fe20000000800 */
[----:B0-----:R-:W-:-:S07]  /*d7e0*/  FMNMX.FTZ R20, R11, R20, !PT ;  /* 0x000000140b147209 */ /* 0x001fce0007810000 */
[----:B------:R-:W-:Y:S01]  /*d7f0*/  MUFU.EX2 R55, R55 ;  /* 0x0000003700377308 */ /* 0x000fe20000000800 */
[----:B------:R-:W0:Y:S01]  /*d800*/  SHFL.BFLY PT, R11, R20, 0x1, 0x1f ;  /* 0x0c201f00140b7f89 */ /* 0x000e2200000e0000 */
[----:B-1----:R-:W-:Y:S01]  /*d810*/  FFMA.FTZ R32, R63, R5, R148 ;  /* 0x000000053f207223 */ /* 0x002fe20000010094 */
[----:B------:R-:W-:Y:S01]  /*d820*/  F2FP.F16.F32.PACK_AB R148, R127, R148 ;  /* 0x000000947f94723e */ /* 0x000fe200000000ff */
[-C--:B------:R-:W-:Y:S01]  /*d830*/  FMUL.FTZ R88, R88, R63.reuse ;  /* 0x0000003f58587220 */ /* 0x080fe20000410000 */
[-C--:B------:R-:W-:Y:S01]  /*d840*/  FMUL.FTZ R89, R89, R63.reuse ;  /* 0x0000003f59597220 */ /* 0x080fe20000410000 */
        /* <DEDUP_REMOVED lines=17> */
[----:B------:R-:W-:Y:S01]  /*d960*/  FMUL.FTZ R116, R116, R63 ;  /* 0x0000003f74747220 */ /* 0x000fe20000410000 */
[----:B------:R-:W-:Y:S01]  /*d970*/  MUFU.EX2 R126, R126 ;  /* 0x0000007e007e7308 */ /* 0x000fe20000000800 */
[----:B0-----:R-:W-:Y:S01]  /*d980*/  FMNMX.FTZ R11, R20, R11, !PT ;  /* 0x0000000b140b7209 */ /* 0x001fe20007810000 */
[----:B------:R-:W-:-:S03]  /*d990*/  FMUL.FTZ R117, R117, R63 ;  /* 0x0000003f75757220 */ /* 0x000fc60000410000 */
[C---:B------:R-:W-:Y:S01]  /*d9a0*/  FSETP.NEU.FTZ.AND P2, PT, R11.reuse, -INF , PT ;  /* 0xff8000000b00780b */ /* 0x040fe20003f5d000 */
[C---:B------:R-:W-:Y:S02]  /*d9b0*/  FMUL.FTZ R28, R11.reuse, R42 ;  /* 0x0000002a0b1c7220 */ /* 0x040fe40000410000 */
[----:B------:R-:W-:Y:S01]  /*d9c0*/  MUFU.EX2 R59, R59 ;  /* 0x0000003b003b7308 */ /* 0x000fe20000000800 */
[----:B------:R-:W-:Y:S02]  /*d9d0*/  FSEL R5, R11, RZ, P2 ;  /* 0x000000ff0b057208 */ /* 0x000fe40001000000 */
[----:B------:R-:W-:Y:S02]  /*d9e0*/  FSEL R28, R28, RZ, P2 ;  /* 0x000000ff1c1c7208 */ /* 0x000fe40001000000 */
[C---:B------:R-:W-:Y:S01]  /*d9f0*/  ISETP.GT.AND P2, PT, R6.reuse, UR37, PT ;  /* 0x0000002506007c0c */ /* 0x040fe2000bf44270 */
[----:B------:R-:W-:Y:S01]  /*da00*/  FADD.FTZ R5, -R5, R12 ;  /* 0x0000000c05057221 */ /* 0x000fe20000010100 */
[----:B------:R-:W-:-:S02]  /*da10*/  VIADD R6, R6, 0xffffffff ;  /* 0xffffffff06067836 */ /* 0x000fc40000000000 */
[-C--:B------:R-:W-:Y:S01]  /*da20*/  FFMA.FTZ R67, R19, R42.reuse, -R28 ;  /* 0x0000002a13437223 */ /* 0x080fe2000001081c */
[----:B------:R-:W-:Y:S01]  /*da30*/  FADD.FTZ R19, R139, R34 ;  /* 0x000000228b137221 */ /* 0x000fe20000010000 */
[-CC-:B------:R-:W-:Y:S01]  /*da40*/  FFMA.FTZ R10, R141, R42.reuse, -R28.reuse ;  /* 0x0000002a8d0a7223 */ /* 0x180fe2000001081c */
[-C--:B------:R-:W-:Y:S01]  /*da50*/  FMUL.FTZ R5, R5, R42.reuse ;  /* 0x0000002a05057220 */ /* 0x080fe20000410000 */
        /* <DEDUP_REMOVED lines=25> */
[----:B------:R-:W-:Y:S01]  /*dbf0*/  FADD.FTZ R34, R142, R75 ;  /* 0x0000004b8e227221 */ /* 0x000fe20000010000 */
[-CC-:B------:R-:W-:Y:S01]  /*dc00*/  FFMA.FTZ R73, R153, R42.reuse, -R28.reuse ;  /* 0x0000002a99497223 */ /* 0x180fe2000001081c */
[----:B------:R-:W-:Y:S01]  /*dc10*/  FFMA.FTZ R12, R43, R42, -R28 ;  /* 0x0000002a2b0c7223 */ /* 0x000fe2000001081c */
[----:B------:R-:W0:Y:S01]  /*dc20*/  MUFU.EX2 R14, R14 ;  /* 0x0000000e000e7308 */ /* 0x000e220000000800 */
[----:B------:R-:W-:Y:S01]  /*dc30*/  FADD.FTZ R75, R15, R34 ;  /* 0x000000220f4b7221 */ /* 0x000fe20000010000 */
[----:B-1----:R-:W-:Y:S01]  /*dc40*/  FFMA.FTZ R34, R19, R4, R10 ;  /* 0x0000000413227223 */ /* 0x002fe2000001000a */
[--C-:B------:R-:W-:Y:S01]  /*dc50*/  FFMA.FTZ R43, R147, R42, -R28.reuse ;  /* 0x0000002a932b7223 */ /* 0x100fe2000001081c */
[----:B------:R-:W-:Y:S01]  /*dc60*/  F2FP.F16.F32.PACK_AB R144, R39, R144 ;  /* 0x000000902790723e */ /* 0x000fe200000000ff */
[----:B--2---:R-:W-:Y:S01]  /*dc70*/  FADD.FTZ R36, R136, R75 ;  /* 0x0000004b88247221 */ /* 0x004fe20000010000 */
[----:B------:R-:W-:Y:S01]  /*dc80*/  FFMA.FTZ R45, R149, R42, -R28 ;  /* 0x0000002a952d7223 */ /* 0x000fe2000001081c */
[----:B------:R-:W-:Y:S01]  /*dc90*/  F2FP.F16.F32.PACK_AB R142, R15, R142 ;  /* 0x0000008e0f8e723e */ /* 0x000fe200000000ff */
[----:B------:R-:W1:Y:S01]  /*dca0*/  MUFU.EX2 R67, R67 ;  /* 0x0000004300437308 */ /* 0x000e620000000800 */
[----:B---3--:R-:W-:Y:S01]  /*dcb0*/  FADD.FTZ R75, R21, R34 ;  /* 0x00000022154b7221 */ /* 0x008fe20000010000 */
[----:B------:R-:W-:Y:S01]  /*dcc0*/  FADD.FTZ R77, R25, R36 ;  /* 0x00000024194d7221 */ /* 0x000fe20000010000 */
[-CC-:B------:R-:W-:Y:S01]  /*dcd0*/  FFMA.FTZ R34, R155, R42.reuse, -R28.reuse ;  /* 0x0000002a9b227223 */ /* 0x180fe2000001081c */
[-CC-:B------:R-:W-:Y:S01]  /*dce0*/  FFMA.FTZ R125, R51, R42.reuse, -R28.reuse ;  /* 0x0000002a337d7223 */ /* 0x180fe2000001081c */
[-CC-:B------:R-:W-:Y:S01]  /*dcf0*/  FFMA.FTZ R133, R133, R42.reuse, -R28.reuse ;  /* 0x0000002a85857223 */ /* 0x180fe2000001081c */
[----:B------:R-:W-:Y:S01]  /*dd00*/  FADD.FTZ R38, R138, R77 ;  /* 0x0000004d8a267221 */ /* 0x000fe20000010000 */
[----:B------:R-:W-:Y:S01]  /*dd10*/  FFMA.FTZ R53, R53, R42, -R28 ;  /* 0x0000002a35357223 */ /* 0x000fe2000001081c */
[----:B------:R-:W2:Y:S01]  /*dd20*/  MUFU.EX2 R20, R20 ;  /* 0x0000001400147308 */ /* 0x000ea20000000800 */
[----:B0-----:R-:W-:Y:S01]  /*dd30*/  FADD.FTZ R36, R14, R75 ;  /* 0x0000004b0e247221 */ /* 0x001fe20000010000 */
[----:B------:R-:W-:Y:S01]  /*dd40*/  FADD.FTZ R49, R27, R38 ;  /* 0x000000261b317221 */ /* 0x000fe20000010000 */
[----:B------:R-:W-:Y:S01]  /*dd50*/  F2FP.F16.F32.PACK_AB R136, R25, R136 ;  /* 0x000000881988723e */ /* 0x000fe200000000ff */
[-CC-:B------:R-:W-:Y:S01]  /*dd60*/  FFMA.FTZ R135, R135, R42.reuse, -R28.reuse ;  /* 0x0000002a87877223 */ /* 0x180fe2000001081c */
[-CC-:B------:R-:W-:Y:S01]  /*dd70*/  FFMA.FTZ R137, R137, R42.reuse, -R28.reuse ;  /* 0x0000002a89897223 */ /* 0x180fe2000001081c */
[----:B------:R-:W-:Y:S01]  /*dd80*/  FADD.FTZ R40, R132, R49 ;  /* 0x0000003184287221 */ /* 0x000fe20000010000 */
[-C--:B------:R-:W-:Y:S01]  /*dd90*/  FFMA.FTZ R56, R56, R42.reuse, -R28 ;  /* 0x0000002a38387223 */ /* 0x080fe2000001081c */
[----:B------:R-:W0:Y:S01]  /*dda0*/  MUFU.EX2 R23, R23 ;  /* 0x0000001700177308 */ /* 0x000e220000000800 */
[----:B-1----:R-:W-:Y:S01]  /*ddb0*/  FADD.FTZ R47, R67, R36 ;  /* 0x00000024432f7221 */ /* 0x002fe20000010000 */
[-CC-:B------:R-:W-:Y:S01]  /*ddc0*/  FFMA.FTZ R36, R157, R42.reuse, -R28.reuse ;  /* 0x0000002a9d247223 */ /* 0x180fe2000001081c */
[-CC-:B------:R-:W-:Y:S01]  /*ddd0*/  FFMA.FTZ R18, R18, R42.reuse, -R28.reuse ;  /* 0x0000002a12127223 */ /* 0x180fe2000001081c */
[----:B------:R-:W-:Y:S01]  /*dde0*/  FFMA.FTZ R28, R58, R42, -R28 ;  /* 0x0000002a3a1c7223 */ /* 0x000fe2000001081c */
[----:B------:R-:W-:Y:S01]  /*ddf0*/  F2FP.F16.F32.PACK_AB R149, R21, R10 ;  /* 0x0000000a1595723e */ /* 0x000fe200000000ff */
[-C--:B------:R-:W-:Y:S01]  /*de00*/  FMUL.FTZ R90, R90, R19.reuse ;  /* 0x000000135a5a7220 */ /* 0x080fe20000410000 */
[----:B------:R-:W-:Y:S01]  /*de10*/  F2FP.F16.F32.PACK_AB R146, R41, R146 ;  /* 0x000000922992723e */ /* 0x000fe200000000ff */
[----:B------:R-:W-:Y:S01]  /*de20*/  MUFU.EX2 R22, R22 ;  /* 0x0000001600167308 */ /* 0x000fe20000000800 */
[----:B--2---:R-:W-:Y:S01]  /*de30*/  FADD.FTZ R38, R20, R47 ;  /* 0x0000002f14267221 */ /* 0x004fe20000010000 */
[----:B------:R-:W-:Y:S01]  /*de40*/  FADD.FTZ R47, R29, R40 ;  /* 0x000000281d2f7221 */ /* 0x000fe20000010000 */
[----:B------:R-:W-:Y:S01]  /*de50*/  F2FP.F16.F32.PACK_AB R140, R33, R140 ;  /* 0x0000008c218c723e */ /* 0x000fe200000000ff */
[-C--:B------:R-:W-:Y:S01]  /*de60*/  FMUL.FTZ R91, R91, R19.reuse ;  /* 0x000000135b5b7220 */ /* 0x080fe20000410000 */
[----:B------:R-:W-:Y:S01]  /*de70*/  F2FP.F16.F32.PACK_AB R138, R27, R138 ;  /* 0x0000008a1b8a723e */ /* 0x000fe200000000ff */
[----:B------:R-:W-:Y:S01]  /*de80*/  FADD.FTZ R40, R134, R47 ;  /* 0x0000002f86287221 */ /* 0x000fe20000010000 */
[----:B------:R-:W-:Y:S01]  /*de90*/  F2FP.F16.F32.PACK_AB R132, R29, R132 ;  /* 0x000000841d84723e */ /* 0x000fe200000000ff */
[----:B------:R-:W1:Y:S01]  /*dea0*/  MUFU.EX2 R69, R69 ;  /* 0x0000004500457308 */ /* 0x000e620000000800 */
[C---:B------:R-:W-:Y:S01]  /*deb0*/  F2FP.F16.F32.PACK_AB R134, R31.reuse, R134 ;  /* 0x000000861f86723e */ /* 0x040fe200000000ff */
[----:B------:R-:W-:Y:S01]  /*dec0*/  FADD.FTZ R47, R31, R40 ;  /* 0x000000281f2f7221 */ /* 0x000fe20000010000 */
[----:B------:R-:W-:Y:S01]  /*ded0*/  F2FP.F16.F32.PACK_AB R151, R67, R14 ;  /* 0x0000000e4397723e */ /* 0x000fe200000000ff */
[-C--:B------:R-:W-:Y:S01]  /*dee0*/  FMUL.FTZ R94, R94, R19.reuse ;  /* 0x000000135e5e7220 */ /* 0x080fe20000410000 */
[----:B0-----:R-:W-:Y:S01]  /*def0*/  F2FP.F16.F32.PACK_AB R145, R23, R20 ;  /* 0x000000141791723e */ /* 0x001fe200000000ff */
        /* <DEDUP_REMOVED lines=10> */
[----:B------:R-:W2:Y:S01]  /*dfa0*/  MUFU.EX2 R24, R24 ;  /* 0x0000001800187308 */ /* 0x000ea20000000800 */
[----:B-1----:R-:W-:Y:S01]  /*dfb0*/  F2FP.F16.F32.PACK_AB R147, R69, R22 ;  /* 0x000000164593723e */ /* 0x002fe200000000ff */
[-C--:B------:R-:W-:Y:S01]  /*dfc0*/  FMUL.FTZ R114, R114, R19.reuse ;  /* 0x0000001372727220 */ /* 0x080fe20000410000 */
[-C--:B------:R-:W-:Y:S01]  /*dfd0*/  FMUL.FTZ R115, R115, R19.reuse ;  /* 0x0000001373737220 */ /* 0x080fe20000410000 */
[-C--:B------:R-:W-:Y:S01]  /*dfe0*/  FMUL.FTZ R118, R118, R19.reuse ;  /* 0x0000001376767220 */ /* 0x080fe20000410000 */
[----:B------:R-:W-:Y:S01]  /*dff0*/  FMUL.FTZ R119, R119, R19 ;  /* 0x0000001377777220 */ /* 0x000fe20000410000 */
[----:B------:R-:W-:-:S02]  /*e000*/  IMAD.MOV.U32 R10, RZ, RZ, R7 ;  /* 0x000000ffff0a7224 */ /* 0x000fc400078e0007 */
[----:B------:R1:W-:Y:S08]  /*e010*/  MUFU.EX2 R4, R5 ;  /* 0x0000000500047308 */ /* 0x0003f00000000800 */
[----:B------:R-:W3:Y:S01]  /*e020*/  MUFU.EX2 R26, R26 ;  /* 0x0000001a001a7308 */ /* 0x000ee20000000800 */
[----:B-1----:R-:W-:-:S04]  /*e030*/  FADD.FTZ R5, R23, R38 ;  /* 0x0000002617057221 */ /* 0x002fc80000010000 */
[----:B------:R-:W-:-:S03]  /*e040*/  FADD.FTZ R38, R22, R5 ;  /* 0x0000000516267221 */ /* 0x000fc60000010000 */
[----:B------:R-:W1:Y:S01]  /*e050*/  MUFU.EX2 R35, R35 ;  /* 0x0000002300237308 */ /* 0x000e620000000800 */
[----:B------:R-:W-:-:S04]  /*e060*/  FADD.FTZ R38, R69, R38 ;  /* 0x0000002645267221 */ /* 0x000fc80000010000 */
[----:B0-----:R-:W-:Y:S01]  /*e070*/  FADD.FTZ R5, R141, R38 ;  /* 0x000000268d057221 */ /* 0x001fe20000010000 */
[----:B------:R-:W-:Y:S01]  /*e080*/  FADD.FTZ R38, R128, R47 ;  /* 0x0000002f80267221 */ /* 0x000fe20000010000 */
[C---:B------:R-:W-:Y:S01]  /*e090*/  F2FP.F16.F32.PACK_AB R128, R37.reuse, R128 ;  /* 0x000000802580723e */ /* 0x040fe200000000ff */
[----:B------:R-:W0:Y:S01]  /*e0a0*/  MUFU.EX2 R30, R30 ;  /* 0x0000001e001e7308 */ /* 0x000e220000000800 */
[C---:B--2---:R-:W-:Y:S01]  /*e0b0*/  FADD.FTZ R5, R24.reuse, R5 ;  /* 0x0000000518057221 */ /* 0x044fe20000010000 */
[----:B------:R-:W-:Y:S01]  /*e0c0*/  FADD.FTZ R47, R37, R38 ;  /* 0x00000026252f7221 */ /* 0x000fe20000010000 */
[----:B------:R-:W-:Y:S02]  /*e0d0*/  F2FP.F16.F32.PACK_AB R141, R24, R141 ;  /* 0x0000008d188d723e */ /* 0x000fe400000000ff */
[----:B---3--:R-:W-:Y:S01]  /*e0e0*/  FADD.FTZ R38, R26, R5 ;  /* 0x000000051a267221 */ /* 0x008fe20000010000 */
[----:B------:R-:W-:Y:S01]  /*e0f0*/  FADD.FTZ R40, R130, R47 ;  /* 0x0000002f82287221 */ /* 0x000fe20000010000 */
[----:B------:R-:W-:Y:S01]  /*e100*/  F2FP.F16.F32.PACK_AB R130, R55, R130 ;  /* 0x000000823782723e */ /* 0x000fe200000000ff */
[----:B------:R-:W2:Y:S01]  /*e110*/  MUFU.EX2 R71, R71 ;  /* 0x0000004700477308 */ /* 0x000ea20000000800 */
[----:B-1----:R-:W-:Y:S01]  /*e120*/  FADD.FTZ R5, R35, R38 ;  /* 0x0000002623057221 */ /* 0x002fe20000010000 */
[----:B------:R-:W-:Y:S01]  /*e130*/  FADD.FTZ R39, R55, R40 ;  /* 0x0000002837277221 */ /* 0x000fe20000010000 */
[----:B------:R-:W-:-:S03]  /*e140*/  F2FP.F16.F32.PACK_AB R143, R35, R26 ;  /* 0x0000001a238f723e */ /* 0x000fc600000000ff */
[----:B------:R-:W-:Y:S01]  /*e150*/  FADD.FTZ R40, R124, R39 ;  /* 0x000000277c287221 */ /* 0x000fe20000010000 */
[C---:B------:R-:W-:Y:S01]  /*e160*/  F2FP.F16.F32.PACK_AB R124, R57.reuse, R124 ;  /* 0x0000007c397c723e */ /* 0x040fe200000000ff */
[----:B------:R-:W1:Y:S01]  /*e170*/  MUFU.EX2 R32, R32 ;  /* 0x0000002000207308 */ /* 0x000e620000000800 */
[----:B0-----:R-:W-:Y:S01]  /*e180*/  FADD.FTZ R38, R30, R5 ;  /* 0x000000051e267221 */ /* 0x001fe20000010000 */
[----:B------:R-:W-:-:S04]  /*e190*/  FADD.FTZ R15, R57, R40 ;  /* 0x00000028390f7221 */ /* 0x000fc80000010000 */
[----:B------:R-:W-:Y:S01]  /*e1a0*/  FADD.FTZ R40, R126, R15 ;  /* 0x0000000f7e287221 */ /* 0x000fe20000010000 */
[----:B------:R-:W-:Y:S01]  /*e1b0*/  F2FP.F16.F32.PACK_AB R126, R59, R126 ;  /* 0x0000007e3b7e723e */ /* 0x000fe200000000ff */
[----:B------:R-:W0:Y:S01]  /*e1c0*/  MUFU.EX2 R73, R73 ;  /* 0x0000004900497308 */ /* 0x000e220000000800 */
[----:B--2---:R-:W-:Y:S01]  /*e1d0*/  FADD.FTZ R5, R71, R38 ;  /* 0x0000002647057221 */ /* 0x004fe20000010000 */
[----:B------:R-:W-:-:S06]  /*e1e0*/  FADD.FTZ R15, R59, R40 ;  /* 0x000000283b0f7221 */ /* 0x000fcc0000010000 */
        /* <DEDUP_REMOVED lines=8> */
[----:B-1----:R-:W-:-:S04]  /*e270*/  FADD.FTZ R5, R43, R38 ;  /* 0x000000262b057221 */ /* 0x002fc80000010000 */
[----:B------:R-:W-:-:S03]  /*e280*/  FADD.FTZ R38, R4, R5 ;  /* 0x0000000504267221 */ /* 0x000fc60000010000 */
        /* <DEDUP_REMOVED lines=16> */
[----:B------:R0:W3:Y:S01]  /*e390*/  MUFU.EX2 R25, R133 ;  /* 0x0000008500197308 */ /* 0x0000e20000000800 */
[C---:B--2---:R-:W-:Y:S01]  /*e3a0*/  FADD.FTZ R38, R36.reuse, R15 ;  /* 0x0000000f24267221 */ /* 0x044fe20000010000 */
[----:B------:R-:W-:-:S06]  /*e3b0*/  F2FP.F16.F32.PACK_AB R131, R36, R131 ;  /* 0x000000832483723e */ /* 0x000fcc00000000ff */
[----:B------:R-:W2:Y:S01]  /*e3c0*/  MUFU.EX2 R53, R53 ;  /* 0x0000003500357308 */ /* 0x000ea20000000800 */
[----:B-1----:R-:W-:Y:S01]  /*e3d0*/  FADD.FTZ R38, R125, R38 ;  /* 0x000000267d267221 */ /* 0x002fe20000010000 */
[----:B0-----:R-:W-:Y:S01]  /*e3e0*/  F2FP.F16.F32.PACK_AB R133, R43, R12 ;  /* 0x0000000c2b85723e */ /* 0x001fe200000000ff */
[----:B------:R-:W-:-:S05]  /*e3f0*/  IMAD.MOV.U32 R12, RZ, RZ, R11 ;  /* 0x000000ffff0c7224 */ /* 0x000fca00078e000b */
        /* <DEDUP_REMOVED lines=22> */
.L_x_13009:
[----:B------:R-:W-:Y:S06]  /*e560*/  BAR.ARV 0x8, 0x200 ;  /* 0x0208000000007b1d */ /* 0x000fec0000002000 */
[----:B------:R-:W-:Y:S05]  /*e570*/  @!P0 BRA `(.L_x_13027) ;  /* 0x0000000000048947 */ /* 0x000fea0003800000 */
[----:B------:R-:W-:Y:S01]  /*e580*/  BPT.TRAP 0x1 ;  /* 0x000000040000795c */ /* 0x000fe20000300000 */
.L_x_13027:
[----:B------:R-:W-:Y:S01]  /*e590*/  ULEA UR7, UR4, UR38, 0x3 ;  /* 0x0000002604077291 */ /* 0x000fe2000f8e183f */
[----:B------:R-:W-:-:S05]  /*e5a0*/  IMAD.U32 R0, RZ, RZ, UR5 ;  /* 0x00000005ff007e24 */ /* 0x000fca000f8e00ff */
[----:B------:R-:W-:-:S04]  /*e5b0*/  SHF.L.U32 R0, R0, 0x1f, RZ ;  /* 0x0000001f00007819 */ /* 0x000fc800000006ff */
[----:B------:R0:W1:Y:S01]  /*e5c0*/  SYNCS.PHASECHK.TRANS64.TRYWAIT P2, [UR7+0x16850], R0 ;  /* 0x01685000ff0075a7 */ /* 0x0000620008040147 */
[----:B------:R-:W-:Y:S05]  /*e5d0*/  @!P0 BRA `(.L_x_13028) ;  /* 0x0000000000048947 */ /* 0x000fea0003800000 */
[----:B------:R-:W-:Y:S01]  /*e5e0*/  BPT.TRAP 0x1 ;  /* 0x000000040000795c */ /* 0x000fe20000300000 */
.L_x_13028:
[----:B-1----:R-:W-:Y:S05]  /*e5f0*/  @P2 BRA `(.L_x_13029) ;  /* 0x0000000000082947 */ /* 0x002fea0003800000 */
[----:B------:R-:W1:Y:S02]  /*e600*/  SYNCS.PHASECHK.TRANS64.TRYWAIT P0, [UR7+0x16850], R0 ;  /* 0x01685000ff0075a7 */ /* 0x000e640008000147 */
[----:B-1----:R-:W-:Y:S05]  /*e610*/  @!P0 BRA `(.L_x_13030) ;  /* 0x00000054007c8947 */ /* 0x002fea0003800000 */
.L_x_13029:
[----:B------:R-:W-:Y:S01]  /*e620*/  UIADD3 UR38, UR38, 0x400, URZ ;  /* 0x0000040026267890 */ /* 0x000fe2000fffe03f */
[----:B------:R-:W-:Y:S01]  /*e630*/  WARPGROUP.ARRIVE ;  /* 0x00000000000079c5 */ /* 0x000fe20000000000 */
[----:B------:R-:W-:Y:S01]  /*e640*/  UMOV UR11, 0x40000040 ;  /* 0x40000040000b7882 */ /* 0x000fe20000000000 */
[----:B01----:R-:W0:Y:S01]  /*e650*/  SHFL.BFLY PT, R0, R5, 0x2, 0x1f ;  /* 0x0c401f0005007f89 */ /* 0x003e2200000e0000 */
[----:B------:R-:W-:Y:S01]  /*e660*/  USHF.R.U32.HI UR38, URZ, 0x4, UR38 ;  /* 0x000000043f267899 */ /* 0x000fe20008011626 */
[----:B------:R-:W-:Y:S02]  /*e670*/  IMAD.U32 R12, RZ, RZ, UR7 ;  /* 0x00000007ff0c7e24 */ /* 0x000fe4000f8e00ff */
[----:B------:R-:W1:Y:S01]  /*e680*/  SHFL.BFLY PT, R3, R4, 0x2, 0x1f ;  /* 0x0c401f0004037f89 */ /* 0x000e6200000e0000 */
[----:B------:R-:W-:Y:S01]  /*e690*/  ULOP3.LUT UR38, UR38, 0x3fff, URZ, 0xc0, !UPT ;  /* 0x00003fff26267892 */ /* 0x000fe2000f8ec03f */
[----:B------:R-:W-:Y:S02]  /*e6a0*/  @!P1 VIADD R12, R12, 0x16860 ;  /* 0x000168600c0c9836 */ /* 0x000fe40000000000 */
[----:B------:R-:W-:Y:S01]  /*e6b0*/  IMAD.MOV.U32 R8, RZ, RZ, RZ ;  /* 0x000000ffff087224 */ /* 0x000fe200078e00ff */
[----:B------:R-:W-:-:S02]  /*e6c0*/  ULEA UR4, UR4, UR38, 0xa ;  /* 0x0000002604047291 */ /* 0x000fc4000f8e503f */
[----:B------:R-:W-:Y:S02]  /*e6d0*/  @!P1 PRMT R12, RZ, 0x654, R12 ;  /* 0x00000654ff0c9816 */ /* 0x000fe4000000000c */
[----:B------:R-:W-:-:S03]  /*e6e0*/  UIADD3 UR6, UR4, 0x80, URZ ;  /* 0x0000008004067890 */ /* 0x000fc6000fffe03f */
[----:B------:R-:W-:Y:S02]  /*e6f0*/  UMOV UR10, UR4 ;  /* 0x00000004000a7c82 */ /* 0x000fe40008000000 */
[----:B------:R-:W-:Y:S01]  /*e700*/  HGMMA.64x64x16.F32 R88, R148, gdesc[UR8].tnspB, R88, gsb0 ;  /* 0x40e0000894587df0 */ /* 0x000fe20008000858 */
[----:B------:R-:W-:Y:S01]  /*e710*/  UMOV UR11, 0x40000040 ;  /* 0x40000040000b7882 */ /* 0x000fe20000000000 */
[----:B------:R-:W-:Y:S01]  /*e720*/  UMOV UR10, UR6 ;  /* 0x00000006000a7c82 */ /* 0x000fe20008000000 */
[----:B------:R-:W-:Y:S01]  /*e730*/  UIADD3 UR6, UR4, 0x100, URZ ;  /* 0x0000010004067890 */ /* 0x000fe2000fffe03f */
[----:B0-----:R-:W-:Y:S01]  /*e740*/  FADD.FTZ R0, R0, R5 ;  /* 0x0000000500007221 */ /* 0x001fe20000010000 */
[----:B-1----:R-:W-:Y:S01]  /*e750*/  FADD.FTZ R6, R3, R4 ;  /* 0x0000000403067221 */ /* 0x002fe20000010000 */
[----:B------:R-:W-:-:S03]  /*e760*/  IMAD.MOV.U32 R4, RZ, RZ, RZ ;  /* 0x000000ffff047224 */ /* 0x000fc600078e00ff */
[----:B------:R-:W0:Y:S04]  /*e770*/  SHFL.BFLY PT, R3, R0, 0x1, 0x1f ;  /* 0x0c201f0000037f89 */ /* 0x000e2800000e0000 */
[----:B------:R-:W1:Y:S01]  /*e780*/  SHFL.BFLY PT, R9, R6, 0x1, 0x1f ;  /* 0x0c201f0006097f89 */ /* 0x000e6200000e0000 */
[----:B0-----:R-:W-:Y:S01]  /*e790*/  FADD.FTZ R13, R0, R3 ;  /* 0x00000003000d7221 */ /* 0x001fe20000010000 */
[----:B------:R-:W-:Y:S02]  /*e7a0*/  IMAD.MOV.U32 R3, RZ, RZ, -0x800000 ;  /* 0xff800000ff037424 */ /* 0x000fe400078e00ff */
        /* <DEDUP_REMOVED lines=11> */
[----:B------:R-:W-:Y:S01]  /*e860*/  PLOP3.LUT P0, PT, PT, PT, PT, 0x8, 0x0 ;  /* 0x000000000000781c */ /* 0x000fe20003f0e170 */
[----:B------:R-:W-:Y:S02]  /*e870*/  WARPGROUP.DEPBAR.LE gsb0, 0x0 ;  /* 0x00008000000079c5 */ /* 0x000fe40000010000 */
[----:B------:R-:W-:Y:S01]  /*e880*/  WARPGROUP.ARRIVE ;  /* 0x00000000000079c5 */ /* 0x000fe20000000000 */
[----:B------:R-:W0:Y:S01]  /*e890*/  @P2 MUFU.RCP R8, R14 ;  /* 0x0000000e00082308 */ /* 0x000e220000001000 */
[----:B-1----:R-:W-:-:S04]  /*e8a0*/  @P2 FMUL.FTZ R10, R9, 0.69314718246459960938 ;  /* 0x3f317218090a2820 */ /* 0x002fc80000410000 */
[----:B------:R-:W-:Y:S01]  /*e8b0*/  HGMMA.64x64x16.F32 R88, R144, gdesc[UR8].tnspB, R88, gsb0 ;  /* 0x40e0000890587df0 */ /* 0x000fe20008000858 */
[----:B------:R-:W-:Y:S01]  /*e8c0*/  UMOV UR10, UR6 ;  /* 0x00000006000a7c82 */ /* 0x000fe20008000000 */
[----:B------:R-:W-:Y:S01]  /*e8d0*/  UMOV UR11, 0x40000040 ;  /* 0x40000040000b7882 */ /* 0x000fe20000000000 */
[----:B------:R-:W-:Y:S01]  /*e8e0*/  UIADD3 UR6, UR4, 0x180, URZ ;  /* 0x0000018004067890 */ /* 0x000fe2000fffe03f */
[----:B------:R-:W-:Y:S01]  /*e8f0*/  @P2 FFMA.FTZ R0, R15, R11, R10 ;  /* 0x0000000b0f002223 */ /* 0x000fe2000001000a */
[----:B------:R-:W-:Y:S02]  /*e900*/  WARPGROUP.DEPBAR.LE gsb0, 0x0 ;  /* 0x00008000000079c5 */ /* 0x000fe40000010000 */
[----:B------:R-:W-:-:S06]  /*e910*/  WARPGROUP.ARRIVE ;  /* 0x00000000000079c5 */ /* 0x000fcc0000000000 */
[----:B------:R-:W-:Y:S01]  /*e920*/  HGMMA.64x64x16.F32 R88, R140, gdesc[UR8].tnspB, R88, gsb0 ;  /* 0x40e000088c587df0 */ /* 0x000fe20008000858 */
[----:B------:R-:W-:Y:S01]  /*e930*/  UMOV UR10, UR6 ;  /* 0x00000006000a7c82 */ /* 0x000fe20008000000 */
[----:B------:R-:W-:Y:S01]  /*e940*/  UMOV UR11, 0x40000040 ;  /* 0x40000040000b7882 */ /* 0x000fe20000000000 */
[----:B------:R-:W-:Y:S01]  /*e950*/  UIADD3 UR6, UR4, 0x200, URZ ;  /* 0x0000020004067890 */ /* 0x000fe2000fffe03f */
        /* <DEDUP_REMOVED lines=11> */
[----:B------:R-:W-:Y:S02]  /*ea10*/  UIADD3 UR6, UR4, 0x300, URZ ;  /* 0x0000030004067890 */ /* 0x000fe4000fffe03f */
[----:B------:R-:W-:Y:S01]  /*ea20*/  UIADD3 UR4, UR4, 0x380, URZ ;  /* 0x0000038004047890 */ /* 0x000fe2000fffe03f */
[----:B------:R-:W-:Y:S02]  /*ea30*/  WARPGROUP.DEPBAR.LE gsb0, 0x0 ;  /* 0x00008000000079c5 */ /* 0x000fe40000010000 */
[----:B------:R-:W-:-:S06]  /*ea40*/  WARPGROUP.ARRIVE ;  /* 0x00000000000079c5 */ /* 0x000fcc0000000000 */
[----:B------:R-:W-:Y:S01]  /*ea50*/  HGMMA.64x64x16.F32 R88, R128, gdesc[UR8].tnspB, R88, gsb0 ;  /* 0x40e0000880587df0 */ /* 0x000fe20008000858 */
[----:B------:R-:W-:Y:S01]  /*ea60*/  UMOV UR10, UR6 ;  /* 0x00000006000a7c82 */ /* 0x000fe20008000000 */
[----:B------:R-:W-:Y:S01]  /*ea70*/  UMOV UR11, 0x40000040 ;  /* 0x40000040000b7882 */ /* 0x000fe20000000000 */
[----:B------:R-:W-:Y:S02]  /*ea80*/  WARPGROUP.DEPBAR.LE gsb0, 0x0 ;  /* 0x00008000000079c5 */ /* 0x000fe40000010000 */
[----:B------:R-:W-:-:S06]  /*ea90*/  WARPGROUP.ARRIVE ;  /* 0x00000000000079c5 */ /* 0x000fcc0000000000 */
[----:B------:R-:W-:Y:S01]  /*eaa0*/  HGMMA.64x64x16.F32 R88, R124, gdesc[UR8].tnspB, R88, gsb0 ;  /* 0x40e000087c587df0 */ /* 0x000fe20008000858 */
[----:B------:R-:W-:Y:S01]  /*eab0*/  UMOV UR10, UR4 ;  /* 0x00000004000a7c82 */ /* 0x000fe20008000000 */
[----:B------:R-:W-:Y:S01]  /*eac0*/  UMOV UR11, 0x40000040 ;  /* 0x40000040000b7882 */ /* 0x000fe20000000000 */
[----:B------:R-:W-:Y:S02]  /*ead0*/  WARPGROUP.DEPBAR.LE gsb0, 0x0 ;  /* 0x00008000000079c5 */ /* 0x000fe40000010000 */
[----:B------:R-:W-:-:S06]  /*eae0*/  WARPGROUP.ARRIVE ;  /* 0x00000000000079c5 */ /* 0x000fcc0000000000 */
[----:B------:R-:W-:Y:S03]  /*eaf0*/  HGMMA.64x64x16.F32 R88, R120, gdesc[UR8].tnspB, R88, gsb0 ;  /* 0x40e0000878587df0 */ /* 0x000fe60008000858 */
        /* <DEDUP_REMOVED lines=34> */
.L_x_12960:
[----:B------:R-:W-:Y:S05]  /*ed20*/  @P0 BRA `(.L_x_13031) ;  /* 0x0000000c00c80947 */ /* 0x000fea0003800000 */
[----:B------:R-:W-:Y:S01]  /*ed30*/  VIADD R2, R2, 0xffffff80 ;  /* 0xffffff8002027836 */ /* 0x000fe20000000000 */
[----:B------:R-:W0:Y:S01]  /*ed40*/  LDC R17, c[0x0][0xbe8] ;  /* 0x0002fa00ff117b82 */ /* 0x000e220000000800 */
[----:B------:R-:W1:Y:S01]  /*ed50*/  S2R R19, SR_CTAID.X ;  /* 0x0000000000137919 */ /* 0x000e620000002500 */
[----:B------:R-:W-:Y:S02]  /*ed60*/  USHF.R.S32.HI UR7, URZ, 0x1f, UR36 ;  /* 0x0000001f3f077899 */ /* 0x000fe40008011424 */
[----:B------:R-:W-:Y:S01]  /*ed70*/  IMAD R16, RZ, RZ, -UR36 ;  /* 0x80000024ff107e24 */ /* 0x000fe2000f8e02ff */
[----:B------:R-:W-:Y:S01]  /*ed80*/  SHF.R.S32.HI R5, RZ, 0x1f, R2 ;  /* 0x0000001fff057819 */ /* 0x000fe20000011402 */
[----:B------:R-:W-:Y:S01]  /*ed90*/  ULDC.64 UR8, c[0x0][0xbd0] ;  /* 0x0002f40000087ab9 */ /* 0x000fe20000000a00 */
[----:B------:R-:W-:Y:S01]  /*eda0*/  BSSY B0, `(.L_x_13032) ;  /* 0x00000b6000007945 */ /* 0x000fe20003800000 */
[----:B------:R-:W-:Y:S01]  /*edb0*/  UIMAD UR6, UR7, UR8, URZ ;  /* 0x00000008070672a4 */ /* 0x000fe2000f8e023f */
[CC--:B------:R-:W-:Y:S01]  /*edc0*/  LEA.HI R4, R5.reuse, R2.reuse, RZ, 0x7 ;  /* 0x0000000205047211 */ /* 0x0c0fe200078f38ff */
[----:B------:R-:W2:Y:S01]  /*edd0*/  S2UR UR12, SR_CTAID.Z ;  /* 0x00000000000c79c3 */ /* 0x000ea20000002700 */
[----:B------:R-:W-:Y:S01]  /*ede0*/  LEA.HI R8, R5, R2, RZ, 0x2 ;  /* 0x0000000205087211 */ /* 0x000fe200078f10ff */
[----:B------:R-:W-:Y:S01]  /*edf0*/  UIMAD.WIDE.U32 UR4, UR36, UR8, URZ ;  /* 0x00000008240472a5 */ /* 0x000fe2000f8e003f */
[----:B------:R-:W-:Y:S01]  /*ee00*/  LOP3.LUT R7, R4, 0xffffff80, RZ, 0xc0, !PT ;  /* 0xffffff8004077812 */ /* 0x000fe200078ec0ff */
[----:B------:R-:W-:Y:S01]  /*ee10*/  UIMAD UR6, UR36, UR9, UR6 ;  /* 0x00000009240672a4 */ /* 0x000fe2000f8e0206 */
[----:B------:R-:W-:-:S02]  /*ee20*/  SHF.R.S32.HI R4, RZ, 0x7, R4 ;  /* 0x00000007ff047819 */ /* 0x000fc40000011404 */
[----:B------:R-:W-:Y:S01]  /*ee30*/  LOP3.LUT R13, R8, 0xfffffffc, RZ, 0xc0, !PT ;  /* 0xfffffffc080d7812 */ /* 0x000fe200078ec0ff */
[----:B------:R-:W-:Y:S01]  /*ee40*/  IMAD.IADD R22, R2, 0x1, -R7 ;  /* 0x0000000102167824 */ /* 0x000fe200078e0a07 */
[----:B------:R-:W3:Y:S01]  /*ee50*/  S2UR UR11, SR_CTAID.Y ;  /* 0x00000000000b79c3 */ /* 0x000ee20000002600 */
[----:B------:R-:W-:Y:S01]  /*ee60*/  IMAD.HI R5, R4, 0x55555556, RZ ;  /* 0x5555555604057827 */ /* 0x000fe200078e02ff */
[----:B------:R-:W-:Y:S02]  /*ee70*/  UIADD3 UR6, UR5, UR6, URZ ;  /* 0x0000000605067290 */ /* 0x000fe4000fffe03f */
[----:B------:R-:W-:Y:S01]  /*ee80*/  SHF.R.S32.HI R9, RZ, 0x1f, R22 ;  /* 0x0000001fff097819 */ /* 0x000fe20000011416 */
[----:B------:R-:W-:-:S03]  /*ee90*/  IMAD.IADD R13, R2, 0x1, -R13 ;  /* 0x00000001020d7824 */ /* 0x000fc600078e0a0d */
[----:B------:R-:W-:Y:S01]  /*eea0*/  BAR.SYNC.DEFER_BLOCKING 0x1, 0x180 ;  /* 0x0046000000007b1d */ /* 0x000fe20000010000 */
[----:B0-----:R-:W-:Y:S02]  /*eeb0*/  ISETP.NE.AND P0, PT, R17, 0x1, PT ;  /* 0x000000011100780c */ /* 0x001fe40003f05270 */
[----:B------:R-:W-:Y:S02]  /*eec0*/  LEA.HI R23, R9, R22, RZ, 0x2 ;  /* 0x0000001609177211 */ /* 0x000fe400078f10ff */
[----:B------:R-:W-:-:S03]  /*eed0*/  LEA.HI R5, R5, R5, RZ, 0x1 ;  /* 0x0000000505057211 */ /* 0x000fc600078f08ff */
[----:B------:R-:W3:Y:S01]  /*eee0*/  LDC R21, c[0x0][0xc50] ;  /* 0x00031400ff157b82 */ /* 0x000ee20000000800 */
[--C-:B------:R-:W-:Y:S01]  /*eef0*/  SHF.R.S32.HI R6, RZ, 0x2, R23.reuse ;  /* 0x00000002ff067819 */ /* 0x100fe20000011417 */
[----:B------:R-:W-:Y:S01]  /*ef00*/  ULDC.64 UR8, c[0x0][0xb38] ;  /* 0x0002ce0000087ab9 */ /* 0x000fe20000000a00 */
[----:B------:R-:W-:Y:S01]  /*ef10*/  SHF.R.S32.HI R7, RZ, 0x1f, R23 ;  /* 0x0000001fff077819 */ /* 0x000fe20000011417 */
[----:B--2---:R-:W-:Y:S01]  /*ef20*/  USHF.R.S32.HI UR10, URZ, 0x1f, UR12 ;  /* 0x0000001f3f0a7899 */ /* 0x004fe2000801140c */
[----:B------:R-:W-:Y:S01]  /*ef30*/  LEA.HI R9, R9, R22, RZ, 0x5 ;  /* 0x0000001609097211 */ /* 0x000fe200078f28ff */
[----:B------:R-:W-:Y:S01]  /*ef40*/  UIMAD UR7, UR7, UR8, URZ ;  /* 0x00000008070772a4 */ /* 0x000fe2000f8e023f */
[----:B------:R-:W-:Y:S01]  /*ef50*/  LEA.HI R7, R7, R6, RZ, 0x3 ;  /* 0x0000000607077211 */ /* 0x000fe200078f18ff */
[----:B------:R-:W0:Y:S01]  /*ef60*/  LDC.64 R14, c[0x0][0xb40] ;  /* 0x0002d000ff0e7b82 */ /* 0x000e220000000a00 */
[----:B------:R-:W-:Y:S02]  /*ef70*/  SHF.R.S32.HI R9, RZ, 0x5, R9 ;  /* 0x00000005ff097819 */ /* 0x000fe40000011409 */
[----:B------:R-:W-:Y:S01]  /*ef80*/  LOP3.LUT R11, R7, 0xfffffff8, RZ, 0xc0, !PT ;  /* 0xfffffff8070b7812 */ /* 0x000fe200078ec0ff */
[----:B------:R-:W-:Y:S01]  /*ef90*/  IMAD R7, R5, -0x3, R4 ;  /* 0xfffffffd05077824 */ /* 0x000fe200078e0204 */
[----:B------:R-:W-:Y:S01]  /*efa0*/  LEA.HI R4, R13, R13, RZ, 0x1 ;  /* 0x0000000d0d047211 */ /* 0x000fe200078f08ff */
[----:B------:R-:W-:Y:S01]  /*efb0*/  IMAD.U32 R5, RZ, RZ, UR5 ;  /* 0x00000005ff057e24 */ /* 0x000fe2000f8e00ff */
[----:B------:R-:W-:Y:S01]  /*efc0*/  LOP3.LUT R23, R23, 0x7ffffffc, RZ, 0xc0, !PT ;  /* 0x7ffffffc17177812 */ /* 0x000fe200078ec0ff */
[----:B------:R-:W-:Y:S01]  /*efd0*/  IMAD.IADD R2, R6, 0x1, -R11 ;  /* 0x0000000106027824 */ /* 0x000fe200078e0a0b */
[----:B------:R-:W-:Y:S01]  /*efe0*/  LOP3.LUT R4, R4, 0x1ffffffe, RZ, 0xc0, !PT ;  /* 0x1ffffffe04047812 */ /* 0x000fe200078ec0ff */
[----:B------:R-:W2:Y:S01]  /*eff0*/  LDC.64 R10, c[0x0][0xbd8] ;  /* 0x0002f600ff0a7b82 */ /* 0x000ea20000000a00 */
[----:B------:R-:W-:Y:S01]  /*f000*/  IMAD.U32 R5, RZ, RZ, UR6 ;  /* 0x00000006ff057e24 */ /* 0x000fe2000f8e00ff */
[----:B------:R-:W-:Y:S01]  /*f010*/  UIMAD UR6, UR36, UR9, UR7 ;  /* 0x00000009240672a4 */ /* 0x000fe2000f8e0207 */
[----:B------:R-:W-:-:S02]  /*f020*/  IMAD R2, R9, 0x10, R2 ;  /* 0x0000001009027824 */ /* 0x000fc400078e0202 */
[----:B------:R-:W-:Y:S02]  /*f030*/  IMAD.IADD R25, R13, 0x1, -R4 ;  /* 0x000000010d197824 */ /* 0x000fe400078e0a04 */
[----:B------:R-:W-:Y:S01]  /*f040*/  IMAD R2, R7, 0x40, R2 ;  /* 0x0000004007027824 */ /* 0x000fe200078e0202 */
[----:B------:R-:W4:Y:S01]  /*f050*/  @P0 LDC R9, c[0x0][0xbec] ;  /* 0x0002fb00ff090b82 */ /* 0x000f220000000800 */
[----:B------:R-:W-:Y:S01]  /*f060*/  IMAD.U32 R4, RZ, RZ, UR4 ;  /* 0x00000004ff047e24 */ /* 0x000fe2000f8e00ff */
[----:B------:R-:W-:Y:S01]  /*f070*/  UIMAD.WIDE.U32 UR4, UR36, UR8, URZ ;  /* 0x00000008240472a5 */ /* 0x000fe2000f8e003f */
[--C-:B------:R-:W-:Y:S02]  /*f080*/  IMAD R6, R25, 0x8, R2.reuse ;  /* 0x0000000819067824 */ /* 0x100fe400078e0202 */
[----:B---3--:R-:W-:Y:S01]  /*f090*/  IMAD R21, R21, R16, UR11 ;  /* 0x0000000b15157e24 */ /* 0x008fe2000f8e0210 */
[----:B------:R-:W-:Y:S01]  /*f0a0*/  UIADD3 UR6, UR5, UR6, URZ ;  /* 0x0000000605067290 */ /* 0x000fe2000fffe03f */
[----:B0-----:R-:W-:Y:S01]  /*f0b0*/  IMAD R12, R14, UR10, RZ ;  /* 0x0000000a0e0c7c24 */ /* 0x001fe2000f8e02ff */
[----:B------:R-:W0:Y:S01]  /*f0c0*/  @P0 LDC R13, c[0x0][0xbf0] ;  /* 0x0002fc00ff0d0b82 */ /* 0x000e220000000800 */
[----:B------:R-:W-:Y:S01]  /*f0d0*/  IMAD.U32 R7, RZ, RZ, UR5 ;  /* 0x00000005ff077e24 */ /* 0x000fe2000f8e00ff */
[----:B------:R-:W-:Y:S01]  /*f0e0*/  ULDC.64 UR8, c[0x0][0xb28] ;  /* 0x0002ca0000087ab9 */ /* 0x000fe20000000a00 */
[----:B-1----:R-:W-:-:S02]  /*f0f0*/  IMAD R2, R19, 0xc0, R2 ;  /* 0x000000c013027824 */ /* 0x002fc400078e0202 */
[----:B------:R-:W-:Y:S01]  /*f100*/  IMAD.U32 R7, RZ, RZ, UR6 ;  /* 0x00000006ff077e24 */ /* 0x000fe2000f8e00ff */
[----:B------:R-:W-:Y:S01]  /*f110*/  ULDC.64 UR6, c[0x0][0xb48] ;  /* 0x0002d20000067ab9 */ /* 0x000fe20000000a00 */
[----:B------:R-:W-:Y:S01]  /*f120*/  VIADD R16, R2, 0x8 ;  /* 0x0000000802107836 */ /* 0x000fe20000000000 */
[----:B------:R-:W1:Y:S01]  /*f130*/  @P0 LDC R27, c[0x0][0xbec] ;  /* 0x0002fb00ff1b0b82 */ /* 0x000e620000000800 */
[C---:B--2---:R-:W-:Y:S02]  /*f140*/  IMAD R8, R10.reuse, UR10, RZ ;  /* 0x0000000a0a087c24 */ /* 0x044fe4000f8e02ff */
[----:B------:R-:W-:-:S04]  /*f150*/  IMAD.WIDE.U32 R4, R10, UR12, R4 ;  /* 0x0000000c0a047c25 */ /* 0x000fc8000f8e0004 */
[----:B------:R-:W-:Y:S01]  /*f160*/  IMAD R11, R11, UR12, R8 ;  /* 0x0000000c0b0b7c24 */ /* 0x000fe2000f8e0208 */
[----:B------:R-:W2:Y:S01]  /*f170*/  @P0 LDC R18, c[0x0][0xbf0] ;  /* 0x0002fc00ff120b82 */ /* 0x000ea20000000800 */
[----:B------:R-:W-:Y:S02]  /*f180*/  IMAD R8, R19, 0xc0, R6 ;  /* 0x000000c013087824 */ /* 0x000fe400078e0206 */
[----:B------:R-:W-:Y:S01]  /*f190*/  IMAD.U32 R6, RZ, RZ, UR4 ;  /* 0x00000004ff067e24 */ /* 0x000fe2000f8e00ff */
[----:B------:R-:W-:Y:S01]  /*f1a0*/  ULDC.64 UR4, c[0x0][0xbe0] ;  /* 0x0002f80000047ab9 */ /* 0x000fe20000000a00 */
[----:B----4-:R-:W-:-:S04]  /*f1b0*/  @P0 IMAD.HI.U32 R10, R8, R9, RZ ;  /* 0x00000009080a0227 */ /* 0x010fc800078e00ff */
[----:B------:R-:W-:Y:S01]  /*f1c0*/  IMAD.MOV.U32 R9, RZ, RZ, R8 ;  /* 0x000000ffff097224 */ /* 0x000fe200078e0008 */
[----:B0-----:R-:W-:Y:S01]  /*f1d0*/  @P0 SHF.R.U32.HI R9, RZ, R13, R10 ;  /* 0x0000000dff090219 */ /* 0x001fe2000001160a */
[----:B------:R-:W-:Y:S01]  /*f1e0*/  IMAD R13, R15, UR12, R12 ;  /* 0x0000000c0f0d7c24 */ /* 0x000fe2000f8e020c */
[----:B------:R-:W-:Y:S01]  /*f1f0*/  SHF.R.S32.HI R12, RZ, 0x1f, R21 ;  /* 0x0000001fff0c7819 */ /* 0x000fe20000011415 */
[----:B------:R-:W-:-:S04]  /*f200*/  IMAD.WIDE.U32 R6, R14, UR12, R6 ;  /* 0x0000000c0e067c25 */ /* 0x000fc8000f8e0006 */
[----:B------:R-:W-:Y:S02]  /*f210*/  IMAD.IADD R5, R5, 0x1, R11 ;  /* 0x0000000105057824 */ /* 0x000fe400078e020b */
        /* <DEDUP_REMOVED lines=45> */
[----:B------:R-:W-:Y:S01]  /*f4f0*/  IMAD.IADD R19, R22, 0x1, -R23 ;  /* 0x0000000116137824 */ /* 0x000fe200078e0a17 */
[----:B------:R-:W-:Y:S01]  /*f500*/  LEA.HI.X R20, R6, UR9, R5, 0x2, P1 ;  /* 0x0000000906147c11 */ /* 0x000fe200088f1405 */
        /* <DEDUP_REMOVED lines=8> */
[----:B------:R-:W-:Y:S01]  /*f590*/  SHFL.IDX PT, R6, R8, 0x1, 0x1c1f ;  /* 0x003c1f0008067f89 */ /* 0x000fe200000e0000 */
[----:B------:R-:W-:-:S03]  /*f5a0*/  IMAD.SHL.U32 R19, R19, 0x2, RZ ;  /* 0x0000000213137824 */ /* 0x000fc600078e00ff */
[----:B------:R-:W1:Y:S03]  /*f5b0*/  SHFL.IDX PT, R7, R9, 0x1, 0x1c1f ;  /* 0x003c1f0009077f89 */ /* 0x000e6600000e0000 */
[----:B------:R-:W-:Y:S01]  /*f5c0*/  SYNCS.ARRIVE.TRANS64.RED.A1T0 RZ, [UR4], RZ ;  /* 0x000000ffffff79a7 */ /* 0x000fe20008100404 */
[----:B------:R2:W3:Y:S04]  /*f5d0*/  SHFL.IDX PT, R14, R18, RZ, 0x1c1f ;  /* 0x001c1fff120e7589 */ /* 0x0004e800000e0000 */
[----:B------:R2:W4:Y:S04]  /*f5e0*/  SHFL.IDX PT, R15, R20, RZ, 0x1c1f ;  /* 0x001c1fff140f7589 */ /* 0x00052800000e0000 */
[----:B0-----:R2:W-:Y:S04]  /*f5f0*/  @!P1 ST.E desc[UR48][R4.64], R3 ;  /* 0x0000000304009985 */ /* 0x0015e8000c101930 */
[----:B-1----:R2:W-:Y:S01]  /*f600*/  @!P0 ST.E desc[UR48][R6.64], R0 ;  /* 0x0000000006008985 */ /* 0x0025e2000c101930 */
[----:B------:R-:W-:Y:S05]  /*f610*/  @P2 BRA `(.L_x_13033) ;  /* 0x0000000000b82947 */ /* 0x000fea0003800000 */
[----:B------:R-:W-:Y:S01]  /*f620*/  ULDC UR4, c[0x0][0xac8] ;  /* 0x0002b20000047ab9 */ /* 0x000fe20000000800 */
[C---:B--2---:R-:W-:Y:S01]  /*f630*/  VIADD R0, R19.reuse, 0x8 ;  /* 0x0000000813007836 */ /* 0x044fe20000000000 */
[C---:B------:R-:W-:Y:S01]  /*f640*/  ISETP.GE.AND P0, PT, R19.reuse, UR4, PT ;  /* 0x0000000413007c0c */ /* 0x040fe2000bf06270 */
[C---:B------:R-:W-:Y:S02]  /*f650*/  VIADD R4, R19.reuse, 0x10 ;  /* 0x0000001013047836 */ /* 0x040fe40000000000 */
[C---:B------:R-:W-:Y:S02]  /*f660*/  VIADD R5, R19.reuse, 0x18 ;  /* 0x0000001813057836 */ /* 0x040fe40000000000 */
[C---:B------:R-:W-:Y:S01]  /*f670*/  VIADD R6, R19.reuse, 0x20 ;  /* 0x0000002013067836 */ /* 0x040fe20000000000 */
[----:B------:R-:W-:Y:S01]  /*f680*/  ISETP.GE.AND P1, PT, R4, UR4, PT ;  /* 0x0000000404007c0c */ /* 0x000fe2000bf26270 */
[----:B------:R-:W-:Y:S01]  /*f690*/  VIADD R7, R19, 0x28 ;  /* 0x0000002813077836 */ /* 0x000fe20000000000 */
[----:B------:R-:W-:Y:S01]  /*f6a0*/  ISETP.GE.AND P2, PT, R5, UR4, PT ;  /* 0x0000000405007c0c */ /* 0x000fe2000bf46270 */
[C---:B------:R-:W-:Y:S01]  /*f6b0*/  VIADD R9, R19.reuse, 0x30 ;  /* 0x0000003013097836 */ /* 0x040fe20000000000 */
[----:B------:R-:W-:Y:S01]  /*f6c0*/  ISETP.GE.AND P3, PT, R6, UR4, PT ;  /* 0x0000000406007c0c */ /* 0x000fe2000bf66270 */
[----:B------:R-:W-:Y:S01]  /*f6d0*/  VIADD R11, R19, 0x38 ;  /* 0x00000038130b7836 */ /* 0x000fe20000000000 */
[----:B------:R-:W-:Y:S01]  /*f6e0*/  ISETP.GE.AND P4, PT, R7, UR4, PT ;  /* 0x0000000407007c0c */ /* 0x000fe2000bf86270 */
[----:B---34-:R-:W-:Y:S01]  /*f6f0*/  @!P0 IMAD.WIDE R2, R19, 0x4, R14 ;  /* 0x0000000413028825 */ /* 0x018fe200078e020e */
[----:B------:R-:W-:-:S02]  /*f700*/  ISETP.GE.AND P5, PT, R9, UR4, PT ;  /* 0x0000000409007c0c */ /* 0x000fc4000bfa6270 */
[----:B------:R-:W-:Y:S02]  /*f710*/  ISETP.GE.AND P6, PT, R11, UR4, PT ;  /* 0x000000040b007c0c */ /* 0x000fe4000bfc6270 */
[----:B------:R0:W-:Y:S01]  /*f720*/  @!P0 ST.E.64 desc[UR48][R2.64], R88 ;  /* 0x0000005802008985 */ /* 0x0001e2000c101b30 */
[----:B------:R-:W-:Y:S02]  /*f730*/  ISETP.GE.AND P0, PT, R0, UR4, PT ;  /* 0x0000000400007c0c */ /* 0x000fe4000bf06270 */
[----:B------:R-:W-:Y:S02]  /*f740*/  @!P1 LEA.HI R4, R4, R4, RZ, 0x1 ;  /* 0x0000000404049211 */ /* 0x000fe400078f08ff */
[----:B------:R-:W-:Y:S02]  /*f750*/  @!P3 LEA.HI R6, R6, R6, RZ, 0x1 ;  /* 0x000000060606b211 */ /* 0x000fe400078f08ff */
[----:B------:R-:W-:Y:S02]  /*f760*/  @!P4 LEA.HI R8, R7, R7, RZ, 0x1 ;  /* 0x000000070708c211 */ /* 0x000fe400078f08ff */
[----:B------:R-:W-:-:S02]  /*f770*/  @!P5 LEA.HI R10, R9, R9, RZ, 0x1 ;  /* 0x00000009090ad211 */ /* 0x000fc400078f08ff */
[----:B------:R-:W-:Y:S02]  /*f780*/  @!P6 LEA.HI R12, R11, R11, RZ, 0x1 ;  /* 0x0000000b0b0ce211 */ /* 0x000fe400078f08ff */
[----:B------:R-:W-:Y:S02]  /*f790*/  @!P3 LOP3.LUT R9, R6, 0xfffffffe, RZ, 0xc0, !PT ;  /* 0xfffffffe0609b812 */ /* 0x000fe400078ec0ff */
[----:B------:R-:W-:Y:S02]  /*f7a0*/  @!P0 LEA.HI R0, R0, R0, RZ, 0x1 ;  /* 0x0000000000008211 */ /* 0x000fe400078f08ff */
[----:B0-----:R-:W-:Y:S02]  /*f7b0*/  @!P2 LEA.HI R2, R5, R5, RZ, 0x1 ;  /* 0x000000050502a211 */ /* 0x001fe400078f08ff */
[----:B------:R-:W-:Y:S02]  /*f7c0*/  @!P0 LOP3.LUT R3, R0, 0xfffffffe, RZ, 0xc0, !PT ;  /* 0xfffffffe00038812 */ /* 0x000fe400078ec0ff */
[----:B------:R-:W-:-:S02]  /*f7d0*/  @!P1 LOP3.LUT R5, R4, 0xfffffffe, RZ, 0xc0, !PT ;  /* 0xfffffffe04059812 */ /* 0x000fc400078ec0ff */
[----:B------:R-:W-:Y:S01]  /*f7e0*/  @!P2 LOP3.LUT R7, R2, 0xfffffffe, RZ, 0xc0, !PT ;  /* 0xfffffffe0207a812 */ /* 0x000fe200078ec0ff */
[--C-:B------:R-:W-:Y:S01]  /*f7f0*/  @!P0 IMAD.WIDE R2, R3, 0x4, R14.reuse ;  /* 0x0000000403028825 */ /* 0x100fe200078e020e */
[----:B------:R-:W-:Y:S02]  /*f800*/  @!P4 LOP3.LUT R11, R8, 0xfffffffe, RZ, 0xc0, !PT ;  /* 0xfffffffe080bc812 */ /* 0x000fe400078ec0ff */
[----:B------:R-:W-:Y:S01]  /*f810*/  @!P5 LOP3.LUT R13, R10, 0xfffffffe, RZ, 0xc0, !PT ;  /* 0xfffffffe0a0dd812 */ /* 0x000fe200078ec0ff */
[--C-:B------:R-:W-:Y:S01]  /*f820*/  @!P1 IMAD.WIDE R4, R5, 0x4, R14.reuse ;  /* 0x0000000405049825 */ /* 0x100fe200078e020e */
[----:B------:R-:W-:Y:S01]  /*f830*/  @!P6 LOP3.LUT R21, R12, 0xfffffffe, RZ, 0xc0, !PT ;  /* 0xfffffffe0c15e812 */ /* 0x000fe200078ec0ff */
[----:B------:R0:W-:Y:S02]  /*f840*/  @!P0 ST.E.64 desc[UR48][R2.64], R92 ;  /* 0x0000005c02008985 */ /* 0x0001e4000c101b30 */
[--C-:B------:R-:W-:Y:S02]  /*f850*/  @!P2 IMAD.WIDE R6, R7, 0x4, R14.reuse ;  /* 0x000000040706a825 */ /* 0x100fe400078e020e */
[----:B------:R0:W-:Y:S02]  /*f860*/  @!P1 ST.E.64 desc[UR48][R4.64], R96 ;  /* 0x0000006004009985 */ /* 0x0001e4000c101b30 */
[----:B------:R-:W-:-:S02]  /*f870*/  @!P3 IMAD.WIDE R8, R9, 0x4, R14 ;  /* 0x000000040908b825 */ /* 0x000fc400078e020e */
[----:B------:R0:W-:Y:S02]  /*f880*/  @!P2 ST.E.64 desc[UR48][R6.64], R100 ;  /* 0x000000640600a985 */ /* 0x0001e4000c101b30 */
[--C-:B------:R-:W-:Y:S02]  /*f890*/  @!P4 IMAD.WIDE R10, R11, 0x4, R14.reuse ;  /* 0x000000040b0ac825 */ /* 0x100fe400078e020e */
[----:B------:R0:W-:Y:S02]  /*f8a0*/  @!P3 ST.E.64 desc[UR48][R8.64], R104 ;  /* 0x000000680800b985 */ /* 0x0001e4000c101b30 */
[--C-:B------:R-:W-:Y:S02]  /*f8b0*/  @!P5 IMAD.WIDE R12, R13, 0x4, R14.reuse ;  /* 0x000000040d0cd825 */ /* 0x100fe400078e020e */
[----:B------:R0:W-:Y:S02]  /*f8c0*/  @!P4 ST.E.64 desc[UR48][R10.64], R108 ;  /* 0x0000006c0a00c985 */ /* 0x0001e4000c101b30 */
[----:B------:R-:W-:-:S02]  /*f8d0*/  @!P6 IMAD.WIDE R14, R21, 0x4, R14 ;  /* 0x00000004150ee825 */ /* 0x000fc400078e020e */
[----:B------:R0:W-:Y:S04]  /*f8e0*/  @!P5 ST.E.64 desc[UR48][R12.64], R112 ;  /* 0x000000700c00d985 */ /* 0x0001e8000c101b30 */
[----:B------:R0:W-:Y:S02]  /*f8f0*/  @!P6 ST.E.64 desc[UR48][R14.64], R116 ;  /* 0x000000740e00e985 */ /* 0x0001e4000c101b30 */
.L_x_13033:
[----:B------:R-:W-:Y:S05]  /*f900*/  BSYNC B0 ;  /* 0x0000000000007941 */ /* 0x000fea0003800000 */
.L_x_13032:
[----:B------:R-:W-:Y:S01]  /*f910*/  ISETP.GE.AND P0, PT, R16, R17, PT ;  /* 0x000000111000720c */ /* 0x000fe20003f06270 */
[----:B0-----:R0:W1:Y:S04]  /*f920*/  SHFL.IDX PT, R13, R20, 0x1, 0x1c1f ;  /* 0x003c1f00140d7f89 */ /* 0x00106800000e0000 */
[----:B------:R0:W0:Y:S08]  /*f930*/  SHFL.IDX PT, R12, R18, 0x1, 0x1c1f ;  /* 0x003c1f00120c7f89 */ /* 0x00003000000e0000 */
        /* <DEDUP_REMOVED lines=11> */
[----:B------:R-:W-:Y:S01]  /*f9f0*/  VIADD R11, R19, 0x30 ;  /* 0x00000030130b7836 */ /* 0x000fe20000000000 */
[----:B------:R-:W-:-:S02]  /*fa00*/  ISETP.GE.AND P4, PT, R8, UR4, PT ;  /* 0x0000000408007c0c */ /* 0x000fc4000bf86270 */
[----:B------:R-:W-:Y:S02]  /*fa10*/  ISETP.GE.AND P5, PT, R9, UR4, PT ;  /* 0x0000000409007c0c */ /* 0x000fe4000bfa6270 */
[----:B------:R-:W-:Y:S01]  /*fa20*/  ISETP.GE.AND P6, PT, R11, UR4, PT ;  /* 0x000000040b007c0c */ /* 0x000fe2000bfc6270 */
[C---:B01----:R-:W-:Y:S02]  /*fa30*/  @!P0 IMAD.WIDE R2, R19.reuse, 0x4, R12 ;  /* 0x0000000413028825 */ /* 0x043fe400078e020c */
[----:B------:R-:W-:Y:S02]  /*fa40*/  @!P1 LEA.HI R0, R0, R0, RZ, 0x1 ;  /* 0x0000000000009211 */ /* 0x000fe400078f08ff */
[----:B------:R-:W-:Y:S01]  /*fa50*/  @!P2 LEA.HI R6, R6, R6, RZ, 0x1 ;  /* 0x000000060606a211 */ /* 0x000fe200078f08ff */
[----:B------:R0:W-:Y:S01]  /*fa60*/  @!P0 ST.E.64 desc[UR48][R2.64], R90 ;  /* 0x0000005a02008985 */ /* 0x0001e2000c101b30 */
[----:B------:R-:W-:Y:S01]  /*fa70*/  @!P1 LOP3.LUT R5, R0, 0xfffffffe, RZ, 0xc0, !PT ;  /* 0xfffffffe00059812 */ /* 0x000fe200078ec0ff */
[----:B------:R-:W-:Y:S01]  /*fa80*/  VIADD R19, R19, 0x38 ;  /* 0x0000003813137836 */ /* 0x000fe20000000000 */
[----:B------:R-:W-:-:S02]  /*fa90*/  @!P3 LEA.HI R0, R7, R7, RZ, 0x1 ;  /* 0x000000070700b211 */ /* 0x000fc400078f08ff */
[----:B------:R-:W-:Y:S01]  /*faa0*/  @!P4 LEA.HI R8, R8, R8, RZ, 0x1 ;  /* 0x000000080808c211 */ /* 0x000fe200078f08ff */
[--C-:B------:R-:W-:Y:S01]  /*fab0*/  @!P1 IMAD.WIDE R4, R5, 0x4, R12.reuse ;  /* 0x0000000405049825 */ /* 0x100fe200078e020c */
[----:B------:R-:W-:Y:S02]  /*fac0*/  @!P5 LEA.HI R10, R9, R9, RZ, 0x1 ;  /* 0x00000009090ad211 */ /* 0x000fe400078f08ff */
[----:B---3--:R-:W-:Y:S02]  /*fad0*/  @!P6 LEA.HI R14, R11, R11, RZ, 0x1 ;  /* 0x0000000b0b0ee211 */ /* 0x008fe400078f08ff */
[----:B------:R-:W-:Y:S01]  /*fae0*/  @!P2 LOP3.LUT R7, R6, 0xfffffffe, RZ, 0xc0, !PT ;  /* 0xfffffffe0607a812 */ /* 0x000fe200078ec0ff */
[----:B------:R1:W-:Y:S01]  /*faf0*/  @!P1 ST.E.64 desc[UR48][R4.64], R94 ;  /* 0x0000005e04009985 */ /* 0x0003e2000c101b30 */
[----:B------:R-:W-:Y:S02]  /*fb00*/  @!P3 LOP3.LUT R9, R0, 0xfffffffe, RZ, 0xc0, !PT ;  /* 0xfffffffe0009b812 */ /* 0x000fe400078ec0ff */
[----:B------:R-:W-:Y:S01]  /*fb10*/  @!P4 LOP3.LUT R11, R8, 0xfffffffe, RZ, 0xc0, !PT ;  /* 0xfffffffe080bc812 */ /* 0x000fe200078ec0ff */
[----:B0-----:R-:W-:Y:S01]  /*fb20*/  @!P2 IMAD.WIDE R2, R7, 0x4, R12 ;  /* 0x000000040702a825 */ /* 0x001fe200078e020c */
[----:B----4-:R-:W-:-:S02]  /*fb30*/  @!P5 LOP3.LUT R15, R10, 0xfffffffe, RZ, 0xc0, !PT ;  /* 0xfffffffe0a0fd812 */ /* 0x010fc400078ec0ff */
[----:B------:R-:W-:Y:S01]  /*fb40*/  @!P6 LOP3.LUT R17, R14, 0xfffffffe, RZ, 0xc0, !PT ;  /* 0xfffffffe0e11e812 */ /* 0x000fe200078ec0ff */
[--C-:B------:R-:W-:Y:S01]  /*fb50*/  @!P4 IMAD.WIDE R6, R11, 0x4, R12.reuse ;  /* 0x000000040b06c825 */ /* 0x100fe200078e020c */
[----:B------:R0:W-:Y:S01]  /*fb60*/  @!P2 ST.E.64 desc[UR48][R2.64], R98 ;  /* 0x000000620200a985 */ /* 0x0001e2000c101b30 */
[----:B------:R-:W-:Y:S02]  /*fb70*/  ISETP.GE.AND P0, PT, R19, UR4, PT ;  /* 0x0000000413007c0c */ /* 0x000fe4000bf06270 */
        /* <DEDUP_REMOVED lines=13> */
.L_x_13031:
        /* <DEDUP_REMOVED lines=13> */
[----:B------:R-:W-:Y:S01]  /*fd20*/  USHF.R.S32.HI UR6, URZ, 0x1f, UR36 ;  /* 0x0000001f3f067899 */ /* 0x000fe20008011424 */
[----:B------:R-:W-:Y:S01]  /*fd30*/  IMAD.MOV.U32 R5, RZ, RZ, R0 ;  /* 0x000000ffff057224 */ /* 0x000fe200078e0000 */
[----:B------:R-:W-:Y:S02]  /*fd40*/  ULDC.64 UR8, c[0x0][0xbd0] ;  /* 0x0002f40000087ab9 */ /* 0x000fe40000000a00 */
[----:B------:R-:W-:Y:S02]  /*fd50*/  UIMAD UR6, UR6, UR8, URZ ;  /* 0x00000008060672a4 */ /* 0x000fe4000f8e023f */
[----:B------:R-:W-:Y:S01]  /*fd60*/  UIMAD.WIDE.U32 UR4, UR36, UR8, URZ ;  /* 0x00000008240472a5 */ /* 0x000fe2000f8e003f */
[----:B------:R-:W1:Y:S01]  /*fd70*/  LDC.64 R10, c[0x0][0xbd8] ;  /* 0x0002f600ff0a7b82 */ /* 0x000e620000000a00 */
[----:B------:R-:W-:-:S04]  /*fd80*/  UIMAD UR6, UR36, UR9, UR6 ;  /* 0x00000009240672a4 */ /* 0x000fc8000f8e0206 */
[----:B------:R-:W-:Y:S02]  /*fd90*/  UIADD3 UR6, UR5, UR6, URZ ;  /* 0x0000000605067290 */ /* 0x000fe4000fffe03f */
[----:B------:R-:W-:Y:S01]  /*fda0*/  IMAD.U32 R3, RZ, RZ, UR5 ;  /* 0x00000005ff037e24 */ /* 0x000fe2000f8e00ff */
[----:B------:R-:W2:Y:S01]  /*fdb0*/  @P0 LDC R7, c[0x0][0xbec] ;  /* 0x0002fb00ff070b82 */ /* 0x000ea20000000800 */
[----:B------:R-:W-:Y:S01]  /*fdc0*/  IMAD.U32 R2, RZ, RZ, UR4 ;  /* 0x00000004ff027e24 */ /* 0x000fe2000f8e00ff */
[----:B------:R-:W-:Y:S01]  /*fdd0*/  ULDC.64 UR4, c[0x0][0xbe0] ;  /* 0x0002f80000047ab9 */ /* 0x000fe20000000a00 */
[----:B------:R-:W-:-:S05]  /*fde0*/  IMAD.U32 R3, RZ, RZ, UR6 ;  /* 0x00000006ff037e24 */ /* 0x000fca000f8e00ff */
[----:B------:R-:W3:Y:S01]  /*fdf0*/  @P0 LDC R9, c[0x0][0xbf0] ;  /* 0x0002fc00ff090b82 */ /* 0x000ee20000000800 */
[----:B0-----:R-:W-:-:S07]  /*fe00*/  USHF.R.S32.HI UR8, URZ, 0x1f, UR7 ;  /* 0x0000001f3f087899 */ /* 0x001fce0008011407 */
[----:B------:R-:W0:Y:S01]  /*fe10*/  S2UR UR10, SR_CTAID.Y ;  /* 0x00000000000a79c3 */ /* 0x000e220000002600 */
[C---:B-1----:R-:W-:Y:S02]  /*fe20*/  IMAD R12, R10.reuse, UR8, RZ ;  /* 0x000000080a0c7c24 */ /* 0x042fe4000f8e02ff */
[----:B------:R-:W-:-:S04]  /*fe30*/  IMAD.WIDE.U32 R2, R10, UR7, R2 ;  /* 0x000000070a027c25 */ /* 0x000fc8000f8e0002 */
[----:B------:R-:W-:Y:S01]  /*fe40*/  IMAD R11, R11, UR7, R12 ;  /* 0x000000070b0b7c24 */ /* 0x000fe2000f8e020c */
[----:B------:R-:W0:Y:S01]  /*fe50*/  LDC R8, c[0x0][0xc50] ;  /* 0x00031400ff087b82 */ /* 0x000e220000000800 */
[----:B--2---:R-:W-:-:S04]  /*fe60*/  @P0 IMAD.HI.U32 R4, R0, R7, RZ ;  /* 0x0000000700040227 */ /* 0x004fc800078e00ff */
[----:B------:R-:W-:Y:S02]  /*fe70*/  IMAD R7, RZ, RZ, -UR36 ;  /* 0x80000024ff077e24 */ /* 0x000fe4000f8e02ff */
[----:B------:R-:W-:Y:S01]  /*fe80*/  IMAD.IADD R3, R11, 0x1, R3 ;  /* 0x000000010b037824 */ /* 0x000fe200078e0203 */
[----:B---3--:R-:W-:Y:S01]  /*fe90*/  @P0 SHF.R.U32.HI R5, RZ, R9, R4 ;  /* 0x00000009ff050219 */ /* 0x008fe20000011604 */
[----:B0-----:R-:W-:-:S04]  /*fea0*/  IMAD R9, R8, R7, UR10 ;  /* 0x0000000a08097e24 */ /* 0x001fc8000f8e0207 */
        /* <DEDUP_REMOVED lines=21> */
.L_x_12950:
        /* <DEDUP_REMOVED lines=18> */
.L_x_13034:
[----:B------:R-:W-:Y:S01]  /*10120*/  ULDC UR7, c[0x0][0xc50] ;  /* 0x0003140000077ab9 */ /* 0x000fe20000000800 */
[----:B------:R-:W-:Y:S01]  /*10130*/  UMOV UR36, UR6 ;  /* 0x0000000600247c82 */ /* 0x000fe20008000000 */
[----:B------:R-:W-:-:S11]  /*10140*/  UISETP.NE.AND UP0, UPT, UR7, 0x1, UPT ;  /* 0x000000010700788c */ /* 0x000fd6000bf05270 */
[----:B------:R-:W-:Y:S01]  /*10150*/  @UP0 ULDC UR4, c[0x0][0xc54] ;  /* 0x0003150000040ab9 */ /* 0x000fe20000000800 */
[----:B------:R-:W-:Y:S01]  /*10160*/  @UP0 ULDC UR8, c[0x0][0xc58] ;  /* 0x0003160000080ab9 */ /* 0x000fe20000000800 */
[----:B------:R-:W-:-:S04]  /*10170*/  UIMAD.WIDE.U32 UR4, UR6, UR4, URZ ;  /* 0x00000004060472a5 */ /* 0x000fc8000f8e003f */
[----:B------:R-:W-:-:S12]  /*10180*/  @UP0 USHF.R.U32.HI UR36, URZ, UR8, UR5 ;  /* 0x000000083f240299 */ /* 0x000fd80008011605 */
.L_x_13035:
        /* <DEDUP_REMOVED lines=45> */
.L_x_13038:
[----:B------:R-:W-:-:S11]  /*10460*/  UISETP.NE.AND UP0, UPT, UR5, 0x1, UPT ;  /* 0x000000010500788c */ /* 0x000fd6000bf05270 */
[----:B------:R-:W-:Y:S02]  /*10470*/  @UP0 ULDC.64 UR14, c[0x0][0x9e8] ;  /* 0x00027a00000e0ab9 */ /* 0x000fe40000000a00 */
[----:B------:R-:W-:-:S04]  /*10480*/  UIMAD.WIDE.U32 UR6, UR8, UR14, URZ ;  /* 0x0000000e080672a5 */ /* 0x000fc8000f8e003f */
[----:B------:R-:W-:-:S12]  /*10490*/  @UP0 USHF.R.U32.HI UR8, URZ, UR15, UR7 ;  /* 0x0000000f3f080299 */ /* 0x000fd80008011607 */
.L_x_13039:
[----:B------:R-:W-:-:S04]  /*104a0*/  UIMAD UR8, UR8, UR5, UR5 ;  /* 0x00000005080872a4 */ /* 0x000fc8000f8e0205 */
[----:B------:R-:W-:-:S04]  /*104b0*/  UISETP.LT.AND UP0, UPT, UR4, UR8, UPT ;  /* 0x000000080400728c */ /* 0x000fc8000bf01270 */
[----:B------:R-:W-:-:S12]  /*104c0*/  USEL UR4, UR4, UR8, UP0 ;  /* 0x0000000804047287 */ /* 0x000fd80008000000 */
.L_x_13037:
        /* <DEDUP_REMOVED lines=26> */
.L_x_13041:
[----:B------:R-:W-:-:S11]  /*10670*/  UISETP.NE.AND UP0, UPT, UR5, 0x1, UPT ;  /* 0x000000010500788c */ /* 0x000fd6000bf05270 */
[----:B------:R-:W-:Y:S02]  /*10680*/  @UP0 ULDC.64 UR10, c[0x0][0x9e8] ;  /* 0x00027a00000a0ab9 */ /* 0x000fe40000000a00 */
[----:B------:R-:W-:-:S04]  /*10690*/  UIMAD.WIDE.U32 UR6, UR4, UR10, URZ ;  /* 0x0000000a040672a5 */ /* 0x000fc8000f8e003f */
[----:B------:R-:W-:-:S12]  /*106a0*/  @UP0 USHF.R.U32.HI UR4, URZ, UR11, UR7 ;  /* 0x0000000b3f040299 */ /* 0x000fd80008011607 */
.L_x_13042:
[----:B------:R-:W-:-:S04]  /*106b0*/  UIMAD UR4, UR4, UR5, URZ ;  /* 0x00000005040472a4 */ /* 0x000fc8000f8e023f */
[----:B------:R-:W-:-:S04]  /*106c0*/  UISETP.LT.AND UP0, UPT, UR8, UR4, UPT ;  /* 0x000000040800728c */ /* 0x000fc8000bf01270 */
[----:B------:R-:W-:-:S12]  /*106d0*/  USEL UR8, UR8, UR4, !UP0 ;  /* 0x0000000408087287 */ /* 0x000fd8000c000000 */
.L_x_13040:
        /* <DEDUP_REMOVED lines=46> */
.L_x_13043:
[----:B------:R-:W-:Y:S01]  /*109c0*/  UIMAD UR41, UR42, UR46, UR43 ;  /* 0x0000002e2a2972a4 */ /* 0x000fe2000f8e022b */
[----:B------:R-:W-:Y:S02]  /*109d0*/  IMAD.U32 R26, RZ, RZ, UR12 ;  /* 0x0000000cff1a7e24 */ /* 0x000fe4000f8e00ff */
[----:B------:R-:W-:Y:S02]  /*109e0*/  IMAD.MOV.U32 R0, RZ, RZ, RZ ;  /* 0x000000ffff007224 */ /* 0x000fe400078e00ff */
[----:B------:R-:W-:Y:S02]  /*109f0*/  IMAD.MOV.U32 R4, RZ, RZ, 0x1 ;  /* 0x00000001ff047424 */ /* 0x000fe400078e00ff */
[----:B------:R-:W-:-:S05]  /*10a00*/  IMAD.U32 R3, RZ, RZ, UR41 ;  /* 0x00000029ff037e24 */ /* 0x000fca000f8e00ff */
[----:B------:R-:W-:Y:S01]  /*10a10*/  VIADDMNMX R26, R3, UR46, R26, PT ;  /* 0x0000002e031a7c46 */ /* 0x000fe2000b80011a */
[----:B------:R-:W-:-:S03]  /*10a20*/  IMAD.MOV.U32 R3, RZ, RZ, 0x1 ;  /* 0x00000001ff037424 */ /* 0x000fc600078e00ff */
        /* <DEDUP_REMOVED lines=25> */
.L_x_13044:
        /* <DEDUP_REMOVED lines=20> */
.L_x_13046:
        /* <DEDUP_REMOVED lines=15> */
.L_x_13045:
[----:B------:R-:W0:Y:S01]  /*10df0*/  LDC.64 R4, c[0x0][0x9f8] ;  /* 0x00027e00ff047b82 */ /* 0x000e220000000a00 */
[----:B------:R-:W-:Y:S01]  /*10e00*/  IMAD.MOV.U32 R25, RZ, RZ, R27 ;  /* 0x000000ffff197224 */ /* 0x000fe200078e001b */
        /* <DEDUP_REMOVED lines=16> */
.L_x_13115:
        /* <DEDUP_REMOVED lines=8> */
.L_x_13118:
[----:B------:R-:W-:Y:S05]  /*10f90*/  @!P6 BRA `(.L_x_13048) ;  /* 0x0000000000c0e947 */ /* 0x000fea0003800000 */
[----:B------:R-:W-:Y:S02]  /*10fa0*/  IMAD.MOV.U32 R0, RZ, RZ, 0x1 ;  /* 0x00000001ff007424 */ /* 0x000fe400078e00ff */
[----:B------:R-:W-:-:S03]  /*10fb0*/  IMAD.MOV.U32 R22, RZ, RZ, R25 ;  /* 0x000000ffff167224 */ /* 0x000fc600078e0019 */
[----:B------:R-:W-:Y:S01]  /*10fc0*/  SHF.L.U32 R0, R0, 0x1f, RZ ;  /* 0x0000001f00007819 */ /* 0x000fe200000006ff */
[----:B------:R-:W-:Y:S06]  /*10fd0*/  @!P1 BRA `(.L_x_13050) ;  /* 0x0000000000489947 */ /* 0x000fec0003800000 */
[----:B------:R-:W1:Y:S01]  /*10fe0*/  LDC R10, c[0x0][0x43c] ;  /* 0x00010f00ff0a7b82 */ /* 0x000e620000000800 */
[----:B------:R-:W-:Y:S01]  /*10ff0*/  IMAD.MOV.U32 R3, RZ, RZ, R23 ;  /* 0x000000ffff037224 */ /* 0x000fe200078e0017 */
[----:B------:R-:W-:Y:S02]  /*11000*/  ULDC.64 UR4, c[0x0][0x428] ;  /* 0x00010a0000047ab9 */ /* 0x000fe40000000a00 */
        /* <DEDUP_REMOVED lines=15> */
.L_x_13050:
[----:B------:R-:W2:Y:S01]  /*11100*/  SYNCS.PHASECHK.TRANS64.TRYWAIT P0, [UR38+0x16840], R0 ;  /* 0x01684000ff0075a7 */ /* 0x000ea20008000166 */
[----:B------:R-:W-:Y:S01]  /*11110*/  ISETP.NE.AND P1, PT, R19, RZ, PT ;  /* 0x000000ff1300720c */ /* 0x000fe20003f25270 */
[----:B--2---:R-:W-:-:S12]  /*11120*/  @!P0 BRA `(.L_x_13051) ;  /* 0x0000002c00108947 */ /* 0x004fd80003800000 */
.L_x_13119:
[----:B------:R-:W-:Y:S05]  /*11130*/  @P1 BRA `(.L_x_13052) ;  /* 0x0000000000141947 */ /* 0x000fea0003800000 */
[----:B------:R-:W-:Y:S01]  /*11140*/  LOP3.LUT P0, RZ, R2, 0x1f, RZ, 0xc0, !PT ;  /* 0x0000001f02ff7812 */ /* 0x000fe2000780c0ff */
[----:B--2---:R-:W-:-:S04]  /*11150*/  IMAD.MOV.U32 R0, RZ, RZ, 0x4000 ;  /* 0x00004000ff007424 */ /* 0x004fc800078e00ff */
[----:B------:R3:W-:Y:S08]  /*11160*/  SYNCS.ARRIVE.TRANS64 RZ, [UR38+0x16830], R0 ;  /* 0x01683000ffff79a7 */ /* 0x0007f00008000026 */
[----:B---3--:R-:W-:Y:S05]  /*11170*/  @!P0 BRA `(.L_x_13052) ;  /* 0x0000000000048947 */ /* 0x008fea0003800000 */
[----:B------:R-:W-:Y:S01]  /*11180*/  BPT.TRAP 0x1 ;  /* 0x000000040000795c */ /* 0x000fe20000300000 */
.L_x_13052:
        /* <DEDUP_REMOVED lines=8> */
[----:B------:R-:W-:Y:S01]  /*11210*/  UIADD3.X UR5, URZ, UR5, URZ, UP0, !UPT ;  /* 0x000000053f057290 */ /* 0x000fe200087fe43f */
[----:B------:R-:W-:Y:S01]  /*11220*/  UMOV UR6, 0x0 ;  /* 0x0000000000067882 */ /* 0x000fe20000000000 */
[----:B------:R-:W-:-:S02]  /*11230*/  UMOV UR7, 0x14f00000 ;  /* 0x14f0000000077882 */ /* 0x000fc40000000000 */
[----:B------:R-:W-:Y:S01]  /*11240*/  USHF.L.U32 UR11, UR11, 0x7, URZ ;  /* 0x000000070b0b7899 */ /* 0x000fe2000800063f */
[----:B------:R-:W-:Y:S01]  /*11250*/  UMOV UR10, URZ ;  /* 0x0000003f000a7c82 */ /* 0x000fe20008000000 */
[----:B------:R-:W-:Y:S02]  /*11260*/  UMOV UR12, UR36 ;  /* 0x00000024000c7c82 */ /* 0x000fe40008000000 */
[----:B------:R-:W-:-:S05]  /*11270*/  @P0 LOP3.LUT R18, R18, 0x2, RZ, 0xfc, !PT ;  /* 0x0000000212120812 */ /* 0x000fca00078efcff */
[----:B------:R3:W-:Y:S02]  /*11280*/  UTMALDG.4D [UR8], [UR4], desc[UR6] ;  /* 0x00000608040075b4 */ /* 0x0007e40008019000 */
[----:B---3--:R-:W-:Y:S01]  /*11290*/  NOP ;  /* 0x0000000000007918 */ /* 0x008fe20000000000 */
.L_x_13048:
        /* <DEDUP_REMOVED lines=29> */
.L_x_13053:
[----:B--2---:R-:W2:Y:S01]  /*11470*/  LDC R3, c[0x0][0x448] ;  /* 0x00011200ff037b82 */ /* 0x004ea20000000800 */
[----:B-1----:R-:W-:Y:S01]  /*11480*/  IMAD.SHL.U32 R5, R2, 0x10, RZ ;  /* 0x0000001002057824 */ /* 0x002fe200078e00ff */
[----:B------:R-:W-:Y:S01]  /*11490*/  SHF.R.U32.HI R0, RZ, 0x3, R19 ;  /* 0x00000003ff007819 */ /* 0x000fe20000011613 */
[----:B------:R-:W-:Y:S01]  /*114a0*/  UMOV UR4, UR50 ;  /* 0x0000003200047c82 */ /* 0x000fe20008000000 */
[----:B------:R-:W-:Y:S01]  /*114b0*/  UMOV UR5, UR47 ;  /* 0x0000002f00057c82 */ /* 0x000fe20008000000 */
[----:B------:R-:W-:Y:S01]  /*114c0*/  ULDC.64 UR6, c[0x0][0x2c8] ;  /* 0x0000b20000067ab9 */ /* 0x000fe20000000a00 */
[----:B------:R-:W-:Y:S02]  /*114d0*/  LOP3.LUT R5, R0, 0x70, R5, 0xf8, !PT ;  /* 0x0000007000057812 */ /* 0x000fe400078ef805 */
[----:B------:R-:W1:Y:S03]  /*114e0*/  LDC.64 R6, c[0x0][0x2e0] ;  /* 0x0000b800ff067b82 */ /* 0x000e660000000a00 */
[----:B------:R-:W-:-:S04]  /*114f0*/  VIADD R10, R5, UR40 ;  /* 0x00000028050a7c36 */ /* 0x000fc80008000000 */
[----:B------:R-:W-:Y:S01]  /*11500*/  IMAD.MOV.U32 R11, RZ, RZ, R10 ;  /* 0x000000ffff0b7224 */ /* 0x000fe200078e000a */
[----:B--2---:R-:W-:-:S13]  /*11510*/  ISETP.NE.AND P0, PT, R3, 0x1, PT ;  /* 0x000000010300780c */ /* 0x004fda0003f05270 */
[----:B------:R-:W2:Y:S08]  /*11520*/  @P0 LDC R9, c[0x0][0x44c] ;  /* 0x00011300ff090b82 */ /* 0x000eb00000000800 */
[----:B------:R-:W3:Y:S08]  /*11530*/  @P0 LDC R13, c[0x0][0x450] ;  /* 0x00011400ff0d0b82 */ /* 0x000ef00000000800 */
[----:B------:R-:W4:Y:S08]  /*11540*/  @P0 LDC R15, c[0x0][0x44c] ;  /* 0x00011300ff0f0b82 */ /* 0x000f300000000800 */
[----:B------:R-:W5:Y:S01]  /*11550*/  @P0 LDC R21, c[0x0][0x450] ;  /* 0x00011400ff150b82 */ /* 0x000f620000000800 */
[----:B--2---:R-:W-:-:S05]  /*11560*/  @P0 IMAD.HI.U32 R4, R10, R9, RZ ;  /* 0x000000090a040227 */ /* 0x004fca00078e00ff */
[----:B---3--:R-:W-:Y:S01]  /*11570*/  @P0 SHF.R.U32.HI R11, RZ, R13, R4 ;  /* 0x0000000dff0b0219 */ /* 0x008fe20000011604 */
[----:B------:R-:W-:-:S04]  /*11580*/  VIADD R4, R10, 0x80 ;  /* 0x000000800a047836 */ /* 0x000fc80000000000 */
[----:B------:R-:W-:Y:S02]  /*11590*/  IMAD.MOV.U32 R5, RZ, RZ, R4 ;  /* 0x000000ffff057224 */ /* 0x000fe400078e0004 */
[----:B----4-:R-:W-:-:S05]  /*115a0*/  @P0 IMAD.HI.U32 R8, R4, R15, RZ ;  /* 0x0000000f04080227 */ /* 0x010fca00078e00ff */
[----:B-----5:R-:W-:Y:S01]  /*115b0*/  @P0 SHF.R.U32.HI R5, RZ, R21, R8 ;  /* 0x00000015ff050219 */ /* 0x020fe20000011608 */
[-C--:B-1----:R-:W-:Y:S02]  /*115c0*/  IMAD R8, R17, R6.reuse, RZ ;  /* 0x0000000611087224 */ /* 0x082fe400078e02ff */
[----:B------:R-:W-:Y:S02]  /*115d0*/  IMAD.SHL.U32 R17, R2, 0x8, RZ ;  /* 0x0000000802117824 */ /* 0x000fe400078e00ff */
[C---:B------:R-:W-:Y:S01]  /*115e0*/  IMAD R9, R27.reuse, R7, R8 ;  /* 0x000000071b097224 */ /* 0x040fe200078e0208 */
[----:B------:R-:W-:Y:S01]  /*115f0*/  SHF.R.S32.HI R8, RZ, 0x1f, R11 ;  /* 0x0000001fff087819 */ /* 0x000fe2000001140b */
[----:B------:R-:W-:Y:S01]  /*11600*/  IMAD.WIDE.U32 R6, R27, R6, UR4 ;  /* 0x000000041b067e25 */ /* 0x000fe2000f8e0006 */
[----:B------:R-:W-:-:S03]  /*11610*/  ULDC.64 UR4, c[0x0][0x2d0] ;  /* 0x0000b40000047ab9 */ /* 0x000fc60000000a00 */
[----:B------:R-:W-:Y:S02]  /*11620*/  IMAD R8, R8, UR4, RZ ;  /* 0x0000000408087c24 */ /* 0x000fe4000f8e02ff */
[----:B------:R-:W-:Y:S02]  /*11630*/  IMAD.IADD R7, R7, 0x1, R9 ;  /* 0x0000000107077824 */ /* 0x000fe400078e0209 */
[C---:B------:R-:W-:Y:S02]  /*11640*/  IMAD R13, R11.reuse, UR5, R8 ;  /* 0x000000050b0d7c24 */ /* 0x040fe4000f8e0208 */
[----:B------:R-:W-:-:S04]  /*11650*/  IMAD.WIDE.U32 R8, R11, UR4, R6 ;  /* 0x000000040b087c25 */ /* 0x000fc8000f8e0006 */
[----:B------:R-:W-:Y:S02]  /*11660*/  IMAD.MOV R11, RZ, RZ, -R11 ;  /* 0x000000ffff0b7224 */ /* 0x000fe400078e0a0b */
[----:B------:R-:W-:Y:S02]  /*11670*/  IMAD.IADD R9, R9, 0x1, R13 ;  /* 0x0000000109097824 */ /* 0x000fe400078e020d */
[----:B------:R-:W-:Y:S01]  /*11680*/  IMAD R13, R3, R11, R10 ;  /* 0x0000000b030d7224 */ /* 0x000fe200078e020a */
[--C-:B------:R-:W-:Y:S01]  /*11690*/  SHF.R.S32.HI R10, RZ, 0x1f, R5.reuse ;  /* 0x0000001fff0a7819 */ /* 0x100fe20000011405 */
[----:B------:R-:W-:Y:S02]  /*116a0*/  IMAD.MOV R11, RZ, RZ, -R5 ;  /* 0x000000ffff0b7224 */ /* 0x000fe400078e0a05 */
[----:B------:R-:W-:-:S04]  /*116b0*/  IMAD.WIDE.U32 R6, R5, UR4, R6 ;  /* 0x0000000405067c25 */ /* 0x000fc8000f8e0006 */
[----:B------:R-:W-:Y:S01]  /*116c0*/  IMAD R11, R3, R11, R4 ;  /* 0x0000000b030b7224 */ /* 0x000fe200078e0204 */
[----:B------:R-:W-:Y:S01]  /*116d0*/  SHF.R.S32.HI R4, RZ, 0x1f, R13 ;  /* 0x0000001fff047819 */ /* 0x000fe2000001140d */
[----:B------:R-:W-:Y:S02]  /*116e0*/  IMAD R10, R10, UR4, RZ ;  /* 0x000000040a0a7c24 */ /* 0x000fe4000f8e02ff */
[----:B------:R-:W-:-:S04]  /*116f0*/  IMAD.WIDE.U32 R8, R13, UR6, R8 ;  /* 0x000000060d087c25 */ /* 0x000fc8000f8e0008 */
[----:B------:R-:W-:Y:S02]  /*11700*/  IMAD R4, R4, UR6, RZ ;  /* 0x0000000604047c24 */ /* 0x000fe4000f8e02ff */
[----:B------:R-:W-:Y:S01]  /*11710*/  IMAD R15, R5, UR5, R10 ;  /* 0x00000005050f7c24 */ /* 0x000fe2000f8e020a */
[----:B------:R-:W-:Y:S01]  /*11720*/  ULDC.64 UR4, c[0x0][0x280] ;  /* 0x0000a00000047ab9 */ /* 0x000fe20000000a00 */
[----:B------:R-:W-:Y:S01]  /*11730*/  IMAD R5, R13, UR7, R4 ;  /* 0x000000070d057c24 */ /* 0x000fe2000f8e0204 */
[----:B------:R-:W-:Y:S01]  /*11740*/  SHF.R.S32.HI R4, RZ, 0x1f, R11 ;  /* 0x0000001fff047819 */ /* 0x000fe2000001140b */
[----:B------:R-:W-:Y:S02]  /*11750*/  IMAD.IADD R7, R7, 0x1, R15 ;  /* 0x0000000107077824 */ /* 0x000fe400078e020f */
[----:B------:R-:W-:Y:S01]  /*11760*/  IMAD.IADD R5, R9, 0x1, R5 ;  /* 0x0000000109057824 */ /* 0x000fe200078e0205 */
[----:B------:R-:W-:Y:S01]  /*11770*/  LEA R9, P0, R8, UR4, 0x1 ;  /* 0x0000000408097c11 */ /* 0x000fe2000f8008ff */
[----:B------:R-:W-:-:S02]  /*11780*/  IMAD R4, R4, UR6, RZ ;  /* 0x0000000604047c24 */ /* 0x000fc4000f8e02ff */
[----:B------:R-:W-:Y:S01]  /*11790*/  IMAD.WIDE.U32 R6, R11, UR6, R6 ;  /* 0x000000060b067c25 */ /* 0x000fe2000f8e0006 */
[----:B------:R-:W-:-:S03]  /*117a0*/  LEA.HI.X R8, R8, UR5, R5, 0x1, P0 ;  /* 0x0000000508087c11 */ /* 0x000fc600080f0c05 */
[----:B------:R-:W-:Y:S02]  /*117b0*/  IMAD R13, R11, UR7, R4 ;  /* 0x000000070b0d7c24 */ /* 0x000fe4000f8e0204 */
[----:B------:R-:W-:Y:S02]  /*117c0*/  IMAD.SHL.U32 R10, R19, 0x8, RZ ;  /* 0x00000008130a7824 */ /* 0x000fe400078e00ff */
[----:B------:R-:W-:Y:S01]  /*117d0*/  IMAD.IADD R5, R7, 0x1, R13 ;  /* 0x0000000107057824 */ /* 0x000fe200078e020d */
[----:B------:R-:W-:Y:S01]  /*117e0*/  LEA R7, P0, R6, UR4, 0x1 ;  /* 0x0000000406077c11 */ /* 0x000fe2000f8008ff */
[----:B------:R-:W-:-:S03]  /*117f0*/  ULDC UR4, c[0x0][0x2b8] ;  /* 0x0000ae0000047ab9 */ /* 0x000fc60000000800 */
        /* <DEDUP_REMOVED lines=8> */
[----:B------:R-:W1:Y:S01]  /*11880*/  SHFL.IDX PT, R14, R9, RZ, 0x181f ;  /* 0x00181fff090e7589 */ /* 0x000e6200000e0000 */
[----:B------:R-:W-:Y:S01]  /*11890*/  ULDC UR4, c[0x0][0x288] ;  /* 0x0000a20000047ab9 */ /* 0x000fe20000000800 */
[----:B------:R-:W-:Y:S02]  /*118a0*/  VIADD R0, R0, UR40 ;  /* 0x0000002800007c36 */ /* 0x000fe40008000000 */
[----:B------:R-:W2:Y:S01]  /*118b0*/  SHFL.IDX PT, R4, R8, RZ, 0x181f ;  /* 0x00181fff08047589 */ /* 0x000ea200000e0000 */
[----:B------:R-:W-:Y:S02]  /*118c0*/  IMAD R3, R3, UR4, RZ ;  /* 0x0000000403037c24 */ /* 0x000fe4000f8e02ff */
[C---:B------:R-:W-:Y:S01]  /*118d0*/  VIADD R12, R0.reuse, 0x10 ;  /* 0x00000010000c7836 */ /* 0x040fe20000000000 */
[----:B------:R-:W-:Y:S02]  /*118e0*/  SHFL.IDX PT, R27, R8, 0x1, 0x181f ;  /* 0x00381f00081b7f89 */ /* 0x000fe400000e0000 */
[----:B------:R-:W-:-:S02]  /*118f0*/  ISETP.GE.AND P1, PT, R0, R3, PT ;  /* 0x000000030000720c */ /* 0x000fc40003f26270 */
[----:B------:R-:W-:Y:S04]  /*11900*/  SHFL.IDX PT, R28, R9, 0x2, 0x181f ;  /* 0x00581f00091c7f89 */ /* 0x000fe800000e0000 */
[----:B------:R-:W-:Y:S07]  /*11910*/  SHFL.IDX PT, R20, R8, 0x2, 0x181f ;  /* 0x00581f0008147f89 */ /* 0x000fee00000e0000 */
[----:B------:R-:W-:-:S02]  /*11920*/  @!P1 LEA R21, R10, UR38, 0x1 ;  /* 0x000000260a159c11 */ /* 0x000fc4000f8e08ff */
[----:B-1----:R-:W-:-:S05]  /*11930*/  @!P1 LEA R14, P2, R17, R14, 0x1 ;  /* 0x0000000e110e9211 */ /* 0x002fca00078408ff */
[----:B--2---:R-:W-:Y:S02]  /*11940*/  @!P1 IMAD.X R5, RZ, RZ, R4, P2 ;  /* 0x000000ffff059224 */ /* 0x004fe400010e0604 */
[----:B------:R-:W-:Y:S02]  /*11950*/  @!P1 IMAD.MOV.U32 R4, RZ, RZ, R14 ;  /* 0x000000ffff049224 */ /* 0x000fe400078e000e */
[----:B------:R-:W1:Y:S04]  /*11960*/  SHFL.IDX PT, R14, R9, 0x1, 0x181f ;  /* 0x00381f00090e7f89 */ /* 0x000e6800000e0000 */
[----:B------:R2:W-:Y:S01]  /*11970*/  @!P1 LDGSTS.E.BYPASS.LTC128B.128 [R21+0x8400], desc[UR48][R4.64], !P0 ;  /* 0x0840000004159fae */ /* 0x0005e2000c101d70 */
[----:B------:R-:W-:Y:S01]  /*11980*/  ISETP.GE.AND P1, PT, R12, R3, PT ;  /* 0x000000030c00720c */ /* 0x000fe20003f26270 */
[----:B------:R-:W-:-:S05]  /*11990*/  VIADD R12, R0, 0x20 ;  /* 0x00000020000c7836 */ /* 0x000fca0000000000 */
[----:B------:R-:W-:Y:S01]  /*119a0*/  ISETP.GE.AND P2, PT, R12, R3, PT ;  /* 0x000000030c00720c */ /* 0x000fe20003f46270 */
[----:B------:R-:W-:Y:S01]  /*119b0*/  VIADD R12, R0, 0x30 ;  /* 0x00000030000c7836 */ /* 0x000fe20000000000 */
[----:B--2---:R-:W-:Y:S05]  /*119c0*/  SHFL.IDX PT, R21, R8, 0x3, 0x181f ;  /* 0x00781f0008157f89 */ /* 0x004fea00000e0000 */
[----:B-1----:R-:W-:Y:S02]  /*119d0*/  @!P1 LEA R4, P3, R17, R14, 0x1 ;  /* 0x0000000e11049211 */ /* 0x002fe400078608ff */
[----:B------:R-:W1:Y:S04]  /*119e0*/  SHFL.IDX PT, R14, R9, 0x3, 0x181f ;  /* 0x00781f00090e7f89 */ /* 0x000e6800000e0000 */
[C---:B------:R-:W-:Y:S01]  /*119f0*/  @!P2 LEA R29, R10.reuse, UR38, 0x1 ;  /* 0x000000260a1dac11 */ /* 0x040fe2000f8e08ff */
[----:B------:R-:W-:Y:S01]  /*11a00*/  @!P1 IMAD.X R5, RZ, RZ, R27, P3 ;  /* 0x000000ffff059224 */ /* 0x000fe200018e061b */
[----:B------:R-:W-:-:S05]  /*11a10*/  @!P1 LEA R27, R10, UR38, 0x1 ;  /* 0x000000260a1b9c11 */ /* 0x000fca000f8e08ff */
[----:B------:R2:W-:Y:S02]  /*11a20*/  @!P1 LDGSTS.E.BYPASS.LTC128B.128 [R27+0x8c00], desc[UR48][R4.64], !P0 ;  /* 0x08c00000041b9fae */ /* 0x0005e4000c101d70 */
[----:B--2---:R-:W-:Y:S02]  /*11a30*/  @!P2 LEA R4, P1, R17, R28, 0x1 ;  /* 0x0000001c1104a211 */ /* 0x004fe400078208ff */
[----:B------:R-:W2:Y:S03]  /*11a40*/  SHFL.IDX PT, R28, R9, 0x4, 0x181f ;  /* 0x00981f00091c7f89 */ /* 0x000ea600000e0000 */
[----:B------:R-:W-:Y:S01]  /*11a50*/  @!P2 IMAD.X R5, RZ, RZ, R20, P1 ;  /* 0x000000ffff05a224 */ /* 0x000fe200008e0614 */
[----:B------:R-:W-:Y:S01]  /*11a60*/  ISETP.GE.AND P1, PT, R12, R3, PT ;  /* 0x000000030c00720c */ /* 0x000fe20003f26270 */
[----:B------:R-:W3:Y:S01]  /*11a70*/  SHFL.IDX PT, R20, R8, 0x4, 0x181f ;  /* 0x00981f0008147f89 */ /* 0x000ee200000e0000 */
[----:B------:R-:W-:-:S03]  /*11a80*/  VIADD R12, R0, 0x40 ;  /* 0x00000040000c7836 */ /* 0x000fc60000000000 */
[----:B------:R1:W-:Y:S02]  /*11a90*/  @!P2 LDGSTS.E.BYPASS.LTC128B.128 [R29+0x9400], desc[UR48][R4.64], !P0 ;  /* 0x09400000041dafae */ /* 0x0003e4000c101d70 */
[----:B------:R-:W-:Y:S01]  /*11aa0*/  ISETP.GE.AND P2, PT, R12, R3, PT ;  /* 0x000000030c00720c */ /* 0x000fe20003f46270 */
[----:B------:R-:W-:-:S05]  /*11ab0*/  VIADD R12, R0, 0x50 ;  /* 0x00000050000c7836 */ /* 0x000fca0000000000 */
[C---:B------:R-:W-:Y:S02]  /*11ac0*/  @!P1 LEA R27, R10.reuse, UR38, 0x1 ;  /* 0x000000260a1b9c11 */ /* 0x040fe4000f8e08ff */
[C---:B-1----:R-:W-:Y:S02]  /*11ad0*/  @!P1 LEA R4, P3, R17.reuse, R14, 0x1 ;  /* 0x0000000e11049211 */ /* 0x042fe400078608ff */
[----:B------:R-:W1:Y:S03]  /*11ae0*/  SHFL.IDX PT, R14, R9, 0x5, 0x181f ;  /* 0x00b81f00090e7f89 */ /* 0x000e6600000e0000 */
[----:B------:R-:W-:Y:S01]  /*11af0*/  @!P2 LEA R29, R10, UR38, 0x1 ;  /* 0x000000260a1dac11 */ /* 0x000fe2000f8e08ff */
[----:B------:R-:W-:Y:S02]  /*11b00*/  @!P1 IMAD.X R5, RZ, RZ, R21, P3 ;  /* 0x000000ffff059224 */ /* 0x000fe400018e0615 */
[----:B------:R-:W4:Y:S04]  /*11b10*/  SHFL.IDX PT, R21, R8, 0x5, 0x181f ;  /* 0x00b81f0008157f89 */ /* 0x000f2800000e0000 */
[----:B------:R2:W-:Y:S02]  /*11b20*/  @!P1 LDGSTS.E.BYPASS.LTC128B.128 [R27+0x9c00], desc[UR48][R4.64], !P0 ;  /* 0x09c00000041b9fae */ /* 0x0005e4000c101d70 */
[----:B--2---:R-:W-:-:S02]  /*11b30*/  @!P2 LEA R4, P1, R17, R28, 0x1 ;  /* 0x0000001c1104a211 */ /* 0x004fc400078208ff */
[----:B------:R-:W2:Y:S03]  /*11b40*/  SHFL.IDX PT, R28, R9, 0x6, 0x181f ;  /* 0x00d81f00091c7f89 */ /* 0x000ea600000e0000 */
[----:B---3--:R-:W-:Y:S01]  /*11b50*/  @!P2 IMAD.X R5, RZ, RZ, R20, P1 ;  /* 0x000000ffff05a224 */ /* 0x008fe200008e0614 */
[----:B------:R-:W-:Y:S01]  /*11b60*/  ISETP.GE.AND P1, PT, R12, R3, PT ;  /* 0x000000030c00720c */ /* 0x000fe20003f26270 */
[----:B------:R-:W3:Y:S01]  /*11b70*/  SHFL.IDX PT, R20, R8, 0x6, 0x181f ;  /* 0x00d81f0008147f89 */ /* 0x000ee200000e0000 */
[----:B------:R-:W-:-:S03]  /*11b80*/  VIADD R12, R0, 0x60 ;  /* 0x00000060000c7836 */ /* 0x000fc60000000000 */
[----:B------:R1:W-:Y:S02]  /*11b90*/  @!P2 LDGSTS.E.BYPASS.LTC128B.128 [R29+0xa400], desc[UR48][R4.64], !P0 ;  /* 0x0a400000041dafae */ /* 0x0003e4000c101d70 */
[----:B------:R-:W-:Y:S01]  /*11ba0*/  ISETP.GE.AND P2, PT, R12, R3, PT ;  /* 0x000000030c00720c */ /* 0x000fe20003f46270 */
[----:B------:R-:W-:Y:S01]  /*11bb0*/  VIADD R12, R0, 0x70 ;  /* 0x00000070000c7836 */ /* 0x000fe20000000000 */
[----:B------:R-:W-:Y:S04]  /*11bc0*/  SHFL.IDX PT, R8, R8, 0x7, 0x181f ;  /* 0x00f81f0008087f89 */ /* 0x000fe800000e0000 */
[C---:B-1----:R-:W-:Y:S02]  /*11bd0*/  @!P1 LEA R4, P3, R17.reuse, R14, 0x1 ;  /* 0x0000000e11049211 */ /* 0x042fe400078608ff */
[----:B------:R-:W1:Y:S05]  /*11be0*/  SHFL.IDX PT, R14, R9, 0x7, 0x181f ;  /* 0x00f81f00090e7f89 */ /* 0x000e6a00000e0000 */
[C---:B------:R-:W-:Y:S01]  /*11bf0*/  @!P2 LEA R27, R10.reuse, UR38, 0x1 ;  /* 0x000000260a1bac11 */ /* 0x040fe2000f8e08ff */
[----:B----4-:R-:W-:Y:S01]  /*11c00*/  @!P1 IMAD.X R5, RZ, RZ, R21, P3 ;  /* 0x000000ffff059224 */ /* 0x010fe200018e0615 */
[----:B------:R-:W-:Y:S01]  /*11c10*/  @!P1 LEA R21, R10, UR38, 0x1 ;  /* 0x000000260a159c11 */ /* 0x000fe2000f8e08ff */
[----:B------:R-:W-:Y:S04]  /*11c20*/  SHFL.IDX PT, R9, R6, 0x1, 0x181f ;  /* 0x00381f0006097f89 */ /* 0x000fe800000e0000 */
[----:B------:R2:W-:Y:S02]  /*11c30*/  @!P1 LDGSTS.E.BYPASS.LTC128B.128 [R21+0xac00], desc[UR48][R4.64], !P0 ;  /* 0x0ac0000004159fae */ /* 0x0005e4000c101d70 */
[----:B--2---:R-:W-:-:S02]  /*11c40*/  @!P2 LEA R4, P1, R17, R28, 0x1 ;  /* 0x0000001c1104a211 */ /* 0x004fc400078208ff */
[----:B------:R-:W2:Y:S03]  /*11c50*/  SHFL.IDX PT, R28, R7, RZ, 0x181f ;  /* 0x00181fff071c7589 */ /* 0x000ea600000e0000 */
[----:B---3--:R-:W-:Y:S01]  /*11c60*/  @!P2 IMAD.X R5, RZ, RZ, R20, P1 ;  /* 0x000000ffff05a224 */ /* 0x008fe200008e0614 */
[----:B------:R-:W-:Y:S01]  /*11c70*/  ISETP.GE.AND P1, PT, R12, R3, PT ;  /* 0x000000030c00720c */ /* 0x000fe20003f26270 */
[----:B------:R-:W3:Y:S01]  /*11c80*/  SHFL.IDX PT, R20, R6, RZ, 0x181f ;  /* 0x00181fff06147589 */ /* 0x000ee200000e0000 */
[----:B------:R-:W-:-:S03]  /*11c90*/  VIADD R12, R0, 0x80 ;  /* 0x00000080000c7836 */ /* 0x000fc60000000000 */
[----:B------:R1:W-:Y:S02]  /*11ca0*/  @!P2 LDGSTS.E.BYPASS.LTC128B.128 [R27+0xb400], desc[UR48][R4.64], !P0 ;  /* 0x0b400000041bafae */ /* 0x0003e4000c101d70 */
[----:B------:R-:W-:Y:S01]  /*11cb0*/  ISETP.GE.AND P2, PT, R12, R3, PT ;  /* 0x000000030c00720c */ /* 0x000fe20003f46270 */
[----:B------:R-:W-:-:S05]  /*11cc0*/  VIADD R12, R0, 0xa0 ;  /* 0x000000a0000c7836 */ /* 0x000fca0000000000 */
[C---:B------:R-:W-:Y:S02]  /*11cd0*/  @!P1 LEA R21, R10.reuse, UR38, 0x1 ;  /* 0x000000260a159c11 */ /* 0x040fe4000f8e08ff */
[----:B-1----:R-:W-:Y:S02]  /*11ce0*/  @!P1 LEA R4, P3, R17, R14, 0x1 ;  /* 0x0000000e11049211 */ /* 0x002fe400078608ff */
[----:B------:R-:W1:Y:S03]  /*11cf0*/  SHFL.IDX PT, R14, R7, 0x1, 0x181f ;  /* 0x00381f00070e7f89 */ /* 0x000e6600000e0000 */
[----:B------:R-:W-:Y:S01]  /*11d00*/  @!P2 LEA R27, R10, UR38, 0x1 ;  /* 0x000000260a1bac11 */ /* 0x000fe2000f8e08ff */
[----:B------:R-:W-:Y:S02]  /*11d10*/  @!P1 IMAD.X R5, RZ, RZ, R8, P3 ;  /* 0x000000ffff059224 */ /* 0x000fe400018e0608 */
[----:B------:R-:W-:-:S03]  /*11d20*/  VIADD R8, R0, 0x90 ;  /* 0x0000009000087836 */ /* 0x000fc60000000000 */
[----:B------:R2:W-:Y:S02]  /*11d30*/  @!P1 LDGSTS.E.BYPASS.LTC128B.128 [R21+0xbc00], desc[UR48][R4.64], !P0 ;  /* 0x0bc0000004159fae */ /* 0x0005e4000c101d70 */
[----:B--2---:R-:W-:-:S05]  /*11d40*/  @!P2 LEA R4, P1, R17, R28, 0x1 ;  /* 0x0000001c1104a211 */ /* 0x004fca00078208ff */
[----:B---3--:R-:W-:Y:S01]  /*11d50*/  @!P2 IMAD.X R5, RZ, RZ, R20, P1 ;  /* 0x000000ffff05a224 */ /* 0x008fe200008e0614 */
[-C--:B------:R-:W-:Y:S01]  /*11d60*/  ISETP.GE.AND P1, PT, R8, R3.reuse, PT ;  /* 0x000000030800720c */ /* 0x080fe20003f26270 */
[----:B------:R-:W2:Y:S04]  /*11d70*/  SHFL.IDX PT, R20, R7, 0x2, 0x181f ;  /* 0x00581f0007147f89 */ /* 0x000ea800000e0000 */
[----:B------:R-:W3:Y:S04]  /*11d80*/  SHFL.IDX PT, R8, R6, 0x2, 0x181f ;  /* 0x00581f0006087f89 */ /* 0x000ee800000e0000 */
[----:B------:R1:W-:Y:S01]  /*11d90*/  @!P2 LDGSTS.E.BYPASS.LTC128B.128 [R27+0xc400], desc[UR48][R4.64], !P0 ;  /* 0x0c400000041bafae */ /* 0x0003e2000c101d70 */
[----:B------:R-:W-:-:S03]  /*11da0*/  ISETP.GE.AND P2, PT, R12, R3, PT ;  /* 0x000000030c00720c */ /* 0x000fc60003f46270 */
[----:B------:R-:W4:Y:S01]  /*11db0*/  SHFL.IDX PT, R6, R6, 0x3, 0x181f ;  /* 0x00781f0006067f89 */ /* 0x000f2200000e0000 */
[----:B-1----:R-:W-:-:S09]  /*11dc0*/  @!P1 LEA R4, P3, R17, R14, 0x1 ;  /* 0x0000000e11049211 */ /* 0x002fd200078608ff */
[C---:B------:R-:W-:Y:S01]  /*11dd0*/  @!P2 LEA R21, R10.reuse, UR38, 0x1 ;  /* 0x000000260a15ac11 */ /* 0x040fe2000f8e08ff */
[----:B------:R1:W0:Y:S01]  /*11de0*/  SHFL.IDX PT, R14, R7, 0x3, 0x181f ;  /* 0x00781f00070e7f89 */ /* 0x00022200000e0000 */
[----:B------:R-:W-:Y:S01]  /*11df0*/  @!P1 IMAD.X R5, RZ, RZ, R9, P3 ;  /* 0x000000ffff059224 */ /* 0x000fe200018e0609 */
[----:B------:R-:W-:-:S05]  /*11e00*/  @!P1 LEA R9, R10, UR38, 0x1 ;  /* 0x000000260a099c11 */ /* 0x000fca000f8e08ff */
[----:B------:R2:W-:Y:S02]  /*11e10*/  @!P1 LDGSTS.E.BYPASS.LTC128B.128 [R9+0xcc00], desc[UR48][R4.64], !P0 ;  /* 0x0cc0000004099fae */ /* 0x0005e4000c101d70 */
[----:B--2---:R-:W-:-:S05]  /*11e20*/  @!P2 LEA R4, P1, R17, R20, 0x1 ;  /* 0x000000141104a211 */ /* 0x004fca00078208ff */
[----:B---3--:R-:W-:-:S05]  /*11e30*/  @!P2 IMAD.X R5, RZ, RZ, R8, P1 ;  /* 0x000000ffff05a224 */ /* 0x008fca00008e0608 */
[----:B0---4-:R1:W-:Y:S03]  /*11e40*/  @!P2 LDGSTS.E.BYPASS.LTC128B.128 [R21+0xd400], desc[UR48][R4.64], !P0 ;  /* 0x0d4000000415afae */ /* 0x0113e6000c101d70 */
.L_x_13144:
[----:B------:R-:W-:-:S05]  /*11e50*/  VIADD R0, R0, 0xb0 ;  /* 0x000000b000007836 */ /* 0x000fca0000000000 */
[----:B------:R-:W-:Y:S01]  /*11e60*/  ISETP.GE.AND P1, PT, R0, R3, PT ;  /* 0x000000030000720c */ /* 0x000fe20003f26270 */
[----:B------:R-:W-:-:S05]  /*11e70*/  IMAD.MOV.U32 R0, RZ, RZ, 0x1 ;  /* 0x00000001ff007424 */ /* 0x000fca00078e00ff */
[----:B------:R-:W-:-:S07]  /*11e80*/  SHF.L.U32 R0, R0, 0x1f, RZ ;  /* 0x0000001f00007819 */ /* 0x000fce00000006ff */
        /* <DEDUP_REMOVED lines=12> */
[----:B0-----:R-:W-:-:S05]  /*11f50*/  VIADD R3, R26, 0xfffffffe ;  /* 0xfffffffe1a037836 */ /* 0x001fca0000000000 */
[----:B------:R-:W-:Y:S01]  /*11f60*/  ISETP.GE.AND P1, PT, R3, UR41, PT ;  /* 0x0000002903007c0c */ /* 0x000fe2000bf26270 */
[----:B------:R-:W0:Y:S02]  /*11f70*/  SYNCS.PHASECHK.TRANS64.TRYWAIT P0, [UR38+0x16820], R0 ;  /* 0x01682000ff0075a7 */ /* 0x000e240008000166 */
[----:B0-----:R-:W-:Y:S10]  /*11f80*/  @!P0 BRA `(.L_x_13055) ;  /* 0x0000002c00288947 */ /* 0x001ff40003800000 */
.L_x_13145:
[----:B------:R-:W-:Y:S02]  /*11f90*/  IMAD.MOV.U32 R12, RZ, RZ, 0x1 ;  /* 0x00000001ff0c7424 */ /* 0x000fe400078e00ff */
        /* <DEDUP_REMOVED lines=26> */
.L_x_13084:
        /* <DEDUP_REMOVED lines=12> */
[----:B0-----:R-:W-:-:S13]  /*12200*/  ISETP.NE.AND P0, PT, R14, 0x1, PT ;  /* 0x000000010e00780c */ /* 0x001fda0003f05270 */
[----:B------:R-:W0:Y:S02]  /*12210*/  @P0 LDC.64 R4, c[0x0][0x440] ;  /* 0x00011000ff040b82 */ /* 0x000e240000000a00 */
[----:B0-----:R-:W-:-:S05]  /*12220*/  @P0 IMAD.HI.U32 R4, R3, R4, RZ ;  /* 0x0000000403040227 */ /* 0x001fca00078e00ff */
[----:B------:R-:W-:Y:S01]  /*12230*/  @P0 SHF.R.U32.HI R13, RZ, R5, R4 ;  /* 0x00000005ff0d0219 */ /* 0x000fe20000011604 */
[----:B------:R-:W-:-:S03]  /*12240*/  IMAD R4, R24, UR4, RZ ;  /* 0x0000000418047c24 */ /* 0x000fc6000f8e02ff */
[--C-:B------:R-:W-:Y:S01]  /*12250*/  SHF.R.S32.HI R5, RZ, 0x1f, R13.reuse ;  /* 0x0000001fff057819 */ /* 0x100fe2000001140d */
        /* <DEDUP_REMOVED lines=10> */
.L_x_13060:
[----:B------:R-:W1:Y:S01]  /*12300*/  SYNCS.PHASECHK.TRANS64.TRYWAIT P0, [UR38+0x16848], R12 ;  /* 0x0168480cff0075a7 */ /* 0x000e620008000166 */
[----:B------:R-:W-:Y:S01]  /*12310*/  BSSY B2, `(.L_x_13061) ;  /* 0x0000003000027945 */ /* 0x000fe20003800000 */
[----:B------:R-:W-:-:S03]  /*12320*/  ISETP.NE.AND P2, PT, R19, RZ, PT ;  /* 0x000000ff1300720c */ /* 0x000fc60003f45270 */
[----:B-1----:R-:W-:Y:S10]  /*12330*/  @!P0 BRA `(.L_x_13062) ;  /* 0x0000002800548947 */ /* 0x002ff40003800000 */
.L_x_13146:
[----:B------:R-:W-:Y:S05]  /*12340*/  BSYNC B2 ;  /* 0x0000000000027941 */ /* 0x000fea0003800000 */
.L_x_13061:
[----:B------:R-:W-:Y:S04]  /*12350*/  BSSY B2, `(.L_x_13063) ;  /* 0x0000007000027945 */ /* 0x000fe80003800000 */
[----:B------:R-:W-:Y:S05]  /*12360*/  @P2 BRA `(.L_x_13064) ;  /* 0x0000000000142947 */ /* 0x000fea0003800000 */
[----:B------:R-:W-:Y:S01]  /*12370*/  ISETP.NE.AND P0, PT, R8, RZ, PT ;  /* 0x000000ff0800720c */ /* 0x000fe20003f05270 */
[----:B0-----:R-:W-:-:S04]  /*12380*/  IMAD.MOV.U32 R4, RZ, RZ, 0x4000 ;  /* 0x00004000ff047424 */ /* 0x001fc800078e00ff */
[----:B------:R1:W-:Y:S08]  /*12390*/  SYNCS.ARRIVE.TRANS64 RZ, [UR38+0x16838], R4 ;  /* 0x01683804ffff79a7 */ /* 0x0003f00008000026 */
[----:B-1----:R-:W-:Y:S05]  /*123a0*/  @!P0 BRA `(.L_x_13064) ;  /* 0x0000000000048947 */ /* 0x002fea0003800000 */
[----:B------:R-:W-:Y:S01]  /*123b0*/  BPT.TRAP 0x1 ;  /* 0x000000040000795c */ /* 0x000fe20000300000 */
.L_x_13064:
[----:B------:R-:W-:Y:S05]  /*123c0*/  BSYNC B2 ;  /* 0x0000000000027941 */ /* 0x000fea0003800000 */
.L_x_13063:
        /* <DEDUP_REMOVED lines=11> */
.L_x_13065:
        /* <DEDUP_REMOVED lines=10> */
.L_x_13147:
[----:B------:R-:W-:Y:S05]  /*12520*/  BSYNC B2 ;  /* 0x0000000000027941 */ /* 0x000fea0003800000 */
.L_x_13066:
        /* <DEDUP_REMOVED lines=9> */
.L_x_13069:
[----:B------:R-:W-:Y:S05]  /*125c0*/  BSYNC B2 ;  /* 0x0000000000027941 */ /* 0x000fea0003800000 */
.L_x_13068:
        /* <DEDUP_REMOVED lines=10> */
.L_x_13070:
        /* <DEDUP_REMOVED lines=10> */
.L_x_13059:
[----:B------:R-:W-:Y:S05]  /*12710*/  BSYNC B1 ;  /* 0x0000000000017941 */ /* 0x000fea0003800000 */
.L_x_13058:
        /* <DEDUP_REMOVED lines=27> */
.L_x_13073:
[----:B------:R-:W1:Y:S01]  /*128d0*/  SYNCS.PHASECHK.TRANS64.TRYWAIT P0, [UR38+0x16840], R14 ;  /* 0x0168400eff0075a7 */ /* 0x000e620008000166 */
[----:B------:R-:W-:Y:S01]  /*128e0*/  BSSY B2, `(.L_x_13074) ;  /* 0x0000003000027945 */ /* 0x000fe20003800000 */
[----:B------:R-:W-:-:S03]  /*128f0*/  ISETP.NE.AND P2, PT, R19, RZ, PT ;  /* 0x000000ff1300720c */ /* 0x000fc60003f45270 */
[----:B-1----:R-:W-:Y:S10]  /*12900*/  @!P0 BRA `(.L_x_13075) ;  /* 0x0000002400108947 */ /* 0x002ff40003800000 */
.L_x_13148:
[----:B------:R-:W-:Y:S05]  /*12910*/  BSYNC B2 ;  /* 0x0000000000027941 */ /* 0x000fea0003800000 */
.L_x_13074:
[----:B------:R-:W-:Y:S04]  /*12920*/  BSSY B2, `(.L_x_13076) ;  /* 0x0000007000027945 */ /* 0x000fe80003800000 */
[----:B------:R-:W-:Y:S05]  /*12930*/  @P2 BRA `(.L_x_13077) ;  /* 0x0000000000142947 */ /* 0x000fea0003800000 */
[----:B------:R-:W-:Y:S01]  /*12940*/  ISETP.NE.AND P0, PT, R8, RZ, PT ;  /* 0x000000ff0800720c */ /* 0x000fe20003f05270 */
[----:B0-----:R-:W-:-:S04]  /*12950*/  IMAD.MOV.U32 R4, RZ, RZ, 0x4000 ;  /* 0x00004000ff047424 */ /* 0x001fc800078e00ff */
[----:B------:R1:W-:Y:S08]  /*12960*/  SYNCS.ARRIVE.TRANS64 RZ, [UR38+0x16830], R4 ;  /* 0x01683004ffff79a7 */ /* 0x0003f00008000026 */
[----:B-1----:R-:W-:Y:S05]  /*12970*/  @!P0 BRA `(.L_x_13077) ;  /* 0x0000000000048947 */ /* 0x002fea0003800000 */
[----:B------:R-:W-:Y:S01]  /*12980*/  BPT.TRAP 0x1 ;  /* 0x000000040000795c */ /* 0x000fe20000300000 */
.L_x_13077:
[----:B------:R-:W-:Y:S05]  /*12990*/  BSYNC B2 ;  /* 0x0000000000027941 */ /* 0x000fea0003800000 */
.L_x_13076:
        /* <DEDUP_REMOVED lines=11> */
.L_x_13078:
        /* <DEDUP_REMOVED lines=12> */
.L_x_13149:
[----:B------:R-:W-:Y:S05]  /*12b10*/  BSYNC B2 ;  /* 0x0000000000027941 */ /* 0x000fea0003800000 */
.L_x_13079:
        /* <DEDUP_REMOVED lines=9> */
.L_x_13082:
[----:B------:R-:W-:Y:S05]  /*12bb0*/  BSYNC B2 ;  /* 0x0000000000027941 */ /* 0x000fea0003800000 */
.L_x_13081:
        /* <DEDUP_REMOVED lines=10> */
.L_x_13083:
        /* <DEDUP_REMOVED lines=10> */
.L_x_13072:
[----:B------:R-:W-:Y:S05]  /*12d00*/  BSYNC B1 ;  /* 0x0000000000017941 */ /* 0x000fea0003800000 */
.L_x_13071:
[----:B------:R-:W-:Y:S02]  /*12d10*/  VIADD R3, R3, 0xfffffffe ;  /* 0xfffffffe03037836 */ /* 0x000fe40000000000 */
[----:B------:R-:W-:Y:S01]  /*12d20*/  IMAD.MOV.U32 R11, RZ, RZ, R12 ;  /* 0x000000ffff0b7224 */ /* 0x000fe200078e000c */
[----:B------:R-:W-:Y:S06]  /*12d30*/  @P1 BRA `(.L_x_13084) ;  /* 0xfffffff400001947 */ /* 0x000fec000383ffff */
[----:B------:R-:W-:Y:S05]  /*12d40*/  BSYNC B0 ;  /* 0x0000000000007941 */ /* 0x000fea0003800000 */
.L_x_13057:
        /* <DEDUP_REMOVED lines=28> */
.L_x_13086:
[----:B------:R-:W1:Y:S01]  /*12f10*/  SYNCS.PHASECHK.TRANS64.TRYWAIT P0, [UR38+0x16848], R9 ;  /* 0x01684809ff0075a7 */ /* 0x000e620008000166 */
[----:B------:R-:W-:Y:S01]  /*12f20*/  BSSY B1, `(.L_x_13087) ;  /* 0x0000003000017945 */ /* 0x000fe20003800000 */
[----:B------:R-:W-:-:S03]  /*12f30*/  ISETP.NE.AND P1, PT, R19, RZ, PT ;  /* 0x000000ff1300720c */ /* 0x000fc60003f25270 */
[----:B-1----:R-:W-:Y:S10]  /*12f40*/  @!P0 BRA `(.L_x_13088) ;  /* 0x0000001c00b08947 */ /* 0x002ff40003800000 */
.L_x_13150:
[----:B------:R-:W-:Y:S05]  /*12f50*/  BSYNC B1 ;  /* 0x0000000000017941 */ /* 0x000fea0003800000 */
.L_x_13087:
[----:B------:R-:W-:Y:S04]  /*12f60*/  BSSY B1, `(.L_x_13089) ;  /* 0x0000007000017945 */ /* 0x000fe80003800000 */
[----:B------:R-:W-:Y:S05]  /*12f70*/  @P1 BRA `(.L_x_13090) ;  /* 0x0000000000141947 */ /* 0x000fea0003800000 */
[----:B------:R-:W-:Y:S01]  /*12f80*/  ISETP.NE.AND P0, PT, R8, RZ, PT ;  /* 0x000000ff0800720c */ /* 0x000fe20003f05270 */
[----:B0-----:R-:W-:-:S04]  /*12f90*/  IMAD.MOV.U32 R4, RZ, RZ, 0x4000 ;  /* 0x00004000ff047424 */ /* 0x001fc800078e00ff */
[----:B------:R1:W-:Y:S08]  /*12fa0*/  SYNCS.ARRIVE.TRANS64 RZ, [UR38+0x16838], R4 ;  /* 0x01683804ffff79a7 */ /* 0x0003f00008000026 */
[----:B-1----:R-:W-:Y:S05]  /*12fb0*/  @!P0 BRA `(.L_x_13090) ;  /* 0x0000000000048947 */ /* 0x002fea0003800000 */
[----:B------:R-:W-:Y:S01]  /*12fc0*/  BPT.TRAP 0x1 ;  /* 0x000000040000795c */ /* 0x000fe20000300000 */
.L_x_13090:
[----:B------:R-:W-:Y:S05]  /*12fd0*/  BSYNC B1 ;  /* 0x0000000000017941 */ /* 0x000fea0003800000 */
.L_x_13089:
        /* <DEDUP_REMOVED lines=11> */
.L_x_13091:
        /* <DEDUP_REMOVED lines=11> */
.L_x_13151:
[----:B------:R-:W-:Y:S05]  /*13140*/  BSYNC B1 ;  /* 0x0000000000017941 */ /* 0x000fea0003800000 */
.L_x_13092:
        /* <DEDUP_REMOVED lines=9> */
.L_x_13095:
[----:B------:R-:W-:Y:S05]  /*131e0*/  BSYNC B1 ;  /* 0x0000000000017941 */ /* 0x000fea0003800000 */
.L_x_13094:
        /* <DEDUP_REMOVED lines=10> */
.L_x_13096:
        /* <DEDUP_REMOVED lines=10> */
.L_x_13085:
[----:B------:R-:W-:Y:S05]  /*13330*/  BSYNC B0 ;  /* 0x0000000000007941 */ /* 0x000fea0003800000 */
.L_x_13056:
        /* <DEDUP_REMOVED lines=9> */
.L_x_13152:
[----:B------:R-:W-:Y:S05]  /*133d0*/  BSYNC B1 ;  /* 0x0000000000017941 */ /* 0x000fea0003800000 */
.L_x_13099:
[----:B------:R-:W-:Y:S04]  /*133e0*/  BSSY B1, `(.L_x_13101) ;  /* 0x0000007000017945 */ /* 0x000fe80003800000 */
[----:B------:R-:W-:Y:S05]  /*133f0*/  @P1 BRA `(.L_x_13102) ;  /* 0x0000000000141947 */ /* 0x000fea0003800000 */
[----:B------:R-:W-:Y:S01]  /*13400*/  LOP3.LUT P0, RZ, R2, 0x1f, RZ, 0xc0, !PT ;  /* 0x0000001f02ff7812 */ /* 0x000fe2000780c0ff */
[----:B0-----:R-:W-:-:S04]  /*13410*/  IMAD.MOV.U32 R3, RZ, RZ, 0x4000 ;  /* 0x00004000ff037424 */ /* 0x001fc800078e00ff */
[----:B------:R1:W-:Y:S08]  /*13420*/  SYNCS.ARRIVE.TRANS64 RZ, [R4+URZ+0x16850], R3 ;  /* 0x0168500304ff79a7 */ /* 0x0003f0000800003f */
[----:B------:R-:W-:Y:S05]  /*13430*/  @!P0 BRA `(.L_x_13102) ;  /* 0x0000000000048947 */ /* 0x000fea0003800000 */
[----:B------:R-:W-:Y:S01]  /*13440*/  BPT.TRAP 0x1 ;  /* 0x000000040000795c */ /* 0x000fe20000300000 */
.L_x_13102:
[----:B------:R-:W-:Y:S05]  /*13450*/  BSYNC B1 ;  /* 0x0000000000017941 */ /* 0x000fea0003800000 */
.L_x_13101:
        /* <DEDUP_REMOVED lines=13> */
.L_x_13103:
        /* <DEDUP_REMOVED lines=8> */
.L_x_13098:
[----:B------:R-:W-:Y:S05]  /*135b0*/  BSYNC B0 ;  /* 0x0000000000007941 */ /* 0x000fea0003800000 */
.L_x_13097:
[----:B------:R-:W-:Y:S02]  /*135c0*/  VIADD R0, R0, 0x1 ;  /* 0x0000000100007836 */ /* 0x000fe40000000000 */
[----:B01----:R-:W-:-:S03]  /*135d0*/  IMAD.MOV.U32 R4, RZ, RZ, RZ ;  /* 0x000000ffff047224 */ /* 0x003fc600078e00ff */
[----:B------:R-:W-:-:S04]  /*135e0*/  ISETP.NE.AND P0, PT, R0, 0x2, PT ;  /* 0x000000020000780c */ /* 0x000fc80003f05270 */
[----:B------:R-:W-:Y:S02]  /*135f0*/  SEL R3, RZ, 0x1, P0 ;  /* 0x00000001ff037807 */ /* 0x000fe40000000000 */
[----:B------:R-:W-:Y:S02]  /*13600*/  SEL R0, R0, RZ, P0 ;  /* 0x000000ff00007207 */ /* 0x000fe40000000000 */
[----:B------:R-:W-:-:S07]  /*13610*/  LOP3.LUT R3, R12, R3, RZ, 0x3c, !PT ;  /* 0x000000030c037212 */ /* 0x000fce00078e3cff */
.L_x_13036:
[----:B------:R-:W0:Y:S01]  /*13620*/  S2R R5, SR_CgaCtaId ;  /* 0x0000000000057919 */ /* 0x000e220000008800 */
[----:B------:R-:W-:Y:S02]  /*13630*/  MOV R2, 0x400 ;  /* 0x0000040000027802 */ /* 0x000fe40000000f00 */
[----:B------:R-:W-:Y:S02]  /*13640*/  SHF.L.U32 R4, R4, 0x1f, RZ ;  /* 0x0000001f04047819 */ /* 0x000fe400000006ff */
[----:B0-----:R-:W-:-:S04]  /*13650*/  LEA R7, R5, R2, 0x18 ;  /* 0x0000000205077211 */ /* 0x001fc800078ec0ff */
[----:B------:R-:W0:Y:S02]  /*13660*/  SYNCS.PHASECHK.TRANS64.TRYWAIT P0, [R7+URZ+0x16820], R4 ;  /* 0x01682004070075a7 */ /* 0x000e24000800017f */
[----:B0-----:R-:W-:Y:S05]  /*13670*/  @!P0 BRA `(.L_x_13104) ;  /* 0x0000001800288947 */ /* 0x001fea0003800000 */
.L_x_13153:
[----:B------:R-:W-:-:S03]  /*13680*/  UMOV UR4, 0xffffffff ;  /* 0xffffffff00047882 */ /* 0x000fc60000000000 */
[----:B------:R-:W-:Y:S05]  /*13690*/  BRA.DIV UR4, `(.L_x_13105) ;  /* 0x0000001a04347947 */ /* 0x000fea000b800000 */
[----:B------:R1:W2:Y:S02]  /*136a0*/  SHFL.IDX PT, R14, R16, RZ, 0x1f ;  /* 0x00001fff100e7589 */ /* 0x0002a400000e0000 */
.L_x_13156:
[----:B--2---:R-:W-:-:S13]  /*136b0*/  ISETP.NE.AND P0, PT, R14, RZ, PT ;  /* 0x000000ff0e00720c */ /* 0x004fda0003f05270 */
[----:B------:R-:W-:Y:S05]  /*136c0*/  @P0 BRA `(.L_x_12952) ;  /* 0x0000000000880947 */ /* 0x000fea0003800000 */
[----:B------:R-:W-:-:S03]  /*136d0*/  UMOV UR4, 0xffffffff ;  /* 0xffffffff00047882 */ /* 0x000fc60000000000 */
[----:B------:R-:W-:Y:S05]  /*136e0*/  BRA.DIV UR4, `(.L_x_13106) ;  /* 0x0000001a04487947 */ /* 0x000fea000b800000 */
[----:B------:R-:W-:-:S13]  /*136f0*/  ELECT P6, URZ, PT ;  /* 0x00000000003f782f */ /* 0x000fda00038c0000 */
.L_x_13159:
[----:B------:R-:W-:Y:S05]  /*13700*/  @!P6 BRA `(.L_x_12952) ;  /* 0x000000000078e947 */ /* 0x000fea0003800000 */
[----:B------:R-:W-:-:S06]  /*13710*/  ULOP3.LUT UR4, UR45, 0x2, URZ, 0xfc, !UPT ;  /* 0x000000022d047892 */ /* 0x000fcc000f8efc3f */
[----:B------:R-:W-:-:S05]  /*13720*/  IMAD.U32 R2, RZ, RZ, UR4 ;  /* 0x00000004ff027e24 */ /* 0x000fca000f8e00ff */
[----:B------:R-:W-:-:S13]  /*13730*/  ISETP.NE.AND P2, PT, R2, 0x3, PT ;  /* 0x000000030200780c */ /* 0x000fda0003f45270 */
[----:B------:R-:W-:Y:S05]  /*13740*/  @!P2 BRA `(.L_x_13107) ;  /* 0x000000000004a947 */ /* 0x000fea0003800000 */
[----:B------:R-:W-:Y:S01]  /*13750*/  BPT.TRAP 0x1 ;  /* 0x000000040000795c */ /* 0x000fe20000300000 */
.L_x_13107:
        /* <DEDUP_REMOVED lines=12> */
.L_x_13160:
[----:B------:R-:W2:Y:S02]  /*13820*/  SYNCS.PHASECHK.TRANS64.TRYWAIT P0, [R3+URZ], R2 ;  /* 0x00000002030075a7 */ /* 0x000ea4000800017f */
[----:B--2---:R-:W-:Y:S05]  /*13830*/  @!P0 BRA `(.L_x_13109) ;  /* 0x0000001800288947 */ /* 0x004fea0003800000 */
.L_x_13161:
[----:B------:R-:W-:Y:S05]  /*13840*/  @!P2 BRA `(.L_x_13110) ;  /* 0x000000000004a947 */ /* 0x000fea0003800000 */
[----:B------:R-:W-:Y:S01]  /*13850*/  BPT.TRAP 0x1 ;  /* 0x000000040000795c */ /* 0x000fe20000300000 */
.L_x_13110:
[----:B--2---:R-:W-:-:S04]  /*13860*/  VIADD R3, R7, 0x16860 ;  /* 0x0001686007037836 */ /* 0x004fc80000000000 */
[----:B------:R-:W-:-:S04]  /*13870*/  IMAD R0, R0, 0x8, R3 ;  /* 0x0000000800007824 */ /* 0x000fc800078e0203 */
[----:B------:R-:W2:Y:S02]  /*13880*/  SYNCS.PHASECHK.TRANS64.TRYWAIT P0, [R0+URZ], R5 ;  /* 0x00000005000075a7 */ /* 0x000ea4000800017f */
[----:B--2---:R-:W-:Y:S05]  /*13890*/  @!P0 BRA `(.L_x_13111) ;  /* 0x0000001800248947 */ /* 0x004fea0003800000 */
.L_x_13162:
[----:B------:R-:W-:-:S07]  /*138a0*/  IMAD R3, R8, 0x8, R3 ;  /* 0x0000000808037824 */ /* 0x000fce00078e0203 */
.L_x_13112:
[----:B---3--:R3:W4:Y:S02]  /*138b0*/  SYNCS.PHASECHK.TRANS64.TRYWAIT P0, [R3+URZ], R2 ;  /* 0x00000002030075a7 */ /* 0x008724000800017f */
[----:B----4-:R-:W-:Y:S05]  /*138c0*/  @!P0 NANOSLEEP.SYNCS 0x989680 ;  /* 0x009896800000895d */ /* 0x010fea0003900000 */
[----:B------:R-:W4:Y:S02]  /*138d0*/  @!P0 SYNCS.PHASECHK.TRANS64 P0, [R3+URZ], R2 ;  /* 0x00000002030085a7 */ /* 0x000f24000800007f */
[----:B----4-:R-:W-:Y:S05]  /*138e0*/  @!P0 BRA `(.L_x_13112) ;  /* 0xfffffffc00f08947 */ /* 0x010fea000383ffff */
.L_x_12952:
[----:B------:R-:W-:Y:S05]  /*138f0*/  BSYNC B6 ;  /* 0x0000000000067941 */ /* 0x000fea0003800000 */
.L_x_12949:
[----:B------:R-:W-:Y:S05]  /*13900*/  EXIT ;  /* 0x000000000000794d */ /* 0x000fea0003800000 */
.L_x_12962:
[----:B0-----:R-:W-:-:S04]  /*13910*/  IMAD.U32 R3, RZ, RZ, UR38 ;  /* 0x00000026ff037e24 */ /* 0x001fc8000f8e00ff */
[----:B------:R0:W1:Y:S03]  /*13920*/  SYNCS.PHASECHK.TRANS64.TRYWAIT P0, [R3+URZ+0x16800], R0 ;  /* 0x01680000030075a7 */ /* 0x000066000800017f */
[----:B-1----:R-:W-:Y:S05]  /*13930*/  @!P0 NANOSLEEP.SYNCS 0x989680 ;  /* 0x009896800000895d */ /* 0x002fea0003900000 */
[----:B------:R-:W1:Y:S02]  /*13940*/  @!P0 SYNCS.PHASECHK.TRANS64 P0, [R3+URZ+0x16800], R0 ;  /* 0x01680000030085a7 */ /* 0x000e64000800007f */
[----:B-1----:R-:W-:Y:S05]  /*13950*/  @!P0 BRA `(.L_x_12962) ;  /* 0xfffffffc00ec8947 */ /* 0x002fea000383ffff */
[----:B------:R-:W-:Y:S05]  /*13960*/  BRA `(.L_x_13113) ;  /* 0xfffffedc004c7947 */ /* 0x000fea000383ffff */
.L_x_12966:
[----:B-1----:R-:W-:-:S04]  /*13970*/  IMAD.U32 R3, RZ, RZ, UR38 ;  /* 0x00000026ff037e24 */ /* 0x002fc8000f8e00ff */
[----:B------:R1:W2:Y:S03]  /*13980*/  SYNCS.PHASECHK.TRANS64.TRYWAIT P2, [R3+URZ+0x16830], R0 ;  /* 0x01683000030075a7 */ /* 0x0002a6000804017f */
[----:B--2---:R-:W-:Y:S05]  /*13990*/  @!P2 NANOSLEEP.SYNCS 0x989680 ;  /* 0x009896800000a95d */ /* 0x004fea0003900000 */
[----:B------:R-:W2:Y:S02]  /*139a0*/  @!P2 SYNCS.PHASECHK.TRANS64 P2, [R3+URZ+0x16830], R0 ;  /* 0x016830000300a5a7 */ /* 0x000ea4000804007f */
[----:B--2---:R-:W-:Y:S05]  /*139b0*/  @!P2 BRA `(.L_x_12966) ;  /* 0xfffffffc00eca947 */ /* 0x004fea000383ffff */
[----:B------:R-:W-:Y:S05]  /*139c0*/  BRA `(.L_x_12965) ;  /* 0xfffffedc006c7947 */ /* 0x000fea000383ffff */
.L_x_12982:
[----:B-1----:R-:W-:-:S04]  /*139d0*/  IMAD.U32 R13, RZ, RZ, UR10 ;  /* 0x0000000aff0d7e24 */ /* 0x002fc8000f8e00ff */
[----:B------:R1:W2:Y:S03]  /*139e0*/  SYNCS.PHASECHK.TRANS64.TRYWAIT P2, [R13+URZ+0x16830], R10 ;  /* 0x0168300a0d0075a7 */ /* 0x0002a6000804017f */
[----:B--2---:R-:W-:Y:S05]  /*139f0*/  @!P2 NANOSLEEP.SYNCS 0x989680 ;  /* 0x009896800000a95d */ /* 0x004fea0003900000 */
[----:B------:R-:W2:Y:S02]  /*13a00*/  @!P2 SYNCS.PHASECHK.TRANS64 P2, [R13+URZ+0x16830], R10 ;  /* 0x0168300a0d00a5a7 */ /* 0x000ea4000804007f */
[----:B--2---:R-:W-:Y:S05]  /*13a10*/  @!P2 BRA `(.L_x_12982) ;  /* 0xfffffffc00eca947 */ /* 0x004fea000383ffff */
[----:B------:R-:W-:Y:S05]  /*13a20*/  BRA `(.L_x_12979) ;  /* 0xffffff1800607947 */ /* 0x000fea000383ffff */
.L_x_12986:
[----:B-1----:R-:W-:-:S04]  /*13a30*/  IMAD.U32 R13, RZ, RZ, UR10 ;  /* 0x0000000aff0d7e24 */ /* 0x002fc8000f8e00ff */
[----:B------:R1:W2:Y:S03]  /*13a40*/  SYNCS.PHASECHK.TRANS64.TRYWAIT P2, [R13+URZ+0x16850], R10 ;  /* 0x0168500a0d0075a7 */ /* 0x0002a6000804017f */
[----:B--2---:R-:W-:Y:S05]  /*13a50*/  @!P2 NANOSLEEP.SYNCS 0x989680 ;  /* 0x009896800000a95d */ /* 0x004fea0003900000 */
[----:B------:R-:W2:Y:S02]  /*13a60*/  @!P2 SYNCS.PHASECHK.TRANS64 P2, [R13+URZ+0x16850], R10 ;  /* 0x0168500a0d00a5a7 */ /* 0x000ea4000804007f */
[----:B--2---:R-:W-:Y:S05]  /*13a70*/  @!P2 BRA `(.L_x_12986) ;  /* 0xfffffffc00eca947 */ /* 0x004fea000383ffff */
[----:B------:R-:W-:Y:S05]  /*13a80*/  BRA `(.L_x_12983) ;  /* 0xffffff1800d87947 */ /* 0x000fea000383ffff */
.L_x_13003:
[----:B-1----:R-:W-:-:S04]  /*13a90*/  IMAD.U32 R14, RZ, RZ, UR10 ;  /* 0x0000000aff0e7e24 */ /* 0x002fc8000f8e00ff */
[----:B------:R1:W2:Y:S03]  /*13aa0*/  SYNCS.PHASECHK.TRANS64.TRYWAIT P2, [R14+URZ+0x16830], R7 ;  /* 0x016830070e0075a7 */ /* 0x0002a6000804017f */
[----:B--2---:R-:W-:Y:S05]  /*13ab0*/  @!P2 NANOSLEEP.SYNCS 0x989680 ;  /* 0x009896800000a95d */ /* 0x004fea0003900000 */
[----:B------:R-:W2:Y:S02]  /*13ac0*/  @!P2 SYNCS.PHASECHK.TRANS64 P2, [R14+URZ+0x16830], R7 ;  /* 0x016830070e00a5a7 */ /* 0x000ea4000804007f */
[----:B--2---:R-:W-:Y:S05]  /*13ad0*/  @!P2 BRA `(.L_x_13003) ;  /* 0xfffffffc00eca947 */ /* 0x004fea000383ffff */
[----:B------:R-:W-:Y:S05]  /*13ae0*/  BRA `(.L_x_13000) ;  /* 0xffffff5000547947 */ /* 0x000fea000383ffff */
.L_x_13007:
[----:B-1----:R-:W-:-:S04]  /*13af0*/  IMAD.U32 R14, RZ, RZ, UR10 ;  /* 0x0000000aff0e7e24 */ /* 0x002fc8000f8e00ff */
[----:B------:R1:W2:Y:S03]  /*13b00*/  SYNCS.PHASECHK.TRANS64.TRYWAIT P2, [R14+URZ+0x16850], R7 ;  /* 0x016850070e0075a7 */ /* 0x0002a6000804017f */
[----:B--2---:R-:W-:Y:S05]  /*13b10*/  @!P2 NANOSLEEP.SYNCS 0x989680 ;  /* 0x009896800000a95d */ /* 0x004fea0003900000 */
[----:B------:R-:W2:Y:S02]  /*13b20*/  @!P2 SYNCS.PHASECHK.TRANS64 P2, [R14+URZ+0x16850], R7 ;  /* 0x016850070e00a5a7 */ /* 0x000ea4000804007f */
[----:B--2---:R-:W-:Y:S05]  /*13b30*/  @!P2 BRA `(.L_x_13007) ;  /* 0xfffffffc00eca947 */ /* 0x004fea000383ffff */
[----:B------:R-:W-:Y:S05]  /*13b40*/  BRA `(.L_x_13004) ;  /* 0xffffff5000cc7947 */ /* 0x000fea000383ffff */
.L_x_13013:
[----:B-1----:R-:W-:-:S04]  /*13b50*/  IMAD.U32 R14, RZ, RZ, UR10 ;  /* 0x0000000aff0e7e24 */ /* 0x002fc8000f8e00ff */
[----:B------:R1:W2:Y:S03]  /*13b60*/  SYNCS.PHASECHK.TRANS64.TRYWAIT P2, [R14+URZ+0x16830], R7 ;  /* 0x016830070e0075a7 */ /* 0x0002a6000804017f */
[----:B--2---:R-:W-:Y:S05]  /*13b70*/  @!P2 NANOSLEEP.SYNCS 0x989680 ;  /* 0x009896800000a95d */ /* 0x004fea0003900000 */
[----:B------:R-:W2:Y:S02]  /*13b80*/  @!P2 SYNCS.PHASECHK.TRANS64 P2, [R14+URZ+0x16830], R7 ;  /* 0x016830070e00a5a7 */ /* 0x000ea4000804007f */
[----:B--2---:R-:W-:Y:S05]  /*13b90*/  @!P2 BRA `(.L_x_13013) ;  /* 0xfffffffc00eca947 */ /* 0x004fea000383ffff */
[----:B------:R-:W-:Y:S05]  /*13ba0*/  BRA `(.L_x_13010) ;  /* 0xffffff74007c7947 */ /* 0x000fea000383ffff */
.L_x_13017:
[----:B-1----:R-:W-:-:S04]  /*13bb0*/  IMAD.U32 R14, RZ, RZ, UR10 ;  /* 0x0000000aff0e7e24 */ /* 0x002fc8000f8e00ff */
[----:B------:R1:W2:Y:S03]  /*13bc0*/  SYNCS.PHASECHK.TRANS64.TRYWAIT P2, [R14+URZ+0x16850], R7 ;  /* 0x016850070e0075a7 */ /* 0x0002a6000804017f */
[----:B--2---:R-:W-:Y:S05]  /*13bd0*/  @!P2 NANOSLEEP.SYNCS 0x989680 ;  /* 0x009896800000a95d */ /* 0x004fea0003900000 */
[----:B------:R-:W2:Y:S02]  /*13be0*/  @!P2 SYNCS.PHASECHK.TRANS64 P2, [R14+URZ+0x16850], R7 ;  /* 0x016850070e00a5a7 */ /* 0x000ea4000804007f */
[----:B--2---:R-:W-:Y:S05]  /*13bf0*/  @!P2 BRA `(.L_x_13017) ;  /* 0xfffffffc00eca947 */ /* 0x004fea000383ffff */
[----:B------:R-:W-:Y:S05]  /*13c00*/  BRA `(.L_x_13014) ;  /* 0xffffff7400f07947 */ /* 0x000fea000383ffff */
.L_x_13030:
[----:B-1----:R-:W-:-:S04]  /*13c10*/  IMAD.U32 R3, RZ, RZ, UR7 ;  /* 0x00000007ff037e24 */ /* 0x002fc8000f8e00ff */
[----:B------:R1:W2:Y:S03]  /*13c20*/  SYNCS.PHASECHK.TRANS64.TRYWAIT P0, [R3+URZ+0x16850], R0 ;  /* 0x01685000030075a7 */ /* 0x0002a6000800017f */
[----:B--2---:R-:W-:Y:S05]  /*13c30*/  @!P0 NANOSLEEP.SYNCS 0x989680 ;  /* 0x009896800000895d */ /* 0x004fea0003900000 */
[----:B------:R-:W2:Y:S02]  /*13c40*/  @!P0 SYNCS.PHASECHK.TRANS64 P0, [R3+URZ+0x16850], R0 ;  /* 0x01685000030085a7 */ /* 0x000ea4000800007f */
[----:B--2---:R-:W-:Y:S05]  /*13c50*/  @!P0 BRA `(.L_x_13030) ;  /* 0xfffffffc00ec8947 */ /* 0x004fea000383ffff */
[----:B------:R-:W-:Y:S05]  /*13c60*/  BRA `(.L_x_13029) ;  /* 0xffffffa8006c7947 */ /* 0x000fea000383ffff */
.L_x_13047:
[----:B------:R-:W-:Y:S02]  /*13c70*/  IMAD.MOV.U32 R13, RZ, RZ, R16 ;  /* 0x000000ffff0d7224 */ /* 0x000fe400078e0010 */
[----:B------:R-:W-:Y:S02]  /*13c80*/  IMAD.MOV.U32 R12, RZ, RZ, RZ ;  /* 0x000000ffff0c7224 */ /* 0x000fe400078e00ff */
[----:B------:R-:W-:Y:S02]  /*13c90*/  IMAD.MOV.U32 R11, RZ, RZ, 0x1f ;  /* 0x0000001fff0b7424 */ /* 0x000fe400078e00ff */
[----:B------:R-:W-:-:S07]  /*13ca0*/  IMAD.MOV.U32 R15, RZ, RZ, -0x1 ;  /* 0xffffffffff0f7424 */ /* 0x000fce00078e00ff */
[----:B------:R-:W-:Y:S05]  /*13cb0*/  WARPSYNC.COLLECTIVE R15, `(.L_x_13114) ;  /* 0x000000000f087348 */ /* 0x000fea0003c00000 */
[----:B------:R0:W1:Y:S02]  /*13cc0*/  SHFL.IDX P6, R14, R13, R12, R11 ;  /* 0x0000000c0d0e7389 */ /* 0x00006400000c000b */
[----:B01----:R-:W-:Y:S01]  /*13cd0*/  ENDCOLLECTIVE ;  /* 0x000000000000791b */ /* 0x003fe20003800000 */
.L_x_13114:
[----:B------:R-:W-:Y:S05]  /*13ce0*/  BRA `(.L_x_13115) ;  /* 0xffffffd000887947 */ /* 0x000fea000383ffff */
.L_x_13049:
[----:B------:R-:W-:Y:S01]  /*13cf0*/  BSSY B0, `(.L_x_13116) ;  /* 0x0000006000007945 */ /* 0x000fe20003800000 */
[----:B------:R-:W-:-:S07]  /*13d00*/  IMAD.MOV.U32 R15, RZ, RZ, -0x1 ;  /* 0xffffffffff0f7424 */ /* 0x000fce00078e00ff */
[----:B0-----:R-:W-:Y:S05]  /*13d10*/  WARPSYNC.COLLECTIVE R15, `(.L_x_13117) ;  /* 0x000000000f0c7348 */ /* 0x001fea0003c00000 */
[----:B------:R-:W-:Y:S02]  /*13d20*/  ELECT P6, UR62, PT ;  /* 0x00000000003e782f */ /* 0x000fe400038c0000 */
[----:B------:R-:W-:Y:S01]  /*13d30*/  MOV R14, UR62 ;  /* 0x0000003e000e7c02 */ /* 0x000fe20008000f00 */
[----:B0-----:R-:W-:Y:S10]  /*13d40*/  ENDCOLLECTIVE ;  /* 0x000000000000791b */ /* 0x001ff40003800000 */
.L_x_13117:
[----:B------:R-:W-:Y:S05]  /*13d50*/  BSYNC B0 ;  /* 0x0000000000007941 */ /* 0x000fea0003800000 */
.L_x_13116:
[----:B------:R-:W-:Y:S05]  /*13d60*/  BRA `(.L_x_13118) ;  /* 0xffffffd000887947 */ /* 0x000fea000383ffff */
.L_x_13051:
[----:B--2---:R-:W-:-:S04]  /*13d70*/  IMAD.U32 R3, RZ, RZ, UR38 ;  /* 0x00000026ff037e24 */ /* 0x004fc8000f8e00ff */
[----:B------:R2:W3:Y:S03]  /*13d80*/  SYNCS.PHASECHK.TRANS64.TRYWAIT P0, [R3+URZ+0x16840], R0 ;  /* 0x01684000030075a7 */ /* 0x0004e6000800017f */
[----:B---3--:R-:W-:Y:S05]  /*13d90*/  @!P0 NANOSLEEP.SYNCS 0x989680 ;  /* 0x009896800000895d */ /* 0x008fea0003900000 */
[----:B------:R-:W3:Y:S02]  /*13da0*/  @!P0 SYNCS.PHASECHK.TRANS64 P0, [R3+URZ+0x16840], R0 ;  /* 0x01684000030085a7 */ /* 0x000ee4000800007f */
[----:B---3--:R-:W-:Y:S05]  /*13db0*/  @!P0 BRA `(.L_x_13051) ;  /* 0xfffffffc00ec8947 */ /* 0x008fea000383ffff */
[----:B------:R-:W-:Y:S05]  /*13dc0*/  BRA `(.L_x_13119) ;  /* 0xffffffd000d87947 */ /* 0x000fea000383ffff */
.L_x_13054:
        /* <DEDUP_REMOVED lines=8> */
.L_x_13120:
[----:B------:R-:W-:Y:S02]  /*13e50*/  IMAD.MOV.U32 R13, RZ, RZ, R9 ;  /* 0x000000ffff0d7224 */ /* 0x000fe400078e0009 */
[----:B------:R-:W-:-:S07]  /*13e60*/  IMAD.MOV.U32 R4, RZ, RZ, R14 ;  /* 0x000000ffff047224 */ /* 0x000fce00078e000e */
[----:B------:R-:W-:Y:S05]  /*13e70*/  WARPSYNC.COLLECTIVE R15, `(.L_x_13121) ;  /* 0x000000000f087348 */ /* 0x000fea0003c00000 */
[----:B------:R0:W1:Y:S02]  /*13e80*/  SHFL.IDX P6, R14, R13, R12, R11 ;  /* 0x0000000c0d0e7389 */ /* 0x00006400000c000b */
[----:B01----:R-:W-:Y:S01]  /*13e90*/  ENDCOLLECTIVE ;  /* 0x000000000000791b */ /* 0x003fe20003800000 */
.L_x_13121:
[----:B------:R-:W-:Y:S02]  /*13ea0*/  ULDC UR4, c[0x0][0x288] ;  /* 0x0000a20000047ab9 */ /* 0x000fe40000000800 */
[----:B------:R-:W-:-:S05]  /*13eb0*/  IMAD R3, R3, UR4, RZ ;  /* 0x0000000403037c24 */ /* 0x000fca000f8e02ff */
[C---:B------:R-:W-:Y:S01]  /*13ec0*/  ISETP.GE.AND P1, PT, R0.reuse, R3, PT ;  /* 0x000000030000720c */ /* 0x040fe20003f26270 */
[----:B------:R-:W-:Y:S02]  /*13ed0*/  VIADD R12, R0, 0x10 ;  /* 0x00000010000c7836 */ /* 0x000fe40000000000 */
[----:B------:R-:W-:-:S10]  /*13ee0*/  IMAD.MOV.U32 R13, RZ, RZ, R8 ;  /* 0x000000ffff0d7224 */ /* 0x000fd400078e0008 */
[----:B------:R-:W-:Y:S02]  /*13ef0*/  @!P1 LEA R21, R10, UR38, 0x1 ;  /* 0x000000260a159c11 */ /* 0x000fe4000f8e08ff */
[----:B------:R-:W-:-:S05]  /*13f00*/  @!P1 LEA R14, P2, R17, R14, 0x1 ;  /* 0x0000000e110e9211 */ /* 0x000fca00078408ff */
[----:B------:R-:W-:Y:S02]  /*13f10*/  @!P1 IMAD.X R5, RZ, RZ, R4, P2 ;  /* 0x000000ffff059224 */ /* 0x000fe400010e0604 */
[----:B------:R-:W-:-:S05]  /*13f20*/  @!P1 IMAD.MOV.U32 R4, RZ, RZ, R14 ;  /* 0x000000ffff049224 */ /* 0x000fca00078e000e */
[----:B------:R-:W-:Y:S01]  /*13f30*/  @!PT LDS RZ, [RZ] ;  /* 0x00000000fffff984 */ /* 0x000fe20000000800 */
[----:B------:R-:W-:Y:S01]  /*13f40*/  @!PT LDS RZ, [RZ] ;  /* 0x00000000fffff984 */ /* 0x000fe20000000800 */
[----:B------:R-:W-:Y:S01]  /*13f50*/  @!PT LDS RZ, [RZ] ;  /* 0x00000000fffff984 */ /* 0x000fe20000000800 */
[----:B------:R0:W-:Y:S01]  /*13f60*/  @!P1 LDGSTS.E.BYPASS.LTC128B.128 [R21+0x8400], desc[UR48][R4.64], !P0 ;  /* 0x0840000004159fae */ /* 0x0001e2000c101d70 */
[----:B------:R-:W-:Y:S01]  /*13f70*/  ISETP.GE.AND P1, PT, R12, R3, PT ;  /* 0x000000030c00720c */ /* 0x000fe20003f26270 */
[----:B------:R-:W-:-:S12]  /*13f80*/  IMAD.MOV.U32 R12, RZ, RZ, 0x1 ;  /* 0x00000001ff0c7424 */ /* 0x000fd800078e00ff */
[----:B0-----:R-:W-:Y:S05]  /*13f90*/  WARPSYNC.COLLECTIVE R15, `(.L_x_13122) ;  /* 0x000000000f087348 */ /* 0x001fea0003c00000 */
[----:B------:R1:W2:Y:S02]  /*13fa0*/  SHFL.IDX P6, R14, R13, R12, R11 ;  /* 0x0000000c0d0e7389 */ /* 0x0002a400000c000b */
[----:B012---:R-:W-:Y:S01]  /*13fb0*/  ENDCOLLECTIVE ;  /* 0x000000000000791b */ /* 0x007fe20003800000 */
.L_x_13122:
[----:B------:R-:W-:Y:S02]  /*13fc0*/  IMAD.MOV.U32 R13, RZ, RZ, R9 ;  /* 0x000000ffff0d7224 */ /* 0x000fe400078e0009 */
[----:B------:R-:W-:-:S07]  /*13fd0*/  IMAD.MOV.U32 R27, RZ, RZ, R14 ;  /* 0x000000ffff1b7224 */ /* 0x000fce00078e000e */
[----:B------:R-:W-:Y:S05]  /*13fe0*/  WARPSYNC.COLLECTIVE R15, `(.L_x_13123) ;  /* 0x000000000f087348 */ /* 0x000fea0003c00000 */
[----:B------:R0:W1:Y:S02]  /*13ff0*/  SHFL.IDX P6, R14, R13, R12, R11 ;  /* 0x0000000c0d0e7389 */ /* 0x00006400000c000b */
[----:B01----:R-:W-:Y:S01]  /*14000*/  ENDCOLLECTIVE ;  /* 0x000000000000791b */ /* 0x003fe20003800000 */
.L_x_13123:
[----:B------:R-:W-:Y:S02]  /*14010*/  IMAD.MOV.U32 R13, RZ, RZ, R8 ;  /* 0x000000ffff0d7224 */ /* 0x000fe400078e0008 */
[----:B------:R-:W-:Y:S01]  /*14020*/  IMAD.MOV.U32 R12, RZ, RZ, 0x2 ;  /* 0x00000002ff0c7424 */ /* 0x000fe200078e00ff */
[----:B------:R-:W-:Y:S01]  /*14030*/  @!P1 LEA R4, P3, R17, R14, 0x1 ;  /* 0x0000000e11049211 */ /* 0x000fe200078608ff */
[----:B------:R-:W-:-:S04]  /*14040*/  VIADD R14, R0, 0x20 ;  /* 0x00000020000e7836 */ /* 0x000fc80000000000 */
[----:B------:R-:W-:Y:S01]  /*14050*/  @!P1 IMAD.X R5, RZ, RZ, R27, P3 ;  /* 0x000000ffff059224 */ /* 0x000fe200018e061b */
[----:B------:R-:W-:-:S13]  /*14060*/  ISETP.GE.AND P2, PT, R14, R3, PT ;  /* 0x000000030e00720c */ /* 0x000fda0003f46270 */
[----:B------:R-:W-:Y:S05]  /*14070*/  WARPSYNC.COLLECTIVE R15, `(.L_x_13124) ;  /* 0x000000000f087348 */ /* 0x000fea0003c00000 */
[----:B------:R0:W1:Y:S02]  /*14080*/  SHFL.IDX P6, R14, R13, R12, R11 ;  /* 0x0000000c0d0e7389 */ /* 0x00006400000c000b */
[----:B01----:R-:W-:Y:S01]  /*14090*/  ENDCOLLECTIVE ;  /* 0x000000000000791b */ /* 0x003fe20003800000 */
.L_x_13124:
        /* <DEDUP_REMOVED lines=11> */
.L_x_13125:
[----:B------:R-:W-:Y:S02]  /*14150*/  IMAD.MOV.U32 R13, RZ, RZ, R8 ;  /* 0x000000ffff0d7224 */ /* 0x000fe400078e0008 */
[----:B------:R-:W-:Y:S02]  /*14160*/  IMAD.MOV.U32 R12, RZ, RZ, 0x3 ;  /* 0x00000003ff0c7424 */ /* 0x000fe400078e00ff */
[----:B------:R-:W-:Y:S02]  /*14170*/  IMAD.MOV.U32 R28, RZ, RZ, R14 ;  /* 0x000000ffff1c7224 */ /* 0x000fe400078e000e */
[----:B------:R-:W-:-:S03]  /*14180*/  VIADD R14, R0, 0x30 ;  /* 0x00000030000e7836 */ /* 0x000fc60000000000 */
[----:B------:R-:W-:-:S05]  /*14190*/  @!P2 LEA R4, P1, R17, R28, 0x1 ;  /* 0x0000001c1104a211 */ /* 0x000fca00078208ff */
[----:B------:R-:W-:Y:S01]  /*141a0*/  @!P2 IMAD.X R5, RZ, RZ, R20, P1 ;  /* 0x000000ffff05a224 */ /* 0x000fe200008e0614 */
[----:B------:R-:W-:-:S13]  /*141b0*/  ISETP.GE.AND P1, PT, R14, R3, PT ;  /* 0x000000030e00720c */ /* 0x000fda0003f26270 */
[----:B------:R-:W-:Y:S05]  /*141c0*/  WARPSYNC.COLLECTIVE R15, `(.L_x_13126) ;  /* 0x000000000f087348 */ /* 0x000fea0003c00000 */
[----:B------:R0:W1:Y:S02]  /*141d0*/  SHFL.IDX P6, R14, R13, R12, R11 ;  /* 0x0000000c0d0e7389 */ /* 0x00006400000c000b */
[----:B01----:R-:W-:Y:S01]  /*141e0*/  ENDCOLLECTIVE ;  /* 0x000000000000791b */ /* 0x003fe20003800000 */
.L_x_13126:
        /* <DEDUP_REMOVED lines=10> */
.L_x_13127:
        /* <DEDUP_REMOVED lines=9> */
.L_x_13128:
        /* <DEDUP_REMOVED lines=10> */
.L_x_13129:
        /* <DEDUP_REMOVED lines=10> */
.L_x_13130:
        /* <DEDUP_REMOVED lines=9> */
.L_x_13131:
        /* <DEDUP_REMOVED lines=9> */
.L_x_13132:
        /* <DEDUP_REMOVED lines=11> */
.L_x_13133:
[----:B------:R-:W-:Y:S02]  /*14630*/  IMAD.MOV.U32 R13, RZ, RZ, R8 ;  /* 0x000000ffff0d7224 */ /* 0x000fe400078e0008 */
[----:B------:R-:W-:Y:S02]  /*14640*/  IMAD.MOV.U32 R12, RZ, RZ, 0x7 ;  /* 0x00000007ff0c7424 */ /* 0x000fe400078e00ff */
[----:B------:R-:W-:-:S07]  /*14650*/  IMAD.MOV.U32 R28, RZ, RZ, R14 ;  /* 0x000000ffff1c7224 */ /* 0x000fce00078e000e */
[----:B------:R-:W-:Y:S05]  /*14660*/  WARPSYNC.COLLECTIVE R15, `(.L_x_13134) ;  /* 0x000000000f087348 */ /* 0x000fea0003c00000 */
[----:B------:R0:W1:Y:S02]  /*14670*/  SHFL.IDX P6, R14, R13, R12, R11 ;  /* 0x0000000c0d0e7389 */ /* 0x00006400000c000b */
[----:B01----:R-:W-:Y:S01]  /*14680*/  ENDCOLLECTIVE ;  /* 0x000000000000791b */ /* 0x003fe20003800000 */
.L_x_13134:
[----:B------:R-:W-:-:S05]  /*14690*/  @!P2 LEA R4, P1, R17, R28, 0x1 ;  /* 0x0000001c1104a211 */ /* 0x000fca00078208ff */
[----:B------:R-:W-:-:S05]  /*146a0*/  @!P2 IMAD.X R5, RZ, RZ, R20, P1 ;  /* 0x000000ffff05a224 */ /* 0x000fca00008e0614 */
        /* <DEDUP_REMOVED lines=9> */
.L_x_13135:
[----:B------:R-:W-:-:S05]  /*14740*/  VIADD R4, R0, 0x70 ;  /* 0x0000007000047836 */ /* 0x000fca0000000000 */
[----:B------:R-:W-:Y:S01]  /*14750*/  ISETP.GE.AND P1, PT, R4, R3, PT ;  /* 0x000000030400720c */ /* 0x000fe20003f26270 */
[----:B------:R-:W-:Y:S02]  /*14760*/  IMAD.MOV.U32 R13, RZ, RZ, R6 ;  /* 0x000000ffff0d7224 */ /* 0x000fe400078e0006 */
[----:B------:R-:W-:-:S10]  /*14770*/  IMAD.MOV.U32 R12, RZ, RZ, RZ ;  /* 0x000000ffff0c7224 */ /* 0x000fd400078e00ff */
[----:B------:R-:W-:Y:S02]  /*14780*/  @!P1 LEA R21, R10, UR38, 0x1 ;  /* 0x000000260a159c11 */ /* 0x000fe4000f8e08ff */
[----:B------:R-:W-:-:S13]  /*14790*/  @!P1 LEA R4, P3, R17, R14, 0x1 ;  /* 0x0000000e11049211 */ /* 0x000fda00078608ff */
[----:B------:R-:W-:Y:S05]  /*147a0*/  WARPSYNC.COLLECTIVE R15, `(.L_x_13136) ;  /* 0x000000000f087348 */ /* 0x000fea0003c00000 */
[----:B------:R0:W1:Y:S02]  /*147b0*/  SHFL.IDX P6, R14, R13, R12, R11 ;  /* 0x0000000c0d0e7389 */ /* 0x00006400000c000b */
[----:B01----:R-:W-:Y:S01]  /*147c0*/  ENDCOLLECTIVE ;  /* 0x000000000000791b */ /* 0x003fe20003800000 */
.L_x_13136:
[----:B------:R-:W-:Y:S02]  /*147d0*/  @!P1 IMAD.X R5, RZ, RZ, R8, P3 ;  /* 0x000000ffff059224 */ /* 0x000fe400018e0608 */
[----:B------:R-:W-:-:S03]  /*147e0*/  VIADD R8, R0, 0x80 ;  /* 0x0000008000087836 */ /* 0x000fc60000000000 */
[----:B------:R-:W-:Y:S01]  /*147f0*/  @!PT LDS RZ, [RZ] ;  /* 0x00000000fffff984 */ /* 0x000fe20000000800 */
[----:B------:R-:W-:Y:S01]  /*14800*/  @!PT LDS RZ, [RZ] ;  /* 0x00000000fffff984 */ /* 0x000fe20000000800 */
[----:B------:R-:W-:Y:S01]  /*14810*/  @!PT LDS RZ, [RZ] ;  /* 0x00000000fffff984 */ /* 0x000fe20000000800 */
[----:B------:R0:W-:Y:S02]  /*14820*/  @!P1 LDGSTS.E.BYPASS.LTC128B.128 [R21+0xbc00], desc[UR48][R4.64], !P0 ;  /* 0x0bc0000004159fae */ /* 0x0001e4000c101d70 */
[----:B------:R-:W-:Y:S01]  /*14830*/  ISETP.GE.AND P2, PT, R8, R3, PT ;  /* 0x000000030800720c */ /* 0x000fe20003f46270 */
[----:B------:R-:W-:Y:S02]  /*14840*/  VIADD R8, R0, 0x90 ;  /* 0x0000009000087836 */ /* 0x000fe40000000000 */
[----:B------:R-:W-:-:S10]  /*14850*/  IMAD.MOV.U32 R13, RZ, RZ, R7 ;  /* 0x000000ffff0d7224 */ /* 0x000fd400078e0007 */
[----:B------:R-:W-:Y:S01]  /*14860*/  @!P2 LEA R27, R10, UR38, 0x1 ;  /* 0x000000260a1bac11 */ /* 0x000fe2000f8e08ff */
[----:B0-----:R-:W-:-:S07]  /*14870*/  IMAD.MOV.U32 R20, RZ, RZ, R14 ;  /* 0x000000ffff147224 */ /* 0x001fce00078e000e */
[----:B------:R-:W-:Y:S05]  /*14880*/  WARPSYNC.COLLECTIVE R15, `(.L_x_13137) ;  /* 0x000000000f087348 */ /* 0x000fea0003c00000 */
[----:B------:R0:W1:Y:S02]  /*14890*/  SHFL.IDX P6, R14, R13, R12, R11 ;  /* 0x0000000c0d0e7389 */ /* 0x00006400000c000b */
[----:B01----:R-:W-:Y:S01]  /*148a0*/  ENDCOLLECTIVE ;  /* 0x000000000000791b */ /* 0x003fe20003800000 */
.L_x_13137:
[----:B------:R-:W-:Y:S02]  /*148b0*/  IMAD.MOV.U32 R13, RZ, RZ, R6 ;  /* 0x000000ffff0d7224 */ /* 0x000fe400078e0006 */
[----:B------:R-:W-:Y:S02]  /*148c0*/  IMAD.MOV.U32 R12, RZ, RZ, 0x1 ;  /* 0x00000001ff0c7424 */ /* 0x000fe400078e00ff */
[----:B------:R-:W-:-:S07]  /*148d0*/  IMAD.MOV.U32 R28, RZ, RZ, R14 ;  /* 0x000000ffff1c7224 */ /* 0x000fce00078e000e */
[----:B------:R-:W-:Y:S05]  /*148e0*/  WARPSYNC.COLLECTIVE R15, `(.L_x_13138) ;  /* 0x000000000f087348 */ /* 0x000fea0003c00000 */
[----:B------:R0:W1:Y:S02]  /*148f0*/  SHFL.IDX P6, R14, R13, R12, R11 ;  /* 0x0000000c0d0e7389 */ /* 0x00006400000c000b */
[----:B01----:R-:W-:Y:S01]  /*14900*/  ENDCOLLECTIVE ;  /* 0x000000000000791b */ /* 0x003fe20003800000 */
.L_x_13138:
[----:B------:R-:W-:-:S05]  /*14910*/  @!P2 LEA R4, P1, R17, R28, 0x1 ;  /* 0x0000001c1104a211 */ /* 0x000fca00078208ff */
[----:B------:R-:W-:Y:S01]  /*14920*/  @!P2 IMAD.X R5, RZ, RZ, R20, P1 ;  /* 0x000000ffff05a224 */ /* 0x000fe200008e0614 */
[----:B------:R-:W-:-:S04]  /*14930*/  ISETP.GE.AND P1, PT, R8, R3, PT ;  /* 0x000000030800720c */ /* 0x000fc80003f26270 */
        /* <DEDUP_REMOVED lines=9> */
.L_x_13139:
[----:B------:R-:W-:Y:S02]  /*149d0*/  IMAD.MOV.U32 R13, RZ, RZ, R6 ;  /* 0x000000ffff0d7224 */ /* 0x000fe400078e0006 */
[----:B------:R-:W-:Y:S01]  /*149e0*/  IMAD.MOV.U32 R12, RZ, RZ, 0x2 ;  /* 0x00000002ff0c7424 */ /* 0x000fe200078e00ff */
[----:B------:R-:W-:-:S13]  /*149f0*/  @!P1 LEA R4, P3, R17, R14, 0x1 ;  /* 0x0000000e11049211 */ /* 0x000fda00078608ff */
[----:B------:R-:W-:Y:S05]  /*14a00*/  WARPSYNC.COLLECTIVE R15, `(.L_x_13140) ;  /* 0x000000000f087348 */ /* 0x000fea0003c00000 */
[----:B------:R0:W1:Y:S02]  /*14a10*/  SHFL.IDX P6, R14, R13, R12, R11 ;  /* 0x0000000c0d0e7389 */ /* 0x00006400000c000b */
[----:B01----:R-:W-:Y:S01]  /*14a20*/  ENDCOLLECTIVE ;  /* 0x000000000000791b */ /* 0x003fe20003800000 */
.L_x_13140:
[----:B------:R-:W-:Y:S01]  /*14a30*/  @!P1 IMAD.X R5, RZ, RZ, R9, P3 ;  /* 0x000000ffff059224 */ /* 0x000fe200018e0609 */
[----:B------:R-:W-:-:S05]  /*14a40*/  @!P1 LEA R9, R10, UR38, 0x1 ;  /* 0x000000260a099c11 */ /* 0x000fca000f8e08ff */
[----:B------:R-:W-:Y:S01]  /*14a50*/  @!PT LDS RZ, [RZ] ;  /* 0x00000000fffff984 */ /* 0x000fe20000000800 */
[----:B------:R-:W-:Y:S01]  /*14a60*/  @!PT LDS RZ, [RZ] ;  /* 0x00000000fffff984 */ /* 0x000fe20000000800 */
[----:B------:R-:W-:Y:S01]  /*14a70*/  @!PT LDS RZ, [RZ] ;  /* 0x00000000fffff984 */ /* 0x000fe20000000800 */
[----:B------:R0:W-:Y:S01]  /*14a80*/  @!P1 LDGSTS.E.BYPASS.LTC128B.128 [R9+0xcc00], desc[UR48][R4.64], !P0 ;  /* 0x0cc0000004099fae */ /* 0x0001e2000c101d70 */
[----:B------:R-:W-:Y:S02]  /*14a90*/  IMAD.MOV.U32 R13, RZ, RZ, R7 ;  /* 0x000000ffff0d7224 */ /* 0x000fe400078e0007 */
[----:B0-----:R-:W-:Y:S02]  /*14aa0*/  VIADD R4, R0, 0xa0 ;  /* 0x000000a000047836 */ /* 0x001fe40000000000 */
[----:B------:R-:W-:-:S07]  /*14ab0*/  IMAD.MOV.U32 R8, RZ, RZ, R14 ;  /* 0x000000ffff087224 */ /* 0x000fce00078e000e */
[----:B------:R-:W-:Y:S05]  /*14ac0*/  WARPSYNC.COLLECTIVE R15, `(.L_x_13141) ;  /* 0x000000000f087348 */ /* 0x000fea0003c00000 */
[----:B------:R0:W1:Y:S02]  /*14ad0*/  SHFL.IDX P6, R14, R13, R12, R11 ;  /* 0x0000000c0d0e7389 */ /* 0x00006400000c000b */
[----:B01----:R-:W-:Y:S01]  /*14ae0*/  ENDCOLLECTIVE ;  /* 0x000000000000791b */ /* 0x003fe20003800000 */
.L_x_13141:
[----:B------:R-:W-:Y:S01]  /*14af0*/  ISETP.GE.AND P2, PT, R4, R3, PT ;  /* 0x000000030400720c */ /* 0x000fe20003f46270 */
[----:B------:R-:W-:-:S12]  /*14b00*/  IMAD.MOV.U32 R13, RZ, RZ, R6 ;  /* 0x000000ffff0d7224 */ /* 0x000fd800078e0006 */
[----:B------:R-:W-:Y:S01]  /*14b10*/  @!P2 LEA R21, R10, UR38, 0x1 ;  /* 0x000000260a15ac11 */ /* 0x000fe2000f8e08ff */
[----:B------:R-:W-:Y:S02]  /*14b20*/  IMAD.MOV.U32 R12, RZ, RZ, 0x3 ;  /* 0x00000003ff0c7424 */ /* 0x000fe400078e00ff */
[----:B------:R-:W-:-:S07]  /*14b30*/  IMAD.MOV.U32 R20, RZ, RZ, R14 ;  /* 0x000000ffff147224 */ /* 0x000fce00078e000e */
[----:B------:R-:W-:Y:S05]  /*14b40*/  WARPSYNC.COLLECTIVE R15, `(.L_x_13142) ;  /* 0x000000000f087348 */ /* 0x000fea0003c00000 */
[----:B------:R0:W1:Y:S02]  /*14b50*/  SHFL.IDX P6, R14, R13, R12, R11 ;  /* 0x0000000c0d0e7389 */ /* 0x00006400000c000b */
[----:B01----:R-:W-:Y:S01]  /*14b60*/  ENDCOLLECTIVE ;  /* 0x000000000000791b */ /* 0x003fe20003800000 */
.L_x_13142:
        /* <DEDUP_REMOVED lines=11> */
.L_x_13143:
[----:B------:R-:W-:Y:S05]  /*14c20*/  BRA `(.L_x_13144) ;  /* 0xffffffd000887947 */ /* 0x000fea000383ffff */
.L_x_13055:
[----:B0-----:R-:W-:-:S04]  /*14c30*/  IMAD.U32 R5, RZ, RZ, UR38 ;  /* 0x00000026ff057e24 */ /* 0x001fc8000f8e00ff */
[----:B------:R0:W1:Y:S03]  /*14c40*/  SYNCS.PHASECHK.TRANS64.TRYWAIT P0, [R5+URZ+0x16820], R0 ;  /* 0x01682000050075a7 */ /* 0x000066000800017f */
[----:B-1----:R-:W-:Y:S05]  /*14c50*/  @!P0 NANOSLEEP.SYNCS 0x989680 ;  /* 0x009896800000895d */ /* 0x002fea0003900000 */
[----:B------:R-:W1:Y:S02]  /*14c60*/  @!P0 SYNCS.PHASECHK.TRANS64 P0, [R5+URZ+0x16820], R0 ;  /* 0x01682000050085a7 */ /* 0x000e64000800007f */
[----:B-1----:R-:W-:Y:S05]  /*14c70*/  @!P0 BRA `(.L_x_13055) ;  /* 0xfffffffc00ec8947 */ /* 0x002fea000383ffff */
[----:B------:R-:W-:Y:S05]  /*14c80*/  BRA `(.L_x_13145) ;  /* 0xffffffd000c07947 */ /* 0x000fea000383ffff */
.L_x_13062:
[----:B0-----:R-:W-:-:S04]  /*14c90*/  IMAD.U32 R5, RZ, RZ, UR38 ;  /* 0x00000026ff057e24 */ /* 0x001fc8000f8e00ff */
[----:B------:R0:W1:Y:S03]  /*14ca0*/  SYNCS.PHASECHK.TRANS64.TRYWAIT P0, [R5+URZ+0x16848], R12 ;  /* 0x0168480c050075a7 */ /* 0x000066000800017f */
[----:B-1----:R-:W-:Y:S05]  /*14cb0*/  @!P0 NANOSLEEP.SYNCS 0x989680 ;  /* 0x009896800000895d */ /* 0x002fea0003900000 */
[----:B------:R-:W1:Y:S02]  /*14cc0*/  @!P0 SYNCS.PHASECHK.TRANS64 P0, [R5+URZ+0x16848], R12 ;  /* 0x0168480c050085a7 */ /* 0x000e64000800007f */
[----:B-1----:R-:W-:Y:S05]  /*14cd0*/  @!P0 BRA `(.L_x_13062) ;  /* 0xfffffffc00ec8947 */ /* 0x002fea000383ffff */
[----:B------:R-:W-:Y:S05]  /*14ce0*/  BRA `(.L_x_13146) ;  /* 0xffffffd400947947 */ /* 0x000fea000383ffff */
.L_x_13067:
[----:B0-----:R-:W-:-:S04]  /*14cf0*/  IMAD.U32 R5, RZ, RZ, UR38 ;  /* 0x00000026ff057e24 */ /* 0x001fc8000f8e00ff */
[----:B------:R0:W1:Y:S03]  /*14d00*/  SYNCS.PHASECHK.TRANS64.TRYWAIT P0, [R5+URZ+0x16860], R12 ;  /* 0x0168600c050075a7 */ /* 0x000066000800017f */
[----:B-1----:R-:W-:Y:S05]  /*14d10*/  @!P0 NANOSLEEP.SYNCS 0x989680 ;  /* 0x009896800000895d */ /* 0x002fea0003900000 */
[----:B------:R-:W1:Y:S02]  /*14d20*/  @!P0 SYNCS.PHASECHK.TRANS64 P0, [R5+URZ+0x16860], R12 ;  /* 0x0168600c050085a7 */ /* 0x000e64000800007f */
[----:B-1----:R-:W-:Y:S05]  /*14d30*/  @!P0 BRA `(.L_x_13067) ;  /* 0xfffffffc00ec8947 */ /* 0x002fea000383ffff */
[----:B------:R-:W-:Y:S05]  /*14d40*/  BRA `(.L_x_13147) ;  /* 0xffffffd400f47947 */ /* 0x000fea000383ffff */
.L_x_13075:
[----:B0-----:R-:W-:-:S04]  /*14d50*/  IMAD.U32 R5, RZ, RZ, UR38 ;  /* 0x00000026ff057e24 */ /* 0x001fc8000f8e00ff */
[----:B------:R0:W1:Y:S03]  /*14d60*/  SYNCS.PHASECHK.TRANS64.TRYWAIT P0, [R5+URZ+0x16840], R14 ;  /* 0x0168400e050075a7 */ /* 0x000066000800017f */
[----:B-1----:R-:W-:Y:S05]  /*14d70*/  @!P0 NANOSLEEP.SYNCS 0x989680 ;  /* 0x009896800000895d */ /* 0x002fea0003900000 */
[----:B------:R-:W1:Y:S02]  /*14d80*/  @!P0 SYNCS.PHASECHK.TRANS64 P0, [R5+URZ+0x16840], R14 ;  /* 0x0168400e050085a7 */ /* 0x000e64000800007f */
[----:B-1----:R-:W-:Y:S05]  /*14d90*/  @!P0 BRA `(.L_x_13075) ;  /* 0xfffffffc00ec8947 */ /* 0x002fea000383ffff */
[----:B------:R-:W-:Y:S05]  /*14da0*/  BRA `(.L_x_13148) ;  /* 0xffffffd800d87947 */ /* 0x000fea000383ffff */
.L_x_13080:
[----:B0-----:R-:W-:-:S04]  /*14db0*/  IMAD.U32 R5, RZ, RZ, UR38 ;  /* 0x00000026ff057e24 */ /* 0x001fc8000f8e00ff */
[----:B------:R0:W1:Y:S03]  /*14dc0*/  SYNCS.PHASECHK.TRANS64.TRYWAIT P0, [R5+URZ+0x16868], R4 ;  /* 0x01686804050075a7 */ /* 0x000066000800017f */
[----:B-1----:R-:W-:Y:S05]  /*14dd0*/  @!P0 NANOSLEEP.SYNCS 0x989680 ;  /* 0x009896800000895d */ /* 0x002fea0003900000 */
[----:B------:R-:W1:Y:S02]  /*14de0*/  @!P0 SYNCS.PHASECHK.TRANS64 P0, [R5+URZ+0x16868], R4 ;  /* 0x01686804050085a7 */ /* 0x000e64000800007f */
[----:B-1----:R-:W-:Y:S05]  /*14df0*/  @!P0 BRA `(.L_x_13080) ;  /* 0xfffffffc00ec8947 */ /* 0x002fea000383ffff */
[----:B------:R-:W-:Y:S05]  /*14e00*/  BRA `(.L_x_13149) ;  /* 0xffffffdc00407947 */ /* 0x000fea000383ffff */
.L_x_13088:
[----:B0-----:R-:W-:-:S04]  /*14e10*/  IMAD.U32 R4, RZ, RZ, UR38 ;  /* 0x00000026ff047e24 */ /* 0x001fc8000f8e00ff */
[----:B------:R0:W1:Y:S03]  /*14e20*/  SYNCS.PHASECHK.TRANS64.TRYWAIT P0, [R4+URZ+0x16848], R9 ;  /* 0x01684809040075a7 */ /* 0x000066000800017f */
[----:B-1----:R-:W-:Y:S05]  /*14e30*/  @!P0 NANOSLEEP.SYNCS 0x989680 ;  /* 0x009896800000895d */ /* 0x002fea0003900000 */
[----:B------:R-:W1:Y:S02]  /*14e40*/  @!P0 SYNCS.PHASECHK.TRANS64 P0, [R4+URZ+0x16848], R9 ;  /* 0x01684809040085a7 */ /* 0x000e64000800007f */
[----:B-1----:R-:W-:Y:S05]  /*14e50*/  @!P0 BRA `(.L_x_13088) ;  /* 0xfffffffc00ec8947 */ /* 0x002fea000383ffff */
[----:B------:R-:W-:Y:S05]  /*14e60*/  BRA `(.L_x_13150) ;  /* 0xffffffe000387947 */ /* 0x000fea000383ffff */
.L_x_13093:
[----:B0-----:R-:W-:-:S04]  /*14e70*/  IMAD.U32 R4, RZ, RZ, UR38 ;  /* 0x00000026ff047e24 */ /* 0x001fc8000f8e00ff */
[----:B------:R0:W1:Y:S03]  /*14e80*/  SYNCS.PHASECHK.TRANS64.TRYWAIT P0, [R4+URZ+0x16860], R9 ;  /* 0x01686009040075a7 */ /* 0x000066000800017f */
[----:B-1----:R-:W-:Y:S05]  /*14e90*/  @!P0 NANOSLEEP.SYNCS 0x989680 ;  /* 0x009896800000895d */ /* 0x002fea0003900000 */
[----:B------:R-:W1:Y:S02]  /*14ea0*/  @!P0 SYNCS.PHASECHK.TRANS64 P0, [R4+URZ+0x16860], R9 ;  /* 0x01686009040085a7 */ /* 0x000e64000800007f */
[----:B-1----:R-:W-:Y:S05]  /*14eb0*/  @!P0 BRA `(.L_x_13093) ;  /* 0xfffffffc00ec8947 */ /* 0x002fea000383ffff */
[----:B------:R-:W-:Y:S05]  /*14ec0*/  BRA `(.L_x_13151) ;  /* 0xffffffe0009c7947 */ /* 0x000fea000383ffff */
.L_x_13100:
[----:B0-----:R0:W1:Y:S02]  /*14ed0*/  SYNCS.PHASECHK.TRANS64.TRYWAIT P0, [R4+URZ+0x16860], R3 ;  /* 0x01686003040075a7 */ /* 0x001064000800017f */
[----:B-1----:R-:W-:Y:S05]  /*14ee0*/  @!P0 NANOSLEEP.SYNCS 0x989680 ;  /* 0x009896800000895d */ /* 0x002fea0003900000 */
[----:B------:R-:W1:Y:S02]  /*14ef0*/  @!P0 SYNCS.PHASECHK.TRANS64 P0, [R4+URZ+0x16860], R3 ;  /* 0x01686003040085a7 */ /* 0x000e64000800007f */
[----:B-1----:R-:W-:Y:S05]  /*14f00*/  @!P0 BRA `(.L_x_13100) ;  /* 0xfffffffc00f08947 */ /* 0x002fea000383ffff */
[----:B------:R-:W-:Y:S05]  /*14f10*/  BRA `(.L_x_13152) ;  /* 0xffffffe4002c7947 */ /* 0x000fea000383ffff */
.L_x_13104:
[----:B0-----:R0:W1:Y:S02]  /*14f20*/  SYNCS.PHASECHK.TRANS64.TRYWAIT P0, [R7+URZ+0x16820], R4 ;  /* 0x01682004070075a7 */ /* 0x001064000800017f */
[----:B-1----:R-:W-:Y:S05]  /*14f30*/  @!P0 NANOSLEEP.SYNCS 0x989680 ;  /* 0x009896800000895d */ /* 0x002fea0003900000 */
[----:B------:R-:W1:Y:S02]  /*14f40*/  @!P0 SYNCS.PHASECHK.TRANS64 P0, [R7+URZ+0x16820], R4 ;  /* 0x01682004070085a7 */ /* 0x000e64000800007f */
[----:B-1----:R-:W-:Y:S05]  /*14f50*/  @!P0 BRA `(.L_x_13104) ;  /* 0xfffffffc00f08947 */ /* 0x002fea000383ffff */
[----:B------:R-:W-:Y:S05]  /*14f60*/  BRA `(.L_x_13153) ;  /* 0xffffffe400c47947 */ /* 0x000fea000383ffff */
.L_x_13105:
        /* <DEDUP_REMOVED lines=8> */
.L_x_13155:
[----:B------:R-:W-:Y:S05]  /*14ff0*/  BSYNC B0 ;  /* 0x0000000000007941 */ /* 0x000fea0003800000 */
.L_x_13154:
[----:B------:R-:W-:Y:S05]  /*15000*/  BRA `(.L_x_13156) ;  /* 0xffffffe400a87947 */ /* 0x000fea000383ffff */
.L_x_13106:
[----:B------:R-:W-:Y:S01]  /*15010*/  BSSY B0, `(.L_x_13157) ;  /* 0x0000006000007945 */ /* 0x000fe20003800000 */
[----:B------:R-:W-:-:S07]  /*15020*/  IMAD.MOV.U32 R15, RZ, RZ, -0x1 ;  /* 0xffffffffff0f7424 */ /* 0x000fce00078e00ff */
[----:B01----:R-:W-:Y:S05]  /*15030*/  WARPSYNC.COLLECTIVE R15, `(.L_x_13158) ;  /* 0x000000000f0c7348 */ /* 0x003fea0003c00000 */
[----:B------:R-:W-:Y:S02]  /*15040*/  ELECT P6, UR62, PT ;  /* 0x00000000003e782f */ /* 0x000fe400038c0000 */
[----:B------:R-:W-:Y:S01]  /*15050*/  MOV R14, UR62 ;  /* 0x0000003e000e7c02 */ /* 0x000fe20008000f00 */
[----:B01----:R-:W-:Y:S10]  /*15060*/  ENDCOLLECTIVE ;  /* 0x000000000000791b */ /* 0x003ff40003800000 */
.L_x_13158:
[----:B------:R-:W-:Y:S05]  /*15070*/  BSYNC B0 ;  /* 0x0000000000007941 */ /* 0x000fea0003800000 */
.L_x_13157:
[----:B------:R-:W-:Y:S05]  /*15080*/  BRA `(.L_x_13159) ;  /* 0xffffffe4009c7947 */ /* 0x000fea000383ffff */
.L_x_13108:
[----:B0-----:R0:W2:Y:S02]  /*15090*/  SYNCS.PHASECHK.TRANS64.TRYWAIT P0, [R6+URZ], R5 ;  /* 0x00000005060075a7 */ /* 0x0010a4000800017f */
[----:B--2---:R-:W-:Y:S05]  /*150a0*/  @!P0 NANOSLEEP.SYNCS 0x989680 ;  /* 0x009896800000895d */ /* 0x004fea0003900000 */
[----:B------:R-:W2:Y:S02]  /*150b0*/  @!P0 SYNCS.PHASECHK.TRANS64 P0, [R6+URZ], R5 ;  /* 0x00000005060085a7 */ /* 0x000ea4000800007f */
[----:B--2---:R-:W-:Y:S05]  /*150c0*/  @!P0 BRA `(.L_x_13108) ;  /* 0xfffffffc00f08947 */ /* 0x004fea000383ffff */
[----:B------:R-:W-:Y:S05]  /*150d0*/  BRA `(.L_x_13160) ;  /* 0xffffffe400d07947 */ /* 0x000fea000383ffff */
.L_x_13109:
[----:B--2---:R2:W3:Y:S02]  /*150e0*/  SYNCS.PHASECHK.TRANS64.TRYWAIT P0, [R3+URZ], R2 ;  /* 0x00000002030075a7 */ /* 0x0044e4000800017f */
[----:B---3--:R-:W-:Y:S05]  /*150f0*/  @!P0 NANOSLEEP.SYNCS 0x989680 ;  /* 0x009896800000895d */ /* 0x008fea0003900000 */
[----:B------:R-:W3:Y:S02]  /*15100*/  @!P0 SYNCS.PHASECHK.TRANS64 P0, [R3+URZ], R2 ;  /* 0x00000002030085a7 */ /* 0x000ee4000800007f */
[----:B---3--:R-:W-:Y:S05]  /*15110*/  @!P0 BRA `(.L_x_13109) ;  /* 0xfffffffc00f08947 */ /* 0x008fea000383ffff */
[----:B------:R-:W-:Y:S05]  /*15120*/  BRA `(.L_x_13161) ;  /* 0xffffffe400c47947 */ /* 0x000fea000383ffff */
.L_x_13111:
[----:B--2---:R2:W3:Y:S02]  /*15130*/  SYNCS.PHASECHK.TRANS64.TRYWAIT P0, [R0+URZ], R5 ;  /* 0x00000005000075a7 */ /* 0x0044e4000800017f */
[----:B---3--:R-:W-:Y:S05]  /*15140*/  @!P0 NANOSLEEP.SYNCS 0x989680 ;  /* 0x009896800000895d */ /* 0x008fea0003900000 */
[----:B------:R-:W3:Y:S02]  /*15150*/  @!P0 SYNCS.PHASECHK.TRANS64 P0, [R0+URZ], R5 ;  /* 0x00000005000085a7 */ /* 0x000ee4000800007f */
[----:B---3--:R-:W-:Y:S05]  /*15160*/  @!P0 BRA `(.L_x_13111) ;  /* 0xfffffffc00f08947 */ /* 0x008fea000383ffff */
[----:B------:R-:W-:Y:S05]  /*15170*/  BRA `(.L_x_13162) ;  /* 0xffffffe400c87947 */ /* 0x000fea000383ffff */
.L_x_13163:
        /* <DEDUP_REMOVED lines=16> */
.L_x_14878:


//--------------------- .text._ZN7cutlass13device_kernelIN5flash11enable_sm90INS1_16FlashAttnFwdSm90INS1_25CollectiveMainloopFwdSm90ILi2EN4cute5tupleIJNS5_1CILi1EEES8_S8_EEENS6_IJNS7_ILi192EEENS7_ILi128EEENS7_ILi64EEEEEELi64ENS_6half_tEfNS_4arch4Sm90ELb0ELb1ELb1ELb1ELb0ELb0ELb0ELb1ELb1ELb1ELb1ELb0EEENS1_21CollectiveEpilogueFwdINS6_IJSA_SC_SB_EEES9_SE_SG_Li384ELb1ELb1ELb1ELb0EEENS1_36VarlenDynamicPersistentTileSchedulerILi192ELi128ELi384ELi128ELb1ELb1ELb1ELb1ELb0ELb1EEEEEEEEEvNT_6ParamsE --------------------------
	.section	.text._ZN7cutlass13device_kernelIN5flash11enable_sm90INS1_16FlashAttnFwdSm90INS1_25CollectiveMainloopFwdSm90ILi2EN4cute5tupleIJNS5_1CILi1EEES8_S8_EEENS6_IJNS7_ILi192EEENS7_ILi128EEENS7_ILi64EEEEEELi64ENS_6half_tEfNS_4arch4Sm90ELb0ELb1ELb1ELb1ELb0ELb0ELb0ELb1ELb1ELb1ELb1ELb0EEENS1_21CollectiveEpilogueFwdINS6_IJSA_SC_SB_EEES9_SE_SG_Li384ELb1ELb1ELb1ELb0EEENS1_36VarlenDynamicPersistentTileSchedulerILi192ELi128ELi384ELi128ELb1ELb1ELb1ELb1ELb0ELb1EEEEEEEEEvNT_6ParamsE,"ax",@progbits
	.align	128
.text._ZN7cutlass13device_kernelIN5flash11enable_sm90INS1_16FlashAttnFwdSm90INS1_25CollectiveMainloopFwdSm90ILi2EN4cute5tupleIJNS5_1CILi1EEES8_S8_EEENS6_IJNS7_ILi192EEENS7_ILi128EEENS7_ILi64EEEEEELi64ENS_6half_tEfNS_4arch4Sm90ELb0ELb1ELb1ELb1ELb0ELb0ELb0ELb1ELb1ELb1ELb1ELb0EEENS1_21CollectiveEpilogueFwdINS6_IJSA_SC_SB_EEES9_SE_SG_Li384ELb1ELb1ELb1ELb0EEENS1_36VarlenDynamicPersistentTileSchedulerILi192ELi128ELi384ELi128ELb1ELb1ELb1ELb1ELb0ELb1EEEEEEEEEvNT_6ParamsE:
        .type           _ZN7cutlass13device_kernelIN5flash11enable_sm90INS1_16FlashAttnFwdSm90INS1_25CollectiveMainloopFwdSm90ILi2EN4cute5tupleIJNS5_1CILi1EEES8_S8_EEENS6_IJNS7_ILi192EEENS7_ILi128EEENS7_ILi64EEEEEELi64ENS_6half_tEfNS_4arch4Sm90ELb0ELb1ELb1ELb1ELb0ELb0ELb0ELb1ELb1ELb1ELb1ELb0EEENS1_21CollectiveEpilogueFwdINS6_IJSA_SC_SB_EEES9_SE_SG_Li384ELb1ELb1ELb1ELb0EEENS1_36VarlenDynamicPersistentTileSchedulerILi192ELi128ELi384ELi128ELb1ELb1ELb1ELb1ELb0ELb1EEEEEEEEEvNT_6ParamsE,@function
        .size           _ZN7cutlass13device_kernelIN5flash11enable_sm90INS1_16FlashAttnFwdSm90INS1_25CollectiveMainloopFwdSm90ILi2EN4cute5tupleIJNS5_1CILi1EEES8_S8_EEENS6_IJNS7_ILi192EEENS7_ILi128EEENS7_ILi64EEEEEELi64ENS_6half_tEfNS_4arch4Sm90ELb0ELb1ELb1ELb1ELb0ELb0ELb0ELb1ELb1ELb1ELb1ELb0EEENS1_21CollectiveEpilogueFwdINS6_IJSA_SC_SB_EEES9_SE_SG_Li384ELb1ELb1ELb1ELb0EEENS1_36VarlenDynamicPersistentTileSchedulerILi192ELi128ELi384ELi128ELb1ELb1ELb1ELb1ELb0ELb1EEEEEEEEEvNT_6ParamsE,(.L_x_14879 - _ZN7cutlass13device_kernelIN5flash11enable_sm90INS1_16FlashAttnFwdSm90INS1_25CollectiveMainloopFwdSm90ILi2EN4cute5tupleIJNS5_1CILi1EEES8_S8_EEENS6_IJNS7_ILi192EEENS7_ILi128EEENS7_ILi64EEEEEELi64ENS_6half_tEfNS_4arch4Sm90ELb0ELb1ELb1ELb1ELb0ELb0ELb0ELb1ELb1ELb1ELb1ELb0EEENS1_21CollectiveEpilogueFwdINS6_IJSA_SC_SB_EEES9_SE_SG_Li384ELb1ELb1ELb1ELb0EEENS1_36VarlenDynamicPersistentTileSchedulerILi192ELi128ELi384ELi128ELb1ELb1ELb1ELb1ELb0ELb1EEEEEEEEEvNT_6ParamsE)
        .other          _ZN7cutlass13device_kernelIN5flash11enable_sm90INS1_16FlashAttnFwdSm90INS1_25CollectiveMainloopFwdSm90ILi2EN4cute5tupleIJNS5_1CILi1EEES8_S8_EEENS6_IJNS7_ILi192EEENS7_ILi128EEENS7_ILi64EEEEEELi64ENS_6half_tEfNS_4arch4Sm90ELb0ELb1ELb1ELb1ELb0ELb0ELb0ELb1ELb1ELb1ELb1ELb0EEENS1_21CollectiveEpilogueFwdINS6_IJSA_SC_SB_EEES9_SE_SG_Li384ELb1ELb1ELb1ELb0EEENS1_36VarlenDynamicPersistentTileSchedulerILi192ELi128ELi384ELi128ELb1ELb1ELb1ELb1ELb0ELb1EEEEEEEEEvNT_6ParamsE,@"STO_CUDA_ENTRY STV_DEFAULT"
_ZN7cutlass13device_kernelIN5flash11enable_sm90INS1_16FlashAttnFwdSm90INS1_25CollectiveMainloopFwdSm90ILi2EN4cute5tupleIJNS5_1CILi1EEES8_S8_EEENS6_IJNS7_ILi192EEENS7_ILi128EEENS7_ILi64EEEEEELi64ENS_6half_tEfNS_4arch4Sm90ELb0ELb1ELb1ELb1ELb0ELb0ELb0ELb1ELb1ELb1ELb1ELb0EEENS1_21CollectiveEpilogueFwdINS6_IJSA_SC_SB_EEES9_SE_SG_Li384ELb1ELb1ELb1ELb0EEENS1_36VarlenDynamicPersistentTileSchedulerILi192ELi128ELi384ELi128ELb1ELb1ELb1ELb1ELb0ELb1EEEEEEEEEvNT_6ParamsE:
        /* <DEDUP_REMOVED lines=18> */
.L_x_13165:
[----:B------:R-:W-:Y:S05]  /*0120*/  BSYNC B0 ;  /* 0x0000000000007941 */ /* 0x000fea0003800000 */
.L_x_13164:
        /* <DEDUP_REMOVED lines=41> */
.L_x_13166:
        /* <DEDUP_REMOVED lines=22> */
.L_x_13167:
        /* <DEDUP_REMOVED lines=18> */
.L_x_13168:
        /* <DEDUP_REMOVED lines=22> */
.L_x_13169:
        /* <DEDUP_REMOVED lines=22> */
.L_x_13170:
[----:B------:R-:W-:Y:S01]  /*0900*/  PLOP3.LUT P0, PT, PT, PT, UP0, 0x80, 0x0 ;  /* 0x000000000000781c */ /* 0x000fe20003f0f008 */
[----:B------:R-:W-:Y:S01]  /*0910*/  UMOV UR36, 0x1 ;  /* 0x0000000100247882 */ /* 0x000fe20000000000 */
[----:B------:R-:W-:Y:S01]  /*0920*/  NOP ;  /* 0x0000000000007918 */ /* 0x000fe20000000000 */
[----:B------:R-:W-:Y:S01]  /*0930*/  USEL UR36, UR36, 0x2, !UP0 ;  /* 0x0000000224247887 */ /* 0x000fe2000c000000 */
[----:B------:R-:W-:Y:S01]  /*0940*/  ULDC.64 UR52, c[0x0][0x208] ;  /* 0x0000820000347ab9 */ /* 0x000fe20000000a00 */
[----:B012-4-:R-:W-:Y:S08]  /*0950*/  BAR.SYNC.DEFER_BLOCKING 0x0 ;  /* 0x0000000000007b1d */ /* 0x017ff00000010000 */
[----:B------:R-:W-:Y:S05]  /*0960*/  @!P0 BRA `(.L_x_13171) ;  /* 0x0000010c00908947 */ /* 0x000fea0003800000 */
.L_x_13172:
        /* <DEDUP_REMOVED lines=29> */
[----:B------:R-:W-:Y:S02]  /*0b40*/  LEA.HI R3, R0, R13, RZ, 0x4 ;  /* 0x0000000d00037211 */ /* 0x000fe400078f20ff */
[----:B------:R-:W-:Y:S01]  /*0b50*/  LOP3.LUT R6, R2, 0xffffff80, RZ, 0xc0, !PT ;  /* 0xffffff8002067812 */ /* 0x000fe200078ec0ff */
[----:B------:R-:W-:Y:S01]  /*0b60*/  IMAD.SHL.U32 R5, R4, 0x20, RZ ;  /* 0x0000002004057824 */ /* 0x000fe200078e00ff */
[----:B------:R-:W-:Y:S02]  /*0b70*/  LOP3.LUT R4, R3, 0x3fffff0, RZ, 0xc0, !PT ;  /* 0x03fffff003047812 */ /* 0x000fe400078ec0ff */
[----:B------:R-:W-:Y:S01]  /*0b80*/  SHF.R.S32.HI R14, RZ, 0x7, R2 ;  /* 0x00000007ff0e7819 */ /* 0x000fe20000011402 */
[----:B------:R-:W-:Y:S01]  /*0b90*/  IMAD.IADD R12, R13, 0x1, -R6 ;  /* 0x000000010d0c7824 */ /* 0x000fe200078e0a06 */
[----:B------:R-:W-:Y:S01]  /*0ba0*/  LOP3.LUT R5, R5, 0xfffffc00, RZ, 0xc0, !PT ;  /* 0xfffffc0005057812 */ /* 0x000fe200078ec0ff */
[----:B------:R-:W-:Y:S01]  /*0bb0*/  IMAD.IADD R4, R13, 0x1, -R4 ;  /* 0x000000010d047824 */ /* 0x000fe200078e0a04 */
[----:B------:R-:W-:Y:S01]  /*0bc0*/  SHF.R.S32.HI R6, RZ, 0x4, R3 ;  /* 0x00000004ff067819 */ /* 0x000fe20000011403 */
[----:B------:R-:W-:Y:S01]  /*0bd0*/  IMAD.HI R2, R14, 0x55555556, RZ ;  /* 0x555555560e027827 */ /* 0x000fe200078e02ff */
[----:B------:R-:W-:-:S02]  /*0be0*/  SHF.R.S32.HI R7, RZ, 0x1f, R12 ;  /* 0x0000001fff077819 */ /* 0x000fc4000001140c */
[----:B------:R-:W-:Y:S01]  /*0bf0*/  LEA.HI R3, R3, R6, RZ, 0x1 ;  /* 0x0000000603037211 */ /* 0x000fe200078f08ff */
[----:B------:R-:W-:Y:S01]  /*0c00*/  IMAD R4, R4, 0x40, R5 ;  /* 0x0000004004047824 */ /* 0x000fe200078e0205 */
[CC--:B------:R-:W-:Y:S02]  /*0c10*/  LEA.HI R5, R7.reuse, R12.reuse, RZ, 0x2 ;  /* 0x0000000c07057211 */ /* 0x0c0fe400078f10ff */
[----:B------:R-:W-:Y:S02]  /*0c20*/  LEA.HI R7, R7, R12, RZ, 0x5 ;  /* 0x0000000c07077211 */ /* 0x000fe400078f28ff */
[--C-:B------:R-:W-:Y:S02]  /*0c30*/  SHF.R.S32.HI R8, RZ, 0x2, R5.reuse ;  /* 0x00000002ff087819 */ /* 0x100fe40000011405 */
[----:B------:R-:W-:Y:S02]  /*0c40*/  SHF.R.S32.HI R9, RZ, 0x1f, R5 ;  /* 0x0000001fff097819 */ /* 0x000fe40000011405 */
[----:B------:R-:W-:-:S02]  /*0c50*/  LOP3.LUT R3, R3, 0x1ffffffe, RZ, 0xc0, !PT ;  /* 0x1ffffffe03037812 */ /* 0x000fc400078ec0ff */
[----:B------:R-:W-:Y:S02]  /*0c60*/  LEA.HI R9, R9, R8, RZ, 0x3 ;  /* 0x0000000809097211 */ /* 0x000fe400078f18ff */
[----:B------:R-:W-:Y:S01]  /*0c70*/  LEA.HI R2, R2, R2, RZ, 0x1 ;  /* 0x0000000202027211 */ /* 0x000fe200078f08ff */
[----:B------:R-:W-:Y:S01]  /*0c80*/  IMAD.IADD R3, R6, 0x1, -R3 ;  /* 0x0000000106037824 */ /* 0x000fe200078e0a03 */
[----:B------:R-:W-:Y:S02]  /*0c90*/  LOP3.LUT R9, R9, 0xfffffff8, RZ, 0xc0, !PT ;  /* 0xfffffff809097812 */ /* 0x000fe400078ec0ff */
[----:B------:R-:W-:Y:S01]  /*0ca0*/  SHF.R.S32.HI R7, RZ, 0x5, R7 ;  /* 0x00000005ff077819 */ /* 0x000fe20000011407 */
[----:B------:R-:W-:Y:S01]  /*0cb0*/  IMAD R2, R2, -0x3, R14 ;  /* 0xfffffffd02027824 */ /* 0x000fe200078e020e */
[-C--:B------:R-:W-:Y:S01]  /*0cc0*/  LEA.HI R10, R0, R13.reuse, RZ, 0x2 ;  /* 0x0000000d000a7211 */ /* 0x080fe200078f10ff */
[----:B------:R-:W-:Y:S01]  /*0cd0*/  IMAD.IADD R8, R8, 0x1, -R9 ;  /* 0x0000000108087824 */ /* 0x000fe200078e0a09 */
[----:B------:R-:W-:Y:S01]  /*0ce0*/  LEA.HI R0, R0, R13, RZ, 0x3 ;  /* 0x0000000d00007211 */ /* 0x000fe200078f18ff */
[----:B------:R-:W-:Y:S01]  /*0cf0*/  IMAD R3, R3, 0x8, R4 ;  /* 0x0000000803037824 */ /* 0x000fe200078e0204 */
[----:B------:R-:W-:Y:S01]  /*0d00*/  LOP3.LUT R10, R10, 0xfffffffc, RZ, 0xc0, !PT ;  /* 0xfffffffc0a0a7812 */ /* 0x000fe200078ec0ff */
[----:B------:R-:W-:Y:S01]  /*0d10*/  IMAD R7, R7, 0x10, R8 ;  /* 0x0000001007077824 */ /* 0x000fe200078e0208 */
[----:B------:R-:W-:-:S02]  /*0d20*/  LOP3.LUT R5, R5, 0x7ffffffc, RZ, 0xc0, !PT ;  /* 0x7ffffffc05057812 */ /* 0x000fc400078ec0ff */
[----:B------:R0:W-:Y:S01]  /*0d30*/  STL [R1+0x38], R3 ;  /* 0x0000380301007387 */ /* 0x0001e20000100800 */
[----:B------:R-:W-:Y:S01]  /*0d40*/  IMAD R2, R2, 0x40, R7 ;  /* 0x0000004002027824 */ /* 0x000fe200078e0207 */
[----:B------:R-:W-:Y:S01]  /*0d50*/  LOP3.LUT R18, R0, 0xfffffff8, RZ, 0xc0, !PT ;  /* 0xfffffff800127812 */ /* 0x000fe200078ec0ff */
[C---:B------:R-:W-:Y:S01]  /*0d60*/  IMAD.IADD R10, R13.reuse, 0x1, -R10 ;  /* 0x000000010d0a7824 */ /* 0x040fe200078e0a0a */
[----:B------:R-:W-:Y:S01]  /*0d70*/  SHF.R.S32.HI R157, RZ, 0x3, R0 ;  /* 0x00000003ff9d7819 */ /* 0x000fe20000011400 */
[----:B------:R-:W-:Y:S01]  /*0d80*/  IMAD.IADD R5, R12, 0x1, -R5 ;  /* 0x000000010c057824 */ /* 0x000fe200078e0a05 */
[----:B------:R1:W-:Y:S01]  /*0d90*/  STL [R1+0x34], R2 ;  /* 0x0000340201007387 */ /* 0x0003e20000100800 */
[----:B------:R-:W-:Y:S02]  /*0da0*/  IMAD.IADD R18, R13, 0x1, -R18 ;  /* 0x000000010d127824 */ /* 0x000fe400078e0a12 */
[----:B------:R-:W-:Y:S01]  /*0db0*/  IMAD.SHL.U32 R16, R5, 0x2, RZ ;  /* 0x0000000205107824 */ /* 0x000fe200078e00ff */
[----:B0-----:R-:W-:Y:S01]  /*0dc0*/  LEA.HI R3, R10, R10, RZ, 0x1 ;  /* 0x0000000a0a037211 */ /* 0x001fe200078f08ff */
[----:B------:R-:W-:-:S02]  /*0dd0*/  IMAD.SHL.U32 R19, R18, 0x8, RZ ;  /* 0x0000000812137824 */ /* 0x000fc400078e00ff */
[C---:B------:R-:W-:Y:S01]  /*0de0*/  VIADD R156, R16.reuse, 0x8 ;  /* 0x00000008109c7836 */ /* 0x040fe20000000000 */
        /* <DEDUP_REMOVED lines=13> */
[----:B------:R-:W-:Y:S01]  /*0ec0*/  IMAD.IADD R3, R10, 0x1, -R3 ;  /* 0x000000010a037824 */ /* 0x000fe200078e0a03 */
[----:B------:R-:W-:-:S02]  /*0ed0*/  SHF.R.S32.HI R5, RZ, 0x1f, R152 ;  /* 0x0000001fff057819 */ /* 0x000fc40000011498 */
[----:B------:R-:W-:Y:S01]  /*0ee0*/  SHF.R.S32.HI R4, RZ, 0x1f, R23 ;  /* 0x0000001fff047819 */ /* 0x000fe20000011417 */
[----:B------:R-:W-:Y:S01]  /*0ef0*/  IMAD R17, R3, 0x8, R2 ;  /* 0x0000000803117824 */ /* 0x000fe200078e0202 */
[----:B-1----:R-:W-:-:S07]  /*0f00*/  SHF.R.S32.HI R0, RZ, 0x1f, R22 ;  /* 0x0000001fff007819 */ /* 0x002fce0000011416 */
.L_x_13264:
        /* <DEDUP_REMOVED lines=11> */
[----:B0123--:R-:W-:Y:S02]  /*0fc0*/  IMAD.U32 R2, RZ, RZ, UR8 ;  /* 0x00000008ff027e24 */ /* 0x00ffe4000f8e00ff */
[----:B------:R-:W-:Y:S01]  /*0fd0*/  IMAD.U32 R3, RZ, RZ, UR9 ;  /* 0x00000009ff037e24 */ /* 0x000fe2000f8e00ff */
[----:B------:R-:W-:Y:S02]  /*0fe0*/  @UP1 UIMAD.WIDE UR8, UR6, 0x4, UR10 ;  /* 0x00000004060818a5 */ /* 0x000fe4000f8e020a */
[----:B------:R-:W-:Y:S02]  /*0ff0*/  ULOP3.LUT UR4, UR7, 0xff000000, URZ, 0xc0, !UPT ;  /* 0xff00000007047892 */ /* 0x000fe4000f8ec03f */
[----:B------:R-:W2:Y:S01]  /*1000*/  @P0 LDG.E R2, desc[UR52][R2.64] ;  /* 0x0000003402020981 */ /* 0x000ea2000c1e1900 */
[----:B------:R-:W-:Y:S01]  /*1010*/  ULDC.64 UR10, c[0x0][0xa20] ;  /* 0x00028800000a7ab9 */ /* 0x000fe20000000a00 */
[----:B------:R-:W-:-:S02]  /*1020*/  IMAD.U32 R4, RZ, RZ, UR8 ;  /* 0x00000008ff047e24 */ /* 0x000fc4000f8e00ff */
[----:B------:R-:W-:Y:S01]  /*1030*/  IMAD.U32 R5, RZ, RZ, UR9 ;  /* 0x00000009ff057e24 */ /* 0x000fe2000f8e00ff */
[----:B------:R-:W-:-:S04]  /*1040*/  ULDC.64 UR8, c[0x0][0x418] ;  /* 0x0001060000087ab9 */ /* 0x000fc80000000a00 */
[----:B------:R-:W3:Y:S01]  /*1050*/  @P2 LDG.E R4, desc[UR52][R4.64] ;  /* 0x0000003404042981 */ /* 0x000ee2000c1e1900 */
        /* <DEDUP_REMOVED lines=16> */
[----:B----45:R-:W-:-:S14]  /*1160*/  @P2 BRA `(.L_x_13173) ;  /* 0x0000000000342947 */ /* 0x030fdc0003800000 */
        /* <DEDUP_REMOVED lines=13> */
.L_x_13173:
        /* <DEDUP_REMOVED lines=9> */
.L_x_13174:
        /* <DEDUP_REMOVED lines=13> */
.L_x_13175:
        /* <DEDUP_REMOVED lines=26> */
.L_x_13177:
[----:B------:R-:W-:-:S11]  /*1540*/  UISETP.NE.AND UP1, UPT, UR5, 0x1, UPT ;  /* 0x000000010500788c */ /* 0x000fd6000bf25270 */
[----:B------:R-:W-:Y:S02]  /*1550*/  @UP1 ULDC.64 UR10, c[0x0][0x9e8] ;  /* 0x00027a00000a1ab9 */ /* 0x000fe40000000a00 */
[----:B------:R-:W-:-:S04]  /*1560*/  UIMAD.WIDE.U32 UR6, UR8, UR10, URZ ;  /* 0x0000000a080672a5 */ /* 0x000fc8000f8e003f */
[----:B------:R-:W-:-:S12]  /*1570*/  @UP1 USHF.R.U32.HI UR8, URZ, UR11, UR7 ;  /* 0x0000000b3f081299 */ /* 0x000fd80008011607 */
.L_x_13178:
[----:B------:R-:W-:-:S04]  /*1580*/  UIMAD UR8, UR8, UR5, UR5 ;  /* 0x00000005080872a4 */ /* 0x000fc8000f8e0205 */
[----:B------:R-:W-:-:S04]  /*1590*/  UISETP.LT.AND UP1, UPT, UR4, UR8, UPT ;  /* 0x000000080400728c */ /* 0x000fc8000bf21270 */
[----:B------:R-:W-:-:S12]  /*15a0*/  USEL UR4, UR4, UR8, UP1 ;  /* 0x0000000804047287 */ /* 0x000fd80008800000 */
.L_x_13176:
        /* <DEDUP_REMOVED lines=30> */
.L_x_13180:
[----:B------:R-:W-:-:S11]  /*1790*/  UISETP.NE.AND UP0, UPT, UR5, 0x1, UPT ;  /* 0x000000010500788c */ /* 0x000fd6000bf05270 */
[----:B------:R-:W-:Y:S02]  /*17a0*/  @UP0 ULDC.64 UR10, c[0x0][0x9e8] ;  /* 0x00027a00000a0ab9 */ /* 0x000fe40000000a00 */
[----:B------:R-:W-:-:S04]  /*17b0*/  UIMAD.WIDE.U32 UR8, UR7, UR10, URZ ;  /* 0x0000000a070872a5 */ /* 0x000fc8000f8e003f */
[----:B------:R-:W-:-:S12]  /*17c0*/  @UP0 USHF.R.U32.HI UR7, URZ, UR11, UR9 ;  /* 0x0000000b3f070299 */ /* 0x000fd80008011609 */
.L_x_13181:
[----:B------:R-:W-:-:S04]  /*17d0*/  UIMAD UR5, UR7, UR5, URZ ;  /* 0x00000005070572a4 */ /* 0x000fc8000f8e023f */
[----:B------:R-:W-:-:S04]  /*17e0*/  UISETP.LT.AND UP0, UPT, UR4, UR5, UPT ;  /* 0x000000050400728c */ /* 0x000fc8000bf01270 */
[----:B------:R-:W-:-:S12]  /*17f0*/  USEL UR4, UR4, UR5, !UP0 ;  /* 0x0000000504047287 */ /* 0x000fd8000c000000 */
.L_x_13179:
        /* <DEDUP_REMOVED lines=48> */
.L_x_13182:
[----:B------:R-:W-:Y:S01]  /*1b00*/  UIMAD UR43, UR41, UR4, UR43 ;  /* 0x00000004292b72a4 */ /* 0x000fe2000f8e022b */
[----:B------:R-:W-:Y:S01]  /*1b10*/  IMAD.U32 R88, RZ, RZ, UR6 ;  /* 0x00000006ff587e24 */ /* 0x000fe2000f8e00ff */
[----:B------:R-:W-:Y:S01]  /*1b20*/  PLOP3.LUT P0, PT, PT, PT, PT, 0x80, 0x0 ;  /* 0x000000000000781c */ /* 0x000fe20003f0f070 */
[----:B------:R-:W-:Y:S01]  /*1b30*/  IMAD.U32 R3, RZ, RZ, UR4 ;  /* 0x00000004ff037e24 */ /* 0x000fe2000f8e00ff */
[----:B------:R-:W-:Y:S02]  /*1b40*/  CS2R R20, SRZ ;  /* 0x0000000000147805 */ /* 0x000fe4000001ff00 */
[----:B------:R-:W-:Y:S02]  /*1b50*/  CS2R R118, SRZ ;  /* 0x0000000000767805 */ /* 0x000fe4000001ff00 */
[----:B------:R-:W-:Y:S02]  /*1b60*/  CS2R R116, SRZ ;  /* 0x0000000000747805 */ /* 0x000fe4000001ff00 */
[----:B------:R-:W-:-:S02]  /*1b70*/  CS2R R114, SRZ ;  /* 0x0000000000727805 */ /* 0x000fc4000001ff00 */
[----:B------:R-:W-:Y:S02]  /*1b80*/  VIADDMNMX R88, R3, UR43, R88, PT ;  /* 0x0000002b03587c46 */ /* 0x000fe4000b800158 */
[----:B------:R-:W-:Y:S02]  /*1b90*/  CS2R R112, SRZ ;  /* 0x0000000000707805 */ /* 0x000fe4000001ff00 */
[----:B------:R-:W-:Y:S02]  /*1ba0*/  CS2R R110, SRZ ;  /* 0x00000000006e7805 */ /* 0x000fe4000001ff00 */
[----:B------:R-:W-:Y:S02]  /*1bb0*/  CS2R R108, SRZ ;  /* 0x00000000006c7805 */ /* 0x000fe4000001ff00 */
[----:B------:R-:W-:Y:S02]  /*1bc0*/  ISETP.GT.AND P1, PT, R88, UR43, PT ;  /* 0x0000002b58007c0c */ /* 0x000fe4000bf24270 */
        /* <DEDUP_REMOVED lines=11> */
[----:B------:R-:W0:Y:S01]  /*1c80*/  S2R R0, SR_TID.X ;  /* 0x0000000000007919 */ /* 0x000e220000002100 */
[----:B------:R-:W1:Y:S01]  /*1c90*/  S2UR UR6, SR_CgaCtaId ;  /* 0x00000000000679c3 */ /* 0x000e620000008800 */
[----:B------:R-:W-:Y:S02]  /*1ca0*/  UMOV UR45, 0x400 ;  /* 0x00000400002d7882 */ /* 0x000fe40000000000 */
[----:B-1----:R-:W-:Y:S01]  /*1cb0*/  ULEA UR45, UR6, UR45, 0x18 ;  /* 0x0000002d062d7291 */ /* 0x002fe2000f8ec03f */
[----:B0-----:R-:W-:-:S05]  /*1cc0*/  VIADD R4, R0, 0xffffff80 ;  /* 0xffffff8000047836 */ /* 0x001fca0000000000 */
[----:B------:R-:W-:-:S04]  /*1cd0*/  SHF.R.S32.HI R0, RZ, 0x1f, R4 ;  /* 0x0000001fff007819 */ /* 0x000fc80000011404 */
[----:B------:R-:W-:-:S04]  /*1ce0*/  LEA.HI R0, R0, R4, RZ, 0x7 ;  /* 0x0000000400007211 */ /* 0x000fc800078f38ff */
[----:B------:R-:W-:-:S06]  /*1cf0*/  SHF.R.S32.HI R0, RZ, 0x7, R0 ;  /* 0x00000007ff007819 */ /* 0x000fcc0000011400 */
[----:B------:R-:W0:Y:S02]  /*1d00*/  SHFL.IDX PT, R0, R0, RZ, 0x1f ;  /* 0x00001fff00007589 */ /* 0x000e2400000e0000 */
[----:B0-----:R-:W-:-:S13]  /*1d10*/  R2UR UR44, R0 ;  /* 0x00000000002c72ca */ /* 0x001fda00000e0000 */
        /* <DEDUP_REMOVED lines=26> */
.L_x_13184:
        /* <DEDUP_REMOVED lines=9> */
.L_x_13387:
[----:B------:R-:W-:Y:S05]  /*1f50*/  @!P0 BRA `(.L_x_13186) ;  /* 0x0000000000048947 */ /* 0x000fea0003800000 */
[----:B------:R-:W-:Y:S01]  /*1f60*/  BPT.TRAP 0x1 ;  /* 0x000000040000795c */ /* 0x000fe20000300000 */
.L_x_13186:
[----:B------:R-:W-:Y:S02]  /*1f70*/  IMAD.U32 R90, RZ, RZ, UR47 ;  /* 0x0000002fff5a7e24 */ /* 0x000fe4000f8e00ff */
[----:B0-----:R-:W-:-:S03]  /*1f80*/  IMAD.U32 R3, RZ, RZ, UR50 ;  /* 0x00000032ff037e24 */ /* 0x001fc6000f8e00ff */
[----:B------:R-:W-:Y:S02]  /*1f90*/  LEA R90, R90, UR45, 0x3 ;  /* 0x0000002d5a5a7c11 */ /* 0x000fe4000f8e18ff */
[----:B------:R-:W-:-:S04]  /*1fa0*/  SHF.L.U32 R3, R3, 0x1f, RZ ;  /* 0x0000001f03037819 */ /* 0x000fc800000006ff */
[----:B------:R0:W1:Y:S01]  /*1fb0*/  SYNCS.PHASECHK.TRANS64.TRYWAIT P2, [R90+URZ+0x16830], R3 ;  /* 0x016830035a0075a7 */ /* 0x000062000804017f */
[----:B------:R-:W-:Y:S05]  /*1fc0*/  @!P0 BRA `(.L_x_13187) ;  /* 0x0000000000048947 */ /* 0x000fea0003800000 */
[----:B------:R-:W-:Y:S01]  /*1fd0*/  BPT.TRAP 0x1 ;  /* 0x000000040000795c */ /* 0x000fe20000300000 */
.L_x_13187:
[----:B------:R-:W2:Y:S02]  /*1fe0*/  S2R R0, SR_TID.X ;  /* 0x0000000000007919 */ /* 0x000ea40000002100 */
[----:B--2---:R-:W-:Y:S01]  /*1ff0*/  LOP3.LUT P1, RZ, R0, 0x7f, RZ, 0xc0, !PT ;  /* 0x0000007f00ff7812 */ /* 0x004fe2000782c0ff */
[----:B-1----:R-:W-:-:S12]  /*2000*/  @P2 BRA `(.L_x_13188) ;  /* 0x0000000000082947 */ /* 0x002fd80003800000 */
[----:B------:R-:W1:Y:S02]  /*2010*/  SYNCS.PHASECHK.TRANS64.TRYWAIT P2, [R90+URZ+0x16830], R3 ;  /* 0x016830035a0075a7 */ /* 0x000e64000804017f */
[----:B-1----:R-:W-:Y:S05]  /*2020*/  @!P2 BRA `(.L_x_13189) ;  /* 0x0000015c0070a947 */ /* 0x002fea0003800000 */
.L_x_13188:
[----:B------:R-:W-:Y:S05]  /*2030*/  WARPSYNC.ALL ;  /* 0x0000000000007948 */ /* 0x000fea0003800000 */
[----:B------:R-:W-:Y:S01]  /*2040*/  UIADD3 UR4, UR45, 0xe400, URZ ;  /* 0x0000e4002d047890 */ /* 0x000fe2000fffe03f */
[----:B------:R-:W-:Y:S01]  /*2050*/  WARPGROUP.ARRIVE ;  /* 0x00000000000079c5 */ /* 0x000fe20000000000 */
[----:B------:R-:W-:Y:S01]  /*2060*/  ULOP3.LUT UR16, UR54, 0x10000, URZ, 0xfc, !UPT ;  /* 0x0001000036107892 */ /* 0x000fe2000f8efc3f */
[----:B01----:R-:W-:Y:S01]  /*2070*/  @!P1 VIADD R90, R90, 0x16840 ;  /* 0x000168405a5a9836 */ /* 0x003fe20000000000 */
[----:B------:R-:W-:Y:S01]  /*2080*/  USHF.R.U32.HI UR4, URZ, 0x4, UR4 ;  /* 0x000000043f047899 */ /* 0x000fe20008011604 */
[----:B------:R-:W-:Y:S01]  /*2090*/  UMOV UR17, 0x40000040 ;  /* 0x4000004000117882 */ /* 0x000fe20000000000 */
[----:B------:R-:W-:-:S02]  /*20a0*/  UMOV UR19, 0x40000040 ;  /* 0x4000004000137882 */ /* 0x000fc40000000000 */
[----:B------:R-:W-:Y:S01]  /*20b0*/  ULOP3.LUT UR4, UR4, 0x3fff, URZ, 0xc0, !UPT ;  /* 0x00003fff04047892 */ /* 0x000fe2000f8ec03f */
[----:B------:R-:W-:Y:S01]  /*20c0*/  @!P1 PRMT R90, RZ, 0x654, R90 ;  /* 0x00000654ff5a9816 */ /* 0x000fe2000000005a */
[----:B------:R-:W-:Y:S01]  /*20d0*/  UMOV UR5, 0x40000040 ;  /* 0x4000004000057882 */ /* 0x000fe20000000000 */
[----:B------:R-:W-:Y:S01]  /*20e0*/  UMOV UR7, 0x40000040 ;  /* 0x4000004000077882 */ /* 0x000fe20000000000 */
[----:B------:R-:W-:Y:S02]  /*20f0*/  ULOP3.LUT UR20, UR4, 0x10000, URZ, 0xfc, !UPT ;  /* 0x0001000004147892 */ /* 0x000fe4000f8efc3f */
[----:B------:R-:W-:Y:S02]  /*2100*/  UIADD3 UR4, UR16, 0x2, URZ ;  /* 0x0000000210047890 */ /* 0x000fe4000fffe03f */
[----:B------:R-:W-:Y:S02]  /*2110*/  ULEA UR18, UR47, UR20, 0xa ;  /* 0x000000142f127291 */ /* 0x000fe4000f8e503f */
[----:B------:R-:W-:-:S02]  /*2120*/  UIADD3 UR8, UR16, 0x4, URZ ;  /* 0x0000000410087890 */ /* 0x000fc4000fffe03f */
[----:B------:R-:W-:Y:S02]  /*2130*/  UIADD3 UR6, UR18, 0x2, URZ ;  /* 0x0000000212067890 */ /* 0x000fe4000fffe03f */
[----:B------:R-:W-:Y:S01]  /*2140*/  UIADD3 UR10, UR18, 0x4, URZ ;  /* 0x00000004120a7890 */ /* 0x000fe2000fffe03f */
[----:B------:R-:W-:Y:S02]  /*2150*/  UMOV UR9, 0x40000040 ;  /* 0x4000004000097882 */ /* 0x000fe40000000000 */
[----:B------:R-:W-:Y:S01]  /*2160*/  HGMMA.64x128x16.F32 R24, gdesc[UR16], RZ, !UPT, gsb0 ;  /* 0x01e00000101879f0 */ /* 0x000fe2000c0008ff */
        /* <DEDUP_REMOVED lines=186> */
.L_x_13192:
[----:B------:R-:W-:-:S06]  /*2d10*/  UISETP.NE.AND UP2, UPT, UR7, 0x1, UPT ;  /* 0x000000010700788c */ /* 0x000fcc000bf45270 */
[----:B------:R-:W-:-:S05]  /*2d20*/  PLOP3.LUT P2, PT, PT, PT, UP2, 0x80, 0x0 ;  /* 0x000000000000781c */ /* 0x000fca0003f4f028 */
[----:B------:R-:W-:-:S08]  /*2d30*/  @UP2 ULDC.64 UR10, c[0x0][0x9e8] ;  /* 0x00027a00000a2ab9 */ /* 0x000fd00000000a00 */
[----:B------:R-:W-:-:S05]  /*2d40*/  @P2 IMAD.HI.U32 R59, R58, UR10, RZ ;  /* 0x0000000a3a3b2c27 */ /* 0x000fca000f8e00ff */
[----:B------:R-:W-:-:S07]  /*2d50*/  @P2 SHF.R.U32.HI R58, RZ, UR11, R59 ;  /* 0x0000000bff3a2c19 */ /* 0x000fce000801163b */
.L_x_13193:
[----:B------:R-:W-:Y:S05]  /*2d60*/  BSYNC B0 ;  /* 0x0000000000007941 */ /* 0x000fea0003800000 */
.L_x_13191:
[----:B------:R-:W-:-:S04]  /*2d70*/  IMAD R59, R58, UR7, -R74 ;  /* 0x000000073a3b7c24 */ /* 0x000fc8000f8e0a4a */
[----:B------:R-:W-:-:S05]  /*2d80*/  IMAD.IADD R59, R59, 0x1, -R16 ;  /* 0x000000013b3b7824 */ /* 0x000fca00078e0a10 */
[----:B------:R-:W-:Y:S02]  /*2d90*/  VIMNMX R73, R73, R59, !PT ;  /* 0x0000003b49497248 */ /* 0x000fe40007fe0100 */
[----:B------:R-:W-:-:S07]  /*2da0*/  VIADDMNMX R72, R59, UR7, R72, PT ;  /* 0x000000073b487c46 */ /* 0x000fce000b800148 */
.L_x_13190:
[----:B------:R-:W2:Y:S01]  /*2db0*/  LDL.LU R79, [R1] ;  /* 0x00000000014f7983 */ /* 0x000ea20000300800 */
[C---:B------:R-:W-:Y:S02]  /*2dc0*/  ISETP.GE.AND P4, PT, R75.reuse, 0x9, PT ;  /* 0x000000094b00780c */ /* 0x040fe40003f86270 */
[C---:B------:R-:W-:Y:S02]  /*2dd0*/  ISETP.GE.AND P2, PT, R75.reuse, 0x2, PT ;  /* 0x000000024b00780c */ /* 0x040fe40003f46270 */
[----:B------:R-:W-:Y:S02]  /*2de0*/  ISETP.GE.AND P5, PT, R75, 0xa, PT ;  /* 0x0000000a4b00780c */ /* 0x000fe40003fa6270 */
[----:B------:R-:W-:-:S04]  /*2df0*/  ISETP.GT.AND P3, PT, R73, 0x1, !P2 ;  /* 0x000000014900780c */ /* 0x000fc80005764270 */
[----:B------:R-:W-:-:S04]  /*2e00*/  ISETP.LT.OR P3, PT, R72, 0x2, P3 ;  /* 0x000000024800780c */ /* 0x000fc80001f61670 */
[----:B------:R-:W-:Y:S02]  /*2e10*/  FSEL R89, R89, -INF , !P3 ;  /* 0xff80000059597808 */ /* 0x000fe40005800000 */
[----:B------:R-:W-:-:S04]  /*2e20*/  ISETP.GT.AND P3, PT, R73, 0x9, !P5 ;  /* 0x000000094900780c */ /* 0x000fc80006f64270 */
[----:B------:R-:W-:-:S04]  /*2e30*/  ISETP.LT.OR P3, PT, R72, 0xa, P3 ;  /* 0x0000000a4800780c */ /* 0x000fc80001f61670 */
[----:B0-----:R-:W-:Y:S02]  /*2e40*/  FSEL R92, R92, -INF , !P3 ;  /* 0xff8000005c5c7808 */ /* 0x001fe40005800000 */
        /* <DEDUP_REMOVED lines=63> */
[----:B------:R-:W-:Y:S01]  /*3240*/  ISETP.GT.AND P3, PT, R73, 0x31, !P4 ;  /* 0x000000314900780c */ /* 0x000fe20006764270 */
[----:B------:R-:W0:Y:S03]  /*3250*/  SHFL.IDX PT, R43, R71, 0x1, 0x1c1f ;  /* 0x003c1f00472b7f89 */ /* 0x000e2600000e0000 */
        /* <DEDUP_REMOVED lines=90> */
[----:B------:R-:W-:-:S02]  /*3800*/  ISETP.LT.OR P4, PT, R72, 0x71, P4 ;  /* 0x000000714800780c */ /* 0x000fc40002781670 */
[----:B0-----:R-:W-:Y:S02]  /*3810*/  VIADDMNMX R68, R43, R77, R76, PT ;  /* 0x0000004d2b447246 */ /* 0x001fe4000380014c */
[----:B------:R-:W-:Y:S01]  /*3820*/  FSEL R40, R69, -INF , !P4 ;  /* 0xff80000045287808 */ /* 0x000fe20006000000 */
[----:B------:R-:W-:Y:S01]  /*3830*/  IMAD.IADD R69, R78, 0x1, R43 ;  /* 0x000000014e457824 */ /* 0x000fe200078e022b */
        /* <DEDUP_REMOVED lines=36> */
.L_x_13196:
[----:B------:R-:W-:-:S06]  /*3a80*/  UISETP.NE.AND UP2, UPT, UR7, 0x1, UPT ;  /* 0x000000010700788c */ /* 0x000fcc000bf45270 */
[----:B------:R-:W-:-:S05]  /*3a90*/  PLOP3.LUT P6, PT, PT, PT, UP2, 0x80, 0x0 ;  /* 0x000000000000781c */ /* 0x000fca0003fcf028 */
[----:B------:R-:W-:-:S08]  /*3aa0*/  @UP2 ULDC.64 UR10, c[0x0][0x9e8] ;  /* 0x00027a00000a2ab9 */ /* 0x000fd00000000a00 */
[----:B------:R-:W-:Y:S01]  /*3ab0*/  @P6 IMAD.HI.U32 R44, R43, UR10, RZ ;  /* 0x0000000a2b2c6c27 */ /* 0x000fe2000f8e00ff */
[----:B------:R-:W-:-:S13]  /*3ac0*/  PLOP3.LUT P6, PT, PT, PT, UP2, 0x80, 0x0 ;  /* 0x000000000000781c */ /* 0x000fda0003fcf028 */
[----:B------:R-:W-:-:S07]  /*3ad0*/  @P6 SHF.R.U32.HI R43, RZ, UR11, R44 ;  /* 0x0000000bff2b6c19 */ /* 0x000fce000801162c */
.L_x_13197:
[----:B------:R-:W-:Y:S05]  /*3ae0*/  BSYNC B0 ;  /* 0x0000000000007941 */ /* 0x000fea0003800000 */
.L_x_13195:
[----:B------:R-:W-:-:S04]  /*3af0*/  IMAD R43, R43, UR7, -R74 ;  /* 0x000000072b2b7c24 */ /* 0x000fc8000f8e0a4a */
[----:B------:R-:W-:-:S05]  /*3b00*/  IMAD.IADD R43, R43, 0x1, -R16 ;  /* 0x000000012b2b7824 */ /* 0x000fca00078e0a10 */
[----:B------:R-:W-:Y:S02]  /*3b10*/  VIMNMX R69, R69, R43, !PT ;  /* 0x0000002b45457248 */ /* 0x000fe40007fe0100 */
[----:B------:R-:W-:-:S07]  /*3b20*/  VIADDMNMX R68, R43, UR7, R68, PT ;  /* 0x000000072b447c46 */ /* 0x000fce000b800144 */
.L_x_13194:
        /* <DEDUP_REMOVED lines=20> */
[----:B------:R-:W-:-:S02]  /*3c70*/  LOP3.LUT P2, RZ, R79, 0x4, RZ, 0xc0, !PT ;  /* 0x000000044fff7812 */ /* 0x000fc4000784c0ff */
[C---:B------:R-:W-:Y:S02]  /*3c80*/  ISETP.LT.OR P4, PT, R68.reuse, 0x72, P4 ;  /* 0x000000724400780c */ /* 0x040fe40002781670 */
[----:B------:R-:W-:Y:S02]  /*3c90*/  ISETP.GT.AND P2, PT, R69, 0x9, !P2 ;  /* 0x000000094500780c */ /* 0x000fe40005744270 */
[C---:B------:R-:W-:Y:S02]  /*3ca0*/  ISETP.LT.OR P5, PT, R68.reuse, 0x79, P5 ;  /* 0x000000794400780c */ /* 0x040fe40002fa1670 */
[----:B------:R-:W-:Y:S02]  /*3cb0*/  ISETP.LT.OR P2, PT, R68, 0xa, P2 ;  /* 0x0000000a4400780c */ /* 0x000fe40001741670 */
[----:B------:R-:W-:Y:S02]  /*3cc0*/  FSEL R34, R34, -INF , !P4 ;  /* 0xff80000022227808 */ /* 0x000fe40006000000 */
[----:B------:R-:W-:-:S02]  /*3cd0*/  FSEL R43, R4, -INF , !P2 ;  /* 0xff800000042b7808 */ /* 0x000fc40005000000 */
[----:B------:R-:W-:Y:S02]  /*3ce0*/  ISETP.GT.AND P2, PT, R69, 0x10, !P6 ;  /* 0x000000104500780c */ /* 0x000fe40007744270 */
[----:B------:R-:W-:Y:S02]  /*3cf0*/  FMNMX.FTZ R4, R70, R89, !PT ;  /* 0x0000005946047209 */ /* 0x000fe40007810000 */
[----:B------:R-:W-:Y:S02]  /*3d00*/  ISETP.LT.OR P2, PT, R68, 0x11, P2 ;  /* 0x000000114400780c */ /* 0x000fe40001741670 */
[----:B------:R-:W-:Y:S02]  /*3d10*/  LOP3.LUT P6, RZ, R79, 0x8000, RZ, 0xc0, !PT ;  /* 0x000080004fff7812 */ /* 0x000fe400078cc0ff */
        /* <DEDUP_REMOVED lines=71> */
[----:B------:R-:W-:Y:S01]  /*4190*/  ISETP.GT.AND P2, PT, R69, 0x39, !P6 ;  /* 0x000000394500780c */ /* 0x000fe20007744270 */
[----:B------:R-:W0:Y:S01]  /*41a0*/  SHFL.BFLY PT, R4, R7, 0x2, 0x1f ;  /* 0x0c401f0007047f89 */ /* 0x000e2200000e0000 */
[----:B------:R-:W-:Y:S02]  /*41b0*/  LOP3.LUT P6, RZ, R79, 0x10, RZ, 0xc0, !PT ;  /* 0x000000104fff7812 */ /* 0x000fe400078cc0ff */
[----:B------:R-:W-:-:S02]  /*41c0*/  ISETP.LT.OR P2, PT, R68, 0x3a, P2 ;  /* 0x0000003a4400780c */ /* 0x000fc40001741670 */
[----:B------:R-:W-:Y:S02]  /*41d0*/  FSEL R38, R38, -INF , !P5 ;  /* 0xff80000026267808 */ /* 0x000fe40006800000 */
[----:B------:R-:W-:Y:S02]  /*41e0*/  FSEL R20, R20, -INF , !P2 ;  /* 0xff80000014147808 */ /* 0x000fe40005000000 */
[----:B------:R-:W-:-:S04]  /*41f0*/  LOP3.LUT P2, RZ, R79, 0x4000, RZ, 0xc0, !PT ;  /* 0x000040004fff7812 */ /* 0x000fc8000784c0ff */
[----:B------:R-:W-:-:S04]  /*4200*/  ISETP.GT.AND P2, PT, R69, 0x40, !P2 ;  /* 0x000000404500780c */ /* 0x000fc80005744270 */
[----:B------:R-:W-:-:S04]  /*4210*/  ISETP.LT.OR P2, PT, R68, 0x41, P2 ;  /* 0x000000414400780c */ /* 0x000fc80001741670 */
[----:B------:R-:W-:Y:S02]  /*4220*/  FSEL R25, R25, -INF , !P2 ;  /* 0xff80000019197808 */ /* 0x000fe40005000000 */
[----:B------:R-:W-:Y:S02]  /*4230*/  LOP3.LUT P2, RZ, R79, 0x2000, RZ, 0xc0, !PT ;  /* 0x000020004fff7812 */ /* 0x000fe4000784c0ff */
[----:B0-----:R-:W-:Y:S02]  /*4240*/  FMNMX.FTZ R47, R7, R4, !PT ;  /* 0x00000004072f7209 */ /* 0x001fe40007810000 */
[----:B------:R-:W-:-:S03]  /*4250*/  ISETP.GT.AND P2, PT, R69, 0x41, !P2 ;  /* 0x000000414500780c */ /* 0x000fc60005744270 */
[----:B------:R-:W0:Y:S01]  /*4260*/  SHFL.BFLY PT, R4, R47, 0x1, 0x1f ;  /* 0x0c201f002f047f89 */ /* 0x000e2200000e0000 */
[----:B------:R-:W-:-:S04]  /*4270*/  ISETP.LT.OR P2, PT, R68, 0x42, P2 ;  /* 0x000000424400780c */ /* 0x000fc80001741670 */
        /* <DEDUP_REMOVED lines=8> */
[----:B------:R-:W-:Y:S01]  /*4300*/  FMUL.FTZ R73, R4, UR22 ;  /* 0x0000001604497c20 */ /* 0x000fe20008410000 */
        /* <DEDUP_REMOVED lines=41> */
[----:B------:R-:W-:Y:S01]  /*45a0*/  LOP3.LUT P2, RZ, R79, 0x4000000, RZ, 0xc0, !PT ;  /* 0x040000004fff7812 */ /* 0x000fe2000784c0ff */
        /* <DEDUP_REMOVED lines=15> */
[----:B------:R-:W-:Y:S01]  /*46a0*/  FSEL R58, R33, -INF , !P3 ;  /* 0xff800000213a7808 */ /* 0x000fe20005800000 */
[--C-:B------:R-:W-:Y:S01]  /*46b0*/  FFMA.FTZ R33, R57, UR22, -R73.reuse ;  /* 0x0000001639217c23 */ /* 0x100fe20008010849 */
[----:B------:R-:W-:Y:S01]  /*46c0*/  FMNMX.FTZ R70, R6, R7, !PT ;  /* 0x0000000706467209 */ /* 0x000fe20007810000 */
[--C-:B------:R-:W-:Y:S01]  /*46d0*/  FFMA.FTZ R136, R63, UR22, -R73.reuse ;  /* 0x000000163f887c23 */ /* 0x100fe20008010849 */
[----:B------:R-:W-:Y:S01]  /*46e0*/  ISETP.GT.AND P6, PT, R69, 0x79, !P6 ;  /* 0x000000794500780c */ /* 0x000fe200077c4270 */
[----:B------:R-:W1:Y:S01]  /*46f0*/  MUFU.EX2 R150, R150 ;  /* 0x0000009600967308 */ /* 0x000e620000000800 */
        /* <DEDUP_REMOVED lines=29> */
[----:B------:R-:W-:Y:S01]  /*48d0*/  FFMA.FTZ R39, R2, UR22, -R73 ;  /* 0x0000001602277c23 */ /* 0x000fe20008010849 */
[----:B------:R-:W3:Y:S02]  /*48e0*/  MUFU.EX2 R144, R144 ;  /* 0x0000009000907308 */ /* 0x000ee40000000800 */
[----:B------:R-:W-:-:S04]  /*48f0*/  FMNMX.FTZ R7, R21, R60, !PT ;  /* 0x0000003c15077209 */ /* 0x000fc80007810000 */
[----:B------:R-:W-:Y:S02]  /*4900*/  FMNMX.FTZ R60, R20, R7, !PT ;  /* 0x00000007143c7209 */ /* 0x000fe40007810000 */
[----:B------:R-:W4:Y:S02]  /*4910*/  MUFU.EX2 R67, R67 ;  /* 0x0000004300437308 */ /* 0x000f240000000800 */
[----:B------:R-:W-:-:S04]  /*4920*/  FMNMX.FTZ R7, R25, R60, !PT ;  /* 0x0000003c19077209 */ /* 0x000fc80007810000 */
[----:B------:R-:W-:Y:S02]  /*4930*/  FMNMX.FTZ R60, R24, R7, !PT ;  /* 0x00000007183c7209 */ /* 0x000fe40007810000 */
[----:B------:R-:W5:Y:S02]  /*4940*/  MUFU.EX2 R146, R146 ;  /* 0x0000009200927308 */ /* 0x000f640000000800 */
        /* <DEDUP_REMOVED lines=36> */
[----:B------:R-:W-:-:S03]  /*4b90*/  PLOP3.LUT P2, PT, PT, PT, UP1, 0x40, 0x0 ;  /* 0x000000000000781c */ /* 0x000fc60003f4e818 */
[--C-:B------:R-:W-:Y:S01]  /*4ba0*/  FFMA.FTZ R149, R0, UR22, -R73.reuse ;  /* 0x0000001600957c23 */ /* 0x100fe20008010849 */
        /* <DEDUP_REMOVED lines=14> */
[----:B------:R-:W0:Y:S01]  /*4c90*/  MUFU.EX2 R0, R0 ;  /* 0x0000000000007308 */ /* 0x000e220000000800 */
[--C-:B------:R-:W-:Y:S01]  /*4ca0*/  FFMA.FTZ R143, R13, UR22, -R73.reuse ;  /* 0x000000160d8f7c23 */ /* 0x100fe20008010849 */
[--C-:B------:R-:W-:Y:S01]  /*4cb0*/  FFMA.FTZ R12, R12, UR22, -R73.reuse ;  /* 0x000000160c0c7c23 */ /* 0x100fe20008010849 */
[----:B----4-:R-:W-:Y:S01]  /*4cc0*/  FADD.FTZ R3, R67, R40 ;  /* 0x0000002843037221 */ /* 0x010fe20000010000 */
[--C-:B------:R-:W-:Y:S01]  /*4cd0*/  FFMA.FTZ R137, R15, UR22, -R73.reuse ;  /* 0x000000160f897c23 */ /* 0x100fe20008010849 */
[--C-:B------:R-:W-:Y:S01]  /*4ce0*/  FFMA.FTZ R131, R32, UR22, -R73.reuse ;  /* 0x0000001620837c23 */ /* 0x100fe20008010849 */
[----:B------:R-:W-:Y:S01]  /*4cf0*/  FFMA.FTZ R14, R14, UR22, -R73 ;  /* 0x000000160e0e7c23 */ /* 0x000fe20008010849 */
[----:B-----5:R-:W-:Y:S01]  /*4d00*/  FADD.FTZ R40, R146, R3 ;  /* 0x0000000392287221 */ /* 0x020fe20000010000 */
        /* <DEDUP_REMOVED lines=9> */
[--C-:B------:R-:W-:Y:S01]  /*4da0*/  FFMA.FTZ R26, R26, UR22, -R73.reuse ;  /* 0x000000161a1a7c23 */ /* 0x100fe20008010849 */
[--C-:B------:R-:W-:Y:S01]  /*4db0*/  FFMA.FTZ R129, R30, UR22, -R73.reuse ;  /* 0x000000161e817c23 */ /* 0x100fe20008010849 */
[----:B------:R-:W-:Y:S01]  /*4dc0*/  FADD.FTZ R3, R59, R40 ;  /* 0x000000283b037221 */ /* 0x000fe20000010000 */
[----:B0-----:R-:W-:Y:S01]  /*4dd0*/  FADD.FTZ R40, R149, R0 ;  /* 0x0000000095287221 */ /* 0x001fe20000010000 */
[--C-:B------:R-:W-:Y:S01]  /*4de0*/  FFMA.FTZ R30, R29, UR22, -R73.reuse ;  /* 0x000000161d1e7c23 */ /* 0x100fe20008010849 */
[----:B------:R-:W-:Y:S01]  /*4df0*/  FFMA.FTZ R31, R31, UR22, -R73 ;  /* 0x000000161f1f7c23 */ /* 0x000fe20008010849 */
[----:B------:R-:W-:Y:S01]  /*4e00*/  FADD.FTZ R42, R142, R3 ;  /* 0x000000038e2a7221 */ /* 0x000fe20000010000 */
[----:B------:R-:W0:Y:S01]  /*4e10*/  MUFU.EX2 R145, R145 ;  /* 0x0000009100917308 */ /* 0x000e220000000800 */
[----:B-1----:R-:W-:Y:S01]  /*4e20*/  FADD.FTZ R3, R151, R40 ;  /* 0x0000002897037221 */ /* 0x002fe20000010000 */
[--C-:B------:R-:W-:Y:S01]  /*4e30*/  FFMA.FTZ R36, R36, UR22, -R73.reuse ;  /* 0x0000001624247c23 */ /* 0x100fe20008010849 */
[----:B------:R-:W-:Y:S01]  /*4e40*/  FADD.FTZ R5, R61, R42 ;  /* 0x0000002a3d057221 */ /* 0x000fe20000010000 */
[--C-:B------:R-:W-:Y:S01]  /*4e50*/  FFMA.FTZ R35, R35, UR22, -R73.reuse ;  /* 0x0000001623237c23 */ /* 0x100fe20008010849 */
[--C-:B------:R-:W-:Y:S01]  /*4e60*/  FFMA.FTZ R45, R45, UR22, -R73.reuse ;  /* 0x000000162d2d7c23 */ /* 0x100fe20008010849 */
[----:B------:R-:W-:Y:S01]  /*4e70*/  FFMA.FTZ R58, R58, UR22, -R73 ;  /* 0x000000163a3a7c23 */ /* 0x000fe20008010849 */
[----:B------:R-:W-:Y:S01]  /*4e80*/  FADD.FTZ R42, R136, R5 ;  /* 0x00000005882a7221 */ /* 0x000fe20000010000 */
[----:B------:R-:W1:Y:S01]  /*4e90*/  MUFU.EX2 R6, R6 ;  /* 0x0000000600067308 */ /* 0x000e620000000800 */
[----:B--2---:R-:W-:Y:S01]  /*4ea0*/  FADD.FTZ R40, R2, R3 ;  /* 0x0000000302287221 */ /* 0x004fe20000010000 */
[--C-:B------:R-:W-:Y:S01]  /*4eb0*/  FFMA.FTZ R34, R34, UR22, -R73.reuse ;  /* 0x0000001622227c23 */ /* 0x100fe20008010849 */
[----:B------:R-:W-:Y:S01]  /*4ec0*/  FADD.FTZ R5, R63, R42 ;  /* 0x0000002a3f057221 */ /* 0x000fe20000010000 */
[----:B------:R-:W-:Y:S01]  /*4ed0*/  F2FP.F16.F32.PACK_AB R149, R0, R149 ;  /* 0x000000950095723e */ /* 0x000fe200000000ff */
[--C-:B------:R-:W-:Y:S01]  /*4ee0*/  FFMA.FTZ R38, R38, UR22, -R73.reuse ;  /* 0x0000001626267c23 */ /* 0x100fe20008010849 */
[----:B------:R-:W-:Y:S01]  /*4ef0*/  FFMA.FTZ R57, R57, UR22, -R73 ;  /* 0x0000001639397c23 */ /* 0x000fe20008010849 */
[----:B------:R-:W-:Y:S01]  /*4f00*/  FADD.FTZ R42, R138, R5 ;  /* 0x000000058a2a7221 */ /* 0x000fe20000010000 */
[----:B------:R-:W2:Y:S01]  /*4f10*/  MUFU.EX2 R147, R147 ;  /* 0x0000009300937308 */ /* 0x000ea20000000800 */
[----:B0-----:R-:W-:Y:S01]  /*4f20*/  FADD.FTZ R3, R145, R40 ;  /* 0x0000002891037221 */ /* 0x001fe20000010000 */
[----:B------:R-:W-:Y:S01]  /*4f30*/  F2FP.F16.F32.PACK_AB R151, R2, R151 ;  /* 0x000000970297723e */ /* 0x000fe200000000ff */
[----:B------:R-:W-:Y:S01]  /*4f40*/  FADD.FTZ R5, R65, R42 ;  /* 0x0000002a41057221 */ /* 0x000fe20000010000 */
[----:B------:R-:W-:-:S02]  /*4f50*/  F2FP.F16.F32.PACK_AB R148, R47, R148 ;  /* 0x000000942f94723e */ /* 0x000fc400000000ff */
[----:B------:R-:W-:Y:S02]  /*4f60*/  F2FP.F16.F32.PACK_AB R150, R49, R150 ;  /* 0x000000963196723e */ /* 0x000fe400000000ff */
[----:B------:R-:W0:Y:S01]  /*4f70*/  MUFU.EX2 R8, R8 ;  /* 0x0000000800087308 */ /* 0x000e220000000800 */
[----:B-1----:R-:W-:Y:S01]  /*4f80*/  FADD.FTZ R40, R6, R3 ;  /* 0x0000000306287221 */ /* 0x002fe20000010000 */
[----:B------:R-:W-:Y:S02]  /*4f90*/  F2FP.F16.F32.PACK_AB R144, R67, R144 ;  /* 0x000000904390723e */ /* 0x000fe400000000ff */
[----:B------:R-:W-:Y:S02]  /*4fa0*/  F2FP.F16.F32.PACK_AB R146, R71, R146 ;  /* 0x000000924792723e */ /* 0x000fe400000000ff */
[----:B------:R-:W-:Y:S02]  /*4fb0*/  F2FP.F16.F32.PACK_AB R140, R59, R140 ;  /* 0x0000008c3b8c723e */ /* 0x000fe400000000ff */
[----:B------:R-:W1:Y:S01]  /*4fc0*/  MUFU.EX2 R141, R141 ;  /* 0x0000008d008d7308 */ /* 0x000e620000000800 */
[----:B--2---:R-:W-:Y:S01]  /*4fd0*/  FADD.FTZ R3, R147, R40 ;  /* 0x0000002893037221 */ /* 0x004fe20000010000 */
[----:B------:R-:W-:Y:S01]  /*4fe0*/  FADD.FTZ R40, R132, R5 ;  /* 0x0000000584287221 */ /* 0x000fe20000010000 */
[----:B------:R-:W-:-:S02]  /*4ff0*/  F2FP.F16.F32.PACK_AB R142, R61, R142 ;  /* 0x0000008e3d8e723e */ /* 0x000fc400000000ff */
[----:B------:R-:W-:Y:S01]  /*5000*/  F2FP.F16.F32.PACK_AB R136, R63, R136 ;  /* 0x000000883f88723e */ /* 0x000fe200000000ff */
[----:B------:R-:W-:Y:S01]  /*5010*/  FADD.FTZ R9, R33, R40 ;  /* 0x0000002821097221 */ /* 0x000fe20000010000 */
[----:B------:R-:W-:Y:S01]  /*5020*/  F2FP.F16.F32.PACK_AB R138, R65, R138 ;  /* 0x0000008a418a723e */ /* 0x000fe200000000ff */
[----:B------:R-:W2:Y:S01]  /*5030*/  MUFU.EX2 R10, R10 ;  /* 0x0000000a000a7308 */ /* 0x000ea20000000800 */
[----:B0-----:R-:W-:Y:S01]  /*5040*/  FADD.FTZ R32, R8, R3 ;  /* 0x0000000308207221 */ /* 0x001fe20000010000 */
[----:B------:R-:W-:Y:S01]  /*5050*/  FFMA.FTZ R3, R28, UR22, -R73 ;  /* 0x000000161c037c23 */ /* 0x000fe20008010849 */
[----:B------:R-:W-:Y:S02]  /*5060*/  F2FP.F16.F32.PACK_AB R132, R33, R132 ;  /* 0x000000842184723e */ /* 0x000fe400000000ff */
[----:B------:R-:W-:Y:S02]  /*5070*/  F2FP.F16.F32.PACK_AB R145, R6, R145 ;  /* 0x000000910691723e */ /* 0x000fe400000000ff */
[----:B------:R-:W-:Y:S01]  /*5080*/  F2FP.F16.F32.PACK_AB R147, R8, R147 ;  /* 0x000000930893723e */ /* 0x000fe200000000ff */
        /* <DEDUP_REMOVED lines=81> */
[----:B------:R-:W-:-:S05]  /*55a0*/  VIADD R0, R88, 0xfffffffe ;  /* 0xfffffffe58007836 */ /* 0x000fca0000000000 */
[----:B------:R-:W0:Y:S01]  /*55b0*/  MUFU.EX2 R39, R39 ;  /* 0x0000002700277308 */ /* 0x000e220000000800 */
[----:B-1----:R-:W-:-:S07]  /*55c0*/  FADD.FTZ R42, R122, R9 ;  /* 0x000000097a2a7221 */ /* 0x002fce0000010000 */
[----:B------:R-:W1:Y:S01]  /*55d0*/  MUFU.EX2 R57, R57 ;  /* 0x0000003900397308 */ /* 0x000e620000000800 */
[----:B--2---:R-:W-:Y:S01]  /*55e0*/  FADD.FTZ R2, R38, R5 ;  /* 0x0000000526027221 */ /* 0x004fe20000010000 */
[C---:B0-----:R-:W-:Y:S01]  /*55f0*/  FADD.FTZ R3, R39.reuse, R42 ;  /* 0x0000002a27037221 */ /* 0x041fe20000010000 */
[----:B------:R-:W-:Y:S02]  /*5600*/  F2FP.F16.F32.PACK_AB R122, R39, R122 ;  /* 0x0000007a277a723e */ /* 0x000fe400000000ff */
        /* <DEDUP_REMOVED lines=13> */
.L_x_13199:
[----:B------:R-:W-:-:S11]  /*56e0*/  UISETP.NE.AND UP2, UPT, UR7, 0x1, UPT ;  /* 0x000000010700788c */ /* 0x000fd6000bf45270 */
[----:B------:R-:W-:Y:S02]  /*56f0*/  @UP2 ULDC.64 UR18, c[0x0][0x9e8] ;  /* 0x00027a0000122ab9 */ /* 0x000fe40000000a00 */
[----:B------:R-:W-:-:S04]  /*5700*/  UIMAD.WIDE.U32 UR10, UR14, UR18, URZ ;  /* 0x000000120e0a72a5 */ /* 0x000fc8000f8e003f */
[----:B------:R-:W-:-:S12]  /*5710*/  @UP2 USHF.R.U32.HI UR14, URZ, UR19, UR11 ;  /* 0x000000133f0e2299 */ /* 0x000fd8000801160b */
.L_x_13200:
[----:B------:R-:W-:-:S04]  /*5720*/  UIMAD UR7, UR14, UR7, UR7 ;  /* 0x000000070e0772a4 */ /* 0x000fc8000f8e0207 */
[----:B------:R-:W-:-:S04]  /*5730*/  UISETP.LT.AND UP2, UPT, UR6, UR7, UPT ;  /* 0x000000070600728c */ /* 0x000fc8000bf41270 */
[----:B------:R-:W-:-:S12]  /*5740*/  USEL UR6, UR6, UR7, UP2 ;  /* 0x0000000706067287 */ /* 0x000fd80009000000 */
.L_x_13198:
        /* <DEDUP_REMOVED lines=21> */
[----:B------:R-:W-:-:S13]  /*58a0*/  ISETP.GE.AND P2, PT, R0, UR28, PT ;  /* 0x0000001c00007c0c */ /* 0x000fda000bf46270 */
[----:B------:R-:W-:Y:S05]  /*58b0*/  @!P2 BRA `(.L_x_13201) ;  /* 0x000000340078a947 */ /* 0x000fea0003800000 */
[----:B------:R-:W-:Y:S01]  /*58c0*/  IMAD.MOV.U32 R119, RZ, RZ, RZ ;  /* 0x000000ffff777224 */ /* 0x000fe200078e00ff */
[----:B------:R-:W-:Y:S01]  /*58d0*/  ULDC UR23, c[0x0][0x9e4] ;  /* 0x0002790000177ab9 */ /* 0x000fe20000000800 */
[----:B------:R-:W-:Y:S01]  /*58e0*/  ULDC UR25, c[0x0][0x9d8] ;  /* 0x0002760000197ab9 */ /* 0x000fe20000000800 */
[----:B------:R-:W-:Y:S01]  /*58f0*/  ULDC UR22, c[0x0][0x988] ;  /* 0x0002620000167ab9 */ /* 0x000fe20000000800 */
[----:B------:R-:W-:-:S05]  /*5900*/  ULDC UR24, c[0x0][0x9e0] ;  /* 0x0002780000187ab9 */ /* 0x000fca0000000800 */
.L_x_13218:
        /* <DEDUP_REMOVED lines=9> */
.L_x_13203:
[----:B------:R-:W-:Y:S01]  /*59a0*/  ULEA UR6, UR27, UR45, 0x3 ;  /* 0x0000002d1b067291 */ /* 0x000fe2000f8e183f */
[----:B------:R-:W-:-:S05]  /*59b0*/  IMAD.U32 R5, RZ, RZ, UR26 ;  /* 0x0000001aff057e24 */ /* 0x000fca000f8e00ff */
[----:B------:R-:W-:-:S04]  /*59c0*/  SHF.L.U32 R5, R5, 0x1f, RZ ;  /* 0x0000001f05057819 */ /* 0x000fc800000006ff */
[----:B------:R0:W1:Y:S01]  /*59d0*/  SYNCS.PHASECHK.TRANS64.TRYWAIT P2, [UR6+0x16830], R5 ;  /* 0x01683005ff0075a7 */ /* 0x0000620008040146 */
[----:B------:R-:W-:Y:S05]  /*59e0*/  @!P0 BRA `(.L_x_13204) ;  /* 0x0000000000048947 */ /* 0x000fea0003800000 */
[----:B------:R-:W-:Y:S01]  /*59f0*/  BPT.TRAP 0x1 ;  /* 0x000000040000795c */ /* 0x000fe20000300000 */
.L_x_13204:
[----:B-1----:R-:W-:Y:S05]  /*5a00*/  @P2 BRA `(.L_x_13202) ;  /* 0x0000000000082947 */ /* 0x002fea0003800000 */
[----:B------:R-:W1:Y:S02]  /*5a10*/  SYNCS.PHASECHK.TRANS64.TRYWAIT P2, [UR6+0x16830], R5 ;  /* 0x01683005ff0075a7 */ /* 0x000e640008040146 */
[----:B-1----:R-:W-:Y:S05]  /*5a20*/  @!P2 BRA `(.L_x_13205) ;  /* 0x000001240004a947 */ /* 0x002fea0003800000 */
.L_x_13202:
        /* <DEDUP_REMOVED lines=27> */
.L_x_13207:
[----:B------:R-:W-:Y:S01]  /*5be0*/  ULEA UR6, UR47, UR45, 0x3 ;  /* 0x0000002d2f067291 */ /* 0x000fe2000f8e183f */
[----:B------:R-:W-:-:S05]  /*5bf0*/  IMAD.U32 R5, RZ, RZ, UR50 ;  /* 0x00000032ff057e24 */ /* 0x000fca000f8e00ff */
[----:B------:R-:W-:-:S04]  /*5c00*/  SHF.L.U32 R5, R5, 0x1f, RZ ;  /* 0x0000001f05057819 */ /* 0x000fc800000006ff */
[----:B------:R0:W1:Y:S01]  /*5c10*/  SYNCS.PHASECHK.TRANS64.TRYWAIT P2, [UR6+0x16850], R5 ;  /* 0x01685005ff0075a7 */ /* 0x0000620008040146 */
[----:B------:R-:W-:Y:S05]  /*5c20*/  @!P0 BRA `(.L_x_13208) ;  /* 0x0000000000048947 */ /* 0x000fea0003800000 */
[----:B------:R-:W-:Y:S01]  /*5c30*/  BPT.TRAP 0x1 ;  /* 0x000000040000795c */ /* 0x000fe20000300000 */
.L_x_13208:
[----:B-1----:R-:W-:Y:S05]  /*5c40*/  @P2 BRA `(.L_x_13206) ;  /* 0x0000000000082947 */ /* 0x002fea0003800000 */
[----:B------:R-:W1:Y:S02]  /*5c50*/  SYNCS.PHASECHK.TRANS64.TRYWAIT P2, [UR6+0x16850], R5 ;  /* 0x01685005ff0075a7 */ /* 0x000e640008040146 */
[----:B-1----:R-:W-:Y:S05]  /*5c60*/  @!P2 BRA `(.L_x_13209) ;  /* 0x00000120008ca947 */ /* 0x002fea0003800000 */
.L_x_13206:
[----:B------:R-:W-:Y:S01]  /*5c70*/  UIADD3 UR6, UR45, 0x400, URZ ;  /* 0x000004002d067890 */ /* 0x000fe2000fffe03f */
[----:B------:R-:W-:Y:S01]  /*5c80*/  WARPGROUP.ARRIVE ;  /* 0x00000000000079c5 */ /* 0x000fe20000000000 */
[----:B------:R-:W-:Y:S01]  /*5c90*/  UMOV UR7, 0x40000040 ;  /* 0x4000004000077882 */ /* 0x000fe20000000000 */
[----:B------:R-:W-:Y:S01]  /*5ca0*/  PLOP3.LUT P2, PT, PT, PT, UP0, 0x80, 0x0 ;  /* 0x000000000000781c */ /* 0x000fe20003f4f008 */
[----:B------:R-:W-:Y:S01]  /*5cb0*/  USHF.R.U32.HI UR6, URZ, 0x4, UR6 ;  /* 0x000000043f067899 */ /* 0x000fe20008011606 */
[----:B------:R-:W-:Y:S01]  /*5cc0*/  FMUL.FTZ R8, R26, UR25 ;  /* 0x000000191a087c20 */ /* 0x000fe20008410000 */
[----:B------:R-:W-:Y:S01]  /*5cd0*/  FMUL.FTZ R26, R38, UR25 ;  /* 0x00000019261a7c20 */ /* 0x000fe20008410000 */
[----:B------:R-:W-:Y:S01]  /*5ce0*/  FMUL.FTZ R38, R48, UR25 ;  /* 0x0000001930267c20 */ /* 0x000fe20008410000 */
[----:B------:R-:W-:Y:S01]  /*5cf0*/  ULOP3.LUT UR6, UR6, 0x3fff, URZ, 0xc0, !UPT ;  /* 0x00003fff06067892 */ /* 0x000fe2000f8ec03f */
[----:B------:R-:W-:Y:S01]  /*5d00*/  FMUL.FTZ R48, R56, UR25 ;  /* 0x0000001938307c20 */ /* 0x000fe20008410000 */
[----:B------:R-:W-:Y:S01]  /*5d10*/  PLOP3.LUT P3, PT, PT, PT, UP0, 0x80, 0x0 ;  /* 0x000000000000781c */ /* 0x000fe20003f6f008 */
[----:B------:R-:W-:Y:S01]  /*5d20*/  FMUL.FTZ R56, R64, UR25 ;  /* 0x0000001940387c20 */ /* 0x000fe20008410000 */
[----:B------:R-:W-:Y:S01]  /*5d30*/  ULEA UR10, UR47, UR6, 0xa ;  /* 0x000000062f0a7291 */ /* 0x000fe2000f8e503f */
[----:B------:R-:W-:Y:S01]  /*5d40*/  FMUL.FTZ R64, R72, UR25 ;  /* 0x0000001948407c20 */ /* 0x000fe20008410000 */
[----:B------:R-:W-:Y:S01]  /*5d50*/  FMUL.FTZ R72, R83, UR25 ;  /* 0x0000001953487c20 */ /* 0x000fe20008410000 */
[----:B------:R-:W-:-:S02]  /*5d60*/  VIADD R83, R17, UR39 ;  /* 0x0000002711537c36 */ /* 0x000fc40008000000 */
[----:B------:R-:W-:Y:S01]  /*5d70*/  FMUL.FTZ R14, R32, UR25 ;  /* 0x00000019200e7c20 */ /* 0x000fe20008410000 */
[----:B------:R-:W-:Y:S01]  /*5d80*/  FMUL.FTZ R15, R33, UR25 ;  /* 0x00000019210f7c20 */ /* 0x000fe20008410000 */
[----:B------:R-:W-:Y:S01]  /*5d90*/  IMAD.U32 R33, RZ, RZ, UR27 ;  /* 0x0000001bff217e24 */ /* 0x000fe2000f8e00ff */
[----:B------:R-:W-:Y:S01]  /*5da0*/  UMOV UR6, UR10 ;  /* 0x0000000a00067c82 */ /* 0x000fe20008000000 */
[----:B01----:R-:W-:Y:S01]  /*5db0*/  FMUL.FTZ R5, R24, UR25 ;  /* 0x0000001918057c20 */ /* 0x003fe20008410000 */
[----:B------:R-:W-:Y:S01]  /*5dc0*/  HGMMA.64x64x16.F32 R88, R148, gdesc[UR4].tnspB, R88, gsb0 ;  /* 0x40e0000494587df0 */ /* 0x000fe20008000858 */
[----:B------:R-:W-:Y:S01]  /*5dd0*/  UIADD3 UR6, UR10, 0x80, URZ ;  /* 0x000000800a067890 */ /* 0x000fe2000fffe03f */
[----:B------:R-:W-:Y:S01]  /*5de0*/  FMUL.FTZ R24, R36, UR25 ;  /* 0x0000001924187c20 */ /* 0x000fe20008410000 */
[----:B------:R-:W-:Y:S01]  /*5df0*/  UMOV UR7, 0x40000040 ;  /* 0x4000004000077882 */ /* 0x000fe20000000000 */
        /* <DEDUP_REMOVED lines=55> */
[----:B------:R-:W-:-:S02]  /*6170*/  IMAD.SHL.U32 R77, R0, 0x80, RZ ;  /* 0x00000080004d7824 */ /* 0x000fc400078e00ff */
[----:B------:R-:W-:Y:S01]  /*6180*/  FMUL.FTZ R75, R87, UR25 ;  /* 0x00000019574b7c20 */ /* 0x000fe20008410000 */
[----:B------:R-:W-:Y:S01]  /*6190*/  IMAD.U32 R80, RZ, RZ, UR46 ;  /* 0x0000002eff507e24 */ /* 0x000fe2000f8e00ff */
[----:B------:R-:W0:Y:S08]  /*61a0*/  MUFU.TANH R5, R5 ;  /* 0x0000000500057308 */ /* 0x000e300000002400 */
[----:B------:R-:W1:Y:S01]  /*61b0*/  MUFU.TANH R6, R6 ;  /* 0x0000000600067308 */ /* 0x000e620000002400 */
[----:B------:R-:W-:-:S02]  /*61c0*/  WARPGROUP.DEPBAR.LE gsb0, 0x0 ;  /* 0x00008000000079c5 */ /* 0x000fc40000010000 */
[----:B------:R-:W-:-:S06]  /*61d0*/  WARPGROUP.ARRIVE ;  /* 0x00000000000079c5 */ /* 0x000fcc0000000000 */
[----:B------:R-:W2:Y:S01]  /*61e0*/  S2R R150, SR_TID.X ;  /* 0x0000000000967919 */ /* 0x000ea20000002100 */
[----:B------:R-:W3:Y:S01]  /*61f0*/  MUFU.TANH R8, R8 ;  /* 0x0000000800087308 */ /* 0x000ee20000002400 */
[----:B------:R-:W-:Y:S01]  /*6200*/  HGMMA.64x64x16.F32 R88, R144, gdesc[UR4].tnspB, R88, gsb0 ;  /* 0x40e0000490587df0 */ /* 0x000fe20008000858 */
[----:B------:R-:W-:Y:S01]  /*6210*/  UIADD3 UR6, UR10, 0x100, URZ ;  /* 0x000001000a067890 */ /* 0x000fe2000fffe03f */
[----:B------:R-:W-:-:S05]  /*6220*/  UMOV UR7, 0x40000040 ;  /* 0x4000004000077882 */ /* 0x000fca0000000000 */
[----:B------:R-:W4:Y:S08]  /*6230*/  MUFU.TANH R9, R9 ;  /* 0x0000000900097308 */ /* 0x000f300000002400 */
[----:B------:R-:W0:Y:S08]  /*6240*/  MUFU.TANH R10, R10 ;  /* 0x0000000a000a7308 */ /* 0x000e300000002400 */
[----:B------:R-:W0:Y:S01]  /*6250*/  MUFU.TANH R11, R11 ;  /* 0x0000000b000b7308 */ /* 0x000e220000002400 */
[----:B--2---:R-:W-:-:S07]  /*6260*/  SHF.R.U32.HI R151, RZ, 0x7, R150 ;  /* 0x00000007ff977819 */ /* 0x004fce0000011696 */
[----:B------:R-:W2:Y:S08]  /*6270*/  MUFU.TANH R12, R12 ;  /* 0x0000000c000c7308 */ /* 0x000eb00000002400 */
        /* <DEDUP_REMOVED lines=84> */
[----:B------:R-:W-:Y:S01]  /*67c0*/  HGMMA.64x64x16.F32 R88, R120, gdesc[UR4].tnspB, R88, gsb0 ;  /* 0x40e0000478587df0 */ /* 0x000fe20008000858 */
        /* <DEDUP_REMOVED lines=32> */
.L_x_13212:
[----:B------:R-:W-:-:S05]  /*69d0*/  IMAD.U32 R86, RZ, RZ, UR23 ;  /* 0x00000017ff567e24 */ /* 0x000fca000f8e00ff */
[----:B------:R-:W-:-:S13]  /*69e0*/  ISETP.NE.AND P2, PT, R86, 0x1, PT ;  /* 0x000000015600780c */ /* 0x000fda0003f45270 */
[----:B------:R-:W0:Y:S02]  /*69f0*/  @P2 LDC.64 R32, c[0x0][0x9e8] ;  /* 0x00027a00ff202b82 */ /* 0x000e240000000a00 */
[----:B0-----:R-:W-:-:S05]  /*6a00*/  @P2 IMAD.HI.U32 R32, R84, R32, RZ ;  /* 0x0000002054202227 */ /* 0x001fca00078e00ff */
[----:B------:R-:W-:-:S07]  /*6a10*/  @P2 SHF.R.U32.HI R84, RZ, R33, R32 ;  /* 0x00000021ff542219 */ /* 0x000fce0000011620 */
.L_x_13213:
[----:B------:R-:W-:Y:S05]  /*6a20*/  BSYNC B0 ;  /* 0x0000000000007941 */ /* 0x000fea0003800000 */
.L_x_13211:
[----:B------:R-:W-:-:S04]  /*6a30*/  IMAD R33, R84, R86, -R77 ;  /* 0x0000005654217224 */ /* 0x000fc800078e0a4d */
[----:B------:R-:W-:-:S05]  /*6a40*/  IMAD.IADD R33, R33, 0x1, -R16 ;  /* 0x0000000121217824 */ /* 0x000fca00078e0a10 */
[----:B------:R-:W-:Y:S02]  /*6a50*/  VIADDMNMX R80, R33, R86, R80, PT ;  /* 0x0000005621507246 */ /* 0x000fe40003800150 */
[----:B------:R-:W-:-:S07]  /*6a60*/  VIMNMX R79, R79, R33, !PT ;  /* 0x000000214f4f7248 */ /* 0x000fce0007fe0100 */
.L_x_13210:
        /* <DEDUP_REMOVED lines=115> */
.L_x_13216:
[----:B------:R-:W-:-:S05]  /*71a0*/  IMAD.U32 R80, RZ, RZ, UR23 ;  /* 0x00000017ff507e24 */ /* 0x000fca000f8e00ff */
[----:B------:R-:W-:-:S13]  /*71b0*/  ISETP.NE.AND P3, PT, R80, 0x1, PT ;  /* 0x000000015000780c */ /* 0x000fda0003f65270 */
[----:B------:R-:W0:Y:S02]  /*71c0*/  @P3 LDC.64 R10, c[0x0][0x9e8] ;  /* 0x00027a00ff0a3b82 */ /* 0x000e240000000a00 */
[----:B0-----:R-:W-:-:S05]  /*71d0*/  @P3 IMAD.HI.U32 R10, R83, R10, RZ ;  /* 0x0000000a530a3227 */ /* 0x001fca00078e00ff */
[----:B------:R-:W-:-:S07]  /*71e0*/  @P3 SHF.R.U32.HI R83, RZ, R11, R10 ;  /* 0x0000000bff533219 */ /* 0x000fce000001160a */
.L_x_13217:
[----:B------:R-:W-:Y:S05]  /*71f0*/  BSYNC B0 ;  /* 0x0000000000007941 */ /* 0x000fea0003800000 */
.L_x_13215:
[----:B------:R-:W-:-:S04]  /*7200*/  IMAD R77, R83, R80, -R77 ;  /* 0x00000050534d7224 */ /* 0x000fc800078e0a4d */
[----:B------:R-:W-:-:S05]  /*7210*/  IMAD.IADD R77, R77, 0x1, -R16 ;  /* 0x000000014d4d7824 */ /* 0x000fca00078e0a10 */
[----:B------:R-:W-:Y:S02]  /*7220*/  VIADDMNMX R82, R77, R80, R82, PT ;  /* 0x000000504d527246 */ /* 0x000fe40003800152 */
[----:B------:R-:W-:-:S07]  /*7230*/  VIMNMX R81, R81, R77, !PT ;  /* 0x0000004d51517248 */ /* 0x000fce0007fe0100 */
.L_x_13214:
        /* <DEDUP_REMOVED lines=28> */
[----:B------:R-:W-:Y:S02]  /*7400*/  ISETP.GT.AND P5, PT, R81, RZ, P2 ;  /* 0x000000ff5100720c */ /* 0x000fe400017a4270 */
        /* <DEDUP_REMOVED lines=64> */
[--C-:B------:R-:W-:Y:S01]  /*7810*/  FFMA.FTZ R144, R14, UR22, -R11.reuse ;  /* 0x000000160e907c23 */ /* 0x100fe2000801080b */
[--C-:B------:R-:W-:Y:S01]  /*7820*/  FFMA.FTZ R148, R5, UR22, -R11.reuse ;  /* 0x0000001605947c23 */ /* 0x100fe2000801080b */
[----:B------:R-:W-:Y:S01]  /*7830*/  FMNMX.FTZ R14, R8, R7, !PT ;  /* 0x00000007080e7209 */ /* 0x000fe20007810000 */
[--C-:B------:R-:W-:Y:S01]  /*7840*/  FFMA.FTZ R5, R6, UR22, -R11.reuse ;  /* 0x0000001606057c23 */ /* 0x100fe2000801080b */
[----:B------:R-:W-:Y:S01]  /*7850*/  FSEL R6, R31, -INF , !P3 ;  /* 0xff8000001f067808 */ /* 0x000fe20005800000 */
[--C-:B------:R-:W-:Y:S01]  /*7860*/  FFMA.FTZ R150, R32, UR22, -R11.reuse ;  /* 0x0000001620967c23 */ /* 0x100fe2000801080b */
[----:B------:R0:W-:Y:S01]  /*7870*/  MUFU.EX2 R31, R33 ;  /* 0x00000021001f7308 */ /* 0x0001e20000000800 */
[----:B------:R-:W-:Y:S01]  /*7880*/  ISETP.GT.AND P3, PT, R81, 0x29, P2 ;  /* 0x000000295100780c */ /* 0x000fe20001764270 */
[--C-:B------:R-:W-:Y:S01]  /*7890*/  FFMA.FTZ R32, R53, UR22, -R11.reuse ;  /* 0x0000001635207c23 */ /* 0x100fe2000801080b */
[--C-:B------:R-:W-:Y:S01]  /*78a0*/  FFMA.FTZ R146, R24, UR22, -R11.reuse ;  /* 0x0000001618927c23 */ /* 0x100fe2000801080b */
[--C-:B------:R-:W-:Y:S01]  /*78b0*/  FFMA.FTZ R140, R28, UR22, -R11.reuse ;  /* 0x000000161c8c7c23 */ /* 0x100fe2000801080b */
[----:B------:R-:W-:Y:S01]  /*78c0*/  ISETP.LT.OR P5, PT, R82, 0x2a, P3 ;  /* 0x0000002a5200780c */ /* 0x000fe20001fa1670 */
[--C-:B------:R-:W-:Y:S01]  /*78d0*/  FFMA.FTZ R15, R15, UR22, -R11.reuse ;  /* 0x000000160f0f7c23 */ /* 0x100fe2000801080b */
[----:B------:R-:W-:Y:S01]  /*78e0*/  ISETP.GT.AND P3, PT, R81, 0x31, P2 ;  /* 0x000000315100780c */ /* 0x000fe20001764270 */
[--C-:B------:R-:W-:Y:S01]  /*78f0*/  FFMA.FTZ R25, R25, UR22, -R11.reuse ;  /* 0x0000001619197c23 */ /* 0x100fe2000801080b */
[----:B0-----:R-:W-:Y:S01]  /*7900*/  FMNMX.FTZ R33, R9, R14, !PT ;  /* 0x0000000e09217209 */ /* 0x001fe20007810000 */
        /* <DEDUP_REMOVED lines=21> */
[----:B------:R-:W-:Y:S01]  /*7a60*/  ISETP.GT.AND P3, PT, R81, 0x40, P2 ;  /* 0x000000405100780c */ /* 0x000fe20001764270 */
[--C-:B------:R-:W-:Y:S01]  /*7a70*/  FFMA.FTZ R122, R76, UR22, -R11.reuse ;  /* 0x000000164c7a7c23 */ /* 0x100fe2000801080b */
[----:B------:R-:W-:Y:S01]  /*7a80*/  FMNMX.FTZ R33, R27, R14, !PT ;  /* 0x0000000e1b217209 */ /* 0x000fe20007810000 */
[----:B------:R-:W-:Y:S01]  /*7a90*/  FFMA.FTZ R78, R78, UR22, -R11 ;  /* 0x000000164e4e7c23 */ /* 0x000fe2000801080b */
[----:B------:R-:W-:Y:S01]  /*7aa0*/  FSEL R42, R42, -INF , !P5 ;  /* 0xff8000002a2a7808 */ /* 0x000fe20006800000 */
[----:B------:R-:W-:Y:S01]  /*7ab0*/  MUFU.EX2 R148, R148 ;  /* 0x0000009400947308 */ /* 0x000fe20000000800 */
[----:B------:R-:W-:-:S02]  /*7ac0*/  FMNMX.FTZ R33, R30, R33, !PT ;  /* 0x000000211e217209 */ /* 0x000fc40007810000 */
[----:B------:R-:W-:Y:S02]  /*7ad0*/  ISETP.GT.AND P5, PT, R81, 0x41, P2 ;  /* 0x000000415100780c */ /* 0x000fe400017a4270 */
[----:B------:R-:W-:Y:S02]  /*7ae0*/  FMNMX.FTZ R33, R6, R33, !PT ;  /* 0x0000002106217209 */ /* 0x000fe40007810000 */
[----:B------:R-:W-:Y:S01]  /*7af0*/  ISETP.LT.OR P3, PT, R82, 0x41, P3 ;  /* 0x000000415200780c */ /* 0x000fe20001f61670 */
[----:B------:R-:W-:Y:S01]  /*7b00*/  MUFU.EX2 R5, R5 ;  /* 0x0000000500057308 */ /* 0x000fe20000000800 */
[----:B------:R-:W-:Y:S02]  /*7b10*/  FMNMX.FTZ R14, R36, R33, !PT ;  /* 0x00000021240e7209 */ /* 0x000fe40007810000 */
[----:B------:R-:W-:Y:S02]  /*7b20*/  ISETP.LT.OR P5, PT, R82, 0x42, P5 ;  /* 0x000000425200780c */ /* 0x000fe40002fa1670 */
[----:B------:R-:W-:-:S02]  /*7b30*/  FMNMX.FTZ R33, R37, R14, !PT ;  /* 0x0000000e25217209 */ /* 0x000fc40007810000 */
[----:B------:R-:W-:Y:S01]  /*7b40*/  FSEL R46, R46, -INF , !P3 ;  /* 0xff8000002e2e7808 */ /* 0x000fe20005800000 */
[----:B------:R-:W-:Y:S01]  /*7b50*/  MUFU.EX2 R150, R150 ;  /* 0x0000009600967308 */ /* 0x000fe20000000800 */
[----:B------:R-:W-:Y:S01]  /*7b60*/  FMNMX.FTZ R14, R40, R33, !PT ;  /* 0x00000021280e7209 */ /* 0x000fe20007810000 */
[----:B------:R-:W-:Y:S01]  /*7b70*/  FFMA.FTZ R33, R35, UR22, -R11 ;  /* 0x0000001623217c23 */ /* 0x000fe2000801080b */
[----:B------:R-:W-:Y:S02]  /*7b80*/  ISETP.GT.AND P3, PT, R81, 0x49, P2 ;  /* 0x000000495100780c */ /* 0x000fe40001764270 */
[----:B------:R-:W-:Y:S02]  /*7b90*/  FMNMX.FTZ R35, R41, R14, !PT ;  /* 0x0000000e29237209 */ /* 0x000fe40007810000 */
[----:B------:R-:W-:Y:S01]  /*7ba0*/  FSEL R47, R47, -INF , !P5 ;  /* 0xff8000002f2f7808 */ /* 0x000fe20006800000 */
[----:B------:R-:W-:Y:S01]  /*7bb0*/  MUFU.EX2 R144, R144 ;  /* 0x0000009000907308 */ /* 0x000fe20000000800 */
[----:B------:R-:W-:-:S02]  /*7bc0*/  FMNMX.FTZ R14, R42, R35, !PT ;  /* 0x000000232a0e7209 */ /* 0x000fc40007810000 */
[----:B------:R-:W-:Y:S02]  /*7bd0*/  ISETP.GT.AND P5, PT, R81, 0x50, P2 ;  /* 0x000000505100780c */ /* 0x000fe400017a4270 */
[----:B------:R-:W-:Y:S02]  /*7be0*/  FMNMX.FTZ R35, R43, R14, !PT ;  /* 0x0000000e2b237209 */ /* 0x000fe40007810000 */
[----:B------:R-:W-:Y:S01]  /*7bf0*/  ISETP.LT.OR P3, PT, R82, 0x4a, P3 ;  /* 0x0000004a5200780c */ /* 0x000fe20001f61670 */
[----:B------:R-:W-:Y:S01]  /*7c00*/  MUFU.EX2 R15, R15 ;  /* 0x0000000f000f7308 */ /* 0x000fe20000000800 */
[----:B------:R-:W-:Y:S01]  /*7c10*/  FMNMX.FTZ R14, R46, R35, !PT ;  /* 0x000000232e0e7209 */ /* 0x000fe20007810000 */
[----:B------:R-:W-:Y:S01]  /*7c20*/  FFMA.FTZ R35, R39, UR22, -R11 ;  /* 0x0000001627237c23 */ /* 0x000fe2000801080b */
[----:B------:R-:W-:Y:S02]  /*7c30*/  FSEL R51, R51, -INF , !P3 ;  /* 0xff80000033337808 */ /* 0x000fe40005800000 */
[----:B------:R-:W-:-:S02]  /*7c40*/  FMNMX.FTZ R39, R47, R14, !PT ;  /* 0x0000000e2f277209 */ /* 0x000fc40007810000 */
[----:B------:R-:W-:Y:S01]  /*7c50*/  ISETP.LT.OR P5, PT, R82, 0x51, P5 ;  /* 0x000000515200780c */ /* 0x000fe20002fa1670 */
[----:B------:R-:W-:Y:S01]  /*7c60*/  MUFU.EX2 R146, R146 ;  /* 0x0000009200927308 */ /* 0x000fe20000000800 */
[----:B------:R-:W-:Y:S02]  /*7c70*/  FMNMX.FTZ R14, R50, R39, !PT ;  /* 0x00000027320e7209 */ /* 0x000fe40007810000 */
[----:B------:R-:W-:Y:S02]  /*7c80*/  ISETP.GT.AND P3, PT, R81, 0x58, P2 ;  /* 0x000000585100780c */ /* 0x000fe40001764270 */
[----:B------:R-:W-:Y:S02]  /*7c90*/  FSEL R54, R54, -INF , !P5 ;  /* 0xff80000036367808 */ /* 0x000fe40006800000 */
[----:B------:R-:W-:Y:S01]  /*7ca0*/  FMNMX.FTZ R39, R51, R14, !PT ;  /* 0x0000000e33277209 */ /* 0x000fe20007810000 */
[----:B------:R-:W-:Y:S01]  /*7cb0*/  MUFU.EX2 R25, R25 ;  /* 0x0000001900197308 */ /* 0x000fe20000000800 */
[----:B------:R-:W-:-:S02]  /*7cc0*/  ISETP.GT.AND P5, PT, R81, 0x59, P2 ;  /* 0x000000595100780c */ /* 0x000fc400017a4270 */
[----:B------:R-:W-:Y:S02]  /*7cd0*/  ISETP.LT.OR P3, PT, R82, 0x59, P3 ;  /* 0x000000595200780c */ /* 0x000fe40001f61670 */
[----:B------:R-:W-:Y:S01]  /*7ce0*/  FMNMX.FTZ R14, R54, R39, !PT ;  /* 0x00000027360e7209 */ /* 0x000fe20007810000 */
[----:B------:R-:W-:Y:S01]  /*7cf0*/  FFMA.FTZ R39, R45, UR22, -R11 ;  /* 0x000000162d277c23 */ /* 0x000fe2000801080b */
[----:B------:R-:W-:Y:S01]  /*7d00*/  ISETP.LT.OR P5, PT, R82, 0x5a, P5 ;  /* 0x0000005a5200780c */ /* 0x000fe20002fa1670 */
[----:B------:R-:W-:Y:S01]  /*7d10*/  MUFU.EX2 R140, R140 ;  /* 0x0000008c008c7308 */ /* 0x000fe20000000800 */
[----:B------:R-:W-:Y:S02]  /*7d20*/  FSEL R59, R59, -INF , !P3 ;  /* 0xff8000003b3b7808 */ /* 0x000fe40005800000 */
        /* <DEDUP_REMOVED lines=9> */
[----:B------:R-:W-:-:S02]  /*7dc0*/  FSEL R63, R63, -INF , !P3 ;  /* 0xff8000003f3f7808 */ /* 0x000fc40005800000 */
[----:B------:R-:W-:Y:S02]  /*7dd0*/  ISETP.LT.OR P5, PT, R82, 0x69, P5 ;  /* 0x000000695200780c */ /* 0x000fe40002fa1670 */
[----:B------:R-:W-:Y:S01]  /*7de0*/  FMNMX.FTZ R14, R62, R45, !PT ;  /* 0x0000002d3e0e7209 */ /* 0x000fe20007810000 */
[----:B------:R-:W-:Y:S01]  /*7df0*/  FFMA.FTZ R45, R49, UR22, -R11 ;  /* 0x00000016312d7c23 */ /* 0x000fe2000801080b */
        /* <DEDUP_REMOVED lines=15> */
[----:B------:R-:W-:Y:S01]  /*7ef0*/  ISETP.LT.OR P2, PT, R82, 0x7a, P2 ;  /* 0x0000007a5200780c */ /* 0x000fe20001741670 */
[----:B------:R-:W-:Y:S01]  /*7f00*/  MUFU.EX2 R138, R138 ;  /* 0x0000008a008a7308 */ /* 0x000fe20000000800 */
[----:B------:R-:W-:Y:S02]  /*7f10*/  FSEL R14, R73, -INF , !P4 ;  /* 0xff800000490e7808 */ /* 0x000fe40006000000 */
[----:B------:R-:W-:Y:S02]  /*7f20*/  FMNMX.FTZ R53, R72, R49, !PT ;  /* 0x0000003148357209 */ /* 0x000fe40007810000 */
[----:B------:R-:W-:-:S02]  /*7f30*/  FSEL R24, R75, -INF , !P2 ;  /* 0xff8000004b187808 */ /* 0x000fc40005000000 */
[----:B------:R-:W-:Y:S01]  /*7f40*/  FMNMX.FTZ R53, R14, R53, !PT ;  /* 0x000000350e357209 */ /* 0x000fe20007810000 */
[----:B------:R-:W-:Y:S01]  /*7f50*/  MUFU.EX2 R39, R39 ;  /* 0x0000002700277308 */ /* 0x000fe20000000800 */
[----:B------:R-:W-:Y:S02]  /*7f60*/  FSEL R75, R10, RZ, P6 ;  /* 0x000000ff0a4b7208 */ /* 0x000fe40003000000 */
[----:B------:R-:W-:Y:S01]  /*7f70*/  FMNMX.FTZ R28, R24, R53, !PT ;  /* 0x00000035181c7209 */ /* 0x000fe20007810000 */
[--C-:B------:R-:W-:Y:S01]  /*7f80*/  FFMA.FTZ R53, R57, UR22, -R11.reuse ;  /* 0x0000001639357c23 */ /* 0x100fe2000801080b */
[--C-:B------:R-:W-:Y:S01]  /*7f90*/  FFMA.FTZ R57, R61, UR22, -R11.reuse ;  /* 0x000000163d397c23 */ /* 0x100fe2000801080b */
[----:B------:R-:W-:Y:S01]  /*7fa0*/  FADD.FTZ R4, -R75, R4 ;  /* 0x000000044b047221 */ /* 0x000fe20000010100 */
[--C-:B------:R-:W-:Y:S01]  /*7fb0*/  FFMA.FTZ R61, R65, UR22, -R11.reuse ;  /* 0x00000016413d7c23 */ /* 0x100fe2000801080b */
[----:B------:R-:W0:Y:S01]  /*7fc0*/  SHFL.BFLY PT, R73, R28, 0x2, 0x1f ;  /* 0x0c401f001c497f89 */ /* 0x000e2200000e0000 */
[--C-:B------:R-:W-:Y:S01]  /*7fd0*/  FFMA.FTZ R65, R69, UR22, -R11.reuse ;  /* 0x0000001645417c23 */ /* 0x100fe2000801080b */
[----:B------:R-:W-:Y:S01]  /*7fe0*/  FMUL.FTZ R4, R4, UR22 ;  /* 0x0000001604047c20 */ /* 0x000fe20008410000 */
[----:B------:R-:W-:Y:S01]  /*7ff0*/  FFMA.FTZ R69, R74, UR22, -R11 ;  /* 0x000000164a457c23 */ /* 0x000fe2000801080b */
        /* <DEDUP_REMOVED lines=23> */
[----:B0-----:R-:W-:Y:S01]  /*8170*/  FFMA.FTZ R4, R73, R3, R148 ;  /* 0x0000000349047223 */ /* 0x001fe20000010094 */
        /* <DEDUP_REMOVED lines=16> */
[----:B------:R-:W-:Y:S01]  /*8280*/  FFMA.FTZ R135, R50, UR22, -R77 ;  /* 0x0000001632877c23 */ /* 0x000fe2000801084d */
[----:B------:R-:W-:Y:S01]  /*8290*/  FADD.FTZ R4, -R4, R7 ;  /* 0x0000000704047221 */ /* 0x000fe20000010100 */
[----:B------:R-:W-:-:S02]  /*82a0*/  IMAD.U32 R7, RZ, RZ, UR47 ;  /* 0x0000002fff077e24 */ /* 0x000fc4000f8e00ff */
[----:B------:R-:W-:Y:S01]  /*82b0*/  FADD.FTZ R3, R15, R34 ;  /* 0x000000220f037221 */ /* 0x000fe20000010000 */
[----:B------:R-:W-:Y:S01]  /*82c0*/  F2FP.F16.F32.PACK_AB R148, R5, R148 ;  /* 0x000000940594723e */ /* 0x000fe200000000ff */
[----:B------:R-:W-:Y:S01]  /*82d0*/  FMUL.FTZ R4, R4, UR22 ;  /* 0x0000001604047c20 */ /* 0x000fe20008410000 */
[----:B------:R-:W-:Y:S01]  /*82e0*/  MUFU.EX2 R12, R12 ;  /* 0x0000000c000c7308 */ /* 0x000fe20000000800 */
[----:B------:R-:W-:Y:S01]  /*82f0*/  FADD.FTZ R34, R146, R3 ;  /* 0x0000000392227221 */ /* 0x000fe20000010000 */
[----:B------:R-:W-:Y:S01]  /*8300*/  @!P1 LEA R7, R7, UR45, 0x3 ;  /* 0x0000002d07079c11 */ /* 0x000fe2000f8e18ff */
[--C-:B------:R-:W-:Y:S01]  /*8310*/  FFMA.FTZ R129, R54, UR22, -R77.reuse ;  /* 0x0000001636817c23 */ /* 0x100fe2000801084d */
[--C-:B------:R-:W-:Y:S01]  /*8320*/  FFMA.FTZ R131, R59, UR22, -R77.reuse ;  /* 0x000000163b837c23 */ /* 0x100fe2000801084d */
[----:B------:R-:W-:Y:S01]  /*8330*/  FADD.FTZ R3, R25, R34 ;  /* 0x0000002219037221 */ /* 0x000fe20000010000 */
[----:B------:R-:W-:Y:S01]  /*8340*/  FFMA.FTZ R62, R62, UR22, -R77 ;  /* 0x000000163e3e7c23 */ /* 0x000fe2000801084d */
[----:B------:R-:W-:Y:S01]  /*8350*/  @!P1 VIADD R7, R7, 0x16860 ;  /* 0x0001686007079836 */ /* 0x000fe20000000000 */
        /* <DEDUP_REMOVED lines=10> */
[----:B------:R-:W-:Y:S01]  /*8400*/  @!P1 PRMT R3, RZ, 0x654, R7 ;  /* 0x00000654ff039816 */ /* 0x000fe20000000007 */
[--C-:B------:R-:W-:Y:S01]  /*8410*/  FFMA.FTZ R72, R72, UR22, -R77.reuse ;  /* 0x0000001648487c23 */ /* 0x100fe2000801084d */
[--C-:B------:R-:W-:Y:S01]  /*8420*/  FFMA.FTZ R14, R14, UR22, -R77.reuse ;  /* 0x000000160e0e7c23 */ /* 0x100fe2000801084d */
[----:B------:R-:W-:Y:S01]  /*8430*/  FADD.FTZ R7, R33, R36 ;  /* 0x0000002421077221 */ /* 0x000fe20000010000 */
[----:B------:R2:W-:Y:S01]  /*8440*/  @!P1 SYNCS.ARRIVE.TRANS64.RED.A1T0 RZ, [R3+URZ], RZ ;  /* 0x000000ff03ff99a7 */ /* 0x0005e2000810043f */
[----:B------:R-:W-:Y:S01]  /*8450*/  FFMA.FTZ R24, R24, UR22, -R77 ;  /* 0x0000001618187c23 */ /* 0x000fe2000801084d */
[----:B------:R-:W3:Y:S01]  /*8460*/  MUFU.EX2 R20, R20 ;  /* 0x0000001400147308 */ /* 0x000ee20000000800 */
[----:B------:R-:W-:Y:S01]  /*8470*/  FADD.FTZ R36, R136, R7 ;  /* 0x0000000788247221 */ /* 0x000fe20000010000 */
[----:B------:R-:W-:Y:S01]  /*8480*/  ISETP.GT.AND P2, PT, R0, UR28, PT ;  /* 0x0000001c00007c0c */ /* 0x000fe2000bf44270 */
[----:B------:R-:W-:Y:S01]  /*8490*/  UMOV UR47, UR27 ;  /* 0x0000001b002f7c82 */ /* 0x000fe20008000000 */
[----:B0-----:R-:W-:Y:S01]  /*84a0*/  FMUL.FTZ R90, R90, R4 ;  /* 0x000000045a5a7220 */ /* 0x001fe20000410000 */
[----:B------:R-:W-:Y:S01]  /*84b0*/  FADD.FTZ R7, R35, R36 ;  /* 0x0000002423077221 */ /* 0x000fe20000010000 */
[----:B--2---:R-:W-:Y:S01]  /*84c0*/  FFMA.FTZ R3, R4, R2, R149 ;  /* 0x0000000204037223 */ /* 0x004fe20000010095 */
[--C-:B------:R-:W-:Y:S01]  /*84d0*/  FFMA.FTZ R2, R51, UR22, -R77.reuse ;  /* 0x0000001633027c23 */ /* 0x100fe2000801084d */
[----:B------:R-:W0:Y:S01]  /*84e0*/  MUFU.EX2 R147, R147 ;  /* 0x0000009300937308 */ /* 0x000e220000000800 */
[----:B------:R-:W-:Y:S01]  /*84f0*/  FFMA.FTZ R36, R55, UR22, -R77 ;  /* 0x0000001637247c23 */ /* 0x000fe2000801084d */
[----:B------:R-:W-:Y:S01]  /*8500*/  FADD.FTZ R38, R8, R3 ;  /* 0x0000000308267221 */ /* 0x000fe20000010000 */
[-C--:B------:R-:W-:Y:S01]  /*8510*/  FMUL.FTZ R91, R91, R4.reuse ;  /* 0x000000045b5b7220 */ /* 0x080fe20000410000 */
        /* <DEDUP_REMOVED lines=8> */
[----:B------:R-:W-:Y:S01]  /*85a0*/  FFMA.FTZ R38, R60, UR22, -R77 ;  /* 0x000000163c267c23 */ /* 0x000fe2000801084d */
[-C--:B------:R-:W-:Y:S01]  /*85b0*/  FMUL.FTZ R99, R99, R4.reuse ;  /* 0x0000000463637220 */ /* 0x080fe20000410000 */
[----:B-1----:R-:W-:Y:S01]  /*85c0*/  FADD.FTZ R3, R145, R40 ;  /* 0x0000002891037221 */ /* 0x002fe20000010000 */
[----:B------:R-:W-:Y:S01]  /*85d0*/  FADD.FTZ R42, R132, R7 ;  /* 0x00000007842a7221 */ /* 0x000fe20000010000 */
[----:B------:R-:W1:Y:S01]  /*85e0*/  MUFU.EX2 R141, R141 ;  /* 0x0000008d008d7308 */ /* 0x000e620000000800 */
[-C--:B------:R-:W-:Y:S01]  /*85f0*/  FMUL.FTZ R102, R102, R4.reuse ;  /* 0x0000000466667220 */ /* 0x080fe20000410000 */
[----:B---3--:R-:W-:Y:S01]  /*8600*/  FADD.FTZ R40, R20, R3 ;  /* 0x0000000314287221 */ /* 0x008fe20000010000 */
[----:B------:R-:W-:Y:S01]  /*8610*/  FADD.FTZ R7, R45, R42 ;  /* 0x0000002a2d077221 */ /* 0x000fe20000010000 */
[-C--:B------:R-:W-:Y:S01]  /*8620*/  FMUL.FTZ R103, R103, R4.reuse ;  /* 0x0000000467677220 */ /* 0x080fe20000410000 */
[-C--:B------:R-:W-:Y:S01]  /*8630*/  FMUL.FTZ R106, R106, R4.reuse ;  /* 0x000000046a6a7220 */ /* 0x080fe20000410000 */
[----:B0-----:R-:W-:Y:S01]  /*8640*/  FADD.FTZ R3, R147, R40 ;  /* 0x0000002893037221 */ /* 0x001fe20000010000 */
[----:B------:R-:W-:Y:S01]  /*8650*/  FADD.FTZ R42, R134, R7 ;  /* 0x00000007862a7221 */ /* 0x000fe20000010000 */
[----:B------:R-:W0:Y:S01]  /*8660*/  MUFU.EX2 R6, R6 ;  /* 0x0000000600067308 */ /* 0x000e220000000800 */
[-C--:B------:R-:W-:Y:S01]  /*8670*/  FMUL.FTZ R107, R107, R4.reuse ;  /* 0x000000046b6b7220 */ /* 0x080fe20000410000 */
[----:B--2---:R-:W-:Y:S01]  /*8680*/  FADD.FTZ R40, R26, R3 ;  /* 0x000000031a287221 */ /* 0x004fe20000010000 */
        /* <DEDUP_REMOVED lines=10> */
[----:B------:R-:W-:Y:S01]  /*8730*/  FMUL.FTZ R119, R119, R4 ;  /* 0x0000000477777220 */ /* 0x000fe20000410000 */
[----:B------:R-:W-:Y:S01]  /*8740*/  F2FP.F16.F32.PACK_AB R150, R31, R150 ;  /* 0x000000961f96723e */ /* 0x000fe200000000ff */
[----:B------:R-:W-:Y:S01]  /*8750*/  FADD.FTZ R42, R130, R7 ;  /* 0x00000007822a7221 */ /* 0x000fe20000010000 */
[----:B------:R-:W1:Y:S01]  /*8760*/  MUFU.EX2 R28, R28 ;  /* 0x0000001c001c7308 */ /* 0x000e620000000800 */
[----:B0-----:R-:W-:Y:S01]  /*8770*/  FADD.FTZ R40, R6, R3 ;  /* 0x0000000306287221 */ /* 0x001fe20000010000 */
[----:B------:R-:W-:Y:S01]  /*8780*/  F2FP.F16.F32.PACK_AB R144, R15, R144 ;  /* 0x000000900f90723e */ /* 0x000fe200000000ff */
[-C--:B------:R-:W-:Y:S01]  /*8790*/  FMUL.FTZ R88, R88, R73.reuse ;  /* 0x0000004958587220 */ /* 0x080fe20000410000 */
[----:B------:R-:W-:Y:S01]  /*87a0*/  F2FP.F16.F32.PACK_AB R146, R25, R146 ;  /* 0x000000921992723e */ /* 0x000fe200000000ff */
[-C--:B------:R-:W-:Y:S01]  /*87b0*/  FMUL.FTZ R89, R89, R73.reuse ;  /* 0x0000004959597220 */ /* 0x080fe20000410000 */
[----:B------:R-:W-:Y:S01]  /*87c0*/  F2FP.F16.F32.PACK_AB R140, R29, R140 ;  /* 0x0000008c1d8c723e */ /* 0x000fe200000000ff */
[-C--:B------:R-:W-:Y:S01]  /*87d0*/  FMUL.FTZ R92, R92, R73.reuse ;  /* 0x000000495c5c7220 */ /* 0x080fe20000410000 */
[----:B------:R-:W0:Y:S01]  /*87e0*/  MUFU.EX2 R137, R137 ;  /* 0x0000008900897308 */ /* 0x000e220000000800 */
        /* <DEDUP_REMOVED lines=26> */
[----:B------:R-:W-:Y:S01]  /*8990*/  FMUL.FTZ R117, R117, R73 ;  /* 0x0000004975757220 */ /* 0x000fe20000410000 */
[----:B------:R-:W-:Y:S01]  /*89a0*/  F2FP.F16.F32.PACK_AB R149, R8, R149 ;  /* 0x000000950895723e */ /* 0x000fe200000000ff */
[----:B------:R-:W-:Y:S01]  /*89b0*/  VIADD R0, R0, 0xffffffff ;  /* 0xffffffff00007836 */ /* 0x000fe20000000000 */
[----:B------:R-:W-:Y:S01]  /*89c0*/  F2FP.F16.F32.PACK_AB R151, R12, R151 ;  /* 0x000000970c97723e */ /* 0x000fe200000000ff */
[----:B------:R-:W-:Y:S01]  /*89d0*/  IMAD.MOV.U32 R4, RZ, RZ, R10 ;  /* 0x000000ffff047224 */ /* 0x000fe200078e000a */
[----:B------:R-:W2:Y:S01]  /*89e0*/  MUFU.EX2 R139, R139 ;  /* 0x0000008b008b7308 */ /* 0x000ea20000000800 */
[----:B-1----:R-:W-:Y:S01]  /*89f0*/  FADD.FTZ R40, R30, R3 ;  /* 0x000000031e287221 */ /* 0x002fe20000010000 */
[----:B------:R-:W-:Y:S01]  /*8a00*/  F2FP.F16.F32.PACK_AB R145, R20, R145 ;  /* 0x000000911491723e */ /* 0x000fe200000000ff */
[----:B------:R-:W-:Y:S01]  /*8a10*/  IMAD.MOV.U32 R7, RZ, RZ, R11 ;  /* 0x000000ffff077224 */ /* 0x000fe200078e000b */
[----:B------:R-:W-:-:S02]  /*8a20*/  F2FP.F16.F32.PACK_AB R147, R26, R147 ;  /* 0x000000931a93723e */ /* 0x000fc400000000ff */
[----:B------:R-:W-:Y:S02]  /*8a30*/  F2FP.F16.F32.PACK_AB R141, R6, R141 ;  /* 0x0000008d068d723e */ /* 0x000fe400000000ff */
[----:B------:R-:W1:Y:S01]  /*8a40*/  MUFU.EX2 R61, R61 ;  /* 0x0000003d003d7308 */ /* 0x000e620000000800 */
[----:B0-----:R-:W-:Y:S01]  /*8a50*/  FADD.FTZ R42, R124, R5 ;  /* 0x000000057c2a7221 */ /* 0x001fe20000010000 */
[----:B------:R-:W-:Y:S02]  /*8a60*/  F2FP.F16.F32.PACK_AB R143, R28, R143 ;  /* 0x0000008f1c8f723e */ /* 0x000fe400000000ff */
[----:B------:R-:W-:-:S04]  /*8a70*/  F2FP.F16.F32.PACK_AB R137, R30, R137 ;  /* 0x000000891e89723e */ /* 0x000fc800000000ff */
        /* <DEDUP_REMOVED lines=57> */
[----:B------:R-:W-:-:S03]  /*8e10*/  F2FP.F16.F32.PACK_AB R121, R72, R42 ;  /* 0x0000002a4879723e */ /* 0x000fc600000000ff */
        /* <DEDUP_REMOVED lines=8> */
.L_x_13201:
        /* <DEDUP_REMOVED lines=25> */
.L_x_13220:
[----:B------:R-:W-:-:S11]  /*9030*/  UISETP.NE.AND UP1, UPT, UR14, 0x1, UPT ;  /* 0x000000010e00788c */ /* 0x000fd6000bf25270 */
[----:B------:R-:W-:Y:S02]  /*9040*/  @UP1 ULDC.64 UR18, c[0x0][0x9e8] ;  /* 0x00027a0000121ab9 */ /* 0x000fe40000000a00 */
[----:B------:R-:W-:-:S04]  /*9050*/  UIMAD.WIDE.U32 UR6, UR10, UR18, URZ ;  /* 0x000000120a0672a5 */ /* 0x000fc8000f8e003f */
[----:B------:R-:W-:-:S12]  /*9060*/  @UP1 USHF.R.U32.HI UR10, URZ, UR19, UR7 ;  /* 0x000000133f0a1299 */ /* 0x000fd80008011607 */
.L_x_13221:
[----:B------:R-:W-:-:S04]  /*9070*/  UIMAD UR10, UR10, UR14, URZ ;  /* 0x0000000e0a0a72a4 */ /* 0x000fc8000f8e023f */
[----:B------:R-:W-:-:S04]  /*9080*/  UISETP.LT.AND UP1, UPT, UR11, UR10, UPT ;  /* 0x0000000a0b00728c */ /* 0x000fc8000bf21270 */
[----:B------:R-:W-:-:S12]  /*9090*/  USEL UR11, UR11, UR10, !UP1 ;  /* 0x0000000a0b0b7287 */ /* 0x000fd8000c800000 */
.L_x_13219:
        /* <DEDUP_REMOVED lines=14> */
.L_x_13231:
        /* <DEDUP_REMOVED lines=9> */
.L_x_13224:
[----:B------:R-:W-:Y:S01]  /*9210*/  ULEA UR6, UR47, UR45, 0x3 ;  /* 0x0000002d2f067291 */ /* 0x000fe2000f8e183f */
[----:B------:R-:W-:-:S05]  /*9220*/  IMAD.U32 R4, RZ, RZ, UR50 ;  /* 0x00000032ff047e24 */ /* 0x000fca000f8e00ff */
[----:B------:R-:W-:-:S04]  /*9230*/  SHF.L.U32 R4, R4, 0x1f, RZ ;  /* 0x0000001f04047819 */ /* 0x000fc800000006ff */
[----:B------:R0:W1:Y:S01]  /*9240*/  SYNCS.PHASECHK.TRANS64.TRYWAIT P2, [UR6+0x16830], R4 ;  /* 0x01683004ff0075a7 */ /* 0x0000620008040146 */
[----:B------:R-:W-:Y:S05]  /*9250*/  @!P0 BRA `(.L_x_13225) ;  /* 0x0000000000048947 */ /* 0x000fea0003800000 */
[----:B------:R-:W-:Y:S01]  /*9260*/  BPT.TRAP 0x1 ;  /* 0x000000040000795c */ /* 0x000fe20000300000 */
.L_x_13225:
[----:B-1----:R-:W-:Y:S05]  /*9270*/  @P2 BRA `(.L_x_13223) ;  /* 0x0000000000082947 */ /* 0x002fea0003800000 */
[----:B------:R-:W1:Y:S02]  /*9280*/  SYNCS.PHASECHK.TRANS64.TRYWAIT P2, [UR6+0x16830], R4 ;  /* 0x01683004ff0075a7 */ /* 0x000e640008040146 */
[----:B-1----:R-:W-:Y:S05]  /*9290*/  @!P2 BRA `(.L_x_13226) ;  /* 0x000000ec0018a947 */ /* 0x002fea0003800000 */
.L_x_13223:
        /* <DEDUP_REMOVED lines=27> */
.L_x_13228:
[----:B------:R-:W-:Y:S01]  /*9450*/  ULEA UR6, UR25, UR45, 0x3 ;  /* 0x0000002d19067291 */ /* 0x000fe2000f8e183f */
[----:B------:R-:W-:-:S05]  /*9460*/  IMAD.U32 R4, RZ, RZ, UR26 ;  /* 0x0000001aff047e24 */ /* 0x000fca000f8e00ff */
[----:B------:R-:W-:-:S04]  /*9470*/  SHF.L.U32 R4, R4, 0x1f, RZ ;  /* 0x0000001f04047819 */ /* 0x000fc800000006ff */
[----:B------:R0:W1:Y:S01]  /*9480*/  SYNCS.PHASECHK.TRANS64.TRYWAIT P2, [UR6+0x16850], R4 ;  /* 0x01685004ff0075a7 */ /* 0x0000620008040146 */
[----:B------:R-:W-:Y:S05]  /*9490*/  @!P0 BRA `(.L_x_13229) ;  /* 0x0000000000048947 */ /* 0x000fea0003800000 */
[----:B------:R-:W-:Y:S01]  /*94a0*/  BPT.TRAP 0x1 ;  /* 0x000000040000795c */ /* 0x000fe20000300000 */
.L_x_13229:
[----:B-1----:R-:W-:Y:S05]  /*94b0*/  @P2 BRA `(.L_x_13227) ;  /* 0x0000000000082947 */ /* 0x002fea0003800000 */
[----:B------:R-:W1:Y:S02]  /*94c0*/  SYNCS.PHASECHK.TRANS64.TRYWAIT P2, [UR6+0x16850], R4 ;  /* 0x01685004ff0075a7 */ /* 0x000e640008040146 */
[----:B-1----:R-:W-:Y:S05]  /*94d0*/  @!P2 BRA `(.L_x_13230) ;  /* 0x000000e800a0a947 */ /* 0x002fea0003800000 */
.L_x_13227:
        /* <DEDUP_REMOVED lines=9> */
[----:B------:R-:W0:Y:S01]  /*9570*/  MUFU.TANH R7, R7 ;  /* 0x0000000700077308 */ /* 0x000e220000002400 */
[----:B------:R-:W-:Y:S01]  /*9580*/  FMUL.FTZ R15, R32, UR23 ;  /* 0x00000017200f7c20 */ /* 0x000fe20008410000 */
[----:B------:R-:W-:Y:S01]  /*9590*/  FMUL.FTZ R20, R33, UR23 ;  /* 0x0000001721147c20 */ /* 0x000fe20008410000 */
[----:B------:R-:W-:Y:S01]  /*95a0*/  ULEA UR10, UR25, UR6, 0xa ;  /* 0x00000006190a7291 */ /* 0x000fe2000f8e503f */
[----:B------:R-:W-:Y:S01]  /*95b0*/  FMUL.FTZ R25, R36, UR23 ;  /* 0x0000001724197c20 */ /* 0x000fe20008410000 */
[----:B------:R-:W-:Y:S01]  /*95c0*/  FMUL.FTZ R10, R27, UR23 ;  /* 0x000000171b0a7c20 */ /* 0x000fe20008410000 */
[----:B------:R-:W-:Y:S01]  /*95d0*/  FMUL.FTZ R27, R37, UR23 ;  /* 0x00000017251b7c20 */ /* 0x000fe20008410000 */
[----:B------:R-:W-:Y:S01]  /*95e0*/  FMUL.FTZ R29, R40, UR23 ;  /* 0x00000017281d7c20 */ /* 0x000fe20008410000 */
[----:B------:R-:W1:Y:S01]  /*95f0*/  MUFU.TANH R9, R9 ;  /* 0x0000000900097308 */ /* 0x000e620000002400 */
[----:B------:R-:W-:Y:S01]  /*9600*/  FMUL.FTZ R12, R30, UR23 ;  /* 0x000000171e0c7c20 */ /* 0x000fe20008410000 */
[----:B------:R-:W-:Y:S01]  /*9610*/  UMOV UR6, UR10 ;  /* 0x0000000a00067c82 */ /* 0x000fe20008000000 */
[----:B------:R-:W-:Y:S01]  /*9620*/  FMUL.FTZ R30, R41, UR23 ;  /* 0x00000017291e7c20 */ /* 0x000fe20008410000 */
[----:B------:R-:W-:Y:S01]  /*9630*/  HGMMA.64x64x16.F32 R88, R148, gdesc[UR4].tnspB, R88, gsb0 ;  /* 0x40e0000494587df0 */ /* 0x000fe20008000858 */
[----:B------:R-:W-:Y:S01]  /*9640*/  UIADD3 UR6, UR10, 0x80, URZ ;  /* 0x000000800a067890 */ /* 0x000fe2000fffe03f */
[----:B------:R-:W-:Y:S01]  /*9650*/  FMUL.FTZ R33, R44, UR23 ;  /* 0x000000172c217c20 */ /* 0x000fe20008410000 */
[----:B------:R-:W-:Y:S01]  /*9660*/  UMOV UR7, 0x40000040 ;  /* 0x4000004000077882 */ /* 0x000fe20000000000 */
        /* <DEDUP_REMOVED lines=54> */
[----:B------:R-:W-:-:S02]  /*99d0*/  UMOV UR26, UR50 ;  /* 0x00000032001a7c82 */ /* 0x000fc40008000000 */
        /* <DEDUP_REMOVED lines=8> */
[----:B------:R-:W-:-:S03]  /*9a60*/  FMUL.FTZ R57, R73, UR23 ;  /* 0x0000001749397c20 */ /* 0x000fc60008410000 */
[----:B------:R-:W0:Y:S01]  /*9a70*/  MUFU.TANH R37, R37 ;  /* 0x0000002500257308 */ /* 0x000e220000002400 */
[----:B-1----:R-:W-:Y:S01]  /*9a80*/  FMNMX.FTZ R4, R33, R4, !PT ;  /* 0x0000000421047209 */ /* 0x002fe20007810000 */
[----:B------:R-:W-:Y:S01]  /*9a90*/  HGMMA.64x64x16.F32 R88, R144, gdesc[UR4].tnspB, R88, gsb0 ;  /* 0x40e0000490587df0 */ /* 0x000fe20008000858 */
[----:B------:R-:W-:Y:S01]  /*9aa0*/  UIADD3 UR6, UR10, 0x100, URZ ;  /* 0x000001000a067890 */ /* 0x000fe2000fffe03f */
[----:B------:R-:W-:-:S04]  /*9ab0*/  UMOV UR7, 0x40000040 ;  /* 0x4000004000077882 */ /* 0x000fc80000000000 */
        /* <DEDUP_REMOVED lines=23> */
[----:B------:R-:W-:Y:S02]  /*9c30*/  FMUL.FTZ R61, R81, UR23 ;  /* 0x00000017513d7c20 */ /* 0x000fe40008410000 */
[----:B------:R-:W2:Y:S01]  /*9c40*/  S2R R81, SR_TID.X ;  /* 0x0000000000517919 */ /* 0x000ea20000002100 */
[----:B------:R-:W-:Y:S01]  /*9c50*/  HGMMA.64x64x16.F32 R88, R140, gdesc[UR4].tnspB, R88, gsb0 ;  /* 0x40e000048c587df0 */ /* 0x000fe20008000858 */
[----:B------:R-:W-:Y:S01]  /*9c60*/  UIADD3 UR6, UR10, 0x180, URZ ;  /* 0x000001800a067890 */ /* 0x000fe2000fffe03f */
[----:B0-----:R-:W-:Y:S01]  /*9c70*/  FMNMX.FTZ R65, R53, R4, !PT ;  /* 0x0000000435417209 */ /* 0x001fe20007810000 */
[----:B------:R-:W-:Y:S01]  /*9c80*/  UMOV UR7, 0x40000040 ;  /* 0x4000004000077882 */ /* 0x000fe20000000000 */
[----:B------:R-:W0:Y:S08]  /*9c90*/  MUFU.TANH R55, R55 ;  /* 0x0000003700377308 */ /* 0x000e300000002400 */
[----:B------:R-:W3:Y:S01]  /*9ca0*/  MUFU.TANH R56, R56 ;  /* 0x0000003800387308 */ /* 0x000ee20000002400 */
[----:B-1----:R-:W-:-:S07]  /*9cb0*/  FMNMX.FTZ R4, R54, R65, !PT ;  /* 0x0000004136047209 */ /* 0x002fce0007810000 */
[----:B------:R-:W1:Y:S01]  /*9cc0*/  MUFU.TANH R57, R57 ;  /* 0x0000003900397308 */ /* 0x000e620000002400 */
[----:B0-----:R-:W-:-:S07]  /*9cd0*/  FMNMX.FTZ R65, R55, R4, !PT ;  /* 0x0000000437417209 */ /* 0x001fce0007810000 */
[----:B------:R-:W0:Y:S01]  /*9ce0*/  MUFU.TANH R58, R58 ;  /* 0x0000003a003a7308 */ /* 0x000e220000002400 */
[----:B---3--:R-:W-:Y:S02]  /*9cf0*/  FMNMX.FTZ R4, R56, R65, !PT ;  /* 0x0000004138047209 */ /* 0x008fe40007810000 */
[----:B--2---:R-:W-:Y:S02]  /*9d00*/  SHF.R.U32.HI R80, RZ, 0x7, R81 ;  /* 0x00000007ff507819 */ /* 0x004fe40000011651 */
[----:B------:R-:W-:-:S03]  /*9d10*/  ISETP.GE.U32.AND P2, PT, R81, 0x180, PT ;  /* 0x000001805100780c */ /* 0x000fc60003f46070 */
        /* <DEDUP_REMOVED lines=8> */
[----:B------:R-:W-:Y:S01]  /*9da0*/  FMUL.FTZ R65, R66, UR23 ;  /* 0x0000001742417c20 */ /* 0x000fe20008410000 */
[----:B------:R-:W-:Y:S01]  /*9db0*/  FMUL.FTZ R66, R67, UR23 ;  /* 0x0000001743427c20 */ /* 0x000fe20008410000 */
[----:B------:R-:W-:Y:S01]  /*9dc0*/  FMUL.FTZ R67, R70, UR23 ;  /* 0x0000001746437c20 */ /* 0x000fe20008410000 */
[----:B------:R-:W-:Y:S01]  /*9dd0*/  FMUL.FTZ R70, R75, UR23 ;  /* 0x000000174b467c20 */ /* 0x000fe20008410000 */
[----:B------:R-:W-:Y:S02]  /*9de0*/  FMUL.FTZ R75, R86, UR23 ;  /* 0x00000017564b7c20 */ /* 0x000fe40008410000 */
[----:B------:R-:W1:Y:S01]  /*9df0*/  MUFU.TANH R62, R62 ;  /* 0x0000003e003e7308 */ /* 0x000e620000002400 */
[----:B0-----:R-:W-:-:S07]  /*9e00*/  FMNMX.FTZ R69, R61, R4, !PT ;  /* 0x000000043d457209 */ /* 0x001fce0007810000 */
[----:B------:R-:W0:Y:S01]  /*9e10*/  MUFU.TANH R8, R8 ;  /* 0x0000000800087308 */ /* 0x000e220000002400 */
[----:B--2---:R-:W-:Y:S01]  /*9e20*/  FMNMX.FTZ R69, R64, R69, !PT ;  /* 0x0000004540457209 */ /* 0x004fe20007810000 */
[----:B------:R-:W-:Y:S02]  /*9e30*/  WARPGROUP.DEPBAR.LE gsb0, 0x0 ;  /* 0x00008000000079c5 */ /* 0x000fe40000010000 */
[----:B------:R-:W-:-:S04]  /*9e40*/  WARPGROUP.ARRIVE ;  /* 0x00000000000079c5 */ /* 0x000fc80000000000 */
[----:B------:R-:W2:Y:S01]  /*9e50*/  MUFU.TANH R10, R10 ;  /* 0x0000000a000a7308 */ /* 0x000ea20000002400 */
[----:B-1----:R-:W-:Y:S01]  /*9e60*/  FMNMX.FTZ R4, R62, R69, !PT ;  /* 0x000000453e047209 */ /* 0x002fe20007810000 */
[----:B------:R-:W-:Y:S01]  /*9e70*/  HGMMA.64x64x16.F32 R88, R136, gdesc[UR4].tnspB, R88, gsb0 ;  /* 0x40e0000488587df0 */ /* 0x000fe20008000858 */
[----:B------:R-:W-:Y:S01]  /*9e80*/  UIADD3 UR6, UR10, 0x200, URZ ;  /* 0x000002000a067890 */ /* 0x000fe2000fffe03f */
[----:B------:R-:W-:Y:S01]  /*9e90*/  FMUL.FTZ R69, R74, UR23 ;  /* 0x000000174a457c20 */ /* 0x000fe20008410000 */
[----:B------:R-:W-:Y:S01]  /*9ea0*/  UMOV UR7, 0x40000040 ;  /* 0x4000004000077882 */ /* 0x000fe20000000000 */
[----:B------:R-:W1:Y:S01]  /*9eb0*/  SHFL.BFLY PT, R73, R4, 0x2, 0x1f ;  /* 0x0c401f0004497f89 */ /* 0x000e6200000e0000 */
[----:B------:R-:W-:Y:S01]  /*9ec0*/  FMUL.FTZ R74, R83, UR23 ;  /* 0x00000017534a7c20 */ /* 0x000fe20008410000 */
[----:B------:R-:W3:Y:S08]  /*9ed0*/  MUFU.TANH R12, R12 ;  /* 0x0000000c000c7308 */ /* 0x000ef00000002400 */
[----:B------:R-:W4:Y:S08]  /*9ee0*/  MUFU.TANH R14, R14 ;  /* 0x0000000e000e7308 */ /* 0x000f300000002400 */
[----:B------:R-:W5:Y:S01]  /*9ef0*/  MUFU.TANH R21, R21 ;  /* 0x0000001500157308 */ /* 0x000f620000002400 */
[----:B-1----:R-:W-:Y:S01]  /*9f00*/  FMNMX.FTZ R76, R4, R73, !PT ;  /* 0x00000049044c7209 */ /* 0x002fe20007810000 */
[----:B------:R-:W-:-:S06]  /*9f10*/  FMUL.FTZ R73, R82, UR23 ;  /* 0x0000001752497c20 */ /* 0x000fcc0008410000 */
[----:B------:R-:W1:Y:S01]  /*9f20*/  MUFU.TANH R24, R24 ;  /* 0x0000001800187308 */ /* 0x000e620000002400 */
[----:B------:R-:W0:Y:S07]  /*9f30*/  SHFL.BFLY PT, R77, R76, 0x1, 0x1f ;  /* 0x0c201f004c4d7f89 */ /* 0x000e2e00000e0000 */
[----:B------:R-:W1:Y:S08]  /*9f40*/  MUFU.TANH R26, R26 ;  /* 0x0000001a001a7308 */ /* 0x000e700000002400 */
[----:B------:R-:W1:Y:S08]  /*9f50*/  MUFU.TANH R28, R28 ;  /* 0x0000001c001c7308 */ /* 0x000e700000002400 */
[----:B------:R-:W1:Y:S01]  /*9f60*/  MUFU.TANH R31, R31 ;  /* 0x0000001f001f7308 */ /* 0x000e620000002400 */
[----:B0-----:R-:W-:-:S05]  /*9f70*/  FMNMX.FTZ R4, R76, R77, !PT ;  /* 0x0000004d4c047209 */ /* 0x001fca0007810000 */
[C---:B------:R-:W-:Y:S02]  /*9f80*/  FMUL.FTZ R78, R4.reuse, UR22 ;  /* 0x00000016044e7c20 */ /* 0x040fe40008410000 */
[----:B------:R-:W0:Y:S01]  /*9f90*/  MUFU.TANH R32, R32 ;  /* 0x0000002000207308 */ /* 0x000e220000002400 */
        /* <DEDUP_REMOVED lines=12> */
[----:B------:R-:W-:Y:S01]  /*a060*/  FFMA.FTZ R25, R39, UR22, -R78 ;  /* 0x0000001627197c23 */ /* 0x000fe2000801084e */
[----:B------:R-:W-:-:S02]  /*a070*/  WARPGROUP.DEPBAR.LE gsb0, 0x0 ;  /* 0x00008000000079c5 */ /* 0x000fc40000010000 */
[----:B------:R-:W-:Y:S01]  /*a080*/  WARPGROUP.ARRIVE ;  /* 0x00000000000079c5 */ /* 0x000fe20000000000 */
[----:B----4-:R-:W-:Y:S01]  /*a090*/  FMNMX.FTZ R20, R14, R7, !PT ;  /* 0x000000070e147209 */ /* 0x010fe20007810000 */
[----:B------:R-:W3:Y:S01]  /*a0a0*/  MUFU.TANH R36, R36 ;  /* 0x0000002400247308 */ /* 0x000ee20000002400 */
[--C-:B------:R-:W-:Y:S01]  /*a0b0*/  FFMA.FTZ R39, R55, UR22, -R78.reuse ;  /* 0x0000001637277c23 */ /* 0x100fe2000801084e */
[--C-:B------:R-:W-:Y:S01]  /*a0c0*/  FFMA.FTZ R77, R13, UR22, -R78.reuse ;  /* 0x000000160d4d7c23 */ /* 0x100fe2000801084e */
[----:B-----5:R-:W-:Y:S01]  /*a0d0*/  FMNMX.FTZ R7, R21, R20, !PT ;  /* 0x0000001415077209 */ /* 0x020fe20007810000 */
[----:B------:R-:W-:Y:S01]  /*a0e0*/  HGMMA.64x64x16.F32 R88, R132, gdesc[UR4].tnspB, R88, gsb0 ;  /* 0x40e0000484587df0 */ /* 0x000fe20008000858 */
[----:B------:R-:W-:Y:S01]  /*a0f0*/  UIADD3 UR6, UR10, 0x280, URZ ;  /* 0x000002800a067890 */ /* 0x000fe2000fffe03f */
[--C-:B------:R-:W-:Y:S01]  /*a100*/  FFMA.FTZ R13, R35, UR22, -R78.reuse ;  /* 0x00000016230d7c23 */ /* 0x100fe2000801084e */
[----:B------:R-:W-:Y:S01]  /*a110*/  UMOV UR7, 0x40000040 ;  /* 0x4000004000077882 */ /* 0x000fe20000000000 */
[----:B-1----:R-:W-:Y:S01]  /*a120*/  FMNMX.FTZ R7, R24, R7, !PT ;  /* 0x0000000718077209 */ /* 0x002fe20007810000 */
[----:B------:R-:W1:Y:S01]  /*a130*/  MUFU.TANH R38, R38 ;  /* 0x0000002600267308 */ /* 0x000e620000002400 */
[--C-:B------:R-:W-:Y:S01]  /*a140*/  FFMA.FTZ R35, R53, UR22, -R78.reuse ;  /* 0x0000001635237c23 */ /* 0x100fe2000801084e */
[----:B------:R-:W-:Y:S01]  /*a150*/  FMUL.FTZ R6, R6, UR22 ;  /* 0x0000001606067c20 */ /* 0x000fe20008410000 */
        /* <DEDUP_REMOVED lines=16> */
[----:B--2---:R-:W-:Y:S01]  /*a260*/  FMNMX.FTZ R7, R34, R7, !PT ;  /* 0x0000000722077209 */ /* 0x004fe20007810000 */
[--C-:B------:R-:W-:Y:S01]  /*a270*/  FFMA.FTZ R46, R59, UR22, -R78.reuse ;  /* 0x000000163b2e7c23 */ /* 0x100fe2000801084e */
[--C-:B------:R-:W-:Y:S01]  /*a280*/  FFMA.FTZ R50, R61, UR22, -R78.reuse ;  /* 0x000000163d327c23 */ /* 0x100fe2000801084e */
[--C-:B------:R-:W-:Y:S01]  /*a290*/  FFMA.FTZ R64, R64, UR22, -R78.reuse ;  /* 0x0000001640407c23 */ /* 0x100fe2000801084e */
[----:B---3--:R-:W-:Y:S01]  /*a2a0*/  FMNMX.FTZ R7, R36, R7, !PT ;  /* 0x0000000724077209 */ /* 0x008fe20007810000 */
[----:B------:R-:W2:Y:S01]  /*a2b0*/  MUFU.TANH R44, R44 ;  /* 0x0000002c002c7308 */ /* 0x000ea20000002400 */
[----:B------:R-:W-:-:S02]  /*a2c0*/  FFMA.FTZ R62, R62, UR22, -R78 ;  /* 0x000000163e3e7c23 */ /* 0x000fc4000801084e */
[----:B-1----:R-:W-:-:S04]  /*a2d0*/  FMNMX.FTZ R7, R38, R7, !PT ;  /* 0x0000000726077209 */ /* 0x002fc80007810000 */
[----:B----4-:R-:W-:Y:S01]  /*a2e0*/  FMNMX.FTZ R30, R40, R7, !PT ;  /* 0x00000007281e7209 */ /* 0x010fe20007810000 */
[----:B------:R-:W1:Y:S03]  /*a2f0*/  MUFU.TANH R47, R47 ;  /* 0x0000002f002f7308 */ /* 0x000e660000002400 */
[----:B0-----:R-:W-:-:S05]  /*a300*/  FMNMX.FTZ R7, R43, R30, !PT ;  /* 0x0000001e2b077209 */ /* 0x001fca0007810000 */
        /* <DEDUP_REMOVED lines=9> */
[----:B------:R-:W-:Y:S02]  /*a3a0*/  WARPGROUP.DEPBAR.LE gsb0, 0x0 ;  /* 0x00008000000079c5 */ /* 0x000fe40000010000 */
[----:B------:R-:W-:Y:S01]  /*a3b0*/  WARPGROUP.ARRIVE ;  /* 0x00000000000079c5 */ /* 0x000fe20000000000 */
[----:B-1----:R-:W-:Y:S01]  /*a3c0*/  FMNMX.FTZ R30, R63, R30, !PT ;  /* 0x0000001e3f1e7209 */ /* 0x002fe20007810000 */
[--C-:B------:R-:W-:Y:S01]  /*a3d0*/  FFMA.FTZ R132, R45, UR22, -R78.reuse ;  /* 0x000000162d847c23 */ /* 0x100fe2000801084e */
[--C-:B------:R-:W-:Y:S01]  /*a3e0*/  FFMA.FTZ R134, R49, UR22, -R78.reuse ;  /* 0x0000001631867c23 */ /* 0x100fe2000801084e */
[--C-:B------:R-:W-:Y:S01]  /*a3f0*/  FFMA.FTZ R45, R58, UR22, -R78.reuse ;  /* 0x000000163a2d7c23 */ /* 0x100fe2000801084e */
[----:B------:R-:W1:Y:S01]  /*a400*/  MUFU.TANH R67, R67 ;  /* 0x0000004300437308 */ /* 0x000e620000002400 */
[----:B------:R-:W-:Y:S01]  /*a410*/  HGMMA.64x64x16.F32 R88, R128, gdesc[UR4].tnspB, R88, gsb0 ;  /* 0x40e0000480587df0 */ /* 0x000fe20008000858 */
[----:B------:R-:W-:Y:S01]  /*a420*/  UIADD3 UR6, UR10, 0x300, URZ ;  /* 0x000003000a067890 */ /* 0x000fe2000fffe03f */
[----:B0-----:R-:W-:Y:S01]  /*a430*/  FMNMX.FTZ R7, R65, R30, !PT ;  /* 0x0000001e41077209 */ /* 0x001fe20007810000 */
[----:B------:R-:W-:Y:S01]  /*a440*/  UMOV UR7, 0x40000040 ;  /* 0x4000004000077882 */ /* 0x000fe20000000000 */
[----:B------:R-:W-:-:S03]  /*a450*/  FFMA.FTZ R49, R60, UR22, -R78 ;  /* 0x000000163c317c23 */ /* 0x000fc6000801084e */
        /* <DEDUP_REMOVED lines=19> */
[----:B------:R-:W-:Y:S01]  /*a590*/  WARPGROUP.ARRIVE ;  /* 0x00000000000079c5 */ /* 0x000fe20000000000 */
[----:B--2---:R-:W-:-:S03]  /*a5a0*/  FMNMX.FTZ R7, R75, R42, !PT ;  /* 0x0000002a4b077209 */ /* 0x004fc60007810000 */
[----:B------:R0:W-:Y:S02]  /*a5b0*/  MUFU.EX2 R30, R27 ;  /* 0x0000001b001e7308 */ /* 0x0001e40000000800 */
[----:B------:R-:W-:Y:S01]  /*a5c0*/  HGMMA.64x64x16.F32 R88, R124, gdesc[UR4].tnspB, R88, gsb0 ;  /* 0x40e000047c587df0 */ /* 0x000fe20008000858 */
[----:B------:R-:W-:Y:S01]  /*a5d0*/  UIADD3 UR6, UR10, 0x380, URZ ;  /* 0x000003800a067890 */ /* 0x000fe2000fffe03f */
[----:B-1----:R-:W-:Y:S01]  /*a5e0*/  FMNMX.FTZ R7, R76, R7, !PT ;  /* 0x000000074c077209 */ /* 0x002fe20007810000 */
[----:B------:R-:W-:-:S03]  /*a5f0*/  UMOV UR7, 0x40000040 ;  /* 0x4000004000077882 */ /* 0x000fc60000000000 */
[----:B------:R-:W-:Y:S01]  /*a600*/  MUFU.EX2 R6, R6 ;  /* 0x0000000600067308 */ /* 0x000fe20000000800 */
[--C-:B0-----:R-:W-:Y:S01]  /*a610*/  FFMA.FTZ R27, R52, UR22, -R78.reuse ;  /* 0x00000016341b7c23 */ /* 0x101fe2000801084e */
[----:B------:R-:W0:Y:S06]  /*a620*/  SHFL.BFLY PT, R42, R7, 0x2, 0x1f ;  /* 0x0c401f00072a7f89 */ /* 0x000e2c00000e0000 */
[----:B------:R-:W1:Y:S08]  /*a630*/  MUFU.EX2 R148, R148 ;  /* 0x0000009400947308 */ /* 0x000e700000000800 */
[----:B------:R-:W2:Y:S08]  /*a640*/  MUFU.EX2 R9, R9 ;  /* 0x0000000900097308 */ /* 0x000eb00000000800 */
[----:B------:R-:W3:Y:S01]  /*a650*/  MUFU.EX2 R150, R150 ;  /* 0x0000009600967308 */ /* 0x000ee20000000800 */
[----:B0-----:R-:W-:Y:S01]  /*a660*/  FMNMX.FTZ R52, R7, R42, !PT ;  /* 0x0000002a07347209 */ /* 0x001fe20007810000 */
[----:B------:R-:W-:-:S04]  /*a670*/  FFMA.FTZ R42, R57, UR22, -R78 ;  /* 0x00000016392a7c23 */ /* 0x000fc8000801084e */
[----:B------:R-:W0:Y:S02]  /*a680*/  SHFL.BFLY PT, R7, R52, 0x1, 0x1f ;  /* 0x0c201f0034077f89 */ /* 0x000e2400000e0000 */
[----:B------:R-:W-:Y:S08]  /*a690*/  MUFU.EX2 R77, R77 ;  /* 0x0000004d004d7308 */ /* 0x000ff00000000800 */
[----:B------:R-:W-:Y:S08]  /*a6a0*/  MUFU.EX2 R144, R144 ;  /* 0x0000009000907308 */ /* 0x000ff00000000800 */
[----:B------:R-:W-:Y:S01]  /*a6b0*/  MUFU.EX2 R11, R11 ;  /* 0x0000000b000b7308 */ /* 0x000fe20000000800 */
[----:B0-----:R-:W-:-:S07]  /*a6c0*/  FMNMX.FTZ R7, R52, R7, !PT ;  /* 0x0000000734077209 */ /* 0x001fce0007810000 */
[----:B------:R-:W-:Y:S01]  /*a6d0*/  MUFU.EX2 R146, R146 ;  /* 0x0000009200927308 */ /* 0x000fe20000000800 */
[C---:B------:R-:W-:Y:S01]  /*a6e0*/  FMUL.FTZ R55, R7.reuse, UR22 ;  /* 0x0000001607377c20 */ /* 0x040fe20008410000 */
[----:B------:R-:W-:-:S03]  /*a6f0*/  FADD.FTZ R53, -R7, R5 ;  /* 0x0000000507357221 */ /* 0x000fc60000010100 */
[--C-:B------:R-:W-:Y:S01]  /*a700*/  FFMA.FTZ R145, R21, UR22, -R55.reuse ;  /* 0x0000001615917c23 */ /* 0x100fe20008010837 */
[----:B------:R-:W-:Y:S02]  /*a710*/  IMAD.U32 R21, RZ, RZ, UR47 ;  /* 0x0000002fff157e24 */ /* 0x000fe4000f8e00ff */
[----:B------:R-:W-:Y:S01]  /*a720*/  FMUL.FTZ R53, R53, UR22 ;  /* 0x0000001635357c20 */ /* 0x000fe20008410000 */
[--C-:B------:R-:W-:Y:S01]  /*a730*/  FFMA.FTZ R8, R8, UR22, -R55.reuse ;  /* 0x0000001608087c23 */ /* 0x100fe20008010837 */
[--C-:B------:R-:W-:Y:S01]  /*a740*/  FFMA.FTZ R149, R10, UR22, -R55.reuse ;  /* 0x000000160a957c23 */ /* 0x100fe20008010837 */
[----:B------:R-:W-:Y:S01]  /*a750*/  FFMA.FTZ R141, R31, UR22, -R55 ;  /* 0x000000161f8d7c23 */ /* 0x000fe20008010837 */
[----:B------:R-:W-:Y:S01]  /*a760*/  @!P1 LEA R21, R21, UR45, 0x3 ;  /* 0x0000002d15159c11 */ /* 0x000fe2000f8e18ff */
[----:B------:R-:W-:Y:S01]  /*a770*/  VIADD R31, R80, 0x9 ;  /* 0x00000009501f7836 */ /* 0x000fe20000000000 */
[----:B------:R-:W-:Y:S01]  /*a780*/  MUFU.EX2 R53, R53 ;  /* 0x0000003500357308 */ /* 0x000fe20000000800 */
[----:B------:R-:W-:-:S02]  /*a790*/  WARPGROUP.DEPBAR.LE gsb0, 0x0 ;  /* 0x00008000000079c5 */ /* 0x000fc40000010000 */
[----:B------:R-:W-:Y:S01]  /*a7a0*/  WARPGROUP.ARRIVE ;  /* 0x00000000000079c5 */ /* 0x000fe20000000000 */
[--C-:B------:R-:W-:Y:S01]  /*a7b0*/  FFMA.FTZ R151, R12, UR22, -R55.reuse ;  /* 0x000000160c977c23 */ /* 0x100fe20008010837 */
[----:B------:R-:W-:Y:S01]  /*a7c0*/  @!P1 VIADD R21, R21, 0x16840 ;  /* 0x0001684015159836 */ /* 0x000fe20000000000 */
[----:B------:R-:W-:Y:S01]  /*a7d0*/  SEL R31, R31, 0x9, !P2 ;  /* 0x000000091f1f7807 */ /* 0x000fe20005000000 */
[----:B------:R-:W-:Y:S01]  /*a7e0*/  FFMA.FTZ R10, R14, UR22, -R55 ;  /* 0x000000160e0a7c23 */ /* 0x000fe20008010837 */
[----:B------:R-:W0:Y:S01]  /*a7f0*/  MUFU.EX2 R8, R8 ;  /* 0x0000000800087308 */ /* 0x000e220000000800 */
[----:B------:R-:W-:Y:S01]  /*a800*/  HGMMA.64x64x16.F32 R88, R120, gdesc[UR4].tnspB, R88, gsb0 ;  /* 0x40e0000478587df0 */ /* 0x000fe20008000858 */
[----:B------:R-:W-:Y:S01]  /*a810*/  @!P1 PRMT R21, RZ, 0x654, R21 ;  /* 0x00000654ff159816 */ /* 0x000fe20000000015 */
[--C-:B------:R-:W-:Y:S01]  /*a820*/  FFMA.FTZ R12, R24, UR22, -R55.reuse ;  /* 0x00000016180c7c23 */ /* 0x100fe20008010837 */
[--C-:B------:R-:W-:Y:S01]  /*a830*/  FFMA.FTZ R143, R34, UR22, -R55.reuse ;  /* 0x00000016228f7c23 */ /* 0x100fe20008010837 */
[----:B-1----:R-:W-:Y:S01]  /*a840*/  FFMA.FTZ R34, R6, R3, R148 ;  /* 0x0000000306227223 */ /* 0x002fe20000010094 */
[--C-:B------:R-:W-:Y:S01]  /*a850*/  FFMA.FTZ R147, R26, UR22, -R55.reuse ;  /* 0x000000161a937c23 */ /* 0x100fe20008010837 */
[--C-:B------:R-:W-:Y:S01]  /*a860*/  FFMA.FTZ R54, R28, UR22, -R55.reuse ;  /* 0x000000161c367c23 */ /* 0x100fe20008010837 */
[----:B------:R-:W1:Y:S01]  /*a870*/  MUFU.EX2 R149, R149 ;  /* 0x0000009500957308 */ /* 0x000e620000000800 */
[----:B--2---:R-:W-:Y:S01]  /*a880*/  FADD.FTZ R3, R9, R34 ;  /* 0x0000002209037221 */ /* 0x004fe20000010000 */
[--C-:B------:R-:W-:Y:S01]  /*a890*/  FFMA.FTZ R24, R36, UR22, -R55.reuse ;  /* 0x0000001624187c23 */ /* 0x100fe20008010837 */
[--C-:B------:R-:W-:Y:S01]  /*a8a0*/  FFMA.FTZ R14, R32, UR22, -R55.reuse ;  /* 0x00000016200e7c23 */ /* 0x100fe20008010837 */
[----:B------:R-:W-:Y:S01]  /*a8b0*/  FFMA.FTZ R137, R38, UR22, -R55 ;  /* 0x0000001626897c23 */ /* 0x000fe20008010837 */
[----:B---3--:R-:W-:Y:S01]  /*a8c0*/  FADD.FTZ R36, R150, R3 ;  /* 0x0000000396247221 */ /* 0x008fe20000010000 */
        /* <DEDUP_REMOVED lines=8> */
[----:B------:R-:W-:Y:S01]  /*a950*/  F2FP.F16.F32.PACK_AB R148, R9, R148 ;  /* 0x000000940994723e */ /* 0x000fe200000000ff */
[--C-:B------:R-:W-:Y:S01]  /*a960*/  FFMA.FTZ R129, R65, UR22, -R55.reuse ;  /* 0x0000001641817c23 */ /* 0x100fe20008010837 */
[----:B------:R-:W0:Y:S01]  /*a970*/  MUFU.EX2 R10, R10 ;  /* 0x0000000a000a7308 */ /* 0x000e220000000800 */
[----:B-1----:R-:W-:Y:S01]  /*a980*/  FADD.FTZ R34, R149, R2 ;  /* 0x0000000295227221 */ /* 0x002fe20000010000 */
[--C-:B------:R-:W-:Y:S01]  /*a990*/  FFMA.FTZ R2, R63, UR22, -R55.reuse ;  /* 0x000000163f027c23 */ /* 0x100fe20008010837 */
[----:B------:R-:W-:Y:S01]  /*a9a0*/  F2FP.F16.F32.PACK_AB R149, R149, R8 ;  /* 0x000000089595723e */ /* 0x000fe200000000ff */
[--C-:B------:R-:W-:Y:S01]  /*a9b0*/  FFMA.FTZ R131, R67, UR22, -R55.reuse ;  /* 0x0000001643837c23 */ /* 0x100fe20008010837 */
[--C-:B------:R-:W-:Y:S01]  /*a9c0*/  FFMA.FTZ R69, R69, UR22, -R55.reuse ;  /* 0x0000001645457c23 */ /* 0x100fe20008010837 */
[--C-:B------:R-:W-:Y:S01]  /*a9d0*/  FFMA.FTZ R70, R70, UR22, -R55.reuse ;  /* 0x0000001646467c23 */ /* 0x100fe20008010837 */
[--C-:B------:R-:W-:Y:S01]  /*a9e0*/  FFMA.FTZ R71, R71, UR22, -R55.reuse ;  /* 0x0000001647477c23 */ /* 0x100fe20008010837 */
[----:B------:R-:W1:Y:S01]  /*a9f0*/  MUFU.EX2 R145, R145 ;  /* 0x0000009100917308 */ /* 0x000e620000000800 */
[----:B--2---:R-:W-:Y:S01]  /*aa00*/  FADD.FTZ R3, R151, R34 ;  /* 0x0000002297037221 */ /* 0x004fe20000010000 */
[--C-:B------:R-:W-:Y:S01]  /*aa10*/  FFMA.FTZ R72, R72, UR22, -R55.reuse ;  /* 0x0000001648487c23 */ /* 0x100fe20008010837 */
[--C-:B------:R-:W-:Y:S01]  /*aa20*/  FFMA.FTZ R73, R73, UR22, -R55.reuse ;  /* 0x0000001649497c23 */ /* 0x100fe20008010837 */
[--C-:B------:R-:W-:Y:S01]  /*aa30*/  FFMA.FTZ R74, R74, UR22, -R55.reuse ;  /* 0x000000164a4a7c23 */ /* 0x100fe20008010837 */
[----:B------:R-:W-:Y:S01]  /*aa40*/  FFMA.FTZ R75, R75, UR22, -R55 ;  /* 0x000000164b4b7c23 */ /* 0x000fe20008010837 */
[C---:B------:R-:W-:Y:S01]  /*aa50*/  ISETP.GT.AND P2, PT, R0.reuse, UR24, PT ;  /* 0x0000001800007c0c */ /* 0x040fe2000bf44270 */
[----:B------:R-:W-:Y:S01]  /*aa60*/  VIADD R0, R0, 0xffffffff ;  /* 0xffffffff00007836 */ /* 0x000fe20000000000 */
[----:B------:R-:W2:Y:S01]  /*aa70*/  MUFU.EX2 R12, R12 ;  /* 0x0000000c000c7308 */ /* 0x000ea20000000800 */
[C---:B0-----:R-:W-:Y:S01]  /*aa80*/  FADD.FTZ R34, R10.reuse, R3 ;  /* 0x000000030a227221 */ /* 0x041fe20000010000 */
[----:B------:R-:W-:-:S02]  /*aa90*/  F2FP.F16.F32.PACK_AB R151, R10, R151 ;  /* 0x000000970a97723e */ /* 0x000fc400000000ff */
[----:B------:R-:W-:-:S04]  /*aaa0*/  F2FP.F16.F32.PACK_AB R150, R77, R150 ;  /* 0x000000964d96723e */ /* 0x000fc800000000ff */
[----:B------:R-:W0:Y:S01]  /*aab0*/  MUFU.EX2 R147, R147 ;  /* 0x0000009300937308 */ /* 0x000e220000000800 */
[----:B-1----:R-:W-:Y:S01]  /*aac0*/  FADD.FTZ R3, R145, R34 ;  /* 0x0000002291037221 */ /* 0x002fe20000010000 */
[----:B------:R-:W-:-:S06]  /*aad0*/  FFMA.FTZ R34, R66, UR22, -R55 ;  /* 0x0000001642227c23 */ /* 0x000fcc0008010837 */
[----:B------:R-:W-:Y:S01]  /*aae0*/  MUFU.EX2 R15, R15 ;  /* 0x0000000f000f7308 */ /* 0x000fe20000000800 */
[C---:B--2---:R-:W-:Y:S01]  /*aaf0*/  FADD.FTZ R38, R12.reuse, R3 ;  /* 0x000000030c267221 */ /* 0x044fe20000010000 */
[----:B------:R-:W-:-:S06]  /*ab00*/  F2FP.F16.F32.PACK_AB R145, R12, R145 ;  /* 0x000000910c91723e */ /* 0x000fcc00000000ff */
[----:B------:R-:W1:Y:S01]  /*ab10*/  MUFU.EX2 R54, R54 ;  /* 0x0000003600367308 */ /* 0x000e620000000800 */
[----:B0-----:R-:W-:-:S07]  /*ab20*/  FADD.FTZ R3, R147, R38 ;  /* 0x0000002693037221 */ /* 0x001fce0000010000 */
[----:B------:R-:W-:Y:S01]  /*ab30*/  MUFU.EX2 R140, R140 ;  /* 0x0000008c008c7308 */ /* 0x000fe20000000800 */
[----:B------:R-:W-:Y:S02]  /*ab40*/  WARPGROUP.DEPBAR.LE gsb0, 0x0 ;  /* 0x00008000000079c5 */ /* 0x000fe40000010000 */
[----:B------:R0:W-:Y:S06]  /*ab50*/  BAR.ARV R31, 0x100 ;  /* 0x0004001f0000751d */ /* 0x0001ec0000002000 */
[----:B------:R2:W-:Y:S01]  /*ab60*/  @!P1 SYNCS.ARRIVE.TRANS64.RED.A1T0 RZ, [R21+URZ], RZ ;  /* 0x000000ff15ff99a7 */ /* 0x0005e2000810043f */
[----:B------:R-:W3:Y:S01]  /*ab70*/  MUFU.EX2 R141, R141 ;  /* 0x0000008d008d7308 */ /* 0x000ee20000000800 */
[----:B-1----:R-:W-:Y:S01]  /*ab80*/  FADD.FTZ R38, R54, R3 ;  /* 0x0000000336267221 */ /* 0x002fe20000010000 */
[-C--:B------:R-:W-:Y:S01]  /*ab90*/  FMUL.FTZ R88, R88, R6.reuse ;  /* 0x0000000658587220 */ /* 0x080fe20000410000 */
[-C--:B------:R-:W-:Y:S01]  /*aba0*/  FMUL.FTZ R89, R89, R6.reuse ;  /* 0x0000000659597220 */ /* 0x080fe20000410000 */
[-C--:B------:R-:W-:Y:S01]  /*abb0*/  FMUL.FTZ R92, R92, R6.reuse ;  /* 0x000000065c5c7220 */ /* 0x080fe20000410000 */
[-C--:B------:R-:W-:Y:S01]  /*abc0*/  FMUL.FTZ R93, R93, R6.reuse ;  /* 0x000000065d5d7220 */ /* 0x080fe20000410000 */
[-C--:B------:R-:W-:Y:S01]  /*abd0*/  FMUL.FTZ R96, R96, R6.reuse ;  /* 0x0000000660607220 */ /* 0x080fe20000410000 */
[----:B--2---:R-:W-:Y:S01]  /*abe0*/  IMAD.U32 R21, RZ, RZ, UR25 ;  /* 0x00000019ff157e24 */ /* 0x004fe2000f8e00ff */
[----:B------:R-:W-:Y:S01]  /*abf0*/  MUFU.EX2 R20, R20 ;  /* 0x0000001400147308 */ /* 0x000fe20000000800 */
[----:B------:R-:W-:Y:S01]  /*ac00*/  UMOV UR25, UR47 ;  /* 0x0000002f00197c82 */ /* 0x000fe20008000000 */
[-C--:B------:R-:W-:Y:S01]  /*ac10*/  FMUL.FTZ R97, R97, R6.reuse ;  /* 0x0000000661617220 */ /* 0x080fe20000410000 */
[-C--:B------:R-:W-:Y:S01]  /*ac20*/  FMUL.FTZ R100, R100, R6.reuse ;  /* 0x0000000664647220 */ /* 0x080fe20000410000 */
[----:B------:R-:W-:Y:S01]  /*ac30*/  @!P1 LEA R21, R21, UR45, 0x3 ;  /* 0x0000002d15159c11 */ /* 0x000fe2000f8e18ff */
[-C--:B------:R-:W-:Y:S01]  /*ac40*/  FMUL.FTZ R101, R101, R6.reuse ;  /* 0x0000000665657220 */ /* 0x080fe20000410000 */
[-C--:B------:R-:W-:Y:S01]  /*ac50*/  FMUL.FTZ R104, R104, R6.reuse ;  /* 0x0000000668687220 */ /* 0x080fe20000410000 */
[----:B------:R-:W-:Y:S01]  /*ac60*/  FMUL.FTZ R105, R105, R6 ;  /* 0x0000000669697220 */ /* 0x000fe20000410000 */
[----:B------:R-:W1:Y:S01]  /*ac70*/  MUFU.EX2 R14, R14 ;  /* 0x0000000e000e7308 */ /* 0x000e620000000800 */
[----:B------:R-:W-:-:S02]  /*ac80*/  @!P1 VIADD R21, R21, 0x16860 ;  /* 0x0001686015159836 */ /* 0x000fc40000000000 */
[----:B---3--:R-:W-:Y:S01]  /*ac90*/  FADD.FTZ R3, R141, R38 ;  /* 0x000000268d037221 */ /* 0x008fe20000010000 */
[-C--:B------:R-:W-:Y:S01]  /*aca0*/  FMUL.FTZ R108, R108, R6.reuse ;  /* 0x000000066c6c7220 */ /* 0x080fe20000410000 */
[-C--:B------:R-:W-:Y:S01]  /*acb0*/  FMUL.FTZ R109, R109, R6.reuse ;  /* 0x000000066d6d7220 */ /* 0x080fe20000410000 */
[-C--:B------:R-:W-:Y:S01]  /*acc0*/  FMUL.FTZ R112, R112, R6.reuse ;  /* 0x0000000670707220 */ /* 0x080fe20000410000 */
[----:B0-----:R-:W-:Y:S01]  /*acd0*/  @!P1 PRMT R31, RZ, 0x654, R21 ;  /* 0x00000654ff1f9816 */ /* 0x001fe20000000015 */
[----:B------:R-:W-:Y:S01]  /*ace0*/  FADD.FTZ R21, R77, R36 ;  /* 0x000000244d157221 */ /* 0x000fe20000010000 */
[----:B------:R-:W-:Y:S01]  /*acf0*/  MUFU.EX2 R142, R142 ;  /* 0x0000008e008e7308 */ /* 0x000fe20000000800 */
[-C--:B------:R-:W-:Y:S01]  /*ad00*/  FMUL.FTZ R113, R113, R6.reuse ;  /* 0x0000000671717220 */ /* 0x080fe20000410000 */
[----:B------:R0:W-:Y:S01]  /*ad10*/  @!P1 SYNCS.ARRIVE.TRANS64.RED.A1T0 RZ, [R31+URZ], RZ ;  /* 0x000000ff1fff99a7 */ /* 0x0001e2000810043f */
[----:B------:R-:W-:Y:S01]  /*ad20*/  FADD.FTZ R36, R144, R21 ;  /* 0x0000001590247221 */ /* 0x000fe20000010000 */
[-C--:B------:R-:W-:Y:S01]  /*ad30*/  FMUL.FTZ R116, R116, R6.reuse ;  /* 0x0000000674747220 */ /* 0x080fe20000410000 */
[----:B------:R-:W-:Y:S01]  /*ad40*/  FMUL.FTZ R117, R117, R6 ;  /* 0x0000000675757220 */ /* 0x000fe20000410000 */
[C---:B------:R-:W-:Y:S01]  /*ad50*/  F2FP.F16.F32.PACK_AB R144, R11.reuse, R144 ;  /* 0x000000900b90723e */ /* 0x040fe200000000ff */
[----:B------:R-:W-:Y:S01]  /*ad60*/  FADD.FTZ R21, R11, R36 ;  /* 0x000000240b157221 */ /* 0x000fe20000010000 */
[----:B------:R-:W2:Y:S01]  /*ad70*/  MUFU.EX2 R143, R143 ;  /* 0x0000008f008f7308 */ /* 0x000ea20000000800 */
[----:B-1----:R-:W-:Y:S01]  /*ad80*/  FADD.FTZ R38, R14, R3 ;  /* 0x000000030e267221 */ /* 0x002fe20000010000 */
[----:B------:R-:W-:Y:S01]  /*ad90*/  FFMA.FTZ R36, R68, UR22, -R55 ;  /* 0x0000001644247c23 */ /* 0x000fe20008010837 */
[----:B------:R-:W-:Y:S01]  /*ada0*/  FADD.FTZ R40, R146, R21 ;  /* 0x0000001592287221 */ /* 0x000fe20000010000 */
[----:B------:R-:W-:Y:S01]  /*adb0*/  FFMA.FTZ R55, R76, UR22, -R55 ;  /* 0x000000164c377c23 */ /* 0x000fe20008010837 */
[C---:B------:R-:W-:Y:S01]  /*adc0*/  F2FP.F16.F32.PACK_AB R146, R15.reuse, R146 ;  /* 0x000000920f92723e */ /* 0x040fe200000000ff */
[----:B------:R-:W-:Y:S01]  /*add0*/  FMUL.FTZ R90, R90, R53 ;  /* 0x000000355a5a7220 */ /* 0x000fe20000410000 */
[----:B------:R-:W-:Y:S01]  /*ade0*/  FADD.FTZ R21, R15, R40 ;  /* 0x000000280f157221 */ /* 0x000fe20000010000 */
[----:B------:R-:W1:Y:S01]  /*adf0*/  MUFU.EX2 R13, R13 ;  /* 0x0000000d000d7308 */ /* 0x000e620000000800 */
[----:B------:R-:W-:Y:S01]  /*ae00*/  F2FP.F16.F32.PACK_AB R147, R54, R147 ;  /* 0x000000933693723e */ /* 0x000fe200000000ff */
[-C--:B------:R-:W-:Y:S01]  /*ae10*/  FMUL.FTZ R91, R91, R53.reuse ;  /* 0x000000355b5b7220 */ /* 0x080fe20000410000 */
[----:B------:R-:W-:Y:S01]  /*ae20*/  FADD.FTZ R21, R140, R21 ;  /* 0x000000158c157221 */ /* 0x000fe20000010000 */
[----:B------:R-:W-:Y:S01]  /*ae30*/  F2FP.F16.F32.PACK_AB R140, R20, R140 ;  /* 0x0000008c148c723e */ /* 0x000fe200000000ff */
[----:B------:R-:W-:Y:S01]  /*ae40*/  FMUL.FTZ R94, R94, R53 ;  /* 0x000000355e5e7220 */ /* 0x000fe20000410000 */
[----:B------:R-:W-:Y:S01]  /*ae50*/  F2FP.F16.F32.PACK_AB R141, R14, R141 ;  /* 0x0000008d0e8d723e */ /* 0x000fe200000000ff */
[----:B------:R-:W-:Y:S01]  /*ae60*/  FADD.FTZ R21, R20, R21 ;  /* 0x0000001514157221 */ /* 0x000fe20000010000 */
[----:B------:R-:W3:Y:S01]  /*ae70*/  MUFU.EX2 R24, R24 ;  /* 0x0000001800187308 */ /* 0x000ee20000000800 */
[----:B--2---:R-:W-:Y:S01]  /*ae80*/  FADD.FTZ R3, R143, R38 ;  /* 0x000000268f037221 */ /* 0x004fe20000010000 */
[-C--:B------:R-:W-:Y:S01]  /*ae90*/  FMUL.FTZ R95, R95, R53.reuse ;  /* 0x000000355f5f7220 */ /* 0x080fe20000410000 */
[----:B------:R-:W-:Y:S01]  /*aea0*/  FADD.FTZ R40, R142, R21 ;  /* 0x000000158e287221 */ /* 0x000fe20000010000 */
[-C--:B------:R-:W-:Y:S01]  /*aeb0*/  FMUL.FTZ R98, R98, R53.reuse ;  /* 0x0000003562627220 */ /* 0x080fe20000410000 */
[-C--:B------:R-:W-:Y:S01]  /*aec0*/  FMUL.FTZ R99, R99, R53.reuse ;  /* 0x0000003563637220 */ /* 0x080fe20000410000 */
[-C--:B------:R-:W-:Y:S01]  /*aed0*/  FMUL.FTZ R102, R102, R53.reuse ;  /* 0x0000003566667220 */ /* 0x080fe20000410000 */
[-C--:B------:R-:W-:Y:S01]  /*aee0*/  FMUL.FTZ R103, R103, R53.reuse ;  /* 0x0000003567677220 */ /* 0x080fe20000410000 */
[----:B------:R-:W2:Y:S01]  /*aef0*/  MUFU.EX2 R136, R136 ;  /* 0x0000008800887308 */ /* 0x000ea20000000800 */
        /* <DEDUP_REMOVED lines=8> */
[C---:B---3--:R-:W-:Y:S01]  /*af80*/  FADD.FTZ R38, R24.reuse, R3 ;  /* 0x0000000318267221 */ /* 0x048fe20000010000 */
[----:B------:R-:W-:Y:S01]  /*af90*/  F2FP.F16.F32.PACK_AB R143, R24, R143 ;  /* 0x0000008f188f723e */ /* 0x000fe200000000ff */
[-C--:B------:R-:W-:Y:S01]  /*afa0*/  FMUL.FTZ R115, R115, R53.reuse ;  /* 0x0000003573737220 */ /* 0x080fe20000410000 */
[-C--:B------:R-:W-:Y:S01]  /*afb0*/  FMUL.FTZ R118, R118, R53.reuse ;  /* 0x0000003576767220 */ /* 0x080fe20000410000 */
[----:B------:R-:W-:Y:S01]  /*afc0*/  FMUL.FTZ R119, R119, R53 ;  /* 0x0000003577777220 */ /* 0x000fe20000410000 */
[----:B------:R-:W-:-:S02]  /*afd0*/  IMAD.MOV.U32 R6, RZ, RZ, R4 ;  /* 0x000000ffff067224 */ /* 0x000fc400078e0004 */
[----:B------:R-:W3:Y:S01]  /*afe0*/  MUFU.EX2 R25, R25 ;  /* 0x0000001900197308 */ /* 0x000ee20000000800 */
[----:B--2---:R-:W-:-:S07]  /*aff0*/  FADD.FTZ R40, R136, R21 ;  /* 0x0000001588287221 */ /* 0x004fce0000010000 */
[----:B------:R-:W2:Y:S01]  /*b000*/  MUFU.EX2 R28, R28 ;  /* 0x0000001c001c7308 */ /* 0x000ea20000000800 */
[----:B-1----:R-:W-:-:S07]  /*b010*/  FADD.FTZ R3, R137, R38 ;  /* 0x0000002689037221 */ /* 0x002fce0000010000 */
[----:B------:R-:W1:Y:S01]  /*b020*/  MUFU.EX2 R138, R138 ;  /* 0x0000008a008a7308 */ /* 0x000e620000000800 */
[C---:B---3--:R-:W-:Y:S01]  /*b030*/  FADD.FTZ R9, R25.reuse, R40 ;  /* 0x0000002819097221 */ /* 0x048fe20000010000 */
[----:B------:R-:W-:-:S06]  /*b040*/  F2FP.F16.F32.PACK_AB R136, R25, R136 ;  /* 0x000000881988723e */ /* 0x000fcc00000000ff */
[----:B------:R-:W3:Y:S01]  /*b050*/  MUFU.EX2 R139, R139 ;  /* 0x0000008b008b7308 */ /* 0x000ee20000000800 */
[C---:B--2---:R-:W-:Y:S01]  /*b060*/  FADD.FTZ R38, R28.reuse, R3 ;  /* 0x000000031c267221 */ /* 0x044fe20000010000 */
[----:B------:R-:W-:-:S06]  /*b070*/  F2FP.F16.F32.PACK_AB R137, R28, R137 ;  /* 0x000000891c89723e */ /* 0x000fcc00000000ff */
[----:B------:R-:W2:Y:S01]  /*b080*/  MUFU.EX2 R26, R26 ;  /* 0x0000001a001a7308 */ /* 0x000ea20000000800 */
[----:B-1----:R-:W-:Y:S01]  /*b090*/  FADD.FTZ R9, R138, R9 ;  /* 0x000000098a097221 */ /* 0x002fe20000010000 */
[----:B------:R-:W-:-:S03]  /*b0a0*/  F2FP.F16.F32.PACK_AB R138, R30, R138 ;  /* 0x0000008a1e8a723e */ /* 0x000fc600000000ff */
[----:B------:R-:W-:-:S03]  /*b0b0*/  FADD.FTZ R9, R30, R9 ;  /* 0x000000091e097221 */ /* 0x000fc60000010000 */
[----:B------:R-:W1:Y:S01]  /*b0c0*/  MUFU.EX2 R132, R132 ;  /* 0x0000008400847308 */ /* 0x000e620000000800 */
[----:B---3--:R-:W-:-:S07]  /*b0d0*/  FADD.FTZ R3, R139, R38 ;  /* 0x000000268b037221 */ /* 0x008fce0000010000 */
        /* <DEDUP_REMOVED lines=8> */
[C---:B--2---:R-:W-:Y:S01]  /*b160*/  FADD.FTZ R9, R29.reuse, R10 ;  /* 0x0000000a1d097221 */ /* 0x044fe20000010000 */
[----:B------:R-:W-:-:S06]  /*b170*/  F2FP.F16.F32.PACK_AB R132, R29, R132 ;  /* 0x000000841d84723e */ /* 0x000fcc00000000ff */
        /* <DEDUP_REMOVED lines=9> */
[----:B------:R-:W-:-:S06]  /*b210*/  F2FP.F16.F32.PACK_AB R134, R33, R134 ;  /* 0x000000862186723e */ /* 0x000fcc00000000ff */
[----:B------:R-:W1:Y:S01]  /*b220*/  MUFU.EX2 R129, R129 ;  /* 0x0000008100817308 */ /* 0x000e620000000800 */
[C---:B---3--:R-:W-:Y:S01]  /*b230*/  FADD.FTZ R8, R2.reuse, R3 ;  /* 0x0000000302087221 */ /* 0x048fe20000010000 */
        /* <DEDUP_REMOVED lines=61> */
.L_x_13222:
        /* <DEDUP_REMOVED lines=10> */
.L_x_13249:
        /* <DEDUP_REMOVED lines=9> */
.L_x_13234:
[----:B------:R-:W-:Y:S01]  /*b740*/  ULEA UR6, UR47, UR45, 0x3 ;  /* 0x0000002d2f067291 */ /* 0x000fe2000f8e183f */
[----:B------:R-:W-:-:S05]  /*b750*/  IMAD.U32 R4, RZ, RZ, UR50 ;  /* 0x00000032ff047e24 */ /* 0x000fca000f8e00ff */
[----:B------:R-:W-:-:S04]  /*b760*/  SHF.L.U32 R4, R4, 0x1f, RZ ;  /* 0x0000001f04047819 */ /* 0x000fc800000006ff */
[----:B------:R0:W1:Y:S01]  /*b770*/  SYNCS.PHASECHK.TRANS64.TRYWAIT P2, [UR6+0x16830], R4 ;  /* 0x01683004ff0075a7 */ /* 0x0000620008040146 */
[----:B------:R-:W-:Y:S05]  /*b780*/  @!P0 BRA `(.L_x_13235) ;  /* 0x0000000000048947 */ /* 0x000fea0003800000 */
[----:B------:R-:W-:Y:S01]  /*b790*/  BPT.TRAP 0x1 ;  /* 0x000000040000795c */ /* 0x000fe20000300000 */
.L_x_13235:
[----:B-1----:R-:W-:Y:S05]  /*b7a0*/  @P2 BRA `(.L_x_13233) ;  /* 0x0000000000082947 */ /* 0x002fea0003800000 */
[----:B------:R-:W1:Y:S02]  /*b7b0*/  SYNCS.PHASECHK.TRANS64.TRYWAIT P2, [UR6+0x16830], R4 ;  /* 0x01683004ff0075a7 */ /* 0x000e640008040146 */
[----:B-1----:R-:W-:Y:S05]  /*b7c0*/  @!P2 BRA `(.L_x_13236) ;  /* 0x000000c400fca947 */ /* 0x002fea0003800000 */
.L_x_13233:
        /* <DEDUP_REMOVED lines=27> */
.L_x_13238:
[----:B------:R-:W-:Y:S01]  /*b980*/  ULEA UR6, UR26, UR45, 0x3 ;  /* 0x0000002d1a067291 */ /* 0x000fe2000f8e183f */
[----:B------:R-:W-:-:S05]  /*b990*/  IMAD.U32 R4, RZ, RZ, UR27 ;  /* 0x0000001bff047e24 */ /* 0x000fca000f8e00ff */
[----:B------:R-:W-:-:S04]  /*b9a0*/  SHF.L.U32 R4, R4, 0x1f, RZ ;  /* 0x0000001f04047819 */ /* 0x000fc800000006ff */
[----:B------:R0:W1:Y:S01]  /*b9b0*/  SYNCS.PHASECHK.TRANS64.TRYWAIT P2, [UR6+0x16850], R4 ;  /* 0x01685004ff0075a7 */ /* 0x0000620008040146 */
[----:B------:R-:W-:Y:S05]  /*b9c0*/  @!P0 BRA `(.L_x_13239) ;  /* 0x0000000000048947 */ /* 0x000fea0003800000 */
[----:B------:R-:W-:Y:S01]  /*b9d0*/  BPT.TRAP 0x1 ;  /* 0x000000040000795c */ /* 0x000fe20000300000 */
.L_x_13239:
[----:B-1----:R-:W-:Y:S05]  /*b9e0*/  @P2 BRA `(.L_x_13237) ;  /* 0x0000000000082947 */ /* 0x002fea0003800000 */
[----:B------:R-:W1:Y:S02]  /*b9f0*/  SYNCS.PHASECHK.TRANS64.TRYWAIT P2, [UR6+0x16850], R4 ;  /* 0x01685004ff0075a7 */ /* 0x000e640008040146 */
[----:B-1----:R-:W-:Y:S05]  /*ba00*/  @!P2 BRA `(.L_x_13240) ;  /* 0x000000c40084a947 */ /* 0x002fea0003800000 */
.L_x_13237:
        /* <DEDUP_REMOVED lines=13> */
[----:B------:R-:W-:-:S02]  /*bae0*/  VIADD R78, R17, UR39 ;  /* 0x00000027114e7c36 */ /* 0x000fc40008000000 */
[----:B------:R-:W-:Y:S01]  /*baf0*/  FMUL.FTZ R15, R33, UR25 ;  /* 0x00000019210f7c20 */ /* 0x000fe20008410000 */
[----:B------:R-:W-:Y:S02]  /*bb00*/  IMAD.U32 R33, RZ, RZ, UR47 ;  /* 0x0000002fff217e24 */ /* 0x000fe4000f8e00ff */
[----:B------:R-:W-:Y:S01]  /*bb10*/  FMUL.FTZ R14, R32, UR25 ;  /* 0x00000019200e7c20 */ /* 0x000fe20008410000 */
[----:B------:R-:W-:Y:S01]  /*bb20*/  FMUL.FTZ R11, R30, UR25 ;  /* 0x000000191e0b7c20 */ /* 0x000fe20008410000 */
[----:B------:R-:W-:Y:S01]  /*bb30*/  FMUL.FTZ R30, R41, UR25 ;  /* 0x00000019291e7c20 */ /* 0x000fe20008410000 */
[----:B------:R-:W-:Y:S01]  /*bb40*/  UMOV UR6, UR10 ;  /* 0x0000000a00067c82 */ /* 0x000fe20008000000 */
[----:B------:R-:W-:Y:S01]  /*bb50*/  @!P1 LEA R33, R33, UR45, 0x3 ;  /* 0x0000002d21219c11 */ /* 0x000fe2000f8e18ff */
        /* <DEDUP_REMOVED lines=58> */
[----:B------:R-:W-:Y:S01]  /*bf00*/  IMAD.SHL.U32 R77, R0, 0x80, RZ ;  /* 0x00000080004d7824 */ /* 0x000fe200078e00ff */
[----:B------:R-:W0:Y:S01]  /*bf10*/  MUFU.TANH R4, R4 ;  /* 0x0000000400047308 */ /* 0x000e220000002400 */
[----:B------:R-:W-:-:S07]  /*bf20*/  IMAD.U32 R81, RZ, RZ, UR46 ;  /* 0x0000002eff517e24 */ /* 0x000fce000f8e00ff */
[----:B------:R-:W1:Y:S08]  /*bf30*/  MUFU.TANH R8, R8 ;  /* 0x0000000800087308 */ /* 0x000e700000002400 */
[----:B------:R-:W2:Y:S01]  /*bf40*/  MUFU.TANH R7, R7 ;  /* 0x0000000700077308 */ /* 0x000ea20000002400 */
[----:B------:R-:W-:Y:S02]  /*bf50*/  WARPGROUP.DEPBAR.LE gsb0, 0x0 ;  /* 0x00008000000079c5 */ /* 0x000fe40000010000 */
[----:B------:R-:W-:-:S06]  /*bf60*/  WARPGROUP.ARRIVE ;  /* 0x00000000000079c5 */ /* 0x000fcc0000000000 */
[----:B------:R-:W3:Y:S01]  /*bf70*/  S2R R150, SR_TID.X ;  /* 0x0000000000967919 */ /* 0x000ee20000002100 */
[----:B------:R-:W4:Y:S01]  /*bf80*/  MUFU.TANH R9, R9 ;  /* 0x0000000900097308 */ /* 0x000f220000002400 */
[----:B------:R-:W-:Y:S01]  /*bf90*/  HGMMA.64x64x16.F32 R88, R144, gdesc[UR4].tnspB, R88, gsb0 ;  /* 0x40e0000490587df0 */ /* 0x000fe20008000858 */
[----:B------:R-:W-:Y:S01]  /*bfa0*/  UIADD3 UR6, UR10, 0x100, URZ ;  /* 0x000001000a067890 */ /* 0x000fe2000fffe03f */
[----:B------:R-:W-:-:S05]  /*bfb0*/  UMOV UR7, 0x40000040 ;  /* 0x4000004000077882 */ /* 0x000fca0000000000 */
[----:B------:R-:W0:Y:S08]  /*bfc0*/  MUFU.TANH R10, R10 ;  /* 0x0000000a000a7308 */ /* 0x000e300000002400 */
[----:B------:R-:W0:Y:S08]  /*bfd0*/  MUFU.TANH R12, R12 ;  /* 0x0000000c000c7308 */ /* 0x000e300000002400 */
[----:B------:R-:W0:Y:S01]  /*bfe0*/  MUFU.TANH R11, R11 ;  /* 0x0000000b000b7308 */ /* 0x000e220000002400 */
[----:B---3--:R-:W-:-:S07]  /*bff0*/  SHF.R.U32.HI R151, RZ, 0x7, R150 ;  /* 0x00000007ff977819 */ /* 0x008fce0000011696 */
[----:B------:R-:W3:Y:S08]  /*c000*/  MUFU.TANH R13, R13 ;  /* 0x0000000d000d7308 */ /* 0x000ef00000002400 */
        /* <DEDUP_REMOVED lines=85> */
[----:B------:R-:W-:-:S04]  /*c560*/  @UP0 ULDC UR6, c[0x0][0x450] ;  /* 0x0001140000060ab9 */ /* 0x000fc80000000800 */
[----:B------:R-:W-:Y:S01]  /*c570*/  @P2 SHF.R.U32.HI R78, RZ, UR6, R32 ;  /* 0x00000006ff4e2c19 */ /* 0x000fe20008011620 */
[----:B------:R-:W-:Y:S01]  /*c580*/  VIADD R32, R151, 0x9 ;  /* 0x0000000997207836 */ /* 0x000fe20000000000 */
[----:B------:R-:W-:-:S03]  /*c590*/  ISETP.GE.U32.AND P2, PT, R150, 0x180, PT ;  /* 0x000001809600780c */ /* 0x000fc60003f46070 */
[----:B------:R-:W5:Y:S01]  /*c5a0*/  SHFL.IDX PT, R84, R78, RZ, 0x1c1f ;  /* 0x001c1fff4e547589 */ /* 0x000f6200000e0000 */
[----:B------:R-:W-:Y:S02]  /*c5b0*/  SEL R33, R32, 0x9, !P2 ;  /* 0x0000000920217807 */ /* 0x000fe40005000000 */
[----:B------:R-:W-:-:S04]  /*c5c0*/  IADD3 R32, -R16, 0x1, -R77 ;  /* 0x0000000110207810 */ /* 0x000fc80007ffe94d */
[----:B------:R-:W-:-:S05]  /*c5d0*/  IADD3 R32, -R81, UR40, R32 ;  /* 0x0000002851207c10 */ /* 0x000fca000fffe120 */
[C---:B------:R-:W-:Y:S02]  /*c5e0*/  VIADD R83, R32.reuse, UR24 ;  /* 0x0000001820537c36 */ /* 0x040fe40008000000 */
[----:B------:R-:W-:Y:S02]  /*c5f0*/  VIADD R82, R32, UR21 ;  /* 0x0000001520527c36 */ /* 0x000fe40008000000 */
[--C-:B-----5:R-:W-:Y:S02]  /*c600*/  IMAD.IADD R81, R83, 0x1, R84.reuse ;  /* 0x0000000153517824 */ /* 0x120fe400078e0254 */
[----:B------:R-:W-:Y:S01]  /*c610*/  IMAD.IADD R80, R82, 0x1, R84 ;  /* 0x0000000152507824 */ /* 0x000fe200078e0254 */
[----:B------:R-:W-:Y:S02]  /*c620*/  WARPGROUP.DEPBAR.LE gsb0, 0x0 ;  /* 0x00008000000079c5 */ /* 0x000fe40000010000 */
[----:B------:R0:W-:Y:S06]  /*c630*/  BAR.ARV R33, 0x100 ;  /* 0x000400210000751d */ /* 0x0001ec0000002000 */
[----:B------:R5:W-:Y:S02]  /*c640*/  @!P1 SYNCS.ARRIVE.TRANS64.RED.A1T0 RZ, [R75+URZ], RZ ;  /* 0x000000ff4bff99a7 */ /* 0x000be4000810043f */
[----:B-----5:R-:W-:-:S06]  /*c650*/  FMUL.FTZ R75, R87, UR25 ;  /* 0x00000019574b7c20 */ /* 0x020fcc0008410000 */
[----:B------:R-:W0:Y:S01]  /*c660*/  MUFU.TANH R75, R75 ;  /* 0x0000004b004b7308 */ /* 0x000e220000002400 */
[----:B-1234-:R-:W-:Y:S05]  /*c670*/  @!P5 BRA `(.L_x_13241) ;  /* 0x00000000005cd947 */ /* 0x01efea0003800000 */
[----:B0-----:R-:W-:Y:S01]  /*c680*/  IMAD.U32 R33, RZ, RZ, UR46 ;  /* 0x0000002eff217e24 */ /* 0x001fe2000f8e00ff */
        /* <DEDUP_REMOVED lines=12> */
.L_x_13243:
[----:B------:R-:W-:-:S05]  /*c750*/  IMAD.U32 R86, RZ, RZ, UR23 ;  /* 0x00000017ff567e24 */ /* 0x000fca000f8e00ff */
[----:B------:R-:W-:-:S13]  /*c760*/  ISETP.NE.AND P2, PT, R86, 0x1, PT ;  /* 0x000000015600780c */ /* 0x000fda0003f45270 */
[----:B------:R-:W0:Y:S02]  /*c770*/  @P2 LDC.64 R32, c[0x0][0x9e8] ;  /* 0x00027a00ff202b82 */ /* 0x000e240000000a00 */
[----:B0-----:R-:W-:-:S05]  /*c780*/  @P2 IMAD.HI.U32 R32, R84, R32, RZ ;  /* 0x0000002054202227 */ /* 0x001fca00078e00ff */
[----:B------:R-:W-:-:S07]  /*c790*/  @P2 SHF.R.U32.HI R84, RZ, R33, R32 ;  /* 0x00000021ff542219 */ /* 0x000fce0000011620 */
.L_x_13244:
[----:B------:R-:W-:Y:S05]  /*c7a0*/  BSYNC B0 ;  /* 0x0000000000007941 */ /* 0x000fea0003800000 */
.L_x_13242:
[----:B------:R-:W-:-:S04]  /*c7b0*/  IMAD R33, R84, R86, -R77 ;  /* 0x0000005654217224 */ /* 0x000fc800078e0a4d */
[----:B------:R-:W-:-:S05]  /*c7c0*/  IMAD.IADD R33, R33, 0x1, -R16 ;  /* 0x0000000121217824 */ /* 0x000fca00078e0a10 */
[----:B------:R-:W-:Y:S02]  /*c7d0*/  VIADDMNMX R81, R33, R86, R81, PT ;  /* 0x0000005621517246 */ /* 0x000fe40003800151 */
[----:B------:R-:W-:-:S07]  /*c7e0*/  VIMNMX R80, R80, R33, !PT ;  /* 0x0000002150507248 */ /* 0x000fce0007fe0100 */
.L_x_13241:
        /* <DEDUP_REMOVED lines=20> */
[--C-:B0-----:R-:W-:Y:S01]  /*c930*/  IMAD.IADD R83, R83, 0x1, R4.reuse ;  /* 0x0000000153537824 */ /* 0x101fe200078e0204 */
        /* <DEDUP_REMOVED lines=93> */
.L_x_13247:
[----:B------:R-:W-:-:S05]  /*cf10*/  IMAD.U32 R78, RZ, RZ, UR23 ;  /* 0x00000017ff4e7e24 */ /* 0x000fca000f8e00ff */
[----:B------:R-:W-:-:S13]  /*cf20*/  ISETP.NE.AND P3, PT, R78, 0x1, PT ;  /* 0x000000014e00780c */ /* 0x000fda0003f65270 */
[----:B------:R-:W0:Y:S02]  /*cf30*/  @P3 LDC.64 R14, c[0x0][0x9e8] ;  /* 0x00027a00ff0e3b82 */ /* 0x000e240000000a00 */
[----:B0-----:R-:W-:-:S05]  /*cf40*/  @P3 IMAD.HI.U32 R14, R4, R14, RZ ;  /* 0x0000000e040e3227 */ /* 0x001fca00078e00ff */
[----:B------:R-:W-:-:S07]  /*cf50*/  @P3 SHF.R.U32.HI R4, RZ, R15, R14 ;  /* 0x0000000fff043219 */ /* 0x000fce000001160e */
.L_x_13248:
[----:B------:R-:W-:Y:S05]  /*cf60*/  BSYNC B0 ;  /* 0x0000000000007941 */ /* 0x000fea0003800000 */
.L_x_13246:
[----:B------:R-:W-:-:S04]  /*cf70*/  IMAD R77, R4, R78, -R77 ;  /* 0x0000004e044d7224 */ /* 0x000fc800078e0a4d */
[----:B------:R-:W-:-:S05]  /*cf80*/  IMAD.IADD R77, R77, 0x1, -R16 ;  /* 0x000000014d4d7824 */ /* 0x000fca00078e0a10 */
[----:B------:R-:W-:Y:S02]  /*cf90*/  VIADDMNMX R83, R77, R78, R83, PT ;  /* 0x0000004e4d537246 */ /* 0x000fe40003800153 */
[----:B------:R-:W-:-:S07]  /*cfa0*/  VIMNMX R82, R82, R77, !PT ;  /* 0x0000004d52527248 */ /* 0x000fce0007fe0100 */
.L_x_13245:
[----:B------:R-:W-:Y:S01]  /*cfb0*/  FMNMX.FTZ R15, R33, R6, !PT ;  /* 0x00000006210f7209 */ /* 0x000fe20007810000 */
[----:B------:R-:W-:Y:S01]  /*cfc0*/  UMOV UR27, UR50 ;  /* 0x00000032001b7c82 */ /* 0x000fe20008000000 */
        /* <DEDUP_REMOVED lines=66> */
[----:B------:R-:W-:-:S03]  /*d3f0*/  FSEL R15, R15, RZ, P6 ;  /* 0x000000ff0f0f7208 */ /* 0x000fc60003000000 */
[----:B------:R-:W-:Y:S02]  /*d400*/  FADD.FTZ R81, -R81, R6 ;  /* 0x0000000651517221 */ /* 0x000fe40000010100 */
[--C-:B------:R-:W-:Y:S01]  /*d410*/  FFMA.FTZ R14, R8, UR22, -R15.reuse ;  /* 0x00000016080e7c23 */ /* 0x100fe2000801080f */
[----:B------:R-:W-:Y:S01]  /*d420*/  FSEL R8, R27, -INF , !P3 ;  /* 0xff8000001b087808 */ /* 0x000fe20005800000 */
[--C-:B------:R-:W-:Y:S01]  /*d430*/  FFMA.FTZ R150, R10, UR22, -R15.reuse ;  /* 0x000000160a967c23 */ /* 0x100fe2000801080f */
[----:B------:R-:W-:Y:S01]  /*d440*/  ISETP.GT.AND P3, PT, R82, 0x21, P2 ;  /* 0x000000215200780c */ /* 0x000fe20001764270 */
[----:B------:R0:W-:Y:S01]  /*d450*/  MUFU.EX2 R27, R14 ;  /* 0x0000000e001b7308 */ /* 0x0001e20000000800 */
[--C-:B------:R-:W-:Y:S01]  /*d460*/  FFMA.FTZ R146, R24, UR22, -R15.reuse ;  /* 0x0000001618927c23 */ /* 0x100fe2000801080f */
[--C-:B------:R-:W-:Y:S01]  /*d470*/  FFMA.FTZ R148, R33, UR22, -R15.reuse ;  /* 0x0000001621947c23 */ /* 0x100fe2000801080f */
[----:B------:R-:W-:Y:S01]  /*d480*/  ISETP.LT.OR P3, PT, R83, 0x22, P3 ;  /* 0x000000225300780c */ /* 0x000fe20001f61670 */
[--C-:B------:R-:W-:Y:S01]  /*d490*/  FFMA.FTZ R33, R12, UR22, -R15.reuse ;  /* 0x000000160c217c23 */ /* 0x100fe2000801080f */
[----:B------:R-:W-:Y:S01]  /*d4a0*/  FSEL R12, R37, -INF , !P4 ;  /* 0xff800000250c7808 */ /* 0x000fe20006000000 */
[--C-:B------:R-:W-:Y:S01]  /*d4b0*/  FFMA.FTZ R140, R28, UR22, -R15.reuse ;  /* 0x000000161c8c7c23 */ /* 0x100fe2000801080f */
[----:B------:R-:W-:Y:S01]  /*d4c0*/  FSEL R31, R31, -INF , !P3 ;  /* 0xff8000001f1f7808 */ /* 0x000fe20005800000 */
[--C-:B------:R-:W-:Y:S01]  /*d4d0*/  FFMA.FTZ R30, R30, UR22, -R15.reuse ;  /* 0x000000161e1e7c23 */ /* 0x100fe2000801080f */
[----:B------:R-:W-:Y:S01]  /*d4e0*/  ISETP.GT.AND P3, PT, R82, RZ, P2 ;  /* 0x000000ff5200720c */ /* 0x000fe20001764270 */
[--C-:B------:R-:W-:Y:S01]  /*d4f0*/  FFMA.FTZ R144, R32, UR22, -R15.reuse ;  /* 0x0000001620907c23 */ /* 0x100fe2000801080f */
[----:B------:R-:W-:Y:S01]  /*d500*/  ISETP.GT.AND P4, PT, R82, 0x31, P2 ;  /* 0x000000315200780c */ /* 0x000fe20001784270 */
[--C-:B------:R-:W-:Y:S01]  /*d510*/  FFMA.FTZ R142, R34, UR22, -R15.reuse ;  /* 0x00000016228e7c23 */ /* 0x100fe2000801080f */
[C---:B------:R-:W-:Y:S01]  /*d520*/  ISETP.LT.OR P3, PT, R83.reuse, 0x1, P3 ;  /* 0x000000015300780c */ /* 0x040fe20001f61670 */
[--C-:B------:R-:W-:Y:S01]  /*d530*/  FFMA.FTZ R136, R38, UR22, -R15.reuse ;  /* 0x0000001626887c23 */ /* 0x100fe2000801080f */
[----:B------:R-:W-:Y:S01]  /*d540*/  ISETP.LT.OR P4, PT, R83, 0x32, P4 ;  /* 0x000000325300780c */ /* 0x000fe20002781670 */
[--C-:B------:R-:W-:Y:S01]  /*d550*/  FFMA.FTZ R37, R84, UR22, -R15.reuse ;  /* 0x0000001654257c23 */ /* 0x100fe2000801080f */
[----:B------:R-:W-:Y:S01]  /*d560*/  FSEL R10, R7, -INF , !P3 ;  /* 0xff800000070a7808 */ /* 0x000fe20005800000 */
[--C-:B------:R-:W-:Y:S01]  /*d570*/  FFMA.FTZ R138, R42, UR22, -R15.reuse ;  /* 0x000000162a8a7c23 */ /* 0x100fe2000801080f */
[----:B------:R-:W-:Y:S01]  /*d580*/  ISETP.GT.AND P3, PT, R82, 0x30, P2 ;  /* 0x000000305200780c */ /* 0x000fe20001764270 */
        /* <DEDUP_REMOVED lines=35> */
[----:B------:R-:W-:Y:S02]  /*d7c0*/  FSEL R43, R43, -INF , !P3 ;  /* 0xff8000002b2b7808 */ /* 0x000fe40005800000 */
[----:B------:R-:W-:-:S02]  /*d7d0*/  FMNMX.FTZ R7, R35, R26, !PT ;  /* 0x0000001a23077209 */ /* 0x000fc40007810000 */
[----:B------:R-:W-:Y:S01]  /*d7e0*/  ISETP.GT.AND P3, PT, R82, 0x40, P2 ;  /* 0x000000405200780c */ /* 0x000fe20001764270 */
[----:B------:R-:W-:Y:S01]  /*d7f0*/  MUFU.EX2 R33, R33 ;  /* 0x0000002100217308 */ /* 0x000fe20000000800 */
[----:B------:R-:W-:Y:S02]  /*d800*/  FMNMX.FTZ R28, R12, R7, !PT ;  /* 0x000000070c1c7209 */ /* 0x000fe40007810000 */
[----:B------:R-:W-:Y:S02]  /*d810*/  ISETP.LT.OR P4, PT, R83, 0x42, P4 ;  /* 0x000000425300780c */ /* 0x000fe40002781670 */
[----:B------:R-:W-:Y:S02]  /*d820*/  FMNMX.FTZ R7, R39, R28, !PT ;  /* 0x0000001c27077209 */ /* 0x000fe40007810000 */
[----:B------:R-:W-:Y:S01]  /*d830*/  ISETP.LT.OR P3, PT, R83, 0x41, P3 ;  /* 0x000000415300780c */ /* 0x000fe20001f61670 */
[----:B------:R-:W-:Y:S01]  /*d840*/  MUFU.EX2 R144, R144 ;  /* 0x0000009000907308 */ /* 0x000fe20000000800 */
[----:B------:R-:W-:-:S02]  /*d850*/  FSEL R24, R47, -INF , !P4 ;  /* 0xff8000002f187808 */ /* 0x000fc40006000000 */
[----:B------:R-:W-:Y:S02]  /*d860*/  FSEL R46, R46, -INF , !P3 ;  /* 0xff8000002e2e7808 */ /* 0x000fe40005800000 */
[C---:B------:R-:W-:Y:S02]  /*d870*/  ISETP.GT.AND P3, PT, R82.reuse, 0x48, P2 ;  /* 0x000000485200780c */ /* 0x040fe40001764270 */
[----:B------:R-:W-:Y:S01]  /*d880*/  ISETP.GT.AND P4, PT, R82, 0x49, P2 ;  /* 0x000000495200780c */ /* 0x000fe20001784270 */
[----:B------:R0:W-:Y:S01]  /*d890*/  MUFU.EX2 R47, R30 ;  /* 0x0000001e002f7308 */ /* 0x0001e20000000800 */
[C---:B------:R-:W-:Y:S02]  /*d8a0*/  ISETP.LT.OR P3, PT, R83.reuse, 0x49, P3 ;  /* 0x000000495300780c */ /* 0x040fe40001f61670 */
[----:B------:R-:W-:Y:S02]  /*d8b0*/  ISETP.LT.OR P4, PT, R83, 0x4a, P4 ;  /* 0x0000004a5300780c */ /* 0x000fe40002781670 */
[----:B------:R-:W-:Y:S01]  /*d8c0*/  FSEL R26, R49, -INF , !P3 ;  /* 0xff800000311a7808 */ /* 0x000fe20005800000 */
[----:B------:R-:W-:Y:S01]  /*d8d0*/  FFMA.FTZ R49, R36, UR22, -R15 ;  /* 0x0000001624317c23 */ /* 0x000fe2000801080f */
[----:B------:R-:W-:Y:S01]  /*d8e0*/  ISETP.GT.AND P3, PT, R82, 0x50, P2 ;  /* 0x000000505200780c */ /* 0x000fe20001764270 */
[----:B------:R-:W-:Y:S01]  /*d8f0*/  MUFU.EX2 R37, R37 ;  /* 0x0000002500257308 */ /* 0x000fe20000000800 */
[----:B0-----:R-:W-:-:S02]  /*d900*/  FMNMX.FTZ R30, R14, R7, !PT ;  /* 0x000000070e1e7209 */ /* 0x001fc40007810000 */
[----:B------:R-:W-:Y:S02]  /*d910*/  ISETP.LT.OR P3, PT, R83, 0x51, P3 ;  /* 0x000000515300780c */ /* 0x000fe40001f61670 */
[----:B------:R-:W-:Y:S02]  /*d920*/  FMNMX.FTZ R7, R43, R30, !PT ;  /* 0x0000001e2b077209 */ /* 0x000fe40007810000 */
[----:B------:R-:W-:Y:S01]  /*d930*/  FSEL R28, R51, -INF , !P4 ;  /* 0xff800000331c7808 */ /* 0x000fe20006000000 */
[----:B------:R-:W-:Y:S01]  /*d940*/  FFMA.FTZ R51, R40, UR22, -R15 ;  /* 0x0000001628337c23 */ /* 0x000fe2000801080f */
[----:B------:R-:W-:Y:S01]  /*d950*/  FMNMX.FTZ R7, R44, R7, !PT ;  /* 0x000000072c077209 */ /* 0x000fe20007810000 */
[----:B------:R-:W-:Y:S01]  /*d960*/  MUFU.EX2 R146, R146 ;  /* 0x0000009200927308 */ /* 0x000fe20000000800 */
[----:B------:R-:W-:Y:S02]  /*d970*/  ISETP.GT.AND P4, PT, R82, 0x51, P2 ;  /* 0x000000515200780c */ /* 0x000fe40001784270 */
[----:B------:R-:W-:-:S02]  /*d980*/  FMNMX.FTZ R7, R46, R7, !PT ;  /* 0x000000072e077209 */ /* 0x000fc40007810000 */
[----:B------:R-:W-:Y:S02]  /*d990*/  FSEL R53, R53, -INF , !P3 ;  /* 0xff80000035357808 */ /* 0x000fe40005800000 */
[----:B------:R-:W-:Y:S01]  /*d9a0*/  FMNMX.FTZ R7, R24, R7, !PT ;  /* 0x0000000718077209 */ /* 0x000fe20007810000 */
[----:B------:R-:W-:Y:S01]  /*d9b0*/  MUFU.EX2 R41, R41 ;  /* 0x0000002900297308 */ /* 0x000fe20000000800 */
[----:B------:R-:W-:Y:S02]  /*d9c0*/  ISETP.GT.AND P3, PT, R82, 0x58, P2 ;  /* 0x000000585200780c */ /* 0x000fe40001764270 */
[C---:B------:R-:W-:Y:S02]  /*d9d0*/  ISETP.LT.OR P4, PT, R83.reuse, 0x52, P4 ;  /* 0x000000525300780c */ /* 0x040fe40002781670 */
[----:B------:R-:W-:Y:S02]  /*d9e0*/  FMNMX.FTZ R7, R26, R7, !PT ;  /* 0x000000071a077209 */ /* 0x000fe40007810000 */
[----:B------:R-:W-:Y:S01]  /*d9f0*/  ISETP.LT.OR P3, PT, R83, 0x59, P3 ;  /* 0x000000595300780c */ /* 0x000fe20001f61670 */
[----:B------:R-:W-:Y:S01]  /*da00*/  MUFU.EX2 R140, R140 ;  /* 0x0000008c008c7308 */ /* 0x000fe20000000800 */
[----:B------:R-:W-:-:S02]  /*da10*/  FSEL R55, R55, -INF , !P4 ;  /* 0xff80000037377808 */ /* 0x000fc40006000000 */
[----:B------:R-:W-:Y:S02]  /*da20*/  FMNMX.FTZ R32, R28, R7, !PT ;  /* 0x000000071c207209 */ /* 0x000fe40007810000 */
[----:B------:R-:W-:Y:S02]  /*da30*/  ISETP.GT.AND P4, PT, R82, 0x59, P2 ;  /* 0x000000595200780c */ /* 0x000fe40001784270 */
[----:B------:R-:W-:Y:S01]  /*da40*/  FSEL R58, R58, -INF , !P3 ;  /* 0xff8000003a3a7808 */ /* 0x000fe20005800000 */
        /* <DEDUP_REMOVED lines=8> */
[----:B------:R-:W-:Y:S02]  /*dad0*/  ISETP.GT.AND P4, PT, R82, 0x61, P2 ;  /* 0x000000615200780c */ /* 0x000fe40001784270 */
[----:B------:R-:W-:Y:S01]  /*dae0*/  FMNMX.FTZ R32, R58, R7, !PT ;  /* 0x000000073a207209 */ /* 0x000fe20007810000 */
[----:B------:R-:W-:Y:S01]  /*daf0*/  MUFU.EX2 R136, R136 ;  /* 0x0000008800887308 */ /* 0x000fe20000000800 */
[----:B------:R-:W-:Y:S01]  /*db00*/  FSEL R30, R61, -INF , !P3 ;  /* 0xff8000003d1e7808 */ /* 0x000fe20005800000 */
[----:B------:R-:W-:Y:S01]  /*db10*/  FFMA.FTZ R61, R50, UR22, -R15 ;  /* 0x00000016323d7c23 */ /* 0x000fe2000801080f */
[----:B------:R-:W-:-:S02]  /*db20*/  ISETP.GT.AND P3, PT, R82, 0x68, P2 ;  /* 0x000000685200780c */ /* 0x000fc40001764270 */
[----:B------:R-:W-:Y:S02]  /*db30*/  ISETP.LT.OR P4, PT, R83, 0x62, P4 ;  /* 0x000000625300780c */ /* 0x000fe40002781670 */
[----:B------:R-:W-:Y:S01]  /*db40*/  FMNMX.FTZ R7, R59, R32, !PT ;  /* 0x000000203b077209 */ /* 0x000fe20007810000 */
[----:B------:R-:W-:Y:S01]  /*db50*/  MUFU.EX2 R51, R51 ;  /* 0x0000003300337308 */ /* 0x000fe20000000800 */
[----:B------:R-:W-:Y:S02]  /*db60*/  ISETP.LT.OR P3, PT, R83, 0x69, P3 ;  /* 0x000000695300780c */ /* 0x000fe40001f61670 */
[----:B------:R-:W-:Y:S02]  /*db70*/  FSEL R63, R63, -INF , !P4 ;  /* 0xff8000003f3f7808 */ /* 0x000fe40006000000 */
[----:B------:R-:W-:Y:S02]  /*db80*/  ISETP.GT.AND P4, PT, R82, 0x69, P2 ;  /* 0x000000695200780c */ /* 0x000fe40001784270 */
[----:B------:R-:W-:Y:S01]  /*db90*/  FMNMX.FTZ R32, R30, R7, !PT ;  /* 0x000000071e207209 */ /* 0x000fe20007810000 */
[----:B------:R-:W-:Y:S01]  /*dba0*/  MUFU.EX2 R138, R138 ;  /* 0x0000008a008a7308 */ /* 0x000fe20000000800 */
[----:B------:R-:W-:-:S02]  /*dbb0*/  FSEL R65, R65, -INF , !P3 ;  /* 0xff80000041417808 */ /* 0x000fc40005800000 */
[C---:B------:R-:W-:Y:S02]  /*dbc0*/  ISETP.GT.AND P3, PT, R82.reuse, 0x70, P2 ;  /* 0x000000705200780c */ /* 0x040fe40001764270 */
[----:B------:R-:W-:Y:S02]  /*dbd0*/  ISETP.LT.OR P4, PT, R83, 0x6a, P4 ;  /* 0x0000006a5300780c */ /* 0x000fe40002781670 */
[----:B------:R-:W-:Y:S01]  /*dbe0*/  FMNMX.FTZ R34, R63, R32, !PT ;  /* 0x000000203f227209 */ /* 0x000fe20007810000 */
[----:B------:R-:W-:Y:S01]  /*dbf0*/  MUFU.EX2 R45, R45 ;  /* 0x0000002d002d7308 */ /* 0x000fe20000000800 */
[----:B------:R-:W-:Y:S02]  /*dc00*/  ISETP.LT.OR P3, PT, R83, 0x71, P3 ;  /* 0x000000715300780c */ /* 0x000fe40001f61670 */
[----:B------:R-:W-:Y:S02]  /*dc10*/  FSEL R67, R67, -INF , !P4 ;  /* 0xff80000043437808 */ /* 0x000fe40006000000 */
[----:B------:R-:W-:-:S02]  /*dc20*/  ISETP.GT.AND P4, PT, R82, 0x71, P2 ;  /* 0x000000715200780c */ /* 0x000fc40001784270 */
[----:B------:R-:W-:Y:S01]  /*dc30*/  FMNMX.FTZ R34, R65, R34, !PT ;  /* 0x0000002241227209 */ /* 0x000fe20007810000 */
[----:B------:R-:W-:Y:S01]  /*dc40*/  MUFU.EX2 R132, R132 ;  /* 0x0000008400847308 */ /* 0x000fe20000000800 */
[----:B------:R-:W-:Y:S01]  /*dc50*/  FSEL R32, R71, -INF , !P3 ;  /* 0xff80000047207808 */ /* 0x000fe20005800000 */
[----:B------:R-:W-:Y:S01]  /*dc60*/  FFMA.FTZ R71, R54, UR22, -R15 ;  /* 0x0000001636477c23 */ /* 0x000fe2000801080f */
[C---:B------:R-:W-:Y:S02]  /*dc70*/  ISETP.GT.AND P3, PT, R82.reuse, 0x78, P2 ;  /* 0x000000785200780c */ /* 0x040fe40001764270 */
[----:B------:R-:W-:Y:S02]  /*dc80*/  ISETP.LT.OR P4, PT, R83, 0x72, P4 ;  /* 0x000000725300780c */ /* 0x000fe40002781670 */
[----:B------:R-:W-:Y:S01]  /*dc90*/  FMNMX.FTZ R7, R67, R34, !PT ;  /* 0x0000002243077209 */ /* 0x000fe20007810000 */
[----:B------:R-:W-:Y:S01]  /*dca0*/  MUFU.EX2 R61, R61 ;  /* 0x0000003d003d7308 */ /* 0x000fe20000000800 */
[----:B------:R-:W-:-:S02]  /*dcb0*/  ISETP.GT.AND P2, PT, R82, 0x79, P2 ;  /* 0x000000795200780c */ /* 0x000fc40001744270 */
[C---:B------:R-:W-:Y:S02]  /*dcc0*/  ISETP.LT.OR P3, PT, R83.reuse, 0x79, P3 ;  /* 0x000000795300780c */ /* 0x040fe40001f61670 */
[----:B------:R-:W-:Y:S02]  /*dcd0*/  FSEL R72, R72, -INF , !P4 ;  /* 0xff80000048487808 */ /* 0x000fe40006000000 */
[----:B------:R-:W-:Y:S01]  /*dce0*/  FMNMX.FTZ R7, R32, R7, !PT ;  /* 0x0000000720077209 */ /* 0x000fe20007810000 */
[----:B------:R-:W-:Y:S01]  /*dcf0*/  MUFU.EX2 R134, R134 ;  /* 0x0000008600867308 */ /* 0x000fe20000000800 */
[----:B------:R-:W-:Y:S02]  /*dd00*/  ISETP.LT.OR P2, PT, R83, 0x7a, P2 ;  /* 0x0000007a5300780c */ /* 0x000fe40001741670 */
[----:B------:R-:W-:Y:S01]  /*dd10*/  FSEL R34, R73, -INF , !P3 ;  /* 0xff80000049227808 */ /* 0x000fe20005800000 */
[----:B------:R-:W-:Y:S01]  /*dd20*/  FFMA.FTZ R73, R62, UR22, -R15 ;  /* 0x000000163e497c23 */ /* 0x000fe2000801080f */
[----:B------:R-:W-:-:S02]  /*dd30*/  FMNMX.FTZ R7, R72, R7, !PT ;  /* 0x0000000748077209 */ /* 0x000fc40007810000 */
[----:B------:R-:W-:Y:S01]  /*dd40*/  FSEL R36, R75, -INF , !P2 ;  /* 0xff8000004b247808 */ /* 0x000fe20005000000 */
[----:B------:R-:W-:Y:S01]  /*dd50*/  FFMA.FTZ R75, R66, UR22, -R15 ;  /* 0x00000016424b7c23 */ /* 0x000fe2000801080f */
[----:B------:R-:W-:Y:S01]  /*dd60*/  FMNMX.FTZ R7, R34, R7, !PT ;  /* 0x0000000722077209 */ /* 0x000fe20007810000 */
[----:B------:R-:W-:Y:S01]  /*dd70*/  FMUL.FTZ R15, R81, UR22 ;  /* 0x00000016510f7c20 */ /* 0x000fe20008410000 */
[----:B------:R-:W-:Y:S02]  /*dd80*/  MUFU.EX2 R71, R71 ;  /* 0x0000004700477308 */ /* 0x000fe40000000800 */
[----:B------:R-:W-:-:S05]  /*dd90*/  FMNMX.FTZ R7, R36, R7, !PT ;  /* 0x0000000724077209 */ /* 0x000fca0007810000 */
[----:B------:R-:W0:Y:S01]  /*dda0*/  SHFL.BFLY PT, R38, R7, 0x2, 0x1f ;  /* 0x0c401f0007267f89 */ /* 0x000e2200000e0000 */
[----:B------:R-:W1:Y:S08]  /*ddb0*/  MUFU.EX2 R15, R15 ;  /* 0x0000000f000f7308 */ /* 0x000e700000000800 */
[----:B------:R-:W-:Y:S08]  /*ddc0*/  MUFU.EX2 R128, R128 ;  /* 0x0000008000807308 */ /* 0x000ff00000000800 */
[----:B------:R-:W-:Y:S01]  /*ddd0*/  MUFU.EX2 R57, R57 ;  /* 0x0000003900397308 */ /* 0x000fe20000000800 */
[----:B-1----:R-:W-:Y:S01]  /*dde0*/  FFMA.FTZ R6, R15, R3, R148 ;  /* 0x000000030f067223 */ /* 0x002fe20000010094 */
[----:B------:R-:W-:Y:S01]  /*ddf0*/  F2FP.F16.F32.PACK_AB R148, R27, R148 ;  /* 0x000000941b94723e */ /* 0x000fe200000000ff */
[-C--:B------:R-:W-:Y:S01]  /*de00*/  FMUL.FTZ R88, R88, R15.reuse ;  /* 0x0000000f58587220 */ /* 0x080fe20000410000 */
[-C--:B------:R-:W-:Y:S01]  /*de10*/  FMUL.FTZ R89, R89, R15.reuse ;  /* 0x0000000f59597220 */ /* 0x080fe20000410000 */
[----:B------:R-:W-:Y:S01]  /*de20*/  FADD.FTZ R3, R27, R6 ;  /* 0x000000061b037221 */ /* 0x000fe20000010000 */
[-C--:B------:R-:W-:Y:S01]  /*de30*/  FMUL.FTZ R92, R92, R15.reuse ;  /* 0x0000000f5c5c7220 */ /* 0x080fe20000410000 */
[----:B0-----:R-:W-:Y:S01]  /*de40*/  FMNMX.FTZ R38, R7, R38, !PT ;  /* 0x0000002607267209 */ /* 0x001fe20007810000 */
[----:B------:R-:W-:Y:S01]  /*de50*/  MUFU.EX2 R130, R130 ;  /* 0x0000008200827308 */ /* 0x000fe20000000800 */
[----:B------:R-:W-:Y:S01]  /*de60*/  FADD.FTZ R6, R150, R3 ;  /* 0x0000000396067221 */ /* 0x000fe20000010000 */
[----:B------:R-:W-:Y:S01]  /*de70*/  F2FP.F16.F32.PACK_AB R150, R33, R150 ;  /* 0x000000962196723e */ /* 0x000fe200000000ff */
[-C--:B------:R-:W-:Y:S01]  /*de80*/  FMUL.FTZ R93, R93, R15.reuse ;  /* 0x0000000f5d5d7220 */ /* 0x080fe20000410000 */
[----:B------:R-:W0:Y:S01]  /*de90*/  SHFL.BFLY PT, R7, R38, 0x1, 0x1f ;  /* 0x0c201f0026077f89 */ /* 0x000e2200000e0000 */
[----:B------:R-:W-:Y:S01]  /*dea0*/  FADD.FTZ R3, R33, R6 ;  /* 0x0000000621037221 */ /* 0x000fe20000010000 */
        /* <DEDUP_REMOVED lines=13> */
[----:B------:R-:W-:-:S05]  /*df80*/  FMUL.FTZ R117, R117, R15 ;  /* 0x0000000f75757220 */ /* 0x000fca0000410000 */
[----:B------:R-:W-:Y:S01]  /*df90*/  MUFU.EX2 R75, R75 ;  /* 0x0000004b004b7308 */ /* 0x000fe20000000800 */
[----:B0-----:R-:W-:-:S04]  /*dfa0*/  FMNMX.FTZ R7, R38, R7, !PT ;  /* 0x0000000726077209 */ /* 0x001fc80007810000 */
[C---:B------:R-:W-:Y:S01]  /*dfb0*/  FSETP.NEU.FTZ.AND P2, PT, R7.reuse, -INF , PT ;  /* 0xff8000000700780b */ /* 0x040fe20003f5d000 */
[C---:B------:R-:W-:Y:S02]  /*dfc0*/  FMUL.FTZ R48, R7.reuse, UR22 ;  /* 0x0000001607307c20 */ /* 0x040fe40008410000 */
[----:B------:R-:W-:Y:S01]  /*dfd0*/  MUFU.EX2 R126, R126 ;  /* 0x0000007e007e7308 */ /* 0x000fe20000000800 */
[----:B------:R-:W-:Y:S02]  /*dfe0*/  FSEL R6, R7, RZ, P2 ;  /* 0x000000ff07067208 */ /* 0x000fe40001000000 */
[----:B------:R-:W-:Y:S02]  /*dff0*/  FSEL R48, R48, RZ, P2 ;  /* 0x000000ff30307208 */ /* 0x000fe40001000000 */
[----:B------:R-:W-:Y:S01]  /*e000*/  ISETP.GT.AND P2, PT, R0, UR43, PT ;  /* 0x0000002b00007c0c */ /* 0x000fe2000bf44270 */
[----:B------:R-:W-:Y:S01]  /*e010*/  FADD.FTZ R6, -R6, R5 ;  /* 0x0000000506067221 */ /* 0x000fe20000010100 */
[----:B------:R-:W-:-:S02]  /*e020*/  IMAD.U32 R5, RZ, RZ, UR26 ;  /* 0x0000001aff057e24 */ /* 0x000fc4000f8e00ff */
[--C-:B------:R-:W-:Y:S01]  /*e030*/  FFMA.FTZ R42, R44, UR22, -R48.reuse ;  /* 0x000000162c2a7c23 */ /* 0x100fe20008010830 */
[----:B------:R-:W-:Y:S01]  /*e040*/  FADD.FTZ R44, R144, R3 ;  /* 0x00000003902c7221 */ /* 0x000fe20000010000 */
[--C-:B------:R-:W-:Y:S01]  /*e050*/  FFMA.FTZ R149, R10, UR22, -R48.reuse ;  /* 0x000000160a957c23 */ /* 0x100fe20008010830 */
[----:B------:R-:W-:Y:S01]  /*e060*/  FMUL.FTZ R6, R6, UR22 ;  /* 0x0000001606067c20 */ /* 0x000fe20008410000 */
[----:B------:R-:W-:Y:S01]  /*e070*/  FFMA.FTZ R10, R9, UR22, -R48 ;  /* 0x00000016090a7c23 */ /* 0x000fe20008010830 */
[----:B------:R-:W-:Y:S01]  /*e080*/  FADD.FTZ R3, R37, R44 ;  /* 0x0000002c25037221 */ /* 0x000fe20000010000 */
[--C-:B------:R-:W-:Y:S01]  /*e090*/  FFMA.FTZ R151, R11, UR22, -R48.reuse ;  /* 0x000000160b977c23 */ /* 0x100fe20008010830 */
[----:B------:R-:W-:Y:S01]  /*e0a0*/  @!P1 LEA R5, R5, UR45, 0x3 ;  /* 0x0000002d05059c11 */ /* 0x000fe2000f8e18ff */
[----:B------:R-:W-:Y:S01]  /*e0b0*/  MUFU.EX2 R149, R149 ;  /* 0x0000009500957308 */ /* 0x000fe20000000800 */
[----:B------:R-:W-:Y:S01]  /*e0c0*/  FADD.FTZ R44, R146, R3 ;  /* 0x00000003922c7221 */ /* 0x000fe20000010000 */
[--C-:B------:R-:W-:Y:S01]  /*e0d0*/  FFMA.FTZ R38, R13, UR22, -R48.reuse ;  /* 0x000000160d267c23 */ /* 0x100fe20008010830 */
[----:B------:R-:W-:Y:S01]  /*e0e0*/  FFMA.FTZ R145, R20, UR22, -R48 ;  /* 0x0000001614917c23 */ /* 0x000fe20008010830 */
[----:B------:R-:W-:-:S02]  /*e0f0*/  @!P1 VIADD R5, R5, 0x16860 ;  /* 0x0001686005059836 */ /* 0x000fc40000000000 */
[----:B------:R-:W-:Y:S01]  /*e100*/  FADD.FTZ R3, R41, R44 ;  /* 0x0000002c29037221 */ /* 0x000fe20000010000 */
[--C-:B------:R-:W-:Y:S01]  /*e110*/  FFMA.FTZ R20, R21, UR22, -R48.reuse ;  /* 0x0000001615147c23 */ /* 0x100fe20008010830 */
[--C-:B------:R-:W-:Y:S01]  /*e120*/  FFMA.FTZ R147, R25, UR22, -R48.reuse ;  /* 0x0000001619937c23 */ /* 0x100fe20008010830 */
[----:B------:R-:W0:Y:S01]  /*e130*/  MUFU.EX2 R6, R6 ;  /* 0x0000000600067308 */ /* 0x000e220000000800 */
[----:B------:R-:W-:Y:S01]  /*e140*/  FADD.FTZ R44, R140, R3 ;  /* 0x000000038c2c7221 */ /* 0x000fe20000010000 */
        /* <DEDUP_REMOVED lines=8> */
[----:B------:R-:W-:Y:S01]  /*e1d0*/  @!P1 PRMT R3, RZ, 0x654, R5 ;  /* 0x00000654ff039816 */ /* 0x000fe20000000005 */
[--C-:B------:R-:W-:Y:S01]  /*e1e0*/  FFMA.FTZ R12, R12, UR22, -R48.reuse ;  /* 0x000000160c0c7c23 */ /* 0x100fe20008010830 */
[----:B------:R-:W-:Y:S01]  /*e1f0*/  FFMA.FTZ R133, R46, UR22, -R48 ;  /* 0x000000162e857c23 */ /* 0x000fe20008010830 */
[----:B------:R-:W-:Y:S01]  /*e200*/  FADD.FTZ R5, R49, R44 ;  /* 0x0000002c31057221 */ /* 0x000fe20000010000 */
[----:B------:R0:W-:Y:S01]  /*e210*/  @!P1 SYNCS.ARRIVE.TRANS64.RED.A1T0 RZ, [R3+URZ], RZ ;  /* 0x000000ff03ff99a7 */ /* 0x0001e2000810043f */
[--C-:B------:R-:W-:Y:S01]  /*e220*/  FFMA.FTZ R137, R39, UR22, -R48.reuse ;  /* 0x0000001627897c23 */ /* 0x100fe20008010830 */
[----:B------:R-:W2:Y:S01]  /*e230*/  MUFU.EX2 R151, R151 ;  /* 0x0000009700977308 */ /* 0x000ea20000000800 */
[----:B------:R-:W-:Y:S01]  /*e240*/  FADD.FTZ R26, R136, R5 ;  /* 0x00000005881a7221 */ /* 0x000fe20000010000 */
[--C-:B------:R-:W-:Y:S01]  /*e250*/  FFMA.FTZ R14, R14, UR22, -R48.reuse ;  /* 0x000000160e0e7c23 */ /* 0x100fe20008010830 */
[--C-:B------:R-:W-:Y:S01]  /*e260*/  FFMA.FTZ R139, R43, UR22, -R48.reuse ;  /* 0x000000162b8b7c23 */ /* 0x100fe20008010830 */
[----:B------:R-:W-:Y:S01]  /*e270*/  FFMA.FTZ R24, R24, UR22, -R48 ;  /* 0x0000001618187c23 */ /* 0x000fe20008010830 */
[----:B------:R-:W-:Y:S01]  /*e280*/  FADD.FTZ R5, R51, R26 ;  /* 0x0000001a33057221 */ /* 0x000fe20000010000 */
[----:B0-----:R-:W-:Y:S01]  /*e290*/  FFMA.FTZ R3, R6, R2, R149 ;  /* 0x0000000206037223 */ /* 0x001fe20000010095 */
[--C-:B------:R-:W-:Y:S01]  /*e2a0*/  FFMA.FTZ R2, R28, UR22, -R48.reuse ;  /* 0x000000161c027c23 */ /* 0x100fe20008010830 */
[----:B------:R-:W0:Y:S01]  /*e2b0*/  MUFU.EX2 R38, R38 ;  /* 0x0000002600267308 */ /* 0x000e220000000800 */
[--C-:B------:R-:W-:Y:S01]  /*e2c0*/  FFMA.FTZ R129, R53, UR22, -R48.reuse ;  /* 0x0000001635817c23 */ /* 0x100fe20008010830 */
[----:B-1----:R-:W-:Y:S01]  /*e2d0*/  FADD.FTZ R28, R10, R3 ;  /* 0x000000030a1c7221 */ /* 0x002fe20000010000 */
[--C-:B------:R-:W-:Y:S01]  /*e2e0*/  FFMA.FTZ R26, R55, UR22, -R48.reuse ;  /* 0x00000016371a7c23 */ /* 0x100fe20008010830 */
[--C-:B------:R-:W-:Y:S01]  /*e2f0*/  FFMA.FTZ R131, R58, UR22, -R48.reuse ;  /* 0x000000163a837c23 */ /* 0x100fe20008010830 */
[--C-:B------:R-:W-:Y:S01]  /*e300*/  FFMA.FTZ R30, R30, UR22, -R48.reuse ;  /* 0x000000161e1e7c23 */ /* 0x100fe20008010830 */
[--C-:B------:R-:W-:Y:S01]  /*e310*/  FFMA.FTZ R63, R63, UR22, -R48.reuse ;  /* 0x000000163f3f7c23 */ /* 0x100fe20008010830 */
        /* <DEDUP_REMOVED lines=13> */
[----:B------:R-:W-:Y:S01]  /*e3f0*/  FFMA.FTZ R36, R36, UR22, -R48 ;  /* 0x0000001624247c23 */ /* 0x000fe20008010830 */
[----:B------:R-:W-:Y:S01]  /*e400*/  UMOV UR26, UR47 ;  /* 0x0000002f001a7c82 */ /* 0x000fe20008000000 */
[----:B------:R-:W-:Y:S01]  /*e410*/  FADD.FTZ R5, R61, R46 ;  /* 0x0000002e3d057221 */ /* 0x000fe20000010000 */
[-C--:B------:R-:W-:Y:S01]  /*e420*/  FMUL.FTZ R90, R90, R6.reuse ;  /* 0x000000065a5a7220 */ /* 0x080fe20000410000 */
[----:B------:R-:W0:Y:S01]  /*e430*/  MUFU.EX2 R147, R147 ;  /* 0x0000009300937308 */ /* 0x000e220000000800 */
[----:B-1----:R-:W-:Y:S01]  /*e440*/  FADD.FTZ R3, R145, R44 ;  /* 0x0000002c91037221 */ /* 0x002fe20000010000 */
[----:B------:R-:W-:Y:S01]  /*e450*/  FADD.FTZ R46, R134, R5 ;  /* 0x00000005862e7221 */ /* 0x000fe20000010000 */
[-C--:B------:R-:W-:Y:S01]  /*e460*/  FMUL.FTZ R91, R91, R6.reuse ;  /* 0x000000065b5b7220 */ /* 0x080fe20000410000 */
[-C--:B------:R-:W-:Y:S01]  /*e470*/  FMUL.FTZ R94, R94, R6.reuse ;  /* 0x000000065e5e7220 */ /* 0x080fe20000410000 */
[-C--:B------:R-:W-:Y:S01]  /*e480*/  FMUL.FTZ R95, R95, R6.reuse ;  /* 0x000000065f5f7220 */ /* 0x080fe20000410000 */
[----:B------:R-:W-:Y:S01]  /*e490*/  FADD.FTZ R5, R71, R46 ;  /* 0x0000002e47057221 */ /* 0x000fe20000010000 */
[-C--:B------:R-:W-:Y:S01]  /*e4a0*/  FMUL.FTZ R98, R98, R6.reuse ;  /* 0x0000000662627220 */ /* 0x080fe20000410000 */
[----:B------:R-:W1:Y:S01]  /*e4b0*/  MUFU.EX2 R8, R8 ;  /* 0x0000000800087308 */ /* 0x000e620000000800 */
        /* <DEDUP_REMOVED lines=16> */
[----:B-1----:R-:W-:Y:S01]  /*e5c0*/  FADD.FTZ R44, R8, R3 ;  /* 0x00000003082c7221 */ /* 0x002fe20000010000 */
[----:B------:R-:W-:Y:S01]  /*e5d0*/  FADD.FTZ R46, R124, R5 ;  /* 0x000000057c2e7221 */ /* 0x000fe20000010000 */
[-C--:B------:R-:W-:Y:S01]  /*e5e0*/  FMUL.FTZ R115, R115, R6.reuse ;  /* 0x0000000673737220 */ /* 0x080fe20000410000 */
[-C--:B------:R-:W-:Y:S01]  /*e5f0*/  FMUL.FTZ R118, R118, R6.reuse ;  /* 0x0000000676767220 */ /* 0x080fe20000410000 */
[----:B------:R-:W-:Y:S01]  /*e600*/  FMUL.FTZ R119, R119, R6 ;  /* 0x0000000677777220 */ /* 0x000fe20000410000 */
[----:B------:R-:W-:Y:S01]  /*e610*/  FADD.FTZ R5, R75, R46 ;  /* 0x0000002e4b057221 */ /* 0x000fe20000010000 */
[----:B------:R-:W-:Y:S01]  /*e620*/  F2FP.F16.F32.PACK_AB R144, R37, R144 ;  /* 0x000000902590723e */ /* 0x000fe200000000ff */
[----:B------:R-:W1:Y:S01]  /*e630*/  MUFU.EX2 R143, R143 ;  /* 0x0000008f008f7308 */ /* 0x000e620000000800 */
[----:B--2---:R-:W-:Y:S01]  /*e640*/  FADD.FTZ R3, R141, R44 ;  /* 0x0000002c8d037221 */ /* 0x004fe20000010000 */
[----:B------:R-:W-:Y:S01]  /*e650*/  FADD.FTZ R46, R126, R5 ;  /* 0x000000057e2e7221 */ /* 0x000fe20000010000 */
[----:B------:R-:W-:Y:S01]  /*e660*/  F2FP.F16.F32.PACK_AB R146, R41, R146 ;  /* 0x000000922992723e */ /* 0x000fe200000000ff */
[----:B------:R-:W-:Y:S01]  /*e670*/  VIADD R0, R0, 0xffffffff ;  /* 0xffffffff00007836 */ /* 0x000fe20000000000 */
[----:B------:R-:W-:Y:S01]  /*e680*/  F2FP.F16.F32.PACK_AB R140, R47, R140 ;  /* 0x0000008c2f8c723e */ /* 0x000fe200000000ff */
[----:B------:R-:W-:Y:S01]  /*e690*/  IMAD.MOV.U32 R6, RZ, RZ, R4 ;  /* 0x000000ffff067224 */ /* 0x000fe200078e0004 */
[----:B------:R-:W-:Y:S01]  /*e6a0*/  F2FP.F16.F32.PACK_AB R142, R49, R142 ;  /* 0x0000008e318e723e */ /* 0x000fe200000000ff */
[----:B------:R-:W2:Y:S01]  /*e6b0*/  MUFU.EX2 R12, R12 ;  /* 0x0000000c000c7308 */ /* 0x000ea20000000800 */
[----:B0-----:R-:W-:Y:S01]  /*e6c0*/  FADD.FTZ R44, R40, R3 ;  /* 0x00000003282c7221 */ /* 0x001fe20000010000 */
[----:B------:R-:W-:-:S02]  /*e6d0*/  F2FP.F16.F32.PACK_AB R136, R51, R136 ;  /* 0x000000883388723e */ /* 0x000fc400000000ff */
[----:B------:R-:W-:Y:S02]  /*e6e0*/  F2FP.F16.F32.PACK_AB R138, R45, R138 ;  /* 0x0000008a2d8a723e */ /* 0x000fe400000000ff */
[----:B------:R-:W-:Y:S02]  /*e6f0*/  F2FP.F16.F32.PACK_AB R132, R61, R132 ;  /* 0x000000843d84723e */ /* 0x000fe400000000ff */
[----:B------:R-:W0:Y:S01]  /*e700*/  MUFU.EX2 R137, R137 ;  /* 0x0000008900897308 */ /* 0x000e220000000800 */
[----:B-1----:R-:W-:Y:S01]  /*e710*/  FADD.FTZ R3, R143, R44 ;  /* 0x0000002c8f037221 */ /* 0x002fe20000010000 */
[----:B------:R-:W-:Y:S02]  /*e720*/  F2FP.F16.F32.PACK_AB R134, R71, R134 ;  /* 0x000000864786723e */ /* 0x000fe400000000ff */
[----:B------:R-:W-:Y:S02]  /*e730*/  F2FP.F16.F32.PACK_AB R128, R57, R128 ;  /* 0x000000803980723e */ /* 0x000fe400000000ff */
[----:B------:R-:W-:-:S02]  /*e740*/  F2FP.F16.F32.PACK_AB R130, R73, R130 ;  /* 0x000000824982723e */ /* 0x000fc400000000ff */
[----:B------:R-:W1:Y:S01]  /*e750*/  MUFU.EX2 R14, R14 ;  /* 0x0000000e000e7308 */ /* 0x000e620000000800 */
[----:B--2---:R-:W-:Y:S01]  /*e760*/  FADD.FTZ R44, R12, R3 ;  /* 0x000000030c2c7221 */ /* 0x004fe20000010000 */
[----:B------:R-:W-:Y:S02]  /*e770*/  F2FP.F16.F32.PACK_AB R124, R75, R124 ;  /* 0x0000007c4b7c723e */ /* 0x000fe400000000ff */
        /* <DEDUP_REMOVED lines=44> */
[C---:B0-----:R-:W-:Y:S01]  /*ea40*/  FADD.FTZ R5, R28.reuse, R5 ;  /* 0x000000051c057221 */ /* 0x041fe20000010000 */
[----:B------:R-:W-:-:S06]  /*ea50*/  F2FP.F16.F32.PACK_AB R131, R28, R131 ;  /* 0x000000831c83723e */ /* 0x000fcc00000000ff */
[----:B------:R-:W-:Y:S08]  /*ea60*/  MUFU.EX2 R65, R65 ;  /* 0x0000004100417308 */ /* 0x000ff00000000800 */
[----:B------:R-:W0:Y:S01]  /*ea70*/  MUFU.EX2 R67, R67 ;  /* 0x0000004300437308 */ /* 0x000e220000000800 */
[----:B-1----:R-:W-:-:S07]  /*ea80*/  F2FP.F16.F32.PACK_AB R125, R63, R30 ;  /* 0x0000001e3f7d723e */ /* 0x002fce00000000ff */
[----:B------:R1:W2:Y:S08]  /*ea90*/  MUFU.EX2 R121, R32 ;  /* 0x0000002000797308 */ /* 0x0002b00000000800 */
[----:B------:R-:W3:Y:S01]  /*eaa0*/  MUFU.EX2 R72, R72 ;  /* 0x0000004800487308 */ /* 0x000ee20000000800 */
[----:B-1----:R-:W-:Y:S01]  /*eab0*/  FADD.FTZ R32, R30, R5 ;  /* 0x000000051e207221 */ /* 0x002fe20000010000 */
[----:B0-----:R-:W-:Y:S01]  /*eac0*/  F2FP.F16.F32.PACK_AB R127, R67, R65 ;  /* 0x00000041437f723e */ /* 0x001fe200000000ff */
[----:B------:R-:W-:-:S02]  /*ead0*/  IMAD.MOV.U32 R5, RZ, RZ, R7 ;  /* 0x000000ffff057224 */ /* 0x000fc400078e0007 */
[----:B------:R-:W-:-:S03]  /*eae0*/  FADD.FTZ R32, R63, R32 ;  /* 0x000000203f207221 */ /* 0x000fc60000010000 */
[----:B------:R-:W0:Y:S01]  /*eaf0*/  MUFU.EX2 R123, R34 ;  /* 0x00000022007b7308 */ /* 0x000e220000000800 */
[----:B------:R-:W-:-:S04]  /*eb00*/  FADD.FTZ R32, R65, R32 ;  /* 0x0000002041207221 */ /* 0x000fc80000010000 */
[----:B------:R-:W-:-:S03]  /*eb10*/  FADD.FTZ R32, R67, R32 ;  /* 0x0000002043207221 */ /* 0x000fc60000010000 */
[----:B------:R-:W1:Y:S01]  /*eb20*/  MUFU.EX2 R79, R79 ;  /* 0x0000004f004f7308 */ /* 0x000e620000000800 */
[----:B--2---:R-:W-:Y:S01]  /*eb30*/  FADD.FTZ R32, R121, R32 ;  /* 0x0000002079207221 */ /* 0x004fe20000010000 */
[----:B---3--:R-:W-:-:S03]  /*eb40*/  F2FP.F16.F32.PACK_AB R121, R72, R121 ;  /* 0x000000794879723e */ /* 0x008fc600000000ff */
[----:B------:R-:W-:-:S03]  /*eb50*/  FADD.FTZ R32, R72, R32 ;  /* 0x0000002048207221 */ /* 0x000fc60000010000 */
[----:B------:R-:W2:Y:S01]  /*eb60*/  MUFU.EX2 R36, R36 ;  /* 0x0000002400247308 */ /* 0x000ea20000000800 */
[----:B0-----:R-:W-:Y:S01]  /*eb70*/  FADD.FTZ R32, R123, R32 ;  /* 0x000000207b207221 */ /* 0x001fe20000010000 */
[C---:B-1----:R-:W-:Y:S01]  /*eb80*/  FADD.FTZ R3, R79.reuse, R46 ;  /* 0x0000002e4f037221 */ /* 0x042fe20000010000 */
[----:B------:R-:W-:Y:S02]  /*eb90*/  F2FP.F16.F32.PACK_AB R122, R79, R122 ;  /* 0x0000007a4f7a723e */ /* 0x000fe400000000ff */
[C---:B--2---:R-:W-:Y:S01]  /*eba0*/  FADD.FTZ R2, R36.reuse, R32 ;  /* 0x0000002024027221 */ /* 0x044fe20000010000 */
[----:B------:R-:W-:Y:S01]  /*ebb0*/  F2FP.F16.F32.PACK_AB R123, R36, R123 ;  /* 0x0000007b247b723e */ /* 0x000fe200000000ff */
[----:B------:R-:W-:Y:S06]  /*ebc0*/  @P2 BRA `(.L_x_13249) ;  /* 0xffffffc800b82947 */ /* 0x000fec000383ffff */
.L_x_13232:
[----:B------:R-:W-:Y:S06]  /*ebd0*/  BAR.ARV 0x8, 0x200 ;  /* 0x0208000000007b1d */ /* 0x000fec0000002000 */
[----:B------:R-:W-:Y:S05]  /*ebe0*/  @!P0 BRA `(.L_x_13250) ;  /* 0x0000000000048947 */ /* 0x000fea0003800000 */
[----:B------:R-:W-:Y:S01]  /*ebf0*/  BPT.TRAP 0x1 ;  /* 0x000000040000795c */ /* 0x000fe20000300000 */
.L_x_13250:
[----:B------:R-:W-:Y:S01]  /*ec00*/  ULEA UR5, UR47, UR45, 0x3 ;  /* 0x0000002d2f057291 */ /* 0x000fe2000f8e183f */
[----:B------:R-:W-:-:S05]  /*ec10*/  IMAD.U32 R0, RZ, RZ, UR50 ;  /* 0x00000032ff007e24 */ /* 0x000fca000f8e00ff */
[----:B------:R-:W-:-:S04]  /*ec20*/  SHF.L.U32 R0, R0, 0x1f, RZ ;  /* 0x0000001f00007819 */ /* 0x000fc800000006ff */
[----:B------:R0:W1:Y:S01]  /*ec30*/  SYNCS.PHASECHK.TRANS64.TRYWAIT P2, [UR5+0x16850], R0 ;  /* 0x01685000ff0075a7 */ /* 0x0000620008040145 */
[----:B------:R-:W-:Y:S05]  /*ec40*/  @!P0 BRA `(.L_x_13251) ;  /* 0x0000000000048947 */ /* 0x000fea0003800000 */
[----:B------:R-:W-:Y:S01]  /*ec50*/  BPT.TRAP 0x1 ;  /* 0x000000040000795c */ /* 0x000fe20000300000 */
.L_x_13251:
[----:B-1----:R-:W-:Y:S05]  /*ec60*/  @P2 BRA `(.L_x_13252) ;  /* 0x0000000000082947 */ /* 0x002fea0003800000 */
[----:B------:R-:W1:Y:S02]  /*ec70*/  SYNCS.PHASECHK.TRANS64.TRYWAIT P0, [UR5+0x16850], R0 ;  /* 0x01685000ff0075a7 */ /* 0x000e640008000145 */
[----:B-1----:R-:W-:Y:S05]  /*ec80*/  @!P0 BRA `(.L_x_13253) ;  /* 0x0000009000fc8947 */ /* 0x002fea0003800000 */
.L_x_13252:
        /* <DEDUP_REMOVED lines=9> */
[----:B------:R-:W-:Y:S02]  /*ed20*/  IMAD.MOV.U32 R21, RZ, RZ, -0x800000 ;  /* 0xff800000ff157424 */ /* 0x000fe400078e00ff */
[----:B------:R-:W-:Y:S01]  /*ed30*/  IMAD.MOV.U32 R20, RZ, RZ, -0x800000 ;  /* 0xff800000ff147424 */ /* 0x000fe200078e00ff */
[----:B------:R-:W-:-:S02]  /*ed40*/  ULEA UR4, UR47, UR4, 0xa ;  /* 0x000000042f047291 */ /* 0x000fc4000f8e503f */
[----:B------:R-:W-:-:S04]  /*ed50*/  UIADD3 UR47, UR47, 0x1, URZ ;  /* 0x000000012f2f7890 */ /* 0x000fc8000fffe03f */
[----:B------:R-:W-:Y:S01]  /*ed60*/  UISETP.NE.AND UP0, UPT, UR47, 0x2, UPT ;  /* 0x000000022f00788c */ /* 0x000fe2000bf05270 */
[----:B------:R-:W-:Y:S02]  /*ed70*/  UMOV UR6, UR4 ;  /* 0x0000000400067c82 */ /* 0x000fe40008000000 */
[----:B------:R-:W-:Y:S01]  /*ed80*/  HGMMA.64x64x16.F32 R88, R148, gdesc[UR4].tnspB, R88, gsb0 ;  /* 0x40e0000494587df0 */ /* 0x000fe20008000858 */
[----:B------:R-:W-:Y:S01]  /*ed90*/  UIADD3 UR6, UR4, 0x80, URZ ;  /* 0x0000008004067890 */ /* 0x000fe2000fffe03f */
[----:B------:R-:W-:Y:S01]  /*eda0*/  UMOV UR7, 0x40000040 ;  /* 0x4000004000077882 */ /* 0x000fe20000000000 */
[----:B------:R-:W-:Y:S01]  /*edb0*/  USEL UR47, UR47, URZ, UP0 ;  /* 0x0000003f2f2f7287 */ /* 0x000fe20008000000 */
[----:B0-----:R-:W-:Y:S01]  /*edc0*/  FADD.FTZ R0, R0, R3 ;  /* 0x0000000300007221 */ /* 0x001fe20000010000 */
[----:B------:R-:W-:Y:S02]  /*edd0*/  IMAD.U32 R3, RZ, RZ, UR22 ;  /* 0x00000016ff037e24 */ /* 0x000fe4000f8e00ff */
[----:B-1----:R-:W-:-:S02]  /*ede0*/  FADD.FTZ R6, R5, R2 ;  /* 0x0000000205067221 */ /* 0x002fc40000010000 */
[----:B------:R-:W0:Y:S04]  /*edf0*/  SHFL.BFLY PT, R5, R0, 0x1, 0x1f ;  /* 0x0c201f0000057f89 */ /* 0x000e2800000e0000 */
[----:B------:R-:W1:Y:S01]  /*ee00*/  SHFL.BFLY PT, R9, R6, 0x1, 0x1f ;  /* 0x0c201f0006097f89 */ /* 0x000e6200000e0000 */
[----:B0-----:R-:W-:Y:S01]  /*ee10*/  FADD.FTZ R10, R0, R5 ;  /* 0x00000005000a7221 */ /* 0x001fe20000010000 */
[----:B------:R-:W-:Y:S02]  /*ee20*/  IMAD.MOV.U32 R5, RZ, RZ, RZ ;  /* 0x000000ffff057224 */ /* 0x000fe400078e00ff */
[----:B------:R-:W-:Y:S02]  /*ee30*/  IMAD.MOV.U32 R0, RZ, RZ, RZ ;  /* 0x000000ffff007224 */ /* 0x000fe400078e00ff */
[----:B-1----:R-:W-:Y:S01]  /*ee40*/  FADD.FTZ R9, R6, R9 ;  /* 0x0000000906097221 */ /* 0x002fe20000010000 */
[----:B------:R-:W-:Y:S01]  /*ee50*/  FSETP.NE.FTZ.AND P0, PT, R10, RZ, PT ;  /* 0x000000ff0a00720b */ /* 0x000fe20003f15000 */
[----:B------:R-:W-:-:S03]  /*ee60*/  IMAD.U32 R6, RZ, RZ, UR5 ;  /* 0x00000005ff067e24 */ /* 0x000fc6000f8e00ff */
[----:B------:R-:W-:Y:S01]  /*ee70*/  FSETP.NE.FTZ.AND P2, PT, R9, RZ, PT ;  /* 0x000000ff0900720b */ /* 0x000fe20003f55000 */
[----:B------:R-:W-:-:S05]  /*ee80*/  @!P1 VIADD R6, R6, 0x16860 ;  /* 0x0001686006069836 */ /* 0x000fca0000000000 */
[----:B------:R-:W-:-:S03]  /*ee90*/  @!P1 PRMT R6, RZ, 0x654, R6 ;  /* 0x00000654ff069816 */ /* 0x000fc60000000006 */
        /* <DEDUP_REMOVED lines=9> */
[----:B------:R-:W-:Y:S02]  /*ef30*/  WARPGROUP.DEPBAR.LE gsb0, 0x0 ;  /* 0x00008000000079c5 */ /* 0x000fe40000010000 */
[----:B------:R-:W-:Y:S01]  /*ef40*/  WARPGROUP.ARRIVE ;  /* 0x00000000000079c5 */ /* 0x000fe20000000000 */
[----:B-1----:R-:W-:-:S04]  /*ef50*/  @P2 FMUL.FTZ R8, R8, 0.69314718246459960938 ;  /* 0x3f31721808082820 */ /* 0x002fc80000410000 */
[----:B------:R-:W-:Y:S01]  /*ef60*/  @P2 FFMA.FTZ R20, R11, R7, R8 ;  /* 0x000000070b142223 */ /* 0x000fe20000010008 */
[----:B------:R-:W-:Y:S01]  /*ef70*/  HGMMA.64x64x16.F32 R88, R144, gdesc[UR4].tnspB, R88, gsb0 ;  /* 0x40e0000490587df0 */ /* 0x000fe20008000858 */
[----:B------:R-:W-:Y:S01]  /*ef80*/  UIADD3 UR6, UR4, 0x100, URZ ;  /* 0x0000010004067890 */ /* 0x000fe2000fffe03f */
[----:B------:R-:W-:Y:S01]  /*ef90*/  UMOV UR7, 0x40000040 ;  /* 0x4000004000077882 */ /* 0x000fe20000000000 */
[----:B------:R-:W-:Y:S02]  /*efa0*/  WARPGROUP.DEPBAR.LE gsb0, 0x0 ;  /* 0x00008000000079c5 */ /* 0x000fe40000010000 */
[----:B------:R-:W-:-:S06]  /*efb0*/  WARPGROUP.ARRIVE ;  /* 0x00000000000079c5 */ /* 0x000fcc0000000000 */
        /* <DEDUP_REMOVED lines=18> */
[----:B------:R-:W-:Y:S01]  /*f0e0*/  UIADD3 UR4, UR4, 0x380, URZ ;  /* 0x0000038004047890 */ /* 0x000fe2000fffe03f */
[----:B------:R-:W-:Y:S02]  /*f0f0*/  WARPGROUP.DEPBAR.LE gsb0, 0x0 ;  /* 0x00008000000079c5 */ /* 0x000fe40000010000 */
[----:B------:R-:W-:-:S06]  /*f100*/  WARPGROUP.ARRIVE ;  /* 0x00000000000079c5 */ /* 0x000fcc0000000000 */
[----:B------:R-:W-:Y:S01]  /*f110*/  HGMMA.64x64x16.F32 R88, R124, gdesc[UR4].tnspB, R88, gsb0 ;  /* 0x40e000047c587df0 */ /* 0x000fe20008000858 */
[----:B------:R-:W-:Y:S01]  /*f120*/  UMOV UR6, UR4 ;  /* 0x0000000400067c82 */ /* 0x000fe20008000000 */
[----:B------:R-:W-:Y:S01]  /*f130*/  UMOV UR7, 0x40000040 ;  /* 0x4000004000077882 */ /* 0x000fe20000000000 */
[----:B------:R-:W-:-:S04]  /*f140*/  USEL UR4, URZ, 0x1, UP0 ;  /* 0x000000013f047887 */ /* 0x000fc80008000000 */
[----:B------:R-:W-:Y:S01]  /*f150*/  ULOP3.LUT UR50, UR50, UR4, URZ, 0x3c, !UPT ;  /* 0x0000000432327292 */ /* 0x000fe2000f8e3c3f */
        /* <DEDUP_REMOVED lines=37> */
.L_x_13183:
        /* <DEDUP_REMOVED lines=11> */
[----:B------:R-:W2:Y:S01]  /*f460*/  LDL R8, [R1+0x38] ;  /* 0x0000380001087983 */ /* 0x000ea20000100800 */
[----:B------:R-:W-:Y:S01]  /*f470*/  F2FP.F16.F32.PACK_AB R12, R105, R104 ;  /* 0x00000068690c723e */ /* 0x000fe200000000ff */
[----:B------:R-:W-:Y:S01]  /*f480*/  ULDC.64 UR10, c[0x0][0xc00] ;  /* 0x00030000000a7ab9 */ /* 0x000fe20000000a00 */
[----:B------:R-:W-:Y:S01]  /*f490*/  F2FP.F16.F32.PACK_AB R14, R109, R108 ;  /* 0x0000006c6d0e723e */ /* 0x000fe200000000ff */
[----:B------:R-:W0:Y:S01]  /*f4a0*/  S2R R5, SR_SWINHI ;  /* 0x0000000000057919 */ /* 0x000e220000002f00 */
[----:B------:R-:W-:Y:S01]  /*f4b0*/  F2FP.F16.F32.PACK_AB R15, R111, R110 ;  /* 0x0000006e6f0f723e */ /* 0x000fe200000000ff */
[----:B------:R-:W-:Y:S01]  /*f4c0*/  ULDC.64 UR8, c[0x0][0xc00] ;  /* 0x0003000000087ab9 */ /* 0x000fe20000000a00 */
[----:B------:R-:W-:Y:S01]  /*f4d0*/  F2FP.F16.F32.PACK_AB R24, R113, R112 ;  /* 0x000000707118723e */ /* 0x000fe200000000ff */
[----:B------:R-:W-:Y:S01]  /*f4e0*/  UIMAD.WIDE UR8, UR38, 0x4, UR8 ;  /* 0x00000004260878a5 */ /* 0x000fe2000f8e0208 */
[----:B------:R-:W-:Y:S02]  /*f4f0*/  F2FP.F16.F32.PACK_AB R25, R115, R114 ;  /* 0x000000727319723e */ /* 0x000fe400000000ff */
[----:B------:R-:W-:-:S02]  /*f500*/  F2FP.F16.F32.PACK_AB R26, R117, R116 ;  /* 0x00000074751a723e */ /* 0x000fc400000000ff */
[----:B------:R-:W-:Y:S01]  /*f510*/  F2FP.F16.F32.PACK_AB R27, R119, R118 ;  /* 0x00000076771b723e */ /* 0x000fe200000000ff */
[----:B------:R-:W-:Y:S02]  /*f520*/  IMAD.U32 R30, RZ, RZ, UR8 ;  /* 0x00000008ff1e7e24 */ /* 0x000fe4000f8e00ff */
[----:B------:R-:W-:Y:S01]  /*f530*/  IMAD.U32 R31, RZ, RZ, UR9 ;  /* 0x00000009ff1f7e24 */ /* 0x000fe2000f8e00ff */
[----:B------:R-:W-:Y:S01]  /*f540*/  ULDC.64 UR8, c[0x0][0xc08] ;  /* 0x0003020000087ab9 */ /* 0x000fe20000000a00 */
[----:B------:R-:W-:Y:S02]  /*f550*/  MOV R28, R0 ;  /* 0x00000000001c7202 */ /* 0x000fe40000000f00 */
[----:B0-----:R-:W-:Y:S01]  /*f560*/  MOV R29, R5 ;  /* 0x00000005001d7202 */ /* 0x001fe20000000f00 */
[----:B------:R-:W-:Y:S02]  /*f570*/  BAR.SYNC.DEFER_BLOCKING 0x1, 0x180 ;  /* 0x0046000000007b1d */ /* 0x000fe40000010000 */
[----:B--2---:R-:W-:-:S03]  /*f580*/  IMAD.WIDE R4, R8, 0x2, R28 ;  /* 0x0000000208047825 */ /* 0x004fc600078e021c */
[C---:B------:R-:W-:Y:S02]  /*f590*/  IADD3 R9, P1, R4.reuse, 0x40, RZ ;  /* 0x0000004004097810 */ /* 0x040fe40007f3e0ff */
[C---:B------:R-:W-:Y:S02]  /*f5a0*/  IADD3 R11, P2, R4.reuse, 0x20, RZ ;  /* 0x00000020040b7810 */ /* 0x040fe40007f5e0ff */
[C---:B------:R-:W-:Y:S02]  /*f5b0*/  IADD3 R13, P0, R4.reuse, 0x60, RZ ;  /* 0x00000060040d7810 */ /* 0x040fe40007f1e0ff */
        /* <DEDUP_REMOVED lines=14> */
[----:B------:R-:W-:-:S02]  /*f6a0*/  LOP3.LUT R6, R6, R13, RZ, 0x3c, !PT ;  /* 0x0000000d06067212 */ /* 0x000fc400078e3cff */
[----:B------:R-:W-:Y:S02]  /*f6b0*/  MOV R36, R4 ;  /* 0x0000000400247202 */ /* 0x000fe40000000f00 */
        /* <DEDUP_REMOVED lines=8> */
[----:B------:R-:W-:Y:S01]  /*f740*/  F2FP.F16.F32.PACK_AB R9, R99, R98 ;  /* 0x000000626309723e */ /* 0x000fe200000000ff */
[----:B------:R-:W-:Y:S01]  /*f750*/  STSM.16.M88.4 [R36], R4 ;  /* 0x0000000424007844 */ /* 0x000fe20000000200 */
[----:B------:R-:W-:Y:S02]  /*f760*/  F2FP.F16.F32.PACK_AB R10, R101, R100 ;  /* 0x00000064650a723e */ /* 0x000fe400000000ff */
[----:B------:R-:W-:-:S02]  /*f770*/  F2FP.F16.F32.PACK_AB R11, R103, R102 ;  /* 0x00000066670b723e */ /* 0x000fc400000000ff */
[----:B------:R-:W-:Y:S02]  /*f780*/  F2FP.F16.F32.PACK_AB R13, R107, R106 ;  /* 0x0000006a6b0d723e */ /* 0x000fe400000000ff */
[----:B------:R-:W-:Y:S01]  /*f790*/  ISETP.NE.U32.AND P0, PT, RZ, UR10, PT ;  /* 0x0000000aff007c0c */ /* 0x000fe2000bf05070 */
[----:B------:R-:W-:Y:S03]  /*f7a0*/  STSM.16.M88.4 [R35], R8 ;  /* 0x0000000823007844 */ /* 0x000fe60000000200 */
[----:B------:R-:W-:Y:S01]  /*f7b0*/  ISETP.NE.AND.EX P0, PT, RZ, UR11, PT, P0 ;  /* 0x0000000bff007c0c */ /* 0x000fe2000bf05300 */
[----:B------:R-:W-:Y:S04]  /*f7c0*/  STSM.16.M88.4 [R34], R12 ;  /* 0x0000000c22007844 */ /* 0x000fe80000000200 */
[----:B------:R0:W-:Y:S01]  /*f7d0*/  STSM.16.M88.4 [R32], R24 ;  /* 0x0000001820007844 */ /* 0x0001e20000000200 */
[----:B------:R-:W-:Y:S08]  /*f7e0*/  BAR.SYNC.DEFER_BLOCKING 0x1, 0x180 ;  /* 0x0046000000007b1d */ /* 0x000ff00000010000 */
[----:B0-----:R-:W0:Y:S01]  /*f7f0*/  LDC R32, c[0x0][0xbe8] ;  /* 0x0002fa00ff207b82 */ /* 0x001e220000000800 */
        /* <DEDUP_REMOVED lines=8> */
[----:B------:R-:W-:Y:S02]  /*f880*/  @UP0 ULDC.64 UR8, c[0x0][0xc08] ;  /* 0x0003020000080ab9 */ /* 0x000fe40000000a00 */
[----:B------:R-:W-:Y:S02]  /*f890*/  @UP0 UIMAD.WIDE UR8, UR38, 0x4, UR8 ;  /* 0x00000004260808a5 */ /* 0x000fe4000f8e0208 */
[----:B------:R-:W-:-:S06]  /*f8a0*/  UISETP.NE.AND UP0, UPT, UR42, URZ, UPT ;  /* 0x0000003f2a00728c */ /* 0x000fcc000bf05270 */
[----:B------:R-:W0:Y:S01]  /*f8b0*/  @P1 LDC R6, c[0x0][0xbec] ;  /* 0x0002fb00ff061b82 */ /* 0x000e220000000800 */
[----:B------:R-:W-:Y:S01]  /*f8c0*/  USEL UR4, UR42, UR4, UP0 ;  /* 0x000000042a047287 */ /* 0x000fe20008000000 */
[----:B------:R-:W-:Y:S01]  /*f8d0*/  IMAD.U32 R4, RZ, RZ, UR8 ;  /* 0x00000008ff047e24 */ /* 0x000fe2000f8e00ff */
[----:B------:R-:W-:Y:S01]  /*f8e0*/  UMOV UR19, 0x9b8 ;  /* 0x000009b800137882 */ /* 0x000fe20000000000 */
[----:B------:R-:W-:Y:S01]  /*f8f0*/  IMAD.U32 R5, RZ, RZ, UR9 ;  /* 0x00000009ff057e24 */ /* 0x000fe2000f8e00ff */
[----:B------:R-:W-:-:S03]  /*f900*/  UISETP.GT.AND UP1, UPT, UR4, 0x1, UPT ;  /* 0x000000010400788c */ /* 0x000fc6000bf24270 */
[----:B------:R-:W1:Y:S01]  /*f910*/  @P1 LDC R11, c[0x0][0xbf0] ;  /* 0x0002fc00ff0b1b82 */ /* 0x000e620000000800 */
[----:B------:R-:W-:Y:S01]  /*f920*/  USEL UR19, UR19, 0x978, UP1 ;  /* 0x0000097813137887 */ /* 0x000fe20008800000 */
[----:B------:R-:W-:Y:S01]  /*f930*/  VIADD R25, R17, UR39 ;  /* 0x0000002711197c36 */ /* 0x000fe20008000000 */
[----:B------:R-:W-:Y:S01]  /*f940*/  UISETP.NE.U32.AND UP0, UPT, UR10, URZ, UPT ;  /* 0x0000003f0a00728c */ /* 0x000fe2000bf05070 */
[----:B------:R0:W5:Y:S01]  /*f950*/  @P4 LDG.E R9, desc[UR52][R4.64] ;  /* 0x0000003404094981 */ /* 0x000162000c1e1900 */
[----:B------:R-:W-:Y:S01]  /*f960*/  UMOV UR4, URZ ;  /* 0x0000003f00047c82 */ /* 0x000fe20008000000 */
[----:B------:R-:W-:Y:S01]  /*f970*/  USHF.R.S32.HI UR10, URZ, 0x1f, UR38 ;  /* 0x0000001f3f0a7899 */ /* 0x000fe20008011426 */
[----:B------:R-:W-:Y:S01]  /*f980*/  IMAD.MOV.U32 R7, RZ, RZ, R25 ;  /* 0x000000ffff077224 */ /* 0x000fe200078e0019 */
[----:B------:R-:W-:Y:S02]  /*f990*/  UISETP.NE.AND.EX UP0, UPT, UR11, URZ, UPT, UP0 ;  /* 0x0000003f0b00728c */ /* 0x000fe4000bf05300 */
[----:B------:R-:W-:-:S02]  /*f9a0*/  USEL UR9, UR41, URZ, UP1 ;  /* 0x0000003f29097287 */ /* 0x000fc40008800000 */
[----:B------:R-:W-:Y:S02]  /*f9b0*/  USEL UR8, UR38, URZ, !UP0 ;  /* 0x0000003f26087287 */ /* 0x000fe4000c000000 */
[----:B------:R-:W-:Y:S01]  /*f9c0*/  USEL UR18, UR10, URZ, !UP0 ;  /* 0x0000003f0a127287 */ /* 0x000fe2000c000000 */
[----:B------:R-:W-:Y:S02]  /*f9d0*/  ULDC.64 UR12, c[0x0][UR19+0x220] ;  /* 0x00008800130c7abb */ /* 0x000fe40008000a00 */
[----:B------:R-:W-:Y:S01]  /*f9e0*/  ULDC.64 UR10, c[0x0][UR19+0x218] ;  /* 0x00008600130a7abb */ /* 0x000fe20008000a00 */
[----:B0-----:R-:W-:Y:S01]  /*f9f0*/  @P1 IMAD.HI.U32 R4, R25, R6, RZ ;  /* 0x0000000619041227 */ /* 0x001fe200078e00ff */
[----:B------:R-:W-:Y:S01]  /*fa00*/  ULDC.64 UR14, c[0x0][UR19+0x228] ;  /* 0x00008a00130e7abb */ /* 0x000fe20008000a00 */
[----:B------:R-:W-:Y:S02]  /*fa10*/  UIMAD UR13, UR13, UR8, URZ ;  /* 0x000000080d0d72a4 */ /* 0x000fe4000f8e023f */
[----:B------:R-:W-:-:S02]  /*fa20*/  UIMAD.WIDE.U32 UR16, UR10, UR37, URZ ;  /* 0x000000250a1072a5 */ /* 0x000fc4000f8e003f */
[----:B------:R-:W-:Y:S01]  /*fa30*/  UIMAD UR20, UR11, UR37, URZ ;  /* 0x000000250b1472a4 */ /* 0x000fe2000f8e023f */
[----:B-1----:R-:W-:Y:S01]  /*fa40*/  @P1 SHF.R.U32.HI R7, RZ, R11, R4 ;  /* 0x0000000bff071219 */ /* 0x002fe20000011604 */
[----:B------:R-:W-:Y:S02]  /*fa50*/  UIMAD.WIDE.U32 UR10, UR12, UR8, URZ ;  /* 0x000000080c0a72a5 */ /* 0x000fe4000f8e003f */
[----:B------:R-:W-:Y:S02]  /*fa60*/  UIMAD.WIDE.U32 UR22, UR14, UR9, URZ ;  /* 0x000000090e1672a5 */ /* 0x000fe4000f8e003f */
[----:B------:R-:W-:Y:S01]  /*fa70*/  UIMAD UR9, UR15, UR9, URZ ;  /* 0x000000090f0972a4 */ /* 0x000fe2000f8e023f */
[----:B------:R-:W-:Y:S01]  /*fa80*/  IMAD.MOV R11, RZ, RZ, -R7 ;  /* 0x000000ffff0b7224 */ /* 0x000fe200078e0a07 */
[----:B------:R-:W-:Y:S02]  /*fa90*/  UIMAD UR13, UR12, UR18, UR13 ;  /* 0x000000120c0d72a4 */ /* 0x000fe4000f8e020d */
        /* <DEDUP_REMOVED lines=30> */
.L_x_13256:
        /* <DEDUP_REMOVED lines=13> */
[----:B--2---:R-:W-:-:S04]  /*fd50*/  VIADD R13, R12, UR39 ;  /* 0x000000270c0d7c36 */ /* 0x004fc80008000000 */
[C---:B------:R-:W-:Y:S01]  /*fd60*/  VIADD R15, R13.reuse, 0x8 ;  /* 0x000000080d0f7836 */ /* 0x040fe20000000000 */
[----:B------:R-:W-:-:S04]  /*fd70*/  ISETP.GE.OR P2, PT, R13, R30, P0 ;  /* 0x0000001e0d00720c */ /* 0x000fc80000746670 */
[----:B------:R-:W-:-:S09]  /*fd80*/  ISETP.GE.OR P0, PT, R15, R30, P0 ;  /* 0x0000001e0f00720c */ /* 0x000fd20000706670 */
[----:B0-----:R0:W-:Y:S04]  /*fd90*/  @!P2 ST.E desc[UR52][R4.64], R21 ;  /* 0x000000150400a985 */ /* 0x0011e8000c101934 */
[----:B------:R0:W-:Y:S01]  /*fda0*/  @!P0 ST.E desc[UR52][R6.64], R20 ;  /* 0x0000001406008985 */ /* 0x0001e2000c101934 */
[----:B------:R-:W-:-:S13]  /*fdb0*/  PLOP3.LUT P0, PT, PT, PT, UP1, 0x80, 0x0 ;  /* 0x000000000000781c */ /* 0x000fda0003f0f018 */
[----:B0-----:R-:W-:Y:S05]  /*fdc0*/  @P0 BRA `(.L_x_13257) ;  /* 0x0000000400b00947 */ /* 0x001fea0003800000 */
[----:B------:R-:W-:Y:S01]  /*fdd0*/  IMAD R3, R157, 0x40, R19 ;  /* 0x000000409d037824 */ /* 0x000fe200078e0213 */
[----:B------:R-:W-:-:S03]  /*fde0*/  ULDC.64 UR12, c[0x0][0xaa0] ;  /* 0x0002a800000c7ab9 */ /* 0x000fc60000000a00 */
        /* <DEDUP_REMOVED lines=12> */
[--C-:B------:R-:W-:Y:S01]  /*feb0*/  IMAD.X R9, RZ, RZ, R29.reuse, P0 ;  /* 0x000000ffff097224 */ /* 0x100fe200000e061d */
[----:B------:R-:W-:Y:S01]  /*fec0*/  LOP3.LUT R12, R12, R13, RZ, 0x3c, !PT ;  /* 0x0000000d0c0c7212 */ /* 0x000fe200078e3cff */
[----:B------:R-:W-:Y:S02]  /*fed0*/  IMAD.X R13, RZ, RZ, R29, P2 ;  /* 0x000000ffff0d7224 */ /* 0x000fe400010e061d */
[----:B------:R-:W2:Y:S04]  /*fee0*/  LD.E.128 R4, desc[UR52][R4.64] ;  /* 0x0000003404047980 */ /* 0x000ea8000c101d00 */
[----:B------:R-:W3:Y:S04]  /*fef0*/  LD.E.128 R8, desc[UR52][R8.64] ;  /* 0x0000003408087980 */ /* 0x000ee8000c101d00 */
[----:B------:R-:W4:Y:S01]  /*ff00*/  LD.E.128 R12, desc[UR52][R12.64] ;  /* 0x000000340c0c7980 */ /* 0x000f22000c101d00 */
[----:B------:R-:W-:-:S04]  /*ff10*/  IADD3 R3, P0, R28, 0x4800, RZ ;  /* 0x000048001c037810 */ /* 0x000fc80007f1e0ff */
[----:B------:R-:W-:Y:S01]  /*ff20*/  LOP3.LUT R2, R3, 0x380, RZ, 0xc0, !PT ;  /* 0x0000038003027812 */ /* 0x000fe200078ec0ff */
[----:B------:R-:W-:Y:S01]  /*ff30*/  IMAD.X R25, RZ, RZ, R29, P0 ;  /* 0x000000ffff197224 */ /* 0x000fe200000e061d */
[----:B------:R-:W-:Y:S01]  /*ff40*/  UIMAD UR9, UR14, UR12, URZ ;  /* 0x0000000c0e0972a4 */ /* 0x000fe2000f8e023f */
[----:B------:R-:W0:Y:S01]  /*ff50*/  @P1 LDC R29, c[0x0][0xbf0] ;  /* 0x0002fc00ff1d1b82 */ /* 0x000e220000000800 */
[----:B------:R-:W-:-:S04]  /*ff60*/  SHF.R.U64 R2, R2, 0x3, RZ ;  /* 0x0000000302027819 */ /* 0x000fc800000012ff */
[----:B------:R-:W-:-:S03]  /*ff70*/  LOP3.LUT R24, R2, R3, RZ, 0x3c, !PT ;  /* 0x0000000302187212 */ /* 0x000fc600078e3cff */
[----:B------:R-:W1:Y:S01]  /*ff80*/  @P1 LDC R3, c[0x0][0xbec] ;  /* 0x0002fb00ff031b82 */ /* 0x000e620000000800 */
[----:B------:R-:W-:Y:S02]  /*ff90*/  UIMAD.WIDE.U32 UR10, UR4, UR12, URZ ;  /* 0x0000000c040a72a5 */ /* 0x000fe4000f8e003f */
[----:B------:R-:W-:Y:S01]  /*ffa0*/  UIMAD UR9, UR4, UR13, UR9 ;  /* 0x0000000d040972a4 */ /* 0x000fe2000f8e0209 */
[----:B------:R-:W-:Y:S01]  /*ffb0*/  IMAD R2, R18, 0x30, R157 ;  /* 0x0000003012027824 */ /* 0x000fe200078e029d */
[----:B------:R-:W5:Y:S01]  /*ffc0*/  LD.E.128 R24, desc[UR52][R24.64] ;  /* 0x0000003418187980 */ /* 0x000f62000c101d00 */
[----:B------:R-:W-:Y:S01]  /*ffd0*/  ULDC.64 UR12, c[0x0][0xae8] ;  /* 0x0002ba00000c7ab9 */ /* 0x000fe20000000a00 */
[----:B------:R-:W-:Y:S01]  /*ffe0*/  UIADD3 UR11, UR11, UR9, URZ ;  /* 0x000000090b0b7290 */ /* 0x000fe2000fffe03f */
[----:B------:R-:W-:Y:S01]  /*fff0*/  VIADD R28, R2, UR39 ;  /* 0x00000027021c7c36 */ /* 0x000fe20008000000 */
[----:B------:R-:W-:Y:S01]  /*10000*/  USHF.R.S32.HI UR4, URZ, 0x1f, UR8 ;  /* 0x0000001f3f047899 */ /* 0x000fe20008011408 */
[----:B------:R-:W-:Y:S01]  /*10010*/  @!PT LDS RZ, [RZ] ;  /* 0x00000000fffff984 */ /* 0x000fe20000000800 */
[----:B------:R-:W-:Y:S01]  /*10020*/  @!PT LDS RZ, [RZ] ;  /* 0x00000000fffff984 */ /* 0x000fe20000000800 */
[----:B------:R-:W-:Y:S01]  /*10030*/  @!PT LDS RZ, [RZ] ;  /* 0x00000000fffff984 */ /* 0x000fe20000000800 */
[----:B------:R-:W-:Y:S01]  /*10040*/  @!PT LDS RZ, [RZ] ;  /* 0x00000000fffff984 */ /* 0x000fe20000000800 */
[----:B------:R0:W-:Y:S06]  /*10050*/  MEMBAR.ALL.CTA ;  /* 0x0000000000007992 */ /* 0x0001ec0000008000 */
[----:B0-----:R-:W0:Y:S01]  /*10060*/  FENCE.VIEW.ASYNC.S ;  /* 0x00000000000073c6 */ /* 0x001e220000000000 */
[----:B------:R-:W-:Y:S01]  /*10070*/  UIMAD.WIDE.U32 UR10, UR37, UR12, UR10 ;  /* 0x0000000c250a72a5 */ /* 0x000fe2000f8e000a */
[----:B------:R-:W-:Y:S01]  /*10080*/  IMAD.MOV.U32 R21, RZ, RZ, R28 ;  /* 0x000000ffff157224 */ /* 0x000fe200078e001c */
[----:B------:R-:W-:Y:S01]  /*10090*/  SHF.R.S32.HI R35, RZ, 0x1f, R19 ;  /* 0x0000001fff237819 */ /* 0x000fe20000011413 */
[----:B------:R-:W-:Y:S01]  /*100a0*/  VIADD R0, R0, 0x16820 ;  /* 0x0001682000007836 */ /* 0x000fe20000000000 */
[----:B------:R-:W-:-:S03]  /*100b0*/  UIMAD UR11, UR37, UR13, UR11 ;  /* 0x0000000d250b72a4 */ /* 0x000fc6000f8e020b */
[----:B------:R-:W-:Y:S01]  /*100c0*/  ULDC.64 UR12, c[0x0][0xaf0] ;  /* 0x0002bc00000c7ab9 */ /* 0x000fe20000000a00 */
[----:B------:R-:W-:Y:S01]  /*100d0*/  PRMT R0, RZ, 0x654, R0 ;  /* 0x00000654ff007816 */ /* 0x000fe20000000000 */
[----:B------:R-:W-:Y:S01]  /*100e0*/  UIMAD UR4, UR4, UR12, URZ ;  /* 0x0000000c040472a4 */ /* 0x000fe2000f8e023f */
[----:B-1----:R-:W-:-:S03]  /*100f0*/  @P1 IMAD.HI.U32 R2, R28, R3, RZ ;  /* 0x000000031c021227 */ /* 0x002fc600078e00ff */
[----:B------:R-:W-:Y:S02]  /*10100*/  UIMAD UR4, UR8, UR13, UR4 ;  /* 0x0000000d080472a4 */ /* 0x000fe4000f8e0204 */
[----:B------:R-:W-:Y:S01]  /*10110*/  UIMAD.WIDE.U32 UR8, UR8, UR12, UR10 ;  /* 0x0000000c080872a5 */ /* 0x000fe2000f8e000a */
[----:B------:R-:W-:Y:S02]  /*10120*/  @P1 SHF.R.U32.HI R21, RZ, R29, R2 ;  /* 0x0000001dff151219 */ /* 0x000fe40000011602 */
[----:B------:R-:W-:Y:S01]  /*10130*/  ULDC.64 UR10, c[0x0][0xae0] ;  /* 0x0002b800000a7ab9 */ /* 0x000fe20000000a00 */
[----:B------:R-:W-:Y:S01]  /*10140*/  UIADD3 UR4, UR9, UR4, URZ ;  /* 0x0000000409047290 */ /* 0x000fe2000fffe03f */
[--C-:B------:R-:W-:Y:S01]  /*10150*/  SHF.R.S32.HI R20, RZ, 0x1f, R21.reuse ;  /* 0x0000001fff147819 */ /* 0x100fe20000011415 */
[----:B------:R-:W-:Y:S01]  /*10160*/  IMAD.MOV R29, RZ, RZ, -R21 ;  /* 0x000000ffff1d7224 */ /* 0x000fe200078e0a15 */
[----:B0-----:R0:W-:Y:S01]  /*10170*/  SYNCS.ARRIVE.TRANS64.RED.A1T0 RZ, [R0+URZ], RZ ;  /* 0x000000ff00ff79a7 */ /* 0x0011e2000810043f */
[----:B------:R-:W-:-:S02]  /*10180*/  IMAD.U32 R3, RZ, RZ, UR9 ;  /* 0x00000009ff037e24 */ /* 0x000fc4000f8e00ff */
[----:B------:R-:W-:Y:S02]  /*10190*/  IMAD R20, R20, UR10, RZ ;  /* 0x0000000a14147c24 */ /* 0x000fe4000f8e02ff */
[----:B------:R-:W-:Y:S02]  /*101a0*/  IMAD R29, R32, R29, R28 ;  /* 0x0000001d201d7224 */ /* 0x000fe400078e021c */
[----:B------:R-:W-:Y:S01]  /*101b0*/  IMAD.U32 R2, RZ, RZ, UR8 ;  /* 0x00000008ff027e24 */ /* 0x000fe2000f8e00ff */
[----:B------:R-:W-:Y:S01]  /*101c0*/  ULDC.64 UR8, c[0x0][0xad8] ;  /* 0x0002b60000087ab9 */ /* 0x000fe20000000a00 */
[----:B------:R-:W-:Y:S01]  /*101d0*/  IMAD.U32 R3, RZ, RZ, UR4 ;  /* 0x00000004ff037e24 */ /* 0x000fe2000f8e00ff */
[----:B------:R-:W-:Y:S01]  /*101e0*/  ULDC UR4, c[0x0][0xac8] ;  /* 0x0002b20000047ab9 */ /* 0x000fe20000000800 */
[C---:B------:R-:W-:Y:S01]  /*101f0*/  IMAD R31, R21.reuse, UR11, R20 ;  /* 0x0000000b151f7c24 */ /* 0x040fe2000f8e0214 */
[----:B------:R-:W-:Y:S01]  /*10200*/  SHF.R.S32.HI R20, RZ, 0x1f, R29 ;  /* 0x0000001fff147819 */ /* 0x000fe2000001141d */
[----:B------:R-:W-:-:S04]  /*10210*/  IMAD.WIDE.U32 R2, R21, UR10, R2 ;  /* 0x0000000a15027c25 */ /* 0x000fc8000f8e0002 */
[----:B------:R-:W-:Y:S02]  /*10220*/  IMAD.IADD R3, R3, 0x1, R31 ;  /* 0x0000000103037824 */ /* 0x000fe400078e021f */
[----:B------:R-:W-:Y:S02]  /*10230*/  IMAD R20, R20, UR8, RZ ;  /* 0x0000000814147c24 */ /* 0x000fe4000f8e02ff */
[----:B------:R-:W-:-:S04]  /*10240*/  IMAD.WIDE.U32 R2, R29, UR8, R2 ;  /* 0x000000081d027c25 */ /* 0x000fc8000f8e0002 */
[----:B------:R-:W-:Y:S01]  /*10250*/  IMAD R21, R29, UR9, R20 ;  /* 0x000000091d157c24 */ /* 0x000fe2000f8e0214 */
[----:B------:R-:W-:Y:S01]  /*10260*/  ULDC.64 UR8, c[0x0][0xa80] ;  /* 0x0002a00000087ab9 */ /* 0x000fe20000000a00 */
[----:B------:R-:W-:Y:S01]  /*10270*/  VIADD R31, R157, UR39 ;  /* 0x000000279d1f7c36 */ /* 0x000fe20008000000 */
[C---:B------:R-:W-:Y:S01]  /*10280*/  LEA R32, P0, R2.reuse, UR8, 0x1 ;  /* 0x0000000802207c11 */ /* 0x040fe2000f8008ff */
[----:B------:R-:W-:Y:S02]  /*10290*/  IMAD.IADD R3, R3, 0x1, R21 ;  /* 0x0000000103037824 */ /* 0x000fe400078e0215 */
[C---:B------:R-:W-:Y:S02]  /*102a0*/  VIADD R21, R31.reuse, 0x60 ;  /* 0x000000601f157836 */ /* 0x040fe40000000000 */
[----:B------:R-:W1:Y:S01]  /*102b0*/  SHFL.IDX PT, R20, R32, 0x1, 0x181f ;  /* 0x00381f0020147f89 */ /* 0x000e6200000e0000 */
[----:B------:R-:W-:Y:S01]  /*102c0*/  LEA.HI.X R33, R2, UR9, R3, 0x1, P0 ;  /* 0x0000000902217c11 */ /* 0x000fe200080f0c03 */
[----:B------:R-:W-:Y:S01]  /*102d0*/  VIADD R3, R31, 0x30 ;  /* 0x000000301f037836 */ /* 0x000fe20000000000 */
[----:B------:R-:W-:Y:S01]  /*102e0*/  ISETP.GE.AND P0, PT, R19, UR4, PT ;  /* 0x0000000413007c0c */ /* 0x000fe2000bf06270 */
[----:B------:R-:W0:Y:S03]  /*102f0*/  SHFL.IDX PT, R2, R32, RZ, 0x181f ;  /* 0x00181fff20027589 */ /* 0x000e2600000e0000 */
[-C--:B------:R-:W-:Y:S01]  /*10300*/  ISETP.GE.OR P1, PT, R31, R30.reuse, P0 ;  /* 0x0000001e1f00720c */ /* 0x080fe20000726670 */
[----:B------:R-:W0:Y:S01]  /*10310*/  SHFL.IDX PT, R28, R32, 0x2, 0x181f ;  /* 0x00581f00201c7f89 */ /* 0x000e2200000e0000 */
[-C--:B------:R-:W-:Y:S01]  /*10320*/  ISETP.GE.OR P2, PT, R3, R30.reuse, P0 ;  /* 0x0000001e0300720c */ /* 0x080fe20000746670 */
[----:B------:R-:W-:Y:S01]  /*10330*/  VIADD R31, R31, 0x90 ;  /* 0x000000901f1f7836 */ /* 0x000fe20000000000 */
[-C--:B------:R-:W-:Y:S01]  /*10340*/  ISETP.GE.OR P3, PT, R21, R30.reuse, P0 ;  /* 0x0000001e1500720c */ /* 0x080fe20000766670 */
[----:B------:R-:W0:Y:S03]  /*10350*/  SHFL.IDX PT, R34, R33, RZ, 0x181f ;  /* 0x00181fff21227589 */ /* 0x000e2600000e0000 */
[----:B------:R-:W-:Y:S01]  /*10360*/  ISETP.GE.OR P0, PT, R31, R30, P0 ;  /* 0x0000001e1f00720c */ /* 0x000fe20000706670 */
[----:B------:R-:W0:Y:S04]  /*10370*/  SHFL.IDX PT, R36, R33, 0x1, 0x181f ;  /* 0x00381f0021247f89 */ /* 0x000e2800000e0000 */
[----:B------:R-:W0:Y:S02]  /*10380*/  SHFL.IDX PT, R38, R33, 0x2, 0x181f ;  /* 0x00581f0021267f89 */ /* 0x000e2400000e0000 */
[----:B-1----:R-:W-:-:S02]  /*10390*/  @!P2 LEA R20, P5, R19, R20, 0x1 ;  /* 0x000000141314a211 */ /* 0x002fc400078a08ff */
[----:B------:R-:W1:Y:S01]  /*103a0*/  SHFL.IDX PT, R32, R32, 0x3, 0x181f ;  /* 0x00781f0020207f89 */ /* 0x000e6200000e0000 */
[----:B0-----:R-:W-:-:S03]  /*103b0*/  @!P1 LEA R2, P4, R19, R2, 0x1 ;  /* 0x0000000213029211 */ /* 0x001fc600078808ff */
[----:B------:R0:W0:Y:S01]  /*103c0*/  SHFL.IDX PT, R0, R33, 0x3, 0x181f ;  /* 0x00781f0021007f89 */ /* 0x00002200000e0000 */
[C---:B------:R-:W-:Y:S02]  /*103d0*/  @!P3 LEA R28, P6, R19.reuse, R28, 0x1 ;  /* 0x0000001c131cb211 */ /* 0x040fe400078c08ff */
[C-C-:B------:R-:W-:Y:S02]  /*103e0*/  @!P1 LEA.HI.X R3, R19.reuse, R34, R35.reuse, 0x1, P4 ;  /* 0x0000002213039211 */ /* 0x140fe400020f0c23 */
[C-C-:B------:R-:W-:Y:S02]  /*103f0*/  @!P2 LEA.HI.X R21, R19.reuse, R36, R35.reuse, 0x1, P5 ;  /* 0x000000241315a211 */ /* 0x140fe400028f0c23 */
[----:B------:R-:W-:Y:S01]  /*10400*/  @!P3 LEA.HI.X R29, R19, R38, R35, 0x1, P6 ;  /* 0x00000026131db211 */ /* 0x000fe200030f0c23 */
[----:B--2---:R2:W-:Y:S04]  /*10410*/  @!P1 ST.E.128 desc[UR52][R2.64], R4 ;  /* 0x0000000402009985 */ /* 0x0045e8000c101d34 */
[----:B---3--:R2:W-:Y:S04]  /*10420*/  @!P2 ST.E.128 desc[UR52][R20.64], R8 ;  /* 0x000000081400a985 */ /* 0x0085e8000c101d34 */
[----:B----4-:R2:W-:Y:S01]  /*10430*/  @!P3 ST.E.128 desc[UR52][R28.64], R12 ;  /* 0x0000000c1c00b985 */ /* 0x0105e2000c101d34 */
[----:B01----:R-:W-:Y:S05]  /*10440*/  @P0 BRA `(.L_x_13258) ;  /* 0x0000001000c00947 */ /* 0x003fea0003800000 */
[----:B--2---:R-:W-:-:S04]  /*10450*/  LEA R2, P0, R19, R32, 0x1 ;  /* 0x0000002013027211 */ /* 0x004fc800078008ff */
[----:B------:R-:W-:-:S05]  /*10460*/  LEA.HI.X R3, R19, R0, R35, 0x1, P0 ;  /* 0x0000000013037211 */ /* 0x000fca00000f0c23 */
[----:B-----5:R0:W-:Y:S01]  /*10470*/  ST.E.128 desc[UR52][R2.64], R24 ;  /* 0x0000001802007985 */ /* 0x0201e2000c101d34 */
[----:B------:R-:W-:Y:S05]  /*10480*/  BRA `(.L_x_13258) ;  /* 0x0000001000b07947 */ /* 0x000fea0003800000 */
.L_x_13257:
[----:B------:R-:W-:Y:S01]  /*10490*/  ULDC.64 UR12, c[0x0][0xb08] ;  /* 0x0002c200000c7ab9 */ /* 0x000fe20000000a00 */
[----:B------:R-:W0:Y:S01]  /*104a0*/  @P1 LDC R4, c[0x0][0xbec] ;  /* 0x0002fb00ff041b82 */ /* 0x000e220000000800 */
[----:B------:R-:W-:Y:S01]  /*104b0*/  UIMAD UR9, UR14, UR12, URZ ;  /* 0x0000000c0e0972a4 */ /* 0x000fe2000f8e023f */
[----:B------:R-:W-:Y:S01]  /*104c0*/  IMAD.MOV.U32 R7, RZ, RZ, R25 ;  /* 0x000000ffff077224 */ /* 0x000fe200078e0019 */
[----:B------:R-:W-:Y:S01]  /*104d0*/  UIMAD.WIDE.U32 UR10, UR4, UR12, URZ ;  /* 0x0000000c040a72a5 */ /* 0x000fe2000f8e003f */
[----:B------:R-:W-:Y:S01]  /*104e0*/  ISETP.GE.AND P0, PT, R13, R30, PT ;  /* 0x0000001e0d00720c */ /* 0x000fe20003f06270 */
[----:B------:R-:W-:Y:S01]  /*104f0*/  UIMAD UR9, UR4, UR13, UR9 ;  /* 0x0000000d040972a4 */ /* 0x000fe2000f8e0209 */
[----:B------:R-:W-:Y:S01]  /*10500*/  BSSY B1, `(.L_x_13259) ;  /* 0x0000054000017945 */ /* 0x000fe20003800000 */
[----:B------:R-:W-:Y:S01]  /*10510*/  USHF.R.S32.HI UR4, URZ, 0x1f, UR8 ;  /* 0x0000001f3f047899 */ /* 0x000fe20008011408 */
[----:B------:R-:W1:Y:S01]  /*10520*/  @P1 LDC R5, c[0x0][0xbf0] ;  /* 0x0002fc00ff051b82 */ /* 0x000e620000000800 */
[----:B------:R-:W-:Y:S01]  /*10530*/  UIADD3 UR11, UR11, UR9, URZ ;  /* 0x000000090b0b7290 */ /* 0x000fe2000fffe03f */
[----:B------:R-:W-:Y:S01]  /*10540*/  SHF.R.S32.HI R20, RZ, 0x1f, R22 ;  /* 0x0000001fff147819 */ /* 0x000fe20000011416 */
[----:B------:R-:W-:Y:S01]  /*10550*/  ULDC.64 UR12, c[0x0][0xb38] ;  /* 0x0002ce00000c7ab9 */ /* 0x000fe20000000a00 */
[----:B------:R-:W-:Y:S01]  /*10560*/  SHF.R.S32.HI R24, RZ, 0x1f, R23 ;  /* 0x0000001fff187819 */ /* 0x000fe20000011417 */
        /* <DEDUP_REMOVED lines=11> */
[----:B------:R-:W-:-:S02]  /*10620*/  UIMAD UR4, UR8, UR13, UR4 ;  /* 0x0000000d080472a4 */ /* 0x000fc4000f8e0204 */
        /* <DEDUP_REMOVED lines=24> */
[----:B------:R-:W-:Y:S01]  /*107b0*/  LEA R0, P1, R4, UR8, 0x2 ;  /* 0x0000000804007c11 */ /* 0x000fe2000f8210ff */
[----:B------:R-:W-:-:S03]  /*107c0*/  IMAD.IADD R5, R5, 0x1, R7 ;  /* 0x0000000105057824 */ /* 0x000fc600078e0207 */
[----:B------:R-:W-:Y:S01]  /*107d0*/  PRMT R6, RZ, 0x654, R6 ;  /* 0x00000654ff067816 */ /* 0x000fe20000000006 */
[----:B------:R0:W1:Y:S01]  /*107e0*/  SHFL.IDX PT, R21, R0, RZ, 0x1c1f ;  /* 0x001c1fff00157589 */ /* 0x00006200000e0000 */
[----:B------:R-:W-:Y:S02]  /*107f0*/  LEA.HI.X R14, R4, UR9, R5, 0x2, P1 ;  /* 0x00000009040e7c11 */ /* 0x000fe400088f1405 */
[----:B------:R0:W-:Y:S03]  /*10800*/  SYNCS.ARRIVE.TRANS64.RED.A1T0 RZ, [R6+URZ], RZ ;  /* 0x000000ff06ff79a7 */ /* 0x0001e6000810043f */
[----:B------:R0:W2:Y:S01]  /*10810*/  SHFL.IDX PT, R13, R14, RZ, 0x1c1f ;  /* 0x001c1fff0e0d7589 */ /* 0x0000a200000e0000 */
[----:B------:R-:W-:Y:S05]  /*10820*/  @P0 BRA `(.L_x_13260) ;  /* 0x0000000000840947 */ /* 0x000fea0003800000 */
[----:B------:R-:W-:Y:S02]  /*10830*/  ULDC UR4, c[0x0][0xac8] ;  /* 0x0002b20000047ab9 */ /* 0x000fe40000000800 */
[----:B------:R-:W-:Y:S02]  /*10840*/  ISETP.GE.AND P0, PT, R16, UR4, PT ;  /* 0x0000000410007c0c */ /* 0x000fe4000bf06270 */
[----:B------:R-:W-:Y:S02]  /*10850*/  ISETP.GE.AND P1, PT, R156, UR4, PT ;  /* 0x000000049c007c0c */ /* 0x000fe4000bf26270 */
[----:B------:R-:W-:Y:S02]  /*10860*/  ISETP.GE.AND P5, PT, R155, UR4, PT ;  /* 0x000000049b007c0c */ /* 0x000fe4000bfa6270 */
[----:B------:R-:W-:-:S07]  /*10870*/  ISETP.GE.AND P3, PT, R154, UR4, PT ;  /* 0x000000049a007c0c */ /* 0x000fce000bf66270 */
[-C--:B-1----:R-:W-:Y:S02]  /*10880*/  @!P0 LEA R4, P2, R16, R21.reuse, 0x2 ;  /* 0x0000001510048211 */ /* 0x082fe400078410ff */
[----:B0-----:R-:W-:Y:S02]  /*10890*/  @!P1 LEA R6, P4, R156, R21, 0x2 ;  /* 0x000000159c069211 */ /* 0x001fe400078810ff */
[-C--:B--2---:R-:W-:Y:S02]  /*108a0*/  @!P0 LEA.HI.X R5, R16, R13.reuse, R33, 0x2, P2 ;  /* 0x0000000d10058211 */ /* 0x084fe400010f1421 */
[----:B------:R-:W-:Y:S02]  /*108b0*/  @!P1 LEA.HI.X R7, R156, R13, R31, 0x2, P4 ;  /* 0x0000000d9c079211 */ /* 0x000fe400020f141f */
[----:B------:R-:W-:Y:S01]  /*108c0*/  ISETP.GE.AND P2, PT, R153, UR4, PT ;  /* 0x0000000499007c0c */ /* 0x000fe2000bf46270 */
[----:B------:R0:W-:Y:S01]  /*108d0*/  @!P0 ST.E.64 desc[UR52][R4.64], R2 ;  /* 0x0000000204008985 */ /* 0x0001e2000c101b34 */
[----:B------:R-:W-:-:S02]  /*108e0*/  @!P5 LEA R8, P4, R155, R21, 0x2 ;  /* 0x000000159b08d211 */ /* 0x000fc400078810ff */
[----:B------:R-:W-:Y:S01]  /*108f0*/  ISETP.GE.AND P0, PT, R23, UR4, PT ;  /* 0x0000000417007c0c */ /* 0x000fe2000bf06270 */
[----:B------:R1:W-:Y:S01]  /*10900*/  @!P1 ST.E.64 desc[UR52][R6.64], R92 ;  /* 0x0000005c06009985 */ /* 0x0003e2000c101b34 */
[----:B------:R-:W-:Y:S02]  /*10910*/  ISETP.GE.AND P1, PT, R152, UR4, PT ;  /* 0x0000000498007c0c */ /* 0x000fe4000bf26270 */
[----:B------:R-:W-:Y:S02]  /*10920*/  @!P5 LEA.HI.X R9, R155, R13, R29, 0x2, P4 ;  /* 0x0000000d9b09d211 */ /* 0x000fe400020f141d */
[----:B------:R-:W-:Y:S02]  /*10930*/  ISETP.GE.AND P4, PT, R22, UR4, PT ;  /* 0x0000000416007c0c */ /* 0x000fe4000bf86270 */
[-C--:B------:R-:W-:Y:S01]  /*10940*/  @!P3 LEA R10, P6, R154, R21.reuse, 0x2 ;  /* 0x000000159a0ab211 */ /* 0x080fe200078c10ff */
[----:B------:R3:W-:Y:S01]  /*10950*/  @!P5 ST.E.64 desc[UR52][R8.64], R96 ;  /* 0x000000600800d985 */ /* 0x0007e2000c101b34 */
[----:B0-----:R-:W-:-:S02]  /*10960*/  @!P2 LEA R2, P5, R153, R21, 0x2 ;  /* 0x000000159902a211 */ /* 0x001fc400078a10ff */
[----:B------:R-:W-:-:S03]  /*10970*/  @!P3 LEA.HI.X R11, R154, R13, R28, 0x2, P6 ;  /* 0x0000000d9a0bb211 */ /* 0x000fc600030f141c */
[----:B------:R-:W-:Y:S02]  /*10980*/  @!P1 LEA R4, P6, R152, R21, 0x2 ;  /* 0x0000001598049211 */ /* 0x000fe400078c10ff */
[----:B------:R-:W-:Y:S01]  /*10990*/  @!P2 LEA.HI.X R3, R153, R13, R27, 0x2, P5 ;  /* 0x0000000d9903a211 */ /* 0x000fe200028f141b */
[----:B------:R3:W-:Y:S01]  /*109a0*/  @!P3 ST.E.64 desc[UR52][R10.64], R100 ;  /* 0x000000640a00b985 */ /* 0x0007e2000c101b34 */
[CC--:B-1----:R-:W-:Y:S02]  /*109b0*/  @!P0 LEA R6, P3, R23.reuse, R21.reuse, 0x2 ;  /* 0x0000001517068211 */ /* 0x0c2fe400078610ff */
        /* <DEDUP_REMOVED lines=8> */
.L_x_13260:
[----:B------:R-:W-:Y:S05]  /*10a40*/  BSYNC B1 ;  /* 0x0000000000017941 */ /* 0x000fea0003800000 */
.L_x_13259:
[----:B------:R-:W-:Y:S01]  /*10a50*/  ISETP.GE.AND P0, PT, R15, R30, PT ;  /* 0x0000001e0f00720c */ /* 0x000fe20003f06270 */
[----:B-1----:R1:W4:Y:S04]  /*10a60*/  SHFL.IDX PT, R21, R14, 0x1, 0x1c1f ;  /* 0x003c1f000e157f89 */ /* 0x00232800000e0000 */
[----:B------:R1:W0:Y:S08]  /*10a70*/  SHFL.IDX PT, R25, R0, 0x1, 0x1c1f ;  /* 0x003c1f0000197f89 */ /* 0x00023000000e0000 */
[----:B-1----:R-:W-:Y:S05]  /*10a80*/  @P0 BRA `(.L_x_13258) ;  /* 0x0000000c00300947 */ /* 0x002fea0003800000 */
[----:B------:R-:W-:Y:S02]  /*10a90*/  ULDC UR4, c[0x0][0xac8] ;  /* 0x0002b20000047ab9 */ /* 0x000fe40000000800 */
[----:B------:R-:W-:Y:S02]  /*10aa0*/  ISETP.GE.AND P1, PT, R16, UR4, PT ;  /* 0x0000000410007c0c */ /* 0x000fe4000bf26270 */
[----:B------:R-:W-:Y:S02]  /*10ab0*/  ISETP.GE.AND P5, PT, R156, UR4, PT ;  /* 0x000000049c007c0c */ /* 0x000fe4000bfa6270 */
[----:B------:R-:W-:Y:S02]  /*10ac0*/  ISETP.GE.AND P3, PT, R155, UR4, PT ;  /* 0x000000049b007c0c */ /* 0x000fe4000bf66270 */
[----:B------:R-:W-:-:S07]  /*10ad0*/  ISETP.GE.AND P2, PT, R154, UR4, PT ;  /* 0x000000049a007c0c */ /* 0x000fce000bf46270 */
[-C--:B0--3--:R-:W-:Y:S02]  /*10ae0*/  @!P1 LEA R2, P0, R16, R25.reuse, 0x2 ;  /* 0x0000001910029211 */ /* 0x089fe400078010ff */
[----:B------:R-:W-:Y:S02]  /*10af0*/  @!P5 LEA R4, P4, R156, R25, 0x2 ;  /* 0x000000199c04d211 */ /* 0x000fe400078810ff */
[-C--:B----4-:R-:W-:Y:S02]  /*10b00*/  @!P1 LEA.HI.X R3, R16, R21.reuse, R33, 0x2, P0 ;  /* 0x0000001510039211 */ /* 0x090fe400000f1421 */
[----:B------:R-:W-:Y:S02]  /*10b10*/  ISETP.GE.AND P0, PT, R152, UR4, PT ;  /* 0x0000000498007c0c */ /* 0x000fe4000bf06270 */
[----:B------:R-:W-:Y:S01]  /*10b20*/  @!P5 LEA.HI.X R5, R156, R21, R31, 0x2, P4 ;  /* 0x000000159c05d211 */ /* 0x000fe200020f141f */
[----:B------:R0:W-:Y:S01]  /*10b30*/  @!P1 ST.E.64 desc[UR52][R2.64], R90 ;  /* 0x0000005a02009985 */ /* 0x0001e2000c101b34 */
[----:B------:R-:W-:-:S02]  /*10b40*/  ISETP.GE.AND P1, PT, R153, UR4, PT ;  /* 0x0000000499007c0c */ /* 0x000fc4000bf26270 */
[----:B------:R-:W-:Y:S01]  /*10b50*/  ISETP.GE.AND P4, PT, R23, UR4, PT ;  /* 0x0000000417007c0c */ /* 0x000fe2000bf86270 */
[----:B------:R1:W-:Y:S01]  /*10b60*/  @!P5 ST.E.64 desc[UR52][R4.64], R94 ;  /* 0x0000005e0400d985 */ /* 0x0003e2000c101b34 */
[CC--:B------:R-:W-:Y:S02]  /*10b70*/  @!P3 LEA R6, P6, R155.reuse, R25.reuse, 0x2 ;  /* 0x000000199b06b211 */ /* 0x0c0fe400078c10ff */
[C---:B------:R-:W-:Y:S02]  /*10b80*/  @!P2 LEA R8, P5, R154.reuse, R25, 0x2 ;  /* 0x000000199a08a211 */ /* 0x040fe400078a10ff */
[-C--:B------:R-:W-:Y:S02]  /*10b90*/  @!P3 LEA.HI.X R7, R155, R21.reuse, R29, 0x2, P6 ;  /* 0x000000159b07b211 */ /* 0x080fe400030f141d */
[----:B------:R-:W-:-:S03]  /*10ba0*/  @!P2 LEA.HI.X R9, R154, R21, R28, 0x2, P5 ;  /* 0x000000159a09a211 */ /* 0x000fc600028f141c */
[----:B------:R1:W-:Y:S01]  /*10bb0*/  @!P3 ST.E.64 desc[UR52][R6.64], R98 ;  /* 0x000000620600b985 */ /* 0x0003e2000c101b34 */
[-C--:B0-----:R-:W-:Y:S02]  /*10bc0*/  @!P1 LEA R2, P6, R153, R25.reuse, 0x2 ;  /* 0x0000001999029211 */ /* 0x081fe400078c10ff */
[CC--:B------:R-:W-:Y:S01]  /*10bd0*/  @!P0 LEA R10, P3, R152.reuse, R25.reuse, 0x2 ;  /* 0x00000019980a8211 */ /* 0x0c0fe200078610ff */
[----:B------:R1:W-:Y:S01]  /*10be0*/  @!P2 ST.E.64 desc[UR52][R8.64], R102 ;  /* 0x000000660800a985 */ /* 0x0003e2000c101b34 */
[----:B------:R-:W-:Y:S02]  /*10bf0*/  @!P4 LEA R12, P5, R23, R25, 0x2 ;  /* 0x00000019170cc211 */ /* 0x000fe400078a10ff */
[-C--:B------:R-:W-:Y:S02]  /*10c00*/  @!P1 LEA.HI.X R3, R153, R21.reuse, R27, 0x2, P6 ;  /* 0x0000001599039211 */ /* 0x080fe400030f141b */
[-C--:B------:R-:W-:Y:S02]  /*10c10*/  @!P0 LEA.HI.X R11, R152, R21.reuse, R26, 0x2, P3 ;  /* 0x00000015980b8211 */ /* 0x080fe400018f141a */
[----:B--2---:R-:W-:Y:S01]  /*10c20*/  @!P4 LEA.HI.X R13, R23, R21, R24, 0x2, P5 ;  /* 0x00000015170dc211 */ /* 0x004fe200028f1418 */
[----:B------:R1:W-:Y:S04]  /*10c30*/  @!P1 ST.E.64 desc[UR52][R2.64], R106 ;  /* 0x0000006a02009985 */ /* 0x0003e8000c101b34 */
[----:B------:R1:W-:Y:S01]  /*10c40*/  @!P0 ST.E.64 desc[UR52][R10.64], R110 ;  /* 0x0000006e0a008985 */ /* 0x0003e2000c101b34 */
[----:B------:R-:W-:-:S03]  /*10c50*/  ISETP.GE.AND P0, PT, R22, UR4, PT ;  /* 0x0000000416007c0c */ /* 0x000fc6000bf06270 */
[----:B------:R1:W-:Y:S10]  /*10c60*/  @!P4 ST.E.64 desc[UR52][R12.64], R114 ;  /* 0x000000720c00c985 */ /* 0x0003f4000c101b34 */
[----:B------:R-:W-:Y:S05]  /*10c70*/  @P0 BRA `(.L_x_13258) ;  /* 0x0000000800b40947 */ /* 0x000fea0003800000 */
[----:B-1----:R-:W-:-:S04]  /*10c80*/  LEA R2, P0, R22, R25, 0x2 ;  /* 0x0000001916027211 */ /* 0x002fc800078010ff */
[----:B------:R-:W-:-:S05]  /*10c90*/  LEA.HI.X R3, R22, R21, R20, 0x2, P0 ;  /* 0x0000001516037211 */ /* 0x000fca00000f1414 */
[----:B------:R0:W-:Y:S01]  /*10ca0*/  ST.E.64 desc[UR52][R2.64], R118 ;  /* 0x0000007602007985 */ /* 0x0001e2000c101b34 */
[----:B------:R-:W-:Y:S05]  /*10cb0*/  BRA `(.L_x_13258) ;  /* 0x0000000800a47947 */ /* 0x000fea0003800000 */
.L_x_13255:
        /* <DEDUP_REMOVED lines=32> */
.L_x_13261:
        /* <DEDUP_REMOVED lines=59> */
.L_x_13263:
[----:B------:R-:W-:Y:S05]  /*11270*/  BSYNC B1 ;  /* 0x0000000000017941 */ /* 0x000fea0003800000 */
.L_x_13262:
[----:B------:R-:W-:-:S06]  /*11280*/  UISETP.GT.AND UP0, UPT, UR42, 0x1, UPT ;  /* 0x000000012a00788c */ /* 0x000fcc000bf04270 */
[----:B------:R-:W-:-:S13]  /*11290*/  PLOP3.LUT P0, PT, PT, PT, UP0, 0x80, 0x0 ;  /* 0x000000000000781c */ /* 0x000fda0003f0f008 */
[----:B------:R-:W-:Y:S05]  /*112a0*/  @P0 BRA `(.L_x_13258) ;  /* 0x0000000400280947 */ /* 0x000fea0003800000 */
[----:B------:R-:W1:Y:S01]  /*112b0*/  LDC R11, c[0x0][0xbe8] ;  /* 0x0002fa00ff0b7b82 */ /* 0x000e620000000800 */
[----:B------:R-:W-:Y:S01]  /*112c0*/  ULDC.64 UR14, c[0x0][0xaa0] ;  /* 0x0002a800000e7ab9 */ /* 0x000fe20000000a00 */
[----:B------:R-:W-:Y:S01]  /*112d0*/  IMAD R2, R18, 0x30, R157 ;  /* 0x0000003012027824 */ /* 0x000fe200078e029d */
[----:B------:R-:W-:Y:S01]  /*112e0*/  UIMAD UR10, UR21, UR14, URZ ;  /* 0x0000000e150a72a4 */ /* 0x000fe2000f8e023f */
[----:B------:R-:W-:Y:S01]  /*112f0*/  VIADD R30, R157, UR39 ;  /* 0x000000279d1e7c36 */ /* 0x000fe20008000000 */
[----:B------:R-:W-:Y:S01]  /*11300*/  UIMAD.WIDE.U32 UR8, UR4, UR14, URZ ;  /* 0x0000000e040872a5 */ /* 0x000fe2000f8e003f */
[----:B0-----:R-:W-:Y:S01]  /*11310*/  VIADD R4, R2, UR39 ;  /* 0x0000002702047c36 */ /* 0x001fe20008000000 */
[----:B------:R-:W-:Y:S01]  /*11320*/  UIMAD UR10, UR4, UR15, UR10 ;  /* 0x0000000f040a72a4 */ /* 0x000fe2000f8e020a */
[----:B------:R-:W-:Y:S02]  /*11330*/  SHF.R.S32.HI R13, RZ, 0x1f, R19 ;  /* 0x0000001fff0d7819 */ /* 0x000fe40000011413 */
[----:B------:R-:W-:Y:S01]  /*11340*/  IMAD.MOV.U32 R5, RZ, RZ, R4 ;  /* 0x000000ffff057224 */ /* 0x000fe200078e0004 */
        /* <DEDUP_REMOVED lines=16> */
[----:B------:R-:W-:Y:S01]  /*11450*/  ULDC UR4, c[0x0][0xac8] ;  /* 0x0002b20000047ab9 */ /* 0x000fe20000000800 */
        /* <DEDUP_REMOVED lines=12> */
[C---:B------:R-:W-:Y:S02]  /*11520*/  IMAD R5, R7.reuse, UR9, R4 ;  /* 0x0000000907057c24 */ /* 0x040fe4000f8e0204 */
[----:B------:R-:W-:Y:S01]  /*11530*/  IMAD.WIDE.U32 R2, R7, UR8, R2 ;  /* 0x0000000807027c25 */ /* 0x000fe2000f8e0002 */
[----:B------:R-:W-:-:S03]  /*11540*/  ULDC.64 UR8, c[0x0][0xa80] ;  /* 0x0002a00000087ab9 */ /* 0x000fc60000000a00 */
[----:B------:R-:W-:Y:S01]  /*11550*/  IMAD.IADD R3, R3, 0x1, R5 ;  /* 0x0000000103037824 */ /* 0x000fe200078e0205 */
[----:B------:R-:W-:Y:S01]  /*11560*/  LEA R4, P0, R2, UR8, 0x1 ;  /* 0x0000000802047c11 */ /* 0x000fe2000f8008ff */
[----:B-----5:R-:W-:Y:S02]  /*11570*/  IMAD R11, R0, R11, RZ ;  /* 0x0000000b000b7224 */ /* 0x020fe400078e02ff */
[----:B------:R-:W-:Y:S01]  /*11580*/  VIADD R0, R30, 0x30 ;  /* 0x000000301e007836 */ /* 0x000fe20000000000 */
[----:B------:R-:W-:Y:S01]  /*11590*/  LEA.HI.X R8, R2, UR9, R3, 0x1, P0 ;  /* 0x0000000902087c11 */ /* 0x000fe200080f0c03 */
[----:B------:R-:W0:Y:S01]  /*115a0*/  SHFL.IDX PT, R6, R4, RZ, 0x181f ;  /* 0x00181fff04067589 */ /* 0x000e2200000e0000 */
[----:B------:R-:W-:Y:S01]  /*115b0*/  ISETP.GE.AND P0, PT, R19, UR4, PT ;  /* 0x0000000413007c0c */ /* 0x000fe2000bf06270 */
[C---:B------:R-:W-:Y:S02]  /*115c0*/  VIADD R2, R30.reuse, 0x60 ;  /* 0x000000601e027836 */ /* 0x040fe40000000000 */
[----:B------:R-:W1:Y:S01]  /*115d0*/  SHFL.IDX PT, R14, R4, 0x1, 0x181f ;  /* 0x00381f00040e7f89 */ /* 0x000e6200000e0000 */
[CC--:B------:R-:W-:Y:S01]  /*115e0*/  ISETP.GE.OR P3, PT, R30.reuse, R11.reuse, P0 ;  /* 0x0000000b1e00720c */ /* 0x0c0fe20000766670 */
[----:B------:R-:W-:Y:S01]  /*115f0*/  VIADD R3, R30, 0x90 ;  /* 0x000000901e037836 */ /* 0x000fe20000000000 */
[-C--:B------:R-:W-:Y:S01]  /*11600*/  ISETP.GE.OR P2, PT, R0, R11.reuse, P0 ;  /* 0x0000000b0000720c */ /* 0x080fe20000746670 */
[----:B------:R-:W2:Y:S01]  /*11610*/  SHFL.IDX PT, R24, R4, 0x2, 0x181f ;  /* 0x00581f0004187f89 */ /* 0x000ea200000e0000 */
[----:B------:R-:W-:-:S02]  /*11620*/  ISETP.GE.OR P1, PT, R2, R11, P0 ;  /* 0x0000000b0200720c */ /* 0x000fc40000726670 */
[----:B------:R-:W-:Y:S01]  /*11630*/  ISETP.GE.OR P0, PT, R3, R11, P0 ;  /* 0x0000000b0300720c */ /* 0x000fe20000706670 */
[----:B------:R-:W3:Y:S04]  /*11640*/  SHFL.IDX PT, R10, R8, RZ, 0x181f ;  /* 0x00181fff080a7589 */ /* 0x000ee800000e0000 */
[----:B------:R1:W4:Y:S04]  /*11650*/  SHFL.IDX PT, R28, R4, 0x3, 0x181f ;  /* 0x00781f00041c7f89 */ /* 0x00032800000e0000 */
[----:B------:R-:W4:Y:S04]  /*11660*/  SHFL.IDX PT, R12, R8, 0x1, 0x181f ;  /* 0x00381f00080c7f89 */ /* 0x000f2800000e0000 */
[----:B------:R-:W4:Y:S01]  /*11670*/  SHFL.IDX PT, R20, R8, 0x2, 0x181f ;  /* 0x00581f0008147f89 */ /* 0x000f2200000e0000 */
[----:B0-----:R-:W-:-:S03]  /*11680*/  @!P3 LEA R2, P6, R19, R6, 0x1 ;  /* 0x000000061302b211 */ /* 0x001fc600078c08ff */
[----:B------:R4:W0:Y:S01]  /*11690*/  SHFL.IDX PT, R26, R8, 0x3, 0x181f ;  /* 0x00781f00081a7f89 */ /* 0x00082200000e0000 */
[C---:B-1----:R-:W-:Y:S02]  /*116a0*/  @!P2 LEA R4, P5, R19.reuse, R14, 0x1 ;  /* 0x0000000e1304a211 */ /* 0x042fe400078a08ff */
[C---:B--2---:R-:W-:Y:S02]  /*116b0*/  @!P1 LEA R6, P4, R19.reuse, R24, 0x1 ;  /* 0x0000001813069211 */ /* 0x044fe400078808ff */
[C---:B---3--:R-:W-:Y:S02]  /*116c0*/  @!P3 LEA.HI.X R3, R19.reuse, R10, R13, 0x1, P6 ;  /* 0x0000000a1303b211 */ /* 0x048fe400030f0c0d */
[----:B----4-:R-:W-:-:S03]  /*116d0*/  @!P0 LEA R8, P6, R19, R28, 0x1 ;  /* 0x0000001c13088211 */ /* 0x010fc600078c08ff */
[----:B------:R1:W-:Y:S01]  /*116e0*/  @!P3 ST.E.128 desc[UR52][R2.64], RZ ;  /* 0x000000ff0200b985 */ /* 0x0003e2000c101d34 */
[C-C-:B------:R-:W-:Y:S02]  /*116f0*/  @!P2 LEA.HI.X R5, R19.reuse, R12, R13.reuse, 0x1, P5 ;  /* 0x0000000c1305a211 */ /* 0x140fe400028f0c0d */
[----:B------:R-:W-:-:S03]  /*11700*/  @!P1 LEA.HI.X R7, R19, R20, R13, 0x1, P4 ;  /* 0x0000001413079211 */ /* 0x000fc600020f0c0d */
[----:B------:R1:W-:Y:S01]  /*11710*/  @!P2 ST.E.128 desc[UR52][R4.64], RZ ;  /* 0x000000ff0400a985 */ /* 0x0003e2000c101d34 */
[----:B0-----:R-:W-:-:S03]  /*11720*/  @!P0 LEA.HI.X R9, R19, R26, R13, 0x1, P6 ;  /* 0x0000001a13098211 */ /* 0x001fc600030f0c0d */
[----:B------:R1:W-:Y:S04]  /*11730*/  @!P1 ST.E.128 desc[UR52][R6.64], RZ ;  /* 0x000000ff06009985 */ /* 0x0003e8000c101d34 */
[----:B------:R1:W-:Y:S02]  /*11740*/  @!P0 ST.E.128 desc[UR52][R8.64], RZ ;  /* 0x000000ff08008985 */ /* 0x0003e4000c101d34 */
.L_x_13258:
[----:B------:R-:W-:Y:S05]  /*11750*/  BSYNC B0 ;  /* 0x0000000000007941 */ /* 0x000fea0003800000 */
.L_x_13254:
[----:B------:R-:W-:Y:S02]  /*11760*/  ULDC UR4, c[0x0][0xc3c] ;  /* 0x00030f0000047ab9 */ /* 0x000fe40000000800 */
[----:B------:R-:W-:-:S06]  /*11770*/  UISETP.GE.AND UP0, UPT, UR6, UR4, UPT ;  /* 0x000000040600728c */ /* 0x000fcc000bf06270 */
[----:B------:R-:W-:-:S13]  /*11780*/  PLOP3.LUT P0, PT, PT, PT, UP0, 0x80, 0x0 ;  /* 0x000000000000781c */ /* 0x000fda0003f0f008 */
[----:B------:R-:W-:Y:S05]  /*11790*/  @!P0 BRA `(.L_x_13264) ;  /* 0xfffffef400dc8947 */ /* 0x000fea000383ffff */
[----:B------:R-:W-:Y:S05]  /*117a0*/  EXIT ;  /* 0x000000000000794d */ /* 0x000fea0003800000 */
.L_x_13171:
        /* <DEDUP_REMOVED lines=18> */
.L_x_13265:
        /* <DEDUP_REMOVED lines=44> */
.L_x_13269:
        /* <DEDUP_REMOVED lines=37> */
.L_x_13267:
        /* <DEDUP_REMOVED lines=13> */
.L_x_13270:
        /* <DEDUP_REMOVED lines=62> */
.L_x_13271:
        /* <DEDUP_REMOVED lines=62> */
.L_x_13272:
[----:B------:R-:W-:-:S05]  /*12670*/  LOP3.LUT R2, RZ, R2, RZ, 0x33, !PT ;  /* 0x00000002ff027212 */ /* 0x000fca00078e33ff */
[----:B------:R-:W-:Y:S01]  /*12680*/  IMAD.IADD R25, R25, 0x1, R2 ;  /* 0x0000000119197824 */ /* 0x000fe200078e0202 */
[----:B------:R-:W-:Y:S06]  /*12690*/  BRA `(.L_x_13273) ;  /* 0x00000000000c7947 */ /* 0x000fec0003800000 */
.L_x_13268:
[----:B------:R-:W-:Y:S02]  /*126a0*/  IMAD.MOV.U32 R25, RZ, RZ, RZ ;  /* 0x000000ffff197224 */ /* 0x000fe400078e00ff */
[----:B------:R-:W-:Y:S02]  /*126b0*/  IMAD.U32 R24, RZ, RZ, UR6 ;  /* 0x00000006ff187e24 */ /* 0x000fe4000f8e00ff */
[----:B------:R-:W-:-:S07]  /*126c0*/  IMAD.MOV.U32 R26, RZ, RZ, RZ ;  /* 0x000000ffff1a7224 */ /* 0x000fce00078e00ff */
.L_x_13273:
[----:B------:R-:W-:-:S13]  /*126d0*/  ISETP.NE.AND P0, PT, R0, RZ, PT ;  /* 0x000000ff0000720c */ /* 0x000fda0003f05270 */
[----:B------:R-:W0:Y:S01]  /*126e0*/  @!P0 S2R R3, SR_CgaCtaId ;  /* 0x0000000000038919 */ /* 0x000e220000008800 */
[----:B------:R-:W-:-:S04]  /*126f0*/  @!P0 MOV R0, 0x400 ;  /* 0x0000040000008802 */ /* 0x000fc80000000f00 */
[----:B0-----:R-:W-:-:S05]  /*12700*/  @!P0 LEA R0, R3, R0, 0x18 ;  /* 0x0000000003008211 */ /* 0x001fca00078ec0ff */
[----:B------:R2:W-:Y:S01]  /*12710*/  @!P0 STS.128 [R0+0x168d0], R24 ;  /* 0x0168d01800008388 */ /* 0x0005e20000000c00 */
[----:B------:R-:W-:Y:S06]  /*12720*/  BAR.ARV 0x5, 0x200 ;  /* 0x0148000000007b1d */ /* 0x000fec0000002000 */
.L_x_13266:
        /* <DEDUP_REMOVED lines=20> */
[----:B0-----:R-:W-:Y:S02]  /*12870*/  LOP3.LUT R2, R0, 0x1f8, RZ, 0xc0, !PT ;  /* 0x000001f800027812 */ /* 0x001fe400078ec0ff */
[----:B------:R-:W-:Y:S02]  /*12880*/  SHF.R.U32.HI R4, RZ, 0x3, R4 ;  /* 0x00000003ff047819 */ /* 0x000fe40000011604 */
[----:B------:R-:W-:-:S04]  /*12890*/  LOP3.LUT R2, R2, 0x38, R5, 0x78, !PT ;  /* 0x0000003802027812 */ /* 0x000fc800078e7805 */
[----:B------:R-:W-:Y:S01]  /*128a0*/  LOP3.LUT R2, R2, 0x200, R3, 0xf8, !PT ;  /* 0x0000020002027812 */ /* 0x000fe200078ef803 */
[----:B------:R-:W-:-:S04]  /*128b0*/  IMAD.SHL.U32 R3, R5, 0x10, RZ ;  /* 0x0000001005037824 */ /* 0x000fc800078e00ff */
[----:B------:R-:W-:Y:S01]  /*128c0*/  IMAD R0, R2, 0x2, R17 ;  /* 0x0000000202007824 */ /* 0x000fe200078e0211 */
[----:B------:R-:W-:-:S04]  /*128d0*/  LOP3.LUT R3, R4, 0x70, R3, 0xf8, !PT ;  /* 0x0000007004037812 */ /* 0x000fc800078ef803 */
[----:B------:R4:W-:Y:S03]  /*128e0*/  STL [R1+0x4], R0 ;  /* 0x0000040001007387 */ /* 0x0009e60000100800 */
.L_x_13374:
[----:B------:R-:W-:Y:S05]  /*128f0*/  YIELD ;  /* 0x0000000000007946 */ /* 0x000fea0003800000 */
[----:B------:R-:W-:Y:S01]  /*12900*/  ULDC.64 UR4, c[0x0][0xa28] ;  /* 0x00028a0000047ab9 */ /* 0x000fe20000000a00 */
[----:B------:R-:W-:Y:S02]  /*12910*/  CS2R R8, SRZ ;  /* 0x0000000000087805 */ /* 0x000fe4000001ff00 */
[----:B------:R-:W-:Y:S01]  /*12920*/  ISETP.NE.U32.AND P0, PT, RZ, UR4, PT ;  /* 0x00000004ff007c0c */ /* 0x000fe2000bf05070 */
[----:B01----:R-:W0:Y:S01]  /*12930*/  LDC.64 R4, c[0x0][0xa00] ;  /* 0x00028000ff047b82 */ /* 0x003e220000000a00 */
[----:B----4-:R-:W-:Y:S01]  /*12940*/  IMAD.MOV.U32 R0, RZ, RZ, RZ ;  /* 0x000000ffff007224 */ /* 0x010fe200078e00ff */
[----:B------:R-:W-:Y:S01]  /*12950*/  ULDC.64 UR6, c[0x0][0xa08] ;  /* 0x0002820000067ab9 */ /* 0x000fe20000000a00 */
[----:B------:R-:W-:Y:S01]  /*12960*/  ISETP.NE.AND.EX P0, PT, RZ, UR5, PT, P0 ;  /* 0x00000005ff007c0c */ /* 0x000fe2000bf05300 */
[----:B------:R-:W-:-:S12]  /*12970*/  ULDC.64 UR4, c[0x0][0xa18] ;  /* 0x0002860000047ab9 */ /* 0x000fd80000000a00 */
[----:B------:R-:W1:Y:S02]  /*12980*/  @P0 LDC.64 R2, c[0x0][0xa28] ;  /* 0x00028a00ff020b82 */ /* 0x000e640000000a00 */
        /* <DEDUP_REMOVED lines=15> */
[----:B------:R0:W5:Y:S01]  /*12a80*/  @P1 LDG.E R9, desc[UR52][R2.64] ;  /* 0x0000003402091981 */ /* 0x000162000c1e1900 */
[----:B-1----:R-:W-:-:S03]  /*12a90*/  @P2 IMAD.WIDE R6, R27, 0x4, R6 ;  /* 0x000000041b062825 */ /* 0x002fc600078e0206 */
        /* <DEDUP_REMOVED lines=8> */
[----:B------:R-:W-:-:S04]  /*12b20*/  USEL UR4, UR4, 0x1, UP0 ;  /* 0x0000000104047887 */ /* 0x000fc80008000000 */
[----:B------:R-:W-:-:S06]  /*12b30*/  UIMAD UR4, UR4, UR5, URZ ;  /* 0x00000005040472a4 */ /* 0x000fcc000f8e023f */
[----:B------:R-:W-:Y:S01]  /*12b40*/  IMAD.U32 R11, RZ, RZ, UR4 ;  /* 0x00000004ff0b7e24 */ /* 0x000fe2000f8e00ff */
        /* <DEDUP_REMOVED lines=8> */
.L_x_13275:
        /* <DEDUP_REMOVED lines=14> */
.L_x_13276:
[----:B------:R-:W-:Y:S05]  /*12cb0*/  @!P1 BRA `(.L_x_13277) ;  /* 0x00000000000c9947 */ /* 0x000fea0003800000 */
[----:B------:R-:W2:Y:S04]  /*12cc0*/  LDG.E R4, desc[UR52][R2.64] ;  /* 0x0000003402047981 */ /* 0x000ea8000c1e1900 */
[----:B------:R-:W2:Y:S02]  /*12cd0*/  LDG.E R11, desc[UR52][R2.64+0x4] ;  /* 0x00000434020b7981 */ /* 0x000ea4000c1e1900 */
[----:B--2---:R-:W-:-:S07]  /*12ce0*/  IMAD.IADD R11, R11, 0x1, -R4 ;  /* 0x000000010b0b7824 */ /* 0x004fce00078e0a04 */
.L_x_13277:
[----:B0-----:R-:W0:Y:S01]  /*12cf0*/  LDC R2, c[0x0][0x448] ;  /* 0x00011200ff027b82 */ /* 0x001e220000000800 */
[----:B------:R-:W-:Y:S02]  /*12d00*/  IMAD R12, R25, 0xc0, RZ ;  /* 0x000000c0190c7824 */ /* 0x000fe400078e02ff */
[----:B-----5:R-:W-:Y:S02]  /*12d10*/  IMAD.IADD R8, R11, 0x1, -R8 ;  /* 0x000000010b087824 */ /* 0x020fe400078e0a08 */
[----:B------:R-:W-:Y:S01]  /*12d20*/  VIADD R5, R12, 0xbf ;  /* 0x000000bf0c057836 */ /* 0x000fe20000000000 */
[----:B------:R2:W-:Y:S01]  /*12d30*/  STL [R1+0x8], R12 ;  /* 0x0000080c01007387 */ /* 0x0005e20000100800 */
[----:B0-----:R-:W-:Y:S02]  /*12d40*/  ISETP.NE.AND P1, PT, R2, 0x1, PT ;  /* 0x000000010200780c */ /* 0x001fe40003f25270 */
[----:B------:R-:W0:Y:S11]  /*12d50*/  LDC.64 R2, c[0x0][0x9e0] ;  /* 0x00027800ff027b82 */ /* 0x000e360000000a00 */
[----:B------:R-:W3:Y:S08]  /*12d60*/  @P1 LDC R6, c[0x0][0x44c] ;  /* 0x00011300ff061b82 */ /* 0x000ef00000000800 */
[----:B------:R-:W4:Y:S01]  /*12d70*/  @P1 LDC R4, c[0x0][0x450] ;  /* 0x00011400ff041b82 */ /* 0x000f220000000800 */
[----:B0-----:R-:W-:Y:S01]  /*12d80*/  ISETP.GE.AND P2, PT, R3, 0x1, PT ;  /* 0x000000010300780c */ /* 0x001fe20003f46270 */
[----:B---3--:R-:W-:Y:S01]  /*12d90*/  @P1 IMAD.HI.U32 R7, R5, R6, RZ ;  /* 0x0000000605071227 */ /* 0x008fe200078e00ff */
[----:B------:R-:W-:-:S04]  /*12da0*/  IADD3 R6, R8, 0x1, -R10 ;  /* 0x0000000108067810 */ /* 0x000fc80007ffe80a */
[----:B----4-:R-:W-:Y:S01]  /*12db0*/  @P1 SHF.R.U32.HI R5, RZ, R4, R7 ;  /* 0x00000004ff051219 */ /* 0x010fe20000011607 */
[----:B------:R-:W-:-:S05]  /*12dc0*/  VIADD R4, R8, 0x7f ;  /* 0x0000007f08047836 */ /* 0x000fca0000000000 */
[----:B------:R-:W-:-:S04]  /*12dd0*/  SHF.R.S32.HI R7, RZ, 0x1f, R4 ;  /* 0x0000001fff077819 */ /* 0x000fc80000011404 */
[----:B------:R-:W-:Y:S01]  /*12de0*/  LEA.HI R4, R7, R4, RZ, 0x7 ;  /* 0x0000000407047211 */ /* 0x000fe200078f38ff */
[----:B------:R-:W-:-:S03]  /*12df0*/  IMAD.IADD R7, R6, 0x1, R5 ;  /* 0x0000000106077824 */ /* 0x000fc600078e0205 */
[----:B------:R-:W-:Y:S01]  /*12e00*/  SHF.R.S32.HI R9, RZ, 0x7, R4 ;  /* 0x00000007ff097819 */ /* 0x000fe20000011404 */
[----:B------:R-:W-:-:S04]  /*12e10*/  IMAD.IADD R2, R7, 0x1, R2 ;  /* 0x0000000107027824 */ /* 0x000fc800078e0202 */
[----:B------:R2:W-:Y:S01]  /*12e20*/  STL [R1+0x40], R9 ;  /* 0x0000400901007387 */ /* 0x0005e20000100800 */
[----:B------:R-:W-:Y:S05]  /*12e30*/  @!P2 BRA `(.L_x_13278) ;  /* 0x000000000048a947 */ /* 0x000fea0003800000 */
        /* <DEDUP_REMOVED lines=11> */
.L_x_13280:
[----:B------:R-:W-:-:S13]  /*12ef0*/  ISETP.NE.AND P0, PT, R3, 0x1, PT ;  /* 0x000000010300780c */ /* 0x000fda0003f05270 */
[----:B------:R-:W0:Y:S02]  /*12f00*/  @P0 LDC.64 R4, c[0x0][0x9e8] ;  /* 0x00027a00ff040b82 */ /* 0x000e240000000a00 */
[----:B0-----:R-:W-:-:S05]  /*12f10*/  @P0 IMAD.HI.U32 R4, R6, R4, RZ ;  /* 0x0000000406040227 */ /* 0x001fca00078e00ff */
[----:B------:R-:W-:-:S07]  /*12f20*/  @P0 SHF.R.U32.HI R6, RZ, R5, R4 ;  /* 0x00000005ff060219 */ /* 0x000fce0000011604 */
.L_x_13281:
[----:B------:R-:W-:Y:S05]  /*12f30*/  BSYNC B0 ;  /* 0x0000000000007941 */ /* 0x000fea0003800000 */
.L_x_13279:
[----:B------:R-:W-:-:S05]  /*12f40*/  IMAD R5, R6, R3, R3 ;  /* 0x0000000306057224 */ /* 0x000fca00078e0203 */
[----:B------:R-:W-:-:S07]  /*12f50*/  VIMNMX R2, R2, R5, PT ;  /* 0x0000000502027248 */ /* 0x000fce0003fe0100 */
.L_x_13278:
[----:B------:R-:W0:Y:S01]  /*12f60*/  @P1 LDC R4, c[0x0][0x44c] ;  /* 0x00011300ff041b82 */ /* 0x000e220000000800 */
[----:B------:R-:W-:Y:S01]  /*12f70*/  VIADD R2, R2, 0x7f ;  /* 0x0000007f02027836 */ /* 0x000fe20000000000 */
[----:B------:R-:W-:Y:S01]  /*12f80*/  ULDC UR4, c[0x0][0x9dc] ;  /* 0x0002770000047ab9 */ /* 0x000fe20000000800 */
[----:B------:R-:W-:-:S05]  /*12f90*/  IMAD.MOV.U32 R5, RZ, RZ, R12 ;  /* 0x000000ffff057224 */ /* 0x000fca00078e000c */
[----:B------:R-:W3:Y:S01]  /*12fa0*/  @P1 LDC R7, c[0x0][0x450] ;  /* 0x00011400ff071b82 */ /* 0x000ee20000000800 */
[----:B0-----:R-:W-:-:S05]  /*12fb0*/  @P1 IMAD.HI.U32 R4, R12, R4, RZ ;  /* 0x000000040c041227 */ /* 0x001fca00078e00ff */
[----:B---3--:R-:W-:Y:S02]  /*12fc0*/  @P1 SHF.R.U32.HI R5, RZ, R7, R4 ;  /* 0x00000007ff051219 */ /* 0x008fe40000011604 */
[----:B------:R-:W-:Y:S02]  /*12fd0*/  SHF.R.S32.HI R7, RZ, 0x1f, R2 ;  /* 0x0000001fff077819 */ /* 0x000fe40000011402 */
[----:B------:R-:W-:Y:S02]  /*12fe0*/  IADD3 R8, R5, R8, -R10 ;  /* 0x0000000805087210 */ /* 0x000fe40007ffe80a */
[----:B------:R-:W-:-:S04]  /*12ff0*/  LEA.HI R7, R7, R2, RZ, 0x7 ;  /* 0x0000000207077211 */ /* 0x000fc800078f38ff */
[----:B------:R-:W-:-:S04]  /*13000*/  SHF.R.S32.HI R2, RZ, 0x7, R7 ;  /* 0x00000007ff027819 */ /* 0x000fc80000011407 */
[----:B------:R-:W-:Y:S01]  /*13010*/  VIMNMX R6, R9, R2, PT ;  /* 0x0000000209067248 */ /* 0x000fe20003fe0100 */
[----:B------:R0:W-:Y:S02]  /*13020*/  STL [R1+0x3c], R2 ;  /* 0x00003c0201007387 */ /* 0x0001e40000100800 */
[----:B0-----:R-:W-:Y:S01]  /*13030*/  VIADD R2, R8, -UR4 ;  /* 0x8000000408027c36 */ /* 0x001fe20008000000 */
        /* <DEDUP_REMOVED lines=12> */
.L_x_13284:
[----:B------:R-:W-:-:S13]  /*13100*/  ISETP.NE.AND P0, PT, R3, 0x1, PT ;  /* 0x000000010300780c */ /* 0x000fda0003f05270 */
[----:B------:R-:W0:Y:S02]  /*13110*/  @P0 LDC.64 R4, c[0x0][0x9e8] ;  /* 0x00027a00ff040b82 */ /* 0x000e240000000a00 */
[----:B0-----:R-:W-:-:S05]  /*13120*/  @P0 IMAD.HI.U32 R4, R7, R4, RZ ;  /* 0x0000000407040227 */ /* 0x001fca00078e00ff */
[----:B------:R-:W-:-:S07]  /*13130*/  @P0 SHF.R.U32.HI R7, RZ, R5, R4 ;  /* 0x00000005ff070219 */ /* 0x000fce0000011604 */
.L_x_13285:
[----:B------:R-:W-:Y:S05]  /*13140*/  BSYNC B0 ;  /* 0x0000000000007941 */ /* 0x000fea0003800000 */
.L_x_13283:
[----:B------:R-:W-:-:S05]  /*13150*/  IMAD R3, R7, R3, RZ ;  /* 0x0000000307037224 */ /* 0x000fca00078e02ff */
[----:B------:R-:W-:-:S07]  /*13160*/  VIMNMX R2, R2, R3, !PT ;  /* 0x0000000302027248 */ /* 0x000fce0007fe0100 */
.L_x_13282:
[----:B------:R-:W-:Y:S01]  /*13170*/  SHF.R.S32.HI R3, RZ, 0x1f, R2 ;  /* 0x0000001fff037819 */ /* 0x000fe20000011402 */
[----:B------:R-:W-:Y:S01]  /*13180*/  IMAD.MOV.U32 R5, RZ, RZ, RZ ;  /* 0x000000ffff057224 */ /* 0x000fe200078e00ff */
[----:B------:R-:W-:Y:S01]  /*13190*/  SHF.R.U32.HI R4, RZ, 0x10, R0 ;  /* 0x00000010ff047819 */ /* 0x000fe20000011600 */
[----:B------:R-:W-:Y:S01]  /*131a0*/  BSSY B0, `(.L_x_13286) ;  /* 0x0000029000007945 */ /* 0x000fe20003800000 */
[----:B------:R-:W-:Y:S01]  /*131b0*/  LEA.HI R3, R3, R2, RZ, 0x7 ;  /* 0x0000000203037211 */ /* 0x000fe200078f38ff */
[----:B--2---:R-:W-:Y:S01]  /*131c0*/  IMAD.MOV.U32 R12, RZ, RZ, R5 ;  /* 0x000000ffff0c7224 */ /* 0x004fe200078e0005 */
        /* <DEDUP_REMOVED lines=10> */
[-C--:B-1----:R-:W-:Y:S01]  /*13270*/  IABS R0, R4.reuse ;  /* 0x0000000400007213 */ /* 0x082fe20000000000 */
[----:B------:R-:W-:Y:S01]  /*13280*/  IMAD.MOV.U32 R2, RZ, RZ, RZ ;  /* 0x000000ffff027224 */ /* 0x000fe200078e00ff */
[----:B------:R-:W-:Y:S02]  /*13290*/  IABS R7, R4 ;  /* 0x0000000400077213 */ /* 0x000fe40000000000 */
[----:B------:R-:W1:Y:S03]  /*132a0*/  I2F.RP R8, R0 ;  /* 0x0000000000087306 */ /* 0x000e660000209400 */
[----:B------:R-:W-:-:S05]  /*132b0*/  IMAD.MOV R7, RZ, RZ, -R7 ;  /* 0x000000ffff077224 */ /* 0x000fca00078e0a07 */
[----:B-1----:R-:W1:Y:S02]  /*132c0*/  MUFU.RCP R8, R8 ;  /* 0x0000000800087308 */ /* 0x002e640000001000 */
[----:B-1----:R-:W-:-:S06]  /*132d0*/  VIADD R9, R8, 0xffffffe ;  /* 0x0ffffffe08097836 */ /* 0x002fcc0000000000 */
[----:B------:R-:W0:Y:S02]  /*132e0*/  F2I.FTZ.U32.TRUNC.NTZ R3, R9 ;  /* 0x0000000900037305 */ /* 0x000e24000021f000 */
[----:B0-----:R-:W-:-:S04]  /*132f0*/  IMAD.MOV R5, RZ, RZ, -R3 ;  /* 0x000000ffff057224 */ /* 0x001fc800078e0a03 */
[----:B------:R-:W-:-:S04]  /*13300*/  IMAD R5, R5, R0, RZ ;  /* 0x0000000005057224 */ /* 0x000fc800078e02ff */
        /* <DEDUP_REMOVED lines=18> */
.L_x_13287:
[----:B------:R-:W-:Y:S05]  /*13430*/  BSYNC B0 ;  /* 0x0000000000007941 */ /* 0x000fea0003800000 */
.L_x_13286:
        /* <DEDUP_REMOVED lines=14> */
[----:B------:R-:W3:Y:S08]  /*13520*/  FLO.U32 R0, UR4 ;  /* 0x0000000400007d00 */ /* 0x000ef000080e0000 */
[----:B0-----:R-:W4:Y:S01]  /*13530*/  POPC R5, UR4 ;  /* 0x0000000400057d09 */ /* 0x001f220008000000 */
[----:B---3--:R-:W-:-:S13]  /*13540*/  ISETP.EQ.U32.AND P0, PT, R0, R7, PT ;  /* 0x000000070000720c */ /* 0x008fda0003f02070 */
[----:B----4-:R-:W3:Y:S01]  /*13550*/  @P0 ATOMG.E.ADD.STRONG.GPU PT, R3, desc[UR52][R2.64], R5 ;  /* 0x00000005020309a8 */ /* 0x010ee200081ee1f4 */
[----:B-1----:R-:W0:Y:S02]  /*13560*/  S2R R4, SR_LTMASK ;  /* 0x0000000000047919 */ /* 0x002e240000003900 */
[----:B0-----:R-:W-:-:S04]  /*13570*/  LOP3.LUT R4, R4, UR4, RZ, 0xc0, !PT ;  /* 0x0000000404047c12 */ /* 0x001fc8000f8ec0ff */
[----:B------:R-:W0:Y:S01]  /*13580*/  POPC R7, R4 ;  /* 0x0000000400077309 */ /* 0x000e220000000000 */
[----:B---3--:R-:W0:Y:S02]  /*13590*/  SHFL.IDX PT, R0, R3, R0, 0x1f ;  /* 0x00001f0003007589 */ /* 0x008e2400000e0000 */
[----:B0-----:R-:W-:Y:S01]  /*135a0*/  IADD3 R24, R0, UR37, R7 ;  /* 0x0000002500187c10 */ /* 0x001fe2000fffe007 */
[----:B------:R-:W-:Y:S06]  /*135b0*/  BRA `(.L_x_13290) ;  /* 0x0000003000f47947 */ /* 0x000fec0003800000 */
.L_x_13289:
        /* <DEDUP_REMOVED lines=20> */
.L_x_13292:
[----:B------:R-:W-:Y:S05]  /*13700*/  BSYNC B6 ;  /* 0x0000000000067941 */ /* 0x000fea0003800000 */
.L_x_13291:
        /* <DEDUP_REMOVED lines=20> */
.L_x_13295:
        /* <DEDUP_REMOVED lines=15> */
.L_x_13294:
[----:B------:R-:W-:Y:S05]  /*13940*/  BSYNC B6 ;  /* 0x0000000000067941 */ /* 0x000fea0003800000 */
.L_x_13293:
        /* <DEDUP_REMOVED lines=20> */
.L_x_13390:
        /* <DEDUP_REMOVED lines=10> */
.L_x_13393:
        /* <DEDUP_REMOVED lines=21> */
.L_x_13299:
[----:B---3--:R-:W-:Y:S01]  /*13c80*/  IMAD R0, R18, 0x8, R17 ;  /* 0x0000000812007824 */ /* 0x008fe200078e0211 */
[----:B----4-:R-:W-:-:S04]  /*13c90*/  SHF.L.U32 R2, R28, 0x1f, RZ ;  /* 0x0000001f1c027819 */ /* 0x010fc800000006ff */
[----:B------:R-:W3:Y:S02]  /*13ca0*/  SYNCS.PHASECHK.TRANS64.TRYWAIT P0, [R0+URZ+0x16840], R2 ;  /* 0x01684002000075a7 */ /* 0x000ee4000800017f */
[----:B---3--:R-:W-:Y:S05]  /*13cb0*/  @!P0 BRA `(.L_x_13300) ;  /* 0x00000044005c8947 */ /* 0x008fea0003800000 */
.L_x_13394:
        /* <DEDUP_REMOVED lines=11> */
.L_x_13301:
[----:B---3--:R-:W3:Y:S01]  /*13d70*/  LDL.LU R2, [R1] ;  /* 0x0000000001027983 */ /* 0x008ee20000300800 */
        /* <DEDUP_REMOVED lines=13> */
[----:B------:R-:W-:Y:S02]  /*13e50*/  ULEA UR11, UR11, UR4, 0x7 ;  /* 0x000000040b0b7291 */ /* 0x000fe4000f8e383f */
[----:B------:R-:W-:Y:S01]  /*13e60*/  UIADD3 UR8, UR8, 0xe400, URZ ;  /* 0x0000e40008087890 */ /* 0x000fe2000fffe03f */
[----:B------:R-:W-:-:S08]  /*13e70*/  UMOV UR4, 0x0 ;  /* 0x0000000000047882 */ /* 0x000fd00000000000 */
[----:B------:R4:W-:Y:S01]  /*13e80*/  UTMALDG.4D [UR8], [UR6], desc[UR4] ;  /* 0x00000408060075b4 */ /* 0x0009e20008019000 */
[----:B---3--:R-:W-:-:S04]  /*13e90*/  LOP3.LUT R2, R2, 0xfffffffe, RZ, 0xc0, !PT ;  /* 0xfffffffe02027812 */ /* 0x008fc800078ec0ff */
[----:B------:R-:W-:-:S05]  /*13ea0*/  @P0 LOP3.LUT R2, R2, 0x1, RZ, 0xfc, !PT ;  /* 0x0000000102020812 */ /* 0x000fca00078efcff */
[----:B------:R4:W-:Y:S01]  /*13eb0*/  STL [R1], R2 ;  /* 0x0000000201007387 */ /* 0x0009e20000100800 */
[----:B------:R-:W-:Y:S01]  /*13ec0*/  NOP ;  /* 0x0000000000007918 */ /* 0x000fe20000000000 */
.L_x_13297:
        /* <DEDUP_REMOVED lines=39> */
.L_x_13303:
[----:B------:R-:W-:Y:S05]  /*14140*/  BSYNC B6 ;  /* 0x0000000000067941 */ /* 0x000fea0003800000 */
.L_x_13302:
[----:B------:R-:W3:Y:S01]  /*14150*/  LDL.LU R20, [R1+0x30] ;  /* 0x0000300001147983 */ /* 0x000ee20000300800 */
[----:B------:R-:W-:Y:S01]  /*14160*/  ULDC.64 UR6, c[0x0][0x2e0] ;  /* 0x0000b80000067ab9 */ /* 0x000fe20000000a00 */
[----:B------:R-:W1:Y:S01]  /*14170*/  LDC R9, c[0x0][0x448] ;  /* 0x00011200ff097b82 */ /* 0x000e620000000800 */
[----:B------:R-:W-:Y:S01]  /*14180*/  ULDC.64 UR4, c[0x0][0x2d8] ;  /* 0x0000b60000047ab9 */ /* 0x000fe20000000a00 */
[----:B0-----:R-:W3:Y:S01]  /*14190*/  LDL.LU.64 R2, [R1+0x28] ;  /* 0x0000280001027983 */ /* 0x001ee20000300a00 */
[----:B------:R-:W-:-:S03]  /*141a0*/  ULDC.64 UR8, c[0x0][0x280] ;  /* 0x0000a00000087ab9 */ /* 0x000fc60000000a00 */
[----:B------:R-:W4:Y:S04]  /*141b0*/  LDL.LU R21, [R1+0x38] ;  /* 0x0000380001157983 */ /* 0x000f280000300800 */
[----:B------:R-:W4:Y:S04]  /*141c0*/  LDL.LU R4, [R1+0x10] ;  /* 0x0000100001047983 */ /* 0x000f280000300800 */
[----:B--2---:R-:W2:Y:S01]  /*141d0*/  LDL R12, [R1+0x8] ;  /* 0x00000800010c7983 */ /* 0x004ea20000100800 */
[----:B-1----:R-:W-:-:S13]  /*141e0*/  ISETP.NE.AND P1, PT, R9, 0x1, PT ;  /* 0x000000010900780c */ /* 0x002fda0003f25270 */
[----:B------:R-:W0:Y:S08]  /*141f0*/  @P1 LDC R5, c[0x0][0x450] ;  /* 0x00011400ff051b82 */ /* 0x000e300000000800 */
[----:B------:R-:W1:Y:S01]  /*14200*/  @P1 LDC R8, c[0x0][0x450] ;  /* 0x00011400ff081b82 */ /* 0x000e620000000800 */
[----:B---3--:R-:W-:Y:S02]  /*14210*/  IMAD.MOV.U32 R3, RZ, RZ, R20 ;  /* 0x000000ffff037224 */ /* 0x008fe400078e0014 */
[----:B------:R-:W3:Y:S01]  /*14220*/  S2R R20, SR_TID.X ;  /* 0x0000000000147919 */ /* 0x000ee20000002100 */
[----:B----4-:R-:W-:-:S02]  /*14230*/  IMAD R0, R21, UR6, RZ ;  /* 0x0000000615007c24 */ /* 0x010fc4000f8e02ff */
[----:B------:R-:W-:-:S04]  /*14240*/  IMAD.WIDE.U32 R2, R16, UR4, R2 ;  /* 0x0000000410027c25 */ /* 0x000fc8000f8e0002 */
[----:B------:R-:W-:Y:S01]  /*14250*/  IMAD R3, R16, UR5, R3 ;  /* 0x0000000510037c24 */ /* 0x000fe2000f8e0203 */
[----:B------:R-:W-:Y:S01]  /*14260*/  ULDC.64 UR4, c[0x0][0x2d0] ;  /* 0x0000b40000047ab9 */ /* 0x000fe20000000a00 */
[C---:B------:R-:W-:Y:S02]  /*14270*/  IMAD R0, R4.reuse, UR7, R0 ;  /* 0x0000000704007c24 */ /* 0x040fe4000f8e0200 */
[----:B------:R-:W-:Y:S01]  /*14280*/  IMAD.WIDE.U32 R2, R4, UR6, R2 ;  /* 0x0000000604027c25 */ /* 0x000fe2000f8e0002 */
[----:B------:R-:W-:Y:S01]  /*14290*/  ULDC.64 UR6, c[0x0][0x2c8] ;  /* 0x0000b20000067ab9 */ /* 0x000fe20000000a00 */
[----:B------:R-:W4:Y:S02]  /*142a0*/  @P1 LDC R4, c[0x0][0x44c] ;  /* 0x00011300ff041b82 */ /* 0x000f240000000800 */
[----:B------:R-:W-:Y:S01]  /*142b0*/  IMAD.IADD R3, R3, 0x1, R0 ;  /* 0x0000000103037824 */ /* 0x000fe200078e0200 */
[C---:B---3--:R-:W-:Y:S01]  /*142c0*/  LOP3.LUT R21, R20.reuse, 0x7f, RZ, 0xc0, !PT ;  /* 0x0000007f14157812 */ /* 0x048fe200078ec0ff */
[----:B------:R-:W-:-:S03]  /*142d0*/  IMAD.SHL.U32 R20, R20, 0x10, RZ ;  /* 0x0000001014147824 */ /* 0x000fc600078e00ff */
[----:B------:R-:W-:-:S04]  /*142e0*/  SHF.R.U32.HI R21, RZ, 0x3, R21 ;  /* 0x00000003ff157819 */ /* 0x000fc80000011615 */
[----:B------:R-:W-:-:S05]  /*142f0*/  LOP3.LUT R20, R21, 0x70, R20, 0xf8, !PT ;  /* 0x0000007015147812 */ /* 0x000fca00078ef814 */
[----:B--2---:R-:W-:Y:S02]  /*14300*/  IMAD.IADD R6, R20, 0x1, R12 ;  /* 0x0000000114067824 */ /* 0x004fe400078e020c */
[----:B------:R2:W5:Y:S02]  /*14310*/  LDL R20, [R1+0x4] ;  /* 0x0000040001147983 */ /* 0x0005640000100800 */
[----:B----4-:R-:W-:Y:S01]  /*14320*/  @P1 IMAD.HI.U32 R0, R6, R4, RZ ;  /* 0x0000000406001227 */ /* 0x010fe200078e00ff */
[----:B------:R-:W3:Y:S03]  /*14330*/  S2R R10, SR_TID.X ;  /* 0x00000000000a7919 */ /* 0x000ee60000002100 */
[----:B------:R-:W-:Y:S01]  /*14340*/  IMAD.MOV.U32 R4, RZ, RZ, R6 ;  /* 0x000000ffff047224 */ /* 0x000fe200078e0006 */
[----:B0-----:R-:W-:-:S04]  /*14350*/  @P1 SHF.R.U32.HI R4, RZ, R5, R0 ;  /* 0x00000005ff041219 */ /* 0x001fc80000011600 */
        /* <DEDUP_REMOVED lines=9> */
[----:B------:R-:W-:Y:S02]  /*143f0*/  IMAD R7, R7, UR6, RZ ;  /* 0x0000000607077c24 */ /* 0x000fe4000f8e02ff */
[----:B---3--:R-:W-:Y:S02]  /*14400*/  IMAD.SHL.U32 R21, R10, 0x8, RZ ;  /* 0x000000080a157824 */ /* 0x008fe400078e00ff */
[----:B------:R-:W-:Y:S01]  /*14410*/  IMAD R7, R0, UR7, R7 ;  /* 0x0000000700077c24 */ /* 0x000fe2000f8e0207 */
[C---:B------:R-:W-:Y:S02]  /*14420*/  LEA R0, P0, R4.reuse, UR8, 0x1 ;  /* 0x0000000804007c11 */ /* 0x040fe4000f8008ff */
[----:B------:R-:W-:Y:S01]  /*14430*/  LOP3.LUT R21, R21, 0x38, RZ, 0xc0, !PT ;  /* 0x0000003815157812 */ /* 0x000fe200078ec0ff */
[----:B------:R-:W-:Y:S02]  /*14440*/  IMAD.IADD R5, R5, 0x1, R7 ;  /* 0x0000000105057824 */ /* 0x000fe400078e0207 */
[----:B------:R-:W0:Y:S03]  /*14450*/  @P1 LDC R7, c[0x0][0x44c] ;  /* 0x00011300ff071b82 */ /* 0x000e260000000800 */
[----:B------:R-:W-:Y:S01]  /*14460*/  LEA.HI.X R4, R4, UR9, R5, 0x1, P0 ;  /* 0x0000000904047c11 */ /* 0x000fe200080f0c05 */
[----:B------:R-:W-:-:S04]  /*14470*/  VIADD R5, R6, 0x80 ;  /* 0x0000008006057836 */ /* 0x000fc80000000000 */
[----:B------:R-:W-:Y:S02]  /*14480*/  IMAD.MOV.U32 R6, RZ, RZ, R5 ;  /* 0x000000ffff067224 */ /* 0x000fe400078e0005 */
[----:B0-----:R-:W-:-:S05]  /*14490*/  @P1 IMAD.HI.U32 R7, R5, R7, RZ ;  /* 0x0000000705071227 */ /* 0x001fca00078e00ff */
[----:B-1----:R-:W-:-:S05]  /*144a0*/  @P1 SHF.R.U32.HI R6, RZ, R8, R7 ;  /* 0x00000008ff061219 */ /* 0x002fca0000011607 */
        /* <DEDUP_REMOVED lines=9> */
[----:B------:R-:W-:Y:S02]  /*14540*/  UMOV UR4, 0xffffffff ;  /* 0xffffffff00047882 */ /* 0x000fe40000000000 */
[----:B------:R-:W-:Y:S02]  /*14550*/  IMAD.IADD R3, R3, 0x1, R7 ;  /* 0x0000000103037824 */ /* 0x000fe400078e0207 */
[----:B------:R-:W-:-:S02]  /*14560*/  IMAD R6, R6, UR6, RZ ;  /* 0x0000000606067c24 */ /* 0x000fc4000f8e02ff */
[----:B------:R-:W-:-:S04]  /*14570*/  IMAD.WIDE.U32 R2, R5, UR6, R2 ;  /* 0x0000000605027c25 */ /* 0x000fc8000f8e0002 */
[----:B------:R-:W-:Y:S01]  /*14580*/  IMAD R6, R5, UR7, R6 ;  /* 0x0000000705067c24 */ /* 0x000fe2000f8e0206 */
[----:B------:R-:W-:-:S03]  /*14590*/  LEA R5, P1, R2, UR8, 0x1 ;  /* 0x0000000802057c11 */ /* 0x000fc6000f8208ff */
[----:B------:R-:W-:-:S05]  /*145a0*/  IMAD.IADD R6, R3, 0x1, R6 ;  /* 0x0000000103067824 */ /* 0x000fca00078e0206 */
[----:B------:R-:W-:Y:S01]  /*145b0*/  LEA.HI.X R2, R2, UR9, R6, 0x1, P1 ;  /* 0x0000000902027c11 */ /* 0x000fe200088f0c06 */
[----:B--2---:R-:W-:Y:S06]  /*145c0*/  BRA.DIV UR4, `(.L_x_13304) ;  /* 0x0000003e042c7947 */ /* 0x004fec000b800000 */
[----:B------:R-:W0:Y:S02]  /*145d0*/  S2R R7, SR_TID.X ;  /* 0x0000000000077919 */ /* 0x000e240000002100 */
[----:B0-----:R-:W-:Y:S02]  /*145e0*/  LOP3.LUT R8, R7, 0x7f, RZ, 0xc0, !PT ;  /* 0x0000007f07087812 */ /* 0x001fe400078ec0ff */
[----:B------:R-:W2:Y:S04]  /*145f0*/  LDL.LU R7, [R1+0xc] ;  /* 0x00000c0001077983 */ /* 0x000ea80000300800 */
[----:B------:R-:W3:Y:S01]  /*14600*/  LDL.LU R11, [R1+0x8] ;  /* 0x00000800010b7983 */ /* 0x000ee20000300800 */
[----:B------:R-:W-:-:S03]  /*14610*/  SHF.R.U32.HI R10, RZ, 0x3, R8 ;  /* 0x00000003ff0a7819 */ /* 0x000fc60000011608 */
[----:B------:R-:W0:Y:S01]  /*14620*/  SHFL.IDX PT, R8, R0, RZ, 0x181f ;  /* 0x00181fff00087589 */ /* 0x000e2200000e0000 */
[----:B--2---:R-:W-:-:S03]  /*14630*/  IMAD R3, R7, R9, RZ ;  /* 0x0000000907037224 */ /* 0x004fc600078e02ff */
[----:B------:R-:W1:Y:S01]  /*14640*/  SHFL.IDX PT, R7, R4, RZ, 0x181f ;  /* 0x00181fff04077589 */ /* 0x000e6200000e0000 */
[----:B---3--:R-:W-:-:S05]  /*14650*/  IMAD.IADD R6, R10, 0x1, R11 ;  /* 0x000000010a067824 */ /* 0x008fca00078e020b */
[----:B------:R-:W-:-:S13]  /*14660*/  ISETP.GE.AND P1, PT, R6, R3, PT ;  /* 0x000000030600720c */ /* 0x000fda0003f26270 */
[----:B0-----:R-:W-:-:S05]  /*14670*/  @!P1 LEA R8, P2, R21, R8, 0x1 ;  /* 0x0000000815089211 */ /* 0x001fca00078408ff */
[----:B-1----:R-:W-:-:S04]  /*14680*/  @!P1 IMAD.X R7, RZ, RZ, R7, P2 ;  /* 0x000000ffff079224 */ /* 0x002fc800010e0607 */
[----:B------:R-:W-:Y:S02]  /*14690*/  @!P1 IMAD.MOV.U32 R9, RZ, RZ, R7 ;  /* 0x000000ffff099224 */ /* 0x000fe400078e0007 */
[----:B------:R-:W-:-:S03]  /*146a0*/  VIADD R7, R6, 0x10 ;  /* 0x0000001006077836 */ /* 0x000fc60000000000 */
[----:B------:R-:W-:Y:S01]  /*146b0*/  @!PT LDS RZ, [RZ] ;  /* 0x00000000fffff984 */ /* 0x000fe20000000800 */
[----:B-----5:R0:W-:Y:S02]  /*146c0*/  @!P1 LDGSTS.E.BYPASS.LTC128B.128 [R20+0x8400], desc[UR52][R8.64], !P0 ;  /* 0x0840000008149fae */ /* 0x0201e4000c101d74 */
[----:B------:R-:W-:Y:S02]  /*146d0*/  ISETP.GE.AND P1, PT, R7, R3, PT ;  /* 0x000000030700720c */ /* 0x000fe40003f26270 */
[----:B------:R-:W-:Y:S04]  /*146e0*/  SHFL.IDX PT, R7, R4, 0x1, 0x181f ;  /* 0x00381f0004077f89 */ /* 0x000fe800000e0000 */
[----:B0-----:R-:W0:Y:S07]  /*146f0*/  SHFL.IDX PT, R8, R0, 0x1, 0x181f ;  /* 0x00381f0000087f89 */ /* 0x001e2e00000e0000 */
[----:B0-----:R-:W-:-:S05]  /*14700*/  @!P1 LEA R8, P2, R21, R8, 0x1 ;  /* 0x0000000815089211 */ /* 0x001fca00078408ff */
[----:B------:R-:W-:-:S04]  /*14710*/  @!P1 IMAD.X R7, RZ, RZ, R7, P2 ;  /* 0x000000ffff079224 */ /* 0x000fc800010e0607 */
        /* <DEDUP_REMOVED lines=37> */
[----:B------:R-:W-:Y:S04]  /*14970*/  SHFL.IDX PT, R4, R4, 0x7, 0x181f ;  /* 0x00f81f0004047f89 */ /* 0x000fe800000e0000 */
[----:B0-----:R-:W0:Y:S03]  /*14980*/  SHFL.IDX PT, R8, R0, 0x6, 0x181f ;  /* 0x00d81f0000087f89 */ /* 0x001e2600000e0000 */
[----:B0-----:R-:W-:-:S05]  /*14990*/  @!P1 LEA R8, P2, R21, R8, 0x1 ;  /* 0x0000000815089211 */ /* 0x001fca00078408ff */
[----:B------:R-:W-:-:S04]  /*149a0*/  @!P1 IMAD.X R7, RZ, RZ, R7, P2 ;  /* 0x000000ffff079224 */ /* 0x000fc800010e0607 */
[----:B------:R-:W-:Y:S02]  /*149b0*/  @!P1 IMAD.MOV.U32 R9, RZ, RZ, R7 ;  /* 0x000000ffff099224 */ /* 0x000fe400078e0007 */
[----:B------:R-:W-:Y:S04]  /*149c0*/  SHFL.IDX PT, R7, R5, RZ, 0x181f ;  /* 0x00181fff05077589 */ /* 0x000fe800000e0000 */
[----:B------:R0:W-:Y:S04]  /*149d0*/  @!P1 LDGSTS.E.BYPASS.LTC128B.128 [R20+0xb400], desc[UR52][R8.64], !P0 ;  /* 0x0b40000008149fae */ /* 0x0001e8000c101d74 */
[----:B0-----:R0:W1:Y:S02]  /*149e0*/  SHFL.IDX PT, R8, R0, 0x7, 0x181f ;  /* 0x00f81f0000087f89 */ /* 0x00106400000e0000 */
[----:B0-----:R-:W-:-:S05]  /*149f0*/  VIADD R0, R6, 0x80 ;  /* 0x0000008006007836 */ /* 0x001fca0000000000 */
[----:B------:R-:W-:Y:S01]  /*14a00*/  ISETP.GE.AND P2, PT, R0, R3, PT ;  /* 0x000000030000720c */ /* 0x000fe20003f46270 */
[----:B------:R-:W-:-:S05]  /*14a10*/  VIADD R0, R6, 0x70 ;  /* 0x0000007006007836 */ /* 0x000fca0000000000 */
[----:B------:R-:W-:Y:S02]  /*14a20*/  ISETP.GE.AND P1, PT, R0, R3, PT ;  /* 0x000000030000720c */ /* 0x000fe40003f26270 */
[----:B------:R-:W0:Y:S11]  /*14a30*/  SHFL.IDX PT, R0, R2, RZ, 0x181f ;  /* 0x00181fff02007589 */ /* 0x000e3600000e0000 */
[----:B-1----:R-:W-:-:S05]  /*14a40*/  @!P1 LEA R8, P3, R21, R8, 0x1 ;  /* 0x0000000815089211 */ /* 0x002fca00078608ff */
[----:B------:R-:W-:-:S04]  /*14a50*/  @!P1 IMAD.X R4, RZ, RZ, R4, P3 ;  /* 0x000000ffff049224 */ /* 0x000fc800018e0604 */
[----:B------:R-:W-:-:S05]  /*14a60*/  @!P1 IMAD.MOV.U32 R9, RZ, RZ, R4 ;  /* 0x000000ffff099224 */ /* 0x000fca00078e0004 */
[----:B------:R1:W-:Y:S01]  /*14a70*/  @!P1 LDGSTS.E.BYPASS.LTC128B.128 [R20+0xbc00], desc[UR52][R8.64], !P0 ;  /* 0x0bc0000008149fae */ /* 0x0003e2000c101d74 */
[----:B------:R-:W-:-:S05]  /*14a80*/  @!P2 LEA R7, P1, R21, R7, 0x1 ;  /* 0x000000071507a211 */ /* 0x000fca00078208ff */
[----:B0-----:R-:W-:Y:S02]  /*14a90*/  @!P2 IMAD.X R0, RZ, RZ, R0, P1 ;  /* 0x000000ffff00a224 */ /* 0x001fe400008e0600 */
[----:B-1----:R-:W-:Y:S02]  /*14aa0*/  @!P2 IMAD.MOV.U32 R8, RZ, RZ, R7 ;  /* 0x000000ffff08a224 */ /* 0x002fe400078e0007 */
        /* <DEDUP_REMOVED lines=20> */
.L_x_13419:
[----:B------:R-:W-:Y:S02]  /*14bf0*/  VIADD R6, R6, 0xb0 ;  /* 0x000000b006067836 */ /* 0x000fe40000000000 */
[----:B0-----:R-:W-:-:S03]  /*14c00*/  VIADD R8, R17, 0x16800 ;  /* 0x0001680011087836 */ /* 0x001fc60000000000 */
[----:B------:R-:W-:-:S13]  /*14c10*/  ISETP.GE.AND P1, PT, R6, R3, PT ;  /* 0x000000030600720c */ /* 0x000fda0003f26270 */
[----:B--2---:R-:W-:-:S05]  /*14c20*/  @!P1 LEA R2, P2, R21, R2, 0x1 ;  /* 0x0000000215029211 */ /* 0x004fca00078408ff */
[----:B-1----:R-:W-:-:S05]  /*14c30*/  @!P1 IMAD.X R3, RZ, RZ, R0, P2 ;  /* 0x000000ffff039224 */ /* 0x002fca00010e0600 */
[----:B------:R-:W-:Y:S01]  /*14c40*/  @!PT LDS RZ, [RZ] ;  /* 0x00000000fffff984 */ /* 0x000fe20000000800 */
[----:B------:R-:W-:Y:S01]  /*14c50*/  @!PT LDS RZ, [RZ] ;  /* 0x00000000fffff984 */ /* 0x000fe20000000800 */
[----:B------:R-:W-:Y:S01]  /*14c60*/  @!PT LDS RZ, [RZ] ;  /* 0x00000000fffff984 */ /* 0x000fe20000000800 */
[----:B------:R0:W-:Y:S01]  /*14c70*/  @!P1 LDGSTS.E.BYPASS.LTC128B.128 [R20+0xdc00], desc[UR52][R2.64], !P0 ;  /* 0x0dc0000002149fae */ /* 0x0001e2000c101d74 */
[----:B------:R-:W-:Y:S01]  /*14c80*/  PLOP3.LUT P0, PT, PT, PT, PT, 0x80, 0x0 ;  /* 0x000000000000781c */ /* 0x000fe20003f0f070 */
[----:B------:R-:W-:-:S12]  /*14c90*/  NOP ;  /* 0x0000000000007918 */ /* 0x000fd80000000000 */
.L_x_13305:
        /* <DEDUP_REMOVED lines=18> */
.L_x_13420:
[----:B------:R-:W-:Y:S05]  /*14dc0*/  BSYNC B0 ;  /* 0x0000000000007941 */ /* 0x000fea0003800000 */
.L_x_13306:
        /* <DEDUP_REMOVED lines=56> */
.L_x_13314:
[----:B------:R-:W-:Y:S01]  /*15150*/  IMAD R2, R7, 0x8, R17 ;  /* 0x0000000807027824 */ /* 0x000fe200078e0211 */
[----:B------:R-:W-:Y:S01]  /*15160*/  SHF.L.U32 R3, R9, 0x1f, RZ ;  /* 0x0000001f09037819 */ /* 0x000fe200000006ff */
[----:B------:R-:W-:Y:S03]  /*15170*/  BSSY B3, `(.L_x_13315) ;  /* 0x0000003000037945 */ /* 0x000fe60003800000 */
[----:B------:R-:W1:Y:S02]  /*15180*/  SYNCS.PHASECHK.TRANS64.TRYWAIT P0, [R2+URZ+0x16840], R3 ;  /* 0x01684003020075a7 */ /* 0x000e64000800017f */
[----:B-1----:R-:W-:Y:S05]  /*15190*/  @!P0 BRA `(.L_x_13316) ;  /* 0x00000040000c8947 */ /* 0x002fea0003800000 */
.L_x_13421:
[----:B------:R-:W-:Y:S05]  /*151a0*/  BSYNC B3 ;  /* 0x0000000000037941 */ /* 0x000fea0003800000 */
.L_x_13315:
        /* <DEDUP_REMOVED lines=12> */
.L_x_13318:
[----:B------:R-:W-:Y:S05]  /*15270*/  BSYNC B3 ;  /* 0x0000000000037941 */ /* 0x000fea0003800000 */
.L_x_13317:
        /* <DEDUP_REMOVED lines=11> */
.L_x_13319:
        /* <DEDUP_REMOVED lines=15> */
.L_x_13422:
[----:B------:R-:W-:Y:S05]  /*15420*/  BSYNC B3 ;  /* 0x0000000000037941 */ /* 0x000fea0003800000 */
.L_x_13320:
        /* <DEDUP_REMOVED lines=12> */
.L_x_13323:
[----:B------:R-:W-:Y:S05]  /*154f0*/  BSYNC B3 ;  /* 0x0000000000037941 */ /* 0x000fea0003800000 */
.L_x_13322:
        /* <DEDUP_REMOVED lines=11> */
.L_x_13324:
        /* <DEDUP_REMOVED lines=12> */
.L_x_13313:
[----:B------:R-:W-:Y:S05]  /*15670*/  BSYNC B1 ;  /* 0x0000000000017941 */ /* 0x000fea0003800000 */
.L_x_13312:
[----:B------:R-:W2:Y:S01]  /*15680*/  LDL.LU R0, [R1+0x1c] ;  /* 0x00001c0001007983 */ /* 0x000ea20000300800 */
[----:B------:R-:W-:Y:S02]  /*15690*/  IMAD.MOV.U32 R18, RZ, RZ, R7 ;  /* 0x000000ffff127224 */ /* 0x000fe400078e0007 */
[----:B------:R-:W-:Y:S02]  /*156a0*/  IMAD.MOV.U32 R28, RZ, RZ, R9 ;  /* 0x000000ffff1c7224 */ /* 0x000fe400078e0009 */
[----:B--2---:R-:W-:-:S07]  /*156b0*/  VIADD R0, R0, 0xfffffffd ;  /* 0xfffffffd00007836 */ /* 0x004fce0000000000 */
.L_x_13311:
[----:B------:R-:W-:Y:S05]  /*156c0*/  BSYNC B2 ;  /* 0x0000000000027941 */ /* 0x000fea0003800000 */
.L_x_13310:
[----:B------:R-:W-:-:S05]  /*156d0*/  VIADD R3, R10, 0xfffffffe ;  /* 0xfffffffe0a037836 */ /* 0x000fca0000000000 */
[----:B------:R-:W-:-:S13]  /*156e0*/  ISETP.NE.AND P0, PT, R3, R6, PT ;  /* 0x000000060300720c */ /* 0x000fda0003f05270 */
[----:B------:R-:W-:Y:S05]  /*156f0*/  @!P0 BRA `(.L_x_13309) ;  /* 0x0000000c009c8947 */ /* 0x000fea0003800000 */
[----:B------:R-:W-:-:S07]  /*15700*/  IMAD.MOV.U32 R4, RZ, RZ, R19 ;  /* 0x000000ffff047224 */ /* 0x000fce00078e0013 */
.L_x_13351:
        /* <DEDUP_REMOVED lines=32> */
.L_x_13327:
[----:B------:R-:W-:Y:S01]  /*15910*/  IMAD R2, R6, 0x8, R17 ;  /* 0x0000000806027824 */ /* 0x000fe200078e0211 */
[----:B------:R-:W-:Y:S01]  /*15920*/  SHF.L.U32 R3, R7, 0x1f, RZ ;  /* 0x0000001f07037819 */ /* 0x000fe200000006ff */
[----:B------:R-:W-:Y:S03]  /*15930*/  BSSY B2, `(.L_x_13328) ;  /* 0x0000003000027945 */ /* 0x000fe60003800000 */
[----:B------:R-:W1:Y:S02]  /*15940*/  SYNCS.PHASECHK.TRANS64.TRYWAIT P0, [R2+URZ+0x16840], R3 ;  /* 0x01684003020075a7 */ /* 0x000e64000800017f */
[----:B-1----:R-:W-:Y:S05]  /*15950*/  @!P0 BRA `(.L_x_13329) ;  /* 0x0000003800448947 */ /* 0x002fea0003800000 */
.L_x_13423:
[----:B------:R-:W-:Y:S05]  /*15960*/  BSYNC B2 ;  /* 0x0000000000027941 */ /* 0x000fea0003800000 */
.L_x_13328:
        /* <DEDUP_REMOVED lines=12> */
.L_x_13331:
[----:B------:R-:W-:Y:S05]  /*15a30*/  BSYNC B2 ;  /* 0x0000000000027941 */ /* 0x000fea0003800000 */
.L_x_13330:
        /* <DEDUP_REMOVED lines=11> */
.L_x_13332:
        /* <DEDUP_REMOVED lines=15> */
.L_x_13424:
[----:B------:R-:W-:Y:S05]  /*15be0*/  BSYNC B2 ;  /* 0x0000000000027941 */ /* 0x000fea0003800000 */
.L_x_13333:
[----:B------:R-:W-:Y:S01]  /*15bf0*/  BSSY B2, `(.L_x_13335) ;  /* 0x000000b000027945 */ /* 0x000fe20003800000 */
[----:B------:R-:W-:Y:S02]  /*15c00*/  IMAD.MOV.U32 R2, RZ, RZ, 0x0 ;  /* 0x00000000ff027424 */ /* 0x000fe400078e00ff */
[----:B0-----:R-:W-:Y:S01]  /*15c10*/  IMAD.MOV.U32 R3, RZ, RZ, 0x14f00000 ;  /* 0x14f00000ff037424 */ /* 0x001fe200078e00ff */
        /* <DEDUP_REMOVED lines=8> */
.L_x_13336:
[----:B------:R-:W-:Y:S05]  /*15ca0*/  BSYNC B2 ;  /* 0x0000000000027941 */ /* 0x000fea0003800000 */
.L_x_13335:
        /* <DEDUP_REMOVED lines=10> */
.L_x_13337:
        /* <DEDUP_REMOVED lines=12> */
.L_x_13326:
[----:B------:R-:W-:Y:S05]  /*15e10*/  BSYNC B1 ;  /* 0x0000000000017941 */ /* 0x000fea0003800000 */
.L_x_13325:
        /* <DEDUP_REMOVED lines=32> */
.L_x_13340:
[----:B------:R-:W-:Y:S01]  /*16020*/  IMAD R2, R18, 0x8, R17 ;  /* 0x0000000812027824 */ /* 0x000fe200078e0211 */
[----:B------:R-:W-:Y:S01]  /*16030*/  SHF.L.U32 R3, R28, 0x1f, RZ ;  /* 0x0000001f1c037819 */ /* 0x000fe200000006ff */
[----:B------:R-:W-:Y:S03]  /*16040*/  BSSY B2, `(.L_x_13341) ;  /* 0x0000003000027945 */ /* 0x000fe60003800000 */
[----:B------:R-:W1:Y:S02]  /*16050*/  SYNCS.PHASECHK.TRANS64.TRYWAIT P0, [R2+URZ+0x16840], R3 ;  /* 0x01684003020075a7 */ /* 0x000e64000800017f */
[----:B-1----:R-:W-:Y:S05]  /*16060*/  @!P0 BRA `(.L_x_13342) ;  /* 0x0000003000a88947 */ /* 0x002fea0003800000 */
.L_x_13425:
[----:B------:R-:W-:Y:S05]  /*16070*/  BSYNC B2 ;  /* 0x0000000000027941 */ /* 0x000fea0003800000 */
.L_x_13341:
        /* <DEDUP_REMOVED lines=12> */
.L_x_13344:
[----:B------:R-:W-:Y:S05]  /*16140*/  BSYNC B2 ;  /* 0x0000000000027941 */ /* 0x000fea0003800000 */
.L_x_13343:
        /* <DEDUP_REMOVED lines=8> */
[----:B------:R-:W-:Y:S01]  /*161d0*/  VIADD R3, R3, 0x30 ;  /* 0x0000003003037836 */ /* 0x000fe20000000000 */
[----:B------:R-:W-:Y:S01]  /*161e0*/  UMOV UR6, 0x0 ;  /* 0x0000000000067882 */ /* 0x000fe20000000000 */
[----:B------:R-:W-:Y:S01]  /*161f0*/  IMAD R11, R10, 0x80, R26 ;  /* 0x000000800a0b7824 */ /* 0x000fe200078e021a */
[----:B------:R-:W-:-:S09]  /*16200*/  UMOV UR7, 0x14f00000 ;  /* 0x14f0000000077882 */ /* 0x000fd20000000000 */
.L_x_13345:
        /* <DEDUP_REMOVED lines=15> */
.L_x_13426:
[----:B------:R-:W-:Y:S05]  /*16300*/  BSYNC B2 ;  /* 0x0000000000027941 */ /* 0x000fea0003800000 */
.L_x_13346:
        /* <DEDUP_REMOVED lines=11> */
.L_x_13349:
[----:B------:R-:W-:Y:S05]  /*163c0*/  BSYNC B2 ;  /* 0x0000000000027941 */ /* 0x000fea0003800000 */
.L_x_13348:
        /* <DEDUP_REMOVED lines=10> */
.L_x_13350:
        /* <DEDUP_REMOVED lines=12> */
.L_x_13339:
[----:B------:R-:W-:Y:S05]  /*16530*/  BSYNC B1 ;  /* 0x0000000000017941 */ /* 0x000fea0003800000 */
.L_x_13338:
[----:B------:R-:W-:Y:S01]  /*16540*/  ISETP.GT.AND P0, PT, R9, R29, PT ;  /* 0x0000001d0900720c */ /* 0x000fe20003f04270 */
[----:B------:R-:W-:-:S12]  /*16550*/  VIADD R0, R0, 0xfffffffe ;  /* 0xfffffffe00007836 */ /* 0x000fd80000000000 */
[----:B------:R-:W-:Y:S05]  /*16560*/  @P0 BRA `(.L_x_13351) ;  /* 0xfffffff000680947 */ /* 0x000fea000383ffff */
.L_x_13309:
[----:B------:R-:W-:Y:S05]  /*16570*/  BSYNC B0 ;  /* 0x0000000000007941 */ /* 0x000fea0003800000 */
.L_x_13308:
        /* <DEDUP_REMOVED lines=17> */
.L_x_13353:
[----:B------:R-:W-:Y:S05]  /*16690*/  BSYNC B0 ;  /* 0x0000000000007941 */ /* 0x000fea0003800000 */
.L_x_13352:
        /* <DEDUP_REMOVED lines=10> */
.L_x_13427:
[----:B------:R-:W-:Y:S05]  /*16740*/  BSYNC B1 ;  /* 0x0000000000017941 */ /* 0x000fea0003800000 */
.L_x_13356:
        /* <DEDUP_REMOVED lines=9> */
.L_x_13359:
[----:B------:R-:W-:Y:S05]  /*167e0*/  BSYNC B1 ;  /* 0x0000000000017941 */ /* 0x000fea0003800000 */
.L_x_13358:
        /* <DEDUP_REMOVED lines=10> */
.L_x_13360:
        /* <DEDUP_REMOVED lines=10> */
.L_x_13355:
[----:B------:R-:W-:Y:S05]  /*16930*/  BSYNC B0 ;  /* 0x0000000000007941 */ /* 0x000fea0003800000 */
.L_x_13354:
[----:B------:R-:W-:-:S05]  /*16940*/  VIADD R18, R18, 0x1 ;  /* 0x0000000112127836 */ /* 0x000fca0000000000 */
[----:B------:R-:W-:-:S04]  /*16950*/  ISETP.NE.AND P0, PT, R18, 0x2, PT ;  /* 0x000000021200780c */ /* 0x000fc80003f05270 */
[----:B------:R-:W-:Y:S02]  /*16960*/  SEL R3, RZ, 0x1, P0 ;  /* 0x00000001ff037807 */ /* 0x000fe40000000000 */
[----:B------:R-:W-:Y:S02]  /*16970*/  SEL R18, R18, RZ, P0 ;  /* 0x000000ff12127207 */ /* 0x000fe40000000000 */
[----:B------:R-:W-:-:S07]  /*16980*/  LOP3.LUT R28, R28, R3, RZ, 0x3c, !PT ;  /* 0x000000031c1c7212 */ /* 0x000fce00078e3cff */
.L_x_13290:
[----:B------:R-:W-:Y:S05]  /*16990*/  BSYNC B7 ;  /* 0x0000000000077941 */ /* 0x000fea0003800000 */
.L_x_13288:
        /* <DEDUP_REMOVED lines=12> */
.L_x_13361:
        /* <DEDUP_REMOVED lines=8> */
[----:B01----:R-:W0:Y:S08]  /*16ae0*/  @!P1 LDC.64 R4, c[0x0][0xc80] ;  /* 0x00032000ff049b82 */ /* 0x003e300000000a00 */
[----:B------:R-:W1:Y:S01]  /*16af0*/  @!P1 LDC.64 R2, c[0x0][0xc78] ;  /* 0x00031e00ff029b82 */ /* 0x000e620000000a00 */
[----:B0-----:R-:W-:-:S06]  /*16b00*/  @!P1 IMAD.WIDE R4, R7, 0x4, R4 ;  /* 0x0000000407049825 */ /* 0x001fcc00078e0204 */
[----:B------:R-:W3:Y:S01]  /*16b10*/  @!P1 LDG.E R4, desc[UR52][R4.64] ;  /* 0x0000003404049981 */ /* 0x000ee2000c1e1900 */
[----:B-1----:R-:W-:-:S06]  /*16b20*/  @!P1 IMAD.WIDE R2, R7, 0x4, R2 ;  /* 0x0000000407029825 */ /* 0x002fcc00078e0202 */
[----:B------:R-:W4:Y:S01]  /*16b30*/  @!P1 LDG.E R2, desc[UR52][R2.64] ;  /* 0x0000003402029981 */ /* 0x000f22000c1e1900 */
[----:B------:R-:W-:Y:S02]  /*16b40*/  IMAD.MOV.U32 R25, RZ, RZ, RZ ;  /* 0x000000ffff197224 */ /* 0x000fe400078e00ff */
[----:B------:R-:W-:Y:S01]  /*16b50*/  IMAD.MOV.U32 R8, RZ, RZ, RZ ;  /* 0x000000ffff087224 */ /* 0x000fe200078e00ff */
[C---:B------:R-:W-:Y:S02]  /*16b60*/  ISETP.GE.U32.AND P2, PT, R9.reuse, 0x2, PT ;  /* 0x000000020900780c */ /* 0x040fe40003f46070 */
[C---:B------:R-:W-:Y:S02]  /*16b70*/  ISETP.GE.U32.AND P3, PT, R9.reuse, 0x4, PT ;  /* 0x000000040900780c */ /* 0x040fe40003f66070 */
[C---:B------:R-:W-:Y:S02]  /*16b80*/  ISETP.GE.U32.AND P4, PT, R9.reuse, 0x8, PT ;  /* 0x000000080900780c */ /* 0x040fe40003f86070 */
[----:B------:R-:W-:Y:S01]  /*16b90*/  ISETP.GE.U32.AND P5, PT, R9, 0x10, PT ;  /* 0x000000100900780c */ /* 0x000fe20003fa6070 */
[----:B------:R-:W-:Y:S04]  /*16ba0*/  SHFL.IDX PT, R0, R24, RZ, 0x1f ;  /* 0x00001fff18007589 */ /* 0x000fe800000e0000 */
[----:B------:R0:W-:Y:S02]  /*16bb0*/  SHFL.IDX PT, R6, R24, 0x1, 0x1f ;  /* 0x00201f0018067f89 */ /* 0x0001e400000e0000 */
[----:B0-----:R-:W-:-:S02]  /*16bc0*/  IMAD.MOV.U32 R24, RZ, RZ, RZ ;  /* 0x000000ffff187224 */ /* 0x001fc400078e00ff */
[----:B---3--:R-:W-:Y:S02]  /*16bd0*/  @!P1 IMAD.MOV.U32 R25, RZ, RZ, R4 ;  /* 0x000000ffff199224 */ /* 0x008fe400078e0004 */
[----:B----4-:R-:W-:-:S04]  /*16be0*/  @!P1 IMAD.MOV.U32 R8, RZ, RZ, R2 ;  /* 0x000000ffff089224 */ /* 0x010fc800078e0002 */
[----:B------:R-:W-:-:S05]  /*16bf0*/  IMAD R13, R8, R25, RZ ;  /* 0x00000019080d7224 */ /* 0x000fca00078e02ff */
[----:B------:R-:W0:Y:S01]  /*16c00*/  SHFL.UP PT, R14, R13, 0x1, RZ ;  /* 0x042000000d0e7989 */ /* 0x000e2200000e00ff */
[----:B------:R-:W-:-:S04]  /*16c10*/  ISETP.NE.AND P1, PT, R9, RZ, PT ;  /* 0x000000ff0900720c */ /* 0x000fc80003f25270 */
        /* <DEDUP_REMOVED lines=15> */
.L_x_13437:
[----:B------:R-:W-:Y:S02]  /*16d10*/  ULDC UR4, c[0x0][0xc38] ;  /* 0x00030e0000047ab9 */ /* 0x000fe40000000800 */
[----:B------:R-:W-:-:S04]  /*16d20*/  IMAD.U32 R4, RZ, RZ, UR4 ;  /* 0x00000004ff047e24 */ /* 0x000fc8000f8e00ff */
[----:B-1----:R-:W-:-:S04]  /*16d30*/  IMAD R5, R14, R4, RZ ;  /* 0x000000040e057224 */ /* 0x002fc800078e02ff */
[----:B------:R-:W-:-:S05]  /*16d40*/  IMAD.IADD R6, R6, 0x1, R5 ;  /* 0x0000000106067824 */ /* 0x000fca00078e0205 */
[----:B------:R-:W-:-:S13]  /*16d50*/  ISETP.GT.AND P6, PT, R6, R0, PT ;  /* 0x000000000600720c */ /* 0x000fda0003fc4270 */
[----:B------:R-:W-:Y:S05]  /*16d60*/  @P6 BRA `(.L_x_13364) ;  /* 0x0000000000a46947 */ /* 0x000fea0003800000 */
.L_x_13367:
[----:B------:R-:W1:Y:S01]  /*16d70*/  LDC R2, c[0x0][0xc3c] ;  /* 0x00030f00ff027b82 */ /* 0x000e620000000800 */
[----:B------:R-:W-:-:S05]  /*16d80*/  VIADD R27, R27, 0x1f ;  /* 0x0000001f1b1b7836 */ /* 0x000fca0000000000 */
[----:B-1----:R-:W-:-:S13]  /*16d90*/  ISETP.GE.AND P6, PT, R27, R2, PT ;  /* 0x000000021b00720c */ /* 0x002fda0003fc6270 */
[----:B------:R-:W-:Y:S05]  /*16da0*/  @P6 BRA `(.L_x_13365) ;  /* 0x0000000800bc6947 */ /* 0x000fea0003800000 */
[----:B0-----:R-:W0:Y:S01]  /*16db0*/  S2R R3, SR_TID.X ;  /* 0x0000000000037919 */ /* 0x001e220000002100 */
[----:B------:R-:W-:Y:S01]  /*16dc0*/  IMAD.MOV.U32 R25, RZ, RZ, RZ ;  /* 0x000000ffff197224 */ /* 0x000fe200078e00ff */
[----:B0-----:R-:W-:-:S05]  /*16dd0*/  LOP3.LUT R3, R3, 0x1f, RZ, 0xc0, !PT ;  /* 0x0000001f03037812 */ /* 0x001fca00078ec0ff */
[----:B------:R-:W-:-:S05]  /*16de0*/  IMAD.IADD R7, R27, 0x1, R3 ;  /* 0x000000011b077824 */ /* 0x000fca00078e0203 */
[----:B------:R-:W-:-:S13]  /*16df0*/  ISETP.GE.OR P6, PT, R7, R2, !P0 ;  /* 0x000000020700720c */ /* 0x000fda00047c6670 */
[----:B------:R-:W0:Y:S08]  /*16e00*/  @!P6 LDC.64 R2, c[0x0][0xc80] ;  /* 0x00032000ff02eb82 */ /* 0x000e300000000a00 */
[----:B------:R-:W1:Y:S01]  /*16e10*/  @!P6 LDC.64 R4, c[0x0][0xc78] ;  /* 0x00031e00ff04eb82 */ /* 0x000e620000000a00 */
[----:B------:R-:W-:Y:S02]  /*16e20*/  IMAD.MOV.U32 R8, RZ, RZ, RZ ;  /* 0x000000ffff087224 */ /* 0x000fe400078e00ff */
[----:B0-----:R-:W-:-:S05]  /*16e30*/  @!P6 IMAD.WIDE R2, R7, 0x4, R2 ;  /* 0x000000040702e825 */ /* 0x001fca00078e0202 */
[----:B------:R1:W3:Y:S02]  /*16e40*/  @!P6 LDG.E R25, desc[UR52][R2.64] ;  /* 0x000000340219e981 */ /* 0x0002e4000c1e1900 */
[----:B-1----:R-:W-:-:S05]  /*16e50*/  @!P6 IMAD.WIDE R2, R7, 0x4, R4 ;  /* 0x000000040702e825 */ /* 0x002fca00078e0204 */
        /* <DEDUP_REMOVED lines=20> */
.L_x_13445:
[----:B------:R-:W-:Y:S02]  /*16fa0*/  ULDC UR4, c[0x0][0xc38] ;  /* 0x00030e0000047ab9 */ /* 0x000fe40000000800 */
[----:B------:R-:W-:-:S04]  /*16fb0*/  IMAD.U32 R4, RZ, RZ, UR4 ;  /* 0x00000004ff047e24 */ /* 0x000fc8000f8e00ff */
[----:B-1----:R-:W-:-:S04]  /*16fc0*/  IMAD R5, R14, R4, RZ ;  /* 0x000000040e057224 */ /* 0x002fc800078e02ff */
[----:B------:R-:W-:-:S05]  /*16fd0*/  IMAD.IADD R6, R5, 0x1, R6 ;  /* 0x0000000105067824 */ /* 0x000fca00078e0206 */
[----:B------:R-:W-:-:S13]  /*16fe0*/  ISETP.GT.AND P6, PT, R6, R0, PT ;  /* 0x000000000600720c */ /* 0x000fda0003fc4270 */
[----:B------:R-:W-:Y:S05]  /*16ff0*/  @!P6 BRA `(.L_x_13367) ;  /* 0xfffffffc005ce947 */ /* 0x000fea000383ffff */
.L_x_13364:
[----:B------:R-:W-:Y:S01]  /*17000*/  IMAD.IADD R5, R6, 0x1, -R5 ;  /* 0x0000000106057824 */ /* 0x000fe200078e0a05 */
[----:B------:R-:W-:-:S03]  /*17010*/  UMOV UR4, 0xffffffff ;  /* 0xffffffff00047882 */ /* 0x000fc60000000000 */
[----:B------:R-:W-:-:S05]  /*17020*/  IMAD R7, R3, R4, R5 ;  /* 0x0000000403077224 */ /* 0x000fca00078e0205 */
[----:B------:R-:W-:Y:S01]  /*17030*/  ISETP.GT.AND P6, PT, R7, R0, PT ;  /* 0x000000000700720c */ /* 0x000fe20003fc4270 */
[----:B------:R-:W-:-:S12]  /*17040*/  BRA.DIV UR4, `(.L_x_13368) ;  /* 0x0000002a04dc7947 */ /* 0x000fd8000b800000 */
[----:B------:R-:W-:-:S04]  /*17050*/  VOTE.ANY R2, PT, !P6 ;  /* 0x0000000000027806 */ /* 0x000fc800070e0100 */
[----:B--2---:R-:W1:Y:S02]  /*17060*/  POPC R12, R2 ;  /* 0x00000002000c7309 */ /* 0x004e640000000000 */
[----:B-1----:R1:W2:Y:S01]  /*17070*/  SHFL.IDX PT, R25, R25, R12, 0x1f ;  /* 0x00001f0c19197589 */ /* 0x0022a200000e0000 */
[----:B------:R-:W-:-:S03]  /*17080*/  IMAD.IADD R27, R12, 0x1, R27 ;  /* 0x000000010c1b7824 */ /* 0x000fc600078e021b */
[----:B------:R1:W3:Y:S04]  /*17090*/  SHFL.IDX PT, R8, R8, R12, 0x1f ;  /* 0x00001f0c08087589 */ /* 0x0002e800000e0000 */
.L_x_13450:
[----:B------:R-:W-:-:S13]  /*170a0*/  ISETP.NE.AND P0, PT, R2, RZ, PT ;  /* 0x000000ff0200720c */ /* 0x000fda0003f05270 */
[----:B------:R-:W-:Y:S05]  /*170b0*/  @!P0 BRA `(.L_x_13369) ;  /* 0x0000000000108947 */ /* 0x000fea0003800000 */
[----:B------:R-:W-:Y:S01]  /*170c0*/  UMOV UR4, 0xffffffff ;  /* 0xffffffff00047882 */ /* 0x000fe20000000000 */
[----:B-1----:R-:W-:Y:S02]  /*170d0*/  VIADD R12, R12, 0xffffffff ;  /* 0xffffffff0c0c7836 */ /* 0x002fe40000000000 */
[----:B------:R-:W-:Y:S05]  /*170e0*/  BRA.DIV UR4, `(.L_x_13370) ;  /* 0x0000002e04107947 */ /* 0x000fea000b800000 */
[----:B------:R4:W1:Y:S02]  /*170f0*/  SHFL.IDX PT, R24, R3, R12, 0x1f ;  /* 0x00001f0c03187589 */ /* 0x00086400000e0000 */
.L_x_13369:
[----:B---3--:R-:W-:Y:S01]  /*17100*/  ISETP.NE.AND P0, PT, R8, 0x1, PT ;  /* 0x000000010800780c */ /* 0x008fe20003f05270 */
[----:B-1----:R-:W-:-:S04]  /*17110*/  IMAD R24, R24, R4, R5 ;  /* 0x0000000418187224 */ /* 0x002fc800078e0205 */
[----:B------:R-:W-:-:S08]  /*17120*/  IMAD.IADD R0, R0, 0x1, -R24 ;  /* 0x0000000100007824 */ /* 0x000fd000078e0a18 */
[----:B------:R-:W-:Y:S05]  /*17130*/  @!P0 BRA `(.L_x_13371) ;  /* 0x0000000000dc8947 */ /* 0x000fea0003800000 */
[----:B--2---:R-:W-:Y:S02]  /*17140*/  IABS R4, R25 ;  /* 0x0000001900047213 */ /* 0x004fe40000000000 */
[----:B------:R-:W-:Y:S02]  /*17150*/  IABS R5, R8 ;  /* 0x0000000800057213 */ /* 0x000fe40000000000 */
[----:B------:R-:W1:Y:S08]  /*17160*/  I2F.RP R6, R4 ;  /* 0x0000000400067306 */ /* 0x000e700000209400 */
[----:B------:R-:W2:Y:S08]  /*17170*/  I2F.RP R9, R5 ;  /* 0x0000000500097306 */ /* 0x000eb00000209400 */
[----:B-1----:R-:W1:Y:S08]  /*17180*/  MUFU.RCP R6, R6 ;  /* 0x0000000600067308 */ /* 0x002e700000001000 */
[----:B--2---:R-:W-:Y:S01]  /*17190*/  MUFU.RCP R9, R9 ;  /* 0x0000000900097308 */ /* 0x004fe20000001000 */
[----:B-1----:R-:W-:-:S07]  /*171a0*/  VIADD R2, R6, 0xffffffe ;  /* 0x0ffffffe06027836 */ /* 0x002fce0000000000 */
[----:B0---4-:R0:W1:Y:S02]  /*171b0*/  F2I.FTZ.U32.TRUNC.NTZ R3, R2 ;  /* 0x0000000200037305 */ /* 0x011064000021f000 */
[----:B0-----:R-:W-:Y:S02]  /*171c0*/  IMAD.MOV.U32 R2, RZ, RZ, RZ ;  /* 0x000000ffff027224 */ /* 0x001fe400078e00ff */
[----:B-1----:R-:W-:-:S04]  /*171d0*/  IMAD.MOV R7, RZ, RZ, -R3 ;  /* 0x000000ffff077224 */ /* 0x002fc800078e0a03 */
[----:B------:R-:W-:-:S04]  /*171e0*/  IMAD R7, R7, R4, RZ ;  /* 0x0000000407077224 */ /* 0x000fc800078e02ff */
[----:B------:R-:W-:Y:S01]  /*171f0*/  IMAD.HI.U32 R3, R3, R7, R2 ;  /* 0x0000000703037227 */ /* 0x000fe200078e0002 */
[----:B------:R-:W-:Y:S02]  /*17200*/  IABS R7, R0 ;  /* 0x0000000000077213 */ /* 0x000fe40000000000 */
[----:B------:R-:W-:-:S03]  /*17210*/  IABS R2, R25 ;  /* 0x0000001900027213 */ /* 0x000fc60000000000 */
[----:B------:R-:W-:-:S04]  /*17220*/  IMAD.HI.U32 R6, R3, R7, RZ ;  /* 0x0000000703067227 */ /* 0x000fc800078e00ff */
[----:B------:R-:W-:Y:S02]  /*17230*/  IMAD.MOV R2, RZ, RZ, -R2 ;  /* 0x000000ffff027224 */ /* 0x000fe400078e0a02 */
[----:B------:R-:W-:Y:S02]  /*17240*/  VIADD R3, R9, 0xffffffe ;  /* 0x0ffffffe09037836 */ /* 0x000fe40000000000 */
        /* <DEDUP_REMOVED lines=38> */
.L_x_13371:
[----:B0---4-:R-:W0:Y:S02]  /*174b0*/  LDC.64 R2, c[0x0][0xc90] ;  /* 0x00032400ff027b82 */ /* 0x011e240000000a00 */
        /* <DEDUP_REMOVED lines=59> */
.L_x_13372:
[----:B------:R-:W-:-:S05]  /*17870*/  LOP3.LUT R0, RZ, R3, RZ, 0x33, !PT ;  /* 0x00000003ff007212 */ /* 0x000fca00078e33ff */
[----:B------:R-:W-:Y:S01]  /*17880*/  IMAD.IADD R25, R25, 0x1, R0 ;  /* 0x0000000119197824 */ /* 0x000fe200078e0200 */
[----:B------:R-:W-:Y:S06]  /*17890*/  BRA `(.L_x_13373) ;  /* 0x00000000001c7947 */ /* 0x000fec0003800000 */
.L_x_13365:
[----:B------:R-:W-:Y:S01]  /*178a0*/  UMOV UR4, URZ ;  /* 0x0000003f00047c82 */ /* 0x000fe20008000000 */
[----:B------:R-:W-:Y:S01]  /*178b0*/  UMOV UR5, URZ ;  /* 0x0000003f00057c82 */ /* 0x000fe20008000000 */
[----:B------:R-:W-:Y:S01]  /*178c0*/  ULDC UR6, c[0x0][0xc3c] ;  /* 0x00030f0000067ab9 */ /* 0x000fe20000000800 */
[----:B------:R-:W-:Y:S02]  /*178d0*/  IMAD.MOV.U32 R24, RZ, RZ, R0 ;  /* 0x000000ffff187224 */ /* 0x000fe400078e0000 */
[----:B------:R-:W-:Y:S02]  /*178e0*/  IMAD.U32 R25, RZ, RZ, UR4 ;  /* 0x00000004ff197e24 */ /* 0x000fe4000f8e00ff */
[----:B------:R-:W-:Y:S02]  /*178f0*/  IMAD.U32 R26, RZ, RZ, UR5 ;  /* 0x00000005ff1a7e24 */ /* 0x000fe4000f8e00ff */
[----:B------:R-:W-:-:S07]  /*17900*/  IMAD.U32 R27, RZ, RZ, UR6 ;  /* 0x00000006ff1b7e24 */ /* 0x000fce000f8e00ff */
.L_x_13373:
[----:B------:R-:W1:Y:S01]  /*17910*/  S2R R0, SR_TID.X ;  /* 0x0000000000007919 */ /* 0x000e620000002100 */
[----:B------:R-:W-:Y:S05]  /*17920*/  WARPSYNC.ALL ;  /* 0x0000000000007948 */ /* 0x000fea0003800000 */
[----:B------:R-:W-:Y:S01]  /*17930*/  BAR.SYNC.DEFER_BLOCKING 0x4, 0x200 ;  /* 0x0108000000007b1d */ /* 0x000fe20000010000 */
[----:B-1----:R-:W-:-:S04]  /*17940*/  LOP3.LUT R0, R0, 0x1f, RZ, 0xc0, !PT ;  /* 0x0000001f00007812 */ /* 0x002fc800078ec0ff */
[----:B------:R-:W-:-:S13]  /*17950*/  ISETP.NE.AND P0, PT, R0, RZ, PT ;  /* 0x000000ff0000720c */ /* 0x000fda0003f05270 */
[----:B0-----:R-:W0:Y:S01]  /*17960*/  @!P0 S2R R3, SR_CgaCtaId ;  /* 0x0000000000038919 */ /* 0x001e220000008800 */
[----:B------:R-:W-:-:S04]  /*17970*/  @!P0 MOV R0, 0x400 ;  /* 0x0000040000008802 */ /* 0x000fc80000000f00 */
[----:B0-----:R-:W-:-:S05]  /*17980*/  @!P0 LEA R17, R3, R0, 0x18 ;  /* 0x0000000003118211 */ /* 0x001fca00078ec0ff */
[----:B------:R0:W-:Y:S01]  /*17990*/  @!P0 STS.128 [R17+0x168d0], R24 ;  /* 0x0168d01811008388 */ /* 0x0001e20000000c00 */
[----:B------:R-:W-:Y:S06]  /*179a0*/  BAR.ARV 0x5, 0x200 ;  /* 0x0148000000007b1d */ /* 0x000fec0000002000 */
.L_x_13362:
[----:B------:R-:W-:Y:S02]  /*179b0*/  ULDC UR4, c[0x0][0xc3c] ;  /* 0x00030f0000047ab9 */ /* 0x000fe40000000800 */
[----:B----4-:R-:W-:-:S13]  /*179c0*/  ISETP.GE.AND P0, PT, R27, UR4, PT ;  /* 0x000000041b007c0c */ /* 0x010fda000bf06270 */
[----:B------:R-:W-:Y:S05]  /*179d0*/  @!P0 BRA `(.L_x_13374) ;  /* 0xffffffac00c48947 */ /* 0x000fea000383ffff */
[----:B------:R-:W-:Y:S05]  /*179e0*/  BSYNC B8 ;  /* 0x0000000000087941 */ /* 0x000fea0003800000 */
.L_x_13274:
        /* <DEDUP_REMOVED lines=12> */
.L_x_13453:
[----:B------:R-:W-:Y:S05]  /*17ab0*/  BSYNC B0 ;  /* 0x0000000000007941 */ /* 0x000fea0003800000 */
.L_x_13375:
[----:B------:R-:W-:-:S03]  /*17ac0*/  UMOV UR4, 0xffffffff ;  /* 0xffffffff00047882 */ /* 0x000fc60000000000 */
[----:B------:R-:W-:Y:S05]  /*17ad0*/  BRA.DIV UR4, `(.L_x_13377) ;  /* 0x0000002204d07947 */ /* 0x000fea000b800000 */
[----:B0-----:R-:W0:Y:S02]  /*17ae0*/  S2R R0, SR_TID.X ;  /* 0x0000000000007919 */ /* 0x001e240000002100 */
[----:B0-----:R-:W-:-:S04]  /*17af0*/  SHF.R.U32.HI R0, RZ, 0x5, R0 ;  /* 0x00000005ff007819 */ /* 0x001fc80000011600 */
[----:B------:R-:W-:-:S05]  /*17b00*/  LOP3.LUT R0, R0, 0x3, RZ, 0xc0, !PT ;  /* 0x0000000300007812 */ /* 0x000fca00078ec0ff */
[----:B------:R0:W2:Y:S02]  /*17b10*/  SHFL.IDX PT, R14, R0, RZ, 0x1f ;  /* 0x00001fff000e7589 */ /* 0x0000a400000e0000 */
.L_x_13456:
[----:B--2---:R-:W-:Y:S01]  /*17b20*/  ISETP.NE.AND P0, PT, R14, RZ, PT ;  /* 0x000000ff0e00720c */ /* 0x004fe20003f05270 */
[----:B------:R-:W-:-:S12]  /*17b30*/  BSSY B0, `(.L_x_13378) ;  /* 0x0000024000007945 */ /* 0x000fd80003800000 */
[----:B------:R-:W-:Y:S05]  /*17b40*/  @P0 BRA `(.L_x_13379) ;  /* 0x0000000000880947 */ /* 0x000fea0003800000 */
[----:B------:R-:W-:-:S03]  /*17b50*/  UMOV UR4, 0xffffffff ;  /* 0xffffffff00047882 */ /* 0x000fc60000000000 */
[----:B------:R-:W-:Y:S05]  /*17b60*/  BRA.DIV UR4, `(.L_x_13380) ;  /* 0x0000002204e07947 */ /* 0x000fea000b800000 */
[----:B------:R-:W-:-:S13]  /*17b70*/  ELECT P6, URZ, PT ;  /* 0x00000000003f782f */ /* 0x000fda00038c0000 */
.L_x_13459:
[----:B------:R-:W-:Y:S05]  /*17b80*/  @!P6 BRA `(.L_x_13379) ;  /* 0x000000000078e947 */ /* 0x000fea0003800000 */
[----:B------:R-:W-:-:S06]  /*17b90*/  ULOP3.LUT UR4, UR36, 0x2, URZ, 0xfc, !UPT ;  /* 0x0000000224047892 */ /* 0x000fcc000f8efc3f */
[----:B0-----:R-:W-:-:S05]  /*17ba0*/  IMAD.U32 R0, RZ, RZ, UR4 ;  /* 0x00000004ff007e24 */ /* 0x001fca000f8e00ff */
[----:B------:R-:W-:-:S13]  /*17bb0*/  ISETP.NE.AND P2, PT, R0, 0x3, PT ;  /* 0x000000030000780c */ /* 0x000fda0003f45270 */
[----:B------:R-:W-:Y:S05]  /*17bc0*/  @!P2 BRA `(.L_x_13381) ;  /* 0x000000000004a947 */ /* 0x000fea0003800000 */
[----:B------:R-:W-:Y:S01]  /*17bd0*/  BPT.TRAP 0x1 ;  /* 0x000000040000795c */ /* 0x000fe20000300000 */
.L_x_13381:
        /* <DEDUP_REMOVED lines=12> */
.L_x_13460:
[----:B------:R-:W1:Y:S02]  /*17ca0*/  SYNCS.PHASECHK.TRANS64.TRYWAIT P0, [R3+URZ], R0 ;  /* 0x00000000030075a7 */ /* 0x000e64000800017f */
[----:B-1----:R-:W-:Y:S05]  /*17cb0*/  @!P0 BRA `(.L_x_13383) ;  /* 0x0000002000c08947 */ /* 0x002fea0003800000 */
.L_x_13461:
[----:B------:R-:W-:Y:S05]  /*17cc0*/  @!P2 BRA `(.L_x_13384) ;  /* 0x000000000004a947 */ /* 0x000fea0003800000 */
[----:B------:R-:W-:Y:S01]  /*17cd0*/  BPT.TRAP 0x1 ;  /* 0x000000040000795c */ /* 0x000fe20000300000 */
.L_x_13384:
[----:B-1----:R-:W-:-:S04]  /*17ce0*/  VIADD R3, R9, 0x16860 ;  /* 0x0001686009037836 */ /* 0x002fc80000000000 */
[----:B------:R-:W-:-:S04]  /*17cf0*/  IMAD R5, R18, 0x8, R3 ;  /* 0x0000000812057824 */ /* 0x000fc800078e0203 */
[----:B------:R-:W1:Y:S02]  /*17d00*/  SYNCS.PHASECHK.TRANS64.TRYWAIT P0, [R5+URZ], R2 ;  /* 0x00000002050075a7 */ /* 0x000e64000800017f */
[----:B-1----:R-:W-:Y:S05]  /*17d10*/  @!P0 BRA `(.L_x_13385) ;  /* 0x0000002000bc8947 */ /* 0x002fea0003800000 */
.L_x_13462:
[----:B------:R-:W-:-:S07]  /*17d20*/  IMAD R3, R4, 0x8, R3 ;  /* 0x0000000804037824 */ /* 0x000fce00078e0203 */
.L_x_13386:
[----:B--2---:R2:W4:Y:S02]  /*17d30*/  SYNCS.PHASECHK.TRANS64.TRYWAIT P0, [R3+URZ], R0 ;  /* 0x00000000030075a7 */ /* 0x004524000800017f */
[----:B----4-:R-:W-:Y:S05]  /*17d40*/  @!P0 NANOSLEEP.SYNCS 0x989680 ;  /* 0x009896800000895d */ /* 0x010fea0003900000 */
[----:B------:R-:W4:Y:S02]  /*17d50*/  @!P0 SYNCS.PHASECHK.TRANS64 P0, [R3+URZ], R0 ;  /* 0x00000000030085a7 */ /* 0x000f24000800007f */
[----:B----4-:R-:W-:Y:S05]  /*17d60*/  @!P0 BRA `(.L_x_13386) ;  /* 0xfffffffc00f08947 */ /* 0x010fea000383ffff */
.L_x_13379:
[----:B------:R-:W-:Y:S05]  /*17d70*/  BSYNC B0 ;  /* 0x0000000000007941 */ /* 0x000fea0003800000 */
.L_x_13378:
[----:B------:R-:W-:Y:S05]  /*17d80*/  EXIT ;  /* 0x000000000000794d */ /* 0x000fea0003800000 */
.L_x_13185:
[----:B0-----:R-:W-:-:S04]  /*17d90*/  IMAD.U32 R3, RZ, RZ, UR45 ;  /* 0x0000002dff037e24 */ /* 0x001fc8000f8e00ff */
[----:B------:R0:W1:Y:S03]  /*17da0*/  SYNCS.PHASECHK.TRANS64.TRYWAIT P1, [R3+URZ+0x16800], R0 ;  /* 0x01680000030075a7 */ /* 0x000066000802017f */
[----:B-1----:R-:W-:Y:S05]  /*17db0*/  @!P1 NANOSLEEP.SYNCS 0x989680 ;  /* 0x009896800000995d */ /* 0x002fea0003900000 */
[----:B------:R-:W1:Y:S02]  /*17dc0*/  @!P1 SYNCS.PHASECHK.TRANS64 P1, [R3+URZ+0x16800], R0 ;  /* 0x01680000030095a7 */ /* 0x000e64000802007f */
[----:B-1----:R-:W-:Y:S05]  /*17dd0*/  @!P1 BRA `(.L_x_13185) ;  /* 0xfffffffc00ec9947 */ /* 0x002fea000383ffff */
[----:B------:R-:W-:Y:S05]  /*17de0*/  BRA `(.L_x_13387) ;  /* 0xfffffea000587947 */ /* 0x000fea000383ffff */
.L_x_13189:
[----:B-1----:R1:W2:Y:S02]  /*17df0*/  SYNCS.PHASECHK.TRANS64.TRYWAIT P2, [R90+URZ+0x16830], R3 ;  /* 0x016830035a0075a7 */ /* 0x0022a4000804017f */
[----:B--2---:R-:W-:Y:S05]  /*17e00*/  @!P2 NANOSLEEP.SYNCS 0x989680 ;  /* 0x009896800000a95d */ /* 0x004fea0003900000 */
[----:B------:R-:W2:Y:S02]  /*17e10*/  @!P2 SYNCS.PHASECHK.TRANS64 P2, [R90+URZ+0x16830], R3 ;  /* 0x016830035a00a5a7 */ /* 0x000ea4000804007f */
[----:B--2---:R-:W-:Y:S05]  /*17e20*/  @!P2 BRA `(.L_x_13189) ;  /* 0xfffffffc00f0a947 */ /* 0x004fea000383ffff */
[----:B------:R-:W-:Y:S05]  /*17e30*/  BRA `(.L_x_13188) ;  /* 0xfffffea0007c7947 */ /* 0x000fea000383ffff */
.L_x_13205:
[----:B-1----:R-:W-:-:S04]  /*17e40*/  IMAD.U32 R6, RZ, RZ, UR6 ;  /* 0x00000006ff067e24 */ /* 0x002fc8000f8e00ff */
[----:B------:R1:W2:Y:S03]  /*17e50*/  SYNCS.PHASECHK.TRANS64.TRYWAIT P2, [R6+URZ+0x16830], R5 ;  /* 0x01683005060075a7 */ /* 0x0002a6000804017f */
[----:B--2---:R-:W-:Y:S05]  /*17e60*/  @!P2 NANOSLEEP.SYNCS 0x989680 ;  /* 0x009896800000a95d */ /* 0x004fea0003900000 */
[----:B------:R-:W2:Y:S02]  /*17e70*/  @!P2 SYNCS.PHASECHK.TRANS64 P2, [R6+URZ+0x16830], R5 ;  /* 0x016830050600a5a7 */ /* 0x000ea4000804007f */
[----:B--2---:R-:W-:Y:S05]  /*17e80*/  @!P2 BRA `(.L_x_13205) ;  /* 0xfffffffc00eca947 */ /* 0x004fea000383ffff */
[----:B------:R-:W-:Y:S05]  /*17e90*/  BRA `(.L_x_13202) ;  /* 0xfffffed800e47947 */ /* 0x000fea000383ffff */
.L_x_13209:
[----:B-1----:R-:W-:-:S04]  /*17ea0*/  IMAD.U32 R6, RZ, RZ, UR6 ;  /* 0x00000006ff067e24 */ /* 0x002fc8000f8e00ff */
[----:B------:R1:W2:Y:S03]  /*17eb0*/  SYNCS.PHASECHK.TRANS64.TRYWAIT P2, [R6+URZ+0x16850], R5 ;  /* 0x01685005060075a7 */ /* 0x0002a6000804017f */
[----:B--2---:R-:W-:Y:S05]  /*17ec0*/  @!P2 NANOSLEEP.SYNCS 0x989680 ;  /* 0x009896800000a95d */ /* 0x004fea0003900000 */
[----:B------:R-:W2:Y:S02]  /*17ed0*/  @!P2 SYNCS.PHASECHK.TRANS64 P2, [R6+URZ+0x16850], R5 ;  /* 0x016850050600a5a7 */ /* 0x000ea4000804007f */
[----:B--2---:R-:W-:Y:S05]  /*17ee0*/  @!P2 BRA `(.L_x_13209) ;  /* 0xfffffffc00eca947 */ /* 0x004fea000383ffff */
[----:B------:R-:W-:Y:S05]  /*17ef0*/  BRA `(.L_x_13206) ;  /* 0xfffffedc005c7947 */ /* 0x000fea000383ffff */
.L_x_13226:
[----:B-1----:R-:W-:-:S04]  /*17f00*/  IMAD.U32 R7, RZ, RZ, UR6 ;  /* 0x00000006ff077e24 */ /* 0x002fc8000f8e00ff */
[----:B------:R1:W2:Y:S03]  /*17f10*/  SYNCS.PHASECHK.TRANS64.TRYWAIT P2, [R7+URZ+0x16830], R4 ;  /* 0x01683004070075a7 */ /* 0x0002a6000804017f */
[----:B--2---:R-:W-:Y:S05]  /*17f20*/  @!P2 NANOSLEEP.SYNCS 0x989680 ;  /* 0x009896800000a95d */ /* 0x004fea0003900000 */
[----:B------:R-:W2:Y:S02]  /*17f30*/  @!P2 SYNCS.PHASECHK.TRANS64 P2, [R7+URZ+0x16830], R4 ;  /* 0x016830040700a5a7 */ /* 0x000ea4000804007f */
[----:B--2---:R-:W-:Y:S05]  /*17f40*/  @!P2 BRA `(.L_x_13226) ;  /* 0xfffffffc00eca947 */ /* 0x004fea000383ffff */
[----:B------:R-:W-:Y:S05]  /*17f50*/  BRA `(.L_x_13223) ;  /* 0xffffff1000d07947 */ /* 0x000fea000383ffff */
.L_x_13230:
[----:B-1----:R-:W-:-:S04]  /*17f60*/  IMAD.U32 R7, RZ, RZ, UR6 ;  /* 0x00000006ff077e24 */ /* 0x002fc8000f8e00ff */
[----:B------:R1:W2:Y:S03]  /*17f70*/  SYNCS.PHASECHK.TRANS64.TRYWAIT P2, [R7+URZ+0x16850], R4 ;  /* 0x01685004070075a7 */ /* 0x0002a6000804017f */
[----:B--2---:R-:W-:Y:S05]  /*17f80*/  @!P2 NANOSLEEP.SYNCS 0x989680 ;  /* 0x009896800000a95d */ /* 0x004fea0003900000 */
[----:B------:R-:W2:Y:S02]  /*17f90*/  @!P2 SYNCS.PHASECHK.TRANS64 P2, [R7+URZ+0x16850], R4 ;  /* 0x016850040700a5a7 */ /* 0x000ea4000804007f */
[----:B--2---:R-:W-:Y:S05]  /*17fa0*/  @!P2 BRA `(.L_x_13230) ;  /* 0xfffffffc00eca947 */ /* 0x004fea000383ffff */
[----:B------:R-:W-:Y:S05]  /*17fb0*/  BRA `(.L_x_13227) ;  /* 0xffffff1400487947 */ /* 0x000fea000383ffff */
.L_x_13236:
[----:B-1----:R-:W-:-:S04]  /*17fc0*/  IMAD.U32 R7, RZ, RZ, UR6 ;  /* 0x00000006ff077e24 */ /* 0x002fc8000f8e00ff */
[----:B------:R1:W2:Y:S03]  /*17fd0*/  SYNCS.PHASECHK.TRANS64.TRYWAIT P2, [R7+URZ+0x16830], R4 ;  /* 0x01683004070075a7 */ /* 0x0002a6000804017f */
[----:B--2---:R-:W-:Y:S05]  /*17fe0*/  @!P2 NANOSLEEP.SYNCS 0x989680 ;  /* 0x009896800000a95d */ /* 0x004fea0003900000 */
[----:B------:R-:W2:Y:S02]  /*17ff0*/  @!P2 SYNCS.PHASECHK.TRANS64 P2, [R7+URZ+0x16830], R4 ;  /* 0x016830040700a5a7 */ /* 0x000ea4000804007f */
[----:B--2---:R-:W-:Y:S05]  /*18000*/  @!P2 BRA `(.L_x_13236) ;  /* 0xfffffffc00eca947 */ /* 0x004fea000383ffff */
[----:B------:R-:W-:Y:S05]  /*18010*/  BRA `(.L_x_13233) ;  /* 0xffffff3400ec7947 */ /* 0x000fea000383ffff */
.L_x_13240:
[----:B-1----:R-:W-:-:S04]  /*18020*/  IMAD.U32 R7, RZ, RZ, UR6 ;  /* 0x00000006ff077e24 */ /* 0x002fc8000f8e00ff */
[----:B------:R1:W2:Y:S03]  /*18030*/  SYNCS.PHASECHK.TRANS64.TRYWAIT P2, [R7+URZ+0x16850], R4 ;  /* 0x01685004070075a7 */ /* 0x0002a6000804017f */
[----:B--2---:R-:W-:Y:S05]  /*18040*/  @!P2 NANOSLEEP.SYNCS 0x989680 ;  /* 0x009896800000a95d */ /* 0x004fea0003900000 */
[----:B------:R-:W2:Y:S02]  /*18050*/  @!P2 SYNCS.PHASECHK.TRANS64 P2, [R7+URZ+0x16850], R4 ;  /* 0x016850040700a5a7 */ /* 0x000ea4000804007f */
[----:B--2---:R-:W-:Y:S05]  /*18060*/  @!P2 BRA `(.L_x_13240) ;  /* 0xfffffffc00eca947 */ /* 0x004fea000383ffff */
[----:B------:R-:W-:Y:S05]  /*18070*/  BRA `(.L_x_13237) ;  /* 0xffffff3800647947 */ /* 0x000fea000383ffff */
.L_x_13253:
[----:B-1----:R-:W-:-:S04]  /*18080*/  IMAD.U32 R5, RZ, RZ, UR5 ;  /* 0x00000005ff057e24 */ /* 0x002fc8000f8e00ff */
[----:B------:R1:W2:Y:S03]  /*18090*/  SYNCS.PHASECHK.TRANS64.TRYWAIT P0, [R5+URZ+0x16850], R0 ;  /* 0x01685000050075a7 */ /* 0x0002a6000800017f */
[----:B--2---:R-:W-:Y:S05]  /*180a0*/  @!P0 NANOSLEEP.SYNCS 0x989680 ;  /* 0x009896800000895d */ /* 0x004fea0003900000 */
[----:B------:R-:W2:Y:S02]  /*180b0*/  @!P0 SYNCS.PHASECHK.TRANS64 P0, [R5+URZ+0x16850], R0 ;  /* 0x01685000050085a7 */ /* 0x000ea4000800007f */
[----:B--2---:R-:W-:Y:S05]  /*180c0*/  @!P0 BRA `(.L_x_13253) ;  /* 0xfffffffc00ec8947 */ /* 0x004fea000383ffff */
[----:B------:R-:W-:Y:S05]  /*180d0*/  BRA `(.L_x_13252) ;  /* 0xffffff6800ec7947 */ /* 0x000fea000383ffff */
.L_x_13296:
        /* <DEDUP_REMOVED lines=11> */
.L_x_13389:
[----:B------:R-:W-:Y:S05]  /*18190*/  BSYNC B0 ;  /* 0x0000000000007941 */ /* 0x000fea0003800000 */
.L_x_13388:
[----:B------:R-:W-:Y:S05]  /*181a0*/  BRA `(.L_x_13390) ;  /* 0xffffffb800387947 */ /* 0x000fea000383ffff */
.L_x_13298:
[----:B------:R-:W-:Y:S01]  /*181b0*/  BSSY B0, `(.L_x_13391) ;  /* 0x0000006000007945 */ /* 0x000fe20003800000 */
[----:B------:R-:W-:-:S07]  /*181c0*/  IMAD.MOV.U32 R15, RZ, RZ, -0x1 ;  /* 0xffffffffff0f7424 */ /* 0x000fce00078e00ff */
[----:B0123--:R-:W-:Y:S05]  /*181d0*/  WARPSYNC.COLLECTIVE R15, `(.L_x_13392) ;  /* 0x000000000f0c7348 */ /* 0x00ffea0003c00000 */
[----:B------:R-:W-:Y:S02]  /*181e0*/  ELECT P6, UR62, PT ;  /* 0x00000000003e782f */ /* 0x000fe400038c0000 */
[----:B------:R-:W-:Y:S01]  /*181f0*/  MOV R14, UR62 ;  /* 0x0000003e000e7c02 */ /* 0x000fe20008000f00 */
[----:B0123--:R-:W-:Y:S10]  /*18200*/  ENDCOLLECTIVE ;  /* 0x000000000000791b */ /* 0x00fff40003800000 */
.L_x_13392:
[----:B------:R-:W-:Y:S05]  /*18210*/  BSYNC B0 ;  /* 0x0000000000007941 */ /* 0x000fea0003800000 */
.L_x_13391:
[----:B------:R-:W-:Y:S05]  /*18220*/  BRA `(.L_x_13393) ;  /* 0xffffffb800407947 */ /* 0x000fea000383ffff */
.L_x_13300:
[----:B---3--:R3:W4:Y:S02]  /*18230*/  SYNCS.PHASECHK.TRANS64.TRYWAIT P0, [R0+URZ+0x16840], R2 ;  /* 0x01684002000075a7 */ /* 0x008724000800017f */
[----:B----4-:R-:W-:Y:S05]  /*18240*/  @!P0 NANOSLEEP.SYNCS 0x989680 ;  /* 0x009896800000895d */ /* 0x010fea0003900000 */
[----:B------:R-:W4:Y:S02]  /*18250*/  @!P0 SYNCS.PHASECHK.TRANS64 P0, [R0+URZ+0x16840], R2 ;  /* 0x01684002000085a7 */ /* 0x000f24000800007f */
[----:B----4-:R-:W-:Y:S05]  /*18260*/  @!P0 BRA `(.L_x_13300) ;  /* 0xfffffffc00f08947 */ /* 0x010fea000383ffff */
[----:B------:R-:W-:Y:S05]  /*18270*/  BRA `(.L_x_13394) ;  /* 0xffffffb800907947 */ /* 0x000fea000383ffff */
.L_x_13304:
[----:B------:R-:W2:Y:S01]  /*18280*/  LDL.LU R11, [R1+0xc] ;  /* 0x00000c00010b7983 */ /* 0x000ea20000300800 */
[----:B------:R-:W-:Y:S01]  /*18290*/  IMAD.MOV.U32 R6, RZ, RZ, R12 ;  /* 0x000000ffff067224 */ /* 0x000fe200078e000c */
[----:B------:R-:W-:Y:S01]  /*182a0*/  LOP3.LUT R10, R10, 0x7f, RZ, 0xc0, !PT ;  /* 0x0000007f0a0a7812 */ /* 0x000fe200078ec0ff */
[----:B------:R-:W-:Y:S02]  /*182b0*/  IMAD.MOV.U32 R13, RZ, RZ, R4 ;  /* 0x000000ffff0d7224 */ /* 0x000fe400078e0004 */
[----:B------:R-:W-:Y:S01]  /*182c0*/  IMAD.MOV.U32 R12, RZ, RZ, RZ ;  /* 0x000000ffff0c7224 */ /* 0x000fe200078e00ff */
[----:B------:R-:W-:Y:S01]  /*182d0*/  SHF.R.U32.HI R10, RZ, 0x3, R10 ;  /* 0x00000003ff0a7819 */ /* 0x000fe2000001160a */
[----:B------:R-:W-:-:S04]  /*182e0*/  IMAD.MOV.U32 R15, RZ, RZ, -0x1 ;  /* 0xffffffffff0f7424 */ /* 0x000fc800078e00ff */
        /* <DEDUP_REMOVED lines=8> */
.L_x_13395:
[----:B------:R-:W-:Y:S02]  /*18370*/  IMAD.MOV.U32 R13, RZ, RZ, R0 ;  /* 0x000000ffff0d7224 */ /* 0x000fe400078e0000 */
[----:B------:R-:W-:-:S07]  /*18380*/  IMAD.MOV.U32 R7, RZ, RZ, R14 ;  /* 0x000000ffff077224 */ /* 0x000fce00078e000e */
[----:B------:R-:W-:Y:S05]  /*18390*/  WARPSYNC.COLLECTIVE R15, `(.L_x_13396) ;  /* 0x000000000f087348 */ /* 0x000fea0003c00000 */
[----:B------:R0:W1:Y:S02]  /*183a0*/  SHFL.IDX P6, R14, R13, R12, R11 ;  /* 0x0000000c0d0e7389 */ /* 0x00006400000c000b */
[----:B01----:R-:W-:Y:S01]  /*183b0*/  ENDCOLLECTIVE ;  /* 0x000000000000791b */ /* 0x003fe20003800000 */
.L_x_13396:
[----:B------:R-:W-:Y:S02]  /*183c0*/  IMAD.MOV.U32 R13, RZ, RZ, R4 ;  /* 0x000000ffff0d7224 */ /* 0x000fe400078e0004 */
[----:B------:R-:W-:Y:S02]  /*183d0*/  IMAD.MOV.U32 R12, RZ, RZ, 0x1 ;  /* 0x00000001ff0c7424 */ /* 0x000fe400078e00ff */
[----:B------:R-:W-:-:S07]  /*183e0*/  IMAD.MOV.U32 R8, RZ, RZ, R14 ;  /* 0x000000ffff087224 */ /* 0x000fce00078e000e */
[----:B------:R-:W-:Y:S05]  /*183f0*/  WARPSYNC.COLLECTIVE R15, `(.L_x_13397) ;  /* 0x000000000f087348 */ /* 0x000fea0003c00000 */
[----:B------:R0:W1:Y:S02]  /*18400*/  SHFL.IDX P6, R14, R13, R12, R11 ;  /* 0x0000000c0d0e7389 */ /* 0x00006400000c000b */
[----:B01----:R-:W-:Y:S01]  /*18410*/  ENDCOLLECTIVE ;  /* 0x000000000000791b */ /* 0x003fe20003800000 */
.L_x_13397:
        /* <DEDUP_REMOVED lines=13> */
.L_x_13398:
[----:B------:R-:W-:Y:S02]  /*184f0*/  IMAD.MOV.U32 R13, RZ, RZ, R4 ;  /* 0x000000ffff0d7224 */ /* 0x000fe400078e0004 */
[----:B------:R-:W-:Y:S02]  /*18500*/  IMAD.MOV.U32 R12, RZ, RZ, 0x2 ;  /* 0x00000002ff0c7424 */ /* 0x000fe400078e00ff */
[----:B------:R-:W-:-:S07]  /*18510*/  IMAD.MOV.U32 R8, RZ, RZ, R14 ;  /* 0x000000ffff087224 */ /* 0x000fce00078e000e */
[----:B------:R-:W-:Y:S05]  /*18520*/  WARPSYNC.COLLECTIVE R15, `(.L_x_13399) ;  /* 0x000000000f087348 */ /* 0x000fea0003c00000 */
[----:B------:R0:W1:Y:S02]  /*18530*/  SHFL.IDX P6, R14, R13, R12, R11 ;  /* 0x0000000c0d0e7389 */ /* 0x00006400000c000b */
[----:B01----:R-:W-:Y:S01]  /*18540*/  ENDCOLLECTIVE ;  /* 0x000000000000791b */ /* 0x003fe20003800000 */
.L_x_13399:
        /* <DEDUP_REMOVED lines=9> */
[----:B------:R-:W-:Y:S01]  /*185e0*/  ISETP.GE.AND P1, PT, R7, R3, PT ;  /* 0x000000030700720c */ /* 0x000fe20003f26270 */
[----:B------:R-:W-:-:S12]  /*185f0*/  IMAD.MOV.U32 R7, RZ, RZ, R14 ;  /* 0x000000ffff077224 */ /* 0x000fd800078e000e */
[----:B0-----:R-:W-:Y:S05]  /*18600*/  WARPSYNC.COLLECTIVE R15, `(.L_x_13400) ;  /* 0x000000000f087348 */ /* 0x001fea0003c00000 */
[----:B------:R1:W2:Y:S02]  /*18610*/  SHFL.IDX P6, R14, R13, R12, R11 ;  /* 0x0000000c0d0e7389 */ /* 0x0002a400000c000b */
[----:B012---:R-:W-:Y:S01]  /*18620*/  ENDCOLLECTIVE ;  /* 0x000000000000791b */ /* 0x007fe20003800000 */
.L_x_13400:
[----:B------:R-:W-:Y:S02]  /*18630*/  IMAD.MOV.U32 R13, RZ, RZ, R4 ;  /* 0x000000ffff0d7224 */ /* 0x000fe400078e0004 */
[----:B------:R-:W-:Y:S02]  /*18640*/  IMAD.MOV.U32 R12, RZ, RZ, 0x3 ;  /* 0x00000003ff0c7424 */ /* 0x000fe400078e00ff */
[----:B------:R-:W-:-:S07]  /*18650*/  IMAD.MOV.U32 R8, RZ, RZ, R14 ;  /* 0x000000ffff087224 */ /* 0x000fce00078e000e */
[----:B------:R-:W-:Y:S05]  /*18660*/  WARPSYNC.COLLECTIVE R15, `(.L_x_13401) ;  /* 0x000000000f087348 */ /* 0x000fea0003c00000 */
[----:B------:R0:W1:Y:S02]  /*18670*/  SHFL.IDX P6, R14, R13, R12, R11 ;  /* 0x0000000c0d0e7389 */ /* 0x00006400000c000b */
[----:B01----:R-:W-:Y:S01]  /*18680*/  ENDCOLLECTIVE ;  /* 0x000000000000791b */ /* 0x003fe20003800000 */
.L_x_13401:
        /* <DEDUP_REMOVED lines=14> */
.L_x_13402:
[----:B------:R-:W-:Y:S02]  /*18770*/  IMAD.MOV.U32 R13, RZ, RZ, R4 ;  /* 0x000000ffff0d7224 */ /* 0x000fe400078e0004 */
[----:B------:R-:W-:Y:S02]  /*18780*/  IMAD.MOV.U32 R12, RZ, RZ, 0x4 ;  /* 0x00000004ff0c7424 */ /* 0x000fe400078e00ff */
[----:B------:R-:W-:-:S07]  /*18790*/  IMAD.MOV.U32 R8, RZ, RZ, R14 ;  /* 0x000000ffff087224 */ /* 0x000fce00078e000e */
[----:B------:R-:W-:Y:S05]  /*187a0*/  WARPSYNC.COLLECTIVE R15, `(.L_x_13403) ;  /* 0x000000000f087348 */ /* 0x000fea0003c00000 */
[----:B------:R0:W1:Y:S02]  /*187b0*/  SHFL.IDX P6, R14, R13, R12, R11 ;  /* 0x0000000c0d0e7389 */ /* 0x00006400000c000b */
[----:B01----:R-:W-:Y:S01]  /*187c0*/  ENDCOLLECTIVE ;  /* 0x000000000000791b */ /* 0x003fe20003800000 */
.L_x_13403:
        /* <DEDUP_REMOVED lines=14> */
.L_x_13404:
[----:B------:R-:W-:Y:S02]  /*188b0*/  IMAD.MOV.U32 R13, RZ, RZ, R4 ;  /* 0x000000ffff0d7224 */ /* 0x000fe400078e0004 */
[----:B------:R-:W-:Y:S02]  /*188c0*/  IMAD.MOV.U32 R12, RZ, RZ, 0x5 ;  /* 0x00000005ff0c7424 */ /* 0x000fe400078e00ff */
[----:B------:R-:W-:-:S07]  /*188d0*/  IMAD.MOV.U32 R8, RZ, RZ, R14 ;  /* 0x000000ffff087224 */ /* 0x000fce00078e000e */
[----:B------:R-:W-:Y:S05]  /*188e0*/  WARPSYNC.COLLECTIVE R15, `(.L_x_13405) ;  /* 0x000000000f087348 */ /* 0x000fea0003c00000 */
[----:B------:R0:W1:Y:S02]  /*188f0*/  SHFL.IDX P6, R14, R13, R12, R11 ;  /* 0x0000000c0d0e7389 */ /* 0x00006400000c000b */
[----:B01----:R-:W-:Y:S01]  /*18900*/  ENDCOLLECTIVE ;  /* 0x000000000000791b */ /* 0x003fe20003800000 */
.L_x_13405:
        /* <DEDUP_REMOVED lines=14> */
.L_x_13406:
[----:B------:R-:W-:Y:S02]  /*189f0*/  IMAD.MOV.U32 R13, RZ, RZ, R4 ;  /* 0x000000ffff0d7224 */ /* 0x000fe400078e0004 */
[----:B------:R-:W-:Y:S02]  /*18a00*/  IMAD.MOV.U32 R12, RZ, RZ, 0x6 ;  /* 0x00000006ff0c7424 */ /* 0x000fe400078e00ff */
[----:B------:R-:W-:-:S07]  /*18a10*/  IMAD.MOV.U32 R8, RZ, RZ, R14 ;  /* 0x000000ffff087224 */ /* 0x000fce00078e000e */
[----:B------:R-:W-:Y:S05]  /*18a20*/  WARPSYNC.COLLECTIVE R15, `(.L_x_13407) ;  /* 0x000000000f087348 */ /* 0x000fea0003c00000 */
[----:B------:R0:W1:Y:S02]  /*18a30*/  SHFL.IDX P6, R14, R13, R12, R11 ;  /* 0x0000000c0d0e7389 */ /* 0x00006400000c000b */
[----:B01----:R-:W-:Y:S01]  /*18a40*/  ENDCOLLECTIVE ;  /* 0x000000000000791b */ /* 0x003fe20003800000 */
.L_x_13407:
        /* <DEDUP_REMOVED lines=14> */
.L_x_13408:
[----:B------:R-:W-:Y:S02]  /*18b30*/  IMAD.MOV.U32 R13, RZ, RZ, R4 ;  /* 0x000000ffff0d7224 */ /* 0x000fe400078e0004 */
[----:B------:R-:W-:Y:S02]  /*18b40*/  IMAD.MOV.U32 R12, RZ, RZ, 0x7 ;  /* 0x00000007ff0c7424 */ /* 0x000fe400078e00ff */
[----:B------:R-:W-:-:S07]  /*18b50*/  IMAD.MOV.U32 R8, RZ, RZ, R14 ;  /* 0x000000ffff087224 */ /* 0x000fce00078e000e */
[----:B------:R-:W-:Y:S05]  /*18b60*/  WARPSYNC.COLLECTIVE R15, `(.L_x_13409) ;  /* 0x000000000f087348 */ /* 0x000fea0003c00000 */
[----:B------:R0:W1:Y:S02]  /*18b70*/  SHFL.IDX P6, R14, R13, R12, R11 ;  /* 0x0000000c0d0e7389 */ /* 0x00006400000c000b */
[----:B01----:R-:W-:Y:S01]  /*18b80*/  ENDCOLLECTIVE ;  /* 0x000000000000791b */ /* 0x003fe20003800000 */
.L_x_13409:
        /* <DEDUP_REMOVED lines=8> */
[----:B------:R0:W-:Y:S04]  /*18c10*/  @!P1 LDGSTS.E.BYPASS.LTC128B.128 [R20+0xb400], desc[UR52][R8.64], !P0 ;  /* 0x0b40000008149fae */ /* 0x0001e8000c101d74 */
[----:B------:R-:W-:Y:S01]  /*18c20*/  ISETP.GE.AND P1, PT, R0, R3, PT ;  /* 0x000000030000720c */ /* 0x000fe20003f26270 */
[----:B------:R-:W-:-:S02]  /*18c30*/  VIADD R0, R6, 0x80 ;  /* 0x0000008006007836 */ /* 0x000fc40000000000 */
[----:B------:R-:W-:-:S10]  /*18c40*/  IMAD.MOV.U32 R4, RZ, RZ, R14 ;  /* 0x000000ffff047224 */ /* 0x000fd400078e000e */
[----:B0-----:R-:W-:Y:S05]  /*18c50*/  WARPSYNC.COLLECTIVE R15, `(.L_x_13410) ;  /* 0x000000000f087348 */ /* 0x001fea0003c00000 */
[----:B------:R1:W2:Y:S02]  /*18c60*/  SHFL.IDX P6, R14, R13, R12, R11 ;  /* 0x0000000c0d0e7389 */ /* 0x0002a400000c000b */
[----:B012---:R-:W-:Y:S01]  /*18c70*/  ENDCOLLECTIVE ;  /* 0x000000000000791b */ /* 0x007fe20003800000 */
.L_x_13410:
[----:B------:R-:W-:Y:S01]  /*18c80*/  ISETP.GE.AND P2, PT, R0, R3, PT ;  /* 0x000000030000720c */ /* 0x000fe20003f46270 */
[----:B------:R-:W-:Y:S02]  /*18c90*/  IMAD.MOV.U32 R13, RZ, RZ, R2 ;  /* 0x000000ffff0d7224 */ /* 0x000fe400078e0002 */
[----:B------:R-:W-:Y:S02]  /*18ca0*/  IMAD.MOV.U32 R12, RZ, RZ, RZ ;  /* 0x000000ffff0c7224 */ /* 0x000fe400078e00ff */
[----:B------:R-:W-:-:S08]  /*18cb0*/  IMAD.MOV.U32 R8, RZ, RZ, R14 ;  /* 0x000000ffff087224 */ /* 0x000fd000078e000e */
[----:B------:R-:W-:Y:S05]  /*18cc0*/  WARPSYNC.COLLECTIVE R15, `(.L_x_13411) ;  /* 0x000000000f087348 */ /* 0x000fea0003c00000 */
[----:B------:R0:W1:Y:S02]  /*18cd0*/  SHFL.IDX P6, R14, R13, R12, R11 ;  /* 0x0000000c0d0e7389 */ /* 0x00006400000c000b */
[----:B01----:R-:W-:Y:S01]  /*18ce0*/  ENDCOLLECTIVE ;  /* 0x000000000000791b */ /* 0x003fe20003800000 */
.L_x_13411:
        /* <DEDUP_REMOVED lines=13> */
.L_x_13412:
[----:B------:R-:W-:Y:S02]  /*18dc0*/  IMAD.MOV.U32 R13, RZ, RZ, R2 ;  /* 0x000000ffff0d7224 */ /* 0x000fe400078e0002 */
[----:B------:R-:W-:Y:S02]  /*18dd0*/  IMAD.MOV.U32 R12, RZ, RZ, 0x1 ;  /* 0x00000001ff0c7424 */ /* 0x000fe400078e00ff */
[----:B------:R-:W-:-:S07]  /*18de0*/  IMAD.MOV.U32 R7, RZ, RZ, R14 ;  /* 0x000000ffff077224 */ /* 0x000fce00078e000e */
[----:B------:R-:W-:Y:S05]  /*18df0*/  WARPSYNC.COLLECTIVE R15, `(.L_x_13413) ;  /* 0x000000000f087348 */ /* 0x000fea0003c00000 */
[----:B------:R0:W1:Y:S02]  /*18e00*/  SHFL.IDX P6, R14, R13, R12, R11 ;  /* 0x0000000c0d0e7389 */ /* 0x00006400000c000b */
[----:B01----:R-:W-:Y:S01]  /*18e10*/  ENDCOLLECTIVE ;  /* 0x000000000000791b */ /* 0x003fe20003800000 */
.L_x_13413:
[----:B------:R-:W-:-:S05]  /*18e20*/  @!P2 LEA R7, P1, R21, R7, 0x1 ;  /* 0x000000071507a211 */ /* 0x000fca00078208ff */
[----:B------:R-:W-:Y:S02]  /*18e30*/  @!P2 IMAD.X R0, RZ, RZ, R0, P1 ;  /* 0x000000ffff00a224 */ /* 0x000fe400008e0600 */
[----:B------:R-:W-:Y:S02]  /*18e40*/  @!P2 IMAD.MOV.U32 R8, RZ, RZ, R7 ;  /* 0x000000ffff08a224 */ /* 0x000fe400078e0007 */
        /* <DEDUP_REMOVED lines=12> */
.L_x_13414:
[----:B------:R-:W-:Y:S02]  /*18f10*/  IMAD.MOV.U32 R13, RZ, RZ, R2 ;  /* 0x000000ffff0d7224 */ /* 0x000fe400078e0002 */
[----:B------:R-:W-:Y:S02]  /*18f20*/  IMAD.MOV.U32 R12, RZ, RZ, 0x2 ;  /* 0x00000002ff0c7424 */ /* 0x000fe400078e00ff */
[----:B------:R-:W-:-:S07]  /*18f30*/  IMAD.MOV.U32 R8, RZ, RZ, R14 ;  /* 0x000000ffff087224 */ /* 0x000fce00078e000e */
[----:B------:R-:W-:Y:S05]  /*18f40*/  WARPSYNC.COLLECTIVE R15, `(.L_x_13415) ;  /* 0x000000000f087348 */ /* 0x000fea0003c00000 */
[----:B------:R0:W1:Y:S02]  /*18f50*/  SHFL.IDX P6, R14, R13, R12, R11 ;  /* 0x0000000c0d0e7389 */ /* 0x00006400000c000b */
[----:B01----:R-:W-:Y:S01]  /*18f60*/  ENDCOLLECTIVE ;  /* 0x000000000000791b */ /* 0x003fe20003800000 */
.L_x_13415:
        /* <DEDUP_REMOVED lines=13> */
.L_x_13416:
[----:B------:R-:W-:Y:S02]  /*19040*/  IMAD.MOV.U32 R13, RZ, RZ, R2 ;  /* 0x000000ffff0d7224 */ /* 0x000fe400078e0002 */
[----:B------:R-:W-:Y:S02]  /*19050*/  IMAD.MOV.U32 R12, RZ, RZ, 0x3 ;  /* 0x00000003ff0c7424 */ /* 0x000fe400078e00ff */
[----:B------:R-:W-:-:S07]  /*19060*/  IMAD.MOV.U32 R8, RZ, RZ, R14 ;  /* 0x000000ffff087224 */ /* 0x000fce00078e000e */
[----:B------:R-:W-:Y:S05]  /*19070*/  WARPSYNC.COLLECTIVE R15, `(.L_x_13417) ;  /* 0x000000000f087348 */ /* 0x000fea0003c00000 */
[----:B------:R0:W1:Y:S02]  /*19080*/  SHFL.IDX P6, R14, R13, R12, R11 ;  /* 0x0000000c0d0e7389 */ /* 0x00006400000c000b */
[----:B01----:R-:W-:Y:S01]  /*19090*/  ENDCOLLECTIVE ;  /* 0x000000000000791b */ /* 0x003fe20003800000 */
.L_x_13417:
        /* <DEDUP_REMOVED lines=12> */
.L_x_13418:
[----:B------:R-:W-:Y:S01]  /*19160*/  IMAD.MOV.U32 R2, RZ, RZ, R14 ;  /* 0x000000ffff027224 */ /* 0x000fe200078e000e */
[----:B------:R-:W-:Y:S06]  /*19170*/  BRA `(.L_x_13419) ;  /* 0xffffffb8009c7947 */ /* 0x000fec000383ffff */
.L_x_13307:
[----:B0-----:R0:W1:Y:S02]  /*19180*/  SYNCS.PHASECHK.TRANS64.TRYWAIT P0, [R17+URZ+0x16820], R0 ;  /* 0x01682000110075a7 */ /* 0x001064000800017f */
[----:B-1----:R-:W-:Y:S05]  /*19190*/  @!P0 NANOSLEEP.SYNCS 0x989680 ;  /* 0x009896800000895d */ /* 0x002fea0003900000 */
[----:B------:R-:W1:Y:S02]  /*191a0*/  @!P0 SYNCS.PHASECHK.TRANS64 P0, [R17+URZ+0x16820], R0 ;  /* 0x01682000110085a7 */ /* 0x000e64000800007f */
[----:B-1----:R-:W-:Y:S05]  /*191b0*/  @!P0 BRA `(.L_x_13307) ;  /* 0xfffffffc00f08947 */ /* 0x002fea000383ffff */
[----:B------:R-:W-:Y:S05]  /*191c0*/  BRA `(.L_x_13420) ;  /* 0xffffffb800fc7947 */ /* 0x000fea000383ffff */
.L_x_13316:
[----:B-1----:R1:W2:Y:S02]  /*191d0*/  SYNCS.PHASECHK.TRANS64.TRYWAIT P0, [R2+URZ+0x16840], R3 ;  /* 0x01684003020075a7 */ /* 0x0022a4000800017f */
[----:B--2---:R-:W-:Y:S05]  /*191e0*/  @!P0 NANOSLEEP.SYNCS 0x989680 ;  /* 0x009896800000895d */ /* 0x004fea0003900000 */
[----:B------:R-:W2:Y:S02]  /*191f0*/  @!P0 SYNCS.PHASECHK.TRANS64 P0, [R2+URZ+0x16840], R3 ;  /* 0x01684003020085a7 */ /* 0x000ea4000800007f */
[----:B--2---:R-:W-:Y:S05]  /*19200*/  @!P0 BRA `(.L_x_13316) ;  /* 0xfffffffc00f08947 */ /* 0x004fea000383ffff */
[----:B------:R-:W-:Y:S05]  /*19210*/  BRA `(.L_x_13421) ;  /* 0xffffffbc00e07947 */ /* 0x000fea000383ffff */
.L_x_13321:
[----:B0-----:R0:W1:Y:S02]  /*19220*/  SYNCS.PHASECHK.TRANS64.TRYWAIT P0, [R3+URZ+0x60], R2 ;  /* 0x00006002030075a7 */ /* 0x001064000800017f */
[----:B-1----:R-:W-:Y:S05]  /*19230*/  @!P0 NANOSLEEP.SYNCS 0x989680 ;  /* 0x009896800000895d */ /* 0x002fea0003900000 */
[----:B------:R-:W1:Y:S02]  /*19240*/  @!P0 SYNCS.PHASECHK.TRANS64 P0, [R3+URZ+0x60], R2 ;  /* 0x00006002030085a7 */ /* 0x000e64000800007f */
[----:B-1----:R-:W-:Y:S05]  /*19250*/  @!P0 BRA `(.L_x_13321) ;  /* 0xfffffffc00f08947 */ /* 0x002fea000383ffff */
[----:B------:R-:W-:Y:S05]  /*19260*/  BRA `(.L_x_13422) ;  /* 0xffffffc0006c7947 */ /* 0x000fea000383ffff */
.L_x_13329:
[----:B-1----:R1:W2:Y:S02]  /*19270*/  SYNCS.PHASECHK.TRANS64.TRYWAIT P0, [R2+URZ+0x16840], R3 ;  /* 0x01684003020075a7 */ /* 0x0022a4000800017f */
[----:B--2---:R-:W-:Y:S05]  /*19280*/  @!P0 NANOSLEEP.SYNCS 0x989680 ;  /* 0x009896800000895d */ /* 0x004fea0003900000 */
[----:B------:R-:W2:Y:S02]  /*19290*/  @!P0 SYNCS.PHASECHK.TRANS64 P0, [R2+URZ+0x16840], R3 ;  /* 0x01684003020085a7 */ /* 0x000ea4000800007f */
[----:B--2---:R-:W-:Y:S05]  /*192a0*/  @!P0 BRA `(.L_x_13329) ;  /* 0xfffffffc00f08947 */ /* 0x004fea000383ffff */
[----:B------:R-:W-:Y:S05]  /*192b0*/  BRA `(.L_x_13423) ;  /* 0xffffffc400a87947 */ /* 0x000fea000383ffff */
.L_x_13334:
[----:B0-----:R0:W1:Y:S02]  /*192c0*/  SYNCS.PHASECHK.TRANS64.TRYWAIT P0, [R10+URZ+0x60], R3 ;  /* 0x000060030a0075a7 */ /* 0x001064000800017f */
[----:B-1----:R-:W-:Y:S05]  /*192d0*/  @!P0 NANOSLEEP.SYNCS 0x989680 ;  /* 0x009896800000895d */ /* 0x002fea0003900000 */
[----:B------:R-:W1:Y:S02]  /*192e0*/  @!P0 SYNCS.PHASECHK.TRANS64 P0, [R10+URZ+0x60], R3 ;  /* 0x000060030a0085a7 */ /* 0x000e64000800007f */
[----:B-1----:R-:W-:Y:S05]  /*192f0*/  @!P0 BRA `(.L_x_13334) ;  /* 0xfffffffc00f08947 */ /* 0x002fea000383ffff */
[----:B------:R-:W-:Y:S05]  /*19300*/  BRA `(.L_x_13424) ;  /* 0xffffffc800347947 */ /* 0x000fea000383ffff */
.L_x_13342:
[----:B-1----:R1:W2:Y:S02]  /*19310*/  SYNCS.PHASECHK.TRANS64.TRYWAIT P0, [R2+URZ+0x16840], R3 ;  /* 0x01684003020075a7 */ /* 0x0022a4000800017f */
[----:B--2---:R-:W-:Y:S05]  /*19320*/  @!P0 NANOSLEEP.SYNCS 0x989680 ;  /* 0x009896800000895d */ /* 0x004fea0003900000 */
[----:B------:R-:W2:Y:S02]  /*19330*/  @!P0 SYNCS.PHASECHK.TRANS64 P0, [R2+URZ+0x16840], R3 ;  /* 0x01684003020085a7 */ /* 0x000ea4000800007f */
[----:B--2---:R-:W-:Y:S05]  /*19340*/  @!P0 BRA `(.L_x_13342) ;  /* 0xfffffffc00f08947 */ /* 0x004fea000383ffff */
[----:B------:R-:W-:Y:S05]  /*19350*/  BRA `(.L_x_13425) ;  /* 0xffffffcc00447947 */ /* 0x000fea000383ffff */
.L_x_13347:
[----:B0-----:R0:W1:Y:S02]  /*19360*/  SYNCS.PHASECHK.TRANS64.TRYWAIT P0, [R7+URZ+0x60], R2 ;  /* 0x00006002070075a7 */ /* 0x001064000800017f */
[----:B-1----:R-:W-:Y:S05]  /*19370*/  @!P0 NANOSLEEP.SYNCS 0x989680 ;  /* 0x009896800000895d */ /* 0x002fea0003900000 */
[----:B------:R-:W1:Y:S02]  /*19380*/  @!P0 SYNCS.PHASECHK.TRANS64 P0, [R7+URZ+0x60], R2 ;  /* 0x00006002070085a7 */ /* 0x000e64000800007f */
[----:B-1----:R-:W-:Y:S05]  /*19390*/  @!P0 BRA `(.L_x_13347) ;  /* 0xfffffffc00f08947 */ /* 0x002fea000383ffff */
[----:B------:R-:W-:Y:S05]  /*193a0*/  BRA `(.L_x_13426) ;  /* 0xffffffcc00d47947 */ /* 0x000fea000383ffff */
.L_x_13357:
[----:B0-----:R0:W1:Y:S02]  /*193b0*/  SYNCS.PHASECHK.TRANS64.TRYWAIT P0, [R3+URZ+0x16860], R0 ;  /* 0x01686000030075a7 */ /* 0x001064000800017f */
[----:B-1----:R-:W-:Y:S05]  /*193c0*/  @!P0 NANOSLEEP.SYNCS 0x989680 ;  /* 0x009896800000895d */ /* 0x002fea0003900000 */
[----:B------:R-:W1:Y:S02]  /*193d0*/  @!P0 SYNCS.PHASECHK.TRANS64 P0, [R3+URZ+0x16860], R0 ;  /* 0x01686000030085a7 */ /* 0x000e64000800007f */
[----:B-1----:R-:W-:Y:S05]  /*193e0*/  @!P0 BRA `(.L_x_13357) ;  /* 0xfffffffc00f08947 */ /* 0x002fea000383ffff */
[----:B------:R-:W-:Y:S05]  /*193f0*/  BRA `(.L_x_13427) ;  /* 0xffffffd000d07947 */ /* 0x000fea000383ffff */
.L_x_13363:
        /* <DEDUP_REMOVED lines=8> */
.L_x_13429:
[----:B------:R-:W-:Y:S05]  /*19480*/  BSYNC B0 ;  /* 0x0000000000007941 */ /* 0x000fea0003800000 */
.L_x_13428:
        /* <DEDUP_REMOVED lines=9> */
.L_x_13430:
[----:B------:R-:W-:Y:S02]  /*19520*/  ULDC UR4, c[0x0][0xc3c] ;  /* 0x00030f0000047ab9 */ /* 0x000fe40000000800 */
[----:B------:R-:W-:-:S13]  /*19530*/  ISETP.GE.OR P1, PT, R7, UR4, !P0 ;  /* 0x0000000407007c0c */ /* 0x000fda000c726670 */
[----:B------:R-:W0:Y:S08]  /*19540*/  @!P1 LDC.64 R4, c[0x0][0xc80] ;  /* 0x00032000ff049b82 */ /* 0x000e300000000a00 */
[----:B------:R-:W1:Y:S01]  /*19550*/  @!P1 LDC.64 R2, c[0x0][0xc78] ;  /* 0x00031e00ff029b82 */ /* 0x000e620000000a00 */
[----:B------:R-:W-:Y:S01]  /*19560*/  CS2R R24, SRZ ;  /* 0x0000000000187805 */ /* 0x000fe2000001ff00 */
[----:B------:R-:W-:-:S02]  /*19570*/  IMAD.MOV.U32 R8, RZ, RZ, RZ ;  /* 0x000000ffff087224 */ /* 0x000fc400078e00ff */
[----:B------:R-:W-:Y:S02]  /*19580*/  IMAD.MOV.U32 R11, RZ, RZ, RZ ;  /* 0x000000ffff0b7224 */ /* 0x000fe400078e00ff */
[----:B------:R-:W-:Y:S02]  /*19590*/  IMAD.MOV.U32 R6, RZ, RZ, R14 ;  /* 0x000000ffff067224 */ /* 0x000fe400078e000e */
[----:B0-----:R-:W-:-:S06]  /*195a0*/  @!P1 IMAD.WIDE R4, R7, 0x4, R4 ;  /* 0x0000000407049825 */ /* 0x001fcc00078e0204 */
[----:B------:R-:W2:Y:S01]  /*195b0*/  @!P1 LDG.E R4, desc[UR52][R4.64] ;  /* 0x0000003404049981 */ /* 0x000ea2000c1e1900 */
[----:B-1----:R-:W-:-:S06]  /*195c0*/  @!P1 IMAD.WIDE R2, R7, 0x4, R2 ;  /* 0x0000000407029825 */ /* 0x002fcc00078e0202 */
[----:B------:R-:W3:Y:S01]  /*195d0*/  @!P1 LDG.E R2, desc[UR52][R2.64] ;  /* 0x0000003402029981 */ /* 0x000ee2000c1e1900 */
        /* <DEDUP_REMOVED lines=11> */
.L_x_13431:
[----:B------:R-:W-:Y:S01]  /*19690*/  IMAD.MOV.U32 R12, RZ, RZ, 0x2 ;  /* 0x00000002ff0c7424 */ /* 0x000fe200078e00ff */
[----:B------:R-:W-:-:S05]  /*196a0*/  SEL R14, R14, RZ, P1 ;  /* 0x000000ff0e0e7207 */ /* 0x000fca0000800000 */
[----:B------:R-:W-:-:S04]  /*196b0*/  IMAD.IADD R7, R13, 0x1, R14 ;  /* 0x000000010d077824 */ /* 0x000fc800078e020e */
[----:B------:R-:W-:-:S07]  /*196c0*/  IMAD.MOV.U32 R13, RZ, RZ, R7 ;  /* 0x000000ffff0d7224 */ /* 0x000fce00078e0007 */
[----:B------:R-:W-:Y:S05]  /*196d0*/  WARPSYNC.COLLECTIVE R15, `(.L_x_13432) ;  /* 0x000000000f087348 */ /* 0x000fea0003c00000 */
[----:B------:R0:W1:Y:S02]  /*196e0*/  SHFL.UP P6, R14, R13, R12, R11 ;  /* 0x0400000c0d0e7389 */ /* 0x00006400000c000b */
[----:B01----:R-:W-:Y:S01]  /*196f0*/  ENDCOLLECTIVE ;  /* 0x000000000000791b */ /* 0x003fe20003800000 */
.L_x_13432:
[----:B------:R-:W-:Y:S01]  /*19700*/  IMAD.MOV.U32 R12, RZ, RZ, 0x4 ;  /* 0x00000004ff0c7424 */ /* 0x000fe200078e00ff */
[----:B------:R-:W-:-:S05]  /*19710*/  SEL R2, R14, RZ, P2 ;  /* 0x000000ff0e027207 */ /* 0x000fca0001000000 */
[----:B------:R-:W-:-:S04]  /*19720*/  IMAD.IADD R2, R7, 0x1, R2 ;  /* 0x0000000107027824 */ /* 0x000fc800078e0202 */
[----:B------:R-:W-:-:S07]  /*19730*/  IMAD.MOV.U32 R13, RZ, RZ, R2 ;  /* 0x000000ffff0d7224 */ /* 0x000fce00078e0002 */
[----:B------:R-:W-:Y:S05]  /*19740*/  WARPSYNC.COLLECTIVE R15, `(.L_x_13433) ;  /* 0x000000000f087348 */ /* 0x000fea0003c00000 */
[----:B------:R0:W1:Y:S02]  /*19750*/  SHFL.UP P6, R14, R13, R12, R11 ;  /* 0x0400000c0d0e7389 */ /* 0x00006400000c000b */
[----:B01----:R-:W-:Y:S01]  /*19760*/  ENDCOLLECTIVE ;  /* 0x000000000000791b */ /* 0x003fe20003800000 */
.L_x_13433:
[----:B------:R-:W-:Y:S01]  /*19770*/  IMAD.MOV.U32 R12, RZ, RZ, 0x8 ;  /* 0x00000008ff0c7424 */ /* 0x000fe200078e00ff */
[----:B------:R-:W-:-:S05]  /*19780*/  SEL R3, R14, RZ, P3 ;  /* 0x000000ff0e037207 */ /* 0x000fca0001800000 */
[----:B------:R-:W-:-:S04]  /*19790*/  IMAD.IADD R3, R2, 0x1, R3 ;  /* 0x0000000102037824 */ /* 0x000fc800078e0203 */
[----:B------:R-:W-:-:S07]  /*197a0*/  IMAD.MOV.U32 R13, RZ, RZ, R3 ;  /* 0x000000ffff0d7224 */ /* 0x000fce00078e0003 */
[----:B------:R-:W-:Y:S05]  /*197b0*/  WARPSYNC.COLLECTIVE R15, `(.L_x_13434) ;  /* 0x000000000f087348 */ /* 0x000fea0003c00000 */
[----:B------:R0:W1:Y:S02]  /*197c0*/  SHFL.UP P6, R14, R13, R12, R11 ;  /* 0x0400000c0d0e7389 */ /* 0x00006400000c000b */
[----:B01----:R-:W-:Y:S01]  /*197d0*/  ENDCOLLECTIVE ;  /* 0x000000000000791b */ /* 0x003fe20003800000 */
.L_x_13434:
[----:B------:R-:W-:Y:S01]  /*197e0*/  IMAD.MOV.U32 R12, RZ, RZ, 0x10 ;  /* 0x00000010ff0c7424 */ /* 0x000fe200078e00ff */
[----:B------:R-:W-:-:S05]  /*197f0*/  SEL R4, R14, RZ, P4 ;  /* 0x000000ff0e047207 */ /* 0x000fca0002000000 */
[----:B------:R-:W-:-:S04]  /*19800*/  IMAD.IADD R4, R3, 0x1, R4 ;  /* 0x0000000103047824 */ /* 0x000fc800078e0204 */
[----:B------:R-:W-:-:S07]  /*19810*/  IMAD.MOV.U32 R13, RZ, RZ, R4 ;  /* 0x000000ffff0d7224 */ /* 0x000fce00078e0004 */
[----:B------:R-:W-:Y:S05]  /*19820*/  WARPSYNC.COLLECTIVE R15, `(.L_x_13435) ;  /* 0x000000000f087348 */ /* 0x000fea0003c00000 */
[----:B------:R0:W1:Y:S02]  /*19830*/  SHFL.UP P6, R14, R13, R12, R11 ;  /* 0x0400000c0d0e7389 */ /* 0x00006400000c000b */
[----:B01----:R-:W-:Y:S01]  /*19840*/  ENDCOLLECTIVE ;  /* 0x000000000000791b */ /* 0x003fe20003800000 */
.L_x_13435:
        /* <DEDUP_REMOVED lines=8> */
.L_x_13436:
[----:B------:R-:W-:Y:S05]  /*198d0*/  BRA `(.L_x_13437) ;  /* 0xffffffd4000c7947 */ /* 0x000fea000383ffff */
.L_x_13366:
[----:B------:R-:W-:Y:S01]  /*198e0*/  BSSY B0, `(.L_x_13438) ;  /* 0x0000007000007945 */ /* 0x000fe20003800000 */
[----:B--2---:R-:W-:Y:S02]  /*198f0*/  IMAD.MOV.U32 R12, RZ, RZ, 0x1 ;  /* 0x00000001ff0c7424 */ /* 0x004fe400078e00ff */
[----:B------:R-:W-:Y:S02]  /*19900*/  IMAD.MOV.U32 R11, RZ, RZ, RZ ;  /* 0x000000ffff0b7224 */ /* 0x000fe400078e00ff */
[----:B------:R-:W-:-:S07]  /*19910*/  IMAD.MOV.U32 R15, RZ, RZ, -0x1 ;  /* 0xffffffffff0f7424 */ /* 0x000fce00078e00ff */
[----:B------:R-:W-:Y:S05]  /*19920*/  WARPSYNC.COLLECTIVE R15, `(.L_x_13439) ;  /* 0x000000000f087348 */ /* 0x000fea0003c00000 */
[----:B------:R0:W1:Y:S02]  /*19930*/  SHFL.UP P6, R14, R13, R12, R11 ;  /* 0x0400000c0d0e7389 */ /* 0x00006400000c000b */
[----:B01----:R-:W-:Y:S01]  /*19940*/  ENDCOLLECTIVE ;  /* 0x000000000000791b */ /* 0x003fe20003800000 */
.L_x_13439:
[----:B------:R-:W-:Y:S05]  /*19950*/  BSYNC B0 ;  /* 0x0000000000007941 */ /* 0x000fea0003800000 */
.L_x_13438:
        /* <DEDUP_REMOVED lines=8> */
.L_x_13440:
[----:B------:R-:W-:Y:S01]  /*199e0*/  IMAD.MOV.U32 R12, RZ, RZ, 0x4 ;  /* 0x00000004ff0c7424 */ /* 0x000fe200078e00ff */
[----:B------:R-:W-:-:S05]  /*199f0*/  SEL R2, R14, RZ, P2 ;  /* 0x000000ff0e027207 */ /* 0x000fca0001000000 */
[----:B------:R-:W-:-:S04]  /*19a00*/  IMAD.IADD R2, R13, 0x1, R2 ;  /* 0x000000010d027824 */ /* 0x000fc800078e0202 */
[----:B------:R-:W-:-:S07]  /*19a10*/  IMAD.MOV.U32 R13, RZ, RZ, R2 ;  /* 0x000000ffff0d7224 */ /* 0x000fce00078e0002 */
[----:B------:R-:W-:Y:S05]  /*19a20*/  WARPSYNC.COLLECTIVE R15, `(.L_x_13441) ;  /* 0x000000000f087348 */ /* 0x000fea0003c00000 */
[----:B------:R0:W1:Y:S02]  /*19a30*/  SHFL.UP P6, R14, R13, R12, R11 ;  /* 0x0400000c0d0e7389 */ /* 0x00006400000c000b */
[----:B01----:R-:W-:Y:S01]  /*19a40*/  ENDCOLLECTIVE ;  /* 0x000000000000791b */ /* 0x003fe20003800000 */
.L_x_13441:
[----:B------:R-:W-:Y:S01]  /*19a50*/  IMAD.MOV.U32 R12, RZ, RZ, 0x8 ;  /* 0x00000008ff0c7424 */ /* 0x000fe200078e00ff */
[----:B------:R-:W-:-:S05]  /*19a60*/  SEL R3, R14, RZ, P3 ;  /* 0x000000ff0e037207 */ /* 0x000fca0001800000 */
[----:B------:R-:W-:-:S04]  /*19a70*/  IMAD.IADD R3, R2, 0x1, R3 ;  /* 0x0000000102037824 */ /* 0x000fc800078e0203 */
[----:B------:R-:W-:-:S07]  /*19a80*/  IMAD.MOV.U32 R13, RZ, RZ, R3 ;  /* 0x000000ffff0d7224 */ /* 0x000fce00078e0003 */
[----:B------:R-:W-:Y:S05]  /*19a90*/  WARPSYNC.COLLECTIVE R15, `(.L_x_13442) ;  /* 0x000000000f087348 */ /* 0x000fea0003c00000 */
[----:B------:R0:W1:Y:S02]  /*19aa0*/  SHFL.UP P6, R14, R13, R12, R11 ;  /* 0x0400000c0d0e7389 */ /* 0x00006400000c000b */
[----:B01----:R-:W-:Y:S01]  /*19ab0*/  ENDCOLLECTIVE ;  /* 0x000000000000791b */ /* 0x003fe20003800000 */
.L_x_13442:
[----:B------:R-:W-:Y:S01]  /*19ac0*/  IMAD.MOV.U32 R12, RZ, RZ, 0x10 ;  /* 0x00000010ff0c7424 */ /* 0x000fe200078e00ff */
[----:B------:R-:W-:-:S05]  /*19ad0*/  SEL R4, R14, RZ, P4 ;  /* 0x000000ff0e047207 */ /* 0x000fca0002000000 */
[----:B------:R-:W-:-:S04]  /*19ae0*/  IMAD.IADD R4, R3, 0x1, R4 ;  /* 0x0000000103047824 */ /* 0x000fc800078e0204 */
[----:B------:R-:W-:-:S07]  /*19af0*/  IMAD.MOV.U32 R13, RZ, RZ, R4 ;  /* 0x000000ffff0d7224 */ /* 0x000fce00078e0004 */
[----:B------:R-:W-:Y:S05]  /*19b00*/  WARPSYNC.COLLECTIVE R15, `(.L_x_13443) ;  /* 0x000000000f087348 */ /* 0x000fea0003c00000 */
[----:B------:R0:W1:Y:S02]  /*19b10*/  SHFL.UP P6, R14, R13, R12, R11 ;  /* 0x0400000c0d0e7389 */ /* 0x00006400000c000b */
[----:B01----:R-:W-:Y:S01]  /*19b20*/  ENDCOLLECTIVE ;  /* 0x000000000000791b */ /* 0x003fe20003800000 */
.L_x_13443:
        /* <DEDUP_REMOVED lines=8> */
.L_x_13444:
[----:B------:R-:W-:Y:S05]  /*19bb0*/  BRA `(.L_x_13445) ;  /* 0xffffffd000f87947 */ /* 0x000fea000383ffff */
.L_x_13368:
[----:B------:R-:W-:Y:S01]  /*19bc0*/  BSSY B0, `(.L_x_13446) ;  /* 0x0000006000007945 */ /* 0x000fe20003800000 */
[----:B------:R-:W-:Y:S01]  /*19bd0*/  PLOP3.LUT P6, PT, P6, PT, PT, 0x8, 0x0 ;  /* 0x000000000000781c */ /* 0x000fe200037ce170 */
[----:B------:R-:W-:-:S12]  /*19be0*/  IMAD.MOV.U32 R15, RZ, RZ, -0x1 ;  /* 0xffffffffff0f7424 */ /* 0x000fd800078e00ff */
[----:B0-2---:R-:W-:Y:S05]  /*19bf0*/  WARPSYNC.COLLECTIVE R15, `(.L_x_13447) ;  /* 0x000000000f087348 */ /* 0x005fea0003c00000 */
[----:B------:R-:W-:Y:S01]  /*19c00*/  VOTE.ANY R14, PT, P6 ;  /* 0x00000000000e7806 */ /* 0x000fe200030e0100 */
[----:B0-2---:R-:W-:Y:S06]  /*19c10*/  ENDCOLLECTIVE ;  /* 0x000000000000791b */ /* 0x005fec0003800000 */
.L_x_13447:
[----:B------:R-:W-:Y:S05]  /*19c20*/  BSYNC B0 ;  /* 0x0000000000007941 */ /* 0x000fea0003800000 */
.L_x_13446:
[----:B------:R-:W-:Y:S02]  /*19c30*/  IMAD.MOV.U32 R2, RZ, RZ, R14 ;  /* 0x000000ffff027224 */ /* 0x000fe400078e000e */
[----:B------:R-:W-:Y:S02]  /*19c40*/  IMAD.MOV.U32 R13, RZ, RZ, R25 ;  /* 0x000000ffff0d7224 */ /* 0x000fe400078e0019 */
[----:B------:R0:W1:Y:S01]  /*19c50*/  POPC R12, R2 ;  /* 0x00000002000c7309 */ /* 0x0000620000000000 */
[----:B------:R-:W-:Y:S02]  /*19c60*/  IMAD.MOV.U32 R11, RZ, RZ, 0x1f ;  /* 0x0000001fff0b7424 */ /* 0x000fe400078e00ff */
[----:B------:R-:W-:-:S07]  /*19c70*/  IMAD.MOV.U32 R15, RZ, RZ, -0x1 ;  /* 0xffffffffff0f7424 */ /* 0x000fce00078e00ff */
[----:B01----:R-:W-:Y:S05]  /*19c80*/  WARPSYNC.COLLECTIVE R15, `(.L_x_13448) ;  /* 0x000000000f087348 */ /* 0x003fea0003c00000 */
[----:B-1----:R1:W2:Y:S02]  /*19c90*/  SHFL.IDX P6, R14, R13, R12, R11 ;  /* 0x0000000c0d0e7389 */ /* 0x0022a400000c000b */
[----:B012---:R-:W-:Y:S01]  /*19ca0*/  ENDCOLLECTIVE ;  /* 0x000000000000791b */ /* 0x007fe20003800000 */
.L_x_13448:
[----:B------:R-:W-:Y:S02]  /*19cb0*/  IMAD.IADD R27, R12, 0x1, R27 ;  /* 0x000000010c1b7824 */ /* 0x000fe400078e021b */
[----:B------:R-:W-:Y:S02]  /*19cc0*/  IMAD.MOV.U32 R13, RZ, RZ, R8 ;  /* 0x000000ffff0d7224 */ /* 0x000fe400078e0008 */
[----:B------:R-:W-:-:S07]  /*19cd0*/  IMAD.MOV.U32 R25, RZ, RZ, R14 ;  /* 0x000000ffff197224 */ /* 0x000fce00078e000e */
[----:B------:R-:W-:Y:S05]  /*19ce0*/  WARPSYNC.COLLECTIVE R15, `(.L_x_13449) ;  /* 0x000000000f087348 */ /* 0x000fea0003c00000 */
[----:B------:R0:W1:Y:S02]  /*19cf0*/  SHFL.IDX P6, R14, R13, R12, R11 ;  /* 0x0000000c0d0e7389 */ /* 0x00006400000c000b */
[----:B01----:R-:W-:Y:S01]  /*19d00*/  ENDCOLLECTIVE ;  /* 0x000000000000791b */ /* 0x003fe20003800000 */
.L_x_13449:
[----:B------:R-:W-:Y:S01]  /*19d10*/  IMAD.MOV.U32 R8, RZ, RZ, R14 ;  /* 0x000000ffff087224 */ /* 0x000fe200078e000e */
[----:B------:R-:W-:Y:S06]  /*19d20*/  BRA `(.L_x_13450) ;  /* 0xffffffd000dc7947 */ /* 0x000fec000383ffff */
.L_x_13370:
[----:B------:R-:W-:Y:S01]  /*19d30*/  BSSY B0, `(.L_x_13451) ;  /* 0x0000007000007945 */ /* 0x000fe20003800000 */
[----:B------:R-:W-:Y:S02]  /*19d40*/  IMAD.MOV.U32 R13, RZ, RZ, R3 ;  /* 0x000000ffff0d7224 */ /* 0x000fe400078e0003 */
[----:B------:R-:W-:Y:S02]  /*19d50*/  IMAD.MOV.U32 R11, RZ, RZ, 0x1f ;  /* 0x0000001fff0b7424 */ /* 0x000fe400078e00ff */
[----:B------:R-:W-:-:S07]  /*19d60*/  IMAD.MOV.U32 R15, RZ, RZ, -0x1 ;  /* 0xffffffffff0f7424 */ /* 0x000fce00078e00ff */
[----:B0-23--:R-:W-:Y:S05]  /*19d70*/  WARPSYNC.COLLECTIVE R15, `(.L_x_13452) ;  /* 0x000000000f087348 */ /* 0x00dfea0003c00000 */
[----:B------:R1:W4:Y:S02]  /*19d80*/  SHFL.IDX P6, R14, R13, R12, R11 ;  /* 0x0000000c0d0e7389 */ /* 0x00032400000c000b */
[----:B01234-:R-:W-:Y:S01]  /*19d90*/  ENDCOLLECTIVE ;  /* 0x000000000000791b */ /* 0x01ffe20003800000 */
.L_x_13452:
[----:B------:R-:W-:Y:S05]  /*19da0*/  BSYNC B0 ;  /* 0x0000000000007941 */ /* 0x000fea0003800000 */
.L_x_13451:
[----:B------:R-:W-:Y:S01]  /*19db0*/  IMAD.MOV.U32 R24, RZ, RZ, R14 ;  /* 0x000000ffff187224 */ /* 0x000fe200078e000e */
[----:B------:R-:W-:Y:S06]  /*19dc0*/  BRA `(.L_x_13369) ;  /* 0xffffffd000cc7947 */ /* 0x000fec000383ffff */
.L_x_13376:
[----:B0-----:R0:W2:Y:S02]  /*19dd0*/  SYNCS.PHASECHK.TRANS64.TRYWAIT P0, [R9+URZ+0x16820], R0 ;  /* 0x01682000090075a7 */ /* 0x0010a4000800017f */
[----:B--2---:R-:W-:Y:S05]  /*19de0*/  @!P0 NANOSLEEP.SYNCS 0x989680 ;  /* 0x009896800000895d */ /* 0x004fea0003900000 */
[----:B------:R-:W2:Y:S02]  /*19df0*/  @!P0 SYNCS.PHASECHK.TRANS64 P0, [R9+URZ+0x16820], R0 ;  /* 0x01682000090085a7 */ /* 0x000ea4000800007f */
[----:B--2---:R-:W-:Y:S05]  /*19e00*/  @!P0 BRA `(.L_x_13376) ;  /* 0xfffffffc00f08947 */ /* 0x004fea000383ffff */
[----:B------:R-:W-:Y:S05]  /*19e10*/  BRA `(.L_x_13453) ;  /* 0xffffffdc00247947 */ /* 0x000fea000383ffff */
.L_x_13377:
        /* <DEDUP_REMOVED lines=11> */
.L_x_13455:
[----:B------:R-:W-:Y:S05]  /*19ed0*/  BSYNC B0 ;  /* 0x0000000000007941 */ /* 0x000fea0003800000 */
.L_x_13454:
[----:B------:R-:W-:Y:S05]  /*19ee0*/  BRA `(.L_x_13456) ;  /* 0xffffffdc000c7947 */ /* 0x000fea000383ffff */
.L_x_13380:
[----:B------:R-:W-:Y:S01]  /*19ef0*/  BSSY B1, `(.L_x_13457) ;  /* 0x0000006000017945 */ /* 0x000fe20003800000 */
[----:B------:R-:W-:-:S07]  /*19f00*/  IMAD.MOV.U32 R15, RZ, RZ, -0x1 ;  /* 0xffffffffff0f7424 */ /* 0x000fce00078e00ff */
[----:B01-3--:R-:W-:Y:S05]  /*19f10*/  WARPSYNC.COLLECTIVE R15, `(.L_x_13458) ;  /* 0x000000000f0c7348 */ /* 0x00bfea0003c00000 */
[----:B------:R-:W-:Y:S02]  /*19f20*/  ELECT P6, UR62, PT ;  /* 0x00000000003e782f */ /* 0x000fe400038c0000 */
[----:B------:R-:W-:Y:S01]  /*19f30*/  MOV R14, UR62 ;  /* 0x0000003e000e7c02 */ /* 0x000fe20008000f00 */
[----:B01-3--:R-:W-:Y:S10]  /*19f40*/  ENDCOLLECTIVE ;  /* 0x000000000000791b */ /* 0x00bff40003800000 */
.L_x_13458:
[----:B------:R-:W-:Y:S05]  /*19f50*/  BSYNC B1 ;  /* 0x0000000000017941 */ /* 0x000fea0003800000 */
.L_x_13457:
[----:B------:R-:W-:Y:S05]  /*19f60*/  BRA `(.L_x_13459) ;  /* 0xffffffdc00047947 */ /* 0x000fea000383ffff */
.L_x_13382:
[----:B0-----:R0:W1:Y:S02]  /*19f70*/  SYNCS.PHASECHK.TRANS64.TRYWAIT P0, [R7+URZ], R2 ;  /* 0x00000002070075a7 */ /* 0x001064000800017f */
[----:B-1----:R-:W-:Y:S05]  /*19f80*/  @!P0 NANOSLEEP.SYNCS 0x989680 ;  /* 0x009896800000895d */ /* 0x002fea0003900000 */
[----:B------:R-:W1:Y:S02]  /*19f90*/  @!P0 SYNCS.PHASECHK.TRANS64 P0, [R7+URZ], R2 ;  /* 0x00000002070085a7 */ /* 0x000e64000800007f */
[----:B-1----:R-:W-:Y:S05]  /*19fa0*/  @!P0 BRA `(.L_x_13382) ;  /* 0xfffffffc00f08947 */ /* 0x002fea000383ffff */
[----:B------:R-:W-:Y:S05]  /*19fb0*/  BRA `(.L_x_13460) ;  /* 0xffffffdc00387947 */ /* 0x000fea000383ffff */
.L_x_13383:
[----:B-1----:R1:W2:Y:S02]  /*19fc0*/  SYNCS.PHASECHK.TRANS64.TRYWAIT P0, [R3+URZ], R0 ;  /* 0x00000000030075a7 */ /* 0x0022a4000800017f */
[----:B--2---:R-:W-:Y:S05]  /*19fd0*/  @!P0 NANOSLEEP.SYNCS 0x989680 ;  /* 0x009896800000895d */ /* 0x004fea0003900000 */
[----:B------:R-:W2:Y:S02]  /*19fe0*/  @!P0 SYNCS.PHASECHK.TRANS64 P0, [R3+URZ], R0 ;  /* 0x00000000030085a7 */ /* 0x000ea4000800007f */
[----:B--2---:R-:W-:Y:S05]  /*19ff0*/  @!P0 BRA `(.L_x_13383) ;  /* 0xfffffffc00f08947 */ /* 0x004fea000383ffff */
[----:B------:R-:W-:Y:S05]  /*1a000*/  BRA `(.L_x_13461) ;  /* 0xffffffdc002c7947 */ /* 0x000fea000383ffff */
.L_x_13385:
[----:B-1----:R1:W2:Y:S02]  /*1a010*/  SYNCS.PHASECHK.TRANS64.TRYWAIT P0, [R5+URZ], R2 ;  /* 0x00000002050075a7 */ /* 0x0022a4000800017f */
[----:B--2---:R-:W-:Y:S05]  /*1a020*/  @!P0 NANOSLEEP.SYNCS 0x989680 ;  /* 0x009896800000895d */ /* 0x004fea0003900000 */
[----:B------:R-:W2:Y:S02]  /*1a030*/  @!P0 SYNCS.PHASECHK.TRANS64 P0, [R5+URZ], R2 ;  /* 0x00000002050085a7 */ /* 0x000ea4000800007f */
[----:B--2---:R-:W-:Y:S05]  /*1a040*/  @!P0 BRA `(.L_x_13385) ;  /* 0xfffffffc00f08947 */ /* 0x004fea000383ffff */
[----:B------:R-:W-:Y:S05]  /*1a050*/  BRA `(.L_x_13462) ;  /* 0xffffffdc00307947 */ /* 0x000fea000383ffff */
.L_x_13463:
        /* <DEDUP_REMOVED lines=10> */
.L_x_14879:


//--------------------- .text._ZN7cutlass13device_kernelIN5flash11enable_sm90INS1_16FlashAttnFwdSm90INS1_25CollectiveMainloopFwdSm90ILi2EN4cute5tupleIJNS5_1CILi1EEES8_S8_EEENS6_IJNS7_ILi192EEENS7_ILi128EEENS7_ILi64EEEEEELi64ENS_6half_tEfNS_4arch4Sm90ELb0ELb1ELb1ELb1ELb0ELb1ELb0ELb1ELb1ELb1ELb1ELb0EEENS1_21CollectiveEpilogueFwdINS6_IJSA_SC_SB_EEES9_SE_SG_Li384ELb1ELb1ELb1ELb0EEENS1_36VarlenDynamicPersistentTileSchedulerILi192ELi128ELi384ELi128ELb1ELb1ELb1ELb1ELb0ELb1EEEEEEEEEvNT_6ParamsE --------------------------
	.section	.text._ZN7cutlass13device_kernelIN5flash11enable_sm90INS1_16FlashAttnFwdSm90INS1_25CollectiveMainloopFwdSm90ILi2EN4cute5tupleIJNS5_1CILi1EEES8_S8_EEENS6_IJNS7_ILi192EEENS7_ILi128EEENS7_ILi64EEEEEELi64ENS_6half_tEfNS_4arch4Sm90ELb0ELb1ELb1ELb1ELb0ELb1ELb0ELb1ELb1ELb1ELb1ELb0EEENS1_21CollectiveEpilogueFwdINS6_IJSA_SC_SB_EEES9_SE_SG_Li384ELb1ELb1ELb1ELb0EEENS1_36VarlenDynamicPersistentTileSchedulerILi192ELi128ELi384ELi128ELb1ELb1ELb1ELb1ELb0ELb1EEEEEEEEEvNT_6ParamsE,"ax",@progbits
	.align	128
.text._ZN7cutlass13device_kernelIN5flash11enable_sm90INS1_16FlashAttnFwdSm90INS1_25CollectiveMainloopFwdSm90ILi2EN4cute5tupleIJNS5_1CILi1EEES8_S8_EEENS6_IJNS7_ILi192EEENS7_ILi128EEENS7_ILi64EEEEEELi64ENS_6half_tEfNS_4arch4Sm90ELb0ELb1ELb1ELb1ELb0ELb1ELb0ELb1ELb1ELb1ELb1ELb0EEENS1_21CollectiveEpilogueFwdINS6_IJSA_SC_SB_EEES9_SE_SG_Li384ELb1ELb1ELb1ELb0EEENS1_36VarlenDynamicPersistentTileSchedulerILi192ELi128ELi384ELi128ELb1ELb1ELb1ELb1ELb0ELb1EEEEEEEEEvNT_6ParamsE:
        .type           _ZN7cutlass13device_kernelIN5flash11enable_sm90INS1_16FlashAttnFwdSm90INS1_25CollectiveMainloopFwdSm90ILi2EN4cute5tupleIJNS5_1CILi1EEES8_S8_EEENS6_IJNS7_ILi192EEENS7_ILi128EEENS7_ILi64EEEEEELi64ENS_6half_tEfNS_4arch4Sm90ELb0ELb1ELb1ELb1ELb0ELb1ELb0ELb1ELb1ELb1ELb1ELb0EEENS1_21CollectiveEpilogueFwdINS6_IJSA_SC_SB_EEES9_SE_SG_Li384ELb1ELb1ELb1ELb0EEENS1_36VarlenDynamicPersistentTileSchedulerILi192ELi128ELi384ELi128ELb1ELb1ELb1ELb1ELb0ELb1EEEEEEEEEvNT_6ParamsE,@function
        .size           _ZN7cutlass13device_kernelIN5flash11enable_sm90INS1_16FlashAttnFwdSm90INS1_25CollectiveMainloopFwdSm90ILi2EN4cute5tupleIJNS5_1CILi1EEES8_S8_EEENS6_IJNS7_ILi192EEENS7_ILi128EEENS7_ILi64EEEEEELi64ENS_6half_tEfNS_4arch4Sm90ELb0ELb1ELb1ELb1ELb0ELb1ELb0ELb1ELb1ELb1ELb1ELb0EEENS1_21CollectiveEpilogueFwdINS6_IJSA_SC_SB_EEES9_SE_SG_Li384ELb1ELb1ELb1ELb0EEENS1_36VarlenDynamicPersistentTileSchedulerILi192ELi128ELi384ELi128ELb1ELb1ELb1ELb1ELb0ELb1EEEEEEEEEvNT_6ParamsE,(.L_x_14880 - _ZN7cutlass13device_kernelIN5flash11enable_sm90INS1_16FlashAttnFwdSm90INS1_25CollectiveMainloopFwdSm90ILi2EN4cute5tupleIJNS5_1CILi1EEES8_S8_EEENS6_IJNS7_ILi192EEENS7_ILi128EEENS7_ILi64EEEEEELi64ENS_6half_tEfNS_4arch4Sm90ELb0ELb1ELb1ELb1ELb0ELb1ELb0ELb1ELb1ELb1ELb1ELb0EEENS1_21CollectiveEpilogueFwdINS6_IJSA_SC_SB_EEES9_SE_SG_Li384ELb1ELb1ELb1ELb0EEENS1_36VarlenDynamicPersistentTileSchedulerILi192ELi128ELi384ELi128ELb1ELb1ELb1ELb1ELb0ELb1EEEEEEEEEvNT_6ParamsE)
        .other          _ZN7cutlass13device_kernelIN5flash11enable_sm90INS1_16FlashAttnFwdSm90INS1_25CollectiveMainloopFwdSm90ILi2EN4cute5tupleIJNS5_1CILi1EEES8_S8_EEENS6_IJNS7_ILi192EEENS7_ILi128EEENS7_ILi64EEEEEELi64ENS_6half_tEfNS_4arch4Sm90ELb0ELb1ELb1ELb1ELb0ELb1ELb0ELb1ELb1ELb1ELb1ELb0EEENS1_21CollectiveEpilogueFwdINS6_IJSA_SC_SB_EEES9_SE_SG_Li384ELb1ELb1ELb1ELb0EEENS1_36VarlenDynamicPersistentTileSchedulerILi192ELi128ELi384ELi128ELb1ELb1ELb1ELb1ELb0ELb1EEEEEEEEEvNT_6ParamsE,@"STO_CUDA_ENTRY STV_DEFAULT"
_ZN7cutlass13device_kernelIN5flash11enable_sm90INS1_16FlashAttnFwdSm90INS1_25CollectiveMainloopFwdSm90ILi2EN4cute5tupleIJNS5_1CILi1EEES8_S8_EEENS6_IJNS7_ILi192EEENS7_ILi128EEENS7_ILi64EEEEEELi64ENS_6half_tEfNS_4arch4Sm90ELb0ELb1ELb1ELb1ELb0ELb1ELb0ELb1ELb1ELb1ELb1ELb0EEENS1_21CollectiveEpilogueFwdINS6_IJSA_SC_SB_EEES9_SE_SG_Li384ELb1ELb1ELb1ELb0EEENS1_36VarlenDynamicPersistentTileSchedulerILi192ELi128ELi384ELi128ELb1ELb1ELb1ELb1ELb0ELb1EEEEEEEEEvNT_6ParamsE:
        /* <DEDUP_REMOVED lines=23> */
.L_x_13465:
[----:B------:R-:W-:Y:S05]  /*0170*/  BSYNC B0 ;  /* 0x0000000000007941 */ /* 0x000fea0003800000 */
.L_x_13464:
        /* <DEDUP_REMOVED lines=40> */
.L_x_13466:
        /* <DEDUP_REMOVED lines=22> */
.L_x_13467:
        /* <DEDUP_REMOVED lines=18> */
.L_x_13468:
        /* <DEDUP_REMOVED lines=22> */
.L_x_13469:
        /* <DEDUP_REMOVED lines=22> */
.L_x_13470:
        /* <DEDUP_REMOVED lines=9> */
.L_x_13473:
        /* <DEDUP_REMOVED lines=10> */
[----:B--2---:R-:W-:Y:S01]  /*0a70*/  IMAD.U32 R2, RZ, RZ, UR4 ;  /* 0x00000004ff027e24 */ /* 0x004fe2000f8e00ff */
        /* <DEDUP_REMOVED lines=10> */
[----:B------:R-:W2:Y:S01]  /*0b20*/  LDL R13, [R1+0x54] ;  /* 0x00005400010d7983 */ /* 0x000ea20000100800 */
[----:B------:R-:W0:Y:S02]  /*0b30*/  S2R R0, SR_TID.X ;  /* 0x0000000000007919 */ /* 0x000e240000002100 */
[----:B0-----:R-:W-:-:S05]  /*0b40*/  VIADD R12, R0, 0xffffff80 ;  /* 0xffffff80000c7836 */ /* 0x001fca0000000000 */
[----:B------:R-:W-:-:S04]  /*0b50*/  SHF.R.S32.HI R0, RZ, 0x1f, R12 ;  /* 0x0000001fff007819 */ /* 0x000fc8000001140c */
[----:B------:R-:W-:-:S04]  /*0b60*/  LEA.HI R3, R0, R12, RZ, 0x7 ;  /* 0x0000000c00037211 */ /* 0x000fc800078f38ff */
[----:B------:R-:W-:-:S05]  /*0b70*/  LOP3.LUT R4, R3, 0xffffff80, RZ, 0xc0, !PT ;  /* 0xffffff8003047812 */ /* 0x000fca00078ec0ff */
[----:B------:R-:W-:-:S05]  /*0b80*/  IMAD.IADD R11, R12, 0x1, -R4 ;  /* 0x000000010c0b7824 */ /* 0x000fca00078e0a04 */
[----:B------:R-:W-:-:S04]  /*0b90*/  SHF.R.S32.HI R7, RZ, 0x1f, R11 ;  /* 0x0000001fff077819 */ /* 0x000fc8000001140b */
[----:B------:R-:W-:Y:S02]  /*0ba0*/  LEA.HI R8, R7, R11, RZ, 0x2 ;  /* 0x0000000b07087211 */ /* 0x000fe400078f10ff */
[CC--:B------:R-:W-:Y:S02]  /*0bb0*/  LEA.HI R4, R0.reuse, R12.reuse, RZ, 0x5 ;  /* 0x0000000c00047211 */ /* 0x0c0fe400078f28ff */
[--C-:B------:R-:W-:Y:S02]  /*0bc0*/  SHF.R.S32.HI R9, RZ, 0x2, R8.reuse ;  /* 0x00000002ff097819 */ /* 0x100fe40000011408 */
[----:B------:R-:W-:Y:S02]  /*0bd0*/  SHF.R.S32.HI R10, RZ, 0x1f, R8 ;  /* 0x0000001fff0a7819 */ /* 0x000fe40000011408 */
[----:B------:R-:W-:Y:S02]  /*0be0*/  SHF.R.S32.HI R14, RZ, 0x7, R3 ;  /* 0x00000007ff0e7819 */ /* 0x000fe40000011403 */
[----:B------:R-:W-:-:S02]  /*0bf0*/  LEA.HI R5, R0, R12, RZ, 0x4 ;  /* 0x0000000c00057211 */ /* 0x000fc400078f20ff */
[----:B------:R-:W-:Y:S02]  /*0c00*/  LEA.HI R10, R10, R9, RZ, 0x3 ;  /* 0x000000090a0a7211 */ /* 0x000fe400078f18ff */
[----:B------:R-:W-:Y:S01]  /*0c10*/  SHF.R.S32.HI R15, RZ, 0x5, R4 ;  /* 0x00000005ff0f7819 */ /* 0x000fe20000011404 */
[----:B------:R-:W-:Y:S01]  /*0c20*/  IMAD.HI R4, R14, 0x55555556, RZ ;  /* 0x555555560e047827 */ /* 0x000fe200078e02ff */
[----:B------:R-:W-:Y:S02]  /*0c30*/  SHF.R.S32.HI R6, RZ, 0x4, R5 ;  /* 0x00000004ff067819 */ /* 0x000fe40000011405 */
[----:B------:R-:W-:Y:S02]  /*0c40*/  LOP3.LUT R10, R10, 0xfffffff8, RZ, 0xc0, !PT ;  /* 0xfffffff80a0a7812 */ /* 0x000fe400078ec0ff */
[----:B------:R-:W-:Y:S02]  /*0c50*/  LEA.HI R7, R7, R11, RZ, 0x5 ;  /* 0x0000000b07077211 */ /* 0x000fe400078f28ff */
[----:B------:R-:W-:-:S02]  /*0c60*/  LOP3.LUT R3, R5, 0x3fffff0, RZ, 0xc0, !PT ;  /* 0x03fffff005037812 */ /* 0x000fc400078ec0ff */
[----:B------:R-:W-:Y:S01]  /*0c70*/  LEA.HI R5, R5, R6, RZ, 0x1 ;  /* 0x0000000605057211 */ /* 0x000fe200078f08ff */
[----:B------:R-:W-:Y:S01]  /*0c80*/  IMAD.IADD R10, R9, 0x1, -R10 ;  /* 0x00000001090a7824 */ /* 0x000fe200078e0a0a */
[----:B------:R-:W-:Y:S02]  /*0c90*/  LEA.HI R4, R4, R4, RZ, 0x1 ;  /* 0x0000000404047211 */ /* 0x000fe400078f08ff */
[----:B------:R-:W-:Y:S02]  /*0ca0*/  SHF.R.S32.HI R7, RZ, 0x5, R7 ;  /* 0x00000005ff077819 */ /* 0x000fe40000011407 */
[----:B------:R-:W-:Y:S01]  /*0cb0*/  LOP3.LUT R5, R5, 0x1ffffffe, RZ, 0xc0, !PT ;  /* 0x1ffffffe05057812 */ /* 0x000fe200078ec0ff */
[----:B------:R-:W-:Y:S02]  /*0cc0*/  IMAD.IADD R3, R12, 0x1, -R3 ;  /* 0x000000010c037824 */ /* 0x000fe400078e0a03 */
[----:B------:R-:W-:Y:S02]  /*0cd0*/  IMAD R4, R4, -0x3, R14 ;  /* 0xfffffffd04047824 */ /* 0x000fe400078e020e */
[----:B------:R-:W-:-:S02]  /*0ce0*/  IMAD R7, R7, 0x10, R10 ;  /* 0x0000001007077824 */ /* 0x000fc400078e020a */
[----:B------:R-:W-:Y:S02]  /*0cf0*/  IMAD.IADD R5, R6, 0x1, -R5 ;  /* 0x0000000106057824 */ /* 0x000fe400078e0a05 */
[----:B------:R-:W-:Y:S02]  /*0d00*/  IMAD R6, R15, 0x10, R3 ;  /* 0x000000100f067824 */ /* 0x000fe400078e0203 */
[----:B------:R-:W-:-:S05]  /*0d10*/  IMAD R9, R4, 0x40, R7 ;  /* 0x0000004004097824 */ /* 0x000fca00078e0207 */
[----:B------:R-:W-:Y:S01]  /*0d20*/  STL [R1+0x7c], R9 ;  /* 0x00007c0901007387 */ /* 0x000fe20000100800 */
[----:B------:R-:W-:Y:S01]  /*0d30*/  IMAD R6, R6, 0x8, R5 ;  /* 0x0000000806067824 */ /* 0x000fe200078e0205 */
[----:B------:R-:W-:Y:S01]  /*0d40*/  LOP3.LUT R8, R8, 0x7ffffffc, RZ, 0xc0, !PT ;  /* 0x7ffffffc08087812 */ /* 0x000fe200078ec0ff */
[----:B------:R-:W-:-:S04]  /*0d50*/  IMAD.MOV.U32 R23, RZ, RZ, RZ ;  /* 0x000000ffff177224 */ /* 0x000fc800078e00ff */
[----:B------:R-:W-:Y:S01]  /*0d60*/  IMAD.IADD R8, R11, 0x1, -R8 ;  /* 0x000000010b087824 */ /* 0x000fe200078e0a08 */
[----:B------:R-:W-:Y:S01]  /*0d70*/  MOV R16, RZ ;  /* 0x000000ff00107202 */ /* 0x000fe20000000f00 */
[----:B------:R-:W-:Y:S02]  /*0d80*/  IMAD.MOV.U32 R154, RZ, RZ, RZ ;  /* 0x000000ffff9a7224 */ /* 0x000fe400078e00ff */
[----:B------:R-:W-:Y:S01]  /*0d90*/  IMAD.SHL.U32 R155, R8, 0x2, RZ ;  /* 0x00000002089b7824 */ /* 0x000fe200078e00ff */
[----:B--2---:R-:W-:-:S05]  /*0da0*/  LOP3.LUT R3, R13, 0x1, RZ, 0xfc, !PT ;  /* 0x000000010d037812 */ /* 0x004fca00078efcff */
[----:B------:R0:W-:Y:S02]  /*0db0*/  STL [R1+0x10], R3 ;  /* 0x0000100301007387 */ /* 0x0001e40000100800 */
[CC--:B0-----:R-:W-:Y:S02]  /*0dc0*/  LEA.HI R3, R0.reuse, R12.reuse, RZ, 0x3 ;  /* 0x0000000c00037211 */ /* 0x0c1fe400078f18ff */
[----:B------:R-:W-:-:S04]  /*0dd0*/  LEA.HI R0, R0, R12, RZ, 0x2 ;  /* 0x0000000c00007211 */ /* 0x000fc800078f10ff */
[--C-:B------:R-:W-:Y:S02]  /*0de0*/  SHF.R.S32.HI R17, RZ, 0x2, R0.reuse ;  /* 0x00000002ff117819 */ /* 0x100fe40000011400 */
[----:B------:R-:W-:-:S03]  /*0df0*/  SHF.R.S32.HI R4, RZ, 0x1f, R0 ;  /* 0x0000001fff047819 */ /* 0x000fc60000011400 */
[----:B------:R-:W-:Y:S01]  /*0e00*/  VIADD R10, R17, 0x60 ;  /* 0x00000060110a7836 */ /* 0x000fe20000000000 */
[----:B------:R-:W-:Y:S02]  /*0e10*/  LOP3.LUT R3, R3, 0xfffffff8, RZ, 0xc0, !PT ;  /* 0xfffffff803037812 */ /* 0x000fe400078ec0ff */
[----:B------:R-:W-:Y:S02]  /*0e20*/  LOP3.LUT R0, R0, 0xfffffffc, RZ, 0xc0, !PT ;  /* 0xfffffffc00007812 */ /* 0x000fe400078ec0ff */
[----:B------:R-:W-:Y:S02]  /*0e30*/  LEA.HI R4, R4, R17, RZ, 0x3 ;  /* 0x0000001104047211 */ /* 0x000fe400078f18ff */
[----:B------:R-:W-:Y:S01]  /*0e40*/  SHF.R.S32.HI R5, RZ, 0x1f, R10 ;  /* 0x0000001fff057819 */ /* 0x000fe2000001140a */
[----:B------:R-:W-:Y:S01]  /*0e50*/  IMAD.IADD R3, R12, 0x1, -R3 ;  /* 0x000000010c037824 */ /* 0x000fe200078e0a03 */
[----:B------:R-:W-:Y:S01]  /*0e60*/  LOP3.LUT R4, R4, 0xfffffff8, RZ, 0xc0, !PT ;  /* 0xfffffff804047812 */ /* 0x000fe200078ec0ff */
[----:B------:R-:W-:Y:S01]  /*0e70*/  IMAD.IADD R7, R12, 0x1, -R0 ;  /* 0x000000010c077824 */ /* 0x000fe200078e0a00 */
[----:B------:R-:W-:Y:S01]  /*0e80*/  LEA.HI R5, R5, R10, RZ, 0x3 ;  /* 0x0000000a05057211 */ /* 0x000fe200078f18ff */
[----:B------:R-:W-:Y:S01]  /*0e90*/  IMAD.SHL.U32 R3, R10, 0x40, RZ ;  /* 0x000000400a037824 */ /* 0x000fe200078e00ff */
[----:B------:R-:W-:Y:S01]  /*0ea0*/  SHF.R.S32.HI R0, RZ, 0x1f, R17 ;  /* 0x0000001fff007819 */ /* 0x000fe20000011411 */
[----:B------:R-:W-:Y:S01]  /*0eb0*/  IMAD.IADD R4, R17, 0x1, -R4 ;  /* 0x0000000111047824 */ /* 0x000fe200078e0a04 */
[C---:B------:R-:W-:Y:S01]  /*0ec0*/  LEA.HI R0, R7.reuse, R7, RZ, 0x1 ;  /* 0x0000000707007211 */ /* 0x040fe200078f08ff */
[----:B------:R-:W-:Y:S01]  /*0ed0*/  IMAD.SHL.U32 R18, R7, 0x8, RZ ;  /* 0x0000000807127824 */ /* 0x000fe200078e00ff */
[----:B------:R-:W-:Y:S01]  /*0ee0*/  LOP3.LUT R3, R3, 0x1c0, RZ, 0xc0, !PT ;  /* 0x000001c003037812 */ /* 0x000fe200078ec0ff */
[----:B------:R-:W-:Y:S01]  /*0ef0*/  IMAD.SHL.U32 R5, R5, 0x40, RZ ;  /* 0x0000004005057824 */ /* 0x000fe200078e00ff */
[----:B------:R-:W-:Y:S01]  /*0f00*/  STL [R1+0x70], RZ ;  /* 0x000070ff01007387 */ /* 0x000fe20000100800 */
[----:B------:R-:W-:-:S02]  /*0f10*/  LOP3.LUT R0, R0, 0x1ffffffe, RZ, 0xc0, !PT ;  /* 0x1ffffffe00007812 */ /* 0x000fc400078ec0ff */
[----:B------:R-:W-:Y:S01]  /*0f20*/  SHF.R.U32.HI R10, RZ, 0x3, R3 ;  /* 0x00000003ff0a7819 */ /* 0x000fe20000011603 */
[----:B------:R-:W-:Y:S01]  /*0f30*/  STL [R1+0x14], RZ ;  /* 0x000014ff01007387 */ /* 0x000fe20000100800 */
[----:B------:R-:W-:Y:S01]  /*0f40*/  LOP3.LUT R3, R3, 0x38, R18, 0xf8, !PT ;  /* 0x0000003803037812 */ /* 0x000fe200078ef812 */
[C---:B------:R-:W-:Y:S02]  /*0f50*/  IMAD.SHL.U32 R152, R7.reuse, 0x4, RZ ;  /* 0x0000000407987824 */ /* 0x040fe400078e00ff */
[----:B------:R0:W-:Y:S01]  /*0f60*/  STL [R1+0x5c], R4 ;  /* 0x00005c0401007387 */ /* 0x0001e20000100800 */
[----:B------:R-:W-:Y:S01]  /*0f70*/  IMAD.IADD R0, R7, 0x1, -R0 ;  /* 0x0000000107007824 */ /* 0x000fe200078e0a00 */
[----:B0-----:R-:W-:Y:S01]  /*0f80*/  LOP3.LUT R4, R5, 0xfffffe00, RZ, 0xc0, !PT ;  /* 0xfffffe0005047812 */ /* 0x001fe200078ec0ff */
[----:B------:R-:W-:-:S03]  /*0f90*/  VIADD R5, R152, 0x10 ;  /* 0x0000001098057836 */ /* 0x000fc60000000000 */
[----:B------:R-:W-:Y:S01]  /*0fa0*/  LOP3.LUT R3, R4, R3, R10, 0xf6, !PT ;  /* 0x0000000304037212 */ /* 0x000fe200078ef60a */
[----:B------:R0:W-:Y:S01]  /*0fb0*/  STL [R1+0x60], R4 ;  /* 0x0000600401007387 */ /* 0x0001e20000100800 */
[----:B------:R-:W-:Y:S02]  /*0fc0*/  IMAD R0, R0, 0x8, R9 ;  /* 0x0000000800007824 */ /* 0x000fe400078e0209 */
[----:B------:R-:W-:Y:S01]  /*0fd0*/  LEA R3, R3, R2, 0x1 ;  /* 0x0000000203037211 */ /* 0x000fe200078e08ff */
[----:B------:R1:W-:Y:S01]  /*0fe0*/  STL [R1+0x18], R5 ;  /* 0x0000180501007387 */ /* 0x0003e20000100800 */
[----:B0-----:R-:W-:-:S05]  /*0ff0*/  IMAD.SHL.U32 R4, R6, 0x8, RZ ;  /* 0x0000000806047824 */ /* 0x001fca00078e00ff */
[----:B------:R1:W-:Y:S04]  /*1000*/  STL [R1+0x80], R4 ;  /* 0x0000800401007387 */ /* 0x0003e80000100800 */
[----:B------:R1:W-:Y:S04]  /*1010*/  STL [R1+0x4c], R0 ;  /* 0x00004c0001007387 */ /* 0x0003e80000100800 */
[----:B------:R1:W-:Y:S02]  /*1020*/  STL [R1+0x78], R3 ;  /* 0x0000780301007387 */ /* 0x0003e40000100800 */
.L_x_13676:
[----:B------:R-:W-:Y:S05]  /*1030*/  YIELD ;  /* 0x0000000000007946 */ /* 0x000fea0003800000 */
[----:B------:R-:W-:Y:S01]  /*1040*/  ULDC.64 UR4, c[0x0][0xa28] ;  /* 0x00028a0000047ab9 */ /* 0x000fe20000000a00 */
[----:B01----:R-:W0:Y:S01]  /*1050*/  LDC.64 R6, c[0x0][0xa08] ;  /* 0x00028200ff067b82 */ /* 0x003e220000000a00 */
[----:B------:R-:W-:Y:S01]  /*1060*/  ISETP.NE.U32.AND P1, PT, RZ, UR4, PT ;  /* 0x00000004ff007c0c */ /* 0x000fe2000bf25070 */
[----:B------:R-:W-:Y:S02]  /*1070*/  IMAD.MOV.U32 R12, RZ, RZ, RZ ;  /* 0x000000ffff0c7224 */ /* 0x000fe400078e00ff */
[----:B---3--:R-:W-:Y:S01]  /*1080*/  IMAD.MOV.U32 R32, RZ, RZ, RZ ;  /* 0x000000ffff207224 */ /* 0x008fe200078e00ff */
[----:B------:R-:W-:Y:S01]  /*1090*/  ISETP.NE.AND.EX P1, PT, RZ, UR5, PT, P1 ;  /* 0x00000005ff007c0c */ /* 0x000fe2000bf25310 */
[----:B------:R-:W-:-:S02]  /*10a0*/  ULDC.64 UR4, c[0x0][0xa18] ;  /* 0x0002860000047ab9 */ /* 0x000fc40000000a00 */
[----:B------:R-:W-:-:S04]  /*10b0*/  ISETP.NE.U32.AND P2, PT, RZ, UR4, PT ;  /* 0x00000004ff007c0c */ /* 0x000fc8000bf45070 */
[----:B------:R-:W-:Y:S01]  /*10c0*/  ISETP.NE.AND.EX P2, PT, RZ, UR5, PT, P2 ;  /* 0x00000005ff007c0c */ /* 0x000fe2000bf45320 */
[----:B------:R-:W-:Y:S02]  /*10d0*/  ULDC.64 UR4, c[0x0][0xa08] ;  /* 0x0002820000047ab9 */ /* 0x000fe40000000a00 */
[----:B------:R-:W-:-:S03]  /*10e0*/  ISETP.NE.U32.AND P0, PT, RZ, UR4, PT ;  /* 0x00000004ff007c0c */ /* 0x000fc6000bf05070 */
[----:B-1----:R-:W1:Y:S01]  /*10f0*/  @P1 LDC.64 R4, c[0x0][0xa28] ;  /* 0x00028a00ff041b82 */ /* 0x002e620000000a00 */
[----:B0-----:R-:W-:-:S07]  /*1100*/  IMAD.WIDE R10, R31, 0x4, R6 ;  /* 0x000000041f0a7825 */ /* 0x001fce00078e0206 */
[----:B------:R-:W0:Y:S01]  /*1110*/  @P2 LDC.64 R8, c[0x0][0xa18] ;  /* 0x00028600ff082b82 */ /* 0x000e220000000a00 */
[----:B------:R-:W-:Y:S01]  /*1120*/  ULDC UR4, c[0x0][0x288] ;  /* 0x0000a20000047ab9 */ /* 0x000fe20000000800 */
[----:B------:R-:W-:Y:S01]  /*1130*/  ISETP.NE.AND.EX P0, PT, RZ, UR5, PT, P0 ;  /* 0x00000005ff007c0c */ /* 0x000fe2000bf05300 */
[----:B----4-:R-:W-:Y:S01]  /*1140*/  IMAD.U32 R0, RZ, RZ, UR4 ;  /* 0x00000004ff007e24 */ /* 0x010fe2000f8e00ff */
[----:B------:R-:W-:-:S11]  /*1150*/  ULDC.64 UR4, c[0x0][0x418] ;  /* 0x0001060000047ab9 */ /* 0x000fd60000000a00 */
[----:B--2---:R2:W5:Y:S01]  /*1160*/  @P0 LDG.E R32, desc[UR40][R10.64] ;  /* 0x000000280a200981 */ /* 0x004562000c1e1900 */
[----:B-1----:R-:W-:-:S05]  /*1170*/  @P1 IMAD.WIDE R4, R31, 0x4, R4 ;  /* 0x000000041f041825 */ /* 0x002fca00078e0204 */
[----:B------:R2:W5:Y:S01]  /*1180*/  @P1 LDG.E R12, desc[UR40][R4.64] ;  /* 0x00000028040c1981 */ /* 0x000562000c1e1900 */
[----:B0-----:R-:W-:-:S05]  /*1190*/  @P2 IMAD.WIDE R6, R31, 0x4, R8 ;  /* 0x000000041f062825 */ /* 0x001fca00078e0208 */
[----:B------:R-:W3:Y:S01]  /*11a0*/  @P2 LDG.E R0, desc[UR40][R6.64] ;  /* 0x0000002806002981 */ /* 0x000ee2000c1e1900 */
        /* <DEDUP_REMOVED lines=9> */
[----:B---3--:R2:W-:Y:S01]  /*1240*/  STL [R1+0x8], R0 ;  /* 0x0000080001007387 */ /* 0x0085e20000100800 */
[----:B------:R-:W-:Y:S01]  /*1250*/  IMAD.MOV.U32 R15, RZ, RZ, R0 ;  /* 0x000000ffff0f7224 */ /* 0x000fe200078e0000 */
[----:B------:R-:W-:Y:S06]  /*1260*/  @P2 BRA `(.L_x_13475) ;  /* 0x0000000000282947 */ /* 0x000fec0003800000 */
[----:B------:R-:W-:Y:S02]  /*1270*/  ULDC.64 UR4, c[0x0][0xa00] ;  /* 0x0002800000047ab9 */ /* 0x000fe40000000a00 */
[----:B------:R-:W-:-:S04]  /*1280*/  ISETP.NE.U32.AND P1, PT, RZ, UR4, PT ;  /* 0x00000004ff007c0c */ /* 0x000fc8000bf25070 */
[----:B------:R-:W-:-:S13]  /*1290*/  ISETP.NE.AND.EX P1, PT, RZ, UR5, PT, P1 ;  /* 0x00000005ff007c0c */ /* 0x000fda000bf25310 */
[----:B------:R-:W-:Y:S05]  /*12a0*/  @!P1 BRA `(.L_x_13475) ;  /* 0x0000000000189947 */ /* 0x000fea0003800000 */
[----:B--2---:R-:W0:Y:S02]  /*12b0*/  LDC.64 R4, c[0x0][0xa00] ;  /* 0x00028000ff047b82 */ /* 0x004e240000000a00 */
[----:B0-----:R-:W-:-:S05]  /*12c0*/  IMAD.WIDE R4, R31, 0x4, R4 ;  /* 0x000000041f047825 */ /* 0x001fca00078e0204 */
[----:B------:R-:W2:Y:S04]  /*12d0*/  LDG.E R0, desc[UR40][R4.64] ;  /* 0x0000002804007981 */ /* 0x000ea8000c1e1900 */
[----:B------:R-:W2:Y:S02]  /*12e0*/  LDG.E R3, desc[UR40][R4.64+0x4] ;  /* 0x0000042804037981 */ /* 0x000ea4000c1e1900 */
[----:B--2---:R-:W-:-:S05]  /*12f0*/  IMAD.IADD R15, R3, 0x1, -R0 ;  /* 0x00000001030f7824 */ /* 0x004fca00078e0a00 */
[----:B------:R0:W-:Y:S02]  /*1300*/  STL [R1+0x8], R15 ;  /* 0x0000080f01007387 */ /* 0x0001e40000100800 */
.L_x_13475:
[C---:B------:R-:W-:Y:S01]  /*1310*/  LOP3.LUT R34, R30.reuse, 0xffff, RZ, 0xc0, !PT ;  /* 0x0000ffff1e227812 */ /* 0x040fe200078ec0ff */
[----:B------:R-:W-:Y:S01]  /*1320*/  ULDC.64 UR4, c[0x0][0xa20] ;  /* 0x0002880000047ab9 */ /* 0x000fe20000000a00 */
[----:B------:R1:W-:Y:S01]  /*1330*/  STL [R1+0x6c], R31 ;  /* 0x00006c1f01007387 */ /* 0x0003e20000100800 */
[----:B------:R-:W-:Y:S02]  /*1340*/  ISETP.NE.U32.AND P1, PT, RZ, UR4, PT ;  /* 0x00000004ff007c0c */ /* 0x000fe4000bf25070 */
[C---:B------:R-:W-:Y:S01]  /*1350*/  LOP3.LUT R3, R30.reuse, 0xff000000, RZ, 0xc0, !PT ;  /* 0xff0000001e037812 */ /* 0x040fe200078ec0ff */
[----:B------:R1:W-:Y:S01]  /*1360*/  STL [R1+0x64], R34 ;  /* 0x0000642201007387 */ /* 0x0003e20000100800 */
[----:B------:R-:W-:Y:S02]  /*1370*/  ISETP.NE.AND.EX P1, PT, RZ, UR5, PT, P1 ;  /* 0x00000005ff007c0c */ /* 0x000fe4000bf25310 */
[----:B--2---:R-:W-:Y:S02]  /*1380*/  LOP3.LUT R0, R30, 0xff0000, RZ, 0xc0, !PT ;  /* 0x00ff00001e007812 */ /* 0x004fe400078ec0ff */
[----:B------:R-:W-:-:S04]  /*1390*/  SHF.R.U32.HI R3, RZ, 0x8, R3 ;  /* 0x00000008ff037819 */ /* 0x000fc80000011603 */
[----:B------:R-:W-:-:S05]  /*13a0*/  LEA.HI R13, R0, R3, RZ, 0x10 ;  /* 0x00000003000d7211 */ /* 0x000fca00078f80ff */
[----:B-1----:R-:W-:Y:S05]  /*13b0*/  @!P1 BRA `(.L_x_13476) ;  /* 0x0000000000109947 */ /* 0x002fea0003800000 */
[----:B------:R-:W1:Y:S02]  /*13c0*/  LDC.64 R4, c[0x0][0xa20] ;  /* 0x00028800ff047b82 */ /* 0x000e640000000a00 */
[----:B-1----:R-:W-:-:S05]  /*13d0*/  IMAD.WIDE R4, R31, 0x4, R4 ;  /* 0x000000041f047825 */ /* 0x002fca00078e0204 */
[----:B------:R1:W5:Y:S01]  /*13e0*/  LDG.E R33, desc[UR40][R4.64] ;  /* 0x0000002804217981 */ /* 0x000362000c1e1900 */
[----:B------:R-:W-:Y:S05]  /*13f0*/  BRA `(.L_x_13477) ;  /* 0x0000000000107947 */ /* 0x000fea0003800000 */
.L_x_13476:
[----:B------:R-:W-:Y:S05]  /*1400*/  @!P0 BRA `(.L_x_13477) ;  /* 0x00000000000c8947 */ /* 0x000fea0003800000 */
[----:B------:R-:W2:Y:S04]  /*1410*/  LDG.E R0, desc[UR40][R10.64] ;  /* 0x000000280a007981 */ /* 0x000ea8000c1e1900 */
[----:B------:R-:W2:Y:S02]  /*1420*/  LDG.E R33, desc[UR40][R10.64+0x4] ;  /* 0x000004280a217981 */ /* 0x000ea4000c1e1900 */
[----:B--2---:R-:W-:-:S07]  /*1430*/  IMAD.IADD R33, R33, 0x1, -R0 ;  /* 0x0000000121217824 */ /* 0x004fce00078e0a00 */
.L_x_13477:
[----:B------:R-:W-:Y:S01]  /*1440*/  ULDC.64 UR4, c[0x0][0xa10] ;  /* 0x0002840000047ab9 */ /* 0x000fe20000000a00 */
[----:B-1----:R-:W1:Y:S01]  /*1450*/  LDC R4, c[0x0][0x448] ;  /* 0x00011200ff047b82 */ /* 0x002e620000000800 */
        /* <DEDUP_REMOVED lines=14> */
[----:B------:R-:W-:Y:S01]  /*1540*/  IMAD.IADD R12, R33, 0x1, -R12 ;  /* 0x00000001210c7824 */ /* 0x000fe200078e0a0c */
[----:B------:R-:W1:Y:S01]  /*1550*/  LDC.64 R4, c[0x0][0x9e0] ;  /* 0x00027800ff047b82 */ /* 0x000e620000000a00 */
[----:B------:R-:W-:-:S05]  /*1560*/  IMAD R20, R29, 0xc0, RZ ;  /* 0x000000c01d147824 */ /* 0x000fca00078e02ff */
[----:B------:R4:W-:Y:S05]  /*1570*/  STL [R1+0x1c], R20 ;  /* 0x00001c1401007387 */ /* 0x0009ea0000100800 */
[----:B------:R-:W0:Y:S08]  /*1580*/  @P1 LDC R11, c[0x0][0x44c] ;  /* 0x00011300ff0b1b82 */ /* 0x000e300000000800 */
[----:B------:R-:W3:Y:S01]  /*1590*/  @P1 LDC R10, c[0x0][0x450] ;  /* 0x00011400ff0a1b82 */ /* 0x000ee20000000800 */
[----:B-1----:R-:W-:Y:S01]  /*15a0*/  ISETP.GE.AND P2, PT, R5, 0x1, PT ;  /* 0x000000010500780c */ /* 0x002fe20003f46270 */
[----:B--2---:R-:W-:-:S02]  /*15b0*/  @P0 IMAD.IADD R25, R3, 0x1, -R0 ;  /* 0x0000000103190824 */ /* 0x004fc400078e0a00 */
[----:B------:R-:W-:-:S03]  /*15c0*/  VIADD R0, R20, 0xbf ;  /* 0x000000bf14007836 */ /* 0x000fc60000000000 */
[----:B------:R-:W-:Y:S01]  /*15d0*/  IADD3 R14, R12, R25, RZ ;  /* 0x000000190c0e7210 */ /* 0x000fe20007ffe0ff */
[----:B0-----:R-:W-:-:S03]  /*15e0*/  @P1 IMAD.HI.U32 R3, R0, R11, RZ ;  /* 0x0000000b00031227 */ /* 0x001fc600078e00ff */
[C---:B------:R-:W-:Y:S01]  /*15f0*/  IADD3 R91, R14.reuse, 0x1, -R15 ;  /* 0x000000010e5b7810 */ /* 0x040fe20007ffe80f */
[----:B------:R4:W-:Y:S01]  /*1600*/  STL [R1+0xc], R14 ;  /* 0x00000c0e01007387 */ /* 0x0009e20000100800 */
        /* <DEDUP_REMOVED lines=20> */
.L_x_13480:
[----:B------:R-:W-:-:S13]  /*1750*/  ISETP.NE.AND P0, PT, R5, 0x1, PT ;  /* 0x000000010500780c */ /* 0x000fda0003f05270 */
[----:B------:R-:W0:Y:S02]  /*1760*/  @P0 LDC.64 R6, c[0x0][0x9e8] ;  /* 0x00027a00ff060b82 */ /* 0x000e240000000a00 */
[----:B0-----:R-:W-:-:S05]  /*1770*/  @P0 IMAD.HI.U32 R6, R0, R6, RZ ;  /* 0x0000000600060227 */ /* 0x001fca00078e00ff */
[----:B------:R-:W-:-:S07]  /*1780*/  @P0 SHF.R.U32.HI R0, RZ, R7, R6 ;  /* 0x00000007ff000219 */ /* 0x000fce0000011606 */
.L_x_13481:
[----:B------:R-:W-:Y:S05]  /*1790*/  BSYNC B0 ;  /* 0x0000000000007941 */ /* 0x000fea0003800000 */
.L_x_13479:
[----:B------:R-:W-:-:S05]  /*17a0*/  IMAD R3, R0, R5, R5 ;  /* 0x0000000500037224 */ /* 0x000fca00078e0205 */
[----:B------:R-:W-:-:S07]  /*17b0*/  VIMNMX R4, R4, R3, PT ;  /* 0x0000000304047248 */ /* 0x000fce0003fe0100 */
.L_x_13478:
        /* <DEDUP_REMOVED lines=25> */
.L_x_13484:
[----:B------:R-:W-:-:S13]  /*1950*/  ISETP.NE.AND P0, PT, R5, 0x1, PT ;  /* 0x000000010500780c */ /* 0x000fda0003f05270 */
[----:B------:R-:W0:Y:S02]  /*1960*/  @P0 LDC.64 R6, c[0x0][0x9e8] ;  /* 0x00027a00ff060b82 */ /* 0x000e240000000a00 */
[----:B0-----:R-:W-:-:S05]  /*1970*/  @P0 IMAD.HI.U32 R4, R0, R6, RZ ;  /* 0x0000000600040227 */ /* 0x001fca00078e00ff */
[----:B------:R-:W-:-:S07]  /*1980*/  @P0 SHF.R.U32.HI R0, RZ, R7, R4 ;  /* 0x00000007ff000219 */ /* 0x000fce0000011604 */
.L_x_13485:
[----:B------:R-:W-:Y:S05]  /*1990*/  BSYNC B0 ;  /* 0x0000000000007941 */ /* 0x000fea0003800000 */
.L_x_13483:
[----:B------:R-:W-:-:S05]  /*19a0*/  IMAD R0, R0, R5, RZ ;  /* 0x0000000500007224 */ /* 0x000fca00078e02ff */
[----:B------:R-:W-:-:S07]  /*19b0*/  VIMNMX R3, R3, R0, !PT ;  /* 0x0000000003037248 */ /* 0x000fce0007fe0100 */
.L_x_13482:
        /* <DEDUP_REMOVED lines=43> */
.L_x_13487:
[----:B------:R-:W-:Y:S05]  /*1c70*/  BSYNC B0 ;  /* 0x0000000000007941 */ /* 0x000fea0003800000 */
.L_x_13486:
        /* <DEDUP_REMOVED lines=36> */
.L_x_13490:
[----:B------:R-:W-:Y:S05]  /*1ec0*/  BSYNC B6 ;  /* 0x0000000000067941 */ /* 0x000fea0003800000 */
.L_x_13489:
        /* <DEDUP_REMOVED lines=20> */
.L_x_13492:
[----:B------:R-:W-:Y:S05]  /*2010*/  BSYNC B6 ;  /* 0x0000000000067941 */ /* 0x000fea0003800000 */
.L_x_13491:
[----:B------:R-:W-:Y:S01]  /*2020*/  ULDC.64 UR4, c[0x0][0x9f8] ;  /* 0x00027e0000047ab9 */ /* 0x000fe20000000a00 */
[----:B------:R-:W2:Y:S01]  /*2030*/  LDL R12, [R1+0x5c] ;  /* 0x00005c00010c7983 */ /* 0x000ea20000100800 */
[----:B------:R-:W-:Y:S01]  /*2040*/  ISETP.NE.U32.AND P0, PT, RZ, UR4, PT ;  /* 0x00000004ff007c0c */ /* 0x000fe2000bf05070 */
[----:B------:R-:W0:Y:S02]  /*2050*/  LDC.64 R4, c[0x0][0x300] ;  /* 0x0000c000ff047b82 */ /* 0x000e240000000a00 */
[----:B------:R-:W3:Y:S01]  /*2060*/  LDL R14, [R1+0x60] ;  /* 0x00006000010e7983 */ /* 0x000ee20000100800 */
[----:B------:R-:W-:Y:S01]  /*2070*/  ISETP.NE.AND.EX P0, PT, RZ, UR5, PT, P0 ;  /* 0x00000005ff007c0c */ /* 0x000fe2000bf05300 */
[----:B------:R-:W-:Y:S01]  /*2080*/  IMAD.IADD R32, R32, 0x1, R33 ;  /* 0x0000000120207824 */ /* 0x000fe200078e0221 */
[----:B------:R-:W-:Y:S01]  /*2090*/  ULDC.64 UR4, c[0x0][0xa08] ;  /* 0x0002820000047ab9 */ /* 0x000fe20000000a00 */
[----:B------:R-:W1:Y:S01]  /*20a0*/  S2R R20, SR_TID.X ;  /* 0x0000000000147919 */ /* 0x000e620000002100 */
[----:B------:R-:W-:Y:S01]  /*20b0*/  SHF.R.S32.HI R19, RZ, 0x1f, R18 ;  /* 0x0000001fff137819 */ /* 0x000fe20000011412 */
[----:B------:R-:W4:Y:S08]  /*20c0*/  LDC R63, c[0x0][0x3f4] ;  /* 0x0000fd00ff3f7b82 */ /* 0x000f300000000800 */
[----:B------:R-:W1:Y:S01]  /*20d0*/  @P0 LDC.64 R6, c[0x0][0x9f8] ;  /* 0x00027e00ff060b82 */ /* 0x000e620000000a00 */
[----:B------:R-:W-:-:S07]  /*20e0*/  SHF.R.S32.HI R35, RZ, 0x1f, R17 ;  /* 0x0000001fff237819 */ /* 0x000fce0000011411 */
[----:B------:R-:W4:Y:S01]  /*20f0*/  LDC.64 R68, c[0x0][0x408] ;  /* 0x00010200ff447b82 */ /* 0x000f220000000a00 */
[----:B-1----:R-:W-:-:S05]  /*2100*/  @P0 IMAD.WIDE R6, R31, 0x4, R6 ;  /* 0x000000041f060825 */ /* 0x002fca00078e0206 */
[----:B------:R1:W3:Y:S01]  /*2110*/  @P0 LDG.E R31, desc[UR40][R6.64] ;  /* 0x00000028061f0981 */ /* 0x0002e2000c1e1900 */
[----:B------:R-:W-:Y:S01]  /*2120*/  SHF.R.S32.HI R33, RZ, 0x1f, R32 ;  /* 0x0000001fff217819 */ /* 0x000fe20000011420 */
[-C--:B0-----:R-:W-:Y:S01]  /*2130*/  IMAD.WIDE.U32 R8, R32, R4.reuse, RZ ;  /* 0x0000000420087225 */ /* 0x081fe200078e00ff */
[----:B------:R-:W-:Y:S02]  /*2140*/  ISETP.NE.U32.AND P0, PT, RZ, UR4, PT ;  /* 0x00000004ff007c0c */ /* 0x000fe4000bf05070 */
[----:B------:R-:W-:Y:S01]  /*2150*/  SHF.R.U32.HI R36, RZ, 0x7, R20 ;  /* 0x00000007ff247819 */ /* 0x000fe20000011614 */
[----:B------:R-:W-:Y:S01]  /*2160*/  IMAD R0, R33, R4, RZ ;  /* 0x0000000421007224 */ /* 0x000fe200078e02ff */
[----:B------:R-:W-:Y:S01]  /*2170*/  ISETP.NE.AND.EX P0, PT, RZ, UR5, PT, P0 ;  /* 0x00000005ff007c0c */ /* 0x000fe2000bf05300 */
[----:B------:R-:W-:Y:S01]  /*2180*/  ULDC.64 UR4, c[0x0][0x308] ;  /* 0x0000c20000047ab9 */ /* 0x000fe20000000a00 */
[----:B------:R-:W-:Y:S01]  /*2190*/  ISETP.NE.AND P6, PT, R36, 0x1, PT ;  /* 0x000000012400780c */ /* 0x000fe20003fc5270 */
[----:B------:R-:W-:-:S04]  /*21a0*/  IMAD R3, R32, R5, R0 ;  /* 0x0000000520037224 */ /* 0x000fc800078e0200 */
[----:B------:R-:W-:Y:S02]  /*21b0*/  IMAD.IADD R9, R9, 0x1, R3 ;  /* 0x0000000109097824 */ /* 0x000fe400078e0203 */
[----:B-1----:R-:W-:-:S04]  /*21c0*/  IMAD.WIDE.U32 R6, R34, UR4, R8 ;  /* 0x0000000422067c25 */ /* 0x002fc8000f8e0008 */
[----:B------:R-:W-:Y:S01]  /*21d0*/  IMAD R57, R34, UR5, R7 ;  /* 0x0000000522397c24 */ /* 0x000fe2000f8e0207 */
[----:B------:R-:W-:Y:S01]  /*21e0*/  ULDC.64 UR4, c[0x0][0x310] ;  /* 0x0000c40000047ab9 */ /* 0x000fe20000000a00 */
[----:B------:R-:W-:Y:S02]  /*21f0*/  IMAD.MOV.U32 R56, RZ, RZ, R6 ;  /* 0x000000ffff387224 */ /* 0x000fe400078e0006 */
[----:B------:R-:W0:Y:S01]  /*2200*/  LDC.64 R6, c[0x0][0x3f8] ;  /* 0x0000fe00ff067b82 */ /* 0x000e220000000a00 */
[C---:B------:R-:W-:Y:S01]  /*2210*/  IMAD.WIDE.U32 R8, R17.reuse, R4, R18 ;  /* 0x0000000411087225 */ /* 0x040fe200078e0012 */
[--C-:B------:R-:W-:Y:S02]  /*2220*/  SHF.R.S32.HI R153, RZ, 0x1f, R152.reuse ;  /* 0x0000001fff997819 */ /* 0x100fe40000011498 */
[C---:B------:R-:W-:Y:S01]  /*2230*/  SHF.L.U64.HI R74, R4.reuse, 0x7, R5 ;  /* 0x00000007044a7819 */ /* 0x040fe20000010205 */
[----:B------:R-:W-:Y:S02]  /*2240*/  IMAD.SHL.U32 R73, R4, 0x80, RZ ;  /* 0x0000008004497824 */ /* 0x000fe400078e00ff */
[----:B----4-:R-:W-:-:S04]  /*2250*/  IMAD.WIDE.U32 R20, R17, R68, R152 ;  /* 0x0000004411147225 */ /* 0x010fc800078e0098 */
[C---:B0-----:R-:W-:Y:S01]  /*2260*/  IMAD.WIDE.U32 R52, R17.reuse, R6, R152 ;  /* 0x0000000611347225 */ /* 0x041fe200078e0098 */
[----:B------:R-:W-:Y:S02]  /*2270*/  SHF.L.U64.HI R72, R6, 0x7, R7 ;  /* 0x0000000706487819 */ /* 0x000fe40000010207 */
[----:B------:R-:W-:Y:S01]  /*2280*/  LOP3.LUT R22, R22, 0xfffffffb, RZ, 0xc0, !PT ;  /* 0xfffffffb16167812 */ /* 0x000fe200078ec0ff */
[----:B------:R-:W-:Y:S02]  /*2290*/  VIADD R66, R18, 0x20 ;  /* 0x0000002012427836 */ /* 0x000fe40000000000 */
[----:B------:R-:W-:Y:S02]  /*22a0*/  IMAD.SHL.U32 R71, R6, 0x80, RZ ;  /* 0x0000008006477824 */ /* 0x000fe400078e00ff */
[----:B------:R-:W-:Y:S02]  /*22b0*/  VIADD R64, R36, 0x8 ;  /* 0x0000000824407836 */ /* 0x000fe40000000000 */
[C---:B--2---:R-:W-:Y:S01]  /*22c0*/  IMAD.SHL.U32 R70, R12.reuse, 0x40, RZ ;  /* 0x000000400c467824 */ /* 0x044fe200078e00ff */
[----:B------:R-:W-:Y:S01]  /*22d0*/  LOP3.LUT P1, RZ, R12, 0x4, RZ, 0xc0, !PT ;  /* 0x000000040cff7812 */ /* 0x000fe2000782c0ff */
[----:B------:R-:W-:Y:S01]  /*22e0*/  VIADD R12, R17, 0x60 ;  /* 0x00000060110c7836 */ /* 0x000fe20000000000 */
[----:B---3--:R-:W-:-:S02]  /*22f0*/  SHF.R.S32.HI R0, RZ, 0x1f, R31 ;  /* 0x0000001fff007819 */ /* 0x008fc4000001141f */
[----:B------:R-:W-:Y:S02]  /*2300*/  SEL R31, R31, RZ, !P0 ;  /* 0x000000ff1f1f7207 */ /* 0x000fe40004000000 */
[----:B------:R-:W-:-:S03]  /*2310*/  SEL R3, R0, RZ, !P0 ;  /* 0x000000ff00037207 */ /* 0x000fc60004000000 */
[----:B------:R-:W-:-:S04]  /*2320*/  IMAD.WIDE.U32 R56, R31, UR4, R56 ;  /* 0x000000041f387c25 */ /* 0x000fc8000f8e0038 */
[----:B------:R-:W-:Y:S01]  /*2330*/  IMAD R0, R3, UR4, RZ ;  /* 0x0000000403007c24 */ /* 0x000fe2000f8e02ff */
[----:B------:R-:W-:-:S03]  /*2340*/  IADD3 R76, P0, R56, R8, RZ ;  /* 0x00000008384c7210 */ /* 0x000fc60007f1e0ff */
[----:B------:R-:W-:Y:S01]  /*2350*/  IMAD R77, R31, UR5, R0 ;  /* 0x000000051f4d7c24 */ /* 0x000fe2000f8e0200 */
[----:B------:R-:W-:Y:S05]  /*2360*/  @!P6 WARPSYNC.ALL ;  /* 0x000000000000e948 */ /* 0x000fea0003800000 */
[----:B------:R-:W-:Y:S01]  /*2370*/  ULDC.64 UR4, c[0x0][0x330] ;  /* 0x0000cc0000047ab9 */ /* 0x000fe20000000a00 */
[----:B------:R-:W-:Y:S02]  /*2380*/  IMAD R0, R35, R4, RZ ;  /* 0x0000000423007224 */ /* 0x000fe400078e02ff */
[----:B------:R-:W-:-:S04]  /*2390*/  IMAD.WIDE.U32 R10, R34, UR4, R18 ;  /* 0x00000004220a7c25 */ /* 0x000fc8000f8e0012 */
[----:B------:R-:W-:Y:S01]  /*23a0*/  IMAD R11, R34, UR5, R11 ;  /* 0x00000005220b7c24 */ /* 0x000fe2000f8e020b */
[----:B------:R-:W-:Y:S01]  /*23b0*/  ULDC.64 UR4, c[0x0][0x338] ;  /* 0x0000ce0000047ab9 */ /* 0x000fe20000000a00 */
[----:B------:R-:W0:Y:S01]  /*23c0*/  S2R R34, SR_TID.X ;  /* 0x0000000000227919 */ /* 0x000e220000002100 */
[----:B------:R-:W-:Y:S02]  /*23d0*/  IMAD R0, R17, R5, R0 ;  /* 0x0000000511007224 */ /* 0x000fe400078e0200 */
[----:B------:R-:W-:Y:S02]  /*23e0*/  IMAD.IADD R77, R57, 0x1, R77 ;  /* 0x00000001394d7824 */ /* 0x000fe400078e024d */
[----:B------:R-:W-:-:S03]  /*23f0*/  IMAD R3, R3, UR4, RZ ;  /* 0x0000000403037c24 */ /* 0x000fc6000f8e02ff */
[----:B------:R-:W-:Y:S02]  /*2400*/  IADD3.X R75, R77, R9, R0, P0, !PT ;  /* 0x000000094d4b7210 */ /* 0x000fe400007fe400 */
[----:B------:R-:W-:Y:S01]  /*2410*/  ISETP.GE.AND P0, PT, R18, R63, PT ;  /* 0x0000003f1200720c */ /* 0x000fe20003f06270 */
[----:B------:R-:W-:Y:S02]  /*2420*/  IMAD R15, R31, UR5, R3 ;  /* 0x000000051f0f7c24 */ /* 0x000fe4000f8e0203 */
[----:B------:R-:W-:Y:S01]  /*2430*/  IMAD R0, R35, R6, RZ ;  /* 0x0000000623007224 */ /* 0x000fe200078e02ff */
[----:B------:R-:W-:Y:S01]  /*2440*/  SEL R3, R63, RZ, P0 ;  /* 0x000000ff3f037207 */ /* 0x000fe20000000000 */
[----:B------:R-:W-:Y:S01]  /*2450*/  IMAD.WIDE.U32 R54, R31, UR4, R10 ;  /* 0x000000041f367c25 */ /* 0x000fe2000f8e000a */
[----:B------:R-:W-:Y:S01]  /*2460*/  SHF.R.S32.HI R65, RZ, 0x1f, R12 ;  /* 0x0000001fff417819 */ /* 0x000fe2000001140c */
[----:B------:R-:W-:Y:S02]  /*2470*/  ULDC UR4, c[0x0][0x2f4] ;  /* 0x0000bd0000047ab9 */ /* 0x000fe40000000800 */
[----:B------:R-:W-:-:S02]  /*2480*/  IMAD R9, R17, R7, R0 ;  /* 0x0000000711097224 */ /* 0x000fc400078e0200 */
[----:B------:R-:W-:Y:S02]  /*2490*/  IMAD R0, R35, R68, RZ ;  /* 0x0000004423007224 */ /* 0x000fe400078e02ff */
[----:B------:R-:W-:Y:S02]  /*24a0*/  IMAD.IADD R3, R18, 0x1, R3 ;  /* 0x0000000112037824 */ /* 0x000fe400078e0203 */
[----:B------:R-:W-:-:S04]  /*24b0*/  IMAD.WIDE.U32 R30, R17, R6, R18 ;  /* 0x00000006111e7225 */ /* 0x000fc800078e0012 */
[----:B------:R-:W-:Y:S01]  /*24c0*/  IMAD R13, R17, R69, R0 ;  /* 0x00000045110d7224 */ /* 0x000fe200078e0200 */
[----:B------:R-:W-:Y:S01]  /*24d0*/  SHF.R.S32.HI R0, RZ, 0x1f, R3 ;  /* 0x0000001fff007819 */ /* 0x000fe20000011403 */
[----:B------:R-:W-:Y:S02]  /*24e0*/  IMAD.SHL.U32 R12, R12, 0x40, RZ ;  /* 0x000000400c0c7824 */ /* 0x000fe400078e00ff */
[----:B------:R-:W-:Y:S02]  /*24f0*/  IMAD.IADD R53, R53, 0x1, R9 ;  /* 0x0000000135357824 */ /* 0x000fe400078e0209 */
[----:B------:R-:W-:Y:S01]  /*2500*/  IMAD.IADD R31, R9, 0x1, R31 ;  /* 0x00000001091f7824 */ /* 0x000fe200078e021f */
[----:B-----5:R-:W-:Y:S01]  /*2510*/  SHF.R.S32.HI R9, RZ, 0x1f, R24 ;  /* 0x0000001fff097819 */ /* 0x020fe20000011418 */
[----:B0-----:R-:W-:Y:S01]  /*2520*/  VIADD R37, R34, 0xffffff80 ;  /* 0xffffff8022257836 */ /* 0x001fe20000000000 */
[----:B------:R-:W-:Y:S02]  /*2530*/  LEA.HI R3, R0, R3, RZ, 0x3 ;  /* 0x0000000300037211 */ /* 0x000fe400078f18ff */
[----:B------:R-:W-:Y:S01]  /*2540*/  LOP3.LUT R12, R12, 0x1c0, RZ, 0xc0, !PT ;  /* 0x000001c00c0c7812 */ /* 0x000fe200078ec0ff */
[----:B------:R-:W-:Y:S01]  /*2550*/  IMAD R0, R9, R6, RZ ;  /* 0x0000000609007224 */ /* 0x000fe200078e02ff */
[----:B------:R-:W-:-:S02]  /*2560*/  LOP3.LUT R70, R70, 0x1c0, RZ, 0xc0, !PT ;  /* 0x000001c046467812 */ /* 0x000fc400078ec0ff */
[----:B------:R-:W-:Y:S02]  /*2570*/  SHF.R.S32.HI R34, RZ, 0x1f, R37 ;  /* 0x0000001fff227819 */ /* 0x000fe40000011425 */
[----:B------:R-:W-:Y:S01]  /*2580*/  LOP3.LUT R4, R12, 0x38, R3, 0xf8, !PT ;  /* 0x000000380c047812 */ /* 0x000fe200078ef803 */
[C---:B------:R-:W-:Y:S01]  /*2590*/  VIADD R12, R17.reuse, 0x60 ;  /* 0x00000060110c7836 */ /* 0x040fe20000000000 */
[----:B------:R-:W-:Y:S01]  /*25a0*/  SHF.R.U32.HI R67, RZ, 0x3, R70 ;  /* 0x00000003ff437819 */ /* 0x000fe20000011646 */
[----:B------:R-:W-:Y:S01]  /*25b0*/  IMAD R5, R24, R7, R0 ;  /* 0x0000000718057224 */ /* 0x000fe200078e0200 */
[--C-:B------:R-:W-:Y:S01]  /*25c0*/  LOP3.LUT R0, R70, 0x18, R18.reuse, 0xf8, !PT ;  /* 0x0000001846007812 */ /* 0x100fe200078ef812 */
[----:B------:R-:W-:Y:S01]  /*25d0*/  IMAD.WIDE.U32 R10, R17, R68, R18 ;  /* 0x00000044110a7225 */ /* 0x000fe200078e0012 */
[----:B------:R-:W-:-:S03]  /*25e0*/  LEA.HI R34, R34, R37, RZ, 0x5 ;  /* 0x0000002522227211 */ /* 0x000fc600078f28ff */
[----:B------:R-:W-:Y:S01]  /*25f0*/  IMAD.SHL.U32 R12, R12, 0x40, RZ ;  /* 0x000000400c0c7824 */ /* 0x000fe200078e00ff */
[----:B------:R-:W-:Y:S02]  /*2600*/  LOP3.LUT R0, R0, R67, RZ, 0x3c, !PT ;  /* 0x0000004300007212 */ /* 0x000fe400078e3cff */
[----:B------:R-:W-:Y:S01]  /*2610*/  SHF.R.S32.HI R34, RZ, 0x5, R34 ;  /* 0x00000005ff227819 */ /* 0x000fe20000011422 */
[----:B------:R-:W-:Y:S01]  /*2620*/  IMAD.IADD R21, R21, 0x1, R13 ;  /* 0x0000000115157824 */ /* 0x000fe200078e020d */
[----:B------:R-:W-:Y:S01]  /*2630*/  IADD3 R11, R13, R11, RZ ;  /* 0x0000000b0d0b7210 */ /* 0x000fe20007ffe0ff */
[-C--:B------:R-:W-:Y:S01]  /*2640*/  IMAD R9, R9, R68.reuse, RZ ;  /* 0x0000004409097224 */ /* 0x080fe200078e02ff */
[----:B------:R-:W-:Y:S01]  /*2650*/  LOP3.LUT R12, R12, 0x1c0, RZ, 0xc0, !PT ;  /* 0x000001c00c0c7812 */ /* 0x000fe200078ec0ff */
[----:B------:R-:W-:Y:S01]  /*2660*/  IMAD R62, R34, 0x200, R0 ;  /* 0x00000200223e7824 */ /* 0x000fe200078e0200 */
[----:B------:R-:W-:Y:S01]  /*2670*/  LOP3.LUT R0, R70, 0x38, R3, 0xf8, !PT ;  /* 0x0000003846007812 */ /* 0x000fe200078ef803 */
[C---:B------:R-:W-:Y:S01]  /*2680*/  IMAD R7, R24.reuse, R69, R9 ;  /* 0x0000004518077224 */ /* 0x040fe200078e0209 */
[----:B------:R-:W-:Y:S01]  /*2690*/  SHF.R.U32.HI R12, RZ, 0x3, R12 ;  /* 0x00000003ff0c7819 */ /* 0x000fe2000001160c */
[----:B------:R-:W-:Y:S01]  /*26a0*/  IMAD.WIDE.U32 R20, R24, R68, R20 ;  /* 0x0000004418147225 */ /* 0x000fe200078e0014 */
[----:B------:R-:W-:-:S03]  /*26b0*/  @P1 LOP3.LUT R22, R22, 0x4, RZ, 0xfc, !PT ;  /* 0x0000000416161812 */ /* 0x000fc600078efcff */
[----:B------:R-:W-:Y:S01]  /*26c0*/  IMAD.WIDE.U32 R10, R24, R68, R10 ;  /* 0x00000044180a7225 */ /* 0x000fe200078e000a */
[----:B------:R-:W-:Y:S02]  /*26d0*/  IADD3 R8, P1, R17, R32, RZ ;  /* 0x0000002011087210 */ /* 0x000fe40007f3e0ff */
[----:B------:R-:W-:Y:S01]  /*26e0*/  LOP3.LUT R0, R0, R67, RZ, 0x3c, !PT ;  /* 0x0000004300007212 */ /* 0x000fe200078e3cff */
[----:B------:R-:W-:Y:S01]  /*26f0*/  IMAD.WIDE.U32 R52, R24, R6, R52 ;  /* 0x0000000618347225 */ /* 0x000fe200078e0034 */
[----:B------:R-:W-:Y:S02]  /*2700*/  IADD3 R59, R21, R7, RZ ;  /* 0x00000007153b7210 */ /* 0x000fe40007ffe0ff */
[----:B------:R-:W-:Y:S01]  /*2710*/  LOP3.LUT R12, R4, R12, RZ, 0x3c, !PT ;  /* 0x0000000c040c7212 */ /* 0x000fe200078e3cff */
[----:B------:R-:W-:-:S04]  /*2720*/  IMAD.WIDE.U32 R30, R24, R6, R30 ;  /* 0x00000006181e7225 */ /* 0x000fc800078e001e */
[----:B------:R-:W-:Y:S01]  /*2730*/  IMAD.IADD R58, R7, 0x1, R11 ;  /* 0x00000001073a7824 */ /* 0x000fe200078e020b */
[----:B------:R-:W-:Y:S01]  /*2740*/  LOP3.LUT R7, R3, 0xfffffff8, RZ, 0xc0, !PT ;  /* 0xfffffff803077812 */ /* 0x000fe200078ec0ff */
[----:B------:R-:W-:Y:S01]  /*2750*/  IMAD.X R9, R35, 0x1, R33, P1 ;  /* 0x0000000123097824 */ /* 0x000fe200008e0621 */
[----:B------:R-:W-:Y:S01]  /*2760*/  SHF.L.U64.HI R69, R68, 0x7, R69 ;  /* 0x0000000744457819 */ /* 0x000fe20000010245 */
[----:B------:R-:W-:Y:S01]  /*2770*/  IMAD.IADD R61, R53, 0x1, R5 ;  /* 0x00000001353d7824 */ /* 0x000fe200078e0205 */
[----:B------:R-:W-:Y:S01]  /*2780*/  SHF.R.S32.HI R6, RZ, 0x3, R3 ;  /* 0x00000003ff067819 */ /* 0x000fe20000011403 */
[----:B------:R-:W-:Y:S01]  /*2790*/  IMAD.IADD R60, R5, 0x1, R31 ;  /* 0x00000001053c7824 */ /* 0x000fe200078e021f */
[----:B------:R-:W-:Y:S01]  /*27a0*/  @!P6 BAR.SYNC.DEFER_BLOCKING 0x9, 0x100 ;  /* 0x024400000000eb1d */ /* 0x000fe20000010000 */
[----:B------:R-:W-:Y:S01]  /*27b0*/  IMAD R4, R34, 0x200, R0 ;  /* 0x0000020022047824 */ /* 0x000fe200078e0200 */
[----:B------:R-:W-:Y:S01]  /*27c0*/  ISETP.GE.AND P1, PT, R18, UR4, PT ;  /* 0x0000000412007c0c */ /* 0x000fe2000bf26270 */
[----:B------:R-:W-:Y:S01]  /*27d0*/  IMAD.SHL.U32 R68, R68, 0x80, RZ ;  /* 0x0000008044447824 */ /* 0x000fe200078e00ff */
[----:B------:R-:W-:Y:S01]  /*27e0*/  ISETP.GE.AND P2, PT, R66, UR4, PT ;  /* 0x0000000442007c0c */ /* 0x000fe2000bf46270 */
[----:B------:R-:W-:Y:S01]  /*27f0*/  IMAD.SHL.U32 R63, R63, 0x2, RZ ;  /* 0x000000023f3f7824 */ /* 0x000fe200078e00ff */
[----:B------:R-:W-:Y:S01]  /*2800*/  SHF.R.S32.HI R5, RZ, 0x1f, R7 ;  /* 0x0000001fff057819 */ /* 0x000fe20000011407 */
[----:B------:R-:W-:-:S02]  /*2810*/  IMAD.IADD R3, R14, 0x1, R12 ;  /* 0x000000010e037824 */ /* 0x000fc400078e020c */
[----:B------:R-:W-:-:S08]  /*2820*/  IMAD.IADD R0, R55, 0x1, R15 ;  /* 0x0000000137007824 */ /* 0x000fd000078e020f */
.L_x_13542:
[----:B------:R-:W2:Y:S01]  /*2830*/  LDL R35, [R1+0x5c] ;  /* 0x00005c0001237983 */ /* 0x000ea20000100800 */
[----:B0-----:R-:W0:Y:S01]  /*2840*/  LDC.64 R86, c[0x0][0x300] ;  /* 0x0000c000ff567b82 */ /* 0x001e220000000a00 */
[----:B------:R-:W-:Y:S01]  /*2850*/  VIADD R33, R27, 0xffffffff ;  /* 0xffffffff1b217836 */ /* 0x000fe20000000000 */
[----:B------:R-:W-:Y:S01]  /*2860*/  LOP3.LUT R22, R22, 0xfffffffd, RZ, 0xc0, !PT ;  /* 0xfffffffd16167812 */ /* 0x000fe200078ec0ff */
[----:B------:R-:W-:Y:S05]  /*2870*/  YIELD ;  /* 0x0000000000007946 */ /* 0x000fea0003800000 */
[----:B------:R-:W1:Y:S01]  /*2880*/  LDC.64 R80, c[0x0][0x2e8] ;  /* 0x0000ba00ff507b82 */ /* 0x000e620000000a00 */
[----:B------:R-:W-:Y:S01]  /*2890*/  SHF.R.S32.HI R34, RZ, 0x1f, R33 ;  /* 0x0000001fff227819 */ /* 0x000fe20000011421 */
[-C--:B------:R-:W-:Y:S01]  /*28a0*/  IMAD R12, R74, R33.reuse, RZ ;  /* 0x000000214a0c7224 */ /* 0x080fe200078e02ff */
[----:B------:R-:W-:Y:S01]  /*28b0*/  BSSY B0, `(.L_x_13493) ;  /* 0x00002d2000007945 */ /* 0x000fe20003800000 */
[----:B------:R-:W-:-:S04]  /*28c0*/  IMAD.WIDE.U32 R14, R73, R33, RZ ;  /* 0x00000021490e7225 */ /* 0x000fc800078e00ff */
[----:B------:R-:W3:Y:S01]  /*28d0*/  LDC R88, c[0x0][0x3f4] ;  /* 0x0000fd00ff587b82 */ /* 0x000ee20000000800 */
[----:B------:R-:W-:Y:S02]  /*28e0*/  IMAD R85, R34, R73, R12 ;  /* 0x0000004922557224 */ /* 0x000fe400078e020c */
[----:B------:R-:W-:Y:S02]  /*28f0*/  IMAD.MOV.U32 R84, RZ, RZ, R14 ;  /* 0x000000ffff547224 */ /* 0x000fe400078e000e */
[----:B------:R-:W-:Y:S01]  /*2900*/  IMAD.IADD R85, R15, 0x1, R85 ;  /* 0x000000010f557824 */ /* 0x000fe200078e0255 */
[----:B------:R-:W-:Y:S01]  /*2910*/  IADD3 R15, P3, R76, R14, RZ ;  /* 0x0000000e4c0f7210 */ /* 0x000fe20007f7e0ff */
[----:B0-----:R-:W-:Y:S02]  /*2920*/  IMAD R27, R87, 0x60, RZ ;  /* 0x00000060571b7824 */ /* 0x001fe400078e02ff */
[----:B------:R-:W-:-:S04]  /*2930*/  IMAD.WIDE.U32 R12, R86, 0x60, R84 ;  /* 0x00000060560c7825 */ /* 0x000fc800078e0054 */
[----:B------:R-:W-:Y:S01]  /*2940*/  IMAD.X R32, R85, 0x1, R75, P3 ;  /* 0x0000000155207824 */ /* 0x000fe200018e064b */
[----:B------:R-:W-:Y:S02]  /*2950*/  IADD3 R12, P4, R76, R12, RZ ;  /* 0x0000000c4c0c7210 */ /* 0x000fe40007f9e0ff */
[-C--:B-1----:R-:W-:Y:S02]  /*2960*/  LEA R38, P3, R15, R80.reuse, 0x1 ;  /* 0x000000500f267211 */ /* 0x082fe400078608ff */
[----:B------:R-:W-:Y:S01]  /*2970*/  IADD3.X R14, R75, R13, R27, P4, !PT ;  /* 0x0000000d4b0e7210 */ /* 0x000fe200027fe41b */
[----:B------:R-:W-:Y:S01]  /*2980*/  IMAD R13, R23, 0x2000, R62 ;  /* 0x00002000170d7824 */ /* 0x000fe200078e023e */
[----:B------:R-:W-:Y:S01]  /*2990*/  LEA R36, P4, R12, R80, 0x1 ;  /* 0x000000500c247211 */ /* 0x000fe200078808ff */
[----:B------:R-:W-:Y:S01]  /*29a0*/  IMAD.MOV.U32 R27, RZ, RZ, R33 ;  /* 0x000000ffff1b7224 */ /* 0x000fe200078e0021 */
[-C--:B------:R-:W-:Y:S01]  /*29b0*/  LEA.HI.X R39, R15, R81.reuse, R32, 0x1, P3 ;  /* 0x000000510f277211 */ /* 0x080fe200018f0c20 */
[C---:B------:R-:W-:Y:S01]  /*29c0*/  VIADD R79, R13.reuse, 0x20 ;  /* 0x000000200d4f7836 */ /* 0x040fe20000000000 */
[----:B---3--:R-:W-:Y:S01]  /*29d0*/  ISETP.GE.AND P3, PT, R88, 0x1, PT ;  /* 0x000000015800780c */ /* 0x008fe20003f66270 */
[----:B------:R-:W-:Y:S01]  /*29e0*/  IMAD R82, R13, 0x2, R26 ;  /* 0x000000020d527824 */ /* 0x000fe200078e021a */
[----:B------:R-:W-:-:S02]  /*29f0*/  LEA.HI.X R37, R12, R81, R14, 0x1, P4 ;  /* 0x000000510c257211 */ /* 0x000fc400020f0c0e */
[----:B------:R-:W-:-:S13]  /*2a00*/  ISETP.GT.AND P4, PT, R33, R28, PT ;  /* 0x0000001c2100720c */ /* 0x000fda0003f84270 */
[----:B------:R-:W-:Y:S02]  /*2a10*/  @P4 LOP3.LUT R22, R22, 0x2, RZ, 0xfc, !PT ;  /* 0x0000000216164812 */ /* 0x000fe400078efcff */
[----:B--2---:R-:W-:-:S13]  /*2a20*/  LOP3.LUT P5, RZ, R35, 0x4, RZ, 0xc0, !PT ;  /* 0x0000000423ff7812 */ /* 0x004fda00078ac0ff */
[----:B------:R-:W-:-:S05]  /*2a30*/  @P5 IADD3 R79, R13, -0x20, RZ ;  /* 0xffffffe00d4f5810 */ /* 0x000fca0007ffe0ff */
[----:B------:R-:W-:Y:S01]  /*2a40*/  IMAD R79, R79, 0x2, R26 ;  /* 0x000000024f4f7824 */ /* 0x000fe200078e021a */
[----:B------:R-:W-:Y:S06]  /*2a50*/  @!P3 BRA `(.L_x_13494) ;  /* 0x00000028006cb947 */ /* 0x000fec0003800000 */
        /* <DEDUP_REMOVED lines=13> */
[----:B------:R0:W5:Y:S01]  /*2b30*/  LDL R90, [R1+0x18] ;  /* 0x00001800015a7983 */ /* 0x0001620000100800 */
        /* <DEDUP_REMOVED lines=10> */
[----:B0-----:R-:W-:Y:S06]  /*2be0*/  @P4 BRA `(.L_x_13497) ;  /* 0x0000000000504947 */ /* 0x001fec0003800000 */
[----:B------:R-:W-:Y:S01]  /*2bf0*/  IADD3 R13, P3, R52, R46, RZ ;  /* 0x0000002e340d7210 */ /* 0x000fe20007f7e0ff */
[----:B------:R-:W-:Y:S01]  /*2c00*/  ULDC.64 UR4, c[0x0][0x3e8] ;  /* 0x0000fa0000047ab9 */ /* 0x000fe20000000a00 */
[----:B------:R-:W-:Y:S02]  /*2c10*/  CS2R R80, SRZ ;  /* 0x0000000000507805 */ /* 0x000fe4000001ff00 */
        /* <DEDUP_REMOVED lines=13> */
[----:B------:R0:W5:Y:S02]  /*2cf0*/  @!P3 LDG.E.64 R84, desc[UR40][R14.64] ;  /* 0x000000280e54b981 */ /* 0x000164000c1e1b00 */
[----:B-----5:R-:W-:-:S13]  /*2d00*/  ISETP.GE.AND P3, PT, R90, R88, PT ;  /* 0x000000585a00720c */ /* 0x020fda0003f66270 */
[----:B------:R0:W5:Y:S04]  /*2d10*/  @!P3 LDG.E.64 R48, desc[UR40][R12.64+0x20] ;  /* 0x000020280c30b981 */ /* 0x000168000c1e1b00 */
[----:B------:R0:W5:Y:S02]  /*2d20*/  @!P3 LDG.E.64 R50, desc[UR40][R14.64+0x20] ;  /* 0x000020280e32b981 */ /* 0x000164000c1e1b00 */
.L_x_13497:
[----:B------:R-:W-:Y:S05]  /*2d30*/  BSYNC B1 ;  /* 0x0000000000017941 */ /* 0x000fea0003800000 */
.L_x_13496:
[----:B0-----:R-:W-:Y:S01]  /*2d40*/  VIADD R12, R17, 0x60 ;  /* 0x00000060110c7836 */ /* 0x001fe20000000000 */
[----:B------:R-:W-:Y:S01]  /*2d50*/  BSSY B1, `(.L_x_13498) ;  /* 0x0000021000017945 */ /* 0x000fe20003800000 */
[----:B-----5:R-:W-:Y:S02]  /*2d60*/  IMAD.MOV.U32 R86, RZ, RZ, R48 ;  /* 0x000000ffff567224 */ /* 0x020fe400078e0030 */
[----:B------:R-:W-:Y:S01]  /*2d70*/  IMAD.MOV.U32 R87, RZ, RZ, R49 ;  /* 0x000000ffff577224 */ /* 0x000fe200078e0031 */
        /* <DEDUP_REMOVED lines=30> */
.L_x_13499:
[----:B------:R-:W-:Y:S05]  /*2f60*/  BSYNC B1 ;  /* 0x0000000000017941 */ /* 0x000fea0003800000 */
.L_x_13498:
[----:B------:R-:W2:Y:S01]  /*2f70*/  LDL R78, [R1+0x10] ;  /* 0x00001000014e7983 */ /* 0x000ea20000100800 */
[----:B0-----:R-:W-:Y:S01]  /*2f80*/  IMAD.MOV.U32 R12, RZ, RZ, R80 ;  /* 0x000000ffff0c7224 */ /* 0x001fe200078e0050 */
        /* <DEDUP_REMOVED lines=9> */
[----:B-----5:R-:W-:Y:S01]  /*3020*/  IMAD.MOV.U32 R14, RZ, RZ, R40 ;  /* 0x000000ffff0e7224 */ /* 0x020fe200078e0028 */
[----:B------:R-:W-:Y:S01]  /*3030*/  PRMT R87, R12, 0x7610, R87 ;  /* 0x000076100c577816 */ /* 0x000fe20000000057 */
[----:B------:R-:W-:Y:S01]  /*3040*/  IMAD.MOV.U32 R12, RZ, RZ, R32 ;  /* 0x000000ffff0c7224 */ /* 0x000fe200078e0020 */
        /* <DEDUP_REMOVED lines=10> */
[----:B------:R-:W-:Y:S02]  /*30f0*/  PRMT R47, R14, 0x5410, R15 ;  /* 0x000054100e2f7816 */ /* 0x000fe4000000000f */
[----:B--2---:R-:W-:-:S13]  /*3100*/  ISETP.NE.AND P3, PT, R78, 0x3, PT ;  /* 0x000000034e00780c */ /* 0x004fda0003f65270 */
[----:B------:R-:W-:Y:S05]  /*3110*/  @!P3 BRA `(.L_x_13500) ;  /* 0x000000000004b947 */ /* 0x000fea0003800000 */
[----:B------:R-:W-:Y:S01]  /*3120*/  BPT.TRAP 0x1 ;  /* 0x000000040000795c */ /* 0x000fe20000300000 */
.L_x_13500:
[----:B------:R-:W2:Y:S01]  /*3130*/  LDL R12, [R1+0x14] ;  /* 0x00001400010c7983 */ /* 0x000ea20000100800 */
[----:B------:R-:W-:Y:S01]  /*3140*/  IMAD R78, R23, 0x8, R2 ;  /* 0x00000008174e7824 */ /* 0x000fe200078e0202 */
[----:B------:R-:W-:Y:S01]  /*3150*/  BSSY B1, `(.L_x_13501) ;  /* 0x0000004000017945 */ /* 0x000fe20003800000 */
[----:B--2---:R-:W-:-:S04]  /*3160*/  SHF.L.U32 R90, R12, 0x1f, RZ ;  /* 0x0000001f0c5a7819 */ /* 0x004fc800000006ff */
[----:B------:R-:W0:Y:S02]  /*3170*/  SYNCS.PHASECHK.TRANS64.TRYWAIT P6, [R78+URZ+0x16890], R90 ;  /* 0x0168905a4e0075a7 */ /* 0x000e2400080c017f */
[----:B0-----:R-:W-:Y:S05]  /*3180*/  @!P6 BRA `(.L_x_13502) ;  /* 0x000001e0004ce947 */ /* 0x001fea0003800000 */
.L_x_13839:
[----:B------:R-:W-:Y:S05]  /*3190*/  BSYNC B1 ;  /* 0x0000000000017941 */ /* 0x000fea0003800000 */
.L_x_13501:
        /* <DEDUP_REMOVED lines=12> */
[----:B--2---:R-:W-:Y:S01]  /*3260*/  MOV R80, R15 ;  /* 0x0000000f00507202 */ /* 0x004fe20000000f00 */
[----:B------:R-:W-:Y:S01]  /*3270*/  HADD2.F32 R94, -RZ, R94.H0_H0 ;  /* 0x2000005eff5e7230 */ /* 0x000fe20000004100 */
[----:B------:R-:W-:Y:S01]  /*3280*/  SHF.R.U32.HI R95, RZ, 0x10, R81 ;  /* 0x00000010ff5f7819 */ /* 0x000fe20000011651 */
[----:B------:R-:W-:Y:S02]  /*3290*/  HADD2.F32 R15, -RZ, R13.H1_H1 ;  /* 0x3000000dff0f7230 */ /* 0x000fe40000004100 */
[----:B------:R-:W-:-:S02]  /*32a0*/  HADD2.F32 R89, -RZ, R89.H0_H0 ;  /* 0x20000059ff597230 */ /* 0x000fc40000004100 */
[----:B------:R-:W-:Y:S02]  /*32b0*/  HADD2.F32 R13, -RZ, R13.H0_H0 ;  /* 0x2000000dff0d7230 */ /* 0x000fe40000004100 */
[-C--:B------:R-:W-:Y:S01]  /*32c0*/  FMUL.FTZ R96, R15, R94.reuse ;  /* 0x0000005e0f607220 */ /* 0x080fe20000410000 */
[--C-:B------:R-:W-:Y:S02]  /*32d0*/  HADD2.F32 R81, -RZ, R80.reuse.H1_H1 ;  /* 0x30000050ff517230 */ /* 0x100fe40000004100 */
[----:B------:R-:W-:Y:S02]  /*32e0*/  HADD2.F32 R80, -RZ, R80.H0_H0 ;  /* 0x20000050ff507230 */ /* 0x000fe40000004100 */
[----:B------:R-:W-:Y:S01]  /*32f0*/  FMUL.FTZ R94, R13, R94 ;  /* 0x0000005e0d5e7220 */ /* 0x000fe20000410000 */
[----:B------:R-:W-:Y:S02]  /*3300*/  HADD2.F32 R85, -RZ, R95.H0_H0 ;  /* 0x2000005fff557230 */ /* 0x000fe40000004100 */
[-C--:B------:R-:W-:Y:S01]  /*3310*/  FMUL.FTZ R95, R81, R89.reuse ;  /* 0x00000059515f7220 */ /* 0x080fe20000410000 */
[-C--:B------:R-:W-:Y:S01]  /*3320*/  FFMA.FTZ R13, R13, R84.reuse, -R96 ;  /* 0x000000540d0d7223 */ /* 0x080fe20000010860 */
[C---:B------:R-:W-:Y:S01]  /*3330*/  FMUL.FTZ R98, R80.reuse, R89 ;  /* 0x0000005950627220 */ /* 0x040fe20000410000 */
[----:B------:R-:W-:Y:S01]  /*3340*/  FFMA.FTZ R94, R15, R84, R94 ;  /* 0x000000540f5e7223 */ /* 0x000fe2000001005e */
[----:B------:R-:W-:Y:S01]  /*3350*/  FFMA.FTZ R96, R80, R85, -R95 ;  /* 0x0000005550607223 */ /* 0x000fe2000001085f */
[----:B------:R-:W-:-:S02]  /*3360*/  HADD2.F32 R84, -RZ, R100.H0_H0 ;  /* 0x20000064ff547230 */ /* 0x000fc40000004100 */
[----:B------:R-:W-:Y:S01]  /*3370*/  FFMA.FTZ R99, R81, R85, R98 ;  /* 0x0000005551637223 */ /* 0x000fe20000010062 */
[----:B------:R-:W-:Y:S01]  /*3380*/  HADD2.F32 R89, -RZ, R100.H1_H1 ;  /* 0x30000064ff597230 */ /* 0x000fe20000004100 */
[----:B------:R-:W-:Y:S01]  /*3390*/  F2FP.F16.F32.PACK_AB R13, R94, R13 ;  /* 0x0000000d5e0d723e */ /* 0x000fe200000000ff */
[----:B------:R-:W-:Y:S02]  /*33a0*/  HADD2.F32 R15, -RZ, R12.H1_H1 ;  /* 0x3000000cff0f7230 */ /* 0x000fe40000004100 */
[----:B------:R-:W-:Y:S02]  /*33b0*/  HADD2.F32 R80, -RZ, R14.H1_H1 ;  /* 0x3000000eff507230 */ /* 0x000fe40000004100 */
[----:B------:R-:W-:Y:S02]  /*33c0*/  HADD2.F32 R12, -RZ, R12.H0_H0 ;  /* 0x2000000cff0c7230 */ /* 0x000fe40000004100 */
[----:B------:R-:W-:Y:S01]  /*33d0*/  FMUL.FTZ R95, R15, R84 ;  /* 0x000000540f5f7220 */ /* 0x000fe20000410000 */
[----:B------:R-:W-:-:S02]  /*33e0*/  HADD2.F32 R14, -RZ, R14.H0_H0 ;  /* 0x2000000eff0e7230 */ /* 0x000fc40000004100 */
[--C-:B------:R-:W-:Y:S02]  /*33f0*/  HADD2.F32 R81, -RZ, R97.reuse.H0_H0 ;  /* 0x20000061ff517230 */ /* 0x100fe40000004100 */
        /* <DEDUP_REMOVED lines=11> */
.L_x_13508:
[----:B------:R-:W-:Y:S05]  /*34b0*/  BSYNC B3 ;  /* 0x0000000000037941 */ /* 0x000fea0003800000 */
.L_x_13507:
[----:B--2---:R1:W-:Y:S02]  /*34c0*/  STG.E.128 desc[UR40][R38.64], R12 ;  /* 0x0000000c26007986 */ /* 0x0043e4000c101d28 */
.L_x_13506:
[----:B------:R-:W-:Y:S05]  /*34d0*/  BSYNC B2 ;  /* 0x0000000000027941 */ /* 0x000fea0003800000 */
.L_x_13505:
[----:B------:R-:W-:Y:S05]  /*34e0*/  @P2 BRA `(.L_x_13504) ;  /* 0x0000000000c02947 */ /* 0x000fea0003800000 */
        /* <DEDUP_REMOVED lines=46> */
.L_x_13510:
[----:B------:R-:W-:Y:S05]  /*37d0*/  BSYNC B2 ;  /* 0x0000000000027941 */ /* 0x000fea0003800000 */
.L_x_13509:
[----:B------:R2:W-:Y:S02]  /*37e0*/  STG.E.128 desc[UR40][R38.64+0x40], R12 ;  /* 0x0000400c26007986 */ /* 0x0005e4000c101d28 */
.L_x_13504:
[----:B------:R-:W-:Y:S05]  /*37f0*/  BSYNC B1 ;  /* 0x0000000000017941 */ /* 0x000fea0003800000 */
.L_x_13503:
        /* <DEDUP_REMOVED lines=48> */
.L_x_13515:
[----:B------:R-:W-:Y:S05]  /*3b00*/  BSYNC B2 ;  /* 0x0000000000027941 */ /* 0x000fea0003800000 */
.L_x_13514:
[----:B--2---:R3:W-:Y:S02]  /*3b10*/  STG.E.128 desc[UR40][R36.64], R12 ;  /* 0x0000000c24007986 */ /* 0x0047e4000c101d28 */
.L_x_13513:
[----:B------:R-:W-:Y:S05]  /*3b20*/  BSYNC B1 ;  /* 0x0000000000017941 */ /* 0x000fea0003800000 */
.L_x_13512:
[----:B------:R-:W-:Y:S05]  /*3b30*/  @P2 BRA `(.L_x_13511) ;  /* 0x0000001800a42947 */ /* 0x000fea0003800000 */
[----:B-12---:R-:W2:Y:S01]  /*3b40*/  LDL R38, [R1+0x18] ;  /* 0x0000180001267983 */ /* 0x006ea20000100800 */
[----:B------:R-:W-:Y:S03]  /*3b50*/  BSSY B1, `(.L_x_13516) ;  /* 0x000002d000017945 */ /* 0x000fe60003800000 */
[----:B---3--:R1:W3:Y:S01]  /*3b60*/  LDS.128 R12, [R79+0x11000] ;  /* 0x011000004f0c7984 */ /* 0x0082e20000000c00 */
        /* <DEDUP_REMOVED lines=43> */
.L_x_13517:
[----:B------:R-:W-:Y:S05]  /*3e20*/  BSYNC B1 ;  /* 0x0000000000017941 */ /* 0x000fea0003800000 */
.L_x_13516:
[----:B------:R1:W-:Y:S01]  /*3e30*/  STG.E.128 desc[UR40][R36.64+0x40], R12 ;  /* 0x0000400c24007986 */ /* 0x0003e2000c101d28 */
[----:B------:R-:W-:Y:S05]  /*3e40*/  BRA `(.L_x_13511) ;  /* 0x0000001400e07947 */ /* 0x000fea0003800000 */
.L_x_13495:
        /* <DEDUP_REMOVED lines=20> */
[CC--:B------:R-:W-:Y:S01]  /*3f90*/  ISETP.GE.OR P3, PT, R18.reuse, R88.reuse, P3 ;  /* 0x000000581200720c */ /* 0x0c0fe20001f66670 */
[----:B------:R-:W-:Y:S01]  /*3fa0*/  BSSY B1, `(.L_x_13518) ;  /* 0x000001b000017945 */ /* 0x000fe20003800000 */
[----:B0-----:R-:W-:Y:S02]  /*3fb0*/  CS2R R38, SRZ ;  /* 0x0000000000267805 */ /* 0x001fe4000001ff00 */
[----:B------:R-:W-:Y:S02]  /*3fc0*/  CS2R R42, SRZ ;  /* 0x00000000002a7805 */ /* 0x000fe4000001ff00 */
[----:B------:R-:W-:Y:S02]  /*3fd0*/  CS2R R40, SRZ ;  /* 0x0000000000287805 */ /* 0x000fe4000001ff00 */
[----:B-1----:R-:W-:Y:S02]  /*3fe0*/  CS2R R36, SRZ ;  /* 0x0000000000247805 */ /* 0x002fe4000001ff00 */
[----:B------:R-:W-:-:S03]  /*3ff0*/  ISETP.GE.AND P4, PT, R18, R88, PT ;  /* 0x000000581200720c */ /* 0x000fc60003f86270 */
[----:B------:R-:W-:Y:S10]  /*4000*/  @P3 BRA `(.L_x_13519) ;  /* 0x0000000000503947 */ /* 0x000ff40003800000 */
[----:B------:R-:W0:Y:S01]  /*4010*/  LDC.64 R36, c[0x0][0x3f8] ;  /* 0x0000fe00ff247b82 */ /* 0x000e220000000a00 */
[----:B------:R-:W-:Y:S01]  /*4020*/  IMAD.MOV.U32 R47, RZ, RZ, R89 ;  /* 0x000000ffff2f7224 */ /* 0x000fe200078e0059 */
[----:B------:R-:W-:Y:S01]  /*4030*/  ULDC.64 UR4, c[0x0][0x3e8] ;  /* 0x0000fa0000047ab9 */ /* 0x000fe20000000a00 */
[----:B------:R-:W-:Y:S02]  /*4040*/  IMAD.MOV.U32 R45, RZ, RZ, R78 ;  /* 0x000000ffff2d7224 */ /* 0x000fe400078e004e */
        /* <DEDUP_REMOVED lines=16> */
.L_x_13519:
[----:B------:R-:W-:Y:S05]  /*4150*/  BSYNC B1 ;  /* 0x0000000000017941 */ /* 0x000fea0003800000 */
.L_x_13518:
[----:B------:R-:W2:Y:S01]  /*4160*/  LDL R48, [R1+0x10] ;  /* 0x0000100001307983 */ /* 0x000ea20000100800 */
[----:B-----5:R-:W-:Y:S02]  /*4170*/  IMAD.MOV.U32 R44, RZ, RZ, R38 ;  /* 0x000000ffff2c7224 */ /* 0x020fe400078e0026 */
        /* <DEDUP_REMOVED lines=26> */
[----:B------:R-:W-:Y:S02]  /*4320*/  PRMT R112, R47, 0x7610, R112 ;  /* 0x000076102f707816 */ /* 0x000fe40000000070 */
[----:B--2---:R-:W-:-:S13]  /*4330*/  ISETP.NE.AND P3, PT, R48, 0x3, PT ;  /* 0x000000033000780c */ /* 0x004fda0003f65270 */
[----:B------:R-:W-:Y:S05]  /*4340*/  @!P3 BRA `(.L_x_13520) ;  /* 0x000000000004b947 */ /* 0x000fea0003800000 */
[----:B------:R-:W-:Y:S01]  /*4350*/  BPT.TRAP 0x1 ;  /* 0x000000040000795c */ /* 0x000fe20000300000 */
.L_x_13520:
[----:B------:R-:W2:Y:S01]  /*4360*/  LDL R44, [R1+0x14] ;  /* 0x00001400012c7983 */ /* 0x000ea20000100800 */
[----:B------:R-:W-:Y:S01]  /*4370*/  IMAD R78, R23, 0x8, R2 ;  /* 0x00000008174e7824 */ /* 0x000fe200078e0202 */
[----:B------:R-:W0:Y:S01]  /*4380*/  LDC R94, c[0x0][0x2f4] ;  /* 0x0000bd00ff5e7b82 */ /* 0x000e220000000800 */
[----:B------:R-:W-:Y:S01]  /*4390*/  BSSY B1, `(.L_x_13521) ;  /* 0x0000005000017945 */ /* 0x000fe20003800000 */
[----:B0-----:R-:W-:Y:S01]  /*43a0*/  IMAD.IADD R96, R94, 0x1, -R63 ;  /* 0x000000015e607824 */ /* 0x001fe200078e0a3f */
[----:B--2---:R-:W-:-:S04]  /*43b0*/  SHF.L.U32 R90, R44, 0x1f, RZ ;  /* 0x0000001f2c5a7819 */ /* 0x004fc800000006ff */
[----:B------:R-:W0:Y:S02]  /*43c0*/  SYNCS.PHASECHK.TRANS64.TRYWAIT P5, [R78+URZ+0x16890], R90 ;  /* 0x0168905a4e0075a7 */ /* 0x000e2400080a017f */
[----:B0-----:R-:W-:Y:S05]  /*43d0*/  @!P5 BRA `(.L_x_13522) ;  /* 0x000001cc00ccd947 */ /* 0x001fea0003800000 */
.L_x_13840:
[----:B------:R-:W-:Y:S05]  /*43e0*/  BSYNC B1 ;  /* 0x0000000000017941 */ /* 0x000fea0003800000 */
.L_x_13521:
        /* <DEDUP_REMOVED lines=10> */
[----:B------:R-:W-:-:S03]  /*4490*/  SEL R44, R63, R96, !P0 ;  /* 0x000000603f2c7207 */ /* 0x000fc60004000000 */
[----:B------:R-:W-:Y:S01]  /*44a0*/  IMAD.IADD R100, R45, 0x1, R89 ;  /* 0x000000012d647824 */ /* 0x000fe200078e0259 */
[----:B------:R-:W-:-:S04]  /*44b0*/  SHF.R.S32.HI R45, RZ, 0x1f, R44 ;  /* 0x0000001fff2d7819 */ /* 0x000fc8000001142c */
[----:B------:R-:W-:Y:S02]  /*44c0*/  LEA.HI R45, R45, R44, RZ, 0x4 ;  /* 0x0000002c2d2d7211 */ /* 0x000fe400078f20ff */
[----:B------:R-:W-:Y:S02]  /*44d0*/  IADD3.X R98, R77, R100, R5, P5, P6 ;  /* 0x000000644d627210 */ /* 0x000fe40002fec405 */
[----:B------:R-:W-:-:S05]  /*44e0*/  LEA.HI.SX32 R45, R45, R6, 0x1c ;  /* 0x000000062d2d7211 */ /* 0x000fca00078fe2ff */
[----:B------:R-:W-:Y:S02]  /*44f0*/  IMAD.SHL.U32 R97, R45, 0x8, RZ ;  /* 0x000000082d617824 */ /* 0x000fe400078e00ff */
[----:B------:R-:W-:Y:S01]  /*4500*/  IMAD R45, R23, 0x2000, R4 ;  /* 0x00002000172d7824 */ /* 0x000fe200078e0204 */
[----:B-1----:R-:W-:Y:S02]  /*4510*/  IADD3 R47, R46, -0x80, RZ ;  /* 0xffffff802e2f7810 */ /* 0x002fe40007ffe0ff */
[----:B------:R-:W-:Y:S01]  /*4520*/  LOP3.LUT R44, R70, 0x38, R97, 0xf8, !PT ;  /* 0x00000038462c7812 */ /* 0x000fe200078ef861 */
[----:B------:R-:W-:Y:S01]  /*4530*/  IMAD R45, R45, 0x2, R2 ;  /* 0x000000022d2d7824 */ /* 0x000fe200078e0202 */
[----:B------:R-:W-:Y:S02]  /*4540*/  SHF.R.S32.HI R46, RZ, 0x1f, R47 ;  /* 0x0000001fff2e7819 */ /* 0x000fe4000001142f */
[----:B------:R-:W-:Y:S02]  /*4550*/  LOP3.LUT R44, R44, R67, RZ, 0x3c, !PT ;  /* 0x000000432c2c7212 */ /* 0x000fe400078e3cff */
[----:B------:R-:W-:-:S04]  /*4560*/  LEA.HI R46, R46, R47, RZ, 0x5 ;  /* 0x0000002f2e2e7211 */ /* 0x000fc800078f28ff */
[----:B------:R-:W-:-:S05]  /*4570*/  SHF.R.S32.HI R46, RZ, 0x5, R46 ;  /* 0x00000005ff2e7819 */ /* 0x000fca000001142e */
[----:B------:R-:W-:-:S04]  /*4580*/  IMAD R44, R46, 0x200, R44 ;  /* 0x000002002e2c7824 */ /* 0x000fc800078e022c */
        /* <DEDUP_REMOVED lines=8> */
[----:B--2---:R-:W-:Y:S01]  /*4610*/  HADD2.F32 R108, -RZ, R49.H1_H1 ;  /* 0x30000031ff6c7230 */ /* 0x004fe20000004100 */
[--C-:B------:R-:W-:Y:S01]  /*4620*/  SHF.R.U64 R13, R32, 0x10, R33.reuse ;  /* 0x00000010200d7819 */ /* 0x100fe20000001221 */
[----:B-1----:R-:W-:Y:S01]  /*4630*/  HADD2.F32 R110, -RZ, R45.H1_H1 ;  /* 0x3000002dff6e7230 */ /* 0x002fe20000004100 */
[----:B------:R-:W-:Y:S01]  /*4640*/  SHF.R.U32.HI R33, RZ, 0x10, R33 ;  /* 0x00000010ff217819 */ /* 0x000fe20000011621 */
[----:B------:R-:W-:Y:S01]  /*4650*/  HADD2.F32 R106, -RZ, R106.H0_H0 ;  /* 0x2000006aff6a7230 */ /* 0x000fe20000004100 */
        /* <DEDUP_REMOVED lines=8> */
[-C--:B------:R-:W-:Y:S01]  /*46e0*/  FMUL.FTZ R114, R35, R112.reuse ;  /* 0x0000007023727220 */ /* 0x080fe20000410000 */
[----:B------:R-:W-:Y:S02]  /*46f0*/  HADD2.F32 R34, -RZ, R34.H0_H0 ;  /* 0x20000022ff227230 */ /* 0x000fe40000004100 */
[C---:B------:R-:W-:Y:S01]  /*4700*/  FMUL.FTZ R112, R49.reuse, R112 ;  /* 0x0000007031707220 */ /* 0x040fe20000410000 */
[-C--:B------:R-:W-:Y:S01]  /*4710*/  FMUL.FTZ R45, R108, R33.reuse ;  /* 0x000000216c2d7220 */ /* 0x080fe20000410000 */
[C---:B------:R-:W-:Y:S01]  /*4720*/  FMUL.FTZ R111, R110.reuse, R33 ;  /* 0x000000216e6f7220 */ /* 0x040fe20000410000 */
[-C--:B------:R-:W-:Y:S01]  /*4730*/  FFMA.FTZ R33, R49, R106.reuse, -R114 ;  /* 0x0000006a31217223 */ /* 0x080fe20000010872 */
[----:B------:R-:W-:Y:S01]  /*4740*/  FFMA.FTZ R35, R35, R106, R112 ;  /* 0x0000006a23237223 */ /* 0x000fe20000010070 */
[-C--:B------:R-:W-:Y:S01]  /*4750*/  FFMA.FTZ R106, R110, R99.reuse, -R45 ;  /* 0x000000636e6a7223 */ /* 0x080fe2000001082d */
[--C-:B------:R-:W-:Y:S02]  /*4760*/  HADD2.F32 R49, -RZ, R109.reuse.H1_H1 ;  /* 0x3000006dff317230 */ /* 0x100fe40000004100 */
[----:B------:R-:W-:Y:S01]  /*4770*/  FFMA.FTZ R108, R108, R99, R111 ;  /* 0x000000636c6c7223 */ /* 0x000fe2000001006f */
[----:B------:R-:W-:-:S02]  /*4780*/  HADD2.F32 R109, -RZ, R109.H0_H0 ;  /* 0x2000006dff6d7230 */ /* 0x000fc40000004100 */
[----:B------:R-:W-:Y:S01]  /*4790*/  HADD2.F32 R110, -RZ, R51.H0_H0 ;  /* 0x20000033ff6e7230 */ /* 0x000fe20000004100 */
[----:B------:R-:W-:Y:S01]  /*47a0*/  F2FP.F16.F32.PACK_AB R33, R106, R33 ;  /* 0x000000216a21723e */ /* 0x000fe200000000ff */
[----:B------:R-:W-:Y:S02]  /*47b0*/  HADD2.F32 R112, -RZ, R47.H0_H0 ;  /* 0x2000002fff707230 */ /* 0x000fe40000004100 */
[----:B------:R-:W-:Y:S02]  /*47c0*/  HADD2.F32 R45, -RZ, R51.H1_H1 ;  /* 0x30000033ff2d7230 */ /* 0x000fe40000004100 */
[----:B------:R-:W-:Y:S02]  /*47d0*/  HADD2.F32 R47, -RZ, R47.H1_H1 ;  /* 0x3000002fff2f7230 */ /* 0x000fe40000004100 */
[----:B------:R-:W-:Y:S02]  /*47e0*/  HADD2.F32 R114, -RZ, R15.H0_H0 ;  /* 0x2000000fff727230 */ /* 0x000fe40000004100 */
[-C--:B------:R-:W-:Y:S01]  /*47f0*/  FMUL.FTZ R15, R110, R109.reuse ;  /* 0x0000006d6e0f7220 */ /* 0x080fe20000410000 */
[----:B------:R-:W-:Y:S01]  /*4800*/  FMUL.FTZ R109, R112, R109 ;  /* 0x0000006d706d7220 */ /* 0x000fe20000410000 */
[-C--:B------:R-:W-:Y:S01]  /*4810*/  FMUL.FTZ R116, R45, R34.reuse ;  /* 0x000000222d747220 */ /* 0x080fe20000410000 */
[----:B------:R-:W-:Y:S01]  /*4820*/  FMUL.FTZ R118, R47, R34 ;  /* 0x000000222f767220 */ /* 0x000fe20000410000 */
[----:B------:R-:W-:-:S02]  /*4830*/  HADD2.F32 R51, -RZ, R13.H0_H0 ;  /* 0x2000000dff337230 */ /* 0x000fc40000004100 */
[-C--:B------:R-:W-:Y:S01]  /*4840*/  FFMA.FTZ R34, R110, R49.reuse, R109 ;  /* 0x000000316e227223 */ /* 0x080fe2000001006d */
[-C--:B------:R-:W-:Y:S01]  /*4850*/  FFMA.FTZ R110, R47, R114.reuse, -R116 ;  /* 0x000000722f6e7223 */ /* 0x080fe20000010874 */
[----:B------:R-:W-:Y:S01]  /*4860*/  FFMA.FTZ R45, R45, R114, R118 ;  /* 0x000000722d2d7223 */ /* 0x000fe20000010076 */
[----:B------:R-:W-:Y:S02]  /*4870*/  HADD2.F32 R114, -RZ, R107.H1_H1 ;  /* 0x3000006bff727230 */ /* 0x000fe40000004100 */
[----:B------:R-:W-:Y:S01]  /*4880*/  FFMA.FTZ R15, R112, R49, -R15 ;  /* 0x00000031700f7223 */ /* 0x000fe2000001080f */
[----:B------:R-:W-:Y:S02]  /*4890*/  HADD2.F32 R47, -RZ, R48.H0_H0 ;  /* 0x20000030ff2f7230 */ /* 0x000fe40000004100 */
[----:B------:R-:W-:Y:S02]  /*48a0*/  HADD2.F32 R13, -RZ, R44.H0_H0 ;  /* 0x2000002cff0d7230 */ /* 0x000fe40000004100 */
[----:B------:R-:W-:Y:S01]  /*48b0*/  HADD2.F32 R48, -RZ, R48.H1_H1 ;  /* 0x30000030ff307230 */ /* 0x000fe20000004100 */
[----:B------:R-:W-:Y:S01]  /*48c0*/  F2FP.F16.F32.PACK_AB R15, R110, R15 ;  /* 0x0000000f6e0f723e */ /* 0x000fe200000000ff */
[----:B------:R-:W-:-:S02]  /*48d0*/  HADD2.F32 R44, -RZ, R44.H1_H1 ;  /* 0x3000002cff2c7230 */ /* 0x000fc40000004100 */
[----:B------:R-:W-:Y:S02]  /*48e0*/  HADD2.F32 R112, -RZ, R107.H0_H0 ;  /* 0x2000006bff707230 */ /* 0x000fe40000004100 */
[-C--:B------:R-:W-:Y:S01]  /*48f0*/  FMUL.FTZ R99, R48, R51.reuse ;  /* 0x0000003330637220 */ /* 0x080fe20000410000 */
[----:B------:R-:W-:Y:S02]  /*4900*/  HADD2.F32 R49, -RZ, R12.H0_H0 ;  /* 0x2000000cff317230 */ /* 0x000fe40000004100 */
[-C--:B------:R-:W-:Y:S01]  /*4910*/  FMUL.FTZ R12, R47, R114.reuse ;  /* 0x000000722f0c7220 */ /* 0x080fe20000410000 */
[C---:B------:R-:W-:Y:S01]  /*4920*/  FMUL.FTZ R114, R13.reuse, R114 ;  /* 0x000000720d727220 */ /* 0x040fe20000410000 */
[C---:B------:R-:W-:Y:S02]  /*4930*/  FMUL.FTZ R51, R44.reuse, R51 ;  /* 0x000000332c337220 */ /* 0x040fe40000410000 */
[-C--:B------:R-:W-:Y:S01]  /*4940*/  FFMA.FTZ R12, R13, R112.reuse, -R12 ;  /* 0x000000700d0c7223 */ /* 0x080fe2000001080c */
[----:B------:R-:W-:Y:S01]  /*4950*/  FFMA.FTZ R13, R47, R112, R114 ;  /* 0x000000702f0d7223 */ /* 0x000fe20000010072 */
[-C--:B------:R-:W-:Y:S01]  /*4960*/  FFMA.FTZ R47, R44, R49.reuse, -R99 ;  /* 0x000000312c2f7223 */ /* 0x080fe20000010863 */
[----:B------:R-:W-:Y:S01]  /*4970*/  FFMA.FTZ R44, R48, R49, R51 ;  /* 0x00000031302c7223 */ /* 0x000fe20000010033 */
[----:B------:R-:W-:-:S02]  /*4980*/  HADD2.F32 R49, -RZ, R105.H0_H0 ;  /* 0x20000069ff317230 */ /* 0x000fc40000004100 */
[----:B------:R-:W-:Y:S02]  /*4990*/  HADD2.F32 R99, -RZ, R32.H0_H0 ;  /* 0x20000020ff637230 */ /* 0x000fe40000004100 */
[----:B------:R-:W-:Y:S02]  /*49a0*/  HADD2.F32 R48, -RZ, R50.H0_H0 ;  /* 0x20000032ff307230 */ /* 0x000fe40000004100 */
[----:B------:R-:W-:Y:S02]  /*49b0*/  HADD2.F32 R105, -RZ, R105.H1_H1 ;  /* 0x30000069ff697230 */ /* 0x000fe40000004100 */
[----:B------:R-:W-:Y:S02]  /*49c0*/  HADD2.F32 R32, -RZ, R46.H0_H0 ;  /* 0x2000002eff207230 */ /* 0x000fe40000004100 */
[----:B------:R-:W-:Y:S02]  /*49d0*/  HADD2.F32 R50, -RZ, R50.H1_H1 ;  /* 0x30000032ff327230 */ /* 0x000fe40000004100 */
[----:B------:R-:W-:Y:S01]  /*49e0*/  FMUL.FTZ R107, R48, R105 ;  /* 0x00000069306b7220 */ /* 0x000fe20000410000 */
[----:B------:R-:W-:-:S02]  /*49f0*/  HADD2.F32 R46, -RZ, R46.H1_H1 ;  /* 0x3000002eff2e7230 */ /* 0x000fc40000004100 */
[----:B------:R-:W-:Y:S01]  /*4a00*/  FMUL.FTZ R105, R32, R105 ;  /* 0x0000006920697220 */ /* 0x000fe20000410000 */
[----:B------:R-:W-:Y:S02]  /*4a10*/  HADD2.F32 R51, -RZ, R14.H0_H0 ;  /* 0x2000000eff337230 */ /* 0x000fe40000004100 */
[----:B------:R-:W-:Y:S01]  /*4a20*/  FMUL.FTZ R109, R50, R99 ;  /* 0x00000063326d7220 */ /* 0x000fe20000410000 */
[----:B------:R-:W-:Y:S01]  /*4a30*/  FFMA.FTZ R107, R32, R49, -R107 ;  /* 0x00000031206b7223 */ /* 0x000fe2000001086b */
[----:B------:R-:W-:Y:S01]  /*4a40*/  FMUL.FTZ R99, R46, R99 ;  /* 0x000000632e637220 */ /* 0x000fe20000410000 */
[----:B------:R-:W-:Y:S01]  /*4a50*/  FFMA.FTZ R105, R48, R49, R105 ;  /* 0x0000003130697223 */ /* 0x000fe20000010069 */
[-C--:B------:R-:W-:Y:S01]  /*4a60*/  FFMA.FTZ R46, R46, R51.reuse, -R109 ;  /* 0x000000332e2e7223 */ /* 0x080fe2000001086d */
[----:B------:R-:W-:Y:S01]  /*4a70*/  F2FP.F16.F32.PACK_AB R32, R47, R12 ;  /* 0x0000000c2f20723e */ /* 0x000fe200000000ff */
        /* <DEDUP_REMOVED lines=8> */
[----:B------:R-:W-:-:S07]  /*4b00*/  F2FP.F16.F32.PACK_AB R50, R50, R105 ;  /* 0x000000693232723e */ /* 0x000fce00000000ff */
.L_x_13526:
[----:B------:R-:W-:Y:S05]  /*4b10*/  BSYNC B2 ;  /* 0x0000000000027941 */ /* 0x000fea0003800000 */
.L_x_13525:
[----:B------:R-:W-:Y:S02]  /*4b20*/  ISETP.GE.AND P5, PT, R97, R94, PT ;  /* 0x0000005e6100720c */ /* 0x000fe40003fa6270 */
[----:B------:R-:W-:-:S11]  /*4b30*/  P2R R13, PR, RZ, 0x1 ;  /* 0x00000001ff0d7803 */ /* 0x000fd60000000000 */
[--C-:B------:R-:W-:Y:S02]  /*4b40*/  @!P5 SHF.R.S32.HI R12, RZ, 0x1f, R97.reuse ;  /* 0x0000001fff0cd819 */ /* 0x100fe40000011461 */
[----:B------:R-:W-:-:S04]  /*4b50*/  @!P5 IADD3 R88, P0, P6, R56, R88, R97 ;  /* 0x000000583858d210 */ /* 0x000fc80007e1e061 */
[----:B------:R-:W-:Y:S02]  /*4b60*/  @!P5 IADD3.X R100, R77, R100, R12, P0, P6 ;  /* 0x000000644d64d210 */ /* 0x000fe400007ec40c */
[-C--:B------:R-:W-:Y:S02]  /*4b70*/  LEA R12, P6, R95, R80.reuse, 0x1 ;  /* 0x000000505f0c7211 */ /* 0x080fe400078c08ff */
[----:B------:R-:W-:Y:S02]  /*4b80*/  ISETP.NE.AND P0, PT, R13, RZ, PT ;  /* 0x000000ff0d00720c */ /* 0x000fe40003f05270 */
[----:B------:R-:W-:Y:S02]  /*4b90*/  LEA.HI.X R13, R95, R81, R98, 0x1, P6 ;  /* 0x000000515f0d7211 */ /* 0x000fe400030f0c62 */
[----:B------:R-:W-:-:S03]  /*4ba0*/  @!P5 LEA R14, P6, R88, R80, 0x1 ;  /* 0x00000050580ed211 */ /* 0x000fc600078c08ff */
[----:B-1----:R1:W-:Y:S01]  /*4bb0*/  STG.E.128 desc[UR40][R12.64], R44 ;  /* 0x0000002c0c007986 */ /* 0x0023e2000c101d28 */
[----:B------:R-:W-:-:S05]  /*4bc0*/  @!P5 LEA.HI.X R15, R88, R81, R100, 0x1, P6 ;  /* 0x00000051580fd211 */ /* 0x000fca00030f0c64 */
[----:B--2---:R1:W-:Y:S04]  /*4bd0*/  @!P5 STG.E.128 desc[UR40][R14.64], R48 ;  /* 0x000000300e00d986 */ /* 0x0043e8000c101d28 */
.L_x_13524:
[----:B------:R-:W-:Y:S05]  /*4be0*/  BSYNC B1 ;  /* 0x0000000000017941 */ /* 0x000fea0003800000 */
.L_x_13523:
        /* <DEDUP_REMOVED lines=11> */
[----:B------:R-:W-:Y:S01]  /*4ca0*/  BSSY B1, `(.L_x_13527) ;  /* 0x000006c000017945 */ /* 0x000fe20003800000 */
[----:B------:R-:W-:Y:S01]  /*4cb0*/  IADD3.X R13, R77, R46, R5, P5, P6 ;  /* 0x0000002e4d0d7210 */ /* 0x000fe20002fec405 */
[----:B------:R-:W-:Y:S01]  /*4cc0*/  IMAD.SHL.U32 R15, R15, 0x40, RZ ;  /* 0x000000400f0f7824 */ /* 0x000fe200078e00ff */
[----:B------:R-:W-:Y:S02]  /*4cd0*/  LEA R44, P5, R12, R80, 0x1 ;  /* 0x000000500c2c7211 */ /* 0x000fe400078a08ff */
[----:B------:R-:W-:-:S02]  /*4ce0*/  IADD3 R32, R17, 0x60, RZ ;  /* 0x0000006011207810 */ /* 0x000fc40007ffe0ff */
[----:B------:R-:W-:Y:S02]  /*4cf0*/  LEA.HI.X R45, R12, R81, R13, 0x1, P5 ;  /* 0x000000510c2d7211 */ /* 0x000fe400028f0c0d */
[----:B------:R-:W-:Y:S01]  /*4d00*/  SHF.R.S32.HI R13, RZ, 0x1f, R96 ;  /* 0x0000001fff0d7819 */ /* 0x000fe20000011460 */
[----:B------:R-:W-:Y:S01]  /*4d10*/  IMAD.SHL.U32 R32, R32, 0x40, RZ ;  /* 0x0000004020207824 */ /* 0x000fe200078e00ff */
[----:B------:R-:W-:Y:S02]  /*4d20*/  LOP3.LUT R15, R15, 0x1c0, RZ, 0xc0, !PT ;  /* 0x000001c00f0f7812 */ /* 0x000fe400078ec0ff */
[----:B------:R-:W-:Y:S02]  /*4d30*/  LEA.HI R13, R13, R96, RZ, 0x4 ;  /* 0x000000600d0d7211 */ /* 0x000fe400078f20ff */
[----:B------:R-:W-:Y:S02]  /*4d40*/  LOP3.LUT R32, R32, 0x1c0, RZ, 0xc0, !PT ;  /* 0x000001c020207812 */ /* 0x000fe400078ec0ff */
[----:B------:R-:W-:-:S02]  /*4d50*/  LEA.HI.SX32 R13, R13, R6, 0x1c ;  /* 0x000000060d0d7211 */ /* 0x000fc400078fe2ff */
[----:B------:R-:W-:-:S03]  /*4d60*/  SHF.R.U32.HI R15, RZ, 0x3, R15 ;  /* 0x00000003ff0f7819 */ /* 0x000fc6000001160f */
[----:B------:R-:W-:Y:S02]  /*4d70*/  IMAD.SHL.U32 R47, R13, 0x8, RZ ;  /* 0x000000080d2f7824 */ /* 0x000fe400078e00ff */
[----:B------:R-:W-:-:S03]  /*4d80*/  IMAD R13, R23, 0x2000, R3 ;  /* 0x00002000170d7824 */ /* 0x000fc600078e0203 */
[----:B------:R-:W-:Y:S01]  /*4d90*/  LOP3.LUT R12, R32, 0x38, R47, 0xf8, !PT ;  /* 0x00000038200c7812 */ /* 0x000fe200078ef82f */
[----:B------:R-:W-:-:S03]  /*4da0*/  IMAD R13, R13, 0x2, R2 ;  /* 0x000000020d0d7824 */ /* 0x000fc600078e0202 */
[----:B------:R-:W-:-:S05]  /*4db0*/  LOP3.LUT R12, R12, R15, RZ, 0x3c, !PT ;  /* 0x0000000f0c0c7212 */ /* 0x000fca00078e3cff */
[----:B--2---:R-:W-:-:S04]  /*4dc0*/  IMAD.IADD R12, R14, 0x1, R12 ;  /* 0x000000010e0c7824 */ /* 0x004fc800078e020c */
[----:B------:R-:W-:-:S04]  /*4dd0*/  IMAD R15, R23, 0x2000, R12 ;  /* 0x00002000170f7824 */ /* 0x000fc800078e020c */
[----:B------:R-:W-:Y:S02]  /*4de0*/  IMAD R32, R15, 0x2, R2 ;  /* 0x000000020f207824 */ /* 0x000fe400078e0202 */
        /* <DEDUP_REMOVED lines=9> */
[----:B------:R-:W-:Y:S01]  /*4e80*/  SHF.R.U32.HI R49, RZ, 0x10, R37 ;  /* 0x00000010ff317819 */ /* 0x000fe20000011625 */
[----:B------:R-:W-:Y:S01]  /*4e90*/  HADD2.F32 R15, -RZ, R13.H0_H0 ;  /* 0x2000000dff0f7230 */ /* 0x000fe20000004100 */
[----:B------:R-:W-:Y:S01]  /*4ea0*/  SHF.R.U64 R37, R38, 0x10, R39 ;  /* 0x0000001026257819 */ /* 0x000fe20000001227 */
[----:B------:R-:W-:Y:S01]  /*4eb0*/  HADD2.F32 R51, -RZ, R51.H0_H0 ;  /* 0x20000033ff337230 */ /* 0x000fe20000004100 */
[--C-:B------:R-:W-:Y:S01]  /*4ec0*/  SHF.R.U64 R38, R42, 0x10, R43.reuse ;  /* 0x000000102a267819 */ /* 0x100fe2000000122b */
[----:B------:R-:W-:Y:S01]  /*4ed0*/  HADD2.F32 R42, -RZ, R13.H1_H1 ;  /* 0x3000000dff2a7230 */ /* 0x000fe20000004100 */
[----:B------:R-:W-:Y:S01]  /*4ee0*/  SHF.R.U32.HI R89, RZ, 0x10, R43 ;  /* 0x00000010ff597819 */ /* 0x000fe2000001162b */
[----:B------:R-:W-:Y:S01]  /*4ef0*/  IMAD.MOV.U32 R43, RZ, RZ, R35 ;  /* 0x000000ffff2b7224 */ /* 0x000fe200078e0023 */
[----:B------:R-:W-:Y:S01]  /*4f00*/  SHF.R.U32.HI R39, RZ, 0x10, R39 ;  /* 0x00000010ff277819 */ /* 0x000fe20000011627 */
[----:B------:R-:W-:-:S02]  /*4f10*/  HADD2.F32 R35, -RZ, R41.H0_H0 ;  /* 0x20000029ff237230 */ /* 0x000fc40000004100 */
[-C--:B------:R-:W-:Y:S01]  /*4f20*/  FMUL.FTZ R88, R42, R51.reuse ;  /* 0x000000332a587220 */ /* 0x080fe20000410000 */
[----:B------:R-:W-:Y:S02]  /*4f30*/  HADD2.F32 R48, -RZ, R102.H1_H1 ;  /* 0x30000066ff307230 */ /* 0x000fe40000004100 */
[----:B------:R-:W-:Y:S02]  /*4f40*/  HADD2.F32 R41, -RZ, R41.H1_H1 ;  /* 0x30000029ff297230 */ /* 0x000fe40000004100 */
[-C--:B------:R-:W-:Y:S01]  /*4f50*/  FMUL.FTZ R86, R35, R50.reuse ;  /* 0x0000003223567220 */ /* 0x080fe20000410000 */
[----:B------:R-:W-:Y:S02]  /*4f60*/  HADD2.F32 R49, -RZ, R49.H0_H0 ;  /* 0x20000031ff317230 */ /* 0x000fe40000004100 */
[----:B------:R-:W-:Y:S01]  /*4f70*/  FMUL.FTZ R50, R15, R50 ;  /* 0x000000320f327220 */ /* 0x000fe20000410000 */
[----:B------:R-:W-:Y:S02]  /*4f80*/  HADD2.F32 R39, -RZ, R39.H0_H0 ;  /* 0x20000027ff277230 */ /* 0x000fe40000004100 */
[----:B------:R-:W-:Y:S01]  /*4f90*/  FMUL.FTZ R87, R41, R51 ;  /* 0x0000003329577220 */ /* 0x000fe20000410000 */
[-C--:B------:R-:W-:Y:S01]  /*4fa0*/  FFMA.FTZ R13, R15, R48.reuse, -R86 ;  /* 0x000000300f0d7223 */ /* 0x080fe20000010856 */
[----:B------:R-:W-:Y:S01]  /*4fb0*/  FFMA.FTZ R15, R35, R48, R50 ;  /* 0x00000030230f7223 */ /* 0x000fe20000010032 */
[----:B------:R-:W-:Y:S01]  /*4fc0*/  FFMA.FTZ R48, R41, R49, R88 ;  /* 0x0000003129307223 */ /* 0x000fe20000010058 */
[----:B------:R-:W-:-:S02]  /*4fd0*/  HADD2.F32 R88, -RZ, R103.H1_H1 ;  /* 0x30000067ff587230 */ /* 0x000fc40000004100 */
[----:B------:R-:W-:Y:S01]  /*4fe0*/  FFMA.FTZ R42, R42, R49, -R87 ;  /* 0x000000312a2a7223 */ /* 0x000fe20000010857 */
[----:B------:R-:W-:Y:S02]  /*4ff0*/  HADD2.F32 R41, -RZ, R43.H0_H0 ;  /* 0x2000002bff297230 */ /* 0x000fe40000004100 */
[----:B------:R-:W-:Y:S02]  /*5000*/  HADD2.F32 R35, -RZ, R33.H0_H0 ;  /* 0x20000021ff237230 */ /* 0x000fe40000004100 */
[----:B------:R-:W-:Y:S02]  /*5010*/  HADD2.F32 R49, -RZ, R89.H0_H0 ;  /* 0x20000059ff317230 */ /* 0x000fe40000004100 */
[-C--:B------:R-:W-:Y:S01]  /*5020*/  FMUL.FTZ R96, R41, R88.reuse ;  /* 0x0000005829607220 */ /* 0x080fe20000410000 */
[----:B------:R-:W-:Y:S02]  /*5030*/  HADD2.F32 R50, -RZ, R33.H1_H1 ;  /* 0x30000021ff327230 */ /* 0x000fe40000004100 */
[----:B------:R-:W-:Y:S01]  /*5040*/  FMUL.FTZ R88, R35, R88 ;  /* 0x0000005823587220 */ /* 0x000fe20000410000 */
[----:B------:R-:W-:Y:S01]  /*5050*/  HADD2.F32 R86, -RZ, R101.H1_H1 ;  /* 0x30000065ff567230 */ /* 0x000fe20000004100 */
[----:B------:R-:W-:Y:S01]  /*5060*/  F2FP.F16.F32.PACK_AB R13, R42, R13 ;  /* 0x0000000d2a0d723e */ /* 0x000fe200000000ff */
[----:B------:R-:W-:-:S02]  /*5070*/  HADD2.F32 R43, -RZ, R43.H1_H1 ;  /* 0x3000002bff2b7230 */ /* 0x000fc40000004100 */
[CC--:B------:R-:W-:Y:S01]  /*5080*/  FMUL.FTZ R98, R50.reuse, R49.reuse ;  /* 0x0000003132627220 */ /* 0x0c0fe20000410000 */
[----:B------:R-:W-:Y:S02]  /*5090*/  HADD2.F32 R104, -RZ, R104.H0_H0 ;  /* 0x20000068ff687230 */ /* 0x000fe40000004100 */
[-C--:B------:R-:W-:Y:S01]  /*50a0*/  FFMA.FTZ R33, R35, R86.reuse, -R96 ;  /* 0x0000005623217223 */ /* 0x080fe20000010860 */
[----:B------:R-:W-:Y:S01]  /*50b0*/  FFMA.FTZ R35, R41, R86, R88 ;  /* 0x0000005629237223 */ /* 0x000fe20000010058 */
[C---:B------:R-:W-:Y:S01]  /*50c0*/  FMUL.FTZ R51, R43.reuse, R49 ;  /* 0x000000312b337220 */ /* 0x040fe20000410000 */
[-C--:B------:R-:W-:Y:S01]  /*50d0*/  FFMA.FTZ R86, R43, R39.reuse, R98 ;  /* 0x000000272b567223 */ /* 0x080fe20000010062 */
[----:B------:R-:W-:Y:S02]  /*50e0*/  HADD2.F32 R43, -RZ, R40.H0_H0 ;  /* 0x20000028ff2b7230 */ /* 0x000fe40000004100 */
[----:B------:R-:W-:Y:S01]  /*50f0*/  FFMA.FTZ R50, R50, R39, -R51 ;  /* 0x0000002732327223 */ /* 0x000fe20000010833 */
[----:B------:R-:W-:Y:S01]  /*5100*/  HADD2.F32 R40, -RZ, R32.H0_H0 ;  /* 0x20000020ff287230 */ /* 0x000fe20000004100 */
[----:B------:R-:W-:Y:S01]  /*5110*/  F2FP.F16.F32.PACK_AB R35, R86, R35 ;  /* 0x000000235623723e */ /* 0x000fe200000000ff */
[----:B------:R-:W-:-:S02]  /*5120*/  HADD2.F32 R39, -RZ, R12.H0_H0 ;  /* 0x2000000cff277230 */ /* 0x000fc40000004100 */
[----:B------:R-:W-:Y:S01]  /*5130*/  HADD2.F32 R32, -RZ, R32.H1_H1 ;  /* 0x30000020ff207230 */ /* 0x000fe20000004100 */
[----:B------:R-:W-:Y:S01]  /*5140*/  F2FP.F16.F32.PACK_AB R50, R50, R33 ;  /* 0x000000213232723e */ /* 0x000fe200000000ff */
[----:B------:R-:W-:Y:S02]  /*5150*/  HADD2.F32 R12, -RZ, R12.H1_H1 ;  /* 0x3000000cff0c7230 */ /* 0x000fe40000004100 */
[-C--:B------:R-:W-:Y:S01]  /*5160*/  FMUL.FTZ R49, R39, R104.reuse ;  /* 0x0000006827317220 */ /* 0x080fe20000410000 */
[----:B------:R-:W-:Y:S02]  /*5170*/  HADD2.F32 R102, -RZ, R102.H0_H0 ;  /* 0x20000066ff667230 */ /* 0x000fe40000004100 */
[-C--:B------:R-:W-:Y:S01]  /*5180*/  FMUL.FTZ R51, R32, R43.reuse ;  /* 0x0000002b20337220 */ /* 0x080fe20000410000 */
[----:B------:R-:W-:Y:S02]  /*5190*/  HADD2.F32 R41, -RZ, R36.H0_H0 ;  /* 0x20000024ff297230 */ /* 0x000fe40000004100 */
[----:B------:R-:W-:Y:S01]  /*51a0*/  FMUL.FTZ R43, R12, R43 ;  /* 0x0000002b0c2b7220 */ /* 0x000fe20000410000 */
[C---:B------:R-:W-:Y:S01]  /*51b0*/  FMUL.FTZ R36, R40.reuse, R104 ;  /* 0x0000006828247220 */ /* 0x040fe20000410000 */
[----:B------:R-:W-:Y:S01]  /*51c0*/  FFMA.FTZ R49, R40, R102, R49 ;  /* 0x0000006628317223 */ /* 0x000fe20000010031 */
[----:B------:R-:W-:-:S02]  /*51d0*/  HADD2.F32 R103, -RZ, R103.H0_H0 ;  /* 0x20000067ff677230 */ /* 0x000fc40000004100 */
[-C--:B------:R-:W-:Y:S01]  /*51e0*/  FFMA.FTZ R40, R32, R41.reuse, R43 ;  /* 0x0000002920287223 */ /* 0x080fe2000001002b */
[----:B------:R-:W-:Y:S01]  /*51f0*/  FFMA.FTZ R36, R39, R102, -R36 ;  /* 0x0000006627247223 */ /* 0x000fe20000010824 */
[----:B------:R-:W-:Y:S01]  /*5200*/  FFMA.FTZ R51, R12, R41, -R51 ;  /* 0x000000290c337223 */ /* 0x000fe20000010833 */
[----:B------:R-:W-:Y:S01]  /*5210*/  HADD2.F32 R32, -RZ, R34.H0_H0 ;  /* 0x20000022ff207230 */ /* 0x000fe20000004100 */
[----:B------:R-:W-:Y:S01]  /*5220*/  F2FP.F16.F32.PACK_AB R33, R48, R15 ;  /* 0x0000000f3021723e */ /* 0x000fe200000000ff */
[----:B------:R-:W-:Y:S02]  /*5230*/  HADD2.F32 R39, -RZ, R38.H0_H0 ;  /* 0x20000026ff277230 */ /* 0x000fe40000004100 */
[----:B------:R-:W-:Y:S02]  /*5240*/  HADD2.F32 R12, -RZ, R14.H0_H0 ;  /* 0x2000000eff0c7230 */ /* 0x000fe40000004100 */
[----:B------:R-:W-:Y:S01]  /*5250*/  FMUL.FTZ R41, R32, R103 ;  /* 0x0000006720297220 */ /* 0x000fe20000410000 */
[----:B------:R-:W-:-:S02]  /*5260*/  HADD2.F32 R34, -RZ, R34.H1_H1 ;  /* 0x30000022ff227230 */ /* 0x000fc40000004100 */
[----:B------:R-:W-:Y:S02]  /*5270*/  HADD2.F32 R14, -RZ, R14.H1_H1 ;  /* 0x3000000eff0e7230 */ /* 0x000fe40000004100 */
        /* <DEDUP_REMOVED lines=14> */
.L_x_13528:
[----:B------:R-:W-:Y:S05]  /*5360*/  BSYNC B1 ;  /* 0x0000000000017941 */ /* 0x000fea0003800000 */
.L_x_13527:
[----:B-1----:R3:W-:Y:S01]  /*5370*/  STG.E.128 desc[UR40][R44.64], R12 ;  /* 0x0000000c2c007986 */ /* 0x0027e2000c101d28 */
[----:B------:R-:W-:-:S13]  /*5380*/  ISETP.GE.AND P4, PT, R47, R94, PT ;  /* 0x0000005e2f00720c */ /* 0x000fda0003f86270 */
[----:B------:R-:W-:Y:S05]  /*5390*/  @P4 BRA `(.L_x_13511) ;  /* 0x00000000008c4947 */ /* 0x000fea0003800000 */
[--C-:B---3--:R-:W-:Y:S02]  /*53a0*/  SHF.R.S32.HI R12, RZ, 0x1f, R47.reuse ;  /* 0x0000001fff0c7819 */ /* 0x108fe4000001142f */
[----:B------:R-:W-:-:S04]  /*53b0*/  IADD3 R47, P4, P5, R56, R84, R47 ;  /* 0x00000054382f7210 */ /* 0x000fc80007d9e02f */
[----:B------:R-:W-:Y:S02]  /*53c0*/  IADD3.X R46, R77, R46, R12, P4, P5 ;  /* 0x0000002e4d2e7210 */ /* 0x000fe400027ea40c */
[----:B------:R-:W-:-:S04]  /*53d0*/  LEA R80, P4, R47, R80, 0x1 ;  /* 0x000000502f507211 */ /* 0x000fc800078808ff */
[----:B------:R-:W-:-:S05]  /*53e0*/  LEA.HI.X R81, R47, R81, R46, 0x1, P4 ;  /* 0x000000512f517211 */ /* 0x000fca00020f0c2e */
[----:B--2---:R4:W-:Y:S01]  /*53f0*/  STG.E.128 desc[UR40][R80.64], R32 ;  /* 0x0000002050007986 */ /* 0x0049e2000c101d28 */
[----:B------:R-:W-:Y:S05]  /*5400*/  BRA `(.L_x_13511) ;  /* 0x0000000000707947 */ /* 0x000fea0003800000 */
.L_x_13494:
[----:B------:R-:W2:Y:S02]  /*5410*/  LDL R12, [R1+0x10] ;  /* 0x00001000010c7983 */ /* 0x000ea40000100800 */
[----:B--2---:R-:W-:-:S13]  /*5420*/  ISETP.NE.AND P3, PT, R12, 0x3, PT ;  /* 0x000000030c00780c */ /* 0x004fda0003f65270 */
[----:B------:R-:W-:Y:S05]  /*5430*/  @!P3 BRA `(.L_x_13529) ;  /* 0x000000000004b947 */ /* 0x000fea0003800000 */
[----:B------:R-:W-:Y:S01]  /*5440*/  BPT.TRAP 0x1 ;  /* 0x000000040000795c */ /* 0x000fe20000300000 */
.L_x_13529:
        /* <DEDUP_REMOVED lines=8> */
.L_x_13841:
[----:B------:R-:W-:Y:S05]  /*54d0*/  BSYNC B1 ;  /* 0x0000000000017941 */ /* 0x000fea0003800000 */
.L_x_13530:
[----:B------:R-:W-:Y:S01]  /*54e0*/  ISETP.GE.AND P4, PT, R17, R83, PT ;  /* 0x000000531100720c */ /* 0x000fe20003f86270 */
[----:B------:R-:W-:-:S12]  /*54f0*/  BSSY B1, `(.L_x_13532) ;  /* 0x0000006000017945 */ /* 0x000fd80003800000 */
[----:B------:R-:W-:Y:S05]  /*5500*/  @P4 BRA `(.L_x_13533) ;  /* 0x0000000000104947 */ /* 0x000fea0003800000 */
[----:B------:R-:W1:Y:S04]  /*5510*/  @!P1 LDS.128 R12, [R82+0xe000] ;  /* 0x00e00000520c9984 */ /* 0x000e680000000c00 */
[----:B------:R-:W2:Y:S04]  /*5520*/  @!P2 LDS.128 R32, [R79+0xe000] ;  /* 0x00e000004f20a984 */ /* 0x000ea80000000c00 */
[----:B-1----:R1:W-:Y:S04]  /*5530*/  @!P1 STG.E.128 desc[UR40][R38.64], R12 ;  /* 0x0000000c26009986 */ /* 0x0023e8000c101d28 */
[----:B--2---:R1:W-:Y:S02]  /*5540*/  @!P2 STG.E.128 desc[UR40][R38.64+0x40], R32 ;  /* 0x000040202600a986 */ /* 0x0043e4000c101d28 */
.L_x_13533:
[----:B------:R-:W-:Y:S05]  /*5550*/  BSYNC B1 ;  /* 0x0000000000017941 */ /* 0x000fea0003800000 */
.L_x_13532:
[----:B-1----:R-:W-:-:S05]  /*5560*/  VIADD R12, R17, 0x60 ;  /* 0x00000060110c7836 */ /* 0x002fca0000000000 */
[----:B------:R-:W-:-:S13]  /*5570*/  ISETP.GE.AND P4, PT, R12, R83, PT ;  /* 0x000000530c00720c */ /* 0x000fda0003f86270 */
[----:B------:R-:W-:Y:S05]  /*5580*/  @P4 BRA `(.L_x_13511) ;  /* 0x0000000000104947 */ /* 0x000fea0003800000 */
[----:B------:R-:W1:Y:S04]  /*5590*/  @!P1 LDS.128 R12, [R82+0x11000] ;  /* 0x01100000520c9984 */ /* 0x000e680000000c00 */
[----:B------:R-:W2:Y:S04]  /*55a0*/  @!P2 LDS.128 R32, [R79+0x11000] ;  /* 0x011000004f20a984 */ /* 0x000ea80000000c00 */
[----:B-1----:R1:W-:Y:S04]  /*55b0*/  @!P1 STG.E.128 desc[UR40][R36.64], R12 ;  /* 0x0000000c24009986 */ /* 0x0023e8000c101d28 */
[----:B--2---:R1:W-:Y:S02]  /*55c0*/  @!P2 STG.E.128 desc[UR40][R36.64+0x40], R32 ;  /* 0x000040202400a986 */ /* 0x0043e4000c101d28 */
.L_x_13511:
[----:B------:R-:W-:Y:S05]  /*55d0*/  BSYNC B0 ;  /* 0x0000000000007941 */ /* 0x000fea0003800000 */
.L_x_13493:
[----:B-123--:R-:W1:Y:S01]  /*55e0*/  S2R R12, SR_TID.X ;  /* 0x00000000000c7919 */ /* 0x00ee620000002100 */
        /* <DEDUP_REMOVED lines=11> */
[----:B------:R-:W-:-:S04]  /*56a0*/  @!P4 IADD3 R12, R78, 0x168a0, RZ ;  /* 0x000168a04e0cc810 */ /* 0x000fc80007ffe0ff */
[----:B------:R-:W-:-:S04]  /*56b0*/  @!P4 PRMT R12, RZ, 0x654, R12 ;  /* 0x00000654ff0cc816 */ /* 0x000fc8000000000c */
[----:B------:R1:W-:Y:S01]  /*56c0*/  @!P4 SYNCS.ARRIVE.TRANS64.RED.A1T0 RZ, [R12+URZ], RZ ;  /* 0x000000ff0cffc9a7 */ /* 0x0003e2000810043f */
[----:B------:R-:W-:Y:S05]  /*56d0*/  @!P3 BRA `(.L_x_13535) ;  /* 0x000000000004b947 */ /* 0x000fea0003800000 */
[----:B------:R-:W-:Y:S01]  /*56e0*/  BPT.TRAP 0x1 ;  /* 0x000000040000795c */ /* 0x000fe20000300000 */
.L_x_13535:
[----:B------:R-:W-:Y:S05]  /*56f0*/  BSYNC B0 ;  /* 0x0000000000007941 */ /* 0x000fea0003800000 */
.L_x_13534:
[----:B------:R-:W2:Y:S01]  /*5700*/  SYNCS.PHASECHK.TRANS64.TRYWAIT P3, [R78+URZ+0x168b0], R90 ;  /* 0x0168b05a4e0075a7 */ /* 0x000ea2000806017f */
[----:B------:R-:W-:Y:S01]  /*5710*/  ULDC UR36, c[0x0][0x2f4] ;  /* 0x0000bd0000247ab9 */ /* 0x000fe20000000800 */
[----:B------:R-:W-:Y:S01]  /*5720*/  ULDC.64 UR42, c[0x0][0x328] ;  /* 0x0000ca00002a7ab9 */ /* 0x000fe20000000a00 */
[----:B------:R-:W-:Y:S01]  /*5730*/  ULDC.64 UR38, c[0x0][0x318] ;  /* 0x0000c60000267ab9 */ /* 0x000fe20000000a00 */
[----:B------:R-:W-:Y:S01]  /*5740*/  BSSY B0, `(.L_x_13536) ;  /* 0x0000003000007945 */ /* 0x000fe20003800000 */
[----:B----4-:R-:W-:-:S03]  /*5750*/  IMAD.WIDE R32, R27, 0x80, R8 ;  /* 0x000000801b207825 */ /* 0x010fc600078e0208 */
[----:B--2---:R-:W-:Y:S05]  /*5760*/  @!P3 BRA `(.L_x_13537) ;  /* 0x000001bc0010b947 */ /* 0x004fea0003800000 */
.L_x_13842:
[----:B------:R-:W-:Y:S05]  /*5770*/  BSYNC B0 ;  /* 0x0000000000007941 */ /* 0x000fea0003800000 */
.L_x_13536:
[----:B------:R-:W-:Y:S01]  /*5780*/  ISETP.GE.AND P3, PT, R17, R83, PT ;  /* 0x000000531100720c */ /* 0x000fe20003f66270 */
[----:B------:R-:W-:-:S12]  /*5790*/  BSSY B0, `(.L_x_13538) ;  /* 0x0000010000007945 */ /* 0x000fd80003800000 */
[----:B------:R-:W-:Y:S05]  /*57a0*/  @P3 BRA `(.L_x_13539) ;  /* 0x0000000000383947 */ /* 0x000fea0003800000 */
[----:B------:R-:W-:Y:S02]  /*57b0*/  IMAD R15, R33, UR42, RZ ;  /* 0x0000002a210f7c24 */ /* 0x000fe4000f8e02ff */
[----:B-1----:R-:W-:Y:S02]  /*57c0*/  IMAD.MOV.U32 R12, RZ, RZ, R54 ;  /* 0x000000ffff0c7224 */ /* 0x002fe400078e0036 */
[----:B------:R-:W-:Y:S02]  /*57d0*/  IMAD.MOV.U32 R13, RZ, RZ, R0 ;  /* 0x000000ffff0d7224 */ /* 0x000fe400078e0000 */
[C---:B------:R-:W-:Y:S02]  /*57e0*/  IMAD R15, R32.reuse, UR43, R15 ;  /* 0x0000002b200f7c24 */ /* 0x040fe4000f8e020f */
[----:B------:R-:W-:-:S04]  /*57f0*/  IMAD.WIDE.U32 R12, R32, UR42, R12 ;  /* 0x0000002a200c7c25 */ /* 0x000fc8000f8e000c */
[----:B------:R-:W-:Y:S01]  /*5800*/  IMAD.IADD R13, R13, 0x1, R15 ;  /* 0x000000010d0d7824 */ /* 0x000fe200078e020f */
        /* <DEDUP_REMOVED lines=8> */
.L_x_13539:
[----:B------:R-:W-:Y:S05]  /*5890*/  BSYNC B0 ;  /* 0x0000000000007941 */ /* 0x000fea0003800000 */
.L_x_13538:
[----:B-1-3--:R-:W-:Y:S01]  /*58a0*/  VIADD R12, R17, 0x60 ;  /* 0x00000060110c7836 */ /* 0x00afe20000000000 */
[----:B------:R-:W-:Y:S04]  /*58b0*/  BSSY B0, `(.L_x_13540) ;  /* 0x0000013000007945 */ /* 0x000fe80003800000 */
[----:B------:R-:W-:-:S13]  /*58c0*/  ISETP.GE.AND P3, PT, R12, R83, PT ;  /* 0x000000530c00720c */ /* 0x000fda0003f66270 */
[----:B------:R-:W-:Y:S05]  /*58d0*/  @P3 BRA `(.L_x_13541) ;  /* 0x0000000000403947 */ /* 0x000fea0003800000 */
[----:B------:R-:W-:Y:S01]  /*58e0*/  IADD3 R15, P3, R32, 0x60, RZ ;  /* 0x00000060200f7810 */ /* 0x000fe20007f7e0ff */
        /* <DEDUP_REMOVED lines=15> */
.L_x_13541:
[----:B------:R-:W-:Y:S05]  /*59e0*/  BSYNC B0 ;  /* 0x0000000000007941 */ /* 0x000fea0003800000 */
.L_x_13540:
[----:B-1----:R-:W3:Y:S01]  /*59f0*/  LDL.LU R13, [R1+0x14] ;  /* 0x00001400010d7983 */ /* 0x002ee20000300800 */
[----:B------:R-:W-:Y:S01]  /*5a00*/  VIADD R23, R23, 0x1 ;  /* 0x0000000117177836 */ /* 0x000fe20000000000 */
[----:B------:R-:W-:Y:S01]  /*5a10*/  LOP3.LUT P5, RZ, R22, 0x2, RZ, 0xc0, !PT ;  /* 0x0000000216ff7812 */ /* 0x000fe200078ac0ff */
        /* <DEDUP_REMOVED lines=11> */
[----:B------:R-:W-:Y:S01]  /*5ad0*/  SEL R23, R23, RZ, P3 ;  /* 0x000000ff17177207 */ /* 0x000fe20001800000 */
[----:B------:R0:W-:Y:S01]  /*5ae0*/  @!P4 SYNCS.ARRIVE.TRANS64.RED.A1T0 RZ, [R78+URZ], RZ ;  /* 0x000000ff4effc9a7 */ /* 0x0001e2000810043f */
[----:B---3--:R-:W-:-:S05]  /*5af0*/  LOP3.LUT R13, R13, R12, RZ, 0x3c, !PT ;  /* 0x0000000c0d0d7212 */ /* 0x008fca00078e3cff */
[----:B------:R0:W-:Y:S01]  /*5b00*/  STL [R1+0x14], R13 ;  /* 0x0000140d01007387 */ /* 0x0001e20000100800 */
[----:B------:R-:W-:Y:S05]  /*5b10*/  @P5 BRA `(.L_x_13542) ;  /* 0xffffffcc00445947 */ /* 0x000fea000383ffff */
[----:B0-----:R-:W0:Y:S01]  /*5b20*/  S2R R13, SR_TID.X ;  /* 0x00000000000d7919 */ /* 0x001e220000002100 */
[----:B------:R-:W-:Y:S02]  /*5b30*/  PLOP3.LUT P0, PT, PT, PT, PT, 0x8, 0x0 ;  /* 0x000000000000781c */ /* 0x000fe40003f0e170 */
[----:B0-----:R-:W-:-:S04]  /*5b40*/  SHF.R.U32.HI R13, RZ, 0x7, R13 ;  /* 0x00000007ff0d7819 */ /* 0x001fc8000001160d */
[----:B------:R-:W-:-:S13]  /*5b50*/  ISETP.NE.AND P5, PT, R13, 0x1, PT ;  /* 0x000000010d00780c */ /* 0x000fda0003fa5270 */
[----:B------:R-:W-:Y:S06]  /*5b60*/  @!P5 BAR.ARV 0x9, 0x100 ;  /* 0x024400000000db1d */ /* 0x000fec0000002000 */
.L_x_13488:
[----:B------:R-:W2:Y:S01]  /*5b70*/  LDL R8, [R1+0x1c] ;  /* 0x00001c0001087983 */ /* 0x000ea20000100800 */
[----:B------:R-:W0:Y:S08]  /*5b80*/  LDC R0, c[0x0][0x448] ;  /* 0x00011200ff007b82 */ /* 0x000e300000000800 */
        /* <DEDUP_REMOVED lines=10> */
[----:B------:R-:W0:Y:S01]  /*5c30*/  FENCE.VIEW.ASYNC.G ;  /* 0x00000000000073c6 */ /* 0x000e220000000100 */
[----:B------:R-:W-:Y:S05]  /*5c40*/  WARPSYNC.ALL ;  /* 0x0000000000007948 */ /* 0x000fea0003800000 */
[----:B0-----:R-:W-:Y:S06]  /*5c50*/  BAR.ARV 0xc, 0x200 ;  /* 0x0308000000007b1d */ /* 0x001fec0000002000 */
.L_x_13543:
[----:B------:R-:W-:Y:S01]  /*5c60*/  IMAD.IADD R0, R91, 0x1, R6 ;  /* 0x000000015b007824 */ /* 0x000fe200078e0206 */
[----:B------:R-:W-:Y:S06]  /*5c70*/  @!P2 BRA `(.L_x_13544) ;  /* 0x000000000048a947 */ /* 0x000fec0003800000 */
[C---:B------:R-:W-:Y:S01]  /*5c80*/  ISETP.GT.AND P0, PT, R91.reuse, RZ, PT ;  /* 0x000000ff5b00720c */ /* 0x040fe20003f04270 */
[----:B------:R-:W-:Y:S01]  /*5c90*/  BSSY B0, `(.L_x_13545) ;  /* 0x000000e000007945 */ /* 0x000fe20003800000 */
[----:B------:R-:W-:-:S11]  /*5ca0*/  IADD3 R3, R91, -0x1, RZ ;  /* 0xffffffff5b037810 */ /* 0x000fd60007ffe0ff */
        /* <DEDUP_REMOVED lines=8> */
.L_x_13546:
[----:B------:R-:W-:-:S13]  /*5d30*/  ISETP.NE.AND P0, PT, R7, 0x1, PT ;  /* 0x000000010700780c */ /* 0x000fda0003f05270 */
[----:B------:R-:W0:Y:S02]  /*5d40*/  @P0 LDC.64 R4, c[0x0][0x9e8] ;  /* 0x00027a00ff040b82 */ /* 0x000e240000000a00 */
[----:B0-----:R-:W-:-:S05]  /*5d50*/  @P0 IMAD.HI.U32 R4, R3, R4, RZ ;  /* 0x0000000403040227 */ /* 0x001fca00078e00ff */
[----:B------:R-:W-:-:S07]  /*5d60*/  @P0 SHF.R.U32.HI R3, RZ, R5, R4 ;  /* 0x00000005ff030219 */ /* 0x000fce0000011604 */
.L_x_13547:
[----:B------:R-:W-:Y:S05]  /*5d70*/  BSYNC B0 ;  /* 0x0000000000007941 */ /* 0x000fea0003800000 */
.L_x_13545:
[----:B------:R-:W-:-:S05]  /*5d80*/  IMAD R3, R3, R7, R7 ;  /* 0x0000000703037224 */ /* 0x000fca00078e0207 */
[----:B------:R-:W-:-:S07]  /*5d90*/  VIMNMX R0, R0, R3, PT ;  /* 0x0000000300007248 */ /* 0x000fce0003fe0100 */
.L_x_13544:
[----:B------:R-:W0:Y:S01]  /*5da0*/  @P1 LDC R4, c[0x0][0x44c] ;  /* 0x00011300ff041b82 */ /* 0x000e220000000800 */
[----:B------:R-:W-:Y:S01]  /*5db0*/  VIADD R0, R0, 0x7f ;  /* 0x0000007f00007836 */ /* 0x000fe20000000000 */
[----:B------:R-:W-:-:S04]  /*5dc0*/  ULDC UR4, c[0x0][0x9dc] ;  /* 0x0002770000047ab9 */ /* 0x000fc80000000800 */
[----:B------:R-:W-:Y:S02]  /*5dd0*/  SHF.R.S32.HI R3, RZ, 0x1f, R0 ;  /* 0x0000001fff037819 */ /* 0x000fe40000011400 */
[----:B------:R-:W1:Y:S02]  /*5de0*/  @P1 LDC R6, c[0x0][0x450] ;  /* 0x00011400ff061b82 */ /* 0x000e640000000800 */
[----:B------:R-:W-:-:S04]  /*5df0*/  LEA.HI R3, R3, R0, RZ, 0x7 ;  /* 0x0000000003037211 */ /* 0x000fc800078f38ff */
[----:B------:R-:W-:-:S04]  /*5e00*/  SHF.R.S32.HI R3, RZ, 0x7, R3 ;  /* 0x00000007ff037819 */ /* 0x000fc80000011403 */
[----:B------:R-:W-:Y:S01]  /*5e10*/  VIMNMX R9, R92, R3, PT ;  /* 0x000000035c097248 */ /* 0x000fe20003fe0100 */
[----:B0-----:R-:W-:-:S04]  /*5e20*/  @P1 IMAD.HI.U32 R5, R8, R4, RZ ;  /* 0x0000000408051227 */ /* 0x001fc800078e00ff */
[----:B------:R-:W-:Y:S01]  /*5e30*/  IMAD.MOV.U32 R4, RZ, RZ, R8 ;  /* 0x000000ffff047224 */ /* 0x000fe200078e0008 */
        /* <DEDUP_REMOVED lines=14> */
.L_x_13550:
[----:B------:R-:W-:-:S13]  /*5f20*/  ISETP.NE.AND P0, PT, R7, 0x1, PT ;  /* 0x000000010700780c */ /* 0x000fda0003f05270 */
[----:B------:R-:W0:Y:S02]  /*5f30*/  @P0 LDC.64 R4, c[0x0][0x9e8] ;  /* 0x00027a00ff040b82 */ /* 0x000e240000000a00 */
[----:B0-----:R-:W-:-:S05]  /*5f40*/  @P0 IMAD.HI.U32 R4, R0, R4, RZ ;  /* 0x0000000400040227 */ /* 0x001fca00078e00ff */
[----:B------:R-:W-:-:S07]  /*5f50*/  @P0 SHF.R.U32.HI R0, RZ, R5, R4 ;  /* 0x00000005ff000219 */ /* 0x000fce0000011604 */
.L_x_13551:
[----:B------:R-:W-:Y:S05]  /*5f60*/  BSYNC B0 ;  /* 0x0000000000007941 */ /* 0x000fea0003800000 */
.L_x_13549:
[----:B------:R-:W-:-:S05]  /*5f70*/  IMAD R0, R0, R7, RZ ;  /* 0x0000000700007224 */ /* 0x000fca00078e02ff */
[----:B------:R-:W-:-:S07]  /*5f80*/  VIMNMX R3, R3, R0, !PT ;  /* 0x0000000003037248 */ /* 0x000fce0007fe0100 */
.L_x_13548:
        /* <DEDUP_REMOVED lines=40> */
.L_x_13553:
[----:B------:R-:W-:Y:S05]  /*6210*/  BSYNC B0 ;  /* 0x0000000000007941 */ /* 0x000fea0003800000 */
.L_x_13552:
        /* <DEDUP_REMOVED lines=19> */
[----:B--2---:R-:W-:Y:S02]  /*6350*/  IMAD R4, R0, R88, R11 ;  /* 0x0000005800047224 */ /* 0x004fe400078e020b */
[----:B------:R-:W-:-:S03]  /*6360*/  IMAD.MOV.U32 R0, RZ, RZ, RZ ;  /* 0x000000ffff007224 */ /* 0x000fc600078e00ff */
[----:B------:R0:W-:Y:S01]  /*6370*/  STL [R1+0x58], R4 ;  /* 0x0000580401007387 */ /* 0x0001e20000100800 */
[----:B------:R-:W-:-:S04]  /*6380*/  VIADDMNMX R88, R4, R88, R9, PT ;  /* 0x0000005804587246 */ /* 0x000fc80003800109 */
        /* <DEDUP_REMOVED lines=11> */
.L_x_13845:
        /* <DEDUP_REMOVED lines=8> */
[----:B------:R-:W-:Y:S02]  /*64c0*/  SHF.R.U32.HI R0, RZ, 0x4, R0 ;  /* 0x00000004ff007819 */ /* 0x000fe40000011600 */
[----:B------:R-:W-:Y:S02]  /*64d0*/  P2R R25, PR, RZ, 0x1 ;  /* 0x00000001ff197803 */ /* 0x000fe40000000000 */
[----:B------:R-:W-:-:S05]  /*64e0*/  LOP3.LUT R28, R0, 0x3fff, RZ, 0xc0, !PT ;  /* 0x00003fff001c7812 */ /* 0x000fca00078ec0ff */
        /* <DEDUP_REMOVED lines=17> */
.L_x_13557:
[----:B------:R-:W-:Y:S05]  /*6600*/  BSYNC B6 ;  /* 0x0000000000067941 */ /* 0x000fea0003800000 */
.L_x_13556:
        /* <DEDUP_REMOVED lines=13> */
.L_x_13561:
[----:B--2---:R2:W3:Y:S02]  /*66e0*/  SYNCS.PHASECHK.TRANS64.TRYWAIT P0, [R2+URZ+0x16800], R3 ;  /* 0x01680003020075a7 */ /* 0x0044e4000800017f */
[----:B---3--:R-:W-:Y:S05]  /*66f0*/  @!P0 NANOSLEEP.SYNCS 0x989680 ;  /* 0x009896800000895d */ /* 0x008fea0003900000 */
[----:B------:R-:W3:Y:S02]  /*6700*/  @!P0 SYNCS.PHASECHK.TRANS64 P0, [R2+URZ+0x16800], R3 ;  /* 0x01680003020085a7 */ /* 0x000ee4000800007f */
[----:B---3--:R-:W-:Y:S05]  /*6710*/  @!P0 BRA `(.L_x_13561) ;  /* 0xfffffffc00f08947 */ /* 0x008fea000383ffff */
.L_x_13560:
[----:B------:R-:W-:Y:S05]  /*6720*/  BSYNC B0 ;  /* 0x0000000000007941 */ /* 0x000fea0003800000 */
.L_x_13559:
[----:B------:R-:W-:Y:S05]  /*6730*/  BRA `(.L_x_13562) ;  /* 0x0000002c009c7947 */ /* 0x000fea0003800000 */
.L_x_13558:
        /* <DEDUP_REMOVED lines=30> */
.L_x_13564:
[----:B------:R-:W-:Y:S05]  /*6920*/  BSYNC B6 ;  /* 0x0000000000067941 */ /* 0x000fea0003800000 */
.L_x_13563:
[----:B------:R-:W2:Y:S01]  /*6930*/  LDL R20, [R1+0x1c] ;  /* 0x00001c0001147983 */ /* 0x000ea20000100800 */
[----:B------:R-:W-:Y:S01]  /*6940*/  ULDC.U8 UR4, c[0x0][0x410] ;  /* 0x0001040000047ab9 */ /* 0x000fe20000000000 */
[----:B------:R-:W-:Y:S01]  /*6950*/  BSSY B0, `(.L_x_13565) ;  /* 0x00002bd000007945 */ /* 0x000fe20003800000 */
[----:B------:R-:W-:Y:S01]  /*6960*/  ISETP.NE.AND P0, PT, RZ, UR4, PT ;  /* 0x00000004ff007c0c */ /* 0x000fe2000bf05270 */
[----:B--2---:R-:W-:-:S12]  /*6970*/  IMAD.IADD R39, R17, 0x1, R20 ;  /* 0x0000000111277824 */ /* 0x004fd800078e0214 */
[----:B------:R-:W-:Y:S05]  /*6980*/  @!P0 BRA `(.L_x_13566) ;  /* 0x0000001400a88947 */ /* 0x000fea0003800000 */
[----:B------:R-:W2:Y:S01]  /*6990*/  LDL R43, [R1+0x18] ;  /* 0x00001800012b7983 */ /* 0x000ea20000100800 */
[----:B------:R-:W1:Y:S01]  /*69a0*/  LDC R40, c[0x0][0x448] ;  /* 0x00011200ff287b82 */ /* 0x000e620000000800 */
[----:B------:R-:W-:Y:S01]  /*69b0*/  ULDC.64 UR4, c[0x0][0x3f8] ;  /* 0x0000fe0000047ab9 */ /* 0x000fe20000000a00 */
[----:B------:R-:W-:Y:S01]  /*69c0*/  ULDC.64 UR6, c[0x0][0x408] ;  /* 0x0001020000067ab9 */ /* 0x000fe20000000a00 */
[----:B------:R-:W3:Y:S01]  /*69d0*/  S2R R20, SR_TID.X ;  /* 0x0000000000147919 */ /* 0x000ee20000002100 */
[----:B-1----:R-:W-:Y:S01]  /*69e0*/  ISETP.NE.AND P0, PT, R40, 0x1, PT ;  /* 0x000000012800780c */ /* 0x002fe20003f05270 */
[----:B---3--:R-:W-:-:S12]  /*69f0*/  VIADD R21, R20, 0xffffff80 ;  /* 0xffffff8014157836 */ /* 0x008fd80000000000 */
[----:B------:R-:W1:Y:S01]  /*6a00*/  @P0 LDC R0, c[0x0][0x44c] ;  /* 0x00011300ff000b82 */ /* 0x000e620000000800 */
[----:B------:R-:W-:-:S07]  /*6a10*/  SHF.R.S32.HI R20, RZ, 0x1f, R21 ;  /* 0x0000001fff147819 */ /* 0x000fce0000011415 */
[----:B------:R-:W3:Y:S01]  /*6a20*/  @P0 LDC R5, c[0x0][0x450] ;  /* 0x00011400ff050b82 */ /* 0x000ee20000000800 */
[----:B------:R-:W-:-:S04]  /*6a30*/  LEA.HI R20, R20, R21, RZ, 0x2 ;  /* 0x0000001514147211 */ /* 0x000fc800078f10ff */
[----:B------:R-:W-:-:S05]  /*6a40*/  LOP3.LUT R20, R20, 0xfffffffc, RZ, 0xc0, !PT ;  /* 0xfffffffc14147812 */ /* 0x000fca00078ec0ff */
[----:B------:R-:W-:-:S04]  /*6a50*/  IMAD.IADD R20, R21, 0x1, -R20 ;  /* 0x0000000115147824 */ /* 0x000fc800078e0a14 */
[----:B------:R-:W-:-:S04]  /*6a60*/  IMAD R3, R20, 0x60, R39 ;  /* 0x0000006014037824 */ /* 0x000fc800078e0227 */
[----:B-1----:R-:W-:-:S05]  /*6a70*/  @P0 IMAD.HI.U32 R0, R3, R0, RZ ;  /* 0x0000000003000227 */ /* 0x002fca00078e00ff */
[----:B---3--:R-:W-:-:S04]  /*6a80*/  @P0 SHF.R.U32.HI R3, RZ, R5, R0 ;  /* 0x00000005ff030219 */ /* 0x008fc80000011600 */
[----:B------:R-:W-:Y:S01]  /*6a90*/  SHF.R.S32.HI R0, RZ, 0x1f, R3 ;  /* 0x0000001fff007819 */ /* 0x000fe20000011403 */
[----:B------:R-:W-:Y:S02]  /*6aa0*/  IMAD.MOV.U32 R6, RZ, RZ, R26 ;  /* 0x000000ffff067224 */ /* 0x000fe400078e001a */
[----:B------:R-:W-:Y:S02]  /*6ab0*/  IMAD.MOV.U32 R7, RZ, RZ, R31 ;  /* 0x000000ffff077224 */ /* 0x000fe400078e001f */
[C---:B------:R-:W-:Y:S02]  /*6ac0*/  IMAD R4, R0.reuse, UR4, RZ ;  /* 0x0000000400047c24 */ /* 0x040fe4000f8e02ff */
[----:B------:R-:W-:Y:S02]  /*6ad0*/  IMAD.MOV.U32 R8, RZ, RZ, R24 ;  /* 0x000000ffff087224 */ /* 0x000fe400078e0018 */
[----:B------:R-:W-:Y:S02]  /*6ae0*/  IMAD.MOV.U32 R9, RZ, RZ, R33 ;  /* 0x000000ffff097224 */ /* 0x000fe400078e0021 */
[----:B------:R-:W-:-:S02]  /*6af0*/  IMAD R0, R0, UR6, RZ ;  /* 0x0000000600007c24 */ /* 0x000fc4000f8e02ff */
[----:B------:R-:W-:-:S04]  /*6b00*/  IMAD.WIDE.U32 R6, R3, UR4, R6 ;  /* 0x0000000403067c25 */ /* 0x000fc8000f8e0006 */
        /* <DEDUP_REMOVED lines=11> */
[----:B------:R-:W-:Y:S02]  /*6bc0*/  LEA.HI.X R8, R8, UR7, R3, 0x1, P1 ;  /* 0x0000000708087c11 */ /* 0x000fe400088f0c03 */
[----:B--2---:R-:W-:Y:S01]  /*6bd0*/  SHF.R.S32.HI R38, RZ, 0x1f, R43 ;  /* 0x0000001fff267819 */ /* 0x004fe2000001142b */
[----:B------:R-:W-:Y:S06]  /*6be0*/  BRA.DIV UR4, `(.L_x_13567) ;  /* 0x000001aa04447947 */ /* 0x000fec000b800000 */
[----:B------:R1:W2:Y:S04]  /*6bf0*/  SHFL.IDX PT, R3, R6, RZ, 0x1c1f ;  /* 0x001c1fff06037589 */ /* 0x0002a800000e0000 */
[----:B------:R1:W3:Y:S04]  /*6c00*/  SHFL.IDX PT, R0, R4, RZ, 0x1c1f ;  /* 0x001c1fff04007589 */ /* 0x0002e800000e0000 */
[----:B------:R1:W4:Y:S04]  /*6c10*/  SHFL.IDX PT, R5, R8, RZ, 0x1c1f ;  /* 0x001c1fff08057589 */ /* 0x00032800000e0000 */
[----:B0-----:R1:W0:Y:S02]  /*6c20*/  SHFL.IDX PT, R14, R7, RZ, 0x1c1f ;  /* 0x001c1fff070e7589 */ /* 0x00122400000e0000 */
.L_x_13851:
[----:B------:R-:W5:Y:S01]  /*6c30*/  LDL R9, [R1+0x8] ;  /* 0x0000080001097983 */ /* 0x000f620000100800 */
[----:B------:R-:W-:Y:S01]  /*6c40*/  BSSY B1, `(.L_x_13568) ;  /* 0x000001e000017945 */ /* 0x000fe20003800000 */
[----:B------:R-:W-:Y:S02]  /*6c50*/  CS2R R32, SRZ ;  /* 0x0000000000207805 */ /* 0x000fe4000001ff00 */
[----:B------:R-:W-:Y:S02]  /*6c60*/  CS2R R26, SRZ ;  /* 0x00000000001a7805 */ /* 0x000fe4000001ff00 */
[----:B------:R-:W-:Y:S02]  /*6c70*/  CS2R R30, SRZ ;  /* 0x00000000001e7805 */ /* 0x000fe4000001ff00 */
[----:B------:R-:W-:Y:S01]  /*6c80*/  CS2R R24, SRZ ;  /* 0x0000000000187805 */ /* 0x000fe2000001ff00 */
[----:B-----5:R-:W-:-:S05]  /*6c90*/  IMAD R40, R9, R40, RZ ;  /* 0x0000002809287224 */ /* 0x020fca00078e02ff */
[----:B------:R-:W-:-:S13]  /*6ca0*/  ISETP.GE.AND P0, PT, R39, R40, PT ;  /* 0x000000282700720c */ /* 0x000fda0003f06270 */
[----:B------:R-:W-:Y:S05]  /*6cb0*/  @P0 BRA `(.L_x_13569) ;  /* 0x0000000000580947 */ /* 0x000fea0003800000 */
[----:B------:R-:W-:Y:S01]  /*6cc0*/  ULDC UR4, c[0x0][0x3f4] ;  /* 0x0000fd0000047ab9 */ /* 0x000fe20000000800 */
[----:B---3--:R-:W-:Y:S01]  /*6cd0*/  IMAD.MOV.U32 R10, RZ, RZ, R0 ;  /* 0x000000ffff0a7224 */ /* 0x008fe200078e0000 */
[----:B------:R-:W-:Y:S01]  /*6ce0*/  ISETP.GE.AND P3, PT, R43, UR4, PT ;  /* 0x000000042b007c0c */ /* 0x000fe2000bf66270 */
[----:B--2---:R-:W-:Y:S01]  /*6cf0*/  IMAD.MOV.U32 R11, RZ, RZ, R3 ;  /* 0x000000ffff0b7224 */ /* 0x004fe200078e0003 */
[----:B------:R-:W-:Y:S02]  /*6d00*/  ISETP.GE.AND P2, PT, R152, UR4, PT ;  /* 0x0000000498007c0c */ /* 0x000fe4000bf46270 */
[----:B------:R-:W-:Y:S02]  /*6d10*/  CS2R R30, SRZ ;  /* 0x00000000001e7805 */ /* 0x000fe4000001ff00 */
[----:B----4-:R-:W-:-:S07]  /*6d20*/  MOV R15, R5 ;  /* 0x00000005000f7202 */ /* 0x010fce0000000f00 */
[C---:B------:R-:W-:Y:S01]  /*6d30*/  @!P3 IMAD.SHL.U32 R35, R43.reuse, 0x2, RZ ;  /* 0x000000022b23b824 */ /* 0x040fe200078e00ff */
[----:B------:R-:W-:Y:S02]  /*6d40*/  @!P3 SHF.L.U64.HI R26, R43, 0x1, R38 ;  /* 0x000000012b1ab819 */ /* 0x000fe40000010226 */
[----:B------:R-:W-:Y:S02]  /*6d50*/  CS2R R32, SRZ ;  /* 0x0000000000207805 */ /* 0x000fe4000001ff00 */
[----:B------:R-:W-:Y:S01]  /*6d60*/  CS2R R24, SRZ ;  /* 0x0000000000187805 */ /* 0x000fe2000001ff00 */
[----:B------:R-:W-:Y:S01]  /*6d70*/  @!P2 IMAD.WIDE R10, R152, 0x2, R10 ;  /* 0x00000002980aa825 */ /* 0x000fe200078e020a */
[-C--:B------:R-:W-:Y:S02]  /*6d80*/  @!P3 IADD3 R20, P0, R0, R35.reuse, RZ ;  /* 0x000000230014b210 */ /* 0x080fe40007f1e0ff */
[----:B0-----:R-:W-:Y:S01]  /*6d90*/  @!P3 IADD3 R34, P1, R14, R35, RZ ;  /* 0x000000230e22b210 */ /* 0x001fe20007f3e0ff */
[----:B------:R-:W-:Y:S01]  /*6da0*/  @!P2 IMAD.WIDE R12, R152, 0x2, R14 ;  /* 0x00000002980ca825 */ /* 0x000fe200078e020e */
[----:B------:R0:W5:Y:S03]  /*6db0*/  @!P2 LD.E.64 R30, desc[UR40][R10.64] ;  /* 0x000000280a1ea980 */ /* 0x000166000c101b00 */
[--C-:B------:R-:W-:Y:S01]  /*6dc0*/  @!P3 IMAD.X R21, R3, 0x1, R26.reuse, P0 ;  /* 0x000000010315b824 */ /* 0x100fe200000e061a */
[----:B------:R0:W5:Y:S01]  /*6dd0*/  @!P2 LD.E.64 R32, desc[UR40][R12.64] ;  /* 0x000000280c20a980 */ /* 0x000162000c101b00 */
[----:B------:R-:W-:Y:S01]  /*6de0*/  @!P3 IMAD.X R35, R5, 0x1, R26, P1 ;  /* 0x000000010523b824 */ /* 0x000fe200008e061a */
[----:B------:R-:W-:-:S02]  /*6df0*/  CS2R R26, SRZ ;  /* 0x00000000001a7805 */ /* 0x000fc4000001ff00 */
[----:B------:R0:W5:Y:S04]  /*6e00*/  @!P3 LD.E.64 R24, desc[UR40][R20.64] ;  /* 0x000000281418b980 */ /* 0x000168000c101b00 */
[----:B------:R0:W5:Y:S02]  /*6e10*/  @!P3 LD.E.64 R26, desc[UR40][R34.64] ;  /* 0x00000028221ab980 */ /* 0x000164000c101b00 */
.L_x_13569:
[----:B------:R-:W-:Y:S05]  /*6e20*/  BSYNC B1 ;  /* 0x0000000000017941 */ /* 0x000fea0003800000 */
.L_x_13568:
[----:B---3-5:R-:W-:Y:S01]  /*6e30*/  IMAD.MOV.U32 R0, RZ, RZ, R32 ;  /* 0x000000ffff007224 */ /* 0x028fe200078e0020 */
[----:B------:R-:W-:Y:S01]  /*6e40*/  UMOV UR4, 0xffffffff ;  /* 0xffffffff00047882 */ /* 0x000fe20000000000 */
[----:B--2---:R-:W-:Y:S01]  /*6e50*/  IMAD.MOV.U32 R3, RZ, RZ, R33 ;  /* 0x000000ffff037224 */ /* 0x004fe200078e0021 */
[----:B0-----:R-:W-:Y:S01]  /*6e60*/  CS2R R20, SRZ ;  /* 0x0000000000147805 */ /* 0x001fe2000001ff00 */
[----:B----4-:R-:W-:Y:S01]  /*6e70*/  IMAD.MOV.U32 R5, RZ, RZ, R26 ;  /* 0x000000ffff057224 */ /* 0x010fe200078e001a */
        /* <DEDUP_REMOVED lines=14> */
[----:B------:R0:W2:Y:S04]  /*6f60*/  SHFL.IDX PT, R3, R6, 0x1, 0x1c1f ;  /* 0x003c1f0006037f89 */ /* 0x0000a800000e0000 */
[----:B------:R0:W3:Y:S04]  /*6f70*/  SHFL.IDX PT, R0, R4, 0x1, 0x1c1f ;  /* 0x003c1f0004007f89 */ /* 0x0000e800000e0000 */
[----:B------:R0:W4:Y:S04]  /*6f80*/  SHFL.IDX PT, R5, R8, 0x1, 0x1c1f ;  /* 0x003c1f0008057f89 */ /* 0x00012800000e0000 */
[----:B------:R0:W0:Y:S02]  /*6f90*/  SHFL.IDX PT, R14, R7, 0x1, 0x1c1f ;  /* 0x003c1f00070e7f89 */ /* 0x00002400000e0000 */
.L_x_13857:
[----:B01----:R-:W5:Y:S04]  /*6fa0*/  LDL R6, [R1+0x70] ;  /* 0x0000700001067983 */ /* 0x003f680000100800 */
[----:B------:R-:W2:Y:S01]  /*6fb0*/  LDL R42, [R1+0x5c] ;  /* 0x00005c00012a7983 */ /* 0x000ea20000100800 */
[----:B------:R-:W-:Y:S01]  /*6fc0*/  VIADD R39, R39, 0x60 ;  /* 0x0000006027277836 */ /* 0x000fe20000000000 */
[----:B------:R-:W-:Y:S01]  /*6fd0*/  BSSY B1, `(.L_x_13571) ;  /* 0x0000021000017945 */ /* 0x000fe20003800000 */
[----:B------:R-:W-:Y:S02]  /*6fe0*/  CS2R R10, SRZ ;  /* 0x00000000000a7805 */ /* 0x000fe4000001ff00 */
[----:B------:R-:W-:Y:S02]  /*6ff0*/  CS2R R12, SRZ ;  /* 0x00000000000c7805 */ /* 0x000fe4000001ff00 */
[----:B------:R-:W-:-:S02]  /*7000*/  CS2R R8, SRZ ;  /* 0x0000000000087805 */ /* 0x000fc4000001ff00 */
[----:B------:R-:W-:Y:S02]  /*7010*/  ISETP.GE.AND P0, PT, R39, R40, PT ;  /* 0x000000282700720c */ /* 0x000fe40003f06270 */
[----:B-----5:R-:W-:-:S04]  /*7020*/  LEA.HI R4, R6, R6, RZ, 0x1 ;  /* 0x0000000606047211 */ /* 0x020fc800078f08ff */
[----:B------:R-:W-:Y:S01]  /*7030*/  LOP3.LUT R4, R4, 0xfffffffe, RZ, 0xc0, !PT ;  /* 0xfffffffe04047812 */ /* 0x000fe200078ec0ff */
[----:B--2---:R-:W-:-:S04]  /*7040*/  IMAD.SHL.U32 R34, R42, 0x40, RZ ;  /* 0x000000402a227824 */ /* 0x004fc800078e00ff */
[----:B------:R-:W-:-:S05]  /*7050*/  IMAD.IADD R4, R6, 0x1, -R4 ;  /* 0x0000000106047824 */ /* 0x000fca00078e0a04 */
[----:B------:R-:W-:Y:S01]  /*7060*/  SHF.L.U32 R37, R4, 0x1f, RZ ;  /* 0x0000001f04257819 */ /* 0x000fe200000006ff */
[----:B------:R-:W-:Y:S06]  /*7070*/  @P0 BRA `(.L_x_13572) ;  /* 0x0000000000580947 */ /* 0x000fec0003800000 */
[----:B------:R-:W-:Y:S01]  /*7080*/  ULDC UR4, c[0x0][0x3f4] ;  /* 0x0000fd0000047ab9 */ /* 0x000fe20000000800 */
[----:B---3--:R-:W-:Y:S01]  /*7090*/  MOV R6, R0 ;  /* 0x0000000000067202 */ /* 0x008fe20000000f00 */
[----:B------:R-:W-:Y:S01]  /*70a0*/  IMAD.MOV.U32 R7, RZ, RZ, R3 ;  /* 0x000000ffff077224 */ /* 0x000fe200078e0003 */
[----:B------:R-:W-:Y:S02]  /*70b0*/  ISETP.GE.AND P3, PT, R43, UR4, PT ;  /* 0x000000042b007c0c */ /* 0x000fe4000bf66270 */
[----:B------:R-:W-:Y:S02]  /*70c0*/  CS2R R12, SRZ ;  /* 0x00000000000c7805 */ /* 0x000fe4000001ff00 */
[----:B------:R-:W-:Y:S01]  /*70d0*/  ISETP.GE.AND P2, PT, R152, UR4, PT ;  /* 0x0000000498007c0c */ /* 0x000fe2000bf46270 */
[----:B----4-:R-:W-:-:S08]  /*70e0*/  IMAD.MOV.U32 R15, RZ, RZ, R5 ;  /* 0x000000ffff0f7224 */ /* 0x010fd000078e0005 */
[C---:B------:R-:W-:Y:S01]  /*70f0*/  @!P3 IMAD.SHL.U32 R9, R43.reuse, 0x2, RZ ;  /* 0x000000022b09b824 */ /* 0x040fe200078e00ff */
[----:B------:R-:W-:Y:S02]  /*7100*/  @!P3 SHF.L.U64.HI R10, R43, 0x1, R38 ;  /* 0x000000012b0ab819 */ /* 0x000fe40000010226 */
[----:B------:R-:W-:Y:S01]  /*7110*/  CS2R R20, SRZ ;  /* 0x0000000000147805 */ /* 0x000fe2000001ff00 */
[----:B------:R-:W-:Y:S01]  /*7120*/  @!P2 IMAD.WIDE R6, R152, 0x2, R6 ;  /* 0x000000029806a825 */ /* 0x000fe200078e0206 */
[-C--:B------:R-:W-:Y:S02]  /*7130*/  @!P3 IADD3 R38, P0, R0, R9.reuse, RZ ;  /* 0x000000090026b210 */ /* 0x080fe40007f1e0ff */
[----:B------:R-:W-:Y:S02]  /*7140*/  @!P3 IADD3 R4, P1, R14, R9, RZ ;  /* 0x000000090e04b210 */ /* 0x000fe40007f3e0ff */
[----:B------:R-:W-:Y:S01]  /*7150*/  CS2R R8, SRZ ;  /* 0x0000000000087805 */ /* 0x000fe2000001ff00 */
[----:B------:R0:W5:Y:S01]  /*7160*/  @!P2 LD.E.64 R12, desc[UR40][R6.64] ;  /* 0x00000028060ca980 */ /* 0x000162000c101b00 */
[----:B------:R-:W-:-:S02]  /*7170*/  @!P3 IMAD.X R39, R3, 0x1, R10, P0 ;  /* 0x000000010327b824 */ /* 0x000fc400000e060a */
[----:B------:R-:W-:Y:S01]  /*7180*/  @!P3 IMAD.X R5, R5, 0x1, R10, P1 ;  /* 0x000000010505b824 */ /* 0x000fe200008e060a */
[----:B------:R-:W-:Y:S01]  /*7190*/  CS2R R10, SRZ ;  /* 0x00000000000a7805 */ /* 0x000fe2000001ff00 */
[----:B------:R-:W-:Y:S01]  /*71a0*/  @!P2 IMAD.WIDE R14, R152, 0x2, R14 ;  /* 0x00000002980ea825 */ /* 0x000fe200078e020e */
[----:B------:R0:W5:Y:S04]  /*71b0*/  @!P3 LD.E.64 R8, desc[UR40][R38.64] ;  /* 0x000000282608b980 */ /* 0x000168000c101b00 */
[----:B------:R0:W5:Y:S04]  /*71c0*/  @!P2 LD.E.64 R20, desc[UR40][R14.64] ;  /* 0x000000280e14a980 */ /* 0x000168000c101b00 */
[----:B------:R0:W5:Y:S02]  /*71d0*/  @!P3 LD.E.64 R10, desc[UR40][R4.64] ;  /* 0x00000028040ab980 */ /* 0x000164000c101b00 */
.L_x_13572:
[----:B------:R-:W-:Y:S05]  /*71e0*/  BSYNC B1 ;  /* 0x0000000000017941 */ /* 0x000fea0003800000 */
.L_x_13571:
[----:B0-----:R-:W0:Y:S01]  /*71f0*/  S2R R7, SR_TID.X ;  /* 0x0000000000077919 */ /* 0x001e220000002100 */
[----:B------:R-:W1:Y:S01]  /*7200*/  SYNCS.PHASECHK.TRANS64.TRYWAIT P0, [R2+URZ+0x16800], R37 ;  /* 0x01680025020075a7 */ /* 0x000e62000800017f */
[----:B------:R-:W-:Y:S01]  /*7210*/  LOP3.LUT R3, R34, 0x1c0, RZ, 0xc0, !PT ;  /* 0x000001c022037812 */ /* 0x000fe200078ec0ff */
[----:B-----5:R-:W-:Y:S01]  /*7220*/  IMAD.MOV.U32 R4, RZ, RZ, R20 ;  /* 0x000000ffff047224 */ /* 0x020fe200078e0014 */
[----:B------:R-:W-:Y:S01]  /*7230*/  BSSY B1, `(.L_x_13573) ;  /* 0x000001e000017945 */ /* 0x000fe20003800000 */
[----:B----4-:R-:W-:Y:S01]  /*7240*/  IMAD.MOV.U32 R5, RZ, RZ, R11 ;  /* 0x000000ffff057224 */ /* 0x010fe200078e000b */
[----:B---3--:R-:W-:Y:S01]  /*7250*/  LOP3.LUT R0, R3, 0x18, R18, 0xf8, !PT ;  /* 0x0000001803007812 */ /* 0x008fe200078ef812 */
[----:B------:R-:W-:Y:S01]  /*7260*/  IMAD R34, R29, -0xc0, R40 ;  /* 0xffffff401d227824 */ /* 0x000fe200078e0228 */
[----:B------:R-:W-:Y:S01]  /*7270*/  SHF.R.U32.HI R3, RZ, 0x3, R3 ;  /* 0x00000003ff037819 */ /* 0x000fe20000011603 */
[----:B------:R-:W-:Y:S01]  /*7280*/  IMAD.MOV.U32 R6, RZ, RZ, R12 ;  /* 0x000000ffff067224 */ /* 0x000fe200078e000c */
[----:B------:R-:W-:Y:S01]  /*7290*/  PRMT R36, R36, 0x5410, R4 ;  /* 0x0000541024247816 */ /* 0x000fe20000000004 */
[----:B------:R-:W-:Y:S01]  /*72a0*/  IMAD.MOV.U32 R4, RZ, RZ, R10 ;  /* 0x000000ffff047224 */ /* 0x000fe200078e000a */
[----:B------:R-:W-:Y:S01]  /*72b0*/  LOP3.LUT R0, R0, R3, RZ, 0x3c, !PT ;  /* 0x0000000300007212 */ /* 0x000fe200078e3cff */
[----:B------:R-:W-:Y:S01]  /*72c0*/  IMAD.MOV.U32 R3, RZ, RZ, R21 ;  /* 0x000000ffff037224 */ /* 0x000fe200078e0015 */
[----:B------:R-:W-:-:S02]  /*72d0*/  VIMNMX R34, R34, 0xc0, PT ;  /* 0x000000c022227848 */ /* 0x000fc40003fe0100 */
[----:B------:R-:W-:Y:S01]  /*72e0*/  PRMT R14, R4, 0x5410, R5 ;  /* 0x00005410040e7816 */ /* 0x000fe20000000005 */
[----:B------:R-:W-:Y:S01]  /*72f0*/  IMAD.MOV.U32 R5, RZ, RZ, R9 ;  /* 0x000000ffff057224 */ /* 0x000fe200078e0009 */
[----:B------:R-:W-:Y:S02]  /*7300*/  PRMT R29, R3, 0x7610, R29 ;  /* 0x00007610031d7816 */ /* 0x000fe4000000001d */
[----:B------:R-:W-:Y:S02]  /*7310*/  MOV R4, R8 ;  /* 0x0000000800047202 */ /* 0x000fe40000000f00 */
[----:B------:R-:W-:Y:S02]  /*7320*/  PRMT R48, R48, 0x5410, R6 ;  /* 0x0000541030307816 */ /* 0x000fe40000000006 */
[----:B------:R-:W-:Y:S02]  /*7330*/  PRMT R15, R4, 0x7610, R15 ;  /* 0x00007610040f7816 */ /* 0x000fe4000000000f */
[----:B------:R-:W-:-:S02]  /*7340*/  LOP3.LUT P2, RZ, R42, 0x4, RZ, 0xc0, !PT ;  /* 0x000000042aff7812 */ /* 0x000fc4000784c0ff */
[----:B------:R-:W-:Y:S01]  /*7350*/  ISETP.GE.AND P1, PT, R17, R34, PT ;  /* 0x000000221100720c */ /* 0x000fe20003f26270 */
[----:B0-----:R-:W-:-:S05]  /*7360*/  VIADD R38, R7, 0xffffff80 ;  /* 0xffffff8007267836 */ /* 0x001fca0000000000 */
[----:B------:R-:W-:-:S04]  /*7370*/  SHF.R.S32.HI R7, RZ, 0x1f, R38 ;  /* 0x0000001fff077819 */ /* 0x000fc80000011426 */
[----:B------:R-:W-:-:S04]  /*7380*/  LEA.HI R7, R7, R38, RZ, 0x5 ;  /* 0x0000002607077211 */ /* 0x000fc800078f28ff */
[----:B------:R-:W-:-:S05]  /*7390*/  SHF.R.S32.HI R7, RZ, 0x5, R7 ;  /* 0x00000005ff077819 */ /* 0x000fca0000011407 */
[----:B------:R-:W-:Y:S02]  /*73a0*/  IMAD R3, R7, 0x200, R0 ;  /* 0x0000020007037824 */ /* 0x000fe400078e0200 */
[----:B------:R-:W-:Y:S02]  /*73b0*/  IMAD.MOV.U32 R0, RZ, RZ, R13 ;  /* 0x000000ffff007224 */ /* 0x000fe400078e000d */
[----:B------:R-:W-:-:S03]  /*73c0*/  IMAD R3, R3, 0x2, R2 ;  /* 0x0000000203037824 */ /* 0x000fc600078e0202 */
[----:B------:R-:W-:Y:S01]  /*73d0*/  PRMT R29, R29, 0x5410, R0 ;  /* 0x000054101d1d7816 */ /* 0x000fe20000000000 */
[C---:B------:R-:W-:Y:S02]  /*73e0*/  VIADD R4, R3.reuse, 0x8400 ;  /* 0x0000840003047836 */ /* 0x040fe40000000000 */
[----:B------:R-:W-:Y:S01]  /*73f0*/  VIADD R0, R3, 0x8440 ;  /* 0x0000844003007836 */ /* 0x000fe20000000000 */
[----:B-1----:R-:W-:Y:S06]  /*7400*/  @!P0 BRA `(.L_x_13574) ;  /* 0x000001a4001c8947 */ /* 0x002fec0003800000 */
.L_x_13858:
[----:B------:R-:W-:Y:S05]  /*7410*/  BSYNC B1 ;  /* 0x0000000000017941 */ /* 0x000fea0003800000 */
.L_x_13573:
[----:B------:R-:W-:Y:S01]  /*7420*/  BSSY B1, `(.L_x_13575) ;  /* 0x0000060000017945 */ /* 0x000fe20003800000 */
[----:B------:R-:W-:Y:S01]  /*7430*/  PRMT R15, R15, 0x5410, R5 ;  /* 0x000054100f0f7816 */ /* 0x000fe20000000005 */
[----:B------:R-:W-:Y:S02]  /*7440*/  @P2 VIADD R0, R4, 0xffffffc0 ;  /* 0xffffffc004002836 */ /* 0x000fe40000000000 */
[----:B------:R-:W-:Y:S05]  /*7450*/  @P1 BRA `(.L_x_13576) ;  /* 0x0000000400701947 */ /* 0x000fea0003800000 */
[----:B------:R-:W2:Y:S01]  /*7460*/  LDL R6, [R1+0x18] ;  /* 0x0000180001067983 */ /* 0x000ea20000100800 */
[----:B------:R-:W1:Y:S01]  /*7470*/  LDC R5, c[0x0][0x3f4] ;  /* 0x0000fd00ff057b82 */ /* 0x000e620000000800 */
[----:B------:R-:W-:Y:S01]  /*7480*/  BSSY B2, `(.L_x_13577) ;  /* 0x000002e000027945 */ /* 0x000fe20003800000 */
[-C--:B-1----:R-:W-:Y:S02]  /*7490*/  ISETP.GE.AND P0, PT, R152, R5.reuse, PT ;  /* 0x000000059800720c */ /* 0x082fe40003f06270 */
[----:B--2---:R-:W-:-:S11]  /*74a0*/  ISETP.GE.AND P1, PT, R6, R5, PT ;  /* 0x000000050600720c */ /* 0x004fd60003f26270 */
[----:B------:R-:W-:Y:S05]  /*74b0*/  @P0 BRA `(.L_x_13578) ;  /* 0x0000000000a80947 */ /* 0x000fea0003800000 */
[----:B------:R-:W1:Y:S01]  /*74c0*/  LDS.128 R4, [R3+0x8400] ;  /* 0x0084000003047984 */ /* 0x000e620000000c00 */
[----:B------:R-:W-:Y:S01]  /*74d0*/  SHF.R.U32.HI R40, RZ, 0x10, R33 ;  /* 0x00000010ff287819 */ /* 0x000fe20000011621 */
[--C-:B------:R-:W-:Y:S01]  /*74e0*/  HADD2.F32 R39, -RZ, R41.reuse.H0_H0 ;  /* 0x20000029ff277230 */ /* 0x100fe20000004100 */
[----:B------:R-:W-:Y:S01]  /*74f0*/  SHF.R.U32.HI R38, RZ, 0x10, R31 ;  /* 0x00000010ff267819 */ /* 0x000fe2000001161f */
[----:B0-----:R-:W-:Y:S01]  /*7500*/  HADD2.F32 R37, -RZ, R41.H1_H1 ;  /* 0x30000029ff257230 */ /* 0x001fe20000004100 */
[----:B------:R-:W-:Y:S01]  /*7510*/  SHF.R.U64 R45, R32, 0x10, R33 ;  /* 0x00000010202d7819 */ /* 0x000fe20000001221 */
[----:B------:R-:W-:Y:S01]  /*7520*/  HADD2.F32 R40, -RZ, R40.H0_H0 ;  /* 0x20000028ff287230 */ /* 0x000fe20000004100 */
[----:B------:R-:W-:Y:S01]  /*7530*/  SHF.R.U64 R46, R30, 0x10, R31 ;  /* 0x000000101e2e7819 */ /* 0x000fe2000000121f */
[----:B------:R-:W-:Y:S02]  /*7540*/  HADD2.F32 R38, -RZ, R38.H0_H0 ;  /* 0x20000026ff267230 */ /* 0x000fe40000004100 */
[----:B-1----:R-:W-:-:S02]  /*7550*/  HADD2.F32 R32, -RZ, R7.H0_H0 ;  /* 0x20000007ff207230 */ /* 0x002fc40000004100 */
        /* <DEDUP_REMOVED lines=8> */
[C---:B------:R-:W-:Y:S01]  /*75e0*/  FFMA.FTZ R43, R32.reuse, R38, -R41 ;  /* 0x00000026202b7223 */ /* 0x040fe20000010829 */
[--C-:B------:R-:W-:Y:S02]  /*75f0*/  HADD2.F32 R6, -RZ, R5.reuse.H0_H0 ;  /* 0x20000005ff067230 */ /* 0x100fe40000004100 */
[----:B------:R-:W-:Y:S01]  /*7600*/  FFMA.FTZ R44, R32, R40, R33 ;  /* 0x00000028202c7223 */ /* 0x000fe20000010021 */
[-C--:B------:R-:W-:Y:S01]  /*7610*/  FMUL.FTZ R38, R4, R37.reuse ;  /* 0x0000002504267220 */ /* 0x080fe20000410000 */
[C---:B------:R-:W-:Y:S01]  /*7620*/  FFMA.FTZ R42, R7.reuse, R37, -R42 ;  /* 0x00000025072a7223 */ /* 0x040fe2000001082a */
[----:B------:R-:W-:Y:S02]  /*7630*/  HADD2.F32 R5, -RZ, R5.H1_H1 ;  /* 0x30000005ff057230 */ /* 0x000fe40000004100 */
[--C-:B------:R-:W-:Y:S02]  /*7640*/  HADD2.F32 R37, -RZ, R47.reuse.H0_H0 ;  /* 0x2000002fff257230 */ /* 0x100fe40000004100 */
        /* <DEDUP_REMOVED lines=17> */
.L_x_13578:
[----:B------:R-:W-:Y:S05]  /*7760*/  BSYNC B2 ;  /* 0x0000000000027941 */ /* 0x000fea0003800000 */
.L_x_13577:
[----:B------:R-:W-:Y:S05]  /*7770*/  @P1 BRA `(.L_x_13576) ;  /* 0x0000000000a81947 */ /* 0x000fea0003800000 */
[----:B-1----:R-:W1:Y:S01]  /*7780*/  LDS.128 R4, [R0] ;  /* 0x0000000000047984 */ /* 0x002e620000000c00 */
        /* <DEDUP_REMOVED lines=11> */
[C---:B------:R-:W-:Y:S01]  /*7840*/  FMUL.FTZ R40, R27.reuse, R31 ;  /* 0x0000001f1b287220 */ /* 0x040fe20000410000 */
[----:B------:R-:W-:Y:S02]  /*7850*/  HADD2.F32 R4, -RZ, R4.H1_H1 ;  /* 0x30000004ff047230 */ /* 0x000fe40000004100 */
[-C--:B0-----:R-:W-:Y:S01]  /*7860*/  FMUL.FTZ R37, R27, R33.reuse ;  /* 0x000000211b257220 */ /* 0x081fe20000410000 */
[--C-:B------:R-:W-:Y:S02]  /*7870*/  HADD2.F32 R24, -RZ, R6.reuse.H0_H0 ;  /* 0x20000006ff187230 */ /* 0x100fe40000004100 */
[----:B------:R-:W-:Y:S01]  /*7880*/  FFMA.FTZ R42, R26, R33, R40 ;  /* 0x000000211a2a7223 */ /* 0x000fe20000010028 */
[----:B------:R-:W-:-:S02]  /*7890*/  HADD2.F32 R25, -RZ, R6.H1_H1 ;  /* 0x30000006ff197230 */ /* 0x000fc40000004100 */
[----:B------:R-:W-:Y:S01]  /*78a0*/  FMUL.FTZ R38, R4, R32 ;  /* 0x0000002004267220 */ /* 0x000fe20000410000 */
[----:B------:R-:W-:Y:S02]  /*78b0*/  HADD2.F32 R27, -RZ, R35.H1_H1 ;  /* 0x30000023ff1b7230 */ /* 0x000fe40000004100 */
[----:B------:R-:W-:Y:S01]  /*78c0*/  FFMA.FTZ R37, R26, R31, -R37 ;  /* 0x0000001f1a257223 */ /* 0x000fe20000010825 */
[----:B------:R-:W-:Y:S02]  /*78d0*/  HADD2.F32 R6, -RZ, R5.H0_H0 ;  /* 0x20000005ff067230 */ /* 0x000fe40000004100 */
[-C--:B------:R-:W-:Y:S01]  /*78e0*/  FMUL.FTZ R40, R4, R30.reuse ;  /* 0x0000001e04287220 */ /* 0x080fe20000410000 */
[----:B------:R-:W-:Y:S02]  /*78f0*/  HADD2.F32 R35, -RZ, R35.H0_H0 ;  /* 0x20000023ff237230 */ /* 0x000fe40000004100 */
        /* <DEDUP_REMOVED lines=18> */
.L_x_13576:
[----:B------:R-:W-:Y:S05]  /*7a20*/  BSYNC B1 ;  /* 0x0000000000017941 */ /* 0x000fea0003800000 */
.L_x_13575:
[----:B-12---:R-:W-:-:S05]  /*7a30*/  VIADD R4, R17, 0x60 ;  /* 0x0000006011047836 */ /* 0x006fca0000000000 */
[----:B------:R-:W-:-:S13]  /*7a40*/  ISETP.GE.AND P0, PT, R4, R34, PT ;  /* 0x000000220400720c */ /* 0x000fda0003f06270 */
        /* <DEDUP_REMOVED lines=9> */
[----:B------:R-:W-:Y:S01]  /*7ae0*/  HADD2.F32 R24, -RZ, R48.H1_H1 ;  /* 0x30000030ff187230 */ /* 0x000fe20000004100 */
[----:B------:R-:W-:Y:S01]  /*7af0*/  SHF.R.U32.HI R25, RZ, 0x10, R13 ;  /* 0x00000010ff197819 */ /* 0x000fe2000001160d */
[----:B------:R-:W-:Y:S01]  /*7b00*/  HADD2.F32 R36, -RZ, R36.H1_H1 ;  /* 0x30000024ff247230 */ /* 0x000fe20000004100 */
        /* <DEDUP_REMOVED lines=14> */
[----:B------:R-:W-:Y:S02]  /*7bf0*/  HADD2.F32 R21, -RZ, R29.H0_H0 ;  /* 0x2000001dff157230 */ /* 0x000fe40000004100 */
[----:B------:R-:W-:Y:S01]  /*7c00*/  FFMA.FTZ R31, R20, R25, -R27 ;  /* 0x00000019141f7223 */ /* 0x000fe2000001081b */
[----:B------:R-:W-:Y:S02]  /*7c10*/  HADD2.F32 R6, -RZ, R5.H0_H0 ;  /* 0x20000005ff067230 */ /* 0x000fe40000004100 */
        /* <DEDUP_REMOVED lines=20> */
.L_x_13581:
[----:B------:R-:W-:Y:S05]  /*7d60*/  BSYNC B1 ;  /* 0x0000000000017941 */ /* 0x000fea0003800000 */
.L_x_13580:
[----:B------:R-:W-:Y:S05]  /*7d70*/  @P1 BRA `(.L_x_13579) ;  /* 0x0000001400e81947 */ /* 0x000fea0003800000 */
[----:B-1----:R-:W1:Y:S01]  /*7d80*/  LDS.128 R4, [R0+0x3000] ;  /* 0x0030000000047984 */ /* 0x002e620000000c00 */
        /* <DEDUP_REMOVED lines=42> */
.L_x_13566:
[----:B------:R-:W1:Y:S01]  /*8030*/  S2R R0, SR_TID.X ;  /* 0x0000000000007919 */ /* 0x000e620000002100 */
[----:B------:R-:W2:Y:S01]  /*8040*/  LDC R32, c[0x0][0x448] ;  /* 0x00011200ff207b82 */ /* 0x000ea20000000800 */
[----:B------:R-:W-:Y:S01]  /*8050*/  ULDC.64 UR4, c[0x0][0x3f8] ;  /* 0x0000fe0000047ab9 */ /* 0x000fe20000000a00 */
[----:B------:R-:W-:Y:S01]  /*8060*/  ULDC.64 UR6, c[0x0][0x408] ;  /* 0x0001020000067ab9 */ /* 0x000fe20000000a00 */
[----:B------:R-:W-:Y:S01]  /*8070*/  IMAD.MOV.U32 R27, RZ, RZ, R31 ;  /* 0x000000ffff1b7224 */ /* 0x000fe200078e001f */
[----:B------:R-:W-:Y:S01]  /*8080*/  SHF.R.S32.HI R43, RZ, 0x1f, R18 ;  /* 0x0000001fff2b7819 */ /* 0x000fe20000011412 */
[----:B------:R-:W-:Y:S01]  /*8090*/  IMAD.MOV.U32 R4, RZ, RZ, R24 ;  /* 0x000000ffff047224 */ /* 0x000fe200078e0018 */
[----:B--2---:R-:W-:Y:S01]  /*80a0*/  ISETP.NE.AND P0, PT, R32, 0x1, PT ;  /* 0x000000012000780c */ /* 0x004fe20003f05270 */
[----:B-1----:R-:W-:-:S05]  /*80b0*/  VIADD R0, R0, 0xffffff80 ;  /* 0xffffff8000007836 */ /* 0x002fca0000000000 */
[----:B------:R-:W-:-:S07]  /*80c0*/  SHF.R.S32.HI R3, RZ, 0x1f, R0 ;  /* 0x0000001fff037819 */ /* 0x000fce0000011400 */
[----:B------:R-:W1:Y:S01]  /*80d0*/  @P0 LDC R5, c[0x0][0x450] ;  /* 0x00011400ff050b82 */ /* 0x000e620000000800 */
[----:B------:R-:W-:-:S04]  /*80e0*/  LEA.HI R3, R3, R0, RZ, 0x2 ;  /* 0x0000000003037211 */ /* 0x000fc800078f10ff */
[----:B------:R-:W-:-:S05]  /*80f0*/  LOP3.LUT R3, R3, 0xfffffffc, RZ, 0xc0, !PT ;  /* 0xfffffffc03037812 */ /* 0x000fca00078ec0ff */
[----:B------:R-:W-:Y:S02]  /*8100*/  IMAD.IADD R3, R0, 0x1, -R3 ;  /* 0x0000000100037824 */ /* 0x000fe400078e0a03 */
[----:B------:R-:W2:Y:S02]  /*8110*/  @P0 LDC R0, c[0x0][0x44c] ;  /* 0x00011300ff000b82 */ /* 0x000ea40000000800 */
[----:B------:R-:W-:-:S04]  /*8120*/  IMAD R3, R3, 0x60, R39 ;  /* 0x0000006003037824 */ /* 0x000fc800078e0227 */
[----:B--2---:R-:W-:-:S05]  /*8130*/  @P0 IMAD.HI.U32 R0, R3, R0, RZ ;  /* 0x0000000003000227 */ /* 0x004fca00078e00ff */
        /* <DEDUP_REMOVED lines=19> */
[----:B------:R-:W2:Y:S01]  /*8270*/  LDL R6, [R1+0x8] ;  /* 0x0000080001067983 */ /* 0x000ea20000100800 */
[----:B------:R-:W1:Y:S03]  /*8280*/  LDC R41, c[0x0][0x3f4] ;  /* 0x0000fd00ff297b82 */ /* 0x000e660000000800 */
[----:B------:R-:W3:Y:S04]  /*8290*/  SHFL.IDX PT, R3, R25, RZ, 0x1c1f ;  /* 0x001c1fff19037589 */ /* 0x000ee800000e0000 */
[----:B------:R-:W4:Y:S04]  /*82a0*/  SHFL.IDX PT, R0, R26, RZ, 0x1c1f ;  /* 0x001c1fff1a007589 */ /* 0x000f2800000e0000 */
[----:B0-----:R-:W0:Y:S04]  /*82b0*/  SHFL.IDX PT, R14, R27, RZ, 0x1c1f ;  /* 0x001c1fff1b0e7589 */ /* 0x001e2800000e0000 */
[----:B------:R-:W5:Y:S01]  /*82c0*/  SHFL.IDX PT, R4, R24, RZ, 0x1c1f ;  /* 0x001c1fff18047589 */ /* 0x000f6200000e0000 */
[----:B-1----:R-:W-:Y:S01]  /*82d0*/  ISETP.GE.AND P0, PT, R18, R41, PT ;  /* 0x000000291200720c */ /* 0x002fe20003f06270 */
[----:B--2---:R-:W-:-:S05]  /*82e0*/  IMAD R32, R6, R32, RZ ;  /* 0x0000002006207224 */ /* 0x004fca00078e02ff */
[----:B------:R-:W-:-:S13]  /*82f0*/  ISETP.GE.OR P1, PT, R39, R32, P0 ;  /* 0x000000202700720c */ /* 0x000fda0000726670 */
[C---:B------:R-:W-:Y:S02]  /*8300*/  @!P1 SHF.L.U32 R5, R18.reuse, 0x1, RZ ;  /* 0x0000000112059819 */ /* 0x040fe400000006ff */
[----:B------:R-:W-:Y:S02]  /*8310*/  @!P1 SHF.L.U64.HI R21, R18, 0x1, R43 ;  /* 0x0000000112159819 */ /* 0x000fe4000001022b */
[----:B---3--:R-:W-:-:S05]  /*8320*/  @!P1 IADD3 R6, P2, R3, R5, RZ ;  /* 0x0000000503069210 */ /* 0x008fca0007f5e0ff */
[----:B----4-:R-:W-:-:S05]  /*8330*/  @!P1 IMAD.X R7, R0, 0x1, R21, P2 ;  /* 0x0000000100079824 */ /* 0x010fca00010e0615 */
[----:B------:R-:W2:Y:S01]  /*8340*/  @!P1 LD.E.128 R8, desc[UR40][R6.64] ;  /* 0x0000002806089980 */ /* 0x000ea2000c101d00 */
[----:B0-----:R-:W-:-:S05]  /*8350*/  @!P1 IADD3 R14, P2, R14, R5, RZ ;  /* 0x000000050e0e9210 */ /* 0x001fca0007f5e0ff */
[----:B-----5:R-:W-:-:S04]  /*8360*/  @!P1 IMAD.X R3, R4, 0x1, R21, P2 ;  /* 0x0000000104039824 */ /* 0x020fc800010e0615 */
[----:B------:R-:W-:-:S05]  /*8370*/  @!P1 IMAD.MOV.U32 R15, RZ, RZ, R3 ;  /* 0x000000ffff0f9224 */ /* 0x000fca00078e0003 */
[----:B------:R0:W3:Y:S01]  /*8380*/  @!P1 LD.E.128 R4, desc[UR40][R14.64] ;  /* 0x000000280e049980 */ /* 0x0000e2000c101d00 */
[----:B------:R-:W-:Y:S02]  /*8390*/  CS2R R34, SRZ ;  /* 0x0000000000227805 */ /* 0x000fe4000001ff00 */
[----:B------:R-:W-:Y:S02]  /*83a0*/  CS2R R20, SRZ ;  /* 0x0000000000147805 */ /* 0x000fe4000001ff00 */
[----:B------:R-:W-:Y:S01]  /*83b0*/  CS2R R30, SRZ ;  /* 0x00000000001e7805 */ /* 0x000fe2000001ff00 */
[----:B------:R-:W1:Y:S01]  /*83c0*/  SHFL.IDX PT, R24, R24, 0x1, 0x1c1f ;  /* 0x003c1f0018187f89 */ /* 0x000e6200000e0000 */
[----:B------:R-:W-:-:S03]  /*83d0*/  CS2R R36, SRZ ;  /* 0x0000000000247805 */ /* 0x000fc6000001ff00 */
[----:B0-----:R0:W4:Y:S01]  /*83e0*/  SHFL.IDX PT, R14, R27, 0x1, 0x1c1f ;  /* 0x003c1f001b0e7f89 */ /* 0x00112200000e0000 */
[----:B--2---:R-:W-:Y:S02]  /*83f0*/  @!P1 IMAD.MOV.U32 R34, RZ, RZ, R8 ;  /* 0x000000ffff229224 */ /* 0x004fe400078e0008 */
[----:B------:R-:W-:Y:S02]  /*8400*/  @!P1 IMAD.MOV.U32 R35, RZ, RZ, R9 ;  /* 0x000000ffff239224 */ /* 0x000fe400078e0009 */
[----:B------:R-:W-:Y:S02]  /*8410*/  IMAD.MOV.U32 R0, RZ, RZ, R34 ;  /* 0x000000ffff007224 */ /* 0x000fe400078e0022 */
[----:B------:R-:W-:Y:S02]  /*8420*/  IMAD.MOV.U32 R3, RZ, RZ, R35 ;  /* 0x000000ffff037224 */ /* 0x000fe400078e0023 */
[----:B------:R-:W-:Y:S01]  /*8430*/  @!P1 IMAD.MOV.U32 R36, RZ, RZ, R10 ;  /* 0x000000ffff249224 */ /* 0x000fe200078e000a */
[----:B------:R-:W-:Y:S01]  /*8440*/  PRMT R42, R0, 0x7610, R42 ;  /* 0x00007610002a7816 */ /* 0x000fe2000000002a */
[----:B------:R-:W-:Y:S01]  /*8450*/  @!P1 IMAD.MOV.U32 R37, RZ, RZ, R11 ;  /* 0x000000ffff259224 */ /* 0x000fe200078e000b */
[----:B------:R-:W-:Y:S01]  /*8460*/  PRMT R45, R45, 0x5410, R3 ;  /* 0x000054102d2d7816 */ /* 0x000fe20000000003 */
[----:B------:R0:W2:Y:S01]  /*8470*/  SHFL.IDX PT, R0, R26, 0x1, 0x1c1f ;  /* 0x003c1f001a007f89 */ /* 0x0000a200000e0000 */
[----:B------:R-:W-:Y:S01]  /*8480*/  IMAD.MOV.U32 R8, RZ, RZ, R36 ;  /* 0x000000ffff087224 */ /* 0x000fe200078e0024 */
[----:B---3--:R-:W-:-:S02]  /*8490*/  @!P1 MOV R20, R6 ;  /* 0x0000000600149202 */ /* 0x008fc40000000f00 */
[----:B------:R0:W3:Y:S01]  /*84a0*/  SHFL.IDX PT, R3, R25, 0x1, 0x1c1f ;  /* 0x003c1f0019037f89 */ /* 0x0000e200000e0000 */
[----:B------:R-:W-:Y:S02]  /*84b0*/  @!P1 IMAD.MOV.U32 R30, RZ, RZ, R4 ;  /* 0x000000ffff1e9224 */ /* 0x000fe400078e0004 */
[----:B------:R-:W-:Y:S02]  /*84c0*/  @!P1 IMAD.MOV.U32 R31, RZ, RZ, R5 ;  /* 0x000000ffff1f9224 */ /* 0x000fe400078e0005 */
[----:B------:R-:W-:Y:S02]  /*84d0*/  @!P1 IMAD.MOV.U32 R21, RZ, RZ, R7 ;  /* 0x000000ffff159224 */ /* 0x000fe400078e0007 */
[----:B------:R-:W-:Y:S02]  /*84e0*/  IMAD.MOV.U32 R4, RZ, RZ, R30 ;  /* 0x000000ffff047224 */ /* 0x000fe400078e001e */
[----:B------:R-:W-:Y:S02]  /*84f0*/  IMAD.MOV.U32 R5, RZ, RZ, R31 ;  /* 0x000000ffff057224 */ /* 0x000fe400078e001f */
[----:B------:R-:W-:-:S02]  /*8500*/  IMAD.MOV.U32 R6, RZ, RZ, R20 ;  /* 0x000000ffff067224 */ /* 0x000fc400078e0014 */
[----:B------:R-:W-:Y:S01]  /*8510*/  IMAD.MOV.U32 R9, RZ, RZ, R37 ;  /* 0x000000ffff097224 */ /* 0x000fe200078e0025 */
[----:B------:R-:W-:Y:S01]  /*8520*/  PRMT R45, R5, 0x7610, R45 ;  /* 0x00007610052d7816 */ /* 0x000fe2000000002d */
[----:B------:R-:W-:Y:S01]  /*8530*/  IMAD.MOV.U32 R7, RZ, RZ, R21 ;  /* 0x000000ffff077224 */ /* 0x000fe200078e0015 */
[----:B------:R-:W-:Y:S02]  /*8540*/  PRMT R56, R4, 0x5410, R6 ;  /* 0x0000541004387816 */ /* 0x000fe40000000006 */
[----:B------:R-:W-:Y:S02]  /*8550*/  CS2R R4, SRZ ;  /* 0x0000000000047805 */ /* 0x000fe4000001ff00 */
[----:B------:R-:W-:Y:S02]  /*8560*/  PRMT R33, R8, 0x5410, R9 ;  /* 0x0000541008217816 */ /* 0x000fe40000000009 */
[----:B012-4-:R-:W-:-:S07]  /*8570*/  PRMT R42, R42, 0x5410, R7 ;  /* 0x000054102a2a7816 */ /* 0x017fce0000000007 */
.L_x_13868:
[----:B------:R-:W2:Y:S01]  /*8580*/  LDL R7, [R1+0x70] ;  /* 0x0000700001077983 */ /* 0x000ea20000100800 */
[----:B------:R-:W-:Y:S01]  /*8590*/  VIADD R39, R39, 0x60 ;  /* 0x0000006027277836 */ /* 0x000fe20000000000 */
[----:B------:R-:W-:Y:S01]  /*85a0*/  BSSY B1, `(.L_x_13583) ;  /* 0x0000016000017945 */ /* 0x000fe20003800000 */
[----:B------:R-:W-:Y:S02]  /*85b0*/  CS2R R8, SRZ ;  /* 0x0000000000087805 */ /* 0x000fe4000001ff00 */
[----:B------:R-:W-:Y:S02]  /*85c0*/  CS2R R10, SRZ ;  /* 0x00000000000a7805 */ /* 0x000fe4000001ff00 */
[----:B------:R-:W-:Y:S02]  /*85d0*/  ISETP.GE.AND P1, PT, R39, R32, PT ;  /* 0x000000202700720c */ /* 0x000fe40003f26270 */
[----:B--2---:R-:W-:-:S04]  /*85e0*/  LEA.HI R6, R7, R7, RZ, 0x1 ;  /* 0x0000000707067211 */ /* 0x004fc800078f08ff */
        /* <DEDUP_REMOVED lines=11> */
[-C--:B---3--:R-:W-:Y:S02]  /*86a0*/  IADD3 R8, P1, R3, R4.reuse, RZ ;  /* 0x0000000403087210 */ /* 0x088fe40007f3e0ff */
[----:B------:R-:W-:-:S03]  /*86b0*/  IADD3 R4, P2, R14, R4, RZ ;  /* 0x000000040e047210 */ /* 0x000fc60007f5e0ff */
[--C-:B------:R-:W-:Y:S02]  /*86c0*/  IMAD.X R9, R0, 0x1, R5.reuse, P1 ;  /* 0x0000000100097824 */ /* 0x100fe400008e0605 */
[----:B------:R-:W-:-:S04]  /*86d0*/  IMAD.X R5, R24, 0x1, R5, P2 ;  /* 0x0000000118057824 */ /* 0x000fc800010e0605 */
[----:B------:R-:W5:Y:S04]  /*86e0*/  LD.E.128 R8, desc[UR40][R8.64] ;  /* 0x0000002808087980 */ /* 0x000f68000c101d00 */
[----:B------:R-:W5:Y:S02]  /*86f0*/  LD.E.128 R4, desc[UR40][R4.64] ;  /* 0x0000002804047980 */ /* 0x000f64000c101d00 */
.L_x_13584:
[----:B------:R-:W-:Y:S05]  /*8700*/  BSYNC B1 ;  /* 0x0000000000017941 */ /* 0x000fea0003800000 */
.L_x_13583:
[----:B------:R-:W0:Y:S01]  /*8710*/  SYNCS.PHASECHK.TRANS64.TRYWAIT P1, [R2+URZ+0x16800], R13 ;  /* 0x0168000d020075a7 */ /* 0x000e22000802017f */
[----:B------:R-:W-:Y:S01]  /*8720*/  IMAD R29, R29, -0xc0, R32 ;  /* 0xffffff401d1d7824 */ /* 0x000fe200078e0220 */
[----:B------:R-:W-:Y:S01]  /*8730*/  BSSY B1, `(.L_x_13585) ;  /* 0x0000012000017945 */ /* 0x000fe20003800000 */
[----:B------:R-:W-:Y:S02]  /*8740*/  VIADD R14, R17, 0x60 ;  /* 0x00000060110e7836 */ /* 0x000fe40000000000 */
[----:B---3-5:R-:W-:Y:S01]  /*8750*/  IMAD.MOV.U32 R3, RZ, RZ, R4 ;  /* 0x000000ffff037224 */ /* 0x028fe200078e0004 */
[----:B------:R-:W-:Y:S01]  /*8760*/  VIMNMX R0, R29, 0xc0, PT ;  /* 0x000000c01d007848 */ /* 0x000fe20003fe0100 */
[----:B------:R-:W-:Y:S02]  /*8770*/  IMAD.MOV.U32 R12, RZ, RZ, R5 ;  /* 0x000000ffff0c7224 */ /* 0x000fe400078e0005 */
[----:B------:R-:W-:Y:S01]  /*8780*/  IMAD.IADD R29, R18, 0x1, R41 ;  /* 0x00000001121d7824 */ /* 0x000fe200078e0229 */
[----:B------:R-:W-:-:S02]  /*8790*/  ISETP.GE.OR P2, PT, R17, R0, P0 ;  /* 0x000000001100720c */ /* 0x000fc40000746670 */
[----:B------:R-:W-:Y:S01]  /*87a0*/  ISETP.GE.OR P0, PT, R14, R0, P0 ;  /* 0x000000000e00720c */ /* 0x000fe20000706670 */
[----:B------:R-:W-:Y:S01]  /*87b0*/  IMAD.MOV.U32 R14, RZ, RZ, R9 ;  /* 0x000000ffff0e7224 */ /* 0x000fe200078e0009 */
[----:B------:R-:W-:Y:S01]  /*87c0*/  PRMT R39, R39, 0x5410, R3 ;  /* 0x0000541027277816 */ /* 0x000fe20000000003 */
[----:B------:R-:W-:Y:S01]  /*87d0*/  IMAD.MOV.U32 R3, RZ, RZ, R7 ;  /* 0x000000ffff037224 */ /* 0x000fe200078e0007 */
[----:B------:R-:W-:Y:S01]  /*87e0*/  PRMT R40, R12, 0x7610, R40 ;  /* 0x000076100c287816 */ /* 0x000fe20000000028 */
[----:B------:R-:W-:Y:S01]  /*87f0*/  IMAD.MOV.U32 R12, RZ, RZ, R8 ;  /* 0x000000ffff0c7224 */ /* 0x000fe200078e0008 */
[----:B------:R-:W-:Y:S02]  /*8800*/  MOV R0, R6 ;  /* 0x0000000600007202 */ /* 0x000fe40000000f00 */
[----:B------:R-:W-:Y:S02]  /*8810*/  PRMT R40, R40, 0x5410, R14 ;  /* 0x0000541028287816 */ /* 0x000fe4000000000e */
[----:B------:R-:W-:-:S02]  /*8820*/  PRMT R38, R0, 0x5410, R3 ;  /* 0x0000541000267816 */ /* 0x000fc40000000003 */
[----:B------:R-:W-:Y:S01]  /*8830*/  PRMT R39, R12, 0x7610, R39 ;  /* 0x000076100c277816 */ /* 0x000fe20000000027 */
[----:B0-----:R-:W-:Y:S06]  /*8840*/  @!P1 BRA `(.L_x_13586) ;  /* 0x00000194008c9947 */ /* 0x001fec0003800000 */
.L_x_13869:
[----:B------:R-:W-:Y:S05]  /*8850*/  BSYNC B1 ;  /* 0x0000000000017941 */ /* 0x000fea0003800000 */
.L_x_13585:
[----:B------:R-:W-:Y:S01]  /*8860*/  BSSY B1, `(.L_x_13587) ;  /* 0x0000069000017945 */ /* 0x000fe20003800000 */
[----:B------:R-:W-:Y:S01]  /*8870*/  IMAD.MOV.U32 R0, RZ, RZ, R10 ;  /* 0x000000ffff007224 */ /* 0x000fe200078e000a */
[----:B------:R-:W-:Y:S01]  /*8880*/  LOP3.LUT R29, R29, 0x38, RZ, 0xc0, !PT ;  /* 0x000000381d1d7812 */ /* 0x000fe200078ec0ff */
[----:B------:R-:W-:Y:S01]  /*8890*/  IMAD.MOV.U32 R3, RZ, RZ, R11 ;  /* 0x000000ffff037224 */ /* 0x000fe200078e000b */
[----:B------:R-:W-:Y:S06]  /*88a0*/  @P2 BRA `(.L_x_13588) ;  /* 0x0000000400902947 */ /* 0x000fec0003800000 */
[----:B------:R-:W2:Y:S01]  /*88b0*/  LDL R12, [R1+0x5c] ;  /* 0x00005c00010c7983 */ /* 0x000ea20000100800 */
[----:B------:R-:W1:Y:S02]  /*88c0*/  S2R R14, SR_TID.X ;  /* 0x00000000000e7919 */ /* 0x000e640000002100 */
[----:B-1----:R-:W-:-:S05]  /*88d0*/  VIADD R14, R14, 0xffffff80 ;  /* 0xffffff800e0e7836 */ /* 0x002fca0000000000 */
[----:B------:R-:W-:-:S04]  /*88e0*/  SHF.R.S32.HI R25, RZ, 0x1f, R14 ;  /* 0x0000001fff197819 */ /* 0x000fc8000001140e */
[----:B------:R-:W-:-:S04]  /*88f0*/  LEA.HI R25, R25, R14, RZ, 0x5 ;  /* 0x0000000e19197211 */ /* 0x000fc800078f28ff */
[----:B------:R-:W-:Y:S01]  /*8900*/  SHF.R.S32.HI R25, RZ, 0x5, R25 ;  /* 0x00000005ff197819 */ /* 0x000fe20000011419 */
[--C-:B------:R-:W-:Y:S01]  /*8910*/  HADD2.F32 R43, -RZ, R45.reuse.H1_H1 ;  /* 0x3000002dff2b7230 */ /* 0x100fe20000004100 */
[----:B------:R-:W-:Y:S01]  /*8920*/  SHF.R.U64 R55, R34, 0x10, R35 ;  /* 0x0000001022377819 */ /* 0x000fe20000001223 */
[----:B------:R-:W-:Y:S01]  /*8930*/  HADD2.F32 R45, -RZ, R45.H0_H0 ;  /* 0x2000002dff2d7230 */ /* 0x000fe20000004100 */
[----:B------:R-:W-:Y:S02]  /*8940*/  SHF.R.U32.HI R44, RZ, 0x10, R31 ;  /* 0x00000010ff2c7819 */ /* 0x000fe4000001161f */
[----:B------:R-:W-:Y:S02]  /*8950*/  SHF.R.U64 R51, R20, 0x10, R21 ;  /* 0x0000001014337819 */ /* 0x000fe40000001215 */
[----:B------:R-:W-:Y:S01]  /*8960*/  SHF.R.U32.HI R46, RZ, 0x10, R35 ;  /* 0x00000010ff2e7819 */ /* 0x000fe20000011623 */
[----:B------:R-:W-:Y:S01]  /*8970*/  HADD2.F32 R44, -RZ, R44.H0_H0 ;  /* 0x2000002cff2c7230 */ /* 0x000fe20000004100 */
[----:B------:R-:W-:-:S02]  /*8980*/  SHF.R.U64 R54, R36, 0x10, R37 ;  /* 0x0000001024367819 */ /* 0x000fc40000001225 */
[----:B------:R-:W-:Y:S02]  /*8990*/  SHF.R.U32.HI R50, RZ, 0x10, R21 ;  /* 0x00000010ff327819 */ /* 0x000fe40000011615 */
[----:B------:R-:W-:Y:S02]  /*89a0*/  SHF.R.U64 R53, R30, 0x10, R31 ;  /* 0x000000101e357819 */ /* 0x000fe4000000121f */
[----:B------:R-:W-:Y:S01]  /*89b0*/  SHF.R.U32.HI R52, RZ, 0x10, R37 ;  /* 0x00000010ff347819 */ /* 0x000fe20000011625 */
[----:B--2---:R-:W-:-:S05]  /*89c0*/  IMAD.SHL.U32 R12, R12, 0x40, RZ ;  /* 0x000000400c0c7824 */ /* 0x004fca00078e00ff */
[----:B------:R-:W-:-:S04]  /*89d0*/  LOP3.LUT R24, R12, 0x1c0, RZ, 0xc0, !PT ;  /* 0x000001c00c187812 */ /* 0x000fc800078ec0ff */
[----:B------:R-:W-:Y:S02]  /*89e0*/  SHF.R.U32.HI R15, RZ, 0x3, R24 ;  /* 0x00000003ff0f7819 */ /* 0x000fe40000011618 */
[----:B------:R-:W-:Y:S02]  /*89f0*/  LOP3.LUT R12, R24, 0x38, R18, 0xf8, !PT ;  /* 0x00000038180c7812 */ /* 0x000fe400078ef812 */
[----:B------:R-:W-:Y:S02]  /*8a00*/  LOP3.LUT R24, R15, R29, R24, 0x1e, !PT ;  /* 0x0000001d0f187212 */ /* 0x000fe400078e1e18 */
[----:B------:R-:W-:-:S03]  /*8a10*/  LOP3.LUT R12, R12, R15, RZ, 0x3c, !PT ;  /* 0x0000000f0c0c7212 */ /* 0x000fc600078e3cff */
[C---:B------:R-:W-:Y:S02]  /*8a20*/  IMAD R41, R25.reuse, 0x200, R24 ;  /* 0x0000020019297824 */ /* 0x040fe400078e0218 */
[----:B0-----:R-:W-:Y:S02]  /*8a30*/  IMAD R13, R25, 0x200, R12 ;  /* 0x00000200190d7824 */ /* 0x001fe400078e020c */
[--C-:B------:R-:W-:Y:S02]  /*8a40*/  IMAD R41, R41, 0x2, R2.reuse ;  /* 0x0000000229297824 */ /* 0x100fe400078e0202 */
[----:B------:R-:W-:-:S03]  /*8a50*/  IMAD R32, R13, 0x2, R2 ;  /* 0x000000020d207824 */ /* 0x000fc600078e0202 */
[----:B------:R-:W0:Y:S04]  /*8a60*/  LDS.128 R24, [R41+0x8400] ;  /* 0x0084000029187984 */ /* 0x000e280000000c00 */
[----:B------:R-:W1:Y:S01]  /*8a70*/  LDS.128 R12, [R32+0x8400] ;  /* 0x00840000200c7984 */ /* 0x000e620000000c00 */
        /* <DEDUP_REMOVED lines=31> */
[----:B------:R-:W-:Y:S01]  /*8c70*/  FFMA.FTZ R50, R31, R20, -R34 ;  /* 0x000000141f327223 */ /* 0x000fe20000010822 */
[----:B------:R-:W-:-:S02]  /*8c80*/  HADD2.F32 R27, -RZ, R26.H0_H0 ;  /* 0x2000001aff1b7230 */ /* 0x000fc40000004100 */
[C---:B------:R-:W-:Y:S01]  /*8c90*/  FMUL.FTZ R36, R25.reuse, R30 ;  /* 0x0000001e19247220 */ /* 0x040fe20000410000 */
[----:B------:R-:W-:Y:S02]  /*8ca0*/  HADD2.F32 R34, -RZ, R56.H1_H1 ;  /* 0x30000038ff227230 */ /* 0x000fe40000004100 */
[----:B------:R-:W-:Y:S01]  /*8cb0*/  FMUL.FTZ R25, R25, R42 ;  /* 0x0000002a19197220 */ /* 0x000fe20000410000 */
[----:B------:R-:W-:Y:S02]  /*8cc0*/  HADD2.F32 R20, -RZ, R33.H0_H0 ;  /* 0x20000021ff147230 */ /* 0x000fe40000004100 */
[----:B------:R-:W-:Y:S01]  /*8cd0*/  FFMA.FTZ R52, R31, R46, R52 ;  /* 0x0000002e1f347223 */ /* 0x000fe20000010034 */
[----:B------:R-:W-:Y:S01]  /*8ce0*/  FFMA.FTZ R36, R13, R42, -R36 ;  /* 0x0000002a0d247223 */ /* 0x000fe20000010824 */
[----:B------:R-:W-:Y:S02]  /*8cf0*/  HADD2.F32 R15, -RZ, R14.H0_H0 ;  /* 0x2000000eff0f7230 */ /* 0x000fe40000004100 */
[----:B------:R-:W-:Y:S01]  /*8d00*/  FMUL.FTZ R46, R27, R34 ;  /* 0x000000221b2e7220 */ /* 0x000fe20000410000 */
[----:B------:R-:W-:Y:S01]  /*8d10*/  FFMA.FTZ R30, R13, R30, R25 ;  /* 0x0000001e0d1e7223 */ /* 0x000fe20000010019 */
[----:B------:R-:W-:Y:S01]  /*8d20*/  FMUL.FTZ R42, R27, R20 ;  /* 0x000000141b2a7220 */ /* 0x000fe20000410000 */
[----:B------:R-:W-:-:S02]  /*8d30*/  HADD2.F32 R24, -RZ, R24.H1_H1 ;  /* 0x30000018ff187230 */ /* 0x000fc40000004100 */
[----:B------:R-:W-:Y:S02]  /*8d40*/  HADD2.F32 R26, -RZ, R26.H1_H1 ;  /* 0x3000001aff1a7230 */ /* 0x000fe40000004100 */
        /* <DEDUP_REMOVED lines=26> */
.L_x_13588:
[----:B------:R-:W-:Y:S05]  /*8ef0*/  BSYNC B1 ;  /* 0x0000000000017941 */ /* 0x000fea0003800000 */
.L_x_13587:
[----:B------:R-:W-:Y:S01]  /*8f00*/  PRMT R43, R0, 0x5410, R3 ;  /* 0x00005410002b7816 */ /* 0x000fe20000000003 */
[----:B------:R-:W-:Y:S06]  /*8f10*/  @P0 BRA `(.L_x_13579) ;  /* 0x0000000400800947 */ /* 0x000fec0003800000 */
[----:B------:R-:W2:Y:S01]  /*8f20*/  LDL R20, [R1+0x60] ;  /* 0x0000600001147983 */ /* 0x000ea20000100800 */
[C---:B-1----:R-:W-:Y:S02]  /*8f30*/  VIADD R12, R17.reuse, 0x60 ;  /* 0x00000060110c7836 */ /* 0x042fe40000000000 */
[----:B0-----:R-:W-:Y:S01]  /*8f40*/  VIADD R13, R17, 0x60 ;  /* 0x00000060110d7836 */ /* 0x001fe20000000000 */
[----:B------:R-:W3:Y:S02]  /*8f50*/  LDL R44, [R1+0x78] ;  /* 0x00007800012c7983 */ /* 0x000ee40000100800 */
[----:B------:R-:W-:Y:S01]  /*8f60*/  SHF.L.U32 R12, R12, 0x6, RZ ;  /* 0x000000060c0c7819 */ /* 0x000fe200000006ff */
[----:B------:R-:W-:-:S03]  /*8f70*/  IMAD.SHL.U32 R13, R13, 0x40, RZ ;  /* 0x000000400d0d7824 */ /* 0x000fc600078e00ff */
[----:B------:R-:W-:Y:S02]  /*8f80*/  LOP3.LUT R12, R12, 0x1c0, RZ, 0xc0, !PT ;  /* 0x000001c00c0c7812 */ /* 0x000fe400078ec0ff */
[----:B------:R-:W-:Y:S02]  /*8f90*/  LOP3.LUT R13, R13, 0x1c0, RZ, 0xc0, !PT ;  /* 0x000001c00d0d7812 */ /* 0x000fe400078ec0ff */
[----:B------:R-:W-:-:S04]  /*8fa0*/  SHF.R.U32.HI R12, RZ, 0x3, R12 ;  /* 0x00000003ff0c7819 */ /* 0x000fc8000001160c */
[----:B------:R-:W-:Y:S02]  /*8fb0*/  LOP3.LUT R29, R12, R29, R13, 0x1e, !PT ;  /* 0x0000001d0c1d7212 */ /* 0x000fe400078e1e0d */
[----:B------:R-:W-:Y:S01]  /*8fc0*/  SHF.R.U64 R41, R10, 0x10, R11 ;  /* 0x000000100a297819 */ /* 0x000fe2000000120b */
[--C-:B------:R-:W-:Y:S01]  /*8fd0*/  HADD2.F32 R10, -RZ, R40.reuse.H1_H1 ;  /* 0x30000028ff0a7230 */ /* 0x100fe20000004100 */
[--C-:B------:R-:W-:Y:S01]  /*8fe0*/  SHF.R.U64 R33, R6, 0x10, R7.reuse ;  /* 0x0000001006217819 */ /* 0x100fe20000001207 */
[----:B------:R-:W-:Y:S01]  /*8ff0*/  HADD2.F32 R40, -RZ, R40.H0_H0 ;  /* 0x20000028ff287230 */ /* 0x000fe20000004100 */
[----:B------:R-:W-:Y:S02]  /*9000*/  SHF.R.U32.HI R31, RZ, 0x10, R7 ;  /* 0x00000010ff1f7819 */ /* 0x000fe40000011607 */
[----:B------:R-:W-:Y:S02]  /*9010*/  SHF.R.U32.HI R21, RZ, 0x10, R9 ;  /* 0x00000010ff157819 */ /* 0x000fe40000011609 */
[----:B------:R-:W-:Y:S01]  /*9020*/  SHF.R.U32.HI R37, RZ, 0x10, R11 ;  /* 0x00000010ff257819 */ /* 0x000fe2000001160b */
[--C-:B------:R-:W-:Y:S01]  /*9030*/  HADD2.F32 R11, -RZ, R38.reuse.H0_H0 ;  /* 0x20000026ff0b7230 */ /* 0x100fe20000004100 */
[----:B------:R-:W-:Y:S01]  /*9040*/  SHF.R.U64 R42, R8, 0x10, R9 ;  /* 0x00000010082a7819 */ /* 0x000fe20000001209 */
[----:B------:R-:W-:Y:S01]  /*9050*/  HADD2.F32 R38, -RZ, R38.H1_H1 ;  /* 0x30000026ff267230 */ /* 0x000fe20000004100 */
[----:B------:R-:W-:Y:S01]  /*9060*/  SHF.R.U64 R35, R4, 0x10, R5 ;  /* 0x0000001004237819 */ /* 0x000fe20000001205 */
[----:B--2---:R-:W-:-:S04]  /*9070*/  IMAD.IADD R29, R20, 0x1, R29 ;  /* 0x00000001141d7824 */ /* 0x004fc800078e021d */
[----:B------:R-:W-:Y:S01]  /*9080*/  IMAD R29, R29, 0x2, R2 ;  /* 0x000000021d1d7824 */ /* 0x000fe200078e0202 */
[----:B---3--:R-:W0:Y:S04]  /*9090*/  LDS.128 R12, [R44+0x8400] ;  /* 0x008400002c0c7984 */ /* 0x008e280000000c00 */
[----:B------:R-:W1:Y:S01]  /*90a0*/  LDS.128 R24, [R29+0x8400] ;  /* 0x008400001d187984 */ /* 0x000e620000000c00 */
[----:B------:R-:W-:-:S05]  /*90b0*/  SHF.R.U32.HI R20, RZ, 0x10, R5 ;  /* 0x00000010ff147819 */ /* 0x000fca0000011605 */
[----:B------:R-:W-:Y:S02]  /*90c0*/  HADD2.F32 R20, -RZ, R20.H0_H0 ;  /* 0x20000014ff147230 */ /* 0x000fe40000004100 */
[----:B0-----:R-:W-:Y:S02]  /*90d0*/  HADD2.F32 R3, -RZ, R13.H0_H0 ;  /* 0x2000000dff037230 */ /* 0x001fe40000004100 */
[--C-:B-1----:R-:W-:Y:S02]  /*90e0*/  HADD2.F32 R7, -RZ, R25.reuse.H0_H0 ;  /* 0x20000019ff077230 */ /* 0x102fe40000004100 */
[----:B------:R-:W-:Y:S02]  /*90f0*/  HADD2.F32 R25, -RZ, R25.H1_H1 ;  /* 0x30000019ff197230 */ /* 0x000fe40000004100 */
[----:B------:R-:W-:Y:S02]  /*9100*/  HADD2.F32 R6, -RZ, R24.H0_H0 ;  /* 0x20000018ff067230 */ /* 0x000fe40000004100 */
[C---:B------:R-:W-:Y:S01]  /*9110*/  FMUL.FTZ R30, R7.reuse, R40 ;  /* 0x00000028071e7220 */ /* 0x040fe20000410000 */
[----:B------:R-:W-:Y:S01]  /*9120*/  FMUL.FTZ R32, R7, R10 ;  /* 0x0000000a07207220 */ /* 0x000fe20000410000 */
[----:B------:R-:W-:-:S02]  /*9130*/  HADD2.F32 R7, -RZ, R39.H1_H1 ;  /* 0x30000027ff077230 */ /* 0x000fc40000004100 */
[----:B------:R-:W-:Y:S02]  /*9140*/  HADD2.F32 R39, -RZ, R39.H0_H0 ;  /* 0x20000027ff277230 */ /* 0x000fe40000004100 */
[C---:B------:R-:W-:Y:S01]  /*9150*/  FFMA.FTZ R30, R3.reuse, R10, -R30 ;  /* 0x0000000a031e7223 */ /* 0x040fe2000001081e */
[----:B------:R-:W-:Y:S02]  /*9160*/  HADD2.F32 R13, -RZ, R13.H1_H1 ;  /* 0x3000000dff0d7230 */ /* 0x000fe40000004100 */
[----:B------:R-:W-:Y:S01]  /*9170*/  FFMA.FTZ R32, R3, R40, R32 ;  /* 0x0000002803207223 */ /* 0x000fe20000010020 */
[----:B------:R-:W-:Y:S02]  /*9180*/  HADD2.F32 R0, -RZ, R12.H0_H0 ;  /* 0x2000000cff007230 */ /* 0x000fe40000004100 */
[----:B------:R-:W-:Y:S01]  /*9190*/  FMUL.FTZ R34, R25, R20 ;  /* 0x0000001419227220 */ /* 0x000fe20000410000 */
[----:B------:R-:W-:Y:S02]  /*91a0*/  HADD2.F32 R10, -RZ, R21.H0_H0 ;  /* 0x20000015ff0a7230 */ /* 0x000fe40000004100 */
[C---:B------:R-:W-:Y:S01]  /*91b0*/  FMUL.FTZ R3, R6.reuse, R7 ;  /* 0x0000000706037220 */ /* 0x040fe20000410000 */
[----:B------:R-:W-:Y:S01]  /*91c0*/  FMUL.FTZ R6, R6, R39 ;  /* 0x0000002706067220 */ /* 0x000fe20000410000 */
[----:B------:R-:W-:-:S02]  /*91d0*/  HADD2.F32 R8, -RZ, R26.H0_H0 ;  /* 0x2000001aff087230 */ /* 0x000fc40000004100 */
[-C--:B------:R-:W-:Y:S01]  /*91e0*/  FMUL.FTZ R36, R25, R10.reuse ;  /* 0x0000000a19247220 */ /* 0x080fe20000410000 */
[----:B------:R-:W-:Y:S01]  /*91f0*/  FFMA.FTZ R21, R13, R10, -R34 ;  /* 0x0000000a0d157223 */ /* 0x000fe20000010822 */
[C---:B------:R-:W-:Y:S01]  /*9200*/  FFMA.FTZ R39, R0.reuse, R39, -R3 ;  /* 0x0000002700277223 */ /* 0x040fe20000010803 */
[----:B------:R-:W-:Y:S02]  /*9210*/  HADD2.F32 R9, -RZ, R27.H0_H0 ;  /* 0x2000001bff097230 */ /* 0x000fe40000004100 */
[----:B------:R-:W-:Y:S01]  /*9220*/  FFMA.FTZ R10, R0, R7, R6 ;  /* 0x00000007000a7223 */ /* 0x000fe20000010006 */
[--C-:B------:R-:W-:Y:S02]  /*9230*/  HADD2.F32 R3, -RZ, R43.reuse.H0_H0 ;  /* 0x2000002bff037230 */ /* 0x100fe40000004100 */
[----:B------:R-:W-:Y:S02]  /*9240*/  HADD2.F32 R0, -RZ, R43.H1_H1 ;  /* 0x3000002bff007230 */ /* 0x000fe40000004100 */
[----:B------:R-:W-:Y:S01]  /*9250*/  FMUL.FTZ R7, R8, R11 ;  /* 0x0000000b08077220 */ /* 0x000fe20000410000 */
[----:B------:R-:W-:-:S02]  /*9260*/  HADD2.F32 R4, -RZ, R14.H0_H0 ;  /* 0x2000000eff047230 */ /* 0x000fc40000004100 */
[-C--:B------:R-:W-:Y:S01]  /*9270*/  FMUL.FTZ R25, R8, R3.reuse ;  /* 0x0000000308197220 */ /* 0x080fe20000410000 */
[----:B------:R-:W-:Y:S02]  /*9280*/  HADD2.F32 R5, -RZ, R15.H0_H0 ;  /* 0x2000000fff057230 */ /* 0x000fe40000004100 */
[C---:B------:R-:W-:Y:S01]  /*9290*/  FMUL.FTZ R34, R9.reuse, R38 ;  /* 0x0000002609227220 */ /* 0x040fe20000410000 */
[----:B------:R-:W-:Y:S02]  /*92a0*/  HADD2.F32 R27, -RZ, R27.H1_H1 ;  /* 0x3000001bff1b7230 */ /* 0x000fe40000004100 */
[----:B------:R-:W-:Y:S01]  /*92b0*/  FMUL.FTZ R9, R9, R0 ;  /* 0x0000000009097220 */ /* 0x000fe20000410000 */
[----:B------:R-:W-:Y:S02]  /*92c0*/  HADD2.F32 R8, -RZ, R31.H0_H0 ;  /* 0x2000001fff087230 */ /* 0x000fe40000004100 */
[----:B------:R-:W-:Y:S02]  /*92d0*/  HADD2.F32 R6, -RZ, R37.H0_H0 ;  /* 0x20000025ff067230 */ /* 0x000fe40000004100 */
[----:B------:R-:W-:Y:S01]  /*92e0*/  FFMA.FTZ R13, R13, R20, R36 ;  /* 0x000000140d0d7223 */ /* 0x000fe20000010024 */
[----:B------:R-:W-:Y:S01]  /*92f0*/  FFMA.FTZ R20, R4, R3, -R7 ;  /* 0x0000000304147223 */ /* 0x000fe20000010807 */
[----:B------:R-:W-:-:S02]  /*9300*/  HADD2.F32 R15, -RZ, R15.H1_H1 ;  /* 0x3000000fff0f7230 */ /* 0x000fc40000004100 */
[----:B------:R-:W-:Y:S01]  /*9310*/  FFMA.FTZ R25, R4, R11, R25 ;  /* 0x0000000b04197223 */ /* 0x000fe20000010019 */
[----:B------:R-:W-:Y:S02]  /*9320*/  HADD2.F32 R24, -RZ, R24.H1_H1 ;  /* 0x30000018ff187230 */ /* 0x000fe40000004100 */
[C---:B------:R-:W-:Y:S01]  /*9330*/  FFMA.FTZ R34, R5.reuse, R0, -R34 ;  /* 0x0000000005227223 */ /* 0x040fe20000010822 */
[----:B------:R-:W-:Y:S01]  /*9340*/  FFMA.FTZ R38, R5, R38, R9 ;  /* 0x0000002605267223 */ /* 0x000fe20000010009 */
[----:B------:R-:W-:Y:S02]  /*9350*/  HADD2.F32 R7, -RZ, R35.H0_H0 ;  /* 0x20000023ff077230 */ /* 0x000fe40000004100 */
[C---:B------:R-:W-:Y:S01]  /*9360*/  FMUL.FTZ R4, R27.reuse, R8 ;  /* 0x000000081b047220 */ /* 0x040fe20000410000 */
[----:B------:R-:W-:Y:S02]  /*9370*/  HADD2.F32 R26, -RZ, R26.H1_H1 ;  /* 0x3000001aff1a7230 */ /* 0x000fe40000004100 */
[----:B------:R-:W-:Y:S01]  /*9380*/  FMUL.FTZ R0, R27, R6 ;  /* 0x000000061b007220 */ /* 0x000fe20000410000 */
[----:B------:R-:W-:-:S02]  /*9390*/  HADD2.F32 R3, -RZ, R42.H0_H0 ;  /* 0x2000002aff037230 */ /* 0x000fc40000004100 */
[----:B------:R-:W-:Y:S02]  /*93a0*/  HADD2.F32 R9, -RZ, R33.H0_H0 ;  /* 0x20000021ff097230 */ /* 0x000fe40000004100 */
[----:B------:R-:W-:Y:S02]  /*93b0*/  HADD2.F32 R5, -RZ, R41.H0_H0 ;  /* 0x20000029ff057230 */ /* 0x000fe40000004100 */
[C---:B------:R-:W-:Y:S01]  /*93c0*/  FFMA.FTZ R27, R15.reuse, R6, -R4 ;  /* 0x000000060f1b7223 */ /* 0x040fe20000010804 */
[----:B------:R-:W-:Y:S02]  /*93d0*/  HADD2.F32 R12, -RZ, R12.H1_H1 ;  /* 0x3000000cff0c7230 */ /* 0x000fe40000004100 */
[----:B------:R-:W-:Y:S01]  /*93e0*/  FFMA.FTZ R31, R15, R8, R0 ;  /* 0x000000080f1f7223 */ /* 0x000fe20000010000 */
[----:B------:R-:W-:Y:S02]  /*93f0*/  HADD2.F32 R14, -RZ, R14.H1_H1 ;  /* 0x3000000eff0e7230 */ /* 0x000fe40000004100 */
        /* <DEDUP_REMOVED lines=18> */
.L_x_13579:
[----:B------:R-:W-:Y:S05]  /*9520*/  BSYNC B0 ;  /* 0x0000000000007941 */ /* 0x000fea0003800000 */
.L_x_13565:
        /* <DEDUP_REMOVED lines=8> */
.L_x_13562:
[----:B--2---:R-:W2:Y:S02]  /*95b0*/  LDL R0, [R1+0x10] ;  /* 0x0000100001007983 */ /* 0x004ea40000100800 */
[----:B--2---:R-:W-:-:S13]  /*95c0*/  ISETP.NE.AND P0, PT, R0, 0x3, PT ;  /* 0x000000030000780c */ /* 0x004fda0003f05270 */
[----:B------:R-:W-:Y:S05]  /*95d0*/  @!P0 BRA `(.L_x_13589) ;  /* 0x0000000000048947 */ /* 0x000fea0003800000 */
[----:B------:R-:W-:Y:S01]  /*95e0*/  BPT.TRAP 0x1 ;  /* 0x000000040000795c */ /* 0x000fe20000300000 */
.L_x_13589:
[----:B------:R-:W-:Y:S01]  /*95f0*/  IMAD R0, R16, 0x8, R2 ;  /* 0x0000000810007824 */ /* 0x000fe200078e0202 */
[----:B-1----:R-:W-:-:S04]  /*9600*/  SHF.L.U32 R3, R154, 0x1f, RZ ;  /* 0x0000001f9a037819 */ /* 0x002fc800000006ff */
[----:B------:R1:W2:Y:S01]  /*9610*/  SYNCS.PHASECHK.TRANS64.TRYWAIT P2, [R0+URZ+0x16830], R3 ;  /* 0x01683003000075a7 */ /* 0x0002a2000804017f */
[----:B------:R-:W-:Y:S05]  /*9620*/  @!P0 BRA `(.L_x_13590) ;  /* 0x0000000000048947 */ /* 0x000fea0003800000 */
[----:B------:R-:W-:Y:S01]  /*9630*/  BPT.TRAP 0x1 ;  /* 0x000000040000795c */ /* 0x000fe20000300000 */
.L_x_13590:
[----:B---3--:R-:W3:Y:S02]  /*9640*/  S2R R4, SR_TID.X ;  /* 0x0000000000047919 */ /* 0x008ee40000002100 */
[----:B---3--:R-:W-:-:S04]  /*9650*/  LOP3.LUT R4, R4, 0x7f, RZ, 0xc0, !PT ;  /* 0x0000007f04047812 */ /* 0x008fc800078ec0ff */
[----:B------:R-:W-:Y:S01]  /*9660*/  ISETP.NE.AND P1, PT, R4, RZ, PT ;  /* 0x000000ff0400720c */ /* 0x000fe20003f25270 */
[----:B--2---:R-:W-:-:S12]  /*9670*/  @P2 BRA `(.L_x_13591) ;  /* 0x0000000000082947 */ /* 0x004fd80003800000 */
[----:B------:R-:W2:Y:S02]  /*9680*/  SYNCS.PHASECHK.TRANS64.TRYWAIT P2, [R0+URZ+0x16830], R3 ;  /* 0x01683003000075a7 */ /* 0x000ea4000804017f */
[----:B--2---:R-:W-:Y:S05]  /*9690*/  @!P2 BRA `(.L_x_13592) ;  /* 0x00000188000ca947 */ /* 0x004fea0003800000 */
.L_x_13591:
[----:B------:R-:W-:Y:S05]  /*96a0*/  WARPSYNC.ALL ;  /* 0x0000000000007948 */ /* 0x000fea0003800000 */
[----:B-12---:R-:W-:Y:S01]  /*96b0*/  VIADD R3, R2, 0xe400 ;  /* 0x0000e40002037836 */ /* 0x006fe20000000000 */
[----:B------:R-:W-:Y:S01]  /*96c0*/  LOP3.LUT R6, R28, 0x10000, RZ, 0xfc, !PT ;  /* 0x000100001c067812 */ /* 0x000fe200078efcff */
[----:B------:R-:W-:Y:S01]  /*96d0*/  IMAD.MOV.U32 R7, RZ, RZ, 0x40000040 ;  /* 0x40000040ff077424 */ /* 0x000fe200078e00ff */
[----:B0----5:R-:W-:Y:S01]  /*96e0*/  WARPGROUP.ARRIVE ;  /* 0x00000000000079c5 */ /* 0x021fe20000000000 */
[----:B------:R-:W-:Y:S01]  /*96f0*/  IMAD.MOV.U32 R5, RZ, RZ, 0x40000040 ;  /* 0x40000040ff057424 */ /* 0x000fe200078e00ff */
[----:B------:R-:W-:Y:S01]  /*9700*/  SHF.R.U32.HI R3, RZ, 0x4, R3 ;  /* 0x00000004ff037819 */ /* 0x000fe20000011603 */
[C---:B------:R-:W-:Y:S01]  /*9710*/  VIADD R12, R6.reuse, 0x2 ;  /* 0x00000002060c7836 */ /* 0x040fe20000000000 */
[----:B------:R-:W-:Y:S01]  /*9720*/  R2UR UR4, R6 ;  /* 0x00000000060472ca */ /* 0x000fe200000e0000 */
[----:B------:R-:W-:Y:S01]  /*9730*/  IMAD.MOV.U32 R13, RZ, RZ, 0x40000040 ;  /* 0x40000040ff0d7424 */ /* 0x000fe200078e00ff */
[----:B------:R-:W-:Y:S01]  /*9740*/  LOP3.LUT R3, R3, 0x3fff, RZ, 0xc0, !PT ;  /* 0x00003fff03037812 */ /* 0x000fe200078ec0ff */
[----:B------:R-:W-:Y:S01]  /*9750*/  IMAD.MOV.U32 R9, RZ, RZ, 0x40000040 ;  /* 0x40000040ff097424 */ /* 0x000fe200078e00ff */
[----:B------:R-:W-:Y:S01]  /*9760*/  R2UR UR5, R7 ;  /* 0x00000000070572ca */ /* 0x000fe200000e0000 */
[----:B------:R-:W-:Y:S01]  /*9770*/  IMAD.MOV.U32 R157, RZ, RZ, 0x40000040 ;  /* 0x40000040ff9d7424 */ /* 0x000fe200078e00ff */
[----:B------:R-:W-:Y:S01]  /*9780*/  LOP3.LUT R4, R3, 0x10000, RZ, 0xfc, !PT ;  /* 0x0001000003047812 */ /* 0x000fe200078efcff */
[----:B------:R-:W-:Y:S01]  /*9790*/  IMAD.MOV.U32 R11, RZ, RZ, 0x40000040 ;  /* 0x40000040ff0b7424 */ /* 0x000fe200078e00ff */
[----:B------:R-:W-:Y:S01]  /*97a0*/  R2UR UR7, R5 ;  /* 0x00000000050772ca */ /* 0x000fe200000e0000 */
[----:B------:R-:W-:Y:S01]  /*97b0*/  @!P1 VIADD R0, R0, 0x16840 ;  /* 0x0001684000009836 */ /* 0x000fe20000000000 */
[----:B------:R-:W-:Y:S01]  /*97c0*/  ULDC UR11, c[0x0][0x9dc] ;  /* 0x00027700000b7ab9 */ /* 0x000fe20000000800 */
[----:B------:R0:W-:Y:S04]  /*97d0*/  STL [R1+0x20], R4 ;  /* 0x0000200401007387 */ /* 0x0001e80000100800 */
[----:B------:R1:W-:Y:S04]  /*97e0*/  STL.64 [R1], R12 ;  /* 0x0000000c01007387 */ /* 0x0003e80000100a00 */
[----:B------:R-:W2:Y:S01]  /*97f0*/  LDL R89, [R1+0x4c] ;  /* 0x00004c0001597983 */ /* 0x000ea20000100800 */
[----:B0-----:R-:W-:-:S03]  /*9800*/  IMAD R4, R16, 0x400, R4 ;  /* 0x0000040010047824 */ /* 0x001fc600078e0204 */
[----:B------:R-:W2:Y:S01]  /*9810*/  LDL R91, [R1+0x1c] ;  /* 0x00001c00015b7983 */ /* 0x000ea20000100800 */
[C---:B------:R-:W-:Y:S01]  /*9820*/  VIADD R8, R4.reuse, 0x2 ;  /* 0x0000000204087836 */ /* 0x040fe20000000000 */
[----:B------:R-:W-:Y:S02]  /*9830*/  R2UR UR6, R4 ;  /* 0x00000000040672ca */ /* 0x000fe400000e0000 */
[----:B------:R-:W3:Y:S04]  /*9840*/  LDL R97, [R1+0xc] ;  /* 0x00000c0001617983 */ /* 0x000ee80000100800 */
[----:B------:R-:W3:Y:S07]  /*9850*/  LDL R95, [R1+0x8] ;  /* 0x00000800015f7983 */ /* 0x000eee0000100800 */
[----:B------:R-:W-:Y:S01]  /*9860*/  HGMMA.64x128x16.F32 R24, gdesc[UR4], RZ, !UPT, gsb0 ;  /* 0x01e00000041879f0 */ /* 0x000fe2000c0008ff */
[----:B------:R-:W-:-:S02]  /*9870*/  R2UR UR4, R12 ;  /* 0x000000000c0472ca */ /* 0x000fc400000e0000 */
[----:B------:R-:W-:Y:S02]  /*9880*/  R2UR UR5, R13 ;  /* 0x000000000d0572ca */ /* 0x000fe400000e0000 */
[----:B------:R-:W-:Y:S02]  /*9890*/  R2UR UR6, R8 ;  /* 0x00000000080672ca */ /* 0x000fe400000e0000 */
[----:B------:R-:W-:Y:S01]  /*98a0*/  R2UR UR7, R9 ;  /* 0x00000000090772ca */ /* 0x000fe200000e0000 */
[----:B------:R-:W-:Y:S01]  /*98b0*/  VIADD R8, R4, 0x4 ;  /* 0x0000000404087836 */ /* 0x000fe20000000000 */
[----:B------:R-:W-:Y:S01]  /*98c0*/  IADD3 R156, R6, 0x4, RZ ;  /* 0x00000004069c7810 */ /* 0x000fe20007ffe0ff */
[----:B------:R-:W-:Y:S01]  /*98d0*/  IMAD.MOV.U32 R9, RZ, RZ, 0x40000040 ;  /* 0x40000040ff097424 */ /* 0x000fe200078e00ff */
[----:B------:R-:W-:Y:S02]  /*98e0*/  WARPGROUP.DEPBAR.LE gsb0, 0x0 ;  /* 0x00008000000079c5 */ /* 0x000fe40000010000 */
[----:B------:R-:W-:-:S07]  /*98f0*/  WARPGROUP.ARRIVE ;  /* 0x00000000000079c5 */ /* 0x000fce0000000000 */
[----:B------:R-:W-:Y:S01]  /*9900*/  HGMMA.64x128x16.F32 R24, gdesc[UR4], R24, gsb0 ;  /* 0x01e00000041879f0 */ /* 0x000fe20008000818 */
[----:B------:R-:W-:Y:S02]  /*9910*/  R2UR UR4, R156 ;  /* 0x000000009c0472ca */ /* 0x000fe400000e0000 */
[----:B------:R-:W-:Y:S02]  /*9920*/  R2UR UR5, R157 ;  /* 0x000000009d0572ca */ /* 0x000fe400000e0000 */
[----:B------:R-:W-:Y:S02]  /*9930*/  R2UR UR6, R8 ;  /* 0x00000000080672ca */ /* 0x000fe400000e0000 */
[----:B------:R-:W-:Y:S01]  /*9940*/  R2UR UR7, R9 ;  /* 0x00000000090772ca */ /* 0x000fe200000e0000 */
[----:B------:R-:W-:Y:S02]  /*9950*/  VIADD R10, R6, 0x6 ;  /* 0x00000006060a7836 */ /* 0x000fe40000000000 */
[----:B------:R-:W-:-:S02]  /*9960*/  VIADD R4, R4, 0x6 ;  /* 0x0000000604047836 */ /* 0x000fc40000000000 */
[----:B------:R-:W-:Y:S01]  /*9970*/  IMAD.MOV.U32 R5, RZ, RZ, 0x40000040 ;  /* 0x40000040ff057424 */ /* 0x000fe200078e00ff */
[----:B------:R-:W-:Y:S02]  /*9980*/  WARPGROUP.DEPBAR.LE gsb0, 0x0 ;  /* 0x00008000000079c5 */ /* 0x000fe40000010000 */
[----:B------:R-:W-:-:S06]  /*9990*/  WARPGROUP.ARRIVE ;  /* 0x00000000000079c5 */ /* 0x000fcc0000000000 */
[----:B------:R-:W-:Y:S01]  /*99a0*/  HGMMA.64x128x16.F32 R24, gdesc[UR4], R24, gsb0 ;  /* 0x01e00000041879f0 */ /* 0x000fe20008000818 */
[----:B------:R-:W-:Y:S02]  /*99b0*/  R2UR UR4, R10 ;  /* 0x000000000a0472ca */ /* 0x000fe400000e0000 */
[----:B------:R-:W-:Y:S02]  /*99c0*/  R2UR UR5, R11 ;  /* 0x000000000b0572ca */ /* 0x000fe400000e0000 */
[----:B------:R-:W-:Y:S02]  /*99d0*/  R2UR UR6, R4 ;  /* 0x00000000040672ca */ /* 0x000fe400000e0000 */
[----:B------:R-:W-:Y:S01]  /*99e0*/  R2UR UR7, R5 ;  /* 0x00000000050772ca */ /* 0x000fe200000e0000 */
[----:B------:R-:W0:Y:S02]  /*99f0*/  LDC R4, c[0x0][0x448] ;  /* 0x00011200ff047b82 */ /* 0x000e240000000800 */
[----:B0-----:R-:W-:-:S13]  /*9a00*/  ISETP.NE.AND P2, PT, R4, 0x1, PT ;  /* 0x000000010400780c */ /* 0x001fda0003f45270 */
[----:B------:R-:W0:Y:S08]  /*9a10*/  @P2 LDC R5, c[0x0][0x44c] ;  /* 0x00011300ff052b82 */ /* 0x000e300000000800 */
[----:B------:R-:W4:Y:S01]  /*9a20*/  @P2 LDC R9, c[0x0][0x450] ;  /* 0x00011400ff092b82 */ /* 0x000f220000000800 */
[----:B------:R-:W-:Y:S02]  /*9a30*/  WARPGROUP.DEPBAR.LE gsb0, 0x0 ;  /* 0x00008000000079c5 */ /* 0x000fe40000010000 */
[----:B------:R-:W-:-:S06]  /*9a40*/  WARPGROUP.ARRIVE ;  /* 0x00000000000079c5 */ /* 0x000fcc0000000000 */
[----:B------:R-:W-:Y:S01]  /*9a50*/  HGMMA.64x128x16.F32 R24, gdesc[UR4], R24, gsb0 ;  /* 0x01e00000041879f0 */ /* 0x000fe20008000818 */
[----:B------:R-:W-:Y:S01]  /*9a60*/  ULDC UR4, c[0x0][0x9d8] ;  /* 0x0002760000047ab9 */ /* 0x000fe20000000800 */
[----:B------:R-:W-:Y:S01]  /*9a70*/  ULOP3.LUT UR11, URZ, UR11, URZ, 0x33, !UPT ;  /* 0x0000000b3f0b7292 */ /* 0x000fe2000f8e333f */
        /* <DEDUP_REMOVED lines=9> */
[----:B--2---:R-:W-:-:S04]  /*9b10*/  IMAD.IADD R78, R89, 0x1, R91 ;  /* 0x00000001594e7824 */ /* 0x004fc800078e025b */
[----:B0-----:R-:W-:-:S05]  /*9b20*/  @P2 IMAD.HI.U32 R4, R78, R5, RZ ;  /* 0x000000054e042227 */ /* 0x001fca00078e00ff */
[----:B----4-:R-:W-:Y:S02]  /*9b30*/  @P2 SHF.R.U32.HI R78, RZ, R9, R4 ;  /* 0x00000009ff4e2219 */ /* 0x010fe40000011604 */
[----:B------:R-:W0:Y:S01]  /*9b40*/  LDC.64 R8, c[0x0][0x9e0] ;  /* 0x00027800ff087b82 */ /* 0x000e220000000a00 */
        /* <DEDUP_REMOVED lines=28> */
[----:B------:R-:W1:Y:S01]  /*9d10*/  SHFL.IDX PT, R82, R78, RZ, 0x1c1f ;  /* 0x001c1fff4e527589 */ /* 0x000e6200000e0000 */
        /* <DEDUP_REMOVED lines=32> */
[----:B0-----:R-:W-:Y:S01]  /*9f20*/  ISETP.GE.AND P3, PT, R9, 0x1, PT ;  /* 0x000000010900780c */ /* 0x001fe20003f66270 */
[----:B------:R-:W0:Y:S01]  /*9f30*/  MUFU.TANH R13, R13 ;  /* 0x0000000d000d7308 */ /* 0x000e220000002400 */
[----:B--2---:R-:W-:-:S07]  /*9f40*/  IADD3 R4, -R155, 0x1, R84 ;  /* 0x000000019b047810 */ /* 0x004fce0007ffe154 */
[----:B------:R-:W2:Y:S01]  /*9f50*/  MUFU.TANH R14, R14 ;  /* 0x0000000e000e7308 */ /* 0x000ea20000002400 */
[----:B---3--:R-:W-:-:S07]  /*9f60*/  IADD3 R85, -R95, R4, R97 ;  /* 0x000000045f557210 */ /* 0x008fce0007ffe161 */
[----:B------:R-:W3:Y:S01]  /*9f70*/  MUFU.TANH R3, R3 ;  /* 0x0000000300037308 */ /* 0x000ee20000002400 */
[----:B------:R-:W-:-:S07]  /*9f80*/  VIADD R87, R85, UR11 ;  /* 0x0000000b55577c36 */ /* 0x000fce0008000000 */
[----:B------:R-:W4:Y:S01]  /*9f90*/  MUFU.TANH R12, R12 ;  /* 0x0000000c000c7308 */ /* 0x000f220000002400 */
        /* <DEDUP_REMOVED lines=61> */
[----:B------:R-:W-:Y:S01]  /*a370*/  IADD3 R92, -R155, R97, R84 ;  /* 0x000000619b5c7210 */ /* 0x000fe20007ffe154 */
[----:B-1----:R-:W-:Y:S01]  /*a380*/  IMAD.IADD R83, R87, 0x1, R82 ;  /* 0x0000000157537824 */ /* 0x002fe200078e0252 */
[----:B------:R-:W-:-:S02]  /*a390*/  LEA R80, R88, 0xffffff80, 0x7 ;  /* 0xffffff8058507811 */ /* 0x000fc400078e38ff */
[----:B------:R-:W-:Y:S01]  /*a3a0*/  VIADDMNMX R90, R82, R85, R92, PT ;  /* 0x00000055525a7246 */ /* 0x000fe2000380015c */
[----:B--234-:R-:W-:Y:S06]  /*a3b0*/  @!P3 BRA `(.L_x_13593) ;  /* 0x000000000050b947 */ /* 0x01cfec0003800000 */
        /* <DEDUP_REMOVED lines=11> */
.L_x_13595:
[----:B------:R-:W-:-:S13]  /*a470*/  ISETP.NE.AND P4, PT, R9, 0x1, PT ;  /* 0x000000010900780c */ /* 0x000fda0003f85270 */
[----:B------:R-:W1:Y:S02]  /*a480*/  @P4 LDC.64 R4, c[0x0][0x9e8] ;  /* 0x00027a00ff044b82 */ /* 0x000e640000000a00 */
[----:B-1----:R-:W-:-:S05]  /*a490*/  @P4 IMAD.HI.U32 R4, R89, R4, RZ ;  /* 0x0000000459044227 */ /* 0x002fca00078e00ff */
[----:B------:R-:W-:-:S07]  /*a4a0*/  @P4 SHF.R.U32.HI R89, RZ, R5, R4 ;  /* 0x00000005ff594219 */ /* 0x000fce0000011604 */
.L_x_13596:
[----:B------:R-:W-:Y:S05]  /*a4b0*/  BSYNC B0 ;  /* 0x0000000000007941 */ /* 0x000fea0003800000 */
.L_x_13594:
[----:B------:R-:W-:-:S05]  /*a4c0*/  IMAD R4, R89, R9, -R80 ;  /* 0x0000000959047224 */ /* 0x000fca00078e0a50 */
[----:B------:R-:W-:-:S04]  /*a4d0*/  IADD3 R4, -R155, R4, RZ ;  /* 0x000000049b047210 */ /* 0x000fc80007ffe1ff */
[----:B------:R-:W-:Y:S02]  /*a4e0*/  VIMNMX R83, R83, R4, !PT ;  /* 0x0000000453537248 */ /* 0x000fe40007fe0100 */
[----:B------:R-:W-:-:S07]  /*a4f0*/  VIADDMNMX R90, R4, R9, R90, PT ;  /* 0x00000009045a7246 */ /* 0x000fce000380015a */
.L_x_13593:
        /* <DEDUP_REMOVED lines=12> */
[----:B0-----:R-:W-:Y:S01]  /*a5c0*/  FSEL R86, R21, -INF , !P5 ;  /* 0xff80000015567808 */ /* 0x001fe20006800000 */
        /* <DEDUP_REMOVED lines=190> */
.L_x_13599:
[----:B------:R-:W-:-:S13]  /*b1b0*/  ISETP.NE.AND P6, PT, R9, 0x1, PT ;  /* 0x000000010900780c */ /* 0x000fda0003fc5270 */
[----:B------:R-:W0:Y:S02]  /*b1c0*/  @P6 LDC.64 R4, c[0x0][0x9e8] ;  /* 0x00027a00ff046b82 */ /* 0x000e240000000a00 */
[----:B0-----:R-:W-:-:S05]  /*b1d0*/  @P6 IMAD.HI.U32 R4, R21, R4, RZ ;  /* 0x0000000415046227 */ /* 0x001fca00078e00ff */
[----:B------:R-:W-:-:S07]  /*b1e0*/  @P6 SHF.R.U32.HI R21, RZ, R5, R4 ;  /* 0x00000005ff156219 */ /* 0x000fce0000011604 */
.L_x_13600:
[----:B------:R-:W-:Y:S05]  /*b1f0*/  BSYNC B0 ;  /* 0x0000000000007941 */ /* 0x000fea0003800000 */
.L_x_13598:
[----:B------:R-:W-:-:S04]  /*b200*/  IMAD R80, R21, R9, -R80 ;  /* 0x0000000915507224 */ /* 0x000fc800078e0a50 */
[----:B------:R-:W-:-:S05]  /*b210*/  IMAD.IADD R80, R80, 0x1, -R155 ;  /* 0x0000000150507824 */ /* 0x000fca00078e0a9b */
[----:B------:R-:W-:Y:S02]  /*b220*/  VIMNMX R87, R87, R80, !PT ;  /* 0x0000005057577248 */ /* 0x000fe40007fe0100 */
[----:B------:R-:W-:-:S07]  /*b230*/  VIADDMNMX R92, R80, R9, R92, PT ;  /* 0x00000009505c7246 */ /* 0x000fce000380015c */
.L_x_13597:
[----:B------:R-:W-:Y:S01]  /*b240*/  ISETP.GT.AND P4, PT, R87, 0x1, !P4 ;  /* 0x000000015700780c */ /* 0x000fe20006784270 */
[----:B------:R-:W-:Y:S01]  /*b250*/  ULDC UR4, c[0x0][0x988] ;  /* 0x0002620000047ab9 */ /* 0x000fe20000000800 */
[----:B------:R-:W-:Y:S01]  /*b260*/  LOP3.LUT P6, RZ, R22, 0x1000000, RZ, 0xc0, !PT ;  /* 0x0100000016ff7812 */ /* 0x000fe200078cc0ff */
[----:B------:R-:W-:Y:S01]  /*b270*/  IMAD.U32 R39, RZ, RZ, UR4 ;  /* 0x00000004ff277e24 */ /* 0x000fe2000f8e00ff */
        /* <DEDUP_REMOVED lines=76> */
[----:B------:R-:W-:Y:S01]  /*b740*/  ISETP.GT.AND P5, PT, R87, 0x78, !P5 ;  /* 0x000000785700780c */ /* 0x000fe20006fa4270 */
[----:B------:R-:W0:Y:S01]  /*b750*/  SHFL.BFLY PT, R14, R5, 0x2, 0x1f ;  /* 0x0c401f00050e7f89 */ /* 0x000e2200000e0000 */
[----:B------:R-:W-:Y:S02]  /*b760*/  FSEL R124, R41, -INF , !P4 ;  /* 0xff800000297c7808 */ /* 0x000fe40006000000 */
[----:B------:R-:W-:Y:S02]  /*b770*/  LOP3.LUT P4, RZ, R22, 0x40000, RZ, 0xc0, !PT ;  /* 0x0004000016ff7812 */ /* 0x000fe4000788c0ff */
[----:B------:R-:W-:Y:S02]  /*b780*/  ISETP.LT.OR P5, PT, R92, 0x79, P5 ;  /* 0x000000795c00780c */ /* 0x000fe40002fa1670 */
        /* <DEDUP_REMOVED lines=35> */
[----:B------:R-:W-:Y:S01]  /*b9c0*/  LOP3.LUT P4, RZ, R22, 0x400, RZ, 0xc0, !PT ;  /* 0x0000040016ff7812 */ /* 0x000fe2000788c0ff */
[----:B------:R-:W0:Y:S03]  /*b9d0*/  @P2 LDC R57, c[0x0][0x44c] ;  /* 0x00011300ff392b82 */ /* 0x000e260000000800 */
[----:B------:R-:W-:-:S04]  /*b9e0*/  ISETP.GT.AND P4, PT, R87, 0x51, !P4 ;  /* 0x000000515700780c */ /* 0x000fc80006784270 */
[----:B------:R-:W-:-:S04]  /*b9f0*/  ISETP.LT.OR P4, PT, R92, 0x52, P4 ;  /* 0x000000525c00780c */ /* 0x000fc80002781670 */
[----:B------:R-:W-:Y:S02]  /*ba00*/  FSEL R58, R58, -INF , !P4 ;  /* 0xff8000003a3a7808 */ /* 0x000fe40006000000 */
[----:B------:R-:W-:-:S04]  /*ba10*/  LOP3.LUT P4, RZ, R22, 0x200, RZ, 0xc0, !PT ;  /* 0x0000020016ff7812 */ /* 0x000fc8000788c0ff */
[----:B------:R-:W-:-:S04]  /*ba20*/  ISETP.GT.AND P4, PT, R87, 0x58, !P4 ;  /* 0x000000585700780c */ /* 0x000fc80006784270 */
[----:B------:R-:W-:Y:S01]  /*ba30*/  ISETP.LT.OR P4, PT, R92, 0x59, P4 ;  /* 0x000000595c00780c */ /* 0x000fe20002781670 */
[----:B0-----:R-:W-:-:S03]  /*ba40*/  @P2 IMAD.HI.U32 R57, R91, R57, RZ ;  /* 0x000000395b392227 */ /* 0x001fc600078e00ff */
        /* <DEDUP_REMOVED lines=40> */
[----:B------:R-:W-:Y:S01]  /*bcd0*/  ISETP.GT.AND P4, PT, R87, 0x79, !P6 ;  /* 0x000000795700780c */ /* 0x000fe20007784270 */
[-CC-:B------:R-:W-:Y:S01]  /*bce0*/  FFMA.FTZ R41, R56, R39.reuse, -R15.reuse ;  /* 0x0000002738297223 */ /* 0x180fe2000001080f */
        /* <DEDUP_REMOVED lines=48> */
[----:B------:R-:W5:Y:S01]  /*bff0*/  MUFU.EX2 R146, R146 ;  /* 0x0000009200927308 */ /* 0x000f620000000800 */
[----:B------:R-:W-:-:S04]  /*c000*/  FMNMX.FTZ R5, R50, R5, !PT ;  /* 0x0000000532057209 */ /* 0x000fc80007810000 */
        /* <DEDUP_REMOVED lines=25> */
[----:B0-----:R-:W-:Y:S01]  /*c1a0*/  FMNMX.FTZ R51, R5, R48, !PT ;  /* 0x0000003005337209 */ /* 0x001fe20007810000 */
[----:B------:R-:W-:-:S06]  /*c1b0*/  FFMA.FTZ R48, R68, R39, -R15 ;  /* 0x0000002744307223 */ /* 0x000fcc000001080f */
[----:B------:R-:W-:Y:S01]  /*c1c0*/  MUFU.EX2 R37, R37 ;  /* 0x0000002500257308 */ /* 0x000fe20000000800 */
[----:B------:R-:W0:Y:S01]  /*c1d0*/  @P2 LDC R68, c[0x0][0x450] ;  /* 0x00011400ff442b82 */ /* 0x000e220000000800 */
[----:B------:R-:W1:Y:S06]  /*c1e0*/  SHFL.BFLY PT, R56, R51, 0x1, 0x1f ;  /* 0x0c201f0033387f89 */ /* 0x000e6c00000e0000 */
[----:B------:R-:W-:Y:S08]  /*c1f0*/  MUFU.EX2 R0, R0 ;  /* 0x0000000000007308 */ /* 0x000ff00000000800 */
[----:B------:R-:W-:Y:S08]  /*c200*/  MUFU.EX2 R41, R41 ;  /* 0x0000002900297308 */ /* 0x000ff00000000800 */
[----:B------:R-:W-:Y:S01]  /*c210*/  MUFU.EX2 R40, R40 ;  /* 0x0000002800287308 */ /* 0x000fe20000000800 */
[----:B-1----:R-:W-:Y:S01]  /*c220*/  FMNMX.FTZ R5, R51, R56, !PT ;  /* 0x0000003833057209 */ /* 0x002fe20007810000 */
[-CC-:B------:R-:W-:Y:S01]  /*c230*/  FFMA.FTZ R51, R76, R39.reuse, -R15.reuse ;  /* 0x000000274c337223 */ /* 0x180fe2000001080f */
[----:B------:R-:W-:-:S02]  /*c240*/  FFMA.FTZ R56, R84, R39, -R15 ;  /* 0x0000002754387223 */ /* 0x000fc4000001080f */
        /* <DEDUP_REMOVED lines=17> */
[----:B--2---:R-:W-:Y:S01]  /*c360*/  FADD.FTZ R3, R21, R4 ;  /* 0x0000000415037221 */ /* 0x004fe20000010000 */
[-CC-:B------:R-:W-:Y:S01]  /*c370*/  FFMA.FTZ R34, R34, R39.reuse, -R15.reuse ;  /* 0x0000002722227223 */ /* 0x180fe2000001080f */
[-C--:B------:R-:W-:Y:S01]  /*c380*/  FFMA.FTZ R143, R122, R39.reuse, -R15 ;  /* 0x000000277a8f7223 */ /* 0x080fe2000001080f */
[----:B------:R-:W1:Y:S01]  /*c390*/  MUFU.EX2 R12, R12 ;  /* 0x0000000c000c7308 */ /* 0x000e620000000800 */
        /* <DEDUP_REMOVED lines=8> */
[----:B-----5:R-:W-:Y:S01]  /*c420*/  FADD.FTZ R60, R146, R3 ;  /* 0x00000003923c7221 */ /* 0x020fe20000010000 */
[-CC-:B------:R-:W-:Y:S01]  /*c430*/  FFMA.FTZ R133, R128, R39.reuse, -R15.reuse ;  /* 0x0000002780857223 */ /* 0x180fe2000001080f */
[-CC-:B------:R-:W-:Y:S01]  /*c440*/  FFMA.FTZ R50, R50, R39.reuse, -R15.reuse ;  /* 0x0000002732327223 */ /* 0x180fe2000001080f */
[-CC-:B------:R-:W-:Y:S01]  /*c450*/  FFMA.FTZ R135, R130, R39.reuse, -R15.reuse ;  /* 0x0000002782877223 */ /* 0x180fe2000001080f */
[----:B------:R-:W-:Y:S01]  /*c460*/  FADD.FTZ R55, R27, R60 ;  /* 0x0000003c1b377221 */ /* 0x000fe20000010000 */
[-CC-:B------:R-:W-:Y:S01]  /*c470*/  FFMA.FTZ R54, R54, R39.reuse, -R15.reuse ;  /* 0x0000002736367223 */ /* 0x180fe2000001080f */
[-C--:B------:R-:W-:Y:S01]  /*c480*/  FFMA.FTZ R129, R132, R39.reuse, -R15 ;  /* 0x0000002784817223 */ /* 0x080fe2000001080f */
[----:B------:R-:W3:Y:S01]  /*c490*/  MUFU.EX2 R20, R20 ;  /* 0x0000001400147308 */ /* 0x000ee20000000800 */
[----:B-1----:R-:W-:Y:S01]  /*c4a0*/  FADD.FTZ R4, R149, R12 ;  /* 0x0000000c95047221 */ /* 0x002fe20000010000 */
[----:B------:R-:W-:Y:S01]  /*c4b0*/  FADD.FTZ R60, R24, R55 ;  /* 0x00000037183c7221 */ /* 0x000fe20000010000 */
[-CC-:B------:R-:W-:Y:S01]  /*c4c0*/  FFMA.FTZ R58, R58, R39.reuse, -R15.reuse ;  /* 0x000000273a3a7223 */ /* 0x180fe2000001080f */
[----:B------:R-:W-:Y:S01]  /*c4d0*/  F2FP.F16.F32.PACK_AB R148, R13, R148 ;  /* 0x000000940d94723e */ /* 0x000fe200000000ff */
[-CC-:B------:R-:W-:Y:S01]  /*c4e0*/  FFMA.FTZ R131, R134, R39.reuse, -R15.reuse ;  /* 0x0000002786837223 */ /* 0x180fe2000001080f */
[----:B------:R-:W-:Y:S01]  /*c4f0*/  FADD.FTZ R55, R29, R60 ;  /* 0x0000003c1d377221 */ /* 0x000fe20000010000 */
[-C--:B------:R-:W-:Y:S01]  /*c500*/  FFMA.FTZ R125, R136, R39.reuse, -R15 ;  /* 0x00000027887d7223 */ /* 0x080fe2000001080f */
[----:B------:R-:W1:Y:S01]  /*c510*/  MUFU.EX2 R145, R145 ;  /* 0x0000009100917308 */ /* 0x000e620000000800 */
[----:B--2---:R-:W-:Y:S01]  /*c520*/  FADD.FTZ R3, R151, R4 ;  /* 0x0000000497037221 */ /* 0x004fe20000010000 */
[----:B------:R-:W-:Y:S01]  /*c530*/  FADD.FTZ R60, R142, R55 ;  /* 0x000000378e3c7221 */ /* 0x000fe20000010000 */
[-CC-:B------:R-:W-:Y:S01]  /*c540*/  FFMA.FTZ R127, R138, R39.reuse, -R15.reuse ;  /* 0x000000278a7f7223 */ /* 0x180fe2000001080f */
[-CC-:B------:R-:W-:Y:S01]  /*c550*/  FFMA.FTZ R70, R70, R39.reuse, -R15.reuse ;  /* 0x0000002746467223 */ /* 0x180fe2000001080f */
[----:B------:R-:W-:Y:S01]  /*c560*/  F2FP.F16.F32.PACK_AB R134, R41, R0 ;  /* 0x000000002986723e */ /* 0x000fe200000000ff */
[----:B------:R-:W-:Y:S01]  /*c570*/  FADD.FTZ R55, R31, R60 ;  /* 0x0000003c1f377221 */ /* 0x000fe20000010000 */
[-C--:B------:R-:W-:Y:S01]  /*c580*/  FFMA.FTZ R74, R74, R39.reuse, -R15 ;  /* 0x000000274a4a7223 */ /* 0x080fe2000001080f */
[----:B------:R-:W2:Y:S01]  /*c590*/  MUFU.EX2 R26, R26 ;  /* 0x0000001a001a7308 */ /* 0x000ea20000000800 */
[----:B---3--:R-:W-:Y:S01]  /*c5a0*/  FADD.FTZ R4, R20, R3 ;  /* 0x0000000314047221 */ /* 0x008fe20000010000 */
[----:B------:R-:W-:Y:S01]  /*c5b0*/  FADD.FTZ R64, R28, R55 ;  /* 0x000000371c407221 */ /* 0x000fe20000010000 */
[----:B------:R-:W-:Y:S01]  /*c5c0*/  F2FP.F16.F32.PACK_AB R150, R21, R150 ;  /* 0x000000961596723e */ /* 0x000fe200000000ff */
[----:B------:R-:W-:Y:S01]  /*c5d0*/  FFMA.FTZ R82, R82, R39, -R15 ;  /* 0x0000002752527223 */ /* 0x000fe2000001080f */
[C---:B------:R-:W-:Y:S01]  /*c5e0*/  F2FP.F16.F32.PACK_AB R136, R33.reuse, R28 ;  /* 0x0000001c2188723e */ /* 0x040fe200000000ff */
[----:B------:R-:W-:Y:S01]  /*c5f0*/  FADD.FTZ R55, R33, R64 ;  /* 0x0000004021377221 */ /* 0x000fe20000010000 */
[----:B------:R-:W-:Y:S01]  /*c600*/  F2FP.F16.F32.PACK_AB R144, R25, R144 ;  /* 0x000000901990723e */ /* 0x000fe200000000ff */
[----:B------:R-:W3:Y:S01]  /*c610*/  MUFU.EX2 R147, R147 ;  /* 0x0000009300937308 */ /* 0x000ee20000000800 */
        /* <DEDUP_REMOVED lines=10> */
[----:B---3--:R-:W-:Y:S01]  /*c6c0*/  FADD.FTZ R3, R147, R4 ;  /* 0x0000000493037221 */ /* 0x008fe20000010000 */
[----:B------:R-:W-:Y:S01]  /*c6d0*/  IMAD.MOV.U32 R4, RZ, RZ, R91 ;  /* 0x000000ffff047224 */ /* 0x000fe200078e005b */
[----:B0-----:R-:W-:Y:S01]  /*c6e0*/  @P2 SHF.R.U32.HI R4, RZ, R68, R57 ;  /* 0x00000044ff042219 */ /* 0x001fe20000011639 */
[----:B------:R-:W-:Y:S01]  /*c6f0*/  FADD.FTZ R68, R32, R55 ;  /* 0x0000003720447221 */ /* 0x000fe20000010000 */
[----:B------:R-:W-:Y:S02]  /*c700*/  F2FP.F16.F32.PACK_AB R151, R20, R151 ;  /* 0x000000971497723e */ /* 0x000fe400000000ff */
[----:B------:R-:W-:Y:S01]  /*c710*/  F2FP.F16.F32.PACK_AB R145, R26, R145 ;  /* 0x000000911a91723e */ /* 0x000fe200000000ff */
[----:B------:R-:W0:Y:S01]  /*c720*/  MUFU.EX2 R34, R34 ;  /* 0x0000002200227308 */ /* 0x000e220000000800 */
[C---:B-1----:R-:W-:Y:S01]  /*c730*/  FADD.FTZ R60, R30.reuse, R3 ;  /* 0x000000031e3c7221 */ /* 0x042fe20000010000 */
[----:B------:R-:W-:Y:S01]  /*c740*/  FADD.FTZ R55, R35, R68 ;  /* 0x0000004423377221 */ /* 0x000fe20000010000 */
[----:B------:R-:W-:Y:S01]  /*c750*/  IMAD.IADD R93, R93, 0x1, R4 ;  /* 0x000000015d5d7824 */ /* 0x000fe200078e0204 */
[----:B------:R-:W-:-:S03]  /*c760*/  F2FP.F16.F32.PACK_AB R147, R30, R147 ;  /* 0x000000931e93723e */ /* 0x000fc600000000ff */
[----:B------:R-:W-:Y:S01]  /*c770*/  IMAD.IADD R8, R93, 0x1, R8 ;  /* 0x000000015d087824 */ /* 0x000fe200078e0208 */
[----:B------:R-:W1:Y:S01]  /*c780*/  MUFU.EX2 R143, R143 ;  /* 0x0000008f008f7308 */ /* 0x000e620000000800 */
[----:B--2---:R-:W-:Y:S01]  /*c790*/  FADD.FTZ R3, R141, R60 ;  /* 0x0000003c8d037221 */ /* 0x004fe20000010000 */
[-CC-:B------:R-:W-:Y:S01]  /*c7a0*/  FFMA.FTZ R60, R62, R39.reuse, -R15.reuse ;  /* 0x000000273e3c7223 */ /* 0x180fe2000001080f */
[----:B------:R-:W-:Y:S01]  /*c7b0*/  FFMA.FTZ R62, R66, R39, -R15 ;  /* 0x00000027423e7223 */ /* 0x000fe2000001080f */
[----:B------:R-:W-:-:S04]  /*c7c0*/  FADD.FTZ R66, R36, R55 ;  /* 0x0000003724427221 */ /* 0x000fc80000010000 */
        /* <DEDUP_REMOVED lines=9> */
[----:B--2---:R-:W-:Y:S01]  /*c860*/  FADD.FTZ R64, R38, R3 ;  /* 0x0000000326407221 */ /* 0x004fe20000010000 */
[-CC-:B------:R-:W-:Y:S01]  /*c870*/  FFMA.FTZ R3, R140, R39.reuse, -R15.reuse ;  /* 0x000000278c037223 */ /* 0x180fe2000001080f */
[----:B------:R-:W-:Y:S01]  /*c880*/  F2FP.F16.F32.PACK_AB R140, R29, R24 ;  /* 0x000000181d8c723e */ /* 0x000fe200000000ff */
[----:B------:R-:W-:Y:S01]  /*c890*/  FFMA.FTZ R15, R86, R39, -R15 ;  /* 0x00000027560f7223 */ /* 0x000fe2000001080f */
[----:B------:R-:W-:-:S03]  /*c8a0*/  F2FP.F16.F32.PACK_AB R143, R38, R143 ;  /* 0x0000008f268f723e */ /* 0x000fc600000000ff */
[----:B------:R-:W2:Y:S01]  /*c8b0*/  MUFU.EX2 R139, R139 ;  /* 0x0000008b008b7308 */ /* 0x000ea20000000800 */
[----:B0-----:R-:W-:-:S07]  /*c8c0*/  FADD.FTZ R55, R137, R64 ;  /* 0x0000004089377221 */ /* 0x001fce0000010000 */
[----:B------:R-:W0:Y:S01]  /*c8d0*/  MUFU.EX2 R46, R46 ;  /* 0x0000002e002e7308 */ /* 0x000e220000000800 */
[C---:B-1----:R-:W-:Y:S01]  /*c8e0*/  FADD.FTZ R64, R42.reuse, R55 ;  /* 0x000000372a407221 */ /* 0x042fe20000010000 */
[----:B------:R-:W-:-:S06]  /*c8f0*/  F2FP.F16.F32.PACK_AB R137, R42, R137 ;  /* 0x000000892a89723e */ /* 0x000fcc00000000ff */
[----:B------:R-:W1:Y:S01]  /*c900*/  MUFU.EX2 R133, R133 ;  /* 0x0000008500857308 */ /* 0x000e620000000800 */
[----:B--2---:R-:W-:Y:S01]  /*c910*/  FADD.FTZ R55, R139, R64 ;  /* 0x000000408b377221 */ /* 0x004fe20000010000 */
[----:B------:R-:W-:-:S06]  /*c920*/  FADD.FTZ R64, R40, R57 ;  /* 0x0000003928407221 */ /* 0x000fcc0000010000 */
[----:B------:R-:W2:Y:S01]  /*c930*/  MUFU.EX2 R50, R50 ;  /* 0x0000003200327308 */ /* 0x000ea20000000800 */
[C---:B0-----:R-:W-:Y:S01]  /*c940*/  FADD.FTZ R4, R46.reuse, R55 ;  /* 0x000000372e047221 */ /* 0x041fe20000010000 */
[----:B------:R-:W-:Y:S01]  /*c950*/  FADD.FTZ R55, R43, R64 ;  /* 0x000000402b377221 */ /* 0x000fe20000010000 */
[----:B------:R-:W-:-:S03]  /*c960*/  F2FP.F16.F32.PACK_AB R139, R46, R139 ;  /* 0x0000008b2e8b723e */ /* 0x000fc600000000ff */
        /* <DEDUP_REMOVED lines=58> */
[C---:B0-----:R-:W-:Y:S01]  /*cd10*/  FADD.FTZ R3, R15.reuse, R0 ;  /* 0x000000000f037221 */ /* 0x041fe20000010000 */
[----:B------:R-:W-:Y:S01]  /*cd20*/  F2FP.F16.F32.PACK_AB R123, R15, R82 ;  /* 0x000000520f7b723e */ /* 0x000fe200000000ff */
[----:B------:R-:W-:Y:S02]  /*cd30*/  VIADD R0, R88, 0xfffffffe ;  /* 0xfffffffe58007836 */ /* 0x000fe40000000000 */
[C---:B-1----:R-:W-:Y:S01]  /*cd40*/  FADD.FTZ R4, R56.reuse, R21 ;  /* 0x0000001538047221 */ /* 0x042fe20000010000 */
        /* <DEDUP_REMOVED lines=13> */
.L_x_13603:
[----:B------:R-:W-:-:S13]  /*ce20*/  ISETP.NE.AND P4, PT, R9, 0x1, PT ;  /* 0x000000010900780c */ /* 0x000fda0003f85270 */
[----:B------:R-:W0:Y:S02]  /*ce30*/  @P4 LDC.64 R20, c[0x0][0x9e8] ;  /* 0x00027a00ff144b82 */ /* 0x000e240000000a00 */
[----:B0-----:R-:W-:-:S05]  /*ce40*/  @P4 IMAD.HI.U32 R20, R12, R20, RZ ;  /* 0x000000140c144227 */ /* 0x001fca00078e00ff */
[----:B------:R-:W-:-:S07]  /*ce50*/  @P4 SHF.R.U32.HI R12, RZ, R21, R20 ;  /* 0x00000015ff0c4219 */ /* 0x000fce0000011614 */
.L_x_13604:
[----:B------:R-:W-:Y:S05]  /*ce60*/  BSYNC B0 ;  /* 0x0000000000007941 */ /* 0x000fea0003800000 */
.L_x_13602:
[----:B------:R-:W-:-:S05]  /*ce70*/  IMAD R9, R12, R9, R9 ;  /* 0x000000090c097224 */ /* 0x000fca00078e0209 */
[----:B------:R-:W-:-:S07]  /*ce80*/  VIMNMX R8, R8, R9, PT ;  /* 0x0000000908087248 */ /* 0x000fce0003fe0100 */
.L_x_13601:
        /* <DEDUP_REMOVED lines=28> */
[----:B------:R-:W-:-:S13]  /*d050*/  ISETP.GE.AND P4, PT, R0, R21, PT ;  /* 0x000000150000720c */ /* 0x000fda0003f86270 */
[----:B------:R-:W-:Y:S05]  /*d060*/  @!P4 BRA `(.L_x_13605) ;  /* 0x0000003400e8c947 */ /* 0x000fea0003800000 */
[----:B------:R-:W-:-:S07]  /*d070*/  IMAD.MOV.U32 R119, RZ, RZ, RZ ;  /* 0x000000ffff777224 */ /* 0x000fce00078e00ff */
.L_x_13623:
[----:B------:R-:W2:Y:S01]  /*d080*/  LDL R8, [R1+0x24] ;  /* 0x0000240001087983 */ /* 0x000ea20000100800 */
        /* <DEDUP_REMOVED lines=10> */
.L_x_13607:
[----:B------:R-:W-:Y:S01]  /*d130*/  IMAD R9, R15, 0x8, R2 ;  /* 0x000000080f097824 */ /* 0x000fe200078e0202 */
[----:B------:R-:W-:-:S04]  /*d140*/  SHF.L.U32 R8, R20, 0x1f, RZ ;  /* 0x0000001f14087819 */ /* 0x000fc800000006ff */
[----:B------:R0:W1:Y:S01]  /*d150*/  SYNCS.PHASECHK.TRANS64.TRYWAIT P5, [R9+URZ+0x16830], R8 ;  /* 0x01683008090075a7 */ /* 0x00006200080a017f */
[----:B------:R-:W-:Y:S05]  /*d160*/  @!P0 BRA `(.L_x_13608) ;  /* 0x0000000000048947 */ /* 0x000fea0003800000 */
[----:B------:R-:W-:Y:S01]  /*d170*/  BPT.TRAP 0x1 ;  /* 0x000000040000795c */ /* 0x000fe20000300000 */
.L_x_13608:
[----:B------:R-:W-:Y:S04]  /*d180*/  BSSY B0, `(.L_x_13606) ;  /* 0x0000004000007945 */ /* 0x000fe80003800000 */
[----:B-1----:R-:W-:Y:S05]  /*d190*/  @P5 BRA `(.L_x_13609) ;  /* 0x0000000000085947 */ /* 0x002fea0003800000 */
[----:B------:R-:W1:Y:S02]  /*d1a0*/  SYNCS.PHASECHK.TRANS64.TRYWAIT P5, [R9+URZ+0x16830], R8 ;  /* 0x01683008090075a7 */ /* 0x000e6400080a017f */
[----:B-1----:R-:W-:Y:S05]  /*d1b0*/  @!P5 BRA `(.L_x_13610) ;  /* 0x0000014c0058d947 */ /* 0x002fea0003800000 */
.L_x_13609:
[----:B------:R-:W-:Y:S05]  /*d1c0*/  BSYNC B0 ;  /* 0x0000000000007941 */ /* 0x000fea0003800000 */
.L_x_13606:
[----:B01----:R-:W2:Y:S01]  /*d1d0*/  LDL R9, [R1+0x20] ;  /* 0x0000200001097983 */ /* 0x003ea20000100800 */
[----:B------:R-:W-:Y:S01]  /*d1e0*/  IMAD.MOV.U32 R13, RZ, RZ, 0x40000040 ;  /* 0x40000040ff0d7424 */ /* 0x000fe200078e00ff */
[----:B------:R-:W-:Y:S05]  /*d1f0*/  WARPSYNC.ALL ;  /* 0x0000000000007948 */ /* 0x000fea0003800000 */
[----:B------:R-:W-:Y:S01]  /*d200*/  R2UR UR19, R13 ;  /* 0x000000000d1372ca */ /* 0x000fe200000e0000 */
[----:B------:R-:W0:Y:S01]  /*d210*/  S2R R8, SR_TID.X ;  /* 0x0000000000087919 */ /* 0x000e220000002100 */
[----:B------:R-:W-:Y:S01]  /*d220*/  IMAD.MOV.U32 R25, RZ, RZ, 0x40000040 ;  /* 0x40000040ff197424 */ /* 0x000fe200078e00ff */
[----:B------:R-:W-:-:S02]  /*d230*/  R2UR UR12, R6 ;  /* 0x00000000060c72ca */ /* 0x000fc400000e0000 */
[----:B------:R-:W-:Y:S02]  /*d240*/  R2UR UR13, R7 ;  /* 0x00000000070d72ca */ /* 0x000fe400000e0000 */
[C---:B------:R-:W-:Y:S02]  /*d250*/  R2UR UR15, R25.reuse ;  /* 0x00000000190f72ca */ /* 0x040fe400000e0000 */
[----:B0-----:R-:W-:Y:S02]  /*d260*/  SHF.R.U32.HI R8, RZ, 0x7, R8 ;  /* 0x00000007ff087819 */ /* 0x001fe40000011608 */
[----:B------:R-:W-:Y:S01]  /*d270*/  R2UR UR27, R25 ;  /* 0x00000000191b72ca */ /* 0x000fe200000e0000 */
[----:B--2---:R-:W-:-:S04]  /*d280*/  IMAD R24, R15, 0x400, R9 ;  /* 0x000004000f187824 */ /* 0x004fc800078e0209 */
[----:B------:R-:W-:-:S05]  /*d290*/  VIADD R12, R24, 0x2 ;  /* 0x00000002180c7836 */ /* 0x000fca0000000000 */
[----:B------:R-:W-:Y:S02]  /*d2a0*/  R2UR UR18, R12 ;  /* 0x000000000c1272ca */ /* 0x000fe400000e0000 */
[----:B------:R-:W2:Y:S01]  /*d2b0*/  LDL.64 R12, [R1] ;  /* 0x00000000010c7983 */ /* 0x000ea20000100a00 */
[----:B------:R-:W-:-:S05]  /*d2c0*/  IADD3 R9, R8, 0x8, RZ ;  /* 0x0000000808097810 */ /* 0x000fca0007ffe0ff */
[----:B------:R0:W-:Y:S01]  /*d2d0*/  BAR.SYNC.DEFER_BLOCKING R9, 0x100 ;  /* 0x000400090000751d */ /* 0x0001e20000010000 */
[C---:B------:R-:W-:Y:S01]  /*d2e0*/  R2UR UR14, R24.reuse ;  /* 0x00000000180e72ca */ /* 0x040fe200000e0000 */
[C---:B------:R-:W-:Y:S02]  /*d2f0*/  VIADD R8, R24.reuse, 0x4 ;  /* 0x0000000418087836 */ /* 0x040fe40000000000 */
[----:B------:R-:W-:-:S05]  /*d300*/  VIADD R24, R24, 0x6 ;  /* 0x0000000618187836 */ /* 0x000fca0000000000 */
[----:B------:R-:W-:Y:S02]  /*d310*/  R2UR UR26, R24 ;  /* 0x00000000181a72ca */ /* 0x000fe400000e0000 */
[----:B------:R-:W-:-:S06]  /*d320*/  WARPGROUP.ARRIVE ;  /* 0x00000000000079c5 */ /* 0x000fcc0000000000 */
[----:B------:R-:W-:Y:S01]  /*d330*/  HGMMA.64x128x16.F32 R24, gdesc[UR12], RZ, !UPT, gsb0 ;  /* 0x01e000000c1879f0 */ /* 0x000fe2000c0008ff */
[----:B0-----:R-:W-:Y:S01]  /*d340*/  IMAD.MOV.U32 R9, RZ, RZ, 0x40000040 ;  /* 0x40000040ff097424 */ /* 0x001fe200078e00ff */
[----:B------:R-:W-:Y:S02]  /*d350*/  R2UR UR22, R8 ;  /* 0x00000000081672ca */ /* 0x000fe400000e0000 */
[----:B------:R-:W-:Y:S02]  /*d360*/  R2UR UR20, R156 ;  /* 0x000000009c1472ca */ /* 0x000fe400000e0000 */
[----:B------:R-:W-:Y:S02]  /*d370*/  R2UR UR23, R9 ;  /* 0x00000000091772ca */ /* 0x000fe400000e0000 */
[----:B------:R-:W-:Y:S01]  /*d380*/  R2UR UR21, R157 ;  /* 0x000000009d1572ca */ /* 0x000fe200000e0000 */
[----:B------:R-:W-:Y:S02]  /*d390*/  WARPGROUP.DEPBAR.LE gsb0, 0x0 ;  /* 0x00008000000079c5 */ /* 0x000fe40000010000 */
[----:B------:R-:W-:Y:S01]  /*d3a0*/  WARPGROUP.ARRIVE ;  /* 0x00000000000079c5 */ /* 0x000fe20000000000 */
[----:B--2---:R-:W-:-:S02]  /*d3b0*/  R2UR UR16, R12 ;  /* 0x000000000c1072ca */ /* 0x004fc400000e0000 */
[----:B------:R-:W-:-:S13]  /*d3c0*/  R2UR UR17, R13 ;  /* 0x000000000d1172ca */ /* 0x000fda00000e0000 */
[----:B------:R-:W-:Y:S01]  /*d3d0*/  HGMMA.64x128x16.F32 R24, gdesc[UR16], R24, gsb0 ;  /* 0x01e00000101879f0 */ /* 0x000fe20008000818 */
        /* <DEDUP_REMOVED lines=9> */
[----:B------:R-:W-:Y:S05]  /*d470*/  @P4 BRA `(.L_x_13611) ;  /* 0x0000000000284947 */ /* 0x000fea0003800000 */
[----:B------:R-:W-:Y:S05]  /*d480*/  @!P0 BRA `(.L_x_13612) ;  /* 0x0000000000048947 */ /* 0x000fea0003800000 */
[----:B------:R-:W-:Y:S01]  /*d490*/  BPT.TRAP 0x1 ;  /* 0x000000040000795c */ /* 0x000fe20000300000 */
.L_x_13612:
[----:B------:R-:W-:Y:S01]  /*d4a0*/  SHF.L.U32 R8, R154, 0x1f, RZ ;  /* 0x0000001f9a087819 */ /* 0x000fe200000006ff */
[----:B------:R-:W-:-:S04]  /*d4b0*/  IMAD R9, R16, 0x8, R2 ;  /* 0x0000000810097824 */ /* 0x000fc800078e0202 */
[----:B------:R0:W1:Y:S01]  /*d4c0*/  SYNCS.PHASECHK.TRANS64.TRYWAIT P4, [R9+URZ+0x16850], R8 ;  /* 0x01685008090075a7 */ /* 0x000062000808017f */
[----:B------:R-:W-:Y:S05]  /*d4d0*/  @!P0 BRA `(.L_x_13613) ;  /* 0x0000000000048947 */ /* 0x000fea0003800000 */
[----:B------:R-:W-:Y:S01]  /*d4e0*/  BPT.TRAP 0x1 ;  /* 0x000000040000795c */ /* 0x000fe20000300000 */
.L_x_13613:
[----:B-1----:R-:W-:Y:S05]  /*d4f0*/  @P4 BRA `(.L_x_13611) ;  /* 0x0000000000084947 */ /* 0x002fea0003800000 */
[----:B------:R-:W1:Y:S02]  /*d500*/  SYNCS.PHASECHK.TRANS64.TRYWAIT P4, [R9+URZ+0x16850], R8 ;  /* 0x01685008090075a7 */ /* 0x000e64000808017f */
[----:B-1----:R-:W-:Y:S05]  /*d510*/  @!P4 BRA `(.L_x_13614) ;  /* 0x000001480094c947 */ /* 0x002fea0003800000 */
.L_x_13611:
[----:B01----:R-:W-:Y:S01]  /*d520*/  VIADD R8, R2, 0x400 ;  /* 0x0000040002087836 */ /* 0x003fe20000000000 */
[----:B------:R-:W2:Y:S01]  /*d530*/  LDL R154, [R1+0x8] ;  /* 0x00000800019a7983 */ /* 0x000ea20000100800 */
[----:B------:R-:W-:Y:S01]  /*d540*/  IMAD.MOV.U32 R9, RZ, RZ, 0x40000040 ;  /* 0x40000040ff097424 */ /* 0x000fe200078e00ff */
[----:B------:R-:W-:Y:S05]  /*d550*/  WARPSYNC.ALL ;  /* 0x0000000000007948 */ /* 0x000fea0003800000 */
[----:B------:R-:W-:Y:S01]  /*d560*/  SHF.R.U32.HI R8, RZ, 0x4, R8 ;  /* 0x00000004ff087819 */ /* 0x000fe20000011608 */
[----:B------:R-:W-:Y:S01]  /*d570*/  WARPGROUP.ARRIVE ;  /* 0x00000000000079c5 */ /* 0x000fe20000000000 */
[----:B------:R-:W-:-:S02]  /*d580*/  R2UR UR15, R9 ;  /* 0x00000000090f72ca */ /* 0x000fc400000e0000 */
[----:B------:R-:W-:-:S05]  /*d590*/  LOP3.LUT R8, R8, 0x3fff, RZ, 0xc0, !PT ;  /* 0x00003fff08087812 */ /* 0x000fca00078ec0ff */
[----:B------:R-:W-:-:S05]  /*d5a0*/  IMAD R8, R16, 0x400, R8 ;  /* 0x0000040010087824 */ /* 0x000fca00078e0208 */
[----:B------:R-:W-:-:S13]  /*d5b0*/  R2UR UR14, R8 ;  /* 0x00000000080e72ca */ /* 0x000fda00000e0000 */
[----:B------:R-:W-:Y:S01]  /*d5c0*/  HGMMA.64x64x16.F32 R88, R148, gdesc[UR12].tnspB, R88, gsb0 ;  /* 0x40e0000c94587df0 */ /* 0x000fe20008000858 */
[----:B------:R-:W-:Y:S02]  /*d5d0*/  VIADD R12, R8, 0x80 ;  /* 0x00000080080c7836 */ /* 0x000fe40000000000 */
[----:B------:R-:W-:-:S03]  /*d5e0*/  IMAD.MOV.U32 R13, RZ, RZ, 0x40000040 ;  /* 0x40000040ff0d7424 */ /* 0x000fc600078e00ff */
[----:B------:R-:W-:Y:S02]  /*d5f0*/  R2UR UR14, R12 ;  /* 0x000000000c0e72ca */ /* 0x000fe400000e0000 */
[----:B------:R-:W-:Y:S01]  /*d600*/  R2UR UR15, R13 ;  /* 0x000000000d0f72ca */ /* 0x000fe200000e0000 */
[----:B------:R-:W-:Y:S01]  /*d610*/  VIADD R12, R8, 0x100 ;  /* 0x00000100080c7836 */ /* 0x000fe20000000000 */
[----:B------:R-:W-:Y:S01]  /*d620*/  MOV R13, 0x40000040 ;  /* 0x40000040000d7802 */ /* 0x000fe20000000f00 */
[----:B------:R-:W-:Y:S02]  /*d630*/  WARPGROUP.DEPBAR.LE gsb0, 0x0 ;  /* 0x00008000000079c5 */ /* 0x000fe40000010000 */
[----:B------:R-:W-:Y:S01]  /*d640*/  WARPGROUP.ARRIVE ;  /* 0x00000000000079c5 */ /* 0x000fe20000000000 */
[----:B------:R-:W3:Y:S04]  /*d650*/  LDL R149, [R1+0x1c] ;  /* 0x00001c0001957983 */ /* 0x000ee80000100800 */
[----:B------:R-:W3:Y:S03]  /*d660*/  LDL R150, [R1+0x4c] ;  /* 0x00004c0001967983 */ /* 0x000ee60000100800 */
[----:B------:R-:W-:Y:S01]  /*d670*/  HGMMA.64x64x16.F32 R88, R144, gdesc[UR12].tnspB, R88, gsb0 ;  /* 0x40e0000c90587df0 */ /* 0x000fe20008000858 */
[----:B------:R-:W-:-:S02]  /*d680*/  R2UR UR14, R12 ;  /* 0x000000000c0e72ca */ /* 0x000fc400000e0000 */
[----:B------:R-:W-:Y:S01]  /*d690*/  R2UR UR15, R13 ;  /* 0x000000000d0f72ca */ /* 0x000fe200000e0000 */
[----:B------:R-:W-:Y:S01]  /*d6a0*/  VIADD R12, R8, 0x180 ;  /* 0x00000180080c7836 */ /* 0x000fe20000000000 */
[----:B------:R-:W2:Y:S01]  /*d6b0*/  LDL R151, [R1+0xc] ;  /* 0x00000c0001977983 */ /* 0x000ea20000100800 */
[----:B------:R-:W-:Y:S02]  /*d6c0*/  IMAD.MOV.U32 R13, RZ, RZ, 0x40000040 ;  /* 0x40000040ff0d7424 */ /* 0x000fe400078e00ff */
        /* <DEDUP_REMOVED lines=60> */
[----:B------:R-:W1:Y:S01]  /*da90*/  MUFU.TANH R25, R25 ;  /* 0x0000001900197308 */ /* 0x000e620000002400 */
[----:B------:R-:W-:-:S02]  /*daa0*/  WARPGROUP.DEPBAR.LE gsb0, 0x0 ;  /* 0x00008000000079c5 */ /* 0x000fc40000010000 */
[----:B------:R-:W-:-:S05]  /*dab0*/  WARPGROUP.ARRIVE ;  /* 0x00000000000079c5 */ /* 0x000fca0000000000 */
[----:B------:R-:W4:Y:S01]  /*dac0*/  MUFU.TANH R24, R24 ;  /* 0x0000001800187308 */ /* 0x000f220000002400 */
[----:B------:R-:W-:Y:S01]  /*dad0*/  HGMMA.64x64x16.F32 R88, R140, gdesc[UR12].tnspB, R88, gsb0 ;  /* 0x40e0000c8c587df0 */ /* 0x000fe20008000858 */
        /* <DEDUP_REMOVED lines=57> */
[----:B------:R5:W0:Y:S08]  /*de70*/  MUFU.TANH R8, R78 ;  /* 0x0000004e00087308 */ /* 0x000a300000002400 */
[----:B------:R-:W0:Y:S01]  /*de80*/  MUFU.TANH R58, R58 ;  /* 0x0000003a003a7308 */ /* 0x000e220000002400 */
[----:B-----5:R-:W-:Y:S01]  /*de90*/  FMUL.FTZ R78, R80, UR10 ;  /* 0x0000000a504e7c20 */ /* 0x020fe20008410000 */
[----:B------:R-:W-:Y:S01]  /*dea0*/  FMUL.FTZ R80, R81, UR10 ;  /* 0x0000000a51507c20 */ /* 0x000fe20008410000 */
[----:B------:R-:W-:Y:S01]  /*deb0*/  FMUL.FTZ R81, R83, UR10 ;  /* 0x0000000a53517c20 */ /* 0x000fe20008410000 */
[----:B------:R-:W-:-:S04]  /*dec0*/  FMUL.FTZ R83, R87, UR10 ;  /* 0x0000000a57537c20 */ /* 0x000fc80008410000 */
        /* <DEDUP_REMOVED lines=11> */
[----:B------:R-:W-:Y:S02]  /*df80*/  R2UR UR14, R12 ;  /* 0x000000000c0e72ca */ /* 0x000fe400000e0000 */
[----:B------:R-:W-:Y:S01]  /*df90*/  R2UR UR15, R13 ;  /* 0x000000000d0f72ca */ /* 0x000fe200000e0000 */
[----:B------:R-:W5:Y:S03]  /*dfa0*/  @P2 LDC R12, c[0x0][0x450] ;  /* 0x00011400ff0c2b82 */ /* 0x000f660000000800 */
[----:B------:R-:W0:Y:S05]  /*dfb0*/  MUFU.TANH R67, R67 ;  /* 0x0000004300437308 */ /* 0x000e2a0000002400 */
[----:B------:R-:W1:Y:S03]  /*dfc0*/  @P2 LDC R13, c[0x0][0x44c] ;  /* 0x00011300ff0d2b82 */ /* 0x000e660000000800 */
        /* <DEDUP_REMOVED lines=12> */
[----:B------:R-:W-:Y:S07]  /*e090*/  HGMMA.64x64x16.F32 R88, R120, gdesc[UR12].tnspB, R88, gsb0 ;  /* 0x40e0000c78587df0 */ /* 0x000fee0008000858 */
        /* <DEDUP_REMOVED lines=8> */
[----:B---3--:R-:W-:Y:S02]  /*e120*/  IMAD.IADD R121, R150, 0x1, R149 ;  /* 0x0000000196797824 */ /* 0x008fe400078e0295 */
[----:B------:R-:W-:Y:S01]  /*e130*/  FMUL.FTZ R120, R84, UR10 ;  /* 0x0000000a54787c20 */ /* 0x000fe20008410000 */
[----:B------:R-:W3:Y:S01]  /*e140*/  S2R R149, SR_TID.X ;  /* 0x0000000000957919 */ /* 0x000ee20000002100 */
[----:B------:R-:W-:Y:S02]  /*e150*/  IMAD.SHL.U32 R84, R0, 0x80, RZ ;  /* 0x0000008000547824 */ /* 0x000fe400078e00ff */
[----:B-1----:R-:W-:Y:S02]  /*e160*/  @P2 IMAD.HI.U32 R13, R121, R13, RZ ;  /* 0x0000000d790d2227 */ /* 0x002fe400078e00ff */
[----:B------:R-:W1:Y:S01]  /*e170*/  MUFU.TANH R120, R120 ;  /* 0x0000007800787308 */ /* 0x000e620000002400 */
[----:B------:R-:W-:Y:S02]  /*e180*/  IADD3 R122, -R155, 0x1, -R84 ;  /* 0x000000019b7a7810 */ /* 0x000fe40007ffe954 */
[----:B-----5:R-:W-:Y:S01]  /*e190*/  @P2 SHF.R.U32.HI R121, RZ, R12, R13 ;  /* 0x0000000cff792219 */ /* 0x020fe2000001160d */
[----:B------:R-:W-:Y:S01]  /*e1a0*/  @!P1 IMAD R13, R15, 0x8, R2 ;  /* 0x000000080f0d9824 */ /* 0x000fe200078e0202 */
[----:B--2---:R-:W-:-:S03]  /*e1b0*/  IADD3 R122, -R154, R122, R151 ;  /* 0x0000007a9a7a7210 */ /* 0x004fc60007ffe197 */
[----:B------:R-:W2:Y:S01]  /*e1c0*/  SHFL.IDX PT, R124, R121, RZ, 0x1c1f ;  /* 0x001c1fff797c7589 */ /* 0x000ea200000e0000 */
[----:B------:R-:W-:Y:S01]  /*e1d0*/  @!P1 IADD3 R13, R13, 0x16840, RZ ;  /* 0x000168400d0d9810 */ /* 0x000fe20007ffe0ff */
[C---:B------:R-:W-:Y:S02]  /*e1e0*/  VIADD R123, R122.reuse, UR8 ;  /* 0x000000087a7b7c36 */ /* 0x040fe40008000000 */
[----:B------:R-:W-:Y:S01]  /*e1f0*/  VIADD R122, R122, UR11 ;  /* 0x0000000b7a7a7c36 */ /* 0x000fe20008000000 */
[----:B------:R-:W-:Y:S02]  /*e200*/  @!P1 PRMT R13, RZ, 0x654, R13 ;  /* 0x00000654ff0d9816 */ /* 0x000fe4000000000d */
[----:B---3--:R-:W-:Y:S02]  /*e210*/  SHF.R.U32.HI R150, RZ, 0x7, R149 ;  /* 0x00000007ff967819 */ /* 0x008fe40000011695 */
[----:B------:R-:W-:-:S03]  /*e220*/  ISETP.GE.U32.AND P4, PT, R149, 0x180, PT ;  /* 0x000001809500780c */ /* 0x000fc60003f86070 */
[----:B------:R-:W-:Y:S02]  /*e230*/  VIADD R12, R150, 0x9 ;  /* 0x00000009960c7836 */ /* 0x000fe40000000000 */
[--C-:B--2---:R-:W-:Y:S02]  /*e240*/  IMAD.IADD R87, R123, 0x1, R124.reuse ;  /* 0x000000017b577824 */ /* 0x104fe400078e027c */
[----:B------:R-:W-:Y:S01]  /*e250*/  IMAD.IADD R86, R122, 0x1, R124 ;  /* 0x000000017a567824 */ /* 0x000fe200078e027c */
[----:B------:R-:W-:-:S05]  /*e260*/  SEL R12, R12, 0x9, !P4 ;  /* 0x000000090c0c7807 */ /* 0x000fca0006000000 */
[----:B------:R2:W-:Y:S06]  /*e270*/  BAR.ARV R12, 0x100 ;  /* 0x0004000c0000751d */ /* 0x0005ec0000002000 */
[----:B------:R2:W-:Y:S01]  /*e280*/  @!P1 SYNCS.ARRIVE.TRANS64.RED.A1T0 RZ, [R13+URZ], RZ ;  /* 0x000000ff0dff99a7 */ /* 0x0005e2000810043f */
[----:B01--4-:R-:W-:Y:S05]  /*e290*/  @!P3 BRA `(.L_x_13615) ;  /* 0x000000000058b947 */ /* 0x013fea0003800000 */
[----:B------:R-:W-:Y:S01]  /*e2a0*/  IADD3 R124, -R154, R151, R124 ;  /* 0x000000979a7c7210 */ /* 0x000fe20007ffe17c */
[----:B------:R-:W-:Y:S03]  /*e2b0*/  BSSY B0, `(.L_x_13616) ;  /* 0x0000010000007945 */ /* 0x000fe60003800000 */
[----:B------:R-:W-:-:S13]  /*e2c0*/  ISETP.GT.AND P4, PT, R124, -0x1, PT ;  /* 0xffffffff7c00780c */ /* 0x000fda0003f84270 */
[----:B------:R-:W-:Y:S05]  /*e2d0*/  @P4 BRA `(.L_x_13617) ;  /* 0x0000000000204947 */ /* 0x000fea0003800000 */
[----:B------:R-:W-:Y:S01]  /*e2e0*/  IMAD.U32 R125, RZ, RZ, UR4 ;  /* 0x00000004ff7d7e24 */ /* 0x000fe2000f8e00ff */
[----:B------:R-:W-:-:S04]  /*e2f0*/  LOP3.LUT R124, RZ, R124, RZ, 0x33, !PT ;  /* 0x0000007cff7c7212 */ /* 0x000fc800078e33ff */
[----:B------:R-:W-:-:S13]  /*e300*/  ISETP.NE.AND P4, PT, R125, 0x1, PT ;  /* 0x000000017d00780c */ /* 0x000fda0003f85270 */
[----:B--2---:R-:W0:Y:S02]  /*e310*/  @P4 LDC.64 R12, c[0x0][0x9e8] ;  /* 0x00027a00ff0c4b82 */ /* 0x004e240000000a00 */
[----:B0-----:R-:W-:-:S05]  /*e320*/  @P4 IMAD.HI.U32 R12, R124, R12, RZ ;  /* 0x0000000c7c0c4227 */ /* 0x001fca00078e00ff */
[----:B------:R-:W-:-:S04]  /*e330*/  @P4 SHF.R.U32.HI R124, RZ, R13, R12 ;  /* 0x0000000dff7c4219 */ /* 0x000fc8000001160c */
[----:B------:R-:W-:Y:S01]  /*e340*/  LOP3.LUT R124, RZ, R124, RZ, 0x33, !PT ;  /* 0x0000007cff7c7212 */ /* 0x000fe200078e33ff */
[----:B------:R-:W-:Y:S06]  /*e350*/  BRA `(.L_x_13618) ;  /* 0x0000000000147947 */ /* 0x000fec0003800000 */
.L_x_13617:
[----:B------:R-:W-:-:S05]  /*e360*/  IMAD.U32 R125, RZ, RZ, UR4 ;  /* 0x00000004ff7d7e24 */ /* 0x000fca000f8e00ff */
[----:B------:R-:W-:-:S13]  /*e370*/  ISETP.NE.AND P4, PT, R125, 0x1, PT ;  /* 0x000000017d00780c */ /* 0x000fda0003f85270 */
[----:B--2---:R-:W0:Y:S02]  /*e380*/  @P4 LDC.64 R12, c[0x0][0x9e8] ;  /* 0x00027a00ff0c4b82 */ /* 0x004e240000000a00 */
[----:B0-----:R-:W-:-:S05]  /*e390*/  @P4 IMAD.HI.U32 R12, R124, R12, RZ ;  /* 0x0000000c7c0c4227 */ /* 0x001fca00078e00ff */
[----:B------:R-:W-:-:S07]  /*e3a0*/  @P4 SHF.R.U32.HI R124, RZ, R13, R12 ;  /* 0x0000000dff7c4219 */ /* 0x000fce000001160c */
.L_x_13618:
[----:B------:R-:W-:Y:S05]  /*e3b0*/  BSYNC B0 ;  /* 0x0000000000007941 */ /* 0x000fea0003800000 */
.L_x_13616:
[----:B------:R-:W-:-:S04]  /*e3c0*/  IMAD R124, R124, R125, -R84 ;  /* 0x0000007d7c7c7224 */ /* 0x000fc800078e0a54 */
[----:B------:R-:W-:-:S05]  /*e3d0*/  IMAD.IADD R124, R124, 0x1, -R155 ;  /* 0x000000017c7c7824 */ /* 0x000fca00078e0a9b */
[----:B------:R-:W-:Y:S02]  /*e3e0*/  VIMNMX R86, R86, R124, !PT ;  /* 0x0000007c56567248 */ /* 0x000fe40007fe0100 */
[----:B------:R-:W-:-:S07]  /*e3f0*/  VIADDMNMX R87, R124, R125, R87, PT ;  /* 0x0000007d7c577246 */ /* 0x000fce0003800157 */
.L_x_13615:
        /* <DEDUP_REMOVED lines=113> */
.L_x_13621:
[----:B------:R-:W-:-:S05]  /*eb10*/  IMAD.U32 R39, RZ, RZ, UR4 ;  /* 0x00000004ff277e24 */ /* 0x000fca000f8e00ff */
[----:B------:R-:W-:-:S13]  /*eb20*/  ISETP.NE.AND P4, PT, R39, 0x1, PT ;  /* 0x000000012700780c */ /* 0x000fda0003f85270 */
[----:B--2---:R-:W0:Y:S02]  /*eb30*/  @P4 LDC.64 R12, c[0x0][0x9e8] ;  /* 0x00027a00ff0c4b82 */ /* 0x004e240000000a00 */
[----:B0-----:R-:W-:-:S05]  /*eb40*/  @P4 IMAD.HI.U32 R12, R121, R12, RZ ;  /* 0x0000000c790c4227 */ /* 0x001fca00078e00ff */
[----:B------:R-:W-:-:S07]  /*eb50*/  @P4 SHF.R.U32.HI R121, RZ, R13, R12 ;  /* 0x0000000dff794219 */ /* 0x000fce000001160c */
.L_x_13622:
[----:B------:R-:W-:Y:S05]  /*eb60*/  BSYNC B0 ;  /* 0x0000000000007941 */ /* 0x000fea0003800000 */
.L_x_13620:
[----:B------:R-:W-:-:S04]  /*eb70*/  IMAD R84, R121, R39, -R84 ;  /* 0x0000002779547224 */ /* 0x000fc800078e0a54 */
[----:B------:R-:W-:-:S05]  /*eb80*/  IMAD.IADD R84, R84, 0x1, -R155 ;  /* 0x0000000154547824 */ /* 0x000fca00078e0a9b */
[----:B------:R-:W-:Y:S02]  /*eb90*/  VIMNMX R122, R122, R84, !PT ;  /* 0x000000547a7a7248 */ /* 0x000fe40007fe0100 */
[----:B------:R-:W-:-:S07]  /*eba0*/  VIADDMNMX R123, R84, R39, R123, PT ;  /* 0x00000027547b7246 */ /* 0x000fce000380017b */
.L_x_13619:
[----:B--2---:R-:W-:Y:S01]  /*ebb0*/  @!P1 LEA R12, R16, R2, 0x3 ;  /* 0x00000002100c9211 */ /* 0x004fe200078e18ff */
[----:B------:R-:W0:Y:S01]  /*ebc0*/  LDC R39, c[0x0][0x988] ;  /* 0x00026200ff277b82 */ /* 0x000e220000000800 */
[----:B------:R-:W-:-:S03]  /*ebd0*/  IMAD.MOV.U32 R154, RZ, RZ, R20 ;  /* 0x000000ffff9a7224 */ /* 0x000fc600078e0014 */
[----:B------:R-:W-:-:S05]  /*ebe0*/  @!P1 VIADD R12, R12, 0x16860 ;  /* 0x000168600c0c9836 */ /* 0x000fca0000000000 */
[----:B------:R-:W-:-:S04]  /*ebf0*/  @!P1 PRMT R12, RZ, 0x654, R12 ;  /* 0x00000654ff0c9816 */ /* 0x000fc8000000000c */
[----:B------:R1:W-:Y:S02]  /*ec00*/  @!P1 SYNCS.ARRIVE.TRANS64.RED.A1T0 RZ, [R12+URZ], RZ ;  /* 0x000000ff0cff99a7 */ /* 0x0003e4000810043f */
        /* <DEDUP_REMOVED lines=33> */
[----:B-1----:R-:W-:-:S05]  /*ee20*/  FMNMX.FTZ R12, R12, R13, !PT ;  /* 0x0000000d0c0c7209 */ /* 0x002fca0007810000 */
[----:B------:R-:W1:Y:S02]  /*ee30*/  SHFL.BFLY PT, R13, R12, 0x1, 0x1f ;  /* 0x0c201f000c0d7f89 */ /* 0x000e6400000e0000 */
[----:B-1----:R-:W-:-:S04]  /*ee40*/  FMNMX.FTZ R12, R12, R13, !PT ;  /* 0x0000000d0c0c7209 */ /* 0x002fc80007810000 */
[----:B------:R-:W-:-:S04]  /*ee50*/  FSETP.NEU.FTZ.AND P4, PT, R12, -INF , PT ;  /* 0xff8000000c00780b */ /* 0x000fc80003f9d000 */
[----:B------:R-:W-:-:S05]  /*ee60*/  FSEL R13, R12, RZ, P4 ;  /* 0x000000ff0c0d7208 */ /* 0x000fca0002000000 */
[----:B------:R-:W-:Y:S01]  /*ee70*/  FADD.FTZ R13, -R13, R14 ;  /* 0x0000000e0d0d7221 */ /* 0x000fe20000010100 */
[----:B0-----:R-:W-:-:S03]  /*ee80*/  FMUL.FTZ R14, R12, R39 ;  /* 0x000000270c0e7220 */ /* 0x001fc60000410000 */
[-C--:B------:R-:W-:Y:S02]  /*ee90*/  FMUL.FTZ R13, R13, R39.reuse ;  /* 0x000000270d0d7220 */ /* 0x080fe40000410000 */
[----:B------:R-:W-:Y:S02]  /*eea0*/  FSEL R14, R14, RZ, P4 ;  /* 0x000000ff0e0e7208 */ /* 0x000fe40002000000 */
[----:B------:R-:W-:Y:S02]  /*eeb0*/  ISETP.GT.AND P4, PT, R122, 0x1, P5 ;  /* 0x000000017a00780c */ /* 0x000fe40002f84270 */
[----:B------:R-:W0:Y:S01]  /*eec0*/  MUFU.EX2 R13, R13 ;  /* 0x0000000d000d7308 */ /* 0x000e220000000800 */
        /* <DEDUP_REMOVED lines=8> */
[-CC-:B------:R-:W-:Y:S01]  /*ef50*/  FFMA.FTZ R33, R33, R39.reuse, -R14.reuse ;  /* 0x0000002721217223 */ /* 0x180fe2000001080e */
        /* <DEDUP_REMOVED lines=35> */
[----:B------:R-:W-:Y:S01]  /*f190*/  FFMA.FTZ R14, R85, R39, -R14 ;  /* 0x00000027550e7223 */ /* 0x000fe2000001080e */
[----:B------:R-:W-:Y:S01]  /*f1a0*/  FSEL R34, R34, -INF , !P4 ;  /* 0xff80000022227808 */ /* 0x000fe20006000000 */
[----:B------:R-:W1:Y:S01]  /*f1b0*/  MUFU.EX2 R148, R9 ;  /* 0x0000000900947308 */ /* 0x000e620000000800 */
[----:B------:R-:W-:Y:S01]  /*f1c0*/  ISETP.GT.AND P4, PT, R122, 0x18, P5 ;  /* 0x000000187a00780c */ /* 0x000fe20002f84270 */
[-C--:B0-----:R-:W-:Y:S01]  /*f1d0*/  FMUL.FTZ R88, R88, R13.reuse ;  /* 0x0000000d58587220 */ /* 0x081fe20000410000 */
[-C--:B------:R-:W-:Y:S01]  /*f1e0*/  FMUL.FTZ R89, R89, R13.reuse ;  /* 0x0000000d59597220 */ /* 0x080fe20000410000 */
[-C--:B------:R-:W-:Y:S01]  /*f1f0*/  FMUL.FTZ R92, R92, R13.reuse ;  /* 0x0000000d5c5c7220 */ /* 0x080fe20000410000 */
[----:B------:R-:W-:Y:S01]  /*f200*/  ISETP.LT.OR P4, PT, R123, 0x19, P4 ;  /* 0x000000197b00780c */ /* 0x000fe20002781670 */
[-C--:B------:R-:W-:Y:S01]  /*f210*/  FMUL.FTZ R93, R93, R13.reuse ;  /* 0x0000000d5d5d7220 */ /* 0x080fe20000410000 */
[-C--:B------:R-:W-:Y:S01]  /*f220*/  FMUL.FTZ R96, R96, R13.reuse ;  /* 0x0000000d60607220 */ /* 0x080fe20000410000 */
[----:B------:R-:W0:Y:S01]  /*f230*/  MUFU.EX2 R25, R25 ;  /* 0x0000001900197308 */ /* 0x000e220000000800 */
[----:B------:R-:W-:Y:S01]  /*f240*/  FSEL R36, R36, -INF , !P4 ;  /* 0xff80000024247808 */ /* 0x000fe20006000000 */
[-C--:B------:R-:W-:Y:S01]  /*f250*/  FMUL.FTZ R97, R97, R13.reuse ;  /* 0x0000000d61617220 */ /* 0x080fe20000410000 */
[----:B------:R-:W-:Y:S01]  /*f260*/  ISETP.GT.AND P4, PT, R122, 0x19, P5 ;  /* 0x000000197a00780c */ /* 0x000fe20002f84270 */
[-C--:B------:R-:W-:Y:S01]  /*f270*/  FMUL.FTZ R100, R100, R13.reuse ;  /* 0x0000000d64647220 */ /* 0x080fe20000410000 */
[-C--:B------:R-:W-:Y:S01]  /*f280*/  FMUL.FTZ R101, R101, R13.reuse ;  /* 0x0000000d65657220 */ /* 0x080fe20000410000 */
[-C--:B------:R-:W-:Y:S01]  /*f290*/  FMUL.FTZ R104, R104, R13.reuse ;  /* 0x0000000d68687220 */ /* 0x080fe20000410000 */
[----:B------:R-:W-:Y:S01]  /*f2a0*/  ISETP.LT.OR P4, PT, R123, 0x1a, P4 ;  /* 0x0000001a7b00780c */ /* 0x000fe20002781670 */
[----:B------:R-:W2:Y:S01]  /*f2b0*/  MUFU.EX2 R27, R27 ;  /* 0x0000001b001b7308 */ /* 0x000ea20000000800 */
[----:B-1----:R-:W-:Y:S01]  /*f2c0*/  FFMA.FTZ R4, R13, R4, R148 ;  /* 0x000000040d047223 */ /* 0x002fe20000010094 */
[-C--:B------:R-:W-:Y:S01]  /*f2d0*/  FMUL.FTZ R105, R105, R13.reuse ;  /* 0x0000000d69697220 */ /* 0x080fe20000410000 */
[----:B------:R-:W-:Y:S01]  /*f2e0*/  FSEL R38, R38, -INF , !P4 ;  /* 0xff80000026267808 */ /* 0x000fe20006000000 */
[-C--:B------:R-:W-:Y:S01]  /*f2f0*/  FMUL.FTZ R108, R108, R13.reuse ;  /* 0x0000000d6c6c7220 */ /* 0x080fe20000410000 */
[----:B------:R-:W-:Y:S01]  /*f300*/  ISETP.GT.AND P4, PT, R122, 0x20, P5 ;  /* 0x000000207a00780c */ /* 0x000fe20002f84270 */
[-C--:B------:R-:W-:Y:S01]  /*f310*/  FMUL.FTZ R109, R109, R13.reuse ;  /* 0x0000000d6d6d7220 */ /* 0x080fe20000410000 */
[-C--:B------:R-:W-:Y:S01]  /*f320*/  FMUL.FTZ R112, R112, R13.reuse ;  /* 0x0000000d70707220 */ /* 0x080fe20000410000 */
[----:B------:R-:W1:Y:S01]  /*f330*/  MUFU.EX2 R28, R28 ;  /* 0x0000001c001c7308 */ /* 0x000e620000000800 */
[----:B------:R-:W-:Y:S01]  /*f340*/  ISETP.LT.OR P4, PT, R123, 0x21, P4 ;  /* 0x000000217b00780c */ /* 0x000fe20002781670 */
[C---:B0-----:R-:W-:Y:S01]  /*f350*/  FADD.FTZ R4, R25.reuse, R4 ;  /* 0x0000000419047221 */ /* 0x041fe20000010000 */
[----:B------:R-:W-:Y:S01]  /*f360*/  F2FP.F16.F32.PACK_AB R148, R25, R148 ;  /* 0x000000941994723e */ /* 0x000fe200000000ff */
[-C--:B------:R-:W-:Y:S01]  /*f370*/  FMUL.FTZ R113, R113, R13.reuse ;  /* 0x0000000d71717220 */ /* 0x080fe20000410000 */
[----:B------:R-:W-:Y:S01]  /*f380*/  FSEL R40, R40, -INF , !P4 ;  /* 0xff80000028287808 */ /* 0x000fe20006000000 */
[-C--:B------:R-:W-:Y:S01]  /*f390*/  FMUL.FTZ R116, R116, R13.reuse ;  /* 0x0000000d74747220 */ /* 0x080fe20000410000 */
[----:B------:R-:W-:Y:S01]  /*f3a0*/  ISETP.GT.AND P4, PT, R122, 0x21, P5 ;  /* 0x000000217a00780c */ /* 0x000fe20002f84270 */
[----:B------:R-:W0:Y:S01]  /*f3b0*/  MUFU.EX2 R31, R31 ;  /* 0x0000001f001f7308 */ /* 0x000e220000000800 */
[----:B--2---:R-:W-:Y:S01]  /*f3c0*/  FADD.FTZ R4, R27, R4 ;  /* 0x000000041b047221 */ /* 0x004fe20000010000 */
[----:B------:R-:W-:Y:S01]  /*f3d0*/  FMUL.FTZ R117, R117, R13 ;  /* 0x0000000d75757220 */ /* 0x000fe20000410000 */
[----:B------:R-:W-:-:S04]  /*f3e0*/  ISETP.LT.OR P4, PT, R123, 0x22, P4 ;  /* 0x000000227b00780c */ /* 0x000fc80002781670 */
[----:B------:R-:W-:Y:S01]  /*f3f0*/  FSEL R42, R42, -INF , !P4 ;  /* 0xff8000002a2a7808 */ /* 0x000fe20006000000 */
[----:B------:R-:W2:Y:S01]  /*f400*/  MUFU.EX2 R33, R33 ;  /* 0x0000002100217308 */ /* 0x000ea20000000800 */
[----:B------:R-:W-:Y:S01]  /*f410*/  ISETP.GT.AND P4, PT, R122, 0x28, P5 ;  /* 0x000000287a00780c */ /* 0x000fe20002f84270 */
[C---:B-1----:R-:W-:Y:S01]  /*f420*/  FADD.FTZ R4, R28.reuse, R4 ;  /* 0x000000041c047221 */ /* 0x042fe20000010000 */
[----:B------:R-:W-:Y:S02]  /*f430*/  F2FP.F16.F32.PACK_AB R150, R28, R27 ;  /* 0x0000001b1c96723e */ /* 0x000fe400000000ff */
[----:B------:R-:W-:-:S03]  /*f440*/  ISETP.LT.OR P4, PT, R123, 0x29, P4 ;  /* 0x000000297b00780c */ /* 0x000fc60002781670 */
[----:B------:R-:W1:Y:S01]  /*f450*/  MUFU.EX2 R35, R35 ;  /* 0x0000002300237308 */ /* 0x000e620000000800 */
[----:B------:R-:W-:Y:S01]  /*f460*/  FSEL R44, R44, -INF , !P4 ;  /* 0xff8000002c2c7808 */ /* 0x000fe20006000000 */
[----:B0-----:R-:W-:Y:S01]  /*f470*/  FADD.FTZ R4, R31, R4 ;  /* 0x000000041f047221 */ /* 0x001fe20000010000 */
[----:B------:R-:W-:-:S04]  /*f480*/  ISETP.GT.AND P4, PT, R122, 0x29, P5 ;  /* 0x000000297a00780c */ /* 0x000fc80002f84270 */
[----:B------:R-:W-:Y:S01]  /*f490*/  ISETP.LT.OR P4, PT, R123, 0x2a, P4 ;  /* 0x0000002a7b00780c */ /* 0x000fe20002781670 */
[----:B------:R-:W0:Y:S01]  /*f4a0*/  MUFU.EX2 R37, R37 ;  /* 0x0000002500257308 */ /* 0x000e220000000800 */
[C---:B--2---:R-:W-:Y:S01]  /*f4b0*/  FADD.FTZ R4, R33.reuse, R4 ;  /* 0x0000000421047221 */ /* 0x044fe20000010000 */
[----:B------:R-:W-:Y:S02]  /*f4c0*/  F2FP.F16.F32.PACK_AB R144, R33, R31 ;  /* 0x0000001f2190723e */ /* 0x000fe400000000ff */
[----:B------:R-:W-:Y:S02]  /*f4d0*/  FSEL R46, R46, -INF , !P4 ;  /* 0xff8000002e2e7808 */ /* 0x000fe40006000000 */
[----:B------:R-:W-:Y:S02]  /*f4e0*/  ISETP.GT.AND P4, PT, R122, 0x30, P5 ;  /* 0x000000307a00780c */ /* 0x000fe40002f84270 */
[----:B------:R-:W2:Y:S01]  /*f4f0*/  MUFU.EX2 R124, R124 ;  /* 0x0000007c007c7308 */ /* 0x000ea20000000800 */
[----:B-1----:R-:W-:Y:S01]  /*f500*/  FADD.FTZ R4, R35, R4 ;  /* 0x0000000423047221 */ /* 0x002fe20000010000 */
[----:B------:R-:W-:-:S04]  /*f510*/  ISETP.LT.OR P4, PT, R123, 0x31, P4 ;  /* 0x000000317b00780c */ /* 0x000fc80002781670 */
[----:B------:R-:W-:Y:S02]  /*f520*/  FSEL R49, R49, -INF , !P4 ;  /* 0xff80000031317808 */ /* 0x000fe40006000000 */
[----:B------:R-:W-:Y:S01]  /*f530*/  ISETP.GT.AND P4, PT, R122, 0x31, P5 ;  /* 0x000000317a00780c */ /* 0x000fe20002f84270 */
[----:B------:R-:W1:Y:S01]  /*f540*/  MUFU.EX2 R41, R41 ;  /* 0x0000002900297308 */ /* 0x000e620000000800 */
[C---:B0-----:R-:W-:Y:S01]  /*f550*/  FADD.FTZ R25, R37.reuse, R4 ;  /* 0x0000000425197221 */ /* 0x041fe20000010000 */
[----:B------:R-:W-:Y:S02]  /*f560*/  F2FP.F16.F32.PACK_AB R146, R37, R35 ;  /* 0x000000232592723e */ /* 0x000fe400000000ff */
[----:B------:R-:W-:-:S04]  /*f570*/  ISETP.LT.OR P4, PT, R123, 0x32, P4 ;  /* 0x000000327b00780c */ /* 0x000fc80002781670 */
[----:B------:R-:W-:Y:S01]  /*f580*/  FSEL R50, R50, -INF , !P4 ;  /* 0xff80000032327808 */ /* 0x000fe20006000000 */
[----:B------:R-:W0:Y:S01]  /*f590*/  MUFU.EX2 R43, R43 ;  /* 0x0000002b002b7308 */ /* 0x000e220000000800 */
[----:B------:R-:W-:Y:S01]  /*f5a0*/  ISETP.GT.AND P4, PT, R122, 0x38, P5 ;  /* 0x000000387a00780c */ /* 0x000fe20002f84270 */
[----:B--2---:R-:W-:-:S03]  /*f5b0*/  FADD.FTZ R4, R124, R25 ;  /* 0x000000197c047221 */ /* 0x004fc60000010000 */
[----:B------:R-:W-:-:S03]  /*f5c0*/  ISETP.LT.OR P4, PT, R123, 0x39, P4 ;  /* 0x000000397b00780c */ /* 0x000fc60002781670 */
[----:B------:R-:W2:Y:S01]  /*f5d0*/  MUFU.EX2 R45, R45 ;  /* 0x0000002d002d7308 */ /* 0x000ea20000000800 */
[----:B------:R-:W-:Y:S01]  /*f5e0*/  FSEL R52, R52, -INF , !P4 ;  /* 0xff80000034347808 */ /* 0x000fe20006000000 */
[C---:B-1----:R-:W-:Y:S01]  /*f5f0*/  FADD.FTZ R4, R41.reuse, R4 ;  /* 0x0000000429047221 */ /* 0x042fe20000010000 */
[----:B------:R-:W-:Y:S02]  /*f600*/  ISETP.GT.AND P4, PT, R122, 0x39, P5 ;  /* 0x000000397a00780c */ /* 0x000fe40002f84270 */
[----:B------:R-:W-:Y:S02]  /*f610*/  F2FP.F16.F32.PACK_AB R140, R41, R124 ;  /* 0x0000007c298c723e */ /* 0x000fe400000000ff */
[----:B------:R-:W-:Y:S01]  /*f620*/  ISETP.LT.OR P4, PT, R123, 0x3a, P4 ;  /* 0x0000003a7b00780c */ /* 0x000fe20002781670 */
[----:B------:R-:W1:Y:S01]  /*f630*/  MUFU.EX2 R47, R47 ;  /* 0x0000002f002f7308 */ /* 0x000e620000000800 */
[----:B0-----:R-:W-:Y:S02]  /*f640*/  FADD.FTZ R4, R43, R4 ;  /* 0x000000042b047221 */ /* 0x001fe40000010000 */
[----:B------:R-:W-:-:S02]  /*f650*/  FSEL R54, R54, -INF , !P4 ;  /* 0xff80000036367808 */ /* 0x000fc40006000000 */
[----:B------:R-:W-:-:S03]  /*f660*/  ISETP.GT.AND P4, PT, R122, 0x40, P5 ;  /* 0x000000407a00780c */ /* 0x000fc60002f84270 */
[----:B------:R-:W0:Y:S01]  /*f670*/  MUFU.EX2 R48, R48 ;  /* 0x0000003000307308 */ /* 0x000e220000000800 */
[----:B------:R-:W-:Y:S01]  /*f680*/  ISETP.LT.OR P4, PT, R123, 0x41, P4 ;  /* 0x000000417b00780c */ /* 0x000fe20002781670 */
[C---:B--2---:R-:W-:Y:S01]  /*f690*/  FADD.FTZ R4, R45.reuse, R4 ;  /* 0x000000042d047221 */ /* 0x044fe20000010000 */
[----:B------:R-:W-:Y:S02]  /*f6a0*/  F2FP.F16.F32.PACK_AB R142, R45, R43 ;  /* 0x0000002b2d8e723e */ /* 0x000fe400000000ff */
[----:B------:R-:W-:Y:S02]  /*f6b0*/  FSEL R56, R56, -INF , !P4 ;  /* 0xff80000038387808 */ /* 0x000fe40006000000 */
[----:B------:R-:W-:Y:S01]  /*f6c0*/  ISETP.GT.AND P4, PT, R122, 0x41, P5 ;  /* 0x000000417a00780c */ /* 0x000fe20002f84270 */
[----:B------:R-:W-:Y:S01]  /*f6d0*/  MUFU.EX2 R51, R51 ;  /* 0x0000003300337308 */ /* 0x000fe20000000800 */
[----:B-1----:R-:W-:Y:S02]  /*f6e0*/  FADD.FTZ R25, R47, R4 ;  /* 0x000000042f197221 */ /* 0x002fe40000010000 */
[----:B------:R-:W-:-:S04]  /*f6f0*/  ISETP.LT.OR P4, PT, R123, 0x42, P4 ;  /* 0x000000427b00780c */ /* 0x000fc80002781670 */
[----:B------:R-:W-:Y:S01]  /*f700*/  FSEL R58, R58, -INF , !P4 ;  /* 0xff8000003a3a7808 */ /* 0x000fe20006000000 */
[----:B------:R-:W1:Y:S01]  /*f710*/  MUFU.EX2 R53, R53 ;  /* 0x0000003500357308 */ /* 0x000e620000000800 */
[----:B------:R-:W-:Y:S02]  /*f720*/  ISETP.GT.AND P4, PT, R122, 0x48, P5 ;  /* 0x000000487a00780c */ /* 0x000fe40002f84270 */
[----:B0-----:R-:W-:Y:S02]  /*f730*/  F2FP.F16.F32.PACK_AB R136, R48, R47 ;  /* 0x0000002f3088723e */ /* 0x001fe400000000ff */
[----:B------:R-:W-:-:S03]  /*f740*/  ISETP.LT.OR P4, PT, R123, 0x49, P4 ;  /* 0x000000497b00780c */ /* 0x000fc60002781670 */
[----:B------:R-:W-:Y:S01]  /*f750*/  MUFU.EX2 R55, R55 ;  /* 0x0000003700377308 */ /* 0x000fe20000000800 */
[----:B------:R-:W-:Y:S02]  /*f760*/  FSEL R60, R60, -INF , !P4 ;  /* 0xff8000003c3c7808 */ /* 0x000fe40006000000 */
[----:B------:R-:W-:-:S04]  /*f770*/  ISETP.GT.AND P4, PT, R122, 0x49, P5 ;  /* 0x000000497a00780c */ /* 0x000fc80002f84270 */
[----:B------:R-:W-:Y:S01]  /*f780*/  ISETP.LT.OR P4, PT, R123, 0x4a, P4 ;  /* 0x0000004a7b00780c */ /* 0x000fe20002781670 */
[----:B------:R-:W0:Y:S01]  /*f790*/  MUFU.EX2 R57, R57 ;  /* 0x0000003900397308 */ /* 0x000e220000000800 */
[----:B-1----:R-:W-:Y:S02]  /*f7a0*/  F2FP.F16.F32.PACK_AB R138, R53, R51 ;  /* 0x00000033358a723e */ /* 0x002fe400000000ff */
[----:B------:R-:W-:Y:S02]  /*f7b0*/  FSEL R62, R62, -INF , !P4 ;  /* 0xff8000003e3e7808 */ /* 0x000fe40006000000 */
[----:B------:R-:W-:-:S03]  /*f7c0*/  ISETP.GT.AND P4, PT, R122, 0x50, P5 ;  /* 0x000000507a00780c */ /* 0x000fc60002f84270 */
[----:B------:R-:W-:Y:S01]  /*f7d0*/  MUFU.EX2 R59, R59 ;  /* 0x0000003b003b7308 */ /* 0x000fe20000000800 */
[----:B------:R-:W-:-:S04]  /*f7e0*/  ISETP.LT.OR P4, PT, R123, 0x51, P4 ;  /* 0x000000517b00780c */ /* 0x000fc80002781670 */
[----:B------:R-:W-:Y:S02]  /*f7f0*/  FSEL R64, R64, -INF , !P4 ;  /* 0xff80000040407808 */ /* 0x000fe40006000000 */
[----:B------:R-:W-:Y:S01]  /*f800*/  ISETP.GT.AND P4, PT, R122, 0x51, P5 ;  /* 0x000000517a00780c */ /* 0x000fe20002f84270 */
[----:B------:R-:W1:Y:S01]  /*f810*/  MUFU.EX2 R61, R61 ;  /* 0x0000003d003d7308 */ /* 0x000e620000000800 */
[----:B0-----:R-:W-:Y:S02]  /*f820*/  F2FP.F16.F32.PACK_AB R132, R57, R55 ;  /* 0x000000373984723e */ /* 0x001fe400000000ff */
[----:B------:R-:W-:-:S04]  /*f830*/  ISETP.LT.OR P4, PT, R123, 0x52, P4 ;  /* 0x000000527b00780c */ /* 0x000fc80002781670 */
[----:B------:R-:W-:Y:S01]  /*f840*/  FSEL R66, R66, -INF , !P4 ;  /* 0xff80000042427808 */ /* 0x000fe20006000000 */
[----:B------:R-:W-:Y:S01]  /*f850*/  MUFU.EX2 R63, R63 ;  /* 0x0000003f003f7308 */ /* 0x000fe20000000800 */
[----:B------:R-:W-:-:S04]  /*f860*/  ISETP.GT.AND P4, PT, R122, 0x58, P5 ;  /* 0x000000587a00780c */ /* 0x000fc80002f84270 */
[----:B------:R-:W-:-:S03]  /*f870*/  ISETP.LT.OR P4, PT, R123, 0x59, P4 ;  /* 0x000000597b00780c */ /* 0x000fc60002781670 */
[----:B------:R-:W0:Y:S01]  /*f880*/  MUFU.EX2 R65, R65 ;  /* 0x0000004100417308 */ /* 0x000e220000000800 */
[----:B------:R-:W-:Y:S02]  /*f890*/  FSEL R68, R68, -INF , !P4 ;  /* 0xff80000044447808 */ /* 0x000fe40006000000 */
[----:B------:R-:W-:Y:S02]  /*f8a0*/  ISETP.GT.AND P4, PT, R122, 0x59, P5 ;  /* 0x000000597a00780c */ /* 0x000fe40002f84270 */
[----:B-1----:R-:W-:Y:S02]  /*f8b0*/  F2FP.F16.F32.PACK_AB R134, R61, R59 ;  /* 0x0000003b3d86723e */ /* 0x002fe400000000ff */
[----:B------:R-:W-:Y:S01]  /*f8c0*/  ISETP.LT.OR P4, PT, R123, 0x5a, P4 ;  /* 0x0000005a7b00780c */ /* 0x000fe20002781670 */
[----:B------:R-:W-:Y:S03]  /*f8d0*/  MUFU.EX2 R67, R67 ;  /* 0x0000004300437308 */ /* 0x000fe60000000800 */
[----:B------:R-:W-:-:S02]  /*f8e0*/  FSEL R70, R70, -INF , !P4 ;  /* 0xff80000046467808 */ /* 0x000fc40006000000 */
[----:B------:R-:W-:-:S03]  /*f8f0*/  ISETP.GT.AND P4, PT, R122, 0x60, P5 ;  /* 0x000000607a00780c */ /* 0x000fc60002f84270 */
[----:B------:R-:W1:Y:S01]  /*f900*/  MUFU.EX2 R69, R69 ;  /* 0x0000004500457308 */ /* 0x000e620000000800 */
[----:B------:R-:W-:Y:S02]  /*f910*/  ISETP.LT.OR P4, PT, R123, 0x61, P4 ;  /* 0x000000617b00780c */ /* 0x000fe40002781670 */
[----:B0-----:R-:W-:Y:S02]  /*f920*/  F2FP.F16.F32.PACK_AB R128, R65, R63 ;  /* 0x0000003f4180723e */ /* 0x001fe400000000ff */
[----:B------:R-:W-:Y:S02]  /*f930*/  FSEL R72, R72, -INF , !P4 ;  /* 0xff80000048487808 */ /* 0x000fe40006000000 */
[----:B------:R-:W-:Y:S01]  /*f940*/  ISETP.GT.AND P4, PT, R122, 0x61, P5 ;  /* 0x000000617a00780c */ /* 0x000fe20002f84270 */
[----:B------:R-:W-:Y:S03]  /*f950*/  MUFU.EX2 R71, R71 ;  /* 0x0000004700477308 */ /* 0x000fe60000000800 */
[----:B------:R-:W-:-:S04]  /*f960*/  ISETP.LT.OR P4, PT, R123, 0x62, P4 ;  /* 0x000000627b00780c */ /* 0x000fc80002781670 */
[----:B------:R-:W-:Y:S01]  /*f970*/  FSEL R74, R74, -INF , !P4 ;  /* 0xff8000004a4a7808 */ /* 0x000fe20006000000 */
[----:B------:R-:W0:Y:S01]  /*f980*/  MUFU.EX2 R73, R73 ;  /* 0x0000004900497308 */ /* 0x000e220000000800 */
[----:B------:R-:W-:Y:S02]  /*f990*/  ISETP.GT.AND P4, PT, R122, 0x68, P5 ;  /* 0x000000687a00780c */ /* 0x000fe40002f84270 */
[----:B-1----:R-:W-:Y:S02]  /*f9a0*/  F2FP.F16.F32.PACK_AB R130, R69, R67 ;  /* 0x000000434582723e */ /* 0x002fe400000000ff */
[----:B------:R-:W-:-:S03]  /*f9b0*/  ISETP.LT.OR P4, PT, R123, 0x69, P4 ;  /* 0x000000697b00780c */ /* 0x000fc60002781670 */
[----:B------:R-:W-:Y:S01]  /*f9c0*/  MUFU.EX2 R75, R75 ;  /* 0x0000004b004b7308 */ /* 0x000fe20000000800 */
[----:B------:R-:W-:Y:S02]  /*f9d0*/  FSEL R8, R8, -INF , !P4 ;  /* 0xff80000008087808 */ /* 0x000fe40006000000 */
[----:B------:R-:W-:-:S04]  /*f9e0*/  ISETP.GT.AND P4, PT, R122, 0x69, P5 ;  /* 0x000000697a00780c */ /* 0x000fc80002f84270 */
[----:B------:R-:W-:Y:S01]  /*f9f0*/  ISETP.LT.OR P4, PT, R123, 0x6a, P4 ;  /* 0x0000006a7b00780c */ /* 0x000fe20002781670 */
[----:B------:R-:W1:Y:S01]  /*fa00*/  MUFU.EX2 R76, R76 ;  /* 0x0000004c004c7308 */ /* 0x000e620000000800 */
[----:B0-----:R-:W-:Y:S02]  /*fa10*/  F2FP.F16.F32.PACK_AB R124, R73, R71 ;  /* 0x00000047497c723e */ /* 0x001fe400000000ff */
[----:B------:R-:W-:Y:S02]  /*fa20*/  FSEL R77, R77, -INF , !P4 ;  /* 0xff8000004d4d7808 */ /* 0x000fe40006000000 */
[----:B------:R-:W-:-:S03]  /*fa30*/  ISETP.GT.AND P4, PT, R122, 0x70, P5 ;  /* 0x000000707a00780c */ /* 0x000fc60002f84270 */
[----:B------:R-:W-:Y:S01]  /*fa40*/  MUFU.EX2 R78, R78 ;  /* 0x0000004e004e7308 */ /* 0x000fe20000000800 */
[----:B------:R-:W-:-:S04]  /*fa50*/  ISETP.LT.OR P4, PT, R123, 0x71, P4 ;  /* 0x000000717b00780c */ /* 0x000fc80002781670 */
[----:B------:R-:W-:Y:S02]  /*fa60*/  FSEL R79, R79, -INF , !P4 ;  /* 0xff8000004f4f7808 */ /* 0x000fe40006000000 */
[----:B------:R-:W-:Y:S01]  /*fa70*/  ISETP.GT.AND P4, PT, R122, 0x71, P5 ;  /* 0x000000717a00780c */ /* 0x000fe20002f84270 */
[----:B------:R-:W0:Y:S01]  /*fa80*/  MUFU.EX2 R80, R80 ;  /* 0x0000005000507308 */ /* 0x000e220000000800 */
[----:B-1----:R-:W-:Y:S02]  /*fa90*/  F2FP.F16.F32.PACK_AB R126, R76, R75 ;  /* 0x0000004b4c7e723e */ /* 0x002fe400000000ff */
[----:B------:R-:W-:-:S04]  /*faa0*/  ISETP.LT.OR P4, PT, R123, 0x72, P4 ;  /* 0x000000727b00780c */ /* 0x000fc80002781670 */
[----:B------:R-:W-:Y:S01]  /*fab0*/  FSEL R81, R81, -INF , !P4 ;  /* 0xff80000051517808 */ /* 0x000fe20006000000 */
[----:B------:R-:W-:Y:S01]  /*fac0*/  MUFU.EX2 R14, R14 ;  /* 0x0000000e000e7308 */ /* 0x000fe20000000800 */
[----:B------:R-:W-:-:S04]  /*fad0*/  ISETP.GT.AND P4, PT, R122, RZ, P5 ;  /* 0x000000ff7a00720c */ /* 0x000fc80002f84270 */
[----:B------:R-:W-:-:S04]  /*fae0*/  ISETP.LT.OR P4, PT, R123, 0x1, P4 ;  /* 0x000000017b00780c */ /* 0x000fc80002781670 */
[----:B------:R-:W-:Y:S02]  /*faf0*/  FSEL R24, R24, -INF , !P4 ;  /* 0xff80000018187808 */ /* 0x000fe40006000000 */
[----:B------:R-:W-:Y:S02]  /*fb00*/  ISETP.GT.AND P4, PT, R122, 0x78, P5 ;  /* 0x000000787a00780c */ /* 0x000fe40002f84270 */
[----:B------:R-:W-:Y:S02]  /*fb10*/  FMNMX.FTZ R85, R24, R5, !PT ;  /* 0x0000000518557209 */ /* 0x000fe40007810000 */
[----:B------:R-:W-:Y:S02]  /*fb20*/  ISETP.GT.AND P5, PT, R122, 0x79, P5 ;  /* 0x000000797a00780c */ /* 0x000fe40002fa4270 */
[----:B------:R-:W-:Y:S01]  /*fb30*/  FMNMX.FTZ R16, R26, R85, !PT ;  /* 0x000000551a107209 */ /* 0x000fe20007810000 */
[----:B------:R0:W-:Y:S01]  /*fb40*/  MUFU.EX2 R122, R120 ;  /* 0x00000078007a7308 */ /* 0x0001e20000000800 */
        /* <DEDUP_REMOVED lines=8> */
[----:B0-----:R-:W-:Y:S02]  /*fbd0*/  F2FP.F16.F32.PACK_AB R120, R80, R78 ;  /* 0x0000004e5078723e */ /* 0x001fe400000000ff */
        /* <DEDUP_REMOVED lines=31> */
[----:B------:R-:W-:-:S03]  /*fdd0*/  FMUL.FTZ R85, R9, R39 ;  /* 0x0000002709557220 */ /* 0x000fc60000410000 */
[----:B------:R-:W-:Y:S02]  /*fde0*/  FSEL R16, R9, RZ, P4 ;  /* 0x000000ff09107208 */ /* 0x000fe40002000000 */
[----:B------:R-:W-:Y:S02]  /*fdf0*/  FSEL R85, R85, RZ, P4 ;  /* 0x000000ff55557208 */ /* 0x000fe40002000000 */
[----:B------:R-:W-:Y:S01]  /*fe00*/  ISETP.GT.AND P4, PT, R0, R21, PT ;  /* 0x000000150000720c */ /* 0x000fe20003f84270 */
[----:B------:R-:W-:Y:S01]  /*fe10*/  FADD.FTZ R16, -R16, R5 ;  /* 0x0000000510107221 */ /* 0x000fe20000010100 */
[----:B------:R-:W-:Y:S02]  /*fe20*/  VIADD R0, R0, 0xffffffff ;  /* 0xffffffff00007836 */ /* 0x000fe40000000000 */
[-CC-:B------:R-:W-:Y:S01]  /*fe30*/  FFMA.FTZ R24, R24, R39.reuse, -R85.reuse ;  /* 0x0000002718187223 */ /* 0x180fe20000010855 */
[-CC-:B------:R-:W-:Y:S01]  /*fe40*/  FFMA.FTZ R26, R26, R39.reuse, -R85.reuse ;  /* 0x000000271a1a7223 */ /* 0x180fe20000010855 */
        /* <DEDUP_REMOVED lines=13> */
[-C--:B------:R-:W-:Y:S01]  /*ff20*/  FFMA.FTZ R49, R49, R39.reuse, -R85 ;  /* 0x0000002731317223 */ /* 0x080fe20000010855 */
[----:B------:R-:W-:Y:S01]  /*ff30*/  FADD.FTZ R16, R48, R25 ;  /* 0x0000001930107221 */ /* 0x000fe20000010000 */
[-CC-:B------:R-:W-:Y:S01]  /*ff40*/  FFMA.FTZ R50, R50, R39.reuse, -R85.reuse ;  /* 0x0000002732327223 */ /* 0x180fe20000010855 */
[-CC-:B------:R-:W-:Y:S01]  /*ff50*/  FFMA.FTZ R52, R52, R39.reuse, -R85.reuse ;  /* 0x0000002734347223 */ /* 0x180fe20000010855 */
[-CC-:B------:R-:W-:Y:S01]  /*ff60*/  FFMA.FTZ R54, R54, R39.reuse, -R85.reuse ;  /* 0x0000002736367223 */ /* 0x180fe20000010855 */
[----:B------:R-:W-:Y:S01]  /*ff70*/  FADD.FTZ R16, R51, R16 ;  /* 0x0000001033107221 */ /* 0x000fe20000010000 */
[-CC-:B------:R-:W-:Y:S01]  /*ff80*/  FFMA.FTZ R56, R56, R39.reuse, -R85.reuse ;  /* 0x0000002738387223 */ /* 0x180fe20000010855 */
[----:B------:R-:W1:Y:S01]  /*ff90*/  MUFU.EX2 R26, R26 ;  /* 0x0000001a001a7308 */ /* 0x000e620000000800 */
[-CC-:B------:R-:W-:Y:S01]  /*ffa0*/  FFMA.FTZ R58, R58, R39.reuse, -R85.reuse ;  /* 0x000000273a3a7223 */ /* 0x180fe20000010855 */
[----:B------:R-:W-:Y:S01]  /*ffb0*/  FADD.FTZ R16, R53, R16 ;  /* 0x0000001035107221 */ /* 0x000fe20000010000 */
[-CC-:B------:R-:W-:Y:S01]  /*ffc0*/  FFMA.FTZ R60, R60, R39.reuse, -R85.reuse ;  /* 0x000000273c3c7223 */ /* 0x180fe20000010855 */
[-CC-:B------:R-:W-:Y:S01]  /*ffd0*/  FFMA.FTZ R62, R62, R39.reuse, -R85.reuse ;  /* 0x000000273e3e7223 */ /* 0x180fe20000010855 */
[-CC-:B------:R-:W-:Y:S01]  /*ffe0*/  FFMA.FTZ R64, R64, R39.reuse, -R85.reuse ;  /* 0x0000002740407223 */ /* 0x180fe20000010855 */
[----:B------:R-:W-:Y:S01]  /*fff0*/  FADD.FTZ R16, R55, R16 ;  /* 0x0000001037107221 */ /* 0x000fe20000010000 */
[--C-:B------:R-:W-:Y:S01]  /*10000*/  FFMA.FTZ R66, R66, R39, -R85.reuse ;  /* 0x0000002742427223 */ /* 0x100fe20000010855 */
[----:B------:R-:W2:Y:S01]  /*10010*/  MUFU.EX2 R29, R29 ;  /* 0x0000001d001d7308 */ /* 0x000ea20000000800 */
[----:B0-----:R-:W-:Y:S01]  /*10020*/  FFMA.FTZ R3, R5, R3, R24 ;  /* 0x0000000305037223 */ /* 0x001fe20000010018 */
        /* <DEDUP_REMOVED lines=13> */
[-CC-:B------:R-:W-:Y:S01]  /*10100*/  FFMA.FTZ R81, R81, R39.reuse, -R85.reuse ;  /* 0x0000002751517223 */ /* 0x180fe20000010855 */
[----:B------:R-:W1:Y:S01]  /*10110*/  MUFU.EX2 R32, R32 ;  /* 0x0000002000207308 */ /* 0x000e620000000800 */
[----:B--2---:R-:W-:Y:S01]  /*10120*/  FADD.FTZ R3, R29, R4 ;  /* 0x000000041d037221 */ /* 0x004fe20000010000 */
[----:B------:R-:W-:Y:S01]  /*10130*/  FADD.FTZ R16, R65, R16 ;  /* 0x0000001041107221 */ /* 0x000fe20000010000 */
[-CC-:B------:R-:W-:Y:S01]  /*10140*/  FFMA.FTZ R82, R82, R39.reuse, -R85.reuse ;  /* 0x0000002752527223 */ /* 0x180fe20000010855 */
[----:B------:R-:W-:Y:S01]  /*10150*/  FFMA.FTZ R83, R83, R39, -R85 ;  /* 0x0000002753537223 */ /* 0x000fe20000010855 */
        /* <DEDUP_REMOVED lines=31> */
[----:B------:R-:W-:Y:S01]  /*10350*/  FMUL.FTZ R119, R119, R5 ;  /* 0x0000000577777220 */ /* 0x000fe20000410000 */
[----:B------:R-:W-:Y:S01]  /*10360*/  F2FP.F16.F32.PACK_AB R149, R26, R24 ;  /* 0x000000181a95723e */ /* 0x000fe200000000ff */
[----:B------:R-:W-:Y:S01]  /*10370*/  FADD.FTZ R25, R122, R25 ;  /* 0x000000197a197221 */ /* 0x000fe20000010000 */
[----:B------:R-:W-:Y:S01]  /*10380*/  F2FP.F16.F32.PACK_AB R122, R14, R122 ;  /* 0x0000007a0e7a723e */ /* 0x000fe200000000ff */
[----:B------:R-:W0:Y:S01]  /*10390*/  MUFU.EX2 R42, R42 ;  /* 0x0000002a002a7308 */ /* 0x000e220000000800 */
[----:B-1----:R-:W-:Y:S01]  /*103a0*/  FADD.FTZ R3, R38, R3 ;  /* 0x0000000326037221 */ /* 0x002fe20000010000 */
[----:B------:R-:W-:Y:S01]  /*103b0*/  F2FP.F16.F32.PACK_AB R151, R30, R29 ;  /* 0x0000001d1e97723e */ /* 0x000fe200000000ff */
[----:B------:R-:W-:Y:S01]  /*103c0*/  IMAD.MOV.U32 R5, RZ, RZ, R9 ;  /* 0x000000ffff057224 */ /* 0x000fe200078e0009 */
[----:B------:R-:W-:-:S02]  /*103d0*/  F2FP.F16.F32.PACK_AB R145, R34, R32 ;  /* 0x000000202291723e */ /* 0x000fc400000000ff */
[----:B------:R-:W-:Y:S02]  /*103e0*/  F2FP.F16.F32.PACK_AB R147, R38, R36 ;  /* 0x000000242693723e */ /* 0x000fe400000000ff */
        /* <DEDUP_REMOVED lines=53> */
[----:B------:R-:W-:-:S06]  /*10740*/  IMAD.MOV.U32 R16, RZ, RZ, R15 ;  /* 0x000000ffff107224 */ /* 0x000fcc00078e000f */
[----:B------:R-:W1:Y:S01]  /*10750*/  MUFU.EX2 R83, R83 ;  /* 0x0000005300537308 */ /* 0x000e620000000800 */
[C---:B--2---:R-:W-:Y:S01]  /*10760*/  FADD.FTZ R3, R14.reuse, R3 ;  /* 0x000000030e037221 */ /* 0x044fe20000010000 */
[----:B------:R-:W-:Y:S01]  /*10770*/  F2FP.F16.F32.PACK_AB R121, R14, R79 ;  /* 0x0000004f0e79723e */ /* 0x000fe200000000ff */
[----:B------:R-:W-:Y:S02]  /*10780*/  IMAD.MOV.U32 R14, RZ, RZ, R12 ;  /* 0x000000ffff0e7224 */ /* 0x000fe400078e000c */
[----:B0-----:R-:W-:-:S04]  /*10790*/  FADD.FTZ R3, R82, R3 ;  /* 0x0000000352037221 */ /* 0x001fc80000010000 */
[C---:B-1----:R-:W-:Y:S01]  /*107a0*/  FADD.FTZ R3, R83.reuse, R3 ;  /* 0x0000000353037221 */ /* 0x042fe20000010000 */
[----:B------:R-:W-:Y:S01]  /*107b0*/  F2FP.F16.F32.PACK_AB R123, R83, R82 ;  /* 0x00000052537b723e */ /* 0x000fe200000000ff */
[----:B------:R-:W-:Y:S06]  /*107c0*/  @P4 BRA `(.L_x_13623) ;  /* 0xffffffc8002c4947 */ /* 0x000fec000383ffff */
[----:B------:R-:W-:Y:S02]  /*107d0*/  IMAD.MOV.U32 R5, RZ, RZ, R9 ;  /* 0x000000ffff057224 */ /* 0x000fe400078e0009 */
[----:B------:R-:W-:Y:S02]  /*107e0*/  IMAD.MOV.U32 R14, RZ, RZ, R12 ;  /* 0x000000ffff0e7224 */ /* 0x000fe400078e000c */
[----:B------:R-:W-:Y:S02]  /*107f0*/  IMAD.MOV.U32 R16, RZ, RZ, R15 ;  /* 0x000000ffff107224 */ /* 0x000fe400078e000f */
[----:B------:R-:W-:-:S07]  /*10800*/  IMAD.MOV.U32 R154, RZ, RZ, R20 ;  /* 0x000000ffff9a7224 */ /* 0x000fce00078e0014 */
.L_x_13605:
[----:B------:R-:W2:Y:S01]  /*10810*/  LDL R21, [R1+0x1c] ;  /* 0x00001c0001157983 */ /* 0x000ea20000100800 */
[----:B------:R-:W0:Y:S01]  /*10820*/  LDC R8, c[0x0][0x448] ;  /* 0x00011200ff087b82 */ /* 0x000e220000000800 */
[----:B------:R-:W-:Y:S02]  /*10830*/  ULDC UR12, c[0x0][0x9dc] ;  /* 0x00027700000c7ab9 */ /* 0x000fe40000000800 */
[----:B------:R-:W3:Y:S04]  /*10840*/  LDL R15, [R1+0x8] ;  /* 0x00000800010f7983 */ /* 0x000ee80000100800 */
[----:B------:R-:W3:Y:S01]  /*10850*/  LDL R13, [R1+0xc] ;  /* 0x00000c00010d7983 */ /* 0x000ee20000100800 */
[----:B------:R-:W1:Y:S01]  /*10860*/  LDC R20, c[0x0][0x9e4] ;  /* 0x00027900ff147b82 */ /* 0x000e620000000800 */
[----:B0-----:R-:W-:-:S02]  /*10870*/  ISETP.NE.AND P4, PT, R8, 0x1, PT ;  /* 0x000000010800780c */ /* 0x001fc40003f85270 */
[----:B-1----:R-:W-:-:S11]  /*10880*/  ISETP.GE.AND P5, PT, R20, 0x1, PT ;  /* 0x000000011400780c */ /* 0x002fd60003fa6270 */
[----:B------:R-:W0:Y:S08]  /*10890*/  @P4 LDC R9, c[0x0][0x44c] ;  /* 0x00011300ff094b82 */ /* 0x000e300000000800 */
[----:B------:R-:W1:Y:S01]  /*108a0*/  @P4 LDC R12, c[0x0][0x450] ;  /* 0x00011400ff0c4b82 */ /* 0x000e620000000800 */
[----:B--2---:R-:W-:-:S04]  /*108b0*/  VIADD R8, R21, 0xbf ;  /* 0x000000bf15087836 */ /* 0x004fc80000000000 */
[----:B0-----:R-:W-:Y:S01]  /*108c0*/  @P4 IMAD.HI.U32 R9, R8, R9, RZ ;  /* 0x0000000908094227 */ /* 0x001fe200078e00ff */
[----:B---3--:R-:W-:-:S04]  /*108d0*/  IADD3 R13, R13, 0x1, -R15 ;  /* 0x000000010d0d7810 */ /* 0x008fc80007ffe80f */
[----:B-1----:R-:W-:-:S05]  /*108e0*/  @P4 SHF.R.U32.HI R8, RZ, R12, R9 ;  /* 0x0000000cff084219 */ /* 0x002fca0000011609 */
[----:B------:R-:W-:-:S04]  /*108f0*/  IMAD.IADD R8, R8, 0x1, R13 ;  /* 0x0000000108087824 */ /* 0x000fc800078e020d */
[----:B------:R-:W-:Y:S01]  /*10900*/  VIADD R12, R8, -UR12 ;  /* 0x8000000c080c7c36 */ /* 0x000fe20008000000 */
[----:B------:R-:W-:Y:S06]  /*10910*/  @!P5 BRA `(.L_x_13624) ;  /* 0x000000000048d947 */ /* 0x000fec0003800000 */
[----:B------:R-:W-:Y:S01]  /*10920*/  MOV R13, R8 ;  /* 0x00000008000d7202 */ /* 0x000fe20000000f00 */
        /* <DEDUP_REMOVED lines=10> */
.L_x_13626:
[----:B------:R-:W-:-:S13]  /*109d0*/  ISETP.NE.AND P2, PT, R20, 0x1, PT ;  /* 0x000000011400780c */ /* 0x000fda0003f45270 */
[----:B------:R-:W0:Y:S02]  /*109e0*/  @P2 LDC.64 R8, c[0x0][0x9e8] ;  /* 0x00027a00ff082b82 */ /* 0x000e240000000a00 */
[----:B0-----:R-:W-:-:S05]  /*109f0*/  @P2 IMAD.HI.U32 R8, R13, R8, RZ ;  /* 0x000000080d082227 */ /* 0x001fca00078e00ff */
[----:B------:R-:W-:-:S07]  /*10a00*/  @P2 SHF.R.U32.HI R13, RZ, R9, R8 ;  /* 0x00000009ff0d2219 */ /* 0x000fce0000011608 */
.L_x_13627:
[----:B------:R-:W-:Y:S05]  /*10a10*/  BSYNC B0 ;  /* 0x0000000000007941 */ /* 0x000fea0003800000 */
.L_x_13625:
[----:B------:R-:W-:-:S05]  /*10a20*/  IMAD R13, R13, R20, RZ ;  /* 0x000000140d0d7224 */ /* 0x000fca00078e02ff */
[----:B------:R-:W-:-:S07]  /*10a30*/  VIMNMX R12, R12, R13, !PT ;  /* 0x0000000d0c0c7248 */ /* 0x000fce0007fe0100 */
.L_x_13624:
[----:B------:R-:W2:Y:S01]  /*10a40*/  LDL R8, [R1+0x58] ;  /* 0x0000580001087983 */ /* 0x000ea20000100800 */
[----:B------:R-:W-:-:S05]  /*10a50*/  VIADD R12, R12, 0x7f ;  /* 0x0000007f0c0c7836 */ /* 0x000fca0000000000 */
[----:B------:R-:W-:-:S04]  /*10a60*/  SHF.R.S32.HI R9, RZ, 0x1f, R12 ;  /* 0x0000001fff097819 */ /* 0x000fc8000001140c */
[----:B------:R-:W-:-:S04]  /*10a70*/  LEA.HI R9, R9, R12, RZ, 0x7 ;  /* 0x0000000c09097211 */ /* 0x000fc800078f38ff */
[----:B------:R-:W-:-:S04]  /*10a80*/  SHF.R.S32.HI R9, RZ, 0x7, R9 ;  /* 0x00000007ff097819 */ /* 0x000fc80000011409 */
[----:B--2---:R-:W-:-:S04]  /*10a90*/  VIMNMX R8, R8, R9, !PT ;  /* 0x0000000908087248 */ /* 0x004fc80007fe0100 */
[----:B------:R-:W-:Y:S01]  /*10aa0*/  ISETP.GE.AND P2, PT, R0, R8, PT ;  /* 0x000000080000720c */ /* 0x000fe20003f46270 */
[----:B------:R0:W-:-:S12]  /*10ab0*/  STL [R1+0x50], R8 ;  /* 0x0000500801007387 */ /* 0x0001d80000100800 */
[----:B0-----:R-:W-:Y:S05]  /*10ac0*/  @!P2 BRA `(.L_x_13628) ;  /* 0x000000280000a947 */ /* 0x001fea0003800000 */
[----:B------:R-:W-:Y:S02]  /*10ad0*/  IMAD.MOV.U32 R13, RZ, RZ, R5 ;  /* 0x000000ffff0d7224 */ /* 0x000fe400078e0005 */
[----:B------:R-:W-:Y:S02]  /*10ae0*/  IMAD.MOV.U32 R12, RZ, RZ, R14 ;  /* 0x000000ffff0c7224 */ /* 0x000fe400078e000e */
[----:B------:R-:W-:Y:S02]  /*10af0*/  IMAD.MOV.U32 R8, RZ, RZ, R154 ;  /* 0x000000ffff087224 */ /* 0x000fe400078e009a */
[----:B------:R-:W-:-:S07]  /*10b00*/  IMAD.MOV.U32 R20, RZ, RZ, R16 ;  /* 0x000000ffff147224 */ /* 0x000fce00078e0010 */
.L_x_13638:
        /* <DEDUP_REMOVED lines=11> */
.L_x_13630:
[----:B------:R-:W-:Y:S01]  /*10bc0*/  IMAD R5, R16, 0x8, R2 ;  /* 0x0000000810057824 */ /* 0x000fe200078e0202 */
[----:B------:R-:W-:-:S04]  /*10bd0*/  SHF.L.U32 R14, R154, 0x1f, RZ ;  /* 0x0000001f9a0e7819 */ /* 0x000fc800000006ff */
[----:B------:R0:W1:Y:S01]  /*10be0*/  SYNCS.PHASECHK.TRANS64.TRYWAIT P3, [R5+URZ+0x16830], R14 ;  /* 0x0168300e050075a7 */ /* 0x000062000806017f */
[----:B------:R-:W-:Y:S05]  /*10bf0*/  @!P0 BRA `(.L_x_13631) ;  /* 0x0000000000048947 */ /* 0x000fea0003800000 */
[----:B------:R-:W-:Y:S01]  /*10c00*/  BPT.TRAP 0x1 ;  /* 0x000000040000795c */ /* 0x000fe20000300000 */
.L_x_13631:
[----:B------:R-:W-:Y:S04]  /*10c10*/  BSSY B0, `(.L_x_13629) ;  /* 0x0000004000007945 */ /* 0x000fe80003800000 */
[----:B-1----:R-:W-:Y:S05]  /*10c20*/  @P3 BRA `(.L_x_13632) ;  /* 0x0000000000083947 */ /* 0x002fea0003800000 */
[----:B------:R-:W1:Y:S02]  /*10c30*/  SYNCS.PHASECHK.TRANS64.TRYWAIT P3, [R5+URZ+0x16830], R14 ;  /* 0x0168300e050075a7 */ /* 0x000e64000806017f */
[----:B-1----:R-:W-:Y:S05]  /*10c40*/  @!P3 BRA `(.L_x_13633) ;  /* 0x0000011000dcb947 */ /* 0x002fea0003800000 */
.L_x_13632:
[----:B------:R-:W-:Y:S05]  /*10c50*/  BSYNC B0 ;  /* 0x0000000000007941 */ /* 0x000fea0003800000 */
.L_x_13629:
[----:B------:R-:W2:Y:S01]  /*10c60*/  LDL R9, [R1+0x20] ;  /* 0x0000200001097983 */ /* 0x000ea20000100800 */
[----:B------:R-:W-:Y:S01]  /*10c70*/  IMAD.MOV.U32 R15, RZ, RZ, 0x40000040 ;  /* 0x40000040ff0f7424 */ /* 0x000fe200078e00ff */
[----:B------:R-:W-:Y:S05]  /*10c80*/  WARPSYNC.ALL ;  /* 0x0000000000007948 */ /* 0x000fea0003800000 */
[----:B------:R-:W-:Y:S01]  /*10c90*/  R2UR UR23, R15 ;  /* 0x000000000f1772ca */ /* 0x000fe200000e0000 */
[----:B01----:R-:W0:Y:S01]  /*10ca0*/  S2R R5, SR_TID.X ;  /* 0x0000000000057919 */ /* 0x003e220000002100 */
[----:B------:R-:W-:Y:S01]  /*10cb0*/  IMAD.MOV.U32 R27, RZ, RZ, 0x40000040 ;  /* 0x40000040ff1b7424 */ /* 0x000fe200078e00ff */
[----:B------:R-:W-:-:S02]  /*10cc0*/  R2UR UR12, R6 ;  /* 0x00000000060c72ca */ /* 0x000fc400000e0000 */
[----:B------:R-:W-:Y:S02]  /*10cd0*/  R2UR UR13, R7 ;  /* 0x00000000070d72ca */ /* 0x000fe400000e0000 */
[----:B0-----:R-:W-:-:S05]  /*10ce0*/  SHF.R.U32.HI R5, RZ, 0x7, R5 ;  /* 0x00000007ff057819 */ /* 0x001fca0000011605 */
[----:B------:R-:W-:Y:S01]  /*10cf0*/  VIADD R5, R5, 0x8 ;  /* 0x0000000805057836 */ /* 0x000fe20000000000 */
[C---:B------:R-:W-:Y:S02]  /*10d00*/  R2UR UR15, R27.reuse ;  /* 0x000000001b0f72ca */ /* 0x040fe400000e0000 */
[----:B------:R-:W-:Y:S02]  /*10d10*/  MOV R25, 0x40000040 ;  /* 0x4000004000197802 */ /* 0x000fe40000000f00 */
[----:B------:R-:W-:Y:S02]  /*10d20*/  R2UR UR27, R27 ;  /* 0x000000001b1b72ca */ /* 0x000fe400000e0000 */
[----:B------:R-:W-:Y:S01]  /*10d30*/  R2UR UR19, R25 ;  /* 0x00000000191372ca */ /* 0x000fe200000e0000 */
[----:B------:R0:W-:Y:S01]  /*10d40*/  BAR.SYNC.DEFER_BLOCKING R5, 0x100 ;  /* 0x000400050000751d */ /* 0x0001e20000010000 */
[----:B--2---:R-:W-:-:S04]  /*10d50*/  IMAD R26, R16, 0x400, R9 ;  /* 0x00000400101a7824 */ /* 0x004fc800078e0209 */
[----:B------:R-:W-:-:S05]  /*10d60*/  VIADD R14, R26, 0x4 ;  /* 0x000000041a0e7836 */ /* 0x000fca0000000000 */
[----:B------:R-:W-:Y:S02]  /*10d70*/  R2UR UR22, R14 ;  /* 0x000000000e1672ca */ /* 0x000fe400000e0000 */
[----:B------:R-:W2:Y:S01]  /*10d80*/  LDL.64 R14, [R1] ;  /* 0x00000000010e7983 */ /* 0x000ea20000100a00 */
[C---:B------:R-:W-:Y:S01]  /*10d90*/  R2UR UR14, R26.reuse ;  /* 0x000000001a0e72ca */ /* 0x040fe200000e0000 */
[C---:B------:R-:W-:Y:S02]  /*10da0*/  VIADD R24, R26.reuse, 0x2 ;  /* 0x000000021a187836 */ /* 0x040fe40000000000 */
[----:B------:R-:W-:-:S03]  /*10db0*/  VIADD R26, R26, 0x6 ;  /* 0x000000061a1a7836 */ /* 0x000fc60000000000 */
[----:B------:R-:W-:Y:S02]  /*10dc0*/  R2UR UR18, R24 ;  /* 0x00000000181272ca */ /* 0x000fe400000e0000 */
[----:B------:R-:W-:Y:S02]  /*10dd0*/  R2UR UR26, R26 ;  /* 0x000000001a1a72ca */ /* 0x000fe400000e0000 */
[----:B------:R-:W-:-:S06]  /*10de0*/  WARPGROUP.ARRIVE ;  /* 0x00000000000079c5 */ /* 0x000fcc0000000000 */
[----:B------:R-:W-:Y:S01]  /*10df0*/  HGMMA.64x128x16.F32 R24, gdesc[UR12], RZ, !UPT, gsb0 ;  /* 0x01e000000c1879f0 */ /* 0x000fe2000c0008ff */
[----:B------:R-:W-:Y:S02]  /*10e00*/  R2UR UR20, R156 ;  /* 0x000000009c1472ca */ /* 0x000fe400000e0000 */
[----:B------:R-:W-:Y:S01]  /*10e10*/  R2UR UR21, R157 ;  /* 0x000000009d1572ca */ /* 0x000fe200000e0000 */
[----:B------:R-:W-:Y:S02]  /*10e20*/  WARPGROUP.DEPBAR.LE gsb0, 0x0 ;  /* 0x00008000000079c5 */ /* 0x000fe40000010000 */
[----:B------:R-:W-:Y:S01]  /*10e30*/  WARPGROUP.ARRIVE ;  /* 0x00000000000079c5 */ /* 0x000fe20000000000 */
[----:B--2---:R-:W-:Y:S02]  /*10e40*/  R2UR UR16, R14 ;  /* 0x000000000e1072ca */ /* 0x004fe400000e0000 */
        /* <DEDUP_REMOVED lines=14> */
.L_x_13635:
[----:B------:R-:W-:Y:S01]  /*10f30*/  SHF.L.U32 R5, R8, 0x1f, RZ ;  /* 0x0000001f08057819 */ /* 0x000fe200000006ff */
[----:B------:R-:W-:-:S04]  /*10f40*/  IMAD R8, R20, 0x8, R2 ;  /* 0x0000000814087824 */ /* 0x000fc800078e0202 */
[----:B------:R0:W1:Y:S01]  /*10f50*/  SYNCS.PHASECHK.TRANS64.TRYWAIT P2, [R8+URZ+0x16850], R5 ;  /* 0x01685005080075a7 */ /* 0x000062000804017f */
[----:B------:R-:W-:Y:S05]  /*10f60*/  @!P0 BRA `(.L_x_13636) ;  /* 0x0000000000048947 */ /* 0x000fea0003800000 */
[----:B------:R-:W-:Y:S01]  /*10f70*/  BPT.TRAP 0x1 ;  /* 0x000000040000795c */ /* 0x000fe20000300000 */
.L_x_13636:
[----:B-1----:R-:W-:Y:S05]  /*10f80*/  @P2 BRA `(.L_x_13634) ;  /* 0x0000000000082947 */ /* 0x002fea0003800000 */
[----:B------:R-:W1:Y:S02]  /*10f90*/  SYNCS.PHASECHK.TRANS64.TRYWAIT P2, [R8+URZ+0x16850], R5 ;  /* 0x01685005080075a7 */ /* 0x000e64000804017f */
[----:B-1----:R-:W-:Y:S05]  /*10fa0*/  @!P2 BRA `(.L_x_13637) ;  /* 0x000001100018a947 */ /* 0x002fea0003800000 */
.L_x_13634:
[----:B01----:R-:W-:Y:S01]  /*10fb0*/  VIADD R5, R2, 0x400 ;  /* 0x0000040002057836 */ /* 0x003fe20000000000 */
[----:B------:R-:W-:Y:S05]  /*10fc0*/  WARPSYNC.ALL ;  /* 0x0000000000007948 */ /* 0x000fea0003800000 */
[----:B------:R-:W-:-:S04]  /*10fd0*/  SHF.R.U32.HI R5, RZ, 0x4, R5 ;  /* 0x00000004ff057819 */ /* 0x000fc80000011605 */
        /* <DEDUP_REMOVED lines=21> */
[----:B------:R-:W-:Y:S01]  /*11130*/  HGMMA.64x64x16.F32 R88, R148, gdesc[UR12].tnspB, R88, gsb0 ;  /* 0x40e0000c94587df0 */ /* 0x000fe20008000858 */
        /* <DEDUP_REMOVED lines=10> */
[----:B------:R-:W-:-:S02]  /*111e0*/  MOV R45, 0x40000040 ;  /* 0x40000040002d7802 */ /* 0x000fc40000000f00 */
[----:B------:R-:W-:Y:S08]  /*111f0*/  MUFU.TANH R21, R21 ;  /* 0x0000001500157308 */ /* 0x000ff00000002400 */
[----:B------:R-:W-:Y:S08]  /*11200*/  MUFU.TANH R28, R28 ;  /* 0x0000001c001c7308 */ /* 0x000ff00000002400 */
[----:B------:R-:W-:Y:S08]  /*11210*/  MUFU.TANH R29, R29 ;  /* 0x0000001d001d7308 */ /* 0x000ff00000002400 */
[----:B------:R-:W-:Y:S08]  /*11220*/  MUFU.TANH R33, R33 ;  /* 0x0000002100217308 */ /* 0x000ff00000002400 */
[----:B------:R-:W-:Y:S01]  /*11230*/  MUFU.TANH R53, R53 ;  /* 0x0000003500357308 */ /* 0x000fe20000002400 */
[----:B------:R-:W-:-:S02]  /*11240*/  WARPGROUP.DEPBAR.LE gsb0, 0x0 ;  /* 0x00008000000079c5 */ /* 0x000fc40000010000 */
[----:B------:R-:W-:-:S05]  /*11250*/  WARPGROUP.ARRIVE ;  /* 0x00000000000079c5 */ /* 0x000fca0000000000 */
[----:B------:R0:W-:Y:S01]  /*11260*/  MUFU.TANH R151, R35 ;  /* 0x0000002300977308 */ /* 0x0001e20000002400 */
[----:B------:R-:W-:Y:S01]  /*11270*/  FMUL.FTZ R149, R47, UR7 ;  /* 0x000000072f957c20 */ /* 0x000fe20008410000 */
[----:B------:R-:W-:Y:S01]  /*11280*/  FMUL.FTZ R47, R69, UR7 ;  /* 0x00000007452f7c20 */ /* 0x000fe20008410000 */
[----:B------:R-:W-:Y:S01]  /*11290*/  HGMMA.64x64x16.F32 R88, R144, gdesc[UR12].tnspB, R88, gsb0 ;  /* 0x40e0000c90587df0 */ /* 0x000fe20008000858 */
[----:B------:R-:W-:Y:S01]  /*112a0*/  R2UR UR14, R14 ;  /* 0x000000000e0e72ca */ /* 0x000fe200000e0000 */
[----:B------:R-:W-:Y:S01]  /*112b0*/  VIADD R14, R8, 0x180 ;  /* 0x00000180080e7836 */ /* 0x000fe20000000000 */
[----:B------:R-:W-:Y:S01]  /*112c0*/  R2UR UR15, R15 ;  /* 0x000000000f0f72ca */ /* 0x000fe200000e0000 */
[----:B------:R-:W-:Y:S01]  /*112d0*/  IMAD.MOV.U32 R15, RZ, RZ, 0x40000040 ;  /* 0x40000040ff0f7424 */ /* 0x000fe200078e00ff */
[----:B------:R1:W-:Y:S01]  /*112e0*/  MUFU.TANH R150, R26 ;  /* 0x0000001a00967308 */ /* 0x0003e20000002400 */
[----:B0-----:R-:W-:Y:S01]  /*112f0*/  FMUL.FTZ R35, R58, UR7 ;  /* 0x000000073a237c20 */ /* 0x001fe20008410000 */
[----:B------:R-:W-:Y:S01]  /*11300*/  FMUL.FTZ R58, R67, UR7 ;  /* 0x00000007433a7c20 */ /* 0x000fe20008410000 */
[----:B------:R-:W-:-:S05]  /*11310*/  FMUL.FTZ R67, R86, UR7 ;  /* 0x0000000756437c20 */ /* 0x000fca0008410000 */
[----:B------:R0:W2:Y:S01]  /*11320*/  MUFU.TANH R148, R27 ;  /* 0x0000001b00947308 */ /* 0x0000a20000002400 */
[----:B-1----:R-:W-:Y:S01]  /*11330*/  FMUL.FTZ R26, R40, UR7 ;  /* 0x00000007281a7c20 */ /* 0x002fe20008410000 */
[----:B------:R-:W-:Y:S01]  /*11340*/  FMUL.FTZ R40, R61, UR7 ;  /* 0x000000073d287c20 */ /* 0x000fe20008410000 */
[----:B------:R-:W-:-:S05]  /*11350*/  FMUL.FTZ R61, R74, UR7 ;  /* 0x000000074a3d7c20 */ /* 0x000fca0008410000 */
[----:B------:R-:W-:Y:S01]  /*11360*/  MUFU.TANH R26, R26 ;  /* 0x0000001a001a7308 */ /* 0x000fe20000002400 */
[----:B0-----:R-:W-:-:S07]  /*11370*/  FMUL.FTZ R27, R41, UR7 ;  /* 0x00000007291b7c20 */ /* 0x001fce0008410000 */
[----:B------:R-:W-:Y:S01]  /*11380*/  MUFU.TANH R27, R27 ;  /* 0x0000001b001b7308 */ /* 0x000fe20000002400 */
[----:B--2---:R-:W-:-:S07]  /*11390*/  IMAD.MOV.U32 R81, RZ, RZ, R148 ;  /* 0x000000ffff517224 */ /* 0x004fce00078e0094 */
[----:B------:R-:W-:Y:S08]  /*113a0*/  MUFU.TANH R41, R42 ;  /* 0x0000002a00297308 */ /* 0x000ff00000002400 */
[----:B------:R0:W-:Y:S08]  /*113b0*/  MUFU.TANH R42, R43 ;  /* 0x0000002b002a7308 */ /* 0x0001f00000002400 */
[----:B------:R-:W-:Y:S01]  /*113c0*/  MUFU.TANH R40, R40 ;  /* 0x0000002800287308 */ /* 0x000fe20000002400 */
[----:B0-----:R-:W-:Y:S01]  /*113d0*/  FMUL.FTZ R43, R65, UR7 ;  /* 0x00000007412b7c20 */ /* 0x001fe20008410000 */
[----:B------:R-:W-:-:S06]  /*113e0*/  FMUL.FTZ R65, R82, UR7 ;  /* 0x0000000752417c20 */ /* 0x000fcc0008410000 */
[----:B------:R-:W-:Y:S08]  /*113f0*/  MUFU.TANH R43, R43 ;  /* 0x0000002b002b7308 */ /* 0x000ff00000002400 */
[----:B------:R-:W-:Y:S08]  /*11400*/  MUFU.TANH R47, R47 ;  /* 0x0000002f002f7308 */ /* 0x000ff00000002400 */
[----:B------:R-:W-:Y:S01]  /*11410*/  MUFU.TANH R149, R149 ;  /* 0x0000009500957308 */ /* 0x000fe20000002400 */
[----:B------:R-:W-:-:S02]  /*11420*/  WARPGROUP.DEPBAR.LE gsb0, 0x0 ;  /* 0x00008000000079c5 */ /* 0x000fc40000010000 */
[----:B------:R-:W-:-:S05]  /*11430*/  WARPGROUP.ARRIVE ;  /* 0x00000000000079c5 */ /* 0x000fca0000000000 */
[----:B------:R0:W-:Y:S01]  /*11440*/  MUFU.TANH R147, R39 ;  /* 0x0000002700937308 */ /* 0x0001e20000002400 */
[----:B------:R-:W-:Y:S01]  /*11450*/  HGMMA.64x64x16.F32 R88, R140, gdesc[UR12].tnspB, R88, gsb0 ;  /* 0x40e0000c8c587df0 */ /* 0x000fe20008000858 */
[----:B------:R-:W-:Y:S02]  /*11460*/  R2UR UR14, R14 ;  /* 0x000000000e0e72ca */ /* 0x000fe400000e0000 */
[----:B------:R-:W-:Y:S01]  /*11470*/  R2UR UR15, R15 ;  /* 0x000000000f0f72ca */ /* 0x000fe200000e0000 */
[----:B------:R-:W-:Y:S01]  /*11480*/  FMUL.FTZ R15, R32, UR7 ;  /* 0x00000007200f7c20 */ /* 0x000fe20008410000 */
[----:B------:R-:W-:Y:S01]  /*11490*/  FMUL.FTZ R32, R52, UR7 ;  /* 0x0000000734207c20 */ /* 0x000fe20008410000 */
[----:B------:R-:W-:Y:S01]  /*114a0*/  FMUL.FTZ R52, R80, UR7 ;  /* 0x0000000750347c20 */ /* 0x000fe20008410000 */
[----:B------:R1:W2:Y:S01]  /*114b0*/  MUFU.TANH R14, R34 ;  /* 0x00000022000e7308 */ /* 0x0002a20000002400 */
[----:B0-----:R-:W-:Y:S02]  /*114c0*/  IMAD.MOV.U32 R39, RZ, RZ, R151 ;  /* 0x000000ffff277224 */ /* 0x001fe400078e0097 */
[----:B------:R-:W-:Y:S01]  /*114d0*/  FMUL.FTZ R151, R46, UR7 ;  /* 0x000000072e977c20 */ /* 0x000fe20008410000 */
[----:B------:R-:W-:Y:S01]  /*114e0*/  FMUL.FTZ R46, R68, UR7 ;  /* 0x00000007442e7c20 */ /* 0x000fe20008410000 */
[----:B------:R-:W-:Y:S01]  /*114f0*/  FMUL.FTZ R68, R87, UR7 ;  /* 0x0000000757447c20 */ /* 0x000fe20008410000 */
[----:B------:R-:W-:-:S02]  /*11500*/  IMAD.MOV.U32 R44, RZ, RZ, R39 ;  /* 0x000000ffff2c7224 */ /* 0x000fc400078e0027 */
[----:B------:R-:W-:Y:S01]  /*11510*/  MUFU.TANH R15, R15 ;  /* 0x0000000f000f7308 */ /* 0x000fe20000002400 */
[----:B-1----:R-:W-:Y:S01]  /*11520*/  FMUL.FTZ R34, R56, UR7 ;  /* 0x0000000738227c20 */ /* 0x002fe20008410000 */
[----:B------:R-:W-:Y:S01]  /*11530*/  FMUL.FTZ R56, R63, UR7 ;  /* 0x000000073f387c20 */ /* 0x000fe20008410000 */
[----:B------:R-:W-:-:S05]  /*11540*/  FMUL.FTZ R63, R78, UR7 ;  /* 0x000000074e3f7c20 */ /* 0x000fca0008410000 */
[----:B------:R0:W1:Y:S01]  /*11550*/  MUFU.TANH R146, R30 ;  /* 0x0000001e00927308 */ /* 0x0000620000002400 */
[----:B--2---:R-:W-:-:S07]  /*11560*/  IMAD.MOV.U32 R39, RZ, RZ, R14 ;  /* 0x000000ffff277224 */ /* 0x004fce00078e000e */
[----:B------:R2:W-:Y:S01]  /*11570*/  MUFU.TANH R144, R31 ;  /* 0x0000001f00907308 */ /* 0x0005e20000002400 */
[----:B0-----:R-:W-:Y:S01]  /*11580*/  FMUL.FTZ R30, R48, UR7 ;  /* 0x00000007301e7c20 */ /* 0x001fe20008410000 */
[----:B------:R-:W-:Y:S01]  /*11590*/  MOV R48, R147 ;  /* 0x0000009300307202 */ /* 0x000fe20000000f00 */
[----:B------:R-:W-:Y:S01]  /*115a0*/  FMUL.FTZ R147, R50, UR7 ;  /* 0x0000000732937c20 */ /* 0x000fe20008410000 */
[----:B------:R-:W-:Y:S01]  /*115b0*/  FMUL.FTZ R50, R76, UR7 ;  /* 0x000000074c327c20 */ /* 0x000fe20008410000 */
[----:B------:R-:W-:Y:S02]  /*115c0*/  IMAD.MOV.U32 R76, RZ, RZ, R39 ;  /* 0x000000ffff4c7224 */ /* 0x000fe400078e0027 */
[----:B------:R-:W-:Y:S01]  /*115d0*/  IMAD.MOV.U32 R69, RZ, RZ, R48 ;  /* 0x000000ffff457224 */ /* 0x000fe200078e0030 */
[----:B------:R-:W-:Y:S01]  /*115e0*/  MUFU.TANH R30, R30 ;  /* 0x0000001e001e7308 */ /* 0x000fe20000002400 */
[----:B--2---:R-:W-:Y:S01]  /*115f0*/  FMUL.FTZ R31, R49, UR7 ;  /* 0x00000007311f7c20 */ /* 0x004fe20008410000 */
[----:B------:R-:W-:Y:S01]  /*11600*/  FMUL.FTZ R48, R72, UR7 ;  /* 0x0000000748307c20 */ /* 0x000fe20008410000 */
[----:B-1----:R-:W-:-:S05]  /*11610*/  IMAD.MOV.U32 R80, RZ, RZ, R146 ;  /* 0x000000ffff507224 */ /* 0x002fca00078e0092 */
[----:B------:R-:W-:Y:S08]  /*11620*/  MUFU.TANH R31, R31 ;  /* 0x0000001f001f7308 */ /* 0x000ff00000002400 */
[----:B------:R-:W-:Y:S08]  /*11630*/  MUFU.TANH R32, R32 ;  /* 0x0000002000207308 */ /* 0x000ff00000002400 */
[----:B------:R-:W-:Y:S08]  /*11640*/  MUFU.TANH R34, R34 ;  /* 0x0000002200227308 */ /* 0x000ff00000002400 */
[----:B------:R0:W1:Y:S01]  /*11650*/  MUFU.TANH R145, R38 ;  /* 0x0000002600917308 */ /* 0x0000620000002400 */
[----:B------:R-:W-:-:S02]  /*11660*/  WARPGROUP.DEPBAR.LE gsb0, 0x0 ;  /* 0x00008000000079c5 */ /* 0x000fc40000010000 */
[----:B------:R-:W-:Y:S01]  /*11670*/  FMUL.FTZ R142, R24, UR7 ;  /* 0x00000007188e7c20 */ /* 0x000fe20008410000 */
[----:B------:R-:W-:Y:S01]  /*11680*/  FMUL.FTZ R140, R25, UR7 ;  /* 0x00000007198c7c20 */ /* 0x000fe20008410000 */
[----:B------:R-:W-:Y:S01]  /*11690*/  WARPGROUP.ARRIVE ;  /* 0x00000000000079c5 */ /* 0x000fe20000000000 */
[----:B------:R-:W-:Y:S01]  /*116a0*/  FMUL.FTZ R24, R36, UR7 ;  /* 0x0000000724187c20 */ /* 0x000fe20008410000 */
[----:B------:R-:W-:Y:S01]  /*116b0*/  FMUL.FTZ R25, R37, UR7 ;  /* 0x0000000725197c20 */ /* 0x000fe20008410000 */
[----:B------:R-:W-:Y:S01]  /*116c0*/  FMUL.FTZ R36, R57, UR7 ;  /* 0x0000000739247c20 */ /* 0x000fe20008410000 */
[----:B------:R-:W2:Y:S01]  /*116d0*/  MUFU.TANH R142, R142 ;  /* 0x0000008e008e7308 */ /* 0x000ea20000002400 */
[----:B0-----:R-:W-:Y:S01]  /*116e0*/  FMUL.FTZ R38, R60, UR7 ;  /* 0x000000073c267c20 */ /* 0x001fe20008410000 */
[----:B------:R-:W-:Y:S01]  /*116f0*/  HGMMA.64x64x16.F32 R88, R136, gdesc[UR12].tnspB, R88, gsb0 ;  /* 0x40e0000c88587df0 */ /* 0x000fe20008000858 */
[----:B-1----:R-:W-:Y:S02]  /*11700*/  IMAD.MOV.U32 R49, RZ, RZ, R145 ;  /* 0x000000ffff317224 */ /* 0x002fe400078e0091 */
[----:B------:R-:W-:Y:S01]  /*11710*/  FMUL.FTZ R145, R51, UR7 ;  /* 0x0000000733917c20 */ /* 0x000fe20008410000 */
[----:B------:R-:W-:Y:S01]  /*11720*/  FMUL.FTZ R51, R77, UR7 ;  /* 0x000000074d337c20 */ /* 0x000fe20008410000 */
[----:B------:R-:W-:Y:S01]  /*11730*/  FMUL.FTZ R141, R55, UR7 ;  /* 0x00000007378d7c20 */ /* 0x000fe20008410000 */
[----:B------:R-:W-:Y:S01]  /*11740*/  IMAD.MOV.U32 R72, RZ, RZ, R49 ;  /* 0x000000ffff487224 */ /* 0x000fe200078e0031 */
[----:B------:R-:W0:Y:S01]  /*11750*/  MUFU.TANH R140, R140 ;  /* 0x0000008c008c7308 */ /* 0x000e220000002400 */
[----:B------:R-:W-:Y:S01]  /*11760*/  FMUL.FTZ R49, R73, UR7 ;  /* 0x0000000749317c20 */ /* 0x000fe20008410000 */
[----:B------:R-:W-:Y:S01]  /*11770*/  FMUL.FTZ R55, R84, UR7 ;  /* 0x0000000754377c20 */ /* 0x000fe20008410000 */
[----:B------:R-:W-:Y:S01]  /*11780*/  FMUL.FTZ R143, R54, UR7 ;  /* 0x00000007368f7c20 */ /* 0x000fe20008410000 */
[----:B------:R-:W-:Y:S01]  /*11790*/  FMUL.FTZ R54, R85, UR7 ;  /* 0x0000000755367c20 */ /* 0x000fe20008410000 */
[----:B------:R-:W-:-:S02]  /*117a0*/  IMAD.MOV.U32 R73, RZ, RZ, R44 ;  /* 0x000000ffff497224 */ /* 0x000fc400078e002c */
[----:B------:R-:W-:Y:S01]  /*117b0*/  FMUL.FTZ R37, R59, UR7 ;  /* 0x000000073b257c20 */ /* 0x000fe20008410000 */
[----:B------:R-:W-:Y:S01]  /*117c0*/  FMUL.FTZ R59, R70, UR7 ;  /* 0x00000007463b7c20 */ /* 0x000fe20008410000 */
[----:B------:R-:W1:Y:S01]  /*117d0*/  MUFU.TANH R24, R24 ;  /* 0x0000001800187308 */ /* 0x000e620000002400 */
[----:B--2---:R-:W-:Y:S01]  /*117e0*/  FMNMX.FTZ R14, R142, R12, !PT ;  /* 0x0000000c8e0e7209 */ /* 0x004fe20007810000 */
[----:B------:R-:W-:Y:S01]  /*117f0*/  IMAD.MOV.U32 R84, RZ, RZ, R150 ;  /* 0x000000ffff547224 */ /* 0x000fe200078e0096 */
[----:B------:R-:W-:Y:S01]  /*11800*/  R2UR UR15, R45 ;  /* 0x000000002d0f72ca */ /* 0x000fe200000e0000 */
[----:B------:R-:W-:Y:S02]  /*11810*/  IMAD.MOV.U32 R77, RZ, RZ, R144 ;  /* 0x000000ffff4d7224 */ /* 0x000fe400078e0090 */
        /* <DEDUP_REMOVED lines=10> */
[----:B------:R-:W-:-:S04]  /*118c0*/  FMNMX.FTZ R14, R21, R14, !PT ;  /* 0x0000000e150e7209 */ /* 0x000fc80007810000 */
[----:B-1----:R-:W-:-:S03]  /*118d0*/  FMNMX.FTZ R14, R24, R14, !PT ;  /* 0x0000000e180e7209 */ /* 0x002fc60007810000 */
[----:B------:R-:W-:Y:S01]  /*118e0*/  MUFU.TANH R46, R46 ;  /* 0x0000002e002e7308 */ /* 0x000fe20000002400 */
[----:B--2---:R-:W-:-:S04]  /*118f0*/  FMNMX.FTZ R14, R25, R14, !PT ;  /* 0x0000000e190e7209 */ /* 0x004fc80007810000 */
        /* <DEDUP_REMOVED lines=9> */
[----:B------:R-:W-:Y:S01]  /*11990*/  FMNMX.FTZ R14, R32, R14, !PT ;  /* 0x0000000e200e7209 */ /* 0x000fe20007810000 */
[----:B------:R-:W-:Y:S02]  /*119a0*/  WARPGROUP.DEPBAR.LE gsb0, 0x0 ;  /* 0x00008000000079c5 */ /* 0x000fe40000010000 */
[----:B------:R-:W-:Y:S02]  /*119b0*/  IMAD.MOV.U32 R139, RZ, RZ, R42 ;  /* 0x000000ffff8b7224 */ /* 0x000fe400078e002a */
[----:B------:R-:W-:Y:S01]  /*119c0*/  FMUL.FTZ R42, R64, UR7 ;  /* 0x00000007402a7c20 */ /* 0x000fe20008410000 */
[----:B------:R-:W-:Y:S01]  /*119d0*/  FMNMX.FTZ R14, R33, R14, !PT ;  /* 0x0000000e210e7209 */ /* 0x000fe20007810000 */
[----:B------:R-:W-:Y:S01]  /*119e0*/  MUFU.TANH R51, R51 ;  /* 0x0000003300337308 */ /* 0x000fe20000002400 */
[----:B------:R-:W-:Y:S02]  /*119f0*/  IMAD.MOV.U32 R137, RZ, RZ, R41 ;  /* 0x000000ffff897224 */ /* 0x000fe400078e0029 */
[----:B------:R-:W-:Y:S01]  /*11a00*/  FMUL.FTZ R41, R62, UR7 ;  /* 0x000000073e297c20 */ /* 0x000fe20008410000 */
[----:B------:R-:W-:Y:S01]  /*11a10*/  FMNMX.FTZ R14, R34, R14, !PT ;  /* 0x0000000e220e7209 */ /* 0x000fe20007810000 */
[----:B------:R-:W-:Y:S01]  /*11a20*/  WARPGROUP.ARRIVE ;  /* 0x00000000000079c5 */ /* 0x000fe20000000000 */
[----:B------:R-:W-:Y:S01]  /*11a30*/  FMUL.FTZ R62, R75, UR7 ;  /* 0x000000074b3e7c20 */ /* 0x000fe20008410000 */
[----:B------:R-:W-:Y:S01]  /*11a40*/  FMUL.FTZ R64, R79, UR7 ;  /* 0x000000074f407c20 */ /* 0x000fe20008410000 */
[----:B0-----:R-:W-:Y:S01]  /*11a50*/  FMNMX.FTZ R14, R36, R14, !PT ;  /* 0x0000000e240e7209 */ /* 0x001fe20007810000 */
[----:B------:R-:W0:Y:S03]  /*11a60*/  MUFU.TANH R42, R42 ;  /* 0x0000002a002a7308 */ /* 0x000e260000002400 */
[----:B---3--:R-:W-:-:S04]  /*11a70*/  FMNMX.FTZ R14, R38, R14, !PT ;  /* 0x0000000e260e7209 */ /* 0x008fc80007810000 */
[----:B------:R-:W-:Y:S01]  /*11a80*/  FMNMX.FTZ R14, R40, R14, !PT ;  /* 0x0000000e280e7209 */ /* 0x000fe20007810000 */
[----:B------:R-:W1:Y:S08]  /*11a90*/  MUFU.TANH R52, R52 ;  /* 0x0000003400347308 */ /* 0x000e700000002400 */
        /* <DEDUP_REMOVED lines=12> */
[----:B------:R-:W5:Y:S01]  /*11b60*/  MUFU.TANH R145, R145 ;  /* 0x0000009100917308 */ /* 0x000f620000002400 */
[----:B-1----:R-:W-:-:S04]  /*11b70*/  FMNMX.FTZ R14, R52, R14, !PT ;  /* 0x0000000e340e7209 */ /* 0x002fc80007810000 */
[----:B------:R-:W-:-:S03]  /*11b80*/  FMNMX.FTZ R14, R53, R14, !PT ;  /* 0x0000000e350e7209 */ /* 0x000fc60007810000 */
[----:B------:R-:W1:Y:S01]  /*11b90*/  MUFU.TANH R143, R143 ;  /* 0x0000008f008f7308 */ /* 0x000e620000002400 */
[----:B--2---:R-:W-:-:S04]  /*11ba0*/  FMNMX.FTZ R14, R55, R14, !PT ;  /* 0x0000000e370e7209 */ /* 0x004fc80007810000 */
[----:B0-----:R-:W-:-:S03]  /*11bb0*/  FMNMX.FTZ R14, R54, R14, !PT ;  /* 0x0000000e360e7209 */ /* 0x001fc60007810000 */
[----:B------:R-:W0:Y:S02]  /*11bc0*/  MUFU.TANH R141, R141 ;  /* 0x0000008d008d7308 */ /* 0x000e240000002400 */
[----:B------:R-:W2:Y:S06]  /*11bd0*/  SHFL.BFLY PT, R39, R14, 0x2, 0x1f ;  /* 0x0c401f000e277f89 */ /* 0x000eac00000e0000 */
[----:B------:R-:W0:Y:S08]  /*11be0*/  MUFU.TANH R35, R35 ;  /* 0x0000002300237308 */ /* 0x000e300000002400 */
[----:B------:R-:W0:Y:S08]  /*11bf0*/  MUFU.TANH R37, R37 ;  /* 0x0000002500257308 */ /* 0x000e300000002400 */
[----:B------:R-:W0:Y:S01]  /*11c00*/  MUFU.TANH R41, R41 ;  /* 0x0000002900297308 */ /* 0x000e220000002400 */
[----:B--2---:R-:W-:-:S02]  /*11c10*/  FMNMX.FTZ R14, R14, R39, !PT ;  /* 0x000000270e0e7209 */ /* 0x004fc40007810000 */
[----:B------:R-:W2:Y:S03]  /*11c20*/  LDC R39, c[0x0][0x988] ;  /* 0x00026200ff277b82 */ /* 0x000ea60000000800 */
[----:B------:R-:W3:Y:S02]  /*11c30*/  SHFL.BFLY PT, R44, R14, 0x1, 0x1f ;  /* 0x0c201f000e2c7f89 */ /* 0x000ee400000e0000 */
[----:B------:R-:W0:Y:S08]  /*11c40*/  MUFU.TANH R56, R56 ;  /* 0x0000003800387308 */ /* 0x000e300000002400 */
[----:B------:R-:W0:Y:S08]  /*11c50*/  MUFU.TANH R57, R57 ;  /* 0x0000003900397308 */ /* 0x000e300000002400 */
[----:B------:R-:W0:Y:S01]  /*11c60*/  MUFU.TANH R58, R58 ;  /* 0x0000003a003a7308 */ /* 0x000e220000002400 */
[----:B---3--:R-:W-:Y:S01]  /*11c70*/  FMNMX.FTZ R14, R14, R44, !PT ;  /* 0x0000002c0e0e7209 */ /* 0x008fe20007810000 */
[----:B------:R-:W-:-:S06]  /*11c80*/  VIADD R44, R8, 0x200 ;  /* 0x00000200082c7836 */ /* 0x000fcc0000000000 */
[----:B------:R-:W3:Y:S01]  /*11c90*/  MUFU.TANH R59, R59 ;  /* 0x0000003b003b7308 */ /* 0x000ee20000002400 */
[-C--:B--2---:R-:W-:Y:S01]  /*11ca0*/  FMUL.FTZ R70, R14, R39.reuse ;  /* 0x000000270e467220 */ /* 0x084fe20000410000 */
[----:B------:R-:W-:Y:S01]  /*11cb0*/  R2UR UR14, R44 ;  /* 0x000000002c0e72ca */ /* 0x000fe200000e0000 */
[----:B------:R-:W-:Y:S02]  /*11cc0*/  FADD.FTZ R12, -R14, R12 ;  /* 0x0000000c0e0c7221 */ /* 0x000fe40000010100 */
[--C-:B------:R-:W-:Y:S01]  /*11cd0*/  FFMA.FTZ R150, R5, R39, -R70.reuse ;  /* 0x0000002705967223 */ /* 0x100fe20000010846 */
[----:B------:R-:W-:Y:S02]  /*11ce0*/  FMNMX.FTZ R5, R84, R13, !PT ;  /* 0x0000000d54057209 */ /* 0x000fe40007810000 */
[----:B------:R-:W2:Y:S01]  /*11cf0*/  MUFU.TANH R60, R60 ;  /* 0x0000003c003c7308 */ /* 0x000ea20000002400 */
[-CC-:B------:R-:W-:Y:S01]  /*11d00*/  FFMA.FTZ R45, R9, R39.reuse, -R70.reuse ;  /* 0x00000027092d7223 */ /* 0x180fe20000010846 */
[--C-:B------:R-:W-:Y:S01]  /*11d10*/  FFMA.FTZ R9, R21, R39, -R70.reuse ;  /* 0x0000002715097223 */ /* 0x100fe20000010846 */
[----:B------:R-:W-:Y:S01]  /*11d20*/  FMNMX.FTZ R5, R81, R5, !PT ;  /* 0x0000000551057209 */ /* 0x000fe20007810000 */
[-CC-:B------:R-:W-:Y:S01]  /*11d30*/  FFMA.FTZ R146, R24, R39.reuse, -R70.reuse ;  /* 0x0000002718927223 */ /* 0x180fe20000010846 */
[--C-:B------:R-:W-:Y:S01]  /*11d40*/  FFMA.FTZ R21, R25, R39, -R70.reuse ;  /* 0x0000002719157223 */ /* 0x100fe20000010846 */
[----:B------:R-:W-:Y:S01]  /*11d50*/  VIADD R24, R8, 0x280 ;  /* 0x0000028008187836 */ /* 0x000fe20000000000 */
[----:B------:R-:W-:Y:S01]  /*11d60*/  FMNMX.FTZ R5, R80, R5, !PT ;  /* 0x0000000550057209 */ /* 0x000fe20007810000 */
[----:B------:R-:W-:Y:S01]  /*11d70*/  HGMMA.64x64x16.F32 R88, R132, gdesc[UR12].tnspB, R88, gsb0 ;  /* 0x40e0000c84587df0 */ /* 0x000fe20008000858 */
[----:B------:R-:W2:Y:S01]  /*11d80*/  MUFU.TANH R61, R61 ;  /* 0x0000003d003d7308 */ /* 0x000ea20000002400 */
[----:B------:R-:W-:Y:S01]  /*11d90*/  IMAD.MOV.U32 R25, RZ, RZ, 0x40000040 ;  /* 0x40000040ff197424 */ /* 0x000fe200078e00ff */
[----:B------:R-:W-:Y:S01]  /*11da0*/  FMNMX.FTZ R5, R77, R5, !PT ;  /* 0x000000054d057209 */ /* 0x000fe20007810000 */
[-CC-:B------:R-:W-:Y:S01]  /*11db0*/  FFMA.FTZ R148, R140, R39.reuse, -R70.reuse ;  /* 0x000000278c947223 */ /* 0x180fe20000010846 */
[----:B------:R-:W-:Y:S01]  /*11dc0*/  R2UR UR14, R24 ;  /* 0x00000000180e72ca */ /* 0x000fe200000e0000 */
[--C-:B------:R-:W-:Y:S01]  /*11dd0*/  FFMA.FTZ R140, R26, R39, -R70.reuse ;  /* 0x000000271a8c7223 */ /* 0x100fe20000010846 */
[----:B------:R-:W-:Y:S01]  /*11de0*/  FMNMX.FTZ R5, R76, R5, !PT ;  /* 0x000000054c057209 */ /* 0x000fe20007810000 */
[-CC-:B------:R-:W-:Y:S01]  /*11df0*/  FFMA.FTZ R26, R27, R39.reuse, -R70.reuse ;  /* 0x000000271b1a7223 */ /* 0x180fe20000010846 */
[----:B------:R-:W2:Y:S01]  /*11e00*/  MUFU.TANH R62, R62 ;  /* 0x0000003e003e7308 */ /* 0x000ea20000002400 */
[----:B------:R-:W-:Y:S01]  /*11e10*/  R2UR UR15, R25 ;  /* 0x00000000190f72ca */ /* 0x000fe200000e0000 */
[--C-:B------:R-:W-:Y:S01]  /*11e20*/  FFMA.FTZ R27, R31, R39, -R70.reuse ;  /* 0x000000271f1b7223 */ /* 0x100fe20000010846 */
[----:B------:R-:W-:Y:S01]  /*11e30*/  FMNMX.FTZ R5, R73, R5, !PT ;  /* 0x0000000549057209 */ /* 0x000fe20007810000 */
[-CC-:B------:R-:W-:Y:S01]  /*11e40*/  FFMA.FTZ R31, R40, R39.reuse, -R70.reuse ;  /* 0x00000027281f7223 */ /* 0x180fe20000010846 */
[-CC-:B------:R-:W-:Y:S01]  /*11e50*/  FFMA.FTZ R40, R50, R39.reuse, -R70.reuse ;  /* 0x0000002732287223 */ /* 0x180fe20000010846 */
[--C-:B------:R-:W-:Y:S01]  /*11e60*/  FFMA.FTZ R54, R54, R39, -R70.reuse ;  /* 0x0000002736367223 */ /* 0x100fe20000010846 */
[----:B------:R-:W-:Y:S01]  /*11e70*/  FMNMX.FTZ R5, R72, R5, !PT ;  /* 0x0000000548057209 */ /* 0x000fe20007810000 */
[----:B------:R-:W2:Y:S01]  /*11e80*/  MUFU.TANH R63, R63 ;  /* 0x0000003f003f7308 */ /* 0x000ea20000002400 */
[-CC-:B------:R-:W-:Y:S01]  /*11e90*/  FFMA.FTZ R136, R30, R39.reuse, -R70.reuse ;  /* 0x000000271e887223 */ /* 0x180fe20000010846 */
[--C-:B------:R-:W-:Y:S01]  /*11ea0*/  FFMA.FTZ R30, R36, R39, -R70.reuse ;  /* 0x00000027241e7223 */ /* 0x100fe20000010846 */
[----:B------:R-:W-:Y:S01]  /*11eb0*/  FMNMX.FTZ R5, R69, R5, !PT ;  /* 0x0000000545057209 */ /* 0x000fe20007810000 */
[----:B------:R-:W-:Y:S01]  /*11ec0*/  FFMA.FTZ R36, R48, R39, -R70 ;  /* 0x0000002730247223 */ /* 0x000fe20000010846 */
[----:B------:R-:W-:-:S02]  /*11ed0*/  IMAD.MOV.U32 R25, RZ, RZ, 0x40000040 ;  /* 0x40000040ff197424 */ /* 0x000fc400078e00ff */
[--C-:B------:R-:W-:Y:S01]  /*11ee0*/  FFMA.FTZ R44, R142, R39, -R70.reuse ;  /* 0x000000278e2c7223 */ /* 0x100fe20000010846 */
[----:B------:R-:W-:Y:S01]  /*11ef0*/  FMNMX.FTZ R5, R137, R5, !PT ;  /* 0x0000000589057209 */ /* 0x000fe20007810000 */
[----:B------:R-:W2:Y:S01]  /*11f00*/  MUFU.TANH R64, R64 ;  /* 0x0000004000407308 */ /* 0x000ea20000002400 */
[-CC-:B------:R-:W-:Y:S01]  /*11f10*/  FFMA.FTZ R142, R28, R39.reuse, -R70.reuse ;  /* 0x000000271c8e7223 */ /* 0x180fe20000010846 */
[--C-:B------:R-:W-:Y:S01]  /*11f20*/  FFMA.FTZ R28, R33, R39, -R70.reuse ;  /* 0x00000027211c7223 */ /* 0x100fe20000010846 */
[----:B------:R-:W-:Y:S01]  /*11f30*/  FMNMX.FTZ R5, R139, R5, !PT ;  /* 0x000000058b057209 */ /* 0x000fe20007810000 */
[-CC-:B------:R-:W-:Y:S01]  /*11f40*/  FFMA.FTZ R33, R46, R39.reuse, -R70.reuse ;  /* 0x000000272e217223 */ /* 0x180fe20000010846 */
[-CC-:B------:R-:W-:Y:S01]  /*11f50*/  FFMA.FTZ R46, R53, R39.reuse, -R70.reuse ;  /* 0x00000027352e7223 */ /* 0x180fe20000010846 */
[----:B------:R-:W-:Y:S01]  /*11f60*/  FMUL.FTZ R12, R12, R39 ;  /* 0x000000270c0c7220 */ /* 0x000fe20000410000 */
[----:B------:R-:W-:Y:S01]  /*11f70*/  FMNMX.FTZ R5, R151, R5, !PT ;  /* 0x0000000597057209 */ /* 0x000fe20007810000 */
[----:B------:R-:W2:Y:S01]  /*11f80*/  MUFU.TANH R65, R65 ;  /* 0x0000004100417308 */ /* 0x000ea20000002400 */
[-CC-:B------:R-:W-:Y:S01]  /*11f90*/  FFMA.FTZ R144, R15, R39.reuse, -R70.reuse ;  /* 0x000000270f907223 */ /* 0x180fe20000010846 */
[--C-:B------:R-:W-:Y:S01]  /*11fa0*/  FFMA.FTZ R15, R29, R39, -R70.reuse ;  /* 0x000000271d0f7223 */ /* 0x100fe20000010846 */
[----:B------:R-:W-:Y:S01]  /*11fb0*/  FMNMX.FTZ R5, R149, R5, !PT ;  /* 0x0000000595057209 */ /* 0x000fe20007810000 */
[-CC-:B------:R-:W-:Y:S01]  /*11fc0*/  FFMA.FTZ R29, R42, R39.reuse, -R70.reuse ;  /* 0x000000272a1d7223 */ /* 0x180fe20000010846 */
[-CC-:B------:R-:W-:Y:S01]  /*11fd0*/  FFMA.FTZ R42, R51, R39.reuse, -R70.reuse ;  /* 0x00000027332a7223 */ /* 0x180fe20000010846 */
[--C-:B------:R-:W-:Y:S01]  /*11fe0*/  FFMA.FTZ R138, R32, R39, -R70.reuse ;  /* 0x00000027208a7223 */ /* 0x100fe20000010846 */
[----:B----4-:R-:W-:Y:S01]  /*11ff0*/  FMNMX.FTZ R5, R147, R5, !PT ;  /* 0x0000000593057209 */ /* 0x010fe20007810000 */
[----:B------:R-:W4:Y:S01]  /*12000*/  MUFU.TANH R66, R66 ;  /* 0x0000004200427308 */ /* 0x000f220000002400 */
[-CC-:B------:R-:W-:Y:S01]  /*12010*/  FFMA.FTZ R32, R43, R39.reuse, -R70.reuse ;  /* 0x000000272b207223 */ /* 0x180fe20000010846 */
[----:B------:R-:W-:Y:S01]  /*12020*/  FFMA.FTZ R43, R52, R39, -R70 ;  /* 0x00000027342b7223 */ /* 0x000fe20000010846 */
[----:B-----5:R-:W-:-:S04]  /*12030*/  FMNMX.FTZ R5, R145, R5, !PT ;  /* 0x0000000591057209 */ /* 0x020fc80007810000 */
[----:B-1----:R-:W-:Y:S01]  /*12040*/  FMNMX.FTZ R5, R143, R5, !PT ;  /* 0x000000058f057209 */ /* 0x002fe20007810000 */
[----:B------:R-:W1:Y:S03]  /*12050*/  MUFU.TANH R67, R67 ;  /* 0x0000004300437308 */ /* 0x000e660000002400 */
[----:B0-----:R-:W-:-:S04]  /*12060*/  FMNMX.FTZ R5, R141, R5, !PT ;  /* 0x000000058d057209 */ /* 0x001fc80007810000 */
[----:B------:R-:W-:Y:S01]  /*12070*/  FMNMX.FTZ R5, R35, R5, !PT ;  /* 0x0000000523057209 */ /* 0x000fe20007810000 */
[----:B------:R-:W0:Y:S03]  /*12080*/  MUFU.TANH R68, R68 ;  /* 0x0000004400447308 */ /* 0x000e260000002400 */
[----:B------:R-:W-:-:S04]  /*12090*/  FMNMX.FTZ R5, R37, R5, !PT ;  /* 0x0000000525057209 */ /* 0x000fc80007810000 */
[----:B------:R-:W-:Y:S01]  /*120a0*/  FMNMX.FTZ R5, R41, R5, !PT ;  /* 0x0000000529057209 */ /* 0x000fe20007810000 */
[----:B------:R-:W-:Y:S03]  /*120b0*/  MUFU.EX2 R12, R12 ;  /* 0x0000000c000c7308 */ /* 0x000fe60000000800 */
[----:B------:R-:W-:-:S04]  /*120c0*/  FMNMX.FTZ R5, R56, R5, !PT ;  /* 0x0000000538057209 */ /* 0x000fc80007810000 */
[----:B------:R-:W-:Y:S01]  /*120d0*/  FMNMX.FTZ R5, R57, R5, !PT ;  /* 0x0000000539057209 */ /* 0x000fe20007810000 */
[----:B------:R-:W5:Y:S03]  /*120e0*/  MUFU.EX2 R44, R44 ;  /* 0x0000002c002c7308 */ /* 0x000f660000000800 */
[----:B------:R-:W-:Y:S01]  /*120f0*/  FMNMX.FTZ R5, R58, R5, !PT ;  /* 0x000000053a057209 */ /* 0x000fe20007810000 */
[----:B------:R-:W-:-:S03]  /*12100*/  WARPGROUP.DEPBAR.LE gsb0, 0x0 ;  /* 0x00008000000079c5 */ /* 0x000fc60000010000 */
[----:B---3--:R-:W-:Y:S01]  /*12110*/  FMNMX.FTZ R5, R59, R5, !PT ;  /* 0x000000053b057209 */ /* 0x008fe20007810000 */
[--C-:B------:R-:W-:Y:S01]  /*12120*/  FFMA.FTZ R134, R38, R39, -R70.reuse ;  /* 0x0000002726867223 */ /* 0x100fe20000010846 */
[----:B------:R-:W-:Y:S01]  /*12130*/  WARPGROUP.ARRIVE ;  /* 0x00000000000079c5 */ /* 0x000fe20000000000 */
[----:B------:R-:W3:Y:S01]  /*12140*/  MUFU.EX2 R148, R148 ;  /* 0x0000009400947308 */ /* 0x000ee20000000800 */
[----:B--2---:R-:W-:Y:S01]  /*12150*/  FMNMX.FTZ R5, R60, R5, !PT ;  /* 0x000000053c057209 */ /* 0x004fe20007810000 */
[-CC-:B------:R-:W-:Y:S01]  /*12160*/  FFMA.FTZ R132, R34, R39.reuse, -R70.reuse ;  /* 0x0000002722847223 */ /* 0x180fe20000010846 */
[-CC-:B------:R-:W-:Y:S01]  /*12170*/  FFMA.FTZ R34, R47, R39.reuse, -R70.reuse ;  /* 0x000000272f227223 */ /* 0x180fe20000010846 */
[----:B------:R-:W-:Y:S01]  /*12180*/  FFMA.FTZ R47, R55, R39, -R70 ;  /* 0x00000027372f7223 */ /* 0x000fe20000010846 */
[----:B------:R-:W-:Y:S01]  /*12190*/  FMNMX.FTZ R5, R61, R5, !PT ;  /* 0x000000053d057209 */ /* 0x000fe20007810000 */
[----:B------:R-:W-:Y:S01]  /*121a0*/  HGMMA.64x64x16.F32 R88, R128, gdesc[UR12].tnspB, R88, gsb0 ;  /* 0x40e0000c80587df0 */ /* 0x000fe20008000858 */
[----:B------:R-:W-:Y:S01]  /*121b0*/  R2UR UR15, R25 ;  /* 0x00000000190f72ca */ /* 0x000fe200000e0000 */
[----:B------:R-:W-:Y:S01]  /*121c0*/  IMAD.MOV.U32 R25, RZ, RZ, 0x40000040 ;  /* 0x40000040ff197424 */ /* 0x000fe200078e00ff */
[----:B------:R-:W-:Y:S01]  /*121d0*/  FMNMX.FTZ R5, R62, R5, !PT ;  /* 0x000000053e057209 */ /* 0x000fe20007810000 */
[----:B------:R-:W2:Y:S03]  /*121e0*/  MUFU.EX2 R150, R150 ;  /* 0x0000009600967308 */ /* 0x000ea60000000800 */
[----:B------:R-:W-:-:S04]  /*121f0*/  FMNMX.FTZ R5, R63, R5, !PT ;  /* 0x000000053f057209 */ /* 0x000fc80007810000 */
[----:B------:R-:W-:Y:S01]  /*12200*/  FMNMX.FTZ R5, R64, R5, !PT ;  /* 0x0000000540057209 */ /* 0x000fe20007810000 */
[----:B------:R-:W2:Y:S03]  /*12210*/  MUFU.EX2 R45, R45 ;  /* 0x0000002d002d7308 */ /* 0x000ea60000000800 */
[----:B------:R-:W-:-:S04]  /*12220*/  FMNMX.FTZ R5, R65, R5, !PT ;  /* 0x0000000541057209 */ /* 0x000fc80007810000 */
[----:B----4-:R-:W-:Y:S01]  /*12230*/  FMNMX.FTZ R5, R66, R5, !PT ;  /* 0x0000000542057209 */ /* 0x010fe20007810000 */
[----:B------:R-:W-:Y:S03]  /*12240*/  MUFU.EX2 R144, R144 ;  /* 0x0000009000907308 */ /* 0x000fe60000000800 */
[----:B-1----:R-:W-:-:S04]  /*12250*/  FMNMX.FTZ R5, R67, R5, !PT ;  /* 0x0000000543057209 */ /* 0x002fc80007810000 */
[----:B0-----:R-:W-:Y:S01]  /*12260*/  FMNMX.FTZ R5, R68, R5, !PT ;  /* 0x0000000544057209 */ /* 0x001fe20007810000 */
[----:B-----5:R-:W-:Y:S01]  /*12270*/  FFMA.FTZ R4, R12, R4, R44 ;  /* 0x000000040c047223 */ /* 0x020fe2000001002c */
[----:B------:R-:W-:Y:S01]  /*12280*/  @!P1 IMAD R20, R20, 0x8, R2 ;  /* 0x0000000814149824 */ /* 0x000fe200078e0202 */
        /* <DEDUP_REMOVED lines=9> */
[----:B------:R-:W-:Y:S01]  /*12320*/  MUFU.EX2 R142, R142 ;  /* 0x0000008e008e7308 */ /* 0x000fe20000000800 */
[----:B------:R-:W-:-:S02]  /*12330*/  WARPGROUP.DEPBAR.LE gsb0, 0x0 ;  /* 0x00008000000079c5 */ /* 0x000fc40000010000 */
[----:B------:R-:W-:Y:S01]  /*12340*/  WARPGROUP.ARRIVE ;  /* 0x00000000000079c5 */ /* 0x000fe20000000000 */
[----:B---3--:R-:W-:Y:S01]  /*12350*/  FADD.FTZ R4, R148, R4 ;  /* 0x0000000494047221 */ /* 0x008fe20000010000 */
[----:B------:R-:W-:-:S03]  /*12360*/  @!P1 VIADD R20, R20, 0x16860 ;  /* 0x0001686014149836 */ /* 0x000fc60000000000 */
[----:B------:R-:W-:Y:S01]  /*12370*/  MUFU.EX2 R15, R15 ;  /* 0x0000000f000f7308 */ /* 0x000fe20000000800 */
[----:B0-----:R-:W-:-:S05]  /*12380*/  FMNMX.FTZ R5, R5, R24, !PT ;  /* 0x0000001805057209 */ /* 0x001fca0007810000 */
[CC--:B------:R-:W-:Y:S01]  /*12390*/  FMUL.FTZ R50, R5.reuse, R39.reuse ;  /* 0x0000002705327220 */ /* 0x0c0fe20000410000 */
[----:B------:R-:W-:Y:S01]  /*123a0*/  FADD.FTZ R24, -R5, R13 ;  /* 0x0000000d05187221 */ /* 0x000fe20000010100 */
[----:B------:R-:W-:Y:S02]  /*123b0*/  MUFU.EX2 R136, R136 ;  /* 0x0000008800887308 */ /* 0x000fe40000000800 */
[-CC-:B------:R-:W-:Y:S01]  /*123c0*/  FFMA.FTZ R53, R76, R39.reuse, -R50.reuse ;  /* 0x000000274c357223 */ /* 0x180fe20000010832 */
[-C--:B------:R-:W-:Y:S01]  /*123d0*/  FMUL.FTZ R24, R24, R39.reuse ;  /* 0x0000002718187220 */ /* 0x080fe20000410000 */
[-CC-:B------:R-:W-:Y:S01]  /*123e0*/  FFMA.FTZ R49, R84, R39.reuse, -R50.reuse ;  /* 0x0000002754317223 */ /* 0x180fe20000010832 */
[-CC-:B------:R-:W-:Y:S01]  /*123f0*/  FFMA.FTZ R51, R81, R39.reuse, -R50.reuse ;  /* 0x0000002751337223 */ /* 0x180fe20000010832 */
[-CC-:B------:R-:W-:Y:S01]  /*12400*/  FFMA.FTZ R52, R80, R39.reuse, -R50.reuse ;  /* 0x0000002750347223 */ /* 0x180fe20000010832 */
[-CC-:B------:R-:W-:Y:S01]  /*12410*/  FFMA.FTZ R71, R73, R39.reuse, -R50.reuse ;  /* 0x0000002749477223 */ /* 0x180fe20000010832 */
[----:B------:R0:W-:Y:S01]  /*12420*/  MUFU.EX2 R13, R54 ;  /* 0x00000036000d7308 */ /* 0x0001e20000000800 */
[-CC-:B------:R-:W-:Y:S01]  /*12430*/  FFMA.FTZ R133, R35, R39.reuse, -R50.reuse ;  /* 0x0000002723857223 */ /* 0x180fe20000010832 */
[-CC-:B------:R-:W-:Y:S01]  /*12440*/  FFMA.FTZ R55, R72, R39.reuse, -R50.reuse ;  /* 0x0000002748377223 */ /* 0x180fe20000010832 */
[-C--:B------:R-:W-:Y:S01]  /*12450*/  FFMA.FTZ R75, R69, R39.reuse, -R50 ;  /* 0x00000027454b7223 */ /* 0x080fe20000010832 */
[----:B--2---:R-:W-:Y:S01]  /*12460*/  FADD.FTZ R4, R150, R4 ;  /* 0x0000000496047221 */ /* 0x004fe20000010000 */
[-C--:B------:R-:W-:Y:S01]  /*12470*/  FFMA.FTZ R69, R137, R39.reuse, -R50 ;  /* 0x0000002789457223 */ /* 0x080fe20000010832 */
[----:B------:R-:W-:Y:S01]  /*12480*/  @!P1 PRMT R20, RZ, 0x654, R20 ;  /* 0x00000654ff149816 */ /* 0x000fe20000000014 */
[-CC-:B------:R-:W-:Y:S01]  /*12490*/  FFMA.FTZ R72, R139, R39.reuse, -R50.reuse ;  /* 0x000000278b487223 */ /* 0x180fe20000010832 */
[----:B------:R1:W-:Y:S01]  /*124a0*/  MUFU.EX2 R48, R24 ;  /* 0x0000001800307308 */ /* 0x0003e20000000800 */
[-CC-:B0-----:R-:W-:Y:S01]  /*124b0*/  FFMA.FTZ R54, R77, R39.reuse, -R50.reuse ;  /* 0x000000274d367223 */ /* 0x181fe20000010832 */
[-CC-:B------:R-:W-:Y:S01]  /*124c0*/  FFMA.FTZ R70, R151, R39.reuse, -R50.reuse ;  /* 0x0000002797467223 */ /* 0x180fe20000010832 */
[----:B------:R-:W0:Y:S01]  /*124d0*/  S2R R77, SR_TID.X ;  /* 0x00000000004d7919 */ /* 0x000e220000002100 */
[-CC-:B------:R-:W-:Y:S01]  /*124e0*/  FFMA.FTZ R73, R149, R39.reuse, -R50.reuse ;  /* 0x0000002795497223 */ /* 0x180fe20000010832 */
[----:B------:R-:W-:-:S03]  /*124f0*/  FFMA.FTZ R74, R145, R39, -R50 ;  /* 0x00000027914a7223 */ /* 0x000fc60000010832 */
[----:B------:R-:W2:Y:S01]  /*12500*/  MUFU.EX2 R49, R49 ;  /* 0x0000003100317308 */ /* 0x000ea20000000800 */
[----:B-1----:R-:W-:-:S07]  /*12510*/  VIADD R24, R8, 0x300 ;  /* 0x0000030008187836 */ /* 0x002fce0000000000 */
[----:B------:R-:W1:Y:S01]  /*12520*/  MUFU.EX2 R51, R51 ;  /* 0x0000003300337308 */ /* 0x000e620000000800 */
[----:B------:R-:W-:Y:S01]  /*12530*/  R2UR UR14, R24 ;  /* 0x00000000180e72ca */ /* 0x000fe200000e0000 */
[----:B------:R-:W-:-:S06]  /*12540*/  VIADD R24, R8, 0x380 ;  /* 0x0000038008187836 */ /* 0x000fcc0000000000 */
[----:B------:R-:W3:Y:S08]  /*12550*/  MUFU.EX2 R52, R52 ;  /* 0x0000003400347308 */ /* 0x000ef00000000800 */
[----:B------:R-:W-:Y:S01]  /*12560*/  MUFU.EX2 R53, R53 ;  /* 0x0000003500357308 */ /* 0x000fe20000000800 */
[----:B------:R-:W-:Y:S01]  /*12570*/  HGMMA.64x64x16.F32 R88, R124, gdesc[UR12].tnspB, R88, gsb0 ;  /* 0x40e0000c7c587df0 */ /* 0x000fe20008000858 */
[----:B------:R-:W-:-:S06]  /*12580*/  R2UR UR14, R24 ;  /* 0x00000000180e72ca */ /* 0x000fcc00000e0000 */
[----:B------:R-:W-:Y:S01]  /*12590*/  MUFU.EX2 R71, R71 ;  /* 0x0000004700477308 */ /* 0x000fe20000000800 */
[----:B0-----:R-:W-:Y:S01]  /*125a0*/  SHF.R.U32.HI R76, RZ, 0x7, R77 ;  /* 0x00000007ff4c7819 */ /* 0x001fe2000001164d */
[----:B------:R-:W-:Y:S01]  /*125b0*/  FADD.FTZ R4, R45, R4 ;  /* 0x000000042d047221 */ /* 0x000fe20000010000 */
[----:B------:R-:W-:Y:S01]  /*125c0*/  R2UR UR15, R25 ;  /* 0x00000000190f72ca */ /* 0x000fe200000e0000 */
[----:B------:R-:W-:Y:S01]  /*125d0*/  @!P1 IMAD R25, R16, 0x8, R2 ;  /* 0x0000000810199824 */ /* 0x000fe200078e0202 */
[----:B------:R-:W-:Y:S01]  /*125e0*/  ISETP.GE.U32.AND P2, PT, R77, 0x180, PT ;  /* 0x000001804d00780c */ /* 0x000fe20003f46070 */
[----:B------:R-:W-:Y:S02]  /*125f0*/  VIADD R24, R76, 0x9 ;  /* 0x000000094c187836 */ /* 0x000fe40000000000 */
[--C-:B------:R-:W-:Y:S01]  /*12600*/  FFMA.FTZ R137, R147, R39, -R50.reuse ;  /* 0x0000002793897223 */ /* 0x100fe20000010832 */
[----:B------:R-:W4:Y:S01]  /*12610*/  LDL R76, [R1+0x50] ;  /* 0x00005000014c7983 */ /* 0x000f220000100800 */
[----:B------:R-:W0:Y:S01]  /*12620*/  MUFU.EX2 R54, R54 ;  /* 0x0000003600367308 */ /* 0x000e220000000800 */
[----:B--2---:R-:W-:Y:S01]  /*12630*/  FFMA.FTZ R3, R48, R3, R49 ;  /* 0x0000000330037223 */ /* 0x004fe20000010031 */
[-CC-:B------:R-:W-:Y:S01]  /*12640*/  FFMA.FTZ R139, R143, R39.reuse, -R50.reuse ;  /* 0x000000278f8b7223 */ /* 0x180fe20000010832 */
[----:B------:R-:W-:-:S05]  /*12650*/  FFMA.FTZ R8, R141, R39, -R50 ;  /* 0x000000278d087223 */ /* 0x000fca0000010832 */
[----:B------:R-:W2:Y:S08]  /*12660*/  MUFU.EX2 R55, R55 ;  /* 0x0000003700377308 */ /* 0x000eb00000000800 */
[----:B------:R-:W5:Y:S08]  /*12670*/  MUFU.EX2 R75, R75 ;  /* 0x0000004b004b7308 */ /* 0x000f700000000800 */
[----:B------:R-:W5:Y:S08]  /*12680*/  MUFU.EX2 R69, R69 ;  /* 0x0000004500457308 */ /* 0x000f700000000800 */
[----:B------:R-:W5:Y:S08]  /*12690*/  MUFU.EX2 R72, R72 ;  /* 0x0000004800487308 */ /* 0x000f700000000800 */
[----:B------:R-:W5:Y:S08]  /*126a0*/  MUFU.EX2 R70, R70 ;  /* 0x0000004600467308 */ /* 0x000f700000000800 */
[----:B------:R-:W5:Y:S08]  /*126b0*/  MUFU.EX2 R73, R73 ;  /* 0x0000004900497308 */ /* 0x000f700000000800 */
[----:B------:R-:W-:Y:S01]  /*126c0*/  MUFU.EX2 R27, R27 ;  /* 0x0000001b001b7308 */ /* 0x000fe20000000800 */
[----:B------:R-:W-:-:S02]  /*126d0*/  WARPGROUP.DEPBAR.LE gsb0, 0x0 ;  /* 0x00008000000079c5 */ /* 0x000fc40000010000 */
[----:B------:R-:W-:Y:S01]  /*126e0*/  WARPGROUP.ARRIVE ;  /* 0x00000000000079c5 */ /* 0x000fe20000000000 */
[----:B------:R-:W-:Y:S01]  /*126f0*/  @!P1 VIADD R25, R25, 0x16840 ;  /* 0x0001684019199836 */ /* 0x000fe20000000000 */
[----:B------:R-:W-:Y:S01]  /*12700*/  SEL R35, R24, 0x9, !P2 ;  /* 0x0000000918237807 */ /* 0x000fe20005000000 */
[----:B-1----:R-:W-:Y:S02]  /*12710*/  FADD.FTZ R3, R51, R3 ;  /* 0x0000000333037221 */ /* 0x002fe40000010000 */
[----:B------:R-:W1:Y:S01]  /*12720*/  MUFU.EX2 R137, R137 ;  /* 0x0000008900897308 */ /* 0x000e620000000800 */
[----:B------:R-:W-:Y:S01]  /*12730*/  HGMMA.64x64x16.F32 R88, R120, gdesc[UR12].tnspB, R88, gsb0 ;  /* 0x40e0000c78587df0 */ /* 0x000fe20008000858 */
[----:B------:R-:W-:-:S06]  /*12740*/  @!P1 PRMT R25, RZ, 0x654, R25 ;  /* 0x00000654ff199816 */ /* 0x000fcc0000000019 */
[----:B------:R-:W1:Y:S08]  /*12750*/  MUFU.EX2 R74, R74 ;  /* 0x0000004a004a7308 */ /* 0x000e700000000800 */
[----:B------:R-:W-:Y:S08]  /*12760*/  MUFU.EX2 R138, R138 ;  /* 0x0000008a008a7308 */ /* 0x000ff00000000800 */
[----:B------:R-:W1:Y:S01]  /*12770*/  MUFU.EX2 R139, R139 ;  /* 0x0000008b008b7308 */ /* 0x000e620000000800 */
[-CC-:B------:R-:W-:Y:S01]  /*12780*/  FFMA.FTZ R37, R37, R39.reuse, -R50.reuse ;  /* 0x0000002725257223 */ /* 0x180fe20000010832 */
[----:B------:R-:W-:-:S06]  /*12790*/  FFMA.FTZ R135, R41, R39, -R50 ;  /* 0x0000002729877223 */ /* 0x000fcc0000010832 */
[----:B------:R-:W-:Y:S08]  /*127a0*/  MUFU.EX2 R28, R28 ;  /* 0x0000001c001c7308 */ /* 0x000ff00000000800 */
[----:B------:R-:W1:Y:S01]  /*127b0*/  MUFU.EX2 R8, R8 ;  /* 0x0000000800087308 */ /* 0x000e620000000800 */
[----:B------:R-:W-:-:S07]  /*127c0*/  F2FP.F16.F32.PACK_AB R148, R148, R44 ;  /* 0x0000002c9494723e */ /* 0x000fce00000000ff */
[----:B------:R-:W1:Y:S08]  /*127d0*/  MUFU.EX2 R132, R132 ;  /* 0x0000008400847308 */ /* 0x000e700000000800 */
[----:B------:R-:W1:Y:S08]  /*127e0*/  MUFU.EX2 R133, R133 ;  /* 0x0000008500857308 */ /* 0x000e700000000800 */
[----:B------:R-:W1:Y:S08]  /*127f0*/  MUFU.EX2 R30, R30 ;  /* 0x0000001e001e7308 */ /* 0x000e700000000800 */
[----:B------:R-:W-:Y:S01]  /*12800*/  MUFU.EX2 R134, R134 ;  /* 0x0000008600867308 */ /* 0x000fe20000000800 */
[----:B------:R-:W-:-:S02]  /*12810*/  WARPGROUP.DEPBAR.LE gsb0, 0x0 ;  /* 0x00008000000079c5 */ /* 0x000fc40000010000 */
[----:B------:R5:W-:Y:S06]  /*12820*/  BAR.ARV R35, 0x100 ;  /* 0x000400230000751d */ /* 0x000bec0000002000 */
[----:B------:R3:W-:Y:S01]  /*12830*/  @!P1 SYNCS.ARRIVE.TRANS64.RED.A1T0 RZ, [R25+URZ], RZ ;  /* 0x000000ff19ff99a7 */ /* 0x0007e2000810043f */
[----:B------:R-:W-:Y:S01]  /*12840*/  MUFU.EX2 R31, R31 ;  /* 0x0000001f001f7308 */ /* 0x000fe20000000800 */
[----:B---3--:R-:W-:Y:S01]  /*12850*/  FADD.FTZ R25, R52, R3 ;  /* 0x0000000334197221 */ /* 0x008fe20000010000 */
[----:B------:R3:W-:Y:S06]  /*12860*/  @!P1 SYNCS.ARRIVE.TRANS64.RED.A1T0 RZ, [R20+URZ], RZ ;  /* 0x000000ff14ff99a7 */ /* 0x0007ec000810043f */
[----:B------:R-:W-:Y:S01]  /*12870*/  MUFU.EX2 R29, R29 ;  /* 0x0000001d001d7308 */ /* 0x000fe20000000800 */
[----:B0-----:R-:W-:-:S04]  /*12880*/  FADD.FTZ R25, R54, R25 ;  /* 0x0000001936197221 */ /* 0x001fc80000010000 */
[----:B------:R-:W-:Y:S01]  /*12890*/  FADD.FTZ R25, R53, R25 ;  /* 0x0000001935197221 */ /* 0x000fe20000010000 */
[----:B---3--:R-:W-:Y:S02]  /*128a0*/  FADD.FTZ R20, R144, R4 ;  /* 0x0000000490147221 */ /* 0x008fe40000010000 */
[----:B------:R-:W-:Y:S01]  /*128b0*/  MUFU.EX2 R32, R32 ;  /* 0x0000002000207308 */ /* 0x000fe20000000800 */
[----:B------:R-:W-:Y:S01]  /*128c0*/  FADD.FTZ R25, R71, R25 ;  /* 0x0000001947197221 */ /* 0x000fe20000010000 */
[----:B------:R-:W-:-:S03]  /*128d0*/  FADD.FTZ R20, R9, R20 ;  /* 0x0000001409147221 */ /* 0x000fc60000010000 */
[----:B--2---:R-:W-:Y:S01]  /*128e0*/  FADD.FTZ R25, R55, R25 ;  /* 0x0000001937197221 */ /* 0x004fe20000010000 */
[----:B-----5:R-:W-:Y:S02]  /*128f0*/  FADD.FTZ R35, R146, R20 ;  /* 0x0000001492237221 */ /* 0x020fe40000010000 */
[----:B------:R-:W-:Y:S01]  /*12900*/  MUFU.EX2 R33, R33 ;  /* 0x0000002100217308 */ /* 0x000fe20000000800 */
[----:B------:R-:W-:Y:S01]  /*12910*/  FADD.FTZ R25, R75, R25 ;  /* 0x000000194b197221 */ /* 0x000fe20000010000 */
[----:B------:R-:W-:-:S03]  /*12920*/  FADD.FTZ R35, R21, R35 ;  /* 0x0000002315237221 */ /* 0x000fc60000010000 */
[----:B------:R-:W-:Y:S01]  /*12930*/  FADD.FTZ R25, R69, R25 ;  /* 0x0000001945197221 */ /* 0x000fe20000010000 */
[----:B------:R-:W-:Y:S02]  /*12940*/  FADD.FTZ R35, R140, R35 ;  /* 0x000000238c237221 */ /* 0x000fe40000010000 */
        /* <DEDUP_REMOVED lines=8> */
[----:B-1----:R-:W-:Y:S01]  /*129d0*/  FADD.FTZ R25, R137, R25 ;  /* 0x0000001989197221 */ /* 0x002fe20000010000 */
[----:B------:R-:W-:Y:S02]  /*129e0*/  FADD.FTZ R35, R136, R35 ;  /* 0x0000002388237221 */ /* 0x000fe40000010000 */
[----:B------:R-:W0:Y:S01]  /*129f0*/  MUFU.EX2 R24, R37 ;  /* 0x0000002500187308 */ /* 0x000e220000000800 */
[----:B------:R-:W-:Y:S01]  /*12a00*/  FADD.FTZ R44, R74, R25 ;  /* 0x000000194a2c7221 */ /* 0x000fe20000010000 */
[----:B------:R-:W-:Y:S01]  /*12a10*/  FADD.FTZ R35, R27, R35 ;  /* 0x000000231b237221 */ /* 0x000fe20000010000 */
[-CC-:B------:R-:W-:Y:S01]  /*12a20*/  FFMA.FTZ R56, R56, R39.reuse, -R50.reuse ;  /* 0x0000002738387223 */ /* 0x180fe20000010832 */
[-C--:B------:R-:W-:Y:S01]  /*12a30*/  FFMA.FTZ R129, R57, R39.reuse, -R50 ;  /* 0x0000002739817223 */ /* 0x080fe20000010832 */
[----:B------:R-:W-:Y:S01]  /*12a40*/  FADD.FTZ R25, R139, R44 ;  /* 0x0000002c8b197221 */ /* 0x000fe20000010000 */
[----:B------:R-:W-:Y:S02]  /*12a50*/  FADD.FTZ R35, R138, R35 ;  /* 0x000000238a237221 */ /* 0x000fe40000010000 */
[----:B------:R-:W1:Y:S01]  /*12a60*/  MUFU.EX2 R135, R135 ;  /* 0x0000008700877308 */ /* 0x000e620000000800 */
[----:B------:R-:W-:Y:S01]  /*12a70*/  FFMA.FTZ R4, R58, R39, -R50 ;  /* 0x000000273a047223 */ /* 0x000fe20000010832 */
[----:B------:R-:W-:Y:S01]  /*12a80*/  FADD.FTZ R44, R8, R25 ;  /* 0x00000019082c7221 */ /* 0x000fe20000010000 */
[----:B------:R-:W-:Y:S01]  /*12a90*/  FADD.FTZ R35, R28, R35 ;  /* 0x000000231c237221 */ /* 0x000fe20000010000 */
[----:B------:R-:W-:-:S04]  /*12aa0*/  F2FP.F16.F32.PACK_AB R146, R21, R146 ;  /* 0x000000921592723e */ /* 0x000fc800000000ff */
[----:B------:R-:W2:Y:S01]  /*12ab0*/  MUFU.EX2 R3, R56 ;  /* 0x0000003800037308 */ /* 0x000ea20000000800 */
[----:B------:R-:W-:Y:S01]  /*12ac0*/  FADD.FTZ R35, R132, R35 ;  /* 0x0000002384237221 */ /* 0x000fe20000010000 */
[----:B------:R-:W-:Y:S01]  /*12ad0*/  FADD.FTZ R21, R133, R44 ;  /* 0x0000002c85157221 */ /* 0x000fe20000010000 */
[----:B------:R-:W-:-:S05]  /*12ae0*/  FFMA.FTZ R131, R59, R39, -R50 ;  /* 0x000000273b837223 */ /* 0x000fca0000010832 */
[----:B------:R-:W3:Y:S01]  /*12af0*/  MUFU.EX2 R129, R129 ;  /* 0x0000008100817308 */ /* 0x000ee20000000800 */
[----:B------:R-:W-:Y:S01]  /*12b00*/  FADD.FTZ R35, R30, R35 ;  /* 0x000000231e237221 */ /* 0x000fe20000010000 */
[----:B0-----:R-:W-:Y:S01]  /*12b10*/  FADD.FTZ R44, R24, R21 ;  /* 0x00000015182c7221 */ /* 0x001fe20000010000 */
[----:B------:R-:W-:Y:S01]  /*12b20*/  FFMA.FTZ R20, R60, R39, -R50 ;  /* 0x000000273c147223 */ /* 0x000fe20000010832 */
[----:B------:R-:W-:-:S04]  /*12b30*/  F2FP.F16.F32.PACK_AB R140, R26, R140 ;  /* 0x0000008c1a8c723e */ /* 0x000fc800000000ff */
[----:B------:R-:W0:Y:S01]  /*12b40*/  MUFU.EX2 R4, R4 ;  /* 0x0000000400047308 */ /* 0x000e220000000800 */
[----:B------:R-:W-:Y:S01]  /*12b50*/  FADD.FTZ R26, R134, R35 ;  /* 0x00000023861a7221 */ /* 0x000fe20000010000 */
[----:B-1----:R-:W-:Y:S01]  /*12b60*/  FADD.FTZ R44, R135, R44 ;  /* 0x0000002c872c7221 */ /* 0x002fe20000010000 */
[----:B------:R-:W-:-:S05]  /*12b70*/  FFMA.FTZ R125, R61, R39, -R50 ;  /* 0x000000273d7d7223 */ /* 0x000fca0000010832 */
[----:B------:R-:W1:Y:S01]  /*12b80*/  MUFU.EX2 R131, R131 ;  /* 0x0000008300837308 */ /* 0x000e620000000800 */
[----:B------:R-:W-:Y:S01]  /*12b90*/  FADD.FTZ R26, R31, R26 ;  /* 0x0000001a1f1a7221 */ /* 0x000fe20000010000 */
[----:B--2---:R-:W-:Y:S01]  /*12ba0*/  FADD.FTZ R44, R3, R44 ;  /* 0x0000002c032c7221 */ /* 0x004fe20000010000 */
[----:B------:R-:W-:Y:S01]  /*12bb0*/  FFMA.FTZ R62, R62, R39, -R50 ;  /* 0x000000273e3e7223 */ /* 0x000fe20000010832 */
[----:B------:R-:W-:-:S04]  /*12bc0*/  F2FP.F16.F32.PACK_AB R142, R15, R142 ;  /* 0x0000008e0f8e723e */ /* 0x000fc800000000ff */
[----:B------:R-:W2:Y:S01]  /*12bd0*/  MUFU.EX2 R20, R20 ;  /* 0x0000001400147308 */ /* 0x000ea20000000800 */
[----:B------:R-:W-:Y:S01]  /*12be0*/  FADD.FTZ R15, R29, R26 ;  /* 0x0000001a1d0f7221 */ /* 0x000fe20000010000 */
[----:B---3--:R-:W-:Y:S01]  /*12bf0*/  FADD.FTZ R21, R129, R44 ;  /* 0x0000002c81157221 */ /* 0x008fe20000010000 */
[----:B------:R-:W-:Y:S01]  /*12c00*/  FFMA.FTZ R63, R63, R39, -R50 ;  /* 0x000000273f3f7223 */ /* 0x000fe20000010832 */
[----:B------:R-:W-:-:S04]  /*12c10*/  F2FP.F16.F32.PACK_AB R144, R9, R144 ;  /* 0x000000900990723e */ /* 0x000fc800000000ff */
[----:B------:R-:W3:Y:S01]  /*12c20*/  MUFU.EX2 R125, R125 ;  /* 0x0000007d007d7308 */ /* 0x000ee20000000800 */
[----:B------:R-:W-:Y:S01]  /*12c30*/  FADD.FTZ R26, R32, R15 ;  /* 0x0000000f201a7221 */ /* 0x000fe20000010000 */
[----:B0-----:R-:W-:Y:S01]  /*12c40*/  FADD.FTZ R44, R4, R21 ;  /* 0x00000015042c7221 */ /* 0x001fe20000010000 */
[----:B------:R-:W-:-:S05]  /*12c50*/  FFMA.FTZ R64, R64, R39, -R50 ;  /* 0x0000002740407223 */ /* 0x000fca0000010832 */
[----:B------:R-:W0:Y:S01]  /*12c60*/  MUFU.EX2 R38, R38 ;  /* 0x0000002600267308 */ /* 0x000e220000000800 */
[----:B------:R-:W-:Y:S01]  /*12c70*/  FADD.FTZ R15, R33, R26 ;  /* 0x0000001a210f7221 */ /* 0x000fe20000010000 */
[----:B-1----:R-:W-:-:S06]  /*12c80*/  FADD.FTZ R21, R131, R44 ;  /* 0x0000002c83157221 */ /* 0x002fcc0000010000 */
[----:B------:R-:W1:Y:S01]  /*12c90*/  MUFU.EX2 R9, R62 ;  /* 0x0000003e00097308 */ /* 0x000e620000000800 */
[----:B------:R-:W-:Y:S01]  /*12ca0*/  FFMA.FTZ R65, R65, R39, -R50 ;  /* 0x0000002741417223 */ /* 0x000fe20000010832 */
[----:B------:R-:W-:Y:S01]  /*12cb0*/  F2FP.F16.F32.PACK_AB R139, R8, R139 ;  /* 0x0000008b088b723e */ /* 0x000fe200000000ff */
[----:B------:R-:W-:-:S05]  /*12cc0*/  FADD.FTZ R15, R34, R15 ;  /* 0x0000000f220f7221 */ /* 0x000fca0000010000 */
[----:B------:R-:W5:Y:S01]  /*12cd0*/  MUFU.EX2 R40, R40 ;  /* 0x0000002800287308 */ /* 0x000f620000000800 */
[----:B--2---:R-:W-:Y:S01]  /*12ce0*/  FADD.FTZ R8, R20, R21 ;  /* 0x0000001514087221 */ /* 0x004fe20000010000 */
[----:B------:R-:W-:-:S06]  /*12cf0*/  FFMA.FTZ R66, R66, R39, -R50 ;  /* 0x0000002742427223 */ /* 0x000fcc0000010832 */
[----:B------:R-:W2:Y:S01]  /*12d00*/  MUFU.EX2 R63, R63 ;  /* 0x0000003f003f7308 */ /* 0x000ea20000000800 */
[----:B------:R-:W-:Y:S01]  /*12d10*/  FADD.FTZ R15, R36, R15 ;  /* 0x0000000f240f7221 */ /* 0x000fe20000010000 */
[----:B---3--:R-:W-:-:S06]  /*12d20*/  FADD.FTZ R8, R125, R8 ;  /* 0x000000087d087221 */ /* 0x008fcc0000010000 */
[----:B------:R-:W3:Y:S01]  /*12d30*/  MUFU.EX2 R42, R42 ;  /* 0x0000002a002a7308 */ /* 0x000ee20000000800 */
[----:B------:R-:W-:-:S07]  /*12d40*/  FFMA.FTZ R67, R67, R39, -R50 ;  /* 0x0000002743437223 */ /* 0x000fce0000010832 */
[----:B------:R-:W4:Y:S01]  /*12d50*/  MUFU.EX2 R64, R64 ;  /* 0x0000004000407308 */ /* 0x000f220000000800 */
[----:B0-----:R-:W-:Y:S01]  /*12d60*/  FADD.FTZ R15, R38, R15 ;  /* 0x0000000f260f7221 */ /* 0x001fe20000010000 */
[----:B-1----:R-:W-:-:S06]  /*12d70*/  FADD.FTZ R8, R9, R8 ;  /* 0x0000000809087221 */ /* 0x002fcc0000010000 */
[----:B------:R-:W0:Y:S01]  /*12d80*/  MUFU.EX2 R43, R43 ;  /* 0x0000002b002b7308 */ /* 0x000e220000000800 */
[----:B------:R-:W-:-:S07]  /*12d90*/  FFMA.FTZ R50, R68, R39, -R50 ;  /* 0x0000002744327223 */ /* 0x000fce0000010832 */
[----:B------:R-:W1:Y:S01]  /*12da0*/  MUFU.EX2 R65, R65 ;  /* 0x0000004100417308 */ /* 0x000e620000000800 */
[----:B------:R-:W-:Y:S01]  /*12db0*/  F2FP.F16.F32.PACK_AB R135, R3, R135 ;  /* 0x000000870387723e */ /* 0x000fe200000000ff */
[----:B-----5:R-:W-:Y:S01]  /*12dc0*/  FADD.FTZ R15, R40, R15 ;  /* 0x0000000f280f7221 */ /* 0x020fe20000010000 */
[----:B--2---:R-:W-:-:S05]  /*12dd0*/  FADD.FTZ R3, R63, R8 ;  /* 0x000000083f037221 */ /* 0x004fca0000010000 */
[----:B------:R-:W2:Y:S08]  /*12de0*/  MUFU.EX2 R46, R46 ;  /* 0x0000002e002e7308 */ /* 0x000eb00000000800 */
[----:B------:R-:W5:Y:S01]  /*12df0*/  MUFU.EX2 R66, R66 ;  /* 0x0000004200427308 */ /* 0x000f620000000800 */
[----:B------:R-:W-:Y:S01]  /*12e00*/  F2FP.F16.F32.PACK_AB R129, R4, R129 ;  /* 0x000000810481723e */ /* 0x000fe200000000ff */
[----:B---3--:R-:W-:Y:S01]  /*12e10*/  FADD.FTZ R4, R42, R15 ;  /* 0x0000000f2a047221 */ /* 0x008fe20000010000 */
[----:B----4-:R-:W-:-:S05]  /*12e20*/  FADD.FTZ R8, R64, R3 ;  /* 0x0000000340087221 */ /* 0x010fca0000010000 */
[----:B------:R-:W3:Y:S01]  /*12e30*/  MUFU.EX2 R47, R47 ;  /* 0x0000002f002f7308 */ /* 0x000ee20000000800 */
[----:B------:R-:W-:-:S07]  /*12e40*/  ISETP.GT.AND P2, PT, R0, R76, PT ;  /* 0x0000004c0000720c */ /* 0x000fce0003f44270 */
[----:B------:R-:W4:Y:S01]  /*12e50*/  MUFU.EX2 R67, R67 ;  /* 0x0000004300437308 */ /* 0x000f220000000800 */
[----:B0-----:R-:W-:Y:S01]  /*12e60*/  FADD.FTZ R3, R43, R4 ;  /* 0x000000042b037221 */ /* 0x001fe20000010000 */
[----:B-1----:R-:W-:-:S06]  /*12e70*/  FADD.FTZ R15, R65, R8 ;  /* 0x00000008410f7221 */ /* 0x002fcc0000010000 */
[----:B------:R-:W0:Y:S01]  /*12e80*/  MUFU.EX2 R50, R50 ;  /* 0x0000003200327308 */ /* 0x000e220000000800 */
[----:B--2---:R-:W-:Y:S01]  /*12e90*/  FADD.FTZ R4, R46, R3 ;  /* 0x000000032e047221 */ /* 0x004fe20000010000 */
[----:B-----5:R-:W-:-:S03]  /*12ea0*/  FADD.FTZ R8, R66, R15 ;  /* 0x0000000f42087221 */ /* 0x020fc60000010000 */
[----:B---3--:R-:W-:Y:S01]  /*12eb0*/  FADD.FTZ R4, R47, R4 ;  /* 0x000000042f047221 */ /* 0x008fe20000010000 */
[----:B----4-:R-:W-:Y:S01]  /*12ec0*/  FADD.FTZ R8, R67, R8 ;  /* 0x0000000843087221 */ /* 0x010fe20000010000 */
[----:B------:R-:W-:Y:S02]  /*12ed0*/  F2FP.F16.F32.PACK_AB R131, R20, R131 ;  /* 0x000000831483723e */ /* 0x000fe400000000ff */
[C---:B------:R-:W-:Y:S01]  /*12ee0*/  FADD.FTZ R4, R13.reuse, R4 ;  /* 0x000000040d047221 */ /* 0x040fe20000010000 */
[----:B------:R-:W-:Y:S01]  /*12ef0*/  F2FP.F16.F32.PACK_AB R122, R13, R47 ;  /* 0x0000002f0d7a723e */ /* 0x000fe200000000ff */
[-C--:B------:R-:W-:Y:S01]  /*12f00*/  FMUL.FTZ R88, R88, R12.reuse ;  /* 0x0000000c58587220 */ /* 0x080fe20000410000 */
[-C--:B------:R-:W-:Y:S01]  /*12f10*/  FMUL.FTZ R89, R89, R12.reuse ;  /* 0x0000000c59597220 */ /* 0x080fe20000410000 */
        /* <DEDUP_REMOVED lines=57> */
[----:B------:R-:W-:Y:S01]  /*132b0*/  MOV R20, R16 ;  /* 0x0000001000147202 */ /* 0x000fe20000000f00 */
[----:B------:R-:W-:Y:S06]  /*132c0*/  @P2 BRA `(.L_x_13638) ;  /* 0xffffffd800102947 */ /* 0x000fec000383ffff */
.L_x_13628:
[----:B------:R-:W2:Y:S02]  /*132d0*/  LDL R8, [R1+0x58] ;  /* 0x0000580001087983 */ /* 0x000ea40000100800 */
[----:B--2---:R-:W-:-:S13]  /*132e0*/  ISETP.GE.AND P2, PT, R0, R8, PT ;  /* 0x000000080000720c */ /* 0x004fda0003f46270 */
[----:B------:R-:W-:Y:S05]  /*132f0*/  @!P2 BRA `(.L_x_13639) ;  /* 0x0000003400e8a947 */ /* 0x000fea0003800000 */
[----:B------:R-:W-:Y:S02]  /*13300*/  IMAD.MOV.U32 R15, RZ, RZ, R5 ;  /* 0x000000ffff0f7224 */ /* 0x000fe400078e0005 */
[----:B------:R-:W-:Y:S02]  /*13310*/  IMAD.MOV.U32 R20, RZ, RZ, R14 ;  /* 0x000000ffff147224 */ /* 0x000fe400078e000e */
[----:B------:R-:W-:Y:S02]  /*13320*/  IMAD.MOV.U32 R8, RZ, RZ, R154 ;  /* 0x000000ffff087224 */ /* 0x000fe400078e009a */
[----:B------:R-:W-:-:S07]  /*13330*/  IMAD.MOV.U32 R21, RZ, RZ, R16 ;  /* 0x000000ffff157224 */ /* 0x000fce00078e0010 */
.L_x_13657:
        /* <DEDUP_REMOVED lines=11> */
.L_x_13641:
[----:B------:R-:W-:Y:S01]  /*133f0*/  IMAD R5, R16, 0x8, R2 ;  /* 0x0000000810057824 */ /* 0x000fe200078e0202 */
[----:B------:R-:W-:-:S04]  /*13400*/  SHF.L.U32 R12, R154, 0x1f, RZ ;  /* 0x0000001f9a0c7819 */ /* 0x000fc800000006ff */
[----:B------:R0:W1:Y:S01]  /*13410*/  SYNCS.PHASECHK.TRANS64.TRYWAIT P3, [R5+URZ+0x16830], R12 ;  /* 0x0168300c050075a7 */ /* 0x000062000806017f */
[----:B------:R-:W-:Y:S05]  /*13420*/  @!P0 BRA `(.L_x_13642) ;  /* 0x0000000000048947 */ /* 0x000fea0003800000 */
[----:B------:R-:W-:Y:S01]  /*13430*/  BPT.TRAP 0x1 ;  /* 0x000000040000795c */ /* 0x000fe20000300000 */
.L_x_13642:
[----:B------:R-:W-:Y:S04]  /*13440*/  BSSY B0, `(.L_x_13640) ;  /* 0x0000004000007945 */ /* 0x000fe80003800000 */
[----:B-1----:R-:W-:Y:S05]  /*13450*/  @P3 BRA `(.L_x_13643) ;  /* 0x0000000000083947 */ /* 0x002fea0003800000 */
[----:B------:R-:W1:Y:S02]  /*13460*/  SYNCS.PHASECHK.TRANS64.TRYWAIT P3, [R5+URZ+0x16830], R12 ;  /* 0x0168300c050075a7 */ /* 0x000e64000806017f */
[----:B-1----:R-:W-:Y:S05]  /*13470*/  @!P3 BRA `(.L_x_13644) ;  /* 0x000000e800f8b947 */ /* 0x002fea0003800000 */
.L_x_13643:
[----:B------:R-:W-:Y:S05]  /*13480*/  BSYNC B0 ;  /* 0x0000000000007941 */ /* 0x000fea0003800000 */
.L_x_13640:
[----:B------:R-:W2:Y:S01]  /*13490*/  LDL R9, [R1+0x20] ;  /* 0x0000200001097983 */ /* 0x000ea20000100800 */
[----:B------:R-:W-:Y:S01]  /*134a0*/  IMAD.MOV.U32 R13, RZ, RZ, 0x40000040 ;  /* 0x40000040ff0d7424 */ /* 0x000fe200078e00ff */
[----:B------:R-:W-:Y:S05]  /*134b0*/  WARPSYNC.ALL ;  /* 0x0000000000007948 */ /* 0x000fea0003800000 */
[----:B------:R-:W-:Y:S01]  /*134c0*/  R2UR UR23, R13 ;  /* 0x000000000d1772ca */ /* 0x000fe200000e0000 */
[----:B01----:R-:W0:Y:S01]  /*134d0*/  S2R R5, SR_TID.X ;  /* 0x0000000000057919 */ /* 0x003e220000002100 */
[----:B------:R-:W-:Y:S01]  /*134e0*/  IMAD.MOV.U32 R27, RZ, RZ, 0x40000040 ;  /* 0x40000040ff1b7424 */ /* 0x000fe200078e00ff */
[----:B------:R-:W-:Y:S01]  /*134f0*/  R2UR UR12, R6 ;  /* 0x00000000060c72ca */ /* 0x000fe200000e0000 */
[----:B------:R-:W-:Y:S01]  /*13500*/  IMAD.MOV.U32 R25, RZ, RZ, 0x40000040 ;  /* 0x40000040ff197424 */ /* 0x000fe200078e00ff */
[----:B------:R-:W-:-:S02]  /*13510*/  R2UR UR13, R7 ;  /* 0x00000000070d72ca */ /* 0x000fc400000e0000 */
[----:B0-----:R-:W-:-:S05]  /*13520*/  SHF.R.U32.HI R5, RZ, 0x7, R5 ;  /* 0x00000007ff057819 */ /* 0x001fca0000011605 */
[----:B------:R-:W-:Y:S01]  /*13530*/  VIADD R5, R5, 0x8 ;  /* 0x0000000805057836 */ /* 0x000fe20000000000 */
[----:B------:R-:W-:Y:S02]  /*13540*/  R2UR UR15, R27 ;  /* 0x000000001b0f72ca */ /* 0x000fe400000e0000 */
        /* <DEDUP_REMOVED lines=8> */
[C---:B------:R-:W-:Y:S01]  /*135d0*/  VIADD R24, R26.reuse, 0x2 ;  /* 0x000000021a187836 */ /* 0x040fe20000000000 */
[----:B------:R-:W-:-:S04]  /*135e0*/  IADD3 R26, R26, 0x6, RZ ;  /* 0x000000061a1a7810 */ /* 0x000fc80007ffe0ff */
        /* <DEDUP_REMOVED lines=23> */
.L_x_13646:
[----:B------:R-:W-:Y:S01]  /*13760*/  SHF.L.U32 R5, R8, 0x1f, RZ ;  /* 0x0000001f08057819 */ /* 0x000fe200000006ff */
[----:B------:R-:W-:-:S04]  /*13770*/  IMAD R8, R21, 0x8, R2 ;  /* 0x0000000815087824 */ /* 0x000fc800078e0202 */
[----:B------:R0:W1:Y:S01]  /*13780*/  SYNCS.PHASECHK.TRANS64.TRYWAIT P2, [R8+URZ+0x16850], R5 ;  /* 0x01685005080075a7 */ /* 0x000062000804017f */
[----:B------:R-:W-:Y:S05]  /*13790*/  @!P0 BRA `(.L_x_13647) ;  /* 0x0000000000048947 */ /* 0x000fea0003800000 */
[----:B------:R-:W-:Y:S01]  /*137a0*/  BPT.TRAP 0x1 ;  /* 0x000000040000795c */ /* 0x000fe20000300000 */
.L_x_13647:
[----:B-1----:R-:W-:Y:S05]  /*137b0*/  @P2 BRA `(.L_x_13645) ;  /* 0x0000000000082947 */ /* 0x002fea0003800000 */
[----:B------:R-:W1:Y:S02]  /*137c0*/  SYNCS.PHASECHK.TRANS64.TRYWAIT P2, [R8+URZ+0x16850], R5 ;  /* 0x01685005080075a7 */ /* 0x000e64000804017f */
[----:B-1----:R-:W-:Y:S05]  /*137d0*/  @!P2 BRA `(.L_x_13648) ;  /* 0x000000e80034a947 */ /* 0x002fea0003800000 */
.L_x_13645:
[----:B01----:R-:W-:Y:S01]  /*137e0*/  VIADD R5, R2, 0x400 ;  /* 0x0000040002057836 */ /* 0x003fe20000000000 */
[----:B------:R-:W-:Y:S05]  /*137f0*/  WARPSYNC.ALL ;  /* 0x0000000000007948 */ /* 0x000fea0003800000 */
[----:B------:R-:W-:Y:S01]  /*13800*/  SHF.R.U32.HI R5, RZ, 0x4, R5 ;  /* 0x00000004ff057819 */ /* 0x000fe20000011605 */
[----:B------:R-:W-:Y:S01]  /*13810*/  IMAD.MOV.U32 R9, RZ, RZ, 0x40000040 ;  /* 0x40000040ff097424 */ /* 0x000fe200078e00ff */
[----:B------:R-:W-:Y:S02]  /*13820*/  WARPGROUP.ARRIVE ;  /* 0x00000000000079c5 */ /* 0x000fe40000000000 */
[----:B------:R-:W-:-:S02]  /*13830*/  LOP3.LUT R5, R5, 0x3fff, RZ, 0xc0, !PT ;  /* 0x00003fff05057812 */ /* 0x000fc400078ec0ff */
[----:B------:R-:W-:-:S03]  /*13840*/  R2UR UR15, R9 ;  /* 0x00000000090f72ca */ /* 0x000fc600000e0000 */
[----:B------:R-:W-:-:S05]  /*13850*/  IMAD R8, R21, 0x400, R5 ;  /* 0x0000040015087824 */ /* 0x000fca00078e0205 */
[----:B------:R-:W-:-:S13]  /*13860*/  R2UR UR14, R8 ;  /* 0x00000000080e72ca */ /* 0x000fda00000e0000 */
[----:B------:R-:W-:Y:S01]  /*13870*/  HGMMA.64x64x16.F32 R88, R148, gdesc[UR12].tnspB, R88, gsb0 ;  /* 0x40e0000c94587df0 */ /* 0x000fe20008000858 */
[----:B------:R-:W-:Y:S02]  /*13880*/  VIADD R12, R8, 0x80 ;  /* 0x00000080080c7836 */ /* 0x000fe40000000000 */
[----:B------:R-:W-:-:S03]  /*13890*/  IMAD.MOV.U32 R13, RZ, RZ, 0x40000040 ;  /* 0x40000040ff0d7424 */ /* 0x000fc600078e00ff */
[----:B------:R-:W-:Y:S02]  /*138a0*/  R2UR UR14, R12 ;  /* 0x000000000c0e72ca */ /* 0x000fe400000e0000 */
[----:B------:R-:W-:Y:S01]  /*138b0*/  R2UR UR15, R13 ;  /* 0x000000000d0f72ca */ /* 0x000fe200000e0000 */
[----:B------:R-:W-:Y:S02]  /*138c0*/  VIADD R12, R8, 0x100 ;  /* 0x00000100080c7836 */ /* 0x000fe40000000000 */
[----:B------:R-:W-:Y:S01]  /*138d0*/  IMAD.MOV.U32 R13, RZ, RZ, 0x40000040 ;  /* 0x40000040ff0d7424 */ /* 0x000fe200078e00ff */
[----:B------:R-:W-:Y:S02]  /*138e0*/  WARPGROUP.DEPBAR.LE gsb0, 0x0 ;  /* 0x00008000000079c5 */ /* 0x000fe40000010000 */
[----:B------:R-:W-:Y:S01]  /*138f0*/  WARPGROUP.ARRIVE ;  /* 0x00000000000079c5 */ /* 0x000fe20000000000 */
[----:B------:R-:W2:Y:S04]  /*13900*/  LDL R148, [R1+0x1c] ;  /* 0x00001c0001947983 */ /* 0x000ea80000100800 */
[----:B------:R-:W2:Y:S02]  /*13910*/  LDL R149, [R1+0x4c] ;  /* 0x00004c0001957983 */ /* 0x000ea40000100800 */
[----:B------:R-:W-:Y:S01]  /*13920*/  HGMMA.64x64x16.F32 R88, R144, gdesc[UR12].tnspB, R88, gsb0 ;  /* 0x40e0000c90587df0 */ /* 0x000fe20008000858 */
[----:B------:R-:W-:-:S02]  /*13930*/  R2UR UR14, R12 ;  /* 0x000000000c0e72ca */ /* 0x000fc400000e0000 */
[----:B------:R-:W-:Y:S01]  /*13940*/  R2UR UR15, R13 ;  /* 0x000000000d0f72ca */ /* 0x000fe200000e0000 */
[----:B------:R-:W-:Y:S01]  /*13950*/  VIADD R12, R8, 0x180 ;  /* 0x00000180080c7836 */ /* 0x000fe20000000000 */
[----:B------:R-:W3:Y:S01]  /*13960*/  LDL R150, [R1+0xc] ;  /* 0x00000c0001967983 */ /* 0x000ee20000100800 */
[----:B------:R-:W-:-:S03]  /*13970*/  IMAD.MOV.U32 R13, RZ, RZ, 0x40000040 ;  /* 0x40000040ff0d7424 */ /* 0x000fc600078e00ff */
[----:B------:R-:W3:Y:S01]  /*13980*/  LDL R151, [R1+0x8] ;  /* 0x0000080001977983 */ /* 0x000ee20000100800 */
        /* <DEDUP_REMOVED lines=34> */
[----:B------:R-:W-:-:S02]  /*13bb0*/  @!P1 IMAD R80, R16, 0x8, R2 ;  /* 0x0000000810509824 */ /* 0x000fc400078e0202 */
        /* <DEDUP_REMOVED lines=8> */
[----:B------:R-:W-:Y:S02]  /*13c40*/  @!P1 VIADD R80, R80, 0x16840 ;  /* 0x0001684050509836 */ /* 0x000fe40000000000 */
        /* <DEDUP_REMOVED lines=23> */
[----:B------:R-:W-:Y:S02]  /*13dc0*/  WARPGROUP.DEPBAR.LE gsb0, 0x0 ;  /* 0x00008000000079c5 */ /* 0x000fe40000010000 */
[----:B------:R-:W-:-:S05]  /*13dd0*/  WARPGROUP.ARRIVE ;  /* 0x00000000000079c5 */ /* 0x000fca0000000000 */
[----:B------:R-:W1:Y:S01]  /*13de0*/  MUFU.TANH R9, R9 ;  /* 0x0000000900097308 */ /* 0x000e620000002400 */
[----:B------:R-:W-:Y:S01]  /*13df0*/  HGMMA.64x64x16.F32 R88, R140, gdesc[UR12].tnspB, R88, gsb0 ;  /* 0x40e0000c8c587df0 */ /* 0x000fe20008000858 */
[----:B------:R-:W-:Y:S01]  /*13e00*/  R2UR UR14, R12 ;  /* 0x000000000c0e72ca */ /* 0x000fe200000e0000 */
[----:B------:R-:W-:Y:S01]  /*13e10*/  VIADD R12, R8, 0x200 ;  /* 0x00000200080c7836 */ /* 0x000fe20000000000 */
[----:B------:R-:W-:Y:S02]  /*13e20*/  R2UR UR15, R13 ;  /* 0x000000000d0f72ca */ /* 0x000fe400000e0000 */
[----:B------:R-:W-:Y:S02]  /*13e30*/  MOV R13, 0x40000040 ;  /* 0x40000040000d7802 */ /* 0x000fe40000000f00 */
        /* <DEDUP_REMOVED lines=55> */
[----:B--2---:R-:W-:-:S02]  /*141b0*/  IMAD.IADD R83, R149, 0x1, R148 ;  /* 0x0000000195537824 */ /* 0x004fc400078e0294 */
[----:B------:R-:W2:Y:S04]  /*141c0*/  S2R R148, SR_TID.X ;  /* 0x0000000000947919 */ /* 0x000ea80000002100 */
[----:B------:R-:W0:Y:S08]  /*141d0*/  MUFU.TANH R55, R55 ;  /* 0x0000003700377308 */ /* 0x000e300000002400 */
[----:B------:R-:W0:Y:S08]  /*141e0*/  MUFU.TANH R56, R56 ;  /* 0x0000003800387308 */ /* 0x000e300000002400 */
[----:B------:R-:W0:Y:S08]  /*141f0*/  MUFU.TANH R57, R57 ;  /* 0x0000003900397308 */ /* 0x000e300000002400 */
[----:B------:R-:W0:Y:S01]  /*14200*/  MUFU.TANH R58, R58 ;  /* 0x0000003a003a7308 */ /* 0x000e220000002400 */
[----:B--2---:R-:W-:-:S02]  /*14210*/  SHF.R.U32.HI R149, RZ, 0x7, R148 ;  /* 0x00000007ff957819 */ /* 0x004fc40000011694 */
[----:B------:R-:W-:-:S05]  /*14220*/  ISETP.GE.U32.AND P2, PT, R148, 0x180, PT ;  /* 0x000001809400780c */ /* 0x000fca0003f46070 */
[----:B------:R-:W2:Y:S08]  /*14230*/  MUFU.TANH R59, R59 ;  /* 0x0000003b003b7308 */ /* 0x000eb00000002400 */
        /* <DEDUP_REMOVED lines=14> */
[----:B------:R-:W0:Y:S01]  /*14320*/  MUFU.TANH R67, R67 ;  /* 0x0000004300437308 */ /* 0x000e220000002400 */
[----:B-1----:R-:W-:-:S07]  /*14330*/  @P4 IMAD.HI.U32 R13, R83, R13, RZ ;  /* 0x0000000d530d4227 */ /* 0x002fce00078e00ff */
[----:B------:R-:W1:Y:S01]  /*14340*/  MUFU.TANH R68, R68 ;  /* 0x0000004400447308 */ /* 0x000e620000002400 */
[----:B-----5:R-:W-:Y:S01]  /*14350*/  @P4 SHF.R.U32.HI R83, RZ, R12, R13 ;  /* 0x0000000cff534219 */ /* 0x020fe2000001160d */
[----:B------:R-:W-:Y:S01]  /*14360*/  VIADD R13, R149, 0x9 ;  /* 0x00000009950d7836 */ /* 0x000fe20000000000 */
[----:B------:R-:W-:-:S04]  /*14370*/  IADD3 R12, -R155, 0x1, -R82 ;  /* 0x000000019b0c7810 */ /* 0x000fc80007ffe952 */
[----:B------:R-:W-:Y:S01]  /*14380*/  SEL R13, R13, 0x9, !P2 ;  /* 0x000000090d0d7807 */ /* 0x000fe20005000000 */
[----:B------:R-:W0:Y:S01]  /*14390*/  MUFU.TANH R69, R69 ;  /* 0x0000004500457308 */ /* 0x000e220000002400 */
[----:B---3--:R-:W-:-:S07]  /*143a0*/  IADD3 R12, -R151, R12, R150 ;  /* 0x0000000c970c7210 */ /* 0x008fce0007ffe196 */
[----:B------:R-:W3:Y:S08]  /*143b0*/  MUFU.TANH R70, R70 ;  /* 0x0000004600467308 */ /* 0x000ef00000002400 */
        /* <DEDUP_REMOVED lines=16> */
[----:B------:R-:W5:Y:S01]  /*144c0*/  SHFL.IDX PT, R122, R83, RZ, 0x1c1f ;  /* 0x001c1fff537a7589 */ /* 0x000f6200000e0000 */
[C---:B------:R-:W-:Y:S02]  /*144d0*/  VIADD R121, R12.reuse, UR9 ;  /* 0x000000090c797c36 */ /* 0x040fe40008000000 */
[----:B------:R-:W-:Y:S01]  /*144e0*/  VIADD R120, R12, UR11 ;  /* 0x0000000b0c787c36 */ /* 0x000fe20008000000 */
[----:B------:R0:W-:Y:S06]  /*144f0*/  BAR.ARV R13, 0x100 ;  /* 0x0004000d0000751d */ /* 0x0001ec0000002000 */
[----:B------:R4:W-:Y:S02]  /*14500*/  @!P1 SYNCS.ARRIVE.TRANS64.RED.A1T0 RZ, [R80+URZ], RZ ;  /* 0x000000ff50ff99a7 */ /* 0x0009e4000810043f */
[----:B----4-:R-:W-:-:S06]  /*14510*/  FMUL.FTZ R80, R87, UR6 ;  /* 0x0000000657507c20 */ /* 0x010fcc0008410000 */
[----:B------:R-:W4:Y:S01]  /*14520*/  MUFU.TANH R80, R80 ;  /* 0x0000005000507308 */ /* 0x000f220000002400 */
[----:B-----5:R-:W-:Y:S01]  /*14530*/  IADD3 R87, R121, R122, RZ ;  /* 0x0000007a79577210 */ /* 0x020fe20007ffe0ff */
[----:B------:R-:W-:Y:S01]  /*14540*/  IMAD.IADD R86, R120, 0x1, R122 ;  /* 0x0000000178567824 */ /* 0x000fe200078e027a */
[----:B0123--:R-:W-:Y:S06]  /*14550*/  @!P5 BRA `(.L_x_13649) ;  /* 0x000000000058d947 */ /* 0x00ffec0003800000 */
        /* <DEDUP_REMOVED lines=12> */
.L_x_13651:
[----:B------:R-:W-:-:S05]  /*14620*/  IMAD.U32 R123, RZ, RZ, UR5 ;  /* 0x00000005ff7b7e24 */ /* 0x000fca000f8e00ff */
[----:B------:R-:W-:-:S13]  /*14630*/  ISETP.NE.AND P2, PT, R123, 0x1, PT ;  /* 0x000000017b00780c */ /* 0x000fda0003f45270 */
[----:B------:R-:W0:Y:S02]  /*14640*/  @P2 LDC.64 R12, c[0x0][0x9e8] ;  /* 0x00027a00ff0c2b82 */ /* 0x000e240000000a00 */
[----:B0-----:R-:W-:-:S05]  /*14650*/  @P2 IMAD.HI.U32 R12, R122, R12, RZ ;  /* 0x0000000c7a0c2227 */ /* 0x001fca00078e00ff */
[----:B------:R-:W-:-:S07]  /*14660*/  @P2 SHF.R.U32.HI R122, RZ, R13, R12 ;  /* 0x0000000dff7a2219 */ /* 0x000fce000001160c */
.L_x_13652:
[----:B------:R-:W-:Y:S05]  /*14670*/  BSYNC B0 ;  /* 0x0000000000007941 */ /* 0x000fea0003800000 */
.L_x_13650:
[----:B------:R-:W-:-:S04]  /*14680*/  IMAD R122, R122, R123, -R82 ;  /* 0x0000007b7a7a7224 */ /* 0x000fc800078e0a52 */
[----:B------:R-:W-:-:S05]  /*14690*/  IMAD.IADD R122, R122, 0x1, -R155 ;  /* 0x000000017a7a7824 */ /* 0x000fca00078e0a9b */
[----:B------:R-:W-:Y:S02]  /*146a0*/  VIMNMX R86, R86, R122, !PT ;  /* 0x0000007a56567248 */ /* 0x000fe40007fe0100 */
[----:B------:R-:W-:-:S07]  /*146b0*/  VIADDMNMX R87, R122, R123, R87, PT ;  /* 0x0000007b7a577246 */ /* 0x000fce0003800157 */
.L_x_13649:
        /* <DEDUP_REMOVED lines=113> */
.L_x_13655:
[----:B------:R-:W-:-:S05]  /*14dd0*/  IMAD.U32 R86, RZ, RZ, UR5 ;  /* 0x00000005ff567e24 */ /* 0x000fca000f8e00ff */
[----:B------:R-:W-:-:S13]  /*14de0*/  ISETP.NE.AND P2, PT, R86, 0x1, PT ;  /* 0x000000015600780c */ /* 0x000fda0003f45270 */
[----:B------:R-:W0:Y:S02]  /*14df0*/  @P2 LDC.64 R12, c[0x0][0x9e8] ;  /* 0x00027a00ff0c2b82 */ /* 0x000e240000000a00 */
[----:B0-----:R-:W-:-:S05]  /*14e00*/  @P2 IMAD.HI.U32 R12, R83, R12, RZ ;  /* 0x0000000c530c2227 */ /* 0x001fca00078e00ff */
[----:B------:R-:W-:-:S07]  /*14e10*/  @P2 SHF.R.U32.HI R83, RZ, R13, R12 ;  /* 0x0000000dff532219 */ /* 0x000fce000001160c */
.L_x_13656:
[----:B------:R-:W-:Y:S05]  /*14e20*/  BSYNC B0 ;  /* 0x0000000000007941 */ /* 0x000fea0003800000 */
.L_x_13654:
[----:B------:R-:W-:-:S04]  /*14e30*/  IMAD R82, R83, R86, -R82 ;  /* 0x0000005653527224 */ /* 0x000fc800078e0a52 */
[----:B------:R-:W-:-:S05]  /*14e40*/  IMAD.IADD R82, R82, 0x1, -R155 ;  /* 0x0000000152527824 */ /* 0x000fca00078e0a9b */
[----:B------:R-:W-:Y:S02]  /*14e50*/  VIADDMNMX R121, R82, R86, R121, PT ;  /* 0x0000005652797246 */ /* 0x000fe40003800179 */
[----:B------:R-:W-:-:S07]  /*14e60*/  VIMNMX R120, R120, R82, !PT ;  /* 0x0000005278787248 */ /* 0x000fce0007fe0100 */
.L_x_13653:
[----:B------:R-:W-:Y:S01]  /*14e70*/  ISETP.GT.AND P2, PT, R120, 0x1, P3 ;  /* 0x000000017800780c */ /* 0x000fe20001f44270 */
[----:B------:R-:W2:Y:S01]  /*14e80*/  LDL R87, [R1+0x58] ;  /* 0x0000580001577983 */ /* 0x000ea20000100800 */
[----:B------:R-:W-:Y:S01]  /*14e90*/  @!P1 IMAD R12, R21, 0x8, R2 ;  /* 0x00000008150c9824 */ /* 0x000fe200078e0202 */
[----:B------:R-:W-:Y:S02]  /*14ea0*/  FMNMX.FTZ R82, R5, R20, !PT ;  /* 0x0000001405527209 */ /* 0x000fe40007810000 */
[----:B------:R-:W-:Y:S01]  /*14eb0*/  ISETP.LT.OR P2, PT, R121, 0x2, P2 ;  /* 0x000000027900780c */ /* 0x000fe20001741670 */
[----:B------:R-:W-:Y:S01]  /*14ec0*/  @!P1 VIADD R12, R12, 0x16860 ;  /* 0x000168600c0c9836 */ /* 0x000fe20000000000 */
[----:B------:R-:W-:Y:S02]  /*14ed0*/  FMNMX.FTZ R82, R9, R82, !PT ;  /* 0x0000005209527209 */ /* 0x000fe40007810000 */
[----:B------:R-:W-:Y:S02]  /*14ee0*/  FSEL R24, R24, -INF , !P2 ;  /* 0xff80000018187808 */ /* 0x000fe40005000000 */
[----:B------:R-:W-:-:S02]  /*14ef0*/  ISETP.GT.AND P2, PT, R120, 0x8, P3 ;  /* 0x000000087800780c */ /* 0x000fc40001f44270 */
[----:B------:R-:W-:Y:S02]  /*14f00*/  @!P1 PRMT R12, RZ, 0x654, R12 ;  /* 0x00000654ff0c9816 */ /* 0x000fe4000000000c */
[----:B------:R-:W-:Y:S02]  /*14f10*/  ISETP.LT.OR P2, PT, R121, 0x9, P2 ;  /* 0x000000097900780c */ /* 0x000fe40001741670 */
[----:B------:R0:W-:Y:S01]  /*14f20*/  @!P1 SYNCS.ARRIVE.TRANS64.RED.A1T0 RZ, [R12+URZ], RZ ;  /* 0x000000ff0cff99a7 */ /* 0x0001e2000810043f */
        /* <DEDUP_REMOVED lines=31> */
[----:B0-----:R-:W-:Y:S02]  /*15120*/  FSEL R12, R39, -INF , !P2 ;  /* 0xff800000270c7808 */ /* 0x001fe40005000000 */
        /* <DEDUP_REMOVED lines=42> */
[----:B------:R-:W-:-:S03]  /*153d0*/  ISETP.LT.OR P2, PT, R121, 0x42, P2 ;  /* 0x000000427900780c */ /* 0x000fc60001741670 */
[----:B------:R-:W0:Y:S01]  /*153e0*/  SHFL.BFLY PT, R39, R21, 0x2, 0x1f ;  /* 0x0c401f0015277f89 */ /* 0x000e2200000e0000 */
        /* <DEDUP_REMOVED lines=19> */
[----:B------:R-:W-:-:S04]  /*15520*/  ISETP.GT.AND P2, PT, R120, RZ, P3 ;  /* 0x000000ff7800720c */ /* 0x000fc80001f44270 */
[----:B------:R-:W-:-:S04]  /*15530*/  ISETP.LT.OR P2, PT, R121, 0x1, P2 ;  /* 0x000000017900780c */ /* 0x000fc80001741670 */
[----:B------:R-:W-:Y:S02]  /*15540*/  FSEL R13, R14, -INF , !P2 ;  /* 0xff8000000e0d7808 */ /* 0x000fe40005000000 */
[----:B0-----:R-:W-:Y:S02]  /*15550*/  FMNMX.FTZ R14, R21, R39, !PT ;  /* 0x00000027150e7209 */ /* 0x001fe40007810000 */
[----:B------:R-:W-:Y:S02]  /*15560*/  FMNMX.FTZ R21, R13, R15, !PT ;  /* 0x0000000f0d157209 */ /* 0x000fe40007810000 */
[----:B------:R-:W-:Y:S01]  /*15570*/  ISETP.GT.AND P2, PT, R120, 0x60, P3 ;  /* 0x000000607800780c */ /* 0x000fe20001f44270 */
[----:B------:R-:W0:Y:S01]  /*15580*/  SHFL.BFLY PT, R39, R14, 0x1, 0x1f ;  /* 0x0c201f000e277f89 */ /* 0x000e2200000e0000 */
        /* <DEDUP_REMOVED lines=39> */
[----:B0-----:R-:W-:Y:S02]  /*15800*/  FMNMX.FTZ R14, R14, R39, !PT ;  /* 0x000000270e0e7209 */ /* 0x001fe40007810000 */
[----:B------:R-:W-:Y:S02]  /*15810*/  FMNMX.FTZ R82, R64, R21, !PT ;  /* 0x0000001540527209 */ /* 0x000fe40007810000 */
[----:B------:R-:W-:Y:S02]  /*15820*/  FSEL R81, R81, -INF , !P2 ;  /* 0xff80000051517808 */ /* 0x000fe40005000000 */
[----:B------:R-:W-:Y:S02]  /*15830*/  FMNMX.FTZ R21, R67, R82, !PT ;  /* 0x0000005243157209 */ /* 0x000fe40007810000 */
[----:B------:R-:W-:-:S02]  /*15840*/  FSETP.NEU.FTZ.AND P2, PT, R14, -INF , PT ;  /* 0xff8000000e00780b */ /* 0x000fc40003f5d000 */
[----:B------:R-:W-:Y:S02]  /*15850*/  FMNMX.FTZ R82, R68, R21, !PT ;  /* 0x0000001544527209 */ /* 0x000fe40007810000 */
[----:B------:R-:W-:Y:S02]  /*15860*/  FSEL R39, R14, RZ, P2 ;  /* 0x000000ff0e277208 */ /* 0x000fe40001000000 */
[----:B------:R-:W-:Y:S02]  /*15870*/  FMNMX.FTZ R21, R71, R82, !PT ;  /* 0x0000005247157209 */ /* 0x000fe40007810000 */
[----:B------:R-:W-:Y:S01]  /*15880*/  ISETP.GT.AND P3, PT, R120, 0x79, P3 ;  /* 0x000000797800780c */ /* 0x000fe20001f64270 */
[----:B------:R-:W-:Y:S01]  /*15890*/  FADD.FTZ R20, -R39, R20 ;  /* 0x0000001427147221 */ /* 0x000fe20000010100 */
[----:B------:R-:W-:Y:S01]  /*158a0*/  FMNMX.FTZ R82, R72, R21, !PT ;  /* 0x0000001548527209 */ /* 0x000fe20007810000 */
[----:B------:R-:W0:Y:S01]  /*158b0*/  LDC R39, c[0x0][0x988] ;  /* 0x00026200ff277b82 */ /* 0x000e220000000800 */
[----:B------:R-:W-:-:S02]  /*158c0*/  ISETP.LT.OR P3, PT, R121, 0x7a, P3 ;  /* 0x0000007a7900780c */ /* 0x000fc40001f61670 */
[----:B------:R-:W-:Y:S02]  /*158d0*/  FMNMX.FTZ R21, R75, R82, !PT ;  /* 0x000000524b157209 */ /* 0x000fe40007810000 */
[----:B----4-:R-:W-:Y:S02]  /*158e0*/  FSEL R80, R80, -INF , !P3 ;  /* 0xff80000050507808 */ /* 0x010fe40005800000 */
[----:B------:R-:W-:-:S04]  /*158f0*/  FMNMX.FTZ R21, R8, R21, !PT ;  /* 0x0000001508157209 */ /* 0x000fc80007810000 */
[----:B------:R-:W-:-:S04]  /*15900*/  FMNMX.FTZ R82, R78, R21, !PT ;  /* 0x000000154e527209 */ /* 0x000fc80007810000 */
[----:B------:R-:W-:-:S04]  /*15910*/  FMNMX.FTZ R21, R79, R82, !PT ;  /* 0x000000524f157209 */ /* 0x000fc80007810000 */
[----:B------:R-:W-:-:S04]  /*15920*/  FMNMX.FTZ R21, R81, R21, !PT ;  /* 0x0000001551157209 */ /* 0x000fc80007810000 */
[----:B------:R-:W-:Y:S01]  /*15930*/  FMNMX.FTZ R21, R80, R21, !PT ;  /* 0x0000001550157209 */ /* 0x000fe20007810000 */
[-C--:B0-----:R-:W-:Y:S01]  /*15940*/  FMUL.FTZ R82, R14, R39.reuse ;  /* 0x000000270e527220 */ /* 0x081fe20000410000 */
[----:B------:R-:W-:-:S03]  /*15950*/  FMUL.FTZ R20, R20, R39 ;  /* 0x0000002714147220 */ /* 0x000fc60000410000 */
[----:B------:R-:W0:Y:S01]  /*15960*/  SHFL.BFLY PT, R83, R21, 0x2, 0x1f ;  /* 0x0c401f0015537f89 */ /* 0x000e2200000e0000 */
[----:B------:R-:W-:Y:S02]  /*15970*/  FSEL R82, R82, RZ, P2 ;  /* 0x000000ff52527208 */ /* 0x000fe40001000000 */
[----:B------:R-:W-:Y:S03]  /*15980*/  MUFU.EX2 R20, R20 ;  /* 0x0000001400147308 */ /* 0x000fe60000000800 */
[-CC-:B------:R-:W-:Y:S01]  /*15990*/  FFMA.FTZ R5, R5, R39.reuse, -R82.reuse ;  /* 0x0000002705057223 */ /* 0x180fe20000010852 */
[-CC-:B------:R-:W-:Y:S01]  /*159a0*/  FFMA.FTZ R9, R9, R39.reuse, -R82.reuse ;  /* 0x0000002709097223 */ /* 0x180fe20000010852 */
[-CC-:B------:R-:W-:Y:S01]  /*159b0*/  FFMA.FTZ R25, R25, R39.reuse, -R82.reuse ;  /* 0x0000002719197223 */ /* 0x180fe20000010852 */
        /* <DEDUP_REMOVED lines=9> */
[-CC-:B------:R-:W-:Y:S01]  /*15a50*/  FFMA.FTZ R42, R42, R39.reuse, -R82.reuse ;  /* 0x000000272a2a7223 */ /* 0x180fe20000010852 */
[----:B------:R-:W3:Y:S01]  /*15a60*/  MUFU.EX2 R9, R9 ;  /* 0x0000000900097308 */ /* 0x000ee20000000800 */
[-CC-:B------:R-:W-:Y:S01]  /*15a70*/  FFMA.FTZ R45, R45, R39.reuse, -R82.reuse ;  /* 0x000000272d2d7223 */ /* 0x180fe20000010852 */
[-CC-:B------:R-:W-:Y:S01]  /*15a80*/  FFMA.FTZ R46, R46, R39.reuse, -R82.reuse ;  /* 0x000000272e2e7223 */ /* 0x180fe20000010852 */
[-CC-:B------:R-:W-:Y:S01]  /*15a90*/  FFMA.FTZ R49, R49, R39.reuse, -R82.reuse ;  /* 0x0000002731317223 */ /* 0x180fe20000010852 */
[--C-:B------:R-:W-:Y:S01]  /*15aa0*/  FFMA.FTZ R50, R50, R39, -R82.reuse ;  /* 0x0000002732327223 */ /* 0x100fe20000010852 */
[----:B0-----:R-:W-:Y:S01]  /*15ab0*/  FMNMX.FTZ R5, R21, R83, !PT ;  /* 0x0000005315057209 */ /* 0x001fe20007810000 */
[-CC-:B------:R-:W-:Y:S01]  /*15ac0*/  FFMA.FTZ R53, R53, R39.reuse, -R82.reuse ;  /* 0x0000002735357223 */ /* 0x180fe20000010852 */
[-C--:B------:R-:W-:Y:S01]  /*15ad0*/  FFMA.FTZ R54, R54, R39.reuse, -R82 ;  /* 0x0000002736367223 */ /* 0x080fe20000010852 */
[----:B------:R-:W-:Y:S01]  /*15ae0*/  MUFU.EX2 R25, R25 ;  /* 0x0000001900197308 */ /* 0x000fe20000000800 */
[----:B-1----:R-:W-:Y:S01]  /*15af0*/  FFMA.FTZ R4, R20, R4, R148 ;  /* 0x0000000414047223 */ /* 0x002fe20000010094 */
[----:B------:R-:W0:Y:S01]  /*15b00*/  SHFL.BFLY PT, R21, R5, 0x1, 0x1f ;  /* 0x0c201f0005157f89 */ /* 0x000e2200000e0000 */
[-CC-:B------:R-:W-:Y:S01]  /*15b10*/  FFMA.FTZ R57, R57, R39.reuse, -R82.reuse ;  /* 0x0000002739397223 */ /* 0x180fe20000010852 */
[-CC-:B------:R-:W-:Y:S01]  /*15b20*/  FFMA.FTZ R58, R58, R39.reuse, -R82.reuse ;  /* 0x000000273a3a7223 */ /* 0x180fe20000010852 */
[-CC-:B------:R-:W-:Y:S01]  /*15b30*/  FFMA.FTZ R61, R61, R39.reuse, -R82.reuse ;  /* 0x000000273d3d7223 */ /* 0x180fe20000010852 */
[-CC-:B------:R-:W-:Y:S01]  /*15b40*/  FFMA.FTZ R62, R62, R39.reuse, -R82.reuse ;  /* 0x000000273e3e7223 */ /* 0x180fe20000010852 */
[-C--:B------:R-:W-:Y:S01]  /*15b50*/  FFMA.FTZ R65, R65, R39.reuse, -R82 ;  /* 0x0000002741417223 */ /* 0x080fe20000010852 */
[----:B------:R-:W1:Y:S01]  /*15b60*/  MUFU.EX2 R26, R26 ;  /* 0x0000001a001a7308 */ /* 0x000e620000000800 */
[C---:B---3--:R-:W-:Y:S01]  /*15b70*/  FADD.FTZ R4, R9.reuse, R4 ;  /* 0x0000000409047221 */ /* 0x048fe20000010000 */
[----:B------:R-:W-:Y:S01]  /*15b80*/  F2FP.F16.F32.PACK_AB R148, R9, R148 ;  /* 0x000000940994723e */ /* 0x000fe200000000ff */
        /* <DEDUP_REMOVED lines=9> */
[----:B------:R-:W-:Y:S01]  /*15c20*/  FFMA.FTZ R82, R85, R39, -R82 ;  /* 0x0000002755527223 */ /* 0x000fe20000010852 */
[-C--:B------:R-:W-:Y:S01]  /*15c30*/  FMUL.FTZ R88, R88, R20.reuse ;  /* 0x0000001458587220 */ /* 0x080fe20000410000 */
[-C--:B------:R-:W-:Y:S01]  /*15c40*/  FMUL.FTZ R89, R89, R20.reuse ;  /* 0x0000001459597220 */ /* 0x080fe20000410000 */
[-C--:B------:R-:W-:Y:S01]  /*15c50*/  FMUL.FTZ R92, R92, R20.reuse ;  /* 0x000000145c5c7220 */ /* 0x080fe20000410000 */
[----:B------:R-:W4:Y:S01]  /*15c60*/  MUFU.EX2 R30, R30 ;  /* 0x0000001e001e7308 */ /* 0x000f220000000800 */
[----:B-1----:R-:W-:Y:S01]  /*15c70*/  F2FP.F16.F32.PACK_AB R150, R26, R25 ;  /* 0x000000191a96723e */ /* 0x002fe200000000ff */
[-C--:B------:R-:W-:Y:S01]  /*15c80*/  FMUL.FTZ R93, R93, R20.reuse ;  /* 0x000000145d5d7220 */ /* 0x080fe20000410000 */
[----:B0-----:R-:W-:Y:S01]  /*15c90*/  FMNMX.FTZ R5, R5, R21, !PT ;  /* 0x0000001505057209 */ /* 0x001fe20007810000 */
[-C--:B------:R-:W-:Y:S01]  /*15ca0*/  FMUL.FTZ R96, R96, R20.reuse ;  /* 0x0000001460607220 */ /* 0x080fe20000410000 */
[-C--:B------:R-:W-:Y:S01]  /*15cb0*/  FMUL.FTZ R97, R97, R20.reuse ;  /* 0x0000001461617220 */ /* 0x080fe20000410000 */
[-C--:B------:R-:W-:Y:S01]  /*15cc0*/  FMUL.FTZ R100, R100, R20.reuse ;  /* 0x0000001464647220 */ /* 0x080fe20000410000 */
[C---:B------:R-:W-:Y:S01]  /*15cd0*/  FSETP.NEU.FTZ.AND P2, PT, R5.reuse, -INF , PT ;  /* 0xff8000000500780b */ /* 0x040fe20003f5d000 */
[-C--:B------:R-:W-:Y:S01]  /*15ce0*/  FMUL.FTZ R86, R5, R39.reuse ;  /* 0x0000002705567220 */ /* 0x080fe20000410000 */
[----:B------:R-:W0:Y:S01]  /*15cf0*/  MUFU.EX2 R33, R33 ;  /* 0x0000002100217308 */ /* 0x000e220000000800 */
[-C--:B------:R-:W-:Y:S01]  /*15d00*/  FMUL.FTZ R101, R101, R20.reuse ;  /* 0x0000001465657220 */ /* 0x080fe20000410000 */
[-C--:B------:R-:W-:Y:S01]  /*15d10*/  FMUL.FTZ R104, R104, R20.reuse ;  /* 0x0000001468687220 */ /* 0x080fe20000410000 */
[-C--:B------:R-:W-:Y:S01]  /*15d20*/  FMUL.FTZ R105, R105, R20.reuse ;  /* 0x0000001469697220 */ /* 0x080fe20000410000 */
[----:B------:R-:W-:Y:S01]  /*15d30*/  FSEL R86, R86, RZ, P2 ;  /* 0x000000ff56567208 */ /* 0x000fe20001000000 */
[-C--:B------:R-:W-:Y:S01]  /*15d40*/  FMUL.FTZ R108, R108, R20.reuse ;  /* 0x000000146c6c7220 */ /* 0x080fe20000410000 */
[-C--:B------:R-:W-:Y:S01]  /*15d50*/  FMUL.FTZ R109, R109, R20.reuse ;  /* 0x000000146d6d7220 */ /* 0x080fe20000410000 */
[-C--:B------:R-:W-:Y:S01]  /*15d60*/  FMUL.FTZ R112, R112, R20.reuse ;  /* 0x0000001470707220 */ /* 0x080fe20000410000 */
[----:B------:R-:W1:Y:S01]  /*15d70*/  MUFU.EX2 R34, R34 ;  /* 0x0000002200227308 */ /* 0x000e620000000800 */
[-C--:B------:R-:W-:Y:S01]  /*15d80*/  FFMA.FTZ R147, R35, R39.reuse, -R86 ;  /* 0x0000002723937223 */ /* 0x080fe20000010856 */
[----:B------:R-:W-:Y:S01]  /*15d90*/  FADD.FTZ R35, R25, R4 ;  /* 0x0000000419237221 */ /* 0x000fe20000010000 */
[-CC-:B------:R-:W-:Y:S01]  /*15da0*/  FFMA.FTZ R149, R13, R39.reuse, -R86.reuse ;  /* 0x000000270d957223 */ /* 0x180fe20000010856 */
[-CC-:B------:R-:W-:Y:S01]  /*15db0*/  FFMA.FTZ R13, R24, R39.reuse, -R86.reuse ;  /* 0x00000027180d7223 */ /* 0x180fe20000010856 */
[-CC-:B------:R-:W-:Y:S01]  /*15dc0*/  FFMA.FTZ R24, R32, R39.reuse, -R86.reuse ;  /* 0x0000002720187223 */ /* 0x180fe20000010856 */
[-CC-:B------:R-:W-:Y:S01]  /*15dd0*/  FFMA.FTZ R32, R8, R39.reuse, -R86.reuse ;  /* 0x0000002708207223 */ /* 0x180fe20000010856 */
[----:B------:R-:W-:Y:S01]  /*15de0*/  FADD.FTZ R4, R26, R35 ;  /* 0x000000231a047221 */ /* 0x000fe20000010000 */
[----:B------:R-:W-:Y:S01]  /*15df0*/  FSEL R8, R5, RZ, P2 ;  /* 0x000000ff05087208 */ /* 0x000fe20001000000 */
[----:B------:R-:W5:Y:S01]  /*15e00*/  MUFU.EX2 R37, R37 ;  /* 0x0000002500257308 */ /* 0x000f620000000800 */
[-C--:B------:R-:W-:Y:S01]  /*15e10*/  FFMA.FTZ R151, R27, R39.reuse, -R86 ;  /* 0x000000271b977223 */ /* 0x080fe20000010856 */
[----:B---3--:R-:W-:Y:S01]  /*15e20*/  FADD.FTZ R9, R29, R4 ;  /* 0x000000041d097221 */ /* 0x008fe20000010000 */
[-CC-:B------:R-:W-:Y:S01]  /*15e30*/  FFMA.FTZ R21, R28, R39.reuse, -R86.reuse ;  /* 0x000000271c157223 */ /* 0x180fe20000010856 */
[----:B------:R-:W-:Y:S01]  /*15e40*/  FADD.FTZ R8, -R8, R15 ;  /* 0x0000000f08087221 */ /* 0x000fe20000010100 */
[-CC-:B------:R-:W-:Y:S01]  /*15e50*/  FFMA.FTZ R145, R31, R39.reuse, -R86.reuse ;  /* 0x000000271f917223 */ /* 0x180fe20000010856 */
[----:B----4-:R-:W-:Y:S01]  /*15e60*/  FADD.FTZ R4, R30, R9 ;  /* 0x000000091e047221 */ /* 0x010fe20000010000 */
[-C--:B------:R-:W-:Y:S01]  /*15e70*/  FFMA.FTZ R27, R36, R39.reuse, -R86 ;  /* 0x00000027241b7223 */ /* 0x080fe20000010856 */
[----:B------:R-:W3:Y:S01]  /*15e80*/  MUFU.EX2 R38, R38 ;  /* 0x0000002600267308 */ /* 0x000ee20000000800 */
[-C--:B------:R-:W-:Y:S01]  /*15e90*/  FMUL.FTZ R8, R8, R39.reuse ;  /* 0x0000002708087220 */ /* 0x080fe20000410000 */
[----:B0-----:R-:W-:Y:S01]  /*15ea0*/  FADD.FTZ R9, R33, R4 ;  /* 0x0000000421097221 */ /* 0x001fe20000010000 */
[-CC-:B------:R-:W-:Y:S01]  /*15eb0*/  FFMA.FTZ R141, R12, R39.reuse, -R86.reuse ;  /* 0x000000270c8d7223 */ /* 0x180fe20000010856 */
[-CC-:B------:R-:W-:Y:S01]  /*15ec0*/  FFMA.FTZ R12, R40, R39.reuse, -R86.reuse ;  /* 0x00000027280c7223 */ /* 0x180fe20000010856 */
[-CC-:B------:R-:W-:Y:S01]  /*15ed0*/  FFMA.FTZ R143, R43, R39.reuse, -R86.reuse ;  /* 0x000000272b8f7223 */ /* 0x180fe20000010856 */
[----:B-1----:R-:W-:Y:S01]  /*15ee0*/  FADD.FTZ R4, R34, R9 ;  /* 0x0000000922047221 */ /* 0x002fe20000010000 */
[-CC-:B------:R-:W-:Y:S01]  /*15ef0*/  FFMA.FTZ R28, R44, R39.reuse, -R86.reuse ;  /* 0x000000272c1c7223 */ /* 0x180fe20000010856 */
[----:B------:R-:W0:Y:S01]  /*15f00*/  MUFU.EX2 R41, R41 ;  /* 0x0000002900297308 */ /* 0x000e220000000800 */
[-C--:B------:R-:W-:Y:S01]  /*15f10*/  FFMA.FTZ R137, R47, R39.reuse, -R86 ;  /* 0x000000272f897223 */ /* 0x080fe20000010856 */
[----:B-----5:R-:W-:Y:S01]  /*15f20*/  FADD.FTZ R9, R37, R4 ;  /* 0x0000000425097221 */ /* 0x020fe20000010000 */
[-CC-:B------:R-:W-:Y:S01]  /*15f30*/  FFMA.FTZ R31, R48, R39.reuse, -R86.reuse ;  /* 0x00000027301f7223 */ /* 0x180fe20000010856 */
[-CC-:B------:R-:W-:Y:S01]  /*15f40*/  FFMA.FTZ R51, R51, R39.reuse, -R86.reuse ;  /* 0x0000002733337223 */ /* 0x180fe20000010856 */
[-CC-:B------:R-:W-:Y:S01]  /*15f50*/  FFMA.FTZ R52, R52, R39.reuse, -R86.reuse ;  /* 0x0000002734347223 */ /* 0x180fe20000010856 */
[-CC-:B------:R-:W-:Y:S01]  /*15f60*/  FFMA.FTZ R55, R55, R39.reuse, -R86.reuse ;  /* 0x0000002737377223 */ /* 0x180fe20000010856 */
[-CC-:B------:R-:W-:Y:S01]  /*15f70*/  FFMA.FTZ R56, R56, R39.reuse, -R86.reuse ;  /* 0x0000002738387223 */ /* 0x180fe20000010856 */
        /* <DEDUP_REMOVED lines=11> */
[-CC-:B------:R-:W-:Y:S01]  /*16030*/  FFMA.FTZ R72, R72, R39.reuse, -R86.reuse ;  /* 0x0000002748487223 */ /* 0x180fe20000010856 */
[-CC-:B------:R-:W-:Y:S01]  /*16040*/  FFMA.FTZ R75, R75, R39.reuse, -R86.reuse ;  /* 0x000000274b4b7223 */ /* 0x180fe20000010856 */
[-CC-:B------:R-:W-:Y:S01]  /*16050*/  FFMA.FTZ R78, R78, R39.reuse, -R86.reuse ;  /* 0x000000274e4e7223 */ /* 0x180fe20000010856 */
[-CC-:B------:R-:W-:Y:S01]  /*16060*/  FFMA.FTZ R79, R79, R39.reuse, -R86.reuse ;  /* 0x000000274f4f7223 */ /* 0x180fe20000010856 */
[-CC-:B------:R-:W-:Y:S01]  /*16070*/  FFMA.FTZ R81, R81, R39.reuse, -R86.reuse ;  /* 0x0000002751517223 */ /* 0x180fe20000010856 */
[----:B------:R-:W0:Y:S01]  /*16080*/  MUFU.EX2 R8, R8 ;  /* 0x0000000800087308 */ /* 0x000e220000000800 */
[----:B-1----:R-:W-:Y:S01]  /*16090*/  FADD.FTZ R26, R42, R9 ;  /* 0x000000092a1a7221 */ /* 0x002fe20000010000 */
[----:B------:R-:W-:Y:S01]  /*160a0*/  FFMA.FTZ R80, R80, R39, -R86 ;  /* 0x0000002750507223 */ /* 0x000fe20000010856 */
[----:B--2---:R-:W-:Y:S01]  /*160b0*/  ISETP.GT.AND P2, PT, R0, R87, PT ;  /* 0x000000570000720c */ /* 0x004fe20003f44270 */
[-C--:B------:R-:W-:Y:S01]  /*160c0*/  FMUL.FTZ R113, R113, R20.reuse ;  /* 0x0000001471717220 */ /* 0x080fe20000410000 */
[-C--:B------:R-:W-:Y:S01]  /*160d0*/  FMUL.FTZ R116, R116, R20.reuse ;  /* 0x0000001474747220 */ /* 0x080fe20000410000 */
[----:B------:R-:W-:Y:S01]  /*160e0*/  FMUL.FTZ R117, R117, R20 ;  /* 0x0000001475757220 */ /* 0x000fe20000410000 */
[----:B------:R-:W-:Y:S01]  /*160f0*/  F2FP.F16.F32.PACK_AB R144, R30, R29 ;  /* 0x0000001d1e90723e */ /* 0x000fe200000000ff */
[----:B------:R-:W1:Y:S01]  /*16100*/  MUFU.EX2 R45, R45 ;  /* 0x0000002d002d7308 */ /* 0x000e620000000800 */
[----:B------:R-:W-:Y:S01]  /*16110*/  F2FP.F16.F32.PACK_AB R146, R34, R33 ;  /* 0x000000212292723e */ /* 0x000fe200000000ff */
[----:B------:R-:W-:Y:S01]  /*16120*/  VIADD R0, R0, 0xffffffff ;  /* 0xffffffff00007836 */ /* 0x000fe20000000000 */
[----:B------:R-:W-:Y:S01]  /*16130*/  F2FP.F16.F32.PACK_AB R140, R38, R37 ;  /* 0x00000025268c723e */ /* 0x000fe200000000ff */
[----:B------:R-:W-:Y:S01]  /*16140*/  IMAD.MOV.U32 R20, RZ, RZ, R14 ;  /* 0x000000ffff147224 */ /* 0x000fe200078e000e */
[----:B------:R-:W-:Y:S01]  /*16150*/  F2FP.F16.F32.PACK_AB R142, R42, R41 ;  /* 0x000000292a8e723e */ /* 0x000fe200000000ff */
[----:B------:R-:W-:-:S02]  /*16160*/  IMAD.MOV.U32 R15, RZ, RZ, R5 ;  /* 0x000000ffff0f7224 */ /* 0x000fc400078e0005 */
[----:B------:R-:W2:Y:S01]  /*16170*/  MUFU.EX2 R13, R13 ;  /* 0x0000000d000d7308 */ /* 0x000ea20000000800 */
[----:B0-----:R-:W-:Y:S01]  /*16180*/  FFMA.FTZ R4, R8, R3, R149 ;  /* 0x0000000308047223 */ /* 0x001fe20000010095 */
        /* <DEDUP_REMOVED lines=19> */
[----:B------:R-:W-:Y:S01]  /*162c0*/  FMUL.FTZ R119, R119, R8 ;  /* 0x0000000877777220 */ /* 0x000fe20000410000 */
[----:B------:R-:W-:Y:S01]  /*162d0*/  F2FP.F16.F32.PACK_AB R149, R13, R149 ;  /* 0x000000950d95723e */ /* 0x000fe200000000ff */
[----:B------:R-:W-:Y:S01]  /*162e0*/  IMAD.MOV.U32 R8, RZ, RZ, R154 ;  /* 0x000000ffff087224 */ /* 0x000fe200078e009a */
        /* <DEDUP_REMOVED lines=10> */
[----:B------:R-:W-:-:S04]  /*16390*/  MOV R21, R16 ;  /* 0x0000001000157202 */ /* 0x000fc80000000f00 */
        /* <DEDUP_REMOVED lines=108> */
[----:B------:R-:W-:Y:S02]  /*16a60*/  F2FP.F16.F32.PACK_AB R122, R82, R84 ;  /* 0x00000054527a723e */ /* 0x000fe400000000ff */
[C---:B0-----:R-:W-:Y:S01]  /*16a70*/  FADD.FTZ R3, R80.reuse, R12 ;  /* 0x0000000c50037221 */ /* 0x041fe20000010000 */
[----:B------:R-:W-:Y:S01]  /*16a80*/  F2FP.F16.F32.PACK_AB R123, R80, R81 ;  /* 0x00000051507b723e */ /* 0x000fe200000000ff */
[----:B------:R-:W-:Y:S06]  /*16a90*/  @P2 BRA `(.L_x_13657) ;  /* 0xffffffc800282947 */ /* 0x000fec000383ffff */
.L_x_13639:
[----:B------:R-:W-:Y:S05]  /*16aa0*/  WARPSYNC.ALL ;  /* 0x0000000000007948 */ /* 0x000fea0003800000 */
[----:B------:R-:W-:Y:S06]  /*16ab0*/  BAR.ARV 0x8, 0x200 ;  /* 0x0208000000007b1d */ /* 0x000fec0000002000 */
[----:B------:R-:W-:Y:S05]  /*16ac0*/  @!P0 BRA `(.L_x_13658) ;  /* 0x0000000000048947 */ /* 0x000fea0003800000 */
[----:B------:R-:W-:Y:S01]  /*16ad0*/  BPT.TRAP 0x1 ;  /* 0x000000040000795c */ /* 0x000fe20000300000 */
.L_x_13658:
[----:B------:R-:W-:Y:S01]  /*16ae0*/  IMAD R11, R16, 0x8, R2 ;  /* 0x00000008100b7824 */ /* 0x000fe200078e0202 */
[----:B------:R-:W-:-:S04]  /*16af0*/  SHF.L.U32 R0, R154, 0x1f, RZ ;  /* 0x0000001f9a007819 */ /* 0x000fc800000006ff */
[----:B------:R0:W1:Y:S01]  /*16b00*/  SYNCS.PHASECHK.TRANS64.TRYWAIT P2, [R11+URZ+0x16850], R0 ;  /* 0x016850000b0075a7 */ /* 0x000062000804017f */
[----:B------:R-:W-:Y:S05]  /*16b10*/  @!P0 BRA `(.L_x_13659) ;  /* 0x0000000000048947 */ /* 0x000fea0003800000 */
[----:B------:R-:W-:Y:S01]  /*16b20*/  BPT.TRAP 0x1 ;  /* 0x000000040000795c */ /* 0x000fe20000300000 */
.L_x_13659:
[----:B------:R-:W-:-:S05]  /*16b30*/  VIADD R2, R2, 0x400 ;  /* 0x0000040002027836 */ /* 0x000fca0000000000 */
[----:B------:R-:W-:-:S04]  /*16b40*/  SHF.R.U32.HI R2, RZ, 0x4, R2 ;  /* 0x00000004ff027819 */ /* 0x000fc80000011602 */
[----:B------:R-:W-:Y:S01]  /*16b50*/  LOP3.LUT R7, R2, 0x3fff, RZ, 0xc0, !PT ;  /* 0x00003fff02077812 */ /* 0x000fe200078ec0ff */
[----:B-1----:R-:W-:Y:S06]  /*16b60*/  @P2 BRA `(.L_x_13660) ;  /* 0x0000000000082947 */ /* 0x002fec0003800000 */
[----:B------:R-:W1:Y:S02]  /*16b70*/  SYNCS.PHASECHK.TRANS64.TRYWAIT P0, [R11+URZ+0x16850], R0 ;  /* 0x016850000b0075a7 */ /* 0x000e64000800017f */
[----:B-1----:R-:W-:Y:S05]  /*16b80*/  @!P0 BRA `(.L_x_13661) ;  /* 0x000000b4005c8947 */ /* 0x002fea0003800000 */
.L_x_13660:
[----:B------:R-:W-:Y:S01]  /*16b90*/  IMAD R6, R16, 0x400, R7 ;  /* 0x0000040010067824 */ /* 0x000fe200078e0207 */
[----:B------:R-:W2:Y:S01]  /*16ba0*/  LDL.LU R13, [R1+0x70] ;  /* 0x00007000010d7983 */ /* 0x000ea20000300800 */
[----:B------:R-:W-:Y:S01]  /*16bb0*/  IMAD.MOV.U32 R7, RZ, RZ, 0x40000040 ;  /* 0x40000040ff077424 */ /* 0x000fe200078e00ff */
[----:B------:R-:W-:Y:S05]  /*16bc0*/  WARPSYNC.ALL ;  /* 0x0000000000007948 */ /* 0x000fea0003800000 */
[C---:B------:R-:W-:Y:S01]  /*16bd0*/  R2UR UR6, R6.reuse ;  /* 0x00000000060672ca */ /* 0x040fe200000e0000 */
[----:B------:R-:W-:Y:S01]  /*16be0*/  WARPGROUP.ARRIVE ;  /* 0x00000000000079c5 */ /* 0x000fe20000000000 */
[----:B------:R-:W-:Y:S01]  /*16bf0*/  R2UR UR7, R7 ;  /* 0x00000000070772ca */ /* 0x000fe200000e0000 */
[----:B------:R-:W-:Y:S01]  /*16c00*/  VIADD R8, R6, 0x80 ;  /* 0x0000008006087836 */ /* 0x000fe20000000000 */
[----:B01----:R-:W0:Y:S01]  /*16c10*/  SHFL.BFLY PT, R0, R3, 0x2, 0x1f ;  /* 0x0c401f0003007f89 */ /* 0x003e2200000e0000 */
[----:B------:R-:W-:-:S02]  /*16c20*/  IMAD.MOV.U32 R9, RZ, RZ, 0x40000040 ;  /* 0x40000040ff097424 */ /* 0x000fc400078e00ff */
[----:B------:R-:W-:Y:S02]  /*16c30*/  IMAD.MOV.U32 R7, RZ, RZ, 0x40000040 ;  /* 0x40000040ff077424 */ /* 0x000fe400078e00ff */
[----:B------:R-:W-:-:S05]  /*16c40*/  VIADD R16, R16, 0x1 ;  /* 0x0000000110107836 */ /* 0x000fca0000000000 */
[----:B------:R-:W-:Y:S01]  /*16c50*/  ISETP.NE.AND P2, PT, R16, 0x2, PT ;  /* 0x000000021000780c */ /* 0x000fe20003f45270 */
[----:B------:R-:W-:Y:S01]  /*16c60*/  HGMMA.64x64x16.F32 R88, R148, gdesc[UR4].tnspB, R88, gsb0 ;  /* 0x40e0000494587df0 */ /* 0x000fe20008000858 */
        /* <DEDUP_REMOVED lines=11> */
[----:B------:R-:W-:Y:S01]  /*16d20*/  HGMMA.64x64x16.F32 R88, R144, gdesc[UR4].tnspB, R88, gsb0 ;  /* 0x40e0000490587df0 */ /* 0x000fe20008000858 */
[----:B------:R-:W-:Y:S01]  /*16d30*/  R2UR UR6, R8 ;  /* 0x00000000080672ca */ /* 0x000fe200000e0000 */
[----:B------:R-:W-:Y:S01]  /*16d40*/  VIADD R8, R6, 0x180 ;  /* 0x0000018006087836 */ /* 0x000fe20000000000 */
[----:B------:R-:W-:Y:S01]  /*16d50*/  R2UR UR7, R9 ;  /* 0x00000000090772ca */ /* 0x000fe200000e0000 */
[----:B------:R-:W-:Y:S01]  /*16d60*/  IMAD.MOV.U32 R9, RZ, RZ, 0x40000040 ;  /* 0x40000040ff097424 */ /* 0x000fe200078e00ff */
[----:B------:R-:W-:Y:S02]  /*16d70*/  WARPGROUP.DEPBAR.LE gsb0, 0x0 ;  /* 0x00008000000079c5 */ /* 0x000fe40000010000 */
[----:B------:R-:W-:-:S09]  /*16d80*/  WARPGROUP.ARRIVE ;  /* 0x00000000000079c5 */ /* 0x000fd20000000000 */
[----:B------:R-:W-:Y:S01]  /*16d90*/  HGMMA.64x64x16.F32 R88, R140, gdesc[UR4].tnspB, R88, gsb0 ;  /* 0x40e000048c587df0 */ /* 0x000fe20008000858 */
[----:B------:R-:W-:Y:S01]  /*16da0*/  R2UR UR6, R8 ;  /* 0x00000000080672ca */ /* 0x000fe200000e0000 */
[----:B------:R-:W-:Y:S01]  /*16db0*/  VIADD R8, R6, 0x200 ;  /* 0x0000020006087836 */ /* 0x000fe20000000000 */
[----:B------:R-:W-:Y:S02]  /*16dc0*/  R2UR UR7, R9 ;  /* 0x00000000090772ca */ /* 0x000fe400000e0000 */
[----:B------:R-:W-:Y:S01]  /*16dd0*/  MOV R9, 0x40000040 ;  /* 0x4000004000097802 */ /* 0x000fe20000000f00 */
[----:B------:R-:W-:Y:S02]  /*16de0*/  WARPGROUP.DEPBAR.LE gsb0, 0x0 ;  /* 0x00008000000079c5 */ /* 0x000fe40000010000 */
[----:B------:R-:W-:-:S08]  /*16df0*/  WARPGROUP.ARRIVE ;  /* 0x00000000000079c5 */ /* 0x000fd00000000000 */
[----:B------:R-:W-:Y:S01]  /*16e00*/  HGMMA.64x64x16.F32 R88, R136, gdesc[UR4].tnspB, R88, gsb0 ;  /* 0x40e0000488587df0 */ /* 0x000fe20008000858 */
        /* <DEDUP_REMOVED lines=8> */
[----:B------:R-:W-:Y:S01]  /*16e90*/  HGMMA.64x64x16.F32 R88, R132, gdesc[UR4].tnspB, R88, gsb0 ;  /* 0x40e0000484587df0 */ /* 0x000fe20008000858 */
[----:B------:R-:W-:Y:S01]  /*16ea0*/  R2UR UR6, R8 ;  /* 0x00000000080672ca */ /* 0x000fe200000e0000 */
[C---:B------:R-:W-:Y:S01]  /*16eb0*/  VIADD R8, R6.reuse, 0x300 ;  /* 0x0000030006087836 */ /* 0x040fe20000000000 */
[----:B------:R-:W-:Y:S01]  /*16ec0*/  R2UR UR7, R9 ;  /* 0x00000000090772ca */ /* 0x000fe200000e0000 */
[----:B------:R-:W-:Y:S02]  /*16ed0*/  IMAD.MOV.U32 R9, RZ, RZ, 0x40000040 ;  /* 0x40000040ff097424 */ /* 0x000fe400078e00ff */
[----:B------:R-:W-:Y:S01]  /*16ee0*/  VIADD R6, R6, 0x380 ;  /* 0x0000038006067836 */ /* 0x000fe20000000000 */
[----:B------:R-:W-:Y:S02]  /*16ef0*/  WARPGROUP.DEPBAR.LE gsb0, 0x0 ;  /* 0x00008000000079c5 */ /* 0x000fe40000010000 */
[----:B------:R-:W-:-:S07]  /*16f00*/  WARPGROUP.ARRIVE ;  /* 0x00000000000079c5 */ /* 0x000fce0000000000 */
[----:B------:R-:W-:Y:S01]  /*16f10*/  HGMMA.64x64x16.F32 R88, R128, gdesc[UR4].tnspB, R88, gsb0 ;  /* 0x40e0000480587df0 */ /* 0x000fe20008000858 */
[----:B------:R-:W-:Y:S02]  /*16f20*/  R2UR UR6, R8 ;  /* 0x00000000080672ca */ /* 0x000fe400000e0000 */
[----:B------:R-:W-:Y:S02]  /*16f30*/  R2UR UR7, R9 ;  /* 0x00000000090772ca */ /* 0x000fe400000e0000 */
[----:B------:R-:W0:Y:S02]  /*16f40*/  SHFL.BFLY PT, R9, R4, 0x2, 0x1f ;  /* 0x0c401f0004097f89 */ /* 0x000e2400000e0000 */
[----:B0-----:R-:W-:Y:S01]  /*16f50*/  FADD.FTZ R9, R9, R4 ;  /* 0x0000000409097221 */ /* 0x001fe20000010000 */
[----:B------:R-:W-:-:S04]  /*16f60*/  IMAD.MOV.U32 R4, RZ, RZ, RZ ;  /* 0x000000ffff047224 */ /* 0x000fc800078e00ff */
[----:B------:R-:W0:Y:S02]  /*16f70*/  SHFL.BFLY PT, R0, R9, 0x1, 0x1f ;  /* 0x0c201f0009007f89 */ /* 0x000e2400000e0000 */
[----:B0-----:R-:W-:Y:S01]  /*16f80*/  FADD.FTZ R10, R9, R0 ;  /* 0x00000000090a7221 */ /* 0x001fe20000010000 */
[----:B------:R-:W-:Y:S02]  /*16f90*/  @!P1 VIADD R9, R11, 0x16860 ;  /* 0x000168600b099836 */ /* 0x000fe40000000000 */
[----:B------:R-:W-:Y:S02]  /*16fa0*/  IMAD.MOV.U32 R0, RZ, RZ, -0x800000 ;  /* 0xff800000ff007424 */ /* 0x000fe400078e00ff */
[----:B------:R-:W-:Y:S02]  /*16fb0*/  FSETP.NE.FTZ.AND P0, PT, R10, RZ, PT ;  /* 0x000000ff0a00720b */ /* 0x000fe40003f15000 */
[----:B------:R-:W-:-:S11]  /*16fc0*/  @!P1 PRMT R9, RZ, 0x654, R9 ;  /* 0x00000654ff099816 */ /* 0x000fd60000000009 */
[----:B------:R-:W-:Y:S01]  /*16fd0*/  @P0 MUFU.RCP R4, R10 ;  /* 0x0000000a00040308 */ /* 0x000fe20000001000 */
[----:B------:R-:W-:Y:S02]  /*16fe0*/  WARPGROUP.DEPBAR.LE gsb0, 0x0 ;  /* 0x00008000000079c5 */ /* 0x000fe40000010000 */
[----:B------:R-:W-:-:S06]  /*16ff0*/  WARPGROUP.ARRIVE ;  /* 0x00000000000079c5 */ /* 0x000fcc0000000000 */
[----:B------:R-:W-:Y:S01]  /*17000*/  HGMMA.64x64x16.F32 R88, R124, gdesc[UR4].tnspB, R88, gsb0 ;  /* 0x40e000047c587df0 */ /* 0x000fe20008000858 */
[----:B------:R-:W-:Y:S02]  /*17010*/  R2UR UR6, R6 ;  /* 0x00000000060672ca */ /* 0x000fe400000e0000 */
[----:B------:R-:W-:Y:S01]  /*17020*/  R2UR UR7, R7 ;  /* 0x00000000070772ca */ /* 0x000fe200000e0000 */
[----:B------:R-:W0:Y:S01]  /*17030*/  @P0 MUFU.LG2 R6, R10 ;  /* 0x0000000a00060308 */ /* 0x000e220000000c00 */
[----:B------:R-:W1:Y:S01]  /*17040*/  SHFL.BFLY PT, R7, R2, 0x1, 0x1f ;  /* 0x0c201f0002077f89 */ /* 0x000e6200000e0000 */
[----:B0-----:R-:W-:Y:S01]  /*17050*/  @P0 FMUL.FTZ R6, R6, 0.69314718246459960938 ;  /* 0x3f31721806060820 */ /* 0x001fe20000410000 */
[----:B-1----:R-:W-:Y:S01]  /*17060*/  FADD.FTZ R12, R2, R7 ;  /* 0x00000007020c7221 */ /* 0x002fe20000010000 */
[----:B------:R-:W-:Y:S02]  /*17070*/  IMAD.MOV.U32 R2, RZ, RZ, RZ ;  /* 0x000000ffff027224 */ /* 0x000fe400078e00ff */
[----:B------:R-:W-:-:S02]  /*17080*/  @P0 FMUL.FTZ R7, R39, 0.69314718246459960938 ;  /* 0x3f31721827070820 */ /* 0x000fc40000410000 */
[----:B------:R-:W-:Y:S02]  /*17090*/  FSETP.NE.FTZ.AND P3, PT, R12, RZ, PT ;  /* 0x000000ff0c00720b */ /* 0x000fe40003f75000 */
[----:B------:R-:W-:Y:S01]  /*170a0*/  @P0 FFMA.FTZ R0, R7, R14, R6 ;  /* 0x0000000e07000223 */ /* 0x000fe20000010006 */
[----:B------:R-:W-:-:S10]  /*170b0*/  PLOP3.LUT P0, PT, PT, PT, PT, 0x8, 0x0 ;  /* 0x000000000000781c */ /* 0x000fd40003f0e170 */
[----:B------:R-:W0:Y:S01]  /*170c0*/  @P3 MUFU.LG2 R8, R12 ;  /* 0x0000000c00083308 */ /* 0x000e220000000c00 */
[----:B------:R-:W-:-:S07]  /*170d0*/  @P3 FMUL.FTZ R39, R39, 0.69314718246459960938 ;  /* 0x3f31721827273820 */ /* 0x000fce0000410000 */
[----:B------:R-:W1:Y:S01]  /*170e0*/  @P3 MUFU.RCP R2, R12 ;  /* 0x0000000c00023308 */ /* 0x000e620000001000 */
[----:B0-----:R-:W-:-:S04]  /*170f0*/  @P3 FMUL.FTZ R8, R8, 0.69314718246459960938 ;  /* 0x3f31721808083820 */ /* 0x001fc80000410000 */
[----:B------:R-:W-:Y:S01]  /*17100*/  @P3 FFMA.FTZ R3, R39, R5, R8 ;  /* 0x0000000527033223 */ /* 0x000fe20000010008 */
[----:B------:R-:W-:Y:S02]  /*17110*/  WARPGROUP.DEPBAR.LE gsb0, 0x0 ;  /* 0x00008000000079c5 */ /* 0x000fe40000010000 */
[----:B------:R-:W-:-:S06]  /*17120*/  WARPGROUP.ARRIVE ;  /* 0x00000000000079c5 */ /* 0x000fcc0000000000 */
[----:B------:R-:W-:Y:S03]  /*17130*/  HGMMA.64x64x16.F32 R88, R120, gdesc[UR4].tnspB, R88, gsb0 ;  /* 0x40e0000478587df0 */ /* 0x000fe60008000858 */
        /* <DEDUP_REMOVED lines=34> */
.L_x_13554:
[----:B------:R-:W0:Y:S01]  /*17360*/  S2R R2, SR_TID.X ;  /* 0x0000000000027919 */ /* 0x000e220000002100 */
[----:B------:R-:W-:Y:S05]  /*17370*/  WARPSYNC.ALL ;  /* 0x0000000000007948 */ /* 0x000fea0003800000 */
[----:B------:R-:W1:Y:S08]  /*17380*/  S2UR UR5, SR_CgaCtaId ;  /* 0x00000000000579c3 */ /* 0x000e700000008800 */
[----:B------:R-:W-:Y:S06]  /*17390*/  BAR.SYNC.DEFER_BLOCKING 0x5, 0x200 ;  /* 0x0148000000007b1d */ /* 0x000fec0000010000 */
[----:B------:R-:W-:Y:S01]  /*173a0*/  UMOV UR4, 0x400 ;  /* 0x0000040000047882 */ /* 0x000fe20000000000 */
[----:B------:R-:W-:Y:S01]  /*173b0*/  BSSY B0, `(.L_x_13662) ;  /* 0x0000241000007945 */ /* 0x000fe20003800000 */
[----:B-1----:R-:W-:Y:S01]  /*173c0*/  ULEA UR4, UR5, UR4, 0x18 ;  /* 0x0000000405047291 */ /* 0x002fe2000f8ec03f */
[----:B0-----:R-:W-:-:S04]  /*173d0*/  IADD3 R48, R2, -0x80, RZ ;  /* 0xffffff8002307810 */ /* 0x001fc80007ffe0ff */
[--C-:B------:R-:W-:Y:S01]  /*173e0*/  SHF.R.S32.HI R46, RZ, 0x1f, R48.reuse ;  /* 0x0000001fff2e7819 */ /* 0x100fe20000011430 */
[----:B------:R-:W-:Y:S01]  /*173f0*/  IMAD.U32 R2, RZ, RZ, UR4 ;  /* 0x00000004ff027e24 */ /* 0x000fe2000f8e00ff */
[----:B------:R-:W-:Y:S02]  /*17400*/  SHF.R.S32.HI R4, RZ, 0x1f, R48 ;  /* 0x0000001fff047819 */ /* 0x000fe40000011430 */
[-C--:B------:R-:W-:Y:S02]  /*17410*/  LEA.HI R46, R46, R48.reuse, RZ, 0x3 ;  /* 0x000000302e2e7211 */ /* 0x080fe400078f18ff */
[----:B------:R0:W1:Y:S01]  /*17420*/  LDS.128 R28, [R2+0x168d0] ;  /* 0x0168d000021c7984 */ /* 0x0000620000000c00 */
[----:B------:R-:W-:Y:S02]  /*17430*/  LEA.HI R4, R4, R48, RZ, 0x3 ;  /* 0x0000003004047211 */ /* 0x000fe400078f18ff */
[----:B------:R-:W-:Y:S02]  /*17440*/  LOP3.LUT R46, R46, 0xfffffff8, RZ, 0xc0, !PT ;  /* 0xfffffff82e2e7812 */ /* 0x000fe400078ec0ff */
[----:B------:R-:W-:-:S03]  /*17450*/  SHF.R.S32.HI R45, RZ, 0x3, R4 ;  /* 0x00000003ff2d7819 */ /* 0x000fc60000011404 */
[----:B------:R-:W-:-:S04]  /*17460*/  IMAD.IADD R46, R48, 0x1, -R46 ;  /* 0x00000001302e7824 */ /* 0x000fc800078e0a2e */
[----:B------:R-:W-:-:S05]  /*17470*/  IMAD.SHL.U32 R44, R46, 0x8, RZ ;  /* 0x000000082e2c7824 */ /* 0x000fca00078e00ff */
[----:B------:R-:W-:Y:S01]  /*17480*/  SHF.R.S32.HI R43, RZ, 0x1f, R44 ;  /* 0x0000001fff2b7819 */ /* 0x000fe2000001142c */
[----:B------:R-:W-:Y:S06]  /*17490*/  BAR.ARV 0x4, 0x200 ;  /* 0x0108000000007b1d */ /* 0x000fec0000002000 */
[----:B0-----:R-:W-:Y:S05]  /*174a0*/  @P0 BRA `(.L_x_13663) ;  /* 0x0000001800340947 */ /* 0x001fea0003800000 */
[----:B------:R-:W2:Y:S01]  /*174b0*/  LDL R6, [R1+0x80] ;  /* 0x0000800001067983 */ /* 0x000ea20000100800 */
[----:B------:R-:W-:-:S03]  /*174c0*/  ULDC UR4, c[0x0][0xad4] ;  /* 0x0002b50000047ab9 */ /* 0x000fc60000000800 */
[----:B------:R-:W3:Y:S04]  /*174d0*/  LDL.LU R34, [R1+0x68] ;  /* 0x0000680001227983 */ /* 0x000ee80000300800 */
[----:B------:R-:W4:Y:S01]  /*174e0*/  LDL R40, [R1+0x6c] ;  /* 0x00006c0001287983 */ /* 0x000f220000100800 */
[----:B------:R-:W0:Y:S01]  /*174f0*/  S2R R5, SR_SWINHI ;  /* 0x0000000000057919 */ /* 0x000e220000002f00 */
[----:B-----5:R-:W-:Y:S02]  /*17500*/  MOV R24, R2 ;  /* 0x0000000200187202 */ /* 0x020fe40000000f00 */
[----:B0-----:R-:W-:Y:S02]  /*17510*/  MOV R25, R5 ;  /* 0x0000000500197202 */ /* 0x001fe40000000f00 */
[----:B------:R-:W-:Y:S01]  /*17520*/  F2FP.F16.F32.PACK_AB R14, R27, R26 ;  /* 0x0000001a1b0e723e */ /* 0x000fe200000000ff */
[----:B-1----:R-:W-:-:S02]  /*17530*/  IMAD.MOV.U32 R28, RZ, RZ, RZ ;  /* 0x000000ffff1c7224 */ /* 0x002fc400078e00ff */
[----:B--2---:R-:W-:-:S03]  /*17540*/  IMAD.WIDE R10, R6, 0x2, R24 ;  /* 0x00000002060a7825 */ /* 0x004fc600078e0218 */
[----:B------:R-:W-:-:S05]  /*17550*/  IADD3 R33, P0, R10, 0x60, RZ ;  /* 0x000000600a217810 */ /* 0x000fca0007f1e0ff */
[----:B------:R-:W-:Y:S01]  /*17560*/  IMAD.X R5, RZ, RZ, R11, P0 ;  /* 0x000000ffff057224 */ /* 0x000fe200000e060b */
[----:B---3--:R-:W-:-:S04]  /*17570*/  ISETP.NE.AND P0, PT, R34, RZ, PT ;  /* 0x000000ff2200720c */ /* 0x008fc80003f05270 */
[----:B------:R-:W-:Y:S01]  /*17580*/  SEL R39, R34, UR4, P0 ;  /* 0x0000000422277c07 */ /* 0x000fe20008000000 */
[----:B------:R-:W-:Y:S05]  /*17590*/  WARPSYNC.ALL ;  /* 0x0000000000007948 */ /* 0x000fea0003800000 */
[----:B------:R-:W-:Y:S01]  /*175a0*/  BAR.SYNC.DEFER_BLOCKING 0x1, 0x180 ;  /* 0x0046000000007b1d */ /* 0x000fe20000010000 */
[C---:B------:R-:W-:Y:S02]  /*175b0*/  IADD3 R13, P2, R10.reuse, 0x20, RZ ;  /* 0x000000200a0d7810 */ /* 0x040fe40007f5e0ff */
[C---:B------:R-:W-:Y:S02]  /*175c0*/  IADD3 R15, P1, R10.reuse, 0x40, RZ ;  /* 0x000000400a0f7810 */ /* 0x040fe40007f3e0ff */
[----:B------:R-:W-:Y:S01]  /*175d0*/  LOP3.LUT R9, R10, 0x380, RZ, 0xc0, !PT ;  /* 0x000003800a097812 */ /* 0x000fe200078ec0ff */
[----:B------:R-:W-:Y:S01]  /*175e0*/  ULDC.64 UR6, c[0x0][0xc08] ;  /* 0x0003020000067ab9 */ /* 0x000fe20000000a00 */
[----:B------:R-:W-:Y:S01]  /*175f0*/  LOP3.LUT R4, R13, 0x380, RZ, 0xc0, !PT ;  /* 0x000003800d047812 */ /* 0x000fe200078ec0ff */
[----:B------:R-:W-:Y:S01]  /*17600*/  ULDC.64 UR4, c[0x0][0xc00] ;  /* 0x0003000000047ab9 */ /* 0x000fe20000000a00 */
[----:B------:R-:W-:-:S02]  /*17610*/  LOP3.LUT R6, R15, 0x380, RZ, 0xc0, !PT ;  /* 0x000003800f067812 */ /* 0x000fc400078ec0ff */
[----:B------:R-:W-:Y:S02]  /*17620*/  LOP3.LUT R12, R33, 0x380, RZ, 0xc0, !PT ;  /* 0x00000380210c7812 */ /* 0x000fe400078ec0ff */
[----:B------:R-:W-:Y:S02]  /*17630*/  ISETP.NE.U32.AND P0, PT, RZ, UR6, PT ;  /* 0x00000006ff007c0c */ /* 0x000fe4000bf05070 */
[----:B------:R-:W-:Y:S02]  /*17640*/  SHF.R.U64 R9, R9, 0x3, RZ ;  /* 0x0000000309097819 */ /* 0x000fe400000012ff */
[----:B------:R-:W-:Y:S02]  /*17650*/  SHF.R.U64 R4, R4, 0x3, RZ ;  /* 0x0000000304047819 */ /* 0x000fe400000012ff */
[----:B------:R-:W-:Y:S02]  /*17660*/  SHF.R.U64 R6, R6, 0x3, RZ ;  /* 0x0000000306067819 */ /* 0x000fe400000012ff */
[----:B------:R-:W-:-:S02]  /*17670*/  SHF.R.U64 R12, R12, 0x3, RZ ;  /* 0x000000030c0c7819 */ /* 0x000fc400000012ff */
[----:B------:R-:W-:Y:S02]  /*17680*/  ISETP.NE.AND.EX P0, PT, RZ, UR7, PT, P0 ;  /* 0x00000007ff007c0c */ /* 0x000fe4000bf05300 */
[----:B------:R-:W-:Y:S01]  /*17690*/  LOP3.LUT R10, R9, R10, RZ, 0x3c, !PT ;  /* 0x0000000a090a7212 */ /* 0x000fe200078e3cff */
[--C-:B------:R-:W-:Y:S01]  /*176a0*/  IMAD.X R7, RZ, RZ, R11.reuse, P1 ;  /* 0x000000ffff077224 */ /* 0x100fe200008e060b */
[----:B------:R-:W-:Y:S01]  /*176b0*/  LOP3.LUT R8, R4, R13, RZ, 0x3c, !PT ;  /* 0x0000000d04087212 */ /* 0x000fe200078e3cff */
[----:B------:R-:W-:Y:S01]  /*176c0*/  IMAD.X R9, RZ, RZ, R11, P2 ;  /* 0x000000ffff097224 */ /* 0x000fe200010e060b */
[----:B------:R-:W-:Y:S02]  /*176d0*/  LOP3.LUT R6, R6, R15, RZ, 0x3c, !PT ;  /* 0x0000000f06067212 */ /* 0x000fe400078e3cff */
[----:B------:R-:W-:Y:S02]  /*176e0*/  LOP3.LUT R4, R12, R33, RZ, 0x3c, !PT ;  /* 0x000000210c047212 */ /* 0x000fe400078e3cff */
[----:B------:R-:W-:Y:S01]  /*176f0*/  MOV R10, R10 ;  /* 0x0000000a000a7202 */ /* 0x000fe20000000f00 */
[----:B------:R-:W4:Y:S01]  /*17700*/  LDC.64 R32, c[0x0][0xc00] ;  /* 0x00030000ff207b82 */ /* 0x000f220000000a00 */
[----:B------:R-:W-:-:S02]  /*17710*/  F2FP.F16.F32.PACK_AB R12, R21, R20 ;  /* 0x00000014150c723e */ /* 0x000fc400000000ff */
[----:B------:R-:W-:Y:S02]  /*17720*/  F2FP.F16.F32.PACK_AB R13, R91, R90 ;  /* 0x0000005a5b0d723e */ /* 0x000fe400000000ff */
[----:B------:R-:W-:Y:S02]  /*17730*/  F2FP.F16.F32.PACK_AB R15, R95, R94 ;  /* 0x0000005e5f0f723e */ /* 0x000fe400000000ff */
[----:B------:R-:W-:Y:S01]  /*17740*/  MOV R37, R6 ;  /* 0x0000000600257202 */ /* 0x000fe20000000f00 */
[----:B------:R-:W0:Y:S01]  /*17750*/  @P0 LDC.64 R34, c[0x0][0xc08] ;  /* 0x00030200ff220b82 */ /* 0x000e220000000a00 */
[----:B------:R-:W-:Y:S01]  /*17760*/  MOV R36, R4 ;  /* 0x0000000400247202 */ /* 0x000fe20000000f00 */
[----:B------:R1:W-:Y:S01]  /*17770*/  STSM.16.M88.4 [R10], R12 ;  /* 0x0000000c0a007844 */ /* 0x0003e20000000200 */
        /* <DEDUP_REMOVED lines=12> */
[----:B------:R-:W-:Y:S01]  /*17840*/  F2FP.F16.F32.PACK_AB R15, R119, R118 ;  /* 0x00000076770f723e */ /* 0x000fe200000000ff */
[----:B------:R-:W-:Y:S04]  /*17850*/  STSM.16.M88.4 [R38], R4 ;  /* 0x0000000426007844 */ /* 0x000fe80000000200 */
[----:B------:R1:W-:Y:S04]  /*17860*/  STSM.16.M88.4 [R37], R8 ;  /* 0x0000000825007844 */ /* 0x0003e80000000200 */
[----:B------:R2:W-:Y:S01]  /*17870*/  STSM.16.M88.4 [R36], R12 ;  /* 0x0000000c24007844 */ /* 0x0005e20000000200 */
[----:B------:R-:W-:Y:S01]  /*17880*/  BAR.SYNC.DEFER_BLOCKING 0x1, 0x180 ;  /* 0x0046000000007b1d */ /* 0x000fe20000010000 */
[----:B------:R-:W-:-:S04]  /*17890*/  ISETP.NE.U32.AND P3, PT, RZ, UR4, PT ;  /* 0x00000004ff007c0c */ /* 0x000fc8000bf65070 */
[----:B------:R-:W-:Y:S01]  /*178a0*/  ISETP.NE.AND.EX P3, PT, RZ, UR5, PT, P3 ;  /* 0x00000005ff007c0c */ /* 0x000fe2000bf65330 */
[----:B------:R-:W-:Y:S01]  /*178b0*/  ULDC UR6, c[0x0][0xa88] ;  /* 0x0002a20000067ab9 */ /* 0x000fe20000000800 */
[C---:B----4-:R-:W-:Y:S01]  /*178c0*/  IMAD.WIDE R32, R40.reuse, 0x4, R32 ;  /* 0x0000000428207825 */ /* 0x050fe200078e0220 */
[----:B------:R-:W-:Y:S01]  /*178d0*/  ISETP.GT.AND P1, PT, R39, 0x1, PT ;  /* 0x000000012700780c */ /* 0x000fe20003f24270 */
[----:B-1----:R-:W1:Y:S02]  /*178e0*/  LDC R8, c[0x0][0xbe8] ;  /* 0x0002fa00ff087b82 */ /* 0x002e640000000800 */
[----:B------:R-:W-:Y:S02]  /*178f0*/  IMAD.U32 R47, RZ, RZ, UR6 ;  /* 0x00000006ff2f7e24 */ /* 0x000fe4000f8e00ff */
[----:B0-----:R-:W-:-:S05]  /*17900*/  @P0 IMAD.WIDE R4, R40, 0x4, R34 ;  /* 0x0000000428040825 */ /* 0x001fca00078e0222 */
[----:B------:R0:W5:Y:S04]  /*17910*/  @P3 LDG.E R28, desc[UR40][R32.64] ;  /* 0x00000028201c3981 */ /* 0x000168000c1e1900 */
[----:B------:R0:W5:Y:S01]  /*17920*/  @P0 LDG.E R47, desc[UR40][R4.64] ;  /* 0x00000028042f0981 */ /* 0x000162000c1e1900 */
[----:B------:R-:W-:-:S05]  /*17930*/  IMAD.MOV.U32 R34, RZ, RZ, 0x9b8 ;  /* 0x000009b8ff227424 */ /* 0x000fca00078e00ff */
[----:B------:R-:W-:-:S04]  /*17940*/  SEL R34, R34, 0x978, P1 ;  /* 0x0000097822227807 */ /* 0x000fc80000800000 */
[----:B--2---:R0:W2:Y:S08]  /*17950*/  LDC.64 R12, c[0x0][R34+0x220] ;  /* 0x00008800220c7b82 */ /* 0x0040b00000000a00 */
[----:B------:R0:W3:Y:S08]  /*17960*/  LDC.64 R14, c[0x0][R34+0x218] ;  /* 0x00008600220e7b82 */ /* 0x0000f00000000a00 */
[----:B------:R0:W4:Y:S01]  /*17970*/  LDC.64 R10, c[0x0][R34+0x228] ;  /* 0x00008a00220a7b82 */ /* 0x0001220000000a00 */
[----:B-1----:R-:W-:Y:S01]  /*17980*/  ISETP.NE.AND P2, PT, R8, 0x1, PT ;  /* 0x000000010800780c */ /* 0x002fe20003f45270 */
[----:B0-----:R-:W-:-:S12]  /*17990*/  @P0 BRA `(.L_x_13664) ;  /* 0x0000000000100947 */ /* 0x001fd80003800000 */
[----:B------:R-:W-:Y:S05]  /*179a0*/  @!P3 BRA `(.L_x_13664) ;  /* 0x00000000000cb947 */ /* 0x000fea0003800000 */
[----:B------:R-:W2:Y:S04]  /*179b0*/  LDG.E R4, desc[UR40][R32.64] ;  /* 0x0000002820047981 */ /* 0x000ea8000c1e1900 */
[----:B-----5:R-:W2:Y:S02]  /*179c0*/  LDG.E R47, desc[UR40][R32.64+0x4] ;  /* 0x00000428202f7981 */ /* 0x020ea4000c1e1900 */
[----:B--2---:R-:W-:-:S07]  /*179d0*/  IMAD.IADD R47, R47, 0x1, -R4 ;  /* 0x000000012f2f7824 */ /* 0x004fce00078e0a04 */
.L_x_13664:
[----:B------:R-:W3:Y:S04]  /*179e0*/  LDL R49, [R1+0x64] ;  /* 0x0000640001317983 */ /* 0x000ee80000100800 */
[----:B------:R-:W4:Y:S04]  /*179f0*/  LDL R38, [R1+0x4c] ;  /* 0x00004c0001267983 */ /* 0x000f280000100800 */
[----:B------:R-:W4:Y:S04]  /*17a00*/  LDL R50, [R1+0x1c] ;  /* 0x00001c0001327983 */ /* 0x000f280000100800 */
[----:B------:R-:W4:Y:S01]  /*17a10*/  LDL R48, [R1+0x74] ;  /* 0x0000740001307983 */ /* 0x000f220000100800 */
[----:B------:R-:W-:Y:S01]  /*17a20*/  ISETP.NE.U32.AND P0, PT, RZ, UR4, PT ;  /* 0x00000004ff007c0c */ /* 0x000fe2000bf05070 */
[----:B------:R0:W1:Y:S03]  /*17a30*/  LDC.64 R4, c[0x0][R34+0x210] ;  /* 0x0000840022047b82 */ /* 0x0000660000000a00 */
[----:B------:R-:W-:-:S02]  /*17a40*/  ISETP.NE.AND.EX P0, PT, RZ, UR5, PT, P0 ;  /* 0x00000005ff007c0c */ /* 0x000fc4000bf05300 */
[----:B------:R-:W-:Y:S02]  /*17a50*/  SHF.R.S32.HI R32, RZ, 0x1f, R40 ;  /* 0x0000001fff207819 */ /* 0x000fe40000011428 */
[----:B------:R-:W-:Y:S01]  /*17a60*/  SEL R9, R40, RZ, !P0 ;  /* 0x000000ff28097207 */ /* 0x000fe20004000000 */
[----:B------:R-:W1:Y:S01]  /*17a70*/  @P2 LDC R36, c[0x0][0xbec] ;  /* 0x0002fb00ff242b82 */ /* 0x000e620000000800 */
[----:B------:R-:W4:Y:S07]  /*17a80*/  LDL R40, [R1+0x7c] ;  /* 0x00007c0001287983 */ /* 0x000f2e0000100800 */
[----:B------:R-:W1:Y:S01]  /*17a90*/  @P2 LDC R39, c[0x0][0xbf0] ;  /* 0x0002fc00ff272b82 */ /* 0x000e620000000800 */
[----:B------:R-:W-:-:S07]  /*17aa0*/  SEL R33, R32, RZ, !P0 ;  /* 0x000000ff20217207 */ /* 0x000fce0004000000 */
[----:B------:R-:W1:Y:S01]  /*17ab0*/  LDC.64 R6, c[0x0][0xba8] ;  /* 0x0002ea00ff067b82 */ /* 0x000e620000000a00 */
[----:B--2---:R-:W-:Y:S01]  /*17ac0*/  IMAD R13, R13, R9, RZ ;  /* 0x000000090d0d7224 */ /* 0x004fe200078e02ff */
[----:B0-----:R-:W0:Y:S03]  /*17ad0*/  S2R R34, SR_TID.X ;  /* 0x0000000000227919 */ /* 0x001e260000002100 */
[C---:B------:R-:W-:Y:S02]  /*17ae0*/  IMAD R37, R12.reuse, R33, R13 ;  /* 0x000000210c257224 */ /* 0x040fe400078e020d */
[----:B------:R-:W-:-:S04]  /*17af0*/  IMAD.WIDE.U32 R12, R12, R9, RZ ;  /* 0x000000090c0c7225 */ /* 0x000fc800078e00ff */
[----:B------:R-:W-:Y:S01]  /*17b00*/  IMAD.IADD R37, R13, 0x1, R37 ;  /* 0x000000010d257824 */ /* 0x000fe200078e0225 */
[----:B-1----:R-:W1:Y:S08]  /*17b10*/  @!P1 LDC R6, c[0x0][0xb50] ;  /* 0x0002d400ff069b82 */ /* 0x002e700000000800 */
[----:B------:R-:W2:Y:S01]  /*17b20*/  @!P1 LDC R7, c[0x0][0xb54] ;  /* 0x0002d500ff079b82 */ /* 0x000ea20000000800 */
[----:B0-----:R-:W-:-:S05]  /*17b30*/  VIADD R42, R34, 0xffffff80 ;  /* 0xffffff80222a7836 */ /* 0x001fca0000000000 */
[----:B------:R-:W-:-:S04]  /*17b40*/  SHF.R.S32.HI R34, RZ, 0x1f, R42 ;  /* 0x0000001fff227819 */ /* 0x000fc8000001142a */
[----:B------:R-:W-:-:S04]  /*17b50*/  LEA.HI R34, R34, R42, RZ, 0x7 ;  /* 0x0000002a22227211 */ /* 0x000fc800078f38ff */
[----:B------:R-:W-:Y:S01]  /*17b60*/  LOP3.LUT R34, R34, 0xffffff80, RZ, 0xc0, !PT ;  /* 0xffffff8022227812 */ /* 0x000fe200078ec0ff */
[----:B-----5:R-:W-:-:S04]  /*17b70*/  IMAD R47, R47, R8, RZ ;  /* 0x000000082f2f7224 */ /* 0x020fc800078e02ff */
[----:B------:R-:W-:Y:S02]  /*17b80*/  IMAD.IADD R34, R42, 0x1, -R34 ;  /* 0x000000012a227824 */ /* 0x000fe400078e0a22 */
[-C--:B---3--:R-:W-:Y:S02]  /*17b90*/  IMAD R35, R15, R49.reuse, RZ ;  /* 0x000000310f237224 */ /* 0x088fe400078e02ff */
[----:B------:R-:W-:-:S04]  /*17ba0*/  IMAD.WIDE.U32 R14, R14, R49, RZ ;  /* 0x000000310e0e7225 */ /* 0x000fc800078e00ff */
[----:B----4-:R-:W-:Y:S01]  /*17bb0*/  IMAD.IADD R41, R38, 0x1, R50 ;  /* 0x0000000126297824 */ /* 0x010fe200078e0232 */
[----:B------:R-:W-:Y:S02]  /*17bc0*/  IADD3 R32, P0, P3, R12, R14, R28 ;  /* 0x0000000e0c207210 */ /* 0x000fe40007b1e01c */
[----:B------:R-:W-:Y:S01]  /*17bd0*/  SEL R33, R48, RZ, P1 ;  /* 0x000000ff30217207 */ /* 0x000fe20000800000 */
[----:B------:R-:W-:-:S04]  /*17be0*/  @P2 IMAD.HI.U32 R14, R41, R36, RZ ;  /* 0x00000024290e2227 */ /* 0x000fc800078e00ff */
[----:B------:R-:W-:Y:S01]  /*17bf0*/  IMAD.IADD R38, R15, 0x1, R35 ;  /* 0x000000010f267824 */ /* 0x000fe200078e0223 */
[----:B------:R-:W-:Y:S01]  /*17c00*/  MOV R15, R41 ;  /* 0x00000029000f7202 */ /* 0x000fe20000000f00 */
[----:B------:R-:W-:Y:S01]  /*17c10*/  IMAD R35, R11, R33, RZ ;  /* 0x000000210b237224 */ /* 0x000fe200078e02ff */
[----:B------:R-:W-:Y:S02]  /*17c20*/  SHF.R.S32.HI R11, RZ, 0x1f, R28 ;  /* 0x0000001fff0b7819 */ /* 0x000fe4000001141c */
[----:B------:R-:W-:Y:S01]  /*17c30*/  @P2 SHF.R.U32.HI R15, RZ, R39, R14 ;  /* 0x00000027ff0f2219 */ /* 0x000fe2000001160e */
        /* <DEDUP_REMOVED lines=8> */
[----:B------:R-:W-:Y:S01]  /*17cc0*/  IMAD R5, R5, R15, RZ ;  /* 0x0000000f05057224 */ /* 0x000fe200078e02ff */
[----:B------:R-:W-:-:S05]  /*17cd0*/  SHF.R.S32.HI R33, RZ, 0x1f, R15 ;  /* 0x0000001fff217819 */ /* 0x000fca000001140f */
[C---:B------:R-:W-:Y:S02]  /*17ce0*/  IMAD R33, R4.reuse, R33, R5 ;  /* 0x0000002104217224 */ /* 0x040fe400078e0205 */
[----:B------:R-:W-:-:S04]  /*17cf0*/  IMAD.WIDE.U32 R4, R4, R15, R12 ;  /* 0x0000000f04047225 */ /* 0x000fc800078e000c */
[----:B------:R-:W-:Y:S01]  /*17d00*/  IMAD.IADD R5, R5, 0x1, R33 ;  /* 0x0000000105057824 */ /* 0x000fe200078e0221 */
[----:B-1----:R-:W-:-:S04]  /*17d10*/  LEA R14, P0, R4, R6, 0x2 ;  /* 0x00000006040e7211 */ /* 0x002fc800078010ff */
[----:B--2---:R-:W-:Y:S01]  /*17d20*/  LEA.HI.X R7, R4, R7, R5, 0x2, P0 ;  /* 0x0000000704077211 */ /* 0x004fe200000f1405 */
[----:B------:R-:W-:Y:S01]  /*17d30*/  SHFL.IDX PT, R12, R14, 0x1, 0x1c1f ;  /* 0x003c1f000e0c7f89 */ /* 0x000fe200000e0000 */
[----:B------:R-:W-:-:S03]  /*17d40*/  IMAD.IADD R10, R40, 0x1, R50 ;  /* 0x00000001280a7824 */ /* 0x000fc600078e0232 */
[----:B------:R-:W-:Y:S04]  /*17d50*/  SHFL.IDX PT, R4, R14, RZ, 0x1c1f ;  /* 0x001c1fff0e047589 */ /* 0x000fe800000e0000 */
[----:B------:R-:W0:Y:S04]  /*17d60*/  SHFL.IDX PT, R5, R7, RZ, 0x1c1f ;  /* 0x001c1fff07057589 */ /* 0x000e2800000e0000 */
[----:B------:R-:W1:Y:S01]  /*17d70*/  SHFL.IDX PT, R13, R7, 0x1, 0x1c1f ;  /* 0x003c1f00070d7f89 */ /* 0x000e6200000e0000 */
[----:B------:R-:W-:Y:S01]  /*17d80*/  LOP3.LUT P0, RZ, R34, 0x3, RZ, 0xc0, !PT ;  /* 0x0000000322ff7812 */ /* 0x000fe2000780c0ff */
[----:B------:R-:W-:-:S03]  /*17d90*/  VIADD R6, R10, 0x8 ;  /* 0x000000080a067836 */ /* 0x000fc60000000000 */
        /* <DEDUP_REMOVED lines=30> */
[----:B------:R-:W-:-:S02]  /*17f80*/  IMAD.X R33, RZ, RZ, R25, P1 ;  /* 0x000000ffff217224 */ /* 0x000fc400008e0619 */
[--C-:B------:R-:W-:Y:S02]  /*17f90*/  IMAD.X R37, RZ, RZ, R25.reuse, P3 ;  /* 0x000000ffff257224 */ /* 0x100fe400018e0619 */
[----:B------:R-:W-:Y:S02]  /*17fa0*/  IMAD.MOV.U32 R5, RZ, RZ, R25 ;  /* 0x000000ffff057224 */ /* 0x000fe400078e0019 */
[----:B------:R-:W-:Y:S01]  /*17fb0*/  IMAD.IADD R11, R11, 0x1, R3 ;  /* 0x000000010b0b7824 */ /* 0x000fe200078e0203 */
[----:B------:R-:W5:Y:S01]  /*17fc0*/  LD.E.128 R24, desc[UR40][R26.64] ;  /* 0x000000281a187980 */ /* 0x000f62000c101d00 */
[----:B------:R-:W-:Y:S02]  /*17fd0*/  IMAD R0, R46, 0x30, R45 ;  /* 0x000000302e007824 */ /* 0x000fe400078e022d */
[----:B------:R-:W-:Y:S01]  /*17fe0*/  IMAD.WIDE.U32 R10, R49, UR4, R10 ;  /* 0x00000004310a7c25 */ /* 0x000fe2000f8e000a */
[----:B------:R-:W5:Y:S01]  /*17ff0*/  LD.E.128 R4, desc[UR40][R4.64] ;  /* 0x0000002804047980 */ /* 0x000f62000c101d00 */
[----:B------:R-:W-:-:S03]  /*18000*/  SHF.R.S32.HI R12, RZ, 0x1f, R9 ;  /* 0x0000001fff0c7819 */ /* 0x000fc60000011409 */
[----:B------:R-:W5:Y:S01]  /*18010*/  LD.E.128 R32, desc[UR40][R32.64] ;  /* 0x0000002820207980 */ /* 0x000f62000c101d00 */
[----:B------:R-:W-:-:S03]  /*18020*/  IADD3 R14, R50, R0, RZ ;  /* 0x00000000320e7210 */ /* 0x000fc60007ffe0ff */
        /* <DEDUP_REMOVED lines=15> */
[----:B------:R-:W-:Y:S01]  /*18120*/  SHF.R.S32.HI R9, RZ, 0x1f, R3 ;  /* 0x0000001fff097819 */ /* 0x000fe20000011403 */
[----:B------:R-:W-:Y:S02]  /*18130*/  ULDC.64 UR4, c[0x0][0xae0] ;  /* 0x0002b80000047ab9 */ /* 0x000fe40000000a00 */
[----:B------:R-:W-:-:S02]  /*18140*/  IMAD.IADD R11, R11, 0x1, R13 ;  /* 0x000000010b0b7824 */ /* 0x000fc400078e020d */
[----:B------:R-:W-:Y:S02]  /*18150*/  VIADD R0, R2, 0x16820 ;  /* 0x0001682002007836 */ /* 0x000fe40000000000 */
        /* <DEDUP_REMOVED lines=19> */
[----:B------:R-:W0:Y:S01]  /*18290*/  SHFL.IDX PT, R3, R40, RZ, 0x181f ;  /* 0x00181fff28037589 */ /* 0x000e2200000e0000 */
[----:B------:R-:W-:Y:S01]  /*182a0*/  ULDC UR4, c[0x0][0xac8] ;  /* 0x0002b20000047ab9 */ /* 0x000fe20000000800 */
[----:B------:R-:W-:Y:S01]  /*182b0*/  IMAD.IADD R42, R45, 0x1, R50 ;  /* 0x000000012d2a7824 */ /* 0x000fe200078e0232 */
[----:B------:R-:W-:Y:S01]  /*182c0*/  ISETP.GE.AND P0, PT, R44, UR4, PT ;  /* 0x000000042c007c0c */ /* 0x000fe2000bf06270 */
[----:B------:R-:W1:Y:S02]  /*182d0*/  SHFL.IDX PT, R9, R40, 0x1, 0x181f ;  /* 0x00381f0028097f89 */ /* 0x000e6400000e0000 */
[C---:B------:R-:W-:Y:S01]  /*182e0*/  VIADD R12, R42.reuse, 0x30 ;  /* 0x000000302a0c7836 */ /* 0x040fe20000000000 */
[CC--:B------:R-:W-:Y:S01]  /*182f0*/  ISETP.GE.OR P2, PT, R42.reuse, R47.reuse, P0 ;  /* 0x0000002f2a00720c */ /* 0x0c0fe20000746670 */
[----:B------:R-:W2:Y:S01]  /*18300*/  SHFL.IDX PT, R0, R41, RZ, 0x181f ;  /* 0x00181fff29007589 */ /* 0x000ea200000e0000 */
[----:B------:R-:W-:Y:S02]  /*18310*/  VIADD R20, R42, 0x60 ;  /* 0x000000602a147836 */ /* 0x000fe40000000000 */
[-C--:B------:R-:W-:Y:S01]  /*18320*/  ISETP.GE.OR P3, PT, R12, R47.reuse, P0 ;  /* 0x0000002f0c00720c */ /* 0x080fe20000766670 */
[----:B------:R-:W3:Y:S02]  /*18330*/  SHFL.IDX PT, R14, R40, 0x2, 0x181f ;  /* 0x00581f00280e7f89 */ /* 0x000ee400000e0000 */
[----:B------:R-:W-:-:S02]  /*18340*/  ISETP.GE.OR P4, PT, R20, R47, P0 ;  /* 0x0000002f1400720c */ /* 0x000fc40000786670 */
[----:B------:R-:W4:Y:S04]  /*18350*/  SHFL.IDX PT, R8, R41, 0x1, 0x181f ;  /* 0x00381f0029087f89 */ /* 0x000f2800000e0000 */
[----:B------:R-:W4:Y:S01]  /*18360*/  SHFL.IDX PT, R10, R41, 0x2, 0x181f ;  /* 0x00581f00290a7f89 */ /* 0x000f2200000e0000 */
[----:B0-----:R-:W-:-:S03]  /*18370*/  @!P2 LEA R28, P5, R44, R3, 0x1 ;  /* 0x000000032c1ca211 */ /* 0x001fc600078a08ff */
[C---:B-1----:R-:W-:Y:S02]  /*18380*/  @!P3 LEA R20, P1, R44.reuse, R9, 0x1 ;  /* 0x000000092c14b211 */ /* 0x042fe400078208ff */
[C---:B--2---:R-:W-:Y:S02]  /*18390*/  @!P2 LEA.HI.X R3, R44.reuse, R0, R43, 0x1, P5 ;  /* 0x000000002c03a211 */ /* 0x044fe400028f0c2b */
[----:B------:R-:W0:Y:S01]  /*183a0*/  SHFL.IDX PT, R0, R41, 0x3, 0x181f ;  /* 0x00781f0029007f89 */ /* 0x000e2200000e0000 */
[C---:B---3--:R-:W-:Y:S02]  /*183b0*/  @!P4 LEA R45, P5, R44.reuse, R14, 0x1 ;  /* 0x0000000e2c2dc211 */ /* 0x048fe400078a08ff */
[----:B------:R-:W-:Y:S01]  /*183c0*/  @!P2 IMAD.MOV.U32 R9, RZ, RZ, R3 ;  /* 0x000000ffff09a224 */ /* 0x000fe200078e0003 */
[----:B------:R-:W1:Y:S01]  /*183d0*/  SHFL.IDX PT, R14, R40, 0x3, 0x181f ;  /* 0x00781f00280e7f89 */ /* 0x000e6200000e0000 */
[C-C-:B----4-:R-:W-:Y:S01]  /*183e0*/  @!P3 LEA.HI.X R21, R44.reuse, R8, R43.reuse, 0x1, P1 ;  /* 0x000000082c15b211 */ /* 0x150fe200008f0c2b */
[----:B------:R-:W-:Y:S01]  /*183f0*/  @!P2 IMAD.MOV.U32 R8, RZ, RZ, R28 ;  /* 0x000000ffff08a224 */ /* 0x000fe200078e001c */
[----:B------:R-:W-:-:S04]  /*18400*/  @!P4 LEA.HI.X R10, R44, R10, R43, 0x1, P5 ;  /* 0x0000000a2c0ac211 */ /* 0x000fc800028f0c2b */
[----:B-----5:R2:W-:Y:S04]  /*18410*/  @!P2 ST.E.128 desc[UR40][R8.64], R4 ;  /* 0x000000040800a985 */ /* 0x0205e8000c101d28 */
[----:B------:R3:W-:Y:S01]  /*18420*/  @!P3 ST.E.128 desc[UR40][R20.64], R24 ;  /* 0x000000181400b985 */ /* 0x0007e2000c101d28 */
[----:B--2---:R-:W-:Y:S02]  /*18430*/  @!P4 IMAD.MOV.U32 R4, RZ, RZ, R45 ;  /* 0x000000ffff04c224 */ /* 0x004fe400078e002d */
[----:B------:R-:W-:-:S05]  /*18440*/  @!P4 IMAD.MOV.U32 R5, RZ, RZ, R10 ;  /* 0x000000ffff05c224 */ /* 0x000fca00078e000a */
[----:B01----:R3:W-:Y:S02]  /*18450*/  @!P4 ST.E.128 desc[UR40][R4.64], R32 ;  /* 0x000000200400c985 */ /* 0x0037e4000c101d28 */
.L_x_13878:
[----:B------:R-:W-:-:S04]  /*18460*/  IADD3 R42, R42, 0x90, RZ ;  /* 0x000000902a2a7810 */ /* 0x000fc80007ffe0ff */
[----:B------:R-:W-:-:S13]  /*18470*/  ISETP.GE.OR P0, PT, R42, R47, P0 ;  /* 0x0000002f2a00720c */ /* 0x000fda0000706670 */
[----:B------:R-:W-:Y:S05]  /*18480*/  @P0 BRA `(.L_x_13667) ;  /* 0x0000001000cc0947 */ /* 0x000fea0003800000 */
[----:B------:R-:W-:-:S04]  /*18490*/  LEA R14, P0, R44, R14, 0x1 ;  /* 0x0000000e2c0e7211 */ /* 0x000fc800078008ff */
[----:B------:R-:W-:-:S05]  /*184a0*/  LEA.HI.X R15, R44, R0, R43, 0x1, P0 ;  /* 0x000000002c0f7211 */ /* 0x000fca00000f0c2b */
[----:B------:R4:W-:Y:S01]  /*184b0*/  ST.E.128 desc[UR40][R14.64], R36 ;  /* 0x000000240e007985 */ /* 0x0009e2000c101d28 */
[----:B------:R-:W-:Y:S05]  /*184c0*/  BRA `(.L_x_13667) ;  /* 0x0000001000bc7947 */ /* 0x000fea0003800000 */
.L_x_13665:
        /* <DEDUP_REMOVED lines=8> */
[----:B------:R-:W-:Y:S01]  /*18550*/  ULDC.64 UR4, c[0x0][0xb38] ;  /* 0x0002ce0000047ab9 */ /* 0x000fe20000000a00 */
[----:B------:R-:W-:Y:S02]  /*18560*/  IMAD.MOV.U32 R3, RZ, RZ, R41 ;  /* 0x000000ffff037224 */ /* 0x000fe400078e0029 */
[----:B------:R-:W-:Y:S02]  /*18570*/  IMAD.IADD R5, R5, 0x1, R11 ;  /* 0x0000000105057824 */ /* 0x000fe400078e020b */
[----:B------:R-:W-:Y:S02]  /*18580*/  VIADD R35, R155, 0x10 ;  /* 0x000000109b237836 */ /* 0x000fe40000000000 */
[----:B------:R-:W-:-:S03]  /*18590*/  IMAD.WIDE.U32 R4, R49, UR4, R4 ;  /* 0x0000000431047c25 */ /* 0x000fc6000f8e0004 */
[----:B------:R-:W-:Y:S01]  /*185a0*/  SHF.R.S32.HI R28, RZ, 0x1f, R35 ;  /* 0x0000001fff1c7819 */ /* 0x000fe20000011423 */
[----:B------:R-:W-:Y:S01]  /*185b0*/  IMAD R5, R49, UR5, R5 ;  /* 0x0000000531057c24 */ /* 0x000fe2000f8e0205 */
[----:B------:R-:W-:Y:S01]  /*185c0*/  ULDC.64 UR4, c[0x0][0xb40] ;  /* 0x0002d00000047ab9 */ /* 0x000fe20000000a00 */
[----:B------:R-:W-:Y:S02]  /*185d0*/  VIADD R37, R155, 0x18 ;  /* 0x000000189b257836 */ /* 0x000fe40000000000 */
[----:B------:R-:W-:Y:S02]  /*185e0*/  IMAD R0, R0, UR4, RZ ;  /* 0x0000000400007c24 */ /* 0x000fe4000f8e02ff */
[----:B0-----:R-:W-:Y:S01]  /*185f0*/  @P2 IMAD.HI.U32 R12, R41, R12, RZ ;  /* 0x0000000c290c2227 */ /* 0x001fe200078e00ff */
[----:B------:R-:W-:-:S03]  /*18600*/  SHF.R.S32.HI R34, RZ, 0x1f, R37 ;  /* 0x0000001fff227819 */ /* 0x000fc60000011425 */
[C---:B------:R-:W-:Y:S01]  /*18610*/  IMAD R7, R9.reuse, UR5, R0 ;  /* 0x0000000509077c24 */ /* 0x040fe2000f8e0200 */
[----:B-1----:R-:W-:Y:S01]  /*18620*/  @P2 SHF.R.U32.HI R3, RZ, R13, R12 ;  /* 0x0000000dff032219 */ /* 0x002fe2000001160c */
[----:B------:R-:W-:Y:S01]  /*18630*/  IMAD.WIDE.U32 R4, R9, UR4, R4 ;  /* 0x0000000409047c25 */ /* 0x000fe2000f8e0004 */
[----:B------:R-:W-:Y:S02]  /*18640*/  ULDC.64 UR4, c[0x0][0xb48] ;  /* 0x0002d20000047ab9 */ /* 0x000fe40000000a00 */
[----:B------:R-:W-:Y:S01]  /*18650*/  SHF.R.S32.HI R0, RZ, 0x1f, R3 ;  /* 0x0000001fff007819 */ /* 0x000fe20000011403 */
[----:B------:R-:W-:Y:S02]  /*18660*/  IMAD.IADD R5, R5, 0x1, R7 ;  /* 0x0000000105057824 */ /* 0x000fe400078e0207 */
[----:B------:R-:W-:Y:S02]  /*18670*/  IMAD.MOV R7, RZ, RZ, -R3 ;  /* 0x000000ffff077224 */ /* 0x000fe400078e0a03 */
        /* <DEDUP_REMOVED lines=17> */
[C---:B------:R-:W-:Y:S01]  /*18790*/  VIADD R39, R155.reuse, 0x20 ;  /* 0x000000209b277836 */ /* 0x040fe20000000000 */
[----:B------:R-:W-:Y:S01]  /*187a0*/  UMOV UR4, 0xffffffff ;  /* 0xffffffff00047882 */ /* 0x000fe20000000000 */
[C---:B------:R-:W-:Y:S01]  /*187b0*/  VIADD R41, R155.reuse, 0x28 ;  /* 0x000000289b297836 */ /* 0x040fe20000000000 */
[C---:B------:R-:W-:Y:S01]  /*187c0*/  IADD3 R7, R155.reuse, 0x8, RZ ;  /* 0x000000089b077810 */ /* 0x040fe20007ffe0ff */
[C---:B------:R-:W-:Y:S01]  /*187d0*/  VIADD R43, R155.reuse, 0x30 ;  /* 0x000000309b2b7836 */ /* 0x040fe20000000000 */
[----:B------:R0:W-:Y:S01]  /*187e0*/  SYNCS.ARRIVE.TRANS64.RED.A1T0 RZ, [R8+URZ], RZ ;  /* 0x000000ff08ff79a7 */ /* 0x0001e2000810043f */
[----:B------:R-:W-:Y:S01]  /*187f0*/  VIADD R45, R155, 0x38 ;  /* 0x000000389b2d7836 */ /* 0x000fe20000000000 */
[----:B------:R-:W-:Y:S02]  /*18800*/  LEA.HI.X R4, R4, UR5, R5, 0x2, P0 ;  /* 0x0000000504047c11 */ /* 0x000fe400080f1405 */
[----:B------:R-:W-:-:S02]  /*18810*/  SHF.R.S32.HI R5, RZ, 0x1f, R155 ;  /* 0x0000001fff057819 */ /* 0x000fc4000001149b */
[----:B------:R-:W-:Y:S02]  /*18820*/  SHF.R.S32.HI R36, RZ, 0x1f, R39 ;  /* 0x0000001fff247819 */ /* 0x000fe40000011427 */
[----:B------:R-:W-:Y:S02]  /*18830*/  SHF.R.S32.HI R38, RZ, 0x1f, R41 ;  /* 0x0000001fff267819 */ /* 0x000fe40000011429 */
[----:B------:R-:W-:Y:S02]  /*18840*/  SHF.R.S32.HI R40, RZ, 0x1f, R43 ;  /* 0x0000001fff287819 */ /* 0x000fe4000001142b */
[----:B------:R-:W-:Y:S02]  /*18850*/  SHF.R.S32.HI R42, RZ, 0x1f, R45 ;  /* 0x0000001fff2a7819 */ /* 0x000fe4000001142d */
[----:B------:R-:W-:Y:S01]  /*18860*/  SHF.R.S32.HI R44, RZ, 0x1f, R7 ;  /* 0x0000001fff2c7819 */ /* 0x000fe20000011407 */
[----:B0-----:R-:W-:Y:S06]  /*18870*/  BRA.DIV UR4, `(.L_x_13668) ;  /* 0x0000009e043c7947 */ /* 0x001fec000b800000 */
[----:B------:R0:W1:Y:S04]  /*18880*/  SHFL.IDX PT, R0, R4, RZ, 0x1c1f ;  /* 0x001c1fff04007589 */ /* 0x00006800000e0000 */
[----:B------:R0:W2:Y:S02]  /*18890*/  SHFL.IDX PT, R14, R3, RZ, 0x1c1f ;  /* 0x001c1fff030e7589 */ /* 0x0000a400000e0000 */
.L_x_13881:
        /* <DEDUP_REMOVED lines=8> */
[-C--:B--2---:R-:W-:Y:S02]  /*18920*/  @!P1 LEA R8, P3, R155, R14.reuse, 0x2 ;  /* 0x0000000e9b089211 */ /* 0x084fe400078610ff */
[----:B------:R-:W-:Y:S02]  /*18930*/  @!P2 LEA R10, P4, R7, R14, 0x2 ;  /* 0x0000000e070aa211 */ /* 0x000fe400078810ff */
[-C--:B-1----:R-:W-:Y:S02]  /*18940*/  @!P1 LEA.HI.X R9, R155, R0.reuse, R5, 0x2, P3 ;  /* 0x000000009b099211 */ /* 0x082fe400018f1405 */
[----:B------:R-:W-:Y:S02]  /*18950*/  @!P2 LEA.HI.X R11, R7, R0, R44, 0x2, P4 ;  /* 0x00000000070ba211 */ /* 0x000fe400020f142c */
[----:B------:R-:W-:Y:S01]  /*18960*/  @!P5 LEA R12, P3, R35, R14, 0x2 ;  /* 0x0000000e230cd211 */ /* 0x000fe200078610ff */
[----:B------:R1:W-:Y:S01]  /*18970*/  @!P1 ST.E.64 desc[UR40][R8.64], R20 ;  /* 0x0000001408009985 */ /* 0x0003e2000c101b28 */
[----:B------:R-:W-:-:S02]  /*18980*/  ISETP.GE.AND P1, PT, R39, UR4, PT ;  /* 0x0000000427007c0c */ /* 0x000fc4000bf26270 */
[----:B------:R-:W-:Y:S01]  /*18990*/  @!P5 LEA.HI.X R13, R35, R0, R28, 0x2, P3 ;  /* 0x00000000230dd211 */ /* 0x000fe200018f141c */
[----:B------:R2:W-:Y:S01]  /*189a0*/  @!P2 ST.E.64 desc[UR40][R10.64], R26 ;  /* 0x0000001a0a00a985 */ /* 0x0005e2000c101b28 */
[----:B------:R-:W-:Y:S02]  /*189b0*/  ISETP.GE.AND P2, PT, R41, UR4, PT ;  /* 0x0000000429007c0c */ /* 0x000fe4000bf46270 */
[----:B------:R-:W-:Y:S01]  /*189c0*/  @!P0 LEA R24, P4, R37, R14, 0x2 ;  /* 0x0000000e25188211 */ /* 0x000fe200078810ff */
[----:B------:R3:W-:Y:S01]  /*189d0*/  @!P5 ST.E.64 desc[UR40][R12.64], R96 ;  /* 0x000000600c00d985 */ /* 0x0007e2000c101b28 */
[----:B------:R-:W-:Y:S02]  /*189e0*/  ISETP.GE.AND P3, PT, R43, UR4, PT ;  /* 0x000000042b007c0c */ /* 0x000fe4000bf66270 */
[----:B------:R-:W-:Y:S02]  /*189f0*/  ISETP.GE.AND P5, PT, R45, UR4, PT ;  /* 0x000000042d007c0c */ /* 0x000fe4000bfa6270 */
[----:B------:R-:W-:-:S02]  /*18a00*/  @!P0 LEA.HI.X R25, R37, R0, R34, 0x2, P4 ;  /* 0x0000000025198211 */ /* 0x000fc400020f1422 */
[----:B------:R-:W-:-:S03]  /*18a10*/  @!P1 LEA R32, P4, R39, R14, 0x2 ;  /* 0x0000000e27209211 */ /* 0x000fc600078810ff */
[----:B------:R3:W-:Y:S01]  /*18a20*/  @!P0 ST.E.64 desc[UR40][R24.64], R100 ;  /* 0x0000006418008985 */ /* 0x0007e2000c101b28 */
[----:B-1----:R-:W-:Y:S02]  /*18a30*/  @!P2 LEA R8, P0, R41, R14, 0x2 ;  /* 0x0000000e2908a211 */ /* 0x002fe400078010ff */
[----:B------:R-:W-:Y:S02]  /*18a40*/  @!P1 LEA.HI.X R33, R39, R0, R36, 0x2, P4 ;  /* 0x0000000027219211 */ /* 0x000fe400020f1424 */
[----:B--2---:R-:W-:Y:S02]  /*18a50*/  @!P3 LEA R10, P4, R43, R14, 0x2 ;  /* 0x0000000e2b0ab211 */ /* 0x004fe400078810ff */
[----:B------:R-:W-:Y:S01]  /*18a60*/  @!P2 LEA.HI.X R9, R41, R0, R38, 0x2, P0 ;  /* 0x000000002909a211 */ /* 0x000fe200000f1426 */
[----:B------:R3:W-:Y:S01]  /*18a70*/  @!P1 ST.E.64 desc[UR40][R32.64], R104 ;  /* 0x0000006820009985 */ /* 0x0007e2000c101b28 */
[----:B------:R-:W-:Y:S02]  /*18a80*/  @!P5 LEA R14, P0, R45, R14, 0x2 ;  /* 0x0000000e2d0ed211 */ /* 0x000fe400078010ff */
[-C--:B------:R-:W-:Y:S01]  /*18a90*/  @!P3 LEA.HI.X R11, R43, R0.reuse, R40, 0x2, P4 ;  /* 0x000000002b0bb211 */ /* 0x080fe200020f1428 */
[----:B------:R3:W-:Y:S01]  /*18aa0*/  @!P2 ST.E.64 desc[UR40][R8.64], R108 ;  /* 0x0000006c0800a985 */ /* 0x0007e2000c101b28 */
[----:B------:R-:W-:-:S03]  /*18ab0*/  @!P5 LEA.HI.X R15, R45, R0, R42, 0x2, P0 ;  /* 0x000000002d0fd211 */ /* 0x000fc600000f142a */
[----:B------:R3:W-:Y:S04]  /*18ac0*/  @!P3 ST.E.64 desc[UR40][R10.64], R112 ;  /* 0x000000700a00b985 */ /* 0x0007e8000c101b28 */
[----:B------:R3:W-:Y:S02]  /*18ad0*/  @!P5 ST.E.64 desc[UR40][R14.64], R116 ;  /* 0x000000740e00d985 */ /* 0x0007e4000c101b28 */
.L_x_13670:
[----:B------:R-:W-:Y:S05]  /*18ae0*/  BSYNC B1 ;  /* 0x0000000000017941 */ /* 0x000fea0003800000 */
.L_x_13669:
[----:B------:R-:W-:-:S03]  /*18af0*/  UMOV UR4, 0xffffffff ;  /* 0xffffffff00047882 */ /* 0x000fc60000000000 */
[----:B------:R-:W-:Y:S05]  /*18b00*/  BRA.DIV UR4, `(.L_x_13671) ;  /* 0x0000009a04cc7947 */ /* 0x000fea000b800000 */
[----:B-1----:R1:W4:Y:S04]  /*18b10*/  SHFL.IDX PT, R0, R4, 0x1, 0x1c1f ;  /* 0x003c1f0004007f89 */ /* 0x00232800000e0000 */
[----:B--23--:R1:W2:Y:S02]  /*18b20*/  SHFL.IDX PT, R14, R3, 0x1, 0x1c1f ;  /* 0x003c1f00030e7f89 */ /* 0x00c2a400000e0000 */
.L_x_13885:
[----:B------:R-:W-:-:S13]  /*18b30*/  ISETP.GE.AND P0, PT, R6, R47, PT ;  /* 0x0000002f0600720c */ /* 0x000fda0003f06270 */
[----:B------:R-:W-:Y:S05]  /*18b40*/  @P0 BRA `(.L_x_13667) ;  /* 0x0000000c001c0947 */ /* 0x000fea0003800000 */
[----:B------:R-:W-:Y:S02]  /*18b50*/  ULDC UR4, c[0x0][0xac8] ;  /* 0x0002b20000047ab9 */ /* 0x000fe40000000800 */
[----:B------:R-:W-:Y:S02]  /*18b60*/  ISETP.GE.AND P0, PT, R155, UR4, PT ;  /* 0x000000049b007c0c */ /* 0x000fe4000bf06270 */
[----:B------:R-:W-:Y:S02]  /*18b70*/  ISETP.GE.AND P5, PT, R7, UR4, PT ;  /* 0x0000000407007c0c */ /* 0x000fe4000bfa6270 */
[----:B------:R-:W-:Y:S02]  /*18b80*/  ISETP.GE.AND P3, PT, R35, UR4, PT ;  /* 0x0000000423007c0c */ /* 0x000fe4000bf66270 */
[----:B------:R-:W-:-:S07]  /*18b90*/  ISETP.GE.AND P2, PT, R37, UR4, PT ;  /* 0x0000000425007c0c */ /* 0x000fce000bf46270 */
[-C--:B012---:R-:W-:Y:S02]  /*18ba0*/  @!P0 LEA R4, P1, R155, R14.reuse, 0x2 ;  /* 0x0000000e9b048211 */ /* 0x087fe400078210ff */
[----:B------:R-:W-:Y:S02]  /*18bb0*/  @!P5 LEA R6, P4, R7, R14, 0x2 ;  /* 0x0000000e0706d211 */ /* 0x000fe400078810ff */
[-C--:B----4-:R-:W-:Y:S02]  /*18bc0*/  @!P0 LEA.HI.X R5, R155, R0.reuse, R5, 0x2, P1 ;  /* 0x000000009b058211 */ /* 0x090fe400008f1405 */
[----:B------:R-:W-:Y:S02]  /*18bd0*/  ISETP.GE.AND P1, PT, R39, UR4, PT ;  /* 0x0000000427007c0c */ /* 0x000fe4000bf26270 */
[----:B------:R-:W-:Y:S01]  /*18be0*/  @!P5 LEA.HI.X R7, R7, R0, R44, 0x2, P4 ;  /* 0x000000000707d211 */ /* 0x000fe200020f142c */
[----:B------:R0:W-:Y:S01]  /*18bf0*/  @!P0 ST.E.64 desc[UR40][R4.64], R90 ;  /* 0x0000005a04008985 */ /* 0x0001e2000c101b28 */
[----:B------:R-:W-:-:S02]  /*18c00*/  ISETP.GE.AND P0, PT, R41, UR4, PT ;  /* 0x0000000429007c0c */ /* 0x000fc4000bf06270 */
[-C--:B------:R-:W-:Y:S01]  /*18c10*/  @!P3 LEA R8, P4, R35, R14.reuse, 0x2 ;  /* 0x0000000e2308b211 */ /* 0x080fe200078810ff */
[----:B------:R1:W-:Y:S01]  /*18c20*/  @!P5 ST.E.64 desc[UR40][R6.64], R94 ;  /* 0x0000005e0600d985 */ /* 0x0003e2000c101b28 */
[----:B------:R-:W-:Y:S02]  /*18c30*/  @!P2 LEA R10, P5, R37, R14, 0x2 ;  /* 0x0000000e250aa211 */ /* 0x000fe400078a10ff */
[-C--:B------:R-:W-:Y:S02]  /*18c40*/  @!P3 LEA.HI.X R9, R35, R0.reuse, R28, 0x2, P4 ;  /* 0x000000002309b211 */ /* 0x080fe400020f141c */
[----:B------:R-:W-:Y:S02]  /*18c50*/  ISETP.GE.AND P4, PT, R43, UR4, PT ;  /* 0x000000042b007c0c */ /* 0x000fe4000bf86270 */
[----:B------:R-:W-:Y:S01]  /*18c60*/  @!P2 LEA.HI.X R11, R37, R0, R34, 0x2, P5 ;  /* 0x00000000250ba211 */ /* 0x000fe200028f1422 */
[----:B------:R1:W-:Y:S01]  /*18c70*/  @!P3 ST.E.64 desc[UR40][R8.64], R98 ;  /* 0x000000620800b985 */ /* 0x0003e2000c101b28 */
[----:B------:R-:W-:-:S03]  /*18c80*/  @!P1 LEA R12, P5, R39, R14, 0x2 ;  /* 0x0000000e270c9211 */ /* 0x000fc600078a10ff */
[----:B------:R1:W-:Y:S01]  /*18c90*/  @!P2 ST.E.64 desc[UR40][R10.64], R102 ;  /* 0x000000660a00a985 */ /* 0x0003e2000c101b28 */
[----:B------:R-:W-:Y:S02]  /*18ca0*/  @!P1 LEA.HI.X R13, R39, R0, R36, 0x2, P5 ;  /* 0x00000000270d9211 */ /* 0x000fe400028f1424 */
[----:B------:R-:W-:-:S03]  /*18cb0*/  @!P0 LEA R20, P5, R41, R14, 0x2 ;  /* 0x0000000e29148211 */ /* 0x000fc600078a10ff */
[----:B------:R1:W-:Y:S01]  /*18cc0*/  @!P1 ST.E.64 desc[UR40][R12.64], R106 ;  /* 0x0000006a0c009985 */ /* 0x0003e2000c101b28 */
[----:B------:R-:W-:Y:S02]  /*18cd0*/  @!P0 LEA.HI.X R21, R41, R0, R38, 0x2, P5 ;  /* 0x0000000029158211 */ /* 0x000fe400028f1426 */
[----:B0-----:R-:W-:-:S03]  /*18ce0*/  @!P4 LEA R4, P5, R43, R14, 0x2 ;  /* 0x0000000e2b04c211 */ /* 0x001fc600078a10ff */
[----:B------:R1:W-:Y:S01]  /*18cf0*/  @!P0 ST.E.64 desc[UR40][R20.64], R110 ;  /* 0x0000006e14008985 */ /* 0x0003e2000c101b28 */
[----:B------:R-:W-:Y:S02]  /*18d00*/  @!P4 LEA.HI.X R5, R43, R0, R40, 0x2, P5 ;  /* 0x000000002b05c211 */ /* 0x000fe400028f1428 */
[----:B------:R-:W-:-:S03]  /*18d10*/  ISETP.GE.AND P0, PT, R45, UR4, PT ;  /* 0x000000042d007c0c */ /* 0x000fc6000bf06270 */
[----:B------:R1:W-:Y:S10]  /*18d20*/  @!P4 ST.E.64 desc[UR40][R4.64], R114 ;  /* 0x000000720400c985 */ /* 0x0003f4000c101b28 */
[----:B------:R-:W-:Y:S05]  /*18d30*/  @P0 BRA `(.L_x_13667) ;  /* 0x0000000800a00947 */ /* 0x000fea0003800000 */
[----:B------:R-:W-:-:S04]  /*18d40*/  LEA R14, P0, R45, R14, 0x2 ;  /* 0x0000000e2d0e7211 */ /* 0x000fc800078010ff */
[----:B------:R-:W-:-:S05]  /*18d50*/  LEA.HI.X R15, R45, R0, R42, 0x2, P0 ;  /* 0x000000002d0f7211 */ /* 0x000fca00000f142a */
[----:B------:R0:W-:Y:S01]  /*18d60*/  ST.E.64 desc[UR40][R14.64], R118 ;  /* 0x000000760e007985 */ /* 0x0001e2000c101b28 */
[----:B------:R-:W-:Y:S05]  /*18d70*/  BRA `(.L_x_13667) ;  /* 0x0000000800907947 */ /* 0x000fea0003800000 */
.L_x_13663:
[----:B------:R-:W2:Y:S01]  /*18d80*/  LDL R0, [R1+0x6c] ;  /* 0x00006c0001007983 */ /* 0x000ea20000100800 */
[----:B------:R-:W-:Y:S01]  /*18d90*/  ULDC.64 UR4, c[0x0][0xc08] ;  /* 0x0003020000047ab9 */ /* 0x000fe20000000a00 */
[----:B------:R-:W2:Y:S01]  /*18da0*/  LDC.64 R4, c[0x0][0xc00] ;  /* 0x00030000ff047b82 */ /* 0x000ea20000000a00 */
[----:B------:R-:W-:Y:S01]  /*18db0*/  ISETP.NE.U32.AND P0, PT, RZ, UR4, PT ;  /* 0x00000004ff007c0c */ /* 0x000fe2000bf05070 */
[----:B------:R-:W3:Y:S01]  /*18dc0*/  LDL R8, [R1+0x68] ;  /* 0x0000680001087983 */ /* 0x000ee20000100800 */
[----:B------:R-:W-:Y:S02]  /*18dd0*/  IMAD.MOV.U32 R3, RZ, RZ, RZ ;  /* 0x000000ffff037224 */ /* 0x000fe400078e00ff */
[----:B------:R-:W-:Y:S01]  /*18de0*/  ISETP.NE.AND.EX P1, PT, RZ, UR5, PT, P0 ;  /* 0x00000005ff007c0c */ /* 0x000fe2000bf25300 */
[----:B------:R-:W-:Y:S02]  /*18df0*/  ULDC.64 UR4, c[0x0][0xc00] ;  /* 0x0003000000047ab9 */ /* 0x000fe40000000a00 */
[----:B------:R-:W-:-:S04]  /*18e00*/  ISETP.NE.U32.AND P0, PT, RZ, UR4, PT ;  /* 0x00000004ff007c0c */ /* 0x000fc8000bf05070 */
[----:B------:R-:W-:-:S06]  /*18e10*/  ISETP.NE.AND.EX P0, PT, RZ, UR5, PT, P0 ;  /* 0x00000005ff007c0c */ /* 0x000fcc000bf05300 */
[----:B------:R-:W0:Y:S01]  /*18e20*/  @P1 LDC.64 R6, c[0x0][0xc08] ;  /* 0x00030200ff061b82 */ /* 0x000e220000000a00 */
[----:B------:R-:W-:Y:S02]  /*18e30*/  ULDC UR4, c[0x0][0xa88] ;  /* 0x0002a20000047ab9 */ /* 0x000fe40000000800 */
[----:B-----5:R-:W-:Y:S02]  /*18e40*/  IMAD.U32 R24, RZ, RZ, UR4 ;  /* 0x00000004ff187e24 */ /* 0x020fe4000f8e00ff */
[----:B--2---:R-:W-:-:S04]  /*18e50*/  IMAD.WIDE R4, R0, 0x4, R4 ;  /* 0x0000000400047825 */ /* 0x004fc800078e0204 */
[----:B0-----:R-:W-:Y:S01]  /*18e60*/  @P1 IMAD.WIDE R6, R0, 0x4, R6 ;  /* 0x0000000400061825 */ /* 0x001fe200078e0206 */
[----:B------:R0:W5:Y:S04]  /*18e70*/  @P0 LDG.E R3, desc[UR40][R4.64] ;  /* 0x0000002804030981 */ /* 0x000168000c1e1900 */
[----:B------:R0:W5:Y:S01]  /*18e80*/  @P1 LDG.E R24, desc[UR40][R6.64] ;  /* 0x0000002806181981 */ /* 0x000162000c1e1900 */
[----:B---3--:R-:W-:Y:S02]  /*18e90*/  ISETP.NE.AND P2, PT, R8, RZ, PT ;  /* 0x000000ff0800720c */ /* 0x008fe40003f45270 */
[----:B------:R-:W-:Y:S02]  /*18ea0*/  ISETP.GT.AND P3, PT, R48, 0xbf, PT ;  /* 0x000000bf3000780c */ /* 0x000fe40003f64270 */
[----:B-1----:R-:W-:-:S09]  /*18eb0*/  SHF.R.S32.HI R28, RZ, 0x1f, R0 ;  /* 0x0000001fff1c7819 */ /* 0x002fd20000011400 */
[----:B------:R-:W1:Y:S02]  /*18ec0*/  @!P2 LDC R8, c[0x0][0xad4] ;  /* 0x0002b500ff08ab82 */ /* 0x000e640000000800 */
[----:B-1----:R0:W-:Y:S01]  /*18ed0*/  @!P2 STL [R1+0x68], R8 ;  /* 0x000068080100a387 */ /* 0x0021e20000100800 */
[----:B------:R-:W-:Y:S01]  /*18ee0*/  ISETP.GT.AND P2, PT, R8, 0x1, PT ;  /* 0x000000010800780c */ /* 0x000fe20003f44270 */
[----:B------:R-:W-:-:S12]  /*18ef0*/  @P1 BRA `(.L_x_13672) ;  /* 0x0000000000101947 */ /* 0x000fd80003800000 */
[----:B------:R-:W-:Y:S05]  /*18f00*/  @!P0 BRA `(.L_x_13672) ;  /* 0x00000000000c8947 */ /* 0x000fea0003800000 */
[----:B0-----:R-:W2:Y:S04]  /*18f10*/  LDG.E R7, desc[UR40][R4.64] ;  /* 0x0000002804077981 */ /* 0x001ea8000c1e1900 */
[----:B-----5:R-:W2:Y:S02]  /*18f20*/  LDG.E R24, desc[UR40][R4.64+0x4] ;  /* 0x0000042804187981 */ /* 0x020ea4000c1e1900 */
[----:B--2---:R-:W-:-:S07]  /*18f30*/  IMAD.IADD R24, R24, 0x1, -R7 ;  /* 0x0000000118187824 */ /* 0x004fce00078e0a07 */
.L_x_13672:
[----:B------:R-:W-:Y:S01]  /*18f40*/  BSSY B1, `(.L_x_13673) ;  /* 0x000003a000017945 */ /* 0x000fe20003800000 */
[----:B------:R-:W-:Y:S02]  /*18f50*/  SEL R33, R0, RZ, !P0 ;  /* 0x000000ff00217207 */ /* 0x000fe40004000000 */
[----:B------:R-:W-:Y:S02]  /*18f60*/  SEL R28, R28, RZ, !P0 ;  /* 0x000000ff1c1c7207 */ /* 0x000fe40004000000 */
[----:B-----5:R-:W-:Y:S01]  /*18f70*/  SHF.R.S32.HI R26, RZ, 0x1f, R3 ;  /* 0x0000001fff1a7819 */ /* 0x020fe20000011403 */
[----:B------:R-:W-:Y:S06]  /*18f80*/  @P3 BRA `(.L_x_13674) ;  /* 0x0000000000d43947 */ /* 0x000fec0003800000 */
[----:B------:R-:W2:Y:S01]  /*18f90*/  LDL R0, [R1+0x1c] ;  /* 0x00001c0001007983 */ /* 0x000ea20000100800 */
[----:B------:R-:W1:Y:S01]  /*18fa0*/  LDC R37, c[0x0][0xbe8] ;  /* 0x0002fa00ff257b82 */ /* 0x000e620000000800 */
[----:B0-----:R-:W0:Y:S01]  /*18fb0*/  S2R R5, SR_TID.X ;  /* 0x0000000000057919 */ /* 0x001e220000002100 */
[----:B--2---:R-:W-:Y:S02]  /*18fc0*/  IMAD.MOV.U32 R4, RZ, RZ, R0 ;  /* 0x000000ffff047224 */ /* 0x004fe400078e0000 */
[----:B-1----:R-:W-:-:S03]  /*18fd0*/  IMAD R0, R24, R37, RZ ;  /* 0x0000002518007224 */ /* 0x002fc600078e02ff */
[----:B0-----:R-:W-:-:S04]  /*18fe0*/  IADD3 R35, R4, -0x80, R5 ;  /* 0xffffff8004237810 */ /* 0x001fc80007ffe005 */
        /* <DEDUP_REMOVED lines=47> */
.L_x_13674:
[----:B------:R-:W-:Y:S05]  /*192e0*/  BSYNC B1 ;  /* 0x0000000000017941 */ /* 0x000fea0003800000 */
.L_x_13673:
[----:B------:R-:W-:Y:S05]  /*192f0*/  @P2 BRA `(.L_x_13667) ;  /* 0x0000000400302947 */ /* 0x000fea0003800000 */
[----:B------:R-:W2:Y:S01]  /*19300*/  LDL.LU R10, [R1+0x64] ;  /* 0x00006400010a7983 */ /* 0x000ea20000300800 */
[----:B------:R-:W3:Y:S01]  /*19310*/  LDC R9, c[0x0][0xbe8] ;  /* 0x0002fa00ff097b82 */ /* 0x000ee20000000800 */
[----:B------:R-:W-:Y:S01]  /*19320*/  ULDC.64 UR4, c[0x0][0xaa0] ;  /* 0x0002a80000047ab9 */ /* 0x000fe20000000a00 */
[----:B------:R-:W-:Y:S01]  /*19330*/  ULDC.64 UR6, c[0x0][0xaf0] ;  /* 0x0002bc0000067ab9 */ /* 0x000fe20000000a00 */
[----:B------:R-:W4:Y:S01]  /*19340*/  LDL R27, [R1+0x1c] ;  /* 0x00001c00011b7983 */ /* 0x000f220000100800 */
[----:B------:R-:W-:Y:S02]  /*19350*/  IMAD R0, R26, UR4, RZ ;  /* 0x000000041a007c24 */ /* 0x000fe4000f8e02ff */
[----:B01----:R-:W-:-:S04]  /*19360*/  IMAD.WIDE.U32 R4, R3, UR4, RZ ;  /* 0x0000000403047c25 */ /* 0x003fc8000f8e00ff */
[----:B------:R-:W-:Y:S01]  /*19370*/  IMAD R7, R3, UR5, R0 ;  /* 0x0000000503077c24 */ /* 0x000fe2000f8e0200 */
[----:B------:R-:W-:Y:S01]  /*19380*/  ULDC.64 UR4, c[0x0][0xae8] ;  /* 0x0002ba0000047ab9 */ /* 0x000fe20000000a00 */
[----:B------:R-:W-:Y:S02]  /*19390*/  IMAD R0, R46, 0x30, R45 ;  /* 0x000000302e007824 */ /* 0x000fe400078e022d */
[----:B------:R-:W-:Y:S02]  /*193a0*/  IMAD.IADD R5, R5, 0x1, R7 ;  /* 0x0000000105057824 */ /* 0x000fe400078e0207 */
[----:B------:R-:W-:-:S04]  /*193b0*/  IMAD R6, R28, UR6, RZ ;  /* 0x000000061c067c24 */ /* 0x000fc8000f8e02ff */
[----:B------:R-:W-:Y:S01]  /*193c0*/  IMAD R7, R33, UR7, R6 ;  /* 0x0000000721077c24 */ /* 0x000fe2000f8e0206 */
[----:B---3--:R-:W-:-:S13]  /*193d0*/  ISETP.NE.AND P0, PT, R9, 0x1, PT ;  /* 0x000000010900780c */ /* 0x008fda0003f05270 */
[----:B------:R-:W0:Y:S08]  /*193e0*/  @P0 LDC R11, c[0x0][0xbec] ;  /* 0x0002fb00ff0b0b82 */ /* 0x000e300000000800 */
[----:B------:R-:W1:Y:S01]  /*193f0*/  @P0 LDC R13, c[0x0][0xbf0] ;  /* 0x0002fc00ff0d0b82 */ /* 0x000e620000000800 */
[----:B--2---:R-:W-:Y:S01]  /*19400*/  IMAD.WIDE.U32 R4, R10, UR4, R4 ;  /* 0x000000040a047c25 */ /* 0x004fe2000f8e0004 */
[----:B----4-:R-:W-:-:S03]  /*19410*/  IADD3 R8, R27, R0, RZ ;  /* 0x000000001b087210 */ /* 0x010fc60007ffe0ff */
[----:B------:R-:W-:Y:S01]  /*19420*/  IMAD R5, R10, UR5, R5 ;  /* 0x000000050a057c24 */ /* 0x000fe2000f8e0205 */
[----:B------:R-:W-:Y:S01]  /*19430*/  ULDC.64 UR4, c[0x0][0xae0] ;  /* 0x0002b80000047ab9 */ /* 0x000fe20000000a00 */
[----:B0-----:R-:W-:-:S04]  /*19440*/  @P0 IMAD.HI.U32 R0, R8, R11, RZ ;  /* 0x0000000b08000227 */ /* 0x001fc800078e00ff */
[----:B------:R-:W-:Y:S01]  /*19450*/  IMAD.MOV.U32 R3, RZ, RZ, R8 ;  /* 0x000000ffff037224 */ /* 0x000fe200078e0008 */
[----:B-1----:R-:W-:Y:S01]  /*19460*/  @P0 SHF.R.U32.HI R3, RZ, R13, R0 ;  /* 0x0000000dff030219 */ /* 0x002fe20000011600 */
[----:B------:R-:W-:Y:S01]  /*19470*/  IMAD.WIDE.U32 R4, R33, UR6, R4 ;  /* 0x0000000621047c25 */ /* 0x000fe2000f8e0004 */
[----:B------:R-:W-:Y:S02]  /*19480*/  ULDC.64 UR6, c[0x0][0xa80] ;  /* 0x0002a00000067ab9 */ /* 0x000fe40000000a00 */
        /* <DEDUP_REMOVED lines=10> */
[----:B------:R-:W-:-:S04]  /*19530*/  IMAD R0, R0, UR4, RZ ;  /* 0x0000000400007c24 */ /* 0x000fc8000f8e02ff */
[C---:B------:R-:W-:Y:S02]  /*19540*/  IMAD R3, R21.reuse, UR5, R0 ;  /* 0x0000000515037c24 */ /* 0x040fe4000f8e0200 */
[----:B------:R-:W-:Y:S01]  /*19550*/  IMAD.WIDE.U32 R20, R21, UR4, R4 ;  /* 0x0000000415147c25 */ /* 0x000fe2000f8e0004 */
[----:B------:R-:W-:Y:S02]  /*19560*/  ULDC UR4, c[0x0][0xac8] ;  /* 0x0002b20000047ab9 */ /* 0x000fe40000000800 */
[----:B------:R-:W-:Y:S01]  /*19570*/  ISETP.GE.AND P0, PT, R44, UR4, PT ;  /* 0x000000042c007c0c */ /* 0x000fe2000bf06270 */
[----:B------:R-:W-:Y:S01]  /*19580*/  IMAD.IADD R3, R21, 0x1, R3 ;  /* 0x0000000115037824 */ /* 0x000fe200078e0203 */
[----:B------:R-:W-:Y:S01]  /*19590*/  LEA R7, P1, R20, UR6, 0x1 ;  /* 0x0000000614077c11 */ /* 0x000fe2000f8208ff */
[----:B------:R-:W-:-:S03]  /*195a0*/  UMOV UR4, 0xffffffff ;  /* 0xffffffff00047882 */ /* 0x000fc60000000000 */
[----:B------:R-:W-:Y:S01]  /*195b0*/  LEA.HI.X R20, R20, UR7, R3, 0x1, P1 ;  /* 0x0000000714147c11 */ /* 0x000fe200088f0c03 */
[----:B------:R-:W-:Y:S08]  /*195c0*/  BRA.DIV UR4, `(.L_x_13675) ;  /* 0x0000009204647947 */ /* 0x000ff0000b800000 */
[----:B------:R-:W0:Y:S01]  /*195d0*/  SHFL.IDX PT, R3, R7, RZ, 0x181f ;  /* 0x00181fff07037589 */ /* 0x000e2200000e0000 */
[----:B------:R-:W-:Y:S02]  /*195e0*/  IMAD R21, R24, R9, RZ ;  /* 0x0000000918157224 */ /* 0x000fe400078e02ff */
[----:B------:R-:W-:Y:S01]  /*195f0*/  IMAD.IADD R24, R45, 0x1, R27 ;  /* 0x000000012d187824 */ /* 0x000fe200078e021b */
[----:B------:R-:W1:Y:S03]  /*19600*/  SHFL.IDX PT, R0, R20, RZ, 0x181f ;  /* 0x00181fff14007589 */ /* 0x000e6600000e0000 */
[C---:B------:R-:W-:Y:S01]  /*19610*/  VIADD R8, R24.reuse, 0x30 ;  /* 0x0000003018087836 */ /* 0x040fe20000000000 */
[----:B------:R-:W2:Y:S01]  /*19620*/  SHFL.IDX PT, R5, R7, 0x1, 0x181f ;  /* 0x00381f0007057f89 */ /* 0x000ea200000e0000 */
[C---:B------:R-:W-:Y:S01]  /*19630*/  ISETP.GE.OR P2, PT, R24.reuse, R21, P0 ;  /* 0x000000151800720c */ /* 0x040fe20000746670 */
[----:B------:R-:W-:-:S02]  /*19640*/  VIADD R10, R24, 0x60 ;  /* 0x00000060180a7836 */ /* 0x000fc40000000000 */
[----:B------:R-:W3:Y:S01]  /*19650*/  SHFL.IDX PT, R14, R7, 0x2, 0x181f ;  /* 0x00581f00070e7f89 */ /* 0x000ee200000e0000 */
[-C--:B------:R-:W-:Y:S02]  /*19660*/  ISETP.GE.OR P3, PT, R8, R21.reuse, P0 ;  /* 0x000000150800720c */ /* 0x080fe40000766670 */
        /* <DEDUP_REMOVED lines=10> */
[C---:B----4-:R-:W-:Y:S01]  /*19710*/  @!P3 LEA.HI.X R9, R44.reuse, R4, R43, 0x1, P1 ;  /* 0x000000042c09b211 */ /* 0x050fe200008f0c2b */
[----:B------:R-:W-:Y:S02]  /*19720*/  @!P4 IMAD.MOV.U32 R4, RZ, RZ, R25 ;  /* 0x000000ffff04c224 */ /* 0x000fe400078e0019 */
[----:B------:R0:W2:Y:S01]  /*19730*/  SHFL.IDX PT, R14, R7, 0x3, 0x181f ;  /* 0x00781f00070e7f89 */ /* 0x0000a200000e0000 */
[----:B-----5:R-:W-:-:S03]  /*19740*/  @!P4 LEA.HI.X R5, R44, R6, R43, 0x1, P5 ;  /* 0x000000062c05c211 */ /* 0x020fc600028f0c2b */
[----:B------:R0:W-:Y:S04]  /*19750*/  @!P3 ST.E.128 desc[UR40][R8.64], RZ ;  /* 0x000000ff0800b985 */ /* 0x0001e8000c101d28 */
[----:B------:R0:W-:Y:S02]  /*19760*/  @!P4 ST.E.128 desc[UR40][R4.64], RZ ;  /* 0x000000ff0400c985 */ /* 0x0001e4000c101d28 */
.L_x_13894:
[----:B------:R-:W-:-:S05]  /*19770*/  VIADD R24, R24, 0x90 ;  /* 0x0000009018187836 */ /* 0x000fca0000000000 */
[----:B------:R-:W-:-:S13]  /*19780*/  ISETP.GE.OR P0, PT, R24, R21, P0 ;  /* 0x000000151800720c */ /* 0x000fda0000706670 */
[----:B--2---:R-:W-:-:S04]  /*19790*/  @!P0 LEA R14, P1, R44, R14, 0x1 ;  /* 0x0000000e2c0e8211 */ /* 0x004fc800078208ff */
[----:B-1----:R-:W-:-:S05]  /*197a0*/  @!P0 LEA.HI.X R15, R44, R0, R43, 0x1, P1 ;  /* 0x000000002c0f8211 */ /* 0x002fca00008f0c2b */
[----:B------:R2:W-:Y:S04]  /*197b0*/  @!P0 ST.E.128 desc[UR40][R14.64], RZ ;  /* 0x000000ff0e008985 */ /* 0x0005e8000c101d28 */
.L_x_13667:
[----:B------:R-:W-:Y:S05]  /*197c0*/  BSYNC B0 ;  /* 0x0000000000007941 */ /* 0x000fea0003800000 */
.L_x_13662:
[----:B------:R-:W-:Y:S02]  /*197d0*/  ULDC UR4, c[0x0][0xc3c] ;  /* 0x00030f0000047ab9 */ /* 0x000fe40000000800 */
[----:B------:R-:W-:-:S13]  /*197e0*/  ISETP.GE.AND P0, PT, R31, UR4, PT ;  /* 0x000000041f007c0c */ /* 0x000fda000bf06270 */
[----:B------:R-:W-:Y:S05]  /*197f0*/  @!P0 BRA `(.L_x_13676) ;  /* 0xfffffe78000c8947 */ /* 0x000fea000383ffff */
[----:B------:R-:W-:Y:S05]  /*19800*/  BRA `(.L_x_13474) ;  /* 0x0000007800a47947 */ /* 0x000fea0003800000 */
.L_x_13472:
        /* <DEDUP_REMOVED lines=16> */
.L_x_13677:
        /* <DEDUP_REMOVED lines=44> */
.L_x_13681:
        /* <DEDUP_REMOVED lines=37> */
.L_x_13679:
        /* <DEDUP_REMOVED lines=13> */
.L_x_13682:
        /* <DEDUP_REMOVED lines=30> */
[----:B------:R-:W-:-:S05]  /*1a0d0*/  @P0 IADD3 R2, R2, 0x1, RZ ;  /* 0x0000000102020810 */ /* 0x000fca0007ffe0ff */
[----:B------:R-:W-:Y:S02]  /*1a0e0*/  IMAD.MOV.U32 R7, RZ, RZ, R2 ;  /* 0x000000ffff077224 */ /* 0x000fe400078e0002 */
[----:B0-----:R-:W-:Y:S02]  /*1a0f0*/  IMAD.MOV R8, RZ, RZ, -R3 ;  /* 0x000000ffff087224 */ /* 0x001fe400078e0a03 */
[----:B------:R-:W-:Y:S01]  /*1a100*/  @!P2 IMAD.MOV R7, RZ, RZ, -R7 ;  /* 0x000000ffff07a224 */ /* 0x000fe200078e0a07 */
[----:B------:R-:W-:Y:S01]  /*1a110*/  @!P1 LOP3.LUT R7, RZ, R25, RZ, 0x33, !PT ;  /* 0x00000019ff079212 */ /* 0x000fe200078e33ff */
        /* <DEDUP_REMOVED lines=23> */
[----:B------:R-:W-:-:S03]  /*1a290*/  IMAD R2, R25, R3, R4 ;  /* 0x0000000319027224 */ /* 0x000fc600078e0204 */
[----:B------:R-:W-:Y:S01]  /*1a2a0*/  LEA R26, R7, R6, 0x10 ;  /* 0x00000006071a7211 */ /* 0x000fe200078e80ff */
[----:B------:R-:W-:Y:S06]  /*1a2b0*/  BRA `(.L_x_13684) ;  /* 0x0000000000f07947 */ /* 0x000fec0003800000 */
.L_x_13683:
[----:B0-----:R-:W0:Y:S02]  /*1a2c0*/  LDC.64 R2, c[0x0][0xc90] ;  /* 0x00032400ff027b82 */ /* 0x001e240000000a00 */
        /* <DEDUP_REMOVED lines=59> */
.L_x_13684:
[----:B------:R-:W-:-:S05]  /*1a680*/  LOP3.LUT R2, RZ, R2, RZ, 0x33, !PT ;  /* 0x00000002ff027212 */ /* 0x000fca00078e33ff */
[----:B------:R-:W-:Y:S01]  /*1a690*/  IMAD.IADD R25, R25, 0x1, R2 ;  /* 0x0000000119197824 */ /* 0x000fe200078e0202 */
[----:B------:R-:W-:Y:S06]  /*1a6a0*/  BRA `(.L_x_13685) ;  /* 0x00000000000c7947 */ /* 0x000fec0003800000 */
.L_x_13680:
[----:B------:R-:W-:Y:S02]  /*1a6b0*/  IMAD.MOV.U32 R25, RZ, RZ, RZ ;  /* 0x000000ffff197224 */ /* 0x000fe400078e00ff */
[----:B------:R-:W-:Y:S02]  /*1a6c0*/  IMAD.U32 R24, RZ, RZ, UR6 ;  /* 0x00000006ff187e24 */ /* 0x000fe4000f8e00ff */
[----:B------:R-:W-:-:S07]  /*1a6d0*/  IMAD.MOV.U32 R26, RZ, RZ, RZ ;  /* 0x000000ffff1a7224 */ /* 0x000fce00078e00ff */
.L_x_13685:
[----:B------:R-:W-:-:S13]  /*1a6e0*/  ISETP.NE.AND P0, PT, R0, RZ, PT ;  /* 0x000000ff0000720c */ /* 0x000fda0003f05270 */
[----:B------:R-:W0:Y:S01]  /*1a6f0*/  @!P0 S2R R3, SR_CgaCtaId ;  /* 0x0000000000038919 */ /* 0x000e220000008800 */
[----:B------:R-:W-:-:S04]  /*1a700*/  @!P0 MOV R0, 0x400 ;  /* 0x0000040000008802 */ /* 0x000fc80000000f00 */
[----:B0-----:R-:W-:-:S05]  /*1a710*/  @!P0 LEA R0, R3, R0, 0x18 ;  /* 0x0000000003008211 */ /* 0x001fca00078ec0ff */
[----:B------:R0:W-:Y:S01]  /*1a720*/  @!P0 STS.128 [R0+0x168d0], R24 ;  /* 0x0168d01800008388 */ /* 0x0001e20000000c00 */
[----:B------:R-:W-:Y:S06]  /*1a730*/  BAR.ARV 0x5, 0x200 ;  /* 0x0148000000007b1d */ /* 0x000fec0000002000 */
.L_x_13678:
[----:B------:R2:W-:Y:S01]  /*1a740*/  STL [R1+0x34], RZ ;  /* 0x000034ff01007387 */ /* 0x0005e20000100800 */
[----:B------:R-:W-:Y:S01]  /*1a750*/  ULDC UR4, c[0x0][0xc3c] ;  /* 0x00030f0000047ab9 */ /* 0x000fe20000000800 */
[----:B------:R-:W-:Y:S01]  /*1a760*/  IMAD.MOV.U32 R28, RZ, RZ, 0x1 ;  /* 0x00000001ff1c7424 */ /* 0x000fe200078e00ff */
[----:B-1----:R-:W-:Y:S01]  /*1a770*/  ISETP.GE.AND P0, PT, R27, UR4, PT ;  /* 0x000000041b007c0c */ /* 0x002fe2000bf06270 */
[----:B------:R-:W-:-:S12]  /*1a780*/  IMAD.MOV.U32 R18, RZ, RZ, RZ ;  /* 0x000000ffff127224 */ /* 0x000fd800078e00ff */
[----:B--2---:R-:W-:Y:S05]  /*1a790*/  @P0 BRA `(.L_x_13686) ;  /* 0x0000006400e40947 */ /* 0x004fea0003800000 */
[----:B------:R-:W1:Y:S01]  /*1a7a0*/  S2R R5, SR_TID.X ;  /* 0x0000000000057919 */ /* 0x000e620000002100 */
[----:B------:R-:W2:Y:S01]  /*1a7b0*/  S2UR UR5, SR_CgaCtaId ;  /* 0x00000000000579c3 */ /* 0x000ea20000008800 */
        /* <DEDUP_REMOVED lines=8> */
[----:B--2---:R-:W-:-:S06]  /*1a840*/  ULEA UR4, UR5, UR4, 0x18 ;  /* 0x0000000405047291 */ /* 0x004fcc000f8ec03f */
[----:B------:R-:W-:Y:S01]  /*1a850*/  IMAD.U32 R17, RZ, RZ, UR4 ;  /* 0x00000004ff117e24 */ /* 0x000fe2000f8e00ff */
[C---:B-1----:R-:W-:Y:S01]  /*1a860*/  LOP3.LUT R4, R5.reuse, 0x7f, RZ, 0xc0, !PT ;  /* 0x0000007f05047812 */ /* 0x042fe200078ec0ff */
[----:B0-----:R-:W-:-:S04]  /*1a870*/  IMAD.SHL.U32 R0, R5, 0x8, RZ ;  /* 0x0000000805007824 */ /* 0x001fc800078e00ff */
[----:B------:R-:W-:Y:S01]  /*1a880*/  IMAD.SHL.U32 R3, R4, 0x8, RZ ;  /* 0x0000000804037824 */ /* 0x000fe200078e00ff */
[----:B------:R-:W-:Y:S01]  /*1a890*/  LOP3.LUT R2, R0, 0x1f8, RZ, 0xc0, !PT ;  /* 0x000001f800027812 */ /* 0x000fe200078ec0ff */
[----:B------:R-:W-:Y:S01]  /*1a8a0*/  IMAD.MOV.U32 R0, RZ, RZ, 0x1 ;  /* 0x00000001ff007424 */ /* 0x000fe200078e00ff */
[----:B------:R-:W-:Y:S02]  /*1a8b0*/  SHF.R.U32.HI R4, RZ, 0x3, R4 ;  /* 0x00000003ff047819 */ /* 0x000fe40000011604 */
[----:B------:R-:W-:Y:S02]  /*1a8c0*/  LOP3.LUT R2, R2, 0x38, R5, 0x78, !PT ;  /* 0x0000003802027812 */ /* 0x000fe400078e7805 */
[----:B------:R0:W-:Y:S02]  /*1a8d0*/  STL [R1], R0 ;  /* 0x0000000001007387 */ /* 0x0001e40000100800 */
[----:B------:R-:W-:Y:S02]  /*1a8e0*/  LOP3.LUT R2, R2, 0x200, R3, 0xf8, !PT ;  /* 0x0000020002027812 */ /* 0x000fe400078ef803 */
[----:B------:R-:W-:-:S04]  /*1a8f0*/  SHF.L.U32 R3, R5, 0x4, RZ ;  /* 0x0000000405037819 */ /* 0x000fc800000006ff */
[----:B------:R-:W-:Y:S01]  /*1a900*/  LOP3.LUT R3, R4, 0x70, R3, 0xf8, !PT ;  /* 0x0000007004037812 */ /* 0x000fe200078ef803 */
[----:B0-----:R-:W-:-:S05]  /*1a910*/  IMAD R0, R2, 0x2, R17 ;  /* 0x0000000202007824 */ /* 0x001fca00078e0211 */
[----:B------:R0:W-:Y:S02]  /*1a920*/  STL [R1+0xc], R0 ;  /* 0x00000c0001007387 */ /* 0x0001e40000100800 */
.L_x_13828:
[----:B------:R-:W-:Y:S05]  /*1a930*/  YIELD ;  /* 0x0000000000007946 */ /* 0x000fea0003800000 */
[----:B------:R-:W-:Y:S01]  /*1a940*/  ULDC.64 UR4, c[0x0][0xa28] ;  /* 0x00028a0000047ab9 */ /* 0x000fe20000000a00 */
[----:B------:R-:W-:Y:S02]  /*1a950*/  CS2R R6, SRZ ;  /* 0x0000000000067805 */ /* 0x000fe4000001ff00 */
[----:B------:R-:W-:Y:S01]  /*1a960*/  ISETP.NE.U32.AND P0, PT, RZ, UR4, PT ;  /* 0x00000004ff007c0c */ /* 0x000fe2000bf05070 */
[----:B-1----:R-:W1:Y:S01]  /*1a970*/  LDC.64 R10, c[0x0][0xa00] ;  /* 0x00028000ff0a7b82 */ /* 0x002e620000000a00 */
[----:B0-----:R-:W-:Y:S01]  /*1a980*/  IMAD.MOV.U32 R0, RZ, RZ, RZ ;  /* 0x000000ffff007224 */ /* 0x001fe200078e00ff */
[----:B------:R-:W-:Y:S01]  /*1a990*/  ULDC.64 UR6, c[0x0][0xa08] ;  /* 0x0002820000067ab9 */ /* 0x000fe20000000a00 */
[----:B------:R-:W-:Y:S01]  /*1a9a0*/  ISETP.NE.AND.EX P0, PT, RZ, UR5, PT, P0 ;  /* 0x00000005ff007c0c */ /* 0x000fe2000bf05300 */
[----:B------:R-:W-:Y:S01]  /*1a9b0*/  ULDC.64 UR4, c[0x0][0xa18] ;  /* 0x0002860000047ab9 */ /* 0x000fe20000000a00 */
[----:B------:R-:W-:-:S03]  /*1a9c0*/  ULDC.64 UR8, c[0x0][0xa10] ;  /* 0x0002840000087ab9 */ /* 0x000fc60000000a00 */
[----:B------:R-:W0:Y:S08]  /*1a9d0*/  LDC.64 R4, c[0x0][0xa08] ;  /* 0x00028200ff047b82 */ /* 0x000e300000000a00 */
[----:B------:R-:W2:Y:S02]  /*1a9e0*/  @P0 LDC.64 R2, c[0x0][0xa28] ;  /* 0x00028a00ff020b82 */ /* 0x000ea40000000a00 */
[----:B--2---:R-:W-:-:S05]  /*1a9f0*/  @P0 IMAD.WIDE R2, R27, 0x4, R2 ;  /* 0x000000041b020825 */ /* 0x004fca00078e0202 */
[----:B------:R2:W5:Y:S01]  /*1aa00*/  @P0 LDG.E R7, desc[UR40][R2.64] ;  /* 0x0000002802070981 */ /* 0x000562000c1e1900 */
[----:B------:R-:W-:Y:S01]  /*1aa10*/  ISETP.NE.U32.AND P0, PT, RZ, UR4, PT ;  /* 0x00000004ff007c0c */ /* 0x000fe2000bf05070 */
[C---:B-1----:R-:W-:Y:S01]  /*1aa20*/  IMAD.WIDE R10, R27.reuse, 0x4, R10 ;  /* 0x000000041b0a7825 */ /* 0x042fe200078e020a */
[----:B------:R-:W-:Y:S02]  /*1aa30*/  ISETP.NE.U32.AND P2, PT, RZ, UR6, PT ;  /* 0x00000006ff007c0c */ /* 0x000fe4000bf45070 */
[----:B------:R-:W-:Y:S01]  /*1aa40*/  ISETP.NE.AND.EX P0, PT, RZ, UR5, PT, P0 ;  /* 0x00000005ff007c0c */ /* 0x000fe2000bf05300 */
[----:B------:R-:W-:Y:S01]  /*1aa50*/  ULDC.64 UR4, c[0x0][0xa00] ;  /* 0x0002800000047ab9 */ /* 0x000fe20000000a00 */
[----:B------:R-:W-:Y:S01]  /*1aa60*/  ISETP.NE.U32.AND P4, PT, RZ, UR8, PT ;  /* 0x00000008ff007c0c */ /* 0x000fe2000bf85070 */
[----:B------:R-:W-:Y:S01]  /*1aa70*/  IMAD.MOV.U32 R12, RZ, RZ, RZ ;  /* 0x000000ffff0c7224 */ /* 0x000fe200078e00ff */
[----:B------:R-:W-:Y:S01]  /*1aa80*/  ISETP.NE.U32.AND P1, PT, RZ, UR4, PT ;  /* 0x00000004ff007c0c */ /* 0x000fe2000bf25070 */
[----:B--2---:R-:W1:Y:S01]  /*1aa90*/  LDC.64 R2, c[0x0][0xa10] ;  /* 0x00028400ff027b82 */ /* 0x004e620000000a00 */
[----:B0-----:R-:W-:-:S02]  /*1aaa0*/  IMAD.WIDE R4, R27, 0x4, R4 ;  /* 0x000000041b047825 */ /* 0x001fc400078e0204 */
[----:B------:R-:W-:-:S05]  /*1aab0*/  ISETP.NE.AND.EX P3, PT, RZ, UR5, PT, P1 ;  /* 0x00000005ff007c0c */ /* 0x000fca000bf65310 */
[----:B------:R-:W0:Y:S01]  /*1aac0*/  @P0 LDC.64 R8, c[0x0][0xa18] ;  /* 0x00028600ff080b82 */ /* 0x000e220000000a00 */
[----:B------:R-:W-:Y:S01]  /*1aad0*/  ULDC UR4, c[0x0][0x288] ;  /* 0x0000a20000047ab9 */ /* 0x000fe20000000800 */
[----:B------:R-:W-:Y:S02]  /*1aae0*/  ISETP.NE.AND.EX P1, PT, RZ, UR7, PT, P2 ;  /* 0x00000007ff007c0c */ /* 0x000fe4000bf25320 */
[----:B------:R-:W-:-:S04]  /*1aaf0*/  ISETP.NE.AND.EX P2, PT, RZ, UR9, PT, P4 ;  /* 0x00000009ff007c0c */ /* 0x000fc8000bf45340 */
[----:B------:R-:W2:Y:S07]  /*1ab00*/  @P3 LDG.E R0, desc[UR40][R10.64] ;  /* 0x000000280a003981 */ /* 0x000eae000c1e1900 */
[----:B------:R-:W5:Y:S01]  /*1ab10*/  @P1 LDG.E R12, desc[UR40][R4.64] ;  /* 0x00000028040c1981 */ /* 0x000f62000c1e1900 */
[----:B-1----:R-:W-:-:S05]  /*1ab20*/  IMAD.WIDE R2, R27, 0x4, R2 ;  /* 0x000000041b027825 */ /* 0x002fca00078e0202 */
[----:B------:R-:W5:Y:S01]  /*1ab30*/  @P2 LDG.E R6, desc[UR40][R2.64] ;  /* 0x0000002802062981 */ /* 0x000f62000c1e1900 */
[----:B0-----:R-:W-:-:S03]  /*1ab40*/  @P0 IMAD.WIDE R8, R27, 0x4, R8 ;  /* 0x000000041b080825 */ /* 0x001fc600078e0208 */
        /* <DEDUP_REMOVED lines=15> */
[----:B---3--:R-:W-:Y:S06]  /*1ac40*/  @P0 BRA `(.L_x_13687) ;  /* 0x0000000000140947 */ /* 0x008fec0003800000 */
[----:B------:R-:W-:Y:S05]  /*1ac50*/  @!P3 BRA `(.L_x_13687) ;  /* 0x000000000010b947 */ /* 0x000fea0003800000 */
[----:B0-----:R-:W2:Y:S04]  /*1ac60*/  LDG.E R0, desc[UR40][R10.64] ;  /* 0x000000280a007981 */ /* 0x001ea8000c1e1900 */
[----:B------:R-:W2:Y:S02]  /*1ac70*/  LDG.E R10, desc[UR40][R10.64+0x4] ;  /* 0x000004280a0a7981 */ /* 0x000ea4000c1e1900 */
[----:B--2---:R-:W-:-:S05]  /*1ac80*/  IMAD.IADD R13, R10, 0x1, -R0 ;  /* 0x000000010a0d7824 */ /* 0x004fca00078e0a00 */
[----:B------:R1:W-:Y:S02]  /*1ac90*/  STL [R1+0x18], R13 ;  /* 0x0000180d01007387 */ /* 0x0003e40000100800 */
.L_x_13687:
[----:B------:R-:W-:Y:S01]  /*1aca0*/  ULDC.64 UR4, c[0x0][0xa20] ;  /* 0x0002880000047ab9 */ /* 0x000fe20000000a00 */
[C---:B0-----:R-:W-:Y:S02]  /*1acb0*/  LOP3.LUT R0, R26.reuse, 0xff000000, RZ, 0xc0, !PT ;  /* 0xff0000001a007812 */ /* 0x041fe400078ec0ff */
[----:B------:R-:W-:Y:S02]  /*1acc0*/  ISETP.NE.U32.AND P0, PT, RZ, UR4, PT ;  /* 0x00000004ff007c0c */ /* 0x000fe4000bf05070 */
[----:B------:R-:W-:Y:S02]  /*1acd0*/  SHF.R.U32.HI R0, RZ, 0x8, R0 ;  /* 0x00000008ff007819 */ /* 0x000fe40000011600 */
[----:B------:R-:W-:Y:S02]  /*1ace0*/  ISETP.NE.AND.EX P0, PT, RZ, UR5, PT, P0 ;  /* 0x00000005ff007c0c */ /* 0x000fe4000bf05300 */
[C---:B------:R-:W-:Y:S02]  /*1acf0*/  LOP3.LUT R10, R26.reuse, 0xff0000, RZ, 0xc0, !PT ;  /* 0x00ff00001a0a7812 */ /* 0x040fe400078ec0ff */
[----:B------:R-:W-:-:S02]  /*1ad00*/  LOP3.LUT R16, R26, 0xffff, RZ, 0xc0, !PT ;  /* 0x0000ffff1a107812 */ /* 0x000fc400078ec0ff */
[----:B------:R-:W-:Y:S02]  /*1ad10*/  LEA.HI R0, R10, R0, RZ, 0x10 ;  /* 0x000000000a007211 */ /* 0x000fe400078f80ff */
[----:B-----5:R-:W-:-:S05]  /*1ad20*/  IADD3 R26, R12, R7, RZ ;  /* 0x000000070c1a7210 */ /* 0x020fca0007ffe0ff */
[----:B------:R-:W-:Y:S05]  /*1ad30*/  @!P0 BRA `(.L_x_13688) ;  /* 0x0000000000108947 */ /* 0x000fea0003800000 */
[----:B------:R-:W0:Y:S02]  /*1ad40*/  LDC.64 R4, c[0x0][0xa20] ;  /* 0x00028800ff047b82 */ /* 0x000e240000000a00 */
[----:B0-----:R-:W-:-:S05]  /*1ad50*/  IMAD.WIDE R4, R27, 0x4, R4 ;  /* 0x000000041b047825 */ /* 0x001fca00078e0204 */
[----:B------:R0:W5:Y:S01]  /*1ad60*/  LDG.E R9, desc[UR40][R4.64] ;  /* 0x0000002804097981 */ /* 0x000162000c1e1900 */
[----:B------:R-:W-:Y:S05]  /*1ad70*/  BRA `(.L_x_13689) ;  /* 0x0000000000107947 */ /* 0x000fea0003800000 */
.L_x_13688:
[----:B------:R-:W-:Y:S05]  /*1ad80*/  @!P1 BRA `(.L_x_13689) ;  /* 0x00000000000c9947 */ /* 0x000fea0003800000 */
[----:B------:R-:W2:Y:S04]  /*1ad90*/  LDG.E R9, desc[UR40][R4.64] ;  /* 0x0000002804097981 */ /* 0x000ea8000c1e1900 */
[----:B------:R-:W2:Y:S02]  /*1ada0*/  LDG.E R4, desc[UR40][R4.64+0x4] ;  /* 0x0000042804047981 */ /* 0x000ea4000c1e1900 */
[----:B--2---:R-:W-:-:S07]  /*1adb0*/  IMAD.IADD R9, R4, 0x1, -R9 ;  /* 0x0000000104097824 */ /* 0x004fce00078e0a09 */
.L_x_13689:
        /* <DEDUP_REMOVED lines=36> */
.L_x_13692:
[----:B------:R-:W-:-:S13]  /*1b000*/  ISETP.NE.AND P0, PT, R3, 0x1, PT ;  /* 0x000000010300780c */ /* 0x000fda0003f05270 */
[----:B------:R-:W0:Y:S02]  /*1b010*/  @P0 LDC.64 R4, c[0x0][0x9e8] ;  /* 0x00027a00ff040b82 */ /* 0x000e240000000a00 */
[----:B0-----:R-:W-:-:S05]  /*1b020*/  @P0 IMAD.HI.U32 R4, R11, R4, RZ ;  /* 0x000000040b040227 */ /* 0x001fca00078e00ff */
[----:B------:R-:W-:-:S07]  /*1b030*/  @P0 SHF.R.U32.HI R11, RZ, R5, R4 ;  /* 0x00000005ff0b0219 */ /* 0x000fce0000011604 */
.L_x_13693:
[----:B------:R-:W-:Y:S05]  /*1b040*/  BSYNC B0 ;  /* 0x0000000000007941 */ /* 0x000fea0003800000 */
.L_x_13691:
[----:B------:R-:W-:-:S05]  /*1b050*/  IMAD R11, R11, R3, R3 ;  /* 0x000000030b0b7224 */ /* 0x000fca00078e0203 */
[----:B------:R-:W-:-:S07]  /*1b060*/  VIMNMX R2, R2, R11, PT ;  /* 0x0000000b02027248 */ /* 0x000fce0003fe0100 */
.L_x_13690:
        /* <DEDUP_REMOVED lines=8> */
[----:B------:R-:W-:Y:S02]  /*1b0f0*/  SHF.R.S32.HI R5, RZ, 0x1f, R2 ;  /* 0x0000001fff057819 */ /* 0x000fe40000011402 */
[----:B------:R-:W-:Y:S02]  /*1b100*/  IADD3 R11, R19, R4, RZ ;  /* 0x00000004130b7210 */ /* 0x000fe40007ffe0ff */
        /* <DEDUP_REMOVED lines=15> */
.L_x_13696:
[----:B------:R-:W-:-:S13]  /*1b200*/  ISETP.NE.AND P0, PT, R3, 0x1, PT ;  /* 0x000000010300780c */ /* 0x000fda0003f05270 */
[----:B------:R-:W0:Y:S02]  /*1b210*/  @P0 LDC.64 R4, c[0x0][0x9e8] ;  /* 0x00027a00ff040b82 */ /* 0x000e240000000a00 */
[----:B0-----:R-:W-:-:S05]  /*1b220*/  @P0 IMAD.HI.U32 R4, R11, R4, RZ ;  /* 0x000000040b040227 */ /* 0x001fca00078e00ff */
[----:B------:R-:W-:-:S07]  /*1b230*/  @P0 SHF.R.U32.HI R11, RZ, R5, R4 ;  /* 0x00000005ff0b0219 */ /* 0x000fce0000011604 */
.L_x_13697:
[----:B------:R-:W-:Y:S05]  /*1b240*/  BSYNC B0 ;  /* 0x0000000000007941 */ /* 0x000fea0003800000 */
.L_x_13695:
[----:B------:R-:W-:-:S05]  /*1b250*/  IMAD R3, R11, R3, RZ ;  /* 0x000000030b037224 */ /* 0x000fca00078e02ff */
[----:B------:R-:W-:-:S07]  /*1b260*/  VIMNMX R2, R2, R3, !PT ;  /* 0x0000000302027248 */ /* 0x000fce0007fe0100 */
.L_x_13694:
        /* <DEDUP_REMOVED lines=39> */
[----:B------:R-:W-:-:S07]  /*1b4e0*/  @!P1 LOP3.LUT R13, RZ, R5, RZ, 0x33, !PT ;  /* 0x00000005ff0d9212 */ /* 0x000fce00078e33ff */
.L_x_13699:
[----:B------:R-:W-:Y:S05]  /*1b4f0*/  BSYNC B0 ;  /* 0x0000000000007941 */ /* 0x000fea0003800000 */
.L_x_13698:
[-C--:B------:R-:W-:Y:S01]  /*1b500*/  IMAD R4, R14, R13.reuse, R4 ;  /* 0x0000000d0e047224 */ /* 0x080fe200078e0204 */
[----:B------:R-:W-:Y:S04]  /*1b510*/  BSSY B0, `(.L_x_13700) ;  /* 0x00000dc000007945 */ /* 0x000fe80003800000 */
[C---:B------:R-:W-:Y:S01]  /*1b520*/  VIADDMNMX R10, R4.reuse, R13, R10, PT ;  /* 0x0000000d040a7246 */ /* 0x040fe2000380010a */
[----:B------:R-:W-:-:S04]  /*1b530*/  IMAD R4, R4, 0x80, -R7 ;  /* 0x0000008004047824 */ /* 0x000fc800078e0a07 */
[----:B------:R-:W-:Y:S01]  /*1b540*/  IMAD R10, R10, 0x80, -R7 ;  /* 0x000000800a0a7824 */ /* 0x000fe200078e0a07 */
[----:B------:R-:W-:-:S04]  /*1b550*/  VIMNMX R4, RZ, R4, !PT ;  /* 0x00000004ff047248 */ /* 0x000fc80007fe0100 */
[----:B------:R-:W-:-:S04]  /*1b560*/  VIMNMX R10, R10, R8, PT ;  /* 0x000000080a0a7248 */ /* 0x000fc80003fe0100 */
[----:B------:R-:W-:Y:S02]  /*1b570*/  ISETP.GT.AND P0, PT, R10, R4, PT ;  /* 0x000000040a00720c */ /* 0x000fe40003f04270 */
[----:B------:R-:W-:-:S11]  /*1b580*/  SHF.R.U32.HI R4, RZ, 0x7, R4 ;  /* 0x00000007ff047819 */ /* 0x000fd60000011604 */
[----:B------:R-:W-:-:S04]  /*1b590*/  @P0 IADD3 R2, R10, 0x7f, RZ ;  /* 0x0000007f0a020810 */ /* 0x000fc80007ffe0ff */
[----:B------:R-:W-:-:S04]  /*1b5a0*/  @P0 SHF.R.S32.HI R3, RZ, 0x1f, R2 ;  /* 0x0000001fff030819 */ /* 0x000fc80000011402 */
[----:B------:R-:W-:Y:S01]  /*1b5b0*/  @P0 LEA.HI R2, R3, R2, RZ, 0x7 ;  /* 0x0000000203020211 */ /* 0x000fe200078f38ff */
[----:B------:R-:W-:-:S03]  /*1b5c0*/  IMAD.MOV.U32 R3, RZ, RZ, R4 ;  /* 0x000000ffff037224 */ /* 0x000fc600078e0004 */
[----:B------:R-:W-:Y:S02]  /*1b5d0*/  @P0 SHF.R.S32.HI R3, RZ, 0x7, R2 ;  /* 0x00000007ff030819 */ /* 0x000fe40000011402 */
[----:B------:R-:W-:Y:S02]  /*1b5e0*/  PLOP3.LUT P0, PT, PT, PT, PT, 0x80, 0x0 ;  /* 0x000000000000781c */ /* 0x000fe40003f0f070 */
        /* <DEDUP_REMOVED lines=9> */
.L_x_13897:
[----:B-1----:R-:W-:Y:S02]  /*1b680*/  ISETP.NE.AND P0, PT, R14, RZ, PT ;  /* 0x000000ff0e00720c */ /* 0x002fe40003f05270 */
[----:B------:R-:W-:-:S11]  /*1b690*/  PLOP3.LUT P6, PT, PT, PT, PT, 0x8, 0x0 ;  /* 0x000000000000781c */ /* 0x000fd60003fce170 */
[----:B------:R-:W-:Y:S05]  /*1b6a0*/  @P0 BRA `(.L_x_13703) ;  /* 0x00000000000c0947 */ /* 0x000fea0003800000 */
[----:B------:R-:W-:-:S03]  /*1b6b0*/  UMOV UR4, 0xffffffff ;  /* 0xffffffff00047882 */ /* 0x000fc60000000000 */
[----:B------:R-:W-:Y:S05]  /*1b6c0*/  BRA.DIV UR4, `(.L_x_13704) ;  /* 0x0000007604587947 */ /* 0x000fea000b800000 */
[----:B------:R-:W-:-:S13]  /*1b6d0*/  ELECT P6, URZ, PT ;  /* 0x00000000003f782f */ /* 0x000fda00038c0000 */
.L_x_13703:
        /* <DEDUP_REMOVED lines=9> */
.L_x_13900:
[----:B------:R-:W-:Y:S05]  /*1b770*/  BSYNC B1 ;  /* 0x0000000000017941 */ /* 0x000fea0003800000 */
.L_x_13705:
[----:B------:R-:W-:Y:S04]  /*1b780*/  BSSY B1, `(.L_x_13707) ;  /* 0x0000050000017945 */ /* 0x000fe80003800000 */
[----:B------:R-:W-:Y:S05]  /*1b790*/  @!P6 BRA `(.L_x_13708) ;  /* 0x000000040038e947 */ /* 0x000fea0003800000 */
        /* <DEDUP_REMOVED lines=9> */
.L_x_13901:
[----:B------:R-:W-:Y:S05]  /*1b830*/  BSYNC B2 ;  /* 0x0000000000027941 */ /* 0x000fea0003800000 */
.L_x_13709:
[----:B------:R-:W-:Y:S04]  /*1b840*/  BSSY B2, `(.L_x_13711) ;  /* 0x0000009000027945 */ /* 0x000fe80003800000 */
        /* <DEDUP_REMOVED lines=8> */
.L_x_13712:
[----:B------:R-:W-:Y:S05]  /*1b8d0*/  BSYNC B2 ;  /* 0x0000000000027941 */ /* 0x000fea0003800000 */
.L_x_13711:
        /* <DEDUP_REMOVED lines=8> */
[----:B------:R-:W-:Y:S01]  /*1b960*/  VIADD R10, R10, 0xe400 ;  /* 0x0000e4000a0a7836 */ /* 0x000fe20000000000 */
[----:B------:R-:W-:Y:S01]  /*1b970*/  UMOV UR6, 0x0 ;  /* 0x0000000000067882 */ /* 0x000fe20000000000 */
[----:B------:R-:W-:Y:S01]  /*1b980*/  IMAD.SHL.U32 R11, R29, 0x2000, RZ ;  /* 0x000020001d0b7824 */ /* 0x000fe200078e00ff */
[----:B------:R-:W-:Y:S01]  /*1b990*/  UMOV UR7, 0x12f00000 ;  /* 0x12f0000000077882 */ /* 0x000fe20000000000 */
[----:B------:R-:W-:-:S08]  /*1b9a0*/  VIADD R12, R5, 0x16890 ;  /* 0x00016890050c7836 */ /* 0x000fd00000000000 */
.L_x_13713:
        /* <DEDUP_REMOVED lines=13> */
.L_x_13902:
[----:B------:R-:W-:Y:S05]  /*1ba80*/  BSYNC B2 ;  /* 0x0000000000027941 */ /* 0x000fea0003800000 */
.L_x_13714:
[----:B------:R-:W-:Y:S01]  /*1ba90*/  BSSY B2, `(.L_x_13716) ;  /* 0x000000b000027945 */ /* 0x000fe20003800000 */
[----:B------:R-:W-:Y:S01]  /*1baa0*/  IMAD.MOV.U32 R14, RZ, RZ, 0x0 ;  /* 0x00000000ff0e7424 */ /* 0x000fe200078e00ff */
[----:B------:R-:W-:Y:S02]  /*1bab0*/  MOV R15, 0x12f00000 ;  /* 0x12f00000000f7802 */ /* 0x000fe40000000f00 */
[----:B------:R-:W-:Y:S05]  /*1bac0*/  @P1 BRA `(.L_x_13717) ;  /* 0x00000000001c1947 */ /* 0x000fea0003800000 */
[----:B------:R-:W2:Y:S01]  /*1bad0*/  S2R R10, SR_TID.X ;  /* 0x00000000000a7919 */ /* 0x000ea20000002100 */
[----:B01----:R-:W-:-:S04]  /*1bae0*/  IMAD.MOV.U32 R7, RZ, RZ, 0x4000 ;  /* 0x00004000ff077424 */ /* 0x003fc800078e00ff */
[----:B------:R3:W-:Y:S01]  /*1baf0*/  SYNCS.ARRIVE.TRANS64 RZ, [R5+URZ+0x168b0], R7 ;  /* 0x0168b00705ff79a7 */ /* 0x0007e2000800003f */
[----:B--2---:R-:W-:-:S04]  /*1bb00*/  LOP3.LUT R10, R10, 0x1f, RZ, 0xc0, !PT ;  /* 0x0000001f0a0a7812 */ /* 0x004fc800078ec0ff */
[----:B------:R-:W-:-:S13]  /*1bb10*/  ISETP.NE.AND P0, PT, R10, RZ, PT ;  /* 0x000000ff0a00720c */ /* 0x000fda0003f05270 */
[----:B---3--:R-:W-:Y:S05]  /*1bb20*/  @!P0 BRA `(.L_x_13717) ;  /* 0x0000000000048947 */ /* 0x008fea0003800000 */
[----:B------:R-:W-:Y:S01]  /*1bb30*/  BPT.TRAP 0x1 ;  /* 0x000000040000795c */ /* 0x000fe20000300000 */
.L_x_13717:
[----:B------:R-:W-:Y:S05]  /*1bb40*/  BSYNC B2 ;  /* 0x0000000000027941 */ /* 0x000fea0003800000 */
.L_x_13716:
[----:B------:R-:W-:Y:S01]  /*1bb50*/  R2UR UR10, R13 ;  /* 0x000000000d0a72ca */ /* 0x000fe200000e0000 */
[----:B------:R-:W-:Y:S01]  /*1bb60*/  IMAD R11, R11, 0x2, R17 ;  /* 0x000000020b0b7824 */ /* 0x000fe200078e0211 */
[----:B------:R-:W-:Y:S01]  /*1bb70*/  R2UR UR6, R14 ;  /* 0x000000000e0672ca */ /* 0x000fe200000e0000 */
[----:B------:R-:W-:Y:S01]  /*1bb80*/  UIADD3 UR4, UP0, UR38, 0x670, URZ ;  /* 0x0000067026047890 */ /* 0x000fe2000ff1e03f */
[----:B------:R-:W-:Y:S01]  /*1bb90*/  R2UR UR7, R15 ;  /* 0x000000000f0772ca */ /* 0x000fe200000e0000 */
[----:B01----:R-:W-:Y:S01]  /*1bba0*/  VIADD R5, R5, 0x168b0 ;  /* 0x000168b005057836 */ /* 0x003fe20000000000 */
[----:B------:R-:W-:Y:S01]  /*1bbb0*/  PLOP3.LUT P0, PT, PT, PT, PT, 0x80, 0x0 ;  /* 0x000000000000781c */ /* 0x000fe20003f0f070 */
[----:B------:R-:W-:Y:S01]  /*1bbc0*/  VIADD R11, R11, 0x400 ;  /* 0x000004000b0b7836 */ /* 0x000fe20000000000 */
[----:B------:R-:W-:-:S12]  /*1bbd0*/  UIADD3.X UR5, URZ, UR39, URZ, UP0, !UPT ;  /* 0x000000273f057290 */ /* 0x000fd800087fe43f */
.L_x_13718:
        /* <DEDUP_REMOVED lines=10> */
.L_x_13708:
[----:B------:R-:W-:Y:S05]  /*1bc80*/  BSYNC B1 ;  /* 0x0000000000017941 */ /* 0x000fea0003800000 */
.L_x_13707:
[----:B------:R-:W2:Y:S01]  /*1bc90*/  LDL.LU R7, [R1] ;  /* 0x0000000001077983 */ /* 0x000ea20000300800 */
[----:B------:R-:W-:Y:S01]  /*1bca0*/  VIADD R29, R29, 0x1 ;  /* 0x000000011d1d7836 */ /* 0x000fe20000000000 */
[----:B------:R-:W-:Y:S01]  /*1bcb0*/  PLOP3.LUT P0, PT, PT, PT, PT, 0x8, 0x0 ;  /* 0x000000000000781c */ /* 0x000fe20003f0e170 */
[----:B------:R-:W-:-:S03]  /*1bcc0*/  VIADD R3, R3, 0xfffffffe ;  /* 0xfffffffe03037836 */ /* 0x000fc60000000000 */
[----:B------:R-:W-:Y:S02]  /*1bcd0*/  ISETP.NE.AND P1, PT, R29, 0x2, PT ;  /* 0x000000021d00780c */ /* 0x000fe40003f25270 */
[----:B------:R-:W-:Y:S02]  /*1bce0*/  ISETP.GE.AND P2, PT, R3, R4, PT ;  /* 0x000000040300720c */ /* 0x000fe40003f46270 */
[----:B0-----:R-:W-:Y:S02]  /*1bcf0*/  SEL R5, RZ, 0x1, P1 ;  /* 0x00000001ff057807 */ /* 0x001fe40000800000 */
[----:B------:R-:W-:Y:S02]  /*1bd00*/  SEL R29, R29, RZ, P1 ;  /* 0x000000ff1d1d7207 */ /* 0x000fe40000800000 */
[----:B--2---:R-:W-:-:S05]  /*1bd10*/  LOP3.LUT R7, R7, R5, RZ, 0x3c, !PT ;  /* 0x0000000507077212 */ /* 0x004fca00078e3cff */
[----:B------:R0:W-:Y:S02]  /*1bd20*/  STL [R1], R7 ;  /* 0x0000000701007387 */ /* 0x0001e40000100800 */
[----:B------:R-:W-:Y:S05]  /*1bd30*/  @!P2 BRA `(.L_x_13701) ;  /* 0x000000040064a947 */ /* 0x000fea0003800000 */
.L_x_13731:
[----:B------:R-:W-:Y:S05]  /*1bd40*/  YIELD ;  /* 0x0000000000007946 */ /* 0x000fea0003800000 */
[----:B------:R-:W-:Y:S04]  /*1bd50*/  BSSY B1, `(.L_x_13719) ;  /* 0x000004d000017945 */ /* 0x000fe80003800000 */
[----:B-1----:R-:W-:Y:S05]  /*1bd60*/  @!P6 BRA `(.L_x_13720) ;  /* 0x00000004002ce947 */ /* 0x002fea0003800000 */
[----:B0-----:R-:W2:Y:S01]  /*1bd70*/  LDL R7, [R1] ;  /* 0x0000000001077983 */ /* 0x001ea20000100800 */
[----:B------:R-:W0:Y:S02]  /*1bd80*/  S2R R5, SR_TID.X ;  /* 0x0000000000057919 */ /* 0x000e240000002100 */
[----:B0-----:R-:W-:Y:S01]  /*1bd90*/  LOP3.LUT R8, R5, 0x7f, RZ, 0xc0, !PT ;  /* 0x0000007f05087812 */ /* 0x001fe200078ec0ff */
[----:B------:R-:W-:Y:S01]  /*1bda0*/  IMAD R5, R29, 0x8, R17 ;  /* 0x000000081d057824 */ /* 0x000fe200078e0211 */
[----:B------:R-:W-:Y:S02]  /*1bdb0*/  BSSY B2, `(.L_x_13721) ;  /* 0x0000005000027945 */ /* 0x000fe40003800000 */
[----:B------:R-:W-:Y:S02]  /*1bdc0*/  ISETP.NE.AND P2, PT, R8, RZ, PT ;  /* 0x000000ff0800720c */ /* 0x000fe40003f45270 */
[----:B--2---:R-:W-:-:S04]  /*1bdd0*/  SHF.L.U32 R7, R7, 0x1f, RZ ;  /* 0x0000001f07077819 */ /* 0x004fc800000006ff */
[----:B------:R-:W0:Y:S02]  /*1bde0*/  SYNCS.PHASECHK.TRANS64.TRYWAIT P1, [R5+URZ+0x168a0], R7 ;  /* 0x0168a007050075a7 */ /* 0x000e24000802017f */
[----:B0-----:R-:W-:Y:S05]  /*1bdf0*/  @!P1 BRA `(.L_x_13722) ;  /* 0x0000006c00e89947 */ /* 0x001fea0003800000 */
.L_x_13903:
[----:B------:R-:W-:Y:S05]  /*1be00*/  BSYNC B2 ;  /* 0x0000000000027941 */ /* 0x000fea0003800000 */
.L_x_13721:
        /* <DEDUP_REMOVED lines=9> */
.L_x_13724:
[----:B------:R-:W-:Y:S05]  /*1bea0*/  BSYNC B2 ;  /* 0x0000000000027941 */ /* 0x000fea0003800000 */
.L_x_13723:
        /* <DEDUP_REMOVED lines=11> */
.L_x_13725:
        /* <DEDUP_REMOVED lines=13> */
.L_x_13904:
[----:B------:R-:W-:Y:S05]  /*1c030*/  BSYNC B2 ;  /* 0x0000000000027941 */ /* 0x000fea0003800000 */
.L_x_13726:
[----:B------:R-:W-:Y:S01]  /*1c040*/  BSSY B2, `(.L_x_13728) ;  /* 0x000000b000027945 */ /* 0x000fe20003800000 */
[----:B------:R-:W-:Y:S01]  /*1c050*/  MOV R14, 0x0 ;  /* 0x00000000000e7802 */ /* 0x000fe20000000f00 */
[----:B------:R-:W-:Y:S02]  /*1c060*/  IMAD.MOV.U32 R15, RZ, RZ, 0x12f00000 ;  /* 0x12f00000ff0f7424 */ /* 0x000fe400078e00ff */
        /* <DEDUP_REMOVED lines=8> */
.L_x_13729:
[----:B------:R-:W-:Y:S05]  /*1c0f0*/  BSYNC B2 ;  /* 0x0000000000027941 */ /* 0x000fea0003800000 */
.L_x_13728:
        /* <DEDUP_REMOVED lines=8> */
.L_x_13730:
        /* <DEDUP_REMOVED lines=10> */
.L_x_13720:
[----:B------:R-:W-:Y:S05]  /*1c220*/  BSYNC B1 ;  /* 0x0000000000017941 */ /* 0x000fea0003800000 */
.L_x_13719:
[----:B0-----:R-:W2:Y:S01]  /*1c230*/  LDL.LU R7, [R1] ;  /* 0x0000000001077983 */ /* 0x001ea20000300800 */
[----:B------:R-:W-:Y:S01]  /*1c240*/  VIADD R29, R29, 0x1 ;  /* 0x000000011d1d7836 */ /* 0x000fe20000000000 */
[C---:B------:R-:W-:Y:S01]  /*1c250*/  ISETP.GT.AND P2, PT, R3.reuse, R4, PT ;  /* 0x000000040300720c */ /* 0x040fe20003f44270 */
[----:B------:R-:W-:-:S03]  /*1c260*/  VIADD R3, R3, 0xffffffff ;  /* 0xffffffff03037836 */ /* 0x000fc60000000000 */
[----:B------:R-:W-:-:S04]  /*1c270*/  ISETP.NE.AND P1, PT, R29, 0x2, PT ;  /* 0x000000021d00780c */ /* 0x000fc80003f25270 */
[----:B------:R-:W-:Y:S02]  /*1c280*/  SEL R5, RZ, 0x1, P1 ;  /* 0x00000001ff057807 */ /* 0x000fe40000800000 */
[----:B------:R-:W-:Y:S02]  /*1c290*/  SEL R29, R29, RZ, P1 ;  /* 0x000000ff1d1d7207 */ /* 0x000fe40000800000 */
[----:B--2---:R-:W-:-:S05]  /*1c2a0*/  LOP3.LUT R7, R7, R5, RZ, 0x3c, !PT ;  /* 0x0000000507077212 */ /* 0x004fca00078e3cff */
[----:B------:R1:W-:Y:S01]  /*1c2b0*/  STL [R1], R7 ;  /* 0x0000000701007387 */ /* 0x0003e20000100800 */
[----:B------:R-:W-:Y:S05]  /*1c2c0*/  @P2 BRA `(.L_x_13731) ;  /* 0xfffffff8009c2947 */ /* 0x000fea000383ffff */
.L_x_13701:
[----:B------:R-:W-:Y:S05]  /*1c2d0*/  BSYNC B0 ;  /* 0x0000000000007941 */ /* 0x000fea0003800000 */
.L_x_13700:
[----:B01----:R-:W2:Y:S01]  /*1c2e0*/  LDL R7, [R1+0x10] ;  /* 0x0000100001077983 */ /* 0x003ea20000100800 */
[----:B------:R-:W0:Y:S01]  /*1c2f0*/  LDC R2, c[0x0][0x448] ;  /* 0x00011200ff027b82 */ /* 0x000e220000000800 */
[----:B------:R-:W-:Y:S07]  /*1c300*/  @!P0 WARPSYNC.ALL ;  /* 0x0000000000008948 */ /* 0x000fee0003800000 */
[----:B------:R-:W-:Y:S01]  /*1c310*/  @!P0 BAR.SYNC.DEFER_BLOCKING 0xc, 0x200 ;  /* 0x0308000000008b1d */ /* 0x000fe20000010000 */
[----:B0-----:R-:W-:-:S13]  /*1c320*/  ISETP.NE.AND P1, PT, R2, 0x1, PT ;  /* 0x000000010200780c */ /* 0x001fda0003f25270 */
[----:B------:R-:W0:Y:S08]  /*1c330*/  @P1 LDC R4, c[0x0][0x44c] ;  /* 0x00011300ff041b82 */ /* 0x000e300000000800 */
[----:B------:R-:W1:Y:S01]  /*1c340*/  @P1 LDC R2, c[0x0][0x450] ;  /* 0x00011400ff021b82 */ /* 0x000e620000000800 */
[----:B--2---:R-:W-:-:S04]  /*1c350*/  VIADD R3, R7, 0xbf ;  /* 0x000000bf07037836 */ /* 0x004fc80000000000 */
[----:B0-----:R-:W-:-:S05]  /*1c360*/  @P1 IMAD.HI.U32 R4, R3, R4, RZ ;  /* 0x0000000403041227 */ /* 0x001fca00078e00ff */
[----:B-1----:R-:W-:-:S05]  /*1c370*/  @P1 SHF.R.U32.HI R3, RZ, R2, R4 ;  /* 0x00000002ff031219 */ /* 0x002fca0000011604 */
[----:B------:R-:W-:Y:S02]  /*1c380*/  IMAD.IADD R9, R9, 0x1, R3 ;  /* 0x0000000109097824 */ /* 0x000fe400078e0203 */
[----:B------:R-:W0:Y:S02]  /*1c390*/  LDC.64 R2, c[0x0][0x9e0] ;  /* 0x00027800ff027b82 */ /* 0x000e240000000a00 */
[----:B0-----:R-:W-:Y:S01]  /*1c3a0*/  ISETP.GE.AND P2, PT, R3, 0x1, PT ;  /* 0x000000010300780c */ /* 0x001fe20003f46270 */
        /* <DEDUP_REMOVED lines=13> */
.L_x_13734:
[----:B------:R-:W-:-:S13]  /*1c480*/  ISETP.NE.AND P0, PT, R3, 0x1, PT ;  /* 0x000000010300780c */ /* 0x000fda0003f05270 */
[----:B------:R-:W0:Y:S02]  /*1c490*/  @P0 LDC.64 R4, c[0x0][0x9e8] ;  /* 0x00027a00ff040b82 */ /* 0x000e240000000a00 */
[----:B0-----:R-:W-:-:S05]  /*1c4a0*/  @P0 IMAD.HI.U32 R4, R6, R4, RZ ;  /* 0x0000000406040227 */ /* 0x001fca00078e00ff */
[----:B------:R-:W-:-:S07]  /*1c4b0*/  @P0 SHF.R.U32.HI R6, RZ, R5, R4 ;  /* 0x00000005ff060219 */ /* 0x000fce0000011604 */
.L_x_13735:
[----:B------:R-:W-:Y:S05]  /*1c4c0*/  BSYNC B0 ;  /* 0x0000000000007941 */ /* 0x000fea0003800000 */
.L_x_13733:
[----:B------:R-:W-:-:S05]  /*1c4d0*/  IMAD R5, R6, R3, R3 ;  /* 0x0000000306057224 */ /* 0x000fca00078e0203 */
[----:B------:R-:W-:-:S07]  /*1c4e0*/  VIMNMX R2, R2, R5, PT ;  /* 0x0000000502027248 */ /* 0x000fce0003fe0100 */
.L_x_13732:
[----:B------:R-:W2:Y:S01]  /*1c4f0*/  LDL R8, [R1+0x44] ;  /* 0x0000440001087983 */ /* 0x000ea20000100800 */
[----:B------:R-:W0:Y:S01]  /*1c500*/  @P1 LDC R5, c[0x0][0x44c] ;  /* 0x00011300ff051b82 */ /* 0x000e220000000800 */
[----:B------:R-:W-:Y:S01]  /*1c510*/  VIADD R2, R2, 0x7f ;  /* 0x0000007f02027836 */ /* 0x000fe20000000000 */
[----:B------:R-:W-:Y:S01]  /*1c520*/  ULDC UR4, c[0x0][0x9dc] ;  /* 0x0002770000047ab9 */ /* 0x000fe20000000800 */
[----:B------:R-:W-:-:S05]  /*1c530*/  IMAD.MOV.U32 R6, RZ, RZ, R7 ;  /* 0x000000ffff067224 */ /* 0x000fca00078e0007 */
[----:B------:R-:W1:Y:S01]  /*1c540*/  @P1 LDC R4, c[0x0][0x450] ;  /* 0x00011400ff041b82 */ /* 0x000e620000000800 */
[----:B0-----:R-:W-:-:S05]  /*1c550*/  @P1 IMAD.HI.U32 R5, R7, R5, RZ ;  /* 0x0000000507051227 */ /* 0x001fca00078e00ff */
[----:B-1----:R-:W-:Y:S02]  /*1c560*/  @P1 SHF.R.U32.HI R6, RZ, R4, R5 ;  /* 0x00000004ff061219 */ /* 0x002fe40000011605 */
[----:B------:R-:W-:Y:S02]  /*1c570*/  SHF.R.S32.HI R5, RZ, 0x1f, R2 ;  /* 0x0000001fff057819 */ /* 0x000fe40000011402 */
[----:B------:R-:W-:Y:S02]  /*1c580*/  IADD3 R7, R19, R6, RZ ;  /* 0x0000000613077210 */ /* 0x000fe40007ffe0ff */
[----:B------:R-:W-:-:S03]  /*1c590*/  LEA.HI R5, R5, R2, RZ, 0x7 ;  /* 0x0000000205057211 */ /* 0x000fc600078f38ff */
[----:B------:R-:W-:Y:S01]  /*1c5a0*/  VIADD R2, R7, -UR4 ;  /* 0x8000000407027c36 */ /* 0x000fe20008000000 */
[----:B------:R-:W-:-:S05]  /*1c5b0*/  SHF.R.S32.HI R9, RZ, 0x7, R5 ;  /* 0x00000007ff097819 */ /* 0x000fca0000011405 */
[----:B------:R0:W-:Y:S01]  /*1c5c0*/  STL [R1+0x48], R9 ;  /* 0x0000480901007387 */ /* 0x0001e20000100800 */
[----:B--2---:R-:W-:Y:S01]  /*1c5d0*/  VIMNMX R6, R8, R9, PT ;  /* 0x0000000908067248 */ /* 0x004fe20003fe0100 */
[----:B0-----:R-:W-:Y:S06]  /*1c5e0*/  @!P2 BRA `(.L_x_13736) ;  /* 0x000000000044a947 */ /* 0x001fec0003800000 */
        /* <DEDUP_REMOVED lines=10> */
.L_x_13738:
[----:B------:R-:W-:-:S13]  /*1c690*/  ISETP.NE.AND P0, PT, R3, 0x1, PT ;  /* 0x000000010300780c */ /* 0x000fda0003f05270 */
[----:B------:R-:W0:Y:S02]  /*1c6a0*/  @P0 LDC.64 R4, c[0x0][0x9e8] ;  /* 0x00027a00ff040b82 */ /* 0x000e240000000a00 */
[----:B0-----:R-:W-:-:S05]  /*1c6b0*/  @P0 IMAD.HI.U32 R4, R7, R4, RZ ;  /* 0x0000000407040227 */ /* 0x001fca00078e00ff */
[----:B------:R-:W-:-:S07]  /*1c6c0*/  @P0 SHF.R.U32.HI R7, RZ, R5, R4 ;  /* 0x00000005ff070219 */ /* 0x000fce0000011604 */
.L_x_13739:
[----:B------:R-:W-:Y:S05]  /*1c6d0*/  BSYNC B0 ;  /* 0x0000000000007941 */ /* 0x000fea0003800000 */
.L_x_13737:
[----:B------:R-:W-:-:S05]  /*1c6e0*/  IMAD R3, R7, R3, RZ ;  /* 0x0000000307037224 */ /* 0x000fca00078e02ff */
[----:B------:R-:W-:-:S07]  /*1c6f0*/  VIMNMX R2, R2, R3, !PT ;  /* 0x0000000302027248 */ /* 0x000fce0007fe0100 */
.L_x_13736:
[----:B------:R-:W-:Y:S01]  /*1c700*/  SHF.R.S32.HI R3, RZ, 0x1f, R2 ;  /* 0x0000001fff037819 */ /* 0x000fe20000011402 */
[----:B------:R-:W-:Y:S01]  /*1c710*/  BSSY B0, `(.L_x_13740) ;  /* 0x0000025000007945 */ /* 0x000fe20003800000 */
[----:B------:R-:W-:Y:S02]  /*1c720*/  ISETP.NE.AND P1, PT, R0, RZ, PT ;  /* 0x000000ff0000720c */ /* 0x000fe40003f25270 */
[----:B------:R-:W-:-:S04]  /*1c730*/  LEA.HI R3, R3, R2, RZ, 0x7 ;  /* 0x0000000203037211 */ /* 0x000fc800078f38ff */
[----:B------:R-:W-:-:S04]  /*1c740*/  SHF.R.S32.HI R3, RZ, 0x7, R3 ;  /* 0x00000007ff037819 */ /* 0x000fc80000011403 */
[----:B------:R-:W-:-:S03]  /*1c750*/  VIMNMX R8, RZ, R3, !PT ;  /* 0x00000003ff087248 */ /* 0x000fc60007fe0100 */
[----:B------:R-:W0:Y:S01]  /*1c760*/  @!P1 LDC R0, c[0x0][0x9f0] ;  /* 0x00027c00ff009b82 */ /* 0x000e220000000800 */
[----:B------:R-:W-:Y:S01]  /*1c770*/  ISETP.GT.AND P0, PT, R6, R8, PT ;  /* 0x000000080600720c */ /* 0x000fe20003f04270 */
[----:B------:R1:W-:Y:S04]  /*1c780*/  STL [R1+0x20], R8 ;  /* 0x0000200801007387 */ /* 0x0003e80000100800 */
[----:B------:R1:W-:Y:S08]  /*1c790*/  STL [R1+0x24], RZ ;  /* 0x000024ff01007387 */ /* 0x0003f00000100800 */
[----:B-1----:R-:W-:Y:S05]  /*1c7a0*/  @!P0 BRA `(.L_x_13741) ;  /* 0x00000000006c8947 */ /* 0x002fea0003800000 */
[-C--:B0-----:R-:W-:Y:S02]  /*1c7b0*/  IABS R4, R0.reuse ;  /* 0x0000000000047213 */ /* 0x081fe40000000000 */
        /* <DEDUP_REMOVED lines=26> */
.L_x_13741:
[----:B------:R-:W-:Y:S05]  /*1c960*/  BSYNC B0 ;  /* 0x0000000000007941 */ /* 0x000fea0003800000 */
.L_x_13740:
[----:B------:R-:W2:Y:S04]  /*1c970*/  LDL R2, [R1+0x24] ;  /* 0x0000240001027983 */ /* 0x000ea80000100800 */
[----:B0-----:R-:W2:Y:S01]  /*1c980*/  LDL R0, [R1+0x40] ;  /* 0x0000400001007983 */ /* 0x001ea20000100800 */
[----:B------:R-:W-:Y:S01]  /*1c990*/  BSSY B7, `(.L_x_13742) ;  /* 0x0000355000077945 */ /* 0x000fe20003800000 */
[----:B--2---:R-:W-:-:S05]  /*1c9a0*/  IMAD R0, R0, R2, R8 ;  /* 0x0000000200007224 */ /* 0x004fca00078e0208 */
        /* <DEDUP_REMOVED lines=9> */
[----:B-1----:R-:W0:Y:S01]  /*1ca40*/  S2R R5, SR_LANEID ;  /* 0x0000000000057919 */ /* 0x002e220000000000 */
        /* <DEDUP_REMOVED lines=10> */
[----:B0-----:R-:W-:Y:S01]  /*1caf0*/  IADD3 R24, R0, UR36, R7 ;  /* 0x0000002400187c10 */ /* 0x001fe2000fffe007 */
[----:B------:R-:W-:Y:S06]  /*1cb00*/  BRA `(.L_x_13744) ;  /* 0x0000003000f47947 */ /* 0x000fec0003800000 */
.L_x_13743:
        /* <DEDUP_REMOVED lines=11> */
[----:B-1----:R-:W-:Y:S02]  /*1cbc0*/  IMAD.U32 R5, RZ, RZ, UR7 ;  /* 0x00000007ff057e24 */ /* 0x002fe4000f8e00ff */
        /* <DEDUP_REMOVED lines=8> */
.L_x_13746:
[----:B------:R-:W-:Y:S05]  /*1cc50*/  BSYNC B6 ;  /* 0x0000000000067941 */ /* 0x000fea0003800000 */
.L_x_13745:
        /* <DEDUP_REMOVED lines=10> */
[----:B------:R-:W-:Y:S01]  /*1cd00*/  MOV R8, 0x70 ;  /* 0x0000007000087802 */ /* 0x000fe20000000f00 */
[----:B-1----:R-:W-:Y:S02]  /*1cd10*/  IMAD.U32 R5, RZ, RZ, UR7 ;  /* 0x00000007ff057e24 */ /* 0x002fe4000f8e00ff */
[----:B------:R-:W-:Y:S02]  /*1cd20*/  IMAD.U32 R6, RZ, RZ, UR8 ;  /* 0x00000008ff067e24 */ /* 0x000fe4000f8e00ff */
[----:B------:R-:W-:-:S02]  /*1cd30*/  IMAD.U32 R7, RZ, RZ, UR9 ;  /* 0x00000009ff077e24 */ /* 0x000fc4000f8e00ff */
[----:B------:R-:W-:Y:S02]  /*1cd40*/  IMAD.U32 R10, RZ, RZ, UR4 ;  /* 0x00000004ff0a7e24 */ /* 0x000fe4000f8e00ff */
[----:B------:R-:W-:Y:S02]  /*1cd50*/  IMAD.U32 R11, RZ, RZ, UR5 ;  /* 0x00000005ff0b7e24 */ /* 0x000fe4000f8e00ff */
[----:B------:R-:W-:Y:S02]  /*1cd60*/  IMAD.MOV.U32 R12, RZ, RZ, 0x1 ;  /* 0x00000001ff0c7424 */ /* 0x000fe400078e00ff */
[----:B0-----:R-:W-:-:S07]  /*1cd70*/  IMAD.MOV.U32 R13, RZ, RZ, RZ ;  /* 0x000000ffff0d7224 */ /* 0x001fce00078e00ff */
[----:B------:R-:W-:-:S07]  /*1cd80*/  LEPC R20, `(.L_x_13749) ;  /* 0x000000001014794e */ /* 0x000fce0000000000 */
[----:B--2---:R-:W-:Y:S05]  /*1cd90*/  CALL.ABS.NOINC R2 ;  /* 0x0000000002007343 */ /* 0x004fea0003c00000 */
.L_x_13749:
        /* <DEDUP_REMOVED lines=15> */
.L_x_13748:
[----:B------:R-:W-:Y:S05]  /*1ce90*/  BSYNC B6 ;  /* 0x0000000000067941 */ /* 0x000fea0003800000 */
.L_x_13747:
[----:B------:R-:W-:Y:S01]  /*1cea0*/  ULDC.64 UR4, c[0x0][0x9f8] ;  /* 0x00027e0000047ab9 */ /* 0x000fe20000000a00 */
[----:B------:R-:W-:Y:S01]  /*1ceb0*/  IMAD.MOV.U32 R25, RZ, RZ, R27 ;  /* 0x000000ffff197224 */ /* 0x000fe200078e001b */
[----:B------:R-:W-:-:S04]  /*1cec0*/  ISETP.NE.U32.AND P0, PT, RZ, UR4, PT ;  /* 0x00000004ff007c0c */ /* 0x000fc8000bf05070 */
[----:B------:R-:W-:Y:S01]  /*1ced0*/  ISETP.NE.AND.EX P0, PT, RZ, UR5, PT, P0 ;  /* 0x00000005ff007c0c */ /* 0x000fe2000bf05300 */
[----:B------:R-:W-:-:S12]  /*1cee0*/  ULDC.64 UR4, c[0x0][0xa08] ;  /* 0x0002820000047ab9 */ /* 0x000fd80000000a00 */
[----:B------:R-:W0:Y:S02]  /*1cef0*/  @P0 LDC.64 R2, c[0x0][0x9f8] ;  /* 0x00027e00ff020b82 */ /* 0x000e240000000a00 */
[----:B0-----:R-:W-:-:S05]  /*1cf00*/  @P0 IMAD.WIDE R2, R27, 0x4, R2 ;  /* 0x000000041b020825 */ /* 0x001fca00078e0202 */
[----:B------:R0:W2:Y:S01]  /*1cf10*/  @P0 LDG.E R25, desc[UR40][R2.64] ;  /* 0x0000002802190981 */ /* 0x0000a2000c1e1900 */
[----:B------:R-:W-:Y:S01]  /*1cf20*/  VIADD R23, R23, 0xffffffff ;  /* 0xffffffff17177836 */ /* 0x000fe20000000000 */
[----:B0-----:R-:W0:Y:S02]  /*1cf30*/  LDC.64 R2, c[0x0][0x418] ;  /* 0x00010600ff027b82 */ /* 0x001e240000000a00 */
[----:B0-----:R-:W-:Y:S01]  /*1cf40*/  LOP3.LUT P0, RZ, R2, UR4, RZ, 0xfc, !PT ;  /* 0x0000000402ff7c12 */ /* 0x001fe2000f80fcff */
[----:B------:R-:W-:-:S03]  /*1cf50*/  UMOV UR4, 0xffffffff ;  /* 0xffffffff00047882 */ /* 0x000fc60000000000 */
[----:B------:R-:W-:Y:S02]  /*1cf60*/  LOP3.LUT P0, RZ, R3, UR5, RZ, 0xfc, P0 ;  /* 0x0000000503ff7c12 */ /* 0x000fe4000800fcff */
[----:B--2---:R-:W-:Y:S02]  /*1cf70*/  SHF.R.S32.HI R7, RZ, 0x1f, R25 ;  /* 0x0000001fff077819 */ /* 0x004fe40000011419 */
[----:B------:R-:W-:-:S03]  /*1cf80*/  SEL R19, R25, RZ, !P0 ;  /* 0x000000ff19137207 */ /* 0x000fc60004000000 */
[----:B------:R0:W-:Y:S01]  /*1cf90*/  STL [R1+0x4], R7 ;  /* 0x0000040701007387 */ /* 0x0001e20000100800 */
[----:B------:R-:W-:Y:S05]  /*1cfa0*/  BRA.DIV UR4, `(.L_x_13750) ;  /* 0x0000005e04a47947 */ /* 0x000fea000b800000 */
[----:B------:R-:W2:Y:S02]  /*1cfb0*/  S2R R0, SR_TID.X ;  /* 0x0000000000007919 */ /* 0x000ea40000002100 */
[----:B--2---:R-:W-:-:S04]  /*1cfc0*/  SHF.R.U32.HI R0, RZ, 0x5, R0 ;  /* 0x00000005ff007819 */ /* 0x004fc80000011600 */
[----:B------:R-:W-:-:S05]  /*1cfd0*/  LOP3.LUT R0, R0, 0x3, RZ, 0xc0, !PT ;  /* 0x0000000300007812 */ /* 0x000fca00078ec0ff */
[----:B------:R2:W3:Y:S02]  /*1cfe0*/  SHFL.IDX PT, R14, R0, RZ, 0x1f ;  /* 0x00001fff000e7589 */ /* 0x0004e400000e0000 */
.L_x_13907:
        /* <DEDUP_REMOVED lines=8> */
.L_x_13910:
[----:B------:R-:W-:Y:S05]  /*1d070*/  @!P6 BRA `(.L_x_13751) ;  /* 0x0000000000e0e947 */ /* 0x000fea0003800000 */
[----:B------:R-:W-:-:S04]  /*1d080*/  ISETP.NE.U32.AND P0, PT, R2, RZ, PT ;  /* 0x000000ff0200720c */ /* 0x000fc80003f05070 */
[----:B------:R-:W-:-:S13]  /*1d090*/  ISETP.NE.AND.EX P0, PT, R3, RZ, PT, P0 ;  /* 0x000000ff0300720c */ /* 0x000fda0003f05300 */
[----:B------:R-:W-:Y:S05]  /*1d0a0*/  @!P0 BRA `(.L_x_13753) ;  /* 0x0000000000488947 */ /* 0x000fea0003800000 */
[----:B------:R-:W3:Y:S01]  /*1d0b0*/  LDC R6, c[0x0][0x43c] ;  /* 0x00010f00ff067b82 */ /* 0x000ee20000000800 */
[----:B--2---:R-:W-:Y:S01]  /*1d0c0*/  MOV R0, R23 ;  /* 0x0000001700007202 */ /* 0x004fe20000000f00 */
[----:B------:R-:W-:Y:S01]  /*1d0d0*/  ULDC.64 UR4, c[0x0][0x428] ;  /* 0x00010a0000047ab9 */ /* 0x000fe20000000a00 */
        /* <DEDUP_REMOVED lines=15> */
.L_x_13753:
[----:B--2---:R-:W-:Y:S01]  /*1d1d0*/  IMAD R0, R18, 0x8, R17 ;  /* 0x0000000812007824 */ /* 0x004fe200078e0211 */
[----:B---3--:R-:W-:-:S04]  /*1d1e0*/  SHF.L.U32 R2, R28, 0x1f, RZ ;  /* 0x0000001f1c027819 */ /* 0x008fc800000006ff */
[----:B------:R-:W2:Y:S02]  /*1d1f0*/  SYNCS.PHASECHK.TRANS64.TRYWAIT P0, [R0+URZ+0x16840], R2 ;  /* 0x01684002000075a7 */ /* 0x000ea4000800017f */
[----:B--2---:R-:W-:Y:S05]  /*1d200*/  @!P0 BRA `(.L_x_13754) ;  /* 0x0000005c00608947 */ /* 0x004fea0003800000 */
.L_x_13911:
        /* <DEDUP_REMOVED lines=11> */
.L_x_13755:
[----:B------:R-:W-:Y:S01]  /*1d2c0*/  R2UR UR9, R0 ;  /* 0x00000000000972ca */ /* 0x000fe200000e0000 */
[----:B--2---:R-:W-:Y:S01]  /*1d2d0*/  IMAD R0, R18, 0x4000, R17 ;  /* 0x0000400012007824 */ /* 0x004fe200078e0211 */
        /* <DEDUP_REMOVED lines=10> */
[----:B------:R-:W-:Y:S01]  /*1d380*/  UIADD3 UR9, UR9, 0x16830, URZ ;  /* 0x0001683009097890 */ /* 0x000fe2000fffe03f */
[----:B------:R-:W-:-:S03]  /*1d390*/  LOP3.LUT R22, R22, 0xfffffffe, RZ, 0xc0, !PT ;  /* 0xfffffffe16167812 */ /* 0x000fc600078ec0ff */
[----:B------:R-:W-:Y:S02]  /*1d3a0*/  ULEA UR11, UR11, UR4, 0x7 ;  /* 0x000000040b0b7291 */ /* 0x000fe4000f8e383f */
[----:B------:R-:W-:Y:S01]  /*1d3b0*/  UIADD3 UR8, UR8, 0xe400, URZ ;  /* 0x0000e40008087890 */ /* 0x000fe2000fffe03f */
[----:B------:R-:W-:-:S05]  /*1d3c0*/  UMOV UR4, 0x0 ;  /* 0x0000000000047882 */ /* 0x000fca0000000000 */
[----:B------:R-:W-:-:S03]  /*1d3d0*/  @P0 LOP3.LUT R22, R22, 0x1, RZ, 0xfc, !PT ;  /* 0x0000000116160812 */ /* 0x000fc600078efcff */
[----:B------:R3:W-:Y:S02]  /*1d3e0*/  UTMALDG.4D [UR8], [UR6], desc[UR4] ;  /* 0x00000408060075b4 */ /* 0x0007e40008019000 */
[----:B---3--:R-:W-:Y:S02]  /*1d3f0*/  NOP ;  /* 0x0000000000007918 */ /* 0x008fe40000000000 */
.L_x_13751:
[----:B------:R-:W3:Y:S01]  /*1d400*/  LDL.LU R3, [R1+0x28] ;  /* 0x0000280001037983 */ /* 0x000ee20000300800 */
[----:B------:R-:W-:Y:S05]  /*1d410*/  WARPSYNC.ALL ;  /* 0x0000000000007948 */ /* 0x000fea0003800000 */
[----:B------:R-:W-:Y:S01]  /*1d420*/  ULDC.64 UR4, c[0x0][0x298] ;  /* 0x0000a60000047ab9 */ /* 0x000fe20000000a00 */
[----:B--2---:R-:W-:Y:S01]  /*1d430*/  VIADD R0, R17, 0x8400 ;  /* 0x0000840011007836 */ /* 0x004fe20000000000 */
[----:B------:R-:W-:Y:S01]  /*1d440*/  ULDC.64 UR6, c[0x0][0xa00] ;  /* 0x0002800000067ab9 */ /* 0x000fe20000000a00 */
[----:B------:R-:W-:Y:S01]  /*1d450*/  BSSY B6, `(.L_x_13756) ;  /* 0x0000022000067945 */ /* 0x000fe20003800000 */
[----:B------:R-:W-:Y:S01]  /*1d460*/  BAR.SYNC.DEFER_BLOCKING 0x8, 0x200 ;  /* 0x0208000000007b1d */ /* 0x000fe20000010000 */
[----:B------:R-:W-:-:S02]  /*1d470*/  ISETP.NE.U32.AND P0, PT, RZ, UR6, PT ;  /* 0x00000006ff007c0c */ /* 0x000fc4000bf05070 */
[----:B------:R-:W-:Y:S02]  /*1d480*/  LOP3.LUT P1, RZ, R0, 0x3ff, RZ, 0xc0, !PT ;  /* 0x000003ff00ff7812 */ /* 0x000fe4000782c0ff */
[----:B------:R-:W-:Y:S02]  /*1d490*/  ISETP.NE.AND.EX P0, PT, RZ, UR7, PT, P0 ;  /* 0x00000007ff007c0c */ /* 0x000fe4000bf05300 */
[----:B---3--:R-:W-:Y:S01]  /*1d4a0*/  SHF.R.S32.HI R2, RZ, 0x1f, R3 ;  /* 0x0000001fff027819 */ /* 0x008fe20000011403 */
[----:B-1----:R-:W-:-:S04]  /*1d4b0*/  IMAD.WIDE.U32 R4, R3, UR4, RZ ;  /* 0x0000000403047c25 */ /* 0x002fc8000f8e00ff */
        /* <DEDUP_REMOVED lines=20> */
[----:B0-----:R-:W-:-:S02]  /*1d600*/  IMAD.U32 R7, RZ, RZ, UR7 ;  /* 0x00000007ff077e24 */ /* 0x001fc4000f8e00ff */
[----:B------:R-:W-:Y:S02]  /*1d610*/  IMAD.U32 R10, RZ, RZ, UR8 ;  /* 0x00000008ff0a7e24 */ /* 0x000fe4000f8e00ff */
[----:B------:R-:W-:Y:S02]  /*1d620*/  IMAD.MOV.U32 R8, RZ, RZ, 0x70 ;  /* 0x00000070ff087424 */ /* 0x000fe400078e00ff */
[----:B------:R-:W-:Y:S02]  /*1d630*/  IMAD.MOV.U32 R12, RZ, RZ, 0x1 ;  /* 0x00000001ff0c7424 */ /* 0x000fe400078e00ff */
[----:B------:R-:W-:-:S07]  /*1d640*/  IMAD.MOV.U32 R13, RZ, RZ, RZ ;  /* 0x000000ffff0d7224 */ /* 0x000fce00078e00ff */
[----:B------:R-:W-:-:S07]  /*1d650*/  LEPC R20, `(.L_x_13757) ;  /* 0x000000001014794e */ /* 0x000fce0000000000 */
[----:B-1----:R-:W-:Y:S05]  /*1d660*/  CALL.ABS.NOINC R2 ;  /* 0x0000000002007343 */ /* 0x002fea0003c00000 */
.L_x_13757:
[----:B------:R-:W-:Y:S05]  /*1d670*/  BSYNC B6 ;  /* 0x0000000000067941 */ /* 0x000fea0003800000 */
.L_x_13756:
[----:B------:R-:W2:Y:S01]  /*1d680*/  LDL.LU R20, [R1+0x38] ;  /* 0x0000380001147983 */ /* 0x000ea20000300800 */
[----:B------:R-:W-:Y:S01]  /*1d690*/  ULDC.64 UR6, c[0x0][0x2e0] ;  /* 0x0000b80000067ab9 */ /* 0x000fe20000000a00 */
[----:B------:R-:W3:Y:S01]  /*1d6a0*/  LDC R9, c[0x0][0x448] ;  /* 0x00011200ff097b82 */ /* 0x000ee20000000800 */
[----:B------:R-:W-:Y:S01]  /*1d6b0*/  ULDC.64 UR4, c[0x0][0x2d8] ;  /* 0x0000b60000047ab9 */ /* 0x000fe20000000a00 */
[----:B-1----:R-:W2:Y:S01]  /*1d6c0*/  LDL.LU.64 R2, [R1+0x28] ;  /* 0x0000280001027983 */ /* 0x002ea20000300a00 */
[----:B------:R-:W-:-:S03]  /*1d6d0*/  ULDC.64 UR8, c[0x0][0x280] ;  /* 0x0000a00000087ab9 */ /* 0x000fc60000000a00 */
[----:B------:R-:W4:Y:S04]  /*1d6e0*/  LDL.LU R21, [R1+0x3c] ;  /* 0x00003c0001157983 */ /* 0x000f280000300800 */
[----:B------:R-:W4:Y:S04]  /*1d6f0*/  LDL.LU R4, [R1+0x30] ;  /* 0x0000300001047983 */ /* 0x000f280000300800 */
[----:B------:R-:W4:Y:S01]  /*1d700*/  LDL R12, [R1+0x10] ;  /* 0x00001000010c7983 */ /* 0x000f220000100800 */
[----:B---3--:R-:W-:-:S13]  /*1d710*/  ISETP.NE.AND P1, PT, R9, 0x1, PT ;  /* 0x000000010900780c */ /* 0x008fda0003f25270 */
[----:B------:R-:W1:Y:S08]  /*1d720*/  @P1 LDC R5, c[0x0][0x450] ;  /* 0x00011400ff051b82 */ /* 0x000e700000000800 */
[----:B------:R-:W3:Y:S01]  /*1d730*/  @P1 LDC R8, c[0x0][0x450] ;  /* 0x00011400ff081b82 */ /* 0x000ee20000000800 */
[----:B--2---:R-:W-:Y:S02]  /*1d740*/  IMAD.MOV.U32 R3, RZ, RZ, R20 ;  /* 0x000000ffff037224 */ /* 0x004fe400078e0014 */
[----:B------:R-:W2:Y:S01]  /*1d750*/  S2R R20, SR_TID.X ;  /* 0x0000000000147919 */ /* 0x000ea20000002100 */
        /* <DEDUP_REMOVED lines=9> */
[C---:B--2---:R-:W-:Y:S01]  /*1d7f0*/  LOP3.LUT R21, R20.reuse, 0x7f, RZ, 0xc0, !PT ;  /* 0x0000007f14157812 */ /* 0x044fe200078ec0ff */
[----:B------:R-:W-:-:S03]  /*1d800*/  IMAD.SHL.U32 R20, R20, 0x10, RZ ;  /* 0x0000001014147824 */ /* 0x000fc600078e00ff */
[----:B------:R-:W-:-:S04]  /*1d810*/  SHF.R.U32.HI R21, RZ, 0x3, R21 ;  /* 0x00000003ff157819 */ /* 0x000fc80000011615 */
[----:B------:R-:W-:-:S05]  /*1d820*/  LOP3.LUT R20, R21, 0x70, R20, 0xf8, !PT ;  /* 0x0000007015147812 */ /* 0x000fca00078ef814 */
[----:B------:R-:W-:Y:S02]  /*1d830*/  IMAD.IADD R6, R20, 0x1, R12 ;  /* 0x0000000114067824 */ /* 0x000fe400078e020c */
[----:B------:R2:W5:Y:S02]  /*1d840*/  LDL R20, [R1+0xc] ;  /* 0x00000c0001147983 */ /* 0x0005640000100800 */
[----:B----4-:R-:W-:Y:S01]  /*1d850*/  @P1 IMAD.HI.U32 R0, R6, R4, RZ ;  /* 0x0000000406001227 */ /* 0x010fe200078e00ff */
[----:B------:R-:W4:Y:S03]  /*1d860*/  S2R R10, SR_TID.X ;  /* 0x00000000000a7919 */ /* 0x000f260000002100 */
[----:B------:R-:W-:Y:S01]  /*1d870*/  IMAD.MOV.U32 R4, RZ, RZ, R6 ;  /* 0x000000ffff047224 */ /* 0x000fe200078e0006 */
[----:B-1----:R-:W-:-:S04]  /*1d880*/  @P1 SHF.R.U32.HI R4, RZ, R5, R0 ;  /* 0x00000005ff041219 */ /* 0x002fc80000011600 */
[--C-:B------:R-:W-:Y:S01]  /*1d890*/  SHF.R.S32.HI R0, RZ, 0x1f, R4.reuse ;  /* 0x0000001fff007819 */ /* 0x100fe20000011404 */
[----:B0-----:R-:W-:-:S04]  /*1d8a0*/  IMAD.MOV R7, RZ, RZ, -R4 ;  /* 0x000000ffff077224 */ /* 0x001fc800078e0a04 */
[----:B------:R-:W-:-:S04]  /*1d8b0*/  IMAD R0, R0, UR4, RZ ;  /* 0x0000000400007c24 */ /* 0x000fc8000f8e02ff */
[C---:B------:R-:W-:Y:S02]  /*1d8c0*/  IMAD R0, R4.reuse, UR5, R0 ;  /* 0x0000000504007c24 */ /* 0x040fe4000f8e0200 */
[----:B------:R-:W-:-:S04]  /*1d8d0*/  IMAD.WIDE.U32 R4, R4, UR4, R2 ;  /* 0x0000000404047c25 */ /* 0x000fc8000f8e0002 */
[----:B------:R-:W-:Y:S02]  /*1d8e0*/  IMAD.IADD R5, R5, 0x1, R0 ;  /* 0x0000000105057824 */ /* 0x000fe400078e0200 */
[----:B------:R-:W-:-:S04]  /*1d8f0*/  IMAD R0, R9, R7, R6 ;  /* 0x0000000709007224 */ /* 0x000fc800078e0206 */
[----:B------:R-:W-:Y:S01]  /*1d900*/  IMAD.WIDE.U32 R4, R0, UR6, R4 ;  /* 0x0000000600047c25 */ /* 0x000fe2000f8e0004 */
[----:B------:R-:W-:-:S03]  /*1d910*/  SHF.R.S32.HI R7, RZ, 0x1f, R0 ;  /* 0x0000001fff077819 */ /* 0x000fc60000011400 */
[----:B----4-:R-:W-:Y:S02]  /*1d920*/  IMAD.SHL.U32 R21, R10, 0x8, RZ ;  /* 0x000000080a157824 */ /* 0x010fe400078e00ff */
[----:B------:R-:W-:-:S03]  /*1d930*/  IMAD R7, R7, UR6, RZ ;  /* 0x0000000607077c24 */ /* 0x000fc6000f8e02ff */
[----:B------:R-:W-:Y:S01]  /*1d940*/  LOP3.LUT R21, R21, 0x38, RZ, 0xc0, !PT ;  /* 0x0000003815157812 */ /* 0x000fe200078ec0ff */
        /* <DEDUP_REMOVED lines=8> */
[----:B---3--:R-:W-:-:S04]  /*1d9d0*/  @P1 SHF.R.U32.HI R6, RZ, R8, R7 ;  /* 0x00000008ff061219 */ /* 0x008fc80000011607 */
[C---:B------:R-:W-:Y:S01]  /*1d9e0*/  IADD3 R7, -R6.reuse, RZ, RZ ;  /* 0x000000ff06077210 */ /* 0x040fe20007ffe1ff */
        /* <DEDUP_REMOVED lines=25> */
[----:B---3--:R-:W-:-:S03]  /*1db80*/  IMAD.IADD R6, R10, 0x1, R11 ;  /* 0x000000010a067824 */ /* 0x008fc600078e020b */
[----:B------:R-:W-:Y:S02]  /*1db90*/  SHFL.IDX PT, R10, R2, RZ, 0x181f ;  /* 0x00181fff020a7589 */ /* 0x000fe400000e0000 */
[----:B------:R-:W-:-:S13]  /*1dba0*/  ISETP.GE.AND P1, PT, R6, R3, PT ;  /* 0x000000030600720c */ /* 0x000fda0003f26270 */
[----:B0-----:R-:W-:-:S05]  /*1dbb0*/  @!P1 LEA R7, P2, R21, R7, 0x1 ;  /* 0x0000000715079211 */ /* 0x001fca00078408ff */
[----:B------:R-:W-:-:S04]  /*1dbc0*/  @!P1 IMAD.X R8, RZ, RZ, R8, P2 ;  /* 0x000000ffff089224 */ /* 0x000fc800010e0608 */
[----:B------:R-:W-:Y:S02]  /*1dbd0*/  @!P1 IMAD.MOV.U32 R9, RZ, RZ, R8 ;  /* 0x000000ffff099224 */ /* 0x000fe400078e0008 */
[----:B------:R-:W-:Y:S02]  /*1dbe0*/  @!P1 IMAD.MOV.U32 R8, RZ, RZ, R7 ;  /* 0x000000ffff089224 */ /* 0x000fe400078e0007 */
[----:B------:R-:W-:-:S03]  /*1dbf0*/  VIADD R7, R6, 0x10 ;  /* 0x0000001006077836 */ /* 0x000fc60000000000 */
        /* <DEDUP_REMOVED lines=48> */
[----:B------:R0:W1:Y:S04]  /*1df00*/  SHFL.IDX PT, R7, R0, 0x7, 0x181f ;  /* 0x00f81f0000077f89 */ /* 0x00006800000e0000 */
[----:B------:R2:W-:Y:S01]  /*1df10*/  @!P1 LDGSTS.E.BYPASS.LTC128B.128 [R20+0xb400], desc[UR40][R8.64], !P0 ;  /* 0x0b40000008149fae */ /* 0x0005e2000c101d68 */
[----:B0-----:R-:W-:-:S05]  /*1df20*/  VIADD R0, R6, 0x80 ;  /* 0x0000008006007836 */ /* 0x001fca0000000000 */
[----:B------:R-:W-:Y:S01]  /*1df30*/  ISETP.GE.AND P2, PT, R0, R3, PT ;  /* 0x000000030000720c */ /* 0x000fe20003f46270 */
[----:B------:R-:W-:-:S05]  /*1df40*/  VIADD R0, R6, 0x70 ;  /* 0x0000007006007836 */ /* 0x000fca0000000000 */
[----:B------:R-:W-:Y:S02]  /*1df50*/  ISETP.GE.AND P1, PT, R0, R3, PT ;  /* 0x000000030000720c */ /* 0x000fe40003f26270 */
[----:B------:R-:W0:Y:S11]  /*1df60*/  SHFL.IDX PT, R0, R5, RZ, 0x181f ;  /* 0x00181fff05007589 */ /* 0x000e3600000e0000 */
[----:B-1----:R-:W-:-:S04]  /*1df70*/  @!P1 LEA R7, P3, R21, R7, 0x1 ;  /* 0x0000000715079211 */ /* 0x002fc800078608ff */
[----:B------:R-:W-:Y:S01]  /*1df80*/  @!P1 IADD3.X R4, RZ, R4, RZ, P3, !PT ;  /* 0x00000004ff049210 */ /* 0x000fe20001ffe4ff */
[----:B--2---:R-:W-:-:S04]  /*1df90*/  @!P1 IMAD.MOV.U32 R8, RZ, RZ, R7 ;  /* 0x000000ffff089224 */ /* 0x004fc800078e0007 */
[----:B------:R-:W-:-:S05]  /*1dfa0*/  @!P1 IMAD.MOV.U32 R9, RZ, RZ, R4 ;  /* 0x000000ffff099224 */ /* 0x000fca00078e0004 */
[----:B------:R1:W-:Y:S01]  /*1dfb0*/  @!P1 LDGSTS.E.BYPASS.LTC128B.128 [R20+0xbc00], desc[UR40][R8.64], !P0 ;  /* 0x0bc0000008149fae */ /* 0x0003e2000c101d68 */
[----:B0-----:R-:W-:-:S05]  /*1dfc0*/  @!P2 LEA R0, P1, R21, R0, 0x1 ;  /* 0x000000001500a211 */ /* 0x001fca00078208ff */
[----:B-1----:R-:W-:-:S04]  /*1dfd0*/  @!P2 IMAD.X R8, RZ, RZ, R10, P1 ;  /* 0x000000ffff08a224 */ /* 0x002fc800008e060a */
[----:B------:R-:W-:Y:S02]  /*1dfe0*/  @!P2 IMAD.MOV.U32 R9, RZ, RZ, R8 ;  /* 0x000000ffff09a224 */ /* 0x000fe400078e0008 */
        /* <DEDUP_REMOVED lines=20> */
.L_x_13936:
[----:B------:R-:W-:Y:S01]  /*1e130*/  VIADD R6, R6, 0xb0 ;  /* 0x000000b006067836 */ /* 0x000fe20000000000 */
[----:B0-----:R-:W-:-:S04]  /*1e140*/  IADD3 R8, R17, 0x16800, RZ ;  /* 0x0001680011087810 */ /* 0x001fc80007ffe0ff */
        /* <DEDUP_REMOVED lines=9> */
.L_x_13759:
        /* <DEDUP_REMOVED lines=18> */
.L_x_13937:
[----:B------:R-:W-:Y:S05]  /*1e300*/  BSYNC B0 ;  /* 0x0000000000007941 */ /* 0x000fea0003800000 */
.L_x_13760:
        /* <DEDUP_REMOVED lines=19> */
[----:B------:R-:W-:Y:S02]  /*1e440*/  LOP3.LUT R3, RZ, R5, RZ, 0x33, !PT ;  /* 0x00000005ff037212 */ /* 0x000fe400078e33ff */
[----:B------:R-:W-:Y:S02]  /*1e450*/  LOP3.LUT R2, RZ, R4, RZ, 0x33, !PT ;  /* 0x00000004ff027212 */ /* 0x000fe400078e33ff */
        /* <DEDUP_REMOVED lines=36> */
.L_x_13768:
[----:B------:R-:W-:Y:S01]  /*1e6a0*/  IMAD R2, R5, 0x8, R17 ;  /* 0x0000000805027824 */ /* 0x000fe200078e0211 */
[----:B------:R-:W-:Y:S01]  /*1e6b0*/  SHF.L.U32 R3, R9, 0x1f, RZ ;  /* 0x0000001f09037819 */ /* 0x000fe200000006ff */
[----:B------:R-:W-:Y:S03]  /*1e6c0*/  BSSY B3, `(.L_x_13769) ;  /* 0x0000003000037945 */ /* 0x000fe60003800000 */
[----:B------:R-:W1:Y:S02]  /*1e6d0*/  SYNCS.PHASECHK.TRANS64.TRYWAIT P0, [R2+URZ+0x16840], R3 ;  /* 0x01684003020075a7 */ /* 0x000e64000800017f */
[----:B-1----:R-:W-:Y:S05]  /*1e6e0*/  @!P0 BRA `(.L_x_13770) ;  /* 0x0000005800188947 */ /* 0x002fea0003800000 */
.L_x_13938:
[----:B------:R-:W-:Y:S05]  /*1e6f0*/  BSYNC B3 ;  /* 0x0000000000037941 */ /* 0x000fea0003800000 */
.L_x_13769:
        /* <DEDUP_REMOVED lines=12> */
.L_x_13772:
[----:B------:R-:W-:Y:S05]  /*1e7c0*/  BSYNC B3 ;  /* 0x0000000000037941 */ /* 0x000fea0003800000 */
.L_x_13771:
        /* <DEDUP_REMOVED lines=11> */
.L_x_13773:
        /* <DEDUP_REMOVED lines=15> */
.L_x_13939:
[----:B------:R-:W-:Y:S05]  /*1e970*/  BSYNC B3 ;  /* 0x0000000000037941 */ /* 0x000fea0003800000 */
.L_x_13774:
        /* <DEDUP_REMOVED lines=12> */
.L_x_13777:
[----:B------:R-:W-:Y:S05]  /*1ea40*/  BSYNC B3 ;  /* 0x0000000000037941 */ /* 0x000fea0003800000 */
.L_x_13776:
        /* <DEDUP_REMOVED lines=11> */
.L_x_13778:
        /* <DEDUP_REMOVED lines=12> */
.L_x_13767:
[----:B------:R-:W-:Y:S05]  /*1ebc0*/  BSYNC B1 ;  /* 0x0000000000017941 */ /* 0x000fea0003800000 */
.L_x_13766:
[----:B------:R-:W2:Y:S01]  /*1ebd0*/  LDL.LU R0, [R1+0x1c] ;  /* 0x00001c0001007983 */ /* 0x000ea20000300800 */
[----:B------:R-:W-:Y:S02]  /*1ebe0*/  IMAD.MOV.U32 R18, RZ, RZ, R5 ;  /* 0x000000ffff127224 */ /* 0x000fe400078e0005 */
[----:B------:R-:W-:Y:S02]  /*1ebf0*/  IMAD.MOV.U32 R28, RZ, RZ, R9 ;  /* 0x000000ffff1c7224 */ /* 0x000fe400078e0009 */
[----:B--2---:R-:W-:-:S07]  /*1ec00*/  VIADD R0, R0, 0xfffffffd ;  /* 0xfffffffd00007836 */ /* 0x004fce0000000000 */
.L_x_13765:
[----:B------:R-:W-:Y:S05]  /*1ec10*/  BSYNC B2 ;  /* 0x0000000000027941 */ /* 0x000fea0003800000 */
.L_x_13764:
[----:B------:R-:W-:-:S05]  /*1ec20*/  VIADD R3, R10, 0xfffffffe ;  /* 0xfffffffe0a037836 */ /* 0x000fca0000000000 */
[----:B------:R-:W-:-:S13]  /*1ec30*/  ISETP.NE.AND P0, PT, R3, R4, PT ;  /* 0x000000040300720c */ /* 0x000fda0003f05270 */
[----:B------:R-:W-:Y:S05]  /*1ec40*/  @!P0 BRA `(.L_x_13763) ;  /* 0x0000000c00a08947 */ /* 0x000fea0003800000 */
[----:B------:R-:W-:-:S07]  /*1ec50*/  IMAD.MOV.U32 R4, RZ, RZ, R19 ;  /* 0x000000ffff047224 */ /* 0x000fce00078e0013 */
.L_x_13805:
        /* <DEDUP_REMOVED lines=32> */
.L_x_13781:
[----:B------:R-:W-:Y:S01]  /*1ee60*/  IMAD R2, R6, 0x8, R17 ;  /* 0x0000000806027824 */ /* 0x000fe200078e0211 */
[----:B------:R-:W-:Y:S01]  /*1ee70*/  SHF.L.U32 R3, R7, 0x1f, RZ ;  /* 0x0000001f07037819 */ /* 0x000fe200000006ff */
[----:B------:R-:W-:Y:S03]  /*1ee80*/  BSSY B2, `(.L_x_13782) ;  /* 0x0000003000027945 */ /* 0x000fe60003800000 */
[----:B------:R-:W1:Y:S02]  /*1ee90*/  SYNCS.PHASECHK.TRANS64.TRYWAIT P0, [R2+URZ+0x16840], R3 ;  /* 0x01684003020075a7 */ /* 0x000e64000800017f */
[----:B-1----:R-:W-:Y:S05]  /*1eea0*/  @!P0 BRA `(.L_x_13783) ;  /* 0x0000005000508947 */ /* 0x002fea0003800000 */
.L_x_13940:
[----:B------:R-:W-:Y:S05]  /*1eeb0*/  BSYNC B2 ;  /* 0x0000000000027941 */ /* 0x000fea0003800000 */
.L_x_13782:
        /* <DEDUP_REMOVED lines=12> */
.L_x_13785:
[----:B------:R-:W-:Y:S05]  /*1ef80*/  BSYNC B2 ;  /* 0x0000000000027941 */ /* 0x000fea0003800000 */
.L_x_13784:
        /* <DEDUP_REMOVED lines=11> */
.L_x_13786:
        /* <DEDUP_REMOVED lines=15> */
.L_x_13941:
[----:B------:R-:W-:Y:S05]  /*1f130*/  BSYNC B2 ;  /* 0x0000000000027941 */ /* 0x000fea0003800000 */
.L_x_13787:
        /* <DEDUP_REMOVED lines=11> */
.L_x_13790:
[----:B------:R-:W-:Y:S05]  /*1f1f0*/  BSYNC B2 ;  /* 0x0000000000027941 */ /* 0x000fea0003800000 */
.L_x_13789:
        /* <DEDUP_REMOVED lines=10> */
.L_x_13791:
        /* <DEDUP_REMOVED lines=12> */
.L_x_13780:
[----:B------:R-:W-:Y:S05]  /*1f360*/  BSYNC B1 ;  /* 0x0000000000017941 */ /* 0x000fea0003800000 */
.L_x_13779:
        /* <DEDUP_REMOVED lines=32> */
.L_x_13794:
[----:B------:R-:W-:Y:S01]  /*1f570*/  IMAD R2, R18, 0x8, R17 ;  /* 0x0000000812027824 */ /* 0x000fe200078e0211 */
[----:B------:R-:W-:Y:S01]  /*1f580*/  SHF.L.U32 R3, R28, 0x1f, RZ ;  /* 0x0000001f1c037819 */ /* 0x000fe200000006ff */
[----:B------:R-:W-:Y:S03]  /*1f590*/  BSSY B2, `(.L_x_13795) ;  /* 0x0000003000027945 */ /* 0x000fe60003800000 */
[----:B------:R-:W1:Y:S02]  /*1f5a0*/  SYNCS.PHASECHK.TRANS64.TRYWAIT P0, [R2+URZ+0x16840], R3 ;  /* 0x01684003020075a7 */ /* 0x000e64000800017f */
[----:B-1----:R-:W-:Y:S05]  /*1f5b0*/  @!P0 BRA `(.L_x_13796) ;  /* 0x0000004800b48947 */ /* 0x002fea0003800000 */
.L_x_13942:
[----:B------:R-:W-:Y:S05]  /*1f5c0*/  BSYNC B2 ;  /* 0x0000000000027941 */ /* 0x000fea0003800000 */
.L_x_13795:
        /* <DEDUP_REMOVED lines=12> */
.L_x_13798:
[----:B------:R-:W-:Y:S05]  /*1f690*/  BSYNC B2 ;  /* 0x0000000000027941 */ /* 0x000fea0003800000 */
.L_x_13797:
[----:B-1----:R-:W-:Y:S01]  /*1f6a0*/  IMAD.MOV.U32 R2, RZ, RZ, RZ ;  /* 0x000000ffff027224 */ /* 0x002fe200078e00ff */
[----:B------:R-:W-:Y:S01]  /*1f6b0*/  UIADD3 UR4, UP0, UR38, 0x370, URZ ;  /* 0x0000037026047890 */ /* 0x000fe2000ff1e03f */
[C---:B------:R-:W-:Y:S01]  /*1f6c0*/  IMAD R3, R18.reuse, 0x4000, R17 ;  /* 0x0000400012037824 */ /* 0x040fe200078e0211 */
[----:B------:R-:W-:Y:S01]  /*1f6d0*/  PLOP3.LUT P0, PT, PT, PT, PT, 0x80, 0x0 ;  /* 0x000000000000781c */ /* 0x000fe20003f0f070 */
[----:B------:R-:W-:Y:S01]  /*1f6e0*/  IMAD R5, R18, 0x8, R8 ;  /* 0x0000000812057824 */ /* 0x000fe200078e0208 */
[----:B------:R-:W-:Y:S01]  /*1f6f0*/  R2UR UR10, R2 ;  /* 0x00000000020a72ca */ /* 0x000fe200000e0000 */
[----:B------:R-:W-:Y:S01]  /*1f700*/  VIADD R3, R3, 0xe400 ;  /* 0x0000e40003037836 */ /* 0x000fe20000000000 */
[----:B------:R-:W-:Y:S01]  /*1f710*/  LEA R11, R10, R26, 0x7 ;  /* 0x0000001a0a0b7211 */ /* 0x000fe200078e38ff */
[----:B------:R-:W-:Y:S01]  /*1f720*/  VIADD R5, R5, 0x30 ;  /* 0x0000003005057836 */ /* 0x000fe20000000000 */
[----:B------:R-:W-:Y:S01]  /*1f730*/  UIADD3.X UR5, URZ, UR39, URZ, UP0, !UPT ;  /* 0x000000273f057290 */ /* 0x000fe200087fe43f */
[----:B------:R-:W-:Y:S01]  /*1f740*/  UMOV UR6, 0x0 ;  /* 0x0000000000067882 */ /* 0x000fe20000000000 */
[----:B------:R-:W-:-:S10]  /*1f750*/  UMOV UR7, 0x14f00000 ;  /* 0x14f0000000077882 */ /* 0x000fd40000000000 */
.L_x_13799:
        /* <DEDUP_REMOVED lines=15> */
.L_x_13943:
[----:B------:R-:W-:Y:S05]  /*1f850*/  BSYNC B2 ;  /* 0x0000000000027941 */ /* 0x000fea0003800000 */
.L_x_13800:
        /* <DEDUP_REMOVED lines=11> */
.L_x_13803:
[----:B------:R-:W-:Y:S05]  /*1f910*/  BSYNC B2 ;  /* 0x0000000000027941 */ /* 0x000fea0003800000 */
.L_x_13802:
        /* <DEDUP_REMOVED lines=10> */
.L_x_13804:
        /* <DEDUP_REMOVED lines=12> */
.L_x_13793:
[----:B------:R-:W-:Y:S05]  /*1fa80*/  BSYNC B1 ;  /* 0x0000000000017941 */ /* 0x000fea0003800000 */
.L_x_13792:
[----:B------:R-:W2:Y:S01]  /*1fa90*/  LDL R2, [R1+0x8] ;  /* 0x0000080001027983 */ /* 0x000ea20000100800 */
[----:B------:R-:W-:Y:S01]  /*1faa0*/  VIADD R0, R0, 0xfffffffe ;  /* 0xfffffffe00007836 */ /* 0x000fe20000000000 */
[----:B--2---:R-:W-:-:S13]  /*1fab0*/  ISETP.GT.AND P0, PT, R9, R2, PT ;  /* 0x000000020900720c */ /* 0x004fda0003f04270 */
[----:B------:R-:W-:Y:S05]  /*1fac0*/  @P0 BRA `(.L_x_13805) ;  /* 0xfffffff000640947 */ /* 0x000fea000383ffff */
.L_x_13763:
[----:B------:R-:W-:Y:S05]  /*1fad0*/  BSYNC B0 ;  /* 0x0000000000007941 */ /* 0x000fea0003800000 */
.L_x_13762:
        /* <DEDUP_REMOVED lines=17> */
.L_x_13807:
[----:B------:R-:W-:Y:S05]  /*1fbf0*/  BSYNC B0 ;  /* 0x0000000000007941 */ /* 0x000fea0003800000 */
.L_x_13806:
[----:B------:R-:W-:Y:S01]  /*1fc00*/  LOP3.LUT P0, RZ, R22, 0x1, RZ, 0xc0, !PT ;  /* 0x0000000116ff7812 */ /* 0x000fe2000780c0ff */
[----:B------:R-:W-:-:S12]  /*1fc10*/  BSSY B0, `(.L_x_13808) ;  /* 0x0000027000007945 */ /* 0x000fd80003800000 */
[----:B------:R-:W-:Y:S05]  /*1fc20*/  @!P0 BRA `(.L_x_13809) ;  /* 0x0000000000948947 */ /* 0x000fea0003800000 */
[----:B------:R-:W-:Y:S01]  /*1fc30*/  IMAD R3, R18, 0x8, R17 ;  /* 0x0000000812037824 */ /* 0x000fe200078e0211 */
[----:B------:R-:W-:Y:S01]  /*1fc40*/  SHF.L.U32 R0, R28, 0x1f, RZ ;  /* 0x0000001f1c007819 */ /* 0x000fe200000006ff */
[----:B------:R-:W-:Y:S01]  /*1fc50*/  BSSY B1, `(.L_x_13810) ;  /* 0x0000004000017945 */ /* 0x000fe20003800000 */
[----:B------:R-:W-:Y:S02]  /*1fc60*/  ISETP.NE.AND P1, PT, R6, RZ, PT ;  /* 0x000000ff0600720c */ /* 0x000fe40003f25270 */
[----:B------:R-:W0:Y:S02]  /*1fc70*/  SYNCS.PHASECHK.TRANS64.TRYWAIT P0, [R3+URZ+0x16860], R0 ;  /* 0x01686000030075a7 */ /* 0x000e24000800017f */
[----:B0-----:R-:W-:Y:S09]  /*1fc80*/  @!P0 BRA `(.L_x_13811) ;  /* 0x0000004400288947 */ /* 0x001ff20003800000 */
.L_x_13944:
[----:B------:R-:W-:Y:S05]  /*1fc90*/  BSYNC B1 ;  /* 0x0000000000017941 */ /* 0x000fea0003800000 */
.L_x_13810:
        /* <DEDUP_REMOVED lines=9> */
.L_x_13813:
[----:B------:R-:W-:Y:S05]  /*1fd30*/  BSYNC B1 ;  /* 0x0000000000017941 */ /* 0x000fea0003800000 */
.L_x_13812:
[----:B0-----:R-:W-:Y:S01]  /*1fd40*/  IMAD R0, R18, 0x4000, R17 ;  /* 0x0000400012007824 */ /* 0x001fe200078e0211 */
[----:B------:R-:W-:Y:S01]  /*1fd50*/  UIADD3 UR4, UP0, UR38, 0x470, URZ ;  /* 0x0000047026047890 */ /* 0x000fe2000ff1e03f */
[----:B------:R-:W-:Y:S01]  /*1fd60*/  LEA R23, R23, R26, 0x7 ;  /* 0x0000001a17177211 */ /* 0x000fe200078e38ff */
[----:B------:R-:W-:Y:S01]  /*1fd70*/  VIADD R2, R3, 0x16850 ;  /* 0x0001685003027836 */ /* 0x000fe20000000000 */
[----:B------:R-:W-:Y:S01]  /*1fd80*/  PLOP3.LUT P0, PT, PT, PT, PT, 0x80, 0x0 ;  /* 0x000000000000781c */ /* 0x000fe20003f0f070 */
[----:B------:R-:W-:Y:S01]  /*1fd90*/  VIADD R0, R0, 0x400 ;  /* 0x0000040000007836 */ /* 0x000fe20000000000 */
[----:B------:R-:W-:Y:S01]  /*1fda0*/  UIADD3.X UR5, URZ, UR39, URZ, UP0, !UPT ;  /* 0x000000273f057290 */ /* 0x000fe200087fe43f */
[----:B------:R-:W-:Y:S01]  /*1fdb0*/  UMOV UR6, 0x0 ;  /* 0x0000000000067882 */ /* 0x000fe20000000000 */
[----:B------:R-:W-:Y:S01]  /*1fdc0*/  UMOV UR7, 0x14f00000 ;  /* 0x14f0000000077882 */ /* 0x000fe20000000000 */
[----:B------:R-:W-:-:S09]  /*1fdd0*/  UMOV UR10, URZ ;  /* 0x0000003f000a7c82 */ /* 0x000fd20008000000 */
.L_x_13814:
        /* <DEDUP_REMOVED lines=10> */
.L_x_13809:
[----:B------:R-:W-:Y:S05]  /*1fe80*/  BSYNC B0 ;  /* 0x0000000000007941 */ /* 0x000fea0003800000 */
.L_x_13808:
[----:B------:R-:W-:-:S05]  /*1fe90*/  VIADD R18, R18, 0x1 ;  /* 0x0000000112127836 */ /* 0x000fca0000000000 */
[----:B------:R-:W-:-:S04]  /*1fea0*/  ISETP.NE.AND P0, PT, R18, 0x2, PT ;  /* 0x000000021200780c */ /* 0x000fc80003f05270 */
[----:B------:R-:W-:Y:S02]  /*1feb0*/  SEL R3, RZ, 0x1, P0 ;  /* 0x00000001ff037807 */ /* 0x000fe40000000000 */
[----:B------:R-:W-:Y:S02]  /*1fec0*/  SEL R18, R18, RZ, P0 ;  /* 0x000000ff12127207 */ /* 0x000fe40000000000 */
[----:B------:R-:W-:-:S07]  /*1fed0*/  LOP3.LUT R28, R28, R3, RZ, 0x3c, !PT ;  /* 0x000000031c1c7212 */ /* 0x000fce00078e3cff */
.L_x_13744:
[----:B------:R-:W-:Y:S05]  /*1fee0*/  BSYNC B7 ;  /* 0x0000000000077941 */ /* 0x000fea0003800000 */
.L_x_13742:
[----:B------:R-:W-:-:S13]  /*1fef0*/  LOP3.LUT P0, RZ, R22, 0x2, RZ, 0xc0, !PT ;  /* 0x0000000216ff7812 */ /* 0x000fda000780c0ff */
[----:B------:R-:W-:Y:S05]  /*1ff00*/  @!P0 BRA `(.L_x_13815) ;  /* 0x0000000000248947 */ /* 0x000fea0003800000 */
[----:B------:R-:W-:Y:S05]  /*1ff10*/  WARPSYNC.ALL ;  /* 0x0000000000007948 */ /* 0x000fea0003800000 */
[----:B------:R-:W0:Y:S08]  /*1ff20*/  S2UR UR5, SR_CgaCtaId ;  /* 0x00000000000579c3 */ /* 0x000e300000008800 */
[----:B------:R-:W-:Y:S06]  /*1ff30*/  BAR.SYNC.DEFER_BLOCKING 0x5, 0x200 ;  /* 0x0148000000007b1d */ /* 0x000fec0000010000 */
[----:B------:R-:W-:-:S02]  /*1ff40*/  UMOV UR4, 0x400 ;  /* 0x0000040000047882 */ /* 0x000fc40000000000 */
[----:B0-----:R-:W-:-:S06]  /*1ff50*/  ULEA UR4, UR5, UR4, 0x18 ;  /* 0x0000000405047291 */ /* 0x001fcc000f8ec03f */
[----:B------:R-:W-:-:S05]  /*1ff60*/  IMAD.U32 R17, RZ, RZ, UR4 ;  /* 0x00000004ff117e24 */ /* 0x000fca000f8e00ff */
[----:B------:R0:W2:Y:S01]  /*1ff70*/  LDS.128 R24, [R17+0x168d0] ;  /* 0x0168d00011187984 */ /* 0x0000a20000000c00 */
[----:B------:R-:W-:Y:S06]  /*1ff80*/  BAR.ARV 0x4, 0x200 ;  /* 0x0108000000007b1d */ /* 0x000fec0000002000 */
[----:B------:R-:W-:Y:S05]  /*1ff90*/  BRA `(.L_x_13816) ;  /* 0x0000000c00d47947 */ /* 0x000fea0003800000 */
.L_x_13815:
[----:B------:R-:W0:Y:S01]  /*1ffa0*/  S2R R0, SR_TID.X ;  /* 0x0000000000007919 */ /* 0x000e220000002100 */
[----:B------:R-:W-:Y:S01]  /*1ffb0*/  UMOV UR4, 0xffffffff ;  /* 0xffffffff00047882 */ /* 0x000fe20000000000 */
[----:B0-----:R-:W-:-:S04]  /*1ffc0*/  LOP3.LUT R8, R0, 0x1f, RZ, 0xc0, !PT ;  /* 0x0000001f00087812 */ /* 0x001fc800078ec0ff */
[----:B------:R-:W-:Y:S01]  /*1ffd0*/  ISETP.NE.AND P0, PT, R8, 0x1f, PT ;  /* 0x0000001f0800780c */ /* 0x000fe20003f05270 */
[----:B------:R-:W-:-:S12]  /*1ffe0*/  BRA.DIV UR4, `(.L_x_13817) ;  /* 0x0000004204647947 */ /* 0x000fd8000b800000 */
[----:B------:R-:W-:Y:S01]  /*1fff0*/  IMAD.IADD R9, R27, 0x1, R8 ;  /* 0x000000011b097824 */ /* 0x000fe200078e0208 */
[----:B------:R-:W-:-:S04]  /*20000*/  ULDC UR4, c[0x0][0xc3c] ;  /* 0x00030f0000047ab9 */ /* 0x000fc80000000800 */
[----:B------:R-:W-:-:S13]  /*20010*/  ISETP.GE.OR P1, PT, R9, UR4, !P0 ;  /* 0x0000000409007c0c */ /* 0x000fda000c726670 */
[----:B------:R-:W0:Y:S08]  /*20020*/  @!P1 LDC.64 R2, c[0x0][0xc80] ;  /* 0x00032000ff029b82 */ /* 0x000e300000000a00 */
[----:B-1----:R-:W1:Y:S01]  /*20030*/  @!P1 LDC.64 R4, c[0x0][0xc78] ;  /* 0x00031e00ff049b82 */ /* 0x002e620000000a00 */
        /* <DEDUP_REMOVED lines=33> */
.L_x_13954:
[----:B------:R-:W-:Y:S02]  /*20250*/  ULDC UR4, c[0x0][0xc38] ;  /* 0x00030e0000047ab9 */ /* 0x000fe40000000800 */
[----:B------:R-:W-:-:S04]  /*20260*/  IMAD.U32 R4, RZ, RZ, UR4 ;  /* 0x00000004ff047e24 */ /* 0x000fc8000f8e00ff */
[----:B-1----:R-:W-:-:S04]  /*20270*/  IMAD R3, R14, R4, RZ ;  /* 0x000000040e037224 */ /* 0x002fc800078e02ff */
[----:B------:R-:W-:-:S05]  /*20280*/  IMAD.IADD R6, R6, 0x1, R3 ;  /* 0x0000000106067824 */ /* 0x000fca00078e0203 */
[----:B------:R-:W-:-:S13]  /*20290*/  ISETP.GT.AND P6, PT, R6, R0, PT ;  /* 0x000000000600720c */ /* 0x000fda0003fc4270 */
[----:B------:R-:W-:Y:S05]  /*202a0*/  @P6 BRA `(.L_x_13818) ;  /* 0x0000000000a46947 */ /* 0x000fea0003800000 */
.L_x_13821:
        /* <DEDUP_REMOVED lines=35> */
.L_x_13962:
[----:B------:R-:W-:Y:S02]  /*204e0*/  ULDC UR4, c[0x0][0xc38] ;  /* 0x00030e0000047ab9 */ /* 0x000fe40000000800 */
[----:B------:R-:W-:-:S05]  /*204f0*/  MOV R4, UR4 ;  /* 0x0000000400047c02 */ /* 0x000fca0008000f00 */
[----:B-1----:R-:W-:-:S04]  /*20500*/  IMAD R3, R14, R4, RZ ;  /* 0x000000040e037224 */ /* 0x002fc800078e02ff */
[----:B------:R-:W-:-:S05]  /*20510*/  IMAD.IADD R6, R3, 0x1, R6 ;  /* 0x0000000103067824 */ /* 0x000fca00078e0206 */
[----:B------:R-:W-:-:S13]  /*20520*/  ISETP.GT.AND P6, PT, R6, R0, PT ;  /* 0x000000000600720c */ /* 0x000fda0003fc4270 */
[----:B------:R-:W-:Y:S05]  /*20530*/  @!P6 BRA `(.L_x_13821) ;  /* 0xfffffffc005ce947 */ /* 0x000fea000383ffff */
.L_x_13818:
        /* <DEDUP_REMOVED lines=10> */
.L_x_13967:
[----:B------:R-:W-:-:S13]  /*205e0*/  ISETP.NE.AND P0, PT, R3, RZ, PT ;  /* 0x000000ff0300720c */ /* 0x000fda0003f05270 */
[----:B------:R-:W-:Y:S05]  /*205f0*/  @!P0 BRA `(.L_x_13823) ;  /* 0x0000000000108947 */ /* 0x000fea0003800000 */
[----:B------:R-:W-:Y:S01]  /*20600*/  UMOV UR4, 0xffffffff ;  /* 0xffffffff00047882 */ /* 0x000fe20000000000 */
[----:B------:R-:W-:Y:S02]  /*20610*/  VIADD R12, R7, 0xffffffff ;  /* 0xffffffff070c7836 */ /* 0x000fe40000000000 */
[----:B------:R-:W-:Y:S05]  /*20620*/  BRA.DIV UR4, `(.L_x_13824) ;  /* 0x0000004604247947 */ /* 0x000fea000b800000 */
[----:B------:R4:W0:Y:S02]  /*20630*/  SHFL.IDX PT, R24, R2, R12, 0x1f ;  /* 0x00001f0c02187589 */ /* 0x00082400000e0000 */
.L_x_13823:
        /* <DEDUP_REMOVED lines=25> */
[----:B------:R-:W-:Y:S01]  /*207d0*/  @!P1 IMAD.IADD R9, R9, 0x1, -R6 ;  /* 0x0000000109099824 */ /* 0x000fe200078e0a06 */
[----:B------:R-:W-:-:S02]  /*207e0*/  @!P1 IADD3 R7, R7, 0x1, RZ ;  /* 0x0000000107079810 */ /* 0x000fc40007ffe0ff */
        /* <DEDUP_REMOVED lines=32> */
.L_x_13825:
[----:B----4-:R-:W0:Y:S02]  /*209f0*/  LDC.64 R2, c[0x0][0xc90] ;  /* 0x00032400ff027b82 */ /* 0x010e240000000a00 */
[----:B0-----:R-:W-:-:S05]  /*20a00*/  IMAD.WIDE R2, R27, 0x4, R2 ;  /* 0x000000041b027825 */ /* 0x001fca00078e0202 */
[----:B------:R0:W2:Y:S02]  /*20a10*/  LDG.E R6, desc[UR40][R2.64] ;  /* 0x0000002802067981 */ /* 0x0000a4000c1e1900 */
[----:B0-----:R-:W-:Y:S01]  /*20a20*/  MOV R2, RZ ;  /* 0x000000ff00027202 */ /* 0x001fe20000000f00 */
        /* <DEDUP_REMOVED lines=53> */
[----:B------:R-:W-:Y:S01]  /*20d80*/  @!P1 LOP3.LUT R3, RZ, R4, RZ, 0x33, !PT ;  /* 0x00000004ff039212 */ /* 0x000fe200078e33ff */
[----:B------:R-:W-:-:S04]  /*20d90*/  IMAD.MOV R4, RZ, RZ, -R4 ;  /* 0x000000ffff047224 */ /* 0x000fc800078e0a04 */
[----:B------:R-:W-:-:S07]  /*20da0*/  IMAD R26, R3, R4, R0 ;  /* 0x00000004031a7224 */ /* 0x000fce00078e0200 */
.L_x_13826:
[----:B------:R-:W-:-:S05]  /*20db0*/  LOP3.LUT R0, RZ, R3, RZ, 0x33, !PT ;  /* 0x00000003ff007212 */ /* 0x000fca00078e33ff */
[----:B------:R-:W-:Y:S01]  /*20dc0*/  IMAD.IADD R25, R25, 0x1, R0 ;  /* 0x0000000119197824 */ /* 0x000fe200078e0200 */
[----:B------:R-:W-:Y:S06]  /*20dd0*/  BRA `(.L_x_13827) ;  /* 0x00000000001c7947 */ /* 0x000fec0003800000 */
.L_x_13819:
[----:B------:R-:W-:Y:S01]  /*20de0*/  UMOV UR4, URZ ;  /* 0x0000003f00047c82 */ /* 0x000fe20008000000 */
[----:B------:R-:W-:Y:S01]  /*20df0*/  UMOV UR5, URZ ;  /* 0x0000003f00057c82 */ /* 0x000fe20008000000 */
[----:B------:R-:W-:Y:S01]  /*20e00*/  ULDC UR6, c[0x0][0xc3c] ;  /* 0x00030f0000067ab9 */ /* 0x000fe20000000800 */
[----:B------:R-:W-:Y:S02]  /*20e10*/  IMAD.MOV.U32 R24, RZ, RZ, R0 ;  /* 0x000000ffff187224 */ /* 0x000fe400078e0000 */
[----:B------:R-:W-:Y:S02]  /*20e20*/  IMAD.U32 R25, RZ, RZ, UR4 ;  /* 0x00000004ff197e24 */ /* 0x000fe4000f8e00ff */
[----:B------:R-:W-:Y:S02]  /*20e30*/  IMAD.U32 R26, RZ, RZ, UR5 ;  /* 0x00000005ff1a7e24 */ /* 0x000fe4000f8e00ff */
[----:B------:R-:W-:-:S07]  /*20e40*/  IMAD.U32 R27, RZ, RZ, UR6 ;  /* 0x00000006ff1b7e24 */ /* 0x000fce000f8e00ff */
.L_x_13827:
        /* <DEDUP_REMOVED lines=10> */
.L_x_13816:
[----:B------:R-:W-:Y:S02]  /*20ef0*/  ULDC UR4, c[0x0][0xc3c] ;  /* 0x00030f0000047ab9 */ /* 0x000fe40000000800 */
[----:B--2---:R-:W-:-:S13]  /*20f00*/  ISETP.GE.AND P0, PT, R27, UR4, PT ;  /* 0x000000041b007c0c */ /* 0x004fda000bf06270 */
[----:B------:R-:W-:Y:S05]  /*20f10*/  @!P0 BRA `(.L_x_13828) ;  /* 0xffffff9800848947 */ /* 0x000fea000383ffff */
[----:B------:R-:W-:Y:S05]  /*20f20*/  BSYNC B8 ;  /* 0x0000000000087941 */ /* 0x000fea0003800000 */
.L_x_13686:
[----:B0-----:R-:W2:Y:S01]  /*20f30*/  LDL.LU R0, [R1+0x34] ;  /* 0x0000340001007983 */ /* 0x001ea20000300800 */
        /* <DEDUP_REMOVED lines=11> */
.L_x_13970:
[----:B------:R-:W-:Y:S05]  /*20ff0*/  BSYNC B0 ;  /* 0x0000000000007941 */ /* 0x000fea0003800000 */
.L_x_13829:
[----:B------:R-:W-:-:S03]  /*21000*/  UMOV UR4, 0xffffffff ;  /* 0xffffffff00047882 */ /* 0x000fc60000000000 */
[----:B------:R-:W-:Y:S05]  /*21010*/  BRA.DIV UR4, `(.L_x_13831) ;  /* 0x0000003a04e47947 */ /* 0x000fea000b800000 */
[----:B0-----:R-:W0:Y:S02]  /*21020*/  S2R R0, SR_TID.X ;  /* 0x0000000000007919 */ /* 0x001e240000002100 */
[----:B0-----:R-:W-:-:S04]  /*21030*/  SHF.R.U32.HI R0, RZ, 0x5, R0 ;  /* 0x00000005ff007819 */ /* 0x001fc80000011600 */
[----:B------:R-:W-:-:S05]  /*21040*/  LOP3.LUT R0, R0, 0x3, RZ, 0xc0, !PT ;  /* 0x0000000300007812 */ /* 0x000fca00078ec0ff */
[----:B------:R0:W1:Y:S02]  /*21050*/  SHFL.IDX PT, R14, R0, RZ, 0x1f ;  /* 0x00001fff000e7589 */ /* 0x00006400000e0000 */
.L_x_13973:
[----:B-1----:R-:W-:-:S13]  /*21060*/  ISETP.NE.AND P0, PT, R14, RZ, PT ;  /* 0x000000ff0e00720c */ /* 0x002fda0003f05270 */
[----:B------:R-:W-:Y:S05]  /*21070*/  @P0 BRA `(.L_x_13474) ;  /* 0x0000000000880947 */ /* 0x000fea0003800000 */
[----:B------:R-:W-:-:S03]  /*21080*/  UMOV UR4, 0xffffffff ;  /* 0xffffffff00047882 */ /* 0x000fc60000000000 */
[----:B------:R-:W-:Y:S05]  /*21090*/  BRA.DIV UR4, `(.L_x_13832) ;  /* 0x0000003a04f87947 */ /* 0x000fea000b800000 */
[----:B------:R-:W-:-:S13]  /*210a0*/  ELECT P6, URZ, PT ;  /* 0x00000000003f782f */ /* 0x000fda00038c0000 */
.L_x_13976:
[----:B------:R-:W-:Y:S05]  /*210b0*/  @!P6 BRA `(.L_x_13474) ;  /* 0x000000000078e947 */ /* 0x000fea0003800000 */
[----:B0-----:R-:W2:Y:S02]  /*210c0*/  LDL.LU R0, [R1+0x54] ;  /* 0x0000540001007983 */ /* 0x001ea40000300800 */
[----:B--2---:R-:W-:-:S04]  /*210d0*/  LOP3.LUT R0, R0, 0x2, RZ, 0xfc, !PT ;  /* 0x0000000200007812 */ /* 0x004fc800078efcff */
[----:B------:R-:W-:-:S13]  /*210e0*/  ISETP.NE.AND P2, PT, R0, 0x3, PT ;  /* 0x000000030000780c */ /* 0x000fda0003f45270 */
[----:B------:R-:W-:Y:S05]  /*210f0*/  @!P2 BRA `(.L_x_13833) ;  /* 0x000000000004a947 */ /* 0x000fea0003800000 */
[----:B------:R-:W-:Y:S01]  /*21100*/  BPT.TRAP 0x1 ;  /* 0x000000040000795c */ /* 0x000fe20000300000 */
.L_x_13833:
        /* <DEDUP_REMOVED lines=12> */
.L_x_13977:
[----:B------:R-:W1:Y:S02]  /*211d0*/  SYNCS.PHASECHK.TRANS64.TRYWAIT P0, [R3+URZ], R0 ;  /* 0x00000000030075a7 */ /* 0x000e64000800017f */
[----:B-1----:R-:W-:Y:S05]  /*211e0*/  @!P0 BRA `(.L_x_13835) ;  /* 0x0000003800d88947 */ /* 0x002fea0003800000 */
.L_x_13978:
[----:B------:R-:W-:Y:S05]  /*211f0*/  @!P2 BRA `(.L_x_13836) ;  /* 0x000000000004a947 */ /* 0x000fea0003800000 */
[----:B------:R-:W-:Y:S01]  /*21200*/  BPT.TRAP 0x1 ;  /* 0x000000040000795c */ /* 0x000fe20000300000 */
.L_x_13836:
[----:B-1----:R-:W-:-:S05]  /*21210*/  IADD3 R3, R9, 0x16860, RZ ;  /* 0x0001686009037810 */ /* 0x002fca0007ffe0ff */
[----:B------:R-:W-:-:S04]  /*21220*/  IMAD R5, R18, 0x8, R3 ;  /* 0x0000000812057824 */ /* 0x000fc800078e0203 */
[----:B------:R-:W1:Y:S02]  /*21230*/  SYNCS.PHASECHK.TRANS64.TRYWAIT P0, [R5+URZ], R2 ;  /* 0x00000002050075a7 */ /* 0x000e64000800017f */
[----:B-1----:R-:W-:Y:S05]  /*21240*/  @!P0 BRA `(.L_x_13837) ;  /* 0x0000003800d48947 */ /* 0x002fea0003800000 */
.L_x_13979:
[----:B------:R-:W-:-:S07]  /*21250*/  IMAD R3, R4, 0x8, R3 ;  /* 0x0000000804037824 */ /* 0x000fce00078e0203 */
.L_x_13838:
[----:B--2---:R2:W4:Y:S02]  /*21260*/  SYNCS.PHASECHK.TRANS64.TRYWAIT P0, [R3+URZ], R0 ;  /* 0x00000000030075a7 */ /* 0x004524000800017f */
[----:B----4-:R-:W-:Y:S05]  /*21270*/  @!P0 NANOSLEEP.SYNCS 0x989680 ;  /* 0x009896800000895d */ /* 0x010fea0003900000 */
[----:B------:R-:W4:Y:S02]  /*21280*/  @!P0 SYNCS.PHASECHK.TRANS64 P0, [R3+URZ], R0 ;  /* 0x00000000030085a7 */ /* 0x000f24000800007f */
[----:B----4-:R-:W-:Y:S05]  /*21290*/  @!P0 BRA `(.L_x_13838) ;  /* 0xfffffffc00f08947 */ /* 0x010fea000383ffff */
.L_x_13474:
[----:B------:R-:W-:Y:S05]  /*212a0*/  BSYNC B9 ;  /* 0x0000000000097941 */ /* 0x000fea0003800000 */
.L_x_13471:
[----:B------:R-:W-:Y:S05]  /*212b0*/  EXIT ;  /* 0x000000000000794d */ /* 0x000fea0003800000 */
.L_x_13502:
[----:B0-----:R0:W1:Y:S02]  /*212c0*/  SYNCS.PHASECHK.TRANS64.TRYWAIT P6, [R78+URZ+0x16890], R90 ;  /* 0x0168905a4e0075a7 */ /* 0x00106400080c017f */
[----:B-1----:R-:W-:Y:S05]  /*212d0*/  @!P6 NANOSLEEP.SYNCS 0x989680 ;  /* 0x009896800000e95d */ /* 0x002fea0003900000 */
[----:B------:R-:W1:Y:S02]  /*212e0*/  @!P6 SYNCS.PHASECHK.TRANS64 P6, [R78+URZ+0x16890], R90 ;  /* 0x0168905a4e00e5a7 */ /* 0x000e6400080c007f */
[----:B-1----:R-:W-:Y:S05]  /*212f0*/  @!P6 BRA `(.L_x_13502) ;  /* 0xfffffffc00f0e947 */ /* 0x002fea000383ffff */
[----:B------:R-:W-:Y:S05]  /*21300*/  BRA `(.L_x_13839) ;  /* 0xfffffe1c00a07947 */ /* 0x000fea000383ffff */
.L_x_13522:
[----:B0-----:R0:W1:Y:S02]  /*21310*/  SYNCS.PHASECHK.TRANS64.TRYWAIT P5, [R78+URZ+0x16890], R90 ;  /* 0x0168905a4e0075a7 */ /* 0x00106400080a017f */
[----:B-1----:R-:W-:Y:S05]  /*21320*/  @!P5 NANOSLEEP.SYNCS 0x989680 ;  /* 0x009896800000d95d */ /* 0x002fea0003900000 */
[----:B------:R-:W1:Y:S02]  /*21330*/  @!P5 SYNCS.PHASECHK.TRANS64 P5, [R78+URZ+0x16890], R90 ;  /* 0x0168905a4e00d5a7 */ /* 0x000e6400080a007f */
[----:B-1----:R-:W-:Y:S05]  /*21340*/  @!P5 BRA `(.L_x_13522) ;  /* 0xfffffffc00f0d947 */ /* 0x002fea000383ffff */
[----:B------:R-:W-:Y:S05]  /*21350*/  BRA `(.L_x_13840) ;  /* 0xfffffe3000207947 */ /* 0x000fea000383ffff */
.L_x_13531:
[----:B0-----:R0:W1:Y:S02]  /*21360*/  SYNCS.PHASECHK.TRANS64.TRYWAIT P4, [R78+URZ+0x16890], R90 ;  /* 0x0168905a4e0075a7 */ /* 0x001064000808017f */
[----:B-1----:R-:W-:Y:S05]  /*21370*/  @!P4 NANOSLEEP.SYNCS 0x989680 ;  /* 0x009896800000c95d */ /* 0x002fea0003900000 */
[----:B------:R-:W1:Y:S02]  /*21380*/  @!P4 SYNCS.PHASECHK.TRANS64 P4, [R78+URZ+0x16890], R90 ;  /* 0x0168905a4e00c5a7 */ /* 0x000e64000808007f */
[----:B-1----:R-:W-:Y:S05]  /*21390*/  @!P4 BRA `(.L_x_13531) ;  /* 0xfffffffc00f0c947 */ /* 0x002fea000383ffff */
[----:B------:R-:W-:Y:S05]  /*213a0*/  BRA `(.L_x_13841) ;  /* 0xfffffe4000487947 */ /* 0x000fea000383ffff */
.L_x_13537:
[----:B--2---:R2:W3:Y:S02]  /*213b0*/  SYNCS.PHASECHK.TRANS64.TRYWAIT P3, [R78+URZ+0x168b0], R90 ;  /* 0x0168b05a4e0075a7 */ /* 0x0044e4000806017f */
[----:B---3--:R-:W-:Y:S05]  /*213c0*/  @!P3 NANOSLEEP.SYNCS 0x989680 ;  /* 0x009896800000b95d */ /* 0x008fea0003900000 */
[----:B------:R-:W3:Y:S02]  /*213d0*/  @!P3 SYNCS.PHASECHK.TRANS64 P3, [R78+URZ+0x168b0], R90 ;  /* 0x0168b05a4e00b5a7 */ /* 0x000ee4000806007f */
[----:B---3--:R-:W-:Y:S05]  /*213e0*/  @!P3 BRA `(.L_x_13537) ;  /* 0xfffffffc00f0b947 */ /* 0x008fea000383ffff */
[----:B------:R-:W-:Y:S05]  /*213f0*/  BRA `(.L_x_13842) ;  /* 0xfffffe4000dc7947 */ /* 0x000fea000383ffff */
.L_x_13555:
        /* <DEDUP_REMOVED lines=13> */
.L_x_13844:
[----:B------:R-:W-:Y:S05]  /*214d0*/  BSYNC B0 ;  /* 0x0000000000007941 */ /* 0x000fea0003800000 */
.L_x_13843:
[----:B------:R0:W-:Y:S01]  /*214e0*/  STL [R1+0x24], R14 ;  /* 0x0000240e01007387 */ /* 0x0001e20000100800 */
[----:B------:R-:W-:Y:S05]  /*214f0*/  BRA `(.L_x_13845) ;  /* 0xfffffe4c00d07947 */ /* 0x000fea000383ffff */
.L_x_13567:
[----:B------:R-:W-:Y:S01]  /*21500*/  BSSY B1, `(.L_x_13846) ;  /* 0x0000008000017945 */ /* 0x000fe20003800000 */
[----:B------:R-:W-:Y:S02]  /*21510*/  IMAD.MOV.U32 R13, RZ, RZ, R6 ;  /* 0x000000ffff0d7224 */ /* 0x000fe400078e0006 */
[----:B------:R-:W-:Y:S02]  /*21520*/  IMAD.MOV.U32 R12, RZ, RZ, RZ ;  /* 0x000000ffff0c7224 */ /* 0x000fe400078e00ff */
[----:B------:R-:W-:Y:S02]  /*21530*/  IMAD.MOV.U32 R11, RZ, RZ, 0x1c1f ;  /* 0x00001c1fff0b7424 */ /* 0x000fe400078e00ff */
[----:B------:R-:W-:-:S07]  /*21540*/  IMAD.MOV.U32 R15, RZ, RZ, -0x1 ;  /* 0xffffffffff0f7424 */ /* 0x000fce00078e00ff */
[----:B0-----:R-:W-:Y:S05]  /*21550*/  WARPSYNC.COLLECTIVE R15, `(.L_x_13847) ;  /* 0x000000000f087348 */ /* 0x001fea0003c00000 */
[----:B0-----:R0:W1:Y:S02]  /*21560*/  SHFL.IDX P6, R14, R13, R12, R11 ;  /* 0x0000000c0d0e7389 */ /* 0x00106400000c000b */
[----:B01----:R-:W-:Y:S01]  /*21570*/  ENDCOLLECTIVE ;  /* 0x000000000000791b */ /* 0x003fe20003800000 */
.L_x_13847:
[----:B------:R-:W-:Y:S05]  /*21580*/  BSYNC B1 ;  /* 0x0000000000017941 */ /* 0x000fea0003800000 */
.L_x_13846:
        /* <DEDUP_REMOVED lines=8> */
.L_x_13848:
[----:B------:R-:W-:Y:S02]  /*21610*/  IMAD.MOV.U32 R13, RZ, RZ, R8 ;  /* 0x000000ffff0d7224 */ /* 0x000fe400078e0008 */
[----:B------:R-:W-:-:S07]  /*21620*/  IMAD.MOV.U32 R0, RZ, RZ, R14 ;  /* 0x000000ffff007224 */ /* 0x000fce00078e000e */
[----:B------:R-:W-:Y:S05]  /*21630*/  WARPSYNC.COLLECTIVE R15, `(.L_x_13849) ;  /* 0x000000000f087348 */ /* 0x000fea0003c00000 */
[----:B------:R0:W1:Y:S02]  /*21640*/  SHFL.IDX P6, R14, R13, R12, R11 ;  /* 0x0000000c0d0e7389 */ /* 0x00006400000c000b */
[----:B01----:R-:W-:Y:S01]  /*21650*/  ENDCOLLECTIVE ;  /* 0x000000000000791b */ /* 0x003fe20003800000 */
.L_x_13849:
[----:B------:R-:W-:Y:S02]  /*21660*/  IMAD.MOV.U32 R13, RZ, RZ, R7 ;  /* 0x000000ffff0d7224 */ /* 0x000fe400078e0007 */
[----:B------:R-:W-:-:S07]  /*21670*/  IMAD.MOV.U32 R5, RZ, RZ, R14 ;  /* 0x000000ffff057224 */ /* 0x000fce00078e000e */
[----:B------:R-:W-:Y:S05]  /*21680*/  WARPSYNC.COLLECTIVE R15, `(.L_x_13850) ;  /* 0x000000000f087348 */ /* 0x000fea0003c00000 */
[----:B------:R0:W1:Y:S02]  /*21690*/  SHFL.IDX P6, R14, R13, R12, R11 ;  /* 0x0000000c0d0e7389 */ /* 0x00006400000c000b */
[----:B01----:R-:W-:Y:S01]  /*216a0*/  ENDCOLLECTIVE ;  /* 0x000000000000791b */ /* 0x003fe20003800000 */
.L_x_13850:
[----:B------:R-:W-:Y:S05]  /*216b0*/  BRA `(.L_x_13851) ;  /* 0xfffffe54005c7947 */ /* 0x000fea000383ffff */
.L_x_13570:
[----:B------:R-:W-:Y:S01]  /*216c0*/  BSSY B1, `(.L_x_13852) ;  /* 0x0000008000017945 */ /* 0x000fe20003800000 */
[----:B------:R-:W-:Y:S02]  /*216d0*/  IMAD.MOV.U32 R13, RZ, RZ, R6 ;  /* 0x000000ffff0d7224 */ /* 0x000fe400078e0006 */
[----:B------:R-:W-:Y:S02]  /*216e0*/  IMAD.MOV.U32 R12, RZ, RZ, 0x1 ;  /* 0x00000001ff0c7424 */ /* 0x000fe400078e00ff */
[----:B------:R-:W-:Y:S02]  /*216f0*/  IMAD.MOV.U32 R11, RZ, RZ, 0x1c1f ;  /* 0x00001c1fff0b7424 */ /* 0x000fe400078e00ff */
[----:B------:R-:W-:-:S07]  /*21700*/  IMAD.MOV.U32 R15, RZ, RZ, -0x1 ;  /* 0xffffffffff0f7424 */ /* 0x000fce00078e00ff */
[----:B-1----:R-:W-:Y:S05]  /*21710*/  WARPSYNC.COLLECTIVE R15, `(.L_x_13853) ;  /* 0x000000000f087348 */ /* 0x002fea0003c00000 */
[----:B------:R0:W2:Y:S02]  /*21720*/  SHFL.IDX P6, R14, R13, R12, R11 ;  /* 0x0000000c0d0e7389 */ /* 0x0000a400000c000b */
[----:B012---:R-:W-:Y:S01]  /*21730*/  ENDCOLLECTIVE ;  /* 0x000000000000791b */ /* 0x007fe20003800000 */
.L_x_13853:
[----:B------:R-:W-:Y:S05]  /*21740*/  BSYNC B1 ;  /* 0x0000000000017941 */ /* 0x000fea0003800000 */
.L_x_13852:
        /* <DEDUP_REMOVED lines=8> */
.L_x_13854:
[----:B------:R-:W-:Y:S02]  /*217d0*/  IMAD.MOV.U32 R13, RZ, RZ, R8 ;  /* 0x000000ffff0d7224 */ /* 0x000fe400078e0008 */
[----:B------:R-:W-:-:S07]  /*217e0*/  IMAD.MOV.U32 R0, RZ, RZ, R14 ;  /* 0x000000ffff007224 */ /* 0x000fce00078e000e */
[----:B------:R-:W-:Y:S05]  /*217f0*/  WARPSYNC.COLLECTIVE R15, `(.L_x_13855) ;  /* 0x000000000f087348 */ /* 0x000fea0003c00000 */
[----:B------:R0:W1:Y:S02]  /*21800*/  SHFL.IDX P6, R14, R13, R12, R11 ;  /* 0x0000000c0d0e7389 */ /* 0x00006400000c000b */
[----:B01----:R-:W-:Y:S01]  /*21810*/  ENDCOLLECTIVE ;  /* 0x000000000000791b */ /* 0x003fe20003800000 */
.L_x_13855:
[----:B------:R-:W-:Y:S02]  /*21820*/  IMAD.MOV.U32 R13, RZ, RZ, R7 ;  /* 0x000000ffff0d7224 */ /* 0x000fe400078e0007 */
[----:B------:R-:W-:-:S07]  /*21830*/  IMAD.MOV.U32 R5, RZ, RZ, R14 ;  /* 0x000000ffff057224 */ /* 0x000fce00078e000e */
[----:B------:R-:W-:Y:S05]  /*21840*/  WARPSYNC.COLLECTIVE R15, `(.L_x_13856) ;  /* 0x000000000f087348 */ /* 0x000fea0003c00000 */
[----:B------:R0:W1:Y:S02]  /*21850*/  SHFL.IDX P6, R14, R13, R12, R11 ;  /* 0x0000000c0d0e7389 */ /* 0x00006400000c000b */
[----:B01----:R-:W-:Y:S01]  /*21860*/  ENDCOLLECTIVE ;  /* 0x000000000000791b */ /* 0x003fe20003800000 */
.L_x_13856:
[----:B------:R-:W-:Y:S05]  /*21870*/  BRA `(.L_x_13857) ;  /* 0xfffffe5400c87947 */ /* 0x000fea000383ffff */
.L_x_13574:
[----:B0-----:R0:W1:Y:S02]  /*21880*/  SYNCS.PHASECHK.TRANS64.TRYWAIT P0, [R2+URZ+0x16800], R37 ;  /* 0x01680025020075a7 */ /* 0x001064000800017f */
[----:B-1----:R-:W-:Y:S05]  /*21890*/  @!P0 NANOSLEEP.SYNCS 0x989680 ;  /* 0x009896800000895d */ /* 0x002fea0003900000 */
[----:B------:R-:W1:Y:S02]  /*218a0*/  @!P0 SYNCS.PHASECHK.TRANS64 P0, [R2+URZ+0x16800], R37 ;  /* 0x01680025020085a7 */ /* 0x000e64000800007f */
[----:B-1----:R-:W-:Y:S05]  /*218b0*/  @!P0 BRA `(.L_x_13574) ;  /* 0xfffffffc00f08947 */ /* 0x002fea000383ffff */
[----:B------:R-:W-:Y:S05]  /*218c0*/  BRA `(.L_x_13858) ;  /* 0xfffffe5800d07947 */ /* 0x000fea000383ffff */
.L_x_13582:
[----:B------:R-:W1:Y:S01]  /*218d0*/  LDC R41, c[0x0][0x3f4] ;  /* 0x0000fd00ff297b82 */ /* 0x000e620000000800 */
[----:B------:R-:W-:Y:S01]  /*218e0*/  BSSY B1, `(.L_x_13859) ;  /* 0x0000008000017945 */ /* 0x000fe20003800000 */
[----:B------:R-:W-:Y:S02]  /*218f0*/  IMAD.MOV.U32 R13, RZ, RZ, R26 ;  /* 0x000000ffff0d7224 */ /* 0x000fe400078e001a */
[----:B------:R-:W-:Y:S02]  /*21900*/  IMAD.MOV.U32 R12, RZ, RZ, RZ ;  /* 0x000000ffff0c7224 */ /* 0x000fe400078e00ff */
[----:B------:R-:W-:Y:S02]  /*21910*/  IMAD.MOV.U32 R11, RZ, RZ, 0x1c1f ;  /* 0x00001c1fff0b7424 */ /* 0x000fe400078e00ff */
[----:B------:R-:W-:-:S07]  /*21920*/  IMAD.MOV.U32 R15, RZ, RZ, -0x1 ;  /* 0xffffffffff0f7424 */ /* 0x000fce00078e00ff */
[----:B01----:R-:W-:Y:S05]  /*21930*/  WARPSYNC.COLLECTIVE R15, `(.L_x_13860) ;  /* 0x000000000f087348 */ /* 0x003fea0003c00000 */
[----:B0-----:R0:W2:Y:S02]  /*21940*/  SHFL.IDX P6, R14, R13, R12, R11 ;  /* 0x0000000c0d0e7389 */ /* 0x0010a400000c000b */
[----:B012---:R-:W-:Y:S01]  /*21950*/  ENDCOLLECTIVE ;  /* 0x000000000000791b */ /* 0x007fe20003800000 */
.L_x_13860:
[----:B------:R-:W-:Y:S05]  /*21960*/  BSYNC B1 ;  /* 0x0000000000017941 */ /* 0x000fea0003800000 */
.L_x_13859:
[----:B------:R0:W5:Y:S01]  /*21970*/  LDL R8, [R1+0x8] ;  /* 0x0000080001087983 */ /* 0x0001620000100800 */
[----:B------:R-:W-:Y:S01]  /*21980*/  IMAD.MOV.U32 R13, RZ, RZ, R25 ;  /* 0x000000ffff0d7224 */ /* 0x000fe200078e0019 */
[----:B------:R-:W-:Y:S01]  /*21990*/  MOV R15, 0xffffffff ;  /* 0xffffffff000f7802 */ /* 0x000fe20000000f00 */
[----:B------:R-:W-:Y:S01]  /*219a0*/  IMAD.MOV.U32 R12, RZ, RZ, RZ ;  /* 0x000000ffff0c7224 */ /* 0x000fe200078e00ff */
[----:B------:R-:W-:Y:S01]  /*219b0*/  ISETP.GE.AND P0, PT, R18, R41, PT ;  /* 0x000000291200720c */ /* 0x000fe20003f06270 */
[----:B------:R-:W-:Y:S02]  /*219c0*/  IMAD.MOV.U32 R11, RZ, RZ, 0x1c1f ;  /* 0x00001c1fff0b7424 */ /* 0x000fe400078e00ff */
[----:B------:R-:W-:-:S10]  /*219d0*/  IMAD.MOV.U32 R0, RZ, RZ, R14 ;  /* 0x000000ffff007224 */ /* 0x000fd400078e000e */
[----:B0----5:R-:W-:Y:S05]  /*219e0*/  WARPSYNC.COLLECTIVE R15, `(.L_x_13861) ;  /* 0x000000000f087348 */ /* 0x021fea0003c00000 */
[----:B------:R1:W2:Y:S02]  /*219f0*/  SHFL.IDX P6, R14, R13, R12, R11 ;  /* 0x0000000c0d0e7389 */ /* 0x0002a400000c000b */
[----:B012--5:R-:W-:Y:S01]  /*21a00*/  ENDCOLLECTIVE ;  /* 0x000000000000791b */ /* 0x027fe20003800000 */
.L_x_13861:
[----:B------:R-:W-:Y:S02]  /*21a10*/  IMAD.MOV.U32 R13, RZ, RZ, R24 ;  /* 0x000000ffff0d7224 */ /* 0x000fe400078e0018 */
[----:B------:R-:W-:-:S07]  /*21a20*/  IMAD.MOV.U32 R3, RZ, RZ, R14 ;  /* 0x000000ffff037224 */ /* 0x000fce00078e000e */
[----:B------:R-:W-:Y:S05]  /*21a30*/  WARPSYNC.COLLECTIVE R15, `(.L_x_13862) ;  /* 0x000000000f087348 */ /* 0x000fea0003c00000 */
[----:B------:R0:W1:Y:S02]  /*21a40*/  SHFL.IDX P6, R14, R13, R12, R11 ;  /* 0x0000000c0d0e7389 */ /* 0x00006400000c000b */
[----:B01----:R-:W-:Y:S01]  /*21a50*/  ENDCOLLECTIVE ;  /* 0x000000000000791b */ /* 0x003fe20003800000 */
.L_x_13862:
[----:B------:R-:W-:Y:S02]  /*21a60*/  IMAD.MOV.U32 R13, RZ, RZ, R27 ;  /* 0x000000ffff0d7224 */ /* 0x000fe400078e001b */
[----:B------:R-:W-:-:S07]  /*21a70*/  IMAD.MOV.U32 R4, RZ, RZ, R14 ;  /* 0x000000ffff047224 */ /* 0x000fce00078e000e */
[----:B------:R-:W-:Y:S05]  /*21a80*/  WARPSYNC.COLLECTIVE R15, `(.L_x_13863) ;  /* 0x000000000f087348 */ /* 0x000fea0003c00000 */
[----:B------:R0:W1:Y:S02]  /*21a90*/  SHFL.IDX P6, R14, R13, R12, R11 ;  /* 0x0000000c0d0e7389 */ /* 0x00006400000c000b */
[----:B01----:R-:W-:Y:S01]  /*21aa0*/  ENDCOLLECTIVE ;  /* 0x000000000000791b */ /* 0x003fe20003800000 */
.L_x_13863:
[----:B------:R-:W-:-:S05]  /*21ab0*/  IMAD R32, R8, R32, RZ ;  /* 0x0000002008207224 */ /* 0x000fca00078e02ff */
[----:B------:R-:W-:-:S13]  /*21ac0*/  ISETP.GE.OR P1, PT, R39, R32, P0 ;  /* 0x000000202700720c */ /* 0x000fda0000726670 */
[C---:B------:R-:W-:Y:S01]  /*21ad0*/  @!P1 IMAD.SHL.U32 R5, R18.reuse, 0x2, RZ ;  /* 0x0000000212059824 */ /* 0x040fe200078e00ff */
[----:B------:R-:W-:-:S04]  /*21ae0*/  @!P1 SHF.L.U64.HI R21, R18, 0x1, R43 ;  /* 0x0000000112159819 */ /* 0x000fc8000001022b */
[----:B------:R-:W-:-:S05]  /*21af0*/  @!P1 IADD3 R6, P2, R3, R5, RZ ;  /* 0x0000000503069210 */ /* 0x000fca0007f5e0ff */
[----:B------:R-:W-:-:S05]  /*21b00*/  @!P1 IMAD.X R7, R0, 0x1, R21, P2 ;  /* 0x0000000100079824 */ /* 0x000fca00010e0615 */
[----:B------:R-:W2:Y:S01]  /*21b10*/  @!P1 LD.E.128 R8, desc[UR40][R6.64] ;  /* 0x0000002806089980 */ /* 0x000ea2000c101d00 */
[----:B------:R-:W-:-:S05]  /*21b20*/  @!P1 IADD3 R14, P2, R14, R5, RZ ;  /* 0x000000050e0e9210 */ /* 0x000fca0007f5e0ff */
[----:B------:R-:W-:-:S04]  /*21b30*/  @!P1 IMAD.X R3, R4, 0x1, R21, P2 ;  /* 0x0000000104039824 */ /* 0x000fc800010e0615 */
[----:B------:R-:W-:-:S05]  /*21b40*/  @!P1 IMAD.MOV.U32 R15, RZ, RZ, R3 ;  /* 0x000000ffff0f9224 */ /* 0x000fca00078e0003 */
[----:B------:R0:W5:Y:S01]  /*21b50*/  @!P1 LD.E.128 R4, desc[UR40][R14.64] ;  /* 0x000000280e049980 */ /* 0x000162000c101d00 */
[----:B------:R-:W-:Y:S01]  /*21b60*/  CS2R R36, SRZ ;  /* 0x0000000000247805 */ /* 0x000fe2000001ff00 */
[----:B------:R-:W-:Y:S01]  /*21b70*/  IMAD.MOV.U32 R13, RZ, RZ, R26 ;  /* 0x000000ffff0d7224 */ /* 0x000fe200078e001a */
[----:B------:R-:W-:Y:S01]  /*21b80*/  CS2R R34, SRZ ;  /* 0x0000000000227805 */ /* 0x000fe2000001ff00 */
[----:B------:R-:W-:Y:S01]  /*21b90*/  IMAD.MOV.U32 R12, RZ, RZ, 0x1 ;  /* 0x00000001ff0c7424 */ /* 0x000fe200078e00ff */
[----:B------:R-:W-:Y:S02]  /*21ba0*/  CS2R R30, SRZ ;  /* 0x00000000001e7805 */ /* 0x000fe4000001ff00 */
[----:B------:R-:W-:Y:S01]  /*21bb0*/  CS2R R20, SRZ ;  /* 0x0000000000147805 */ /* 0x000fe2000001ff00 */
[----:B0-----:R-:W-:Y:S01]  /*21bc0*/  IMAD.MOV.U32 R15, RZ, RZ, -0x1 ;  /* 0xffffffffff0f7424 */ /* 0x001fe200078e00ff */
[----:B--2---:R-:W-:Y:S01]  /*21bd0*/  @!P1 MOV R37, R11 ;  /* 0x0000000b00259202 */ /* 0x004fe20000000f00 */
[----:B------:R-:W-:-:S02]  /*21be0*/  IMAD.MOV.U32 R11, RZ, RZ, 0x1c1f ;  /* 0x00001c1fff0b7424 */ /* 0x000fc400078e00ff */
[----:B------:R-:W-:Y:S02]  /*21bf0*/  @!P1 IMAD.MOV.U32 R34, RZ, RZ, R8 ;  /* 0x000000ffff229224 */ /* 0x000fe400078e0008 */
[----:B------:R-:W-:-:S07]  /*21c00*/  @!P1 IMAD.MOV.U32 R35, RZ, RZ, R9 ;  /* 0x000000ffff239224 */ /* 0x000fce00078e0009 */
[----:B-----5:R-:W-:Y:S05]  /*21c10*/  WARPSYNC.COLLECTIVE R15, `(.L_x_13864) ;  /* 0x000000000f087348 */ /* 0x020fea0003c00000 */
[----:B------:R0:W1:Y:S02]  /*21c20*/  SHFL.IDX P6, R14, R13, R12, R11 ;  /* 0x0000000c0d0e7389 */ /* 0x00006400000c000b */
[----:B01---5:R-:W-:Y:S01]  /*21c30*/  ENDCOLLECTIVE ;  /* 0x000000000000791b */ /* 0x023fe20003800000 */
.L_x_13864:
[----:B------:R-:W-:Y:S02]  /*21c40*/  IMAD.MOV.U32 R0, RZ, RZ, R34 ;  /* 0x000000ffff007224 */ /* 0x000fe400078e0022 */
[----:B------:R-:W-:Y:S02]  /*21c50*/  IMAD.MOV.U32 R3, RZ, RZ, R35 ;  /* 0x000000ffff037224 */ /* 0x000fe400078e0023 */
[----:B------:R-:W-:Y:S01]  /*21c60*/  @!P1 IMAD.MOV.U32 R36, RZ, RZ, R10 ;  /* 0x000000ffff249224 */ /* 0x000fe200078e000a */
[----:B------:R-:W-:Y:S01]  /*21c70*/  PRMT R42, R0, 0x7610, R42 ;  /* 0x00007610002a7816 */ /* 0x000fe2000000002a */
[----:B------:R-:W-:Y:S01]  /*21c80*/  IMAD.MOV.U32 R9, RZ, RZ, R37 ;  /* 0x000000ffff097224 */ /* 0x000fe200078e0025 */
[----:B------:R-:W-:Y:S01]  /*21c90*/  PRMT R45, R45, 0x5410, R3 ;  /* 0x000054102d2d7816 */ /* 0x000fe20000000003 */
[----:B------:R-:W-:Y:S01]  /*21ca0*/  @!P1 IMAD.MOV.U32 R30, RZ, RZ, R4 ;  /* 0x000000ffff1e9224 */ /* 0x000fe200078e0004 */
[----:B------:R-:W-:Y:S01]  /*21cb0*/  @!P1 MOV R31, R5 ;  /* 0x00000005001f9202 */ /* 0x000fe20000000f00 */
[----:B------:R-:W-:-:S02]  /*21cc0*/  @!P1 IMAD.MOV.U32 R20, RZ, RZ, R6 ;  /* 0x000000ffff149224 */ /* 0x000fc400078e0006 */
[----:B------:R-:W-:Y:S02]  /*21cd0*/  @!P1 IMAD.MOV.U32 R21, RZ, RZ, R7 ;  /* 0x000000ffff159224 */ /* 0x000fe400078e0007 */
[----:B------:R-:W-:Y:S02]  /*21ce0*/  IMAD.MOV.U32 R13, RZ, RZ, R25 ;  /* 0x000000ffff0d7224 */ /* 0x000fe400078e0019 */
[----:B------:R-:W-:Y:S02]  /*21cf0*/  IMAD.MOV.U32 R4, RZ, RZ, R30 ;  /* 0x000000ffff047224 */ /* 0x000fe400078e001e */
        /* <DEDUP_REMOVED lines=9> */
.L_x_13865:
[----:B------:R-:W-:Y:S01]  /*21d90*/  IMAD.MOV.U32 R7, RZ, RZ, R21 ;  /* 0x000000ffff077224 */ /* 0x000fe200078e0015 */
[----:B------:R-:W-:Y:S02]  /*21da0*/  PRMT R33, R8, 0x5410, R9 ;  /* 0x0000541008217816 */ /* 0x000fe40000000009 */
[----:B------:R-:W-:Y:S02]  /*21db0*/  CS2R R4, SRZ ;  /* 0x0000000000047805 */ /* 0x000fe4000001ff00 */
[----:B------:R-:W-:Y:S01]  /*21dc0*/  PRMT R42, R42, 0x5410, R7 ;  /* 0x000054102a2a7816 */ /* 0x000fe20000000007 */
[----:B------:R-:W-:Y:S02]  /*21dd0*/  IMAD.MOV.U32 R13, RZ, RZ, R24 ;  /* 0x000000ffff0d7224 */ /* 0x000fe400078e0018 */
[----:B------:R-:W-:-:S07]  /*21de0*/  IMAD.MOV.U32 R3, RZ, RZ, R14 ;  /* 0x000000ffff037224 */ /* 0x000fce00078e000e */
[----:B------:R-:W-:Y:S05]  /*21df0*/  WARPSYNC.COLLECTIVE R15, `(.L_x_13866) ;  /* 0x000000000f087348 */ /* 0x000fea0003c00000 */
[----:B------:R0:W1:Y:S02]  /*21e00*/  SHFL.IDX P6, R14, R13, R12, R11 ;  /* 0x0000000c0d0e7389 */ /* 0x00006400000c000b */
[----:B01----:R-:W-:Y:S01]  /*21e10*/  ENDCOLLECTIVE ;  /* 0x000000000000791b */ /* 0x003fe20003800000 */
.L_x_13866:
[----:B------:R-:W-:Y:S02]  /*21e20*/  IMAD.MOV.U32 R13, RZ, RZ, R27 ;  /* 0x000000ffff0d7224 */ /* 0x000fe400078e001b */
[----:B------:R-:W-:-:S07]  /*21e30*/  IMAD.MOV.U32 R24, RZ, RZ, R14 ;  /* 0x000000ffff187224 */ /* 0x000fce00078e000e */
[----:B------:R-:W-:Y:S05]  /*21e40*/  WARPSYNC.COLLECTIVE R15, `(.L_x_13867) ;  /* 0x000000000f087348 */ /* 0x000fea0003c00000 */
[----:B------:R0:W1:Y:S02]  /*21e50*/  SHFL.IDX P6, R14, R13, R12, R11 ;  /* 0x0000000c0d0e7389 */ /* 0x00006400000c000b */
[----:B01----:R-:W-:Y:S01]  /*21e60*/  ENDCOLLECTIVE ;  /* 0x000000000000791b */ /* 0x003fe20003800000 */
.L_x_13867:
[----:B------:R-:W-:Y:S05]  /*21e70*/  BRA `(.L_x_13868) ;  /* 0xfffffe6400c07947 */ /* 0x000fea000383ffff */
.L_x_13586:
[----:B0-----:R0:W1:Y:S02]  /*21e80*/  SYNCS.PHASECHK.TRANS64.TRYWAIT P1, [R2+URZ+0x16800], R13 ;  /* 0x0168000d020075a7 */ /* 0x001064000802017f */
[----:B-1----:R-:W-:Y:S05]  /*21e90*/  @!P1 NANOSLEEP.SYNCS 0x989680 ;  /* 0x009896800000995d */ /* 0x002fea0003900000 */
[----:B------:R-:W1:Y:S02]  /*21ea0*/  @!P1 SYNCS.PHASECHK.TRANS64 P1, [R2+URZ+0x16800], R13 ;  /* 0x0168000d020095a7 */ /* 0x000e64000802007f */
[----:B-1----:R-:W-:Y:S05]  /*21eb0*/  @!P1 BRA `(.L_x_13586) ;  /* 0xfffffffc00f09947 */ /* 0x002fea000383ffff */
[----:B------:R-:W-:Y:S05]  /*21ec0*/  BRA `(.L_x_13869) ;  /* 0xfffffe6800607947 */ /* 0x000fea000383ffff */
.L_x_13592:
[----:B--2---:R2:W3:Y:S02]  /*21ed0*/  SYNCS.PHASECHK.TRANS64.TRYWAIT P2, [R0+URZ+0x16830], R3 ;  /* 0x01683003000075a7 */ /* 0x0044e4000804017f */
[----:B---3--:R-:W-:Y:S05]  /*21ee0*/  @!P2 NANOSLEEP.SYNCS 0x989680 ;  /* 0x009896800000a95d */ /* 0x008fea0003900000 */
[----:B------:R-:W3:Y:S02]  /*21ef0*/  @!P2 SYNCS.PHASECHK.TRANS64 P2, [R0+URZ+0x16830], R3 ;  /* 0x016830030000a5a7 */ /* 0x000ee4000804007f */
[----:B---3--:R-:W-:Y:S05]  /*21f00*/  @!P2 BRA `(.L_x_13592) ;  /* 0xfffffffc00f0a947 */ /* 0x008fea000383ffff */
[----:B------:R-:W-:Y:S05]  /*21f10*/  BRA `(.L_x_13591) ;  /* 0xfffffe7400e07947 */ /* 0x000fea000383ffff */
.L_x_13610:
[----:B-1----:R1:W2:Y:S02]  /*21f20*/  SYNCS.PHASECHK.TRANS64.TRYWAIT P5, [R9+URZ+0x16830], R8 ;  /* 0x01683008090075a7 */ /* 0x0022a400080a017f */
[----:B--2---:R-:W-:Y:S05]  /*21f30*/  @!P5 NANOSLEEP.SYNCS 0x989680 ;  /* 0x009896800000d95d */ /* 0x004fea0003900000 */
[----:B------:R-:W2:Y:S02]  /*21f40*/  @!P5 SYNCS.PHASECHK.TRANS64 P5, [R9+URZ+0x16830], R8 ;  /* 0x016830080900d5a7 */ /* 0x000ea400080a007f */
[----:B--2---:R-:W-:Y:S05]  /*21f50*/  @!P5 BRA `(.L_x_13610) ;  /* 0xfffffffc00f0d947 */ /* 0x004fea000383ffff */
[----:B------:R-:W-:Y:S05]  /*21f60*/  BRA `(.L_x_13609) ;  /* 0xfffffeb000947947 */ /* 0x000fea000383ffff */
.L_x_13614:
[----:B-1----:R1:W2:Y:S02]  /*21f70*/  SYNCS.PHASECHK.TRANS64.TRYWAIT P4, [R9+URZ+0x16850], R8 ;  /* 0x01685008090075a7 */ /* 0x0022a4000808017f */
[----:B--2---:R-:W-:Y:S05]  /*21f80*/  @!P4 NANOSLEEP.SYNCS 0x989680 ;  /* 0x009896800000c95d */ /* 0x004fea0003900000 */
[----:B------:R-:W2:Y:S02]  /*21f90*/  @!P4 SYNCS.PHASECHK.TRANS64 P4, [R9+URZ+0x16850], R8 ;  /* 0x016850080900c5a7 */ /* 0x000ea4000808007f */
[----:B--2---:R-:W-:Y:S05]  /*21fa0*/  @!P4 BRA `(.L_x_13614) ;  /* 0xfffffffc00f0c947 */ /* 0x004fea000383ffff */
[----:B------:R-:W-:Y:S05]  /*21fb0*/  BRA `(.L_x_13611) ;  /* 0xfffffeb400587947 */ /* 0x000fea000383ffff */
.L_x_13633:
[----:B-1----:R1:W2:Y:S02]  /*21fc0*/  SYNCS.PHASECHK.TRANS64.TRYWAIT P3, [R5+URZ+0x16830], R14 ;  /* 0x0168300e050075a7 */ /* 0x0022a4000806017f */
[----:B--2---:R-:W-:Y:S05]  /*21fd0*/  @!P3 NANOSLEEP.SYNCS 0x989680 ;  /* 0x009896800000b95d */ /* 0x004fea0003900000 */
[----:B------:R-:W2:Y:S02]  /*21fe0*/  @!P3 SYNCS.PHASECHK.TRANS64 P3, [R5+URZ+0x16830], R14 ;  /* 0x0168300e0500b5a7 */ /* 0x000ea4000806007f */
[----:B--2---:R-:W-:Y:S05]  /*21ff0*/  @!P3 BRA `(.L_x_13633) ;  /* 0xfffffffc00f0b947 */ /* 0x004fea000383ffff */
[----:B------:R-:W-:Y:S05]  /*22000*/  BRA `(.L_x_13632) ;  /* 0xfffffeec00107947 */ /* 0x000fea000383ffff */
.L_x_13637:
[----:B-1----:R1:W2:Y:S02]  /*22010*/  SYNCS.PHASECHK.TRANS64.TRYWAIT P2, [R8+URZ+0x16850], R5 ;  /* 0x01685005080075a7 */ /* 0x0022a4000804017f */
[----:B--2---:R-:W-:Y:S05]  /*22020*/  @!P2 NANOSLEEP.SYNCS 0x989680 ;  /* 0x009896800000a95d */ /* 0x004fea0003900000 */
[----:B------:R-:W2:Y:S02]  /*22030*/  @!P2 SYNCS.PHASECHK.TRANS64 P2, [R8+URZ+0x16850], R5 ;  /* 0x016850050800a5a7 */ /* 0x000ea4000804007f */
[----:B--2---:R-:W-:Y:S05]  /*22040*/  @!P2 BRA `(.L_x_13637) ;  /* 0xfffffffc00f0a947 */ /* 0x004fea000383ffff */
[----:B------:R-:W-:Y:S05]  /*22050*/  BRA `(.L_x_13634) ;  /* 0xfffffeec00d47947 */ /* 0x000fea000383ffff */
.L_x_13644:
[----:B-1----:R1:W2:Y:S02]  /*22060*/  SYNCS.PHASECHK.TRANS64.TRYWAIT P3, [R5+URZ+0x16830], R12 ;  /* 0x0168300c050075a7 */ /* 0x0022a4000806017f */
[----:B--2---:R-:W-:Y:S05]  /*22070*/  @!P3 NANOSLEEP.SYNCS 0x989680 ;  /* 0x009896800000b95d */ /* 0x004fea0003900000 */
[----:B------:R-:W2:Y:S02]  /*22080*/  @!P3 SYNCS.PHASECHK.TRANS64 P3, [R5+URZ+0x16830], R12 ;  /* 0x0168300c0500b5a7 */ /* 0x000ea4000806007f */
[----:B--2---:R-:W-:Y:S05]  /*22090*/  @!P3 BRA `(.L_x_13644) ;  /* 0xfffffffc00f0b947 */ /* 0x004fea000383ffff */
[----:B------:R-:W-:Y:S05]  /*220a0*/  BRA `(.L_x_13643) ;  /* 0xffffff1000f47947 */ /* 0x000fea000383ffff */
.L_x_13648:
[----:B-1----:R1:W2:Y:S02]  /*220b0*/  SYNCS.PHASECHK.TRANS64.TRYWAIT P2, [R8+URZ+0x16850], R5 ;  /* 0x01685005080075a7 */ /* 0x0022a4000804017f */
[----:B--2---:R-:W-:Y:S05]  /*220c0*/  @!P2 NANOSLEEP.SYNCS 0x989680 ;  /* 0x009896800000a95d */ /* 0x004fea0003900000 */
[----:B------:R-:W2:Y:S02]  /*220d0*/  @!P2 SYNCS.PHASECHK.TRANS64 P2, [R8+URZ+0x16850], R5 ;  /* 0x016850050800a5a7 */ /* 0x000ea4000804007f */
[----:B--2---:R-:W-:Y:S05]  /*220e0*/  @!P2 BRA `(.L_x_13648) ;  /* 0xfffffffc00f0a947 */ /* 0x004fea000383ffff */
[----:B------:R-:W-:Y:S05]  /*220f0*/  BRA `(.L_x_13645) ;  /* 0xffffff1400b87947 */ /* 0x000fea000383ffff */
.L_x_13661:
[----:B-1----:R1:W2:Y:S02]  /*22100*/  SYNCS.PHASECHK.TRANS64.TRYWAIT P0, [R11+URZ+0x16850], R0 ;  /* 0x016850000b0075a7 */ /* 0x0022a4000800017f */
[----:B--2---:R-:W-:Y:S05]  /*22110*/  @!P0 NANOSLEEP.SYNCS 0x989680 ;  /* 0x009896800000895d */ /* 0x004fea0003900000 */
[----:B------:R-:W2:Y:S02]  /*22120*/  @!P0 SYNCS.PHASECHK.TRANS64 P0, [R11+URZ+0x16850], R0 ;  /* 0x016850000b0085a7 */ /* 0x000ea4000800007f */
[----:B--2---:R-:W-:Y:S05]  /*22130*/  @!P0 BRA `(.L_x_13661) ;  /* 0xfffffffc00f08947 */ /* 0x004fea000383ffff */
[----:B------:R-:W-:Y:S05]  /*22140*/  BRA `(.L_x_13660) ;  /* 0xffffff4800907947 */ /* 0x000fea000383ffff */
.L_x_13666:
[----:B------:R-:W-:Y:S02]  /*22150*/  IMAD.MOV.U32 R13, RZ, RZ, R41 ;  /* 0x000000ffff0d7224 */ /* 0x000fe400078e0029 */
[----:B------:R-:W-:Y:S02]  /*22160*/  IMAD.MOV.U32 R12, RZ, RZ, RZ ;  /* 0x000000ffff0c7224 */ /* 0x000fe400078e00ff */
[----:B------:R-:W-:Y:S02]  /*22170*/  IMAD.MOV.U32 R11, RZ, RZ, 0x181f ;  /* 0x0000181fff0b7424 */ /* 0x000fe400078e00ff */
[----:B------:R-:W-:Y:S02]  /*22180*/  IMAD.MOV.U32 R15, RZ, RZ, -0x1 ;  /* 0xffffffffff0f7424 */ /* 0x000fe400078e00ff */
[----:B------:R-:W-:-:S07]  /*22190*/  IMAD.IADD R42, R45, 0x1, R50 ;  /* 0x000000012d2a7824 */ /* 0x000fce00078e0232 */
[----:B-----5:R-:W-:Y:S05]  /*221a0*/  WARPSYNC.COLLECTIVE R15, `(.L_x_13870) ;  /* 0x000000000f087348 */ /* 0x020fea0003c00000 */
[----:B------:R0:W1:Y:S02]  /*221b0*/  SHFL.IDX P6, R14, R13, R12, R11 ;  /* 0x0000000c0d0e7389 */ /* 0x00006400000c000b */
[----:B01---5:R-:W-:Y:S01]  /*221c0*/  ENDCOLLECTIVE ;  /* 0x000000000000791b */ /* 0x023fe20003800000 */
.L_x_13870:
[----:B------:R-:W-:Y:S02]  /*221d0*/  VIADD R20, R42, 0x30 ;  /* 0x000000302a147836 */ /* 0x000fe40000000000 */
[----:B------:R-:W-:Y:S02]  /*221e0*/  IMAD.MOV.U32 R13, RZ, RZ, R40 ;  /* 0x000000ffff0d7224 */ /* 0x000fe400078e0028 */
[----:B------:R-:W-:-:S07]  /*221f0*/  IMAD.MOV.U32 R0, RZ, RZ, R14 ;  /* 0x000000ffff007224 */ /* 0x000fce00078e000e */
[----:B------:R-:W-:Y:S05]  /*22200*/  WARPSYNC.COLLECTIVE R15, `(.L_x_13871) ;  /* 0x000000000f087348 */ /* 0x000fea0003c00000 */
[----:B------:R0:W1:Y:S02]  /*22210*/  SHFL.IDX P6, R14, R13, R12, R11 ;  /* 0x0000000c0d0e7389 */ /* 0x00006400000c000b */
[----:B01----:R-:W-:Y:S01]  /*22220*/  ENDCOLLECTIVE ;  /* 0x000000000000791b */ /* 0x003fe20003800000 */
.L_x_13871:
[----:B------:R-:W-:Y:S02]  /*22230*/  ULDC UR4, c[0x0][0xac8] ;  /* 0x0002b20000047ab9 */ /* 0x000fe40000000800 */
[----:B------:R-:W-:-:S04]  /*22240*/  ISETP.GE.AND P0, PT, R44, UR4, PT ;  /* 0x000000042c007c0c */ /* 0x000fc8000bf06270 */
[-C--:B------:R-:W-:Y:S01]  /*22250*/  ISETP.GE.OR P4, PT, R20, R47.reuse, P0 ;  /* 0x0000002f1400720c */ /* 0x080fe20000786670 */
[C---:B------:R-:W-:Y:S01]  /*22260*/  VIADD R20, R42.reuse, 0x60 ;  /* 0x000000602a147836 */ /* 0x040fe20000000000 */
[----:B------:R-:W-:-:S04]  /*22270*/  ISETP.GE.OR P3, PT, R42, R47, P0 ;  /* 0x0000002f2a00720c */ /* 0x000fc80000766670 */
[----:B------:R-:W-:Y:S01]  /*22280*/  ISETP.GE.OR P2, PT, R20, R47, P0 ;  /* 0x0000002f1400720c */ /* 0x000fe20000746670 */
[----:B------:R-:W-:Y:S01]  /*22290*/  IMAD.MOV.U32 R12, RZ, RZ, 0x1 ;  /* 0x00000001ff0c7424 */ /* 0x000fe200078e00ff */
[----:B------:R-:W-:Y:S01]  /*222a0*/  MOV R13, R41 ;  /* 0x00000029000d7202 */ /* 0x000fe20000000f00 */
[----:B------:R-:W-:-:S10]  /*222b0*/  IMAD.MOV.U32 R3, RZ, RZ, R14 ;  /* 0x000000ffff037224 */ /* 0x000fd400078e000e */
[----:B------:R-:W-:Y:S05]  /*222c0*/  WARPSYNC.COLLECTIVE R15, `(.L_x_13872) ;  /* 0x000000000f087348 */ /* 0x000fea0003c00000 */
[----:B------:R0:W1:Y:S02]  /*222d0*/  SHFL.IDX P6, R14, R13, R12, R11 ;  /* 0x0000000c0d0e7389 */ /* 0x00006400000c000b */
[----:B01----:R-:W-:Y:S01]  /*222e0*/  ENDCOLLECTIVE ;  /* 0x000000000000791b */ /* 0x003fe20003800000 */
.L_x_13872:
[----:B------:R-:W-:-:S04]  /*222f0*/  @!P3 LEA R28, P5, R44, R3, 0x1 ;  /* 0x000000032c1cb211 */ /* 0x000fc800078a08ff */
[----:B------:R-:W-:Y:S01]  /*22300*/  @!P3 LEA.HI.X R3, R44, R0, R43, 0x1, P5 ;  /* 0x000000002c03b211 */ /* 0x000fe200028f0c2b */
[----:B------:R-:W-:Y:S02]  /*22310*/  IMAD.MOV.U32 R13, RZ, RZ, R40 ;  /* 0x000000ffff0d7224 */ /* 0x000fe400078e0028 */
[----:B------:R-:W-:-:S07]  /*22320*/  IMAD.MOV.U32 R8, RZ, RZ, R14 ;  /* 0x000000ffff087224 */ /* 0x000fce00078e000e */
[----:B------:R-:W-:Y:S05]  /*22330*/  WARPSYNC.COLLECTIVE R15, `(.L_x_13873) ;  /* 0x000000000f087348 */ /* 0x000fea0003c00000 */
[----:B------:R0:W1:Y:S02]  /*22340*/  SHFL.IDX P6, R14, R13, R12, R11 ;  /* 0x0000000c0d0e7389 */ /* 0x00006400000c000b */
[----:B01----:R-:W-:Y:S01]  /*22350*/  ENDCOLLECTIVE ;  /* 0x000000000000791b */ /* 0x003fe20003800000 */
.L_x_13873:
[----:B------:R-:W-:Y:S02]  /*22360*/  IMAD.MOV.U32 R13, RZ, RZ, R41 ;  /* 0x000000ffff0d7224 */ /* 0x000fe400078e0029 */
[----:B------:R-:W-:Y:S02]  /*22370*/  IMAD.MOV.U32 R12, RZ, RZ, 0x2 ;  /* 0x00000002ff0c7424 */ /* 0x000fe400078e00ff */
[----:B------:R-:W-:-:S07]  /*22380*/  IMAD.MOV.U32 R9, RZ, RZ, R14 ;  /* 0x000000ffff097224 */ /* 0x000fce00078e000e */
[----:B------:R-:W-:Y:S05]  /*22390*/  WARPSYNC.COLLECTIVE R15, `(.L_x_13874) ;  /* 0x000000000f087348 */ /* 0x000fea0003c00000 */
[----:B------:R0:W1:Y:S02]  /*223a0*/  SHFL.IDX P6, R14, R13, R12, R11 ;  /* 0x0000000c0d0e7389 */ /* 0x00006400000c000b */
[----:B01----:R-:W-:Y:S01]  /*223b0*/  ENDCOLLECTIVE ;  /* 0x000000000000791b */ /* 0x003fe20003800000 */
.L_x_13874:
[----:B------:R-:W-:Y:S01]  /*223c0*/  @!P4 LEA R20, P1, R44, R9, 0x1 ;  /* 0x000000092c14c211 */ /* 0x000fe200078208ff */
[----:B------:R-:W-:-:S03]  /*223d0*/  @!P3 IMAD.MOV.U32 R9, RZ, RZ, R3 ;  /* 0x000000ffff09b224 */ /* 0x000fc600078e0003 */
[----:B------:R-:W-:Y:S01]  /*223e0*/  @!P4 LEA.HI.X R21, R44, R8, R43, 0x1, P1 ;  /* 0x000000082c15c211 */ /* 0x000fe200008f0c2b */
[----:B------:R-:W-:-:S05]  /*223f0*/  @!P3 IMAD.MOV.U32 R8, RZ, RZ, R28 ;  /* 0x000000ffff08b224 */ /* 0x000fca00078e001c */
[----:B------:R0:W-:Y:S01]  /*22400*/  @!P3 ST.E.128 desc[UR40][R8.64], R4 ;  /* 0x000000040800b985 */ /* 0x0001e2000c101d28 */
[----:B------:R-:W-:-:S03]  /*22410*/  IMAD.MOV.U32 R13, RZ, RZ, R40 ;  /* 0x000000ffff0d7224 */ /* 0x000fc600078e0028 */
[----:B------:R0:W-:Y:S01]  /*22420*/  @!P4 ST.E.128 desc[UR40][R20.64], R24 ;  /* 0x000000181400c985 */ /* 0x0001e2000c101d28 */
[----:B------:R-:W-:-:S07]  /*22430*/  IMAD.MOV.U32 R10, RZ, RZ, R14 ;  /* 0x000000ffff0a7224 */ /* 0x000fce00078e000e */
[----:B0-----:R-:W-:Y:S05]  /*22440*/  WARPSYNC.COLLECTIVE R15, `(.L_x_13875) ;  /* 0x000000000f087348 */ /* 0x001fea0003c00000 */
[----:B------:R1:W2:Y:S02]  /*22450*/  SHFL.IDX P6, R14, R13, R12, R11 ;  /* 0x0000000c0d0e7389 */ /* 0x0002a400000c000b */
[----:B012---:R-:W-:Y:S01]  /*22460*/  ENDCOLLECTIVE ;  /* 0x000000000000791b */ /* 0x007fe20003800000 */
.L_x_13875:
[----:B------:R-:W-:Y:S01]  /*22470*/  MOV R13, R41 ;  /* 0x00000029000d7202 */ /* 0x000fe20000000f00 */
[----:B------:R-:W-:Y:S01]  /*22480*/  IMAD.MOV.U32 R12, RZ, RZ, 0x3 ;  /* 0x00000003ff0c7424 */ /* 0x000fe200078e00ff */
[----:B------:R-:W-:-:S13]  /*22490*/  @!P2 LEA R45, P5, R44, R14, 0x1 ;  /* 0x0000000e2c2da211 */ /* 0x000fda00078a08ff */
[----:B------:R-:W-:Y:S05]  /*224a0*/  WARPSYNC.COLLECTIVE R15, `(.L_x_13876) ;  /* 0x000000000f087348 */ /* 0x000fea0003c00000 */
[----:B------:R0:W1:Y:S02]  /*224b0*/  SHFL.IDX P6, R14, R13, R12, R11 ;  /* 0x0000000c0d0e7389 */ /* 0x00006400000c000b */
[----:B01----:R-:W-:Y:S01]  /*224c0*/  ENDCOLLECTIVE ;  /* 0x000000000000791b */ /* 0x003fe20003800000 */
.L_x_13876:
[----:B------:R-:W-:Y:S01]  /*224d0*/  @!P2 LEA.HI.X R10, R44, R10, R43, 0x1, P5 ;  /* 0x0000000a2c0aa211 */ /* 0x000fe200028f0c2b */
[----:B------:R-:W-:-:S04]  /*224e0*/  @!P2 IMAD.MOV.U32 R4, RZ, RZ, R45 ;  /* 0x000000ffff04a224 */ /* 0x000fc800078e002d */
[----:B------:R-:W-:-:S05]  /*224f0*/  @!P2 IMAD.MOV.U32 R5, RZ, RZ, R10 ;  /* 0x000000ffff05a224 */ /* 0x000fca00078e000a */
[----:B------:R0:W-:Y:S01]  /*22500*/  @!P2 ST.E.128 desc[UR40][R4.64], R32 ;  /* 0x000000200400a985 */ /* 0x0001e2000c101d28 */
[----:B------:R-:W-:Y:S02]  /*22510*/  IMAD.MOV.U32 R13, RZ, RZ, R40 ;  /* 0x000000ffff0d7224 */ /* 0x000fe400078e0028 */
[----:B------:R-:W-:-:S07]  /*22520*/  IMAD.MOV.U32 R0, RZ, RZ, R14 ;  /* 0x000000ffff007224 */ /* 0x000fce00078e000e */
[----:B0-----:R-:W-:Y:S05]  /*22530*/  WARPSYNC.COLLECTIVE R15, `(.L_x_13877) ;  /* 0x000000000f087348 */ /* 0x001fea0003c00000 */
[----:B------:R1:W2:Y:S02]  /*22540*/  SHFL.IDX P6, R14, R13, R12, R11 ;  /* 0x0000000c0d0e7389 */ /* 0x0002a400000c000b */
[----:B012---:R-:W-:Y:S01]  /*22550*/  ENDCOLLECTIVE ;  /* 0x000000000000791b */ /* 0x007fe20003800000 */
.L_x_13877:
[----:B------:R-:W-:Y:S05]  /*22560*/  BRA `(.L_x_13878) ;  /* 0xffffff5c00bc7947 */ /* 0x000fea000383ffff */
.L_x_13668:
[----:B------:R-:W-:Y:S02]  /*22570*/  IMAD.MOV.U32 R13, RZ, RZ, R4 ;  /* 0x000000ffff0d7224 */ /* 0x000fe400078e0004 */
[----:B------:R-:W-:Y:S02]  /*22580*/  IMAD.MOV.U32 R12, RZ, RZ, RZ ;  /* 0x000000ffff0c7224 */ /* 0x000fe400078e00ff */
[----:B------:R-:W-:Y:S02]  /*22590*/  IMAD.MOV.U32 R11, RZ, RZ, 0x1c1f ;  /* 0x00001c1fff0b7424 */ /* 0x000fe400078e00ff */
[----:B------:R-:W-:-:S07]  /*225a0*/  IMAD.MOV.U32 R15, RZ, RZ, -0x1 ;  /* 0xffffffffff0f7424 */ /* 0x000fce00078e00ff */
[----:B------:R-:W-:Y:S05]  /*225b0*/  WARPSYNC.COLLECTIVE R15, `(.L_x_13879) ;  /* 0x000000000f087348 */ /* 0x000fea0003c00000 */
[----:B------:R0:W1:Y:S02]  /*225c0*/  SHFL.IDX P6, R14, R13, R12, R11 ;  /* 0x0000000c0d0e7389 */ /* 0x00006400000c000b */
[----:B01----:R-:W-:Y:S01]  /*225d0*/  ENDCOLLECTIVE ;  /* 0x000000000000791b */ /* 0x003fe20003800000 */
.L_x_13879:
[----:B------:R-:W-:Y:S02]  /*225e0*/  IMAD.MOV.U32 R13, RZ, RZ, R3 ;  /* 0x000000ffff0d7224 */ /* 0x000fe400078e0003 */
[----:B------:R-:W-:-:S07]  /*225f0*/  IMAD.MOV.U32 R0, RZ, RZ, R14 ;  /* 0x000000ffff007224 */ /* 0x000fce00078e000e */
[----:B------:R-:W-:Y:S05]  /*22600*/  WARPSYNC.COLLECTIVE R15, `(.L_x_13880) ;  /* 0x000000000f087348 */ /* 0x000fea0003c00000 */
[----:B------:R0:W1:Y:S02]  /*22610*/  SHFL.IDX P6, R14, R13, R12, R11 ;  /* 0x0000000c0d0e7389 */ /* 0x00006400000c000b */
[----:B01----:R-:W-:Y:S01]  /*22620*/  ENDCOLLECTIVE ;  /* 0x000000000000791b */ /* 0x003fe20003800000 */
.L_x_13880:
[----:B------:R-:W-:Y:S05]  /*22630*/  BRA `(.L_x_13881) ;  /* 0xffffff6000987947 */ /* 0x000fea000383ffff */
.L_x_13671:
        /* <DEDUP_REMOVED lines=8> */
.L_x_13883:
[----:B------:R-:W-:Y:S05]  /*226c0*/  BSYNC B1 ;  /* 0x0000000000017941 */ /* 0x000fea0003800000 */
.L_x_13882:
        /* <DEDUP_REMOVED lines=8> */
.L_x_13884:
[----:B------:R-:W-:Y:S05]  /*22750*/  BRA `(.L_x_13885) ;  /* 0xffffff6000f47947 */ /* 0x000fea000383ffff */
.L_x_13675:
[----:B------:R-:W-:Y:S02]  /*22760*/  IMAD.MOV.U32 R13, RZ, RZ, R20 ;  /* 0x000000ffff0d7224 */ /* 0x000fe400078e0014 */
[----:B------:R-:W-:Y:S02]  /*22770*/  IMAD.MOV.U32 R12, RZ, RZ, RZ ;  /* 0x000000ffff0c7224 */ /* 0x000fe400078e00ff */
[----:B------:R-:W-:Y:S02]  /*22780*/  IMAD.MOV.U32 R11, RZ, RZ, 0x181f ;  /* 0x0000181fff0b7424 */ /* 0x000fe400078e00ff */
[----:B------:R-:W-:Y:S02]  /*22790*/  IMAD.MOV.U32 R15, RZ, RZ, -0x1 ;  /* 0xffffffffff0f7424 */ /* 0x000fe400078e00ff */
[----:B------:R-:W-:Y:S02]  /*227a0*/  IMAD R21, R24, R9, RZ ;  /* 0x0000000918157224 */ /* 0x000fe400078e02ff */
[----:B------:R-:W-:-:S07]  /*227b0*/  IMAD.IADD R24, R45, 0x1, R27 ;  /* 0x000000012d187824 */ /* 0x000fce00078e021b */
[----:B------:R-:W-:Y:S05]  /*227c0*/  WARPSYNC.COLLECTIVE R15, `(.L_x_13886) ;  /* 0x000000000f087348 */ /* 0x000fea0003c00000 */
[----:B------:R0:W1:Y:S02]  /*227d0*/  SHFL.IDX P6, R14, R13, R12, R11 ;  /* 0x0000000c0d0e7389 */ /* 0x00006400000c000b */
[----:B01----:R-:W-:Y:S01]  /*227e0*/  ENDCOLLECTIVE ;  /* 0x000000000000791b */ /* 0x003fe20003800000 */
.L_x_13886:
[C---:B------:R-:W-:Y:S01]  /*227f0*/  VIADD R8, R24.reuse, 0x30 ;  /* 0x0000003018087836 */ /* 0x040fe20000000000 */
[----:B------:R-:W-:-:S04]  /*22800*/  ISETP.GE.OR P3, PT, R24, R21, P0 ;  /* 0x000000151800720c */ /* 0x000fc80000766670 */
[----:B------:R-:W-:Y:S01]  /*22810*/  ISETP.GE.OR P4, PT, R8, R21, P0 ;  /* 0x000000150800720c */ /* 0x000fe20000786670 */
[----:B------:R-:W-:Y:S02]  /*22820*/  VIADD R8, R24, 0x60 ;  /* 0x0000006018087836 */ /* 0x000fe40000000000 */
[----:B------:R-:W-:-:S03]  /*22830*/  IMAD.MOV.U32 R13, RZ, RZ, R7 ;  /* 0x000000ffff0d7224 */ /* 0x000fc600078e0007 */
[----:B------:R-:W-:Y:S01]  /*22840*/  ISETP.GE.OR P2, PT, R8, R21, P0 ;  /* 0x000000150800720c */ /* 0x000fe20000746670 */
[----:B------:R-:W-:-:S12]  /*22850*/  IMAD.MOV.U32 R0, RZ, RZ, R14 ;  /* 0x000000ffff007224 */ /* 0x000fd800078e000e */
[----:B------:R-:W-:Y:S05]  /*22860*/  WARPSYNC.COLLECTIVE R15, `(.L_x_13887) ;  /* 0x000000000f087348 */ /* 0x000fea0003c00000 */
[----:B------:R0:W1:Y:S02]  /*22870*/  SHFL.IDX P6, R14, R13, R12, R11 ;  /* 0x0000000c0d0e7389 */ /* 0x00006400000c000b */
[----:B01----:R-:W-:Y:S01]  /*22880*/  ENDCOLLECTIVE ;  /* 0x000000000000791b */ /* 0x003fe20003800000 */
.L_x_13887:
[----:B------:R-:W-:Y:S01]  /*22890*/  MOV R13, R20 ;  /* 0x00000014000d7202 */ /* 0x000fe20000000f00 */
[----:B------:R-:W-:Y:S02]  /*228a0*/  IMAD.MOV.U32 R12, RZ, RZ, 0x1 ;  /* 0x00000001ff0c7424 */ /* 0x000fe400078e00ff */
[----:B------:R-:W-:-:S07]  /*228b0*/  IMAD.MOV.U32 R3, RZ, RZ, R14 ;  /* 0x000000ffff037224 */ /* 0x000fce00078e000e */
[----:B------:R-:W-:Y:S05]  /*228c0*/  WARPSYNC.COLLECTIVE R15, `(.L_x_13888) ;  /* 0x000000000f087348 */ /* 0x000fea0003c00000 */
[----:B------:R0:W1:Y:S02]  /*228d0*/  SHFL.IDX P6, R14, R13, R12, R11 ;  /* 0x0000000c0d0e7389 */ /* 0x00006400000c000b */
[----:B01----:R-:W-:Y:S01]  /*228e0*/  ENDCOLLECTIVE ;  /* 0x000000000000791b */ /* 0x003fe20003800000 */
.L_x_13888:
[----:B------:R-:W-:-:S04]  /*228f0*/  @!P3 LEA R10, P5, R44, R3, 0x1 ;  /* 0x000000032c0ab211 */ /* 0x000fc800078a08ff */
[----:B------:R-:W-:Y:S01]  /*22900*/  @!P3 LEA.HI.X R3, R44, R0, R43, 0x1, P5 ;  /* 0x000000002c03b211 */ /* 0x000fe200028f0c2b */
[----:B------:R-:W-:Y:S02]  /*22910*/  IMAD.MOV.U32 R13, RZ, RZ, R7 ;  /* 0x000000ffff0d7224 */ /* 0x000fe400078e0007 */
[----:B------:R-:W-:-:S07]  /*22920*/  IMAD.MOV.U32 R4, RZ, RZ, R14 ;  /* 0x000000ffff047224 */ /* 0x000fce00078e000e */
[----:B------:R-:W-:Y:S05]  /*22930*/  WARPSYNC.COLLECTIVE R15, `(.L_x_13889) ;  /* 0x000000000f087348 */ /* 0x000fea0003c00000 */
[----:B------:R0:W1:Y:S02]  /*22940*/  SHFL.IDX P6, R14, R13, R12, R11 ;  /* 0x0000000c0d0e7389 */ /* 0x00006400000c000b */
[----:B01----:R-:W-:Y:S01]  /*22950*/  ENDCOLLECTIVE ;  /* 0x000000000000791b */ /* 0x003fe20003800000 */
.L_x_13889:
[----:B------:R-:W-:Y:S02]  /*22960*/  IMAD.MOV.U32 R13, RZ, RZ, R20 ;  /* 0x000000ffff0d7224 */ /* 0x000fe400078e0014 */
[----:B------:R-:W-:Y:S02]  /*22970*/  IMAD.MOV.U32 R12, RZ, RZ, 0x2 ;  /* 0x00000002ff0c7424 */ /* 0x000fe400078e00ff */
[----:B------:R-:W-:-:S07]  /*22980*/  IMAD.MOV.U32 R5, RZ, RZ, R14 ;  /* 0x000000ffff057224 */ /* 0x000fce00078e000e */
[----:B------:R-:W-:Y:S05]  /*22990*/  WARPSYNC.COLLECTIVE R15, `(.L_x_13890) ;  /* 0x000000000f087348 */ /* 0x000fea0003c00000 */
[----:B------:R0:W1:Y:S02]  /*229a0*/  SHFL.IDX P6, R14, R13, R12, R11 ;  /* 0x0000000c0d0e7389 */ /* 0x00006400000c000b */
[----:B01----:R-:W-:Y:S01]  /*229b0*/  ENDCOLLECTIVE ;  /* 0x000000000000791b */ /* 0x003fe20003800000 */
.L_x_13890:
[----:B------:R-:W-:-:S04]  /*229c0*/  @!P4 LEA R8, P1, R44, R5, 0x1 ;  /* 0x000000052c08c211 */ /* 0x000fc800078208ff */
[----:B------:R-:W-:Y:S01]  /*229d0*/  @!P4 LEA.HI.X R9, R44, R4, R43, 0x1, P1 ;  /* 0x000000042c09c211 */ /* 0x000fe200008f0c2b */
[----:B------:R-:W-:Y:S02]  /*229e0*/  IMAD.MOV.U32 R13, RZ, RZ, R7 ;  /* 0x000000ffff0d7224 */ /* 0x000fe400078e0007 */
[----:B------:R-:W-:-:S07]  /*229f0*/  IMAD.MOV.U32 R6, RZ, RZ, R14 ;  /* 0x000000ffff067224 */ /* 0x000fce00078e000e */
[----:B------:R-:W-:Y:S05]  /*22a00*/  WARPSYNC.COLLECTIVE R15, `(.L_x_13891) ;  /* 0x000000000f087348 */ /* 0x000fea0003c00000 */
[----:B------:R0:W1:Y:S02]  /*22a10*/  SHFL.IDX P6, R14, R13, R12, R11 ;  /* 0x0000000c0d0e7389 */ /* 0x00006400000c000b */
[----:B01----:R-:W-:Y:S01]  /*22a20*/  ENDCOLLECTIVE ;  /* 0x000000000000791b */ /* 0x003fe20003800000 */
.L_x_13891:
[----:B------:R-:W-:Y:S01]  /*22a30*/  @!P3 IMAD.MOV.U32 R11, RZ, RZ, R3 ;  /* 0x000000ffff0bb224 */ /* 0x000fe200078e0003 */
[----:B------:R-:W-:Y:S01]  /*22a40*/  MOV R12, 0x3 ;  /* 0x00000003000c7802 */ /* 0x000fe20000000f00 */
[----:B------:R-:W-:-:S03]  /*22a50*/  IMAD.MOV.U32 R13, RZ, RZ, R20 ;  /* 0x000000ffff0d7224 */ /* 0x000fc600078e0014 */
[----:B------:R0:W-:Y:S04]  /*22a60*/  @!P3 ST.E.128 desc[UR40][R10.64], RZ ;  /* 0x000000ff0a00b985 */ /* 0x0001e8000c101d28 */
[----:B------:R1:W-:Y:S01]  /*22a70*/  @!P4 ST.E.128 desc[UR40][R8.64], RZ ;  /* 0x000000ff0800c985 */ /* 0x0003e2000c101d28 */
[----:B------:R-:W-:-:S04]  /*22a80*/  @!P2 LEA R25, P5, R44, R14, 0x1 ;  /* 0x0000000e2c19a211 */ /* 0x000fc800078a08ff */
[----:B------:R-:W-:Y:S01]  /*22a90*/  @!P2 LEA.HI.X R5, R44, R6, R43, 0x1, P5 ;  /* 0x000000062c05a211 */ /* 0x000fe200028f0c2b */
[----:B0-----:R-:W-:Y:S02]  /*22aa0*/  IMAD.MOV.U32 R11, RZ, RZ, 0x181f ;  /* 0x0000181fff0b7424 */ /* 0x001fe400078e00ff */
[----:B------:R-:W-:-:S07]  /*22ab0*/  @!P2 IMAD.MOV.U32 R4, RZ, RZ, R25 ;  /* 0x000000ffff04a224 */ /* 0x000fce00078e0019 */
[----:B-1----:R-:W-:Y:S05]  /*22ac0*/  WARPSYNC.COLLECTIVE R15, `(.L_x_13892) ;  /* 0x000000000f087348 */ /* 0x002fea0003c00000 */
[----:B------:R0:W2:Y:S02]  /*22ad0*/  SHFL.IDX P6, R14, R13, R12, R11 ;  /* 0x0000000c0d0e7389 */ /* 0x0000a400000c000b */
[----:B012---:R-:W-:Y:S01]  /*22ae0*/  ENDCOLLECTIVE ;  /* 0x000000000000791b */ /* 0x007fe20003800000 */
.L_x_13892:
[----:B------:R0:W-:Y:S01]  /*22af0*/  @!P2 ST.E.128 desc[UR40][R4.64], RZ ;  /* 0x000000ff0400a985 */ /* 0x0001e2000c101d28 */
[----:B------:R-:W-:Y:S02]  /*22b00*/  IMAD.MOV.U32 R13, RZ, RZ, R7 ;  /* 0x000000ffff0d7224 */ /* 0x000fe400078e0007 */
[----:B------:R-:W-:-:S07]  /*22b10*/  IMAD.MOV.U32 R0, RZ, RZ, R14 ;  /* 0x000000ffff007224 */ /* 0x000fce00078e000e */
[----:B0-----:R-:W-:Y:S05]  /*22b20*/  WARPSYNC.COLLECTIVE R15, `(.L_x_13893) ;  /* 0x000000000f087348 */ /* 0x001fea0003c00000 */
[----:B------:R1:W2:Y:S02]  /*22b30*/  SHFL.IDX P6, R14, R13, R12, R11 ;  /* 0x0000000c0d0e7389 */ /* 0x0002a400000c000b */
[----:B012---:R-:W-:Y:S01]  /*22b40*/  ENDCOLLECTIVE ;  /* 0x000000000000791b */ /* 0x007fe20003800000 */
.L_x_13893:
[----:B------:R-:W-:Y:S05]  /*22b50*/  BRA `(.L_x_13894) ;  /* 0xffffff6c00047947 */ /* 0x000fea000383ffff */
.L_x_13702:
        /* <DEDUP_REMOVED lines=11> */
.L_x_13896:
[----:B------:R-:W-:Y:S05]  /*22c10*/  BSYNC B1 ;  /* 0x0000000000017941 */ /* 0x000fea0003800000 */
.L_x_13895:
[----:B------:R-:W-:Y:S05]  /*22c20*/  BRA `(.L_x_13897) ;  /* 0xffffff8800947947 */ /* 0x000fea000383ffff */
.L_x_13704:
[----:B------:R-:W-:Y:S01]  /*22c30*/  BSSY B1, `(.L_x_13898) ;  /* 0x0000006000017945 */ /* 0x000fe20003800000 */
[----:B------:R-:W-:-:S07]  /*22c40*/  IMAD.MOV.U32 R15, RZ, RZ, -0x1 ;  /* 0xffffffffff0f7424 */ /* 0x000fce00078e00ff */
[----:B0-----:R-:W-:Y:S05]  /*22c50*/  WARPSYNC.COLLECTIVE R15, `(.L_x_13899) ;  /* 0x000000000f0c7348 */ /* 0x001fea0003c00000 */
[----:B------:R-:W-:Y:S02]  /*22c60*/  ELECT P6, UR62, PT ;  /* 0x00000000003e782f */ /* 0x000fe400038c0000 */
[----:B------:R-:W-:Y:S01]  /*22c70*/  MOV R14, UR62 ;  /* 0x0000003e000e7c02 */ /* 0x000fe20008000f00 */
[----:B0-----:R-:W-:Y:S10]  /*22c80*/  ENDCOLLECTIVE ;  /* 0x000000000000791b */ /* 0x001ff40003800000 */
.L_x_13899:
[----:B------:R-:W-:Y:S05]  /*22c90*/  BSYNC B1 ;  /* 0x0000000000017941 */ /* 0x000fea0003800000 */
.L_x_13898:
[----:B------:R-:W-:Y:S05]  /*22ca0*/  BRA `(.L_x_13703) ;  /* 0xffffff88008c7947 */ /* 0x000fea000383ffff */
.L_x_13706:
[----:B0-----:R0:W1:Y:S02]  /*22cb0*/  SYNCS.PHASECHK.TRANS64.TRYWAIT P0, [R17+URZ+0x16820], R5 ;  /* 0x01682005110075a7 */ /* 0x001064000800017f */
[----:B-1----:R-:W-:Y:S05]  /*22cc0*/  @!P0 NANOSLEEP.SYNCS 0x989680 ;  /* 0x009896800000895d */ /* 0x002fea0003900000 */
[----:B------:R-:W1:Y:S02]  /*22cd0*/  @!P0 SYNCS.PHASECHK.TRANS64 P0, [R17+URZ+0x16820], R5 ;  /* 0x01682005110085a7 */ /* 0x000e64000800007f */
[----:B-1----:R-:W-:Y:S05]  /*22ce0*/  @!P0 BRA `(.L_x_13706) ;  /* 0xfffffffc00f08947 */ /* 0x002fea000383ffff */
[----:B------:R-:W-:Y:S05]  /*22cf0*/  BRA `(.L_x_13900) ;  /* 0xffffff88009c7947 */ /* 0x000fea000383ffff */
.L_x_13710:
[----:B0-----:R0:W1:Y:S02]  /*22d00*/  SYNCS.PHASECHK.TRANS64.TRYWAIT P0, [R5+URZ+0x168a0], R7 ;  /* 0x0168a007050075a7 */ /* 0x001064000800017f */
[----:B-1----:R-:W-:Y:S05]  /*22d10*/  @!P0 NANOSLEEP.SYNCS 0x989680 ;  /* 0x009896800000895d */ /* 0x002fea0003900000 */
[----:B------:R-:W1:Y:S02]  /*22d20*/  @!P0 SYNCS.PHASECHK.TRANS64 P0, [R5+URZ+0x168a0], R7 ;  /* 0x0168a007050085a7 */ /* 0x000e64000800007f */
[----:B-1----:R-:W-:Y:S05]  /*22d30*/  @!P0 BRA `(.L_x_13710) ;  /* 0xfffffffc00f08947 */ /* 0x002fea000383ffff */
[----:B------:R-:W-:Y:S05]  /*22d40*/  BRA `(.L_x_13901) ;  /* 0xffffff8800b87947 */ /* 0x000fea000383ffff */
.L_x_13715:
[----:B-1----:R1:W2:Y:S02]  /*22d50*/  SYNCS.PHASECHK.TRANS64.TRYWAIT P0, [R5+URZ+0x168c0], R7 ;  /* 0x0168c007050075a7 */ /* 0x0022a4000800017f */
[----:B--2---:R-:W-:Y:S05]  /*22d60*/  @!P0 NANOSLEEP.SYNCS 0x989680 ;  /* 0x009896800000895d */ /* 0x004fea0003900000 */
[----:B------:R-:W2:Y:S02]  /*22d70*/  @!P0 SYNCS.PHASECHK.TRANS64 P0, [R5+URZ+0x168c0], R7 ;  /* 0x0168c007050085a7 */ /* 0x000ea4000800007f */
[----:B--2---:R-:W-:Y:S05]  /*22d80*/  @!P0 BRA `(.L_x_13715) ;  /* 0xfffffffc00f08947 */ /* 0x004fea000383ffff */
[----:B------:R-:W-:Y:S05]  /*22d90*/  BRA `(.L_x_13902) ;  /* 0xffffff8c00387947 */ /* 0x000fea000383ffff */
.L_x_13722:
[----:B0-----:R0:W1:Y:S02]  /*22da0*/  SYNCS.PHASECHK.TRANS64.TRYWAIT P1, [R5+URZ+0x168a0], R7 ;  /* 0x0168a007050075a7 */ /* 0x001064000802017f */
[----:B-1----:R-:W-:Y:S05]  /*22db0*/  @!P1 NANOSLEEP.SYNCS 0x989680 ;  /* 0x009896800000995d */ /* 0x002fea0003900000 */
[----:B------:R-:W1:Y:S02]  /*22dc0*/  @!P1 SYNCS.PHASECHK.TRANS64 P1, [R5+URZ+0x168a0], R7 ;  /* 0x0168a007050095a7 */ /* 0x000e64000802007f */
[----:B-1----:R-:W-:Y:S05]  /*22dd0*/  @!P1 BRA `(.L_x_13722) ;  /* 0xfffffffc00f09947 */ /* 0x002fea000383ffff */
[----:B------:R-:W-:Y:S05]  /*22de0*/  BRA `(.L_x_13903) ;  /* 0xffffff9000047947 */ /* 0x000fea000383ffff */
.L_x_13727:
[----:B-1----:R1:W2:Y:S02]  /*22df0*/  SYNCS.PHASECHK.TRANS64.TRYWAIT P1, [R5+URZ+0x168c0], R7 ;  /* 0x0168c007050075a7 */ /* 0x0022a4000802017f */
[----:B--2---:R-:W-:Y:S05]  /*22e00*/  @!P1 NANOSLEEP.SYNCS 0x989680 ;  /* 0x009896800000995d */ /* 0x004fea0003900000 */
[----:B------:R-:W2:Y:S02]  /*22e10*/  @!P1 SYNCS.PHASECHK.TRANS64 P1, [R5+URZ+0x168c0], R7 ;  /* 0x0168c007050095a7 */ /* 0x000ea4000802007f */
[----:B--2---:R-:W-:Y:S05]  /*22e20*/  @!P1 BRA `(.L_x_13727) ;  /* 0xfffffffc00f09947 */ /* 0x004fea000383ffff */
[----:B------:R-:W-:Y:S05]  /*22e30*/  BRA `(.L_x_13904) ;  /* 0xffffff90007c7947 */ /* 0x000fea000383ffff */
.L_x_13750:
        /* <DEDUP_REMOVED lines=11> */
.L_x_13906:
[----:B------:R-:W-:Y:S05]  /*22ef0*/  BSYNC B0 ;  /* 0x0000000000007941 */ /* 0x000fea0003800000 */
.L_x_13905:
[----:B------:R-:W-:Y:S05]  /*22f00*/  BRA `(.L_x_13907) ;  /* 0xffffffa000387947 */ /* 0x000fea000383ffff */
.L_x_13752:
[----:B------:R-:W-:Y:S01]  /*22f10*/  BSSY B0, `(.L_x_13908) ;  /* 0x0000006000007945 */ /* 0x000fe20003800000 */
[----:B------:R-:W-:-:S07]  /*22f20*/  MOV R15, 0xffffffff ;  /* 0xffffffff000f7802 */ /* 0x000fce0000000f00 */
[----:B012---:R-:W-:Y:S05]  /*22f30*/  WARPSYNC.COLLECTIVE R15, `(.L_x_13909) ;  /* 0x000000000f0c7348 */ /* 0x007fea0003c00000 */
[----:B------:R-:W-:Y:S02]  /*22f40*/  ELECT P6, UR62, PT ;  /* 0x00000000003e782f */ /* 0x000fe400038c0000 */
[----:B------:R-:W-:Y:S01]  /*22f50*/  MOV R14, UR62 ;  /* 0x0000003e000e7c02 */ /* 0x000fe20008000f00 */
[----:B012---:R-:W-:Y:S10]  /*22f60*/  ENDCOLLECTIVE ;  /* 0x000000000000791b */ /* 0x007ff40003800000 */
.L_x_13909:
[----:B------:R-:W-:Y:S05]  /*22f70*/  BSYNC B0 ;  /* 0x0000000000007941 */ /* 0x000fea0003800000 */
.L_x_13908:
[----:B------:R-:W-:Y:S05]  /*22f80*/  BRA `(.L_x_13910) ;  /* 0xffffffa000387947 */ /* 0x000fea000383ffff */
.L_x_13754:
[----:B--2---:R2:W3:Y:S02]  /*22f90*/  SYNCS.PHASECHK.TRANS64.TRYWAIT P0, [R0+URZ+0x16840], R2 ;  /* 0x01684002000075a7 */ /* 0x0044e4000800017f */
[----:B---3--:R-:W-:Y:S05]  /*22fa0*/  @!P0 NANOSLEEP.SYNCS 0x989680 ;  /* 0x009896800000895d */ /* 0x008fea0003900000 */
[----:B------:R-:W3:Y:S02]  /*22fb0*/  @!P0 SYNCS.PHASECHK.TRANS64 P0, [R0+URZ+0x16840], R2 ;  /* 0x01684002000085a7 */ /* 0x000ee4000800007f */
[----:B---3--:R-:W-:Y:S05]  /*22fc0*/  @!P0 BRA `(.L_x_13754) ;  /* 0xfffffffc00f08947 */ /* 0x008fea000383ffff */
[----:B------:R-:W-:Y:S05]  /*22fd0*/  BRA `(.L_x_13911) ;  /* 0xffffffa0008c7947 */ /* 0x000fea000383ffff */
.L_x_13758:
        /* <DEDUP_REMOVED lines=15> */
.L_x_13912:
[----:B------:R-:W-:Y:S02]  /*230d0*/  IMAD.MOV.U32 R13, RZ, RZ, R0 ;  /* 0x000000ffff0d7224 */ /* 0x000fe400078e0000 */
[----:B------:R-:W-:-:S07]  /*230e0*/  IMAD.MOV.U32 R8, RZ, RZ, R14 ;  /* 0x000000ffff087224 */ /* 0x000fce00078e000e */
[----:B------:R-:W-:Y:S05]  /*230f0*/  WARPSYNC.COLLECTIVE R15, `(.L_x_13913) ;  /* 0x000000000f087348 */ /* 0x000fea0003c00000 */
[----:B------:R0:W1:Y:S02]  /*23100*/  SHFL.IDX P6, R14, R13, R12, R11 ;  /* 0x0000000c0d0e7389 */ /* 0x00006400000c000b */
[----:B01----:R-:W-:Y:S01]  /*23110*/  ENDCOLLECTIVE ;  /* 0x000000000000791b */ /* 0x003fe20003800000 */
.L_x_13913:
[----:B------:R-:W-:Y:S01]  /*23120*/  MOV R13, R4 ;  /* 0x00000004000d7202 */ /* 0x000fe20000000f00 */
[----:B------:R-:W-:Y:S02]  /*23130*/  IMAD.MOV.U32 R12, RZ, RZ, 0x1 ;  /* 0x00000001ff0c7424 */ /* 0x000fe400078e00ff */
[----:B------:R-:W-:-:S07]  /*23140*/  IMAD.MOV.U32 R7, RZ, RZ, R14 ;  /* 0x000000ffff077224 */ /* 0x000fce00078e000e */
[----:B------:R-:W-:Y:S05]  /*23150*/  WARPSYNC.COLLECTIVE R15, `(.L_x_13914) ;  /* 0x000000000f087348 */ /* 0x000fea0003c00000 */
[----:B------:R0:W1:Y:S02]  /*23160*/  SHFL.IDX P6, R14, R13, R12, R11 ;  /* 0x0000000c0d0e7389 */ /* 0x00006400000c000b */
[----:B01----:R-:W-:Y:S01]  /*23170*/  ENDCOLLECTIVE ;  /* 0x000000000000791b */ /* 0x003fe20003800000 */
.L_x_13914:
        /* <DEDUP_REMOVED lines=14> */
.L_x_13915:
[----:B------:R-:W-:Y:S02]  /*23260*/  IMAD.MOV.U32 R13, RZ, RZ, R4 ;  /* 0x000000ffff0d7224 */ /* 0x000fe400078e0004 */
[----:B------:R-:W-:Y:S02]  /*23270*/  IMAD.MOV.U32 R12, RZ, RZ, 0x2 ;  /* 0x00000002ff0c7424 */ /* 0x000fe400078e00ff */
[----:B------:R-:W-:-:S07]  /*23280*/  IMAD.MOV.U32 R8, RZ, RZ, R14 ;  /* 0x000000ffff087224 */ /* 0x000fce00078e000e */
[----:B------:R-:W-:Y:S05]  /*23290*/  WARPSYNC.COLLECTIVE R15, `(.L_x_13916) ;  /* 0x000000000f087348 */ /* 0x000fea0003c00000 */
[----:B------:R0:W1:Y:S02]  /*232a0*/  SHFL.IDX P6, R14, R13, R12, R11 ;  /* 0x0000000c0d0e7389 */ /* 0x00006400000c000b */
[----:B01----:R-:W-:Y:S01]  /*232b0*/  ENDCOLLECTIVE ;  /* 0x000000000000791b */ /* 0x003fe20003800000 */
.L_x_13916:
        /* <DEDUP_REMOVED lines=14> */
.L_x_13917:
[----:B------:R-:W-:Y:S02]  /*233a0*/  IMAD.MOV.U32 R13, RZ, RZ, R4 ;  /* 0x000000ffff0d7224 */ /* 0x000fe400078e0004 */
[----:B------:R-:W-:Y:S02]  /*233b0*/  IMAD.MOV.U32 R12, RZ, RZ, 0x3 ;  /* 0x00000003ff0c7424 */ /* 0x000fe400078e00ff */
[----:B------:R-:W-:-:S07]  /*233c0*/  IMAD.MOV.U32 R8, RZ, RZ, R14 ;  /* 0x000000ffff087224 */ /* 0x000fce00078e000e */
[----:B------:R-:W-:Y:S05]  /*233d0*/  WARPSYNC.COLLECTIVE R15, `(.L_x_13918) ;  /* 0x000000000f087348 */ /* 0x000fea0003c00000 */
[----:B------:R0:W1:Y:S02]  /*233e0*/  SHFL.IDX P6, R14, R13, R12, R11 ;  /* 0x0000000c0d0e7389 */ /* 0x00006400000c000b */
[----:B01----:R-:W-:Y:S01]  /*233f0*/  ENDCOLLECTIVE ;  /* 0x000000000000791b */ /* 0x003fe20003800000 */
.L_x_13918:
[----:B------:R-:W-:-:S05]  /*23400*/  @!P1 LEA R8, P2, R21, R8, 0x1 ;  /* 0x0000000815089211 */ /* 0x000fca00078408ff */
[----:B------:R-:W-:-:S05]  /*23410*/  @!P1 IMAD.X R7, RZ, RZ, R7, P2 ;  /* 0x000000ffff079224 */ /* 0x000fca00010e0607 */
[----:B------:R-:W-:Y:S01]  /*23420*/  @!P1 MOV R9, R7 ;  /* 0x0000000700099202 */ /* 0x000fe20000000f00 */
[----:B------:R-:W-:Y:S02]  /*23430*/  VIADD R7, R6, 0x30 ;  /* 0x0000003006077836 */ /* 0x000fe40000000000 */
[----:B------:R-:W-:Y:S02]  /*23440*/  IMAD.MOV.U32 R13, RZ, RZ, R0 ;  /* 0x000000ffff0d7224 */ /* 0x000fe400078e0000 */
        /* <DEDUP_REMOVED lines=9> */
.L_x_13919:
[----:B------:R-:W-:Y:S02]  /*234e0*/  IMAD.MOV.U32 R13, RZ, RZ, R4 ;  /* 0x000000ffff0d7224 */ /* 0x000fe400078e0004 */
[----:B------:R-:W-:Y:S02]  /*234f0*/  IMAD.MOV.U32 R12, RZ, RZ, 0x4 ;  /* 0x00000004ff0c7424 */ /* 0x000fe400078e00ff */
[----:B------:R-:W-:-:S07]  /*23500*/  IMAD.MOV.U32 R8, RZ, RZ, R14 ;  /* 0x000000ffff087224 */ /* 0x000fce00078e000e */
[----:B------:R-:W-:Y:S05]  /*23510*/  WARPSYNC.COLLECTIVE R15, `(.L_x_13920) ;  /* 0x000000000f087348 */ /* 0x000fea0003c00000 */
[----:B------:R0:W1:Y:S02]  /*23520*/  SHFL.IDX P6, R14, R13, R12, R11 ;  /* 0x0000000c0d0e7389 */ /* 0x00006400000c000b */
[----:B01----:R-:W-:Y:S01]  /*23530*/  ENDCOLLECTIVE ;  /* 0x000000000000791b */ /* 0x003fe20003800000 */
.L_x_13920:
[----:B------:R-:W-:-:S05]  /*23540*/  @!P1 LEA R8, P2, R21, R8, 0x1 ;  /* 0x0000000815089211 */ /* 0x000fca00078408ff */
[----:B------:R-:W-:-:S04]  /*23550*/  @!P1 IMAD.X R7, RZ, RZ, R7, P2 ;  /* 0x000000ffff079224 */ /* 0x000fc800010e0607 */
[----:B------:R-:W-:Y:S02]  /*23560*/  @!P1 IMAD.MOV.U32 R9, RZ, RZ, R7 ;  /* 0x000000ffff099224 */ /* 0x000fe400078e0007 */
[----:B------:R-:W-:Y:S01]  /*23570*/  VIADD R7, R6, 0x40 ;  /* 0x0000004006077836 */ /* 0x000fe20000000000 */
[----:B------:R-:W-:Y:S02]  /*23580*/  MOV R13, R0 ;  /* 0x00000000000d7202 */ /* 0x000fe40000000f00 */
        /* <DEDUP_REMOVED lines=9> */
.L_x_13921:
[----:B------:R-:W-:Y:S02]  /*23620*/  IMAD.MOV.U32 R13, RZ, RZ, R4 ;  /* 0x000000ffff0d7224 */ /* 0x000fe400078e0004 */
[----:B------:R-:W-:Y:S02]  /*23630*/  IMAD.MOV.U32 R12, RZ, RZ, 0x5 ;  /* 0x00000005ff0c7424 */ /* 0x000fe400078e00ff */
[----:B------:R-:W-:-:S07]  /*23640*/  IMAD.MOV.U32 R8, RZ, RZ, R14 ;  /* 0x000000ffff087224 */ /* 0x000fce00078e000e */
[----:B------:R-:W-:Y:S05]  /*23650*/  WARPSYNC.COLLECTIVE R15, `(.L_x_13922) ;  /* 0x000000000f087348 */ /* 0x000fea0003c00000 */
[----:B------:R0:W1:Y:S02]  /*23660*/  SHFL.IDX P6, R14, R13, R12, R11 ;  /* 0x0000000c0d0e7389 */ /* 0x00006400000c000b */
[----:B01----:R-:W-:Y:S01]  /*23670*/  ENDCOLLECTIVE ;  /* 0x000000000000791b */ /* 0x003fe20003800000 */
.L_x_13922:
        /* <DEDUP_REMOVED lines=14> */
.L_x_13923:
[----:B------:R-:W-:Y:S01]  /*23760*/  MOV R13, R4 ;  /* 0x00000004000d7202 */ /* 0x000fe20000000f00 */
[----:B------:R-:W-:Y:S02]  /*23770*/  IMAD.MOV.U32 R12, RZ, RZ, 0x6 ;  /* 0x00000006ff0c7424 */ /* 0x000fe400078e00ff */
[----:B------:R-:W-:-:S07]  /*23780*/  IMAD.MOV.U32 R8, RZ, RZ, R14 ;  /* 0x000000ffff087224 */ /* 0x000fce00078e000e */
[----:B------:R-:W-:Y:S05]  /*23790*/  WARPSYNC.COLLECTIVE R15, `(.L_x_13924) ;  /* 0x000000000f087348 */ /* 0x000fea0003c00000 */
[----:B------:R0:W1:Y:S02]  /*237a0*/  SHFL.IDX P6, R14, R13, R12, R11 ;  /* 0x0000000c0d0e7389 */ /* 0x00006400000c000b */
[----:B01----:R-:W-:Y:S01]  /*237b0*/  ENDCOLLECTIVE ;  /* 0x000000000000791b */ /* 0x003fe20003800000 */
.L_x_13924:
        /* <DEDUP_REMOVED lines=14> */
.L_x_13925:
[----:B------:R-:W-:Y:S02]  /*238a0*/  IMAD.MOV.U32 R13, RZ, RZ, R4 ;  /* 0x000000ffff0d7224 */ /* 0x000fe400078e0004 */
[----:B------:R-:W-:Y:S02]  /*238b0*/  IMAD.MOV.U32 R12, RZ, RZ, 0x7 ;  /* 0x00000007ff0c7424 */ /* 0x000fe400078e00ff */
[----:B------:R-:W-:-:S07]  /*238c0*/  IMAD.MOV.U32 R8, RZ, RZ, R14 ;  /* 0x000000ffff087224 */ /* 0x000fce00078e000e */
[----:B------:R-:W-:Y:S05]  /*238d0*/  WARPSYNC.COLLECTIVE R15, `(.L_x_13926) ;  /* 0x000000000f087348 */ /* 0x000fea0003c00000 */
[----:B------:R0:W1:Y:S02]  /*238e0*/  SHFL.IDX P6, R14, R13, R12, R11 ;  /* 0x0000000c0d0e7389 */ /* 0x00006400000c000b */
[----:B01----:R-:W-:Y:S01]  /*238f0*/  ENDCOLLECTIVE ;  /* 0x000000000000791b */ /* 0x003fe20003800000 */
.L_x_13926:
        /* <DEDUP_REMOVED lines=15> */
.L_x_13927:
[----:B------:R-:W-:Y:S01]  /*239f0*/  ISETP.GE.AND P2, PT, R0, R3, PT ;  /* 0x000000030000720c */ /* 0x000fe20003f46270 */
[----:B------:R-:W-:Y:S02]  /*23a00*/  IMAD.MOV.U32 R13, RZ, RZ, R2 ;  /* 0x000000ffff0d7224 */ /* 0x000fe400078e0002 */
[----:B------:R-:W-:Y:S02]  /*23a10*/  IMAD.MOV.U32 R12, RZ, RZ, RZ ;  /* 0x000000ffff0c7224 */ /* 0x000fe400078e00ff */
[----:B------:R-:W-:-:S08]  /*23a20*/  IMAD.MOV.U32 R7, RZ, RZ, R14 ;  /* 0x000000ffff077224 */ /* 0x000fd000078e000e */
[----:B------:R-:W-:Y:S05]  /*23a30*/  WARPSYNC.COLLECTIVE R15, `(.L_x_13928) ;  /* 0x000000000f087348 */ /* 0x000fea0003c00000 */
[----:B------:R0:W1:Y:S02]  /*23a40*/  SHFL.IDX P6, R14, R13, R12, R11 ;  /* 0x0000000c0d0e7389 */ /* 0x00006400000c000b */
[----:B01----:R-:W-:Y:S01]  /*23a50*/  ENDCOLLECTIVE ;  /* 0x000000000000791b */ /* 0x003fe20003800000 */
.L_x_13928:
[----:B------:R-:W-:-:S04]  /*23a60*/  @!P1 LEA R7, P3, R21, R7, 0x1 ;  /* 0x0000000715079211 */ /* 0x000fc800078608ff */
[----:B------:R-:W-:Y:S01]  /*23a70*/  @!P1 IADD3.X R4, RZ, R4, RZ, P3, !PT ;  /* 0x00000004ff049210 */ /* 0x000fe20001ffe4ff */
[----:B------:R-:W-:-:S04]  /*23a80*/  @!P1 IMAD.MOV.U32 R8, RZ, RZ, R7 ;  /* 0x000000ffff089224 */ /* 0x000fc800078e0007 */
        /* <DEDUP_REMOVED lines=11> */
.L_x_13929:
[----:B------:R-:W-:Y:S01]  /*23b40*/  MOV R13, R2 ;  /* 0x00000002000d7202 */ /* 0x000fe20000000f00 */
[----:B------:R-:W-:Y:S02]  /*23b50*/  IMAD.MOV.U32 R12, RZ, RZ, 0x1 ;  /* 0x00000001ff0c7424 */ /* 0x000fe400078e00ff */
[----:B------:R-:W-:-:S07]  /*23b60*/  IMAD.MOV.U32 R0, RZ, RZ, R14 ;  /* 0x000000ffff007224 */ /* 0x000fce00078e000e */
[----:B------:R-:W-:Y:S05]  /*23b70*/  WARPSYNC.COLLECTIVE R15, `(.L_x_13930) ;  /* 0x000000000f087348 */ /* 0x000fea0003c00000 */
[----:B------:R0:W1:Y:S02]  /*23b80*/  SHFL.IDX P6, R14, R13, R12, R11 ;  /* 0x0000000c0d0e7389 */ /* 0x00006400000c000b */
[----:B01----:R-:W-:Y:S01]  /*23b90*/  ENDCOLLECTIVE ;  /* 0x000000000000791b */ /* 0x003fe20003800000 */
.L_x_13930:
[----:B------:R-:W-:-:S05]  /*23ba0*/  @!P2 LEA R0, P1, R21, R0, 0x1 ;  /* 0x000000001500a211 */ /* 0x000fca00078208ff */
[----:B------:R-:W-:-:S04]  /*23bb0*/  @!P2 IMAD.X R8, RZ, RZ, R10, P1 ;  /* 0x000000ffff08a224 */ /* 0x000fc800008e060a */
        /* <DEDUP_REMOVED lines=13> */
.L_x_13931:
[----:B------:R-:W-:Y:S02]  /*23c90*/  IMAD.MOV.U32 R13, RZ, RZ, R2 ;  /* 0x000000ffff0d7224 */ /* 0x000fe400078e0002 */
[----:B------:R-:W-:Y:S02]  /*23ca0*/  IMAD.MOV.U32 R12, RZ, RZ, 0x2 ;  /* 0x00000002ff0c7424 */ /* 0x000fe400078e00ff */
[----:B------:R-:W-:-:S07]  /*23cb0*/  IMAD.MOV.U32 R8, RZ, RZ, R14 ;  /* 0x000000ffff087224 */ /* 0x000fce00078e000e */
[----:B------:R-:W-:Y:S05]  /*23cc0*/  WARPSYNC.COLLECTIVE R15, `(.L_x_13932) ;  /* 0x000000000f087348 */ /* 0x000fea0003c00000 */
[----:B------:R0:W1:Y:S02]  /*23cd0*/  SHFL.IDX P6, R14, R13, R12, R11 ;  /* 0x0000000c0d0e7389 */ /* 0x00006400000c000b */
[----:B01----:R-:W-:Y:S01]  /*23ce0*/  ENDCOLLECTIVE ;  /* 0x000000000000791b */ /* 0x003fe20003800000 */
.L_x_13932:
        /* <DEDUP_REMOVED lines=13> */
.L_x_13933:
[----:B------:R-:W-:Y:S02]  /*23dc0*/  IMAD.MOV.U32 R13, RZ, RZ, R2 ;  /* 0x000000ffff0d7224 */ /* 0x000fe400078e0002 */
[----:B------:R-:W-:Y:S02]  /*23dd0*/  IMAD.MOV.U32 R12, RZ, RZ, 0x3 ;  /* 0x00000003ff0c7424 */ /* 0x000fe400078e00ff */
[----:B------:R-:W-:-:S07]  /*23de0*/  IMAD.MOV.U32 R8, RZ, RZ, R14 ;  /* 0x000000ffff087224 */ /* 0x000fce00078e000e */
[----:B------:R-:W-:Y:S05]  /*23df0*/  WARPSYNC.COLLECTIVE R15, `(.L_x_13934) ;  /* 0x000000000f087348 */ /* 0x000fea0003c00000 */
[----:B------:R0:W1:Y:S02]  /*23e00*/  SHFL.IDX P6, R14, R13, R12, R11 ;  /* 0x0000000c0d0e7389 */ /* 0x00006400000c000b */
[----:B01----:R-:W-:Y:S01]  /*23e10*/  ENDCOLLECTIVE ;  /* 0x000000000000791b */ /* 0x003fe20003800000 */
.L_x_13934:
        /* <DEDUP_REMOVED lines=12> */
.L_x_13935:
[----:B------:R-:W-:Y:S01]  /*23ee0*/  IMAD.MOV.U32 R2, RZ, RZ, R14 ;  /* 0x000000ffff027224 */ /* 0x000fe200078e000e */
[----:B------:R-:W-:Y:S06]  /*23ef0*/  BRA `(.L_x_13936) ;  /* 0xffffffa0008c7947 */ /* 0x000fec000383ffff */
.L_x_13761:
[----:B0-----:R0:W1:Y:S02]  /*23f00*/  SYNCS.PHASECHK.TRANS64.TRYWAIT P0, [R17+URZ+0x16820], R0 ;  /* 0x01682000110075a7 */ /* 0x001064000800017f */
[----:B-1----:R-:W-:Y:S05]  /*23f10*/  @!P0 NANOSLEEP.SYNCS 0x989680 ;  /* 0x009896800000895d */ /* 0x002fea0003900000 */
[----:B------:R-:W1:Y:S02]  /*23f20*/  @!P0 SYNCS.PHASECHK.TRANS64 P0, [R17+URZ+0x16820], R0 ;  /* 0x01682000110085a7 */ /* 0x000e64000800007f */
[----:B-1----:R-:W-:Y:S05]  /*23f30*/  @!P0 BRA `(.L_x_13761) ;  /* 0xfffffffc00f08947 */ /* 0x002fea000383ffff */
[----:B------:R-:W-:Y:S05]  /*23f40*/  BRA `(.L_x_13937) ;  /* 0xffffffa000ec7947 */ /* 0x000fea000383ffff */
.L_x_13770:
[----:B-1----:R1:W2:Y:S02]  /*23f50*/  SYNCS.PHASECHK.TRANS64.TRYWAIT P0, [R2+URZ+0x16840], R3 ;  /* 0x01684003020075a7 */ /* 0x0022a4000800017f */
[----:B--2---:R-:W-:Y:S05]  /*23f60*/  @!P0 NANOSLEEP.SYNCS 0x989680 ;  /* 0x009896800000895d */ /* 0x004fea0003900000 */
[----:B------:R-:W2:Y:S02]  /*23f70*/  @!P0 SYNCS.PHASECHK.TRANS64 P0, [R2+URZ+0x16840], R3 ;  /* 0x01684003020085a7 */ /* 0x000ea4000800007f */
[----:B--2---:R-:W-:Y:S05]  /*23f80*/  @!P0 BRA `(.L_x_13770) ;  /* 0xfffffffc00f08947 */ /* 0x004fea000383ffff */
[----:B------:R-:W-:Y:S05]  /*23f90*/  BRA `(.L_x_13938) ;  /* 0xffffffa400d47947 */ /* 0x000fea000383ffff */
.L_x_13775:
[----:B0-----:R0:W1:Y:S02]  /*23fa0*/  SYNCS.PHASECHK.TRANS64.TRYWAIT P0, [R3+URZ+0x60], R2 ;  /* 0x00006002030075a7 */ /* 0x001064000800017f */
[----:B-1----:R-:W-:Y:S05]  /*23fb0*/  @!P0 NANOSLEEP.SYNCS 0x989680 ;  /* 0x009896800000895d */ /* 0x002fea0003900000 */
[----:B------:R-:W1:Y:S02]  /*23fc0*/  @!P0 SYNCS.PHASECHK.TRANS64 P0, [R3+URZ+0x60], R2 ;  /* 0x00006002030085a7 */ /* 0x000e64000800007f */
[----:B-1----:R-:W-:Y:S05]  /*23fd0*/  @!P0 BRA `(.L_x_13775) ;  /* 0xfffffffc00f08947 */ /* 0x002fea000383ffff */
[----:B------:R-:W-:Y:S05]  /*23fe0*/  BRA `(.L_x_13939) ;  /* 0xffffffa800607947 */ /* 0x000fea000383ffff */
.L_x_13783:
[----:B-1----:R1:W2:Y:S02]  /*23ff0*/  SYNCS.PHASECHK.TRANS64.TRYWAIT P0, [R2+URZ+0x16840], R3 ;  /* 0x01684003020075a7 */ /* 0x0022a4000800017f */
[----:B--2---:R-:W-:Y:S05]  /*24000*/  @!P0 NANOSLEEP.SYNCS 0x989680 ;  /* 0x009896800000895d */ /* 0x004fea0003900000 */
[----:B------:R-:W2:Y:S02]  /*24010*/  @!P0 SYNCS.PHASECHK.TRANS64 P0, [R2+URZ+0x16840], R3 ;  /* 0x01684003020085a7 */ /* 0x000ea4000800007f */
[----:B--2---:R-:W-:Y:S05]  /*24020*/  @!P0 BRA `(.L_x_13783) ;  /* 0xfffffffc00f08947 */ /* 0x004fea000383ffff */
[----:B------:R-:W-:Y:S05]  /*24030*/  BRA `(.L_x_13940) ;  /* 0xffffffac009c7947 */ /* 0x000fea000383ffff */
.L_x_13788:
[----:B0-----:R0:W1:Y:S02]  /*24040*/  SYNCS.PHASECHK.TRANS64.TRYWAIT P0, [R10+URZ+0x60], R28 ;  /* 0x0000601c0a0075a7 */ /* 0x001064000800017f */
[----:B-1----:R-:W-:Y:S05]  /*24050*/  @!P0 NANOSLEEP.SYNCS 0x989680 ;  /* 0x009896800000895d */ /* 0x002fea0003900000 */
[----:B------:R-:W1:Y:S02]  /*24060*/  @!P0 SYNCS.PHASECHK.TRANS64 P0, [R10+URZ+0x60], R28 ;  /* 0x0000601c0a0085a7 */ /* 0x000e64000800007f */
[----:B-1----:R-:W-:Y:S05]  /*24070*/  @!P0 BRA `(.L_x_13788) ;  /* 0xfffffffc00f08947 */ /* 0x002fea000383ffff */
[----:B------:R-:W-:Y:S05]  /*24080*/  BRA `(.L_x_13941) ;  /* 0xffffffb000287947 */ /* 0x000fea000383ffff */
.L_x_13796:
[----:B-1----:R1:W2:Y:S02]  /*24090*/  SYNCS.PHASECHK.TRANS64.TRYWAIT P0, [R2+URZ+0x16840], R3 ;  /* 0x01684003020075a7 */ /* 0x0022a4000800017f */
[----:B--2---:R-:W-:Y:S05]  /*240a0*/  @!P0 NANOSLEEP.SYNCS 0x989680 ;  /* 0x009896800000895d */ /* 0x004fea0003900000 */
[----:B------:R-:W2:Y:S02]  /*240b0*/  @!P0 SYNCS.PHASECHK.TRANS64 P0, [R2+URZ+0x16840], R3 ;  /* 0x01684003020085a7 */ /* 0x000ea4000800007f */
[----:B--2---:R-:W-:Y:S05]  /*240c0*/  @!P0 BRA `(.L_x_13796) ;  /* 0xfffffffc00f08947 */ /* 0x004fea000383ffff */
[----:B------:R-:W-:Y:S05]  /*240d0*/  BRA `(.L_x_13942) ;  /* 0xffffffb400387947 */ /* 0x000fea000383ffff */
.L_x_13801:
[----:B0-----:R0:W1:Y:S02]  /*240e0*/  SYNCS.PHASECHK.TRANS64.TRYWAIT P0, [R3+URZ+0x60], R7 ;  /* 0x00006007030075a7 */ /* 0x001064000800017f */
[----:B-1----:R-:W-:Y:S05]  /*240f0*/  @!P0 NANOSLEEP.SYNCS 0x989680 ;  /* 0x009896800000895d */ /* 0x002fea0003900000 */
[----:B------:R-:W1:Y:S02]  /*24100*/  @!P0 SYNCS.PHASECHK.TRANS64 P0, [R3+URZ+0x60], R7 ;  /* 0x00006007030085a7 */ /* 0x000e64000800007f */
[----:B-1----:R-:W-:Y:S05]  /*24110*/  @!P0 BRA `(.L_x_13801) ;  /* 0xfffffffc00f08947 */ /* 0x002fea000383ffff */
[----:B------:R-:W-:Y:S05]  /*24120*/  BRA `(.L_x_13943) ;  /* 0xffffffb400c87947 */ /* 0x000fea000383ffff */
.L_x_13811:
[----:B0-----:R0:W1:Y:S02]  /*24130*/  SYNCS.PHASECHK.TRANS64.TRYWAIT P0, [R3+URZ+0x16860], R0 ;  /* 0x01686000030075a7 */ /* 0x001064000800017f */
[----:B-1----:R-:W-:Y:S05]  /*24140*/  @!P0 NANOSLEEP.SYNCS 0x989680 ;  /* 0x009896800000895d */ /* 0x002fea0003900000 */
[----:B------:R-:W1:Y:S02]  /*24150*/  @!P0 SYNCS.PHASECHK.TRANS64 P0, [R3+URZ+0x16860], R0 ;  /* 0x01686000030085a7 */ /* 0x000e64000800007f */
[----:B-1----:R-:W-:Y:S05]  /*24160*/  @!P0 BRA `(.L_x_13811) ;  /* 0xfffffffc00f08947 */ /* 0x002fea000383ffff */
[----:B------:R-:W-:Y:S05]  /*24170*/  BRA `(.L_x_13944) ;  /* 0xffffffb800c47947 */ /* 0x000fea000383ffff */
.L_x_13817:
[----:B------:R-:W-:Y:S01]  /*24180*/  BSSY B0, `(.L_x_13945) ;  /* 0x0000008000007945 */ /* 0x000fe20003800000 */
[----:B------:R-:W-:Y:S02]  /*24190*/  IMAD.MOV.U32 R13, RZ, RZ, R24 ;  /* 0x000000ffff0d7224 */ /* 0x000fe400078e0018 */
[----:B------:R-:W-:Y:S02]  /*241a0*/  IMAD.MOV.U32 R12, RZ, RZ, RZ ;  /* 0x000000ffff0c7224 */ /* 0x000fe400078e00ff */
[----:B------:R-:W-:Y:S02]  /*241b0*/  IMAD.MOV.U32 R11, RZ, RZ, 0x1f ;  /* 0x0000001fff0b7424 */ /* 0x000fe400078e00ff */
[----:B------:R-:W-:-:S07]  /*241c0*/  IMAD.MOV.U32 R15, RZ, RZ, -0x1 ;  /* 0xffffffffff0f7424 */ /* 0x000fce00078e00ff */
[----:B-1----:R-:W-:Y:S05]  /*241d0*/  WARPSYNC.COLLECTIVE R15, `(.L_x_13946) ;  /* 0x000000000f087348 */ /* 0x002fea0003c00000 */
[----:B------:R0:W2:Y:S02]  /*241e0*/  SHFL.IDX P6, R14, R13, R12, R11 ;  /* 0x0000000c0d0e7389 */ /* 0x0000a400000c000b */
[----:B012---:R-:W-:Y:S01]  /*241f0*/  ENDCOLLECTIVE ;  /* 0x000000000000791b */ /* 0x007fe20003800000 */
.L_x_13946:
[----:B------:R-:W-:Y:S05]  /*24200*/  BSYNC B0 ;  /* 0x0000000000007941 */ /* 0x000fea0003800000 */
.L_x_13945:
        /* <DEDUP_REMOVED lines=9> */
.L_x_13947:
        /* <DEDUP_REMOVED lines=23> */
.L_x_13948:
[----:B------:R-:W-:Y:S01]  /*24410*/  IMAD.MOV.U32 R12, RZ, RZ, 0x2 ;  /* 0x00000002ff0c7424 */ /* 0x000fe200078e00ff */
[----:B------:R-:W-:-:S05]  /*24420*/  SEL R4, R14, RZ, P1 ;  /* 0x000000ff0e047207 */ /* 0x000fca0000800000 */
[----:B------:R-:W-:-:S04]  /*24430*/  IMAD.IADD R4, R13, 0x1, R4 ;  /* 0x000000010d047824 */ /* 0x000fc800078e0204 */
[----:B------:R-:W-:-:S07]  /*24440*/  IMAD.MOV.U32 R13, RZ, RZ, R4 ;  /* 0x000000ffff0d7224 */ /* 0x000fce00078e0004 */
[----:B------:R-:W-:Y:S05]  /*24450*/  WARPSYNC.COLLECTIVE R15, `(.L_x_13949) ;  /* 0x000000000f087348 */ /* 0x000fea0003c00000 */
[----:B------:R0:W1:Y:S02]  /*24460*/  SHFL.UP P6, R14, R13, R12, R11 ;  /* 0x0400000c0d0e7389 */ /* 0x00006400000c000b */
[----:B01----:R-:W-:Y:S01]  /*24470*/  ENDCOLLECTIVE ;  /* 0x000000000000791b */ /* 0x003fe20003800000 */
.L_x_13949:
[----:B------:R-:W-:Y:S01]  /*24480*/  IMAD.MOV.U32 R12, RZ, RZ, 0x4 ;  /* 0x00000004ff0c7424 */ /* 0x000fe200078e00ff */
[----:B------:R-:W-:-:S05]  /*24490*/  SEL R3, R14, RZ, P2 ;  /* 0x000000ff0e037207 */ /* 0x000fca0001000000 */
[----:B------:R-:W-:-:S05]  /*244a0*/  IMAD.IADD R2, R4, 0x1, R3 ;  /* 0x0000000104027824 */ /* 0x000fca00078e0203 */
[----:B------:R-:W-:-:S07]  /*244b0*/  MOV R13, R2 ;  /* 0x00000002000d7202 */ /* 0x000fce0000000f00 */
[----:B------:R-:W-:Y:S05]  /*244c0*/  WARPSYNC.COLLECTIVE R15, `(.L_x_13950) ;  /* 0x000000000f087348 */ /* 0x000fea0003c00000 */
[----:B------:R0:W1:Y:S02]  /*244d0*/  SHFL.UP P6, R14, R13, R12, R11 ;  /* 0x0400000c0d0e7389 */ /* 0x00006400000c000b */
[----:B01----:R-:W-:Y:S01]  /*244e0*/  ENDCOLLECTIVE ;  /* 0x000000000000791b */ /* 0x003fe20003800000 */
.L_x_13950:
[----:B------:R-:W-:Y:S01]  /*244f0*/  IMAD.MOV.U32 R12, RZ, RZ, 0x8 ;  /* 0x00000008ff0c7424 */ /* 0x000fe200078e00ff */
[----:B------:R-:W-:-:S05]  /*24500*/  SEL R3, R14, RZ, P3 ;  /* 0x000000ff0e037207 */ /* 0x000fca0001800000 */
[----:B------:R-:W-:-:S04]  /*24510*/  IMAD.IADD R3, R2, 0x1, R3 ;  /* 0x0000000102037824 */ /* 0x000fc800078e0203 */
[----:B------:R-:W-:-:S07]  /*24520*/  IMAD.MOV.U32 R13, RZ, RZ, R3 ;  /* 0x000000ffff0d7224 */ /* 0x000fce00078e0003 */
[----:B------:R-:W-:Y:S05]  /*24530*/  WARPSYNC.COLLECTIVE R15, `(.L_x_13951) ;  /* 0x000000000f087348 */ /* 0x000fea0003c00000 */
[----:B------:R0:W1:Y:S02]  /*24540*/  SHFL.UP P6, R14, R13, R12, R11 ;  /* 0x0400000c0d0e7389 */ /* 0x00006400000c000b */
[----:B01----:R-:W-:Y:S01]  /*24550*/  ENDCOLLECTIVE ;  /* 0x000000000000791b */ /* 0x003fe20003800000 */
.L_x_13951:
[----:B------:R-:W-:Y:S01]  /*24560*/  IMAD.MOV.U32 R12, RZ, RZ, 0x10 ;  /* 0x00000010ff0c7424 */ /* 0x000fe200078e00ff */
[----:B------:R-:W-:-:S05]  /*24570*/  SEL R4, R14, RZ, P4 ;  /* 0x000000ff0e047207 */ /* 0x000fca0002000000 */
[----:B------:R-:W-:-:S04]  /*24580*/  IMAD.IADD R4, R3, 0x1, R4 ;  /* 0x0000000103047824 */ /* 0x000fc800078e0204 */
[----:B------:R-:W-:-:S07]  /*24590*/  IMAD.MOV.U32 R13, RZ, RZ, R4 ;  /* 0x000000ffff0d7224 */ /* 0x000fce00078e0004 */
[----:B------:R-:W-:Y:S05]  /*245a0*/  WARPSYNC.COLLECTIVE R15, `(.L_x_13952) ;  /* 0x000000000f087348 */ /* 0x000fea0003c00000 */
[----:B------:R0:W1:Y:S02]  /*245b0*/  SHFL.UP P6, R14, R13, R12, R11 ;  /* 0x0400000c0d0e7389 */ /* 0x00006400000c000b */
[----:B01----:R-:W-:Y:S01]  /*245c0*/  ENDCOLLECTIVE ;  /* 0x000000000000791b */ /* 0x003fe20003800000 */
.L_x_13952:
        /* <DEDUP_REMOVED lines=8> */
.L_x_13953:
[----:B------:R-:W-:Y:S05]  /*24650*/  BRA `(.L_x_13954) ;  /* 0xffffffb800fc7947 */ /* 0x000fea000383ffff */
.L_x_13820:
[----:B------:R-:W-:Y:S01]  /*24660*/  BSSY B0, `(.L_x_13955) ;  /* 0x0000007000007945 */ /* 0x000fe20003800000 */
[----:B------:R-:W-:Y:S01]  /*24670*/  IMAD.MOV.U32 R12, RZ, RZ, 0x1 ;  /* 0x00000001ff0c7424 */ /* 0x000fe200078e00ff */
[----:B------:R-:W-:Y:S01]  /*24680*/  MOV R11, RZ ;  /* 0x000000ff000b7202 */ /* 0x000fe20000000f00 */
[----:B------:R-:W-:-:S07]  /*24690*/  IMAD.MOV.U32 R15, RZ, RZ, -0x1 ;  /* 0xffffffffff0f7424 */ /* 0x000fce00078e00ff */
[----:B------:R-:W-:Y:S05]  /*246a0*/  WARPSYNC.COLLECTIVE R15, `(.L_x_13956) ;  /* 0x000000000f087348 */ /* 0x000fea0003c00000 */
[----:B------:R0:W1:Y:S02]  /*246b0*/  SHFL.UP P6, R14, R13, R12, R11 ;  /* 0x0400000c0d0e7389 */ /* 0x00006400000c000b */
[----:B01----:R-:W-:Y:S01]  /*246c0*/  ENDCOLLECTIVE ;  /* 0x000000000000791b */ /* 0x003fe20003800000 */
.L_x_13956:
[----:B------:R-:W-:Y:S05]  /*246d0*/  BSYNC B0 ;  /* 0x0000000000007941 */ /* 0x000fea0003800000 */
.L_x_13955:
        /* <DEDUP_REMOVED lines=8> */
.L_x_13957:
[----:B------:R-:W-:Y:S01]  /*24760*/  IMAD.MOV.U32 R12, RZ, RZ, 0x4 ;  /* 0x00000004ff0c7424 */ /* 0x000fe200078e00ff */
[----:B------:R-:W-:-:S05]  /*24770*/  SEL R2, R14, RZ, P2 ;  /* 0x000000ff0e027207 */ /* 0x000fca0001000000 */
[----:B------:R-:W-:-:S04]  /*24780*/  IMAD.IADD R2, R13, 0x1, R2 ;  /* 0x000000010d027824 */ /* 0x000fc800078e0202 */
[----:B------:R-:W-:-:S07]  /*24790*/  IMAD.MOV.U32 R13, RZ, RZ, R2 ;  /* 0x000000ffff0d7224 */ /* 0x000fce00078e0002 */
[----:B------:R-:W-:Y:S05]  /*247a0*/  WARPSYNC.COLLECTIVE R15, `(.L_x_13958) ;  /* 0x000000000f087348 */ /* 0x000fea0003c00000 */
[----:B------:R0:W1:Y:S02]  /*247b0*/  SHFL.UP P6, R14, R13, R12, R11 ;  /* 0x0400000c0d0e7389 */ /* 0x00006400000c000b */
[----:B01----:R-:W-:Y:S01]  /*247c0*/  ENDCOLLECTIVE ;  /* 0x000000000000791b */ /* 0x003fe20003800000 */
.L_x_13958:
[----:B------:R-:W-:Y:S01]  /*247d0*/  IMAD.MOV.U32 R12, RZ, RZ, 0x8 ;  /* 0x00000008ff0c7424 */ /* 0x000fe200078e00ff */
[----:B------:R-:W-:-:S05]  /*247e0*/  SEL R3, R14, RZ, P3 ;  /* 0x000000ff0e037207 */ /* 0x000fca0001800000 */
[----:B------:R-:W-:-:S04]  /*247f0*/  IMAD.IADD R3, R2, 0x1, R3 ;  /* 0x0000000102037824 */ /* 0x000fc800078e0203 */
[----:B------:R-:W-:-:S07]  /*24800*/  IMAD.MOV.U32 R13, RZ, RZ, R3 ;  /* 0x000000ffff0d7224 */ /* 0x000fce00078e0003 */
[----:B------:R-:W-:Y:S05]  /*24810*/  WARPSYNC.COLLECTIVE R15, `(.L_x_13959) ;  /* 0x000000000f087348 */ /* 0x000fea0003c00000 */
[----:B------:R0:W1:Y:S02]  /*24820*/  SHFL.UP P6, R14, R13, R12, R11 ;  /* 0x0400000c0d0e7389 */ /* 0x00006400000c000b */
[----:B01----:R-:W-:Y:S01]  /*24830*/  ENDCOLLECTIVE ;  /* 0x000000000000791b */ /* 0x003fe20003800000 */
.L_x_13959:
[----:B------:R-:W-:Y:S01]  /*24840*/  IMAD.MOV.U32 R12, RZ, RZ, 0x10 ;  /* 0x00000010ff0c7424 */ /* 0x000fe200078e00ff */
[----:B------:R-:W-:-:S05]  /*24850*/  SEL R4, R14, RZ, P4 ;  /* 0x000000ff0e047207 */ /* 0x000fca0002000000 */
[----:B------:R-:W-:-:S05]  /*24860*/  IMAD.IADD R4, R3, 0x1, R4 ;  /* 0x0000000103047824 */ /* 0x000fca00078e0204 */
[----:B------:R-:W-:-:S07]  /*24870*/  MOV R13, R4 ;  /* 0x00000004000d7202 */ /* 0x000fce0000000f00 */
[----:B------:R-:W-:Y:S05]  /*24880*/  WARPSYNC.COLLECTIVE R15, `(.L_x_13960) ;  /* 0x000000000f087348 */ /* 0x000fea0003c00000 */
[----:B------:R0:W1:Y:S02]  /*24890*/  SHFL.UP P6, R14, R13, R12, R11 ;  /* 0x0400000c0d0e7389 */ /* 0x00006400000c000b */
[----:B01----:R-:W-:Y:S01]  /*248a0*/  ENDCOLLECTIVE ;  /* 0x000000000000791b */ /* 0x003fe20003800000 */
.L_x_13960:
        /* <DEDUP_REMOVED lines=8> */
.L_x_13961:
[----:B------:R-:W-:Y:S05]  /*24930*/  BRA `(.L_x_13962) ;  /* 0xffffffb800e87947 */ /* 0x000fea000383ffff */
.L_x_13822:
[----:B------:R-:W-:Y:S01]  /*24940*/  BSSY B0, `(.L_x_13963) ;  /* 0x0000006000007945 */ /* 0x000fe20003800000 */
[----:B------:R-:W-:Y:S01]  /*24950*/  PLOP3.LUT P6, PT, P6, PT, PT, 0x8, 0x0 ;  /* 0x000000000000781c */ /* 0x000fe200037ce170 */
[----:B------:R-:W-:-:S12]  /*24960*/  IMAD.MOV.U32 R15, RZ, RZ, -0x1 ;  /* 0xffffffffff0f7424 */ /* 0x000fd800078e00ff */
[----:B0-----:R-:W-:Y:S05]  /*24970*/  WARPSYNC.COLLECTIVE R15, `(.L_x_13964) ;  /* 0x000000000f087348 */ /* 0x001fea0003c00000 */
[----:B------:R-:W-:Y:S01]  /*24980*/  VOTE.ANY R14, PT, P6 ;  /* 0x00000000000e7806 */ /* 0x000fe200030e0100 */
[----:B0-----:R-:W-:Y:S06]  /*24990*/  ENDCOLLECTIVE ;  /* 0x000000000000791b */ /* 0x001fec0003800000 */
.L_x_13964:
[----:B------:R-:W-:Y:S05]  /*249a0*/  BSYNC B0 ;  /* 0x0000000000007941 */ /* 0x000fea0003800000 */
.L_x_13963:
        /* <DEDUP_REMOVED lines=10> */
.L_x_13965:
[----:B------:R-:W-:Y:S01]  /*24a50*/  MOV R13, R5 ;  /* 0x00000005000d7202 */ /* 0x000fe20000000f00 */
[----:B------:R-:W-:-:S07]  /*24a60*/  IMAD.MOV.U32 R25, RZ, RZ, R14 ;  /* 0x000000ffff197224 */ /* 0x000fce00078e000e */
[----:B------:R-:W-:Y:S05]  /*24a70*/  WARPSYNC.COLLECTIVE R15, `(.L_x_13966) ;  /* 0x000000000f087348 */ /* 0x000fea0003c00000 */
[----:B------:R0:W1:Y:S02]  /*24a80*/  SHFL.IDX P6, R14, R13, R12, R11 ;  /* 0x0000000c0d0e7389 */ /* 0x00006400000c000b */
[----:B01----:R-:W-:Y:S01]  /*24a90*/  ENDCOLLECTIVE ;  /* 0x000000000000791b */ /* 0x003fe20003800000 */
.L_x_13966:
[----:B------:R-:W-:Y:S01]  /*24aa0*/  IMAD.MOV.U32 R5, RZ, RZ, R14 ;  /* 0x000000ffff057224 */ /* 0x000fe200078e000e */
[----:B------:R-:W-:Y:S06]  /*24ab0*/  BRA `(.L_x_13967) ;  /* 0xffffffb800c87947 */ /* 0x000fec000383ffff */
.L_x_13824:
[----:B------:R-:W-:Y:S01]  /*24ac0*/  BSSY B0, `(.L_x_13968) ;  /* 0x0000007000007945 */ /* 0x000fe20003800000 */
[----:B------:R-:W-:Y:S02]  /*24ad0*/  IMAD.MOV.U32 R13, RZ, RZ, R2 ;  /* 0x000000ffff0d7224 */ /* 0x000fe400078e0002 */
[----:B------:R-:W-:Y:S02]  /*24ae0*/  IMAD.MOV.U32 R11, RZ, RZ, 0x1f ;  /* 0x0000001fff0b7424 */ /* 0x000fe400078e00ff */
[----:B------:R-:W-:-:S07]  /*24af0*/  IMAD.MOV.U32 R15, RZ, RZ, -0x1 ;  /* 0xffffffffff0f7424 */ /* 0x000fce00078e00ff */
[----:B0123--:R-:W-:Y:S05]  /*24b00*/  WARPSYNC.COLLECTIVE R15, `(.L_x_13969) ;  /* 0x000000000f087348 */ /* 0x00ffea0003c00000 */
[----:B------:R4:W0:Y:S02]  /*24b10*/  SHFL.IDX P6, R14, R13, R12, R11 ;  /* 0x0000000c0d0e7389 */ /* 0x00082400000c000b */
[----:B01234-:R-:W-:Y:S01]  /*24b20*/  ENDCOLLECTIVE ;  /* 0x000000000000791b */ /* 0x01ffe20003800000 */
.L_x_13969:
[----:B------:R-:W-:Y:S05]  /*24b30*/  BSYNC B0 ;  /* 0x0000000000007941 */ /* 0x000fea0003800000 */
.L_x_13968:
[----:B------:R-:W-:Y:S01]  /*24b40*/  IMAD.MOV.U32 R24, RZ, RZ, R14 ;  /* 0x000000ffff187224 */ /* 0x000fe200078e000e */
[----:B------:R-:W-:Y:S06]  /*24b50*/  BRA `(.L_x_13823) ;  /* 0xffffffb800b87947 */ /* 0x000fec000383ffff */
.L_x_13830:
[----:B0-----:R0:W1:Y:S02]  /*24b60*/  SYNCS.PHASECHK.TRANS64.TRYWAIT P0, [R9+URZ+0x16820], R0 ;  /* 0x01682000090075a7 */ /* 0x001064000800017f */
[----:B-1----:R-:W-:Y:S05]  /*24b70*/  @!P0 NANOSLEEP.SYNCS 0x989680 ;  /* 0x009896800000895d */ /* 0x002fea0003900000 */
[----:B------:R-:W1:Y:S02]  /*24b80*/  @!P0 SYNCS.PHASECHK.TRANS64 P0, [R9+URZ+0x16820], R0 ;  /* 0x01682000090085a7 */ /* 0x000e64000800007f */
[----:B-1----:R-:W-:Y:S05]  /*24b90*/  @!P0 BRA `(.L_x_13830) ;  /* 0xfffffffc00f08947 */ /* 0x002fea000383ffff */
[----:B------:R-:W-:Y:S05]  /*24ba0*/  BRA `(.L_x_13970) ;  /* 0xffffffc400107947 */ /* 0x000fea000383ffff */
.L_x_13831:
        /* <DEDUP_REMOVED lines=11> */
.L_x_13972:
[----:B------:R-:W-:Y:S05]  /*24c60*/  BSYNC B0 ;  /* 0x0000000000007941 */ /* 0x000fea0003800000 */
.L_x_13971:
[----:B------:R-:W-:Y:S05]  /*24c70*/  BRA `(.L_x_13973) ;  /* 0xffffffc000f87947 */ /* 0x000fea000383ffff */
.L_x_13832:
[----:B------:R-:W-:Y:S01]  /*24c80*/  BSSY B0, `(.L_x_13974) ;  /* 0x0000006000007945 */ /* 0x000fe20003800000 */
[----:B------:R-:W-:-:S07]  /*24c90*/  IMAD.MOV.U32 R15, RZ, RZ, -0x1 ;  /* 0xffffffffff0f7424 */ /* 0x000fce00078e00ff */
[----:B0--3--:R-:W-:Y:S05]  /*24ca0*/  WARPSYNC.COLLECTIVE R15, `(.L_x_13975) ;  /* 0x000000000f0c7348 */ /* 0x009fea0003c00000 */
[----:B------:R-:W-:Y:S02]  /*24cb0*/  ELECT P6, UR62, PT ;  /* 0x00000000003e782f */ /* 0x000fe400038c0000 */
[----:B------:R-:W-:Y:S01]  /*24cc0*/  MOV R14, UR62 ;  /* 0x0000003e000e7c02 */ /* 0x000fe20008000f00 */
[----:B0--3--:R-:W-:Y:S10]  /*24cd0*/  ENDCOLLECTIVE ;  /* 0x000000000000791b */ /* 0x009ff40003800000 */
.L_x_13975:
[----:B------:R-:W-:Y:S05]  /*24ce0*/  BSYNC B0 ;  /* 0x0000000000007941 */ /* 0x000fea0003800000 */
.L_x_13974:
[----:B------:R-:W-:Y:S05]  /*24cf0*/  BRA `(.L_x_13976) ;  /* 0xffffffc000ec7947 */ /* 0x000fea000383ffff */
.L_x_13834:
[----:B0-----:R0:W1:Y:S02]  /*24d00*/  SYNCS.PHASECHK.TRANS64.TRYWAIT P0, [R7+URZ], R2 ;  /* 0x00000002070075a7 */ /* 0x001064000800017f */
[----:B-1----:R-:W-:Y:S05]  /*24d10*/  @!P0 NANOSLEEP.SYNCS 0x989680 ;  /* 0x009896800000895d */ /* 0x002fea0003900000 */
[----:B------:R-:W1:Y:S02]  /*24d20*/  @!P0 SYNCS.PHASECHK.TRANS64 P0, [R7+URZ], R2 ;  /* 0x00000002070085a7 */ /* 0x000e64000800007f */
[----:B-1----:R-:W-:Y:S05]  /*24d30*/  @!P0 BRA `(.L_x_13834) ;  /* 0xfffffffc00f08947 */ /* 0x002fea000383ffff */
[----:B------:R-:W-:Y:S05]  /*24d40*/  BRA `(.L_x_13977) ;  /* 0xffffffc400207947 */ /* 0x000fea000383ffff */
.L_x_13835:
[----:B-1----:R1:W2:Y:S02]  /*24d50*/  SYNCS.PHASECHK.TRANS64.TRYWAIT P0, [R3+URZ], R0 ;  /* 0x00000000030075a7 */ /* 0x0022a4000800017f */
[----:B--2---:R-:W-:Y:S05]  /*24d60*/  @!P0 NANOSLEEP.SYNCS 0x989680 ;  /* 0x009896800000895d */ /* 0x004fea0003900000 */
[----:B------:R-:W2:Y:S02]  /*24d70*/  @!P0 SYNCS.PHASECHK.TRANS64 P0, [R3+URZ], R0 ;  /* 0x00000000030085a7 */ /* 0x000ea4000800007f */
[----:B--2---:R-:W-:Y:S05]  /*24d80*/  @!P0 BRA `(.L_x_13835) ;  /* 0xfffffffc00f08947 */ /* 0x004fea000383ffff */
[----:B------:R-:W-:Y:S05]  /*24d90*/  BRA `(.L_x_13978) ;  /* 0xffffffc400147947 */ /* 0x000fea000383ffff */
.L_x_13837:
[----:B-1----:R1:W2:Y:S02]  /*24da0*/  SYNCS.PHASECHK.TRANS64.TRYWAIT P0, [R5+URZ], R2 ;  /* 0x00000002050075a7 */ /* 0x0022a4000800017f */
[----:B--2---:R-:W-:Y:S05]  /*24db0*/  @!P0 NANOSLEEP.SYNCS 0x989680 ;  /* 0x009896800000895d */ /* 0x004fea0003900000 */
[----:B------:R-:W2:Y:S02]  /*24dc0*/  @!P0 SYNCS.PHASECHK.TRANS64 P0, [R5+URZ], R2 ;  /* 0x00000002050085a7 */ /* 0x000ea4000800007f */
[----:B--2---:R-:W-:Y:S05]  /*24dd0*/  @!P0 BRA `(.L_x_13837) ;  /* 0xfffffffc00f08947 */ /* 0x004fea000383ffff */
[----:B------:R-:W-:Y:S05]  /*24de0*/  BRA `(.L_x_13979) ;  /* 0xffffffc400187947 */ /* 0x000fea000383ffff */
.L_x_13980:
        /* <DEDUP_REMOVED lines=9> */
.L_x_14880:


//--------------------- .text._ZN7cutlass13device_kernelIN5flash11enable_sm90INS1_16FlashAttnFwdSm90INS1_25CollectiveMainloopFwdSm90ILi2EN4cute5tupleIJNS5_1CILi1EEES8_S8_EEENS6_IJNS7_ILi192EEENS7_ILi128EEENS7_ILi64EEEEEELi64ENS_6half_tEfNS_4arch4Sm90ELb1ELb0ELb1ELb0ELb0ELb0ELb0ELb1ELb1ELb1ELb1ELb0EEENS1_21CollectiveEpilogueFwdINS6_IJSA_SC_SB_EEES9_SE_SG_Li384ELb0ELb1ELb1ELb0EEENS1_19SingleTileSchedulerILb0ELb1ELb1ELi192EEEEEEEEEvNT_6ParamsE --------------------------
	.section	.text._ZN7cutlass13device_kernelIN5flash11enable_sm90INS1_16FlashAttnFwdSm90INS1_25CollectiveMainloopFwdSm90ILi2EN4cute5tupleIJNS5_1CILi1EEES8_S8_EEENS6_IJNS7_ILi192EEENS7_ILi128EEENS7_ILi64EEEEEELi64ENS_6half_tEfNS_4arch4Sm90ELb1ELb0ELb1ELb0ELb0ELb0ELb0ELb1ELb1ELb1ELb1ELb0EEENS1_21CollectiveEpilogueFwdINS6_IJSA_SC_SB_EEES9_SE_SG_Li384ELb0ELb1ELb1ELb0EEENS1_19SingleTileSchedulerILb0ELb1ELb1ELi192EEEEEEEEEvNT_6ParamsE,"ax",@progbits
	.align	128
.text._ZN7cutlass13device_kernelIN5flash11enable_sm90INS1_16FlashAttnFwdSm90INS1_25CollectiveMainloopFwdSm90ILi2EN4cute5tupleIJNS5_1CILi1EEES8_S8_EEENS6_IJNS7_ILi192EEENS7_ILi128EEENS7_ILi64EEEEEELi64ENS_6half_tEfNS_4arch4Sm90ELb1ELb0ELb1ELb0ELb0ELb0ELb0ELb1ELb1ELb1ELb1ELb0EEENS1_21CollectiveEpilogueFwdINS6_IJSA_SC_SB_EEES9_SE_SG_Li384ELb0ELb1ELb1ELb0EEENS1_19SingleTileSchedulerILb0ELb1ELb1ELi192EEEEEEEEEvNT_6ParamsE:
        .type           _ZN7cutlass13device_kernelIN5flash11enable_sm90INS1_16FlashAttnFwdSm90INS1_25CollectiveMainloopFwdSm90ILi2EN4cute5tupleIJNS5_1CILi1EEES8_S8_EEENS6_IJNS7_ILi192EEENS7_ILi128EEENS7_ILi64EEEEEELi64ENS_6half_tEfNS_4arch4Sm90ELb1ELb0ELb1ELb0ELb0ELb0ELb0ELb1ELb1ELb1ELb1ELb0EEENS1_21CollectiveEpilogueFwdINS6_IJSA_SC_SB_EEES9_SE_SG_Li384ELb0ELb1ELb1ELb0EEENS1_19SingleTileSchedulerILb0ELb1ELb1ELi192EEEEEEEEEvNT_6ParamsE,@function
        .size           _ZN7cutlass13device_kernelIN5flash11enable_sm90INS1_16FlashAttnFwdSm90INS1_25CollectiveMainloopFwdSm90ILi2EN4cute5tupleIJNS5_1CILi1EEES8_S8_EEENS6_IJNS7_ILi192EEENS7_ILi128EEENS7_ILi64EEEEEELi64ENS_6half_tEfNS_4arch4Sm90ELb1ELb0ELb1ELb0ELb0ELb0ELb0ELb1ELb1ELb1ELb1ELb0EEENS1_21CollectiveEpilogueFwdINS6_IJSA_SC_SB_EEES9_SE_SG_Li384ELb0ELb1ELb1ELb0EEENS1_19SingleTileSchedulerILb0ELb1ELb1ELi192EEEEEEEEEvNT_6ParamsE,(.L_x_14881 - _ZN7cutlass13device_kernelIN5flash11enable_sm90INS1_16FlashAttnFwdSm90INS1_25CollectiveMainloopFwdSm90ILi2EN4cute5tupleIJNS5_1CILi1EEES8_S8_EEENS6_IJNS7_ILi192EEENS7_ILi128EEENS7_ILi64EEEEEELi64ENS_6half_tEfNS_4arch4Sm90ELb1ELb0ELb1ELb0ELb0ELb0ELb0ELb1ELb1ELb1ELb1ELb0EEENS1_21CollectiveEpilogueFwdINS6_IJSA_SC_SB_EEES9_SE_SG_Li384ELb0ELb1ELb1ELb0EEENS1_19SingleTileSchedulerILb0ELb1ELb1ELi192EEEEEEEEEvNT_6ParamsE)
        .other          _ZN7cutlass13device_kernelIN5flash11enable_sm90INS1_16FlashAttnFwdSm90INS1_25CollectiveMainloopFwdSm90ILi2EN4cute5tupleIJNS5_1CILi1EEES8_S8_EEENS6_IJNS7_ILi192EEENS7_ILi128EEENS7_ILi64EEEEEELi64ENS_6half_tEfNS_4arch4Sm90ELb1ELb0ELb1ELb0ELb0ELb0ELb0ELb1ELb1ELb1ELb1ELb0EEENS1_21CollectiveEpilogueFwdINS6_IJSA_SC_SB_EEES9_SE_SG_Li384ELb0ELb1ELb1ELb0EEENS1_19SingleTileSchedulerILb0ELb1ELb1ELi192EEEEEEEEEvNT_6ParamsE,@"STO_CUDA_ENTRY STV_DEFAULT"
_ZN7cutlass13device_kernelIN5flash11enable_sm90INS1_16FlashAttnFwdSm90INS1_25CollectiveMainloopFwdSm90ILi2EN4cute5tupleIJNS5_1CILi1EEES8_S8_EEENS6_IJNS7_ILi192EEENS7_ILi128EEENS7_ILi64EEEEEELi64ENS_6half_tEfNS_4arch4Sm90ELb1ELb0ELb1ELb0ELb0ELb0ELb0ELb1ELb1ELb1ELb1ELb0EEENS1_21CollectiveEpilogueFwdINS6_IJSA_SC_SB_EEES9_SE_SG_Li384ELb0ELb1ELb1ELb0EEENS1_19SingleTileSchedulerILb0ELb1ELb1ELi192EEEEEEEEEvNT_6ParamsE:
        /* <DEDUP_REMOVED lines=17> */
.L_x_13982:
[----:B------:R-:W-:Y:S05]  /*0110*/  BSYNC B0 ;  /* 0x0000000000007941 */ /* 0x000fea0003800000 */
.L_x_13981:
        /* <DEDUP_REMOVED lines=41> */
.L_x_13983:
        /* <DEDUP_REMOVED lines=22> */
.L_x_13984:
        /* <DEDUP_REMOVED lines=18> */
.L_x_13985:
        /* <DEDUP_REMOVED lines=22> */
.L_x_13986:
        /* <DEDUP_REMOVED lines=22> */
.L_x_13987:
        /* <DEDUP_REMOVED lines=9> */
.L_x_13990:
        /* <DEDUP_REMOVED lines=21> */
[----:B------:R-:W0:Y:S01]  /*0ad0*/  S2UR UR41, SR_CTAID.X ;  /* 0x00000000002979c3 */ /* 0x000e220000002500 */
        /* <DEDUP_REMOVED lines=12> */
[----:B------:R-:W-:Y:S02]  /*0ba0*/  USEL UR37, UR37, 0x1, UP0 ;  /* 0x0000000125257887 */ /* 0x000fe40008000000 */
[----:B------:R-:W-:Y:S02]  /*0bb0*/  ULOP3.LUT UR38, UR38, 0xffff, URZ, 0xc0, !UPT ;  /* 0x0000ffff26267892 */ /* 0x000fe4000f8ec03f */
[----:B------:R-:W-:Y:S02]  /*0bc0*/  UIMAD UR7, UR37, UR8, UR7 ;  /* 0x00000008250772a4 */ /* 0x000fe4000f8e0207 */
[----:B0-----:R-:W-:-:S04]  /*0bd0*/  UIMAD UR41, UR41, 0xc0, URZ ;  /* 0x000000c0292978a4 */ /* 0x001fc8000f8e023f */
[----:B------:R-:W-:Y:S02]  /*0be0*/  @UP1 UIADD3 UR4, UR41, 0xbf, URZ ;  /* 0x000000bf29041890 */ /* 0x000fe4000fffe03f */
[----:B------:R-:W-:Y:S02]  /*0bf0*/  UIADD3 UR6, UR41, 0xbf, URZ ;  /* 0x000000bf29067890 */ /* 0x000fe4000fffe03f */
[----:B------:R-:W-:Y:S02]  /*0c00*/  UIMAD.WIDE.U32 UR4, UR4, UR5, URZ ;  /* 0x00000005040472a5 */ /* 0x000fe4000f8e003f */
[----:B------:R-:W-:Y:S02]  /*0c10*/  UIMAD UR4, UR37, UR8, 0x7f ;  /* 0x0000007f250474a4 */ /* 0x000fe4000f8e0208 */
[----:B------:R-:W-:Y:S02]  /*0c20*/  @UP1 USHF.R.U32.HI UR6, URZ, UR9, UR5 ;  /* 0x000000093f061299 */ /* 0x000fe40008011605 */
[----:B------:R-:W-:-:S02]  /*0c30*/  USHF.R.S32.HI UR5, URZ, 0x1f, UR4 ;  /* 0x0000001f3f057899 */ /* 0x000fc40008011404 */
[----:B------:R-:W-:Y:S02]  /*0c40*/  UIADD3 UR6, UR7, UR6, URZ ;  /* 0x0000000607067290 */ /* 0x000fe4000fffe03f */
[----:B------:R-:W-:Y:S02]  /*0c50*/  ULEA.HI UR5, UR5, UR4, URZ, 0x7 ;  /* 0x0000000405057291 */ /* 0x000fe4000f8f383f */
[----:B------:R-:W-:Y:S02]  /*0c60*/  USHF.R.S32.HI UR7, URZ, 0x1f, UR6 ;  /* 0x0000001f3f077899 */ /* 0x000fe40008011406 */
[----:B------:R-:W-:Y:S02]  /*0c70*/  USHF.R.S32.HI UR5, URZ, 0x7, UR5 ;  /* 0x000000073f057899 */ /* 0x000fe40008011405 */
[----:B------:R-:W-:Y:S01]  /*0c80*/  ULEA.HI UR7, UR7, UR6, URZ, 0x7 ;  /* 0x0000000607077291 */ /* 0x000fe2000f8f383f */
[----:B------:R-:W-:-:S03]  /*0c90*/  UMOV UR4, URZ ;  /* 0x0000003f00047c82 */ /* 0x000fc60008000000 */
[----:B------:R-:W-:-:S04]  /*0ca0*/  USHF.R.S32.HI UR7, URZ, 0x7, UR7 ;  /* 0x000000073f077899 */ /* 0x000fc80008011407 */
        /* <DEDUP_REMOVED lines=40> */
.L_x_13992:
[----:B------:R-:W-:Y:S02]  /*0f30*/  UIMAD UR38, UR38, UR4, URZ ;  /* 0x00000004262672a4 */ /* 0x000fe4000f8e023f */
[----:B------:R-:W-:Y:S01]  /*0f40*/  IMAD.U32 R3, RZ, RZ, UR4 ;  /* 0x00000004ff037e24 */ /* 0x000fe2000f8e00ff */
[----:B------:R-:W-:Y:S01]  /*0f50*/  MOV R0, UR9 ;  /* 0x0000000900007c02 */ /* 0x000fe20008000f00 */
[----:B------:R-:W-:Y:S01]  /*0f60*/  VIADD R18, R2, 0xffffff80 ;  /* 0xffffff8002127836 */ /* 0x000fe20000000000 */
[----:B------:R-:W-:Y:S02]  /*0f70*/  PLOP3.LUT P0, PT, PT, PT, PT, 0x80, 0x0 ;  /* 0x000000000000781c */ /* 0x000fe40003f0f070 */
[----:B------:R-:W-:Y:S02]  /*0f80*/  CS2R R118, SRZ ;  /* 0x0000000000767805 */ /* 0x000fe4000001ff00 */
[----:B------:R-:W-:Y:S01]  /*0f90*/  VIADDMNMX R0, R3, UR38, R0, PT ;  /* 0x0000002603007c46 */ /* 0x000fe2000b800100 */
[----:B------:R-:W-:Y:S01]  /*0fa0*/  IMAD.MOV.U32 R3, RZ, RZ, RZ ;  /* 0x000000ffff037224 */ /* 0x000fe200078e00ff */
        /* <DEDUP_REMOVED lines=17> */
[----:B------:R-:W-:-:S03]  /*10c0*/  CS2R R88, SRZ ;  /* 0x0000000000587805 */ /* 0x000fc6000001ff00 */
[----:B------:R-:W-:-:S13]  /*10d0*/  PLOP3.LUT P1, PT, PT, PT, UP0, 0x80, 0x0 ;  /* 0x000000000000781c */ /* 0x000fda0003f2f008 */
[----:B------:R-:W-:Y:S05]  /*10e0*/  @!P1 BRA `(.L_x_13993) ;  /* 0x0000008800349947 */ /* 0x000fea0003800000 */
        /* <DEDUP_REMOVED lines=34> */
.L_x_13994:
[----:B------:R-:W-:-:S04]  /*1310*/  SHF.L.U32 R0, RZ, 0x1f, RZ ;  /* 0x0000001fff007819 */ /* 0x000fc800000006ff */
[----:B------:R-:W0:Y:S02]  /*1320*/  SYNCS.PHASECHK.TRANS64.TRYWAIT P0, [UR39+0x16800], R0 ;  /* 0x01680000ff0075a7 */ /* 0x000e240008000167 */
[----:B0-----:R-:W-:Y:S05]  /*1330*/  @!P0 BRA `(.L_x_13995) ;  /* 0x000000cc00b48947 */ /* 0x001fea0003800000 */
.L_x_14100:
[----:B------:R-:W-:-:S06]  /*1340*/  ULOP3.LUT UR4, UR42, 0x1, URZ, 0xfc, !UPT ;  /* 0x000000012a047892 */ /* 0x000fcc000f8efc3f */
[----:B0-----:R-:W-:-:S05]  /*1350*/  IMAD.U32 R3, RZ, RZ, UR4 ;  /* 0x00000004ff037e24 */ /* 0x001fca000f8e00ff */
[----:B------:R-:W-:-:S13]  /*1360*/  ISETP.NE.AND P0, PT, R3, 0x3, PT ;  /* 0x000000030300780c */ /* 0x000fda0003f05270 */
[----:B------:R-:W-:Y:S05]  /*1370*/  @!P0 BRA `(.L_x_13996) ;  /* 0x0000000000048947 */ /* 0x000fea0003800000 */
[----:B------:R-:W-:Y:S01]  /*1380*/  BPT.TRAP 0x1 ;  /* 0x000000040000795c */ /* 0x000fe20000300000 */
.L_x_13996:
[----:B------:R0:W1:Y:S01]  /*1390*/  SYNCS.PHASECHK.TRANS64.TRYWAIT P2, [UR39+0x16830], R0 ;  /* 0x01683000ff0075a7 */ /* 0x0000620008040167 */
[----:B------:R-:W-:Y:S05]  /*13a0*/  @!P0 BRA `(.L_x_13997) ;  /* 0x0000000000048947 */ /* 0x000fea0003800000 */
[----:B------:R-:W-:Y:S01]  /*13b0*/  BPT.TRAP 0x1 ;  /* 0x000000040000795c */ /* 0x000fe20000300000 */
.L_x_13997:
[----:B------:R-:W-:Y:S01]  /*13c0*/  IMAD.U32 R6, RZ, RZ, UR44 ;  /* 0x0000002cff067e24 */ /* 0x000fe2000f8e00ff */
[----:B------:R-:W-:-:S04]  /*13d0*/  ISETP.NE.AND P1, PT, R17, RZ, PT ;  /* 0x000000ff1100720c */ /* 0x000fc80003f25270 */
[----:B------:R-:W-:Y:S01]  /*13e0*/  LOP3.LUT R6, R6, 0x10000, RZ, 0xfc, !PT ;  /* 0x0001000006067812 */ /* 0x000fe200078efcff */
[----:B-1----:R-:W-:Y:S08]  /*13f0*/  @P2 BRA `(.L_x_13998) ;  /* 0x0000000000082947 */ /* 0x002ff00003800000 */
[----:B------:R-:W1:Y:S02]  /*1400*/  SYNCS.PHASECHK.TRANS64.TRYWAIT P2, [UR39+0x16830], R0 ;  /* 0x01683000ff0075a7 */ /* 0x000e640008040167 */
[----:B-1----:R-:W-:Y:S05]  /*1410*/  @!P2 BRA `(.L_x_13999) ;  /* 0x000000cc0094a947 */ /* 0x002fea0003800000 */
.L_x_13998:
[----:B------:R-:W-:Y:S05]  /*1420*/  WARPSYNC.ALL ;  /* 0x0000000000007948 */ /* 0x000fea0003800000 */
[----:B------:R-:W-:Y:S01]  /*1430*/  IMAD.MOV.U32 R7, RZ, RZ, 0x40000040 ;  /* 0x40000040ff077424 */ /* 0x000fe200078e00ff */
        /* <DEDUP_REMOVED lines=13> */
[----:B------:R-:W-:Y:S01]  /*1510*/  LEA.HI R91, R91, R18, RZ, 0x2 ;  /* 0x000000125b5b7211 */ /* 0x000fe200078f10ff */
[----:B------:R-:W-:Y:S01]  /*1520*/  UMOV UR19, 0x40000040 ;  /* 0x4000004000137882 */ /* 0x000fe20000000000 */
[C---:B------:R-:W-:Y:S01]  /*1530*/  IMAD.IADD R5, R18.reuse, 0x1, -R5 ;  /* 0x0000000112057824 */ /* 0x040fe200078e0a05 */
[----:B------:R-:W-:Y:S01]  /*1540*/  UIADD3 UR14, UR24, 0x4, URZ ;  /* 0x00000004180e7890 */ /* 0x000fe2000fffe03f */
[----:B------:R-:W-:Y:S01]  /*1550*/  LOP3.LUT R91, R91, 0xfffffffc, RZ, 0xc0, !PT ;  /* 0xfffffffc5b5b7812 */ /* 0x000fe200078ec0ff */
[----:B------:R-:W-:Y:S01]  /*1560*/  UIADD3 UR12, UR16, 0x4, URZ ;  /* 0x00000004100c7890 */ /* 0x000fe2000fffe03f */
[----:B------:R-:W-:Y:S01]  /*1570*/  IMAD.HI R10, R19, 0x55555556, RZ ;  /* 0x55555556130a7827 */ /* 0x000fe200078e02ff */
[----:B------:R-:W-:Y:S01]  /*1580*/  UMOV UR10, UR24 ;  /* 0x00000018000a7c82 */ /* 0x000fe20008000000 */
[----:B------:R-:W-:Y:S01]  /*1590*/  UIADD3 UR18, UR24, 0x6, URZ ;  /* 0x0000000618127890 */ /* 0x000fe2000fffe03f */
[----:B------:R-:W-:Y:S01]  /*15a0*/  HGMMA.64x128x16.F32 R24, gdesc[UR8], RZ, !UPT, gsb0 ;  /* 0x01e00000081879f0 */ /* 0x000fe2000c0008ff */
[----:B------:R-:W-:Y:S01]  /*15b0*/  UIADD3 UR8, UR16, 0x2, URZ ;  /* 0x0000000210087890 */ /* 0x000fe2000fffe03f */
[----:B01----:R-:W-:Y:S01]  /*15c0*/  SHF.R.S32.HI R0, RZ, 0x1f, R5 ;  /* 0x0000001fff007819 */ /* 0x003fe20000011405 */
[----:B------:R-:W-:Y:S01]  /*15d0*/  UIADD3 UR10, UR24, 0x2, URZ ;  /* 0x00000002180a7890 */ /* 0x000fe2000fffe03f */
[----:B------:R-:W-:Y:S01]  /*15e0*/  IADD3 R91, R18, -R91, RZ ;  /* 0x8000005b125b7210 */ /* 0x000fe20007ffe0ff */
[----:B------:R-:W-:Y:S01]  /*15f0*/  UMOV UR9, 0x40000040 ;  /* 0x4000004000097882 */ /* 0x000fe20000000000 */
[----:B------:R-:W-:Y:S01]  /*1600*/  UMOV UR11, 0x40000040 ;  /* 0x40000040000b7882 */ /* 0x000fe20000000000 */
[----:B------:R-:W-:Y:S01]  /*1610*/  UIADD3 UR16, UR16, 0x6, URZ ;  /* 0x0000000610107890 */ /* 0x000fe2000fffe03f */
[CC--:B------:R-:W-:Y:S01]  /*1620*/  LEA.HI R8, R0.reuse, R5.reuse, RZ, 0x2 ;  /* 0x0000000500087211 */ /* 0x0c0fe200078f10ff */
[----:B------:R-:W-:Y:S01]  /*1630*/  ULDC UR4, c[0x0][0x448] ;  /* 0x0001120000047ab9 */ /* 0x000fe20000000800 */
[----:B------:R-:W-:Y:S01]  /*1640*/  LEA.HI R4, R0, R5, RZ, 0x5 ;  /* 0x0000000500047211 */ /* 0x000fe200078f28ff */
[----:B------:R-:W-:Y:S01]  /*1650*/  UISETP.NE.AND UP0, UPT, UR4, 0x1, UPT ;  /* 0x000000010400788c */ /* 0x000fe2000bf05270 */
[--C-:B------:R-:W-:Y:S01]  /*1660*/  SHF.R.S32.HI R0, RZ, 0x2, R8.reuse ;  /* 0x00000002ff007819 */ /* 0x100fe20000011408 */
[----:B------:R-:W-:Y:S01]  /*1670*/  ULDC UR6, c[0x0][0x2f0] ;  /* 0x0000bc0000067ab9 */ /* 0x000fe20000000800 */
[----:B------:R-:W-:Y:S01]  /*1680*/  SHF.R.S32.HI R17, RZ, 0x1f, R8 ;  /* 0x0000001fff117819 */ /* 0x000fe20000011408 */
[----:B------:R-:W-:Y:S01]  /*1690*/  UMOV UR4, 0xffffff80 ;  /* 0xffffff8000047882 */ /* 0x000fe20000000000 */
[----:B------:R-:W-:Y:S01]  /*16a0*/  SHF.R.S32.HI R4, RZ, 0x5, R4 ;  /* 0x00000005ff047819 */ /* 0x000fe20000011404 */
[----:B------:R-:W-:Y:S01]  /*16b0*/  UIMAD UR4, UR43, UR4, 0x80 ;  /* 0x000000802b0474a4 */ /* 0x000fe2000f8e0204 */
[----:B------:R-:W-:Y:S01]  /*16c0*/  LEA.HI R17, R17, R0, RZ, 0x3 ;  /* 0x0000000011117211 */ /* 0x000fe200078f18ff */
[----:B------:R-:W-:Y:S01]  /*16d0*/  ULDC UR7, c[0x0][0x288] ;  /* 0x0000a20000077ab9 */ /* 0x000fe20000000800 */
[----:B------:R-:W-:Y:S01]  /*16e0*/  LEA R12, R4, UR41, 0x4 ;  /* 0x00000029040c7c11 */ /* 0x000fe2000f8e20ff */
[----:B------:R-:W-:Y:S01]  /*16f0*/  UIADD3 UR26, UR43, -0x2, URZ ;  /* 0xfffffffe2b1a7890 */ /* 0x000fe2000fffe03f */
[----:B------:R-:W-:Y:S01]  /*1700*/  LEA.HI R10, R10, R10, RZ, 0x1 ;  /* 0x0000000a0a0a7211 */ /* 0x000fe200078f08ff */
[----:B------:R-:W-:Y:S01]  /*1710*/  @UP0 ULDC UR5, c[0x0][0x44c] ;  /* 0x0001130000050ab9 */ /* 0x000fe20000000800 */
[----:B------:R-:W-:-:S02]  /*1720*/  LOP3.LUT R17, R17, 0xfffffff8, RZ, 0xc0, !PT ;  /* 0xfffffff811117812 */ /* 0x000fc400078ec0ff */
[----:B------:R-:W-:Y:S02]  /*1730*/  CS2R R118, SRZ ;  /* 0x0000000000767805 */ /* 0x000fe4000001ff00 */
[C---:B------:R-:W-:Y:S01]  /*1740*/  LEA.HI R4, R91.reuse, R91, RZ, 0x1 ;  /* 0x0000005b5b047211 */ /* 0x040fe200078f08ff */
[----:B------:R-:W-:Y:S01]  /*1750*/  IMAD R10, R10, -0x3, R19 ;  /* 0xfffffffd0a0a7824 */ /* 0x000fe200078e0213 */
[----:B------:R-:W-:Y:S01]  /*1760*/  IADD3 R17, R12, R0, -R17 ;  /* 0x000000000c117210 */ /* 0x000fe20007ffe811 */
[----:B------:R-:W-:Y:S01]  /*1770*/  IMAD.U32 R12, RZ, RZ, UR6 ;  /* 0x00000006ff0c7e24 */ /* 0x000fe2000f8e00ff */
[----:B------:R-:W-:Y:S02]  /*1780*/  LOP3.LUT R4, R4, 0x1ffffffe, RZ, 0xc0, !PT ;  /* 0x1ffffffe04047812 */ /* 0x000fe400078ec0ff */
[----:B------:R-:W-:Y:S01]  /*1790*/  PLOP3.LUT P2, PT, PT, PT, UP0, 0x80, 0x0 ;  /* 0x000000000000781c */ /* 0x000fe20003f4f008 */
[----:B------:R-:W-:Y:S01]  /*17a0*/  IMAD R17, R10, 0x40, R17 ;  /* 0x000000400a117824 */ /* 0x000fe200078e0211 */
[----:B------:R-:W-:Y:S01]  /*17b0*/  LOP3.LUT R8, R8, 0x7ffffffc, RZ, 0xc0, !PT ;  /* 0x7ffffffc08087812 */ /* 0x000fe200078ec0ff */
[----:B------:R-:W-:-:S04]  /*17c0*/  IMAD.IADD R4, R91, 0x1, -R4 ;  /* 0x000000015b047824 */ /* 0x000fc800078e0a04 */
[----:B------:R-:W-:Y:S02]  /*17d0*/  IMAD R4, R4, 0x8, R17 ;  /* 0x0000000804047824 */ /* 0x000fe400078e0211 */
[----:B------:R-:W-:Y:S02]  /*17e0*/  IMAD.IADD R5, R5, 0x1, -R8 ;  /* 0x0000000105057824 */ /* 0x000fe400078e0a08 */
[----:B------:R-:W-:Y:S02]  /*17f0*/  IMAD.MOV.U32 R20, RZ, RZ, R4 ;  /* 0x000000ffff147224 */ /* 0x000fe400078e0004 */
[----:B------:R-:W-:Y:S01]  /*1800*/  @P2 IMAD.HI.U32 R0, R4, UR5, RZ ;  /* 0x0000000504002c27 */ /* 0x000fe2000f8e00ff */
[----:B------:R-:W-:-:S04]  /*1810*/  @UP0 ULDC UR5, c[0x0][0x450] ;  /* 0x0001140000050ab9 */ /* 0x000fc80000000800 */
[----:B------:R-:W-:Y:S01]  /*1820*/  @P2 SHF.R.U32.HI R20, RZ, UR5, R0 ;  /* 0x00000005ff142c19 */ /* 0x000fe20008011600 */
[----:B------:R-:W-:Y:S02]  /*1830*/  UIADD3 UR5, UR4, 0x1, URZ ;  /* 0x0000000104057890 */ /* 0x000fe4000fffe03f */
[----:B------:R-:W-:Y:S02]  /*1840*/  UIMAD UR4, UR37, UR6, UR4 ;  /* 0x00000006250472a4 */ /* 0x000fe4000f8e0204 */
[----:B------:R-:W0:Y:S01]  /*1850*/  SHFL.IDX PT, R14, R20, RZ, 0x1c1f ;  /* 0x001c1fff140e7589 */ /* 0x000e2200000e0000 */
[----:B------:R-:W-:Y:S01]  /*1860*/  UIMAD UR6, UR37, UR6, -UR7 ;  /* 0x00000006250672a4 */ /* 0x000fe2000f8e0a07 */
[----:B------:R-:W-:Y:S02]  /*1870*/  MOV R10, UR5 ;  /* 0x00000005000a7c02 */ /* 0x000fe40008000f00 */
[----:B------:R-:W-:Y:S01]  /*1880*/  IMAD.U32 R18, RZ, RZ, UR4 ;  /* 0x00000004ff127e24 */ /* 0x000fe2000f8e00ff */
[----:B------:R-:W1:Y:S01]  /*1890*/  SHFL.IDX PT, R20, R20, 0x1, 0x1c1f ;  /* 0x003c1f0014147f89 */ /* 0x000e6200000e0000 */
[----:B------:R-:W-:Y:S01]  /*18a0*/  ULDC UR4, c[0x0][0x988] ;  /* 0x0002620000047ab9 */ /* 0x000fe20000000800 */
[----:B------:R-:W-:-:S02]  /*18b0*/  IMAD R17, R5, -0x2, R10 ;  /* 0xfffffffe05117824 */ /* 0x000fc400078e020a */
[----:B------:R-:W-:Y:S02]  /*18c0*/  IMAD R18, R5, -0x2, R18 ;  /* 0xfffffffe05127824 */ /* 0x000fe400078e0212 */
[----:B------:R-:W-:Y:S01]  /*18d0*/  IMAD R17, R12, UR37, R17 ;  /* 0x000000250c117c24 */ /* 0x000fe2000f8e0211 */
        /* <DEDUP_REMOVED lines=22> */
[----:B------:R-:W-:-:S02]  /*1a40*/  VIADD R85, R17, -UR7 ;  /* 0x8000000711557c36 */ /* 0x000fc40008000000 */
[----:B------:R-:W-:Y:S01]  /*1a50*/  FMUL.FTZ R15, R32, UR10 ;  /* 0x0000000a200f7c20 */ /* 0x000fe20008410000 */
[----:B------:R-:W-:Y:S01]  /*1a60*/  FMUL.FTZ R32, R33, UR10 ;  /* 0x0000000a21207c20 */ /* 0x000fe20008410000 */
[----:B------:R-:W3:Y:S01]  /*1a70*/  MUFU.TANH R11, R11 ;  /* 0x0000000b000b7308 */ /* 0x000ee20000002400 */
[----:B------:R-:W-:Y:S01]  /*1a80*/  FMUL.FTZ R28, R36, UR10 ;  /* 0x0000000a241c7c20 */ /* 0x000fe20008410000 */
[----:B0-----:R-:W-:Y:S01]  /*1a90*/  VIADDMNMX R85, R14, R85, R18, PT ;  /* 0x000000550e557246 */ /* 0x001fe20003800112 */
[----:B------:R-:W-:Y:S01]  /*1aa0*/  FMUL.FTZ R24, R72, UR10 ;  /* 0x0000000a48187c20 */ /* 0x000fe20008410000 */
[----:B------:R-:W-:Y:S01]  /*1ab0*/  FMUL.FTZ R72, R77, UR10 ;  /* 0x0000000a4d487c20 */ /* 0x000fe20008410000 */
[----:B------:R-:W-:Y:S01]  /*1ac0*/  FMUL.FTZ R10, R30, UR10 ;  /* 0x0000000a1e0a7c20 */ /* 0x000fe20008410000 */
[----:B------:R-:W-:Y:S01]  /*1ad0*/  ISETP.GT.AND P3, PT, R85, RZ, PT ;  /* 0x000000ff5500720c */ /* 0x000fe20003f64270 */
[----:B------:R-:W-:Y:S01]  /*1ae0*/  FMUL.FTZ R9, R37, UR10 ;  /* 0x0000000a25097c20 */ /* 0x000fe20008410000 */
[----:B------:R-:W0:Y:S01]  /*1af0*/  MUFU.TANH R13, R13 ;  /* 0x0000000d000d7308 */ /* 0x000e220000002400 */
[C---:B------:R-:W-:Y:S01]  /*1b00*/  ISETP.GT.AND P4, PT, R85.reuse, 0x1, PT ;  /* 0x000000015500780c */ /* 0x040fe20003f84270 */
[----:B------:R-:W-:Y:S01]  /*1b10*/  FMUL.FTZ R37, R56, UR10 ;  /* 0x0000000a38257c20 */ /* 0x000fe20008410000 */
[----:B------:R-:W-:Y:S01]  /*1b20*/  ISETP.GT.AND P5, PT, R85, 0x8, PT ;  /* 0x000000085500780c */ /* 0x000fe20003fa4270 */
[----:B------:R-:W-:Y:S01]  /*1b30*/  FMUL.FTZ R56, R64, UR10 ;  /* 0x0000000a40387c20 */ /* 0x000fe20008410000 */
[----:B--2---:R-:W-:Y:S01]  /*1b40*/  FSEL R77, R3, -INF , P3 ;  /* 0xff800000034d7808 */ /* 0x004fe20001800000 */
[----:B------:R-:W-:Y:S01]  /*1b50*/  FMUL.FTZ R64, R73, UR10 ;  /* 0x0000000a49407c20 */ /* 0x000fe20008410000 */
[----:B------:R-:W-:Y:S01]  /*1b60*/  FMUL.FTZ R0, R26, UR10 ;  /* 0x0000000a1a007c20 */ /* 0x000fe20008410000 */
[----:B------:R-:W2:Y:S01]  /*1b70*/  MUFU.TANH R25, R25 ;  /* 0x0000001900197308 */ /* 0x000ea20000002400 */
[----:B---3--:R-:W-:Y:S01]  /*1b80*/  FSEL R30, R11, -INF , P4 ;  /* 0xff8000000b1e7808 */ /* 0x008fe20002000000 */
[----:B------:R-:W-:Y:S01]  /*1b90*/  FMUL.FTZ R29, R40, UR10 ;  /* 0x0000000a281d7c20 */ /* 0x000fe20008410000 */
[----:B------:R-:W-:Y:S01]  /*1ba0*/  ISETP.GT.AND P3, PT, R85, 0x9, PT ;  /* 0x000000095500780c */ /* 0x000fe20003f64270 */
[----:B------:R-:W-:Y:S01]  /*1bb0*/  FMUL.FTZ R36, R69, UR10 ;  /* 0x0000000a45247c20 */ /* 0x000fe20008410000 */
[----:B------:R-:W-:Y:S01]  /*1bc0*/  FMNMX.FTZ R26, R77, R30, !PT ;  /* 0x0000001e4d1a7209 */ /* 0x000fe20007810000 */
[----:B------:R-:W-:Y:S01]  /*1bd0*/  FMUL.FTZ R14, R34, UR10 ;  /* 0x0000000a220e7c20 */ /* 0x000fe20008410000 */
[----:B------:R-:W-:Y:S01]  /*1be0*/  ISETP.GT.AND P4, PT, R85, 0x10, PT ;  /* 0x000000105500780c */ /* 0x000fe20003f84270 */
[----:B------:R-:W3:Y:S01]  /*1bf0*/  MUFU.TANH R15, R15 ;  /* 0x0000000f000f7308 */ /* 0x000ee20000002400 */
        /* <DEDUP_REMOVED lines=8> */
[----:B--2---:R-:W-:Y:S01]  /*1c80*/  FSEL R69, R25, -INF , P3 ;  /* 0xff80000019457808 */ /* 0x004fe20001800000 */
[----:B------:R-:W-:Y:S01]  /*1c90*/  FMUL.FTZ R44, R57, UR10 ;  /* 0x0000000a392c7c20 */ /* 0x000fe20008410000 */
[----:B------:R-:W-:Y:S01]  /*1ca0*/  ISETP.GT.AND P3, PT, R85, 0x11, PT ;  /* 0x000000115500780c */ /* 0x000fe20003f64270 */
[----:B------:R-:W-:Y:S01]  /*1cb0*/  FMUL.FTZ R40, R48, UR10 ;  /* 0x0000000a30287c20 */ /* 0x000fe20008410000 */
[----:B------:R-:W-:Y:S01]  /*1cc0*/  FMNMX.FTZ R34, R69, R34, !PT ;  /* 0x0000002245227209 */ /* 0x000fe20007810000 */
        /* <DEDUP_REMOVED lines=19> */
[----:B--2---:R-:W-:-:S02]  /*1e00*/  FSEL R57, R28, -INF , P4 ;  /* 0xff8000001c397808 */ /* 0x004fc40002000000 */
[----:B------:R-:W-:Y:S02]  /*1e10*/  ISETP.GT.AND P4, PT, R85, 0x20, PT ;  /* 0x000000205500780c */ /* 0x000fe40003f84270 */
[----:B------:R-:W-:Y:S02]  /*1e20*/  FMNMX.FTZ R34, R57, R34, !PT ;  /* 0x0000002239227209 */ /* 0x000fe40007810000 */
[----:B-1----:R-:W-:Y:S01]  /*1e30*/  IADD3 R17, R20, -UR7, R17 ;  /* 0x8000000714117c10 */ /* 0x002fe2000fffe011 */
[----:B------:R-:W1:Y:S01]  /*1e40*/  MUFU.TANH R88, R88 ;  /* 0x0000005800587308 */ /* 0x000e620000002400 */
[----:B---3--:R-:W-:Y:S01]  /*1e50*/  FSEL R53, R9, -INF , P3 ;  /* 0xff80000009357808 */ /* 0x008fe20001800000 */
[----:B------:R-:W-:Y:S01]  /*1e60*/  @UP0 ULDC UR7, c[0x0][0x450] ;  /* 0x0001140000070ab9 */ /* 0x000fe20000000800 */
[----:B------:R-:W-:Y:S02]  /*1e70*/  ISETP.GT.AND P3, PT, R85, 0x21, PT ;  /* 0x000000215500780c */ /* 0x000fe40003f64270 */
[----:B------:R-:W-:-:S02]  /*1e80*/  FMNMX.FTZ R34, R53, R34, !PT ;  /* 0x0000002235227209 */ /* 0x000fc40007810000 */
[----:B------:R-:W-:Y:S01]  /*1e90*/  VIMNMX R18, R18, R17, PT ;  /* 0x0000001112127248 */ /* 0x000fe20003fe0100 */
[----:B------:R-:W2:Y:S01]  /*1ea0*/  MUFU.TANH R33, R33 ;  /* 0x0000002100217308 */ /* 0x000ea20000002400 */
[----:B0-----:R-:W-:Y:S02]  /*1eb0*/  FSEL R49, R29, -INF , P4 ;  /* 0xff8000001d317808 */ /* 0x001fe40002000000 */
[----:B------:R-:W-:Y:S02]  /*1ec0*/  ISETP.GT.AND P4, PT, R85, 0x28, PT ;  /* 0x000000285500780c */ /* 0x000fe40003f84270 */
[----:B------:R-:W-:Y:S01]  /*1ed0*/  FMNMX.FTZ R38, R49, R34, !PT ;  /* 0x0000002231267209 */ /* 0x000fe20007810000 */
[----:B------:R-:W-:Y:S01]  /*1ee0*/  FMUL.FTZ R34, R43, UR10 ;  /* 0x0000000a2b227c20 */ /* 0x000fe20008410000 */
[----:B------:R-:W-:Y:S01]  /*1ef0*/  ISETP.GT.AND P5, PT, R18, 0x8, PT ;  /* 0x000000081200780c */ /* 0x000fe20003fa4270 */
[----:B------:R-:W0:Y:S01]  /*1f00*/  MUFU.TANH R89, R89 ;  /* 0x0000005900597308 */ /* 0x000e220000002400 */
[----:B-1----:R-:W-:-:S02]  /*1f10*/  FSEL R45, R88, -INF , P3 ;  /* 0xff800000582d7808 */ /* 0x002fc40001800000 */
[----:B------:R-:W-:Y:S02]  /*1f20*/  ISETP.GT.AND P3, PT, R85, 0x29, PT ;  /* 0x000000295500780c */ /* 0x000fe40003f64270 */
[----:B------:R-:W-:-:S03]  /*1f30*/  FMNMX.FTZ R38, R45, R38, !PT ;  /* 0x000000262d267209 */ /* 0x000fc60007810000 */
[----:B------:R-:W1:Y:S08]  /*1f40*/  MUFU.TANH R40, R40 ;  /* 0x0000002800287308 */ /* 0x000e700000002400 */
[----:B------:R-:W3:Y:S08]  /*1f50*/  MUFU.TANH R48, R48 ;  /* 0x0000003000307308 */ /* 0x000ef00000002400 */
[----:B------:R-:W4:Y:S08]  /*1f60*/  MUFU.TANH R23, R23 ;  /* 0x0000001700177308 */ /* 0x000f300000002400 */
[----:B------:R2:W-:Y:S08]  /*1f70*/  MUFU.TANH R28, R39 ;  /* 0x00000027001c7308 */ /* 0x0005f00000002400 */
[----:B------:R-:W5:Y:S01]  /*1f80*/  MUFU.TANH R21, R21 ;  /* 0x0000001500157308 */ /* 0x000f620000002400 */
[----:B--2---:R-:W-:-:S02]  /*1f90*/  FSEL R39, R33, -INF , P4 ;  /* 0xff80000021277808 */ /* 0x004fc40002000000 */
[----:B------:R-:W-:Y:S02]  /*1fa0*/  ISETP.GT.AND P4, PT, R85, 0x30, PT ;  /* 0x000000305500780c */ /* 0x000fe40003f84270 */
[----:B0-----:R-:W-:Y:S02]  /*1fb0*/  FSEL R33, R89, -INF , P3 ;  /* 0xff80000059217808 */ /* 0x001fe40001800000 */
[----:B------:R-:W-:Y:S01]  /*1fc0*/  FMNMX.FTZ R42, R39, R38, !PT ;  /* 0x00000026272a7209 */ /* 0x000fe20007810000 */
[----:B------:R-:W0:Y:S01]  /*1fd0*/  MUFU.TANH R37, R37 ;  /* 0x0000002500257308 */ /* 0x000e220000002400 */
[----:B------:R-:W-:Y:S01]  /*1fe0*/  ISETP.GT.AND P3, PT, R85, 0x31, PT ;  /* 0x000000315500780c */ /* 0x000fe20003f64270 */
[----:B------:R-:W-:Y:S01]  /*1ff0*/  FMUL.FTZ R38, R46, UR10 ;  /* 0x0000000a2e267c20 */ /* 0x000fe20008410000 */
[----:B-1----:R-:W-:Y:S01]  /*2000*/  FSEL R29, R40, -INF , P4 ;  /* 0xff800000281d7808 */ /* 0x002fe20002000000 */
[----:B------:R-:W-:Y:S01]  /*2010*/  FMUL.FTZ R40, R47, UR10 ;  /* 0x0000000a2f287c20 */ /* 0x000fe20008410000 */
[----:B------:R-:W-:-:S02]  /*2020*/  FMNMX.FTZ R42, R33, R42, !PT ;  /* 0x0000002a212a7209 */ /* 0x000fc40007810000 */
[----:B------:R-:W-:Y:S01]  /*2030*/  ISETP.GT.AND P4, PT, R85, 0x38, PT ;  /* 0x000000385500780c */ /* 0x000fe20003f84270 */
[----:B------:R-:W1:Y:S01]  /*2040*/  MUFU.TANH R44, R44 ;  /* 0x0000002c002c7308 */ /* 0x000e620000002400 */
[----:B---3--:R-:W-:Y:S02]  /*2050*/  FSEL R25, R48, -INF , P3 ;  /* 0xff80000030197808 */ /* 0x008fe40001800000 */
[----:B------:R-:W-:Y:S02]  /*2060*/  FMNMX.FTZ R42, R29, R42, !PT ;  /* 0x0000002a1d2a7209 */ /* 0x000fe40007810000 */
[----:B------:R-:W-:Y:S02]  /*2070*/  ISETP.GT.AND P3, PT, R85, 0x39, PT ;  /* 0x000000395500780c */ /* 0x000fe40003f64270 */
[----:B----4-:R-:W-:Y:S01]  /*2080*/  FSEL R23, R23, -INF , P4 ;  /* 0xff80000017177808 */ /* 0x010fe20002000000 */
[----:B------:R-:W2:Y:S01]  /*2090*/  MUFU.TANH R60, R60 ;  /* 0x0000003c003c7308 */ /* 0x000ea20000002400 */
[----:B------:R-:W-:-:S02]  /*20a0*/  FMNMX.FTZ R42, R25, R42, !PT ;  /* 0x0000002a192a7209 */ /* 0x000fc40007810000 */
[----:B------:R-:W-:Y:S02]  /*20b0*/  ISETP.GT.AND P4, PT, R85, 0x40, PT ;  /* 0x000000405500780c */ /* 0x000fe40003f84270 */
[----:B-----5:R-:W-:Y:S02]  /*20c0*/  FSEL R21, R21, -INF , P3 ;  /* 0xff80000015157808 */ /* 0x020fe40001800000 */
[----:B------:R-:W-:Y:S01]  /*20d0*/  FMNMX.FTZ R46, R23, R42, !PT ;  /* 0x0000002a172e7209 */ /* 0x000fe20007810000 */
[----:B------:R-:W3:Y:S01]  /*20e0*/  MUFU.TANH R90, R90 ;  /* 0x0000005a005a7308 */ /* 0x000ee20000002400 */
[----:B------:R-:W-:Y:S01]  /*20f0*/  ISETP.GT.AND P3, PT, R85, 0x41, PT ;  /* 0x000000415500780c */ /* 0x000fe20003f64270 */
[----:B------:R-:W-:Y:S01]  /*2100*/  FMUL.FTZ R42, R50, UR10 ;  /* 0x0000000a322a7c20 */ /* 0x000fe20008410000 */
[----:B0-----:R-:W-:Y:S02]  /*2110*/  FSEL R19, R37, -INF , P4 ;  /* 0xff80000025137808 */ /* 0x001fe40002000000 */
[----:B------:R-:W-:-:S02]  /*2120*/  FMNMX.FTZ R46, R21, R46, !PT ;  /* 0x0000002e152e7209 */ /* 0x000fc40007810000 */
[----:B------:R-:W-:Y:S01]  /*2130*/  ISETP.GT.AND P4, PT, R85, 0x48, PT ;  /* 0x000000485500780c */ /* 0x000fe20003f84270 */
[----:B------:R-:W0:Y:S01]  /*2140*/  MUFU.TANH R56, R56 ;  /* 0x0000003800387308 */ /* 0x000e220000002400 */
[----:B-1----:R-:W-:Y:S01]  /*2150*/  FSEL R3, R44, -INF , P3 ;  /* 0xff8000002c037808 */ /* 0x002fe20001800000 */
[----:B------:R-:W-:Y:S01]  /*2160*/  FMUL.FTZ R44, R51, UR10 ;  /* 0x0000000a332c7c20 */ /* 0x000fe20008410000 */
[----:B------:R-:W-:Y:S02]  /*2170*/  FMNMX.FTZ R46, R19, R46, !PT ;  /* 0x0000002e132e7209 */ /* 0x000fe40007810000 */
[----:B------:R-:W-:Y:S02]  /*2180*/  ISETP.GT.AND P3, PT, R85, 0x49, PT ;  /* 0x000000495500780c */ /* 0x000fe40003f64270 */
[----:B--2---:R-:W-:Y:S01]  /*2190*/  FSEL R9, R60, -INF , P4 ;  /* 0xff8000003c097808 */ /* 0x004fe20002000000 */
[----:B------:R-:W1:Y:S01]  /*21a0*/  MUFU.TANH R41, R41 ;  /* 0x0000002900297308 */ /* 0x000e620000002400 */
[----:B------:R-:W-:Y:S01]  /*21b0*/  FMNMX.FTZ R46, R3, R46, !PT ;  /* 0x0000002e032e7209 */ /* 0x000fe20007810000 */
[----:B------:R-:W-:Y:S01]  /*21c0*/  FMUL.FTZ R60, R82, UR10 ;  /* 0x0000000a523c7c20 */ /* 0x000fe20008410000 */
[----:B------:R-:W-:-:S02]  /*21d0*/  ISETP.GT.AND P4, PT, R85, 0x50, PT ;  /* 0x000000505500780c */ /* 0x000fc40003f84270 */
[----:B---3--:R-:W-:Y:S02]  /*21e0*/  FSEL R11, R90, -INF , P3 ;  /* 0xff8000005a0b7808 */ /* 0x008fe40001800000 */
[----:B------:R-:W-:Y:S01]  /*21f0*/  FMNMX.FTZ R48, R9, R46, !PT ;  /* 0x0000002e09307209 */ /* 0x000fe20007810000 */
[----:B------:R-:W2:Y:S01]  /*2200*/  MUFU.TANH R52, R52 ;  /* 0x0000003400347308 */ /* 0x000ea20000002400 */
        /* <DEDUP_REMOVED lines=8> */
[----:B-1----:R-:W-:Y:S01]  /*2290*/  FSEL R15, R41, -INF , P3 ;  /* 0xff800000290f7808 */ /* 0x002fe20001800000 */
[----:B------:R-:W-:Y:S01]  /*22a0*/  FMUL.FTZ R62, R83, UR10 ;  /* 0x0000000a533e7c20 */ /* 0x000fe20008410000 */
[----:B------:R-:W-:Y:S01]  /*22b0*/  FMNMX.FTZ R50, R13, R48, !PT ;  /* 0x000000300d327209 */ /* 0x000fe20007810000 */
[----:B------:R-:W-:Y:S01]  /*22c0*/  FMUL.FTZ R48, R55, UR10 ;  /* 0x0000000a37307c20 */ /* 0x000fe20008410000 */
[----:B------:R-:W-:-:S02]  /*22d0*/  ISETP.GT.AND P3, PT, R85, 0x59, PT ;  /* 0x000000595500780c */ /* 0x000fc40003f64270 */
[----:B------:R-:W-:Y:S01]  /*22e0*/  FMNMX.FTZ R50, R15, R50, !PT ;  /* 0x000000320f327209 */ /* 0x000fe20007810000 */
[----:B------:R-:W1:Y:S01]  /*22f0*/  MUFU.TANH R24, R24 ;  /* 0x0000001800187308 */ /* 0x000e620000002400 */
[----:B--2---:R-:W-:Y:S01]  /*2300*/  FSEL R27, R52, -INF , P4 ;  /* 0xff800000341b7808 */ /* 0x004fe20002000000 */
[----:B------:R-:W-:Y:S01]  /*2310*/  FMUL.FTZ R52, R59, UR10 ;  /* 0x0000000a3b347c20 */ /* 0x000fe20008410000 */
[----:B------:R-:W-:-:S05]  /*2320*/  ISETP.GT.AND P4, PT, R85, 0x60, PT ;  /* 0x000000605500780c */ /* 0x000fca0003f84270 */
[----:B------:R-:W2:Y:S01]  /*2330*/  MUFU.TANH R64, R64 ;  /* 0x0000004000407308 */ /* 0x000ea20000002400 */
[----:B0-----:R-:W-:Y:S02]  /*2340*/  FSEL R31, R36, -INF , P3 ;  /* 0xff800000241f7808 */ /* 0x001fe40001800000 */
[----:B------:R-:W-:Y:S01]  /*2350*/  FMNMX.FTZ R36, R27, R50, !PT ;  /* 0x000000321b247209 */ /* 0x000fe20007810000 */
[----:B------:R-:W-:Y:S01]  /*2360*/  FMUL.FTZ R50, R58, UR10 ;  /* 0x0000000a3a327c20 */ /* 0x000fe20008410000 */
[----:B------:R-:W-:Y:S01]  /*2370*/  ISETP.GT.AND P3, PT, R85, 0x61, PT ;  /* 0x000000615500780c */ /* 0x000fe20003f64270 */
[----:B------:R-:W-:Y:S01]  /*2380*/  FMUL.FTZ R58, R74, UR10 ;  /* 0x0000000a4a3a7c20 */ /* 0x000fe20008410000 */
[----:B------:R-:W-:Y:S01]  /*2390*/  FMNMX.FTZ R36, R31, R36, !PT ;  /* 0x000000241f247209 */ /* 0x000fe20007810000 */
[----:B------:R-:W0:Y:S01]  /*23a0*/  MUFU.TANH R68, R68 ;  /* 0x0000004400447308 */ /* 0x000e220000002400 */
[----:B-1----:R-:W-:Y:S01]  /*23b0*/  FSEL R35, R24, -INF , P4 ;  /* 0xff80000018237808 */ /* 0x002fe20002000000 */
[----:B------:R-:W-:Y:S01]  /*23c0*/  FMUL.FTZ R74, R86, UR10 ;  /* 0x0000000a564a7c20 */ /* 0x000fe20008410000 */
[----:B------:R-:W-:-:S02]  /*23d0*/  ISETP.GT.AND P4, PT, R85, 0x68, PT ;  /* 0x000000685500780c */ /* 0x000fc40003f84270 */
[----:B------:R-:W-:-:S03]  /*23e0*/  FMNMX.FTZ R36, R35, R36, !PT ;  /* 0x0000002423247209 */ /* 0x000fc60007810000 */
[----:B------:R-:W1:Y:S01]  /*23f0*/  MUFU.TANH R72, R72 ;  /* 0x0000004800487308 */ /* 0x000e620000002400 */
[----:B--2---:R-:W-:Y:S01]  /*2400*/  FSEL R37, R64, -INF , P3 ;  /* 0xff80000040257808 */ /* 0x004fe20001800000 */
[----:B------:R-:W-:Y:S01]  /*2410*/  FMUL.FTZ R64, R70, UR10 ;  /* 0x0000000a46407c20 */ /* 0x000fe20008410000 */
[----:B------:R-:W-:Y:S01]  /*2420*/  ISETP.GT.AND P3, PT, R85, 0x69, PT ;  /* 0x000000695500780c */ /* 0x000fe20003f64270 */
[----:B------:R-:W-:Y:S01]  /*2430*/  FMUL.FTZ R70, R78, UR10 ;  /* 0x0000000a4e467c20 */ /* 0x000fe20008410000 */
[----:B------:R-:W-:Y:S01]  /*2440*/  FMNMX.FTZ R36, R37, R36, !PT ;  /* 0x0000002425247209 */ /* 0x000fe20007810000 */
[----:B------:R-:W-:Y:S02]  /*2450*/  FMUL.FTZ R78, R87, UR10 ;  /* 0x0000000a574e7c20 */ /* 0x000fe40008410000 */
[----:B------:R-:W2:Y:S01]  /*2460*/  MUFU.TANH R76, R76 ;  /* 0x0000004c004c7308 */ /* 0x000ea20000002400 */
[----:B0-----:R-:W-:Y:S01]  /*2470*/  FSEL R41, R68, -INF , P4 ;  /* 0xff80000044297808 */ /* 0x001fe20002000000 */
[----:B------:R-:W-:Y:S01]  /*2480*/  FMUL.FTZ R68, R79, UR10 ;  /* 0x0000000a4f447c20 */ /* 0x000fe20008410000 */
[----:B------:R-:W-:-:S02]  /*2490*/  ISETP.GT.AND P4, PT, R85, 0x70, PT ;  /* 0x000000705500780c */ /* 0x000fc40003f84270 */
[----:B------:R-:W-:-:S03]  /*24a0*/  FMNMX.FTZ R36, R41, R36, !PT ;  /* 0x0000002429247209 */ /* 0x000fc60007810000 */
[----:B------:R-:W0:Y:S01]  /*24b0*/  MUFU.TANH R80, R80 ;  /* 0x0000005000507308 */ /* 0x000e220000002400 */
[----:B-1----:R-:W-:Y:S01]  /*24c0*/  FSEL R43, R72, -INF , P3 ;  /* 0xff800000482b7808 */ /* 0x002fe20001800000 */
[----:B------:R-:W-:Y:S01]  /*24d0*/  FMUL.FTZ R72, R66, UR10 ;  /* 0x0000000a42487c20 */ /* 0x000fe20008410000 */
[----:B------:R-:W-:Y:S01]  /*24e0*/  ISETP.GT.AND P3, PT, R85, 0x71, PT ;  /* 0x000000715500780c */ /* 0x000fe20003f64270 */
[----:B------:R-:W-:Y:S01]  /*24f0*/  FMUL.FTZ R66, R71, UR10 ;  /* 0x0000000a47427c20 */ /* 0x000fe20008410000 */
[----:B------:R-:W-:-:S03]  /*2500*/  FMNMX.FTZ R36, R43, R36, !PT ;  /* 0x000000242b247209 */ /* 0x000fc60007810000 */
[----:B------:R-:W1:Y:S01]  /*2510*/  MUFU.TANH R84, R84 ;  /* 0x0000005400547308 */ /* 0x000e620000002400 */
[----:B--2---:R-:W-:Y:S01]  /*2520*/  FSEL R47, R76, -INF , P4 ;  /* 0xff8000004c2f7808 */ /* 0x004fe20002000000 */
[----:B------:R-:W-:Y:S01]  /*2530*/  FMUL.FTZ R76, R75, UR10 ;  /* 0x0000000a4b4c7c20 */ /* 0x000fe20008410000 */
[----:B------:R-:W-:Y:S02]  /*2540*/  ISETP.GT.AND P4, PT, R85, 0x78, PT ;  /* 0x000000785500780c */ /* 0x000fe40003f84270 */
[----:B------:R-:W-:-:S03]  /*2550*/  FMNMX.FTZ R36, R47, R36, !PT ;  /* 0x000000242f247209 */ /* 0x000fc60007810000 */
[----:B------:R-:W2:Y:S01]  /*2560*/  MUFU.TANH R81, R81 ;  /* 0x0000005100517308 */ /* 0x000ea20000002400 */
[----:B0-----:R-:W-:Y:S01]  /*2570*/  FSEL R51, R80, -INF , P3 ;  /* 0xff80000050337808 */ /* 0x001fe20001800000 */
[----:B------:R-:W-:Y:S01]  /*2580*/  FMUL.FTZ R80, R67, UR10 ;  /* 0x0000000a43507c20 */ /* 0x000fe20008410000 */
[----:B------:R-:W-:Y:S02]  /*2590*/  ISETP.GT.AND P3, PT, R85, 0x79, PT ;  /* 0x000000795500780c */ /* 0x000fe40003f64270 */
[----:B------:R-:W-:-:S03]  /*25a0*/  FMNMX.FTZ R36, R51, R36, !PT ;  /* 0x0000002433247209 */ /* 0x000fc60007810000 */
[----:B------:R-:W-:Y:S01]  /*25b0*/  MUFU.TANH R0, R0 ;  /* 0x0000000000007308 */ /* 0x000fe20000002400 */
[----:B-1----:R-:W-:Y:S02]  /*25c0*/  FSEL R59, R84, -INF , P4 ;  /* 0xff800000543b7808 */ /* 0x002fe40002000000 */
[----:B------:R-:W-:Y:S02]  /*25d0*/  ISETP.GT.AND P4, PT, R18, 0x1, PT ;  /* 0x000000011200780c */ /* 0x000fe40003f84270 */
[----:B------:R-:W-:-:S03]  /*25e0*/  FMNMX.FTZ R36, R59, R36, !PT ;  /* 0x000000243b247209 */ /* 0x000fc60007810000 */
[----:B------:R-:W0:Y:S01]  /*25f0*/  MUFU.TANH R8, R8 ;  /* 0x0000000800087308 */ /* 0x000e220000002400 */
[----:B--2---:R-:W-:-:S04]  /*2600*/  FSEL R63, R81, -INF , P3 ;  /* 0xff800000513f7808 */ /* 0x004fc80001800000 */
[----:B------:R-:W-:-:S03]  /*2610*/  FMNMX.FTZ R36, R63, R36, !PT ;  /* 0x000000243f247209 */ /* 0x000fc60007810000 */
[----:B------:R-:W-:Y:S02]  /*2620*/  MUFU.TANH R10, R10 ;  /* 0x0000000a000a7308 */ /* 0x000fe40000002400 */
[----:B------:R-:W1:Y:S06]  /*2630*/  SHFL.BFLY PT, R55, R36, 0x2, 0x1f ;  /* 0x0c401f0024377f89 */ /* 0x000e6c00000e0000 */
[----:B------:R-:W-:Y:S01]  /*2640*/  MUFU.TANH R12, R12 ;  /* 0x0000000c000c7308 */ /* 0x000fe20000002400 */
[----:B0-----:R-:W-:Y:S02]  /*2650*/  FSEL R8, R8, -INF , P4 ;  /* 0xff80000008087808 */ /* 0x001fe40002000000 */
[----:B------:R-:W-:-:S05]  /*2660*/  ISETP.GT.AND P4, PT, R18, 0x10, PT ;  /* 0x000000101200780c */ /* 0x000fca0003f84270 */
[----:B------:R-:W0:Y:S08]  /*2670*/  MUFU.TANH R14, R14 ;  /* 0x0000000e000e7308 */ /* 0x000e300000002400 */
[----:B------:R-:W2:Y:S01]  /*2680*/  MUFU.TANH R22, R22 ;  /* 0x0000001600167308 */ /* 0x000ea20000002400 */
[----:B-1----:R-:W-:-:S05]  /*2690*/  FMNMX.FTZ R55, R36, R55, !PT ;  /* 0x0000003724377209 */ /* 0x002fca0007810000 */
[----:B------:R-:W1:Y:S02]  /*26a0*/  SHFL.BFLY PT, R24, R55, 0x1, 0x1f ;  /* 0x0c201f0037187f89 */ /* 0x000e6400000e0000 */
[----:B------:R-:W3:Y:S01]  /*26b0*/  MUFU.TANH R26, R26 ;  /* 0x0000001a001a7308 */ /* 0x000ee20000002400 */
[----:B0-----:R-:W-:Y:S02]  /*26c0*/  FSEL R75, R14, -INF , P4 ;  /* 0xff8000000e4b7808 */ /* 0x001fe40002000000 */
[----:B------:R-:W-:-:S05]  /*26d0*/  ISETP.GT.AND P4, PT, R18, 0x18, PT ;  /* 0x000000181200780c */ /* 0x000fca0003f84270 */
[----:B------:R-:W0:Y:S08]  /*26e0*/  MUFU.TANH R32, R32 ;  /* 0x0000002000207308 */ /* 0x000e300000002400 */
[----:B------:R-:W4:Y:S01]  /*26f0*/  MUFU.TANH R34, R34 ;  /* 0x0000002200227308 */ /* 0x000f220000002400 */
[----:B-1----:R-:W-:Y:S01]  /*2700*/  FMNMX.FTZ R55, R55, R24, !PT ;  /* 0x0000001837377209 */ /* 0x002fe20007810000 */
[----:B------:R-:W-:-:S06]  /*2710*/  IMAD.U32 R24, RZ, RZ, UR4 ;  /* 0x00000004ff187e24 */ /* 0x000fcc000f8e00ff */
[----:B------:R-:W1:Y:S01]  /*2720*/  MUFU.TANH R38, R38 ;  /* 0x0000002600267308 */ /* 0x000e620000002400 */
[----:B------:R-:W-:Y:S01]  /*2730*/  @UP0 ULDC UR4, c[0x0][0x44c] ;  /* 0x0001130000040ab9 */ /* 0x000fe20000000800 */
[C---:B------:R-:W-:Y:S01]  /*2740*/  FSETP.NEU.FTZ.AND P3, PT, R55.reuse, -INF , PT ;  /* 0xff8000003700780b */ /* 0x040fe20003f7d000 */
[----:B------:R-:W-:Y:S01]  /*2750*/  FMUL.FTZ R36, R55, R24 ;  /* 0x0000001837247220 */ /* 0x000fe20000410000 */
[----:B------:R-:W-:-:S04]  /*2760*/  UIMAD.WIDE.U32 UR4, UR41, UR4, URZ ;  /* 0x00000004290472a5 */ /* 0x000fc8000f8e003f */
[----:B------:R-:W-:Y:S01]  /*2770*/  FSEL R36, R36, RZ, P3 ;  /* 0x000000ff24247208 */ /* 0x000fe20001800000 */
[----:B------:R-:W5:Y:S01]  /*2780*/  MUFU.TANH R40, R40 ;  /* 0x0000002800287308 */ /* 0x000f620000002400 */
[----:B------:R-:W-:Y:S01]  /*2790*/  ISETP.GT.AND P3, PT, R18, RZ, PT ;  /* 0x000000ff1200720c */ /* 0x000fe20003f64270 */
[----:B------:R-:W-:Y:S02]  /*27a0*/  @UP0 USHF.R.U32.HI UR41, URZ, UR7, UR5 ;  /* 0x000000073f290299 */ /* 0x000fe40008011605 */
[-CC-:B------:R-:W-:Y:S01]  /*27b0*/  FFMA.FTZ R150, R73, R24.reuse, -R36.reuse ;  /* 0x0000001849967223 */ /* 0x180fe20000010824 */
[----:B------:R-:W-:Y:S01]  /*27c0*/  FSEL R71, R0, -INF , P3 ;  /* 0xff80000000477808 */ /* 0x000fe20001800000 */
[-CC-:B------:R-:W-:Y:S01]  /*27d0*/  FFMA.FTZ R67, R69, R24.reuse, -R36.reuse ;  /* 0x0000001845437223 */ /* 0x180fe20000010824 */
[----:B------:R-:W-:Y:S01]  /*27e0*/  ISETP.GT.AND P3, PT, R18, 0x9, PT ;  /* 0x000000091200780c */ /* 0x000fe20003f64270 */
[-CC-:B------:R-:W-:Y:S01]  /*27f0*/  FFMA.FTZ R144, R65, R24.reuse, -R36.reuse ;  /* 0x0000001841907223 */ /* 0x180fe20000010824 */
[----:B------:R-:W-:Y:S01]  /*2800*/  FSEL R73, R10, -INF , P5 ;  /* 0xff8000000a497808 */ /* 0x000fe20002800000 */
[--C-:B------:R-:W-:Y:S01]  /*2810*/  FFMA.FTZ R148, R77, R24, -R36.reuse ;  /* 0x000000184d947223 */ /* 0x100fe20000010824 */
[----:B------:R-:W-:Y:S01]  /*2820*/  FMNMX.FTZ R0, R71, R8, !PT ;  /* 0x0000000847007209 */ /* 0x000fe20007810000 */
[----:B------:R-:W5:Y:S01]  /*2830*/  MUFU.TANH R42, R42 ;  /* 0x0000002a002a7308 */ /* 0x000f620000002400 */
[----:B------:R-:W-:Y:S01]  /*2840*/  FSEL R69, R12, -INF , P3 ;  /* 0xff8000000c457808 */ /* 0x000fe20001800000 */
[--C-:B------:R-:W-:Y:S01]  /*2850*/  FFMA.FTZ R146, R57, R24, -R36.reuse ;  /* 0x0000001839927223 */ /* 0x100fe20000010824 */
[----:B------:R-:W-:Y:S01]  /*2860*/  FMNMX.FTZ R0, R73, R0, !PT ;  /* 0x0000000049007209 */ /* 0x000fe20007810000 */
[-CC-:B------:R-:W-:Y:S01]  /*2870*/  FFMA.FTZ R140, R49, R24.reuse, -R36.reuse ;  /* 0x00000018318c7223 */ /* 0x180fe20000010824 */
[----:B------:R-:W-:Y:S01]  /*2880*/  ISETP.GT.AND P3, PT, R18, 0x11, PT ;  /* 0x000000111200780c */ /* 0x000fe20003f64270 */
[--C-:B------:R-:W-:Y:S01]  /*2890*/  FFMA.FTZ R142, R39, R24, -R36.reuse ;  /* 0x00000018278e7223 */ /* 0x100fe20000010824 */
[----:B------:R-:W-:Y:S01]  /*28a0*/  FMNMX.FTZ R0, R69, R0, !PT ;  /* 0x0000000045007209 */ /* 0x000fe20007810000 */
[----:B------:R-:W5:Y:S01]  /*28b0*/  MUFU.TANH R44, R44 ;  /* 0x0000002c002c7308 */ /* 0x000f620000002400 */
[----:B--2---:R-:W-:Y:S01]  /*28c0*/  FSEL R65, R22, -INF , P3 ;  /* 0xff80000016417808 */ /* 0x004fe20001800000 */
[--C-:B------:R-:W-:Y:S01]  /*28d0*/  FFMA.FTZ R136, R29, R24, -R36.reuse ;  /* 0x000000181d887223 */ /* 0x100fe20000010824 */
[----:B------:R-:W-:Y:S01]  /*28e0*/  FMNMX.FTZ R0, R75, R0, !PT ;  /* 0x000000004b007209 */ /* 0x000fe20007810000 */
[-CC-:B------:R-:W-:Y:S01]  /*28f0*/  FFMA.FTZ R132, R19, R24.reuse, -R36.reuse ;  /* 0x0000001813847223 */ /* 0x180fe20000010824 */
[----:B------:R-:W-:Y:S01]  /*2900*/  ISETP.GT.AND P3, PT, R18, 0x19, PT ;  /* 0x000000191200780c */ /* 0x000fe20003f64270 */
[--C-:B------:R-:W-:Y:S01]  /*2910*/  FFMA.FTZ R138, R23, R24, -R36.reuse ;  /* 0x00000018178a7223 */ /* 0x100fe20000010824 */
[----:B---3--:R-:W-:Y:S01]  /*2920*/  FSEL R77, R26, -INF , P4 ;  /* 0xff8000001a4d7808 */ /* 0x008fe20002000000 */
[----:B------:R-:W2:Y:S01]  /*2930*/  MUFU.TANH R46, R46 ;  /* 0x0000002e002e7308 */ /* 0x000ea20000002400 */
[----:B------:R-:W-:Y:S01]  /*2940*/  FMNMX.FTZ R0, R65, R0, !PT ;  /* 0x0000000041007209 */ /* 0x000fe20007810000 */
[-CC-:B------:R-:W-:Y:S01]  /*2950*/  FFMA.FTZ R30, R30, R24.reuse, -R36.reuse ;  /* 0x000000181e1e7223 */ /* 0x180fe20000010824 */
[----:B------:R-:W-:Y:S01]  /*2960*/  ISETP.GT.AND P4, PT, R18, 0x20, PT ;  /* 0x000000201200780c */ /* 0x000fe20003f84270 */
[-CC-:B------:R-:W-:Y:S01]  /*2970*/  FFMA.FTZ R61, R61, R24.reuse, -R36.reuse ;  /* 0x000000183d3d7223 */ /* 0x180fe20000010824 */
[----:B------:R-:W-:Y:S01]  /*2980*/  FSEL R79, R28, -INF , P3 ;  /* 0xff8000001c4f7808 */ /* 0x000fe20001800000 */
        /* <DEDUP_REMOVED lines=11> */
[----:B----4-:R-:W-:Y:S01]  /*2a40*/  FSEL R57, R34, -INF , P3 ;  /* 0xff80000022397808 */ /* 0x010fe20001800000 */
[--C-:B------:R-:W-:Y:S01]  /*2a50*/  FFMA.FTZ R53, R53, R24, -R36.reuse ;  /* 0x0000001835357223 */ /* 0x100fe20000010824 */
[----:B------:R-:W-:Y:S01]  /*2a60*/  FMNMX.FTZ R0, R81, R0, !PT ;  /* 0x0000000051007209 */ /* 0x000fe20007810000 */
[-CC-:B------:R-:W-:Y:S01]  /*2a70*/  FFMA.FTZ R45, R45, R24.reuse, -R36.reuse ;  /* 0x000000182d2d7223 */ /* 0x180fe20000010824 */
[----:B------:R-:W-:Y:S01]  /*2a80*/  ISETP.GT.AND P3, PT, R18, 0x29, PT ;  /* 0x000000291200780c */ /* 0x000fe20003f64270 */
[--C-:B------:R-:W-:Y:S01]  /*2a90*/  FFMA.FTZ R33, R33, R24, -R36.reuse ;  /* 0x0000001821217223 */ /* 0x100fe20000010824 */
[----:B-1----:R-:W-:Y:S01]  /*2aa0*/  FSEL R83, R38, -INF , P4 ;  /* 0xff80000026537808 */ /* 0x002fe20002000000 */
[----:B------:R-:W1:Y:S01]  /*2ab0*/  MUFU.TANH R52, R52 ;  /* 0x0000003400347308 */ /* 0x000e620000002400 */
[----:B------:R-:W-:Y:S01]  /*2ac0*/  FMNMX.FTZ R0, R57, R0, !PT ;  /* 0x0000000039007209 */ /* 0x000fe20007810000 */
[-CC-:B------:R-:W-:Y:S01]  /*2ad0*/  FFMA.FTZ R25, R25, R24.reuse, -R36.reuse ;  /* 0x0000001819197223 */ /* 0x180fe20000010824 */
[----:B------:R-:W-:Y:S01]  /*2ae0*/  ISETP.GT.AND P4, PT, R18, 0x30, PT ;  /* 0x000000301200780c */ /* 0x000fe20003f84270 */
[-CC-:B------:R-:W-:Y:S01]  /*2af0*/  FFMA.FTZ R21, R21, R24.reuse, -R36.reuse ;  /* 0x0000001815157223 */ /* 0x180fe20000010824 */
[----:B-----5:R-:W-:Y:S01]  /*2b00*/  FSEL R85, R40, -INF , P3 ;  /* 0xff80000028557808 */ /* 0x020fe20001800000 */
        /* <DEDUP_REMOVED lines=8> */
[-CC-:B------:R-:W-:Y:S01]  /*2b90*/  FFMA.FTZ R124, R35, R24.reuse, -R36.reuse ;  /* 0x00000018237c7223 */ /* 0x180fe20000010824 */
[----:B------:R-:W-:Y:S01]  /*2ba0*/  ISETP.GT.AND P4, PT, R18, 0x38, PT ;  /* 0x000000381200780c */ /* 0x000fe20003f84270 */
[----:B------:R-:W5:Y:S01]  /*2bb0*/  MUFU.TANH R56, R56 ;  /* 0x0000003800387308 */ /* 0x000f620000002400 */
[----:B------:R-:W-:Y:S01]  /*2bc0*/  FSEL R49, R44, -INF , P3 ;  /* 0xff8000002c317808 */ /* 0x000fe20001800000 */
[--C-:B------:R-:W-:Y:S01]  /*2bd0*/  FFMA.FTZ R3, R3, R24, -R36.reuse ;  /* 0x0000001803037223 */ /* 0x100fe20000010824 */
[----:B------:R-:W-:Y:S01]  /*2be0*/  FMNMX.FTZ R0, R87, R0, !PT ;  /* 0x0000000057007209 */ /* 0x000fe20007810000 */
[-CC-:B------:R-:W-:Y:S01]  /*2bf0*/  FFMA.FTZ R126, R41, R24.reuse, -R36.reuse ;  /* 0x00000018297e7223 */ /* 0x180fe20000010824 */
[----:B------:R-:W-:Y:S01]  /*2c00*/  ISETP.GT.AND P3, PT, R18, 0x39, PT ;  /* 0x000000391200780c */ /* 0x000fe20003f64270 */
[--C-:B------:R-:W-:Y:S01]  /*2c10*/  FFMA.FTZ R27, R43, R24, -R36.reuse ;  /* 0x000000182b1b7223 */ /* 0x100fe20000010824 */
[----:B--2---:R-:W-:Y:S01]  /*2c20*/  FSEL R89, R46, -INF , P4 ;  /* 0xff8000002e597808 */ /* 0x004fe20002000000 */
[----:B------:R-:W2:Y:S01]  /*2c30*/  MUFU.TANH R72, R72 ;  /* 0x0000004800487308 */ /* 0x000ea20000002400 */
        /* <DEDUP_REMOVED lines=9> */
[----:B------:R-:W-:Y:S01]  /*2cd0*/  FFMA.FTZ R35, R63, R24, -R36 ;  /* 0x000000183f237223 */ /* 0x000fe20000010824 */
[----:B0-----:R-:W-:Y:S01]  /*2ce0*/  FSEL R93, R50, -INF , P4 ;  /* 0xff800000325d7808 */ /* 0x001fe20002000000 */
[----:B------:R-:W-:Y:S01]  /*2cf0*/  UIADD3 UR6, UR6, UR41, URZ ;  /* 0x0000002906067290 */ /* 0x000fe2000fffe03f */
[----:B------:R-:W-:Y:S01]  /*2d00*/  FMNMX.FTZ R0, R91, R0, !PT ;  /* 0x000000005b007209 */ /* 0x000fe20007810000 */
[----:B------:R-:W-:Y:S01]  /*2d10*/  UMOV UR5, URZ ;  /* 0x0000003f00057c82 */ /* 0x000fe20008000000 */
[----:B------:R-:W-:Y:S01]  /*2d20*/  ISETP.GT.AND P4, PT, R18, 0x48, PT ;  /* 0x000000481200780c */ /* 0x000fe20003f84270 */
[----:B------:R-:W0:Y:S01]  /*2d30*/  MUFU.TANH R64, R64 ;  /* 0x0000004000407308 */ /* 0x000e220000002400 */
[----:B-1----:R-:W-:Y:S01]  /*2d40*/  FSEL R39, R52, -INF , P3 ;  /* 0xff80000034277808 */ /* 0x002fe20001800000 */
[----:B------:R-:W-:Y:S01]  /*2d50*/  USHF.R.S32.HI UR4, URZ, 0x1f, UR6 ;  /* 0x0000001f3f047899 */ /* 0x000fe20008011406 */
[----:B------:R-:W-:-:S02]  /*2d60*/  FMNMX.FTZ R0, R93, R0, !PT ;  /* 0x000000005d007209 */ /* 0x000fc40007810000 */
[----:B------:R-:W-:Y:S01]  /*2d70*/  ISETP.GT.AND P3, PT, R18, 0x49, PT ;  /* 0x000000491200780c */ /* 0x000fe20003f64270 */
[----:B------:R-:W-:Y:S01]  /*2d80*/  ULEA.HI UR4, UR4, UR6, URZ, 0x7 ;  /* 0x0000000604047291 */ /* 0x000fe2000f8f383f */
[----:B----4-:R-:W-:Y:S01]  /*2d90*/  FSEL R95, R54, -INF , P4 ;  /* 0xff800000365f7808 */ /* 0x010fe20002000000 */
[----:B------:R-:W1:Y:S01]  /*2da0*/  MUFU.TANH R66, R66 ;  /* 0x0000004200427308 */ /* 0x000e620000002400 */
[----:B------:R-:W-:Y:S01]  /*2db0*/  FMNMX.FTZ R0, R39, R0, !PT ;  /* 0x0000000027007209 */ /* 0x000fe20007810000 */
[----:B------:R-:W-:Y:S01]  /*2dc0*/  USHF.R.S32.HI UR4, URZ, 0x7, UR4 ;  /* 0x000000073f047899 */ /* 0x000fe20008011404 */
[----:B------:R-:W-:Y:S02]  /*2dd0*/  ISETP.GT.AND P4, PT, R18, 0x50, PT ;  /* 0x000000501200780c */ /* 0x000fe40003f84270 */
[----:B-----5:R-:W-:Y:S01]  /*2de0*/  FSEL R97, R56, -INF , P3 ;  /* 0xff80000038617808 */ /* 0x020fe20001800000 */
[----:B------:R-:W-:Y:S01]  /*2df0*/  UISETP.LT.AND UP1, UPT, UR38, UR4, UPT ;  /* 0x000000042600728c */ /* 0x000fe2000bf21270 */
[----:B------:R-:W-:Y:S01]  /*2e00*/  FMNMX.FTZ R0, R95, R0, !PT ;  /* 0x000000005f007209 */ /* 0x000fe20007810000 */
[----:B------:R-:W4:Y:S01]  /*2e10*/  MUFU.TANH R58, R58 ;  /* 0x0000003a003a7308 */ /* 0x000f220000002400 */
[----:B------:R-:W-:Y:S01]  /*2e20*/  ISETP.GT.AND P3, PT, R18, 0x51, PT ;  /* 0x000000511200780c */ /* 0x000fe20003f64270 */
[----:B------:R-:W-:Y:S01]  /*2e30*/  USEL UR25, UR38, UR4, !UP1 ;  /* 0x0000000426197287 */ /* 0x000fe2000c800000 */
[----:B--2---:R-:W-:-:S02]  /*2e40*/  FSEL R99, R72, -INF , P4 ;  /* 0xff80000048637808 */ /* 0x004fc40002000000 */
[----:B------:R-:W-:Y:S01]  /*2e50*/  FMNMX.FTZ R0, R97, R0, !PT ;  /* 0x0000000061007209 */ /* 0x000fe20007810000 */
[----:B------:R-:W-:Y:S01]  /*2e60*/  UISETP.GE.AND UP1, UPT, UR26, UR25, UPT ;  /* 0x000000191a00728c */ /* 0x000fe2000bf26270 */
[----:B------:R-:W-:Y:S01]  /*2e70*/  ISETP.GT.AND P4, PT, R18, 0x58, PT ;  /* 0x000000581200780c */ /* 0x000fe20003f84270 */
[----:B------:R-:W2:Y:S01]  /*2e80*/  MUFU.TANH R76, R76 ;  /* 0x0000004c004c7308 */ /* 0x000ea20000002400 */
[----:B---3--:R-:W-:Y:S01]  /*2e90*/  FSEL R29, R80, -INF , P3 ;  /* 0xff800000501d7808 */ /* 0x008fe20001800000 */
[----:B------:R-:W-:Y:S01]  /*2ea0*/  UMOV UR4, URZ ;  /* 0x0000003f00047c82 */ /* 0x000fe20008000000 */
[----:B------:R-:W-:Y:S02]  /*2eb0*/  FMNMX.FTZ R0, R99, R0, !PT ;  /* 0x0000000063007209 */ /* 0x000fe40007810000 */
[----:B------:R-:W-:Y:S02]  /*2ec0*/  ISETP.GT.AND P3, PT, R18, 0x59, PT ;  /* 0x000000591200780c */ /* 0x000fe40003f64270 */
[----:B0-----:R-:W-:Y:S01]  /*2ed0*/  FSEL R101, R64, -INF , P4 ;  /* 0xff80000040657808 */ /* 0x001fe20002000000 */
[----:B------:R-:W0:Y:S01]  /*2ee0*/  MUFU.TANH R70, R70 ;  /* 0x0000004600467308 */ /* 0x000e220000002400 */
[----:B------:R-:W-:-:S02]  /*2ef0*/  FMNMX.FTZ R0, R29, R0, !PT ;  /* 0x000000001d007209 */ /* 0x000fc40007810000 */
[----:B------:R-:W-:Y:S02]  /*2f00*/  ISETP.GT.AND P4, PT, R18, 0x60, PT ;  /* 0x000000601200780c */ /* 0x000fe40003f84270 */
[----:B-1----:R-:W-:Y:S02]  /*2f10*/  FSEL R103, R66, -INF , P3 ;  /* 0xff80000042677808 */ /* 0x002fe40001800000 */
[----:B------:R-:W-:Y:S01]  /*2f20*/  FMNMX.FTZ R0, R101, R0, !PT ;  /* 0x0000000065007209 */ /* 0x000fe20007810000 */
[----:B------:R-:W1:Y:S01]  /*2f30*/  MUFU.TANH R68, R68 ;  /* 0x0000004400447308 */ /* 0x000e620000002400 */
[----:B------:R-:W-:Y:S02]  /*2f40*/  ISETP.GT.AND P3, PT, R18, 0x61, PT ;  /* 0x000000611200780c */ /* 0x000fe40003f64270 */
[----:B----4-:R-:W-:Y:S02]  /*2f50*/  FSEL R105, R58, -INF , P4 ;  /* 0xff8000003a697808 */ /* 0x010fe40002000000 */
[----:B------:R-:W-:-:S02]  /*2f60*/  FMNMX.FTZ R0, R103, R0, !PT ;  /* 0x0000000067007209 */ /* 0x000fc40007810000 */
[----:B------:R-:W-:Y:S01]  /*2f70*/  ISETP.GT.AND P4, PT, R18, 0x68, PT ;  /* 0x000000681200780c */ /* 0x000fe20003f84270 */
[----:B------:R-:W3:Y:S01]  /*2f80*/  MUFU.TANH R60, R60 ;  /* 0x0000003c003c7308 */ /* 0x000ee20000002400 */
[----:B--2---:R-:W-:Y:S02]  /*2f90*/  FSEL R107, R76, -INF , P3 ;  /* 0xff8000004c6b7808 */ /* 0x004fe40001800000 */
        /* <DEDUP_REMOVED lines=10> */
[----:B---3--:R-:W-:Y:S02]  /*3040*/  FSEL R113, R60, -INF , P4 ;  /* 0xff8000003c717808 */ /* 0x008fe40002000000 */
[----:B------:R-:W-:-:S02]  /*3050*/  FMNMX.FTZ R0, R111, R0, !PT ;  /* 0x000000006f007209 */ /* 0x000fc40007810000 */
[----:B------:R-:W-:Y:S01]  /*3060*/  ISETP.GT.AND P4, PT, R18, 0x78, PT ;  /* 0x000000781200780c */ /* 0x000fe20003f84270 */
[----:B------:R-:W2:Y:S01]  /*3070*/  MUFU.TANH R78, R78 ;  /* 0x0000004e004e7308 */ /* 0x000ea20000002400 */
[----:B0-----:R-:W-:Y:S02]  /*3080*/  FSEL R19, R62, -INF , P3 ;  /* 0xff8000003e137808 */ /* 0x001fe40001800000 */
[----:B------:R-:W-:Y:S02]  /*3090*/  FMNMX.FTZ R0, R113, R0, !PT ;  /* 0x0000000071007209 */ /* 0x000fe40007810000 */
[----:B------:R-:W-:Y:S02]  /*30a0*/  ISETP.GT.AND P3, PT, R18, 0x79, PT ;  /* 0x000000791200780c */ /* 0x000fe40003f64270 */
[----:B------:R-:W-:Y:S01]  /*30b0*/  FMNMX.FTZ R0, R19, R0, !PT ;  /* 0x0000000013007209 */ /* 0x000fe20007810000 */
[----:B------:R-:W-:Y:S01]  /*30c0*/  MUFU.EX2 R148, R148 ;  /* 0x0000009400947308 */ /* 0x000fe20000000800 */
[----:B-1----:R-:W-:-:S04]  /*30d0*/  FSEL R115, R74, -INF , P4 ;  /* 0xff8000004a737808 */ /* 0x002fc80002000000 */
[----:B------:R-:W-:-:S03]  /*30e0*/  FMNMX.FTZ R0, R115, R0, !PT ;  /* 0x0000000073007209 */ /* 0x000fc60007810000 */
[----:B------:R-:W0:Y:S01]  /*30f0*/  MUFU.EX2 R17, R30 ;  /* 0x0000001e00117308 */ /* 0x000e220000000800 */
[----:B--2---:R-:W-:-:S04]  /*3100*/  FSEL R117, R78, -INF , P3 ;  /* 0xff8000004e757808 */ /* 0x004fc80001800000 */
[----:B------:R-:W-:-:S03]  /*3110*/  FMNMX.FTZ R0, R117, R0, !PT ;  /* 0x0000000075007209 */ /* 0x000fc60007810000 */
[----:B------:R-:W1:Y:S02]  /*3120*/  MUFU.EX2 R150, R150 ;  /* 0x0000009600967308 */ /* 0x000e640000000800 */
[----:B------:R-:W2:Y:S06]  /*3130*/  SHFL.BFLY PT, R23, R0, 0x2, 0x1f ;  /* 0x0c401f0000177f89 */ /* 0x000eac00000e0000 */
[----:B------:R-:W3:Y:S01]  /*3140*/  MUFU.EX2 R67, R67 ;  /* 0x0000004300437308 */ /* 0x000ee20000000800 */
[----:B0-----:R-:W-:Y:S01]  /*3150*/  FADD.FTZ R37, R148, R17 ;  /* 0x0000001194257221 */ /* 0x001fe20000010000 */
[----:B------:R-:W-:-:S06]  /*3160*/  F2FP.F16.F32.PACK_AB R148, R17, R148 ;  /* 0x000000941194723e */ /* 0x000fcc00000000ff */
[----:B------:R-:W0:Y:S01]  /*3170*/  MUFU.EX2 R144, R144 ;  /* 0x0000009000907308 */ /* 0x000e220000000800 */
[----:B-1----:R-:W-:-:S07]  /*3180*/  FADD.FTZ R28, R150, R37 ;  /* 0x00000025961c7221 */ /* 0x002fce0000010000 */
[----:B------:R-:W1:Y:S01]  /*3190*/  MUFU.EX2 R61, R61 ;  /* 0x0000003d003d7308 */ /* 0x000e620000000800 */
[C---:B---3--:R-:W-:Y:S01]  /*31a0*/  FADD.FTZ R37, R67.reuse, R28 ;  /* 0x0000001c43257221 */ /* 0x048fe20000010000 */
[----:B--2---:R-:W-:Y:S02]  /*31b0*/  FMNMX.FTZ R10, R0, R23, !PT ;  /* 0x00000017000a7209 */ /* 0x004fe40007810000 */
[----:B------:R-:W-:-:S03]  /*31c0*/  F2FP.F16.F32.PACK_AB R150, R67, R150 ;  /* 0x000000964396723e */ /* 0x000fc600000000ff */
[----:B------:R-:W2:Y:S01]  /*31d0*/  SHFL.BFLY PT, R23, R10, 0x1, 0x1f ;  /* 0x0c201f000a177f89 */ /* 0x000ea200000e0000 */
[----:B------:R-:W3:Y:S01]  /*31e0*/  MUFU.EX2 R146, R146 ;  /* 0x0000009200927308 */ /* 0x000ee20000000800 */
[----:B0-----:R-:W-:-:S07]  /*31f0*/  FADD.FTZ R30, R144, R37 ;  /* 0x00000025901e7221 */ /* 0x001fce0000010000 */
[----:B------:R-:W0:Y:S01]  /*3200*/  MUFU.EX2 R53, R53 ;  /* 0x0000003500357308 */ /* 0x000e220000000800 */
[C---:B-1----:R-:W-:Y:S01]  /*3210*/  FADD.FTZ R37, R61.reuse, R30 ;  /* 0x0000001e3d257221 */ /* 0x042fe20000010000 */
[----:B------:R-:W-:-:S06]  /*3220*/  F2FP.F16.F32.PACK_AB R144, R61, R144 ;  /* 0x000000903d90723e */ /* 0x000fcc00000000ff */
[----:B------:R-:W1:Y:S01]  /*3230*/  MUFU.EX2 R140, R140 ;  /* 0x0000008c008c7308 */ /* 0x000e620000000800 */
[----:B---3--:R-:W-:Y:S01]  /*3240*/  FADD.FTZ R30, R146, R37 ;  /* 0x00000025921e7221 */ /* 0x008fe20000010000 */
[----:B--2---:R-:W-:-:S06]  /*3250*/  FMNMX.FTZ R23, R10, R23, !PT ;  /* 0x000000170a177209 */ /* 0x004fcc0007810000 */
[----:B------:R-:W2:Y:S01]  /*3260*/  MUFU.EX2 R45, R45 ;  /* 0x0000002d002d7308 */ /* 0x000ea20000000800 */
[C---:B0-----:R-:W-:Y:S01]  /*3270*/  FADD.FTZ R37, R53.reuse, R30 ;  /* 0x0000001e35257221 */ /* 0x041fe20000010000 */
[----:B------:R-:W-:Y:S01]  /*3280*/  F2FP.F16.F32.PACK_AB R146, R53, R146 ;  /* 0x000000923592723e */ /* 0x000fe200000000ff */
[C---:B------:R-:W-:Y:S01]  /*3290*/  FMUL.FTZ R22, R23.reuse, R24 ;  /* 0x0000001817167220 */ /* 0x040fe20000410000 */
[----:B------:R-:W-:-:S04]  /*32a0*/  FSETP.NEU.FTZ.AND P3, PT, R23, -INF , PT ;  /* 0xff8000001700780b */ /* 0x000fc80003f7d000 */
[----:B------:R-:W0:Y:S01]  /*32b0*/  MUFU.EX2 R142, R142 ;  /* 0x0000008e008e7308 */ /* 0x000e220000000800 */
[----:B------:R-:W-:Y:S01]  /*32c0*/  FSEL R22, R22, RZ, P3 ;  /* 0x000000ff16167208 */ /* 0x000fe20001800000 */
[----:B-1----:R-:W-:Y:S01]  /*32d0*/  FADD.FTZ R34, R140, R37 ;  /* 0x000000258c227221 */ /* 0x002fe20000010000 */
        /* <DEDUP_REMOVED lines=11> */
[-C--:B------:R-:W-:Y:S01]  /*3390*/  FFMA.FTZ R28, R39, R24.reuse, -R22 ;  /* 0x00000018271c7223 */ /* 0x080fe20000010816 */
[----:B--2---:R-:W-:Y:S01]  /*33a0*/  FADD.FTZ R39, R45, R34 ;  /* 0x000000222d277221 */ /* 0x004fe20000010000 */
        /* <DEDUP_REMOVED lines=27> */
[----:B0-----:R-:W-:Y:S01]  /*3560*/  FADD.FTZ R37, R151, R32 ;  /* 0x0000002097257221 */ /* 0x001fe20000010000 */
[----:B------:R-:W-:-:S02]  /*3570*/  F2FP.F16.F32.PACK_AB R149, R0, R149 ;  /* 0x000000950095723e */ /* 0x000fc400000000ff */
[----:B------:R-:W-:Y:S02]  /*3580*/  CS2R R98, SRZ ;  /* 0x0000000000627805 */ /* 0x000fe4000001ff00 */
[----:B------:R-:W-:Y:S02]  /*3590*/  F2FP.F16.F32.PACK_AB R140, R45, R140 ;  /* 0x0000008c2d8c723e */ /* 0x000fe400000000ff */
[----:B------:R-:W-:Y:S02]  /*35a0*/  CS2R R96, SRZ ;  /* 0x0000000000607805 */ /* 0x000fe4000001ff00 */
[----:B------:R-:W-:Y:S02]  /*35b0*/  CS2R R94, SRZ ;  /* 0x00000000005e7805 */ /* 0x000fe4000001ff00 */
[----:B------:R-:W-:Y:S01]  /*35c0*/  CS2R R92, SRZ ;  /* 0x00000000005c7805 */ /* 0x000fe2000001ff00 */
[----:B------:R-:W0:Y:S01]  /*35d0*/  MUFU.EX2 R33, R33 ;  /* 0x0000002100217308 */ /* 0x000e220000000800 */
[C---:B--2---:R-:W-:Y:S01]  /*35e0*/  FADD.FTZ R32, R8.reuse, R37 ;  /* 0x0000002508207221 */ /* 0x044fe20000010000 */
[----:B------:R-:W-:-:S02]  /*35f0*/  F2FP.F16.F32.PACK_AB R151, R8, R151 ;  /* 0x000000970897723e */ /* 0x000fc400000000ff */
[----:B------:R-:W-:Y:S02]  /*3600*/  CS2R R90, SRZ ;  /* 0x00000000005a7805 */ /* 0x000fe4000001ff00 */
[----:B------:R-:W-:Y:S02]  /*3610*/  CS2R R88, SRZ ;  /* 0x0000000000587805 */ /* 0x000fe4000001ff00 */
[----:B------:R-:W2:Y:S01]  /*3620*/  MUFU.EX2 R10, R10 ;  /* 0x0000000a000a7308 */ /* 0x000ea20000000800 */
[----:B-1----:R-:W-:Y:S01]  /*3630*/  FADD.FTZ R37, R145, R32 ;  /* 0x0000002091257221 */ /* 0x002fe20000010000 */
[----:B------:R-:W-:-:S05]  /*3640*/  IMAD.U32 R32, RZ, RZ, UR39 ;  /* 0x00000027ff207e24 */ /* 0x000fca000f8e00ff */
[----:B------:R-:W-:Y:S01]  /*3650*/  @!P1 IADD3 R32, R32, 0x16840, RZ ;  /* 0x0001684020209810 */ /* 0x000fe20007ffe0ff */
[----:B------:R-:W1:Y:S01]  /*3660*/  MUFU.EX2 R136, R136 ;  /* 0x0000008800887308 */ /* 0x000e620000000800 */
[----:B0-----:R-:W-:Y:S01]  /*3670*/  FADD.FTZ R39, R33, R34 ;  /* 0x0000002221277221 */ /* 0x001fe20000010000 */
[----:B------:R-:W-:Y:S01]  /*3680*/  FFMA.FTZ R34, R29, R24, -R22 ;  /* 0x000000181d227223 */ /* 0x000fe20000010816 */
[----:B------:R-:W-:Y:S02]  /*3690*/  @!P1 PRMT R29, RZ, 0x654, R32 ;  /* 0x00000654ff1d9816 */ /* 0x000fe40000000020 */
[----:B------:R-:W-:Y:S02]  /*36a0*/  F2FP.F16.F32.PACK_AB R142, R33, R142 ;  /* 0x0000008e218e723e */ /* 0x000fe400000000ff */
[----:B------:R0:W-:Y:S01]  /*36b0*/  @!P1 SYNCS.ARRIVE.TRANS64.RED.A1T0 RZ, [R29+URZ], RZ ;  /* 0x000000ff1dff99a7 */ /* 0x0001e2000810043f */
        /* <DEDUP_REMOVED lines=10> */
[----:B------:R-:W0:Y:S01]  /*3760*/  MUFU.EX2 R141, R141 ;  /* 0x0000008d008d7308 */ /* 0x000e220000000800 */
[C---:B-1----:R-:W-:Y:S01]  /*3770*/  FADD.FTZ R36, R12.reuse, R37 ;  /* 0x000000250c247221 */ /* 0x042fe20000010000 */
[----:B------:R-:W-:-:S06]  /*3780*/  F2FP.F16.F32.PACK_AB R147, R12, R147 ;  /* 0x000000930c93723e */ /* 0x000fcc00000000ff */
[----:B------:R-:W1:Y:S01]  /*3790*/  MUFU.EX2 R21, R21 ;  /* 0x0000001500157308 */ /* 0x000e620000000800 */
[----:B---3--:R-:W-:-:S07]  /*37a0*/  FADD.FTZ R38, R138, R39 ;  /* 0x000000278a267221 */ /* 0x008fce0000010000 */
        /* <DEDUP_REMOVED lines=79> */
[----:B------:R-:W-:-:S04]  /*3ca0*/  CS2R R100, SRZ ;  /* 0x0000000000647805 */ /* 0x000fc8000001ff00 */
        /* <DEDUP_REMOVED lines=8> */
[----:B------:R-:W-:-:S04]  /*3d30*/  CS2R R104, SRZ ;  /* 0x0000000000687805 */ /* 0x000fc8000001ff00 */
[----:B------:R-:W3:Y:S01]  /*3d40*/  MUFU.EX2 R113, R113 ;  /* 0x0000007100717308 */ /* 0x000ee20000000800 */
[----:B-1----:R-:W-:Y:S01]  /*3d50*/  FADD.FTZ R9, R109, R0 ;  /* 0x000000006d097221 */ /* 0x002fe20000010000 */
[----:B0-----:R-:W-:-:S06]  /*3d60*/  CS2R R110, SRZ ;  /* 0x00000000006e7805 */ /* 0x001fcc000001ff00 */
[----:B------:R-:W0:Y:S01]  /*3d70*/  MUFU.EX2 R38, R19 ;  /* 0x0000001300267308 */ /* 0x000e220000000800 */
[C---:B--2---:R-:W-:Y:S01]  /*3d80*/  FADD.FTZ R0, R36.reuse, R9 ;  /* 0x0000000924007221 */ /* 0x044fe20000010000 */
[----:B------:R-:W-:Y:S02]  /*3d90*/  F2FP.F16.F32.PACK_AB R127, R36, R109 ;  /* 0x0000006d247f723e */ /* 0x000fe400000000ff */
[----:B------:R-:W-:-:S04]  /*3da0*/  CS2R R108, SRZ ;  /* 0x00000000006c7805 */ /* 0x000fc8000001ff00 */
[----:B------:R-:W1:Y:S01]  /*3db0*/  MUFU.EX2 R115, R115 ;  /* 0x0000007300737308 */ /* 0x000e620000000800 */
[----:B---3--:R-:W-:-:S07]  /*3dc0*/  FADD.FTZ R9, R113, R0 ;  /* 0x0000000071097221 */ /* 0x008fce0000010000 */
[----:B------:R2:W3:Y:S01]  /*3dd0*/  MUFU.EX2 R8, R117 ;  /* 0x0000007500087308 */ /* 0x0004e20000000800 */
[C---:B0-----:R-:W-:Y:S01]  /*3de0*/  FADD.FTZ R0, R38.reuse, R9 ;  /* 0x0000000926007221 */ /* 0x041fe20000010000 */
[----:B------:R-:W-:Y:S02]  /*3df0*/  F2FP.F16.F32.PACK_AB R121, R38, R113 ;  /* 0x000000712679723e */ /* 0x000fe400000000ff */
[----:B------:R-:W-:-:S04]  /*3e00*/  CS2R R112, SRZ ;  /* 0x0000000000707805 */ /* 0x000fc8000001ff00 */
[----:B------:R-:W0:Y:S01]  /*3e10*/  MUFU.EX2 R35, R35 ;  /* 0x0000002300237308 */ /* 0x000e220000000800 */
[----:B-1----:R-:W-:Y:S01]  /*3e20*/  FADD.FTZ R9, R115, R0 ;  /* 0x0000000073097221 */ /* 0x002fe20000010000 */
[----:B--2---:R-:W-:Y:S02]  /*3e30*/  CS2R R116, SRZ ;  /* 0x0000000000747805 */ /* 0x004fe4000001ff00 */
[C---:B---3--:R-:W-:Y:S01]  /*3e40*/  F2FP.F16.F32.PACK_AB R123, R8.reuse, R115 ;  /* 0x00000073087b723e */ /* 0x048fe200000000ff */
[----:B------:R-:W-:Y:S01]  /*3e50*/  FADD.FTZ R0, R8, R9 ;  /* 0x0000000908007221 */ /* 0x000fe20000010000 */
[----:B------:R-:W-:Y:S01]  /*3e60*/  CS2R R114, SRZ ;  /* 0x0000000000727805 */ /* 0x000fe2000001ff00 */
[C---:B0-----:R-:W-:Y:S01]  /*3e70*/  FADD.FTZ R3, R35.reuse, R42 ;  /* 0x0000002a23037221 */ /* 0x041fe20000010000 */
[----:B------:R-:W-:Y:S01]  /*3e80*/  F2FP.F16.F32.PACK_AB R122, R35, R122 ;  /* 0x0000007a237a723e */ /* 0x000fe200000000ff */
[----:B------:R-:W-:Y:S06]  /*3e90*/  @!P3 BRA `(.L_x_14000) ;  /* 0x0000002c0098b947 */ /* 0x000fec0003800000 */
[----:B------:R-:W-:Y:S01]  /*3ea0*/  IMAD.MOV.U32 R9, RZ, RZ, R23 ;  /* 0x000000ffff097224 */ /* 0x000fe200078e0017 */
[----:B------:R-:W-:Y:S01]  /*3eb0*/  UMOV UR7, URZ ;  /* 0x0000003f00077c82 */ /* 0x000fe20008000000 */
[----:B------:R-:W-:Y:S01]  /*3ec0*/  IMAD.MOV.U32 R8, RZ, RZ, R55 ;  /* 0x000000ffff087224 */ /* 0x000fe200078e0037 */
[----:B------:R-:W-:Y:S01]  /*3ed0*/  UMOV UR6, URZ ;  /* 0x0000003f00067c82 */ /* 0x000fe20008000000 */
[----:B------:R-:W-:Y:S01]  /*3ee0*/  IMAD.MOV.U32 R119, RZ, RZ, RZ ;  /* 0x000000ffff777224 */ /* 0x000fe200078e00ff */
[----:B------:R-:W-:Y:S01]  /*3ef0*/  ULDC UR29, c[0x0][0x288] ;  /* 0x0000a200001d7ab9 */ /* 0x000fe20000000800 */
[----:B------:R-:W-:Y:S01]  /*3f00*/  ULDC UR27, c[0x0][0x2f0] ;  /* 0x0000bc00001b7ab9 */ /* 0x000fe20000000800 */
[----:B------:R-:W-:-:S05]  /*3f10*/  ULDC UR28, c[0x0][0x9d8] ;  /* 0x00027600001c7ab9 */ /* 0x000fca0000000800 */
.L_x_14009:
        /* <DEDUP_REMOVED lines=9> */
.L_x_14002:
[----:B------:R-:W-:Y:S01]  /*3fb0*/  ULEA UR10, UR4, UR39, 0x3 ;  /* 0x00000027040a7291 */ /* 0x000fe2000f8e183f */
[----:B------:R-:W-:-:S05]  /*3fc0*/  IMAD.U32 R10, RZ, RZ, UR5 ;  /* 0x00000005ff0a7e24 */ /* 0x000fca000f8e00ff */
[----:B------:R-:W-:-:S04]  /*3fd0*/  SHF.L.U32 R10, R10, 0x1f, RZ ;  /* 0x0000001f0a0a7819 */ /* 0x000fc800000006ff */
[----:B------:R0:W1:Y:S01]  /*3fe0*/  SYNCS.PHASECHK.TRANS64.TRYWAIT P3, [UR10+0x16830], R10 ;  /* 0x0168300aff0075a7 */ /* 0x000062000806014a */
[----:B------:R-:W-:Y:S05]  /*3ff0*/  @!P0 BRA `(.L_x_14003) ;  /* 0x0000000000048947 */ /* 0x000fea0003800000 */
[----:B------:R-:W-:Y:S01]  /*4000*/  BPT.TRAP 0x1 ;  /* 0x000000040000795c */ /* 0x000fe20000300000 */
.L_x_14003:
[----:B-1----:R-:W-:Y:S05]  /*4010*/  @P3 BRA `(.L_x_14001) ;  /* 0x0000000000083947 */ /* 0x002fea0003800000 */
[----:B------:R-:W1:Y:S02]  /*4020*/  SYNCS.PHASECHK.TRANS64.TRYWAIT P3, [UR10+0x16830], R10 ;  /* 0x0168300aff0075a7 */ /* 0x000e64000806014a */
[----:B-1----:R-:W-:Y:S05]  /*4030*/  @!P3 BRA `(.L_x_14004) ;  /* 0x000000a000a4b947 */ /* 0x002fea0003800000 */
.L_x_14001:
        /* <DEDUP_REMOVED lines=27> */
.L_x_14006:
[----:B------:R-:W-:Y:S01]  /*41f0*/  ULEA UR10, UR6, UR39, 0x3 ;  /* 0x00000027060a7291 */ /* 0x000fe2000f8e183f */
[----:B------:R-:W-:-:S04]  /*4200*/  MOV R10, UR7 ;  /* 0x00000007000a7c02 */ /* 0x000fc80008000f00 */
[----:B------:R-:W-:-:S04]  /*4210*/  SHF.L.U32 R10, R10, 0x1f, RZ ;  /* 0x0000001f0a0a7819 */ /* 0x000fc800000006ff */
[----:B------:R0:W1:Y:S01]  /*4220*/  SYNCS.PHASECHK.TRANS64.TRYWAIT P3, [UR10+0x16850], R10 ;  /* 0x0168500aff0075a7 */ /* 0x000062000806014a */
[----:B------:R-:W-:Y:S05]  /*4230*/  @!P0 BRA `(.L_x_14007) ;  /* 0x0000000000048947 */ /* 0x000fea0003800000 */
[----:B------:R-:W-:Y:S01]  /*4240*/  BPT.TRAP 0x1 ;  /* 0x000000040000795c */ /* 0x000fe20000300000 */
.L_x_14007:
[----:B-1----:R-:W-:Y:S05]  /*4250*/  @P3 BRA `(.L_x_14005) ;  /* 0x0000000000083947 */ /* 0x002fea0003800000 */
[----:B------:R-:W1:Y:S02]  /*4260*/  SYNCS.PHASECHK.TRANS64.TRYWAIT P3, [UR10+0x16850], R10 ;  /* 0x0168500aff0075a7 */ /* 0x000e64000806014a */
[----:B-1----:R-:W-:Y:S05]  /*4270*/  @!P3 BRA `(.L_x_14008) ;  /* 0x000000a0002cb947 */ /* 0x002fea0003800000 */
.L_x_14005:
[----:B------:R-:W-:Y:S01]  /*4280*/  UIADD3 UR7, UR39, 0x400, URZ ;  /* 0x0000040027077890 */ /* 0x000fe2000fffe03f */
[----:B------:R-:W-:Y:S01]  /*4290*/  WARPGROUP.ARRIVE ;  /* 0x00000000000079c5 */ /* 0x000fe20000000000 */
[----:B------:R-:W-:Y:S01]  /*42a0*/  UMOV UR11, 0x40000040 ;  /* 0x40000040000b7882 */ /* 0x000fe20000000000 */
[----:B------:R-:W-:Y:S01]  /*42b0*/  FMUL.FTZ R23, R34, UR28 ;  /* 0x0000001c22177c20 */ /* 0x000fe20008410000 */
[----:B------:R-:W-:Y:S01]  /*42c0*/  USHF.R.U32.HI UR7, URZ, 0x4, UR7 ;  /* 0x000000043f077899 */ /* 0x000fe20008011607 */
[----:B------:R-:W-:Y:S01]  /*42d0*/  FMUL.FTZ R20, R33, UR28 ;  /* 0x0000001c21147c20 */ /* 0x000fe20008410000 */
[----:B------:R-:W-:Y:S02]  /*42e0*/  IMAD.MOV.U32 R33, RZ, RZ, R4 ;  /* 0x000000ffff217224 */ /* 0x000fe400078e0004 */
        /* <DEDUP_REMOVED lines=8> */
[----:B-1----:R-:W-:Y:S01]  /*4370*/  FMUL.FTZ R11, R25, UR28 ;  /* 0x0000001c190b7c20 */ /* 0x002fe20008410000 */
[----:B------:R-:W1:Y:S01]  /*4380*/  MUFU.TANH R12, R12 ;  /* 0x0000000c000c7308 */ /* 0x000e620000002400 */
[----:B------:R-:W-:Y:S01]  /*4390*/  FMUL.FTZ R25, R40, UR28 ;  /* 0x0000001c28197c20 */ /* 0x000fe20008410000 */
[----:B0-----:R-:W-:Y:S01]  /*43a0*/  FMUL.FTZ R10, R24, UR28 ;  /* 0x0000001c180a7c20 */ /* 0x001fe20008410000 */
[----:B------:R-:W-:Y:S01]  /*43b0*/  UMOV UR10, UR7 ;  /* 0x00000007000a7c82 */ /* 0x000fe20008000000 */
[----:B------:R-:W-:Y:S01]  /*43c0*/  FMUL.FTZ R24, R35, UR28 ;  /* 0x0000001c23187c20 */ /* 0x000fe20008410000 */
[----:B------:R-:W-:Y:S01]  /*43d0*/  HGMMA.64x64x16.F32 R88, R148, gdesc[UR8].tnspB, R88, gsb0 ;  /* 0x40e0000894587df0 */ /* 0x000fe20008000858 */
[----:B------:R-:W-:Y:S01]  /*43e0*/  UIADD3 UR10, UR7, 0x80, URZ ;  /* 0x00000080070a7890 */ /* 0x000fe2000fffe03f */
[----:B------:R-:W-:Y:S01]  /*43f0*/  FMUL.FTZ R42, R42, UR28 ;  /* 0x0000001c2a2a7c20 */ /* 0x000fe20008410000 */
[----:B------:R-:W-:Y:S01]  /*4400*/  UMOV UR11, 0x40000040 ;  /* 0x40000040000b7882 */ /* 0x000fe20000000000 */
        /* <DEDUP_REMOVED lines=26> */
[----:B------:R-:W-:-:S06]  /*45b0*/  UISETP.GT.AND UP1, UPT, UR26, UR25, UPT ;  /* 0x000000191a00728c */ /* 0x000fcc000bf24270 */
[----:B------:R-:W5:Y:S08]  /*45c0*/  MUFU.TANH R24, R24 ;  /* 0x0000001800187308 */ /* 0x000f700000002400 */
        /* <DEDUP_REMOVED lines=9> */
[----:B------:R-:W-:Y:S02]  /*4660*/  IMAD.U32 R39, RZ, RZ, UR27 ;  /* 0x0000001bff277e24 */ /* 0x000fe4000f8e00ff */
[----:B------:R-:W-:Y:S01]  /*4670*/  FMUL.FTZ R149, R43, UR28 ;  /* 0x0000001c2b957c20 */ /* 0x000fe20008410000 */
[----:B------:R-:W-:Y:S01]  /*4680*/  MUFU.TANH R52, R52 ;  /* 0x0000003400347308 */ /* 0x000fe20000002400 */
[----:B------:R-:W-:Y:S01]  /*4690*/  HGMMA.64x64x16.F32 R88, R144, gdesc[UR8].tnspB, R88, gsb0 ;  /* 0x40e0000890587df0 */ /* 0x000fe20008000858 */
[----:B------:R-:W-:Y:S01]  /*46a0*/  @UP0 ULDC UR10, c[0x0][0x44c] ;  /* 0x00011300000a0ab9 */ /* 0x000fe20000000800 */
[----:B------:R-:W-:Y:S01]  /*46b0*/  UMOV UR11, 0x40000040 ;  /* 0x40000040000b7882 */ /* 0x000fe20000000000 */
[----:B------:R-:W-:Y:S01]  /*46c0*/  @P2 IMAD.HI.U32 R34, R4, UR10, RZ ;  /* 0x0000000a04222c27 */ /* 0x000fe2000f8e00ff */
[----:B------:R-:W-:-:S03]  /*46d0*/  @UP0 ULDC UR10, c[0x0][0x450] ;  /* 0x00011400000a0ab9 */ /* 0x000fc60000000800 */
[----:B------:R-:W5:Y:S01]  /*46e0*/  MUFU.TANH R148, R148 ;  /* 0x0000009400947308 */ /* 0x000f620000002400 */
[----:B------:R-:W-:Y:S01]  /*46f0*/  @P2 SHF.R.U32.HI R33, RZ, UR10, R34 ;  /* 0x0000000aff212c19 */ /* 0x000fe20008011622 */
[----:B------:R-:W-:Y:S01]  /*4700*/  UMOV UR10, 0xffffff80 ;  /* 0xffffff80000a7882 */ /* 0x000fe20000000000 */
[----:B------:R-:W-:Y:S01]  /*4710*/  FMUL.FTZ R34, R56, UR28 ;  /* 0x0000001c38227c20 */ /* 0x000fe20008410000 */
[----:B------:R-:W-:Y:S01]  /*4720*/  UIMAD UR10, UR26, UR10, 0x1 ;  /* 0x000000011a0a74a4 */ /* 0x000fe2000f8e020a */
[----:B------:R-:W-:Y:S01]  /*4730*/  FMUL.FTZ R56, R59, UR28 ;  /* 0x0000001c3b387c20 */ /* 0x000fe20008410000 */
[----:B------:R-:W1:Y:S01]  /*4740*/  SHFL.IDX PT, R37, R33, 0x1, 0x1c1f ;  /* 0x003c1f0021257f89 */ /* 0x000e6200000e0000 */
[----:B------:R-:W-:Y:S01]  /*4750*/  UIADD3 UR26, UR26, -0x1, URZ ;  /* 0xffffffff1a1a7890 */ /* 0x000fe2000fffe03f */
[----:B------:R-:W5:Y:S02]  /*4760*/  MUFU.TANH R38, R38 ;  /* 0x0000002600267308 */ /* 0x000f640000002400 */
[----:B------:R-:W-:Y:S01]  /*4770*/  IMAD.U32 R36, RZ, RZ, UR10 ;  /* 0x0000000aff247e24 */ /* 0x000fe2000f8e00ff */
[----:B------:R-:W-:Y:S01]  /*4780*/  UIADD3 UR10, UR7, 0x100, URZ ;  /* 0x00000100070a7890 */ /* 0x000fe2000fffe03f */
[----:B------:R-:W5:Y:S02]  /*4790*/  SHFL.IDX PT, R33, R33, RZ, 0x1c1f ;  /* 0x001c1fff21217589 */ /* 0x000f6400000e0000 */
[----:B------:R-:W-:-:S02]  /*47a0*/  IMAD R36, R5, -0x2, R36 ;  /* 0xfffffffe05247824 */ /* 0x000fc400078e0224 */
[----:B------:R-:W5:Y:S02]  /*47b0*/  MUFU.TANH R149, R149 ;  /* 0x0000009500957308 */ /* 0x000f640000002400 */
[----:B------:R-:W-:-:S06]  /*47c0*/  IMAD R36, R39, UR37, R36 ;  /* 0x0000002527247c24 */ /* 0x000fcc000f8e0224 */
[----:B------:R-:W-:Y:S01]  /*47d0*/  MUFU.TANH R54, R54 ;  /* 0x0000003600367308 */ /* 0x000fe20000002400 */
[----:B-1----:R-:W-:-:S07]  /*47e0*/  IADD3 R40, R37, -UR29, R36 ;  /* 0x8000001d25287c10 */ /* 0x002fce000fffe024 */
[----:B------:R-:W1:Y:S01]  /*47f0*/  MUFU.TANH R58, R58 ;  /* 0x0000003a003a7308 */ /* 0x000e620000002400 */
[C---:B------:R-:W-:Y:S02]  /*4800*/  ISETP.GT.AND P3, PT, R40.reuse, RZ, PT ;  /* 0x000000ff2800720c */ /* 0x040fe40003f64270 */
[----:B------:R-:W-:Y:S02]  /*4810*/  ISETP.GT.AND P4, PT, R40, 0x1, PT ;  /* 0x000000012800780c */ /* 0x000fe40003f84270 */
[----:B------:R-:W-:Y:S02]  /*4820*/  FSEL R12, R12, -INF , P3 ;  /* 0xff8000000c0c7808 */ /* 0x000fe40001800000 */
[C---:B------:R-:W-:Y:S01]  /*4830*/  ISETP.GT.AND P3, PT, R40.reuse, 0x8, PT ;  /* 0x000000082800780c */ /* 0x040fe20003f64270 */
[----:B------:R-:W-:Y:S01]  /*4840*/  MUFU.TANH R56, R56 ;  /* 0x0000003800387308 */ /* 0x000fe20000002400 */
[----:B0-----:R-:W-:Y:S02]  /*4850*/  FSEL R13, R13, -INF , P4 ;  /* 0xff8000000d0d7808 */ /* 0x001fe40002000000 */
[----:B------:R-:W-:-:S02]  /*4860*/  ISETP.GT.AND P4, PT, R40, 0x9, PT ;  /* 0x000000092800780c */ /* 0x000fc40003f84270 */
[----:B--2---:R-:W-:Y:S02]  /*4870*/  FSEL R17, R17, -INF , P3 ;  /* 0xff80000011117808 */ /* 0x004fe40001800000 */
[----:B------:R-:W-:Y:S01]  /*4880*/  ISETP.GT.AND P3, PT, R40, 0x10, PT ;  /* 0x000000102800780c */ /* 0x000fe20003f64270 */
[----:B------:R-:W0:Y:S01]  /*4890*/  MUFU.TANH R62, R62 ;  /* 0x0000003e003e7308 */ /* 0x000e220000002400 */
[----:B---3--:R-:W-:Y:S01]  /*48a0*/  FSEL R37, R18, -INF , P4 ;  /* 0xff80000012257808 */ /* 0x008fe20002000000 */
[----:B------:R-:W-:Y:S01]  /*48b0*/  FMUL.FTZ R18, R70, UR28 ;  /* 0x0000001c46127c20 */ /* 0x000fe20008410000 */
[C---:B------:R-:W-:Y:S02]  /*48c0*/  ISETP.GT.AND P4, PT, R40.reuse, 0x11, PT ;  /* 0x000000112800780c */ /* 0x040fe40003f84270 */
[----:B----4-:R-:W-:Y:S01]  /*48d0*/  FSEL R39, R23, -INF , P3 ;  /* 0xff80000017277808 */ /* 0x010fe20001800000 */
[----:B------:R-:W-:Y:S01]  /*48e0*/  FMUL.FTZ R23, R79, UR28 ;  /* 0x0000001c4f177c20 */ /* 0x000fe20008410000 */
[----:B------:R-:W-:Y:S01]  /*48f0*/  ISETP.GT.AND P3, PT, R40, 0x18, PT ;  /* 0x000000182800780c */ /* 0x000fe20003f64270 */
[----:B------:R-:W-:Y:S01]  /*4900*/  MUFU.TANH R18, R18 ;  /* 0x0000001200127308 */ /* 0x000fe20000002400 */
[----:B-----5:R-:W-:-:S02]  /*4910*/  FSEL R41, R24, -INF , P4 ;  /* 0xff80000018297808 */ /* 0x020fc40002000000 */
[----:B------:R-:W-:Y:S01]  /*4920*/  ISETP.GT.AND P4, PT, R40, 0x19, PT ;  /* 0x000000192800780c */ /* 0x000fe20003f84270 */
[----:B------:R-:W2:Y:S01]  /*4930*/  LDC R24, c[0x0][0x988] ;  /* 0x00026200ff187b82 */ /* 0x000ea20000000800 */
[----:B------:R-:W-:Y:S02]  /*4940*/  FSEL R43, R148, -INF , P3 ;  /* 0xff800000942b7808 */ /* 0x000fe40001800000 */
[----:B------:R-:W-:Y:S01]  /*4950*/  ISETP.GT.AND P3, PT, R40, 0x20, PT ;  /* 0x000000202800780c */ /* 0x000fe20003f64270 */
[----:B------:R3:W-:Y:S01]  /*4960*/  MUFU.TANH R155, R23 ;  /* 0x00000017009b7308 */ /* 0x0007e20000002400 */
[----:B------:R-:W-:Y:S01]  /*4970*/  FSEL R45, R38, -INF , P4 ;  /* 0xff800000262d7808 */ /* 0x000fe20002000000 */
[----:B------:R-:W-:Y:S01]  /*4980*/  FMUL.FTZ R38, R61, UR28 ;  /* 0x0000001c3d267c20 */ /* 0x000fe20008410000 */
[----:B------:R-:W-:Y:S02]  /*4990*/  ISETP.GT.AND P4, PT, R40, 0x21, PT ;  /* 0x000000212800780c */ /* 0x000fe40003f84270 */
[----:B------:R-:W-:Y:S01]  /*49a0*/  FSEL R47, R42, -INF , P3 ;  /* 0xff8000002a2f7808 */ /* 0x000fe20001800000 */
[----:B------:R-:W-:-:S02]  /*49b0*/  WARPGROUP.DEPBAR.LE gsb0, 0x0 ;  /* 0x00008000000079c5 */ /* 0x000fc40000010000 */
[----:B------:R-:W-:Y:S01]  /*49c0*/  WARPGROUP.ARRIVE ;  /* 0x00000000000079c5 */ /* 0x000fe20000000000 */
[C---:B------:R-:W-:Y:S01]  /*49d0*/  ISETP.GT.AND P3, PT, R40.reuse, 0x28, PT ;  /* 0x000000282800780c */ /* 0x040fe20003f64270 */
[----:B------:R-:W-:Y:S01]  /*49e0*/  FMUL.FTZ R145, R71, UR28 ;  /* 0x0000001c47917c20 */ /* 0x000fe20008410000 */
[----:B------:R-:W-:Y:S01]  /*49f0*/  FSEL R49, R149, -INF , P4 ;  /* 0xff80000095317808 */ /* 0x000fe20002000000 */
[----:B------:R-:W-:Y:S01]  /*4a00*/  FMUL.FTZ R149, R75, UR28 ;  /* 0x0000001c4b957c20 */ /* 0x000fe20008410000 */
[----:B------:R-:W-:Y:S01]  /*4a10*/  ISETP.GT.AND P4, PT, R40, 0x29, PT ;  /* 0x000000292800780c */ /* 0x000fe20003f84270 */
[----:B------:R-:W-:Y:S01]  /*4a20*/  HGMMA.64x64x16.F32 R88, R140, gdesc[UR8].tnspB, R88, gsb0 ;  /* 0x40e000088c587df0 */ /* 0x000fe20008000858 */
[----:B------:R-:W-:Y:S01]  /*4a30*/  FSEL R51, R44, -INF , P3 ;  /* 0xff8000002c337808 */ /* 0x000fe20001800000 */
[----:B------:R-:W-:Y:S01]  /*4a40*/  UIADD3 UR10, UR7, 0x180, URZ ;  /* 0x00000180070a7890 */ /* 0x000fe2000fffe03f */
[----:B------:R-:W-:Y:S01]  /*4a50*/  ISETP.GT.AND P3, PT, R40, 0x30, PT ;  /* 0x000000302800780c */ /* 0x000fe20003f64270 */
[----:B------:R-:W-:Y:S01]  /*4a60*/  FMUL.FTZ R147, R74, UR28 ;  /* 0x0000001c4a937c20 */ /* 0x000fe20008410000 */
[----:B------:R-:W-:Y:S01]  /*4a70*/  FSEL R53, R46, -INF , P4 ;  /* 0xff8000002e357808 */ /* 0x000fe20002000000 */
[----:B------:R-:W-:Y:S01]  /*4a80*/  MUFU.TANH R145, R145 ;  /* 0x0000009100917308 */ /* 0x000fe20000002400 */
[----:B------:R-:W-:Y:S01]  /*4a90*/  ISETP.GT.AND P4, PT, R40, 0x31, PT ;  /* 0x000000312800780c */ /* 0x000fe20003f84270 */
[----:B------:R-:W-:Y:S01]  /*4aa0*/  UMOV UR11, 0x40000040 ;  /* 0x40000040000b7882 */ /* 0x000fe20000000000 */
[----:B------:R-:W-:Y:S01]  /*4ab0*/  FSEL R55, R50, -INF , P3 ;  /* 0xff80000032377808 */ /* 0x000fe20001800000 */
[----:B---3--:R-:W-:Y:S01]  /*4ac0*/  FMUL.FTZ R23, R83, UR28 ;  /* 0x0000001c53177c20 */ /* 0x008fe20008410000 */
[----:B------:R-:W-:Y:S01]  /*4ad0*/  ISETP.GT.AND P3, PT, R40, 0x38, PT ;  /* 0x000000382800780c */ /* 0x000fe20003f64270 */
[----:B------:R-:W-:Y:S01]  /*4ae0*/  FMUL.FTZ R42, R65, UR28 ;  /* 0x0000001c412a7c20 */ /* 0x000fe20008410000 */
[----:B------:R-:W-:Y:S01]  /*4af0*/  FSEL R57, R48, -INF , P4 ;  /* 0xff80000030397808 */ /* 0x000fe20002000000 */
[----:B------:R-:W-:Y:S01]  /*4b00*/  MUFU.TANH R147, R147 ;  /* 0x0000009300937308 */ /* 0x000fe20000002400 */
[----:B------:R-:W-:Y:S01]  /*4b10*/  ISETP.GT.AND P4, PT, R40, 0x39, PT ;  /* 0x000000392800780c */ /* 0x000fe20003f84270 */
[----:B------:R-:W-:Y:S01]  /*4b20*/  FMUL.FTZ R44, R68, UR28 ;  /* 0x0000001c442c7c20 */ /* 0x000fe20008410000 */
[----:B------:R-:W-:Y:S01]  /*4b30*/  FSEL R59, R52, -INF , P3 ;  /* 0xff800000343b7808 */ /* 0x000fe20001800000 */
[----:B------:R-:W-:Y:S01]  /*4b40*/  FMUL.FTZ R46, R69, UR28 ;  /* 0x0000001c452e7c20 */ /* 0x000fe20008410000 */
[----:B------:R-:W-:Y:S01]  /*4b50*/  ISETP.GT.AND P3, PT, R40, 0x40, PT ;  /* 0x000000402800780c */ /* 0x000fe20003f64270 */
[----:B------:R-:W-:Y:S01]  /*4b60*/  FMUL.FTZ R50, R73, UR28 ;  /* 0x0000001c49327c20 */ /* 0x000fe20008410000 */
[----:B------:R-:W-:Y:S01]  /*4b70*/  IADD3 R36, R33, -UR29, R36 ;  /* 0x8000001d21247c10 */ /* 0x000fe2000fffe024 */
[----:B------:R-:W-:Y:S01]  /*4b80*/  MUFU.TANH R149, R149 ;  /* 0x0000009500957308 */ /* 0x000fe20000002400 */
[----:B-1----:R-:W-:Y:S01]  /*4b90*/  FSEL R71, R58, -INF , P3 ;  /* 0xff8000003a477808 */ /* 0x002fe20001800000 */
[----:B------:R-:W-:Y:S01]  /*4ba0*/  FMUL.FTZ R58, R81, UR28 ;  /* 0x0000001c513a7c20 */ /* 0x000fe20008410000 */
[----:B------:R-:W-:Y:S01]  /*4bb0*/  ISETP.GT.AND P3, PT, R40, 0x48, PT ;  /* 0x000000482800780c */ /* 0x000fe20003f64270 */
[----:B------:R-:W-:Y:S01]  /*4bc0*/  FMUL.FTZ R48, R72, UR28 ;  /* 0x0000001c48307c20 */ /* 0x000fe20008410000 */
[----:B------:R-:W-:Y:S01]  /*4bd0*/  ISETP.GT.AND P5, PT, R36, 0x1, PT ;  /* 0x000000012400780c */ /* 0x000fe20003fa4270 */
[----:B------:R-:W-:Y:S01]  /*4be0*/  FMUL.FTZ R52, R76, UR28 ;  /* 0x0000001c4c347c20 */ /* 0x000fe20008410000 */
[----:B0-----:R-:W-:Y:S01]  /*4bf0*/  FSEL R75, R62, -INF , P3 ;  /* 0xff8000003e4b7808 */ /* 0x001fe20001800000 */
[----:B------:R-:W-:Y:S01]  /*4c00*/  MUFU.TANH R78, R78 ;  /* 0x0000004e004e7308 */ /* 0x000fe20000002400 */
[----:B------:R-:W-:Y:S01]  /*4c10*/  ISETP.GT.AND P3, PT, R40, 0x50, PT ;  /* 0x000000502800780c */ /* 0x000fe20003f64270 */
[----:B------:R-:W-:-:S06]  /*4c20*/  FMUL.FTZ R62, R84, UR28 ;  /* 0x0000001c543e7c20 */ /* 0x000fcc0008410000 */
[----:B------:R-:W-:Y:S08]  /*4c30*/  MUFU.TANH R82, R82 ;  /* 0x0000005200527308 */ /* 0x000ff00000002400 */
[----:B------:R0:W-:Y:S08]  /*4c40*/  MUFU.TANH R153, R23 ;  /* 0x0000001700997308 */ /* 0x0001f00000002400 */
[----:B------:R-:W-:Y:S01]  /*4c50*/  MUFU.TANH R86, R86 ;  /* 0x0000005600567308 */ /* 0x000fe20000002400 */
[----:B0-----:R-:W-:-:S07]  /*4c60*/  FMUL.FTZ R23, R87, UR28 ;  /* 0x0000001c57177c20 */ /* 0x001fce0008410000 */
[----:B------:R-:W-:Y:S08]  /*4c70*/  MUFU.TANH R23, R23 ;  /* 0x0000001700177308 */ /* 0x000ff00000002400 */
[----:B------:R-:W-:Y:S01]  /*4c80*/  MUFU.TANH R10, R10 ;  /* 0x0000000a000a7308 */ /* 0x000fe20000002400 */
[----:B------:R-:W-:Y:S02]  /*4c90*/  WARPGROUP.DEPBAR.LE gsb0, 0x0 ;  /* 0x00008000000079c5 */ /* 0x000fe40000010000 */
[----:B------:R-:W-:Y:S01]  /*4ca0*/  FMNMX.FTZ R142, R12, R9, !PT ;  /* 0x000000090c8e7209 */ /* 0x000fe20007810000 */
[----:B------:R-:W-:Y:S01]  /*4cb0*/  FMUL.FTZ R140, R63, UR28 ;  /* 0x0000001c3f8c7c20 */ /* 0x000fe20008410000 */
[----:B------:R-:W-:Y:S01]  /*4cc0*/  FMUL.FTZ R141, R66, UR28 ;  /* 0x0000001c428d7c20 */ /* 0x000fe20008410000 */
[----:B------:R-:W-:Y:S01]  /*4cd0*/  FSEL R63, R54, -INF , P4 ;  /* 0xff800000363f7808 */ /* 0x000fe20002000000 */
[----:B------:R-:W-:Y:S01]  /*4ce0*/  FMUL.FTZ R143, R67, UR28 ;  /* 0x0000001c438f7c20 */ /* 0x000fe20008410000 */
[----:B------:R-:W-:Y:S01]  /*4cf0*/  FMNMX.FTZ R142, R13, R142, !PT ;  /* 0x0000008e0d8e7209 */ /* 0x000fe20007810000 */
[----:B------:R-:W-:Y:S01]  /*4d00*/  WARPGROUP.ARRIVE ;  /* 0x00000000000079c5 */ /* 0x000fe20000000000 */
[----:B------:R-:W0:Y:S01]  /*4d10*/  MUFU.TANH R140, R140 ;  /* 0x0000008c008c7308 */ /* 0x000e220000002400 */
[----:B------:R-:W-:Y:S01]  /*4d20*/  ISETP.GT.AND P4, PT, R40, 0x41, PT ;  /* 0x000000412800780c */ /* 0x000fe20003f84270 */
[----:B------:R-:W-:Y:S01]  /*4d30*/  FMUL.FTZ R54, R77, UR28 ;  /* 0x0000001c4d367c20 */ /* 0x000fe20008410000 */
[----:B------:R-:W-:-:S02]  /*4d40*/  FMNMX.FTZ R142, R17, R142, !PT ;  /* 0x0000008e118e7209 */ /* 0x000fc40007810000 */
[----:B------:R-:W-:Y:S01]  /*4d50*/  FSEL R67, R56, -INF , P4 ;  /* 0xff80000038437808 */ /* 0x000fe20002000000 */
[----:B------:R-:W-:Y:S01]  /*4d60*/  HGMMA.64x64x16.F32 R88, R136, gdesc[UR8].tnspB, R88, gsb0 ;  /* 0x40e0000888587df0 */ /* 0x000fe20008000858 */
[----:B------:R-:W-:Y:S01]  /*4d70*/  FMNMX.FTZ R142, R37, R142, !PT ;  /* 0x0000008e258e7209 */ /* 0x000fe20007810000 */
[----:B------:R-:W1:Y:S01]  /*4d80*/  MUFU.TANH R141, R141 ;  /* 0x0000008d008d7308 */ /* 0x000e620000002400 */
[----:B------:R-:W-:Y:S01]  /*4d90*/  ISETP.GT.AND P4, PT, R40, 0x49, PT ;  /* 0x000000492800780c */ /* 0x000fe20003f84270 */
[----:B------:R-:W-:Y:S01]  /*4da0*/  UIADD3 UR10, UR7, 0x200, URZ ;  /* 0x00000200070a7890 */ /* 0x000fe2000fffe03f */
[----:B------:R-:W-:Y:S01]  /*4db0*/  FMNMX.FTZ R142, R39, R142, !PT ;  /* 0x0000008e278e7209 */ /* 0x000fe20007810000 */
[----:B------:R-:W-:Y:S01]  /*4dc0*/  UMOV UR11, 0x40000040 ;  /* 0x40000040000b7882 */ /* 0x000fe20000000000 */
[----:B------:R-:W-:Y:S02]  /*4dd0*/  FMUL.FTZ R56, R80, UR28 ;  /* 0x0000001c50387c20 */ /* 0x000fe40008410000 */
[----:B------:R-:W-:Y:S01]  /*4de0*/  FMNMX.FTZ R142, R41, R142, !PT ;  /* 0x0000008e298e7209 */ /* 0x000fe20007810000 */
[----:B------:R-:W3:Y:S01]  /*4df0*/  MUFU.TANH R143, R143 ;  /* 0x0000008f008f7308 */ /* 0x000ee20000002400 */
[----:B0-----:R-:W-:-:S02]  /*4e00*/  FSEL R79, R140, -INF , P4 ;  /* 0xff8000008c4f7808 */ /* 0x001fc40002000000 */
[----:B------:R-:W-:Y:S02]  /*4e10*/  FMNMX.FTZ R142, R43, R142, !PT ;  /* 0x0000008e2b8e7209 */ /* 0x000fe40007810000 */
[C---:B------:R-:W-:Y:S02]  /*4e20*/  ISETP.GT.AND P4, PT, R40.reuse, 0x51, PT ;  /* 0x000000512800780c */ /* 0x040fe40003f84270 */
[----:B------:R-:W-:Y:S01]  /*4e30*/  FMNMX.FTZ R142, R45, R142, !PT ;  /* 0x0000008e2d8e7209 */ /* 0x000fe20007810000 */
[----:B------:R-:W0:Y:S01]  /*4e40*/  MUFU.TANH R11, R11 ;  /* 0x0000000b000b7308 */ /* 0x000e220000002400 */
[----:B-1----:R-:W-:Y:S02]  /*4e50*/  FSEL R141, R141, -INF , P3 ;  /* 0xff8000008d8d7808 */ /* 0x002fe40001800000 */
[----:B------:R-:W-:Y:S02]  /*4e60*/  FMNMX.FTZ R142, R47, R142, !PT ;  /* 0x0000008e2f8e7209 */ /* 0x000fe40007810000 */
[----:B------:R-:W-:-:S02]  /*4e70*/  ISETP.GT.AND P3, PT, R40, 0x58, PT ;  /* 0x000000582800780c */ /* 0x000fc40003f64270 */
[----:B------:R-:W-:Y:S01]  /*4e80*/  FMNMX.FTZ R142, R49, R142, !PT ;  /* 0x0000008e318e7209 */ /* 0x000fe20007810000 */
[----:B------:R-:W-:Y:S01]  /*4e90*/  MUFU.TANH R14, R14 ;  /* 0x0000000e000e7308 */ /* 0x000fe20000002400 */
[----:B---3--:R-:W-:Y:S02]  /*4ea0*/  FSEL R143, R143, -INF , P4 ;  /* 0xff8000008f8f7808 */ /* 0x008fe40002000000 */
[----:B------:R-:W-:Y:S02]  /*4eb0*/  FMNMX.FTZ R142, R51, R142, !PT ;  /* 0x0000008e338e7209 */ /* 0x000fe40007810000 */
[----:B------:R-:W-:Y:S02]  /*4ec0*/  ISETP.GT.AND P4, PT, R40, 0x59, PT ;  /* 0x000000592800780c */ /* 0x000fe40003f84270 */
[----:B------:R-:W-:Y:S01]  /*4ed0*/  FMNMX.FTZ R142, R53, R142, !PT ;  /* 0x0000008e358e7209 */ /* 0x000fe20007810000 */
[----:B------:R-:W1:Y:S01]  /*4ee0*/  MUFU.TANH R15, R15 ;  /* 0x0000000f000f7308 */ /* 0x000e620000002400 */
[----:B------:R-:W-:Y:S01]  /*4ef0*/  FSEL R83, R18, -INF , P3 ;  /* 0xff80000012537808 */ /* 0x000fe20001800000 */
[----:B------:R-:W-:Y:S01]  /*4f00*/  FMUL.FTZ R18, R60, UR28 ;  /* 0x0000001c3c127c20 */ /* 0x000fe20008410000 */
[----:B------:R-:W-:-:S02]  /*4f10*/  FMNMX.FTZ R142, R55, R142, !PT ;  /* 0x0000008e378e7209 */ /* 0x000fc40007810000 */
[C---:B------:R-:W-:Y:S02]  /*4f20*/  ISETP.GT.AND P3, PT, R40.reuse, 0x60, PT ;  /* 0x000000602800780c */ /* 0x040fe40003f64270 */
[----:B------:R-:W-:Y:S01]  /*4f30*/  FMNMX.FTZ R142, R57, R142, !PT ;  /* 0x0000008e398e7209 */ /* 0x000fe20007810000 */
[----:B------:R-:W-:Y:S01]  /*4f40*/  MUFU.TANH R19, R19 ;  /* 0x0000001300137308 */ /* 0x000fe20000002400 */
[----:B------:R-:W-:Y:S02]  /*4f50*/  FSEL R145, R145, -INF , P4 ;  /* 0xff80000091917808 */ /* 0x000fe40002000000 */
[----:B------:R-:W-:Y:S02]  /*4f60*/  FMNMX.FTZ R142, R59, R142, !PT ;  /* 0x0000008e3b8e7209 */ /* 0x000fe40007810000 */
[----:B------:R-:W-:Y:S02]  /*4f70*/  ISETP.GT.AND P4, PT, R40, 0x61, PT ;  /* 0x000000612800780c */ /* 0x000fe40003f84270 */
[----:B------:R-:W-:Y:S01]  /*4f80*/  FMNMX.FTZ R142, R63, R142, !PT ;  /* 0x0000008e3f8e7209 */ /* 0x000fe20007810000 */
[----:B------:R-:W3:Y:S01]  /*4f90*/  MUFU.TANH R20, R20 ;  /* 0x0000001400147308 */ /* 0x000ee20000002400 */
[----:B------:R-:W-:-:S02]  /*4fa0*/  FSEL R147, R147, -INF , P3 ;  /* 0xff80000093937808 */ /* 0x000fc40001800000 */
[----:B------:R-:W-:Y:S02]  /*4fb0*/  FMNMX.FTZ R142, R71, R142, !PT ;  /* 0x0000008e478e7209 */ /* 0x000fe40007810000 */
[C---:B------:R-:W-:Y:S02]  /*4fc0*/  ISETP.GT.AND P3, PT, R40.reuse, 0x68, PT ;  /* 0x000000682800780c */ /* 0x040fe40003f64270 */
[----:B------:R-:W-:Y:S01]  /*4fd0*/  FMNMX.FTZ R142, R67, R142, !PT ;  /* 0x0000008e438e7209 */ /* 0x000fe20007810000 */
[----:B------:R-:W4:Y:S01]  /*4fe0*/  MUFU.TANH R21, R21 ;  /* 0x0000001500157308 */ /* 0x000f220000002400 */
[----:B------:R-:W-:Y:S02]  /*4ff0*/  FSEL R149, R149, -INF , P4 ;  /* 0xff80000095957808 */ /* 0x000fe40002000000 */
[----:B------:R-:W-:Y:S02]  /*5000*/  FMNMX.FTZ R142, R75, R142, !PT ;  /* 0x0000008e4b8e7209 */ /* 0x000fe40007810000 */
[----:B------:R-:W-:-:S02]  /*5010*/  ISETP.GT.AND P4, PT, R40, 0x69, PT ;  /* 0x000000692800780c */ /* 0x000fc40003f84270 */
[----:B------:R-:W-:Y:S01]  /*5020*/  FMNMX.FTZ R142, R79, R142, !PT ;  /* 0x0000008e4f8e7209 */ /* 0x000fe20007810000 */
[----:B------:R-:W5:Y:S01]  /*5030*/  MUFU.TANH R22, R22 ;  /* 0x0000001600167308 */ /* 0x000f620000002400 */
[----:B------:R-:W-:Y:S02]  /*5040*/  FSEL R151, R78, -INF , P3 ;  /* 0xff8000004e977808 */ /* 0x000fe40001800000 */
[----:B------:R-:W-:Y:S02]  /*5050*/  FMNMX.FTZ R142, R141, R142, !PT ;  /* 0x0000008e8d8e7209 */ /* 0x000fe40007810000 */
[----:B------:R-:W-:Y:S02]  /*5060*/  ISETP.GT.AND P3, PT, R40, 0x70, PT ;  /* 0x000000702800780c */ /* 0x000fe40003f64270 */
[----:B------:R-:W-:Y:S01]  /*5070*/  FMNMX.FTZ R142, R143, R142, !PT ;  /* 0x0000008e8f8e7209 */ /* 0x000fe20007810000 */
[----:B------:R-:W5:Y:S01]  /*5080*/  MUFU.TANH R25, R25 ;  /* 0x0000001900197308 */ /* 0x000f620000002400 */
[----:B------:R-:W-:-:S02]  /*5090*/  FSEL R155, R155, -INF , P4 ;  /* 0xff8000009b9b7808 */ /* 0x000fc40002000000 */
[----:B------:R-:W-:Y:S01]  /*50a0*/  FMNMX.FTZ R142, R83, R142, !PT ;  /* 0x0000008e538e7209 */ /* 0x000fe20007810000 */
[----:B------:R-:W-:Y:S02]  /*50b0*/  WARPGROUP.DEPBAR.LE gsb0, 0x0 ;  /* 0x00008000000079c5 */ /* 0x000fe40000010000 */
[----:B------:R-:W-:Y:S01]  /*50c0*/  ISETP.GT.AND P4, PT, R40, 0x71, PT ;  /* 0x000000712800780c */ /* 0x000fe20003f84270 */
[----:B------:R-:W-:Y:S01]  /*50d0*/  WARPGROUP.ARRIVE ;  /* 0x00000000000079c5 */ /* 0x000fe20000000000 */
[----:B------:R-:W-:Y:S01]  /*50e0*/  FMNMX.FTZ R142, R145, R142, !PT ;  /* 0x0000008e918e7209 */ /* 0x000fe20007810000 */
[----:B------:R-:W5:Y:S01]  /*50f0*/  MUFU.TANH R26, R26 ;  /* 0x0000001a001a7308 */ /* 0x000f620000002400 */
[----:B------:R-:W-:Y:S02]  /*5100*/  FSEL R87, R82, -INF , P3 ;  /* 0xff80000052577808 */ /* 0x000fe40001800000 */
[----:B------:R-:W-:Y:S01]  /*5110*/  FMNMX.FTZ R142, R147, R142, !PT ;  /* 0x0000008e938e7209 */ /* 0x000fe20007810000 */
[----:B------:R-:W-:Y:S01]  /*5120*/  HGMMA.64x64x16.F32 R88, R132, gdesc[UR8].tnspB, R88, gsb0 ;  /* 0x40e0000884587df0 */ /* 0x000fe20008000858 */
[----:B------:R-:W-:Y:S01]  /*5130*/  ISETP.GT.AND P3, PT, R40, 0x78, PT ;  /* 0x000000782800780c */ /* 0x000fe20003f64270 */
[----:B------:R-:W-:Y:S01]  /*5140*/  UIADD3 UR10, UR7, 0x280, URZ ;  /* 0x00000280070a7890 */ /* 0x000fe2000fffe03f */
[----:B------:R-:W-:Y:S01]  /*5150*/  FMNMX.FTZ R142, R149, R142, !PT ;  /* 0x0000008e958e7209 */ /* 0x000fe20007810000 */
[----:B------:R-:W-:Y:S01]  /*5160*/  UMOV UR11, 0x40000040 ;  /* 0x40000040000b7882 */ /* 0x000fe20000000000 */
[----:B------:R-:W-:Y:S01]  /*5170*/  FSEL R153, R153, -INF , P4 ;  /* 0xff80000099997808 */ /* 0x000fe20002000000 */
[----:B------:R-:W5:Y:S01]  /*5180*/  MUFU.TANH R27, R27 ;  /* 0x0000001b001b7308 */ /* 0x000f620000002400 */
[----:B------:R-:W-:-:S02]  /*5190*/  FMNMX.FTZ R142, R151, R142, !PT ;  /* 0x0000008e978e7209 */ /* 0x000fc40007810000 */
[----:B------:R-:W-:Y:S01]  /*51a0*/  ISETP.GT.AND P4, PT, R40, 0x79, PT ;  /* 0x000000792800780c */ /* 0x000fe20003f84270 */
[----:B------:R-:W-:Y:S01]  /*51b0*/  FMUL.FTZ R40, R64, UR28 ;  /* 0x0000001c40287c20 */ /* 0x000fe20008410000 */
[----:B------:R-:W-:Y:S01]  /*51c0*/  FMNMX.FTZ R142, R155, R142, !PT ;  /* 0x0000008e9b8e7209 */ /* 0x000fe20007810000 */
[----:B------:R-:W-:Y:S01]  /*51d0*/  FMUL.FTZ R64, R85, UR28 ;  /* 0x0000001c55407c20 */ /* 0x000fe20008410000 */
[----:B------:R-:W-:Y:S01]  /*51e0*/  FSEL R61, R86, -INF , P3 ;  /* 0xff800000563d7808 */ /* 0x000fe20001800000 */
[----:B------:R-:W5:Y:S01]  /*51f0*/  MUFU.TANH R28, R28 ;  /* 0x0000001c001c7308 */ /* 0x000f620000002400 */
[----:B------:R-:W-:Y:S02]  /*5200*/  FMNMX.FTZ R142, R87, R142, !PT ;  /* 0x0000008e578e7209 */ /* 0x000fe40007810000 */
[----:B------:R-:W-:Y:S02]  /*5210*/  FSEL R157, R23, -INF , P4 ;  /* 0xff800000179d7808 */ /* 0x000fe40002000000 */
[----:B------:R-:W-:-:S02]  /*5220*/  FMNMX.FTZ R142, R153, R142, !PT ;  /* 0x0000008e998e7209 */ /* 0x000fc40007810000 */
[C---:B------:R-:W-:Y:S01]  /*5230*/  ISETP.GT.AND P4, PT, R36.reuse, RZ, PT ;  /* 0x000000ff2400720c */ /* 0x040fe20003f84270 */
[----:B------:R-:W5:Y:S01]  /*5240*/  MUFU.TANH R29, R29 ;  /* 0x0000001d001d7308 */ /* 0x000f620000002400 */
[----:B------:R-:W-:Y:S02]  /*5250*/  FMNMX.FTZ R142, R61, R142, !PT ;  /* 0x0000008e3d8e7209 */ /* 0x000fe40007810000 */
[----:B0-----:R-:W-:Y:S02]  /*5260*/  FSEL R11, R11, -INF , P5 ;  /* 0xff8000000b0b7808 */ /* 0x001fe40002800000 */
[----:B------:R-:W-:Y:S02]  /*5270*/  FMNMX.FTZ R142, R157, R142, !PT ;  /* 0x0000008e9d8e7209 */ /* 0x000fe40007810000 */
[----:B------:R-:W-:Y:S01]  /*5280*/  ISETP.GT.AND P5, PT, R36, 0x9, PT ;  /* 0x000000092400780c */ /* 0x000fe20003fa4270 */
[----:B------:R-:W0:Y:S02]  /*5290*/  MUFU.TANH R30, R30 ;  /* 0x0000001e001e7308 */ /* 0x000e240000002400 */
[----:B------:R-:W2:Y:S01]  /*52a0*/  SHFL.BFLY PT, R23, R142, 0x2, 0x1f ;  /* 0x0c401f008e177f89 */ /* 0x000ea200000e0000 */
[----:B-1----:R-:W-:-:S02]  /*52b0*/  FSEL R15, R15, -INF , P5 ;  /* 0xff8000000f0f7808 */ /* 0x002fc40002800000 */
[----:B------:R-:W-:-:S03]  /*52c0*/  ISETP.GT.AND P5, PT, R36, 0x11, PT ;  /* 0x000000112400780c */ /* 0x000fc60003fa4270 */
[----:B------:R-:W1:Y:S08]  /*52d0*/  MUFU.TANH R31, R31 ;  /* 0x0000001f001f7308 */ /* 0x000e700000002400 */
[----:B------:R-:W1:Y:S08]  /*52e0*/  MUFU.TANH R32, R32 ;  /* 0x0000002000207308 */ /* 0x000e700000002400 */
[----:B------:R-:W1:Y:S01]  /*52f0*/  MUFU.TANH R34, R34 ;  /* 0x0000002200227308 */ /* 0x000e620000002400 */
[----:B--2---:R-:W-:-:S05]  /*5300*/  FMNMX.FTZ R23, R142, R23, !PT ;  /* 0x000000178e177209 */ /* 0x004fca0007810000 */
[----:B------:R-:W2:Y:S02]  /*5310*/  SHFL.BFLY PT, R60, R23, 0x1, 0x1f ;  /* 0x0c201f00173c7f89 */ /* 0x000ea400000e0000 */
[----:B------:R-:W1:Y:S08]  /*5320*/  MUFU.TANH R35, R35 ;  /* 0x0000002300237308 */ /* 0x000e700000002400 */
[----:B------:R-:W1:Y:S01]  /*5330*/  MUFU.TANH R18, R18 ;  /* 0x0000001200127308 */ /* 0x000e620000002400 */
[----:B------:R-:W-:-:S02]  /*5340*/  WARPGROUP.DEPBAR.LE gsb0, 0x0 ;  /* 0x00008000000079c5 */ /* 0x000fc40000010000 */
[----:B------:R-:W-:-:S05]  /*5350*/  WARPGROUP.ARRIVE ;  /* 0x00000000000079c5 */ /* 0x000fca0000000000 */
[----:B------:R-:W1:Y:S01]  /*5360*/  MUFU.TANH R38, R38 ;  /* 0x0000002600267308 */ /* 0x000e620000002400 */
[----:B--2---:R-:W-:Y:S01]  /*5370*/  FMNMX.FTZ R23, R23, R60, !PT ;  /* 0x0000003c17177209 */ /* 0x004fe20007810000 */
[----:B------:R-:W-:Y:S01]  /*5380*/  HGMMA.64x64x16.F32 R88, R128, gdesc[UR8].tnspB, R88, gsb0 ;  /* 0x40e0000880587df0 */ /* 0x000fe20008000858 */
[----:B------:R-:W-:Y:S02]  /*5390*/  UIADD3 UR10, UR7, 0x300, URZ ;  /* 0x00000300070a7890 */ /* 0x000fe4000fffe03f */
[C---:B------:R-:W-:Y:S01]  /*53a0*/  FSETP.NEU.FTZ.AND P3, PT, R23.reuse, -INF , PT ;  /* 0xff8000001700780b */ /* 0x040fe20003f7d000 */
[C---:B------:R-:W-:Y:S02]  /*53b0*/  FMUL.FTZ R60, R23.reuse, R24 ;  /* 0x00000018173c7220 */ /* 0x040fe40000410000 */
[----:B------:R-:W2:Y:S01]  /*53c0*/  MUFU.TANH R40, R40 ;  /* 0x0000002800287308 */ /* 0x000ea20000002400 */
[----:B------:R-:W-:Y:S01]  /*53d0*/  UMOV UR11, 0x40000040 ;  /* 0x40000040000b7882 */ /* 0x000fe20000000000 */
[----:B------:R-:W-:-:S02]  /*53e0*/  FSEL R70, R23, RZ, P3 ;  /* 0x000000ff17467208 */ /* 0x000fc40001800000 */
[----:B------:R-:W-:Y:S02]  /*53f0*/  FSEL R60, R60, RZ, P3 ;  /* 0x000000ff3c3c7208 */ /* 0x000fe40001800000 */
[----:B------:R-:W-:Y:S02]  /*5400*/  ISETP.GE.U32.AND P3, PT, R2, 0x180, PT ;  /* 0x000001800200780c */ /* 0x000fe40003f66070 */
[----:B------:R-:W2:Y:S01]  /*5410*/  MUFU.TANH R42, R42 ;  /* 0x0000002a002a7308 */ /* 0x000ea20000002400 */
[-CC-:B------:R-:W-:Y:S01]  /*5420*/  FFMA.FTZ R66, R13, R24.reuse, -R60.reuse ;  /* 0x000000180d427223 */ /* 0x180fe2000001083c */
[----:B------:R-:W-:Y:S01]  /*5430*/  FSEL R13, R10, -INF , P4 ;  /* 0xff8000000a0d7808 */ /* 0x000fe20002000000 */
[-CC-:B------:R-:W-:Y:S01]  /*5440*/  FFMA.FTZ R65, R12, R24.reuse, -R60.reuse ;  /* 0x000000180c417223 */ /* 0x180fe2000001083c */
[----:B------:R-:W-:Y:S01]  /*5450*/  ISETP.GT.AND P4, PT, R36, 0x8, PT ;  /* 0x000000082400780c */ /* 0x000fe20003f84270 */
[--C-:B------:R-:W-:Y:S01]  /*5460*/  FFMA.FTZ R68, R17, R24, -R60.reuse ;  /* 0x0000001811447223 */ /* 0x100fe2000001083c */
[----:B------:R-:W-:Y:S01]  /*5470*/  FMNMX.FTZ R12, R13, R8, !PT ;  /* 0x000000080d0c7209 */ /* 0x000fe20007810000 */
[-CC-:B------:R-:W-:Y:S01]  /*5480*/  FFMA.FTZ R17, R37, R24.reuse, -R60.reuse ;  /* 0x0000001825117223 */ /* 0x180fe2000001083c */
[----:B------:R4:W-:Y:S01]  /*5490*/  MUFU.EX2 R33, R65 ;  /* 0x0000004100217308 */ /* 0x0009e20000000800 */
[----:B---3--:R-:W-:Y:S01]  /*54a0*/  FSEL R37, R20, -INF , P5 ;  /* 0xff80000014257808 */ /* 0x008fe20002800000 */
[-CC-:B------:R-:W-:Y:S01]  /*54b0*/  FFMA.FTZ R137, R55, R24.reuse, -R60.reuse ;  /* 0x0000001837897223 */ /* 0x180fe2000001083c */
[----:B------:R-:W-:Y:S01]  /*54c0*/  ISETP.GT.AND P5, PT, R36, 0x19, PT ;  /* 0x000000192400780c */ /* 0x000fe20003fa4270 */
[-CC-:B------:R-:W-:Y:S01]  /*54d0*/  FFMA.FTZ R135, R75, R24.reuse, -R60.reuse ;  /* 0x000000184b877223 */ /* 0x180fe2000001083c */
[-CC-:B------:R-:W-:Y:S01]  /*54e0*/  FFMA.FTZ R139, R59, R24.reuse, -R60.reuse ;  /* 0x000000183b8b7223 */ /* 0x180fe2000001083c */
[-CC-:B------:R-:W-:Y:S01]  /*54f0*/  FFMA.FTZ R67, R67, R24.reuse, -R60.reuse ;  /* 0x0000001843437223 */ /* 0x180fe2000001083c */
[----:B------:R-:W-:Y:S01]  /*5500*/  FFMA.FTZ R59, R145, R24, -R60 ;  /* 0x00000018913b7223 */ /* 0x000fe2000001083c */
[----:B------:R3:W-:Y:S01]  /*5510*/  MUFU.EX2 R10, R66 ;  /* 0x00000042000a7308 */ /* 0x0007e20000000800 */
[----:B----4-:R-:W-:-:S02]  /*5520*/  FSEL R65, R14, -INF , P4 ;  /* 0xff8000000e417808 */ /* 0x010fc40002000000 */
[----:B------:R-:W-:Y:S02]  /*5530*/  FMNMX.FTZ R14, R11, R12, !PT ;  /* 0x0000000c0b0e7209 */ /* 0x000fe40007810000 */
[C---:B------:R-:W-:Y:S02]  /*5540*/  ISETP.GT.AND P4, PT, R36.reuse, 0x10, PT ;  /* 0x000000102400780c */ /* 0x040fe40003f84270 */
[----:B------:R-:W-:Y:S01]  /*5550*/  FMNMX.FTZ R14, R65, R14, !PT ;  /* 0x0000000e410e7209 */ /* 0x000fe20007810000 */
[----:B------:R-:W4:Y:S01]  /*5560*/  MUFU.TANH R44, R44 ;  /* 0x0000002c002c7308 */ /* 0x000f220000002400 */
[----:B------:R-:W-:Y:S01]  /*5570*/  FSEL R19, R19, -INF , P4 ;  /* 0xff80000013137808 */ /* 0x000fe20002000000 */
[----:B---3--:R-:W-:Y:S01]  /*5580*/  FFMA.FTZ R66, R39, R24, -R60 ;  /* 0x0000001827427223 */ /* 0x008fe2000001083c */
[----:B------:R-:W-:Y:S02]  /*5590*/  FMNMX.FTZ R14, R15, R14, !PT ;  /* 0x0000000e0f0e7209 */ /* 0x000fe40007810000 */
[----:B------:R-:W-:-:S02]  /*55a0*/  ISETP.GT.AND P4, PT, R36, 0x18, PT ;  /* 0x000000182400780c */ /* 0x000fc40003f84270 */
[----:B------:R-:W-:Y:S01]  /*55b0*/  FMNMX.FTZ R14, R19, R14, !PT ;  /* 0x0000000e130e7209 */ /* 0x000fe20007810000 */
[----:B------:R-:W3:Y:S01]  /*55c0*/  MUFU.TANH R46, R46 ;  /* 0x0000002e002e7308 */ /* 0x000ee20000002400 */
[----:B------:R-:W-:Y:S02]  /*55d0*/  FSEL R21, R21, -INF , P4 ;  /* 0xff80000015157808 */ /* 0x000fe40002000000 */
[----:B------:R-:W-:Y:S02]  /*55e0*/  FMNMX.FTZ R20, R37, R14, !PT ;  /* 0x0000000e25147209 */ /* 0x000fe40007810000 */
[----:B------:R-:W-:Y:S02]  /*55f0*/  ISETP.GT.AND P4, PT, R36, 0x20, PT ;  /* 0x000000202400780c */ /* 0x000fe40003f84270 */
[----:B-----5:R-:W-:Y:S01]  /*5600*/  FSEL R39, R22, -INF , P5 ;  /* 0xff80000016277808 */ /* 0x020fe20002800000 */
[----:B------:R-:W5:Y:S01]  /*5610*/  MUFU.TANH R48, R48 ;  /* 0x0000003000307308 */ /* 0x000f620000002400 */
[----:B------:R-:W-:-:S02]  /*5620*/  FMNMX.FTZ R20, R21, R20, !PT ;  /* 0x0000001415147209 */ /* 0x000fc40007810000 */
[C---:B------:R-:W-:Y:S02]  /*5630*/  ISETP.GT.AND P5, PT, R36.reuse, 0x21, PT ;  /* 0x000000212400780c */ /* 0x040fe40003fa4270 */
[----:B------:R-:W-:Y:S01]  /*5640*/  FSEL R69, R25, -INF , P4 ;  /* 0xff80000019457808 */ /* 0x000fe20002000000 */
[--C-:B------:R-:W-:Y:S01]  /*5650*/  FFMA.FTZ R25, R41, R24, -R60.reuse ;  /* 0x0000001829197223 */ /* 0x100fe2000001083c */
[----:B------:R-:W-:Y:S01]  /*5660*/  FMNMX.FTZ R20, R39, R20, !PT ;  /* 0x0000001427147209 */ /* 0x000fe20007810000 */
[----:B------:R-:W5:Y:S01]  /*5670*/  MUFU.TANH R50, R50 ;  /* 0x0000003200327308 */ /* 0x000f620000002400 */
[----:B------:R-:W-:Y:S02]  /*5680*/  ISETP.GT.AND P4, PT, R36, 0x28, PT ;  /* 0x000000282400780c */ /* 0x000fe40003f84270 */
[----:B------:R-:W-:Y:S01]  /*5690*/  FSEL R41, R26, -INF , P5 ;  /* 0xff8000001a297808 */ /* 0x000fe20002800000 */
[----:B------:R-:W-:Y:S01]  /*56a0*/  FFMA.FTZ R26, R43, R24, -R60 ;  /* 0x000000182b1a7223 */ /* 0x000fe2000001083c */
[----:B------:R-:W-:-:S02]  /*56b0*/  FMNMX.FTZ R20, R69, R20, !PT ;  /* 0x0000001445147209 */ /* 0x000fc40007810000 */
[C---:B------:R-:W-:Y:S01]  /*56c0*/  ISETP.GT.AND P5, PT, R36.reuse, 0x29, PT ;  /* 0x000000292400780c */ /* 0x040fe20003fa4270 */
[----:B------:R-:W5:Y:S01]  /*56d0*/  MUFU.TANH R52, R52 ;  /* 0x0000003400347308 */ /* 0x000f620000002400 */
[----:B------:R-:W-:Y:S01]  /*56e0*/  FSEL R73, R27, -INF , P4 ;  /* 0xff8000001b497808 */ /* 0x000fe20002000000 */
[--C-:B------:R-:W-:Y:S01]  /*56f0*/  FFMA.FTZ R27, R45, R24, -R60.reuse ;  /* 0x000000182d1b7223 */ /* 0x100fe2000001083c */
[----:B------:R-:W-:Y:S02]  /*5700*/  FMNMX.FTZ R22, R41, R20, !PT ;  /* 0x0000001429167209 */ /* 0x000fe40007810000 */
[----:B------:R-:W-:Y:S02]  /*5710*/  ISETP.GT.AND P4, PT, R36, 0x30, PT ;  /* 0x000000302400780c */ /* 0x000fe40003f84270 */
[----:B------:R-:W-:Y:S01]  /*5720*/  FSEL R43, R28, -INF , P5 ;  /* 0xff8000001c2b7808 */ /* 0x000fe20002800000 */
[----:B------:R2:W-:Y:S01]  /*5730*/  MUFU.EX2 R20, R26 ;  /* 0x0000001a00147308 */ /* 0x0005e20000000800 */
[----:B------:R-:W-:Y:S01]  /*5740*/  FMNMX.FTZ R22, R73, R22, !PT ;  /* 0x0000001649167209 */ /* 0x000fe20007810000 */
[----:B------:R-:W-:Y:S01]  /*5750*/  FFMA.FTZ R28, R47, R24, -R60 ;  /* 0x000000182f1c7223 */ /* 0x000fe2000001083c */
[----:B------:R-:W-:Y:S01]  /*5760*/  ISETP.GT.AND P5, PT, R36, 0x31, PT ;  /* 0x000000312400780c */ /* 0x000fe20003fa4270 */
[----:B------:R-:W-:-:S02]  /*5770*/  WARPGROUP.DEPBAR.LE gsb0, 0x0 ;  /* 0x00008000000079c5 */ /* 0x000fc40000010000 */
[----:B------:R-:W-:Y:S01]  /*5780*/  FSEL R77, R29, -INF , P4 ;  /* 0xff8000001d4d7808 */ /* 0x000fe20002000000 */
[--C-:B------:R-:W-:Y:S01]  /*5790*/  FFMA.FTZ R29, R49, R24, -R60.reuse ;  /* 0x00000018311d7223 */ /* 0x100fe2000001083c */
[----:B------:R-:W-:Y:S01]  /*57a0*/  FMNMX.FTZ R22, R43, R22, !PT ;  /* 0x000000162b167209 */ /* 0x000fe20007810000 */
[----:B------:R-:W-:Y:S01]  /*57b0*/  WARPGROUP.ARRIVE ;  /* 0x00000000000079c5 */ /* 0x000fe20000000000 */
[----:B------:R-:W-:Y:S01]  /*57c0*/  ISETP.GT.AND P4, PT, R36, 0x38, PT ;  /* 0x000000382400780c */ /* 0x000fe20003f84270 */
[----:B------:R-:W5:Y:S01]  /*57d0*/  MUFU.TANH R54, R54 ;  /* 0x0000003600367308 */ /* 0x000f620000002400 */
[----:B0-----:R-:W-:Y:S01]  /*57e0*/  FSEL R45, R30, -INF , P5 ;  /* 0xff8000001e2d7808 */ /* 0x001fe20002800000 */
[--C-:B------:R-:W-:Y:S01]  /*57f0*/  FFMA.FTZ R30, R71, R24, -R60.reuse ;  /* 0x00000018471e7223 */ /* 0x100fe2000001083c */
[----:B------:R-:W-:Y:S01]  /*5800*/  FMNMX.FTZ R22, R77, R22, !PT ;  /* 0x000000164d167209 */ /* 0x000fe20007810000 */
[----:B------:R-:W-:Y:S01]  /*5810*/  HGMMA.64x64x16.F32 R88, R124, gdesc[UR8].tnspB, R88, gsb0 ;  /* 0x40e000087c587df0 */ /* 0x000fe20008000858 */
[C---:B------:R-:W-:Y:S01]  /*5820*/  ISETP.GT.AND P5, PT, R36.reuse, 0x39, PT ;  /* 0x000000392400780c */ /* 0x040fe20003fa4270 */
[----:B------:R-:W-:Y:S01]  /*5830*/  UIADD3 UR10, UR7, 0x380, URZ ;  /* 0x00000380070a7890 */ /* 0x000fe2000fffe03f */
[----:B-1----:R-:W-:Y:S01]  /*5840*/  FSEL R81, R31, -INF , P4 ;  /* 0xff8000001f517808 */ /* 0x002fe20002000000 */
[--C-:B------:R-:W-:Y:S01]  /*5850*/  FFMA.FTZ R31, R53, R24, -R60.reuse ;  /* 0x00000018351f7223 */ /* 0x100fe2000001083c */
[----:B--2---:R-:W-:Y:S01]  /*5860*/  FMNMX.FTZ R26, R45, R22, !PT ;  /* 0x000000162d1a7209 */ /* 0x004fe20007810000 */
[----:B------:R-:W0:Y:S01]  /*5870*/  MUFU.TANH R56, R56 ;  /* 0x0000003800387308 */ /* 0x000e220000002400 */
[----:B------:R-:W-:Y:S01]  /*5880*/  ISETP.GT.AND P4, PT, R36, 0x40, PT ;  /* 0x000000402400780c */ /* 0x000fe20003f84270 */
[----:B------:R-:W-:Y:S01]  /*5890*/  UMOV UR11, 0x40000040 ;  /* 0x40000040000b7882 */ /* 0x000fe20000000000 */
[----:B------:R-:W-:Y:S01]  /*58a0*/  FSEL R47, R32, -INF , P5 ;  /* 0xff800000202f7808 */ /* 0x000fe20002800000 */
[--C-:B------:R-:W-:Y:S01]  /*58b0*/  FFMA.FTZ R32, R79, R24, -R60.reuse ;  /* 0x000000184f207223 */ /* 0x100fe2000001083c */
[----:B------:R-:W-:Y:S01]  /*58c0*/  FMNMX.FTZ R26, R81, R26, !PT ;  /* 0x0000001a511a7209 */ /* 0x000fe20007810000 */
[-CC-:B------:R-:W-:Y:S01]  /*58d0*/  FFMA.FTZ R71, R153, R24.reuse, -R60.reuse ;  /* 0x0000001899477223 */ /* 0x180fe2000001083c */
[----:B------:R-:W-:Y:S01]  /*58e0*/  ISETP.GT.AND P5, PT, R36, 0x41, PT ;  /* 0x000000412400780c */ /* 0x000fe20003fa4270 */
[----:B------:R-:W1:Y:S01]  /*58f0*/  MUFU.TANH R58, R58 ;  /* 0x0000003a003a7308 */ /* 0x000e620000002400 */
[----:B------:R-:W-:Y:S01]  /*5900*/  FSEL R85, R34, -INF , P4 ;  /* 0xff80000022557808 */ /* 0x000fe20002000000 */
[----:B------:R-:W-:Y:S01]  /*5910*/  FFMA.FTZ R34, R141, R24, -R60 ;  /* 0x000000188d227223 */ /* 0x000fe2000001083c */
[----:B------:R-:W-:Y:S01]  /*5920*/  FMNMX.FTZ R26, R47, R26, !PT ;  /* 0x0000001a2f1a7209 */ /* 0x000fe20007810000 */
[----:B------:R-:W-:Y:S01]  /*5930*/  UMOV UR7, UR5 ;  /* 0x0000000500077c82 */ /* 0x000fe20008000000 */
[----:B------:R-:W-:-:S02]  /*5940*/  ISETP.GT.AND P4, PT, R36, 0x48, PT ;  /* 0x000000482400780c */ /* 0x000fc40003f84270 */
[----:B------:R-:W-:Y:S01]  /*5950*/  FSEL R35, R35, -INF , P5 ;  /* 0xff80000023237808 */ /* 0x000fe20002800000 */
[----:B------:R-:W2:Y:S01]  /*5960*/  MUFU.TANH R62, R62 ;  /* 0x0000003e003e7308 */ /* 0x000ea20000002400 */
[----:B------:R-:W-:Y:S02]  /*5970*/  FMNMX.FTZ R26, R85, R26, !PT ;  /* 0x0000001a551a7209 */ /* 0x000fe40007810000 */
[----:B------:R-:W-:Y:S02]  /*5980*/  ISETP.GT.AND P5, PT, R36, 0x49, PT ;  /* 0x000000492400780c */ /* 0x000fe40003fa4270 */
[----:B------:R-:W-:Y:S01]  /*5990*/  FSEL R49, R18, -INF , P4 ;  /* 0xff80000012317808 */ /* 0x000fe20002000000 */
[----:B------:R-:W-:Y:S01]  /*59a0*/  FFMA.FTZ R18, R51, R24, -R60 ;  /* 0x0000001833127223 */ /* 0x000fe2000001083c */
[----:B------:R-:W-:Y:S01]  /*59b0*/  FMNMX.FTZ R26, R35, R26, !PT ;  /* 0x0000001a231a7209 */ /* 0x000fe20007810000 */
[----:B------:R-:W2:Y:S01]  /*59c0*/  MUFU.TANH R64, R64 ;  /* 0x0000004000407308 */ /* 0x000ea20000002400 */
[----:B------:R-:W-:-:S02]  /*59d0*/  ISETP.GT.AND P4, PT, R36, 0x50, PT ;  /* 0x000000502400780c */ /* 0x000fc40003f84270 */
[----:B------:R-:W-:Y:S02]  /*59e0*/  FSEL R51, R38, -INF , P5 ;  /* 0xff80000026337808 */ /* 0x000fe40002800000 */
[----:B------:R-:W-:Y:S02]  /*59f0*/  FMNMX.FTZ R26, R49, R26, !PT ;  /* 0x0000001a311a7209 */ /* 0x000fe40007810000 */
[----:B------:R-:W-:Y:S01]  /*5a00*/  ISETP.GT.AND P5, PT, R36, 0x51, PT ;  /* 0x000000512400780c */ /* 0x000fe20003fa4270 */
[----:B------:R0:W-:Y:S01]  /*5a10*/  MUFU.EX2 R14, R66 ;  /* 0x00000042000e7308 */ /* 0x0001e20000000800 */
[----:B------:R-:W-:Y:S01]  /*5a20*/  FSEL R133, R40, -INF , P4 ;  /* 0xff80000028857808 */ /* 0x000fe20002000000 */
[----:B------:R-:W-:Y:S01]  /*5a30*/  FFMA.FTZ R40, R151, R24, -R60 ;  /* 0x0000001897287223 */ /* 0x000fe2000001083c */
[----:B------:R-:W-:Y:S02]  /*5a40*/  FMNMX.FTZ R26, R51, R26, !PT ;  /* 0x0000001a331a7209 */ /* 0x000fe40007810000 */
[----:B------:R-:W-:-:S02]  /*5a50*/  ISETP.GT.AND P4, PT, R36, 0x58, PT ;  /* 0x000000582400780c */ /* 0x000fc40003f84270 */
[----:B------:R-:W-:Y:S01]  /*5a60*/  FSEL R42, R42, -INF , P5 ;  /* 0xff8000002a2a7808 */ /* 0x000fe20002800000 */
[----:B------:R-:W-:Y:S01]  /*5a70*/  MUFU.EX2 R12, R68 ;  /* 0x00000044000c7308 */ /* 0x000fe20000000800 */
[----:B------:R-:W-:Y:S01]  /*5a80*/  FMNMX.FTZ R53, R133, R26, !PT ;  /* 0x0000001a85357209 */ /* 0x000fe20007810000 */
[-CC-:B------:R-:W-:Y:S01]  /*5a90*/  FFMA.FTZ R26, R57, R24.reuse, -R60.reuse ;  /* 0x00000018391a7223 */ /* 0x180fe2000001083c */
[----:B------:R-:W-:Y:S01]  /*5aa0*/  ISETP.GT.AND P5, PT, R36, 0x59, PT ;  /* 0x000000592400780c */ /* 0x000fe20003fa4270 */
[----:B------:R-:W-:Y:S01]  /*5ab0*/  FFMA.FTZ R57, R143, R24, -R60 ;  /* 0x000000188f397223 */ /* 0x000fe2000001083c */
[----:B----4-:R-:W-:Y:S02]  /*5ac0*/  FSEL R44, R44, -INF , P4 ;  /* 0xff8000002c2c7808 */ /* 0x010fe40002000000 */
[----:B------:R-:W-:Y:S01]  /*5ad0*/  FMNMX.FTZ R53, R42, R53, !PT ;  /* 0x000000352a357209 */ /* 0x000fe20007810000 */
[----:B------:R-:W4:Y:S01]  /*5ae0*/  MUFU.EX2 R17, R17 ;  /* 0x0000001100117308 */ /* 0x000f220000000800 */
[----:B------:R-:W-:-:S02]  /*5af0*/  ISETP.GT.AND P4, PT, R36, 0x60, PT ;  /* 0x000000602400780c */ /* 0x000fc40003f84270 */
[----:B---3--:R-:W-:Y:S02]  /*5b00*/  FSEL R46, R46, -INF , P5 ;  /* 0xff8000002e2e7808 */ /* 0x008fe40002800000 */
[----:B------:R-:W-:Y:S02]  /*5b10*/  FMNMX.FTZ R53, R44, R53, !PT ;  /* 0x000000352c357209 */ /* 0x000fe40007810000 */
[----:B------:R-:W-:Y:S01]  /*5b20*/  ISETP.GT.AND P5, PT, R36, 0x61, PT ;  /* 0x000000612400780c */ /* 0x000fe20003fa4270 */
[----:B------:R-:W3:Y:S01]  /*5b30*/  MUFU.EX2 R25, R25 ;  /* 0x0000001900197308 */ /* 0x000ee20000000800 */
[----:B-----5:R-:W-:Y:S02]  /*5b40*/  FSEL R48, R48, -INF , P4 ;  /* 0xff80000030307808 */ /* 0x020fe40002000000 */
        /* <DEDUP_REMOVED lines=8> */
[----:B------:R-:W-:Y:S02]  /*5bd0*/  WARPGROUP.DEPBAR.LE gsb0, 0x0 ;  /* 0x00008000000079c5 */ /* 0x000fe40000010000 */
[----:B------:R-:W-:Y:S01]  /*5be0*/  ISETP.GT.AND P4, PT, R36, 0x70, PT ;  /* 0x000000702400780c */ /* 0x000fe20003f84270 */
[----:B------:R-:W-:Y:S01]  /*5bf0*/  WARPGROUP.ARRIVE ;  /* 0x00000000000079c5 */ /* 0x000fe20000000000 */
[----:B0-----:R-:W-:Y:S01]  /*5c00*/  FSEL R66, R54, -INF , P5 ;  /* 0xff80000036427808 */ /* 0x001fe20002800000 */
[----:B------:R0:W-:Y:S01]  /*5c10*/  MUFU.EX2 R22, R28 ;  /* 0x0000001c00167308 */ /* 0x0001e20000000800 */
[----:B------:R-:W-:-:S02]  /*5c20*/  FMNMX.FTZ R53, R52, R53, !PT ;  /* 0x0000003534357209 */ /* 0x000fc40007810000 */
[----:B------:R-:W-:Y:S01]  /*5c30*/  ISETP.GT.AND P5, PT, R36, 0x71, PT ;  /* 0x000000712400780c */ /* 0x000fe20003fa4270 */
[----:B------:R-:W-:Y:S01]  /*5c40*/  HGMMA.64x64x16.F32 R88, R120, gdesc[UR8].tnspB, R88, gsb0 ;  /* 0x40e0000878587df0 */ /* 0x000fe20008000858 */
[----:B------:R-:W-:Y:S02]  /*5c50*/  FSEL R56, R56, -INF , P4 ;  /* 0xff80000038387808 */ /* 0x000fe40002000000 */
[----:B------:R-:W-:Y:S01]  /*5c60*/  FMNMX.FTZ R53, R66, R53, !PT ;  /* 0x0000003542357209 */ /* 0x000fe20007810000 */
[----:B------:R-:W5:Y:S01]  /*5c70*/  MUFU.EX2 R29, R29 ;  /* 0x0000001d001d7308 */ /* 0x000f620000000800 */
[----:B------:R-:W-:Y:S01]  /*5c80*/  ISETP.GT.AND P4, PT, R36, 0x78, PT ;  /* 0x000000782400780c */ /* 0x000fe20003f84270 */
[-CC-:B0-----:R-:W-:Y:S01]  /*5c90*/  FFMA.FTZ R28, R63, R24.reuse, -R60.reuse ;  /* 0x000000183f1c7223 */ /* 0x181fe2000001083c */
[----:B-1----:R-:W-:Y:S01]  /*5ca0*/  FSEL R68, R58, -INF , P5 ;  /* 0xff8000003a447808 */ /* 0x002fe20002800000 */
[-CC-:B------:R-:W-:Y:S01]  /*5cb0*/  FFMA.FTZ R63, R149, R24.reuse, -R60.reuse ;  /* 0x00000018953f7223 */ /* 0x180fe2000001083c */
[----:B------:R-:W-:Y:S01]  /*5cc0*/  FMNMX.FTZ R53, R56, R53, !PT ;  /* 0x0000003538357209 */ /* 0x000fe20007810000 */
[-CC-:B------:R-:W-:Y:S01]  /*5cd0*/  FFMA.FTZ R58, R61, R24.reuse, -R60.reuse ;  /* 0x000000183d3a7223 */ /* 0x180fe2000001083c */
[----:B------:R-:W-:Y:S01]  /*5ce0*/  ISETP.GT.AND P5, PT, R36, 0x79, PT ;  /* 0x000000792400780c */ /* 0x000fe20003fa4270 */
[----:B------:R-:W-:Y:S01]  /*5cf0*/  MUFU.EX2 R18, R18 ;  /* 0x0000001200127308 */ /* 0x000fe20000000800 */
[----:B--2---:R-:W-:Y:S01]  /*5d00*/  FSEL R62, R62, -INF , P4 ;  /* 0xff8000003e3e7808 */ /* 0x004fe20002000000 */
[----:B------:R-:W-:Y:S01]  /*5d10*/  FFMA.FTZ R36, R83, R24, -R60 ;  /* 0x0000001853247223 */ /* 0x000fe2000001083c */
[----:B------:R-:W-:-:S02]  /*5d20*/  FMNMX.FTZ R53, R68, R53, !PT ;  /* 0x0000003544357209 */ /* 0x000fc40007810000 */
[----:B------:R-:W-:Y:S02]  /*5d30*/  FSEL R64, R64, -INF , P5 ;  /* 0xff80000040407808 */ /* 0x000fe40002800000 */
[----:B------:R-:W-:Y:S01]  /*5d40*/  FMNMX.FTZ R53, R62, R53, !PT ;  /* 0x000000353e357209 */ /* 0x000fe20007810000 */
[----:B------:R-:W0:Y:S01]  /*5d50*/  MUFU.EX2 R31, R31 ;  /* 0x0000001f001f7308 */ /* 0x000e220000000800 */
[----:B------:R-:W-:Y:S02]  /*5d60*/  F2FP.F16.F32.PACK_AB R149, R10, R33 ;  /* 0x000000210a95723e */ /* 0x000fe400000000ff */
[----:B------:R-:W-:Y:S02]  /*5d70*/  FMNMX.FTZ R38, R64, R53, !PT ;  /* 0x0000003540267209 */ /* 0x000fe40007810000 */
[----:B----4-:R-:W-:Y:S02]  /*5d80*/  F2FP.F16.F32.PACK_AB R151, R17, R12 ;  /* 0x0000000c1197723e */ /* 0x010fe400000000ff */
[----:B---3--:R-:W-:Y:S01]  /*5d90*/  F2FP.F16.F32.PACK_AB R145, R25, R14 ;  /* 0x0000000e1991723e */ /* 0x008fe200000000ff */
[----:B------:R-:W1:Y:S01]  /*5da0*/  SHFL.BFLY PT, R55, R38, 0x2, 0x1f ;  /* 0x0c401f0026377f89 */ /* 0x000e6200000e0000 */
[----:B------:R-:W-:Y:S01]  /*5db0*/  MUFU.EX2 R137, R137 ;  /* 0x0000008900897308 */ /* 0x000fe20000000800 */
[----:B-----5:R-:W-:-:S07]  /*5dc0*/  F2FP.F16.F32.PACK_AB R141, R29, R22 ;  /* 0x000000161d8d723e */ /* 0x020fce00000000ff */
[----:B------:R-:W-:Y:S01]  /*5dd0*/  MUFU.EX2 R26, R26 ;  /* 0x0000001a001a7308 */ /* 0x000fe20000000800 */
[----:B0-----:R-:W-:-:S07]  /*5de0*/  F2FP.F16.F32.PACK_AB R143, R31, R18 ;  /* 0x000000121f8f723e */ /* 0x001fce00000000ff */
[----:B------:R-:W-:Y:S01]  /*5df0*/  MUFU.EX2 R139, R139 ;  /* 0x0000008b008b7308 */ /* 0x000fe20000000800 */
[----:B-1----:R-:W-:-:S07]  /*5e00*/  FMNMX.FTZ R55, R38, R55, !PT ;  /* 0x0000003726377209 */ /* 0x002fce0007810000 */
[----:B------:R-:W-:Y:S01]  /*5e10*/  MUFU.EX2 R28, R28 ;  /* 0x0000001c001c7308 */ /* 0x000fe20000000800 */
[----:B------:R-:W-:Y:S01]  /*5e20*/  FFMA.FTZ R38, R147, R24, -R60 ;  /* 0x0000001893267223 */ /* 0x000fe2000001083c */
[----:B------:R-:W-:Y:S01]  /*5e30*/  F2FP.F16.F32.PACK_AB R147, R27, R20 ;  /* 0x000000141b93723e */ /* 0x000fe200000000ff */
[----:B------:R-:W0:Y:S05]  /*5e40*/  SHFL.BFLY PT, R54, R55, 0x1, 0x1f ;  /* 0x0c201f0037367f89 */ /* 0x000e2a00000e0000 */
[----:B------:R-:W-:Y:S08]  /*5e50*/  MUFU.EX2 R30, R30 ;  /* 0x0000001e001e7308 */ /* 0x000ff00000000800 */
[----:B------:R1:W-:Y:S08]  /*5e60*/  MUFU.EX2 R53, R67 ;  /* 0x0000004300357308 */ /* 0x0003f00000000800 */
[----:B------:R-:W-:Y:S01]  /*5e70*/  MUFU.EX2 R135, R135 ;  /* 0x0000008700877308 */ /* 0x000fe20000000800 */
[----:B------:R-:W-:-:S02]  /*5e80*/  WARPGROUP.DEPBAR.LE gsb0, 0x0 ;  /* 0x00008000000079c5 */ /* 0x000fc40000010000 */
[--C-:B-1----:R-:W-:Y:S01]  /*5e90*/  FFMA.FTZ R67, R155, R24, -R60.reuse ;  /* 0x000000189b437223 */ /* 0x102fe2000001083c */
[----:B0-----:R-:W-:Y:S01]  /*5ea0*/  FMNMX.FTZ R55, R55, R54, !PT ;  /* 0x0000003637377209 */ /* 0x001fe20007810000 */
[-CC-:B------:R-:W-:Y:S01]  /*5eb0*/  FFMA.FTZ R54, R87, R24.reuse, -R60.reuse ;  /* 0x0000001857367223 */ /* 0x180fe2000001083c */
[-C--:B------:R-:W-:Y:S02]  /*5ec0*/  FFMA.FTZ R60, R157, R24.reuse, -R60 ;  /* 0x000000189d3c7223 */ /* 0x080fe4000001083c */
[C---:B------:R-:W-:Y:S01]  /*5ed0*/  FSETP.NEU.FTZ.AND P4, PT, R55.reuse, -INF , PT ;  /* 0xff8000003700780b */ /* 0x040fe20003f9d000 */
[----:B------:R-:W-:Y:S01]  /*5ee0*/  FMUL.FTZ R75, R55, R24 ;  /* 0x00000018374b7220 */ /* 0x000fe20000410000 */
[----:B------:R-:W-:Y:S04]  /*5ef0*/  MUFU.EX2 R32, R32 ;  /* 0x0000002000207308 */ /* 0x000fe80000000800 */
[----:B------:R-:W-:-:S04]  /*5f00*/  FSEL R75, R75, RZ, P4 ;  /* 0x000000ff4b4b7208 */ /* 0x000fc80002000000 */
[----:B------:R-:W-:Y:S01]  /*5f10*/  MUFU.EX2 R34, R34 ;  /* 0x0000002200227308 */ /* 0x000fe20000000800 */
[-CC-:B------:R-:W-:Y:S01]  /*5f20*/  FFMA.FTZ R148, R11, R24.reuse, -R75.reuse ;  /* 0x000000180b947223 */ /* 0x180fe2000001084b */
[-CC-:B------:R-:W-:Y:S01]  /*5f30*/  FFMA.FTZ R11, R37, R24.reuse, -R75.reuse ;  /* 0x00000018250b7223 */ /* 0x180fe2000001084b */
[-C--:B------:R-:W-:Y:S01]  /*5f40*/  FFMA.FTZ R37, R43, R24.reuse, -R75 ;  /* 0x000000182b257223 */ /* 0x080fe2000001084b */
[----:B------:R-:W-:Y:S01]  /*5f50*/  FADD.FTZ R43, -R70, R9 ;  /* 0x00000009462b7221 */ /* 0x000fe20000010100 */
[----:B------:R-:W-:Y:S01]  /*5f60*/  FSEL R9, R55, RZ, P4 ;  /* 0x000000ff37097208 */ /* 0x000fe20002000000 */
[-CC-:B------:R-:W-:Y:S01]  /*5f70*/  FFMA.FTZ R144, R19, R24.reuse, -R75.reuse ;  /* 0x0000001813907223 */ /* 0x180fe2000001084b */
[-CC-:B------:R-:W-:Y:S01]  /*5f80*/  FFMA.FTZ R13, R13, R24.reuse, -R75.reuse ;  /* 0x000000180d0d7223 */ /* 0x180fe2000001084b */
[-CC-:B------:R-:W-:Y:S01]  /*5f90*/  FFMA.FTZ R19, R39, R24.reuse, -R75.reuse ;  /* 0x0000001827137223 */ /* 0x180fe2000001084b */
[-CC-:B------:R-:W-:Y:S01]  /*5fa0*/  FFMA.FTZ R39, R45, R24.reuse, -R75.reuse ;  /* 0x000000182d277223 */ /* 0x180fe2000001084b */
[----:B------:R-:W-:Y:S01]  /*5fb0*/  FADD.FTZ R9, -R9, R8 ;  /* 0x0000000809097221 */ /* 0x000fe20000010100 */
[-C--:B------:R-:W-:Y:S01]  /*5fc0*/  FMUL.FTZ R45, R43, R24.reuse ;  /* 0x000000182b2d7220 */ /* 0x080fe20000410000 */
[----:B------:R-:W-:Y:S01]  /*5fd0*/  IMAD.U32 R43, RZ, RZ, UR4 ;  /* 0x00000004ff2b7e24 */ /* 0x000fe2000f8e00ff */
[----:B------:R-:W-:Y:S01]  /*5fe0*/  MUFU.EX2 R13, R13 ;  /* 0x0000000d000d7308 */ /* 0x000fe20000000800 */
[-C--:B------:R-:W-:Y:S01]  /*5ff0*/  FMUL.FTZ R70, R9, R24.reuse ;  /* 0x0000001809467220 */ /* 0x080fe20000410000 */
[-CC-:B------:R-:W-:Y:S01]  /*6000*/  FFMA.FTZ R150, R65, R24.reuse, -R75.reuse ;  /* 0x0000001841967223 */ /* 0x180fe2000001084b */
[----:B------:R-:W-:Y:S01]  /*6010*/  VIADD R9, R16, 0x9 ;  /* 0x0000000910097836 */ /* 0x000fe20000000000 */
[----:B------:R-:W-:Y:S01]  /*6020*/  @!P1 LEA R43, R43, UR39, 0x3 ;  /* 0x000000272b2b9c11 */ /* 0x000fe2000f8e18ff */
[-CC-:B------:R-:W-:Y:S01]  /*6030*/  FFMA.FTZ R15, R15, R24.reuse, -R75.reuse ;  /* 0x000000180f0f7223 */ /* 0x180fe2000001084b */
[-CC-:B------:R-:W-:Y:S01]  /*6040*/  FFMA.FTZ R146, R21, R24.reuse, -R75.reuse ;  /* 0x0000001815927223 */ /* 0x180fe2000001084b */
[-CC-:B------:R-:W-:Y:S01]  /*6050*/  FFMA.FTZ R21, R41, R24.reuse, -R75.reuse ;  /* 0x0000001829157223 */ /* 0x180fe2000001084b */
[----:B------:R-:W0:Y:S01]  /*6060*/  MUFU.EX2 R8, R45 ;  /* 0x0000002d00087308 */ /* 0x000e220000000800 */
[-CC-:B------:R-:W-:Y:S01]  /*6070*/  FFMA.FTZ R41, R47, R24.reuse, -R75.reuse ;  /* 0x000000182f297223 */ /* 0x180fe2000001084b */
[----:B------:R-:W-:Y:S01]  /*6080*/  @!P1 IADD3 R43, R43, 0x16840, RZ ;  /* 0x000168402b2b9810 */ /* 0x000fe20007ffe0ff */
[-CC-:B------:R-:W-:Y:S01]  /*6090*/  FFMA.FTZ R47, R35, R24.reuse, -R75.reuse ;  /* 0x00000018232f7223 */ /* 0x180fe2000001084b */
[----:B------:R-:W-:Y:S01]  /*60a0*/  SEL R35, R9, 0x9, !P3 ;  /* 0x0000000909237807 */ /* 0x000fe20005800000 */
[----:B------:R-:W-:Y:S01]  /*60b0*/  FFMA.FTZ R134, R49, R24, -R75 ;  /* 0x0000001831867223 */ /* 0x000fe2000001084b */
[----:B------:R-:W-:Y:S01]  /*60c0*/  @!P1 PRMT R43, RZ, 0x654, R43 ;  /* 0x00000654ff2b9816 */ /* 0x000fe2000000002b */
[----:B------:R-:W-:Y:S01]  /*60d0*/  IMAD.U32 R49, RZ, RZ, UR6 ;  /* 0x00000006ff317e24 */ /* 0x000fe2000f8e00ff */
[----:B------:R-:W1:Y:S01]  /*60e0*/  MUFU.EX2 R70, R70 ;  /* 0x0000004600467308 */ /* 0x000e620000000800 */
[----:B------:R2:W-:Y:S06]  /*60f0*/  BAR.ARV R35, 0x100 ;  /* 0x000400230000751d */ /* 0x0005ec0000002000 */
[----:B------:R1:W-:Y:S01]  /*6100*/  @!P1 SYNCS.ARRIVE.TRANS64.RED.A1T0 RZ, [R43+URZ], RZ ;  /* 0x000000ff2bff99a7 */ /* 0x0003e2000810043f */
[----:B------:R-:W3:Y:S01]  /*6110*/  MUFU.EX2 R148, R148 ;  /* 0x0000009400947308 */ /* 0x000ee20000000800 */
[----:B0-----:R-:W-:Y:S01]  /*6120*/  FFMA.FTZ R45, R8, R0, R33 ;  /* 0x00000000082d7223 */ /* 0x001fe20000010021 */
[----:B------:R-:W-:Y:S01]  /*6130*/  @!P1 LEA R0, R49, UR39, 0x3 ;  /* 0x0000002731009c11 */ /* 0x000fe2000f8e18ff */
[-CC-:B------:R-:W-:Y:S01]  /*6140*/  FFMA.FTZ R140, R69, R24.reuse, -R75.reuse ;  /* 0x00000018458c7223 */ /* 0x180fe2000001084b */
[-C--:B------:R-:W-:Y:S01]  /*6150*/  FFMA.FTZ R142, R73, R24.reuse, -R75 ;  /* 0x00000018498e7223 */ /* 0x080fe2000001084b */
[----:B------:R-:W-:Y:S01]  /*6160*/  FADD.FTZ R45, R10, R45 ;  /* 0x0000002d0a2d7221 */ /* 0x000fe20000010000 */
[-C--:B------:R-:W-:Y:S01]  /*6170*/  FFMA.FTZ R136, R77, R24.reuse, -R75 ;  /* 0x000000184d887223 */ /* 0x080fe2000001084b */
[----:B--2---:R-:W-:Y:S01]  /*6180*/  @!P1 VIADD R35, R0, 0x16860 ;  /* 0x0001686000239836 */ /* 0x004fe20000000000 */
[----:B------:R-:W0:Y:S01]  /*6190*/  MUFU.EX2 R150, R150 ;  /* 0x0000009600967308 */ /* 0x000e220000000800 */
[----:B-1----:R-:W-:Y:S01]  /*61a0*/  FFMA.FTZ R43, R70, R3, R13 ;  /* 0x00000003462b7223 */ /* 0x002fe2000001000d */
[----:B------:R-:W-:Y:S01]  /*61b0*/  FADD.FTZ R72, R12, R45 ;  /* 0x0000002d0c487221 */ /* 0x000fe20000010000 */
[-C--:B------:R-:W-:Y:S01]  /*61c0*/  FFMA.FTZ R138, R81, R24.reuse, -R75 ;  /* 0x00000018518a7223 */ /* 0x080fe2000001084b */
[----:B------:R-:W-:Y:S01]  /*61d0*/  @!P1 PRMT R45, RZ, 0x654, R35 ;  /* 0x00000654ff2d9816 */ /* 0x000fe20000000023 */
[-CC-:B------:R-:W-:Y:S01]  /*61e0*/  FFMA.FTZ R132, R85, R24.reuse, -R75.reuse ;  /* 0x0000001855847223 */ /* 0x180fe2000001084b */
[-CC-:B------:R-:W-:Y:S01]  /*61f0*/  FFMA.FTZ R3, R51, R24.reuse, -R75.reuse ;  /* 0x0000001833037223 */ /* 0x180fe2000001084b */
[-C--:B------:R-:W-:Y:S01]  /*6200*/  FFMA.FTZ R128, R133, R24.reuse, -R75 ;  /* 0x0000001885807223 */ /* 0x080fe2000001084b */
[----:B------:R-:W1:Y:S01]  /*6210*/  MUFU.EX2 R15, R15 ;  /* 0x0000000f000f7308 */ /* 0x000e620000000800 */
[C---:B---3--:R-:W-:Y:S01]  /*6220*/  FADD.FTZ R43, R148.reuse, R43 ;  /* 0x0000002b942b7221 */ /* 0x048fe20000010000 */
[----:B------:R2:W-:Y:S01]  /*6230*/  @!P1 SYNCS.ARRIVE.TRANS64.RED.A1T0 RZ, [R45+URZ], RZ ;  /* 0x000000ff2dff99a7 */ /* 0x0005e2000810043f */
[----:B------:R-:W-:Y:S01]  /*6240*/  F2FP.F16.F32.PACK_AB R148, R148, R13 ;  /* 0x0000000d9494723e */ /* 0x000fe200000000ff */
[-CC-:B------:R-:W-:Y:S01]  /*6250*/  FFMA.FTZ R130, R44, R24.reuse, -R75.reuse ;  /* 0x000000182c827223 */ /* 0x180fe2000001084b */
[-CC-:B------:R-:W-:Y:S01]  /*6260*/  FFMA.FTZ R124, R48, R24.reuse, -R75.reuse ;  /* 0x00000018307c7223 */ /* 0x180fe2000001084b */
[-CC-:B------:R-:W-:Y:S01]  /*6270*/  FFMA.FTZ R50, R50, R24.reuse, -R75.reuse ;  /* 0x0000001832327223 */ /* 0x180fe2000001084b */
[-C--:B------:R-:W-:Y:S01]  /*6280*/  FFMA.FTZ R126, R52, R24.reuse, -R75 ;  /* 0x00000018347e7223 */ /* 0x080fe2000001084b */
[----:B------:R-:W3:Y:S01]  /*6290*/  MUFU.EX2 R144, R144 ;  /* 0x0000009000907308 */ /* 0x000ee20000000800 */
[----:B0-----:R-:W-:Y:S01]  /*62a0*/  FADD.FTZ R0, R150, R43 ;  /* 0x0000002b96007221 */ /* 0x001fe20000010000 */
[----:B------:R-:W-:Y:S01]  /*62b0*/  FADD.FTZ R43, R17, R72 ;  /* 0x00000048112b7221 */ /* 0x000fe20000010000 */
[-CC-:B------:R-:W-:Y:S01]  /*62c0*/  FFMA.FTZ R66, R66, R24.reuse, -R75.reuse ;  /* 0x0000001842427223 */ /* 0x180fe2000001084b */
[-CC-:B------:R-:W-:Y:S01]  /*62d0*/  FFMA.FTZ R56, R56, R24.reuse, -R75.reuse ;  /* 0x0000001838387223 */ /* 0x180fe2000001084b */
[-CC-:B------:R-:W-:Y:S01]  /*62e0*/  FFMA.FTZ R68, R68, R24.reuse, -R75.reuse ;  /* 0x0000001844447223 */ /* 0x180fe2000001084b */
[-CC-:B------:R-:W-:Y:S01]  /*62f0*/  FFMA.FTZ R62, R62, R24.reuse, -R75.reuse ;  /* 0x000000183e3e7223 */ /* 0x180fe2000001084b */
[----:B------:R-:W-:Y:S01]  /*6300*/  FFMA.FTZ R64, R64, R24, -R75 ;  /* 0x0000001840407223 */ /* 0x000fe2000001084b */
[----:B------:R-:W0:Y:S01]  /*6310*/  MUFU.EX2 R11, R11 ;  /* 0x0000000b000b7308 */ /* 0x000e220000000800 */
[C---:B-1----:R-:W-:Y:S01]  /*6320*/  FADD.FTZ R35, R15.reuse, R0 ;  /* 0x000000000f237221 */ /* 0x042fe20000010000 */
[----:B------:R-:W-:Y:S01]  /*6330*/  F2FP.F16.F32.PACK_AB R150, R15, R150 ;  /* 0x000000960f96723e */ /* 0x000fe200000000ff */
[----:B------:R-:W-:Y:S01]  /*6340*/  UMOV UR6, UR4 ;  /* 0x0000000400067c82 */ /* 0x000fe20008000000 */
[----:B------:R-:W-:Y:S01]  /*6350*/  PLOP3.LUT P3, PT, PT, PT, UP1, 0x80, 0x0 ;  /* 0x000000000000781c */ /* 0x000fe20003f6f018 */
[-C--:B------:R-:W-:Y:S01]  /*6360*/  FMUL.FTZ R90, R90, R8.reuse ;  /* 0x000000085a5a7220 */ /* 0x080fe20000410000 */
[-C--:B------:R-:W-:Y:S01]  /*6370*/  FMUL.FTZ R91, R91, R8.reuse ;  /* 0x000000085b5b7220 */ /* 0x080fe20000410000 */
[----:B------:R-:W-:Y:S01]  /*6380*/  FMUL.FTZ R94, R94, R8 ;  /* 0x000000085e5e7220 */ /* 0x000fe20000410000 */
[----:B------:R-:W1:Y:S01]  /*6390*/  MUFU.EX2 R146, R146 ;  /* 0x0000009200927308 */ /* 0x000e620000000800 */
[----:B---3--:R-:W-:Y:S01]  /*63a0*/  FADD.FTZ R0, R144, R35 ;  /* 0x0000002390007221 */ /* 0x008fe20000010000 */
[----:B------:R-:W-:Y:S01]  /*63b0*/  FFMA.FTZ R35, R42, R24, -R75 ;  /* 0x000000182a237223 */ /* 0x000fe2000001084b */
[----:B------:R-:W-:Y:S01]  /*63c0*/  FADD.FTZ R42, R14, R43 ;  /* 0x0000002b0e2a7221 */ /* 0x000fe20000010000 */
[-C--:B------:R-:W-:Y:S01]  /*63d0*/  FMUL.FTZ R95, R95, R8.reuse ;  /* 0x000000085f5f7220 */ /* 0x080fe20000410000 */
[-C--:B------:R-:W-:Y:S01]  /*63e0*/  FMUL.FTZ R98, R98, R8.reuse ;  /* 0x0000000862627220 */ /* 0x080fe20000410000 */
[----:B------:R-:W-:Y:S01]  /*63f0*/  FMUL.FTZ R99, R99, R8 ;  /* 0x0000000863637220 */ /* 0x000fe20000410000 */
[----:B--2---:R-:W-:Y:S01]  /*6400*/  FADD.FTZ R45, R25, R42 ;  /* 0x0000002a192d7221 */ /* 0x004fe20000010000 */
[----:B------:R-:W2:Y:S01]  /*6410*/  MUFU.EX2 R19, R19 ;  /* 0x0000001300137308 */ /* 0x000ea20000000800 */
[C---:B0-----:R-:W-:Y:S01]  /*6420*/  FADD.FTZ R43, R11.reuse, R0 ;  /* 0x000000000b2b7221 */ /* 0x041fe20000010000 */
[----:B------:R-:W-:Y:S01]  /*6430*/  F2FP.F16.F32.PACK_AB R144, R11, R144 ;  /* 0x000000900b90723e */ /* 0x000fe200000000ff */
[----:B------:R-:W-:Y:S01]  /*6440*/  FADD.FTZ R42, R20, R45 ;  /* 0x0000002d142a7221 */ /* 0x000fe20000010000 */
[-C--:B------:R-:W-:Y:S01]  /*6450*/  FMUL.FTZ R102, R102, R8.reuse ;  /* 0x0000000866667220 */ /* 0x080fe20000410000 */
[-C--:B------:R-:W-:Y:S01]  /*6460*/  FMUL.FTZ R103, R103, R8.reuse ;  /* 0x0000000867677220 */ /* 0x080fe20000410000 */
[-C--:B------:R-:W-:Y:S01]  /*6470*/  FMUL.FTZ R106, R106, R8.reuse ;  /* 0x000000086a6a7220 */ /* 0x080fe20000410000 */
[----:B------:R-:W-:Y:S01]  /*6480*/  FMUL.FTZ R107, R107, R8 ;  /* 0x000000086b6b7220 */ /* 0x000fe20000410000 */
[----:B------:R-:W0:Y:S01]  /*6490*/  MUFU.EX2 R140, R140 ;  /* 0x0000008c008c7308 */ /* 0x000e220000000800 */
[----:B-1----:R-:W-:Y:S01]  /*64a0*/  FADD.FTZ R0, R146, R43 ;  /* 0x0000002b92007221 */ /* 0x002fe20000010000 */
[----:B------:R-:W-:Y:S01]  /*64b0*/  FFMA.FTZ R43, R46, R24, -R75 ;  /* 0x000000182e2b7223 */ /* 0x000fe2000001084b */
[-C--:B------:R-:W-:Y:S01]  /*64c0*/  FMUL.FTZ R110, R110, R8.reuse ;  /* 0x000000086e6e7220 */ /* 0x080fe20000410000 */
[-C--:B------:R-:W-:Y:S01]  /*64d0*/  FMUL.FTZ R111, R111, R8.reuse ;  /* 0x000000086f6f7220 */ /* 0x080fe20000410000 */
[-C--:B------:R-:W-:Y:S01]  /*64e0*/  FMUL.FTZ R114, R114, R8.reuse ;  /* 0x0000000872727220 */ /* 0x080fe20000410000 */
[-C--:B------:R-:W-:Y:S01]  /*64f0*/  FMUL.FTZ R115, R115, R8.reuse ;  /* 0x0000000873737220 */ /* 0x080fe20000410000 */
[-C--:B------:R-:W-:Y:S01]  /*6500*/  FMUL.FTZ R118, R118, R8.reuse ;  /* 0x0000000876767220 */ /* 0x080fe20000410000 */
[----:B------:R-:W1:Y:S01]  /*6510*/  MUFU.EX2 R21, R21 ;  /* 0x0000001500157308 */ /* 0x000e620000000800 */
[----:B--2---:R-:W-:Y:S01]  /*6520*/  FADD.FTZ R45, R19, R0 ;  /* 0x00000000132d7221 */ /* 0x004fe20000010000 */
[----:B------:R-:W-:Y:S01]  /*6530*/  FMUL.FTZ R119, R119, R8 ;  /* 0x0000000877777220 */ /* 0x000fe20000410000 */
[----:B------:R-:W-:Y:S01]  /*6540*/  F2FP.F16.F32.PACK_AB R146, R19, R146 ;  /* 0x000000921392723e */ /* 0x000fe200000000ff */
[----:B------:R-:W-:Y:S01]  /*6550*/  FMUL.FTZ R88, R88, R70 ;  /* 0x0000004658587220 */ /* 0x000fe20000410000 */
[----:B------:R-:W-:Y:S01]  /*6560*/  F2FP.F16.F32.PACK_AB R133, R53, R30 ;  /* 0x0000001e3585723e */ /* 0x000fe200000000ff */
        /* <DEDUP_REMOVED lines=9> */
[----:B------:R-:W-:Y:S01]  /*6600*/  FMUL.FTZ R104, R104, R70 ;  /* 0x0000004668687220 */ /* 0x000fe20000410000 */
        /* <DEDUP_REMOVED lines=8> */
[----:B------:R1:W-:Y:S01]  /*6690*/  MUFU.EX2 R9, R47 ;  /* 0x0000002f00097308 */ /* 0x0003e20000000800 */
[----:B--2---:R-:W-:Y:S01]  /*66a0*/  FADD.FTZ R0, R142, R45 ;  /* 0x0000002d8e007221 */ /* 0x004fe20000010000 */
[-C--:B------:R-:W-:Y:S01]  /*66b0*/  FMUL.FTZ R116, R116, R70.reuse ;  /* 0x0000004674747220 */ /* 0x080fe20000410000 */
[----:B------:R-:W-:Y:S01]  /*66c0*/  FMUL.FTZ R117, R117, R70 ;  /* 0x0000004675757220 */ /* 0x000fe20000410000 */
[----:B------:R-:W-:-:S04]  /*66d0*/  IMAD.MOV.U32 R8, RZ, RZ, R55 ;  /* 0x000000ffff087224 */ /* 0x000fc800078e0037 */
[----:B------:R-:W2:Y:S01]  /*66e0*/  MUFU.EX2 R136, R136 ;  /* 0x0000008800887308 */ /* 0x000ea20000000800 */
[----:B-1----:R-:W-:Y:S01]  /*66f0*/  FADD.FTZ R47, R27, R42 ;  /* 0x0000002a1b2f7221 */ /* 0x002fe20000010000 */
[C---:B0-----:R-:W-:Y:S01]  /*6700*/  FADD.FTZ R45, R37.reuse, R0 ;  /* 0x00000000252d7221 */ /* 0x041fe20000010000 */
[----:B------:R-:W-:Y:S02]  /*6710*/  F2FP.F16.F32.PACK_AB R142, R37, R142 ;  /* 0x0000008e258e723e */ /* 0x000fe400000000ff */
[----:B------:R-:W-:-:S03]  /*6720*/  FADD.FTZ R42, R22, R47 ;  /* 0x0000002f162a7221 */ /* 0x000fc60000010000 */
[----:B------:R-:W0:Y:S01]  /*6730*/  MUFU.EX2 R39, R39 ;  /* 0x0000002700277308 */ /* 0x000e220000000800 */
[----:B------:R-:W-:-:S04]  /*6740*/  FADD.FTZ R47, R29, R42 ;  /* 0x0000002a1d2f7221 */ /* 0x000fc80000010000 */
[----:B------:R-:W-:-:S03]  /*6750*/  FADD.FTZ R42, R18, R47 ;  /* 0x0000002f122a7221 */ /* 0x000fc60000010000 */
[----:B------:R-:W1:Y:S01]  /*6760*/  MUFU.EX2 R138, R138 ;  /* 0x0000008a008a7308 */ /* 0x000e620000000800 */
[----:B------:R-:W-:Y:S01]  /*6770*/  FADD.FTZ R42, R31, R42 ;  /* 0x0000002a1f2a7221 */ /* 0x000fe20000010000 */
[----:B--2---:R-:W-:-:S03]  /*6780*/  FADD.FTZ R0, R136, R45 ;  /* 0x0000002d88007221 */ /* 0x004fc60000010000 */
[----:B------:R-:W-:Y:S01]  /*6790*/  FADD.FTZ R33, R137, R42 ;  /* 0x0000002a89217221 */ /* 0x000fe20000010000 */
[C---:B------:R-:W-:Y:S02]  /*67a0*/  F2FP.F16.F32.PACK_AB R137, R26.reuse, R137 ;  /* 0x000000891a89723e */ /* 0x040fe400000000ff */
[----:B------:R-:W2:Y:S01]  /*67b0*/  MUFU.EX2 R41, R41 ;  /* 0x0000002900297308 */ /* 0x000ea20000000800 */
[C---:B0-----:R-:W-:Y:S01]  /*67c0*/  FADD.FTZ R45, R39.reuse, R0 ;  /* 0x00000000272d7221 */ /* 0x041fe20000010000 */
[----:B------:R-:W-:Y:S01]  /*67d0*/  FADD.FTZ R0, R26, R33 ;  /* 0x000000211a007221 */ /* 0x000fe20000010000 */
[----:B------:R-:W-:-:S03]  /*67e0*/  F2FP.F16.F32.PACK_AB R136, R39, R136 ;  /* 0x000000882788723e */ /* 0x000fc600000000ff */
[----:B------:R-:W-:Y:S01]  /*67f0*/  FADD.FTZ R13, R139, R0 ;  /* 0x000000008b0d7221 */ /* 0x000fe20000010000 */
[----:B------:R-:W-:Y:S01]  /*6800*/  F2FP.F16.F32.PACK_AB R139, R28, R139 ;  /* 0x0000008b1c8b723e */ /* 0x000fe200000000ff */
[----:B------:R-:W0:Y:S01]  /*6810*/  MUFU.EX2 R132, R132 ;  /* 0x0000008400847308 */ /* 0x000e220000000800 */
[----:B-1----:R-:W-:Y:S01]  /*6820*/  FADD.FTZ R10, R138, R45 ;  /* 0x0000002d8a0a7221 */ /* 0x002fe20000010000 */
[----:B------:R-:W-:-:S06]  /*6830*/  FADD.FTZ R13, R28, R13 ;  /* 0x0000000d1c0d7221 */ /* 0x000fcc0000010000 */
[----:B------:R-:W1:Y:S01]  /*6840*/  MUFU.EX2 R134, R134 ;  /* 0x0000008600867308 */ /* 0x000e620000000800 */
[C---:B--2---:R-:W-:Y:S01]  /*6850*/  FADD.FTZ R15, R41.reuse, R10 ;  /* 0x0000000a290f7221 */ /* 0x044fe20000010000 */
[----:B------:R-:W-:Y:S01]  /*6860*/  FADD.FTZ R10, R30, R13 ;  /* 0x0000000d1e0a7221 */ /* 0x000fe20000010000 */
[----:B------:R-:W-:-:S03]  /*6870*/  F2FP.F16.F32.PACK_AB R138, R41, R138 ;  /* 0x0000008a298a723e */ /* 0x000fc600000000ff */
[----:B------:R-:W-:Y:S02]  /*6880*/  FADD.FTZ R10, R53, R10 ;  /* 0x0000000a350a7221 */ /* 0x000fe40000010000 */
[----:B------:R-:W2:Y:S01]  /*6890*/  MUFU.EX2 R3, R3 ;  /* 0x0000000300037308 */ /* 0x000ea20000000800 */
[----:B0-----:R-:W-:Y:S01]  /*68a0*/  FADD.FTZ R0, R132, R15 ;  /* 0x0000000f84007221 */ /* 0x001fe20000010000 */
[----:B------:R-:W-:-:S03]  /*68b0*/  F2FP.F16.F32.PACK_AB R132, R9, R132 ;  /* 0x000000840984723e */ /* 0x000fc600000000ff */
[----:B------:R-:W-:-:S03]  /*68c0*/  FADD.FTZ R11, R9, R0 ;  /* 0x00000000090b7221 */ /* 0x000fc60000010000 */
        /* <DEDUP_REMOVED lines=8> */
[----:B------:R-:W-:-:S05]  /*6950*/  F2FP.F16.F32.PACK_AB R134, R3, R134 ;  /* 0x000000860386723e */ /* 0x000fca00000000ff */
        /* <DEDUP_REMOVED lines=54> */
[----:B------:R-:W-:Y:S02]  /*6cc0*/  IMAD.MOV.U32 R9, RZ, RZ, R23 ;  /* 0x000000ffff097224 */ /* 0x000fe400078e0017 */
[C---:B-1----:R-:W-:Y:S01]  /*6cd0*/  FADD.FTZ R3, R64.reuse, R3 ;  /* 0x0000000340037221 */ /* 0x042fe20000010000 */
[----:B------:R-:W-:Y:S01]  /*6ce0*/  F2FP.F16.F32.PACK_AB R122, R64, R62 ;  /* 0x0000003e407a723e */ /* 0x000fe200000000ff */
[----:B------:R-:W-:Y:S06]  /*6cf0*/  @P3 BRA `(.L_x_14009) ;  /* 0xffffffd000883947 */ /* 0x000fec000383ffff */
.L_x_14000:
[----:B------:R-:W-:-:S06]  /*6d00*/  UISETP.GE.AND UP0, UPT, UR26, UR38, UPT ;  /* 0x000000261a00728c */ /* 0x000fcc000bf06270 */
[----:B------:R-:W-:-:S13]  /*6d10*/  PLOP3.LUT P2, PT, PT, PT, UP0, 0x80, 0x0 ;  /* 0x000000000000781c */ /* 0x000fda0003f4f008 */
[----:B------:R-:W-:Y:S05]  /*6d20*/  @!P2 BRA `(.L_x_14010) ;  /* 0x000000240034a947 */ /* 0x000fea0003800000 */
[----:B------:R-:W-:Y:S01]  /*6d30*/  ISETP.GE.U32.AND P2, PT, R2, 0x180, PT ;  /* 0x000001800200780c */ /* 0x000fe20003f46070 */
[----:B------:R-:W-:Y:S01]  /*6d40*/  IMAD.MOV.U32 R4, RZ, RZ, R23 ;  /* 0x000000ffff047224 */ /* 0x000fe200078e0017 */
[C---:B------:R-:W-:Y:S01]  /*6d50*/  IADD3 R8, R16.reuse, 0x9, RZ ;  /* 0x0000000910087810 */ /* 0x040fe20007ffe0ff */
[----:B------:R-:W-:Y:S01]  /*6d60*/  IMAD.MOV.U32 R5, RZ, RZ, R55 ;  /* 0x000000ffff057224 */ /* 0x000fe200078e0037 */
[----:B------:R-:W-:Y:S01]  /*6d70*/  UMOV UR7, UR5 ;  /* 0x0000000500077c82 */ /* 0x000fe20008000000 */
[----:B------:R-:W-:Y:S01]  /*6d80*/  VIADD R16, R16, 0x8 ;  /* 0x0000000810107836 */ /* 0x000fe20000000000 */
[----:B------:R-:W-:Y:S01]  /*6d90*/  SEL R8, R8, 0x9, !P2 ;  /* 0x0000000908087807 */ /* 0x000fe20005000000 */
[----:B------:R-:W-:Y:S01]  /*6da0*/  UMOV UR6, UR4 ;  /* 0x0000000400067c82 */ /* 0x000fe20008000000 */
[----:B------:R-:W-:-:S05]  /*6db0*/  ULDC UR25, c[0x0][0x9d8] ;  /* 0x0002760000197ab9 */ /* 0x000fca0000000800 */
.L_x_14019:
        /* <DEDUP_REMOVED lines=9> */
.L_x_14012:
[----:B------:R-:W-:Y:S01]  /*6e50*/  ULEA UR10, UR4, UR39, 0x3 ;  /* 0x00000027040a7291 */ /* 0x000fe2000f8e183f */
[----:B------:R-:W-:-:S05]  /*6e60*/  IMAD.U32 R9, RZ, RZ, UR5 ;  /* 0x00000005ff097e24 */ /* 0x000fca000f8e00ff */
[----:B------:R-:W-:-:S04]  /*6e70*/  SHF.L.U32 R9, R9, 0x1f, RZ ;  /* 0x0000001f09097819 */ /* 0x000fc800000006ff */
[----:B------:R0:W1:Y:S01]  /*6e80*/  SYNCS.PHASECHK.TRANS64.TRYWAIT P2, [UR10+0x16830], R9 ;  /* 0x01683009ff0075a7 */ /* 0x000062000804014a */
[----:B------:R-:W-:Y:S05]  /*6e90*/  @!P0 BRA `(.L_x_14013) ;  /* 0x0000000000048947 */ /* 0x000fea0003800000 */
[----:B------:R-:W-:Y:S01]  /*6ea0*/  BPT.TRAP 0x1 ;  /* 0x000000040000795c */ /* 0x000fe20000300000 */
.L_x_14013:
[----:B-1----:R-:W-:Y:S05]  /*6eb0*/  @P2 BRA `(.L_x_14011) ;  /* 0x0000000000082947 */ /* 0x002fea0003800000 */
[----:B------:R-:W1:Y:S02]  /*6ec0*/  SYNCS.PHASECHK.TRANS64.TRYWAIT P2, [UR10+0x16830], R9 ;  /* 0x01683009ff0075a7 */ /* 0x000e64000804014a */
[----:B-1----:R-:W-:Y:S05]  /*6ed0*/  @!P2 BRA `(.L_x_14014) ;  /* 0x00000074002ca947 */ /* 0x002fea0003800000 */
.L_x_14011:
        /* <DEDUP_REMOVED lines=26> */
.L_x_14016:
[----:B------:R-:W-:Y:S01]  /*7080*/  ULEA UR10, UR6, UR39, 0x3 ;  /* 0x00000027060a7291 */ /* 0x000fe2000f8e183f */
[----:B01----:R-:W-:-:S05]  /*7090*/  IMAD.U32 R9, RZ, RZ, UR7 ;  /* 0x00000007ff097e24 */ /* 0x003fca000f8e00ff */
[----:B------:R-:W-:-:S04]  /*70a0*/  SHF.L.U32 R9, R9, 0x1f, RZ ;  /* 0x0000001f09097819 */ /* 0x000fc800000006ff */
[----:B------:R0:W1:Y:S01]  /*70b0*/  SYNCS.PHASECHK.TRANS64.TRYWAIT P2, [UR10+0x16850], R9 ;  /* 0x01685009ff0075a7 */ /* 0x000062000804014a */
[----:B------:R-:W-:Y:S05]  /*70c0*/  @!P0 BRA `(.L_x_14017) ;  /* 0x0000000000048947 */ /* 0x000fea0003800000 */
[----:B------:R-:W-:Y:S01]  /*70d0*/  BPT.TRAP 0x1 ;  /* 0x000000040000795c */ /* 0x000fe20000300000 */
.L_x_14017:
[----:B-1----:R-:W-:Y:S05]  /*70e0*/  @P2 BRA `(.L_x_14015) ;  /* 0x0000000000082947 */ /* 0x002fea0003800000 */
[----:B------:R-:W1:Y:S02]  /*70f0*/  SYNCS.PHASECHK.TRANS64.TRYWAIT P2, [UR10+0x16850], R9 ;  /* 0x01685009ff0075a7 */ /* 0x000e64000804014a */
[----:B-1----:R-:W-:Y:S05]  /*7100*/  @!P2 BRA `(.L_x_14018) ;  /* 0x0000007000b8a947 */ /* 0x002fea0003800000 */
.L_x_14015:
[----:B------:R-:W-:Y:S01]  /*7110*/  UIADD3 UR7, UR39, 0x400, URZ ;  /* 0x0000040027077890 */ /* 0x000fe2000fffe03f */
[----:B------:R-:W-:Y:S01]  /*7120*/  WARPGROUP.ARRIVE ;  /* 0x00000000000079c5 */ /* 0x000fe20000000000 */
[----:B------:R-:W-:Y:S01]  /*7130*/  UMOV UR11, 0x40000040 ;  /* 0x40000040000b7882 */ /* 0x000fe20000000000 */
[----:B------:R-:W-:Y:S01]  /*7140*/  UMOV UR15, 0x40000040 ;  /* 0x40000040000f7882 */ /* 0x000fe20000000000 */
[----:B------:R-:W-:Y:S01]  /*7150*/  USHF.R.U32.HI UR7, URZ, 0x4, UR7 ;  /* 0x000000043f077899 */ /* 0x000fe20008011607 */
[----:B-1----:R-:W-:Y:S01]  /*7160*/  FMUL.FTZ R10, R24, UR25 ;  /* 0x00000019180a7c20 */ /* 0x002fe20008410000 */
[----:B------:R-:W-:Y:S01]  /*7170*/  FMUL.FTZ R11, R25, UR25 ;  /* 0x00000019190b7c20 */ /* 0x000fe20008410000 */
[----:B------:R-:W-:Y:S01]  /*7180*/  FMUL.FTZ R13, R28, UR25 ;  /* 0x000000191c0d7c20 */ /* 0x000fe20008410000 */
[----:B------:R-:W-:Y:S01]  /*7190*/  ULOP3.LUT UR7, UR7, 0x3fff, URZ, 0xc0, !UPT ;  /* 0x00003fff07077892 */ /* 0x000fe2000f8ec03f */
[----:B------:R-:W-:Y:S01]  /*71a0*/  FMUL.FTZ R15, R29, UR25 ;  /* 0x000000191d0f7c20 */ /* 0x000fe20008410000 */
[----:B------:R-:W-:Y:S01]  /*71b0*/  FMUL.FTZ R18, R32, UR25 ;  /* 0x0000001920127c20 */ /* 0x000fe20008410000 */
[----:B------:R-:W1:Y:S01]  /*71c0*/  MUFU.TANH R10, R10 ;  /* 0x0000000a000a7308 */ /* 0x000e620000002400 */
[----:B------:R-:W-:Y:S01]  /*71d0*/  ULEA UR10, UR6, UR7, 0xa ;  /* 0x00000007060a7291 */ /* 0x000fe2000f8e503f */
[----:B------:R-:W-:Y:S01]  /*71e0*/  FMUL.FTZ R19, R33, UR25 ;  /* 0x0000001921137c20 */ /* 0x000fe20008410000 */
[----:B------:R-:W-:Y:S01]  /*71f0*/  FMUL.FTZ R23, R36, UR25 ;  /* 0x0000001924177c20 */ /* 0x000fe20008410000 */
[----:B------:R-:W-:Y:S01]  /*7200*/  FMUL.FTZ R12, R27, UR25 ;  /* 0x000000191b0c7c20 */ /* 0x000fe20008410000 */
[----:B------:R-:W-:Y:S01]  /*7210*/  UIADD3 UR14, UR10, 0x80, URZ ;  /* 0x000000800a0e7890 */ /* 0x000fe2000fffe03f */
[----:B------:R-:W-:Y:S01]  /*7220*/  FMUL.FTZ R27, R37, UR25 ;  /* 0x00000019251b7c20 */ /* 0x000fe20008410000 */
[----:B------:R-:W-:Y:S01]  /*7230*/  FMUL.FTZ R17, R31, UR25 ;  /* 0x000000191f117c20 */ /* 0x000fe20008410000 */
[----:B------:R-:W2:Y:S01]  /*7240*/  MUFU.TANH R11, R11 ;  /* 0x0000000b000b7308 */ /* 0x000ea20000002400 */
[----:B------:R-:W-:Y:S01]  /*7250*/  FMUL.FTZ R31, R40, UR25 ;  /* 0x00000019281f7c20 */ /* 0x000fe20008410000 */
[----:B------:R-:W-:Y:S01]  /*7260*/  HGMMA.64x64x16.F32 R88, R148, gdesc[UR8].tnspB, R88, gsb0 ;  /* 0x40e0000894587df0 */ /* 0x000fe20008000858 */
[----:B------:R-:W-:Y:S01]  /*7270*/  FMUL.FTZ R22, R55, UR25 ;  /* 0x0000001937167c20 */ /* 0x000fe20008410000 */
[----:B------:R-:W-:Y:S01]  /*7280*/  FMUL.FTZ R33, R41, UR25 ;  /* 0x0000001929217c20 */ /* 0x000fe20008410000 */
[----:B------:R-:W-:Y:S01]  /*7290*/  FMUL.FTZ R29, R39, UR25 ;  /* 0x00000019271d7c20 */ /* 0x000fe20008410000 */
[----:B------:R-:W-:Y:S01]  /*72a0*/  FMUL.FTZ R39, R44, UR25 ;  /* 0x000000192c277c20 */ /* 0x000fe20008410000 */
[----:B------:R-:W-:Y:S01]  /*72b0*/  FMUL.FTZ R37, R43, UR25 ;  /* 0x000000192b257c20 */ /* 0x000fe20008410000 */
[----:B------:R-:W3:Y:S01]  /*72c0*/  MUFU.TANH R13, R13 ;  /* 0x0000000d000d7308 */ /* 0x000ee20000002400 */
        /* <DEDUP_REMOVED lines=9> */
[----:B0-----:R-:W-:Y:S01]  /*7360*/  FMUL.FTZ R9, R26, UR25 ;  /* 0x000000191a097c20 */ /* 0x001fe20008410000 */
[----:B------:R-:W-:Y:S01]  /*7370*/  FMUL.FTZ R26, R56, UR25 ;  /* 0x00000019381a7c20 */ /* 0x000fe20008410000 */
[----:B------:R-:W-:Y:S01]  /*7380*/  FMUL.FTZ R57, R57, UR25 ;  /* 0x0000001939397c20 */ /* 0x000fe20008410000 */
[----:B------:R-:W-:Y:S01]  /*7390*/  FMUL.FTZ R14, R30, UR25 ;  /* 0x000000191e0e7c20 */ /* 0x000fe20008410000 */
        /* <DEDUP_REMOVED lines=45> */
[----:B------:R-:W-:Y:S01]  /*7670*/  UMOV UR11, 0x40000040 ;  /* 0x40000040000b7882 */ /* 0x000fe20000000000 */
[----:B------:R-:W-:-:S02]  /*7680*/  UISETP.GT.AND UP0, UPT, UR26, UR38, UPT ;  /* 0x000000261a00728c */ /* 0x000fc4000bf04270 */
[----:B------:R-:W-:Y:S02]  /*7690*/  UIADD3 UR26, UR26, -0x1, URZ ;  /* 0xffffffff1a1a7890 */ /* 0x000fe4000fffe03f */
[----:B------:R-:W0:Y:S01]  /*76a0*/  MUFU.TANH R39, R39 ;  /* 0x0000002700277308 */ /* 0x000e220000002400 */
[----:B--2---:R-:W-:Y:S01]  /*76b0*/  FMNMX.FTZ R24, R31, R24, !PT ;  /* 0x000000181f187209 */ /* 0x004fe20007810000 */
[----:B------:R-:W-:Y:S01]  /*76c0*/  UMOV UR7, UR5 ;  /* 0x0000000500077c82 */ /* 0x000fe20008000000 */
[----:B------:R-:W-:Y:S01]  /*76d0*/  PLOP3.LUT P2, PT, PT, PT, UP0, 0x80, 0x0 ;  /* 0x000000000000781c */ /* 0x000fe20003f4f008 */
[----:B------:R-:W-:Y:S02]  /*76e0*/  WARPGROUP.DEPBAR.LE gsb0, 0x0 ;  /* 0x00008000000079c5 */ /* 0x000fe40000010000 */
[----:B------:R-:W-:Y:S02]  /*76f0*/  WARPGROUP.ARRIVE ;  /* 0x00000000000079c5 */ /* 0x000fe40000000000 */
[----:B------:R-:W2:Y:S01]  /*7700*/  MUFU.TANH R43, R43 ;  /* 0x0000002b002b7308 */ /* 0x000ea20000002400 */
[----:B-1----:R-:W-:Y:S01]  /*7710*/  FMNMX.FTZ R24, R33, R24, !PT ;  /* 0x0000001821187209 */ /* 0x002fe20007810000 */
[----:B------:R-:W-:Y:S01]  /*7720*/  FMUL.FTZ R149, R72, UR25 ;  /* 0x0000001948957c20 */ /* 0x000fe20008410000 */
[----:B------:R-:W-:Y:S01]  /*7730*/  FMUL.FTZ R151, R76, UR25 ;  /* 0x000000194c977c20 */ /* 0x000fe20008410000 */
[----:B------:R-:W-:Y:S01]  /*7740*/  HGMMA.64x64x16.F32 R88, R144, gdesc[UR12].tnspB, R88, gsb0 ;  /* 0x40e0000c90587df0 */ /* 0x000fe20008000858 */
[----:B------:R-:W-:Y:S01]  /*7750*/  UIADD3 UR14, UR10, 0x100, URZ ;  /* 0x000001000a0e7890 */ /* 0x000fe2000fffe03f */
[----:B0-----:R-:W-:Y:S01]  /*7760*/  FMNMX.FTZ R24, R39, R24, !PT ;  /* 0x0000001827187209 */ /* 0x001fe20007810000 */
        /* <DEDUP_REMOVED lines=53> */
[----:B------:R-:W-:Y:S01]  /*7ac0*/  UIADD3 UR14, UR10, 0x200, URZ ;  /* 0x000002000a0e7890 */ /* 0x000fe2000fffe03f */
[----:B-1----:R-:W-:Y:S01]  /*7ad0*/  FMNMX.FTZ R24, R85, R24, !PT ;  /* 0x0000001855187209 */ /* 0x002fe20007810000 */
        /* <DEDUP_REMOVED lines=14> */
[C---:B--2---:R-:W-:Y:S01]  /*7bc0*/  FMUL.FTZ R50, R55.reuse, R24 ;  /* 0x0000001837327220 */ /* 0x044fe20000410000 */
[----:B------:R-:W-:-:S03]  /*7bd0*/  FADD.FTZ R5, -R55, R5 ;  /* 0x0000000537057221 */ /* 0x000fc60000010100 */
[--C-:B------:R-:W-:Y:S01]  /*7be0*/  FFMA.FTZ R150, R13, R24, -R50.reuse ;  /* 0x000000180d967223 */ /* 0x100fe20000010832 */
[----:B------:R-:W-:Y:S01]  /*7bf0*/  FMNMX.FTZ R13, R9, R4, !PT ;  /* 0x00000004090d7209 */ /* 0x000fe20007810000 */
[-C--:B------:R-:W-:Y:S01]  /*7c00*/  FMUL.FTZ R44, R5, R24.reuse ;  /* 0x00000018052c7220 */ /* 0x080fe20000410000 */
[-CC-:B------:R-:W-:Y:S01]  /*7c10*/  FFMA.FTZ R5, R10, R24.reuse, -R50.reuse ;  /* 0x000000180a057223 */ /* 0x180fe20000010832 */
[-CC-:B------:R-:W-:Y:S01]  /*7c20*/  FFMA.FTZ R148, R11, R24.reuse, -R50.reuse ;  /* 0x000000180b947223 */ /* 0x180fe20000010832 */
[----:B-1----:R-:W-:Y:S01]  /*7c30*/  FMNMX.FTZ R13, R12, R13, !PT ;  /* 0x0000000d0c0d7209 */ /* 0x002fe20007810000 */
[-CC-:B------:R-:W-:Y:S01]  /*7c40*/  FFMA.FTZ R11, R15, R24.reuse, -R50.reuse ;  /* 0x000000180f0b7223 */ /* 0x180fe20000010832 */
[----:B------:R-:W1:Y:S01]  /*7c50*/  MUFU.TANH R37, R37 ;  /* 0x0000002500257308 */ /* 0x000e620000002400 */
[-CC-:B------:R-:W-:Y:S01]  /*7c60*/  FFMA.FTZ R146, R23, R24.reuse, -R50.reuse ;  /* 0x0000001817927223 */ /* 0x180fe20000010832 */
[----:B------:R-:W-:Y:S02]  /*7c70*/  WARPGROUP.DEPBAR.LE gsb0, 0x0 ;  /* 0x00008000000079c5 */ /* 0x000fe40000010000 */
[----:B------:R-:W-:Y:S01]  /*7c80*/  WARPGROUP.ARRIVE ;  /* 0x00000000000079c5 */ /* 0x000fe20000000000 */
[----:B---3--:R-:W-:Y:S01]  /*7c90*/  FMNMX.FTZ R10, R14, R13, !PT ;  /* 0x0000000d0e0a7209 */ /* 0x008fe20007810000 */
[-CC-:B------:R-:W-:Y:S01]  /*7ca0*/  FFMA.FTZ R144, R18, R24.reuse, -R50.reuse ;  /* 0x0000001812907223 */ /* 0x180fe20000010832 */
[--C-:B------:R-:W-:Y:S01]  /*7cb0*/  FFMA.FTZ R18, R19, R24, -R50.reuse ;  /* 0x0000001813127223 */ /* 0x100fe20000010832 */
[----:B------:R-:W2:Y:S01]  /*7cc0*/  MUFU.TANH R41, R41 ;  /* 0x0000002900297308 */ /* 0x000ea20000002400 */
[----:B----4-:R-:W-:Y:S01]  /*7cd0*/  FMNMX.FTZ R15, R17, R10, !PT ;  /* 0x0000000a110f7209 */ /* 0x010fe20007810000 */
[----:B------:R-:W-:Y:S01]  /*7ce0*/  HGMMA.64x64x16.F32 R88, R132, gdesc[UR12].tnspB, R88, gsb0 ;  /* 0x40e0000c84587df0 */ /* 0x000fe20008000858 */
[----:B------:R-:W-:Y:S01]  /*7cf0*/  UIADD3 UR14, UR10, 0x280, URZ ;  /* 0x000002800a0e7890 */ /* 0x000fe2000fffe03f */
[-CC-:B------:R-:W-:Y:S01]  /*7d00*/  FFMA.FTZ R19, R27, R24.reuse, -R50.reuse ;  /* 0x000000181b137223 */ /* 0x180fe20000010832 */
[----:B------:R-:W-:Y:S01]  /*7d10*/  UMOV UR15, 0x40000040 ;  /* 0x40000040000f7882 */ /* 0x000fe20000000000 */
[----:B-----5:R-:W-:Y:S01]  /*7d20*/  FMNMX.FTZ R10, R20, R15, !PT ;  /* 0x0000000f140a7209 */ /* 0x020fe20007810000 */
        /* <DEDUP_REMOVED lines=15> */
[----:B0-----:R-:W-:Y:S01]  /*7e20*/  FMNMX.FTZ R10, R35, R10, !PT ;  /* 0x0000000a230a7209 */ /* 0x001fe20007810000 */
[-CC-:B------:R-:W-:Y:S01]  /*7e30*/  FFMA.FTZ R47, R65, R24.reuse, -R50.reuse ;  /* 0x00000018412f7223 */ /* 0x180fe20000010832 */
[----:B------:R-:W0:Y:S01]  /*7e40*/  MUFU.TANH R51, R51 ;  /* 0x0000003300337308 */ /* 0x000e220000002400 */
[--C-:B------:R-:W-:Y:S01]  /*7e50*/  FFMA.FTZ R53, R69, R24, -R50.reuse ;  /* 0x0000001845357223 */ /* 0x100fe20000010832 */
[----:B-1----:R-:W-:Y:S01]  /*7e60*/  FMNMX.FTZ R10, R37, R10, !PT ;  /* 0x0000000a250a7209 */ /* 0x002fe20007810000 */
[-CC-:B------:R-:W-:Y:S01]  /*7e70*/  FFMA.FTZ R31, R153, R24.reuse, -R50.reuse ;  /* 0x00000018991f7223 */ /* 0x180fe20000010832 */
[-CC-:B------:R-:W-:Y:S01]  /*7e80*/  FFMA.FTZ R138, R155, R24.reuse, -R50.reuse ;  /* 0x000000189b8a7223 */ /* 0x180fe20000010832 */
[--C-:B------:R-:W-:Y:S01]  /*7e90*/  FFMA.FTZ R61, R77, R24, -R50.reuse ;  /* 0x000000184d3d7223 */ /* 0x100fe20000010832 */
[----:B--2---:R-:W-:Y:S01]  /*7ea0*/  FMNMX.FTZ R10, R41, R10, !PT ;  /* 0x0000000a290a7209 */ /* 0x004fe20007810000 */
[-CC-:B------:R-:W-:Y:S01]  /*7eb0*/  FFMA.FTZ R65, R81, R24.reuse, -R50.reuse ;  /* 0x0000001851417223 */ /* 0x180fe20000010832 */
[----:B------:R-:W1:Y:S01]  /*7ec0*/  MUFU.TANH R157, R157 ;  /* 0x0000009d009d7308 */ /* 0x000e620000002400 */
[----:B------:R-:W-:Y:S01]  /*7ed0*/  FFMA.FTZ R69, R85, R24, -R50 ;  /* 0x0000001855457223 */ /* 0x000fe20000010832 */
[----:B---3--:R-:W-:-:S04]  /*7ee0*/  FMNMX.FTZ R10, R45, R10, !PT ;  /* 0x0000000a2d0a7209 */ /* 0x008fc80007810000 */
[----:B----4-:R-:W-:Y:S02]  /*7ef0*/  FMNMX.FTZ R10, R49, R10, !PT ;  /* 0x0000000a310a7209 */ /* 0x010fe40007810000 */
[----:B------:R-:W2:Y:S02]  /*7f00*/  MUFU.TANH R22, R22 ;  /* 0x0000001600167308 */ /* 0x000ea40000002400 */
[----:B0-----:R-:W-:-:S06]  /*7f10*/  FMNMX.FTZ R10, R51, R10, !PT ;  /* 0x0000000a330a7209 */ /* 0x001fcc0007810000 */
        /* <DEDUP_REMOVED lines=12> */
[-CC-:B------:R-:W-:Y:S01]  /*7fe0*/  FFMA.FTZ R134, R30, R24.reuse, -R50.reuse ;  /* 0x000000181e867223 */ /* 0x180fe20000010832 */
[-CC-:B------:R-:W-:Y:S01]  /*7ff0*/  FFMA.FTZ R132, R26, R24.reuse, -R50.reuse ;  /* 0x000000181a847223 */ /* 0x180fe20000010832 */
[----:B------:R-:W-:Y:S01]  /*8000*/  FFMA.FTZ R26, R149, R24, -R50 ;  /* 0x00000018951a7223 */ /* 0x000fe20000010832 */
[----:B------:R-:W-:Y:S01]  /*8010*/  HGMMA.64x64x16.F32 R88, R128, gdesc[UR12].tnspB, R88, gsb0 ;  /* 0x40e0000c80587df0 */ /* 0x000fe20008000858 */
[----:B------:R-:W-:Y:S01]  /*8020*/  UIADD3 UR14, UR10, 0x300, URZ ;  /* 0x000003000a0e7890 */ /* 0x000fe2000fffe03f */
[----:B0-----:R-:W-:Y:S01]  /*8030*/  FMNMX.FTZ R10, R63, R10, !PT ;  /* 0x0000000a3f0a7209 */ /* 0x001fe20007810000 */
[----:B------:R-:W0:Y:S01]  /*8040*/  MUFU.TANH R67, R67 ;  /* 0x0000004300437308 */ /* 0x000e220000002400 */
[----:B------:R-:W-:Y:S01]  /*8050*/  UMOV UR15, 0x40000040 ;  /* 0x40000040000f7882 */ /* 0x000fe20000000000 */
[----:B------:R-:W-:-:S06]  /*8060*/  UIADD3 UR10, UR10, 0x380, URZ ;  /* 0x000003800a0a7890 */ /* 0x000fcc000fffe03f */
        /* <DEDUP_REMOVED lines=22> */
[----:B------:R-:W-:Y:S06]  /*81d0*/  HGMMA.64x64x16.F32 R88, R124, gdesc[UR12].tnspB, R88, gsb0 ;  /* 0x40e0000c7c587df0 */ /* 0x000fec0008000858 */
[----:B------:R1:W-:Y:S01]  /*81e0*/  MUFU.EX2 R13, R18 ;  /* 0x00000012000d7308 */ /* 0x0003e20000000800 */
[----:B0-----:R-:W-:-:S07]  /*81f0*/  FMNMX.FTZ R10, R141, R10, !PT ;  /* 0x0000000a8d0a7209 */ /* 0x001fce0007810000 */
[----:B------:R-:W-:Y:S01]  /*8200*/  MUFU.EX2 R44, R44 ;  /* 0x0000002c002c7308 */ /* 0x000fe20000000800 */
[----:B--2---:R-:W-:Y:S01]  /*8210*/  FMNMX.FTZ R23, R87, R10, !PT ;  /* 0x0000000a57177209 */ /* 0x004fe20007810000 */
[-CC-:B-1----:R-:W-:Y:S01]  /*8220*/  FFMA.FTZ R18, R36, R24.reuse, -R50.reuse ;  /* 0x0000001824127223 */ /* 0x182fe20000010832 */
[-CC-:B------:R-:W-:Y:S01]  /*8230*/  FFMA.FTZ R10, R34, R24.reuse, -R50.reuse ;  /* 0x00000018220a7223 */ /* 0x180fe20000010832 */
[--C-:B------:R-:W-:Y:S02]  /*8240*/  FFMA.FTZ R34, R38, R24, -R50.reuse ;  /* 0x0000001826227223 */ /* 0x100fe40000010832 */
[----:B------:R-:W0:Y:S02]  /*8250*/  SHFL.BFLY PT, R30, R23, 0x2, 0x1f ;  /* 0x0c401f00171e7f89 */ /* 0x000e2400000e0000 */
[----:B------:R-:W1:Y:S08]  /*8260*/  MUFU.EX2 R5, R5 ;  /* 0x0000000500057308 */ /* 0x000e700000000800 */
[----:B------:R-:W2:Y:S08]  /*8270*/  MUFU.EX2 R148, R148 ;  /* 0x0000009400947308 */ /* 0x000eb00000000800 */
[----:B------:R-:W3:Y:S01]  /*8280*/  MUFU.EX2 R150, R150 ;  /* 0x0000009600967308 */ /* 0x000ee20000000800 */
[----:B-1----:R-:W-:Y:S01]  /*8290*/  FFMA.FTZ R3, R44, R3, R5 ;  /* 0x000000032c037223 */ /* 0x002fe20000010005 */
[----:B0-----:R-:W-:Y:S01]  /*82a0*/  FMNMX.FTZ R36, R23, R30, !PT ;  /* 0x0000001e17247209 */ /* 0x001fe20007810000 */
[----:B------:R-:W-:-:S05]  /*82b0*/  FFMA.FTZ R30, R151, R24, -R50 ;  /* 0x00000018971e7223 */ /* 0x000fca0000010832 */
[----:B------:R-:W0:Y:S01]  /*82c0*/  MUFU.EX2 R11, R11 ;  /* 0x0000000b000b7308 */ /* 0x000e220000000800 */
[C---:B--2---:R-:W-:Y:S01]  /*82d0*/  FADD.FTZ R3, R148.reuse, R3 ;  /* 0x0000000394037221 */ /* 0x044fe20000010000 */
[----:B------:R-:W-:Y:S01]  /*82e0*/  F2FP.F16.F32.PACK_AB R148, R148, R5 ;  /* 0x000000059494723e */ /* 0x000fe200000000ff */
[----:B------:R-:W1:Y:S05]  /*82f0*/  SHFL.BFLY PT, R23, R36, 0x1, 0x1f ;  /* 0x0c201f0024177f89 */ /* 0x000e6a00000e0000 */
[----:B------:R-:W-:Y:S01]  /*8300*/  MUFU.EX2 R144, R144 ;  /* 0x0000009000907308 */ /* 0x000fe20000000800 */
[----:B---3--:R-:W-:-:S07]  /*8310*/  FADD.FTZ R54, R150, R3 ;  /* 0x0000000396367221 */ /* 0x008fce0000010000 */
[----:B------:R-:W-:Y:S01]  /*8320*/  MUFU.EX2 R146, R146 ;  /* 0x0000009200927308 */ /* 0x000fe20000000800 */
[----:B0-----:R-:W-:-:S07]  /*8330*/  F2FP.F16.F32.PACK_AB R150, R11, R150 ;  /* 0x000000960b96723e */ /* 0x001fce00000000ff */
[----:B------:R-:W-:Y:S01]  /*8340*/  MUFU.EX2 R19, R19 ;  /* 0x0000001300137308 */ /* 0x000fe20000000800 */
[----:B-1----:R-:W-:-:S05]  /*8350*/  FMNMX.FTZ R23, R36, R23, !PT ;  /* 0x0000001724177209 */ /* 0x002fca0007810000 */
[CC--:B------:R-:W-:Y:S01]  /*8360*/  FMUL.FTZ R38, R23.reuse, R24.reuse ;  /* 0x0000001817267220 */ /* 0x0c0fe20000410000 */
[----:B------:R-:W-:Y:S02]  /*8370*/  WARPGROUP.DEPBAR.LE gsb0, 0x0 ;  /* 0x00008000000079c5 */ /* 0x000fe40000010000 */
[----:B------:R-:W-:Y:S01]  /*8380*/  WARPGROUP.ARRIVE ;  /* 0x00000000000079c5 */ /* 0x000fe20000000000 */
[----:B------:R-:W-:Y:S01]  /*8390*/  FADD.FTZ R73, -R23, R4 ;  /* 0x0000000417497221 */ /* 0x000fe20000010100 */
[-CC-:B------:R-:W-:Y:S01]  /*83a0*/  FFMA.FTZ R149, R12, R24.reuse, -R38.reuse ;  /* 0x000000180c957223 */ /* 0x180fe20000010826 */
[-CC-:B------:R-:W-:Y:S01]  /*83b0*/  FFMA.FTZ R12, R17, R24.reuse, -R38.reuse ;  /* 0x00000018110c7223 */ /* 0x180fe20000010826 */
[-CC-:B------:R-:W-:Y:S01]  /*83c0*/  FFMA.FTZ R17, R25, R24.reuse, -R38.reuse ;  /* 0x0000001819117223 */ /* 0x180fe20000010826 */
[-C--:B------:R-:W-:Y:S01]  /*83d0*/  FMUL.FTZ R73, R73, R24.reuse ;  /* 0x0000001849497220 */ /* 0x080fe20000410000 */
[----:B------:R-:W-:Y:S01]  /*83e0*/  HGMMA.64x64x16.F32 R88, R120, gdesc[UR8].tnspB, R88, gsb0 ;  /* 0x40e0000878587df0 */ /* 0x000fe20008000858 */
[----:B------:R-:W-:Y:S01]  /*83f0*/  FFMA.FTZ R4, R9, R24, -R38 ;  /* 0x0000001809047223 */ /* 0x000fe20000010826 */
[----:B------:R-:W-:-:S02]  /*8400*/  IMAD.U32 R25, RZ, RZ, UR4 ;  /* 0x00000004ff197e24 */ /* 0x000fc4000f8e00ff */
[-CC-:B------:R-:W-:Y:S01]  /*8410*/  FFMA.FTZ R151, R14, R24.reuse, -R38.reuse ;  /* 0x000000180e977223 */ /* 0x180fe20000010826 */
[----:B------:R-:W-:Y:S01]  /*8420*/  MUFU.EX2 R149, R149 ;  /* 0x0000009500957308 */ /* 0x000fe20000000800 */
[-CC-:B------:R-:W-:Y:S01]  /*8430*/  FFMA.FTZ R9, R20, R24.reuse, -R38.reuse ;  /* 0x0000001814097223 */ /* 0x180fe20000010826 */
[-CC-:B------:R-:W-:Y:S01]  /*8440*/  FFMA.FTZ R14, R21, R24.reuse, -R38.reuse ;  /* 0x00000018150e7223 */ /* 0x180fe20000010826 */
[----:B------:R-:W-:Y:S01]  /*8450*/  @!P1 LEA R25, R25, UR39, 0x3 ;  /* 0x0000002719199c11 */ /* 0x000fe2000f8e18ff */
[-CC-:B------:R-:W-:Y:S01]  /*8460*/  FFMA.FTZ R135, R32, R24.reuse, -R38.reuse ;  /* 0x0000001820877223 */ /* 0x180fe20000010826 */
[-CC-:B------:R-:W-:Y:S01]  /*8470*/  FFMA.FTZ R20, R29, R24.reuse, -R38.reuse ;  /* 0x000000181d147223 */ /* 0x180fe20000010826 */
[-CC-:B------:R-:W-:Y:S01]  /*8480*/  FFMA.FTZ R21, R35, R24.reuse, -R38.reuse ;  /* 0x0000001823157223 */ /* 0x180fe20000010826 */
[----:B------:R-:W-:Y:S01]  /*8490*/  @!P1 IADD3 R25, R25, 0x16840, RZ ;  /* 0x0001684019199810 */ /* 0x000fe20007ffe0ff */
[----:B------:R-:W-:Y:S01]  /*84a0*/  MUFU.EX2 R73, R73 ;  /* 0x0000004900497308 */ /* 0x000fe20000000800 */
[-CC-:B------:R-:W-:Y:S01]  /*84b0*/  FFMA.FTZ R143, R41, R24.reuse, -R38.reuse ;  /* 0x00000018298f7223 */ /* 0x180fe20000010826 */
[-CC-:B------:R-:W-:Y:S01]  /*84c0*/  FFMA.FTZ R50, R45, R24.reuse, -R38.reuse ;  /* 0x000000182d327223 */ /* 0x180fe20000010826 */
[----:B------:R-:W-:Y:S01]  /*84d0*/  @!P1 PRMT R25, RZ, 0x654, R25 ;  /* 0x00000654ff199816 */ /* 0x000fe20000000019 */
        /* <DEDUP_REMOVED lines=17> */
[----:B------:R-:W2:Y:S01]  /*85f0*/  MUFU.EX2 R12, R12 ;  /* 0x0000000c000c7308 */ /* 0x000ea20000000800 */
[----:B0-----:R-:W-:-:S04]  /*8600*/  FFMA.FTZ R0, R73, R0, R4 ;  /* 0x0000000049007223 */ /* 0x001fc80000010004 */
[----:B------:R-:W-:Y:S01]  /*8610*/  FADD.FTZ R32, R149, R0 ;  /* 0x0000000095207221 */ /* 0x000fe20000010000 */
[----:B------:R-:W-:Y:S01]  /*8620*/  FFMA.FTZ R0, R63, R24, -R38 ;  /* 0x000000183f007223 */ /* 0x000fe20000010826 */
[----:B------:R-:W-:Y:S01]  /*8630*/  F2FP.F16.F32.PACK_AB R149, R149, R4 ;  /* 0x000000049595723e */ /* 0x000fe200000000ff */
[----:B------:R-:W0:Y:S01]  /*8640*/  MUFU.EX2 R9, R9 ;  /* 0x0000000900097308 */ /* 0x000e220000000800 */
[----:B-1----:R-:W-:-:S07]  /*8650*/  FADD.FTZ R3, R151, R32 ;  /* 0x0000002097037221 */ /* 0x002fce0000010000 */
[----:B------:R-:W1:Y:S01]  /*8660*/  MUFU.EX2 R14, R14 ;  /* 0x0000000e000e7308 */ /* 0x000e620000000800 */
[C---:B--2---:R-:W-:Y:S01]  /*8670*/  FADD.FTZ R32, R12.reuse, R3 ;  /* 0x000000030c207221 */ /* 0x044fe20000010000 */
[----:B------:R-:W-:-:S06]  /*8680*/  F2FP.F16.F32.PACK_AB R151, R12, R151 ;  /* 0x000000970c97723e */ /* 0x000fcc00000000ff */
[----:B------:R-:W-:Y:S01]  /*8690*/  MUFU.EX2 R17, R17 ;  /* 0x0000001100117308 */ /* 0x000fe20000000800 */
[----:B0-----:R-:W-:Y:S01]  /*86a0*/  FADD.FTZ R3, R9, R32 ;  /* 0x0000002009037221 */ /* 0x001fe20000010000 */
[----:B------:R-:W-:-:S06]  /*86b0*/  FFMA.FTZ R32, R67, R24, -R38 ;  /* 0x0000001843207223 */ /* 0x000fcc0000010826 */
[----:B------:R-:W0:Y:S01]  /*86c0*/  MUFU.EX2 R20, R20 ;  /* 0x0000001400147308 */ /* 0x000e220000000800 */
[----:B-1----:R-:W-:-:S07]  /*86d0*/  F2FP.F16.F32.PACK_AB R145, R14, R9 ;  /* 0x000000090e91723e */ /* 0x002fce00000000ff */
[----:B------:R1:W-:Y:S01]  /*86e0*/  MUFU.EX2 R36, R40 ;  /* 0x0000002800247308 */ /* 0x0003e20000000800 */
[----:B------:R-:W-:Y:S02]  /*86f0*/  WARPGROUP.DEPBAR.LE gsb0, 0x0 ;  /* 0x00008000000079c5 */ /* 0x000fe40000010000 */
[----:B------:R2:W-:Y:S06]  /*8700*/  BAR.ARV R8, 0x100 ;  /* 0x000400080000751d */ /* 0x0005ec0000002000 */
[----:B------:R3:W-:Y:S01]  /*8710*/  @!P1 SYNCS.ARRIVE.TRANS64.RED.A1T0 RZ, [R25+URZ], RZ ;  /* 0x000000ff19ff99a7 */ /* 0x0007e2000810043f */
[----:B-1----:R-:W-:Y:S01]  /*8720*/  FFMA.FTZ R40, R37, R24, -R38 ;  /* 0x0000001825287223 */ /* 0x002fe20000010826 */
[----:B------:R-:W1:Y:S01]  /*8730*/  MUFU.EX2 R140, R140 ;  /* 0x0000008c008c7308 */ /* 0x000e620000000800 */
[----:B0-----:R-:W-:Y:S01]  /*8740*/  F2FP.F16.F32.PACK_AB R147, R20, R17 ;  /* 0x000000111493723e */ /* 0x001fe200000000ff */
[-C--:B------:R-:W-:Y:S01]  /*8750*/  FMUL.FTZ R88, R88, R44.reuse ;  /* 0x0000002c58587220 */ /* 0x080fe20000410000 */
[-C--:B------:R-:W-:Y:S01]  /*8760*/  FMUL.FTZ R89, R89, R44.reuse ;  /* 0x0000002c59597220 */ /* 0x080fe20000410000 */
[-C--:B------:R-:W-:Y:S01]  /*8770*/  FMUL.FTZ R92, R92, R44.reuse ;  /* 0x0000002c5c5c7220 */ /* 0x080fe20000410000 */
[-C--:B------:R-:W-:Y:S01]  /*8780*/  FMUL.FTZ R93, R93, R44.reuse ;  /* 0x0000002c5d5d7220 */ /* 0x080fe20000410000 */
[----:B---3--:R-:W-:Y:S01]  /*8790*/  IMAD.U32 R25, RZ, RZ, UR6 ;  /* 0x00000006ff197e24 */ /* 0x008fe2000f8e00ff */
[----:B------:R-:W-:Y:S01]  /*87a0*/  UMOV UR6, UR4 ;  /* 0x0000000400067c82 */ /* 0x000fe20008000000 */
[----:B------:R-:W0:Y:S01]  /*87b0*/  MUFU.EX2 R21, R21 ;  /* 0x0000001500157308 */ /* 0x000e220000000800 */
[-C--:B------:R-:W-:Y:S01]  /*87c0*/  FMUL.FTZ R96, R96, R44.reuse ;  /* 0x0000002c60607220 */ /* 0x080fe20000410000 */
[-C--:B------:R-:W-:Y:S01]  /*87d0*/  FMUL.FTZ R97, R97, R44.reuse ;  /* 0x0000002c61617220 */ /* 0x080fe20000410000 */
[----:B------:R-:W-:Y:S01]  /*87e0*/  @!P1 LEA R25, R25, UR39, 0x3 ;  /* 0x0000002719199c11 */ /* 0x000fe2000f8e18ff */
[-C--:B------:R-:W-:Y:S01]  /*87f0*/  FMUL.FTZ R100, R100, R44.reuse ;  /* 0x0000002c64647220 */ /* 0x080fe20000410000 */
[-C--:B------:R-:W-:Y:S01]  /*8800*/  FMUL.FTZ R101, R101, R44.reuse ;  /* 0x0000002c65657220 */ /* 0x080fe20000410000 */
[-C--:B------:R-:W-:Y:S01]  /*8810*/  FMUL.FTZ R104, R104, R44.reuse ;  /* 0x0000002c68687220 */ /* 0x080fe20000410000 */
[-C--:B------:R-:W-:Y:S01]  /*8820*/  FMUL.FTZ R105, R105, R44.reuse ;  /* 0x0000002c69697220 */ /* 0x080fe20000410000 */
[----:B------:R-:W-:Y:S01]  /*8830*/  @!P1 VIADD R25, R25, 0x16860 ;  /* 0x0001686019199836 */ /* 0x000fe20000000000 */
[----:B------:R-:W3:Y:S01]  /*8840*/  MUFU.EX2 R27, R27 ;  /* 0x0000001b001b7308 */ /* 0x000ee20000000800 */
[-C--:B------:R-:W-:Y:S01]  /*8850*/  FMUL.FTZ R108, R108, R44.reuse ;  /* 0x0000002c6c6c7220 */ /* 0x080fe20000410000 */
[-C--:B------:R-:W-:Y:S01]  /*8860*/  FMUL.FTZ R109, R109, R44.reuse ;  /* 0x0000002c6d6d7220 */ /* 0x080fe20000410000 */
[-C--:B------:R-:W-:Y:S01]  /*8870*/  FMUL.FTZ R112, R112, R44.reuse ;  /* 0x0000002c70707220 */ /* 0x080fe20000410000 */
[----:B------:R-:W-:Y:S01]  /*8880*/  @!P1 PRMT R29, RZ, 0x654, R25 ;  /* 0x00000654ff1d9816 */ /* 0x000fe20000000019 */
[----:B------:R-:W-:Y:S01]  /*8890*/  FADD.FTZ R25, R11, R54 ;  /* 0x000000360b197221 */ /* 0x000fe20000010000 */
[-C--:B------:R-:W-:Y:S01]  /*88a0*/  FMUL.FTZ R113, R113, R44.reuse ;  /* 0x0000002c71717220 */ /* 0x080fe20000410000 */
[----:B------:R-:W-:Y:S01]  /*88b0*/  FMUL.FTZ R116, R116, R44 ;  /* 0x0000002c74747220 */ /* 0x000fe20000410000 */
[----:B------:R-:W4:Y:S01]  /*88c0*/  MUFU.EX2 R40, R40 ;  /* 0x0000002800287308 */ /* 0x000f220000000800 */
[----:B------:R-:W-:Y:S01]  /*88d0*/  FADD.FTZ R54, R144, R25 ;  /* 0x0000001990367221 */ /* 0x000fe20000010000 */
[----:B------:R5:W-:Y:S01]  /*88e0*/  @!P1 SYNCS.ARRIVE.TRANS64.RED.A1T0 RZ, [R29+URZ], RZ ;  /* 0x000000ff1dff99a7 */ /* 0x000be2000810043f */
[----:B------:R-:W-:Y:S01]  /*88f0*/  F2FP.F16.F32.PACK_AB R144, R13, R144 ;  /* 0x000000900d90723e */ /* 0x000fe200000000ff */
[----:B------:R-:W-:Y:S01]  /*8900*/  FMUL.FTZ R117, R117, R44 ;  /* 0x0000002c75757220 */ /* 0x000fe20000410000 */
[----:B------:R-:W-:Y:S01]  /*8910*/  FADD.FTZ R25, R13, R54 ;  /* 0x000000360d197221 */ /* 0x000fe20000010000 */
[----:B------:R-:W-:Y:S01]  /*8920*/  FADD.FTZ R54, R14, R3 ;  /* 0x000000030e367221 */ /* 0x000fe20000010000 */
[-C--:B------:R-:W-:Y:S01]  /*8930*/  FMUL.FTZ R90, R90, R73.reuse ;  /* 0x000000495a5a7220 */ /* 0x080fe20000410000 */
[----:B------:R-:W2:Y:S01]  /*8940*/  MUFU.EX2 R142, R142 ;  /* 0x0000008e008e7308 */ /* 0x000ea20000000800 */
[----:B------:R-:W-:Y:S01]  /*8950*/  FADD.FTZ R56, R146, R25 ;  /* 0x0000001992387221 */ /* 0x000fe20000010000 */
[----:B------:R-:W-:Y:S01]  /*8960*/  FADD.FTZ R3, R17, R54 ;  /* 0x0000003611037221 */ /* 0x000fe20000010000 */
[----:B------:R-:W-:Y:S01]  /*8970*/  F2FP.F16.F32.PACK_AB R146, R19, R146 ;  /* 0x000000921392723e */ /* 0x000fe200000000ff */
[-C--:B------:R-:W-:Y:S01]  /*8980*/  FMUL.FTZ R91, R91, R73.reuse ;  /* 0x000000495b5b7220 */ /* 0x080fe20000410000 */
[----:B------:R-:W-:Y:S01]  /*8990*/  FADD.FTZ R25, R19, R56 ;  /* 0x0000003813197221 */ /* 0x000fe20000010000 */
[----:B------:R-:W-:Y:S01]  /*89a0*/  FADD.FTZ R42, R20, R3 ;  /* 0x00000003142a7221 */ /* 0x000fe20000010000 */
[-C--:B------:R-:W-:Y:S01]  /*89b0*/  FMUL.FTZ R94, R94, R73.reuse ;  /* 0x000000495e5e7220 */ /* 0x080fe20000410000 */
[----:B------:R-:W5:Y:S01]  /*89c0*/  MUFU.EX2 R143, R143 ;  /* 0x0000008f008f7308 */ /* 0x000f620000000800 */
[----:B-1----:R-:W-:Y:S01]  /*89d0*/  FADD.FTZ R54, R140, R25 ;  /* 0x000000198c367221 */ /* 0x002fe20000010000 */
[----:B0-----:R-:W-:Y:S01]  /*89e0*/  FADD.FTZ R3, R21, R42 ;  /* 0x0000002a15037221 */ /* 0x001fe20000010000 */
[----:B---3--:R-:W-:Y:S01]  /*89f0*/  F2FP.F16.F32.PACK_AB R140, R27, R140 ;  /* 0x0000008c1b8c723e */ /* 0x008fe200000000ff */
[----:B------:R-:W-:Y:S01]  /*8a00*/  FMUL.FTZ R95, R95, R73 ;  /* 0x000000495f5f7220 */ /* 0x000fe20000410000 */
[----:B------:R-:W-:Y:S01]  /*8a10*/  FADD.FTZ R25, R27, R54 ;  /* 0x000000361b197221 */ /* 0x000fe20000010000 */
[----:B----4-:R-:W-:Y:S01]  /*8a20*/  FADD.FTZ R42, R40, R3 ;  /* 0x00000003282a7221 */ /* 0x010fe20000010000 */
[-CC-:B------:R-:W-:Y:S01]  /*8a30*/  FFMA.FTZ R3, R141, R24.reuse, -R38.reuse ;  /* 0x000000188d037223 */ /* 0x180fe20000010826 */
[----:B------:R-:W0:Y:S01]  /*8a40*/  MUFU.EX2 R15, R15 ;  /* 0x0000000f000f7308 */ /* 0x000e220000000800 */
[----:B--2---:R-:W-:Y:S01]  /*8a50*/  FADD.FTZ R54, R142, R25 ;  /* 0x000000198e367221 */ /* 0x004fe20000010000 */
[----:B------:R-:W-:Y:S01]  /*8a60*/  FFMA.FTZ R38, R87, R24, -R38 ;  /* 0x0000001857267223 */ /* 0x000fe20000010826 */
[----:B------:R-:W-:Y:S01]  /*8a70*/  F2FP.F16.F32.PACK_AB R141, R40, R21 ;  /* 0x00000015288d723e */ /* 0x000fe200000000ff */
[-C--:B------:R-:W-:Y:S01]  /*8a80*/  FMUL.FTZ R98, R98, R73.reuse ;  /* 0x0000004962627220 */ /* 0x080fe20000410000 */
[-C--:B------:R-:W-:Y:S01]  /*8a90*/  FMUL.FTZ R99, R99, R73.reuse ;  /* 0x0000004963637220 */ /* 0x080fe20000410000 */
[-C--:B------:R-:W-:Y:S01]  /*8aa0*/  FMUL.FTZ R102, R102, R73.reuse ;  /* 0x0000004966667220 */ /* 0x080fe20000410000 */
[-C--:B------:R-:W-:Y:S01]  /*8ab0*/  FMUL.FTZ R103, R103, R73.reuse ;  /* 0x0000004967677220 */ /* 0x080fe20000410000 */
[----:B------:R-:W1:Y:S01]  /*8ac0*/  MUFU.EX2 R50, R50 ;  /* 0x0000003200327308 */ /* 0x000e620000000800 */
[----:B-----5:R-:W-:Y:S01]  /*8ad0*/  FADD.FTZ R25, R143, R42 ;  /* 0x0000002a8f197221 */ /* 0x020fe20000010000 */
        /* <DEDUP_REMOVED lines=10> */
[----:B------:R-:W-:-:S04]  /*8b80*/  FMUL.FTZ R119, R119, R73 ;  /* 0x0000004977777220 */ /* 0x000fc80000410000 */
        /* <DEDUP_REMOVED lines=84> */
[----:B-1----:R-:W-:Y:S01]  /*90d0*/  FADD.FTZ R0, R34, R5 ;  /* 0x0000000522007221 */ /* 0x002fe20000010000 */
[----:B------:R-:W-:-:S06]  /*90e0*/  IMAD.MOV.U32 R5, RZ, RZ, R55 ;  /* 0x000000ffff057224 */ /* 0x000fcc00078e0037 */
        /* <DEDUP_REMOVED lines=15> */
[----:B------:R-:W-:Y:S01]  /*91e0*/  IMAD.MOV.U32 R4, RZ, RZ, R23 ;  /* 0x000000ffff047224 */ /* 0x000fe200078e0017 */
[----:B------:R-:W-:Y:S06]  /*91f0*/  @P2 BRA `(.L_x_14019) ;  /* 0xffffffd800f02947 */ /* 0x000fec000383ffff */
.L_x_14010:
[----:B------:R-:W-:Y:S06]  /*9200*/  BAR.ARV 0x8, 0x200 ;  /* 0x0208000000007b1d */ /* 0x000fec0000002000 */
[----:B------:R-:W-:Y:S05]  /*9210*/  @!P0 BRA `(.L_x_14020) ;  /* 0x0000000000048947 */ /* 0x000fea0003800000 */
[----:B------:R-:W-:Y:S01]  /*9220*/  BPT.TRAP 0x1 ;  /* 0x000000040000795c */ /* 0x000fe20000300000 */
.L_x_14020:
[----:B------:R-:W-:Y:S01]  /*9230*/  ULEA UR7, UR4, UR39, 0x3 ;  /* 0x0000002704077291 */ /* 0x000fe2000f8e183f */
[----:B------:R-:W-:-:S05]  /*9240*/  IMAD.U32 R4, RZ, RZ, UR5 ;  /* 0x00000005ff047e24 */ /* 0x000fca000f8e00ff */
[----:B------:R-:W-:-:S04]  /*9250*/  SHF.L.U32 R4, R4, 0x1f, RZ ;  /* 0x0000001f04047819 */ /* 0x000fc800000006ff */
[----:B------:R0:W1:Y:S01]  /*9260*/  SYNCS.PHASECHK.TRANS64.TRYWAIT P2, [UR7+0x16850], R4 ;  /* 0x01685004ff0075a7 */ /* 0x0000620008040147 */
[----:B------:R-:W-:Y:S05]  /*9270*/  @!P0 BRA `(.L_x_14021) ;  /* 0x0000000000048947 */ /* 0x000fea0003800000 */
[----:B------:R-:W-:Y:S01]  /*9280*/  BPT.TRAP 0x1 ;  /* 0x000000040000795c */ /* 0x000fe20000300000 */
.L_x_14021:
[----:B-1----:R-:W-:Y:S05]  /*9290*/  @P2 BRA `(.L_x_14022) ;  /* 0x0000000000082947 */ /* 0x002fea0003800000 */
[----:B------:R-:W1:Y:S02]  /*92a0*/  SYNCS.PHASECHK.TRANS64.TRYWAIT P0, [UR7+0x16850], R4 ;  /* 0x01685004ff0075a7 */ /* 0x000e640008000147 */
[----:B-1----:R-:W-:Y:S05]  /*92b0*/  @!P0 BRA `(.L_x_14023) ;  /* 0x0000005000648947 */ /* 0x002fea0003800000 */
.L_x_14022:
        /* <DEDUP_REMOVED lines=8> */
[----:B------:R-:W-:-:S03]  /*9340*/  @!P1 VIADD R9, R9, 0x16860 ;  /* 0x0001686009099836 */ /* 0x000fc60000000000 */
[----:B------:R-:W-:Y:S02]  /*9350*/  ULEA UR4, UR4, UR39, 0xa ;  /* 0x0000002704047291 */ /* 0x000fe4000f8e503f */
        /* <DEDUP_REMOVED lines=8> */
[----:B------:R-:W-:Y:S02]  /*93e0*/  IMAD.MOV.U32 R3, RZ, RZ, -0x800000 ;  /* 0xff800000ff037424 */ /* 0x000fe400078e00ff */
[----:B-1----:R-:W-:Y:S01]  /*93f0*/  FADD.FTZ R6, R5, R0 ;  /* 0x0000000005067221 */ /* 0x002fe20000010000 */
[----:B------:R-:W-:Y:S01]  /*9400*/  IMAD.MOV.U32 R0, RZ, RZ, -0x800000 ;  /* 0xff800000ff007424 */ /* 0x000fe200078e00ff */
[----:B------:R-:W0:Y:S04]  /*9410*/  SHFL.BFLY PT, R5, R4, 0x1, 0x1f ;  /* 0x0c201f0004057f89 */ /* 0x000e2800000e0000 */
[----:B------:R-:W1:Y:S01]  /*9420*/  SHFL.BFLY PT, R7, R6, 0x1, 0x1f ;  /* 0x0c201f0006077f89 */ /* 0x000e6200000e0000 */
[----:B0-----:R-:W-:Y:S01]  /*9430*/  FADD.FTZ R10, R4, R5 ;  /* 0x00000005040a7221 */ /* 0x001fe20000010000 */
[----:B------:R-:W-:Y:S01]  /*9440*/  MOV R5, RZ ;  /* 0x000000ff00057202 */ /* 0x000fe20000000f00 */
[----:B-1----:R-:W-:-:S03]  /*9450*/  FADD.FTZ R11, R6, R7 ;  /* 0x00000007060b7221 */ /* 0x002fc60000010000 */
[----:B------:R-:W-:Y:S01]  /*9460*/  FSETP.NE.FTZ.AND P0, PT, R10, RZ, PT ;  /* 0x000000ff0a00720b */ /* 0x000fe20003f15000 */
[----:B------:R-:W-:Y:S01]  /*9470*/  IMAD.MOV.U32 R6, RZ, RZ, RZ ;  /* 0x000000ffff067224 */ /* 0x000fe200078e00ff */
[----:B------:R-:W-:-:S11]  /*9480*/  FSETP.NE.FTZ.AND P2, PT, R11, RZ, PT ;  /* 0x000000ff0b00720b */ /* 0x000fd60003f55000 */
[----:B------:R-:W0:Y:S01]  /*9490*/  @P0 MUFU.LG2 R7, R10 ;  /* 0x0000000a00070308 */ /* 0x000e220000000c00 */
[C---:B------:R-:W-:Y:S01]  /*94a0*/  @P0 FMUL.FTZ R4, R24.reuse, 0.69314718246459960938 ;  /* 0x3f31721818040820 */ /* 0x040fe20000410000 */
[----:B------:R-:W-:-:S06]  /*94b0*/  @P2 FMUL.FTZ R13, R24, 0.69314718246459960938 ;  /* 0x3f317218180d2820 */ /* 0x000fcc0000410000 */
        /* <DEDUP_REMOVED lines=80> */
.L_x_13993:
[----:B------:R-:W-:Y:S05]  /*99c0*/  @P0 BRA `(.L_x_14024) ;  /* 0x0000000c00c80947 */ /* 0x000fea0003800000 */
[----:B------:R-:W-:Y:S01]  /*99d0*/  IADD3 R2, R2, -0x80, RZ ;  /* 0xffffff8002027810 */ /* 0x000fe20007ffe0ff */
[----:B------:R-:W0:Y:S01]  /*99e0*/  LDC R17, c[0x0][0xbe8] ;  /* 0x0002fa00ff117b82 */ /* 0x000e220000000800 */
[----:B------:R-:W1:Y:S01]  /*99f0*/  S2R R19, SR_CTAID.X ;  /* 0x0000000000137919 */ /* 0x000e620000002500 */
[----:B------:R-:W-:Y:S01]  /*9a00*/  USHF.R.S32.HI UR7, URZ, 0x1f, UR36 ;  /* 0x0000001f3f077899 */ /* 0x000fe20008011424 */
[----:B------:R-:W-:Y:S01]  /*9a10*/  SHF.R.S32.HI R5, RZ, 0x1f, R2 ;  /* 0x0000001fff057819 */ /* 0x000fe20000011402 */
[----:B------:R-:W-:Y:S01]  /*9a20*/  ULDC.64 UR8, c[0x0][0xbd0] ;  /* 0x0002f40000087ab9 */ /* 0x000fe20000000a00 */
[----:B------:R-:W-:Y:S01]  /*9a30*/  IMAD R16, RZ, RZ, -UR36 ;  /* 0x80000024ff107e24 */ /* 0x000fe2000f8e02ff */
[----:B------:R-:W-:Y:S01]  /*9a40*/  UIMAD UR6, UR7, UR8, URZ ;  /* 0x00000008070672a4 */ /* 0x000fe2000f8e023f */
[CC--:B------:R-:W-:Y:S01]  /*9a50*/  LEA.HI R4, R5.reuse, R2.reuse, RZ, 0x7 ;  /* 0x0000000205047211 */ /* 0x0c0fe200078f38ff */
[----:B------:R-:W2:Y:S01]  /*9a60*/  S2UR UR12, SR_CTAID.Z ;  /* 0x00000000000c79c3 */ /* 0x000ea20000002700 */
[----:B------:R-:W-:Y:S01]  /*9a70*/  LEA.HI R8, R5, R2, RZ, 0x2 ;  /* 0x0000000205087211 */ /* 0x000fe200078f10ff */
[----:B------:R-:W-:Y:S01]  /*9a80*/  UIMAD.WIDE.U32 UR4, UR36, UR8, URZ ;  /* 0x00000008240472a5 */ /* 0x000fe2000f8e003f */
[----:B------:R-:W-:Y:S01]  /*9a90*/  LOP3.LUT R7, R4, 0xffffff80, RZ, 0xc0, !PT ;  /* 0xffffff8004077812 */ /* 0x000fe200078ec0ff */
[----:B------:R-:W-:Y:S01]  /*9aa0*/  UIMAD UR6, UR36, UR9, UR6 ;  /* 0x00000009240672a4 */ /* 0x000fe2000f8e0206 */
[----:B------:R-:W-:Y:S01]  /*9ab0*/  SHF.R.S32.HI R4, RZ, 0x7, R4 ;  /* 0x00000007ff047819 */ /* 0x000fe20000011404 */
[----:B------:R-:W-:Y:S01]  /*9ac0*/  BSSY B0, `(.L_x_14025) ;  /* 0x00000ae000007945 */ /* 0x000fe20003800000 */
[----:B------:R-:W-:Y:S01]  /*9ad0*/  LOP3.LUT R13, R8, 0xfffffffc, RZ, 0xc0, !PT ;  /* 0xfffffffc080d7812 */ /* 0x000fe200078ec0ff */
[----:B------:R-:W-:Y:S01]  /*9ae0*/  IMAD.IADD R22, R2, 0x1, -R7 ;  /* 0x0000000102167824 */ /* 0x000fe200078e0a07 */
[----:B------:R-:W3:Y:S01]  /*9af0*/  S2UR UR11, SR_CTAID.Y ;  /* 0x00000000000b79c3 */ /* 0x000ee20000002600 */
[----:B------:R-:W-:Y:S01]  /*9b00*/  IMAD.HI R5, R4, 0x55555556, RZ ;  /* 0x5555555604057827 */ /* 0x000fe200078e02ff */
[----:B------:R-:W-:-:S02]  /*9b10*/  UIADD3 UR6, UR5, UR6, URZ ;  /* 0x0000000605067290 */ /* 0x000fc4000fffe03f */
[----:B------:R-:W-:Y:S01]  /*9b20*/  SHF.R.S32.HI R9, RZ, 0x1f, R22 ;  /* 0x0000001fff097819 */ /* 0x000fe20000011416 */
[----:B------:R-:W-:Y:S01]  /*9b30*/  IMAD.IADD R13, R2, 0x1, -R13 ;  /* 0x00000001020d7824 */ /* 0x000fe200078e0a0d */
[----:B------:R-:W-:Y:S01]  /*9b40*/  LEA.HI R5, R5, R5, RZ, 0x1 ;  /* 0x0000000505057211 */ /* 0x000fe200078f08ff */
[----:B------:R-:W-:Y:S01]  /*9b50*/  ULDC.64 UR8, c[0x0][0xb38] ;  /* 0x0002ce0000087ab9 */ /* 0x000fe20000000a00 */
[-C--:B------:R-:W-:Y:S01]  /*9b60*/  LEA.HI R23, R9, R22.reuse, RZ, 0x2 ;  /* 0x0000001609177211 */ /* 0x080fe200078f10ff */
[----:B------:R-:W3:Y:S01]  /*9b70*/  LDC R21, c[0x0][0xc50] ;  /* 0x00031400ff157b82 */ /* 0x000ee20000000800 */
[----:B0-----:R-:W-:Y:S01]  /*9b80*/  ISETP.NE.AND P0, PT, R17, 0x1, PT ;  /* 0x000000011100780c */ /* 0x001fe20003f05270 */
[----:B------:R-:W-:Y:S01]  /*9b90*/  UIMAD UR7, UR7, UR8, URZ ;  /* 0x00000008070772a4 */ /* 0x000fe2000f8e023f */
[--C-:B------:R-:W-:Y:S02]  /*9ba0*/  SHF.R.S32.HI R6, RZ, 0x2, R23.reuse ;  /* 0x00000002ff067819 */ /* 0x100fe40000011417 */
[----:B------:R-:W-:Y:S01]  /*9bb0*/  SHF.R.S32.HI R7, RZ, 0x1f, R23 ;  /* 0x0000001fff077819 */ /* 0x000fe20000011417 */
[----:B--2---:R-:W-:Y:S01]  /*9bc0*/  USHF.R.S32.HI UR10, URZ, 0x1f, UR12 ;  /* 0x0000001f3f0a7899 */ /* 0x004fe2000801140c */
[----:B------:R-:W-:Y:S01]  /*9bd0*/  LEA.HI R9, R9, R22, RZ, 0x5 ;  /* 0x0000001609097211 */ /* 0x000fe200078f28ff */
[----:B------:R-:W0:Y:S01]  /*9be0*/  LDC.64 R14, c[0x0][0xb40] ;  /* 0x0002d000ff0e7b82 */ /* 0x000e220000000a00 */
[----:B------:R-:W-:-:S02]  /*9bf0*/  LEA.HI R7, R7, R6, RZ, 0x3 ;  /* 0x0000000607077211 */ /* 0x000fc400078f18ff */
[----:B------:R-:W-:Y:S02]  /*9c00*/  SHF.R.S32.HI R9, RZ, 0x5, R9 ;  /* 0x00000005ff097819 */ /* 0x000fe40000011409 */
[----:B------:R-:W-:Y:S01]  /*9c10*/  LOP3.LUT R11, R7, 0xfffffff8, RZ, 0xc0, !PT ;  /* 0xfffffff8070b7812 */ /* 0x000fe200078ec0ff */
[----:B------:R-:W-:Y:S01]  /*9c20*/  IMAD R7, R5, -0x3, R4 ;  /* 0xfffffffd05077824 */ /* 0x000fe200078e0204 */
[----:B------:R-:W-:Y:S01]  /*9c30*/  LEA.HI R4, R13, R13, RZ, 0x1 ;  /* 0x0000000d0d047211 */ /* 0x000fe200078f08ff */
[----:B------:R-:W2:Y:S01]  /*9c40*/  @P0 LDC R27, c[0x0][0xbec] ;  /* 0x0002fb00ff1b0b82 */ /* 0x000ea20000000800 */
[----:B------:R-:W-:Y:S01]  /*9c50*/  IMAD.U32 R5, RZ, RZ, UR5 ;  /* 0x00000005ff057e24 */ /* 0x000fe2000f8e00ff */
[----:B------:R-:W-:Y:S01]  /*9c60*/  LOP3.LUT R23, R23, 0x7ffffffc, RZ, 0xc0, !PT ;  /* 0x7ffffffc17177812 */ /* 0x000fe200078ec0ff */
[----:B------:R-:W-:Y:S01]  /*9c70*/  IMAD.IADD R2, R6, 0x1, -R11 ;  /* 0x0000000106027824 */ /* 0x000fe200078e0a0b */
[----:B------:R-:W-:Y:S01]  /*9c80*/  LOP3.LUT R4, R4, 0x1ffffffe, RZ, 0xc0, !PT ;  /* 0x1ffffffe04047812 */ /* 0x000fe200078ec0ff */
[----:B------:R-:W-:Y:S01]  /*9c90*/  IMAD.U32 R5, RZ, RZ, UR6 ;  /* 0x00000006ff057e24 */ /* 0x000fe2000f8e00ff */
[----:B------:R-:W-:Y:S01]  /*9ca0*/  UIMAD UR6, UR36, UR9, UR7 ;  /* 0x00000009240672a4 */ /* 0x000fe2000f8e0207 */
[----:B------:R-:W-:Y:S01]  /*9cb0*/  IMAD R2, R9, 0x10, R2 ;  /* 0x0000001009027824 */ /* 0x000fe200078e0202 */
[----:B------:R-:W4:Y:S01]  /*9cc0*/  LDC.64 R10, c[0x0][0xbd8] ;  /* 0x0002f600ff0a7b82 */ /* 0x000f220000000a00 */
[----:B------:R-:W-:Y:S01]  /*9cd0*/  IMAD.IADD R25, R13, 0x1, -R4 ;  /* 0x000000010d197824 */ /* 0x000fe200078e0a04 */
[----:B------:R-:W-:Y:S01]  /*9ce0*/  MOV R4, UR4 ;  /* 0x0000000400047c02 */ /* 0x000fe20008000f00 */
[----:B------:R-:W-:Y:S01]  /*9cf0*/  IMAD R2, R7, 0x40, R2 ;  /* 0x0000004007027824 */ /* 0x000fe200078e0202 */
[----:B------:R-:W-:Y:S01]  /*9d00*/  UIMAD.WIDE.U32 UR4, UR36, UR8, URZ ;  /* 0x00000008240472a5 */ /* 0x000fe2000f8e003f */
[----:B---3--:R-:W-:-:S02]  /*9d10*/  IMAD R21, R21, R16, UR11 ;  /* 0x0000000b15157e24 */ /* 0x008fc4000f8e0210 */
[--C-:B------:R-:W-:Y:S01]  /*9d20*/  IMAD R6, R25, 0x8, R2.reuse ;  /* 0x0000000819067824 */ /* 0x100fe200078e0202 */
[----:B------:R-:W3:Y:S01]  /*9d30*/  @P0 LDC R9, c[0x0][0xbec] ;  /* 0x0002fb00ff090b82 */ /* 0x000ee20000000800 */
[----:B------:R-:W-:Y:S02]  /*9d40*/  UIADD3 UR6, UR5, UR6, URZ ;  /* 0x0000000605067290 */ /* 0x000fe4000fffe03f */
[----:B------:R-:W-:Y:S01]  /*9d50*/  MOV R7, UR5 ;  /* 0x0000000500077c02 */ /* 0x000fe20008000f00 */
[----:B0-----:R-:W-:Y:S01]  /*9d60*/  IMAD R12, R14, UR10, RZ ;  /* 0x0000000a0e0c7c24 */ /* 0x001fe2000f8e02ff */
[----:B------:R-:W-:Y:S01]  /*9d70*/  ULDC.64 UR8, c[0x0][0xb28] ;  /* 0x0002ca0000087ab9 */ /* 0x000fe20000000a00 */
[----:B-1----:R-:W-:Y:S02]  /*9d80*/  IMAD R2, R19, 0xc0, R2 ;  /* 0x000000c013027824 */ /* 0x002fe400078e0202 */
[----:B------:R-:W-:Y:S01]  /*9d90*/  IMAD.U32 R7, RZ, RZ, UR6 ;  /* 0x00000006ff077e24 */ /* 0x000fe2000f8e00ff */
[----:B------:R-:W0:Y:S01]  /*9da0*/  @P0 LDC R13, c[0x0][0xbf0] ;  /* 0x0002fc00ff0d0b82 */ /* 0x000e220000000800 */
[----:B------:R-:W-:Y:S01]  /*9db0*/  ULDC.64 UR6, c[0x0][0xb48] ;  /* 0x0002d20000067ab9 */ /* 0x000fe20000000a00 */
[----:B------:R-:W-:-:S02]  /*9dc0*/  VIADD R16, R2, 0x8 ;  /* 0x0000000802107836 */ /* 0x000fc40000000000 */
[----:B----4-:R-:W-:-:S04]  /*9dd0*/  IMAD R8, R10, UR10, RZ ;  /* 0x0000000a0a087c24 */ /* 0x010fc8000f8e02ff */
[----:B------:R-:W1:Y:S01]  /*9de0*/  @P0 LDC R18, c[0x0][0xbf0] ;  /* 0x0002fc00ff120b82 */ /* 0x000e620000000800 */
[----:B------:R-:W-:-:S04]  /*9df0*/  IMAD.WIDE.U32 R4, R10, UR12, R4 ;  /* 0x0000000c0a047c25 */ /* 0x000fc8000f8e0004 */
[----:B------:R-:W-:Y:S02]  /*9e00*/  IMAD R11, R11, UR12, R8 ;  /* 0x0000000c0b0b7c24 */ /* 0x000fe4000f8e0208 */
[----:B------:R-:W-:Y:S02]  /*9e10*/  IMAD R8, R19, 0xc0, R6 ;  /* 0x000000c013087824 */ /* 0x000fe400078e0206 */
[----:B------:R-:W-:Y:S01]  /*9e20*/  IMAD.U32 R6, RZ, RZ, UR4 ;  /* 0x00000004ff067e24 */ /* 0x000fe2000f8e00ff */
[----:B------:R-:W-:Y:S01]  /*9e30*/  ULDC.64 UR4, c[0x0][0xbe0] ;  /* 0x0002f80000047ab9 */ /* 0x000fe20000000a00 */
[----:B---3--:R-:W-:-:S04]  /*9e40*/  @P0 IMAD.HI.U32 R10, R8, R9, RZ ;  /* 0x00000009080a0227 */ /* 0x008fc800078e00ff */
[----:B------:R-:W-:Y:S01]  /*9e50*/  IMAD.MOV.U32 R9, RZ, RZ, R8 ;  /* 0x000000ffff097224 */ /* 0x000fe200078e0008 */
[----:B0-----:R-:W-:Y:S01]  /*9e60*/  @P0 SHF.R.U32.HI R9, RZ, R13, R10 ;  /* 0x0000000dff090219 */ /* 0x001fe2000001160a */
[----:B------:R-:W-:Y:S01]  /*9e70*/  IMAD R13, R15, UR12, R12 ;  /* 0x0000000c0f0d7c24 */ /* 0x000fe2000f8e020c */
[----:B------:R-:W-:Y:S01]  /*9e80*/  SHF.R.S32.HI R12, RZ, 0x1f, R21 ;  /* 0x0000001fff0c7819 */ /* 0x000fe20000011415 */
[----:B------:R-:W-:-:S04]  /*9e90*/  IMAD.WIDE.U32 R6, R14, UR12, R6 ;  /* 0x0000000c0e067c25 */ /* 0x000fc8000f8e0006 */
[----:B------:R-:W-:Y:S01]  /*9ea0*/  IMAD.IADD R5, R5, 0x1, R11 ;  /* 0x0000000105057824 */ /* 0x000fe200078e020b */
[----:B------:R-:W-:Y:S01]  /*9eb0*/  IADD3 R7, R7, R13, RZ ;  /* 0x0000000d07077210 */ /* 0x000fe20007ffe0ff */
[----:B--2---:R-:W-:-:S04]  /*9ec0*/  @P0 IMAD.HI.U32 R27, R8, R27, RZ ;  /* 0x0000001b081b0227 */ /* 0x004fc800078e00ff */
[----:B------:R-:W-:Y:S02]  /*9ed0*/  IMAD R13, R12, UR6, RZ ;  /* 0x000000060c0d7c24 */ /* 0x000fe4000f8e02ff */
[----:B------:R-:W-:-:S04]  /*9ee0*/  IMAD.WIDE.U32 R4, R21, UR4, R4 ;  /* 0x0000000415047c25 */ /* 0x000fc8000f8e0004 */
[----:B------:R-:W-:Y:S01]  /*9ef0*/  IMAD.MOV.U32 R11, RZ, RZ, R8 ;  /* 0x000000ffff0b7224 */ /* 0x000fe200078e0008 */
[----:B-1----:R-:W-:Y:S01]  /*9f00*/  @P0 SHF.R.U32.HI R11, RZ, R18, R27 ;  /* 0x00000012ff0b0219 */ /* 0x002fe2000001161b */
[----:B------:R-:W-:Y:S01]  /*9f10*/  IMAD R10, R12, UR4, RZ ;  /* 0x000000040c0a7c24 */ /* 0x000fe2000f8e02ff */
[----:B------:R-:W-:Y:S01]  /*9f20*/  BAR.SYNC.DEFER_BLOCKING 0x1, 0x180 ;  /* 0x0046000000007b1d */ /* 0x000fe20000010000 */
[C---:B------:R-:W-:Y:S01]  /*9f30*/  IMAD R15, R21.reuse, UR7, R13 ;  /* 0x00000007150f7c24 */ /* 0x040fe2000f8e020d */
[--C-:B------:R-:W-:Y:S01]  /*9f40*/  SHF.R.S32.HI R13, RZ, 0x1f, R9.reuse ;  /* 0x0000001fff0d7819 */ /* 0x100fe20000011409 */
[----:B------:R-:W-:Y:S01]  /*9f50*/  IMAD R12, R21, UR5, R10 ;  /* 0x00000005150c7c24 */ /* 0x000fe2000f8e020a */
[----:B------:R-:W-:Y:S01]  /*9f60*/  IADD3 R4, P0, R9, R4, RZ ;  /* 0x0000000409047210 */ /* 0x000fe20007f1e0ff */
[----:B------:R-:W-:Y:S01]  /*9f70*/  IMAD.MOV R9, RZ, RZ, -R9 ;  /* 0x000000ffff097224 */ /* 0x000fe200078e0a09 */
        /* <DEDUP_REMOVED lines=28> */
[----:B------:R-:W-:Y:S01]  /*a140*/  IADD3 R5, R7, R15, RZ ;  /* 0x0000000f07057210 */ /* 0x000fe20007ffe0ff */
[----:B------:R-:W-:Y:S01]  /*a150*/  IMAD R17, R17, UR6, RZ ;  /* 0x0000000611117c24 */ /* 0x000fe2000f8e02ff */
[----:B------:R-:W-:Y:S01]  /*a160*/  LEA R18, P1, R6, UR8, 0x2 ;  /* 0x0000000806127c11 */ /* 0x000fe2000f8210ff */
[----:B0-----:R-:W-:Y:S01]  /*a170*/  ULEA UR4, UR5, UR4, 0x18 ;  /* 0x0000000405047291 */ /* 0x001fe2000f8ec03f */
        /* <DEDUP_REMOVED lines=23> */
[C---:B------:R-:W-:Y:S01]  /*a2f0*/  VIADD R4, R19.reuse, 0x10 ;  /* 0x0000001013047836 */ /* 0x040fe20000000000 */
[C---:B------:R-:W-:Y:S01]  /*a300*/  IADD3 R5, R19.reuse, 0x18, RZ ;  /* 0x0000001813057810 */ /* 0x040fe20007ffe0ff */
[C---:B------:R-:W-:Y:S02]  /*a310*/  VIADD R6, R19.reuse, 0x20 ;  /* 0x0000002013067836 */ /* 0x040fe40000000000 */
[C---:B------:R-:W-:Y:S01]  /*a320*/  VIADD R7, R19.reuse, 0x28 ;  /* 0x0000002813077836 */ /* 0x040fe20000000000 */
[----:B------:R-:W-:Y:S01]  /*a330*/  ISETP.GE.AND P1, PT, R4, UR4, PT ;  /* 0x0000000404007c0c */ /* 0x000fe2000bf26270 */
[----:B------:R-:W-:Y:S01]  /*a340*/  VIADD R9, R19, 0x30 ;  /* 0x0000003013097836 */ /* 0x000fe20000000000 */
[----:B------:R-:W-:Y:S01]  /*a350*/  ISETP.GE.AND P2, PT, R5, UR4, PT ;  /* 0x0000000405007c0c */ /* 0x000fe2000bf46270 */
[----:B------:R-:W-:Y:S01]  /*a360*/  VIADD R11, R19, 0x38 ;  /* 0x00000038130b7836 */ /* 0x000fe20000000000 */
[----:B------:R-:W-:-:S02]  /*a370*/  ISETP.GE.AND P3, PT, R6, UR4, PT ;  /* 0x0000000406007c0c */ /* 0x000fc4000bf66270 */
[----:B------:R-:W-:Y:S01]  /*a380*/  ISETP.GE.AND P4, PT, R7, UR4, PT ;  /* 0x0000000407007c0c */ /* 0x000fe2000bf86270 */
[----:B---34-:R-:W-:Y:S01]  /*a390*/  @!P0 IMAD.WIDE R2, R19, 0x4, R14 ;  /* 0x0000000413028825 */ /* 0x018fe200078e020e */
[----:B------:R-:W-:Y:S02]  /*a3a0*/  ISETP.GE.AND P5, PT, R9, UR4, PT ;  /* 0x0000000409007c0c */ /* 0x000fe4000bfa6270 */
[----:B------:R-:W-:Y:S02]  /*a3b0*/  ISETP.GE.AND P6, PT, R11, UR4, PT ;  /* 0x000000040b007c0c */ /* 0x000fe4000bfc6270 */
[----:B------:R0:W-:Y:S01]  /*a3c0*/  @!P0 ST.E.64 desc[UR46][R2.64], R88 ;  /* 0x0000005802008985 */ /* 0x0001e2000c101b2e */
[----:B------:R-:W-:Y:S02]  /*a3d0*/  ISETP.GE.AND P0, PT, R0, UR4, PT ;  /* 0x0000000400007c0c */ /* 0x000fe4000bf06270 */
[----:B------:R-:W-:Y:S02]  /*a3e0*/  @!P1 LEA.HI R4, R4, R4, RZ, 0x1 ;  /* 0x0000000404049211 */ /* 0x000fe400078f08ff */
[----:B------:R-:W-:-:S02]  /*a3f0*/  @!P3 LEA.HI R6, R6, R6, RZ, 0x1 ;  /* 0x000000060606b211 */ /* 0x000fc400078f08ff */
[----:B------:R-:W-:Y:S02]  /*a400*/  @!P4 LEA.HI R8, R7, R7, RZ, 0x1 ;  /* 0x000000070708c211 */ /* 0x000fe400078f08ff */
[----:B------:R-:W-:Y:S02]  /*a410*/  @!P5 LEA.HI R10, R9, R9, RZ, 0x1 ;  /* 0x00000009090ad211 */ /* 0x000fe400078f08ff */
[----:B------:R-:W-:Y:S02]  /*a420*/  @!P6 LEA.HI R12, R11, R11, RZ, 0x1 ;  /* 0x0000000b0b0ce211 */ /* 0x000fe400078f08ff */
[----:B------:R-:W-:Y:S02]  /*a430*/  @!P3 LOP3.LUT R9, R6, 0xfffffffe, RZ, 0xc0, !PT ;  /* 0xfffffffe0609b812 */ /* 0x000fe400078ec0ff */
[----:B------:R-:W-:Y:S02]  /*a440*/  @!P0 LEA.HI R0, R0, R0, RZ, 0x1 ;  /* 0x0000000000008211 */ /* 0x000fe400078f08ff */
[----:B0-----:R-:W-:-:S02]  /*a450*/  @!P2 LEA.HI R2, R5, R5, RZ, 0x1 ;  /* 0x000000050502a211 */ /* 0x001fc400078f08ff */
[----:B------:R-:W-:Y:S02]  /*a460*/  @!P0 LOP3.LUT R3, R0, 0xfffffffe, RZ, 0xc0, !PT ;  /* 0xfffffffe00038812 */ /* 0x000fe400078ec0ff */
[----:B------:R-:W-:Y:S02]  /*a470*/  @!P1 LOP3.LUT R5, R4, 0xfffffffe, RZ, 0xc0, !PT ;  /* 0xfffffffe04059812 */ /* 0x000fe400078ec0ff */
[----:B------:R-:W-:Y:S01]  /*a480*/  @!P2 LOP3.LUT R7, R2, 0xfffffffe, RZ, 0xc0, !PT ;  /* 0xfffffffe0207a812 */ /* 0x000fe200078ec0ff */
[--C-:B------:R-:W-:Y:S01]  /*a490*/  @!P0 IMAD.WIDE R2, R3, 0x4, R14.reuse ;  /* 0x0000000403028825 */ /* 0x100fe200078e020e */
[----:B------:R-:W-:Y:S02]  /*a4a0*/  @!P4 LOP3.LUT R11, R8, 0xfffffffe, RZ, 0xc0, !PT ;  /* 0xfffffffe080bc812 */ /* 0x000fe400078ec0ff */
[----:B------:R-:W-:Y:S01]  /*a4b0*/  @!P5 LOP3.LUT R13, R10, 0xfffffffe, RZ, 0xc0, !PT ;  /* 0xfffffffe0a0dd812 */ /* 0x000fe200078ec0ff */
[--C-:B------:R-:W-:Y:S01]  /*a4c0*/  @!P1 IMAD.WIDE R4, R5, 0x4, R14.reuse ;  /* 0x0000000405049825 */ /* 0x100fe200078e020e */
[----:B------:R-:W-:Y:S01]  /*a4d0*/  @!P6 LOP3.LUT R21, R12, 0xfffffffe, RZ, 0xc0, !PT ;  /* 0xfffffffe0c15e812 */ /* 0x000fe200078ec0ff */
        /* <DEDUP_REMOVED lines=8> */
[----:B------:R0:W-:Y:S02]  /*a560*/  @!P4 ST.E.64 desc[UR46][R10.64], R108 ;  /* 0x0000006c0a00c985 */ /* 0x0001e4000c101b2e */
[----:B------:R-:W-:Y:S02]  /*a570*/  @!P6 IMAD.WIDE R14, R21, 0x4, R14 ;  /* 0x00000004150ee825 */ /* 0x000fe400078e020e */
[----:B------:R0:W-:Y:S04]  /*a580*/  @!P5 ST.E.64 desc[UR46][R12.64], R112 ;  /* 0x000000700c00d985 */ /* 0x0001e8000c101b2e */
[----:B------:R0:W-:Y:S02]  /*a590*/  @!P6 ST.E.64 desc[UR46][R14.64], R116 ;  /* 0x000000740e00e985 */ /* 0x0001e4000c101b2e */
.L_x_14026:
[----:B------:R-:W-:Y:S05]  /*a5a0*/  BSYNC B0 ;  /* 0x0000000000007941 */ /* 0x000fea0003800000 */
.L_x_14025:
[----:B------:R-:W-:Y:S01]  /*a5b0*/  ISETP.GE.AND P0, PT, R16, R17, PT ;  /* 0x000000111000720c */ /* 0x000fe20003f06270 */
[----:B0-----:R0:W1:Y:S04]  /*a5c0*/  SHFL.IDX PT, R13, R20, 0x1, 0x1c1f ;  /* 0x003c1f00140d7f89 */ /* 0x00106800000e0000 */
[----:B------:R0:W0:Y:S08]  /*a5d0*/  SHFL.IDX PT, R12, R18, 0x1, 0x1c1f ;  /* 0x003c1f00120c7f89 */ /* 0x00003000000e0000 */
        /* <DEDUP_REMOVED lines=12> */
[----:B------:R-:W-:Y:S02]  /*a6a0*/  ISETP.GE.AND P4, PT, R8, UR4, PT ;  /* 0x0000000408007c0c */ /* 0x000fe4000bf86270 */
        /* <DEDUP_REMOVED lines=36> */
.L_x_14024:
[----:B------:R-:W-:-:S04]  /*a8f0*/  IADD3 R0, R2, -0x80, RZ ;  /* 0xffffff8002007810 */ /* 0x000fc80007ffe0ff */
        /* <DEDUP_REMOVED lines=32> */
[----:B--2---:R-:W-:Y:S01]  /*ab00*/  @P0 IMAD.HI.U32 R4, R0, R7, RZ ;  /* 0x0000000700040227 */ /* 0x004fe200078e00ff */
[----:B------:R-:W-:-:S03]  /*ab10*/  IADD3 R7, RZ, -UR36, RZ ;  /* 0x80000024ff077c10 */ /* 0x000fc6000fffe0ff */
        /* <DEDUP_REMOVED lines=24> */
.L_x_13989:
        /* <DEDUP_REMOVED lines=18> */
.L_x_14027:
[----:B------:R-:W-:Y:S01]  /*adc0*/  ULDC UR40, c[0x0][0xc50] ;  /* 0x0003140000287ab9 */ /* 0x000fe20000000800 */
[----:B------:R-:W-:Y:S01]  /*add0*/  UMOV UR36, UR6 ;  /* 0x0000000600247c82 */ /* 0x000fe20008000000 */
[----:B------:R-:W-:-:S11]  /*ade0*/  UISETP.NE.AND UP0, UPT, UR40, 0x1, UPT ;  /* 0x000000012800788c */ /* 0x000fd6000bf05270 */
[----:B------:R-:W-:Y:S01]  /*adf0*/  @UP0 ULDC UR4, c[0x0][0xc54] ;  /* 0x0003150000040ab9 */ /* 0x000fe20000000800 */
[----:B------:R-:W-:Y:S01]  /*ae00*/  @UP0 ULDC UR7, c[0x0][0xc58] ;  /* 0x0003160000070ab9 */ /* 0x000fe20000000800 */
[----:B------:R-:W-:-:S04]  /*ae10*/  UIMAD.WIDE.U32 UR4, UR6, UR4, URZ ;  /* 0x00000004060472a5 */ /* 0x000fc8000f8e003f */
[----:B------:R-:W-:-:S12]  /*ae20*/  @UP0 USHF.R.U32.HI UR36, URZ, UR7, UR5 ;  /* 0x000000073f240299 */ /* 0x000fd80008011605 */
.L_x_14028:
[----:B------:R-:W-:Y:S01]  /*ae30*/  ISETP.GE.AND P0, PT, R22, RZ, PT ;  /* 0x000000ff1600720c */ /* 0x000fe20003f06270 */
[----:B------:R-:W-:Y:S01]  /*ae40*/  UIADD3 UR4, -UR36, URZ, URZ ;  /* 0x0000003f24047290 */ /* 0x000fe2000fffe13f */
[----:B------:R-:W-:Y:S01]  /*ae50*/  MOV R3, 0x1 ;  /* 0x0000000100037802 */ /* 0x000fe20000000f00 */
[----:B------:R-:W-:Y:S02]  /*ae60*/  IMAD.MOV.U32 R0, RZ, RZ, RZ ;  /* 0x000000ffff007224 */ /* 0x000fe400078e00ff */
        /* <DEDUP_REMOVED lines=8> */
[----:B------:R-:W-:Y:S01]  /*aef0*/  UMOV UR8, 0xc0 ;  /* 0x000000c000087882 */ /* 0x000fe20000000000 */
[----:B------:R-:W-:Y:S02]  /*af00*/  ULDC UR5, c[0x0][0x288] ;  /* 0x0000a20000057ab9 */ /* 0x000fe40000000800 */
[----:B------:R-:W-:Y:S01]  /*af10*/  UISETP.NE.AND.EX UP0, UPT, UR7, URZ, UPT, UP0 ;  /* 0x0000003f0700728c */ /* 0x000fe2000bf05300 */
[----:B------:R-:W-:Y:S01]  /*af20*/  ULDC UR6, c[0x0][0x424] ;  /* 0x0001090000067ab9 */ /* 0x000fe20000000800 */
[----:B------:R-:W-:-:S02]  /*af30*/  UIADD3 UR10, -UR5, 0x80, URZ ;  /* 0x00000080050a7890 */ /* 0x000fc4000fffe13f */
[----:B------:R-:W-:Y:S01]  /*af40*/  USEL UR7, UR6, 0x1, UP0 ;  /* 0x0000000106077887 */ /* 0x000fe20008000000 */
[----:B------:R-:W-:Y:S01]  /*af50*/  ULDC UR9, c[0x0][0x2f0] ;  /* 0x0000bc0000097ab9 */ /* 0x000fe20000000800 */
[----:B------:R-:W-:Y:S02]  /*af60*/  UMOV UR43, URZ ;  /* 0x0000003f002b7c82 */ /* 0x000fe40008000000 */
[----:B------:R-:W-:Y:S02]  /*af70*/  UIMAD UR10, UR7, UR9, UR10 ;  /* 0x00000009070a72a4 */ /* 0x000fe4000f8e020a */
[----:B------:R-:W-:Y:S02]  /*af80*/  UIMAD UR7, UR7, UR9, 0x7f ;  /* 0x0000007f070774a4 */ /* 0x000fe4000f8e0209 */
[----:B------:R-:W-:Y:S02]  /*af90*/  USHF.R.U32.HI UR9, URZ, 0x10, UR40 ;  /* 0x000000103f097899 */ /* 0x000fe40008011628 */
[----:B0-----:R-:W-:-:S02]  /*afa0*/  UIMAD UR8, UR4, UR8, 0xbf ;  /* 0x000000bf040874a4 */ /* 0x001fc4000f8e0208 */
[----:B------:R-:W-:Y:S01]  /*afb0*/  ULOP3.LUT UR40, UR40, 0xffff, URZ, 0xc0, !UPT ;  /* 0x0000ffff28287892 */ /* 0x000fe2000f8ec03f */
[----:B------:R-:W-:Y:S02]  /*afc0*/  @UP1 ULDC UR4, c[0x0][0x44c] ;  /* 0x0001130000041ab9 */ /* 0x000fe40000000800 */
[----:B------:R-:W-:Y:S02]  /*afd0*/  UIMAD.WIDE.U32 UR4, UR8, UR4, URZ ;  /* 0x00000004080472a5 */ /* 0x000fe4000f8e003f */
[----:B------:R-:W-:Y:S01]  /*afe0*/  UMOV UR6, UR8 ;  /* 0x0000000800067c82 */ /* 0x000fe20008000000 */
[----:B------:R-:W-:Y:S02]  /*aff0*/  @UP1 ULDC UR8, c[0x0][0x450] ;  /* 0x0001140000081ab9 */ /* 0x000fe40000000800 */
[----:B------:R-:W-:Y:S02]  /*b000*/  @UP1 USHF.R.U32.HI UR6, URZ, UR8, UR5 ;  /* 0x000000083f061299 */ /* 0x000fe40008011605 */
[----:B------:R-:W-:-:S02]  /*b010*/  USHF.R.S32.HI UR5, URZ, 0x1f, UR7 ;  /* 0x0000001f3f057899 */ /* 0x000fc40008011407 */
[----:B------:R-:W-:Y:S02]  /*b020*/  UIADD3 UR6, UR10, UR6, URZ ;  /* 0x000000060a067290 */ /* 0x000fe4000fffe03f */
[----:B------:R-:W-:Y:S02]  /*b030*/  ULEA.HI UR5, UR5, UR7, URZ, 0x7 ;  /* 0x0000000705057291 */ /* 0x000fe4000f8f383f */
[----:B------:R-:W-:Y:S02]  /*b040*/  USHF.R.S32.HI UR4, URZ, 0x1f, UR6 ;  /* 0x0000001f3f047899 */ /* 0x000fe40008011406 */
[----:B------:R-:W-:Y:S02]  /*b050*/  USHF.R.S32.HI UR5, URZ, 0x7, UR5 ;  /* 0x000000073f057899 */ /* 0x000fe40008011405 */
[----:B------:R-:W-:-:S04]  /*b060*/  ULEA.HI UR4, UR4, UR6, URZ, 0x7 ;  /* 0x0000000604047291 */ /* 0x000fc8000f8f383f */
        /* <DEDUP_REMOVED lines=12> */
[----:B------:R-:W-:Y:S01]  /*b130*/  MOV R6, UR6 ;  /* 0x0000000600067c02 */ /* 0x000fe20008000f00 */
[----:B------:R-:W-:Y:S01]  /*b140*/  ULOP3.LUT UR6, UR6, UR9, URZ, 0x3c, !UPT ;  /* 0x0000000906067292 */ /* 0x000fe2000f8e3c3f */
[----:B------:R-:W-:Y:S02]  /*b150*/  R2UR UR10, R0 ;  /* 0x00000000000a72ca */ /* 0x000fe400000e0000 */
[----:B------:R-:W-:Y:S02]  /*b160*/  IABS R6, R6 ;  /* 0x0000000600067213 */ /* 0x000fe40000000000 */
[----:B------:R-:W-:-:S03]  /*b170*/  IABS R7, R5 ;  /* 0x0000000500077213 */ /* 0x000fc60000000000 */
        /* <DEDUP_REMOVED lines=24> */
.L_x_14030:
[----:B------:R-:W-:Y:S01]  /*b300*/  UIMAD UR39, UR40, UR43, URZ ;  /* 0x0000002b282772a4 */ /* 0x000fe2000f8e023f */
[----:B------:R-:W-:Y:S02]  /*b310*/  IMAD.U32 R19, RZ, RZ, UR41 ;  /* 0x00000029ff137e24 */ /* 0x000fe4000f8e00ff */
[----:B------:R-:W-:-:S03]  /*b320*/  IMAD.MOV.U32 R4, RZ, RZ, 0x1 ;  /* 0x00000001ff047424 */ /* 0x000fc600078e00ff */
[----:B------:R-:W-:-:S05]  /*b330*/  IMAD.U32 R0, RZ, RZ, UR39 ;  /* 0x00000027ff007e24 */ /* 0x000fca000f8e00ff */
[----:B------:R-:W-:Y:S02]  /*b340*/  VIADDMNMX R19, R0, UR43, R19, PT ;  /* 0x0000002b00137c46 */ /* 0x000fe4000b800113 */
[----:B------:R-:W-:Y:S02]  /*b350*/  MOV R0, RZ ;  /* 0x000000ff00007202 */ /* 0x000fe40000000f00 */
        /* <DEDUP_REMOVED lines=18> */
[----:B------:R-:W-:Y:S01]  /*b480*/  MOV R13, RZ ;  /* 0x000000ff000d7202 */ /* 0x000fe20000000f00 */
[----:B------:R-:W-:-:S02]  /*b490*/  IMAD.U32 R10, RZ, RZ, UR4 ;  /* 0x00000004ff0a7e24 */ /* 0x000fc4000f8e00ff */
[----:B------:R-:W-:Y:S02]  /*b4a0*/  IMAD.U32 R11, RZ, RZ, UR5 ;  /* 0x00000005ff0b7e24 */ /* 0x000fe4000f8e00ff */
[----:B------:R-:W-:Y:S02]  /*b4b0*/  IMAD.MOV.U32 R8, RZ, RZ, 0x70 ;  /* 0x00000070ff087424 */ /* 0x000fe400078e00ff */
[----:B------:R-:W-:-:S07]  /*b4c0*/  IMAD.MOV.U32 R12, RZ, RZ, 0x1 ;  /* 0x00000001ff0c7424 */ /* 0x000fce00078e00ff */
[----:B------:R-:W-:-:S07]  /*b4d0*/  LEPC R20, `(.L_x_14031) ;  /* 0x000000001014794e */ /* 0x000fce0000000000 */
[----:B0-----:R-:W-:Y:S05]  /*b4e0*/  CALL.ABS.NOINC R14 ;  /* 0x000000000e007343 */ /* 0x001fea0003c00000 */
.L_x_14031:
        /* <DEDUP_REMOVED lines=20> */
.L_x_14033:
[----:B------:R0:W1:Y:S01]  /*b630*/  LDC.64 R14, c[0x4][R18] ;  /* 0x01000000120e7b82 */ /* 0x0000620000000a00 */
[----:B------:R-:W-:Y:S01]  /*b640*/  ULDC.64 UR4, c[0x4][0x1b8] ;  /* 0x01006e0000047ab9 */ /* 0x000fe20000000a00 */
[----:B------:R-:W-:Y:S01]  /*b650*/  ULDC.64 UR6, c[0x4][0x1c0] ;  /* 0x0100700000067ab9 */ /* 0x000fe20000000a00 */
[----:B------:R-:W-:Y:S01]  /*b660*/  MOV R4, UR4 ;  /* 0x0000000400047c02 */ /* 0x000fe20008000f00 */
        /* <DEDUP_REMOVED lines=11> */
.L_x_14032:
        /* <DEDUP_REMOVED lines=9> */
[----:B------:R-:W-:Y:S02]  /*b7b0*/  IADD3 R25, R19, -0x1, RZ ;  /* 0xffffffff13197810 */ /* 0x000fe40007ffe0ff */
[----:B0-----:R-:W-:-:S04]  /*b7c0*/  ISETP.NE.U32.AND P0, PT, R4, RZ, PT ;  /* 0x000000ff0400720c */ /* 0x001fc80003f05070 */
[----:B------:R-:W-:-:S04]  /*b7d0*/  ISETP.NE.AND.EX P1, PT, R5, RZ, PT, P0 ;  /* 0x000000ff0500720c */ /* 0x000fc80003f25300 */
[----:B------:R-:W-:Y:S02]  /*b7e0*/  P2R R26, PR, RZ, 0x2 ;  /* 0x00000002ff1a7803 */ /* 0x000fe40000000000 */
[----:B--2---:R-:W-:Y:S02]  /*b7f0*/  SHF.R.S32.HI R23, RZ, 0x1f, R18 ;  /* 0x0000001fff177819 */ /* 0x004fe40000011412 */
[----:B------:R-:W-:Y:S01]  /*b800*/  SEL R24, R18, RZ, !P1 ;  /* 0x000000ff12187207 */ /* 0x000fe20004800000 */
[----:B------:R-:W-:Y:S06]  /*b810*/  BRA.DIV UR4, `(.L_x_14034) ;  /* 0x0000002e04247947 */ /* 0x000fec000b800000 */
[----:B------:R0:W1:Y:S02]  /*b820*/  SHFL.IDX PT, R14, R16, RZ, 0x1f ;  /* 0x00001fff100e7589 */ /* 0x00006400000e0000 */
.L_x_14102:
[----:B-1----:R-:W-:Y:S02]  /*b830*/  ISETP.NE.AND P0, PT, R14, RZ, PT ;  /* 0x000000ff0e00720c */ /* 0x002fe40003f05270 */
[----:B------:R-:W-:-:S04]  /*b840*/  PLOP3.LUT P2, PT, PT, PT, PT, 0x8, 0x0 ;  /* 0x000000000000781c */ /* 0x000fc80003f4e170 */
[----:B------:R-:W-:-:S07]  /*b850*/  P2R R27, PR, RZ, 0x4 ;  /* 0x00000004ff1b7803 */ /* 0x000fce0000000000 */
[----:B------:R-:W-:Y:S05]  /*b860*/  @P0 BRA `(.L_x_14035) ;  /* 0x0000000000cc0947 */ /* 0x000fea0003800000 */
[----:B------:R-:W-:-:S03]  /*b870*/  UMOV UR4, 0xffffffff ;  /* 0xffffffff00047882 */ /* 0x000fc60000000000 */
[----:B------:R-:W-:Y:S05]  /*b880*/  BRA.DIV UR4, `(.L_x_14036) ;  /* 0x0000002e04287947 */ /* 0x000fea000b800000 */
[----:B------:R-:W-:-:S13]  /*b890*/  ELECT P6, URZ, PT ;  /* 0x00000000003f782f */ /* 0x000fda00038c0000 */
.L_x_14105:
        /* <DEDUP_REMOVED lines=23> */
.L_x_14037:
[----:B------:R-:W2:Y:S01]  /*ba10*/  SYNCS.PHASECHK.TRANS64.TRYWAIT P0, [UR38+0x16840], R0 ;  /* 0x01684000ff0075a7 */ /* 0x000ea20008000166 */
[----:B------:R-:W-:Y:S01]  /*ba20*/  ISETP.NE.AND P1, PT, R17, RZ, PT ;  /* 0x000000ff1100720c */ /* 0x000fe20003f25270 */
[----:B--2---:R-:W-:-:S12]  /*ba30*/  @!P0 BRA `(.L_x_14038) ;  /* 0x0000002800dc8947 */ /* 0x004fd80003800000 */
.L_x_14106:
[----:B------:R-:W-:Y:S05]  /*ba40*/  @P1 BRA `(.L_x_14039) ;  /* 0x0000000000141947 */ /* 0x000fea0003800000 */
[----:B------:R-:W-:Y:S01]  /*ba50*/  LOP3.LUT P0, RZ, R2, 0x1f, RZ, 0xc0, !PT ;  /* 0x0000001f02ff7812 */ /* 0x000fe2000780c0ff */
[----:B--2---:R-:W-:-:S04]  /*ba60*/  IMAD.MOV.U32 R0, RZ, RZ, 0x4000 ;  /* 0x00004000ff007424 */ /* 0x004fc800078e00ff */
[----:B------:R3:W-:Y:S08]  /*ba70*/  SYNCS.ARRIVE.TRANS64 RZ, [UR38+0x16830], R0 ;  /* 0x01683000ffff79a7 */ /* 0x0007f00008000026 */
[----:B---3--:R-:W-:Y:S05]  /*ba80*/  @!P0 BRA `(.L_x_14039) ;  /* 0x0000000000048947 */ /* 0x008fea0003800000 */
[----:B------:R-:W-:Y:S01]  /*ba90*/  BPT.TRAP 0x1 ;  /* 0x000000040000795c */ /* 0x000fe20000300000 */
.L_x_14039:
        /* <DEDUP_REMOVED lines=11> */
[----:B------:R-:W-:Y:S01]  /*bb50*/  USHF.L.U32 UR11, UR11, 0x7, URZ ;  /* 0x000000070b0b7899 */ /* 0x000fe2000800063f */
[----:B------:R-:W-:Y:S01]  /*bb60*/  UMOV UR10, URZ ;  /* 0x0000003f000a7c82 */ /* 0x000fe20008000000 */
[----:B------:R-:W-:-:S07]  /*bb70*/  UMOV UR12, UR36 ;  /* 0x00000024000c7c82 */ /* 0x000fce0008000000 */
[----:B------:R3:W-:Y:S02]  /*bb80*/  UTMALDG.4D [UR8], [UR4], desc[UR6] ;  /* 0x00000608040075b4 */ /* 0x0007e40008019000 */
[----:B---3--:R-:W-:Y:S01]  /*bb90*/  NOP ;  /* 0x0000000000007918 */ /* 0x008fe20000000000 */
.L_x_14035:
        /* <DEDUP_REMOVED lines=16> */
[----:B-1----:R-:W-:Y:S01]  /*bca0*/  IMAD.U32 R4, RZ, RZ, UR4 ;  /* 0x00000004ff047e24 */ /* 0x002fe2000f8e00ff */
[----:B------:R-:W-:Y:S01]  /*bcb0*/  MOV R6, UR6 ;  /* 0x0000000600067c02 */ /* 0x000fe20008000f00 */
[----:B------:R-:W-:Y:S01]  /*bcc0*/  IMAD.U32 R5, RZ, RZ, UR5 ;  /* 0x00000005ff057e24 */ /* 0x000fe2000f8e00ff */
[----:B------:R-:W1:Y:S01]  /*bcd0*/  LDC.64 R14, c[0x4][R14] ;  /* 0x010000000e0e7b82 */ /* 0x000e620000000a00 */
[----:B------:R-:W-:Y:S01]  /*bce0*/  ULDC.64 UR4, c[0x4][0x20] ;  /* 0x0100080000047ab9 */ /* 0x000fe20000000a00 */
[----:B------:R-:W-:Y:S01]  /*bcf0*/  IMAD.U32 R7, RZ, RZ, UR7 ;  /* 0x00000007ff077e24 */ /* 0x000fe2000f8e00ff */
[----:B------:R-:W-:Y:S01]  /*bd00*/  MOV R12, 0x1 ;  /* 0x00000001000c7802 */ /* 0x000fe20000000f00 */
[----:B------:R-:W-:-:S02]  /*bd10*/  IMAD.U32 R10, RZ, RZ, UR4 ;  /* 0x00000004ff0a7e24 */ /* 0x000fc4000f8e00ff */
[----:B------:R-:W-:Y:S02]  /*bd20*/  IMAD.U32 R11, RZ, RZ, UR5 ;  /* 0x00000005ff0b7e24 */ /* 0x000fe4000f8e00ff */
[----:B------:R-:W-:Y:S02]  /*bd30*/  IMAD.MOV.U32 R8, RZ, RZ, 0x70 ;  /* 0x00000070ff087424 */ /* 0x000fe400078e00ff */
[----:B------:R-:W-:-:S07]  /*bd40*/  IMAD.MOV.U32 R13, RZ, RZ, RZ ;  /* 0x000000ffff0d7224 */ /* 0x000fce00078e00ff */
[----:B------:R-:W-:-:S07]  /*bd50*/  LEPC R20, `(.L_x_14040) ;  /* 0x000000001014794e */ /* 0x000fce0000000000 */
[----:B012---:R-:W-:Y:S05]  /*bd60*/  CALL.ABS.NOINC R14 ;  /* 0x000000000e007343 */ /* 0x007fea0003c00000 */
.L_x_14040:
[----:B--2---:R-:W2:Y:S01]  /*bd70*/  LDC R0, c[0x0][0x448] ;  /* 0x00011200ff007b82 */ /* 0x004ea20000000800 */
[----:B------:R-:W3:Y:S01]  /*bd80*/  S2R R9, SR_CTAID.X ;  /* 0x0000000000097919 */ /* 0x000ee20000002500 */
[----:B------:R-:W-:Y:S01]  /*bd90*/  IMAD.SHL.U32 R3, R2, 0x10, RZ ;  /* 0x0000001002037824 */ /* 0x000fe200078e00ff */
[----:B------:R-:W-:Y:S01]  /*bda0*/  SHF.R.U32.HI R12, RZ, 0x3, R17 ;  /* 0x00000003ff0c7819 */ /* 0x000fe20000011611 */
[----:B------:R-:W-:Y:S01]  /*bdb0*/  UMOV UR44, UR48 ;  /* 0x00000030002c7c82 */ /* 0x000fe20008000000 */
[----:B------:R-:W-:Y:S01]  /*bdc0*/  ULDC.64 UR4, c[0x0][0x2d0] ;  /* 0x0000b40000047ab9 */ /* 0x000fe20000000a00 */
[----:B------:R-:W-:Y:S01]  /*bdd0*/  ULDC.64 UR6, c[0x0][0x2c8] ;  /* 0x0000b20000067ab9 */ /* 0x000fe20000000a00 */
[----:B-1----:R-:W-:Y:S01]  /*bde0*/  LOP3.LUT R4, R12, 0x70, R3, 0xf8, !PT ;  /* 0x000000700c047812 */ /* 0x002fe200078ef803 */
[----:B------:R-:W-:Y:S01]  /*bdf0*/  IMAD.SHL.U32 R20, R2, 0x8, RZ ;  /* 0x0000000802147824 */ /* 0x000fe200078e00ff */
[----:B--2---:R-:W-:-:S03]  /*be00*/  ISETP.NE.AND P0, PT, R0, 0x1, PT ;  /* 0x000000010000780c */ /* 0x004fc60003f05270 */
[----:B---3--:R-:W-:Y:S02]  /*be10*/  IMAD R13, R9, 0xc0, R4 ;  /* 0x000000c0090d7824 */ /* 0x008fe400078e0204 */
[----:B------:R-:W1:Y:S02]  /*be20*/  LDC.64 R4, c[0x0][0x2e0] ;  /* 0x0000b800ff047b82 */ /* 0x000e640000000a00 */
[----:B------:R-:W-:Y:S02]  /*be30*/  VIADD R11, R13, 0x80 ;  /* 0x000000800d0b7836 */ /* 0x000fe40000000000 */
[----:B------:R-:W-:-:S04]  /*be40*/  IMAD.MOV.U32 R15, RZ, RZ, R13 ;  /* 0x000000ffff0f7224 */ /* 0x000fc800078e000d */
[----:B------:R-:W2:Y:S08]  /*be50*/  @P0 LDC R6, c[0x0][0x44c] ;  /* 0x00011300ff060b82 */ /* 0x000eb00000000800 */
[----:B------:R-:W3:Y:S08]  /*be60*/  @P0 LDC R8, c[0x0][0x450] ;  /* 0x00011400ff080b82 */ /* 0x000ef00000000800 */
[----:B------:R-:W4:Y:S01]  /*be70*/  @P0 LDC R10, c[0x0][0x44c] ;  /* 0x00011300ff0a0b82 */ /* 0x000f220000000800 */
[----:B-1----:R-:W-:-:S04]  /*be80*/  IMAD R29, R29, R4, RZ ;  /* 0x000000041d1d7224 */ /* 0x002fc800078e02ff */
[C---:B------:R-:W-:Y:S02]  /*be90*/  IMAD R29, R22.reuse, R5, R29 ;  /* 0x00000005161d7224 */ /* 0x040fe400078e021d */
[----:B------:R-:W-:Y:S01]  /*bea0*/  IMAD.WIDE.U32 R4, R22, R4, UR44 ;  /* 0x0000002c16047e25 */ /* 0x000fe2000f8e0004 */
[----:B------:R-:W1:Y:S03]  /*beb0*/  @P0 LDC R7, c[0x0][0x450] ;  /* 0x00011400ff070b82 */ /* 0x000e660000000800 */
[----:B--2---:R-:W-:-:S04]  /*bec0*/  @P0 IMAD.HI.U32 R3, R13, R6, RZ ;  /* 0x000000060d030227 */ /* 0x004fc800078e00ff */
[----:B------:R-:W-:Y:S01]  /*bed0*/  IMAD.IADD R5, R5, 0x1, R29 ;  /* 0x0000000105057824 */ /* 0x000fe200078e021d */
[----:B---3--:R-:W-:Y:S02]  /*bee0*/  @P0 SHF.R.U32.HI R15, RZ, R8, R3 ;  /* 0x00000008ff0f0219 */ /* 0x008fe40000011603 */
[----:B------:R-:W-:-:S03]  /*bef0*/  MOV R3, R11 ;  /* 0x0000000b00037202 */ /* 0x000fc60000000f00 */
[----:B------:R-:W-:Y:S02]  /*bf00*/  IMAD.MOV R8, RZ, RZ, -R15 ;  /* 0x000000ffff087224 */ /* 0x000fe400078e0a0f */
[----:B----4-:R-:W-:-:S04]  /*bf10*/  @P0 IMAD.HI.U32 R6, R11, R10, RZ ;  /* 0x0000000a0b060227 */ /* 0x010fc800078e00ff */
[----:B------:R-:W-:Y:S01]  /*bf20*/  IMAD R13, R0, R8, R13 ;  /* 0x00000008000d7224 */ /* 0x000fe200078e020d */
[----:B-1----:R-:W-:Y:S02]  /*bf30*/  @P0 SHF.R.U32.HI R3, RZ, R7, R6 ;  /* 0x00000007ff030219 */ /* 0x002fe40000011606 */
[----:B------:R-:W-:Y:S02]  /*bf40*/  SHF.R.S32.HI R6, RZ, 0x1f, R15 ;  /* 0x0000001fff067819 */ /* 0x000fe4000001140f */
[--C-:B------:R-:W-:Y:S01]  /*bf50*/  SHF.R.S32.HI R10, RZ, 0x1f, R3.reuse ;  /* 0x0000001fff0a7819 */ /* 0x100fe20000011403 */
[----:B------:R-:W-:Y:S02]  /*bf60*/  IMAD.MOV R8, RZ, RZ, -R3 ;  /* 0x000000ffff087224 */ /* 0x000fe400078e0a03 */
[----:B------:R-:W-:Y:S02]  /*bf70*/  IMAD R6, R6, UR4, RZ ;  /* 0x0000000406067c24 */ /* 0x000fe4000f8e02ff */
[----:B------:R-:W-:Y:S01]  /*bf80*/  IMAD R11, R0, R8, R11 ;  /* 0x00000008000b7224 */ /* 0x000fe200078e020b */
[----:B------:R-:W-:Y:S01]  /*bf90*/  SHF.R.S32.HI R8, RZ, 0x1f, R13 ;  /* 0x0000001fff087819 */ /* 0x000fe2000001140d */
[----:B------:R-:W-:-:S02]  /*bfa0*/  IMAD R10, R10, UR4, RZ ;  /* 0x000000040a0a7c24 */ /* 0x000fc4000f8e02ff */
[C---:B------:R-:W-:Y:S02]  /*bfb0*/  IMAD R21, R15.reuse, UR5, R6 ;  /* 0x000000050f157c24 */ /* 0x040fe4000f8e0206 */
[----:B------:R-:W-:Y:S02]  /*bfc0*/  IMAD R8, R8, UR6, RZ ;  /* 0x0000000608087c24 */ /* 0x000fe4000f8e02ff */
[----:B------:R-:W-:-:S04]  /*bfd0*/  IMAD.WIDE.U32 R6, R15, UR4, R4 ;  /* 0x000000040f067c25 */ /* 0x000fc8000f8e0004 */
[----:B------:R-:W-:-:S04]  /*bfe0*/  IMAD.WIDE.U32 R4, R3, UR4, R4 ;  /* 0x0000000403047c25 */ /* 0x000fc8000f8e0004 */
[----:B------:R-:W-:Y:S01]  /*bff0*/  IMAD R15, R3, UR5, R10 ;  /* 0x00000005030f7c24 */ /* 0x000fe2000f8e020a */
[----:B------:R-:W-:Y:S01]  /*c000*/  ULDC.64 UR4, c[0x0][0x280] ;  /* 0x0000a00000047ab9 */ /* 0x000fe20000000a00 */
[----:B------:R-:W-:Y:S01]  /*c010*/  IMAD R3, R13, UR7, R8 ;  /* 0x000000070d037c24 */ /* 0x000fe2000f8e0208 */
[----:B------:R-:W-:Y:S01]  /*c020*/  SHF.R.S32.HI R8, RZ, 0x1f, R11 ;  /* 0x0000001fff087819 */ /* 0x000fe2000001140b */
[----:B------:R-:W-:Y:S01]  /*c030*/  IMAD.IADD R7, R7, 0x1, R21 ;  /* 0x0000000107077824 */ /* 0x000fe200078e0215 */
[----:B------:R-:W-:Y:S01]  /*c040*/  IADD3 R5, R5, R15, RZ ;  /* 0x0000000f05057210 */ /* 0x000fe20007ffe0ff */
[----:B------:R-:W-:Y:S02]  /*c050*/  IMAD.SHL.U32 R10, R17, 0x8, RZ ;  /* 0x00000008110a7824 */ /* 0x000fe400078e00ff */
[----:B------:R-:W-:-:S04]  /*c060*/  IMAD.WIDE.U32 R6, R13, UR6, R6 ;  /* 0x000000060d067c25 */ /* 0x000fc8000f8e0006 */
[----:B------:R-:W-:Y:S02]  /*c070*/  IMAD R8, R8, UR6, RZ ;  /* 0x0000000608087c24 */ /* 0x000fe4000f8e02ff */
[----:B------:R-:W-:Y:S02]  /*c080*/  IMAD.IADD R3, R7, 0x1, R3 ;  /* 0x0000000107037824 */ /* 0x000fe400078e0203 */
[C---:B------:R-:W-:Y:S01]  /*c090*/  IMAD R13, R11.reuse, UR7, R8 ;  /* 0x000000070b0d7c24 */ /* 0x040fe2000f8e0208 */
[----:B------:R-:W-:Y:S01]  /*c0a0*/  LEA R8, P0, R6, UR4, 0x1 ;  /* 0x0000000406087c11 */ /* 0x000fe2000f8008ff */
[----:B------:R-:W-:-:S03]  /*c0b0*/  IMAD.WIDE.U32 R4, R11, UR6, R4 ;  /* 0x000000060b047c25 */ /* 0x000fc6000f8e0004 */
[----:B------:R-:W-:Y:S01]  /*c0c0*/  LEA.HI.X R7, R6, UR5, R3, 0x1, P0 ;  /* 0x0000000506077c11 */ /* 0x000fe200080f0c03 */
[----:B------:R-:W-:Y:S01]  /*c0d0*/  IMAD.IADD R3, R5, 0x1, R13 ;  /* 0x0000000105037824 */ /* 0x000fe200078e020d */
[----:B------:R-:W-:Y:S01]  /*c0e0*/  LEA R6, P0, R4, UR4, 0x1 ;  /* 0x0000000404067c11 */ /* 0x000fe2000f8008ff */
[----:B------:R-:W-:Y:S01]  /*c0f0*/  ULDC UR4, c[0x0][0x2b8] ;  /* 0x0000ae0000047ab9 */ /* 0x000fe20000000800 */
[C---:B------:R-:W-:Y:S02]  /*c100*/  LOP3.LUT R5, R20.reuse, 0x1f8, RZ, 0xc0, !PT ;  /* 0x000001f814057812 */ /* 0x040fe400078ec0ff */
[----:B------:R-:W-:Y:S02]  /*c110*/  LOP3.LUT R20, R20, 0x38, RZ, 0xc0, !PT ;  /* 0x0000003814147812 */ /* 0x000fe400078ec0ff */
[----:B------:R-:W-:Y:S02]  /*c120*/  LEA.HI.X R3, R4, UR5, R3, 0x1, P0 ;  /* 0x0000000504037c11 */ /* 0x000fe400080f0c03 */
[----:B------:R-:W-:Y:S01]  /*c130*/  ISETP.GE.AND P0, PT, R20, UR4, PT ;  /* 0x0000000414007c0c */ /* 0x000fe2000bf06270 */
[----:B------:R-:W-:Y:S01]  /*c140*/  UMOV UR4, 0xffffffff ;  /* 0xffffffff00047882 */ /* 0x000fe20000000000 */
[----:B------:R-:W-:-:S04]  /*c150*/  LOP3.LUT R5, R5, 0x38, R2, 0x78, !PT ;  /* 0x0000003805057812 */ /* 0x000fc800078e7802 */
[----:B------:R-:W-:Y:S01]  /*c160*/  LOP3.LUT R10, R5, 0x200, R10, 0xf8, !PT ;  /* 0x00000200050a7812 */ /* 0x000fe200078ef80a */
[----:B------:R-:W-:Y:S06]  /*c170*/  BRA.DIV UR4, `(.L_x_14041) ;  /* 0x0000002604247947 */ /* 0x000fec000b800000 */
[----:B------:R-:W1:Y:S01]  /*c180*/  SHFL.IDX PT, R14, R8, RZ, 0x181f ;  /* 0x00181fff080e7589 */ /* 0x000e6200000e0000 */
[----:B------:R-:W-:Y:S01]  /*c190*/  ULDC UR4, c[0x0][0x288] ;  /* 0x0000a20000047ab9 */ /* 0x000fe20000000800 */
[----:B------:R-:W-:Y:S02]  /*c1a0*/  IMAD R9, R9, 0xc0, R12 ;  /* 0x000000c009097824 */ /* 0x000fe400078e020c */
        /* <DEDUP_REMOVED lines=8> */
[----:B-1----:R-:W-:-:S04]  /*c230*/  @!P1 LEA R14, P2, R20, R14, 0x1 ;  /* 0x0000000e140e9211 */ /* 0x002fc800078408ff */
[----:B--2---:R-:W-:Y:S01]  /*c240*/  @!P1 IADD3.X R5, RZ, R4, RZ, P2, !PT ;  /* 0x00000004ff059210 */ /* 0x004fe200017fe4ff */
[----:B------:R-:W-:Y:S02]  /*c250*/  @!P1 IMAD.MOV.U32 R4, RZ, RZ, R14 ;  /* 0x000000ffff049224 */ /* 0x000fe400078e000e */
[----:B------:R-:W1:Y:S04]  /*c260*/  SHFL.IDX PT, R14, R8, 0x1, 0x181f ;  /* 0x00381f00080e7f89 */ /* 0x000e6800000e0000 */
[----:B------:R2:W-:Y:S01]  /*c270*/  @!P1 LDGSTS.E.BYPASS.LTC128B.128 [R29+0x8400], desc[UR46][R4.64], !P0 ;  /* 0x08400000041d9fae */ /* 0x0005e2000c101d6e */
[----:B------:R-:W-:Y:S01]  /*c280*/  ISETP.GE.AND P1, PT, R11, R0, PT ;  /* 0x000000000b00720c */ /* 0x000fe20003f26270 */
[----:B------:R-:W-:-:S05]  /*c290*/  VIADD R11, R9, 0x20 ;  /* 0x00000020090b7836 */ /* 0x000fca0000000000 */
[----:B------:R-:W-:Y:S01]  /*c2a0*/  ISETP.GE.AND P2, PT, R11, R0, PT ;  /* 0x000000000b00720c */ /* 0x000fe20003f46270 */
[----:B------:R-:W-:-:S06]  /*c2b0*/  VIADD R11, R9, 0x30 ;  /* 0x00000030090b7836 */ /* 0x000fcc0000000000 */
[----:B--2---:R-:W-:Y:S02]  /*c2c0*/  @!P1 LEA R29, R10, UR38, 0x1 ;  /* 0x000000260a1d9c11 */ /* 0x004fe4000f8e08ff */
[C---:B-1----:R-:W-:Y:S02]  /*c2d0*/  @!P1 LEA R4, P3, R20.reuse, R14, 0x1 ;  /* 0x0000000e14049211 */ /* 0x042fe400078608ff */
[----:B------:R-:W1:Y:S03]  /*c2e0*/  SHFL.IDX PT, R14, R8, 0x3, 0x181f ;  /* 0x00781f00080e7f89 */ /* 0x000e6600000e0000 */
[----:B------:R-:W-:Y:S02]  /*c2f0*/  @!P1 IMAD.X R5, RZ, RZ, R22, P3 ;  /* 0x000000ffff059224 */ /* 0x000fe400018e0616 */
[----:B------:R-:W2:Y:S04]  /*c300*/  SHFL.IDX PT, R22, R7, 0x3, 0x181f ;  /* 0x00781f0007167f89 */ /* 0x000ea800000e0000 */
[----:B------:R3:W-:Y:S02]  /*c310*/  @!P1 LDGSTS.E.BYPASS.LTC128B.128 [R29+0x8c00], desc[UR46][R4.64], !P0 ;  /* 0x08c00000041d9fae */ /* 0x0007e4000c101d6e */
[----:B---3--:R-:W-:-:S02]  /*c320*/  @!P2 LEA R4, P1, R20, R28, 0x1 ;  /* 0x0000001c1404a211 */ /* 0x008fc400078208ff */
[----:B------:R-:W3:Y:S01]  /*c330*/  SHFL.IDX PT, R29, R8, 0x4, 0x181f ;  /* 0x00981f00081d7f89 */ /* 0x000ee200000e0000 */
[----:B------:R-:W-:Y:S02]  /*c340*/  @!P2 LEA R28, R10, UR38, 0x1 ;  /* 0x000000260a1cac11 */ /* 0x000fe4000f8e08ff */
[----:B------:R-:W-:Y:S02]  /*c350*/  @!P2 IADD3.X R5, RZ, R21, RZ, P1, !PT ;  /* 0x00000015ff05a210 */ /* 0x000fe40000ffe4ff */
[----:B------:R-:W-:Y:S01]  /*c360*/  ISETP.GE.AND P1, PT, R11, R0, PT ;  /* 0x000000000b00720c */ /* 0x000fe20003f26270 */
[----:B------:R-:W4:Y:S01]  /*c370*/  SHFL.IDX PT, R21, R7, 0x4, 0x181f ;  /* 0x00981f0007157f89 */ /* 0x000f2200000e0000 */
[----:B------:R-:W-:-:S03]  /*c380*/  VIADD R11, R9, 0x40 ;  /* 0x00000040090b7836 */ /* 0x000fc60000000000 */
[----:B------:R1:W-:Y:S02]  /*c390*/  @!P2 LDGSTS.E.BYPASS.LTC128B.128 [R28+0x9400], desc[UR46][R4.64], !P0 ;  /* 0x09400000041cafae */ /* 0x0003e4000c101d6e */
[----:B------:R-:W-:Y:S02]  /*c3a0*/  ISETP.GE.AND P2, PT, R11, R0, PT ;  /* 0x000000000b00720c */ /* 0x000fe40003f46270 */
[----:B------:R-:W-:-:S04]  /*c3b0*/  IADD3 R11, R9, 0x50, RZ ;  /* 0x00000050090b7810 */ /* 0x000fc80007ffe0ff */
[----:B-1----:R-:W-:Y:S02]  /*c3c0*/  @!P1 LEA R4, P3, R20, R14, 0x1 ;  /* 0x0000000e14049211 */ /* 0x002fe400078608ff */
[----:B------:R-:W-:Y:S01]  /*c3d0*/  @!P1 LEA R28, R10, UR38, 0x1 ;  /* 0x000000260a1c9c11 */ /* 0x000fe2000f8e08ff */
[----:B------:R-:W1:Y:S02]  /*c3e0*/  SHFL.IDX PT, R14, R8, 0x5, 0x181f ;  /* 0x00b81f00080e7f89 */ /* 0x000e6400000e0000 */
[----:B--2---:R-:W-:Y:S02]  /*c3f0*/  @!P1 IMAD.X R5, RZ, RZ, R22, P3 ;  /* 0x000000ffff059224 */ /* 0x004fe400018e0616 */
[----:B------:R-:W2:Y:S04]  /*c400*/  SHFL.IDX PT, R22, R7, 0x5, 0x181f ;  /* 0x00b81f0007167f89 */ /* 0x000ea800000e0000 */
[----:B------:R3:W-:Y:S02]  /*c410*/  @!P1 LDGSTS.E.BYPASS.LTC128B.128 [R28+0x9c00], desc[UR46][R4.64], !P0 ;  /* 0x09c00000041c9fae */ /* 0x0007e4000c101d6e */
[----:B---3--:R-:W-:-:S02]  /*c420*/  @!P2 LEA R4, P1, R20, R29, 0x1 ;  /* 0x0000001d1404a211 */ /* 0x008fc400078208ff */
[----:B------:R-:W3:Y:S03]  /*c430*/  SHFL.IDX PT, R29, R8, 0x6, 0x181f ;  /* 0x00d81f00081d7f89 */ /* 0x000ee600000e0000 */
[----:B----4-:R-:W-:Y:S01]  /*c440*/  @!P2 IMAD.X R5, RZ, RZ, R21, P1 ;  /* 0x000000ffff05a224 */ /* 0x010fe200008e0615 */
[----:B------:R-:W-:Y:S02]  /*c450*/  @!P2 LEA R21, R10, UR38, 0x1 ;  /* 0x000000260a15ac11 */ /* 0x000fe4000f8e08ff */
[-C--:B------:R-:W-:Y:S01]  /*c460*/  ISETP.GE.AND P1, PT, R11, R0.reuse, PT ;  /* 0x000000000b00720c */ /* 0x080fe20003f26270 */
[----:B------:R-:W-:Y:S02]  /*c470*/  VIADD R11, R9, 0x60 ;  /* 0x00000060090b7836 */ /* 0x000fe40000000000 */
[----:B------:R4:W-:Y:S03]  /*c480*/  @!P2 LDGSTS.E.BYPASS.LTC128B.128 [R21+0xa400], desc[UR46][R4.64], !P0 ;  /* 0x0a4000000415afae */ /* 0x0009e6000c101d6e */
[----:B------:R-:W-:Y:S01]  /*c490*/  ISETP.GE.AND P2, PT, R11, R0, PT ;  /* 0x000000000b00720c */ /* 0x000fe20003f46270 */
[----:B------:R-:W-:Y:S01]  /*c4a0*/  VIADD R11, R9, 0x70 ;  /* 0x00000070090b7836 */ /* 0x000fe20000000000 */
[----:B----4-:R-:W4:Y:S05]  /*c4b0*/  SHFL.IDX PT, R21, R7, 0x6, 0x181f ;  /* 0x00d81f0007157f89 */ /* 0x010f2a00000e0000 */
[----:B-1----:R-:W-:-:S02]  /*c4c0*/  @!P1 LEA R4, P3, R20, R14, 0x1 ;  /* 0x0000000e14049211 */ /* 0x002fc400078608ff */
[----:B------:R-:W1:Y:S04]  /*c4d0*/  SHFL.IDX PT, R14, R8, 0x7, 0x181f ;  /* 0x00f81f00080e7f89 */ /* 0x000e6800000e0000 */
[C---:B------:R-:W-:Y:S01]  /*c4e0*/  @!P2 LEA R28, R10.reuse, UR38, 0x1 ;  /* 0x000000260a1cac11 */ /* 0x040fe2000f8e08ff */
[----:B--2---:R-:W-:Y:S01]  /*c4f0*/  @!P1 IMAD.X R5, RZ, RZ, R22, P3 ;  /* 0x000000ffff059224 */ /* 0x004fe200018e0616 */
[----:B------:R-:W-:Y:S01]  /*c500*/  @!P1 LEA R22, R10, UR38, 0x1 ;  /* 0x000000260a169c11 */ /* 0x000fe2000f8e08ff */
[----:B------:R-:W2:Y:S04]  /*c510*/  SHFL.IDX PT, R7, R7, 0x7, 0x181f ;  /* 0x00f81f0007077f89 */ /* 0x000ea800000e0000 */
[----:B------:R3:W-:Y:S04]  /*c520*/  @!P1 LDGSTS.E.BYPASS.LTC128B.128 [R22+0xac00], desc[UR46][R4.64], !P0 ;  /* 0x0ac0000004169fae */ /* 0x0007e8000c101d6e */
[----:B------:R-:W-:Y:S01]  /*c530*/  SHFL.IDX PT, R8, R3, 0x1, 0x181f ;  /* 0x00381f0003087f89 */ /* 0x000fe200000e0000 */
[----:B---3--:R-:W-:-:S03]  /*c540*/  @!P2 LEA R4, P1, R20, R29, 0x1 ;  /* 0x0000001d1404a211 */ /* 0x008fc600078208ff */
[----:B------:R-:W3:Y:S02]  /*c550*/  SHFL.IDX PT, R29, R6, RZ, 0x181f ;  /* 0x00181fff061d7589 */ /* 0x000ee400000e0000 */
[----:B----4-:R-:W-:Y:S01]  /*c560*/  @!P2 IMAD.X R5, RZ, RZ, R21, P1 ;  /* 0x000000ffff05a224 */ /* 0x010fe200008e0615 */
[----:B------:R-:W-:Y:S01]  /*c570*/  ISETP.GE.AND P1, PT, R11, R0, PT ;  /* 0x000000000b00720c */ /* 0x000fe20003f26270 */
[----:B------:R-:W4:Y:S01]  /*c580*/  SHFL.IDX PT, R21, R3, RZ, 0x181f ;  /* 0x00181fff03157589 */ /* 0x000f2200000e0000 */
[----:B------:R-:W-:-:S03]  /*c590*/  IADD3 R11, R9, 0x80, RZ ;  /* 0x00000080090b7810 */ /* 0x000fc60007ffe0ff */
[----:B------:R1:W-:Y:S01]  /*c5a0*/  @!P2 LDGSTS.E.BYPASS.LTC128B.128 [R28+0xb400], desc[UR46][R4.64], !P0 ;  /* 0x0b400000041cafae */ /* 0x0003e2000c101d6e */
[----:B------:R-:W-:Y:S01]  /*c5b0*/  ISETP.GE.AND P2, PT, R11, R0, PT ;  /* 0x000000000b00720c */ /* 0x000fe20003f46270 */
[----:B------:R-:W-:-:S06]  /*c5c0*/  VIADD R11, R9, 0xa0 ;  /* 0x000000a0090b7836 */ /* 0x000fcc0000000000 */
[----:B------:R-:W-:Y:S02]  /*c5d0*/  @!P1 LEA R22, R10, UR38, 0x1 ;  /* 0x000000260a169c11 */ /* 0x000fe4000f8e08ff */
[----:B-1----:R-:W-:Y:S02]  /*c5e0*/  @!P1 LEA R4, P3, R20, R14, 0x1 ;  /* 0x0000000e14049211 */ /* 0x002fe400078608ff */
[----:B------:R-:W1:Y:S03]  /*c5f0*/  SHFL.IDX PT, R14, R6, 0x1, 0x181f ;  /* 0x00381f00060e7f89 */ /* 0x000e6600000e0000 */
[----:B--2---:R-:W-:Y:S02]  /*c600*/  @!P1 IMAD.X R5, RZ, RZ, R7, P3 ;  /* 0x000000ffff059224 */ /* 0x004fe400018e0607 */
[----:B------:R-:W-:-:S03]  /*c610*/  VIADD R7, R9, 0x90 ;  /* 0x0000009009077836 */ /* 0x000fc60000000000 */
[----:B------:R3:W-:Y:S02]  /*c620*/  @!P1 LDGSTS.E.BYPASS.LTC128B.128 [R22+0xbc00], desc[UR46][R4.64], !P0 ;  /* 0x0bc0000004169fae */ /* 0x0007e4000c101d6e */
[----:B---3--:R-:W-:Y:S02]  /*c630*/  @!P2 LEA R4, P1, R20, R29, 0x1 ;  /* 0x0000001d1404a211 */ /* 0x008fe400078208ff */
[----:B------:R-:W-:-:S03]  /*c640*/  @!P2 LEA R29, R10, UR38, 0x1 ;  /* 0x000000260a1dac11 */ /* 0x000fc6000f8e08ff */
[----:B----4-:R-:W-:Y:S01]  /*c650*/  @!P2 IMAD.X R5, RZ, RZ, R21, P1 ;  /* 0x000000ffff05a224 */ /* 0x010fe200008e0615 */
[-C--:B------:R-:W-:Y:S01]  /*c660*/  ISETP.GE.AND P1, PT, R7, R0.reuse, PT ;  /* 0x000000000700720c */ /* 0x080fe20003f26270 */
[----:B------:R-:W2:Y:S04]  /*c670*/  SHFL.IDX PT, R21, R6, 0x2, 0x181f ;  /* 0x00581f0006157f89 */ /* 0x000ea800000e0000 */
[----:B------:R-:W3:Y:S04]  /*c680*/  SHFL.IDX PT, R7, R3, 0x2, 0x181f ;  /* 0x00581f0003077f89 */ /* 0x000ee800000e0000 */
[----:B------:R1:W-:Y:S01]  /*c690*/  @!P2 LDGSTS.E.BYPASS.LTC128B.128 [R29+0xc400], desc[UR46][R4.64], !P0 ;  /* 0x0c400000041dafae */ /* 0x0003e2000c101d6e */
[----:B------:R-:W-:-:S03]  /*c6a0*/  ISETP.GE.AND P2, PT, R11, R0, PT ;  /* 0x000000000b00720c */ /* 0x000fc60003f46270 */
[----:B------:R-:W4:Y:S01]  /*c6b0*/  SHFL.IDX PT, R3, R3, 0x3, 0x181f ;  /* 0x00781f0003037f89 */ /* 0x000f2200000e0000 */
[----:B-1----:R-:W-:Y:S02]  /*c6c0*/  @!P1 LEA R4, P3, R20, R14, 0x1 ;  /* 0x0000000e14049211 */ /* 0x002fe400078608ff */
[----:B------:R-:W-:Y:S01]  /*c6d0*/  @!P1 LEA R29, R10, UR38, 0x1 ;  /* 0x000000260a1d9c11 */ /* 0x000fe2000f8e08ff */
[----:B------:R1:W0:Y:S01]  /*c6e0*/  SHFL.IDX PT, R14, R6, 0x3, 0x181f ;  /* 0x00781f00060e7f89 */ /* 0x00022200000e0000 */
[----:B------:R-:W-:-:S05]  /*c6f0*/  @!P1 IADD3.X R5, RZ, R8, RZ, P3, !PT ;  /* 0x00000008ff059210 */ /* 0x000fca0001ffe4ff */
[----:B------:R2:W-:Y:S02]  /*c700*/  @!P1 LDGSTS.E.BYPASS.LTC128B.128 [R29+0xcc00], desc[UR46][R4.64], !P0 ;  /* 0x0cc00000041d9fae */ /* 0x0005e4000c101d6e */
[----:B--2---:R-:W-:-:S05]  /*c710*/  @!P2 LEA R4, P1, R20, R21, 0x1 ;  /* 0x000000151404a211 */ /* 0x004fca00078208ff */
[----:B---3--:R-:W-:Y:S01]  /*c720*/  @!P2 IMAD.X R5, RZ, RZ, R7, P1 ;  /* 0x000000ffff05a224 */ /* 0x008fe200008e0607 */
[----:B------:R-:W-:-:S05]  /*c730*/  @!P2 LEA R7, R10, UR38, 0x1 ;  /* 0x000000260a07ac11 */ /* 0x000fca000f8e08ff */
[----:B0---4-:R1:W-:Y:S02]  /*c740*/  @!P2 LDGSTS.E.BYPASS.LTC128B.128 [R7+0xd400], desc[UR46][R4.64], !P0 ;  /* 0x0d4000000407afae */ /* 0x0113e4000c101d6e */
.L_x_14131:
[----:B------:R-:W-:-:S05]  /*c750*/  VIADD R9, R9, 0xb0 ;  /* 0x000000b009097836 */ /* 0x000fca0000000000 */
[----:B------:R-:W-:Y:S01]  /*c760*/  ISETP.GE.AND P1, PT, R9, R0, PT ;  /* 0x000000000900720c */ /* 0x000fe20003f26270 */
[----:B------:R-:W-:-:S05]  /*c770*/  IMAD.MOV.U32 R0, RZ, RZ, 0x1 ;  /* 0x00000001ff007424 */ /* 0x000fca00078e00ff */
[----:B------:R-:W-:-:S07]  /*c780*/  SHF.L.U32 R0, R0, 0x1f, RZ ;  /* 0x0000001f00007819 */ /* 0x000fce00000006ff */
[----:B------:R-:W-:-:S05]  /*c790*/  @!P1 LEA R20, P2, R20, R14, 0x1 ;  /* 0x0000000e14149211 */ /* 0x000fca00078408ff */
[----:B------:R-:W-:Y:S01]  /*c7a0*/  @!P1 IMAD.X R21, RZ, RZ, R3, P2 ;  /* 0x000000ffff159224 */ /* 0x000fe200010e0603 */
[----:B------:R-:W-:-:S05]  /*c7b0*/  @!P1 LEA R3, R10, UR38, 0x1 ;  /* 0x000000260a039c11 */ /* 0x000fca000f8e08ff */
        /* <DEDUP_REMOVED lines=9> */
[----:B0-----:R-:W-:-:S04]  /*c850*/  IADD3 R3, R19, -0x2, RZ ;  /* 0xfffffffe13037810 */ /* 0x001fc80007ffe0ff */
[----:B------:R-:W-:Y:S01]  /*c860*/  ISETP.GE.AND P1, PT, R3, UR39, PT ;  /* 0x0000002703007c0c */ /* 0x000fe2000bf26270 */
[----:B------:R-:W0:Y:S02]  /*c870*/  SYNCS.PHASECHK.TRANS64.TRYWAIT P0, [UR38+0x16820], R0 ;  /* 0x01682000ff0075a7 */ /* 0x000e240008000166 */
[----:B0-----:R-:W-:Y:S10]  /*c880*/  @!P0 BRA `(.L_x_14042) ;  /* 0x0000002800f88947 */ /* 0x001ff40003800000 */
.L_x_14132:
[----:B------:R-:W-:Y:S02]  /*c890*/  IMAD.MOV.U32 R12, RZ, RZ, 0x1 ;  /* 0x00000001ff0c7424 */ /* 0x000fe400078e00ff */
[----:B0-----:R-:W-:Y:S01]  /*c8a0*/  IMAD.MOV.U32 R0, RZ, RZ, RZ ;  /* 0x000000ffff007224 */ /* 0x001fe200078e00ff */
[----:B------:R-:W-:Y:S06]  /*c8b0*/  @!P1 BRA `(.L_x_14043) ;  /* 0x0000001000e09947 */ /* 0x000fec0003800000 */
[----:B------:R-:W-:Y:S01]  /*c8c0*/  UIADD3 UR4, UR40, 0x1, URZ ;  /* 0x0000000128047890 */ /* 0x000fe2000fffe03f */
[----:B-1----:R-:W-:Y:S01]  /*c8d0*/  LOP3.LUT R4, RZ, UR39, RZ, 0x33, !PT ;  /* 0x00000027ff047c12 */ /* 0x002fe2000f8e33ff */
[----:B------:R-:W-:Y:S01]  /*c8e0*/  IMAD.MOV.U32 R6, RZ, RZ, R24 ;  /* 0x000000ffff067224 */ /* 0x000fe200078e0018 */
[----:B------:R-:W-:Y:S01]  /*c8f0*/  LOP3.LUT R8, R2, 0x1f, RZ, 0xc0, !PT ;  /* 0x0000001f02087812 */ /* 0x000fe200078ec0ff */
[----:B------:R-:W-:Y:S01]  /*c900*/  UIMAD UR4, UR4, UR43, URZ ;  /* 0x0000002b040472a4 */ /* 0x000fe2000f8e023f */
[----:B------:R-:W-:-:S03]  /*c910*/  MOV R12, 0x1 ;  /* 0x00000001000c7802 */ /* 0x000fc60000000f00 */
[----:B------:R-:W-:-:S04]  /*c920*/  UISETP.LT.AND UP0, UPT, UR41, UR4, UPT ;  /* 0x000000042900728c */ /* 0x000fc8000bf01270 */
[----:B------:R-:W-:-:S06]  /*c930*/  USEL UR4, UR41, UR4, UP0 ;  /* 0x0000000429047287 */ /* 0x000fcc0008000000 */
[----:B------:R-:W-:-:S05]  /*c940*/  IMAD R5, RZ, RZ, -UR4 ;  /* 0x80000004ff057e24 */ /* 0x000fca000f8e02ff */
[----:B------:R-:W-:-:S04]  /*c950*/  VIADDMNMX R4, R5, 0x1, R4, !PT ;  /* 0x0000000105047846 */ /* 0x000fc80007800104 */
[----:B------:R-:W-:Y:S02]  /*c960*/  R2UR UR5, R4 ;  /* 0x00000000040572ca */ /* 0x000fe400000e0000 */
[----:B------:R-:W-:-:S11]  /*c970*/  LOP3.LUT R4, RZ, UR4, RZ, 0x33, !PT ;  /* 0x00000004ff047c12 */ /* 0x000fd6000f8e33ff */
        /* <DEDUP_REMOVED lines=12> */
.L_x_14071:
[----:B------:R-:W-:Y:S01]  /*ca40*/  ISETP.NE.AND P0, PT, R27, RZ, PT ;  /* 0x000000ff1b00720c */ /* 0x000fe20003f05270 */
[----:B------:R-:W-:Y:S01]  /*ca50*/  BSSY B1, `(.L_x_14045) ;  /* 0x000005c000017945 */ /* 0x000fe20003800000 */
[----:B------:R-:W-:-:S04]  /*ca60*/  IADD3 R11, R11, -0x2, RZ ;  /* 0xfffffffe0b0b7810 */ /* 0x000fc80007ffe0ff */
        /* <DEDUP_REMOVED lines=25> */
.L_x_14047:
[----:B------:R-:W1:Y:S01]  /*cc00*/  SYNCS.PHASECHK.TRANS64.TRYWAIT P0, [UR38+0x16848], R12 ;  /* 0x0168480cff0075a7 */ /* 0x000e620008000166 */
[----:B------:R-:W-:Y:S01]  /*cc10*/  BSSY B2, `(.L_x_14048) ;  /* 0x0000003000027945 */ /* 0x000fe20003800000 */
[----:B------:R-:W-:-:S03]  /*cc20*/  ISETP.NE.AND P2, PT, R17, RZ, PT ;  /* 0x000000ff1100720c */ /* 0x000fc60003f45270 */
[----:B-1----:R-:W-:Y:S10]  /*cc30*/  @!P0 BRA `(.L_x_14049) ;  /* 0x0000002800248947 */ /* 0x002ff40003800000 */
.L_x_14133:
[----:B------:R-:W-:Y:S05]  /*cc40*/  BSYNC B2 ;  /* 0x0000000000027941 */ /* 0x000fea0003800000 */
.L_x_14048:
[----:B------:R-:W-:Y:S04]  /*cc50*/  BSSY B2, `(.L_x_14050) ;  /* 0x0000007000027945 */ /* 0x000fe80003800000 */
[----:B------:R-:W-:Y:S05]  /*cc60*/  @P2 BRA `(.L_x_14051) ;  /* 0x0000000000142947 */ /* 0x000fea0003800000 */
[----:B------:R-:W-:Y:S01]  /*cc70*/  ISETP.NE.AND P0, PT, R8, RZ, PT ;  /* 0x000000ff0800720c */ /* 0x000fe20003f05270 */
[----:B0-----:R-:W-:-:S04]  /*cc80*/  IMAD.MOV.U32 R4, RZ, RZ, 0x4000 ;  /* 0x00004000ff047424 */ /* 0x001fc800078e00ff */
[----:B------:R1:W-:Y:S08]  /*cc90*/  SYNCS.ARRIVE.TRANS64 RZ, [UR38+0x16838], R4 ;  /* 0x01683804ffff79a7 */ /* 0x0003f00008000026 */
[----:B-1----:R-:W-:Y:S05]  /*cca0*/  @!P0 BRA `(.L_x_14051) ;  /* 0x0000000000048947 */ /* 0x002fea0003800000 */
[----:B------:R-:W-:Y:S01]  /*ccb0*/  BPT.TRAP 0x1 ;  /* 0x000000040000795c */ /* 0x000fe20000300000 */
.L_x_14051:
[----:B------:R-:W-:Y:S05]  /*ccc0*/  BSYNC B2 ;  /* 0x0000000000027941 */ /* 0x000fea0003800000 */
.L_x_14050:
        /* <DEDUP_REMOVED lines=11> */
.L_x_14052:
        /* <DEDUP_REMOVED lines=10> */
.L_x_14134:
[----:B------:R-:W-:Y:S05]  /*ce20*/  BSYNC B2 ;  /* 0x0000000000027941 */ /* 0x000fea0003800000 */
.L_x_14053:
[----:B------:R-:W-:Y:S01]  /*ce30*/  BSSY B2, `(.L_x_14055) ;  /* 0x0000009000027945 */ /* 0x000fe20003800000 */
[----:B------:R-:W-:Y:S01]  /*ce40*/  IMAD.MOV.U32 R4, RZ, RZ, 0x0 ;  /* 0x00000000ff047424 */ /* 0x000fe200078e00ff */
[----:B0-----:R-:W-:Y:S02]  /*ce50*/  MOV R5, 0x14f00000 ;  /* 0x14f0000000057802 */ /* 0x001fe40000000f00 */
[----:B------:R-:W-:Y:S05]  /*ce60*/  @P2 BRA `(.L_x_14056) ;  /* 0x0000000000142947 */ /* 0x000fea0003800000 */
[----:B------:R-:W-:Y:S01]  /*ce70*/  ISETP.NE.AND P0, PT, R8, RZ, PT ;  /* 0x000000ff0800720c */ /* 0x000fe20003f05270 */
[----:B------:R-:W-:-:S04]  /*ce80*/  IMAD.MOV.U32 R12, RZ, RZ, 0x4000 ;  /* 0x00004000ff0c7424 */ /* 0x000fc800078e00ff */
[----:B------:R0:W-:Y:S08]  /*ce90*/  SYNCS.ARRIVE.TRANS64 RZ, [UR38+0x16850], R12 ;  /* 0x0168500cffff79a7 */ /* 0x0001f00008000026 */
[----:B0-----:R-:W-:Y:S05]  /*cea0*/  @!P0 BRA `(.L_x_14056) ;  /* 0x0000000000048947 */ /* 0x001fea0003800000 */
[----:B------:R-:W-:Y:S01]  /*ceb0*/  BPT.TRAP 0x1 ;  /* 0x000000040000795c */ /* 0x000fe20000300000 */
.L_x_14056:
[----:B------:R-:W-:Y:S05]  /*cec0*/  BSYNC B2 ;  /* 0x0000000000027941 */ /* 0x000fea0003800000 */
.L_x_14055:
        /* <DEDUP_REMOVED lines=10> */
.L_x_14057:
        /* <DEDUP_REMOVED lines=10> */
.L_x_14046:
[----:B------:R-:W-:Y:S05]  /*d010*/  BSYNC B1 ;  /* 0x0000000000017941 */ /* 0x000fea0003800000 */
.L_x_14045:
        /* <DEDUP_REMOVED lines=27> */
.L_x_14060:
[----:B------:R-:W1:Y:S01]  /*d1d0*/  SYNCS.PHASECHK.TRANS64.TRYWAIT P0, [UR38+0x16840], R14 ;  /* 0x0168400eff0075a7 */ /* 0x000e620008000166 */
[----:B------:R-:W-:Y:S01]  /*d1e0*/  BSSY B2, `(.L_x_14061) ;  /* 0x0000003000027945 */ /* 0x000fe20003800000 */
[----:B------:R-:W-:-:S03]  /*d1f0*/  ISETP.NE.AND P2, PT, R17, RZ, PT ;  /* 0x000000ff1100720c */ /* 0x000fc60003f45270 */
[----:B-1----:R-:W-:Y:S10]  /*d200*/  @!P0 BRA `(.L_x_14062) ;  /* 0x0000002000e08947 */ /* 0x002ff40003800000 */
.L_x_14135:
[----:B------:R-:W-:Y:S05]  /*d210*/  BSYNC B2 ;  /* 0x0000000000027941 */ /* 0x000fea0003800000 */
.L_x_14061:
[----:B------:R-:W-:Y:S04]  /*d220*/  BSSY B2, `(.L_x_14063) ;  /* 0x0000007000027945 */ /* 0x000fe80003800000 */
[----:B------:R-:W-:Y:S05]  /*d230*/  @P2 BRA `(.L_x_14064) ;  /* 0x0000000000142947 */ /* 0x000fea0003800000 */
[----:B------:R-:W-:Y:S02]  /*d240*/  ISETP.NE.AND P0, PT, R8, RZ, PT ;  /* 0x000000ff0800720c */ /* 0x000fe40003f05270 */
[----:B0-----:R-:W-:-:S04]  /*d250*/  MOV R4, 0x4000 ;  /* 0x0000400000047802 */ /* 0x001fc80000000f00 */
[----:B------:R1:W-:Y:S07]  /*d260*/  SYNCS.ARRIVE.TRANS64 RZ, [UR38+0x16830], R4 ;  /* 0x01683004ffff79a7 */ /* 0x0003ee0008000026 */
[----:B------:R-:W-:Y:S05]  /*d270*/  @!P0 BRA `(.L_x_14064) ;  /* 0x0000000000048947 */ /* 0x000fea0003800000 */
[----:B------:R-:W-:Y:S01]  /*d280*/  BPT.TRAP 0x1 ;  /* 0x000000040000795c */ /* 0x000fe20000300000 */
.L_x_14064:
[----:B------:R-:W-:Y:S05]  /*d290*/  BSYNC B2 ;  /* 0x0000000000027941 */ /* 0x000fea0003800000 */
.L_x_14063:
[----:B------:R-:W-:Y:S01]  /*d2a0*/  IMAD.MOV.U32 R7, RZ, RZ, RZ ;  /* 0x000000ffff077224 */ /* 0x000fe200078e00ff */
[----:B------:R-:W-:Y:S01]  /*d2b0*/  ULDC.64 UR4, c[0x0][0x198] ;  /* 0x0000660000047ab9 */ /* 0x000fe20000000a00 */
[----:B------:R-:W-:Y:S01]  /*d2c0*/  PLOP3.LUT P0, PT, PT, PT, PT, 0x80, 0x0 ;  /* 0x000000000000781c */ /* 0x000fe20003f0f070 */
[----:B------:R-:W-:Y:S01]  /*d2d0*/  UIADD3 UR4, UP0, UR4, 0x370, URZ ;  /* 0x0000037004047890 */ /* 0x000fe2000ff1e03f */
[----:B01----:R-:W-:Y:S01]  /*d2e0*/  IMAD.SHL.U32 R4, R13, 0x80, RZ ;  /* 0x000000800d047824 */ /* 0x003fe200078e00ff */
[----:B------:R-:W-:Y:S01]  /*d2f0*/  R2UR UR10, R7 ;  /* 0x00000000070a72ca */ /* 0x000fe200000e0000 */
[----:B------:R-:W-:Y:S02]  /*d300*/  UIADD3 UR8, UR38, 0xe400, URZ ;  /* 0x0000e40026087890 */ /* 0x000fe4000fffe03f */
[----:B------:R-:W-:Y:S02]  /*d310*/  UIADD3 UR9, UR38, 0x16830, URZ ;  /* 0x0001683026097890 */ /* 0x000fe4000fffe03f */
[----:B------:R-:W-:Y:S01]  /*d320*/  UIADD3.X UR5, URZ, UR5, URZ, UP0, !UPT ;  /* 0x000000053f057290 */ /* 0x000fe200087fe43f */
[----:B------:R-:W-:Y:S01]  /*d330*/  UMOV UR6, 0x0 ;  /* 0x0000000000067882 */ /* 0x000fe20000000000 */
[----:B------:R-:W-:-:S10]  /*d340*/  UMOV UR7, 0x14f00000 ;  /* 0x14f0000000077882 */ /* 0x000fd40000000000 */
.L_x_14065:
        /* <DEDUP_REMOVED lines=12> */
.L_x_14136:
[----:B------:R-:W-:Y:S05]  /*d410*/  BSYNC B2 ;  /* 0x0000000000027941 */ /* 0x000fea0003800000 */
.L_x_14066:
        /* <DEDUP_REMOVED lines=9> */
.L_x_14069:
[----:B------:R-:W-:Y:S05]  /*d4b0*/  BSYNC B2 ;  /* 0x0000000000027941 */ /* 0x000fea0003800000 */
.L_x_14068:
        /* <DEDUP_REMOVED lines=10> */
.L_x_14070:
        /* <DEDUP_REMOVED lines=10> */
.L_x_14059:
[----:B------:R-:W-:Y:S05]  /*d600*/  BSYNC B1 ;  /* 0x0000000000017941 */ /* 0x000fea0003800000 */
.L_x_14058:
[----:B------:R-:W-:Y:S01]  /*d610*/  VIADD R3, R3, 0xfffffffe ;  /* 0xfffffffe03037836 */ /* 0x000fe20000000000 */
[----:B0-----:R-:W-:Y:S01]  /*d620*/  MOV R10, R12 ;  /* 0x0000000c000a7202 */ /* 0x001fe20000000f00 */
[----:B------:R-:W-:Y:S06]  /*d630*/  @P1 BRA `(.L_x_14071) ;  /* 0xfffffff400001947 */ /* 0x000fec000383ffff */
[----:B------:R-:W-:Y:S05]  /*d640*/  BSYNC B0 ;  /* 0x0000000000007941 */ /* 0x000fea0003800000 */
.L_x_14044:
        /* <DEDUP_REMOVED lines=28> */
.L_x_14073:
[----:B------:R-:W1:Y:S01]  /*d810*/  SYNCS.PHASECHK.TRANS64.TRYWAIT P0, [UR38+0x16848], R9 ;  /* 0x01684809ff0075a7 */ /* 0x000e620008000166 */
[----:B------:R-:W-:Y:S01]  /*d820*/  BSSY B1, `(.L_x_14074) ;  /* 0x0000003000017945 */ /* 0x000fe20003800000 */
[----:B------:R-:W-:-:S03]  /*d830*/  ISETP.NE.AND P1, PT, R17, RZ, PT ;  /* 0x000000ff1100720c */ /* 0x000fc60003f25270 */
[----:B-1----:R-:W-:Y:S10]  /*d840*/  @!P0 BRA `(.L_x_14075) ;  /* 0x0000001c00808947 */ /* 0x002ff40003800000 */
.L_x_14137:
[----:B------:R-:W-:Y:S05]  /*d850*/  BSYNC B1 ;  /* 0x0000000000017941 */ /* 0x000fea0003800000 */
.L_x_14074:
[----:B------:R-:W-:Y:S04]  /*d860*/  BSSY B1, `(.L_x_14076) ;  /* 0x0000007000017945 */ /* 0x000fe80003800000 */
[----:B------:R-:W-:Y:S05]  /*d870*/  @P1 BRA `(.L_x_14077) ;  /* 0x0000000000141947 */ /* 0x000fea0003800000 */
[----:B------:R-:W-:Y:S01]  /*d880*/  ISETP.NE.AND P0, PT, R8, RZ, PT ;  /* 0x000000ff0800720c */ /* 0x000fe20003f05270 */
[----:B0-----:R-:W-:-:S04]  /*d890*/  IMAD.MOV.U32 R4, RZ, RZ, 0x4000 ;  /* 0x00004000ff047424 */ /* 0x001fc800078e00ff */
[----:B------:R1:W-:Y:S08]  /*d8a0*/  SYNCS.ARRIVE.TRANS64 RZ, [UR38+0x16838], R4 ;  /* 0x01683804ffff79a7 */ /* 0x0003f00008000026 */
[----:B-1----:R-:W-:Y:S05]  /*d8b0*/  @!P0 BRA `(.L_x_14077) ;  /* 0x0000000000048947 */ /* 0x002fea0003800000 */
[----:B------:R-:W-:Y:S01]  /*d8c0*/  BPT.TRAP 0x1 ;  /* 0x000000040000795c */ /* 0x000fe20000300000 */
.L_x_14077:
[----:B------:R-:W-:Y:S05]  /*d8d0*/  BSYNC B1 ;  /* 0x0000000000017941 */ /* 0x000fea0003800000 */
.L_x_14076:
        /* <DEDUP_REMOVED lines=11> */
.L_x_14078:
        /* <DEDUP_REMOVED lines=11> */
.L_x_14138:
[----:B------:R-:W-:Y:S05]  /*da40*/  BSYNC B1 ;  /* 0x0000000000017941 */ /* 0x000fea0003800000 */
.L_x_14079:
        /* <DEDUP_REMOVED lines=9> */
.L_x_14082:
[----:B------:R-:W-:Y:S05]  /*dae0*/  BSYNC B1 ;  /* 0x0000000000017941 */ /* 0x000fea0003800000 */
.L_x_14081:
        /* <DEDUP_REMOVED lines=10> */
.L_x_14083:
        /* <DEDUP_REMOVED lines=10> */
.L_x_14072:
[----:B------:R-:W-:Y:S05]  /*dc30*/  BSYNC B0 ;  /* 0x0000000000007941 */ /* 0x000fea0003800000 */
.L_x_14043:
[----:B------:R-:W-:Y:S01]  /*dc40*/  ISETP.NE.AND P0, PT, R27, RZ, PT ;  /* 0x000000ff1b00720c */ /* 0x000fe20003f05270 */
[----:B------:R-:W-:-:S12]  /*dc50*/  BSSY B0, `(.L_x_14084) ;  /* 0x0000026000007945 */ /* 0x000fd80003800000 */
[----:B------:R-:W-:Y:S05]  /*dc60*/  @!P0 BRA `(.L_x_14085) ;  /* 0x0000000000908947 */ /* 0x000fea0003800000 */
[----:B-1----:R-:W-:Y:S01]  /*dc70*/  LEA R4, R0, UR38, 0x3 ;  /* 0x0000002600047c11 */ /* 0x002fe2000f8e18ff */
[----:B------:R-:W-:Y:S01]  /*dc80*/  BSSY B1, `(.L_x_14086) ;  /* 0x0000005000017945 */ /* 0x000fe20003800000 */
[----:B------:R-:W-:Y:S02]  /*dc90*/  SHF.L.U32 R3, R12, 0x1f, RZ ;  /* 0x0000001f0c037819 */ /* 0x000fe400000006ff */
[----:B------:R-:W-:Y:S02]  /*dca0*/  ISETP.NE.AND P1, PT, R17, RZ, PT ;  /* 0x000000ff1100720c */ /* 0x000fe40003f25270 */
[----:B------:R-:W0:Y:S02]  /*dcb0*/  SYNCS.PHASECHK.TRANS64.TRYWAIT P0, [R4+URZ+0x16860], R3 ;  /* 0x01686003040075a7 */ /* 0x000e24000800017f */
[----:B0-----:R-:W-:Y:S09]  /*dcc0*/  @!P0 BRA `(.L_x_14087) ;  /* 0x0000001800908947 */ /* 0x001ff20003800000 */
.L_x_14139:
[----:B------:R-:W-:Y:S05]  /*dcd0*/  BSYNC B1 ;  /* 0x0000000000017941 */ /* 0x000fea0003800000 */
.L_x_14086:
[----:B------:R-:W-:Y:S04]  /*dce0*/  BSSY B1, `(.L_x_14088) ;  /* 0x0000007000017945 */ /* 0x000fe80003800000 */
[----:B------:R-:W-:Y:S05]  /*dcf0*/  @P1 BRA `(.L_x_14089) ;  /* 0x0000000000141947 */ /* 0x000fea0003800000 */
[----:B------:R-:W-:Y:S02]  /*dd00*/  LOP3.LUT P0, RZ, R2, 0x1f, RZ, 0xc0, !PT ;  /* 0x0000001f02ff7812 */ /* 0x000fe4000780c0ff */
[----:B0-----:R-:W-:-:S04]  /*dd10*/  MOV R3, 0x4000 ;  /* 0x0000400000037802 */ /* 0x001fc80000000f00 */
[----:B------:R1:W-:Y:S07]  /*dd20*/  SYNCS.ARRIVE.TRANS64 RZ, [R4+URZ+0x16850], R3 ;  /* 0x0168500304ff79a7 */ /* 0x0003ee000800003f */
[----:B------:R-:W-:Y:S05]  /*dd30*/  @!P0 BRA `(.L_x_14089) ;  /* 0x0000000000048947 */ /* 0x000fea0003800000 */
[----:B------:R-:W-:Y:S01]  /*dd40*/  BPT.TRAP 0x1 ;  /* 0x000000040000795c */ /* 0x000fe20000300000 */
.L_x_14089:
[----:B------:R-:W-:Y:S05]  /*dd50*/  BSYNC B1 ;  /* 0x0000000000017941 */ /* 0x000fea0003800000 */
.L_x_14088:
        /* <DEDUP_REMOVED lines=13> */
.L_x_14090:
        /* <DEDUP_REMOVED lines=8> */
.L_x_14085:
[----:B------:R-:W-:Y:S05]  /*deb0*/  BSYNC B0 ;  /* 0x0000000000007941 */ /* 0x000fea0003800000 */
.L_x_14084:
[----:B------:R-:W-:Y:S02]  /*dec0*/  VIADD R0, R0, 0x1 ;  /* 0x0000000100007836 */ /* 0x000fe40000000000 */
[----:B01----:R-:W-:-:S03]  /*ded0*/  IMAD.MOV.U32 R4, RZ, RZ, RZ ;  /* 0x000000ffff047224 */ /* 0x003fc600078e00ff */
[----:B------:R-:W-:-:S04]  /*dee0*/  ISETP.NE.AND P0, PT, R0, 0x2, PT ;  /* 0x000000020000780c */ /* 0x000fc80003f05270 */
[----:B------:R-:W-:Y:S02]  /*def0*/  SEL R3, RZ, 0x1, P0 ;  /* 0x00000001ff037807 */ /* 0x000fe40000000000 */
[----:B------:R-:W-:Y:S02]  /*df00*/  SEL R0, R0, RZ, P0 ;  /* 0x000000ff00007207 */ /* 0x000fe40000000000 */
[----:B------:R-:W-:-:S07]  /*df10*/  LOP3.LUT R3, R12, R3, RZ, 0x3c, !PT ;  /* 0x000000030c037212 */ /* 0x000fce00078e3cff */
.L_x_14029:
[----:B------:R-:W0:Y:S01]  /*df20*/  S2R R5, SR_CgaCtaId ;  /* 0x0000000000057919 */ /* 0x000e220000008800 */
[----:B------:R-:W-:Y:S02]  /*df30*/  MOV R2, 0x400 ;  /* 0x0000040000027802 */ /* 0x000fe40000000f00 */
[----:B------:R-:W-:Y:S02]  /*df40*/  SHF.L.U32 R4, R4, 0x1f, RZ ;  /* 0x0000001f04047819 */ /* 0x000fe400000006ff */
[----:B0-----:R-:W-:-:S04]  /*df50*/  LEA R7, R5, R2, 0x18 ;  /* 0x0000000205077211 */ /* 0x001fc800078ec0ff */
[----:B------:R-:W0:Y:S02]  /*df60*/  SYNCS.PHASECHK.TRANS64.TRYWAIT P0, [R7+URZ+0x16820], R4 ;  /* 0x01682004070075a7 */ /* 0x000e24000800017f */
[----:B0-----:R-:W-:Y:S05]  /*df70*/  @!P0 BRA `(.L_x_14091) ;  /* 0x0000001400f88947 */ /* 0x001fea0003800000 */
.L_x_14140:
[----:B------:R-:W-:-:S03]  /*df80*/  UMOV UR4, 0xffffffff ;  /* 0xffffffff00047882 */ /* 0x000fc60000000000 */
[----:B------:R-:W-:Y:S05]  /*df90*/  BRA.DIV UR4, `(.L_x_14092) ;  /* 0x0000001a04047947 */ /* 0x000fea000b800000 */
[----:B------:R1:W2:Y:S02]  /*dfa0*/  SHFL.IDX PT, R14, R16, RZ, 0x1f ;  /* 0x00001fff100e7589 */ /* 0x0002a400000e0000 */
.L_x_14143:
[----:B--2---:R-:W-:-:S13]  /*dfb0*/  ISETP.NE.AND P0, PT, R14, RZ, PT ;  /* 0x000000ff0e00720c */ /* 0x004fda0003f05270 */
[----:B------:R-:W-:Y:S05]  /*dfc0*/  @P0 BRA `(.L_x_13991) ;  /* 0x0000000000880947 */ /* 0x000fea0003800000 */
[----:B------:R-:W-:-:S03]  /*dfd0*/  UMOV UR4, 0xffffffff ;  /* 0xffffffff00047882 */ /* 0x000fc60000000000 */
[----:B------:R-:W-:Y:S05]  /*dfe0*/  BRA.DIV UR4, `(.L_x_14093) ;  /* 0x0000001a04187947 */ /* 0x000fea000b800000 */
[----:B------:R-:W-:-:S13]  /*dff0*/  ELECT P6, URZ, PT ;  /* 0x00000000003f782f */ /* 0x000fda00038c0000 */
.L_x_14146:
[----:B------:R-:W-:Y:S05]  /*e000*/  @!P6 BRA `(.L_x_13991) ;  /* 0x000000000078e947 */ /* 0x000fea0003800000 */
[----:B------:R-:W-:-:S06]  /*e010*/  ULOP3.LUT UR4, UR42, 0x2, URZ, 0xfc, !UPT ;  /* 0x000000022a047892 */ /* 0x000fcc000f8efc3f */
[----:B------:R-:W-:-:S05]  /*e020*/  IMAD.U32 R2, RZ, RZ, UR4 ;  /* 0x00000004ff027e24 */ /* 0x000fca000f8e00ff */
[----:B------:R-:W-:-:S13]  /*e030*/  ISETP.NE.AND P2, PT, R2, 0x3, PT ;  /* 0x000000030200780c */ /* 0x000fda0003f45270 */
[----:B------:R-:W-:Y:S05]  /*e040*/  @!P2 BRA `(.L_x_14094) ;  /* 0x000000000004a947 */ /* 0x000fea0003800000 */
[----:B------:R-:W-:Y:S01]  /*e050*/  BPT.TRAP 0x1 ;  /* 0x000000040000795c */ /* 0x000fe20000300000 */
.L_x_14094:
[----:B------:R-:W-:Y:S01]  /*e060*/  IADD3 R9, R7, 0x16840, RZ ;  /* 0x0001684007097810 */ /* 0x000fe20007ffe0ff */
[----:B------:R-:W-:Y:S01]  /*e070*/  VIADD R2, R0, 0x1 ;  /* 0x0000000100027836 */ /* 0x000fe20000000000 */
[----:B------:R-:W-:-:S03]  /*e080*/  SHF.L.U32 R5, R3, 0x1f, RZ ;  /* 0x0000001f03057819 */ /* 0x000fc600000006ff */
[----:B------:R-:W-:Y:S01]  /*e090*/  IMAD R6, R0, 0x8, R9 ;  /* 0x0000000800067824 */ /* 0x000fe200078e0209 */
[----:B------:R-:W-:-:S03]  /*e0a0*/  ISETP.NE.AND P1, PT, R2, 0x2, PT ;  /* 0x000000020200780c */ /* 0x000fc60003f25270 */
[----:B------:R-:W2:Y:S01]  /*e0b0*/  SYNCS.PHASECHK.TRANS64.TRYWAIT P0, [R6+URZ], R5 ;  /* 0x00000005060075a7 */ /* 0x000ea2000800017f */
[----:B0-----:R-:W-:Y:S02]  /*e0c0*/  SEL R4, RZ, 0x1, P1 ;  /* 0x00000001ff047807 */ /* 0x001fe40000800000 */
[----:B------:R-:W-:Y:S02]  /*e0d0*/  SEL R8, R2, RZ, P1 ;  /* 0x000000ff02087207 */ /* 0x000fe40000800000 */
[----:B------:R-:W-:-:S03]  /*e0e0*/  LOP3.LUT R2, R3, R4, RZ, 0x3c, !PT ;  /* 0x0000000403027212 */ /* 0x000fc600078e3cff */
[----:B------:R-:W-:Y:S01]  /*e0f0*/  IMAD R3, R8, 0x8, R9 ;  /* 0x0000000808037824 */ /* 0x000fe200078e0209 */
[----:B------:R-:W-:Y:S01]  /*e100*/  SHF.L.U32 R2, R2, 0x1f, RZ ;  /* 0x0000001f02027819 */ /* 0x000fe200000006ff */
[----:B--2---:R-:W-:Y:S06]  /*e110*/  @!P0 BRA `(.L_x_14095) ;  /* 0x0000001400ec8947 */ /* 0x004fec0003800000 */
.L_x_14147:
[----:B------:R-:W2:Y:S02]  /*e120*/  SYNCS.PHASECHK.TRANS64.TRYWAIT P0, [R3+URZ], R2 ;  /* 0x00000002030075a7 */ /* 0x000ea4000800017f */
[----:B--2---:R-:W-:Y:S05]  /*e130*/  @!P0 BRA `(.L_x_14096) ;  /* 0x0000001400f88947 */ /* 0x004fea0003800000 */
.L_x_14148:
[----:B------:R-:W-:Y:S05]  /*e140*/  @!P2 BRA `(.L_x_14097) ;  /* 0x000000000004a947 */ /* 0x000fea0003800000 */
[----:B------:R-:W-:Y:S01]  /*e150*/  BPT.TRAP 0x1 ;  /* 0x000000040000795c */ /* 0x000fe20000300000 */
.L_x_14097:
[----:B--2---:R-:W-:-:S05]  /*e160*/  VIADD R3, R7, 0x16860 ;  /* 0x0001686007037836 */ /* 0x004fca0000000000 */
[----:B------:R-:W-:-:S04]  /*e170*/  LEA R0, R0, R3, 0x3 ;  /* 0x0000000300007211 */ /* 0x000fc800078e18ff */
[----:B------:R-:W2:Y:S02]  /*e180*/  SYNCS.PHASECHK.TRANS64.TRYWAIT P0, [R0+URZ], R5 ;  /* 0x00000005000075a7 */ /* 0x000ea4000800017f */
[----:B--2---:R-:W-:Y:S05]  /*e190*/  @!P0 BRA `(.L_x_14098) ;  /* 0x0000001400f48947 */ /* 0x004fea0003800000 */
.L_x_14149:
[----:B------:R-:W-:-:S07]  /*e1a0*/  IMAD R3, R8, 0x8, R3 ;  /* 0x0000000808037824 */ /* 0x000fce00078e0203 */
.L_x_14099:
[----:B---3--:R3:W4:Y:S02]  /*e1b0*/  SYNCS.PHASECHK.TRANS64.TRYWAIT P0, [R3+URZ], R2 ;  /* 0x00000002030075a7 */ /* 0x008724000800017f */
[----:B----4-:R-:W-:Y:S05]  /*e1c0*/  @!P0 NANOSLEEP.SYNCS 0x989680 ;  /* 0x009896800000895d */ /* 0x010fea0003900000 */
[----:B------:R-:W4:Y:S02]  /*e1d0*/  @!P0 SYNCS.PHASECHK.TRANS64 P0, [R3+URZ], R2 ;  /* 0x00000002030085a7 */ /* 0x000f24000800007f */
[----:B----4-:R-:W-:Y:S05]  /*e1e0*/  @!P0 BRA `(.L_x_14099) ;  /* 0xfffffffc00f08947 */ /* 0x010fea000383ffff */
.L_x_13991:
[----:B------:R-:W-:Y:S05]  /*e1f0*/  BSYNC B6 ;  /* 0x0000000000067941 */ /* 0x000fea0003800000 */
.L_x_13988:
[----:B------:R-:W-:Y:S05]  /*e200*/  EXIT ;  /* 0x000000000000794d */ /* 0x000fea0003800000 */
.L_x_13995:
[----:B0-----:R-:W-:-:S04]  /*e210*/  IMAD.U32 R3, RZ, RZ, UR39 ;  /* 0x00000027ff037e24 */ /* 0x001fc8000f8e00ff */
[----:B------:R0:W1:Y:S03]  /*e220*/  SYNCS.PHASECHK.TRANS64.TRYWAIT P0, [R3+URZ+0x16800], R0 ;  /* 0x01680000030075a7 */ /* 0x000066000800017f */
[----:B-1----:R-:W-:Y:S05]  /*e230*/  @!P0 NANOSLEEP.SYNCS 0x989680 ;  /* 0x009896800000895d */ /* 0x002fea0003900000 */
[----:B------:R-:W1:Y:S02]  /*e240*/  @!P0 SYNCS.PHASECHK.TRANS64 P0, [R3+URZ+0x16800], R0 ;  /* 0x01680000030085a7 */ /* 0x000e64000800007f */
[----:B-1----:R-:W-:Y:S05]  /*e250*/  @!P0 BRA `(.L_x_13995) ;  /* 0xfffffffc00ec8947 */ /* 0x002fea000383ffff */
[----:B------:R-:W-:Y:S05]  /*e260*/  BRA `(.L_x_14100) ;  /* 0xffffff3000347947 */ /* 0x000fea000383ffff */
.L_x_13999:
[----:B-1----:R-:W-:-:S04]  /*e270*/  IMAD.U32 R3, RZ, RZ, UR39 ;  /* 0x00000027ff037e24 */ /* 0x002fc8000f8e00ff */
[----:B------:R1:W2:Y:S03]  /*e280*/  SYNCS.PHASECHK.TRANS64.TRYWAIT P2, [R3+URZ+0x16830], R0 ;  /* 0x01683000030075a7 */ /* 0x0002a6000804017f */
[----:B--2---:R-:W-:Y:S05]  /*e290*/  @!P2 NANOSLEEP.SYNCS 0x989680 ;  /* 0x009896800000a95d */ /* 0x004fea0003900000 */
[----:B------:R-:W2:Y:S02]  /*e2a0*/  @!P2 SYNCS.PHASECHK.TRANS64 P2, [R3+URZ+0x16830], R0 ;  /* 0x016830000300a5a7 */ /* 0x000ea4000804007f */
[----:B--2---:R-:W-:Y:S05]  /*e2b0*/  @!P2 BRA `(.L_x_13999) ;  /* 0xfffffffc00eca947 */ /* 0x004fea000383ffff */
[----:B------:R-:W-:Y:S05]  /*e2c0*/  BRA `(.L_x_13998) ;  /* 0xffffff3000547947 */ /* 0x000fea000383ffff */
.L_x_14004:
[----:B-1----:R-:W-:-:S04]  /*e2d0*/  IMAD.U32 R11, RZ, RZ, UR10 ;  /* 0x0000000aff0b7e24 */ /* 0x002fc8000f8e00ff */
[----:B------:R1:W2:Y:S03]  /*e2e0*/  SYNCS.PHASECHK.TRANS64.TRYWAIT P3, [R11+URZ+0x16830], R10 ;  /* 0x0168300a0b0075a7 */ /* 0x0002a6000806017f */
[----:B--2---:R-:W-:Y:S05]  /*e2f0*/  @!P3 NANOSLEEP.SYNCS 0x989680 ;  /* 0x009896800000b95d */ /* 0x004fea0003900000 */
[----:B------:R-:W2:Y:S02]  /*e300*/  @!P3 SYNCS.PHASECHK.TRANS64 P3, [R11+URZ+0x16830], R10 ;  /* 0x0168300a0b00b5a7 */ /* 0x000ea4000806007f */
[----:B--2---:R-:W-:Y:S05]  /*e310*/  @!P3 BRA `(.L_x_14004) ;  /* 0xfffffffc00ecb947 */ /* 0x004fea000383ffff */
[----:B------:R-:W-:Y:S05]  /*e320*/  BRA `(.L_x_14001) ;  /* 0xffffff5c00447947 */ /* 0x000fea000383ffff */
.L_x_14008:
[----:B-1----:R-:W-:-:S04]  /*e330*/  MOV R11, UR10 ;  /* 0x0000000a000b7c02 */ /* 0x002fc80008000f00 */
[----:B------:R1:W2:Y:S03]  /*e340*/  SYNCS.PHASECHK.TRANS64.TRYWAIT P3, [R11+URZ+0x16850], R10 ;  /* 0x0168500a0b0075a7 */ /* 0x0002a6000806017f */
[----:B--2---:R-:W-:Y:S05]  /*e350*/  @!P3 NANOSLEEP.SYNCS 0x989680 ;  /* 0x009896800000b95d */ /* 0x004fea0003900000 */
[----:B------:R-:W2:Y:S02]  /*e360*/  @!P3 SYNCS.PHASECHK.TRANS64 P3, [R11+URZ+0x16850], R10 ;  /* 0x0168500a0b00b5a7 */ /* 0x000ea4000806007f */
[----:B--2---:R-:W-:Y:S05]  /*e370*/  @!P3 BRA `(.L_x_14008) ;  /* 0xfffffffc00ecb947 */ /* 0x004fea000383ffff */
[----:B------:R-:W-:Y:S05]  /*e380*/  BRA `(.L_x_14005) ;  /* 0xffffff5c00bc7947 */ /* 0x000fea000383ffff */
.L_x_14014:
[----:B-1----:R-:W-:-:S04]  /*e390*/  IMAD.U32 R10, RZ, RZ, UR10 ;  /* 0x0000000aff0a7e24 */ /* 0x002fc8000f8e00ff */
[----:B------:R1:W2:Y:S03]  /*e3a0*/  SYNCS.PHASECHK.TRANS64.TRYWAIT P2, [R10+URZ+0x16830], R9 ;  /* 0x016830090a0075a7 */ /* 0x0002a6000804017f */
[----:B--2---:R-:W-:Y:S05]  /*e3b0*/  @!P2 NANOSLEEP.SYNCS 0x989680 ;  /* 0x009896800000a95d */ /* 0x004fea0003900000 */
[----:B------:R-:W2:Y:S02]  /*e3c0*/  @!P2 SYNCS.PHASECHK.TRANS64 P2, [R10+URZ+0x16830], R9 ;  /* 0x016830090a00a5a7 */ /* 0x000ea4000804007f */
[----:B--2---:R-:W-:Y:S05]  /*e3d0*/  @!P2 BRA `(.L_x_14014) ;  /* 0xfffffffc00eca947 */ /* 0x004fea000383ffff */
[----:B------:R-:W-:Y:S05]  /*e3e0*/  BRA `(.L_x_14011) ;  /* 0xffffff8800bc7947 */ /* 0x000fea000383ffff */
.L_x_14018:
[----:B-1----:R-:W-:-:S04]  /*e3f0*/  IMAD.U32 R10, RZ, RZ, UR10 ;  /* 0x0000000aff0a7e24 */ /* 0x002fc8000f8e00ff */
[----:B------:R1:W2:Y:S03]  /*e400*/  SYNCS.PHASECHK.TRANS64.TRYWAIT P2, [R10+URZ+0x16850], R9 ;  /* 0x016850090a0075a7 */ /* 0x0002a6000804017f */
[----:B--2---:R-:W-:Y:S05]  /*e410*/  @!P2 NANOSLEEP.SYNCS 0x989680 ;  /* 0x009896800000a95d */ /* 0x004fea0003900000 */
[----:B------:R-:W2:Y:S02]  /*e420*/  @!P2 SYNCS.PHASECHK.TRANS64 P2, [R10+URZ+0x16850], R9 ;  /* 0x016850090a00a5a7 */ /* 0x000ea4000804007f */
[----:B--2---:R-:W-:Y:S05]  /*e430*/  @!P2 BRA `(.L_x_14018) ;  /* 0xfffffffc00eca947 */ /* 0x004fea000383ffff */
[----:B------:R-:W-:Y:S05]  /*e440*/  BRA `(.L_x_14015) ;  /* 0xffffff8c00307947 */ /* 0x000fea000383ffff */
.L_x_14023:
[----:B-1----:R-:W-:-:S04]  /*e450*/  IMAD.U32 R5, RZ, RZ, UR7 ;  /* 0x00000007ff057e24 */ /* 0x002fc8000f8e00ff */
[----:B------:R1:W2:Y:S03]  /*e460*/  SYNCS.PHASECHK.TRANS64.TRYWAIT P0, [R5+URZ+0x16850], R4 ;  /* 0x01685004050075a7 */ /* 0x0002a6000800017f */
[----:B--2---:R-:W-:Y:S05]  /*e470*/  @!P0 NANOSLEEP.SYNCS 0x989680 ;  /* 0x009896800000895d */ /* 0x004fea0003900000 */
[----:B------:R-:W2:Y:S02]  /*e480*/  @!P0 SYNCS.PHASECHK.TRANS64 P0, [R5+URZ+0x16850], R4 ;  /* 0x01685004050085a7 */ /* 0x000ea4000800007f */
[----:B--2---:R-:W-:Y:S05]  /*e490*/  @!P0 BRA `(.L_x_14023) ;  /* 0xfffffffc00ec8947 */ /* 0x004fea000383ffff */
[----:B------:R-:W-:Y:S05]  /*e4a0*/  BRA `(.L_x_14022) ;  /* 0xffffffac00847947 */ /* 0x000fea000383ffff */
.L_x_14034:
[----:B------:R-:W-:Y:S01]  /*e4b0*/  IMAD.MOV.U32 R13, RZ, RZ, R16 ;  /* 0x000000ffff0d7224 */ /* 0x000fe200078e0010 */
[----:B------:R-:W-:Y:S01]  /*e4c0*/  MOV R12, RZ ;  /* 0x000000ff000c7202 */ /* 0x000fe20000000f00 */
[----:B------:R-:W-:Y:S02]  /*e4d0*/  IMAD.MOV.U32 R11, RZ, RZ, 0x1f ;  /* 0x0000001fff0b7424 */ /* 0x000fe400078e00ff */
[----:B------:R-:W-:-:S07]  /*e4e0*/  IMAD.MOV.U32 R15, RZ, RZ, -0x1 ;  /* 0xffffffffff0f7424 */ /* 0x000fce00078e00ff */
[----:B------:R-:W-:Y:S05]  /*e4f0*/  WARPSYNC.COLLECTIVE R15, `(.L_x_14101) ;  /* 0x000000000f087348 */ /* 0x000fea0003c00000 */
[----:B------:R0:W1:Y:S02]  /*e500*/  SHFL.IDX P6, R14, R13, R12, R11 ;  /* 0x0000000c0d0e7389 */ /* 0x00006400000c000b */
[----:B01----:R-:W-:Y:S01]  /*e510*/  ENDCOLLECTIVE ;  /* 0x000000000000791b */ /* 0x003fe20003800000 */
.L_x_14101:
[----:B------:R-:W-:Y:S05]  /*e520*/  BRA `(.L_x_14102) ;  /* 0xffffffd000c07947 */ /* 0x000fea000383ffff */
.L_x_14036:
[----:B------:R-:W-:Y:S01]  /*e530*/  BSSY B0, `(.L_x_14103) ;  /* 0x0000006000007945 */ /* 0x000fe20003800000 */
[----:B------:R-:W-:-:S07]  /*e540*/  IMAD.MOV.U32 R15, RZ, RZ, -0x1 ;  /* 0xffffffffff0f7424 */ /* 0x000fce00078e00ff */
[----:B0-----:R-:W-:Y:S05]  /*e550*/  WARPSYNC.COLLECTIVE R15, `(.L_x_14104) ;  /* 0x000000000f0c7348 */ /* 0x001fea0003c00000 */
[----:B------:R-:W-:Y:S02]  /*e560*/  ELECT P6, UR62, PT ;  /* 0x00000000003e782f */ /* 0x000fe400038c0000 */
[----:B------:R-:W-:Y:S01]  /*e570*/  MOV R14, UR62 ;  /* 0x0000003e000e7c02 */ /* 0x000fe20008000f00 */
[----:B0-----:R-:W-:Y:S10]  /*e580*/  ENDCOLLECTIVE ;  /* 0x000000000000791b */ /* 0x001ff40003800000 */
.L_x_14104:
[----:B------:R-:W-:Y:S05]  /*e590*/  BSYNC B0 ;  /* 0x0000000000007941 */ /* 0x000fea0003800000 */
.L_x_14103:
[----:B------:R-:W-:Y:S05]  /*e5a0*/  BRA `(.L_x_14105) ;  /* 0xffffffd000bc7947 */ /* 0x000fea000383ffff */
.L_x_14038:
[----:B--2---:R-:W-:-:S04]  /*e5b0*/  IMAD.U32 R3, RZ, RZ, UR38 ;  /* 0x00000026ff037e24 */ /* 0x004fc8000f8e00ff */
[----:B------:R2:W3:Y:S03]  /*e5c0*/  SYNCS.PHASECHK.TRANS64.TRYWAIT P0, [R3+URZ+0x16840], R0 ;  /* 0x01684000030075a7 */ /* 0x0004e6000800017f */
[----:B---3--:R-:W-:Y:S05]  /*e5d0*/  @!P0 NANOSLEEP.SYNCS 0x989680 ;  /* 0x009896800000895d */ /* 0x008fea0003900000 */
[----:B------:R-:W3:Y:S02]  /*e5e0*/  @!P0 SYNCS.PHASECHK.TRANS64 P0, [R3+URZ+0x16840], R0 ;  /* 0x01684000030085a7 */ /* 0x000ee4000800007f */
[----:B---3--:R-:W-:Y:S05]  /*e5f0*/  @!P0 BRA `(.L_x_14038) ;  /* 0xfffffffc00ec8947 */ /* 0x008fea000383ffff */
[----:B------:R-:W-:Y:S05]  /*e600*/  BRA `(.L_x_14106) ;  /* 0xffffffd4000c7947 */ /* 0x000fea000383ffff */
.L_x_14041:
[----:B------:R-:W-:Y:S01]  /*e610*/  IMAD R9, R9, 0xc0, R12 ;  /* 0x000000c009097824 */ /* 0x000fe200078e020c */
[----:B------:R-:W-:Y:S01]  /*e620*/  MOV R13, R7 ;  /* 0x00000007000d7202 */ /* 0x000fe20000000f00 */
[----:B------:R-:W-:Y:S02]  /*e630*/  IMAD.MOV.U32 R12, RZ, RZ, RZ ;  /* 0x000000ffff0c7224 */ /* 0x000fe400078e00ff */
[----:B------:R-:W-:Y:S02]  /*e640*/  IMAD.MOV.U32 R11, RZ, RZ, 0x181f ;  /* 0x0000181fff0b7424 */ /* 0x000fe400078e00ff */
[----:B------:R-:W-:Y:S02]  /*e650*/  IMAD.MOV.U32 R15, RZ, RZ, -0x1 ;  /* 0xffffffffff0f7424 */ /* 0x000fe400078e00ff */
[----:B------:R-:W-:-:S07]  /*e660*/  VIADD R21, R9, 0x10 ;  /* 0x0000001009157836 */ /* 0x000fce0000000000 */
[----:B0-----:R-:W-:Y:S05]  /*e670*/  WARPSYNC.COLLECTIVE R15, `(.L_x_14107) ;  /* 0x000000000f087348 */ /* 0x001fea0003c00000 */
[----:B------:R1:W2:Y:S02]  /*e680*/  SHFL.IDX P6, R14, R13, R12, R11 ;  /* 0x0000000c0d0e7389 */ /* 0x0002a400000c000b */
[----:B012---:R-:W-:Y:S01]  /*e690*/  ENDCOLLECTIVE ;  /* 0x000000000000791b */ /* 0x007fe20003800000 */
.L_x_14107:
[----:B------:R-:W-:Y:S01]  /*e6a0*/  MOV R13, R8 ;  /* 0x00000008000d7202 */ /* 0x000fe20000000f00 */
[----:B------:R-:W-:-:S07]  /*e6b0*/  IMAD.MOV.U32 R4, RZ, RZ, R14 ;  /* 0x000000ffff047224 */ /* 0x000fce00078e000e */
[----:B------:R-:W-:Y:S05]  /*e6c0*/  WARPSYNC.COLLECTIVE R15, `(.L_x_14108) ;  /* 0x000000000f087348 */ /* 0x000fea0003c00000 */
[----:B------:R0:W1:Y:S02]  /*e6d0*/  SHFL.IDX P6, R14, R13, R12, R11 ;  /* 0x0000000c0d0e7389 */ /* 0x00006400000c000b */
[----:B01----:R-:W-:Y:S01]  /*e6e0*/  ENDCOLLECTIVE ;  /* 0x000000000000791b */ /* 0x003fe20003800000 */
.L_x_14108:
[----:B------:R-:W-:Y:S02]  /*e6f0*/  ULDC UR4, c[0x0][0x288] ;  /* 0x0000a20000047ab9 */ /* 0x000fe40000000800 */
[----:B------:R-:W-:-:S05]  /*e700*/  IMAD R0, R0, UR4, RZ ;  /* 0x0000000400007c24 */ /* 0x000fca000f8e02ff */
[----:B------:R-:W-:Y:S01]  /*e710*/  ISETP.GE.AND P1, PT, R9, R0, PT ;  /* 0x000000000900720c */ /* 0x000fe20003f26270 */
[----:B------:R-:W-:Y:S01]  /*e720*/  IMAD.MOV.U32 R13, RZ, RZ, R7 ;  /* 0x000000ffff0d7224 */ /* 0x000fe200078e0007 */
[----:B------:R-:W-:-:S11]  /*e730*/  MOV R12, 0x1 ;  /* 0x00000001000c7802 */ /* 0x000fd60000000f00 */
[----:B------:R-:W-:Y:S02]  /*e740*/  @!P1 LEA R29, R10, UR38, 0x1 ;  /* 0x000000260a1d9c11 */ /* 0x000fe4000f8e08ff */
[----:B------:R-:W-:-:S05]  /*e750*/  @!P1 LEA R14, P2, R20, R14, 0x1 ;  /* 0x0000000e140e9211 */ /* 0x000fca00078408ff */
[----:B------:R-:W-:Y:S02]  /*e760*/  @!P1 IMAD.X R5, RZ, RZ, R4, P2 ;  /* 0x000000ffff059224 */ /* 0x000fe400010e0604 */
[----:B------:R-:W-:-:S07]  /*e770*/  @!P1 IMAD.MOV.U32 R4, RZ, RZ, R14 ;  /* 0x000000ffff049224 */ /* 0x000fce00078e000e */
[----:B------:R-:W-:Y:S05]  /*e780*/  WARPSYNC.COLLECTIVE R15, `(.L_x_14109) ;  /* 0x000000000f087348 */ /* 0x000fea0003c00000 */
[----:B------:R0:W1:Y:S02]  /*e790*/  SHFL.IDX P6, R14, R13, R12, R11 ;  /* 0x0000000c0d0e7389 */ /* 0x00006400000c000b */
[----:B01----:R-:W-:Y:S01]  /*e7a0*/  ENDCOLLECTIVE ;  /* 0x000000000000791b */ /* 0x003fe20003800000 */
.L_x_14109:
[----:B------:R-:W-:Y:S01]  /*e7b0*/  @!PT LDS RZ, [RZ] ;  /* 0x00000000fffff984 */ /* 0x000fe20000000800 */
[----:B------:R-:W-:Y:S01]  /*e7c0*/  @!PT LDS RZ, [RZ] ;  /* 0x00000000fffff984 */ /* 0x000fe20000000800 */
[----:B------:R-:W-:Y:S01]  /*e7d0*/  @!PT LDS RZ, [RZ] ;  /* 0x00000000fffff984 */ /* 0x000fe20000000800 */
[----:B------:R0:W-:Y:S01]  /*e7e0*/  @!P1 LDGSTS.E.BYPASS.LTC128B.128 [R29+0x8400], desc[UR46][R4.64], !P0 ;  /* 0x08400000041d9fae */ /* 0x0001e2000c101d6e */
[----:B------:R-:W-:Y:S01]  /*e7f0*/  ISETP.GE.AND P1, PT, R21, R0, PT ;  /* 0x000000001500720c */ /* 0x000fe20003f26270 */
[----:B------:R-:W-:-:S05]  /*e800*/  VIADD R21, R9, 0x20 ;  /* 0x0000002009157836 */ /* 0x000fca0000000000 */
[----:B------:R-:W-:Y:S01]  /*e810*/  ISETP.GE.AND P2, PT, R21, R0, PT ;  /* 0x000000001500720c */ /* 0x000fe20003f46270 */
[----:B------:R-:W-:-:S06]  /*e820*/  IMAD.MOV.U32 R13, RZ, RZ, R8 ;  /* 0x000000ffff0d7224 */ /* 0x000fcc00078e0008 */
[----:B0-----:R-:W-:Y:S01]  /*e830*/  @!P1 LEA R29, R10, UR38, 0x1 ;  /* 0x000000260a1d9c11 */ /* 0x001fe2000f8e08ff */
[----:B------:R-:W-:-:S07]  /*e840*/  IMAD.MOV.U32 R22, RZ, RZ, R14 ;  /* 0x000000ffff167224 */ /* 0x000fce00078e000e */
[----:B------:R-:W-:Y:S05]  /*e850*/  WARPSYNC.COLLECTIVE R15, `(.L_x_14110) ;  /* 0x000000000f087348 */ /* 0x000fea0003c00000 */
[----:B------:R0:W1:Y:S02]  /*e860*/  SHFL.IDX P6, R14, R13, R12, R11 ;  /* 0x0000000c0d0e7389 */ /* 0x00006400000c000b */
[----:B01----:R-:W-:Y:S01]  /*e870*/  ENDCOLLECTIVE ;  /* 0x000000000000791b */ /* 0x003fe20003800000 */
.L_x_14110:
[----:B------:R-:W-:Y:S01]  /*e880*/  MOV R13, R7 ;  /* 0x00000007000d7202 */ /* 0x000fe20000000f00 */
[----:B------:R-:W-:Y:S01]  /*e890*/  IMAD.MOV.U32 R12, RZ, RZ, 0x2 ;  /* 0x00000002ff0c7424 */ /* 0x000fe200078e00ff */
[----:B------:R-:W-:-:S13]  /*e8a0*/  @!P1 LEA R4, P3, R20, R14, 0x1 ;  /* 0x0000000e14049211 */ /* 0x000fda00078608ff */
[----:B------:R-:W-:Y:S05]  /*e8b0*/  WARPSYNC.COLLECTIVE R15, `(.L_x_14111) ;  /* 0x000000000f087348 */ /* 0x000fea0003c00000 */
[----:B------:R0:W1:Y:S02]  /*e8c0*/  SHFL.IDX P6, R14, R13, R12, R11 ;  /* 0x0000000c0d0e7389 */ /* 0x00006400000c000b */
[----:B01----:R-:W-:Y:S01]  /*e8d0*/  ENDCOLLECTIVE ;  /* 0x000000000000791b */ /* 0x003fe20003800000 */
.L_x_14111:
        /* <DEDUP_REMOVED lines=10> */
.L_x_14112:
[----:B------:R-:W-:Y:S02]  /*e980*/  IMAD.MOV.U32 R13, RZ, RZ, R7 ;  /* 0x000000ffff0d7224 */ /* 0x000fe400078e0007 */
[----:B------:R-:W-:Y:S02]  /*e990*/  IMAD.MOV.U32 R12, RZ, RZ, 0x3 ;  /* 0x00000003ff0c7424 */ /* 0x000fe400078e00ff */
[----:B------:R-:W-:-:S07]  /*e9a0*/  IMAD.MOV.U32 R28, RZ, RZ, R14 ;  /* 0x000000ffff1c7224 */ /* 0x000fce00078e000e */
[----:B------:R-:W-:Y:S05]  /*e9b0*/  WARPSYNC.COLLECTIVE R15, `(.L_x_14113) ;  /* 0x000000000f087348 */ /* 0x000fea0003c00000 */
[----:B------:R0:W1:Y:S02]  /*e9c0*/  SHFL.IDX P6, R14, R13, R12, R11 ;  /* 0x0000000c0d0e7389 */ /* 0x00006400000c000b */
[----:B01----:R-:W-:Y:S01]  /*e9d0*/  ENDCOLLECTIVE ;  /* 0x000000000000791b */ /* 0x003fe20003800000 */
.L_x_14113:
[----:B------:R-:W-:Y:S02]  /*e9e0*/  @!P2 LEA R4, P1, R20, R28, 0x1 ;  /* 0x0000001c1404a211 */ /* 0x000fe400078208ff */
[----:B------:R-:W-:Y:S02]  /*e9f0*/  @!P2 LEA R28, R10, UR38, 0x1 ;  /* 0x000000260a1cac11 */ /* 0x000fe4000f8e08ff */
[----:B------:R-:W-:Y:S01]  /*ea00*/  @!P2 IADD3.X R5, RZ, R21, RZ, P1, !PT ;  /* 0x00000015ff05a210 */ /* 0x000fe20000ffe4ff */
[----:B------:R-:W-:-:S04]  /*ea10*/  VIADD R21, R9, 0x30 ;  /* 0x0000003009157836 */ /* 0x000fc80000000000 */
[----:B------:R-:W-:Y:S01]  /*ea20*/  @!PT LDS RZ, [RZ] ;  /* 0x00000000fffff984 */ /* 0x000fe20000000800 */
[----:B------:R-:W-:Y:S01]  /*ea30*/  @!PT LDS RZ, [RZ] ;  /* 0x00000000fffff984 */ /* 0x000fe20000000800 */
[----:B------:R-:W-:Y:S01]  /*ea40*/  @!PT LDS RZ, [RZ] ;  /* 0x00000000fffff984 */ /* 0x000fe20000000800 */
[----:B------:R0:W-:Y:S01]  /*ea50*/  @!P2 LDGSTS.E.BYPASS.LTC128B.128 [R28+0x9400], desc[UR46][R4.64], !P0 ;  /* 0x09400000041cafae */ /* 0x0001e2000c101d6e */
[----:B------:R-:W-:Y:S01]  /*ea60*/  ISETP.GE.AND P1, PT, R21, R0, PT ;  /* 0x000000001500720c */ /* 0x000fe20003f26270 */
[----:B------:R-:W-:Y:S01]  /*ea70*/  VIADD R21, R9, 0x40 ;  /* 0x0000004009157836 */ /* 0x000fe20000000000 */
[----:B------:R-:W-:-:S04]  /*ea80*/  MOV R13, R8 ;  /* 0x00000008000d7202 */ /* 0x000fc80000000f00 */
[----:B------:R-:W-:Y:S01]  /*ea90*/  ISETP.GE.AND P2, PT, R21, R0, PT ;  /* 0x000000001500720c */ /* 0x000fe20003f46270 */
[----:B------:R-:W-:-:S12]  /*eaa0*/  IMAD.MOV.U32 R22, RZ, RZ, R14 ;  /* 0x000000ffff167224 */ /* 0x000fd800078e000e */
[----:B0-----:R-:W-:Y:S05]  /*eab0*/  WARPSYNC.COLLECTIVE R15, `(.L_x_14114) ;  /* 0x000000000f087348 */ /* 0x001fea0003c00000 */
[----:B------:R1:W2:Y:S02]  /*eac0*/  SHFL.IDX P6, R14, R13, R12, R11 ;  /* 0x0000000c0d0e7389 */ /* 0x0002a400000c000b */
[----:B012---:R-:W-:Y:S01]  /*ead0*/  ENDCOLLECTIVE ;  /* 0x000000000000791b */ /* 0x007fe20003800000 */
.L_x_14114:
[----:B------:R-:W-:Y:S01]  /*eae0*/  @!P1 LEA R28, R10, UR38, 0x1 ;  /* 0x000000260a1c9c11 */ /* 0x000fe2000f8e08ff */
[----:B------:R-:W-:Y:S02]  /*eaf0*/  IMAD.MOV.U32 R13, RZ, RZ, R7 ;  /* 0x000000ffff0d7224 */ /* 0x000fe400078e0007 */
[----:B------:R-:W-:Y:S01]  /*eb00*/  IMAD.MOV.U32 R12, RZ, RZ, 0x4 ;  /* 0x00000004ff0c7424 */ /* 0x000fe200078e00ff */
[----:B------:R-:W-:-:S13]  /*eb10*/  @!P1 LEA R4, P3, R20, R14, 0x1 ;  /* 0x0000000e14049211 */ /* 0x000fda00078608ff */
[----:B------:R-:W-:Y:S05]  /*eb20*/  WARPSYNC.COLLECTIVE R15, `(.L_x_14115) ;  /* 0x000000000f087348 */ /* 0x000fea0003c00000 */
[----:B------:R0:W1:Y:S02]  /*eb30*/  SHFL.IDX P6, R14, R13, R12, R11 ;  /* 0x0000000c0d0e7389 */ /* 0x00006400000c000b */
[----:B01----:R-:W-:Y:S01]  /*eb40*/  ENDCOLLECTIVE ;  /* 0x000000000000791b */ /* 0x003fe20003800000 */
.L_x_14115:
[----:B------:R-:W-:-:S05]  /*eb50*/  @!P1 IMAD.X R5, RZ, RZ, R22, P3 ;  /* 0x000000ffff059224 */ /* 0x000fca00018e0616 */
        /* <DEDUP_REMOVED lines=9> */
.L_x_14116:
[----:B------:R-:W-:Y:S01]  /*ebf0*/  MOV R13, R7 ;  /* 0x00000007000d7202 */ /* 0x000fe20000000f00 */
[----:B------:R-:W-:Y:S02]  /*ec00*/  IMAD.MOV.U32 R12, RZ, RZ, 0x5 ;  /* 0x00000005ff0c7424 */ /* 0x000fe400078e00ff */
[----:B------:R-:W-:-:S07]  /*ec10*/  IMAD.MOV.U32 R29, RZ, RZ, R14 ;  /* 0x000000ffff1d7224 */ /* 0x000fce00078e000e */
[----:B------:R-:W-:Y:S05]  /*ec20*/  WARPSYNC.COLLECTIVE R15, `(.L_x_14117) ;  /* 0x000000000f087348 */ /* 0x000fea0003c00000 */
[----:B------:R0:W1:Y:S02]  /*ec30*/  SHFL.IDX P6, R14, R13, R12, R11 ;  /* 0x0000000c0d0e7389 */ /* 0x00006400000c000b */
[----:B01----:R-:W-:Y:S01]  /*ec40*/  ENDCOLLECTIVE ;  /* 0x000000000000791b */ /* 0x003fe20003800000 */
.L_x_14117:
[----:B------:R-:W-:Y:S01]  /*ec50*/  @!P2 LEA R4, P1, R20, R29, 0x1 ;  /* 0x0000001d1404a211 */ /* 0x000fe200078208ff */
[----:B------:R-:W-:-:S04]  /*ec60*/  VIADD R29, R9, 0x50 ;  /* 0x00000050091d7836 */ /* 0x000fc80000000000 */
[----:B------:R-:W-:Y:S01]  /*ec70*/  @!P2 IMAD.X R5, RZ, RZ, R21, P1 ;  /* 0x000000ffff05a224 */ /* 0x000fe200008e0615 */
[----:B------:R-:W-:Y:S02]  /*ec80*/  ISETP.GE.AND P1, PT, R29, R0, PT ;  /* 0x000000001d00720c */ /* 0x000fe40003f26270 */
[----:B------:R-:W-:Y:S01]  /*ec90*/  @!P2 LEA R21, R10, UR38, 0x1 ;  /* 0x000000260a15ac11 */ /* 0x000fe2000f8e08ff */
        /* <DEDUP_REMOVED lines=9> */
.L_x_14118:
[----:B------:R-:W-:-:S04]  /*ed30*/  IADD3 R21, R9, 0x60, RZ ;  /* 0x0000006009157810 */ /* 0x000fc80007ffe0ff */
[----:B------:R-:W-:Y:S01]  /*ed40*/  ISETP.GE.AND P2, PT, R21, R0, PT ;  /* 0x000000001500720c */ /* 0x000fe20003f46270 */
[----:B------:R-:W-:Y:S02]  /*ed50*/  IMAD.MOV.U32 R13, RZ, RZ, R7 ;  /* 0x000000ffff0d7224 */ /* 0x000fe400078e0007 */
[----:B------:R-:W-:-:S10]  /*ed60*/  IMAD.MOV.U32 R12, RZ, RZ, 0x6 ;  /* 0x00000006ff0c7424 */ /* 0x000fd400078e00ff */
[----:B------:R-:W-:Y:S02]  /*ed70*/  @!P2 LEA R28, R10, UR38, 0x1 ;  /* 0x000000260a1cac11 */ /* 0x000fe4000f8e08ff */
[----:B------:R-:W-:-:S13]  /*ed80*/  @!P1 LEA R4, P3, R20, R14, 0x1 ;  /* 0x0000000e14049211 */ /* 0x000fda00078608ff */
[----:B------:R-:W-:Y:S05]  /*ed90*/  WARPSYNC.COLLECTIVE R15, `(.L_x_14119) ;  /* 0x000000000f087348 */ /* 0x000fea0003c00000 */
[----:B------:R0:W1:Y:S02]  /*eda0*/  SHFL.IDX P6, R14, R13, R12, R11 ;  /* 0x0000000c0d0e7389 */ /* 0x00006400000c000b */
[----:B01----:R-:W-:Y:S01]  /*edb0*/  ENDCOLLECTIVE ;  /* 0x000000000000791b */ /* 0x003fe20003800000 */
.L_x_14119:
[----:B------:R-:W-:Y:S01]  /*edc0*/  @!P1 IMAD.X R5, RZ, RZ, R22, P3 ;  /* 0x000000ffff059224 */ /* 0x000fe200018e0616 */
[----:B------:R-:W-:-:S05]  /*edd0*/  @!P1 LEA R22, R10, UR38, 0x1 ;  /* 0x000000260a169c11 */ /* 0x000fca000f8e08ff */
        /* <DEDUP_REMOVED lines=9> */
.L_x_14120:
[----:B------:R-:W-:Y:S02]  /*ee70*/  IMAD.MOV.U32 R13, RZ, RZ, R7 ;  /* 0x000000ffff0d7224 */ /* 0x000fe400078e0007 */
[----:B------:R-:W-:Y:S01]  /*ee80*/  IMAD.MOV.U32 R12, RZ, RZ, 0x7 ;  /* 0x00000007ff0c7424 */ /* 0x000fe200078e00ff */
[----:B------:R-:W-:-:S07]  /*ee90*/  MOV R29, R14 ;  /* 0x0000000e001d7202 */ /* 0x000fce0000000f00 */
[----:B------:R-:W-:Y:S05]  /*eea0*/  WARPSYNC.COLLECTIVE R15, `(.L_x_14121) ;  /* 0x000000000f087348 */ /* 0x000fea0003c00000 */
[----:B------:R0:W1:Y:S02]  /*eeb0*/  SHFL.IDX P6, R14, R13, R12, R11 ;  /* 0x0000000c0d0e7389 */ /* 0x00006400000c000b */
[----:B01----:R-:W-:Y:S01]  /*eec0*/  ENDCOLLECTIVE ;  /* 0x000000000000791b */ /* 0x003fe20003800000 */
.L_x_14121:
[----:B------:R-:W-:-:S05]  /*eed0*/  @!P2 LEA R4, P1, R20, R29, 0x1 ;  /* 0x0000001d1404a211 */ /* 0x000fca00078208ff */
[----:B------:R-:W-:-:S05]  /*eee0*/  @!P2 IMAD.X R5, RZ, RZ, R21, P1 ;  /* 0x000000ffff05a224 */ /* 0x000fca00008e0615 */
[----:B------:R-:W-:Y:S01]  /*eef0*/  @!PT LDS RZ, [RZ] ;  /* 0x00000000fffff984 */ /* 0x000fe20000000800 */
[----:B------:R-:W-:Y:S01]  /*ef00*/  @!PT LDS RZ, [RZ] ;  /* 0x00000000fffff984 */ /* 0x000fe20000000800 */
[----:B------:R-:W-:Y:S01]  /*ef10*/  @!PT LDS RZ, [RZ] ;  /* 0x00000000fffff984 */ /* 0x000fe20000000800 */
[----:B------:R0:W-:Y:S01]  /*ef20*/  @!P2 LDGSTS.E.BYPASS.LTC128B.128 [R28+0xb400], desc[UR46][R4.64], !P0 ;  /* 0x0b400000041cafae */ /* 0x0001e2000c101d6e */
[----:B------:R-:W-:Y:S01]  /*ef30*/  MOV R13, R8 ;  /* 0x00000008000d7202 */ /* 0x000fe20000000f00 */
[----:B------:R-:W-:-:S07]  /*ef40*/  IMAD.MOV.U32 R7, RZ, RZ, R14 ;  /* 0x000000ffff077224 */ /* 0x000fce00078e000e */
[----:B0-----:R-:W-:Y:S05]  /*ef50*/  WARPSYNC.COLLECTIVE R15, `(.L_x_14122) ;  /* 0x000000000f087348 */ /* 0x001fea0003c00000 */
[----:B------:R1:W2:Y:S02]  /*ef60*/  SHFL.IDX P6, R14, R13, R12, R11 ;  /* 0x0000000c0d0e7389 */ /* 0x0002a400000c000b */
[----:B012---:R-:W-:Y:S01]  /*ef70*/  ENDCOLLECTIVE ;  /* 0x000000000000791b */ /* 0x007fe20003800000 */
.L_x_14122:
[----:B------:R-:W-:-:S05]  /*ef80*/  VIADD R5, R9, 0x70 ;  /* 0x0000007009057836 */ /* 0x000fca0000000000 */
[----:B------:R-:W-:Y:S01]  /*ef90*/  ISETP.GE.AND P1, PT, R5, R0, PT ;  /* 0x000000000500720c */ /* 0x000fe20003f26270 */
[----:B------:R-:W-:Y:S01]  /*efa0*/  IMAD.MOV.U32 R13, RZ, RZ, R3 ;  /* 0x000000ffff0d7224 */ /* 0x000fe200078e0003 */
[----:B------:R-:W-:-:S11]  /*efb0*/  MOV R12, RZ ;  /* 0x000000ff000c7202 */ /* 0x000fd60000000f00 */
[----:B------:R-:W-:Y:S02]  /*efc0*/  @!P1 LEA R22, R10, UR38, 0x1 ;  /* 0x000000260a169c11 */ /* 0x000fe4000f8e08ff */
[----:B------:R-:W-:-:S13]  /*efd0*/  @!P1 LEA R4, P3, R20, R14, 0x1 ;  /* 0x0000000e14049211 */ /* 0x000fda00078608ff */
[----:B------:R-:W-:Y:S05]  /*efe0*/  WARPSYNC.COLLECTIVE R15, `(.L_x_14123) ;  /* 0x000000000f087348 */ /* 0x000fea0003c00000 */
[----:B------:R0:W1:Y:S02]  /*eff0*/  SHFL.IDX P6, R14, R13, R12, R11 ;  /* 0x0000000c0d0e7389 */ /* 0x00006400000c000b */
[----:B01----:R-:W-:Y:S01]  /*f000*/  ENDCOLLECTIVE ;  /* 0x000000000000791b */ /* 0x003fe20003800000 */
.L_x_14123:
[----:B------:R-:W-:Y:S02]  /*f010*/  @!P1 IMAD.X R5, RZ, RZ, R7, P3 ;  /* 0x000000ffff059224 */ /* 0x000fe400018e0607 */
[----:B------:R-:W-:-:S03]  /*f020*/  VIADD R7, R9, 0x80 ;  /* 0x0000008009077836 */ /* 0x000fc60000000000 */
[----:B------:R-:W-:Y:S01]  /*f030*/  @!PT LDS RZ, [RZ] ;  /* 0x00000000fffff984 */ /* 0x000fe20000000800 */
[----:B------:R-:W-:Y:S01]  /*f040*/  @!PT LDS RZ, [RZ] ;  /* 0x00000000fffff984 */ /* 0x000fe20000000800 */
[----:B------:R-:W-:Y:S01]  /*f050*/  @!PT LDS RZ, [RZ] ;  /* 0x00000000fffff984 */ /* 0x000fe20000000800 */
[----:B------:R0:W-:Y:S02]  /*f060*/  @!P1 LDGSTS.E.BYPASS.LTC128B.128 [R22+0xbc00], desc[UR46][R4.64], !P0 ;  /* 0x0bc0000004169fae */ /* 0x0001e4000c101d6e */
[----:B------:R-:W-:Y:S02]  /*f070*/  ISETP.GE.AND P2, PT, R7, R0, PT ;  /* 0x000000000700720c */ /* 0x000fe40003f46270 */
[----:B------:R-:W-:Y:S01]  /*f080*/  IADD3 R7, R9, 0x90, RZ ;  /* 0x0000009009077810 */ /* 0x000fe20007ffe0ff */
[----:B------:R-:W-:Y:S02]  /*f090*/  IMAD.MOV.U32 R13, RZ, RZ, R6 ;  /* 0x000000ffff0d7224 */ /* 0x000fe400078e0006 */
[----:B------:R-:W-:-:S08]  /*f0a0*/  IMAD.MOV.U32 R21, RZ, RZ, R14 ;  /* 0x000000ffff157224 */ /* 0x000fd000078e000e */
[----:B0-----:R-:W-:Y:S05]  /*f0b0*/  WARPSYNC.COLLECTIVE R15, `(.L_x_14124) ;  /* 0x000000000f087348 */ /* 0x001fea0003c00000 */
[----:B------:R1:W2:Y:S02]  /*f0c0*/  SHFL.IDX P6, R14, R13, R12, R11 ;  /* 0x0000000c0d0e7389 */ /* 0x0002a400000c000b */
[----:B012---:R-:W-:Y:S01]  /*f0d0*/  ENDCOLLECTIVE ;  /* 0x000000000000791b */ /* 0x007fe20003800000 */
.L_x_14124:
[----:B------:R-:W-:Y:S02]  /*f0e0*/  IMAD.MOV.U32 R13, RZ, RZ, R3 ;  /* 0x000000ffff0d7224 */ /* 0x000fe400078e0003 */
[----:B------:R-:W-:Y:S02]  /*f0f0*/  IMAD.MOV.U32 R12, RZ, RZ, 0x1 ;  /* 0x00000001ff0c7424 */ /* 0x000fe400078e00ff */
[----:B------:R-:W-:-:S07]  /*f100*/  IMAD.MOV.U32 R29, RZ, RZ, R14 ;  /* 0x000000ffff1d7224 */ /* 0x000fce00078e000e */
[----:B------:R-:W-:Y:S05]  /*f110*/  WARPSYNC.COLLECTIVE R15, `(.L_x_14125) ;  /* 0x000000000f087348 */ /* 0x000fea0003c00000 */
[----:B------:R0:W1:Y:S02]  /*f120*/  SHFL.IDX P6, R14, R13, R12, R11 ;  /* 0x0000000c0d0e7389 */ /* 0x00006400000c000b */
[----:B01----:R-:W-:Y:S01]  /*f130*/  ENDCOLLECTIVE ;  /* 0x000000000000791b */ /* 0x003fe20003800000 */
.L_x_14125:
        /* <DEDUP_REMOVED lines=8> */
[----:B------:R-:W-:Y:S02]  /*f1c0*/  IMAD.MOV.U32 R13, RZ, RZ, R6 ;  /* 0x000000ffff0d7224 */ /* 0x000fe400078e0006 */
[----:B------:R-:W-:-:S06]  /*f1d0*/  IMAD.MOV.U32 R8, RZ, RZ, R14 ;  /* 0x000000ffff087224 */ /* 0x000fcc00078e000e */
[----:B0-----:R-:W-:-:S07]  /*f1e0*/  @!P1 LEA R29, R10, UR38, 0x1 ;  /* 0x000000260a1d9c11 */ /* 0x001fce000f8e08ff */
[----:B------:R-:W-:Y:S05]  /*f1f0*/  WARPSYNC.COLLECTIVE R15, `(.L_x_14126) ;  /* 0x000000000f087348 */ /* 0x000fea0003c00000 */
[----:B------:R0:W1:Y:S02]  /*f200*/  SHFL.IDX P6, R14, R13, R12, R11 ;  /* 0x0000000c0d0e7389 */ /* 0x00006400000c000b */
[----:B01----:R-:W-:Y:S01]  /*f210*/  ENDCOLLECTIVE ;  /* 0x000000000000791b */ /* 0x003fe20003800000 */
.L_x_14126:
[----:B------:R-:W-:Y:S02]  /*f220*/  IMAD.MOV.U32 R13, RZ, RZ, R3 ;  /* 0x000000ffff0d7224 */ /* 0x000fe400078e0003 */
[----:B------:R-:W-:Y:S01]  /*f230*/  IMAD.MOV.U32 R12, RZ, RZ, 0x2 ;  /* 0x00000002ff0c7424 */ /* 0x000fe200078e00ff */
[----:B------:R-:W-:-:S13]  /*f240*/  @!P1 LEA R4, P3, R20, R14, 0x1 ;  /* 0x0000000e14049211 */ /* 0x000fda00078608ff */
[----:B------:R-:W-:Y:S05]  /*f250*/  WARPSYNC.COLLECTIVE R15, `(.L_x_14127) ;  /* 0x000000000f087348 */ /* 0x000fea0003c00000 */
[----:B------:R0:W1:Y:S02]  /*f260*/  SHFL.IDX P6, R14, R13, R12, R11 ;  /* 0x0000000c0d0e7389 */ /* 0x00006400000c000b */
[----:B01----:R-:W-:Y:S01]  /*f270*/  ENDCOLLECTIVE ;  /* 0x000000000000791b */ /* 0x003fe20003800000 */
.L_x_14127:
[----:B------:R-:W-:-:S05]  /*f280*/  @!P1 IADD3.X R5, RZ, R8, RZ, P3, !PT ;  /* 0x00000008ff059210 */ /* 0x000fca0001ffe4ff */
[----:B------:R-:W-:Y:S01]  /*f290*/  @!PT LDS RZ, [RZ] ;  /* 0x00000000fffff984 */ /* 0x000fe20000000800 */
[----:B------:R-:W-:Y:S01]  /*f2a0*/  @!PT LDS RZ, [RZ] ;  /* 0x00000000fffff984 */ /* 0x000fe20000000800 */
[----:B------:R-:W-:Y:S01]  /*f2b0*/  @!PT LDS RZ, [RZ] ;  /* 0x00000000fffff984 */ /* 0x000fe20000000800 */
[----:B------:R0:W-:Y:S01]  /*f2c0*/  @!P1 LDGSTS.E.BYPASS.LTC128B.128 [R29+0xcc00], desc[UR46][R4.64], !P0 ;  /* 0x0cc00000041d9fae */ /* 0x0001e2000c101d6e */
[----:B------:R-:W-:Y:S02]  /*f2d0*/  IMAD.MOV.U32 R13, RZ, RZ, R6 ;  /* 0x000000ffff0d7224 */ /* 0x000fe400078e0006 */
[----:B0-----:R-:W-:Y:S02]  /*f2e0*/  VIADD R5, R9, 0xa0 ;  /* 0x000000a009057836 */ /* 0x001fe40000000000 */
[----:B------:R-:W-:-:S03]  /*f2f0*/  IMAD.MOV.U32 R7, RZ, RZ, R14 ;  /* 0x000000ffff077224 */ /* 0x000fc600078e000e */
[----:B------:R-:W-:-:S13]  /*f300*/  ISETP.GE.AND P2, PT, R5, R0, PT ;  /* 0x000000000500720c */ /* 0x000fda0003f46270 */
[----:B------:R-:W-:Y:S05]  /*f310*/  WARPSYNC.COLLECTIVE R15, `(.L_x_14128) ;  /* 0x000000000f087348 */ /* 0x000fea0003c00000 */
[----:B------:R0:W1:Y:S02]  /*f320*/  SHFL.IDX P6, R14, R13, R12, R11 ;  /* 0x0000000c0d0e7389 */ /* 0x00006400000c000b */
[----:B01----:R-:W-:Y:S01]  /*f330*/  ENDCOLLECTIVE ;  /* 0x000000000000791b */ /* 0x003fe20003800000 */
.L_x_14128:
[----:B------:R-:W-:Y:S02]  /*f340*/  IMAD.MOV.U32 R13, RZ, RZ, R3 ;  /* 0x000000ffff0d7224 */ /* 0x000fe400078e0003 */
[----:B------:R-:W-:Y:S01]  /*f350*/  IMAD.MOV.U32 R12, RZ, RZ, 0x3 ;  /* 0x00000003ff0c7424 */ /* 0x000fe200078e00ff */
[----:B------:R-:W-:-:S07]  /*f360*/  MOV R21, R14 ;  /* 0x0000000e00157202 */ /* 0x000fce0000000f00 */
[----:B------:R-:W-:Y:S05]  /*f370*/  WARPSYNC.COLLECTIVE R15, `(.L_x_14129) ;  /* 0x000000000f087348 */ /* 0x000fea0003c00000 */
[----:B------:R0:W1:Y:S02]  /*f380*/  SHFL.IDX P6, R14, R13, R12, R11 ;  /* 0x0000000c0d0e7389 */ /* 0x00006400000c000b */
[----:B01----:R-:W-:Y:S01]  /*f390*/  ENDCOLLECTIVE ;  /* 0x000000000000791b */ /* 0x003fe20003800000 */
.L_x_14129:
[----:B------:R-:W-:-:S05]  /*f3a0*/  @!P2 LEA R4, P1, R20, R21, 0x1 ;  /* 0x000000151404a211 */ /* 0x000fca00078208ff */
[----:B------:R-:W-:Y:S01]  /*f3b0*/  @!P2 IMAD.X R5, RZ, RZ, R7, P1 ;  /* 0x000000ffff05a224 */ /* 0x000fe200008e0607 */
        /* <DEDUP_REMOVED lines=10> */
.L_x_14130:
[----:B------:R-:W-:Y:S05]  /*f460*/  BRA `(.L_x_14131) ;  /* 0xffffffd000b87947 */ /* 0x000fea000383ffff */
.L_x_14042:
[----:B01----:R-:W-:-:S04]  /*f470*/  IMAD.U32 R5, RZ, RZ, UR38 ;  /* 0x00000026ff057e24 */ /* 0x003fc8000f8e00ff */
[----:B------:R0:W1:Y:S03]  /*f480*/  SYNCS.PHASECHK.TRANS64.TRYWAIT P0, [R5+URZ+0x16820], R0 ;  /* 0x01682000050075a7 */ /* 0x000066000800017f */
[----:B-1----:R-:W-:Y:S05]  /*f490*/  @!P0 NANOSLEEP.SYNCS 0x989680 ;  /* 0x009896800000895d */ /* 0x002fea0003900000 */
[----:B------:R-:W1:Y:S02]  /*f4a0*/  @!P0 SYNCS.PHASECHK.TRANS64 P0, [R5+URZ+0x16820], R0 ;  /* 0x01682000050085a7 */ /* 0x000e64000800007f */
[----:B-1----:R-:W-:Y:S05]  /*f4b0*/  @!P0 BRA `(.L_x_14042) ;  /* 0xfffffffc00ec8947 */ /* 0x002fea000383ffff */
[----:B------:R-:W-:Y:S05]  /*f4c0*/  BRA `(.L_x_14132) ;  /* 0xffffffd000f07947 */ /* 0x000fea000383ffff */
.L_x_14049:
[----:B0-----:R-:W-:-:S04]  /*f4d0*/  IMAD.U32 R5, RZ, RZ, UR38 ;  /* 0x00000026ff057e24 */ /* 0x001fc8000f8e00ff */
[----:B------:R0:W1:Y:S03]  /*f4e0*/  SYNCS.PHASECHK.TRANS64.TRYWAIT P0, [R5+URZ+0x16848], R12 ;  /* 0x0168480c050075a7 */ /* 0x000066000800017f */
[----:B-1----:R-:W-:Y:S05]  /*f4f0*/  @!P0 NANOSLEEP.SYNCS 0x989680 ;  /* 0x009896800000895d */ /* 0x002fea0003900000 */
[----:B------:R-:W1:Y:S02]  /*f500*/  @!P0 SYNCS.PHASECHK.TRANS64 P0, [R5+URZ+0x16848], R12 ;  /* 0x0168480c050085a7 */ /* 0x000e64000800007f */
[----:B-1----:R-:W-:Y:S05]  /*f510*/  @!P0 BRA `(.L_x_14049) ;  /* 0xfffffffc00ec8947 */ /* 0x002fea000383ffff */
[----:B------:R-:W-:Y:S05]  /*f520*/  BRA `(.L_x_14133) ;  /* 0xffffffd400c47947 */ /* 0x000fea000383ffff */
.L_x_14054:
[----:B0-----:R-:W-:-:S04]  /*f530*/  IMAD.U32 R5, RZ, RZ, UR38 ;  /* 0x00000026ff057e24 */ /* 0x001fc8000f8e00ff */
[----:B------:R0:W1:Y:S03]  /*f540*/  SYNCS.PHASECHK.TRANS64.TRYWAIT P0, [R5+URZ+0x16860], R12 ;  /* 0x0168600c050075a7 */ /* 0x000066000800017f */
[----:B-1----:R-:W-:Y:S05]  /*f550*/  @!P0 NANOSLEEP.SYNCS 0x989680 ;  /* 0x009896800000895d */ /* 0x002fea0003900000 */
[----:B------:R-:W1:Y:S02]  /*f560*/  @!P0 SYNCS.PHASECHK.TRANS64 P0, [R5+URZ+0x16860], R12 ;  /* 0x0168600c050085a7 */ /* 0x000e64000800007f */
[----:B-1----:R-:W-:Y:S05]  /*f570*/  @!P0 BRA `(.L_x_14054) ;  /* 0xfffffffc00ec8947 */ /* 0x002fea000383ffff */
[----:B------:R-:W-:Y:S05]  /*f580*/  BRA `(.L_x_14134) ;  /* 0xffffffd800247947 */ /* 0x000fea000383ffff */
.L_x_14062:
[----:B0-----:R-:W-:-:S04]  /*f590*/  MOV R5, UR38 ;  /* 0x0000002600057c02 */ /* 0x001fc80008000f00 */
[----:B------:R0:W1:Y:S03]  /*f5a0*/  SYNCS.PHASECHK.TRANS64.TRYWAIT P0, [R5+URZ+0x16840], R14 ;  /* 0x0168400e050075a7 */ /* 0x000066000800017f */
[----:B-1----:R-:W-:Y:S05]  /*f5b0*/  @!P0 NANOSLEEP.SYNCS 0x989680 ;  /* 0x009896800000895d */ /* 0x002fea0003900000 */
[----:B------:R-:W1:Y:S02]  /*f5c0*/  @!P0 SYNCS.PHASECHK.TRANS64 P0, [R5+URZ+0x16840], R14 ;  /* 0x0168400e050085a7 */ /* 0x000e64000800007f */
[----:B-1----:R-:W-:Y:S05]  /*f5d0*/  @!P0 BRA `(.L_x_14062) ;  /* 0xfffffffc00ec8947 */ /* 0x002fea000383ffff */
[----:B------:R-:W-:Y:S05]  /*f5e0*/  BRA `(.L_x_14135) ;  /* 0xffffffdc00087947 */ /* 0x000fea000383ffff */
.L_x_14067:
[----:B0-----:R-:W-:-:S04]  /*f5f0*/  IMAD.U32 R5, RZ, RZ, UR38 ;  /* 0x00000026ff057e24 */ /* 0x001fc8000f8e00ff */
[----:B------:R0:W1:Y:S03]  /*f600*/  SYNCS.PHASECHK.TRANS64.TRYWAIT P0, [R5+URZ+0x16868], R4 ;  /* 0x01686804050075a7 */ /* 0x000066000800017f */
[----:B-1----:R-:W-:Y:S05]  /*f610*/  @!P0 NANOSLEEP.SYNCS 0x989680 ;  /* 0x009896800000895d */ /* 0x002fea0003900000 */
[----:B------:R-:W1:Y:S02]  /*f620*/  @!P0 SYNCS.PHASECHK.TRANS64 P0, [R5+URZ+0x16868], R4 ;  /* 0x01686804050085a7 */ /* 0x000e64000800007f */
[----:B-1----:R-:W-:Y:S05]  /*f630*/  @!P0 BRA `(.L_x_14067) ;  /* 0xfffffffc00ec8947 */ /* 0x002fea000383ffff */
[----:B------:R-:W-:Y:S05]  /*f640*/  BRA `(.L_x_14136) ;  /* 0xffffffdc00707947 */ /* 0x000fea000383ffff */
.L_x_14075:
[----:B0-----:R-:W-:-:S04]  /*f650*/  IMAD.U32 R4, RZ, RZ, UR38 ;  /* 0x00000026ff047e24 */ /* 0x001fc8000f8e00ff */
[----:B------:R0:W1:Y:S03]  /*f660*/  SYNCS.PHASECHK.TRANS64.TRYWAIT P0, [R4+URZ+0x16848], R9 ;  /* 0x01684809040075a7 */ /* 0x000066000800017f */
[----:B-1----:R-:W-:Y:S05]  /*f670*/  @!P0 NANOSLEEP.SYNCS 0x989680 ;  /* 0x009896800000895d */ /* 0x002fea0003900000 */
[----:B------:R-:W1:Y:S02]  /*f680*/  @!P0 SYNCS.PHASECHK.TRANS64 P0, [R4+URZ+0x16848], R9 ;  /* 0x01684809040085a7 */ /* 0x000e64000800007f */
[----:B-1----:R-:W-:Y:S05]  /*f690*/  @!P0 BRA `(.L_x_14075) ;  /* 0xfffffffc00ec8947 */ /* 0x002fea000383ffff */
[----:B------:R-:W-:Y:S05]  /*f6a0*/  BRA `(.L_x_14137) ;  /* 0xffffffe000687947 */ /* 0x000fea000383ffff */
.L_x_14080:
[----:B0-----:R-:W-:-:S04]  /*f6b0*/  IMAD.U32 R4, RZ, RZ, UR38 ;  /* 0x00000026ff047e24 */ /* 0x001fc8000f8e00ff */
[----:B------:R0:W1:Y:S03]  /*f6c0*/  SYNCS.PHASECHK.TRANS64.TRYWAIT P0, [R4+URZ+0x16860], R9 ;  /* 0x01686009040075a7 */ /* 0x000066000800017f */
[----:B-1----:R-:W-:Y:S05]  /*f6d0*/  @!P0 NANOSLEEP.SYNCS 0x989680 ;  /* 0x009896800000895d */ /* 0x002fea0003900000 */
[----:B------:R-:W1:Y:S02]  /*f6e0*/  @!P0 SYNCS.PHASECHK.TRANS64 P0, [R4+URZ+0x16860], R9 ;  /* 0x01686009040085a7 */ /* 0x000e64000800007f */
[----:B-1----:R-:W-:Y:S05]  /*f6f0*/  @!P0 BRA `(.L_x_14080) ;  /* 0xfffffffc00ec8947 */ /* 0x002fea000383ffff */
[----:B------:R-:W-:Y:S05]  /*f700*/  BRA `(.L_x_14138) ;  /* 0xffffffe000cc7947 */ /* 0x000fea000383ffff */
.L_x_14087:
[----:B0-----:R0:W1:Y:S02]  /*f710*/  SYNCS.PHASECHK.TRANS64.TRYWAIT P0, [R4+URZ+0x16860], R3 ;  /* 0x01686003040075a7 */ /* 0x001064000800017f */
[----:B-1----:R-:W-:Y:S05]  /*f720*/  @!P0 NANOSLEEP.SYNCS 0x989680 ;  /* 0x009896800000895d */ /* 0x002fea0003900000 */
[----:B------:R-:W1:Y:S02]  /*f730*/  @!P0 SYNCS.PHASECHK.TRANS64 P0, [R4+URZ+0x16860], R3 ;  /* 0x01686003040085a7 */ /* 0x000e64000800007f */
[----:B-1----:R-:W-:Y:S05]  /*f740*/  @!P0 BRA `(.L_x_14087) ;  /* 0xfffffffc00f08947 */ /* 0x002fea000383ffff */
[----:B------:R-:W-:Y:S05]  /*f750*/  BRA `(.L_x_14139) ;  /* 0xffffffe4005c7947 */ /* 0x000fea000383ffff */
.L_x_14091:
[----:B0-----:R0:W1:Y:S02]  /*f760*/  SYNCS.PHASECHK.TRANS64.TRYWAIT P0, [R7+URZ+0x16820], R4 ;  /* 0x01682004070075a7 */ /* 0x001064000800017f */
[----:B-1----:R-:W-:Y:S05]  /*f770*/  @!P0 NANOSLEEP.SYNCS 0x989680 ;  /* 0x009896800000895d */ /* 0x002fea0003900000 */
[----:B------:R-:W1:Y:S02]  /*f780*/  @!P0 SYNCS.PHASECHK.TRANS64 P0, [R7+URZ+0x16820], R4 ;  /* 0x01682004070085a7 */ /* 0x000e64000800007f */
[----:B-1----:R-:W-:Y:S05]  /*f790*/  @!P0 BRA `(.L_x_14091) ;  /* 0xfffffffc00f08947 */ /* 0x002fea000383ffff */
[----:B------:R-:W-:Y:S05]  /*f7a0*/  BRA `(.L_x_14140) ;  /* 0xffffffe400f47947 */ /* 0x000fea000383ffff */
.L_x_14092:
[----:B------:R-:W-:Y:S01]  /*f7b0*/  BSSY B0, `(.L_x_14141) ;  /* 0x0000008000007945 */ /* 0x000fe20003800000 */
[----:B------:R-:W-:Y:S01]  /*f7c0*/  IMAD.MOV.U32 R13, RZ, RZ, R16 ;  /* 0x000000ffff0d7224 */ /* 0x000fe200078e0010 */
[----:B------:R-:W-:Y:S01]  /*f7d0*/  MOV R12, RZ ;  /* 0x000000ff000c7202 */ /* 0x000fe20000000f00 */
[----:B------:R-:W-:Y:S02]  /*f7e0*/  IMAD.MOV.U32 R11, RZ, RZ, 0x1f ;  /* 0x0000001fff0b7424 */ /* 0x000fe400078e00ff */
[----:B------:R-:W-:-:S07]  /*f7f0*/  IMAD.MOV.U32 R15, RZ, RZ, -0x1 ;  /* 0xffffffffff0f7424 */ /* 0x000fce00078e00ff */
[----:B0-----:R-:W-:Y:S05]  /*f800*/  WARPSYNC.COLLECTIVE R15, `(.L_x_14142) ;  /* 0x000000000f087348 */ /* 0x001fea0003c00000 */
[----:B------:R1:W2:Y:S02]  /*f810*/  SHFL.IDX P6, R14, R13, R12, R11 ;  /* 0x0000000c0d0e7389 */ /* 0x0002a400000c000b */
[----:B012---:R-:W-:Y:S01]  /*f820*/  ENDCOLLECTIVE ;  /* 0x000000000000791b */ /* 0x007fe20003800000 */
.L_x_14142:
[----:B------:R-:W-:Y:S05]  /*f830*/  BSYNC B0 ;  /* 0x0000000000007941 */ /* 0x000fea0003800000 */
.L_x_14141:
[----:B------:R-:W-:Y:S05]  /*f840*/  BRA `(.L_x_14143) ;  /* 0xffffffe400d87947 */ /* 0x000fea000383ffff */
.L_x_14093:
[----:B------:R-:W-:Y:S01]  /*f850*/  BSSY B0, `(.L_x_14144) ;  /* 0x0000006000007945 */ /* 0x000fe20003800000 */
[----:B------:R-:W-:-:S07]  /*f860*/  IMAD.MOV.U32 R15, RZ, RZ, -0x1 ;  /* 0xffffffffff0f7424 */ /* 0x000fce00078e00ff */
[----:B01----:R-:W-:Y:S05]  /*f870*/  WARPSYNC.COLLECTIVE R15, `(.L_x_14145) ;  /* 0x000000000f0c7348 */ /* 0x003fea0003c00000 */
[----:B------:R-:W-:Y:S02]  /*f880*/  ELECT P6, UR62, PT ;  /* 0x00000000003e782f */ /* 0x000fe400038c0000 */
[----:B------:R-:W-:Y:S01]  /*f890*/  MOV R14, UR62 ;  /* 0x0000003e000e7c02 */ /* 0x000fe20008000f00 */
[----:B01----:R-:W-:Y:S10]  /*f8a0*/  ENDCOLLECTIVE ;  /* 0x000000000000791b */ /* 0x003ff40003800000 */
.L_x_14145:
[----:B------:R-:W-:Y:S05]  /*f8b0*/  BSYNC B0 ;  /* 0x0000000000007941 */ /* 0x000fea0003800000 */
.L_x_14144:
[----:B------:R-:W-:Y:S05]  /*f8c0*/  BRA `(.L_x_14146) ;  /* 0xffffffe400cc7947 */ /* 0x000fea000383ffff */
.L_x_14095:
[----:B0-----:R0:W2:Y:S02]  /*f8d0*/  SYNCS.PHASECHK.TRANS64.TRYWAIT P0, [R6+URZ], R5 ;  /* 0x00000005060075a7 */ /* 0x0010a4000800017f */
[----:B--2---:R-:W-:Y:S05]  /*f8e0*/  @!P0 NANOSLEEP.SYNCS 0x989680 ;  /* 0x009896800000895d */ /* 0x004fea0003900000 */
[----:B------:R-:W2:Y:S02]  /*f8f0*/  @!P0 SYNCS.PHASECHK.TRANS64 P0, [R6+URZ], R5 ;  /* 0x00000005060085a7 */ /* 0x000ea4000800007f */
[----:B--2---:R-:W-:Y:S05]  /*f900*/  @!P0 BRA `(.L_x_14095) ;  /* 0xfffffffc00f08947 */ /* 0x004fea000383ffff */
[----:B------:R-:W-:Y:S05]  /*f910*/  BRA `(.L_x_14147) ;  /* 0xffffffe800007947 */ /* 0x000fea000383ffff */
.L_x_14096:
[----:B--2---:R2:W3:Y:S02]  /*f920*/  SYNCS.PHASECHK.TRANS64.TRYWAIT P0, [R3+URZ], R2 ;  /* 0x00000002030075a7 */ /* 0x0044e4000800017f */
[----:B---3--:R-:W-:Y:S05]  /*f930*/  @!P0 NANOSLEEP.SYNCS 0x989680 ;  /* 0x009896800000895d */ /* 0x008fea0003900000 */
[----:B------:R-:W3:Y:S02]  /*f940*/  @!P0 SYNCS.PHASECHK.TRANS64 P0, [R3+URZ], R2 ;  /* 0x00000002030085a7 */ /* 0x000ee4000800007f */
[----:B---3--:R-:W-:Y:S05]  /*f950*/  @!P0 BRA `(.L_x_14096) ;  /* 0xfffffffc00f08947 */ /* 0x008fea000383ffff */
[----:B------:R-:W-:Y:S05]  /*f960*/  BRA `(.L_x_14148) ;  /* 0xffffffe400f47947 */ /* 0x000fea000383ffff */
.L_x_14098:
[----:B--2---:R2:W3:Y:S02]  /*f970*/  SYNCS.PHASECHK.TRANS64.TRYWAIT P0, [R0+URZ], R5 ;  /* 0x00000005000075a7 */ /* 0x0044e4000800017f */
[----:B---3--:R-:W-:Y:S05]  /*f980*/  @!P0 NANOSLEEP.SYNCS 0x989680 ;  /* 0x009896800000895d */ /* 0x008fea0003900000 */
[----:B------:R-:W3:Y:S02]  /*f990*/  @!P0 SYNCS.PHASECHK.TRANS64 P0, [R0+URZ], R5 ;  /* 0x00000005000085a7 */ /* 0x000ee4000800007f */
[----:B---3--:R-:W-:Y:S05]  /*f9a0*/  @!P0 BRA `(.L_x_14098) ;  /* 0xfffffffc00f08947 */ /* 0x008fea000383ffff */
[----:B------:R-:W-:Y:S05]  /*f9b0*/  BRA `(.L_x_14149) ;  /* 0xffffffe400f87947 */ /* 0x000fea000383ffff */
.L_x_14150:
        /* <DEDUP_REMOVED lines=12> */
.L_x_14881:


//--------------------- .text._ZN7cutlass13device_kernelIN5flash11enable_sm90INS1_16FlashAttnFwdSm90INS1_25CollectiveMainloopFwdSm90ILi2EN4cute5tupleIJNS5_1CILi1EEES8_S8_EEENS6_IJNS7_ILi192EEENS7_ILi128EEENS7_ILi64EEEEEELi64ENS_6half_tEfNS_4arch4Sm90ELb1ELb0ELb1ELb1ELb0ELb0ELb0ELb1ELb1ELb1ELb1ELb0EEENS1_21CollectiveEpilogueFwdINS6_IJSA_SC_SB_EEES9_SE_SG_Li384ELb1ELb1ELb1ELb0EEENS1_36VarlenDynamicPersistentTileSchedulerILi192ELi128ELi384ELi128ELb1ELb1ELb1ELb1ELb1ELb1EEEEEEEEEvNT_6ParamsE --------------------------
	.section	.text._ZN7cutlass13device_kernelIN5flash11enable_sm90INS1_16FlashAttnFwdSm90INS1_25CollectiveMainloopFwdSm90ILi2EN4cute5tupleIJNS5_1CILi1EEES8_S8_EEENS6_IJNS7_ILi192EEENS7_ILi128EEENS7_ILi64EEEEEELi64ENS_6half_tEfNS_4arch4Sm90ELb1ELb0ELb1ELb1ELb0ELb0ELb0ELb1ELb1ELb1ELb1ELb0EEENS1_21CollectiveEpilogueFwdINS6_IJSA_SC_SB_EEES9_SE_SG_Li384ELb1ELb1ELb1ELb0EEENS1_36VarlenDynamicPersistentTileSchedulerILi192ELi128ELi384ELi128ELb1ELb1ELb1ELb1ELb1ELb1EEEEEEEEEvNT_6ParamsE,"ax",@progbits
	.align	128
.text._ZN7cutlass13device_kernelIN5flash11enable_sm90INS1_16FlashAttnFwdSm90INS1_25CollectiveMainloopFwdSm90ILi2EN4cute5tupleIJNS5_1CILi1EEES8_S8_EEENS6_IJNS7_ILi192EEENS7_ILi128EEENS7_ILi64EEEEEELi64ENS_6half_tEfNS_4arch4Sm90ELb1ELb0ELb1ELb1ELb0ELb0ELb0ELb1ELb1ELb1ELb1ELb0EEENS1_21CollectiveEpilogueFwdINS6_IJSA_SC_SB_EEES9_SE_SG_Li384ELb1ELb1ELb1ELb0EEENS1_36VarlenDynamicPersistentTileSchedulerILi192ELi128ELi384ELi128ELb1ELb1ELb1ELb1ELb1ELb1EEEEEEEEEvNT_6ParamsE:
        .type           _ZN7cutlass13device_kernelIN5flash11enable_sm90INS1_16FlashAttnFwdSm90INS1_25CollectiveMainloopFwdSm90ILi2EN4cute5tupleIJNS5_1CILi1EEES8_S8_EEENS6_IJNS7_ILi192EEENS7_ILi128EEENS7_ILi64EEEEEELi64ENS_6half_tEfNS_4arch4Sm90ELb1ELb0ELb1ELb1ELb0ELb0ELb0ELb1ELb1ELb1ELb1ELb0EEENS1_21CollectiveEpilogueFwdINS6_IJSA_SC_SB_EEES9_SE_SG_Li384ELb1ELb1ELb1ELb0EEENS1_36VarlenDynamicPersistentTileSchedulerILi192ELi128ELi384ELi128ELb1ELb1ELb1ELb1ELb1ELb1EEEEEEEEEvNT_6ParamsE,@function
        .size           _ZN7cutlass13device_kernelIN5flash11enable_sm90INS1_16FlashAttnFwdSm90INS1_25CollectiveMainloopFwdSm90ILi2EN4cute5tupleIJNS5_1CILi1EEES8_S8_EEENS6_IJNS7_ILi192EEENS7_ILi128EEENS7_ILi64EEEEEELi64ENS_6half_tEfNS_4arch4Sm90ELb1ELb0ELb1ELb1ELb0ELb0ELb0ELb1ELb1ELb1ELb1ELb0EEENS1_21CollectiveEpilogueFwdINS6_IJSA_SC_SB_EEES9_SE_SG_Li384ELb1ELb1ELb1ELb0EEENS1_36VarlenDynamicPersistentTileSchedulerILi192ELi128ELi384ELi128ELb1ELb1ELb1ELb1ELb1ELb1EEEEEEEEEvNT_6ParamsE,(.L_x_14882 - _ZN7cutlass13device_kernelIN5flash11enable_sm90INS1_16FlashAttnFwdSm90INS1_25CollectiveMainloopFwdSm90ILi2EN4cute5tupleIJNS5_1CILi1EEES8_S8_EEENS6_IJNS7_ILi192EEENS7_ILi128EEENS7_ILi64EEEEEELi64ENS_6half_tEfNS_4arch4Sm90ELb1ELb0ELb1ELb1ELb0ELb0ELb0ELb1ELb1ELb1ELb1ELb0EEENS1_21CollectiveEpilogueFwdINS6_IJSA_SC_SB_EEES9_SE_SG_Li384ELb1ELb1ELb1ELb0EEENS1_36VarlenDynamicPersistentTileSchedulerILi192ELi128ELi384ELi128ELb1ELb1ELb1ELb1ELb1ELb1EEEEEEEEEvNT_6ParamsE)
        .other          _ZN7cutlass13device_kernelIN5flash11enable_sm90INS1_16FlashAttnFwdSm90INS1_25CollectiveMainloopFwdSm90ILi2EN4cute5tupleIJNS5_1CILi1EEES8_S8_EEENS6_IJNS7_ILi192EEENS7_ILi128EEENS7_ILi64EEEEEELi64ENS_6half_tEfNS_4arch4Sm90ELb1ELb0ELb1ELb1ELb0ELb0ELb0ELb1ELb1ELb1ELb1ELb0EEENS1_21CollectiveEpilogueFwdINS6_IJSA_SC_SB_EEES9_SE_SG_Li384ELb1ELb1ELb1ELb0EEENS1_36VarlenDynamicPersistentTileSchedulerILi192ELi128ELi384ELi128ELb1ELb1ELb1ELb1ELb1ELb1EEEEEEEEEvNT_6ParamsE,@"STO_CUDA_ENTRY STV_DEFAULT"
_ZN7cutlass13device_kernelIN5flash11enable_sm90INS1_16FlashAttnFwdSm90INS1_25CollectiveMainloopFwdSm90ILi2EN4cute5tupleIJNS5_1CILi1EEES8_S8_EEENS6_IJNS7_ILi192EEENS7_ILi128EEENS7_ILi64EEEEEELi64ENS_6half_tEfNS_4arch4Sm90ELb1ELb0ELb1ELb1ELb0ELb0ELb0ELb1ELb1ELb1ELb1ELb0EEENS1_21CollectiveEpilogueFwdINS6_IJSA_SC_SB_EEES9_SE_SG_Li384ELb1ELb1ELb1ELb0EEENS1_36VarlenDynamicPersistentTileSchedulerILi192ELi128ELi384ELi128ELb1ELb1ELb1ELb1ELb1ELb1EEEEEEEEEvNT_6ParamsE:
        /* <DEDUP_REMOVED lines=17> */
.L_x_14152:
[----:B------:R-:W-:Y:S05]  /*0110*/  BSYNC B0 ;  /* 0x0000000000007941 */ /* 0x000fea0003800000 */
.L_x_14151:
        /* <DEDUP_REMOVED lines=40> */
.L_x_14153:
        /* <DEDUP_REMOVED lines=22> */
.L_x_14154:
        /* <DEDUP_REMOVED lines=18> */
.L_x_14155:
        /* <DEDUP_REMOVED lines=22> */
.L_x_14156:
        /* <DEDUP_REMOVED lines=22> */
.L_x_14157:
        /* <DEDUP_REMOVED lines=8> */
.L_x_14159:
        /* <DEDUP_REMOVED lines=19> */
[----:B------:R-:W-:-:S05]  /*0a90*/  VIADD R17, R2, 0xffffff80 ;  /* 0xffffff8002117836 */ /* 0x000fca0000000000 */
[----:B------:R-:W-:-:S04]  /*0aa0*/  SHF.R.S32.HI R0, RZ, 0x1f, R17 ;  /* 0x0000001fff007819 */ /* 0x000fc80000011411 */
[----:B------:R-:W-:-:S04]  /*0ab0*/  LEA.HI R2, R0, R17, RZ, 0x7 ;  /* 0x0000001100027211 */ /* 0x000fc800078f38ff */
[----:B------:R-:W-:-:S05]  /*0ac0*/  LOP3.LUT R3, R2, 0xffffff80, RZ, 0xc0, !PT ;  /* 0xffffff8002037812 */ /* 0x000fca00078ec0ff */
[----:B------:R-:W-:Y:S01]  /*0ad0*/  IMAD.IADD R16, R17, 0x1, -R3 ;  /* 0x0000000111107824 */ /* 0x000fe200078e0a03 */
[CC--:B------:R-:W-:Y:S02]  /*0ae0*/  LEA.HI R4, R0.reuse, R17.reuse, RZ, 0x5 ;  /* 0x0000001100047211 */ /* 0x0c0fe400078f28ff */
[----:B------:R-:W-:Y:S02]  /*0af0*/  LEA.HI R3, R0, R17, RZ, 0x4 ;  /* 0x0000001100037211 */ /* 0x000fe400078f20ff */
[----:B------:R-:W-:Y:S01]  /*0b00*/  SHF.R.S32.HI R6, RZ, 0x1f, R16 ;  /* 0x0000001fff067819 */ /* 0x000fe20000011410 */
[----:B------:R-:W-:Y:S01]  /*0b10*/  IMAD.SHL.U32 R5, R4, 0x20, RZ ;  /* 0x0000002004057824 */ /* 0x000fe200078e00ff */
[----:B------:R-:W-:Y:S02]  /*0b20*/  LOP3.LUT R4, R3, 0x3fffff0, RZ, 0xc0, !PT ;  /* 0x03fffff003047812 */ /* 0x000fe400078ec0ff */
[----:B------:R-:W-:Y:S02]  /*0b30*/  LEA.HI R7, R6, R16, RZ, 0x2 ;  /* 0x0000001006077211 */ /* 0x000fe400078f10ff */
[----:B------:R-:W-:-:S02]  /*0b40*/  LOP3.LUT R5, R5, 0xfffffc00, RZ, 0xc0, !PT ;  /* 0xfffffc0005057812 */ /* 0x000fc400078ec0ff */
[--C-:B------:R-:W-:Y:S02]  /*0b50*/  SHF.R.S32.HI R8, RZ, 0x2, R7.reuse ;  /* 0x00000002ff087819 */ /* 0x100fe40000011407 */
[----:B------:R-:W-:Y:S01]  /*0b60*/  SHF.R.S32.HI R9, RZ, 0x1f, R7 ;  /* 0x0000001fff097819 */ /* 0x000fe20000011407 */
[----:B------:R-:W-:Y:S01]  /*0b70*/  IMAD.IADD R4, R17, 0x1, -R4 ;  /* 0x0000000111047824 */ /* 0x000fe200078e0a04 */
[----:B------:R-:W-:Y:S02]  /*0b80*/  SHF.R.S32.HI R11, RZ, 0x7, R2 ;  /* 0x00000007ff0b7819 */ /* 0x000fe40000011402 */
[----:B------:R-:W-:Y:S02]  /*0b90*/  SHF.R.S32.HI R2, RZ, 0x4, R3 ;  /* 0x00000004ff027819 */ /* 0x000fe40000011403 */
[----:B------:R-:W-:Y:S01]  /*0ba0*/  LEA.HI R9, R9, R8, RZ, 0x3 ;  /* 0x0000000809097211 */ /* 0x000fe200078f18ff */
[----:B------:R-:W-:Y:S01]  /*0bb0*/  IMAD R4, R4, 0x40, R5 ;  /* 0x0000004004047824 */ /* 0x000fe200078e0205 */
[----:B------:R-:W-:Y:S01]  /*0bc0*/  LEA.HI R3, R3, R2, RZ, 0x1 ;  /* 0x0000000203037211 */ /* 0x000fe200078f08ff */
[----:B------:R-:W-:Y:S01]  /*0bd0*/  IMAD.HI R5, R11, 0x55555556, RZ ;  /* 0x555555560b057827 */ /* 0x000fe200078e02ff */
[----:B------:R-:W-:-:S02]  /*0be0*/  LOP3.LUT R9, R9, 0xfffffff8, RZ, 0xc0, !PT ;  /* 0xfffffff809097812 */ /* 0x000fc400078ec0ff */
[----:B------:R-:W-:Y:S02]  /*0bf0*/  LEA.HI R6, R6, R16, RZ, 0x5 ;  /* 0x0000001006067211 */ /* 0x000fe400078f28ff */
[----:B------:R-:W-:Y:S01]  /*0c00*/  LOP3.LUT R3, R3, 0x1ffffffe, RZ, 0xc0, !PT ;  /* 0x1ffffffe03037812 */ /* 0x000fe200078ec0ff */
[----:B------:R-:W-:Y:S01]  /*0c10*/  IMAD.IADD R9, R8, 0x1, -R9 ;  /* 0x0000000108097824 */ /* 0x000fe200078e0a09 */
[----:B------:R-:W-:Y:S02]  /*0c20*/  LEA.HI R5, R5, R5, RZ, 0x1 ;  /* 0x0000000505057211 */ /* 0x000fe400078f08ff */
[----:B------:R-:W-:Y:S01]  /*0c30*/  SHF.R.S32.HI R6, RZ, 0x5, R6 ;  /* 0x00000005ff067819 */ /* 0x000fe20000011406 */
[----:B------:R-:W-:Y:S01]  /*0c40*/  IMAD.IADD R3, R2, 0x1, -R3 ;  /* 0x0000000102037824 */ /* 0x000fe200078e0a03 */
[----:B------:R-:W-:Y:S01]  /*0c50*/  LEA.HI R10, R0, R17, RZ, 0x2 ;  /* 0x00000011000a7211 */ /* 0x000fe200078f10ff */
[----:B------:R-:W-:Y:S02]  /*0c60*/  IMAD R5, R5, -0x3, R11 ;  /* 0xfffffffd05057824 */ /* 0x000fe400078e020b */
[----:B------:R-:W-:-:S02]  /*0c70*/  IMAD R6, R6, 0x10, R9 ;  /* 0x0000001006067824 */ /* 0x000fc400078e0209 */
[----:B------:R-:W-:Y:S01]  /*0c80*/  IMAD R3, R3, 0x8, R4 ;  /* 0x0000000803037824 */ /* 0x000fe200078e0204 */
[----:B------:R-:W-:Y:S01]  /*0c90*/  LOP3.LUT R10, R10, 0xfffffffc, RZ, 0xc0, !PT ;  /* 0xfffffffc0a0a7812 */ /* 0x000fe200078ec0ff */
[----:B------:R-:W-:Y:S01]  /*0ca0*/  IMAD R2, R5, 0x40, R6 ;  /* 0x0000004005027824 */ /* 0x000fe200078e0206 */
[----:B------:R-:W-:Y:S02]  /*0cb0*/  LEA.HI R0, R0, R17, RZ, 0x3 ;  /* 0x0000001100007211 */ /* 0x000fe400078f18ff */
[----:B------:R0:W-:Y:S01]  /*0cc0*/  STL [R1+0x48], R3 ;  /* 0x0000480301007387 */ /* 0x0001e20000100800 */
[----:B------:R-:W-:Y:S01]  /*0cd0*/  IMAD.IADD R10, R17, 0x1, -R10 ;  /* 0x00000001110a7824 */ /* 0x000fe200078e0a0a */
[----:B------:R-:W-:Y:S02]  /*0ce0*/  LOP3.LUT R156, R0, 0xfffffff8, RZ, 0xc0, !PT ;  /* 0xfffffff8009c7812 */ /* 0x000fe400078ec0ff */
[----:B------:R1:W-:Y:S01]  /*0cf0*/  STL [R1+0x44], R2 ;  /* 0x0000440201007387 */ /* 0x0003e20000100800 */
[----:B------:R-:W-:-:S03]  /*0d00*/  LOP3.LUT R7, R7, 0x7ffffffc, RZ, 0xc0, !PT ;  /* 0x7ffffffc07077812 */ /* 0x000fc600078ec0ff */
[----:B------:R1:W-:Y:S01]  /*0d10*/  STL [R1+0x24], RZ ;  /* 0x000024ff01007387 */ /* 0x0003e20000100800 */
[----:B------:R-:W-:Y:S02]  /*0d20*/  IADD3 R156, R17, -R156, RZ ;  /* 0x8000009c119c7210 */ /* 0x000fe40007ffe0ff */
[----:B------:R-:W-:Y:S01]  /*0d30*/  LEA.HI R8, R10, R10, RZ, 0x1 ;  /* 0x0000000a0a087211 */ /* 0x000fe200078f08ff */
[----:B------:R-:W-:Y:S02]  /*0d40*/  IMAD.IADD R22, R16, 0x1, -R7 ;  /* 0x0000000110167824 */ /* 0x000fe400078e0a07 */
[----:B0-----:R-:W-:Y:S01]  /*0d50*/  IMAD.SHL.U32 R3, R156, 0x8, RZ ;  /* 0x000000089c037824 */ /* 0x001fe200078e00ff */
[----:B------:R-:W-:Y:S01]  /*0d60*/  LOP3.LUT R11, R8, 0x1ffffffe, RZ, 0xc0, !PT ;  /* 0x1ffffffe080b7812 */ /* 0x000fe200078ec0ff */
[----:B------:R-:W-:Y:S01]  /*0d70*/  IMAD.SHL.U32 R22, R22, 0x2, RZ ;  /* 0x0000000216167824 */ /* 0x000fe200078e00ff */
[----:B------:R-:W-:Y:S02]  /*0d80*/  SHF.R.S32.HI R4, RZ, 0x3, R0 ;  /* 0x00000003ff047819 */ /* 0x000fe40000011400 */
[----:B------:R-:W-:Y:S01]  /*0d90*/  SHF.R.S32.HI R0, RZ, 0x1f, R3 ;  /* 0x0000001fff007819 */ /* 0x000fe20000011403 */
[----:B------:R-:W-:-:S02]  /*0da0*/  IMAD.IADD R11, R10, 0x1, -R11 ;  /* 0x000000010a0b7824 */ /* 0x000fc400078e0a0b */
[C---:B------:R-:W-:Y:S02]  /*0db0*/  VIADD R10, R22.reuse, 0x10 ;  /* 0x00000010160a7836 */ /* 0x040fe40000000000 */
[C---:B------:R-:W-:Y:S02]  /*0dc0*/  VIADD R9, R22.reuse, 0x18 ;  /* 0x0000001816097836 */ /* 0x040fe40000000000 */
[C---:B------:R-:W-:Y:S02]  /*0dd0*/  VIADD R8, R22.reuse, 0x20 ;  /* 0x0000002016087836 */ /* 0x040fe40000000000 */
[C---:B------:R-:W-:Y:S02]  /*0de0*/  VIADD R4, R22.reuse, 0x28 ;  /* 0x0000002816047836 */ /* 0x040fe40000000000 */
[C---:B------:R-:W-:Y:S02]  /*0df0*/  VIADD R3, R22.reuse, 0x30 ;  /* 0x0000003016037836 */ /* 0x040fe40000000000 */
[----:B------:R-:W-:Y:S01]  /*0e00*/  VIADD R0, R22, 0x38 ;  /* 0x0000003816007836 */ /* 0x000fe20000000000 */
[----:B------:R-:W-:Y:S01]  /*0e10*/  SHF.R.S32.HI R10, RZ, 0x1f, R10 ;  /* 0x0000001fff0a7819 */ /* 0x000fe2000001140a */
[----:B------:R-:W-:Y:S01]  /*0e20*/  IMAD.MOV.U32 R5, RZ, RZ, R13 ;  /* 0x000000ffff057224 */ /* 0x000fe200078e000d */
[----:B------:R-:W-:Y:S01]  /*0e30*/  SHF.R.S32.HI R9, RZ, 0x1f, R9 ;  /* 0x0000001fff097819 */ /* 0x000fe20000011409 */
[----:B------:R-:W-:Y:S01]  /*0e40*/  IMAD.MOV.U32 R6, RZ, RZ, R14 ;  /* 0x000000ffff067224 */ /* 0x000fe200078e000e */
[----:B------:R-:W-:Y:S01]  /*0e50*/  SHF.R.S32.HI R8, RZ, 0x1f, R8 ;  /* 0x0000001fff087819 */ /* 0x000fe20000011408 */
[----:B------:R-:W-:Y:S01]  /*0e60*/  IMAD.MOV.U32 R7, RZ, RZ, R15 ;  /* 0x000000ffff077224 */ /* 0x000fe200078e000f */
[----:B------:R-:W-:Y:S01]  /*0e70*/  SHF.R.S32.HI R4, RZ, 0x1f, R4 ;  /* 0x0000001fff047819 */ /* 0x000fe20000011404 */
[----:B------:R-:W-:Y:S01]  /*0e80*/  IMAD R152, R11, 0x8, R2 ;  /* 0x000000080b987824 */ /* 0x000fe200078e0202 */
[----:B------:R-:W-:-:S02]  /*0e90*/  SHF.R.S32.HI R3, RZ, 0x1f, R3 ;  /* 0x0000001fff037819 */ /* 0x000fc40000011403 */
[----:B------:R-:W-:Y:S01]  /*0ea0*/  SHF.R.S32.HI R0, RZ, 0x1f, R0 ;  /* 0x0000001fff007819 */ /* 0x000fe20000011400 */
[----:B------:R-:W-:Y:S01]  /*0eb0*/  UMOV UR36, URZ ;  /* 0x0000003f00247c82 */ /* 0x000fe20008000000 */
[----:B------:R-:W-:Y:S01]  /*0ec0*/  UMOV UR37, URZ ;  /* 0x0000003f00257c82 */ /* 0x000fe20008000000 */
[----:B--2---:R-:W-:Y:S01]  /*0ed0*/  LOP3.LUT R19, R12, 0x1, RZ, 0xfc, !PT ;  /* 0x000000010c137812 */ /* 0x004fe200078efcff */
[----:B------:R-:W-:-:S05]  /*0ee0*/  VIADD R12, R22, 0x8 ;  /* 0x00000008160c7836 */ /* 0x000fca0000000000 */
[----:B-1----:R-:W-:-:S07]  /*0ef0*/  SHF.R.S32.HI R12, RZ, 0x1f, R12 ;  /* 0x0000001fff0c7819 */ /* 0x002fce000001140c */
.L_x_14205:
[----:B012---:R-:W0:Y:S01]  /*0f00*/  LDC.64 R2, c[0x0][0xc88] ;  /* 0x00032200ff027b82 */ /* 0x007e220000000a00 */
[----:B------:R-:W-:Y:S01]  /*0f10*/  ULDC.64 UR4, c[0x0][0xa28] ;  /* 0x00028a0000047ab9 */ /* 0x000fe20000000a00 */
[----:B------:R-:W-:-:S06]  /*0f20*/  ULDC.64 UR6, c[0x0][0xa18] ;  /* 0x0002860000067ab9 */ /* 0x000fcc0000000a00 */
[----:B------:R-:W1:Y:S08]  /*0f30*/  LDC R18, c[0x0][0x288] ;  /* 0x0000a200ff127b82 */ /* 0x000e700000000800 */
[----:B------:R-:W2:Y:S01]  /*0f40*/  LDC.64 R12, c[0x0][0x418] ;  /* 0x00010600ff0c7b82 */ /* 0x000ea20000000a00 */
[----:B0-----:R-:W-:-:S07]  /*0f50*/  IMAD.WIDE R2, R7, 0x4, R2 ;  /* 0x0000000407027825 */ /* 0x001fce00078e0202 */
[----:B-----5:R-:W0:Y:S01]  /*0f60*/  LDC R11, c[0x0][0x424] ;  /* 0x00010900ff0b7b82 */ /* 0x020e220000000800 */
[----:B---3--:R-:W3:Y:S01]  /*0f70*/  LDG.E R153, desc[UR40][R2.64] ;  /* 0x0000002802997981 */ /* 0x008ee2000c1e1900 */
[----:B------:R-:W-:Y:S01]  /*0f80*/  ISETP.NE.U32.AND P1, PT, RZ, UR4, PT ;  /* 0x00000004ff007c0c */ /* 0x000fe2000bf25070 */
[----:B------:R-:W-:Y:S01]  /*0f90*/  IMAD.MOV.U32 R10, RZ, RZ, RZ ;  /* 0x000000ffff0a7224 */ /* 0x000fe200078e00ff */
[----:B------:R-:W-:-:S04]  /*0fa0*/  ISETP.NE.U32.AND P0, PT, RZ, UR6, PT ;  /* 0x00000006ff007c0c */ /* 0x000fc8000bf05070 */
[----:B----4-:R-:W4:Y:S01]  /*0fb0*/  LDC R17, c[0x0][0x2f0] ;  /* 0x0000bc00ff117b82 */ /* 0x010f220000000800 */
[----:B------:R-:W-:Y:S02]  /*0fc0*/  ISETP.NE.AND.EX P1, PT, RZ, UR5, PT, P1 ;  /* 0x00000005ff007c0c */ /* 0x000fe4000bf25310 */
[----:B------:R-:W-:Y:S02]  /*0fd0*/  ISETP.NE.AND.EX P0, PT, RZ, UR7, PT, P0 ;  /* 0x00000007ff007c0c */ /* 0x000fe4000bf05300 */
[----:B---3--:R-:W-:-:S09]  /*0fe0*/  SHF.R.S32.HI R157, RZ, 0x1f, R153 ;  /* 0x0000001fff9d7819 */ /* 0x008fd20000011499 */
[----:B------:R-:W-:-:S04]  /*0ff0*/  @P1 LEA R8, P2, R153, UR4, 0x2 ;  /* 0x0000000499081c11 */ /* 0x000fc8000f8410ff */
[C-C-:B------:R-:W-:Y:S02]  /*1000*/  @P1 LEA.HI.X R9, R153.reuse, UR5, R157.reuse, 0x2, P2 ;  /* 0x0000000599091c11 */ /* 0x140fe400090f149d */
[C---:B------:R-:W-:Y:S02]  /*1010*/  @P0 LEA R2, P2, R153.reuse, UR6, 0x2 ;  /* 0x0000000699020c11 */ /* 0x040fe4000f8410ff */
[----:B------:R-:W-:Y:S01]  /*1020*/  LOP3.LUT R4, R6, 0xff000000, RZ, 0xc0, !PT ;  /* 0xff00000006047812 */ /* 0x000fe200078ec0ff */
[----:B------:R3:W5:Y:S01]  /*1030*/  @P1 LDG.E R10, desc[UR40][R8.64] ;  /* 0x00000028080a1981 */ /* 0x000762000c1e1900 */
[----:B------:R-:W-:Y:S01]  /*1040*/  @P0 LEA.HI.X R3, R153, UR7, R157, 0x2, P2 ;  /* 0x0000000799030c11 */ /* 0x000fe200090f149d */
[----:B------:R-:W-:-:S04]  /*1050*/  ULDC.64 UR6, c[0x0][0xa20] ;  /* 0x0002880000067ab9 */ /* 0x000fc80000000a00 */
[----:B-1----:R3:W5:Y:S01]  /*1060*/  @P0 LDG.E R18, desc[UR40][R2.64] ;  /* 0x0000002802120981 */ /* 0x002762000c1e1900 */
[----:B--2---:R-:W-:Y:S02]  /*1070*/  ISETP.NE.U32.AND P1, PT, R12, RZ, PT ;  /* 0x000000ff0c00720c */ /* 0x004fe40003f25070 */
[----:B------:R-:W-:Y:S02]  /*1080*/  ISETP.NE.U32.AND P2, PT, RZ, UR6, PT ;  /* 0x00000006ff007c0c */ /* 0x000fe4000bf45070 */
[----:B------:R-:W-:Y:S02]  /*1090*/  LOP3.LUT R0, R6, 0xff0000, RZ, 0xc0, !PT ;  /* 0x00ff000006007812 */ /* 0x000fe400078ec0ff */
[----:B------:R-:W-:Y:S02]  /*10a0*/  SHF.R.U32.HI R7, RZ, 0x8, R4 ;  /* 0x00000008ff077819 */ /* 0x000fe40000011604 */
[----:B------:R-:W-:Y:S02]  /*10b0*/  ISETP.NE.AND.EX P1, PT, R13, RZ, PT, P1 ;  /* 0x000000ff0d00720c */ /* 0x000fe40003f25310 */
[----:B------:R-:W-:-:S02]  /*10c0*/  ISETP.NE.AND.EX P2, PT, RZ, UR7, PT, P2 ;  /* 0x00000007ff007c0c */ /* 0x000fc4000bf45320 */
[----:B------:R-:W-:Y:S02]  /*10d0*/  LEA.HI R155, R0, R7, RZ, 0x10 ;  /* 0x00000007009b7211 */ /* 0x000fe400078f80ff */
[----:B0-----:R-:W-:Y:S01]  /*10e0*/  SEL R0, R11, 0x1, P1 ;  /* 0x000000010b007807 */ /* 0x001fe20000800000 */
[----:B---34-:R-:W-:Y:S08]  /*10f0*/  @P0 BRA `(.L_x_14160) ;  /* 0x0000000000240947 */ /* 0x018ff00003800000 */
        /* <DEDUP_REMOVED lines=9> */
.L_x_14160:
[----:B------:R-:W-:Y:S01]  /*1190*/  IMAD R17, R0, R17, RZ ;  /* 0x0000001100117224 */ /* 0x000fe200078e02ff */
[----:B------:R-:W-:Y:S01]  /*11a0*/  LOP3.LUT R154, R6, 0xffff, RZ, 0xc0, !PT ;  /* 0x0000ffff069a7812 */ /* 0x000fe200078ec0ff */
[----:B------:R-:W-:Y:S06]  /*11b0*/  @!P2 BRA `(.L_x_14161) ;  /* 0x000000000010a947 */ /* 0x000fec0003800000 */
[----:B------:R-:W-:-:S04]  /*11c0*/  LEA R2, P0, R153, UR6, 0x2 ;  /* 0x0000000699027c11 */ /* 0x000fc8000f8010ff */
[----:B------:R-:W-:-:S05]  /*11d0*/  LEA.HI.X R3, R153, UR7, R157, 0x2, P0 ;  /* 0x0000000799037c11 */ /* 0x000fca00080f149d */
[----:B------:R0:W5:Y:S01]  /*11e0*/  LDG.E R17, desc[UR40][R2.64] ;  /* 0x0000002802117981 */ /* 0x000162000c1e1900 */
[----:B------:R-:W-:Y:S05]  /*11f0*/  BRA `(.L_x_14162) ;  /* 0x0000000000247947 */ /* 0x000fea0003800000 */
.L_x_14161:
[----:B------:R-:W-:Y:S02]  /*1200*/  ULDC.64 UR4, c[0x0][0xa08] ;  /* 0x0002820000047ab9 */ /* 0x000fe40000000a00 */
[----:B------:R-:W-:-:S04]  /*1210*/  ISETP.NE.U32.AND P0, PT, RZ, UR4, PT ;  /* 0x00000004ff007c0c */ /* 0x000fc8000bf05070 */
[----:B------:R-:W-:-:S13]  /*1220*/  ISETP.NE.AND.EX P0, PT, RZ, UR5, PT, P0 ;  /* 0x00000005ff007c0c */ /* 0x000fda000bf05300 */
[----:B------:R-:W-:Y:S05]  /*1230*/  @!P0 BRA `(.L_x_14162) ;  /* 0x0000000000148947 */ /* 0x000fea0003800000 */
[----:B------:R-:W0:Y:S02]  /*1240*/  LDC.64 R2, c[0x0][0xa08] ;  /* 0x00028200ff027b82 */ /* 0x000e240000000a00 */
[----:B0-----:R-:W-:-:S05]  /*1250*/  IMAD.WIDE R2, R153, 0x4, R2 ;  /* 0x0000000499027825 */ /* 0x001fca00078e0202 */
[----:B------:R-:W2:Y:S04]  /*1260*/  LDG.E R17, desc[UR40][R2.64] ;  /* 0x0000002802117981 */ /* 0x000ea8000c1e1900 */
[----:B------:R-:W2:Y:S02]  /*1270*/  LDG.E R0, desc[UR40][R2.64+0x4] ;  /* 0x0000042802007981 */ /* 0x000ea4000c1e1900 */
[----:B--2---:R-:W-:-:S07]  /*1280*/  IMAD.IADD R17, R0, 0x1, -R17 ;  /* 0x0000000100117824 */ /* 0x004fce00078e0a11 */
.L_x_14162:
[----:B------:R-:W1:Y:S01]  /*1290*/  LDC R0, c[0x0][0x448] ;  /* 0x00011200ff007b82 */ /* 0x000e620000000800 */
[----:B------:R-:W-:Y:S01]  /*12a0*/  IMAD R16, R5, 0xc0, RZ ;  /* 0x000000c005107824 */ /* 0x000fe200078e02ff */
[----:B------:R-:W-:Y:S01]  /*12b0*/  LOP3.LUT R11, R155, 0xff, RZ, 0xc0, !PT ;  /* 0x000000ff9b0b7812 */ /* 0x000fe200078ec0ff */
[----:B-----5:R-:W-:Y:S01]  /*12c0*/  IMAD.IADD R17, R17, 0x1, -R10 ;  /* 0x0000000111117824 */ /* 0x020fe200078e0a0a */
[----:B------:R-:W-:Y:S01]  /*12d0*/  SHF.R.U32.HI R155, RZ, 0x10, R155 ;  /* 0x00000010ff9b7819 */ /* 0x000fe2000001169b */
[----:B------:R-:W-:Y:S02]  /*12e0*/  IMAD.MOV.U32 R88, RZ, RZ, RZ ;  /* 0x000000ffff587224 */ /* 0x000fe400078e00ff */
[----:B------:R2:W-:Y:S01]  /*12f0*/  STL [R1+0x1c], R11 ;  /* 0x00001c0b01007387 */ /* 0x0005e20000100800 */
[----:B-1----:R-:W-:Y:S02]  /*1300*/  ISETP.NE.AND P0, PT, R0, 0x1, PT ;  /* 0x000000010000780c */ /* 0x002fe40003f05270 */
[----:B------:R-:W-:-:S11]  /*1310*/  IADD3 R0, R16, 0xbf, RZ ;  /* 0x000000bf10007810 */ /* 0x000fd60007ffe0ff */
[----:B0-----:R-:W0:Y:S08]  /*1320*/  @P0 LDC R3, c[0x0][0x44c] ;  /* 0x00011300ff030b82 */ /* 0x001e300000000800 */
[----:B------:R-:W1:Y:S01]  /*1330*/  @P0 LDC R7, c[0x0][0x450] ;  /* 0x00011400ff070b82 */ /* 0x000e620000000800 */
[----:B0-----:R-:W-:Y:S01]  /*1340*/  @P0 IMAD.HI.U32 R2, R0, R3, RZ ;  /* 0x0000000300020227 */ /* 0x001fe200078e00ff */
[----:B------:R-:W-:-:S04]  /*1350*/  IADD3 R3, R17, 0x80, -R18 ;  /* 0x0000008011037810 */ /* 0x000fc80007ffe812 */
[----:B-1----:R-:W-:Y:S01]  /*1360*/  @P0 SHF.R.U32.HI R0, RZ, R7, R2 ;  /* 0x00000007ff000219 */ /* 0x002fe20000011602 */
[----:B------:R-:W-:-:S04]  /*1370*/  VIADD R2, R17, 0x7f ;  /* 0x0000007f11027836 */ /* 0x000fc80000000000 */
        /* <DEDUP_REMOVED lines=9> */
[----:B--2---:R-:W-:Y:S05]  /*1410*/  @!P0 BRA `(.L_x_14163) ;  /* 0x0000000000788947 */ /* 0x004fea0003800000 */
[----:B------:R-:W0:Y:S01]  /*1420*/  LDC R0, c[0x0][0x9f0] ;  /* 0x00027c00ff007b82 */ /* 0x000e220000000800 */
[----:B------:R-:W-:-:S04]  /*1430*/  ISETP.NE.AND P0, PT, R155, RZ, PT ;  /* 0x000000ff9b00720c */ /* 0x000fc80003f05270 */
[----:B0-----:R-:W-:-:S04]  /*1440*/  SEL R9, R155, R0, P0 ;  /* 0x000000009b097207 */ /* 0x001fc80000000000 */
        /* <DEDUP_REMOVED lines=27> */
.L_x_14163:
        /* <DEDUP_REMOVED lines=30> */
[----:B------:R-:W-:-:S05]  /*17e0*/  SHF.R.S32.HI R4, RZ, 0x7, R4 ;  /* 0x00000007ff047819 */ /* 0x000fca0000011404 */
        /* <DEDUP_REMOVED lines=28> */
.L_x_14165:
[----:B------:R-:W2:Y:S01]  /*19b0*/  LDL R2, [R1+0x24] ;  /* 0x0000240001027983 */ /* 0x000ea20000100800 */
[----:B------:R-:W-:Y:S02]  /*19c0*/  ISETP.NE.AND P0, PT, R19, 0x3, PT ;  /* 0x000000031300780c */ /* 0x000fe40003f05270 */
[----:B--2---:R-:W-:-:S04]  /*19d0*/  LEA.HI R0, R2, R2, RZ, 0x1 ;  /* 0x0000000202007211 */ /* 0x004fc800078f08ff */
[----:B------:R-:W-:-:S05]  /*19e0*/  LOP3.LUT R0, R0, 0xfffffffe, RZ, 0xc0, !PT ;  /* 0xfffffffe00007812 */ /* 0x000fca00078ec0ff */
[----:B------:R-:W-:-:S05]  /*19f0*/  IMAD.IADD R0, R2, 0x1, -R0 ;  /* 0x0000000102007824 */ /* 0x000fca00078e0a00 */
[----:B------:R-:W-:-:S04]  /*1a00*/  SHF.L.U32 R0, R0, 0x1f, RZ ;  /* 0x0000001f00007819 */ /* 0x000fc800000006ff */
[----:B------:R-:W0:Y:S02]  /*1a10*/  SYNCS.PHASECHK.TRANS64.TRYWAIT P1, [UR38+0x16800], R0 ;  /* 0x01680000ff0075a7 */ /* 0x000e240008020166 */
[----:B0-----:R-:W-:Y:S05]  /*1a20*/  @!P1 BRA `(.L_x_14166) ;  /* 0x0000010800809947 */ /* 0x001fea0003800000 */
.L_x_14320:
[----:B------:R-:W-:Y:S05]  /*1a30*/  @!P0 BRA `(.L_x_14167) ;  /* 0x0000000000048947 */ /* 0x000fea0003800000 */
[----:B------:R-:W-:Y:S01]  /*1a40*/  BPT.TRAP 0x1 ;  /* 0x000000040000795c */ /* 0x000fe20000300000 */
.L_x_14167:
[----:B0-----:R-:W-:Y:S02]  /*1a50*/  IMAD.U32 R0, RZ, RZ, UR37 ;  /* 0x00000025ff007e24 */ /* 0x001fe4000f8e00ff */
[----:B------:R-:W-:-:S03]  /*1a60*/  IMAD.U32 R3, RZ, RZ, UR36 ;  /* 0x00000024ff037e24 */ /* 0x000fc6000f8e00ff */
[----:B------:R-:W-:Y:S02]  /*1a70*/  LEA R0, R0, UR38, 0x3 ;  /* 0x0000002600007c11 */ /* 0x000fe4000f8e18ff */
[----:B------:R-:W-:-:S04]  /*1a80*/  SHF.L.U32 R3, R3, 0x1f, RZ ;  /* 0x0000001f03037819 */ /* 0x000fc800000006ff */
[----:B------:R0:W1:Y:S01]  /*1a90*/  SYNCS.PHASECHK.TRANS64.TRYWAIT P2, [R0+URZ+0x16830], R3 ;  /* 0x01683003000075a7 */ /* 0x000062000804017f */
[----:B------:R-:W-:Y:S05]  /*1aa0*/  @!P0 BRA `(.L_x_14168) ;  /* 0x0000000000048947 */ /* 0x000fea0003800000 */
[----:B------:R-:W-:Y:S01]  /*1ab0*/  BPT.TRAP 0x1 ;  /* 0x000000040000795c */ /* 0x000fe20000300000 */
.L_x_14168:
[----:B------:R-:W2:Y:S02]  /*1ac0*/  S2R R2, SR_TID.X ;  /* 0x0000000000027919 */ /* 0x000ea40000002100 */
[----:B--2---:R-:W-:Y:S01]  /*1ad0*/  LOP3.LUT P1, RZ, R2, 0x7f, RZ, 0xc0, !PT ;  /* 0x0000007f02ff7812 */ /* 0x004fe2000782c0ff */
[----:B-1----:R-:W-:-:S12]  /*1ae0*/  @P2 BRA `(.L_x_14169) ;  /* 0x0000000000082947 */ /* 0x002fd80003800000 */
[----:B------:R-:W1:Y:S02]  /*1af0*/  SYNCS.PHASECHK.TRANS64.TRYWAIT P2, [R0+URZ+0x16830], R3 ;  /* 0x01683003000075a7 */ /* 0x000e64000804017f */
[----:B-1----:R-:W-:Y:S05]  /*1b00*/  @!P2 BRA `(.L_x_14170) ;  /* 0x000001080060a947 */ /* 0x002fea0003800000 */
.L_x_14169:
[----:B------:R-:W-:Y:S05]  /*1b10*/  WARPSYNC.ALL ;  /* 0x0000000000007948 */ /* 0x000fea0003800000 */
[----:B------:R-:W-:Y:S01]  /*1b20*/  UIADD3 UR4, UR38, 0xe400, URZ ;  /* 0x0000e40026047890 */ /* 0x000fe2000fffe03f */
[----:B------:R-:W-:Y:S01]  /*1b30*/  WARPGROUP.ARRIVE ;  /* 0x00000000000079c5 */ /* 0x000fe20000000000 */
[----:B------:R-:W-:Y:S01]  /*1b40*/  ULOP3.LUT UR8, UR42, 0x10000, URZ, 0xfc, !UPT ;  /* 0x000100002a087892 */ /* 0x000fe2000f8efc3f */
[----:B------:R-:W2:Y:S01]  /*1b50*/  LDC R10, c[0x0][0x448] ;  /* 0x00011200ff0a7b82 */ /* 0x000ea20000000800 */
[----:B------:R-:W-:Y:S01]  /*1b60*/  USHF.R.U32.HI UR4, URZ, 0x4, UR4 ;  /* 0x000000043f047899 */ /* 0x000fe20008011604 */
[----:B01----:R-:W-:Y:S01]  /*1b70*/  @!P1 VIADD R0, R0, 0x16840 ;  /* 0x0001684000009836 */ /* 0x003fe20000000000 */
[----:B------:R-:W-:Y:S01]  /*1b80*/  UMOV UR9, 0x40000040 ;  /* 0x4000004000097882 */ /* 0x000fe20000000000 */
[----:B------:R-:W-:Y:S01]  /*1b90*/  UMOV UR11, 0x40000040 ;  /* 0x40000040000b7882 */ /* 0x000fe20000000000 */
[----:B------:R-:W-:-:S02]  /*1ba0*/  ULOP3.LUT UR4, UR4, 0x3fff, URZ, 0xc0, !UPT ;  /* 0x00003fff04047892 */ /* 0x000fc4000f8ec03f */
[----:B------:R-:W-:Y:S01]  /*1bb0*/  UIADD3 UR12, UR8, 0x2, URZ ;  /* 0x00000002080c7890 */ /* 0x000fe2000fffe03f */
[----:B------:R-:W-:Y:S01]  /*1bc0*/  @!P1 PRMT R0, RZ, 0x654, R0 ;  /* 0x00000654ff009816 */ /* 0x000fe20000000000 */
[----:B------:R-:W-:Y:S01]  /*1bd0*/  ULOP3.LUT UR20, UR4, 0x10000, URZ, 0xfc, !UPT ;  /* 0x0001000004147892 */ /* 0x000fe2000f8efc3f */
[----:B------:R-:W-:Y:S01]  /*1be0*/  UMOV UR13, 0x40000040 ;  /* 0x40000040000d7882 */ /* 0x000fe20000000000 */
[----:B------:R-:W-:Y:S02]  /*1bf0*/  UMOV UR15, 0x40000040 ;  /* 0x40000040000f7882 */ /* 0x000fe40000000000 */
[----:B------:R-:W-:Y:S02]  /*1c00*/  ULEA UR10, UR37, UR20, 0xa ;  /* 0x00000014250a7291 */ /* 0x000fe4000f8e503f */
[----:B------:R-:W-:Y:S02]  /*1c10*/  UIADD3 UR16, UR8, 0x4, URZ ;  /* 0x0000000408107890 */ /* 0x000fe4000fffe03f */
[----:B------:R-:W-:-:S02]  /*1c20*/  UIADD3 UR14, UR10, 0x2, URZ ;  /* 0x000000020a0e7890 */ /* 0x000fc4000fffe03f */
[----:B------:R-:W-:Y:S01]  /*1c30*/  UIADD3 UR18, UR10, 0x4, URZ ;  /* 0x000000040a127890 */ /* 0x000fe2000fffe03f */
[----:B------:R-:W-:Y:S02]  /*1c40*/  UMOV UR17, 0x40000040 ;  /* 0x4000004000117882 */ /* 0x000fe40000000000 */
[----:B------:R-:W-:Y:S01]  /*1c50*/  HGMMA.64x128x16.F32 R24, gdesc[UR8], RZ, !UPT, gsb0 ;  /* 0x01e00000081879f0 */ /* 0x000fe2000c0008ff */
[----:B------:R-:W-:Y:S01]  /*1c60*/  UMOV UR19, 0x40000040 ;  /* 0x4000004000137882 */ /* 0x000fe20000000000 */
[----:B------:R-:W-:Y:S01]  /*1c70*/  UIADD3 UR4, UR8, 0x6, URZ ;  /* 0x0000000608047890 */ /* 0x000fe2000fffe03f */
[----:B--2---:R-:W-:Y:S01]  /*1c80*/  ISETP.NE.AND P2, PT, R10, 0x1, PT ;  /* 0x000000010a00780c */ /* 0x004fe20003f45270 */
[----:B------:R-:W-:Y:S01]  /*1c90*/  UIADD3 UR6, UR10, 0x6, URZ ;  /* 0x000000060a067890 */ /* 0x000fe2000fffe03f */
[----:B------:R-:W-:Y:S01]  /*1ca0*/  UMOV UR5, 0x40000040 ;  /* 0x4000004000057882 */ /* 0x000fe20000000000 */
[----:B------:R-:W-:-:S10]  /*1cb0*/  UMOV UR7, 0x40000040 ;  /* 0x4000004000077882 */ /* 0x000fd40000000000 */
[----:B------:R-:W0:Y:S01]  /*1cc0*/  @P2 LDC R10, c[0x0][0x44c] ;  /* 0x00011300ff0a2b82 */ /* 0x000e220000000800 */
        /* <DEDUP_REMOVED lines=8> */
[----:B------:R-:W-:Y:S01]  /*1d50*/  HGMMA.64x128x16.F32 R24, gdesc[UR4], R24, gsb0 ;  /* 0x01e00000041879f0 */ /* 0x000fe20008000818 */
[----:B------:R-:W-:Y:S01]  /*1d60*/  ULDC UR6, c[0x0][0x9d8] ;  /* 0x0002760000067ab9 */ /* 0x000fe20000000800 */
[----:B------:R-:W-:Y:S01]  /*1d70*/  ULDC UR7, c[0x0][0x988] ;  /* 0x0002620000077ab9 */ /* 0x000fe20000000800 */
[----:B------:R-:W-:Y:S02]  /*1d80*/  WARPGROUP.DEPBAR.LE gsb0, 0x0 ;  /* 0x00008000000079c5 */ /* 0x000fe40000010000 */
[----:B------:R-:W-:Y:S01]  /*1d90*/  FMUL.FTZ R27, R27, UR6 ;  /* 0x000000061b1b7c20 */ /* 0x000fe20008410000 */
[----:B------:R-:W-:Y:S01]  /*1da0*/  FMUL.FTZ R13, R37, UR6 ;  /* 0x00000006250d7c20 */ /* 0x000fe20008410000 */
[----:B------:R-:W-:Y:S02]  /*1db0*/  IMAD.IADD R37, R152, 0x1, R16 ;  /* 0x0000000198257824 */ /* 0x000fe400078e0210 */
[----:B------:R-:W-:Y:S01]  /*1dc0*/  FMUL.FTZ R39, R39, UR6 ;  /* 0x0000000627277c20 */ /* 0x000fe20008410000 */
[----:B------:R1:W-:Y:S01]  /*1dd0*/  MUFU.TANH R112, R27 ;  /* 0x0000001b00707308 */ /* 0x0003e20000002400 */
[----:B------:R-:W-:Y:S01]  /*1de0*/  FMUL.FTZ R26, R26, UR6 ;  /* 0x000000061a1a7c20 */ /* 0x000fe20008410000 */
[----:B0-----:R-:W-:-:S04]  /*1df0*/  @P2 IMAD.HI.U32 R10, R37, R10, RZ ;  /* 0x0000000a250a2227 */ /* 0x001fc800078e00ff */
[----:B------:R-:W-:Y:S01]  /*1e00*/  FMUL.FTZ R30, R30, UR6 ;  /* 0x000000061e1e7c20 */ /* 0x000fe20008410000 */
[----:B------:R-:W-:Y:S01]  /*1e10*/  FMUL.FTZ R31, R31, UR6 ;  /* 0x000000061f1f7c20 */ /* 0x000fe20008410000 */
[----:B------:R-:W-:Y:S01]  /*1e20*/  FMUL.FTZ R34, R34, UR6 ;  /* 0x0000000622227c20 */ /* 0x000fe20008410000 */
[----:B------:R-:W-:Y:S01]  /*1e30*/  FMUL.FTZ R35, R35, UR6 ;  /* 0x0000000623237c20 */ /* 0x000fe20008410000 */
[----:B------:R-:W-:Y:S01]  /*1e40*/  FMUL.FTZ R38, R38, UR6 ;  /* 0x0000000626267c20 */ /* 0x000fe20008410000 */
[----:B------:R0:W-:Y:S01]  /*1e50*/  MUFU.TANH R98, R39 ;  /* 0x0000002700627308 */ /* 0x0001e20000002400 */
[----:B-1----:R-:W1:Y:S01]  /*1e60*/  @P2 LDC R27, c[0x0][0x450] ;  /* 0x00011400ff1b2b82 */ /* 0x002e620000000800 */
[----:B------:R-:W-:Y:S01]  /*1e70*/  FMUL.FTZ R21, R29, UR6 ;  /* 0x000000061d157c20 */ /* 0x000fe20008410000 */
[----:B------:R-:W-:Y:S01]  /*1e80*/  FMUL.FTZ R42, R42, UR6 ;  /* 0x000000062a2a7c20 */ /* 0x000fe20008410000 */
[----:B------:R-:W-:Y:S01]  /*1e90*/  FMUL.FTZ R94, R43, UR6 ;  /* 0x000000062b5e7c20 */ /* 0x000fe20008410000 */
[----:B------:R-:W-:Y:S01]  /*1ea0*/  FMUL.FTZ R92, R46, UR6 ;  /* 0x000000062e5c7c20 */ /* 0x000fe20008410000 */
[----:B------:R-:W-:Y:S01]  /*1eb0*/  FMUL.FTZ R90, R47, UR6 ;  /* 0x000000062f5a7c20 */ /* 0x000fe20008410000 */
[----:B------:R-:W-:Y:S01]  /*1ec0*/  FMUL.FTZ R89, R24, UR6 ;  /* 0x0000000618597c20 */ /* 0x000fe20008410000 */
[----:B------:R2:W3:Y:S01]  /*1ed0*/  MUFU.TANH R114, R26 ;  /* 0x0000001a00727308 */ /* 0x0004e20000002400 */
[----:B0-----:R-:W-:-:S02]  /*1ee0*/  IMAD.MOV.U32 R39, RZ, RZ, -0x80 ;  /* 0xffffff80ff277424 */ /* 0x001fc400078e00ff */
[----:B------:R-:W-:Y:S01]  /*1ef0*/  FMUL.FTZ R24, R28, UR6 ;  /* 0x000000061c187c20 */ /* 0x000fe20008410000 */
[----:B------:R-:W-:Y:S01]  /*1f00*/  FMUL.FTZ R28, R51, UR6 ;  /* 0x00000006331c7c20 */ /* 0x000fe20008410000 */
[----:B------:R-:W-:Y:S01]  /*1f10*/  FMUL.FTZ R8, R56, UR6 ;  /* 0x0000000638087c20 */ /* 0x000fe20008410000 */
[----:B------:R-:W-:Y:S02]  /*1f20*/  IMAD R39, R88, R39, 0x80 ;  /* 0x0000008058277424 */ /* 0x000fe400078e0227 */
[----:B------:R-:W-:Y:S01]  /*1f30*/  FMUL.FTZ R56, R55, UR6 ;  /* 0x0000000637387c20 */ /* 0x000fe20008410000 */
[----:B------:R-:W-:Y:S01]  /*1f40*/  FMUL.FTZ R58, R58, UR6 ;  /* 0x000000063a3a7c20 */ /* 0x000fe20008410000 */
[----:B------:R-:W0:Y:S01]  /*1f50*/  MUFU.TANH R30, R30 ;  /* 0x0000001e001e7308 */ /* 0x000e220000002400 */
[----:B--2---:R-:W-:Y:S01]  /*1f60*/  FMUL.FTZ R26, R50, UR6 ;  /* 0x00000006321a7c20 */ /* 0x004fe20008410000 */
[--C-:B------:R-:W-:Y:S01]  /*1f70*/  IADD3 R108, -R22, 0x1, R39.reuse ;  /* 0x00000001166c7810 */ /* 0x100fe20007ffe127 */
[----:B------:R-:W-:Y:S01]  /*1f80*/  FMUL.FTZ R70, R70, UR6 ;  /* 0x0000000646467c20 */ /* 0x000fe20008410000 */
[----:B------:R-:W-:Y:S01]  /*1f90*/  IADD3 R39, -R22, R17, R39 ;  /* 0x0000001116277210 */ /* 0x000fe20007ffe127 */
[----:B------:R-:W-:Y:S01]  /*1fa0*/  FMUL.FTZ R5, R52, UR6 ;  /* 0x0000000634057c20 */ /* 0x000fe20008410000 */
[----:B------:R-:W-:Y:S01]  /*1fb0*/  IADD3 R108, -R18, R108, R17 ;  /* 0x0000006c126c7210 */ /* 0x000fe20007ffe111 */
[----:B------:R-:W-:Y:S01]  /*1fc0*/  FMUL.FTZ R52, R59, UR6 ;  /* 0x000000063b347c20 */ /* 0x000fe20008410000 */
[----:B------:R-:W2:Y:S01]  /*1fd0*/  MUFU.TANH R31, R31 ;  /* 0x0000001f001f7308 */ /* 0x000ea20000002400 */
[----:B-1----:R-:W-:Y:S01]  /*1fe0*/  @P2 SHF.R.U32.HI R37, RZ, R27, R10 ;  /* 0x0000001bff252219 */ /* 0x002fe2000001160a */
[----:B------:R-:W-:Y:S01]  /*1ff0*/  FMUL.FTZ R27, R54, UR6 ;  /* 0x00000006361b7c20 */ /* 0x000fe20008410000 */
[----:B------:R-:W-:Y:S01]  /*2000*/  FMUL.FTZ R66, R66, UR6 ;  /* 0x0000000642427c20 */ /* 0x000fe20008410000 */
[----:B------:R-:W-:Y:S01]  /*2010*/  FMUL.FTZ R54, R62, UR6 ;  /* 0x000000063e367c20 */ /* 0x000fe20008410000 */
[----:B------:R-:W-:Y:S01]  /*2020*/  FMUL.FTZ R63, R63, UR6 ;  /* 0x000000063f3f7c20 */ /* 0x000fe20008410000 */
[----:B------:R-:W1:Y:S01]  /*2030*/  SHFL.IDX PT, R10, R37, 0x1, 0x1c1f ;  /* 0x003c1f00250a7f89 */ /* 0x000e6200000e0000 */
        /* <DEDUP_REMOVED lines=18> */
[----:B------:R-:W5:Y:S01]  /*2160*/  SHFL.IDX PT, R37, R37, RZ, 0x1c1f ;  /* 0x001c1fff25257589 */ /* 0x000f6200000e0000 */
[----:B------:R-:W-:Y:S01]  /*2170*/  FMUL.FTZ R25, R25, UR6 ;  /* 0x0000000619197c20 */ /* 0x000fe20008410000 */
[----:B------:R-:W-:Y:S01]  /*2180*/  FMUL.FTZ R12, R41, UR6 ;  /* 0x00000006290c7c20 */ /* 0x000fe20008410000 */
[----:B------:R-:W-:Y:S01]  /*2190*/  MOV R41, UR7 ;  /* 0x0000000700297c02 */ /* 0x000fe20008000f00 */
[----:B------:R-:W-:Y:S01]  /*21a0*/  FMUL.FTZ R20, R33, UR6 ;  /* 0x0000000621147c20 */ /* 0x000fe20008410000 */
[----:B-1----:R-:W-:Y:S01]  /*21b0*/  VIADDMNMX R10, R10, R108, R39, PT ;  /* 0x0000006c0a0a7246 */ /* 0x002fe20003800127 */
[----:B------:R-:W-:Y:S01]  /*21c0*/  FMUL.FTZ R47, R64, UR6 ;  /* 0x00000006402f7c20 */ /* 0x000fe20008410000 */
[----:B------:R-:W1:Y:S01]  /*21d0*/  MUFU.TANH R42, R42 ;  /* 0x0000002a002a7308 */ /* 0x000e620000002400 */
[----:B------:R-:W-:Y:S01]  /*21e0*/  FMUL.FTZ R6, R49, UR6 ;  /* 0x0000000631067c20 */ /* 0x000fe20008410000 */
[----:B------:R-:W-:Y:S01]  /*21f0*/  ISETP.GT.AND P3, PT, R10, RZ, PT ;  /* 0x000000ff0a00720c */ /* 0x000fe20003f64270 */
[----:B------:R-:W-:Y:S01]  /*2200*/  FMUL.FTZ R49, R68, UR6 ;  /* 0x0000000644317c20 */ /* 0x000fe20008410000 */
[C---:B------:R-:W-:Y:S01]  /*2210*/  ISETP.GT.AND P4, PT, R10.reuse, 0x1, PT ;  /* 0x000000010a00780c */ /* 0x040fe20003f84270 */
[----:B------:R-:W-:Y:S01]  /*2220*/  FMUL.FTZ R7, R53, UR6 ;  /* 0x0000000635077c20 */ /* 0x000fe20008410000 */
[----:B------:R-:W-:Y:S01]  /*2230*/  ISETP.GT.AND P5, PT, R10, 0x8, PT ;  /* 0x000000080a00780c */ /* 0x000fe20003fa4270 */
[----:B------:R-:W-:Y:S01]  /*2240*/  FMUL.FTZ R53, R72, UR6 ;  /* 0x0000000648357c20 */ /* 0x000fe20008410000 */
[----:B---3--:R-:W-:Y:S01]  /*2250*/  FSEL R114, R114, -INF , P3 ;  /* 0xff80000072727808 */ /* 0x008fe20001800000 */
[----:B------:R-:W3:Y:S01]  /*2260*/  MUFU.TANH R94, R94 ;  /* 0x0000005e005e7308 */ /* 0x000ee20000002400 */
[----:B------:R-:W-:Y:S01]  /*2270*/  FSEL R112, R112, -INF , P4 ;  /* 0xff80000070707808 */ /* 0x000fe20002000000 */
        /* <DEDUP_REMOVED lines=9> */
[----:B--2---:R-:W-:Y:S01]  /*2310*/  FSEL R106, R31, -INF , P3 ;  /* 0xff8000001f6a7808 */ /* 0x004fe20001800000 */
[----:B------:R-:W-:Y:S01]  /*2320*/  FMUL.FTZ R43, R60, UR6 ;  /* 0x000000063c2b7c20 */ /* 0x000fe20008410000 */
[----:B------:R-:W-:Y:S01]  /*2330*/  FMNMX.FTZ R29, R110, R29, !PT ;  /* 0x0000001d6e1d7209 */ /* 0x000fe20007810000 */
[----:B------:R-:W-:Y:S01]  /*2340*/  FMUL.FTZ R45, R61, UR6 ;  /* 0x000000063d2d7c20 */ /* 0x000fe20008410000 */
[----:B------:R-:W-:Y:S01]  /*2350*/  ISETP.GT.AND P3, PT, R10, 0x11, PT ;  /* 0x000000110a00780c */ /* 0x000fe20003f64270 */
[----:B------:R-:W2:Y:S01]  /*2360*/  MUFU.TANH R90, R90 ;  /* 0x0000005a005a7308 */ /* 0x000ea20000002400 */
[----:B----4-:R-:W-:Y:S01]  /*2370*/  FSEL R104, R34, -INF , P4 ;  /* 0xff80000022687808 */ /* 0x010fe20002000000 */
[----:B------:R-:W-:Y:S01]  /*2380*/  FMUL.FTZ R51, R65, UR6 ;  /* 0x0000000641337c20 */ /* 0x000fe20008410000 */
[----:B------:R-:W-:Y:S01]  /*2390*/  FMNMX.FTZ R29, R106, R29, !PT ;  /* 0x0000001d6a1d7209 */ /* 0x000fe20007810000 */
[----:B------:R-:W-:Y:S01]  /*23a0*/  FMUL.FTZ R55, R69, UR6 ;  /* 0x0000000645377c20 */ /* 0x000fe20008410000 */
[----:B------:R-:W-:Y:S01]  /*23b0*/  ISETP.GT.AND P4, PT, R10, 0x18, PT ;  /* 0x000000180a00780c */ /* 0x000fe20003f84270 */
[----:B------:R-:W-:Y:S01]  /*23c0*/  FMUL.FTZ R59, R73, UR6 ;  /* 0x00000006493b7c20 */ /* 0x000fe20008410000 */
[----:B-----5:R-:W-:Y:S01]  /*23d0*/  FSEL R102, R35, -INF , P3 ;  /* 0xff80000023667808 */ /* 0x020fe20001800000 */
[----:B------:R-:W4:Y:S01]  /*23e0*/  MUFU.TANH R26, R26 ;  /* 0x0000001a001a7308 */ /* 0x000f220000002400 */
[----:B------:R-:W-:Y:S01]  /*23f0*/  FMNMX.FTZ R29, R104, R29, !PT ;  /* 0x0000001d681d7209 */ /* 0x000fe20007810000 */
[----:B------:R-:W-:Y:S01]  /*2400*/  FMUL.FTZ R61, R77, UR6 ;  /* 0x000000064d3d7c20 */ /* 0x000fe20008410000 */
[----:B------:R-:W-:Y:S01]  /*2410*/  ISETP.GT.AND P3, PT, R10, 0x19, PT ;  /* 0x000000190a00780c */ /* 0x000fe20003f64270 */
[----:B------:R-:W-:Y:S01]  /*2420*/  FMUL.FTZ R31, R81, UR6 ;  /* 0x00000006511f7c20 */ /* 0x000fe20008410000 */
[----:B------:R-:W-:Y:S01]  /*2430*/  FSEL R100, R38, -INF , P4 ;  /* 0xff80000026647808 */ /* 0x000fe20002000000 */
[----:B------:R-:W-:Y:S01]  /*2440*/  FMUL.FTZ R35, R85, UR6 ;  /* 0x0000000655237c20 */ /* 0x000fe20008410000 */
[----:B------:R-:W-:Y:S01]  /*2450*/  FMNMX.FTZ R29, R102, R29, !PT ;  /* 0x0000001d661d7209 */ /* 0x000fe20007810000 */
[----:B------:R-:W-:Y:S01]  /*2460*/  MUFU.TANH R28, R28 ;  /* 0x0000001c001c7308 */ /* 0x000fe20000002400 */
[----:B------:R-:W-:Y:S01]  /*2470*/  ISETP.GT.AND P4, PT, R10, 0x20, PT ;  /* 0x000000200a00780c */ /* 0x000fe20003f84270 */
[----:B------:R5:W-:Y:S01]  /*2480*/  @!P1 SYNCS.ARRIVE.TRANS64.RED.A1T0 RZ, [R0+URZ], RZ ;  /* 0x000000ff00ff99a7 */ /* 0x000be2000810043f */
[----:B------:R-:W-:-:S02]  /*2490*/  FSEL R98, R98, -INF , P3 ;  /* 0xff80000062627808 */ /* 0x000fc40001800000 */
[----:B------:R-:W-:Y:S02]  /*24a0*/  FMNMX.FTZ R29, R100, R29, !PT ;  /* 0x0000001d641d7209 */ /* 0x000fe40007810000 */
[----:B------:R-:W-:Y:S01]  /*24b0*/  ISETP.GT.AND P3, PT, R10, 0x21, PT ;  /* 0x000000210a00780c */ /* 0x000fe20003f64270 */
[----:B------:R-:W5:Y:S01]  /*24c0*/  MUFU.TANH R27, R27 ;  /* 0x0000001b001b7308 */ /* 0x000f620000002400 */
[----:B-1----:R-:W-:Y:S02]  /*24d0*/  FSEL R96, R42, -INF , P4 ;  /* 0xff8000002a607808 */ /* 0x002fe40002000000 */
[----:B------:R-:W-:Y:S02]  /*24e0*/  FMNMX.FTZ R29, R98, R29, !PT ;  /* 0x0000001d621d7209 */ /* 0x000fe40007810000 */
[----:B------:R-:W-:Y:S02]  /*24f0*/  ISETP.GT.AND P4, PT, R10, 0x28, PT ;  /* 0x000000280a00780c */ /* 0x000fe40003f84270 */
[----:B---3--:R-:W-:Y:S01]  /*2500*/  FSEL R94, R94, -INF , P3 ;  /* 0xff8000005e5e7808 */ /* 0x008fe20001800000 */
[----:B------:R-:W-:Y:S01]  /*2510*/  MUFU.TANH R56, R56 ;  /* 0x0000003800387308 */ /* 0x000fe20000002400 */
[----:B------:R-:W-:-:S02]  /*2520*/  FMNMX.FTZ R29, R96, R29, !PT ;  /* 0x0000001d601d7209 */ /* 0x000fc40007810000 */
[----:B------:R-:W-:Y:S02]  /*2530*/  ISETP.GT.AND P3, PT, R10, 0x29, PT ;  /* 0x000000290a00780c */ /* 0x000fe40003f64270 */
[----:B0-----:R-:W-:Y:S02]  /*2540*/  FSEL R92, R92, -INF , P4 ;  /* 0xff8000005c5c7808 */ /* 0x001fe40002000000 */
[----:B------:R-:W-:Y:S01]  /*2550*/  FMNMX.FTZ R29, R94, R29, !PT ;  /* 0x0000001d5e1d7209 */ /* 0x000fe20007810000 */
[----:B------:R-:W0:Y:S01]  /*2560*/  MUFU.TANH R58, R58 ;  /* 0x0000003a003a7308 */ /* 0x000e220000002400 */
[----:B------:R-:W-:Y:S02]  /*2570*/  ISETP.GT.AND P4, PT, R10, 0x30, PT ;  /* 0x000000300a00780c */ /* 0x000fe40003f84270 */
[----:B--2---:R-:W-:Y:S02]  /*2580*/  FSEL R90, R90, -INF , P3 ;  /* 0xff8000005a5a7808 */ /* 0x004fe40001800000 */
[----:B------:R-:W-:-:S02]  /*2590*/  FMNMX.FTZ R29, R92, R29, !PT ;  /* 0x0000001d5c1d7209 */ /* 0x000fc40007810000 */
[----:B------:R-:W-:Y:S01]  /*25a0*/  ISETP.GT.AND P3, PT, R10, 0x31, PT ;  /* 0x000000310a00780c */ /* 0x000fe20003f64270 */
[----:B------:R4:W-:Y:S01]  /*25b0*/  MUFU.TANH R46, R70 ;  /* 0x00000046002e7308 */ /* 0x0009e20000002400 */
[----:B------:R-:W-:Y:S02]  /*25c0*/  FMNMX.FTZ R29, R90, R29, !PT ;  /* 0x0000001d5a1d7209 */ /* 0x000fe40007810000 */
[----:B------:R-:W-:-:S04]  /*25d0*/  VIADDMNMX R39, R37, R108, R39, PT ;  /* 0x0000006c25277246 */ /* 0x000fc80003800127 */
[----:B------:R-:W-:Y:S01]  /*25e0*/  ISETP.GT.AND P5, PT, R39, 0x8, PT ;  /* 0x000000082700780c */ /* 0x000fe20003fa4270 */
[----:B------:R-:W1:Y:S01]  /*25f0*/  MUFU.TANH R52, R52 ;  /* 0x0000003400347308 */ /* 0x000e620000002400 */
[----:B----4-:R-:W-:Y:S02]  /*2600*/  FSEL R70, R26, -INF , P4 ;  /* 0xff8000001a467808 */ /* 0x010fe40002000000 */
[----:B------:R-:W-:Y:S02]  /*2610*/  ISETP.GT.AND P4, PT, R10, 0x38, PT ;  /* 0x000000380a00780c */ /* 0x000fe40003f84270 */
[----:B------:R-:W-:Y:S02]  /*2620*/  FMNMX.FTZ R29, R70, R29, !PT ;  /* 0x0000001d461d7209 */ /* 0x000fe40007810000 */
[----:B-----5:R-:W-:Y:S01]  /*2630*/  FSEL R62, R27, -INF , P4 ;  /* 0xff8000001b3e7808 */ /* 0x020fe20002000000 */
[----:B------:R2:W-:Y:S01]  /*2640*/  MUFU.TANH R50, R66 ;  /* 0x0000004200327308 */ /* 0x0005e20000002400 */
[----:B------:R-:W-:-:S04]  /*2650*/  ISETP.GT.AND P4, PT, R10, 0x40, PT ;  /* 0x000000400a00780c */ /* 0x000fc80003f84270 */
[----:B0-----:R-:W-:Y:S02]  /*2660*/  FSEL R58, R58, -INF , P4 ;  /* 0xff8000003a3a7808 */ /* 0x001fe40002000000 */
[----:B------:R-:W-:Y:S01]  /*2670*/  ISETP.GT.AND P4, PT, R10, 0x48, PT ;  /* 0x000000480a00780c */ /* 0x000fe20003f84270 */
[----:B------:R-:W0:Y:S01]  /*2680*/  MUFU.TANH R54, R54 ;  /* 0x0000003600367308 */ /* 0x000e220000002400 */
[----:B--2---:R-:W-:Y:S02]  /*2690*/  FSEL R66, R28, -INF , P3 ;  /* 0xff8000001c427808 */ /* 0x004fe40001800000 */
[----:B------:R-:W-:Y:S02]  /*26a0*/  ISETP.GT.AND P3, PT, R10, 0x39, PT ;  /* 0x000000390a00780c */ /* 0x000fe40003f64270 */
[----:B------:R-:W-:Y:S02]  /*26b0*/  FMNMX.FTZ R29, R66, R29, !PT ;  /* 0x0000001d421d7209 */ /* 0x000fe40007810000 */
[----:B------:R-:W-:Y:S01]  /*26c0*/  FSEL R56, R56, -INF , P3 ;  /* 0xff80000038387808 */ /* 0x000fe20001800000 */
[----:B------:R-:W2:Y:S01]  /*26d0*/  MUFU.TANH R48, R63 ;  /* 0x0000003f00307308 */ /* 0x000ea20000002400 */
[----:B------:R-:W-:-:S02]  /*26e0*/  FMNMX.FTZ R29, R62, R29, !PT ;  /* 0x0000001d3e1d7209 */ /* 0x000fc40007810000 */
[----:B------:R-:W-:Y:S02]  /*26f0*/  ISETP.GT.AND P3, PT, R10, 0x41, PT ;  /* 0x000000410a00780c */ /* 0x000fe40003f64270 */
[----:B------:R-:W-:Y:S02]  /*2700*/  FMNMX.FTZ R29, R56, R29, !PT ;  /* 0x0000001d381d7209 */ /* 0x000fe40007810000 */
[----:B-1----:R-:W-:Y:S01]  /*2710*/  FSEL R52, R52, -INF , P3 ;  /* 0xff80000034347808 */ /* 0x002fe20001800000 */
[----:B------:R-:W1:Y:S01]  /*2720*/  MUFU.TANH R44, R67 ;  /* 0x00000043002c7308 */ /* 0x000e620000002400 */
[----:B------:R-:W-:Y:S02]  /*2730*/  FMNMX.FTZ R29, R58, R29, !PT ;  /* 0x0000001d3a1d7209 */ /* 0x000fe40007810000 */
[----:B------:R-:W-:Y:S02]  /*2740*/  ISETP.GT.AND P3, PT, R10, 0x49, PT ;  /* 0x000000490a00780c */ /* 0x000fe40003f64270 */
[----:B0-----:R-:W-:-:S02]  /*2750*/  FSEL R54, R54, -INF , P4 ;  /* 0xff80000036367808 */ /* 0x001fc40002000000 */
[----:B------:R-:W-:Y:S01]  /*2760*/  FMNMX.FTZ R29, R52, R29, !PT ;  /* 0x0000001d341d7209 */ /* 0x000fe20007810000 */
[----:B------:R-:W0:Y:S01]  /*2770*/  MUFU.TANH R40, R71 ;  /* 0x0000004700287308 */ /* 0x000e220000002400 */
[----:B------:R-:W-:Y:S02]  /*2780*/  ISETP.GT.AND P4, PT, R10, 0x50, PT ;  /* 0x000000500a00780c */ /* 0x000fe40003f84270 */
[----:B--2---:R-:W-:Y:S02]  /*2790*/  FSEL R48, R48, -INF , P3 ;  /* 0xff80000030307808 */ /* 0x004fe40001800000 */
[----:B------:R-:W-:Y:S02]  /*27a0*/  FMNMX.FTZ R29, R54, R29, !PT ;  /* 0x0000001d361d7209 */ /* 0x000fe40007810000 */
[----:B------:R-:W-:Y:S01]  /*27b0*/  ISETP.GT.AND P3, PT, R10, 0x51, PT ;  /* 0x000000510a00780c */ /* 0x000fe20003f64270 */
[----:B------:R-:W2:Y:S01]  /*27c0*/  MUFU.TANH R42, R74 ;  /* 0x0000004a002a7308 */ /* 0x000ea20000002400 */
[----:B------:R-:W-:-:S02]  /*27d0*/  FSEL R50, R50, -INF , P4 ;  /* 0xff80000032327808 */ /* 0x000fc40002000000 */
[----:B------:R-:W-:Y:S02]  /*27e0*/  FMNMX.FTZ R29, R48, R29, !PT ;  /* 0x0000001d301d7209 */ /* 0x000fe40007810000 */
[----:B------:R-:W-:Y:S02]  /*27f0*/  ISETP.GT.AND P4, PT, R10, 0x58, PT ;  /* 0x000000580a00780c */ /* 0x000fe40003f84270 */
[----:B-1----:R-:W-:Y:S01]  /*2800*/  FSEL R44, R44, -INF , P3 ;  /* 0xff8000002c2c7808 */ /* 0x002fe20001800000 */
[----:B------:R-:W1:Y:S01]  /*2810*/  MUFU.TANH R26, R75 ;  /* 0x0000004b001a7308 */ /* 0x000e620000002400 */
[----:B------:R-:W-:Y:S02]  /*2820*/  FMNMX.FTZ R29, R50, R29, !PT ;  /* 0x0000001d321d7209 */ /* 0x000fe40007810000 */
[----:B------:R-:W-:Y:S02]  /*2830*/  ISETP.GT.AND P3, PT, R10, 0x59, PT ;  /* 0x000000590a00780c */ /* 0x000fe40003f64270 */
[----:B------:R-:W-:-:S02]  /*2840*/  FSEL R46, R46, -INF , P4 ;  /* 0xff8000002e2e7808 */ /* 0x000fc40002000000 */
[----:B------:R-:W-:Y:S01]  /*2850*/  FMNMX.FTZ R29, R44, R29, !PT ;  /* 0x0000001d2c1d7209 */ /* 0x000fe20007810000 */
[----:B------:R-:W3:Y:S01]  /*2860*/  MUFU.TANH R30, R78 ;  /* 0x0000004e001e7308 */ /* 0x000ee20000002400 */
        /* <DEDUP_REMOVED lines=8> */
[----:B-1----:R-:W-:Y:S01]  /*28f0*/  FSEL R26, R26, -INF , P3 ;  /* 0xff8000001a1a7808 */ /* 0x002fe20001800000 */
[----:B------:R-:W1:Y:S01]  /*2900*/  MUFU.TANH R32, R82 ;  /* 0x0000005200207308 */ /* 0x000e620000002400 */
[----:B------:R-:W-:Y:S02]  /*2910*/  FMNMX.FTZ R29, R42, R29, !PT ;  /* 0x0000001d2a1d7209 */ /* 0x000fe40007810000 */
[----:B------:R-:W-:Y:S02]  /*2920*/  ISETP.GT.AND P3, PT, R10, 0x69, PT ;  /* 0x000000690a00780c */ /* 0x000fe40003f64270 */
[----:B---3--:R-:W-:-:S02]  /*2930*/  FSEL R30, R30, -INF , P4 ;  /* 0xff8000001e1e7808 */ /* 0x008fc40002000000 */
[----:B------:R-:W-:Y:S01]  /*2940*/  FMNMX.FTZ R29, R26, R29, !PT ;  /* 0x0000001d1a1d7209 */ /* 0x000fe20007810000 */
[----:B------:R-:W2:Y:S01]  /*2950*/  MUFU.TANH R38, R83 ;  /* 0x0000005300267308 */ /* 0x000ea20000002400 */
[----:B------:R-:W-:Y:S02]  /*2960*/  ISETP.GT.AND P4, PT, R10, 0x70, PT ;  /* 0x000000700a00780c */ /* 0x000fe40003f84270 */
[----:B0-----:R-:W-:Y:S02]  /*2970*/  FSEL R28, R28, -INF , P3 ;  /* 0xff8000001c1c7808 */ /* 0x001fe40001800000 */
[----:B------:R-:W-:Y:S02]  /*2980*/  FMNMX.FTZ R29, R30, R29, !PT ;  /* 0x0000001d1e1d7209 */ /* 0x000fe40007810000 */
[----:B------:R-:W-:Y:S01]  /*2990*/  ISETP.GT.AND P3, PT, R10, 0x71, PT ;  /* 0x000000710a00780c */ /* 0x000fe20003f64270 */
[----:B------:R-:W0:Y:S01]  /*29a0*/  MUFU.TANH R36, R86 ;  /* 0x0000005600247308 */ /* 0x000e220000002400 */
[----:B-1----:R-:W-:-:S02]  /*29b0*/  FSEL R32, R32, -INF , P4 ;  /* 0xff80000020207808 */ /* 0x002fc40002000000 */
[----:B------:R-:W-:Y:S02]  /*29c0*/  FMNMX.FTZ R29, R28, R29, !PT ;  /* 0x0000001d1c1d7209 */ /* 0x000fe40007810000 */
[----:B------:R-:W-:Y:S02]  /*29d0*/  ISETP.GT.AND P4, PT, R10, 0x78, PT ;  /* 0x000000780a00780c */ /* 0x000fe40003f84270 */
[----:B------:R-:W-:Y:S01]  /*29e0*/  FMNMX.FTZ R29, R32, R29, !PT ;  /* 0x0000001d201d7209 */ /* 0x000fe20007810000 */
[----:B------:R-:W1:Y:S01]  /*29f0*/  MUFU.TANH R34, R87 ;  /* 0x0000005700227308 */ /* 0x000e620000002400 */
[----:B--2---:R-:W-:Y:S02]  /*2a00*/  FSEL R38, R38, -INF , P3 ;  /* 0xff80000026267808 */ /* 0x004fe40001800000 */
[----:B------:R-:W-:Y:S02]  /*2a10*/  ISETP.GT.AND P3, PT, R10, 0x79, PT ;  /* 0x000000790a00780c */ /* 0x000fe40003f64270 */
[----:B------:R-:W-:-:S03]  /*2a20*/  FMNMX.FTZ R29, R38, R29, !PT ;  /* 0x0000001d261d7209 */ /* 0x000fc60007810000 */
[----:B------:R-:W-:Y:S01]  /*2a30*/  MUFU.TANH R89, R89 ;  /* 0x0000005900597308 */ /* 0x000fe20000002400 */
[----:B0-----:R-:W-:Y:S02]  /*2a40*/  FSEL R36, R36, -INF , P4 ;  /* 0xff80000024247808 */ /* 0x001fe40002000000 */
[----:B------:R-:W-:Y:S02]  /*2a50*/  ISETP.GT.AND P4, PT, R39, 0x1, PT ;  /* 0x000000012700780c */ /* 0x000fe40003f84270 */
[----:B------:R-:W-:-:S03]  /*2a60*/  FMNMX.FTZ R29, R36, R29, !PT ;  /* 0x0000001d241d7209 */ /* 0x000fc60007810000 */
[----:B------:R-:W0:Y:S01]  /*2a70*/  MUFU.TANH R25, R25 ;  /* 0x0000001900197308 */ /* 0x000e220000002400 */
[----:B-1----:R-:W-:-:S04]  /*2a80*/  FSEL R34, R34, -INF , P3 ;  /* 0xff80000022227808 */ /* 0x002fc80001800000 */
[----:B------:R-:W-:-:S03]  /*2a90*/  FMNMX.FTZ R29, R34, R29, !PT ;  /* 0x0000001d221d7209 */ /* 0x000fc60007810000 */
[----:B------:R-:W1:Y:S02]  /*2aa0*/  MUFU.TANH R24, R24 ;  /* 0x0000001800187308 */ /* 0x000e640000002400 */
[----:B------:R-:W2:Y:S06]  /*2ab0*/  SHFL.BFLY PT, R10, R29, 0x2, 0x1f ;  /* 0x0c401f001d0a7f89 */ /* 0x000eac00000e0000 */
[----:B------:R-:W-:Y:S01]  /*2ac0*/  MUFU.TANH R21, R21 ;  /* 0x0000001500157308 */ /* 0x000fe20000002400 */
[----:B0-----:R-:W-:Y:S02]  /*2ad0*/  FSEL R25, R25, -INF , P4 ;  /* 0xff80000019197808 */ /* 0x001fe40002000000 */
[----:B------:R-:W-:-:S05]  /*2ae0*/  ISETP.GT.AND P4, PT, R39, 0x10, PT ;  /* 0x000000102700780c */ /* 0x000fca0003f84270 */
[----:B------:R-:W0:Y:S01]  /*2af0*/  MUFU.TANH R15, R15 ;  /* 0x0000000f000f7308 */ /* 0x000e220000002400 */
[----:B-1----:R-:W-:-:S07]  /*2b00*/  FSEL R68, R24, -INF , P5 ;  /* 0xff80000018447808 */ /* 0x002fce0002800000 */
[----:B------:R-:W-:Y:S01]  /*2b10*/  MUFU.TANH R20, R20 ;  /* 0x0000001400147308 */ /* 0x000fe20000002400 */
[----:B--2---:R-:W-:Y:S01]  /*2b20*/  FMNMX.FTZ R10, R29, R10, !PT ;  /* 0x0000000a1d0a7209 */ /* 0x004fe20007810000 */
[----:B------:R-:W-:-:S04]  /*2b30*/  FMUL.FTZ R29, R80, UR6 ;  /* 0x00000006501d7c20 */ /* 0x000fc80008410000 */
[----:B------:R-:W1:Y:S02]  /*2b40*/  SHFL.BFLY PT, R27, R10, 0x1, 0x1f ;  /* 0x0c201f000a1b7f89 */ /* 0x000e6400000e0000 */
[----:B------:R-:W2:Y:S01]  /*2b50*/  MUFU.TANH R14, R14 ;  /* 0x0000000e000e7308 */ /* 0x000ea20000002400 */
[----:B0-----:R-:W-:Y:S02]  /*2b60*/  FSEL R74, R15, -INF , P4 ;  /* 0xff8000000f4a7808 */ /* 0x001fe40002000000 */
[----:B------:R-:W-:-:S05]  /*2b70*/  ISETP.GT.AND P4, PT, R39, 0x18, PT ;  /* 0x000000182700780c */ /* 0x000fca0003f84270 */
[----:B------:R-:W-:Y:S08]  /*2b80*/  MUFU.TANH R13, R13 ;  /* 0x0000000d000d7308 */ /* 0x000ff00000002400 */
[----:B------:R-:W0:Y:S01]  /*2b90*/  MUFU.TANH R11, R11 ;  /* 0x0000000b000b7308 */ /* 0x000e220000002400 */
[----:B--2---:R-:W-:Y:S02]  /*2ba0*/  FSEL R76, R14, -INF , P4 ;  /* 0xff8000000e4c7808 */ /* 0x004fe40002000000 */
[----:B------:R-:W-:-:S02]  /*2bb0*/  ISETP.GT.AND P4, PT, R39, 0x20, PT ;  /* 0x000000202700780c */ /* 0x000fc40003f84270 */
[----:B-1----:R-:W-:-:S03]  /*2bc0*/  FMNMX.FTZ R10, R10, R27, !PT ;  /* 0x0000001b0a0a7209 */ /* 0x002fc60007810000 */
[----:B------:R-:W1:Y:S01]  /*2bd0*/  MUFU.TANH R12, R12 ;  /* 0x0000000c000c7308 */ /* 0x000e620000002400 */
[C---:B------:R-:W-:Y:S01]  /*2be0*/  FSETP.NEU.FTZ.AND P3, PT, R10.reuse, -INF , PT ;  /* 0xff8000000a00780b */ /* 0x040fe20003f7d000 */
[----:B------:R-:W-:-:S06]  /*2bf0*/  FMUL.FTZ R27, R10, R41 ;  /* 0x000000290a1b7220 */ /* 0x000fcc0000410000 */
[----:B------:R-:W2:Y:S01]  /*2c00*/  MUFU.TANH R2, R2 ;  /* 0x0000000200027308 */ /* 0x000ea20000002400 */
[----:B------:R-:W-:Y:S02]  /*2c10*/  FSEL R27, R27, RZ, P3 ;  /* 0x000000ff1b1b7208 */ /* 0x000fe40001800000 */
[----:B------:R-:W-:Y:S02]  /*2c20*/  ISETP.GT.AND P3, PT, R39, RZ, PT ;  /* 0x000000ff2700720c */ /* 0x000fe40003f64270 */
[----:B0-----:R-:W-:Y:S01]  /*2c30*/  FSEL R80, R11, -INF , P4 ;  /* 0xff8000000b507808 */ /* 0x001fe20002000000 */
[-CC-:B------:R-:W-:Y:S01]  /*2c40*/  FFMA.FTZ R141, R96, R41.reuse, -R27.reuse ;  /* 0x00000029608d7223 */ /* 0x180fe2000001081b */
[----:B------:R-:W-:Y:S01]  /*2c50*/  FSEL R64, R89, -INF , P3 ;  /* 0xff80000059407808 */ /* 0x000fe20001800000 */
[----:B------:R-:W0:Y:S01]  /*2c60*/  MUFU.TANH R3, R3 ;  /* 0x0000000300037308 */ /* 0x000e220000002400 */
[----:B------:R-:W-:Y:S01]  /*2c70*/  ISETP.GT.AND P3, PT, R39, 0x9, PT ;  /* 0x000000092700780c */ /* 0x000fe20003f64270 */
[--C-:B------:R-:W-:Y:S01]  /*2c80*/  FFMA.FTZ R143, R92, R41, -R27.reuse ;  /* 0x000000295c8f7223 */ /* 0x100fe2000001081b */
[----:B------:R-:W-:Y:S01]  /*2c90*/  FMNMX.FTZ R37, R64, R25, !PT ;  /* 0x0000001940257209 */ /* 0x000fe20007810000 */
[-CC-:B------:R-:W-:Y:S01]  /*2ca0*/  FFMA.FTZ R147, R100, R41.reuse, -R27.reuse ;  /* 0x0000002964937223 */ /* 0x180fe2000001081b */
[----:B------:R-:W-:Y:S01]  /*2cb0*/  FSEL R72, R21, -INF , P3 ;  /* 0xff80000015487808 */ /* 0x000fe20001800000 */
[--C-:B------:R-:W-:Y:S01]  /*2cc0*/  FFMA.FTZ R14, R102, R41, -R27.reuse ;  /* 0x00000029660e7223 */ /* 0x100fe2000001081b */
[----:B------:R-:W-:Y:S01]  /*2cd0*/  FMNMX.FTZ R37, R68, R37, !PT ;  /* 0x0000002544257209 */ /* 0x000fe20007810000 */
[----:B------:R-:W3:Y:S01]  /*2ce0*/  MUFU.TANH R4, R4 ;  /* 0x0000000400047308 */ /* 0x000ee20000002400 */
[C---:B------:R-:W-:Y:S01]  /*2cf0*/  ISETP.GT.AND P3, PT, R39.reuse, 0x11, PT ;  /* 0x000000112700780c */ /* 0x040fe20003f64270 */
[--C-:B------:R-:W-:Y:S01]  /*2d00*/  FFMA.FTZ R137, R70, R41, -R27.reuse ;  /* 0x0000002946897223 */ /* 0x100fe2000001081b */
[----:B------:R-:W-:Y:S01]  /*2d10*/  FMNMX.FTZ R37, R72, R37, !PT ;  /* 0x0000002548257209 */ /* 0x000fe20007810000 */
[-CC-:B------:R-:W-:Y:S01]  /*2d20*/  FFMA.FTZ R145, R104, R41.reuse, -R27.reuse ;  /* 0x0000002968917223 */ /* 0x180fe2000001081b */
[----:B------:R-:W-:Y:S01]  /*2d30*/  FSEL R20, R20, -INF , P3 ;  /* 0xff80000014147808 */ /* 0x000fe20001800000 */
[--C-:B------:R-:W-:Y:S01]  /*2d40*/  FFMA.FTZ R24, R106, R41, -R27.reuse ;  /* 0x000000296a187223 */ /* 0x100fe2000001081b */
[----:B------:R-:W-:Y:S01]  /*2d50*/  FMNMX.FTZ R37, R74, R37, !PT ;  /* 0x000000254a257209 */ /* 0x000fe20007810000 */
[----:B------:R-:W4:Y:S01]  /*2d60*/  MUFU.TANH R6, R6 ;  /* 0x0000000600067308 */ /* 0x000f220000002400 */
[----:B------:R-:W-:Y:S01]  /*2d70*/  ISETP.GT.AND P3, PT, R39, 0x19, PT ;  /* 0x000000192700780c */ /* 0x000fe20003f64270 */
[--C-:B------:R-:W-:Y:S01]  /*2d80*/  FFMA.FTZ R139, R62, R41, -R27.reuse ;  /* 0x000000293e8b7223 */ /* 0x100fe2000001081b */
[----:B------:R-:W-:Y:S01]  /*2d90*/  FMNMX.FTZ R37, R20, R37, !PT ;  /* 0x0000002514257209 */ /* 0x000fe20007810000 */
[-CC-:B------:R-:W-:Y:S01]  /*2da0*/  FFMA.FTZ R151, R110, R41.reuse, -R27.reuse ;  /* 0x000000296e977223 */ /* 0x180fe2000001081b */
[----:B------:R-:W-:Y:S01]  /*2db0*/  FSEL R78, R13, -INF , P3 ;  /* 0xff8000000d4e7808 */ /* 0x000fe20001800000 */
[--C-:B------:R-:W-:Y:S01]  /*2dc0*/  FFMA.FTZ R60, R112, R41, -R27.reuse ;  /* 0x00000029703c7223 */ /* 0x100fe2000001081b */
[----:B------:R-:W-:Y:S01]  /*2dd0*/  FMNMX.FTZ R37, R76, R37, !PT ;  /* 0x000000254c257209 */ /* 0x000fe20007810000 */
[----:B------:R-:W5:Y:S01]  /*2de0*/  MUFU.TANH R5, R5 ;  /* 0x0000000500057308 */ /* 0x000f620000002400 */
[C---:B------:R-:W-:Y:S01]  /*2df0*/  ISETP.GT.AND P3, PT, R39.reuse, 0x21, PT ;  /* 0x000000212700780c */ /* 0x040fe20003f64270 */
[--C-:B------:R-:W-:Y:S01]  /*2e00*/  FFMA.FTZ R149, R114, R41, -R27.reuse ;  /* 0x0000002972957223 */ /* 0x100fe2000001081b */
[----:B------:R-:W-:Y:S01]  /*2e10*/  FMNMX.FTZ R37, R78, R37, !PT ;  /* 0x000000254e257209 */ /* 0x000fe20007810000 */
[-CC-:B------:R-:W-:Y:S01]  /*2e20*/  FFMA.FTZ R133, R58, R41.reuse, -R27.reuse ;  /* 0x000000293a857223 */ /* 0x180fe2000001081b */
[C---:B------:R-:W-:Y:S01]  /*2e30*/  ISETP.GT.AND P4, PT, R39.reuse, 0x28, PT ;  /* 0x000000282700780c */ /* 0x040fe20003f84270 */
[--C-:B------:R-:W-:Y:S01]  /*2e40*/  FFMA.FTZ R135, R54, R41, -R27.reuse ;  /* 0x0000002936877223 */ /* 0x100fe2000001081b */
[----:B-1----:R-:W-:Y:S01]  /*2e50*/  FSEL R12, R12, -INF , P3 ;  /* 0xff8000000c0c7808 */ /* 0x002fe20001800000 */
[----:B------:R-:W1:Y:S01]  /*2e60*/  MUFU.TANH R7, R7 ;  /* 0x0000000700077308 */ /* 0x000e620000002400 */
[----:B------:R-:W-:Y:S01]  /*2e70*/  FMNMX.FTZ R37, R80, R37, !PT ;  /* 0x0000002550257209 */ /* 0x000fe20007810000 */
[-CC-:B------:R-:W-:Y:S01]  /*2e80*/  FFMA.FTZ R127, R30, R41.reuse, -R27.reuse ;  /* 0x000000291e7f7223 */ /* 0x180fe2000001081b */
[C---:B------:R-:W-:Y:S01]  /*2e90*/  ISETP.GT.AND P3, PT, R39.reuse, 0x29, PT ;  /* 0x000000292700780c */ /* 0x040fe20003f64270 */
[-CC-:B------:R-:W-:Y:S01]  /*2ea0*/  FFMA.FTZ R121, R32, R41.reuse, -R27.reuse ;  /* 0x0000002920797223 */ /* 0x180fe2000001081b */
[----:B--2---:R-:W-:Y:S01]  /*2eb0*/  FSEL R82, R2, -INF , P4 ;  /* 0xff80000002527808 */ /* 0x004fe20002000000 */
[--C-:B------:R-:W-:Y:S01]  /*2ec0*/  FFMA.FTZ R2, R98, R41, -R27.reuse ;  /* 0x0000002962027223 */ /* 0x100fe2000001081b */
[----:B------:R-:W-:Y:S01]  /*2ed0*/  FMNMX.FTZ R37, R12, R37, !PT ;  /* 0x000000250c257209 */ /* 0x000fe20007810000 */
[----:B------:R-:W2:Y:S01]  /*2ee0*/  MUFU.TANH R8, R8 ;  /* 0x0000000800087308 */ /* 0x000ea20000002400 */
[----:B------:R-:W-:Y:S01]  /*2ef0*/  ISETP.GT.AND P4, PT, R39, 0x30, PT ;  /* 0x000000302700780c */ /* 0x000fe20003f84270 */
[-CC-:B------:R-:W-:Y:S01]  /*2f00*/  FFMA.FTZ R66, R66, R41.reuse, -R27.reuse ;  /* 0x0000002942427223 */ /* 0x180fe2000001081b */
[----:B0-----:R-:W-:Y:S01]  /*2f10*/  FSEL R84, R3, -INF , P3 ;  /* 0xff80000003547808 */ /* 0x001fe20001800000 */
[--C-:B------:R-:W-:Y:S01]  /*2f20*/  FFMA.FTZ R56, R56, R41, -R27.reuse ;  /* 0x0000002938387223 */ /* 0x100fe2000001081b */
[----:B------:R-:W-:Y:S01]  /*2f30*/  FMNMX.FTZ R37, R82, R37, !PT ;  /* 0x0000002552257209 */ /* 0x000fe20007810000 */
[-CC-:B------:R-:W-:Y:S01]  /*2f40*/  FFMA.FTZ R52, R52, R41.reuse, -R27.reuse ;  /* 0x0000002934347223 */ /* 0x180fe2000001081b */
[C---:B------:R-:W-:Y:S01]  /*2f50*/  ISETP.GT.AND P3, PT, R39.reuse, 0x31, PT ;  /* 0x000000312700780c */ /* 0x040fe20003f64270 */
[----:B------:R-:W0:Y:S01]  /*2f60*/  MUFU.TANH R9, R9 ;  /* 0x0000000900097308 */ /* 0x000e220000002400 */
[----:B---3--:R-:W-:Y:S01]  /*2f70*/  FSEL R86, R4, -INF , P4 ;  /* 0xff80000004567808 */ /* 0x008fe20002000000 */
[--C-:B------:R-:W-:Y:S01]  /*2f80*/  FFMA.FTZ R4, R94, R41, -R27.reuse ;  /* 0x000000295e047223 */ /* 0x100fe2000001081b */
[----:B------:R-:W-:Y:S01]  /*2f90*/  FMNMX.FTZ R37, R84, R37, !PT ;  /* 0x0000002554257209 */ /* 0x000fe20007810000 */
[-CC-:B------:R-:W-:Y:S01]  /*2fa0*/  FFMA.FTZ R48, R48, R41.reuse, -R27.reuse ;  /* 0x0000002930307223 */ /* 0x180fe2000001081b */
[C---:B------:R-:W-:Y:S01]  /*2fb0*/  ISETP.GT.AND P4, PT, R39.reuse, 0x38, PT ;  /* 0x000000382700780c */ /* 0x040fe20003f84270 */
[--C-:B------:R-:W-:Y:S01]  /*2fc0*/  FFMA.FTZ R129, R50, R41, -R27.reuse ;  /* 0x0000002932817223 */ /* 0x100fe2000001081b */
[----:B----4-:R-:W-:Y:S01]  /*2fd0*/  FSEL R6, R6, -INF , P3 ;  /* 0xff80000006067808 */ /* 0x010fe20001800000 */
[----:B------:R-:W3:Y:S01]  /*2fe0*/  MUFU.TANH R43, R43 ;  /* 0x0000002b002b7308 */ /* 0x000ee20000002400 */
        /* <DEDUP_REMOVED lines=10> */
[----:B-1----:R-:W-:Y:S01]  /*3090*/  FSEL R94, R7, -INF , P3 ;  /* 0xff800000075e7808 */ /* 0x002fe20001800000 */
[--C-:B------:R-:W-:Y:S01]  /*30a0*/  FFMA.FTZ R26, R26, R41, -R27.reuse ;  /* 0x000000291a1a7223 */ /* 0x100fe2000001081b */
[----:B------:R-:W-:Y:S01]  /*30b0*/  FMNMX.FTZ R37, R96, R37, !PT ;  /* 0x0000002560257209 */ /* 0x000fe20007810000 */
[-CC-:B------:R-:W-:Y:S01]  /*30c0*/  FFMA.FTZ R28, R28, R41.reuse, -R27.reuse ;  /* 0x000000291c1c7223 */ /* 0x180fe2000001081b */
[C---:B------:R-:W-:Y:S01]  /*30d0*/  ISETP.GT.AND P3, PT, R39.reuse, 0x41, PT ;  /* 0x000000412700780c */ /* 0x040fe20003f64270 */
        /* <DEDUP_REMOVED lines=12> */
[----:B---3--:R-:W-:Y:S02]  /*31a0*/  FSEL R100, R43, -INF , P4 ;  /* 0xff8000002b647808 */ /* 0x008fe40002000000 */
[----:B------:R-:W-:Y:S01]  /*31b0*/  FMNMX.FTZ R37, R92, R37, !PT ;  /* 0x000000255c257209 */ /* 0x000fe20007810000 */
[----:B------:R-:W2:Y:S01]  /*31c0*/  MUFU.TANH R49, R49 ;  /* 0x0000003100317308 */ /* 0x000ea20000002400 */
[----:B------:R-:W-:Y:S02]  /*31d0*/  ISETP.GT.AND P4, PT, R39, 0x50, PT ;  /* 0x000000502700780c */ /* 0x000fe40003f84270 */
[----:B----4-:R-:W-:Y:S02]  /*31e0*/  FSEL R90, R45, -INF , P3 ;  /* 0xff8000002d5a7808 */ /* 0x010fe40001800000 */
[----:B------:R-:W-:Y:S02]  /*31f0*/  FMNMX.FTZ R37, R100, R37, !PT ;  /* 0x0000002564257209 */ /* 0x000fe40007810000 */
[----:B------:R-:W-:Y:S01]  /*3200*/  ISETP.GT.AND P3, PT, R39, 0x51, PT ;  /* 0x000000512700780c */ /* 0x000fe20003f64270 */
[----:B------:R-:W3:Y:S01]  /*3210*/  MUFU.TANH R55, R55 ;  /* 0x0000003700377308 */ /* 0x000ee20000002400 */
[----:B-1----:R-:W-:-:S02]  /*3220*/  FSEL R102, R47, -INF , P4 ;  /* 0xff8000002f667808 */ /* 0x002fc40002000000 */
[----:B------:R-:W-:Y:S02]  /*3230*/  FMNMX.FTZ R37, R90, R37, !PT ;  /* 0x000000255a257209 */ /* 0x000fe40007810000 */
[----:B------:R-:W-:Y:S02]  /*3240*/  ISETP.GT.AND P4, PT, R39, 0x58, PT ;  /* 0x000000582700780c */ /* 0x000fe40003f84270 */
[----:B0-----:R-:W-:Y:S01]  /*3250*/  FSEL R70, R51, -INF , P3 ;  /* 0xff80000033467808 */ /* 0x001fe20001800000 */
[----:B------:R-:W0:Y:S01]  /*3260*/  MUFU.TANH R53, R53 ;  /* 0x0000003500357308 */ /* 0x000e220000002400 */
[----:B------:R-:W-:Y:S02]  /*3270*/  FMNMX.FTZ R37, R102, R37, !PT ;  /* 0x0000002566257209 */ /* 0x000fe40007810000 */
[----:B------:R-:W-:Y:S02]  /*3280*/  ISETP.GT.AND P3, PT, R39, 0x59, PT ;  /* 0x000000592700780c */ /* 0x000fe40003f64270 */
[----:B--2---:R-:W-:-:S02]  /*3290*/  FSEL R104, R49, -INF , P4 ;  /* 0xff80000031687808 */ /* 0x004fc40002000000 */
[----:B------:R-:W-:Y:S01]  /*32a0*/  FMNMX.FTZ R37, R70, R37, !PT ;  /* 0x0000002546257209 */ /* 0x000fe20007810000 */
[----:B------:R-:W1:Y:S01]  /*32b0*/  MUFU.TANH R59, R59 ;  /* 0x0000003b003b7308 */ /* 0x000e620000002400 */
[----:B------:R-:W-:Y:S02]  /*32c0*/  ISETP.GT.AND P4, PT, R39, 0x60, PT ;  /* 0x000000602700780c */ /* 0x000fe40003f84270 */
[----:B---3--:R-:W-:Y:S02]  /*32d0*/  FSEL R106, R55, -INF , P3 ;  /* 0xff800000376a7808 */ /* 0x008fe40001800000 */
[----:B------:R-:W-:Y:S02]  /*32e0*/  FMNMX.FTZ R37, R104, R37, !PT ;  /* 0x0000002568257209 */ /* 0x000fe40007810000 */
[----:B------:R-:W-:Y:S01]  /*32f0*/  ISETP.GT.AND P3, PT, R39, 0x61, PT ;  /* 0x000000612700780c */ /* 0x000fe20003f64270 */
[----:B------:R-:W2:Y:S01]  /*3300*/  MUFU.TANH R57, R57 ;  /* 0x0000003900397308 */ /* 0x000ea20000002400 */
[----:B0-----:R-:W-:-:S02]  /*3310*/  FSEL R108, R53, -INF , P4 ;  /* 0xff800000356c7808 */ /* 0x001fc40002000000 */
[----:B------:R-:W-:Y:S02]  /*3320*/  FMNMX.FTZ R37, R106, R37, !PT ;  /* 0x000000256a257209 */ /* 0x000fe40007810000 */
[----:B------:R-:W-:Y:S02]  /*3330*/  ISETP.GT.AND P4, PT, R39, 0x68, PT ;  /* 0x000000682700780c */ /* 0x000fe40003f84270 */
[----:B------:R-:W-:Y:S01]  /*3340*/  FMNMX.FTZ R37, R108, R37, !PT ;  /* 0x000000256c257209 */ /* 0x000fe20007810000 */
[----:B------:R-:W0:Y:S01]  /*3350*/  MUFU.TANH R61, R61 ;  /* 0x0000003d003d7308 */ /* 0x000e220000002400 */
[----:B-1----:R-:W-:Y:S02]  /*3360*/  FSEL R62, R59, -INF , P3 ;  /* 0xff8000003b3e7808 */ /* 0x002fe40001800000 */
[----:B------:R-:W-:Y:S02]  /*3370*/  ISETP.GT.AND P3, PT, R39, 0x69, PT ;  /* 0x000000692700780c */ /* 0x000fe40003f64270 */
[----:B------:R-:W-:-:S03]  /*3380*/  FMNMX.FTZ R37, R62, R37, !PT ;  /* 0x000000253e257209 */ /* 0x000fc60007810000 */
[----:B------:R-:W1:Y:S01]  /*3390*/  MUFU.TANH R29, R29 ;  /* 0x0000001d001d7308 */ /* 0x000e620000002400 */
[----:B--2---:R-:W-:Y:S02]  /*33a0*/  FSEL R110, R57, -INF , P4 ;  /* 0xff800000396e7808 */ /* 0x004fe40002000000 */
[----:B------:R-:W-:Y:S02]  /*33b0*/  ISETP.GT.AND P4, PT, R39, 0x70, PT ;  /* 0x000000702700780c */ /* 0x000fe40003f84270 */
        /* <DEDUP_REMOVED lines=13> */
[----:B------:R-:W-:Y:S01]  /*3490*/  MUFU.EX2 R149, R149 ;  /* 0x0000009500957308 */ /* 0x000fe20000000800 */
[----:B0-----:R-:W-:-:S04]  /*34a0*/  FSEL R116, R33, -INF , P4 ;  /* 0xff80000021747808 */ /* 0x001fc80002000000 */
[----:B------:R-:W-:-:S03]  /*34b0*/  FMNMX.FTZ R37, R116, R37, !PT ;  /* 0x0000002574257209 */ /* 0x000fc60007810000 */
[----:B------:R-:W0:Y:S01]  /*34c0*/  MUFU.EX2 R60, R60 ;  /* 0x0000003c003c7308 */ /* 0x000e220000000800 */
[----:B-1----:R-:W-:Y:S02]  /*34d0*/  FSEL R118, R35, -INF , P3 ;  /* 0xff80000023767808 */ /* 0x002fe40001800000 */
[----:B------:R-:W1:Y:S02]  /*34e0*/  @P2 LDC R35, c[0x0][0x44c] ;  /* 0x00011300ff232b82 */ /* 0x000e640000000800 */
[----:B------:R-:W-:-:S03]  /*34f0*/  FMNMX.FTZ R37, R118, R37, !PT ;  /* 0x0000002576257209 */ /* 0x000fc60007810000 */
[----:B------:R-:W2:Y:S02]  /*3500*/  MUFU.EX2 R151, R151 ;  /* 0x0000009700977308 */ /* 0x000ea40000000800 */
[----:B------:R-:W3:Y:S06]  /*3510*/  SHFL.BFLY PT, R54, R37, 0x2, 0x1f ;  /* 0x0c401f0025367f89 */ /* 0x000eec00000e0000 */
[----:B------:R-:W4:Y:S08]  /*3520*/  MUFU.EX2 R24, R24 ;  /* 0x0000001800187308 */ /* 0x000f300000000800 */
[----:B------:R-:W5:Y:S08]  /*3530*/  MUFU.EX2 R145, R145 ;  /* 0x0000009100917308 */ /* 0x000f700000000800 */
[----:B------:R-:W1:Y:S01]  /*3540*/  MUFU.EX2 R14, R14 ;  /* 0x0000000e000e7308 */ /* 0x000e620000000800 */
[----:B---3--:R-:W-:-:S02]  /*3550*/  FMNMX.FTZ R54, R37, R54, !PT ;  /* 0x0000003625367209 */ /* 0x008fc40007810000 */
[----:B------:R-:W3:Y:S03]  /*3560*/  @P2 LDC R37, c[0x0][0x450] ;  /* 0x00011400ff252b82 */ /* 0x000ee60000000800 */
[----:B------:R-:W0:Y:S02]  /*3570*/  SHFL.BFLY PT, R51, R54, 0x1, 0x1f ;  /* 0x0c201f0036337f89 */ /* 0x000e2400000e0000 */
[----:B------:R-:W1:Y:S08]  /*3580*/  MUFU.EX2 R147, R147 ;  /* 0x0000009300937308 */ /* 0x000e700000000800 */
[----:B------:R-:W1:Y:S08]  /*3590*/  MUFU.EX2 R2, R2 ;  /* 0x0000000200027308 */ /* 0x000e700000000800 */
        /* <DEDUP_REMOVED lines=15> */
[----:B--2---:R-:W-:Y:S01]  /*3690*/  FADD.FTZ R27, R151, R6 ;  /* 0x00000006971b7221 */ /* 0x004fe20000010000 */
[-CC-:B------:R-:W-:Y:S01]  /*36a0*/  FFMA.FTZ R9, R20, R41.reuse, -R5.reuse ;  /* 0x0000002914097223 */ /* 0x180fe20000010805 */
[-CC-:B------:R-:W-:Y:S01]  /*36b0*/  FFMA.FTZ R146, R76, R41.reuse, -R5.reuse ;  /* 0x000000294c927223 */ /* 0x180fe20000010805 */
[-C--:B------:R-:W-:Y:S01]  /*36c0*/  FFMA.FTZ R11, R78, R41.reuse, -R5 ;  /* 0x000000294e0b7223 */ /* 0x080fe20000010805 */
[----:B----4-:R-:W-:Y:S01]  /*36d0*/  FADD.FTZ R6, R24, R27 ;  /* 0x0000001b18067221 */ /* 0x010fe20000010000 */
[-CC-:B------:R-:W-:Y:S01]  /*36e0*/  FFMA.FTZ R140, R80, R41.reuse, -R5.reuse ;  /* 0x00000029508c7223 */ /* 0x180fe20000010805 */
[----:B------:R-:W0:Y:S01]  /*36f0*/  MUFU.EX2 R3, R3 ;  /* 0x0000000300037308 */ /* 0x000e220000000800 */
[-CC-:B------:R-:W-:Y:S01]  /*3700*/  FFMA.FTZ R13, R12, R41.reuse, -R5.reuse ;  /* 0x000000290c0d7223 */ /* 0x180fe20000010805 */
[----:B-----5:R-:W-:Y:S01]  /*3710*/  FADD.FTZ R29, R145, R6 ;  /* 0x00000006911d7221 */ /* 0x020fe20000010000 */
[-CC-:B------:R-:W-:Y:S01]  /*3720*/  FFMA.FTZ R142, R82, R41.reuse, -R5.reuse ;  /* 0x00000029528e7223 */ /* 0x180fe20000010805 */
[-CC-:B------:R-:W-:Y:S01]  /*3730*/  FFMA.FTZ R15, R84, R41.reuse, -R5.reuse ;  /* 0x00000029540f7223 */ /* 0x180fe20000010805 */
[----:B------:R-:W-:Y:S01]  /*3740*/  FFMA.FTZ R136, R86, R41, -R5 ;  /* 0x0000002956887223 */ /* 0x000fe20000010805 */
[----:B-1----:R-:W-:Y:S01]  /*3750*/  FADD.FTZ R6, R14, R29 ;  /* 0x0000001d0e067221 */ /* 0x002fe20000010000 */
[----:B------:R-:W-:Y:S01]  /*3760*/  @P2 IMAD.HI.U32 R20, R16, R35, RZ ;  /* 0x0000002310142227 */ /* 0x000fe200078e00ff */
[----:B------:R-:W1:Y:S03]  /*3770*/  MUFU.EX2 R150, R150 ;  /* 0x0000009600967308 */ /* 0x000e660000000800 */
[-CC-:B------:R-:W-:Y:S01]  /*3780*/  FFMA.FTZ R138, R96, R41.reuse, -R5.reuse ;  /* 0x00000029608a7223 */ /* 0x180fe20000010805 */
[----:B------:R-:W-:Y:S01]  /*3790*/  FADD.FTZ R29, R147, R6 ;  /* 0x00000006931d7221 */ /* 0x000fe20000010000 */
[-CC-:B------:R-:W-:Y:S01]  /*37a0*/  FFMA.FTZ R25, R94, R41.reuse, -R5.reuse ;  /* 0x000000295e197223 */ /* 0x180fe20000010805 */
[-CC-:B------:R-:W-:Y:S01]  /*37b0*/  FFMA.FTZ R132, R98, R41.reuse, -R5.reuse ;  /* 0x0000002962847223 */ /* 0x180fe20000010805 */
[-C--:B------:R-:W-:Y:S01]  /*37c0*/  FFMA.FTZ R27, R92, R41.reuse, -R5 ;  /* 0x000000295c1b7223 */ /* 0x080fe20000010805 */
[----:B------:R-:W-:Y:S01]  /*37d0*/  FADD.FTZ R12, R2, R29 ;  /* 0x0000001d020c7221 */ /* 0x000fe20000010000 */
[----:B------:R-:W-:Y:S01]  /*37e0*/  FFMA.FTZ R134, R100, R41, -R5 ;  /* 0x0000002964867223 */ /* 0x000fe20000010805 */
[----:B------:R-:W2:Y:S01]  /*37f0*/  MUFU.EX2 R7, R7 ;  /* 0x0000000700077308 */ /* 0x000ea20000000800 */
[----:B0-----:R-:W-:Y:S01]  /*3800*/  FADD.FTZ R31, R148, R3 ;  /* 0x00000003941f7221 */ /* 0x001fe20000010000 */
[----:B------:R-:W-:Y:S01]  /*3810*/  FADD.FTZ R33, R141, R12 ;  /* 0x0000000c8d217221 */ /* 0x000fe20000010000 */
[----:B------:R-:W-:Y:S01]  /*3820*/  IMAD.MOV.U32 R12, RZ, RZ, R16 ;  /* 0x000000ffff0c7224 */ /* 0x000fe200078e0010 */
[----:B---3--:R-:W-:Y:S01]  /*3830*/  @P2 SHF.R.U32.HI R12, RZ, R37, R20 ;  /* 0x00000025ff0c2219 */ /* 0x008fe20000011614 */
[-CC-:B------:R-:W-:Y:S01]  /*3840*/  FFMA.FTZ R29, R90, R41.reuse, -R5.reuse ;  /* 0x000000295a1d7223 */ /* 0x180fe20000010805 */
[-CC-:B------:R-:W-:Y:S01]  /*3850*/  FFMA.FTZ R128, R102, R41.reuse, -R5.reuse ;  /* 0x0000002966807223 */ /* 0x180fe20000010805 */
[----:B------:R-:W-:Y:S01]  /*3860*/  FFMA.FTZ R130, R104, R41, -R5 ;  /* 0x0000002968827223 */ /* 0x000fe20000010805 */
[----:B------:R-:W0:Y:S01]  /*3870*/  MUFU.EX2 R144, R144 ;  /* 0x0000009000907308 */ /* 0x000e220000000800 */
[----:B-1----:R-:W-:Y:S01]  /*3880*/  FADD.FTZ R6, R150, R31 ;  /* 0x0000001f96067221 */ /* 0x002fe20000010000 */
[----:B------:R-:W-:Y:S01]  /*3890*/  IADD3 R12, R12, R17, -R18 ;  /* 0x000000110c0c7210 */ /* 0x000fe20007ffe812 */
[-CC-:B------:R-:W-:Y:S01]  /*38a0*/  FFMA.FTZ R124, R108, R41.reuse, -R5.reuse ;  /* 0x000000296c7c7223 */ /* 0x180fe20000010805 */
[-CC-:B------:R-:W-:Y:S01]  /*38b0*/  FFMA.FTZ R126, R110, R41.reuse, -R5.reuse ;  /* 0x000000296e7e7223 */ /* 0x180fe20000010805 */
[-CC-:B------:R-:W-:Y:S01]  /*38c0*/  FFMA.FTZ R112, R112, R41.reuse, -R5.reuse ;  /* 0x0000002970707223 */ /* 0x180fe20000010805 */
[----:B------:R-:W-:Y:S01]  /*38d0*/  SHF.R.S32.HI R43, RZ, 0x1f, R12 ;  /* 0x0000001fff2b7819 */ /* 0x000fe2000001140c */
        /* <DEDUP_REMOVED lines=11> */
[----:B------:R-:W-:Y:S01]  /*3990*/  FADD.FTZ R31, R143, R6 ;  /* 0x000000068f1f7221 */ /* 0x000fe20000010000 */
[----:B------:R-:W-:Y:S02]  /*39a0*/  F2FP.F16.F32.PACK_AB R148, R3, R148 ;  /* 0x000000940394723e */ /* 0x000fe400000000ff */
[----:B------:R-:W-:Y:S02]  /*39b0*/  CS2R R108, SRZ ;  /* 0x00000000006c7805 */ /* 0x000fe4000001ff00 */
[----:B------:R-:W-:Y:S02]  /*39c0*/  F2FP.F16.F32.PACK_AB R150, R7, R150 ;  /* 0x000000960796723e */ /* 0x000fe400000000ff */
[----:B------:R-:W-:-:S02]  /*39d0*/  CS2R R104, SRZ ;  /* 0x0000000000687805 */ /* 0x000fc4000001ff00 */
[----:B------:R-:W-:Y:S01]  /*39e0*/  F2FP.F16.F32.PACK_AB R141, R4, R141 ;  /* 0x0000008d048d723e */ /* 0x000fe200000000ff */
[----:B------:R-:W0:Y:S01]  /*39f0*/  MUFU.EX2 R8, R8 ;  /* 0x0000000800087308 */ /* 0x000e220000000800 */
[----:B-1----:R-:W-:Y:S01]  /*3a00*/  FADD.FTZ R33, R9, R0 ;  /* 0x0000000009217221 */ /* 0x002fe20000010000 */
[----:B------:R-:W-:Y:S02]  /*3a10*/  F2FP.F16.F32.PACK_AB R149, R60, R149 ;  /* 0x000000953c95723e */ /* 0x000fe400000000ff */
[----:B------:R-:W-:Y:S02]  /*3a20*/  CS2R R102, SRZ ;  /* 0x0000000000667805 */ /* 0x000fe4000001ff00 */
[----:B------:R-:W-:Y:S02]  /*3a30*/  F2FP.F16.F32.PACK_AB R151, R24, R151 ;  /* 0x000000971897723e */ /* 0x000fe400000000ff */
[----:B------:R-:W-:Y:S02]  /*3a40*/  CS2R R100, SRZ ;  /* 0x0000000000647805 */ /* 0x000fe4000001ff00 */
[----:B------:R-:W-:-:S02]  /*3a50*/  F2FP.F16.F32.PACK_AB R145, R14, R145 ;  /* 0x000000910e91723e */ /* 0x000fc400000000ff */
[----:B------:R-:W-:Y:S01]  /*3a60*/  CS2R R98, SRZ ;  /* 0x0000000000627805 */ /* 0x000fe2000001ff00 */
[----:B------:R-:W1:Y:S01]  /*3a70*/  MUFU.EX2 R11, R11 ;  /* 0x0000000b000b7308 */ /* 0x000e620000000800 */
[----:B--2---:R-:W-:Y:S01]  /*3a80*/  FADD.FTZ R0, R146, R33 ;  /* 0x0000002192007221 */ /* 0x004fe20000010000 */
[----:B------:R-:W-:Y:S02]  /*3a90*/  F2FP.F16.F32.PACK_AB R144, R9, R144 ;  /* 0x000000900990723e */ /* 0x000fe400000000ff */
[----:B------:R-:W-:Y:S02]  /*3aa0*/  CS2R R96, SRZ ;  /* 0x0000000000607805 */ /* 0x000fe4000001ff00 */
[----:B------:R-:W-:Y:S02]  /*3ab0*/  CS2R R94, SRZ ;  /* 0x00000000005e7805 */ /* 0x000fe4000001ff00 */
[----:B------:R-:W-:Y:S02]  /*3ac0*/  CS2R R92, SRZ ;  /* 0x00000000005c7805 */ /* 0x000fe4000001ff00 */
[----:B------:R-:W-:Y:S01]  /*3ad0*/  CS2R R90, SRZ ;  /* 0x00000000005a7805 */ /* 0x000fe2000001ff00 */
[----:B------:R-:W2:Y:S01]  /*3ae0*/  MUFU.EX2 R137, R137 ;  /* 0x0000008900897308 */ /* 0x000ea20000000800 */
[----:B0-----:R-:W-:Y:S01]  /*3af0*/  FADD.FTZ R6, R8, R31 ;  /* 0x0000001f08067221 */ /* 0x001fe20000010000 */
[----:B------:R-:W-:Y:S01]  /*3b00*/  FFMA.FTZ R31, R70, R41, -R5 ;  /* 0x00000029461f7223 */ /* 0x000fe20000010805 */
[----:B------:R-:W-:-:S05]  /*3b10*/  F2FP.F16.F32.PACK_AB R143, R8, R143 ;  /* 0x0000008f088f723e */ /* 0x000fca00000000ff */
[----:B------:R-:W0:Y:S01]  /*3b20*/  MUFU.EX2 R140, R140 ;  /* 0x0000008c008c7308 */ /* 0x000e220000000800 */
[C---:B-1----:R-:W-:Y:S01]  /*3b30*/  FADD.FTZ R33, R11.reuse, R0 ;  /* 0x000000000b217221 */ /* 0x042fe20000010000 */
[----:B------:R-:W-:-:S06]  /*3b40*/  F2FP.F16.F32.PACK_AB R146, R11, R146 ;  /* 0x000000920b92723e */ /* 0x000fcc00000000ff */
[----:B------:R-:W1:Y:S01]  /*3b50*/  MUFU.EX2 R66, R66 ;  /* 0x0000004200427308 */ /* 0x000e620000000800 */
[----:B--2---:R-:W-:-:S07]  /*3b60*/  FADD.FTZ R35, R137, R6 ;  /* 0x0000000689237221 */ /* 0x004fce0000010000 */
[----:B------:R-:W2:Y:S01]  /*3b70*/  MUFU.EX2 R13, R13 ;  /* 0x0000000d000d7308 */ /* 0x000ea20000000800 */
[----:B0-----:R-:W-:Y:S01]  /*3b80*/  FADD.FTZ R0, R140, R33 ;  /* 0x000000218c007221 */ /* 0x001fe20000010000 */
[----:B------:R-:W-:Y:S01]  /*3b90*/  FFMA.FTZ R33, R106, R41, -R5 ;  /* 0x000000296a217223 */ /* 0x000fe20000010805 */
[----:B------:R-:W-:-:S05]  /*3ba0*/  CS2R R106, SRZ ;  /* 0x00000000006a7805 */ /* 0x000fca000001ff00 */
        /* <DEDUP_REMOVED lines=11> */
[----:B--2---:R-:W-:Y:S01]  /*3c60*/  FADD.FTZ R6, R56, R35 ;  /* 0x0000002338067221 */ /* 0x004fe20000010000 */
[----:B------:R-:W-:Y:S01]  /*3c70*/  FFMA.FTZ R35, R62, R41, -R5 ;  /* 0x000000293e237223 */ /* 0x000fe20000010805 */
[----:B------:R-:W-:Y:S02]  /*3c80*/  LEA.HI R5, R43, R12, RZ, 0x7 ;  /* 0x0000000c2b057211 */ /* 0x000fe400078f38ff */
[----:B------:R-:W-:Y:S02]  /*3c90*/  F2FP.F16.F32.PACK_AB R139, R56, R139 ;  /* 0x0000008b388b723e */ /* 0x000fe400000000ff */
[----:B------:R-:W-:Y:S01]  /*3ca0*/  SHF.R.S32.HI R4, RZ, 0x7, R5 ;  /* 0x00000007ff047819 */ /* 0x000fe20000011405 */
[----:B------:R-:W2:Y:S01]  /*3cb0*/  MUFU.EX2 R136, R136 ;  /* 0x0000008800887308 */ /* 0x000ea20000000800 */
[C---:B0-----:R-:W-:Y:S01]  /*3cc0*/  FADD.FTZ R37, R15.reuse, R0 ;  /* 0x000000000f257221 */ /* 0x041fe20000010000 */
[----:B------:R-:W-:-:S02]  /*3cd0*/  F2FP.F16.F32.PACK_AB R142, R15, R142 ;  /* 0x0000008e0f8e723e */ /* 0x000fc400000000ff */
[----:B------:R-:W-:-:S04]  /*3ce0*/  VIMNMX R4, R23, R4, !PT ;  /* 0x0000000417047248 */ /* 0x000fc80007fe0100 */
        /* <DEDUP_REMOVED lines=70> */
[----:B------:R1:W3:Y:S01]  /*4150*/  MUFU.EX2 R37, R112 ;  /* 0x0000007000257308 */ /* 0x0002e20000000800 */
[----:B--2---:R-:W-:-:S07]  /*4160*/  FADD.FTZ R45, R123, R2 ;  /* 0x000000027b2d7221 */ /* 0x004fce0000010000 */
[----:B------:R-:W2:Y:S01]  /*4170*/  MUFU.EX2 R114, R114 ;  /* 0x0000007200727308 */ /* 0x000ea20000000800 */
[----:B0-----:R-:W-:Y:S01]  /*4180*/  FADD.FTZ R2, R126, R43 ;  /* 0x0000002b7e027221 */ /* 0x001fe20000010000 */
[----:B-1----:R-:W-:-:S06]  /*4190*/  CS2R R112, SRZ ;  /* 0x0000000000707805 */ /* 0x002fcc000001ff00 */
[----:B------:R-:W0:Y:S01]  /*41a0*/  MUFU.EX2 R39, R58 ;  /* 0x0000003a00277308 */ /* 0x000e220000000800 */
[C---:B---3--:R-:W-:Y:S01]  /*41b0*/  FADD.FTZ R7, R37.reuse, R2 ;  /* 0x0000000225077221 */ /* 0x048fe20000010000 */
[----:B------:R-:W-:-:S06]  /*41c0*/  F2FP.F16.F32.PACK_AB R126, R37, R126 ;  /* 0x0000007e257e723e */ /* 0x000fcc00000000ff */
        /* <DEDUP_REMOVED lines=8> */
[----:B--2---:R-:W-:-:S03]  /*4250*/  CS2R R118, SRZ ;  /* 0x0000000000767805 */ /* 0x004fc6000001ff00 */
[C---:B---3--:R-:W-:Y:S01]  /*4260*/  FADD.FTZ R2, R3.reuse, R2 ;  /* 0x0000000203027221 */ /* 0x048fe20000010000 */
[----:B------:R-:W-:Y:S01]  /*4270*/  F2FP.F16.F32.PACK_AB R122, R3, R116 ;  /* 0x00000074037a723e */ /* 0x000fe200000000ff */
[----:B------:R-:W-:Y:S01]  /*4280*/  VIADD R3, R88, 0xfffffffe ;  /* 0xfffffffe58037836 */ /* 0x000fe20000000000 */
[----:B------:R-:W-:Y:S02]  /*4290*/  CS2R R116, SRZ ;  /* 0x0000000000747805 */ /* 0x000fe4000001ff00 */
[----:B------:R-:W-:Y:S02]  /*42a0*/  CS2R R88, SRZ ;  /* 0x0000000000587805 */ /* 0x000fe4000001ff00 */
[----:B------:R-:W-:Y:S01]  /*42b0*/  ISETP.GE.AND P3, PT, R3, R4, PT ;  /* 0x000000040300720c */ /* 0x000fe20003f66270 */
[C---:B0-----:R-:W-:Y:S01]  /*42c0*/  FADD.FTZ R0, R32.reuse, R45 ;  /* 0x0000002d20007221 */ /* 0x041fe20000010000 */
[----:B------:R-:W-:-:S11]  /*42d0*/  F2FP.F16.F32.PACK_AB R123, R32, R123 ;  /* 0x0000007b207b723e */ /* 0x000fd600000000ff */
[----:B------:R-:W-:Y:S05]  /*42e0*/  @!P3 BRA `(.L_x_14171) ;  /* 0x0000002c0094b947 */ /* 0x000fea0003800000 */
[----:B------:R-:W-:Y:S01]  /*42f0*/  IMAD.MOV.U32 R5, RZ, RZ, R10 ;  /* 0x000000ffff057224 */ /* 0x000fe200078e000a */
[----:B------:R-:W-:Y:S01]  /*4300*/  UMOV UR7, UR36 ;  /* 0x0000002400077c82 */ /* 0x000fe20008000000 */
[----:B------:R-:W-:Y:S01]  /*4310*/  IMAD.MOV.U32 R6, RZ, RZ, R51 ;  /* 0x000000ffff067224 */ /* 0x000fe200078e0033 */
[----:B------:R-:W-:Y:S01]  /*4320*/  UMOV UR6, UR37 ;  /* 0x0000002500067c82 */ /* 0x000fe20008000000 */
[----:B------:R-:W-:Y:S01]  /*4330*/  IMAD.MOV.U32 R119, RZ, RZ, RZ ;  /* 0x000000ffff777224 */ /* 0x000fe200078e00ff */
[----:B------:R-:W-:-:S06]  /*4340*/  ULDC UR21, c[0x0][0x9d8] ;  /* 0x0002760000157ab9 */ /* 0x000fcc0000000800 */
.L_x_14180:
        /* <DEDUP_REMOVED lines=9> */
.L_x_14173:
[----:B------:R-:W-:Y:S01]  /*43e0*/  ULEA UR10, UR37, UR38, 0x3 ;  /* 0x00000026250a7291 */ /* 0x000fe2000f8e183f */
[----:B------:R-:W-:-:S05]  /*43f0*/  IMAD.U32 R7, RZ, RZ, UR36 ;  /* 0x00000024ff077e24 */ /* 0x000fca000f8e00ff */
[----:B------:R-:W-:-:S04]  /*4400*/  SHF.L.U32 R7, R7, 0x1f, RZ ;  /* 0x0000001f07077819 */ /* 0x000fc800000006ff */
[----:B------:R0:W1:Y:S01]  /*4410*/  SYNCS.PHASECHK.TRANS64.TRYWAIT P3, [UR10+0x16830], R7 ;  /* 0x01683007ff0075a7 */ /* 0x000062000806014a */
[----:B------:R-:W-:Y:S05]  /*4420*/  @!P0 BRA `(.L_x_14174) ;  /* 0x0000000000048947 */ /* 0x000fea0003800000 */
[----:B------:R-:W-:Y:S01]  /*4430*/  BPT.TRAP 0x1 ;  /* 0x000000040000795c */ /* 0x000fe20000300000 */
.L_x_14174:
[----:B-1----:R-:W-:Y:S05]  /*4440*/  @P3 BRA `(.L_x_14172) ;  /* 0x0000000000083947 */ /* 0x002fea0003800000 */
[----:B------:R-:W1:Y:S02]  /*4450*/  SYNCS.PHASECHK.TRANS64.TRYWAIT P3, [UR10+0x16830], R7 ;  /* 0x01683007ff0075a7 */ /* 0x000e64000806014a */
[----:B-1----:R-:W-:Y:S05]  /*4460*/  @!P3 BRA `(.L_x_14175) ;  /* 0x000000e0001cb947 */ /* 0x002fea0003800000 */
.L_x_14172:
        /* <DEDUP_REMOVED lines=8> */
[----:B------:R-:W-:Y:S01]  /*44f0*/  UMOV UR24, UR4 ;  /* 0x0000000400187c82 */ /* 0x000fe20008000000 */
[----:B------:R-:W-:Y:S01]  /*4500*/  UMOV UR25, UR5 ;  /* 0x0000000500197c82 */ /* 0x000fe20008000000 */
        /* <DEDUP_REMOVED lines=19> */
.L_x_14177:
[----:B------:R-:W-:Y:S01]  /*4640*/  ULEA UR10, UR6, UR38, 0x3 ;  /* 0x00000026060a7291 */ /* 0x000fe2000f8e183f */
[----:B------:R-:W-:-:S05]  /*4650*/  IMAD.U32 R7, RZ, RZ, UR7 ;  /* 0x00000007ff077e24 */ /* 0x000fca000f8e00ff */
[----:B------:R-:W-:-:S04]  /*4660*/  SHF.L.U32 R7, R7, 0x1f, RZ ;  /* 0x0000001f07077819 */ /* 0x000fc800000006ff */
[----:B------:R0:W1:Y:S01]  /*4670*/  SYNCS.PHASECHK.TRANS64.TRYWAIT P3, [UR10+0x16850], R7 ;  /* 0x01685007ff0075a7 */ /* 0x000062000806014a */
[----:B------:R-:W-:Y:S05]  /*4680*/  @!P0 BRA `(.L_x_14178) ;  /* 0x0000000000048947 */ /* 0x000fea0003800000 */
[----:B------:R-:W-:Y:S01]  /*4690*/  BPT.TRAP 0x1 ;  /* 0x000000040000795c */ /* 0x000fe20000300000 */
.L_x_14178:
[----:B-1----:R-:W-:Y:S05]  /*46a0*/  @P3 BRA `(.L_x_14176) ;  /* 0x0000000000083947 */ /* 0x002fea0003800000 */
[----:B------:R-:W1:Y:S02]  /*46b0*/  SYNCS.PHASECHK.TRANS64.TRYWAIT P3, [UR10+0x16850], R7 ;  /* 0x01685007ff0075a7 */ /* 0x000e64000806014a */
[----:B-1----:R-:W-:Y:S05]  /*46c0*/  @!P3 BRA `(.L_x_14179) ;  /* 0x000000dc009cb947 */ /* 0x002fea0003800000 */
.L_x_14176:
[----:B------:R-:W-:Y:S01]  /*46d0*/  UIADD3 UR7, UR38, 0x400, URZ ;  /* 0x0000040026077890 */ /* 0x000fe2000fffe03f */
[----:B------:R-:W-:Y:S01]  /*46e0*/  WARPGROUP.ARRIVE ;  /* 0x00000000000079c5 */ /* 0x000fe20000000000 */
[----:B------:R-:W-:Y:S01]  /*46f0*/  UMOV UR11, 0x40000040 ;  /* 0x40000040000b7882 */ /* 0x000fe20000000000 */
[----:B------:R-:W-:Y:S01]  /*4700*/  FMUL.FTZ R20, R31, UR21 ;  /* 0x000000151f147c20 */ /* 0x000fe20008410000 */
[----:B------:R-:W-:Y:S01]  /*4710*/  USHF.R.U32.HI UR7, URZ, 0x4, UR7 ;  /* 0x000000043f077899 */ /* 0x000fe20008011607 */
[----:B------:R-:W-:Y:S01]  /*4720*/  FMUL.FTZ R31, R46, UR21 ;  /* 0x000000152e1f7c20 */ /* 0x000fe20008410000 */
[----:B------:R-:W-:Y:S01]  /*4730*/  UMOV UR15, 0x40000040 ;  /* 0x40000040000f7882 */ /* 0x000fe20000000000 */
[----:B------:R-:W2:Y:S01]  /*4740*/  @P2 LDC R46, c[0x0][0x44c] ;  /* 0x00011300ff2e2b82 */ /* 0x000ea20000000800 */
[----:B------:R-:W-:Y:S01]  /*4750*/  ULOP3.LUT UR7, UR7, 0x3fff, URZ, 0xc0, !UPT ;  /* 0x00003fff07077892 */ /* 0x000fe2000f8ec03f */
[----:B01----:R-:W-:Y:S01]  /*4760*/  FMUL.FTZ R7, R24, UR21 ;  /* 0x0000001518077c20 */ /* 0x003fe20008410000 */
[----:B------:R-:W-:Y:S01]  /*4770*/  FMUL.FTZ R24, R34, UR21 ;  /* 0x0000001522187c20 */ /* 0x000fe20008410000 */
[----:B------:R-:W-:Y:S01]  /*4780*/  FMUL.FTZ R34, R51, UR21 ;  /* 0x0000001533227c20 */ /* 0x000fe20008410000 */
[----:B------:R-:W-:Y:S01]  /*4790*/  ULEA UR10, UR6, UR7, 0xa ;  /* 0x00000007060a7291 */ /* 0x000fe2000f8e503f */
[----:B------:R-:W-:Y:S01]  /*47a0*/  FMUL.FTZ R15, R33, UR21 ;  /* 0x00000015210f7c20 */ /* 0x000fe20008410000 */
[----:B------:R-:W-:Y:S01]  /*47b0*/  FMUL.FTZ R33, R50, UR21 ;  /* 0x0000001532217c20 */ /* 0x000fe20008410000 */
[----:B------:R-:W0:Y:S01]  /*47c0*/  @P2 LDC R51, c[0x0][0x450] ;  /* 0x00011400ff332b82 */ /* 0x000e220000000800 */
[----:B------:R-:W-:Y:S01]  /*47d0*/  UIADD3 UR14, UR10, 0x80, URZ ;  /* 0x000000800a0e7890 */ /* 0x000fe2000fffe03f */
[----:B------:R-:W-:-:S02]  /*47e0*/  IMAD.IADD R50, R152, 0x1, R16 ;  /* 0x0000000198327824 */ /* 0x000fc400078e0210 */
[----:B------:R-:W-:Y:S01]  /*47f0*/  FMUL.FTZ R8, R25, UR21 ;  /* 0x0000001519087c20 */ /* 0x000fe20008410000 */
[----:B------:R-:W-:Y:S01]  /*4800*/  FMUL.FTZ R25, R35, UR21 ;  /* 0x0000001523197c20 */ /* 0x000fe20008410000 */
[----:B------:R-:W-:Y:S01]  /*4810*/  FMUL.FTZ R35, R54, UR21 ;  /* 0x0000001536237c20 */ /* 0x000fe20008410000 */
[----:B------:R-:W-:Y:S01]  /*4820*/  HGMMA.64x64x16.F32 R88, R148, gdesc[UR8].tnspB, R88, gsb0 ;  /* 0x40e0000894587df0 */ /* 0x000fe20008000858 */
        /* <DEDUP_REMOVED lines=9> */
[----:B--2---:R-:W-:-:S04]  /*48c0*/  @P2 IMAD.HI.U32 R54, R50, R46, RZ ;  /* 0x0000002e32362227 */ /* 0x004fc800078e00ff */
[----:B------:R-:W-:Y:S01]  /*48d0*/  FMUL.FTZ R29, R42, UR21 ;  /* 0x000000152a1d7c20 */ /* 0x000fe20008410000 */
[----:B------:R-:W-:Y:S01]  /*48e0*/  FMUL.FTZ R42, R63, UR21 ;  /* 0x000000153f2a7c20 */ /* 0x000fe20008410000 */
[----:B------:R-:W-:Y:S01]  /*48f0*/  FMUL.FTZ R30, R43, UR21 ;  /* 0x000000152b1e7c20 */ /* 0x000fe20008410000 */
[----:B------:R-:W-:Y:S01]  /*4900*/  IMAD.MOV.U32 R46, RZ, RZ, R50 ;  /* 0x000000ffff2e7224 */ /* 0x000fe200078e0032 */
[----:B------:R-:W1:Y:S01]  /*4910*/  MUFU.TANH R9, R9 ;  /* 0x0000000900097308 */ /* 0x000e620000002400 */
[----:B------:R-:W-:Y:S01]  /*4920*/  FMUL.FTZ R13, R32, UR21 ;  /* 0x00000015200d7c20 */ /* 0x000fe20008410000 */
[----:B------:R-:W-:Y:S01]  /*4930*/  FMUL.FTZ R32, R47, UR21 ;  /* 0x000000152f207c20 */ /* 0x000fe20008410000 */
[----:B0-----:R-:W-:Y:S01]  /*4940*/  @P2 SHF.R.U32.HI R46, RZ, R51, R54 ;  /* 0x00000033ff2e2219 */ /* 0x001fe20000011636 */
[----:B------:R-:W-:Y:S02]  /*4950*/  IMAD.MOV.U32 R54, RZ, RZ, -0x80 ;  /* 0xffffff80ff367424 */ /* 0x000fe400078e00ff */
[----:B------:R-:W-:Y:S01]  /*4960*/  FMUL.FTZ R21, R36, UR21 ;  /* 0x0000001524157c20 */ /* 0x000fe20008410000 */
[----:B------:R-:W-:Y:S01]  /*4970*/  FMUL.FTZ R36, R55, UR21 ;  /* 0x0000001537247c20 */ /* 0x000fe20008410000 */
[----:B------:R-:W-:Y:S01]  /*4980*/  FMUL.FTZ R26, R37, UR21 ;  /* 0x00000015251a7c20 */ /* 0x000fe20008410000 */
[----:B------:R-:W0:Y:S01]  /*4990*/  SHFL.IDX PT, R62, R46, 0x1, 0x1c1f ;  /* 0x003c1f002e3e7f89 */ /* 0x000e2200000e0000 */
[----:B------:R-:W-:Y:S01]  /*49a0*/  IMAD R54, R3, R54, 0x1 ;  /* 0x0000000103367424 */ /* 0x000fe200078e0236 */
[----:B------:R-:W2:Y:S01]  /*49b0*/  MUFU.TANH R10, R10 ;  /* 0x0000000a000a7308 */ /* 0x000ea20000002400 */
[----:B------:R-:W-:Y:S01]  /*49c0*/  FMUL.FTZ R37, R58, UR21 ;  /* 0x000000153a257c20 */ /* 0x000fe20008410000 */
[----:B------:R-:W-:Y:S01]  /*49d0*/  FMUL.FTZ R38, R59, UR21 ;  /* 0x000000153b267c20 */ /* 0x000fe20008410000 */
[----:B------:R-:W-:Y:S01]  /*49e0*/  FMUL.FTZ R43, R66, UR21 ;  /* 0x00000015422b7c20 */ /* 0x000fe20008410000 */
[----:B------:R-:W-:Y:S01]  /*49f0*/  IADD3 R54, R17, R54, -R22 ;  /* 0x0000003611367210 */ /* 0x000fe20007ffe816 */
[----:B------:R-:W-:Y:S01]  /*4a00*/  FMUL.FTZ R47, R67, UR21 ;  /* 0x00000015432f7c20 */ /* 0x000fe20008410000 */
[----:B------:R-:W-:Y:S01]  /*4a10*/  FMUL.FTZ R51, R71, UR21 ;  /* 0x0000001547337c20 */ /* 0x000fe20008410000 */
[----:B------:R-:W-:Y:S01]  /*4a20*/  FMUL.FTZ R70, R70, UR21 ;  /* 0x0000001546467c20 */ /* 0x000fe20008410000 */
[----:B------:R-:W3:Y:S01]  /*4a30*/  MUFU.TANH R14, R14 ;  /* 0x0000000e000e7308 */ /* 0x000ee20000002400 */
[----:B------:R-:W-:-:S02]  /*4a40*/  IMAD.IADD R54, R54, 0x1, -R18 ;  /* 0x0000000136367824 */ /* 0x000fc400078e0a12 */
        /* <DEDUP_REMOVED lines=12> */
[----:B0-----:R-:W-:-:S02]  /*4b10*/  IMAD.IADD R62, R54, 0x1, R62 ;  /* 0x00000001363e7824 */ /* 0x001fc400078e023e */
[----:B------:R-:W-:Y:S01]  /*4b20*/  FMUL.FTZ R48, R48, UR21 ;  /* 0x0000001530307c20 */ /* 0x000fe20008410000 */
[----:B------:R-:W0:Y:S01]  /*4b30*/  MUFU.TANH R25, R25 ;  /* 0x0000001900197308 */ /* 0x000e220000002400 */
[----:B------:R-:W-:Y:S01]  /*4b40*/  FMUL.FTZ R49, R49, UR21 ;  /* 0x0000001531317c20 */ /* 0x000fe20008410000 */
[----:B------:R-:W-:Y:S01]  /*4b50*/  FMUL.FTZ R52, R52, UR21 ;  /* 0x0000001534347c20 */ /* 0x000fe20008410000 */
[C---:B------:R-:W-:Y:S01]  /*4b60*/  ISETP.GT.AND P5, PT, R62.reuse, RZ, PT ;  /* 0x000000ff3e00720c */ /* 0x040fe20003fa4270 */
[----:B------:R-:W-:Y:S01]  /*4b70*/  FMUL.FTZ R53, R53, UR21 ;  /* 0x0000001535357c20 */ /* 0x000fe20008410000 */
[----:B------:R-:W-:Y:S01]  /*4b80*/  ISETP.GT.AND P6, PT, R62, 0x1, PT ;  /* 0x000000013e00780c */ /* 0x000fe20003fc4270 */
[----:B------:R-:W-:Y:S01]  /*4b90*/  FMUL.FTZ R56, R56, UR21 ;  /* 0x0000001538387c20 */ /* 0x000fe20008410000 */
[----:B-1----:R-:W-:Y:S01]  /*4ba0*/  FSEL R9, R9, -INF , P5 ;  /* 0xff80000009097808 */ /* 0x002fe20002800000 */
[----:B------:R-:W1:Y:S01]  /*4bb0*/  MUFU.TANH R27, R27 ;  /* 0x0000001b001b7308 */ /* 0x000e620000002400 */
[----:B--2---:R-:W-:Y:S01]  /*4bc0*/  FSEL R63, R10, -INF , P6 ;  /* 0xff8000000a3f7808 */ /* 0x004fe20003000000 */
[----:B------:R-:W-:Y:S01]  /*4bd0*/  FMUL.FTZ R57, R57, UR21 ;  /* 0x0000001539397c20 */ /* 0x000fe20008410000 */
[----:B------:R-:W-:Y:S01]  /*4be0*/  ISETP.GT.AND P3, PT, R62, 0x8, PT ;  /* 0x000000083e00780c */ /* 0x000fe20003f64270 */
[----:B------:R-:W-:Y:S01]  /*4bf0*/  FMUL.FTZ R64, R64, UR21 ;  /* 0x0000001540407c20 */ /* 0x000fe20008410000 */
[----:B------:R-:W-:Y:S01]  /*4c00*/  FMNMX.FTZ R10, R9, R5, !PT ;  /* 0x00000005090a7209 */ /* 0x000fe20007810000 */
[----:B------:R-:W-:Y:S01]  /*4c10*/  FMUL.FTZ R65, R65, UR21 ;  /* 0x0000001541417c20 */ /* 0x000fe20008410000 */
[----:B------:R-:W-:Y:S01]  /*4c20*/  ISETP.GT.AND P4, PT, R62, 0x9, PT ;  /* 0x000000093e00780c */ /* 0x000fe20003f84270 */
[----:B------:R-:W2:Y:S01]  /*4c30*/  MUFU.TANH R28, R28 ;  /* 0x0000001c001c7308 */ /* 0x000ea20000002400 */
[----:B---3--:R-:W-:Y:S01]  /*4c40*/  FSEL R14, R14, -INF , P3 ;  /* 0xff8000000e0e7808 */ /* 0x008fe20001800000 */
[----:B------:R-:W-:Y:S01]  /*4c50*/  FMUL.FTZ R68, R68, UR21 ;  /* 0x0000001544447c20 */ /* 0x000fe20008410000 */
[----:B------:R-:W-:Y:S01]  /*4c60*/  FMNMX.FTZ R10, R63, R10, !PT ;  /* 0x0000000a3f0a7209 */ /* 0x000fe20007810000 */
[----:B------:R-:W-:Y:S01]  /*4c70*/  FMUL.FTZ R69, R69, UR21 ;  /* 0x0000001545457c20 */ /* 0x000fe20008410000 */
[----:B------:R-:W-:Y:S01]  /*4c80*/  ISETP.GT.AND P5, PT, R62, 0x10, PT ;  /* 0x000000103e00780c */ /* 0x000fe20003fa4270 */
[----:B------:R-:W-:Y:S01]  /*4c90*/  FMUL.FTZ R72, R72, UR21 ;  /* 0x0000001548487c20 */ /* 0x000fe20008410000 */
[----:B------:R-:W-:Y:S01]  /*4ca0*/  FSEL R20, R20, -INF , P4 ;  /* 0xff80000014147808 */ /* 0x000fe20002000000 */
[----:B------:R-:W3:Y:S01]  /*4cb0*/  MUFU.TANH R29, R29 ;  /* 0x0000001d001d7308 */ /* 0x000ee20000002400 */
[----:B------:R-:W-:Y:S01]  /*4cc0*/  FMNMX.FTZ R10, R14, R10, !PT ;  /* 0x0000000a0e0a7209 */ /* 0x000fe20007810000 */
[----:B------:R-:W-:Y:S01]  /*4cd0*/  FMUL.FTZ R73, R73, UR21 ;  /* 0x0000001549497c20 */ /* 0x000fe20008410000 */
[----:B------:R-:W-:Y:S01]  /*4ce0*/  ISETP.GT.AND P6, PT, R62, 0x11, PT ;  /* 0x000000113e00780c */ /* 0x000fe20003fc4270 */
[----:B------:R-:W-:Y:S01]  /*4cf0*/  FMUL.FTZ R75, R76, UR21 ;  /* 0x000000154c4b7c20 */ /* 0x000fe20008410000 */
[----:B------:R-:W-:-:S02]  /*4d00*/  WARPGROUP.DEPBAR.LE gsb0, 0x0 ;  /* 0x00008000000079c5 */ /* 0x000fc40000010000 */
[----:B------:R-:W-:Y:S01]  /*4d10*/  WARPGROUP.ARRIVE ;  /* 0x00000000000079c5 */ /* 0x000fe20000000000 */
[----:B----4-:R-:W-:Y:S01]  /*4d20*/  FSEL R24, R24, -INF , P5 ;  /* 0xff80000018187808 */ /* 0x010fe20002800000 */
[----:B------:R-:W4:Y:S01]  /*4d30*/  MUFU.TANH R30, R30 ;  /* 0x0000001e001e7308 */ /* 0x000f220000002400 */
[----:B------:R-:W-:Y:S01]  /*4d40*/  FMNMX.FTZ R10, R20, R10, !PT ;  /* 0x0000000a140a7209 */ /* 0x000fe20007810000 */
[----:B------:R-:W-:Y:S01]  /*4d50*/  FMUL.FTZ R76, R77, UR21 ;  /* 0x000000154d4c7c20 */ /* 0x000fe20008410000 */
[----:B------:R-:W-:Y:S01]  /*4d60*/  ISETP.GT.AND P3, PT, R62, 0x18, PT ;  /* 0x000000183e00780c */ /* 0x000fe20003f64270 */
[----:B------:R-:W-:Y:S01]  /*4d70*/  HGMMA.64x64x16.F32 R88, R144, gdesc[UR12].tnspB, R88, gsb0 ;  /* 0x40e0000c90587df0 */ /* 0x000fe20008000858 */
[----:B------:R-:W-:Y:S01]  /*4d80*/  UIADD3 UR14, UR10, 0x100, URZ ;  /* 0x000001000a0e7890 */ /* 0x000fe2000fffe03f */
[----:B0-----:R-:W-:Y:S01]  /*4d90*/  FSEL R25, R25, -INF , P6 ;  /* 0xff80000019197808 */ /* 0x001fe20003000000 */
[----:B------:R-:W-:Y:S01]  /*4da0*/  UMOV UR15, 0x40000040 ;  /* 0x40000040000f7882 */ /* 0x000fe20000000000 */
[----:B------:R-:W-:Y:S01]  /*4db0*/  FMNMX.FTZ R10, R24, R10, !PT ;  /* 0x0000000a180a7209 */ /* 0x000fe20007810000 */
[----:B------:R-:W0:Y:S01]  /*4dc0*/  MUFU.TANH R31, R31 ;  /* 0x0000001f001f7308 */ /* 0x000e220000002400 */
[----:B------:R-:W-:Y:S01]  /*4dd0*/  ISETP.GT.AND P4, PT, R62, 0x19, PT ;  /* 0x000000193e00780c */ /* 0x000fe20003f84270 */
[----:B------:R-:W-:Y:S01]  /*4de0*/  FMUL.FTZ R77, R80, UR21 ;  /* 0x00000015504d7c20 */ /* 0x000fe20008410000 */
[----:B-1----:R-:W-:Y:S01]  /*4df0*/  FSEL R27, R27, -INF , P3 ;  /* 0xff8000001b1b7808 */ /* 0x002fe20001800000 */
[----:B------:R-:W-:Y:S01]  /*4e00*/  FMUL.FTZ R81, R81, UR21 ;  /* 0x0000001551517c20 */ /* 0x000fe20008410000 */
[----:B------:R-:W-:Y:S01]  /*4e10*/  FMNMX.FTZ R10, R25, R10, !PT ;  /* 0x0000000a190a7209 */ /* 0x000fe20007810000 */
[----:B------:R-:W-:Y:S01]  /*4e20*/  FMUL.FTZ R80, R85, UR21 ;  /* 0x0000001555507c20 */ /* 0x000fe20008410000 */
[----:B------:R-:W-:Y:S01]  /*4e30*/  ISETP.GT.AND P5, PT, R62, 0x20, PT ;  /* 0x000000203e00780c */ /* 0x000fe20003fa4270 */
[----:B------:R-:W1:Y:S01]  /*4e40*/  MUFU.TANH R32, R32 ;  /* 0x0000002000207308 */ /* 0x000e620000002400 */
[----:B--2---:R-:W-:Y:S01]  /*4e50*/  FSEL R28, R28, -INF , P4 ;  /* 0xff8000001c1c7808 */ /* 0x004fe20002000000 */
[----:B------:R-:W-:Y:S01]  /*4e60*/  UMOV UR11, 0x40000040 ;  /* 0x40000040000b7882 */ /* 0x000fe20000000000 */
[----:B------:R-:W-:Y:S01]  /*4e70*/  FMNMX.FTZ R10, R27, R10, !PT ;  /* 0x0000000a1b0a7209 */ /* 0x000fe20007810000 */
[----:B------:R-:W-:Y:S01]  /*4e80*/  UMOV UR7, UR36 ;  /* 0x0000002400077c82 */ /* 0x000fe20008000000 */
[----:B------:R-:W-:-:S02]  /*4e90*/  ISETP.GT.AND P6, PT, R62, 0x21, PT ;  /* 0x000000213e00780c */ /* 0x000fc40003fc4270 */
[----:B---3--:R-:W-:Y:S01]  /*4ea0*/  FSEL R29, R29, -INF , P5 ;  /* 0xff8000001d1d7808 */ /* 0x008fe20002800000 */
[----:B------:R-:W2:Y:S01]  /*4eb0*/  MUFU.TANH R33, R33 ;  /* 0x0000002100217308 */ /* 0x000ea20000002400 */
[----:B------:R-:W-:Y:S02]  /*4ec0*/  FMNMX.FTZ R10, R28, R10, !PT ;  /* 0x0000000a1c0a7209 */ /* 0x000fe40007810000 */
[----:B------:R-:W-:Y:S02]  /*4ed0*/  ISETP.GT.AND P3, PT, R62, 0x28, PT ;  /* 0x000000283e00780c */ /* 0x000fe40003f64270 */
[----:B----4-:R-:W-:Y:S02]  /*4ee0*/  FSEL R30, R30, -INF , P6 ;  /* 0xff8000001e1e7808 */ /* 0x010fe40003000000 */
[----:B------:R-:W-:Y:S01]  /*4ef0*/  FMNMX.FTZ R10, R29, R10, !PT ;  /* 0x0000000a1d0a7209 */ /* 0x000fe20007810000 */
[----:B------:R-:W3:Y:S01]  /*4f00*/  MUFU.TANH R34, R34 ;  /* 0x0000002200227308 */ /* 0x000ee20000002400 */
[----:B------:R-:W-:-:S02]  /*4f10*/  ISETP.GT.AND P4, PT, R62, 0x29, PT ;  /* 0x000000293e00780c */ /* 0x000fc40003f84270 */
[----:B0-----:R-:W-:Y:S02]  /*4f20*/  FSEL R31, R31, -INF , P3 ;  /* 0xff8000001f1f7808 */ /* 0x001fe40001800000 */
[----:B------:R-:W-:Y:S02]  /*4f30*/  FMNMX.FTZ R10, R30, R10, !PT ;  /* 0x0000000a1e0a7209 */ /* 0x000fe40007810000 */
[----:B------:R-:W-:Y:S01]  /*4f40*/  ISETP.GT.AND P5, PT, R62, 0x30, PT ;  /* 0x000000303e00780c */ /* 0x000fe20003fa4270 */
[----:B------:R-:W0:Y:S01]  /*4f50*/  MUFU.TANH R35, R35 ;  /* 0x0000002300237308 */ /* 0x000e220000002400 */
[----:B-1----:R-:W-:Y:S02]  /*4f60*/  FSEL R32, R32, -INF , P4 ;  /* 0xff80000020207808 */ /* 0x002fe40002000000 */
[----:B------:R-:W-:Y:S02]  /*4f70*/  FMNMX.FTZ R10, R31, R10, !PT ;  /* 0x0000000a1f0a7209 */ /* 0x000fe40007810000 */
[----:B------:R-:W-:-:S02]  /*4f80*/  ISETP.GT.AND P6, PT, R62, 0x31, PT ;  /* 0x000000313e00780c */ /* 0x000fc40003fc4270 */
[----:B--2---:R-:W-:Y:S01]  /*4f90*/  FSEL R33, R33, -INF , P5 ;  /* 0xff80000021217808 */ /* 0x004fe20002800000 */
[----:B------:R-:W1:Y:S01]  /*4fa0*/  MUFU.TANH R36, R36 ;  /* 0x0000002400247308 */ /* 0x000e620000002400 */
[----:B------:R-:W-:Y:S02]  /*4fb0*/  FMNMX.FTZ R10, R32, R10, !PT ;  /* 0x0000000a200a7209 */ /* 0x000fe40007810000 */
[----:B------:R-:W-:Y:S02]  /*4fc0*/  ISETP.GT.AND P3, PT, R62, 0x38, PT ;  /* 0x000000383e00780c */ /* 0x000fe40003f64270 */
[----:B---3--:R-:W-:Y:S02]  /*4fd0*/  FSEL R34, R34, -INF , P6 ;  /* 0xff80000022227808 */ /* 0x008fe40003000000 */
[----:B------:R-:W-:Y:S01]  /*4fe0*/  FMNMX.FTZ R10, R33, R10, !PT ;  /* 0x0000000a210a7209 */ /* 0x000fe20007810000 */
[----:B------:R-:W2:Y:S01]  /*4ff0*/  MUFU.TANH R37, R37 ;  /* 0x0000002500257308 */ /* 0x000ea20000002400 */
        /* <DEDUP_REMOVED lines=8> */
[----:B------:R-:W-:Y:S01]  /*5080*/  FMNMX.FTZ R10, R36, R10, !PT ;  /* 0x0000000a240a7209 */ /* 0x000fe20007810000 */
[----:B------:R-:W1:Y:S01]  /*5090*/  MUFU.TANH R39, R39 ;  /* 0x0000002700277308 */ /* 0x000e620000002400 */
[----:B--2---:R-:W-:Y:S02]  /*50a0*/  FSEL R37, R37, -INF , P5 ;  /* 0xff80000025257808 */ /* 0x004fe40002800000 */
[C---:B------:R-:W-:Y:S02]  /*50b0*/  ISETP.GT.AND P3, PT, R62.reuse, 0x48, PT ;  /* 0x000000483e00780c */ /* 0x040fe40003f64270 */
[----:B------:R-:W-:Y:S02]  /*50c0*/  FMNMX.FTZ R10, R37, R10, !PT ;  /* 0x0000000a250a7209 */ /* 0x000fe40007810000 */
[----:B------:R-:W-:Y:S01]  /*50d0*/  ISETP.GT.AND P4, PT, R62, 0x49, PT ;  /* 0x000000493e00780c */ /* 0x000fe20003f84270 */
[----:B------:R-:W2:Y:S01]  /*50e0*/  MUFU.TANH R42, R42 ;  /* 0x0000002a002a7308 */ /* 0x000ea20000002400 */
[----:B------:R-:W-:-:S02]  /*50f0*/  WARPGROUP.DEPBAR.LE gsb0, 0x0 ;  /* 0x00008000000079c5 */ /* 0x000fc40000010000 */
[----:B------:R-:W-:Y:S01]  /*5100*/  WARPGROUP.ARRIVE ;  /* 0x00000000000079c5 */ /* 0x000fe20000000000 */
[----:B0-----:R-:W-:Y:S02]  /*5110*/  FSEL R38, R38, -INF , P6 ;  /* 0xff80000026267808 */ /* 0x001fe40003000000 */
[----:B------:R-:W-:Y:S02]  /*5120*/  ISETP.GT.AND P5, PT, R62, 0x50, PT ;  /* 0x000000503e00780c */ /* 0x000fe40003fa4270 */
[----:B------:R-:W0:Y:S01]  /*5130*/  MUFU.TANH R43, R43 ;  /* 0x0000002b002b7308 */ /* 0x000e220000002400 */
[----:B------:R-:W-:Y:S01]  /*5140*/  HGMMA.64x64x16.F32 R88, R140, gdesc[UR12].tnspB, R88, gsb0 ;  /* 0x40e0000c8c587df0 */ /* 0x000fe20008000858 */
[----:B-1----:R-:W-:Y:S01]  /*5150*/  FSEL R39, R39, -INF , P3 ;  /* 0xff80000027277808 */ /* 0x002fe20001800000 */
[----:B------:R-:W-:Y:S01]  /*5160*/  UIADD3 UR14, UR10, 0x180, URZ ;  /* 0x000001800a0e7890 */ /* 0x000fe2000fffe03f */
[----:B------:R-:W-:Y:S01]  /*5170*/  FMNMX.FTZ R10, R38, R10, !PT ;  /* 0x0000000a260a7209 */ /* 0x000fe20007810000 */
[----:B------:R-:W-:Y:S01]  /*5180*/  UMOV UR15, 0x40000040 ;  /* 0x40000040000f7882 */ /* 0x000fe20000000000 */
[----:B------:R-:W-:-:S02]  /*5190*/  ISETP.GT.AND P6, PT, R62, 0x51, PT ;  /* 0x000000513e00780c */ /* 0x000fc40003fc4270 */
[----:B------:R-:W1:Y:S01]  /*51a0*/  MUFU.TANH R47, R47 ;  /* 0x0000002f002f7308 */ /* 0x000e620000002400 */
[----:B--2---:R-:W-:Y:S02]  /*51b0*/  FSEL R42, R42, -INF , P4 ;  /* 0xff8000002a2a7808 */ /* 0x004fe40002000000 */
[C---:B------:R-:W-:Y:S02]  /*51c0*/  ISETP.GT.AND P3, PT, R62.reuse, 0x58, PT ;  /* 0x000000583e00780c */ /* 0x040fe40003f64270 */
[----:B------:R-:W-:Y:S02]  /*51d0*/  ISETP.GT.AND P4, PT, R62, 0x59, PT ;  /* 0x000000593e00780c */ /* 0x000fe40003f84270 */
[----:B------:R-:W-:Y:S01]  /*51e0*/  FMNMX.FTZ R10, R39, R10, !PT ;  /* 0x0000000a270a7209 */ /* 0x000fe20007810000 */
[----:B------:R-:W2:Y:S01]  /*51f0*/  MUFU.TANH R50, R70 ;  /* 0x0000004600327308 */ /* 0x000ea20000002400 */
[----:B0-----:R-:W-:Y:S02]  /*5200*/  FSEL R43, R43, -INF , P5 ;  /* 0xff8000002b2b7808 */ /* 0x001fe40002800000 */
[----:B------:R-:W-:-:S02]  /*5210*/  FMNMX.FTZ R10, R42, R10, !PT ;  /* 0x0000000a2a0a7209 */ /* 0x000fc40007810000 */
[C---:B------:R-:W-:Y:S02]  /*5220*/  ISETP.GT.AND P5, PT, R62.reuse, 0x60, PT ;  /* 0x000000603e00780c */ /* 0x040fe40003fa4270 */
        /* <DEDUP_REMOVED lines=17> */
[----:B------:R1:W3:Y:S01]  /*5340*/  MUFU.TANH R40, R79 ;  /* 0x0000004f00287308 */ /* 0x0002e20000002400 */
[----:B--2---:R-:W-:Y:S02]  /*5350*/  FSEL R58, R58, -INF , P6 ;  /* 0xff8000003a3a7808 */ /* 0x004fe40003000000 */
[----:B------:R-:W-:Y:S02]  /*5360*/  ISETP.GT.AND P6, PT, R62, 0x71, PT ;  /* 0x000000713e00780c */ /* 0x000fe40003fc4270 */
[----:B------:R-:W-:-:S03]  /*5370*/  FMNMX.FTZ R70, R58, R70, !PT ;  /* 0x000000463a467209 */ /* 0x000fc60007810000 */
[----:B------:R-:W2:Y:S01]  /*5380*/  MUFU.TANH R67, R67 ;  /* 0x0000004300437308 */ /* 0x000ea20000002400 */
[----:B0-----:R-:W-:Y:S01]  /*5390*/  FSEL R59, R59, -INF , P3 ;  /* 0xff8000003b3b7808 */ /* 0x001fe20001800000 */
[----:B-1----:R-:W-:Y:S01]  /*53a0*/  FMUL.FTZ R79, R84, UR21 ;  /* 0x00000015544f7c20 */ /* 0x002fe20008410000 */
[----:B------:R-:W-:Y:S02]  /*53b0*/  ISETP.GT.AND P3, PT, R62, 0x78, PT ;  /* 0x000000783e00780c */ /* 0x000fe40003f64270 */
[----:B------:R-:W-:-:S03]  /*53c0*/  FMNMX.FTZ R70, R59, R70, !PT ;  /* 0x000000463b467209 */ /* 0x000fc60007810000 */
[----:B------:R0:W-:Y:S01]  /*53d0*/  MUFU.TANH R10, R86 ;  /* 0x00000056000a7308 */ /* 0x0001e20000002400 */
[----:B---3--:R-:W-:Y:S02]  /*53e0*/  FSEL R40, R40, -INF , P4 ;  /* 0xff80000028287808 */ /* 0x008fe40002000000 */
[----:B------:R-:W-:Y:S01]  /*53f0*/  ISETP.GT.AND P4, PT, R62, 0x79, PT ;  /* 0x000000793e00780c */ /* 0x000fe20003f84270 */
[----:B------:R-:W-:Y:S01]  /*5400*/  FMUL.FTZ R62, R41, UR21 ;  /* 0x00000015293e7c20 */ /* 0x000fe20008410000 */
[----:B------:R-:W-:Y:S01]  /*5410*/  FMUL.FTZ R41, R82, UR21 ;  /* 0x0000001552297c20 */ /* 0x000fe20008410000 */
[----:B------:R-:W-:Y:S02]  /*5420*/  WARPGROUP.DEPBAR.LE gsb0, 0x0 ;  /* 0x00008000000079c5 */ /* 0x000fe40000010000 */
[----:B------:R-:W-:Y:S01]  /*5430*/  WARPGROUP.ARRIVE ;  /* 0x00000000000079c5 */ /* 0x000fe20000000000 */
[----:B------:R-:W1:Y:S01]  /*5440*/  MUFU.TANH R71, R71 ;  /* 0x0000004700477308 */ /* 0x000e620000002400 */
[----:B--2---:R-:W-:Y:S01]  /*5450*/  FSEL R67, R67, -INF , P6 ;  /* 0xff80000043437808 */ /* 0x004fe20003000000 */
[----:B------:R-:W2:Y:S03]  /*5460*/  SHFL.IDX PT, R82, R46, RZ, 0x1c1f ;  /* 0x001c1fff2e527589 */ /* 0x000ea600000e0000 */
[----:B------:R-:W-:Y:S01]  /*5470*/  HGMMA.64x64x16.F32 R88, R136, gdesc[UR12].tnspB, R88, gsb0 ;  /* 0x40e0000c88587df0 */ /* 0x000fe20008000858 */
[----:B------:R-:W-:-:S02]  /*5480*/  UIADD3 UR14, UR10, 0x200, URZ ;  /* 0x000002000a0e7890 */ /* 0x000fc4000fffe03f */
[----:B0-----:R-:W0:Y:S01]  /*5490*/  S2R R86, SR_TID.X ;  /* 0x0000000000567919 */ /* 0x001e220000002100 */
[----:B------:R-:W3:Y:S01]  /*54a0*/  MUFU.TANH R41, R41 ;  /* 0x0000002900297308 */ /* 0x000ee20000002400 */
[----:B------:R-:W-:-:S07]  /*54b0*/  UMOV UR15, 0x40000040 ;  /* 0x40000040000f7882 */ /* 0x000fce0000000000 */
[----:B------:R-:W4:Y:S01]  /*54c0*/  MUFU.TANH R7, R7 ;  /* 0x0000000700077308 */ /* 0x000f220000002400 */
[----:B-1----:R-:W-:-:S07]  /*54d0*/  FSEL R71, R71, -INF , P4 ;  /* 0xff80000047477808 */ /* 0x002fce0002000000 */
[----:B------:R-:W-:Y:S01]  /*54e0*/  MUFU.TANH R8, R8 ;  /* 0x0000000800087308 */ /* 0x000fe20000002400 */
[----:B---3--:R-:W-:Y:S01]  /*54f0*/  FSEL R60, R41, -INF , P5 ;  /* 0xff800000293c7808 */ /* 0x008fe20002800000 */
[----:B--2---:R-:W-:Y:S01]  /*5500*/  IMAD.IADD R54, R54, 0x1, R82 ;  /* 0x0000000136367824 */ /* 0x004fe200078e0252 */
[----:B------:R-:W-:-:S04]  /*5510*/  FMNMX.FTZ R41, R40, R70, !PT ;  /* 0x0000004628297209 */ /* 0x000fc80007810000 */
[----:B------:R-:W-:Y:S01]  /*5520*/  FMNMX.FTZ R41, R60, R41, !PT ;  /* 0x000000293c297209 */ /* 0x000fe20007810000 */
[----:B------:R1:W-:Y:S01]  /*5530*/  MUFU.TANH R70, R74 ;  /* 0x0000004a00467308 */ /* 0x0003e20000002400 */
[C---:B------:R-:W-:Y:S02]  /*5540*/  ISETP.GT.AND P4, PT, R54.reuse, RZ, PT ;  /* 0x000000ff3600720c */ /* 0x040fe40003f84270 */
[----:B------:R-:W-:Y:S02]  /*5550*/  FMNMX.FTZ R41, R67, R41, !PT ;  /* 0x0000002943297209 */ /* 0x000fe40007810000 */
[----:B------:R-:W-:Y:S02]  /*5560*/  ISETP.GT.AND P5, PT, R54, 0x1, PT ;  /* 0x000000013600780c */ /* 0x000fe40003fa4270 */
[----:B----4-:R-:W-:Y:S01]  /*5570*/  FSEL R7, R7, -INF , P4 ;  /* 0xff80000007077808 */ /* 0x010fe20002000000 */
[----:B------:R-:W2:Y:S01]  /*5580*/  MUFU.TANH R11, R11 ;  /* 0x0000000b000b7308 */ /* 0x000ea20000002400 */
[----:B-1----:R-:W-:Y:S01]  /*5590*/  FMUL.FTZ R74, R61, UR21 ;  /* 0x000000153d4a7c20 */ /* 0x002fe20008410000 */
[----:B------:R-:W-:-:S02]  /*55a0*/  FSEL R61, R10, -INF , P3 ;  /* 0xff8000000a3d7808 */ /* 0x000fc40001800000 */
[----:B------:R-:W-:Y:S02]  /*55b0*/  ISETP.GT.AND P4, PT, R54, 0x8, PT ;  /* 0x000000083600780c */ /* 0x000fe40003f84270 */
[----:B------:R-:W-:Y:S02]  /*55c0*/  FMNMX.FTZ R10, R61, R41, !PT ;  /* 0x000000293d0a7209 */ /* 0x000fe40007810000 */
[----:B------:R-:W-:Y:S01]  /*55d0*/  MUFU.TANH R12, R12 ;  /* 0x0000000c000c7308 */ /* 0x000fe20000002400 */
[----:B0-----:R-:W-:Y:S02]  /*55e0*/  SHF.R.U32.HI R83, RZ, 0x7, R86 ;  /* 0x00000007ff537819 */ /* 0x001fe40000011656 */
[----:B------:R-:W-:-:S05]  /*55f0*/  FMNMX.FTZ R10, R71, R10, !PT ;  /* 0x0000000a470a7209 */ /* 0x000fca0007810000 */
[----:B------:R-:W0:Y:S01]  /*5600*/  SHFL.BFLY PT, R41, R10, 0x2, 0x1f ;  /* 0x0c401f000a297f89 */ /* 0x000e2200000e0000 */
[----:B------:R-:W1:Y:S01]  /*5610*/  MUFU.TANH R13, R13 ;  /* 0x0000000d000d7308 */ /* 0x000e620000002400 */
[----:B--2---:R-:W-:Y:S02]  /*5620*/  FSEL R11, R11, -INF , P4 ;  /* 0xff8000000b0b7808 */ /* 0x004fe40002000000 */
[----:B------:R-:W-:-:S05]  /*5630*/  ISETP.GT.AND P4, PT, R54, 0x10, PT ;  /* 0x000000103600780c */ /* 0x000fca0003f84270 */
[----:B------:R-:W-:Y:S08]  /*5640*/  MUFU.TANH R15, R15 ;  /* 0x0000000f000f7308 */ /* 0x000ff00000002400 */
[----:B------:R-:W2:Y:S01]  /*5650*/  MUFU.TANH R21, R21 ;  /* 0x0000001500157308 */ /* 0x000ea20000002400 */
[----:B-1----:R-:W-:Y:S02]  /*5660*/  FSEL R13, R13, -INF , P4 ;  /* 0xff8000000d0d7808 */ /* 0x002fe40002000000 */
[----:B------:R-:W-:-:S02]  /*5670*/  ISETP.GT.AND P4, PT, R54, 0x18, PT ;  /* 0x000000183600780c */ /* 0x000fc40003f84270 */
[----:B0-----:R-:W-:-:S03]  /*5680*/  FMNMX.FTZ R10, R10, R41, !PT ;  /* 0x000000290a0a7209 */ /* 0x001fc60007810000 */
[----:B------:R-:W-:Y:S01]  /*5690*/  MUFU.TANH R26, R26 ;  /* 0x0000001a001a7308 */ /* 0x000fe20000002400 */
[----:B------:R-:W0:Y:S01]  /*56a0*/  LDC R41, c[0x0][0x988] ;  /* 0x00026200ff297b82 */ /* 0x000e220000000800 */
[----:B------:R-:W-:Y:S02]  /*56b0*/  WARPGROUP.DEPBAR.LE gsb0, 0x0 ;  /* 0x00008000000079c5 */ /* 0x000fe40000010000 */
[----:B------:R-:W-:Y:S01]  /*56c0*/  WARPGROUP.ARRIVE ;  /* 0x00000000000079c5 */ /* 0x000fe20000000000 */
[----:B------:R-:W1:Y:S03]  /*56d0*/  SHFL.BFLY PT, R78, R10, 0x1, 0x1f ;  /* 0x0c201f000a4e7f89 */ /* 0x000e6600000e0000 */
[----:B------:R-:W3:Y:S01]  /*56e0*/  MUFU.TANH R66, R66 ;  /* 0x0000004200427308 */ /* 0x000ee20000002400 */
[----:B--2---:R-:W-:Y:S01]  /*56f0*/  FSEL R21, R21, -INF , P4 ;  /* 0xff80000015157808 */ /* 0x004fe20002000000 */
[----:B------:R-:W-:Y:S01]  /*5700*/  HGMMA.64x64x16.F32 R88, R132, gdesc[UR12].tnspB, R88, gsb0 ;  /* 0x40e0000c84587df0 */ /* 0x000fe20008000858 */
[----:B------:R-:W-:Y:S01]  /*5710*/  UIADD3 UR14, UR10, 0x280, URZ ;  /* 0x000002800a0e7890 */ /* 0x000fe2000fffe03f */
[----:B------:R-:W-:Y:S01]  /*5720*/  ISETP.GT.AND P4, PT, R54, 0x20, PT ;  /* 0x000000203600780c */ /* 0x000fe20003f84270 */
[----:B------:R-:W-:-:S03]  /*5730*/  UMOV UR15, 0x40000040 ;  /* 0x40000040000f7882 */ /* 0x000fc60000000000 */
[----:B------:R-:W-:Y:S08]  /*5740*/  MUFU.TANH R62, R62 ;  /* 0x0000003e003e7308 */ /* 0x000ff00000002400 */
[----:B------:R-:W2:Y:S01]  /*5750*/  MUFU.TANH R44, R44 ;  /* 0x0000002c002c7308 */ /* 0x000ea20000002400 */
[----:B---3--:R-:W-:Y:S02]  /*5760*/  FSEL R66, R66, -INF , P4 ;  /* 0xff80000042427808 */ /* 0x008fe40002000000 */
[----:B------:R-:W-:-:S02]  /*5770*/  ISETP.GT.AND P4, PT, R54, 0x28, PT ;  /* 0x000000283600780c */ /* 0x000fc40003f84270 */
[----:B-1----:R-:W-:-:S03]  /*5780*/  FMNMX.FTZ R10, R10, R78, !PT ;  /* 0x0000004e0a0a7209 */ /* 0x002fc60007810000 */
[----:B------:R-:W1:Y:S01]  /*5790*/  MUFU.TANH R45, R45 ;  /* 0x0000002d002d7308 */ /* 0x000e620000002400 */
[C---:B------:R-:W-:Y:S01]  /*57a0*/  FSETP.NEU.FTZ.AND P3, PT, R10.reuse, -INF , PT ;  /* 0xff8000000a00780b */ /* 0x040fe20003f7d000 */
[----:B0-----:R-:W-:-:S05]  /*57b0*/  FMUL.FTZ R78, R10, R41 ;  /* 0x000000290a4e7220 */ /* 0x001fca0000410000 */
[----:B------:R-:W-:Y:S01]  /*57c0*/  FSEL R78, R78, RZ, P3 ;  /* 0x000000ff4e4e7208 */ /* 0x000fe20001800000 */
[----:B------:R-:W0:Y:S01]  /*57d0*/  MUFU.TANH R48, R48 ;  /* 0x0000003000307308 */ /* 0x000e220000002400 */
[----:B--2---:R-:W-:Y:S02]  /*57e0*/  FSEL R44, R44, -INF , P4 ;  /* 0xff8000002c2c7808 */ /* 0x004fe40002000000 */
[----:B------:R-:W-:Y:S01]  /*57f0*/  ISETP.GT.AND P4, PT, R54, 0x30, PT ;  /* 0x000000303600780c */ /* 0x000fe20003f84270 */
[-CC-:B------:R-:W-:Y:S01]  /*5800*/  FFMA.FTZ R63, R63, R41.reuse, -R78.reuse ;  /* 0x000000293f3f7223 */ /* 0x180fe2000001084e */
[-CC-:B------:R-:W-:Y:S01]  /*5810*/  FFMA.FTZ R149, R9, R41.reuse, -R78.reuse ;  /* 0x0000002909957223 */ /* 0x180fe2000001084e */
[----:B------:R-:W-:Y:S01]  /*5820*/  FSEL R9, R8, -INF , P5 ;  /* 0xff80000008097808 */ /* 0x000fe20002800000 */
[-CC-:B------:R-:W-:Y:S01]  /*5830*/  FFMA.FTZ R139, R35, R41.reuse, -R78.reuse ;  /* 0x00000029238b7223 */ /* 0x180fe2000001084e */
[----:B------:R2:W-:Y:S01]  /*5840*/  MUFU.EX2 R8, R63 ;  /* 0x0000003f00087308 */ /* 0x0005e20000000800 */
[----:B------:R-:W-:Y:S01]  /*5850*/  ISETP.GT.AND P5, PT, R54, 0x9, PT ;  /* 0x000000093600780c */ /* 0x000fe20003fa4270 */
[-CC-:B------:R-:W-:Y:S01]  /*5860*/  FFMA.FTZ R141, R29, R41.reuse, -R78.reuse ;  /* 0x000000291d8d7223 */ /* 0x180fe2000001084e */
[-CC-:B------:R-:W-:Y:S01]  /*5870*/  FFMA.FTZ R29, R36, R41.reuse, -R78.reuse ;  /* 0x00000029241d7223 */ /* 0x180fe2000001084e */
[-CC-:B------:R-:W-:Y:S01]  /*5880*/  FFMA.FTZ R143, R31, R41.reuse, -R78.reuse ;  /* 0x000000291f8f7223 */ /* 0x180fe2000001084e */
[----:B------:R-:W-:Y:S01]  /*5890*/  FSEL R12, R12, -INF , P5 ;  /* 0xff8000000c0c7808 */ /* 0x000fe20002800000 */
[-CC-:B------:R-:W-:Y:S01]  /*58a0*/  FFMA.FTZ R31, R42, R41.reuse, -R78.reuse ;  /* 0x000000292a1f7223 */ /* 0x180fe2000001084e */
[----:B------:R-:W-:Y:S01]  /*58b0*/  ISETP.GT.AND P5, PT, R54, 0x11, PT ;  /* 0x000000113600780c */ /* 0x000fe20003fa4270 */
[----:B------:R-:W3:Y:S01]  /*58c0*/  MUFU.TANH R49, R49 ;  /* 0x0000003100317308 */ /* 0x000ee20000002400 */
[----:B--2---:R-:W-:Y:S01]  /*58d0*/  FMNMX.FTZ R63, R7, R6, !PT ;  /* 0x00000006073f7209 */ /* 0x004fe20007810000 */
[-CC-:B------:R-:W-:Y:S01]  /*58e0*/  FFMA.FTZ R145, R24, R41.reuse, -R78.reuse ;  /* 0x0000002918917223 */ /* 0x180fe2000001084e */
[----:B------:R-:W-:Y:S01]  /*58f0*/  FSEL R15, R15, -INF , P5 ;  /* 0xff8000000f0f7808 */ /* 0x000fe20002800000 */
[--C-:B------:R-:W-:Y:S01]  /*5900*/  FFMA.FTZ R24, R28, R41, -R78.reuse ;  /* 0x000000291c187223 */ /* 0x100fe2000001084e */
[----:B------:R-:W-:Y:S01]  /*5910*/  FMNMX.FTZ R63, R9, R63, !PT ;  /* 0x0000003f093f7209 */ /* 0x000fe20007810000 */
[--C-:B------:R-:W-:Y:S01]  /*5920*/  FFMA.FTZ R28, R34, R41, -R78.reuse ;  /* 0x00000029221c7223 */ /* 0x100fe2000001084e */
[----:B------:R-:W-:Y:S01]  /*5930*/  ISETP.GT.AND P5, PT, R54, 0x19, PT ;  /* 0x000000193600780c */ /* 0x000fe20003fa4270 */
[----:B------:R-:W2:Y:S01]  /*5940*/  MUFU.TANH R52, R52 ;  /* 0x0000003400347308 */ /* 0x000ea20000002400 */
[----:B------:R-:W-:Y:S01]  /*5950*/  FMNMX.FTZ R63, R11, R63, !PT ;  /* 0x0000003f0b3f7209 */ /* 0x000fe20007810000 */
[-CC-:B------:R-:W-:Y:S01]  /*5960*/  FFMA.FTZ R34, R50, R41.reuse, -R78.reuse ;  /* 0x0000002932227223 */ /* 0x180fe2000001084e */
[----:B------:R-:W-:Y:S01]  /*5970*/  FSEL R26, R26, -INF , P5 ;  /* 0xff8000001a1a7808 */ /* 0x000fe20002800000 */
[--C-:B------:R-:W-:Y:S01]  /*5980*/  FFMA.FTZ R137, R33, R41, -R78.reuse ;  /* 0x0000002921897223 */ /* 0x100fe2000001084e */
[----:B------:R-:W-:Y:S01]  /*5990*/  FMNMX.FTZ R63, R12, R63, !PT ;  /* 0x0000003f0c3f7209 */ /* 0x000fe20007810000 */
[--C-:B------:R-:W-:Y:S01]  /*59a0*/  FFMA.FTZ R33, R47, R41, -R78.reuse ;  /* 0x000000292f217223 */ /* 0x100fe2000001084e */
[----:B------:R-:W-:Y:S01]  /*59b0*/  ISETP.GT.AND P5, PT, R54, 0x21, PT ;  /* 0x000000213600780c */ /* 0x000fe20003fa4270 */
[----:B------:R-:W4:Y:S01]  /*59c0*/  MUFU.TANH R53, R53 ;  /* 0x0000003500357308 */ /* 0x000f220000002400 */
[----:B------:R-:W-:Y:S01]  /*59d0*/  FMNMX.FTZ R63, R13, R63, !PT ;  /* 0x0000003f0d3f7209 */ /* 0x000fe20007810000 */
[-CC-:B------:R-:W-:Y:S01]  /*59e0*/  FFMA.FTZ R151, R14, R41.reuse, -R78.reuse ;  /* 0x000000290e977223 */ /* 0x180fe2000001084e */
[----:B------:R-:W-:Y:S01]  /*59f0*/  FSEL R62, R62, -INF , P5 ;  /* 0xff8000003e3e7808 */ /* 0x000fe20002800000 */
[--C-:B------:R-:W-:Y:S01]  /*5a00*/  FFMA.FTZ R14, R20, R41, -R78.reuse ;  /* 0x00000029140e7223 */ /* 0x100fe2000001084e */
[----:B------:R-:W-:Y:S01]  /*5a10*/  FMNMX.FTZ R63, R15, R63, !PT ;  /* 0x0000003f0f3f7209 */ /* 0x000fe20007810000 */
[--C-:B------:R-:W-:Y:S01]  /*5a20*/  FFMA.FTZ R20, R25, R41, -R78.reuse ;  /* 0x0000002919147223 */ /* 0x100fe2000001084e */
[----:B------:R-:W-:Y:S01]  /*5a30*/  ISETP.GT.AND P5, PT, R54, 0x29, PT ;  /* 0x000000293600780c */ /* 0x000fe20003fa4270 */
[----:B------:R-:W5:Y:S01]  /*5a40*/  MUFU.TANH R56, R56 ;  /* 0x0000003800387308 */ /* 0x000f620000002400 */
[----:B------:R-:W-:Y:S01]  /*5a50*/  FMNMX.FTZ R63, R21, R63, !PT ;  /* 0x0000003f153f7209 */ /* 0x000fe20007810000 */
[-CC-:B------:R-:W-:Y:S01]  /*5a60*/  FFMA.FTZ R147, R27, R41.reuse, -R78.reuse ;  /* 0x000000291b937223 */ /* 0x180fe2000001084e */
[----:B-1----:R-:W-:Y:S01]  /*5a70*/  FSEL R45, R45, -INF , P5 ;  /* 0xff8000002d2d7808 */ /* 0x002fe20002800000 */
[--C-:B------:R-:W-:Y:S01]  /*5a80*/  FFMA.FTZ R25, R30, R41, -R78.reuse ;  /* 0x000000291e197223 */ /* 0x100fe2000001084e */
[----:B------:R-:W-:Y:S01]  /*5a90*/  FMNMX.FTZ R63, R26, R63, !PT ;  /* 0x0000003f1a3f7209 */ /* 0x000fe20007810000 */
[----:B------:R-:W-:Y:S01]  /*5aa0*/  FFMA.FTZ R27, R32, R41, -R78 ;  /* 0x00000029201b7223 */ /* 0x000fe2000001084e */
[----:B------:R-:W-:Y:S01]  /*5ab0*/  ISETP.GT.AND P5, PT, R54, 0x31, PT ;  /* 0x000000313600780c */ /* 0x000fe20003fa4270 */
[----:B------:R-:W-:-:S02]  /*5ac0*/  WARPGROUP.DEPBAR.LE gsb0, 0x0 ;  /* 0x00008000000079c5 */ /* 0x000fc40000010000 */
[----:B------:R-:W-:Y:S01]  /*5ad0*/  WARPGROUP.ARRIVE ;  /* 0x00000000000079c5 */ /* 0x000fe20000000000 */
[----:B------:R-:W-:Y:S01]  /*5ae0*/  FMNMX.FTZ R63, R66, R63, !PT ;  /* 0x0000003f423f7209 */ /* 0x000fe20007810000 */
[----:B------:R-:W1:Y:S01]  /*5af0*/  MUFU.TANH R57, R57 ;  /* 0x0000003900397308 */ /* 0x000e620000002400 */
[----:B0-----:R-:W-:Y:S01]  /*5b00*/  FSEL R48, R48, -INF , P4 ;  /* 0xff80000030307808 */ /* 0x001fe20002000000 */
[--C-:B------:R-:W-:Y:S01]  /*5b10*/  FFMA.FTZ R133, R37, R41, -R78.reuse ;  /* 0x0000002925857223 */ /* 0x100fe2000001084e */
[----:B------:R-:W-:Y:S01]  /*5b20*/  FMNMX.FTZ R63, R62, R63, !PT ;  /* 0x0000003f3e3f7209 */ /* 0x000fe20007810000 */
[----:B------:R-:W-:Y:S01]  /*5b30*/  HGMMA.64x64x16.F32 R88, R128, gdesc[UR12].tnspB, R88, gsb0 ;  /* 0x40e0000c80587df0 */ /* 0x000fe20008000858 */
[----:B------:R-:W-:Y:S01]  /*5b40*/  ISETP.GT.AND P4, PT, R54, 0x38, PT ;  /* 0x000000383600780c */ /* 0x000fe20003f84270 */
[----:B------:R-:W-:Y:S01]  /*5b50*/  UIADD3 UR14, UR10, 0x300, URZ ;  /* 0x000003000a0e7890 */ /* 0x000fe2000fffe03f */
[----:B------:R-:W-:Y:S01]  /*5b60*/  FMNMX.FTZ R63, R44, R63, !PT ;  /* 0x0000003f2c3f7209 */ /* 0x000fe20007810000 */
[----:B------:R-:W0:Y:S01]  /*5b70*/  MUFU.TANH R74, R74 ;  /* 0x0000004a004a7308 */ /* 0x000e220000002400 */
[----:B---3--:R-:W-:Y:S01]  /*5b80*/  FSEL R49, R49, -INF , P5 ;  /* 0xff80000031317808 */ /* 0x008fe20002800000 */
[----:B------:R-:W-:Y:S01]  /*5b90*/  UMOV UR15, 0x40000040 ;  /* 0x40000040000f7882 */ /* 0x000fe20000000000 */
[----:B------:R-:W-:Y:S01]  /*5ba0*/  FMNMX.FTZ R63, R45, R63, !PT ;  /* 0x0000003f2d3f7209 */ /* 0x000fe20007810000 */
[----:B------:R-:W-:Y:S01]  /*5bb0*/  UIADD3 UR10, UR10, 0x380, URZ ;  /* 0x000003800a0a7890 */ /* 0x000fe2000fffe03f */
[----:B------:R-:W-:Y:S01]  /*5bc0*/  ISETP.GT.AND P5, PT, R54, 0x39, PT ;  /* 0x000000393600780c */ /* 0x000fe20003fa4270 */
[--C-:B------:R-:W-:Y:S01]  /*5bd0*/  FFMA.FTZ R30, R38, R41, -R78.reuse ;  /* 0x00000029261e7223 */ /* 0x100fe2000001084e */
[----:B------:R-:W-:Y:S01]  /*5be0*/  FMNMX.FTZ R63, R48, R63, !PT ;  /* 0x0000003f303f7209 */ /* 0x000fe20007810000 */
[----:B------:R-:W3:Y:S01]  /*5bf0*/  MUFU.TANH R64, R64 ;  /* 0x0000004000407308 */ /* 0x000ee20000002400 */
[----:B--2---:R-:W-:Y:S01]  /*5c00*/  FSEL R52, R52, -INF , P4 ;  /* 0xff80000034347808 */ /* 0x004fe20002000000 */
[--C-:B------:R-:W-:Y:S01]  /*5c10*/  FFMA.FTZ R135, R39, R41, -R78.reuse ;  /* 0x0000002927877223 */ /* 0x100fe2000001084e */
[----:B------:R-:W-:Y:S01]  /*5c20*/  FMNMX.FTZ R63, R49, R63, !PT ;  /* 0x0000003f313f7209 */ /* 0x000fe20007810000 */
[-CC-:B------:R-:W-:Y:S01]  /*5c30*/  FFMA.FTZ R32, R43, R41.reuse, -R78.reuse ;  /* 0x000000292b207223 */ /* 0x180fe2000001084e */
[----:B------:R-:W-:Y:S01]  /*5c40*/  ISETP.GT.AND P4, PT, R54, 0x40, PT ;  /* 0x000000403600780c */ /* 0x000fe20003f84270 */
[--C-:B------:R-:W-:Y:S01]  /*5c50*/  FFMA.FTZ R37, R58, R41, -R78.reuse ;  /* 0x000000293a257223 */ /* 0x100fe2000001084e */
[----:B----4-:R-:W-:Y:S01]  /*5c60*/  FSEL R53, R53, -INF , P5 ;  /* 0xff80000035357808 */ /* 0x010fe20002800000 */
[----:B------:R-:W2:Y:S01]  /*5c70*/  MUFU.TANH R65, R65 ;  /* 0x0000004100417308 */ /* 0x000ea20000002400 */
        /* <DEDUP_REMOVED lines=11> */
[----:B------:R-:W-:Y:S01]  /*5d30*/  FFMA.FTZ R71, R71, R41, -R78 ;  /* 0x0000002947477223 */ /* 0x000fe2000001084e */
[----:B------:R-:W-:-:S02]  /*5d40*/  FMNMX.FTZ R63, R56, R63, !PT ;  /* 0x0000003f383f7209 */ /* 0x000fc40007810000 */
[----:B------:R-:W-:Y:S01]  /*5d50*/  ISETP.GT.AND P5, PT, R54, 0x49, PT ;  /* 0x000000493600780c */ /* 0x000fe20003fa4270 */
[----:B------:R-:W1:Y:S01]  /*5d60*/  MUFU.TANH R69, R69 ;  /* 0x0000004500457308 */ /* 0x000e620000002400 */
[----:B------:R-:W-:Y:S02]  /*5d70*/  FSEL R70, R70, -INF , P4 ;  /* 0xff80000046467808 */ /* 0x000fe40002000000 */
[----:B------:R-:W-:Y:S02]  /*5d80*/  FMNMX.FTZ R63, R57, R63, !PT ;  /* 0x0000003f393f7209 */ /* 0x000fe40007810000 */
[----:B------:R-:W-:Y:S02]  /*5d90*/  ISETP.GT.AND P4, PT, R54, 0x50, PT ;  /* 0x000000503600780c */ /* 0x000fe40003f84270 */
[----:B0-----:R-:W-:Y:S01]  /*5da0*/  FSEL R74, R74, -INF , P5 ;  /* 0xff8000004a4a7808 */ /* 0x001fe20002800000 */
[----:B------:R-:W0:Y:S01]  /*5db0*/  MUFU.TANH R72, R72 ;  /* 0x0000004800487308 */ /* 0x000e220000002400 */
[----:B------:R-:W-:-:S02]  /*5dc0*/  FMNMX.FTZ R63, R70, R63, !PT ;  /* 0x0000003f463f7209 */ /* 0x000fc40007810000 */
[----:B------:R-:W-:Y:S02]  /*5dd0*/  ISETP.GT.AND P5, PT, R54, 0x51, PT ;  /* 0x000000513600780c */ /* 0x000fe40003fa4270 */
[----:B---3--:R-:W-:Y:S02]  /*5de0*/  FSEL R64, R64, -INF , P4 ;  /* 0xff80000040407808 */ /* 0x008fe40002000000 */
[----:B------:R-:W-:Y:S01]  /*5df0*/  FMNMX.FTZ R63, R74, R63, !PT ;  /* 0x0000003f4a3f7209 */ /* 0x000fe20007810000 */
[----:B------:R-:W3:Y:S01]  /*5e00*/  MUFU.TANH R73, R73 ;  /* 0x0000004900497308 */ /* 0x000ee20000002400 */
[----:B------:R-:W-:Y:S02]  /*5e10*/  ISETP.GT.AND P4, PT, R54, 0x58, PT ;  /* 0x000000583600780c */ /* 0x000fe40003f84270 */
[----:B--2---:R-:W-:Y:S02]  /*5e20*/  FSEL R65, R65, -INF , P5 ;  /* 0xff80000041417808 */ /* 0x004fe40002800000 */
[----:B------:R-:W-:-:S02]  /*5e30*/  FMNMX.FTZ R63, R64, R63, !PT ;  /* 0x0000003f403f7209 */ /* 0x000fc40007810000 */
[----:B------:R-:W-:Y:S01]  /*5e40*/  ISETP.GT.AND P5, PT, R54, 0x59, PT ;  /* 0x000000593600780c */ /* 0x000fe20003fa4270 */
[----:B------:R-:W2:Y:S01]  /*5e50*/  MUFU.TANH R75, R75 ;  /* 0x0000004b004b7308 */ /* 0x000ea20000002400 */
[----:B----4-:R-:W-:Y:S02]  /*5e60*/  FSEL R68, R68, -INF , P4 ;  /* 0xff80000044447808 */ /* 0x010fe40002000000 */
[----:B------:R-:W-:Y:S02]  /*5e70*/  FMNMX.FTZ R63, R65, R63, !PT ;  /* 0x0000003f413f7209 */ /* 0x000fe40007810000 */
[----:B------:R-:W-:Y:S02]  /*5e80*/  ISETP.GT.AND P4, PT, R54, 0x60, PT ;  /* 0x000000603600780c */ /* 0x000fe40003f84270 */
[----:B-1----:R-:W-:Y:S01]  /*5e90*/  FSEL R69, R69, -INF , P5 ;  /* 0xff80000045457808 */ /* 0x002fe20002800000 */
[----:B------:R-:W1:Y:S01]  /*5ea0*/  MUFU.TANH R76, R76 ;  /* 0x0000004c004c7308 */ /* 0x000e620000002400 */
[----:B------:R-:W-:-:S02]  /*5eb0*/  FMNMX.FTZ R63, R68, R63, !PT ;  /* 0x0000003f443f7209 */ /* 0x000fc40007810000 */
[----:B------:R-:W-:Y:S02]  /*5ec0*/  ISETP.GT.AND P5, PT, R54, 0x61, PT ;  /* 0x000000613600780c */ /* 0x000fe40003fa4270 */
[----:B0-----:R-:W-:Y:S02]  /*5ed0*/  FSEL R72, R72, -INF , P4 ;  /* 0xff80000048487808 */ /* 0x001fe40002000000 */
[----:B------:R-:W-:Y:S01]  /*5ee0*/  FMNMX.FTZ R63, R69, R63, !PT ;  /* 0x0000003f453f7209 */ /* 0x000fe20007810000 */
[----:B------:R-:W0:Y:S01]  /*5ef0*/  MUFU.TANH R77, R77 ;  /* 0x0000004d004d7308 */ /* 0x000e220000002400 */
[----:B------:R-:W-:Y:S01]  /*5f00*/  ISETP.GT.AND P4, PT, R54, 0x68, PT ;  /* 0x000000683600780c */ /* 0x000fe20003f84270 */
[----:B------:R-:W-:Y:S02]  /*5f10*/  WARPGROUP.DEPBAR.LE gsb0, 0x0 ;  /* 0x00008000000079c5 */ /* 0x000fe40000010000 */
[----:B------:R-:W-:Y:S01]  /*5f20*/  WARPGROUP.ARRIVE ;  /* 0x00000000000079c5 */ /* 0x000fe20000000000 */
[----:B---3--:R-:W-:-:S02]  /*5f30*/  FSEL R73, R73, -INF , P5 ;  /* 0xff80000049497808 */ /* 0x008fc40002800000 */
[----:B------:R-:W-:Y:S01]  /*5f40*/  FMNMX.FTZ R63, R72, R63, !PT ;  /* 0x0000003f483f7209 */ /* 0x000fe20007810000 */
[----:B------:R-:W3:Y:S01]  /*5f50*/  MUFU.TANH R46, R81 ;  /* 0x00000051002e7308 */ /* 0x000ee20000002400 */
[C---:B------:R-:W-:Y:S01]  /*5f60*/  ISETP.GT.AND P5, PT, R54.reuse, 0x69, PT ;  /* 0x000000693600780c */ /* 0x040fe20003fa4270 */
[----:B------:R-:W-:Y:S01]  /*5f70*/  HGMMA.64x64x16.F32 R88, R124, gdesc[UR12].tnspB, R88, gsb0 ;  /* 0x40e0000c7c587df0 */ /* 0x000fe20008000858 */
[----:B--2---:R-:W-:Y:S02]  /*5f80*/  FSEL R75, R75, -INF , P4 ;  /* 0xff8000004b4b7808 */ /* 0x004fe40002000000 */
[----:B------:R-:W-:Y:S02]  /*5f90*/  FMNMX.FTZ R63, R73, R63, !PT ;  /* 0x0000003f493f7209 */ /* 0x000fe40007810000 */
[----:B------:R-:W-:Y:S01]  /*5fa0*/  ISETP.GT.AND P4, PT, R54, 0x70, PT ;  /* 0x000000703600780c */ /* 0x000fe20003f84270 */
[----:B------:R-:W2:Y:S01]  /*5fb0*/  MUFU.TANH R79, R79 ;  /* 0x0000004f004f7308 */ /* 0x000ea20000002400 */
[----:B-1----:R-:W-:-:S02]  /*5fc0*/  FSEL R76, R76, -INF , P5 ;  /* 0xff8000004c4c7808 */ /* 0x002fc40002800000 */
[----:B------:R-:W-:Y:S02]  /*5fd0*/  FMNMX.FTZ R63, R75, R63, !PT ;  /* 0x0000003f4b3f7209 */ /* 0x000fe40007810000 */
[----:B------:R-:W-:Y:S02]  /*5fe0*/  ISETP.GT.AND P5, PT, R54, 0x71, PT ;  /* 0x000000713600780c */ /* 0x000fe40003fa4270 */
[----:B0-----:R-:W-:Y:S01]  /*5ff0*/  FSEL R77, R77, -INF , P4 ;  /* 0xff8000004d4d7808 */ /* 0x001fe20002000000 */
[----:B------:R-:W0:Y:S01]  /*6000*/  MUFU.TANH R80, R80 ;  /* 0x0000005000507308 */ /* 0x000e220000002400 */
[----:B------:R-:W-:Y:S02]  /*6010*/  FMNMX.FTZ R63, R76, R63, !PT ;  /* 0x0000003f4c3f7209 */ /* 0x000fe40007810000 */
[----:B------:R-:W-:Y:S02]  /*6020*/  ISETP.GT.AND P4, PT, R54, 0x78, PT ;  /* 0x000000783600780c */ /* 0x000fe40003f84270 */
[----:B---3--:R-:W-:-:S02]  /*6030*/  FSEL R46, R46, -INF , P5 ;  /* 0xff8000002e2e7808 */ /* 0x008fc40002800000 */
[----:B------:R-:W-:Y:S01]  /*6040*/  FMNMX.FTZ R63, R77, R63, !PT ;  /* 0x0000003f4d3f7209 */ /* 0x000fe20007810000 */
[----:B------:R-:W-:Y:S01]  /*6050*/  MUFU.EX2 R149, R149 ;  /* 0x0000009500957308 */ /* 0x000fe20000000800 */
[----:B------:R-:W-:Y:S02]  /*6060*/  ISETP.GT.AND P5, PT, R54, 0x79, PT ;  /* 0x000000793600780c */ /* 0x000fe40003fa4270 */
[----:B--2---:R-:W-:Y:S02]  /*6070*/  FSEL R79, R79, -INF , P4 ;  /* 0xff8000004f4f7808 */ /* 0x004fe40002000000 */
[----:B------:R-:W-:Y:S02]  /*6080*/  FMNMX.FTZ R63, R46, R63, !PT ;  /* 0x0000003f2e3f7209 */ /* 0x000fe40007810000 */
[----:B------:R-:W-:Y:S01]  /*6090*/  MOV R47, UR37 ;  /* 0x00000025002f7c02 */ /* 0x000fe20008000f00 */
[----:B------:R-:W-:Y:S01]  /*60a0*/  MUFU.EX2 R151, R151 ;  /* 0x0000009700977308 */ /* 0x000fe20000000800 */
[----:B0-----:R-:W-:-:S02]  /*60b0*/  FSEL R80, R80, -INF , P5 ;  /* 0xff80000050507808 */ /* 0x001fc40002800000 */
[----:B------:R-:W-:Y:S02]  /*60c0*/  FMNMX.FTZ R35, R79, R63, !PT ;  /* 0x0000003f4f237209 */ /* 0x000fe40007810000 */
[----:B------:R-:W-:Y:S02]  /*60d0*/  @!P1 LEA R47, R47, UR38, 0x3 ;  /* 0x000000262f2f9c11 */ /* 0x000fe4000f8e18ff */
[----:B------:R-:W-:Y:S01]  /*60e0*/  FMNMX.FTZ R35, R80, R35, !PT ;  /* 0x0000002350237209 */ /* 0x000fe20007810000 */
[----:B------:R-:W-:Y:S02]  /*60f0*/  MUFU.EX2 R14, R14 ;  /* 0x0000000e000e7308 */ /* 0x000fe40000000800 */
[----:B------:R-:W-:Y:S02]  /*6100*/  @!P1 VIADD R47, R47, 0x16840 ;  /* 0x000168402f2f9836 */ /* 0x000fe40000000000 */
[----:B------:R-:W0:Y:S03]  /*6110*/  SHFL.BFLY PT, R36, R35, 0x2, 0x1f ;  /* 0x0c401f0023247f89 */ /* 0x000e2600000e0000 */
[----:B------:R-:W-:Y:S01]  /*6120*/  @!P1 PRMT R47, RZ, 0x654, R47 ;  /* 0x00000654ff2f9816 */ /* 0x000fe2000000002f */
[----:B------:R-:W-:Y:S08]  /*6130*/  MUFU.EX2 R145, R145 ;  /* 0x0000009100917308 */ /* 0x000ff00000000800 */
[----:B------:R-:W-:Y:S08]  /*6140*/  MUFU.EX2 R20, R20 ;  /* 0x0000001400147308 */ /* 0x000ff00000000800 */
[----:B------:R-:W-:Y:S01]  /*6150*/  MUFU.EX2 R147, R147 ;  /* 0x0000009300937308 */ /* 0x000fe20000000800 */
[----:B0-----:R-:W-:Y:S01]  /*6160*/  FMNMX.FTZ R42, R35, R36, !PT ;  /* 0x00000024232a7209 */ /* 0x001fe20007810000 */
[-CC-:B------:R-:W-:Y:S01]  /*6170*/  FFMA.FTZ R35, R51, R41.reuse, -R78.reuse ;  /* 0x0000002933237223 */ /* 0x180fe2000001084e */
[----:B------:R-:W-:-:S05]  /*6180*/  FFMA.FTZ R36, R55, R41, -R78 ;  /* 0x0000002937247223 */ /* 0x000fca000001084e */
[----:B------:R-:W-:Y:S01]  /*6190*/  MUFU.EX2 R24, R24 ;  /* 0x0000001800187308 */ /* 0x000fe20000000800 */
[----:B------:R-:W0:Y:S01]  /*61a0*/  SHFL.BFLY PT, R51, R42, 0x1, 0x1f ;  /* 0x0c201f002a337f89 */ /* 0x000e2200000e0000 */
[----:B------:R-:W-:Y:S02]  /*61b0*/  WARPGROUP.DEPBAR.LE gsb0, 0x0 ;  /* 0x00008000000079c5 */ /* 0x000fe40000010000 */
[----:B------:R-:W-:-:S04]  /*61c0*/  WARPGROUP.ARRIVE ;  /* 0x00000000000079c5 */ /* 0x000fc80000000000 */
[----:B------:R-:W-:Y:S02]  /*61d0*/  MUFU.EX2 R141, R141 ;  /* 0x0000008d008d7308 */ /* 0x000fe40000000800 */
[----:B------:R-:W-:Y:S06]  /*61e0*/  HGMMA.64x64x16.F32 R88, R120, gdesc[UR8].tnspB, R88, gsb0 ;  /* 0x40e0000878587df0 */ /* 0x000fec0008000858 */
[----:B------:R-:W-:Y:S01]  /*61f0*/  MUFU.EX2 R25, R25 ;  /* 0x0000001900197308 */ /* 0x000fe20000000800 */
[----:B0-----:R-:W-:Y:S01]  /*6200*/  FMNMX.FTZ R51, R42, R51, !PT ;  /* 0x000000332a337209 */ /* 0x001fe20007810000 */
[----:B------:R-:W-:-:S06]  /*6210*/  FFMA.FTZ R42, R67, R41, -R78 ;  /* 0x00000029432a7223 */ /* 0x000fcc000001084e */
[----:B------:R-:W-:Y:S01]  /*6220*/  MUFU.EX2 R143, R143 ;  /* 0x0000008f008f7308 */ /* 0x000fe20000000800 */
[C---:B------:R-:W-:Y:S01]  /*6230*/  FSETP.NEU.FTZ.AND P4, PT, R51.reuse, -INF , PT ;  /* 0xff8000003300780b */ /* 0x040fe20003f9d000 */
[----:B------:R-:W-:-:S05]  /*6240*/  FMUL.FTZ R50, R51, R41 ;  /* 0x0000002933327220 */ /* 0x000fca0000410000 */
[----:B------:R-:W-:Y:S01]  /*6250*/  FSEL R50, R50, RZ, P4 ;  /* 0x000000ff32327208 */ /* 0x000fe20002000000 */
[----:B------:R-:W-:Y:S04]  /*6260*/  MUFU.EX2 R27, R27 ;  /* 0x0000001b001b7308 */ /* 0x000fe80000000800 */
[-CC-:B------:R-:W-:Y:S01]  /*6270*/  FFMA.FTZ R142, R44, R41.reuse, -R50.reuse ;  /* 0x000000292c8e7223 */ /* 0x180fe20000010832 */
[----:B------:R-:W-:Y:S01]  /*6280*/  FSEL R44, R10, RZ, P3 ;  /* 0x000000ff0a2c7208 */ /* 0x000fe20001800000 */
[-CC-:B------:R-:W-:Y:S01]  /*6290*/  FFMA.FTZ R148, R7, R41.reuse, -R50.reuse ;  /* 0x0000002907947223 */ /* 0x180fe20000010832 */
[-CC-:B------:R-:W-:Y:S01]  /*62a0*/  FFMA.FTZ R150, R11, R41.reuse, -R50.reuse ;  /* 0x000000290b967223 */ /* 0x180fe20000010832 */
[-CC-:B------:R-:W-:Y:S01]  /*62b0*/  FFMA.FTZ R11, R15, R41.reuse, -R50.reuse ;  /* 0x000000290f0b7223 */ /* 0x180fe20000010832 */
[-CC-:B------:R-:W-:Y:S01]  /*62c0*/  FFMA.FTZ R15, R45, R41.reuse, -R50.reuse ;  /* 0x000000292d0f7223 */ /* 0x180fe20000010832 */
[----:B------:R-:W-:Y:S01]  /*62d0*/  FADD.FTZ R44, -R44, R5 ;  /* 0x000000052c2c7221 */ /* 0x000fe20000010100 */
[----:B------:R-:W-:Y:S01]  /*62e0*/  FSEL R5, R51, RZ, P4 ;  /* 0x000000ff33057208 */ /* 0x000fe20002000000 */
[-CC-:B------:R-:W-:Y:S01]  /*62f0*/  FFMA.FTZ R7, R9, R41.reuse, -R50.reuse ;  /* 0x0000002909077223 */ /* 0x180fe20000010832 */
[----:B------:R-:W-:Y:S01]  /*6300*/  MUFU.EX2 R148, R148 ;  /* 0x0000009400947308 */ /* 0x000fe20000000800 */
[-C--:B------:R-:W-:Y:S01]  /*6310*/  FMUL.FTZ R45, R44, R41.reuse ;  /* 0x000000292c2d7220 */ /* 0x080fe20000410000 */
[-C--:B------:R-:W-:Y:S01]  /*6320*/  FFMA.FTZ R9, R12, R41.reuse, -R50 ;  /* 0x000000290c097223 */ /* 0x080fe20000010832 */
[----:B------:R-:W-:Y:S01]  /*6330*/  FADD.FTZ R6, -R5, R6 ;  /* 0x0000000605067221 */ /* 0x000fe20000010100 */
[----:B------:R-:W-:Y:S01]  /*6340*/  VIADD R44, R83, 0x9 ;  /* 0x00000009532c7836 */ /* 0x000fe20000000000 */
[----:B------:R-:W-:Y:S01]  /*6350*/  ISETP.GE.U32.AND P3, PT, R86, 0x180, PT ;  /* 0x000001805600780c */ /* 0x000fe20003f66070 */
[-CC-:B------:R-:W-:Y:S01]  /*6360*/  FFMA.FTZ R144, R13, R41.reuse, -R50.reuse ;  /* 0x000000290d907223 */ /* 0x180fe20000010832 */
[-C--:B------:R-:W-:Y:S01]  /*6370*/  FMUL.FTZ R6, R6, R41.reuse ;  /* 0x0000002906067220 */ /* 0x080fe20000410000 */
[----:B------:R0:W-:Y:S01]  /*6380*/  MUFU.EX2 R5, R45 ;  /* 0x0000002d00057308 */ /* 0x0001e20000000800 */
[----:B------:R-:W-:Y:S01]  /*6390*/  FFMA.FTZ R136, R48, R41, -R50 ;  /* 0x0000002930887223 */ /* 0x000fe20000010832 */
[----:B------:R-:W-:-:S02]  /*63a0*/  IMAD.U32 R48, RZ, RZ, UR6 ;  /* 0x00000006ff307e24 */ /* 0x000fc4000f8e00ff */
[-CC-:B------:R-:W-:Y:S01]  /*63b0*/  FFMA.FTZ R146, R21, R41.reuse, -R50.reuse ;  /* 0x0000002915927223 */ /* 0x180fe20000010832 */
[-CC-:B------:R-:W-:Y:S01]  /*63c0*/  FFMA.FTZ R21, R49, R41.reuse, -R50.reuse ;  /* 0x0000002931157223 */ /* 0x180fe20000010832 */
[-CC-:B------:R-:W-:Y:S01]  /*63d0*/  FFMA.FTZ R12, R26, R41.reuse, -R50.reuse ;  /* 0x000000291a0c7223 */ /* 0x180fe20000010832 */
[-CC-:B------:R-:W-:Y:S01]  /*63e0*/  FFMA.FTZ R140, R66, R41.reuse, -R50.reuse ;  /* 0x00000029428c7223 */ /* 0x180fe20000010832 */
[----:B------:R-:W-:Y:S01]  /*63f0*/  @!P1 LEA R48, R48, UR38, 0x3 ;  /* 0x0000002630309c11 */ /* 0x000fe2000f8e18ff */
[----:B------:R-:W1:Y:S01]  /*6400*/  MUFU.EX2 R6, R6 ;  /* 0x0000000600067308 */ /* 0x000e620000000800 */
[----:B0-----:R-:W-:Y:S01]  /*6410*/  SEL R45, R44, 0x9, !P3 ;  /* 0x000000092c2d7807 */ /* 0x001fe20005800000 */
        /* <DEDUP_REMOVED lines=15> */
[----:B-1----:R-:W-:Y:S01]  /*6510*/  FFMA.FTZ R2, R6, R2, R148 ;  /* 0x0000000206027223 */ /* 0x002fe20000010094 */
[-CC-:B------:R-:W-:Y:S01]  /*6520*/  FFMA.FTZ R46, R46, R41.reuse, -R50.reuse ;  /* 0x000000292e2e7223 */ /* 0x180fe20000010832 */
[----:B------:R-:W-:Y:S01]  /*6530*/  FFMA.FTZ R79, R79, R41, -R50 ;  /* 0x000000294f4f7223 */ /* 0x000fe20000010832 */
[C---:B------:R-:W-:Y:S01]  /*6540*/  ISETP.GT.AND P3, PT, R3.reuse, R4, PT ;  /* 0x000000040300720c */ /* 0x040fe20003f64270 */
[----:B------:R-:W-:Y:S01]  /*6550*/  UMOV UR6, UR37 ;  /* 0x0000002500067c82 */ /* 0x000fe20008000000 */
[----:B------:R-:W-:-:S02]  /*6560*/  VIADD R3, R3, 0xffffffff ;  /* 0xffffffff03037836 */ /* 0x000fc40000000000 */
[----:B------:R-:W1:Y:S01]  /*6570*/  MUFU.EX2 R9, R9 ;  /* 0x0000000900097308 */ /* 0x000e620000000800 */
[C---:B0-----:R-:W-:Y:S01]  /*6580*/  FADD.FTZ R49, R7.reuse, R2 ;  /* 0x0000000207317221 */ /* 0x041fe20000010000 */
[----:B------:R-:W-:Y:S01]  /*6590*/  F2FP.F16.F32.PACK_AB R148, R7, R148 ;  /* 0x000000940794723e */ /* 0x000fe200000000ff */
[----:B------:R-:W-:Y:S02]  /*65a0*/  WARPGROUP.DEPBAR.LE gsb0, 0x0 ;  /* 0x00008000000079c5 */ /* 0x000fe40000010000 */
[----:B------:R0:W-:Y:S06]  /*65b0*/  BAR.ARV R45, 0x100 ;  /* 0x0004002d0000751d */ /* 0x0001ec0000002000 */
[----:B------:R-:W3:Y:S01]  /*65c0*/  MUFU.EX2 R144, R144 ;  /* 0x0000009000907308 */ /* 0x000ee20000000800 */
[----:B------:R4:W-:Y:S01]  /*65d0*/  @!P1 SYNCS.ARRIVE.TRANS64.RED.A1T0 RZ, [R47+URZ], RZ ;  /* 0x000000ff2fff99a7 */ /* 0x0009e2000810043f */
[-C--:B------:R-:W-:Y:S01]  /*65e0*/  FMUL.FTZ R88, R88, R6.reuse ;  /* 0x0000000658587220 */ /* 0x080fe20000410000 */
[-C--:B------:R-:W-:Y:S01]  /*65f0*/  FMUL.FTZ R89, R89, R6.reuse ;  /* 0x0000000659597220 */ /* 0x080fe20000410000 */
[-C--:B------:R-:W-:Y:S01]  /*6600*/  FMUL.FTZ R92, R92, R6.reuse ;  /* 0x000000065c5c7220 */ /* 0x080fe20000410000 */
[-C--:B------:R-:W-:Y:S01]  /*6610*/  FMUL.FTZ R93, R93, R6.reuse ;  /* 0x000000065d5d7220 */ /* 0x080fe20000410000 */
[-C--:B------:R-:W-:Y:S01]  /*6620*/  FMUL.FTZ R96, R96, R6.reuse ;  /* 0x0000000660607220 */ /* 0x080fe20000410000 */
[----:B------:R-:W-:Y:S01]  /*6630*/  FMUL.FTZ R97, R97, R6 ;  /* 0x0000000661617220 */ /* 0x000fe20000410000 */
[----:B------:R-:W5:Y:S01]  /*6640*/  MUFU.EX2 R11, R11 ;  /* 0x0000000b000b7308 */ /* 0x000f620000000800 */
[----:B----4-:R-:W-:Y:S01]  /*6650*/  FFMA.FTZ R47, R5, R0, R149 ;  /* 0x00000000052f7223 */ /* 0x010fe20000010095 */
[----:B------:R-:W-:Y:S01]  /*6660*/  F2FP.F16.F32.PACK_AB R149, R8, R149 ;  /* 0x000000950895723e */ /* 0x000fe200000000ff */
[-C--:B------:R-:W-:Y:S01]  /*6670*/  FMUL.FTZ R100, R100, R6.reuse ;  /* 0x0000000664647220 */ /* 0x080fe20000410000 */
[----:B------:R-:W-:Y:S01]  /*6680*/  FMUL.FTZ R101, R101, R6 ;  /* 0x0000000665657220 */ /* 0x000fe20000410000 */
[----:B------:R-:W-:Y:S01]  /*6690*/  FADD.FTZ R2, R8, R47 ;  /* 0x0000002f08027221 */ /* 0x000fe20000010000 */
[----:B------:R-:W-:-:S02]  /*66a0*/  @!P1 VIADD R47, R48, 0x16860 ;  /* 0x00016860302f9836 */ /* 0x000fc40000000000 */
[----:B--2---:R-:W-:Y:S01]  /*66b0*/  FADD.FTZ R48, R150, R49 ;  /* 0x0000003196307221 */ /* 0x004fe20000010000 */
[----:B------:R-:W2:Y:S01]  /*66c0*/  MUFU.EX2 R146, R146 ;  /* 0x0000009200927308 */ /* 0x000ea20000000800 */
[----:B0-----:R-:W-:Y:S01]  /*66d0*/  FADD.FTZ R45, R151, R2 ;  /* 0x00000002972d7221 */ /* 0x001fe20000010000 */
[C---:B-1----:R-:W-:Y:S01]  /*66e0*/  F2FP.F16.F32.PACK_AB R150, R9.reuse, R150 ;  /* 0x000000960996723e */ /* 0x042fe200000000ff */
[-C--:B------:R-:W-:Y:S01]  /*66f0*/  FMUL.FTZ R104, R104, R6.reuse ;  /* 0x0000000668687220 */ /* 0x080fe20000410000 */
[----:B------:R-:W-:Y:S01]  /*6700*/  @!P1 PRMT R2, RZ, 0x654, R47 ;  /* 0x00000654ff029816 */ /* 0x000fe2000000002f */
[----:B------:R-:W-:Y:S01]  /*6710*/  FADD.FTZ R47, R9, R48 ;  /* 0x00000030092f7221 */ /* 0x000fe20000010000 */
[----:B------:R-:W-:Y:S01]  /*6720*/  FADD.FTZ R48, R14, R45 ;  /* 0x0000002d0e307221 */ /* 0x000fe20000010000 */
[----:B------:R-:W-:Y:S01]  /*6730*/  FMUL.FTZ R105, R105, R6 ;  /* 0x0000000669697220 */ /* 0x000fe20000410000 */
[----:B------:R-:W0:Y:S01]  /*6740*/  MUFU.EX2 R12, R12 ;  /* 0x0000000c000c7308 */ /* 0x000e220000000800 */
[----:B---3--:R-:W-:Y:S01]  /*6750*/  FADD.FTZ R52, R144, R47 ;  /* 0x0000002f90347221 */ /* 0x008fe20000010000 */
[----:B------:R-:W-:Y:S01]  /*6760*/  FADD.FTZ R45, R145, R48 ;  /* 0x00000030912d7221 */ /* 0x000fe20000010000 */
[----:B------:R1:W-:Y:S01]  /*6770*/  @!P1 SYNCS.ARRIVE.TRANS64.RED.A1T0 RZ, [R2+URZ], RZ ;  /* 0x000000ff02ff99a7 */ /* 0x0003e2000810043f */
[C---:B-----5:R-:W-:Y:S01]  /*6780*/  F2FP.F16.F32.PACK_AB R144, R11.reuse, R144 ;  /* 0x000000900b90723e */ /* 0x060fe200000000ff */
[----:B------:R-:W-:Y:S01]  /*6790*/  FADD.FTZ R47, R11, R52 ;  /* 0x000000340b2f7221 */ /* 0x000fe20000010000 */
[----:B------:R-:W-:Y:S01]  /*67a0*/  FADD.FTZ R48, R20, R45 ;  /* 0x0000002d14307221 */ /* 0x000fe20000010000 */
[-C--:B------:R-:W-:Y:S01]  /*67b0*/  FFMA.FTZ R45, R69, R41.reuse, -R50 ;  /* 0x00000029452d7223 */ /* 0x080fe20000010832 */
[----:B------:R-:W3:Y:S01]  /*67c0*/  MUFU.EX2 R140, R140 ;  /* 0x0000008c008c7308 */ /* 0x000ee20000000800 */
[----:B--2---:R-:W-:Y:S01]  /*67d0*/  FADD.FTZ R47, R146, R47 ;  /* 0x0000002f922f7221 */ /* 0x004fe20000010000 */
[----:B------:R-:W-:Y:S01]  /*67e0*/  FADD.FTZ R49, R147, R48 ;  /* 0x0000003093317221 */ /* 0x000fe20000010000 */
[-C--:B-1----:R-:W-:Y:S01]  /*67f0*/  FFMA.FTZ R2, R65, R41.reuse, -R50 ;  /* 0x0000002941027223 */ /* 0x082fe20000010832 */
[-C--:B------:R-:W-:Y:S01]  /*6800*/  FMUL.FTZ R108, R108, R6.reuse ;  /* 0x000000066c6c7220 */ /* 0x080fe20000410000 */
[-C--:B------:R-:W-:Y:S01]  /*6810*/  FMUL.FTZ R109, R109, R6.reuse ;  /* 0x000000066d6d7220 */ /* 0x080fe20000410000 */
[----:B------:R-:W-:Y:S01]  /*6820*/  FADD.FTZ R48, R24, R49 ;  /* 0x0000003118307221 */ /* 0x000fe20000010000 */
[----:B------:R-:W-:Y:S01]  /*6830*/  FMUL.FTZ R112, R112, R6 ;  /* 0x0000000670707220 */ /* 0x000fe20000410000 */
[----:B------:R-:W1:Y:S01]  /*6840*/  MUFU.EX2 R13, R13 ;  /* 0x0000000d000d7308 */ /* 0x000e620000000800 */
[C---:B0-----:R-:W-:Y:S01]  /*6850*/  FADD.FTZ R53, R12.reuse, R47 ;  /* 0x0000002f0c357221 */ /* 0x041fe20000010000 */
[----:B------:R-:W-:Y:S01]  /*6860*/  FADD.FTZ R48, R141, R48 ;  /* 0x000000308d307221 */ /* 0x000fe20000010000 */
[-CC-:B------:R-:W-:Y:S01]  /*6870*/  FFMA.FTZ R47, R73, R41.reuse, -R50.reuse ;  /* 0x00000029492f7223 */ /* 0x180fe20000010832 */
[----:B------:R-:W-:Y:S01]  /*6880*/  F2FP.F16.F32.PACK_AB R146, R12, R146 ;  /* 0x000000920c92723e */ /* 0x000fe200000000ff */
[----:B------:R-:W-:Y:S01]  /*6890*/  FFMA.FTZ R50, R80, R41, -R50 ;  /* 0x0000002950327223 */ /* 0x000fe20000010832 */
[----:B------:R-:W-:Y:S01]  /*68a0*/  FADD.FTZ R48, R25, R48 ;  /* 0x0000003019307221 */ /* 0x000fe20000010000 */
[-C--:B------:R-:W-:Y:S01]  /*68b0*/  FMUL.FTZ R113, R113, R6.reuse ;  /* 0x0000000671717220 */ /* 0x080fe20000410000 */
[----:B------:R-:W0:Y:S01]  /*68c0*/  MUFU.EX2 R142, R142 ;  /* 0x0000008e008e7308 */ /* 0x000e220000000800 */
[----:B---3--:R-:W-:Y:S01]  /*68d0*/  FADD.FTZ R52, R140, R53 ;  /* 0x000000358c347221 */ /* 0x008fe20000010000 */
[----:B------:R-:W-:Y:S01]  /*68e0*/  FADD.FTZ R48, R143, R48 ;  /* 0x000000308f307221 */ /* 0x000fe20000010000 */
[-C--:B------:R-:W-:Y:S01]  /*68f0*/  FMUL.FTZ R116, R116, R6.reuse ;  /* 0x0000000674747220 */ /* 0x080fe20000410000 */
[----:B------:R-:W-:Y:S01]  /*6900*/  FMUL.FTZ R117, R117, R6 ;  /* 0x0000000675757220 */ /* 0x000fe20000410000 */
[-C--:B------:R-:W-:Y:S01]  /*6910*/  FMUL.FTZ R90, R90, R5.reuse ;  /* 0x000000055a5a7220 */ /* 0x080fe20000410000 */
[----:B------:R-:W-:Y:S01]  /*6920*/  FADD.FTZ R48, R27, R48 ;  /* 0x000000301b307221 */ /* 0x000fe20000010000 */
        /* <DEDUP_REMOVED lines=20> */
[----:B------:R-:W-:Y:S01]  /*6a70*/  FMUL.FTZ R119, R119, R5 ;  /* 0x0000000577777220 */ /* 0x000fe20000410000 */
[----:B------:R-:W-:Y:S01]  /*6a80*/  F2FP.F16.F32.PACK_AB R151, R14, R151 ;  /* 0x000000970e97723e */ /* 0x000fe200000000ff */
[----:B------:R-:W-:Y:S01]  /*6a90*/  IMAD.MOV.U32 R5, RZ, RZ, R10 ;  /* 0x000000ffff057224 */ /* 0x000fe200078e000a */
[----:B------:R-:W-:Y:S01]  /*6aa0*/  F2FP.F16.F32.PACK_AB R145, R20, R145 ;  /* 0x000000911491723e */ /* 0x000fe200000000ff */
[----:B------:R-:W-:Y:S01]  /*6ab0*/  IMAD.MOV.U32 R6, RZ, RZ, R51 ;  /* 0x000000ffff067224 */ /* 0x000fe200078e0033 */
[----:B------:R-:W2:Y:S01]  /*6ac0*/  MUFU.EX2 R28, R28 ;  /* 0x0000001c001c7308 */ /* 0x000ea20000000800 */
[----:B-1----:R-:W-:Y:S01]  /*6ad0*/  FADD.FTZ R52, R136, R49 ;  /* 0x0000003188347221 */ /* 0x002fe20000010000 */
[----:B------:R-:W-:-:S02]  /*6ae0*/  F2FP.F16.F32.PACK_AB R147, R24, R147 ;  /* 0x000000931893723e */ /* 0x000fc400000000ff */
[----:B------:R-:W-:Y:S02]  /*6af0*/  F2FP.F16.F32.PACK_AB R140, R13, R140 ;  /* 0x0000008c0d8c723e */ /* 0x000fe400000000ff */
[----:B------:R-:W-:Y:S02]  /*6b00*/  F2FP.F16.F32.PACK_AB R141, R25, R141 ;  /* 0x0000008d198d723e */ /* 0x000fe400000000ff */
        /* <DEDUP_REMOVED lines=93> */
[----:B0-----:R-:W-:-:S04]  /*70e0*/  FADD.FTZ R11, R122, R11 ;  /* 0x0000000b7a0b7221 */ /* 0x001fc80000010000 */
[C---:B--2---:R-:W-:Y:S01]  /*70f0*/  FADD.FTZ R2, R50.reuse, R11 ;  /* 0x0000000b32027221 */ /* 0x044fe20000010000 */
[----:B------:R-:W-:Y:S01]  /*7100*/  F2FP.F16.F32.PACK_AB R122, R50, R122 ;  /* 0x0000007a327a723e */ /* 0x000fe200000000ff */
[C---:B-1----:R-:W-:Y:S01]  /*7110*/  FADD.FTZ R0, R71.reuse, R0 ;  /* 0x0000000047007221 */ /* 0x042fe20000010000 */
[----:B------:R-:W-:Y:S01]  /*7120*/  F2FP.F16.F32.PACK_AB R123, R71, R43 ;  /* 0x0000002b477b723e */ /* 0x000fe200000000ff */
[----:B------:R-:W-:Y:S06]  /*7130*/  @P3 BRA `(.L_x_14180) ;  /* 0xffffffd000843947 */ /* 0x000fec000383ffff */
.L_x_14171:
[----:B------:R-:W-:-:S13]  /*7140*/  ISETP.GE.AND P2, PT, R3, R23, PT ;  /* 0x000000170300720c */ /* 0x000fda0003f46270 */
[----:B------:R-:W-:Y:S05]  /*7150*/  @!P2 BRA `(.L_x_14181) ;  /* 0x000000240040a947 */ /* 0x000fea0003800000 */
[----:B------:R-:W-:Y:S01]  /*7160*/  IMAD.MOV.U32 R4, RZ, RZ, R10 ;  /* 0x000000ffff047224 */ /* 0x000fe200078e000a */
[----:B------:R-:W-:Y:S01]  /*7170*/  UMOV UR7, UR36 ;  /* 0x0000002400077c82 */ /* 0x000fe20008000000 */
[----:B------:R-:W-:Y:S01]  /*7180*/  IMAD.MOV.U32 R5, RZ, RZ, R51 ;  /* 0x000000ffff057224 */ /* 0x000fe200078e0033 */
[----:B------:R-:W-:Y:S01]  /*7190*/  UMOV UR6, UR37 ;  /* 0x0000002500067c82 */ /* 0x000fe20008000000 */
[----:B------:R-:W-:-:S05]  /*71a0*/  ULDC UR21, c[0x0][0x9d8] ;  /* 0x0002760000157ab9 */ /* 0x000fca0000000800 */
.L_x_14190:
        /* <DEDUP_REMOVED lines=9> */
.L_x_14183:
[----:B------:R-:W-:Y:S01]  /*7240*/  ULEA UR10, UR37, UR38, 0x3 ;  /* 0x00000026250a7291 */ /* 0x000fe2000f8e183f */
[----:B------:R-:W-:-:S05]  /*7250*/  IMAD.U32 R6, RZ, RZ, UR36 ;  /* 0x00000024ff067e24 */ /* 0x000fca000f8e00ff */
[----:B------:R-:W-:-:S04]  /*7260*/  SHF.L.U32 R6, R6, 0x1f, RZ ;  /* 0x0000001f06067819 */ /* 0x000fc800000006ff */
[----:B------:R0:W1:Y:S01]  /*7270*/  SYNCS.PHASECHK.TRANS64.TRYWAIT P2, [UR10+0x16830], R6 ;  /* 0x01683006ff0075a7 */ /* 0x000062000804014a */
[----:B------:R-:W-:Y:S05]  /*7280*/  @!P0 BRA `(.L_x_14184) ;  /* 0x0000000000048947 */ /* 0x000fea0003800000 */
[----:B------:R-:W-:Y:S01]  /*7290*/  BPT.TRAP 0x1 ;  /* 0x000000040000795c */ /* 0x000fe20000300000 */
.L_x_14184:
[----:B-1----:R-:W-:Y:S05]  /*72a0*/  @P2 BRA `(.L_x_14182) ;  /* 0x0000000000082947 */ /* 0x002fea0003800000 */
[----:B------:R-:W1:Y:S02]  /*72b0*/  SYNCS.PHASECHK.TRANS64.TRYWAIT P2, [UR10+0x16830], R6 ;  /* 0x01683006ff0075a7 */ /* 0x000e64000804014a */
[----:B-1----:R-:W-:Y:S05]  /*72c0*/  @!P2 BRA `(.L_x_14185) ;  /* 0x000000b000b4a947 */ /* 0x002fea0003800000 */
.L_x_14182:
        /* <DEDUP_REMOVED lines=29> */
.L_x_14187:
[----:B------:R-:W-:Y:S01]  /*74a0*/  ULEA UR10, UR6, UR38, 0x3 ;  /* 0x00000026060a7291 */ /* 0x000fe2000f8e183f */
[----:B------:R-:W-:-:S05]  /*74b0*/  IMAD.U32 R6, RZ, RZ, UR7 ;  /* 0x00000007ff067e24 */ /* 0x000fca000f8e00ff */
[----:B------:R-:W-:-:S04]  /*74c0*/  SHF.L.U32 R6, R6, 0x1f, RZ ;  /* 0x0000001f06067819 */ /* 0x000fc800000006ff */
[----:B------:R0:W1:Y:S01]  /*74d0*/  SYNCS.PHASECHK.TRANS64.TRYWAIT P2, [UR10+0x16850], R6 ;  /* 0x01685006ff0075a7 */ /* 0x000062000804014a */
[----:B------:R-:W-:Y:S05]  /*74e0*/  @!P0 BRA `(.L_x_14188) ;  /* 0x0000000000048947 */ /* 0x000fea0003800000 */
[----:B------:R-:W-:Y:S01]  /*74f0*/  BPT.TRAP 0x1 ;  /* 0x000000040000795c */ /* 0x000fe20000300000 */
.L_x_14188:
[----:B-1----:R-:W-:Y:S05]  /*7500*/  @P2 BRA `(.L_x_14186) ;  /* 0x0000000000082947 */ /* 0x002fea0003800000 */
[----:B------:R-:W1:Y:S02]  /*7510*/  SYNCS.PHASECHK.TRANS64.TRYWAIT P2, [UR10+0x16850], R6 ;  /* 0x01685006ff0075a7 */ /* 0x000e64000804014a */
[----:B-1----:R-:W-:Y:S05]  /*7520*/  @!P2 BRA `(.L_x_14189) ;  /* 0x000000b00034a947 */ /* 0x002fea0003800000 */
.L_x_14186:
        /* <DEDUP_REMOVED lines=78> */
[----:B------:R-:W-:Y:S01]  /*7a10*/  UMOV UR11, 0x40000040 ;  /* 0x40000040000b7882 */ /* 0x000fe20000000000 */
[----:B------:R-:W-:-:S04]  /*7a20*/  UMOV UR7, UR36 ;  /* 0x0000002400077c82 */ /* 0x000fc80008000000 */
[----:B------:R-:W0:Y:S01]  /*7a30*/  MUFU.TANH R27, R27 ;  /* 0x0000001b001b7308 */ /* 0x000e220000002400 */
[----:B-1----:R-:W-:Y:S01]  /*7a40*/  FMNMX.FTZ R41, R21, R54, !PT ;  /* 0x0000003615297209 */ /* 0x002fe20007810000 */
[----:B------:R-:W-:Y:S01]  /*7a50*/  FMUL.FTZ R54, R69, UR21 ;  /* 0x0000001545367c20 */ /* 0x000fe20008410000 */
[----:B------:R-:W-:-:S05]  /*7a60*/  FMUL.FTZ R69, R75, UR21 ;  /* 0x000000154b457c20 */ /* 0x000fca0008410000 */
[----:B------:R-:W1:Y:S01]  /*7a70*/  MUFU.TANH R30, R30 ;  /* 0x0000001e001e7308 */ /* 0x000e620000002400 */
[----:B--2---:R-:W-:Y:S01]  /*7a80*/  FMNMX.FTZ R56, R26, R41, !PT ;  /* 0x000000291a387209 */ /* 0x004fe20007810000 */
[----:B------:R-:W-:Y:S02]  /*7a90*/  WARPGROUP.DEPBAR.LE gsb0, 0x0 ;  /* 0x00008000000079c5 */ /* 0x000fe40000010000 */
[----:B------:R-:W-:-:S04]  /*7aa0*/  WARPGROUP.ARRIVE ;  /* 0x00000000000079c5 */ /* 0x000fc80000000000 */
[----:B------:R-:W2:Y:S01]  /*7ab0*/  MUFU.TANH R31, R31 ;  /* 0x0000001f001f7308 */ /* 0x000ea20000002400 */
[----:B0-----:R-:W-:Y:S01]  /*7ac0*/  FMNMX.FTZ R41, R27, R56, !PT ;  /* 0x000000381b297209 */ /* 0x001fe20007810000 */
[----:B------:R-:W-:Y:S01]  /*7ad0*/  HGMMA.64x64x16.F32 R88, R144, gdesc[UR12].tnspB, R88, gsb0 ;  /* 0x40e0000c90587df0 */ /* 0x000fe20008000858 */
[----:B------:R-:W-:Y:S02]  /*7ae0*/  UIADD3 UR14, UR10, 0x100, URZ ;  /* 0x000001000a0e7890 */ /* 0x000fe4000fffe03f */
[----:B-1----:R-:W-:Y:S01]  /*7af0*/  FMNMX.FTZ R56, R30, R41, !PT ;  /* 0x000000291e387209 */ /* 0x002fe20007810000 */
[----:B------:R-:W-:Y:S02]  /*7b00*/  UMOV UR15, 0x40000040 ;  /* 0x40000040000f7882 */ /* 0x000fe40000000000 */
[----:B------:R-:W0:Y:S08]  /*7b10*/  MUFU.TANH R34, R34 ;  /* 0x0000002200227308 */ /* 0x000e300000002400 */
[----:B------:R-:W1:Y:S01]  /*7b20*/  MUFU.TANH R35, R35 ;  /* 0x0000002300237308 */ /* 0x000e620000002400 */
[----:B--2---:R-:W-:Y:S01]  /*7b30*/  FMNMX.FTZ R41, R31, R56, !PT ;  /* 0x000000381f297209 */ /* 0x004fe20007810000 */
[----:B------:R-:W-:Y:S01]  /*7b40*/  FMUL.FTZ R56, R73, UR21 ;  /* 0x0000001549387c20 */ /* 0x000fe20008410000 */
[----:B------:R-:W-:-:S05]  /*7b50*/  FMUL.FTZ R73, R83, UR21 ;  /* 0x0000001553497c20 */ /* 0x000fca0008410000 */
        /* <DEDUP_REMOVED lines=14> */
[----:B0-----:R-:W-:Y:S01]  /*7c40*/  FMNMX.FTZ R41, R47, R60, !PT ;  /* 0x0000003c2f297209 */ /* 0x001fe20007810000 */
[----:B------:R-:W-:Y:S02]  /*7c50*/  FMUL.FTZ R60, R81, UR21 ;  /* 0x00000015513c7c20 */ /* 0x000fe40008410000 */
[----:B------:R-:W0:Y:S04]  /*7c60*/  S2R R81, SR_TID.X ;  /* 0x0000000000517919 */ /* 0x000e280000002100 */
[----:B------:R-:W3:Y:S01]  /*7c70*/  MUFU.TANH R52, R52 ;  /* 0x0000003400347308 */ /* 0x000ee20000002400 */
[----:B-1----:R-:W-:Y:S01]  /*7c80*/  FMNMX.FTZ R41, R48, R41, !PT ;  /* 0x0000002930297209 */ /* 0x002fe20007810000 */
[----:B------:R-:W-:-:S02]  /*7c90*/  WARPGROUP.DEPBAR.LE gsb0, 0x0 ;  /* 0x00008000000079c5 */ /* 0x000fc40000010000 */
[----:B------:R-:W-:-:S04]  /*7ca0*/  WARPGROUP.ARRIVE ;  /* 0x00000000000079c5 */ /* 0x000fc80000000000 */
[----:B------:R-:W1:Y:S01]  /*7cb0*/  MUFU.TANH R53, R53 ;  /* 0x0000003500357308 */ /* 0x000e620000002400 */
[----:B--2---:R-:W-:Y:S01]  /*7cc0*/  FMNMX.FTZ R41, R50, R41, !PT ;  /* 0x0000002932297209 */ /* 0x004fe20007810000 */
[----:B------:R-:W-:Y:S01]  /*7cd0*/  HGMMA.64x64x16.F32 R88, R140, gdesc[UR12].tnspB, R88, gsb0 ;  /* 0x40e0000c8c587df0 */ /* 0x000fe20008000858 */
[----:B------:R-:W-:Y:S01]  /*7ce0*/  UIADD3 UR14, UR10, 0x180, URZ ;  /* 0x000001800a0e7890 */ /* 0x000fe2000fffe03f */
[----:B------:R-:W-:-:S04]  /*7cf0*/  UMOV UR15, 0x40000040 ;  /* 0x40000040000f7882 */ /* 0x000fc80000000000 */
[----:B------:R-:W2:Y:S01]  /*7d00*/  MUFU.TANH R54, R54 ;  /* 0x0000003600367308 */ /* 0x000ea20000002400 */
[----:B---3--:R-:W-:-:S07]  /*7d10*/  FMNMX.FTZ R62, R52, R41, !PT ;  /* 0x00000029343e7209 */ /* 0x008fce0007810000 */
[----:B------:R-:W3:Y:S01]  /*7d20*/  MUFU.TANH R55, R55 ;  /* 0x0000003700377308 */ /* 0x000ee20000002400 */
[----:B-1----:R-:W-:Y:S02]  /*7d30*/  FMNMX.FTZ R41, R53, R62, !PT ;  /* 0x0000003e35297209 */ /* 0x002fe40007810000 */
[----:B0-----:R-:W-:Y:S02]  /*7d40*/  SHF.R.U32.HI R80, RZ, 0x7, R81 ;  /* 0x00000007ff507819 */ /* 0x001fe40000011651 */
[----:B------:R-:W-:-:S03]  /*7d50*/  ISETP.GE.U32.AND P2, PT, R81, 0x180, PT ;  /* 0x000001805100780c */ /* 0x000fc60003f46070 */
[----:B------:R-:W0:Y:S01]  /*7d60*/  MUFU.TANH R56, R56 ;  /* 0x0000003800387308 */ /* 0x000e220000002400 */
[----:B--2---:R-:W-:-:S07]  /*7d70*/  FMNMX.FTZ R62, R54, R41, !PT ;  /* 0x00000029363e7209 */ /* 0x004fce0007810000 */
[----:B------:R-:W1:Y:S01]  /*7d80*/  MUFU.TANH R57, R57 ;  /* 0x0000003900397308 */ /* 0x000e620000002400 */
[----:B---3--:R-:W-:Y:S01]  /*7d90*/  FMNMX.FTZ R41, R55, R62, !PT ;  /* 0x0000003e37297209 */ /* 0x008fe20007810000 */
        /* <DEDUP_REMOVED lines=13> */
[----:B------:R-:W-:Y:S01]  /*7e70*/  WARPGROUP.ARRIVE ;  /* 0x00000000000079c5 */ /* 0x000fe20000000000 */
[----:B--2---:R-:W-:-:S03]  /*7e80*/  FMNMX.FTZ R51, R61, R66, !PT ;  /* 0x000000423d337209 */ /* 0x004fc60007810000 */
[----:B------:R-:W1:Y:S01]  /*7e90*/  MUFU.TANH R8, R8 ;  /* 0x0000000800087308 */ /* 0x000e620000002400 */
[----:B------:R-:W-:Y:S01]  /*7ea0*/  FMUL.FTZ R66, R70, UR21 ;  /* 0x0000001546427c20 */ /* 0x000fe20008410000 */
[----:B------:R-:W-:Y:S01]  /*7eb0*/  FMUL.FTZ R70, R78, UR21 ;  /* 0x000000154e467c20 */ /* 0x000fe20008410000 */
[----:B------:R-:W-:Y:S01]  /*7ec0*/  HGMMA.64x64x16.F32 R88, R136, gdesc[UR12].tnspB, R88, gsb0 ;  /* 0x40e0000c88587df0 */ /* 0x000fe20008000858 */
[----:B------:R-:W-:Y:S01]  /*7ed0*/  UIADD3 UR14, UR10, 0x200, URZ ;  /* 0x000002000a0e7890 */ /* 0x000fe2000fffe03f */
[----:B0-----:R-:W-:Y:S01]  /*7ee0*/  FMNMX.FTZ R51, R62, R51, !PT ;  /* 0x000000333e337209 */ /* 0x001fe20007810000 */
[----:B------:R-:W-:Y:S02]  /*7ef0*/  UMOV UR15, 0x40000040 ;  /* 0x40000040000f7882 */ /* 0x000fe40000000000 */
[----:B------:R-:W0:Y:S02]  /*7f00*/  MUFU.TANH R9, R9 ;  /* 0x0000000900097308 */ /* 0x000e240000002400 */
[----:B------:R-:W2:Y:S06]  /*7f10*/  SHFL.BFLY PT, R41, R51, 0x2, 0x1f ;  /* 0x0c401f0033297f89 */ /* 0x000eac00000e0000 */
[----:B------:R-:W3:Y:S08]  /*7f20*/  MUFU.TANH R12, R12 ;  /* 0x0000000c000c7308 */ /* 0x000ef00000002400 */
[----:B------:R-:W4:Y:S08]  /*7f30*/  MUFU.TANH R13, R13 ;  /* 0x0000000d000d7308 */ /* 0x000f300000002400 */
[----:B------:R-:W5:Y:S01]  /*7f40*/  MUFU.TANH R17, R17 ;  /* 0x0000001100117308 */ /* 0x000f620000002400 */
[----:B--2---:R-:W-:-:S02]  /*7f50*/  FMNMX.FTZ R51, R51, R41, !PT ;  /* 0x0000002933337209 */ /* 0x004fc40007810000 */
[----:B------:R-:W2:Y:S03]  /*7f60*/  LDC R41, c[0x0][0x988] ;  /* 0x00026200ff297b82 */ /* 0x000ea60000000800 */
[----:B------:R-:W1:Y:S02]  /*7f70*/  SHFL.BFLY PT, R75, R51, 0x1, 0x1f ;  /* 0x0c201f00334b7f89 */ /* 0x000e6400000e0000 */
[----:B------:R-:W5:Y:S08]  /*7f80*/  MUFU.TANH R18, R18 ;  /* 0x0000001200127308 */ /* 0x000f700000002400 */
[----:B------:R-:W5:Y:S08]  /*7f90*/  MUFU.TANH R24, R24 ;  /* 0x0000001800187308 */ /* 0x000f700000002400 */
[----:B------:R-:W5:Y:S01]  /*7fa0*/  MUFU.TANH R25, R25 ;  /* 0x0000001900197308 */ /* 0x000f620000002400 */
[----:B-1----:R-:W-:-:S07]  /*7fb0*/  FMNMX.FTZ R51, R51, R75, !PT ;  /* 0x0000004b33337209 */ /* 0x002fce0007810000 */
[----:B------:R-:W1:Y:S01]  /*7fc0*/  MUFU.TANH R28, R28 ;  /* 0x0000001c001c7308 */ /* 0x000e620000002400 */
[----:B------:R-:W-:Y:S01]  /*7fd0*/  FMUL.FTZ R75, R87, UR21 ;  /* 0x00000015574b7c20 */ /* 0x000fe20008410000 */
[----:B------:R-:W-:-:S04]  /*7fe0*/  FADD.FTZ R76, -R51, R5 ;  /* 0x00000005334c7221 */ /* 0x000fc80000010100 */
[-C--:B--2---:R-:W-:Y:S01]  /*7ff0*/  FMUL.FTZ R5, R76, R41.reuse ;  /* 0x000000294c057220 */ /* 0x084fe20000410000 */
[-C--:B------:R-:W-:Y:S01]  /*8000*/  FMUL.FTZ R76, R51, R41.reuse ;  /* 0x00000029334c7220 */ /* 0x080fe20000410000 */
[----:B------:R-:W2:Y:S03]  /*8010*/  MUFU.TANH R29, R29 ;  /* 0x0000001d001d7308 */ /* 0x000ea60000002400 */
[-CC-:B------:R-:W-:Y:S01]  /*8020*/  FFMA.FTZ R150, R10, R41.reuse, -R76.reuse ;  /* 0x000000290a967223 */ /* 0x180fe2000001084c */
[----:B------:R-:W-:Y:S01]  /*8030*/  FMNMX.FTZ R10, R8, R4, !PT ;  /* 0x00000004080a7209 */ /* 0x000fe20007810000 */
[-CC-:B------:R-:W-:Y:S01]  /*8040*/  FFMA.FTZ R148, R6, R41.reuse, -R76.reuse ;  /* 0x0000002906947223 */ /* 0x180fe2000001084c */
[-CC-:B------:R-:W-:Y:S01]  /*8050*/  FFMA.FTZ R6, R7, R41.reuse, -R76.reuse ;  /* 0x0000002907067223 */ /* 0x180fe2000001084c */
[----:B------:R-:W-:Y:S02]  /*8060*/  WARPGROUP.DEPBAR.LE gsb0, 0x0 ;  /* 0x00008000000079c5 */ /* 0x000fe40000010000 */
[----:B------:R-:W-:Y:S01]  /*8070*/  WARPGROUP.ARRIVE ;  /* 0x00000000000079c5 */ /* 0x000fe20000000000 */
[-CC-:B------:R-:W-:Y:S01]  /*8080*/  FFMA.FTZ R7, R11, R41.reuse, -R76.reuse ;  /* 0x000000290b077223 */ /* 0x180fe2000001084c */
[----:B0-----:R-:W-:Y:S01]  /*8090*/  FMNMX.FTZ R11, R9, R10, !PT ;  /* 0x0000000a090b7209 */ /* 0x001fe20007810000 */
[----:B------:R-:W0:Y:S01]  /*80a0*/  MUFU.TANH R32, R32 ;  /* 0x0000002000207308 */ /* 0x000e220000002400 */
[-CC-:B------:R-:W-:Y:S01]  /*80b0*/  FFMA.FTZ R140, R26, R41.reuse, -R76.reuse ;  /* 0x000000291a8c7223 */ /* 0x180fe2000001084c */
[--C-:B------:R-:W-:Y:S01]  /*80c0*/  FFMA.FTZ R26, R39, R41, -R76.reuse ;  /* 0x00000029271a7223 */ /* 0x100fe2000001084c */
[----:B------:R-:W-:Y:S01]  /*80d0*/  HGMMA.64x64x16.F32 R88, R132, gdesc[UR12].tnspB, R88, gsb0 ;  /* 0x40e0000c84587df0 */ /* 0x000fe20008000858 */
[----:B------:R-:W-:Y:S01]  /*80e0*/  UIADD3 UR14, UR10, 0x280, URZ ;  /* 0x000002800a0e7890 */ /* 0x000fe2000fffe03f */
[----:B---3--:R-:W-:Y:S01]  /*80f0*/  FMNMX.FTZ R10, R12, R11, !PT ;  /* 0x0000000b0c0a7209 */ /* 0x008fe20007810000 */
[----:B------:R-:W-:Y:S01]  /*8100*/  UMOV UR15, 0x40000040 ;  /* 0x40000040000f7882 */ /* 0x000fe20000000000 */
[-CC-:B------:R-:W-:Y:S01]  /*8110*/  FFMA.FTZ R136, R34, R41.reuse, -R76.reuse ;  /* 0x0000002922887223 */ /* 0x180fe2000001084c */
[----:B------:R-:W3:Y:S01]  /*8120*/  MUFU.TANH R33, R33 ;  /* 0x0000002100217308 */ /* 0x000ee20000002400 */
[----:B----4-:R-:W-:Y:S01]  /*8130*/  FMNMX.FTZ R10, R13, R10, !PT ;  /* 0x0000000a0d0a7209 */ /* 0x010fe20007810000 */
[-CC-:B------:R-:W-:Y:S01]  /*8140*/  FFMA.FTZ R34, R53, R41.reuse, -R76.reuse ;  /* 0x0000002935227223 */ /* 0x180fe2000001084c */
[-CC-:B------:R-:W-:Y:S01]  /*8150*/  FFMA.FTZ R144, R14, R41.reuse, -R76.reuse ;  /* 0x000000290e907223 */ /* 0x180fe2000001084c */
[-CC-:B------:R-:W-:Y:S01]  /*8160*/  FFMA.FTZ R146, R20, R41.reuse, -R76.reuse ;  /* 0x0000002914927223 */ /* 0x180fe2000001084c */
[----:B-----5:R-:W-:Y:S01]  /*8170*/  FMNMX.FTZ R11, R17, R10, !PT ;  /* 0x0000000a110b7209 */ /* 0x020fe20007810000 */
[-CC-:B------:R-:W-:Y:S01]  /*8180*/  FFMA.FTZ R14, R21, R41.reuse, -R76.reuse ;  /* 0x00000029150e7223 */ /* 0x180fe2000001084c */
[--C-:B------:R-:W-:Y:S01]  /*8190*/  FFMA.FTZ R20, R31, R41, -R76.reuse ;  /* 0x000000291f147223 */ /* 0x100fe2000001084c */
[----:B------:R-:W4:Y:S01]  /*81a0*/  MUFU.TANH R36, R36 ;  /* 0x0000002400247308 */ /* 0x000f220000002400 */
[----:B------:R-:W-:Y:S01]  /*81b0*/  FMNMX.FTZ R11, R18, R11, !PT ;  /* 0x0000000b120b7209 */ /* 0x000fe20007810000 */
[-CC-:B------:R-:W-:Y:S01]  /*81c0*/  FFMA.FTZ R21, R35, R41.reuse, -R76.reuse ;  /* 0x0000002923157223 */ /* 0x180fe2000001084c */
[-CC-:B------:R-:W-:Y:S01]  /*81d0*/  FFMA.FTZ R31, R52, R41.reuse, -R76.reuse ;  /* 0x00000029341f7223 */ /* 0x180fe2000001084c */
[--C-:B------:R-:W-:Y:S01]  /*81e0*/  FFMA.FTZ R35, R54, R41, -R76.reuse ;  /* 0x0000002936237223 */ /* 0x100fe2000001084c */
[----:B------:R-:W-:Y:S01]  /*81f0*/  FMNMX.FTZ R10, R24, R11, !PT ;  /* 0x0000000b180a7209 */ /* 0x000fe20007810000 */
[-CC-:B------:R-:W-:Y:S01]  /*8200*/  FFMA.FTZ R77, R15, R41.reuse, -R76.reuse ;  /* 0x000000290f4d7223 */ /* 0x180fe2000001084c */
[-CC-:B------:R-:W-:Y:S01]  /*8210*/  FFMA.FTZ R15, R27, R41.reuse, -R76.reuse ;  /* 0x000000291b0f7223 */ /* 0x180fe2000001084c */
[----:B------:R-:W5:Y:S01]  /*8220*/  MUFU.TANH R37, R37 ;  /* 0x0000002500257308 */ /* 0x000f620000002400 */
[----:B------:R-:W-:Y:S01]  /*8230*/  FMNMX.FTZ R11, R25, R10, !PT ;  /* 0x0000000a190b7209 */ /* 0x000fe20007810000 */
[-CC-:B------:R-:W-:Y:S01]  /*8240*/  FFMA.FTZ R142, R30, R41.reuse, -R76.reuse ;  /* 0x000000291e8e7223 */ /* 0x180fe2000001084c */
[-CC-:B------:R-:W-:Y:S01]  /*8250*/  FFMA.FTZ R138, R38, R41.reuse, -R76.reuse ;  /* 0x00000029268a7223 */ /* 0x180fe2000001084c */
[--C-:B------:R-:W-:Y:S01]  /*8260*/  FFMA.FTZ R27, R44, R41, -R76.reuse ;  /* 0x000000292c1b7223 */ /* 0x100fe2000001084c */
[----:B-1----:R-:W-:Y:S01]  /*8270*/  FMNMX.FTZ R10, R28, R11, !PT ;  /* 0x0000000b1c0a7209 */ /* 0x002fe20007810000 */
[-CC-:B------:R-:W-:Y:S01]  /*8280*/  FFMA.FTZ R30, R48, R41.reuse, -R76.reuse ;  /* 0x00000029301e7223 */ /* 0x180fe2000001084c */
[-CC-:B------:R-:W-:Y:S01]  /*8290*/  FFMA.FTZ R38, R55, R41.reuse, -R76.reuse ;  /* 0x0000002937267223 */ /* 0x180fe2000001084c */
[----:B------:R-:W1:Y:S01]  /*82a0*/  MUFU.TANH R40, R40 ;  /* 0x0000002800287308 */ /* 0x000e620000002400 */
[----:B--2---:R-:W-:Y:S01]  /*82b0*/  FMNMX.FTZ R11, R29, R10, !PT ;  /* 0x0000000a1d0b7209 */ /* 0x004fe20007810000 */
[-CC-:B------:R-:W-:Y:S01]  /*82c0*/  FFMA.FTZ R44, R58, R41.reuse, -R76.reuse ;  /* 0x000000293a2c7223 */ /* 0x180fe2000001084c */
[-CC-:B------:R-:W-:Y:S01]  /*82d0*/  FFMA.FTZ R48, R60, R41.reuse, -R76.reuse ;  /* 0x000000293c307223 */ /* 0x180fe2000001084c */
[--C-:B------:R-:W-:Y:S01]  /*82e0*/  FFMA.FTZ R61, R61, R41, -R76.reuse ;  /* 0x000000293d3d7223 */ /* 0x100fe2000001084c */
[----:B0-----:R-:W-:Y:S01]  /*82f0*/  FMNMX.FTZ R10, R32, R11, !PT ;  /* 0x0000000b200a7209 */ /* 0x001fe20007810000 */
[----:B------:R-:W-:-:S02]  /*8300*/  FFMA.FTZ R62, R62, R41, -R76 ;  /* 0x000000293e3e7223 */ /* 0x000fc4000001084c */
[----:B------:R-:W0:Y:S01]  /*8310*/  MUFU.TANH R42, R42 ;  /* 0x0000002a002a7308 */ /* 0x000e220000002400 */
[----:B---3--:R-:W-:-:S04]  /*8320*/  FMNMX.FTZ R11, R33, R10, !PT ;  /* 0x0000000a210b7209 */ /* 0x008fc80007810000 */
[----:B----4-:R-:W-:-:S03]  /*8330*/  FMNMX.FTZ R10, R36, R11, !PT ;  /* 0x0000000b240a7209 */ /* 0x010fc60007810000 */
[----:B------:R-:W2:Y:S01]  /*8340*/  MUFU.TANH R45, R45 ;  /* 0x0000002d002d7308 */ /* 0x000ea20000002400 */
[----:B-----5:R-:W-:-:S04]  /*8350*/  FMNMX.FTZ R11, R37, R10, !PT ;  /* 0x0000000a250b7209 */ /* 0x020fc80007810000 */
[----:B-1----:R-:W-:-:S03]  /*8360*/  FMNMX.FTZ R11, R40, R11, !PT ;  /* 0x0000000b280b7209 */ /* 0x002fc60007810000 */
[----:B------:R-:W1:Y:S01]  /*8370*/  MUFU.TANH R46, R46 ;  /* 0x0000002e002e7308 */ /* 0x000e620000002400 */
[----:B0-----:R-:W-:-:S07]  /*8380*/  FMNMX.FTZ R10, R42, R11, !PT ;  /* 0x0000000b2a0a7209 */ /* 0x001fce0007810000 */
[----:B------:R-:W0:Y:S01]  /*8390*/  MUFU.TANH R49, R49 ;  /* 0x0000003100317308 */ /* 0x000e220000002400 */
[----:B--2---:R-:W-:-:S07]  /*83a0*/  FMNMX.FTZ R11, R45, R10, !PT ;  /* 0x0000000a2d0b7209 */ /* 0x004fce0007810000 */
[----:B------:R-:W2:Y:S01]  /*83b0*/  MUFU.TANH R63, R63 ;  /* 0x0000003f003f7308 */ /* 0x000ea20000002400 */
[----:B-1----:R-:W-:-:S07]  /*83c0*/  FMNMX.FTZ R10, R46, R11, !PT ;  /* 0x0000000b2e0a7209 */ /* 0x002fce0007810000 */
[----:B------:R-:W1:Y:S01]  /*83d0*/  MUFU.TANH R64, R64 ;  /* 0x0000004000407308 */ /* 0x000e620000002400 */
[----:B------:R-:W-:Y:S02]  /*83e0*/  WARPGROUP.DEPBAR.LE gsb0, 0x0 ;  /* 0x00008000000079c5 */ /* 0x000fe40000010000 */
[----:B------:R-:W-:Y:S01]  /*83f0*/  WARPGROUP.ARRIVE ;  /* 0x00000000000079c5 */ /* 0x000fe20000000000 */
[----:B0-----:R-:W-:Y:S01]  /*8400*/  FMNMX.FTZ R10, R49, R10, !PT ;  /* 0x0000000a310a7209 */ /* 0x001fe20007810000 */
[-CC-:B------:R-:W-:Y:S01]  /*8410*/  FFMA.FTZ R132, R43, R41.reuse, -R76.reuse ;  /* 0x000000292b847223 */ /* 0x180fe2000001084c */
[-CC-:B------:R-:W-:Y:S01]  /*8420*/  FFMA.FTZ R134, R47, R41.reuse, -R76.reuse ;  /* 0x000000292f867223 */ /* 0x180fe2000001084c */
[-CC-:B------:R-:W-:Y:S01]  /*8430*/  FFMA.FTZ R43, R57, R41.reuse, -R76.reuse ;  /* 0x00000029392b7223 */ /* 0x180fe2000001084c */
[----:B------:R-:W0:Y:S01]  /*8440*/  MUFU.TANH R65, R65 ;  /* 0x0000004100417308 */ /* 0x000e220000002400 */
[----:B------:R-:W-:Y:S01]  /*8450*/  HGMMA.64x64x16.F32 R88, R128, gdesc[UR12].tnspB, R88, gsb0 ;  /* 0x40e0000c80587df0 */ /* 0x000fe20008000858 */
[----:B------:R-:W-:Y:S01]  /*8460*/  UIADD3 UR14, UR10, 0x300, URZ ;  /* 0x000003000a0e7890 */ /* 0x000fe2000fffe03f */
[----:B--2---:R-:W-:Y:S01]  /*8470*/  FMNMX.FTZ R11, R63, R10, !PT ;  /* 0x0000000a3f0b7209 */ /* 0x004fe20007810000 */
[----:B------:R-:W-:Y:S01]  /*8480*/  UMOV UR15, 0x40000040 ;  /* 0x40000040000f7882 */ /* 0x000fe20000000000 */
[----:B------:R-:W-:Y:S01]  /*8490*/  UIADD3 UR10, UR10, 0x380, URZ ;  /* 0x000003800a0a7890 */ /* 0x000fe2000fffe03f */
[----:B------:R-:W-:-:S02]  /*84a0*/  FFMA.FTZ R47, R59, R41, -R76 ;  /* 0x000000293b2f7223 */ /* 0x000fc4000001084c */
        /* <DEDUP_REMOVED lines=22> */
[----:B------:R-:W-:Y:S03]  /*8610*/  HGMMA.64x64x16.F32 R88, R124, gdesc[UR12].tnspB, R88, gsb0 ;  /* 0x40e0000c7c587df0 */ /* 0x000fe60008000858 */
[----:B0-----:R-:W-:Y:S01]  /*8620*/  FMNMX.FTZ R10, R74, R11, !PT ;  /* 0x0000000b4a0a7209 */ /* 0x001fe20007810000 */
[----:B------:R-:W-:Y:S02]  /*8630*/  FFMA.FTZ R11, R50, R41, -R76 ;  /* 0x00000029320b7223 */ /* 0x000fe4000001084c */
[----:B------:R-:W-:Y:S01]  /*8640*/  MUFU.EX2 R5, R5 ;  /* 0x0000000500057308 */ /* 0x000fe20000000800 */
[----:B--2---:R-:W-:-:S07]  /*8650*/  FMNMX.FTZ R10, R75, R10, !PT ;  /* 0x0000000a4b0a7209 */ /* 0x004fce0007810000 */
[----:B------:R-:W-:Y:S01]  /*8660*/  MUFU.EX2 R148, R148 ;  /* 0x0000009400947308 */ /* 0x000fe20000000800 */
[----:B------:R-:W0:Y:S07]  /*8670*/  SHFL.BFLY PT, R39, R10, 0x2, 0x1f ;  /* 0x0c401f000a277f89 */ /* 0x000e2e00000e0000 */
        /* <DEDUP_REMOVED lines=20> */
[----:B------:R-:W-:Y:S01]  /*87c0*/  IMAD.U32 R29, RZ, RZ, UR37 ;  /* 0x00000025ff1d7e24 */ /* 0x000fe2000f8e00ff */
[----:B------:R-:W-:Y:S01]  /*87d0*/  HGMMA.64x64x16.F32 R88, R120, gdesc[UR8].tnspB, R88, gsb0 ;  /* 0x40e0000878587df0 */ /* 0x000fe20008000858 */
[-CC-:B------:R-:W-:Y:S01]  /*87e0*/  FFMA.FTZ R8, R9, R41.reuse, -R54.reuse ;  /* 0x0000002909087223 */ /* 0x180fe20000010836 */
[----:B------:R-:W-:Y:S01]  /*87f0*/  MUFU.EX2 R52, R52 ;  /* 0x0000003400347308 */ /* 0x000fe20000000800 */
[-CC-:B------:R-:W-:Y:S01]  /*8800*/  FFMA.FTZ R151, R12, R41.reuse, -R54.reuse ;  /* 0x000000290c977223 */ /* 0x180fe20000010836 */
[----:B------:R-:W-:Y:S01]  /*8810*/  @!P1 LEA R29, R29, UR38, 0x3 ;  /* 0x000000261d1d9c11 */ /* 0x000fe2000f8e18ff */
[----:B------:R-:W-:Y:S01]  /*8820*/  FFMA.FTZ R141, R28, R41, -R54 ;  /* 0x000000291c8d7223 */ /* 0x000fe20000010836 */
[----:B------:R-:W-:-:S02]  /*8830*/  VIADD R28, R80, 0x9 ;  /* 0x00000009501c7836 */ /* 0x000fc40000000000 */
[-CC-:B------:R-:W-:Y:S01]  /*8840*/  FFMA.FTZ R9, R13, R41.reuse, -R54.reuse ;  /* 0x000000290d097223 */ /* 0x180fe20000010836 */
[-CC-:B------:R-:W-:Y:S01]  /*8850*/  FFMA.FTZ R143, R32, R41.reuse, -R54.reuse ;  /* 0x00000029208f7223 */ /* 0x180fe20000010836 */
[----:B------:R-:W-:Y:S01]  /*8860*/  @!P1 VIADD R29, R29, 0x16840 ;  /* 0x000168401d1d9836 */ /* 0x000fe20000000000 */
[----:B------:R-:W0:Y:S01]  /*8870*/  MUFU.EX2 R149, R149 ;  /* 0x0000009500957308 */ /* 0x000e220000000800 */
[----:B------:R-:W-:Y:S01]  /*8880*/  SEL R32, R28, 0x9, !P2 ;  /* 0x000000091c207807 */ /* 0x000fe20005000000 */
[-CC-:B------:R-:W-:Y:S01]  /*8890*/  FFMA.FTZ R12, R18, R41.reuse, -R54.reuse ;  /* 0x00000029120c7223 */ /* 0x180fe20000010836 */
[-CC-:B------:R-:W-:Y:S01]  /*88a0*/  FFMA.FTZ R18, R33, R41.reuse, -R54.reuse ;  /* 0x0000002921127223 */ /* 0x180fe20000010836 */
[----:B------:R-:W-:Y:S01]  /*88b0*/  @!P1 PRMT R29, RZ, 0x654, R29 ;  /* 0x00000654ff1d9816 */ /* 0x000fe2000000001d */
[-CC-:B------:R-:W-:Y:S01]  /*88c0*/  FFMA.FTZ R137, R36, R41.reuse, -R54.reuse ;  /* 0x0000002924897223 */ /* 0x180fe20000010836 */
[----:B------:R-:W-:Y:S01]  /*88d0*/  MOV R36, UR6 ;  /* 0x0000000600247c02 */ /* 0x000fe20008000f00 */
        /* <DEDUP_REMOVED lines=11> */
[----:B------:R-:W-:Y:S01]  /*8990*/  @!P1 LEA R0, R36, UR38, 0x3 ;  /* 0x0000002624009c11 */ /* 0x000fe2000f8e18ff */
[-CC-:B------:R-:W-:Y:S01]  /*89a0*/  FFMA.FTZ R129, R64, R41.reuse, -R54.reuse ;  /* 0x0000002940817223 */ /* 0x180fe20000010836 */
[-CC-:B------:R-:W-:Y:S01]  /*89b0*/  FFMA.FTZ R131, R66, R41.reuse, -R54.reuse ;  /* 0x0000002942837223 */ /* 0x180fe20000010836 */
[-CC-:B------:R-:W-:Y:S01]  /*89c0*/  FFMA.FTZ R125, R68, R41.reuse, -R54.reuse ;  /* 0x00000029447d7223 */ /* 0x180fe20000010836 */
[-CC-:B------:R-:W-:Y:S01]  /*89d0*/  FFMA.FTZ R69, R69, R41.reuse, -R54.reuse ;  /* 0x0000002945457223 */ /* 0x180fe20000010836 */
[--C-:B------:R-:W-:Y:S01]  /*89e0*/  FFMA.FTZ R70, R70, R41, -R54.reuse ;  /* 0x0000002946467223 */ /* 0x100fe20000010836 */
[----:B------:R-:W0:Y:S01]  /*89f0*/  MUFU.EX2 R9, R9 ;  /* 0x0000000900097308 */ /* 0x000e220000000800 */
[----:B-1----:R-:W-:Y:S01]  /*8a00*/  F2FP.F16.F32.PACK_AB R149, R8, R149 ;  /* 0x000000950895723e */ /* 0x002fe200000000ff */
[-CC-:B------:R-:W-:Y:S01]  /*8a10*/  FFMA.FTZ R71, R71, R41.reuse, -R54.reuse ;  /* 0x0000002947477223 */ /* 0x180fe20000010836 */
[-CC-:B------:R-:W-:Y:S01]  /*8a20*/  FFMA.FTZ R72, R72, R41.reuse, -R54.reuse ;  /* 0x0000002948487223 */ /* 0x180fe20000010836 */
[-CC-:B------:R-:W-:Y:S01]  /*8a30*/  FFMA.FTZ R73, R73, R41.reuse, -R54.reuse ;  /* 0x0000002949497223 */ /* 0x180fe20000010836 */
[----:B------:R-:W-:Y:S01]  /*8a40*/  FFMA.FTZ R74, R74, R41, -R54 ;  /* 0x000000294a4a7223 */ /* 0x000fe20000010836 */
[C---:B------:R-:W-:Y:S01]  /*8a50*/  ISETP.GT.AND P2, PT, R3.reuse, R23, PT ;  /* 0x000000170300720c */ /* 0x040fe20003f44270 */
[----:B------:R-:W-:Y:S01]  /*8a60*/  UMOV UR6, UR37 ;  /* 0x0000002500067c82 */ /* 0x000fe20008000000 */
[----:B------:R-:W1:Y:S01]  /*8a70*/  MUFU.EX2 R145, R145 ;  /* 0x0000009100917308 */ /* 0x000e620000000800 */
[----:B------:R-:W-:-:S07]  /*8a80*/  VIADD R3, R3, 0xffffffff ;  /* 0xffffffff03037836 */ /* 0x000fce0000000000 */
[----:B------:R-:W3:Y:S08]  /*8a90*/  MUFU.EX2 R12, R12 ;  /* 0x0000000c000c7308 */ /* 0x000ef00000000800 */
[----:B------:R-:W4:Y:S08]  /*8aa0*/  MUFU.EX2 R147, R147 ;  /* 0x0000009300937308 */ /* 0x000f300000000800 */
[----:B------:R-:W5:Y:S08]  /*8ab0*/  MUFU.EX2 R13, R13 ;  /* 0x0000000d000d7308 */ /* 0x000f700000000800 */
[----:B------:R-:W5:Y:S01]  /*8ac0*/  MUFU.EX2 R141, R141 ;  /* 0x0000008d008d7308 */ /* 0x000f620000000800 */
        /* <DEDUP_REMOVED lines=10> */
[----:B--2---:R-:W-:Y:S01]  /*8b70*/  FFMA.FTZ R29, R5, R2, R148 ;  /* 0x00000002051d7223 */ /* 0x004fe20000010094 */
[----:B------:R-:W-:Y:S01]  /*8b80*/  FADD.FTZ R2, R8, R33 ;  /* 0x0000002108027221 */ /* 0x000fe20000010000 */
[----:B------:R-:W-:Y:S01]  /*8b90*/  @!P1 VIADD R33, R0, 0x16860 ;  /* 0x0001686000219836 */ /* 0x000fe20000000000 */
[----:B------:R-:W2:Y:S01]  /*8ba0*/  MUFU.EX2 R17, R17 ;  /* 0x0000001100117308 */ /* 0x000ea20000000800 */
[C---:B------:R-:W-:Y:S01]  /*8bb0*/  FADD.FTZ R29, R6.reuse, R29 ;  /* 0x0000001d061d7221 */ /* 0x040fe20000010000 */
[----:B------:R-:W-:Y:S01]  /*8bc0*/  FADD.FTZ R2, R151, R2 ;  /* 0x0000000297027221 */ /* 0x000fe20000010000 */
[----:B------:R-:W-:Y:S01]  /*8bd0*/  F2FP.F16.F32.PACK_AB R148, R6, R148 ;  /* 0x000000940694723e */ /* 0x000fe200000000ff */
[----:B------:R-:W-:Y:S01]  /*8be0*/  FFMA.FTZ R0, R63, R41, -R54 ;  /* 0x000000293f007223 */ /* 0x000fe20000010836 */
[----:B0-----:R-:W-:Y:S01]  /*8bf0*/  FADD.FTZ R32, R150, R29 ;  /* 0x0000001d96207221 */ /* 0x001fe20000010000 */
[----:B------:R-:W-:Y:S01]  /*8c00*/  FADD.FTZ R2, R9, R2 ;  /* 0x0000000209027221 */ /* 0x000fe20000010000 */
[----:B------:R-:W-:Y:S01]  /*8c10*/  @!P1 PRMT R33, RZ, 0x654, R33 ;  /* 0x00000654ff219816 */ /* 0x000fe20000000021 */
[----:B------:R-:W-:Y:S01]  /*8c20*/  MUFU.EX2 R142, R142 ;  /* 0x0000008e008e7308 */ /* 0x000fe20000000800 */
[C---:B------:R-:W-:Y:S01]  /*8c30*/  FADD.FTZ R29, R7.reuse, R32 ;  /* 0x00000020071d7221 */ /* 0x040fe20000010000 */
[----:B------:R-:W-:Y:S01]  /*8c40*/  F2FP.F16.F32.PACK_AB R150, R7, R150 ;  /* 0x000000960796723e */ /* 0x000fe200000000ff */
[----:B------:R0:W-:Y:S01]  /*8c50*/  @!P1 SYNCS.ARRIVE.TRANS64.RED.A1T0 RZ, [R33+URZ], RZ ;  /* 0x000000ff21ff99a7 */ /* 0x0001e2000810043f */
[----:B------:R-:W-:Y:S01]  /*8c60*/  F2FP.F16.F32.PACK_AB R151, R9, R151 ;  /* 0x000000970997723e */ /* 0x000fe200000000ff */
[----:B------:R-:W-:Y:S01]  /*8c70*/  FADD.FTZ R32, R144, R29 ;  /* 0x0000001d90207221 */ /* 0x000fe20000010000 */
[----:B-1----:R-:W-:Y:S01]  /*8c80*/  FADD.FTZ R29, R145, R2 ;  /* 0x00000002911d7221 */ /* 0x002fe20000010000 */
[----:B------:R-:W-:Y:S01]  /*8c90*/  FFMA.FTZ R2, R65, R41, -R54 ;  /* 0x0000002941027223 */ /* 0x000fe20000010836 */
[----:B------:R-:W1:Y:S01]  /*8ca0*/  MUFU.EX2 R143, R143 ;  /* 0x0000008f008f7308 */ /* 0x000e620000000800 */
[C---:B---3--:R-:W-:Y:S01]  /*8cb0*/  F2FP.F16.F32.PACK_AB R145, R12.reuse, R145 ;  /* 0x000000910c91723e */ /* 0x048fe200000000ff */
[----:B------:R-:W-:Y:S01]  /*8cc0*/  FADD.FTZ R36, R12, R29 ;  /* 0x0000001d0c247221 */ /* 0x000fe20000010000 */
[----:B0-----:R-:W-:Y:S01]  /*8cd0*/  FADD.FTZ R33, R77, R32 ;  /* 0x000000204d217221 */ /* 0x001fe20000010000 */
[-CC-:B------:R-:W-:Y:S01]  /*8ce0*/  FFMA.FTZ R32, R67, R41.reuse, -R54.reuse ;  /* 0x0000002943207223 */ /* 0x180fe20000010836 */
[----:B------:R-:W-:Y:S01]  /*8cf0*/  FFMA.FTZ R54, R75, R41, -R54 ;  /* 0x000000294b367223 */ /* 0x000fe20000010836 */
[----:B----4-:R-:W-:Y:S01]  /*8d00*/  FADD.FTZ R36, R147, R36 ;  /* 0x0000002493247221 */ /* 0x010fe20000010000 */
[----:B------:R-:W-:Y:S01]  /*8d10*/  FADD.FTZ R33, R146, R33 ;  /* 0x0000002192217221 */ /* 0x000fe20000010000 */
[----:B------:R-:W0:Y:S01]  /*8d20*/  MUFU.EX2 R20, R20 ;  /* 0x0000001400147308 */ /* 0x000e220000000800 */
[-C--:B------:R-:W-:Y:S01]  /*8d30*/  FMUL.FTZ R100, R100, R5.reuse ;  /* 0x0000000564647220 */ /* 0x080fe20000410000 */
[----:B-----5:R-:W-:Y:S01]  /*8d40*/  FADD.FTZ R36, R13, R36 ;  /* 0x000000240d247221 */ /* 0x020fe20000010000 */
[----:B------:R-:W-:Y:S01]  /*8d50*/  FADD.FTZ R33, R14, R33 ;  /* 0x000000210e217221 */ /* 0x000fe20000010000 */
[-C--:B------:R-:W-:Y:S01]  /*8d60*/  FMUL.FTZ R101, R101, R5.reuse ;  /* 0x0000000565657220 */ /* 0x080fe20000410000 */
[-C--:B------:R-:W-:Y:S01]  /*8d70*/  FMUL.FTZ R104, R104, R5.reuse ;  /* 0x0000000568687220 */ /* 0x080fe20000410000 */
[----:B------:R-:W-:Y:S01]  /*8d80*/  FADD.FTZ R36, R141, R36 ;  /* 0x000000248d247221 */ /* 0x000fe20000010000 */
[----:B------:R-:W-:Y:S01]  /*8d90*/  FADD.FTZ R40, R140, R33 ;  /* 0x000000218c287221 */ /* 0x000fe20000010000 */
[----:B------:R-:W3:Y:S01]  /*8da0*/  MUFU.EX2 R18, R18 ;  /* 0x0000001200127308 */ /* 0x000ee20000000800 */
[-C--:B------:R-:W-:Y:S01]  /*8db0*/  FMUL.FTZ R105, R105, R5.reuse ;  /* 0x0000000569697220 */ /* 0x080fe20000410000 */
[----:B--2---:R-:W-:Y:S01]  /*8dc0*/  FADD.FTZ R36, R17, R36 ;  /* 0x0000002411247221 */ /* 0x004fe20000010000 */
[----:B------:R-:W-:Y:S01]  /*8dd0*/  FADD.FTZ R29, R15, R40 ;  /* 0x000000280f1d7221 */ /* 0x000fe20000010000 */
[-C--:B------:R-:W-:Y:S01]  /*8de0*/  FMUL.FTZ R108, R108, R5.reuse ;  /* 0x000000056c6c7220 */ /* 0x080fe20000410000 */
[-C--:B------:R-:W-:Y:S01]  /*8df0*/  FMUL.FTZ R109, R109, R5.reuse ;  /* 0x000000056d6d7220 */ /* 0x080fe20000410000 */
[----:B-1----:R-:W-:Y:S01]  /*8e00*/  FADD.FTZ R33, R143, R36 ;  /* 0x000000248f217221 */ /* 0x002fe20000010000 */
[----:B------:R-:W-:Y:S01]  /*8e10*/  FADD.FTZ R29, R142, R29 ;  /* 0x0000001d8e1d7221 */ /* 0x000fe20000010000 */
[----:B------:R-:W1:Y:S01]  /*8e20*/  MUFU.EX2 R136, R136 ;  /* 0x0000008800887308 */ /* 0x000e620000000800 */
[-C--:B------:R-:W-:Y:S01]  /*8e30*/  FMUL.FTZ R112, R112, R5.reuse ;  /* 0x0000000570707220 */ /* 0x080fe20000410000 */
[-C--:B------:R-:W-:Y:S01]  /*8e40*/  FMUL.FTZ R113, R113, R5.reuse ;  /* 0x0000000571717220 */ /* 0x080fe20000410000 */
[----:B0-----:R-:W-:Y:S01]  /*8e50*/  FADD.FTZ R29, R20, R29 ;  /* 0x0000001d141d7221 */ /* 0x001fe20000010000 */
[-C--:B------:R-:W-:Y:S01]  /*8e60*/  FMUL.FTZ R116, R116, R5.reuse ;  /* 0x0000000574747220 */ /* 0x080fe20000410000 */
[----:B------:R-:W-:Y:S01]  /*8e70*/  FMUL.FTZ R117, R117, R5 ;  /* 0x0000000575757220 */ /* 0x000fe20000410000 */
[----:B------:R-:W-:Y:S01]  /*8e80*/  F2FP.F16.F32.PACK_AB R144, R77, R144 ;  /* 0x000000904d90723e */ /* 0x000fe200000000ff */
[----:B------:R-:W-:Y:S01]  /*8e90*/  FMUL.FTZ R90, R90, R52 ;  /* 0x000000345a5a7220 */ /* 0x000fe20000410000 */
[----:B------:R-:W0:Y:S01]  /*8ea0*/  MUFU.EX2 R137, R137 ;  /* 0x0000008900897308 */ /* 0x000e220000000800 */
[----:B---3--:R-:W-:Y:S01]  /*8eb0*/  FADD.FTZ R36, R18, R33 ;  /* 0x0000002112247221 */ /* 0x008fe20000010000 */
[----:B------:R-:W-:Y:S01]  /*8ec0*/  F2FP.F16.F32.PACK_AB R146, R14, R146 ;  /* 0x000000920e92723e */ /* 0x000fe200000000ff */
[-C--:B------:R-:W-:Y:S01]  /*8ed0*/  FMUL.FTZ R91, R91, R52.reuse ;  /* 0x000000345b5b7220 */ /* 0x080fe20000410000 */
[----:B------:R-:W-:Y:S01]  /*8ee0*/  F2FP.F16.F32.PACK_AB R147, R13, R147 ;  /* 0x000000930d93723e */ /* 0x000fe200000000ff */
[----:B------:R-:W-:Y:S01]  /*8ef0*/  FMUL.FTZ R94, R94, R52 ;  /* 0x000000345e5e7220 */ /* 0x000fe20000410000 */
[----:B------:R-:W-:Y:S01]  /*8f00*/  F2FP.F16.F32.PACK_AB R140, R15, R140 ;  /* 0x0000008c0f8c723e */ /* 0x000fe200000000ff */
[-C--:B------:R-:W-:Y:S01]  /*8f10*/  FMUL.FTZ R95, R95, R52.reuse ;  /* 0x000000345f5f7220 */ /* 0x080fe20000410000 */
[----:B------:R-:W2:Y:S01]  /*8f20*/  MUFU.EX2 R21, R21 ;  /* 0x0000001500157308 */ /* 0x000ea20000000800 */
[----:B-1----:R-:W-:Y:S01]  /*8f30*/  FADD.FTZ R40, R136, R29 ;  /* 0x0000001d88287221 */ /* 0x002fe20000010000 */
[----:B------:R-:W-:Y:S01]  /*8f40*/  F2FP.F16.F32.PACK_AB R141, R17, R141 ;  /* 0x0000008d118d723e */ /* 0x000fe200000000ff */
[----:B------:R-:W-:Y:S01]  /*8f50*/  FMUL.FTZ R98, R98, R52 ;  /* 0x0000003462627220 */ /* 0x000fe20000410000 */
        /* <DEDUP_REMOVED lines=17> */
[----:B------:R-:W-:Y:S01]  /*9070*/  FMUL.FTZ R119, R119, R52 ;  /* 0x0000003477777220 */ /* 0x000fe20000410000 */
[----:B------:R-:W-:-:S02]  /*9080*/  IMAD.MOV.U32 R5, RZ, RZ, R51 ;  /* 0x000000ffff057224 */ /* 0x000fc400078e0033 */
        /* <DEDUP_REMOVED lines=92> */
[----:B------:R-:W-:Y:S06]  /*9650*/  @P2 BRA `(.L_x_14190) ;  /* 0xffffffd800d42947 */ /* 0x000fec000383ffff */
.L_x_14181:
[----:B------:R-:W-:Y:S06]  /*9660*/  BAR.ARV 0x8, 0x200 ;  /* 0x0208000000007b1d */ /* 0x000fec0000002000 */
[----:B------:R-:W-:Y:S05]  /*9670*/  @!P0 BRA `(.L_x_14191) ;  /* 0x0000000000048947 */ /* 0x000fea0003800000 */
[----:B------:R-:W-:Y:S01]  /*9680*/  BPT.TRAP 0x1 ;  /* 0x000000040000795c */ /* 0x000fe20000300000 */
.L_x_14191:
[----:B------:R-:W-:Y:S01]  /*9690*/  ULEA UR5, UR37, UR38, 0x3 ;  /* 0x0000002625057291 */ /* 0x000fe2000f8e183f */
[----:B------:R-:W-:-:S05]  /*96a0*/  IMAD.U32 R3, RZ, RZ, UR36 ;  /* 0x00000024ff037e24 */ /* 0x000fca000f8e00ff */
[----:B------:R-:W-:-:S04]  /*96b0*/  SHF.L.U32 R3, R3, 0x1f, RZ ;  /* 0x0000001f03037819 */ /* 0x000fc800000006ff */
[----:B------:R0:W1:Y:S01]  /*96c0*/  SYNCS.PHASECHK.TRANS64.TRYWAIT P2, [UR5+0x16850], R3 ;  /* 0x01685003ff0075a7 */ /* 0x0000620008040145 */
[----:B------:R-:W-:Y:S05]  /*96d0*/  @!P0 BRA `(.L_x_14192) ;  /* 0x0000000000048947 */ /* 0x000fea0003800000 */
[----:B------:R-:W-:Y:S01]  /*96e0*/  BPT.TRAP 0x1 ;  /* 0x000000040000795c */ /* 0x000fe20000300000 */
.L_x_14192:
[----:B-1----:R-:W-:Y:S05]  /*96f0*/  @P2 BRA `(.L_x_14193) ;  /* 0x0000000000082947 */ /* 0x002fea0003800000 */
[----:B------:R-:W1:Y:S02]  /*9700*/  SYNCS.PHASECHK.TRANS64.TRYWAIT P0, [UR5+0x16850], R3 ;  /* 0x01685003ff0075a7 */ /* 0x000e640008000145 */
[----:B-1----:R-:W-:Y:S05]  /*9710*/  @!P0 BRA `(.L_x_14194) ;  /* 0x0000008c00d08947 */ /* 0x002fea0003800000 */
.L_x_14193:
[----:B------:R-:W-:Y:S01]  /*9720*/  UIADD3 UR38, UR38, 0x400, URZ ;  /* 0x0000040026267890 */ /* 0x000fe2000fffe03f */
[----:B------:R-:W2:Y:S01]  /*9730*/  LDL.LU R13, [R1+0x24] ;  /* 0x00002400010d7983 */ /* 0x000ea20000300800 */
[----:B------:R-:W-:Y:S01]  /*9740*/  WARPGROUP.ARRIVE ;  /* 0x00000000000079c5 */ /* 0x000fe20000000000 */
[----:B------:R-:W-:Y:S01]  /*9750*/  UMOV UR7, 0x40000040 ;  /* 0x4000004000077882 */ /* 0x000fe20000000000 */
[----:B------:R-:W-:Y:S01]  /*9760*/  USHF.R.U32.HI UR38, URZ, 0x4, UR38 ;  /* 0x000000043f267899 */ /* 0x000fe20008011626 */
[----:B01----:R-:W0:Y:S01]  /*9770*/  SHFL.BFLY PT, R3, R2, 0x2, 0x1f ;  /* 0x0c401f0002037f89 */ /* 0x003e2200000e0000 */
[----:B------:R-:W-:Y:S02]  /*9780*/  IMAD.U32 R8, RZ, RZ, UR5 ;  /* 0x00000005ff087e24 */ /* 0x000fe4000f8e00ff */
[----:B------:R-:W-:Y:S01]  /*9790*/  ULOP3.LUT UR4, UR38, 0x3fff, URZ, 0xc0, !UPT ;  /* 0x00003fff26047892 */ /* 0x000fe2000f8ec03f */
[----:B------:R-:W1:Y:S01]  /*97a0*/  SHFL.BFLY PT, R5, R0, 0x2, 0x1f ;  /* 0x0c401f0000057f89 */ /* 0x000e6200000e0000 */
[----:B------:R-:W-:-:S02]  /*97b0*/  @!P1 VIADD R8, R8, 0x16860 ;  /* 0x0001686008089836 */ /* 0x000fc40000000000 */
[----:B------:R-:W-:Y:S01]  /*97c0*/  ULEA UR4, UR37, UR4, 0xa ;  /* 0x0000000425047291 */ /* 0x000fe2000f8e503f */
[----:B------:R-:W-:Y:S01]  /*97d0*/  IMAD.MOV.U32 R28, RZ, RZ, -0x800000 ;  /* 0xff800000ff1c7424 */ /* 0x000fe200078e00ff */
[----:B------:R-:W-:Y:S01]  /*97e0*/  UIADD3 UR37, UR37, 0x1, URZ ;  /* 0x0000000125257890 */ /* 0x000fe2000fffe03f */
[----:B------:R-:W-:-:S03]  /*97f0*/  @!P1 PRMT R8, RZ, 0x654, R8 ;  /* 0x00000654ff089816 */ /* 0x000fc60000000008 */
[----:B------:R-:W-:Y:S01]  /*9800*/  UISETP.NE.AND UP0, UPT, UR37, 0x2, UPT ;  /* 0x000000022500788c */ /* 0x000fe2000bf05270 */
[----:B------:R-:W-:Y:S02]  /*9810*/  UMOV UR6, UR4 ;  /* 0x0000000400067c82 */ /* 0x000fe40008000000 */
[----:B------:R-:W-:Y:S01]  /*9820*/  HGMMA.64x64x16.F32 R88, R148, gdesc[UR4].tnspB, R88, gsb0 ;  /* 0x40e0000494587df0 */ /* 0x000fe20008000858 */
[----:B------:R-:W-:Y:S01]  /*9830*/  UIADD3 UR6, UR4, 0x80, URZ ;  /* 0x0000008004067890 */ /* 0x000fe2000fffe03f */
[----:B------:R-:W-:Y:S01]  /*9840*/  UMOV UR7, 0x40000040 ;  /* 0x4000004000077882 */ /* 0x000fe20000000000 */
[----:B------:R-:W-:Y:S01]  /*9850*/  USEL UR37, UR37, URZ, UP0 ;  /* 0x0000003f25257287 */ /* 0x000fe20008000000 */
[----:B0-----:R-:W-:Y:S01]  /*9860*/  FADD.FTZ R3, R3, R2 ;  /* 0x0000000203037221 */ /* 0x001fe20000010000 */
[----:B-1----:R-:W-:-:S04]  /*9870*/  FADD.FTZ R5, R5, R0 ;  /* 0x0000000005057221 */ /* 0x002fc80000010000 */
[----:B------:R-:W0:Y:S01]  /*9880*/  SHFL.BFLY PT, R4, R3, 0x1, 0x1f ;  /* 0x0c201f0003047f89 */ /* 0x000e2200000e0000 */
[----:B------:R-:W-:-:S03]  /*9890*/  IMAD.MOV.U32 R0, RZ, RZ, -0x800000 ;  /* 0xff800000ff007424 */ /* 0x000fc600078e00ff */
        /* <DEDUP_REMOVED lines=19> */
[----:B------:R-:W-:Y:S01]  /*99d0*/  UIADD3 UR6, UR4, 0x100, URZ ;  /* 0x0000010004067890 */ /* 0x000fe2000fffe03f */
[----:B------:R-:W-:Y:S01]  /*99e0*/  @P2 FFMA.FTZ R0, R12, R10, R7 ;  /* 0x0000000a0c002223 */ /* 0x000fe20000010007 */
        /* <DEDUP_REMOVED lines=11> */
[----:B--2---:R-:W-:-:S05]  /*9aa0*/  VIADD R13, R13, 0x1 ;  /* 0x000000010d0d7836 */ /* 0x004fca0000000000 */
[----:B------:R1:W-:Y:S01]  /*9ab0*/  STL [R1+0x24], R13 ;  /* 0x0000240d01007387 */ /* 0x0003e20000100800 */
        /* <DEDUP_REMOVED lines=55> */
.L_x_14164:
[----:B------:R-:W0:Y:S01]  /*9e30*/  S2R R4, SR_CgaCtaId ;  /* 0x0000000000047919 */ /* 0x000e220000008800 */
[----:B------:R-:W-:Y:S01]  /*9e40*/  MOV R17, 0x400 ;  /* 0x0000040000117802 */ /* 0x000fe20000000f00 */
[----:B------:R-:W-:Y:S01]  /*9e50*/  BSSY B0, `(.L_x_14195) ;  /* 0x000022c000007945 */ /* 0x000fe20003800000 */
[----:B------:R-:W-:Y:S02]  /*9e60*/  BAR.SYNC.DEFER_BLOCKING 0x5, 0x200 ;  /* 0x0148000000007b1d */ /* 0x000fe40000010000 */
[----:B0-----:R-:W-:-:S05]  /*9e70*/  LEA R17, R4, R17, 0x18 ;  /* 0x0000001104117211 */ /* 0x001fca00078ec0ff */
[----:B------:R0:W1:Y:S01]  /*9e80*/  LDS.128 R4, [R17+0x168d0] ;  /* 0x0168d00011047984 */ /* 0x0000620000000c00 */
[----:B------:R-:W-:Y:S06]  /*9e90*/  BAR.ARV 0x4, 0x200 ;  /* 0x0108000000007b1d */ /* 0x000fec0000002000 */
[----:B------:R-:W-:Y:S05]  /*9ea0*/  @P0 BRA `(.L_x_14196) ;  /* 0x0000001800200947 */ /* 0x000fea0003800000 */
[----:B------:R-:W2:Y:S01]  /*9eb0*/  LDL R8, [R1+0x48] ;  /* 0x0000480001087983 */ /* 0x000ea20000100800 */
[----:B------:R-:W3:Y:S01]  /*9ec0*/  LDC.64 R34, c[0x0][0xc00] ;  /* 0x00030000ff227b82 */ /* 0x000ee20000000a00 */
[----:B-1----:R-:W1:Y:S01]  /*9ed0*/  S2R R4, SR_SWINHI ;  /* 0x0000000000047919 */ /* 0x002e620000002f00 */
[----:B------:R-:W-:Y:S01]  /*9ee0*/  F2FP.F16.F32.PACK_AB R24, R3, R2 ;  /* 0x000000020318723e */ /* 0x000fe200000000ff */
[----:B------:R-:W-:Y:S01]  /*9ef0*/  ULDC.64 UR4, c[0x0][0xc08] ;  /* 0x0003020000047ab9 */ /* 0x000fe20000000a00 */
[----:B------:R-:W4:Y:S01]  /*9f00*/  LDL R36, [R1+0x1c] ;  /* 0x00001c0001247983 */ /* 0x000f220000100800 */
[----:B------:R-:W-:Y:S02]  /*9f10*/  MOV R20, R17 ;  /* 0x0000001100147202 */ /* 0x000fe40000000f00 */
[----:B-1----:R-:W-:Y:S02]  /*9f20*/  MOV R21, R4 ;  /* 0x0000000400157202 */ /* 0x002fe40000000f00 */
[----:B------:R-:W-:-:S02]  /*9f30*/  F2FP.F16.F32.PACK_AB R25, R91, R90 ;  /* 0x0000005a5b19723e */ /* 0x000fc400000000ff */
[----:B------:R-:W-:Y:S02]  /*9f40*/  F2FP.F16.F32.PACK_AB R26, R93, R92 ;  /* 0x0000005c5d1a723e */ /* 0x000fe400000000ff */
[----:B------:R-:W-:Y:S01]  /*9f50*/  F2FP.F16.F32.PACK_AB R27, R95, R94 ;  /* 0x0000005e5f1b723e */ /* 0x000fe200000000ff */
[----:B------:R-:W-:Y:S01]  /*9f60*/  BAR.SYNC.DEFER_BLOCKING 0x1, 0x180 ;  /* 0x0046000000007b1d */ /* 0x000fe20000010000 */
[----:B--2---:R-:W-:-:S03]  /*9f70*/  IMAD.WIDE R8, R8, 0x2, R20 ;  /* 0x0000000208087825 */ /* 0x004fc600078e0214 */
[C---:B------:R-:W-:Y:S02]  /*9f80*/  IADD3 R23, P0, R8.reuse, 0x60, RZ ;  /* 0x0000006008177810 */ /* 0x040fe40007f1e0ff */
[C---:B------:R-:W-:Y:S02]  /*9f90*/  LOP3.LUT R11, R8.reuse, 0x380, RZ, 0xc0, !PT ;  /* 0x00000380080b7812 */ /* 0x040fe400078ec0ff */
[----:B------:R-:W-:Y:S02]  /*9fa0*/  LOP3.LUT R4, R23, 0x380, RZ, 0xc0, !PT ;  /* 0x0000038017047812 */ /* 0x000fe400078ec0ff */
[----:B------:R-:W-:Y:S02]  /*9fb0*/  SHF.R.U64 R11, R11, 0x3, RZ ;  /* 0x000000030b0b7819 */ /* 0x000fe400000012ff */
[C---:B------:R-:W-:Y:S02]  /*9fc0*/  IADD3 R31, P1, R8.reuse, 0x40, RZ ;  /* 0x00000040081f7810 */ /* 0x040fe40007f3e0ff */
[----:B------:R-:W-:-:S02]  /*9fd0*/  IADD3 R29, P2, R8, 0x20, RZ ;  /* 0x00000020081d7810 */ /* 0x000fc40007f5e0ff */
[----:B------:R-:W-:Y:S02]  /*9fe0*/  SHF.R.U64 R4, R4, 0x3, RZ ;  /* 0x0000000304047819 */ /* 0x000fe400000012ff */
[----:B------:R-:W-:Y:S02]  /*9ff0*/  LOP3.LUT R8, R11, R8, RZ, 0x3c, !PT ;  /* 0x000000080b087212 */ /* 0x000fe400078e3cff */
[----:B------:R-:W-:Y:S02]  /*a000*/  LOP3.LUT R10, R4, R23, RZ, 0x3c, !PT ;  /* 0x00000017040a7212 */ /* 0x000fe400078e3cff */
[----:B------:R-:W-:Y:S02]  /*a010*/  MOV R23, R8 ;  /* 0x0000000800177202 */ /* 0x000fe40000000f00 */
[----:B------:R-:W-:Y:S02]  /*a020*/  LOP3.LUT R8, R31, 0x380, RZ, 0xc0, !PT ;  /* 0x000003801f087812 */ /* 0x000fe400078ec0ff */
[----:B------:R-:W-:-:S02]  /*a030*/  LOP3.LUT R4, R29, 0x380, RZ, 0xc0, !PT ;  /* 0x000003801d047812 */ /* 0x000fc400078ec0ff */
[----:B------:R-:W-:Y:S02]  /*a040*/  SHF.R.U64 R8, R8, 0x3, RZ ;  /* 0x0000000308087819 */ /* 0x000fe400000012ff */
[----:B------:R-:W-:Y:S01]  /*a050*/  SHF.R.U64 R4, R4, 0x3, RZ ;  /* 0x0000000304047819 */ /* 0x000fe200000012ff */
[--C-:B------:R-:W-:Y:S01]  /*a060*/  IMAD.X R11, RZ, RZ, R9.reuse, P0 ;  /* 0x000000ffff0b7224 */ /* 0x100fe200000e0609 */
[----:B------:R-:W-:Y:S01]  /*a070*/  LOP3.LUT R12, R8, R31, RZ, 0x3c, !PT ;  /* 0x0000001f080c7212 */ /* 0x000fe200078e3cff */
[--C-:B------:R-:W-:Y:S01]  /*a080*/  IMAD.X R13, RZ, RZ, R9.reuse, P1 ;  /* 0x000000ffff0d7224 */ /* 0x100fe200008e0609 */
[----:B------:R-:W-:Y:S01]  /*a090*/  LOP3.LUT R14, R4, R29, RZ, 0x3c, !PT ;  /* 0x0000001d040e7212 */ /* 0x000fe200078e3cff */
[----:B------:R-:W-:Y:S01]  /*a0a0*/  IMAD.X R15, RZ, RZ, R9, P2 ;  /* 0x000000ffff0f7224 */ /* 0x000fe200010e0609 */
[----:B------:R-:W-:Y:S01]  /*a0b0*/  MOV R4, R10 ;  /* 0x0000000a00047202 */ /* 0x000fe20000000f00 */
[----:B------:R1:W-:Y:S01]  /*a0c0*/  STSM.16.M88.4 [R23], R24 ;  /* 0x0000001817007844 */ /* 0x0003e20000000200 */
[----:B------:R-:W-:Y:S01]  /*a0d0*/  MOV R18, R12 ;  /* 0x0000000c00127202 */ /* 0x000fe20000000f00 */
[----:B------:R-:W2:Y:S01]  /*a0e0*/  LDC.64 R30, c[0x0][0xc00] ;  /* 0x00030000ff1e7b82 */ /* 0x000ea20000000a00 */
[----:B------:R-:W-:-:S02]  /*a0f0*/  MOV R29, R14 ;  /* 0x0000000e001d7202 */ /* 0x000fc40000000f00 */
        /* <DEDUP_REMOVED lines=8> */
[----:B-1----:R-:W-:Y:S02]  /*a180*/  F2FP.F16.F32.PACK_AB R24, R113, R112 ;  /* 0x000000707118723e */ /* 0x002fe400000000ff */
[----:B------:R-:W-:Y:S02]  /*a190*/  F2FP.F16.F32.PACK_AB R25, R115, R114 ;  /* 0x000000727319723e */ /* 0x000fe400000000ff */
[----:B------:R-:W-:Y:S02]  /*a1a0*/  F2FP.F16.F32.PACK_AB R26, R117, R116 ;  /* 0x00000074751a723e */ /* 0x000fe400000000ff */
[----:B------:R-:W-:Y:S01]  /*a1b0*/  F2FP.F16.F32.PACK_AB R27, R119, R118 ;  /* 0x00000076771b723e */ /* 0x000fe200000000ff */
[----:B------:R-:W-:Y:S04]  /*a1c0*/  STSM.16.M88.4 [R29], R8 ;  /* 0x000000081d007844 */ /* 0x000fe80000000200 */
[----:B------:R1:W-:Y:S04]  /*a1d0*/  STSM.16.M88.4 [R18], R12 ;  /* 0x0000000c12007844 */ /* 0x0003e80000000200 */
[----:B------:R0:W-:Y:S01]  /*a1e0*/  STSM.16.M88.4 [R4], R24 ;  /* 0x0000001804007844 */ /* 0x0001e20000000200 */
[----:B---3--:R-:W-:-:S04]  /*a1f0*/  ISETP.NE.U32.AND P0, PT, R34, RZ, PT ;  /* 0x000000ff2200720c */ /* 0x008fc80003f05070 */
[----:B------:R-:W-:Y:S01]  /*a200*/  ISETP.NE.AND.EX P0, PT, R35, RZ, PT, P0 ;  /* 0x000000ff2300720c */ /* 0x000fe20003f05300 */
[----:B------:R-:W-:Y:S02]  /*a210*/  IMAD.MOV.U32 R23, RZ, RZ, RZ ;  /* 0x000000ffff177224 */ /* 0x000fe400078e00ff */
[----:B--2---:R-:W-:Y:S01]  /*a220*/  IMAD.WIDE R30, R153, 0x4, R30 ;  /* 0x00000004991e7825 */ /* 0x004fe200078e021e */
[----:B------:R-:W-:Y:S01]  /*a230*/  BAR.SYNC.DEFER_BLOCKING 0x1, 0x180 ;  /* 0x0046000000007b1d */ /* 0x000fe20000010000 */
[----:B------:R-:W-:-:S07]  /*a240*/  ISETP.NE.U32.AND P1, PT, RZ, UR4, PT ;  /* 0x00000004ff007c0c */ /* 0x000fce000bf25070 */
[----:B-1----:R-:W1:Y:S08]  /*a250*/  LDC R18, c[0x0][0xbe8] ;  /* 0x0002fa00ff127b82 */ /* 0x002e700000000800 */
[----:B0-----:R-:W0:Y:S08]  /*a260*/  LDC R4, c[0x0][0xad4] ;  /* 0x0002b500ff047b82 */ /* 0x001e300000000800 */
[----:B------:R-:W2:Y:S01]  /*a270*/  LDC.64 R8, c[0x0][0xba8] ;  /* 0x0002ea00ff087b82 */ /* 0x000ea20000000a00 */
[----:B------:R-:W3:Y:S01]  /*a280*/  @P0 LDG.E R23, desc[UR40][R30.64] ;  /* 0x000000281e170981 */ /* 0x000ee2000c1e1900 */
[----:B------:R-:W-:-:S13]  /*a290*/  ISETP.NE.AND.EX P1, PT, RZ, UR5, PT, P1 ;  /* 0x00000005ff007c0c */ /* 0x000fda000bf25310 */
[----:B------:R-:W-:-:S04]  /*a2a0*/  @P1 LEA R32, P2, R153, UR4, 0x2 ;  /* 0x0000000499201c11 */ /* 0x000fc8000f8410ff */
[----:B------:R-:W-:Y:S02]  /*a2b0*/  @P1 LEA.HI.X R33, R153, UR5, R157, 0x2, P2 ;  /* 0x0000000599211c11 */ /* 0x000fe400090f149d */
[----:B------:R-:W-:-:S04]  /*a2c0*/  ISETP.NE.AND P2, PT, R155, RZ, PT ;  /* 0x000000ff9b00720c */ /* 0x000fc80003f45270 */
[----:B0-----:R-:W-:Y:S02]  /*a2d0*/  SEL R4, R155, R4, P2 ;  /* 0x000000049b047207 */ /* 0x001fe40001000000 */
[----:B------:R-:W-:Y:S02]  /*a2e0*/  MOV R26, 0x9b8 ;  /* 0x000009b8001a7802 */ /* 0x000fe40000000f00 */
[----:B------:R-:W-:Y:S02]  /*a2f0*/  ISETP.GT.AND P3, PT, R4, 0x1, PT ;  /* 0x000000010400780c */ /* 0x000fe40003f64270 */
[----:B-1----:R-:W-:Y:S01]  /*a300*/  ISETP.NE.AND P4, PT, R18, 0x1, PT ;  /* 0x000000011200780c */ /* 0x002fe20003f85270 */
[----:B------:R-:W-:Y:S01]  /*a310*/  ULDC UR4, c[0x0][0xa88] ;  /* 0x0002a20000047ab9 */ /* 0x000fe20000000800 */
[----:B------:R-:W-:Y:S01]  /*a320*/  SEL R26, R26, 0x978, P3 ;  /* 0x000009781a1a7807 */ /* 0x000fe20001800000 */
[----:B------:R-:W-:-:S03]  /*a330*/  IMAD.U32 R29, RZ, RZ, UR4 ;  /* 0x00000004ff1d7e24 */ /* 0x000fc6000f8e00ff */
[----:B------:R-:W0:Y:S01]  /*a340*/  LDC.64 R14, c[0x0][R26+0x220] ;  /* 0x000088001a0e7b82 */ /* 0x000e220000000a00 */
[----:B------:R-:W-:Y:S02]  /*a350*/  ISETP.NE.U32.AND P2, PT, R34, RZ, PT ;  /* 0x000000ff2200720c */ /* 0x000fe40003f45070 */
[----:B------:R1:W5:Y:S05]  /*a360*/  @P1 LDG.E R29, desc[UR40][R32.64] ;  /* 0x00000028201d1981 */ /* 0x00036a000c1e1900 */
[----:B------:R-:W4:Y:S01]  /*a370*/  LDC.64 R12, c[0x0][R26+0x218] ;  /* 0x000086001a0c7b82 */ /* 0x000f220000000a00 */
[----:B------:R-:W-:-:S07]  /*a380*/  ISETP.NE.AND.EX P2, PT, R35, RZ, PT, P2 ;  /* 0x000000ff2300720c */ /* 0x000fce0003f45320 */
[----:B-1----:R-:W1:Y:S08]  /*a390*/  @P4 LDC R32, c[0x0][0xbec] ;  /* 0x0002fb00ff204b82 */ /* 0x002e700000000800 */
[----:B------:R-:W1:Y:S01]  /*a3a0*/  @P4 LDC R35, c[0x0][0xbf0] ;  /* 0x0002fc00ff234b82 */ /* 0x000e620000000800 */
[----:B------:R-:W-:-:S07]  /*a3b0*/  SEL R153, R153, RZ, !P2 ;  /* 0x000000ff99997207 */ /* 0x000fce0005000000 */
[----:B------:R-:W1:Y:S01]  /*a3c0*/  LDC.64 R10, c[0x0][R26+0x228] ;  /* 0x00008a001a0a7b82 */ /* 0x000e620000000a00 */
[----:B------:R-:W-:Y:S01]  /*a3d0*/  SEL R157, R157, RZ, !P2 ;  /* 0x000000ff9d9d7207 */ /* 0x000fe20005000000 */
[----:B0-----:R-:W-:Y:S02]  /*a3e0*/  IMAD R4, R15, R153, RZ ;  /* 0x000000990f047224 */ /* 0x001fe400078e02ff */
[-C--:B----4-:R-:W-:Y:S02]  /*a3f0*/  IMAD R33, R13, R154.reuse, RZ ;  /* 0x0000009a0d217224 */ /* 0x090fe400078e02ff */
[----:B------:R-:W-:Y:S02]  /*a400*/  IMAD.WIDE.U32 R24, R12, R154, RZ ;  /* 0x0000009a0c187225 */ /* 0x000fe400078e00ff */
[----:B------:R-:W0:Y:S02]  /*a410*/  LDC.64 R12, c[0x0][R26+0x210] ;  /* 0x000084001a0c7b82 */ /* 0x000e240000000a00 */
[----:B------:R-:W-:-:S02]  /*a420*/  IMAD.IADD R37, R152, 0x1, R16 ;  /* 0x0000000198257824 */ /* 0x000fc400078e0210 */
[C---:B------:R-:W-:Y:S02]  /*a430*/  IMAD R157, R14.reuse, R157, R4 ;  /* 0x0000009d0e9d7224 */ /* 0x040fe400078e0204 */
[----:B------:R-:W-:Y:S01]  /*a440*/  IMAD.WIDE.U32 R14, R14, R153, RZ ;  /* 0x000000990e0e7225 */ /* 0x000fe200078e00ff */
[----:B------:R-:W-:Y:S01]  /*a450*/  SEL R27, R36, RZ, P3 ;  /* 0x000000ff241b7207 */ /* 0x000fe20001800000 */
[----:B--2---:R-:W2:Y:S02]  /*a460*/  @!P3 LDC R8, c[0x0][0xb50] ;  /* 0x0002d400ff08bb82 */ /* 0x004ea40000000800 */
[----:B-1----:R-:W-:-:S04]  /*a470*/  @P4 IMAD.HI.U32 R4, R37, R32, RZ ;  /* 0x0000002025044227 */ /* 0x002fc800078e00ff */
[----:B------:R-:W-:Y:S02]  /*a480*/  IMAD.IADD R157, R15, 0x1, R157 ;  /* 0x000000010f9d7824 */ /* 0x000fe400078e029d */
[----:B------:R-:W-:Y:S01]  /*a490*/  IMAD.MOV.U32 R15, RZ, RZ, R37 ;  /* 0x000000ffff0f7224 */ /* 0x000fe200078e0025 */
[----:B------:R-:W-:Y:S01]  /*a4a0*/  @P4 SHF.R.U32.HI R15, RZ, R35, R4 ;  /* 0x00000023ff0f4219 */ /* 0x000fe20000011604 */
[----:B------:R-:W-:Y:S01]  /*a4b0*/  IMAD.IADD R25, R25, 0x1, R33 ;  /* 0x0000000119197824 */ /* 0x000fe200078e0221 */
[----:B------:R-:W1:Y:S01]  /*a4c0*/  @!P3 LDC R9, c[0x0][0xb54] ;  /* 0x0002d500ff09bb82 */ /* 0x000e620000000800 */
[-C--:B------:R-:W-:Y:S02]  /*a4d0*/  IMAD R33, R11, R27.reuse, RZ ;  /* 0x0000001b0b217224 */ /* 0x080fe400078e02ff */
[----:B------:R-:W-:Y:S01]  /*a4e0*/  IMAD.WIDE.U32 R10, R10, R27, RZ ;  /* 0x0000001b0a0a7225 */ /* 0x000fe200078e00ff */
[----:B------:R-:W-:-:S03]  /*a4f0*/  SHF.R.S32.HI R4, RZ, 0x1f, R15 ;  /* 0x0000001fff047819 */ /* 0x000fc6000001140f */
[----:B------:R-:W-:Y:S02]  /*a500*/  IMAD.MOV R27, RZ, RZ, -R15 ;  /* 0x000000ffff1b7224 */ /* 0x000fe400078e0a0f */
[----:B------:R-:W-:Y:S01]  /*a510*/  IMAD.IADD R33, R11, 0x1, R33 ;  /* 0x000000010b217824 */ /* 0x000fe200078e0221 */
[--C-:B---3--:R-:W-:Y:S02]  /*a520*/  IADD3 R14, P2, P5, R14, R24, R23.reuse ;  /* 0x000000180e0e7210 */ /* 0x108fe40007d5e017 */
[----:B------:R-:W-:-:S04]  /*a530*/  SHF.R.S32.HI R32, RZ, 0x1f, R23 ;  /* 0x0000001fff207819 */ /* 0x000fc80000011417 */
[----:B------:R-:W-:Y:S02]  /*a540*/  IADD3.X R25, R157, R25, R32, P2, P5 ;  /* 0x000000199d197210 */ /* 0x000fe400017ea420 */
[----:B------:R-:W-:Y:S01]  /*a550*/  IADD3 R10, P2, P5, R15, R14, R10 ;  /* 0x0000000e0f0a7210 */ /* 0x000fe20007d5e00a */
        /* <DEDUP_REMOVED lines=9> */
[----:B------:R-:W-:Y:S08]  /*a5f0*/  @P1 BRA `(.L_x_14197) ;  /* 0x0000000000101947 */ /* 0x000ff00003800000 */
[----:B------:R-:W-:Y:S05]  /*a600*/  @!P0 BRA `(.L_x_14197) ;  /* 0x00000000000c8947 */ /* 0x000fea0003800000 */
[----:B------:R-:W2:Y:S04]  /*a610*/  LDG.E R4, desc[UR40][R30.64] ;  /* 0x000000281e047981 */ /* 0x000ea8000c1e1900 */
[----:B-----5:R-:W2:Y:S02]  /*a620*/  LDG.E R29, desc[UR40][R30.64+0x4] ;  /* 0x000004281e1d7981 */ /* 0x020ea4000c1e1900 */
[----:B--2---:R-:W-:-:S07]  /*a630*/  IMAD.IADD R29, R29, 0x1, -R4 ;  /* 0x000000011d1d7824 */ /* 0x004fce00078e0a04 */
.L_x_14197:
        /* <DEDUP_REMOVED lines=9> */
[----:B------:R-:W-:-:S05]  /*a6d0*/  LOP3.LUT R14, R14, 0xffffff80, RZ, 0xc0, !PT ;  /* 0xffffff800e0e7812 */ /* 0x000fca00078ec0ff */
[----:B------:R-:W-:-:S05]  /*a6e0*/  IMAD.IADD R14, R15, 0x1, -R14 ;  /* 0x000000010f0e7824 */ /* 0x000fca00078e0a0e */
[----:B------:R-:W-:Y:S01]  /*a6f0*/  LOP3.LUT P0, RZ, R14, 0x3, RZ, 0xc0, !PT ;  /* 0x000000030eff7812 */ /* 0x000fe2000780c0ff */
[----:B--2---:R-:W-:Y:S02]  /*a700*/  IMAD.IADD R25, R4, 0x1, R16 ;  /* 0x0000000104197824 */ /* 0x004fe400078e0210 */
[----:B-----5:R-:W-:Y:S02]  /*a710*/  IMAD R4, R29, R18, RZ ;  /* 0x000000121d047224 */ /* 0x020fe400078e02ff */
[----:B------:R-:W-:-:S03]  /*a720*/  VIADD R27, R25, 0x8 ;  /* 0x00000008191b7836 */ /* 0x000fc60000000000 */
[-C--:B------:R-:W-:Y:S02]  /*a730*/  ISETP.GE.OR P1, PT, R25, R4.reuse, P0 ;  /* 0x000000041900720c */ /* 0x080fe40000726670 */
[----:B------:R-:W-:-:S11]  /*a740*/  ISETP.GE.OR P0, PT, R27, R4, P0 ;  /* 0x000000041b00720c */ /* 0x000fd60000706670 */
[----:B0-----:R0:W-:Y:S04]  /*a750*/  @!P1 ST.E desc[UR40][R8.64], R28 ;  /* 0x0000001c08009985 */ /* 0x0011e8000c101928 */
[----:B------:R0:W-:Y:S01]  /*a760*/  @!P0 ST.E desc[UR40][R10.64], R0 ;  /* 0x000000000a008985 */ /* 0x0001e2000c101928 */
[----:B------:R-:W-:Y:S05]  /*a770*/  @P3 BRA `(.L_x_14198) ;  /* 0x0000000400c03947 */ /* 0x000fea0003800000 */
[----:B------:R-:W1:Y:S01]  /*a780*/  S2R R14, SR_TID.X ;  /* 0x00000000000e7919 */ /* 0x000e620000002100 */
[----:B------:R-:W-:Y:S01]  /*a790*/  IMAD.SHL.U32 R38, R156, 0x8, RZ ;  /* 0x000000089c267824 */ /* 0x000fe200078e00ff */
[----:B------:R-:W2:Y:S01]  /*a7a0*/  @P4 LDC R33, c[0x0][0xbec] ;  /* 0x0002fb00ff214b82 */ /* 0x000ea20000000800 */
[----:B------:R-:W-:-:S07]  /*a7b0*/  ULDC.64 UR4, c[0x0][0xaa0] ;  /* 0x0002a80000047ab9 */ /* 0x000fce0000000a00 */
[----:B------:R-:W3:Y:S01]  /*a7c0*/  @P4 LDC R35, c[0x0][0xbf0] ;  /* 0x0002fc00ff234b82 */ /* 0x000ee20000000800 */
[----:B-1----:R-:W-:-:S05]  /*a7d0*/  VIADD R14, R14, 0xffffff80 ;  /* 0xffffff800e0e7836 */ /* 0x002fca0000000000 */
        /* <DEDUP_REMOVED lines=8> */
[----:B------:R-:W-:Y:S02]  /*a860*/  LOP3.LUT R24, R25, 0x380, RZ, 0xc0, !PT ;  /* 0x0000038019187812 */ /* 0x000fe400078ec0ff */
[----:B0-----:R-:W-:Y:S02]  /*a870*/  LOP3.LUT R28, R29, 0x380, RZ, 0xc0, !PT ;  /* 0x000003801d1c7812 */ /* 0x001fe400078ec0ff */
[----:B------:R-:W-:-:S02]  /*a880*/  SHF.R.U64 R13, R13, 0x3, RZ ;  /* 0x000000030d0d7819 */ /* 0x000fc400000012ff */
[----:B------:R-:W-:Y:S02]  /*a890*/  SHF.R.U64 R24, R24, 0x3, RZ ;  /* 0x0000000318187819 */ /* 0x000fe400000012ff */
[----:B------:R-:W-:Y:S02]  /*a8a0*/  SHF.R.U64 R28, R28, 0x3, RZ ;  /* 0x000000031c1c7819 */ /* 0x000fe400000012ff */
[----:B------:R-:W-:Y:S01]  /*a8b0*/  LOP3.LUT R12, R13, R20, RZ, 0x3c, !PT ;  /* 0x000000140d0c7212 */ /* 0x000fe200078e3cff */
[--C-:B------:R-:W-:Y:S01]  /*a8c0*/  IMAD.MOV.U32 R13, RZ, RZ, R21.reuse ;  /* 0x000000ffff0d7224 */ /* 0x100fe200078e0015 */
[----:B------:R-:W-:Y:S02]  /*a8d0*/  LOP3.LUT R24, R24, R25, RZ, 0x3c, !PT ;  /* 0x0000001918187212 */ /* 0x000fe400078e3cff */
[----:B------:R-:W-:Y:S01]  /*a8e0*/  LOP3.LUT R28, R28, R29, RZ, 0x3c, !PT ;  /* 0x0000001d1c1c7212 */ /* 0x000fe200078e3cff */
[----:B------:R-:W-:Y:S01]  /*a8f0*/  IMAD.X R29, RZ, RZ, R21, P1 ;  /* 0x000000ffff1d7224 */ /* 0x000fe200008e0615 */
[----:B------:R-:W-:Y:S01]  /*a900*/  IADD3.X R25, RZ, R21, RZ, P0, !PT ;  /* 0x00000015ff197210 */ /* 0x000fe200007fe4ff */
[----:B------:R-:W4:Y:S04]  /*a910*/  LD.E.128 R12, desc[UR40][R12.64] ;  /* 0x000000280c0c7980 */ /* 0x000f28000c101d00 */
[----:B------:R-:W4:Y:S04]  /*a920*/  LD.E.128 R28, desc[UR40][R28.64] ;  /* 0x000000281c1c7980 */ /* 0x000f28000c101d00 */
[----:B------:R-:W4:Y:S01]  /*a930*/  LD.E.128 R24, desc[UR40][R24.64] ;  /* 0x0000002818187980 */ /* 0x000f22000c101d00 */
[----:B------:R-:W-:-:S04]  /*a940*/  IADD3 R3, P0, R20, 0x4800, RZ ;  /* 0x0000480014037810 */ /* 0x000fc80007f1e0ff */
[----:B------:R-:W-:Y:S01]  /*a950*/  LOP3.LUT R0, R3, 0x380, RZ, 0xc0, !PT ;  /* 0x0000038003007812 */ /* 0x000fe200078ec0ff */
[----:B------:R-:W-:-:S03]  /*a960*/  IMAD R32, R32, UR4, RZ ;  /* 0x0000000420207c24 */ /* 0x000fc6000f8e02ff */
[----:B------:R-:W-:Y:S01]  /*a970*/  SHF.R.U64 R0, R0, 0x3, RZ ;  /* 0x0000000300007819 */ /* 0x000fe200000012ff */
[----:B------:R-:W-:Y:S02]  /*a980*/  IMAD.X R9, RZ, RZ, R21, P0 ;  /* 0x000000ffff097224 */ /* 0x000fe400000e0615 */
[C---:B------:R-:W-:Y:S01]  /*a990*/  IMAD R21, R23.reuse, UR5, R32 ;  /* 0x0000000517157c24 */ /* 0x040fe2000f8e0220 */
[----:B------:R-:W-:Y:S01]  /*a9a0*/  LOP3.LUT R8, R0, R3, RZ, 0x3c, !PT ;  /* 0x0000000300087212 */ /* 0x000fe200078e3cff */
[----:B------:R-:W-:Y:S01]  /*a9b0*/  IMAD.WIDE.U32 R2, R23, UR4, RZ ;  /* 0x0000000417027c25 */ /* 0x000fe2000f8e00ff */
[----:B------:R-:W-:-:S03]  /*a9c0*/  ULDC.64 UR4, c[0x0][0xae8] ;  /* 0x0002ba0000047ab9 */ /* 0x000fc60000000a00 */
[----:B------:R-:W-:Y:S01]  /*a9d0*/  IMAD.IADD R3, R3, 0x1, R21 ;  /* 0x0000000103037824 */ /* 0x000fe200078e0215 */
[----:B------:R-:W-:Y:S01]  /*a9e0*/  SHF.R.S32.HI R20, RZ, 0x1f, R153 ;  /* 0x0000001fff147819 */ /* 0x000fe20000011499 */
[----:B------:R-:W-:Y:S01]  /*a9f0*/  IMAD R21, R156, 0x30, R34 ;  /* 0x000000309c157824 */ /* 0x000fe200078e0222 */
        /* <DEDUP_REMOVED lines=11> */
[----:B--2---:R-:W-:-:S04]  /*aab0*/  @P4 IMAD.HI.U32 R0, R32, R33, RZ ;  /* 0x0000002120004227 */ /* 0x004fc800078e00ff */
[----:B------:R-:W-:Y:S01]  /*aac0*/  IMAD.MOV.U32 R21, RZ, RZ, R32 ;  /* 0x000000ffff157224 */ /* 0x000fe200078e0020 */
[----:B---3--:R-:W-:Y:S01]  /*aad0*/  @P4 SHF.R.U32.HI R21, RZ, R35, R0 ;  /* 0x00000023ff154219 */ /* 0x008fe20000011600 */
        /* <DEDUP_REMOVED lines=22> */
[----:B0-----:R-:W-:Y:S01]  /*ac40*/  SHFL.IDX PT, R20, R0, 0x1, 0x181f ;  /* 0x00381f0000147f89 */ /* 0x001fe200000e0000 */
[----:B------:R-:W-:-:S03]  /*ac50*/  IMAD.IADD R33, R34, 0x1, R16 ;  /* 0x0000000122217824 */ /* 0x000fc600078e0210 */
[----:B------:R-:W0:Y:S04]  /*ac60*/  SHFL.IDX PT, R2, R0, RZ, 0x181f ;  /* 0x00181fff00027589 */ /* 0x000e2800000e0000 */
[----:B------:R-:W1:Y:S01]  /*ac70*/  SHFL.IDX PT, R35, R0, 0x2, 0x181f ;  /* 0x00581f0000237f89 */ /* 0x000e6200000e0000 */
[----:B------:R-:W-:-:S03]  /*ac80*/  ISETP.GE.AND P0, PT, R38, UR4, PT ;  /* 0x0000000426007c0c */ /* 0x000fc6000bf06270 */
[----:B------:R-:W2:Y:S01]  /*ac90*/  SHFL.IDX PT, R23, R18, RZ, 0x181f ;  /* 0x00181fff12177589 */ /* 0x000ea200000e0000 */
[----:B------:R-:W-:-:S03]  /*aca0*/  VIADD R3, R33, 0x30 ;  /* 0x0000003021037836 */ /* 0x000fc60000000000 */
[----:B------:R-:W3:Y:S01]  /*acb0*/  SHFL.IDX PT, R32, R18, 0x1, 0x181f ;  /* 0x00381f0012207f89 */ /* 0x000ee200000e0000 */
[----:B------:R-:W-:-:S03]  /*acc0*/  VIADD R21, R33, 0x60 ;  /* 0x0000006021157836 */ /* 0x000fc60000000000 */
[----:B------:R-:W3:Y:S01]  /*acd0*/  SHFL.IDX PT, R34, R18, 0x2, 0x181f ;  /* 0x00581f0012227f89 */ /* 0x000ee200000e0000 */
[-C--:B------:R-:W-:Y:S02]  /*ace0*/  ISETP.GE.OR P1, PT, R33, R4.reuse, P0 ;  /* 0x000000042100720c */ /* 0x080fe40000726670 */
[-C--:B------:R-:W-:Y:S02]  /*acf0*/  ISETP.GE.OR P2, PT, R3, R4.reuse, P0 ;  /* 0x000000040300720c */ /* 0x080fe40000746670 */
[----:B------:R-:W-:Y:S01]  /*ad00*/  ISETP.GE.OR P3, PT, R21, R4, P0 ;  /* 0x000000041500720c */ /* 0x000fe20000766670 */
[----:B------:R-:W-:Y:S02]  /*ad10*/  VIADD R17, R17, 0x16820 ;  /* 0x0001682011117836 */ /* 0x000fe40000000000 */
[----:B------:R-:W-:-:S03]  /*ad20*/  IMAD.SHL.U32 R39, R156, 0x8, RZ ;  /* 0x000000089c277824 */ /* 0x000fc600078e00ff */
[----:B------:R-:W-:Y:S02]  /*ad30*/  PRMT R17, RZ, 0x654, R17 ;  /* 0x00000654ff117816 */ /* 0x000fe40000000011 */
[----:B------:R-:W-:Y:S02]  /*ad40*/  SHF.R.S32.HI R39, RZ, 0x1f, R39 ;  /* 0x0000001fff277819 */ /* 0x000fe40000011427 */
[C---:B0-----:R-:W-:Y:S01]  /*ad50*/  @!P1 LEA R2, P4, R38.reuse, R2, 0x1 ;  /* 0x0000000226029211 */ /* 0x041fe200078808ff */
[----:B------:R3:W-:Y:S01]  /*ad60*/  SYNCS.ARRIVE.TRANS64.RED.A1T0 RZ, [R17+URZ], RZ ;  /* 0x000000ff11ff79a7 */ /* 0x0007e2000810043f */
[C---:B------:R-:W-:Y:S02]  /*ad70*/  @!P2 LEA R16, P5, R38.reuse, R20, 0x1 ;  /* 0x000000142610a211 */ /* 0x040fe400078a08ff */
[C---:B-1----:R-:W-:Y:S02]  /*ad80*/  @!P3 LEA R20, P6, R38.reuse, R35, 0x1 ;  /* 0x000000232614b211 */ /* 0x042fe400078c08ff */
[----:B--2---:R-:W-:-:S02]  /*ad90*/  @!P1 LEA.HI.X R3, R38, R23, R39, 0x1, P4 ;  /* 0x0000001726039211 */ /* 0x004fc400020f0c27 */
[C-C-:B---3--:R-:W-:Y:S02]  /*ada0*/  @!P2 LEA.HI.X R17, R38.reuse, R32, R39.reuse, 0x1, P5 ;  /* 0x000000202611a211 */ /* 0x148fe400028f0c27 */
[----:B------:R-:W-:Y:S02]  /*adb0*/  @!P3 LEA.HI.X R21, R38, R34, R39, 0x1, P6 ;  /* 0x000000222615b211 */ /* 0x000fe400030f0c27 */
[----:B------:R-:W-:-:S04]  /*adc0*/  IADD3 R23, R33, 0x90, RZ ;  /* 0x0000009021177810 */ /* 0x000fc80007ffe0ff */
[----:B------:R-:W-:Y:S01]  /*add0*/  ISETP.GE.OR P0, PT, R23, R4, P0 ;  /* 0x000000041700720c */ /* 0x000fe20000706670 */
[----:B------:R-:W0:Y:S04]  /*ade0*/  SHFL.IDX PT, R0, R0, 0x3, 0x181f ;  /* 0x00781f0000007f89 */ /* 0x000e2800000e0000 */
[----:B------:R-:W1:Y:S04]  /*adf0*/  SHFL.IDX PT, R18, R18, 0x3, 0x181f ;  /* 0x00781f0012127f89 */ /* 0x000e6800000e0000 */
[----:B----4-:R2:W-:Y:S04]  /*ae00*/  @!P1 ST.E.128 desc[UR40][R2.64], R12 ;  /* 0x0000000c02009985 */ /* 0x0105e8000c101d28 */
[----:B------:R2:W-:Y:S04]  /*ae10*/  @!P2 ST.E.128 desc[UR40][R16.64], R24 ;  /* 0x000000181000a985 */ /* 0x0005e8000c101d28 */
[----:B------:R2:W-:Y:S01]  /*ae20*/  @!P3 ST.E.128 desc[UR40][R20.64], R28 ;  /* 0x0000001c1400b985 */ /* 0x0005e2000c101d28 */
[----:B01----:R-:W-:Y:S05]  /*ae30*/  @P0 BRA `(.L_x_14199) ;  /* 0x0000001000b40947 */ /* 0x003fea0003800000 */
[----:B--2---:R-:W-:-:S04]  /*ae40*/  LEA R2, P0, R38, R0, 0x1 ;  /* 0x0000000026027211 */ /* 0x004fc800078008ff */
[----:B------:R-:W-:-:S05]  /*ae50*/  LEA.HI.X R3, R38, R18, R39, 0x1, P0 ;  /* 0x0000001226037211 */ /* 0x000fca00000f0c27 */
[----:B-----5:R0:W-:Y:S01]  /*ae60*/  ST.E.128 desc[UR40][R2.64], R8 ;  /* 0x0000000802007985 */ /* 0x0201e2000c101d28 */
[----:B------:R-:W-:Y:S05]  /*ae70*/  BRA `(.L_x_14199) ;  /* 0x0000001000a47947 */ /* 0x000fea0003800000 */
.L_x_14198:
[----:B0-----:R-:W0:Y:S01]  /*ae80*/  @P4 LDC R10, c[0x0][0xbec] ;  /* 0x0002fb00ff0a4b82 */ /* 0x001e220000000800 */
[----:B------:R-:W-:Y:S01]  /*ae90*/  ULDC.64 UR4, c[0x0][0xb08] ;  /* 0x0002c20000047ab9 */ /* 0x000fe20000000a00 */
[----:B------:R-:W-:Y:S01]  /*aea0*/  SHF.R.S32.HI R0, RZ, 0x1f, R153 ;  /* 0x0000001fff007819 */ /* 0x000fe20000011499 */
[----:B------:R-:W-:Y:S01]  /*aeb0*/  IMAD R32, R32, UR4, RZ ;  /* 0x0000000420207c24 */ /* 0x000fe2000f8e02ff */
[----:B------:R-:W-:Y:S01]  /*aec0*/  ULDC.64 UR6, c[0x0][0xb30] ;  /* 0x0002cc0000067ab9 */ /* 0x000fe20000000a00 */
[----:B------:R-:W-:Y:S01]  /*aed0*/  IMAD.WIDE.U32 R8, R23, UR4, RZ ;  /* 0x0000000417087c25 */ /* 0x000fe2000f8e00ff */
[----:B------:R-:W-:Y:S01]  /*aee0*/  ISETP.GE.AND P0, PT, R25, R4, PT ;  /* 0x000000041900720c */ /* 0x000fe20003f06270 */
[----:B------:R-:W-:Y:S01]  /*aef0*/  BSSY B1, `(.L_x_14200) ;  /* 0x000005d000017945 */ /* 0x000fe20003800000 */
[----:B------:R-:W1:Y:S01]  /*af00*/  @P4 LDC R15, c[0x0][0xbf0] ;  /* 0x0002fc00ff0f4b82 */ /* 0x000e620000000800 */
[----:B------:R-:W-:Y:S01]  /*af10*/  IMAD R23, R23, UR5, R32 ;  /* 0x0000000517177c24 */ /* 0x000fe2000f8e0220 */
[----:B------:R-:W-:Y:S01]  /*af20*/  ULDC.64 UR4, c[0x0][0xb38] ;  /* 0x0002ce0000047ab9 */ /* 0x000fe20000000a00 */
[----:B------:R-:W-:Y:S01]  /*af30*/  IMAD.MOV.U32 R11, RZ, RZ, R37 ;  /* 0x000000ffff0b7224 */ /* 0x000fe200078e0025 */
[----:B------:R-:W-:Y:S01]  /*af40*/  IADD3 R20, R22, 0x18, RZ ;  /* 0x0000001816147810 */ /* 0x000fe20007ffe0ff */
[----:B------:R-:W-:-:S02]  /*af50*/  IMAD.IADD R9, R9, 0x1, R23 ;  /* 0x0000000109097824 */ /* 0x000fc400078e0217 */
[----:B------:R-:W-:Y:S02]  /*af60*/  VIADD R17, R17, 0x16820 ;  /* 0x0001682011117836 */ /* 0x000fe40000000000 */
[----:B------:R-:W-:-:S03]  /*af70*/  IMAD.WIDE.U32 R8, R154, UR4, R8 ;  /* 0x000000049a087c25 */ /* 0x000fc6000f8e0008 */
[----:B------:R-:W-:Y:S01]  /*af80*/  PRMT R17, RZ, 0x654, R17 ;  /* 0x00000654ff117816 */ /* 0x000fe20000000011 */
[----:B------:R-:W-:Y:S01]  /*af90*/  IMAD R9, R154, UR5, R9 ;  /* 0x000000059a097c24 */ /* 0x000fe2000f8e0209 */
[----:B------:R-:W-:Y:S01]  /*afa0*/  ULDC.64 UR4, c[0x0][0xb40] ;  /* 0x0002d00000047ab9 */ /* 0x000fe20000000a00 */
[----:B------:R-:W-:Y:S01]  /*afb0*/  VIADD R24, R22, 0x38 ;  /* 0x0000003816187836 */ /* 0x000fe20000000000 */
[----:B------:R2:W-:Y:S01]  /*afc0*/  SYNCS.ARRIVE.TRANS64.RED.A1T0 RZ, [R17+URZ], RZ ;  /* 0x000000ff11ff79a7 */ /* 0x0005e2000810043f */
        /* <DEDUP_REMOVED lines=24> */
[----:B------:R-:W-:Y:S01]  /*b150*/  LEA R0, P1, R8, UR4, 0x2 ;  /* 0x0000000408007c11 */ /* 0x000fe2000f8210ff */
[C---:B------:R-:W-:Y:S02]  /*b160*/  VIADD R28, R22.reuse, 0x30 ;  /* 0x00000030161c7836 */ /* 0x040fe40000000000 */
[----:B------:R-:W-:Y:S01]  /*b170*/  VIADD R30, R22, 0x28 ;  /* 0x00000028161e7836 */ /* 0x000fe20000000000 */
[----:B------:R-:W-:Y:S01]  /*b180*/  LEA.HI.X R18, R8, UR5, R9, 0x2, P1 ;  /* 0x0000000508127c11 */ /* 0x000fe200088f1409 */
[C---:B------:R-:W-:Y:S01]  /*b190*/  VIADD R32, R22.reuse, 0x20 ;  /* 0x0000002016207836 */ /* 0x040fe20000000000 */
[----:B------:R2:W0:Y:S01]  /*b1a0*/  SHFL.IDX PT, R10, R0, RZ, 0x1c1f ;  /* 0x001c1fff000a7589 */ /* 0x00042200000e0000 */
[C---:B------:R-:W-:Y:S01]  /*b1b0*/  VIADD R21, R22.reuse, 0x18 ;  /* 0x0000001816157836 */ /* 0x040fe20000000000 */
[----:B------:R-:W-:Y:S01]  /*b1c0*/  SHF.R.S32.HI R28, RZ, 0x1f, R28 ;  /* 0x0000001fff1c7819 */ /* 0x000fe2000001141c */
[C---:B------:R-:W-:Y:S01]  /*b1d0*/  VIADD R34, R22.reuse, 0x10 ;  /* 0x0000001016227836 */ /* 0x040fe20000000000 */
[----:B------:R2:W1:Y:S01]  /*b1e0*/  SHFL.IDX PT, R11, R18, RZ, 0x1c1f ;  /* 0x001c1fff120b7589 */ /* 0x00046200000e0000 */
        /* <DEDUP_REMOVED lines=11> */
[----:B------:R-:W-:Y:S01]  /*b2a0*/  VIADD R35, R22, 0x8 ;  /* 0x0000000816237836 */ /* 0x000fe20000000000 */
[----:B--2---:R-:W-:Y:S06]  /*b2b0*/  @P0 BRA `(.L_x_14201) ;  /* 0x0000000000800947 */ /* 0x004fec0003800000 */
[----:B------:R-:W-:Y:S02]  /*b2c0*/  ULDC UR4, c[0x0][0xac8] ;  /* 0x0002b20000047ab9 */ /* 0x000fe40000000800 */
[----:B------:R-:W-:Y:S02]  /*b2d0*/  ISETP.GE.AND P1, PT, R35, UR4, PT ;  /* 0x0000000423007c0c */ /* 0x000fe4000bf26270 */
[----:B------:R-:W-:Y:S02]  /*b2e0*/  ISETP.GE.AND P0, PT, R22, UR4, PT ;  /* 0x0000000416007c0c */ /* 0x000fe4000bf06270 */
[----:B------:R-:W-:Y:S02]  /*b2f0*/  ISETP.GE.AND P5, PT, R33, UR4, PT ;  /* 0x0000000421007c0c */ /* 0x000fe4000bfa6270 */
[----:B------:R-:W-:-:S07]  /*b300*/  ISETP.GE.AND P3, PT, R20, UR4, PT ;  /* 0x0000000414007c0c */ /* 0x000fce000bf66270 */
[CC--:B0-----:R-:W-:Y:S02]  /*b310*/  @!P1 LEA R12, P2, R35.reuse, R10.reuse, 0x2 ;  /* 0x0000000a230c9211 */ /* 0x0c1fe400078410ff */
[----:B-1----:R-:W-:Y:S02]  /*b320*/  @!P0 IMAD.WIDE R8, R22, 0x4, R10 ;  /* 0x0000000416088825 */ /* 0x002fe400078e020a */
        /* <DEDUP_REMOVED lines=9> */
[CC--:B------:R-:W-:Y:S01]  /*b3c0*/  @!P3 LEA R16, P6, R20.reuse, R10.reuse, 0x2 ;  /* 0x0000000a1410b211 */ /* 0x0c0fe200078c10ff */
[----:B------:R2:W-:Y:S01]  /*b3d0*/  @!P5 ST.E.64 desc[UR40][R14.64], R96 ;  /* 0x000000600e00d985 */ /* 0x0005e2000c101b28 */
[----:B0-----:R-:W-:Y:S02]  /*b3e0*/  @!P2 LEA R2, P5, R31, R10, 0x2 ;  /* 0x0000000a1f02a211 */ /* 0x001fe400078a10ff */
[----:B------:R-:W-:-:S03]  /*b3f0*/  @!P3 LEA.HI.X R17, R20, R11, R21, 0x2, P6 ;  /* 0x0000000b1411b211 */ /* 0x000fc600030f1415 */
[-C--:B------:R-:W-:Y:S02]  /*b400*/  @!P1 LEA R8, P6, R29, R10.reuse, 0x2 ;  /* 0x0000000a1d089211 */ /* 0x080fe400078c10ff */
[-C--:B------:R-:W-:Y:S01]  /*b410*/  @!P2 LEA.HI.X R3, R31, R11.reuse, R32, 0x2, P5 ;  /* 0x0000000b1f03a211 */ /* 0x080fe200028f1420 */
        /* <DEDUP_REMOVED lines=10> */
.L_x_14201:
[----:B------:R-:W-:Y:S05]  /*b4c0*/  BSYNC B1 ;  /* 0x0000000000017941 */ /* 0x000fea0003800000 */
.L_x_14200:
[----:B------:R-:W-:Y:S01]  /*b4d0*/  ISETP.GE.AND P0, PT, R27, R4, PT ;  /* 0x000000041b00720c */ /* 0x000fe20003f06270 */
[----:B--2---:R2:W3:Y:S04]  /*b4e0*/  SHFL.IDX PT, R9, R18, 0x1, 0x1c1f ;  /* 0x003c1f0012097f89 */ /* 0x0044e800000e0000 */
[----:B------:R2:W4:Y:S08]  /*b4f0*/  SHFL.IDX PT, R8, R0, 0x1, 0x1c1f ;  /* 0x003c1f0000087f89 */ /* 0x00053000000e0000 */
[----:B--2---:R-:W-:Y:S05]  /*b500*/  @P0 BRA `(.L_x_14199) ;  /* 0x0000000c00000947 */ /* 0x004fea0003800000 */
[----:B------:R-:W-:Y:S02]  /*b510*/  ULDC UR4, c[0x0][0xac8] ;  /* 0x0002b20000047ab9 */ /* 0x000fe40000000800 */
[----:B------:R-:W-:Y:S02]  /*b520*/  ISETP.GE.AND P0, PT, R22, UR4, PT ;  /* 0x0000000416007c0c */ /* 0x000fe4000bf06270 */
[----:B------:R-:W-:Y:S02]  /*b530*/  ISETP.GE.AND P5, PT, R35, UR4, PT ;  /* 0x0000000423007c0c */ /* 0x000fe4000bfa6270 */
[----:B------:R-:W-:Y:S02]  /*b540*/  ISETP.GE.AND P3, PT, R33, UR4, PT ;  /* 0x0000000421007c0c */ /* 0x000fe4000bf66270 */
[----:B------:R-:W-:Y:S02]  /*b550*/  ISETP.GE.AND P2, PT, R20, UR4, PT ;  /* 0x0000000414007c0c */ /* 0x000fe4000bf46270 */
[----:B------:R-:W-:-:S05]  /*b560*/  ISETP.GE.AND P1, PT, R31, UR4, PT ;  /* 0x000000041f007c0c */ /* 0x000fca000bf26270 */
[----:B---34-:R-:W-:Y:S02]  /*b570*/  @!P0 IMAD.WIDE R2, R22, 0x4, R8 ;  /* 0x0000000416028825 */ /* 0x018fe400078e0208 */
[-C--:B0-----:R-:W-:Y:S02]  /*b580*/  @!P5 LEA R10, P4, R35, R8.reuse, 0x2 ;  /* 0x00000008230ad211 */ /* 0x081fe400078810ff */
[----:B------:R-:W-:Y:S01]  /*b590*/  @!P3 LEA R12, P6, R33, R8, 0x2 ;  /* 0x00000008210cb211 */ /* 0x000fe200078c10ff */
[----:B------:R0:W-:Y:S01]  /*b5a0*/  @!P0 ST.E.64 desc[UR40][R2.64], R90 ;  /* 0x0000005a02008985 */ /* 0x0001e2000c101b28 */
[----:B------:R-:W-:Y:S02]  /*b5b0*/  ISETP.GE.AND P0, PT, R29, UR4, PT ;  /* 0x000000041d007c0c */ /* 0x000fe4000bf06270 */
[----:B-1----:R-:W-:Y:S02]  /*b5c0*/  @!P5 LEA.HI.X R11, R35, R9, R36, 0x2, P4 ;  /* 0x00000009230bd211 */ /* 0x002fe400020f1424 */
        /* <DEDUP_REMOVED lines=22> */
.L_x_14196:
[----:B------:R-:W2:Y:S01]  /*b730*/  LDC.64 R8, c[0x0][0xc00] ;  /* 0x00030000ff087b82 */ /* 0x000ea20000000a00 */
[----:B------:R-:W-:Y:S01]  /*b740*/  ULDC.64 UR4, c[0x0][0xc08] ;  /* 0x0003020000047ab9 */ /* 0x000fe20000000a00 */
[----:B0-----:R-:W-:Y:S01]  /*b750*/  IMAD.MOV.U32 R17, RZ, RZ, RZ ;  /* 0x000000ffff117224 */ /* 0x001fe200078e00ff */
[----:B------:R-:W-:-:S04]  /*b760*/  ISETP.NE.U32.AND P1, PT, RZ, UR4, PT ;  /* 0x00000004ff007c0c */ /* 0x000fc8000bf25070 */
[----:B------:R-:W-:Y:S01]  /*b770*/  ISETP.NE.AND.EX P1, PT, RZ, UR5, PT, P1 ;  /* 0x00000005ff007c0c */ /* 0x000fe2000bf25310 */
[----:B------:R-:W0:Y:S01]  /*b780*/  LDC.64 R2, c[0x0][0xc00] ;  /* 0x00030000ff027b82 */ /* 0x000e220000000a00 */
[----:B--2---:R-:W-:-:S04]  /*b790*/  ISETP.NE.U32.AND P0, PT, R8, RZ, PT ;  /* 0x000000ff0800720c */ /* 0x004fc80003f05070 */
[----:B------:R-:W-:-:S07]  /*b7a0*/  ISETP.NE.AND.EX P0, PT, R9, RZ, PT, P0 ;  /* 0x000000ff0900720c */ /* 0x000fce0003f05300 */
[C---:B------:R-:W-:Y:S01]  /*b7b0*/  @P1 LEA R8, P2, R153.reuse, UR4, 0x2 ;  /* 0x0000000499081c11 */ /* 0x040fe2000f8410ff */
[----:B------:R-:W-:Y:S01]  /*b7c0*/  ULDC UR4, c[0x0][0xa88] ;  /* 0x0002a20000047ab9 */ /* 0x000fe20000000800 */
[C---:B0-----:R-:W-:Y:S02]  /*b7d0*/  IMAD.WIDE R2, R153.reuse, 0x4, R2 ;  /* 0x0000000499027825 */ /* 0x041fe400078e0202 */
[----:B------:R-:W-:Y:S02]  /*b7e0*/  @P1 LEA.HI.X R9, R153, UR5, R157, 0x2, P2 ;  /* 0x0000000599091c11 */ /* 0x000fe400090f149d */
[----:B------:R-:W-:Y:S01]  /*b7f0*/  IMAD.U32 R0, RZ, RZ, UR4 ;  /* 0x00000004ff007e24 */ /* 0x000fe2000f8e00ff */
[----:B------:R0:W5:Y:S05]  /*b800*/  @P0 LDG.E R17, desc[UR40][R2.64] ;  /* 0x0000002802110981 */ /* 0x00016a000c1e1900 */
[----:B------:R0:W5:Y:S01]  /*b810*/  @P1 LDG.E R0, desc[UR40][R8.64] ;  /* 0x0000002808001981 */ /* 0x000162000c1e1900 */
[----:B------:R-:W-:Y:S01]  /*b820*/  ISETP.NE.AND P2, PT, R155, RZ, PT ;  /* 0x000000ff9b00720c */ /* 0x000fe20003f45270 */
[----:B-1----:R-:W1:-:S12]  /*b830*/  S2R R4, SR_TID.X ;  /* 0x0000000000047919 */ /* 0x002e580000002100 */
[----:B------:R-:W2:Y:S01]  /*b840*/  @!P2 LDC R155, c[0x0][0xad4] ;  /* 0x0002b500ff9bab82 */ /* 0x000ea20000000800 */
[----:B-1----:R-:W-:Y:S01]  /*b850*/  VIADD R24, R4, 0xffffff80 ;  /* 0xffffff8004187836 */ /* 0x002fe20000000000 */
[----:B--2---:R-:W-:-:S04]  /*b860*/  ISETP.GT.AND P2, PT, R155, 0x1, PT ;  /* 0x000000019b00780c */ /* 0x004fc80003f44270 */
[----:B------:R-:W-:Y:S01]  /*b870*/  ISETP.GT.AND P3, PT, R24, 0xbf, PT ;  /* 0x000000bf1800780c */ /* 0x000fe20003f64270 */
[----:B0-----:R-:W-:-:S12]  /*b880*/  @P1 BRA `(.L_x_14202) ;  /* 0x0000000000101947 */ /* 0x001fd80003800000 */
[----:B------:R-:W-:Y:S05]  /*b890*/  @!P0 BRA `(.L_x_14202) ;  /* 0x00000000000c8947 */ /* 0x000fea0003800000 */
[----:B------:R-:W2:Y:S04]  /*b8a0*/  LDG.E R9, desc[UR40][R2.64] ;  /* 0x0000002802097981 */ /* 0x000ea8000c1e1900 */
[----:B-----5:R-:W2:Y:S02]  /*b8b0*/  LDG.E R0, desc[UR40][R2.64+0x4] ;  /* 0x0000042802007981 */ /* 0x020ea4000c1e1900 */
[----:B--2---:R-:W-:-:S07]  /*b8c0*/  IMAD.IADD R0, R0, 0x1, -R9 ;  /* 0x0000000100007824 */ /* 0x004fce00078e0a09 */
.L_x_14202:
[----:B------:R-:W-:Y:S01]  /*b8d0*/  BSSY B1, `(.L_x_14203) ;  /* 0x0000036000017945 */ /* 0x000fe20003800000 */
[----:B------:R-:W-:Y:S02]  /*b8e0*/  SEL R153, R153, RZ, !P0 ;  /* 0x000000ff99997207 */ /* 0x000fe40004000000 */
[----:B------:R-:W-:Y:S02]  /*b8f0*/  SEL R157, R157, RZ, !P0 ;  /* 0x000000ff9d9d7207 */ /* 0x000fe40004000000 */
[----:B-----5:R-:W-:Y:S01]  /*b900*/  SHF.R.S32.HI R20, RZ, 0x1f, R17 ;  /* 0x0000001fff147819 */ /* 0x020fe20000011411 */
[----:B------:R-:W-:Y:S06]  /*b910*/  @P3 BRA `(.L_x_14204) ;  /* 0x0000000000c43947 */ /* 0x000fec0003800000 */
[----:B------:R-:W0:Y:S01]  /*b920*/  LDC R31, c[0x0][0xbe8] ;  /* 0x0002fa00ff1f7b82 */ /* 0x000e220000000800 */
[----:B------:R-:W-:Y:S01]  /*b930*/  IADD3 R27, R16, -0x80, R4 ;  /* 0xffffff80101b7810 */ /* 0x000fe20007ffe004 */
[----:B0-----:R-:W-:-:S05]  /*b940*/  IMAD R2, R0, R31, RZ ;  /* 0x0000001f00027224 */ /* 0x001fca00078e02ff */
[----:B------:R-:W-:-:S13]  /*b950*/  ISETP.GE.AND P0, PT, R27, R2, PT ;  /* 0x000000021b00720c */ /* 0x000fda0003f06270 */
[----:B------:R-:W-:Y:S05]  /*b960*/  @P0 BRA `(.L_x_14204) ;  /* 0x0000000000b00947 */ /* 0x000fea0003800000 */
[----:B------:R-:W2:Y:S01]  /*b970*/  LDL.LU R26, [R1+0x1c] ;  /* 0x00001c00011a7983 */ /* 0x000ea20000300800 */
[----:B------:R-:W-:Y:S01]  /*b980*/  ISETP.NE.AND P1, PT, R31, 0x1, PT ;  /* 0x000000011f00780c */ /* 0x000fe20003f25270 */
[----:B------:R-:W-:Y:S01]  /*b990*/  IMAD.MOV.U32 R18, RZ, RZ, 0x9b8 ;  /* 0x000009b8ff127424 */ /* 0x000fe200078e00ff */
[----:B------:R-:W-:Y:S01]  /*b9a0*/  ISETP.GT.AND P0, PT, R155, 0x1, PT ;  /* 0x000000019b00780c */ /* 0x000fe20003f04270 */
[----:B------:R-:W0:Y:S01]  /*b9b0*/  LDC.64 R28, c[0x0][0xba8] ;  /* 0x0002ea00ff1c7b82 */ /* 0x000e220000000a00 */
[----:B------:R-:W-:Y:S02]  /*b9c0*/  IMAD.MOV.U32 R21, RZ, RZ, R27 ;  /* 0x000000ffff157224 */ /* 0x000fe400078e001b */
[----:B------:R-:W-:-:S05]  /*b9d0*/  SEL R18, R18, 0x978, P0 ;  /* 0x0000097812127807 */ /* 0x000fca0000000000 */
[----:B------:R-:W1:Y:S08]  /*b9e0*/  LDC.64 R8, c[0x0][R18+0x220] ;  /* 0x0000880012087b82 */ /* 0x000e700000000a00 */
[----:B------:R-:W3:Y:S08]  /*b9f0*/  @P1 LDC R4, c[0x0][0xbec] ;  /* 0x0002fb00ff041b82 */ /* 0x000ef00000000800 */
[----:B------:R-:W4:Y:S08]  /*ba00*/  LDC.64 R2, c[0x0][R18+0x218] ;  /* 0x0000860012027b82 */ /* 0x000f300000000a00 */
[----:B------:R-:W5:Y:S01]  /*ba10*/  @P1 LDC R25, c[0x0][0xbf0] ;  /* 0x0002fc00ff191b82 */ /* 0x000f620000000800 */
[----:B-1----:R-:W-:-:S02]  /*ba20*/  IMAD R9, R9, R153, RZ ;  /* 0x0000009909097224 */ /* 0x002fc400078e02ff */
[----:B------:R-:W-:-:S05]  /*ba30*/  IMAD.WIDE.U32 R14, R8, R153, RZ ;  /* 0x00000099080e7225 */ /* 0x000fca00078e00ff */
[----:B------:R-:W1:Y:S01]  /*ba40*/  LDC.64 R10, c[0x0][R18+0x228] ;  /* 0x00008a00120a7b82 */ /* 0x000e620000000a00 */
[----:B---3--:R-:W-:-:S07]  /*ba50*/  @P1 IMAD.HI.U32 R4, R27, R4, RZ ;  /* 0x000000041b041227 */ /* 0x008fce00078e00ff */
[----:B------:R-:W3:Y:S01]  /*ba60*/  LDC.64 R12, c[0x0][R18+0x210] ;  /* 0x00008400120c7b82 */ /* 0x000ee20000000a00 */
[-C--:B----4-:R-:W-:Y:S02]  /*ba70*/  IMAD R23, R3, R154.reuse, RZ ;  /* 0x0000009a03177224 */ /* 0x090fe400078e02ff */
[----:B------:R-:W-:-:S04]  /*ba80*/  IMAD.WIDE.U32 R2, R2, R154, RZ ;  /* 0x0000009a02027225 */ /* 0x000fc800078e00ff */
[----:B------:R-:W-:Y:S01]  /*ba90*/  IMAD.IADD R23, R3, 0x1, R23 ;  /* 0x0000000103177824 */ /* 0x000fe200078e0217 */
[----:B-----5:R-:W-:Y:S01]  /*baa0*/  @P1 SHF.R.U32.HI R21, RZ, R25, R4 ;  /* 0x00000019ff151219 */ /* 0x020fe20000011604 */
[----:B------:R-:W-:Y:S01]  /*bab0*/  IMAD R25, R8, R157, R9 ;  /* 0x0000009d08197224 */ /* 0x000fe200078e0209 */
[----:B0-----:R-:W0:Y:S01]  /*bac0*/  @!P0 LDC R28, c[0x0][0xb50] ;  /* 0x0002d400ff1c8b82 */ /* 0x001e220000000800 */
[----:B------:R-:W-:Y:S02]  /*bad0*/  IADD3 R4, P1, P3, R14, R2, R17 ;  /* 0x000000020e047210 */ /* 0x000fe40007b3e011 */
[----:B------:R-:W-:Y:S02]  /*bae0*/  IMAD.MOV R8, RZ, RZ, -R21 ;  /* 0x000000ffff087224 */ /* 0x000fe400078e0a15 */
[----:B------:R-:W-:-:S03]  /*baf0*/  IMAD.IADD R25, R15, 0x1, R25 ;  /* 0x000000010f197824 */ /* 0x000fc600078e0219 */
[----:B------:R-:W4:Y:S01]  /*bb00*/  @!P0 LDC R29, c[0x0][0xb54] ;  /* 0x0002d500ff1d8b82 */ /* 0x000f220000000800 */
[----:B--2---:R-:W-:-:S05]  /*bb10*/  SEL R9, R26, RZ, P0 ;  /* 0x000000ff1a097207 */ /* 0x004fca0000000000 */
[----:B-1----:R-:W-:-:S04]  /*bb20*/  IMAD.WIDE.U32 R2, R10, R9, RZ ;  /* 0x000000090a027225 */ /* 0x002fc800078e00ff */
[----:B------:R-:W-:Y:S02]  /*bb30*/  IMAD R11, R11, R9, RZ ;  /* 0x000000090b0b7224 */ /* 0x000fe400078e02ff */
[----:B------:R-:W-:Y:S01]  /*bb40*/  IMAD R9, R31, R8, R27 ;  /* 0x000000081f097224 */ /* 0x000fe200078e021b */
[----:B------:R-:W-:Y:S01]  /*bb50*/  IADD3.X R8, R25, R23, R20, P1, P3 ;  /* 0x0000001719087210 */ /* 0x000fe20000fe6414 */
[----:B------:R-:W-:Y:S01]  /*bb60*/  IMAD.IADD R11, R3, 0x1, R11 ;  /* 0x00000001030b7824 */ /* 0x000fe200078e020b */
[----:B------:R-:W-:Y:S01]  /*bb70*/  IADD3 R2, P0, P1, R21, R4, R2 ;  /* 0x0000000415027210 */ /* 0x000fe2000791e002 */
[----:B---3--:R-:W-:Y:S01]  /*bb80*/  IMAD R4, R13, R9, RZ ;  /* 0x000000090d047224 */ /* 0x008fe200078e02ff */
[----:B------:R-:W-:-:S04]  /*bb90*/  SHF.R.S32.HI R21, RZ, 0x1f, R21 ;  /* 0x0000001fff157819 */ /* 0x000fc80000011415 */
[----:B------:R-:W-:Y:S02]  /*bba0*/  IADD3.X R3, R21, R8, R11, P0, P1 ;  /* 0x0000000815037210 */ /* 0x000fe400007e240b */
[----:B------:R-:W-:Y:S01]  /*bbb0*/  SHF.R.S32.HI R11, RZ, 0x1f, R9 ;  /* 0x0000001fff0b7819 */ /* 0x000fe20000011409 */
[----:B------:R-:W-:-:S04]  /*bbc0*/  IMAD.WIDE.U32 R2, R12, R9, R2 ;  /* 0x000000090c027225 */ /* 0x000fc800078e0002 */
[----:B------:R-:W-:Y:S01]  /*bbd0*/  IMAD R11, R12, R11, R4 ;  /* 0x0000000b0c0b7224 */ /* 0x000fe200078e0204 */
[----:B0-----:R-:W-:-:S04]  /*bbe0*/  LEA R8, P0, R2, R28, 0x2 ;  /* 0x0000001c02087211 */ /* 0x001fc800078010ff */
[----:B------:R-:W-:-:S04]  /*bbf0*/  IADD3 R3, R3, R11, RZ ;  /* 0x0000000b03037210 */ /* 0x000fc80007ffe0ff */
[----:B----4-:R-:W-:Y:S01]  /*bc00*/  LEA.HI.X R9, R2, R29, R3, 0x2, P0 ;  /* 0x0000001d02097211 */ /* 0x010fe200000f1403 */
[----:B------:R-:W-:-:S05]  /*bc10*/  IMAD.MOV.U32 R3, RZ, RZ, -0x800000 ;  /* 0xff800000ff037424 */ /* 0x000fca00078e00ff */
[----:B------:R0:W-:Y:S02]  /*bc20*/  STG.E desc[UR40][R8.64], R3 ;  /* 0x0000000308007986 */ /* 0x0001e4000c101928 */
.L_x_14204:
[----:B------:R-:W-:Y:S05]  /*bc30*/  BSYNC B1 ;  /* 0x0000000000017941 */ /* 0x000fea0003800000 */
.L_x_14203:
[----:B------:R-:W-:Y:S05]  /*bc40*/  @P2 BRA `(.L_x_14199) ;  /* 0x0000000400302947 */ /* 0x000fea0003800000 */
[----:B------:R-:W1:Y:S01]  /*bc50*/  LDC R15, c[0x0][0xbe8] ;  /* 0x0002fa00ff0f7b82 */ /* 0x000e620000000800 */
[----:B------:R-:W-:Y:S01]  /*bc60*/  SHF.R.S32.HI R14, RZ, 0x1f, R24 ;  /* 0x0000001fff0e7819 */ /* 0x000fe20000011418 */
[----:B------:R-:W-:Y:S01]  /*bc70*/  ULDC.64 UR4, c[0x0][0xaa0] ;  /* 0x0002a80000047ab9 */ /* 0x000fe20000000a00 */
[----:B------:R-:W-:Y:S01]  /*bc80*/  ULDC.64 UR6, c[0x0][0xaf0] ;  /* 0x0002bc0000067ab9 */ /* 0x000fe20000000a00 */
[----:B------:R-:W-:Y:S01]  /*bc90*/  IMAD R2, R20, UR4, RZ ;  /* 0x0000000414027c24 */ /* 0x000fe2000f8e02ff */
[----:B------:R-:W-:Y:S01]  /*bca0*/  LEA.HI R14, R14, R24, RZ, 0x3 ;  /* 0x000000180e0e7211 */ /* 0x000fe200078f18ff */
[----:B0-----:R-:W-:Y:S02]  /*bcb0*/  IMAD R8, R157, UR6, RZ ;  /* 0x000000069d087c24 */ /* 0x001fe4000f8e02ff */
[C---:B------:R-:W-:Y:S01]  /*bcc0*/  IMAD R9, R17.reuse, UR5, R2 ;  /* 0x0000000511097c24 */ /* 0x040fe2000f8e0202 */
[----:B------:R-:W-:Y:S01]  /*bcd0*/  SHF.R.S32.HI R14, RZ, 0x3, R14 ;  /* 0x00000003ff0e7819 */ /* 0x000fe2000001140e */
[----:B------:R-:W-:Y:S01]  /*bce0*/  IMAD.WIDE.U32 R2, R17, UR4, RZ ;  /* 0x0000000411027c25 */ /* 0x000fe2000f8e00ff */
[----:B------:R-:W-:-:S03]  /*bcf0*/  ULDC.64 UR4, c[0x0][0xae8] ;  /* 0x0002ba0000047ab9 */ /* 0x000fc60000000a00 */
[----:B------:R-:W-:Y:S02]  /*bd00*/  IMAD R11, R156, 0x30, R14 ;  /* 0x000000309c0b7824 */ /* 0x000fe400078e020e */
[----:B------:R-:W-:Y:S02]  /*bd10*/  IMAD.IADD R3, R3, 0x1, R9 ;  /* 0x0000000103037824 */ /* 0x000fe400078e0209 */
[----:B------:R-:W-:Y:S02]  /*bd20*/  IMAD.IADD R10, R16, 0x1, R11 ;  /* 0x00000001100a7824 */ /* 0x000fe400078e020b */
[----:B------:R-:W-:Y:S01]  /*bd30*/  IMAD.WIDE.U32 R2, R154, UR4, R2 ;  /* 0x000000049a027c25 */ /* 0x000fe2000f8e0002 */
[----:B-1----:R-:W-:-:S03]  /*bd40*/  ISETP.NE.AND P0, PT, R15, 0x1, PT ;  /* 0x000000010f00780c */ /* 0x002fc60003f05270 */
[----:B------:R-:W-:Y:S02]  /*bd50*/  IMAD.MOV.U32 R9, RZ, RZ, R10 ;  /* 0x000000ffff097224 */ /* 0x000fe400078e000a */
[----:B------:R-:W-:Y:S01]  /*bd60*/  IMAD R3, R154, UR5, R3 ;  /* 0x000000059a037c24 */ /* 0x000fe2000f8e0203 */
[----:B------:R-:W-:Y:S01]  /*bd70*/  ULDC.64 UR4, c[0x0][0xae0] ;  /* 0x0002b80000047ab9 */ /* 0x000fe20000000a00 */
[----:B------:R-:W-:Y:S02]  /*bd80*/  IMAD.SHL.U32 R23, R156, 0x8, RZ ;  /* 0x000000089c177824 */ /* 0x000fe400078e00ff */
[----:B------:R-:W-:-:S04]  /*bd90*/  IMAD.WIDE.U32 R2, R153, UR6, R2 ;  /* 0x0000000699027c25 */ /* 0x000fc8000f8e0002 */
[----:B------:R-:W-:Y:S01]  /*bda0*/  IMAD.IADD R18, R14, 0x1, R16 ;  /* 0x000000010e127824 */ /* 0x000fe200078e0210 */
[----:B------:R-:W0:Y:S01]  /*bdb0*/  @P0 LDC R13, c[0x0][0xbec] ;  /* 0x0002fb00ff0d0b82 */ /* 0x000e220000000800 */
[----:B------:R-:W-:Y:S02]  /*bdc0*/  IMAD R17, R0, R15, RZ ;  /* 0x0000000f00117224 */ /* 0x000fe400078e02ff */
[----:B------:R-:W-:Y:S02]  /*bdd0*/  VIADD R0, R18, 0x30 ;  /* 0x0000003012007836 */ /* 0x000fe40000000000 */
[----:B------:R-:W-:-:S03]  /*bde0*/  IMAD.SHL.U32 R24, R156, 0x8, RZ ;  /* 0x000000089c187824 */ /* 0x000fc600078e00ff */
[----:B------:R-:W1:Y:S02]  /*bdf0*/  @P0 LDC R21, c[0x0][0xbf0] ;  /* 0x0002fc00ff150b82 */ /* 0x000e640000000800 */
[----:B------:R-:W-:Y:S01]  /*be00*/  SHF.R.S32.HI R24, RZ, 0x1f, R24 ;  /* 0x0000001fff187819 */ /* 0x000fe20000011418 */
[----:B0-----:R-:W-:-:S04]  /*be10*/  @P0 IMAD.HI.U32 R4, R10, R13, RZ ;  /* 0x0000000d0a040227 */ /* 0x001fc800078e00ff */
[----:B------:R-:W-:Y:S01]  /*be20*/  IMAD R13, R153, UR7, R8 ;  /* 0x00000007990d7c24 */ /* 0x000fe2000f8e0208 */
[----:B-1----:R-:W-:-:S03]  /*be30*/  @P0 SHF.R.U32.HI R9, RZ, R21, R4 ;  /* 0x00000015ff090219 */ /* 0x002fc60000011604 */
        /* <DEDUP_REMOVED lines=22> */
[C---:B------:R-:W-:Y:S02]  /*bfa0*/  VIADD R3, R18.reuse, 0x90 ;  /* 0x0000009012037836 */ /* 0x040fe40000000000 */
        /* <DEDUP_REMOVED lines=22> */
.L_x_14199:
[----:B------:R-:W-:Y:S05]  /*c110*/  BSYNC B0 ;  /* 0x0000000000007941 */ /* 0x000fea0003800000 */
.L_x_14195:
[----:B------:R-:W-:Y:S02]  /*c120*/  ULDC UR4, c[0x0][0xc3c] ;  /* 0x00030f0000047ab9 */ /* 0x000fe40000000800 */
[----:B------:R-:W-:-:S13]  /*c130*/  ISETP.GE.AND P0, PT, R7, UR4, PT ;  /* 0x0000000407007c0c */ /* 0x000fda000bf06270 */
[----:B------:R-:W-:Y:S05]  /*c140*/  @!P0 BRA `(.L_x_14205) ;  /* 0xffffff4c006c8947 */ /* 0x000fea000383ffff */
[----:B------:R-:W-:Y:S05]  /*c150*/  EXIT ;  /* 0x000000000000794d */ /* 0x000fea0003800000 */
.L_x_14158:
        /* <DEDUP_REMOVED lines=16> */
.L_x_14206:
[----:B0-----:R-:W0:Y:S01]  /*c260*/  S2R R0, SR_TID.X ;  /* 0x0000000000007919 */ /* 0x001e220000002100 */
[----:B------:R-:W-:Y:S01]  /*c270*/  ULDC UR4, c[0x0][0xc3c] ;  /* 0x00030f0000047ab9 */ /* 0x000fe20000000800 */
[----:B------:R-:W-:Y:S01]  /*c280*/  MOV R6, RZ ;  /* 0x000000ff00067202 */ /* 0x000fe20000000f00 */
        /* <DEDUP_REMOVED lines=41> */
.L_x_14210:
        /* <DEDUP_REMOVED lines=37> */
.L_x_14208:
        /* <DEDUP_REMOVED lines=13> */
.L_x_14211:
        /* <DEDUP_REMOVED lines=34> */
[----:B0-----:R-:W-:-:S05]  /*ca60*/  IMAD.MOV R8, RZ, RZ, -R3 ;  /* 0x000000ffff087224 */ /* 0x001fca00078e0a03 */
[----:B------:R-:W-:Y:S02]  /*ca70*/  MOV R2, R8 ;  /* 0x0000000800027202 */ /* 0x000fe40000000f00 */
        /* <DEDUP_REMOVED lines=25> */
.L_x_14212:
        /* <DEDUP_REMOVED lines=60> */
.L_x_14213:
[----:B------:R-:W-:-:S05]  /*cfd0*/  LOP3.LUT R2, RZ, R2, RZ, 0x33, !PT ;  /* 0x00000002ff027212 */ /* 0x000fca00078e33ff */
[----:B------:R-:W-:Y:S01]  /*cfe0*/  IMAD.IADD R25, R25, 0x1, R2 ;  /* 0x0000000119197824 */ /* 0x000fe200078e0202 */
[----:B------:R-:W-:Y:S06]  /*cff0*/  BRA `(.L_x_14214) ;  /* 0x00000000000c7947 */ /* 0x000fec0003800000 */
.L_x_14209:
[----:B------:R-:W-:Y:S01]  /*d000*/  MOV R25, RZ ;  /* 0x000000ff00197202 */ /* 0x000fe20000000f00 */
[----:B------:R-:W-:Y:S02]  /*d010*/  IMAD.U32 R24, RZ, RZ, UR6 ;  /* 0x00000006ff187e24 */ /* 0x000fe4000f8e00ff */
[----:B------:R-:W-:-:S07]  /*d020*/  IMAD.MOV.U32 R26, RZ, RZ, RZ ;  /* 0x000000ffff1a7224 */ /* 0x000fce00078e00ff */
.L_x_14214:
[----:B------:R-:W-:-:S13]  /*d030*/  ISETP.NE.AND P0, PT, R0, RZ, PT ;  /* 0x000000ff0000720c */ /* 0x000fda0003f05270 */
[----:B------:R-:W0:Y:S01]  /*d040*/  @!P0 S2R R3, SR_CgaCtaId ;  /* 0x0000000000038919 */ /* 0x000e220000008800 */
[----:B------:R-:W-:-:S04]  /*d050*/  @!P0 MOV R0, 0x400 ;  /* 0x0000040000008802 */ /* 0x000fc80000000f00 */
[----:B0-----:R-:W-:-:S05]  /*d060*/  @!P0 LEA R0, R3, R0, 0x18 ;  /* 0x0000000003008211 */ /* 0x001fca00078ec0ff */
[----:B------:R0:W-:Y:S01]  /*d070*/  @!P0 STS.128 [R0+0x168d0], R24 ;  /* 0x0168d01800008388 */ /* 0x0001e20000000c00 */
[----:B------:R-:W-:Y:S06]  /*d080*/  BAR.ARV 0x5, 0x200 ;  /* 0x0148000000007b1d */ /* 0x000fec0000002000 */
.L_x_14207:
        /* <DEDUP_REMOVED lines=17> */
[C---:B-1----:R-:W-:Y:S01]  /*d1a0*/  LOP3.LUT R4, R5.reuse, 0x7f, RZ, 0xc0, !PT ;  /* 0x0000007f05047812 */ /* 0x042fe200078ec0ff */
[----:B0-----:R-:W-:-:S04]  /*d1b0*/  IMAD.SHL.U32 R0, R5, 0x8, RZ ;  /* 0x0000000805007824 */ /* 0x001fc800078e00ff */
[----:B------:R-:W-:Y:S01]  /*d1c0*/  IMAD.SHL.U32 R3, R4, 0x8, RZ ;  /* 0x0000000804037824 */ /* 0x000fe200078e00ff */
[----:B------:R-:W-:Y:S02]  /*d1d0*/  LOP3.LUT R2, R0, 0x1f8, RZ, 0xc0, !PT ;  /* 0x000001f800027812 */ /* 0x000fe400078ec0ff */
[----:B------:R-:W-:Y:S02]  /*d1e0*/  SHF.R.U32.HI R4, RZ, 0x3, R4 ;  /* 0x00000003ff047819 */ /* 0x000fe40000011604 */
[----:B------:R-:W-:-:S04]  /*d1f0*/  LOP3.LUT R2, R2, 0x38, R5, 0x78, !PT ;  /* 0x0000003802027812 */ /* 0x000fc800078e7805 */
[----:B------:R-:W-:Y:S01]  /*d200*/  LOP3.LUT R2, R2, 0x200, R3, 0xf8, !PT ;  /* 0x0000020002027812 */ /* 0x000fe200078ef803 */
[----:B------:R-:W-:-:S04]  /*d210*/  IMAD.SHL.U32 R3, R5, 0x10, RZ ;  /* 0x0000001005037824 */ /* 0x000fc800078e00ff */
[----:B------:R-:W-:Y:S01]  /*d220*/  IMAD R0, R2, 0x2, R17 ;  /* 0x0000000202007824 */ /* 0x000fe200078e0211 */
[----:B------:R-:W-:-:S04]  /*d230*/  LOP3.LUT R3, R4, 0x70, R3, 0xf8, !PT ;  /* 0x0000007004037812 */ /* 0x000fc800078ef803 */
[----:B------:R3:W-:Y:S03]  /*d240*/  STL [R1+0x8], R0 ;  /* 0x0000080001007387 */ /* 0x0007e60000100800 */
.L_x_14307:
        /* <DEDUP_REMOVED lines=33> */
[----:B------:R-:W-:Y:S01]  /*d460*/  MOV R9, UR4 ;  /* 0x0000000400097c02 */ /* 0x000fe20008000f00 */
        /* <DEDUP_REMOVED lines=17> */
[----:B------:R-:W2:Y:S04]  /*d580*/  LDG.E R6, desc[UR40][R2.64] ;  /* 0x0000002802067981 */ /* 0x000ea8000c1e1900 */
[----:B0-----:R-:W2:Y:S02]  /*d590*/  LDG.E R9, desc[UR40][R2.64+0x4] ;  /* 0x0000042802097981 */ /* 0x001ea4000c1e1900 */
[----:B--2---:R-:W-:-:S05]  /*d5a0*/  IMAD.IADD R10, R9, 0x1, -R6 ;  /* 0x00000001090a7824 */ /* 0x004fca00078e0a06 */
[----:B------:R1:W-:Y:S02]  /*d5b0*/  STL [R1+0x20], R10 ;  /* 0x0000200a01007387 */ /* 0x0003e40000100800 */
.L_x_14216:
[----:B------:R-:W-:Y:S01]  /*d5c0*/  ULDC.64 UR4, c[0x0][0xa20] ;  /* 0x0002880000047ab9 */ /* 0x000fe20000000a00 */
[C---:B------:R-:W-:Y:S01]  /*d5d0*/  LOP3.LUT R6, R26.reuse, 0xff000000, RZ, 0xc0, !PT ;  /* 0xff0000001a067812 */ /* 0x040fe200078ec0ff */
[----:B------:R-:W-:Y:S01]  /*d5e0*/  IMAD.MOV.U32 R23, RZ, RZ, R11 ;  /* 0x000000ffff177224 */ /* 0x000fe200078e000b */
        /* <DEDUP_REMOVED lines=12> */
.L_x_14217:
[----:B------:R-:W-:Y:S05]  /*d6b0*/  @!P0 BRA `(.L_x_14218) ;  /* 0x00000000000c8947 */ /* 0x000fea0003800000 */
[----:B------:R-:W2:Y:S04]  /*d6c0*/  LDG.E R7, desc[UR40][R4.64] ;  /* 0x0000002804077981 */ /* 0x000ea8000c1e1900 */
[----:B------:R-:W2:Y:S02]  /*d6d0*/  LDG.E R2, desc[UR40][R4.64+0x4] ;  /* 0x0000042804027981 */ /* 0x000ea4000c1e1900 */
[----:B--2---:R-:W-:-:S07]  /*d6e0*/  IMAD.IADD R7, R2, 0x1, -R7 ;  /* 0x0000000102077824 */ /* 0x004fce00078e0a07 */
.L_x_14218:
[----:B-----5:R-:W-:Y:S01]  /*d6f0*/  IMAD.IADD R7, R7, 0x1, -R0 ;  /* 0x0000000107077824 */ /* 0x020fe200078e0a00 */
[----:B0-----:R-:W-:Y:S01]  /*d700*/  LOP3.LUT R9, R6, 0xff, RZ, 0xc0, !PT ;  /* 0x000000ff06097812 */ /* 0x001fe200078ec0ff */
[----:B------:R-:W0:Y:S01]  /*d710*/  LDC R0, c[0x0][0x448] ;  /* 0x00011200ff007b82 */ /* 0x000e220000000800 */
[----:B--2---:R-:W-:Y:S01]  /*d720*/  IMAD R2, R25, 0xc0, RZ ;  /* 0x000000c019027824 */ /* 0x004fe200078e02ff */
[----:B------:R-:W-:Y:S01]  /*d730*/  BSSY B0, `(.L_x_14219) ;  /* 0x0000036000007945 */ /* 0x000fe20003800000 */
[----:B------:R-:W-:Y:S02]  /*d740*/  IMAD.MOV.U32 R4, RZ, RZ, RZ ;  /* 0x000000ffff047224 */ /* 0x000fe400078e00ff */
[----:B------:R-:W-:Y:S01]  /*d750*/  VIADD R2, R2, 0xbf ;  /* 0x000000bf02027836 */ /* 0x000fe20000000000 */
[----:B0-----:R-:W-:-:S13]  /*d760*/  ISETP.NE.AND P0, PT, R0, 0x1, PT ;  /* 0x000000010000780c */ /* 0x001fda0003f05270 */
[----:B------:R-:W0:Y:S08]  /*d770*/  @P0 LDC R3, c[0x0][0x44c] ;  /* 0x00011300ff030b82 */ /* 0x000e300000000800 */
[----:B------:R-:W2:Y:S01]  /*d780*/  @P0 LDC R0, c[0x0][0x450] ;  /* 0x00011400ff000b82 */ /* 0x000ea20000000800 */
[----:B0-----:R-:W-:-:S05]  /*d790*/  @P0 IMAD.HI.U32 R3, R2, R3, RZ ;  /* 0x0000000302030227 */ /* 0x001fca00078e00ff */
[----:B--2---:R-:W-:Y:S02]  /*d7a0*/  @P0 SHF.R.U32.HI R2, RZ, R0, R3 ;  /* 0x00000000ff020219 */ /* 0x004fe40000011603 */
[C---:B------:R-:W-:Y:S01]  /*d7b0*/  IADD3 R3, R7.reuse, 0x80, -R10 ;  /* 0x0000008007037810 */ /* 0x040fe20007ffe80a */
        /* <DEDUP_REMOVED lines=8> */
[----:B------:R-:W-:Y:S01]  /*d840*/  VIMNMX R8, R7, R0, PT ;  /* 0x0000000007087248 */ /* 0x000fe20003fe0100 */
[----:B------:R-:W-:Y:S01]  /*d850*/  IMAD.MOV.U32 R7, RZ, RZ, R4 ;  /* 0x000000ffff077224 */ /* 0x000fe200078e0004 */
[----:B------:R-:W-:Y:S02]  /*d860*/  SHF.R.U32.HI R0, RZ, 0x10, R6 ;  /* 0x00000010ff007819 */ /* 0x000fe40000011606 */
[----:B------:R-:W-:Y:S01]  /*d870*/  ISETP.GE.AND P1, PT, R8, 0x1, PT ;  /* 0x000000010800780c */ /* 0x000fe20003f26270 */
[----:B------:R0:W-:Y:S01]  /*d880*/  STL [R1+0x14], R8 ;  /* 0x0000140801007387 */ /* 0x0001e20000100800 */
[----:B------:R-:W-:-:S03]  /*d890*/  ISETP.NE.AND P0, PT, R0, RZ, PT ;  /* 0x000000ff0000720c */ /* 0x000fc60003f05270 */
[----:B------:R0:W-:Y:S04]  /*d8a0*/  STL [R1+0x1c], R4 ;  /* 0x00001c0401007387 */ /* 0x0001e80000100800 */
[----:B------:R0:W-:Y:S06]  /*d8b0*/  STL [R1+0x38], R9 ;  /* 0x0000380901007387 */ /* 0x0001ec0000100800 */
[----:B------:R-:W2:Y:S01]  /*d8c0*/  @!P0 LDC R0, c[0x0][0x9f0] ;  /* 0x00027c00ff008b82 */ /* 0x000ea20000000800 */
[----:B------:R-:W-:Y:S05]  /*d8d0*/  @!P1 BRA `(.L_x_14220) ;  /* 0x00000000006c9947 */ /* 0x000fea0003800000 */
[-C--:B0-2---:R-:W-:Y:S02]  /*d8e0*/  IABS R4, R0.reuse ;  /* 0x0000000000047213 */ /* 0x085fe40000000000 */
[----:B------:R-:W-:Y:S02]  /*d8f0*/  IABS R6, R0 ;  /* 0x0000000000067213 */ /* 0x000fe40000000000 */
[----:B------:R-:W0:Y:S02]  /*d900*/  I2F.RP R2, R4 ;  /* 0x0000000400027306 */ /* 0x000e240000209400 */
[----:B------:R-:W-:-:S06]  /*d910*/  IADD3 R6, RZ, -R6, RZ ;  /* 0x80000006ff067210 */ /* 0x000fcc0007ffe0ff */
        /* <DEDUP_REMOVED lines=23> */
.L_x_14220:
[----:B------:R-:W-:Y:S05]  /*da90*/  BSYNC B0 ;  /* 0x0000000000007941 */ /* 0x000fea0003800000 */
.L_x_14219:
[----:B--2---:R-:W-:Y:S01]  /*daa0*/  IMAD.MOV.U32 R0, RZ, RZ, R7 ;  /* 0x000000ffff007224 */ /* 0x004fe200078e0007 */
[----:B------:R-:W-:Y:S03]  /*dab0*/  BSSY B7, `(.L_x_14221) ;  /* 0x0000358000077945 */ /* 0x000fe60003800000 */
[----:B------:R-:W-:-:S05]  /*dac0*/  IMAD R2, R9, R0, RZ ;  /* 0x0000000009027224 */ /* 0x000fca00078e02ff */
[----:B------:R-:W-:Y:S01]  /*dad0*/  VIADDMNMX R0, R2, R0, R8, PT ;  /* 0x0000000002007246 */ /* 0x000fe20003800108 */
[----:B------:R2:W-:Y:S03]  /*dae0*/  STL [R1+0x4], R2 ;  /* 0x0000040201007387 */ /* 0x0005e60000100800 */
[----:B------:R-:W-:Y:S01]  /*daf0*/  ISETP.GT.AND P0, PT, R0, R2, PT ;  /* 0x000000020000720c */ /* 0x000fe20003f04270 */
[----:B------:R2:W-:-:S12]  /*db00*/  STL [R1+0x18], R0 ;  /* 0x0000180001007387 */ /* 0x0005d80000100800 */
[----:B------:R-:W-:Y:S05]  /*db10*/  @P0 BRA `(.L_x_14222) ;  /* 0x0000000000440947 */ /* 0x000fea0003800000 */
[----:B--2---:R-:W2:Y:S02]  /*db20*/  S2R R0, SR_TID.X ;  /* 0x0000000000007919 */ /* 0x004ea40000002100 */
[----:B--2---:R-:W-:-:S04]  /*db30*/  LOP3.LUT R0, R0, 0x7f, RZ, 0xc0, !PT ;  /* 0x0000007f00007812 */ /* 0x004fc800078ec0ff */
[----:B------:R-:W-:-:S13]  /*db40*/  ISETP.NE.AND P0, PT, R0, RZ, PT ;  /* 0x000000ff0000720c */ /* 0x000fda0003f05270 */
[----:B------:R-:W-:Y:S05]  /*db50*/  @P0 BRA `(.L_x_14223) ;  /* 0x0000003400340947 */ /* 0x000fea0003800000 */
[----:B------:R-:W2:Y:S01]  /*db60*/  S2R R5, SR_LANEID ;  /* 0x0000000000057919 */ /* 0x000ea20000000000 */
[----:B------:R-:W-:Y:S01]  /*db70*/  VOTEU.ANY UR4, UPT, PT ;  /* 0x0000000000047886 */ /* 0x000fe200038e0100 */
[----:B------:R-:W4:Y:S01]  /*db80*/  LDC.64 R2, c[0x0][0xc60] ;  /* 0x00031800ff027b82 */ /* 0x000f220000000a00 */
[----:B------:R-:W2:Y:S02]  /*db90*/  FLO.U32 R0, UR4 ;  /* 0x0000000400007d00 */ /* 0x000ea400080e0000 */
[----:B--2---:R-:W-:-:S06]  /*dba0*/  ISETP.EQ.U32.AND P0, PT, R0, R5, PT ;  /* 0x000000050000720c */ /* 0x004fcc0003f02070 */
[----:B------:R-:W4:Y:S07]  /*dbb0*/  POPC R5, UR4 ;  /* 0x0000000400057d09 */ /* 0x000f2e0008000000 */
[----:B----4-:R-:W2:Y:S01]  /*dbc0*/  @P0 ATOMG.E.ADD.STRONG.GPU PT, R3, desc[UR40][R2.64], R5 ;  /* 0x00000005020309a8 */ /* 0x010ea200081ee1e8 */
[----:B0-----:R-:W0:Y:S02]  /*dbd0*/  S2R R4, SR_LTMASK ;  /* 0x0000000000047919 */ /* 0x001e240000003900 */
[----:B0-----:R-:W-:-:S04]  /*dbe0*/  LOP3.LUT R4, R4, UR4, RZ, 0xc0, !PT ;  /* 0x0000000404047c12 */ /* 0x001fc8000f8ec0ff */
[----:B---3--:R-:W0:Y:S01]  /*dbf0*/  POPC R7, R4 ;  /* 0x0000000400077309 */ /* 0x008e220000000000 */
[----:B--2---:R-:W0:Y:S02]  /*dc00*/  SHFL.IDX PT, R0, R3, R0, 0x1f ;  /* 0x00001f0003007589 */ /* 0x004e2400000e0000 */
[----:B0-----:R-:W-:Y:S01]  /*dc10*/  IADD3 R24, R0, UR36, R7 ;  /* 0x0000002400187c10 */ /* 0x001fe2000fffe007 */
[----:B------:R-:W-:Y:S06]  /*dc20*/  BRA `(.L_x_14223) ;  /* 0x0000003400007947 */ /* 0x000fec0003800000 */
.L_x_14222:
[----:B--2---:R-:W-:Y:S01]  /*dc30*/  VIADD R0, R17, 0xe400 ;  /* 0x0000e40011007836 */ /* 0x004fe20000000000 */
[----:B------:R-:W-:Y:S04]  /*dc40*/  BSSY B6, `(.L_x_14224) ;  /* 0x0000013000067945 */ /* 0x000fe80003800000 */
[----:B------:R-:W-:-:S13]  /*dc50*/  LOP3.LUT P0, RZ, R0, 0x3ff, RZ, 0xc0, !PT ;  /* 0x000003ff00ff7812 */ /* 0x000fda000780c0ff */
[----:B------:R-:W-:Y:S05]  /*dc60*/  @!P0 BRA `(.L_x_14225) ;  /* 0x0000000000408947 */ /* 0x000fea0003800000 */
[----:B------:R-:W-:Y:S01]  /*dc70*/  MOV R2, 0x0 ;  /* 0x0000000000027802 */ /* 0x000fe20000000f00 */
[----:B------:R-:W-:Y:S01]  /*dc80*/  ULDC.64 UR6, c[0x4][0x1b8] ;  /* 0x01006e0000067ab9 */ /* 0x000fe20000000a00 */
[----:B------:R-:W-:Y:S01]  /*dc90*/  ULDC.64 UR8, c[0x4][0x1c0] ;  /* 0x0100700000087ab9 */ /* 0x000fe20000000a00 */
[----:B------:R-:W-:Y:S01]  /*dca0*/  ULDC.64 UR4, c[0x4][0x8] ;  /* 0x0100020000047ab9 */ /* 0x000fe20000000a00 */
[----:B0-----:R-:W-:Y:S01]  /*dcb0*/  IMAD.U32 R4, RZ, RZ, UR6 ;  /* 0x00000006ff047e24 */ /* 0x001fe2000f8e00ff */
[----:B------:R-:W-:Y:S01]  /*dcc0*/  MOV R13, RZ ;  /* 0x000000ff000d7202 */ /* 0x000fe20000000f00 */
[----:B------:R-:W0:Y:S01]  /*dcd0*/  LDC.64 R2, c[0x4][R2] ;  /* 0x0100000002027b82 */ /* 0x000e220000000a00 */
[----:B------:R-:W-:Y:S02]  /*dce0*/  IMAD.U32 R5, RZ, RZ, UR7 ;  /* 0x00000007ff057e24 */ /* 0x000fe4000f8e00ff */
[----:B------:R-:W-:Y:S02]  /*dcf0*/  IMAD.U32 R6, RZ, RZ, UR8 ;  /* 0x00000008ff067e24 */ /* 0x000fe4000f8e00ff */
[----:B---3--:R-:W-:-:S02]  /*dd00*/  IMAD.U32 R7, RZ, RZ, UR9 ;  /* 0x00000009ff077e24 */ /* 0x008fc4000f8e00ff */
[----:B-1----:R-:W-:Y:S02]  /*dd10*/  IMAD.U32 R10, RZ, RZ, UR4 ;  /* 0x00000004ff0a7e24 */ /* 0x002fe4000f8e00ff */
[----:B------:R-:W-:Y:S02]  /*dd20*/  IMAD.U32 R11, RZ, RZ, UR5 ;  /* 0x00000005ff0b7e24 */ /* 0x000fe4000f8e00ff */
[----:B------:R-:W-:Y:S02]  /*dd30*/  IMAD.MOV.U32 R8, RZ, RZ, 0x70 ;  /* 0x00000070ff087424 */ /* 0x000fe400078e00ff */
[----:B------:R-:W-:-:S07]  /*dd40*/  IMAD.MOV.U32 R12, RZ, RZ, 0x1 ;  /* 0x00000001ff0c7424 */ /* 0x000fce00078e00ff */
[----:B------:R-:W-:-:S07]  /*dd50*/  LEPC R20, `(.L_x_14225) ;  /* 0x000000001014794e */ /* 0x000fce0000000000 */
[----:B0-----:R-:W-:Y:S05]  /*dd60*/  CALL.ABS.NOINC R2 ;  /* 0x0000000002007343 */ /* 0x001fea0003c00000 */
.L_x_14225:
[----:B------:R-:W-:Y:S05]  /*dd70*/  BSYNC B6 ;  /* 0x0000000000067941 */ /* 0x000fea0003800000 */
.L_x_14224:
        /* <DEDUP_REMOVED lines=12> */
[----:B---3--:R-:W-:-:S02]  /*de40*/  IMAD.U32 R7, RZ, RZ, UR9 ;  /* 0x00000009ff077e24 */ /* 0x008fc4000f8e00ff */
[----:B-1----:R-:W-:Y:S02]  /*de50*/  IMAD.U32 R10, RZ, RZ, UR4 ;  /* 0x00000004ff0a7e24 */ /* 0x002fe4000f8e00ff */
[----:B------:R-:W-:Y:S02]  /*de60*/  IMAD.U32 R11, RZ, RZ, UR5 ;  /* 0x00000005ff0b7e24 */ /* 0x000fe4000f8e00ff */
[----:B------:R-:W-:Y:S02]  /*de70*/  IMAD.MOV.U32 R8, RZ, RZ, 0x70 ;  /* 0x00000070ff087424 */ /* 0x000fe400078e00ff */
[----:B------:R-:W-:Y:S02]  /*de80*/  IMAD.MOV.U32 R12, RZ, RZ, 0x1 ;  /* 0x00000001ff0c7424 */ /* 0x000fe400078e00ff */
[----:B--2---:R-:W-:-:S07]  /*de90*/  IMAD.MOV.U32 R13, RZ, RZ, RZ ;  /* 0x000000ffff0d7224 */ /* 0x004fce00078e00ff */
[----:B------:R-:W-:-:S07]  /*dea0*/  LEPC R20, `(.L_x_14228) ;  /* 0x000000001014794e */ /* 0x000fce0000000000 */
[----:B----4-:R-:W-:Y:S05]  /*deb0*/  CALL.ABS.NOINC R2 ;  /* 0x0000000002007343 */ /* 0x010fea0003c00000 */
.L_x_14228:
        /* <DEDUP_REMOVED lines=15> */
.L_x_14227:
[----:B------:R-:W-:Y:S05]  /*dfb0*/  BSYNC B6 ;  /* 0x0000000000067941 */ /* 0x000fea0003800000 */
.L_x_14226:
[----:B------:R-:W-:Y:S01]  /*dfc0*/  ULDC.64 UR4, c[0x0][0x9f8] ;  /* 0x00027e0000047ab9 */ /* 0x000fe20000000a00 */
[----:B------:R-:W2:Y:S01]  /*dfd0*/  LDL R20, [R1+0x18] ;  /* 0x0000180001147983 */ /* 0x000ea20000100800 */
        /* <DEDUP_REMOVED lines=10> */
[----:B--2---:R-:W-:Y:S01]  /*e080*/  VIADD R22, R20, 0xffffffff ;  /* 0xffffffff14167836 */ /* 0x004fe20000000000 */
[----:B-----5:R-:W-:Y:S02]  /*e090*/  SHF.R.S32.HI R29, RZ, 0x1f, R23 ;  /* 0x0000001fff1d7819 */ /* 0x020fe40000011417 */
[----:B------:R-:W-:Y:S01]  /*e0a0*/  SEL R19, R23, RZ, !P0 ;  /* 0x000000ff17137207 */ /* 0x000fe20004000000 */
[----:B------:R-:W-:Y:S08]  /*e0b0*/  BRA.DIV UR4, `(.L_x_14229) ;  /* 0x0000004604807947 */ /* 0x000ff0000b800000 */
[----:B------:R-:W2:Y:S02]  /*e0c0*/  S2R R0, SR_TID.X ;  /* 0x0000000000007919 */ /* 0x000ea40000002100 */
[----:B--2---:R-:W-:-:S04]  /*e0d0*/  SHF.R.U32.HI R0, RZ, 0x5, R0 ;  /* 0x00000005ff007819 */ /* 0x004fc80000011600 */
[----:B------:R-:W-:-:S05]  /*e0e0*/  LOP3.LUT R0, R0, 0x3, RZ, 0xc0, !PT ;  /* 0x0000000300007812 */ /* 0x000fca00078ec0ff */
[----:B------:R2:W4:Y:S02]  /*e0f0*/  SHFL.IDX PT, R14, R0, RZ, 0x1f ;  /* 0x00001fff000e7589 */ /* 0x00052400000e0000 */
.L_x_14323:
[----:B------:R-:W-:Y:S02]  /*e100*/  PLOP3.LUT P1, PT, PT, PT, PT, 0x8, 0x0 ;  /* 0x000000000000781c */ /* 0x000fe40003f2e170 */
[----:B----4-:R-:W-:Y:S02]  /*e110*/  ISETP.NE.AND P0, PT, R14, RZ, PT ;  /* 0x000000ff0e00720c */ /* 0x010fe40003f05270 */
[----:B--2---:R-:W-:-:S05]  /*e120*/  P2R R0, PR, RZ, 0x2 ;  /* 0x00000002ff007803 */ /* 0x004fca0000000000 */
[----:B------:R2:W-:Y:S06]  /*e130*/  STL [R1], R0 ;  /* 0x0000000001007387 */ /* 0x0005ec0000100800 */
[----:B------:R-:W-:Y:S05]  /*e140*/  @P0 BRA `(.L_x_14230) ;  /* 0x0000000000ec0947 */ /* 0x000fea0003800000 */
[----:B------:R-:W-:-:S03]  /*e150*/  UMOV UR4, 0xffffffff ;  /* 0xffffffff00047882 */ /* 0x000fc60000000000 */
[----:B------:R-:W-:Y:S05]  /*e160*/  BRA.DIV UR4, `(.L_x_14231) ;  /* 0x0000004604887947 */ /* 0x000fea000b800000 */
[----:B------:R-:W-:-:S13]  /*e170*/  ELECT P6, URZ, PT ;  /* 0x00000000003f782f */ /* 0x000fda00038c0000 */
.L_x_14326:
[----:B------:R-:W-:Y:S05]  /*e180*/  @!P6 BRA `(.L_x_14230) ;  /* 0x0000000000dce947 */ /* 0x000fea0003800000 */
[----:B------:R-:W-:-:S04]  /*e190*/  ISETP.NE.U32.AND P0, PT, R2, RZ, PT ;  /* 0x000000ff0200720c */ /* 0x000fc80003f05070 */
[----:B------:R-:W-:-:S13]  /*e1a0*/  ISETP.NE.AND.EX P0, PT, R3, RZ, PT, P0 ;  /* 0x000000ff0300720c */ /* 0x000fda0003f05300 */
[----:B------:R-:W-:Y:S05]  /*e1b0*/  @!P0 BRA `(.L_x_14232) ;  /* 0x0000000000448947 */ /* 0x000fea0003800000 */
[----:B------:R-:W4:Y:S01]  /*e1c0*/  LDC R6, c[0x0][0x43c] ;  /* 0x00010f00ff067b82 */ /* 0x000f220000000800 */
[----:B------:R-:W-:Y:S01]  /*e1d0*/  ULDC.64 UR4, c[0x0][0x428] ;  /* 0x00010a0000047ab9 */ /* 0x000fe20000000a00 */
[----:B----4-:R-:W-:-:S13]  /*e1e0*/  ISETP.NE.AND P0, PT, R6, 0x1, PT ;  /* 0x000000010600780c */ /* 0x010fda0003f05270 */
        /* <DEDUP_REMOVED lines=14> */
.L_x_14232:
[----:B--2---:R-:W-:Y:S01]  /*e2d0*/  IMAD R0, R18, 0x8, R17 ;  /* 0x0000000812007824 */ /* 0x004fe200078e0211 */
[----:B----4-:R-:W-:-:S04]  /*e2e0*/  SHF.L.U32 R2, R28, 0x1f, RZ ;  /* 0x0000001f1c027819 */ /* 0x010fc800000006ff */
[----:B------:R-:W2:Y:S02]  /*e2f0*/  SYNCS.PHASECHK.TRANS64.TRYWAIT P0, [R0+URZ+0x16840], R2 ;  /* 0x01684002000075a7 */ /* 0x000ea4000800017f */
[----:B--2---:R-:W-:Y:S05]  /*e300*/  @!P0 BRA `(.L_x_14233) ;  /* 0x0000004400408947 */ /* 0x004fea0003800000 */
.L_x_14327:
[----:B------:R-:W4:Y:S02]  /*e310*/  S2R R3, SR_TID.X ;  /* 0x0000000000037919 */ /* 0x000f240000002100 */
[----:B----4-:R-:W-:-:S04]  /*e320*/  LOP3.LUT R3, R3, 0x7f, RZ, 0xc0, !PT ;  /* 0x0000007f03037812 */ /* 0x010fc800078ec0ff */
[----:B------:R-:W-:-:S13]  /*e330*/  ISETP.NE.AND P0, PT, R3, RZ, PT ;  /* 0x000000ff0300720c */ /* 0x000fda0003f05270 */
[----:B------:R-:W-:Y:S05]  /*e340*/  @P0 BRA `(.L_x_14234) ;  /* 0x00000000001c0947 */ /* 0x000fea0003800000 */
[----:B------:R-:W4:Y:S01]  /*e350*/  S2R R3, SR_TID.X ;  /* 0x0000000000037919 */ /* 0x000f220000002100 */
[----:B--2---:R-:W-:-:S04]  /*e360*/  IMAD.MOV.U32 R2, RZ, RZ, 0x4000 ;  /* 0x00004000ff027424 */ /* 0x004fc800078e00ff */
[----:B------:R2:W-:Y:S01]  /*e370*/  SYNCS.ARRIVE.TRANS64 RZ, [R0+URZ+0x16830], R2 ;  /* 0x0168300200ff79a7 */ /* 0x0005e2000800003f */
[----:B----4-:R-:W-:-:S04]  /*e380*/  LOP3.LUT R3, R3, 0x1f, RZ, 0xc0, !PT ;  /* 0x0000001f03037812 */ /* 0x010fc800078ec0ff */
[----:B------:R-:W-:-:S13]  /*e390*/  ISETP.NE.AND P0, PT, R3, RZ, PT ;  /* 0x000000ff0300720c */ /* 0x000fda0003f05270 */
[----:B--2---:R-:W-:Y:S05]  /*e3a0*/  @!P0 BRA `(.L_x_14234) ;  /* 0x0000000000048947 */ /* 0x004fea0003800000 */
[----:B------:R-:W-:Y:S01]  /*e3b0*/  BPT.TRAP 0x1 ;  /* 0x000000040000795c */ /* 0x000fe20000300000 */
.L_x_14234:
        /* <DEDUP_REMOVED lines=14> */
[----:B------:R-:W-:Y:S02]  /*e4a0*/  ULEA UR11, UR11, UR4, 0x7 ;  /* 0x000000040b0b7291 */ /* 0x000fe4000f8e383f */
[----:B------:R-:W-:Y:S01]  /*e4b0*/  UIADD3 UR8, UR8, 0xe400, URZ ;  /* 0x0000e40008087890 */ /* 0x000fe2000fffe03f */
[----:B------:R-:W-:Y:S01]  /*e4c0*/  UMOV UR4, 0x0 ;  /* 0x0000000000047882 */ /* 0x000fe20000000000 */
[----:B------:R4:W-:Y:S07]  /*e4d0*/  STL [R1], R0 ;  /* 0x0000000001007387 */ /* 0x0009ee0000100800 */
[----:B------:R4:W-:Y:S01]  /*e4e0*/  UTMALDG.4D [UR8], [UR6], desc[UR4] ;  /* 0x00000408060075b4 */ /* 0x0009e20008019000 */
[----:B------:R-:W-:-:S02]  /*e4f0*/  NOP ;  /* 0x0000000000007918 */ /* 0x000fc40000000000 */
.L_x_14230:
[----:B0-----:R-:W5:Y:S04]  /*e500*/  LDL.LU R4, [R1+0x10] ;  /* 0x0000100001047983 */ /* 0x001f680000300800 */
[----:B------:R-:W3:Y:S04]  /*e510*/  LDL.LU R6, [R1+0xc] ;  /* 0x00000c0001067983 */ /* 0x000ee80000300800 */
[----:B------:R-:W3:Y:S01]  /*e520*/  LDL.LU R3, [R1+0x24] ;  /* 0x0000240001037983 */ /* 0x000ee20000300800 */
[----:B------:R-:W-:Y:S05]  /*e530*/  WARPSYNC.ALL ;  /* 0x0000000000007948 */ /* 0x000fea0003800000 */
[----:B----4-:R-:W-:Y:S01]  /*e540*/  ULDC.64 UR6, c[0x0][0xa00] ;  /* 0x0002800000067ab9 */ /* 0x010fe20000000a00 */
[----:B------:R-:W-:Y:S01]  /*e550*/  ULDC.64 UR4, c[0x0][0x298] ;  /* 0x0000a60000047ab9 */ /* 0x000fe20000000a00 */
[----:B--2---:R-:W-:Y:S01]  /*e560*/  VIADD R0, R17, 0x8400 ;  /* 0x0000840011007836 */ /* 0x004fe20000000000 */
[----:B------:R-:W-:Y:S01]  /*e570*/  BAR.SYNC.DEFER_BLOCKING 0x8, 0x200 ;  /* 0x0208000000007b1d */ /* 0x000fe20000010000 */
[----:B------:R-:W-:-:S03]  /*e580*/  ISETP.NE.U32.AND P0, PT, RZ, UR6, PT ;  /* 0x00000006ff007c0c */ /* 0x000fc6000bf05070 */
[----:B------:R-:W-:Y:S02]  /*e590*/  LOP3.LUT P1, RZ, R0, 0x3ff, RZ, 0xc0, !PT ;  /* 0x000003ff00ff7812 */ /* 0x000fe4000782c0ff */
[----:B------:R-:W-:Y:S01]  /*e5a0*/  ISETP.NE.AND.EX P0, PT, RZ, UR7, PT, P0 ;  /* 0x00000007ff007c0c */ /* 0x000fe2000bf05300 */
[----:B------:R-:W-:Y:S01]  /*e5b0*/  BSSY B6, `(.L_x_14235) ;  /* 0x000001d000067945 */ /* 0x000fe20003800000 */
[----:B-----5:R-:W-:Y:S02]  /*e5c0*/  SHF.R.S32.HI R2, RZ, 0x1f, R4 ;  /* 0x0000001fff027819 */ /* 0x020fe40000011404 */
[----:B---3--:R-:W-:-:S03]  /*e5d0*/  SEL R6, R6, RZ, !P0 ;  /* 0x000000ff06067207 */ /* 0x008fc60004000000 */
[----:B------:R-:W-:-:S04]  /*e5e0*/  IMAD R2, R2, UR4, RZ ;  /* 0x0000000402027c24 */ /* 0x000fc8000f8e02ff */
[C---:B------:R-:W-:Y:S01]  /*e5f0*/  IMAD R0, R4.reuse, UR5, R2 ;  /* 0x0000000504007c24 */ /* 0x040fe2000f8e0202 */
[----:B------:R-:W-:Y:S01]  /*e600*/  SEL R2, R3, RZ, !P0 ;  /* 0x000000ff03027207 */ /* 0x000fe20004000000 */
        /* <DEDUP_REMOVED lines=16> */
[----:B-1----:R-:W-:-:S02]  /*e710*/  IMAD.U32 R10, RZ, RZ, UR4 ;  /* 0x00000004ff0a7e24 */ /* 0x002fc4000f8e00ff */
[----:B------:R-:W-:Y:S02]  /*e720*/  IMAD.U32 R11, RZ, RZ, UR5 ;  /* 0x00000005ff0b7e24 */ /* 0x000fe4000f8e00ff */
[----:B------:R-:W-:Y:S02]  /*e730*/  IMAD.MOV.U32 R8, RZ, RZ, 0x70 ;  /* 0x00000070ff087424 */ /* 0x000fe400078e00ff */
[----:B------:R-:W-:Y:S02]  /*e740*/  IMAD.MOV.U32 R12, RZ, RZ, 0x1 ;  /* 0x00000001ff0c7424 */ /* 0x000fe400078e00ff */
[----:B------:R-:W-:-:S07]  /*e750*/  IMAD.MOV.U32 R13, RZ, RZ, RZ ;  /* 0x000000ffff0d7224 */ /* 0x000fce00078e00ff */
[----:B------:R-:W-:-:S07]  /*e760*/  LEPC R20, `(.L_x_14236) ;  /* 0x000000001014794e */ /* 0x000fce0000000000 */
[----:B0-----:R-:W-:Y:S05]  /*e770*/  CALL.ABS.NOINC R2 ;  /* 0x0000000002007343 */ /* 0x001fea0003c00000 */
.L_x_14236:
[----:B------:R-:W-:Y:S05]  /*e780*/  BSYNC B6 ;  /* 0x0000000000067941 */ /* 0x000fea0003800000 */
.L_x_14235:
        /* <DEDUP_REMOVED lines=8> */
[----:B-1----:R0:W5:Y:S01]  /*e810*/  LDL R10, [R1+0x8] ;  /* 0x00000800010a7983 */ /* 0x0021620000100800 */
[----:B---3--:R-:W-:-:S13]  /*e820*/  ISETP.NE.AND P1, PT, R9, 0x1, PT ;  /* 0x000000010900780c */ /* 0x008fda0003f25270 */
[----:B------:R-:W1:Y:S08]  /*e830*/  @P1 LDC R5, c[0x0][0x450] ;  /* 0x00011400ff051b82 */ /* 0x000e700000000800 */
[----:B------:R-:W3:Y:S01]  /*e840*/  @P1 LDC R8, c[0x0][0x450] ;  /* 0x00011400ff081b82 */ /* 0x000ee20000000800 */
        /* <DEDUP_REMOVED lines=19> */
[----:B-1----:R-:W-:-:S04]  /*e980*/  @P1 SHF.R.U32.HI R4, RZ, R5, R0 ;  /* 0x00000005ff041219 */ /* 0x002fc80000011600 */
[----:B------:R-:W-:-:S05]  /*e990*/  SHF.R.S32.HI R0, RZ, 0x1f, R4 ;  /* 0x0000001fff007819 */ /* 0x000fca0000011404 */
[----:B------:R-:W-:-:S04]  /*e9a0*/  IMAD R0, R0, UR4, RZ ;  /* 0x0000000400007c24 */ /* 0x000fc8000f8e02ff */
[C---:B------:R-:W-:Y:S02]  /*e9b0*/  IMAD R7, R4.reuse, UR5, R0 ;  /* 0x0000000504077c24 */ /* 0x040fe4000f8e0200 */
[----:B------:R-:W-:Y:S02]  /*e9c0*/  IMAD.MOV R0, RZ, RZ, -R4 ;  /* 0x000000ffff007224 */ /* 0x000fe400078e0a04 */
[----:B------:R-:W-:-:S04]  /*e9d0*/  IMAD.WIDE.U32 R4, R4, UR4, R2 ;  /* 0x0000000404047c25 */ /* 0x000fc8000f8e0002 */
[----:B------:R-:W-:Y:S02]  /*e9e0*/  IMAD R0, R9, R0, R6 ;  /* 0x0000000009007224 */ /* 0x000fe400078e0206 */
[----:B------:R-:W-:-:S03]  /*e9f0*/  IMAD.IADD R5, R5, 0x1, R7 ;  /* 0x0000000105057824 */ /* 0x000fc600078e0207 */
        /* <DEDUP_REMOVED lines=11> */
[----:B---3--:R-:W-:-:S05]  /*eab0*/  @P1 SHF.R.U32.HI R6, RZ, R8, R7 ;  /* 0x00000008ff061219 */ /* 0x008fca0000011607 */
        /* <DEDUP_REMOVED lines=8> */
[----:B0-----:R-:W-:-:S03]  /*eb40*/  IMAD.SHL.U32 R20, R11, 0x8, RZ ;  /* 0x000000080b147824 */ /* 0x001fc600078e00ff */
[----:B------:R-:W-:Y:S01]  /*eb50*/  IADD3 R3, R3, R7, RZ ;  /* 0x0000000703037210 */ /* 0x000fe20007ffe0ff */
[----:B------:R-:W-:Y:S01]  /*eb60*/  IMAD R6, R6, UR6, RZ ;  /* 0x0000000606067c24 */ /* 0x000fe2000f8e02ff */
[----:B------:R-:W-:Y:S01]  /*eb70*/  LOP3.LUT R20, R20, 0x38, RZ, 0xc0, !PT ;  /* 0x0000003814147812 */ /* 0x000fe200078ec0ff */
[----:B------:R-:W-:-:S04]  /*eb80*/  IMAD.WIDE.U32 R2, R5, UR6, R2 ;  /* 0x0000000605027c25 */ /* 0x000fc8000f8e0002 */
[----:B------:R-:W-:Y:S01]  /*eb90*/  IMAD R6, R5, UR7, R6 ;  /* 0x0000000705067c24 */ /* 0x000fe2000f8e0206 */
[----:B------:R-:W-:-:S03]  /*eba0*/  LEA R5, P1, R2, UR8, 0x1 ;  /* 0x0000000802057c11 */ /* 0x000fc6000f8208ff */
[----:B------:R-:W-:Y:S01]  /*ebb0*/  IMAD.IADD R6, R3, 0x1, R6 ;  /* 0x0000000103067824 */ /* 0x000fe200078e0206 */
[----:B------:R-:W-:Y:S01]  /*ebc0*/  ISETP.GE.AND P0, PT, R20, UR4, PT ;  /* 0x0000000414007c0c */ /* 0x000fe2000bf06270 */
        /* <DEDUP_REMOVED lines=111> */
.L_x_14352:
[----:B------:R-:W-:Y:S02]  /*f2c0*/  VIADD R25, R25, 0xb0 ;  /* 0x000000b019197836 */ /* 0x000fe40000000000 */
[----:B------:R-:W-:-:S03]  /*f2d0*/  VIADD R8, R17, 0x16800 ;  /* 0x0001680011087836 */ /* 0x000fc60000000000 */
        /* <DEDUP_REMOVED lines=9> */
.L_x_14238:
        /* <DEDUP_REMOVED lines=16> */
[----:B------:R-:W1:Y:S03]  /*f470*/  SYNCS.PHASECHK.TRANS64.TRYWAIT P0, [R17+URZ+0x16820], R0 ;  /* 0x01682000110075a7 */ /* 0x000e66000800017f */
[----:B01----:R-:W-:Y:S05]  /*f480*/  @!P0 BRA `(.L_x_14240) ;  /* 0x0000004000dc8947 */ /* 0x003fea0003800000 */
.L_x_14353:
[----:B------:R-:W-:Y:S05]  /*f490*/  BSYNC B0 ;  /* 0x0000000000007941 */ /* 0x000fea0003800000 */
.L_x_14239:
        /* <DEDUP_REMOVED lines=51> */
.L_x_14247:
[----:B0-----:R-:W-:Y:S01]  /*f7d0*/  IMAD R4, R6, 0x8, R17 ;  /* 0x0000000806047824 */ /* 0x001fe200078e0211 */
[----:B------:R-:W-:Y:S01]  /*f7e0*/  SHF.L.U32 R2, R10, 0x1f, RZ ;  /* 0x0000001f0a027819 */ /* 0x000fe200000006ff */
[----:B------:R-:W-:Y:S03]  /*f7f0*/  BSSY B3, `(.L_x_14248) ;  /* 0x0000003000037945 */ /* 0x000fe60003800000 */
[----:B------:R-:W0:Y:S02]  /*f800*/  SYNCS.PHASECHK.TRANS64.TRYWAIT P0, [R4+URZ+0x16840], R2 ;  /* 0x01684002040075a7 */ /* 0x000e24000800017f */
[----:B0-----:R-:W-:Y:S05]  /*f810*/  @!P0 BRA `(.L_x_14249) ;  /* 0x00000040000c8947 */ /* 0x001fea0003800000 */
.L_x_14354:
[----:B------:R-:W-:Y:S05]  /*f820*/  BSYNC B3 ;  /* 0x0000000000037941 */ /* 0x000fea0003800000 */
.L_x_14248:
        /* <DEDUP_REMOVED lines=12> */
.L_x_14251:
[----:B------:R-:W-:Y:S05]  /*f8f0*/  BSYNC B3 ;  /* 0x0000000000037941 */ /* 0x000fea0003800000 */
.L_x_14250:
[----:B------:R-:W-:Y:S01]  /*f900*/  IMAD.MOV.U32 R11, RZ, RZ, RZ ;  /* 0x000000ffff0b7224 */ /* 0x000fe200078e00ff */
[----:B------:R-:W-:Y:S01]  /*f910*/  UIADD3 UR4, UP0, UR38, 0x370, URZ ;  /* 0x0000037026047890 */ /* 0x000fe2000ff1e03f */
[----:B------:R-:W-:Y:S01]  /*f920*/  IMAD R3, R6, 0x4000, R17 ;  /* 0x0000400006037824 */ /* 0x000fe200078e0211 */
[----:B------:R-:W-:Y:S01]  /*f930*/  PLOP3.LUT P0, PT, PT, PT, PT, 0x80, 0x0 ;  /* 0x000000000000781c */ /* 0x000fe20003f0f070 */
[----:B0-----:R-:W-:Y:S01]  /*f940*/  VIADD R4, R4, 0x16830 ;  /* 0x0001683004047836 */ /* 0x001fe20000000000 */
[----:B------:R-:W-:Y:S01]  /*f950*/  R2UR UR10, R11 ;  /* 0x000000000b0a72ca */ /* 0x000fe200000e0000 */
[----:B------:R-:W-:Y:S01]  /*f960*/  VIADD R3, R3, 0xe400 ;  /* 0x0000e40003037836 */ /* 0x000fe20000000000 */
[----:B------:R-:W-:Y:S01]  /*f970*/  LEA R2, R0, R26, 0x7 ;  /* 0x0000001a00027211 */ /* 0x000fe200078e38ff */
[----:B------:R-:W-:Y:S01]  /*f980*/  UIADD3.X UR5, URZ, UR39, URZ, UP0, !UPT ;  /* 0x000000273f057290 */ /* 0x000fe200087fe43f */
[----:B------:R-:W-:Y:S01]  /*f990*/  UMOV UR6, 0x0 ;  /* 0x0000000000067882 */ /* 0x000fe20000000000 */
[----:B------:R-:W-:-:S10]  /*f9a0*/  UMOV UR7, 0x14f00000 ;  /* 0x14f0000000077882 */ /* 0x000fd40000000000 */
.L_x_14252:
        /* <DEDUP_REMOVED lines=15> */
.L_x_14355:
[----:B------:R-:W-:Y:S05]  /*faa0*/  BSYNC B3 ;  /* 0x0000000000037941 */ /* 0x000fea0003800000 */
.L_x_14253:
        /* <DEDUP_REMOVED lines=12> */
.L_x_14256:
[----:B------:R-:W-:Y:S05]  /*fb70*/  BSYNC B3 ;  /* 0x0000000000037941 */ /* 0x000fea0003800000 */
.L_x_14255:
        /* <DEDUP_REMOVED lines=11> */
.L_x_14257:
        /* <DEDUP_REMOVED lines=12> */
.L_x_14246:
[----:B------:R-:W-:Y:S05]  /*fcf0*/  BSYNC B1 ;  /* 0x0000000000017941 */ /* 0x000fea0003800000 */
.L_x_14245:
[----:B------:R-:W2:Y:S01]  /*fd00*/  LDL.LU R0, [R1+0x18] ;  /* 0x0000180001007983 */ /* 0x000ea20000300800 */
[----:B------:R-:W-:Y:S02]  /*fd10*/  IMAD.MOV.U32 R28, RZ, RZ, R10 ;  /* 0x000000ffff1c7224 */ /* 0x000fe400078e000a */
[----:B------:R-:W-:Y:S02]  /*fd20*/  IMAD.MOV.U32 R18, RZ, RZ, R6 ;  /* 0x000000ffff127224 */ /* 0x000fe400078e0006 */
[----:B--2---:R-:W-:-:S07]  /*fd30*/  VIADD R0, R0, 0xfffffffd ;  /* 0xfffffffd00007836 */ /* 0x004fce0000000000 */
.L_x_14244:
[----:B------:R-:W-:Y:S05]  /*fd40*/  BSYNC B2 ;  /* 0x0000000000027941 */ /* 0x000fea0003800000 */
.L_x_14243:
[----:B------:R-:W-:Y:S02]  /*fd50*/  IADD3 R7, R7, -0x2, RZ ;  /* 0xfffffffe07077810 */ /* 0x000fe40007ffe0ff */
[----:B------:R-:W-:-:S04]  /*fd60*/  LOP3.LUT R2, RZ, R9, RZ, 0x33, !PT ;  /* 0x00000009ff027212 */ /* 0x000fc800078e33ff */
[----:B------:R-:W-:-:S13]  /*fd70*/  ISETP.NE.AND P0, PT, R7, R2, PT ;  /* 0x000000020700720c */ /* 0x000fda0003f05270 */
[----:B------:R-:W-:Y:S05]  /*fd80*/  @!P0 BRA `(.L_x_14242) ;  /* 0x0000000c00a08947 */ /* 0x000fea0003800000 */
[----:B------:R-:W-:-:S07]  /*fd90*/  IMAD.MOV.U32 R4, RZ, RZ, R19 ;  /* 0x000000ffff047224 */ /* 0x000fce00078e0013 */
.L_x_14284:
        /* <DEDUP_REMOVED lines=32> */
.L_x_14260:
[----:B------:R-:W-:Y:S01]  /*ffa0*/  IMAD R2, R6, 0x8, R17 ;  /* 0x0000000806027824 */ /* 0x000fe200078e0211 */
[----:B------:R-:W-:Y:S01]  /*ffb0*/  SHF.L.U32 R3, R7, 0x1f, RZ ;  /* 0x0000001f07037819 */ /* 0x000fe200000006ff */
[----:B------:R-:W-:Y:S03]  /*ffc0*/  BSSY B2, `(.L_x_14261) ;  /* 0x0000003000027945 */ /* 0x000fe60003800000 */
[----:B------:R-:W1:Y:S02]  /*ffd0*/  SYNCS.PHASECHK.TRANS64.TRYWAIT P0, [R2+URZ+0x16840], R3 ;  /* 0x01684003020075a7 */ /* 0x000e64000800017f */
[----:B-1----:R-:W-:Y:S05]  /*ffe0*/  @!P0 BRA `(.L_x_14262) ;  /* 0x0000003800408947 */ /* 0x002fea0003800000 */
.L_x_14356:
[----:B------:R-:W-:Y:S05]  /*fff0*/  BSYNC B2 ;  /* 0x0000000000027941 */ /* 0x000fea0003800000 */
.L_x_14261:
        /* <DEDUP_REMOVED lines=12> */
.L_x_14264:
[----:B------:R-:W-:Y:S05]  /*100c0*/  BSYNC B2 ;  /* 0x0000000000027941 */ /* 0x000fea0003800000 */
.L_x_14263:
        /* <DEDUP_REMOVED lines=11> */
.L_x_14265:
        /* <DEDUP_REMOVED lines=15> */
.L_x_14357:
[----:B------:R-:W-:Y:S05]  /*10270*/  BSYNC B2 ;  /* 0x0000000000027941 */ /* 0x000fea0003800000 */
.L_x_14266:
[----:B------:R-:W-:Y:S01]  /*10280*/  BSSY B2, `(.L_x_14268) ;  /* 0x000000b000027945 */ /* 0x000fe20003800000 */
[----:B------:R-:W-:Y:S01]  /*10290*/  IMAD.MOV.U32 R2, RZ, RZ, 0x0 ;  /* 0x00000000ff027424 */ /* 0x000fe200078e00ff */
[----:B------:R-:W-:Y:S02]  /*102a0*/  MOV R3, 0x14f00000 ;  /* 0x14f0000000037802 */ /* 0x000fe40000000f00 */
        /* <DEDUP_REMOVED lines=8> */
.L_x_14269:
[----:B------:R-:W-:Y:S05]  /*10330*/  BSYNC B2 ;  /* 0x0000000000027941 */ /* 0x000fea0003800000 */
.L_x_14268:
        /* <DEDUP_REMOVED lines=10> */
.L_x_14270:
        /* <DEDUP_REMOVED lines=12> */
.L_x_14259:
[----:B------:R-:W-:Y:S05]  /*104a0*/  BSYNC B1 ;  /* 0x0000000000017941 */ /* 0x000fea0003800000 */
.L_x_14258:
        /* <DEDUP_REMOVED lines=32> */
.L_x_14273:
[----:B------:R-:W-:Y:S01]  /*106b0*/  IMAD R2, R18, 0x8, R17 ;  /* 0x0000000812027824 */ /* 0x000fe200078e0211 */
[----:B------:R-:W-:Y:S01]  /*106c0*/  SHF.L.U32 R3, R28, 0x1f, RZ ;  /* 0x0000001f1c037819 */ /* 0x000fe200000006ff */
[----:B------:R-:W-:Y:S03]  /*106d0*/  BSSY B2, `(.L_x_14274) ;  /* 0x0000003000027945 */ /* 0x000fe60003800000 */
[----:B------:R-:W1:Y:S02]  /*106e0*/  SYNCS.PHASECHK.TRANS64.TRYWAIT P0, [R2+URZ+0x16840], R3 ;  /* 0x01684003020075a7 */ /* 0x000e64000800017f */
[----:B-1----:R-:W-:Y:S05]  /*106f0*/  @!P0 BRA `(.L_x_14275) ;  /* 0x0000003000a48947 */ /* 0x002fea0003800000 */
.L_x_14358:
[----:B------:R-:W-:Y:S05]  /*10700*/  BSYNC B2 ;  /* 0x0000000000027941 */ /* 0x000fea0003800000 */
.L_x_14274:
        /* <DEDUP_REMOVED lines=12> */
.L_x_14277:
[----:B------:R-:W-:Y:S05]  /*107d0*/  BSYNC B2 ;  /* 0x0000000000027941 */ /* 0x000fea0003800000 */
.L_x_14276:
[----:B------:R-:W-:Y:S01]  /*107e0*/  MOV R5, RZ ;  /* 0x000000ff00057202 */ /* 0x000fe20000000f00 */
[C---:B------:R-:W-:Y:S01]  /*107f0*/  IMAD R11, R18.reuse, 0x4000, R17 ;  /* 0x00004000120b7824 */ /* 0x040fe200078e0211 */
[----:B------:R-:W-:Y:S01]  /*10800*/  UIADD3 UR4, UP0, UR38, 0x370, URZ ;  /* 0x0000037026047890 */ /* 0x000fe2000ff1e03f */
[----:B-1----:R-:W-:Y:S01]  /*10810*/  IMAD R3, R18, 0x8, R8 ;  /* 0x0000000812037824 */ /* 0x002fe200078e0208 */
[----:B------:R-:W-:Y:S01]  /*10820*/  R2UR UR10, R5 ;  /* 0x00000000050a72ca */ /* 0x000fe200000e0000 */
[----:B------:R-:W-:Y:S01]  /*10830*/  VIADD R11, R11, 0xe400 ;  /* 0x0000e4000b0b7836 */ /* 0x000fe20000000000 */
[----:B------:R-:W-:Y:S01]  /*10840*/  PLOP3.LUT P0, PT, PT, PT, PT, 0x80, 0x0 ;  /* 0x000000000000781c */ /* 0x000fe20003f0f070 */
[----:B------:R-:W-:Y:S01]  /*10850*/  VIADD R3, R3, 0x30 ;  /* 0x0000003003037836 */ /* 0x000fe20000000000 */
[----:B------:R-:W-:Y:S01]  /*10860*/  UIADD3.X UR5, URZ, UR39, URZ, UP0, !UPT ;  /* 0x000000273f057290 */ /* 0x000fe200087fe43f */
[----:B------:R-:W-:Y:S01]  /*10870*/  IMAD R2, R10, 0x80, R26 ;  /* 0x000000800a027824 */ /* 0x000fe200078e021a */
[----:B------:R-:W-:Y:S01]  /*10880*/  UMOV UR6, 0x0 ;  /* 0x0000000000067882 */ /* 0x000fe20000000000 */
[----:B------:R-:W-:-:S09]  /*10890*/  UMOV UR7, 0x14f00000 ;  /* 0x14f0000000077882 */ /* 0x000fd20000000000 */
.L_x_14278:
        /* <DEDUP_REMOVED lines=15> */
.L_x_14359:
[----:B------:R-:W-:Y:S05]  /*10990*/  BSYNC B2 ;  /* 0x0000000000027941 */ /* 0x000fea0003800000 */
.L_x_14279:
        /* <DEDUP_REMOVED lines=11> */
.L_x_14282:
[----:B------:R-:W-:Y:S05]  /*10a50*/  BSYNC B2 ;  /* 0x0000000000027941 */ /* 0x000fea0003800000 */
.L_x_14281:
        /* <DEDUP_REMOVED lines=10> */
.L_x_14283:
        /* <DEDUP_REMOVED lines=12> */
.L_x_14272:
[----:B------:R-:W-:Y:S05]  /*10bc0*/  BSYNC B1 ;  /* 0x0000000000017941 */ /* 0x000fea0003800000 */
.L_x_14271:
[----:B------:R-:W2:Y:S01]  /*10bd0*/  LDL R2, [R1+0x4] ;  /* 0x0000040001027983 */ /* 0x000ea20000100800 */
[----:B------:R-:W-:Y:S02]  /*10be0*/  IADD3 R0, R0, -0x2, RZ ;  /* 0xfffffffe00007810 */ /* 0x000fe40007ffe0ff */
[----:B--2---:R-:W-:-:S13]  /*10bf0*/  ISETP.GT.AND P0, PT, R9, R2, PT ;  /* 0x000000020900720c */ /* 0x004fda0003f04270 */
[----:B------:R-:W-:Y:S05]  /*10c00*/  @P0 BRA `(.L_x_14284) ;  /* 0xfffffff000640947 */ /* 0x000fea000383ffff */
.L_x_14242:
[----:B------:R-:W-:Y:S05]  /*10c10*/  BSYNC B0 ;  /* 0x0000000000007941 */ /* 0x000fea0003800000 */
.L_x_14241:
        /* <DEDUP_REMOVED lines=17> */
.L_x_14286:
[----:B------:R-:W-:Y:S05]  /*10d30*/  BSYNC B0 ;  /* 0x0000000000007941 */ /* 0x000fea0003800000 */
.L_x_14285:
        /* <DEDUP_REMOVED lines=10> */
.L_x_14360:
[----:B------:R-:W-:Y:S05]  /*10de0*/  BSYNC B1 ;  /* 0x0000000000017941 */ /* 0x000fea0003800000 */
.L_x_14289:
        /* <DEDUP_REMOVED lines=9> */
.L_x_14292:
[----:B------:R-:W-:Y:S05]  /*10e80*/  BSYNC B1 ;  /* 0x0000000000017941 */ /* 0x000fea0003800000 */
.L_x_14291:
        /* <DEDUP_REMOVED lines=10> */
.L_x_14293:
        /* <DEDUP_REMOVED lines=10> */
.L_x_14288:
[----:B------:R-:W-:Y:S05]  /*10fd0*/  BSYNC B0 ;  /* 0x0000000000007941 */ /* 0x000fea0003800000 */
.L_x_14287:
[----:B------:R-:W-:-:S05]  /*10fe0*/  VIADD R18, R18, 0x1 ;  /* 0x0000000112127836 */ /* 0x000fca0000000000 */
[----:B------:R-:W-:-:S04]  /*10ff0*/  ISETP.NE.AND P0, PT, R18, 0x2, PT ;  /* 0x000000021200780c */ /* 0x000fc80003f05270 */
[----:B------:R-:W-:Y:S02]  /*11000*/  SEL R3, RZ, 0x1, P0 ;  /* 0x00000001ff037807 */ /* 0x000fe40000000000 */
[----:B------:R-:W-:Y:S02]  /*11010*/  SEL R18, R18, RZ, P0 ;  /* 0x000000ff12127207 */ /* 0x000fe40000000000 */
[----:B------:R-:W-:-:S07]  /*11020*/  LOP3.LUT R28, R28, R3, RZ, 0x3c, !PT ;  /* 0x000000031c1c7212 */ /* 0x000fce00078e3cff */
.L_x_14223:
[----:B------:R-:W-:Y:S05]  /*11030*/  BSYNC B7 ;  /* 0x0000000000077941 */ /* 0x000fea0003800000 */
.L_x_14221:
[----:B------:R-:W2:Y:S02]  /*11040*/  LDL R0, [R1+0x3c] ;  /* 0x00003c0001007983 */ /* 0x000ea40000100800 */
[----:B--2---:R-:W-:-:S13]  /*11050*/  ISETP.NE.AND P0, PT, R0, RZ, PT ;  /* 0x000000ff0000720c */ /* 0x004fda0003f05270 */
[----:B------:R-:W-:Y:S05]  /*11060*/  @!P0 BRA `(.L_x_14294) ;  /* 0x0000000000248947 */ /* 0x000fea0003800000 */
[----:B------:R-:W-:Y:S05]  /*11070*/  WARPSYNC.ALL ;  /* 0x0000000000007948 */ /* 0x000fea0003800000 */
[----:B------:R-:W2:Y:S08]  /*11080*/  S2UR UR5, SR_CgaCtaId ;  /* 0x00000000000579c3 */ /* 0x000eb00000008800 */
[----:B------:R-:W-:Y:S06]  /*11090*/  BAR.SYNC.DEFER_BLOCKING 0x5, 0x200 ;  /* 0x0148000000007b1d */ /* 0x000fec0000010000 */
[----:B------:R-:W-:-:S02]  /*110a0*/  UMOV UR4, 0x400 ;  /* 0x0000040000047882 */ /* 0x000fc40000000000 */
[----:B--2---:R-:W-:-:S06]  /*110b0*/  ULEA UR4, UR5, UR4, 0x18 ;  /* 0x0000000405047291 */ /* 0x004fcc000f8ec03f */
[----:B------:R-:W-:-:S05]  /*110c0*/  IMAD.U32 R17, RZ, RZ, UR4 ;  /* 0x00000004ff117e24 */ /* 0x000fca000f8e00ff */
[----:B------:R2:W4:Y:S01]  /*110d0*/  LDS.128 R24, [R17+0x168d0] ;  /* 0x0168d00011187984 */ /* 0x0005220000000c00 */
[----:B------:R-:W-:Y:S06]  /*110e0*/  BAR.ARV 0x4, 0x200 ;  /* 0x0108000000007b1d */ /* 0x000fec0000002000 */
[----:B------:R-:W-:Y:S05]  /*110f0*/  BRA `(.L_x_14295) ;  /* 0x0000000c00d47947 */ /* 0x000fea0003800000 */
.L_x_14294:
        /* <DEDUP_REMOVED lines=9> */
[----:B------:R-:W2:Y:S01]  /*11190*/  @!P1 LDC.64 R4, c[0x0][0xc78] ;  /* 0x00031e00ff049b82 */ /* 0x000ea20000000a00 */
[----:B0-----:R-:W-:-:S05]  /*111a0*/  @!P1 IMAD.WIDE R2, R9, 0x4, R2 ;  /* 0x0000000409029825 */ /* 0x001fca00078e0202 */
[----:B---3--:R2:W3:Y:S02]  /*111b0*/  @!P1 LDG.E R7, desc[UR40][R2.64] ;  /* 0x0000002802079981 */ /* 0x0084e4000c1e1900 */
        /* <DEDUP_REMOVED lines=12> */
[----:B--2---:R-:W-:Y:S01]  /*11280*/  @!P1 IMAD.MOV.U32 R5, RZ, RZ, R4 ;  /* 0x000000ffff059224 */ /* 0x004fe200078e0004 */
        /* <DEDUP_REMOVED lines=17> */
[----:B------:R0:W2:Y:S02]  /*113a0*/  SHFL.IDX PT, R14, R3, 0x1f, 0x1f ;  /* 0x03e01f00030e7f89 */ /* 0x0000a400000e0000 */
.L_x_14370:
[----:B------:R-:W-:Y:S02]  /*113b0*/  ULDC UR4, c[0x0][0xc38] ;  /* 0x00030e0000047ab9 */ /* 0x000fe40000000800 */
[----:B------:R-:W-:-:S04]  /*113c0*/  IMAD.U32 R4, RZ, RZ, UR4 ;  /* 0x00000004ff047e24 */ /* 0x000fc8000f8e00ff */
[----:B--2---:R-:W-:-:S04]  /*113d0*/  IMAD R7, R14, R4, RZ ;  /* 0x000000040e077224 */ /* 0x004fc800078e02ff */
[----:B------:R-:W-:-:S05]  /*113e0*/  IMAD.IADD R6, R6, 0x1, R7 ;  /* 0x0000000106067824 */ /* 0x000fca00078e0207 */
[----:B------:R-:W-:-:S13]  /*113f0*/  ISETP.GT.AND P6, PT, R6, R0, PT ;  /* 0x000000000600720c */ /* 0x000fda0003fc4270 */
[----:B------:R-:W-:Y:S05]  /*11400*/  @P6 BRA `(.L_x_14297) ;  /* 0x0000000000a46947 */ /* 0x000fea0003800000 */
.L_x_14300:
[----:B------:R-:W2:Y:S01]  /*11410*/  LDC R2, c[0x0][0xc3c] ;  /* 0x00030f00ff027b82 */ /* 0x000ea20000000800 */
[----:B------:R-:W-:-:S05]  /*11420*/  VIADD R27, R27, 0x1f ;  /* 0x0000001f1b1b7836 */ /* 0x000fca0000000000 */
[----:B--2---:R-:W-:-:S13]  /*11430*/  ISETP.GE.AND P6, PT, R27, R2, PT ;  /* 0x000000021b00720c */ /* 0x004fda0003fc6270 */
[----:B------:R-:W-:Y:S05]  /*11440*/  @P6 BRA `(.L_x_14298) ;  /* 0x0000000800bc6947 */ /* 0x000fea0003800000 */
[----:B0-----:R-:W0:Y:S01]  /*11450*/  S2R R3, SR_TID.X ;  /* 0x0000000000037919 */ /* 0x001e220000002100 */
[----:B------:R-:W-:Y:S01]  /*11460*/  IMAD.MOV.U32 R25, RZ, RZ, RZ ;  /* 0x000000ffff197224 */ /* 0x000fe200078e00ff */
[----:B0-----:R-:W-:-:S05]  /*11470*/  LOP3.LUT R3, R3, 0x1f, RZ, 0xc0, !PT ;  /* 0x0000001f03037812 */ /* 0x001fca00078ec0ff */
[----:B------:R-:W-:-:S05]  /*11480*/  IMAD.IADD R7, R27, 0x1, R3 ;  /* 0x000000011b077824 */ /* 0x000fca00078e0203 */
[----:B------:R-:W-:-:S13]  /*11490*/  ISETP.GE.OR P6, PT, R7, R2, !P0 ;  /* 0x000000020700720c */ /* 0x000fda00047c6670 */
[----:B------:R-:W0:Y:S08]  /*114a0*/  @!P6 LDC.64 R2, c[0x0][0xc80] ;  /* 0x00032000ff02eb82 */ /* 0x000e300000000a00 */
[----:B------:R-:W2:Y:S01]  /*114b0*/  @!P6 LDC.64 R4, c[0x0][0xc78] ;  /* 0x00031e00ff04eb82 */ /* 0x000ea20000000a00 */
[----:B0-----:R-:W-:-:S05]  /*114c0*/  @!P6 IMAD.WIDE R2, R7, 0x4, R2 ;  /* 0x000000040702e825 */ /* 0x001fca00078e0202 */
[----:B------:R2:W3:Y:S02]  /*114d0*/  @!P6 LDG.E R25, desc[UR40][R2.64] ;  /* 0x000000280219e981 */ /* 0x0004e4000c1e1900 */
[----:B--2---:R-:W-:-:S04]  /*114e0*/  @!P6 IMAD.WIDE R2, R7, 0x4, R4 ;  /* 0x000000040702e825 */ /* 0x004fc800078e0204 */
        /* <DEDUP_REMOVED lines=21> */
.L_x_14378:
[----:B------:R-:W-:Y:S02]  /*11640*/  ULDC UR4, c[0x0][0xc38] ;  /* 0x00030e0000047ab9 */ /* 0x000fe40000000800 */
[----:B------:R-:W-:-:S04]  /*11650*/  IMAD.U32 R4, RZ, RZ, UR4 ;  /* 0x00000004ff047e24 */ /* 0x000fc8000f8e00ff */
[----:B--2---:R-:W-:-:S05]  /*11660*/  IMAD R7, R14, R4, RZ ;  /* 0x000000040e077224 */ /* 0x004fca00078e02ff */
[----:B------:R-:W-:-:S04]  /*11670*/  IADD3 R6, R7, R6, RZ ;  /* 0x0000000607067210 */ /* 0x000fc80007ffe0ff */
[----:B------:R-:W-:-:S13]  /*11680*/  ISETP.GT.AND P6, PT, R6, R0, PT ;  /* 0x000000000600720c */ /* 0x000fda0003fc4270 */
[----:B------:R-:W-:Y:S05]  /*11690*/  @!P6 BRA `(.L_x_14300) ;  /* 0xfffffffc005ce947 */ /* 0x000fea000383ffff */
.L_x_14297:
        /* <DEDUP_REMOVED lines=10> */
.L_x_14383:
[----:B------:R-:W-:-:S13]  /*11740*/  ISETP.NE.AND P0, PT, R2, RZ, PT ;  /* 0x000000ff0200720c */ /* 0x000fda0003f05270 */
[----:B------:R-:W-:Y:S05]  /*11750*/  @!P0 BRA `(.L_x_14302) ;  /* 0x0000000000108947 */ /* 0x000fea0003800000 */
[----:B------:R-:W-:Y:S01]  /*11760*/  UMOV UR4, 0xffffffff ;  /* 0xffffffff00047882 */ /* 0x000fe20000000000 */
[----:B--2---:R-:W-:Y:S02]  /*11770*/  VIADD R12, R12, 0xffffffff ;  /* 0xffffffff0c0c7836 */ /* 0x004fe40000000000 */
[----:B------:R-:W-:Y:S05]  /*11780*/  BRA.DIV UR4, `(.L_x_14303) ;  /* 0x0000002e04087947 */ /* 0x000fea000b800000 */
[----:B------:R2:W0:Y:S02]  /*11790*/  SHFL.IDX PT, R24, R3, R12, 0x1f ;  /* 0x00001f0c03187589 */ /* 0x00042400000e0000 */
.L_x_14302:
[----:B----4-:R-:W-:Y:S01]  /*117a0*/  ISETP.NE.AND P0, PT, R5, 0x1, PT ;  /* 0x000000010500780c */ /* 0x010fe20003f05270 */
[----:B0-----:R-:W-:-:S04]  /*117b0*/  IMAD R24, R24, R4, R7 ;  /* 0x0000000418187224 */ /* 0x001fc800078e0207 */
[----:B------:R-:W-:-:S08]  /*117c0*/  IMAD.IADD R0, R0, 0x1, -R24 ;  /* 0x0000000100007824 */ /* 0x000fd000078e0a18 */
[----:B------:R-:W-:Y:S05]  /*117d0*/  @!P0 BRA `(.L_x_14304) ;  /* 0x0000000000dc8947 */ /* 0x000fea0003800000 */
[----:B---3--:R-:W-:Y:S02]  /*117e0*/  IABS R4, R25 ;  /* 0x0000001900047213 */ /* 0x008fe40000000000 */
[----:B------:R-:W-:Y:S02]  /*117f0*/  IABS R6, R5 ;  /* 0x0000000500067213 */ /* 0x000fe40000000000 */
[----:B------:R-:W0:Y:S08]  /*11800*/  I2F.RP R7, R4 ;  /* 0x0000000400077306 */ /* 0x000e300000209400 */
[----:B------:R-:W3:Y:S08]  /*11810*/  I2F.RP R8, R6 ;  /* 0x0000000600087306 */ /* 0x000ef00000209400 */
[----:B0-----:R-:W0:Y:S08]  /*11820*/  MUFU.RCP R7, R7 ;  /* 0x0000000700077308 */ /* 0x001e300000001000 */
[----:B---3--:R-:W-:Y:S01]  /*11830*/  MUFU.RCP R8, R8 ;  /* 0x0000000800087308 */ /* 0x008fe20000001000 */
[----:B0-----:R-:W-:Y:S01]  /*11840*/  VIADD R2, R7, 0xffffffe ;  /* 0x0ffffffe07027836 */ /* 0x001fe20000000000 */
[----:B------:R-:W-:-:S06]  /*11850*/  IABS R7, R25 ;  /* 0x0000001900077213 */ /* 0x000fcc0000000000 */
[----:B--2---:R0:W2:Y:S02]  /*11860*/  F2I.FTZ.U32.TRUNC.NTZ R3, R2 ;  /* 0x0000000200037305 */ /* 0x0040a4000021f000 */
[----:B0-----:R-:W-:Y:S02]  /*11870*/  IMAD.MOV.U32 R2, RZ, RZ, RZ ;  /* 0x000000ffff027224 */ /* 0x001fe400078e00ff */
[----:B--2---:R-:W-:-:S04]  /*11880*/  IMAD.MOV R9, RZ, RZ, -R3 ;  /* 0x000000ffff097224 */ /* 0x004fc800078e0a03 */
        /* <DEDUP_REMOVED lines=20> */
[----:B------:R-:W-:-:S04]  /*119d0*/  IABS R2, R5 ;  /* 0x0000000500027213 */ /* 0x000fc80000000000 */
[----:B------:R-:W-:-:S07]  /*119e0*/  IADD3 R2, RZ, -R2, RZ ;  /* 0x80000002ff027210 */ /* 0x000fce0007ffe0ff */
        /* <DEDUP_REMOVED lines=22> */
.L_x_14304:
[----:B--2---:R-:W0:Y:S02]  /*11b50*/  LDC.64 R2, c[0x0][0xc90] ;  /* 0x00032400ff027b82 */ /* 0x004e240000000a00 */
[----:B0-----:R-:W-:-:S05]  /*11b60*/  IMAD.WIDE R2, R27, 0x4, R2 ;  /* 0x000000041b027825 */ /* 0x001fca00078e0202 */
[----:B------:R0:W3:Y:S02]  /*11b70*/  LDG.E R6, desc[UR40][R2.64] ;  /* 0x0000002802067981 */ /* 0x0000e4000c1e1900 */
[----:B0-----:R-:W-:Y:S02]  /*11b80*/  IMAD.MOV.U32 R2, RZ, RZ, RZ ;  /* 0x000000ffff027224 */ /* 0x001fe400078e00ff */
[----:B---3--:R-:W-:-:S05]  /*11b90*/  IMAD R5, R25, R6, RZ ;  /* 0x0000000619057224 */ /* 0x008fca00078e02ff */
[----:B------:R-:W-:-:S04]  /*11ba0*/  IABS R7, R5 ;  /* 0x0000000500077213 */ /* 0x000fc80000000000 */
[----:B------:R-:W0:Y:S08]  /*11bb0*/  I2F.RP R8, R7 ;  /* 0x0000000700087306 */ /* 0x000e300000209400 */
[----:B0-----:R-:W0:Y:S02]  /*11bc0*/  MUFU.RCP R8, R8 ;  /* 0x0000000800087308 */ /* 0x001e240000001000 */
[----:B0-----:R-:W-:-:S06]  /*11bd0*/  VIADD R9, R8, 0xffffffe ;  /* 0x0ffffffe08097836 */ /* 0x001fcc0000000000 */
[----:B------:R-:W1:Y:S02]  /*11be0*/  F2I.FTZ.U32.TRUNC.NTZ R3, R9 ;  /* 0x0000000900037305 */ /* 0x000e64000021f000 */
[----:B-1----:R-:W-:-:S04]  /*11bf0*/  IMAD.MOV R10, RZ, RZ, -R3 ;  /* 0x000000ffff0a7224 */ /* 0x002fc800078e0a03 */
        /* <DEDUP_REMOVED lines=49> */
.L_x_14305:
[----:B------:R-:W-:-:S05]  /*11f10*/  LOP3.LUT R0, RZ, R3, RZ, 0x33, !PT ;  /* 0x00000003ff007212 */ /* 0x000fca00078e33ff */
[----:B------:R-:W-:Y:S01]  /*11f20*/  IMAD.IADD R25, R25, 0x1, R0 ;  /* 0x0000000119197824 */ /* 0x000fe200078e0200 */
[----:B------:R-:W-:Y:S06]  /*11f30*/  BRA `(.L_x_14306) ;  /* 0x00000000001c7947 */ /* 0x000fec0003800000 */
.L_x_14298:
[----:B------:R-:W-:Y:S01]  /*11f40*/  UMOV UR4, URZ ;  /* 0x0000003f00047c82 */ /* 0x000fe20008000000 */
[----:B------:R-:W-:Y:S01]  /*11f50*/  UMOV UR5, URZ ;  /* 0x0000003f00057c82 */ /* 0x000fe20008000000 */
[----:B------:R-:W-:Y:S01]  /*11f60*/  ULDC UR6, c[0x0][0xc3c] ;  /* 0x00030f0000067ab9 */ /* 0x000fe20000000800 */
[----:B------:R-:W-:Y:S01]  /*11f70*/  IMAD.MOV.U32 R24, RZ, RZ, R0 ;  /* 0x000000ffff187224 */ /* 0x000fe200078e0000 */
[----:B------:R-:W-:Y:S01]  /*11f80*/  MOV R25, UR4 ;  /* 0x0000000400197c02 */ /* 0x000fe20008000f00 */
[----:B------:R-:W-:Y:S02]  /*11f90*/  IMAD.U32 R26, RZ, RZ, UR5 ;  /* 0x00000005ff1a7e24 */ /* 0x000fe4000f8e00ff */
[----:B------:R-:W-:-:S07]  /*11fa0*/  IMAD.U32 R27, RZ, RZ, UR6 ;  /* 0x00000006ff1b7e24 */ /* 0x000fce000f8e00ff */
.L_x_14306:
        /* <DEDUP_REMOVED lines=10> */
.L_x_14295:
[----:B------:R-:W-:Y:S02]  /*12050*/  ULDC UR4, c[0x0][0xc3c] ;  /* 0x00030f0000047ab9 */ /* 0x000fe40000000800 */
[----:B----4-:R-:W-:-:S13]  /*12060*/  ISETP.GE.AND P0, PT, R27, UR4, PT ;  /* 0x000000041b007c0c */ /* 0x010fda000bf06270 */
[----:B------:R-:W-:Y:S05]  /*12070*/  @!P0 BRA `(.L_x_14307) ;  /* 0xffffffb000748947 */ /* 0x000fea000383ffff */
[----:B------:R-:W-:Y:S05]  /*12080*/  BSYNC B8 ;  /* 0x0000000000087941 */ /* 0x000fea0003800000 */
.L_x_14215:
[----:B0-----:R-:W4:Y:S01]  /*12090*/  LDL.LU R0, [R1+0x28] ;  /* 0x0000280001007983 */ /* 0x001f220000300800 */
[----:B------:R-:W-:Y:S01]  /*120a0*/  BSSY B0, `(.L_x_14308) ;  /* 0x000000b000007945 */ /* 0x000fe20003800000 */
[----:B------:R-:W0:Y:S01]  /*120b0*/  S2R R5, SR_CgaCtaId ;  /* 0x0000000000057919 */ /* 0x000e220000008800 */
        /* <DEDUP_REMOVED lines=9> */
.L_x_14386:
[----:B------:R-:W-:Y:S05]  /*12150*/  BSYNC B0 ;  /* 0x0000000000007941 */ /* 0x000fea0003800000 */
.L_x_14308:
[----:B------:R-:W-:-:S03]  /*12160*/  UMOV UR4, 0xffffffff ;  /* 0xffffffff00047882 */ /* 0x000fc60000000000 */
[----:B------:R-:W-:Y:S05]  /*12170*/  BRA.DIV UR4, `(.L_x_14310) ;  /* 0x0000002204c87947 */ /* 0x000fea000b800000 */
[----:B0-----:R-:W0:Y:S02]  /*12180*/  S2R R0, SR_TID.X ;  /* 0x0000000000007919 */ /* 0x001e240000002100 */
[----:B0-----:R-:W-:-:S04]  /*12190*/  SHF.R.U32.HI R0, RZ, 0x5, R0 ;  /* 0x00000005ff007819 */ /* 0x001fc80000011600 */
[----:B------:R-:W-:-:S05]  /*121a0*/  LOP3.LUT R0, R0, 0x3, RZ, 0xc0, !PT ;  /* 0x0000000300007812 */ /* 0x000fca00078ec0ff */
[----:B------:R0:W4:Y:S02]  /*121b0*/  SHFL.IDX PT, R14, R0, RZ, 0x1f ;  /* 0x00001fff000e7589 */ /* 0x00012400000e0000 */
.L_x_14389:
[----:B----4-:R-:W-:Y:S01]  /*121c0*/  ISETP.NE.AND P0, PT, R14, RZ, PT ;  /* 0x000000ff0e00720c */ /* 0x010fe20003f05270 */
[----:B------:R-:W-:-:S12]  /*121d0*/  BSSY B0, `(.L_x_14311) ;  /* 0x0000024000007945 */ /* 0x000fd80003800000 */
[----:B------:R-:W-:Y:S05]  /*121e0*/  @P0 BRA `(.L_x_14312) ;  /* 0x0000000000880947 */ /* 0x000fea0003800000 */
[----:B------:R-:W-:-:S03]  /*121f0*/  UMOV UR4, 0xffffffff ;  /* 0xffffffff00047882 */ /* 0x000fc60000000000 */
[----:B------:R-:W-:Y:S05]  /*12200*/  BRA.DIV UR4, `(.L_x_14313) ;  /* 0x0000002204d87947 */ /* 0x000fea000b800000 */
[----:B------:R-:W-:-:S13]  /*12210*/  ELECT P6, URZ, PT ;  /* 0x00000000003f782f */ /* 0x000fda00038c0000 */
.L_x_14392:
[----:B------:R-:W-:Y:S05]  /*12220*/  @!P6 BRA `(.L_x_14312) ;  /* 0x000000000078e947 */ /* 0x000fea0003800000 */
[----:B0-----:R-:W4:Y:S02]  /*12230*/  LDL.LU R0, [R1+0x40] ;  /* 0x0000400001007983 */ /* 0x001f240000300800 */
[----:B----4-:R-:W-:-:S04]  /*12240*/  LOP3.LUT R0, R0, 0x2, RZ, 0xfc, !PT ;  /* 0x0000000200007812 */ /* 0x010fc800078efcff */
[----:B------:R-:W-:-:S13]  /*12250*/  ISETP.NE.AND P2, PT, R0, 0x3, PT ;  /* 0x000000030000780c */ /* 0x000fda0003f45270 */
[----:B------:R-:W-:Y:S05]  /*12260*/  @!P2 BRA `(.L_x_14314) ;  /* 0x000000000004a947 */ /* 0x000fea0003800000 */
[----:B------:R-:W-:Y:S01]  /*12270*/  BPT.TRAP 0x1 ;  /* 0x000000040000795c */ /* 0x000fe20000300000 */
.L_x_14314:
[----:B------:R-:W-:Y:S01]  /*12280*/  VIADD R3, R9, 0x16840 ;  /* 0x0001684009037836 */ /* 0x000fe20000000000 */
[----:B------:R-:W-:Y:S01]  /*12290*/  SHF.L.U32 R2, R28, 0x1f, RZ ;  /* 0x0000001f1c027819 */ /* 0x000fe200000006ff */
[C---:B------:R-:W-:Y:S02]  /*122a0*/  VIADD R0, R18.reuse, 0x1 ;  /* 0x0000000112007836 */ /* 0x040fe40000000000 */
[----:B---3--:R-:W-:-:S03]  /*122b0*/  IMAD R7, R18, 0x8, R3 ;  /* 0x0000000812077824 */ /* 0x008fc600078e0203 */
        /* <DEDUP_REMOVED lines=8> */
.L_x_14393:
[----:B------:R-:W3:Y:S02]  /*12340*/  SYNCS.PHASECHK.TRANS64.TRYWAIT P0, [R3+URZ], R0 ;  /* 0x00000000030075a7 */ /* 0x000ee4000800017f */
[----:B---3--:R-:W-:Y:S05]  /*12350*/  @!P0 BRA `(.L_x_14316) ;  /* 0x0000002000b88947 */ /* 0x008fea0003800000 */
.L_x_14394:
[----:B------:R-:W-:Y:S05]  /*12360*/  @!P2 BRA `(.L_x_14317) ;  /* 0x000000000004a947 */ /* 0x000fea0003800000 */
[----:B------:R-:W-:Y:S01]  /*12370*/  BPT.TRAP 0x1 ;  /* 0x000000040000795c */ /* 0x000fe20000300000 */
.L_x_14317:
[----:B---3--:R-:W-:-:S04]  /*12380*/  VIADD R3, R9, 0x16860 ;  /* 0x0001686009037836 */ /* 0x008fc80000000000 */
[----:B------:R-:W-:-:S04]  /*12390*/  IMAD R5, R18, 0x8, R3 ;  /* 0x0000000812057824 */ /* 0x000fc800078e0203 */
[----:B------:R-:W3:Y:S02]  /*123a0*/  SYNCS.PHASECHK.TRANS64.TRYWAIT P0, [R5+URZ], R2 ;  /* 0x00000002050075a7 */ /* 0x000ee4000800017f */
[----:B---3--:R-:W-:Y:S05]  /*123b0*/  @!P0 BRA `(.L_x_14318) ;  /* 0x0000002000b48947 */ /* 0x008fea0003800000 */
.L_x_14395:
[----:B------:R-:W-:-:S07]  /*123c0*/  IMAD R3, R4, 0x8, R3 ;  /* 0x0000000804037824 */ /* 0x000fce00078e0203 */
.L_x_14319:
[----:B----4-:R4:W0:Y:S02]  /*123d0*/  SYNCS.PHASECHK.TRANS64.TRYWAIT P0, [R3+URZ], R0 ;  /* 0x00000000030075a7 */ /* 0x010824000800017f */
[----:B0-----:R-:W-:Y:S05]  /*123e0*/  @!P0 NANOSLEEP.SYNCS 0x989680 ;  /* 0x009896800000895d */ /* 0x001fea0003900000 */
[----:B------:R-:W0:Y:S02]  /*123f0*/  @!P0 SYNCS.PHASECHK.TRANS64 P0, [R3+URZ], R0 ;  /* 0x00000000030085a7 */ /* 0x000e24000800007f */
[----:B0-----:R-:W-:Y:S05]  /*12400*/  @!P0 BRA `(.L_x_14319) ;  /* 0xfffffffc00f08947 */ /* 0x001fea000383ffff */
.L_x_14312:
[----:B------:R-:W-:Y:S05]  /*12410*/  BSYNC B0 ;  /* 0x0000000000007941 */ /* 0x000fea0003800000 */
.L_x_14311:
[----:B------:R-:W-:Y:S05]  /*12420*/  EXIT ;  /* 0x000000000000794d */ /* 0x000fea0003800000 */
.L_x_14166:
[----:B0-----:R-:W-:-:S04]  /*12430*/  IMAD.U32 R3, RZ, RZ, UR38 ;  /* 0x00000026ff037e24 */ /* 0x001fc8000f8e00ff */
[----:B------:R0:W1:Y:S03]  /*12440*/  SYNCS.PHASECHK.TRANS64.TRYWAIT P1, [R3+URZ+0x16800], R0 ;  /* 0x01680000030075a7 */ /* 0x000066000802017f */
[----:B-1----:R-:W-:Y:S05]  /*12450*/  @!P1 NANOSLEEP.SYNCS 0x989680 ;  /* 0x009896800000995d */ /* 0x002fea0003900000 */
[----:B------:R-:W1:Y:S02]  /*12460*/  @!P1 SYNCS.PHASECHK.TRANS64 P1, [R3+URZ+0x16800], R0 ;  /* 0x01680000030095a7 */ /* 0x000e64000802007f */
[----:B-1----:R-:W-:Y:S05]  /*12470*/  @!P1 BRA `(.L_x_14166) ;  /* 0xfffffffc00ec9947 */ /* 0x002fea000383ffff */
[----:B------:R-:W-:Y:S05]  /*12480*/  BRA `(.L_x_14320) ;  /* 0xfffffef400687947 */ /* 0x000fea000383ffff */
.L_x_14170:
[----:B-1----:R1:W2:Y:S02]  /*12490*/  SYNCS.PHASECHK.TRANS64.TRYWAIT P2, [R0+URZ+0x16830], R3 ;  /* 0x01683003000075a7 */ /* 0x0022a4000804017f */
[----:B--2---:R-:W-:Y:S05]  /*124a0*/  @!P2 NANOSLEEP.SYNCS 0x989680 ;  /* 0x009896800000a95d */ /* 0x004fea0003900000 */
[----:B------:R-:W2:Y:S02]  /*124b0*/  @!P2 SYNCS.PHASECHK.TRANS64 P2, [R0+URZ+0x16830], R3 ;  /* 0x016830030000a5a7 */ /* 0x000ea4000804007f */
[----:B--2---:R-:W-:Y:S05]  /*124c0*/  @!P2 BRA `(.L_x_14170) ;  /* 0xfffffffc00f0a947 */ /* 0x004fea000383ffff */
[----:B------:R-:W-:Y:S05]  /*124d0*/  BRA `(.L_x_14169) ;  /* 0xfffffef4008c7947 */ /* 0x000fea000383ffff */
.L_x_14175:
[----:B-1----:R-:W-:-:S04]  /*124e0*/  IMAD.U32 R8, RZ, RZ, UR10 ;  /* 0x0000000aff087e24 */ /* 0x002fc8000f8e00ff */
[----:B------:R1:W2:Y:S03]  /*124f0*/  SYNCS.PHASECHK.TRANS64.TRYWAIT P3, [R8+URZ+0x16830], R7 ;  /* 0x01683007080075a7 */ /* 0x0002a6000806017f */
[----:B--2---:R-:W-:Y:S05]  /*12500*/  @!P3 NANOSLEEP.SYNCS 0x989680 ;  /* 0x009896800000b95d */ /* 0x004fea0003900000 */
[----:B------:R-:W2:Y:S02]  /*12510*/  @!P3 SYNCS.PHASECHK.TRANS64 P3, [R8+URZ+0x16830], R7 ;  /* 0x016830070800b5a7 */ /* 0x000ea4000806007f */
[----:B--2---:R-:W-:Y:S05]  /*12520*/  @!P3 BRA `(.L_x_14175) ;  /* 0xfffffffc00ecb947 */ /* 0x004fea000383ffff */
[----:B------:R-:W-:Y:S05]  /*12530*/  BRA `(.L_x_14172) ;  /* 0xffffff1c00cc7947 */ /* 0x000fea000383ffff */
.L_x_14179:
[----:B-1----:R-:W-:-:S04]  /*12540*/  IMAD.U32 R8, RZ, RZ, UR10 ;  /* 0x0000000aff087e24 */ /* 0x002fc8000f8e00ff */
[----:B------:R1:W2:Y:S03]  /*12550*/  SYNCS.PHASECHK.TRANS64.TRYWAIT P3, [R8+URZ+0x16850], R7 ;  /* 0x01685007080075a7 */ /* 0x0002a6000806017f */
[----:B--2---:R-:W-:Y:S05]  /*12560*/  @!P3 NANOSLEEP.SYNCS 0x989680 ;  /* 0x009896800000b95d */ /* 0x004fea0003900000 */
[----:B------:R-:W2:Y:S02]  /*12570*/  @!P3 SYNCS.PHASECHK.TRANS64 P3, [R8+URZ+0x16850], R7 ;  /* 0x016850070800b5a7 */ /* 0x000ea4000806007f */
[----:B--2---:R-:W-:Y:S05]  /*12580*/  @!P3 BRA `(.L_x_14179) ;  /* 0xfffffffc00ecb947 */ /* 0x004fea000383ffff */
[----:B------:R-:W-:Y:S05]  /*12590*/  BRA `(.L_x_14176) ;  /* 0xffffff20004c7947 */ /* 0x000fea000383ffff */
.L_x_14185:
[----:B-1----:R-:W-:-:S04]  /*125a0*/  MOV R7, UR10 ;  /* 0x0000000a00077c02 */ /* 0x002fc80008000f00 */
[----:B------:R1:W2:Y:S03]  /*125b0*/  SYNCS.PHASECHK.TRANS64.TRYWAIT P2, [R7+URZ+0x16830], R6 ;  /* 0x01683006070075a7 */ /* 0x0002a6000804017f */
[----:B--2---:R-:W-:Y:S05]  /*125c0*/  @!P2 NANOSLEEP.SYNCS 0x989680 ;  /* 0x009896800000a95d */ /* 0x004fea0003900000 */
[----:B------:R-:W2:Y:S02]  /*125d0*/  @!P2 SYNCS.PHASECHK.TRANS64 P2, [R7+URZ+0x16830], R6 ;  /* 0x016830060700a5a7 */ /* 0x000ea4000804007f */
[----:B--2---:R-:W-:Y:S05]  /*125e0*/  @!P2 BRA `(.L_x_14185) ;  /* 0xfffffffc00eca947 */ /* 0x004fea000383ffff */
[----:B------:R-:W-:Y:S05]  /*125f0*/  BRA `(.L_x_14182) ;  /* 0xffffff4c00347947 */ /* 0x000fea000383ffff */
.L_x_14189:
[----:B-1----:R-:W-:-:S04]  /*12600*/  IMAD.U32 R7, RZ, RZ, UR10 ;  /* 0x0000000aff077e24 */ /* 0x002fc8000f8e00ff */
[----:B------:R1:W2:Y:S03]  /*12610*/  SYNCS.PHASECHK.TRANS64.TRYWAIT P2, [R7+URZ+0x16850], R6 ;  /* 0x01685006070075a7 */ /* 0x0002a6000804017f */
[----:B--2---:R-:W-:Y:S05]  /*12620*/  @!P2 NANOSLEEP.SYNCS 0x989680 ;  /* 0x009896800000a95d */ /* 0x004fea0003900000 */
[----:B------:R-:W2:Y:S02]  /*12630*/  @!P2 SYNCS.PHASECHK.TRANS64 P2, [R7+URZ+0x16850], R6 ;  /* 0x016850060700a5a7 */ /* 0x000ea4000804007f */
[----:B--2---:R-:W-:Y:S05]  /*12640*/  @!P2 BRA `(.L_x_14189) ;  /* 0xfffffffc00eca947 */ /* 0x004fea000383ffff */
[----:B------:R-:W-:Y:S05]  /*12650*/  BRA `(.L_x_14186) ;  /* 0xffffff4c00b47947 */ /* 0x000fea000383ffff */
.L_x_14194:
[----:B-1----:R-:W-:-:S04]  /*12660*/  IMAD.U32 R4, RZ, RZ, UR5 ;  /* 0x00000005ff047e24 */ /* 0x002fc8000f8e00ff */
[----:B------:R1:W2:Y:S03]  /*12670*/  SYNCS.PHASECHK.TRANS64.TRYWAIT P0, [R4+URZ+0x16850], R3 ;  /* 0x01685003040075a7 */ /* 0x0002a6000800017f */
[----:B--2---:R-:W-:Y:S05]  /*12680*/  @!P0 NANOSLEEP.SYNCS 0x989680 ;  /* 0x009896800000895d */ /* 0x004fea0003900000 */
[----:B------:R-:W2:Y:S02]  /*12690*/  @!P0 SYNCS.PHASECHK.TRANS64 P0, [R4+URZ+0x16850], R3 ;  /* 0x01685003040085a7 */ /* 0x000ea4000800007f */
[----:B--2---:R-:W-:Y:S05]  /*126a0*/  @!P0 BRA `(.L_x_14194) ;  /* 0xfffffffc00ec8947 */ /* 0x004fea000383ffff */
[----:B------:R-:W-:Y:S05]  /*126b0*/  BRA `(.L_x_14193) ;  /* 0xffffff7000187947 */ /* 0x000fea000383ffff */
.L_x_14229:
        /* <DEDUP_REMOVED lines=11> */
.L_x_14322:
[----:B------:R-:W-:Y:S05]  /*12770*/  BSYNC B0 ;  /* 0x0000000000007941 */ /* 0x000fea0003800000 */
.L_x_14321:
[----:B------:R-:W-:Y:S05]  /*12780*/  BRA `(.L_x_14323) ;  /* 0xffffffb8005c7947 */ /* 0x000fea000383ffff */
.L_x_14231:
[----:B------:R-:W-:Y:S01]  /*12790*/  BSSY B0, `(.L_x_14324) ;  /* 0x0000006000007945 */ /* 0x000fe20003800000 */
[----:B------:R-:W-:-:S07]  /*127a0*/  IMAD.MOV.U32 R15, RZ, RZ, -0x1 ;  /* 0xffffffffff0f7424 */ /* 0x000fce00078e00ff */
[----:B0123--:R-:W-:Y:S05]  /*127b0*/  WARPSYNC.COLLECTIVE R15, `(.L_x_14325) ;  /* 0x000000000f0c7348 */ /* 0x00ffea0003c00000 */
[----:B------:R-:W-:Y:S02]  /*127c0*/  ELECT P6, UR62, PT ;  /* 0x00000000003e782f */ /* 0x000fe400038c0000 */
[----:B------:R-:W-:Y:S01]  /*127d0*/  MOV R14, UR62 ;  /* 0x0000003e000e7c02 */ /* 0x000fe20008000f00 */
[----:B0123--:R-:W-:Y:S10]  /*127e0*/  ENDCOLLECTIVE ;  /* 0x000000000000791b */ /* 0x00fff40003800000 */
.L_x_14325:
[----:B------:R-:W-:Y:S05]  /*127f0*/  BSYNC B0 ;  /* 0x0000000000007941 */ /* 0x000fea0003800000 */
.L_x_14324:
[----:B------:R-:W-:Y:S05]  /*12800*/  BRA `(.L_x_14326) ;  /* 0xffffffb8005c7947 */ /* 0x000fea000383ffff */
.L_x_14233:
[----:B--2---:R2:W4:Y:S02]  /*12810*/  SYNCS.PHASECHK.TRANS64.TRYWAIT P0, [R0+URZ+0x16840], R2 ;  /* 0x01684002000075a7 */ /* 0x004524000800017f */
[----:B----4-:R-:W-:Y:S05]  /*12820*/  @!P0 NANOSLEEP.SYNCS 0x989680 ;  /* 0x009896800000895d */ /* 0x010fea0003900000 */
[----:B------:R-:W4:Y:S02]  /*12830*/  @!P0 SYNCS.PHASECHK.TRANS64 P0, [R0+URZ+0x16840], R2 ;  /* 0x01684002000085a7 */ /* 0x000f24000800007f */
[----:B----4-:R-:W-:Y:S05]  /*12840*/  @!P0 BRA `(.L_x_14233) ;  /* 0xfffffffc00f08947 */ /* 0x010fea000383ffff */
[----:B------:R-:W-:Y:S05]  /*12850*/  BRA `(.L_x_14327) ;  /* 0xffffffb800ac7947 */ /* 0x000fea000383ffff */
.L_x_14237:
        /* <DEDUP_REMOVED lines=12> */
.L_x_14328:
[----:B------:R-:W-:Y:S02]  /*12920*/  IMAD.MOV.U32 R13, RZ, RZ, R0 ;  /* 0x000000ffff0d7224 */ /* 0x000fe400078e0000 */
[----:B------:R-:W-:-:S07]  /*12930*/  IMAD.MOV.U32 R6, RZ, RZ, R14 ;  /* 0x000000ffff067224 */ /* 0x000fce00078e000e */
[----:B------:R-:W-:Y:S05]  /*12940*/  WARPSYNC.COLLECTIVE R15, `(.L_x_14329) ;  /* 0x000000000f087348 */ /* 0x000fea0003c00000 */
[----:B------:R0:W1:Y:S02]  /*12950*/  SHFL.IDX P6, R14, R13, R12, R11 ;  /* 0x0000000c0d0e7389 */ /* 0x00006400000c000b */
[----:B01----:R-:W-:Y:S01]  /*12960*/  ENDCOLLECTIVE ;  /* 0x000000000000791b */ /* 0x003fe20003800000 */
.L_x_14329:
[----:B------:R-:W-:Y:S02]  /*12970*/  IMAD.MOV.U32 R13, RZ, RZ, R4 ;  /* 0x000000ffff0d7224 */ /* 0x000fe400078e0004 */
[----:B------:R-:W-:Y:S02]  /*12980*/  IMAD.MOV.U32 R12, RZ, RZ, 0x1 ;  /* 0x00000001ff0c7424 */ /* 0x000fe400078e00ff */
[----:B------:R-:W-:-:S07]  /*12990*/  IMAD.MOV.U32 R7, RZ, RZ, R14 ;  /* 0x000000ffff077224 */ /* 0x000fce00078e000e */
[----:B------:R-:W-:Y:S05]  /*129a0*/  WARPSYNC.COLLECTIVE R15, `(.L_x_14330) ;  /* 0x000000000f087348 */ /* 0x000fea0003c00000 */
[----:B------:R0:W1:Y:S02]  /*129b0*/  SHFL.IDX P6, R14, R13, R12, R11 ;  /* 0x0000000c0d0e7389 */ /* 0x00006400000c000b */
[----:B01----:R-:W-:Y:S01]  /*129c0*/  ENDCOLLECTIVE ;  /* 0x000000000000791b */ /* 0x003fe20003800000 */
.L_x_14330:
        /* <DEDUP_REMOVED lines=15> */
.L_x_14331:
[----:B------:R-:W-:Y:S02]  /*12ac0*/  IMAD.MOV.U32 R13, RZ, RZ, R4 ;  /* 0x000000ffff0d7224 */ /* 0x000fe400078e0004 */
[----:B------:R-:W-:Y:S02]  /*12ad0*/  IMAD.MOV.U32 R12, RZ, RZ, 0x2 ;  /* 0x00000002ff0c7424 */ /* 0x000fe400078e00ff */
[----:B------:R-:W-:-:S07]  /*12ae0*/  IMAD.MOV.U32 R7, RZ, RZ, R14 ;  /* 0x000000ffff077224 */ /* 0x000fce00078e000e */
[----:B------:R-:W-:Y:S05]  /*12af0*/  WARPSYNC.COLLECTIVE R15, `(.L_x_14332) ;  /* 0x000000000f087348 */ /* 0x000fea0003c00000 */
[----:B------:R0:W1:Y:S02]  /*12b00*/  SHFL.IDX P6, R14, R13, R12, R11 ;  /* 0x0000000c0d0e7389 */ /* 0x00006400000c000b */
[----:B01----:R-:W-:Y:S01]  /*12b10*/  ENDCOLLECTIVE ;  /* 0x000000000000791b */ /* 0x003fe20003800000 */
.L_x_14332:
        /* <DEDUP_REMOVED lines=16> */
.L_x_14333:
[----:B------:R-:W-:Y:S02]  /*12c20*/  IMAD.MOV.U32 R13, RZ, RZ, R4 ;  /* 0x000000ffff0d7224 */ /* 0x000fe400078e0004 */
[----:B------:R-:W-:Y:S02]  /*12c30*/  IMAD.MOV.U32 R12, RZ, RZ, 0x3 ;  /* 0x00000003ff0c7424 */ /* 0x000fe400078e00ff */
[----:B------:R-:W-:-:S07]  /*12c40*/  IMAD.MOV.U32 R7, RZ, RZ, R14 ;  /* 0x000000ffff077224 */ /* 0x000fce00078e000e */
[----:B------:R-:W-:Y:S05]  /*12c50*/  WARPSYNC.COLLECTIVE R15, `(.L_x_14334) ;  /* 0x000000000f087348 */ /* 0x000fea0003c00000 */
[----:B------:R0:W1:Y:S02]  /*12c60*/  SHFL.IDX P6, R14, R13, R12, R11 ;  /* 0x0000000c0d0e7389 */ /* 0x00006400000c000b */
[----:B01----:R-:W-:Y:S01]  /*12c70*/  ENDCOLLECTIVE ;  /* 0x000000000000791b */ /* 0x003fe20003800000 */
.L_x_14334:
        /* <DEDUP_REMOVED lines=16> */
.L_x_14335:
[----:B------:R-:W-:Y:S02]  /*12d80*/  IMAD.MOV.U32 R13, RZ, RZ, R4 ;  /* 0x000000ffff0d7224 */ /* 0x000fe400078e0004 */
[----:B------:R-:W-:Y:S02]  /*12d90*/  IMAD.MOV.U32 R12, RZ, RZ, 0x4 ;  /* 0x00000004ff0c7424 */ /* 0x000fe400078e00ff */
[----:B------:R-:W-:-:S07]  /*12da0*/  IMAD.MOV.U32 R7, RZ, RZ, R14 ;  /* 0x000000ffff077224 */ /* 0x000fce00078e000e */
[----:B------:R-:W-:Y:S05]  /*12db0*/  WARPSYNC.COLLECTIVE R15, `(.L_x_14336) ;  /* 0x000000000f087348 */ /* 0x000fea0003c00000 */
[----:B------:R0:W1:Y:S02]  /*12dc0*/  SHFL.IDX P6, R14, R13, R12, R11 ;  /* 0x0000000c0d0e7389 */ /* 0x00006400000c000b */
[----:B01----:R-:W-:Y:S01]  /*12dd0*/  ENDCOLLECTIVE ;  /* 0x000000000000791b */ /* 0x003fe20003800000 */
.L_x_14336:
        /* <DEDUP_REMOVED lines=16> */
.L_x_14337:
[----:B------:R-:W-:Y:S01]  /*12ee0*/  MOV R13, R4 ;  /* 0x00000004000d7202 */ /* 0x000fe20000000f00 */
[----:B------:R-:W-:Y:S02]  /*12ef0*/  IMAD.MOV.U32 R12, RZ, RZ, 0x5 ;  /* 0x00000005ff0c7424 */ /* 0x000fe400078e00ff */
[----:B------:R-:W-:-:S07]  /*12f00*/  IMAD.MOV.U32 R7, RZ, RZ, R14 ;  /* 0x000000ffff077224 */ /* 0x000fce00078e000e */
[----:B------:R-:W-:Y:S05]  /*12f10*/  WARPSYNC.COLLECTIVE R15, `(.L_x_14338) ;  /* 0x000000000f087348 */ /* 0x000fea0003c00000 */
[----:B------:R0:W1:Y:S02]  /*12f20*/  SHFL.IDX P6, R14, R13, R12, R11 ;  /* 0x0000000c0d0e7389 */ /* 0x00006400000c000b */
[----:B01----:R-:W-:Y:S01]  /*12f30*/  ENDCOLLECTIVE ;  /* 0x000000000000791b */ /* 0x003fe20003800000 */
.L_x_14338:
        /* <DEDUP_REMOVED lines=16> */
.L_x_14339:
[----:B------:R-:W-:Y:S02]  /*13040*/  IMAD.MOV.U32 R13, RZ, RZ, R4 ;  /* 0x000000ffff0d7224 */ /* 0x000fe400078e0004 */
[----:B------:R-:W-:Y:S02]  /*13050*/  IMAD.MOV.U32 R12, RZ, RZ, 0x6 ;  /* 0x00000006ff0c7424 */ /* 0x000fe400078e00ff */
[----:B------:R-:W-:-:S07]  /*13060*/  IMAD.MOV.U32 R7, RZ, RZ, R14 ;  /* 0x000000ffff077224 */ /* 0x000fce00078e000e */
[----:B------:R-:W-:Y:S05]  /*13070*/  WARPSYNC.COLLECTIVE R15, `(.L_x_14340) ;  /* 0x000000000f087348 */ /* 0x000fea0003c00000 */
[----:B------:R0:W1:Y:S02]  /*13080*/  SHFL.IDX P6, R14, R13, R12, R11 ;  /* 0x0000000c0d0e7389 */ /* 0x00006400000c000b */
[----:B01----:R-:W-:Y:S01]  /*13090*/  ENDCOLLECTIVE ;  /* 0x000000000000791b */ /* 0x003fe20003800000 */
.L_x_14340:
        /* <DEDUP_REMOVED lines=16> */
.L_x_14341:
[----:B------:R-:W-:Y:S02]  /*131a0*/  IMAD.MOV.U32 R13, RZ, RZ, R4 ;  /* 0x000000ffff0d7224 */ /* 0x000fe400078e0004 */
[----:B------:R-:W-:Y:S02]  /*131b0*/  IMAD.MOV.U32 R12, RZ, RZ, 0x7 ;  /* 0x00000007ff0c7424 */ /* 0x000fe400078e00ff */
[----:B------:R-:W-:-:S07]  /*131c0*/  IMAD.MOV.U32 R7, RZ, RZ, R14 ;  /* 0x000000ffff077224 */ /* 0x000fce00078e000e */
[----:B------:R-:W-:Y:S05]  /*131d0*/  WARPSYNC.COLLECTIVE R15, `(.L_x_14342) ;  /* 0x000000000f087348 */ /* 0x000fea0003c00000 */
[----:B------:R0:W1:Y:S02]  /*131e0*/  SHFL.IDX P6, R14, R13, R12, R11 ;  /* 0x0000000c0d0e7389 */ /* 0x00006400000c000b */
[----:B01----:R-:W-:Y:S01]  /*131f0*/  ENDCOLLECTIVE ;  /* 0x000000000000791b */ /* 0x003fe20003800000 */
.L_x_14342:
[----:B------:R-:W-:-:S05]  /*13200*/  @!P1 LEA R7, P2, R20, R7, 0x1 ;  /* 0x0000000714079211 */ /* 0x000fca00078408ff */
[----:B------:R-:W-:-:S05]  /*13210*/  @!P1 IMAD.X R6, RZ, RZ, R6, P2 ;  /* 0x000000ffff069224 */ /* 0x000fca00010e0606 */
[-C--:B------:R-:W-:Y:S01]  /*13220*/  @!P1 LOP3.LUT R7, R7, R6.reuse, RZ, 0x3c, !PT ;  /* 0x0000000607079212 */ /* 0x080fe200078e3cff */
[----:B------:R-:W-:Y:S02]  /*13230*/  IMAD.MOV.U32 R13, RZ, RZ, R0 ;  /* 0x000000ffff0d7224 */ /* 0x000fe400078e0000 */
[----:B------:R-:W-:Y:S01]  /*13240*/  VIADD R0, R25, 0x70 ;  /* 0x0000007019007836 */ /* 0x000fe20000000000 */
[----:B------:R-:W-:-:S04]  /*13250*/  @!P1 LOP3.LUT R6, R7, R6, RZ, 0x3c, !PT ;  /* 0x0000000607069212 */ /* 0x000fc800078e3cff */
[----:B------:R-:W-:Y:S02]  /*13260*/  @!P1 LOP3.LUT R7, R7, R6, RZ, 0x3c, !PT ;  /* 0x0000000607079212 */ /* 0x000fe400078e3cff */
[----:B------:R-:W-:-:S07]  /*13270*/  MOV R4, R14 ;  /* 0x0000000e00047202 */ /* 0x000fce0000000f00 */
[----:B------:R-:W-:Y:S05]  /*13280*/  WARPSYNC.COLLECTIVE R15, `(.L_x_14343) ;  /* 0x000000000f087348 */ /* 0x000fea0003c00000 */
[----:B------:R0:W1:Y:S02]  /*13290*/  SHFL.IDX P6, R14, R13, R12, R11 ;  /* 0x0000000c0d0e7389 */ /* 0x00006400000c000b */
[----:B01----:R-:W-:Y:S01]  /*132a0*/  ENDCOLLECTIVE ;  /* 0x000000000000791b */ /* 0x003fe20003800000 */
.L_x_14343:
        /* <DEDUP_REMOVED lines=13> */
.L_x_14344:
        /* <DEDUP_REMOVED lines=13> */
.L_x_14345:
[----:B------:R-:W-:Y:S01]  /*13450*/  MOV R13, R2 ;  /* 0x00000002000d7202 */ /* 0x000fe20000000f00 */
[----:B------:R-:W-:Y:S02]  /*13460*/  IMAD.MOV.U32 R12, RZ, RZ, 0x1 ;  /* 0x00000001ff0c7424 */ /* 0x000fe400078e00ff */
[----:B------:R-:W-:-:S07]  /*13470*/  IMAD.MOV.U32 R8, RZ, RZ, R14 ;  /* 0x000000ffff087224 */ /* 0x000fce00078e000e */
[----:B------:R-:W-:Y:S05]  /*13480*/  WARPSYNC.COLLECTIVE R15, `(.L_x_14346) ;  /* 0x000000000f087348 */ /* 0x000fea0003c00000 */
[----:B------:R0:W1:Y:S02]  /*13490*/  SHFL.IDX P6, R14, R13, R12, R11 ;  /* 0x0000000c0d0e7389 */ /* 0x00006400000c000b */
[----:B01----:R-:W-:Y:S01]  /*134a0*/  ENDCOLLECTIVE ;  /* 0x000000000000791b */ /* 0x003fe20003800000 */
.L_x_14346:
        /* <DEDUP_REMOVED lines=14> */
.L_x_14347:
[----:B------:R-:W-:Y:S02]  /*13590*/  IMAD.MOV.U32 R13, RZ, RZ, R2 ;  /* 0x000000ffff0d7224 */ /* 0x000fe400078e0002 */
[----:B------:R-:W-:Y:S02]  /*135a0*/  IMAD.MOV.U32 R12, RZ, RZ, 0x2 ;  /* 0x00000002ff0c7424 */ /* 0x000fe400078e00ff */
[----:B------:R-:W-:-:S07]  /*135b0*/  IMAD.MOV.U32 R6, RZ, RZ, R14 ;  /* 0x000000ffff067224 */ /* 0x000fce00078e000e */
[----:B------:R-:W-:Y:S05]  /*135c0*/  WARPSYNC.COLLECTIVE R15, `(.L_x_14348) ;  /* 0x000000000f087348 */ /* 0x000fea0003c00000 */
[----:B------:R0:W1:Y:S02]  /*135d0*/  SHFL.IDX P6, R14, R13, R12, R11 ;  /* 0x0000000c0d0e7389 */ /* 0x00006400000c000b */
[----:B01----:R-:W-:Y:S01]  /*135e0*/  ENDCOLLECTIVE ;  /* 0x000000000000791b */ /* 0x003fe20003800000 */
.L_x_14348:
        /* <DEDUP_REMOVED lines=13> */
.L_x_14349:
[----:B------:R-:W-:Y:S01]  /*136c0*/  MOV R13, R2 ;  /* 0x00000002000d7202 */ /* 0x000fe20000000f00 */
[----:B------:R-:W-:Y:S02]  /*136d0*/  IMAD.MOV.U32 R12, RZ, RZ, 0x3 ;  /* 0x00000003ff0c7424 */ /* 0x000fe400078e00ff */
[----:B------:R-:W-:-:S07]  /*136e0*/  IMAD.MOV.U32 R6, RZ, RZ, R14 ;  /* 0x000000ffff067224 */ /* 0x000fce00078e000e */
[----:B------:R-:W-:Y:S05]  /*136f0*/  WARPSYNC.COLLECTIVE R15, `(.L_x_14350) ;  /* 0x000000000f087348 */ /* 0x000fea0003c00000 */
[----:B------:R0:W1:Y:S02]  /*13700*/  SHFL.IDX P6, R14, R13, R12, R11 ;  /* 0x0000000c0d0e7389 */ /* 0x00006400000c000b */
[----:B01----:R-:W-:Y:S01]  /*13710*/  ENDCOLLECTIVE ;  /* 0x000000000000791b */ /* 0x003fe20003800000 */
.L_x_14350:
        /* <DEDUP_REMOVED lines=12> */
.L_x_14351:
[----:B------:R-:W-:Y:S01]  /*137e0*/  IMAD.MOV.U32 R2, RZ, RZ, R14 ;  /* 0x000000ffff027224 */ /* 0x000fe200078e000e */
[----:B------:R-:W-:Y:S06]  /*137f0*/  BRA `(.L_x_14352) ;  /* 0xffffffb800b07947 */ /* 0x000fec000383ffff */
.L_x_14240:
[----:B0-----:R0:W1:Y:S02]  /*13800*/  SYNCS.PHASECHK.TRANS64.TRYWAIT P0, [R17+URZ+0x16820], R0 ;  /* 0x01682000110075a7 */ /* 0x001064000800017f */
[----:B-1----:R-:W-:Y:S05]  /*13810*/  @!P0 NANOSLEEP.SYNCS 0x989680 ;  /* 0x009896800000895d */ /* 0x002fea0003900000 */
[----:B------:R-:W1:Y:S02]  /*13820*/  @!P0 SYNCS.PHASECHK.TRANS64 P0, [R17+URZ+0x16820], R0 ;  /* 0x01682000110085a7 */ /* 0x000e64000800007f */
[----:B-1----:R-:W-:Y:S05]  /*13830*/  @!P0 BRA `(.L_x_14240) ;  /* 0xfffffffc00f08947 */ /* 0x002fea000383ffff */
[----:B------:R-:W-:Y:S05]  /*13840*/  BRA `(.L_x_14353) ;  /* 0xffffffbc00107947 */ /* 0x000fea000383ffff */
.L_x_14249:
[----:B0-----:R0:W1:Y:S02]  /*13850*/  SYNCS.PHASECHK.TRANS64.TRYWAIT P0, [R4+URZ+0x16840], R2 ;  /* 0x01684002040075a7 */ /* 0x001064000800017f */
[----:B-1----:R-:W-:Y:S05]  /*13860*/  @!P0 NANOSLEEP.SYNCS 0x989680 ;  /* 0x009896800000895d */ /* 0x002fea0003900000 */
[----:B------:R-:W1:Y:S02]  /*13870*/  @!P0 SYNCS.PHASECHK.TRANS64 P0, [R4+URZ+0x16840], R2 ;  /* 0x01684002040085a7 */ /* 0x000e64000800007f */
[----:B-1----:R-:W-:Y:S05]  /*13880*/  @!P0 BRA `(.L_x_14249) ;  /* 0xfffffffc00f08947 */ /* 0x002fea000383ffff */
[----:B------:R-:W-:Y:S05]  /*13890*/  BRA `(.L_x_14354) ;  /* 0xffffffbc00e07947 */ /* 0x000fea000383ffff */
.L_x_14254:
[----:B0-----:R0:W1:Y:S02]  /*138a0*/  SYNCS.PHASECHK.TRANS64.TRYWAIT P0, [R3+URZ+0x60], R2 ;  /* 0x00006002030075a7 */ /* 0x001064000800017f */
[----:B-1----:R-:W-:Y:S05]  /*138b0*/  @!P0 NANOSLEEP.SYNCS 0x989680 ;  /* 0x009896800000895d */ /* 0x002fea0003900000 */
[----:B------:R-:W1:Y:S02]  /*138c0*/  @!P0 SYNCS.PHASECHK.TRANS64 P0, [R3+URZ+0x60], R2 ;  /* 0x00006002030085a7 */ /* 0x000e64000800007f */
[----:B-1----:R-:W-:Y:S05]  /*138d0*/  @!P0 BRA `(.L_x_14254) ;  /* 0xfffffffc00f08947 */ /* 0x002fea000383ffff */
[----:B------:R-:W-:Y:S05]  /*138e0*/  BRA `(.L_x_14355) ;  /* 0xffffffc0006c7947 */ /* 0x000fea000383ffff */
.L_x_14262:
[----:B-1----:R1:W2:Y:S02]  /*138f0*/  SYNCS.PHASECHK.TRANS64.TRYWAIT P0, [R2+URZ+0x16840], R3 ;  /* 0x01684003020075a7 */ /* 0x0022a4000800017f */
[----:B--2---:R-:W-:Y:S05]  /*13900*/  @!P0 NANOSLEEP.SYNCS 0x989680 ;  /* 0x009896800000895d */ /* 0x004fea0003900000 */
[----:B------:R-:W2:Y:S02]  /*13910*/  @!P0 SYNCS.PHASECHK.TRANS64 P0, [R2+URZ+0x16840], R3 ;  /* 0x01684003020085a7 */ /* 0x000ea4000800007f */
[----:B--2---:R-:W-:Y:S05]  /*13920*/  @!P0 BRA `(.L_x_14262) ;  /* 0xfffffffc00f08947 */ /* 0x004fea000383ffff */
[----:B------:R-:W-:Y:S05]  /*13930*/  BRA `(.L_x_14356) ;  /* 0xffffffc400ac7947 */ /* 0x000fea000383ffff */
.L_x_14267:
[----:B0-----:R0:W1:Y:S02]  /*13940*/  SYNCS.PHASECHK.TRANS64.TRYWAIT P0, [R10+URZ+0x60], R28 ;  /* 0x0000601c0a0075a7 */ /* 0x001064000800017f */
[----:B-1----:R-:W-:Y:S05]  /*13950*/  @!P0 NANOSLEEP.SYNCS 0x989680 ;  /* 0x009896800000895d */ /* 0x002fea0003900000 */
[----:B------:R-:W1:Y:S02]  /*13960*/  @!P0 SYNCS.PHASECHK.TRANS64 P0, [R10+URZ+0x60], R28 ;  /* 0x0000601c0a0085a7 */ /* 0x000e64000800007f */
[----:B-1----:R-:W-:Y:S05]  /*13970*/  @!P0 BRA `(.L_x_14267) ;  /* 0xfffffffc00f08947 */ /* 0x002fea000383ffff */
[----:B------:R-:W-:Y:S05]  /*13980*/  BRA `(.L_x_14357) ;  /* 0xffffffc800387947 */ /* 0x000fea000383ffff */
.L_x_14275:
[----:B-1----:R1:W2:Y:S02]  /*13990*/  SYNCS.PHASECHK.TRANS64.TRYWAIT P0, [R2+URZ+0x16840], R3 ;  /* 0x01684003020075a7 */ /* 0x0022a4000800017f */
[----:B--2---:R-:W-:Y:S05]  /*139a0*/  @!P0 NANOSLEEP.SYNCS 0x989680 ;  /* 0x009896800000895d */ /* 0x004fea0003900000 */
[----:B------:R-:W2:Y:S02]  /*139b0*/  @!P0 SYNCS.PHASECHK.TRANS64 P0, [R2+URZ+0x16840], R3 ;  /* 0x01684003020085a7 */ /* 0x000ea4000800007f */
[----:B--2---:R-:W-:Y:S05]  /*139c0*/  @!P0 BRA `(.L_x_14275) ;  /* 0xfffffffc00f08947 */ /* 0x004fea000383ffff */
[----:B------:R-:W-:Y:S05]  /*139d0*/  BRA `(.L_x_14358) ;  /* 0xffffffcc00487947 */ /* 0x000fea000383ffff */
.L_x_14280:
[----:B0-----:R0:W1:Y:S02]  /*139e0*/  SYNCS.PHASECHK.TRANS64.TRYWAIT P0, [R7+URZ+0x60], R2 ;  /* 0x00006002070075a7 */ /* 0x001064000800017f */
[----:B-1----:R-:W-:Y:S05]  /*139f0*/  @!P0 NANOSLEEP.SYNCS 0x989680 ;  /* 0x009896800000895d */ /* 0x002fea0003900000 */
[----:B------:R-:W1:Y:S02]  /*13a00*/  @!P0 SYNCS.PHASECHK.TRANS64 P0, [R7+URZ+0x60], R2 ;  /* 0x00006002070085a7 */ /* 0x000e64000800007f */
[----:B-1----:R-:W-:Y:S05]  /*13a10*/  @!P0 BRA `(.L_x_14280) ;  /* 0xfffffffc00f08947 */ /* 0x002fea000383ffff */
[----:B------:R-:W-:Y:S05]  /*13a20*/  BRA `(.L_x_14359) ;  /* 0xffffffcc00d87947 */ /* 0x000fea000383ffff */
.L_x_14290:
[----:B0-----:R0:W1:Y:S02]  /*13a30*/  SYNCS.PHASECHK.TRANS64.TRYWAIT P0, [R3+URZ+0x16860], R0 ;  /* 0x01686000030075a7 */ /* 0x001064000800017f */
[----:B-1----:R-:W-:Y:S05]  /*13a40*/  @!P0 NANOSLEEP.SYNCS 0x989680 ;  /* 0x009896800000895d */ /* 0x002fea0003900000 */
[----:B------:R-:W1:Y:S02]  /*13a50*/  @!P0 SYNCS.PHASECHK.TRANS64 P0, [R3+URZ+0x16860], R0 ;  /* 0x01686000030085a7 */ /* 0x000e64000800007f */
[----:B-1----:R-:W-:Y:S05]  /*13a60*/  @!P0 BRA `(.L_x_14290) ;  /* 0xfffffffc00f08947 */ /* 0x002fea000383ffff */
[----:B------:R-:W-:Y:S05]  /*13a70*/  BRA `(.L_x_14360) ;  /* 0xffffffd000d87947 */ /* 0x000fea000383ffff */
.L_x_14296:
[----:B------:R-:W-:Y:S01]  /*13a80*/  BSSY B0, `(.L_x_14361) ;  /* 0x0000008000007945 */ /* 0x000fe20003800000 */
[----:B------:R-:W-:Y:S02]  /*13a90*/  IMAD.MOV.U32 R13, RZ, RZ, R24 ;  /* 0x000000ffff0d7224 */ /* 0x000fe400078e0018 */
[----:B------:R-:W-:Y:S02]  /*13aa0*/  IMAD.MOV.U32 R12, RZ, RZ, RZ ;  /* 0x000000ffff0c7224 */ /* 0x000fe400078e00ff */
[----:B------:R-:W-:Y:S02]  /*13ab0*/  IMAD.MOV.U32 R11, RZ, RZ, 0x1f ;  /* 0x0000001fff0b7424 */ /* 0x000fe400078e00ff */
[----:B------:R-:W-:-:S07]  /*13ac0*/  IMAD.MOV.U32 R15, RZ, RZ, -0x1 ;  /* 0xffffffffff0f7424 */ /* 0x000fce00078e00ff */
[----:B-1-3--:R-:W-:Y:S05]  /*13ad0*/  WARPSYNC.COLLECTIVE R15, `(.L_x_14362) ;  /* 0x000000000f087348 */ /* 0x00afea0003c00000 */
[----:B------:R0:W2:Y:S02]  /*13ae0*/  SHFL.IDX P6, R14, R13, R12, R11 ;  /* 0x0000000c0d0e7389 */ /* 0x0000a400000c000b */
[----:B0123--:R-:W-:Y:S01]  /*13af0*/  ENDCOLLECTIVE ;  /* 0x000000000000791b */ /* 0x00ffe20003800000 */
.L_x_14362:
[----:B------:R-:W-:Y:S05]  /*13b00*/  BSYNC B0 ;  /* 0x0000000000007941 */ /* 0x000fea0003800000 */
.L_x_14361:
[----:B------:R-:W-:Y:S01]  /*13b10*/  IMAD.MOV.U32 R13, RZ, RZ, R24 ;  /* 0x000000ffff0d7224 */ /* 0x000fe200078e0018 */
[----:B------:R-:W-:Y:S01]  /*13b20*/  IADD3 R9, R27, R8, RZ ;  /* 0x000000081b097210 */ /* 0x000fe20007ffe0ff */
[----:B------:R-:W-:Y:S02]  /*13b30*/  IMAD.MOV.U32 R12, RZ, RZ, 0x1 ;  /* 0x00000001ff0c7424 */ /* 0x000fe400078e00ff */
[----:B------:R-:W-:Y:S02]  /*13b40*/  IMAD.MOV.U32 R11, RZ, RZ, 0x1f ;  /* 0x0000001fff0b7424 */ /* 0x000fe400078e00ff */
[----:B------:R-:W-:Y:S02]  /*13b50*/  IMAD.MOV.U32 R15, RZ, RZ, -0x1 ;  /* 0xffffffffff0f7424 */ /* 0x000fe400078e00ff */
[----:B------:R-:W-:-:S07]  /*13b60*/  IMAD.MOV.U32 R0, RZ, RZ, R14 ;  /* 0x000000ffff007224 */ /* 0x000fce00078e000e */
[----:B------:R-:W-:Y:S05]  /*13b70*/  WARPSYNC.COLLECTIVE R15, `(.L_x_14363) ;  /* 0x000000000f087348 */ /* 0x000fea0003c00000 */
[----:B------:R0:W1:Y:S02]  /*13b80*/  SHFL.IDX P6, R14, R13, R12, R11 ;  /* 0x0000000c0d0e7389 */ /* 0x00006400000c000b */
[----:B01----:R-:W-:Y:S01]  /*13b90*/  ENDCOLLECTIVE ;  /* 0x000000000000791b */ /* 0x003fe20003800000 */
.L_x_14363:
        /* <DEDUP_REMOVED lines=23> */
.L_x_14364:
[----:B------:R-:W-:Y:S01]  /*13d10*/  IMAD.MOV.U32 R12, RZ, RZ, 0x2 ;  /* 0x00000002ff0c7424 */ /* 0x000fe200078e00ff */
[----:B------:R-:W-:-:S05]  /*13d20*/  SEL R4, R14, RZ, P1 ;  /* 0x000000ff0e047207 */ /* 0x000fca0000800000 */
[----:B------:R-:W-:-:S04]  /*13d30*/  IMAD.IADD R4, R13, 0x1, R4 ;  /* 0x000000010d047824 */ /* 0x000fc800078e0204 */
[----:B------:R-:W-:-:S07]  /*13d40*/  IMAD.MOV.U32 R13, RZ, RZ, R4 ;  /* 0x000000ffff0d7224 */ /* 0x000fce00078e0004 */
[----:B------:R-:W-:Y:S05]  /*13d50*/  WARPSYNC.COLLECTIVE R15, `(.L_x_14365) ;  /* 0x000000000f087348 */ /* 0x000fea0003c00000 */
[----:B------:R0:W1:Y:S02]  /*13d60*/  SHFL.UP P6, R14, R13, R12, R11 ;  /* 0x0400000c0d0e7389 */ /* 0x00006400000c000b */
[----:B01----:R-:W-:Y:S01]  /*13d70*/  ENDCOLLECTIVE ;  /* 0x000000000000791b */ /* 0x003fe20003800000 */
.L_x_14365:
[----:B------:R-:W-:Y:S01]  /*13d80*/  IMAD.MOV.U32 R12, RZ, RZ, 0x4 ;  /* 0x00000004ff0c7424 */ /* 0x000fe200078e00ff */
[----:B------:R-:W-:-:S05]  /*13d90*/  SEL R3, R14, RZ, P2 ;  /* 0x000000ff0e037207 */ /* 0x000fca0001000000 */
[----:B------:R-:W-:-:S04]  /*13da0*/  IMAD.IADD R2, R4, 0x1, R3 ;  /* 0x0000000104027824 */ /* 0x000fc800078e0203 */
[----:B------:R-:W-:-:S07]  /*13db0*/  IMAD.MOV.U32 R13, RZ, RZ, R2 ;  /* 0x000000ffff0d7224 */ /* 0x000fce00078e0002 */
[----:B------:R-:W-:Y:S05]  /*13dc0*/  WARPSYNC.COLLECTIVE R15, `(.L_x_14366) ;  /* 0x000000000f087348 */ /* 0x000fea0003c00000 */
[----:B------:R0:W1:Y:S02]  /*13dd0*/  SHFL.UP P6, R14, R13, R12, R11 ;  /* 0x0400000c0d0e7389 */ /* 0x00006400000c000b */
[----:B01----:R-:W-:Y:S01]  /*13de0*/  ENDCOLLECTIVE ;  /* 0x000000000000791b */ /* 0x003fe20003800000 */
.L_x_14366:
[----:B------:R-:W-:Y:S01]  /*13df0*/  IMAD.MOV.U32 R12, RZ, RZ, 0x8 ;  /* 0x00000008ff0c7424 */ /* 0x000fe200078e00ff */
[----:B------:R-:W-:-:S05]  /*13e00*/  SEL R3, R14, RZ, P3 ;  /* 0x000000ff0e037207 */ /* 0x000fca0001800000 */
[----:B------:R-:W-:-:S04]  /*13e10*/  IMAD.IADD R3, R2, 0x1, R3 ;  /* 0x0000000102037824 */ /* 0x000fc800078e0203 */
[----:B------:R-:W-:-:S07]  /*13e20*/  IMAD.MOV.U32 R13, RZ, RZ, R3 ;  /* 0x000000ffff0d7224 */ /* 0x000fce00078e0003 */
[----:B------:R-:W-:Y:S05]  /*13e30*/  WARPSYNC.COLLECTIVE R15, `(.L_x_14367) ;  /* 0x000000000f087348 */ /* 0x000fea0003c00000 */
[----:B------:R0:W1:Y:S02]  /*13e40*/  SHFL.UP P6, R14, R13, R12, R11 ;  /* 0x0400000c0d0e7389 */ /* 0x00006400000c000b */
[----:B01----:R-:W-:Y:S01]  /*13e50*/  ENDCOLLECTIVE ;  /* 0x000000000000791b */ /* 0x003fe20003800000 */
.L_x_14367:
[----:B------:R-:W-:Y:S01]  /*13e60*/  IMAD.MOV.U32 R12, RZ, RZ, 0x10 ;  /* 0x00000010ff0c7424 */ /* 0x000fe200078e00ff */
[----:B------:R-:W-:-:S05]  /*13e70*/  SEL R4, R14, RZ, P4 ;  /* 0x000000ff0e047207 */ /* 0x000fca0002000000 */
[----:B------:R-:W-:-:S05]  /*13e80*/  IMAD.IADD R4, R3, 0x1, R4 ;  /* 0x0000000103047824 */ /* 0x000fca00078e0204 */
[----:B------:R-:W-:-:S07]  /*13e90*/  MOV R13, R4 ;  /* 0x00000004000d7202 */ /* 0x000fce0000000f00 */
[----:B------:R-:W-:Y:S05]  /*13ea0*/  WARPSYNC.COLLECTIVE R15, `(.L_x_14368) ;  /* 0x000000000f087348 */ /* 0x000fea0003c00000 */
[----:B------:R0:W1:Y:S02]  /*13eb0*/  SHFL.UP P6, R14, R13, R12, R11 ;  /* 0x0400000c0d0e7389 */ /* 0x00006400000c000b */
[----:B01----:R-:W-:Y:S01]  /*13ec0*/  ENDCOLLECTIVE ;  /* 0x000000000000791b */ /* 0x003fe20003800000 */
.L_x_14368:
        /* <DEDUP_REMOVED lines=8> */
.L_x_14369:
[----:B------:R-:W-:Y:S05]  /*13f50*/  BRA `(.L_x_14370) ;  /* 0xffffffd400147947 */ /* 0x000fea000383ffff */
.L_x_14299:
[----:B------:R-:W-:Y:S01]  /*13f60*/  BSSY B0, `(.L_x_14371) ;  /* 0x0000007000007945 */ /* 0x000fe20003800000 */
[----:B------:R-:W-:Y:S02]  /*13f70*/  IMAD.MOV.U32 R12, RZ, RZ, 0x1 ;  /* 0x00000001ff0c7424 */ /* 0x000fe400078e00ff */
[----:B------:R-:W-:Y:S02]  /*13f80*/  IMAD.MOV.U32 R11, RZ, RZ, RZ ;  /* 0x000000ffff0b7224 */ /* 0x000fe400078e00ff */
[----:B------:R-:W-:-:S07]  /*13f90*/  IMAD.MOV.U32 R15, RZ, RZ, -0x1 ;  /* 0xffffffffff0f7424 */ /* 0x000fce00078e00ff */
[----:B-1----:R-:W-:Y:S05]  /*13fa0*/  WARPSYNC.COLLECTIVE R15, `(.L_x_14372) ;  /* 0x000000000f087348 */ /* 0x002fea0003c00000 */
[----:B------:R0:W2:Y:S02]  /*13fb0*/  SHFL.UP P6, R14, R13, R12, R11 ;  /* 0x0400000c0d0e7389 */ /* 0x0000a400000c000b */
[----:B012---:R-:W-:Y:S01]  /*13fc0*/  ENDCOLLECTIVE ;  /* 0x000000000000791b */ /* 0x007fe20003800000 */
.L_x_14372:
[----:B------:R-:W-:Y:S05]  /*13fd0*/  BSYNC B0 ;  /* 0x0000000000007941 */ /* 0x000fea0003800000 */
.L_x_14371:
        /* <DEDUP_REMOVED lines=8> */
.L_x_14373:
[----:B------:R-:W-:Y:S02]  /*14060*/  MOV R12, 0x4 ;  /* 0x00000004000c7802 */ /* 0x000fe40000000f00 */
[----:B------:R-:W-:-:S05]  /*14070*/  SEL R2, R14, RZ, P2 ;  /* 0x000000ff0e027207 */ /* 0x000fca0001000000 */
[----:B------:R-:W-:-:S04]  /*14080*/  IMAD.IADD R2, R13, 0x1, R2 ;  /* 0x000000010d027824 */ /* 0x000fc800078e0202 */
[----:B------:R-:W-:-:S07]  /*14090*/  IMAD.MOV.U32 R13, RZ, RZ, R2 ;  /* 0x000000ffff0d7224 */ /* 0x000fce00078e0002 */
[----:B------:R-:W-:Y:S05]  /*140a0*/  WARPSYNC.COLLECTIVE R15, `(.L_x_14374) ;  /* 0x000000000f087348 */ /* 0x000fea0003c00000 */
[----:B------:R0:W1:Y:S02]  /*140b0*/  SHFL.UP P6, R14, R13, R12, R11 ;  /* 0x0400000c0d0e7389 */ /* 0x00006400000c000b */
[----:B01----:R-:W-:Y:S01]  /*140c0*/  ENDCOLLECTIVE ;  /* 0x000000000000791b */ /* 0x003fe20003800000 */
.L_x_14374:
[----:B------:R-:W-:Y:S01]  /*140d0*/  IMAD.MOV.U32 R12, RZ, RZ, 0x8 ;  /* 0x00000008ff0c7424 */ /* 0x000fe200078e00ff */
[----:B------:R-:W-:-:S05]  /*140e0*/  SEL R3, R14, RZ, P3 ;  /* 0x000000ff0e037207 */ /* 0x000fca0001800000 */
[----:B------:R-:W-:-:S04]  /*140f0*/  IMAD.IADD R3, R2, 0x1, R3 ;  /* 0x0000000102037824 */ /* 0x000fc800078e0203 */
[----:B------:R-:W-:-:S07]  /*14100*/  IMAD.MOV.U32 R13, RZ, RZ, R3 ;  /* 0x000000ffff0d7224 */ /* 0x000fce00078e0003 */
[----:B------:R-:W-:Y:S05]  /*14110*/  WARPSYNC.COLLECTIVE R15, `(.L_x_14375) ;  /* 0x000000000f087348 */ /* 0x000fea0003c00000 */
[----:B------:R0:W1:Y:S02]  /*14120*/  SHFL.UP P6, R14, R13, R12, R11 ;  /* 0x0400000c0d0e7389 */ /* 0x00006400000c000b */
[----:B01----:R-:W-:Y:S01]  /*14130*/  ENDCOLLECTIVE ;  /* 0x000000000000791b */ /* 0x003fe20003800000 */
.L_x_14375:
[----:B------:R-:W-:Y:S01]  /*14140*/  IMAD.MOV.U32 R12, RZ, RZ, 0x10 ;  /* 0x00000010ff0c7424 */ /* 0x000fe200078e00ff */
[----:B------:R-:W-:-:S05]  /*14150*/  SEL R4, R14, RZ, P4 ;  /* 0x000000ff0e047207 */ /* 0x000fca0002000000 */
[----:B------:R-:W-:-:S04]  /*14160*/  IMAD.IADD R4, R3, 0x1, R4 ;  /* 0x0000000103047824 */ /* 0x000fc800078e0204 */
[----:B------:R-:W-:-:S07]  /*14170*/  IMAD.MOV.U32 R13, RZ, RZ, R4 ;  /* 0x000000ffff0d7224 */ /* 0x000fce00078e0004 */
[----:B------:R-:W-:Y:S05]  /*14180*/  WARPSYNC.COLLECTIVE R15, `(.L_x_14376) ;  /* 0x000000000f087348 */ /* 0x000fea0003c00000 */
[----:B------:R0:W1:Y:S02]  /*14190*/  SHFL.UP P6, R14, R13, R12, R11 ;  /* 0x0400000c0d0e7389 */ /* 0x00006400000c000b */
[----:B01----:R-:W-:Y:S01]  /*141a0*/  ENDCOLLECTIVE ;  /* 0x000000000000791b */ /* 0x003fe20003800000 */
.L_x_14376:
        /* <DEDUP_REMOVED lines=8> */
.L_x_14377:
[----:B------:R-:W-:Y:S05]  /*14230*/  BRA `(.L_x_14378) ;  /* 0xffffffd400007947 */ /* 0x000fea000383ffff */
.L_x_14301:
[----:B------:R-:W-:Y:S01]  /*14240*/  BSSY B0, `(.L_x_14379) ;  /* 0x0000006000007945 */ /* 0x000fe20003800000 */
[----:B------:R-:W-:Y:S01]  /*14250*/  PLOP3.LUT P6, PT, P6, PT, PT, 0x8, 0x0 ;  /* 0x000000000000781c */ /* 0x000fe200037ce170 */
[----:B------:R-:W-:-:S12]  /*14260*/  IMAD.MOV.U32 R15, RZ, RZ, -0x1 ;  /* 0xffffffffff0f7424 */ /* 0x000fd800078e00ff */
[----:B01----:R-:W-:Y:S05]  /*14270*/  WARPSYNC.COLLECTIVE R15, `(.L_x_14380) ;  /* 0x000000000f087348 */ /* 0x003fea0003c00000 */
[----:B------:R-:W-:Y:S01]  /*14280*/  VOTE.ANY R14, PT, P6 ;  /* 0x00000000000e7806 */ /* 0x000fe200030e0100 */
[----:B01----:R-:W-:Y:S06]  /*14290*/  ENDCOLLECTIVE ;  /* 0x000000000000791b */ /* 0x003fec0003800000 */
.L_x_14380:
[----:B------:R-:W-:Y:S05]  /*142a0*/  BSYNC B0 ;  /* 0x0000000000007941 */ /* 0x000fea0003800000 */
.L_x_14379:
[----:B------:R-:W-:Y:S01]  /*142b0*/  IMAD.MOV.U32 R2, RZ, RZ, R14 ;  /* 0x000000ffff027224 */ /* 0x000fe200078e000e */
[----:B------:R-:W-:Y:S01]  /*142c0*/  MOV R15, 0xffffffff ;  /* 0xffffffff000f7802 */ /* 0x000fe20000000f00 */
[----:B------:R-:W-:Y:S02]  /*142d0*/  IMAD.MOV.U32 R13, RZ, RZ, R25 ;  /* 0x000000ffff0d7224 */ /* 0x000fe400078e0019 */
[----:B------:R0:W1:Y:S01]  /*142e0*/  POPC R12, R2 ;  /* 0x00000002000c7309 */ /* 0x0000620000000000 */
[----:B------:R-:W-:-:S07]  /*142f0*/  IMAD.MOV.U32 R11, RZ, RZ, 0x1f ;  /* 0x0000001fff0b7424 */ /* 0x000fce00078e00ff */
[----:B01----:R-:W-:Y:S05]  /*14300*/  WARPSYNC.COLLECTIVE R15, `(.L_x_14381) ;  /* 0x000000000f087348 */ /* 0x003fea0003c00000 */
[----:B-1----:R1:W2:Y:S02]  /*14310*/  SHFL.IDX P6, R14, R13, R12, R11 ;  /* 0x0000000c0d0e7389 */ /* 0x0022a400000c000b */
[----:B012---:R-:W-:Y:S01]  /*14320*/  ENDCOLLECTIVE ;  /* 0x000000000000791b */ /* 0x007fe20003800000 */
.L_x_14381:
[----:B------:R-:W-:Y:S02]  /*14330*/  IMAD.IADD R27, R12, 0x1, R27 ;  /* 0x000000010c1b7824 */ /* 0x000fe400078e021b */
[----:B------:R-:W-:Y:S02]  /*14340*/  IMAD.MOV.U32 R13, RZ, RZ, R5 ;  /* 0x000000ffff0d7224 */ /* 0x000fe400078e0005 */
[----:B------:R-:W-:-:S07]  /*14350*/  IMAD.MOV.U32 R25, RZ, RZ, R14 ;  /* 0x000000ffff197224 */ /* 0x000fce00078e000e */
[----:B------:R-:W-:Y:S05]  /*14360*/  WARPSYNC.COLLECTIVE R15, `(.L_x_14382) ;  /* 0x000000000f087348 */ /* 0x000fea0003c00000 */
[----:B------:R0:W1:Y:S02]  /*14370*/  SHFL.IDX P6, R14, R13, R12, R11 ;  /* 0x0000000c0d0e7389 */ /* 0x00006400000c000b */
[----:B01----:R-:W-:Y:S01]  /*14380*/  ENDCOLLECTIVE ;  /* 0x000000000000791b */ /* 0x003fe20003800000 */
.L_x_14382:
[----:B------:R-:W-:Y:S01]  /*14390*/  IMAD.MOV.U32 R5, RZ, RZ, R14 ;  /* 0x000000ffff057224 */ /* 0x000fe200078e000e */
[----:B------:R-:W-:Y:S06]  /*143a0*/  BRA `(.L_x_14383) ;  /* 0xffffffd000e47947 */ /* 0x000fec000383ffff */
.L_x_14303:
[----:B------:R-:W-:Y:S01]  /*143b0*/  BSSY B0, `(.L_x_14384) ;  /* 0x0000007000007945 */ /* 0x000fe20003800000 */
[----:B------:R-:W-:Y:S02]  /*143c0*/  IMAD.MOV.U32 R13, RZ, RZ, R3 ;  /* 0x000000ffff0d7224 */ /* 0x000fe400078e0003 */
[----:B------:R-:W-:Y:S02]  /*143d0*/  IMAD.MOV.U32 R11, RZ, RZ, 0x1f ;  /* 0x0000001fff0b7424 */ /* 0x000fe400078e00ff */
[----:B------:R-:W-:-:S07]  /*143e0*/  IMAD.MOV.U32 R15, RZ, RZ, -0x1 ;  /* 0xffffffffff0f7424 */ /* 0x000fce00078e00ff */
[----:B01-34-:R-:W-:Y:S05]  /*143f0*/  WARPSYNC.COLLECTIVE R15, `(.L_x_14385) ;  /* 0x000000000f087348 */ /* 0x01bfea0003c00000 */
[----:B------:R2:W0:Y:S02]  /*14400*/  SHFL.IDX P6, R14, R13, R12, R11 ;  /* 0x0000000c0d0e7389 */ /* 0x00042400000c000b */
[----:B01234-:R-:W-:Y:S01]  /*14410*/  ENDCOLLECTIVE ;  /* 0x000000000000791b */ /* 0x01ffe20003800000 */
.L_x_14385:
[----:B------:R-:W-:Y:S05]  /*14420*/  BSYNC B0 ;  /* 0x0000000000007941 */ /* 0x000fea0003800000 */
.L_x_14384:
[----:B------:R-:W-:Y:S01]  /*14430*/  IMAD.MOV.U32 R24, RZ, RZ, R14 ;  /* 0x000000ffff187224 */ /* 0x000fe200078e000e */
[----:B------:R-:W-:Y:S06]  /*14440*/  BRA `(.L_x_14302) ;  /* 0xffffffd000d47947 */ /* 0x000fec000383ffff */
.L_x_14309:
[----:B0-----:R0:W4:Y:S02]  /*14450*/  SYNCS.PHASECHK.TRANS64.TRYWAIT P0, [R9+URZ+0x16820], R0 ;  /* 0x01682000090075a7 */ /* 0x001124000800017f */
[----:B----4-:R-:W-:Y:S05]  /*14460*/  @!P0 NANOSLEEP.SYNCS 0x989680 ;  /* 0x009896800000895d */ /* 0x010fea0003900000 */
[----:B------:R-:W4:Y:S02]  /*14470*/  @!P0 SYNCS.PHASECHK.TRANS64 P0, [R9+URZ+0x16820], R0 ;  /* 0x01682000090085a7 */ /* 0x000f24000800007f */
[----:B----4-:R-:W-:Y:S05]  /*14480*/  @!P0 BRA `(.L_x_14309) ;  /* 0xfffffffc00f08947 */ /* 0x010fea000383ffff */
[----:B------:R-:W-:Y:S05]  /*14490*/  BRA `(.L_x_14386) ;  /* 0xffffffdc002c7947 */ /* 0x000fea000383ffff */
.L_x_14310:
[----:B------:R-:W4:Y:S01]  /*144a0*/  S2R R2, SR_TID.X ;  /* 0x0000000000027919 */ /* 0x000f220000002100 */
[----:B------:R-:W-:Y:S01]  /*144b0*/  BSSY B0, `(.L_x_14387) ;  /* 0x000000a000007945 */ /* 0x000fe20003800000 */
[----:B------:R-:W-:Y:S02]  /*144c0*/  IMAD.MOV.U32 R12, RZ, RZ, RZ ;  /* 0x000000ffff0c7224 */ /* 0x000fe400078e00ff */
[----:B------:R-:W-:Y:S02]  /*144d0*/  IMAD.MOV.U32 R11, RZ, RZ, 0x1f ;  /* 0x0000001fff0b7424 */ /* 0x000fe400078e00ff */
[----:B------:R-:W-:Y:S01]  /*144e0*/  IMAD.MOV.U32 R15, RZ, RZ, -0x1 ;  /* 0xffffffffff0f7424 */ /* 0x000fe200078e00ff */
[----:B----4-:R-:W-:-:S04]  /*144f0*/  SHF.R.U32.HI R2, RZ, 0x5, R2 ;  /* 0x00000005ff027819 */ /* 0x010fc80000011602 */
[----:B------:R-:W-:-:S05]  /*14500*/  LOP3.LUT R2, R2, 0x3, RZ, 0xc0, !PT ;  /* 0x0000000302027812 */ /* 0x000fca00078ec0ff */
[----:B------:R-:W-:-:S07]  /*14510*/  IMAD.MOV.U32 R13, RZ, RZ, R2 ;  /* 0x000000ffff0d7224 */ /* 0x000fce00078e0002 */
[----:B0123--:R-:W-:Y:S05]  /*14520*/  WARPSYNC.COLLECTIVE R15, `(.L_x_14388) ;  /* 0x000000000f087348 */ /* 0x00ffea0003c00000 */
[----:B------:R4:W0:Y:S02]  /*14530*/  SHFL.IDX P6, R14, R13, R12, R11 ;  /* 0x0000000c0d0e7389 */ /* 0x00082400000c000b */
[----:B01234-:R-:W-:Y:S01]  /*14540*/  ENDCOLLECTIVE ;  /* 0x000000000000791b */ /* 0x01ffe20003800000 */
.L_x_14388:
[----:B------:R-:W-:Y:S05]  /*14550*/  BSYNC B0 ;  /* 0x0000000000007941 */ /* 0x000fea0003800000 */
.L_x_14387:
[----:B------:R-:W-:Y:S05]  /*14560*/  BRA `(.L_x_14389) ;  /* 0xffffffdc00147947 */ /* 0x000fea000383ffff */
.L_x_14313:
[----:B------:R-:W-:Y:S01]  /*14570*/  BSSY B1, `(.L_x_14390) ;  /* 0x0000006000017945 */ /* 0x000fe20003800000 */
[----:B------:R-:W-:-:S07]  /*14580*/  IMAD.MOV.U32 R15, RZ, RZ, -0x1 ;  /* 0xffffffffff0f7424 */ /* 0x000fce00078e00ff */
[----:B0123--:R-:W-:Y:S05]  /*14590*/  WARPSYNC.COLLECTIVE R15, `(.L_x_14391) ;  /* 0x000000000f0c7348 */ /* 0x00ffea0003c00000 */
[----:B------:R-:W-:Y:S02]  /*145a0*/  ELECT P6, UR62, PT ;  /* 0x00000000003e782f */ /* 0x000fe400038c0000 */
[----:B------:R-:W-:Y:S01]  /*145b0*/  MOV R14, UR62 ;  /* 0x0000003e000e7c02 */ /* 0x000fe20008000f00 */
[----:B0123--:R-:W-:Y:S10]  /*145c0*/  ENDCOLLECTIVE ;  /* 0x000000000000791b */ /* 0x00fff40003800000 */
.L_x_14391:
[----:B------:R-:W-:Y:S05]  /*145d0*/  BSYNC B1 ;  /* 0x0000000000017941 */ /* 0x000fea0003800000 */
.L_x_14390:
[----:B------:R-:W-:Y:S05]  /*145e0*/  BRA `(.L_x_14392) ;  /* 0xffffffdc000c7947 */ /* 0x000fea000383ffff */
.L_x_14315:
[----:B0-----:R0:W3:Y:S02]  /*145f0*/  SYNCS.PHASECHK.TRANS64.TRYWAIT P0, [R7+URZ], R2 ;  /* 0x00000002070075a7 */ /* 0x0010e4000800017f */
[----:B---3--:R-:W-:Y:S05]  /*14600*/  @!P0 NANOSLEEP.SYNCS 0x989680 ;  /* 0x009896800000895d */ /* 0x008fea0003900000 */
[----:B------:R-:W3:Y:S02]  /*14610*/  @!P0 SYNCS.PHASECHK.TRANS64 P0, [R7+URZ], R2 ;  /* 0x00000002070085a7 */ /* 0x000ee4000800007f */
[----:B---3--:R-:W-:Y:S05]  /*14620*/  @!P0 BRA `(.L_x_14315) ;  /* 0xfffffffc00f08947 */ /* 0x008fea000383ffff */
[----:B------:R-:W-:Y:S05]  /*14630*/  BRA `(.L_x_14393) ;  /* 0xffffffdc00407947 */ /* 0x000fea000383ffff */
.L_x_14316:
[----:B---3--:R3:W4:Y:S02]  /*14640*/  SYNCS.PHASECHK.TRANS64.TRYWAIT P0, [R3+URZ], R0 ;  /* 0x00000000030075a7 */ /* 0x008724000800017f */
[----:B----4-:R-:W-:Y:S05]  /*14650*/  @!P0 NANOSLEEP.SYNCS 0x989680 ;  /* 0x009896800000895d */ /* 0x010fea0003900000 */
[----:B------:R-:W4:Y:S02]  /*14660*/  @!P0 SYNCS.PHASECHK.TRANS64 P0, [R3+URZ], R0 ;  /* 0x00000000030085a7 */ /* 0x000f24000800007f */
[----:B----4-:R-:W-:Y:S05]  /*14670*/  @!P0 BRA `(.L_x_14316) ;  /* 0xfffffffc00f08947 */ /* 0x010fea000383ffff */
[----:B------:R-:W-:Y:S05]  /*14680*/  BRA `(.L_x_14394) ;  /* 0xffffffdc00347947 */ /* 0x000fea000383ffff */
.L_x_14318:
[----:B---3--:R3:W4:Y:S02]  /*14690*/  SYNCS.PHASECHK.TRANS64.TRYWAIT P0, [R5+URZ], R2 ;  /* 0x00000002050075a7 */ /* 0x008724000800017f */
[----:B----4-:R-:W-:Y:S05]  /*146a0*/  @!P0 NANOSLEEP.SYNCS 0x989680 ;  /* 0x009896800000895d */ /* 0x010fea0003900000 */
[----:B------:R-:W4:Y:S02]  /*146b0*/  @!P0 SYNCS.PHASECHK.TRANS64 P0, [R5+URZ], R2 ;  /* 0x00000002050085a7 */ /* 0x000f24000800007f */
[----:B----4-:R-:W-:Y:S05]  /*146c0*/  @!P0 BRA `(.L_x_14318) ;  /* 0xfffffffc00f08947 */ /* 0x010fea000383ffff */
[----:B------:R-:W-:Y:S05]  /*146d0*/  BRA `(.L_x_14395) ;  /* 0xffffffdc00387947 */ /* 0x000fea000383ffff */
.L_x_14396:
        /* <DEDUP_REMOVED lines=10> */
.L_x_14882:


//--------------------- .text._ZN7cutlass13device_kernelIN5flash11enable_sm90INS1_16FlashAttnFwdSm90INS1_25CollectiveMainloopFwdSm90ILi2EN4cute5tupleIJNS5_1CILi1EEES8_S8_EEENS6_IJNS7_ILi192EEENS7_ILi128EEENS7_ILi64EEEEEELi64ENS_6half_tEfNS_4arch4Sm90ELb1ELb0ELb1ELb1ELb0ELb1ELb0ELb1ELb1ELb1ELb1ELb0EEENS1_21CollectiveEpilogueFwdINS6_IJSA_SC_SB_EEES9_SE_SG_Li384ELb1ELb1ELb1ELb0EEENS1_36VarlenDynamicPersistentTileSchedulerILi192ELi128ELi384ELi128ELb1ELb1ELb1ELb1ELb1ELb1EEEEEEEEEvNT_6ParamsE --------------------------
	.section	.text._ZN7cutlass13device_kernelIN5flash11enable_sm90INS1_16FlashAttnFwdSm90INS1_25CollectiveMainloopFwdSm90ILi2EN4cute5tupleIJNS5_1CILi1EEES8_S8_EEENS6_IJNS7_ILi192EEENS7_ILi128EEENS7_ILi64EEEEEELi64ENS_6half_tEfNS_4arch4Sm90ELb1ELb0ELb1ELb1ELb0ELb1ELb0ELb1ELb1ELb1ELb1ELb0EEENS1_21CollectiveEpilogueFwdINS6_IJSA_SC_SB_EEES9_SE_SG_Li384ELb1ELb1ELb1ELb0EEENS1_36VarlenDynamicPersistentTileSchedulerILi192ELi128ELi384ELi128ELb1ELb1ELb1ELb1ELb1ELb1EEEEEEEEEvNT_6ParamsE,"ax",@progbits
	.align	128
.text._ZN7cutlass13device_kernelIN5flash11enable_sm90INS1_16FlashAttnFwdSm90INS1_25CollectiveMainloopFwdSm90ILi2EN4cute5tupleIJNS5_1CILi1EEES8_S8_EEENS6_IJNS7_ILi192EEENS7_ILi128EEENS7_ILi64EEEEEELi64ENS_6half_tEfNS_4arch4Sm90ELb1ELb0ELb1ELb1ELb0ELb1ELb0ELb1ELb1ELb1ELb1ELb0EEENS1_21CollectiveEpilogueFwdINS6_IJSA_SC_SB_EEES9_SE_SG_Li384ELb1ELb1ELb1ELb0EEENS1_36VarlenDynamicPersistentTileSchedulerILi192ELi128ELi384ELi128ELb1ELb1ELb1ELb1ELb1ELb1EEEEEEEEEvNT_6ParamsE:
        .type           _ZN7cutlass13device_kernelIN5flash11enable_sm90INS1_16FlashAttnFwdSm90INS1_25CollectiveMainloopFwdSm90ILi2EN4cute5tupleIJNS5_1CILi1EEES8_S8_EEENS6_IJNS7_ILi192EEENS7_ILi128EEENS7_ILi64EEEEEELi64ENS_6half_tEfNS_4arch4Sm90ELb1ELb0ELb1ELb1ELb0ELb1ELb0ELb1ELb1ELb1ELb1ELb0EEENS1_21CollectiveEpilogueFwdINS6_IJSA_SC_SB_EEES9_SE_SG_Li384ELb1ELb1ELb1ELb0EEENS1_36VarlenDynamicPersistentTileSchedulerILi192ELi128ELi384ELi128ELb1ELb1ELb1ELb1ELb1ELb1EEEEEEEEEvNT_6ParamsE,@function
        .size           _ZN7cutlass13device_kernelIN5flash11enable_sm90INS1_16FlashAttnFwdSm90INS1_25CollectiveMainloopFwdSm90ILi2EN4cute5tupleIJNS5_1CILi1EEES8_S8_EEENS6_IJNS7_ILi192EEENS7_ILi128EEENS7_ILi64EEEEEELi64ENS_6half_tEfNS_4arch4Sm90ELb1ELb0ELb1ELb1ELb0ELb1ELb0ELb1ELb1ELb1ELb1ELb0EEENS1_21CollectiveEpilogueFwdINS6_IJSA_SC_SB_EEES9_SE_SG_Li384ELb1ELb1ELb1ELb0EEENS1_36VarlenDynamicPersistentTileSchedulerILi192ELi128ELi384ELi128ELb1ELb1ELb1ELb1ELb1ELb1EEEEEEEEEvNT_6ParamsE,(.L_x_14883 - _ZN7cutlass13device_kernelIN5flash11enable_sm90INS1_16FlashAttnFwdSm90INS1_25CollectiveMainloopFwdSm90ILi2EN4cute5tupleIJNS5_1CILi1EEES8_S8_EEENS6_IJNS7_ILi192EEENS7_ILi128EEENS7_ILi64EEEEEELi64ENS_6half_tEfNS_4arch4Sm90ELb1ELb0ELb1ELb1ELb0ELb1ELb0ELb1ELb1ELb1ELb1ELb0EEENS1_21CollectiveEpilogueFwdINS6_IJSA_SC_SB_EEES9_SE_SG_Li384ELb1ELb1ELb1ELb0EEENS1_36VarlenDynamicPersistentTileSchedulerILi192ELi128ELi384ELi128ELb1ELb1ELb1ELb1ELb1ELb1EEEEEEEEEvNT_6ParamsE)
        .other          _ZN7cutlass13device_kernelIN5flash11enable_sm90INS1_16FlashAttnFwdSm90INS1_25CollectiveMainloopFwdSm90ILi2EN4cute5tupleIJNS5_1CILi1EEES8_S8_EEENS6_IJNS7_ILi192EEENS7_ILi128EEENS7_ILi64EEEEEELi64ENS_6half_tEfNS_4arch4Sm90ELb1ELb0ELb1ELb1ELb0ELb1ELb0ELb1ELb1ELb1ELb1ELb0EEENS1_21CollectiveEpilogueFwdINS6_IJSA_SC_SB_EEES9_SE_SG_Li384ELb1ELb1ELb1ELb0EEENS1_36VarlenDynamicPersistentTileSchedulerILi192ELi128ELi384ELi128ELb1ELb1ELb1ELb1ELb1ELb1EEEEEEEEEvNT_6ParamsE,@"STO_CUDA_ENTRY STV_DEFAULT"
_ZN7cutlass13device_kernelIN5flash11enable_sm90INS1_16FlashAttnFwdSm90INS1_25CollectiveMainloopFwdSm90ILi2EN4cute5tupleIJNS5_1CILi1EEES8_S8_EEENS6_IJNS7_ILi192EEENS7_ILi128EEENS7_ILi64EEEEEELi64ENS_6half_tEfNS_4arch4Sm90ELb1ELb0ELb1ELb1ELb0ELb1ELb0ELb1ELb1ELb1ELb1ELb0EEENS1_21CollectiveEpilogueFwdINS6_IJSA_SC_SB_EEES9_SE_SG_Li384ELb1ELb1ELb1ELb0EEENS1_36VarlenDynamicPersistentTileSchedulerILi192ELi128ELi384ELi128ELb1ELb1ELb1ELb1ELb1ELb1EEEEEEEEEvNT_6ParamsE:
        /* <DEDUP_REMOVED lines=23> */
.L_x_14398:
[----:B------:R-:W-:Y:S05]  /*0170*/  BSYNC B0 ;  /* 0x0000000000007941 */ /* 0x000fea0003800000 */
.L_x_14397:
        /* <DEDUP_REMOVED lines=40> */
.L_x_14399:
        /* <DEDUP_REMOVED lines=22> */
.L_x_14400:
        /* <DEDUP_REMOVED lines=18> */
.L_x_14401:
        /* <DEDUP_REMOVED lines=22> */
.L_x_14402:
        /* <DEDUP_REMOVED lines=22> */
.L_x_14403:
        /* <DEDUP_REMOVED lines=9> */
.L_x_14406:
        /* <DEDUP_REMOVED lines=22> */
[----:B-1----:R-:W-:Y:S05]  /*0b30*/  @P0 BRA `(.L_x_14407) ;  /* 0x000001a800780947 */ /* 0x002fea0003800000 */
[----:B------:R-:W2:Y:S01]  /*0b40*/  LDL.LU R13, [R1+0x4c] ;  /* 0x00004c00010d7983 */ /* 0x000ea20000300800 */
        /* <DEDUP_REMOVED lines=11> */
[----:B------:R-:W-:Y:S02]  /*0c00*/  LEA.HI R5, R0, R12, RZ, 0x5 ;  /* 0x0000000c00057211 */ /* 0x000fe400078f28ff */
[----:B------:R-:W-:-:S02]  /*0c10*/  SHF.R.S32.HI R14, RZ, 0x7, R3 ;  /* 0x00000007ff0e7819 */ /* 0x000fc40000011403 */
[----:B------:R-:W-:Y:S02]  /*0c20*/  LEA.HI R10, R10, R9, RZ, 0x3 ;  /* 0x000000090a0a7211 */ /* 0x000fe400078f18ff */
[----:B------:R-:W-:Y:S02]  /*0c30*/  SHF.R.S32.HI R7, RZ, 0x4, R4 ;  /* 0x00000004ff077819 */ /* 0x000fe40000011404 */
[----:B------:R-:W-:Y:S01]  /*0c40*/  SHF.R.S32.HI R15, RZ, 0x5, R5 ;  /* 0x00000005ff0f7819 */ /* 0x000fe20000011405 */
[----:B------:R-:W-:Y:S01]  /*0c50*/  IMAD.HI R5, R14, 0x55555556, RZ ;  /* 0x555555560e057827 */ /* 0x000fe200078e02ff */
[----:B------:R-:W-:Y:S02]  /*0c60*/  LOP3.LUT R3, R4, 0x3fffff0, RZ, 0xc0, !PT ;  /* 0x03fffff004037812 */ /* 0x000fe400078ec0ff */
[----:B------:R-:W-:Y:S02]  /*0c70*/  LOP3.LUT R10, R10, 0xfffffff8, RZ, 0xc0, !PT ;  /* 0xfffffff80a0a7812 */ /* 0x000fe400078ec0ff */
[----:B------:R-:W-:-:S02]  /*0c80*/  LEA.HI R6, R6, R11, RZ, 0x5 ;  /* 0x0000000b06067211 */ /* 0x000fc400078f28ff */
[----:B------:R-:W-:Y:S01]  /*0c90*/  LEA.HI R4, R4, R7, RZ, 0x1 ;  /* 0x0000000704047211 */ /* 0x000fe200078f08ff */
[----:B------:R-:W-:Y:S01]  /*0ca0*/  IMAD.IADD R9, R9, 0x1, -R10 ;  /* 0x0000000109097824 */ /* 0x000fe200078e0a0a */
[----:B------:R-:W-:Y:S02]  /*0cb0*/  LEA.HI R5, R5, R5, RZ, 0x1 ;  /* 0x0000000505057211 */ /* 0x000fe400078f08ff */
[----:B------:R-:W-:Y:S02]  /*0cc0*/  SHF.R.S32.HI R6, RZ, 0x5, R6 ;  /* 0x00000005ff067819 */ /* 0x000fe40000011406 */
[----:B------:R-:W-:Y:S02]  /*0cd0*/  IADD3 R3, R12, -R3, RZ ;  /* 0x800000030c037210 */ /* 0x000fe40007ffe0ff */
[----:B------:R-:W-:Y:S01]  /*0ce0*/  LOP3.LUT R4, R4, 0x1ffffffe, RZ, 0xc0, !PT ;  /* 0x1ffffffe04047812 */ /* 0x000fe200078ec0ff */
[----:B------:R-:W-:Y:S02]  /*0cf0*/  IMAD R5, R5, -0x3, R14 ;  /* 0xfffffffd05057824 */ /* 0x000fe400078e020e */
[----:B------:R-:W-:-:S02]  /*0d00*/  IMAD R6, R6, 0x10, R9 ;  /* 0x0000001006067824 */ /* 0x000fc400078e0209 */
[----:B------:R-:W-:Y:S02]  /*0d10*/  IMAD.IADD R4, R7, 0x1, -R4 ;  /* 0x0000000107047824 */ /* 0x000fe400078e0a04 */
[----:B------:R-:W-:Y:S01]  /*0d20*/  IMAD R3, R15, 0x10, R3 ;  /* 0x000000100f037824 */ /* 0x000fe200078e0203 */
[----:B------:R-:W-:-:S03]  /*0d30*/  LEA R10, R5, R6, 0x6 ;  /* 0x00000006050a7211 */ /* 0x000fc600078e30ff */
[----:B------:R-:W-:Y:S02]  /*0d40*/  IMAD R7, R3, 0x8, R4 ;  /* 0x0000000803077824 */ /* 0x000fe400078e0204 */
[----:B------:R-:W-:Y:S01]  /*0d50*/  STL [R1+0x68], R10 ;  /* 0x0000680a01007387 */ /* 0x000fe20000100800 */
[----:B------:R-:W-:-:S04]  /*0d60*/  LOP3.LUT R8, R8, 0x7ffffffc, RZ, 0xc0, !PT ;  /* 0x7ffffffc08087812 */ /* 0x000fc800078ec0ff */
[----:B------:R-:W-:Y:S02]  /*0d70*/  IADD3 R8, R11, -R8, RZ ;  /* 0x800000080b087210 */ /* 0x000fe40007ffe0ff */
[----:B------:R-:W-:Y:S01]  /*0d80*/  CS2R R22, SRZ ;  /* 0x0000000000167805 */ /* 0x000fe2000001ff00 */
[----:B------:R-:W-:Y:S02]  /*0d90*/  IMAD.MOV.U32 R154, RZ, RZ, RZ ;  /* 0x000000ffff9a7224 */ /* 0x000fe400078e00ff */
[----:B------:R-:W-:Y:S01]  /*0da0*/  IMAD.MOV.U32 R18, RZ, RZ, RZ ;  /* 0x000000ffff127224 */ /* 0x000fe200078e00ff */
        /* <DEDUP_REMOVED lines=14> */
[----:B------:R-:W-:-:S02]  /*0e90*/  LEA.HI R5, R5, R9, RZ, 0x3 ;  /* 0x0000000905057211 */ /* 0x000fc400078f18ff */
[----:B------:R-:W-:Y:S01]  /*0ea0*/  SHF.L.U32 R3, R9, 0x6, RZ ;  /* 0x0000000609037819 */ /* 0x000fe200000006ff */
[----:B------:R-:W-:Y:S01]  /*0eb0*/  IMAD.IADD R4, R19, 0x1, -R4 ;  /* 0x0000000113047824 */ /* 0x000fe200078e0a04 */
[----:B------:R-:W-:Y:S01]  /*0ec0*/  SHF.R.S32.HI R0, RZ, 0x1f, R19 ;  /* 0x0000001fff007819 */ /* 0x000fe20000011413 */
[C---:B------:R-:W-:Y:S01]  /*0ed0*/  IMAD.SHL.U32 R16, R6.reuse, 0x8, RZ ;  /* 0x0000000806107824 */ /* 0x040fe200078e00ff */
[----:B------:R-:W-:Y:S01]  /*0ee0*/  LEA.HI R0, R6, R6, RZ, 0x1 ;  /* 0x0000000606007211 */ /* 0x000fe200078f08ff */
[----:B------:R-:W-:Y:S01]  /*0ef0*/  IMAD.SHL.U32 R5, R5, 0x40, RZ ;  /* 0x0000004005057824 */ /* 0x000fe200078e00ff */
[----:B------:R-:W-:Y:S01]  /*0f00*/  LOP3.LUT R3, R3, 0x1c0, RZ, 0xc0, !PT ;  /* 0x000001c003037812 */ /* 0x000fe200078ec0ff */
[----:B------:R-:W-:Y:S01]  /*0f10*/  STL [R1+0x5c], RZ ;  /* 0x00005cff01007387 */ /* 0x000fe20000100800 */
[----:B------:R-:W-:Y:S02]  /*0f20*/  LOP3.LUT R0, R0, 0x1ffffffe, RZ, 0xc0, !PT ;  /* 0x1ffffffe00007812 */ /* 0x000fe400078ec0ff */
[----:B------:R-:W-:Y:S01]  /*0f30*/  SHF.R.U32.HI R9, RZ, 0x3, R3 ;  /* 0x00000003ff097819 */ /* 0x000fe20000011603 */
[----:B------:R0:W-:Y:S01]  /*0f40*/  STL [R1+0x44], R4 ;  /* 0x0000440401007387 */ /* 0x0001e20000100800 */
[----:B------:R-:W-:Y:S01]  /*0f50*/  LOP3.LUT R3, R3, 0x38, R16, 0xf8, !PT ;  /* 0x0000003803037812 */ /* 0x000fe200078ef810 */
[----:B------:R-:W-:Y:S01]  /*0f60*/  IMAD.IADD R0, R6, 0x1, -R0 ;  /* 0x0000000106007824 */ /* 0x000fe200078e0a00 */
[----:B0-----:R-:W-:Y:S01]  /*0f70*/  LOP3.LUT R4, R5, 0xfffffe00, RZ, 0xc0, !PT ;  /* 0xfffffe0005047812 */ /* 0x001fe200078ec0ff */
[----:B------:R-:W-:-:S03]  /*0f80*/  IMAD.SHL.U32 R5, R7, 0x8, RZ ;  /* 0x0000000807057824 */ /* 0x000fc600078e00ff */
[----:B------:R-:W-:Y:S01]  /*0f90*/  LOP3.LUT R3, R4, R3, R9, 0xf6, !PT ;  /* 0x0000000304037212 */ /* 0x000fe200078ef609 */
[----:B------:R0:W-:Y:S01]  /*0fa0*/  STL [R1+0x48], R4 ;  /* 0x0000480401007387 */ /* 0x0001e20000100800 */
[----:B------:R-:W-:-:S03]  /*0fb0*/  IMAD R0, R0, 0x8, R10 ;  /* 0x0000000800007824 */ /* 0x000fc600078e020a */
[----:B------:R-:W-:Y:S01]  /*0fc0*/  IMAD R3, R3, 0x2, R2 ;  /* 0x0000000203037824 */ /* 0x000fe200078e0202 */
[----:B------:R1:W-:Y:S01]  /*0fd0*/  STL [R1+0x6c], R5 ;  /* 0x00006c0501007387 */ /* 0x0003e20000100800 */
[----:B0-----:R-:W-:-:S05]  /*0fe0*/  IMAD.SHL.U32 R4, R8, 0x2, RZ ;  /* 0x0000000208047824 */ /* 0x001fca00078e00ff */
[----:B------:R1:W-:Y:S04]  /*0ff0*/  STL [R1+0x38], R4 ;  /* 0x0000380401007387 */ /* 0x0003e80000100800 */
[----:B------:R1:W-:Y:S04]  /*1000*/  STL [R1+0x4c], R0 ;  /* 0x00004c0001007387 */ /* 0x0003e80000100800 */
[----:B------:R1:W-:Y:S01]  /*1010*/  STL [R1+0x64], R3 ;  /* 0x0000640301007387 */ /* 0x0003e20000100800 */
[----:B------:R-:W-:-:S04]  /*1020*/  IMAD.SHL.U32 R152, R6, 0x4, RZ ;  /* 0x0000000406987824 */ /* 0x000fc800078e00ff */
[----:B------:R-:W-:-:S07]  /*1030*/  VIADD R155, R152, 0x10 ;  /* 0x00000010989b7836 */ /* 0x000fce0000000000 */
.L_x_14550:
[----:B01-3--:R-:W0:Y:S02]  /*1040*/  LDC.64 R4, c[0x0][0xc88] ;  /* 0x00032200ff047b82 */ /* 0x00be240000000a00 */
        /* <DEDUP_REMOVED lines=8> */
[----:B------:R-:W-:Y:S01]  /*10d0*/  IMAD.MOV.U32 R31, RZ, RZ, RZ ;  /* 0x000000ffff1f7224 */ /* 0x000fe200078e00ff */
[----:B------:R-:W-:-:S02]  /*10e0*/  ISETP.NE.AND.EX P1, PT, RZ, UR5, PT, P1 ;  /* 0x00000005ff007c0c */ /* 0x000fc4000bf25310 */
[----:B------:R-:W-:-:S04]  /*10f0*/  ISETP.NE.U32.AND P0, PT, RZ, UR6, PT ;  /* 0x00000006ff007c0c */ /* 0x000fc8000bf05070 */
[----:B------:R-:W-:Y:S02]  /*1100*/  ISETP.NE.AND.EX P0, PT, RZ, UR7, PT, P0 ;  /* 0x00000007ff007c0c */ /* 0x000fe4000bf05300 */
[----:B--2---:R-:W-:Y:S01]  /*1110*/  SHF.R.S32.HI R0, RZ, 0x1f, R35 ;  /* 0x0000001fff007819 */ /* 0x004fe20000011423 */
[----:B------:R0:W-:Y:S04]  /*1120*/  STL [R1+0x54], R35 ;  /* 0x0000542301007387 */ /* 0x0001e80000100800 */
[C---:B------:R-:W-:Y:S02]  /*1130*/  @P1 LEA R6, P2, R35.reuse, UR4, 0x2 ;  /* 0x0000000423061c11 */ /* 0x040fe4000f8410ff */
[C---:B------:R-:W-:Y:S02]  /*1140*/  SHF.L.U32 R33, R35.reuse, 0x2, RZ ;  /* 0x0000000223217819 */ /* 0x040fe400000006ff */
[----:B------:R-:W-:-:S02]  /*1150*/  @P1 LEA.HI.X R7, R35, UR5, R0, 0x2, P2 ;  /* 0x0000000523071c11 */ /* 0x000fc400090f1400 */
[----:B------:R-:W-:Y:S01]  /*1160*/  ISETP.NE.U32.AND P2, PT, RZ, UR8, PT ;  /* 0x00000008ff007c0c */ /* 0x000fe2000bf45070 */
[----:B------:R-:W-:Y:S01]  /*1170*/  ULDC UR4, c[0x0][0x288] ;  /* 0x0000a20000047ab9 */ /* 0x000fe20000000800 */
[----:B------:R-:W-:Y:S01]  /*1180*/  SHF.L.U64.HI R34, R35, 0x2, R0 ;  /* 0x0000000223227819 */ /* 0x000fe20000010200 */
[----:B------:R0:W5:Y:S01]  /*1190*/  @P1 LDG.E R11, desc[UR40][R6.64] ;  /* 0x00000028060b1981 */ /* 0x000162000c1e1900 */
[----:B------:R-:W-:Y:S01]  /*11a0*/  ISETP.NE.AND.EX P2, PT, RZ, UR9, PT, P2 ;  /* 0x00000009ff007c0c */ /* 0x000fe2000bf45320 */
[----:B----4-:R-:W-:Y:S01]  /*11b0*/  IMAD.U32 R3, RZ, RZ, UR4 ;  /* 0x00000004ff037e24 */ /* 0x010fe2000f8e00ff */
[----:B------:R-:W-:Y:S01]  /*11c0*/  IADD3 R8, P3, R33, UR6, RZ ;  /* 0x0000000621087c10 */ /* 0x000fe2000ff7e0ff */
[----:B------:R-:W-:-:S03]  /*11d0*/  ULDC.64 UR4, c[0x0][0x418] ;  /* 0x0001060000047ab9 */ /* 0x000fc60000000a00 */
[----:B------:R-:W-:-:S05]  /*11e0*/  IADD3.X R9, R34, UR7, RZ, P3, !PT ;  /* 0x0000000722097c10 */ /* 0x000fca0009ffe4ff */
[----:B------:R0:W5:Y:S02]  /*11f0*/  @P0 LDG.E R31, desc[UR40][R8.64] ;  /* 0x00000028081f0981 */ /* 0x000164000c1e1900 */
[----:B------:R-:W-:-:S04]  /*1200*/  @P2 IADD3 R4, P1, R33, UR8, RZ ;  /* 0x0000000821042c10 */ /* 0x000fc8000ff3e0ff */
        /* <DEDUP_REMOVED lines=9> */
[----:B------:R-:W-:Y:S01]  /*12a0*/  IMAD.U32 R25, RZ, RZ, UR5 ;  /* 0x00000005ff197e24 */ /* 0x000fe2000f8e00ff */
[----:B------:R-:W-:Y:S01]  /*12b0*/  MOV R32, UR4 ;  /* 0x0000000400207c02 */ /* 0x000fe20008000f00 */
[----:B--2---:R0:W-:Y:S01]  /*12c0*/  STL [R1+0x20], R3 ;  /* 0x0000200301007387 */ /* 0x0041e20000100800 */
[----:B------:R-:W-:Y:S01]  /*12d0*/  IMAD.MOV.U32 R13, RZ, RZ, R3 ;  /* 0x000000ffff0d7224 */ /* 0x000fe200078e0003 */
[----:B------:R-:W-:Y:S06]  /*12e0*/  @P2 BRA `(.L_x_14408) ;  /* 0x0000000000282947 */ /* 0x000fec0003800000 */
[----:B------:R-:W-:Y:S02]  /*12f0*/  ULDC.64 UR4, c[0x0][0xa00] ;  /* 0x0002800000047ab9 */ /* 0x000fe40000000a00 */
[----:B------:R-:W-:-:S04]  /*1300*/  ISETP.NE.U32.AND P1, PT, RZ, UR4, PT ;  /* 0x00000004ff007c0c */ /* 0x000fc8000bf25070 */
[----:B------:R-:W-:-:S13]  /*1310*/  ISETP.NE.AND.EX P1, PT, RZ, UR5, PT, P1 ;  /* 0x00000005ff007c0c */ /* 0x000fda000bf25310 */
[----:B------:R-:W-:Y:S05]  /*1320*/  @!P1 BRA `(.L_x_14408) ;  /* 0x0000000000189947 */ /* 0x000fea0003800000 */
[----:B------:R-:W1:Y:S02]  /*1330*/  LDC.64 R4, c[0x0][0xa00] ;  /* 0x00028000ff047b82 */ /* 0x000e640000000a00 */
[----:B-1----:R-:W-:-:S05]  /*1340*/  IMAD.WIDE R4, R35, 0x4, R4 ;  /* 0x0000000423047825 */ /* 0x002fca00078e0204 */
[----:B------:R-:W2:Y:S04]  /*1350*/  LDG.E R0, desc[UR40][R4.64] ;  /* 0x0000002804007981 */ /* 0x000ea8000c1e1900 */
[----:B0-----:R-:W2:Y:S02]  /*1360*/  LDG.E R3, desc[UR40][R4.64+0x4] ;  /* 0x0000042804037981 */ /* 0x001ea4000c1e1900 */
[----:B--2---:R-:W-:-:S05]  /*1370*/  IMAD.IADD R13, R3, 0x1, -R0 ;  /* 0x00000001030d7824 */ /* 0x004fca00078e0a00 */
[----:B------:R1:W-:Y:S02]  /*1380*/  STL [R1+0x20], R13 ;  /* 0x0000200d01007387 */ /* 0x0003e40000100800 */
.L_x_14408:
[C---:B------:R-:W-:Y:S01]  /*1390*/  LOP3.LUT R37, R30.reuse, 0xffff, RZ, 0xc0, !PT ;  /* 0x0000ffff1e257812 */ /* 0x040fe200078ec0ff */
[----:B------:R-:W-:Y:S01]  /*13a0*/  ULDC.64 UR4, c[0x0][0xa20] ;  /* 0x0002880000047ab9 */ /* 0x000fe20000000a00 */
[C---:B0-----:R-:W-:Y:S02]  /*13b0*/  LOP3.LUT R3, R30.reuse, 0xff000000, RZ, 0xc0, !PT ;  /* 0xff0000001e037812 */ /* 0x041fe400078ec0ff */
[----:B------:R-:W-:Y:S01]  /*13c0*/  ISETP.NE.U32.AND P1, PT, RZ, UR4, PT ;  /* 0x00000004ff007c0c */ /* 0x000fe2000bf25070 */
[----:B------:R0:W-:Y:S01]  /*13d0*/  STL [R1+0x50], R37 ;  /* 0x0000502501007387 */ /* 0x0001e20000100800 */
[----:B------:R-:W-:Y:S02]  /*13e0*/  LOP3.LUT R0, R30, 0xff0000, RZ, 0xc0, !PT ;  /* 0x00ff00001e007812 */ /* 0x000fe400078ec0ff */
[----:B------:R-:W-:Y:S02]  /*13f0*/  ISETP.NE.AND.EX P1, PT, RZ, UR5, PT, P1 ;  /* 0x00000005ff007c0c */ /* 0x000fe4000bf25310 */
[----:B------:R-:W-:-:S04]  /*1400*/  SHF.R.U32.HI R3, RZ, 0x8, R3 ;  /* 0x00000008ff037819 */ /* 0x000fc80000011603 */
[----:B------:R-:W-:-:S07]  /*1410*/  LEA.HI R10, R0, R3, RZ, 0x10 ;  /* 0x00000003000a7211 */ /* 0x000fce00078f80ff */
[----:B0-----:R-:W-:Y:S05]  /*1420*/  @!P1 BRA `(.L_x_14409) ;  /* 0x0000000000109947 */ /* 0x001fea0003800000 */
[----:B------:R-:W-:-:S04]  /*1430*/  IADD3 R4, P0, R33, UR4, RZ ;  /* 0x0000000421047c10 */ /* 0x000fc8000ff1e0ff */
[----:B------:R-:W-:-:S05]  /*1440*/  IADD3.X R5, R34, UR5, RZ, P0, !PT ;  /* 0x0000000522057c10 */ /* 0x000fca00087fe4ff */
[----:B------:R0:W5:Y:S01]  /*1450*/  LDG.E R32, desc[UR40][R4.64] ;  /* 0x0000002804207981 */ /* 0x000162000c1e1900 */
[----:B------:R-:W-:Y:S05]  /*1460*/  BRA `(.L_x_14410) ;  /* 0x0000000000107947 */ /* 0x000fea0003800000 */
.L_x_14409:
[----:B------:R-:W-:Y:S05]  /*1470*/  @!P0 BRA `(.L_x_14410) ;  /* 0x00000000000c8947 */ /* 0x000fea0003800000 */
[----:B------:R-:W2:Y:S04]  /*1480*/  LDG.E R3, desc[UR40][R8.64] ;  /* 0x0000002808037981 */ /* 0x000ea8000c1e1900 */
[----:B------:R-:W2:Y:S02]  /*1490*/  LDG.E R32, desc[UR40][R8.64+0x4] ;  /* 0x0000042808207981 */ /* 0x000ea4000c1e1900 */
[----:B--2---:R-:W-:-:S07]  /*14a0*/  IMAD.IADD R32, R32, 0x1, -R3 ;  /* 0x0000000120207824 */ /* 0x004fce00078e0a03 */
.L_x_14410:
[----:B------:R-:W-:Y:S01]  /*14b0*/  ULDC.64 UR4, c[0x0][0xa10] ;  /* 0x0002840000047ab9 */ /* 0x000fe20000000a00 */
[----:B------:R-:W2:Y:S01]  /*14c0*/  LDC R8, c[0x0][0x448] ;  /* 0x00011200ff087b82 */ /* 0x000ea20000000800 */
        /* <DEDUP_REMOVED lines=16> */
[----:B0-----:R-:W-:Y:S01]  /*15d0*/  VIADD R4, R12, 0xbf ;  /* 0x000000bf0c047836 */ /* 0x001fe20000000000 */
[----:B------:R0:W-:Y:S07]  /*15e0*/  STL [R1+0x28], R12 ;  /* 0x0000280c01007387 */ /* 0x0001ee0000100800 */
[----:B------:R-:W2:Y:S01]  /*15f0*/  @P1 LDC R9, c[0x0][0x44c] ;  /* 0x00011300ff091b82 */ /* 0x000ea20000000800 */
[----:B0-----:R-:W-:-:S07]  /*1600*/  IADD3 R12, -R11, R32, RZ ;  /* 0x000000200b0c7210 */ /* 0x001fce0007ffe1ff */
[----:B------:R-:W0:Y:S01]  /*1610*/  @P1 LDC R5, c[0x0][0x450] ;  /* 0x00011400ff051b82 */ /* 0x000e220000000800 */
[----:B---3--:R-:W-:Y:S02]  /*1620*/  @P0 IMAD.IADD R25, R3, 0x1, -R0 ;  /* 0x0000000103190824 */ /* 0x008fe400078e0a00 */
[----:B--2---:R-:W-:-:S04]  /*1630*/  @P1 IMAD.HI.U32 R0, R4, R9, RZ ;  /* 0x0000000904001227 */ /* 0x004fc800078e00ff */
[----:B----4-:R-:W-:Y:S01]  /*1640*/  IMAD.IADD R6, R12, 0x1, R25 ;  /* 0x000000010c067824 */ /* 0x010fe200078e0219 */
[----:B0-----:R-:W-:-:S03]  /*1650*/  @P1 SHF.R.U32.HI R4, RZ, R5, R0 ;  /* 0x00000005ff041219 */ /* 0x001fc60000011600 */
[C---:B------:R-:W-:Y:S01]  /*1660*/  VIADD R0, R6.reuse, 0x7f ;  /* 0x0000007f06007836 */ /* 0x040fe20000000000 */
[----:B------:R-:W-:Y:S01]  /*1670*/  IADD3 R91, R6, 0x80, -R13 ;  /* 0x00000080065b7810 */ /* 0x000fe20007ffe80d */
[----:B------:R0:W-:Y:S01]  /*1680*/  STL [R1+0x30], R6 ;  /* 0x0000300601007387 */ /* 0x0001e20000100800 */
[----:B-1----:R-:W-:Y:S02]  /*1690*/  LOP3.LUT R13, R10, 0xff, RZ, 0xc0, !PT ;  /* 0x000000ff0a0d7812 */ /* 0x002fe400078ec0ff */
[----:B------:R-:W-:Y:S01]  /*16a0*/  SHF.R.S32.HI R3, RZ, 0x1f, R0 ;  /* 0x0000001fff037819 */ /* 0x000fe20000011400 */
[----:B------:R-:W-:Y:S02]  /*16b0*/  IMAD.IADD R4, R91, 0x1, R4 ;  /* 0x000000015b047824 */ /* 0x000fe400078e0204 */
[----:B------:R1:W-:Y:S01]  /*16c0*/  STL [R1+0x60], R13 ;  /* 0x0000600d01007387 */ /* 0x0003e20000100800 */
[----:B------:R-:W-:Y:S01]  /*16d0*/  LEA.HI R3, R3, R0, RZ, 0x7 ;  /* 0x0000000003037211 */ /* 0x000fe200078f38ff */
[----:B------:R-:W-:Y:S01]  /*16e0*/  IMAD.MOV.U32 R0, RZ, RZ, RZ ;  /* 0x000000ffff007224 */ /* 0x000fe200078e00ff */
[----:B------:R-:W-:-:S02]  /*16f0*/  SHF.R.S32.HI R5, RZ, 0x1f, R4 ;  /* 0x0000001fff057819 */ /* 0x000fc40000011404 */
[----:B0-----:R-:W-:Y:S02]  /*1700*/  SHF.R.U32.HI R6, RZ, 0x10, R10 ;  /* 0x00000010ff067819 */ /* 0x001fe4000001160a */
[----:B------:R-:W-:Y:S02]  /*1710*/  LEA.HI R5, R5, R4, RZ, 0x7 ;  /* 0x0000000405057211 */ /* 0x000fe400078f38ff */
[----:B------:R-:W-:Y:S01]  /*1720*/  SHF.R.S32.HI R92, RZ, 0x7, R3 ;  /* 0x00000007ff5c7819 */ /* 0x000fe20000011403 */
[----:B------:R1:W-:Y:S01]  /*1730*/  STL [R1+0x58], R6 ;  /* 0x0000580601007387 */ /* 0x0003e20000100800 */
[----:B------:R-:W-:-:S04]  /*1740*/  SHF.R.S32.HI R5, RZ, 0x7, R5 ;  /* 0x00000007ff057819 */ /* 0x000fc80000011405 */
[----:B------:R-:W-:-:S04]  /*1750*/  VIMNMX R9, R92, R5, PT ;  /* 0x000000055c097248 */ /* 0x000fc80003fe0100 */
[----:B------:R-:W-:-:S13]  /*1760*/  ISETP.GE.AND P0, PT, R9, 0x1, PT ;  /* 0x000000010900780c */ /* 0x000fda0003f06270 */
[----:B-1----:R-:W-:Y:S05]  /*1770*/  @!P0 BRA `(.L_x_14412) ;  /* 0x0000000000748947 */ /* 0x002fea0003800000 */
        /* <DEDUP_REMOVED lines=29> */
.L_x_14412:
[----:B------:R-:W-:Y:S05]  /*1950*/  BSYNC B0 ;  /* 0x0000000000007941 */ /* 0x000fea0003800000 */
.L_x_14411:
[----:B------:R-:W-:-:S05]  /*1960*/  IMAD R3, R13, R0, RZ ;  /* 0x000000000d037224 */ /* 0x000fca00078e02ff */
        /* <DEDUP_REMOVED lines=35> */
.L_x_14415:
[----:B------:R-:W-:Y:S05]  /*1ba0*/  BSYNC B6 ;  /* 0x0000000000067941 */ /* 0x000fea0003800000 */
.L_x_14414:
        /* <DEDUP_REMOVED lines=20> */
.L_x_14417:
[----:B------:R-:W-:Y:S05]  /*1cf0*/  BSYNC B6 ;  /* 0x0000000000067941 */ /* 0x000fea0003800000 */
.L_x_14416:
[----:B------:R-:W-:Y:S01]  /*1d00*/  ULDC.64 UR4, c[0x0][0x9f8] ;  /* 0x00027e0000047ab9 */ /* 0x000fe20000000a00 */
[----:B------:R-:W-:Y:S01]  /*1d10*/  IMAD.MOV.U32 R0, RZ, RZ, R35 ;  /* 0x000000ffff007224 */ /* 0x000fe200078e0023 */
[----:B------:R-:W-:Y:S01]  /*1d20*/  ISETP.NE.U32.AND P0, PT, RZ, UR4, PT ;  /* 0x00000004ff007c0c */ /* 0x000fe2000bf05070 */
[----:B------:R-:W-:Y:S01]  /*1d30*/  IMAD.IADD R14, R31, 0x1, R32 ;  /* 0x000000011f0e7824 */ /* 0x000fe200078e0220 */
[----:B------:R-:W0:Y:S02]  /*1d40*/  LDC.64 R4, c[0x0][0x300] ;  /* 0x0000c000ff047b82 */ /* 0x000e240000000a00 */
[----:B------:R-:W-:Y:S01]  /*1d50*/  ISETP.NE.AND.EX P0, PT, RZ, UR5, PT, P0 ;  /* 0x00000005ff007c0c */ /* 0x000fe2000bf05300 */
[----:B------:R-:W1:Y:S05]  /*1d60*/  S2R R20, SR_TID.X ;  /* 0x0000000000147919 */ /* 0x000e6a0000002100 */
[----:B------:R-:W2:Y:S07]  /*1d70*/  LDC R63, c[0x0][0x3f4] ;  /* 0x0000fd00ff3f7b82 */ /* 0x000eae0000000800 */
[----:B------:R-:W-:Y:S01]  /*1d80*/  @P0 IADD3 R6, P1, R33, UR4, RZ ;  /* 0x0000000421060c10 */ /* 0x000fe2000ff3e0ff */
[----:B------:R-:W3:Y:S03]  /*1d90*/  LDC.64 R68, c[0x0][0x408] ;  /* 0x00010200ff447b82 */ /* 0x000ee60000000a00 */
[----:B------:R-:W-:Y:S01]  /*1da0*/  @P0 IADD3.X R7, R34, UR5, RZ, P1, !PT ;  /* 0x0000000522070c10 */ /* 0x000fe20008ffe4ff */
[----:B------:R-:W-:Y:S01]  /*1db0*/  ULDC.64 UR4, c[0x0][0xa08] ;  /* 0x0002820000047ab9 */ /* 0x000fe20000000a00 */
[----:B------:R-:W4:Y:S04]  /*1dc0*/  LDL R34, [R1+0x44] ;  /* 0x0000440001227983 */ /* 0x000f280000100800 */
[----:B------:R1:W2:Y:S01]  /*1dd0*/  @P0 LDG.E R0, desc[UR40][R6.64] ;  /* 0x0000002806000981 */ /* 0x0002a2000c1e1900 */
[----:B------:R-:W-:Y:S01]  /*1de0*/  SHF.R.S32.HI R33, RZ, 0x1f, R14 ;  /* 0x0000001fff217819 */ /* 0x000fe2000001140e */
[CC--:B0-----:R-:W-:Y:S01]  /*1df0*/  IMAD.WIDE.U32 R8, R14.reuse, R4.reuse, RZ ;  /* 0x000000040e087225 */ /* 0x0c1fe200078e00ff */
[----:B------:R-:W-:Y:S01]  /*1e00*/  ISETP.NE.U32.AND P0, PT, RZ, UR4, PT ;  /* 0x00000004ff007c0c */ /* 0x000fe2000bf05070 */
[----:B------:R-:W4:Y:S01]  /*1e10*/  LDL.LU R38, [R1] ;  /* 0x0000000001267983 */ /* 0x000f220000300800 */
[----:B------:R-:W-:Y:S01]  /*1e20*/  SHF.R.S32.HI R35, RZ, 0x1f, R19 ;  /* 0x0000001fff237819 */ /* 0x000fe20000011413 */
[----:B------:R-:W-:Y:S01]  /*1e30*/  IMAD R10, R33, R4, RZ ;  /* 0x00000004210a7224 */ /* 0x000fe200078e02ff */
[----:B------:R-:W-:Y:S01]  /*1e40*/  ISETP.NE.AND.EX P0, PT, RZ, UR5, PT, P0 ;  /* 0x00000005ff007c0c */ /* 0x000fe2000bf05300 */
[----:B------:R-:W4:Y:S01]  /*1e50*/  LDL R32, [R1+0x48] ;  /* 0x0000480001207983 */ /* 0x000f220000100800 */
[----:B------:R-:W-:Y:S01]  /*1e60*/  ULDC.64 UR4, c[0x0][0x308] ;  /* 0x0000c20000047ab9 */ /* 0x000fe20000000a00 */
[----:B------:R-:W-:Y:S01]  /*1e70*/  IMAD R3, R14, R5, R10 ;  /* 0x000000050e037224 */ /* 0x000fe200078e020a */
[----:B-1----:R-:W-:-:S02]  /*1e80*/  SHF.R.U32.HI R36, RZ, 0x7, R20 ;  /* 0x00000007ff247819 */ /* 0x002fc40000011614 */
[----:B------:R-:W-:Y:S01]  /*1e90*/  SHF.R.S32.HI R17, RZ, 0x1f, R16 ;  /* 0x0000001fff117819 */ /* 0x000fe20000011410 */
[----:B------:R-:W-:Y:S01]  /*1ea0*/  IMAD.IADD R9, R9, 0x1, R3 ;  /* 0x0000000109097824 */ /* 0x000fe200078e0203 */
[----:B------:R-:W-:Y:S01]  /*1eb0*/  ISETP.NE.AND P6, PT, R36, 0x1, PT ;  /* 0x000000012400780c */ /* 0x000fe20003fc5270 */
[----:B------:R-:W-:-:S04]  /*1ec0*/  IMAD.WIDE.U32 R6, R37, UR4, R8 ;  /* 0x0000000425067c25 */ /* 0x000fc8000f8e0008 */
[----:B------:R-:W-:Y:S01]  /*1ed0*/  IMAD R57, R37, UR5, R7 ;  /* 0x0000000525397c24 */ /* 0x000fe2000f8e0207 */
[----:B------:R-:W-:Y:S01]  /*1ee0*/  ULDC.64 UR4, c[0x0][0x310] ;  /* 0x0000c40000047ab9 */ /* 0x000fe20000000a00 */
[----:B------:R-:W-:Y:S02]  /*1ef0*/  IMAD.MOV.U32 R56, RZ, RZ, R6 ;  /* 0x000000ffff387224 */ /* 0x000fe400078e0006 */
[----:B------:R-:W0:Y:S01]  /*1f00*/  LDC.64 R6, c[0x0][0x3f8] ;  /* 0x0000fe00ff067b82 */ /* 0x000e220000000a00 */
[C---:B------:R-:W-:Y:S01]  /*1f10*/  IMAD.WIDE.U32 R8, R19.reuse, R4, R16 ;  /* 0x0000000413087225 */ /* 0x040fe200078e0010 */
[--C-:B------:R-:W-:Y:S02]  /*1f20*/  SHF.R.S32.HI R153, RZ, 0x1f, R152.reuse ;  /* 0x0000001fff997819 */ /* 0x100fe40000011498 */
[----:B------:R-:W-:Y:S01]  /*1f30*/  SHF.L.U64.HI R74, R4, 0x7, R5 ;  /* 0x00000007044a7819 */ /* 0x000fe20000010205 */
[----:B0-----:R-:W-:-:S04]  /*1f40*/  IMAD.WIDE.U32 R52, R19, R6, R152 ;  /* 0x0000000613347225 */ /* 0x001fc800078e0098 */
[C---:B------:R-:W-:Y:S01]  /*1f50*/  IMAD.WIDE.U32 R30, R19.reuse, R6, R16 ;  /* 0x00000006131e7225 */ /* 0x040fe200078e0010 */
[----:B------:R-:W-:Y:S02]  /*1f60*/  SHF.L.U64.HI R72, R6, 0x7, R7 ;  /* 0x0000000706487819 */ /* 0x000fe40000010207 */
[----:B------:R-:W-:Y:S01]  /*1f70*/  SHF.L.U32 R73, R4, 0x7, RZ ;  /* 0x0000000704497819 */ /* 0x000fe200000006ff */
[----:B---3--:R-:W-:-:S04]  /*1f80*/  IMAD.WIDE.U32 R20, R19, R68, R152 ;  /* 0x0000004413147225 */ /* 0x008fc800078e0098 */
[----:B------:R-:W-:Y:S02]  /*1f90*/  VIADD R66, R16, 0x20 ;  /* 0x0000002010427836 */ /* 0x000fe40000000000 */
[----:B------:R-:W-:Y:S02]  /*1fa0*/  IMAD.SHL.U32 R71, R6, 0x80, RZ ;  /* 0x0000008006477824 */ /* 0x000fe400078e00ff */
[----:B------:R-:W-:Y:S01]  /*1fb0*/  VIADD R64, R36, 0x8 ;  /* 0x0000000824407836 */ /* 0x000fe20000000000 */
[----:B--2---:R-:W-:Y:S02]  /*1fc0*/  SHF.R.S32.HI R3, RZ, 0x1f, R0 ;  /* 0x0000001fff037819 */ /* 0x004fe40000011400 */
[----:B------:R-:W-:Y:S02]  /*1fd0*/  SEL R55, R0, RZ, !P0 ;  /* 0x000000ff00377207 */ /* 0x000fe40004000000 */
[----:B------:R-:W-:-:S03]  /*1fe0*/  SEL R12, R3, RZ, !P0 ;  /* 0x000000ff030c7207 */ /* 0x000fc60004000000 */
[----:B------:R-:W-:-:S04]  /*1ff0*/  IMAD.WIDE.U32 R56, R55, UR4, R56 ;  /* 0x0000000437387c25 */ /* 0x000fc8000f8e0038 */
[----:B------:R-:W-:Y:S01]  /*2000*/  IMAD R0, R12, UR4, RZ ;  /* 0x000000040c007c24 */ /* 0x000fe2000f8e02ff */
[----:B------:R-:W-:-:S03]  /*2010*/  IADD3 R77, P0, R56, R8, RZ ;  /* 0x00000008384d7210 */ /* 0x000fc60007f1e0ff */
[----:B------:R-:W-:Y:S01]  /*2020*/  IMAD R3, R55, UR5, R0 ;  /* 0x0000000537037c24 */ /* 0x000fe2000f8e0200 */
[----:B------:R-:W-:Y:S05]  /*2030*/  @!P6 WARPSYNC.ALL ;  /* 0x000000000000e948 */ /* 0x000fea0003800000 */
[----:B------:R-:W-:Y:S01]  /*2040*/  IMAD R0, R35, R4, RZ ;  /* 0x0000000423007224 */ /* 0x000fe200078e02ff */
[----:B------:R-:W-:Y:S01]  /*2050*/  ULDC.64 UR4, c[0x0][0x330] ;  /* 0x0000cc0000047ab9 */ /* 0x000fe20000000a00 */
[----:B------:R-:W-:Y:S01]  /*2060*/  IADD3 R76, R57, R3, RZ ;  /* 0x00000003394c7210 */ /* 0x000fe20007ffe0ff */
[----:B------:R-:W-:-:S04]  /*2070*/  IMAD.WIDE.U32 R10, R37, UR4, R16 ;  /* 0x00000004250a7c25 */ /* 0x000fc8000f8e0010 */
[----:B------:R-:W-:Y:S02]  /*2080*/  IMAD R75, R19, R5, R0 ;  /* 0x00000005134b7224 */ /* 0x000fe400078e0200 */
[----:B------:R-:W-:Y:S01]  /*2090*/  IMAD R11, R37, UR5, R11 ;  /* 0x00000005250b7c24 */ /* 0x000fe2000f8e020b */
[----:B------:R-:W-:Y:S02]  /*20a0*/  ULDC.64 UR4, c[0x0][0x338] ;  /* 0x0000ce0000047ab9 */ /* 0x000fe40000000a00 */
[----:B------:R-:W-:Y:S01]  /*20b0*/  IADD3.X R75, R76, R9, R75, P0, !PT ;  /* 0x000000094c4b7210 */ /* 0x000fe200007fe44b */
[----:B------:R-:W-:Y:S01]  /*20c0*/  IMAD R3, R12, UR4, RZ ;  /* 0x000000040c037c24 */ /* 0x000fe2000f8e02ff */
[----:B------:R-:W-:Y:S01]  /*20d0*/  @!P6 BAR.SYNC.DEFER_BLOCKING 0x9, 0x100 ;  /* 0x024400000000eb1d */ /* 0x000fe20000010000 */
[----:B------:R-:W-:Y:S01]  /*20e0*/  ISETP.GE.AND P0, PT, R16, R63, PT ;  /* 0x0000003f1000720c */ /* 0x000fe20003f06270 */
[----:B------:R-:W-:Y:S02]  /*20f0*/  IMAD R0, R35, R6, RZ ;  /* 0x0000000623007224 */ /* 0x000fe400078e02ff */
[----:B------:R-:W-:Y:S01]  /*2100*/  IMAD R15, R55, UR5, R3 ;  /* 0x00000005370f7c24 */ /* 0x000fe2000f8e0203 */
[----:B------:R-:W-:Y:S01]  /*2110*/  SEL R3, R63, RZ, P0 ;  /* 0x000000ff3f037207 */ /* 0x000fe20000000000 */
[----:B------:R-:W0:Y:S01]  /*2120*/  S2R R37, SR_TID.X ;  /* 0x0000000000257919 */ /* 0x000e220000002100 */
[----:B----4-:R-:W-:Y:S01]  /*2130*/  LOP3.LUT P1, RZ, R34, 0x4, RZ, 0xc0, !PT ;  /* 0x0000000422ff7812 */ /* 0x010fe2000782c0ff */
[----:B------:R-:W-:-:S02]  /*2140*/  IMAD R9, R19, R7, R0 ;  /* 0x0000000713097224 */ /* 0x000fc400078e0200 */
[----:B------:R-:W-:Y:S02]  /*2150*/  IMAD R0, R35, R68, RZ ;  /* 0x0000004423007224 */ /* 0x000fe400078e02ff */
[----:B------:R-:W-:Y:S02]  /*2160*/  IMAD.IADD R3, R16, 0x1, R3 ;  /* 0x0000000110037824 */ /* 0x000fe400078e0203 */
[----:B------:R-:W-:Y:S02]  /*2170*/  IMAD.IADD R53, R53, 0x1, R9 ;  /* 0x0000000135357824 */ /* 0x000fe400078e0209 */
[----:B------:R-:W-:Y:S01]  /*2180*/  IMAD R13, R19, R69, R0 ;  /* 0x00000045130d7224 */ /* 0x000fe200078e0200 */
[----:B------:R-:W-:Y:S01]  /*2190*/  SHF.R.S32.HI R0, RZ, 0x1f, R3 ;  /* 0x0000001fff007819 */ /* 0x000fe20000011403 */
[----:B------:R-:W-:Y:S01]  /*21a0*/  IMAD.IADD R31, R9, 0x1, R31 ;  /* 0x00000001091f7824 */ /* 0x000fe200078e021f */
[----:B-----5:R-:W-:Y:S02]  /*21b0*/  SHF.R.S32.HI R9, RZ, 0x1f, R24 ;  /* 0x0000001fff097819 */ /* 0x020fe40000011418 */
[----:B------:R-:W-:-:S02]  /*21c0*/  LOP3.LUT R38, R38, 0xfffffffb, RZ, 0xc0, !PT ;  /* 0xfffffffb26267812 */ /* 0x000fc400078ec0ff */
[----:B------:R-:W-:Y:S01]  /*21d0*/  LEA.HI R3, R0, R3, RZ, 0x3 ;  /* 0x0000000300037211 */ /* 0x000fe200078f18ff */
[C---:B------:R-:W-:Y:S01]  /*21e0*/  IMAD R0, R9.reuse, R6, RZ ;  /* 0x0000000609007224 */ /* 0x040fe200078e02ff */
[----:B------:R-:W-:Y:S01]  /*21f0*/  @P1 LOP3.LUT R38, R38, 0x4, RZ, 0xfc, !PT ;  /* 0x0000000426261812 */ /* 0x000fe200078efcff */
[----:B------:R-:W-:Y:S01]  /*2200*/  IMAD R9, R9, R68, RZ ;  /* 0x0000004409097224 */ /* 0x000fe200078e02ff */
[----:B------:R-:W-:Y:S01]  /*2210*/  IADD3 R8, P1, R19, R14, RZ ;  /* 0x0000000e13087210 */ /* 0x000fe20007f3e0ff */
[C---:B------:R-:W-:Y:S02]  /*2220*/  IMAD R5, R24.reuse, R7, R0 ;  /* 0x0000000718057224 */ /* 0x040fe400078e0200 */
[----:B------:R-:W-:Y:S02]  /*2230*/  IMAD R7, R24, R69, R9 ;  /* 0x0000004518077224 */ /* 0x000fe400078e0209 */
[----:B------:R-:W-:Y:S02]  /*2240*/  IMAD.X R9, R35, 0x1, R33, P1 ;  /* 0x0000000123097824 */ /* 0x000fe400008e0621 */
[----:B------:R-:W-:-:S02]  /*2250*/  VIADD R35, R19, 0x60 ;  /* 0x0000006013237836 */ /* 0x000fc40000000000 */
[----:B------:R-:W-:Y:S02]  /*2260*/  IMAD.SHL.U32 R70, R34, 0x40, RZ ;  /* 0x0000004022467824 */ /* 0x000fe400078e00ff */
[----:B------:R-:W-:Y:S02]  /*2270*/  IMAD.SHL.U32 R35, R35, 0x40, RZ ;  /* 0x0000004023237824 */ /* 0x000fe400078e00ff */
[----:B------:R-:W-:Y:S01]  /*2280*/  VIADD R34, R19, 0x60 ;  /* 0x0000006013227836 */ /* 0x000fe20000000000 */
[----:B0-----:R-:W-:Y:S02]  /*2290*/  IADD3 R37, R37, -0x80, RZ ;  /* 0xffffff8025257810 */ /* 0x001fe40007ffe0ff */
[----:B------:R-:W-:Y:S02]  /*22a0*/  LOP3.LUT R35, R35, 0x1c0, RZ, 0xc0, !PT ;  /* 0x000001c023237812 */ /* 0x000fe400078ec0ff */
[----:B------:R-:W-:Y:S02]  /*22b0*/  SHF.R.S32.HI R65, RZ, 0x1f, R34 ;  /* 0x0000001fff417819 */ /* 0x000fe40000011422 */
[----:B------:R-:W-:-:S02]  /*22c0*/  LOP3.LUT R70, R70, 0x1c0, RZ, 0xc0, !PT ;  /* 0x000001c046467812 */ /* 0x000fc400078ec0ff */
[----:B------:R-:W-:Y:S02]  /*22d0*/  SHF.R.S32.HI R34, RZ, 0x1f, R37 ;  /* 0x0000001fff227819 */ /* 0x000fe40000011425 */
[----:B------:R-:W-:Y:S01]  /*22e0*/  LOP3.LUT R4, R35, 0x38, R3, 0xf8, !PT ;  /* 0x0000003823047812 */ /* 0x000fe200078ef803 */
[----:B------:R-:W-:Y:S01]  /*22f0*/  VIADD R35, R19, 0x60 ;  /* 0x0000006013237836 */ /* 0x000fe20000000000 */
[----:B------:R-:W-:Y:S01]  /*2300*/  SHF.R.U32.HI R67, RZ, 0x3, R70 ;  /* 0x00000003ff437819 */ /* 0x000fe20000011646 */
[----:B------:R0:W-:Y:S01]  /*2310*/  STL [R1], R38 ;  /* 0x0000002601007387 */ /* 0x0001e20000100800 */
[----:B------:R-:W-:Y:S02]  /*2320*/  LOP3.LUT R0, R70, 0x18, R16, 0xf8, !PT ;  /* 0x0000001846007812 */ /* 0x000fe400078ef810 */
[----:B------:R-:W-:Y:S01]  /*2330*/  LEA.HI R34, R34, R37, RZ, 0x5 ;  /* 0x0000002522227211 */ /* 0x000fe200078f28ff */
[----:B------:R-:W-:Y:S01]  /*2340*/  IMAD.WIDE.U32 R54, R55, UR4, R10 ;  /* 0x0000000437367c25 */ /* 0x000fe2000f8e000a */
[----:B------:R-:W-:Y:S01]  /*2350*/  SHF.L.U32 R35, R35, 0x6, RZ ;  /* 0x0000000623237819 */ /* 0x000fe200000006ff */
[----:B------:R-:W-:Y:S01]  /*2360*/  ULDC UR4, c[0x0][0x2f4] ;  /* 0x0000bd0000047ab9 */ /* 0x000fe20000000800 */
[----:B------:R-:W-:Y:S01]  /*2370*/  LOP3.LUT R0, R0, R67, RZ, 0x3c, !PT ;  /* 0x0000004300007212 */ /* 0x000fe200078e3cff */
[----:B------:R-:W-:Y:S01]  /*2380*/  IMAD.WIDE.U32 R10, R19, R68, R16 ;  /* 0x00000044130a7225 */ /* 0x000fe200078e0010 */
[----:B------:R-:W-:-:S02]  /*2390*/  SHF.R.S32.HI R34, RZ, 0x5, R34 ;  /* 0x00000005ff227819 */ /* 0x000fc40000011422 */
[----:B------:R-:W-:Y:S01]  /*23a0*/  LOP3.LUT R35, R35, 0x1c0, RZ, 0xc0, !PT ;  /* 0x000001c023237812 */ /* 0x000fe200078ec0ff */
[----:B------:R-:W-:Y:S02]  /*23b0*/  IMAD.IADD R21, R21, 0x1, R13 ;  /* 0x0000000115157824 */ /* 0x000fe400078e020d */
[----:B------:R-:W-:Y:S02]  /*23c0*/  IMAD.IADD R11, R13, 0x1, R11 ;  /* 0x000000010d0b7824 */ /* 0x000fe400078e020b */
[----:B------:R-:W-:Y:S01]  /*23d0*/  IMAD R62, R34, 0x200, R0 ;  /* 0x00000200223e7824 */ /* 0x000fe200078e0200 */
[----:B------:R-:W-:Y:S01]  /*23e0*/  LOP3.LUT R0, R70, 0x38, R3, 0xf8, !PT ;  /* 0x0000003846007812 */ /* 0x000fe200078ef803 */
[----:B------:R-:W-:Y:S01]  /*23f0*/  IMAD.WIDE.U32 R20, R24, R68, R20 ;  /* 0x0000004418147225 */ /* 0x000fe200078e0014 */
[----:B------:R-:W-:-:S03]  /*2400*/  SHF.R.U32.HI R35, RZ, 0x3, R35 ;  /* 0x00000003ff237819 */ /* 0x000fc60000011623 */
[----:B------:R-:W-:Y:S01]  /*2410*/  IMAD.WIDE.U32 R10, R24, R68, R10 ;  /* 0x00000044180a7225 */ /* 0x000fe200078e000a */
[----:B------:R-:W-:Y:S02]  /*2420*/  LOP3.LUT R0, R0, R67, RZ, 0x3c, !PT ;  /* 0x0000004300007212 */ /* 0x000fe400078e3cff */
[----:B------:R-:W-:Y:S01]  /*2430*/  LOP3.LUT R12, R4, R35, RZ, 0x3c, !PT ;  /* 0x00000023040c7212 */ /* 0x000fe200078e3cff */
[----:B------:R-:W-:-:S04]  /*2440*/  IMAD.WIDE.U32 R30, R24, R6, R30 ;  /* 0x00000006181e7225 */ /* 0x000fc800078e001e */
[----:B------:R-:W-:-:S04]  /*2450*/  IMAD.WIDE.U32 R52, R24, R6, R52 ;  /* 0x0000000618347225 */ /* 0x000fc800078e0034 */
[----:B------:R-:W-:Y:S02]  /*2460*/  IMAD.IADD R59, R21, 0x1, R7 ;  /* 0x00000001153b7824 */ /* 0x000fe400078e0207 */
[----:B------:R-:W-:Y:S01]  /*2470*/  IMAD.IADD R58, R7, 0x1, R11 ;  /* 0x00000001073a7824 */ /* 0x000fe200078e020b */
[----:B------:R-:W-:Y:S01]  /*2480*/  LOP3.LUT R7, R3, 0xfffffff8, RZ, 0xc0, !PT ;  /* 0xfffffff803077812 */ /* 0x000fe200078ec0ff */
[----:B------:R-:W-:Y:S01]  /*2490*/  IMAD.IADD R61, R53, 0x1, R5 ;  /* 0x00000001353d7824 */ /* 0x000fe200078e0205 */
[----:B------:R-:W-:Y:S01]  /*24a0*/  SHF.L.U64.HI R69, R68, 0x7, R69 ;  /* 0x0000000744457819 */ /* 0x000fe20000010245 */
[----:B------:R-:W-:Y:S01]  /*24b0*/  IMAD R4, R34, 0x200, R0 ;  /* 0x0000020022047824 */ /* 0x000fe200078e0200 */
[----:B------:R-:W-:Y:S01]  /*24c0*/  IADD3 R60, R5, R31, RZ ;  /* 0x0000001f053c7210 */ /* 0x000fe20007ffe0ff */
[----:B------:R-:W-:Y:S01]  /*24d0*/  IMAD.SHL.U32 R68, R68, 0x80, RZ ;  /* 0x0000008044447824 */ /* 0x000fe200078e00ff */
[----:B------:R-:W-:Y:S01]  /*24e0*/  SHF.R.S32.HI R6, RZ, 0x3, R3 ;  /* 0x00000003ff067819 */ /* 0x000fe20000011403 */
[----:B------:R-:W-:Y:S01]  /*24f0*/  IMAD.SHL.U32 R63, R63, 0x2, RZ ;  /* 0x000000023f3f7824 */ /* 0x000fe200078e00ff */
[----:B------:R-:W-:Y:S01]  /*2500*/  ISETP.GE.AND P1, PT, R16, UR4, PT ;  /* 0x0000000410007c0c */ /* 0x000fe2000bf26270 */
[----:B------:R-:W-:Y:S01]  /*2510*/  IMAD.IADD R3, R32, 0x1, R12 ;  /* 0x0000000120037824 */ /* 0x000fe200078e020c */
[----:B------:R-:W-:Y:S01]  /*2520*/  ISETP.GE.AND P2, PT, R66, UR4, PT ;  /* 0x0000000442007c0c */ /* 0x000fe2000bf46270 */
[----:B------:R-:W-:Y:S01]  /*2530*/  IMAD.IADD R0, R55, 0x1, R15 ;  /* 0x0000000137007824 */ /* 0x000fe200078e020f */
[----:B0-----:R-:W-:-:S11]  /*2540*/  SHF.R.S32.HI R5, RZ, 0x1f, R7 ;  /* 0x0000001fff057819 */ /* 0x001fd60000011407 */
.L_x_14467:
        /* <DEDUP_REMOVED lines=11> */
[-C--:B------:R-:W-:Y:S01]  /*2600*/  MOV R84, R14.reuse ;  /* 0x0000000e00547202 */ /* 0x080fe20000000f00 */
[----:B------:R-:W4:Y:S02]  /*2610*/  LDC R88, c[0x0][0x3f4] ;  /* 0x0000fd00ff587b82 */ /* 0x000f240000000800 */
        /* <DEDUP_REMOVED lines=9> */
[C---:B------:R-:W-:Y:S02]  /*26b0*/  LEA R36, P4, R12.reuse, R80, 0x1 ;  /* 0x000000500c247211 */ /* 0x040fe400078808ff */
[-C--:B------:R-:W-:Y:S01]  /*26c0*/  LEA.HI.X R39, R15, R81.reuse, R32, 0x1, P3 ;  /* 0x000000510f277211 */ /* 0x080fe200018f0c20 */
[C---:B------:R-:W-:Y:S01]  /*26d0*/  VIADD R79, R13.reuse, 0x20 ;  /* 0x000000200d4f7836 */ /* 0x040fe20000000000 */
[----:B------:R-:W-:Y:S01]  /*26e0*/  LEA.HI.X R37, R12, R81, R14, 0x1, P4 ;  /* 0x000000510c257211 */ /* 0x000fe200020f0c0e */
[----:B------:R-:W-:Y:S01]  /*26f0*/  IMAD R82, R13, 0x2, R26 ;  /* 0x000000020d527824 */ /* 0x000fe200078e021a */
[----:B------:R-:W-:-:S02]  /*2700*/  ISETP.GT.AND P4, PT, R33, R28, PT ;  /* 0x0000001c2100720c */ /* 0x000fc40003f84270 */
[----:B----4-:R-:W-:Y:S02]  /*2710*/  ISETP.GE.AND P3, PT, R88, 0x1, PT ;  /* 0x000000015800780c */ /* 0x010fe40003f66270 */
[----:B------:R-:W-:Y:S02]  /*2720*/  MOV R27, R33 ;  /* 0x00000021001b7202 */ /* 0x000fe40000000f00 */
[----:B--2---:R-:W-:Y:S02]  /*2730*/  LOP3.LUT P5, RZ, R40, 0x4, RZ, 0xc0, !PT ;  /* 0x0000000428ff7812 */ /* 0x004fe400078ac0ff */
[----:B---3--:R-:W-:-:S05]  /*2740*/  LOP3.LUT R35, R35, 0xfffffffd, RZ, 0xc0, !PT ;  /* 0xfffffffd23237812 */ /* 0x008fca00078ec0ff */
[----:B------:R-:W-:-:S05]  /*2750*/  @P4 LOP3.LUT R35, R35, 0x2, RZ, 0xfc, !PT ;  /* 0x0000000223234812 */ /* 0x000fca00078efcff */
[----:B------:R0:W-:Y:S01]  /*2760*/  STL [R1], R35 ;  /* 0x0000002301007387 */ /* 0x0001e20000100800 */
[----:B------:R-:W-:-:S04]  /*2770*/  @P5 VIADD R79, R13, 0xffffffe0 ;  /* 0xffffffe00d4f5836 */ /* 0x000fc80000000000 */
        /* <DEDUP_REMOVED lines=46> */
.L_x_14422:
[----:B------:R-:W-:Y:S05]  /*2a60*/  BSYNC B1 ;  /* 0x0000000000017941 */ /* 0x000fea0003800000 */
.L_x_14421:
[----:B0-----:R-:W-:Y:S01]  /*2a70*/  IADD3 R12, R19, 0x60, RZ ;  /* 0x00000060130c7810 */ /* 0x001fe20007ffe0ff */
[----:B------:R-:W-:Y:S01]  /*2a80*/  BSSY B1, `(.L_x_14423) ;  /* 0x0000021000017945 */ /* 0x000fe20003800000 */
[----:B-----5:R-:W-:Y:S02]  /*2a90*/  IMAD.MOV.U32 R86, RZ, RZ, R48 ;  /* 0x000000ffff567224 */ /* 0x020fe400078e0030 */
[----:B------:R-:W-:Y:S01]  /*2aa0*/  ISETP.GE.AND P5, PT, R12, R83, PT ;  /* 0x000000530c00720c */ /* 0x000fe20003fa6270 */
[----:B------:R-:W-:-:S12]  /*2ab0*/  IMAD.MOV.U32 R87, RZ, RZ, R49 ;  /* 0x000000ffff577224 */ /* 0x000fd800078e0031 */
        /* <DEDUP_REMOVED lines=29> */
.L_x_14424:
[----:B------:R-:W-:Y:S05]  /*2c90*/  BSYNC B1 ;  /* 0x0000000000017941 */ /* 0x000fea0003800000 */
.L_x_14423:
        /* <DEDUP_REMOVED lines=24> */
[----:B------:R-:W-:Y:S02]  /*2e20*/  PRMT R47, R14, 0x5410, R15 ;  /* 0x000054100e2f7816 */ /* 0x000fe4000000000f */
[----:B--2---:R-:W-:-:S13]  /*2e30*/  ISETP.NE.AND P3, PT, R78, 0x3, PT ;  /* 0x000000034e00780c */ /* 0x004fda0003f65270 */
[----:B------:R-:W-:Y:S05]  /*2e40*/  @!P3 BRA `(.L_x_14425) ;  /* 0x000000000004b947 */ /* 0x000fea0003800000 */
[----:B------:R-:W-:Y:S01]  /*2e50*/  BPT.TRAP 0x1 ;  /* 0x000000040000795c */ /* 0x000fe20000300000 */
.L_x_14425:
[----:B------:R-:W-:Y:S01]  /*2e60*/  IMAD R78, R22, 0x8, R2 ;  /* 0x00000008164e7824 */ /* 0x000fe200078e0202 */
[----:B------:R-:W-:Y:S01]  /*2e70*/  SHF.L.U32 R90, R154, 0x1f, RZ ;  /* 0x0000001f9a5a7819 */ /* 0x000fe200000006ff */
[----:B------:R-:W-:Y:S03]  /*2e80*/  BSSY B1, `(.L_x_14426) ;  /* 0x0000003000017945 */ /* 0x000fe60003800000 */
[----:B------:R-:W0:Y:S02]  /*2e90*/  SYNCS.PHASECHK.TRANS64.TRYWAIT P6, [R78+URZ+0x16890], R90 ;  /* 0x0168905a4e0075a7 */ /* 0x000e2400080c017f */
[----:B0-----:R-:W-:Y:S05]  /*2ea0*/  @!P6 BRA `(.L_x_14427) ;  /* 0x0000018400a4e947 */ /* 0x001fea0003800000 */
.L_x_14697:
[----:B------:R-:W-:Y:S05]  /*2eb0*/  BSYNC B1 ;  /* 0x0000000000017941 */ /* 0x000fea0003800000 */
.L_x_14426:
        /* <DEDUP_REMOVED lines=20> */
[----:B------:R-:W-:Y:S02]  /*3000*/  HADD2.F32 R15, -RZ, R15.H0_H0 ;  /* 0x2000000fff0f7230 */ /* 0x000fe40000004100 */
[----:B------:R-:W-:Y:S01]  /*3010*/  FMUL.FTZ R85, R13, R85 ;  /* 0x000000550d557220 */ /* 0x000fe20000410000 */
[----:B------:R-:W-:Y:S02]  /*3020*/  HADD2.F32 R94, -RZ, R94.H0_H0 ;  /* 0x2000005eff5e7230 */ /* 0x000fe40000004100 */
[----:B------:R-:W-:Y:S01]  /*3030*/  FMUL.FTZ R100, R81, R96 ;  /* 0x0000006051647220 */ /* 0x000fe20000410000 */
[----:B------:R-:W-:Y:S01]  /*3040*/  FFMA.FTZ R98, R13, R84, -R98 ;  /* 0x000000540d627223 */ /* 0x000fe20000010862 */
[----:B------:R-:W-:Y:S01]  /*3050*/  FMUL.FTZ R96, R15, R96 ;  /* 0x000000600f607220 */ /* 0x000fe20000410000 */
[----:B------:R-:W-:Y:S01]  /*3060*/  FFMA.FTZ R93, R14, R84, R85 ;  /* 0x000000540e5d7223 */ /* 0x000fe20000010055 */
[----:B------:R-:W-:-:S02]  /*3070*/  HADD2.F32 R84, -RZ, R99.H0_H0 ;  /* 0x20000063ff547230 */ /* 0x000fc40000004100 */
        /* <DEDUP_REMOVED lines=21> */
.L_x_14433:
[----:B------:R-:W-:Y:S05]  /*31d0*/  BSYNC B3 ;  /* 0x0000000000037941 */ /* 0x000fea0003800000 */
.L_x_14432:
[----:B--2---:R1:W-:Y:S02]  /*31e0*/  STG.E.128 desc[UR40][R38.64], R12 ;  /* 0x0000000c26007986 */ /* 0x0043e4000c101d28 */
.L_x_14431:
[----:B------:R-:W-:Y:S05]  /*31f0*/  BSYNC B2 ;  /* 0x0000000000027941 */ /* 0x000fea0003800000 */
.L_x_14430:
        /* <DEDUP_REMOVED lines=46> */
.L_x_14435:
[----:B------:R-:W-:Y:S05]  /*34e0*/  BSYNC B2 ;  /* 0x0000000000027941 */ /* 0x000fea0003800000 */
.L_x_14434:
[----:B--2---:R2:W-:Y:S02]  /*34f0*/  STG.E.128 desc[UR40][R38.64+0x40], R12 ;  /* 0x0000400c26007986 */ /* 0x0045e4000c101d28 */
.L_x_14429:
[----:B------:R-:W-:Y:S05]  /*3500*/  BSYNC B1 ;  /* 0x0000000000017941 */ /* 0x000fea0003800000 */
.L_x_14428:
        /* <DEDUP_REMOVED lines=48> */
.L_x_14440:
[----:B------:R-:W-:Y:S05]  /*3810*/  BSYNC B2 ;  /* 0x0000000000027941 */ /* 0x000fea0003800000 */
.L_x_14439:
[----:B--2---:R3:W-:Y:S02]  /*3820*/  STG.E.128 desc[UR40][R36.64], R12 ;  /* 0x0000000c24007986 */ /* 0x0047e4000c101d28 */
.L_x_14438:
[----:B------:R-:W-:Y:S05]  /*3830*/  BSYNC B1 ;  /* 0x0000000000017941 */ /* 0x000fea0003800000 */
.L_x_14437:
[----:B------:R-:W-:Y:S05]  /*3840*/  @P2 BRA `(.L_x_14436) ;  /* 0x0000001800a02947 */ /* 0x000fea0003800000 */
[----:B-123--:R1:W2:Y:S01]  /*3850*/  LDS.128 R12, [R79+0x11000] ;  /* 0x011000004f0c7984 */ /* 0x00e2a20000000c00 */
        /* <DEDUP_REMOVED lines=44> */
.L_x_14442:
[----:B------:R-:W-:Y:S05]  /*3b20*/  BSYNC B1 ;  /* 0x0000000000017941 */ /* 0x000fea0003800000 */
.L_x_14441:
[----:B--2---:R4:W-:Y:S01]  /*3b30*/  STG.E.128 desc[UR40][R36.64+0x40], R12 ;  /* 0x0000400c24007986 */ /* 0x0049e2000c101d28 */
[----:B------:R-:W-:Y:S05]  /*3b40*/  BRA `(.L_x_14436) ;  /* 0x0000001400e07947 */ /* 0x000fea0003800000 */
.L_x_14420:
[C---:B------:R-:W-:Y:S02]  /*3b50*/  ISETP.GE.AND P3, PT, R19.reuse, R83, PT ;  /* 0x000000531300720c */ /* 0x040fe40003f66270 */
[----:B0-----:R-:W-:Y:S02]  /*3b60*/  CS2R R34, SRZ ;  /* 0x0000000000227805 */ /* 0x001fe4000001ff00 */
[----:B------:R-:W-:Y:S01]  /*3b70*/  CS2R R32, SRZ ;  /* 0x0000000000207805 */ /* 0x000fe2000001ff00 */
[----:B------:R-:W-:Y:S01]  /*3b80*/  VIADD R40, R19, 0x60 ;  /* 0x0000006013287836 */ /* 0x000fe20000000000 */
[----:B------:R-:W-:-:S13]  /*3b90*/  ISETP.GE.OR P3, PT, R16, R88, P3 ;  /* 0x000000581000720c */ /* 0x000fda0001f66670 */
[----:B------:R-:W0:Y:S01]  /*3ba0*/  @!P3 LDC.64 R36, c[0x0][0x3e8] ;  /* 0x0000fa00ff24bb82 */ /* 0x000e220000000a00 */
[----:B------:R-:W-:-:S04]  /*3bb0*/  @!P3 IADD3 R14, P4, R30, R46, RZ ;  /* 0x0000002e1e0eb210 */ /* 0x000fc80007f9e0ff */
[----:B------:R-:W-:Y:S02]  /*3bc0*/  @!P3 IADD3.X R15, R89, R60, RZ, P4, !PT ;  /* 0x0000003c590fb210 */ /* 0x000fe400027fe4ff */
        /* <DEDUP_REMOVED lines=40> */
.L_x_14444:
[----:B------:R-:W-:Y:S05]  /*3e50*/  BSYNC B1 ;  /* 0x0000000000017941 */ /* 0x000fea0003800000 */
.L_x_14443:
[----:B------:R-:W2:Y:S01]  /*3e60*/  LDL R48, [R1+0x4] ;  /* 0x0000040001307983 */ /* 0x000ea20000100800 */
[----:B-----5:R-:W-:Y:S01]  /*3e70*/  IMAD.MOV.U32 R44, RZ, RZ, R38 ;  /* 0x000000ffff2c7224 */ /* 0x020fe200078e0026 */
[----:B------:R-:W-:Y:S01]  /*3e80*/  MOV R45, R39 ;  /* 0x00000027002d7202 */ /* 0x000fe20000000f00 */
        /* <DEDUP_REMOVED lines=24> */
[----:B------:R-:W-:Y:S02]  /*4010*/  PRMT R107, R46, 0x7610, R107 ;  /* 0x000076102e6b7816 */ /* 0x000fe4000000006b */
[----:B------:R-:W-:Y:S02]  /*4020*/  PRMT R110, R47, 0x7610, R110 ;  /* 0x000076102f6e7816 */ /* 0x000fe4000000006e */
[----:B--2---:R-:W-:-:S13]  /*4030*/  ISETP.NE.AND P3, PT, R48, 0x3, PT ;  /* 0x000000033000780c */ /* 0x004fda0003f65270 */
[----:B------:R-:W-:Y:S05]  /*4040*/  @!P3 BRA `(.L_x_14445) ;  /* 0x000000000004b947 */ /* 0x000fea0003800000 */
[----:B------:R-:W-:Y:S01]  /*4050*/  BPT.TRAP 0x1 ;  /* 0x000000040000795c */ /* 0x000fe20000300000 */
.L_x_14445:
[----:B------:R-:W-:Y:S01]  /*4060*/  IMAD R78, R22, 0x8, R2 ;  /* 0x00000008164e7824 */ /* 0x000fe200078e0202 */
[----:B------:R-:W-:Y:S01]  /*4070*/  SHF.L.U32 R90, R154, 0x1f, RZ ;  /* 0x0000001f9a5a7819 */ /* 0x000fe200000006ff */
[----:B------:R-:W0:Y:S01]  /*4080*/  LDC R94, c[0x0][0x2f4] ;  /* 0x0000bd00ff5e7b82 */ /* 0x000e220000000800 */
[----:B------:R-:W-:Y:S02]  /*4090*/  BSSY B1, `(.L_x_14446) ;  /* 0x0000004000017945 */ /* 0x000fe40003800000 */
[----:B------:R-:W1:Y:S01]  /*40a0*/  SYNCS.PHASECHK.TRANS64.TRYWAIT P5, [R78+URZ+0x16890], R90 ;  /* 0x0168905a4e0075a7 */ /* 0x000e6200080a017f */
[----:B0-----:R-:W-:Y:S01]  /*40b0*/  IMAD.IADD R96, R94, 0x1, -R63 ;  /* 0x000000015e607824 */ /* 0x001fe200078e0a3f */
[----:B-1----:R-:W-:Y:S06]  /*40c0*/  @!P5 BRA `(.L_x_14447) ;  /* 0x000001740030d947 */ /* 0x002fec0003800000 */
.L_x_14698:
[----:B------:R-:W-:Y:S05]  /*40d0*/  BSYNC B1 ;  /* 0x0000000000017941 */ /* 0x000fea0003800000 */
.L_x_14446:
        /* <DEDUP_REMOVED lines=11> */
[----:B------:R-:W-:-:S05]  /*4190*/  IMAD.IADD R95, R95, 0x1, R89 ;  /* 0x000000015f5f7824 */ /* 0x000fca00078e0259 */
[----:B------:R-:W-:Y:S02]  /*41a0*/  IADD3.X R98, R76, R95, R5, P5, P6 ;  /* 0x0000005f4c627210 */ /* 0x000fe40002fec405 */
[----:B-1----:R-:W-:Y:S02]  /*41b0*/  IADD3 R47, R45, -0x80, RZ ;  /* 0xffffff802d2f7810 */ /* 0x002fe40007ffe0ff */
[----:B------:R-:W-:Y:S02]  /*41c0*/  SHF.R.S32.HI R45, RZ, 0x1f, R44 ;  /* 0x0000001fff2d7819 */ /* 0x000fe4000001142c */
[----:B------:R-:W-:Y:S02]  /*41d0*/  SHF.R.S32.HI R46, RZ, 0x1f, R47 ;  /* 0x0000001fff2e7819 */ /* 0x000fe4000001142f */
[----:B------:R-:W-:Y:S02]  /*41e0*/  LEA.HI R45, R45, R44, RZ, 0x4 ;  /* 0x0000002c2d2d7211 */ /* 0x000fe400078f20ff */
[----:B------:R-:W-:-:S02]  /*41f0*/  LEA.HI R46, R46, R47, RZ, 0x5 ;  /* 0x0000002f2e2e7211 */ /* 0x000fc400078f28ff */
[----:B------:R-:W-:Y:S02]  /*4200*/  LEA.HI.SX32 R45, R45, R6, 0x1c ;  /* 0x000000062d2d7211 */ /* 0x000fe400078fe2ff */
[----:B------:R-:W-:-:S03]  /*4210*/  SHF.R.S32.HI R46, RZ, 0x5, R46 ;  /* 0x00000005ff2e7819 */ /* 0x000fc6000001142e */
[----:B------:R-:W-:Y:S02]  /*4220*/  IMAD.SHL.U32 R97, R45, 0x8, RZ ;  /* 0x000000082d617824 */ /* 0x000fe400078e00ff */
[----:B------:R-:W-:-:S03]  /*4230*/  IMAD R45, R22, 0x2000, R4 ;  /* 0x00002000162d7824 */ /* 0x000fc600078e0204 */
[----:B------:R-:W-:Y:S01]  /*4240*/  LOP3.LUT R44, R70, 0x38, R97, 0xf8, !PT ;  /* 0x00000038462c7812 */ /* 0x000fe200078ef861 */
[----:B------:R-:W-:-:S03]  /*4250*/  IMAD R45, R45, 0x2, R2 ;  /* 0x000000022d2d7824 */ /* 0x000fc600078e0202 */
[----:B------:R-:W-:-:S05]  /*4260*/  LOP3.LUT R44, R44, R67, RZ, 0x3c, !PT ;  /* 0x000000432c2c7212 */ /* 0x000fca00078e3cff */
[----:B------:R-:W-:-:S04]  /*4270*/  IMAD R47, R46, 0x200, R44 ;  /* 0x000002002e2f7824 */ /* 0x000fc800078e022c */
[----:B------:R-:W-:-:S05]  /*4280*/  IMAD R47, R22, 0x2000, R47 ;  /* 0x00002000162f7824 */ /* 0x000fca00078e022f */
[----:B------:R-:W-:Y:S02]  /*4290*/  LEA R48, R47, R2, 0x1 ;  /* 0x000000022f307211 */ /* 0x000fe400078e08ff */
        /* <DEDUP_REMOVED lines=8> */
[----:B------:R-:W-:Y:S01]  /*4320*/  HADD2.F32 R104, -RZ, R104.H0_H0 ;  /* 0x20000068ff687230 */ /* 0x000fe20000004100 */
[----:B------:R-:W-:Y:S01]  /*4330*/  SHF.R.U32.HI R33, RZ, 0x10, R33 ;  /* 0x00000010ff217819 */ /* 0x000fe20000011621 */
[----:B------:R-:W-:Y:S01]  /*4340*/  HADD2.F32 R99, -RZ, R99.H0_H0 ;  /* 0x20000063ff637230 */ /* 0x000fe20000004100 */
[--C-:B------:R-:W-:Y:S02]  /*4350*/  SHF.R.U64 R14, R14, 0x10, R15.reuse ;  /* 0x000000100e0e7819 */ /* 0x100fe4000000120f */
[----:B------:R-:W-:Y:S01]  /*4360*/  SHF.R.U32.HI R32, RZ, 0x10, R15 ;  /* 0x00000010ff207819 */ /* 0x000fe2000001160f */
[----:B------:R-:W-:Y:S01]  /*4370*/  HADD2.F32 R33, -RZ, R33.H0_H0 ;  /* 0x20000021ff217230 */ /* 0x000fe20000004100 */
[----:B------:R-:W-:-:S02]  /*4380*/  SHF.R.U64 R15, R34, 0x10, R35 ;  /* 0x00000010220f7819 */ /* 0x000fc40000001223 */
[----:B------:R-:W-:Y:S01]  /*4390*/  SHF.R.U32.HI R34, RZ, 0x10, R35 ;  /* 0x00000010ff227819 */ /* 0x000fe20000011623 */
[----:B------:R-:W-:Y:S02]  /*43a0*/  HADD2.F32 R35, -RZ, R49.H0_H0 ;  /* 0x20000031ff237230 */ /* 0x000fe40000004100 */
[-C--:B------:R-:W-:Y:S01]  /*43b0*/  FMUL.FTZ R114, R106, R33.reuse ;  /* 0x000000216a727220 */ /* 0x080fe20000410000 */
[--C-:B-1----:R-:W-:Y:S02]  /*43c0*/  HADD2.F32 R49, -RZ, R45.reuse.H0_H0 ;  /* 0x2000002dff317230 */ /* 0x102fe40000004100 */
[----:B------:R-:W-:Y:S02]  /*43d0*/  HADD2.F32 R45, -RZ, R45.H1_H1 ;  /* 0x3000002dff2d7230 */ /* 0x000fe40000004100 */
[-C--:B------:R-:W-:Y:S01]  /*43e0*/  FMUL.FTZ R112, R35, R110.reuse ;  /* 0x0000006e23707220 */ /* 0x080fe20000410000 */
[----:B------:R-:W-:Y:S02]  /*43f0*/  HADD2.F32 R34, -RZ, R34.H0_H0 ;  /* 0x20000022ff227230 */ /* 0x000fe40000004100 */
[----:B------:R-:W-:Y:S01]  /*4400*/  FMUL.FTZ R110, R49, R110 ;  /* 0x0000006e316e7220 */ /* 0x000fe20000410000 */
[----:B------:R-:W-:Y:S01]  /*4410*/  FMUL.FTZ R109, R45, R33 ;  /* 0x000000212d6d7220 */ /* 0x000fe20000410000 */
[----:B------:R-:W-:-:S02]  /*4420*/  FFMA.FTZ R33, R49, R104, -R112 ;  /* 0x0000006831217223 */ /* 0x000fc40000010870 */
[----:B------:R-:W-:Y:S01]  /*4430*/  FFMA.FTZ R35, R35, R104, R110 ;  /* 0x0000006823237223 */ /* 0x000fe2000001006e */
[-C--:B------:R-:W-:Y:S01]  /*4440*/  FFMA.FTZ R104, R45, R99.reuse, -R114 ;  /* 0x000000632d687223 */ /* 0x080fe20000010872 */
[--C-:B------:R-:W-:Y:S02]  /*4450*/  HADD2.F32 R45, -RZ, R108.reuse.H1_H1 ;  /* 0x3000006cff2d7230 */ /* 0x100fe40000004100 */
[----:B------:R-:W-:Y:S01]  /*4460*/  FFMA.FTZ R106, R106, R99, R109 ;  /* 0x000000636a6a7223 */ /* 0x000fe2000001006d */
[----:B------:R-:W-:Y:S02]  /*4470*/  HADD2.F32 R49, -RZ, R108.H0_H0 ;  /* 0x2000006cff317230 */ /* 0x000fe40000004100 */
[----:B------:R-:W-:Y:S01]  /*4480*/  HADD2.F32 R110, -RZ, R51.H0_H0 ;  /* 0x20000033ff6e7230 */ /* 0x000fe20000004100 */
[----:B------:R-:W-:Y:S01]  /*4490*/  F2FP.F16.F32.PACK_AB R33, R104, R33 ;  /* 0x000000216821723e */ /* 0x000fe200000000ff */
[----:B------:R-:W-:Y:S01]  /*44a0*/  HADD2.F32 R108, -RZ, R47.H0_H0 ;  /* 0x2000002fff6c7230 */ /* 0x000fe20000004100 */
[----:B------:R-:W-:Y:S01]  /*44b0*/  F2FP.F16.F32.PACK_AB R35, R106, R35 ;  /* 0x000000236a23723e */ /* 0x000fe200000000ff */
[----:B------:R-:W-:-:S02]  /*44c0*/  HADD2.F32 R51, -RZ, R51.H1_H1 ;  /* 0x30000033ff337230 */ /* 0x000fc40000004100 */
[-C--:B------:R-:W-:Y:S01]  /*44d0*/  FMUL.FTZ R99, R110, R49.reuse ;  /* 0x000000316e637220 */ /* 0x080fe20000410000 */
[----:B------:R-:W-:Y:S02]  /*44e0*/  HADD2.F32 R47, -RZ, R47.H1_H1 ;  /* 0x3000002fff2f7230 */ /* 0x000fe40000004100 */
[C---:B------:R-:W-:Y:S01]  /*44f0*/  FMUL.FTZ R49, R108.reuse, R49 ;  /* 0x000000316c317220 */ /* 0x040fe20000410000 */
[----:B------:R-:W-:Y:S02]  /*4500*/  HADD2.F32 R112, -RZ, R32.H0_H0 ;  /* 0x20000020ff707230 */ /* 0x000fe40000004100 */
[-C--:B------:R-:W-:Y:S01]  /*4510*/  FMUL.FTZ R114, R51, R34.reuse ;  /* 0x0000002233727220 */ /* 0x080fe20000410000 */
[-C--:B------:R-:W-:Y:S01]  /*4520*/  FFMA.FTZ R32, R108, R45.reuse, -R99 ;  /* 0x0000002d6c207223 */ /* 0x080fe20000010863 */
[----:B------:R-:W-:Y:S01]  /*4530*/  FMUL.FTZ R116, R47, R34 ;  /* 0x000000222f747220 */ /* 0x000fe20000410000 */
[----:B------:R-:W-:Y:S01]  /*4540*/  FFMA.FTZ R34, R110, R45, R49 ;  /* 0x0000002d6e227223 */ /* 0x000fe20000010031 */
[----:B------:R-:W-:-:S02]  /*4550*/  HADD2.F32 R110, -RZ, R107.H0_H0 ;  /* 0x2000006bff6e7230 */ /* 0x000fc40000004100 */
[-C--:B------:R-:W-:Y:S01]  /*4560*/  FFMA.FTZ R45, R47, R112.reuse, -R114 ;  /* 0x000000702f2d7223 */ /* 0x080fe20000010872 */
[----:B------:R-:W-:Y:S02]  /*4570*/  HADD2.F32 R99, -RZ, R13.H0_H0 ;  /* 0x2000000dff637230 */ /* 0x000fe40000004100 */
[----:B------:R-:W-:Y:S01]  /*4580*/  FFMA.FTZ R47, R51, R112, R116 ;  /* 0x00000070332f7223 */ /* 0x000fe20000010074 */
[----:B------:R-:W-:Y:S02]  /*4590*/  HADD2.F32 R49, -RZ, R48.H0_H0 ;  /* 0x20000030ff317230 */ /* 0x000fe40000004100 */
[----:B------:R-:W-:Y:S02]  /*45a0*/  HADD2.F32 R13, -RZ, R44.H0_H0 ;  /* 0x2000002cff0d7230 */ /* 0x000fe40000004100 */
[----:B------:R-:W-:Y:S02]  /*45b0*/  HADD2.F32 R48, -RZ, R48.H1_H1 ;  /* 0x30000030ff307230 */ /* 0x000fe40000004100 */
[----:B------:R-:W-:-:S02]  /*45c0*/  HADD2.F32 R44, -RZ, R44.H1_H1 ;  /* 0x3000002cff2c7230 */ /* 0x000fc40000004100 */
[----:B------:R-:W-:Y:S02]  /*45d0*/  HADD2.F32 R108, -RZ, R107.H1_H1 ;  /* 0x3000006bff6c7230 */ /* 0x000fe40000004100 */
        /* <DEDUP_REMOVED lines=10> */
[----:B------:R-:W-:Y:S02]  /*4680*/  HADD2.F32 R105, -RZ, R105.H1_H1 ;  /* 0x30000069ff697230 */ /* 0x000fe40000004100 */
[----:B------:R-:W-:Y:S02]  /*4690*/  HADD2.F32 R107, -RZ, R15.H0_H0 ;  /* 0x2000000fff6b7230 */ /* 0x000fe40000004100 */
[----:B------:R-:W-:Y:S02]  /*46a0*/  HADD2.F32 R48, -RZ, R50.H0_H0 ;  /* 0x20000032ff307230 */ /* 0x000fe40000004100 */
[----:B------:R-:W-:Y:S02]  /*46b0*/  HADD2.F32 R15, -RZ, R46.H0_H0 ;  /* 0x2000002eff0f7230 */ /* 0x000fe40000004100 */
[----:B------:R-:W-:Y:S02]  /*46c0*/  HADD2.F32 R50, -RZ, R50.H1_H1 ;  /* 0x30000032ff327230 */ /* 0x000fe40000004100 */
[----:B------:R-:W-:-:S02]  /*46d0*/  HADD2.F32 R46, -RZ, R46.H1_H1 ;  /* 0x3000002eff2e7230 */ /* 0x000fc40000004100 */
[----:B------:R-:W-:Y:S02]  /*46e0*/  HADD2.F32 R99, -RZ, R14.H0_H0 ;  /* 0x2000000eff637230 */ /* 0x000fe40000004100 */
[----:B------:R-:W-:Y:S01]  /*46f0*/  FMUL.FTZ R14, R48, R105 ;  /* 0x00000069300e7220 */ /* 0x000fe20000410000 */
[----:B------:R-:W-:Y:S01]  /*4700*/  FMUL.FTZ R109, R50, R107 ;  /* 0x0000006b326d7220 */ /* 0x000fe20000410000 */
[C---:B------:R-:W-:Y:S01]  /*4710*/  FMUL.FTZ R105, R15.reuse, R105 ;  /* 0x000000690f697220 */ /* 0x040fe20000410000 */
[----:B------:R-:W-:Y:S01]  /*4720*/  FMUL.FTZ R107, R46, R107 ;  /* 0x0000006b2e6b7220 */ /* 0x000fe20000410000 */
[-C--:B------:R-:W-:Y:S01]  /*4730*/  FFMA.FTZ R14, R15, R51.reuse, -R14 ;  /* 0x000000330f0e7223 */ /* 0x080fe2000001080e */
[----:B------:R-:W-:Y:S01]  /*4740*/  F2FP.F16.F32.PACK_AB R15, R45, R32 ;  /* 0x000000202d0f723e */ /* 0x000fe200000000ff */
        /* <DEDUP_REMOVED lines=12> */
.L_x_14451:
[----:B------:R-:W-:Y:S05]  /*4810*/  BSYNC B2 ;  /* 0x0000000000027941 */ /* 0x000fea0003800000 */
.L_x_14450:
        /* <DEDUP_REMOVED lines=12> */
.L_x_14449:
[----:B------:R-:W-:Y:S05]  /*48e0*/  BSYNC B1 ;  /* 0x0000000000017941 */ /* 0x000fea0003800000 */
.L_x_14448:
[----:B-1----:R-:W-:Y:S02]  /*48f0*/  VIADD R13, R19, 0x60 ;  /* 0x00000060130d7836 */ /* 0x002fe40000000000 */
[-C--:B------:R-:W-:Y:S02]  /*4900*/  IMAD R12, R65, R86.reuse, RZ ;  /* 0x00000056410c7224 */ /* 0x080fe400078e02ff */
[C---:B------:R-:W-:Y:S01]  /*4910*/  IMAD.WIDE.U32 R84, R13.reuse, R86, R84 ;  /* 0x000000560d547225 */ /* 0x040fe200078e0054 */
[----:B------:R-:W-:-:S03]  /*4920*/  ISETP.GE.OR P5, PT, R13, R83, P1 ;  /* 0x000000530d00720c */ /* 0x000fc60000fa6670 */
[----:B------:R-:W-:-:S10]  /*4930*/  IMAD R47, R13, R87, R12 ;  /* 0x000000570d2f7224 */ /* 0x000fd400078e020c */
[----:B------:R-:W-:Y:S05]  /*4940*/  @P5 BRA `(.L_x_14436) ;  /* 0x0000000800605947 */ /* 0x000fea0003800000 */
[----:B------:R-:W2:Y:S01]  /*4950*/  LDL R14, [R1+0x48] ;  /* 0x00004800010e7983 */ /* 0x000ea20000100800 */
[----:B------:R-:W-:Y:S01]  /*4960*/  IADD3 R47, R85, R47, RZ ;  /* 0x0000002f552f7210 */ /* 0x000fe20007ffe0ff */
[C---:B------:R-:W-:Y:S01]  /*4970*/  VIADD R15, R19.reuse, 0x60 ;  /* 0x00000060130f7836 */ /* 0x040fe20000000000 */
[----:B------:R-:W-:Y:S01]  /*4980*/  IADD3 R12, P5, P6, R56, R84, R7 ;  /* 0x00000054380c7210 */ /* 0x000fe20007ebe007 */
[----:B------:R-:W-:Y:S01]  /*4990*/  VIADD R32, R19, 0x60 ;  /* 0x0000006013207836 */ /* 0x000fe20000000000 */
[----:B------:R-:W-:Y:S01]  /*49a0*/  SEL R96, R63, R96, !P0 ;  /* 0x000000603f607207 */ /* 0x000fe20004000000 */
[----:B------:R-:W-:Y:S01]  /*49b0*/  IMAD.SHL.U32 R15, R15, 0x40, RZ ;  /* 0x000000400f0f7824 */ /* 0x000fe200078e00ff */
[----:B------:R-:W-:Y:S01]  /*49c0*/  IADD3.X R13, R76, R47, R5, P5, P6 ;  /* 0x0000002f4c0d7210 */ /* 0x000fe20002fec405 */
[----:B------:R-:W-:Y:S01]  /*49d0*/  IMAD.SHL.U32 R32, R32, 0x40, RZ ;  /* 0x0000004020207824 */ /* 0x000fe200078e00ff */
[----:B------:R-:W-:Y:S01]  /*49e0*/  LEA R44, P5, R12, R80, 0x1 ;  /* 0x000000500c2c7211 */ /* 0x000fe200078a08ff */
[----:B------:R-:W-:Y:S01]  /*49f0*/  BSSY B1, `(.L_x_14452) ;  /* 0x0000068000017945 */ /* 0x000fe20003800000 */
[----:B------:R-:W-:-:S02]  /*4a00*/  LOP3.LUT R15, R15, 0x1c0, RZ, 0xc0, !PT ;  /* 0x000001c00f0f7812 */ /* 0x000fc400078ec0ff */
[----:B------:R-:W-:Y:S02]  /*4a10*/  LEA.HI.X R45, R12, R81, R13, 0x1, P5 ;  /* 0x000000510c2d7211 */ /* 0x000fe400028f0c0d */
[----:B------:R-:W-:Y:S02]  /*4a20*/  SHF.R.S32.HI R13, RZ, 0x1f, R96 ;  /* 0x0000001fff0d7819 */ /* 0x000fe40000011460 */
[----:B------:R-:W-:Y:S02]  /*4a30*/  LOP3.LUT R32, R32, 0x1c0, RZ, 0xc0, !PT ;  /* 0x000001c020207812 */ /* 0x000fe400078ec0ff */
[----:B------:R-:W-:Y:S02]  /*4a40*/  LEA.HI R13, R13, R96, RZ, 0x4 ;  /* 0x000000600d0d7211 */ /* 0x000fe400078f20ff */
[----:B------:R-:W-:Y:S02]  /*4a50*/  SHF.R.U32.HI R15, RZ, 0x3, R15 ;  /* 0x00000003ff0f7819 */ /* 0x000fe4000001160f */
[----:B------:R-:W-:-:S05]  /*4a60*/  LEA.HI.SX32 R13, R13, R6, 0x1c ;  /* 0x000000060d0d7211 */ /* 0x000fca00078fe2ff */
[----:B------:R-:W-:Y:S02]  /*4a70*/  IMAD.SHL.U32 R49, R13, 0x8, RZ ;  /* 0x000000080d317824 */ /* 0x000fe400078e00ff */
[----:B------:R-:W-:-:S03]  /*4a80*/  IMAD R13, R22, 0x2000, R3 ;  /* 0x00002000160d7824 */ /* 0x000fc600078e0203 */
[----:B------:R-:W-:Y:S01]  /*4a90*/  LOP3.LUT R12, R32, 0x38, R49, 0xf8, !PT ;  /* 0x00000038200c7812 */ /* 0x000fe200078ef831 */
[----:B------:R-:W-:-:S03]  /*4aa0*/  IMAD R13, R13, 0x2, R2 ;  /* 0x000000020d0d7824 */ /* 0x000fc600078e0202 */
[----:B------:R-:W-:-:S04]  /*4ab0*/  LOP3.LUT R12, R12, R15, RZ, 0x3c, !PT ;  /* 0x0000000f0c0c7212 */ /* 0x000fc800078e3cff */
[----:B--2---:R-:W-:-:S05]  /*4ac0*/  IADD3 R15, R14, R12, RZ ;  /* 0x0000000c0e0f7210 */ /* 0x004fca0007ffe0ff */
        /* <DEDUP_REMOVED lines=8> */
[----:B------:R-:W-:Y:S01]  /*4b50*/  HADD2.F32 R46, -RZ, R101.H1_H1 ;  /* 0x30000065ff2e7230 */ /* 0x000fe20000004100 */
[----:B------:R-:W-:Y:S01]  /*4b60*/  SHF.R.U64 R37, R38, 0x10, R39 ;  /* 0x0000001026257819 */ /* 0x000fe20000001227 */
[----:B------:R-:W-:Y:S01]  /*4b70*/  HADD2.F32 R103, -RZ, R103.H0_H0 ;  /* 0x20000067ff677230 */ /* 0x000fe20000004100 */
[----:B------:R-:W-:Y:S01]  /*4b80*/  SHF.R.U64 R38, R42, 0x10, R43 ;  /* 0x000000102a267819 */ /* 0x000fe2000000122b */
[----:B--2---:R-:W-:Y:S01]  /*4b90*/  IMAD.MOV.U32 R42, RZ, RZ, R33 ;  /* 0x000000ffff2a7224 */ /* 0x004fe200078e0021 */
[----:B------:R-:W-:Y:S01]  /*4ba0*/  SHF.R.U32.HI R87, RZ, 0x10, R41 ;  /* 0x00000010ff577819 */ /* 0x000fe20000011629 */
[----:B-1----:R-:W-:Y:S01]  /*4bb0*/  IMAD.MOV.U32 R33, RZ, RZ, R15 ;  /* 0x000000ffff217224 */ /* 0x002fe200078e000f */
[----:B------:R-:W-:Y:S01]  /*4bc0*/  SHF.R.U32.HI R86, RZ, 0x10, R43 ;  /* 0x00000010ff567819 */ /* 0x000fe2000001162b */
[----:B------:R-:W-:Y:S01]  /*4bd0*/  IMAD.MOV.U32 R43, RZ, RZ, R35 ;  /* 0x000000ffff2b7224 */ /* 0x000fe200078e0023 */
[----:B------:R-:W-:Y:S01]  /*4be0*/  SHF.R.U64 R40, R40, 0x10, R41 ;  /* 0x0000001028287819 */ /* 0x000fe20000001229 */
[--C-:B------:R-:W-:Y:S01]  /*4bf0*/  HADD2.F32 R35, -RZ, R42.reuse.H0_H0 ;  /* 0x2000002aff237230 */ /* 0x100fe20000004100 */
[----:B------:R-:W-:Y:S01]  /*4c00*/  SHF.R.U32.HI R41, RZ, 0x10, R39 ;  /* 0x00000010ff297819 */ /* 0x000fe20000011627 */
[----:B------:R-:W-:Y:S01]  /*4c10*/  HADD2.F32 R42, -RZ, R42.H1_H1 ;  /* 0x3000002aff2a7230 */ /* 0x000fe20000004100 */
[----:B------:R-:W-:Y:S01]  /*4c20*/  MOV R39, R32 ;  /* 0x0000002000277202 */ /* 0x000fe20000000f00 */
[----:B------:R-:W-:-:S02]  /*4c30*/  HADD2.F32 R87, -RZ, R87.H0_H0 ;  /* 0x20000057ff577230 */ /* 0x000fc40000004100 */
[-C--:B------:R-:W-:Y:S01]  /*4c40*/  FMUL.FTZ R50, R35, R48.reuse ;  /* 0x0000003023327220 */ /* 0x080fe20000410000 */
[--C-:B------:R-:W-:Y:S02]  /*4c50*/  HADD2.F32 R15, -RZ, R13.reuse.H0_H0 ;  /* 0x2000000dff0f7230 */ /* 0x100fe40000004100 */
[----:B------:R-:W-:Y:S02]  /*4c60*/  HADD2.F32 R32, -RZ, R13.H1_H1 ;  /* 0x3000000dff207230 */ /* 0x000fe40000004100 */
[-C--:B------:R-:W-:Y:S01]  /*4c70*/  FMUL.FTZ R89, R42, R87.reuse ;  /* 0x000000572a597220 */ /* 0x080fe20000410000 */
[----:B------:R-:W-:Y:S02]  /*4c80*/  HADD2.F32 R51, -RZ, R51.H0_H0 ;  /* 0x20000033ff337230 */ /* 0x000fe40000004100 */
[C---:B------:R-:W-:Y:S01]  /*4c90*/  FMUL.FTZ R48, R15.reuse, R48 ;  /* 0x000000300f307220 */ /* 0x040fe20000410000 */
[----:B------:R-:W-:Y:S01]  /*4ca0*/  FFMA.FTZ R13, R15, R46, -R50 ;  /* 0x0000002e0f0d7223 */ /* 0x000fe20000010832 */
[----:B------:R-:W-:Y:S01]  /*4cb0*/  FMUL.FTZ R87, R32, R87 ;  /* 0x0000005720577220 */ /* 0x000fe20000410000 */
[----:B------:R-:W-:-:S02]  /*4cc0*/  HADD2.F32 R86, -RZ, R86.H0_H0 ;  /* 0x20000056ff567230 */ /* 0x000fc40000004100 */
[----:B------:R-:W-:Y:S01]  /*4cd0*/  FFMA.FTZ R15, R35, R46, R48 ;  /* 0x0000002e230f7223 */ /* 0x000fe20000010030 */
[-C--:B------:R-:W-:Y:S01]  /*4ce0*/  FFMA.FTZ R32, R32, R51.reuse, -R89 ;  /* 0x0000003320207223 */ /* 0x080fe20000010859 */
[----:B------:R-:W-:Y:S01]  /*4cf0*/  FFMA.FTZ R42, R42, R51, R87 ;  /* 0x000000332a2a7223 */ /* 0x000fe20000010057 */
[----:B------:R-:W-:Y:S02]  /*4d00*/  HADD2.F32 R51, -RZ, R102.H1_H1 ;  /* 0x30000066ff337230 */ /* 0x000fe40000004100 */
[--C-:B------:R-:W-:Y:S01]  /*4d10*/  HADD2.F32 R48, -RZ, R43.reuse.H0_H0 ;  /* 0x2000002bff307230 */ /* 0x100fe20000004100 */
[----:B------:R-:W-:Y:S01]  /*4d20*/  F2FP.F16.F32.PACK_AB R13, R32, R13 ;  /* 0x0000000d200d723e */ /* 0x000fe200000000ff */
[----:B------:R-:W-:Y:S02]  /*4d30*/  HADD2.F32 R43, -RZ, R43.H1_H1 ;  /* 0x3000002bff2b7230 */ /* 0x000fe40000004100 */
[--C-:B------:R-:W-:Y:S02]  /*4d40*/  HADD2.F32 R35, -RZ, R33.reuse.H0_H0 ;  /* 0x20000021ff237230 */ /* 0x100fe40000004100 */
[----:B------:R-:W-:Y:S01]  /*4d50*/  FMUL.FTZ R88, R48, R51 ;  /* 0x0000003330587220 */ /* 0x000fe20000410000 */
[----:B------:R-:W-:-:S02]  /*4d60*/  HADD2.F32 R46, -RZ, R33.H1_H1 ;  /* 0x30000021ff2e7230 */ /* 0x000fc40000004100 */
[-C--:B------:R-:W-:Y:S01]  /*4d70*/  FMUL.FTZ R87, R43, R86.reuse ;  /* 0x000000562b577220 */ /* 0x080fe20000410000 */
[----:B------:R-:W-:Y:S02]  /*4d80*/  HADD2.F32 R50, -RZ, R100.H1_H1 ;  /* 0x30000064ff327230 */ /* 0x000fe40000004100 */
[C---:B------:R-:W-:Y:S01]  /*4d90*/  FMUL.FTZ R51, R35.reuse, R51 ;  /* 0x0000003323337220 */ /* 0x040fe20000410000 */
[----:B------:R-:W-:Y:S02]  /*4da0*/  HADD2.F32 R41, -RZ, R41.H0_H0 ;  /* 0x20000029ff297230 */ /* 0x000fe40000004100 */
[----:B------:R-:W-:Y:S01]  /*4db0*/  FMUL.FTZ R86, R46, R86 ;  /* 0x000000562e567220 */ /* 0x000fe20000410000 */
[----:B------:R-:W-:Y:S02]  /*4dc0*/  HADD2.F32 R101, -RZ, R101.H0_H0 ;  /* 0x20000065ff657230 */ /* 0x000fe40000004100 */
[-C--:B------:R-:W-:Y:S01]  /*4dd0*/  FFMA.FTZ R33, R35, R50.reuse, -R88 ;  /* 0x0000003223217223 */ /* 0x080fe20000010858 */
[----:B------:R-:W-:Y:S01]  /*4de0*/  FFMA.FTZ R35, R48, R50, R51 ;  /* 0x0000003230237223 */ /* 0x000fe20000010033 */
[-C--:B------:R-:W-:Y:S01]  /*4df0*/  FFMA.FTZ R46, R46, R41.reuse, -R87 ;  /* 0x000000292e2e7223 */ /* 0x080fe20000010857 */
[----:B------:R-:W-:Y:S01]  /*4e00*/  FFMA.FTZ R48, R43, R41, R86 ;  /* 0x000000292b307223 */ /* 0x000fe20000010056 */
[----:B------:R-:W-:-:S02]  /*4e10*/  HADD2.F32 R43, -RZ, R40.H0_H0 ;  /* 0x20000028ff2b7230 */ /* 0x000fc40000004100 */
[--C-:B------:R-:W-:Y:S01]  /*4e20*/  HADD2.F32 R41, -RZ, R39.reuse.H0_H0 ;  /* 0x20000027ff297230 */ /* 0x100fe20000004100 */
[----:B------:R-:W-:Y:S01]  /*4e30*/  F2FP.F16.F32.PACK_AB R46, R46, R33 ;  /* 0x000000212e2e723e */ /* 0x000fe200000000ff */
[--C-:B------:R-:W-:Y:S01]  /*4e40*/  HADD2.F32 R40, -RZ, R12.reuse.H0_H0 ;  /* 0x2000000cff287230 */ /* 0x100fe20000004100 */
[----:B------:R-:W-:Y:S01]  /*4e50*/  F2FP.F16.F32.PACK_AB R33, R42, R15 ;  /* 0x0000000f2a21723e */ /* 0x000fe200000000ff */
[----:B------:R-:W-:Y:S02]  /*4e60*/  HADD2.F32 R39, -RZ, R39.H1_H1 ;  /* 0x30000027ff277230 */ /* 0x000fe40000004100 */
[-C--:B------:R-:W-:Y:S01]  /*4e70*/  FMUL.FTZ R51, R41, R103.reuse ;  /* 0x0000006729337220 */ /* 0x080fe20000410000 */
[----:B------:R-:W-:Y:S02]  /*4e80*/  HADD2.F32 R12, -RZ, R12.H1_H1 ;  /* 0x3000000cff0c7230 */ /* 0x000fe40000004100 */
[----:B------:R-:W-:Y:S01]  /*4e90*/  FMUL.FTZ R50, R40, R103 ;  /* 0x0000006728327220 */ /* 0x000fe20000410000 */
[----:B------:R-:W-:-:S02]  /*4ea0*/  HADD2.F32 R36, -RZ, R36.H0_H0 ;  /* 0x20000024ff247230 */ /* 0x000fc40000004100 */
[----:B------:R-:W-:Y:S01]  /*4eb0*/  FMUL.FTZ R87, R39, R43 ;  /* 0x0000002b27577220 */ /* 0x000fe20000410000 */
[----:B------:R-:W-:Y:S01]  /*4ec0*/  FFMA.FTZ R51, R40, R101, -R51 ;  /* 0x0000006528337223 */ /* 0x000fe20000010833 */
[C---:B------:R-:W-:Y:S01]  /*4ed0*/  FMUL.FTZ R86, R12.reuse, R43 ;  /* 0x0000002b0c567220 */ /* 0x040fe20000410000 */
[----:B------:R-:W-:Y:S01]  /*4ee0*/  FFMA.FTZ R50, R41, R101, R50 ;  /* 0x0000006529327223 */ /* 0x000fe20000010032 */
[-C--:B------:R-:W-:Y:S01]  /*4ef0*/  FFMA.FTZ R40, R12, R36.reuse, -R87 ;  /* 0x000000240c287223 */ /* 0x080fe20000010857 */
[----:B------:R-:W-:Y:S02]  /*4f00*/  HADD2.F32 R41, -RZ, R102.H0_H0 ;  /* 0x20000066ff297230 */ /* 0x000fe40000004100 */
[----:B------:R-:W-:Y:S01]  /*4f10*/  FFMA.FTZ R87, R39, R36, R86 ;  /* 0x0000002427577223 */ /* 0x000fe20000010056 */
[----:B------:R-:W-:Y:S01]  /*4f20*/  HADD2.F32 R36, -RZ, R34.H0_H0 ;  /* 0x20000022ff247230 */ /* 0x000fe20000004100 */
[----:B------:R-:W-:Y:S01]  /*4f30*/  F2FP.F16.F32.PACK_AB R35, R48, R35 ;  /* 0x000000233023723e */ /* 0x000fe200000000ff */
[----:B------:R-:W-:-:S02]  /*4f40*/  HADD2.F32 R43, -RZ, R38.H0_H0 ;  /* 0x20000026ff2b7230 */ /* 0x000fc40000004100 */
[----:B------:R-:W-:Y:S02]  /*4f50*/  HADD2.F32 R12, -RZ, R14.H0_H0 ;  /* 0x2000000eff0c7230 */ /* 0x000fe40000004100 */
[-C--:B------:R-:W-:Y:S01]  /*4f60*/  FMUL.FTZ R89, R36, R41.reuse ;  /* 0x0000002924597220 */ /* 0x080fe20000410000 */
        /* <DEDUP_REMOVED lines=13> */
[----:B------:R-:W-:-:S03]  /*5040*/  F2FP.F16.F32.PACK_AB R12, R40, R51 ;  /* 0x00000033280c723e */ /* 0x000fc600000000ff */
[----:B------:R-:W-:Y:S02]  /*5050*/  F2FP.F16.F32.PACK_AB R14, R14, R89 ;  /* 0x000000590e0e723e */ /* 0x000fe400000000ff */
[----:B------:R-:W-:-:S07]  /*5060*/  F2FP.F16.F32.PACK_AB R34, R34, R41 ;  /* 0x000000292222723e */ /* 0x000fce00000000ff */
.L_x_14453:
[----:B------:R-:W-:Y:S05]  /*5070*/  BSYNC B1 ;  /* 0x0000000000017941 */ /* 0x000fea0003800000 */
.L_x_14452:
        /* <DEDUP_REMOVED lines=10> */
.L_x_14419:
[----:B------:R-:W2:Y:S02]  /*5120*/  LDL R12, [R1+0x4] ;  /* 0x00000400010c7983 */ /* 0x000ea40000100800 */
[----:B--2---:R-:W-:-:S13]  /*5130*/  ISETP.NE.AND P3, PT, R12, 0x3, PT ;  /* 0x000000030c00780c */ /* 0x004fda0003f65270 */
[----:B------:R-:W-:Y:S05]  /*5140*/  @!P3 BRA `(.L_x_14454) ;  /* 0x000000000004b947 */ /* 0x000fea0003800000 */
[----:B------:R-:W-:Y:S01]  /*5150*/  BPT.TRAP 0x1 ;  /* 0x000000040000795c */ /* 0x000fe20000300000 */
.L_x_14454:
[----:B------:R-:W-:Y:S01]  /*5160*/  IMAD R78, R22, 0x8, R2 ;  /* 0x00000008164e7824 */ /* 0x000fe200078e0202 */
[----:B------:R-:W-:Y:S01]  /*5170*/  SHF.L.U32 R90, R154, 0x1f, RZ ;  /* 0x0000001f9a5a7819 */ /* 0x000fe200000006ff */
[----:B------:R-:W-:Y:S01]  /*5180*/  IMAD R83, R27, -0x80, R25 ;  /* 0xffffff801b537824 */ /* 0x000fe200078e0219 */
[----:B------:R-:W-:Y:S02]  /*5190*/  BSSY B1, `(.L_x_14455) ;  /* 0x0000004000017945 */ /* 0x000fe40003800000 */
[----:B------:R-:W1:Y:S02]  /*51a0*/  SYNCS.PHASECHK.TRANS64.TRYWAIT P4, [R78+URZ+0x16890], R90 ;  /* 0x0168905a4e0075a7 */ /* 0x000e64000808017f */
[----:B------:R-:W-:Y:S01]  /*51b0*/  VIMNMX R83, R83, 0x80, PT ;  /* 0x0000008053537848 */ /* 0x000fe20003fe0100 */
[----:B-1----:R-:W-:Y:S06]  /*51c0*/  @!P4 BRA `(.L_x_14456) ;  /* 0x000001640004c947 */ /* 0x002fec0003800000 */
.L_x_14699:
[----:B------:R-:W-:Y:S05]  /*51d0*/  BSYNC B1 ;  /* 0x0000000000017941 */ /* 0x000fea0003800000 */
.L_x_14455:
[----:B------:R-:W-:Y:S01]  /*51e0*/  ISETP.GE.AND P4, PT, R19, R83, PT ;  /* 0x000000531300720c */ /* 0x000fe20003f86270 */
[----:B------:R-:W-:-:S12]  /*51f0*/  BSSY B1, `(.L_x_14457) ;  /* 0x0000006000017945 */ /* 0x000fd80003800000 */
[----:B------:R-:W-:Y:S05]  /*5200*/  @P4 BRA `(.L_x_14458) ;  /* 0x0000000000104947 */ /* 0x000fea0003800000 */
[----:B------:R-:W2:Y:S04]  /*5210*/  @!P1 LDS.128 R12, [R82+0xe000] ;  /* 0x00e00000520c9984 */ /* 0x000ea80000000c00 */
[----:B0-----:R-:W0:Y:S04]  /*5220*/  @!P2 LDS.128 R32, [R79+0xe000] ;  /* 0x00e000004f20a984 */ /* 0x001e280000000c00 */
[----:B--2---:R2:W-:Y:S04]  /*5230*/  @!P1 STG.E.128 desc[UR40][R38.64], R12 ;  /* 0x0000000c26009986 */ /* 0x0045e8000c101d28 */
[----:B0-----:R2:W-:Y:S02]  /*5240*/  @!P2 STG.E.128 desc[UR40][R38.64+0x40], R32 ;  /* 0x000040202600a986 */ /* 0x0015e4000c101d28 */
.L_x_14458:
[----:B------:R-:W-:Y:S05]  /*5250*/  BSYNC B1 ;  /* 0x0000000000017941 */ /* 0x000fea0003800000 */
.L_x_14457:
[----:B--2---:R-:W-:-:S05]  /*5260*/  VIADD R12, R19, 0x60 ;  /* 0x00000060130c7836 */ /* 0x004fca0000000000 */
[----:B------:R-:W-:-:S13]  /*5270*/  ISETP.GE.AND P4, PT, R12, R83, PT ;  /* 0x000000530c00720c */ /* 0x000fda0003f86270 */
[----:B------:R-:W-:Y:S05]  /*5280*/  @P4 BRA `(.L_x_14436) ;  /* 0x0000000000104947 */ /* 0x000fea0003800000 */
[----:B------:R-:W2:Y:S04]  /*5290*/  @!P1 LDS.128 R12, [R82+0x11000] ;  /* 0x01100000520c9984 */ /* 0x000ea80000000c00 */
[----:B0-----:R-:W0:Y:S04]  /*52a0*/  @!P2 LDS.128 R32, [R79+0x11000] ;  /* 0x011000004f20a984 */ /* 0x001e280000000c00 */
[----:B--2---:R2:W-:Y:S04]  /*52b0*/  @!P1 STG.E.128 desc[UR40][R36.64], R12 ;  /* 0x0000000c24009986 */ /* 0x0045e8000c101d28 */
[----:B0-----:R2:W-:Y:S02]  /*52c0*/  @!P2 STG.E.128 desc[UR40][R36.64+0x40], R32 ;  /* 0x000040202400a986 */ /* 0x0015e4000c101d28 */
.L_x_14436:
[----:B------:R-:W-:Y:S05]  /*52d0*/  BSYNC B0 ;  /* 0x0000000000007941 */ /* 0x000fea0003800000 */
.L_x_14418:
        /* <DEDUP_REMOVED lines=17> */
.L_x_14460:
[----:B------:R-:W-:Y:S05]  /*53f0*/  BSYNC B0 ;  /* 0x0000000000007941 */ /* 0x000fea0003800000 */
.L_x_14459:
[----:B------:R-:W2:Y:S01]  /*5400*/  SYNCS.PHASECHK.TRANS64.TRYWAIT P3, [R78+URZ+0x168b0], R90 ;  /* 0x0168b05a4e0075a7 */ /* 0x000ea2000806017f */
[----:B------:R-:W-:Y:S01]  /*5410*/  ULDC UR42, c[0x0][0x2f4] ;  /* 0x0000bd00002a7ab9 */ /* 0x000fe20000000800 */
[----:B------:R-:W-:Y:S01]  /*5420*/  ULDC.64 UR36, c[0x0][0x328] ;  /* 0x0000ca0000247ab9 */ /* 0x000fe20000000a00 */
[----:B------:R-:W-:Y:S01]  /*5430*/  ULDC.64 UR38, c[0x0][0x318] ;  /* 0x0000c60000267ab9 */ /* 0x000fe20000000a00 */
[----:B------:R-:W-:Y:S01]  /*5440*/  BSSY B0, `(.L_x_14461) ;  /* 0x0000003000007945 */ /* 0x000fe20003800000 */
[----:B------:R-:W-:-:S03]  /*5450*/  IMAD.WIDE R32, R27, 0x80, R8 ;  /* 0x000000801b207825 */ /* 0x000fc600078e0208 */
[----:B--2---:R-:W-:Y:S05]  /*5460*/  @!P3 BRA `(.L_x_14462) ;  /* 0x000001600070b947 */ /* 0x004fea0003800000 */
.L_x_14700:
[----:B------:R-:W-:Y:S05]  /*5470*/  BSYNC B0 ;  /* 0x0000000000007941 */ /* 0x000fea0003800000 */
.L_x_14461:
        /* <DEDUP_REMOVED lines=10> */
[----:B0-----:R-:W-:Y:S02]  /*5520*/  LEA.HI.X R35, R12, UR39, R13, 0x1, P3 ;  /* 0x000000270c237c11 */ /* 0x001fe400098f0c0d */
[----:B------:R-:W-:-:S13]  /*5530*/  ISETP.GE.AND P3, PT, R16, UR42, PT ;  /* 0x0000002a10007c0c */ /* 0x000fda000bf66270 */
[----:B------:R-:W0:Y:S04]  /*5540*/  @!P3 LDS.128 R12, [R82] ;  /* 0x00000000520cb984 */ /* 0x000e280000000c00 */
[----:B0-----:R-:W-:Y:S01]  /*5550*/  @!P3 STG.E.128 desc[UR40][R34.64], R12 ;  /* 0x0000000c2200b986 */ /* 0x001fe2000c101d28 */
[----:B------:R-:W-:-:S13]  /*5560*/  ISETP.GE.AND P3, PT, R66, UR42, PT ;  /* 0x0000002a42007c0c */ /* 0x000fda000bf66270 */
[----:B------:R-:W0:Y:S04]  /*5570*/  @!P3 LDS.128 R12, [R79] ;  /* 0x000000004f0cb984 */ /* 0x000e280000000c00 */
[----:B0-----:R3:W-:Y:S02]  /*5580*/  @!P3 STG.E.128 desc[UR40][R34.64+0x40], R12 ;  /* 0x0000400c2200b986 */ /* 0x0017e4000c101d28 */
.L_x_14464:
[----:B------:R-:W-:Y:S05]  /*5590*/  BSYNC B0 ;  /* 0x0000000000007941 */ /* 0x000fea0003800000 */
.L_x_14463:
        /* <DEDUP_REMOVED lines=20> */
.L_x_14466:
[----:B------:R-:W-:Y:S05]  /*56e0*/  BSYNC B0 ;  /* 0x0000000000007941 */ /* 0x000fea0003800000 */
.L_x_14465:
        /* <DEDUP_REMOVED lines=23> */
.L_x_14413:
[----:B------:R-:W2:Y:S01]  /*5860*/  LDL R5, [R1+0x28] ;  /* 0x0000280001057983 */ /* 0x000ea20000100800 */
[----:B------:R-:W0:Y:S01]  /*5870*/  LDC R0, c[0x0][0x448] ;  /* 0x00011200ff007b82 */ /* 0x000e220000000800 */
[----:B------:R-:W-:Y:S01]  /*5880*/  IMAD.MOV.U32 R88, RZ, RZ, RZ ;  /* 0x000000ffff587224 */ /* 0x000fe200078e00ff */
[----:B0-----:R-:W-:-:S13]  /*5890*/  ISETP.NE.AND P1, PT, R0, 0x1, PT ;  /* 0x000000010000780c */ /* 0x001fda0003f25270 */
[----:B------:R-:W0:Y:S08]  /*58a0*/  @P1 LDC R3, c[0x0][0x44c] ;  /* 0x00011300ff031b82 */ /* 0x000e300000000800 */
[----:B------:R-:W1:Y:S01]  /*58b0*/  @P1 LDC R4, c[0x0][0x450] ;  /* 0x00011400ff041b82 */ /* 0x000e620000000800 */
[----:B--2---:R-:W-:-:S04]  /*58c0*/  VIADD R0, R5, 0xbf ;  /* 0x000000bf05007836 */ /* 0x004fc80000000000 */
        /* <DEDUP_REMOVED lines=12> */
.L_x_14468:
        /* <DEDUP_REMOVED lines=32> */
.L_x_14470:
[----:B------:R-:W-:Y:S05]  /*5b90*/  BSYNC B0 ;  /* 0x0000000000007941 */ /* 0x000fea0003800000 */
.L_x_14469:
        /* <DEDUP_REMOVED lines=19> */
[----:B--2---:R-:W-:Y:S01]  /*5cd0*/  IMAD R4, R0, R88, RZ ;  /* 0x0000005800047224 */ /* 0x004fe200078e02ff */
[----:B------:R-:W-:-:S04]  /*5ce0*/  MOV R0, RZ ;  /* 0x000000ff00007202 */ /* 0x000fc80000000f00 */
        /* <DEDUP_REMOVED lines=13> */
.L_x_14703:
        /* <DEDUP_REMOVED lines=27> */
[----:B-1---5:R-:W-:Y:S05]  /*5f70*/  CALL.ABS.NOINC R14 ;  /* 0x000000000e007343 */ /* 0x022fea0003c00000 */
.L_x_14474:
[----:B------:R-:W-:Y:S05]  /*5f80*/  BSYNC B6 ;  /* 0x0000000000067941 */ /* 0x000fea0003800000 */
.L_x_14473:
        /* <DEDUP_REMOVED lines=13> */
.L_x_14478:
[----:B--2---:R2:W3:Y:S02]  /*6060*/  SYNCS.PHASECHK.TRANS64.TRYWAIT P0, [R2+URZ+0x16800], R3 ;  /* 0x01680003020075a7 */ /* 0x0044e4000800017f */
[----:B---3--:R-:W-:Y:S05]  /*6070*/  @!P0 NANOSLEEP.SYNCS 0x989680 ;  /* 0x009896800000895d */ /* 0x008fea0003900000 */
[----:B------:R-:W3:Y:S02]  /*6080*/  @!P0 SYNCS.PHASECHK.TRANS64 P0, [R2+URZ+0x16800], R3 ;  /* 0x01680003020085a7 */ /* 0x000ee4000800007f */
[----:B---3--:R-:W-:Y:S05]  /*6090*/  @!P0 BRA `(.L_x_14478) ;  /* 0xfffffffc00f08947 */ /* 0x008fea000383ffff */
.L_x_14477:
[----:B------:R-:W-:Y:S05]  /*60a0*/  BSYNC B0 ;  /* 0x0000000000007941 */ /* 0x000fea0003800000 */
.L_x_14476:
[----:B------:R-:W-:Y:S05]  /*60b0*/  BRA `(.L_x_14479) ;  /* 0x0000002c00907947 */ /* 0x000fea0003800000 */
.L_x_14475:
        /* <DEDUP_REMOVED lines=30> */
.L_x_14481:
[----:B------:R-:W-:Y:S05]  /*62a0*/  BSYNC B6 ;  /* 0x0000000000067941 */ /* 0x000fea0003800000 */
.L_x_14480:
[----:B------:R-:W2:Y:S01]  /*62b0*/  LDL R20, [R1+0x28] ;  /* 0x0000280001147983 */ /* 0x000ea20000100800 */
[----:B------:R-:W-:Y:S01]  /*62c0*/  ULDC.U8 UR4, c[0x0][0x410] ;  /* 0x0001040000047ab9 */ /* 0x000fe20000000000 */
[----:B------:R-:W-:Y:S01]  /*62d0*/  BSSY B0, `(.L_x_14482) ;  /* 0x00002ba000007945 */ /* 0x000fe20003800000 */
[----:B------:R-:W-:Y:S01]  /*62e0*/  ISETP.NE.AND P0, PT, RZ, UR4, PT ;  /* 0x00000004ff007c0c */ /* 0x000fe2000bf05270 */
[----:B--2---:R-:W-:-:S12]  /*62f0*/  IMAD.IADD R39, R19, 0x1, R20 ;  /* 0x0000000113277824 */ /* 0x004fd800078e0214 */
[----:B------:R-:W-:Y:S05]  /*6300*/  @!P0 BRA `(.L_x_14483) ;  /* 0x00000014009c8947 */ /* 0x000fea0003800000 */
[----:B------:R-:W1:Y:S01]  /*6310*/  LDC R40, c[0x0][0x448] ;  /* 0x00011200ff287b82 */ /* 0x000e620000000800 */
[----:B------:R-:W2:Y:S01]  /*6320*/  S2R R20, SR_TID.X ;  /* 0x0000000000147919 */ /* 0x000ea20000002100 */
[----:B------:R-:W-:Y:S01]  /*6330*/  ULDC.64 UR4, c[0x0][0x3f8] ;  /* 0x0000fe0000047ab9 */ /* 0x000fe20000000a00 */
[----:B------:R-:W-:Y:S01]  /*6340*/  ULDC.64 UR6, c[0x0][0x408] ;  /* 0x0001020000067ab9 */ /* 0x000fe20000000a00 */
[----:B------:R-:W-:Y:S01]  /*6350*/  MOV R8, R24 ;  /* 0x0000001800087202 */ /* 0x000fe20000000f00 */
[----:B------:R-:W-:Y:S01]  /*6360*/  IMAD.MOV.U32 R6, RZ, RZ, R26 ;  /* 0x000000ffff067224 */ /* 0x000fe200078e001a */
[----:B------:R-:W-:Y:S01]  /*6370*/  SHF.R.S32.HI R38, RZ, 0x1f, R155 ;  /* 0x0000001fff267819 */ /* 0x000fe2000001149b */
[----:B------:R-:W-:Y:S02]  /*6380*/  IMAD.MOV.U32 R7, RZ, RZ, R31 ;  /* 0x000000ffff077224 */ /* 0x000fe400078e001f */
[----:B------:R-:W-:Y:S01]  /*6390*/  IMAD.MOV.U32 R9, RZ, RZ, R33 ;  /* 0x000000ffff097224 */ /* 0x000fe200078e0021 */
[----:B-1----:R-:W-:Y:S01]  /*63a0*/  ISETP.NE.AND P0, PT, R40, 0x1, PT ;  /* 0x000000012800780c */ /* 0x002fe20003f05270 */
[----:B--2---:R-:W-:-:S12]  /*63b0*/  VIADD R21, R20, 0xffffff80 ;  /* 0xffffff8014157836 */ /* 0x004fd80000000000 */
[----:B------:R-:W1:Y:S01]  /*63c0*/  @P0 LDC R0, c[0x0][0x44c] ;  /* 0x00011300ff000b82 */ /* 0x000e620000000800 */
[----:B------:R-:W-:-:S04]  /*63d0*/  SHF.R.S32.HI R20, RZ, 0x1f, R21 ;  /* 0x0000001fff147819 */ /* 0x000fc80000011415 */
[----:B------:R-:W-:-:S03]  /*63e0*/  LEA.HI R20, R20, R21, RZ, 0x2 ;  /* 0x0000001514147211 */ /* 0x000fc600078f10ff */
[----:B------:R-:W2:Y:S01]  /*63f0*/  @P0 LDC R5, c[0x0][0x450] ;  /* 0x00011400ff050b82 */ /* 0x000ea20000000800 */
[----:B------:R-:W-:-:S05]  /*6400*/  LOP3.LUT R20, R20, 0xfffffffc, RZ, 0xc0, !PT ;  /* 0xfffffffc14147812 */ /* 0x000fca00078ec0ff */
[----:B------:R-:W-:-:S04]  /*6410*/  IMAD.IADD R20, R21, 0x1, -R20 ;  /* 0x0000000115147824 */ /* 0x000fc800078e0a14 */
[----:B------:R-:W-:-:S04]  /*6420*/  IMAD R3, R20, 0x60, R39 ;  /* 0x0000006014037824 */ /* 0x000fc800078e0227 */
[----:B-1----:R-:W-:-:S05]  /*6430*/  @P0 IMAD.HI.U32 R0, R3, R0, RZ ;  /* 0x0000000003000227 */ /* 0x002fca00078e00ff */
[----:B--2---:R-:W-:-:S04]  /*6440*/  @P0 SHF.R.U32.HI R3, RZ, R5, R0 ;  /* 0x00000005ff030219 */ /* 0x004fc80000011600 */
        /* <DEDUP_REMOVED lines=18> */
[----:B------:R1:W3:Y:S04]  /*6570*/  SHFL.IDX PT, R0, R4, RZ, 0x1c1f ;  /* 0x001c1fff04007589 */ /* 0x0002e800000e0000 */
[----:B------:R1:W4:Y:S04]  /*6580*/  SHFL.IDX PT, R5, R8, RZ, 0x1c1f ;  /* 0x001c1fff08057589 */ /* 0x00032800000e0000 */
[----:B0-----:R1:W0:Y:S02]  /*6590*/  SHFL.IDX PT, R14, R7, RZ, 0x1c1f ;  /* 0x001c1fff070e7589 */ /* 0x00122400000e0000 */
.L_x_14709:
        /* <DEDUP_REMOVED lines=13> */
[----:B------:R-:W-:Y:S01]  /*6670*/  ISETP.GE.AND P2, PT, R152, UR4, PT ;  /* 0x0000000498007c0c */ /* 0x000fe2000bf46270 */
[----:B----4-:R-:W-:Y:S01]  /*6680*/  IMAD.MOV.U32 R15, RZ, RZ, R5 ;  /* 0x000000ffff0f7224 */ /* 0x010fe200078e0005 */
[----:B------:R-:W-:-:S09]  /*6690*/  CS2R R30, SRZ ;  /* 0x00000000001e7805 */ /* 0x000fd2000001ff00 */
[C---:B------:R-:W-:Y:S02]  /*66a0*/  @!P3 SHF.L.U32 R35, R155.reuse, 0x1, RZ ;  /* 0x000000019b23b819 */ /* 0x040fe400000006ff */
[----:B------:R-:W-:Y:S02]  /*66b0*/  @!P3 SHF.L.U64.HI R26, R155, 0x1, R38 ;  /* 0x000000019b1ab819 */ /* 0x000fe40000010226 */
[----:B------:R-:W-:Y:S02]  /*66c0*/  CS2R R32, SRZ ;  /* 0x0000000000207805 */ /* 0x000fe4000001ff00 */
[-C--:B------:R-:W-:Y:S02]  /*66d0*/  @!P3 IADD3 R20, P0, R0, R35.reuse, RZ ;  /* 0x000000230014b210 */ /* 0x080fe40007f1e0ff */
[----:B------:R-:W-:Y:S02]  /*66e0*/  CS2R R24, SRZ ;  /* 0x0000000000187805 */ /* 0x000fe4000001ff00 */
[----:B0-----:R-:W-:Y:S01]  /*66f0*/  @!P3 IADD3 R34, P1, R14, R35, RZ ;  /* 0x000000230e22b210 */ /* 0x001fe20007f3e0ff */
[----:B------:R-:W-:-:S04]  /*6700*/  @!P2 IMAD.WIDE R10, R152, 0x2, R10 ;  /* 0x00000002980aa825 */ /* 0x000fc800078e020a */
[--C-:B------:R-:W-:Y:S01]  /*6710*/  @!P3 IMAD.X R21, R3, 0x1, R26.reuse, P0 ;  /* 0x000000010315b824 */ /* 0x100fe200000e061a */
[----:B------:R0:W5:Y:S01]  /*6720*/  @!P2 LD.E.64 R30, desc[UR40][R10.64] ;  /* 0x000000280a1ea980 */ /* 0x000162000c101b00 */
[----:B------:R-:W-:Y:S01]  /*6730*/  @!P3 IMAD.X R35, R5, 0x1, R26, P1 ;  /* 0x000000010523b824 */ /* 0x000fe200008e061a */
[----:B------:R-:W-:Y:S01]  /*6740*/  CS2R R26, SRZ ;  /* 0x00000000001a7805 */ /* 0x000fe2000001ff00 */
[----:B------:R-:W-:Y:S01]  /*6750*/  @!P2 IMAD.WIDE R12, R152, 0x2, R14 ;  /* 0x00000002980ca825 */ /* 0x000fe200078e020e */
[----:B------:R0:W5:Y:S04]  /*6760*/  @!P3 LD.E.64 R24, desc[UR40][R20.64] ;  /* 0x000000281418b980 */ /* 0x000168000c101b00 */
[----:B------:R0:W5:Y:S04]  /*6770*/  @!P2 LD.E.64 R32, desc[UR40][R12.64] ;  /* 0x000000280c20a980 */ /* 0x000168000c101b00 */
[----:B------:R0:W5:Y:S02]  /*6780*/  @!P3 LD.E.64 R26, desc[UR40][R34.64] ;  /* 0x00000028221ab980 */ /* 0x000164000c101b00 */
.L_x_14486:
[----:B------:R-:W-:Y:S05]  /*6790*/  BSYNC B1 ;  /* 0x0000000000017941 */ /* 0x000fea0003800000 */
.L_x_14485:
[----:B---3-5:R-:W-:Y:S01]  /*67a0*/  IMAD.MOV.U32 R0, RZ, RZ, R32 ;  /* 0x000000ffff007224 */ /* 0x028fe200078e0020 */
[----:B----4-:R-:W-:Y:S01]  /*67b0*/  MOV R5, R26 ;  /* 0x0000001a00057202 */ /* 0x010fe20000000f00 */
[----:B--2---:R-:W-:Y:S01]  /*67c0*/  IMAD.MOV.U32 R3, RZ, RZ, R33 ;  /* 0x000000ffff037224 */ /* 0x004fe200078e0021 */
        /* <DEDUP_REMOVED lines=8> */
[----:B0-----:R-:W-:Y:S01]  /*6850*/  PRMT R35, R35, 0x5410, R9 ;  /* 0x0000541023237816 */ /* 0x001fe20000000009 */
        /* <DEDUP_REMOVED lines=9> */
[----:B------:R0:W4:Y:S04]  /*68f0*/  SHFL.IDX PT, R5, R8, 0x1, 0x1c1f ;  /* 0x003c1f0008057f89 */ /* 0x00012800000e0000 */
[----:B------:R0:W0:Y:S02]  /*6900*/  SHFL.IDX PT, R14, R7, 0x1, 0x1c1f ;  /* 0x003c1f00070e7f89 */ /* 0x00002400000e0000 */
.L_x_14715:
[----:B01----:R-:W5:Y:S04]  /*6910*/  LDL R6, [R1+0x5c] ;  /* 0x00005c0001067983 */ /* 0x003f680000100800 */
[----:B------:R-:W2:Y:S01]  /*6920*/  LDL R42, [R1+0x44] ;  /* 0x00004400012a7983 */ /* 0x000ea20000100800 */
[----:B------:R-:W-:Y:S01]  /*6930*/  IADD3 R39, R39, 0x60, RZ ;  /* 0x0000006027277810 */ /* 0x000fe20007ffe0ff */
[----:B------:R-:W-:Y:S01]  /*6940*/  BSSY B1, `(.L_x_14488) ;  /* 0x0000021000017945 */ /* 0x000fe20003800000 */
[----:B------:R-:W-:Y:S02]  /*6950*/  CS2R R10, SRZ ;  /* 0x00000000000a7805 */ /* 0x000fe4000001ff00 */
[----:B------:R-:W-:Y:S02]  /*6960*/  CS2R R12, SRZ ;  /* 0x00000000000c7805 */ /* 0x000fe4000001ff00 */
[----:B------:R-:W-:-:S02]  /*6970*/  ISETP.GE.AND P0, PT, R39, R40, PT ;  /* 0x000000282700720c */ /* 0x000fc40003f06270 */
[----:B------:R-:W-:Y:S02]  /*6980*/  CS2R R8, SRZ ;  /* 0x0000000000087805 */ /* 0x000fe4000001ff00 */
[----:B-----5:R-:W-:-:S04]  /*6990*/  LEA.HI R4, R6, R6, RZ, 0x1 ;  /* 0x0000000606047211 */ /* 0x020fc800078f08ff */
[----:B------:R-:W-:Y:S01]  /*69a0*/  LOP3.LUT R4, R4, 0xfffffffe, RZ, 0xc0, !PT ;  /* 0xfffffffe04047812 */ /* 0x000fe200078ec0ff */
[----:B--2---:R-:W-:-:S04]  /*69b0*/  IMAD.SHL.U32 R34, R42, 0x40, RZ ;  /* 0x000000402a227824 */ /* 0x004fc800078e00ff */
[----:B------:R-:W-:-:S05]  /*69c0*/  IMAD.IADD R4, R6, 0x1, -R4 ;  /* 0x0000000106047824 */ /* 0x000fca00078e0a04 */
[----:B------:R-:W-:Y:S01]  /*69d0*/  SHF.L.U32 R37, R4, 0x1f, RZ ;  /* 0x0000001f04257819 */ /* 0x000fe200000006ff */
[----:B------:R-:W-:Y:S06]  /*69e0*/  @P0 BRA `(.L_x_14489) ;  /* 0x0000000000580947 */ /* 0x000fec0003800000 */
[----:B------:R-:W-:Y:S01]  /*69f0*/  ULDC UR4, c[0x0][0x3f4] ;  /* 0x0000fd0000047ab9 */ /* 0x000fe20000000800 */
[----:B---3--:R-:W-:Y:S01]  /*6a00*/  IMAD.MOV.U32 R6, RZ, RZ, R0 ;  /* 0x000000ffff067224 */ /* 0x008fe200078e0000 */
[----:B------:R-:W-:Y:S01]  /*6a10*/  ISETP.GE.AND P3, PT, R155, UR4, PT ;  /* 0x000000049b007c0c */ /* 0x000fe2000bf66270 */
[----:B------:R-:W-:Y:S01]  /*6a20*/  IMAD.MOV.U32 R7, RZ, RZ, R3 ;  /* 0x000000ffff077224 */ /* 0x000fe200078e0003 */
[----:B------:R-:W-:Y:S02]  /*6a30*/  ISETP.GE.AND P2, PT, R152, UR4, PT ;  /* 0x0000000498007c0c */ /* 0x000fe4000bf46270 */
[----:B------:R-:W-:Y:S02]  /*6a40*/  CS2R R12, SRZ ;  /* 0x00000000000c7805 */ /* 0x000fe4000001ff00 */
[----:B----4-:R-:W-:-:S07]  /*6a50*/  MOV R15, R5 ;  /* 0x00000005000f7202 */ /* 0x010fce0000000f00 */
        /* <DEDUP_REMOVED lines=15> */
.L_x_14489:
[----:B------:R-:W-:Y:S05]  /*6b50*/  BSYNC B1 ;  /* 0x0000000000017941 */ /* 0x000fea0003800000 */
.L_x_14488:
[----:B0-----:R-:W0:Y:S01]  /*6b60*/  S2R R7, SR_TID.X ;  /* 0x0000000000077919 */ /* 0x001e220000002100 */
[----:B------:R-:W1:Y:S01]  /*6b70*/  SYNCS.PHASECHK.TRANS64.TRYWAIT P0, [R2+URZ+0x16800], R37 ;  /* 0x01680025020075a7 */ /* 0x000e62000800017f */
[----:B------:R-:W-:Y:S01]  /*6b80*/  LOP3.LUT R3, R34, 0x1c0, RZ, 0xc0, !PT ;  /* 0x000001c022037812 */ /* 0x000fe200078ec0ff */
[----:B-----5:R-:W-:Y:S01]  /*6b90*/  IMAD.MOV.U32 R4, RZ, RZ, R20 ;  /* 0x000000ffff047224 */ /* 0x020fe200078e0014 */
[----:B----4-:R-:W-:Y:S01]  /*6ba0*/  MOV R5, R11 ;  /* 0x0000000b00057202 */ /* 0x010fe20000000f00 */
[----:B------:R-:W-:Y:S01]  /*6bb0*/  IMAD R34, R29, -0xc0, R40 ;  /* 0xffffff401d227824 */ /* 0x000fe200078e0228 */
[----:B---3--:R-:W-:Y:S01]  /*6bc0*/  LOP3.LUT R0, R3, 0x18, R16, 0xf8, !PT ;  /* 0x0000001803007812 */ /* 0x008fe200078ef810 */
[----:B------:R-:W-:Y:S01]  /*6bd0*/  IMAD.MOV.U32 R6, RZ, RZ, R12 ;  /* 0x000000ffff067224 */ /* 0x000fe200078e000c */
[----:B------:R-:W-:Y:S01]  /*6be0*/  SHF.R.U32.HI R3, RZ, 0x3, R3 ;  /* 0x00000003ff037819 */ /* 0x000fe20000011603 */
[----:B------:R-:W-:Y:S01]  /*6bf0*/  BSSY B1, `(.L_x_14490) ;  /* 0x0000019000017945 */ /* 0x000fe20003800000 */
[----:B------:R-:W-:Y:S01]  /*6c00*/  PRMT R36, R4, 0x7610, R36 ;  /* 0x0000761004247816 */ /* 0x000fe20000000024 */
[----:B------:R-:W-:Y:S01]  /*6c10*/  IMAD.MOV.U32 R4, RZ, RZ, R10 ;  /* 0x000000ffff047224 */ /* 0x000fe200078e000a */
[----:B------:R-:W-:Y:S01]  /*6c20*/  LOP3.LUT R0, R0, R3, RZ, 0x3c, !PT ;  /* 0x0000000300007212 */ /* 0x000fe200078e3cff */
[----:B------:R-:W-:Y:S01]  /*6c30*/  IMAD.MOV.U32 R3, RZ, RZ, R21 ;  /* 0x000000ffff037224 */ /* 0x000fe200078e0015 */
[----:B------:R-:W-:-:S02]  /*6c40*/  VIMNMX R34, R34, 0xc0, PT ;  /* 0x000000c022227848 */ /* 0x000fc40003fe0100 */
[----:B------:R-:W-:Y:S01]  /*6c50*/  PRMT R14, R4, 0x5410, R5 ;  /* 0x00005410040e7816 */ /* 0x000fe20000000005 */
[----:B------:R-:W-:Y:S01]  /*6c60*/  IMAD.MOV.U32 R4, RZ, RZ, R8 ;  /* 0x000000ffff047224 */ /* 0x000fe200078e0008 */
[----:B------:R-:W-:Y:S01]  /*6c70*/  PRMT R29, R3, 0x7610, R29 ;  /* 0x00007610031d7816 */ /* 0x000fe2000000001d */
[----:B------:R-:W-:Y:S01]  /*6c80*/  IMAD.MOV.U32 R5, RZ, RZ, R9 ;  /* 0x000000ffff057224 */ /* 0x000fe200078e0009 */
[----:B------:R-:W-:Y:S02]  /*6c90*/  PRMT R48, R48, 0x5410, R6 ;  /* 0x0000541030307816 */ /* 0x000fe40000000006 */
[----:B------:R-:W-:Y:S02]  /*6ca0*/  PRMT R15, R4, 0x7610, R15 ;  /* 0x00007610040f7816 */ /* 0x000fe4000000000f */
[----:B------:R-:W-:Y:S02]  /*6cb0*/  LOP3.LUT P2, RZ, R42, 0x4, RZ, 0xc0, !PT ;  /* 0x000000042aff7812 */ /* 0x000fe4000784c0ff */
[----:B------:R-:W-:Y:S01]  /*6cc0*/  ISETP.GE.AND P1, PT, R19, R34, PT ;  /* 0x000000221300720c */ /* 0x000fe20003f26270 */
[----:B0-----:R-:W-:-:S05]  /*6cd0*/  VIADD R38, R7, 0xffffff80 ;  /* 0xffffff8007267836 */ /* 0x001fca0000000000 */
[----:B------:R-:W-:-:S04]  /*6ce0*/  SHF.R.S32.HI R7, RZ, 0x1f, R38 ;  /* 0x0000001fff077819 */ /* 0x000fc80000011426 */
[----:B------:R-:W-:-:S04]  /*6cf0*/  LEA.HI R7, R7, R38, RZ, 0x5 ;  /* 0x0000002607077211 */ /* 0x000fc800078f28ff */
[----:B------:R-:W-:-:S05]  /*6d00*/  SHF.R.S32.HI R7, RZ, 0x5, R7 ;  /* 0x00000005ff077819 */ /* 0x000fca0000011407 */
[----:B------:R-:W-:Y:S02]  /*6d10*/  IMAD R3, R7, 0x200, R0 ;  /* 0x0000020007037824 */ /* 0x000fe400078e0200 */
[----:B------:R-:W-:-:S03]  /*6d20*/  IMAD.MOV.U32 R0, RZ, RZ, R13 ;  /* 0x000000ffff007224 */ /* 0x000fc600078e000d */
[----:B------:R-:W-:Y:S02]  /*6d30*/  LEA R3, R3, R2, 0x1 ;  /* 0x0000000203037211 */ /* 0x000fe400078e08ff */
[----:B------:R-:W-:-:S03]  /*6d40*/  PRMT R29, R29, 0x5410, R0 ;  /* 0x000054101d1d7816 */ /* 0x000fc60000000000 */
[C---:B------:R-:W-:Y:S02]  /*6d50*/  VIADD R4, R3.reuse, 0x8400 ;  /* 0x0000840003047836 */ /* 0x040fe40000000000 */
[----:B------:R-:W-:Y:S01]  /*6d60*/  VIADD R0, R3, 0x8440 ;  /* 0x0000844003007836 */ /* 0x000fe20000000000 */
[----:B-1----:R-:W-:Y:S06]  /*6d70*/  @!P0 BRA `(.L_x_14491) ;  /* 0x0000014c00608947 */ /* 0x002fec0003800000 */
.L_x_14716:
[----:B------:R-:W-:Y:S05]  /*6d80*/  BSYNC B1 ;  /* 0x0000000000017941 */ /* 0x000fea0003800000 */
.L_x_14490:
[----:B------:R-:W-:Y:S01]  /*6d90*/  BSSY B1, `(.L_x_14492) ;  /* 0x000005f000017945 */ /* 0x000fe20003800000 */
[----:B------:R-:W-:Y:S01]  /*6da0*/  PRMT R15, R15, 0x5410, R5 ;  /* 0x000054100f0f7816 */ /* 0x000fe20000000005 */
[----:B------:R-:W-:Y:S02]  /*6db0*/  @P2 VIADD R0, R4, 0xffffffc0 ;  /* 0xffffffc004002836 */ /* 0x000fe40000000000 */
[----:B------:R-:W-:Y:S05]  /*6dc0*/  @P1 BRA `(.L_x_14493) ;  /* 0x00000004006c1947 */ /* 0x000fea0003800000 */
[----:B------:R-:W1:Y:S01]  /*6dd0*/  LDC R4, c[0x0][0x3f4] ;  /* 0x0000fd00ff047b82 */ /* 0x000e620000000800 */
[----:B------:R-:W-:Y:S01]  /*6de0*/  BSSY B2, `(.L_x_14494) ;  /* 0x000002e000027945 */ /* 0x000fe20003800000 */
[-C--:B-1----:R-:W-:Y:S02]  /*6df0*/  ISETP.GE.AND P0, PT, R152, R4.reuse, PT ;  /* 0x000000049800720c */ /* 0x082fe40003f06270 */
[----:B------:R-:W-:-:S11]  /*6e00*/  ISETP.GE.AND P1, PT, R155, R4, PT ;  /* 0x000000049b00720c */ /* 0x000fd60003f26270 */
        /* <DEDUP_REMOVED lines=43> */
.L_x_14495:
[----:B------:R-:W-:Y:S05]  /*70c0*/  BSYNC B2 ;  /* 0x0000000000027941 */ /* 0x000fea0003800000 */
.L_x_14494:
[----:B------:R-:W-:Y:S05]  /*70d0*/  @P1 BRA `(.L_x_14493) ;  /* 0x0000000000a81947 */ /* 0x000fea0003800000 */
[----:B-1----:R-:W1:Y:S01]  /*70e0*/  LDS.128 R4, [R0] ;  /* 0x0000000000047984 */ /* 0x002e620000000c00 */
[----:B------:R-:W-:Y:S01]  /*70f0*/  SHF.R.U32.HI R31, RZ, 0x10, R25 ;  /* 0x00000010ff1f7819 */ /* 0x000fe20000011619 */
[----:B------:R-:W-:Y:S01]  /*7100*/  HADD2.F32 R30, -RZ, R48.H0_H0 ;  /* 0x20000030ff1e7230 */ /* 0x000fe20000004100 */
[--C-:B------:R-:W-:Y:S01]  /*7110*/  SHF.R.U32.HI R33, RZ, 0x10, R27.reuse ;  /* 0x00000010ff217819 */ /* 0x100fe2000001161b */
        /* <DEDUP_REMOVED lines=38> */
.L_x_14493:
[----:B------:R-:W-:Y:S05]  /*7380*/  BSYNC B1 ;  /* 0x0000000000017941 */ /* 0x000fea0003800000 */
.L_x_14492:
[----:B-12---:R-:W-:-:S05]  /*7390*/  VIADD R4, R19, 0x60 ;  /* 0x0000006013047836 */ /* 0x006fca0000000000 */
[----:B------:R-:W-:-:S13]  /*73a0*/  ISETP.GE.AND P0, PT, R4, R34, PT ;  /* 0x000000220400720c */ /* 0x000fda0003f06270 */
        /* <DEDUP_REMOVED lines=48> */
.L_x_14498:
[----:B------:R-:W-:Y:S05]  /*76b0*/  BSYNC B1 ;  /* 0x0000000000017941 */ /* 0x000fea0003800000 */
.L_x_14497:
        /* <DEDUP_REMOVED lines=44> */
.L_x_14483:
[----:B------:R-:W1:Y:S01]  /*7980*/  S2R R0, SR_TID.X ;  /* 0x0000000000007919 */ /* 0x000e620000002100 */
[----:B------:R-:W2:Y:S01]  /*7990*/  LDC R32, c[0x0][0x448] ;  /* 0x00011200ff207b82 */ /* 0x000ea20000000800 */
[----:B------:R-:W-:Y:S01]  /*79a0*/  ULDC.64 UR4, c[0x0][0x3f8] ;  /* 0x0000fe0000047ab9 */ /* 0x000fe20000000a00 */
[----:B------:R-:W-:Y:S01]  /*79b0*/  ULDC.64 UR6, c[0x0][0x408] ;  /* 0x0001020000067ab9 */ /* 0x000fe20000000a00 */
[----:B------:R-:W-:Y:S01]  /*79c0*/  IMAD.MOV.U32 R27, RZ, RZ, R31 ;  /* 0x000000ffff1b7224 */ /* 0x000fe200078e001f */
[----:B------:R-:W-:Y:S01]  /*79d0*/  SHF.R.S32.HI R43, RZ, 0x1f, R16 ;  /* 0x0000001fff2b7819 */ /* 0x000fe20000011410 */
[----:B------:R-:W-:Y:S01]  /*79e0*/  IMAD.MOV.U32 R4, RZ, RZ, R24 ;  /* 0x000000ffff047224 */ /* 0x000fe200078e0018 */
[----:B--2---:R-:W-:Y:S02]  /*79f0*/  ISETP.NE.AND P0, PT, R32, 0x1, PT ;  /* 0x000000012000780c */ /* 0x004fe40003f05270 */
[----:B-1----:R-:W-:-:S04]  /*7a00*/  IADD3 R0, R0, -0x80, RZ ;  /* 0xffffff8000007810 */ /* 0x002fc80007ffe0ff */
        /* <DEDUP_REMOVED lines=36> */
[C---:B------:R-:W-:Y:S01]  /*7c50*/  @!P1 IMAD.SHL.U32 R5, R16.reuse, 0x2, RZ ;  /* 0x0000000210059824 */ /* 0x040fe200078e00ff */
[----:B------:R-:W-:-:S04]  /*7c60*/  @!P1 SHF.L.U64.HI R21, R16, 0x1, R43 ;  /* 0x0000000110159819 */ /* 0x000fc8000001022b */
        /* <DEDUP_REMOVED lines=13> */
[----:B--2---:R-:W-:Y:S01]  /*7d40*/  @!P1 MOV R35, R9 ;  /* 0x0000000900239202 */ /* 0x004fe20000000f00 */
[----:B------:R-:W-:Y:S02]  /*7d50*/  @!P1 IMAD.MOV.U32 R34, RZ, RZ, R8 ;  /* 0x000000ffff229224 */ /* 0x000fe400078e0008 */
[----:B------:R-:W-:Y:S02]  /*7d60*/  @!P1 IMAD.MOV.U32 R36, RZ, RZ, R10 ;  /* 0x000000ffff249224 */ /* 0x000fe400078e000a */
[----:B------:R-:W-:Y:S02]  /*7d70*/  IMAD.MOV.U32 R0, RZ, RZ, R34 ;  /* 0x000000ffff007224 */ /* 0x000fe400078e0022 */
[----:B------:R-:W-:Y:S02]  /*7d80*/  IMAD.MOV.U32 R3, RZ, RZ, R35 ;  /* 0x000000ffff037224 */ /* 0x000fe400078e0023 */
[----:B------:R-:W-:Y:S01]  /*7d90*/  @!P1 IMAD.MOV.U32 R37, RZ, RZ, R11 ;  /* 0x000000ffff259224 */ /* 0x000fe200078e000b */
[----:B------:R-:W-:Y:S01]  /*7da0*/  PRMT R42, R0, 0x7610, R42 ;  /* 0x00007610002a7816 */ /* 0x000fe2000000002a */
[----:B------:R-:W-:Y:S01]  /*7db0*/  IMAD.MOV.U32 R8, RZ, RZ, R36 ;  /* 0x000000ffff087224 */ /* 0x000fe200078e0024 */
[----:B------:R-:W-:Y:S01]  /*7dc0*/  PRMT R45, R45, 0x5410, R3 ;  /* 0x000054102d2d7816 */ /* 0x000fe20000000003 */
[----:B------:R0:W2:Y:S01]  /*7dd0*/  SHFL.IDX PT, R0, R26, 0x1, 0x1c1f ;  /* 0x003c1f001a007f89 */ /* 0x0000a200000e0000 */
[----:B------:R-:W-:Y:S01]  /*7de0*/  MOV R9, R37 ;  /* 0x0000002500097202 */ /* 0x000fe20000000f00 */
[----:B---3--:R-:W-:-:S02]  /*7df0*/  @!P1 IMAD.MOV.U32 R30, RZ, RZ, R4 ;  /* 0x000000ffff1e9224 */ /* 0x008fc400078e0004 */
[----:B------:R0:W3:Y:S01]  /*7e00*/  SHFL.IDX PT, R3, R25, 0x1, 0x1c1f ;  /* 0x003c1f0019037f89 */ /* 0x0000e200000e0000 */
[----:B------:R-:W-:Y:S01]  /*7e10*/  @!P1 IMAD.MOV.U32 R31, RZ, RZ, R5 ;  /* 0x000000ffff1f9224 */ /* 0x000fe200078e0005 */
[----:B------:R-:W-:Y:S01]  /*7e20*/  PRMT R33, R8, 0x5410, R9 ;  /* 0x0000541008217816 */ /* 0x000fe20000000009 */
[----:B------:R-:W-:Y:S02]  /*7e30*/  @!P1 IMAD.MOV.U32 R20, RZ, RZ, R6 ;  /* 0x000000ffff149224 */ /* 0x000fe400078e0006 */
[----:B------:R-:W-:Y:S01]  /*7e40*/  @!P1 IMAD.MOV.U32 R21, RZ, RZ, R7 ;  /* 0x000000ffff159224 */ /* 0x000fe200078e0007 */
[----:B------:R-:W-:Y:S01]  /*7e50*/  MOV R5, R31 ;  /* 0x0000001f00057202 */ /* 0x000fe20000000f00 */
[----:B------:R-:W-:Y:S02]  /*7e60*/  IMAD.MOV.U32 R4, RZ, RZ, R30 ;  /* 0x000000ffff047224 */ /* 0x000fe400078e001e */
[----:B------:R-:W-:Y:S01]  /*7e70*/  IMAD.MOV.U32 R6, RZ, RZ, R20 ;  /* 0x000000ffff067224 */ /* 0x000fe200078e0014 */
[----:B------:R-:W-:Y:S01]  /*7e80*/  PRMT R45, R5, 0x7610, R45 ;  /* 0x00007610052d7816 */ /* 0x000fe2000000002d */
[----:B------:R-:W-:-:S03]  /*7e90*/  IMAD.MOV.U32 R7, RZ, RZ, R21 ;  /* 0x000000ffff077224 */ /* 0x000fc600078e0015 */
[----:B------:R-:W-:Y:S02]  /*7ea0*/  PRMT R56, R4, 0x5410, R6 ;  /* 0x0000541004387816 */ /* 0x000fe40000000006 */
[----:B------:R-:W-:Y:S02]  /*7eb0*/  CS2R R4, SRZ ;  /* 0x0000000000047805 */ /* 0x000fe4000001ff00 */
[----:B01--4-:R-:W-:-:S07]  /*7ec0*/  PRMT R42, R42, 0x5410, R7 ;  /* 0x000054102a2a7816 */ /* 0x013fce0000000007 */
.L_x_14726:
[----:B------:R-:W4:Y:S01]  /*7ed0*/  LDL R7, [R1+0x5c] ;  /* 0x00005c0001077983 */ /* 0x000f220000100800 */
[----:B------:R-:W-:Y:S01]  /*7ee0*/  VIADD R39, R39, 0x60 ;  /* 0x0000006027277836 */ /* 0x000fe20000000000 */
[----:B------:R-:W-:Y:S01]  /*7ef0*/  BSSY B1, `(.L_x_14500) ;  /* 0x0000016000017945 */ /* 0x000fe20003800000 */
[----:B------:R-:W-:Y:S02]  /*7f00*/  CS2R R8, SRZ ;  /* 0x0000000000087805 */ /* 0x000fe4000001ff00 */
[----:B------:R-:W-:Y:S02]  /*7f10*/  CS2R R10, SRZ ;  /* 0x00000000000a7805 */ /* 0x000fe4000001ff00 */
[----:B------:R-:W-:Y:S02]  /*7f20*/  ISETP.GE.AND P1, PT, R39, R32, PT ;  /* 0x000000202700720c */ /* 0x000fe40003f26270 */
[----:B----4-:R-:W-:-:S04]  /*7f30*/  LEA.HI R6, R7, R7, RZ, 0x1 ;  /* 0x0000000707067211 */ /* 0x010fc800078f08ff */
        /* <DEDUP_REMOVED lines=12> */
[----:B------:R-:W-:Y:S02]  /*8000*/  IADD3 R4, P2, R14, R4, RZ ;  /* 0x000000040e047210 */ /* 0x000fe40007f5e0ff */
[----:B--2---:R-:W-:-:S03]  /*8010*/  IADD3.X R9, R0, R5, RZ, P1, !PT ;  /* 0x0000000500097210 */ /* 0x004fc60000ffe4ff */
[----:B------:R-:W-:-:S03]  /*8020*/  IMAD.X R5, R24, 0x1, R5, P2 ;  /* 0x0000000118057824 */ /* 0x000fc600010e0605 */
[----:B------:R-:W5:Y:S04]  /*8030*/  LD.E.128 R8, desc[UR40][R8.64] ;  /* 0x0000002808087980 */ /* 0x000f68000c101d00 */
[----:B------:R-:W5:Y:S02]  /*8040*/  LD.E.128 R4, desc[UR40][R4.64] ;  /* 0x0000002804047980 */ /* 0x000f64000c101d00 */
.L_x_14501:
[----:B------:R-:W-:Y:S05]  /*8050*/  BSYNC B1 ;  /* 0x0000000000017941 */ /* 0x000fea0003800000 */
.L_x_14500:
[----:B------:R-:W0:Y:S01]  /*8060*/  SYNCS.PHASECHK.TRANS64.TRYWAIT P1, [R2+URZ+0x16800], R13 ;  /* 0x0168000d020075a7 */ /* 0x000e22000802017f */
[----:B------:R-:W-:Y:S01]  /*8070*/  IMAD R29, R29, -0xc0, R32 ;  /* 0xffffff401d1d7824 */ /* 0x000fe200078e0220 */
[----:B------:R-:W-:Y:S01]  /*8080*/  BSSY B1, `(.L_x_14502) ;  /* 0x0000012000017945 */ /* 0x000fe20003800000 */
[----:B------:R-:W-:Y:S02]  /*8090*/  VIADD R14, R19, 0x60 ;  /* 0x00000060130e7836 */ /* 0x000fe40000000000 */
[----:B-----5:R-:W-:Y:S01]  /*80a0*/  IMAD.MOV.U32 R12, RZ, RZ, R5 ;  /* 0x000000ffff0c7224 */ /* 0x020fe200078e0005 */
[----:B--2---:R-:W-:Y:S01]  /*80b0*/  VIMNMX R0, R29, 0xc0, PT ;  /* 0x000000c01d007848 */ /* 0x004fe20003fe0100 */
[----:B---3--:R-:W-:Y:S02]  /*80c0*/  IMAD.MOV.U32 R3, RZ, RZ, R4 ;  /* 0x000000ffff037224 */ /* 0x008fe400078e0004 */
        /* <DEDUP_REMOVED lines=13> */
.L_x_14727:
[----:B------:R-:W-:Y:S05]  /*81a0*/  BSYNC B1 ;  /* 0x0000000000017941 */ /* 0x000fea0003800000 */
.L_x_14502:
[----:B------:R-:W-:Y:S01]  /*81b0*/  BSSY B1, `(.L_x_14504) ;  /* 0x0000069000017945 */ /* 0x000fe20003800000 */
[----:B------:R-:W-:Y:S01]  /*81c0*/  IMAD.MOV.U32 R0, RZ, RZ, R10 ;  /* 0x000000ffff007224 */ /* 0x000fe200078e000a */
[----:B------:R-:W-:Y:S01]  /*81d0*/  LOP3.LUT R29, R29, 0x38, RZ, 0xc0, !PT ;  /* 0x000000381d1d7812 */ /* 0x000fe200078ec0ff */
[----:B------:R-:W-:Y:S01]  /*81e0*/  IMAD.MOV.U32 R3, RZ, RZ, R11 ;  /* 0x000000ffff037224 */ /* 0x000fe200078e000b */
[----:B------:R-:W-:Y:S06]  /*81f0*/  @P2 BRA `(.L_x_14505) ;  /* 0x0000000400902947 */ /* 0x000fec0003800000 */
[----:B------:R-:W2:Y:S01]  /*8200*/  LDL R12, [R1+0x44] ;  /* 0x00004400010c7983 */ /* 0x000ea20000100800 */
[----:B------:R-:W1:Y:S02]  /*8210*/  S2R R14, SR_TID.X ;  /* 0x00000000000e7919 */ /* 0x000e640000002100 */
[----:B-1----:R-:W-:-:S04]  /*8220*/  IADD3 R14, R14, -0x80, RZ ;  /* 0xffffff800e0e7810 */ /* 0x002fc80007ffe0ff */
        /* <DEDUP_REMOVED lines=97> */
.L_x_14505:
[----:B------:R-:W-:Y:S05]  /*8840*/  BSYNC B1 ;  /* 0x0000000000017941 */ /* 0x000fea0003800000 */
.L_x_14504:
[----:B------:R-:W-:Y:S01]  /*8850*/  PRMT R31, R0, 0x5410, R3 ;  /* 0x00005410001f7816 */ /* 0x000fe20000000003 */
[----:B------:R-:W-:Y:S06]  /*8860*/  @P0 BRA `(.L_x_14496) ;  /* 0x0000000400800947 */ /* 0x000fec0003800000 */
[----:B------:R-:W2:Y:S01]  /*8870*/  LDL R20, [R1+0x48] ;  /* 0x0000480001147983 */ /* 0x000ea20000100800 */
[C---:B-1----:R-:W-:Y:S01]  /*8880*/  IADD3 R12, R19.reuse, 0x60, RZ ;  /* 0x00000060130c7810 */ /* 0x042fe20007ffe0ff */
[----:B0-----:R-:W-:Y:S02]  /*8890*/  VIADD R13, R19, 0x60 ;  /* 0x00000060130d7836 */ /* 0x001fe40000000000 */
[----:B------:R-:W3:Y:S02]  /*88a0*/  LDL R44, [R1+0x64] ;  /* 0x00006400012c7983 */ /* 0x000ee40000100800 */
[----:B------:R-:W-:Y:S02]  /*88b0*/  IMAD.SHL.U32 R12, R12, 0x40, RZ ;  /* 0x000000400c0c7824 */ /* 0x000fe400078e00ff */
[----:B------:R-:W-:-:S03]  /*88c0*/  IMAD.SHL.U32 R13, R13, 0x40, RZ ;  /* 0x000000400d0d7824 */ /* 0x000fc600078e00ff */
[----:B------:R-:W-:Y:S02]  /*88d0*/  LOP3.LUT R12, R12, 0x1c0, RZ, 0xc0, !PT ;  /* 0x000001c00c0c7812 */ /* 0x000fe400078ec0ff */
[----:B------:R-:W-:Y:S02]  /*88e0*/  LOP3.LUT R13, R13, 0x1c0, RZ, 0xc0, !PT ;  /* 0x000001c00d0d7812 */ /* 0x000fe400078ec0ff */
[----:B------:R-:W-:-:S04]  /*88f0*/  SHF.R.U32.HI R12, RZ, 0x3, R12 ;  /* 0x00000003ff0c7819 */ /* 0x000fc8000001160c */
[----:B------:R-:W-:Y:S02]  /*8900*/  LOP3.LUT R29, R12, R29, R13, 0x1e, !PT ;  /* 0x0000001d0c1d7212 */ /* 0x000fe400078e1e0d */
[----:B------:R-:W-:Y:S01]  /*8910*/  SHF.R.U64 R42, R10, 0x10, R11 ;  /* 0x000000100a2a7819 */ /* 0x000fe2000000120b */
[----:B------:R-:W-:Y:S01]  /*8920*/  HADD2.F32 R10, -RZ, R39.H1_H1 ;  /* 0x30000027ff0a7230 */ /* 0x000fe20000004100 */
[--C-:B------:R-:W-:Y:S02]  /*8930*/  SHF.R.U64 R35, R6, 0x10, R7.reuse ;  /* 0x0000001006237819 */ /* 0x100fe40000001207 */
[----:B------:R-:W-:Y:S02]  /*8940*/  SHF.R.U32.HI R33, RZ, 0x10, R7 ;  /* 0x00000010ff217819 */ /* 0x000fe40000011607 */
[----:B------:R-:W-:Y:S02]  /*8950*/  SHF.R.U32.HI R30, RZ, 0x10, R5 ;  /* 0x00000010ff1e7819 */ /* 0x000fe40000011605 */
[----:B------:R-:W-:-:S03]  /*8960*/  SHF.R.U32.HI R21, RZ, 0x10, R9 ;  /* 0x00000010ff157819 */ /* 0x000fc60000011609 */
[----:B------:R-:W-:Y:S01]  /*8970*/  HADD2.F32 R30, -RZ, R30.H0_H0 ;  /* 0x2000001eff1e7230 */ /* 0x000fe20000004100 */
        /* <DEDUP_REMOVED lines=9> */
[----:B------:R-:W-:Y:S02]  /*8a10*/  HADD2.F32 R20, -RZ, R39.H0_H0 ;  /* 0x20000027ff147230 */ /* 0x000fe40000004100 */
[----:B0-----:R-:W-:Y:S02]  /*8a20*/  HADD2.F32 R3, -RZ, R13.H0_H0 ;  /* 0x2000000dff037230 */ /* 0x001fe40000004100 */
[----:B-1----:R-:W-:-:S05]  /*8a30*/  HADD2.F32 R7, -RZ, R25.H0_H0 ;  /* 0x20000019ff077230 */ /* 0x002fca0000004100 */
[C---:B------:R-:W-:Y:S01]  /*8a40*/  FMUL.FTZ R34, R7.reuse, R20 ;  /* 0x0000001407227220 */ /* 0x040fe20000410000 */
[-C--:B------:R-:W-:Y:S01]  /*8a50*/  FMUL.FTZ R36, R7, R10.reuse ;  /* 0x0000000a07247220 */ /* 0x080fe20000410000 */
[----:B------:R-:W-:Y:S02]  /*8a60*/  HADD2.F32 R25, -RZ, R25.H1_H1 ;  /* 0x30000019ff197230 */ /* 0x000fe40000004100 */
[----:B------:R-:W-:Y:S02]  /*8a70*/  HADD2.F32 R6, -RZ, R24.H0_H0 ;  /* 0x20000018ff067230 */ /* 0x000fe40000004100 */
[C---:B------:R-:W-:Y:S01]  /*8a80*/  FFMA.FTZ R34, R3.reuse, R10, -R34 ;  /* 0x0000000a03227223 */ /* 0x040fe20000010822 */
[--C-:B------:R-:W-:Y:S02]  /*8a90*/  HADD2.F32 R7, -RZ, R38.reuse.H1_H1 ;  /* 0x30000026ff077230 */ /* 0x100fe40000004100 */
[----:B------:R-:W-:Y:S01]  /*8aa0*/  FFMA.FTZ R36, R3, R20, R36 ;  /* 0x0000001403247223 */ /* 0x000fe20000010024 */
[----:B------:R-:W-:-:S02]  /*8ab0*/  HADD2.F32 R3, -RZ, R38.H0_H0 ;  /* 0x20000026ff037230 */ /* 0x000fc40000004100 */
[----:B------:R-:W-:Y:S02]  /*8ac0*/  HADD2.F32 R10, -RZ, R21.H0_H0 ;  /* 0x20000015ff0a7230 */ /* 0x000fe40000004100 */
[C---:B------:R-:W-:Y:S01]  /*8ad0*/  FMUL.FTZ R40, R25.reuse, R30 ;  /* 0x0000001e19287220 */ /* 0x040fe20000410000 */
[----:B------:R-:W-:Y:S02]  /*8ae0*/  HADD2.F32 R13, -RZ, R13.H1_H1 ;  /* 0x3000000dff0d7230 */ /* 0x000fe40000004100 */
[C---:B------:R-:W-:Y:S01]  /*8af0*/  FMUL.FTZ R21, R6.reuse, R7 ;  /* 0x0000000706157220 */ /* 0x040fe20000410000 */
[----:B------:R-:W-:Y:S02]  /*8b00*/  HADD2.F32 R0, -RZ, R12.H0_H0 ;  /* 0x2000000cff007230 */ /* 0x000fe40000004100 */
[----:B------:R-:W-:Y:S01]  /*8b10*/  FMUL.FTZ R6, R6, R3 ;  /* 0x0000000306067220 */ /* 0x000fe20000410000 */
[-C--:B------:R-:W-:Y:S01]  /*8b20*/  FMUL.FTZ R20, R25, R10.reuse ;  /* 0x0000000a19147220 */ /* 0x080fe20000410000 */
[----:B------:R-:W-:Y:S01]  /*8b30*/  FFMA.FTZ R25, R13, R10, -R40 ;  /* 0x0000000a0d197223 */ /* 0x000fe20000010828 */
[----:B------:R-:W-:-:S02]  /*8b40*/  HADD2.F32 R8, -RZ, R26.H0_H0 ;  /* 0x2000001aff087230 */ /* 0x000fc40000004100 */
[C---:B------:R-:W-:Y:S01]  /*8b50*/  FFMA.FTZ R21, R0.reuse, R3, -R21 ;  /* 0x0000000300157223 */ /* 0x040fe20000010815 */
[----:B------:R-:W-:Y:S02]  /*8b60*/  HADD2.F32 R9, -RZ, R27.H0_H0 ;  /* 0x2000001bff097230 */ /* 0x000fe40000004100 */
[----:B------:R-:W-:Y:S01]  /*8b70*/  FFMA.FTZ R10, R0, R7, R6 ;  /* 0x00000007000a7223 */ /* 0x000fe20000010006 */
[--C-:B------:R-:W-:Y:S02]  /*8b80*/  HADD2.F32 R3, -RZ, R31.reuse.H0_H0 ;  /* 0x2000001fff037230 */ /* 0x100fe40000004100 */
[----:B------:R-:W-:Y:S02]  /*8b90*/  HADD2.F32 R0, -RZ, R31.H1_H1 ;  /* 0x3000001fff007230 */ /* 0x000fe40000004100 */
[----:B------:R-:W-:Y:S01]  /*8ba0*/  FFMA.FTZ R13, R13, R30, R20 ;  /* 0x0000001e0d0d7223 */ /* 0x000fe20000010014 */
[----:B------:R-:W-:Y:S02]  /*8bb0*/  HADD2.F32 R4, -RZ, R14.H0_H0 ;  /* 0x2000000eff047230 */ /* 0x000fe40000004100 */
[----:B------:R-:W-:Y:S01]  /*8bc0*/  FMUL.FTZ R7, R8, R11 ;  /* 0x0000000b08077220 */ /* 0x000fe20000410000 */
[----:B------:R-:W-:-:S02]  /*8bd0*/  HADD2.F32 R5, -RZ, R15.H0_H0 ;  /* 0x2000000fff057230 */ /* 0x000fc40000004100 */
[-C--:B------:R-:W-:Y:S01]  /*8be0*/  FMUL.FTZ R31, R8, R3.reuse ;  /* 0x00000003081f7220 */ /* 0x080fe20000410000 */
[C---:B------:R-:W-:Y:S01]  /*8bf0*/  FMUL.FTZ R30, R9.reuse, R32 ;  /* 0x00000020091e7220 */ /* 0x040fe20000410000 */
[----:B------:R-:W-:Y:S02]  /*8c00*/  HADD2.F32 R27, -RZ, R27.H1_H1 ;  /* 0x3000001bff1b7230 */ /* 0x000fe40000004100 */
[----:B------:R-:W-:Y:S01]  /*8c10*/  FMUL.FTZ R9, R9, R0 ;  /* 0x0000000009097220 */ /* 0x000fe20000410000 */
[----:B------:R-:W-:Y:S02]  /*8c20*/  HADD2.F32 R8, -RZ, R33.H0_H0 ;  /* 0x20000021ff087230 */ /* 0x000fe40000004100 */
[----:B------:R-:W-:Y:S02]  /*8c30*/  HADD2.F32 R6, -RZ, R41.H0_H0 ;  /* 0x20000029ff067230 */ /* 0x000fe40000004100 */
        /* <DEDUP_REMOVED lines=35> */
.L_x_14496:
[----:B------:R-:W-:Y:S05]  /*8e70*/  BSYNC B0 ;  /* 0x0000000000007941 */ /* 0x000fea0003800000 */
.L_x_14482:
        /* <DEDUP_REMOVED lines=8> */
.L_x_14479:
[----:B--2---:R-:W2:Y:S02]  /*8f00*/  LDL R0, [R1+0x4] ;  /* 0x0000040001007983 */ /* 0x004ea40000100800 */
[----:B--2---:R-:W-:-:S13]  /*8f10*/  ISETP.NE.AND P0, PT, R0, 0x3, PT ;  /* 0x000000030000780c */ /* 0x004fda0003f05270 */
[----:B------:R-:W-:Y:S05]  /*8f20*/  @!P0 BRA `(.L_x_14506) ;  /* 0x0000000000048947 */ /* 0x000fea0003800000 */
[----:B------:R-:W-:Y:S01]  /*8f30*/  BPT.TRAP 0x1 ;  /* 0x000000040000795c */ /* 0x000fe20000300000 */
.L_x_14506:
[----:B------:R-:W-:Y:S02]  /*8f40*/  LEA R0, R18, R2, 0x3 ;  /* 0x0000000212007211 */ /* 0x000fe400078e18ff */
[----:B-1----:R-:W-:-:S04]  /*8f50*/  SHF.L.U32 R3, R23, 0x1f, RZ ;  /* 0x0000001f17037819 */ /* 0x002fc800000006ff */
[----:B------:R1:W2:Y:S01]  /*8f60*/  SYNCS.PHASECHK.TRANS64.TRYWAIT P2, [R0+URZ+0x16830], R3 ;  /* 0x01683003000075a7 */ /* 0x0002a2000804017f */
[----:B------:R-:W-:Y:S05]  /*8f70*/  @!P0 BRA `(.L_x_14507) ;  /* 0x0000000000048947 */ /* 0x000fea0003800000 */
[----:B------:R-:W-:Y:S01]  /*8f80*/  BPT.TRAP 0x1 ;  /* 0x000000040000795c */ /* 0x000fe20000300000 */
.L_x_14507:
[----:B---3--:R-:W3:Y:S02]  /*8f90*/  S2R R4, SR_TID.X ;  /* 0x0000000000047919 */ /* 0x008ee40000002100 */
[----:B---3--:R-:W-:-:S04]  /*8fa0*/  LOP3.LUT R4, R4, 0x7f, RZ, 0xc0, !PT ;  /* 0x0000007f04047812 */ /* 0x008fc800078ec0ff */
[----:B------:R-:W-:Y:S01]  /*8fb0*/  ISETP.NE.AND P1, PT, R4, RZ, PT ;  /* 0x000000ff0400720c */ /* 0x000fe20003f25270 */
[----:B--2---:R-:W-:-:S12]  /*8fc0*/  @P2 BRA `(.L_x_14508) ;  /* 0x0000000000082947 */ /* 0x004fd80003800000 */
[----:B------:R-:W2:Y:S02]  /*8fd0*/  SYNCS.PHASECHK.TRANS64.TRYWAIT P2, [R0+URZ+0x16830], R3 ;  /* 0x01683003000075a7 */ /* 0x000ea4000804017f */
[----:B--2---:R-:W-:Y:S05]  /*8fe0*/  @!P2 BRA `(.L_x_14509) ;  /* 0x000001300058a947 */ /* 0x004fea0003800000 */
.L_x_14508:
[----:B------:R-:W-:Y:S05]  /*8ff0*/  WARPSYNC.ALL ;  /* 0x0000000000007948 */ /* 0x000fea0003800000 */
[----:B-12---:R-:W-:Y:S01]  /*9000*/  VIADD R3, R2, 0xe400 ;  /* 0x0000e40002037836 */ /* 0x006fe20000000000 */
[----:B------:R-:W-:-:S04]  /*9010*/  LOP3.LUT R4, R28, 0x10000, RZ, 0xfc, !PT ;  /* 0x000100001c047812 */ /* 0x000fc800078efcff */
[----:B------:R-:W-:-:S04]  /*9020*/  SHF.R.U32.HI R3, RZ, 0x4, R3 ;  /* 0x00000004ff037819 */ /* 0x000fc80000011603 */
[----:B------:R-:W-:-:S04]  /*9030*/  LOP3.LUT R3, R3, 0x3fff, RZ, 0xc0, !PT ;  /* 0x00003fff03037812 */ /* 0x000fc800078ec0ff */
[----:B------:R-:W-:Y:S01]  /*9040*/  LOP3.LUT R6, R3, 0x10000, RZ, 0xfc, !PT ;  /* 0x0001000003067812 */ /* 0x000fe200078efcff */
[----:B------:R-:W-:Y:S02]  /*9050*/  IMAD.MOV.U32 R5, RZ, RZ, 0x40000040 ;  /* 0x40000040ff057424 */ /* 0x000fe400078e00ff */
[----:B------:R-:W-:Y:S02]  /*9060*/  IMAD.MOV.U32 R9, RZ, RZ, 0x40000040 ;  /* 0x40000040ff097424 */ /* 0x000fe400078e00ff */
[----:B------:R-:W-:Y:S01]  /*9070*/  IMAD R8, R18, 0x400, R6 ;  /* 0x0000040012087824 */ /* 0x000fe200078e0206 */
[----:B------:R-:W-:Y:S01]  /*9080*/  R2UR UR4, R4 ;  /* 0x00000000040472ca */ /* 0x000fe200000e0000 */
[----:B0----5:R-:W-:Y:S01]  /*9090*/  WARPGROUP.ARRIVE ;  /* 0x00000000000079c5 */ /* 0x021fe20000000000 */
[----:B------:R-:W-:Y:S01]  /*90a0*/  R2UR UR5, R5 ;  /* 0x00000000050572ca */ /* 0x000fe200000e0000 */
[----:B------:R0:W-:Y:S01]  /*90b0*/  STL [R1+0x24], R6 ;  /* 0x0000240601007387 */ /* 0x0001e20000100800 */
[----:B------:R-:W-:-:S02]  /*90c0*/  R2UR UR6, R8 ;  /* 0x00000000080672ca */ /* 0x000fc400000e0000 */
[----:B------:R-:W-:Y:S01]  /*90d0*/  R2UR UR7, R9 ;  /* 0x00000000090772ca */ /* 0x000fe200000e0000 */
[----:B------:R-:W-:Y:S01]  /*90e0*/  VIADD R156, R4, 0x2 ;  /* 0x00000002049c7836 */ /* 0x000fe20000000000 */
[----:B------:R-:W2:Y:S01]  /*90f0*/  LDL R89, [R1+0x4c] ;  /* 0x00004c0001597983 */ /* 0x000ea20000100800 */
[----:B------:R-:W-:Y:S02]  /*9100*/  IMAD.MOV.U32 R157, RZ, RZ, 0x40000040 ;  /* 0x40000040ff9d7424 */ /* 0x000fe400078e00ff */
[----:B------:R-:W-:Y:S01]  /*9110*/  IMAD.MOV.U32 R7, RZ, RZ, 0x40000040 ;  /* 0x40000040ff077424 */ /* 0x000fe200078e00ff */
[----:B------:R-:W2:Y:S01]  /*9120*/  LDL R97, [R1+0x28] ;  /* 0x0000280001617983 */ /* 0x000ea20000100800 */
[----:B0-----:R-:W-:-:S03]  /*9130*/  IADD3 R6, R8, 0x2, RZ ;  /* 0x0000000208067810 */ /* 0x001fc60007ffe0ff */
[----:B------:R-:W3:Y:S03]  /*9140*/  LDL R11, [R1+0x38] ;  /* 0x00003800010b7983 */ /* 0x000ee60000100800 */
[----:B------:R-:W-:Y:S01]  /*9150*/  HGMMA.64x128x16.F32 R24, gdesc[UR4], RZ, !UPT, gsb0 ;  /* 0x01e00000041879f0 */ /* 0x000fe2000c0008ff */
[----:B------:R-:W-:Y:S01]  /*9160*/  R2UR UR4, R156 ;  /* 0x000000009c0472ca */ /* 0x000fe200000e0000 */
[----:B------:R-:W4:Y:S01]  /*9170*/  LDL R95, [R1+0x20] ;  /* 0x00002000015f7983 */ /* 0x000f220000100800 */
[----:B------:R-:W-:Y:S02]  /*9180*/  R2UR UR5, R157 ;  /* 0x000000009d0572ca */ /* 0x000fe400000e0000 */
[----:B------:R-:W-:Y:S01]  /*9190*/  R2UR UR6, R6 ;  /* 0x00000000060672ca */ /* 0x000fe200000e0000 */
[----:B------:R-:W4:Y:S01]  /*91a0*/  LDL R93, [R1+0x30] ;  /* 0x00003000015d7983 */ /* 0x000f220000100800 */
[----:B------:R-:W-:Y:S01]  /*91b0*/  R2UR UR7, R7 ;  /* 0x00000000070772ca */ /* 0x000fe200000e0000 */
[----:B------:R-:W-:Y:S01]  /*91c0*/  VIADD R20, R4, 0x4 ;  /* 0x0000000404147836 */ /* 0x000fe20000000000 */
[----:B------:R-:W-:Y:S01]  /*91d0*/  MOV R7, 0x40000040 ;  /* 0x4000004000077802 */ /* 0x000fe20000000f00 */
        /* <DEDUP_REMOVED lines=11> */
[----:B------:R-:W-:Y:S02]  /*9290*/  IMAD.MOV.U32 R7, RZ, RZ, 0x40000040 ;  /* 0x40000040ff077424 */ /* 0x000fe400078e00ff */
[----:B------:R-:W-:Y:S01]  /*92a0*/  IMAD.MOV.U32 R9, RZ, RZ, 0x40000040 ;  /* 0x40000040ff097424 */ /* 0x000fe200078e00ff */
[----:B------:R-:W-:Y:S02]  /*92b0*/  WARPGROUP.DEPBAR.LE gsb0, 0x0 ;  /* 0x00008000000079c5 */ /* 0x000fe40000010000 */
[----:B------:R-:W-:-:S06]  /*92c0*/  WARPGROUP.ARRIVE ;  /* 0x00000000000079c5 */ /* 0x000fcc0000000000 */
[----:B------:R-:W-:Y:S01]  /*92d0*/  HGMMA.64x128x16.F32 R24, gdesc[UR4], R24, gsb0 ;  /* 0x01e00000041879f0 */ /* 0x000fe20008000818 */
[----:B------:R-:W-:Y:S02]  /*92e0*/  R2UR UR4, R6 ;  /* 0x00000000060472ca */ /* 0x000fe400000e0000 */
[----:B------:R-:W-:Y:S02]  /*92f0*/  R2UR UR5, R7 ;  /* 0x00000000070572ca */ /* 0x000fe400000e0000 */
[----:B------:R-:W-:Y:S02]  /*9300*/  R2UR UR6, R8 ;  /* 0x00000000080672ca */ /* 0x000fe400000e0000 */
[----:B------:R-:W-:Y:S02]  /*9310*/  R2UR UR7, R9 ;  /* 0x00000000090772ca */ /* 0x000fe400000e0000 */
[----:B------:R-:W0:Y:S01]  /*9320*/  LDC R9, c[0x0][0x448] ;  /* 0x00011200ff097b82 */ /* 0x000e220000000800 */
[----:B------:R-:W-:-:S02]  /*9330*/  WARPGROUP.DEPBAR.LE gsb0, 0x0 ;  /* 0x00008000000079c5 */ /* 0x000fc40000010000 */
[----:B------:R-:W-:-:S08]  /*9340*/  WARPGROUP.ARRIVE ;  /* 0x00000000000079c5 */ /* 0x000fd00000000000 */
[----:B------:R-:W-:Y:S01]  /*9350*/  HGMMA.64x128x16.F32 R24, gdesc[UR4], R24, gsb0 ;  /* 0x01e00000041879f0 */ /* 0x000fe20008000818 */
[----:B0-----:R-:W-:Y:S01]  /*9360*/  ISETP.NE.AND P2, PT, R9, 0x1, PT ;  /* 0x000000010900780c */ /* 0x001fe20003f45270 */
[----:B------:R-:W-:Y:S01]  /*9370*/  ULDC UR4, c[0x0][0x9d8] ;  /* 0x0002760000047ab9 */ /* 0x000fe20000000800 */
[----:B--2---:R-:W-:Y:S01]  /*9380*/  IMAD.IADD R91, R89, 0x1, R97 ;  /* 0x00000001595b7824 */ /* 0x004fe200078e0261 */
[----:B------:R-:W-:Y:S01]  /*9390*/  MOV R89, 0xffffff80 ;  /* 0xffffff8000597802 */ /* 0x000fe20000000f00 */
[----:B------:R-:W-:Y:S01]  /*93a0*/  ULDC UR5, c[0x0][0x988] ;  /* 0x0002620000057ab9 */ /* 0x000fe20000000800 */
[----:B------:R-:W-:Y:S01]  /*93b0*/  @!P1 VIADD R0, R0, 0x16840 ;  /* 0x0001684000009836 */ /* 0x000fe20000000000 */
[----:B------:R-:W-:Y:S01]  /*93c0*/  ULDC UR6, c[0x0][0x988] ;  /* 0x0002620000067ab9 */ /* 0x000fe20000000800 */
[----:B------:R-:W-:Y:S01]  /*93d0*/  ULDC UR7, c[0x0][0x988] ;  /* 0x0002620000077ab9 */ /* 0x000fe20000000800 */
[----:B------:R-:W-:-:S05]  /*93e0*/  IMAD R89, R88, R89, 0x80 ;  /* 0x0000008058597424 */ /* 0x000fca00078e0259 */
[C-C-:B---3--:R-:W-:Y:S02]  /*93f0*/  IADD3 R108, -R11.reuse, 0x1, R89.reuse ;  /* 0x000000010b6c7810 */ /* 0x148fe40007ffe159 */
[----:B----4-:R-:W-:Y:S02]  /*9400*/  IADD3 R89, -R11, R93, R89 ;  /* 0x0000005d0b597210 */ /* 0x010fe40007ffe159 */
[----:B------:R-:W-:Y:S01]  /*9410*/  IADD3 R108, -R95, R108, R93 ;  /* 0x0000006c5f6c7210 */ /* 0x000fe20007ffe15d */
[----:B------:R-:W-:Y:S02]  /*9420*/  WARPGROUP.DEPBAR.LE gsb0, 0x0 ;  /* 0x00008000000079c5 */ /* 0x000fe40000010000 */
[----:B------:R-:W-:Y:S01]  /*9430*/  FMUL.FTZ R14, R33, UR4 ;  /* 0x00000004210e7c20 */ /* 0x000fe20008410000 */
[----:B------:R-:W-:Y:S02]  /*9440*/  FMUL.FTZ R33, R48, UR4 ;  /* 0x0000000430217c20 */ /* 0x000fe40008410000 */
[----:B------:R-:W0:Y:S01]  /*9450*/  @P2 LDC R48, c[0x0][0x44c] ;  /* 0x00011300ff302b82 */ /* 0x000e220000000800 */
[----:B------:R-:W-:Y:S01]  /*9460*/  FMUL.FTZ R3, R24, UR4 ;  /* 0x0000000418037c20 */ /* 0x000fe20008410000 */
[----:B------:R-:W-:Y:S01]  /*9470*/  FMUL.FTZ R24, R37, UR4 ;  /* 0x0000000425187c20 */ /* 0x000fe20008410000 */
[----:B------:R-:W-:-:S05]  /*9480*/  FMUL.FTZ R37, R52, UR4 ;  /* 0x0000000434257c20 */ /* 0x000fca0008410000 */
[----:B------:R-:W1:Y:S01]  /*9490*/  @P2 LDC R52, c[0x0][0x450] ;  /* 0x00011400ff342b82 */ /* 0x000e620000000800 */
[----:B0-----:R-:W-:-:S05]  /*94a0*/  @P2 IMAD.HI.U32 R9, R91, R48, RZ ;  /* 0x000000305b092227 */ /* 0x001fca00078e00ff */
[----:B-1----:R-:W-:-:S05]  /*94b0*/  @P2 SHF.R.U32.HI R91, RZ, R52, R9 ;  /* 0x00000034ff5b2219 */ /* 0x002fca0000011609 */
[----:B------:R-:W0:Y:S01]  /*94c0*/  SHFL.IDX PT, R9, R91, 0x1, 0x1c1f ;  /* 0x003c1f005b097f89 */ /* 0x000e2200000e0000 */
[----:B------:R-:W-:Y:S01]  /*94d0*/  FMUL.FTZ R110, R26, UR4 ;  /* 0x000000041a6e7c20 */ /* 0x000fe20008410000 */
[----:B------:R-:W-:Y:S01]  /*94e0*/  FMUL.FTZ R112, R27, UR4 ;  /* 0x000000041b707c20 */ /* 0x000fe20008410000 */
[----:B------:R-:W-:Y:S01]  /*94f0*/  FMUL.FTZ R114, R30, UR4 ;  /* 0x000000041e727c20 */ /* 0x000fe20008410000 */
[----:B------:R-:W-:-:S03]  /*9500*/  FMUL.FTZ R106, R31, UR4 ;  /* 0x000000041f6a7c20 */ /* 0x000fc60008410000 */
[----:B------:R-:W1:Y:S01]  /*9510*/  MUFU.TANH R110, R110 ;  /* 0x0000006e006e7308 */ /* 0x000e620000002400 */
[----:B------:R-:W-:-:S07]  /*9520*/  FMUL.FTZ R102, R34, UR4 ;  /* 0x0000000422667c20 */ /* 0x000fce0008410000 */
[----:B------:R-:W2:Y:S01]  /*9530*/  MUFU.TANH R112, R112 ;  /* 0x0000007000707308 */ /* 0x000ea20000002400 */
[----:B------:R-:W-:-:S07]  /*9540*/  FMUL.FTZ R100, R35, UR4 ;  /* 0x0000000423647c20 */ /* 0x000fce0008410000 */
[----:B------:R-:W3:Y:S01]  /*9550*/  MUFU.TANH R114, R114 ;  /* 0x0000007200727308 */ /* 0x000ee20000002400 */
[----:B0-----:R-:W-:Y:S01]  /*9560*/  VIADDMNMX R9, R9, R108, R89, PT ;  /* 0x0000006c09097246 */ /* 0x001fe20003800159 */
[----:B------:R-:W-:-:S06]  /*9570*/  FMUL.FTZ R104, R38, UR4 ;  /* 0x0000000426687c20 */ /* 0x000fcc0008410000 */
[----:B------:R-:W0:Y:S01]  /*9580*/  MUFU.TANH R106, R106 ;  /* 0x0000006a006a7308 */ /* 0x000e220000002400 */
[C---:B------:R-:W-:Y:S02]  /*9590*/  ISETP.GT.AND P4, PT, R9.reuse, RZ, PT ;  /* 0x000000ff0900720c */ /* 0x040fe40003f84270 */
[----:B------:R-:W-:-:S05]  /*95a0*/  ISETP.GT.AND P5, PT, R9, 0x1, PT ;  /* 0x000000010900780c */ /* 0x000fca0003fa4270 */
[----:B------:R-:W4:Y:S01]  /*95b0*/  MUFU.TANH R102, R102 ;  /* 0x0000006600667308 */ /* 0x000f220000002400 */
[----:B------:R-:W-:Y:S01]  /*95c0*/  ISETP.GT.AND P3, PT, R9, 0x8, PT ;  /* 0x000000080900780c */ /* 0x000fe20003f64270 */
[----:B------:R-:W-:Y:S01]  /*95d0*/  FMUL.FTZ R98, R39, UR4 ;  /* 0x0000000427627c20 */ /* 0x000fe20008410000 */
[----:B-1----:R-:W-:Y:S02]  /*95e0*/  FSEL R110, R110, -INF , P4 ;  /* 0xff8000006e6e7808 */ /* 0x002fe40002000000 */
[----:B--2---:R-:W-:-:S03]  /*95f0*/  FSEL R112, R112, -INF , P5 ;  /* 0xff80000070707808 */ /* 0x004fc60002800000 */
[----:B------:R-:W1:Y:S01]  /*9600*/  MUFU.TANH R100, R100 ;  /* 0x0000006400647308 */ /* 0x000e620000002400 */
[----:B------:R-:W-:Y:S01]  /*9610*/  ISETP.GT.AND P4, PT, R9, 0x9, PT ;  /* 0x000000090900780c */ /* 0x000fe20003f84270 */
[----:B------:R-:W-:Y:S01]  /*9620*/  FMUL.FTZ R30, R42, UR4 ;  /* 0x000000042a1e7c20 */ /* 0x000fe20008410000 */
[----:B---3--:R-:W-:Y:S02]  /*9630*/  FSEL R114, R114, -INF , P3 ;  /* 0xff80000072727808 */ /* 0x008fe40001800000 */
[----:B------:R-:W-:-:S03]  /*9640*/  FMNMX.FTZ R11, R110, R112, !PT ;  /* 0x000000706e0b7209 */ /* 0x000fc60007810000 */
[----:B------:R-:W2:Y:S01]  /*9650*/  MUFU.TANH R104, R104 ;  /* 0x0000006800687308 */ /* 0x000ea20000002400 */
[----:B------:R-:W-:Y:S01]  /*9660*/  ISETP.GT.AND P3, PT, R9, 0x10, PT ;  /* 0x000000100900780c */ /* 0x000fe20003f64270 */
[----:B------:R-:W-:Y:S01]  /*9670*/  FMUL.FTZ R26, R43, UR4 ;  /* 0x000000042b1a7c20 */ /* 0x000fe20008410000 */
[----:B0-----:R-:W-:Y:S02]  /*9680*/  FSEL R106, R106, -INF , P4 ;  /* 0xff8000006a6a7808 */ /* 0x001fe40002000000 */
[----:B------:R-:W-:-:S03]  /*9690*/  FMNMX.FTZ R11, R114, R11, !PT ;  /* 0x0000000b720b7209 */ /* 0x000fc60007810000 */
[----:B------:R-:W0:Y:S01]  /*96a0*/  MUFU.TANH R98, R98 ;  /* 0x0000006200627308 */ /* 0x000e220000002400 */
[----:B------:R-:W-:Y:S01]  /*96b0*/  ISETP.GT.AND P4, PT, R9, 0x11, PT ;  /* 0x000000110900780c */ /* 0x000fe20003f84270 */
[----:B------:R-:W-:Y:S01]  /*96c0*/  FMUL.FTZ R38, R46, UR4 ;  /* 0x000000042e267c20 */ /* 0x000fe20008410000 */
[----:B----4-:R-:W-:Y:S02]  /*96d0*/  FSEL R102, R102, -INF , P3 ;  /* 0xff80000066667808 */ /* 0x010fe40001800000 */
[----:B------:R-:W-:-:S03]  /*96e0*/  FMNMX.FTZ R11, R106, R11, !PT ;  /* 0x0000000b6a0b7209 */ /* 0x000fc60007810000 */
[----:B------:R-:W3:Y:S01]  /*96f0*/  MUFU.TANH R30, R30 ;  /* 0x0000001e001e7308 */ /* 0x000ee20000002400 */
[----:B------:R-:W-:Y:S01]  /*9700*/  ISETP.GT.AND P3, PT, R9, 0x18, PT ;  /* 0x000000180900780c */ /* 0x000fe20003f64270 */
[----:B------:R-:W-:Y:S01]  /*9710*/  FMUL.FTZ R34, R47, UR4 ;  /* 0x000000042f227c20 */ /* 0x000fe20008410000 */
[----:B-1----:R-:W-:Y:S02]  /*9720*/  FSEL R100, R100, -INF , P4 ;  /* 0xff80000064647808 */ /* 0x002fe40002000000 */
[----:B------:R-:W-:-:S03]  /*9730*/  FMNMX.FTZ R11, R102, R11, !PT ;  /* 0x0000000b660b7209 */ /* 0x000fc60007810000 */
[----:B------:R-:W1:Y:S01]  /*9740*/  MUFU.TANH R26, R26 ;  /* 0x0000001a001a7308 */ /* 0x000e620000002400 */
[----:B------:R-:W-:Y:S01]  /*9750*/  ISETP.GT.AND P4, PT, R9, 0x19, PT ;  /* 0x000000190900780c */ /* 0x000fe20003f84270 */
[----:B------:R-:W-:Y:S01]  /*9760*/  FMUL.FTZ R42, R50, UR4 ;  /* 0x00000004322a7c20 */ /* 0x000fe20008410000 */
[----:B--2---:R-:W-:Y:S02]  /*9770*/  FSEL R104, R104, -INF , P3 ;  /* 0xff80000068687808 */ /* 0x004fe40001800000 */
        /* <DEDUP_REMOVED lines=9> */
[----:B---3--:R-:W-:Y:S02]  /*9810*/  FSEL R30, R30, -INF , P3 ;  /* 0xff8000001e1e7808 */ /* 0x008fe40001800000 */
        /* <DEDUP_REMOVED lines=17> */
[----:B------:R-:W-:Y:S01]  /*9930*/  FMUL.FTZ R10, R28, UR4 ;  /* 0x000000041c0a7c20 */ /* 0x000fe20008410000 */
[----:B------:R-:W-:Y:S01]  /*9940*/  FMUL.FTZ R28, R41, UR4 ;  /* 0x00000004291c7c20 */ /* 0x000fe20008410000 */
[----:B------:R-:W-:Y:S01]  /*9950*/  FMUL.FTZ R41, R56, UR4 ;  /* 0x0000000438297c20 */ /* 0x000fe20008410000 */
[----:B------:R-:W-:Y:S01]  /*9960*/  ISETP.GT.AND P4, PT, R9, 0x31, PT ;  /* 0x000000310900780c */ /* 0x000fe20003f84270 */
[----:B------:R-:W-:Y:S01]  /*9970*/  FMUL.FTZ R56, R62, UR4 ;  /* 0x000000043e387c20 */ /* 0x000fe20008410000 */
[----:B---3--:R-:W-:Y:S02]  /*9980*/  FSEL R42, R42, -INF , P3 ;  /* 0xff8000002a2a7808 */ /* 0x008fe40001800000 */
[----:B------:R-:W3:Y:S01]  /*9990*/  MUFU.TANH R52, R52 ;  /* 0x0000003400347308 */ /* 0x000ee20000002400 */
[----:B------:R-:W-:Y:S01]  /*99a0*/  FMNMX.FTZ R27, R34, R27, !PT ;  /* 0x0000001b221b7209 */ /* 0x000fe20007810000 */
[----:B------:R-:W-:Y:S01]  /*99b0*/  FMUL.FTZ R58, R63, UR4 ;  /* 0x000000043f3a7c20 */ /* 0x000fe20008410000 */
[----:B------:R-:W-:-:S02]  /*99c0*/  ISETP.GT.AND P3, PT, R9, 0x38, PT ;  /* 0x000000380900780c */ /* 0x000fc40003f64270 */
[----:B-1----:R-:W-:Y:S02]  /*99d0*/  FSEL R46, R46, -INF , P4 ;  /* 0xff8000002e2e7808 */ /* 0x002fe40002000000 */
[----:B------:R-:W-:Y:S01]  /*99e0*/  FMNMX.FTZ R27, R42, R27, !PT ;  /* 0x0000001b2a1b7209 */ /* 0x000fe20007810000 */
        /* <DEDUP_REMOVED lines=21> */
[----:B------:R-:W-:Y:S02]  /*9b40*/  ISETP.GT.AND P4, PT, R9, 0x49, PT ;  /* 0x000000490900780c */ /* 0x000fe40003f84270 */
[----:B--2---:R-:W-:Y:S02]  /*9b50*/  FSEL R56, R56, -INF , P3 ;  /* 0xff80000038387808 */ /* 0x004fe40001800000 */
[----:B------:R-:W-:-:S03]  /*9b60*/  FMNMX.FTZ R27, R54, R27, !PT ;  /* 0x0000001b361b7209 */ /* 0x000fc60007810000 */
[----:B------:R-:W2:Y:S01]  /*9b70*/  MUFU.TANH R70, R70 ;  /* 0x0000004600467308 */ /* 0x000ea20000002400 */
[----:B------:R-:W-:Y:S01]  /*9b80*/  FMUL.FTZ R74, R74, UR4 ;  /* 0x000000044a4a7c20 */ /* 0x000fe20008410000 */
[----:B------:R-:W-:Y:S01]  /*9b90*/  ISETP.GT.AND P3, PT, R9, 0x50, PT ;  /* 0x000000500900780c */ /* 0x000fe20003f64270 */
[----:B------:R-:W-:Y:S01]  /*9ba0*/  FMUL.FTZ R75, R75, UR4 ;  /* 0x000000044b4b7c20 */ /* 0x000fe20008410000 */
[----:B0-----:R-:W-:Y:S02]  /*9bb0*/  FSEL R58, R58, -INF , P4 ;  /* 0xff8000003a3a7808 */ /* 0x001fe40002000000 */
[----:B------:R-:W-:Y:S02]  /*9bc0*/  FMNMX.FTZ R27, R56, R27, !PT ;  /* 0x0000001b381b7209 */ /* 0x000fe40007810000 */
[----:B------:R-:W0:Y:S01]  /*9bd0*/  MUFU.TANH R11, R11 ;  /* 0x0000000b000b7308 */ /* 0x000e220000002400 */
[----:B------:R-:W-:Y:S02]  /*9be0*/  ISETP.GT.AND P4, PT, R9, 0x51, PT ;  /* 0x000000510900780c */ /* 0x000fe40003f84270 */
[----:B---3--:R-:W-:-:S02]  /*9bf0*/  FSEL R62, R62, -INF , P3 ;  /* 0xff8000003e3e7808 */ /* 0x008fc40001800000 */
[----:B------:R-:W-:-:S03]  /*9c00*/  FMNMX.FTZ R27, R58, R27, !PT ;  /* 0x0000001b3a1b7209 */ /* 0x000fc60007810000 */
[----:B------:R0:W-:Y:S01]  /*9c10*/  MUFU.TANH R31, R74 ;  /* 0x0000004a001f7308 */ /* 0x0001e20000002400 */
[----:B------:R-:W-:Y:S01]  /*9c20*/  FMUL.FTZ R78, R78, UR4 ;  /* 0x000000044e4e7c20 */ /* 0x000fe20008410000 */
[----:B------:R-:W-:Y:S01]  /*9c30*/  ISETP.GT.AND P3, PT, R9, 0x58, PT ;  /* 0x000000580900780c */ /* 0x000fe20003f64270 */
[----:B------:R-:W-:Y:S01]  /*9c40*/  FMUL.FTZ R79, R79, UR4 ;  /* 0x000000044f4f7c20 */ /* 0x000fe20008410000 */
[----:B-1----:R-:W-:Y:S02]  /*9c50*/  FSEL R66, R66, -INF , P4 ;  /* 0xff80000042427808 */ /* 0x002fe40002000000 */
[----:B------:R-:W-:Y:S02]  /*9c60*/  FMNMX.FTZ R27, R62, R27, !PT ;  /* 0x0000001b3e1b7209 */ /* 0x000fe40007810000 */
[----:B------:R-:W1:Y:S01]  /*9c70*/  MUFU.TANH R75, R75 ;  /* 0x0000004b004b7308 */ /* 0x000e620000002400 */
[----:B------:R-:W-:Y:S02]  /*9c80*/  ISETP.GT.AND P4, PT, R9, 0x59, PT ;  /* 0x000000590900780c */ /* 0x000fe40003f84270 */
[----:B--2---:R-:W-:-:S02]  /*9c90*/  FSEL R70, R70, -INF , P3 ;  /* 0xff80000046467808 */ /* 0x004fc40001800000 */
[----:B------:R-:W-:-:S03]  /*9ca0*/  FMNMX.FTZ R27, R66, R27, !PT ;  /* 0x0000001b421b7209 */ /* 0x000fc60007810000 */
[----:B------:R1:W2:Y:S01]  /*9cb0*/  MUFU.TANH R35, R78 ;  /* 0x0000004e00237308 */ /* 0x0002a20000002400 */
[----:B------:R-:W-:Y:S01]  /*9cc0*/  FMUL.FTZ R82, R82, UR4 ;  /* 0x0000000452527c20 */ /* 0x000fe20008410000 */
[----:B------:R-:W-:Y:S01]  /*9cd0*/  ISETP.GT.AND P3, PT, R9, 0x60, PT ;  /* 0x000000600900780c */ /* 0x000fe20003f64270 */
[----:B------:R-:W-:Y:S01]  /*9ce0*/  FMUL.FTZ R83, R83, UR4 ;  /* 0x0000000453537c20 */ /* 0x000fe20008410000 */
[----:B0-----:R-:W-:Y:S02]  /*9cf0*/  FSEL R74, R11, -INF , P4 ;  /* 0xff8000000b4a7808 */ /* 0x001fe40002000000 */
[----:B------:R-:W-:Y:S02]  /*9d00*/  FMNMX.FTZ R27, R70, R27, !PT ;  /* 0x0000001b461b7209 */ /* 0x000fe40007810000 */
[----:B------:R-:W0:Y:S01]  /*9d10*/  MUFU.TANH R79, R79 ;  /* 0x0000004f004f7308 */ /* 0x000e220000002400 */
[----:B------:R-:W-:Y:S01]  /*9d20*/  ISETP.GT.AND P4, PT, R9, 0x61, PT ;  /* 0x000000610900780c */ /* 0x000fe20003f84270 */
[----:B------:R-:W-:Y:S01]  /*9d30*/  FMUL.FTZ R11, R86, UR4 ;  /* 0x00000004560b7c20 */ /* 0x000fe20008410000 */
[----:B------:R-:W-:-:S05]  /*9d40*/  FMNMX.FTZ R27, R74, R27, !PT ;  /* 0x0000001b4a1b7209 */ /* 0x000fca0007810000 */
[----:B------:R3:W4:Y:S01]  /*9d50*/  MUFU.TANH R39, R82 ;  /* 0x0000005200277308 */ /* 0x0007220000002400 */
[----:B-1----:R-:W-:Y:S01]  /*9d60*/  FSEL R78, R75, -INF , P4 ;  /* 0xff8000004b4e7808 */ /* 0x002fe20002000000 */
[----:B------:R-:W-:Y:S01]  /*9d70*/  FMUL.FTZ R87, R87, UR4 ;  /* 0x0000000457577c20 */ /* 0x000fe20008410000 */
[----:B---3--:R-:W-:-:S05]  /*9d80*/  FSEL R82, R31, -INF , P3 ;  /* 0xff8000001f527808 */ /* 0x008fca0001800000 */
[----:B------:R-:W1:Y:S01]  /*9d90*/  MUFU.TANH R83, R83 ;  /* 0x0000005300537308 */ /* 0x000e620000002400 */
[C---:B------:R-:W-:Y:S02]  /*9da0*/  ISETP.GT.AND P3, PT, R9.reuse, 0x68, PT ;  /* 0x000000680900780c */ /* 0x040fe40003f64270 */
[----:B------:R-:W-:Y:S02]  /*9db0*/  FMNMX.FTZ R27, R82, R27, !PT ;  /* 0x0000001b521b7209 */ /* 0x000fe40007810000 */
[----:B------:R-:W-:Y:S02]  /*9dc0*/  ISETP.GT.AND P4, PT, R9, 0x69, PT ;  /* 0x000000690900780c */ /* 0x000fe40003f84270 */
[----:B--2---:R-:W-:Y:S01]  /*9dd0*/  FSEL R86, R35, -INF , P3 ;  /* 0xff80000023567808 */ /* 0x004fe20001800000 */
[----:B------:R-:W2:Y:S01]  /*9de0*/  MUFU.TANH R11, R11 ;  /* 0x0000000b000b7308 */ /* 0x000ea20000002400 */
[----:B------:R-:W-:Y:S01]  /*9df0*/  FMNMX.FTZ R27, R78, R27, !PT ;  /* 0x0000001b4e1b7209 */ /* 0x000fe20007810000 */
[----:B------:R-:W-:Y:S01]  /*9e00*/  FMUL.FTZ R15, R36, UR4 ;  /* 0x00000004240f7c20 */ /* 0x000fe20008410000 */
[----:B------:R-:W-:-:S02]  /*9e10*/  ISETP.GT.AND P3, PT, R9, 0x70, PT ;  /* 0x000000700900780c */ /* 0x000fc40003f64270 */
[----:B0-----:R-:W-:Y:S02]  /*9e20*/  FSEL R90, R79, -INF , P4 ;  /* 0xff8000004f5a7808 */ /* 0x001fe40002000000 */
[----:B------:R-:W-:Y:S01]  /*9e30*/  FMNMX.FTZ R27, R86, R27, !PT ;  /* 0x0000001b561b7209 */ /* 0x000fe20007810000 */
[----:B------:R-:W0:Y:S01]  /*9e40*/  MUFU.TANH R87, R87 ;  /* 0x0000005700577308 */ /* 0x000e220000002400 */
[----:B------:R-:W-:Y:S01]  /*9e50*/  FMUL.FTZ R36, R49, UR4 ;  /* 0x0000000431247c20 */ /* 0x000fe20008410000 */
[----:B------:R-:W-:Y:S01]  /*9e60*/  FMUL.FTZ R49, R60, UR4 ;  /* 0x000000043c317c20 */ /* 0x000fe20008410000 */
[----:B------:R-:W-:Y:S02]  /*9e70*/  ISETP.GT.AND P4, PT, R9, 0x71, PT ;  /* 0x000000710900780c */ /* 0x000fe40003f84270 */
[----:B----4-:R-:W-:Y:S02]  /*9e80*/  FSEL R60, R39, -INF , P3 ;  /* 0xff800000273c7808 */ /* 0x010fe40001800000 */
[----:B------:R-:W-:-:S02]  /*9e90*/  FMNMX.FTZ R27, R90, R27, !PT ;  /* 0x0000001b5a1b7209 */ /* 0x000fc40007810000 */
[----:B------:R-:W-:Y:S02]  /*9ea0*/  ISETP.GT.AND P3, PT, R9, 0x78, PT ;  /* 0x000000780900780c */ /* 0x000fe40003f64270 */
[----:B-1----:R-:W-:Y:S02]  /*9eb0*/  FSEL R96, R83, -INF , P4 ;  /* 0xff80000053607808 */ /* 0x002fe40002000000 */
[----:B------:R-:W-:Y:S02]  /*9ec0*/  FMNMX.FTZ R27, R60, R27, !PT ;  /* 0x0000001b3c1b7209 */ /* 0x000fe40007810000 */
[----:B------:R-:W-:Y:S02]  /*9ed0*/  ISETP.GT.AND P4, PT, R9, 0x79, PT ;  /* 0x000000790900780c */ /* 0x000fe40003f84270 */
[----:B--2---:R-:W-:Y:S02]  /*9ee0*/  FSEL R94, R11, -INF , P3 ;  /* 0xff8000000b5e7808 */ /* 0x004fe40001800000 */
[----:B------:R-:W-:-:S02]  /*9ef0*/  FMNMX.FTZ R27, R96, R27, !PT ;  /* 0x0000001b601b7209 */ /* 0x000fc40007810000 */
[----:B0-----:R-:W-:Y:S02]  /*9f00*/  FSEL R92, R87, -INF , P4 ;  /* 0xff800000575c7808 */ /* 0x001fe40002000000 */
[----:B------:R-:W-:-:S04]  /*9f10*/  FMNMX.FTZ R9, R94, R27, !PT ;  /* 0x0000001b5e097209 */ /* 0x000fc80007810000 */
[----:B------:R-:W-:Y:S01]  /*9f20*/  FMNMX.FTZ R9, R92, R9, !PT ;  /* 0x000000095c097209 */ /* 0x000fe20007810000 */
[----:B------:R-:W-:-:S04]  /*9f30*/  FMUL.FTZ R27, R64, UR4 ;  /* 0x00000004401b7c20 */ /* 0x000fc80008410000 */
[----:B------:R-:W0:Y:S01]  /*9f40*/  SHFL.BFLY PT, R64, R9, 0x2, 0x1f ;  /* 0x0c401f0009407f89 */ /* 0x000e2200000e0000 */
[----:B------:R-:W-:-:S03]  /*9f50*/  FMUL.FTZ R35, R65, UR4 ;  /* 0x0000000441237c20 */ /* 0x000fc60008410000 */
[----:B------:R-:W1:Y:S01]  /*9f60*/  SHFL.IDX PT, R65, R91, RZ, 0x1c1f ;  /* 0x001c1fff5b417589 */ /* 0x000e6200000e0000 */
[----:B------:R-:W-:Y:S01]  /*9f70*/  FMUL.FTZ R8, R25, UR4 ;  /* 0x0000000419087c20 */ /* 0x000fe20008410000 */
[----:B0-----:R-:W-:-:S05]  /*9f80*/  FMNMX.FTZ R64, R9, R64, !PT ;  /* 0x0000004009407209 */ /* 0x001fca0007810000 */
[----:B------:R-:W0:Y:S01]  /*9f90*/  SHFL.BFLY PT, R11, R64, 0x1, 0x1f ;  /* 0x0c201f00400b7f89 */ /* 0x000e2200000e0000 */
[----:B------:R-:W2:Y:S01]  /*9fa0*/  MUFU.TANH R3, R3 ;  /* 0x0000000300037308 */ /* 0x000ea20000002400 */
[----:B------:R-:W-:Y:S01]  /*9fb0*/  FMUL.FTZ R12, R29, UR4 ;  /* 0x000000041d0c7c20 */ /* 0x000fe20008410000 */
[----:B------:R-:W-:-:S06]  /*9fc0*/  FMUL.FTZ R13, R32, UR4 ;  /* 0x00000004200d7c20 */ /* 0x000fcc0008410000 */
[----:B------:R-:W3:Y:S01]  /*9fd0*/  MUFU.TANH R8, R8 ;  /* 0x0000000800087308 */ /* 0x000ee20000002400 */
[----:B------:R-:W-:Y:S01]  /*9fe0*/  IMAD.U32 R9, RZ, RZ, UR5 ;  /* 0x00000005ff097e24 */ /* 0x000fe2000f8e00ff */
[----:B-1----:R-:W-:-:S06]  /*9ff0*/  VIADDMNMX R65, R65, R108, R89, PT ;  /* 0x0000006c41417246 */ /* 0x002fcc0003800159 */
[----:B------:R-:W1:Y:S01]  /*a000*/  MUFU.TANH R10, R10 ;  /* 0x0000000a000a7308 */ /* 0x000e620000002400 */
[----:B------:R-:W-:Y:S01]  /*a010*/  FMUL.FTZ R51, R61, UR4 ;  /* 0x000000043d337c20 */ /* 0x000fe20008410000 */
[----:B0-----:R-:W-:-:S06]  /*a020*/  FMNMX.FTZ R11, R64, R11, !PT ;  /* 0x0000000b400b7209 */ /* 0x001fcc0007810000 */
[----:B------:R-:W0:Y:S01]  /*a030*/  MUFU.TANH R12, R12 ;  /* 0x0000000c000c7308 */ /* 0x000e220000002400 */
[----:B------:R-:W-:Y:S01]  /*a040*/  ISETP.GT.AND P4, PT, R65, RZ, PT ;  /* 0x000000ff4100720c */ /* 0x000fe20003f84270 */
[----:B------:R-:W-:Y:S01]  /*a050*/  FMUL.FTZ R31, R68, UR4 ;  /* 0x00000004441f7c20 */ /* 0x000fe20008410000 */
[C---:B------:R-:W-:Y:S01]  /*a060*/  FSETP.NEU.FTZ.AND P3, PT, R11.reuse, -INF , PT ;  /* 0xff8000000b00780b */ /* 0x040fe20003f7d000 */
[----:B------:R-:W-:Y:S01]  /*a070*/  FMUL.FTZ R61, R11, R9 ;  /* 0x000000090b3d7220 */ /* 0x000fe20000410000 */
[----:B------:R-:W-:-:S03]  /*a080*/  ISETP.GT.AND P5, PT, R65, 0x1, PT ;  /* 0x000000014100780c */ /* 0x000fc60003fa4270 */
[----:B------:R-:W-:Y:S01]  /*a090*/  MUFU.TANH R14, R14 ;  /* 0x0000000e000e7308 */ /* 0x000fe20000002400 */
[----:B------:R-:W-:Y:S01]  /*a0a0*/  FSEL R61, R61, RZ, P3 ;  /* 0x000000ff3d3d7208 */ /* 0x000fe20001800000 */
[----:B------:R-:W-:Y:S01]  /*a0b0*/  FMUL.FTZ R39, R72, UR4 ;  /* 0x0000000448277c20 */ /* 0x000fe20008410000 */
[----:B------:R-:W-:Y:S01]  /*a0c0*/  ISETP.GT.AND P3, PT, R65, 0x8, PT ;  /* 0x000000084100780c */ /* 0x000fe20003f64270 */
[----:B------:R-:W-:-:S04]  /*a0d0*/  FMUL.FTZ R25, R40, UR4 ;  /* 0x0000000428197c20 */ /* 0x000fc80008410000 */
[----:B------:R-:W4:Y:S01]  /*a0e0*/  MUFU.TANH R13, R13 ;  /* 0x0000000d000d7308 */ /* 0x000f220000002400 */
[----:B--2---:R-:W-:Y:S01]  /*a0f0*/  FSEL R68, R3, -INF , P4 ;  /* 0xff80000003447808 */ /* 0x004fe20002000000 */
[----:B------:R-:W-:Y:S01]  /*a100*/  FMUL.FTZ R32, R45, UR4 ;  /* 0x000000042d207c20 */ /* 0x000fe20008410000 */
[----:B---3--:R-:W-:-:S05]  /*a110*/  FSEL R8, R8, -INF , P5 ;  /* 0xff80000008087808 */ /* 0x008fca0002800000 */
[----:B------:R-:W2:Y:S01]  /*a120*/  MUFU.TANH R15, R15 ;  /* 0x0000000f000f7308 */ /* 0x000ea20000002400 */
[----:B------:R-:W-:Y:S01]  /*a130*/  ISETP.GT.AND P4, PT, R65, 0x9, PT ;  /* 0x000000094100780c */ /* 0x000fe20003f84270 */
[----:B------:R-:W-:Y:S01]  /*a140*/  FMUL.FTZ R55, R80, UR4 ;  /* 0x0000000450377c20 */ /* 0x000fe20008410000 */
[----:B-1----:R-:W-:-:S05]  /*a150*/  FSEL R72, R10, -INF , P3 ;  /* 0xff8000000a487808 */ /* 0x002fca0001800000 */
[----:B------:R-:W1:Y:S01]  /*a160*/  MUFU.TANH R24, R24 ;  /* 0x0000001800187308 */ /* 0x000e620000002400 */
[----:B------:R-:W-:Y:S01]  /*a170*/  FMNMX.FTZ R3, R68, R8, !PT ;  /* 0x0000000844037209 */ /* 0x000fe20007810000 */
[----:B------:R-:W-:Y:S01]  /*a180*/  FMUL.FTZ R45, R76, UR4 ;  /* 0x000000044c2d7c20 */ /* 0x000fe20008410000 */
[----:B------:R-:W-:Y:S01]  /*a190*/  ISETP.GT.AND P3, PT, R65, 0x10, PT ;  /* 0x000000104100780c */ /* 0x000fe20003f64270 */
[----:B------:R-:W-:Y:S01]  /*a1a0*/  FMUL.FTZ R29, R44, UR4 ;  /* 0x000000042c1d7c20 */ /* 0x000fe20008410000 */
[----:B0-----:R-:W-:-:S03]  /*a1b0*/  FSEL R76, R12, -INF , P4 ;  /* 0xff8000000c4c7808 */ /* 0x001fc60002000000 */
[----:B------:R-:W-:Y:S01]  /*a1c0*/  MUFU.TANH R28, R28 ;  /* 0x0000001c001c7308 */ /* 0x000fe20000002400 */
[----:B------:R-:W-:Y:S01]  /*a1d0*/  FMNMX.FTZ R3, R72, R3, !PT ;  /* 0x0000000348037209 */ /* 0x000fe20007810000 */
[----:B------:R-:W-:Y:S01]  /*a1e0*/  FMUL.FTZ R59, R84, UR4 ;  /* 0x00000004543b7c20 */ /* 0x000fe20008410000 */
[----:B------:R-:W-:-:S05]  /*a1f0*/  ISETP.GT.AND P4, PT, R65, 0x11, PT ;  /* 0x000000114100780c */ /* 0x000fca0003f84270 */
[----:B------:R-:W-:Y:S01]  /*a200*/  MUFU.TANH R33, R33 ;  /* 0x0000002100217308 */ /* 0x000fe20000002400 */
[----:B----4-:R-:W-:-:S07]  /*a210*/  FSEL R80, R13, -INF , P3 ;  /* 0xff8000000d507808 */ /* 0x010fce0001800000 */
[----:B------:R-:W-:Y:S01]  /*a220*/  MUFU.TANH R37, R37 ;  /* 0x0000002500257308 */ /* 0x000fe20000002400 */
[----:B------:R-:W-:-:S07]  /*a230*/  FMNMX.FTZ R3, R76, R3, !PT ;  /* 0x000000034c037209 */ /* 0x000fce0007810000 */
[----:B------:R-:W-:Y:S01]  /*a240*/  MUFU.TANH R41, R41 ;  /* 0x0000002900297308 */ /* 0x000fe20000002400 */
[----:B------:R-:W-:Y:S01]  /*a250*/  ISETP.GT.AND P3, PT, R65, 0x18, PT ;  /* 0x000000184100780c */ /* 0x000fe20003f64270 */
[----:B------:R-:W-:Y:S01]  /*a260*/  FMUL.FTZ R43, R69, UR4 ;  /* 0x00000004452b7c20 */ /* 0x000fe20008410000 */
[----:B------:R-:W-:Y:S01]  /*a270*/  FSEL R14, R14, -INF , P4 ;  /* 0xff8000000e0e7808 */ /* 0x000fe20002000000 */
[----:B------:R-:W-:Y:S01]  /*a280*/  FMUL.FTZ R47, R73, UR4 ;  /* 0x00000004492f7c20 */ /* 0x000fe20008410000 */
[----:B------:R-:W-:Y:S01]  /*a290*/  FMUL.FTZ R63, R85, UR4 ;  /* 0x00000004553f7c20 */ /* 0x000fe20008410000 */
[----:B------:R-:W-:Y:S01]  /*a2a0*/  @!P1 PRMT R0, RZ, 0x654, R0 ;  /* 0x00000654ff009816 */ /* 0x000fe20000000000 */
[----:B------:R-:W-:Y:S01]  /*a2b0*/  ULDC UR5, c[0x0][0x9d8] ;  /* 0x0002760000057ab9 */ /* 0x000fe20000000800 */
[----:B------:R-:W0:Y:S01]  /*a2c0*/  MUFU.TANH R25, R25 ;  /* 0x0000001900197308 */ /* 0x000e220000002400 */
[----:B------:R-:W-:Y:S01]  /*a2d0*/  FMNMX.FTZ R3, R80, R3, !PT ;  /* 0x0000000350037209 */ /* 0x000fe20007810000 */
[-CC-:B------:R-:W-:Y:S01]  /*a2e0*/  FFMA.FTZ R10, R100, R9.reuse, -R61.reuse ;  /* 0x00000009640a7223 */ /* 0x180fe2000001083d */
[----:B------:R-:W-:Y:S01]  /*a2f0*/  ISETP.GT.AND P4, PT, R65, 0x19, PT ;  /* 0x000000194100780c */ /* 0x000fe20003f84270 */
[----:B------:R-:W-:Y:S01]  /*a300*/  FFMA.FTZ R145, R102, R9, -R61 ;  /* 0x0000000966917223 */ /* 0x000fe2000001083d */
[----:B--2---:R-:W-:-:S03]  /*a310*/  FSEL R84, R15, -INF , P3 ;  /* 0xff8000000f547808 */ /* 0x004fc60001800000 */
[----:B------:R-:W2:Y:S01]  /*a320*/  MUFU.TANH R32, R32 ;  /* 0x0000002000207308 */ /* 0x000ea20000002400 */
[----:B------:R-:W-:Y:S01]  /*a330*/  FMNMX.FTZ R3, R14, R3, !PT ;  /* 0x000000030e037209 */ /* 0x000fe20007810000 */
[-CC-:B------:R-:W-:Y:S01]  /*a340*/  FFMA.FTZ R106, R106, R9.reuse, -R61.reuse ;  /* 0x000000096a6a7223 */ /* 0x180fe2000001083d */
[----:B------:R-:W-:Y:S01]  /*a350*/  ISETP.GT.AND P3, PT, R65, 0x20, PT ;  /* 0x000000204100780c */ /* 0x000fe20003f64270 */
[----:B------:R-:W-:-:S04]  /*a360*/  FFMA.FTZ R147, R104, R9, -R61 ;  /* 0x0000000968937223 */ /* 0x000fc8000001083d */
[----:B------:R-:W3:Y:S01]  /*a370*/  MUFU.TANH R29, R29 ;  /* 0x0000001d001d7308 */ /* 0x000ee20000002400 */
[----:B-1----:R-:W-:Y:S01]  /*a380*/  FSEL R100, R24, -INF , P4 ;  /* 0xff80000018647808 */ /* 0x002fe20002000000 */
[----:B------:R-:W-:Y:S01]  /*a390*/  FMUL.FTZ R40, R53, UR4 ;  /* 0x0000000435287c20 */ /* 0x000fe20008410000 */
[----:B------:R-:W-:-:S05]  /*a3a0*/  FMNMX.FTZ R3, R84, R3, !PT ;  /* 0x0000000354037209 */ /* 0x000fca0007810000 */
[----:B------:R-:W1:Y:S01]  /*a3b0*/  MUFU.TANH R36, R36 ;  /* 0x0000002400247308 */ /* 0x000e620000002400 */
[----:B------:R-:W-:Y:S01]  /*a3c0*/  ISETP.GT.AND P4, PT, R65, 0x21, PT ;  /* 0x000000214100780c */ /* 0x000fe20003f84270 */
[----:B------:R-:W-:Y:S01]  /*a3d0*/  FMUL.FTZ R44, R57, UR4 ;  /* 0x00000004392c7c20 */ /* 0x000fe20008410000 */
[----:B0-----:R-:W-:Y:S01]  /*a3e0*/  FSEL R102, R25, -INF , P3 ;  /* 0xff80000019667808 */ /* 0x001fe20001800000 */
[----:B------:R-:W-:Y:S01]  /*a3f0*/  FFMA.FTZ R141, R30, R9, -R61 ;  /* 0x000000091e8d7223 */ /* 0x000fe2000001083d */
[----:B------:R-:W-:-:S03]  /*a400*/  FMNMX.FTZ R3, R100, R3, !PT ;  /* 0x0000000364037209 */ /* 0x000fc60007810000 */
[----:B------:R-:W-:Y:S01]  /*a410*/  MUFU.TANH R49, R49 ;  /* 0x0000003100317308 */ /* 0x000fe20000002400 */
[----:B------:R-:W-:-:S07]  /*a420*/  ISETP.GT.AND P3, PT, R65, 0x28, PT ;  /* 0x000000284100780c */ /* 0x000fce0003f64270 */
[----:B------:R-:W-:Y:S01]  /*a430*/  MUFU.TANH R51, R51 ;  /* 0x0000003300337308 */ /* 0x000fe20000002400 */
[----:B------:R-:W-:-:S07]  /*a440*/  FSEL R104, R28, -INF , P4 ;  /* 0xff8000001c687808 */ /* 0x000fce0002000000 */
[----:B------:R-:W-:Y:S01]  /*a450*/  MUFU.TANH R27, R27 ;  /* 0x0000001b001b7308 */ /* 0x000fe20000002400 */
[----:B------:R-:W-:Y:S01]  /*a460*/  FMNMX.FTZ R3, R102, R3, !PT ;  /* 0x0000000366037209 */ /* 0x000fe20007810000 */
[----:B------:R-:W-:Y:S01]  /*a470*/  FFMA.FTZ R143, R38, R9, -R61 ;  /* 0x00000009268f7223 */ /* 0x000fe2000001083d */
[----:B------:R-:W-:-:S05]  /*a480*/  ISETP.GT.AND P4, PT, R65, 0x29, PT ;  /* 0x000000294100780c */ /* 0x000fca0003f84270 */
[----:B------:R-:W-:Y:S01]  /*a490*/  MUFU.TANH R35, R35 ;  /* 0x0000002300237308 */ /* 0x000fe20000002400 */
[----:B------:R-:W-:Y:S01]  /*a4a0*/  FMNMX.FTZ R3, R104, R3, !PT ;  /* 0x0000000368037209 */ /* 0x000fe20007810000 */
[----:B------:R-:W-:Y:S01]  /*a4b0*/  FFMA.FTZ R149, R110, R9, -R61 ;  /* 0x000000096e957223 */ /* 0x000fe2000001083d */
[----:B--2---:R-:W-:-:S05]  /*a4c0*/  FSEL R32, R32, -INF , P4 ;  /* 0xff80000020207808 */ /* 0x004fca0002000000 */
[----:B------:R-:W-:Y:S01]  /*a4d0*/  MUFU.TANH R31, R31 ;  /* 0x0000001f001f7308 */ /* 0x000fe20000002400 */
[-CC-:B------:R-:W-:Y:S01]  /*a4e0*/  FFMA.FTZ R64, R112, R9.reuse, -R61.reuse ;  /* 0x0000000970407223 */ /* 0x180fe2000001083d */
[-CC-:B------:R-:W-:Y:S01]  /*a4f0*/  FFMA.FTZ R151, R114, R9.reuse, -R61.reuse ;  /* 0x0000000972977223 */ /* 0x180fe2000001083d */
[-CC-:B------:R-:W-:Y:S01]  /*a500*/  FFMA.FTZ R139, R50, R9.reuse, -R61.reuse ;  /* 0x00000009328b7223 */ /* 0x180fe2000001083d */
[-CC-:B------:R-:W-:Y:S01]  /*a510*/  FFMA.FTZ R26, R26, R9.reuse, -R61.reuse ;  /* 0x000000091a1a7223 */ /* 0x180fe2000001083d */
[-CC-:B------:R-:W-:Y:S01]  /*a520*/  FFMA.FTZ R34, R34, R9.reuse, -R61.reuse ;  /* 0x0000000922227223 */ /* 0x180fe2000001083d */
[-CC-:B------:R-:W-:Y:S01]  /*a530*/  FFMA.FTZ R137, R42, R9.reuse, -R61.reuse ;  /* 0x000000092a897223 */ /* 0x180fe2000001083d */
[----:B------:R0:W-:Y:S01]  /*a540*/  @!P1 SYNCS.ARRIVE.TRANS64.RED.A1T0 RZ, [R0+URZ], RZ ;  /* 0x000000ff00ff99a7 */ /* 0x0001e2000810043f */
[----:B------:R3:W-:Y:S01]  /*a550*/  MUFU.EX2 R12, R106 ;  /* 0x0000006a000c7308 */ /* 0x0007e20000000800 */
[----:B------:R-:W-:Y:S01]  /*a560*/  FFMA.FTZ R28, R98, R9, -R61 ;  /* 0x00000009621c7223 */ /* 0x000fe2000001083d */
[----:B---3--:R-:W-:-:S06]  /*a570*/  FSEL R106, R29, -INF , P3 ;  /* 0xff8000001d6a7808 */ /* 0x008fcc0001800000 */
[----:B------:R-:W2:Y:S01]  /*a580*/  MUFU.TANH R40, R40 ;  /* 0x0000002800287308 */ /* 0x000ea20000002400 */
[C---:B------:R-:W-:Y:S02]  /*a590*/  ISETP.GT.AND P3, PT, R65.reuse, 0x30, PT ;  /* 0x000000304100780c */ /* 0x040fe40003f64270 */
[----:B------:R-:W-:Y:S02]  /*a5a0*/  FMNMX.FTZ R3, R106, R3, !PT ;  /* 0x000000036a037209 */ /* 0x000fe40007810000 */
[----:B------:R-:W-:Y:S02]  /*a5b0*/  ISETP.GT.AND P4, PT, R65, 0x31, PT ;  /* 0x000000314100780c */ /* 0x000fe40003f84270 */
[----:B------:R-:W-:Y:S02]  /*a5c0*/  FSEL R98, R33, -INF , P3 ;  /* 0xff80000021627808 */ /* 0x000fe40001800000 */
[----:B------:R-:W-:Y:S01]  /*a5d0*/  FMNMX.FTZ R3, R32, R3, !PT ;  /* 0x0000000320037209 */ /* 0x000fe20007810000 */
[----:B------:R-:W3:Y:S01]  /*a5e0*/  MUFU.TANH R44, R44 ;  /* 0x0000002c002c7308 */ /* 0x000ee20000002400 */
[----:B------:R-:W-:-:S02]  /*a5f0*/  ISETP.GT.AND P3, PT, R65, 0x38, PT ;  /* 0x000000384100780c */ /* 0x000fc40003f64270 */
[----:B-1----:R-:W-:Y:S02]  /*a600*/  FSEL R36, R36, -INF , P4 ;  /* 0xff80000024247808 */ /* 0x002fe40002000000 */
[----:B------:R-:W-:Y:S02]  /*a610*/  FMNMX.FTZ R3, R98, R3, !PT ;  /* 0x0000000362037209 */ /* 0x000fe40007810000 */
[----:B------:R-:W-:Y:S02]  /*a620*/  ISETP.GT.AND P4, PT, R65, 0x39, PT ;  /* 0x000000394100780c */ /* 0x000fe40003f84270 */
[----:B------:R-:W-:Y:S02]  /*a630*/  FSEL R30, R37, -INF , P3 ;  /* 0xff800000251e7808 */ /* 0x000fe40001800000 */
[----:B------:R-:W-:Y:S02]  /*a640*/  FMNMX.FTZ R3, R36, R3, !PT ;  /* 0x0000000324037209 */ /* 0x000fe40007810000 */
[----:B------:R-:W-:-:S02]  /*a650*/  ISETP.GT.AND P3, PT, R65, 0x40, PT ;  /* 0x000000404100780c */ /* 0x000fc40003f64270 */
[----:B--2---:R-:W-:Y:S02]  /*a660*/  FSEL R40, R40, -INF , P4 ;  /* 0xff80000028287808 */ /* 0x004fe40002000000 */
[----:B------:R-:W-:Y:S02]  /*a670*/  FMNMX.FTZ R3, R30, R3, !PT ;  /* 0x000000031e037209 */ /* 0x000fe40007810000 */
[----:B------:R-:W-:Y:S02]  /*a680*/  ISETP.GT.AND P4, PT, R65, 0x41, PT ;  /* 0x000000414100780c */ /* 0x000fe40003f84270 */
[----:B------:R-:W-:Y:S02]  /*a690*/  FSEL R108, R41, -INF , P3 ;  /* 0xff800000296c7808 */ /* 0x000fe40001800000 */
[----:B------:R-:W-:Y:S02]  /*a6a0*/  FMNMX.FTZ R3, R40, R3, !PT ;  /* 0x0000000328037209 */ /* 0x000fe40007810000 */
[----:B------:R-:W-:-:S02]  /*a6b0*/  ISETP.GT.AND P3, PT, R65, 0x48, PT ;  /* 0x000000484100780c */ /* 0x000fc40003f64270 */
[----:B---3--:R-:W-:Y:S02]  /*a6c0*/  FSEL R44, R44, -INF , P4 ;  /* 0xff8000002c2c7808 */ /* 0x008fe40002000000 */
[----:B------:R-:W-:Y:S02]  /*a6d0*/  FMNMX.FTZ R3, R108, R3, !PT ;  /* 0x000000036c037209 */ /* 0x000fe40007810000 */
[----:B------:R-:W-:Y:S02]  /*a6e0*/  ISETP.GT.AND P4, PT, R65, 0x49, PT ;  /* 0x000000494100780c */ /* 0x000fe40003f84270 */
[----:B------:R-:W-:Y:S02]  /*a6f0*/  FSEL R38, R49, -INF , P3 ;  /* 0xff80000031267808 */ /* 0x000fe40001800000 */
[----:B------:R-:W-:Y:S01]  /*a700*/  FMNMX.FTZ R3, R44, R3, !PT ;  /* 0x000000032c037209 */ /* 0x000fe20007810000 */
[----:B------:R-:W1:Y:S01]  /*a710*/  MUFU.TANH R43, R43 ;  /* 0x0000002b002b7308 */ /* 0x000e620000002400 */
[----:B------:R-:W-:-:S02]  /*a720*/  ISETP.GT.AND P3, PT, R65, 0x50, PT ;  /* 0x000000504100780c */ /* 0x000fc40003f64270 */
[----:B------:R-:W-:Y:S02]  /*a730*/  FSEL R110, R51, -INF , P4 ;  /* 0xff800000336e7808 */ /* 0x000fe40002000000 */
[----:B------:R-:W-:Y:S02]  /*a740*/  FMNMX.FTZ R3, R38, R3, !PT ;  /* 0x0000000326037209 */ /* 0x000fe40007810000 */
[----:B------:R-:W-:Y:S01]  /*a750*/  ISETP.GT.AND P4, PT, R65, 0x51, PT ;  /* 0x000000514100780c */ /* 0x000fe20003f84270 */
[----:B------:R-:W2:Y:S01]  /*a760*/  MUFU.TANH R39, R39 ;  /* 0x0000002700277308 */ /* 0x000ea20000002400 */
[----:B------:R-:W-:Y:S02]  /*a770*/  FSEL R112, R27, -INF , P3 ;  /* 0xff8000001b707808 */ /* 0x000fe40001800000 */
[----:B------:R-:W-:Y:S01]  /*a780*/  FMNMX.FTZ R3, R110, R3, !PT ;  /* 0x000000036e037209 */ /* 0x000fe20007810000 */
[----:B------:R-:W-:Y:S01]  /*a790*/  FMUL.FTZ R53, R77, UR4 ;  /* 0x000000044d357c20 */ /* 0x000fe20008410000 */
[----:B------:R-:W-:-:S02]  /*a7a0*/  ISETP.GT.AND P3, PT, R65, 0x58, PT ;  /* 0x000000584100780c */ /* 0x000fc40003f64270 */
[----:B------:R-:W-:Y:S01]  /*a7b0*/  FSEL R114, R35, -INF , P4 ;  /* 0xff80000023727808 */ /* 0x000fe20002000000 */
[----:B------:R-:W3:Y:S01]  /*a7c0*/  MUFU.TANH R47, R47 ;  /* 0x0000002f002f7308 */ /* 0x000ee20000002400 */
[----:B------:R-:W-:Y:S02]  /*a7d0*/  FMNMX.FTZ R3, R112, R3, !PT ;  /* 0x0000000370037209 */ /* 0x000fe40007810000 */
[----:B------:R-:W-:Y:S02]  /*a7e0*/  ISETP.GT.AND P4, PT, R65, 0x59, PT ;  /* 0x000000594100780c */ /* 0x000fe40003f84270 */
[----:B------:R-:W-:Y:S02]  /*a7f0*/  FSEL R116, R31, -INF , P3 ;  /* 0xff8000001f747808 */ /* 0x000fe40001800000 */
[----:B------:R-:W-:Y:S01]  /*a800*/  FMNMX.FTZ R3, R114, R3, !PT ;  /* 0x0000000372037209 */ /* 0x000fe20007810000 */
[----:B------:R-:W4:Y:S01]  /*a810*/  MUFU.TANH R45, R45 ;  /* 0x0000002d002d7308 */ /* 0x000f220000002400 */
[----:B------:R-:W-:Y:S01]  /*a820*/  ISETP.GT.AND P3, PT, R65, 0x60, PT ;  /* 0x000000604100780c */ /* 0x000fe20003f64270 */
[----:B------:R-:W-:Y:S01]  /*a830*/  FMUL.FTZ R57, R81, UR4 ;  /* 0x0000000451397c20 */ /* 0x000fe20008410000 */
[----:B-1----:R-:W-:-:S05]  /*a840*/  FSEL R118, R43, -INF , P4 ;  /* 0xff8000002b767808 */ /* 0x002fca0002000000 */
[----:B------:R-:W-:Y:S01]  /*a850*/  MUFU.TANH R55, R55 ;  /* 0x0000003700377308 */ /* 0x000fe20000002400 */
[----:B------:R-:W-:-:S07]  /*a860*/  FMNMX.FTZ R3, R116, R3, !PT ;  /* 0x0000000374037209 */ /* 0x000fce0007810000 */
[----:B------:R-:W-:Y:S01]  /*a870*/  MUFU.TANH R59, R59 ;  /* 0x0000003b003b7308 */ /* 0x000fe20000002400 */
[----:B------:R-:W-:-:S07]  /*a880*/  ISETP.GT.AND P4, PT, R65, 0x61, PT ;  /* 0x000000614100780c */ /* 0x000fce0003f84270 */
[----:B------:R-:W-:Y:S01]  /*a890*/  MUFU.TANH R63, R63 ;  /* 0x0000003f003f7308 */ /* 0x000fe20000002400 */
[----:B--2---:R-:W-:-:S07]  /*a8a0*/  FSEL R120, R39, -INF , P3 ;  /* 0xff80000027787808 */ /* 0x004fce0001800000 */
[----:B------:R-:W-:Y:S01]  /*a8b0*/  MUFU.EX2 R24, R10 ;  /* 0x0000000a00187308 */ /* 0x000fe20000000800 */
[----:B------:R-:W-:-:S07]  /*a8c0*/  FMNMX.FTZ R3, R118, R3, !PT ;  /* 0x0000000376037209 */ /* 0x000fce0007810000 */
[----:B------:R-:W-:Y:S08]  /*a8d0*/  MUFU.EX2 R149, R149 ;  /* 0x0000009500957308 */ /* 0x000ff00000000800 */
[----:B------:R-:W1:Y:S01]  /*a8e0*/  MUFU.TANH R53, R53 ;  /* 0x0000003500357308 */ /* 0x000e620000002400 */
[----:B------:R-:W-:-:S07]  /*a8f0*/  ISETP.GT.AND P3, PT, R65, 0x68, PT ;  /* 0x000000684100780c */ /* 0x000fce0003f64270 */
[----:B------:R-:W-:Y:S01]  /*a900*/  MUFU.EX2 R64, R64 ;  /* 0x0000004000407308 */ /* 0x000fe20000000800 */
[----:B---3--:R-:W-:-:S07]  /*a910*/  FSEL R50, R47, -INF , P4 ;  /* 0xff8000002f327808 */ /* 0x008fce0002000000 */
[----:B------:R-:W-:Y:S01]  /*a920*/  MUFU.EX2 R151, R151 ;  /* 0x0000009700977308 */ /* 0x000fe20000000800 */
[----:B------:R-:W-:-:S07]  /*a930*/  FMNMX.FTZ R3, R120, R3, !PT ;  /* 0x0000000378037209 */ /* 0x000fce0007810000 */
[----:B------:R-:W-:Y:S01]  /*a940*/  MUFU.EX2 R145, R145 ;  /* 0x0000009100917308 */ /* 0x000fe20000000800 */
[----:B------:R-:W-:-:S07]  /*a950*/  ISETP.GT.AND P4, PT, R65, 0x69, PT ;  /* 0x000000694100780c */ /* 0x000fce0003f84270 */
[----:B------:R-:W-:Y:S01]  /*a960*/  MUFU.EX2 R147, R147 ;  /* 0x0000009300937308 */ /* 0x000fe20000000800 */
[----:B----4-:R-:W-:-:S07]  /*a970*/  FSEL R122, R45, -INF , P3 ;  /* 0xff8000002d7a7808 */ /* 0x010fce0001800000 */
[----:B------:R-:W-:Y:S01]  /*a980*/  MUFU.EX2 R141, R141 ;  /* 0x0000008d008d7308 */ /* 0x000fe20000000800 */
[----:B------:R-:W-:Y:S01]  /*a990*/  FMNMX.FTZ R3, R50, R3, !PT ;  /* 0x0000000332037209 */ /* 0x000fe20007810000 */
[----:B------:R-:W2:Y:S06]  /*a9a0*/  @P2 LDC R45, c[0x0][0x450] ;  /* 0x00011400ff2d2b82 */ /* 0x000eac0000000800 */
        /* <DEDUP_REMOVED lines=8> */
[----:B------:R-:W3:Y:S01]  /*aa30*/  MUFU.TANH R57, R57 ;  /* 0x0000003900397308 */ /* 0x000ee20000002400 */
[----:B------:R-:W-:Y:S01]  /*aa40*/  ISETP.GT.AND P3, PT, R65, 0x70, PT ;  /* 0x000000704100780c */ /* 0x000fe20003f64270 */
[-CC-:B------:R-:W-:Y:S01]  /*aa50*/  FFMA.FTZ R121, R60, R9.reuse, -R61.reuse ;  /* 0x000000093c797223 */ /* 0x180fe2000001083d */
[----:B-1----:R-:W-:Y:S01]  /*aa60*/  FSEL R124, R53, -INF , P4 ;  /* 0xff800000357c7808 */ /* 0x002fe20002000000 */
[----:B------:R-:W-:Y:S01]  /*aa70*/  FFMA.FTZ R123, R94, R9, -R61 ;  /* 0x000000095e7b7223 */ /* 0x000fe2000001083d */
[----:B------:R-:W-:Y:S01]  /*aa80*/  FMNMX.FTZ R3, R122, R3, !PT ;  /* 0x000000037a037209 */ /* 0x000fe20007810000 */
[----:B------:R-:W-:Y:S01]  /*aa90*/  ULDC UR4, c[0x0][0x9d8] ;  /* 0x0002760000047ab9 */ /* 0x000fe20000000800 */
[----:B------:R-:W-:-:S02]  /*aaa0*/  ISETP.GT.AND P4, PT, R65, 0x71, PT ;  /* 0x000000714100780c */ /* 0x000fc40003f84270 */
[----:B------:R-:W-:Y:S02]  /*aab0*/  FSEL R126, R55, -INF , P3 ;  /* 0xff800000377e7808 */ /* 0x000fe40001800000 */
[----:B------:R-:W-:Y:S02]  /*aac0*/  FMNMX.FTZ R3, R124, R3, !PT ;  /* 0x000000037c037209 */ /* 0x000fe40007810000 */
[----:B------:R-:W-:Y:S02]  /*aad0*/  ISETP.GT.AND P3, PT, R65, 0x78, PT ;  /* 0x000000784100780c */ /* 0x000fe40003f64270 */
[----:B------:R-:W-:Y:S02]  /*aae0*/  FMNMX.FTZ R3, R126, R3, !PT ;  /* 0x000000037e037209 */ /* 0x000fe40007810000 */
[----:B---3--:R-:W-:Y:S02]  /*aaf0*/  FSEL R128, R57, -INF , P4 ;  /* 0xff80000039807808 */ /* 0x008fe40002000000 */
[----:B------:R-:W-:-:S02]  /*ab00*/  ISETP.GT.AND P4, PT, R65, 0x79, PT ;  /* 0x000000794100780c */ /* 0x000fc40003f84270 */
[----:B------:R-:W-:Y:S02]  /*ab10*/  FSEL R130, R59, -INF , P3 ;  /* 0xff8000003b827808 */ /* 0x000fe40001800000 */
[----:B------:R-:W-:Y:S02]  /*ab20*/  FMNMX.FTZ R3, R128, R3, !PT ;  /* 0x0000000380037209 */ /* 0x000fe40007810000 */
[----:B------:R-:W-:Y:S02]  /*ab30*/  FSEL R132, R63, -INF , P4 ;  /* 0xff8000003f847808 */ /* 0x000fe40002000000 */
[----:B------:R-:W-:-:S04]  /*ab40*/  FMNMX.FTZ R3, R130, R3, !PT ;  /* 0x0000000382037209 */ /* 0x000fc80007810000 */
[----:B------:R-:W-:-:S05]  /*ab50*/  FMNMX.FTZ R3, R132, R3, !PT ;  /* 0x0000000384037209 */ /* 0x000fca0007810000 */
[----:B------:R-:W1:Y:S02]  /*ab60*/  SHFL.BFLY PT, R10, R3, 0x2, 0x1f ;  /* 0x0c401f00030a7f89 */ /* 0x000e6400000e0000 */
[----:B-1----:R-:W-:-:S05]  /*ab70*/  FMNMX.FTZ R13, R3, R10, !PT ;  /* 0x0000000a030d7209 */ /* 0x002fca0007810000 */
[----:B------:R-:W1:Y:S02]  /*ab80*/  SHFL.BFLY PT, R10, R13, 0x1, 0x1f ;  /* 0x0c201f000d0a7f89 */ /* 0x000e6400000e0000 */
[----:B-1----:R-:W-:-:S04]  /*ab90*/  FMNMX.FTZ R10, R13, R10, !PT ;  /* 0x0000000a0d0a7209 */ /* 0x002fc80007810000 */
[C---:B------:R-:W-:Y:S01]  /*aba0*/  FSETP.NEU.FTZ.AND P3, PT, R10.reuse, -INF , PT ;  /* 0xff8000000a00780b */ /* 0x040fe20003f7d000 */
[----:B------:R-:W-:-:S05]  /*abb0*/  FMUL.FTZ R41, R10, R9 ;  /* 0x000000090a297220 */ /* 0x000fca0000410000 */
[----:B------:R-:W-:-:S05]  /*abc0*/  FSEL R41, R41, RZ, P3 ;  /* 0x000000ff29297208 */ /* 0x000fca0001800000 */
[----:B------:R-:W-:Y:S01]  /*abd0*/  FFMA.FTZ R3, R8, R9, -R41 ;  /* 0x0000000908037223 */ /* 0x000fe20000010829 */
[----:B------:R-:W-:-:S04]  /*abe0*/  FADD.FTZ R8, R149, R64 ;  /* 0x0000004095087221 */ /* 0x000fc80000010000 */
[----:B------:R-:W-:-:S04]  /*abf0*/  FADD.FTZ R35, R151, R8 ;  /* 0x0000000897237221 */ /* 0x000fc80000010000 */
[----:B------:R-:W-:Y:S01]  /*ac00*/  FADD.FTZ R8, R12, R35 ;  /* 0x000000230c087221 */ /* 0x000fe20000010000 */
[-CC-:B------:R-:W-:Y:S02]  /*ac10*/  FFMA.FTZ R35, R44, R9.reuse, -R41.reuse ;  /* 0x000000092c237223 */ /* 0x180fe40000010829 */
[----:B------:R-:W3:Y:S01]  /*ac20*/  LDL R44, [R1+0x40] ;  /* 0x00004000012c7983 */ /* 0x000ee20000100800 */
[-CC-:B------:R-:W-:Y:S01]  /*ac30*/  FFMA.FTZ R148, R68, R9.reuse, -R41.reuse ;  /* 0x0000000944947223 */ /* 0x180fe20000010829 */
[-CC-:B------:R-:W-:Y:S01]  /*ac40*/  FFMA.FTZ R150, R72, R9.reuse, -R41.reuse ;  /* 0x0000000948967223 */ /* 0x180fe20000010829 */
[----:B------:R-:W-:Y:S01]  /*ac50*/  MUFU.EX2 R3, R3 ;  /* 0x0000000300037308 */ /* 0x000fe20000000800 */
[-CC-:B------:R-:W-:Y:S01]  /*ac60*/  FFMA.FTZ R13, R76, R9.reuse, -R41.reuse ;  /* 0x000000094c0d7223 */ /* 0x180fe20000010829 */
[----:B------:R-:W-:-:S06]  /*ac70*/  FFMA.FTZ R144, R80, R9, -R41 ;  /* 0x0000000950907223 */ /* 0x000fcc0000010829 */
[----:B------:R-:W1:Y:S01]  /*ac80*/  MUFU.EX2 R148, R148 ;  /* 0x0000009400947308 */ /* 0x000e620000000800 */
[----:B------:R-:W-:-:S07]  /*ac90*/  FFMA.FTZ R15, R14, R9, -R41 ;  /* 0x000000090e0f7223 */ /* 0x000fce0000010829 */
[----:B------:R-:W4:Y:S01]  /*aca0*/  MUFU.EX2 R150, R150 ;  /* 0x0000009600967308 */ /* 0x000f220000000800 */
[----:B------:R-:W-:Y:S01]  /*acb0*/  FADD.FTZ R37, R145, R8 ;  /* 0x0000000891257221 */ /* 0x000fe20000010000 */
[----:B------:R-:W-:-:S06]  /*acc0*/  FFMA.FTZ R31, R36, R9, -R41 ;  /* 0x00000009241f7223 */ /* 0x000fcc0000010829 */
[----:B------:R-:W0:Y:S01]  /*acd0*/  MUFU.EX2 R28, R28 ;  /* 0x0000001c001c7308 */ /* 0x000e220000000800 */
[----:B------:R-:W-:Y:S01]  /*ace0*/  FFMA.FTZ R146, R84, R9, -R41 ;  /* 0x0000000954927223 */ /* 0x000fe20000010829 */
[----:B------:R-:W2:Y:S06]  /*acf0*/  @P2 LDC R36, c[0x0][0x44c] ;  /* 0x00011300ff242b82 */ /* 0x000eac0000000800 */
[----:B------:R-:W0:Y:S01]  /*ad00*/  MUFU.EX2 R13, R13 ;  /* 0x0000000d000d7308 */ /* 0x000e220000000800 */
[----:B------:R-:W-:Y:S01]  /*ad10*/  FADD.FTZ R8, R24, R37 ;  /* 0x0000002518087221 */ /* 0x000fe20000010000 */
[----:B-1----:R-:W-:-:S06]  /*ad20*/  FADD.FTZ R39, R148, R3 ;  /* 0x0000000394277221 */ /* 0x002fcc0000010000 */
[----:B------:R-:W1:Y:S01]  /*ad30*/  MUFU.EX2 R144, R144 ;  /* 0x0000009000907308 */ /* 0x000e620000000800 */
[----:B------:R-:W-:Y:S01]  /*ad40*/  FFMA.FTZ R25, R100, R9, -R41 ;  /* 0x0000000964197223 */ /* 0x000fe20000010829 */
[----:B------:R-:W-:Y:S01]  /*ad50*/  FADD.FTZ R37, R147, R8 ;  /* 0x0000000893257221 */ /* 0x000fe20000010000 */
[----:B----4-:R-:W-:-:S05]  /*ad60*/  FADD.FTZ R8, R150, R39 ;  /* 0x0000002796087221 */ /* 0x010fca0000010000 */
[----:B------:R-:W4:Y:S01]  /*ad70*/  MUFU.EX2 R15, R15 ;  /* 0x0000000f000f7308 */ /* 0x000f220000000800 */
[-CC-:B------:R-:W-:Y:S01]  /*ad80*/  FFMA.FTZ R140, R102, R9.reuse, -R41.reuse ;  /* 0x00000009668c7223 */ /* 0x180fe20000010829 */
[----:B------:R-:W-:Y:S01]  /*ad90*/  FFMA.FTZ R138, R30, R9, -R41 ;  /* 0x000000091e8a7223 */ /* 0x000fe20000010829 */
[----:B0-----:R-:W-:-:S05]  /*ada0*/  FADD.FTZ R30, R28, R37 ;  /* 0x000000251c1e7221 */ /* 0x001fca0000010000 */
[----:B------:R-:W0:Y:S01]  /*adb0*/  MUFU.EX2 R143, R143 ;  /* 0x0000008f008f7308 */ /* 0x000e220000000800 */
[----:B------:R-:W-:Y:S01]  /*adc0*/  FADD.FTZ R39, R13, R8 ;  /* 0x000000080d277221 */ /* 0x000fe20000010000 */
[----:B------:R-:W-:-:S06]  /*add0*/  FFMA.FTZ R27, R104, R9, -R41 ;  /* 0x00000009681b7223 */ /* 0x000fcc0000010829 */
[----:B------:R-:W2:Y:S01]  /*ade0*/  MUFU.EX2 R146, R146 ;  /* 0x0000009200927308 */ /* 0x000ea20000000800 */
[----:B------:R-:W-:Y:S01]  /*adf0*/  FADD.FTZ R43, R141, R30 ;  /* 0x0000001e8d2b7221 */ /* 0x000fe20000010000 */
[----:B-1----:R-:W-:-:S06]  /*ae00*/  FADD.FTZ R0, R144, R39 ;  /* 0x0000002790007221 */ /* 0x002fcc0000010000 */
[----:B------:R-:W1:Y:S01]  /*ae10*/  MUFU.EX2 R34, R34 ;  /* 0x0000002200227308 */ /* 0x000e620000000800 */
[----:B------:R-:W-:-:S07]  /*ae20*/  FFMA.FTZ R142, R106, R9, -R41 ;  /* 0x000000096a8e7223 */ /* 0x000fce0000010829 */
[----:B------:R-:W1:Y:S01]  /*ae30*/  MUFU.EX2 R25, R25 ;  /* 0x0000001900197308 */ /* 0x000e620000000800 */
[----:B------:R-:W-:Y:S01]  /*ae40*/  FADD.FTZ R8, R26, R43 ;  /* 0x0000002b1a087221 */ /* 0x000fe20000010000 */
[----:B------:R-:W-:-:S06]  /*ae50*/  FFMA.FTZ R46, R48, R9, -R61 ;  /* 0x00000009302e7223 */ /* 0x000fcc000001083d */
[----:B------:R-:W1:Y:S01]  /*ae60*/  MUFU.EX2 R137, R137 ;  /* 0x0000008900897308 */ /* 0x000e620000000800 */
[----:B----4-:R-:W-:Y:S01]  /*ae70*/  FADD.FTZ R43, R15, R0 ;  /* 0x000000000f2b7221 */ /* 0x010fe20000010000 */
[----:B------:R-:W-:-:S06]  /*ae80*/  FFMA.FTZ R29, R32, R9, -R41 ;  /* 0x00000009201d7223 */ /* 0x000fcc0000010829 */
[----:B------:R-:W4:Y:S01]  /*ae90*/  MUFU.EX2 R140, R140 ;  /* 0x0000008c008c7308 */ /* 0x000f220000000800 */
[----:B0-----:R-:W-:Y:S01]  /*aea0*/  FADD.FTZ R39, R143, R8 ;  /* 0x000000088f277221 */ /* 0x001fe20000010000 */
[----:B--2---:R-:W-:-:S06]  /*aeb0*/  FADD.FTZ R0, R146, R43 ;  /* 0x0000002b92007221 */ /* 0x004fcc0000010000 */
[----:B------:R-:W0:Y:S01]  /*aec0*/  MUFU.EX2 R42, R42 ;  /* 0x0000002a002a7308 */ /* 0x000e220000000800 */
[----:B------:R-:W-:Y:S01]  /*aed0*/  FFMA.FTZ R136, R98, R9, -R41 ;  /* 0x0000000962887223 */ /* 0x000fe20000010829 */
[----:B------:R-:W-:-:S06]  /*aee0*/  @P2 IMAD.HI.U32 R36, R97, R36, RZ ;  /* 0x0000002461242227 */ /* 0x000fcc00078e00ff */
[----:B------:R-:W2:Y:S01]  /*aef0*/  MUFU.EX2 R27, R27 ;  /* 0x0000001b001b7308 */ /* 0x000ea20000000800 */
[----:B-1----:R-:W-:Y:S01]  /*af00*/  FADD.FTZ R8, R34, R39 ;  /* 0x0000002722087221 */ /* 0x002fe20000010000 */
[----:B------:R-:W-:-:S06]  /*af10*/  FFMA.FTZ R48, R54, R9, -R61 ;  /* 0x0000000936307223 */ /* 0x000fcc000001083d */
[----:B------:R-:W1:Y:S01]  /*af20*/  MUFU.EX2 R139, R139 ;  /* 0x0000008b008b7308 */ /* 0x000e620000000800 */
[----:B------:R-:W-:Y:S01]  /*af30*/  FADD.FTZ R43, R25, R0 ;  /* 0x00000000192b7221 */ /* 0x000fe20000010000 */
[----:B------:R-:W-:-:S06]  /*af40*/  IMAD.MOV.U32 R32, RZ, RZ, R97 ;  /* 0x000000ffff207224 */ /* 0x000fcc00078e0061 */
[----:B------:R-:W1:Y:S01]  /*af50*/  MUFU.EX2 R142, R142 ;  /* 0x0000008e008e7308 */ /* 0x000e620000000800 */
[----:B------:R-:W-:Y:S01]  /*af60*/  @P2 SHF.R.U32.HI R32, RZ, R45, R36 ;  /* 0x0000002dff202219 */ /* 0x000fe20000011624 */
[----:B------:R-:W-:-:S06]  /*af70*/  FADD.FTZ R45, R137, R8 ;  /* 0x00000008892d7221 */ /* 0x000fcc0000010000 */
[----:B------:R-:W1:Y:S01]  /*af80*/  MUFU.EX2 R46, R46 ;  /* 0x0000002e002e7308 */ /* 0x000e620000000800 */
[----:B----4-:R-:W-:-:S07]  /*af90*/  FADD.FTZ R0, R140, R43 ;  /* 0x0000002b8c007221 */ /* 0x010fce0000010000 */
[----:B------:R-:W4:Y:S01]  /*afa0*/  MUFU.EX2 R29, R29 ;  /* 0x0000001d001d7308 */ /* 0x000f220000000800 */
[----:B0-----:R-:W-:Y:S01]  /*afb0*/  FADD.FTZ R8, R42, R45 ;  /* 0x0000002d2a087221 */ /* 0x001fe20000010000 */
[----:B------:R-:W-:-:S06]  /*afc0*/  FFMA.FTZ R52, R58, R9, -R61 ;  /* 0x000000093a347223 */ /* 0x000fcc000001083d */
[----:B------:R-:W0:Y:S01]  /*afd0*/  MUFU.EX2 R133, R133 ;  /* 0x0000008500857308 */ /* 0x000e220000000800 */
[----:B--2---:R-:W-:Y:S01]  /*afe0*/  FADD.FTZ R45, R27, R0 ;  /* 0x000000001b2d7221 */ /* 0x004fe20000010000 */
[----:B------:R-:W-:-:S06]  /*aff0*/  FFMA.FTZ R33, R40, R9, -R41 ;  /* 0x0000000928217223 */ /* 0x000fcc0000010829 */
[----:B------:R-:W2:Y:S01]  /*b000*/  MUFU.EX2 R136, R136 ;  /* 0x0000008800887308 */ /* 0x000ea20000000800 */
[----:B-1----:R-:W-:Y:S01]  /*b010*/  FADD.FTZ R47, R139, R8 ;  /* 0x000000088b2f7221 */ /* 0x002fe20000010000 */
[----:B------:R-:W-:-:S06]  /*b020*/  FADD.FTZ R0, R142, R45 ;  /* 0x0000002d8e007221 */ /* 0x000fcc0000010000 */
[----:B------:R-:W1:Y:S01]  /*b030*/  MUFU.EX2 R48, R48 ;  /* 0x0000003000307308 */ /* 0x000e620000000800 */
[----:B------:R-:W-:-:S07]  /*b040*/  FFMA.FTZ R14, R108, R9, -R41 ;  /* 0x000000096c0e7223 */ /* 0x000fce0000010829 */
[----:B------:R-:W1:Y:S01]  /*b050*/  MUFU.EX2 R31, R31 ;  /* 0x0000001f001f7308 */ /* 0x000e620000000800 */
[----:B------:R-:W-:Y:S01]  /*b060*/  FADD.FTZ R8, R46, R47 ;  /* 0x0000002f2e087221 */ /* 0x000fe20000010000 */
[----:B------:R-:W-:-:S06]  /*b070*/  FFMA.FTZ R54, R66, R9, -R61 ;  /* 0x0000000942367223 */ /* 0x000fcc000001083d */
[----:B------:R-:W1:Y:S01]  /*b080*/  MUFU.EX2 R135, R135 ;  /* 0x0000008700877308 */ /* 0x000e620000000800 */
[----:B----4-:R-:W-:-:S07]  /*b090*/  FADD.FTZ R47, R29, R0 ;  /* 0x000000001d2f7221 */ /* 0x010fce0000010000 */
[----:B------:R-:W4:Y:S01]  /*b0a0*/  MUFU.EX2 R138, R138 ;  /* 0x0000008a008a7308 */ /* 0x000f220000000800 */
[----:B0-----:R-:W-:Y:S01]  /*b0b0*/  FADD.FTZ R45, R133, R8 ;  /* 0x00000008852d7221 */ /* 0x001fe20000010000 */
[----:B--2---:R-:W-:-:S06]  /*b0c0*/  FADD.FTZ R8, R136, R47 ;  /* 0x0000002f88087221 */ /* 0x004fcc0000010000 */
[----:B------:R-:W0:Y:S01]  /*b0d0*/  MUFU.EX2 R52, R52 ;  /* 0x0000003400347308 */ /* 0x000e220000000800 */
[----:B------:R-:W-:-:S07]  /*b0e0*/  FFMA.FTZ R134, R38, R9, -R41 ;  /* 0x0000000926867223 */ /* 0x000fce0000010829 */
[----:B------:R-:W2:Y:S01]  /*b0f0*/  MUFU.EX2 R33, R33 ;  /* 0x0000002100217308 */ /* 0x000ea20000000800 */
[----:B-1----:R-:W-:Y:S01]  /*b100*/  FADD.FTZ R36, R48, R45 ;  /* 0x0000002d30247221 */ /* 0x002fe20000010000 */
[----:B------:R-:W-:-:S06]  /*b110*/  FFMA.FTZ R56, R74, R9, -R61 ;  /* 0x000000094a387223 */ /* 0x000fcc000001083d */
[----:B------:R-:W1:Y:S01]  /*b120*/  MUFU.EX2 R129, R129 ;  /* 0x0000008100817308 */ /* 0x000e620000000800 */
[----:B------:R-:W-:Y:S01]  /*b130*/  FADD.FTZ R47, R31, R8 ;  /* 0x000000081f2f7221 */ /* 0x000fe20000010000 */
[----:B------:R-:W-:-:S06]  /*b140*/  FFMA.FTZ R37, R110, R9, -R41 ;  /* 0x000000096e257223 */ /* 0x000fcc0000010829 */
[----:B------:R-:W1:Y:S01]  /*b150*/  MUFU.EX2 R14, R14 ;  /* 0x0000000e000e7308 */ /* 0x000e620000000800 */
[----:B------:R-:W-:Y:S01]  /*b160*/  FADD.FTZ R49, R135, R36 ;  /* 0x0000002487317221 */ /* 0x000fe20000010000 */
[----:B----4-:R-:W-:-:S06]  /*b170*/  FADD.FTZ R38, R138, R47 ;  /* 0x0000002f8a267221 */ /* 0x010fcc0000010000 */
[----:B------:R-:W4:Y:S01]  /*b180*/  MUFU.EX2 R54, R54 ;  /* 0x0000003600367308 */ /* 0x000f220000000800 */
[----:B------:R-:W-:-:S07]  /*b190*/  FFMA.FTZ R30, R112, R9, -R41 ;  /* 0x00000009701e7223 */ /* 0x000fce0000010829 */
        /* <DEDUP_REMOVED lines=8> */
[----:B------:R-:W-:-:S06]  /*b220*/  F2FP.F16.F32.PACK_AB R151, R12, R151 ;  /* 0x000000970c97723e */ /* 0x000fcc00000000ff */
[----:B------:R-:W1:Y:S01]  /*b230*/  MUFU.EX2 R56, R56 ;  /* 0x0000003800387308 */ /* 0x000e620000000800 */
[----:B------:R-:W-:Y:S01]  /*b240*/  IADD3 R40, R32, R93, -R95 ;  /* 0x0000005d20287210 */ /* 0x000fe20007ffe85f */
[----:B------:R-:W-:-:S06]  /*b250*/  FADD.FTZ R12, R14, R47 ;  /* 0x0000002f0e0c7221 */ /* 0x000fcc0000010000 */
[----:B------:R-:W1:Y:S01]  /*b260*/  MUFU.EX2 R37, R37 ;  /* 0x0000002500257308 */ /* 0x000e620000000800 */
[----:B------:R-:W-:Y:S01]  /*b270*/  FFMA.FTZ R32, R116, R9, -R41 ;  /* 0x0000000974207223 */ /* 0x000fe20000010829 */
[----:B----4-:R-:W-:-:S06]  /*b280*/  FADD.FTZ R38, R54, R49 ;  /* 0x0000003136267221 */ /* 0x010fcc0000010000 */
[----:B------:R-:W4:Y:S01]  /*b290*/  MUFU.EX2 R125, R125 ;  /* 0x0000007d007d7308 */ /* 0x000f220000000800 */
[----:B------:R-:W-:Y:S01]  /*b2a0*/  FFMA.FTZ R62, R90, R9, -R61 ;  /* 0x000000095a3e7223 */ /* 0x000fe2000001083d */
[----:B------:R-:W-:-:S06]  /*b2b0*/  FADD.FTZ R47, R35, R12 ;  /* 0x0000000c232f7221 */ /* 0x000fcc0000010000 */
[----:B------:R-:W3:Y:S01]  /*b2c0*/  MUFU.EX2 R30, R30 ;  /* 0x0000001e001e7308 */ /* 0x000ee20000000800 */
[----:B------:R-:W-:Y:S01]  /*b2d0*/  FFMA.FTZ R43, R118, R9, -R41 ;  /* 0x00000009762b7223 */ /* 0x000fe20000010829 */
[----:B0-----:R-:W-:-:S06]  /*b2e0*/  FADD.FTZ R49, R131, R38 ;  /* 0x0000002683317221 */ /* 0x001fcc0000010000 */
[----:B------:R-:W0:Y:S01]  /*b2f0*/  MUFU.EX2 R58, R58 ;  /* 0x0000003a003a7308 */ /* 0x000e220000000800 */
[----:B--2---:R-:W-:-:S07]  /*b300*/  FADD.FTZ R12, R134, R47 ;  /* 0x0000002f860c7221 */ /* 0x004fce0000010000 */
[----:B------:R-:W2:Y:S01]  /*b310*/  MUFU.EX2 R39, R39 ;  /* 0x0000002700277308 */ /* 0x000ea20000000800 */
[----:B------:R-:W-:Y:S01]  /*b320*/  F2FP.F16.F32.PACK_AB R145, R24, R145 ;  /* 0x000000911891723e */ /* 0x000fe200000000ff */
[----:B------:R-:W-:Y:S01]  /*b330*/  FFMA.FTZ R120, R120, R9, -R41 ;  /* 0x0000000978787223 */ /* 0x000fe20000010829 */
[----:B-1----:R-:W-:-:S05]  /*b340*/  FADD.FTZ R24, R56, R49 ;  /* 0x0000003138187221 */ /* 0x002fca0000010000 */
[----:B------:R-:W1:Y:S01]  /*b350*/  MUFU.EX2 R127, R127 ;  /* 0x0000007f007f7308 */ /* 0x000e620000000800 */
[----:B------:R-:W-:Y:S01]  /*b360*/  FFMA.FTZ R60, R96, R9, -R61 ;  /* 0x00000009603c7223 */ /* 0x000fe2000001083d */
[----:B------:R-:W-:-:S06]  /*b370*/  FADD.FTZ R47, R37, R12 ;  /* 0x0000000c252f7221 */ /* 0x000fcc0000010000 */
[----:B------:R-:W1:Y:S01]  /*b380*/  MUFU.EX2 R32, R32 ;  /* 0x0000002000207308 */ /* 0x000e620000000800 */
[-CC-:B------:R-:W-:Y:S01]  /*b390*/  FFMA.FTZ R45, R124, R9.reuse, -R41.reuse ;  /* 0x000000097c2d7223 */ /* 0x180fe20000010829 */
[----:B------:R-:W-:Y:S01]  /*b3a0*/  FFMA.FTZ R50, R50, R9, -R41 ;  /* 0x0000000932327223 */ /* 0x000fe20000010829 */
[----:B----4-:R-:W-:-:S05]  /*b3b0*/  FADD.FTZ R49, R125, R24 ;  /* 0x000000187d317221 */ /* 0x010fca0000010000 */
[----:B------:R-:W4:Y:S01]  /*b3c0*/  MUFU.EX2 R62, R62 ;  /* 0x0000003e003e7308 */ /* 0x000f220000000800 */
[----:B---3--:R-:W-:-:S07]  /*b3d0*/  FADD.FTZ R12, R30, R47 ;  /* 0x0000002f1e0c7221 */ /* 0x008fce0000010000 */
[----:B------:R-:W3:Y:S01]  /*b3e0*/  MUFU.EX2 R43, R43 ;  /* 0x0000002b002b7308 */ /* 0x000ee20000000800 */
[-CC-:B------:R-:W-:Y:S01]  /*b3f0*/  FFMA.FTZ R122, R122, R9.reuse, -R41.reuse ;  /* 0x000000097a7a7223 */ /* 0x180fe20000010829 */
[-CC-:B------:R-:W-:Y:S01]  /*b400*/  FFMA.FTZ R0, R126, R9.reuse, -R41.reuse ;  /* 0x000000097e007223 */ /* 0x180fe20000010829 */
[-CC-:B------:R-:W-:Y:S01]  /*b410*/  FFMA.FTZ R128, R128, R9.reuse, -R41.reuse ;  /* 0x0000000980807223 */ /* 0x180fe20000010829 */
[----:B------:R-:W-:-:S04]  /*b420*/  FFMA.FTZ R130, R130, R9, -R41 ;  /* 0x0000000982827223 */ /* 0x000fc80000010829 */
[----:B------:R-:W3:Y:S01]  /*b430*/  MUFU.EX2 R121, R121 ;  /* 0x0000007900797308 */ /* 0x000ee20000000800 */
[----:B------:R-:W-:Y:S01]  /*b440*/  FFMA.FTZ R36, R132, R9, -R41 ;  /* 0x0000000984247223 */ /* 0x000fe20000010829 */
[----:B0-----:R-:W-:Y:S01]  /*b450*/  FADD.FTZ R24, R58, R49 ;  /* 0x000000313a187221 */ /* 0x001fe20000010000 */
[----:B--2---:R-:W-:-:S05]  /*b460*/  FADD.FTZ R47, R39, R12 ;  /* 0x0000000c272f7221 */ /* 0x004fca0000010000 */
[----:B------:R-:W-:Y:S01]  /*b470*/  MUFU.EX2 R124, R120 ;  /* 0x00000078007c7308 */ /* 0x000fe20000000800 */
[----:B-1----:R-:W-:Y:S01]  /*b480*/  FADD.FTZ R49, R127, R24 ;  /* 0x000000187f317221 */ /* 0x002fe20000010000 */
[----:B------:R-:W-:-:S06]  /*b490*/  FADD.FTZ R12, R32, R47 ;  /* 0x0000002f200c7221 */ /* 0x000fcc0000010000 */
[----:B------:R-:W0:Y:S01]  /*b4a0*/  MUFU.EX2 R60, R60 ;  /* 0x0000003c003c7308 */ /* 0x000e220000000800 */
[----:B------:R-:W-:-:S07]  /*b4b0*/  SHF.R.S32.HI R51, RZ, 0x1f, R40 ;  /* 0x0000001fff337819 */ /* 0x000fce0000011428 */
[----:B------:R-:W-:Y:S01]  /*b4c0*/  MUFU.EX2 R41, R50 ;  /* 0x0000003200297308 */ /* 0x000fe20000000800 */
[----:B----4-:R-:W-:Y:S01]  /*b4d0*/  FADD.FTZ R24, R62, R49 ;  /* 0x000000313e187221 */ /* 0x010fe20000010000 */
[----:B---3--:R-:W-:-:S06]  /*b4e0*/  FADD.FTZ R49, R43, R12 ;  /* 0x0000000c2b317221 */ /* 0x008fcc0000010000 */
[----:B------:R-:W1:Y:S01]  /*b4f0*/  MUFU.EX2 R123, R123 ;  /* 0x0000007b007b7308 */ /* 0x000e620000000800 */
[----:B------:R-:W-:-:S07]  /*b500*/  LEA.HI R8, R51, R40, RZ, 0x7 ;  /* 0x0000002833087211 */ /* 0x000fce00078f38ff */
[----:B------:R-:W2:Y:S01]  /*b510*/  MUFU.EX2 R126, R122 ;  /* 0x0000007a007e7308 */ /* 0x000ea20000000800 */
[----:B------:R-:W-:-:S07]  /*b520*/  FADD.FTZ R51, R121, R24 ;  /* 0x0000001879337221 */ /* 0x000fce0000010000 */
[----:B------:R-:W3:Y:S01]  /*b530*/  MUFU.EX2 R45, R45 ;  /* 0x0000002d002d7308 */ /* 0x000ee20000000800 */
[----:B0-----:R-:W-:-:S07]  /*b540*/  FADD.FTZ R12, R60, R51 ;  /* 0x000000333c0c7221 */ /* 0x001fce0000010000 */
[----:B------:R0:W4:Y:S01]  /*b550*/  MUFU.EX2 R120, R0 ;  /* 0x0000000000787308 */ /* 0x0001220000000800 */
[----:B-1----:R-:W-:Y:S01]  /*b560*/  FADD.FTZ R51, R123, R12 ;  /* 0x0000000c7b337221 */ /* 0x002fe20000010000 */
[----:B0-----:R-:W-:-:S06]  /*b570*/  FADD.FTZ R0, R124, R49 ;  /* 0x000000317c007221 */ /* 0x001fcc0000010000 */
[----:B------:R-:W0:Y:S01]  /*b580*/  MUFU.EX2 R47, R128 ;  /* 0x00000080002f7308 */ /* 0x000e220000000800 */
[----:B------:R-:W-:Y:S01]  /*b590*/  FADD.FTZ R49, R41, R0 ;  /* 0x0000000029317221 */ /* 0x000fe20000010000 */
[----:B------:R-:W-:-:S03]  /*b5a0*/  F2FP.F16.F32.PACK_AB R150, R13, R150 ;  /* 0x000000960d96723e */ /* 0x000fc600000000ff */
[----:B--2---:R-:W-:-:S03]  /*b5b0*/  FADD.FTZ R12, R126, R49 ;  /* 0x000000317e0c7221 */ /* 0x004fc60000010000 */
[----:B------:R-:W1:Y:S01]  /*b5c0*/  MUFU.EX2 R122, R130 ;  /* 0x00000082007a7308 */ /* 0x000e620000000800 */
[----:B------:R-:W-:Y:S01]  /*b5d0*/  F2FP.F16.F32.PACK_AB R148, R3, R148 ;  /* 0x000000940394723e */ /* 0x000fe200000000ff */
[----:B---3--:R-:W-:-:S06]  /*b5e0*/  FADD.FTZ R3, R45, R12 ;  /* 0x0000000c2d037221 */ /* 0x008fcc0000010000 */
[----:B------:R-:W2:Y:S01]  /*b5f0*/  MUFU.EX2 R13, R36 ;  /* 0x00000024000d7308 */ /* 0x000ea20000000800 */
[----:B----4-:R-:W-:Y:S01]  /*b600*/  FADD.FTZ R12, R120, R3 ;  /* 0x00000003780c7221 */ /* 0x010fe20000010000 */
[----:B------:R-:W-:-:S03]  /*b610*/  SHF.R.S32.HI R8, RZ, 0x7, R8 ;  /* 0x00000007ff087819 */ /* 0x000fc60000011408 */
[----:B0-----:R-:W-:Y:S01]  /*b620*/  FADD.FTZ R3, R47, R12 ;  /* 0x0000000c2f037221 */ /* 0x001fe20000010000 */
[----:B------:R-:W-:Y:S01]  /*b630*/  VIMNMX R44, R44, R8, !PT ;  /* 0x000000082c2c7248 */ /* 0x000fe20007fe0100 */
[----:B------:R-:W-:Y:S02]  /*b640*/  FFMA.FTZ R66, R92, R9, -R61 ;  /* 0x000000095c427223 */ /* 0x000fe4000001083d */
[----:B-1----:R-:W-:Y:S02]  /*b650*/  FADD.FTZ R12, R122, R3 ;  /* 0x000000037a0c7221 */ /* 0x002fe40000010000 */
[----:B------:R0:W-:Y:S02]  /*b660*/  STL [R1+0x34], R44 ;  /* 0x0000342c01007387 */ /* 0x0001e40000100800 */
[----:B------:R-:W1:Y:S01]  /*b670*/  MUFU.EX2 R66, R66 ;  /* 0x0000004200427308 */ /* 0x000e620000000800 */
[----:B--2---:R-:W-:Y:S01]  /*b680*/  FADD.FTZ R3, R13, R12 ;  /* 0x0000000c0d037221 */ /* 0x004fe20000010000 */
[----:B------:R-:W-:-:S05]  /*b690*/  VIADD R12, R88, 0xfffffffe ;  /* 0xfffffffe580c7836 */ /* 0x000fca0000000000 */
[----:B------:R-:W-:Y:S02]  /*b6a0*/  ISETP.GE.AND P3, PT, R12, R44, PT ;  /* 0x0000002c0c00720c */ /* 0x000fe40003f66270 */
[----:B------:R-:W-:Y:S02]  /*b6b0*/  CS2R R118, SRZ ;  /* 0x0000000000767805 */ /* 0x000fe4000001ff00 */
[----:B------:R-:W-:Y:S02]  /*b6c0*/  F2FP.F16.F32.PACK_AB R149, R64, R149 ;  /* 0x000000954095723e */ /* 0x000fe400000000ff */
[----:B------:R-:W-:Y:S02]  /*b6d0*/  CS2R R116, SRZ ;  /* 0x0000000000747805 */ /* 0x000fe4000001ff00 */
[----:B------:R-:W-:Y:S02]  /*b6e0*/  F2FP.F16.F32.PACK_AB R147, R28, R147 ;  /* 0x000000931c93723e */ /* 0x000fe400000000ff */
[----:B------:R-:W-:-:S02]  /*b6f0*/  CS2R R114, SRZ ;  /* 0x0000000000727805 */ /* 0x000fc4000001ff00 */
[----:B------:R-:W-:Y:S01]  /*b700*/  F2FP.F16.F32.PACK_AB R141, R26, R141 ;  /* 0x0000008d1a8d723e */ /* 0x000fe200000000ff */
[----:B-1----:R-:W-:Y:S01]  /*b710*/  FADD.FTZ R0, R66, R51 ;  /* 0x0000003342007221 */ /* 0x002fe20000010000 */
[----:B------:R-:W-:Y:S02]  /*b720*/  F2FP.F16.F32.PACK_AB R143, R34, R143 ;  /* 0x0000008f228f723e */ /* 0x000fe400000000ff */
[----:B------:R-:W-:Y:S02]  /*b730*/  CS2R R112, SRZ ;  /* 0x0000000000707805 */ /* 0x000fe4000001ff00 */
[----:B------:R-:W-:Y:S02]  /*b740*/  F2FP.F16.F32.PACK_AB R137, R42, R137 ;  /* 0x000000892a89723e */ /* 0x000fe400000000ff */
[----:B------:R-:W-:Y:S02]  /*b750*/  CS2R R110, SRZ ;  /* 0x00000000006e7805 */ /* 0x000fe4000001ff00 */
[----:B------:R-:W-:-:S02]  /*b760*/  F2FP.F16.F32.PACK_AB R139, R46, R139 ;  /* 0x0000008b2e8b723e */ /* 0x000fc400000000ff */
[----:B------:R-:W-:Y:S02]  /*b770*/  CS2R R108, SRZ ;  /* 0x00000000006c7805 */ /* 0x000fe4000001ff00 */
        /* <DEDUP_REMOVED lines=32> */
[----:B0-----:R-:W-:Y:S06]  /*b980*/  @!P3 BRA `(.L_x_14510) ;  /* 0x00000030006cb947 */ /* 0x001fec0003800000 */
[----:B------:R-:W-:Y:S01]  /*b990*/  IMAD.MOV.U32 R15, RZ, RZ, R11 ;  /* 0x000000ffff0f7224 */ /* 0x000fe200078e000b */
[----:B------:R-:W-:Y:S01]  /*b9a0*/  MOV R13, R10 ;  /* 0x0000000a000d7202 */ /* 0x000fe20000000f00 */
[----:B------:R-:W-:Y:S02]  /*b9b0*/  IMAD.MOV.U32 R8, RZ, RZ, R23 ;  /* 0x000000ffff087224 */ /* 0x000fe400078e0017 */
[----:B------:R-:W-:Y:S02]  /*b9c0*/  IMAD.MOV.U32 R14, RZ, RZ, R18 ;  /* 0x000000ffff0e7224 */ /* 0x000fe400078e0012 */
[----:B------:R-:W-:-:S07]  /*b9d0*/  IMAD.MOV.U32 R119, RZ, RZ, RZ ;  /* 0x000000ffff777224 */ /* 0x000fce00078e00ff */
.L_x_14520:
        /* <DEDUP_REMOVED lines=11> */
.L_x_14512:
[----:B------:R-:W-:Y:S01]  /*ba90*/  IMAD R9, R18, 0x8, R2 ;  /* 0x0000000812097824 */ /* 0x000fe200078e0202 */
[----:B------:R-:W-:-:S04]  /*baa0*/  SHF.L.U32 R10, R23, 0x1f, RZ ;  /* 0x0000001f170a7819 */ /* 0x000fc800000006ff */
[----:B------:R0:W1:Y:S01]  /*bab0*/  SYNCS.PHASECHK.TRANS64.TRYWAIT P4, [R9+URZ+0x16830], R10 ;  /* 0x0168300a090075a7 */ /* 0x000062000808017f */
[----:B------:R-:W-:Y:S05]  /*bac0*/  @!P0 BRA `(.L_x_14513) ;  /* 0x0000000000048947 */ /* 0x000fea0003800000 */
[----:B------:R-:W-:Y:S01]  /*bad0*/  BPT.TRAP 0x1 ;  /* 0x000000040000795c */ /* 0x000fe20000300000 */
.L_x_14513:
[----:B------:R-:W-:Y:S04]  /*bae0*/  BSSY B0, `(.L_x_14511) ;  /* 0x0000004000007945 */ /* 0x000fe80003800000 */
[----:B-1----:R-:W-:Y:S05]  /*baf0*/  @P4 BRA `(.L_x_14514) ;  /* 0x0000000000084947 */ /* 0x002fea0003800000 */
[----:B------:R-:W1:Y:S02]  /*bb00*/  SYNCS.PHASECHK.TRANS64.TRYWAIT P4, [R9+URZ+0x16830], R10 ;  /* 0x0168300a090075a7 */ /* 0x000e64000808017f */
[----:B-1----:R-:W-:Y:S05]  /*bb10*/  @!P4 BRA `(.L_x_14515) ;  /* 0x0000010400a0c947 */ /* 0x002fea0003800000 */
.L_x_14514:
[----:B------:R-:W-:Y:S05]  /*bb20*/  BSYNC B0 ;  /* 0x0000000000007941 */ /* 0x000fea0003800000 */
.L_x_14511:
[----:B01----:R-:W2:Y:S01]  /*bb30*/  LDL R10, [R1+0x24] ;  /* 0x00002400010a7983 */ /* 0x003ea20000100800 */
[----:B------:R-:W0:Y:S01]  /*bb40*/  S2R R9, SR_TID.X ;  /* 0x0000000000097919 */ /* 0x000e220000002100 */
[----:B------:R-:W-:Y:S05]  /*bb50*/  WARPSYNC.ALL ;  /* 0x0000000000007948 */ /* 0x000fea0003800000 */
[----:B------:R-:W-:Y:S01]  /*bb60*/  IMAD.MOV.U32 R27, RZ, RZ, 0x40000040 ;  /* 0x40000040ff1b7424 */ /* 0x000fe200078e00ff */
[----:B0-----:R-:W-:-:S05]  /*bb70*/  SHF.R.U32.HI R9, RZ, 0x7, R9 ;  /* 0x00000007ff097819 */ /* 0x001fca0000011609 */
[----:B------:R-:W-:Y:S01]  /*bb80*/  VIADD R9, R9, 0x8 ;  /* 0x0000000809097836 */ /* 0x000fe20000000000 */
[----:B------:R-:W-:Y:S02]  /*bb90*/  R2UR UR8, R4 ;  /* 0x00000000040872ca */ /* 0x000fe400000e0000 */
[----:B------:R-:W-:Y:S02]  /*bba0*/  R2UR UR9, R5 ;  /* 0x00000000050972ca */ /* 0x000fe400000e0000 */
[C---:B------:R-:W-:Y:S02]  /*bbb0*/  R2UR UR11, R27.reuse ;  /* 0x000000001b0b72ca */ /* 0x040fe400000e0000 */
[----:B------:R-:W-:Y:S02]  /*bbc0*/  MOV R25, 0x40000040 ;  /* 0x4000004000197802 */ /* 0x000fe40000000f00 */
[----:B------:R-:W-:Y:S02]  /*bbd0*/  R2UR UR23, R27 ;  /* 0x000000001b1772ca */ /* 0x000fe400000e0000 */
[----:B------:R-:W-:-:S02]  /*bbe0*/  R2UR UR15, R25 ;  /* 0x00000000190f72ca */ /* 0x000fc400000e0000 */
[----:B------:R-:W-:Y:S02]  /*bbf0*/  R2UR UR12, R156 ;  /* 0x000000009c0c72ca */ /* 0x000fe400000e0000 */
[----:B------:R-:W-:Y:S01]  /*bc00*/  R2UR UR13, R157 ;  /* 0x000000009d0d72ca */ /* 0x000fe200000e0000 */
[----:B------:R0:W-:Y:S01]  /*bc10*/  BAR.SYNC.DEFER_BLOCKING R9, 0x100 ;  /* 0x000400090000751d */ /* 0x0001e20000010000 */
[----:B------:R-:W-:Y:S01]  /*bc20*/  IMAD.MOV.U32 R11, RZ, RZ, 0x40000040 ;  /* 0x40000040ff0b7424 */ /* 0x000fe200078e00ff */
[----:B------:R-:W-:Y:S02]  /*bc30*/  R2UR UR16, R20 ;  /* 0x00000000141072ca */ /* 0x000fe400000e0000 */
[----:B------:R-:W-:Y:S02]  /*bc40*/  R2UR UR17, R21 ;  /* 0x00000000151172ca */ /* 0x000fe400000e0000 */
[----:B------:R-:W-:Y:S02]  /*bc50*/  R2UR UR19, R11 ;  /* 0x000000000b1372ca */ /* 0x000fe400000e0000 */
[----:B--2---:R-:W-:-:S04]  /*bc60*/  LEA R26, R18, R10, 0xa ;  /* 0x0000000a121a7211 */ /* 0x004fc800078e50ff */
[C---:B------:R-:W-:Y:S01]  /*bc70*/  R2UR UR10, R26.reuse ;  /* 0x000000001a0a72ca */ /* 0x040fe200000e0000 */
[C---:B------:R-:W-:Y:S02]  /*bc80*/  VIADD R24, R26.reuse, 0x2 ;  /* 0x000000021a187836 */ /* 0x040fe40000000000 */
[C---:B------:R-:W-:Y:S02]  /*bc90*/  VIADD R10, R26.reuse, 0x4 ;  /* 0x000000041a0a7836 */ /* 0x040fe40000000000 */
[----:B------:R-:W-:Y:S01]  /*bca0*/  VIADD R26, R26, 0x6 ;  /* 0x000000061a1a7836 */ /* 0x000fe20000000000 */
[----:B------:R-:W-:-:S04]  /*bcb0*/  R2UR UR14, R24 ;  /* 0x00000000180e72ca */ /* 0x000fc800000e0000 */
[----:B------:R-:W-:Y:S02]  /*bcc0*/  R2UR UR22, R26 ;  /* 0x000000001a1672ca */ /* 0x000fe400000e0000 */
[----:B------:R-:W-:-:S06]  /*bcd0*/  WARPGROUP.ARRIVE ;  /* 0x00000000000079c5 */ /* 0x000fcc0000000000 */
[----:B------:R-:W-:Y:S01]  /*bce0*/  HGMMA.64x128x16.F32 R24, gdesc[UR8], RZ, !UPT, gsb0 ;  /* 0x01e00000081879f0 */ /* 0x000fe2000c0008ff */
[----:B------:R-:W-:Y:S02]  /*bcf0*/  R2UR UR18, R10 ;  /* 0x000000000a1272ca */ /* 0x000fe400000e0000 */
[----:B------:R-:W-:Y:S02]  /*bd00*/  WARPGROUP.DEPBAR.LE gsb0, 0x0 ;  /* 0x00008000000079c5 */ /* 0x000fe40000010000 */
[----:B------:R-:W-:-:S07]  /*bd10*/  WARPGROUP.ARRIVE ;  /* 0x00000000000079c5 */ /* 0x000fce0000000000 */
        /* <DEDUP_REMOVED lines=13> */
.L_x_14517:
[----:B------:R-:W-:Y:S01]  /*bdf0*/  SHF.L.U32 R8, R8, 0x1f, RZ ;  /* 0x0000001f08087819 */ /* 0x000fe200000006ff */
[----:B------:R-:W-:-:S04]  /*be00*/  IMAD R9, R14, 0x8, R2 ;  /* 0x000000080e097824 */ /* 0x000fc800078e0202 */
[----:B------:R0:W1:Y:S01]  /*be10*/  SYNCS.PHASECHK.TRANS64.TRYWAIT P3, [R9+URZ+0x16850], R8 ;  /* 0x01685008090075a7 */ /* 0x000062000806017f */
[----:B------:R-:W-:Y:S05]  /*be20*/  @!P0 BRA `(.L_x_14518) ;  /* 0x0000000000048947 */ /* 0x000fea0003800000 */
[----:B------:R-:W-:Y:S01]  /*be30*/  BPT.TRAP 0x1 ;  /* 0x000000040000795c */ /* 0x000fe20000300000 */
.L_x_14518:
[----:B-1----:R-:W-:Y:S05]  /*be40*/  @P3 BRA `(.L_x_14516) ;  /* 0x0000000000083947 */ /* 0x002fea0003800000 */
[----:B------:R-:W1:Y:S02]  /*be50*/  SYNCS.PHASECHK.TRANS64.TRYWAIT P3, [R9+URZ+0x16850], R8 ;  /* 0x01685008090075a7 */ /* 0x000e64000806017f */
[----:B-1----:R-:W-:Y:S05]  /*be60*/  @!P3 BRA `(.L_x_14519) ;  /* 0x0000010000e0b947 */ /* 0x002fea0003800000 */
.L_x_14516:
        /* <DEDUP_REMOVED lines=9> */
[----:B------:R-:W-:Y:S01]  /*bf00*/  FMUL.FTZ R34, R34, UR5 ;  /* 0x0000000522227c20 */ /* 0x000fe20008410000 */
[----:B------:R-:W-:Y:S01]  /*bf10*/  FMUL.FTZ R26, R26, UR5 ;  /* 0x000000051a1a7c20 */ /* 0x000fe20008410000 */
[----:B------:R-:W-:-:S02]  /*bf20*/  IMAD R8, R14, 0x400, R8 ;  /* 0x000004000e087824 */ /* 0x000fc400078e0208 */
[----:B------:R-:W-:Y:S01]  /*bf30*/  FMUL.FTZ R35, R35, UR5 ;  /* 0x0000000523237c20 */ /* 0x000fe20008410000 */
[----:B------:R-:W-:Y:S01]  /*bf40*/  FMUL.FTZ R30, R30, UR5 ;  /* 0x000000051e1e7c20 */ /* 0x000fe20008410000 */
[----:B------:R-:W0:Y:S01]  /*bf50*/  @P2 LDC R9, c[0x0][0x44c] ;  /* 0x00011300ff092b82 */ /* 0x000e220000000800 */
[----:B------:R-:W-:Y:S01]  /*bf60*/  FMUL.FTZ R27, R27, UR5 ;  /* 0x000000051b1b7c20 */ /* 0x000fe20008410000 */
[C---:B------:R-:W-:Y:S01]  /*bf70*/  R2UR UR10, R8.reuse ;  /* 0x00000000080a72ca */ /* 0x040fe200000e0000 */
[----:B------:R-:W-:Y:S01]  /*bf80*/  FMUL.FTZ R41, R41, UR5 ;  /* 0x0000000529297c20 */ /* 0x000fe20008410000 */
[----:B------:R-:W-:Y:S01]  /*bf90*/  IADD3 R10, R8, 0x80, RZ ;  /* 0x00000080080a7810 */ /* 0x000fe20007ffe0ff */
[----:B------:R-:W-:-:S04]  /*bfa0*/  FMUL.FTZ R68, R68, UR5 ;  /* 0x0000000544447c20 */ /* 0x000fc80008410000 */
[----:B------:R-:W-:Y:S06]  /*bfb0*/  MUFU.TANH R41, R41 ;  /* 0x0000002900297308 */ /* 0x000fec0000002400 */
[----:B------:R-:W-:Y:S01]  /*bfc0*/  HGMMA.64x64x16.F32 R88, R148, gdesc[UR8].tnspB, R88, gsb0 ;  /* 0x40e0000894587df0 */ /* 0x000fe20008000858 */
[----:B------:R-:W-:Y:S01]  /*bfd0*/  R2UR UR10, R10 ;  /* 0x000000000a0a72ca */ /* 0x000fe200000e0000 */
[----:B------:R-:W-:Y:S01]  /*bfe0*/  VIADD R10, R8, 0x100 ;  /* 0x00000100080a7836 */ /* 0x000fe20000000000 */
[----:B------:R-:W-:Y:S01]  /*bff0*/  R2UR UR11, R11 ;  /* 0x000000000b0b72ca */ /* 0x000fe200000e0000 */
[----:B------:R-:W-:Y:S01]  /*c000*/  IMAD.MOV.U32 R11, RZ, RZ, 0x40000040 ;  /* 0x40000040ff0b7424 */ /* 0x000fe200078e00ff */
[----:B------:R-:W-:-:S02]  /*c010*/  WARPGROUP.DEPBAR.LE gsb0, 0x0 ;  /* 0x00008000000079c5 */ /* 0x000fc40000010000 */
[----:B------:R-:W-:Y:S01]  /*c020*/  WARPGROUP.ARRIVE ;  /* 0x00000000000079c5 */ /* 0x000fe20000000000 */
[----:B------:R1:W2:Y:S01]  /*c030*/  MUFU.TANH R149, R34 ;  /* 0x0000002200957308 */ /* 0x0002a20000002400 */
[----:B------:R-:W-:-:S07]  /*c040*/  FMUL.FTZ R151, R39, UR5 ;  /* 0x0000000527977c20 */ /* 0x000fce0008410000 */
[----:B------:R-:W-:Y:S01]  /*c050*/  HGMMA.64x64x16.F32 R88, R144, gdesc[UR8].tnspB, R88, gsb0 ;  /* 0x40e0000890587df0 */ /* 0x000fe20008000858 */
[----:B------:R3:W-:Y:S01]  /*c060*/  MUFU.TANH R150, R26 ;  /* 0x0000001a00967308 */ /* 0x0007e20000002400 */
[----:B-1----:R-:W4:Y:S01]  /*c070*/  LDL R34, [R1+0x28] ;  /* 0x0000280001227983 */ /* 0x002f220000100800 */
[----:B------:R-:W-:Y:S01]  /*c080*/  FMUL.FTZ R39, R49, UR5 ;  /* 0x0000000531277c20 */ /* 0x000fe20008410000 */
[----:B------:R-:W-:Y:S01]  /*c090*/  R2UR UR10, R10 ;  /* 0x000000000a0a72ca */ /* 0x000fe200000e0000 */
[----:B------:R-:W-:Y:S01]  /*c0a0*/  VIADD R10, R8, 0x180 ;  /* 0x00000180080a7836 */ /* 0x000fe20000000000 */
[----:B------:R-:W5:Y:S01]  /*c0b0*/  LDL R49, [R1+0x38] ;  /* 0x0000380001317983 */ /* 0x000f620000100800 */
[----:B------:R-:W-:Y:S02]  /*c0c0*/  R2UR UR11, R11 ;  /* 0x000000000b0b72ca */ /* 0x000fe400000e0000 */
[----:B------:R-:W-:Y:S01]  /*c0d0*/  MOV R11, 0x40000040 ;  /* 0x40000040000b7802 */ /* 0x000fe20000000f00 */
[----:B---3--:R-:W-:Y:S01]  /*c0e0*/  FMUL.FTZ R26, R33, UR5 ;  /* 0x00000005211a7c20 */ /* 0x008fe20008410000 */
[----:B------:R-:W-:Y:S01]  /*c0f0*/  FMUL.FTZ R33, R48, UR5 ;  /* 0x0000000530217c20 */ /* 0x000fe20008410000 */
[----:B------:R1:W-:Y:S01]  /*c100*/  MUFU.TANH R148, R27 ;  /* 0x0000001b00947308 */ /* 0x0003e20000002400 */
[----:B------:R-:W5:Y:S07]  /*c110*/  LDL R48, [R1+0x30] ;  /* 0x0000300001307983 */ /* 0x000f6e0000100800 */
[----:B------:R-:W-:Y:S01]  /*c120*/  MUFU.TANH R26, R26 ;  /* 0x0000001a001a7308 */ /* 0x000fe20000002400 */
[----:B-1----:R-:W-:-:S07]  /*c130*/  FMUL.FTZ R27, R36, UR5 ;  /* 0x00000005241b7c20 */ /* 0x002fce0008410000 */
[----:B------:R-:W-:Y:S01]  /*c140*/  MUFU.TANH R27, R27 ;  /* 0x0000001b001b7308 */ /* 0x000fe20000002400 */
[----:B------:R-:W-:Y:S01]  /*c150*/  FMUL.FTZ R69, R69, UR5 ;  /* 0x0000000545457c20 */ /* 0x000fe20008410000 */
[----:B------:R-:W-:Y:S01]  /*c160*/  FMUL.FTZ R80, R80, UR5 ;  /* 0x0000000550507c20 */ /* 0x000fe20008410000 */
[----:B------:R-:W-:-:S05]  /*c170*/  FMUL.FTZ R84, R84, UR5 ;  /* 0x0000000554547c20 */ /* 0x000fca0008410000 */
[----:B------:R-:W-:Y:S01]  /*c180*/  MUFU.TANH R151, R151 ;  /* 0x0000009700977308 */ /* 0x000fe20000002400 */
[----:B------:R-:W-:-:S07]  /*c190*/  WARPGROUP.DEPBAR.LE gsb0, 0x0 ;  /* 0x00008000000079c5 */ /* 0x000fce0000010000 */
[----:B------:R1:W3:Y:S01]  /*c1a0*/  MUFU.TANH R145, R31 ;  /* 0x0000001f00917308 */ /* 0x0002e20000002400 */
[----:B------:R-:W-:Y:S01]  /*c1b0*/  WARPGROUP.ARRIVE ;  /* 0x00000000000079c5 */ /* 0x000fe20000000000 */
[----:B------:R-:W-:Y:S01]  /*c1c0*/  FMUL.FTZ R146, R42, UR5 ;  /* 0x000000052a927c20 */ /* 0x000fe20008410000 */
[----:B--2---:R-:W-:Y:S02]  /*c1d0*/  IMAD.MOV.U32 R42, RZ, RZ, R149 ;  /* 0x000000ffff2a7224 */ /* 0x004fe400078e0095 */
[----:B------:R-:W-:Y:S01]  /*c1e0*/  FMUL.FTZ R149, R43, UR5 ;  /* 0x000000052b957c20 */ /* 0x000fe20008410000 */
[----:B------:R-:W-:Y:S01]  /*c1f0*/  FMUL.FTZ R144, R38, UR5 ;  /* 0x0000000526907c20 */ /* 0x000fe20008410000 */
[----:B------:R-:W-:Y:S01]  /*c200*/  HGMMA.64x64x16.F32 R88, R140, gdesc[UR8].tnspB, R88, gsb0 ;  /* 0x40e000088c587df0 */ /* 0x000fe20008000858 */
[----:B------:R2:W-:Y:S01]  /*c210*/  MUFU.TANH R147, R35 ;  /* 0x0000002300937308 */ /* 0x0005e20000002400 */
[----:B-1----:R-:W4:Y:S01]  /*c220*/  LDL R31, [R1+0x4c] ;  /* 0x00004c00011f7983 */ /* 0x002f220000100800 */
[----:B------:R-:W-:Y:S01]  /*c230*/  R2UR UR10, R10 ;  /* 0x000000000a0a72ca */ /* 0x000fe200000e0000 */
[----:B------:R-:W-:Y:S01]  /*c240*/  FMUL.FTZ R10, R24, UR5 ;  /* 0x00000005180a7c20 */ /* 0x000fe20008410000 */
[----:B------:R-:W-:Y:S01]  /*c250*/  R2UR UR11, R11 ;  /* 0x000000000b0b72ca */ /* 0x000fe200000e0000 */
[----:B------:R-:W-:Y:S01]  /*c260*/  FMUL.FTZ R11, R28, UR5 ;  /* 0x000000051c0b7c20 */ /* 0x000fe20008410000 */
[----:B------:R-:W-:Y:S01]  /*c270*/  FMUL.FTZ R24, R29, UR5 ;  /* 0x000000051d187c20 */ /* 0x000fe20008410000 */
[----:B------:R-:W-:Y:S01]  /*c280*/  FMUL.FTZ R29, R40, UR5 ;  /* 0x00000005281d7c20 */ /* 0x000fe20008410000 */
[----:B------:R-:W-:Y:S01]  /*c290*/  FMUL.FTZ R28, R37, UR5 ;  /* 0x00000005251c7c20 */ /* 0x000fe20008410000 */
[----:B--2---:R-:W2:Y:S01]  /*c2a0*/  LDL R35, [R1+0x20] ;  /* 0x0000200001237983 */ /* 0x004ea20000100800 */
[----:B------:R-:W-:Y:S01]  /*c2b0*/  MUFU.TANH R10, R10 ;  /* 0x0000000a000a7308 */ /* 0x000fe20000002400 */
[----:B------:R-:W-:-:S07]  /*c2c0*/  FMUL.FTZ R40, R45, UR5 ;  /* 0x000000052d287c20 */ /* 0x000fce0008410000 */
[----:B------:R-:W-:Y:S01]  /*c2d0*/  MUFU.TANH R11, R11 ;  /* 0x0000000b000b7308 */ /* 0x000fe20000002400 */
[----:B------:R-:W-:-:S07]  /*c2e0*/  FMUL.FTZ R38, R53, UR5 ;  /* 0x0000000535267c20 */ /* 0x000fce0008410000 */
[----:B------:R-:W-:Y:S08]  /*c2f0*/  MUFU.TANH R33, R33 ;  /* 0x0000002100217308 */ /* 0x000ff00000002400 */
[----:B------:R-:W-:Y:S01]  /*c300*/  MUFU.TANH R39, R39 ;  /* 0x0000002700277308 */ /* 0x000fe20000002400 */
[----:B------:R-:W-:-:S07]  /*c310*/  FMUL.FTZ R36, R60, UR5 ;  /* 0x000000053c247c20 */ /* 0x000fce0008410000 */
[----:B------:R-:W-:Y:S08]  /*c320*/  MUFU.TANH R144, R144 ;  /* 0x0000009000907308 */ /* 0x000ff00000002400 */
[----:B------:R-:W-:Y:S08]  /*c330*/  MUFU.TANH R146, R146 ;  /* 0x0000009200927308 */ /* 0x000ff00000002400 */
[----:B------:R-:W-:Y:S01]  /*c340*/  MUFU.TANH R149, R149 ;  /* 0x0000009500957308 */ /* 0x000fe20000002400 */
[----:B------:R-:W-:-:S07]  /*c350*/  WARPGROUP.DEPBAR.LE gsb0, 0x0 ;  /* 0x00008000000079c5 */ /* 0x000fce0000010000 */
[----:B------:R1:W0:Y:S01]  /*c360*/  MUFU.TANH R142, R30 ;  /* 0x0000001e008e7308 */ /* 0x0002220000002400 */
[----:B------:R-:W-:Y:S01]  /*c370*/  FMUL.FTZ R143, R25, UR5 ;  /* 0x00000005198f7c20 */ /* 0x000fe20008410000 */
[----:B------:R-:W-:Y:S01]  /*c380*/  WARPGROUP.ARRIVE ;  /* 0x00000000000079c5 */ /* 0x000fe20000000000 */
[----:B------:R-:W-:Y:S01]  /*c390*/  FMUL.FTZ R25, R32, UR5 ;  /* 0x0000000520197c20 */ /* 0x000fe20008410000 */
[----:B------:R-:W-:Y:S01]  /*c3a0*/  FMUL.FTZ R32, R44, UR5 ;  /* 0x000000052c207c20 */ /* 0x000fe20008410000 */
[----:B---3--:R-:W-:-:S03]  /*c3b0*/  IMAD.MOV.U32 R44, RZ, RZ, R145 ;  /* 0x000000ffff2c7224 */ /* 0x008fc600078e0091 */
[----:B------:R-:W-:Y:S01]  /*c3c0*/  HGMMA.64x64x16.F32 R88, R136, gdesc[UR8].tnspB, R88, gsb0 ;  /* 0x40e0000888587df0 */ /* 0x000fe20008000858 */
[----:B-1----:R-:W1:Y:S01]  /*c3d0*/  @P2 LDC R30, c[0x0][0x450] ;  /* 0x00011400ff1e2b82 */ /* 0x002e620000000800 */
[----:B------:R-:W3:Y:S01]  /*c3e0*/  MUFU.TANH R143, R143 ;  /* 0x0000008f008f7308 */ /* 0x000ee20000002400 */
[----:B0-----:R-:W-:-:S07]  /*c3f0*/  IMAD.MOV.U32 R43, RZ, RZ, R142 ;  /* 0x000000ffff2b7224 */ /* 0x001fce00078e008e */
[----:B------:R-:W0:Y:S01]  /*c400*/  MUFU.TANH R24, R24 ;  /* 0x0000001800187308 */ /* 0x000e220000002400 */
[----:B------:R-:W-:-:S04]  /*c410*/  IMAD.MOV.U32 R142, RZ, RZ, -0x80 ;  /* 0xffffff80ff8e7424 */ /* 0x000fc800078e00ff */
[----:B------:R-:W-:Y:S02]  /*c420*/  IMAD R142, R12, R142, 0x1 ;  /* 0x000000010c8e7424 */ /* 0x000fe400078e028e */
[----:B------:R-:W-:Y:S02]  /*c430*/  IMAD.MOV.U32 R45, RZ, RZ, R147 ;  /* 0x000000ffff2d7224 */ /* 0x000fe400078e0093 */
[----:B------:R-:W-:Y:S01]  /*c440*/  FMUL.FTZ R147, R47, UR5 ;  /* 0x000000052f937c20 */ /* 0x000fe20008410000 */
[----:B------:R-:W-:Y:S01]  /*c450*/  FMUL.FTZ R47, R52, UR5 ;  /* 0x00000005342f7c20 */ /* 0x000fe20008410000 */
[----:B------:R-:W0:Y:S01]  /*c460*/  MUFU.TANH R25, R25 ;  /* 0x0000001900197308 */ /* 0x000e220000002400 */
[----:B------:R-:W-:Y:S01]  /*c470*/  IMAD.MOV.U32 R52, RZ, RZ, R44 ;  /* 0x000000ffff347224 */ /* 0x000fe200078e002c */
[----:B------:R-:W-:Y:S01]  /*c480*/  MOV R53, R45 ;  /* 0x0000002d00357202 */ /* 0x000fe20000000f00 */
[----:B------:R-:W-:Y:S01]  /*c490*/  FMUL.FTZ R141, R51, UR5 ;  /* 0x00000005338d7c20 */ /* 0x000fe20008410000 */
[----:B------:R-:W-:-:S04]  /*c4a0*/  IMAD.MOV.U32 R51, RZ, RZ, R43 ;  /* 0x000000ffff337224 */ /* 0x000fc800078e002b */
[----:B------:R-:W-:Y:S08]  /*c4b0*/  MUFU.TANH R28, R28 ;  /* 0x0000001c001c7308 */ /* 0x000ff00000002400 */
[----:B------:R-:W0:Y:S08]  /*c4c0*/  MUFU.TANH R29, R29 ;  /* 0x0000001d001d7308 */ /* 0x000e300000002400 */
[----:B------:R-:W0:Y:S08]  /*c4d0*/  MUFU.TANH R32, R32 ;  /* 0x0000002000207308 */ /* 0x000e300000002400 */
[----:B------:R-:W0:Y:S01]  /*c4e0*/  MUFU.TANH R40, R40 ;  /* 0x0000002800287308 */ /* 0x000e220000002400 */
[----:B------:R-:W-:Y:S01]  /*c4f0*/  FMUL.FTZ R37, R57, UR5 ;  /* 0x0000000539257c20 */ /* 0x000fe20008410000 */
[----:B------:R-:W-:Y:S01]  /*c500*/  FMUL.FTZ R145, R46, UR5 ;  /* 0x000000052e917c20 */ /* 0x000fe20008410000 */
[----:B------:R-:W-:-:S05]  /*c510*/  FMUL.FTZ R46, R56, UR5 ;  /* 0x00000005382e7c20 */ /* 0x000fca0008410000 */
[----:B------:R-:W0:Y:S08]  /*c520*/  MUFU.TANH R47, R47 ;  /* 0x0000002f002f7308 */ /* 0x000e300000002400 */
[----:B------:R-:W0:Y:S01]  /*c530*/  MUFU.TANH R38, R38 ;  /* 0x0000002600267308 */ /* 0x000e220000002400 */
[----:B-----5:R-:W-:Y:S01]  /*c540*/  IADD3 R142, R48, R142, -R49 ;  /* 0x0000008e308e7210 */ /* 0x020fe20007ffe831 */
[----:B------:R-:W-:Y:S01]  /*c550*/  IMAD.MOV.U32 R48, RZ, RZ, R42 ;  /* 0x000000ffff307224 */ /* 0x000fe200078e002a */
[----:B----4-:R-:W-:-:S05]  /*c560*/  IADD3 R31, R31, R34, RZ ;  /* 0x000000221f1f7210 */ /* 0x010fca0007ffe0ff */
[----:B------:R-:W-:-:S04]  /*c570*/  @P2 IMAD.HI.U32 R34, R31, R9, RZ ;  /* 0x000000091f222227 */ /* 0x000fc800078e00ff */
[----:B------:R-:W-:Y:S01]  /*c580*/  IMAD.MOV.U32 R9, RZ, RZ, R31 ;  /* 0x000000ffff097224 */ /* 0x000fe200078e001f */
[----:B-1----:R-:W-:-:S05]  /*c590*/  @P2 SHF.R.U32.HI R9, RZ, R30, R34 ;  /* 0x0000001eff092219 */ /* 0x002fca0000011622 */
[----:B------:R-:W1:Y:S01]  /*c5a0*/  SHFL.IDX PT, R34, R9, RZ, 0x1c1f ;  /* 0x001c1fff09227589 */ /* 0x000e6200000e0000 */
[----:B--2---:R-:W-:-:S05]  /*c5b0*/  IMAD.IADD R142, R142, 0x1, -R35 ;  /* 0x000000018e8e7824 */ /* 0x004fca00078e0a23 */
[----:B-1----:R-:W-:-:S04]  /*c5c0*/  IADD3 R34, R142, R34, RZ ;  /* 0x000000228e227210 */ /* 0x002fc80007ffe0ff */
[C---:B------:R-:W-:Y:S02]  /*c5d0*/  ISETP.GT.AND P3, PT, R34.reuse, RZ, PT ;  /* 0x000000ff2200720c */ /* 0x040fe40003f64270 */
[----:B------:R-:W-:Y:S02]  /*c5e0*/  ISETP.GT.AND P4, PT, R34, 0x1, PT ;  /* 0x000000012200780c */ /* 0x000fe40003f84270 */
[----:B------:R-:W-:Y:S02]  /*c5f0*/  FSEL R44, R10, -INF , P3 ;  /* 0xff8000000a2c7808 */ /* 0x000fe40001800000 */
[----:B------:R-:W-:Y:S02]  /*c600*/  ISETP.GT.AND P3, PT, R34, 0x8, PT ;  /* 0x000000082200780c */ /* 0x000fe40003f64270 */
[----:B---3--:R-:W-:Y:S02]  /*c610*/  FSEL R143, R143, -INF , P4 ;  /* 0xff8000008f8f7808 */ /* 0x008fe40002000000 */
[----:B------:R-:W-:Y:S01]  /*c620*/  FMNMX.FTZ R42, R44, R13, !PT ;  /* 0x0000000d2c2a7209 */ /* 0x000fe20007810000 */
[----:B------:R1:W-:Y:S01]  /*c630*/  MUFU.TANH R10, R68 ;  /* 0x00000044000a7308 */ /* 0x0003e20000002400 */
[----:B------:R-:W-:-:S02]  /*c640*/  ISETP.GT.AND P4, PT, R34, 0x9, PT ;  /* 0x000000092200780c */ /* 0x000fc40003f84270 */
[----:B------:R-:W-:Y:S02]  /*c650*/  FMNMX.FTZ R42, R143, R42, !PT ;  /* 0x0000002a8f2a7209 */ /* 0x000fe40007810000 */
[----:B0-----:R-:W-:Y:S02]  /*c660*/  FSEL R45, R24, -INF , P4 ;  /* 0xff800000182d7808 */ /* 0x001fe40002000000 */
[----:B-1----:R-:W-:Y:S02]  /*c670*/  FSEL R68, R11, -INF , P3 ;  /* 0xff8000000b447808 */ /* 0x002fe40001800000 */
[----:B------:R-:W-:Y:S02]  /*c680*/  ISETP.GT.AND P3, PT, R34, 0x10, PT ;  /* 0x000000102200780c */ /* 0x000fe40003f64270 */
[----:B------:R-:W-:Y:S02]  /*c690*/  FMNMX.FTZ R42, R68, R42, !PT ;  /* 0x0000002a442a7209 */ /* 0x000fe40007810000 */
[----:B------:R-:W-:-:S02]  /*c6a0*/  ISETP.GT.AND P4, PT, R34, 0x11, PT ;  /* 0x000000112200780c */ /* 0x000fc40003f84270 */
[----:B------:R-:W-:Y:S02]  /*c6b0*/  FSEL R43, R25, -INF , P3 ;  /* 0xff800000192b7808 */ /* 0x000fe40001800000 */
[----:B------:R-:W-:Y:S01]  /*c6c0*/  FMNMX.FTZ R42, R45, R42, !PT ;  /* 0x0000002a2d2a7209 */ /* 0x000fe20007810000 */
[----:B------:R-:W-:Y:S01]  /*c6d0*/  FMUL.FTZ R35, R65, UR5 ;  /* 0x0000000541237c20 */ /* 0x000fe20008410000 */
[----:B------:R-:W-:Y:S02]  /*c6e0*/  ISETP.GT.AND P3, PT, R34, 0x18, PT ;  /* 0x000000182200780c */ /* 0x000fe40003f64270 */
[----:B------:R-:W-:Y:S02]  /*c6f0*/  FSEL R65, R26, -INF , P4 ;  /* 0xff8000001a417808 */ /* 0x000fe40002000000 */
[----:B------:R-:W-:Y:S02]  /*c700*/  FMNMX.FTZ R24, R43, R42, !PT ;  /* 0x0000002a2b187209 */ /* 0x000fe40007810000 */
[----:B------:R-:W-:-:S02]  /*c710*/  ISETP.GT.AND P4, PT, R34, 0x19, PT ;  /* 0x000000192200780c */ /* 0x000fc40003f84270 */
[----:B------:R-:W-:Y:S02]  /*c720*/  FSEL R42, R27, -INF , P3 ;  /* 0xff8000001b2a7808 */ /* 0x000fe40001800000 */
[----:B------:R-:W-:Y:S01]  /*c730*/  FMNMX.FTZ R24, R65, R24, !PT ;  /* 0x0000001841187209 */ /* 0x000fe20007810000 */
[----:B------:R0:W-:Y:S01]  /*c740*/  MUFU.TANH R11, R69 ;  /* 0x00000045000b7308 */ /* 0x0001e20000002400 */
[----:B------:R-:W-:Y:S02]  /*c750*/  ISETP.GT.AND P3, PT, R34, 0x20, PT ;  /* 0x000000202200780c */ /* 0x000fe40003f64270 */
[----:B------:R-:W-:Y:S01]  /*c760*/  FMNMX.FTZ R24, R42, R24, !PT ;  /* 0x000000182a187209 */ /* 0x000fe20007810000 */
[----:B------:R-:W-:Y:S01]  /*c770*/  FMUL.FTZ R49, R72, UR5 ;  /* 0x0000000548317c20 */ /* 0x000fe20008410000 */
[----:B------:R-:W-:Y:S02]  /*c780*/  FSEL R72, R29, -INF , P3 ;  /* 0xff8000001d487808 */ /* 0x000fe40001800000 */
[----:B0-----:R-:W-:-:S02]  /*c790*/  FSEL R69, R28, -INF , P4 ;  /* 0xff8000001c457808 */ /* 0x001fc40002000000 */
[C---:B------:R-:W-:Y:S02]  /*c7a0*/  ISETP.GT.AND P4, PT, R34.reuse, 0x21, PT ;  /* 0x000000212200780c */ /* 0x040fe40003f84270 */
[----:B------:R-:W-:Y:S02]  /*c7b0*/  FMNMX.FTZ R24, R69, R24, !PT ;  /* 0x0000001845187209 */ /* 0x000fe40007810000 */
[----:B------:R-:W-:Y:S02]  /*c7c0*/  ISETP.GT.AND P3, PT, R34, 0x28, PT ;  /* 0x000000282200780c */ /* 0x000fe40003f64270 */
[----:B------:R-:W-:Y:S02]  /*c7d0*/  FSEL R41, R41, -INF , P4 ;  /* 0xff80000029297808 */ /* 0x000fe40002000000 */
[----:B------:R-:W-:Y:S01]  /*c7e0*/  FMNMX.FTZ R24, R72, R24, !PT ;  /* 0x0000001848187209 */ /* 0x000fe20007810000 */
[----:B------:R-:W-:Y:S01]  /*c7f0*/  IMAD.MOV.U32 R57, RZ, RZ, R48 ;  /* 0x000000ffff397224 */ /* 0x000fe200078e0030 */
[----:B------:R-:W-:-:S02]  /*c800*/  ISETP.GT.AND P4, PT, R34, 0x29, PT ;  /* 0x000000292200780c */ /* 0x000fc40003f84270 */
[----:B------:R-:W-:Y:S02]  /*c810*/  FSEL R48, R32, -INF , P3 ;  /* 0xff80000020307808 */ /* 0x000fe40001800000 */
[----:B------:R-:W-:Y:S01]  /*c820*/  FMNMX.FTZ R24, R41, R24, !PT ;  /* 0x0000001829187209 */ /* 0x000fe20007810000 */
[----:B------:R-:W-:Y:S02]  /*c830*/  WARPGROUP.DEPBAR.LE gsb0, 0x0 ;  /* 0x00008000000079c5 */ /* 0x000fe40000010000 */
[----:B------:R-:W-:Y:S02]  /*c840*/  ISETP.GT.AND P3, PT, R34, 0x30, PT ;  /* 0x000000302200780c */ /* 0x000fe40003f64270 */
[----:B------:R-:W-:Y:S02]  /*c850*/  FSEL R40, R40, -INF , P4 ;  /* 0xff80000028287808 */ /* 0x000fe40002000000 */
[----:B------:R-:W-:Y:S01]  /*c860*/  FMNMX.FTZ R24, R48, R24, !PT ;  /* 0x0000001830187209 */ /* 0x000fe20007810000 */
[----:B------:R-:W-:Y:S01]  /*c870*/  FMUL.FTZ R139, R55, UR5 ;  /* 0x00000005378b7c20 */ /* 0x000fe20008410000 */
[----:B------:R-:W0:Y:S01]  /*c880*/  MUFU.TANH R46, R46 ;  /* 0x0000002e002e7308 */ /* 0x000e220000002400 */
[----:B------:R-:W-:Y:S01]  /*c890*/  VIADD R30, R8, 0x200 ;  /* 0x00000200081e7836 */ /* 0x000fe20000000000 */
[----:B------:R-:W-:Y:S01]  /*c8a0*/  ISETP.GT.AND P4, PT, R34, 0x31, PT ;  /* 0x000000312200780c */ /* 0x000fe20003f84270 */
[----:B------:R-:W-:Y:S01]  /*c8b0*/  IMAD.MOV.U32 R55, RZ, RZ, R51 ;  /* 0x000000ffff377224 */ /* 0x000fe200078e0033 */
[----:B------:R-:W-:-:S02]  /*c8c0*/  FSEL R51, R33, -INF , P3 ;  /* 0xff80000021337808 */ /* 0x000fc40001800000 */
[----:B------:R-:W-:Y:S01]  /*c8d0*/  FMNMX.FTZ R24, R40, R24, !PT ;  /* 0x0000001828187209 */ /* 0x000fe20007810000 */
[----:B------:R-:W-:Y:S01]  /*c8e0*/  IMAD.MOV.U32 R31, RZ, RZ, 0x40000040 ;  /* 0x40000040ff1f7424 */ /* 0x000fe200078e00ff */
[----:B------:R-:W1:Y:S01]  /*c8f0*/  MUFU.TANH R37, R37 ;  /* 0x0000002500257308 */ /* 0x000e620000002400 */
[----:B------:R-:W-:Y:S01]  /*c900*/  R2UR UR10, R30 ;  /* 0x000000001e0a72ca */ /* 0x000fe200000e0000 */
[----:B------:R-:W-:Y:S01]  /*c910*/  FMUL.FTZ R30, R61, UR5 ;  /* 0x000000053d1e7c20 */ /* 0x000fe20008410000 */
[----:B------:R-:W-:Y:S02]  /*c920*/  ISETP.GT.AND P3, PT, R34, 0x38, PT ;  /* 0x000000382200780c */ /* 0x000fe40003f64270 */
[----:B------:R-:W-:Y:S02]  /*c930*/  FSEL R39, R39, -INF , P4 ;  /* 0xff80000027277808 */ /* 0x000fe40002000000 */
[----:B------:R-:W-:Y:S01]  /*c940*/  FMNMX.FTZ R24, R51, R24, !PT ;  /* 0x0000001833187209 */ /* 0x000fe20007810000 */
[----:B------:R-:W2:Y:S01]  /*c950*/  MUFU.TANH R36, R36 ;  /* 0x0000002400247308 */ /* 0x000ea20000002400 */
[----:B------:R-:W-:Y:S01]  /*c960*/  R2UR UR11, R31 ;  /* 0x000000001f0b72ca */ /* 0x000fe200000e0000 */
[----:B------:R-:W-:Y:S01]  /*c970*/  FMUL.FTZ R31, R64, UR5 ;  /* 0x00000005401f7c20 */ /* 0x000fe20008410000 */
[----:B------:R-:W-:-:S02]  /*c980*/  ISETP.GT.AND P4, PT, R34, 0x39, PT ;  /* 0x000000392200780c */ /* 0x000fc40003f84270 */
[----:B------:R-:W-:Y:S02]  /*c990*/  FSEL R47, R47, -INF , P3 ;  /* 0xff8000002f2f7808 */ /* 0x000fe40001800000 */
[----:B------:R-:W-:Y:S01]  /*c9a0*/  FMNMX.FTZ R24, R39, R24, !PT ;  /* 0x0000001827187209 */ /* 0x000fe20007810000 */
[----:B------:R-:W3:Y:S01]  /*c9b0*/  MUFU.TANH R30, R30 ;  /* 0x0000001e001e7308 */ /* 0x000ee20000002400 */
[----:B------:R-:W-:Y:S02]  /*c9c0*/  ISETP.GT.AND P3, PT, R34, 0x40, PT ;  /* 0x000000402200780c */ /* 0x000fe40003f64270 */
[----:B------:R-:W-:Y:S02]  /*c9d0*/  FSEL R38, R38, -INF , P4 ;  /* 0xff80000026267808 */ /* 0x000fe40002000000 */
[----:B------:R-:W-:Y:S02]  /*c9e0*/  FMNMX.FTZ R24, R47, R24, !PT ;  /* 0x000000182f187209 */ /* 0x000fe40007810000 */
[----:B------:R-:W-:Y:S01]  /*c9f0*/  ISETP.GT.AND P4, PT, R34, 0x41, PT ;  /* 0x000000412200780c */ /* 0x000fe20003f84270 */
[----:B------:R-:W4:Y:S01]  /*ca00*/  MUFU.TANH R31, R31 ;  /* 0x0000001f001f7308 */ /* 0x000f220000002400 */
[----:B0-----:R-:W-:-:S02]  /*ca10*/  FSEL R46, R46, -INF , P3 ;  /* 0xff8000002e2e7808 */ /* 0x001fc40001800000 */
[----:B------:R-:W-:Y:S02]  /*ca20*/  FMNMX.FTZ R24, R38, R24, !PT ;  /* 0x0000001826187209 */ /* 0x000fe40007810000 */
[----:B------:R-:W-:Y:S02]  /*ca30*/  ISETP.GT.AND P3, PT, R34, 0x48, PT ;  /* 0x000000482200780c */ /* 0x000fe40003f64270 */
[----:B-1----:R-:W-:Y:S01]  /*ca40*/  FSEL R37, R37, -INF , P4 ;  /* 0xff80000025257808 */ /* 0x002fe20002000000 */
[----:B------:R-:W0:Y:S01]  /*ca50*/  MUFU.TANH R35, R35 ;  /* 0x0000002300237308 */ /* 0x000e220000002400 */
[----:B------:R-:W-:Y:S01]  /*ca60*/  FMNMX.FTZ R24, R46, R24, !PT ;  /* 0x000000182e187209 */ /* 0x000fe20007810000 */
[----:B------:R-:W-:Y:S01]  /*ca70*/  FMUL.FTZ R140, R50, UR5 ;  /* 0x00000005328c7c20 */ /* 0x000fe20008410000 */
[----:B------:R-:W-:Y:S01]  /*ca80*/  ISETP.GT.AND P5, PT, R34, 0x49, PT ;  /* 0x000000492200780c */ /* 0x000fe20003fa4270 */
[----:B------:R-:W-:Y:S01]  /*ca90*/  FMUL.FTZ R50, R73, UR5 ;  /* 0x0000000549327c20 */ /* 0x000fe20008410000 */
[----:B--2---:R-:W-:-:S02]  /*caa0*/  FSEL R36, R36, -INF , P3 ;  /* 0xff80000024247808 */ /* 0x004fc40001800000 */
[----:B------:R-:W-:Y:S01]  /*cab0*/  FMNMX.FTZ R25, R37, R24, !PT ;  /* 0x0000001825197209 */ /* 0x000fe20007810000 */
[----:B------:R-:W-:Y:S01]  /*cac0*/  IMAD.MOV.U32 R73, RZ, RZ, R53 ;  /* 0x000000ffff497224 */ /* 0x000fe200078e0035 */
[----:B------:R-:W-:Y:S01]  /*cad0*/  ISETP.GT.AND P4, PT, R34, 0x50, PT ;  /* 0x000000502200780c */ /* 0x000fe20003f84270 */
[----:B------:R-:W-:Y:S01]  /*cae0*/  IMAD.MOV.U32 R56, RZ, RZ, R52 ;  /* 0x000000ffff387224 */ /* 0x000fe200078e0034 */
[----:B---3--:R-:W-:Y:S02]  /*caf0*/  FSEL R32, R30, -INF , P5 ;  /* 0xff8000001e207808 */ /* 0x008fe40002800000 */
[----:B------:R-:W-:Y:S01]  /*cb00*/  FMNMX.FTZ R28, R36, R25, !PT ;  /* 0x00000019241c7209 */ /* 0x000fe20007810000 */
[----:B------:R-:W-:Y:S01]  /*cb10*/  FMUL.FTZ R52, R76, UR5 ;  /* 0x000000054c347c20 */ /* 0x000fe20008410000 */
[----:B------:R-:W-:Y:S01]  /*cb20*/  FMUL.FTZ R53, R77, UR5 ;  /* 0x000000054d357c20 */ /* 0x000fe20008410000 */
[----:B------:R-:W1:Y:S01]  /*cb30*/  MUFU.TANH R49, R49 ;  /* 0x0000003100317308 */ /* 0x000e620000002400 */
[----:B------:R-:W-:-:S02]  /*cb40*/  ISETP.GT.AND P5, PT, R34, 0x58, PT ;  /* 0x000000582200780c */ /* 0x000fc40003fa4270 */
[----:B------:R-:W-:Y:S02]  /*cb50*/  ISETP.GT.AND P3, PT, R34, 0x51, PT ;  /* 0x000000512200780c */ /* 0x000fe40003f64270 */
[----:B----4-:R-:W-:Y:S02]  /*cb60*/  FSEL R24, R31, -INF , P4 ;  /* 0xff8000001f187808 */ /* 0x010fe40002000000 */
[----:B------:R-:W-:Y:S01]  /*cb70*/  FMNMX.FTZ R28, R32, R28, !PT ;  /* 0x0000001c201c7209 */ /* 0x000fe20007810000 */
[----:B------:R-:W2:Y:S01]  /*cb80*/  MUFU.TANH R50, R50 ;  /* 0x0000003200327308 */ /* 0x000ea20000002400 */
[----:B------:R-:W-:Y:S02]  /*cb90*/  FSEL R26, R10, -INF , P5 ;  /* 0xff8000000a1a7808 */ /* 0x000fe40002800000 */
[----:B0-----:R-:W-:Y:S02]  /*cba0*/  FSEL R25, R35, -INF , P3 ;  /* 0xff80000023197808 */ /* 0x001fe40001800000 */
[----:B------:R-:W-:-:S03]  /*cbb0*/  FMNMX.FTZ R10, R24, R28, !PT ;  /* 0x0000001c180a7209 */ /* 0x000fc60007810000 */
[----:B------:R-:W0:Y:S01]  /*cbc0*/  MUFU.TANH R52, R52 ;  /* 0x0000003400347308 */ /* 0x000e220000002400 */
[----:B------:R-:W-:Y:S02]  /*cbd0*/  ISETP.GT.AND P4, PT, R34, 0x59, PT ;  /* 0x000000592200780c */ /* 0x000fe40003f84270 */
[----:B------:R-:W-:-:S05]  /*cbe0*/  FMNMX.FTZ R10, R25, R10, !PT ;  /* 0x0000000a190a7209 */ /* 0x000fca0007810000 */
[----:B------:R-:W3:Y:S08]  /*cbf0*/  MUFU.TANH R53, R53 ;  /* 0x0000003500357308 */ /* 0x000ef00000002400 */
[----:B------:R-:W4:Y:S01]  /*cc00*/  MUFU.TANH R33, R80 ;  /* 0x0000005000217308 */ /* 0x000f220000002400 */
[----:B------:R-:W-:Y:S01]  /*cc10*/  FMUL.FTZ R138, R54, UR5 ;  /* 0x00000005368a7c20 */ /* 0x000fe20008410000 */
[C---:B------:R-:W-:Y:S01]  /*cc20*/  ISETP.GT.AND P3, PT, R34.reuse, 0x60, PT ;  /* 0x000000602200780c */ /* 0x040fe20003f64270 */
[----:B------:R-:W-:Y:S01]  /*cc30*/  FMUL.FTZ R54, R81, UR5 ;  /* 0x0000000551367c20 */ /* 0x000fe20008410000 */
[----:B------:R-:W-:-:S02]  /*cc40*/  ISETP.GT.AND P5, PT, R34, 0x61, PT ;  /* 0x000000612200780c */ /* 0x000fc40003fa4270 */
[----:B------:R-:W-:Y:S02]  /*cc50*/  FSEL R27, R11, -INF , P4 ;  /* 0xff8000000b1b7808 */ /* 0x000fe40002000000 */
[----:B------:R-:W-:Y:S02]  /*cc60*/  FMNMX.FTZ R10, R26, R10, !PT ;  /* 0x0000000a1a0a7209 */ /* 0x000fe40007810000 */
[----:B-1----:R-:W-:Y:S02]  /*cc70*/  FSEL R28, R49, -INF , P3 ;  /* 0xff800000311c7808 */ /* 0x002fe40001800000 */
[----:B--2---:R-:W-:Y:S02]  /*cc80*/  FSEL R29, R50, -INF , P5 ;  /* 0xff800000321d7808 */ /* 0x004fe40002800000 */
[----:B------:R-:W-:Y:S02]  /*cc90*/  FMNMX.FTZ R10, R27, R10, !PT ;  /* 0x0000000a1b0a7209 */ /* 0x000fe40007810000 */
[----:B------:R-:W-:-:S02]  /*cca0*/  ISETP.GT.AND P4, PT, R34, 0x68, PT ;  /* 0x000000682200780c */ /* 0x000fc40003f84270 */
[C---:B------:R-:W-:Y:S02]  /*ccb0*/  ISETP.GT.AND P3, PT, R34.reuse, 0x69, PT ;  /* 0x000000692200780c */ /* 0x040fe40003f64270 */
[----:B------:R-:W-:Y:S01]  /*ccc0*/  ISETP.GT.AND P5, PT, R34, 0x70, PT ;  /* 0x000000702200780c */ /* 0x000fe20003fa4270 */
[----:B------:R-:W1:Y:S01]  /*ccd0*/  MUFU.TANH R54, R54 ;  /* 0x0000003600367308 */ /* 0x000e620000002400 */
[----:B------:R-:W-:Y:S01]  /*cce0*/  FMNMX.FTZ R10, R28, R10, !PT ;  /* 0x0000000a1c0a7209 */ /* 0x000fe20007810000 */
[----:B------:R-:W-:Y:S01]  /*ccf0*/  FMUL.FTZ R35, R85, UR5 ;  /* 0x0000000555237c20 */ /* 0x000fe20008410000 */
[----:B0-----:R-:W-:Y:S02]  /*cd00*/  FSEL R30, R52, -INF , P4 ;  /* 0xff800000341e7808 */ /* 0x001fe40002000000 */
[----:B---3--:R-:W-:Y:S02]  /*cd10*/  FSEL R31, R53, -INF , P3 ;  /* 0xff800000351f7808 */ /* 0x008fe40001800000 */
[----:B----4-:R-:W-:-:S02]  /*cd20*/  FSEL R11, R33, -INF , P5 ;  /* 0xff800000210b7808 */ /* 0x010fc40002800000 */
[C---:B------:R-:W-:Y:S02]  /*cd30*/  ISETP.GT.AND P4, PT, R34.reuse, 0x71, PT ;  /* 0x000000712200780c */ /* 0x040fe40003f84270 */
[C---:B------:R-:W-:Y:S02]  /*cd40*/  ISETP.GT.AND P3, PT, R34.reuse, 0x78, PT ;  /* 0x000000782200780c */ /* 0x040fe40003f64270 */
[----:B------:R-:W-:Y:S02]  /*cd50*/  ISETP.GT.AND P5, PT, R34, 0x79, PT ;  /* 0x000000792200780c */ /* 0x000fe40003fa4270 */
[----:B------:R-:W0:Y:S01]  /*cd60*/  MUFU.TANH R34, R84 ;  /* 0x0000005400227308 */ /* 0x000e220000002400 */
[----:B------:R-:W-:-:S04]  /*cd70*/  FMNMX.FTZ R10, R29, R10, !PT ;  /* 0x0000000a1d0a7209 */ /* 0x000fc80007810000 */
[----:B------:R-:W-:-:S03]  /*cd80*/  FMNMX.FTZ R10, R30, R10, !PT ;  /* 0x0000000a1e0a7209 */ /* 0x000fc60007810000 */
[----:B------:R-:W2:Y:S01]  /*cd90*/  MUFU.TANH R35, R35 ;  /* 0x0000002300237308 */ /* 0x000ea20000002400 */
[----:B------:R-:W-:Y:S02]  /*cda0*/  FMNMX.FTZ R10, R31, R10, !PT ;  /* 0x0000000a1f0a7209 */ /* 0x000fe40007810000 */
[----:B-1----:R-:W-:Y:S02]  /*cdb0*/  FSEL R33, R54, -INF , P4 ;  /* 0xff80000036217808 */ /* 0x002fe40002000000 */
[----:B------:R-:W-:Y:S02]  /*cdc0*/  FMNMX.FTZ R10, R11, R10, !PT ;  /* 0x0000000a0b0a7209 */ /* 0x000fe40007810000 */
[----:B0-----:R-:W-:Y:S02]  /*cdd0*/  FSEL R34, R34, -INF , P3 ;  /* 0xff80000022227808 */ /* 0x001fe40001800000 */
[----:B------:R-:W-:-:S04]  /*cde0*/  FMNMX.FTZ R10, R33, R10, !PT ;  /* 0x0000000a210a7209 */ /* 0x000fc80007810000 */
[----:B------:R-:W-:Y:S02]  /*cdf0*/  FMNMX.FTZ R10, R34, R10, !PT ;  /* 0x0000000a220a7209 */ /* 0x000fe40007810000 */
[----:B--2---:R-:W-:-:S04]  /*ce00*/  FSEL R35, R35, -INF , P5 ;  /* 0xff80000023237808 */ /* 0x004fc80002800000 */
[----:B------:R-:W-:Y:S01]  /*ce10*/  FMNMX.FTZ R10, R35, R10, !PT ;  /* 0x0000000a230a7209 */ /* 0x000fe20007810000 */
[----:B------:R-:W-:-:S04]  /*ce20*/  IMAD.MOV.U32 R84, RZ, RZ, R56 ;  /* 0x000000ffff547224 */ /* 0x000fc800078e0038 */
[----:B------:R-:W0:Y:S01]  /*ce30*/  SHFL.BFLY PT, R56, R10, 0x2, 0x1f ;  /* 0x0c401f000a387f89 */ /* 0x000e2200000e0000 */
[----:B------:R-:W-:-:S03]  /*ce40*/  FMUL.FTZ R49, R62, UR5 ;  /* 0x000000053e317c20 */ /* 0x000fc60008410000 */
[----:B------:R-:W1:Y:S01]  /*ce50*/  SHFL.IDX PT, R62, R9, 0x1, 0x1c1f ;  /* 0x003c1f00093e7f89 */ /* 0x000e6200000e0000 */
[----:B0-----:R-:W-:-:S05]  /*ce60*/  FMNMX.FTZ R10, R10, R56, !PT ;  /* 0x000000380a0a7209 */ /* 0x001fca0007810000 */
[----:B------:R-:W0:Y:S01]  /*ce70*/  SHFL.BFLY PT, R61, R10, 0x1, 0x1f ;  /* 0x0c201f000a3d7f89 */ /* 0x000e2200000e0000 */
[----:B-1----:R-:W-:Y:S02]  /*ce80*/  IMAD.IADD R62, R142, 0x1, R62 ;  /* 0x000000018e3e7824 */ /* 0x002fe400078e023e */
[----:B------:R-:W-:-:S03]  /*ce90*/  IMAD.MOV.U32 R76, RZ, RZ, R150 ;  /* 0x000000ffff4c7224 */ /* 0x000fc600078e0096 */
[C---:B------:R-:W-:Y:S01]  /*cea0*/  ISETP.GT.AND P5, PT, R62.reuse, RZ, PT ;  /* 0x000000ff3e00720c */ /* 0x040fe20003fa4270 */
[----:B------:R-:W-:Y:S01]  /*ceb0*/  IMAD.MOV.U32 R77, RZ, RZ, R148 ;  /* 0x000000ffff4d7224 */ /* 0x000fe200078e0094 */
[----:B------:R-:W-:Y:S02]  /*cec0*/  ISETP.GT.AND P4, PT, R62, 0x1, PT ;  /* 0x000000013e00780c */ /* 0x000fe40003f84270 */
[----:B------:R-:W-:Y:S01]  /*ced0*/  FSEL R76, R76, -INF , P5 ;  /* 0xff8000004c4c7808 */ /* 0x000fe20002800000 */
[----:B------:R-:W-:Y:S02]  /*cee0*/  IMAD.MOV.U32 R85, RZ, RZ, R55 ;  /* 0x000000ffff557224 */ /* 0x000fe400078e0037 */
[----:B------:R-:W-:Y:S01]  /*cef0*/  FMUL.FTZ R50, R63, UR5 ;  /* 0x000000053f327c20 */ /* 0x000fe20008410000 */
[----:B------:R-:W-:Y:S02]  /*cf00*/  MOV R9, UR7 ;  /* 0x0000000700097c02 */ /* 0x000fe40008000f00 */
[----:B------:R-:W-:-:S02]  /*cf10*/  ISETP.GT.AND P5, PT, R62, 0x8, PT ;  /* 0x000000083e00780c */ /* 0x000fc40003fa4270 */
[----:B------:R-:W-:Y:S02]  /*cf20*/  FSEL R77, R77, -INF , P4 ;  /* 0xff8000004d4d7808 */ /* 0x000fe40002000000 */
[----:B------:R-:W-:Y:S02]  /*cf30*/  FMNMX.FTZ R63, R76, R15, !PT ;  /* 0x0000000f4c3f7209 */ /* 0x000fe40007810000 */
[----:B------:R-:W-:Y:S02]  /*cf40*/  MOV R80, R57 ;  /* 0x0000003900507202 */ /* 0x000fe40000000f00 */
[----:B0-----:R-:W-:Y:S01]  /*cf50*/  FMNMX.FTZ R10, R10, R61, !PT ;  /* 0x0000003d0a0a7209 */ /* 0x001fe20007810000 */
[----:B------:R-:W-:Y:S01]  /*cf60*/  FMUL.FTZ R57, R78, UR5 ;  /* 0x000000054e397c20 */ /* 0x000fe20008410000 */
[----:B------:R-:W-:Y:S02]  /*cf70*/  ISETP.GT.AND P4, PT, R62, 0x9, PT ;  /* 0x000000093e00780c */ /* 0x000fe40003f84270 */
[----:B------:R-:W-:Y:S01]  /*cf80*/  FSEL R78, R85, -INF , P5 ;  /* 0xff800000554e7808 */ /* 0x000fe20002800000 */
[----:B------:R-:W-:Y:S01]  /*cf90*/  FMUL.FTZ R64, R10, R9 ;  /* 0x000000090a407220 */ /* 0x000fe20000410000 */
[----:B------:R-:W-:Y:S01]  /*cfa0*/  FMNMX.FTZ R63, R77, R63, !PT ;  /* 0x0000003f4d3f7209 */ /* 0x000fe20007810000 */
[----:B------:R-:W-:Y:S01]  /*cfb0*/  FMUL.FTZ R136, R58, UR5 ;  /* 0x000000053a887c20 */ /* 0x000fe20008410000 */
[----:B------:R-:W-:Y:S01]  /*cfc0*/  FSETP.NEU.FTZ.AND P3, PT, R10, -INF , PT ;  /* 0xff8000000a00780b */ /* 0x000fe20003f7d000 */
[----:B------:R-:W-:Y:S01]  /*cfd0*/  FMUL.FTZ R58, R79, UR5 ;  /* 0x000000054f3a7c20 */ /* 0x000fe20008410000 */
[----:B------:R-:W-:-:S02]  /*cfe0*/  ISETP.GT.AND P5, PT, R62, 0x10, PT ;  /* 0x000000103e00780c */ /* 0x000fc40003fa4270 */
[----:B------:R-:W-:Y:S02]  /*cff0*/  FSEL R79, R84, -INF , P4 ;  /* 0xff800000544f7808 */ /* 0x000fe40002000000 */
[----:B------:R-:W-:Y:S01]  /*d000*/  FMNMX.FTZ R63, R78, R63, !PT ;  /* 0x0000003f4e3f7209 */ /* 0x000fe20007810000 */
[----:B------:R-:W-:Y:S01]  /*d010*/  FMUL.FTZ R60, R66, UR5 ;  /* 0x00000005423c7c20 */ /* 0x000fe20008410000 */
[----:B------:R-:W-:Y:S02]  /*d020*/  FSEL R64, R64, RZ, P3 ;  /* 0x000000ff40407208 */ /* 0x000fe40001800000 */
[----:B------:R-:W-:Y:S02]  /*d030*/  ISETP.GT.AND P4, PT, R62, 0x11, PT ;  /* 0x000000113e00780c */ /* 0x000fe40003f84270 */
[----:B------:R-:W-:Y:S02]  /*d040*/  FSEL R80, R80, -INF , P5 ;  /* 0xff80000050507808 */ /* 0x000fe40002800000 */
[----:B------:R-:W-:Y:S01]  /*d050*/  FMNMX.FTZ R66, R79, R63, !PT ;  /* 0x0000003f4f427209 */ /* 0x000fe20007810000 */
[----:B------:R-:W-:Y:S01]  /*d060*/  FMUL.FTZ R52, R67, UR5 ;  /* 0x0000000543347c20 */ /* 0x000fe20008410000 */
[----:B------:R-:W-:Y:S01]  /*d070*/  ISETP.GT.AND P5, PT, R62, 0x18, PT ;  /* 0x000000183e00780c */ /* 0x000fe20003fa4270 */
[----:B------:R-:W-:Y:S01]  /*d080*/  FFMA.FTZ R67, R65, R9, -R64 ;  /* 0x0000000941437223 */ /* 0x000fe20000010840 */
[----:B------:R-:W-:-:S02]  /*d090*/  FSEL R63, R73, -INF , P4 ;  /* 0xff800000493f7808 */ /* 0x000fc40002000000 */
[----:B------:R-:W-:Y:S01]  /*d0a0*/  FMNMX.FTZ R66, R80, R66, !PT ;  /* 0x0000004250427209 */ /* 0x000fe20007810000 */
[----:B------:R-:W0:Y:S01]  /*d0b0*/  MUFU.TANH R145, R145 ;  /* 0x0000009100917308 */ /* 0x000e220000002400 */
[----:B------:R-:W-:Y:S02]  /*d0c0*/  FSEL R65, R144, -INF , P5 ;  /* 0xff80000090417808 */ /* 0x000fe40002800000 */
[----:B------:R-:W-:Y:S01]  /*d0d0*/  ISETP.GT.AND P4, PT, R62, 0x19, PT ;  /* 0x000000193e00780c */ /* 0x000fe20003f84270 */
[----:B------:R-:W-:-:S04]  /*d0e0*/  FFMA.FTZ R150, R68, R9, -R64 ;  /* 0x0000000944967223 */ /* 0x000fc80000010840 */
[----:B------:R1:W-:Y:S01]  /*d0f0*/  MUFU.EX2 R144, R67 ;  /* 0x0000004300907308 */ /* 0x0003e20000000800 */
[----:B------:R-:W-:Y:S01]  /*d100*/  ISETP.GT.AND P5, PT, R62, 0x20, PT ;  /* 0x000000203e00780c */ /* 0x000fe20003fa4270 */
[----:B------:R-:W-:Y:S01]  /*d110*/  FMUL.FTZ R53, R70, UR5 ;  /* 0x0000000546357c20 */ /* 0x000fe20008410000 */
[----:B-1----:R-:W-:-:S05]  /*d120*/  FMNMX.FTZ R67, R63, R66, !PT ;  /* 0x000000423f437209 */ /* 0x002fca0007810000 */
[----:B------:R-:W1:Y:S01]  /*d130*/  MUFU.TANH R147, R147 ;  /* 0x0000009300937308 */ /* 0x000e620000002400 */
[----:B------:R-:W-:Y:S02]  /*d140*/  FSEL R66, R151, -INF , P4 ;  /* 0xff80000097427808 */ /* 0x000fe40002000000 */
[----:B------:R-:W-:Y:S02]  /*d150*/  FMNMX.FTZ R68, R65, R67, !PT ;  /* 0x0000004341447209 */ /* 0x000fe40007810000 */
[----:B------:R-:W-:Y:S02]  /*d160*/  ISETP.GT.AND P4, PT, R62, 0x21, PT ;  /* 0x000000213e00780c */ /* 0x000fe40003f84270 */
[----:B------:R-:W-:Y:S01]  /*d170*/  FSEL R67, R146, -INF , P5 ;  /* 0xff80000092437808 */ /* 0x000fe20002800000 */
[----:B------:R-:W2:Y:S01]  /*d180*/  MUFU.TANH R140, R140 ;  /* 0x0000008c008c7308 */ /* 0x000ea20000002400 */
[----:B------:R-:W-:Y:S02]  /*d190*/  FMNMX.FTZ R70, R66, R68, !PT ;  /* 0x0000004442467209 */ /* 0x000fe40007810000 */
[----:B------:R-:W-:-:S02]  /*d1a0*/  ISETP.GT.AND P5, PT, R62, 0x28, PT ;  /* 0x000000283e00780c */ /* 0x000fc40003fa4270 */
[----:B------:R-:W-:Y:S02]  /*d1b0*/  FSEL R68, R149, -INF , P4 ;  /* 0xff80000095447808 */ /* 0x000fe40002000000 */
[----:B------:R-:W-:Y:S01]  /*d1c0*/  FMNMX.FTZ R70, R67, R70, !PT ;  /* 0x0000004643467209 */ /* 0x000fe20007810000 */
[----:B------:R-:W-:Y:S01]  /*d1d0*/  MUFU.TANH R141, R141 ;  /* 0x0000008d008d7308 */ /* 0x000fe20000002400 */
[----:B------:R-:W-:Y:S01]  /*d1e0*/  FMUL.FTZ R54, R71, UR5 ;  /* 0x0000000547367c20 */ /* 0x000fe20008410000 */
[----:B------:R-:W-:Y:S01]  /*d1f0*/  FFMA.FTZ R146, R69, R9, -R64 ;  /* 0x0000000945927223 */ /* 0x000fe20000010840 */
[----:B------:R-:W-:Y:S02]  /*d200*/  ISETP.GT.AND P4, PT, R62, 0x29, PT ;  /* 0x000000293e00780c */ /* 0x000fe40003f84270 */
[----:B0-----:R-:W-:Y:S02]  /*d210*/  FSEL R69, R145, -INF , P5 ;  /* 0xff80000091457808 */ /* 0x001fe40002800000 */
[----:B------:R-:W-:Y:S01]  /*d220*/  FMNMX.FTZ R71, R68, R70, !PT ;  /* 0x0000004644477209 */ /* 0x000fe20007810000 */
[----:B------:R-:W0:Y:S01]  /*d230*/  MUFU.TANH R138, R138 ;  /* 0x0000008a008a7308 */ /* 0x000e220000002400 */
[----:B------:R-:W-:Y:S01]  /*d240*/  ISETP.GT.AND P5, PT, R62, 0x30, PT ;  /* 0x000000303e00780c */ /* 0x000fe20003fa4270 */
[----:B------:R-:W-:Y:S01]  /*d250*/  FMUL.FTZ R137, R59, UR5 ;  /* 0x000000053b897c20 */ /* 0x000fe20008410000 */
[----:B-1----:R-:W-:-:S02]  /*d260*/  FSEL R70, R147, -INF , P4 ;  /* 0xff80000093467808 */ /* 0x002fc40002000000 */
[----:B------:R-:W-:-:S03]  /*d270*/  FMNMX.FTZ R73, R69, R71, !PT ;  /* 0x0000004745497209 */ /* 0x000fc60007810000 */
[----:B------:R-:W1:Y:S01]  /*d280*/  MUFU.TANH R139, R139 ;  /* 0x0000008b008b7308 */ /* 0x000e620000002400 */
[----:B------:R-:W-:Y:S01]  /*d290*/  FFMA.FTZ R72, R72, R9, -R64 ;  /* 0x0000000948487223 */ /* 0x000fe20000010840 */
[----:B------:R-:W-:Y:S02]  /*d2a0*/  ISETP.GT.AND P4, PT, R62, 0x31, PT ;  /* 0x000000313e00780c */ /* 0x000fe40003f84270 */
[----:B--2---:R-:W-:Y:S02]  /*d2b0*/  FSEL R71, R140, -INF , P5 ;  /* 0xff8000008c477808 */ /* 0x004fe40002800000 */
[----:B------:R-:W-:Y:S02]  /*d2c0*/  FMNMX.FTZ R73, R70, R73, !PT ;  /* 0x0000004946497209 */ /* 0x000fe40007810000 */
[----:B------:R-:W2:Y:S01]  /*d2d0*/  MUFU.TANH R136, R136 ;  /* 0x0000008800887308 */ /* 0x000ea20000002400 */
[----:B------:R-:W-:Y:S01]  /*d2e0*/  FMUL.FTZ R55, R74, UR5 ;  /* 0x000000054a377c20 */ /* 0x000fe20008410000 */
[----:B------:R-:W-:-:S02]  /*d2f0*/  ISETP.GT.AND P5, PT, R62, 0x38, PT ;  /* 0x000000383e00780c */ /* 0x000fc40003fa4270 */
[----:B------:R-:W-:-:S04]  /*d300*/  FMNMX.FTZ R74, R71, R73, !PT ;  /* 0x00000049474a7209 */ /* 0x000fc80007810000 */
[----:B------:R-:W3:Y:S01]  /*d310*/  MUFU.TANH R137, R137 ;  /* 0x0000008900897308 */ /* 0x000ee20000002400 */
[----:B------:R-:W-:Y:S01]  /*d320*/  FMUL.FTZ R56, R75, UR5 ;  /* 0x000000054b387c20 */ /* 0x000fe20008410000 */
[----:B0-----:R-:W-:-:S06]  /*d330*/  FSEL R73, R138, -INF , P5 ;  /* 0xff8000008a497808 */ /* 0x001fcc0002800000 */
[----:B------:R0:W-:Y:S01]  /*d340*/  MUFU.EX2 R140, R72 ;  /* 0x00000048008c7308 */ /* 0x0001e20000000800 */
[----:B------:R-:W-:Y:S01]  /*d350*/  WARPGROUP.ARRIVE ;  /* 0x00000000000079c5 */ /* 0x000fe20000000000 */
[----:B------:R-:W-:Y:S01]  /*d360*/  FFMA.FTZ R142, R48, R9, -R64 ;  /* 0x00000009308e7223 */ /* 0x000fe20000010840 */
[----:B------:R-:W-:Y:S01]  /*d370*/  ISETP.GT.AND P5, PT, R62, 0x40, PT ;  /* 0x000000403e00780c */ /* 0x000fe20003fa4270 */
[----:B------:R-:W-:-:S03]  /*d380*/  FMUL.FTZ R81, R83, UR5 ;  /* 0x0000000553517c20 */ /* 0x000fc60008410000 */
[----:B------:R-:W-:Y:S01]  /*d390*/  HGMMA.64x64x16.F32 R88, R132, gdesc[UR8].tnspB, R88, gsb0 ;  /* 0x40e0000884587df0 */ /* 0x000fe20008000858 */
[----:B0-----:R-:W-:Y:S01]  /*d3a0*/  FSEL R72, R141, -INF , P4 ;  /* 0xff8000008d487808 */ /* 0x001fe20002000000 */
[----:B------:R-:W0:Y:S01]  /*d3b0*/  MUFU.TANH R49, R49 ;  /* 0x0000003100317308 */ /* 0x000e220000002400 */
[----:B------:R-:W-:Y:S02]  /*d3c0*/  ISETP.GT.AND P4, PT, R62, 0x39, PT ;  /* 0x000000393e00780c */ /* 0x000fe40003f84270 */
[----:B------:R-:W-:Y:S02]  /*d3d0*/  FMNMX.FTZ R75, R72, R74, !PT ;  /* 0x0000004a484b7209 */ /* 0x000fe40007810000 */
[----:B-1----:R-:W-:Y:S02]  /*d3e0*/  FSEL R74, R139, -INF , P4 ;  /* 0xff8000008b4a7808 */ /* 0x002fe40002000000 */
[----:B------:R-:W-:Y:S01]  /*d3f0*/  FMNMX.FTZ R48, R73, R75, !PT ;  /* 0x0000004b49307209 */ /* 0x000fe20007810000 */
[----:B------:R-:W1:Y:S01]  /*d400*/  MUFU.TANH R50, R50 ;  /* 0x0000003200327308 */ /* 0x000e620000002400 */
[----:B------:R-:W-:-:S02]  /*d410*/  ISETP.GT.AND P4, PT, R62, 0x41, PT ;  /* 0x000000413e00780c */ /* 0x000fc40003f84270 */
[----:B--2---:R-:W-:Y:S02]  /*d420*/  FSEL R75, R136, -INF , P5 ;  /* 0xff800000884b7808 */ /* 0x004fe40002800000 */
[----:B------:R-:W-:-:S03]  /*d430*/  FMNMX.FTZ R83, R74, R48, !PT ;  /* 0x000000304a537209 */ /* 0x000fc60007810000 */
[----:B------:R-:W2:Y:S01]  /*d440*/  MUFU.TANH R60, R60 ;  /* 0x0000003c003c7308 */ /* 0x000ea20000002400 */
[----:B------:R-:W-:Y:S02]  /*d450*/  ISETP.GT.AND P5, PT, R62, 0x48, PT ;  /* 0x000000483e00780c */ /* 0x000fe40003fa4270 */
[----:B---3--:R-:W-:Y:S02]  /*d460*/  FSEL R48, R137, -INF , P4 ;  /* 0xff80000089307808 */ /* 0x008fe40002000000 */
[----:B------:R-:W-:-:S03]  /*d470*/  FMNMX.FTZ R83, R75, R83, !PT ;  /* 0x000000534b537209 */ /* 0x000fc60007810000 */
        /* <DEDUP_REMOVED lines=9> */
[----:B------:R-:W-:Y:S01]  /*d510*/  FFMA.FTZ R136, R51, R9, -R64 ;  /* 0x0000000933887223 */ /* 0x000fe20000010840 */
[----:B------:R-:W-:Y:S02]  /*d520*/  ISETP.GT.AND P4, PT, R62, 0x51, PT ;  /* 0x000000513e00780c */ /* 0x000fe40003f84270 */
[----:B--2---:R-:W-:Y:S02]  /*d530*/  FSEL R51, R60, -INF , P5 ;  /* 0xff8000003c337808 */ /* 0x004fe40002800000 */
[----:B------:R-:W-:Y:S02]  /*d540*/  FMNMX.FTZ R83, R50, R83, !PT ;  /* 0x0000005332537209 */ /* 0x000fe40007810000 */
[----:B------:R-:W2:Y:S01]  /*d550*/  MUFU.TANH R55, R55 ;  /* 0x0000003700377308 */ /* 0x000ea20000002400 */
[----:B------:R-:W-:Y:S02]  /*d560*/  ISETP.GT.AND P5, PT, R62, 0x58, PT ;  /* 0x000000583e00780c */ /* 0x000fe40003fa4270 */
[----:B---3--:R-:W-:-:S02]  /*d570*/  FSEL R52, R52, -INF , P4 ;  /* 0xff80000034347808 */ /* 0x008fc40002000000 */
[----:B------:R-:W-:-:S03]  /*d580*/  FMNMX.FTZ R83, R51, R83, !PT ;  /* 0x0000005333537209 */ /* 0x000fc60007810000 */
[----:B------:R-:W3:Y:S01]  /*d590*/  MUFU.TANH R56, R56 ;  /* 0x0000003800387308 */ /* 0x000ee20000002400 */
[----:B------:R-:W-:Y:S01]  /*d5a0*/  ISETP.GT.AND P4, PT, R62, 0x59, PT ;  /* 0x000000593e00780c */ /* 0x000fe20003f84270 */
[----:B------:R-:W-:Y:S01]  /*d5b0*/  FMUL.FTZ R59, R82, UR5 ;  /* 0x00000005523b7c20 */ /* 0x000fe20008410000 */
[----:B0-----:R-:W-:Y:S02]  /*d5c0*/  FSEL R53, R53, -INF , P5 ;  /* 0xff80000035357808 */ /* 0x001fe40002800000 */
[----:B------:R-:W-:-:S03]  /*d5d0*/  FMNMX.FTZ R83, R52, R83, !PT ;  /* 0x0000005334537209 */ /* 0x000fc60007810000 */
[----:B------:R-:W0:Y:S01]  /*d5e0*/  MUFU.TANH R57, R57 ;  /* 0x0000003900397308 */ /* 0x000e220000002400 */
[----:B------:R-:W-:Y:S02]  /*d5f0*/  ISETP.GT.AND P5, PT, R62, 0x60, PT ;  /* 0x000000603e00780c */ /* 0x000fe40003fa4270 */
        /* <DEDUP_REMOVED lines=21> */
[----:B------:R-:W-:Y:S02]  /*d750*/  ISETP.GT.AND P4, PT, R62, 0x71, PT ;  /* 0x000000713e00780c */ /* 0x000fe40003f84270 */
[----:B--2---:R-:W-:Y:S02]  /*d760*/  FSEL R59, R59, -INF , P5 ;  /* 0xff8000003b3b7808 */ /* 0x004fe40002800000 */
[----:B------:R-:W-:Y:S02]  /*d770*/  FMNMX.FTZ R83, R58, R83, !PT ;  /* 0x000000533a537209 */ /* 0x000fe40007810000 */
[----:B------:R-:W-:Y:S02]  /*d780*/  ISETP.GT.AND P5, PT, R62, 0x78, PT ;  /* 0x000000783e00780c */ /* 0x000fe40003fa4270 */
[----:B---3--:R-:W-:Y:S02]  /*d790*/  FSEL R60, R81, -INF , P4 ;  /* 0xff800000513c7808 */ /* 0x008fe40002000000 */
[----:B------:R-:W-:-:S02]  /*d7a0*/  FMNMX.FTZ R83, R59, R83, !PT ;  /* 0x000000533b537209 */ /* 0x000fc40007810000 */
[----:B------:R-:W-:Y:S02]  /*d7b0*/  ISETP.GT.AND P4, PT, R62, 0x79, PT ;  /* 0x000000793e00780c */ /* 0x000fe40003f84270 */
[----:B0-----:R-:W-:Y:S02]  /*d7c0*/  FSEL R61, R61, -INF , P5 ;  /* 0xff8000003d3d7808 */ /* 0x001fe40002800000 */
[----:B------:R-:W-:Y:S02]  /*d7d0*/  FMNMX.FTZ R83, R60, R83, !PT ;  /* 0x000000533c537209 */ /* 0x000fe40007810000 */
[----:B-1----:R-:W-:Y:S02]  /*d7e0*/  FSEL R62, R82, -INF , P4 ;  /* 0xff800000523e7808 */ /* 0x002fe40002000000 */
[----:B------:R-:W-:Y:S01]  /*d7f0*/  FMNMX.FTZ R81, R61, R83, !PT ;  /* 0x000000533d517209 */ /* 0x000fe20007810000 */
[----:B------:R-:W-:-:S03]  /*d800*/  WARPGROUP.DEPBAR.LE gsb0, 0x0 ;  /* 0x00008000000079c5 */ /* 0x000fc60000010000 */
[----:B------:R-:W-:Y:S01]  /*d810*/  FMNMX.FTZ R81, R62, R81, !PT ;  /* 0x000000513e517209 */ /* 0x000fe20007810000 */
[-CC-:B------:R-:W-:Y:S01]  /*d820*/  FFMA.FTZ R134, R36, R9.reuse, -R64.reuse ;  /* 0x0000000924867223 */ /* 0x180fe20000010840 */
[----:B------:R-:W-:-:S03]  /*d830*/  FFMA.FTZ R36, R32, R9, -R64 ;  /* 0x0000000920247223 */ /* 0x000fc60000010840 */
[----:B------:R-:W0:Y:S01]  /*d840*/  SHFL.BFLY PT, R32, R81, 0x2, 0x1f ;  /* 0x0c401f0051207f89 */ /* 0x000e2200000e0000 */
[-CC-:B------:R-:W-:Y:S01]  /*d850*/  FFMA.FTZ R138, R47, R9.reuse, -R64.reuse ;  /* 0x000000092f8a7223 */ /* 0x180fe20000010840 */
[----:B------:R-:W-:Y:S01]  /*d860*/  FFMA.FTZ R132, R46, R9, -R64 ;  /* 0x000000092e847223 */ /* 0x000fe20000010840 */
[----:B0-----:R-:W-:-:S05]  /*d870*/  FMNMX.FTZ R81, R81, R32, !PT ;  /* 0x0000002051517209 */ /* 0x001fca0007810000 */
[----:B------:R-:W0:Y:S01]  /*d880*/  SHFL.BFLY PT, R82, R81, 0x1, 0x1f ;  /* 0x0c201f0051527f89 */ /* 0x000e2200000e0000 */
[----:B------:R-:W-:Y:S02]  /*d890*/  VIADD R46, R8, 0x280 ;  /* 0x00000280082e7836 */ /* 0x000fe40000000000 */
[----:B------:R-:W-:Y:S02]  /*d8a0*/  IMAD.MOV.U32 R47, RZ, RZ, 0x40000040 ;  /* 0x40000040ff2f7424 */ /* 0x000fe400078e00ff */
[----:B------:R-:W-:Y:S01]  /*d8b0*/  FFMA.FTZ R32, R11, R9, -R64 ;  /* 0x000000090b207223 */ /* 0x000fe20000010840 */
[----:B------:R-:W-:Y:S02]  /*d8c0*/  R2UR UR10, R46 ;  /* 0x000000002e0a72ca */ /* 0x000fe400000e0000 */
[----:B------:R-:W-:Y:S01]  /*d8d0*/  R2UR UR11, R47 ;  /* 0x000000002f0b72ca */ /* 0x000fe200000e0000 */
[----:B------:R-:W-:Y:S01]  /*d8e0*/  WARPGROUP.ARRIVE ;  /* 0x00000000000079c5 */ /* 0x000fe20000000000 */
[----:B0-----:R-:W-:-:S11]  /*d8f0*/  FMNMX.FTZ R11, R81, R82, !PT ;  /* 0x00000052510b7209 */ /* 0x001fd60007810000 */
[----:B------:R-:W-:Y:S01]  /*d900*/  HGMMA.64x64x16.F32 R88, R128, gdesc[UR8].tnspB, R88, gsb0 ;  /* 0x40e0000880587df0 */ /* 0x000fe20008000858 */
[C---:B------:R-:W-:Y:S01]  /*d910*/  FSETP.NEU.FTZ.AND P4, PT, R11.reuse, -INF , PT ;  /* 0xff8000000b00780b */ /* 0x040fe20003f9d000 */
[----:B------:R-:W-:-:S05]  /*d920*/  FMUL.FTZ R82, R11, R9 ;  /* 0x000000090b527220 */ /* 0x000fca0000410000 */
[----:B------:R-:W-:-:S05]  /*d930*/  FSEL R82, R82, RZ, P4 ;  /* 0x000000ff52527208 */ /* 0x000fca0002000000 */
[-CC-:B------:R-:W-:Y:S01]  /*d940*/  FFMA.FTZ R141, R67, R9.reuse, -R82.reuse ;  /* 0x00000009438d7223 */ /* 0x180fe20000010852 */
[----:B------:R-:W-:Y:S01]  /*d950*/  FFMA.FTZ R67, R70, R9, -R82 ;  /* 0x0000000946437223 */ /* 0x000fe20000010852 */
[----:B------:R-:W-:Y:S01]  /*d960*/  FSEL R70, R10, RZ, P3 ;  /* 0x000000ff0a467208 */ /* 0x000fe20001800000 */
[----:B------:R-:W-:-:S04]  /*d970*/  VIADD R46, R8, 0x300 ;  /* 0x00000300082e7836 */ /* 0x000fc80000000000 */
[----:B------:R-:W-:Y:S01]  /*d980*/  FADD.FTZ R70, -R70, R13 ;  /* 0x0000000d46467221 */ /* 0x000fe20000010100 */
[----:B------:R-:W-:Y:S01]  /*d990*/  R2UR UR10, R46 ;  /* 0x000000002e0a72ca */ /* 0x000fe200000e0000 */
[----:B------:R-:W-:Y:S02]  /*d9a0*/  VIADD R46, R8, 0x380 ;  /* 0x00000380082e7836 */ /* 0x000fe40000000000 */
[----:B------:R-:W-:Y:S02]  /*d9b0*/  FMUL.FTZ R8, R70, R9 ;  /* 0x0000000946087220 */ /* 0x000fe40000410000 */
[----:B------:R-:W2:Y:S01]  /*d9c0*/  LDL R70, [R1+0x34] ;  /* 0x0000340001467983 */ /* 0x000ea20000100800 */
[----:B------:R-:W-:-:S04]  /*d9d0*/  MOV R47, 0x40000040 ;  /* 0x40000040002f7802 */ /* 0x000fc80000000f00 */
[----:B------:R-:W-:Y:S01]  /*d9e0*/  R2UR UR11, R47 ;  /* 0x000000002f0b72ca */ /* 0x000fe200000e0000 */
[----:B------:R-:W-:Y:S02]  /*d9f0*/  WARPGROUP.DEPBAR.LE gsb0, 0x0 ;  /* 0x00008000000079c5 */ /* 0x000fe40000010000 */
[----:B------:R-:W-:-:S10]  /*da00*/  WARPGROUP.ARRIVE ;  /* 0x00000000000079c5 */ /* 0x000fd40000000000 */
[----:B------:R-:W-:Y:S01]  /*da10*/  HGMMA.64x64x16.F32 R88, R124, gdesc[UR8].tnspB, R88, gsb0 ;  /* 0x40e000087c587df0 */ /* 0x000fe20008000858 */
[----:B------:R-:W-:-:S05]  /*da20*/  FSEL R47, R11, RZ, P4 ;  /* 0x000000ff0b2f7208 */ /* 0x000fca0002000000 */
[----:B------:R-:W-:Y:S01]  /*da30*/  FADD.FTZ R13, -R47, R15 ;  /* 0x0000000f2f0d7221 */ /* 0x000fe20000010100 */
[----:B------:R-:W-:Y:S01]  /*da40*/  IMAD.MOV.U32 R47, RZ, RZ, 0x40000040 ;  /* 0x40000040ff2f7424 */ /* 0x000fe200078e00ff */
[----:B------:R-:W-:-:S04]  /*da50*/  R2UR UR10, R46 ;  /* 0x000000002e0a72ca */ /* 0x000fc800000e0000 */
[----:B------:R-:W-:Y:S01]  /*da60*/  R2UR UR11, R47 ;  /* 0x000000002f0b72ca */ /* 0x000fe200000e0000 */
[----:B------:R-:W0:Y:S01]  /*da70*/  S2R R85, SR_TID.X ;  /* 0x0000000000557919 */ /* 0x000e220000002100 */
[-C--:B------:R-:W-:Y:S01]  /*da80*/  FFMA.FTZ R44, R44, R9.reuse, -R64 ;  /* 0x000000092c2c7223 */ /* 0x080fe20000010840 */
[-C--:B------:R-:W-:Y:S01]  /*da90*/  FFMA.FTZ R149, R76, R9.reuse, -R82 ;  /* 0x000000094c957223 */ /* 0x080fe20000010852 */
        /* <DEDUP_REMOVED lines=15> */
[----:B------:R-:W-:-:S02]  /*db90*/  WARPGROUP.DEPBAR.LE gsb0, 0x0 ;  /* 0x00008000000079c5 */ /* 0x000fc40000010000 */
[----:B------:R-:W-:-:S06]  /*dba0*/  WARPGROUP.ARRIVE ;  /* 0x00000000000079c5 */ /* 0x000fcc0000000000 */
[----:B------:R-:W-:Y:S01]  /*dbb0*/  HGMMA.64x64x16.F32 R88, R120, gdesc[UR8].tnspB, R88, gsb0 ;  /* 0x40e0000878587df0 */ /* 0x000fe20008000858 */
[-CC-:B------:R-:W-:Y:S01]  /*dbc0*/  FFMA.FTZ R29, R29, R9.reuse, -R64.reuse ;  /* 0x000000091d1d7223 */ /* 0x180fe20000010840 */
[-CC-:B------:R-:W-:Y:S01]  /*dbd0*/  FFMA.FTZ R30, R30, R9.reuse, -R64.reuse ;  /* 0x000000091e1e7223 */ /* 0x180fe20000010840 */
[-CC-:B------:R-:W-:Y:S01]  /*dbe0*/  FFMA.FTZ R31, R31, R9.reuse, -R64.reuse ;  /* 0x000000091f1f7223 */ /* 0x180fe20000010840 */
[-CC-:B------:R-:W-:Y:S01]  /*dbf0*/  FFMA.FTZ R33, R33, R9.reuse, -R64.reuse ;  /* 0x0000000921217223 */ /* 0x180fe20000010840 */
[-CC-:B------:R-:W-:Y:S01]  /*dc00*/  FFMA.FTZ R34, R34, R9.reuse, -R64.reuse ;  /* 0x0000000922227223 */ /* 0x180fe20000010840 */
[-C--:B------:R-:W-:Y:S01]  /*dc10*/  FFMA.FTZ R35, R35, R9.reuse, -R64 ;  /* 0x0000000923237223 */ /* 0x080fe20000010840 */
[-CC-:B------:R-:W-:Y:S01]  /*dc20*/  FFMA.FTZ R64, R77, R9.reuse, -R82.reuse ;  /* 0x000000094d407223 */ /* 0x180fe20000010852 */
[----:B------:R-:W-:Y:S01]  /*dc30*/  MUFU.EX2 R44, R44 ;  /* 0x0000002c002c7308 */ /* 0x000fe20000000800 */
[----:B------:R-:W-:-:S07]  /*dc40*/  FFMA.FTZ R151, R78, R9, -R82 ;  /* 0x000000094e977223 */ /* 0x000fce0000010852 */
[----:B------:R-:W1:Y:S01]  /*dc50*/  MUFU.EX2 R8, R8 ;  /* 0x0000000800087308 */ /* 0x000e620000000800 */
[----:B------:R-:W-:-:S07]  /*dc60*/  FFMA.FTZ R76, R79, R9, -R82 ;  /* 0x000000094f4c7223 */ /* 0x000fce0000010852 */
[----:B------:R-:W-:Y:S08]  /*dc70*/  MUFU.EX2 R149, R149 ;  /* 0x0000009500957308 */ /* 0x000ff00000000800 */
[----:B------:R-:W3:Y:S01]  /*dc80*/  MUFU.EX2 R13, R13 ;  /* 0x0000000d000d7308 */ /* 0x000ee20000000800 */
[----:B0-----:R-:W-:-:S07]  /*dc90*/  SHF.R.U32.HI R84, RZ, 0x7, R85 ;  /* 0x00000007ff547819 */ /* 0x001fce0000011655 */
[----:B------:R-:W0:Y:S01]  /*dca0*/  MUFU.EX2 R148, R148 ;  /* 0x0000009400947308 */ /* 0x000e220000000800 */
[----:B------:R-:W-:-:S07]  /*dcb0*/  FFMA.FTZ R145, R80, R9, -R82 ;  /* 0x0000000950917223 */ /* 0x000fce0000010852 */
[----:B------:R-:W4:Y:S01]  /*dcc0*/  MUFU.EX2 R64, R64 ;  /* 0x0000004000407308 */ /* 0x000f220000000800 */
[----:B------:R-:W-:-:S07]  /*dcd0*/  @!P1 IMAD R46, R18, 0x8, R2 ;  /* 0x00000008122e9824 */ /* 0x000fce00078e0202 */
[----:B------:R-:W5:Y:S01]  /*dce0*/  MUFU.EX2 R150, R150 ;  /* 0x0000009600967308 */ /* 0x000f620000000800 */
[----:B------:R-:W-:Y:S02]  /*dcf0*/  VIADD R15, R84, 0x9 ;  /* 0x00000009540f7836 */ /* 0x000fe40000000000 */
[----:B------:R-:W-:-:S05]  /*dd00*/  FFMA.FTZ R63, R63, R9, -R82 ;  /* 0x000000093f3f7223 */ /* 0x000fca0000010852 */
[----:B------:R-:W5:Y:S01]  /*dd10*/  MUFU.EX2 R151, R151 ;  /* 0x0000009700977308 */ /* 0x000f620000000800 */
[----:B------:R-:W-:Y:S01]  /*dd20*/  ISETP.GE.U32.AND P3, PT, R85, 0x180, PT ;  /* 0x000001805500780c */ /* 0x000fe20003f66070 */
[----:B-1----:R-:W-:Y:S01]  /*dd30*/  FFMA.FTZ R3, R8, R3, R44 ;  /* 0x0000000308037223 */ /* 0x002fe2000001002c */
[----:B------:R-:W-:-:S05]  /*dd40*/  @!P1 IADD3 R46, R46, 0x16840, RZ ;  /* 0x000168402e2e9810 */ /* 0x000fca0007ffe0ff */
[----:B------:R-:W1:Y:S01]  /*dd50*/  MUFU.EX2 R45, R45 ;  /* 0x0000002d002d7308 */ /* 0x000e620000000800 */
[----:B---3--:R-:W-:Y:S01]  /*dd60*/  FFMA.FTZ R0, R13, R0, R149 ;  /* 0x000000000d007223 */ /* 0x008fe20000010095 */
[----:B------:R-:W-:-:S06]  /*dd70*/  FFMA.FTZ R147, R65, R9, -R82 ;  /* 0x0000000941937223 */ /* 0x000fcc0000010852 */
[----:B------:R-:W3:Y:S01]  /*dd80*/  MUFU.EX2 R76, R76 ;  /* 0x0000004c004c7308 */ /* 0x000ee20000000800 */
[----:B------:R-:W-:Y:S01]  /*dd90*/  SEL R47, R15, 0x9, !P3 ;  /* 0x000000090f2f7807 */ /* 0x000fe20005800000 */
[----:B------:R-:W-:Y:S01]  /*dda0*/  @!P1 IMAD R14, R14, 0x8, R2 ;  /* 0x000000080e0e9824 */ /* 0x000fe200078e0202 */
[----:B------:R-:W-:-:S05]  /*ddb0*/  @!P1 PRMT R46, RZ, 0x654, R46 ;  /* 0x00000654ff2e9816 */ /* 0x000fca000000002e */
[----:B------:R-:W-:Y:S01]  /*ddc0*/  MUFU.EX2 R43, R43 ;  /* 0x0000002b002b7308 */ /* 0x000fe20000000800 */
[----:B0-----:R-:W-:Y:S01]  /*ddd0*/  FADD.FTZ R3, R148, R3 ;  /* 0x0000000394037221 */ /* 0x001fe20000010000 */
[----:B----4-:R-:W-:-:S06]  /*dde0*/  FADD.FTZ R0, R64, R0 ;  /* 0x0000000040007221 */ /* 0x010fcc0000010000 */
[----:B------:R-:W0:Y:S01]  /*ddf0*/  MUFU.EX2 R145, R145 ;  /* 0x0000009100917308 */ /* 0x000e220000000800 */
[----:B------:R-:W-:Y:S01]  /*de00*/  FFMA.FTZ R65, R66, R9, -R82 ;  /* 0x0000000942417223 */ /* 0x000fe20000010852 */
[----:B------:R-:W-:Y:S02]  /*de10*/  WARPGROUP.DEPBAR.LE gsb0, 0x0 ;  /* 0x00008000000079c5 */ /* 0x000fe40000010000 */
[----:B------:R-:W-:Y:S01]  /*de20*/  @!P1 VIADD R14, R14, 0x16860 ;  /* 0x000168600e0e9836 */ /* 0x000fe20000000000 */
[----:B------:R4:W-:Y:S06]  /*de30*/  BAR.ARV R47, 0x100 ;  /* 0x0004002f0000751d */ /* 0x0009ec0000002000 */
[----:B------:R-:W4:Y:S01]  /*de40*/  MUFU.EX2 R63, R63 ;  /* 0x0000003f003f7308 */ /* 0x000f220000000800 */
[----:B------:R1:W-:Y:S01]  /*de50*/  @!P1 SYNCS.ARRIVE.TRANS64.RED.A1T0 RZ, [R46+URZ], RZ ;  /* 0x000000ff2eff99a7 */ /* 0x0003e2000810043f */
[----:B-----5:R-:W-:Y:S01]  /*de60*/  FADD.FTZ R3, R150, R3 ;  /* 0x0000000396037221 */ /* 0x020fe20000010000 */
[----:B------:R-:W-:-:S05]  /*de70*/  @!P1 PRMT R14, RZ, 0x654, R14 ;  /* 0x00000654ff0e9816 */ /* 0x000fca000000000e */
[----:B------:R-:W5:Y:S01]  /*de80*/  MUFU.EX2 R42, R42 ;  /* 0x0000002a002a7308 */ /* 0x000f620000000800 */
[----:B-1----:R-:W-:Y:S01]  /*de90*/  FADD.FTZ R46, R151, R0 ;  /* 0x00000000972e7221 */ /* 0x002fe20000010000 */
[----:B------:R-:W-:-:S06]  /*dea0*/  FADD.FTZ R3, R45, R3 ;  /* 0x000000032d037221 */ /* 0x000fcc0000010000 */
[----:B------:R-:W1:Y:S01]  /*deb0*/  MUFU.EX2 R147, R147 ;  /* 0x0000009300937308 */ /* 0x000e620000000800 */
[----:B---3--:R-:W-:Y:S01]  /*dec0*/  FADD.FTZ R46, R76, R46 ;  /* 0x0000002e4c2e7221 */ /* 0x008fe20000010000 */
[----:B------:R-:W-:Y:S01]  /*ded0*/  FFMA.FTZ R66, R68, R9, -R82 ;  /* 0x0000000944427223 */ /* 0x000fe20000010852 */
[----:B------:R3:W-:Y:S05]  /*dee0*/  @!P1 SYNCS.ARRIVE.TRANS64.RED.A1T0 RZ, [R14+URZ], RZ ;  /* 0x000000ff0eff99a7 */ /* 0x0007ea000810043f */
[----:B------:R-:W1:Y:S01]  /*def0*/  MUFU.EX2 R146, R146 ;  /* 0x0000009200927308 */ /* 0x000e620000000800 */
[----:B0-----:R-:W-:Y:S01]  /*df00*/  FADD.FTZ R46, R145, R46 ;  /* 0x0000002e912e7221 */ /* 0x001fe20000010000 */
[----:B---3--:R-:W-:-:S06]  /*df10*/  FADD.FTZ R14, R43, R3 ;  /* 0x000000032b0e7221 */ /* 0x008fcc0000010000 */
[----:B------:R-:W0:Y:S01]  /*df20*/  MUFU.EX2 R65, R65 ;  /* 0x0000004100417308 */ /* 0x000e220000000800 */
[----:B------:R-:W-:Y:S01]  /*df30*/  FFMA.FTZ R143, R69, R9, -R82 ;  /* 0x00000009458f7223 */ /* 0x000fe20000010852 */
[----:B------:R-:W-:Y:S01]  /*df40*/  FADD.FTZ R14, R144, R14 ;  /* 0x0000000e900e7221 */ /* 0x000fe20000010000 */
[----:B----4-:R-:W-:-:S05]  /*df50*/  FADD.FTZ R46, R63, R46 ;  /* 0x0000002e3f2e7221 */ /* 0x010fca0000010000 */
[----:B------:R-:W3:Y:S01]  /*df60*/  MUFU.EX2 R141, R141 ;  /* 0x0000008d008d7308 */ /* 0x000ee20000000800 */
[----:B-----5:R-:W-:Y:S01]  /*df70*/  FADD.FTZ R47, R42, R14 ;  /* 0x0000000e2a2f7221 */ /* 0x020fe20000010000 */
[----:B-1----:R-:W-:-:S06]  /*df80*/  FADD.FTZ R46, R147, R46 ;  /* 0x0000002e932e7221 */ /* 0x002fcc0000010000 */
[----:B------:R-:W1:Y:S01]  /*df90*/  MUFU.EX2 R41, R41 ;  /* 0x0000002900297308 */ /* 0x000e620000000800 */
        /* <DEDUP_REMOVED lines=8> */
[----:B---3--:R-:W-:-:S06]  /*e020*/  FADD.FTZ R46, R141, R46 ;  /* 0x0000002e8d2e7221 */ /* 0x008fcc0000010000 */
[----:B------:R-:W3:Y:S01]  /*e030*/  MUFU.EX2 R40, R40 ;  /* 0x0000002800287308 */ /* 0x000ee20000000800 */
        /* <DEDUP_REMOVED lines=8> */
[----:B-----5:R-:W-:-:S06]  /*e0c0*/  FADD.FTZ R46, R143, R46 ;  /* 0x0000002e8f2e7221 */ /* 0x020fcc0000010000 */
[----:B------:R-:W0:Y:S01]  /*e0d0*/  MUFU.EX2 R39, R39 ;  /* 0x0000002700277308 */ /* 0x000e220000000800 */
[----:B------:R-:W-:-:S07]  /*e0e0*/  FFMA.FTZ R133, R75, R9, -R82 ;  /* 0x000000094b857223 */ /* 0x000fce0000010852 */
[----:B------:R-:W5:Y:S01]  /*e0f0*/  MUFU.EX2 R68, R68 ;  /* 0x0000004400447308 */ /* 0x000f620000000800 */
[----:B---3--:R-:W-:Y:S01]  /*e100*/  FADD.FTZ R47, R40, R47 ;  /* 0x0000002f282f7221 */ /* 0x008fe20000010000 */
[----:B------:R-:W-:-:S06]  /*e110*/  FADD.FTZ R46, R67, R46 ;  /* 0x0000002e432e7221 */ /* 0x000fcc0000010000 */
[----:B------:R-:W3:Y:S08]  /*e120*/  MUFU.EX2 R138, R138 ;  /* 0x0000008a008a7308 */ /* 0x000ef00000000800 */
[----:B------:R-:W2:Y:S01]  /*e130*/  MUFU.EX2 R139, R139 ;  /* 0x0000008b008b7308 */ /* 0x000ea20000000800 */
[----:B------:R-:W-:Y:S01]  /*e140*/  FFMA.FTZ R48, R48, R9, -R82 ;  /* 0x0000000930307223 */ /* 0x000fe20000010852 */
[----:B-1----:R-:W-:-:S06]  /*e150*/  FADD.FTZ R47, R136, R47 ;  /* 0x0000002f882f7221 */ /* 0x002fcc0000010000 */
[----:B------:R-:W1:Y:S01]  /*e160*/  MUFU.EX2 R38, R38 ;  /* 0x0000002600267308 */ /* 0x000e620000000800 */
[----:B----4-:R-:W-:Y:S01]  /*e170*/  FADD.FTZ R46, R137, R46 ;  /* 0x0000002e892e7221 */ /* 0x010fe20000010000 */
[----:B------:R-:W-:-:S06]  /*e180*/  FFMA.FTZ R135, R49, R9, -R82 ;  /* 0x0000000931877223 */ /* 0x000fcc0000010852 */
[----:B------:R-:W4:Y:S01]  /*e190*/  MUFU.EX2 R69, R69 ;  /* 0x0000004500457308 */ /* 0x000f220000000800 */
[----:B0-----:R-:W-:Y:S01]  /*e1a0*/  FADD.FTZ R47, R39, R47 ;  /* 0x0000002f272f7221 */ /* 0x001fe20000010000 */
[----:B-----5:R-:W-:-:S06]  /*e1b0*/  FADD.FTZ R46, R68, R46 ;  /* 0x0000002e442e7221 */ /* 0x020fcc0000010000 */
[----:B------:R-:W0:Y:S08]  /*e1c0*/  MUFU.EX2 R132, R132 ;  /* 0x0000008400847308 */ /* 0x000e300000000800 */
[----:B------:R-:W5:Y:S01]  /*e1d0*/  MUFU.EX2 R133, R133 ;  /* 0x0000008500857308 */ /* 0x000f620000000800 */
[----:B------:R-:W-:Y:S01]  /*e1e0*/  FFMA.FTZ R50, R50, R9, -R82 ;  /* 0x0000000932327223 */ /* 0x000fe20000010852 */
[----:B---3--:R-:W-:-:S06]  /*e1f0*/  FADD.FTZ R47, R138, R47 ;  /* 0x0000002f8a2f7221 */ /* 0x008fcc0000010000 */
[----:B------:R-:W3:Y:S01]  /*e200*/  MUFU.EX2 R37, R37 ;  /* 0x0000002500257308 */ /* 0x000ee20000000800 */
[----:B--2---:R-:W-:Y:S01]  /*e210*/  FADD.FTZ R46, R139, R46 ;  /* 0x0000002e8b2e7221 */ /* 0x004fe20000010000 */
[----:B------:R-:W-:-:S06]  /*e220*/  FFMA.FTZ R129, R51, R9, -R82 ;  /* 0x0000000933817223 */ /* 0x000fcc0000010852 */
[----:B------:R-:W2:Y:S01]  /*e230*/  MUFU.EX2 R15, R48 ;  /* 0x00000030000f7308 */ /* 0x000ea20000000800 */
[----:B-1----:R-:W-:Y:S01]  /*e240*/  FADD.FTZ R47, R38, R47 ;  /* 0x0000002f262f7221 */ /* 0x002fe20000010000 */
[----:B----4-:R-:W-:-:S06]  /*e250*/  FADD.FTZ R46, R69, R46 ;  /* 0x0000002e452e7221 */ /* 0x010fcc0000010000 */
[----:B------:R-:W1:Y:S01]  /*e260*/  MUFU.EX2 R134, R134 ;  /* 0x0000008600867308 */ /* 0x000e620000000800 */
[----:B------:R-:W-:-:S07]  /*e270*/  FFMA.FTZ R3, R52, R9, -R82 ;  /* 0x0000000934037223 */ /* 0x000fce0000010852 */
[----:B------:R-:W4:Y:S01]  /*e280*/  MUFU.EX2 R135, R135 ;  /* 0x0000008700877308 */ /* 0x000f220000000800 */
[----:B------:R-:W-:Y:S01]  /*e290*/  F2FP.F16.F32.PACK_AB R148, R148, R44 ;  /* 0x0000002c9494723e */ /* 0x000fe200000000ff */
[----:B0-----:R-:W-:-:S06]  /*e2a0*/  FADD.FTZ R44, R132, R47 ;  /* 0x0000002f842c7221 */ /* 0x001fcc0000010000 */
[----:B------:R-:W0:Y:S01]  /*e2b0*/  MUFU.EX2 R36, R36 ;  /* 0x0000002400247308 */ /* 0x000e220000000800 */
[----:B-----5:R-:W-:Y:S01]  /*e2c0*/  FADD.FTZ R46, R133, R46 ;  /* 0x0000002e852e7221 */ /* 0x020fe20000010000 */
[----:B------:R-:W-:-:S06]  /*e2d0*/  FFMA.FTZ R131, R53, R9, -R82 ;  /* 0x0000000935837223 */ /* 0x000fcc0000010852 */
[----:B------:R-:W5:Y:S01]  /*e2e0*/  MUFU.EX2 R0, R50 ;  /* 0x0000003200007308 */ /* 0x000f620000000800 */
[----:B------:R-:W-:Y:S01]  /*e2f0*/  F2FP.F16.F32.PACK_AB R150, R45, R150 ;  /* 0x000000962d96723e */ /* 0x000fe200000000ff */
[----:B---3--:R-:W-:-:S06]  /*e300*/  FADD.FTZ R45, R37, R44 ;  /* 0x0000002c252d7221 */ /* 0x008fcc0000010000 */
[----:B------:R-:W3:Y:S01]  /*e310*/  MUFU.EX2 R24, R24 ;  /* 0x0000001800187308 */ /* 0x000ee20000000800 */
[----:B--2---:R-:W-:Y:S01]  /*e320*/  FADD.FTZ R46, R15, R46 ;  /* 0x0000002e0f2e7221 */ /* 0x004fe20000010000 */
[----:B------:R-:W-:-:S06]  /*e330*/  FFMA.FTZ R14, R54, R9, -R82 ;  /* 0x00000009360e7223 */ /* 0x000fcc0000010852 */
[----:B------:R-:W2:Y:S01]  /*e340*/  MUFU.EX2 R129, R129 ;  /* 0x0000008100817308 */ /* 0x000ea20000000800 */
[----:B------:R-:W-:Y:S01]  /*e350*/  F2FP.F16.F32.PACK_AB R140, R41, R140 ;  /* 0x0000008c298c723e */ /* 0x000fe200000000ff */
[----:B-1----:R-:W-:-:S06]  /*e360*/  FADD.FTZ R45, R134, R45 ;  /* 0x0000002d862d7221 */ /* 0x002fcc0000010000 */
[----:B------:R-:W1:Y:S01]  /*e370*/  MUFU.EX2 R25, R25 ;  /* 0x0000001900197308 */ /* 0x000e620000000800 */
[----:B----4-:R-:W-:Y:S01]  /*e380*/  FADD.FTZ R41, R135, R46 ;  /* 0x0000002e87297221 */ /* 0x010fe20000010000 */
[----:B------:R-:W-:-:S06]  /*e390*/  FFMA.FTZ R125, R55, R9, -R82 ;  /* 0x00000009377d7223 */ /* 0x000fcc0000010852 */
[----:B------:R-:W4:Y:S01]  /*e3a0*/  MUFU.EX2 R3, R3 ;  /* 0x0000000300037308 */ /* 0x000f220000000800 */
[----:B------:R-:W-:Y:S01]  /*e3b0*/  F2FP.F16.F32.PACK_AB R142, R40, R142 ;  /* 0x0000008e288e723e */ /* 0x000fe200000000ff */
[----:B0-----:R-:W-:-:S06]  /*e3c0*/  FADD.FTZ R45, R36, R45 ;  /* 0x0000002d242d7221 */ /* 0x001fcc0000010000 */
[----:B------:R-:W0:Y:S01]  /*e3d0*/  MUFU.EX2 R26, R26 ;  /* 0x0000001a001a7308 */ /* 0x000e220000000800 */
[----:B-----5:R-:W-:-:S07]  /*e3e0*/  FADD.FTZ R40, R0, R41 ;  /* 0x0000002900287221 */ /* 0x020fce0000010000 */
[----:B------:R-:W5:Y:S01]  /*e3f0*/  MUFU.EX2 R131, R131 ;  /* 0x0000008300837308 */ /* 0x000f620000000800 */
[----:B------:R-:W-:Y:S01]  /*e400*/  F2FP.F16.F32.PACK_AB R146, R146, R42 ;  /* 0x0000002a9292723e */ /* 0x000fe200000000ff */
[----:B------:R-:W-:Y:S01]  /*e410*/  FFMA.FTZ R56, R56, R9, -R82 ;  /* 0x0000000938387223 */ /* 0x000fe20000010852 */
[----:B---3--:R-:W-:-:S05]  /*e420*/  FADD.FTZ R42, R24, R45 ;  /* 0x0000002d182a7221 */ /* 0x008fca0000010000 */
[----:B------:R-:W3:Y:S01]  /*e430*/  MUFU.EX2 R27, R27 ;  /* 0x0000001b001b7308 */ /* 0x000ee20000000800 */
[----:B--2---:R-:W-:Y:S01]  /*e440*/  FADD.FTZ R40, R129, R40 ;  /* 0x0000002881287221 */ /* 0x004fe20000010000 */
[----:B------:R-:W-:-:S06]  /*e450*/  FFMA.FTZ R57, R57, R9, -R82 ;  /* 0x0000000939397223 */ /* 0x000fcc0000010852 */
[----:B------:R-:W2:Y:S01]  /*e460*/  MUFU.EX2 R14, R14 ;  /* 0x0000000e000e7308 */ /* 0x000ea20000000800 */
[----:B------:R-:W-:Y:S02]  /*e470*/  F2FP.F16.F32.PACK_AB R144, R144, R43 ;  /* 0x0000002b9090723e */ /* 0x000fe400000000ff */
[----:B------:R-:W-:-:S05]  /*e480*/  F2FP.F16.F32.PACK_AB R136, R39, R136 ;  /* 0x000000882788723e */ /* 0x000fca00000000ff */
[----:B------:R-:W2:Y:S01]  /*e490*/  MUFU.EX2 R28, R28 ;  /* 0x0000001c001c7308 */ /* 0x000ea20000000800 */
[----:B-1----:R-:W-:Y:S01]  /*e4a0*/  FADD.FTZ R39, R25, R42 ;  /* 0x0000002a19277221 */ /* 0x002fe20000010000 */
[----:B----4-:R-:W-:-:S06]  /*e4b0*/  FADD.FTZ R40, R3, R40 ;  /* 0x0000002803287221 */ /* 0x010fcc0000010000 */
[----:B------:R-:W1:Y:S01]  /*e4c0*/  MUFU.EX2 R125, R125 ;  /* 0x0000007d007d7308 */ /* 0x000e620000000800 */
[----:B------:R-:W-:Y:S01]  /*e4d0*/  FFMA.FTZ R58, R58, R9, -R82 ;  /* 0x000000093a3a7223 */ /* 0x000fe20000010852 */
[----:B------:R-:W-:Y:S01]  /*e4e0*/  F2FP.F16.F32.PACK_AB R138, R38, R138 ;  /* 0x0000008a268a723e */ /* 0x000fe200000000ff */
[----:B0-----:R-:W-:-:S05]  /*e4f0*/  FADD.FTZ R38, R26, R39 ;  /* 0x000000271a267221 */ /* 0x001fca0000010000 */
[----:B------:R-:W0:Y:S01]  /*e500*/  MUFU.EX2 R29, R29 ;  /* 0x0000001d001d7308 */ /* 0x000e220000000800 */
[----:B-----5:R-:W-:Y:S01]  /*e510*/  FADD.FTZ R39, R131, R40 ;  /* 0x0000002883277221 */ /* 0x020fe20000010000 */
[----:B------:R-:W-:-:S06]  /*e520*/  FFMA.FTZ R59, R59, R9, -R82 ;  /* 0x000000093b3b7223 */ /* 0x000fcc0000010852 */
[----:B------:R-:W4:Y:S01]  /*e530*/  MUFU.EX2 R43, R56 ;  /* 0x00000038002b7308 */ /* 0x000f220000000800 */
[----:B------:R-:W-:Y:S01]  /*e540*/  F2FP.F16.F32.PACK_AB R132, R37, R132 ;  /* 0x000000842584723e */ /* 0x000fe200000000ff */
[----:B---3--:R-:W-:-:S06]  /*e550*/  FADD.FTZ R37, R27, R38 ;  /* 0x000000261b257221 */ /* 0x008fcc0000010000 */
[----:B------:R-:W3:Y:S01]  /*e560*/  MUFU.EX2 R30, R30 ;  /* 0x0000001e001e7308 */ /* 0x000ee20000000800 */
[----:B--2---:R-:W-:Y:S01]  /*e570*/  FADD.FTZ R38, R14, R39 ;  /* 0x000000270e267221 */ /* 0x004fe20000010000 */
[----:B------:R-:W-:-:S06]  /*e580*/  FFMA.FTZ R60, R60, R9, -R82 ;  /* 0x000000093c3c7223 */ /* 0x000fcc0000010852 */
[----:B------:R-:W2:Y:S01]  /*e590*/  MUFU.EX2 R57, R57 ;  /* 0x0000003900397308 */ /* 0x000ea20000000800 */
[----:B------:R-:W-:Y:S01]  /*e5a0*/  FADD.FTZ R40, R28, R37 ;  /* 0x000000251c287221 */ /* 0x000fe20000010000 */
[----:B-1----:R-:W-:-:S06]  /*e5b0*/  FADD.FTZ R38, R125, R38 ;  /* 0x000000267d267221 */ /* 0x002fcc0000010000 */
[----:B------:R-:W1:Y:S01]  /*e5c0*/  MUFU.EX2 R31, R31 ;  /* 0x0000001f001f7308 */ /* 0x000e620000000800 */
[----:B------:R-:W-:-:S07]  /*e5d0*/  FFMA.FTZ R61, R61, R9, -R82 ;  /* 0x000000093d3d7223 */ /* 0x000fce0000010852 */
[----:B------:R-:W5:Y:S01]  /*e5e0*/  MUFU.EX2 R58, R58 ;  /* 0x0000003a003a7308 */ /* 0x000f620000000800 */
[----:B------:R-:W-:Y:S01]  /*e5f0*/  F2FP.F16.F32.PACK_AB R133, R15, R133 ;  /* 0x000000850f85723e */ /* 0x000fe200000000ff */
[----:B0-----:R-:W-:-:S06]  /*e600*/  FADD.FTZ R15, R29, R40 ;  /* 0x000000281d0f7221 */ /* 0x001fcc0000010000 */
[----:B------:R-:W0:Y:S01]  /*e610*/  MUFU.EX2 R32, R32 ;  /* 0x0000002000207308 */ /* 0x000e220000000800 */
[----:B----4-:R-:W-:Y:S01]  /*e620*/  FADD.FTZ R38, R43, R38 ;  /* 0x000000262b267221 */ /* 0x010fe20000010000 */
[----:B------:R-:W-:-:S06]  /*e630*/  FFMA.FTZ R62, R62, R9, -R82 ;  /* 0x000000093e3e7223 */ /* 0x000fcc0000010852 */
[----:B------:R-:W4:Y:S01]  /*e640*/  MUFU.EX2 R59, R59 ;  /* 0x0000003b003b7308 */ /* 0x000f220000000800 */
[----:B------:R-:W-:Y:S01]  /*e650*/  F2FP.F16.F32.PACK_AB R135, R0, R135 ;  /* 0x000000870087723e */ /* 0x000fe200000000ff */
[----:B---3--:R-:W-:Y:S01]  /*e660*/  FADD.FTZ R0, R30, R15 ;  /* 0x0000000f1e007221 */ /* 0x008fe20000010000 */
[----:B------:R-:W-:-:S05]  /*e670*/  F2FP.F16.F32.PACK_AB R129, R3, R129 ;  /* 0x000000810381723e */ /* 0x000fca00000000ff */
[----:B------:R-:W3:Y:S01]  /*e680*/  MUFU.EX2 R33, R33 ;  /* 0x0000002100217308 */ /* 0x000ee20000000800 */
[----:B--2---:R-:W-:-:S07]  /*e690*/  FADD.FTZ R3, R57, R38 ;  /* 0x0000002639037221 */ /* 0x004fce0000010000 */
[----:B------:R-:W2:Y:S01]  /*e6a0*/  MUFU.EX2 R60, R60 ;  /* 0x0000003c003c7308 */ /* 0x000ea20000000800 */
[----:B-1----:R-:W-:Y:S01]  /*e6b0*/  FADD.FTZ R15, R31, R0 ;  /* 0x000000001f0f7221 */ /* 0x002fe20000010000 */
[----:B-----5:R-:W-:-:S06]  /*e6c0*/  FADD.FTZ R0, R58, R3 ;  /* 0x000000033a007221 */ /* 0x020fcc0000010000 */
[----:B------:R-:W1:Y:S01]  /*e6d0*/  MUFU.EX2 R34, R34 ;  /* 0x0000002200227308 */ /* 0x000e620000000800 */
[----:B------:R-:W-:-:S07]  /*e6e0*/  ISETP.GT.AND P3, PT, R12, R70, PT ;  /* 0x000000460c00720c */ /* 0x000fce0003f64270 */
[----:B------:R-:W5:Y:S01]  /*e6f0*/  MUFU.EX2 R61, R61 ;  /* 0x0000003d003d7308 */ /* 0x000f620000000800 */
[----:B------:R-:W-:Y:S01]  /*e700*/  F2FP.F16.F32.PACK_AB R131, R14, R131 ;  /* 0x000000830e83723e */ /* 0x000fe200000000ff */
[----:B0-----:R-:W-:-:S06]  /*e710*/  FADD.FTZ R14, R32, R15 ;  /* 0x0000000f200e7221 */ /* 0x001fcc0000010000 */
[----:B------:R-:W0:Y:S01]  /*e720*/  MUFU.EX2 R35, R35 ;  /* 0x0000002300237308 */ /* 0x000e220000000800 */
[----:B----4-:R-:W-:-:S07]  /*e730*/  FADD.FTZ R3, R59, R0 ;  /* 0x000000003b037221 */ /* 0x010fce0000010000 */
[----:B------:R-:W4:Y:S01]  /*e740*/  MUFU.EX2 R62, R62 ;  /* 0x0000003e003e7308 */ /* 0x000f220000000800 */
[----:B---3--:R-:W-:Y:S01]  /*e750*/  FADD.FTZ R15, R33, R14 ;  /* 0x0000000e210f7221 */ /* 0x008fe20000010000 */
[----:B--2---:R-:W-:-:S03]  /*e760*/  FADD.FTZ R0, R60, R3 ;  /* 0x000000033c007221 */ /* 0x004fc60000010000 */
[----:B-1----:R-:W-:Y:S01]  /*e770*/  FADD.FTZ R14, R34, R15 ;  /* 0x0000000f220e7221 */ /* 0x002fe20000010000 */
[----:B-----5:R-:W-:Y:S01]  /*e780*/  FADD.FTZ R0, R61, R0 ;  /* 0x000000003d007221 */ /* 0x020fe20000010000 */
        /* <DEDUP_REMOVED lines=34> */
[----:B----4-:R-:W-:Y:S01]  /*e9b0*/  FADD.FTZ R0, R62, R0 ;  /* 0x000000003e007221 */ /* 0x010fe20000010000 */
[----:B------:R-:W-:Y:S01]  /*e9c0*/  F2FP.F16.F32.PACK_AB R151, R76, R151 ;  /* 0x000000974c97723e */ /* 0x000fe200000000ff */
[----:B------:R-:W-:Y:S01]  /*e9d0*/  VIADD R12, R12, 0xffffffff ;  /* 0xffffffff0c0c7836 */ /* 0x000fe20000000000 */
        /* <DEDUP_REMOVED lines=20> */
[----:B------:R-:W-:Y:S01]  /*eb20*/  MOV R14, R18 ;  /* 0x00000012000e7202 */ /* 0x000fe20000000f00 */
[----:B------:R-:W-:Y:S06]  /*eb30*/  @P3 BRA `(.L_x_14520) ;  /* 0xffffffcc00a83947 */ /* 0x000fec000383ffff */
.L_x_14510:
[----:B------:R-:W2:Y:S02]  /*eb40*/  LDL R8, [R1+0x40] ;  /* 0x0000400001087983 */ /* 0x000ea40000100800 */
[----:B--2---:R-:W-:-:S13]  /*eb50*/  ISETP.GE.AND P2, PT, R12, R8, PT ;  /* 0x000000080c00720c */ /* 0x004fda0003f46270 */
[----:B------:R-:W-:Y:S05]  /*eb60*/  @!P2 BRA `(.L_x_14521) ;  /* 0x0000002400d0a947 */ /* 0x000fea0003800000 */
[----:B------:R-:W-:Y:S01]  /*eb70*/  IMAD.MOV.U32 R13, RZ, RZ, R11 ;  /* 0x000000ffff0d7224 */ /* 0x000fe200078e000b */
[----:B------:R-:W-:Y:S01]  /*eb80*/  MOV R8, R23 ;  /* 0x0000001700087202 */ /* 0x000fe20000000f00 */
[----:B------:R-:W-:Y:S02]  /*eb90*/  IMAD.MOV.U32 R15, RZ, RZ, R10 ;  /* 0x000000ffff0f7224 */ /* 0x000fe400078e000a */
[----:B------:R-:W-:-:S07]  /*eba0*/  IMAD.MOV.U32 R14, RZ, RZ, R18 ;  /* 0x000000ffff0e7224 */ /* 0x000fce00078e0012 */
.L_x_14531:
        /* <DEDUP_REMOVED lines=11> */
.L_x_14523:
[----:B------:R-:W-:Y:S01]  /*ec60*/  IMAD R9, R18, 0x8, R2 ;  /* 0x0000000812097824 */ /* 0x000fe200078e0202 */
[----:B------:R-:W-:-:S04]  /*ec70*/  SHF.L.U32 R10, R23, 0x1f, RZ ;  /* 0x0000001f170a7819 */ /* 0x000fc800000006ff */
[----:B------:R0:W1:Y:S01]  /*ec80*/  SYNCS.PHASECHK.TRANS64.TRYWAIT P3, [R9+URZ+0x16830], R10 ;  /* 0x0168300a090075a7 */ /* 0x000062000806017f */
[----:B------:R-:W-:Y:S05]  /*ec90*/  @!P0 BRA `(.L_x_14524) ;  /* 0x0000000000048947 */ /* 0x000fea0003800000 */
[----:B------:R-:W-:Y:S01]  /*eca0*/  BPT.TRAP 0x1 ;  /* 0x000000040000795c */ /* 0x000fe20000300000 */
.L_x_14524:
[----:B------:R-:W-:Y:S04]  /*ecb0*/  BSSY B0, `(.L_x_14522) ;  /* 0x0000004000007945 */ /* 0x000fe80003800000 */
[----:B-1----:R-:W-:Y:S05]  /*ecc0*/  @P3 BRA `(.L_x_14525) ;  /* 0x0000000000083947 */ /* 0x002fea0003800000 */
[----:B------:R-:W1:Y:S02]  /*ecd0*/  SYNCS.PHASECHK.TRANS64.TRYWAIT P3, [R9+URZ+0x16830], R10 ;  /* 0x0168300a090075a7 */ /* 0x000e64000806017f */
[----:B-1----:R-:W-:Y:S05]  /*ece0*/  @!P3 BRA `(.L_x_14526) ;  /* 0x000000d40054b947 */ /* 0x002fea0003800000 */
.L_x_14525:
[----:B------:R-:W-:Y:S05]  /*ecf0*/  BSYNC B0 ;  /* 0x0000000000007941 */ /* 0x000fea0003800000 */
.L_x_14522:
[----:B01----:R-:W2:Y:S01]  /*ed00*/  LDL R10, [R1+0x24] ;  /* 0x00002400010a7983 */ /* 0x003ea20000100800 */
[----:B------:R-:W0:Y:S01]  /*ed10*/  S2R R9, SR_TID.X ;  /* 0x0000000000097919 */ /* 0x000e220000002100 */
[----:B------:R-:W-:Y:S05]  /*ed20*/  WARPSYNC.ALL ;  /* 0x0000000000007948 */ /* 0x000fea0003800000 */
[----:B------:R-:W-:Y:S01]  /*ed30*/  IMAD.MOV.U32 R27, RZ, RZ, 0x40000040 ;  /* 0x40000040ff1b7424 */ /* 0x000fe200078e00ff */
[----:B0-----:R-:W-:-:S04]  /*ed40*/  SHF.R.U32.HI R9, RZ, 0x7, R9 ;  /* 0x00000007ff097819 */ /* 0x001fc80000011609 */
[----:B------:R-:W-:Y:S02]  /*ed50*/  IADD3 R9, R9, 0x8, RZ ;  /* 0x0000000809097810 */ /* 0x000fe40007ffe0ff */
[----:B------:R-:W-:Y:S02]  /*ed60*/  R2UR UR8, R4 ;  /* 0x00000000040872ca */ /* 0x000fe400000e0000 */
[----:B------:R-:W-:Y:S02]  /*ed70*/  R2UR UR9, R5 ;  /* 0x00000000050972ca */ /* 0x000fe400000e0000 */
[C---:B------:R-:W-:Y:S02]  /*ed80*/  R2UR UR11, R27.reuse ;  /* 0x000000001b0b72ca */ /* 0x040fe400000e0000 */
[----:B------:R-:W-:Y:S02]  /*ed90*/  MOV R25, 0x40000040 ;  /* 0x4000004000197802 */ /* 0x000fe40000000f00 */
[----:B------:R-:W-:-:S02]  /*eda0*/  R2UR UR23, R27 ;  /* 0x000000001b1772ca */ /* 0x000fc400000e0000 */
[----:B------:R-:W-:Y:S02]  /*edb0*/  R2UR UR15, R25 ;  /* 0x00000000190f72ca */ /* 0x000fe400000e0000 */
[----:B------:R-:W-:Y:S02]  /*edc0*/  R2UR UR12, R156 ;  /* 0x000000009c0c72ca */ /* 0x000fe400000e0000 */
[----:B------:R-:W-:Y:S01]  /*edd0*/  R2UR UR13, R157 ;  /* 0x000000009d0d72ca */ /* 0x000fe200000e0000 */
[----:B------:R0:W-:Y:S01]  /*ede0*/  BAR.SYNC.DEFER_BLOCKING R9, 0x100 ;  /* 0x000400090000751d */ /* 0x0001e20000010000 */
[----:B------:R-:W-:Y:S01]  /*edf0*/  IMAD.MOV.U32 R11, RZ, RZ, 0x40000040 ;  /* 0x40000040ff0b7424 */ /* 0x000fe200078e00ff */
[----:B------:R-:W-:Y:S02]  /*ee00*/  R2UR UR16, R20 ;  /* 0x00000000141072ca */ /* 0x000fe400000e0000 */
[----:B------:R-:W-:Y:S02]  /*ee10*/  R2UR UR17, R21 ;  /* 0x00000000151172ca */ /* 0x000fe400000e0000 */
[----:B------:R-:W-:Y:S01]  /*ee20*/  R2UR UR19, R11 ;  /* 0x000000000b1372ca */ /* 0x000fe200000e0000 */
[----:B--2---:R-:W-:-:S04]  /*ee30*/  IMAD R26, R18, 0x400, R10 ;  /* 0x00000400121a7824 */ /* 0x004fc800078e020a */
[C---:B------:R-:W-:Y:S01]  /*ee40*/  VIADD R24, R26.reuse, 0x2 ;  /* 0x000000021a187836 */ /* 0x040fe20000000000 */
[C---:B------:R-:W-:Y:S01]  /*ee50*/  R2UR UR10, R26.reuse ;  /* 0x000000001a0a72ca */ /* 0x040fe200000e0000 */
        /* <DEDUP_REMOVED lines=22> */
.L_x_14528:
[----:B------:R-:W-:Y:S01]  /*efc0*/  SHF.L.U32 R8, R8, 0x1f, RZ ;  /* 0x0000001f08087819 */ /* 0x000fe200000006ff */
[----:B------:R-:W-:-:S04]  /*efd0*/  IMAD R9, R14, 0x8, R2 ;  /* 0x000000080e097824 */ /* 0x000fc800078e0202 */
[----:B------:R0:W1:Y:S01]  /*efe0*/  SYNCS.PHASECHK.TRANS64.TRYWAIT P2, [R9+URZ+0x16850], R8 ;  /* 0x01685008090075a7 */ /* 0x000062000804017f */
[----:B------:R-:W-:Y:S05]  /*eff0*/  @!P0 BRA `(.L_x_14529) ;  /* 0x0000000000048947 */ /* 0x000fea0003800000 */
[----:B------:R-:W-:Y:S01]  /*f000*/  BPT.TRAP 0x1 ;  /* 0x000000040000795c */ /* 0x000fe20000300000 */
.L_x_14529:
[----:B-1----:R-:W-:Y:S05]  /*f010*/  @P2 BRA `(.L_x_14527) ;  /* 0x0000000000082947 */ /* 0x002fea0003800000 */
[----:B------:R-:W1:Y:S02]  /*f020*/  SYNCS.PHASECHK.TRANS64.TRYWAIT P2, [R9+URZ+0x16850], R8 ;  /* 0x01685008090075a7 */ /* 0x000e64000804017f */
[----:B-1----:R-:W-:Y:S05]  /*f030*/  @!P2 BRA `(.L_x_14530) ;  /* 0x000000d00094a947 */ /* 0x002fea0003800000 */
.L_x_14527:
        /* <DEDUP_REMOVED lines=17> */
[----:B------:R-:W-:Y:S02]  /*f150*/  R2UR UR10, R8 ;  /* 0x00000000080a72ca */ /* 0x000fe400000e0000 */
[----:B------:R-:W-:Y:S08]  /*f160*/  MUFU.TANH R63, R63 ;  /* 0x0000003f003f7308 */ /* 0x000ff00000002400 */
[----:B------:R-:W-:Y:S03]  /*f170*/  MUFU.TANH R66, R66 ;  /* 0x0000004200427308 */ /* 0x000fe60000002400 */
[----:B------:R-:W-:Y:S01]  /*f180*/  HGMMA.64x64x16.F32 R88, R148, gdesc[UR8].tnspB, R88, gsb0 ;  /* 0x40e0000894587df0 */ /* 0x000fe20008000858 */
[----:B------:R-:W-:Y:S01]  /*f190*/  R2UR UR10, R10 ;  /* 0x000000000a0a72ca */ /* 0x000fe200000e0000 */
[----:B------:R-:W-:Y:S01]  /*f1a0*/  VIADD R10, R8, 0x100 ;  /* 0x00000100080a7836 */ /* 0x000fe20000000000 */
[----:B------:R-:W-:Y:S01]  /*f1b0*/  R2UR UR11, R11 ;  /* 0x000000000b0b72ca */ /* 0x000fe200000e0000 */
[----:B------:R-:W-:Y:S01]  /*f1c0*/  IMAD.MOV.U32 R11, RZ, RZ, 0x40000040 ;  /* 0x40000040ff0b7424 */ /* 0x000fe200078e00ff */
[----:B------:R-:W-:Y:S01]  /*f1d0*/  MUFU.TANH R67, R67 ;  /* 0x0000004300437308 */ /* 0x000fe20000002400 */
[----:B------:R-:W-:-:S02]  /*f1e0*/  WARPGROUP.DEPBAR.LE gsb0, 0x0 ;  /* 0x00008000000079c5 */ /* 0x000fc40000010000 */
[----:B------:R-:W-:-:S05]  /*f1f0*/  WARPGROUP.ARRIVE ;  /* 0x00000000000079c5 */ /* 0x000fca0000000000 */
[----:B------:R0:W1:Y:S01]  /*f200*/  MUFU.TANH R150, R26 ;  /* 0x0000001a00967308 */ /* 0x0000620000002400 */
[----:B------:R-:W-:Y:S01]  /*f210*/  FMUL.FTZ R149, R35, UR4 ;  /* 0x0000000423957c20 */ /* 0x000fe20008410000 */
[----:B------:R-:W-:Y:S01]  /*f220*/  FMUL.FTZ R35, R45, UR4 ;  /* 0x000000042d237c20 */ /* 0x000fe20008410000 */
[----:B------:R-:W-:Y:S01]  /*f230*/  FMUL.FTZ R45, R56, UR4 ;  /* 0x00000004382d7c20 */ /* 0x000fe20008410000 */
[----:B------:R-:W-:Y:S01]  /*f240*/  FMUL.FTZ R56, R68, UR4 ;  /* 0x0000000444387c20 */ /* 0x000fe20008410000 */
[----:B------:R-:W-:Y:S01]  /*f250*/  HGMMA.64x64x16.F32 R88, R144, gdesc[UR8].tnspB, R88, gsb0 ;  /* 0x40e0000890587df0 */ /* 0x000fe20008000858 */
[----:B------:R-:W-:Y:S01]  /*f260*/  R2UR UR10, R10 ;  /* 0x000000000a0a72ca */ /* 0x000fe200000e0000 */
[----:B------:R-:W-:Y:S01]  /*f270*/  FMUL.FTZ R151, R34, UR4 ;  /* 0x0000000422977c20 */ /* 0x000fe20008410000 */
[----:B------:R-:W-:Y:S01]  /*f280*/  R2UR UR11, R11 ;  /* 0x000000000b0b72ca */ /* 0x000fe200000e0000 */
[----:B------:R-:W-:Y:S02]  /*f290*/  IMAD.MOV.U32 R11, RZ, RZ, 0x40000040 ;  /* 0x40000040ff0b7424 */ /* 0x000fe400078e00ff */
[----:B0-----:R-:W-:Y:S01]  /*f2a0*/  FMUL.FTZ R26, R29, UR4 ;  /* 0x000000041d1a7c20 */ /* 0x001fe20008410000 */
        /* <DEDUP_REMOVED lines=13> */
[----:B------:R-:W-:Y:S01]  /*f380*/  IADD3 R10, R8, 0x180, RZ ;  /* 0x00000180080a7810 */ /* 0x000fe20007ffe0ff */
[----:B------:R-:W-:Y:S01]  /*f390*/  FMUL.FTZ R69, R70, UR4 ;  /* 0x0000000446457c20 */ /* 0x000fe20008410000 */
[----:B------:R-:W-:Y:S01]  /*f3a0*/  FMUL.FTZ R70, R71, UR4 ;  /* 0x0000000447467c20 */ /* 0x000fe20008410000 */
[----:B------:R-:W-:Y:S01]  /*f3b0*/  MUFU.TANH R27, R27 ;  /* 0x0000001b001b7308 */ /* 0x000fe20000002400 */
[----:B------:R-:W-:Y:S01]  /*f3c0*/  FMUL.FTZ R71, R74, UR4 ;  /* 0x000000044a477c20 */ /* 0x000fe20008410000 */
[----:B------:R-:W-:Y:S01]  /*f3d0*/  FMUL.FTZ R72, R75, UR4 ;  /* 0x000000044b487c20 */ /* 0x000fe20008410000 */
[----:B------:R-:W-:Y:S01]  /*f3e0*/  FMUL.FTZ R74, R79, UR4 ;  /* 0x000000044f4a7c20 */ /* 0x000fe20008410000 */
[----:B------:R-:W-:Y:S01]  /*f3f0*/  FMUL.FTZ R75, R82, UR4 ;  /* 0x00000004524b7c20 */ /* 0x000fe20008410000 */
[----:B------:R-:W-:-:S03]  /*f400*/  VIADD R52, R8, 0x200 ;  /* 0x0000020008347836 */ /* 0x000fc60000000000 */
        /* <DEDUP_REMOVED lines=11> */
[----:B------:R-:W-:Y:S01]  /*f4c0*/  FMUL.FTZ R49, R60, UR4 ;  /* 0x000000043c317c20 */ /* 0x000fe20008410000 */
[----:B------:R-:W-:Y:S01]  /*f4d0*/  FMUL.FTZ R145, R39, UR4 ;  /* 0x0000000427917c20 */ /* 0x000fe20008410000 */
[----:B------:R-:W-:Y:S01]  /*f4e0*/  HGMMA.64x64x16.F32 R88, R140, gdesc[UR8].tnspB, R88, gsb0 ;  /* 0x40e000088c587df0 */ /* 0x000fe20008000858 */
[----:B------:R-:W-:Y:S01]  /*f4f0*/  R2UR UR11, R11 ;  /* 0x000000000b0b72ca */ /* 0x000fe200000e0000 */
[----:B------:R-:W-:Y:S01]  /*f500*/  FMUL.FTZ R11, R24, UR4 ;  /* 0x00000004180b7c20 */ /* 0x000fe20008410000 */
[----:B------:R-:W-:Y:S01]  /*f510*/  FMUL.FTZ R24, R25, UR4 ;  /* 0x0000000419187c20 */ /* 0x000fe20008410000 */
[----:B------:R-:W-:Y:S01]  /*f520*/  FMUL.FTZ R25, R28, UR4 ;  /* 0x000000041c197c20 */ /* 0x000fe20008410000 */
[----:B------:R-:W-:Y:S01]  /*f530*/  FMUL.FTZ R28, R33, UR4 ;  /* 0x00000004211c7c20 */ /* 0x000fe20008410000 */
        /* <DEDUP_REMOVED lines=21> */
[----:B-1----:R-:W-:Y:S01]  /*f690*/  MOV R84, R150 ;  /* 0x0000009600547202 */ /* 0x002fe20000000f00 */
[----:B------:R-:W-:Y:S01]  /*f6a0*/  FMUL.FTZ R76, R83, UR4 ;  /* 0x00000004534c7c20 */ /* 0x000fe20008410000 */
[----:B------:R-:W-:Y:S01]  /*f6b0*/  FMUL.FTZ R77, R86, UR4 ;  /* 0x00000004564d7c20 */ /* 0x000fe20008410000 */
[----:B------:R-:W-:Y:S01]  /*f6c0*/  FMUL.FTZ R78, R87, UR4 ;  /* 0x00000004574e7c20 */ /* 0x000fe20008410000 */
[----:B------:R-:W1:Y:S01]  /*f6d0*/  MUFU.TANH R25, R25 ;  /* 0x0000001900197308 */ /* 0x000e620000002400 */
[----:B--2---:R-:W-:-:S07]  /*f6e0*/  FMNMX.FTZ R9, R11, R15, !PT ;  /* 0x0000000f0b097209 */ /* 0x004fce0007810000 */
[----:B------:R-:W2:Y:S01]  /*f6f0*/  MUFU.TANH R28, R28 ;  /* 0x0000001c001c7308 */ /* 0x000ea20000002400 */
[----:B0-----:R-:W-:-:S07]  /*f700*/  FMNMX.FTZ R9, R24, R9, !PT ;  /* 0x0000000918097209 */ /* 0x001fce0007810000 */
[----:B------:R-:W0:Y:S01]  /*f710*/  MUFU.TANH R30, R30 ;  /* 0x0000001e001e7308 */ /* 0x000e220000002400 */
[----:B-1----:R-:W-:-:S04]  /*f720*/  FMNMX.FTZ R9, R25, R9, !PT ;  /* 0x0000000919097209 */ /* 0x002fc80007810000 */
[----:B------:R-:W-:-:S03]  /*f730*/  FMNMX.FTZ R9, R26, R9, !PT ;  /* 0x000000091a097209 */ /* 0x000fc60007810000 */
[----:B------:R-:W1:Y:S01]  /*f740*/  MUFU.TANH R31, R31 ;  /* 0x0000001f001f7308 */ /* 0x000e620000002400 */
[----:B------:R-:W-:-:S04]  /*f750*/  FMNMX.FTZ R9, R27, R9, !PT ;  /* 0x000000091b097209 */ /* 0x000fc80007810000 */
[----:B--2---:R-:W-:-:S03]  /*f760*/  FMNMX.FTZ R9, R28, R9, !PT ;  /* 0x000000091c097209 */ /* 0x004fc60007810000 */
[----:B------:R-:W2:Y:S01]  /*f770*/  MUFU.TANH R33, R33 ;  /* 0x0000002100217308 */ /* 0x000ea20000002400 */
[----:B------:R-:W-:-:S04]  /*f780*/  FMNMX.FTZ R9, R29, R9, !PT ;  /* 0x000000091d097209 */ /* 0x000fc80007810000 */
[----:B0-----:R-:W-:-:S03]  /*f790*/  FMNMX.FTZ R9, R30, R9, !PT ;  /* 0x000000091e097209 */ /* 0x001fc60007810000 */
[----:B------:R-:W0:Y:S01]  /*f7a0*/  MUFU.TANH R37, R37 ;  /* 0x0000002500257308 */ /* 0x000e220000002400 */
[----:B-1----:R-:W-:-:S04]  /*f7b0*/  FMNMX.FTZ R9, R31, R9, !PT ;  /* 0x000000091f097209 */ /* 0x002fc80007810000 */
[----:B------:R-:W-:Y:S01]  /*f7c0*/  FMNMX.FTZ R9, R32, R9, !PT ;  /* 0x0000000920097209 */ /* 0x000fe20007810000 */
[----:B------:R-:W-:Y:S02]  /*f7d0*/  WARPGROUP.DEPBAR.LE gsb0, 0x0 ;  /* 0x00008000000079c5 */ /* 0x000fe40000010000 */
[----:B------:R-:W1:Y:S01]  /*f7e0*/  MUFU.TANH R38, R38 ;  /* 0x0000002600267308 */ /* 0x000e620000002400 */
[----:B------:R-:W-:Y:S01]  /*f7f0*/  FMUL.FTZ R143, R42, UR4 ;  /* 0x000000042a8f7c20 */ /* 0x000fe20008410000 */
[----:B------:R-:W-:Y:S01]  /*f800*/  FMUL.FTZ R42, R53, UR4 ;  /* 0x00000004352a7c20 */ /* 0x000fe20008410000 */
[----:B--2---:R-:W-:Y:S01]  /*f810*/  FMNMX.FTZ R9, R33, R9, !PT ;  /* 0x0000000921097209 */ /* 0x004fe20007810000 */
[----:B------:R-:W-:Y:S01]  /*f820*/  FMUL.FTZ R141, R43, UR4 ;  /* 0x000000042b8d7c20 */ /* 0x000fe20008410000 */
[----:B------:R-:W-:Y:S01]  /*f830*/  FMUL.FTZ R43, R54, UR4 ;  /* 0x00000004362b7c20 */ /* 0x000fe20008410000 */
[----:B------:R-:W-:Y:S01]  /*f840*/  FMUL.FTZ R54, R64, UR4 ;  /* 0x0000000440367c20 */ /* 0x000fe20008410000 */
[----:B------:R-:W-:Y:S01]  /*f850*/  FMNMX.FTZ R9, R35, R9, !PT ;  /* 0x0000000923097209 */ /* 0x000fe20007810000 */
[----:B------:R-:W2:Y:S01]  /*f860*/  MUFU.TANH R42, R42 ;  /* 0x0000002a002a7308 */ /* 0x000ea20000002400 */
[----:B------:R-:W-:Y:S01]  /*f870*/  FMUL.FTZ R64, R81, UR4 ;  /* 0x0000000451407c20 */ /* 0x000fe20008410000 */
[----:B------:R-:W-:Y:S01]  /*f880*/  WARPGROUP.ARRIVE ;  /* 0x00000000000079c5 */ /* 0x000fe20000000000 */
[----:B0-----:R-:W-:Y:S01]  /*f890*/  FMNMX.FTZ R9, R37, R9, !PT ;  /* 0x0000000925097209 */ /* 0x001fe20007810000 */
[----:B------:R-:W-:-:S02]  /*f8a0*/  IMAD.MOV.U32 R81, RZ, RZ, R148 ;  /* 0x000000ffff517224 */ /* 0x000fc400078e0094 */
[----:B------:R-:W-:Y:S02]  /*f8b0*/  IMAD.MOV.U32 R53, RZ, RZ, 0x40000040 ;  /* 0x40000040ff357424 */ /* 0x000fe400078e00ff */
[----:B------:R-:W0:Y:S01]  /*f8c0*/  MUFU.TANH R49, R49 ;  /* 0x0000003100317308 */ /* 0x000e220000002400 */
[----:B-1----:R-:W-:Y:S01]  /*f8d0*/  FMNMX.FTZ R9, R38, R9, !PT ;  /* 0x0000000926097209 */ /* 0x002fe20007810000 */
[----:B------:R-:W-:Y:S01]  /*f8e0*/  HGMMA.64x64x16.F32 R88, R136, gdesc[UR8].tnspB, R88, gsb0 ;  /* 0x40e0000888587df0 */ /* 0x000fe20008000858 */
[----:B------:R-:W-:Y:S02]  /*f8f0*/  R2UR UR10, R52 ;  /* 0x00000000340a72ca */ /* 0x000fe400000e0000 */
[----:B------:R-:W-:Y:S02]  /*f900*/  FMNMX.FTZ R9, R41, R9, !PT ;  /* 0x0000000929097209 */ /* 0x000fe40007810000 */
[----:B------:R-:W-:Y:S01]  /*f910*/  R2UR UR11, R53 ;  /* 0x00000000350b72ca */ /* 0x000fe200000e0000 */
[----:B------:R-:W1:Y:S01]  /*f920*/  MUFU.TANH R50, R50 ;  /* 0x0000003200327308 */ /* 0x000e620000002400 */
[----:B--2---:R-:W-:-:S04]  /*f930*/  FMNMX.FTZ R9, R42, R9, !PT ;  /* 0x000000092a097209 */ /* 0x004fc80007810000 */
[----:B------:R-:W-:-:S03]  /*f940*/  FMNMX.FTZ R9, R45, R9, !PT ;  /* 0x000000092d097209 */ /* 0x000fc60007810000 */
[----:B------:R-:W2:Y:S01]  /*f950*/  MUFU.TANH R54, R54 ;  /* 0x0000003600367308 */ /* 0x000ea20000002400 */
[----:B------:R-:W-:-:S04]  /*f960*/  FMNMX.FTZ R9, R47, R9, !PT ;  /* 0x000000092f097209 */ /* 0x000fc80007810000 */
[----:B0-----:R-:W-:-:S03]  /*f970*/  FMNMX.FTZ R9, R49, R9, !PT ;  /* 0x0000000931097209 */ /* 0x001fc60007810000 */
        /* <DEDUP_REMOVED lines=17> */
[----:B------:R-:W-:Y:S01]  /*fa90*/  IMAD.MOV.U32 R137, RZ, RZ, R146 ;  /* 0x000000ffff897224 */ /* 0x000fe200078e0092 */
[----:B------:R-:W-:Y:S01]  /*faa0*/  WARPGROUP.ARRIVE ;  /* 0x00000000000079c5 */ /* 0x000fe20000000000 */
[----:B------:R-:W-:Y:S02]  /*fab0*/  IMAD.MOV.U32 R139, RZ, RZ, R144 ;  /* 0x000000ffff8b7224 */ /* 0x000fe400078e0090 */
[----:B------:R-:W2:Y:S01]  /*fac0*/  MUFU.TANH R64, R64 ;  /* 0x0000004000407308 */ /* 0x000ea20000002400 */
[----:B0-----:R-:W-:Y:S02]  /*fad0*/  FMNMX.FTZ R9, R61, R9, !PT ;  /* 0x000000093d097209 */ /* 0x001fe40007810000 */
[----:B------:R-:W-:Y:S05]  /*fae0*/  HGMMA.64x64x16.F32 R88, R132, gdesc[UR8].tnspB, R88, gsb0 ;  /* 0x40e0000884587df0 */ /* 0x000fea0008000858 */
        /* <DEDUP_REMOVED lines=16> */
[----:B------:R-:W1:Y:S01]  /*fbf0*/  MUFU.TANH R36, R36 ;  /* 0x0000002400247308 */ /* 0x000e620000002400 */
[----:B------:R-:W-:-:S02]  /*fc00*/  WARPGROUP.DEPBAR.LE gsb0, 0x0 ;  /* 0x00008000000079c5 */ /* 0x000fc40000010000 */
[----:B------:R-:W-:-:S05]  /*fc10*/  WARPGROUP.ARRIVE ;  /* 0x00000000000079c5 */ /* 0x000fca0000000000 */
[----:B------:R-:W1:Y:S01]  /*fc20*/  MUFU.TANH R39, R39 ;  /* 0x0000002700277308 */ /* 0x000e620000002400 */
[----:B--2---:R-:W-:Y:S01]  /*fc30*/  FMNMX.FTZ R10, R10, R9, !PT ;  /* 0x000000090a0a7209 */ /* 0x004fe20007810000 */
[----:B------:R-:W-:-:S04]  /*fc40*/  IMAD.U32 R9, RZ, RZ, UR6 ;  /* 0x00000006ff097e24 */ /* 0x000fc8000f8e00ff */
[CC--:B------:R-:W-:Y:S02]  /*fc50*/  FMUL.FTZ R80, R10.reuse, R9.reuse ;  /* 0x000000090a507220 */ /* 0x0c0fe40000410000 */
[----:B------:R-:W2:Y:S01]  /*fc60*/  MUFU.TANH R40, R40 ;  /* 0x0000002800287308 */ /* 0x000ea20000002400 */
[----:B------:R-:W-:Y:S01]  /*fc70*/  FADD.FTZ R15, -R10, R15 ;  /* 0x0000000f0a0f7221 */ /* 0x000fe20000010100 */
[--C-:B------:R-:W-:Y:S01]  /*fc80*/  FFMA.FTZ R148, R11, R9, -R80.reuse ;  /* 0x000000090b947223 */ /* 0x100fe20000010850 */
[----:B------:R-:W-:Y:S01]  /*fc90*/  FMNMX.FTZ R11, R84, R13, !PT ;  /* 0x0000000d540b7209 */ /* 0x000fe20007810000 */
[-CC-:B------:R-:W-:Y:S01]  /*fca0*/  FFMA.FTZ R146, R29, R9.reuse, -R80.reuse ;  /* 0x000000091d927223 */ /* 0x180fe20000010850 */
[-CC-:B------:R-:W-:Y:S01]  /*fcb0*/  FFMA.FTZ R29, R42, R9.reuse, -R80.reuse ;  /* 0x000000092a1d7223 */ /* 0x180fe20000010850 */
[----:B------:R-:W-:Y:S01]  /*fcc0*/  FFMA.FTZ R52, R24, R9, -R80 ;  /* 0x0000000918347223 */ /* 0x000fe20000010850 */
[----:B------:R-:W-:Y:S01]  /*fcd0*/  FMNMX.FTZ R11, R81, R11, !PT ;  /* 0x0000000b510b7209 */ /* 0x000fe20007810000 */
[----:B------:R-:W2:Y:S01]  /*fce0*/  MUFU.TANH R43, R43 ;  /* 0x0000002b002b7308 */ /* 0x000ea20000002400 */
[----:B------:R-:W-:-:S02]  /*fcf0*/  VIADD R24, R8, 0x280 ;  /* 0x0000028008187836 */ /* 0x000fc40000000000 */
[--C-:B------:R-:W-:Y:S01]  /*fd00*/  FFMA.FTZ R150, R25, R9, -R80.reuse ;  /* 0x0000000919967223 */ /* 0x100fe20000010850 */
[----:B------:R-:W-:Y:S01]  /*fd10*/  FMNMX.FTZ R11, R137, R11, !PT ;  /* 0x0000000b890b7209 */ /* 0x000fe20007810000 */
[-CC-:B------:R-:W-:Y:S01]  /*fd20*/  FFMA.FTZ R138, R41, R9.reuse, -R80.reuse ;  /* 0x00000009298a7223 */ /* 0x180fe20000010850 */
[----:B------:R-:W-:Y:S01]  /*fd30*/  MOV R25, 0x40000040 ;  /* 0x4000004000197802 */ /* 0x000fe20000000f00 */
[--C-:B------:R-:W-:Y:S01]  /*fd40*/  FFMA.FTZ R41, R58, R9, -R80.reuse ;  /* 0x000000093a297223 */ /* 0x100fe20000010850 */
[----:B------:R-:W-:Y:S01]  /*fd50*/  FMNMX.FTZ R11, R139, R11, !PT ;  /* 0x0000000b8b0b7209 */ /* 0x000fe20007810000 */
[----:B------:R-:W2:Y:S01]  /*fd60*/  MUFU.TANH R44, R44 ;  /* 0x0000002c002c7308 */ /* 0x000ea20000002400 */
[----:B------:R-:W-:Y:S01]  /*fd70*/  R2UR UR10, R24 ;  /* 0x00000000180a72ca */ /* 0x000fe200000e0000 */
[--C-:B------:R-:W-:Y:S01]  /*fd80*/  FFMA.FTZ R142, R33, R9, -R80.reuse ;  /* 0x00000009218e7223 */ /* 0x100fe20000010850 */
[----:B------:R-:W-:Y:S01]  /*fd90*/  FMNMX.FTZ R11, R151, R11, !PT ;  /* 0x0000000b970b7209 */ /* 0x000fe20007810000 */
[--C-:B------:R-:W-:Y:S01]  /*fda0*/  FFMA.FTZ R33, R55, R9, -R80.reuse ;  /* 0x0000000937217223 */ /* 0x100fe20000010850 */
[----:B------:R-:W-:Y:S01]  /*fdb0*/  R2UR UR11, R25 ;  /* 0x00000000190b72ca */ /* 0x000fe200000e0000 */
[----:B------:R-:W-:Y:S01]  /*fdc0*/  IMAD.MOV.U32 R25, RZ, RZ, 0x40000040 ;  /* 0x40000040ff197424 */ /* 0x000fe200078e00ff */
[----:B0-----:R-:W-:Y:S01]  /*fdd0*/  FMNMX.FTZ R11, R149, R11, !PT ;  /* 0x0000000b950b7209 */ /* 0x001fe20007810000 */
[----:B------:R-:W0:Y:S01]  /*fde0*/  MUFU.TANH R46, R46 ;  /* 0x0000002e002e7308 */ /* 0x000e220000002400 */
[-CC-:B------:R-:W-:Y:S01]  /*fdf0*/  FFMA.FTZ R53, R28, R9.reuse, -R80.reuse ;  /* 0x000000091c357223 */ /* 0x180fe20000010850 */
[--C-:B------:R-:W-:Y:S01]  /*fe00*/  FFMA.FTZ R28, R38, R9, -R80.reuse ;  /* 0x00000009261c7223 */ /* 0x100fe20000010850 */
[----:B---3--:R-:W-:Y:S01]  /*fe10*/  FMNMX.FTZ R11, R147, R11, !PT ;  /* 0x0000000b930b7209 */ /* 0x008fe20007810000 */
[-CC-:B------:R-:W-:Y:S01]  /*fe20*/  FFMA.FTZ R38, R57, R9.reuse, -R80.reuse ;  /* 0x0000000939267223 */ /* 0x180fe20000010850 */
[-CC-:B------:R-:W-:Y:S01]  /*fe30*/  FFMA.FTZ R136, R37, R9.reuse, -R80.reuse ;  /* 0x0000000925887223 */ /* 0x180fe20000010850 */
[----:B------:R-:W-:Y:S01]  /*fe40*/  FMUL.FTZ R15, R15, R9 ;  /* 0x000000090f0f7220 */ /* 0x000fe20000410000 */
[----:B----4-:R-:W-:Y:S01]  /*fe50*/  FMNMX.FTZ R11, R145, R11, !PT ;  /* 0x0000000b910b7209 */ /* 0x010fe20007810000 */
[----:B------:R-:W3:Y:S01]  /*fe60*/  MUFU.TANH R48, R48 ;  /* 0x0000003000307308 */ /* 0x000ee20000002400 */
[--C-:B------:R-:W-:Y:S01]  /*fe70*/  FFMA.FTZ R37, R56, R9, -R80.reuse ;  /* 0x0000000938257223 */ /* 0x100fe20000010850 */
[----:B------:R-:W-:Y:S01]  /*fe80*/  HGMMA.64x64x16.F32 R88, R128, gdesc[UR8].tnspB, R88, gsb0 ;  /* 0x40e0000880587df0 */ /* 0x000fe20008000858 */
[----:B-----5:R-:W-:Y:S01]  /*fe90*/  FMNMX.FTZ R11, R143, R11, !PT ;  /* 0x0000000b8f0b7209 */ /* 0x020fe20007810000 */
[--C-:B------:R-:W-:Y:S01]  /*fea0*/  FFMA.FTZ R79, R26, R9, -R80.reuse ;  /* 0x000000091a4f7223 */ /* 0x100fe20000010850 */
[----:B------:R-:W-:Y:S01]  /*feb0*/  R2UR UR11, R25 ;  /* 0x00000000190b72ca */ /* 0x000fe200000e0000 */
[----:B------:R-:W-:Y:S01]  /*fec0*/  IMAD.MOV.U32 R25, RZ, RZ, 0x40000040 ;  /* 0x40000040ff197424 */ /* 0x000fe200078e00ff */
[----:B-1----:R-:W-:Y:S01]  /*fed0*/  FMNMX.FTZ R11, R141, R11, !PT ;  /* 0x0000000b8d0b7209 */ /* 0x002fe20007810000 */
[----:B------:R-:W1:Y:S01]  /*fee0*/  MUFU.TANH R51, R51 ;  /* 0x0000003300337308 */ /* 0x000e620000002400 */
[-CC-:B------:R-:W-:Y:S01]  /*fef0*/  FFMA.FTZ R26, R30, R9.reuse, -R80.reuse ;  /* 0x000000091e1a7223 */ /* 0x180fe20000010850 */
[--C-:B------:R-:W-:Y:S01]  /*ff00*/  FFMA.FTZ R30, R35, R9, -R80.reuse ;  /* 0x00000009231e7223 */ /* 0x100fe20000010850 */
[----:B------:R-:W-:Y:S01]  /*ff10*/  FMNMX.FTZ R11, R34, R11, !PT ;  /* 0x0000000b220b7209 */ /* 0x000fe20007810000 */
        /* <DEDUP_REMOVED lines=11> */
[----:B--2---:R-:W-:Y:S01]  /*ffd0*/  FMNMX.FTZ R11, R40, R11, !PT ;  /* 0x0000000b280b7209 */ /* 0x004fe20007810000 */
[----:B------:R-:W2:Y:S01]  /*ffe0*/  MUFU.TANH R70, R70 ;  /* 0x0000004600467308 */ /* 0x000ea20000002400 */
[-CC-:B------:R-:W-:Y:S01]  /*fff0*/  FFMA.FTZ R50, R64, R9.reuse, -R80.reuse ;  /* 0x0000000940327223 */ /* 0x180fe20000010850 */
[----:B------:R-:W-:Y:S01]  /*10000*/  FFMA.FTZ R134, R49, R9, -R80 ;  /* 0x0000000931867223 */ /* 0x000fe20000010850 */
[----:B------:R-:W-:Y:S01]  /*10010*/  FMNMX.FTZ R11, R43, R11, !PT ;  /* 0x0000000b2b0b7209 */ /* 0x000fe20007810000 */
[----:B------:R-:W-:-:S02]  /*10020*/  @!P1 IMAD R14, R14, 0x8, R2 ;  /* 0x000000080e0e9824 */ /* 0x000fc400078e0202 */
[-CC-:B------:R-:W-:Y:S01]  /*10030*/  FFMA.FTZ R140, R31, R9.reuse, -R80.reuse ;  /* 0x000000091f8c7223 */ /* 0x180fe20000010850 */
[--C-:B------:R-:W-:Y:S01]  /*10040*/  FFMA.FTZ R49, R62, R9, -R80.reuse ;  /* 0x000000093e317223 */ /* 0x100fe20000010850 */
[----:B------:R-:W-:Y:S01]  /*10050*/  FMNMX.FTZ R11, R44, R11, !PT ;  /* 0x0000000b2c0b7209 */ /* 0x000fe20007810000 */
[----:B------:R-:W5:Y:S01]  /*10060*/  MUFU.TANH R71, R71 ;  /* 0x0000004700477308 */ /* 0x000f620000002400 */
[-CC-:B------:R-:W-:Y:S01]  /*10070*/  FFMA.FTZ R31, R54, R9.reuse, -R80.reuse ;  /* 0x00000009361f7223 */ /* 0x180fe20000010850 */
[----:B------:R-:W-:Y:S01]  /*10080*/  FFMA.FTZ R54, R65, R9, -R80 ;  /* 0x0000000941367223 */ /* 0x000fe20000010850 */
[----:B0-----:R-:W-:-:S04]  /*10090*/  FMNMX.FTZ R11, R46, R11, !PT ;  /* 0x0000000b2e0b7209 */ /* 0x001fc80007810000 */
[----:B---3--:R-:W-:Y:S01]  /*100a0*/  FMNMX.FTZ R11, R48, R11, !PT ;  /* 0x0000000b300b7209 */ /* 0x008fe20007810000 */
[----:B------:R-:W0:Y:S03]  /*100b0*/  MUFU.TANH R72, R72 ;  /* 0x0000004800487308 */ /* 0x000e260000002400 */
[----:B-1----:R-:W-:-:S04]  /*100c0*/  FMNMX.FTZ R11, R51, R11, !PT ;  /* 0x0000000b330b7209 */ /* 0x002fc80007810000 */
[----:B------:R-:W-:Y:S01]  /*100d0*/  FMNMX.FTZ R11, R63, R11, !PT ;  /* 0x0000000b3f0b7209 */ /* 0x000fe20007810000 */
[----:B------:R-:W1:Y:S03]  /*100e0*/  MUFU.TANH R73, R73 ;  /* 0x0000004900497308 */ /* 0x000e660000002400 */
[----:B------:R-:W-:-:S04]  /*100f0*/  FMNMX.FTZ R11, R66, R11, !PT ;  /* 0x0000000b420b7209 */ /* 0x000fc80007810000 */
[----:B------:R-:W-:Y:S01]  /*10100*/  FMNMX.FTZ R11, R67, R11, !PT ;  /* 0x0000000b430b7209 */ /* 0x000fe20007810000 */
[----:B------:R-:W3:Y:S03]  /*10110*/  MUFU.TANH R74, R74 ;  /* 0x0000004a004a7308 */ /* 0x000ee60000002400 */
[----:B----4-:R-:W-:-:S04]  /*10120*/  FMNMX.FTZ R11, R69, R11, !PT ;  /* 0x0000000b450b7209 */ /* 0x010fc80007810000 */
[----:B--2---:R-:W-:Y:S01]  /*10130*/  FMNMX.FTZ R11, R70, R11, !PT ;  /* 0x0000000b460b7209 */ /* 0x004fe20007810000 */
[----:B------:R-:W2:Y:S03]  /*10140*/  MUFU.TANH R75, R75 ;  /* 0x0000004b004b7308 */ /* 0x000ea60000002400 */
[----:B-----5:R-:W-:-:S04]  /*10150*/  FMNMX.FTZ R11, R71, R11, !PT ;  /* 0x0000000b470b7209 */ /* 0x020fc80007810000 */
[----:B0-----:R-:W-:Y:S01]  /*10160*/  FMNMX.FTZ R11, R72, R11, !PT ;  /* 0x0000000b480b7209 */ /* 0x001fe20007810000 */
[----:B------:R-:W0:Y:S03]  /*10170*/  MUFU.TANH R76, R76 ;  /* 0x0000004c004c7308 */ /* 0x000e260000002400 */
[----:B-1----:R-:W-:-:S04]  /*10180*/  FMNMX.FTZ R11, R73, R11, !PT ;  /* 0x0000000b490b7209 */ /* 0x002fc80007810000 */
[----:B---3--:R-:W-:Y:S01]  /*10190*/  FMNMX.FTZ R11, R74, R11, !PT ;  /* 0x0000000b4a0b7209 */ /* 0x008fe20007810000 */
[----:B------:R-:W1:Y:S01]  /*101a0*/  MUFU.TANH R77, R77 ;  /* 0x0000004d004d7308 */ /* 0x000e620000002400 */
[----:B------:R-:W-:Y:S02]  /*101b0*/  WARPGROUP.DEPBAR.LE gsb0, 0x0 ;  /* 0x00008000000079c5 */ /* 0x000fe40000010000 */
[----:B--2---:R-:W-:Y:S01]  /*101c0*/  FMNMX.FTZ R11, R75, R11, !PT ;  /* 0x0000000b4b0b7209 */ /* 0x004fe20007810000 */
[----:B------:R-:W-:-:S04]  /*101d0*/  WARPGROUP.ARRIVE ;  /* 0x00000000000079c5 */ /* 0x000fc80000000000 */
[----:B------:R-:W2:Y:S01]  /*101e0*/  MUFU.TANH R78, R78 ;  /* 0x0000004e004e7308 */ /* 0x000ea20000002400 */
[----:B0-----:R-:W-:-:S07]  /*101f0*/  FMNMX.FTZ R11, R76, R11, !PT ;  /* 0x0000000b4c0b7209 */ /* 0x001fce0007810000 */
[----:B------:R-:W-:Y:S01]  /*10200*/  MUFU.EX2 R15, R15 ;  /* 0x0000000f000f7308 */ /* 0x000fe20000000800 */
[----:B-1----:R-:W-:-:S07]  /*10210*/  FMNMX.FTZ R11, R77, R11, !PT ;  /* 0x0000000b4d0b7209 */ /* 0x002fce0007810000 */
[----:B------:R-:W0:Y:S01]  /*10220*/  MUFU.EX2 R148, R148 ;  /* 0x0000009400947308 */ /* 0x000e220000000800 */
[----:B--2---:R-:W-:-:S05]  /*10230*/  FMNMX.FTZ R11, R78, R11, !PT ;  /* 0x0000000b4e0b7209 */ /* 0x004fca0007810000 */
[----:B------:R-:W1:Y:S02]  /*10240*/  SHFL.BFLY PT, R42, R11, 0x2, 0x1f ;  /* 0x0c401f000b2a7f89 */ /* 0x000e6400000e0000 */
[----:B------:R-:W2:Y:S08]  /*10250*/  MUFU.EX2 R52, R52 ;  /* 0x0000003400347308 */ /* 0x000eb00000000800 */
[----:B------:R-:W-:Y:S08]  /*10260*/  MUFU.EX2 R150, R150 ;  /* 0x0000009600967308 */ /* 0x000ff00000000800 */
[----:B------:R-:W-:Y:S01]  /*10270*/  MUFU.EX2 R79, R79 ;  /* 0x0000004f004f7308 */ /* 0x000fe20000000800 */
[----:B-1----:R-:W-:Y:S01]  /*10280*/  FMNMX.FTZ R11, R11, R42, !PT ;  /* 0x0000002a0b0b7209 */ /* 0x002fe20007810000 */
[----:B------:R-:W-:-:S06]  /*10290*/  FFMA.FTZ R42, R59, R9, -R80 ;  /* 0x000000093b2a7223 */ /* 0x000fcc0000010850 */
[----:B------:R-:W-:Y:S01]  /*102a0*/  MUFU.EX2 R144, R144 ;  /* 0x0000009000907308 */ /* 0x000fe20000000800 */
[----:B------:R-:W1:Y:S01]  /*102b0*/  SHFL.BFLY PT, R24, R11, 0x1, 0x1f ;  /* 0x0c201f000b187f89 */ /* 0x000e6200000e0000 */
[----:B0-----:R-:W-:Y:S01]  /*102c0*/  FFMA.FTZ R3, R15, R3, R148 ;  /* 0x000000030f037223 */ /* 0x001fe20000010094 */
[----:B------:R-:W-:-:S05]  /*102d0*/  @!P1 VIADD R14, R14, 0x16860 ;  /* 0x000168600e0e9836 */ /* 0x000fca0000000000 */
[----:B------:R-:W-:Y:S08]  /*102e0*/  MUFU.EX2 R53, R53 ;  /* 0x0000003500357308 */ /* 0x000ff00000000800 */
[----:B------:R-:W-:Y:S08]  /*102f0*/  MUFU.EX2 R146, R146 ;  /* 0x0000009200927308 */ /* 0x000ff00000000800 */
[----:B------:R-:W-:Y:S01]  /*10300*/  MUFU.EX2 R26, R26 ;  /* 0x0000001a001a7308 */ /* 0x000fe20000000800 */
[----:B-1----:R-:W-:-:S05]  /*10310*/  FMNMX.FTZ R11, R11, R24, !PT ;  /* 0x000000180b0b7209 */ /* 0x002fca0007810000 */
[CC--:B------:R-:W-:Y:S01]  /*10320*/  FMUL.FTZ R58, R11.reuse, R9.reuse ;  /* 0x000000090b3a7220 */ /* 0x0c0fe20000410000 */
[----:B------:R-:W-:Y:S01]  /*10330*/  FADD.FTZ R24, -R11, R13 ;  /* 0x0000000d0b187221 */ /* 0x000fe20000010100 */
[----:B------:R-:W-:Y:S02]  /*10340*/  MUFU.EX2 R140, R140 ;  /* 0x0000008c008c7308 */ /* 0x000fe40000000800 */
[-CC-:B------:R-:W-:Y:S01]  /*10350*/  FFMA.FTZ R133, R46, R9.reuse, -R58.reuse ;  /* 0x000000092e857223 */ /* 0x180fe2000001083a */
[-C--:B------:R-:W-:Y:S01]  /*10360*/  FMUL.FTZ R24, R24, R9.reuse ;  /* 0x0000000918187220 */ /* 0x080fe20000410000 */
[----:B------:R-:W3:Y:S01]  /*10370*/  LDL R46, [R1+0x40] ;  /* 0x00004000012e7983 */ /* 0x000ee20000100800 */
[-CC-:B------:R-:W-:Y:S01]  /*10380*/  FFMA.FTZ R57, R81, R9.reuse, -R58.reuse ;  /* 0x0000000951397223 */ /* 0x180fe2000001083a */
[-CC-:B------:R-:W-:Y:S01]  /*10390*/  FFMA.FTZ R56, R84, R9.reuse, -R58.reuse ;  /* 0x0000000954387223 */ /* 0x180fe2000001083a */
[-CC-:B------:R-:W-:Y:S01]  /*103a0*/  FFMA.FTZ R59, R137, R9.reuse, -R58.reuse ;  /* 0x00000009893b7223 */ /* 0x180fe2000001083a */
[----:B------:R0:W-:Y:S01]  /*103b0*/  MUFU.EX2 R55, R24 ;  /* 0x0000001800377308 */ /* 0x0001e20000000800 */
[----:B------:R-:W1:Y:S01]  /*103c0*/  S2R R81, SR_TID.X ;  /* 0x0000000000517919 */ /* 0x000e620000002100 */
[-CC-:B------:R-:W-:Y:S01]  /*103d0*/  FFMA.FTZ R61, R139, R9.reuse, -R58.reuse ;  /* 0x000000098b3d7223 */ /* 0x180fe2000001083a */
[-CC-:B------:R-:W-:Y:S01]  /*103e0*/  FFMA.FTZ R60, R151, R9.reuse, -R58.reuse ;  /* 0x00000009973c7223 */ /* 0x180fe2000001083a */
[-CC-:B------:R-:W-:Y:S01]  /*103f0*/  FFMA.FTZ R64, R149, R9.reuse, -R58.reuse ;  /* 0x0000000995407223 */ /* 0x180fe2000001083a */
[-CC-:B------:R-:W-:Y:S01]  /*10400*/  FFMA.FTZ R147, R147, R9.reuse, -R58.reuse ;  /* 0x0000000993937223 */ /* 0x180fe2000001083a */
[----:B------:R-:W-:Y:S01]  /*10410*/  FFMA.FTZ R62, R143, R9, -R58 ;  /* 0x000000098f3e7223 */ /* 0x000fe2000001083a */
[----:B--2---:R-:W-:Y:S01]  /*10420*/  FADD.FTZ R3, R52, R3 ;  /* 0x0000000334037221 */ /* 0x004fe20000010000 */
[----:B------:R-:W2:Y:S01]  /*10430*/  MUFU.EX2 R56, R56 ;  /* 0x0000003800387308 */ /* 0x000ea20000000800 */
[----:B0-----:R-:W-:-:S02]  /*10440*/  VIADD R24, R8, 0x300 ;  /* 0x0000030008187836 */ /* 0x001fc40000000000 */
[-CC-:B------:R-:W-:Y:S01]  /*10450*/  FFMA.FTZ R143, R34, R9.reuse, -R58.reuse ;  /* 0x00000009228f7223 */ /* 0x180fe2000001083a */
[-CC-:B------:R-:W-:Y:S01]  /*10460*/  FFMA.FTZ R137, R39, R9.reuse, -R58.reuse ;  /* 0x0000000927897223 */ /* 0x180fe2000001083a */
[-CC-:B------:R-:W-:Y:S01]  /*10470*/  FFMA.FTZ R65, R145, R9.reuse, -R58.reuse ;  /* 0x0000000991417223 */ /* 0x180fe2000001083a */
[-CC-:B------:R-:W-:Y:S01]  /*10480*/  FFMA.FTZ R34, R36, R9.reuse, -R58.reuse ;  /* 0x0000000924227223 */ /* 0x180fe2000001083a */
[----:B------:R-:W-:Y:S01]  /*10490*/  R2UR UR10, R24 ;  /* 0x00000000180a72ca */ /* 0x000fe200000e0000 */
[----:B------:R-:W-:Y:S01]  /*104a0*/  VIADD R24, R8, 0x380 ;  /* 0x0000038008187836 */ /* 0x000fe20000000000 */
[----:B------:R-:W0:Y:S01]  /*104b0*/  MUFU.EX2 R57, R57 ;  /* 0x0000003900397308 */ /* 0x000e220000000800 */
[-CC-:B------:R-:W-:Y:S01]  /*104c0*/  FFMA.FTZ R36, R40, R9.reuse, -R58.reuse ;  /* 0x0000000928247223 */ /* 0x180fe2000001083a */
[-C--:B------:R-:W-:Y:S01]  /*104d0*/  FFMA.FTZ R8, R44, R9.reuse, -R58 ;  /* 0x000000092c087223 */ /* 0x080fe2000001083a */
[----:B------:R-:W-:Y:S01]  /*104e0*/  @!P1 PRMT R14, RZ, 0x654, R14 ;  /* 0x00000654ff0e9816 */ /* 0x000fe2000000000e */
[-CC-:B------:R-:W-:Y:S01]  /*104f0*/  FFMA.FTZ R141, R141, R9.reuse, -R58.reuse ;  /* 0x000000098d8d7223 */ /* 0x180fe2000001083a */
[----:B------:R-:W-:-:S03]  /*10500*/  FFMA.FTZ R139, R43, R9, -R58 ;  /* 0x000000092b8b7223 */ /* 0x000fc6000001083a */
[----:B------:R-:W4:Y:S03]  /*10510*/  MUFU.EX2 R59, R59 ;  /* 0x0000003b003b7308 */ /* 0x000f260000000800 */
[----:B------:R-:W-:Y:S01]  /*10520*/  HGMMA.64x64x16.F32 R88, R124, gdesc[UR8].tnspB, R88, gsb0 ;  /* 0x40e000087c587df0 */ /* 0x000fe20008000858 */
[----:B------:R-:W-:Y:S02]  /*10530*/  R2UR UR10, R24 ;  /* 0x00000000180a72ca */ /* 0x000fe400000e0000 */
[----:B------:R-:W-:Y:S02]  /*10540*/  R2UR UR11, R25 ;  /* 0x00000000190b72ca */ /* 0x000fe400000e0000 */
[----:B------:R5:W-:Y:S01]  /*10550*/  MUFU.EX2 R13, R68 ;  /* 0x00000044000d7308 */ /* 0x000be20000000800 */
[----:B------:R-:W-:Y:S01]  /*10560*/  @!P1 LEA R25, R18, R2, 0x3 ;  /* 0x0000000212199211 */ /* 0x000fe200078e18ff */
[----:B--2---:R-:W-:Y:S01]  /*10570*/  FFMA.FTZ R0, R55, R0, R56 ;  /* 0x0000000037007223 */ /* 0x004fe20000010038 */
[----:B-1----:R-:W-:-:S05]  /*10580*/  ISETP.GE.U32.AND P2, PT, R81, 0x180, PT ;  /* 0x000001805100780c */ /* 0x002fca0003f46070 */
[----:B------:R-:W1:Y:S01]  /*10590*/  MUFU.EX2 R61, R61 ;  /* 0x0000003d003d7308 */ /* 0x000e620000000800 */
[----:B-----5:R-:W-:-:S07]  /*105a0*/  SHF.R.U32.HI R68, RZ, 0x7, R81 ;  /* 0x00000007ff447819 */ /* 0x020fce0000011651 */
[----:B------:R-:W2:Y:S01]  /*105b0*/  MUFU.EX2 R60, R60 ;  /* 0x0000003c003c7308 */ /* 0x000ea20000000800 */
[----:B------:R-:W-:Y:S02]  /*105c0*/  VIADD R24, R68, 0x9 ;  /* 0x0000000944187836 */ /* 0x000fe40000000000 */
[----:B------:R-:W-:-:S05]  /*105d0*/  FADD.FTZ R40, R150, R3 ;  /* 0x0000000396287221 */ /* 0x000fca0000010000 */
[----:B------:R-:W5:Y:S08]  /*105e0*/  MUFU.EX2 R64, R64 ;  /* 0x0000004000407308 */ /* 0x000f700000000800 */
[----:B------:R-:W5:Y:S08]  /*105f0*/  MUFU.EX2 R147, R147 ;  /* 0x0000009300937308 */ /* 0x000f700000000800 */
[----:B------:R-:W5:Y:S08]  /*10600*/  MUFU.EX2 R65, R65 ;  /* 0x0000004100417308 */ /* 0x000f700000000800 */
[----:B------:R-:W5:Y:S08]  /*10610*/  MUFU.EX2 R62, R62 ;  /* 0x0000003e003e7308 */ /* 0x000f700000000800 */
[----:B------:R-:W-:Y:S08]  /*10620*/  MUFU.EX2 R27, R27 ;  /* 0x0000001b001b7308 */ /* 0x000ff00000000800 */
[----:B------:R-:W5:Y:S08]  /*10630*/  MUFU.EX2 R141, R141 ;  /* 0x0000008d008d7308 */ /* 0x000f700000000800 */
[----:B------:R-:W-:Y:S01]  /*10640*/  MUFU.EX2 R142, R142 ;  /* 0x0000008e008e7308 */ /* 0x000fe20000000800 */
[----:B------:R-:W-:-:S02]  /*10650*/  WARPGROUP.DEPBAR.LE gsb0, 0x0 ;  /* 0x00008000000079c5 */ /* 0x000fc40000010000 */
[----:B------:R-:W-:-:S05]  /*10660*/  WARPGROUP.ARRIVE ;  /* 0x00000000000079c5 */ /* 0x000fca0000000000 */
[----:B------:R-:W5:Y:S01]  /*10670*/  MUFU.EX2 R143, R143 ;  /* 0x0000008f008f7308 */ /* 0x000f620000000800 */
[----:B------:R-:W-:Y:S01]  /*10680*/  HGMMA.64x64x16.F32 R88, R120, gdesc[UR8].tnspB, R88, gsb0 ;  /* 0x40e0000878587df0 */ /* 0x000fe20008000858 */
[----:B------:R-:W-:Y:S02]  /*10690*/  @!P1 VIADD R25, R25, 0x16840 ;  /* 0x0001684019199836 */ /* 0x000fe40000000000 */
[----:B0-----:R-:W-:Y:S01]  /*106a0*/  FADD.FTZ R0, R57, R0 ;  /* 0x0000000039007221 */ /* 0x001fe20000010000 */
[----:B------:R-:W-:Y:S02]  /*106b0*/  SEL R39, R24, 0x9, !P2 ;  /* 0x0000000918277807 */ /* 0x000fe40005000000 */
[----:B------:R-:W-:Y:S01]  /*106c0*/  @!P1 PRMT R25, RZ, 0x654, R25 ;  /* 0x00000654ff199816 */ /* 0x000fe20000000019 */
[----:B----4-:R-:W-:Y:S01]  /*106d0*/  FADD.FTZ R44, R59, R0 ;  /* 0x000000003b2c7221 */ /* 0x010fe20000010000 */
[----:B------:R-:W-:Y:S01]  /*106e0*/  FADD.FTZ R3, R79, R40 ;  /* 0x000000284f037221 */ /* 0x000fe20000010000 */
[----:B------:R-:W-:Y:S08]  /*106f0*/  MUFU.EX2 R30, R30 ;  /* 0x0000001e001e7308 */ /* 0x000ff00000000800 */
[----:B------:R-:W0:Y:S08]  /*10700*/  MUFU.EX2 R34, R34 ;  /* 0x0000002200227308 */ /* 0x000e300000000800 */
[----:B------:R-:W-:Y:S08]  /*10710*/  MUFU.EX2 R136, R136 ;  /* 0x0000008800887308 */ /* 0x000ff00000000800 */
[----:B------:R-:W4:Y:S08]  /*10720*/  MUFU.EX2 R137, R137 ;  /* 0x0000008900897308 */ /* 0x000f300000000800 */
[----:B------:R-:W-:Y:S08]  /*10730*/  MUFU.EX2 R28, R28 ;  /* 0x0000001c001c7308 */ /* 0x000ff00000000800 */
[----:B------:R-:W4:Y:S08]  /*10740*/  MUFU.EX2 R36, R36 ;  /* 0x0000002400247308 */ /* 0x000f300000000800 */
[----:B------:R-:W4:Y:S08]  /*10750*/  MUFU.EX2 R138, R138 ;  /* 0x0000008a008a7308 */ /* 0x000f300000000800 */
[----:B------:R-:W4:Y:S01]  /*10760*/  MUFU.EX2 R139, R139 ;  /* 0x0000008b008b7308 */ /* 0x000f220000000800 */
[----:B------:R-:W-:-:S07]  /*10770*/  FFMA.FTZ R48, R48, R9, -R58 ;  /* 0x0000000930307223 */ /* 0x000fce000001083a */
[----:B------:R-:W4:Y:S01]  /*10780*/  MUFU.EX2 R29, R29 ;  /* 0x0000001d001d7308 */ /* 0x000f220000000800 */
[----:B------:R-:W-:Y:S02]  /*10790*/  WARPGROUP.DEPBAR.LE gsb0, 0x0 ;  /* 0x00008000000079c5 */ /* 0x000fe40000010000 */
[----:B------:R0:W-:Y:S06]  /*107a0*/  BAR.ARV R39, 0x100 ;  /* 0x000400270000751d */ /* 0x0001ec0000002000 */
[----:B------:R1:W-:Y:S01]  /*107b0*/  @!P1 SYNCS.ARRIVE.TRANS64.RED.A1T0 RZ, [R25+URZ], RZ ;  /* 0x000000ff19ff99a7 */ /* 0x0003e2000810043f */
[----:B------:R-:W4:Y:S01]  /*107c0*/  MUFU.EX2 R8, R8 ;  /* 0x0000000800087308 */ /* 0x000f220000000800 */
[----:B-1----:R-:W-:Y:S01]  /*107d0*/  FADD.FTZ R25, R61, R44 ;  /* 0x0000002c3d197221 */ /* 0x002fe20000010000 */
[----:B------:R1:W-:Y:S06]  /*107e0*/  @!P1 SYNCS.ARRIVE.TRANS64.RED.A1T0 RZ, [R14+URZ], RZ ;  /* 0x000000ff0eff99a7 */ /* 0x0003ec000810043f */
[----:B------:R-:W4:Y:S01]  /*107f0*/  MUFU.EX2 R132, R132 ;  /* 0x0000008400847308 */ /* 0x000f220000000800 */
[----:B--2---:R-:W-:Y:S01]  /*10800*/  FADD.FTZ R25, R60, R25 ;  /* 0x000000193c197221 */ /* 0x004fe20000010000 */
[----:B-1----:R-:W-:-:S03]  /*10810*/  FADD.FTZ R14, R144, R3 ;  /* 0x00000003900e7221 */ /* 0x002fc60000010000 */
[----:B-----5:R-:W-:-:S03]  /*10820*/  FADD.FTZ R40, R64, R25 ;  /* 0x0000001940287221 */ /* 0x020fc60000010000 */
[----:B------:R-:W1:Y:S01]  /*10830*/  MUFU.EX2 R133, R133 ;  /* 0x0000008500857308 */ /* 0x000e620000000800 */
[----:B0-----:R-:W-:Y:S01]  /*10840*/  FADD.FTZ R39, R53, R14 ;  /* 0x0000000e35277221 */ /* 0x001fe20000010000 */
[----:B------:R-:W-:-:S03]  /*10850*/  FADD.FTZ R40, R147, R40 ;  /* 0x0000002893287221 */ /* 0x000fc60000010000 */
[----:B------:R-:W-:Y:S01]  /*10860*/  FADD.FTZ R39, R146, R39 ;  /* 0x0000002792277221 */ /* 0x000fe20000010000 */
[----:B------:R-:W-:Y:S02]  /*10870*/  FADD.FTZ R43, R65, R40 ;  /* 0x00000028412b7221 */ /* 0x000fe40000010000 */
[----:B------:R-:W0:Y:S01]  /*10880*/  MUFU.EX2 R35, R35 ;  /* 0x0000002300237308 */ /* 0x000e220000000800 */
        /* <DEDUP_REMOVED lines=11> */
[----:B----4-:R-:W-:Y:S01]  /*10940*/  FADD.FTZ R43, R137, R40 ;  /* 0x00000028892b7221 */ /* 0x010fe20000010000 */
[-CC-:B------:R-:W-:Y:S02]  /*10950*/  FFMA.FTZ R135, R51, R9.reuse, -R58.reuse ;  /* 0x0000000933877223 */ /* 0x180fe4000001083a */
[----:B------:R-:W-:Y:S01]  /*10960*/  FADD.FTZ R39, R136, R39 ;  /* 0x0000002788277221 */ /* 0x000fe20000010000 */
[----:B------:R-:W-:Y:S02]  /*10970*/  FADD.FTZ R40, R36, R43 ;  /* 0x0000002b24287221 */ /* 0x000fe40000010000 */
[----:B------:R-:W2:Y:S01]  /*10980*/  MUFU.EX2 R24, R48 ;  /* 0x0000003000187308 */ /* 0x000ea20000000800 */
[----:B------:R-:W-:Y:S01]  /*10990*/  FADD.FTZ R39, R28, R39 ;  /* 0x000000271c277221 */ /* 0x000fe20000010000 */
[-CC-:B------:R-:W-:Y:S01]  /*109a0*/  FFMA.FTZ R63, R63, R9.reuse, -R58.reuse ;  /* 0x000000093f3f7223 */ /* 0x180fe2000001083a */
[----:B------:R-:W-:-:S02]  /*109b0*/  FFMA.FTZ R129, R66, R9, -R58 ;  /* 0x0000000942817223 */ /* 0x000fc4000001083a */
[----:B------:R-:W-:Y:S01]  /*109c0*/  FADD.FTZ R44, R138, R39 ;  /* 0x000000278a2c7221 */ /* 0x000fe20000010000 */
[----:B------:R-:W-:Y:S02]  /*109d0*/  FADD.FTZ R39, R139, R40 ;  /* 0x000000288b277221 */ /* 0x000fe40000010000 */
[----:B------:R-:W4:Y:S01]  /*109e0*/  MUFU.EX2 R135, R135 ;  /* 0x0000008700877308 */ /* 0x000f220000000800 */
[----:B------:R-:W-:Y:S01]  /*109f0*/  FADD.FTZ R43, R29, R44 ;  /* 0x0000002c1d2b7221 */ /* 0x000fe20000010000 */
[----:B------:R-:W-:Y:S01]  /*10a00*/  FADD.FTZ R40, R8, R39 ;  /* 0x0000002708287221 */ /* 0x000fe20000010000 */
[----:B------:R-:W-:-:S05]  /*10a10*/  FFMA.FTZ R3, R67, R9, -R58 ;  /* 0x0000000943037223 */ /* 0x000fca000001083a */
[----:B------:R-:W5:Y:S01]  /*10a20*/  MUFU.EX2 R0, R63 ;  /* 0x0000003f00007308 */ /* 0x000f620000000800 */
[----:B------:R-:W-:Y:S01]  /*10a30*/  FADD.FTZ R44, R132, R43 ;  /* 0x0000002b842c7221 */ /* 0x000fe20000010000 */
[----:B-1----:R-:W-:Y:S01]  /*10a40*/  FADD.FTZ R39, R133, R40 ;  /* 0x0000002885277221 */ /* 0x002fe20000010000 */
[----:B------:R-:W-:-:S05]  /*10a50*/  FFMA.FTZ R131, R69, R9, -R58 ;  /* 0x0000000945837223 */ /* 0x000fca000001083a */
[----:B------:R-:W1:Y:S01]  /*10a60*/  MUFU.EX2 R31, R31 ;  /* 0x0000001f001f7308 */ /* 0x000e620000000800 */
[----:B------:R-:W-:Y:S01]  /*10a70*/  F2FP.F16.F32.PACK_AB R146, R26, R146 ;  /* 0x000000921a92723e */ /* 0x000fe200000000ff */
[----:B0-----:R-:W-:Y:S01]  /*10a80*/  FADD.FTZ R43, R35, R44 ;  /* 0x0000002c232b7221 */ /* 0x001fe20000010000 */
[----:B--2---:R-:W-:-:S05]  /*10a90*/  FADD.FTZ R26, R24, R39 ;  /* 0x00000027181a7221 */ /* 0x004fca0000010000 */
[----:B------:R-:W0:Y:S01]  /*10aa0*/  MUFU.EX2 R129, R129 ;  /* 0x0000008100817308 */ /* 0x000e220000000800 */
[----:B------:R-:W-:Y:S01]  /*10ab0*/  FFMA.FTZ R14, R70, R9, -R58 ;  /* 0x00000009460e7223 */ /* 0x000fe2000001083a */
[----:B------:R-:W-:Y:S01]  /*10ac0*/  F2FP.F16.F32.PACK_AB R140, R27, R140 ;  /* 0x0000008c1b8c723e */ /* 0x000fe200000000ff */
[----:B------:R-:W-:-:S05]  /*10ad0*/  FADD.FTZ R43, R134, R43 ;  /* 0x0000002b862b7221 */ /* 0x000fca0000010000 */
[----:B------:R-:W2:Y:S01]  /*10ae0*/  MUFU.EX2 R33, R33 ;  /* 0x0000002100217308 */ /* 0x000ea20000000800 */
[----:B----4-:R-:W-:Y:S01]  /*10af0*/  FADD.FTZ R27, R135, R26 ;  /* 0x0000001a871b7221 */ /* 0x010fe20000010000 */
[----:B------:R-:W-:-:S06]  /*10b00*/  FFMA.FTZ R125, R71, R9, -R58 ;  /* 0x00000009477d7223 */ /* 0x000fcc000001083a */
[----:B------:R-:W4:Y:S01]  /*10b10*/  MUFU.EX2 R3, R3 ;  /* 0x0000000300037308 */ /* 0x000f220000000800 */
[----:B------:R-:W-:Y:S01]  /*10b20*/  F2FP.F16.F32.PACK_AB R142, R30, R142 ;  /* 0x0000008e1e8e723e */ /* 0x000fe200000000ff */
[----:B------:R-:W-:-:S06]  /*10b30*/  FADD.FTZ R26, R32, R43 ;  /* 0x0000002b201a7221 */ /* 0x000fcc0000010000 */
[----:B------:R-:W3:Y:S01]  /*10b40*/  MUFU.EX2 R37, R37 ;  /* 0x0000002500257308 */ /* 0x000ee20000000800 */
[----:B-----5:R-:W-:Y:S01]  /*10b50*/  FADD.FTZ R30, R0, R27 ;  /* 0x0000001b001e7221 */ /* 0x020fe20000010000 */
[----:B------:R-:W-:-:S06]  /*10b60*/  FFMA.FTZ R25, R72, R9, -R58 ;  /* 0x0000000948197223 */ /* 0x000fcc000001083a */
[----:B------:R-:W5:Y:S01]  /*10b70*/  MUFU.EX2 R131, R131 ;  /* 0x0000008300837308 */ /* 0x000f620000000800 */
[----:B-1----:R-:W-:Y:S01]  /*10b80*/  FADD.FTZ R26, R31, R26 ;  /* 0x0000001a1f1a7221 */ /* 0x002fe20000010000 */
[----:B0-----:R-:W-:-:S06]  /*10b90*/  FADD.FTZ R30, R129, R30 ;  /* 0x0000001e811e7221 */ /* 0x001fcc0000010000 */
[----:B------:R-:W0:Y:S01]  /*10ba0*/  MUFU.EX2 R38, R38 ;  /* 0x0000002600267308 */ /* 0x000e220000000800 */
[----:B------:R-:W-:-:S07]  /*10bb0*/  FFMA.FTZ R73, R73, R9, -R58 ;  /* 0x0000000949497223 */ /* 0x000fce000001083a */
[----:B------:R-:W1:Y:S01]  /*10bc0*/  MUFU.EX2 R14, R14 ;  /* 0x0000000e000e7308 */ /* 0x000e620000000800 */
[----:B--2---:R-:W-:Y:S01]  /*10bd0*/  FADD.FTZ R26, R33, R26 ;  /* 0x0000001a211a7221 */ /* 0x004fe20000010000 */
[----:B----4-:R-:W-:-:S06]  /*10be0*/  FADD.FTZ R30, R3, R30 ;  /* 0x0000001e031e7221 */ /* 0x010fcc0000010000 */
[----:B------:R-:W2:Y:S01]  /*10bf0*/  MUFU.EX2 R41, R41 ;  /* 0x0000002900297308 */ /* 0x000ea20000000800 */
[----:B------:R-:W-:-:S07]  /*10c00*/  FFMA.FTZ R74, R74, R9, -R58 ;  /* 0x000000094a4a7223 */ /* 0x000fce000001083a */
[----:B------:R-:W4:Y:S01]  /*10c10*/  MUFU.EX2 R125, R125 ;  /* 0x0000007d007d7308 */ /* 0x000f220000000800 */
[----:B------:R-:W-:Y:S01]  /*10c20*/  F2FP.F16.F32.PACK_AB R138, R29, R138 ;  /* 0x0000008a1d8a723e */ /* 0x000fe200000000ff */
[----:B---3--:R-:W-:-:S06]  /*10c30*/  FADD.FTZ R27, R37, R26 ;  /* 0x0000001a251b7221 */ /* 0x008fcc0000010000 */
[----:B------:R-:W3:Y:S01]  /*10c40*/  MUFU.EX2 R42, R42 ;  /* 0x0000002a002a7308 */ /* 0x000ee20000000800 */
[----:B-----5:R-:W-:Y:S01]  /*10c50*/  FADD.FTZ R29, R131, R30 ;  /* 0x0000001e831d7221 */ /* 0x020fe20000010000 */
[----:B------:R-:W-:-:S06]  /*10c60*/  FFMA.FTZ R75, R75, R9, -R58 ;  /* 0x000000094b4b7223 */ /* 0x000fcc000001083a */
[----:B------:R-:W5:Y:S01]  /*10c70*/  MUFU.EX2 R25, R25 ;  /* 0x0000001900197308 */ /* 0x000f620000000800 */
[----:B------:R-:W-:Y:S01]  /*10c80*/  F2FP.F16.F32.PACK_AB R139, R8, R139 ;  /* 0x0000008b088b723e */ /* 0x000fe200000000ff */
[----:B0-----:R-:W-:-:S06]  /*10c90*/  FADD.FTZ R8, R38, R27 ;  /* 0x0000001b26087221 */ /* 0x001fcc0000010000 */
[----:B------:R-:W0:Y:S01]  /*10ca0*/  MUFU.EX2 R45, R45 ;  /* 0x0000002d002d7308 */ /* 0x000e220000000800 */
[----:B-1----:R-:W-:Y:S01]  /*10cb0*/  FADD.FTZ R26, R14, R29 ;  /* 0x0000001d0e1a7221 */ /* 0x002fe20000010000 */
[----:B------:R-:W-:-:S06]  /*10cc0*/  FFMA.FTZ R76, R76, R9, -R58 ;  /* 0x000000094c4c7223 */ /* 0x000fcc000001083a */
        /* <DEDUP_REMOVED lines=12> */
[----:B0-----:R-:W-:Y:S01]  /*10d90*/  FADD.FTZ R0, R45, R0 ;  /* 0x000000002d007221 */ /* 0x001fe20000010000 */
[----:B------:R-:W-:-:S06]  /*10da0*/  F2FP.F16.F32.PACK_AB R129, R3, R129 ;  /* 0x000000810381723e */ /* 0x000fcc00000000ff */
[----:B------:R-:W0:Y:S01]  /*10db0*/  MUFU.EX2 R50, R50 ;  /* 0x0000003200327308 */ /* 0x000e220000000800 */
[----:B-1----:R-:W-:-:S07]  /*10dc0*/  FADD.FTZ R3, R73, R26 ;  /* 0x0000001a49037221 */ /* 0x002fce0000010000 */
[----:B------:R-:W1:Y:S01]  /*10dd0*/  MUFU.EX2 R76, R76 ;  /* 0x0000004c004c7308 */ /* 0x000e620000000800 */
[----:B--2---:R-:W-:Y:S01]  /*10de0*/  FADD.FTZ R0, R47, R0 ;  /* 0x000000002f007221 */ /* 0x004fe20000010000 */
[----:B----4-:R-:W-:-:S06]  /*10df0*/  FADD.FTZ R8, R74, R3 ;  /* 0x000000034a087221 */ /* 0x010fcc0000010000 */
[----:B------:R-:W2:Y:S01]  /*10e00*/  MUFU.EX2 R54, R54 ;  /* 0x0000003600367308 */ /* 0x000ea20000000800 */
[----:B------:R-:W-:-:S07]  /*10e10*/  ISETP.GT.AND P2, PT, R12, R46, PT ;  /* 0x0000002e0c00720c */ /* 0x000fce0003f44270 */
[----:B------:R-:W4:Y:S01]  /*10e20*/  MUFU.EX2 R77, R77 ;  /* 0x0000004d004d7308 */ /* 0x000f220000000800 */
[----:B---3--:R-:W-:Y:S01]  /*10e30*/  FADD.FTZ R3, R49, R0 ;  /* 0x0000000031037221 */ /* 0x008fe20000010000 */
[----:B-----5:R-:W-:-:S06]  /*10e40*/  FADD.FTZ R27, R75, R8 ;  /* 0x000000084b1b7221 */ /* 0x020fcc0000010000 */
[----:B------:R-:W3:Y:S01]  /*10e50*/  MUFU.EX2 R58, R58 ;  /* 0x0000003a003a7308 */ /* 0x000ee20000000800 */
[----:B0-----:R-:W-:Y:S01]  /*10e60*/  FADD.FTZ R3, R50, R3 ;  /* 0x0000000332037221 */ /* 0x001fe20000010000 */
[----:B-1----:R-:W-:-:S03]  /*10e70*/  FADD.FTZ R0, R76, R27 ;  /* 0x0000001b4c007221 */ /* 0x002fc60000010000 */
[----:B--2---:R-:W-:Y:S01]  /*10e80*/  FADD.FTZ R8, R54, R3 ;  /* 0x0000000336087221 */ /* 0x004fe20000010000 */
[----:B------:R-:W-:Y:S01]  /*10e90*/  F2FP.F16.F32.PACK_AB R131, R14, R131 ;  /* 0x000000830e83723e */ /* 0x000fe200000000ff */
[----:B----4-:R-:W-:Y:S02]  /*10ea0*/  FADD.FTZ R0, R77, R0 ;  /* 0x000000004d007221 */ /* 0x010fe40000010000 */
        /* <DEDUP_REMOVED lines=19> */
[----:B---3--:R-:W-:Y:S01]  /*10fe0*/  FADD.FTZ R0, R58, R0 ;  /* 0x000000003a007221 */ /* 0x008fe20000010000 */
        /* <DEDUP_REMOVED lines=29> */
[----:B------:R-:W-:Y:S01]  /*111c0*/  FMUL.FTZ R118, R118, R55 ;  /* 0x0000003776767220 */ /* 0x000fe20000410000 */
        /* <DEDUP_REMOVED lines=12> */
[----:B------:R-:W-:Y:S01]  /*11290*/  IADD3 R12, R12, -0x1, RZ ;  /* 0xffffffff0c0c7810 */ /* 0x000fe20007ffe0ff */
[----:B------:R-:W-:Y:S06]  /*112a0*/  @P2 BRA `(.L_x_14531) ;  /* 0xffffffd800402947 */ /* 0x000fec000383ffff */
.L_x_14521:
[----:B------:R-:W-:Y:S05]  /*112b0*/  WARPSYNC.ALL ;  /* 0x0000000000007948 */ /* 0x000fea0003800000 */
[----:B------:R-:W-:Y:S06]  /*112c0*/  BAR.ARV 0x8, 0x200 ;  /* 0x0208000000007b1d */ /* 0x000fec0000002000 */
[----:B------:R-:W-:Y:S05]  /*112d0*/  @!P0 BRA `(.L_x_14532) ;  /* 0x0000000000048947 */ /* 0x000fea0003800000 */
[----:B------:R-:W-:Y:S01]  /*112e0*/  BPT.TRAP 0x1 ;  /* 0x000000040000795c */ /* 0x000fe20000300000 */
.L_x_14532:
[----:B------:R-:W-:Y:S02]  /*112f0*/  LEA R13, R18, R2, 0x3 ;  /* 0x00000002120d7211 */ /* 0x000fe400078e18ff */
[----:B------:R-:W-:-:S04]  /*11300*/  SHF.L.U32 R4, R23, 0x1f, RZ ;  /* 0x0000001f17047819 */ /* 0x000fc800000006ff */
[----:B------:R0:W1:Y:S01]  /*11310*/  SYNCS.PHASECHK.TRANS64.TRYWAIT P2, [R13+URZ+0x16850], R4 ;  /* 0x016850040d0075a7 */ /* 0x000062000804017f */
[----:B------:R-:W-:Y:S05]  /*11320*/  @!P0 BRA `(.L_x_14533) ;  /* 0x0000000000048947 */ /* 0x000fea0003800000 */
[----:B------:R-:W-:Y:S01]  /*11330*/  BPT.TRAP 0x1 ;  /* 0x000000040000795c */ /* 0x000fe20000300000 */
.L_x_14533:
[----:B------:R-:W-:-:S05]  /*11340*/  VIADD R2, R2, 0x400 ;  /* 0x0000040002027836 */ /* 0x000fca0000000000 */
[----:B------:R-:W-:-:S04]  /*11350*/  SHF.R.U32.HI R2, RZ, 0x4, R2 ;  /* 0x00000004ff027819 */ /* 0x000fc80000011602 */
[----:B------:R-:W-:Y:S01]  /*11360*/  LOP3.LUT R5, R2, 0x3fff, RZ, 0xc0, !PT ;  /* 0x00003fff02057812 */ /* 0x000fe200078ec0ff */
[----:B-1----:R-:W-:Y:S06]  /*11370*/  @P2 BRA `(.L_x_14534) ;  /* 0x0000000000082947 */ /* 0x002fec0003800000 */
[----:B------:R-:W1:Y:S02]  /*11380*/  SYNCS.PHASECHK.TRANS64.TRYWAIT P0, [R13+URZ+0x16850], R4 ;  /* 0x016850040d0075a7 */ /* 0x000e64000800017f */
[----:B-1----:R-:W-:Y:S05]  /*11390*/  @!P0 BRA `(.L_x_14535) ;  /* 0x000000ac00d08947 */ /* 0x002fea0003800000 */
.L_x_14534:
[----:B01----:R-:W-:Y:S01]  /*113a0*/  IMAD R4, R18, 0x400, R5 ;  /* 0x0000040012047824 */ /* 0x003fe200078e0205 */
[----:B------:R-:W2:Y:S01]  /*113b0*/  LDL.LU R15, [R1+0x5c] ;  /* 0x00005c00010f7983 */ /* 0x000ea20000300800 */
[----:B------:R-:W-:Y:S01]  /*113c0*/  IMAD.MOV.U32 R5, RZ, RZ, 0x40000040 ;  /* 0x40000040ff057424 */ /* 0x000fe200078e00ff */
[----:B------:R-:W-:Y:S05]  /*113d0*/  WARPSYNC.ALL ;  /* 0x0000000000007948 */ /* 0x000fea0003800000 */
[C---:B------:R-:W-:Y:S01]  /*113e0*/  R2UR UR6, R4.reuse ;  /* 0x00000000040672ca */ /* 0x040fe200000e0000 */
[----:B------:R-:W-:Y:S01]  /*113f0*/  WARPGROUP.ARRIVE ;  /* 0x00000000000079c5 */ /* 0x000fe20000000000 */
[----:B------:R-:W-:Y:S01]  /*11400*/  R2UR UR7, R5 ;  /* 0x00000000050772ca */ /* 0x000fe200000e0000 */
[----:B------:R-:W-:Y:S01]  /*11410*/  VIADD R6, R4, 0x80 ;  /* 0x0000008004067836 */ /* 0x000fe20000000000 */
[----:B------:R-:W-:Y:S01]  /*11420*/  MOV R7, 0x40000040 ;  /* 0x4000004000077802 */ /* 0x000fe20000000f00 */
[----:B------:R-:W-:Y:S01]  /*11430*/  IMAD.MOV.U32 R5, RZ, RZ, 0x40000040 ;  /* 0x40000040ff057424 */ /* 0x000fe200078e00ff */
[----:B------:R-:W0:Y:S01]  /*11440*/  SHFL.BFLY PT, R2, R3, 0x2, 0x1f ;  /* 0x0c401f0003027f89 */ /* 0x000e2200000e0000 */
[----:B------:R-:W-:-:S05]  /*11450*/  VIADD R18, R18, 0x1 ;  /* 0x0000000112127836 */ /* 0x000fca0000000000 */
[----:B------:R-:W-:-:S03]  /*11460*/  ISETP.NE.AND P2, PT, R18, 0x2, PT ;  /* 0x000000021200780c */ /* 0x000fc60003f45270 */
[----:B------:R-:W-:Y:S01]  /*11470*/  HGMMA.64x64x16.F32 R88, R148, gdesc[UR4].tnspB, R88, gsb0 ;  /* 0x40e0000494587df0 */ /* 0x000fe20008000858 */
[----:B------:R-:W-:Y:S01]  /*11480*/  R2UR UR6, R6 ;  /* 0x00000000060672ca */ /* 0x000fe200000e0000 */
[----:B------:R-:W-:Y:S01]  /*11490*/  VIADD R6, R4, 0x100 ;  /* 0x0000010004067836 */ /* 0x000fe20000000000 */
[----:B------:R-:W-:Y:S01]  /*114a0*/  R2UR UR7, R7 ;  /* 0x00000000070772ca */ /* 0x000fe200000e0000 */
[----:B------:R-:W-:Y:S01]  /*114b0*/  IMAD.MOV.U32 R7, RZ, RZ, 0x40000040 ;  /* 0x40000040ff077424 */ /* 0x000fe200078e00ff */
[----:B------:R-:W-:Y:S01]  /*114c0*/  SEL R18, R18, RZ, P2 ;  /* 0x000000ff12127207 */ /* 0x000fe20001000000 */
[----:B0-----:R-:W-:Y:S01]  /*114d0*/  FADD.FTZ R2, R2, R3 ;  /* 0x0000000302027221 */ /* 0x001fe20000010000 */
        /* <DEDUP_REMOVED lines=11> */
[----:B------:R-:W-:Y:S02]  /*11590*/  R2UR UR6, R6 ;  /* 0x00000000060672ca */ /* 0x000fe400000e0000 */
[----:B------:R-:W-:Y:S01]  /*115a0*/  R2UR UR7, R7 ;  /* 0x00000000070772ca */ /* 0x000fe200000e0000 */
[----:B------:R-:W-:Y:S01]  /*115b0*/  IMAD.MOV.U32 R7, RZ, RZ, 0x40000040 ;  /* 0x40000040ff077424 */ /* 0x000fe200078e00ff */
[----:B------:R-:W-:Y:S01]  /*115c0*/  IADD3 R6, R4, 0x200, RZ ;  /* 0x0000020004067810 */ /* 0x000fe20007ffe0ff */
        /* <DEDUP_REMOVED lines=15> */
[----:B------:R-:W-:Y:S01]  /*116c0*/  VIADD R4, R4, 0x380 ;  /* 0x0000038004047836 */ /* 0x000fe20000000000 */
[----:B------:R-:W-:Y:S01]  /*116d0*/  MOV R7, 0x40000040 ;  /* 0x4000004000077802 */ /* 0x000fe20000000f00 */
[----:B------:R-:W-:Y:S02]  /*116e0*/  WARPGROUP.DEPBAR.LE gsb0, 0x0 ;  /* 0x00008000000079c5 */ /* 0x000fe40000010000 */
[----:B------:R-:W-:-:S08]  /*116f0*/  WARPGROUP.ARRIVE ;  /* 0x00000000000079c5 */ /* 0x000fd00000000000 */
[----:B------:R-:W-:Y:S01]  /*11700*/  HGMMA.64x64x16.F32 R88, R128, gdesc[UR4].tnspB, R88, gsb0 ;  /* 0x40e0000480587df0 */ /* 0x000fe20008000858 */
[----:B------:R-:W-:Y:S01]  /*11710*/  R2UR UR6, R6 ;  /* 0x00000000060672ca */ /* 0x000fe200000e0000 */
[----:B------:R-:W-:Y:S01]  /*11720*/  IMAD.MOV.U32 R6, RZ, RZ, RZ ;  /* 0x000000ffff067224 */ /* 0x000fe200078e00ff */
[----:B------:R-:W-:Y:S02]  /*11730*/  R2UR UR7, R7 ;  /* 0x00000000070772ca */ /* 0x000fe400000e0000 */
[----:B------:R-:W0:Y:S02]  /*11740*/  SHFL.BFLY PT, R7, R0, 0x2, 0x1f ;  /* 0x0c401f0000077f89 */ /* 0x000e2400000e0000 */
[----:B0-----:R-:W-:Y:S01]  /*11750*/  FADD.FTZ R7, R7, R0 ;  /* 0x0000000007077221 */ /* 0x001fe20000010000 */
[----:B------:R-:W-:-:S04]  /*11760*/  SEL R0, RZ, 0x1, P2 ;  /* 0x00000001ff007807 */ /* 0x000fc80001000000 */
[----:B------:R-:W-:Y:S01]  /*11770*/  LOP3.LUT R23, R23, R0, RZ, 0x3c, !PT ;  /* 0x0000000017177212 */ /* 0x000fe200078e3cff */
[----:B------:R-:W-:Y:S01]  /*11780*/  IMAD.MOV.U32 R0, RZ, RZ, -0x800000 ;  /* 0xff800000ff007424 */ /* 0x000fe200078e00ff */
[----:B------:R-:W-:Y:S02]  /*11790*/  WARPGROUP.DEPBAR.LE gsb0, 0x0 ;  /* 0x00008000000079c5 */ /* 0x000fe40000010000 */
[----:B------:R-:W-:-:S06]  /*117a0*/  WARPGROUP.ARRIVE ;  /* 0x00000000000079c5 */ /* 0x000fcc0000000000 */
[----:B------:R-:W-:Y:S01]  /*117b0*/  HGMMA.64x64x16.F32 R88, R124, gdesc[UR4].tnspB, R88, gsb0 ;  /* 0x40e000047c587df0 */ /* 0x000fe20008000858 */
[----:B------:R-:W-:Y:S02]  /*117c0*/  R2UR UR6, R4 ;  /* 0x00000000040672ca */ /* 0x000fe400000e0000 */
[----:B------:R-:W-:Y:S01]  /*117d0*/  R2UR UR7, R5 ;  /* 0x00000000050772ca */ /* 0x000fe200000e0000 */
[----:B------:R-:W0:Y:S04]  /*117e0*/  SHFL.BFLY PT, R4, R7, 0x1, 0x1f ;  /* 0x0c201f0007047f89 */ /* 0x000e2800000e0000 */
[----:B------:R-:W1:Y:S01]  /*117f0*/  SHFL.BFLY PT, R5, R2, 0x1, 0x1f ;  /* 0x0c201f0002057f89 */ /* 0x000e6200000e0000 */
[----:B0-----:R-:W-:Y:S01]  /*11800*/  FADD.FTZ R14, R7, R4 ;  /* 0x00000004070e7221 */ /* 0x001fe20000010000 */
[----:B------:R-:W-:Y:S01]  /*11810*/  @!P1 IADD3 R7, R13, 0x16860, RZ ;  /* 0x000168600d079810 */ /* 0x000fe20007ffe0ff */
[----:B-1----:R-:W-:-:S03]  /*11820*/  FADD.FTZ R12, R2, R5 ;  /* 0x00000005020c7221 */ /* 0x002fc60000010000 */
[----:B------:R-:W-:Y:S01]  /*11830*/  FSETP.NE.FTZ.AND P3, PT, R14, RZ, PT ;  /* 0x000000ff0e00720b */ /* 0x000fe20003f75000 */
[----:B------:R-:W-:Y:S01]  /*11840*/  IMAD.MOV.U32 R2, RZ, RZ, RZ ;  /* 0x000000ffff027224 */ /* 0x000fe200078e00ff */
[----:B------:R-:W-:Y:S02]  /*11850*/  @!P1 PRMT R7, RZ, 0x654, R7 ;  /* 0x00000654ff079816 */ /* 0x000fe40000000007 */
        /* <DEDUP_REMOVED lines=49> */
.L_x_14471:
[----:B------:R-:W2:Y:S01]  /*11b70*/  LDL R48, [R1+0x54] ;  /* 0x0000540001307983 */ /* 0x000ea20000100800 */
[----:B------:R-:W-:Y:S05]  /*11b80*/  WARPSYNC.ALL ;  /* 0x0000000000007948 */ /* 0x000fea0003800000 */
[----:B------:R-:W0:Y:S01]  /*11b90*/  S2R R2, SR_TID.X ;  /* 0x0000000000027919 */ /* 0x000e220000002100 */
[----:B------:R-:W1:Y:S01]  /*11ba0*/  S2UR UR5, SR_CgaCtaId ;  /* 0x00000000000579c3 */ /* 0x000e620000008800 */
[----:B------:R-:W-:Y:S01]  /*11bb0*/  UMOV UR4, 0x400 ;  /* 0x0000040000047882 */ /* 0x000fe20000000000 */
[----:B------:R-:W-:Y:S01]  /*11bc0*/  BSSY B0, `(.L_x_14536) ;  /* 0x0000241000007945 */ /* 0x000fe20003800000 */
[----:B-1----:R-:W-:Y:S01]  /*11bd0*/  ULEA UR4, UR5, UR4, 0x18 ;  /* 0x0000000405047291 */ /* 0x002fe2000f8ec03f */
[----:B0-----:R-:W-:-:S05]  /*11be0*/  IADD3 R49, R2, -0x80, RZ ;  /* 0xffffff8002317810 */ /* 0x001fca0007ffe0ff */
[----:B------:R-:W-:Y:S01]  /*11bf0*/  IMAD.U32 R2, RZ, RZ, UR4 ;  /* 0x00000004ff027e24 */ /* 0x000fe2000f8e00ff */
[----:B------:R-:W-:Y:S01]  /*11c00*/  BAR.SYNC.DEFER_BLOCKING 0x5, 0x200 ;  /* 0x0148000000007b1d */ /* 0x000fe20000010000 */
[--C-:B------:R-:W-:Y:S02]  /*11c10*/  SHF.R.S32.HI R46, RZ, 0x1f, R49.reuse ;  /* 0x0000001fff2e7819 */ /* 0x100fe40000011431 */
[----:B------:R-:W-:Y:S02]  /*11c20*/  SHF.R.S32.HI R4, RZ, 0x1f, R49 ;  /* 0x0000001fff047819 */ /* 0x000fe40000011431 */
[-C--:B------:R-:W-:Y:S02]  /*11c30*/  LEA.HI R46, R46, R49.reuse, RZ, 0x3 ;  /* 0x000000312e2e7211 */ /* 0x080fe400078f18ff */
[----:B------:R-:W-:Y:S02]  /*11c40*/  LEA.HI R4, R4, R49, RZ, 0x3 ;  /* 0x0000003104047211 */ /* 0x000fe400078f18ff */
[----:B------:R-:W-:-:S02]  /*11c50*/  LOP3.LUT R46, R46, 0xfffffff8, RZ, 0xc0, !PT ;  /* 0xfffffff82e2e7812 */ /* 0x000fc400078ec0ff */
[----:B------:R-:W-:-:S03]  /*11c60*/  SHF.R.S32.HI R45, RZ, 0x3, R4 ;  /* 0x00000003ff2d7819 */ /* 0x000fc60000011404 */
[----:B------:R-:W-:-:S04]  /*11c70*/  IMAD.IADD R46, R49, 0x1, -R46 ;  /* 0x00000001312e7824 */ /* 0x000fc800078e0a2e */
[----:B------:R-:W-:Y:S01]  /*11c80*/  IMAD.SHL.U32 R44, R46, 0x8, RZ ;  /* 0x000000082e2c7824 */ /* 0x000fe200078e00ff */
[----:B------:R0:W1:Y:S04]  /*11c90*/  LDS.128 R28, [R2+0x168d0] ;  /* 0x0168d000021c7984 */ /* 0x0000680000000c00 */
        /* <DEDUP_REMOVED lines=12> */
[----:B-----5:R-:W-:Y:S02]  /*11d60*/  MOV R24, R2 ;  /* 0x0000000200187202 */ /* 0x020fe40000000f00 */
[----:B0-----:R-:W-:-:S03]  /*11d70*/  MOV R25, R5 ;  /* 0x0000000500197202 */ /* 0x001fc60000000f00 */
[----:B--2---:R-:W-:-:S03]  /*11d80*/  IMAD.WIDE R10, R6, 0x2, R24 ;  /* 0x00000002060a7825 */ /* 0x004fc600078e0218 */
[C---:B------:R-:W-:Y:S02]  /*11d90*/  IADD3 R27, P0, R10.reuse, 0x60, RZ ;  /* 0x000000600a1b7810 */ /* 0x040fe40007f1e0ff */
[----:B------:R-:W-:Y:S02]  /*11da0*/  IADD3 R13, P2, R10, 0x20, RZ ;  /* 0x000000200a0d7810 */ /* 0x000fe40007f5e0ff */
[----:B------:R-:W-:Y:S02]  /*11db0*/  IADD3.X R5, RZ, R11, RZ, P0, !PT ;  /* 0x0000000bff057210 */ /* 0x000fe400007fe4ff */
[----:B---3--:R-:W-:Y:S02]  /*11dc0*/  ISETP.NE.AND P0, PT, R26, RZ, PT ;  /* 0x000000ff1a00720c */ /* 0x008fe40003f05270 */
[----:B------:R-:W-:Y:S02]  /*11dd0*/  IADD3 R15, P1, R10, 0x40, RZ ;  /* 0x000000400a0f7810 */ /* 0x000fe40007f3e0ff */
[----:B------:R-:W-:Y:S01]  /*11de0*/  SEL R38, R26, UR4, P0 ;  /* 0x000000041a267c07 */ /* 0x000fe20008000000 */
[----:B------:R-:W-:Y:S05]  /*11df0*/  WARPSYNC.ALL ;  /* 0x0000000000007948 */ /* 0x000fea0003800000 */
[----:B------:R-:W-:Y:S01]  /*11e00*/  LOP3.LUT R9, R10, 0x380, RZ, 0xc0, !PT ;  /* 0x000003800a097812 */ /* 0x000fe200078ec0ff */
[----:B------:R-:W-:Y:S01]  /*11e10*/  IMAD.X R7, RZ, RZ, R11, P1 ;  /* 0x000000ffff077224 */ /* 0x000fe200008e060b */
        /* <DEDUP_REMOVED lines=9> */
[----:B------:R-:W-:Y:S01]  /*11eb0*/  LOP3.LUT R10, R9, R10, RZ, 0x3c, !PT ;  /* 0x0000000a090a7212 */ /* 0x000fe200078e3cff */
[----:B------:R-:W-:Y:S01]  /*11ec0*/  IMAD.X R9, RZ, RZ, R11, P2 ;  /* 0x000000ffff097224 */ /* 0x000fe200010e060b */
        /* <DEDUP_REMOVED lines=8> */
[----:B------:R-:W-:-:S02]  /*11f50*/  MOV R36, R6 ;  /* 0x0000000600247202 */ /* 0x000fc40000000f00 */
[----:B------:R-:W-:Y:S02]  /*11f60*/  MOV R33, R4 ;  /* 0x0000000400217202 */ /* 0x000fe40000000f00 */
[----:B------:R-:W-:Y:S02]  /*11f70*/  MOV R37, R8 ;  /* 0x0000000800257202 */ /* 0x000fe40000000f00 */
[----:B------:R-:W-:Y:S02]  /*11f80*/  F2FP.F16.F32.PACK_AB R4, R97, R96 ;  /* 0x000000606104723e */ /* 0x000fe400000000ff */
[----:B------:R-:W-:Y:S02]  /*11f90*/  F2FP.F16.F32.PACK_AB R5, R99, R98 ;  /* 0x000000626305723e */ /* 0x000fe400000000ff */
[----:B------:R-:W-:Y:S02]  /*11fa0*/  F2FP.F16.F32.PACK_AB R6, R101, R100 ;  /* 0x000000646506723e */ /* 0x000fe400000000ff */
[----:B------:R-:W-:-:S02]  /*11fb0*/  F2FP.F16.F32.PACK_AB R7, R103, R102 ;  /* 0x000000666707723e */ /* 0x000fc400000000ff */
[----:B------:R-:W-:Y:S02]  /*11fc0*/  F2FP.F16.F32.PACK_AB R8, R105, R104 ;  /* 0x000000686908723e */ /* 0x000fe400000000ff */
[----:B------:R-:W-:Y:S02]  /*11fd0*/  F2FP.F16.F32.PACK_AB R9, R107, R106 ;  /* 0x0000006a6b09723e */ /* 0x000fe400000000ff */
[----:B------:R-:W-:Y:S02]  /*11fe0*/  F2FP.F16.F32.PACK_AB R11, R111, R110 ;  /* 0x0000006e6f0b723e */ /* 0x000fe400000000ff */
[----:B------:R-:W-:Y:S02]  /*11ff0*/  ISETP.NE.U32.AND P3, PT, RZ, UR6, PT ;  /* 0x00000006ff007c0c */ /* 0x000fe4000bf65070 */
[----:B------:R-:W-:Y:S01]  /*12000*/  ISETP.NE.U32.AND P0, PT, RZ, UR4, PT ;  /* 0x00000004ff007c0c */ /* 0x000fe2000bf05070 */
[----:B------:R0:W-:Y:S01]  /*12010*/  STSM.16.M88.4 [R10], R12 ;  /* 0x0000000c0a007844 */ /* 0x0001e20000000200 */
[----:B------:R-:W-:-:S02]  /*12020*/  ISETP.NE.AND.EX P3, PT, RZ, UR7, PT, P3 ;  /* 0x00000007ff007c0c */ /* 0x000fc4000bf65330 */
[----:B------:R-:W-:Y:S01]  /*12030*/  IADD3 R26, P1, R34, UR4, RZ ;  /* 0x00000004221a7c10 */ /* 0x000fe2000ff3e0ff */
[----:B------:R-:W-:Y:S01]  /*12040*/  STSM.16.M88.4 [R37], R4 ;  /* 0x0000000425007844 */ /* 0x000fe20000000200 */
[----:B------:R-:W-:Y:S02]  /*12050*/  ISETP.NE.AND.EX P0, PT, RZ, UR5, PT, P0 ;  /* 0x00000005ff007c0c */ /* 0x000fe4000bf05300 */
[----:B------:R-:W-:Y:S02]  /*12060*/  IADD3.X R27, R35, UR5, RZ, P1, !PT ;  /* 0x00000005231b7c10 */ /* 0x000fe40008ffe4ff */
[----:B0-----:R-:W-:Y:S02]  /*12070*/  F2FP.F16.F32.PACK_AB R10, R109, R108 ;  /* 0x0000006c6d0a723e */ /* 0x001fe400000000ff */
[----:B------:R-:W-:Y:S02]  /*12080*/  F2FP.F16.F32.PACK_AB R12, R113, R112 ;  /* 0x00000070710c723e */ /* 0x000fe400000000ff */
[----:B------:R-:W-:Y:S01]  /*12090*/  F2FP.F16.F32.PACK_AB R13, R115, R114 ;  /* 0x00000072730d723e */ /* 0x000fe200000000ff */
[----:B------:R0:W-:Y:S01]  /*120a0*/  STSM.16.M88.4 [R36], R8 ;  /* 0x0000000824007844 */ /* 0x0001e20000000200 */
[----:B------:R-:W-:-:S02]  /*120b0*/  F2FP.F16.F32.PACK_AB R14, R117, R116 ;  /* 0x00000074750e723e */ /* 0x000fc400000000ff */
[----:B------:R-:W-:-:S05]  /*120c0*/  F2FP.F16.F32.PACK_AB R15, R119, R118 ;  /* 0x00000076770f723e */ /* 0x000fca00000000ff */
[----:B------:R1:W-:Y:S01]  /*120d0*/  STSM.16.M88.4 [R33], R12 ;  /* 0x0000000c21007844 */ /* 0x0003e20000000200 */
[----:B------:R-:W-:Y:S01]  /*120e0*/  BAR.SYNC.DEFER_BLOCKING 0x1, 0x180 ;  /* 0x0046000000007b1d */ /* 0x000fe20000010000 */
[----:B------:R-:W-:-:S05]  /*120f0*/  @P3 IADD3 R34, P1, R34, UR6, RZ ;  /* 0x0000000622223c10 */ /* 0x000fca000ff3e0ff */
[----:B------:R-:W-:Y:S01]  /*12100*/  ULDC UR6, c[0x0][0xa88] ;  /* 0x0002a20000067ab9 */ /* 0x000fe20000000800 */
[----:B------:R-:W-:Y:S01]  /*12110*/  @P3 IADD3.X R35, R35, UR7, RZ, P1, !PT ;  /* 0x0000000723233c10 */ /* 0x000fe20008ffe4ff */
[----:B------:R-:W-:Y:S01]  /*12120*/  IMAD.U32 R47, RZ, RZ, UR6 ;  /* 0x00000006ff2f7e24 */ /* 0x000fe2000f8e00ff */
[----:B------:R-:W-:Y:S01]  /*12130*/  ISETP.GT.AND P2, PT, R38, 0x1, PT ;  /* 0x000000012600780c */ /* 0x000fe20003f44270 */
[----:B0-----:R-:W0:Y:S01]  /*12140*/  LDC R8, c[0x0][0xbe8] ;  /* 0x0002fa00ff087b82 */ /* 0x001e220000000800 */
[----:B------:R2:W5:Y:S04]  /*12150*/  @P0 LDG.E R28, desc[UR40][R26.64] ;  /* 0x000000281a1c0981 */ /* 0x000568000c1e1900 */
[----:B------:R2:W5:Y:S01]  /*12160*/  @P3 LDG.E R47, desc[UR40][R34.64] ;  /* 0x00000028222f3981 */ /* 0x000562000c1e1900 */
[----:B------:R-:W-:-:S04]  /*12170*/  MOV R6, 0x9b8 ;  /* 0x000009b800067802 */ /* 0x000fc80000000f00 */
[----:B------:R-:W-:Y:S02]  /*12180*/  SEL R6, R6, 0x978, P2 ;  /* 0x0000097806067807 */ /* 0x000fe40001000000 */
[----:B0-----:R-:W-:Y:S02]  /*12190*/  ISETP.NE.AND P1, PT, R8, 0x1, PT ;  /* 0x000000010800780c */ /* 0x001fe40003f25270 */
[----:B-1----:R2:W0:Y:S08]  /*121a0*/  LDC.64 R12, c[0x0][R6+0x220] ;  /* 0x00008800060c7b82 */ /* 0x0024300000000a00 */
[----:B------:R2:W1:Y:S08]  /*121b0*/  LDC.64 R14, c[0x0][R6+0x218] ;  /* 0x00008600060e7b82 */ /* 0x0004700000000a00 */
[----:B------:R2:W3:Y:S01]  /*121c0*/  LDC.64 R10, c[0x0][R6+0x228] ;  /* 0x00008a00060a7b82 */ /* 0x0004e20000000a00 */
[----:B------:R-:W-:Y:S05]  /*121d0*/  @P3 BRA `(.L_x_14538) ;  /* 0x0000000000103947 */ /* 0x000fea0003800000 */
[----:B------:R-:W-:Y:S05]  /*121e0*/  @!P0 BRA `(.L_x_14538) ;  /* 0x00000000000c8947 */ /* 0x000fea0003800000 */
[----:B------:R-:W4:Y:S04]  /*121f0*/  LDG.E R4, desc[UR40][R26.64] ;  /* 0x000000281a047981 */ /* 0x000f28000c1e1900 */
[----:B-----5:R-:W4:Y:S02]  /*12200*/  LDG.E R47, desc[UR40][R26.64+0x4] ;  /* 0x000004281a2f7981 */ /* 0x020f24000c1e1900 */
[----:B----4-:R-:W-:-:S07]  /*12210*/  IMAD.IADD R47, R47, 0x1, -R4 ;  /* 0x000000012f2f7824 */ /* 0x010fce00078e0a04 */
.L_x_14538:
[----:B------:R-:W1:Y:S04]  /*12220*/  LDL R50, [R1+0x50] ;  /* 0x0000500001327983 */ /* 0x000e680000100800 */
[----:B--2---:R-:W2:Y:S04]  /*12230*/  LDL R26, [R1+0x4c] ;  /* 0x00004c00011a7983 */ /* 0x004ea80000100800 */
[----:B------:R-:W2:Y:S04]  /*12240*/  LDL R51, [R1+0x28] ;  /* 0x0000280001337983 */ /* 0x000ea80000100800 */
[----:B------:R-:W4:Y:S01]  /*12250*/  LDL R49, [R1+0x60] ;  /* 0x0000600001317983 */ /* 0x000f220000100800 */
[----:B------:R-:W3:Y:S03]  /*12260*/  LDC.64 R6, c[0x0][R6+0x210] ;  /* 0x0000840006067b82 */ /* 0x000ee60000000a00 */
[----:B------:R-:W3:Y:S01]  /*12270*/  LDL R38, [R1+0x68] ;  /* 0x0000680001267983 */ /* 0x000ee20000100800 */
[----:B------:R-:W-:-:S04]  /*12280*/  ISETP.NE.U32.AND P0, PT, RZ, UR4, PT ;  /* 0x00000004ff007c0c */ /* 0x000fc8000bf05070 */
[----:B------:R-:W4:Y:S01]  /*12290*/  @P1 LDC R34, c[0x0][0xbec] ;  /* 0x0002fb00ff221b82 */ /* 0x000f220000000800 */
[----:B------:R-:W-:-:S04]  /*122a0*/  ISETP.NE.AND.EX P0, PT, RZ, UR5, PT, P0 ;  /* 0x00000005ff007c0c */ /* 0x000fc8000bf05300 */
[----:B------:R-:W-:-:S03]  /*122b0*/  SEL R9, R48, RZ, !P0 ;  /* 0x000000ff30097207 */ /* 0x000fc60004000000 */
[----:B------:R-:W3:Y:S01]  /*122c0*/  @P1 LDC R37, c[0x0][0xbf0] ;  /* 0x0002fc00ff251b82 */ /* 0x000ee20000000800 */
[----:B------:R-:W-:-:S07]  /*122d0*/  SEL R27, R32, RZ, !P0 ;  /* 0x000000ff201b7207 */ /* 0x000fce0004000000 */
[----:B------:R-:W0:Y:S02]  /*122e0*/  LDC.64 R4, c[0x0][0xba8] ;  /* 0x0002ea00ff047b82 */ /* 0x000e240000000a00 */
[----:B0-----:R-:W-:Y:S01]  /*122f0*/  IMAD R13, R13, R9, RZ ;  /* 0x000000090d0d7224 */ /* 0x001fe200078e02ff */
[----:B------:R-:W0:Y:S03]  /*12300*/  S2R R36, SR_TID.X ;  /* 0x0000000000247919 */ /* 0x000e260000002100 */
[C---:B------:R-:W-:Y:S02]  /*12310*/  IMAD R35, R12.reuse, R27, R13 ;  /* 0x0000001b0c237224 */ /* 0x040fe400078e020d */
[----:B------:R-:W-:-:S04]  /*12320*/  IMAD.WIDE.U32 R12, R12, R9, RZ ;  /* 0x000000090c0c7225 */ /* 0x000fc800078e00ff */
[----:B------:R-:W-:Y:S01]  /*12330*/  IMAD.IADD R35, R13, 0x1, R35 ;  /* 0x000000010d237824 */ /* 0x000fe200078e0223 */
[----:B------:R-:W3:Y:S08]  /*12340*/  @!P2 LDC R4, c[0x0][0xb50] ;  /* 0x0002d400ff04ab82 */ /* 0x000ef00000000800 */
[----:B------:R-:W3:Y:S01]  /*12350*/  @!P2 LDC R5, c[0x0][0xb54] ;  /* 0x0002d500ff05ab82 */ /* 0x000ee20000000800 */
[----:B0-----:R-:W-:-:S05]  /*12360*/  VIADD R40, R36, 0xffffff80 ;  /* 0xffffff8024287836 */ /* 0x001fca0000000000 */
[----:B------:R-:W-:-:S04]  /*12370*/  SHF.R.S32.HI R36, RZ, 0x1f, R40 ;  /* 0x0000001fff247819 */ /* 0x000fc80000011428 */
[----:B------:R-:W-:-:S04]  /*12380*/  LEA.HI R36, R36, R40, RZ, 0x7 ;  /* 0x0000002824247211 */ /* 0x000fc800078f38ff */
[----:B------:R-:W-:Y:S01]  /*12390*/  LOP3.LUT R36, R36, 0xffffff80, RZ, 0xc0, !PT ;  /* 0xffffff8024247812 */ /* 0x000fe200078ec0ff */
[----:B-----5:R-:W-:-:S03]  /*123a0*/  IMAD R47, R47, R8, RZ ;  /* 0x000000082f2f7224 */ /* 0x020fc600078e02ff */
[----:B------:R-:W-:Y:S01]  /*123b0*/  IADD3 R36, R40, -R36, RZ ;  /* 0x8000002428247210 */ /* 0x000fe20007ffe0ff */
[-C--:B-1----:R-:W-:Y:S02]  /*123c0*/  IMAD R33, R15, R50.reuse, RZ ;  /* 0x000000320f217224 */ /* 0x082fe400078e02ff */
[----:B------:R-:W-:-:S04]  /*123d0*/  IMAD.WIDE.U32 R14, R14, R50, RZ ;  /* 0x000000320e0e7225 */ /* 0x000fc800078e00ff */
[----:B--2---:R-:W-:Y:S01]  /*123e0*/  IMAD.IADD R39, R26, 0x1, R51 ;  /* 0x000000011a277824 */ /* 0x004fe200078e0233 */
[----:B------:R-:W-:Y:S02]  /*123f0*/  IADD3 R26, P0, P3, R12, R14, R28 ;  /* 0x0000000e0c1a7210 */ /* 0x000fe40007b1e01c */
[----:B----4-:R-:W-:Y:S01]  /*12400*/  SEL R27, R49, RZ, P2 ;  /* 0x000000ff311b7207 */ /* 0x010fe20001000000 */
[----:B------:R-:W-:-:S04]  /*12410*/  @P1 IMAD.HI.U32 R14, R39, R34, RZ ;  /* 0x00000022270e1227 */ /* 0x000fc800078e00ff */
[----:B------:R-:W-:Y:S01]  /*12420*/  IMAD.IADD R32, R15, 0x1, R33 ;  /* 0x000000010f207824 */ /* 0x000fe200078e0221 */
[----:B------:R-:W-:Y:S01]  /*12430*/  MOV R15, R39 ;  /* 0x00000027000f7202 */ /* 0x000fe20000000f00 */
[----:B---3--:R-:W-:Y:S01]  /*12440*/  IMAD R33, R11, R27, RZ ;  /* 0x0000001b0b217224 */ /* 0x008fe200078e02ff */
        /* <DEDUP_REMOVED lines=15> */
[----:B------:R-:W-:-:S04]  /*12540*/  LEA R10, P0, R6, R4, 0x2 ;  /* 0x00000004060a7211 */ /* 0x000fc800078010ff */
[----:B------:R-:W-:Y:S01]  /*12550*/  LEA.HI.X R7, R6, R5, R7, 0x2, P0 ;  /* 0x0000000506077211 */ /* 0x000fe200000f1407 */
[----:B------:R-:W-:Y:S01]  /*12560*/  SHFL.IDX PT, R4, R10, RZ, 0x1c1f ;  /* 0x001c1fff0a047589 */ /* 0x000fe200000e0000 */
[----:B------:R-:W-:-:S03]  /*12570*/  IMAD.IADD R26, R38, 0x1, R51 ;  /* 0x00000001261a7824 */ /* 0x000fc600078e0233 */
[----:B------:R-:W0:Y:S04]  /*12580*/  SHFL.IDX PT, R5, R7, RZ, 0x1c1f ;  /* 0x001c1fff07057589 */ /* 0x000e2800000e0000 */
[----:B------:R-:W-:Y:S04]  /*12590*/  SHFL.IDX PT, R12, R10, 0x1, 0x1c1f ;  /* 0x003c1f000a0c7f89 */ /* 0x000fe800000e0000 */
        /* <DEDUP_REMOVED lines=53> */
[----:B0-----:R-:W-:Y:S01]  /*128f0*/  @P1 IMAD.HI.U32 R0, R14, R13, RZ ;  /* 0x0000000d0e001227 */ /* 0x001fe200078e00ff */
[----:B------:R-:W-:-:S03]  /*12900*/  MOV R3, R14 ;  /* 0x0000000e00037202 */ /* 0x000fc60000000f00 */
[----:B------:R-:W-:Y:S01]  /*12910*/  IMAD R12, R12, UR4, RZ ;  /* 0x000000040c0c7c24 */ /* 0x000fe2000f8e02ff */
[----:B-1----:R-:W-:Y:S01]  /*12920*/  @P1 SHF.R.U32.HI R3, RZ, R15, R0 ;  /* 0x0000000fff031219 */ /* 0x002fe20000011600 */
[----:B------:R-:W-:-:S04]  /*12930*/  IMAD.WIDE.U32 R10, R9, UR4, R10 ;  /* 0x00000004090a7c25 */ /* 0x000fc8000f8e000a */
[----:B------:R-:W-:Y:S02]  /*12940*/  IMAD R13, R9, UR5, R12 ;  /* 0x00000005090d7c24 */ /* 0x000fe4000f8e020c */
[----:B------:R-:W-:Y:S01]  /*12950*/  VIADD R0, R2, 0x16820 ;  /* 0x0001682002007836 */ /* 0x000fe20000000000 */
[----:B------:R-:W-:Y:S01]  /*12960*/  SHF.R.S32.HI R9, RZ, 0x1f, R3 ;  /* 0x0000001fff097819 */ /* 0x000fe20000011403 */
[----:B------:R-:W-:Y:S01]  /*12970*/  IMAD.IADD R11, R11, 0x1, R13 ;  /* 0x000000010b0b7824 */ /* 0x000fe200078e020d */
[----:B------:R-:W-:Y:S01]  /*12980*/  ULDC.64 UR4, c[0x0][0xae0] ;  /* 0x0002b80000047ab9 */ /* 0x000fe20000000a00 */
[----:B------:R-:W-:Y:S01]  /*12990*/  IMAD.MOV R13, RZ, RZ, -R3 ;  /* 0x000000ffff0d7224 */ /* 0x000fe200078e0a03 */
[----:B------:R-:W-:Y:S01]  /*129a0*/  PRMT R0, RZ, 0x654, R0 ;  /* 0x00000654ff007816 */ /* 0x000fe20000000000 */
[----:B------:R-:W-:Y:S02]  /*129b0*/  IMAD R12, R9, UR4, RZ ;  /* 0x00000004090c7c24 */ /* 0x000fe4000f8e02ff */
[----:B------:R-:W-:Y:S01]  /*129c0*/  IMAD R13, R8, R13, R14 ;  /* 0x0000000d080d7224 */ /* 0x000fe200078e020e */
[----:B--2---:R0:W-:Y:S01]  /*129d0*/  SYNCS.ARRIVE.TRANS64.RED.A1T0 RZ, [R0+URZ], RZ ;  /* 0x000000ff00ff79a7 */ /* 0x0041e2000810043f */
[----:B------:R-:W-:-:S02]  /*129e0*/  IMAD R15, R3, UR5, R12 ;  /* 0x00000005030f7c24 */ /* 0x000fc4000f8e020c */
[----:B------:R-:W-:Y:S01]  /*129f0*/  IMAD.WIDE.U32 R8, R3, UR4, R10 ;  /* 0x0000000403087c25 */ /* 0x000fe2000f8e000a */
        /* <DEDUP_REMOVED lines=28> */
[C-C-:B--2---:R-:W-:Y:S02]  /*12bc0*/  @!P2 LEA.HI.X R3, R44.reuse, R0, R43.reuse, 0x1, P5 ;  /* 0x000000002c03a211 */ /* 0x144fe400028f0c2b */
[----:B------:R-:W0:Y:S01]  /*12bd0*/  SHFL.IDX PT, R0, R41, 0x3, 0x181f ;  /* 0x00781f0029007f89 */ /* 0x000e2200000e0000 */
[C---:B---3--:R-:W-:Y:S02]  /*12be0*/  @!P4 LEA R45, P5, R44.reuse, R14, 0x1 ;  /* 0x0000000e2c2dc211 */ /* 0x048fe400078a08ff */
[----:B------:R-:W-:Y:S01]  /*12bf0*/  @!P2 MOV R9, R3 ;  /* 0x000000030009a202 */ /* 0x000fe20000000f00 */
        /* <DEDUP_REMOVED lines=9> */
.L_x_14736:
[----:B------:R-:W-:-:S05]  /*12c90*/  VIADD R42, R42, 0x90 ;  /* 0x000000902a2a7836 */ /* 0x000fca0000000000 */
[----:B------:R-:W-:-:S13]  /*12ca0*/  ISETP.GE.OR P0, PT, R42, R47, P0 ;  /* 0x0000002f2a00720c */ /* 0x000fda0000706670 */
[----:B------:R-:W-:Y:S05]  /*12cb0*/  @P0 BRA `(.L_x_14541) ;  /* 0x0000001000c40947 */ /* 0x000fea0003800000 */
[----:B------:R-:W-:-:S04]  /*12cc0*/  LEA R14, P0, R44, R14, 0x1 ;  /* 0x0000000e2c0e7211 */ /* 0x000fc800078008ff */
[----:B------:R-:W-:-:S05]  /*12cd0*/  LEA.HI.X R15, R44, R0, R43, 0x1, P0 ;  /* 0x000000002c0f7211 */ /* 0x000fca00000f0c2b */
[----:B------:R0:W-:Y:S01]  /*12ce0*/  ST.E.128 desc[UR40][R14.64], R36 ;  /* 0x000000240e007985 */ /* 0x0001e2000c101d28 */
[----:B------:R-:W-:Y:S05]  /*12cf0*/  BRA `(.L_x_14541) ;  /* 0x0000001000b47947 */ /* 0x000fea0003800000 */
.L_x_14539:
[----:B------:R-:W2:Y:S01]  /*12d00*/  LDL R43, [R1+0x38] ;  /* 0x00003800012b7983 */ /* 0x000ea20000100800 */
[----:B------:R-:W1:Y:S01]  /*12d10*/  @P1 LDC R10, c[0x0][0xbec] ;  /* 0x0002fb00ff0a1b82 */ /* 0x000e620000000800 */
[----:B------:R-:W-:Y:S01]  /*12d20*/  ULDC.64 UR4, c[0x0][0xb08] ;  /* 0x0002c20000047ab9 */ /* 0x000fe20000000a00 */
[----:B0-----:R-:W-:Y:S01]  /*12d30*/  SHF.R.S32.HI R0, RZ, 0x1f, R9 ;  /* 0x0000001fff007819 */ /* 0x001fe20000011409 */
[----:B------:R-:W-:-:S05]  /*12d40*/  IMAD R11, R11, UR4, RZ ;  /* 0x000000040b0b7c24 */ /* 0x000fca000f8e02ff */
[----:B------:R-:W0:Y:S01]  /*12d50*/  @P1 LDC R13, c[0x0][0xbf0] ;  /* 0x0002fc00ff0d1b82 */ /* 0x000e220000000800 */
[C---:B------:R-:W-:Y:S01]  /*12d60*/  IMAD.WIDE.U32 R4, R28.reuse, UR4, RZ ;  /* 0x000000041c047c25 */ /* 0x040fe2000f8e00ff */
[----:B------:R-:W-:Y:S01]  /*12d70*/  MOV R3, R39 ;  /* 0x0000002700037202 */ /* 0x000fe20000000f00 */
[----:B------:R-:W-:Y:S02]  /*12d80*/  ULDC.64 UR6, c[0x0][0xb30] ;  /* 0x0002cc0000067ab9 */ /* 0x000fe40000000a00 */
[----:B------:R-:W-:Y:S01]  /*12d90*/  IMAD R11, R28, UR5, R11 ;  /* 0x000000051c0b7c24 */ /* 0x000fe2000f8e020b */
[----:B------:R-:W-:-:S03]  /*12da0*/  ULDC.64 UR4, c[0x0][0xb38] ;  /* 0x0002ce0000047ab9 */ /* 0x000fc60000000a00 */
[----:B------:R-:W-:Y:S02]  /*12db0*/  IMAD.IADD R5, R5, 0x1, R11 ;  /* 0x0000000105057824 */ /* 0x000fe400078e020b */
[----:B------:R-:W-:-:S04]  /*12dc0*/  IMAD.WIDE.U32 R4, R50, UR4, R4 ;  /* 0x0000000432047c25 */ /* 0x000fc8000f8e0004 */
[----:B------:R-:W-:Y:S01]  /*12dd0*/  IMAD R5, R50, UR5, R5 ;  /* 0x0000000532057c24 */ /* 0x000fe2000f8e0205 */
[----:B------:R-:W-:Y:S01]  /*12de0*/  ULDC.64 UR4, c[0x0][0xb40] ;  /* 0x0002d00000047ab9 */ /* 0x000fe20000000a00 */
[----:B-1----:R-:W-:-:S04]  /*12df0*/  @P1 IMAD.HI.U32 R10, R39, R10, RZ ;  /* 0x0000000a270a1227 */ /* 0x002fc800078e00ff */
[----:B------:R-:W-:Y:S01]  /*12e00*/  IMAD R0, R0, UR4, RZ ;  /* 0x0000000400007c24 */ /* 0x000fe2000f8e02ff */
[----:B0-----:R-:W-:Y:S01]  /*12e10*/  @P1 SHF.R.U32.HI R3, RZ, R13, R10 ;  /* 0x0000000dff031219 */ /* 0x001fe2000001160a */
[----:B------:R-:W-:-:S04]  /*12e20*/  IMAD.WIDE.U32 R4, R9, UR4, R4 ;  /* 0x0000000409047c25 */ /* 0x000fc8000f8e0004 */
[----:B------:R-:W-:Y:S01]  /*12e30*/  IMAD R7, R9, UR5, R0 ;  /* 0x0000000509077c24 */ /* 0x000fe2000f8e0200 */
[----:B------:R-:W-:Y:S01]  /*12e40*/  SHF.R.S32.HI R0, RZ, 0x1f, R3 ;  /* 0x0000001fff007819 */ /* 0x000fe20000011403 */
[----:B------:R-:W-:Y:S02]  /*12e50*/  ULDC.64 UR4, c[0x0][0xb48] ;  /* 0x0002d20000047ab9 */ /* 0x000fe40000000a00 */
        /* <DEDUP_REMOVED lines=10> */
[----:B------:R-:W-:Y:S02]  /*12f00*/  VIADD R3, R2, 0x16820 ;  /* 0x0001682002037836 */ /* 0x000fe40000000000 */
[----:B------:R-:W-:Y:S02]  /*12f10*/  IMAD R0, R0, UR4, RZ ;  /* 0x0000000400007c24 */ /* 0x000fe4000f8e02ff */
[----:B------:R-:W-:Y:S01]  /*12f20*/  IMAD.IADD R5, R5, 0x1, R9 ;  /* 0x0000000105057824 */ /* 0x000fe200078e0209 */
[----:B------:R-:W-:Y:S01]  /*12f30*/  PRMT R8, RZ, 0x654, R3 ;  /* 0x00000654ff087816 */ /* 0x000fe20000000003 */
[C---:B------:R-:W-:Y:S02]  /*12f40*/  IMAD R3, R7.reuse, UR5, R0 ;  /* 0x0000000507037c24 */ /* 0x040fe4000f8e0200 */
[----:B------:R-:W-:Y:S01]  /*12f50*/  IMAD.WIDE.U32 R4, R7, UR4, R4 ;  /* 0x0000000407047c25 */ /* 0x000fe2000f8e0004 */
[----:B------:R-:W-:Y:S01]  /*12f60*/  ULDC.64 UR4, c[0x0][0xb00] ;  /* 0x0002c00000047ab9 */ /* 0x000fe20000000a00 */
[----:B------:R0:W-:Y:S03]  /*12f70*/  SYNCS.ARRIVE.TRANS64.RED.A1T0 RZ, [R8+URZ], RZ ;  /* 0x000000ff08ff79a7 */ /* 0x0001e6000810043f */
[----:B------:R-:W-:-:S02]  /*12f80*/  IADD3 R3, R5, R3, RZ ;  /* 0x0000000305037210 */ /* 0x000fc40007ffe0ff */
[----:B------:R-:W-:Y:S01]  /*12f90*/  LEA R0, P0, R4, UR4, 0x2 ;  /* 0x0000000404007c11 */ /* 0x000fe2000f8010ff */
[----:B------:R-:W-:-:S03]  /*12fa0*/  UMOV UR4, 0xffffffff ;  /* 0xffffffff00047882 */ /* 0x000fc60000000000 */
[----:B------:R-:W-:Y:S01]  /*12fb0*/  LEA.HI.X R4, R4, UR5, R3, 0x2, P0 ;  /* 0x0000000504047c11 */ /* 0x000fe200080f1403 */
[C---:B--2---:R-:W-:Y:S01]  /*12fc0*/  VIADD R28, R43.reuse, 0x20 ;  /* 0x000000202b1c7836 */ /* 0x044fe20000000000 */
[C---:B------:R-:W-:Y:S01]  /*12fd0*/  IADD3 R7, R43.reuse, 0x8, RZ ;  /* 0x000000082b077810 */ /* 0x040fe20007ffe0ff */
        /* <DEDUP_REMOVED lines=15> */
.L_x_14739:
        /* <DEDUP_REMOVED lines=8> */
[----:B-1----:R-:W-:Y:S02]  /*13150*/  @!P3 IMAD.MOV.U32 R15, RZ, RZ, R3 ;  /* 0x000000ffff0fb224 */ /* 0x002fe400078e0003 */
[-C--:B--2---:R-:W-:Y:S01]  /*13160*/  @!P1 LEA R10, P5, R7, R14.reuse, 0x2 ;  /* 0x0000000e070a9211 */ /* 0x084fe200078a10ff */
[----:B------:R-:W-:Y:S01]  /*13170*/  @!P3 IMAD.WIDE R8, R43, 0x4, R14 ;  /* 0x000000042b08b825 */ /* 0x000fe200078e020e */
[----:B------:R-:W-:Y:S02]  /*13180*/  @!P0 LEA R12, P2, R39, R14, 0x2 ;  /* 0x0000000e270c8211 */ /* 0x000fe400078410ff */
[-C--:B------:R-:W-:Y:S02]  /*13190*/  @!P1 LEA.HI.X R11, R7, R3.reuse, R40, 0x2, P5 ;  /* 0x00000003070b9211 */ /* 0x080fe400028f1428 */
[----:B------:R1:W-:Y:S01]  /*131a0*/  @!P3 ST.E.64 desc[UR40][R8.64], R20 ;  /* 0x000000140800b985 */ /* 0x0003e2000c101b28 */
[----:B------:R-:W-:Y:S02]  /*131b0*/  ISETP.GE.AND P3, PT, R28, UR4, PT ;  /* 0x000000041c007c0c */ /* 0x000fe4000bf66270 */
[----:B------:R-:W-:Y:S01]  /*131c0*/  @!P0 LEA.HI.X R13, R39, R3, R42, 0x2, P2 ;  /* 0x00000003270d8211 */ /* 0x000fe200010f142a */
[----:B------:R2:W-:Y:S01]  /*131d0*/  @!P1 ST.E.64 desc[UR40][R10.64], R92 ;  /* 0x0000005c0a009985 */ /* 0x0005e2000c101b28 */
[----:B------:R-:W-:-:S02]  /*131e0*/  ISETP.GE.AND P2, PT, R33, UR4, PT ;  /* 0x0000000421007c0c */ /* 0x000fc4000bf46270 */
[-C--:B------:R-:W-:Y:S01]  /*131f0*/  @!P4 LEA R24, P5, R41, R14.reuse, 0x2 ;  /* 0x0000000e2918c211 */ /* 0x080fe200078a10ff */
[----:B------:R3:W-:Y:S01]  /*13200*/  @!P0 ST.E.64 desc[UR40][R12.64], R96 ;  /* 0x000000600c008985 */ /* 0x0007e2000c101b28 */
[----:B------:R-:W-:Y:S02]  /*13210*/  ISETP.GE.AND P1, PT, R35, UR4, PT ;  /* 0x0000000423007c0c */ /* 0x000fe4000bf26270 */
[----:B------:R-:W-:Y:S02]  /*13220*/  ISETP.GE.AND P0, PT, R37, UR4, PT ;  /* 0x0000000425007c0c */ /* 0x000fe4000bf06270 */
[----:B------:R-:W-:Y:S02]  /*13230*/  @!P4 LEA.HI.X R25, R41, R3, R44, 0x2, P5 ;  /* 0x000000032919c211 */ /* 0x000fe400028f142c */
[----:B------:R-:W-:-:S03]  /*13240*/  @!P3 LEA R26, P5, R28, R14, 0x2 ;  /* 0x0000000e1c1ab211 */ /* 0x000fc600078a10ff */
[----:B------:R3:W-:Y:S01]  /*13250*/  @!P4 ST.E.64 desc[UR40][R24.64], R100 ;  /* 0x000000641800c985 */ /* 0x0007e2000c101b28 */
[-C--:B-1----:R-:W-:Y:S02]  /*13260*/  @!P2 LEA R8, P4, R33, R14.reuse, 0x2 ;  /* 0x0000000e2108a211 */ /* 0x082fe400078810ff */
[-C--:B------:R-:W-:Y:S02]  /*13270*/  @!P3 LEA.HI.X R27, R28, R3.reuse, R32, 0x2, P5 ;  /* 0x000000031c1bb211 */ /* 0x080fe400028f1420 */
[-C--:B--2---:R-:W-:Y:S02]  /*13280*/  @!P1 LEA R10, P5, R35, R14.reuse, 0x2 ;  /* 0x0000000e230a9211 */ /* 0x084fe400078a10ff */
        /* <DEDUP_REMOVED lines=8> */
.L_x_14544:
[----:B------:R-:W-:Y:S05]  /*13310*/  BSYNC B1 ;  /* 0x0000000000017941 */ /* 0x000fea0003800000 */
.L_x_14543:
[----:B------:R-:W-:-:S03]  /*13320*/  UMOV UR4, 0xffffffff ;  /* 0xffffffff00047882 */ /* 0x000fc60000000000 */
[----:B------:R-:W-:Y:S05]  /*13330*/  BRA.DIV UR4, `(.L_x_14545) ;  /* 0x0000009604387947 */ /* 0x000fea000b800000 */
[----:B-1----:R1:W4:Y:S04]  /*13340*/  SHFL.IDX PT, R3, R4, 0x1, 0x1c1f ;  /* 0x003c1f0004037f89 */ /* 0x00232800000e0000 */
[----:B--23--:R1:W2:Y:S02]  /*13350*/  SHFL.IDX PT, R14, R0, 0x1, 0x1c1f ;  /* 0x003c1f00000e7f89 */ /* 0x00c2a400000e0000 */
.L_x_14743:
        /* <DEDUP_REMOVED lines=37> */
.L_x_14537:
[----:B------:R-:W2:Y:S01]  /*135b0*/  LDL R8, [R1+0x58] ;  /* 0x0000580001087983 */ /* 0x000ea20000100800 */
        /* <DEDUP_REMOVED lines=10> */
[----:B-----5:R-:W-:-:S04]  /*13660*/  IMAD.U32 R24, RZ, RZ, UR4 ;  /* 0x00000004ff187e24 */ /* 0x020fc8000f8e00ff */
        /* <DEDUP_REMOVED lines=14> */
.L_x_14546:
        /* <DEDUP_REMOVED lines=18> */
[----:B------:R-:W-:Y:S02]  /*13870*/  ISETP.NE.AND P1, PT, R37, 0x1, PT ;  /* 0x000000012500780c */ /* 0x000fe40003f25270 */
[----:B------:R-:W-:Y:S02]  /*13880*/  SEL R20, R20, 0x978, P0 ;  /* 0x0000097814147807 */ /* 0x000fe40000000000 */
[----:B------:R-:W-:Y:S02]  /*13890*/  MOV R21, R35 ;  /* 0x0000002300157202 */ /* 0x000fe40000000f00 */
        /* <DEDUP_REMOVED lines=32> */
[----:B0-----:R-:W-:-:S04]  /*13aa0*/  LEA R4, P0, R6, R4, 0x2 ;  /* 0x0000000406047211 */ /* 0x001fc800078010ff */
[----:B------:R-:W-:Y:S01]  /*13ab0*/  IADD3 R0, R7, R11, RZ ;  /* 0x0000000b07007210 */ /* 0x000fe20007ffe0ff */
[----:B------:R-:W-:-:S03]  /*13ac0*/  IMAD.MOV.U32 R7, RZ, RZ, -0x800000 ;  /* 0xff800000ff077424 */ /* 0x000fc600078e00ff */
[----:B-1----:R-:W-:-:S05]  /*13ad0*/  LEA.HI.X R5, R6, R5, R0, 0x2, P0 ;  /* 0x0000000506057211 */ /* 0x002fca00000f1400 */
[----:B------:R1:W-:Y:S02]  /*13ae0*/  STG.E desc[UR40][R4.64], R7 ;  /* 0x0000000704007986 */ /* 0x0003e4000c101928 */
.L_x_14548:
[----:B------:R-:W-:Y:S05]  /*13af0*/  BSYNC B1 ;  /* 0x0000000000017941 */ /* 0x000fea0003800000 */
.L_x_14547:
        /* <DEDUP_REMOVED lines=17> */
[----:B--2---:R-:W-:-:S04]  /*13c10*/  IMAD.WIDE.U32 R4, R10, UR4, R4 ;  /* 0x000000040a047c25 */ /* 0x004fc8000f8e0004 */
[----:B----4-:R-:W-:Y:S02]  /*13c20*/  IMAD.IADD R8, R27, 0x1, R0 ;  /* 0x000000011b087824 */ /* 0x010fe400078e0200 */
[----:B------:R-:W-:Y:S01]  /*13c30*/  IMAD R5, R10, UR5, R5 ;  /* 0x000000050a057c24 */ /* 0x000fe2000f8e0205 */
[----:B------:R-:W-:Y:S01]  /*13c40*/  ULDC.64 UR4, c[0x0][0xae0] ;  /* 0x0002b80000047ab9 */ /* 0x000fe20000000a00 */
[----:B0-----:R-:W-:-:S04]  /*13c50*/  @P0 IMAD.HI.U32 R0, R8, R11, RZ ;  /* 0x0000000b08000227 */ /* 0x001fc800078e00ff */
[----:B------:R-:W-:Y:S01]  /*13c60*/  IMAD.MOV.U32 R3, RZ, RZ, R8 ;  /* 0x000000ffff037224 */ /* 0x000fe200078e0008 */
[----:B-1----:R-:W-:Y:S01]  /*13c70*/  @P0 SHF.R.U32.HI R3, RZ, R13, R0 ;  /* 0x0000000dff030219 */ /* 0x002fe20000011600 */
[----:B------:R-:W-:Y:S01]  /*13c80*/  IMAD.WIDE.U32 R4, R33, UR6, R4 ;  /* 0x0000000621047c25 */ /* 0x000fe2000f8e0004 */
[----:B------:R-:W-:Y:S02]  /*13c90*/  ULDC.64 UR6, c[0x0][0xa80] ;  /* 0x0002a00000067ab9 */ /* 0x000fe40000000a00 */
[----:B------:R-:W-:Y:S01]  /*13ca0*/  IADD3 R21, -R3, RZ, RZ ;  /* 0x000000ff03157210 */ /* 0x000fe20007ffe1ff */
[----:B------:R-:W-:Y:S01]  /*13cb0*/  IMAD.IADD R5, R5, 0x1, R7 ;  /* 0x0000000105057824 */ /* 0x000fe200078e0207 */
[----:B------:R-:W-:-:S03]  /*13cc0*/  SHF.R.S32.HI R0, RZ, 0x1f, R3 ;  /* 0x0000001fff007819 */ /* 0x000fc60000011403 */
[----:B------:R-:W-:Y:S02]  /*13cd0*/  IMAD R21, R9, R21, R8 ;  /* 0x0000001509157224 */ /* 0x000fe400078e0208 */
        /* <DEDUP_REMOVED lines=42> */
.L_x_14752:
[----:B------:R-:W-:-:S05]  /*13f80*/  VIADD R24, R24, 0x90 ;  /* 0x0000009018187836 */ /* 0x000fca0000000000 */
[----:B------:R-:W-:-:S13]  /*13f90*/  ISETP.GE.OR P0, PT, R24, R21, P0 ;  /* 0x000000151800720c */ /* 0x000fda0000706670 */
[----:B--2---:R-:W-:-:S04]  /*13fa0*/  @!P0 LEA R14, P1, R44, R14, 0x1 ;  /* 0x0000000e2c0e8211 */ /* 0x004fc800078208ff */
[----:B-1----:R-:W-:-:S05]  /*13fb0*/  @!P0 LEA.HI.X R15, R44, R0, R43, 0x1, P1 ;  /* 0x000000002c0f8211 */ /* 0x002fca00008f0c2b */
[----:B------:R1:W-:Y:S04]  /*13fc0*/  @!P0 ST.E.128 desc[UR40][R14.64], RZ ;  /* 0x000000ff0e008985 */ /* 0x0003e8000c101d28 */
.L_x_14541:
[----:B------:R-:W-:Y:S05]  /*13fd0*/  BSYNC B0 ;  /* 0x0000000000007941 */ /* 0x000fea0003800000 */
.L_x_14536:
[----:B------:R-:W-:Y:S02]  /*13fe0*/  ULDC UR4, c[0x0][0xc3c] ;  /* 0x00030f0000047ab9 */ /* 0x000fe40000000800 */
[----:B------:R-:W-:-:S13]  /*13ff0*/  ISETP.GE.AND P0, PT, R31, UR4, PT ;  /* 0x000000041f007c0c */ /* 0x000fda000bf06270 */
[----:B------:R-:W-:Y:S05]  /*14000*/  @!P0 BRA `(.L_x_14550) ;  /* 0xfffffed0000c8947 */ /* 0x000fea000383ffff */
[----:B------:R-:W-:Y:S05]  /*14010*/  BRA `(.L_x_14407) ;  /* 0x0000007400407947 */ /* 0x000fea0003800000 */
.L_x_14405:
[----:B------:R-:W-:-:S08]  /*14020*/  NOP ;  /* 0x0000000000007918 */ /* 0x000fd00000000000 */
[----:B--2---:R-:W0:-:S00]  /*14030*/  USETMAXREG.DEALLOC.CTAPOOL 0x20 ;  /* 0x00000020000079c8 */ /* 0x004e0000080e0500 */
        /* <DEDUP_REMOVED lines=16> */
.L_x_14551:
        /* <DEDUP_REMOVED lines=44> */
.L_x_14555:
[----:B------:R-:W0:Y:S01]  /*14400*/  LDC R2, c[0x0][0xc3c] ;  /* 0x00030f00ff027b82 */ /* 0x000e220000000800 */
[----:B------:R-:W-:Y:S01]  /*14410*/  UIADD3 UR4, UR4, 0x1f, URZ ;  /* 0x0000001f04047890 */ /* 0x000fe2000fffe03f */
[----:B------:R-:W-:Y:S02]  /*14420*/  ULDC UR7, c[0x0][0xc3c] ;  /* 0x00030f0000077ab9 */ /* 0x000fe40000000800 */
[----:B------:R-:W-:-:S03]  /*14430*/  IMAD.U32 R27, RZ, RZ, UR7 ;  /* 0x00000007ff1b7e24 */ /* 0x000fc6000f8e00ff */
[----:B0-----:R-:W-:-:S13]  /*14440*/  ISETP.LE.AND P6, PT, R2, UR4, PT ;  /* 0x0000000402007c0c */ /* 0x001fda000bfc3270 */
[----:B------:R-:W-:Y:S05]  /*14450*/  @P6 BRA `(.L_x_14554) ;  /* 0x0000000800a06947 */ /* 0x000fea0003800000 */
[----:B------:R-:W-:Y:S01]  /*14460*/  IADD3 R9, R0, UR4, RZ ;  /* 0x0000000400097c10 */ /* 0x000fe2000fffe0ff */
        /* <DEDUP_REMOVED lines=30> */
.L_x_14553:
        /* <DEDUP_REMOVED lines=13> */
.L_x_14556:
        /* <DEDUP_REMOVED lines=11> */
[----:B0-----:R-:W-:Y:S01]  /*147d0*/  MOV R2, RZ ;  /* 0x000000ff00027202 */ /* 0x001fe20000000f00 */
        /* <DEDUP_REMOVED lines=25> */
[----:B------:R-:W-:Y:S01]  /*14970*/  IMAD R9, R2, R5, RZ ;  /* 0x0000000502097224 */ /* 0x000fe200078e02ff */
[----:B------:R-:W-:Y:S01]  /*14980*/  MOV R2, RZ ;  /* 0x000000ff00027202 */ /* 0x000fe20000000f00 */
[----:B------:R-:W-:-:S04]  /*14990*/  IMAD.MOV R8, RZ, RZ, -R8 ;  /* 0x000000ffff087224 */ /* 0x000fc800078e0a08 */
        /* <DEDUP_REMOVED lines=17> */
[----:B------:R-:W-:Y:S02]  /*14ab0*/  IMAD R6, R6, 0x1000000, R2 ;  /* 0x0100000006067824 */ /* 0x000fe400078e0202 */
[----:B------:R-:W-:Y:S02]  /*14ac0*/  IMAD R2, R25, R3, R4 ;  /* 0x0000000319027224 */ /* 0x000fe400078e0204 */
[----:B------:R-:W-:Y:S01]  /*14ad0*/  IMAD R26, R7, 0x10000, R6 ;  /* 0x00010000071a7824 */ /* 0x000fe200078e0206 */
[----:B------:R-:W-:Y:S06]  /*14ae0*/  BRA `(.L_x_14558) ;  /* 0x0000000000f07947 */ /* 0x000fec0003800000 */
.L_x_14557:
        /* <DEDUP_REMOVED lines=8> */
[----:B0-----:R-:W-:-:S06]  /*14b70*/  IADD3 R7, R6, 0xffffffe, RZ ;  /* 0x0ffffffe06077810 */ /* 0x001fcc0007ffe0ff */
        /* <DEDUP_REMOVED lines=32> */
[----:B0-----:R-:W-:-:S05]  /*14d80*/  IADD3 R11, RZ, -R3, RZ ;  /* 0x80000003ff0b7210 */ /* 0x001fca0007ffe0ff */
[----:B------:R-:W-:-:S04]  /*14d90*/  IMAD R5, R11, R8, RZ ;  /* 0x000000080b057224 */ /* 0x000fc800078e02ff */
[----:B------:R-:W-:Y:S01]  /*14da0*/  IMAD.HI.U32 R2, R3, R5, R2 ;  /* 0x0000000503027227 */ /* 0x000fe200078e0002 */
[----:B------:R-:W-:-:S03]  /*14db0*/  IABS R5, R4 ;  /* 0x0000000400057213 */ /* 0x000fc60000000000 */
[----:B------:R-:W-:Y:S02]  /*14dc0*/  IMAD.MOV R3, RZ, RZ, -R9 ;  /* 0x000000ffff037224 */ /* 0x000fe400078e0a09 */
[----:B------:R-:W-:-:S04]  /*14dd0*/  IMAD.HI.U32 R2, R2, R5, RZ ;  /* 0x0000000502027227 */ /* 0x000fc800078e00ff */
[----:B------:R-:W-:-:S05]  /*14de0*/  IMAD R3, R2, R3, R5 ;  /* 0x0000000302037224 */ /* 0x000fca00078e0205 */
[----:B------:R-:W-:-:S13]  /*14df0*/  ISETP.GT.U32.AND P1, PT, R8, R3, PT ;  /* 0x000000030800720c */ /* 0x000fda0003f24070 */
[----:B------:R-:W-:Y:S01]  /*14e00*/  @!P1 IMAD.IADD R3, R3, 0x1, -R8 ;  /* 0x0000000103039824 */ /* 0x000fe200078e0a08 */
[----:B------:R-:W-:Y:S02]  /*14e10*/  @!P1 IADD3 R2, R2, 0x1, RZ ;  /* 0x0000000102029810 */ /* 0x000fe40007ffe0ff */
        /* <DEDUP_REMOVED lines=9> */
.L_x_14558:
[----:B------:R-:W-:-:S05]  /*14eb0*/  LOP3.LUT R2, RZ, R2, RZ, 0x33, !PT ;  /* 0x00000002ff027212 */ /* 0x000fca00078e33ff */
[----:B------:R-:W-:Y:S01]  /*14ec0*/  IMAD.IADD R25, R25, 0x1, R2 ;  /* 0x0000000119197824 */ /* 0x000fe200078e0202 */
[----:B------:R-:W-:Y:S06]  /*14ed0*/  BRA `(.L_x_14559) ;  /* 0x00000000000c7947 */ /* 0x000fec0003800000 */
.L_x_14554:
[----:B------:R-:W-:Y:S01]  /*14ee0*/  MOV R25, RZ ;  /* 0x000000ff00197202 */ /* 0x000fe20000000f00 */
[----:B------:R-:W-:Y:S02]  /*14ef0*/  IMAD.U32 R24, RZ, RZ, UR6 ;  /* 0x00000006ff187e24 */ /* 0x000fe4000f8e00ff */
[----:B------:R-:W-:-:S07]  /*14f00*/  IMAD.MOV.U32 R26, RZ, RZ, RZ ;  /* 0x000000ffff1a7224 */ /* 0x000fce00078e00ff */
.L_x_14559:
[----:B------:R-:W-:-:S13]  /*14f10*/  ISETP.NE.AND P0, PT, R0, RZ, PT ;  /* 0x000000ff0000720c */ /* 0x000fda0003f05270 */
[----:B------:R-:W0:Y:S01]  /*14f20*/  @!P0 S2R R3, SR_CgaCtaId ;  /* 0x0000000000038919 */ /* 0x000e220000008800 */
[----:B------:R-:W-:-:S04]  /*14f30*/  @!P0 MOV R0, 0x400 ;  /* 0x0000040000008802 */ /* 0x000fc80000000f00 */
[----:B0-----:R-:W-:-:S05]  /*14f40*/  @!P0 LEA R0, R3, R0, 0x18 ;  /* 0x0000000003008211 */ /* 0x001fca00078ec0ff */
[----:B------:R0:W-:Y:S01]  /*14f50*/  @!P0 STS.128 [R0+0x168d0], R24 ;  /* 0x0168d01800008388 */ /* 0x0001e20000000c00 */
[----:B------:R-:W-:Y:S06]  /*14f60*/  BAR.ARV 0x5, 0x200 ;  /* 0x0148000000007b1d */ /* 0x000fec0000002000 */
.L_x_14552:
[----:B------:R2:W-:Y:S01]  /*14f70*/  STL [R1+0x3c], RZ ;  /* 0x00003cff01007387 */ /* 0x0005e20000100800 */
[----:B------:R-:W-:Y:S01]  /*14f80*/  ULDC UR4, c[0x0][0xc3c] ;  /* 0x00030f0000047ab9 */ /* 0x000fe20000000800 */
[----:B------:R-:W-:Y:S01]  /*14f90*/  IMAD.MOV.U32 R28, RZ, RZ, 0x1 ;  /* 0x00000001ff1c7424 */ /* 0x000fe200078e00ff */
[----:B-1----:R-:W-:Y:S01]  /*14fa0*/  ISETP.GE.AND P0, PT, R27, UR4, PT ;  /* 0x000000041b007c0c */ /* 0x002fe2000bf06270 */
[----:B------:R-:W-:-:S12]  /*14fb0*/  IMAD.MOV.U32 R18, RZ, RZ, RZ ;  /* 0x000000ffff127224 */ /* 0x000fd800078e00ff */
[----:B--2---:R-:W-:Y:S05]  /*14fc0*/  @P0 BRA `(.L_x_14560) ;  /* 0x0000006000780947 */ /* 0x004fea0003800000 */
[----:B------:R-:W0:Y:S01]  /*14fd0*/  S2R R5, SR_TID.X ;  /* 0x0000000000057919 */ /* 0x000e220000002100 */
[----:B------:R-:W1:Y:S01]  /*14fe0*/  S2UR UR5, SR_CgaCtaId ;  /* 0x00000000000579c3 */ /* 0x000e620000008800 */
[----:B------:R-:W-:Y:S01]  /*14ff0*/  UMOV UR4, 0x400 ;  /* 0x0000040000047882 */ /* 0x000fe20000000000 */
[----:B------:R-:W-:Y:S01]  /*15000*/  BSSY B8, `(.L_x_14560) ;  /* 0x000061a000087945 */ /* 0x000fe20003800000 */
[----:B------:R-:W-:Y:S01]  /*15010*/  STL [R1+0x3c], RZ ;  /* 0x00003cff01007387 */ /* 0x000fe20000100800 */
[----:B------:R-:W-:Y:S01]  /*15020*/  MOV R29, RZ ;  /* 0x000000ff001d7202 */ /* 0x000fe20000000f00 */
[----:B------:R-:W-:Y:S01]  /*15030*/  IMAD.MOV.U32 R18, RZ, RZ, RZ ;  /* 0x000000ffff127224 */ /* 0x000fe200078e00ff */
[----:B------:R-:W-:Y:S01]  /*15040*/  ULDC.64 UR38, c[0x0][0x198] ;  /* 0x0000660000267ab9 */ /* 0x000fe20000000a00 */
[----:B------:R-:W-:Y:S01]  /*15050*/  IMAD.MOV.U32 R28, RZ, RZ, 0x1 ;  /* 0x00000001ff1c7424 */ /* 0x000fe200078e00ff */
[----:B------:R-:W-:Y:S01]  /*15060*/  ULDC UR36, c[0x0][0xc] ;  /* 0x0000030000247ab9 */ /* 0x000fe20000000800 */
[----:B-1----:R-:W-:-:S06]  /*15070*/  ULEA UR4, UR5, UR4, 0x18 ;  /* 0x0000000405047291 */ /* 0x002fcc000f8ec03f */
[----:B------:R-:W-:Y:S01]  /*15080*/  IMAD.U32 R16, RZ, RZ, UR4 ;  /* 0x00000004ff107e24 */ /* 0x000fe2000f8e00ff */
[C---:B0-----:R-:W-:Y:S02]  /*15090*/  SHF.L.U32 R0, R5.reuse, 0x3, RZ ;  /* 0x0000000305007819 */ /* 0x041fe400000006ff */
[----:B------:R-:W-:Y:S02]  /*150a0*/  LOP3.LUT R4, R5, 0x7f, RZ, 0xc0, !PT ;  /* 0x0000007f05047812 */ /* 0x000fe400078ec0ff */
[----:B------:R-:W-:Y:S01]  /*150b0*/  LOP3.LUT R2, R0, 0x1f8, RZ, 0xc0, !PT ;  /* 0x000001f800027812 */ /* 0x000fe200078ec0ff */
[----:B------:R-:W-:Y:S02]  /*150c0*/  IMAD.MOV.U32 R0, RZ, RZ, 0x1 ;  /* 0x00000001ff007424 */ /* 0x000fe400078e00ff */
[----:B------:R-:W-:Y:S01]  /*150d0*/  IMAD.SHL.U32 R3, R4, 0x8, RZ ;  /* 0x0000000804037824 */ /* 0x000fe200078e00ff */
[----:B------:R-:W-:Y:S02]  /*150e0*/  LOP3.LUT R2, R2, 0x38, R5, 0x78, !PT ;  /* 0x0000003802027812 */ /* 0x000fe400078e7805 */
[----:B------:R0:W-:Y:S01]  /*150f0*/  STL [R1+0x4], R0 ;  /* 0x0000040001007387 */ /* 0x0001e20000100800 */
[----:B------:R-:W-:-:S02]  /*15100*/  SHF.R.U32.HI R4, RZ, 0x3, R4 ;  /* 0x00000003ff047819 */ /* 0x000fc40000011604 */
[----:B------:R-:W-:Y:S01]  /*15110*/  LOP3.LUT R3, R2, 0x200, R3, 0xf8, !PT ;  /* 0x0000020002037812 */ /* 0x000fe200078ef803 */
[----:B------:R-:W-:-:S05]  /*15120*/  IMAD.SHL.U32 R2, R5, 0x10, RZ ;  /* 0x0000001005027824 */ /* 0x000fca00078e00ff */
[----:B------:R-:W-:Y:S01]  /*15130*/  LOP3.LUT R2, R4, 0x70, R2, 0xf8, !PT ;  /* 0x0000007004027812 */ /* 0x000fe200078ef802 */
[----:B0-----:R-:W-:-:S05]  /*15140*/  IMAD R0, R3, 0x2, R16 ;  /* 0x0000000203007824 */ /* 0x001fca00078e0210 */
[----:B------:R0:W-:Y:S02]  /*15150*/  STL [R1+0x10], R0 ;  /* 0x0000100001007387 */ /* 0x0001e40000100800 */
.L_x_14686:
        /* <DEDUP_REMOVED lines=54> */
[----:B--2---:R0:W-:Y:S01]  /*154c0*/  STL [R1+0x28], R8 ;  /* 0x0000280801007387 */ /* 0x0041e20000100800 */
[----:B------:R-:W-:Y:S02]  /*154d0*/  IMAD.MOV.U32 R13, RZ, RZ, R8 ;  /* 0x000000ffff0d7224 */ /* 0x000fe400078e0008 */
[----:B0-----:R-:W-:Y:S01]  /*154e0*/  IMAD.U32 R8, RZ, RZ, UR5 ;  /* 0x00000005ff087e24 */ /* 0x001fe2000f8e00ff */
[----:B---3--:R-:W-:Y:S06]  /*154f0*/  @P3 BRA `(.L_x_14561) ;  /* 0x0000000000143947 */ /* 0x008fec0003800000 */
[----:B------:R-:W-:Y:S05]  /*15500*/  @!P0 BRA `(.L_x_14561) ;  /* 0x0000000000108947 */ /* 0x000fea0003800000 */
[----:B------:R-:W2:Y:S04]  /*15510*/  LDG.E R11, desc[UR40][R2.64] ;  /* 0x00000028020b7981 */ /* 0x000ea8000c1e1900 */
[----:B------:R-:W2:Y:S02]  /*15520*/  LDG.E R2, desc[UR40][R2.64+0x4] ;  /* 0x0000042802027981 */ /* 0x000ea4000c1e1900 */
[----:B--2---:R-:W-:-:S05]  /*15530*/  IMAD.IADD R13, R2, 0x1, -R11 ;  /* 0x00000001020d7824 */ /* 0x004fca00078e0a0b */
[----:B------:R0:W-:Y:S02]  /*15540*/  STL [R1+0x28], R13 ;  /* 0x0000280d01007387 */ /* 0x0001e40000100800 */
.L_x_14561:
        /* <DEDUP_REMOVED lines=15> */
.L_x_14562:
[----:B------:R-:W-:Y:S05]  /*15640*/  @!P1 BRA `(.L_x_14563) ;  /* 0x00000000000c9947 */ /* 0x000fea0003800000 */
[----:B------:R-:W2:Y:S04]  /*15650*/  LDG.E R10, desc[UR40][R6.64] ;  /* 0x00000028060a7981 */ /* 0x000ea8000c1e1900 */
[----:B------:R-:W2:Y:S02]  /*15660*/  LDG.E R6, desc[UR40][R6.64+0x4] ;  /* 0x0000042806067981 */ /* 0x000ea4000c1e1900 */
[----:B--2---:R-:W-:-:S07]  /*15670*/  IMAD.IADD R10, R6, 0x1, -R10 ;  /* 0x00000001060a7824 */ /* 0x004fce00078e0a0a */
.L_x_14563:
[----:B------:R-:W2:Y:S04]  /*15680*/  @P2 LDG.E R3, desc[UR40][R4.64] ;  /* 0x0000002804032981 */ /* 0x000ea8000c1e1900 */
[----:B------:R3:W2:Y:S01]  /*15690*/  @P2 LDG.E R5, desc[UR40][R4.64+0x4] ;  /* 0x0000042804052981 */ /* 0x0006a2000c1e1900 */
[----:B-----5:R-:W-:Y:S01]  /*156a0*/  IMAD.IADD R10, R10, 0x1, -R9 ;  /* 0x000000010a0a7824 */ /* 0x020fe200078e0a09 */
[----:B------:R-:W-:Y:S01]  /*156b0*/  LOP3.LUT R12, R2, 0xff, RZ, 0xc0, !PT ;  /* 0x000000ff020c7812 */ /* 0x000fe200078ec0ff */
[----:B------:R-:W-:Y:S04]  /*156c0*/  BSSY B0, `(.L_x_14564) ;  /* 0x0000037000007945 */ /* 0x000fe80003800000 */
[----:B------:R4:W-:Y:S01]  /*156d0*/  STL [R1+0x40], R12 ;  /* 0x0000400c01007387 */ /* 0x0009e20000100800 */
[----:B---3--:R-:W3:Y:S02]  /*156e0*/  LDC R4, c[0x0][0x448] ;  /* 0x00011200ff047b82 */ /* 0x008ee40000000800 */
[----:B---3--:R-:W-:-:S13]  /*156f0*/  ISETP.NE.AND P0, PT, R4, 0x1, PT ;  /* 0x000000010400780c */ /* 0x008fda0003f05270 */
[----:B------:R-:W3:Y:S08]  /*15700*/  @P0 LDC R6, c[0x0][0x44c] ;  /* 0x00011300ff060b82 */ /* 0x000ef00000000800 */
[----:B------:R-:W0:Y:S01]  /*15710*/  @P0 LDC R4, c[0x0][0x450] ;  /* 0x00011400ff040b82 */ /* 0x000e220000000800 */
[----:B--2---:R-:W-:Y:S01]  /*15720*/  @P2 IADD3 R8, -R3, R5, RZ ;  /* 0x0000000503082210 */ /* 0x004fe20007ffe1ff */
[----:B------:R-:W-:-:S04]  /*15730*/  IMAD R3, R25, 0xc0, RZ ;  /* 0x000000c019037824 */ /* 0x000fc800078e02ff */
[----:B------:R-:W-:-:S04]  /*15740*/  VIADD R3, R3, 0xbf ;  /* 0x000000bf03037836 */ /* 0x000fc80000000000 */
[----:B---3--:R-:W-:-:S05]  /*15750*/  @P0 IMAD.HI.U32 R6, R3, R6, RZ ;  /* 0x0000000603060227 */ /* 0x008fca00078e00ff */
[----:B0-----:R-:W-:Y:S01]  /*15760*/  @P0 SHF.R.U32.HI R3, RZ, R4, R6 ;  /* 0x00000004ff030219 */ /* 0x001fe20000011606 */
[----:B------:R-:W-:-:S05]  /*15770*/  IMAD.IADD R4, R10, 0x1, R8 ;  /* 0x000000010a047824 */ /* 0x000fca00078e0208 */
[C---:B------:R-:W-:Y:S01]  /*15780*/  IADD3 R20, R4.reuse, 0x80, -R13 ;  /* 0x0000008004147810 */ /* 0x040fe20007ffe80d */
[----:B------:R-:W-:-:S03]  /*15790*/  VIADD R4, R4, 0x7f ;  /* 0x0000007f04047836 */ /* 0x000fc60000000000 */
[----:B------:R-:W-:Y:S02]  /*157a0*/  IADD3 R3, R20, R3, RZ ;  /* 0x0000000314037210 */ /* 0x000fe40007ffe0ff */
[----:B------:R-:W-:-:S04]  /*157b0*/  SHF.R.S32.HI R5, RZ, 0x1f, R4 ;  /* 0x0000001fff057819 */ /* 0x000fc80000011404 */
[----:B------:R-:W-:Y:S02]  /*157c0*/  LEA.HI R5, R5, R4, RZ, 0x7 ;  /* 0x0000000405057211 */ /* 0x000fe400078f38ff */
[----:B------:R-:W-:Y:S02]  /*157d0*/  SHF.R.S32.HI R4, RZ, 0x1f, R3 ;  /* 0x0000001fff047819 */ /* 0x000fe40000011403 */
[----:B------:R-:W-:Y:S02]  /*157e0*/  SHF.R.S32.HI R21, RZ, 0x7, R5 ;  /* 0x00000007ff157819 */ /* 0x000fe40000011405 */
[----:B------:R-:W-:-:S04]  /*157f0*/  LEA.HI R4, R4, R3, RZ, 0x7 ;  /* 0x0000000304047211 */ /* 0x000fc800078f38ff */
[----:B------:R-:W-:-:S04]  /*15800*/  SHF.R.S32.HI R4, RZ, 0x7, R4 ;  /* 0x00000007ff047819 */ /* 0x000fc80000011404 */
[----:B------:R-:W-:Y:S02]  /*15810*/  VIMNMX R5, R21, R4, PT ;  /* 0x0000000415057248 */ /* 0x000fe40003fe0100 */
[----:B------:R-:W-:Y:S01]  /*15820*/  SHF.R.U32.HI R4, RZ, 0x10, R2 ;  /* 0x00000010ff047819 */ /* 0x000fe20000011602 */
[----:B------:R-:W-:Y:S01]  /*15830*/  IMAD.MOV.U32 R2, RZ, RZ, RZ ;  /* 0x000000ffff027224 */ /* 0x000fe200078e00ff */
[----:B------:R-:W-:-:S13]  /*15840*/  ISETP.GE.AND P0, PT, R5, 0x1, PT ;  /* 0x000000010500780c */ /* 0x000fda0003f06270 */
[----:B----4-:R-:W-:Y:S05]  /*15850*/  @!P0 BRA `(.L_x_14565) ;  /* 0x0000000000748947 */ /* 0x010fea0003800000 */
        /* <DEDUP_REMOVED lines=16> */
[----:B------:R-:W-:Y:S02]  /*15960*/  IABS R3, R9 ;  /* 0x0000000900037213 */ /* 0x000fe40000000000 */
[----:B------:R-:W-:-:S05]  /*15970*/  IADD3 R2, RZ, -R2, RZ ;  /* 0x80000002ff027210 */ /* 0x000fca0007ffe0ff */
        /* <DEDUP_REMOVED lines=11> */
.L_x_14565:
[----:B------:R-:W-:Y:S05]  /*15a30*/  BSYNC B0 ;  /* 0x0000000000007941 */ /* 0x000fea0003800000 */
.L_x_14564:
[-C--:B------:R-:W-:Y:S01]  /*15a40*/  IMAD R3, R12, R2.reuse, RZ ;  /* 0x000000020c037224 */ /* 0x080fe200078e02ff */
        /* <DEDUP_REMOVED lines=23> */
.L_x_14755:
[----:B--2---:R-:W-:Y:S02]  /*15bc0*/  ISETP.NE.AND P0, PT, R14, RZ, PT ;  /* 0x000000ff0e00720c */ /* 0x004fe40003f05270 */
[----:B------:R-:W-:-:S11]  /*15bd0*/  PLOP3.LUT P6, PT, PT, PT, PT, 0x8, 0x0 ;  /* 0x000000000000781c */ /* 0x000fd60003fce170 */
[----:B------:R-:W-:Y:S05]  /*15be0*/  @P0 BRA `(.L_x_14569) ;  /* 0x00000000000c0947 */ /* 0x000fea0003800000 */
[----:B------:R-:W-:-:S03]  /*15bf0*/  UMOV UR4, 0xffffffff ;  /* 0xffffffff00047882 */ /* 0x000fc60000000000 */
[----:B------:R-:W-:Y:S05]  /*15c00*/  BRA.DIV UR4, `(.L_x_14570) ;  /* 0x0000007204807947 */ /* 0x000fea000b800000 */
[----:B------:R-:W-:-:S13]  /*15c10*/  ELECT P6, URZ, PT ;  /* 0x00000000003f782f */ /* 0x000fda00038c0000 */
.L_x_14569:
        /* <DEDUP_REMOVED lines=9> */
.L_x_14758:
[----:B------:R-:W-:Y:S05]  /*15cb0*/  BSYNC B1 ;  /* 0x0000000000017941 */ /* 0x000fea0003800000 */
.L_x_14571:
[----:B------:R-:W-:Y:S04]  /*15cc0*/  BSSY B1, `(.L_x_14573) ;  /* 0x0000050000017945 */ /* 0x000fe80003800000 */
[----:B------:R-:W-:Y:S05]  /*15cd0*/  @!P6 BRA `(.L_x_14574) ;  /* 0x000000040038e947 */ /* 0x000fea0003800000 */
[----:B------:R-:W2:Y:S01]  /*15ce0*/  LDL R7, [R1+0x4] ;  /* 0x0000040001077983 */ /* 0x000ea20000100800 */
        /* <DEDUP_REMOVED lines=8> */
.L_x_14759:
[----:B------:R-:W-:Y:S05]  /*15d70*/  BSYNC B2 ;  /* 0x0000000000027941 */ /* 0x000fea0003800000 */
.L_x_14575:
        /* <DEDUP_REMOVED lines=9> */
.L_x_14578:
[----:B------:R-:W-:Y:S05]  /*15e10*/  BSYNC B2 ;  /* 0x0000000000027941 */ /* 0x000fea0003800000 */
.L_x_14577:
[----:B------:R-:W-:Y:S01]  /*15e20*/  IMAD.MOV.U32 R12, RZ, RZ, RZ ;  /* 0x000000ffff0c7224 */ /* 0x000fe200078e00ff */
[----:B------:R-:W-:Y:S01]  /*15e30*/  LEA R8, R5, R0, 0x7 ;  /* 0x0000000005087211 */ /* 0x000fe200078e38ff */
[C---:B------:R-:W-:Y:S01]  /*15e40*/  IMAD R9, R29.reuse, 0x4000, R16 ;  /* 0x000040001d097824 */ /* 0x040fe200078e0210 */
[----:B------:R-:W-:Y:S01]  /*15e50*/  UIADD3 UR4, UP0, UR38, 0x570, URZ ;  /* 0x0000057026047890 */ /* 0x000fe2000ff1e03f */
[----:B------:R-:W-:Y:S01]  /*15e60*/  PLOP3.LUT P0, PT, PT, PT, PT, 0x80, 0x0 ;  /* 0x000000000000781c */ /* 0x000fe20003f0f070 */
[----:B-1----:R-:W-:Y:S01]  /*15e70*/  IMAD.SHL.U32 R11, R29, 0x2000, RZ ;  /* 0x000020001d0b7824 */ /* 0x002fe200078e00ff */
[----:B------:R-:W-:Y:S01]  /*15e80*/  R2UR UR10, R12 ;  /* 0x000000000c0a72ca */ /* 0x000fe200000e0000 */
[----:B------:R-:W-:Y:S01]  /*15e90*/  VIADD R8, R8, 0xffffff80 ;  /* 0xffffff8008087836 */ /* 0x000fe20000000000 */
[----:B------:R-:W-:Y:S01]  /*15ea0*/  IADD3 R10, R6, 0x16890, RZ ;  /* 0x00016890060a7810 */ /* 0x000fe20007ffe0ff */
[----:B------:R-:W-:Y:S01]  /*15eb0*/  VIADD R9, R9, 0xe400 ;  /* 0x0000e40009097836 */ /* 0x000fe20000000000 */
[----:B------:R-:W-:Y:S01]  /*15ec0*/  UIADD3.X UR5, URZ, UR39, URZ, UP0, !UPT ;  /* 0x000000273f057290 */ /* 0x000fe200087fe43f */
[----:B------:R-:W-:Y:S01]  /*15ed0*/  UMOV UR6, 0x0 ;  /* 0x0000000000067882 */ /* 0x000fe20000000000 */
[----:B------:R-:W-:-:S10]  /*15ee0*/  UMOV UR7, 0x12f00000 ;  /* 0x12f0000000077882 */ /* 0x000fd40000000000 */
.L_x_14579:
        /* <DEDUP_REMOVED lines=13> */
.L_x_14760:
[----:B------:R-:W-:Y:S05]  /*15fc0*/  BSYNC B2 ;  /* 0x0000000000027941 */ /* 0x000fea0003800000 */
.L_x_14580:
[----:B------:R-:W-:Y:S01]  /*15fd0*/  BSSY B2, `(.L_x_14582) ;  /* 0x000000b000027945 */ /* 0x000fe20003800000 */
[----:B------:R-:W-:Y:S02]  /*15fe0*/  IMAD.MOV.U32 R14, RZ, RZ, 0x0 ;  /* 0x00000000ff0e7424 */ /* 0x000fe400078e00ff */
[----:B------:R-:W-:Y:S01]  /*15ff0*/  IMAD.MOV.U32 R15, RZ, RZ, 0x12f00000 ;  /* 0x12f00000ff0f7424 */ /* 0x000fe200078e00ff */
[----:B------:R-:W-:Y:S06]  /*16000*/  @P1 BRA `(.L_x_14583) ;  /* 0x00000000001c1947 */ /* 0x000fec0003800000 */
[----:B------:R-:W2:Y:S01]  /*16010*/  S2R R9, SR_TID.X ;  /* 0x0000000000097919 */ /* 0x000ea20000002100 */
[----:B01----:R-:W-:-:S04]  /*16020*/  IMAD.MOV.U32 R7, RZ, RZ, 0x4000 ;  /* 0x00004000ff077424 */ /* 0x003fc800078e00ff */
[----:B------:R3:W-:Y:S01]  /*16030*/  SYNCS.ARRIVE.TRANS64 RZ, [R6+URZ+0x168b0], R7 ;  /* 0x0168b00706ff79a7 */ /* 0x0007e2000800003f */
[----:B--2---:R-:W-:-:S04]  /*16040*/  LOP3.LUT R9, R9, 0x1f, RZ, 0xc0, !PT ;  /* 0x0000001f09097812 */ /* 0x004fc800078ec0ff */
[----:B------:R-:W-:-:S13]  /*16050*/  ISETP.NE.AND P0, PT, R9, RZ, PT ;  /* 0x000000ff0900720c */ /* 0x000fda0003f05270 */
[----:B---3--:R-:W-:Y:S05]  /*16060*/  @!P0 BRA `(.L_x_14583) ;  /* 0x0000000000048947 */ /* 0x008fea0003800000 */
[----:B------:R-:W-:Y:S01]  /*16070*/  BPT.TRAP 0x1 ;  /* 0x000000040000795c */ /* 0x000fe20000300000 */
.L_x_14583:
[----:B------:R-:W-:Y:S05]  /*16080*/  BSYNC B2 ;  /* 0x0000000000027941 */ /* 0x000fea0003800000 */
.L_x_14582:
[----:B------:R-:W-:Y:S01]  /*16090*/  R2UR UR10, R12 ;  /* 0x000000000c0a72ca */ /* 0x000fe200000e0000 */
[----:B01----:R-:W-:Y:S01]  /*160a0*/  IMAD R7, R11, 0x2, R16 ;  /* 0x000000020b077824 */ /* 0x003fe200078e0210 */
[----:B------:R-:W-:Y:S01]  /*160b0*/  R2UR UR6, R14 ;  /* 0x000000000e0672ca */ /* 0x000fe200000e0000 */
[----:B------:R-:W-:Y:S01]  /*160c0*/  UIADD3 UR4, UP0, UR38, 0x670, URZ ;  /* 0x0000067026047890 */ /* 0x000fe2000ff1e03f */
[----:B------:R-:W-:Y:S01]  /*160d0*/  R2UR UR7, R15 ;  /* 0x000000000f0772ca */ /* 0x000fe200000e0000 */
[----:B------:R-:W-:Y:S01]  /*160e0*/  VIADD R7, R7, 0x400 ;  /* 0x0000040007077836 */ /* 0x000fe20000000000 */
[----:B------:R-:W-:Y:S01]  /*160f0*/  PLOP3.LUT P0, PT, PT, PT, PT, 0x80, 0x0 ;  /* 0x000000000000781c */ /* 0x000fe20003f0f070 */
[----:B------:R-:W-:Y:S01]  /*16100*/  UIADD3.X UR5, URZ, UR39, URZ, UP0, !UPT ;  /* 0x000000273f057290 */ /* 0x000fe200087fe43f */
[----:B------:R-:W-:-:S11]  /*16110*/  IADD3 R6, R6, 0x168b0, RZ ;  /* 0x000168b006067810 */ /* 0x000fd60007ffe0ff */
.L_x_14584:
        /* <DEDUP_REMOVED lines=10> */
.L_x_14574:
[----:B------:R-:W-:Y:S05]  /*161c0*/  BSYNC B1 ;  /* 0x0000000000017941 */ /* 0x000fea0003800000 */
.L_x_14573:
[----:B------:R-:W2:Y:S01]  /*161d0*/  LDL.LU R9, [R1+0x4] ;  /* 0x0000040001097983 */ /* 0x000ea20000300800 */
        /* <DEDUP_REMOVED lines=8> */
[----:B------:R0:W-:Y:S02]  /*16260*/  STL [R1+0x4], R9 ;  /* 0x0000040901007387 */ /* 0x0001e40000100800 */
[----:B------:R-:W-:Y:S05]  /*16270*/  @!P2 BRA `(.L_x_14567) ;  /* 0x000000040064a947 */ /* 0x000fea0003800000 */
.L_x_14597:
        /* <DEDUP_REMOVED lines=12> */
.L_x_14761:
[----:B------:R-:W-:Y:S05]  /*16340*/  BSYNC B2 ;  /* 0x0000000000027941 */ /* 0x000fea0003800000 */
.L_x_14587:
[----:B------:R-:W-:Y:S04]  /*16350*/  BSSY B2, `(.L_x_14589) ;  /* 0x0000009000027945 */ /* 0x000fe80003800000 */
[----:B------:R-:W-:Y:S05]  /*16360*/  @P2 BRA `(.L_x_14590) ;  /* 0x00000000001c2947 */ /* 0x000fea0003800000 */
[----:B------:R-:W0:Y:S02]  /*16370*/  S2R R8, SR_TID.X ;  /* 0x0000000000087919 */ /* 0x000e240000002100 */
[----:B0-----:R-:W-:Y:S02]  /*16380*/  LOP3.LUT R9, R8, 0x1f, RZ, 0xc0, !PT ;  /* 0x0000001f08097812 */ /* 0x001fe400078ec0ff */
[----:B------:R-:W-:Y:S02]  /*16390*/  MOV R8, 0x4000 ;  /* 0x0000400000087802 */ /* 0x000fe40000000f00 */
[----:B------:R-:W-:Y:S02]  /*163a0*/  ISETP.NE.AND P1, PT, R9, RZ, PT ;  /* 0x000000ff0900720c */ /* 0x000fe40003f25270 */
[----:B------:R3:W-:Y:S11]  /*163b0*/  SYNCS.ARRIVE.TRANS64 RZ, [R6+URZ+0x16890], R8 ;  /* 0x0168900806ff79a7 */ /* 0x0007f6000800003f */
[----:B---3--:R-:W-:Y:S05]  /*163c0*/  @!P1 BRA `(.L_x_14590) ;  /* 0x0000000000049947 */ /* 0x008fea0003800000 */
[----:B------:R-:W-:Y:S01]  /*163d0*/  BPT.TRAP 0x1 ;  /* 0x000000040000795c */ /* 0x000fe20000300000 */
.L_x_14590:
[----:B------:R-:W-:Y:S05]  /*163e0*/  BSYNC B2 ;  /* 0x0000000000027941 */ /* 0x000fea0003800000 */
.L_x_14589:
[----:B------:R-:W-:Y:S01]  /*163f0*/  IMAD.MOV.U32 R12, RZ, RZ, RZ ;  /* 0x000000ffff0c7224 */ /* 0x000fe200078e00ff */
[----:B------:R-:W-:Y:S01]  /*16400*/  UIADD3 UR4, UP0, UR38, 0x570, URZ ;  /* 0x0000057026047890 */ /* 0x000fe2000ff1e03f */
[----:B------:R-:W-:Y:S01]  /*16410*/  IMAD R8, R29, 0x4000, R16 ;  /* 0x000040001d087824 */ /* 0x000fe200078e0210 */
[----:B------:R-:W-:Y:S01]  /*16420*/  PLOP3.LUT P1, PT, PT, PT, PT, 0x80, 0x0 ;  /* 0x000000000000781c */ /* 0x000fe20003f2f070 */
[----:B0-----:R-:W-:Y:S01]  /*16430*/  IMAD R9, R5, 0x80, R0 ;  /* 0x0000008005097824 */ /* 0x001fe200078e0200 */
[----:B------:R-:W-:Y:S01]  /*16440*/  R2UR UR10, R12 ;  /* 0x000000000c0a72ca */ /* 0x000fe200000e0000 */
[----:B------:R-:W-:Y:S01]  /*16450*/  VIADD R10, R6, 0x16890 ;  /* 0x00016890060a7836 */ /* 0x000fe20000000000 */
[----:B-1----:R-:W-:Y:S01]  /*16460*/  IADD3 R11, R8, 0xe400, RZ ;  /* 0x0000e400080b7810 */ /* 0x002fe20007ffe0ff */
[----:B------:R-:W-:Y:S01]  /*16470*/  UIADD3.X UR5, URZ, UR39, URZ, UP0, !UPT ;  /* 0x000000273f057290 */ /* 0x000fe200087fe43f */
[----:B------:R-:W-:Y:S01]  /*16480*/  UMOV UR6, 0x0 ;  /* 0x0000000000067882 */ /* 0x000fe20000000000 */
[----:B------:R-:W-:-:S10]  /*16490*/  UMOV UR7, 0x12f00000 ;  /* 0x12f0000000077882 */ /* 0x000fd40000000000 */
.L_x_14591:
        /* <DEDUP_REMOVED lines=13> */
.L_x_14762:
[----:B------:R-:W-:Y:S05]  /*16570*/  BSYNC B2 ;  /* 0x0000000000027941 */ /* 0x000fea0003800000 */
.L_x_14592:
[----:B------:R-:W-:Y:S01]  /*16580*/  BSSY B2, `(.L_x_14594) ;  /* 0x000000b000027945 */ /* 0x000fe20003800000 */
[----:B------:R-:W-:Y:S02]  /*16590*/  IMAD.MOV.U32 R10, RZ, RZ, 0x0 ;  /* 0x00000000ff0a7424 */ /* 0x000fe400078e00ff */
[----:B------:R-:W-:Y:S01]  /*165a0*/  IMAD.MOV.U32 R11, RZ, RZ, 0x12f00000 ;  /* 0x12f00000ff0b7424 */ /* 0x000fe200078e00ff */
[----:B------:R-:W-:Y:S06]  /*165b0*/  @P2 BRA `(.L_x_14595) ;  /* 0x00000000001c2947 */ /* 0x000fec0003800000 */
[----:B------:R-:W1:Y:S01]  /*165c0*/  S2R R13, SR_TID.X ;  /* 0x00000000000d7919 */ /* 0x000e620000002100 */
[----:B0-2---:R-:W-:-:S04]  /*165d0*/  IMAD.MOV.U32 R7, RZ, RZ, 0x4000 ;  /* 0x00004000ff077424 */ /* 0x005fc800078e00ff */
[----:B------:R3:W-:Y:S01]  /*165e0*/  SYNCS.ARRIVE.TRANS64 RZ, [R6+URZ+0x168b0], R7 ;  /* 0x0168b00706ff79a7 */ /* 0x0007e2000800003f */
[----:B-1----:R-:W-:-:S04]  /*165f0*/  LOP3.LUT R13, R13, 0x1f, RZ, 0xc0, !PT ;  /* 0x0000001f0d0d7812 */ /* 0x002fc800078ec0ff */
[----:B------:R-:W-:-:S13]  /*16600*/  ISETP.NE.AND P1, PT, R13, RZ, PT ;  /* 0x000000ff0d00720c */ /* 0x000fda0003f25270 */
[----:B---3--:R-:W-:Y:S05]  /*16610*/  @!P1 BRA `(.L_x_14595) ;  /* 0x0000000000049947 */ /* 0x008fea0003800000 */
[----:B------:R-:W-:Y:S01]  /*16620*/  BPT.TRAP 0x1 ;  /* 0x000000040000795c */ /* 0x000fe20000300000 */
.L_x_14595:
[----:B------:R-:W-:Y:S05]  /*16630*/  BSYNC B2 ;  /* 0x0000000000027941 */ /* 0x000fea0003800000 */
.L_x_14594:
[----:B------:R-:W-:Y:S01]  /*16640*/  R2UR UR10, R12 ;  /* 0x000000000c0a72ca */ /* 0x000fe200000e0000 */
[----:B------:R-:W-:Y:S01]  /*16650*/  UIADD3 UR4, UP0, UR38, 0x670, URZ ;  /* 0x0000067026047890 */ /* 0x000fe2000ff1e03f */
[----:B------:R-:W-:Y:S01]  /*16660*/  R2UR UR6, R10 ;  /* 0x000000000a0672ca */ /* 0x000fe200000e0000 */
[----:B------:R-:W-:Y:S01]  /*16670*/  VIADD R8, R8, 0x400 ;  /* 0x0000040008087836 */ /* 0x000fe20000000000 */
[----:B------:R-:W-:Y:S01]  /*16680*/  R2UR UR7, R11 ;  /* 0x000000000b0772ca */ /* 0x000fe200000e0000 */
[----:B------:R-:W-:Y:S01]  /*16690*/  UIADD3.X UR5, URZ, UR39, URZ, UP0, !UPT ;  /* 0x000000273f057290 */ /* 0x000fe200087fe43f */
[----:B------:R-:W-:Y:S02]  /*166a0*/  PLOP3.LUT P1, PT, PT, PT, PT, 0x80, 0x0 ;  /* 0x000000000000781c */ /* 0x000fe40003f2f070 */
[----:B0-2---:R-:W-:-:S11]  /*166b0*/  IADD3 R6, R6, 0x168b0, RZ ;  /* 0x000168b006067810 */ /* 0x005fd60007ffe0ff */
.L_x_14596:
        /* <DEDUP_REMOVED lines=10> */
.L_x_14586:
[----:B------:R-:W-:Y:S05]  /*16760*/  BSYNC B1 ;  /* 0x0000000000017941 */ /* 0x000fea0003800000 */
.L_x_14585:
[----:B------:R-:W2:Y:S01]  /*16770*/  LDL.LU R7, [R1+0x4] ;  /* 0x0000040001077983 */ /* 0x000ea20000300800 */
[----:B------:R-:W-:Y:S01]  /*16780*/  VIADD R29, R29, 0x1 ;  /* 0x000000011d1d7836 */ /* 0x000fe20000000000 */
[C---:B------:R-:W-:Y:S01]  /*16790*/  ISETP.GT.AND P2, PT, R5.reuse, R3, PT ;  /* 0x000000030500720c */ /* 0x040fe20003f44270 */
[----:B------:R-:W-:-:S03]  /*167a0*/  VIADD R5, R5, 0xffffffff ;  /* 0xffffffff05057836 */ /* 0x000fc60000000000 */
[----:B------:R-:W-:-:S04]  /*167b0*/  ISETP.NE.AND P1, PT, R29, 0x2, PT ;  /* 0x000000021d00780c */ /* 0x000fc80003f25270 */
[----:B------:R-:W-:Y:S02]  /*167c0*/  SEL R6, RZ, 0x1, P1 ;  /* 0x00000001ff067807 */ /* 0x000fe40000800000 */
[----:B------:R-:W-:Y:S02]  /*167d0*/  SEL R29, R29, RZ, P1 ;  /* 0x000000ff1d1d7207 */ /* 0x000fe40000800000 */
[----:B--2---:R-:W-:-:S05]  /*167e0*/  LOP3.LUT R7, R7, R6, RZ, 0x3c, !PT ;  /* 0x0000000607077212 */ /* 0x004fca00078e3cff */
[----:B------:R2:W-:Y:S01]  /*167f0*/  STL [R1+0x4], R7 ;  /* 0x0000040701007387 */ /* 0x0005e20000100800 */
[----:B------:R-:W-:Y:S05]  /*16800*/  @P2 BRA `(.L_x_14597) ;  /* 0xfffffff8009c2947 */ /* 0x000fea000383ffff */
.L_x_14567:
[----:B------:R-:W-:Y:S05]  /*16810*/  BSYNC B0 ;  /* 0x0000000000007941 */ /* 0x000fea0003800000 */
.L_x_14566:
[----:B------:R-:W3:Y:S01]  /*16820*/  LDC R0, c[0x0][0x448] ;  /* 0x00011200ff007b82 */ /* 0x000ee20000000800 */
[----:B------:R-:W-:Y:S01]  /*16830*/  IMAD.MOV.U32 R2, RZ, RZ, 0xc0 ;  /* 0x000000c0ff027424 */ /* 0x000fe200078e00ff */
[----:B------:R-:W-:Y:S01]  /*16840*/  ISETP.NE.AND P2, PT, R4, RZ, PT ;  /* 0x000000ff0400720c */ /* 0x000fe20003f45270 */
[----:B------:R-:W-:Y:S05]  /*16850*/  @!P0 WARPSYNC.ALL ;  /* 0x0000000000008948 */ /* 0x000fea0003800000 */
[----:B------:R-:W-:Y:S01]  /*16860*/  IMAD R2, R25, R2, 0xbf ;  /* 0x000000bf19027424 */ /* 0x000fe200078e0202 */
[----:B------:R-:W-:Y:S06]  /*16870*/  BSSY B0, `(.L_x_14598) ;  /* 0x000002b000007945 */ /* 0x000fec0003800000 */
[----:B------:R-:W4:Y:S08]  /*16880*/  @!P2 LDC R4, c[0x0][0x9f0] ;  /* 0x00027c00ff04ab82 */ /* 0x000f300000000800 */
[----:B------:R-:W-:Y:S01]  /*16890*/  @!P0 BAR.SYNC.DEFER_BLOCKING 0xc, 0x200 ;  /* 0x0308000000008b1d */ /* 0x000fe20000010000 */
[----:B---3--:R-:W-:-:S13]  /*168a0*/  ISETP.NE.AND P1, PT, R0, 0x1, PT ;  /* 0x000000010000780c */ /* 0x008fda0003f25270 */
[----:B------:R-:W3:Y:S08]  /*168b0*/  @P1 LDC R3, c[0x0][0x44c] ;  /* 0x00011300ff031b82 */ /* 0x000ef00000000800 */
[----:B------:R-:W5:Y:S01]  /*168c0*/  @P1 LDC R0, c[0x0][0x450] ;  /* 0x00011400ff001b82 */ /* 0x000f620000000800 */
[----:B---3--:R-:W-:-:S05]  /*168d0*/  @P1 IMAD.HI.U32 R3, R2, R3, RZ ;  /* 0x0000000302031227 */ /* 0x008fca00078e00ff */
[----:B-----5:R-:W-:-:S05]  /*168e0*/  @P1 SHF.R.U32.HI R2, RZ, R0, R3 ;  /* 0x00000000ff021219 */ /* 0x020fca0000011603 */
[----:B------:R-:W-:-:S05]  /*168f0*/  IMAD.IADD R2, R20, 0x1, R2 ;  /* 0x0000000114027824 */ /* 0x000fca00078e0202 */
[----:B------:R-:W-:-:S04]  /*16900*/  SHF.R.S32.HI R0, RZ, 0x1f, R2 ;  /* 0x0000001fff007819 */ /* 0x000fc80000011402 */
[----:B------:R-:W-:-:S04]  /*16910*/  LEA.HI R0, R0, R2, RZ, 0x7 ;  /* 0x0000000200007211 */ /* 0x000fc800078f38ff */
[----:B------:R-:W-:-:S04]  /*16920*/  SHF.R.S32.HI R0, RZ, 0x7, R0 ;  /* 0x00000007ff007819 */ /* 0x000fc80000011400 */
[----:B--2---:R-:W-:-:S04]  /*16930*/  VIMNMX R7, R21, R0, PT ;  /* 0x0000000015077248 */ /* 0x004fc80003fe0100 */
[----:B------:R-:W-:Y:S01]  /*16940*/  ISETP.GE.AND P1, PT, R7, 0x1, PT ;  /* 0x000000010700780c */ /* 0x000fe20003f26270 */
[----:B------:R2:W-:Y:S04]  /*16950*/  STL [R1+0x1c], R7 ;  /* 0x00001c0701007387 */ /* 0x0005e80000100800 */
[----:B------:R2:W-:Y:S08]  /*16960*/  STL [R1+0x24], RZ ;  /* 0x000024ff01007387 */ /* 0x0005f00000100800 */
[----:B--2-4-:R-:W-:Y:S05]  /*16970*/  @!P1 BRA `(.L_x_14599) ;  /* 0x0000000000689947 */ /* 0x014fea0003800000 */
[-C--:B------:R-:W-:Y:S02]  /*16980*/  IABS R0, R4.reuse ;  /* 0x0000000400007213 */ /* 0x080fe40000000000 */
[----:B------:R-:W-:Y:S02]  /*16990*/  IABS R6, R4 ;  /* 0x0000000400067213 */ /* 0x000fe40000000000 */
[----:B------:R-:W2:Y:S03]  /*169a0*/  I2F.RP R2, R0 ;  /* 0x0000000000027306 */ /* 0x000ea60000209400 */
[----:B------:R-:W-:-:S05]  /*169b0*/  IMAD.MOV R6, RZ, RZ, -R6 ;  /* 0x000000ffff067224 */ /* 0x000fca00078e0a06 */
[----:B--2---:R-:W2:Y:S02]  /*169c0*/  MUFU.RCP R2, R2 ;  /* 0x0000000200027308 */ /* 0x004ea40000001000 */
[----:B--2---:R-:W-:-:S06]  /*169d0*/  IADD3 R2, R2, 0xffffffe, RZ ;  /* 0x0ffffffe02027810 */ /* 0x004fcc0007ffe0ff */
[----:B------:R-:W2:Y:S02]  /*169e0*/  F2I.FTZ.U32.TRUNC.NTZ R3, R2 ;  /* 0x0000000200037305 */ /* 0x000ea4000021f000 */
[----:B--2---:R-:W-:-:S04]  /*169f0*/  IMAD.MOV R2, RZ, RZ, -R3 ;  /* 0x000000ffff027224 */ /* 0x004fc800078e0a03 */
        /* <DEDUP_REMOVED lines=18> */
.L_x_14599:
[----:B------:R-:W-:Y:S05]  /*16b20*/  BSYNC B0 ;  /* 0x0000000000007941 */ /* 0x000fea0003800000 */
.L_x_14598:
        /* <DEDUP_REMOVED lines=26> */
.L_x_14601:
        /* <DEDUP_REMOVED lines=9> */
[----:B--2---:R-:W-:Y:S01]  /*16d60*/  MOV R5, UR7 ;  /* 0x0000000700057c02 */ /* 0x004fe20008000f00 */
[----:B------:R-:W2:Y:S01]  /*16d70*/  LDC.64 R2, c[0x4][R2] ;  /* 0x0100000002027b82 */ /* 0x000ea20000000a00 */
[----:B------:R-:W-:Y:S01]  /*16d80*/  IMAD.U32 R6, RZ, RZ, UR8 ;  /* 0x00000008ff067e24 */ /* 0x000fe2000f8e00ff */
[----:B------:R-:W-:Y:S01]  /*16d90*/  MOV R8, 0x70 ;  /* 0x0000007000087802 */ /* 0x000fe20000000f00 */
[----:B------:R-:W-:Y:S02]  /*16da0*/  IMAD.U32 R7, RZ, RZ, UR9 ;  /* 0x00000009ff077e24 */ /* 0x000fe4000f8e00ff */
[----:B------:R-:W-:-:S02]  /*16db0*/  IMAD.U32 R10, RZ, RZ, UR4 ;  /* 0x00000004ff0a7e24 */ /* 0x000fc4000f8e00ff */
[----:B-1----:R-:W-:Y:S02]  /*16dc0*/  IMAD.U32 R11, RZ, RZ, UR5 ;  /* 0x00000005ff0b7e24 */ /* 0x002fe4000f8e00ff */
[----:B------:R-:W-:Y:S02]  /*16dd0*/  IMAD.MOV.U32 R12, RZ, RZ, 0x1 ;  /* 0x00000001ff0c7424 */ /* 0x000fe400078e00ff */
[----:B------:R-:W-:-:S07]  /*16de0*/  IMAD.MOV.U32 R13, RZ, RZ, RZ ;  /* 0x000000ffff0d7224 */ /* 0x000fce00078e00ff */
[----:B------:R-:W-:-:S07]  /*16df0*/  LEPC R20, `(.L_x_14604) ;  /* 0x000000001014794e */ /* 0x000fce0000000000 */
[----:B0-2---:R-:W-:Y:S05]  /*16e00*/  CALL.ABS.NOINC R2 ;  /* 0x0000000002007343 */ /* 0x005fea0003c00000 */
.L_x_14604:
[----:B------:R-:W-:Y:S05]  /*16e10*/  BSYNC B6 ;  /* 0x0000000000067941 */ /* 0x000fea0003800000 */
.L_x_14603:
        /* <DEDUP_REMOVED lines=10> */
[----:B--2---:R-:W-:Y:S01]  /*16ec0*/  MOV R5, UR7 ;  /* 0x0000000700057c02 */ /* 0x004fe20008000f00 */
[----:B------:R-:W-:Y:S01]  /*16ed0*/  IMAD.U32 R6, RZ, RZ, UR8 ;  /* 0x00000008ff067e24 */ /* 0x000fe2000f8e00ff */
[----:B------:R-:W-:Y:S01]  /*16ee0*/  MOV R8, 0x70 ;  /* 0x0000007000087802 */ /* 0x000fe20000000f00 */
[----:B------:R-:W-:Y:S02]  /*16ef0*/  IMAD.U32 R7, RZ, RZ, UR9 ;  /* 0x00000009ff077e24 */ /* 0x000fe4000f8e00ff */
[----:B------:R-:W-:-:S02]  /*16f00*/  IMAD.U32 R10, RZ, RZ, UR4 ;  /* 0x00000004ff0a7e24 */ /* 0x000fc4000f8e00ff */
[----:B-1----:R-:W-:Y:S02]  /*16f10*/  IMAD.U32 R11, RZ, RZ, UR5 ;  /* 0x00000005ff0b7e24 */ /* 0x002fe4000f8e00ff */
[----:B------:R-:W-:Y:S02]  /*16f20*/  IMAD.MOV.U32 R12, RZ, RZ, 0x1 ;  /* 0x00000001ff0c7424 */ /* 0x000fe400078e00ff */
[----:B---3--:R-:W-:-:S07]  /*16f30*/  IMAD.MOV.U32 R13, RZ, RZ, RZ ;  /* 0x000000ffff0d7224 */ /* 0x008fce00078e00ff */
[----:B------:R-:W-:-:S07]  /*16f40*/  LEPC R20, `(.L_x_14607) ;  /* 0x000000001014794e */ /* 0x000fce0000000000 */
[----:B0---4-:R-:W-:Y:S05]  /*16f50*/  CALL.ABS.NOINC R2 ;  /* 0x0000000002007343 */ /* 0x011fea0003c00000 */
.L_x_14607:
        /* <DEDUP_REMOVED lines=16> */
.L_x_14606:
[----:B------:R-:W-:Y:S05]  /*17060*/  BSYNC B6 ;  /* 0x0000000000067941 */ /* 0x000fea0003800000 */
.L_x_14605:
        /* <DEDUP_REMOVED lines=21> */
.L_x_14765:
        /* <DEDUP_REMOVED lines=10> */
.L_x_14768:
        /* <DEDUP_REMOVED lines=11> */
[--C-:B------:R-:W-:Y:S01]  /*17310*/  SHF.R.S32.HI R5, RZ, 0x1f, R0.reuse ;  /* 0x0000001fff057819 */ /* 0x100fe20000011400 */
[----:B------:R-:W-:-:S04]  /*17320*/  IMAD.MOV R4, RZ, RZ, -R0 ;  /* 0x000000ffff047224 */ /* 0x000fc800078e0a00 */
[----:B------:R-:W-:Y:S01]  /*17330*/  IMAD R22, R6, R4, R22 ;  /* 0x0000000406167224 */ /* 0x000fe200078e0216 */
[----:B------:R-:W-:Y:S01]  /*17340*/  MOV R4, R0 ;  /* 0x0000000000047202 */ /* 0x000fe20000000f00 */
[----:B------:R-:W-:-:S04]  /*17350*/  IMAD R6, R7, UR4, RZ ;  /* 0x0000000407067c24 */ /* 0x000fc8000f8e02ff */
[----:B------:R-:W-:-:S04]  /*17360*/  IMAD.WIDE.U32 R4, R23, UR4, R4 ;  /* 0x0000000417047c25 */ /* 0x000fc8000f8e0004 */
[----:B------:R-:W-:Y:S01]  /*17370*/  IMAD R0, R23, UR5, R6 ;  /* 0x0000000517007c24 */ /* 0x000fe2000f8e0206 */
[----:B------:R-:W-:-:S03]  /*17380*/  LEA R2, P0, R4, R2, 0x2 ;  /* 0x0000000204027211 */ /* 0x000fc600078010ff */
[----:B------:R-:W-:-:S05]  /*17390*/  IMAD.IADD R0, R5, 0x1, R0 ;  /* 0x0000000105007824 */ /* 0x000fca00078e0200 */
[----:B------:R-:W-:-:S05]  /*173a0*/  LEA.HI.X R3, R4, R3, R0, 0x2, P0 ;  /* 0x0000000304037211 */ /* 0x000fca00000f1400 */
[----:B------:R4:W5:Y:S02]  /*173b0*/  LDG.E R19, desc[UR40][R2.64] ;  /* 0x0000002802137981 */ /* 0x000964000c1e1900 */
.L_x_14611:
[----:B0-----:R-:W-:Y:S01]  /*173c0*/  IMAD R0, R18, 0x8, R16 ;  /* 0x0000000812007824 */ /* 0x001fe200078e0210 */
[----:B----4-:R-:W-:-:S04]  /*173d0*/  SHF.L.U32 R2, R28, 0x1f, RZ ;  /* 0x0000001f1c027819 */ /* 0x010fc800000006ff */
[----:B------:R-:W0:Y:S02]  /*173e0*/  SYNCS.PHASECHK.TRANS64.TRYWAIT P0, [R0+URZ+0x16840], R2 ;  /* 0x01684002000075a7 */ /* 0x000e24000800017f */
[----:B0-----:R-:W-:Y:S05]  /*173f0*/  @!P0 BRA `(.L_x_14612) ;  /* 0x0000005c005c8947 */ /* 0x001fea0003800000 */
.L_x_14769:
[----:B------:R-:W4:Y:S02]  /*17400*/  S2R R3, SR_TID.X ;  /* 0x0000000000037919 */ /* 0x000f240000002100 */
[----:B----4-:R-:W-:-:S04]  /*17410*/  LOP3.LUT R3, R3, 0x7f, RZ, 0xc0, !PT ;  /* 0x0000007f03037812 */ /* 0x010fc800078ec0ff */
[----:B------:R-:W-:-:S13]  /*17420*/  ISETP.NE.AND P0, PT, R3, RZ, PT ;  /* 0x000000ff0300720c */ /* 0x000fda0003f05270 */
[----:B------:R-:W-:Y:S05]  /*17430*/  @P0 BRA `(.L_x_14613) ;  /* 0x00000000001c0947 */ /* 0x000fea0003800000 */
[----:B------:R-:W4:Y:S01]  /*17440*/  S2R R3, SR_TID.X ;  /* 0x0000000000037919 */ /* 0x000f220000002100 */
[----:B0-----:R-:W-:-:S04]  /*17450*/  IMAD.MOV.U32 R2, RZ, RZ, 0x4000 ;  /* 0x00004000ff027424 */ /* 0x001fc800078e00ff */
[----:B------:R0:W-:Y:S01]  /*17460*/  SYNCS.ARRIVE.TRANS64 RZ, [R0+URZ+0x16830], R2 ;  /* 0x0168300200ff79a7 */ /* 0x0001e2000800003f */
[----:B----4-:R-:W-:-:S04]  /*17470*/  LOP3.LUT R3, R3, 0x1f, RZ, 0xc0, !PT ;  /* 0x0000001f03037812 */ /* 0x010fc800078ec0ff */
[----:B------:R-:W-:-:S13]  /*17480*/  ISETP.NE.AND P0, PT, R3, RZ, PT ;  /* 0x000000ff0300720c */ /* 0x000fda0003f05270 */
[----:B0-----:R-:W-:Y:S05]  /*17490*/  @!P0 BRA `(.L_x_14613) ;  /* 0x0000000000048947 */ /* 0x001fea0003800000 */
[----:B------:R-:W-:Y:S01]  /*174a0*/  BPT.TRAP 0x1 ;  /* 0x000000040000795c */ /* 0x000fe20000300000 */
.L_x_14613:
        /* <DEDUP_REMOVED lines=18> */
[----:B----4-:R-:W-:-:S04]  /*175d0*/  LOP3.LUT R2, R2, 0xfffffffe, RZ, 0xc0, !PT ;  /* 0xfffffffe02027812 */ /* 0x010fc800078ec0ff */
[----:B------:R-:W-:-:S05]  /*175e0*/  @P0 LOP3.LUT R2, R2, 0x1, RZ, 0xfc, !PT ;  /* 0x0000000102020812 */ /* 0x000fca00078efcff */
[----:B------:R0:W-:Y:S01]  /*175f0*/  STL [R1], R2 ;  /* 0x0000000201007387 */ /* 0x0001e20000100800 */
[----:B------:R-:W-:Y:S01]  /*17600*/  NOP ;  /* 0x0000000000007918 */ /* 0x000fe20000000000 */
.L_x_14609:
[----:B------:R-:W4:Y:S04]  /*17610*/  LDL.LU R4, [R1+0x18] ;  /* 0x0000180001047983 */ /* 0x000f280000300800 */
[----:B------:R-:W5:Y:S04]  /*17620*/  LDL.LU R6, [R1+0x14] ;  /* 0x0000140001067983 */ /* 0x000f680000300800 */
[----:B------:R-:W2:Y:S01]  /*17630*/  LDL.LU R3, [R1+0x38] ;  /* 0x0000380001037983 */ /* 0x000ea20000300800 */
[----:B------:R-:W-:Y:S05]  /*17640*/  WARPSYNC.ALL ;  /* 0x0000000000007948 */ /* 0x000fea0003800000 */
[----:B0-----:R-:W-:Y:S01]  /*17650*/  ULDC.64 UR6, c[0x0][0xa00] ;  /* 0x0002800000067ab9 */ /* 0x001fe20000000a00 */
[----:B------:R-:W-:Y:S01]  /*17660*/  ULDC.64 UR4, c[0x0][0x298] ;  /* 0x0000a60000047ab9 */ /* 0x000fe20000000a00 */
[----:B------:R-:W-:Y:S01]  /*17670*/  BAR.SYNC.DEFER_BLOCKING 0x8, 0x200 ;  /* 0x0208000000007b1d */ /* 0x000fe20000010000 */
[----:B------:R-:W-:-:S02]  /*17680*/  ISETP.NE.U32.AND P0, PT, RZ, UR6, PT ;  /* 0x00000006ff007c0c */ /* 0x000fc4000bf05070 */
[----:B------:R-:W-:Y:S02]  /*17690*/  IADD3 R0, R16, 0x8400, RZ ;  /* 0x0000840010007810 */ /* 0x000fe40007ffe0ff */
[----:B------:R-:W-:Y:S01]  /*176a0*/  ISETP.NE.AND.EX P0, PT, RZ, UR7, PT, P0 ;  /* 0x00000007ff007c0c */ /* 0x000fe2000bf05300 */
[----:B------:R-:W-:Y:S01]  /*176b0*/  BSSY B6, `(.L_x_14614) ;  /* 0x000001e000067945 */ /* 0x000fe20003800000 */
[----:B------:R-:W-:Y:S02]  /*176c0*/  LOP3.LUT P1, RZ, R0, 0x3ff, RZ, 0xc0, !PT ;  /* 0x000003ff00ff7812 */ /* 0x000fe4000782c0ff */
        /* <DEDUP_REMOVED lines=17> */
[----:B---3--:R-:W-:Y:S01]  /*177e0*/  MOV R7, UR7 ;  /* 0x0000000700077c02 */ /* 0x008fe20008000f00 */
[----:B------:R-:W0:Y:S01]  /*177f0*/  LDC.64 R2, c[0x4][R2] ;  /* 0x0100000002027b82 */ /* 0x000e220000000a00 */
[----:B------:R-:W-:Y:S01]  /*17800*/  IMAD.U32 R5, RZ, RZ, UR5 ;  /* 0x00000005ff057e24 */ /* 0x000fe2000f8e00ff */
[----:B------:R-:W-:Y:S01]  /*17810*/  MOV R13, RZ ;  /* 0x000000ff000d7202 */ /* 0x000fe20000000f00 */
[----:B------:R-:W-:Y:S02]  /*17820*/  IMAD.U32 R6, RZ, RZ, UR6 ;  /* 0x00000006ff067e24 */ /* 0x000fe4000f8e00ff */
[----:B------:R-:W-:-:S02]  /*17830*/  IMAD.U32 R10, RZ, RZ, UR8 ;  /* 0x00000008ff0a7e24 */ /* 0x000fc4000f8e00ff */
[----:B-1----:R-:W-:Y:S02]  /*17840*/  IMAD.U32 R11, RZ, RZ, UR9 ;  /* 0x00000009ff0b7e24 */ /* 0x002fe4000f8e00ff */
[----:B------:R-:W-:Y:S02]  /*17850*/  IMAD.MOV.U32 R8, RZ, RZ, 0x70 ;  /* 0x00000070ff087424 */ /* 0x000fe400078e00ff */
[----:B------:R-:W-:-:S07]  /*17860*/  IMAD.MOV.U32 R12, RZ, RZ, 0x1 ;  /* 0x00000001ff0c7424 */ /* 0x000fce00078e00ff */
[----:B------:R-:W-:-:S07]  /*17870*/  LEPC R20, `(.L_x_14615) ;  /* 0x000000001014794e */ /* 0x000fce0000000000 */
[----:B0-----:R-:W-:Y:S05]  /*17880*/  CALL.ABS.NOINC R2 ;  /* 0x0000000002007343 */ /* 0x001fea0003c00000 */
.L_x_14615:
[----:B------:R-:W-:Y:S05]  /*17890*/  BSYNC B6 ;  /* 0x0000000000067941 */ /* 0x000fea0003800000 */
.L_x_14614:
[----:B------:R-:W2:Y:S01]  /*178a0*/  LDL.LU R20, [R1+0x18] ;  /* 0x0000180001147983 */ /* 0x000ea20000300800 */
[----:B------:R-:W4:Y:S01]  /*178b0*/  LDC R9, c[0x0][0x448] ;  /* 0x00011200ff097b82 */ /* 0x000f220000000800 */
[----:B------:R-:W-:Y:S01]  /*178c0*/  ULDC.64 UR4, c[0x0][0x2d8] ;  /* 0x0000b60000047ab9 */ /* 0x000fe20000000a00 */
[----:B------:R-:W-:Y:S01]  /*178d0*/  ULDC.64 UR6, c[0x0][0x2e0] ;  /* 0x0000b80000067ab9 */ /* 0x000fe20000000a00 */
[----:B0-----:R-:W2:Y:S01]  /*178e0*/  LDL.LU.64 R2, [R1+0x30] ;  /* 0x0000300001027983 */ /* 0x001ea20000300a00 */
[----:B------:R-:W-:-:S03]  /*178f0*/  ULDC.64 UR8, c[0x0][0x280] ;  /* 0x0000a00000087ab9 */ /* 0x000fc60000000a00 */
[----:B------:R-:W3:Y:S04]  /*17900*/  LDL.LU R21, [R1+0x38] ;  /* 0x0000380001157983 */ /* 0x000ee80000300800 */
[----:B------:R-:W3:Y:S04]  /*17910*/  LDL.LU R4, [R1+0x14] ;  /* 0x0000140001047983 */ /* 0x000ee80000300800 */
[----:B------:R0:W5:Y:S01]  /*17920*/  LDL R10, [R1+0x10] ;  /* 0x00001000010a7983 */ /* 0x0001620000100800 */
[----:B----4-:R-:W-:-:S13]  /*17930*/  ISETP.NE.AND P1, PT, R9, 0x1, PT ;  /* 0x000000010900780c */ /* 0x010fda0003f25270 */
[----:B------:R-:W4:Y:S08]  /*17940*/  @P1 LDC R5, c[0x0][0x450] ;  /* 0x00011400ff051b82 */ /* 0x000f300000000800 */
[----:B------:R-:W0:Y:S01]  /*17950*/  @P1 LDC R8, c[0x0][0x450] ;  /* 0x00011400ff081b82 */ /* 0x000e220000000800 */
[----:B-1----:R-:W1:Y:S01]  /*17960*/  S2R R11, SR_TID.X ;  /* 0x00000000000b7919 */ /* 0x002e620000002100 */
[----:B--2---:R-:W-:-:S02]  /*17970*/  IMAD.MOV.U32 R3, RZ, RZ, R20 ;  /* 0x000000ffff037224 */ /* 0x004fc400078e0014 */
[----:B------:R-:W2:Y:S01]  /*17980*/  S2R R20, SR_TID.X ;  /* 0x0000000000147919 */ /* 0x000ea20000002100 */
[----:B------:R-:W-:-:S04]  /*17990*/  IMAD.WIDE.U32 R2, R17, UR4, R2 ;  /* 0x0000000411027c25 */ /* 0x000fc8000f8e0002 */
[----:B------:R-:W-:Y:S01]  /*179a0*/  IMAD R3, R17, UR5, R3 ;  /* 0x0000000511037c24 */ /* 0x000fe2000f8e0203 */
[----:B------:R-:W-:Y:S01]  /*179b0*/  ULDC.64 UR4, c[0x0][0x2d0] ;  /* 0x0000b40000047ab9 */ /* 0x000fe20000000a00 */
[----:B---3--:R-:W-:Y:S02]  /*179c0*/  IMAD R0, R21, UR6, RZ ;  /* 0x0000000615007c24 */ /* 0x008fe4000f8e02ff */
[----:B------:R-:W-:-:S04]  /*179d0*/  IMAD.WIDE.U32 R2, R4, UR6, R2 ;  /* 0x0000000604027c25 */ /* 0x000fc8000f8e0002 */
[----:B------:R-:W-:Y:S01]  /*179e0*/  IMAD R0, R4, UR7, R0 ;  /* 0x0000000704007c24 */ /* 0x000fe2000f8e0200 */
        /* <DEDUP_REMOVED lines=10> */
[----:B----4-:R-:W-:-:S04]  /*17a90*/  @P1 SHF.R.U32.HI R4, RZ, R5, R0 ;  /* 0x00000005ff041219 */ /* 0x010fc80000011600 */
        /* <DEDUP_REMOVED lines=12> */
[----:B------:R-:W2:Y:S01]  /*17b60*/  @P1 LDC R7, c[0x0][0x44c] ;  /* 0x00011300ff071b82 */ /* 0x000ea20000000800 */
[----:B------:R-:W-:-:S04]  /*17b70*/  LEA R0, P0, R4, UR8, 0x1 ;  /* 0x0000000804007c11 */ /* 0x000fc8000f8008ff */
[----:B------:R-:W-:Y:S01]  /*17b80*/  LEA.HI.X R4, R4, UR9, R5, 0x1, P0 ;  /* 0x0000000904047c11 */ /* 0x000fe200080f0c05 */
[----:B------:R-:W-:-:S04]  /*17b90*/  VIADD R5, R6, 0x80 ;  /* 0x0000008006057836 */ /* 0x000fc80000000000 */
[----:B------:R-:W-:Y:S02]  /*17ba0*/  IMAD.MOV.U32 R6, RZ, RZ, R5 ;  /* 0x000000ffff067224 */ /* 0x000fe400078e0005 */
[----:B--2---:R-:W-:-:S05]  /*17bb0*/  @P1 IMAD.HI.U32 R7, R5, R7, RZ ;  /* 0x0000000705071227 */ /* 0x004fca00078e00ff */
[----:B0-----:R-:W-:-:S04]  /*17bc0*/  @P1 SHF.R.U32.HI R6, RZ, R8, R7 ;  /* 0x00000008ff061219 */ /* 0x001fc80000011607 */
[----:B------:R-:W-:-:S05]  /*17bd0*/  IADD3 R7, -R6, RZ, RZ ;  /* 0x000000ff06077210 */ /* 0x000fca0007ffe1ff */
[----:B------:R-:W-:Y:S01]  /*17be0*/  IMAD R5, R9, R7, R5 ;  /* 0x0000000709057224 */ /* 0x000fe200078e0205 */
[----:B------:R-:W-:Y:S01]  /*17bf0*/  SHF.R.S32.HI R7, RZ, 0x1f, R6 ;  /* 0x0000001fff077819 */ /* 0x000fe20000011406 */
[----:B------:R-:W-:-:S04]  /*17c00*/  IMAD.WIDE.U32 R2, R6, UR4, R2 ;  /* 0x0000000406027c25 */ /* 0x000fc8000f8e0002 */
[----:B------:R-:W-:Y:S01]  /*17c10*/  IMAD R7, R7, UR4, RZ ;  /* 0x0000000407077c24 */ /* 0x000fe2000f8e02ff */
[----:B------:R-:W-:-:S03]  /*17c20*/  ULDC UR4, c[0x0][0x2b8] ;  /* 0x0000ae0000047ab9 */ /* 0x000fc60000000800 */
[----:B------:R-:W-:Y:S01]  /*17c30*/  IMAD R7, R6, UR5, R7 ;  /* 0x0000000506077c24 */ /* 0x000fe2000f8e0207 */
[----:B------:R-:W-:Y:S01]  /*17c40*/  SHF.R.S32.HI R6, RZ, 0x1f, R5 ;  /* 0x0000001fff067819 */ /* 0x000fe20000011405 */
[----:B-1----:R-:W-:Y:S02]  /*17c50*/  IMAD.SHL.U32 R20, R11, 0x8, RZ ;  /* 0x000000080b147824 */ /* 0x002fe400078e00ff */
[----:B------:R-:W-:Y:S02]  /*17c60*/  IMAD.IADD R3, R3, 0x1, R7 ;  /* 0x0000000103037824 */ /* 0x000fe400078e0207 */
[----:B------:R-:W-:Y:S02]  /*17c70*/  IMAD R6, R6, UR6, RZ ;  /* 0x0000000606067c24 */ /* 0x000fe4000f8e02ff */
[----:B------:R-:W-:Y:S01]  /*17c80*/  IMAD.WIDE.U32 R2, R5, UR6, R2 ;  /* 0x0000000605027c25 */ /* 0x000fe2000f8e0002 */
[----:B------:R-:W-:-:S03]  /*17c90*/  LOP3.LUT R20, R20, 0x38, RZ, 0xc0, !PT ;  /* 0x0000003814147812 */ /* 0x000fc600078ec0ff */
        /* <DEDUP_REMOVED lines=87> */
[----:B------:R-:W-:-:S05]  /*18210*/  @!P1 IMAD.X R4, RZ, RZ, R4, P3 ;  /* 0x000000ffff049224 */ /* 0x000fca00018e0604 */
[----:B------:R-:W-:-:S05]  /*18220*/  @!P1 MOV R7, R4 ;  /* 0x0000000400079202 */ /* 0x000fca0000000f00 */
        /* <DEDUP_REMOVED lines=24> */
.L_x_14794:
[----:B------:R-:W-:Y:S01]  /*183b0*/  IADD3 R25, R25, 0xb0, RZ ;  /* 0x000000b019197810 */ /* 0x000fe20007ffe0ff */
        /* <DEDUP_REMOVED lines=10> */
.L_x_14617:
        /* <DEDUP_REMOVED lines=18> */
.L_x_14795:
[----:B------:R-:W-:Y:S05]  /*18580*/  BSYNC B0 ;  /* 0x0000000000007941 */ /* 0x000fea0003800000 */
.L_x_14618:
        /* <DEDUP_REMOVED lines=52> */
.L_x_14626:
[----:B------:R-:W-:Y:S01]  /*188d0*/  IMAD R2, R5, 0x8, R16 ;  /* 0x0000000805027824 */ /* 0x000fe200078e0210 */
[----:B------:R-:W-:Y:S01]  /*188e0*/  SHF.L.U32 R3, R10, 0x1f, RZ ;  /* 0x0000001f0a037819 */ /* 0x000fe200000006ff */
[----:B------:R-:W-:Y:S03]  /*188f0*/  BSSY B3, `(.L_x_14627) ;  /* 0x0000003000037945 */ /* 0x000fe60003800000 */
[----:B------:R-:W1:Y:S02]  /*18900*/  SYNCS.PHASECHK.TRANS64.TRYWAIT P0, [R2+URZ+0x16840], R3 ;  /* 0x01684003020075a7 */ /* 0x000e64000800017f */
[----:B-1----:R-:W-:Y:S05]  /*18910*/  @!P0 BRA `(.L_x_14628) ;  /* 0x00000058001c8947 */ /* 0x002fea0003800000 */
.L_x_14796:
[----:B------:R-:W-:Y:S05]  /*18920*/  BSYNC B3 ;  /* 0x0000000000037941 */ /* 0x000fea0003800000 */
.L_x_14627:
[----:B0-----:R-:W0:Y:S01]  /*18930*/  S2R R7, SR_TID.X ;  /* 0x0000000000077919 */ /* 0x001e220000002100 */
[----:B------:R-:W-:Y:S01]  /*18940*/  BSSY B3, `(.L_x_14629) ;  /* 0x000000b000037945 */ /* 0x000fe20003800000 */
[----:B0-----:R-:W-:-:S04]  /*18950*/  LOP3.LUT R7, R7, 0x7f, RZ, 0xc0, !PT ;  /* 0x0000007f07077812 */ /* 0x001fc800078ec0ff */
[----:B------:R-:W-:-:S13]  /*18960*/  ISETP.NE.AND P1, PT, R7, RZ, PT ;  /* 0x000000ff0700720c */ /* 0x000fda0003f25270 */
[----:B------:R-:W-:Y:S05]  /*18970*/  @P1 BRA `(.L_x_14630) ;  /* 0x00000000001c1947 */ /* 0x000fea0003800000 */
[----:B------:R-:W0:Y:S01]  /*18980*/  S2R R7, SR_TID.X ;  /* 0x0000000000077919 */ /* 0x000e220000002100 */
[----:B-1----:R-:W-:-:S04]  /*18990*/  MOV R3, 0x4000 ;  /* 0x0000400000037802 */ /* 0x002fc80000000f00 */
[----:B------:R2:W-:Y:S01]  /*189a0*/  SYNCS.ARRIVE.TRANS64 RZ, [R2+URZ+0x16830], R3 ;  /* 0x0168300302ff79a7 */ /* 0x0005e2000800003f */
[----:B0-----:R-:W-:-:S04]  /*189b0*/  LOP3.LUT R7, R7, 0x1f, RZ, 0xc0, !PT ;  /* 0x0000001f07077812 */ /* 0x001fc800078ec0ff */
[----:B------:R-:W-:-:S13]  /*189c0*/  ISETP.NE.AND P0, PT, R7, RZ, PT ;  /* 0x000000ff0700720c */ /* 0x000fda0003f05270 */
[----:B--2---:R-:W-:Y:S05]  /*189d0*/  @!P0 BRA `(.L_x_14630) ;  /* 0x0000000000048947 */ /* 0x004fea0003800000 */
[----:B------:R-:W-:Y:S01]  /*189e0*/  BPT.TRAP 0x1 ;  /* 0x000000040000795c */ /* 0x000fe20000300000 */
.L_x_14630:
[----:B------:R-:W-:Y:S05]  /*189f0*/  BSYNC B3 ;  /* 0x0000000000037941 */ /* 0x000fea0003800000 */
.L_x_14629:
[----:B------:R-:W-:Y:S01]  /*18a00*/  IMAD.MOV.U32 R11, RZ, RZ, RZ ;  /* 0x000000ffff0b7224 */ /* 0x000fe200078e00ff */
[----:B------:R-:W-:Y:S01]  /*18a10*/  UIADD3 UR4, UP0, UR38, 0x370, URZ ;  /* 0x0000037026047890 */ /* 0x000fe2000ff1e03f */
[----:B-1----:R-:W-:Y:S01]  /*18a20*/  IMAD R3, R5, 0x4000, R16 ;  /* 0x0000400005037824 */ /* 0x002fe200078e0210 */
[----:B------:R-:W-:Y:S01]  /*18a30*/  PLOP3.LUT P0, PT, PT, PT, PT, 0x80, 0x0 ;  /* 0x000000000000781c */ /* 0x000fe20003f0f070 */
[----:B------:R-:W-:Y:S01]  /*18a40*/  VIADD R2, R2, 0x16830 ;  /* 0x0001683002027836 */ /* 0x000fe20000000000 */
[----:B------:R-:W-:Y:S01]  /*18a50*/  R2UR UR10, R11 ;  /* 0x000000000b0a72ca */ /* 0x000fe200000e0000 */
[----:B------:R-:W-:Y:S01]  /*18a60*/  VIADD R3, R3, 0xe400 ;  /* 0x0000e40003037836 */ /* 0x000fe20000000000 */
[----:B------:R-:W-:Y:S01]  /*18a70*/  LEA R7, R0, R26, 0x7 ;  /* 0x0000001a00077211 */ /* 0x000fe200078e38ff */
[----:B------:R-:W-:Y:S01]  /*18a80*/  UIADD3.X UR5, URZ, UR39, URZ, UP0, !UPT ;  /* 0x000000273f057290 */ /* 0x000fe200087fe43f */
[----:B------:R-:W-:Y:S01]  /*18a90*/  UMOV UR6, 0x0 ;  /* 0x0000000000067882 */ /* 0x000fe20000000000 */
[----:B------:R-:W-:-:S10]  /*18aa0*/  UMOV UR7, 0x14f00000 ;  /* 0x14f0000000077882 */ /* 0x000fd40000000000 */
.L_x_14631:
        /* <DEDUP_REMOVED lines=15> */
.L_x_14797:
[----:B------:R-:W-:Y:S05]  /*18ba0*/  BSYNC B3 ;  /* 0x0000000000037941 */ /* 0x000fea0003800000 */
.L_x_14632:
        /* <DEDUP_REMOVED lines=12> */
.L_x_14635:
[----:B------:R-:W-:Y:S05]  /*18c70*/  BSYNC B3 ;  /* 0x0000000000037941 */ /* 0x000fea0003800000 */
.L_x_14634:
        /* <DEDUP_REMOVED lines=11> */
.L_x_14636:
        /* <DEDUP_REMOVED lines=12> */
.L_x_14625:
[----:B------:R-:W-:Y:S05]  /*18df0*/  BSYNC B1 ;  /* 0x0000000000017941 */ /* 0x000fea0003800000 */
.L_x_14624:
[----:B------:R-:W2:Y:S01]  /*18e00*/  LDL.LU R0, [R1+0x20] ;  /* 0x0000200001007983 */ /* 0x000ea20000300800 */
[----:B------:R-:W-:Y:S01]  /*18e10*/  IMAD.MOV.U32 R18, RZ, RZ, R5 ;  /* 0x000000ffff127224 */ /* 0x000fe200078e0005 */
[----:B------:R-:W-:Y:S01]  /*18e20*/  MOV R28, R10 ;  /* 0x0000000a001c7202 */ /* 0x000fe20000000f00 */
[----:B--2---:R-:W-:-:S07]  /*18e30*/  VIADD R0, R0, 0xfffffffd ;  /* 0xfffffffd00007836 */ /* 0x004fce0000000000 */
.L_x_14623:
[----:B------:R-:W-:Y:S05]  /*18e40*/  BSYNC B2 ;  /* 0x0000000000027941 */ /* 0x000fea0003800000 */
.L_x_14622:
[----:B------:R-:W-:Y:S01]  /*18e50*/  VIADD R9, R9, 0xfffffffe ;  /* 0xfffffffe09097836 */ /* 0x000fe20000000000 */
[----:B------:R-:W-:-:S04]  /*18e60*/  LOP3.LUT R4, RZ, R4, RZ, 0x33, !PT ;  /* 0x00000004ff047212 */ /* 0x000fc800078e33ff */
[----:B------:R-:W-:-:S13]  /*18e70*/  ISETP.NE.AND P0, PT, R9, R4, PT ;  /* 0x000000040900720c */ /* 0x000fda0003f05270 */
[----:B------:R-:W-:Y:S05]  /*18e80*/  @!P0 BRA `(.L_x_14621) ;  /* 0x0000000c00a88947 */ /* 0x000fea0003800000 */
[----:B------:R-:W-:-:S07]  /*18e90*/  IMAD.MOV.U32 R4, RZ, RZ, R19 ;  /* 0x000000ffff047224 */ /* 0x000fce00078e0013 */
.L_x_14663:
        /* <DEDUP_REMOVED lines=33> */
.L_x_14639:
[----:B------:R-:W-:Y:S01]  /*190b0*/  IMAD R2, R6, 0x8, R16 ;  /* 0x0000000806027824 */ /* 0x000fe200078e0210 */
[----:B------:R-:W-:Y:S01]  /*190c0*/  SHF.L.U32 R3, R7, 0x1f, RZ ;  /* 0x0000001f07037819 */ /* 0x000fe200000006ff */
[----:B------:R-:W-:Y:S03]  /*190d0*/  BSSY B2, `(.L_x_14640) ;  /* 0x0000003000027945 */ /* 0x000fe60003800000 */
[----:B------:R-:W1:Y:S02]  /*190e0*/  SYNCS.PHASECHK.TRANS64.TRYWAIT P0, [R2+URZ+0x16840], R3 ;  /* 0x01684003020075a7 */ /* 0x000e64000800017f */
[----:B-1----:R-:W-:Y:S05]  /*190f0*/  @!P0 BRA `(.L_x_14641) ;  /* 0x00000050004c8947 */ /* 0x002fea0003800000 */
.L_x_14798:
[----:B------:R-:W-:Y:S05]  /*19100*/  BSYNC B2 ;  /* 0x0000000000027941 */ /* 0x000fea0003800000 */
.L_x_14640:
        /* <DEDUP_REMOVED lines=12> */
.L_x_14643:
[----:B------:R-:W-:Y:S05]  /*191d0*/  BSYNC B2 ;  /* 0x0000000000027941 */ /* 0x000fea0003800000 */
.L_x_14642:
        /* <DEDUP_REMOVED lines=11> */
.L_x_14644:
        /* <DEDUP_REMOVED lines=15> */
.L_x_14799:
[----:B------:R-:W-:Y:S05]  /*19380*/  BSYNC B2 ;  /* 0x0000000000027941 */ /* 0x000fea0003800000 */
.L_x_14645:
        /* <DEDUP_REMOVED lines=11> */
.L_x_14648:
[----:B------:R-:W-:Y:S05]  /*19440*/  BSYNC B2 ;  /* 0x0000000000027941 */ /* 0x000fea0003800000 */
.L_x_14647:
[----:B------:R-:W-:Y:S01]  /*19450*/  R2UR UR10, R5 ;  /* 0x00000000050a72ca */ /* 0x000fe200000e0000 */
[----:B------:R-:W-:Y:S01]  /*19460*/  IMAD R18, R18, 0x4000, R16 ;  /* 0x0000400012127824 */ /* 0x000fe200078e0210 */
[----:B------:R-:W-:Y:S01]  /*19470*/  R2UR UR7, R3 ;  /* 0x00000000030772ca */ /* 0x000fe200000e0000 */
[----:B------:R-:W-:Y:S01]  /*19480*/  UIADD3 UR4, UP0, UR38, 0x470, URZ ;  /* 0x0000047026047890 */ /* 0x000fe2000ff1e03f */
[----:B------:R-:W-:Y:S01]  /*19490*/  R2UR UR6, R2 ;  /* 0x00000000020672ca */ /* 0x000fe200000e0000 */
[----:B0-----:R-:W-:Y:S01]  /*194a0*/  VIADD R10, R10, 0x50 ;  /* 0x000000500a0a7836 */ /* 0x001fe20000000000 */
[----:B------:R-:W-:Y:S01]  /*194b0*/  PLOP3.LUT P0, PT, PT, PT, PT, 0x80, 0x0 ;  /* 0x000000000000781c */ /* 0x000fe20003f0f070 */
[----:B------:R-:W-:Y:S01]  /*194c0*/  VIADD R18, R18, 0x400 ;  /* 0x0000040012127836 */ /* 0x000fe20000000000 */
[----:B------:R-:W-:Y:S01]  /*194d0*/  LEA R2, R22, R26, 0x7 ;  /* 0x0000001a16027211 */ /* 0x000fe200078e38ff */
[----:B------:R-:W-:-:S12]  /*194e0*/  UIADD3.X UR5, URZ, UR39, URZ, UP0, !UPT ;  /* 0x000000273f057290 */ /* 0x000fd800087fe43f */
.L_x_14649:
        /* <DEDUP_REMOVED lines=12> */
.L_x_14638:
[----:B------:R-:W-:Y:S05]  /*195b0*/  BSYNC B1 ;  /* 0x0000000000017941 */ /* 0x000fea0003800000 */
.L_x_14637:
[----:B------:R-:W2:Y:S01]  /*195c0*/  LDL R2, [R1] ;  /* 0x0000000001027983 */ /* 0x000ea20000100800 */
[----:B------:R-:W-:Y:S01]  /*195d0*/  IADD3 R18, R6, 0x1, RZ ;  /* 0x0000000106127810 */ /* 0x000fe20007ffe0ff */
[----:B------:R-:W-:Y:S01]  /*195e0*/  BSSY B1, `(.L_x_14650) ;  /* 0x0000070000017945 */ /* 0x000fe20003800000 */
[----:B------:R-:W-:Y:S02]  /*195f0*/  VIADD R9, R0, 0xffffffff ;  /* 0xffffffff00097836 */ /* 0x000fe40000000000 */
        /* <DEDUP_REMOVED lines=29> */
.L_x_14652:
[----:B------:R-:W-:Y:S01]  /*197d0*/  IMAD R2, R18, 0x8, R16 ;  /* 0x0000000812027824 */ /* 0x000fe200078e0210 */
[----:B------:R-:W-:Y:S01]  /*197e0*/  SHF.L.U32 R3, R28, 0x1f, RZ ;  /* 0x0000001f1c037819 */ /* 0x000fe200000006ff */
[----:B------:R-:W-:Y:S03]  /*197f0*/  BSSY B2, `(.L_x_14653) ;  /* 0x0000003000027945 */ /* 0x000fe60003800000 */
[----:B------:R-:W1:Y:S02]  /*19800*/  SYNCS.PHASECHK.TRANS64.TRYWAIT P0, [R2+URZ+0x16840], R3 ;  /* 0x01684003020075a7 */ /* 0x000e64000800017f */
[----:B-1----:R-:W-:Y:S05]  /*19810*/  @!P0 BRA `(.L_x_14654) ;  /* 0x0000004800ac8947 */ /* 0x002fea0003800000 */
.L_x_14800:
[----:B------:R-:W-:Y:S05]  /*19820*/  BSYNC B2 ;  /* 0x0000000000027941 */ /* 0x000fea0003800000 */
.L_x_14653:
        /* <DEDUP_REMOVED lines=12> */
.L_x_14656:
[----:B------:R-:W-:Y:S05]  /*198f0*/  BSYNC B2 ;  /* 0x0000000000027941 */ /* 0x000fea0003800000 */
.L_x_14655:
        /* <DEDUP_REMOVED lines=12> */
.L_x_14657:
        /* <DEDUP_REMOVED lines=15> */
.L_x_14801:
[----:B------:R-:W-:Y:S05]  /*19ab0*/  BSYNC B2 ;  /* 0x0000000000027941 */ /* 0x000fea0003800000 */
.L_x_14658:
        /* <DEDUP_REMOVED lines=11> */
.L_x_14661:
[----:B------:R-:W-:Y:S05]  /*19b70*/  BSYNC B2 ;  /* 0x0000000000027941 */ /* 0x000fea0003800000 */
.L_x_14660:
        /* <DEDUP_REMOVED lines=8> */
[----:B0-----:R-:W-:Y:S01]  /*19c00*/  IADD3 R3, R3, 0x50, RZ ;  /* 0x0000005003037810 */ /* 0x001fe20007ffe0ff */
[----:B------:R-:W-:-:S12]  /*19c10*/  UIADD3.X UR5, URZ, UR39, URZ, UP0, !UPT ;  /* 0x000000273f057290 */ /* 0x000fd800087fe43f */
.L_x_14662:
        /* <DEDUP_REMOVED lines=12> */
.L_x_14651:
[----:B------:R-:W-:Y:S05]  /*19ce0*/  BSYNC B1 ;  /* 0x0000000000017941 */ /* 0x000fea0003800000 */
.L_x_14650:
[----:B------:R-:W2:Y:S01]  /*19cf0*/  LDL R2, [R1+0xc] ;  /* 0x00000c0001027983 */ /* 0x000ea20000100800 */
[----:B------:R-:W-:Y:S01]  /*19d00*/  VIADD R0, R0, 0xfffffffe ;  /* 0xfffffffe00007836 */ /* 0x000fe20000000000 */
[----:B--2---:R-:W-:-:S13]  /*19d10*/  ISETP.GT.AND P0, PT, R9, R2, PT ;  /* 0x000000020900720c */ /* 0x004fda0003f04270 */
[----:B------:R-:W-:Y:S05]  /*19d20*/  @P0 BRA `(.L_x_14663) ;  /* 0xfffffff0005c0947 */ /* 0x000fea000383ffff */
.L_x_14621:
[----:B------:R-:W-:Y:S05]  /*19d30*/  BSYNC B0 ;  /* 0x0000000000007941 */ /* 0x000fea0003800000 */
.L_x_14620:
        /* <DEDUP_REMOVED lines=17> */
.L_x_14665:
[----:B------:R-:W-:Y:S05]  /*19e50*/  BSYNC B0 ;  /* 0x0000000000007941 */ /* 0x000fea0003800000 */
.L_x_14664:
        /* <DEDUP_REMOVED lines=10> */
.L_x_14802:
[----:B------:R-:W-:Y:S05]  /*19f00*/  BSYNC B1 ;  /* 0x0000000000017941 */ /* 0x000fea0003800000 */
.L_x_14668:
        /* <DEDUP_REMOVED lines=9> */
.L_x_14671:
[----:B------:R-:W-:Y:S05]  /*19fa0*/  BSYNC B1 ;  /* 0x0000000000017941 */ /* 0x000fea0003800000 */
.L_x_14670:
[----:B0-----:R-:W-:Y:S01]  /*19fb0*/  IMAD R0, R18, 0x4000, R16 ;  /* 0x0000400012007824 */ /* 0x001fe200078e0210 */
[----:B------:R-:W-:Y:S01]  /*19fc0*/  UIADD3 UR4, UP0, UR38, 0x470, URZ ;  /* 0x0000047026047890 */ /* 0x000fe2000ff1e03f */
[----:B------:R-:W-:Y:S01]  /*19fd0*/  IMAD R22, R22, 0x80, R26 ;  /* 0x0000008016167824 */ /* 0x000fe200078e021a */
[----:B------:R-:W-:Y:S01]  /*19fe0*/  PLOP3.LUT P0, PT, PT, PT, PT, 0x80, 0x0 ;  /* 0x000000000000781c */ /* 0x000fe20003f0f070 */
[----:B------:R-:W-:Y:S01]  /*19ff0*/  VIADD R2, R3, 0x16850 ;  /* 0x0001685003027836 */ /* 0x000fe20000000000 */
[----:B------:R-:W-:Y:S01]  /*1a000*/  IADD3 R0, R0, 0x400, RZ ;  /* 0x0000040000007810 */ /* 0x000fe20007ffe0ff */
[----:B------:R-:W-:Y:S01]  /*1a010*/  UIADD3.X UR5, URZ, UR39, URZ, UP0, !UPT ;  /* 0x000000273f057290 */ /* 0x000fe200087fe43f */
[----:B------:R-:W-:Y:S01]  /*1a020*/  UMOV UR6, 0x0 ;  /* 0x0000000000067882 */ /* 0x000fe20000000000 */
[----:B------:R-:W-:Y:S01]  /*1a030*/  UMOV UR7, 0x14f00000 ;  /* 0x14f0000000077882 */ /* 0x000fe20000000000 */
[----:B------:R-:W-:-:S09]  /*1a040*/  UMOV UR10, URZ ;  /* 0x0000003f000a7c82 */ /* 0x000fd20008000000 */
.L_x_14672:
        /* <DEDUP_REMOVED lines=10> */
.L_x_14667:
[----:B------:R-:W-:Y:S05]  /*1a0f0*/  BSYNC B0 ;  /* 0x0000000000007941 */ /* 0x000fea0003800000 */
.L_x_14666:
[----:B------:R-:W-:-:S05]  /*1a100*/  VIADD R18, R18, 0x1 ;  /* 0x0000000112127836 */ /* 0x000fca0000000000 */
[----:B------:R-:W-:-:S04]  /*1a110*/  ISETP.NE.AND P0, PT, R18, 0x2, PT ;  /* 0x000000021200780c */ /* 0x000fc80003f05270 */
[----:B------:R-:W-:Y:S02]  /*1a120*/  SEL R3, RZ, 0x1, P0 ;  /* 0x00000001ff037807 */ /* 0x000fe40000000000 */
[----:B------:R-:W-:Y:S02]  /*1a130*/  SEL R18, R18, RZ, P0 ;  /* 0x000000ff12127207 */ /* 0x000fe40000000000 */
[----:B------:R-:W-:-:S07]  /*1a140*/  LOP3.LUT R28, R28, R3, RZ, 0x3c, !PT ;  /* 0x000000031c1c7212 */ /* 0x000fce00078e3cff */
.L_x_14602:
[----:B------:R-:W-:Y:S05]  /*1a150*/  BSYNC B7 ;  /* 0x0000000000077941 */ /* 0x000fea0003800000 */
.L_x_14600:
        /* <DEDUP_REMOVED lines=12> */
.L_x_14673:
[----:B------:R-:W3:Y:S01]  /*1a220*/  S2R R0, SR_TID.X ;  /* 0x0000000000007919 */ /* 0x000ee20000002100 */
[----:B------:R-:W-:Y:S01]  /*1a230*/  UMOV UR4, 0xffffffff ;  /* 0xffffffff00047882 */ /* 0x000fe20000000000 */
[----:B---3--:R-:W-:-:S04]  /*1a240*/  LOP3.LUT R8, R0, 0x1f, RZ, 0xc0, !PT ;  /* 0x0000001f00087812 */ /* 0x008fc800078ec0ff */
[----:B------:R-:W-:Y:S01]  /*1a250*/  ISETP.NE.AND P0, PT, R8, 0x1f, PT ;  /* 0x0000001f0800780c */ /* 0x000fe20003f05270 */
[----:B------:R-:W-:-:S12]  /*1a260*/  BRA.DIV UR4, `(.L_x_14675) ;  /* 0x0000004204547947 */ /* 0x000fd8000b800000 */
[----:B0-----:R-:W-:Y:S01]  /*1a270*/  IMAD.IADD R9, R27, 0x1, R8 ;  /* 0x000000011b097824 */ /* 0x001fe200078e0208 */
[----:B------:R-:W-:-:S04]  /*1a280*/  ULDC UR4, c[0x0][0xc3c] ;  /* 0x00030f0000047ab9 */ /* 0x000fc80000000800 */
        /* <DEDUP_REMOVED lines=13> */
[C---:B------:R-:W-:Y:S01]  /*1a360*/  ISETP.GE.U32.AND P5, PT, R8.reuse, 0x10, PT ;  /* 0x000000100800780c */ /* 0x040fe20003fa6070 */
[----:B------:R0:W-:Y:S02]  /*1a370*/  SHFL.IDX PT, R6, R24, 0x1, 0x1f ;  /* 0x00201f0018067f89 */ /* 0x0001e400000e0000 */
[----:B0-----:R-:W-:Y:S01]  /*1a380*/  IMAD.MOV.U32 R24, RZ, RZ, RZ ;  /* 0x000000ffff187224 */ /* 0x001fe200078e00ff */
[----:B---3--:R-:W-:Y:S01]  /*1a390*/  @!P1 MOV R25, R7 ;  /* 0x0000000700199202 */ /* 0x008fe20000000f00 */
        /* <DEDUP_REMOVED lines=19> */
.L_x_14812:
[----:B------:R-:W-:Y:S02]  /*1a4d0*/  ULDC UR4, c[0x0][0xc38] ;  /* 0x00030e0000047ab9 */ /* 0x000fe40000000800 */
[----:B------:R-:W-:-:S04]  /*1a4e0*/  IMAD.U32 R4, RZ, RZ, UR4 ;  /* 0x00000004ff047e24 */ /* 0x000fc8000f8e00ff */
[----:B--2---:R-:W-:-:S05]  /*1a4f0*/  IMAD R3, R14, R4, RZ ;  /* 0x000000040e037224 */ /* 0x004fca00078e02ff */
[----:B------:R-:W-:-:S04]  /*1a500*/  IADD3 R6, R6, R3, RZ ;  /* 0x0000000306067210 */ /* 0x000fc80007ffe0ff */
[----:B------:R-:W-:-:S13]  /*1a510*/  ISETP.GT.AND P6, PT, R6, R0, PT ;  /* 0x000000000600720c */ /* 0x000fda0003fc4270 */
[----:B------:R-:W-:Y:S05]  /*1a520*/  @P6 BRA `(.L_x_14676) ;  /* 0x0000000000a46947 */ /* 0x000fea0003800000 */
.L_x_14679:
        /* <DEDUP_REMOVED lines=35> */
.L_x_14820:
[----:B------:R-:W-:Y:S02]  /*1a760*/  ULDC UR4, c[0x0][0xc38] ;  /* 0x00030e0000047ab9 */ /* 0x000fe40000000800 */
[----:B------:R-:W-:-:S05]  /*1a770*/  MOV R4, UR4 ;  /* 0x0000000400047c02 */ /* 0x000fca0008000f00 */
[----:B--2---:R-:W-:-:S04]  /*1a780*/  IMAD R3, R14, R4, RZ ;  /* 0x000000040e037224 */ /* 0x004fc800078e02ff */
[----:B------:R-:W-:-:S05]  /*1a790*/  IMAD.IADD R6, R3, 0x1, R6 ;  /* 0x0000000103067824 */ /* 0x000fca00078e0206 */
[----:B------:R-:W-:-:S13]  /*1a7a0*/  ISETP.GT.AND P6, PT, R6, R0, PT ;  /* 0x000000000600720c */ /* 0x000fda0003fc4270 */
[----:B------:R-:W-:Y:S05]  /*1a7b0*/  @!P6 BRA `(.L_x_14679) ;  /* 0xfffffffc005ce947 */ /* 0x000fea000383ffff */
.L_x_14676:
        /* <DEDUP_REMOVED lines=10> */
.L_x_14825:
[----:B------:R-:W-:-:S13]  /*1a860*/  ISETP.NE.AND P0, PT, R3, RZ, PT ;  /* 0x000000ff0300720c */ /* 0x000fda0003f05270 */
[----:B------:R-:W-:Y:S05]  /*1a870*/  @!P0 BRA `(.L_x_14681) ;  /* 0x0000000000108947 */ /* 0x000fea0003800000 */
[----:B------:R-:W-:Y:S01]  /*1a880*/  UMOV UR4, 0xffffffff ;  /* 0xffffffff00047882 */ /* 0x000fe20000000000 */
[----:B------:R-:W-:Y:S02]  /*1a890*/  VIADD R12, R7, 0xffffffff ;  /* 0xffffffff070c7836 */ /* 0x000fe40000000000 */
[----:B------:R-:W-:Y:S05]  /*1a8a0*/  BRA.DIV UR4, `(.L_x_14682) ;  /* 0x0000004604147947 */ /* 0x000fea000b800000 */
[----:B------:R0:W0:Y:S02]  /*1a8b0*/  SHFL.IDX PT, R24, R2, R12, 0x1f ;  /* 0x00001f0c02187589 */ /* 0x00002400000e0000 */
.L_x_14681:
[----:B----4-:R-:W-:Y:S01]  /*1a8c0*/  ISETP.NE.AND P0, PT, R5, 0x1, PT ;  /* 0x000000010500780c */ /* 0x010fe20003f05270 */
[----:B0-----:R-:W-:-:S05]  /*1a8d0*/  IMAD R24, R24, R4, R6 ;  /* 0x0000000418187224 */ /* 0x001fca00078e0206 */
[----:B------:R-:W-:-:S07]  /*1a8e0*/  IADD3 R0, R0, -R24, RZ ;  /* 0x8000001800007210 */ /* 0x000fce0007ffe0ff */
[----:B------:R-:W-:Y:S05]  /*1a8f0*/  @!P0 BRA `(.L_x_14683) ;  /* 0x0000000000dc8947 */ /* 0x000fea0003800000 */
[----:B---3--:R-:W-:Y:S01]  /*1a900*/  IABS R6, R25 ;  /* 0x0000001900067213 */ /* 0x008fe20000000000 */
[----:B------:R-:W-:Y:S01]  /*1a910*/  IMAD.MOV.U32 R2, RZ, RZ, RZ ;  /* 0x000000ffff027224 */ /* 0x000fe200078e00ff */
[----:B------:R-:W-:Y:S02]  /*1a920*/  IABS R4, R5 ;  /* 0x0000000500047213 */ /* 0x000fe40000000000 */
[----:B--2---:R-:W0:Y:S08]  /*1a930*/  I2F.RP R7, R6 ;  /* 0x0000000600077306 */ /* 0x004e300000209400 */
[----:B------:R-:W-:Y:S08]  /*1a940*/  I2F.RP R10, R4 ;  /* 0x00000004000a7306 */ /* 0x000ff00000209400 */
        /* <DEDUP_REMOVED lines=12> */
[----:B------:R-:W-:Y:S02]  /*1aa10*/  ISETP.GT.U32.AND P1, PT, R6, R9, PT ;  /* 0x000000090600720c */ /* 0x000fe40003f24070 */
[----:B0-----:R-:W-:Y:S01]  /*1aa20*/  IADD3 R8, R2, 0xffffffe, RZ ;  /* 0x0ffffffe02087810 */ /* 0x001fe20007ffe0ff */
[----:B------:R-:W-:-:S03]  /*1aa30*/  IMAD.MOV.U32 R2, RZ, RZ, RZ ;  /* 0x000000ffff027224 */ /* 0x000fc600078e00ff */
[----:B------:R-:W0:Y:S07]  /*1aa40*/  F2I.FTZ.U32.TRUNC.NTZ R3, R8 ;  /* 0x0000000800037305 */ /* 0x000e2e000021f000 */
[----:B------:R-:W-:Y:S02]  /*1aa50*/  @!P1 IMAD.IADD R9, R9, 0x1, -R6 ;  /* 0x0000000109099824 */ /* 0x000fe400078e0a06 */
[----:B------:R-:W-:Y:S01]  /*1aa60*/  @!P1 VIADD R7, R7, 0x1 ;  /* 0x0000000107079836 */ /* 0x000fe20000000000 */
[----:B------:R-:W-:-:S02]  /*1aa70*/  ISETP.NE.AND P1, PT, R25, RZ, PT ;  /* 0x000000ff1900720c */ /* 0x000fc40003f25270 */
[----:B------:R-:W-:Y:S02]  /*1aa80*/  ISETP.GE.U32.AND P0, PT, R9, R6, PT ;  /* 0x000000060900720c */ /* 0x000fe40003f06070 */
[----:B------:R-:W-:Y:S01]  /*1aa90*/  IABS R6, R5 ;  /* 0x0000000500067213 */ /* 0x000fe20000000000 */
[----:B0-----:R-:W-:-:S04]  /*1aaa0*/  IMAD.MOV R9, RZ, RZ, -R3 ;  /* 0x000000ffff097224 */ /* 0x001fc800078e0a03 */
[----:B------:R-:W-:Y:S02]  /*1aab0*/  IMAD.MOV R6, RZ, RZ, -R6 ;  /* 0x000000ffff067224 */ /* 0x000fe400078e0a06 */
[----:B------:R-:W-:-:S04]  /*1aac0*/  IMAD R9, R9, R4, RZ ;  /* 0x0000000409097224 */ /* 0x000fc800078e02ff */
[----:B------:R-:W-:Y:S01]  /*1aad0*/  IMAD.HI.U32 R2, R3, R9, R2 ;  /* 0x0000000903027227 */ /* 0x000fe200078e0002 */
[----:B------:R-:W-:Y:S02]  /*1aae0*/  LOP3.LUT R3, R0, R25, RZ, 0x3c, !PT ;  /* 0x0000001900037212 */ /* 0x000fe400078e3cff */
[----:B------:R-:W-:Y:S02]  /*1aaf0*/  @P0 IADD3 R7, R7, 0x1, RZ ;  /* 0x0000000107070810 */ /* 0x000fe40007ffe0ff */
        /* <DEDUP_REMOVED lines=21> */
[----:B------:R-:W-:Y:S01]  /*1ac50*/  LEA R26, R5, R2, 0x10 ;  /* 0x00000002051a7211 */ /* 0x000fe200078e80ff */
[----:B------:R-:W-:Y:S06]  /*1ac60*/  BRA `(.L_x_14684) ;  /* 0x0000000000f07947 */ /* 0x000fec0003800000 */
.L_x_14683:
[----:B------:R-:W0:Y:S02]  /*1ac70*/  LDC.64 R2, c[0x0][0xc90] ;  /* 0x00032400ff027b82 */ /* 0x000e240000000a00 */
        /* <DEDUP_REMOVED lines=10> */
[----:B-1----:R-:W-:Y:S01]  /*1ad20*/  IMAD R11, R10, R7, RZ ;  /* 0x000000070a0b7224 */ /* 0x002fe200078e02ff */
[----:B------:R-:W-:-:S03]  /*1ad30*/  IABS R10, R5 ;  /* 0x00000005000a7213 */ /* 0x000fc60000000000 */
        /* <DEDUP_REMOVED lines=23> */
[----:B0-----:R-:W-:-:S02]  /*1aeb0*/  IADD3 R2, R8, 0xffffffe, RZ ;  /* 0x0ffffffe08027810 */ /* 0x001fc40007ffe0ff */
[----:B------:R-:W-:-:S04]  /*1aec0*/  IABS R8, R0 ;  /* 0x0000000000087213 */ /* 0x000fc80000000000 */
        /* <DEDUP_REMOVED lines=22> */
.L_x_14684:
[----:B------:R-:W-:-:S04]  /*1b030*/  LOP3.LUT R0, RZ, R3, RZ, 0x33, !PT ;  /* 0x00000003ff007212 */ /* 0x000fc800078e33ff */
[----:B------:R-:W-:Y:S01]  /*1b040*/  IADD3 R25, R25, R0, RZ ;  /* 0x0000000019197210 */ /* 0x000fe20007ffe0ff */
[----:B------:R-:W-:Y:S06]  /*1b050*/  BRA `(.L_x_14685) ;  /* 0x00000000001c7947 */ /* 0x000fec0003800000 */
.L_x_14677:
[----:B------:R-:W-:Y:S01]  /*1b060*/  UMOV UR4, URZ ;  /* 0x0000003f00047c82 */ /* 0x000fe20008000000 */
[----:B------:R-:W-:Y:S01]  /*1b070*/  UMOV UR5, URZ ;  /* 0x0000003f00057c82 */ /* 0x000fe20008000000 */
[----:B------:R-:W-:Y:S01]  /*1b080*/  ULDC UR6, c[0x0][0xc3c] ;  /* 0x00030f0000067ab9 */ /* 0x000fe20000000800 */
[----:B------:R-:W-:Y:S02]  /*1b090*/  IMAD.MOV.U32 R24, RZ, RZ, R0 ;  /* 0x000000ffff187224 */ /* 0x000fe400078e0000 */
[----:B------:R-:W-:Y:S02]  /*1b0a0*/  IMAD.U32 R25, RZ, RZ, UR4 ;  /* 0x00000004ff197e24 */ /* 0x000fe4000f8e00ff */
[----:B------:R-:W-:Y:S02]  /*1b0b0*/  IMAD.U32 R26, RZ, RZ, UR5 ;  /* 0x00000005ff1a7e24 */ /* 0x000fe4000f8e00ff */
[----:B------:R-:W-:-:S07]  /*1b0c0*/  IMAD.U32 R27, RZ, RZ, UR6 ;  /* 0x00000006ff1b7e24 */ /* 0x000fce000f8e00ff */
.L_x_14685:
        /* <DEDUP_REMOVED lines=10> */
.L_x_14674:
[----:B------:R-:W-:Y:S02]  /*1b170*/  ULDC UR4, c[0x0][0xc3c] ;  /* 0x00030f0000047ab9 */ /* 0x000fe40000000800 */
[----:B----4-:R-:W-:-:S13]  /*1b180*/  ISETP.GE.AND P0, PT, R27, UR4, PT ;  /* 0x000000041b007c0c */ /* 0x010fda000bf06270 */
[----:B------:R-:W-:Y:S05]  /*1b190*/  @!P0 BRA `(.L_x_14686) ;  /* 0xffffff9c00f08947 */ /* 0x000fea000383ffff */
[----:B------:R-:W-:Y:S05]  /*1b1a0*/  BSYNC B8 ;  /* 0x0000000000087941 */ /* 0x000fea0003800000 */
.L_x_14560:
[----:B0-----:R-:W4:Y:S01]  /*1b1b0*/  LDL.LU R0, [R1+0x3c] ;  /* 0x00003c0001007983 */ /* 0x001f220000300800 */
[----:B------:R-:W-:Y:S01]  /*1b1c0*/  BSSY B0, `(.L_x_14687) ;  /* 0x000000b000007945 */ /* 0x000fe20003800000 */
[----:B--2---:R-:W0:Y:S01]  /*1b1d0*/  S2R R5, SR_CgaCtaId ;  /* 0x0000000000057919 */ /* 0x004e220000008800 */
[----:B----4-:R-:W-:-:S04]  /*1b1e0*/  IADD3 R0, R0, 0x1, RZ ;  /* 0x0000000100007810 */ /* 0x010fc80007ffe0ff */
        /* <DEDUP_REMOVED lines=8> */
.L_x_14828:
[----:B------:R-:W-:Y:S05]  /*1b270*/  BSYNC B0 ;  /* 0x0000000000007941 */ /* 0x000fea0003800000 */
.L_x_14687:
[----:B------:R-:W-:-:S03]  /*1b280*/  UMOV UR4, 0xffffffff ;  /* 0xffffffff00047882 */ /* 0x000fc60000000000 */
[----:B------:R-:W-:Y:S05]  /*1b290*/  BRA.DIV UR4, `(.L_x_14689) ;  /* 0x0000003a04d47947 */ /* 0x000fea000b800000 */
[----:B0-----:R-:W0:Y:S02]  /*1b2a0*/  S2R R0, SR_TID.X ;  /* 0x0000000000007919 */ /* 0x001e240000002100 */
[----:B0-----:R-:W-:-:S04]  /*1b2b0*/  SHF.R.U32.HI R0, RZ, 0x5, R0 ;  /* 0x00000005ff007819 */ /* 0x001fc80000011600 */
[----:B------:R-:W-:-:S05]  /*1b2c0*/  LOP3.LUT R0, R0, 0x3, RZ, 0xc0, !PT ;  /* 0x0000000300007812 */ /* 0x000fca00078ec0ff */
[----:B------:R0:W2:Y:S02]  /*1b2d0*/  SHFL.IDX PT, R14, R0, RZ, 0x1f ;  /* 0x00001fff000e7589 */ /* 0x0000a400000e0000 */
.L_x_14831:
[----:B--2---:R-:W-:-:S13]  /*1b2e0*/  ISETP.NE.AND P0, PT, R14, RZ, PT ;  /* 0x000000ff0e00720c */ /* 0x004fda0003f05270 */
[----:B------:R-:W-:Y:S05]  /*1b2f0*/  @P0 BRA `(.L_x_14407) ;  /* 0x0000000000880947 */ /* 0x000fea0003800000 */
[----:B------:R-:W-:-:S03]  /*1b300*/  UMOV UR4, 0xffffffff ;  /* 0xffffffff00047882 */ /* 0x000fc60000000000 */
[----:B------:R-:W-:Y:S05]  /*1b310*/  BRA.DIV UR4, `(.L_x_14690) ;  /* 0x0000003a04e87947 */ /* 0x000fea000b800000 */
[----:B------:R-:W-:-:S13]  /*1b320*/  ELECT P6, URZ, PT ;  /* 0x00000000003f782f */ /* 0x000fda00038c0000 */
.L_x_14834:
[----:B------:R-:W-:Y:S05]  /*1b330*/  @!P6 BRA `(.L_x_14407) ;  /* 0x000000000078e947 */ /* 0x000fea0003800000 */
[----:B0-----:R-:W2:Y:S02]  /*1b340*/  LDL.LU R0, [R1+0x4c] ;  /* 0x00004c0001007983 */ /* 0x001ea40000300800 */
[----:B--2---:R-:W-:-:S04]  /*1b350*/  LOP3.LUT R0, R0, 0x2, RZ, 0xfc, !PT ;  /* 0x0000000200007812 */ /* 0x004fc800078efcff */
[----:B------:R-:W-:-:S13]  /*1b360*/  ISETP.NE.AND P2, PT, R0, 0x3, PT ;  /* 0x000000030000780c */ /* 0x000fda0003f45270 */
[----:B------:R-:W-:Y:S05]  /*1b370*/  @!P2 BRA `(.L_x_14691) ;  /* 0x000000000004a947 */ /* 0x000fea0003800000 */
[----:B------:R-:W-:Y:S01]  /*1b380*/  BPT.TRAP 0x1 ;  /* 0x000000040000795c */ /* 0x000fe20000300000 */
.L_x_14691:
        /* <DEDUP_REMOVED lines=12> */
.L_x_14835:
[----:B------:R-:W2:Y:S02]  /*1b450*/  SYNCS.PHASECHK.TRANS64.TRYWAIT P0, [R3+URZ], R0 ;  /* 0x00000000030075a7 */ /* 0x000ea4000800017f */
[----:B--2---:R-:W-:Y:S05]  /*1b460*/  @!P0 BRA `(.L_x_14693) ;  /* 0x0000003800c88947 */ /* 0x004fea0003800000 */
.L_x_14836:
[----:B------:R-:W-:Y:S05]  /*1b470*/  @!P2 BRA `(.L_x_14694) ;  /* 0x000000000004a947 */ /* 0x000fea0003800000 */
[----:B------:R-:W-:Y:S01]  /*1b480*/  BPT.TRAP 0x1 ;  /* 0x000000040000795c */ /* 0x000fe20000300000 */
.L_x_14694:
[----:B--2---:R-:W-:-:S04]  /*1b490*/  VIADD R3, R9, 0x16860 ;  /* 0x0001686009037836 */ /* 0x004fc80000000000 */
[----:B------:R-:W-:-:S04]  /*1b4a0*/  IMAD R5, R18, 0x8, R3 ;  /* 0x0000000812057824 */ /* 0x000fc800078e0203 */
[----:B------:R-:W2:Y:S02]  /*1b4b0*/  SYNCS.PHASECHK.TRANS64.TRYWAIT P0, [R5+URZ], R2 ;  /* 0x00000002050075a7 */ /* 0x000ea4000800017f */
[----:B--2---:R-:W-:Y:S05]  /*1b4c0*/  @!P0 BRA `(.L_x_14695) ;  /* 0x0000003800c48947 */ /* 0x004fea0003800000 */
.L_x_14837:
[----:B------:R-:W-:-:S07]  /*1b4d0*/  IMAD R3, R4, 0x8, R3 ;  /* 0x0000000804037824 */ /* 0x000fce00078e0203 */
.L_x_14696:
[----:B----4-:R4:W0:Y:S02]  /*1b4e0*/  SYNCS.PHASECHK.TRANS64.TRYWAIT P0, [R3+URZ], R0 ;  /* 0x00000000030075a7 */ /* 0x010824000800017f */
[----:B0-----:R-:W-:Y:S05]  /*1b4f0*/  @!P0 NANOSLEEP.SYNCS 0x989680 ;  /* 0x009896800000895d */ /* 0x001fea0003900000 */
[----:B------:R-:W0:Y:S02]  /*1b500*/  @!P0 SYNCS.PHASECHK.TRANS64 P0, [R3+URZ], R0 ;  /* 0x00000000030085a7 */ /* 0x000e24000800007f */
[----:B0-----:R-:W-:Y:S05]  /*1b510*/  @!P0 BRA `(.L_x_14696) ;  /* 0xfffffffc00f08947 */ /* 0x001fea000383ffff */
.L_x_14407:
[----:B------:R-:W-:Y:S05]  /*1b520*/  BSYNC B9 ;  /* 0x0000000000097941 */ /* 0x000fea0003800000 */
.L_x_14404:
[----:B------:R-:W-:Y:S05]  /*1b530*/  EXIT ;  /* 0x000000000000794d */ /* 0x000fea0003800000 */
.L_x_14427:
[----:B0-----:R0:W1:Y:S02]  /*1b540*/  SYNCS.PHASECHK.TRANS64.TRYWAIT P6, [R78+URZ+0x16890], R90 ;  /* 0x0168905a4e0075a7 */ /* 0x00106400080c017f */
[----:B-1----:R-:W-:Y:S05]  /*1b550*/  @!P6 NANOSLEEP.SYNCS 0x989680 ;  /* 0x009896800000e95d */ /* 0x002fea0003900000 */
[----:B------:R-:W1:Y:S02]  /*1b560*/  @!P6 SYNCS.PHASECHK.TRANS64 P6, [R78+URZ+0x16890], R90 ;  /* 0x0168905a4e00e5a7 */ /* 0x000e6400080c007f */
[----:B-1----:R-:W-:Y:S05]  /*1b570*/  @!P6 BRA `(.L_x_14427) ;  /* 0xfffffffc00f0e947 */ /* 0x002fea000383ffff */
[----:B------:R-:W-:Y:S05]  /*1b580*/  BRA `(.L_x_14697) ;  /* 0xfffffe7800487947 */ /* 0x000fea000383ffff */
.L_x_14447:
[----:B0-----:R0:W1:Y:S02]  /*1b590*/  SYNCS.PHASECHK.TRANS64.TRYWAIT P5, [R78+URZ+0x16890], R90 ;  /* 0x0168905a4e0075a7 */ /* 0x00106400080a017f */
[----:B-1----:R-:W-:Y:S05]  /*1b5a0*/  @!P5 NANOSLEEP.SYNCS 0x989680 ;  /* 0x009896800000d95d */ /* 0x002fea0003900000 */
[----:B------:R-:W1:Y:S02]  /*1b5b0*/  @!P5 SYNCS.PHASECHK.TRANS64 P5, [R78+URZ+0x16890], R90 ;  /* 0x0168905a4e00d5a7 */ /* 0x000e6400080a007f */
[----:B-1----:R-:W-:Y:S05]  /*1b5c0*/  @!P5 BRA `(.L_x_14447) ;  /* 0xfffffffc00f0d947 */ /* 0x002fea000383ffff */
[----:B------:R-:W-:Y:S05]  /*1b5d0*/  BRA `(.L_x_14698) ;  /* 0xfffffe8800bc7947 */ /* 0x000fea000383ffff */
.L_x_14456:
[----:B-1----:R1:W2:Y:S02]  /*1b5e0*/  SYNCS.PHASECHK.TRANS64.TRYWAIT P4, [R78+URZ+0x16890], R90 ;  /* 0x0168905a4e0075a7 */ /* 0x0022a4000808017f */
[----:B--2---:R-:W-:Y:S05]  /*1b5f0*/  @!P4 NANOSLEEP.SYNCS 0x989680 ;  /* 0x009896800000c95d */ /* 0x004fea0003900000 */
[----:B------:R-:W2:Y:S02]  /*1b600*/  @!P4 SYNCS.PHASECHK.TRANS64 P4, [R78+URZ+0x16890], R90 ;  /* 0x0168905a4e00c5a7 */ /* 0x000ea4000808007f */
[----:B--2---:R-:W-:Y:S05]  /*1b610*/  @!P4 BRA `(.L_x_14456) ;  /* 0xfffffffc00f0c947 */ /* 0x004fea000383ffff */
[----:B------:R-:W-:Y:S05]  /*1b620*/  BRA `(.L_x_14699) ;  /* 0xfffffe9800e87947 */ /* 0x000fea000383ffff */
.L_x_14462:
[----:B--2---:R2:W3:Y:S02]  /*1b630*/  SYNCS.PHASECHK.TRANS64.TRYWAIT P3, [R78+URZ+0x168b0], R90 ;  /* 0x0168b05a4e0075a7 */ /* 0x0044e4000806017f */
[----:B---3--:R-:W-:Y:S05]  /*1b640*/  @!P3 NANOSLEEP.SYNCS 0x989680 ;  /* 0x009896800000b95d */ /* 0x008fea0003900000 */
[----:B------:R-:W3:Y:S02]  /*1b650*/  @!P3 SYNCS.PHASECHK.TRANS64 P3, [R78+URZ+0x168b0], R90 ;  /* 0x0168b05a4e00b5a7 */ /* 0x000ee4000806007f */
[----:B---3--:R-:W-:Y:S05]  /*1b660*/  @!P3 BRA `(.L_x_14462) ;  /* 0xfffffffc00f0b947 */ /* 0x008fea000383ffff */
[----:B------:R-:W-:Y:S05]  /*1b670*/  BRA `(.L_x_14700) ;  /* 0xfffffe9c007c7947 */ /* 0x000fea000383ffff */
.L_x_14472:
        /* <DEDUP_REMOVED lines=8> */
[----:B------:R-:W-:-:S04]  /*1b700*/  SHF.R.S32.HI R4, RZ, 0x7, R4 ;  /* 0x00000007ff047819 */ /* 0x000fc80000011404 */
[----:B------:R-:W-:-:S07]  /*1b710*/  MOV R13, R4 ;  /* 0x00000004000d7202 */ /* 0x000fce0000000f00 */
[----:B-----5:R-:W-:Y:S05]  /*1b720*/  WARPSYNC.COLLECTIVE R15, `(.L_x_14702) ;  /* 0x000000000f087348 */ /* 0x020fea0003c00000 */
[----:B------:R0:W1:Y:S02]  /*1b730*/  SHFL.IDX P6, R14, R13, R12, R11 ;  /* 0x0000000c0d0e7389 */ /* 0x00006400000c000b */
[----:B01---5:R-:W-:Y:S01]  /*1b740*/  ENDCOLLECTIVE ;  /* 0x000000000000791b */ /* 0x023fe20003800000 */
.L_x_14702:
[----:B------:R-:W-:Y:S05]  /*1b750*/  BSYNC B0 ;  /* 0x0000000000007941 */ /* 0x000fea0003800000 */
.L_x_14701:
[----:B------:R0:W-:Y:S01]  /*1b760*/  STL [R1+0x1c], R14 ;  /* 0x00001c0e01007387 */ /* 0x0001e20000100800 */
[----:B------:R-:W-:Y:S05]  /*1b770*/  BRA `(.L_x_14703) ;  /* 0xfffffea400907947 */ /* 0x000fea000383ffff */
.L_x_14484:
        /* <DEDUP_REMOVED lines=8> */
.L_x_14705:
[----:B------:R-:W-:Y:S05]  /*1b800*/  BSYNC B1 ;  /* 0x0000000000017941 */ /* 0x000fea0003800000 */
.L_x_14704:
        /* <DEDUP_REMOVED lines=8> */
.L_x_14706:
[----:B------:R-:W-:Y:S02]  /*1b890*/  IMAD.MOV.U32 R13, RZ, RZ, R8 ;  /* 0x000000ffff0d7224 */ /* 0x000fe400078e0008 */
[----:B------:R-:W-:-:S07]  /*1b8a0*/  IMAD.MOV.U32 R0, RZ, RZ, R14 ;  /* 0x000000ffff007224 */ /* 0x000fce00078e000e */
[----:B------:R-:W-:Y:S05]  /*1b8b0*/  WARPSYNC.COLLECTIVE R15, `(.L_x_14707) ;  /* 0x000000000f087348 */ /* 0x000fea0003c00000 */
[----:B------:R0:W1:Y:S02]  /*1b8c0*/  SHFL.IDX P6, R14, R13, R12, R11 ;  /* 0x0000000c0d0e7389 */ /* 0x00006400000c000b */
[----:B01----:R-:W-:Y:S01]  /*1b8d0*/  ENDCOLLECTIVE ;  /* 0x000000000000791b */ /* 0x003fe20003800000 */
.L_x_14707:
[----:B------:R-:W-:Y:S01]  /*1b8e0*/  IMAD.MOV.U32 R13, RZ, RZ, R7 ;  /* 0x000000ffff0d7224 */ /* 0x000fe200078e0007 */
[----:B------:R-:W-:-:S07]  /*1b8f0*/  MOV R5, R14 ;  /* 0x0000000e00057202 */ /* 0x000fce0000000f00 */
[----:B------:R-:W-:Y:S05]  /*1b900*/  WARPSYNC.COLLECTIVE R15, `(.L_x_14708) ;  /* 0x000000000f087348 */ /* 0x000fea0003c00000 */
[----:B------:R0:W1:Y:S02]  /*1b910*/  SHFL.IDX P6, R14, R13, R12, R11 ;  /* 0x0000000c0d0e7389 */ /* 0x00006400000c000b */
[----:B01----:R-:W-:Y:S01]  /*1b920*/  ENDCOLLECTIVE ;  /* 0x000000000000791b */ /* 0x003fe20003800000 */
.L_x_14708:
[----:B------:R-:W-:Y:S05]  /*1b930*/  BRA `(.L_x_14709) ;  /* 0xfffffeac00187947 */ /* 0x000fea000383ffff */
.L_x_14487:
[----:B------:R-:W-:Y:S01]  /*1b940*/  BSSY B1, `(.L_x_14710) ;  /* 0x0000008000017945 */ /* 0x000fe20003800000 */
[----:B------:R-:W-:Y:S01]  /*1b950*/  IMAD.MOV.U32 R13, RZ, RZ, R6 ;  /* 0x000000ffff0d7224 */ /* 0x000fe200078e0006 */
[----:B------:R-:W-:Y:S01]  /*1b960*/  MOV R15, 0xffffffff ;  /* 0xffffffff000f7802 */ /* 0x000fe20000000f00 */
[----:B------:R-:W-:Y:S02]  /*1b970*/  IMAD.MOV.U32 R12, RZ, RZ, 0x1 ;  /* 0x00000001ff0c7424 */ /* 0x000fe400078e00ff */
[----:B------:R-:W-:-:S07]  /*1b980*/  IMAD.MOV.U32 R11, RZ, RZ, 0x1c1f ;  /* 0x00001c1fff0b7424 */ /* 0x000fce00078e00ff */
[----:B-1----:R-:W-:Y:S05]  /*1b990*/  WARPSYNC.COLLECTIVE R15, `(.L_x_14711) ;  /* 0x000000000f087348 */ /* 0x002fea0003c00000 */
[----:B------:R0:W2:Y:S02]  /*1b9a0*/  SHFL.IDX P6, R14, R13, R12, R11 ;  /* 0x0000000c0d0e7389 */ /* 0x0000a400000c000b */
[----:B012---:R-:W-:Y:S01]  /*1b9b0*/  ENDCOLLECTIVE ;  /* 0x000000000000791b */ /* 0x007fe20003800000 */
.L_x_14711:
[----:B------:R-:W-:Y:S05]  /*1b9c0*/  BSYNC B1 ;  /* 0x0000000000017941 */ /* 0x000fea0003800000 */
.L_x_14710:
        /* <DEDUP_REMOVED lines=8> */
.L_x_14712:
[----:B------:R-:W-:Y:S02]  /*1ba50*/  IMAD.MOV.U32 R13, RZ, RZ, R8 ;  /* 0x000000ffff0d7224 */ /* 0x000fe400078e0008 */
[----:B------:R-:W-:-:S07]  /*1ba60*/  IMAD.MOV.U32 R0, RZ, RZ, R14 ;  /* 0x000000ffff007224 */ /* 0x000fce00078e000e */
[----:B------:R-:W-:Y:S05]  /*1ba70*/  WARPSYNC.COLLECTIVE R15, `(.L_x_14713) ;  /* 0x000000000f087348 */ /* 0x000fea0003c00000 */
[----:B------:R0:W1:Y:S02]  /*1ba80*/  SHFL.IDX P6, R14, R13, R12, R11 ;  /* 0x0000000c0d0e7389 */ /* 0x00006400000c000b */
[----:B01----:R-:W-:Y:S01]  /*1ba90*/  ENDCOLLECTIVE ;  /* 0x000000000000791b */ /* 0x003fe20003800000 */
.L_x_14713:
[----:B------:R-:W-:Y:S02]  /*1baa0*/  IMAD.MOV.U32 R13, RZ, RZ, R7 ;  /* 0x000000ffff0d7224 */ /* 0x000fe400078e0007 */
[----:B------:R-:W-:-:S07]  /*1bab0*/  IMAD.MOV.U32 R5, RZ, RZ, R14 ;  /* 0x000000ffff057224 */ /* 0x000fce00078e000e */
[----:B------:R-:W-:Y:S05]  /*1bac0*/  WARPSYNC.COLLECTIVE R15, `(.L_x_14714) ;  /* 0x000000000f087348 */ /* 0x000fea0003c00000 */
[----:B------:R0:W1:Y:S02]  /*1bad0*/  SHFL.IDX P6, R14, R13, R12, R11 ;  /* 0x0000000c0d0e7389 */ /* 0x00006400000c000b */
[----:B01----:R-:W-:Y:S01]  /*1bae0*/  ENDCOLLECTIVE ;  /* 0x000000000000791b */ /* 0x003fe20003800000 */
.L_x_14714:
[----:B------:R-:W-:Y:S05]  /*1baf0*/  BRA `(.L_x_14715) ;  /* 0xfffffeac00847947 */ /* 0x000fea000383ffff */
.L_x_14491:
[----:B0-----:R0:W1:Y:S02]  /*1bb00*/  SYNCS.PHASECHK.TRANS64.TRYWAIT P0, [R2+URZ+0x16800], R37 ;  /* 0x01680025020075a7 */ /* 0x001064000800017f */
[----:B-1----:R-:W-:Y:S05]  /*1bb10*/  @!P0 NANOSLEEP.SYNCS 0x989680 ;  /* 0x009896800000895d */ /* 0x002fea0003900000 */
[----:B------:R-:W1:Y:S02]  /*1bb20*/  @!P0 SYNCS.PHASECHK.TRANS64 P0, [R2+URZ+0x16800], R37 ;  /* 0x01680025020085a7 */ /* 0x000e64000800007f */
[----:B-1----:R-:W-:Y:S05]  /*1bb30*/  @!P0 BRA `(.L_x_14491) ;  /* 0xfffffffc00f08947 */ /* 0x002fea000383ffff */
[----:B------:R-:W-:Y:S05]  /*1bb40*/  BRA `(.L_x_14716) ;  /* 0xfffffeb0008c7947 */ /* 0x000fea000383ffff */
.L_x_14499:
[----:B------:R-:W1:Y:S01]  /*1bb50*/  LDC R41, c[0x0][0x3f4] ;  /* 0x0000fd00ff297b82 */ /* 0x000e620000000800 */
[----:B------:R-:W-:Y:S01]  /*1bb60*/  BSSY B1, `(.L_x_14717) ;  /* 0x0000008000017945 */ /* 0x000fe20003800000 */
[----:B------:R-:W-:Y:S01]  /*1bb70*/  MOV R13, R26 ;  /* 0x0000001a000d7202 */ /* 0x000fe20000000f00 */
[----:B------:R-:W-:Y:S02]  /*1bb80*/  IMAD.MOV.U32 R12, RZ, RZ, RZ ;  /* 0x000000ffff0c7224 */ /* 0x000fe400078e00ff */
[----:B------:R-:W-:Y:S02]  /*1bb90*/  IMAD.MOV.U32 R11, RZ, RZ, 0x1c1f ;  /* 0x00001c1fff0b7424 */ /* 0x000fe400078e00ff */
[----:B------:R-:W-:-:S07]  /*1bba0*/  IMAD.MOV.U32 R15, RZ, RZ, -0x1 ;  /* 0xffffffffff0f7424 */ /* 0x000fce00078e00ff */
[----:B01----:R-:W-:Y:S05]  /*1bbb0*/  WARPSYNC.COLLECTIVE R15, `(.L_x_14718) ;  /* 0x000000000f087348 */ /* 0x003fea0003c00000 */
[----:B0-----:R0:W2:Y:S02]  /*1bbc0*/  SHFL.IDX P6, R14, R13, R12, R11 ;  /* 0x0000000c0d0e7389 */ /* 0x0010a400000c000b */
[----:B012---:R-:W-:Y:S01]  /*1bbd0*/  ENDCOLLECTIVE ;  /* 0x000000000000791b */ /* 0x007fe20003800000 */
.L_x_14718:
[----:B------:R-:W-:Y:S05]  /*1bbe0*/  BSYNC B1 ;  /* 0x0000000000017941 */ /* 0x000fea0003800000 */
.L_x_14717:
[----:B------:R0:W5:Y:S01]  /*1bbf0*/  LDL R8, [R1+0x20] ;  /* 0x0000200001087983 */ /* 0x0001620000100800 */
[----:B------:R-:W-:Y:S01]  /*1bc00*/  MOV R13, R25 ;  /* 0x00000019000d7202 */ /* 0x000fe20000000f00 */
[----:B------:R-:W-:Y:S01]  /*1bc10*/  IMAD.MOV.U32 R12, RZ, RZ, RZ ;  /* 0x000000ffff0c7224 */ /* 0x000fe200078e00ff */
[----:B------:R-:W-:Y:S01]  /*1bc20*/  ISETP.GE.AND P0, PT, R16, R41, PT ;  /* 0x000000291000720c */ /* 0x000fe20003f06270 */
[----:B------:R-:W-:Y:S02]  /*1bc30*/  IMAD.MOV.U32 R11, RZ, RZ, 0x1c1f ;  /* 0x00001c1fff0b7424 */ /* 0x000fe400078e00ff */
[----:B------:R-:W-:Y:S02]  /*1bc40*/  IMAD.MOV.U32 R15, RZ, RZ, -0x1 ;  /* 0xffffffffff0f7424 */ /* 0x000fe400078e00ff */
[----:B0-----:R-:W-:-:S08]  /*1bc50*/  IMAD.MOV.U32 R0, RZ, RZ, R14 ;  /* 0x000000ffff007224 */ /* 0x001fd000078e000e */
[----:B-----5:R-:W-:Y:S05]  /*1bc60*/  WARPSYNC.COLLECTIVE R15, `(.L_x_14719) ;  /* 0x000000000f087348 */ /* 0x020fea0003c00000 */
[----:B------:R0:W1:Y:S02]  /*1bc70*/  SHFL.IDX P6, R14, R13, R12, R11 ;  /* 0x0000000c0d0e7389 */ /* 0x00006400000c000b */
[----:B01---5:R-:W-:Y:S01]  /*1bc80*/  ENDCOLLECTIVE ;  /* 0x000000000000791b */ /* 0x023fe20003800000 */
.L_x_14719:
[----:B------:R-:W-:Y:S01]  /*1bc90*/  MOV R13, R24 ;  /* 0x00000018000d7202 */ /* 0x000fe20000000f00 */
[----:B------:R-:W-:-:S07]  /*1bca0*/  IMAD.MOV.U32 R3, RZ, RZ, R14 ;  /* 0x000000ffff037224 */ /* 0x000fce00078e000e */
[----:B------:R-:W-:Y:S05]  /*1bcb0*/  WARPSYNC.COLLECTIVE R15, `(.L_x_14720) ;  /* 0x000000000f087348 */ /* 0x000fea0003c00000 */
[----:B------:R0:W1:Y:S02]  /*1bcc0*/  SHFL.IDX P6, R14, R13, R12, R11 ;  /* 0x0000000c0d0e7389 */ /* 0x00006400000c000b */
[----:B01----:R-:W-:Y:S01]  /*1bcd0*/  ENDCOLLECTIVE ;  /* 0x000000000000791b */ /* 0x003fe20003800000 */
.L_x_14720:
[----:B------:R-:W-:Y:S02]  /*1bce0*/  IMAD.MOV.U32 R13, RZ, RZ, R27 ;  /* 0x000000ffff0d7224 */ /* 0x000fe400078e001b */
[----:B------:R-:W-:-:S07]  /*1bcf0*/  IMAD.MOV.U32 R4, RZ, RZ, R14 ;  /* 0x000000ffff047224 */ /* 0x000fce00078e000e */
[----:B------:R-:W-:Y:S05]  /*1bd00*/  WARPSYNC.COLLECTIVE R15, `(.L_x_14721) ;  /* 0x000000000f087348 */ /* 0x000fea0003c00000 */
[----:B------:R0:W1:Y:S02]  /*1bd10*/  SHFL.IDX P6, R14, R13, R12, R11 ;  /* 0x0000000c0d0e7389 */ /* 0x00006400000c000b */
[----:B01----:R-:W-:Y:S01]  /*1bd20*/  ENDCOLLECTIVE ;  /* 0x000000000000791b */ /* 0x003fe20003800000 */
.L_x_14721:
[----:B------:R-:W-:-:S05]  /*1bd30*/  IMAD R32, R8, R32, RZ ;  /* 0x0000002008207224 */ /* 0x000fca00078e02ff */
[----:B------:R-:W-:-:S13]  /*1bd40*/  ISETP.GE.OR P1, PT, R39, R32, P0 ;  /* 0x000000202700720c */ /* 0x000fda0000726670 */
[C---:B------:R-:W-:Y:S01]  /*1bd50*/  @!P1 IMAD.SHL.U32 R5, R16.reuse, 0x2, RZ ;  /* 0x0000000210059824 */ /* 0x040fe200078e00ff */
[----:B------:R-:W-:-:S04]  /*1bd60*/  @!P1 SHF.L.U64.HI R21, R16, 0x1, R43 ;  /* 0x0000000110159819 */ /* 0x000fc8000001022b */
[----:B------:R-:W-:-:S05]  /*1bd70*/  @!P1 IADD3 R6, P2, R3, R5, RZ ;  /* 0x0000000503069210 */ /* 0x000fca0007f5e0ff */
[----:B------:R-:W-:-:S05]  /*1bd80*/  @!P1 IMAD.X R7, R0, 0x1, R21, P2 ;  /* 0x0000000100079824 */ /* 0x000fca00010e0615 */
[----:B------:R-:W2:Y:S01]  /*1bd90*/  @!P1 LD.E.128 R8, desc[UR40][R6.64] ;  /* 0x0000002806089980 */ /* 0x000ea2000c101d00 */
[----:B------:R-:W-:-:S04]  /*1bda0*/  @!P1 IADD3 R14, P2, R14, R5, RZ ;  /* 0x000000050e0e9210 */ /* 0x000fc80007f5e0ff */
[----:B------:R-:W-:-:S05]  /*1bdb0*/  @!P1 IADD3.X R3, R4, R21, RZ, P2, !PT ;  /* 0x0000001504039210 */ /* 0x000fca00017fe4ff */
        /* <DEDUP_REMOVED lines=8> */
[----:B0-----:R-:W-:Y:S02]  /*1be40*/  IMAD.MOV.U32 R15, RZ, RZ, -0x1 ;  /* 0xffffffffff0f7424 */ /* 0x001fe400078e00ff */
[----:B--2---:R-:W-:Y:S01]  /*1be50*/  @!P1 IMAD.MOV.U32 R37, RZ, RZ, R11 ;  /* 0x000000ffff259224 */ /* 0x004fe200078e000b */
[----:B------:R-:W-:Y:S01]  /*1be60*/  MOV R11, 0x1c1f ;  /* 0x00001c1f000b7802 */ /* 0x000fe20000000f00 */
[----:B------:R-:W-:-:S02]  /*1be70*/  @!P1 IMAD.MOV.U32 R34, RZ, RZ, R8 ;  /* 0x000000ffff229224 */ /* 0x000fc400078e0008 */
[----:B------:R-:W-:-:S07]  /*1be80*/  @!P1 IMAD.MOV.U32 R35, RZ, RZ, R9 ;  /* 0x000000ffff239224 */ /* 0x000fce00078e0009 */
[----:B-----5:R-:W-:Y:S05]  /*1be90*/  WARPSYNC.COLLECTIVE R15, `(.L_x_14722) ;  /* 0x000000000f087348 */ /* 0x020fea0003c00000 */
[----:B------:R0:W1:Y:S02]  /*1bea0*/  SHFL.IDX P6, R14, R13, R12, R11 ;  /* 0x0000000c0d0e7389 */ /* 0x00006400000c000b */
[----:B01---5:R-:W-:Y:S01]  /*1beb0*/  ENDCOLLECTIVE ;  /* 0x000000000000791b */ /* 0x023fe20003800000 */
.L_x_14722:
[----:B------:R-:W-:Y:S01]  /*1bec0*/  IMAD.MOV.U32 R0, RZ, RZ, R34 ;  /* 0x000000ffff007224 */ /* 0x000fe200078e0022 */
[----:B------:R-:W-:Y:S01]  /*1bed0*/  MOV R3, R35 ;  /* 0x0000002300037202 */ /* 0x000fe20000000f00 */
[----:B------:R-:W-:-:S03]  /*1bee0*/  @!P1 IMAD.MOV.U32 R36, RZ, RZ, R10 ;  /* 0x000000ffff249224 */ /* 0x000fc600078e000a */
[----:B------:R-:W-:Y:S01]  /*1bef0*/  PRMT R42, R0, 0x7610, R42 ;  /* 0x00007610002a7816 */ /* 0x000fe2000000002a */
[----:B------:R-:W-:Y:S01]  /*1bf00*/  IMAD.MOV.U32 R9, RZ, RZ, R37 ;  /* 0x000000ffff097224 */ /* 0x000fe200078e0025 */
[----:B------:R-:W-:Y:S01]  /*1bf10*/  PRMT R45, R45, 0x5410, R3 ;  /* 0x000054102d2d7816 */ /* 0x000fe20000000003 */
[----:B------:R-:W-:Y:S01]  /*1bf20*/  @!P1 IMAD.MOV.U32 R31, RZ, RZ, R5 ;  /* 0x000000ffff1f9224 */ /* 0x000fe200078e0005 */
[----:B------:R-:W-:Y:S01]  /*1bf30*/  @!P1 MOV R30, R4 ;  /* 0x00000004001e9202 */ /* 0x000fe20000000f00 */
[----:B------:R-:W-:Y:S02]  /*1bf40*/  @!P1 IMAD.MOV.U32 R20, RZ, RZ, R6 ;  /* 0x000000ffff149224 */ /* 0x000fe400078e0006 */
[----:B------:R-:W-:Y:S01]  /*1bf50*/  @!P1 IMAD.MOV.U32 R21, RZ, RZ, R7 ;  /* 0x000000ffff159224 */ /* 0x000fe200078e0007 */
[----:B------:R-:W-:Y:S01]  /*1bf60*/  MOV R5, R31 ;  /* 0x0000001f00057202 */ /* 0x000fe20000000f00 */
[----:B------:R-:W-:Y:S02]  /*1bf70*/  IMAD.MOV.U32 R13, RZ, RZ, R25 ;  /* 0x000000ffff0d7224 */ /* 0x000fe400078e0019 */
[----:B------:R-:W-:Y:S01]  /*1bf80*/  IMAD.MOV.U32 R4, RZ, RZ, R30 ;  /* 0x000000ffff047224 */ /* 0x000fe200078e001e */
[----:B------:R-:W-:Y:S01]  /*1bf90*/  PRMT R45, R5, 0x7610, R45 ;  /* 0x00007610052d7816 */ /* 0x000fe2000000002d */
[----:B------:R-:W-:-:S02]  /*1bfa0*/  IMAD.MOV.U32 R6, RZ, RZ, R20 ;  /* 0x000000ffff067224 */ /* 0x000fc400078e0014 */
        /* <DEDUP_REMOVED lines=8> */
.L_x_14723:
[----:B------:R-:W-:Y:S02]  /*1c030*/  PRMT R42, R42, 0x5410, R7 ;  /* 0x000054102a2a7816 */ /* 0x000fe40000000007 */
[----:B------:R-:W-:Y:S02]  /*1c040*/  CS2R R4, SRZ ;  /* 0x0000000000047805 */ /* 0x000fe4000001ff00 */
[----:B------:R-:W-:Y:S01]  /*1c050*/  MOV R13, R24 ;  /* 0x00000018000d7202 */ /* 0x000fe20000000f00 */
[----:B------:R-:W-:-:S07]  /*1c060*/  IMAD.MOV.U32 R3, RZ, RZ, R14 ;  /* 0x000000ffff037224 */ /* 0x000fce00078e000e */
[----:B------:R-:W-:Y:S05]  /*1c070*/  WARPSYNC.COLLECTIVE R15, `(.L_x_14724) ;  /* 0x000000000f087348 */ /* 0x000fea0003c00000 */
[----:B------:R0:W1:Y:S02]  /*1c080*/  SHFL.IDX P6, R14, R13, R12, R11 ;  /* 0x0000000c0d0e7389 */ /* 0x00006400000c000b */
[----:B01----:R-:W-:Y:S01]  /*1c090*/  ENDCOLLECTIVE ;  /* 0x000000000000791b */ /* 0x003fe20003800000 */
.L_x_14724:
[----:B------:R-:W-:Y:S02]  /*1c0a0*/  IMAD.MOV.U32 R13, RZ, RZ, R27 ;  /* 0x000000ffff0d7224 */ /* 0x000fe400078e001b */
[----:B------:R-:W-:-:S07]  /*1c0b0*/  IMAD.MOV.U32 R24, RZ, RZ, R14 ;  /* 0x000000ffff187224 */ /* 0x000fce00078e000e */
[----:B------:R-:W-:Y:S05]  /*1c0c0*/  WARPSYNC.COLLECTIVE R15, `(.L_x_14725) ;  /* 0x000000000f087348 */ /* 0x000fea0003c00000 */
[----:B------:R0:W1:Y:S02]  /*1c0d0*/  SHFL.IDX P6, R14, R13, R12, R11 ;  /* 0x0000000c0d0e7389 */ /* 0x00006400000c000b */
[----:B01----:R-:W-:Y:S01]  /*1c0e0*/  ENDCOLLECTIVE ;  /* 0x000000000000791b */ /* 0x003fe20003800000 */
.L_x_14725:
[----:B------:R-:W-:Y:S05]  /*1c0f0*/  BRA `(.L_x_14726) ;  /* 0xfffffebc00747947 */ /* 0x000fea000383ffff */
.L_x_14503:
[----:B0-----:R0:W1:Y:S02]  /*1c100*/  SYNCS.PHASECHK.TRANS64.TRYWAIT P1, [R2+URZ+0x16800], R13 ;  /* 0x0168000d020075a7 */ /* 0x001064000802017f */
[----:B-1----:R-:W-:Y:S05]  /*1c110*/  @!P1 NANOSLEEP.SYNCS 0x989680 ;  /* 0x009896800000995d */ /* 0x002fea0003900000 */
[----:B------:R-:W1:Y:S02]  /*1c120*/  @!P1 SYNCS.PHASECHK.TRANS64 P1, [R2+URZ+0x16800], R13 ;  /* 0x0168000d020095a7 */ /* 0x000e64000802007f */
[----:B-1----:R-:W-:Y:S05]  /*1c130*/  @!P1 BRA `(.L_x_14503) ;  /* 0xfffffffc00f09947 */ /* 0x002fea000383ffff */
[----:B------:R-:W-:Y:S05]  /*1c140*/  BRA `(.L_x_14727) ;  /* 0xfffffec000147947 */ /* 0x000fea000383ffff */
.L_x_14509:
[----:B--2---:R2:W3:Y:S02]  /*1c150*/  SYNCS.PHASECHK.TRANS64.TRYWAIT P2, [R0+URZ+0x16830], R3 ;  /* 0x01683003000075a7 */ /* 0x0044e4000804017f */
[----:B---3--:R-:W-:Y:S05]  /*1c160*/  @!P2 NANOSLEEP.SYNCS 0x989680 ;  /* 0x009896800000a95d */ /* 0x008fea0003900000 */
[----:B------:R-:W3:Y:S02]  /*1c170*/  @!P2 SYNCS.PHASECHK.TRANS64 P2, [R0+URZ+0x16830], R3 ;  /* 0x016830030000a5a7 */ /* 0x000ee4000804007f */
[----:B---3--:R-:W-:Y:S05]  /*1c180*/  @!P2 BRA `(.L_x_14509) ;  /* 0xfffffffc00f0a947 */ /* 0x008fea000383ffff */
[----:B------:R-:W-:Y:S05]  /*1c190*/  BRA `(.L_x_14508) ;  /* 0xfffffecc00947947 */ /* 0x000fea000383ffff */
.L_x_14515:
[----:B-1----:R1:W2:Y:S02]  /*1c1a0*/  SYNCS.PHASECHK.TRANS64.TRYWAIT P4, [R9+URZ+0x16830], R10 ;  /* 0x0168300a090075a7 */ /* 0x0022a4000808017f */
[----:B--2---:R-:W-:Y:S05]  /*1c1b0*/  @!P4 NANOSLEEP.SYNCS 0x989680 ;  /* 0x009896800000c95d */ /* 0x004fea0003900000 */
[----:B------:R-:W2:Y:S02]  /*1c1c0*/  @!P4 SYNCS.PHASECHK.TRANS64 P4, [R9+URZ+0x16830], R10 ;  /* 0x0168300a0900c5a7 */ /* 0x000ea4000808007f */
[----:B--2---:R-:W-:Y:S05]  /*1c1d0*/  @!P4 BRA `(.L_x_14515) ;  /* 0xfffffffc00f0c947 */ /* 0x004fea000383ffff */
[----:B------:R-:W-:Y:S05]  /*1c1e0*/  BRA `(.L_x_14514) ;  /* 0xfffffef8004c7947 */ /* 0x000fea000383ffff */
.L_x_14519:
[----:B-1----:R1:W2:Y:S02]  /*1c1f0*/  SYNCS.PHASECHK.TRANS64.TRYWAIT P3, [R9+URZ+0x16850], R8 ;  /* 0x01685008090075a7 */ /* 0x0022a4000806017f */
[----:B--2---:R-:W-:Y:S05]  /*1c200*/  @!P3 NANOSLEEP.SYNCS 0x989680 ;  /* 0x009896800000b95d */ /* 0x004fea0003900000 */
[----:B------:R-:W2:Y:S02]  /*1c210*/  @!P3 SYNCS.PHASECHK.TRANS64 P3, [R9+URZ+0x16850], R8 ;  /* 0x016850080900b5a7 */ /* 0x000ea4000806007f */
[----:B--2---:R-:W-:Y:S05]  /*1c220*/  @!P3 BRA `(.L_x_14519) ;  /* 0xfffffffc00f0b947 */ /* 0x004fea000383ffff */
[----:B------:R-:W-:Y:S05]  /*1c230*/  BRA `(.L_x_14516) ;  /* 0xfffffefc000c7947 */ /* 0x000fea000383ffff */
.L_x_14526:
[----:B-1----:R1:W2:Y:S02]  /*1c240*/  SYNCS.PHASECHK.TRANS64.TRYWAIT P3, [R9+URZ+0x16830], R10 ;  /* 0x0168300a090075a7 */ /* 0x0022a4000806017f */
[----:B--2---:R-:W-:Y:S05]  /*1c250*/  @!P3 NANOSLEEP.SYNCS 0x989680 ;  /* 0x009896800000b95d */ /* 0x004fea0003900000 */
[----:B------:R-:W2:Y:S02]  /*1c260*/  @!P3 SYNCS.PHASECHK.TRANS64 P3, [R9+URZ+0x16830], R10 ;  /* 0x0168300a0900b5a7 */ /* 0x000ea4000806007f */
[----:B--2---:R-:W-:Y:S05]  /*1c270*/  @!P3 BRA `(.L_x_14526) ;  /* 0xfffffffc00f0b947 */ /* 0x004fea000383ffff */
[----:B------:R-:W-:Y:S05]  /*1c280*/  BRA `(.L_x_14525) ;  /* 0xffffff2800987947 */ /* 0x000fea000383ffff */
.L_x_14530:
[----:B-1----:R1:W2:Y:S02]  /*1c290*/  SYNCS.PHASECHK.TRANS64.TRYWAIT P2, [R9+URZ+0x16850], R8 ;  /* 0x01685008090075a7 */ /* 0x0022a4000804017f */
[----:B--2---:R-:W-:Y:S05]  /*1c2a0*/  @!P2 NANOSLEEP.SYNCS 0x989680 ;  /* 0x009896800000a95d */ /* 0x004fea0003900000 */
[----:B------:R-:W2:Y:S02]  /*1c2b0*/  @!P2 SYNCS.PHASECHK.TRANS64 P2, [R9+URZ+0x16850], R8 ;  /* 0x016850080900a5a7 */ /* 0x000ea4000804007f */
[----:B--2---:R-:W-:Y:S05]  /*1c2c0*/  @!P2 BRA `(.L_x_14530) ;  /* 0xfffffffc00f0a947 */ /* 0x004fea000383ffff */
[----:B------:R-:W-:Y:S05]  /*1c2d0*/  BRA `(.L_x_14527) ;  /* 0xffffff2c00587947 */ /* 0x000fea000383ffff */
.L_x_14535:
[----:B-1----:R1:W2:Y:S02]  /*1c2e0*/  SYNCS.PHASECHK.TRANS64.TRYWAIT P0, [R13+URZ+0x16850], R4 ;  /* 0x016850040d0075a7 */ /* 0x0022a4000800017f */
[----:B--2---:R-:W-:Y:S05]  /*1c2f0*/  @!P0 NANOSLEEP.SYNCS 0x989680 ;  /* 0x009896800000895d */ /* 0x004fea0003900000 */
[----:B------:R-:W2:Y:S02]  /*1c300*/  @!P0 SYNCS.PHASECHK.TRANS64 P0, [R13+URZ+0x16850], R4 ;  /* 0x016850040d0085a7 */ /* 0x000ea4000800007f */
[----:B--2---:R-:W-:Y:S05]  /*1c310*/  @!P0 BRA `(.L_x_14535) ;  /* 0xfffffffc00f08947 */ /* 0x004fea000383ffff */
[----:B------:R-:W-:Y:S05]  /*1c320*/  BRA `(.L_x_14534) ;  /* 0xffffff50001c7947 */ /* 0x000fea000383ffff */
.L_x_14540:
[----:B------:R-:W-:Y:S01]  /*1c330*/  IMAD.MOV.U32 R13, RZ, RZ, R41 ;  /* 0x000000ffff0d7224 */ /* 0x000fe200078e0029 */
[----:B------:R-:W-:Y:S01]  /*1c340*/  MOV R11, 0x181f ;  /* 0x0000181f000b7802 */ /* 0x000fe20000000f00 */
[----:B------:R-:W-:Y:S01]  /*1c350*/  IMAD.MOV.U32 R12, RZ, RZ, RZ ;  /* 0x000000ffff0c7224 */ /* 0x000fe200078e00ff */
[----:B------:R-:W-:Y:S01]  /*1c360*/  IADD3 R42, R45, R51, RZ ;  /* 0x000000332d2a7210 */ /* 0x000fe20007ffe0ff */
[----:B------:R-:W-:-:S03]  /*1c370*/  IMAD.MOV.U32 R15, RZ, RZ, -0x1 ;  /* 0xffffffffff0f7424 */ /* 0x000fc600078e00ff */
[----:B------:R-:W-:-:S07]  /*1c380*/  IADD3 R20, R42, 0x30, RZ ;  /* 0x000000302a147810 */ /* 0x000fce0007ffe0ff */
[----:B-----5:R-:W-:Y:S05]  /*1c390*/  WARPSYNC.COLLECTIVE R15, `(.L_x_14728) ;  /* 0x000000000f087348 */ /* 0x020fea0003c00000 */
[----:B------:R0:W1:Y:S02]  /*1c3a0*/  SHFL.IDX P6, R14, R13, R12, R11 ;  /* 0x0000000c0d0e7389 */ /* 0x00006400000c000b */
[----:B01---5:R-:W-:Y:S01]  /*1c3b0*/  ENDCOLLECTIVE ;  /* 0x000000000000791b */ /* 0x023fe20003800000 */
.L_x_14728:
[----:B------:R-:W-:Y:S02]  /*1c3c0*/  IMAD.MOV.U32 R13, RZ, RZ, R40 ;  /* 0x000000ffff0d7224 */ /* 0x000fe400078e0028 */
[----:B------:R-:W-:-:S07]  /*1c3d0*/  IMAD.MOV.U32 R0, RZ, RZ, R14 ;  /* 0x000000ffff007224 */ /* 0x000fce00078e000e */
[----:B------:R-:W-:Y:S05]  /*1c3e0*/  WARPSYNC.COLLECTIVE R15, `(.L_x_14729) ;  /* 0x000000000f087348 */ /* 0x000fea0003c00000 */
[----:B------:R0:W1:Y:S02]  /*1c3f0*/  SHFL.IDX P6, R14, R13, R12, R11 ;  /* 0x0000000c0d0e7389 */ /* 0x00006400000c000b */
[----:B01----:R-:W-:Y:S01]  /*1c400*/  ENDCOLLECTIVE ;  /* 0x000000000000791b */ /* 0x003fe20003800000 */
.L_x_14729:
        /* <DEDUP_REMOVED lines=12> */
.L_x_14730:
[----:B------:R-:W-:-:S04]  /*1c4d0*/  @!P3 LEA R28, P5, R44, R3, 0x1 ;  /* 0x000000032c1cb211 */ /* 0x000fc800078a08ff */
[----:B------:R-:W-:Y:S01]  /*1c4e0*/  @!P3 LEA.HI.X R3, R44, R0, R43, 0x1, P5 ;  /* 0x000000002c03b211 */ /* 0x000fe200028f0c2b */
[----:B------:R-:W-:Y:S02]  /*1c4f0*/  IMAD.MOV.U32 R13, RZ, RZ, R40 ;  /* 0x000000ffff0d7224 */ /* 0x000fe400078e0028 */
[----:B------:R-:W-:-:S07]  /*1c500*/  IMAD.MOV.U32 R8, RZ, RZ, R14 ;  /* 0x000000ffff087224 */ /* 0x000fce00078e000e */
[----:B------:R-:W-:Y:S05]  /*1c510*/  WARPSYNC.COLLECTIVE R15, `(.L_x_14731) ;  /* 0x000000000f087348 */ /* 0x000fea0003c00000 */
[----:B------:R0:W1:Y:S02]  /*1c520*/  SHFL.IDX P6, R14, R13, R12, R11 ;  /* 0x0000000c0d0e7389 */ /* 0x00006400000c000b */
[----:B01----:R-:W-:Y:S01]  /*1c530*/  ENDCOLLECTIVE ;  /* 0x000000000000791b */ /* 0x003fe20003800000 */
.L_x_14731:
[----:B------:R-:W-:Y:S02]  /*1c540*/  IMAD.MOV.U32 R13, RZ, RZ, R41 ;  /* 0x000000ffff0d7224 */ /* 0x000fe400078e0029 */
[----:B------:R-:W-:Y:S02]  /*1c550*/  IMAD.MOV.U32 R12, RZ, RZ, 0x2 ;  /* 0x00000002ff0c7424 */ /* 0x000fe400078e00ff */
[----:B------:R-:W-:-:S07]  /*1c560*/  IMAD.MOV.U32 R9, RZ, RZ, R14 ;  /* 0x000000ffff097224 */ /* 0x000fce00078e000e */
[----:B------:R-:W-:Y:S05]  /*1c570*/  WARPSYNC.COLLECTIVE R15, `(.L_x_14732) ;  /* 0x000000000f087348 */ /* 0x000fea0003c00000 */
[----:B------:R0:W1:Y:S02]  /*1c580*/  SHFL.IDX P6, R14, R13, R12, R11 ;  /* 0x0000000c0d0e7389 */ /* 0x00006400000c000b */
[----:B01----:R-:W-:Y:S01]  /*1c590*/  ENDCOLLECTIVE ;  /* 0x000000000000791b */ /* 0x003fe20003800000 */
.L_x_14732:
        /* <DEDUP_REMOVED lines=11> */
.L_x_14733:
[----:B------:R-:W-:Y:S01]  /*1c650*/  IMAD.MOV.U32 R13, RZ, RZ, R41 ;  /* 0x000000ffff0d7224 */ /* 0x000fe200078e0029 */
[----:B------:R-:W-:Y:S02]  /*1c660*/  MOV R12, 0x3 ;  /* 0x00000003000c7802 */ /* 0x000fe40000000f00 */
[----:B------:R-:W-:-:S13]  /*1c670*/  @!P2 LEA R45, P5, R44, R14, 0x1 ;  /* 0x0000000e2c2da211 */ /* 0x000fda00078a08ff */
[----:B------:R-:W-:Y:S05]  /*1c680*/  WARPSYNC.COLLECTIVE R15, `(.L_x_14734) ;  /* 0x000000000f087348 */ /* 0x000fea0003c00000 */
[----:B------:R0:W1:Y:S02]  /*1c690*/  SHFL.IDX P6, R14, R13, R12, R11 ;  /* 0x0000000c0d0e7389 */ /* 0x00006400000c000b */
[----:B01----:R-:W-:Y:S01]  /*1c6a0*/  ENDCOLLECTIVE ;  /* 0x000000000000791b */ /* 0x003fe20003800000 */
.L_x_14734:
        /* <DEDUP_REMOVED lines=9> */
.L_x_14735:
[----:B------:R-:W-:Y:S05]  /*1c740*/  BRA `(.L_x_14736) ;  /* 0xffffff6400507947 */ /* 0x000fea000383ffff */
.L_x_14542:
[----:B------:R-:W-:Y:S01]  /*1c750*/  MOV R13, R4 ;  /* 0x00000004000d7202 */ /* 0x000fe20000000f00 */
[----:B------:R-:W-:Y:S02]  /*1c760*/  IMAD.MOV.U32 R12, RZ, RZ, RZ ;  /* 0x000000ffff0c7224 */ /* 0x000fe400078e00ff */
[----:B------:R-:W-:Y:S02]  /*1c770*/  IMAD.MOV.U32 R11, RZ, RZ, 0x1c1f ;  /* 0x00001c1fff0b7424 */ /* 0x000fe400078e00ff */
[----:B------:R-:W-:-:S07]  /*1c780*/  IMAD.MOV.U32 R15, RZ, RZ, -0x1 ;  /* 0xffffffffff0f7424 */ /* 0x000fce00078e00ff */
[----:B------:R-:W-:Y:S05]  /*1c790*/  WARPSYNC.COLLECTIVE R15, `(.L_x_14737) ;  /* 0x000000000f087348 */ /* 0x000fea0003c00000 */
[----:B------:R0:W1:Y:S02]  /*1c7a0*/  SHFL.IDX P6, R14, R13, R12, R11 ;  /* 0x0000000c0d0e7389 */ /* 0x00006400000c000b */
[----:B01----:R-:W-:Y:S01]  /*1c7b0*/  ENDCOLLECTIVE ;  /* 0x000000000000791b */ /* 0x003fe20003800000 */
.L_x_14737:
[----:B------:R-:W-:Y:S01]  /*1c7c0*/  MOV R13, R0 ;  /* 0x00000000000d7202 */ /* 0x000fe20000000f00 */
[----:B------:R-:W-:-:S07]  /*1c7d0*/  IMAD.MOV.U32 R3, RZ, RZ, R14 ;  /* 0x000000ffff037224 */ /* 0x000fce00078e000e */
[----:B------:R-:W-:Y:S05]  /*1c7e0*/  WARPSYNC.COLLECTIVE R15, `(.L_x_14738) ;  /* 0x000000000f087348 */ /* 0x000fea0003c00000 */
[----:B------:R0:W1:Y:S02]  /*1c7f0*/  SHFL.IDX P6, R14, R13, R12, R11 ;  /* 0x0000000c0d0e7389 */ /* 0x00006400000c000b */
[----:B01----:R-:W-:Y:S01]  /*1c800*/  ENDCOLLECTIVE ;  /* 0x000000000000791b */ /* 0x003fe20003800000 */
.L_x_14738:
[----:B------:R-:W-:Y:S05]  /*1c810*/  BRA `(.L_x_14739) ;  /* 0xffffff68002c7947 */ /* 0x000fea000383ffff */
.L_x_14545:
        /* <DEDUP_REMOVED lines=8> */
.L_x_14741:
[----:B------:R-:W-:Y:S05]  /*1c8a0*/  BSYNC B1 ;  /* 0x0000000000017941 */ /* 0x000fea0003800000 */
.L_x_14740:
        /* <DEDUP_REMOVED lines=8> */
.L_x_14742:
[----:B------:R-:W-:Y:S05]  /*1c930*/  BRA `(.L_x_14743) ;  /* 0xffffff6800887947 */ /* 0x000fea000383ffff */
.L_x_14549:
[----:B------:R-:W-:Y:S01]  /*1c940*/  MOV R13, R20 ;  /* 0x00000014000d7202 */ /* 0x000fe20000000f00 */
        /* <DEDUP_REMOVED lines=8> */
.L_x_14744:
[C---:B------:R-:W-:Y:S01]  /*1c9d0*/  VIADD R8, R24.reuse, 0x30 ;  /* 0x0000003018087836 */ /* 0x040fe20000000000 */
[----:B------:R-:W-:-:S04]  /*1c9e0*/  ISETP.GE.OR P3, PT, R24, R21, P0 ;  /* 0x000000151800720c */ /* 0x000fc80000766670 */
[----:B------:R-:W-:Y:S01]  /*1c9f0*/  ISETP.GE.OR P4, PT, R8, R21, P0 ;  /* 0x000000150800720c */ /* 0x000fe20000786670 */
[----:B------:R-:W-:Y:S01]  /*1ca00*/  VIADD R8, R24, 0x60 ;  /* 0x0000006018087836 */ /* 0x000fe20000000000 */
[----:B------:R-:W-:-:S04]  /*1ca10*/  MOV R13, R7 ;  /* 0x00000007000d7202 */ /* 0x000fc80000000f00 */
[----:B------:R-:W-:Y:S01]  /*1ca20*/  ISETP.GE.OR P2, PT, R8, R21, P0 ;  /* 0x000000150800720c */ /* 0x000fe20000746670 */
[----:B------:R-:W-:-:S12]  /*1ca30*/  IMAD.MOV.U32 R0, RZ, RZ, R14 ;  /* 0x000000ffff007224 */ /* 0x000fd800078e000e */
[----:B------:R-:W-:Y:S05]  /*1ca40*/  WARPSYNC.COLLECTIVE R15, `(.L_x_14745) ;  /* 0x000000000f087348 */ /* 0x000fea0003c00000 */
[----:B------:R0:W1:Y:S02]  /*1ca50*/  SHFL.IDX P6, R14, R13, R12, R11 ;  /* 0x0000000c0d0e7389 */ /* 0x00006400000c000b */
[----:B01----:R-:W-:Y:S01]  /*1ca60*/  ENDCOLLECTIVE ;  /* 0x000000000000791b */ /* 0x003fe20003800000 */
.L_x_14745:
[----:B------:R-:W-:Y:S02]  /*1ca70*/  IMAD.MOV.U32 R13, RZ, RZ, R20 ;  /* 0x000000ffff0d7224 */ /* 0x000fe400078e0014 */
[----:B------:R-:W-:Y:S02]  /*1ca80*/  IMAD.MOV.U32 R12, RZ, RZ, 0x1 ;  /* 0x00000001ff0c7424 */ /* 0x000fe400078e00ff */
[----:B------:R-:W-:-:S07]  /*1ca90*/  IMAD.MOV.U32 R3, RZ, RZ, R14 ;  /* 0x000000ffff037224 */ /* 0x000fce00078e000e */
[----:B------:R-:W-:Y:S05]  /*1caa0*/  WARPSYNC.COLLECTIVE R15, `(.L_x_14746) ;  /* 0x000000000f087348 */ /* 0x000fea0003c00000 */
[----:B------:R0:W1:Y:S02]  /*1cab0*/  SHFL.IDX P6, R14, R13, R12, R11 ;  /* 0x0000000c0d0e7389 */ /* 0x00006400000c000b */
[----:B01----:R-:W-:Y:S01]  /*1cac0*/  ENDCOLLECTIVE ;  /* 0x000000000000791b */ /* 0x003fe20003800000 */
.L_x_14746:
[----:B------:R-:W-:-:S04]  /*1cad0*/  @!P3 LEA R10, P5, R44, R3, 0x1 ;  /* 0x000000032c0ab211 */ /* 0x000fc800078a08ff */
[----:B------:R-:W-:Y:S02]  /*1cae0*/  @!P3 LEA.HI.X R3, R44, R0, R43, 0x1, P5 ;  /* 0x000000002c03b211 */ /* 0x000fe400028f0c2b */
[----:B------:R-:W-:Y:S01]  /*1caf0*/  MOV R13, R7 ;  /* 0x00000007000d7202 */ /* 0x000fe20000000f00 */
[----:B------:R-:W-:-:S07]  /*1cb00*/  IMAD.MOV.U32 R4, RZ, RZ, R14 ;  /* 0x000000ffff047224 */ /* 0x000fce00078e000e */
[----:B------:R-:W-:Y:S05]  /*1cb10*/  WARPSYNC.COLLECTIVE R15, `(.L_x_14747) ;  /* 0x000000000f087348 */ /* 0x000fea0003c00000 */
[----:B------:R0:W1:Y:S02]  /*1cb20*/  SHFL.IDX P6, R14, R13, R12, R11 ;  /* 0x0000000c0d0e7389 */ /* 0x00006400000c000b */
[----:B01----:R-:W-:Y:S01]  /*1cb30*/  ENDCOLLECTIVE ;  /* 0x000000000000791b */ /* 0x003fe20003800000 */
.L_x_14747:
[----:B------:R-:W-:Y:S02]  /*1cb40*/  IMAD.MOV.U32 R13, RZ, RZ, R20 ;  /* 0x000000ffff0d7224 */ /* 0x000fe400078e0014 */
[----:B------:R-:W-:Y:S02]  /*1cb50*/  IMAD.MOV.U32 R12, RZ, RZ, 0x2 ;  /* 0x00000002ff0c7424 */ /* 0x000fe400078e00ff */
[----:B------:R-:W-:-:S07]  /*1cb60*/  IMAD.MOV.U32 R5, RZ, RZ, R14 ;  /* 0x000000ffff057224 */ /* 0x000fce00078e000e */
[----:B------:R-:W-:Y:S05]  /*1cb70*/  WARPSYNC.COLLECTIVE R15, `(.L_x_14748) ;  /* 0x000000000f087348 */ /* 0x000fea0003c00000 */
[----:B------:R0:W1:Y:S02]  /*1cb80*/  SHFL.IDX P6, R14, R13, R12, R11 ;  /* 0x0000000c0d0e7389 */ /* 0x00006400000c000b */
[----:B01----:R-:W-:Y:S01]  /*1cb90*/  ENDCOLLECTIVE ;  /* 0x000000000000791b */ /* 0x003fe20003800000 */
.L_x_14748:
[----:B------:R-:W-:-:S04]  /*1cba0*/  @!P4 LEA R8, P1, R44, R5, 0x1 ;  /* 0x000000052c08c211 */ /* 0x000fc800078208ff */
[----:B------:R-:W-:Y:S01]  /*1cbb0*/  @!P4 LEA.HI.X R9, R44, R4, R43, 0x1, P1 ;  /* 0x000000042c09c211 */ /* 0x000fe200008f0c2b */
[----:B------:R-:W-:Y:S01]  /*1cbc0*/  IMAD.MOV.U32 R13, RZ, RZ, R7 ;  /* 0x000000ffff0d7224 */ /* 0x000fe200078e0007 */
[----:B------:R-:W-:-:S07]  /*1cbd0*/  MOV R6, R14 ;  /* 0x0000000e00067202 */ /* 0x000fce0000000f00 */
[----:B------:R-:W-:Y:S05]  /*1cbe0*/  WARPSYNC.COLLECTIVE R15, `(.L_x_14749) ;  /* 0x000000000f087348 */ /* 0x000fea0003c00000 */
[----:B------:R0:W1:Y:S02]  /*1cbf0*/  SHFL.IDX P6, R14, R13, R12, R11 ;  /* 0x0000000c0d0e7389 */ /* 0x00006400000c000b */
[----:B01----:R-:W-:Y:S01]  /*1cc00*/  ENDCOLLECTIVE ;  /* 0x000000000000791b */ /* 0x003fe20003800000 */
.L_x_14749:
[----:B------:R-:W-:Y:S01]  /*1cc10*/  @!P3 IMAD.MOV.U32 R11, RZ, RZ, R3 ;  /* 0x000000ffff0bb224 */ /* 0x000fe200078e0003 */
[----:B------:R-:W-:Y:S01]  /*1cc20*/  MOV R13, R20 ;  /* 0x00000014000d7202 */ /* 0x000fe20000000f00 */
[----:B------:R-:W-:-:S03]  /*1cc30*/  IMAD.MOV.U32 R12, RZ, RZ, 0x3 ;  /* 0x00000003ff0c7424 */ /* 0x000fc600078e00ff */
[----:B------:R0:W-:Y:S04]  /*1cc40*/  @!P3 ST.E.128 desc[UR40][R10.64], RZ ;  /* 0x000000ff0a00b985 */ /* 0x0001e8000c101d28 */
[----:B------:R1:W-:Y:S01]  /*1cc50*/  @!P4 ST.E.128 desc[UR40][R8.64], RZ ;  /* 0x000000ff0800c985 */ /* 0x0003e2000c101d28 */
[----:B------:R-:W-:-:S04]  /*1cc60*/  @!P2 LEA R25, P5, R44, R14, 0x1 ;  /* 0x0000000e2c19a211 */ /* 0x000fc800078a08ff */
[----:B------:R-:W-:Y:S01]  /*1cc70*/  @!P2 LEA.HI.X R5, R44, R6, R43, 0x1, P5 ;  /* 0x000000062c05a211 */ /* 0x000fe200028f0c2b */
[----:B0-----:R-:W-:Y:S01]  /*1cc80*/  IMAD.MOV.U32 R11, RZ, RZ, 0x181f ;  /* 0x0000181fff0b7424 */ /* 0x001fe200078e00ff */
[----:B------:R-:W-:-:S07]  /*1cc90*/  @!P2 MOV R4, R25 ;  /* 0x000000190004a202 */ /* 0x000fce0000000f00 */
[----:B-1----:R-:W-:Y:S05]  /*1cca0*/  WARPSYNC.COLLECTIVE R15, `(.L_x_14750) ;  /* 0x000000000f087348 */ /* 0x002fea0003c00000 */
[----:B------:R0:W2:Y:S02]  /*1ccb0*/  SHFL.IDX P6, R14, R13, R12, R11 ;  /* 0x0000000c0d0e7389 */ /* 0x0000a400000c000b */
[----:B012---:R-:W-:Y:S01]  /*1ccc0*/  ENDCOLLECTIVE ;  /* 0x000000000000791b */ /* 0x007fe20003800000 */
.L_x_14750:
[----:B------:R0:W-:Y:S01]  /*1ccd0*/  @!P2 ST.E.128 desc[UR40][R4.64], RZ ;  /* 0x000000ff0400a985 */ /* 0x0001e2000c101d28 */
[----:B------:R-:W-:Y:S02]  /*1cce0*/  IMAD.MOV.U32 R13, RZ, RZ, R7 ;  /* 0x000000ffff0d7224 */ /* 0x000fe400078e0007 */
[----:B------:R-:W-:-:S07]  /*1ccf0*/  IMAD.MOV.U32 R0, RZ, RZ, R14 ;  /* 0x000000ffff007224 */ /* 0x000fce00078e000e */
[----:B0-----:R-:W-:Y:S05]  /*1cd00*/  WARPSYNC.COLLECTIVE R15, `(.L_x_14751) ;  /* 0x000000000f087348 */ /* 0x001fea0003c00000 */
[----:B------:R1:W2:Y:S02]  /*1cd10*/  SHFL.IDX P6, R14, R13, R12, R11 ;  /* 0x0000000c0d0e7389 */ /* 0x0002a400000c000b */
[----:B012---:R-:W-:Y:S01]  /*1cd20*/  ENDCOLLECTIVE ;  /* 0x000000000000791b */ /* 0x007fe20003800000 */
.L_x_14751:
[----:B------:R-:W-:Y:S05]  /*1cd30*/  BRA `(.L_x_14752) ;  /* 0xffffff7000907947 */ /* 0x000fea000383ffff */
.L_x_14568:
        /* <DEDUP_REMOVED lines=11> */
.L_x_14754:
[----:B------:R-:W-:Y:S05]  /*1cdf0*/  BSYNC B1 ;  /* 0x0000000000017941 */ /* 0x000fea0003800000 */
.L_x_14753:
[----:B------:R-:W-:Y:S05]  /*1ce00*/  BRA `(.L_x_14755) ;  /* 0xffffff8c006c7947 */ /* 0x000fea000383ffff */
.L_x_14570:
[----:B------:R-:W-:Y:S01]  /*1ce10*/  BSSY B1, `(.L_x_14756) ;  /* 0x0000006000017945 */ /* 0x000fe20003800000 */
[----:B------:R-:W-:-:S07]  /*1ce20*/  MOV R15, 0xffffffff ;  /* 0xffffffff000f7802 */ /* 0x000fce0000000f00 */
[----:B01----:R-:W-:Y:S05]  /*1ce30*/  WARPSYNC.COLLECTIVE R15, `(.L_x_14757) ;  /* 0x000000000f0c7348 */ /* 0x003fea0003c00000 */
[----:B------:R-:W-:Y:S02]  /*1ce40*/  ELECT P6, UR62, PT ;  /* 0x00000000003e782f */ /* 0x000fe400038c0000 */
[----:B------:R-:W-:Y:S01]  /*1ce50*/  MOV R14, UR62 ;  /* 0x0000003e000e7c02 */ /* 0x000fe20008000f00 */
[----:B01----:R-:W-:Y:S10]  /*1ce60*/  ENDCOLLECTIVE ;  /* 0x000000000000791b */ /* 0x003ff40003800000 */
.L_x_14757:
[----:B------:R-:W-:Y:S05]  /*1ce70*/  BSYNC B1 ;  /* 0x0000000000017941 */ /* 0x000fea0003800000 */
.L_x_14756:
[----:B------:R-:W-:Y:S05]  /*1ce80*/  BRA `(.L_x_14569) ;  /* 0xffffff8c00647947 */ /* 0x000fea000383ffff */
.L_x_14572:
[----:B0-----:R0:W2:Y:S02]  /*1ce90*/  SYNCS.PHASECHK.TRANS64.TRYWAIT P0, [R16+URZ+0x16820], R6 ;  /* 0x01682006100075a7 */ /* 0x0010a4000800017f */
[----:B--2---:R-:W-:Y:S05]  /*1cea0*/  @!P0 NANOSLEEP.SYNCS 0x989680 ;  /* 0x009896800000895d */ /* 0x004fea0003900000 */
[----:B------:R-:W2:Y:S02]  /*1ceb0*/  @!P0 SYNCS.PHASECHK.TRANS64 P0, [R16+URZ+0x16820], R6 ;  /* 0x01682006100085a7 */ /* 0x000ea4000800007f */
[----:B--2---:R-:W-:Y:S05]  /*1cec0*/  @!P0 BRA `(.L_x_14572) ;  /* 0xfffffffc00f08947 */ /* 0x004fea000383ffff */
[----:B------:R-:W-:Y:S05]  /*1ced0*/  BRA `(.L_x_14758) ;  /* 0xffffff8c00747947 */ /* 0x000fea000383ffff */
.L_x_14576:
[----:B0-----:R0:W2:Y:S02]  /*1cee0*/  SYNCS.PHASECHK.TRANS64.TRYWAIT P0, [R6+URZ+0x168a0], R7 ;  /* 0x0168a007060075a7 */ /* 0x0010a4000800017f */
[----:B--2---:R-:W-:Y:S05]  /*1cef0*/  @!P0 NANOSLEEP.SYNCS 0x989680 ;  /* 0x009896800000895d */ /* 0x004fea0003900000 */
[----:B------:R-:W2:Y:S02]  /*1cf00*/  @!P0 SYNCS.PHASECHK.TRANS64 P0, [R6+URZ+0x168a0], R7 ;  /* 0x0168a007060085a7 */ /* 0x000ea4000800007f */
[----:B--2---:R-:W-:Y:S05]  /*1cf10*/  @!P0 BRA `(.L_x_14576) ;  /* 0xfffffffc00f08947 */ /* 0x004fea000383ffff */
[----:B------:R-:W-:Y:S05]  /*1cf20*/  BRA `(.L_x_14759) ;  /* 0xffffff8c00907947 */ /* 0x000fea000383ffff */
.L_x_14581:
[----:B-1----:R1:W2:Y:S02]  /*1cf30*/  SYNCS.PHASECHK.TRANS64.TRYWAIT P0, [R6+URZ+0x168c0], R7 ;  /* 0x0168c007060075a7 */ /* 0x0022a4000800017f */
[----:B--2---:R-:W-:Y:S05]  /*1cf40*/  @!P0 NANOSLEEP.SYNCS 0x989680 ;  /* 0x009896800000895d */ /* 0x004fea0003900000 */
[----:B------:R-:W2:Y:S02]  /*1cf50*/  @!P0 SYNCS.PHASECHK.TRANS64 P0, [R6+URZ+0x168c0], R7 ;  /* 0x0168c007060085a7 */ /* 0x000ea4000800007f */
[----:B--2---:R-:W-:Y:S05]  /*1cf60*/  @!P0 BRA `(.L_x_14581) ;  /* 0xfffffffc00f08947 */ /* 0x004fea000383ffff */
[----:B------:R-:W-:Y:S05]  /*1cf70*/  BRA `(.L_x_14760) ;  /* 0xffffff9000107947 */ /* 0x000fea000383ffff */
.L_x_14588:
[----:B--2---:R2:W3:Y:S02]  /*1cf80*/  SYNCS.PHASECHK.TRANS64.TRYWAIT P1, [R6+URZ+0x168a0], R7 ;  /* 0x0168a007060075a7 */ /* 0x0044e4000802017f */
[----:B---3--:R-:W-:Y:S05]  /*1cf90*/  @!P1 NANOSLEEP.SYNCS 0x989680 ;  /* 0x009896800000995d */ /* 0x008fea0003900000 */
[----:B------:R-:W3:Y:S02]  /*1cfa0*/  @!P1 SYNCS.PHASECHK.TRANS64 P1, [R6+URZ+0x168a0], R7 ;  /* 0x0168a007060095a7 */ /* 0x000ee4000802007f */
[----:B---3--:R-:W-:Y:S05]  /*1cfb0*/  @!P1 BRA `(.L_x_14588) ;  /* 0xfffffffc00f09947 */ /* 0x008fea000383ffff */
[----:B------:R-:W-:Y:S05]  /*1cfc0*/  BRA `(.L_x_14761) ;  /* 0xffffff9000dc7947 */ /* 0x000fea000383ffff */
.L_x_14593:
[----:B0-----:R0:W1:Y:S02]  /*1cfd0*/  SYNCS.PHASECHK.TRANS64.TRYWAIT P1, [R6+URZ+0x168c0], R7 ;  /* 0x0168c007060075a7 */ /* 0x001064000802017f */
[----:B-1----:R-:W-:Y:S05]  /*1cfe0*/  @!P1 NANOSLEEP.SYNCS 0x989680 ;  /* 0x009896800000995d */ /* 0x002fea0003900000 */
[----:B------:R-:W1:Y:S02]  /*1cff0*/  @!P1 SYNCS.PHASECHK.TRANS64 P1, [R6+URZ+0x168c0], R7 ;  /* 0x0168c007060095a7 */ /* 0x000e64000802007f */
[----:B-1----:R-:W-:Y:S05]  /*1d000*/  @!P1 BRA `(.L_x_14593) ;  /* 0xfffffffc00f09947 */ /* 0x002fea000383ffff */
[----:B------:R-:W-:Y:S05]  /*1d010*/  BRA `(.L_x_14762) ;  /* 0xffffff9400547947 */ /* 0x000fea000383ffff */
.L_x_14608:
        /* <DEDUP_REMOVED lines=11> */
.L_x_14764:
[----:B------:R-:W-:Y:S05]  /*1d0d0*/  BSYNC B0 ;  /* 0x0000000000007941 */ /* 0x000fea0003800000 */
.L_x_14763:
[----:B------:R-:W-:Y:S05]  /*1d0e0*/  BRA `(.L_x_14765) ;  /* 0xffffffa000347947 */ /* 0x000fea000383ffff */
.L_x_14610:
[----:B------:R-:W-:Y:S01]  /*1d0f0*/  BSSY B0, `(.L_x_14766) ;  /* 0x0000006000007945 */ /* 0x000fe20003800000 */
[----:B------:R-:W-:-:S07]  /*1d100*/  MOV R15, 0xffffffff ;  /* 0xffffffff000f7802 */ /* 0x000fce0000000f00 */
[----:B0123--:R-:W-:Y:S05]  /*1d110*/  WARPSYNC.COLLECTIVE R15, `(.L_x_14767) ;  /* 0x000000000f0c7348 */ /* 0x00ffea0003c00000 */
[----:B------:R-:W-:Y:S02]  /*1d120*/  ELECT P6, UR62, PT ;  /* 0x00000000003e782f */ /* 0x000fe400038c0000 */
[----:B------:R-:W-:Y:S01]  /*1d130*/  MOV R14, UR62 ;  /* 0x0000003e000e7c02 */ /* 0x000fe20008000f00 */
[----:B0123--:R-:W-:Y:S10]  /*1d140*/  ENDCOLLECTIVE ;  /* 0x000000000000791b */ /* 0x00fff40003800000 */
.L_x_14767:
[----:B------:R-:W-:Y:S05]  /*1d150*/  BSYNC B0 ;  /* 0x0000000000007941 */ /* 0x000fea0003800000 */
.L_x_14766:
[----:B------:R-:W-:Y:S05]  /*1d160*/  BRA `(.L_x_14768) ;  /* 0xffffffa0003c7947 */ /* 0x000fea000383ffff */
.L_x_14612:
[----:B0-----:R0:W4:Y:S02]  /*1d170*/  SYNCS.PHASECHK.TRANS64.TRYWAIT P0, [R0+URZ+0x16840], R2 ;  /* 0x01684002000075a7 */ /* 0x001124000800017f */
[----:B----4-:R-:W-:Y:S05]  /*1d180*/  @!P0 NANOSLEEP.SYNCS 0x989680 ;  /* 0x009896800000895d */ /* 0x010fea0003900000 */
[----:B------:R-:W4:Y:S02]  /*1d190*/  @!P0 SYNCS.PHASECHK.TRANS64 P0, [R0+URZ+0x16840], R2 ;  /* 0x01684002000085a7 */ /* 0x000f24000800007f */
[----:B----4-:R-:W-:Y:S05]  /*1d1a0*/  @!P0 BRA `(.L_x_14612) ;  /* 0xfffffffc00f08947 */ /* 0x010fea000383ffff */
[----:B------:R-:W-:Y:S05]  /*1d1b0*/  BRA `(.L_x_14769) ;  /* 0xffffffa000907947 */ /* 0x000fea000383ffff */
.L_x_14616:
        /* <DEDUP_REMOVED lines=12> */
.L_x_14770:
[----:B------:R-:W-:Y:S01]  /*1d280*/  IMAD.MOV.U32 R13, RZ, RZ, R0 ;  /* 0x000000ffff0d7224 */ /* 0x000fe200078e0000 */
[----:B------:R-:W-:-:S07]  /*1d290*/  MOV R7, R14 ;  /* 0x0000000e00077202 */ /* 0x000fce0000000f00 */
[----:B------:R-:W-:Y:S05]  /*1d2a0*/  WARPSYNC.COLLECTIVE R15, `(.L_x_14771) ;  /* 0x000000000f087348 */ /* 0x000fea0003c00000 */
[----:B------:R0:W1:Y:S02]  /*1d2b0*/  SHFL.IDX P6, R14, R13, R12, R11 ;  /* 0x0000000c0d0e7389 */ /* 0x00006400000c000b */
[----:B01----:R-:W-:Y:S01]  /*1d2c0*/  ENDCOLLECTIVE ;  /* 0x000000000000791b */ /* 0x003fe20003800000 */
.L_x_14771:
[----:B------:R-:W-:Y:S01]  /*1d2d0*/  MOV R13, R4 ;  /* 0x00000004000d7202 */ /* 0x000fe20000000f00 */
[----:B------:R-:W-:Y:S02]  /*1d2e0*/  IMAD.MOV.U32 R12, RZ, RZ, 0x1 ;  /* 0x00000001ff0c7424 */ /* 0x000fe400078e00ff */
[----:B------:R-:W-:-:S07]  /*1d2f0*/  IMAD.MOV.U32 R6, RZ, RZ, R14 ;  /* 0x000000ffff067224 */ /* 0x000fce00078e000e */
[----:B------:R-:W-:Y:S05]  /*1d300*/  WARPSYNC.COLLECTIVE R15, `(.L_x_14772) ;  /* 0x000000000f087348 */ /* 0x000fea0003c00000 */
[----:B------:R0:W1:Y:S02]  /*1d310*/  SHFL.IDX P6, R14, R13, R12, R11 ;  /* 0x0000000c0d0e7389 */ /* 0x00006400000c000b */
[----:B01----:R-:W-:Y:S01]  /*1d320*/  ENDCOLLECTIVE ;  /* 0x000000000000791b */ /* 0x003fe20003800000 */
.L_x_14772:
[----:B------:R-:W-:-:S05]  /*1d330*/  @!P1 LEA R6, P2, R20, R6, 0x1 ;  /* 0x0000000614069211 */ /* 0x000fca00078408ff */
[----:B------:R-:W-:-:S05]  /*1d340*/  @!P1 IMAD.X R7, RZ, RZ, R7, P2 ;  /* 0x000000ffff079224 */ /* 0x000fca00010e0607 */
[----:B------:R-:W-:Y:S01]  /*1d350*/  @!PT LDS RZ, [RZ] ;  /* 0x00000000fffff984 */ /* 0x000fe20000000800 */
[----:B------:R-:W-:Y:S01]  /*1d360*/  @!PT LDS RZ, [RZ] ;  /* 0x00000000fffff984 */ /* 0x000fe20000000800 */
[----:B------:R-:W-:Y:S01]  /*1d370*/  @!PT LDS RZ, [RZ] ;  /* 0x00000000fffff984 */ /* 0x000fe20000000800 */
[----:B------:R0:W-:Y:S01]  /*1d380*/  @!P1 LDGSTS.E.BYPASS.LTC128B.128 [R10+0x8400], desc[UR40][R6.64], !P0 ;  /* 0x08400000060a9fae */ /* 0x0001e2000c101d68 */
[----:B------:R-:W-:Y:S01]  /*1d390*/  IMAD.MOV.U32 R13, RZ, RZ, R0 ;  /* 0x000000ffff0d7224 */ /* 0x000fe200078e0000 */
[----:B------:R-:W-:Y:S01]  /*1d3a0*/  ISETP.GE.AND P1, PT, R8, R3, PT ;  /* 0x000000030800720c */ /* 0x000fe20003f26270 */
[----:B0-----:R-:W-:-:S12]  /*1d3b0*/  IMAD.MOV.U32 R6, RZ, RZ, R14 ;  /* 0x000000ffff067224 */ /* 0x001fd800078e000e */
[----:B------:R-:W-:Y:S05]  /*1d3c0*/  WARPSYNC.COLLECTIVE R15, `(.L_x_14773) ;  /* 0x000000000f087348 */ /* 0x000fea0003c00000 */
[----:B------:R0:W1:Y:S02]  /*1d3d0*/  SHFL.IDX P6, R14, R13, R12, R11 ;  /* 0x0000000c0d0e7389 */ /* 0x00006400000c000b */
[----:B01----:R-:W-:Y:S01]  /*1d3e0*/  ENDCOLLECTIVE ;  /* 0x000000000000791b */ /* 0x003fe20003800000 */
.L_x_14773:
[----:B------:R-:W-:Y:S02]  /*1d3f0*/  IMAD.MOV.U32 R13, RZ, RZ, R4 ;  /* 0x000000ffff0d7224 */ /* 0x000fe400078e0004 */
[----:B------:R-:W-:Y:S02]  /*1d400*/  IMAD.MOV.U32 R12, RZ, RZ, 0x2 ;  /* 0x00000002ff0c7424 */ /* 0x000fe400078e00ff */
[----:B------:R-:W-:-:S07]  /*1d410*/  IMAD.MOV.U32 R7, RZ, RZ, R14 ;  /* 0x000000ffff077224 */ /* 0x000fce00078e000e */
[----:B------:R-:W-:Y:S05]  /*1d420*/  WARPSYNC.COLLECTIVE R15, `(.L_x_14774) ;  /* 0x000000000f087348 */ /* 0x000fea0003c00000 */
[----:B------:R0:W1:Y:S02]  /*1d430*/  SHFL.IDX P6, R14, R13, R12, R11 ;  /* 0x0000000c0d0e7389 */ /* 0x00006400000c000b */
[----:B01----:R-:W-:Y:S01]  /*1d440*/  ENDCOLLECTIVE ;  /* 0x000000000000791b */ /* 0x003fe20003800000 */
.L_x_14774:
[----:B------:R-:W-:-:S04]  /*1d450*/  @!P1 LEA R7, P2, R20, R7, 0x1 ;  /* 0x0000000714079211 */ /* 0x000fc800078408ff */
[----:B------:R-:W-:-:S04]  /*1d460*/  @!P1 IADD3.X R6, RZ, R6, RZ, P2, !PT ;  /* 0x00000006ff069210 */ /* 0x000fc800017fe4ff */
        /* <DEDUP_REMOVED lines=14> */
.L_x_14775:
[----:B------:R-:W-:Y:S01]  /*1d550*/  IMAD.MOV.U32 R13, RZ, RZ, R4 ;  /* 0x000000ffff0d7224 */ /* 0x000fe200078e0004 */
[----:B------:R-:W-:Y:S01]  /*1d560*/  MOV R12, 0x3 ;  /* 0x00000003000c7802 */ /* 0x000fe20000000f00 */
[----:B------:R-:W-:-:S07]  /*1d570*/  IMAD.MOV.U32 R7, RZ, RZ, R14 ;  /* 0x000000ffff077224 */ /* 0x000fce00078e000e */
[----:B------:R-:W-:Y:S05]  /*1d580*/  WARPSYNC.COLLECTIVE R15, `(.L_x_14776) ;  /* 0x000000000f087348 */ /* 0x000fea0003c00000 */
[----:B------:R0:W1:Y:S02]  /*1d590*/  SHFL.IDX P6, R14, R13, R12, R11 ;  /* 0x0000000c0d0e7389 */ /* 0x00006400000c000b */
[----:B01----:R-:W-:Y:S01]  /*1d5a0*/  ENDCOLLECTIVE ;  /* 0x000000000000791b */ /* 0x003fe20003800000 */
.L_x_14776:
        /* <DEDUP_REMOVED lines=16> */
.L_x_14777:
[----:B------:R-:W-:Y:S02]  /*1d6b0*/  IMAD.MOV.U32 R13, RZ, RZ, R4 ;  /* 0x000000ffff0d7224 */ /* 0x000fe400078e0004 */
[----:B------:R-:W-:Y:S02]  /*1d6c0*/  IMAD.MOV.U32 R12, RZ, RZ, 0x4 ;  /* 0x00000004ff0c7424 */ /* 0x000fe400078e00ff */
[----:B------:R-:W-:-:S07]  /*1d6d0*/  IMAD.MOV.U32 R7, RZ, RZ, R14 ;  /* 0x000000ffff077224 */ /* 0x000fce00078e000e */
[----:B------:R-:W-:Y:S05]  /*1d6e0*/  WARPSYNC.COLLECTIVE R15, `(.L_x_14778) ;  /* 0x000000000f087348 */ /* 0x000fea0003c00000 */
[----:B------:R0:W1:Y:S02]  /*1d6f0*/  SHFL.IDX P6, R14, R13, R12, R11 ;  /* 0x0000000c0d0e7389 */ /* 0x00006400000c000b */
[----:B01----:R-:W-:Y:S01]  /*1d700*/  ENDCOLLECTIVE ;  /* 0x000000000000791b */ /* 0x003fe20003800000 */
.L_x_14778:
        /* <DEDUP_REMOVED lines=16> */
.L_x_14779:
[----:B------:R-:W-:Y:S02]  /*1d810*/  IMAD.MOV.U32 R13, RZ, RZ, R4 ;  /* 0x000000ffff0d7224 */ /* 0x000fe400078e0004 */
[----:B------:R-:W-:Y:S01]  /*1d820*/  IMAD.MOV.U32 R12, RZ, RZ, 0x5 ;  /* 0x00000005ff0c7424 */ /* 0x000fe200078e00ff */
[----:B------:R-:W-:-:S07]  /*1d830*/  MOV R7, R14 ;  /* 0x0000000e00077202 */ /* 0x000fce0000000f00 */
[----:B------:R-:W-:Y:S05]  /*1d840*/  WARPSYNC.COLLECTIVE R15, `(.L_x_14780) ;  /* 0x000000000f087348 */ /* 0x000fea0003c00000 */
[----:B------:R0:W1:Y:S02]  /*1d850*/  SHFL.IDX P6, R14, R13, R12, R11 ;  /* 0x0000000c0d0e7389 */ /* 0x00006400000c000b */
[----:B01----:R-:W-:Y:S01]  /*1d860*/  ENDCOLLECTIVE ;  /* 0x000000000000791b */ /* 0x003fe20003800000 */
.L_x_14780:
        /* <DEDUP_REMOVED lines=16> */
.L_x_14781:
[----:B------:R-:W-:Y:S01]  /*1d970*/  MOV R13, R4 ;  /* 0x00000004000d7202 */ /* 0x000fe20000000f00 */
[----:B------:R-:W-:Y:S02]  /*1d980*/  IMAD.MOV.U32 R12, RZ, RZ, 0x6 ;  /* 0x00000006ff0c7424 */ /* 0x000fe400078e00ff */
[----:B------:R-:W-:-:S07]  /*1d990*/  IMAD.MOV.U32 R7, RZ, RZ, R14 ;  /* 0x000000ffff077224 */ /* 0x000fce00078e000e */
[----:B------:R-:W-:Y:S05]  /*1d9a0*/  WARPSYNC.COLLECTIVE R15, `(.L_x_14782) ;  /* 0x000000000f087348 */ /* 0x000fea0003c00000 */
[----:B------:R0:W1:Y:S02]  /*1d9b0*/  SHFL.IDX P6, R14, R13, R12, R11 ;  /* 0x0000000c0d0e7389 */ /* 0x00006400000c000b */
[----:B01----:R-:W-:Y:S01]  /*1d9c0*/  ENDCOLLECTIVE ;  /* 0x000000000000791b */ /* 0x003fe20003800000 */
.L_x_14782:
        /* <DEDUP_REMOVED lines=16> */
.L_x_14783:
[----:B------:R-:W-:Y:S02]  /*1dad0*/  IMAD.MOV.U32 R13, RZ, RZ, R4 ;  /* 0x000000ffff0d7224 */ /* 0x000fe400078e0004 */
[----:B------:R-:W-:Y:S02]  /*1dae0*/  IMAD.MOV.U32 R12, RZ, RZ, 0x7 ;  /* 0x00000007ff0c7424 */ /* 0x000fe400078e00ff */
[----:B------:R-:W-:-:S07]  /*1daf0*/  IMAD.MOV.U32 R7, RZ, RZ, R14 ;  /* 0x000000ffff077224 */ /* 0x000fce00078e000e */
[----:B------:R-:W-:Y:S05]  /*1db00*/  WARPSYNC.COLLECTIVE R15, `(.L_x_14784) ;  /* 0x000000000f087348 */ /* 0x000fea0003c00000 */
[----:B------:R0:W1:Y:S02]  /*1db10*/  SHFL.IDX P6, R14, R13, R12, R11 ;  /* 0x0000000c0d0e7389 */ /* 0x00006400000c000b */
[----:B01----:R-:W-:Y:S01]  /*1db20*/  ENDCOLLECTIVE ;  /* 0x000000000000791b */ /* 0x003fe20003800000 */
.L_x_14784:
[----:B------:R-:W-:-:S04]  /*1db30*/  @!P1 LEA R7, P2, R20, R7, 0x1 ;  /* 0x0000000714079211 */ /* 0x000fc800078408ff */
[----:B------:R-:W-:-:S04]  /*1db40*/  @!P1 IADD3.X R6, RZ, R6, RZ, P2, !PT ;  /* 0x00000006ff069210 */ /* 0x000fc800017fe4ff */
[----:B------:R-:W-:Y:S01]  /*1db50*/  @!P1 LOP3.LUT R7, R7, R6, RZ, 0x3c, !PT ;  /* 0x0000000607079212 */ /* 0x000fe200078e3cff */
[----:B------:R-:W-:-:S03]  /*1db60*/  IMAD.MOV.U32 R13, RZ, RZ, R0 ;  /* 0x000000ffff0d7224 */ /* 0x000fc600078e0000 */
[----:B------:R-:W-:Y:S01]  /*1db70*/  @!P1 LOP3.LUT R6, R7, R6, RZ, 0x3c, !PT ;  /* 0x0000000607069212 */ /* 0x000fe200078e3cff */
[----:B------:R-:W-:-:S03]  /*1db80*/  VIADD R0, R25, 0x70 ;  /* 0x0000007019007836 */ /* 0x000fc60000000000 */
[----:B------:R-:W-:Y:S01]  /*1db90*/  @!P1 LOP3.LUT R7, R7, R6, RZ, 0x3c, !PT ;  /* 0x0000000607079212 */ /* 0x000fe200078e3cff */
[----:B------:R-:W-:-:S04]  /*1dba0*/  IMAD.MOV.U32 R4, RZ, RZ, R14 ;  /* 0x000000ffff047224 */ /* 0x000fc800078e000e */
[----:B------:R-:W-:Y:S01]  /*1dbb0*/  @!PT LDS RZ, [RZ] ;  /* 0x00000000fffff984 */ /* 0x000fe20000000800 */
[----:B------:R-:W-:Y:S01]  /*1dbc0*/  @!PT LDS RZ, [RZ] ;  /* 0x00000000fffff984 */ /* 0x000fe20000000800 */
[----:B------:R-:W-:Y:S01]  /*1dbd0*/  @!PT LDS RZ, [RZ] ;  /* 0x00000000fffff984 */ /* 0x000fe20000000800 */
[----:B------:R0:W-:Y:S01]  /*1dbe0*/  @!P1 LDGSTS.E.BYPASS.LTC128B.128 [R10+0xb400], desc[UR40][R6.64], !P0 ;  /* 0x0b400000060a9fae */ /* 0x0001e2000c101d68 */
[----:B------:R-:W-:Y:S01]  /*1dbf0*/  ISETP.GE.AND P1, PT, R0, R3, PT ;  /* 0x000000030000720c */ /* 0x000fe20003f26270 */
[----:B------:R-:W-:-:S12]  /*1dc00*/  VIADD R0, R25, 0x80 ;  /* 0x0000008019007836 */ /* 0x000fd80000000000 */
[----:B0-----:R-:W-:Y:S05]  /*1dc10*/  WARPSYNC.COLLECTIVE R15, `(.L_x_14785) ;  /* 0x000000000f087348 */ /* 0x001fea0003c00000 */
[----:B------:R1:W2:Y:S02]  /*1dc20*/  SHFL.IDX P6, R14, R13, R12, R11 ;  /* 0x0000000c0d0e7389 */ /* 0x0002a400000c000b */
[----:B012---:R-:W-:Y:S01]  /*1dc30*/  ENDCOLLECTIVE ;  /* 0x000000000000791b */ /* 0x007fe20003800000 */
.L_x_14785:
[----:B------:R-:W-:Y:S02]  /*1dc40*/  ISETP.GE.AND P2, PT, R0, R3, PT ;  /* 0x000000030000720c */ /* 0x000fe40003f46270 */
[----:B------:R-:W-:Y:S01]  /*1dc50*/  MOV R13, R2 ;  /* 0x00000002000d7202 */ /* 0x000fe20000000f00 */
[----:B------:R-:W-:Y:S01]  /*1dc60*/  IMAD.MOV.U32 R12, RZ, RZ, RZ ;  /* 0x000000ffff0c7224 */ /* 0x000fe200078e00ff */
[----:B------:R-:W-:-:S09]  /*1dc70*/  MOV R6, R14 ;  /* 0x0000000e00067202 */ /* 0x000fd20000000f00 */
[----:B------:R-:W-:Y:S05]  /*1dc80*/  WARPSYNC.COLLECTIVE R15, `(.L_x_14786) ;  /* 0x000000000f087348 */ /* 0x000fea0003c00000 */
[----:B------:R0:W1:Y:S02]  /*1dc90*/  SHFL.IDX P6, R14, R13, R12, R11 ;  /* 0x0000000c0d0e7389 */ /* 0x00006400000c000b */
[----:B01----:R-:W-:Y:S01]  /*1dca0*/  ENDCOLLECTIVE ;  /* 0x000000000000791b */ /* 0x003fe20003800000 */
.L_x_14786:
        /* <DEDUP_REMOVED lines=13> */
.L_x_14787:
[----:B------:R-:W-:Y:S01]  /*1dd80*/  IMAD.MOV.U32 R13, RZ, RZ, R2 ;  /* 0x000000ffff0d7224 */ /* 0x000fe200078e0002 */
[----:B------:R-:W-:Y:S01]  /*1dd90*/  MOV R12, 0x1 ;  /* 0x00000001000c7802 */ /* 0x000fe20000000f00 */
[----:B------:R-:W-:-:S07]  /*1dda0*/  IMAD.MOV.U32 R0, RZ, RZ, R14 ;  /* 0x000000ffff007224 */ /* 0x000fce00078e000e */
[----:B------:R-:W-:Y:S05]  /*1ddb0*/  WARPSYNC.COLLECTIVE R15, `(.L_x_14788) ;  /* 0x000000000f087348 */ /* 0x000fea0003c00000 */
[----:B------:R0:W1:Y:S02]  /*1ddc0*/  SHFL.IDX P6, R14, R13, R12, R11 ;  /* 0x0000000c0d0e7389 */ /* 0x00006400000c000b */
[----:B01----:R-:W-:Y:S01]  /*1ddd0*/  ENDCOLLECTIVE ;  /* 0x000000000000791b */ /* 0x003fe20003800000 */
.L_x_14788:
[----:B------:R-:W-:-:S04]  /*1dde0*/  @!P2 LEA R0, P1, R20, R0, 0x1 ;  /* 0x000000001400a211 */ /* 0x000fc800078208ff */
[----:B------:R-:W-:-:S05]  /*1ddf0*/  @!P2 IADD3.X R6, RZ, R8, RZ, P1, !PT ;  /* 0x00000008ff06a210 */ /* 0x000fca0000ffe4ff */
        /* <DEDUP_REMOVED lines=13> */
.L_x_14789:
[----:B------:R-:W-:Y:S02]  /*1ded0*/  IMAD.MOV.U32 R13, RZ, RZ, R2 ;  /* 0x000000ffff0d7224 */ /* 0x000fe400078e0002 */
[----:B------:R-:W-:Y:S02]  /*1dee0*/  IMAD.MOV.U32 R12, RZ, RZ, 0x2 ;  /* 0x00000002ff0c7424 */ /* 0x000fe400078e00ff */
[----:B------:R-:W-:-:S07]  /*1def0*/  IMAD.MOV.U32 R6, RZ, RZ, R14 ;  /* 0x000000ffff067224 */ /* 0x000fce00078e000e */
[----:B------:R-:W-:Y:S05]  /*1df00*/  WARPSYNC.COLLECTIVE R15, `(.L_x_14790) ;  /* 0x000000000f087348 */ /* 0x000fea0003c00000 */
[----:B------:R0:W1:Y:S02]  /*1df10*/  SHFL.IDX P6, R14, R13, R12, R11 ;  /* 0x0000000c0d0e7389 */ /* 0x00006400000c000b */
[----:B01----:R-:W-:Y:S01]  /*1df20*/  ENDCOLLECTIVE ;  /* 0x000000000000791b */ /* 0x003fe20003800000 */
.L_x_14790:
        /* <DEDUP_REMOVED lines=13> */
.L_x_14791:
[----:B------:R-:W-:Y:S01]  /*1e000*/  IMAD.MOV.U32 R13, RZ, RZ, R2 ;  /* 0x000000ffff0d7224 */ /* 0x000fe200078e0002 */
[----:B------:R-:W-:Y:S02]  /*1e010*/  MOV R12, 0x3 ;  /* 0x00000003000c7802 */ /* 0x000fe40000000f00 */
[----:B------:R-:W-:-:S07]  /*1e020*/  MOV R6, R14 ;  /* 0x0000000e00067202 */ /* 0x000fce0000000f00 */
[----:B------:R-:W-:Y:S05]  /*1e030*/  WARPSYNC.COLLECTIVE R15, `(.L_x_14792) ;  /* 0x000000000f087348 */ /* 0x000fea0003c00000 */
[----:B------:R0:W1:Y:S02]  /*1e040*/  SHFL.IDX P6, R14, R13, R12, R11 ;  /* 0x0000000c0d0e7389 */ /* 0x00006400000c000b */
[----:B01----:R-:W-:Y:S01]  /*1e050*/  ENDCOLLECTIVE ;  /* 0x000000000000791b */ /* 0x003fe20003800000 */
.L_x_14792:
        /* <DEDUP_REMOVED lines=12> */
.L_x_14793:
[----:B------:R-:W-:Y:S01]  /*1e120*/  IMAD.MOV.U32 R2, RZ, RZ, R14 ;  /* 0x000000ffff027224 */ /* 0x000fe200078e000e */
[----:B------:R-:W-:Y:S06]  /*1e130*/  BRA `(.L_x_14794) ;  /* 0xffffffa0009c7947 */ /* 0x000fec000383ffff */
.L_x_14619:
[----:B0-----:R0:W1:Y:S02]  /*1e140*/  SYNCS.PHASECHK.TRANS64.TRYWAIT P0, [R16+URZ+0x16820], R0 ;  /* 0x01682000100075a7 */ /* 0x001064000800017f */
[----:B-1----:R-:W-:Y:S05]  /*1e150*/  @!P0 NANOSLEEP.SYNCS 0x989680 ;  /* 0x009896800000895d */ /* 0x002fea0003900000 */
[----:B------:R-:W1:Y:S02]  /*1e160*/  @!P0 SYNCS.PHASECHK.TRANS64 P0, [R16+URZ+0x16820], R0 ;  /* 0x01682000100085a7 */ /* 0x000e64000800007f */
[----:B-1----:R-:W-:Y:S05]  /*1e170*/  @!P0 BRA `(.L_x_14619) ;  /* 0xfffffffc00f08947 */ /* 0x002fea000383ffff */
[----:B------:R-:W-:Y:S05]  /*1e180*/  BRA `(.L_x_14795) ;  /* 0xffffffa000fc7947 */ /* 0x000fea000383ffff */
.L_x_14628:
[----:B-1----:R1:W2:Y:S02]  /*1e190*/  SYNCS.PHASECHK.TRANS64.TRYWAIT P0, [R2+URZ+0x16840], R3 ;  /* 0x01684003020075a7 */ /* 0x0022a4000800017f */
[----:B--2---:R-:W-:Y:S05]  /*1e1a0*/  @!P0 NANOSLEEP.SYNCS 0x989680 ;  /* 0x009896800000895d */ /* 0x004fea0003900000 */
[----:B------:R-:W2:Y:S02]  /*1e1b0*/  @!P0 SYNCS.PHASECHK.TRANS64 P0, [R2+URZ+0x16840], R3 ;  /* 0x01684003020085a7 */ /* 0x000ea4000800007f */
[----:B--2---:R-:W-:Y:S05]  /*1e1c0*/  @!P0 BRA `(.L_x_14628) ;  /* 0xfffffffc00f08947 */ /* 0x004fea000383ffff */
[----:B------:R-:W-:Y:S05]  /*1e1d0*/  BRA `(.L_x_14796) ;  /* 0xffffffa400d07947 */ /* 0x000fea000383ffff */
.L_x_14633:
[----:B0-----:R0:W1:Y:S02]  /*1e1e0*/  SYNCS.PHASECHK.TRANS64.TRYWAIT P0, [R3+URZ+0x60], R2 ;  /* 0x00006002030075a7 */ /* 0x001064000800017f */
[----:B-1----:R-:W-:Y:S05]  /*1e1f0*/  @!P0 NANOSLEEP.SYNCS 0x989680 ;  /* 0x009896800000895d */ /* 0x002fea0003900000 */
[----:B------:R-:W1:Y:S02]  /*1e200*/  @!P0 SYNCS.PHASECHK.TRANS64 P0, [R3+URZ+0x60], R2 ;  /* 0x00006002030085a7 */ /* 0x000e64000800007f */
[----:B-1----:R-:W-:Y:S05]  /*1e210*/  @!P0 BRA `(.L_x_14633) ;  /* 0xfffffffc00f08947 */ /* 0x002fea000383ffff */
[----:B------:R-:W-:Y:S05]  /*1e220*/  BRA `(.L_x_14797) ;  /* 0xffffffa8005c7947 */ /* 0x000fea000383ffff */
.L_x_14641:
[----:B-1----:R1:W2:Y:S02]  /*1e230*/  SYNCS.PHASECHK.TRANS64.TRYWAIT P0, [R2+URZ+0x16840], R3 ;  /* 0x01684003020075a7 */ /* 0x0022a4000800017f */
[----:B--2---:R-:W-:Y:S05]  /*1e240*/  @!P0 NANOSLEEP.SYNCS 0x989680 ;  /* 0x009896800000895d */ /* 0x004fea0003900000 */
[----:B------:R-:W2:Y:S02]  /*1e250*/  @!P0 SYNCS.PHASECHK.TRANS64 P0, [R2+URZ+0x16840], R3 ;  /* 0x01684003020085a7 */ /* 0x000ea4000800007f */
[----:B--2---:R-:W-:Y:S05]  /*1e260*/  @!P0 BRA `(.L_x_14641) ;  /* 0xfffffffc00f08947 */ /* 0x004fea000383ffff */
[----:B------:R-:W-:Y:S05]  /*1e270*/  BRA `(.L_x_14798) ;  /* 0xffffffac00a07947 */ /* 0x000fea000383ffff */
.L_x_14646:
[----:B0-----:R0:W1:Y:S02]  /*1e280*/  SYNCS.PHASECHK.TRANS64.TRYWAIT P0, [R10+URZ+0x60], R28 ;  /* 0x0000601c0a0075a7 */ /* 0x001064000800017f */
[----:B-1----:R-:W-:Y:S05]  /*1e290*/  @!P0 NANOSLEEP.SYNCS 0x989680 ;  /* 0x009896800000895d */ /* 0x002fea0003900000 */
[----:B------:R-:W1:Y:S02]  /*1e2a0*/  @!P0 SYNCS.PHASECHK.TRANS64 P0, [R10+URZ+0x60], R28 ;  /* 0x0000601c0a0085a7 */ /* 0x000e64000800007f */
[----:B-1----:R-:W-:Y:S05]  /*1e2b0*/  @!P0 BRA `(.L_x_14646) ;  /* 0xfffffffc00f08947 */ /* 0x002fea000383ffff */
[----:B------:R-:W-:Y:S05]  /*1e2c0*/  BRA `(.L_x_14799) ;  /* 0xffffffb0002c7947 */ /* 0x000fea000383ffff */
.L_x_14654:
[----:B-1----:R1:W2:Y:S02]  /*1e2d0*/  SYNCS.PHASECHK.TRANS64.TRYWAIT P0, [R2+URZ+0x16840], R3 ;  /* 0x01684003020075a7 */ /* 0x0022a4000800017f */
[----:B--2---:R-:W-:Y:S05]  /*1e2e0*/  @!P0 NANOSLEEP.SYNCS 0x989680 ;  /* 0x009896800000895d */ /* 0x004fea0003900000 */
[----:B------:R-:W2:Y:S02]  /*1e2f0*/  @!P0 SYNCS.PHASECHK.TRANS64 P0, [R2+URZ+0x16840], R3 ;  /* 0x01684003020085a7 */ /* 0x000ea4000800007f */
[----:B--2---:R-:W-:Y:S05]  /*1e300*/  @!P0 BRA `(.L_x_14654) ;  /* 0xfffffffc00f08947 */ /* 0x004fea000383ffff */
[----:B------:R-:W-:Y:S05]  /*1e310*/  BRA `(.L_x_14800) ;  /* 0xffffffb400407947 */ /* 0x000fea000383ffff */
.L_x_14659:
[----:B0-----:R0:W1:Y:S02]  /*1e320*/  SYNCS.PHASECHK.TRANS64.TRYWAIT P0, [R3+URZ+0x60], R7 ;  /* 0x00006007030075a7 */ /* 0x001064000800017f */
[----:B-1----:R-:W-:Y:S05]  /*1e330*/  @!P0 NANOSLEEP.SYNCS 0x989680 ;  /* 0x009896800000895d */ /* 0x002fea0003900000 */
[----:B------:R-:W1:Y:S02]  /*1e340*/  @!P0 SYNCS.PHASECHK.TRANS64 P0, [R3+URZ+0x60], R7 ;  /* 0x00006007030085a7 */ /* 0x000e64000800007f */
[----:B-1----:R-:W-:Y:S05]  /*1e350*/  @!P0 BRA `(.L_x_14659) ;  /* 0xfffffffc00f08947 */ /* 0x002fea000383ffff */
[----:B------:R-:W-:Y:S05]  /*1e360*/  BRA `(.L_x_14801) ;  /* 0xffffffb400d07947 */ /* 0x000fea000383ffff */
.L_x_14669:
[----:B0-----:R0:W1:Y:S02]  /*1e370*/  SYNCS.PHASECHK.TRANS64.TRYWAIT P0, [R3+URZ+0x16860], R0 ;  /* 0x01686000030075a7 */ /* 0x001064000800017f */
[----:B-1----:R-:W-:Y:S05]  /*1e380*/  @!P0 NANOSLEEP.SYNCS 0x989680 ;  /* 0x009896800000895d */ /* 0x002fea0003900000 */
[----:B------:R-:W1:Y:S02]  /*1e390*/  @!P0 SYNCS.PHASECHK.TRANS64 P0, [R3+URZ+0x16860], R0 ;  /* 0x01686000030085a7 */ /* 0x000e64000800007f */
[----:B-1----:R-:W-:Y:S05]  /*1e3a0*/  @!P0 BRA `(.L_x_14669) ;  /* 0xfffffffc00f08947 */ /* 0x002fea000383ffff */
[----:B------:R-:W-:Y:S05]  /*1e3b0*/  BRA `(.L_x_14802) ;  /* 0xffffffb800d07947 */ /* 0x000fea000383ffff */
.L_x_14675:
[----:B------:R-:W-:Y:S01]  /*1e3c0*/  BSSY B0, `(.L_x_14803) ;  /* 0x0000008000007945 */ /* 0x000fe20003800000 */
[----:B------:R-:W-:Y:S01]  /*1e3d0*/  IMAD.MOV.U32 R13, RZ, RZ, R24 ;  /* 0x000000ffff0d7224 */ /* 0x000fe200078e0018 */
[----:B------:R-:W-:Y:S01]  /*1e3e0*/  MOV R12, RZ ;  /* 0x000000ff000c7202 */ /* 0x000fe20000000f00 */
[----:B-1----:R-:W-:Y:S02]  /*1e3f0*/  IMAD.MOV.U32 R11, RZ, RZ, 0x1f ;  /* 0x0000001fff0b7424 */ /* 0x002fe400078e00ff */
[----:B------:R-:W-:-:S07]  /*1e400*/  IMAD.MOV.U32 R15, RZ, RZ, -0x1 ;  /* 0xffffffffff0f7424 */ /* 0x000fce00078e00ff */
[----:B0-2---:R-:W-:Y:S05]  /*1e410*/  WARPSYNC.COLLECTIVE R15, `(.L_x_14804) ;  /* 0x000000000f087348 */ /* 0x005fea0003c00000 */
[----:B------:R1:W3:Y:S02]  /*1e420*/  SHFL.IDX P6, R14, R13, R12, R11 ;  /* 0x0000000c0d0e7389 */ /* 0x0002e400000c000b */
[----:B0123--:R-:W-:Y:S01]  /*1e430*/  ENDCOLLECTIVE ;  /* 0x000000000000791b */ /* 0x00ffe20003800000 */
.L_x_14804:
[----:B------:R-:W-:Y:S05]  /*1e440*/  BSYNC B0 ;  /* 0x0000000000007941 */ /* 0x000fea0003800000 */
.L_x_14803:
        /* <DEDUP_REMOVED lines=9> */
.L_x_14805:
        /* <DEDUP_REMOVED lines=23> */
.L_x_14806:
[----:B------:R-:W-:Y:S01]  /*1e650*/  IMAD.MOV.U32 R12, RZ, RZ, 0x2 ;  /* 0x00000002ff0c7424 */ /* 0x000fe200078e00ff */
[----:B------:R-:W-:-:S05]  /*1e660*/  SEL R4, R14, RZ, P1 ;  /* 0x000000ff0e047207 */ /* 0x000fca0000800000 */
[----:B------:R-:W-:-:S05]  /*1e670*/  IMAD.IADD R4, R13, 0x1, R4 ;  /* 0x000000010d047824 */ /* 0x000fca00078e0204 */
[----:B------:R-:W-:-:S07]  /*1e680*/  MOV R13, R4 ;  /* 0x00000004000d7202 */ /* 0x000fce0000000f00 */
[----:B------:R-:W-:Y:S05]  /*1e690*/  WARPSYNC.COLLECTIVE R15, `(.L_x_14807) ;  /* 0x000000000f087348 */ /* 0x000fea0003c00000 */
[----:B------:R0:W1:Y:S02]  /*1e6a0*/  SHFL.UP P6, R14, R13, R12, R11 ;  /* 0x0400000c0d0e7389 */ /* 0x00006400000c000b */
[----:B01----:R-:W-:Y:S01]  /*1e6b0*/  ENDCOLLECTIVE ;  /* 0x000000000000791b */ /* 0x003fe20003800000 */
.L_x_14807:
[----:B------:R-:W-:Y:S01]  /*1e6c0*/  IMAD.MOV.U32 R12, RZ, RZ, 0x4 ;  /* 0x00000004ff0c7424 */ /* 0x000fe200078e00ff */
[----:B------:R-:W-:-:S05]  /*1e6d0*/  SEL R3, R14, RZ, P2 ;  /* 0x000000ff0e037207 */ /* 0x000fca0001000000 */
[----:B------:R-:W-:-:S04]  /*1e6e0*/  IMAD.IADD R2, R4, 0x1, R3 ;  /* 0x0000000104027824 */ /* 0x000fc800078e0203 */
[----:B------:R-:W-:-:S07]  /*1e6f0*/  IMAD.MOV.U32 R13, RZ, RZ, R2 ;  /* 0x000000ffff0d7224 */ /* 0x000fce00078e0002 */
[----:B------:R-:W-:Y:S05]  /*1e700*/  WARPSYNC.COLLECTIVE R15, `(.L_x_14808) ;  /* 0x000000000f087348 */ /* 0x000fea0003c00000 */
[----:B------:R0:W1:Y:S02]  /*1e710*/  SHFL.UP P6, R14, R13, R12, R11 ;  /* 0x0400000c0d0e7389 */ /* 0x00006400000c000b */
[----:B01----:R-:W-:Y:S01]  /*1e720*/  ENDCOLLECTIVE ;  /* 0x000000000000791b */ /* 0x003fe20003800000 */
.L_x_14808:
[----:B------:R-:W-:Y:S01]  /*1e730*/  IMAD.MOV.U32 R12, RZ, RZ, 0x8 ;  /* 0x00000008ff0c7424 */ /* 0x000fe200078e00ff */
[----:B------:R-:W-:-:S04]  /*1e740*/  SEL R3, R14, RZ, P3 ;  /* 0x000000ff0e037207 */ /* 0x000fc80001800000 */
[----:B------:R-:W-:-:S05]  /*1e750*/  IADD3 R3, R2, R3, RZ ;  /* 0x0000000302037210 */ /* 0x000fca0007ffe0ff */
[----:B------:R-:W-:-:S07]  /*1e760*/  IMAD.MOV.U32 R13, RZ, RZ, R3 ;  /* 0x000000ffff0d7224 */ /* 0x000fce00078e0003 */
[----:B------:R-:W-:Y:S05]  /*1e770*/  WARPSYNC.COLLECTIVE R15, `(.L_x_14809) ;  /* 0x000000000f087348 */ /* 0x000fea0003c00000 */
[----:B------:R0:W1:Y:S02]  /*1e780*/  SHFL.UP P6, R14, R13, R12, R11 ;  /* 0x0400000c0d0e7389 */ /* 0x00006400000c000b */
[----:B01----:R-:W-:Y:S01]  /*1e790*/  ENDCOLLECTIVE ;  /* 0x000000000000791b */ /* 0x003fe20003800000 */
.L_x_14809:
[----:B------:R-:W-:Y:S02]  /*1e7a0*/  MOV R12, 0x10 ;  /* 0x00000010000c7802 */ /* 0x000fe40000000f00 */
[----:B------:R-:W-:-:S05]  /*1e7b0*/  SEL R4, R14, RZ, P4 ;  /* 0x000000ff0e047207 */ /* 0x000fca0002000000 */
[----:B------:R-:W-:-:S04]  /*1e7c0*/  IMAD.IADD R4, R3, 0x1, R4 ;  /* 0x0000000103047824 */ /* 0x000fc800078e0204 */
[----:B------:R-:W-:-:S07]  /*1e7d0*/  IMAD.MOV.U32 R13, RZ, RZ, R4 ;  /* 0x000000ffff0d7224 */ /* 0x000fce00078e0004 */
[----:B------:R-:W-:Y:S05]  /*1e7e0*/  WARPSYNC.COLLECTIVE R15, `(.L_x_14810) ;  /* 0x000000000f087348 */ /* 0x000fea0003c00000 */
[----:B------:R0:W1:Y:S02]  /*1e7f0*/  SHFL.UP P6, R14, R13, R12, R11 ;  /* 0x0400000c0d0e7389 */ /* 0x00006400000c000b */
[----:B01----:R-:W-:Y:S01]  /*1e800*/  ENDCOLLECTIVE ;  /* 0x000000000000791b */ /* 0x003fe20003800000 */
.L_x_14810:
        /* <DEDUP_REMOVED lines=8> */
.L_x_14811:
[----:B------:R-:W-:Y:S05]  /*1e890*/  BRA `(.L_x_14812) ;  /* 0xffffffbc000c7947 */ /* 0x000fea000383ffff */
.L_x_14678:
[----:B------:R-:W-:Y:S01]  /*1e8a0*/  BSSY B0, `(.L_x_14813) ;  /* 0x0000007000007945 */ /* 0x000fe20003800000 */
[----:B------:R-:W-:Y:S01]  /*1e8b0*/  MOV R12, 0x1 ;  /* 0x00000001000c7802 */ /* 0x000fe20000000f00 */
[----:B-1----:R-:W-:Y:S02]  /*1e8c0*/  IMAD.MOV.U32 R11, RZ, RZ, RZ ;  /* 0x000000ffff0b7224 */ /* 0x002fe400078e00ff */
[----:B------:R-:W-:-:S07]  /*1e8d0*/  IMAD.MOV.U32 R15, RZ, RZ, -0x1 ;  /* 0xffffffffff0f7424 */ /* 0x000fce00078e00ff */
[----:B------:R-:W-:Y:S05]  /*1e8e0*/  WARPSYNC.COLLECTIVE R15, `(.L_x_14814) ;  /* 0x000000000f087348 */ /* 0x000fea0003c00000 */
[----:B------:R0:W1:Y:S02]  /*1e8f0*/  SHFL.UP P6, R14, R13, R12, R11 ;  /* 0x0400000c0d0e7389 */ /* 0x00006400000c000b */
[----:B01----:R-:W-:Y:S01]  /*1e900*/  ENDCOLLECTIVE ;  /* 0x000000000000791b */ /* 0x003fe20003800000 */
.L_x_14814:
[----:B------:R-:W-:Y:S05]  /*1e910*/  BSYNC B0 ;  /* 0x0000000000007941 */ /* 0x000fea0003800000 */
.L_x_14813:
[----:B------:R-:W-:Y:S01]  /*1e920*/  SEL R14, R14, RZ, P1 ;  /* 0x000000ff0e0e7207 */ /* 0x000fe20000800000 */
[----:B------:R-:W-:Y:S01]  /*1e930*/  IMAD.MOV.U32 R12, RZ, RZ, 0x2 ;  /* 0x00000002ff0c7424 */ /* 0x000fe200078e00ff */
[----:B------:R-:W-:Y:S01]  /*1e940*/  MOV R11, RZ ;  /* 0x000000ff000b7202 */ /* 0x000fe20000000f00 */
[----:B------:R-:W-:Y:S02]  /*1e950*/  IMAD.MOV.U32 R15, RZ, RZ, -0x1 ;  /* 0xffffffffff0f7424 */ /* 0x000fe400078e00ff */
[----:B------:R-:W-:-:S07]  /*1e960*/  IMAD.IADD R13, R13, 0x1, R14 ;  /* 0x000000010d0d7824 */ /* 0x000fce00078e020e */
[----:B------:R-:W-:Y:S05]  /*1e970*/  WARPSYNC.COLLECTIVE R15, `(.L_x_14815) ;  /* 0x000000000f087348 */ /* 0x000fea0003c00000 */
[----:B------:R0:W1:Y:S02]  /*1e980*/  SHFL.UP P6, R14, R13, R12, R11 ;  /* 0x0400000c0d0e7389 */ /* 0x00006400000c000b */
[----:B01----:R-:W-:Y:S01]  /*1e990*/  ENDCOLLECTIVE ;  /* 0x000000000000791b */ /* 0x003fe20003800000 */
.L_x_14815:
[----:B------:R-:W-:Y:S01]  /*1e9a0*/  IMAD.MOV.U32 R12, RZ, RZ, 0x4 ;  /* 0x00000004ff0c7424 */ /* 0x000fe200078e00ff */
[----:B------:R-:W-:-:S05]  /*1e9b0*/  SEL R2, R14, RZ, P2 ;  /* 0x000000ff0e027207 */ /* 0x000fca0001000000 */
[----:B------:R-:W-:-:S04]  /*1e9c0*/  IMAD.IADD R2, R13, 0x1, R2 ;  /* 0x000000010d027824 */ /* 0x000fc800078e0202 */
[----:B------:R-:W-:-:S07]  /*1e9d0*/  IMAD.MOV.U32 R13, RZ, RZ, R2 ;  /* 0x000000ffff0d7224 */ /* 0x000fce00078e0002 */
[----:B------:R-:W-:Y:S05]  /*1e9e0*/  WARPSYNC.COLLECTIVE R15, `(.L_x_14816) ;  /* 0x000000000f087348 */ /* 0x000fea0003c00000 */
[----:B------:R0:W1:Y:S02]  /*1e9f0*/  SHFL.UP P6, R14, R13, R12, R11 ;  /* 0x0400000c0d0e7389 */ /* 0x00006400000c000b */
[----:B01----:R-:W-:Y:S01]  /*1ea00*/  ENDCOLLECTIVE ;  /* 0x000000000000791b */ /* 0x003fe20003800000 */
.L_x_14816:
[----:B------:R-:W-:Y:S01]  /*1ea10*/  IMAD.MOV.U32 R12, RZ, RZ, 0x8 ;  /* 0x00000008ff0c7424 */ /* 0x000fe200078e00ff */
[----:B------:R-:W-:-:S04]  /*1ea20*/  SEL R3, R14, RZ, P3 ;  /* 0x000000ff0e037207 */ /* 0x000fc80001800000 */
[----:B------:R-:W-:-:S05]  /*1ea30*/  IADD3 R3, R2, R3, RZ ;  /* 0x0000000302037210 */ /* 0x000fca0007ffe0ff */
[----:B------:R-:W-:-:S07]  /*1ea40*/  IMAD.MOV.U32 R13, RZ, RZ, R3 ;  /* 0x000000ffff0d7224 */ /* 0x000fce00078e0003 */
[----:B------:R-:W-:Y:S05]  /*1ea50*/  WARPSYNC.COLLECTIVE R15, `(.L_x_14817) ;  /* 0x000000000f087348 */ /* 0x000fea0003c00000 */
[----:B------:R0:W1:Y:S02]  /*1ea60*/  SHFL.UP P6, R14, R13, R12, R11 ;  /* 0x0400000c0d0e7389 */ /* 0x00006400000c000b */
[----:B01----:R-:W-:Y:S01]  /*1ea70*/  ENDCOLLECTIVE ;  /* 0x000000000000791b */ /* 0x003fe20003800000 */
.L_x_14817:
[----:B------:R-:W-:Y:S02]  /*1ea80*/  MOV R12, 0x10 ;  /* 0x00000010000c7802 */ /* 0x000fe40000000f00 */
[----:B------:R-:W-:-:S05]  /*1ea90*/  SEL R4, R14, RZ, P4 ;  /* 0x000000ff0e047207 */ /* 0x000fca0002000000 */
[----:B------:R-:W-:-:S04]  /*1eaa0*/  IMAD.IADD R4, R3, 0x1, R4 ;  /* 0x0000000103047824 */ /* 0x000fc800078e0204 */
[----:B------:R-:W-:-:S07]  /*1eab0*/  IMAD.MOV.U32 R13, RZ, RZ, R4 ;  /* 0x000000ffff0d7224 */ /* 0x000fce00078e0004 */
[----:B------:R-:W-:Y:S05]  /*1eac0*/  WARPSYNC.COLLECTIVE R15, `(.L_x_14818) ;  /* 0x000000000f087348 */ /* 0x000fea0003c00000 */
[----:B------:R0:W1:Y:S02]  /*1ead0*/  SHFL.UP P6, R14, R13, R12, R11 ;  /* 0x0400000c0d0e7389 */ /* 0x00006400000c000b */
[----:B01----:R-:W-:Y:S01]  /*1eae0*/  ENDCOLLECTIVE ;  /* 0x000000000000791b */ /* 0x003fe20003800000 */
.L_x_14818:
        /* <DEDUP_REMOVED lines=8> */
.L_x_14819:
[----:B------:R-:W-:Y:S05]  /*1eb70*/  BRA `(.L_x_14820) ;  /* 0xffffffb800f87947 */ /* 0x000fea000383ffff */
.L_x_14680:
[----:B------:R-:W-:Y:S01]  /*1eb80*/  BSSY B0, `(.L_x_14821) ;  /* 0x0000006000007945 */ /* 0x000fe20003800000 */
[----:B------:R-:W-:Y:S02]  /*1eb90*/  PLOP3.LUT P6, PT, P6, PT, PT, 0x8, 0x0 ;  /* 0x000000000000781c */ /* 0x000fe400037ce170 */
[----:B------:R-:W-:-:S11]  /*1eba0*/  MOV R15, 0xffffffff ;  /* 0xffffffff000f7802 */ /* 0x000fd60000000f00 */
[----:B01----:R-:W-:Y:S05]  /*1ebb0*/  WARPSYNC.COLLECTIVE R15, `(.L_x_14822) ;  /* 0x000000000f087348 */ /* 0x003fea0003c00000 */
[----:B------:R-:W-:Y:S01]  /*1ebc0*/  VOTE.ANY R14, PT, P6 ;  /* 0x00000000000e7806 */ /* 0x000fe200030e0100 */
[----:B01----:R-:W-:Y:S06]  /*1ebd0*/  ENDCOLLECTIVE ;  /* 0x000000000000791b */ /* 0x003fec0003800000 */
.L_x_14822:
[----:B------:R-:W-:Y:S05]  /*1ebe0*/  BSYNC B0 ;  /* 0x0000000000007941 */ /* 0x000fea0003800000 */
.L_x_14821:
[----:B------:R-:W-:Y:S01]  /*1ebf0*/  IMAD.MOV.U32 R3, RZ, RZ, R14 ;  /* 0x000000ffff037224 */ /* 0x000fe200078e000e */
[----:B------:R-:W-:Y:S01]  /*1ec00*/  MOV R15, 0xffffffff ;  /* 0xffffffff000f7802 */ /* 0x000fe20000000f00 */
[----:B------:R-:W-:Y:S02]  /*1ec10*/  IMAD.MOV.U32 R13, RZ, RZ, R25 ;  /* 0x000000ffff0d7224 */ /* 0x000fe400078e0019 */
[----:B------:R-:W0:Y:S01]  /*1ec20*/  POPC R7, R3 ;  /* 0x0000000300077309 */ /* 0x000e220000000000 */
[----:B------:R-:W-:Y:S02]  /*1ec30*/  IMAD.MOV.U32 R11, RZ, RZ, 0x1f ;  /* 0x0000001fff0b7424 */ /* 0x000fe400078e00ff */
[----:B0-----:R-:W-:Y:S02]  /*1ec40*/  IMAD.MOV.U32 R12, RZ, RZ, R7 ;  /* 0x000000ffff0c7224 */ /* 0x001fe400078e0007 */
[----:B------:R-:W-:-:S07]  /*1ec50*/  IMAD.IADD R27, R7, 0x1, R27 ;  /* 0x00000001071b7824 */ /* 0x000fce00078e021b */
[----:B------:R-:W-:Y:S05]  /*1ec60*/  WARPSYNC.COLLECTIVE R15, `(.L_x_14823) ;  /* 0x000000000f087348 */ /* 0x000fea0003c00000 */
[----:B------:R0:W1:Y:S02]  /*1ec70*/  SHFL.IDX P6, R14, R13, R12, R11 ;  /* 0x0000000c0d0e7389 */ /* 0x00006400000c000b */
[----:B01----:R-:W-:Y:S01]  /*1ec80*/  ENDCOLLECTIVE ;  /* 0x000000000000791b */ /* 0x003fe20003800000 */
.L_x_14823:
[----:B------:R-:W-:Y:S02]  /*1ec90*/  IMAD.MOV.U32 R13, RZ, RZ, R5 ;  /* 0x000000ffff0d7224 */ /* 0x000fe400078e0005 */
[----:B------:R-:W-:-:S07]  /*1eca0*/  IMAD.MOV.U32 R25, RZ, RZ, R14 ;  /* 0x000000ffff197224 */ /* 0x000fce00078e000e */
[----:B------:R-:W-:Y:S05]  /*1ecb0*/  WARPSYNC.COLLECTIVE R15, `(.L_x_14824) ;  /* 0x000000000f087348 */ /* 0x000fea0003c00000 */
[----:B------:R0:W1:Y:S02]  /*1ecc0*/  SHFL.IDX P6, R14, R13, R12, R11 ;  /* 0x0000000c0d0e7389 */ /* 0x00006400000c000b */
[----:B01----:R-:W-:Y:S01]  /*1ecd0*/  ENDCOLLECTIVE ;  /* 0x000000000000791b */ /* 0x003fe20003800000 */
.L_x_14824:
[----:B------:R-:W-:Y:S01]  /*1ece0*/  IMAD.MOV.U32 R5, RZ, RZ, R14 ;  /* 0x000000ffff057224 */ /* 0x000fe200078e000e */
[----:B------:R-:W-:Y:S06]  /*1ecf0*/  BRA `(.L_x_14825) ;  /* 0xffffffb800d87947 */ /* 0x000fec000383ffff */
.L_x_14682:
[----:B------:R-:W-:Y:S01]  /*1ed00*/  BSSY B0, `(.L_x_14826) ;  /* 0x0000007000007945 */ /* 0x000fe20003800000 */
[----:B------:R-:W-:Y:S01]  /*1ed10*/  MOV R13, R2 ;  /* 0x00000002000d7202 */ /* 0x000fe20000000f00 */
[----:B-1----:R-:W-:Y:S02]  /*1ed20*/  IMAD.MOV.U32 R11, RZ, RZ, 0x1f ;  /* 0x0000001fff0b7424 */ /* 0x002fe400078e00ff */
[----:B------:R-:W-:-:S07]  /*1ed30*/  IMAD.MOV.U32 R15, RZ, RZ, -0x1 ;  /* 0xffffffffff0f7424 */ /* 0x000fce00078e00ff */
[----:B0-234-:R-:W-:Y:S05]  /*1ed40*/  WARPSYNC.COLLECTIVE R15, `(.L_x_14827) ;  /* 0x000000000f087348 */ /* 0x01dfea0003c00000 */
[----:B------:R1:W0:Y:S02]  /*1ed50*/  SHFL.IDX P6, R14, R13, R12, R11 ;  /* 0x0000000c0d0e7389 */ /* 0x00022400000c000b */
[----:B01234-:R-:W-:Y:S01]  /*1ed60*/  ENDCOLLECTIVE ;  /* 0x000000000000791b */ /* 0x01ffe20003800000 */
.L_x_14827:
[----:B------:R-:W-:Y:S05]  /*1ed70*/  BSYNC B0 ;  /* 0x0000000000007941 */ /* 0x000fea0003800000 */
.L_x_14826:
[----:B------:R-:W-:Y:S01]  /*1ed80*/  IMAD.MOV.U32 R24, RZ, RZ, R14 ;  /* 0x000000ffff187224 */ /* 0x000fe200078e000e */
[----:B------:R-:W-:Y:S06]  /*1ed90*/  BRA `(.L_x_14681) ;  /* 0xffffffb800c87947 */ /* 0x000fec000383ffff */
.L_x_14688:
[----:B0-----:R0:W2:Y:S02]  /*1eda0*/  SYNCS.PHASECHK.TRANS64.TRYWAIT P0, [R9+URZ+0x16820], R0 ;  /* 0x01682000090075a7 */ /* 0x0010a4000800017f */
[----:B--2---:R-:W-:Y:S05]  /*1edb0*/  @!P0 NANOSLEEP.SYNCS 0x989680 ;  /* 0x009896800000895d */ /* 0x004fea0003900000 */
[----:B------:R-:W2:Y:S02]  /*1edc0*/  @!P0 SYNCS.PHASECHK.TRANS64 P0, [R9+URZ+0x16820], R0 ;  /* 0x01682000090085a7 */ /* 0x000ea4000800007f */
[----:B--2---:R-:W-:Y:S05]  /*1edd0*/  @!P0 BRA `(.L_x_14688) ;  /* 0xfffffffc00f08947 */ /* 0x004fea000383ffff */
[----:B------:R-:W-:Y:S05]  /*1ede0*/  BRA `(.L_x_14828) ;  /* 0xffffffc400207947 */ /* 0x000fea000383ffff */
.L_x_14689:
[----:B------:R-:W2:Y:S01]  /*1edf0*/  S2R R2, SR_TID.X ;  /* 0x0000000000027919 */ /* 0x000ea20000002100 */
[----:B------:R-:W-:Y:S01]  /*1ee00*/  BSSY B0, `(.L_x_14829) ;  /* 0x000000a000007945 */ /* 0x000fe20003800000 */
[----:B------:R-:W-:Y:S01]  /*1ee10*/  MOV R12, RZ ;  /* 0x000000ff000c7202 */ /* 0x000fe20000000f00 */
[----:B-1----:R-:W-:Y:S02]  /*1ee20*/  IMAD.MOV.U32 R11, RZ, RZ, 0x1f ;  /* 0x0000001fff0b7424 */ /* 0x002fe400078e00ff */
[----:B------:R-:W-:Y:S01]  /*1ee30*/  IMAD.MOV.U32 R15, RZ, RZ, -0x1 ;  /* 0xffffffffff0f7424 */ /* 0x000fe200078e00ff */
[----:B--2---:R-:W-:-:S04]  /*1ee40*/  SHF.R.U32.HI R2, RZ, 0x5, R2 ;  /* 0x00000005ff027819 */ /* 0x004fc80000011602 */
[----:B------:R-:W-:-:S05]  /*1ee50*/  LOP3.LUT R2, R2, 0x3, RZ, 0xc0, !PT ;  /* 0x0000000302027812 */ /* 0x000fca00078ec0ff */
[----:B------:R-:W-:-:S07]  /*1ee60*/  IMAD.MOV.U32 R13, RZ, RZ, R2 ;  /* 0x000000ffff0d7224 */ /* 0x000fce00078e0002 */
[----:B0--3--:R-:W-:Y:S05]  /*1ee70*/  WARPSYNC.COLLECTIVE R15, `(.L_x_14830) ;  /* 0x000000000f087348 */ /* 0x009fea0003c00000 */
[----:B------:R1:W2:Y:S02]  /*1ee80*/  SHFL.IDX P6, R14, R13, R12, R11 ;  /* 0x0000000c0d0e7389 */ /* 0x0002a400000c000b */
[----:B0123--:R-:W-:Y:S01]  /*1ee90*/  ENDCOLLECTIVE ;  /* 0x000000000000791b */ /* 0x00ffe20003800000 */
.L_x_14830:
[----:B------:R-:W-:Y:S05]  /*1eea0*/  BSYNC B0 ;  /* 0x0000000000007941 */ /* 0x000fea0003800000 */
.L_x_14829:
[----:B------:R-:W-:Y:S05]  /*1eeb0*/  BRA `(.L_x_14831) ;  /* 0xffffffc400087947 */ /* 0x000fea000383ffff */
.L_x_14690:
[----:B------:R-:W-:Y:S01]  /*1eec0*/  BSSY B0, `(.L_x_14832) ;  /* 0x0000006000007945 */ /* 0x000fe20003800000 */
[----:B------:R-:W-:-:S07]  /*1eed0*/  IMAD.MOV.U32 R15, RZ, RZ, -0x1 ;  /* 0xffffffffff0f7424 */ /* 0x000fce00078e00ff */
[----:B01-3--:R-:W-:Y:S05]  /*1eee0*/  WARPSYNC.COLLECTIVE R15, `(.L_x_14833) ;  /* 0x000000000f0c7348 */ /* 0x00bfea0003c00000 */
[----:B------:R-:W-:Y:S02]  /*1eef0*/  ELECT P6, UR62, PT ;  /* 0x00000000003e782f */ /* 0x000fe400038c0000 */
[----:B------:R-:W-:Y:S01]  /*1ef00*/  MOV R14, UR62 ;  /* 0x0000003e000e7c02 */ /* 0x000fe20008000f00 */
[----:B01-3--:R-:W-:Y:S10]  /*1ef10*/  ENDCOLLECTIVE ;  /* 0x000000000000791b */ /* 0x00bff40003800000 */
.L_x_14833:
[----:B------:R-:W-:Y:S05]  /*1ef20*/  BSYNC B0 ;  /* 0x0000000000007941 */ /* 0x000fea0003800000 */
.L_x_14832:
[----:B------:R-:W-:Y:S05]  /*1ef30*/  BRA `(.L_x_14834) ;  /* 0xffffffc000fc7947 */ /* 0x000fea000383ffff */
.L_x_14692:
[----:B0-----:R0:W2:Y:S02]  /*1ef40*/  SYNCS.PHASECHK.TRANS64.TRYWAIT P0, [R7+URZ], R2 ;  /* 0x00000002070075a7 */ /* 0x0010a4000800017f */
[----:B--2---:R-:W-:Y:S05]  /*1ef50*/  @!P0 NANOSLEEP.SYNCS 0x989680 ;  /* 0x009896800000895d */ /* 0x004fea0003900000 */
[----:B------:R-:W2:Y:S02]  /*1ef60*/  @!P0 SYNCS.PHASECHK.TRANS64 P0, [R7+URZ], R2 ;  /* 0x00000002070085a7 */ /* 0x000ea4000800007f */
[----:B--2---:R-:W-:Y:S05]  /*1ef70*/  @!P0 BRA `(.L_x_14692) ;  /* 0xfffffffc00f08947 */ /* 0x004fea000383ffff */
[----:B------:R-:W-:Y:S05]  /*1ef80*/  BRA `(.L_x_14835) ;  /* 0xffffffc400307947 */ /* 0x000fea000383ffff */
.L_x_14693:
[----:B--2---:R2:W4:Y:S02]  /*1ef90*/  SYNCS.PHASECHK.TRANS64.TRYWAIT P0, [R3+URZ], R0 ;  /* 0x00000000030075a7 */ /* 0x004524000800017f */
[----:B----4-:R-:W-:Y:S05]  /*1efa0*/  @!P0 NANOSLEEP.SYNCS 0x989680 ;  /* 0x009896800000895d */ /* 0x010fea0003900000 */
[----:B------:R-:W4:Y:S02]  /*1efb0*/  @!P0 SYNCS.PHASECHK.TRANS64 P0, [R3+URZ], R0 ;  /* 0x00000000030085a7 */ /* 0x000f24000800007f */
[----:B----4-:R-:W-:Y:S05]  /*1efc0*/  @!P0 BRA `(.L_x_14693) ;  /* 0xfffffffc00f08947 */ /* 0x010fea000383ffff */
[----:B------:R-:W-:Y:S05]  /*1efd0*/  BRA `(.L_x_14836) ;  /* 0xffffffc400247947 */ /* 0x000fea000383ffff */
.L_x_14695:
[----:B--2---:R2:W4:Y:S02]  /*1efe0*/  SYNCS.PHASECHK.TRANS64.TRYWAIT P0, [R5+URZ], R2 ;  /* 0x00000002050075a7 */ /* 0x004524000800017f */
[----:B----4-:R-:W-:Y:S05]  /*1eff0*/  @!P0 NANOSLEEP.SYNCS 0x989680 ;  /* 0x009896800000895d */ /* 0x010fea0003900000 */
[----:B------:R-:W4:Y:S02]  /*1f000*/  @!P0 SYNCS.PHASECHK.TRANS64 P0, [R5+URZ], R2 ;  /* 0x00000002050085a7 */ /* 0x000f24000800007f */
[----:B----4-:R-:W-:Y:S05]  /*1f010*/  @!P0 BRA `(.L_x_14695) ;  /* 0xfffffffc00f08947 */ /* 0x010fea000383ffff */
[----:B------:R-:W-:Y:S05]  /*1f020*/  BRA `(.L_x_14837) ;  /* 0xffffffc400287947 */ /* 0x000fea000383ffff */
.L_x_14838:
        /* <DEDUP_REMOVED lines=13> */
.L_x_14883:


//--------------------- .nv.global.init           --------------------------
	.section	.nv.global.init,"aw",@progbits
.nv.global.init:
	.type		$str$20,@object
	.size		$str$20,($str$21 - $str$20)
$str$20:
        /*0000*/ 	.byte	0x28, 0x61, 0x64, 0x64, 0x72, 0x65, 0x73, 0x73, 0x20, 0x26, 0x20, 0x6d, 0x61, 0x73, 0x6b, 0x29
        /*0010*/ 	.byte	0x20, 0x3d, 0x3d, 0x20, 0x30, 0x00
	.type		$str$21,@object
	.size		$str$21,(__unnamed_43 - $str$21)
$str$21:
        /*0016*/ 	.byte	0x2f, 0x74, 0x6d, 0x70, 0x2f, 0x6f, 0x73, 0x73, 0x5f, 0x6b, 0x65, 0x72, 0x6e, 0x65, 0x6c, 0x73
        /*0026*/ 	.byte	0x5f, 0x73, 0x72, 0x63, 0x2f, 0x66, 0x6c, 0x61, 0x73, 0x68, 0x5f, 0x61, 0x74, 0x74, 0x65, 0x6e
        /*0036*/ 	.byte	0x74, 0x69, 0x6f, 0x6e, 0x2f, 0x63, 0x73, 0x72, 0x63, 0x2f, 0x63, 0x75, 0x74, 0x6c, 0x61, 0x73
        /*0046*/ 	.byte	0x73, 0x2f, 0x69, 0x6e, 0x63, 0x6c, 0x75, 0x64, 0x65, 0x2f, 0x63, 0x75, 0x74, 0x65, 0x2f, 0x70
        /*0056*/ 	.byte	0x6f, 0x69, 0x6e, 0x74, 0x65, 0x72, 0x5f, 0x66, 0x6c, 0x61, 0x67, 0x67, 0x65, 0x64, 0x2e, 0x68
        /*0066*/ 	.byte	0x70, 0x70, 0x00
	.type		__unnamed_43,@object
	.size		__unnamed_43,(__unnamed_4 - __unnamed_43)
__unnamed_43:
        /* <DEDUP_REMOVED lines=23> */
        /*01d9*/ 	.byte	0x3a, 0x43, 0x3c, 0x30, 0x3e, 0x3e, 0x3e, 0x3e, 0x3e, 0x20, 0x26, 0x5d, 0x00
	.type		__unnamed_4,@object
	.size		__unnamed_4,(__unnamed_13 - __unnamed_4)
__unnamed_4:
        /* <DEDUP_REMOVED lines=24> */
	.type		__unnamed_13,@object
	.size		__unnamed_13,(__unnamed_29 - __unnamed_13)
__unnamed_13:
        /* <DEDUP_REMOVED lines=24> */
	.type		__unnamed_29,@object
	.size		__unnamed_29,(__unnamed_21 - __unnamed_29)
__unnamed_29:
        /* <DEDUP_REMOVED lines=24> */
	.type		__unnamed_21,@object
	.size		__unnamed_21,(__unnamed_39 - __unnamed_21)
__unnamed_21:
        /* <DEDUP_REMOVED lines=24> */
	.type		__unnamed_39,@object
	.size		__unnamed_39,(__unnamed_34 - __unnamed_39)
__unnamed_39:
        /* <DEDUP_REMOVED lines=24> */
	.type		__unnamed_34,@object
	.size		__unnamed_34,(__unnamed_38 - __unnamed_34)
__unnamed_34:
        /* <DEDUP_REMOVED lines=24> */
	.type		__unnamed_38,@object
	.size		__unnamed_38,(__unnamed_14 - __unnamed_38)
__unnamed_38:
        /* <DEDUP_REMOVED lines=24> */
	.type		__unnamed_14,@object
	.size		__unnamed_14,(__unnamed_30 - __unnamed_14)
__unnamed_14:
        /* <DEDUP_REMOVED lines=24> */
	.type		__unnamed_30,@object
	.size		__unnamed_30,(__unnamed_9 - __unnamed_30)
__unnamed_30:
        /* <DEDUP_REMOVED lines=24> */
	.type		__unnamed_9,@object
	.size		__unnamed_9,(__unnamed_25 - __unnamed_9)
__unnamed_9:
        /* <DEDUP_REMOVED lines=24> */
        /*10e3*/ 	.byte	0x00
	.type		__unnamed_25,@object
	.size		__unnamed_25,(__unnamed_5 - __unnamed_25)
__unnamed_25:
        /* <DEDUP_REMOVED lines=25> */
	.type		__unnamed_5,@object
	.size		__unnamed_5,(__unnamed_3 - __unnamed_5)
__unnamed_5:
        /* <DEDUP_REMOVED lines=25> */
	.type		__unnamed_3,@object
	.size		__unnamed_3,(__unnamed_2 - __unnamed_3)
__unnamed_3:
        /* <DEDUP_REMOVED lines=28> */
        /*15a6*/ 	.byte	0x32, 0x3e, 0x3e, 0x3e, 0x3e, 0x3e, 0x5d, 0x00
	.type		__unnamed_2,@object
	.size		__unnamed_2,(__unnamed_7 - __unnamed_2)
__unnamed_2:
        /* <DEDUP_REMOVED lines=29> */
	.type		__unnamed_7,@object
	.size		__unnamed_7,(__unnamed_8 - __unnamed_7)
__unnamed_7:
        /* <DEDUP_REMOVED lines=28> */
        /*1936*/ 	.byte	0x38, 0x38, 0x3e, 0x3e, 0x3e, 0x3e, 0x3e, 0x5d, 0x00
	.type		__unnamed_8,@object
	.size		__unnamed_8,(__unnamed_1 - __unnamed_8)
__unnamed_8:
        /* <DEDUP_REMOVED lines=29> */
	.type		__unnamed_1,@object
	.size		__unnamed_1,(__unnamed_41 - __unnamed_1)
__unnamed_1:
        /* <DEDUP_REMOVED lines=28> */
        /*1cc8*/ 	.byte	0x32, 0x3e, 0x3e, 0x3e, 0x3e, 0x3e, 0x20, 0x26, 0x5d, 0x00
	.type		__unnamed_41,@object
	.size		__unnamed_41,(__unnamed_42 - __unnamed_41)
__unnamed_41:
        /* <DEDUP_REMOVED lines=28> */
        /*1e92*/ 	.byte	0x36, 0x33, 0x38, 0x34, 0x3e, 0x3e, 0x3e, 0x3e, 0x3e, 0x5d, 0x00
	.type		__unnamed_42,@object
	.size		__unnamed_42,(__unnamed_6 - __unnamed_42)
__unnamed_42:
        /* <DEDUP_REMOVED lines=29> */
	.type		__unnamed_6,@object
	.size		__unnamed_6,(__unnamed_33 - __unnamed_6)
__unnamed_6:
        /* <DEDUP_REMOVED lines=29> */
	.type		__unnamed_33,@object
	.size		__unnamed_33,(__unnamed_17 - __unnamed_33)
__unnamed_33:
        /* <DEDUP_REMOVED lines=29> */
	.type		__unnamed_17,@object
	.size		__unnamed_17,(__unnamed_37 - __unnamed_17)
__unnamed_17:
        /* <DEDUP_REMOVED lines=29> */
	.type		__unnamed_37,@object
	.size		__unnamed_37,(__unnamed_11 - __unnamed_37)
__unnamed_37:
        /* <DEDUP_REMOVED lines=29> */
	.type		__unnamed_11,@object
	.size		__unnamed_11,(__unnamed_27 - __unnamed_11)
__unnamed_11:
        /* <DEDUP_REMOVED lines=29> */
	.type		__unnamed_27,@object
	.size		__unnamed_27,(__unnamed_19 - __unnamed_27)
__unnamed_27:
        /* <DEDUP_REMOVED lines=29> */
	.type		__unnamed_19,@object
	.size		__unnamed_19,(__unnamed_12 - __unnamed_19)
__unnamed_19:
        /* <DEDUP_REMOVED lines=29> */
	.type		__unnamed_12,@object
	.size		__unnamed_12,(__unnamed_28 - __unnamed_12)
__unnamed_12:
        /* <DEDUP_REMOVED lines=29> */
	.type		__unnamed_28,@object
	.size		__unnamed_28,(__unnamed_36 - __unnamed_28)
__unnamed_28:
        /* <DEDUP_REMOVED lines=29> */
	.type		__unnamed_36,@object
	.size		__unnamed_36,(__unnamed_20 - __unnamed_36)
__unnamed_36:
        /* <DEDUP_REMOVED lines=29> */
	.type		__unnamed_20,@object
	.size		__unnamed_20,(__unnamed_16 - __unnamed_20)
__unnamed_20:
        /* <DEDUP_REMOVED lines=29> */
	.type		__unnamed_16,@object
	.size		__unnamed_16,(__unnamed_32 - __unnamed_16)
__unnamed_16:
        /* <DEDUP_REMOVED lines=29> */
	.type		__unnamed_32,@object
	.size		__unnamed_32,(__unnamed_23 - __unnamed_32)
__unnamed_32:
        /* <DEDUP_REMOVED lines=29> */
	.type		__unnamed_23,@object
	.size		__unnamed_23,(__unnamed_40 - __unnamed_23)
__unnamed_23:
        /* <DEDUP_REMOVED lines=29> */
	.type		__unnamed_40,@object
	.size		__unnamed_40,(__unnamed_24 - __unnamed_40)
__unnamed_40:
        /* <DEDUP_REMOVED lines=29> */
	.type		__unnamed_24,@object
	.size		__unnamed_24,(__unnamed_35 - __unnamed_24)
__unnamed_24:
        /* <DEDUP_REMOVED lines=29> */
	.type		__unnamed_35,@object
	.size		__unnamed_35,(__unnamed_15 - __unnamed_35)
__unnamed_35:
        /* <DEDUP_REMOVED lines=28> */
        /*3eea*/ 	.byte	0x32, 0x30, 0x34, 0x38, 0x30, 0x3e, 0x3e, 0x3e, 0x3e, 0x3e, 0x20, 0x26, 0x5d, 0x00
	.type		__unnamed_15,@object
	.size		__unnamed_15,(__unnamed_31 - __unnamed_15)
__unnamed_15:
        /* <DEDUP_REMOVED lines=29> */
	.type		__unnamed_31,@object
	.size		__unnamed_31,(__unnamed_10 - __unnamed_31)
__unnamed_31:
        /* <DEDUP_REMOVED lines=29> */
	.type		__unnamed_10,@object
	.size		__unnamed_10,(__unnamed_26 - __unnamed_10)
__unnamed_10:
        /* <DEDUP_REMOVED lines=29> */
	.type		__unnamed_26,@object
	.size		__unnamed_26,(__unnamed_18 - __unnamed_26)
__unnamed_26:
        /* <DEDUP_REMOVED lines=29> */
	.type		__unnamed_18,@object
	.size		__unnamed_18,(__unnamed_22 - __unnamed_18)
__unnamed_18:
        /* <DEDUP_REMOVED lines=29> */
	.type		__unnamed_22,@object
	.size		__unnamed_22,(.L_21 - __unnamed_22)
__unnamed_22:
        /* <DEDUP_REMOVED lines=28> */
        /*49be*/ 	.byte	0x3c, 0x32, 0x32, 0x35, 0x32, 0x38, 0x3e, 0x3e, 0x3e, 0x3e, 0x3e, 0x20, 0x26, 0x5d, 0x00
.L_21:


//--------------------- .nv.shared._ZN7cutlass13device_kernelIN5flash11enable_sm90INS1_16FlashAttnFwdSm90INS1_25CollectiveMainloopFwdSm90ILi2EN4cute5tupleIJNS5_1CILi1EEES8_S8_EEENS6_IJNS7_ILi128EEENS7_ILi80EEENS7_ILi256EEEEEELi256ENS_6half_tEfNS_4arch4Sm90ELb0ELb0ELb1ELb0ELb0ELb0ELb0ELb1ELb1ELb1ELb1ELb0EEENS1_21CollectiveEpilogueFwdINS6_IJSA_SC_SB_EEES9_SE_SG_Li256ELb0ELb1ELb1ELb0EEENS1_19SingleTileSchedulerILb0ELb1ELb1ELi128EEEEEEEEEvNT_6ParamsE --------------------------
	.section	.nv.shared._ZN7cutlass13device_kernelIN5flash11enable_sm90INS1_16FlashAttnFwdSm90INS1_25CollectiveMainloopFwdSm90ILi2EN4cute5tupleIJNS5_1CILi1EEES8_S8_EEENS6_IJNS7_ILi128EEENS7_ILi80EEENS7_ILi256EEEEEELi256ENS_6half_tEfNS_4arch4Sm90ELb0ELb0ELb1ELb0ELb0ELb0ELb0ELb1ELb1ELb1ELb1ELb0EEENS1_21CollectiveEpilogueFwdINS6_IJSA_SC_SB_EEES9_SE_SG_Li256ELb0ELb1ELb1ELb0EEENS1_19SingleTileSchedulerILb0ELb1ELb1ELi128EEEEEEEEEvNT_6ParamsE,"aw",@nobits
	.sectionflags	@""
	.align	16
	.zero		1024


//--------------------- .nv.shared.reserved.0     --------------------------
	.section	.nv.shared.reserved.0,"aw",@nobits
	.weak		__nv_reservedSMEM_offset_0_alias
	.size		__nv_reservedSMEM_offset_0_alias, 0, 0
	.other		__nv_reservedSMEM_offset_0_alias,@"STO_CUDA_RESERVED_SHARED STV_DEFAULT"
__nv_reservedSMEM_offset_0_alias:
	.zero		0


//--------------------- .nv.global                --------------------------
	.section	.nv.global,"aw",@nobits
.nv.global:
	.type		_ZN80_INTERNAL_c2746a16_44_flash_fwd_hdimall_fp16_split_softcap_sm90_cu_d53ad458_35454cute1_E,@object
	.size		_ZN80_INTERNAL_c2746a16_44_flash_fwd_hdimall_fp16_split_softcap_sm90_cu_d53ad458_35454cute1_E,(_ZN80_INTERNAL_c2746a16_44_flash_fwd_hdimall_fp16_split_softcap_sm90_cu_d53ad458_35454cuda3std3__45__cpo6cbeginE - _ZN80_INTERNAL_c2746a16_44_flash_fwd_hdimall_fp16_split_softcap_sm90_cu_d53ad458_35454cute1_E)
_ZN80_INTERNAL_c2746a16_44_flash_fwd_hdimall_fp16_split_softcap_sm90_cu_d53ad458_35454cute1_E:
	.zero		1
	.type		_ZN80_INTERNAL_c2746a16_44_flash_fwd_hdimall_fp16_split_softcap_sm90_cu_d53ad458_35454cuda3std3__45__cpo6cbeginE,@object
	.size		_ZN80_INTERNAL_c2746a16_44_flash_fwd_hdimall_fp16_split_softcap_sm90_cu_d53ad458_35454cuda3std3__45__cpo6cbeginE,(_ZN80_INTERNAL_c2746a16_44_flash_fwd_hdimall_fp16_split_softcap_sm90_cu_d53ad458_35454cuda3std3__48in_placeE - _ZN80_INTERNAL_c2746a16_44_flash_fwd_hdimall_fp16_split_softcap_sm90_cu_d53ad458_35454cuda3std3__45__cpo6cbeginE)
_ZN80_INTERNAL_c2746a16_44_flash_fwd_hdimall_fp16_split_softcap_sm90_cu_d53ad458_35454cuda3std3__45__cpo6cbeginE:
	.zero		1
	.type		_ZN80_INTERNAL_c2746a16_44_flash_fwd_hdimall_fp16_split_softcap_sm90_cu_d53ad458_35454cuda3std3__48in_placeE,@object
	.size		_ZN80_INTERNAL_c2746a16_44_flash_fwd_hdimall_fp16_split_softcap_sm90_cu_d53ad458_35454cuda3std3__48in_placeE,(_ZN80_INTERNAL_c2746a16_44_flash_fwd_hdimall_fp16_split_softcap_sm90_cu_d53ad458_35454cuda3std6ranges3__45__cpo9iter_moveE - _ZN80_INTERNAL_c2746a16_44_flash_fwd_hdimall_fp16_split_softcap_sm90_cu_d53ad458_35454cuda3std3__48in_placeE)
_ZN80_INTERNAL_c2746a16_44_flash_fwd_hdimall_fp16_split_softcap_sm90_cu_d53ad458_35454cuda3std3__48in_placeE:
	.zero		1
	.type		_ZN80_INTERNAL_c2746a16_44_flash_fwd_hdimall_fp16_split_softcap_sm90_cu_d53ad458_35454cuda3std6ranges3__45__cpo9iter_moveE,@object
	.size		_ZN80_INTERNAL_c2746a16_44_flash_fwd_hdimall_fp16_split_softcap_sm90_cu_d53ad458_35454cuda3std6ranges3__45__cpo9iter_moveE,(_ZN80_INTERNAL_c2746a16_44_flash_fwd_hdimall_fp16_split_softcap_sm90_cu_d53ad458_35454cuda3std3__45__cpo5beginE - _ZN80_INTERNAL_c2746a16_44_flash_fwd_hdimall_fp16_split_softcap_sm90_cu_d53ad458_35454cuda3std6ranges3__45__cpo9iter_moveE)
_ZN80_INTERNAL_c2746a16_44_flash_fwd_hdimall_fp16_split_softcap_sm90_cu_d53ad458_35454cuda3std6ranges3__45__cpo9iter_moveE:
	.zero		1
	.type		_ZN80_INTERNAL_c2746a16_44_flash_fwd_hdimall_fp16_split_softcap_sm90_cu_d53ad458_35454cuda3std3__45__cpo5beginE,@object
	.size		_ZN80_INTERNAL_c2746a16_44_flash_fwd_hdimall_fp16_split_softcap_sm90_cu_d53ad458_35454cuda3std3__45__cpo5beginE,(_ZN80_INTERNAL_c2746a16_44_flash_fwd_hdimall_fp16_split_softcap_sm90_cu_d53ad458_35454cuda3std3__482_GLOBAL__N__c2746a16_44_flash_fwd_hdimall_fp16_split_softcap_sm90_cu_d53ad458_35456ignoreE - _ZN80_INTERNAL_c2746a16_44_flash_fwd_hdimall_fp16_split_softcap_sm90_cu_d53ad458_35454cuda3std3__45__cpo5beginE)
_ZN80_INTERNAL_c2746a16_44_flash_fwd_hdimall_fp16_split_softcap_sm90_cu_d53ad458_35454cuda3std3__45__cpo5beginE:
	.zero		1
	.type		_ZN80_INTERNAL_c2746a16_44_flash_fwd_hdimall_fp16_split_softcap_sm90_cu_d53ad458_35454cuda3std3__482_GLOBAL__N__c2746a16_44_flash_fwd_hdimall_fp16_split_softcap_sm90_cu_d53ad458_35456ignoreE,@object
	.size		_ZN80_INTERNAL_c2746a16_44_flash_fwd_hdimall_fp16_split_softcap_sm90_cu_d53ad458_35454cuda3std3__482_GLOBAL__N__c2746a16_44_flash_fwd_hdimall_fp16_split_softcap_sm90_cu_d53ad458_35456ignoreE,(_ZN80_INTERNAL_c2746a16_44_flash_fwd_hdimall_fp16_split_softcap_sm90_cu_d53ad458_35454cute7productE - _ZN80_INTERNAL_c2746a16_44_flash_fwd_hdimall_fp16_split_softcap_sm90_cu_d53ad458_35454cuda3std3__482_GLOBAL__N__c2746a16_44_flash_fwd_hdimall_fp16_split_softcap_sm90_cu_d53ad458_35456ignoreE)
_ZN80_INTERNAL_c2746a16_44_flash_fwd_hdimall_fp16_split_softcap_sm90_cu_d53ad458_35454cuda3std3__482_GLOBAL__N__c2746a16_44_flash_fwd_hdimall_fp16_split_softcap_sm90_cu_d53ad458_35456ignoreE:
	.zero		1
	.type		_ZN80_INTERNAL_c2746a16_44_flash_fwd_hdimall_fp16_split_softcap_sm90_cu_d53ad458_35454cute7productE,@object
	.size		_ZN80_INTERNAL_c2746a16_44_flash_fwd_hdimall_fp16_split_softcap_sm90_cu_d53ad458_35454cute7productE,(_ZN80_INTERNAL_c2746a16_44_flash_fwd_hdimall_fp16_split_softcap_sm90_cu_d53ad458_35454cuda3std3__45__cpo3endE - _ZN80_INTERNAL_c2746a16_44_flash_fwd_hdimall_fp16_split_softcap_sm90_cu_d53ad458_35454cute7productE)
_ZN80_INTERNAL_c2746a16_44_flash_fwd_hdimall_fp16_split_softcap_sm90_cu_d53ad458_35454cute7productE:
	.zero		1
	.type		_ZN80_INTERNAL_c2746a16_44_flash_fwd_hdimall_fp16_split_softcap_sm90_cu_d53ad458_35454cuda3std3__45__cpo3endE,@object
	.size		_ZN80_INTERNAL_c2746a16_44_flash_fwd_hdimall_fp16_split_softcap_sm90_cu_d53ad458_35454cuda3std3__45__cpo3endE,(_ZN80_INTERNAL_c2746a16_44_flash_fwd_hdimall_fp16_split_softcap_sm90_cu_d53ad458_35454cuda3std3__419piecewise_constructE - _ZN80_INTERNAL_c2746a16_44_flash_fwd_hdimall_fp16_split_softcap_sm90_cu_d53ad458_35454cuda3std3__45__cpo3endE)
_ZN80_INTERNAL_c2746a16_44_flash_fwd_hdimall_fp16_split_softcap_sm90_cu_d53ad458_35454cuda3std3__45__cpo3endE:
	.zero		1
	.type		_ZN80_INTERNAL_c2746a16_44_flash_fwd_hdimall_fp16_split_softcap_sm90_cu_d53ad458_35454cuda3std3__419piecewise_constructE,@object
	.size		_ZN80_INTERNAL_c2746a16_44_flash_fwd_hdimall_fp16_split_softcap_sm90_cu_d53ad458_35454cuda3std3__419piecewise_constructE,(_ZN80_INTERNAL_c2746a16_44_flash_fwd_hdimall_fp16_split_softcap_sm90_cu_d53ad458_35454cuda3std3__45__cpo4cendE - _ZN80_INTERNAL_c2746a16_44_flash_fwd_hdimall_fp16_split_softcap_sm90_cu_d53ad458_35454cuda3std3__419piecewise_constructE)
_ZN80_INTERNAL_c2746a16_44_flash_fwd_hdimall_fp16_split_softcap_sm90_cu_d53ad458_35454cuda3std3__419piecewise_constructE:
	.zero		1
	.type		_ZN80_INTERNAL_c2746a16_44_flash_fwd_hdimall_fp16_split_softcap_sm90_cu_d53ad458_35454cuda3std3__45__cpo4cendE,@object
	.size		_ZN80_INTERNAL_c2746a16_44_flash_fwd_hdimall_fp16_split_softcap_sm90_cu_d53ad458_35454cuda3std3__45__cpo4cendE,(_ZN80_INTERNAL_c2746a16_44_flash_fwd_hdimall_fp16_split_softcap_sm90_cu_d53ad458_35454cuda3std6ranges3__45__cpo4swapE - _ZN80_INTERNAL_c2746a16_44_flash_fwd_hdimall_fp16_split_softcap_sm90_cu_d53ad458_35454cuda3std3__45__cpo4cendE)
_ZN80_INTERNAL_c2746a16_44_flash_fwd_hdimall_fp16_split_softcap_sm90_cu_d53ad458_35454cuda3std3__45__cpo4cendE:
	.zero		1
	.type		_ZN80_INTERNAL_c2746a16_44_flash_fwd_hdimall_fp16_split_softcap_sm90_cu_d53ad458_35454cuda3std6ranges3__45__cpo4swapE,@object
	.size		_ZN80_INTERNAL_c2746a16_44_flash_fwd_hdimall_fp16_split_softcap_sm90_cu_d53ad458_35454cuda3std6ranges3__45__cpo4swapE,(.L_50 - _ZN80_INTERNAL_c2746a16_44_flash_fwd_hdimall_fp16_split_softcap_sm90_cu_d53ad458_35454cuda3std6ranges3__45__cpo4swapE)
_ZN80_INTERNAL_c2746a16_44_flash_fwd_hdimall_fp16_split_softcap_sm90_cu_d53ad458_35454cuda3std6ranges3__45__cpo4swapE:
	.zero		1
.L_50:


//--------------------- .nv.shared._ZN7cutlass13device_kernelIN5flash11enable_sm90INS1_16FlashAttnFwdSm90INS1_25CollectiveMainloopFwdSm90ILi2EN4cute5tupleIJNS5_1CILi1EEES8_S8_EEENS6_IJNS7_ILi128EEENS7_ILi80EEENS7_ILi256EEEEEELi256ENS_6half_tEfNS_4arch4Sm90ELb0ELb0ELb1ELb1ELb0ELb0ELb0ELb1ELb1ELb1ELb1ELb0EEENS1_21CollectiveEpilogueFwdINS6_IJSA_SC_SB_EEES9_SE_SG_Li256ELb1ELb1ELb1ELb0EEENS1_36VarlenDynamicPersistentTileSchedulerILi128ELi80ELi256ELi128ELb1ELb1ELb1ELb0ELb1ELb1EEEEEEEEEvNT_6ParamsE --------------------------
	.section	.nv.shared._ZN7cutlass13device_kernelIN5flash11enable_sm90INS1_16FlashAttnFwdSm90INS1_25CollectiveMainloopFwdSm90ILi2EN4cute5tupleIJNS5_1CILi1EEES8_S8_EEENS6_IJNS7_ILi128EEENS7_ILi80EEENS7_ILi256EEEEEELi256ENS_6half_tEfNS_4arch4Sm90ELb0ELb0ELb1ELb1ELb0ELb0ELb0ELb1ELb1ELb1ELb1ELb0EEENS1_21CollectiveEpilogueFwdINS6_IJSA_SC_SB_EEES9_SE_SG_Li256ELb1ELb1ELb1ELb0EEENS1_36VarlenDynamicPersistentTileSchedulerILi128ELi80ELi256ELi128ELb1ELb1ELb1ELb0ELb1ELb1EEEEEEEEEvNT_6ParamsE,"aw",@nobits
	.sectionflags	@""
	.align	16
	.zero		1024


//--------------------- .nv.shared._ZN7cutlass13device_kernelIN5flash11enable_sm90INS1_16FlashAttnFwdSm90INS1_25CollectiveMainloopFwdSm90ILi2EN4cute5tupleIJNS5_1CILi1EEES8_S8_EEENS6_IJNS7_ILi128EEENS7_ILi80EEENS7_ILi256EEEEEELi256ENS_6half_tEfNS_4arch4Sm90ELb0ELb0ELb1ELb1ELb0ELb1ELb0ELb1ELb1ELb1ELb1ELb0EEENS1_21CollectiveEpilogueFwdINS6_IJSA_SC_SB_EEES9_SE_SG_Li256ELb1ELb1ELb1ELb0EEENS1_36VarlenDynamicPersistentTileSchedulerILi128ELi80ELi256ELi128ELb1ELb1ELb1ELb0ELb1ELb1EEEEEEEEEvNT_6ParamsE --------------------------
	.section	.nv.shared._ZN7cutlass13device_kernelIN5flash11enable_sm90INS1_16FlashAttnFwdSm90INS1_25CollectiveMainloopFwdSm90ILi2EN4cute5tupleIJNS5_1CILi1EEES8_S8_EEENS6_IJNS7_ILi128EEENS7_ILi80EEENS7_ILi256EEEEEELi256ENS_6half_tEfNS_4arch4Sm90ELb0ELb0ELb1ELb1ELb0ELb1ELb0ELb1ELb1ELb1ELb1ELb0EEENS1_21CollectiveEpilogueFwdINS6_IJSA_SC_SB_EEES9_SE_SG_Li256ELb1ELb1ELb1ELb0EEENS1_36VarlenDynamicPersistentTileSchedulerILi128ELi80ELi256ELi128ELb1ELb1ELb1ELb0ELb1ELb1EEEEEEEEEvNT_6ParamsE,"aw",@nobits
	.sectionflags	@""
	.align	16
	.zero		1024


//--------------------- .nv.shared._ZN7cutlass13device_kernelIN5flash11enable_sm90INS1_16FlashAttnFwdSm90INS1_25CollectiveMainloopFwdSm90ILi2EN4cute5tupleIJNS5_1CILi1EEES8_S8_EEENS6_IJNS7_ILi128EEENS7_ILi64EEENS7_ILi256EEEEEELi256ENS_6half_tEfNS_4arch4Sm90ELb0ELb1ELb1ELb0ELb0ELb0ELb0ELb1ELb1ELb1ELb1ELb0EEENS1_21CollectiveEpilogueFwdINS6_IJSA_SC_SB_EEES9_SE_SG_Li256ELb0ELb1ELb1ELb0EEENS1_19SingleTileSchedulerILb0ELb1ELb1ELi128EEEEEEEEEvNT_6ParamsE --------------------------
	.section	.nv.shared._ZN7cutlass13device_kernelIN5flash11enable_sm90INS1_16FlashAttnFwdSm90INS1_25CollectiveMainloopFwdSm90ILi2EN4cute5tupleIJNS5_1CILi1EEES8_S8_EEENS6_IJNS7_ILi128EEENS7_ILi64EEENS7_ILi256EEEEEELi256ENS_6half_tEfNS_4arch4Sm90ELb0ELb1ELb1ELb0ELb0ELb0ELb0ELb1ELb1ELb1ELb1ELb0EEENS1_21CollectiveEpilogueFwdINS6_IJSA_SC_SB_EEES9_SE_SG_Li256ELb0ELb1ELb1ELb0EEENS1_19SingleTileSchedulerILb0ELb1ELb1ELi128EEEEEEEEEvNT_6ParamsE,"aw",@nobits
	.sectionflags	@""
	.align	16
	.zero		1024


//--------------------- .nv.shared._ZN7cutlass13device_kernelIN5flash11enable_sm90INS1_16FlashAttnFwdSm90INS1_25CollectiveMainloopFwdSm90ILi2EN4cute5tupleIJNS5_1CILi1EEES8_S8_EEENS6_IJNS7_ILi128EEENS7_ILi64EEENS7_ILi256EEEEEELi256ENS_6half_tEfNS_4arch4Sm90ELb0ELb1ELb1ELb1ELb0ELb0ELb0ELb1ELb1ELb1ELb1ELb0EEENS1_21CollectiveEpilogueFwdINS6_IJSA_SC_SB_EEES9_SE_SG_Li256ELb1ELb1ELb1ELb0EEENS1_36VarlenDynamicPersistentTileSchedulerILi128ELi64ELi256ELi128ELb1ELb1ELb1ELb1ELb0ELb1EEEEEEEEEvNT_6ParamsE --------------------------
	.section	.nv.shared._ZN7cutlass13device_kernelIN5flash11enable_sm90INS1_16FlashAttnFwdSm90INS1_25CollectiveMainloopFwdSm90ILi2EN4cute5tupleIJNS5_1CILi1EEES8_S8_EEENS6_IJNS7_ILi128EEENS7_ILi64EEENS7_ILi256EEEEEELi256ENS_6half_tEfNS_4arch4Sm90ELb0ELb1ELb1ELb1ELb0ELb0ELb0ELb1ELb1ELb1ELb1ELb0EEENS1_21CollectiveEpilogueFwdINS6_IJSA_SC_SB_EEES9_SE_SG_Li256ELb1ELb1ELb1ELb0EEENS1_36VarlenDynamicPersistentTileSchedulerILi128ELi64ELi256ELi128ELb1ELb1ELb1ELb1ELb0ELb1EEEEEEEEEvNT_6ParamsE,"aw",@nobits
	.sectionflags	@""
	.align	16
	.zero		1024


//--------------------- .nv.shared._ZN7cutlass13device_kernelIN5flash11enable_sm90INS1_16FlashAttnFwdSm90INS1_25CollectiveMainloopFwdSm90ILi2EN4cute5tupleIJNS5_1CILi1EEES8_S8_EEENS6_IJNS7_ILi128EEENS7_ILi64EEENS7_ILi256EEEEEELi256ENS_6half_tEfNS_4arch4Sm90ELb0ELb1ELb1ELb1ELb0ELb1ELb0ELb1ELb1ELb1ELb1ELb0EEENS1_21CollectiveEpilogueFwdINS6_IJSA_SC_SB_EEES9_SE_SG_Li256ELb1ELb1ELb1ELb0EEENS1_36VarlenDynamicPersistentTileSchedulerILi128ELi64ELi256ELi128ELb1ELb1ELb1ELb1ELb0ELb1EEEEEEEEEvNT_6ParamsE --------------------------
	.section	.nv.shared._ZN7cutlass13device_kernelIN5flash11enable_sm90INS1_16FlashAttnFwdSm90INS1_25CollectiveMainloopFwdSm90ILi2EN4cute5tupleIJNS5_1CILi1EEES8_S8_EEENS6_IJNS7_ILi128EEENS7_ILi64EEENS7_ILi256EEEEEELi256ENS_6half_tEfNS_4arch4Sm90ELb0ELb1ELb1ELb1ELb0ELb1ELb0ELb1ELb1ELb1ELb1ELb0EEENS1_21CollectiveEpilogueFwdINS6_IJSA_SC_SB_EEES9_SE_SG_Li256ELb1ELb1ELb1ELb0EEENS1_36VarlenDynamicPersistentTileSchedulerILi128ELi64ELi256ELi128ELb1ELb1ELb1ELb1ELb0ELb1EEEEEEEEEvNT_6ParamsE,"aw",@nobits
	.sectionflags	@""
	.align	16
	.zero		1024


//--------------------- .nv.shared._ZN7cutlass13device_kernelIN5flash11enable_sm90INS1_16FlashAttnFwdSm90INS1_25CollectiveMainloopFwdSm90ILi2EN4cute5tupleIJNS5_1CILi1EEES8_S8_EEENS6_IJNS7_ILi128EEENS7_ILi80EEENS7_ILi256EEEEEELi256ENS_6half_tEfNS_4arch4Sm90ELb1ELb0ELb1ELb0ELb0ELb0ELb0ELb1ELb1ELb1ELb1ELb0EEENS1_21CollectiveEpilogueFwdINS6_IJSA_SC_SB_EEES9_SE_SG_Li256ELb0ELb1ELb1ELb0EEENS1_19SingleTileSchedulerILb0ELb1ELb1ELi128EEEEEEEEEvNT_6ParamsE --------------------------
	.section	.nv.shared._ZN7cutlass13device_kernelIN5flash11enable_sm90INS1_16FlashAttnFwdSm90INS1_25CollectiveMainloopFwdSm90ILi2EN4cute5tupleIJNS5_1CILi1EEES8_S8_EEENS6_IJNS7_ILi128EEENS7_ILi80EEENS7_ILi256EEEEEELi256ENS_6half_tEfNS_4arch4Sm90ELb1ELb0ELb1ELb0ELb0ELb0ELb0ELb1ELb1ELb1ELb1ELb0EEENS1_21CollectiveEpilogueFwdINS6_IJSA_SC_SB_EEES9_SE_SG_Li256ELb0ELb1ELb1ELb0EEENS1_19SingleTileSchedulerILb0ELb1ELb1ELi128EEEEEEEEEvNT_6ParamsE,"aw",@nobits
	.sectionflags	@""
	.align	16
	.zero		1024


//--------------------- .nv.shared._ZN7cutlass13device_kernelIN5flash11enable_sm90INS1_16FlashAttnFwdSm90INS1_25CollectiveMainloopFwdSm90ILi2EN4cute5tupleIJNS5_1CILi1EEES8_S8_EEENS6_IJNS7_ILi128EEENS7_ILi80EEENS7_ILi256EEEEEELi256ENS_6half_tEfNS_4arch4Sm90ELb1ELb0ELb1ELb1ELb0ELb0ELb0ELb1ELb1ELb1ELb1ELb0EEENS1_21CollectiveEpilogueFwdINS6_IJSA_SC_SB_EEES9_SE_SG_Li256ELb1ELb1ELb1ELb0EEENS1_36VarlenDynamicPersistentTileSchedulerILi128ELi80ELi256ELi128ELb1ELb1ELb1ELb1ELb1ELb1EEEEEEEEEvNT_6ParamsE --------------------------
	.section	.nv.shared._ZN7cutlass13device_kernelIN5flash11enable_sm90INS1_16FlashAttnFwdSm90INS1_25CollectiveMainloopFwdSm90ILi2EN4cute5tupleIJNS5_1CILi1EEES8_S8_EEENS6_IJNS7_ILi128EEENS7_ILi80EEENS7_ILi256EEEEEELi256ENS_6half_tEfNS_4arch4Sm90ELb1ELb0ELb1ELb1ELb0ELb0ELb0ELb1ELb1ELb1ELb1ELb0EEENS1_21CollectiveEpilogueFwdINS6_IJSA_SC_SB_EEES9_SE_SG_Li256ELb1ELb1ELb1ELb0EEENS1_36VarlenDynamicPersistentTileSchedulerILi128ELi80ELi256ELi128ELb1ELb1ELb1ELb1ELb1ELb1EEEEEEEEEvNT_6ParamsE,"aw",@nobits
	.sectionflags	@""
	.align	16
	.zero		1024


//--------------------- .nv.shared._ZN7cutlass13device_kernelIN5flash11enable_sm90INS1_16FlashAttnFwdSm90INS1_25CollectiveMainloopFwdSm90ILi2EN4cute5tupleIJNS5_1CILi1EEES8_S8_EEENS6_IJNS7_ILi128EEENS7_ILi80EEENS7_ILi256EEEEEELi256ENS_6half_tEfNS_4arch4Sm90ELb1ELb0ELb1ELb1ELb0ELb1ELb0ELb1ELb1ELb1ELb1ELb0EEENS1_21CollectiveEpilogueFwdINS6_IJSA_SC_SB_EEES9_SE_SG_Li256ELb1ELb1ELb1ELb0EEENS1_36VarlenDynamicPersistentTileSchedulerILi128ELi80ELi256ELi128ELb1ELb1ELb1ELb1ELb1ELb1EEEEEEEEEvNT_6ParamsE --------------------------
	.section	.nv.shared._ZN7cutlass13device_kernelIN5flash11enable_sm90INS1_16FlashAttnFwdSm90INS1_25CollectiveMainloopFwdSm90ILi2EN4cute5tupleIJNS5_1CILi1EEES8_S8_EEENS6_IJNS7_ILi128EEENS7_ILi80EEENS7_ILi256EEEEEELi256ENS_6half_tEfNS_4arch4Sm90ELb1ELb0ELb1ELb1ELb0ELb1ELb0ELb1ELb1ELb1ELb1ELb0EEENS1_21CollectiveEpilogueFwdINS6_IJSA_SC_SB_EEES9_SE_SG_Li256ELb1ELb1ELb1ELb0EEENS1_36VarlenDynamicPersistentTileSchedulerILi128ELi80ELi256ELi128ELb1ELb1ELb1ELb1ELb1ELb1EEEEEEEEEvNT_6ParamsE,"aw",@nobits
	.sectionflags	@""
	.align	16
	.zero		1024


//--------------------- .nv.shared._ZN7cutlass13device_kernelIN5flash11enable_sm90INS1_16FlashAttnFwdSm90INS1_25CollectiveMainloopFwdSm90ILi2EN4cute5tupleIJNS5_1CILi1EEES8_S8_EEENS6_IJNS7_ILi128EEENS7_ILi112EEENS7_ILi192EEEEEELi192ENS_6half_tEfNS_4arch4Sm90ELb0ELb0ELb1ELb0ELb0ELb0ELb0ELb1ELb1ELb1ELb1ELb0EEENS1_21CollectiveEpilogueFwdINS6_IJSA_SC_SB_EEES9_SE_SG_Li256ELb0ELb1ELb1ELb0EEENS1_19SingleTileSchedulerILb0ELb1ELb1ELi128EEEEEEEEEvNT_6ParamsE --------------------------
	.section	.nv.shared._ZN7cutlass13device_kernelIN5flash11enable_sm90INS1_16FlashAttnFwdSm90INS1_25CollectiveMainloopFwdSm90ILi2EN4cute5tupleIJNS5_1CILi1EEES8_S8_EEENS6_IJNS7_ILi128EEENS7_ILi112EEENS7_ILi192EEEEEELi192ENS_6half_tEfNS_4arch4Sm90ELb0ELb0ELb1ELb0ELb0ELb0ELb0ELb1ELb1ELb1ELb1ELb0EEENS1_21CollectiveEpilogueFwdINS6_IJSA_SC_SB_EEES9_SE_SG_Li256ELb0ELb1ELb1ELb0EEENS1_19SingleTileSchedulerILb0ELb1ELb1ELi128EEEEEEEEEvNT_6ParamsE,"aw",@nobits
	.sectionflags	@""
	.align	16
	.zero		1024


//--------------------- .nv.shared._ZN7cutlass13device_kernelIN5flash11enable_sm90INS1_16FlashAttnFwdSm90INS1_25CollectiveMainloopFwdSm90ILi2EN4cute5tupleIJNS5_1CILi1EEES8_S8_EEENS6_IJNS7_ILi128EEENS7_ILi112EEENS7_ILi192EEEEEELi192ENS_6half_tEfNS_4arch4Sm90ELb0ELb0ELb1ELb1ELb0ELb0ELb0ELb1ELb1ELb1ELb1ELb0EEENS1_21CollectiveEpilogueFwdINS6_IJSA_SC_SB_EEES9_SE_SG_Li256ELb1ELb1ELb1ELb0EEENS1_36VarlenDynamicPersistentTileSchedulerILi128ELi112ELi256ELi128ELb1ELb1ELb1ELb0ELb1ELb1EEEEEEEEEvNT_6ParamsE --------------------------
	.section	.nv.shared._ZN7cutlass13device_kernelIN5flash11enable_sm90INS1_16FlashAttnFwdSm90INS1_25CollectiveMainloopFwdSm90ILi2EN4cute5tupleIJNS5_1CILi1EEES8_S8_EEENS6_IJNS7_ILi128EEENS7_ILi112EEENS7_ILi192EEEEEELi192ENS_6half_tEfNS_4arch4Sm90ELb0ELb0ELb1ELb1ELb0ELb0ELb0ELb1ELb1ELb1ELb1ELb0EEENS1_21CollectiveEpilogueFwdINS6_IJSA_SC_SB_EEES9_SE_SG_Li256ELb1ELb1ELb1ELb0EEENS1_36VarlenDynamicPersistentTileSchedulerILi128ELi112ELi256ELi128ELb1ELb1ELb1ELb0ELb1ELb1EEEEEEEEEvNT_6ParamsE,"aw",@nobits
	.sectionflags	@""
	.align	16
	.zero		1024


//--------------------- .nv.shared._ZN7cutlass13device_kernelIN5flash11enable_sm90INS1_16FlashAttnFwdSm90INS1_25CollectiveMainloopFwdSm90ILi2EN4cute5tupleIJNS5_1CILi1EEES8_S8_EEENS6_IJNS7_ILi128EEENS7_ILi112EEENS7_ILi192EEEEEELi192ENS_6half_tEfNS_4arch4Sm90ELb0ELb0ELb1ELb1ELb0ELb1ELb0ELb1ELb1ELb1ELb1ELb0EEENS1_21CollectiveEpilogueFwdINS6_IJSA_SC_SB_EEES9_SE_SG_Li256ELb1ELb1ELb1ELb0EEENS1_36VarlenDynamicPersistentTileSchedulerILi128ELi112ELi256ELi128ELb1ELb1ELb1ELb0ELb1ELb1EEEEEEEEEvNT_6ParamsE --------------------------
	.section	.nv.shared._ZN7cutlass13device_kernelIN5flash11enable_sm90INS1_16FlashAttnFwdSm90INS1_25CollectiveMainloopFwdSm90ILi2EN4cute5tupleIJNS5_1CILi1EEES8_S8_EEENS6_IJNS7_ILi128EEENS7_ILi112EEENS7_ILi192EEEEEELi192ENS_6half_tEfNS_4arch4Sm90ELb0ELb0ELb1ELb1ELb0ELb1ELb0ELb1ELb1ELb1ELb1ELb0EEENS1_21CollectiveEpilogueFwdINS6_IJSA_SC_SB_EEES9_SE_SG_Li256ELb1ELb1ELb1ELb0EEENS1_36VarlenDynamicPersistentTileSchedulerILi128ELi112ELi256ELi128ELb1ELb1ELb1ELb0ELb1ELb1EEEEEEEEEvNT_6ParamsE,"aw",@nobits
	.sectionflags	@""
	.align	16
	.zero		1024


//--------------------- .nv.shared._ZN7cutlass13device_kernelIN5flash11enable_sm90INS1_16FlashAttnFwdSm90INS1_25CollectiveMainloopFwdSm90ILi2EN4cute5tupleIJNS5_1CILi1EEES8_S8_EEENS6_IJNS7_ILi128EEENS7_ILi96EEENS7_ILi192EEEEEELi192ENS_6half_tEfNS_4arch4Sm90ELb0ELb1ELb1ELb0ELb0ELb0ELb0ELb1ELb1ELb1ELb1ELb0EEENS1_21CollectiveEpilogueFwdINS6_IJSA_SC_SB_EEES9_SE_SG_Li256ELb0ELb1ELb1ELb0EEENS1_19SingleTileSchedulerILb0ELb1ELb1ELi128EEEEEEEEEvNT_6ParamsE --------------------------
	.section	.nv.shared._ZN7cutlass13device_kernelIN5flash11enable_sm90INS1_16FlashAttnFwdSm90INS1_25CollectiveMainloopFwdSm90ILi2EN4cute5tupleIJNS5_1CILi1EEES8_S8_EEENS6_IJNS7_ILi128EEENS7_ILi96EEENS7_ILi192EEEEEELi192ENS_6half_tEfNS_4arch4Sm90ELb0ELb1ELb1ELb0ELb0ELb0ELb0ELb1ELb1ELb1ELb1ELb0EEENS1_21CollectiveEpilogueFwdINS6_IJSA_SC_SB_EEES9_SE_SG_Li256ELb0ELb1ELb1ELb0EEENS1_19SingleTileSchedulerILb0ELb1ELb1ELi128EEEEEEEEEvNT_6ParamsE,"aw",@nobits
	.sectionflags	@""
	.align	16
	.zero		1024


//--------------------- .nv.shared._ZN7cutlass13device_kernelIN5flash11enable_sm90INS1_16FlashAttnFwdSm90INS1_25CollectiveMainloopFwdSm90ILi2EN4cute5tupleIJNS5_1CILi1EEES8_S8_EEENS6_IJNS7_ILi128EEENS7_ILi96EEENS7_ILi192EEEEEELi192ENS_6half_tEfNS_4arch4Sm90ELb0ELb1ELb1ELb1ELb0ELb0ELb0ELb1ELb1ELb1ELb1ELb0EEENS1_21CollectiveEpilogueFwdINS6_IJSA_SC_SB_EEES9_SE_SG_Li256ELb1ELb1ELb1ELb0EEENS1_36VarlenDynamicPersistentTileSchedulerILi128ELi96ELi256ELi128ELb1ELb1ELb1ELb1ELb0ELb1EEEEEEEEEvNT_6ParamsE --------------------------
	.section	.nv.shared._ZN7cutlass13device_kernelIN5flash11enable_sm90INS1_16FlashAttnFwdSm90INS1_25CollectiveMainloopFwdSm90ILi2EN4cute5tupleIJNS5_1CILi1EEES8_S8_EEENS6_IJNS7_ILi128EEENS7_ILi96EEENS7_ILi192EEEEEELi192ENS_6half_tEfNS_4arch4Sm90ELb0ELb1ELb1ELb1ELb0ELb0ELb0ELb1ELb1ELb1ELb1ELb0EEENS1_21CollectiveEpilogueFwdINS6_IJSA_SC_SB_EEES9_SE_SG_Li256ELb1ELb1ELb1ELb0EEENS1_36VarlenDynamicPersistentTileSchedulerILi128ELi96ELi256ELi128ELb1ELb1ELb1ELb1ELb0ELb1EEEEEEEEEvNT_6ParamsE,"aw",@nobits
	.sectionflags	@""
	.align	16
	.zero		1024


//--------------------- .nv.shared._ZN7cutlass13device_kernelIN5flash11enable_sm90INS1_16FlashAttnFwdSm90INS1_25CollectiveMainloopFwdSm90ILi2EN4cute5tupleIJNS5_1CILi1EEES8_S8_EEENS6_IJNS7_ILi128EEENS7_ILi96EEENS7_ILi192EEEEEELi192ENS_6half_tEfNS_4arch4Sm90ELb0ELb1ELb1ELb1ELb0ELb1ELb0ELb1ELb1ELb1ELb1ELb0EEENS1_21CollectiveEpilogueFwdINS6_IJSA_SC_SB_EEES9_SE_SG_Li256ELb1ELb1ELb1ELb0EEENS1_36VarlenDynamicPersistentTileSchedulerILi128ELi96ELi256ELi128ELb1ELb1ELb1ELb1ELb0ELb1EEEEEEEEEvNT_6ParamsE --------------------------
	.section	.nv.shared._ZN7cutlass13device_kernelIN5flash11enable_sm90INS1_16FlashAttnFwdSm90INS1_25CollectiveMainloopFwdSm90ILi2EN4cute5tupleIJNS5_1CILi1EEES8_S8_EEENS6_IJNS7_ILi128EEENS7_ILi96EEENS7_ILi192EEEEEELi192ENS_6half_tEfNS_4arch4Sm90ELb0ELb1ELb1ELb1ELb0ELb1ELb0ELb1ELb1ELb1ELb1ELb0EEENS1_21CollectiveEpilogueFwdINS6_IJSA_SC_SB_EEES9_SE_SG_Li256ELb1ELb1ELb1ELb0EEENS1_36VarlenDynamicPersistentTileSchedulerILi128ELi96ELi256ELi128ELb1ELb1ELb1ELb1ELb0ELb1EEEEEEEEEvNT_6ParamsE,"aw",@nobits
	.sectionflags	@""
	.align	16
	.zero		1024


//--------------------- .nv.shared._ZN7cutlass13device_kernelIN5flash11enable_sm90INS1_16FlashAttnFwdSm90INS1_25CollectiveMainloopFwdSm90ILi2EN4cute5tupleIJNS5_1CILi1EEES8_S8_EEENS6_IJNS7_ILi128EEENS7_ILi112EEENS7_ILi192EEEEEELi192ENS_6half_tEfNS_4arch4Sm90ELb1ELb0ELb1ELb0ELb0ELb0ELb0ELb1ELb1ELb1ELb1ELb0EEENS1_21CollectiveEpilogueFwdINS6_IJSA_SC_SB_EEES9_SE_SG_Li256ELb0ELb1ELb1ELb0EEENS1_19SingleTileSchedulerILb0ELb1ELb1ELi128EEEEEEEEEvNT_6ParamsE --------------------------
	.section	.nv.shared._ZN7cutlass13device_kernelIN5flash11enable_sm90INS1_16FlashAttnFwdSm90INS1_25CollectiveMainloopFwdSm90ILi2EN4cute5tupleIJNS5_1CILi1EEES8_S8_EEENS6_IJNS7_ILi128EEENS7_ILi112EEENS7_ILi192EEEEEELi192ENS_6half_tEfNS_4arch4Sm90ELb1ELb0ELb1ELb0ELb0ELb0ELb0ELb1ELb1ELb1ELb1ELb0EEENS1_21CollectiveEpilogueFwdINS6_IJSA_SC_SB_EEES9_SE_SG_Li256ELb0ELb1ELb1ELb0EEENS1_19SingleTileSchedulerILb0ELb1ELb1ELi128EEEEEEEEEvNT_6ParamsE,"aw",@nobits
	.sectionflags	@""
	.align	16
	.zero		1024


//--------------------- .nv.shared._ZN7cutlass13device_kernelIN5flash11enable_sm90INS1_16FlashAttnFwdSm90INS1_25CollectiveMainloopFwdSm90ILi2EN4cute5tupleIJNS5_1CILi1EEES8_S8_EEENS6_IJNS7_ILi128EEENS7_ILi112EEENS7_ILi192EEEEEELi192ENS_6half_tEfNS_4arch4Sm90ELb1ELb0ELb1ELb1ELb0ELb0ELb0ELb1ELb1ELb1ELb1ELb0EEENS1_21CollectiveEpilogueFwdINS6_IJSA_SC_SB_EEES9_SE_SG_Li256ELb1ELb1ELb1ELb0EEENS1_36VarlenDynamicPersistentTileSchedulerILi128ELi112ELi256ELi128ELb1ELb1ELb1ELb1ELb1ELb1EEEEEEEEEvNT_6ParamsE --------------------------
	.section	.nv.shared._ZN7cutlass13device_kernelIN5flash11enable_sm90INS1_16FlashAttnFwdSm90INS1_25CollectiveMainloopFwdSm90ILi2EN4cute5tupleIJNS5_1CILi1EEES8_S8_EEENS6_IJNS7_ILi128EEENS7_ILi112EEENS7_ILi192EEEEEELi192ENS_6half_tEfNS_4arch4Sm90ELb1ELb0ELb1ELb1ELb0ELb0ELb0ELb1ELb1ELb1ELb1ELb0EEENS1_21CollectiveEpilogueFwdINS6_IJSA_SC_SB_EEES9_SE_SG_Li256ELb1ELb1ELb1ELb0EEENS1_36VarlenDynamicPersistentTileSchedulerILi128ELi112ELi256ELi128ELb1ELb1ELb1ELb1ELb1ELb1EEEEEEEEEvNT_6ParamsE,"aw",@nobits
	.sectionflags	@""
	.align	16
	.zero		1024


//--------------------- .nv.shared._ZN7cutlass13device_kernelIN5flash11enable_sm90INS1_16FlashAttnFwdSm90INS1_25CollectiveMainloopFwdSm90ILi2EN4cute5tupleIJNS5_1CILi1EEES8_S8_EEENS6_IJNS7_ILi128EEENS7_ILi112EEENS7_ILi192EEEEEELi192ENS_6half_tEfNS_4arch4Sm90ELb1ELb0ELb1ELb1ELb0ELb1ELb0ELb1ELb1ELb1ELb1ELb0EEENS1_21CollectiveEpilogueFwdINS6_IJSA_SC_SB_EEES9_SE_SG_Li256ELb1ELb1ELb1ELb0EEENS1_36VarlenDynamicPersistentTileSchedulerILi128ELi112ELi256ELi128ELb1ELb1ELb1ELb1ELb1ELb1EEEEEEEEEvNT_6ParamsE --------------------------
	.section	.nv.shared._ZN7cutlass13device_kernelIN5flash11enable_sm90INS1_16FlashAttnFwdSm90INS1_25CollectiveMainloopFwdSm90ILi2EN4cute5tupleIJNS5_1CILi1EEES8_S8_EEENS6_IJNS7_ILi128EEENS7_ILi112EEENS7_ILi192EEEEEELi192ENS_6half_tEfNS_4arch4Sm90ELb1ELb0ELb1ELb1ELb0ELb1ELb0ELb1ELb1ELb1ELb1ELb0EEENS1_21CollectiveEpilogueFwdINS6_IJSA_SC_SB_EEES9_SE_SG_Li256ELb1ELb1ELb1ELb0EEENS1_36VarlenDynamicPersistentTileSchedulerILi128ELi112ELi256ELi128ELb1ELb1ELb1ELb1ELb1ELb1EEEEEEEEEvNT_6ParamsE,"aw",@nobits
	.sectionflags	@""
	.align	16
	.zero		1024


//--------------------- .nv.shared._ZN7cutlass13device_kernelIN5flash11enable_sm90INS1_16FlashAttnFwdSm90INS1_25CollectiveMainloopFwdSm90ILi2EN4cute5tupleIJNS5_1CILi1EEES8_S8_EEENS6_IJNS7_ILi128EEENS7_ILi176EEESA_EEELi128ENS_6half_tEfNS_4arch4Sm90ELb0ELb0ELb1ELb0ELb0ELb0ELb0ELb1ELb1ELb1ELb1ELb0EEENS1_21CollectiveEpilogueFwdINS6_IJSA_SA_SB_EEES9_SD_SF_Li256ELb0ELb1ELb1ELb0EEENS1_19SingleTileSchedulerILb0ELb1ELb1ELi128EEEEEEEEEvNT_6ParamsE --------------------------
	.section	.nv.shared._ZN7cutlass13device_kernelIN5flash11enable_sm90INS1_16FlashAttnFwdSm90INS1_25CollectiveMainloopFwdSm90ILi2EN4cute5tupleIJNS5_1CILi1EEES8_S8_EEENS6_IJNS7_ILi128EEENS7_ILi176EEESA_EEELi128ENS_6half_tEfNS_4arch4Sm90ELb0ELb0ELb1ELb0ELb0ELb0ELb0ELb1ELb1ELb1ELb1ELb0EEENS1_21CollectiveEpilogueFwdINS6_IJSA_SA_SB_EEES9_SD_SF_Li256ELb0ELb1ELb1ELb0EEENS1_19SingleTileSchedulerILb0ELb1ELb1ELi128EEEEEEEEEvNT_6ParamsE,"aw",@nobits
	.sectionflags	@""
	.align	16
	.zero		1024


//--------------------- .nv.shared._ZN7cutlass13device_kernelIN5flash11enable_sm90INS1_16FlashAttnFwdSm90INS1_25CollectiveMainloopFwdSm90ILi2EN4cute5tupleIJNS5_1CILi1EEES8_S8_EEENS6_IJNS7_ILi128EEENS7_ILi176EEESA_EEELi128ENS_6half_tEfNS_4arch4Sm90ELb0ELb0ELb1ELb1ELb0ELb0ELb0ELb1ELb1ELb1ELb1ELb0EEENS1_21CollectiveEpilogueFwdINS6_IJSA_SA_SB_EEES9_SD_SF_Li256ELb1ELb1ELb1ELb0EEENS1_36VarlenDynamicPersistentTileSchedulerILi128ELi176ELi256ELi128ELb1ELb1ELb1ELb0ELb1ELb1EEEEEEEEEvNT_6ParamsE --------------------------
	.section	.nv.shared._ZN7cutlass13device_kernelIN5flash11enable_sm90INS1_16FlashAttnFwdSm90INS1_25CollectiveMainloopFwdSm90ILi2EN4cute5tupleIJNS5_1CILi1EEES8_S8_EEENS6_IJNS7_ILi128EEENS7_ILi176EEESA_EEELi128ENS_6half_tEfNS_4arch4Sm90ELb0ELb0ELb1ELb1ELb0ELb0ELb0ELb1ELb1ELb1ELb1ELb0EEENS1_21CollectiveEpilogueFwdINS6_IJSA_SA_SB_EEES9_SD_SF_Li256ELb1ELb1ELb1ELb0EEENS1_36VarlenDynamicPersistentTileSchedulerILi128ELi176ELi256ELi128ELb1ELb1ELb1ELb0ELb1ELb1EEEEEEEEEvNT_6ParamsE,"aw",@nobits
	.sectionflags	@""
	.align	16
	.zero		1024


//--------------------- .nv.shared._ZN7cutlass13device_kernelIN5flash11enable_sm90INS1_16FlashAttnFwdSm90INS1_25CollectiveMainloopFwdSm90ILi2EN4cute5tupleIJNS5_1CILi1EEES8_S8_EEENS6_IJNS7_ILi128EEENS7_ILi176EEESA_EEELi128ENS_6half_tEfNS_4arch4Sm90ELb0ELb0ELb1ELb1ELb0ELb1ELb0ELb1ELb1ELb1ELb1ELb0EEENS1_21CollectiveEpilogueFwdINS6_IJSA_SA_SB_EEES9_SD_SF_Li256ELb1ELb1ELb1ELb0EEENS1_36VarlenDynamicPersistentTileSchedulerILi128ELi176ELi256ELi128ELb1ELb1ELb1ELb0ELb1ELb1EEEEEEEEEvNT_6ParamsE --------------------------
	.section	.nv.shared._ZN7cutlass13device_kernelIN5flash11enable_sm90INS1_16FlashAttnFwdSm90INS1_25CollectiveMainloopFwdSm90ILi2EN4cute5tupleIJNS5_1CILi1EEES8_S8_EEENS6_IJNS7_ILi128EEENS7_ILi176EEESA_EEELi128ENS_6half_tEfNS_4arch4Sm90ELb0ELb0ELb1ELb1ELb0ELb1ELb0ELb1ELb1ELb1ELb1ELb0EEENS1_21CollectiveEpilogueFwdINS6_IJSA_SA_SB_EEES9_SD_SF_Li256ELb1ELb1ELb1ELb0EEENS1_36VarlenDynamicPersistentTileSchedulerILi128ELi176ELi256ELi128ELb1ELb1ELb1ELb0ELb1ELb1EEEEEEEEEvNT_6ParamsE,"aw",@nobits
	.sectionflags	@""
	.align	16
	.zero		1024


//--------------------- .nv.shared._ZN7cutlass13device_kernelIN5flash11enable_sm90INS1_16FlashAttnFwdSm90INS1_25CollectiveMainloopFwdSm90ILi2EN4cute5tupleIJNS5_1CILi1EEES8_S8_EEENS6_IJNS7_ILi128EEESA_SA_EEELi128ENS_6half_tEfNS_4arch4Sm90ELb0ELb1ELb1ELb0ELb0ELb0ELb0ELb1ELb1ELb1ELb1ELb0EEENS1_21CollectiveEpilogueFwdISB_S9_SC_SE_Li256ELb0ELb1ELb1ELb0EEENS1_19SingleTileSchedulerILb0ELb1ELb1ELi128EEEEEEEEEvNT_6ParamsE --------------------------
	.section	.nv.shared._ZN7cutlass13device_kernelIN5flash11enable_sm90INS1_16FlashAttnFwdSm90INS1_25CollectiveMainloopFwdSm90ILi2EN4cute5tupleIJNS5_1CILi1EEES8_S8_EEENS6_IJNS7_ILi128EEESA_SA_EEELi128ENS_6half_tEfNS_4arch4Sm90ELb0ELb1ELb1ELb0ELb0ELb0ELb0ELb1ELb1ELb1ELb1ELb0EEENS1_21CollectiveEpilogueFwdISB_S9_SC_SE_Li256ELb0ELb1ELb1ELb0EEENS1_19SingleTileSchedulerILb0ELb1ELb1ELi128EEEEEEEEEvNT_6ParamsE,"aw",@nobits
	.sectionflags	@""
	.align	16
	.zero		1024


//--------------------- .nv.shared._ZN7cutlass13device_kernelIN5flash11enable_sm90INS1_16FlashAttnFwdSm90INS1_25CollectiveMainloopFwdSm90ILi2EN4cute5tupleIJNS5_1CILi1EEES8_S8_EEENS6_IJNS7_ILi128EEESA_SA_EEELi128ENS_6half_tEfNS_4arch4Sm90ELb0ELb1ELb1ELb1ELb0ELb0ELb0ELb1ELb1ELb1ELb1ELb0EEENS1_21CollectiveEpilogueFwdISB_S9_SC_SE_Li256ELb1ELb1ELb1ELb0EEENS1_36VarlenDynamicPersistentTileSchedulerILi128ELi128ELi256ELi128ELb1ELb1ELb1ELb1ELb0ELb1EEEEEEEEEvNT_6ParamsE --------------------------
	.section	.nv.shared._ZN7cutlass13device_kernelIN5flash11enable_sm90INS1_16FlashAttnFwdSm90INS1_25CollectiveMainloopFwdSm90ILi2EN4cute5tupleIJNS5_1CILi1EEES8_S8_EEENS6_IJNS7_ILi128EEESA_SA_EEELi128ENS_6half_tEfNS_4arch4Sm90ELb0ELb1ELb1ELb1ELb0ELb0ELb0ELb1ELb1ELb1ELb1ELb0EEENS1_21CollectiveEpilogueFwdISB_S9_SC_SE_Li256ELb1ELb1ELb1ELb0EEENS1_36VarlenDynamicPersistentTileSchedulerILi128ELi128ELi256ELi128ELb1ELb1ELb1ELb1ELb0ELb1EEEEEEEEEvNT_6ParamsE,"aw",@nobits
	.sectionflags	@""
	.align	16
	.zero		1024


//--------------------- .nv.shared._ZN7cutlass13device_kernelIN5flash11enable_sm90INS1_16FlashAttnFwdSm90INS1_25CollectiveMainloopFwdSm90ILi2EN4cute5tupleIJNS5_1CILi1EEES8_S8_EEENS6_IJNS7_ILi128EEESA_SA_EEELi128ENS_6half_tEfNS_4arch4Sm90ELb0ELb1ELb1ELb1ELb0ELb1ELb0ELb1ELb1ELb1ELb1ELb0EEENS1_21CollectiveEpilogueFwdISB_S9_SC_SE_Li256ELb1ELb1ELb1ELb0EEENS1_36VarlenDynamicPersistentTileSchedulerILi128ELi128ELi256ELi128ELb1ELb1ELb1ELb1ELb0ELb1EEEEEEEEEvNT_6ParamsE --------------------------
	.section	.nv.shared._ZN7cutlass13device_kernelIN5flash11enable_sm90INS1_16FlashAttnFwdSm90INS1_25CollectiveMainloopFwdSm90ILi2EN4cute5tupleIJNS5_1CILi1EEES8_S8_EEENS6_IJNS7_ILi128EEESA_SA_EEELi128ENS_6half_tEfNS_4arch4Sm90ELb0ELb1ELb1ELb1ELb0ELb1ELb0ELb1ELb1ELb1ELb1ELb0EEENS1_21CollectiveEpilogueFwdISB_S9_SC_SE_Li256ELb1ELb1ELb1ELb0EEENS1_36VarlenDynamicPersistentTileSchedulerILi128ELi128ELi256ELi128ELb1ELb1ELb1ELb1ELb0ELb1EEEEEEEEEvNT_6ParamsE,"aw",@nobits
	.sectionflags	@""
	.align	16
	.zero		1024


//--------------------- .nv.shared._ZN7cutlass13device_kernelIN5flash11enable_sm90INS1_16FlashAttnFwdSm90INS1_25CollectiveMainloopFwdSm90ILi2EN4cute5tupleIJNS5_1CILi1EEES8_S8_EEENS6_IJNS7_ILi128EEESA_SA_EEELi128ENS_6half_tEfNS_4arch4Sm90ELb1ELb0ELb1ELb0ELb0ELb0ELb0ELb1ELb1ELb1ELb1ELb0EEENS1_21CollectiveEpilogueFwdISB_S9_SC_SE_Li256ELb0ELb1ELb1ELb0EEENS1_19SingleTileSchedulerILb0ELb1ELb1ELi128EEEEEEEEEvNT_6ParamsE --------------------------
	.section	.nv.shared._ZN7cutlass13device_kernelIN5flash11enable_sm90INS1_16FlashAttnFwdSm90INS1_25CollectiveMainloopFwdSm90ILi2EN4cute5tupleIJNS5_1CILi1EEES8_S8_EEENS6_IJNS7_ILi128EEESA_SA_EEELi128ENS_6half_tEfNS_4arch4Sm90ELb1ELb0ELb1ELb0ELb0ELb0ELb0ELb1ELb1ELb1ELb1ELb0EEENS1_21CollectiveEpilogueFwdISB_S9_SC_SE_Li256ELb0ELb1ELb1ELb0EEENS1_19SingleTileSchedulerILb0ELb1ELb1ELi128EEEEEEEEEvNT_6ParamsE,"aw",@nobits
	.sectionflags	@""
	.align	16
	.zero		1024


//--------------------- .nv.shared._ZN7cutlass13device_kernelIN5flash11enable_sm90INS1_16FlashAttnFwdSm90INS1_25CollectiveMainloopFwdSm90ILi2EN4cute5tupleIJNS5_1CILi1EEES8_S8_EEENS6_IJNS7_ILi128EEESA_SA_EEELi128ENS_6half_tEfNS_4arch4Sm90ELb1ELb0ELb1ELb1ELb0ELb0ELb0ELb1ELb1ELb1ELb1ELb0EEENS1_21CollectiveEpilogueFwdISB_S9_SC_SE_Li256ELb1ELb1ELb1ELb0EEENS1_36VarlenDynamicPersistentTileSchedulerILi128ELi128ELi256ELi128ELb1ELb1ELb1ELb1ELb1ELb1EEEEEEEEEvNT_6ParamsE --------------------------
	.section	.nv.shared._ZN7cutlass13device_kernelIN5flash11enable_sm90INS1_16FlashAttnFwdSm90INS1_25CollectiveMainloopFwdSm90ILi2EN4cute5tupleIJNS5_1CILi1EEES8_S8_EEENS6_IJNS7_ILi128EEESA_SA_EEELi128ENS_6half_tEfNS_4arch4Sm90ELb1ELb0ELb1ELb1ELb0ELb0ELb0ELb1ELb1ELb1ELb1ELb0EEENS1_21CollectiveEpilogueFwdISB_S9_SC_SE_Li256ELb1ELb1ELb1ELb0EEENS1_36VarlenDynamicPersistentTileSchedulerILi128ELi128ELi256ELi128ELb1ELb1ELb1ELb1ELb1ELb1EEEEEEEEEvNT_6ParamsE,"aw",@nobits
	.sectionflags	@""
	.align	16
	.zero		1024


//--------------------- .nv.shared._ZN7cutlass13device_kernelIN5flash11enable_sm90INS1_16FlashAttnFwdSm90INS1_25CollectiveMainloopFwdSm90ILi2EN4cute5tupleIJNS5_1CILi1EEES8_S8_EEENS6_IJNS7_ILi128EEESA_SA_EEELi128ENS_6half_tEfNS_4arch4Sm90ELb1ELb0ELb1ELb1ELb0ELb1ELb0ELb1ELb1ELb1ELb1ELb0EEENS1_21CollectiveEpilogueFwdISB_S9_SC_SE_Li256ELb1ELb1ELb1ELb0EEENS1_36VarlenDynamicPersistentTileSchedulerILi128ELi128ELi256ELi128ELb1ELb1ELb1ELb1ELb1ELb1EEEEEEEEEvNT_6ParamsE --------------------------
	.section	.nv.shared._ZN7cutlass13device_kernelIN5flash11enable_sm90INS1_16FlashAttnFwdSm90INS1_25CollectiveMainloopFwdSm90ILi2EN4cute5tupleIJNS5_1CILi1EEES8_S8_EEENS6_IJNS7_ILi128EEESA_SA_EEELi128ENS_6half_tEfNS_4arch4Sm90ELb1ELb0ELb1ELb1ELb0ELb1ELb0ELb1ELb1ELb1ELb1ELb0EEENS1_21CollectiveEpilogueFwdISB_S9_SC_SE_Li256ELb1ELb1ELb1ELb0EEENS1_36VarlenDynamicPersistentTileSchedulerILi128ELi128ELi256ELi128ELb1ELb1ELb1ELb1ELb1ELb1EEEEEEEEEvNT_6ParamsE,"aw",@nobits
	.sectionflags	@""
	.align	16
	.zero		1024


//--------------------- .nv.shared._ZN7cutlass13device_kernelIN5flash11enable_sm90INS1_16FlashAttnFwdSm90INS1_25CollectiveMainloopFwdSm90ILi2EN4cute5tupleIJNS5_1CILi1EEES8_S8_EEENS6_IJNS7_ILi192EEENS7_ILi144EEENS7_ILi96EEEEEELi96ENS_6half_tEfNS_4arch4Sm90ELb0ELb0ELb1ELb0ELb0ELb0ELb0ELb0ELb1ELb1ELb1ELb0EEENS1_21CollectiveEpilogueFwdINS6_IJSA_SC_SB_EEES9_SE_SG_Li384ELb0ELb1ELb1ELb0EEENS1_19SingleTileSchedulerILb0ELb1ELb1ELi192EEEEEEEEEvNT_6ParamsE --------------------------
	.section	.nv.shared._ZN7cutlass13device_kernelIN5flash11enable_sm90INS1_16FlashAttnFwdSm90INS1_25CollectiveMainloopFwdSm90ILi2EN4cute5tupleIJNS5_1CILi1EEES8_S8_EEENS6_IJNS7_ILi192EEENS7_ILi144EEENS7_ILi96EEEEEELi96ENS_6half_tEfNS_4arch4Sm90ELb0ELb0ELb1ELb0ELb0ELb0ELb0ELb0ELb1ELb1ELb1ELb0EEENS1_21CollectiveEpilogueFwdINS6_IJSA_SC_SB_EEES9_SE_SG_Li384ELb0ELb1ELb1ELb0EEENS1_19SingleTileSchedulerILb0ELb1ELb1ELi192EEEEEEEEEvNT_6ParamsE,"aw",@nobits
	.sectionflags	@""
	.align	16
	.zero		1024


//--------------------- .nv.shared._ZN7cutlass13device_kernelIN5flash11enable_sm90INS1_16FlashAttnFwdSm90INS1_25CollectiveMainloopFwdSm90ILi2EN4cute5tupleIJNS5_1CILi1EEES8_S8_EEENS6_IJNS7_ILi192EEENS7_ILi144EEENS7_ILi96EEEEEELi96ENS_6half_tEfNS_4arch4Sm90ELb0ELb0ELb1ELb1ELb0ELb0ELb0ELb0ELb1ELb1ELb1ELb0EEENS1_21CollectiveEpilogueFwdINS6_IJSA_SC_SB_EEES9_SE_SG_Li384ELb1ELb1ELb1ELb0EEENS1_36VarlenDynamicPersistentTileSchedulerILi192ELi144ELi384ELi128ELb1ELb1ELb1ELb0ELb1ELb1EEEEEEEEEvNT_6ParamsE --------------------------
	.section	.nv.shared._ZN7cutlass13device_kernelIN5flash11enable_sm90INS1_16FlashAttnFwdSm90INS1_25CollectiveMainloopFwdSm90ILi2EN4cute5tupleIJNS5_1CILi1EEES8_S8_EEENS6_IJNS7_ILi192EEENS7_ILi144EEENS7_ILi96EEEEEELi96ENS_6half_tEfNS_4arch4Sm90ELb0ELb0ELb1ELb1ELb0ELb0ELb0ELb0ELb1ELb1ELb1ELb0EEENS1_21CollectiveEpilogueFwdINS6_IJSA_SC_SB_EEES9_SE_SG_Li384ELb1ELb1ELb1ELb0EEENS1_36VarlenDynamicPersistentTileSchedulerILi192ELi144ELi384ELi128ELb1ELb1ELb1ELb0ELb1ELb1EEEEEEEEEvNT_6ParamsE,"aw",@nobits
	.sectionflags	@""
	.align	16
	.zero		1024


//--------------------- .nv.shared._ZN7cutlass13device_kernelIN5flash11enable_sm90INS1_16FlashAttnFwdSm90INS1_25CollectiveMainloopFwdSm90ILi2EN4cute5tupleIJNS5_1CILi1EEES8_S8_EEENS6_IJNS7_ILi192EEENS7_ILi144EEENS7_ILi96EEEEEELi96ENS_6half_tEfNS_4arch4Sm90ELb0ELb0ELb1ELb1ELb0ELb1ELb0ELb0ELb1ELb1ELb1ELb0EEENS1_21CollectiveEpilogueFwdINS6_IJSA_SC_SB_EEES9_SE_SG_Li384ELb1ELb1ELb1ELb0EEENS1_36VarlenDynamicPersistentTileSchedulerILi192ELi144ELi384ELi128ELb1ELb1ELb1ELb0ELb1ELb1EEEEEEEEEvNT_6ParamsE --------------------------
	.section	.nv.shared._ZN7cutlass13device_kernelIN5flash11enable_sm90INS1_16FlashAttnFwdSm90INS1_25CollectiveMainloopFwdSm90ILi2EN4cute5tupleIJNS5_1CILi1EEES8_S8_EEENS6_IJNS7_ILi192EEENS7_ILi144EEENS7_ILi96EEEEEELi96ENS_6half_tEfNS_4arch4Sm90ELb0ELb0ELb1ELb1ELb0ELb1ELb0ELb0ELb1ELb1ELb1ELb0EEENS1_21CollectiveEpilogueFwdINS6_IJSA_SC_SB_EEES9_SE_SG_Li384ELb1ELb1ELb1ELb0EEENS1_36VarlenDynamicPersistentTileSchedulerILi192ELi144ELi384ELi128ELb1ELb1ELb1ELb0ELb1ELb1EEEEEEEEEvNT_6ParamsE,"aw",@nobits
	.sectionflags	@""
	.align	16
	.zero		1024


//--------------------- .nv.shared._ZN7cutlass13device_kernelIN5flash11enable_sm90INS1_16FlashAttnFwdSm90INS1_25CollectiveMainloopFwdSm90ILi2EN4cute5tupleIJNS5_1CILi1EEES8_S8_EEENS6_IJNS7_ILi192EEENS7_ILi128EEENS7_ILi96EEEEEELi96ENS_6half_tEfNS_4arch4Sm90ELb0ELb1ELb1ELb0ELb0ELb0ELb0ELb0ELb1ELb1ELb1ELb0EEENS1_21CollectiveEpilogueFwdINS6_IJSA_SC_SB_EEES9_SE_SG_Li384ELb0ELb1ELb1ELb0EEENS1_19SingleTileSchedulerILb0ELb1ELb1ELi192EEEEEEEEEvNT_6ParamsE --------------------------
	.section	.nv.shared._ZN7cutlass13device_kernelIN5flash11enable_sm90INS1_16FlashAttnFwdSm90INS1_25CollectiveMainloopFwdSm90ILi2EN4cute5tupleIJNS5_1CILi1EEES8_S8_EEENS6_IJNS7_ILi192EEENS7_ILi128EEENS7_ILi96EEEEEELi96ENS_6half_tEfNS_4arch4Sm90ELb0ELb1ELb1ELb0ELb0ELb0ELb0ELb0ELb1ELb1ELb1ELb0EEENS1_21CollectiveEpilogueFwdINS6_IJSA_SC_SB_EEES9_SE_SG_Li384ELb0ELb1ELb1ELb0EEENS1_19SingleTileSchedulerILb0ELb1ELb1ELi192EEEEEEEEEvNT_6ParamsE,"aw",@nobits
	.sectionflags	@""
	.align	16
	.zero		1024


//--------------------- .nv.shared._ZN7cutlass13device_kernelIN5flash11enable_sm90INS1_16FlashAttnFwdSm90INS1_25CollectiveMainloopFwdSm90ILi2EN4cute5tupleIJNS5_1CILi1EEES8_S8_EEENS6_IJNS7_ILi192EEENS7_ILi128EEENS7_ILi96EEEEEELi96ENS_6half_tEfNS_4arch4Sm90ELb0ELb1ELb1ELb1ELb0ELb0ELb0ELb0ELb1ELb1ELb1ELb0EEENS1_21CollectiveEpilogueFwdINS6_IJSA_SC_SB_EEES9_SE_SG_Li384ELb1ELb1ELb1ELb0EEENS1_36VarlenDynamicPersistentTileSchedulerILi192ELi128ELi384ELi128ELb1ELb1ELb1ELb1ELb0ELb1EEEEEEEEEvNT_6ParamsE --------------------------
	.section	.nv.shared._ZN7cutlass13device_kernelIN5flash11enable_sm90INS1_16FlashAttnFwdSm90INS1_25CollectiveMainloopFwdSm90ILi2EN4cute5tupleIJNS5_1CILi1EEES8_S8_EEENS6_IJNS7_ILi192EEENS7_ILi128EEENS7_ILi96EEEEEELi96ENS_6half_tEfNS_4arch4Sm90ELb0ELb1ELb1ELb1ELb0ELb0ELb0ELb0ELb1ELb1ELb1ELb0EEENS1_21CollectiveEpilogueFwdINS6_IJSA_SC_SB_EEES9_SE_SG_Li384ELb1ELb1ELb1ELb0EEENS1_36VarlenDynamicPersistentTileSchedulerILi192ELi128ELi384ELi128ELb1ELb1ELb1ELb1ELb0ELb1EEEEEEEEEvNT_6ParamsE,"aw",@nobits
	.sectionflags	@""
	.align	16
	.zero		1024


//--------------------- .nv.shared._ZN7cutlass13device_kernelIN5flash11enable_sm90INS1_16FlashAttnFwdSm90INS1_25CollectiveMainloopFwdSm90ILi2EN4cute5tupleIJNS5_1CILi1EEES8_S8_EEENS6_IJNS7_ILi192EEENS7_ILi128EEENS7_ILi96EEEEEELi96ENS_6half_tEfNS_4arch4Sm90ELb0ELb1ELb1ELb1ELb0ELb1ELb0ELb0ELb1ELb1ELb1ELb0EEENS1_21CollectiveEpilogueFwdINS6_IJSA_SC_SB_EEES9_SE_SG_Li384ELb1ELb1ELb1ELb0EEENS1_36VarlenDynamicPersistentTileSchedulerILi192ELi128ELi384ELi128ELb1ELb1ELb1ELb1ELb0ELb1EEEEEEEEEvNT_6ParamsE --------------------------
	.section	.nv.shared._ZN7cutlass13device_kernelIN5flash11enable_sm90INS1_16FlashAttnFwdSm90INS1_25CollectiveMainloopFwdSm90ILi2EN4cute5tupleIJNS5_1CILi1EEES8_S8_EEENS6_IJNS7_ILi192EEENS7_ILi128EEENS7_ILi96EEEEEELi96ENS_6half_tEfNS_4arch4Sm90ELb0ELb1ELb1ELb1ELb0ELb1ELb0ELb0ELb1ELb1ELb1ELb0EEENS1_21CollectiveEpilogueFwdINS6_IJSA_SC_SB_EEES9_SE_SG_Li384ELb1ELb1ELb1ELb0EEENS1_36VarlenDynamicPersistentTileSchedulerILi192ELi128ELi384ELi128ELb1ELb1ELb1ELb1ELb0ELb1EEEEEEEEEvNT_6ParamsE,"aw",@nobits
	.sectionflags	@""
	.align	16
	.zero		1024


//--------------------- .nv.shared._ZN7cutlass13device_kernelIN5flash11enable_sm90INS1_16FlashAttnFwdSm90INS1_25CollectiveMainloopFwdSm90ILi2EN4cute5tupleIJNS5_1CILi1EEES8_S8_EEENS6_IJNS7_ILi192EEENS7_ILi144EEENS7_ILi96EEEEEELi96ENS_6half_tEfNS_4arch4Sm90ELb1ELb0ELb1ELb0ELb0ELb0ELb0ELb0ELb1ELb1ELb1ELb0EEENS1_21CollectiveEpilogueFwdINS6_IJSA_SC_SB_EEES9_SE_SG_Li384ELb0ELb1ELb1ELb0EEENS1_19SingleTileSchedulerILb0ELb1ELb1ELi192EEEEEEEEEvNT_6ParamsE --------------------------
	.section	.nv.shared._ZN7cutlass13device_kernelIN5flash11enable_sm90INS1_16FlashAttnFwdSm90INS1_25CollectiveMainloopFwdSm90ILi2EN4cute5tupleIJNS5_1CILi1EEES8_S8_EEENS6_IJNS7_ILi192EEENS7_ILi144EEENS7_ILi96EEEEEELi96ENS_6half_tEfNS_4arch4Sm90ELb1ELb0ELb1ELb0ELb0ELb0ELb0ELb0ELb1ELb1ELb1ELb0EEENS1_21CollectiveEpilogueFwdINS6_IJSA_SC_SB_EEES9_SE_SG_Li384ELb0ELb1ELb1ELb0EEENS1_19SingleTileSchedulerILb0ELb1ELb1ELi192EEEEEEEEEvNT_6ParamsE,"aw",@nobits
	.sectionflags	@""
	.align	16
	.zero		1024


//--------------------- .nv.shared._ZN7cutlass13device_kernelIN5flash11enable_sm90INS1_16FlashAttnFwdSm90INS1_25CollectiveMainloopFwdSm90ILi2EN4cute5tupleIJNS5_1CILi1EEES8_S8_EEENS6_IJNS7_ILi192EEENS7_ILi144EEENS7_ILi96EEEEEELi96ENS_6half_tEfNS_4arch4Sm90ELb1ELb0ELb1ELb1ELb0ELb0ELb0ELb0ELb1ELb1ELb1ELb0EEENS1_21CollectiveEpilogueFwdINS6_IJSA_SC_SB_EEES9_SE_SG_Li384ELb1ELb1ELb1ELb0EEENS1_36VarlenDynamicPersistentTileSchedulerILi192ELi144ELi384ELi128ELb1ELb1ELb1ELb1ELb1ELb1EEEEEEEEEvNT_6ParamsE --------------------------
	.section	.nv.shared._ZN7cutlass13device_kernelIN5flash11enable_sm90INS1_16FlashAttnFwdSm90INS1_25CollectiveMainloopFwdSm90ILi2EN4cute5tupleIJNS5_1CILi1EEES8_S8_EEENS6_IJNS7_ILi192EEENS7_ILi144EEENS7_ILi96EEEEEELi96ENS_6half_tEfNS_4arch4Sm90ELb1ELb0ELb1ELb1ELb0ELb0ELb0ELb0ELb1ELb1ELb1ELb0EEENS1_21CollectiveEpilogueFwdINS6_IJSA_SC_SB_EEES9_SE_SG_Li384ELb1ELb1ELb1ELb0EEENS1_36VarlenDynamicPersistentTileSchedulerILi192ELi144ELi384ELi128ELb1ELb1ELb1ELb1ELb1ELb1EEEEEEEEEvNT_6ParamsE,"aw",@nobits
	.sectionflags	@""
	.align	16
	.zero		1024


//--------------------- .nv.shared._ZN7cutlass13device_kernelIN5flash11enable_sm90INS1_16FlashAttnFwdSm90INS1_25CollectiveMainloopFwdSm90ILi2EN4cute5tupleIJNS5_1CILi1EEES8_S8_EEENS6_IJNS7_ILi192EEENS7_ILi144EEENS7_ILi96EEEEEELi96ENS_6half_tEfNS_4arch4Sm90ELb1ELb0ELb1ELb1ELb0ELb1ELb0ELb0ELb1ELb1ELb1ELb0EEENS1_21CollectiveEpilogueFwdINS6_IJSA_SC_SB_EEES9_SE_SG_Li384ELb1ELb1ELb1ELb0EEENS1_36VarlenDynamicPersistentTileSchedulerILi192ELi144ELi384ELi128ELb1ELb1ELb1ELb1ELb1ELb1EEEEEEEEEvNT_6ParamsE --------------------------
	.section	.nv.shared._ZN7cutlass13device_kernelIN5flash11enable_sm90INS1_16FlashAttnFwdSm90INS1_25CollectiveMainloopFwdSm90ILi2EN4cute5tupleIJNS5_1CILi1EEES8_S8_EEENS6_IJNS7_ILi192EEENS7_ILi144EEENS7_ILi96EEEEEELi96ENS_6half_tEfNS_4arch4Sm90ELb1ELb0ELb1ELb1ELb0ELb1ELb0ELb0ELb1ELb1ELb1ELb0EEENS1_21CollectiveEpilogueFwdINS6_IJSA_SC_SB_EEES9_SE_SG_Li384ELb1ELb1ELb1ELb0EEENS1_36VarlenDynamicPersistentTileSchedulerILi192ELi144ELi384ELi128ELb1ELb1ELb1ELb1ELb1ELb1EEEEEEEEEvNT_6ParamsE,"aw",@nobits
	.sectionflags	@""
	.align	16
	.zero		1024


//--------------------- .nv.shared._ZN7cutlass13device_kernelIN5flash11enable_sm90INS1_16FlashAttnFwdSm90INS1_25CollectiveMainloopFwdSm90ILi2EN4cute5tupleIJNS5_1CILi1EEES8_S8_EEENS6_IJNS7_ILi192EEESA_NS7_ILi64EEEEEELi64ENS_6half_tEfNS_4arch4Sm90ELb0ELb0ELb1ELb0ELb0ELb0ELb0ELb0ELb1ELb1ELb1ELb0EEENS1_21CollectiveEpilogueFwdINS6_IJSA_SB_SA_EEES9_SD_SF_Li384ELb0ELb1ELb1ELb0EEENS1_19SingleTileSchedulerILb0ELb1ELb1ELi192EEEEEEEEEvNT_6ParamsE --------------------------
	.section	.nv.shared._ZN7cutlass13device_kernelIN5flash11enable_sm90INS1_16FlashAttnFwdSm90INS1_25CollectiveMainloopFwdSm90ILi2EN4cute5tupleIJNS5_1CILi1EEES8_S8_EEENS6_IJNS7_ILi192EEESA_NS7_ILi64EEEEEELi64ENS_6half_tEfNS_4arch4Sm90ELb0ELb0ELb1ELb0ELb0ELb0ELb0ELb0ELb1ELb1ELb1ELb0EEENS1_21CollectiveEpilogueFwdINS6_IJSA_SB_SA_EEES9_SD_SF_Li384ELb0ELb1ELb1ELb0EEENS1_19SingleTileSchedulerILb0ELb1ELb1ELi192EEEEEEEEEvNT_6ParamsE,"aw",@nobits
	.sectionflags	@""
	.align	16
	.zero		1024


//--------------------- .nv.shared._ZN7cutlass13device_kernelIN5flash11enable_sm90INS1_16FlashAttnFwdSm90INS1_25CollectiveMainloopFwdSm90ILi2EN4cute5tupleIJNS5_1CILi1EEES8_S8_EEENS6_IJNS7_ILi192EEESA_NS7_ILi64EEEEEELi64ENS_6half_tEfNS_4arch4Sm90ELb0ELb0ELb1ELb1ELb0ELb0ELb0ELb0ELb1ELb1ELb1ELb0EEENS1_21CollectiveEpilogueFwdINS6_IJSA_SB_SA_EEES9_SD_SF_Li384ELb1ELb1ELb1ELb0EEENS1_36VarlenDynamicPersistentTileSchedulerILi192ELi192ELi384ELi128ELb1ELb1ELb1ELb0ELb1ELb1EEEEEEEEEvNT_6ParamsE --------------------------
	.section	.nv.shared._ZN7cutlass13device_kernelIN5flash11enable_sm90INS1_16FlashAttnFwdSm90INS1_25CollectiveMainloopFwdSm90ILi2EN4cute5tupleIJNS5_1CILi1EEES8_S8_EEENS6_IJNS7_ILi192EEESA_NS7_ILi64EEEEEELi64ENS_6half_tEfNS_4arch4Sm90ELb0ELb0ELb1ELb1ELb0ELb0ELb0ELb0ELb1ELb1ELb1ELb0EEENS1_21CollectiveEpilogueFwdINS6_IJSA_SB_SA_EEES9_SD_SF_Li384ELb1ELb1ELb1ELb0EEENS1_36VarlenDynamicPersistentTileSchedulerILi192ELi192ELi384ELi128ELb1ELb1ELb1ELb0ELb1ELb1EEEEEEEEEvNT_6ParamsE,"aw",@nobits
	.sectionflags	@""
	.align	16
	.zero		1024


//--------------------- .nv.shared._ZN7cutlass13device_kernelIN5flash11enable_sm90INS1_16FlashAttnFwdSm90INS1_25CollectiveMainloopFwdSm90ILi2EN4cute5tupleIJNS5_1CILi1EEES8_S8_EEENS6_IJNS7_ILi192EEESA_NS7_ILi64EEEEEELi64ENS_6half_tEfNS_4arch4Sm90ELb0ELb0ELb1ELb1ELb0ELb1ELb0ELb0ELb1ELb1ELb1ELb0EEENS1_21CollectiveEpilogueFwdINS6_IJSA_SB_SA_EEES9_SD_SF_Li384ELb1ELb1ELb1ELb0EEENS1_36VarlenDynamicPersistentTileSchedulerILi192ELi192ELi384ELi128ELb1ELb1ELb1ELb0ELb1ELb1EEEEEEEEEvNT_6ParamsE --------------------------
	.section	.nv.shared._ZN7cutlass13device_kernelIN5flash11enable_sm90INS1_16FlashAttnFwdSm90INS1_25CollectiveMainloopFwdSm90ILi2EN4cute5tupleIJNS5_1CILi1EEES8_S8_EEENS6_IJNS7_ILi192EEESA_NS7_ILi64EEEEEELi64ENS_6half_tEfNS_4arch4Sm90ELb0ELb0ELb1ELb1ELb0ELb1ELb0ELb0ELb1ELb1ELb1ELb0EEENS1_21CollectiveEpilogueFwdINS6_IJSA_SB_SA_EEES9_SD_SF_Li384ELb1ELb1ELb1ELb0EEENS1_36VarlenDynamicPersistentTileSchedulerILi192ELi192ELi384ELi128ELb1ELb1ELb1ELb0ELb1ELb1EEEEEEEEEvNT_6ParamsE,"aw",@nobits
	.sectionflags	@""
	.align	16
	.zero		1024


//--------------------- .nv.shared._ZN7cutlass13device_kernelIN5flash11enable_sm90INS1_16FlashAttnFwdSm90INS1_25CollectiveMainloopFwdSm90ILi2EN4cute5tupleIJNS5_1CILi1EEES8_S8_EEENS6_IJNS7_ILi192EEENS7_ILi128EEENS7_ILi64EEEEEELi64ENS_6half_tEfNS_4arch4Sm90ELb0ELb1ELb1ELb0ELb0ELb0ELb0ELb1ELb1ELb1ELb1ELb0EEENS1_21CollectiveEpilogueFwdINS6_IJSA_SC_SB_EEES9_SE_SG_Li384ELb0ELb1ELb1ELb0EEENS1_19SingleTileSchedulerILb0ELb1ELb1ELi192EEEEEEEEEvNT_6ParamsE --------------------------
	.section	.nv.shared._ZN7cutlass13device_kernelIN5flash11enable_sm90INS1_16FlashAttnFwdSm90INS1_25CollectiveMainloopFwdSm90ILi2EN4cute5tupleIJNS5_1CILi1EEES8_S8_EEENS6_IJNS7_ILi192EEENS7_ILi128EEENS7_ILi64EEEEEELi64ENS_6half_tEfNS_4arch4Sm90ELb0ELb1ELb1ELb0ELb0ELb0ELb0ELb1ELb1ELb1ELb1ELb0EEENS1_21CollectiveEpilogueFwdINS6_IJSA_SC_SB_EEES9_SE_SG_Li384ELb0ELb1ELb1ELb0EEENS1_19SingleTileSchedulerILb0ELb1ELb1ELi192EEEEEEEEEvNT_6ParamsE,"aw",@nobits
	.sectionflags	@""
	.align	16
	.zero		1024


//--------------------- .nv.shared._ZN7cutlass13device_kernelIN5flash11enable_sm90INS1_16FlashAttnFwdSm90INS1_25CollectiveMainloopFwdSm90ILi2EN4cute5tupleIJNS5_1CILi1EEES8_S8_EEENS6_IJNS7_ILi192EEENS7_ILi128EEENS7_ILi64EEEEEELi64ENS_6half_tEfNS_4arch4Sm90ELb0ELb1ELb1ELb1ELb0ELb0ELb0ELb1ELb1ELb1ELb1ELb0EEENS1_21CollectiveEpilogueFwdINS6_IJSA_SC_SB_EEES9_SE_SG_Li384ELb1ELb1ELb1ELb0EEENS1_36VarlenDynamicPersistentTileSchedulerILi192ELi128ELi384ELi128ELb1ELb1ELb1ELb1ELb0ELb1EEEEEEEEEvNT_6ParamsE --------------------------
	.section	.nv.shared._ZN7cutlass13device_kernelIN5flash11enable_sm90INS1_16FlashAttnFwdSm90INS1_25CollectiveMainloopFwdSm90ILi2EN4cute5tupleIJNS5_1CILi1EEES8_S8_EEENS6_IJNS7_ILi192EEENS7_ILi128EEENS7_ILi64EEEEEELi64ENS_6half_tEfNS_4arch4Sm90ELb0ELb1ELb1ELb1ELb0ELb0ELb0ELb1ELb1ELb1ELb1ELb0EEENS1_21CollectiveEpilogueFwdINS6_IJSA_SC_SB_EEES9_SE_SG_Li384ELb1ELb1ELb1ELb0EEENS1_36VarlenDynamicPersistentTileSchedulerILi192ELi128ELi384ELi128ELb1ELb1ELb1ELb1ELb0ELb1EEEEEEEEEvNT_6ParamsE,"aw",@nobits
	.sectionflags	@""
	.align	16
	.zero		1024


//--------------------- .nv.shared._ZN7cutlass13device_kernelIN5flash11enable_sm90INS1_16FlashAttnFwdSm90INS1_25CollectiveMainloopFwdSm90ILi2EN4cute5tupleIJNS5_1CILi1EEES8_S8_EEENS6_IJNS7_ILi192EEENS7_ILi128EEENS7_ILi64EEEEEELi64ENS_6half_tEfNS_4arch4Sm90ELb0ELb1ELb1ELb1ELb0ELb1ELb0ELb1ELb1ELb1ELb1ELb0EEENS1_21CollectiveEpilogueFwdINS6_IJSA_SC_SB_EEES9_SE_SG_Li384ELb1ELb1ELb1ELb0EEENS1_36VarlenDynamicPersistentTileSchedulerILi192ELi128ELi384ELi128ELb1ELb1ELb1ELb1ELb0ELb1EEEEEEEEEvNT_6ParamsE --------------------------
	.section	.nv.shared._ZN7cutlass13device_kernelIN5flash11enable_sm90INS1_16FlashAttnFwdSm90INS1_25CollectiveMainloopFwdSm90ILi2EN4cute5tupleIJNS5_1CILi1EEES8_S8_EEENS6_IJNS7_ILi192EEENS7_ILi128EEENS7_ILi64EEEEEELi64ENS_6half_tEfNS_4arch4Sm90ELb0ELb1ELb1ELb1ELb0ELb1ELb0ELb1ELb1ELb1ELb1ELb0EEENS1_21CollectiveEpilogueFwdINS6_IJSA_SC_SB_EEES9_SE_SG_Li384ELb1ELb1ELb1ELb0EEENS1_36VarlenDynamicPersistentTileSchedulerILi192ELi128ELi384ELi128ELb1ELb1ELb1ELb1ELb0ELb1EEEEEEEEEvNT_6ParamsE,"aw",@nobits
	.sectionflags	@""
	.align	16
	.zero		1024


//--------------------- .nv.shared._ZN7cutlass13device_kernelIN5flash11enable_sm90INS1_16FlashAttnFwdSm90INS1_25CollectiveMainloopFwdSm90ILi2EN4cute5tupleIJNS5_1CILi1EEES8_S8_EEENS6_IJNS7_ILi192EEENS7_ILi128EEENS7_ILi64EEEEEELi64ENS_6half_tEfNS_4arch4Sm90ELb1ELb0ELb1ELb0ELb0ELb0ELb0ELb1ELb1ELb1ELb1ELb0EEENS1_21CollectiveEpilogueFwdINS6_IJSA_SC_SB_EEES9_SE_SG_Li384ELb0ELb1ELb1ELb0EEENS1_19SingleTileSchedulerILb0ELb1ELb1ELi192EEEEEEEEEvNT_6ParamsE --------------------------
	.section	.nv.shared._ZN7cutlass13device_kernelIN5flash11enable_sm90INS1_16FlashAttnFwdSm90INS1_25CollectiveMainloopFwdSm90ILi2EN4cute5tupleIJNS5_1CILi1EEES8_S8_EEENS6_IJNS7_ILi192EEENS7_ILi128EEENS7_ILi64EEEEEELi64ENS_6half_tEfNS_4arch4Sm90ELb1ELb0ELb1ELb0ELb0ELb0ELb0ELb1ELb1ELb1ELb1ELb0EEENS1_21CollectiveEpilogueFwdINS6_IJSA_SC_SB_EEES9_SE_SG_Li384ELb0ELb1ELb1ELb0EEENS1_19SingleTileSchedulerILb0ELb1ELb1ELi192EEEEEEEEEvNT_6ParamsE,"aw",@nobits
	.sectionflags	@""
	.align	16
	.zero		1024


//--------------------- .nv.shared._ZN7cutlass13device_kernelIN5flash11enable_sm90INS1_16FlashAttnFwdSm90INS1_25CollectiveMainloopFwdSm90ILi2EN4cute5tupleIJNS5_1CILi1EEES8_S8_EEENS6_IJNS7_ILi192EEENS7_ILi128EEENS7_ILi64EEEEEELi64ENS_6half_tEfNS_4arch4Sm90ELb1ELb0ELb1ELb1ELb0ELb0ELb0ELb1ELb1ELb1ELb1ELb0EEENS1_21CollectiveEpilogueFwdINS6_IJSA_SC_SB_EEES9_SE_SG_Li384ELb1ELb1ELb1ELb0EEENS1_36VarlenDynamicPersistentTileSchedulerILi192ELi128ELi384ELi128ELb1ELb1ELb1ELb1ELb1ELb1EEEEEEEEEvNT_6ParamsE --------------------------
	.section	.nv.shared._ZN7cutlass13device_kernelIN5flash11enable_sm90INS1_16FlashAttnFwdSm90INS1_25CollectiveMainloopFwdSm90ILi2EN4cute5tupleIJNS5_1CILi1EEES8_S8_EEENS6_IJNS7_ILi192EEENS7_ILi128EEENS7_ILi64EEEEEELi64ENS_6half_tEfNS_4arch4Sm90ELb1ELb0ELb1ELb1ELb0ELb0ELb0ELb1ELb1ELb1ELb1ELb0EEENS1_21CollectiveEpilogueFwdINS6_IJSA_SC_SB_EEES9_SE_SG_Li384ELb1ELb1ELb1ELb0EEENS1_36VarlenDynamicPersistentTileSchedulerILi192ELi128ELi384ELi128ELb1ELb1ELb1ELb1ELb1ELb1EEEEEEEEEvNT_6ParamsE,"aw",@nobits
	.sectionflags	@""
	.align	16
	.zero		1024


//--------------------- .nv.shared._ZN7cutlass13device_kernelIN5flash11enable_sm90INS1_16FlashAttnFwdSm90INS1_25CollectiveMainloopFwdSm90ILi2EN4cute5tupleIJNS5_1CILi1EEES8_S8_EEENS6_IJNS7_ILi192EEENS7_ILi128EEENS7_ILi64EEEEEELi64ENS_6half_tEfNS_4arch4Sm90ELb1ELb0ELb1ELb1ELb0ELb1ELb0ELb1ELb1ELb1ELb1ELb0EEENS1_21CollectiveEpilogueFwdINS6_IJSA_SC_SB_EEES9_SE_SG_Li384ELb1ELb1ELb1ELb0EEENS1_36VarlenDynamicPersistentTileSchedulerILi192ELi128ELi384ELi128ELb1ELb1ELb1ELb1ELb1ELb1EEEEEEEEEvNT_6ParamsE --------------------------
	.section	.nv.shared._ZN7cutlass13device_kernelIN5flash11enable_sm90INS1_16FlashAttnFwdSm90INS1_25CollectiveMainloopFwdSm90ILi2EN4cute5tupleIJNS5_1CILi1EEES8_S8_EEENS6_IJNS7_ILi192EEENS7_ILi128EEENS7_ILi64EEEEEELi64ENS_6half_tEfNS_4arch4Sm90ELb1ELb0ELb1ELb1ELb0ELb1ELb0ELb1ELb1ELb1ELb1ELb0EEENS1_21CollectiveEpilogueFwdINS6_IJSA_SC_SB_EEES9_SE_SG_Li384ELb1ELb1ELb1ELb0EEENS1_36VarlenDynamicPersistentTileSchedulerILi192ELi128ELi384ELi128ELb1ELb1ELb1ELb1ELb1ELb1EEEEEEEEEvNT_6ParamsE,"aw",@nobits
	.sectionflags	@""
	.align	16
	.zero		1024


//--------------------- .nv.constant0._ZN7cutlass13device_kernelIN5flash11enable_sm90INS1_16FlashAttnFwdSm90INS1_25CollectiveMainloopFwdSm90ILi2EN4cute5tupleIJNS5_1CILi1EEES8_S8_EEENS6_IJNS7_ILi128EEENS7_ILi80EEENS7_ILi256EEEEEELi256ENS_6half_tEfNS_4arch4Sm90ELb0ELb0ELb1ELb0ELb0ELb0ELb0ELb1ELb1ELb1ELb1ELb0EEENS1_21CollectiveEpilogueFwdINS6_IJSA_SC_SB_EEES9_SE_SG_Li256ELb0ELb1ELb1ELb0EEENS1_19SingleTileSchedulerILb0ELb1ELb1ELi128EEEEEEEEEvNT_6ParamsE --------------------------
	.section	.nv.constant0._ZN7cutlass13device_kernelIN5flash11enable_sm90INS1_16FlashAttnFwdSm90INS1_25CollectiveMainloopFwdSm90ILi2EN4cute5tupleIJNS5_1CILi1EEES8_S8_EEENS6_IJNS7_ILi128EEENS7_ILi80EEENS7_ILi256EEEEEELi256ENS_6half_tEfNS_4arch4Sm90ELb0ELb0ELb1ELb0ELb0ELb0ELb0ELb1ELb1ELb1ELb1ELb0EEENS1_21CollectiveEpilogueFwdINS6_IJSA_SC_SB_EEES9_SE_SG_Li256ELb0ELb1ELb1ELb0EEENS1_19SingleTileSchedulerILb0ELb1ELb1ELi128EEEEEEEEEvNT_6ParamsE,"a",@progbits
	.sectionflags	@""
	.align	4
.nv.constant0._ZN7cutlass13device_kernelIN5flash11enable_sm90INS1_16FlashAttnFwdSm90INS1_25CollectiveMainloopFwdSm90ILi2EN4cute5tupleIJNS5_1CILi1EEES8_S8_EEENS6_IJNS7_ILi128EEENS7_ILi80EEENS7_ILi256EEEEEELi256ENS_6half_tEfNS_4arch4Sm90ELb0ELb0ELb1ELb0ELb0ELb0ELb0ELb1ELb1ELb1ELb1ELb0EEENS1_21CollectiveEpilogueFwdINS6_IJSA_SC_SB_EEES9_SE_SG_Li256ELb0ELb1ELb1ELb0EEENS1_19SingleTileSchedulerILb0ELb1ELb1ELi128EEEEEEEEEvNT_6ParamsE:
	.zero		3200


//--------------------- .nv.constant0._ZN7cutlass13device_kernelIN5flash11enable_sm90INS1_16FlashAttnFwdSm90INS1_25CollectiveMainloopFwdSm90ILi2EN4cute5tupleIJNS5_1CILi1EEES8_S8_EEENS6_IJNS7_ILi128EEENS7_ILi80EEENS7_ILi256EEEEEELi256ENS_6half_tEfNS_4arch4Sm90ELb0ELb0ELb1ELb1ELb0ELb0ELb0ELb1ELb1ELb1ELb1ELb0EEENS1_21CollectiveEpilogueFwdINS6_IJSA_SC_SB_EEES9_SE_SG_Li256ELb1ELb1ELb1ELb0EEENS1_36VarlenDynamicPersistentTileSchedulerILi128ELi80ELi256ELi128ELb1ELb1ELb1ELb0ELb1ELb1EEEEEEEEEvNT_6ParamsE --------------------------
	.section	.nv.constant0._ZN7cutlass13device_kernelIN5flash11enable_sm90INS1_16FlashAttnFwdSm90INS1_25CollectiveMainloopFwdSm90ILi2EN4cute5tupleIJNS5_1CILi1EEES8_S8_EEENS6_IJNS7_ILi128EEENS7_ILi80EEENS7_ILi256EEEEEELi256ENS_6half_tEfNS_4arch4Sm90ELb0ELb0ELb1ELb1ELb0ELb0ELb0ELb1ELb1ELb1ELb1ELb0EEENS1_21CollectiveEpilogueFwdINS6_IJSA_SC_SB_EEES9_SE_SG_Li256ELb1ELb1ELb1ELb0EEENS1_36VarlenDynamicPersistentTileSchedulerILi128ELi80ELi256ELi128ELb1ELb1ELb1ELb0ELb1ELb1EEEEEEEEEvNT_6ParamsE,"a",@progbits
	.sectionflags	@""
	.align	4
.nv.constant0._ZN7cutlass13device_kernelIN5flash11enable_sm90INS1_16FlashAttnFwdSm90INS1_25CollectiveMainloopFwdSm90ILi2EN4cute5tupleIJNS5_1CILi1EEES8_S8_EEENS6_IJNS7_ILi128EEENS7_ILi80EEENS7_ILi256EEEEEELi256ENS_6half_tEfNS_4arch4Sm90ELb0ELb0ELb1ELb1ELb0ELb0ELb0ELb1ELb1ELb1ELb1ELb0EEENS1_21CollectiveEpilogueFwdINS6_IJSA_SC_SB_EEES9_SE_SG_Li256ELb1ELb1ELb1ELb0EEENS1_36VarlenDynamicPersistentTileSchedulerILi128ELi80ELi256ELi128ELb1ELb1ELb1ELb0ELb1ELb1EEEEEEEEEvNT_6ParamsE:
	.zero		3328


//--------------------- .nv.constant0._ZN7cutlass13device_kernelIN5flash11enable_sm90INS1_16FlashAttnFwdSm90INS1_25CollectiveMainloopFwdSm90ILi2EN4cute5tupleIJNS5_1CILi1EEES8_S8_EEENS6_IJNS7_ILi128EEENS7_ILi80EEENS7_ILi256EEEEEELi256ENS_6half_tEfNS_4arch4Sm90ELb0ELb0ELb1ELb1ELb0ELb1ELb0ELb1ELb1ELb1ELb1ELb0EEENS1_21CollectiveEpilogueFwdINS6_IJSA_SC_SB_EEES9_SE_SG_Li256ELb1ELb1ELb1ELb0EEENS1_36VarlenDynamicPersistentTileSchedulerILi128ELi80ELi256ELi128ELb1ELb1ELb1ELb0ELb1ELb1EEEEEEEEEvNT_6ParamsE --------------------------
	.section	.nv.constant0._ZN7cutlass13device_kernelIN5flash11enable_sm90INS1_16FlashAttnFwdSm90INS1_25CollectiveMainloopFwdSm90ILi2EN4cute5tupleIJNS5_1CILi1EEES8_S8_EEENS6_IJNS7_ILi128EEENS7_ILi80EEENS7_ILi256EEEEEELi256ENS_6half_tEfNS_4arch4Sm90ELb0ELb0ELb1ELb1ELb0ELb1ELb0ELb1ELb1ELb1ELb1ELb0EEENS1_21CollectiveEpilogueFwdINS6_IJSA_SC_SB_EEES9_SE_SG_Li256ELb1ELb1ELb1ELb0EEENS1_36VarlenDynamicPersistentTileSchedulerILi128ELi80ELi256ELi128ELb1ELb1ELb1ELb0ELb1ELb1EEEEEEEEEvNT_6ParamsE,"a",@progbits
	.sectionflags	@""
	.align	4
.nv.constant0._ZN7cutlass13device_kernelIN5flash11enable_sm90INS1_16FlashAttnFwdSm90INS1_25CollectiveMainloopFwdSm90ILi2EN4cute5tupleIJNS5_1CILi1EEES8_S8_EEENS6_IJNS7_ILi128EEENS7_ILi80EEENS7_ILi256EEEEEELi256ENS_6half_tEfNS_4arch4Sm90ELb0ELb0ELb1ELb1ELb0ELb1ELb0ELb1ELb1ELb1ELb1ELb0EEENS1_21CollectiveEpilogueFwdINS6_IJSA_SC_SB_EEES9_SE_SG_Li256ELb1ELb1ELb1ELb0EEENS1_36VarlenDynamicPersistentTileSchedulerILi128ELi80ELi256ELi128ELb1ELb1ELb1ELb0ELb1ELb1EEEEEEEEEvNT_6ParamsE:
	.zero		3328


//--------------------- .nv.constant0._ZN7cutlass13device_kernelIN5flash11enable_sm90INS1_16FlashAttnFwdSm90INS1_25CollectiveMainloopFwdSm90ILi2EN4cute5tupleIJNS5_1CILi1EEES8_S8_EEENS6_IJNS7_ILi128EEENS7_ILi64EEENS7_ILi256EEEEEELi256ENS_6half_tEfNS_4arch4Sm90ELb0ELb1ELb1ELb0ELb0ELb0ELb0ELb1ELb1ELb1ELb1ELb0EEENS1_21CollectiveEpilogueFwdINS6_IJSA_SC_SB_EEES9_SE_SG_Li256ELb0ELb1ELb1ELb0EEENS1_19SingleTileSchedulerILb0ELb1ELb1ELi128EEEEEEEEEvNT_6ParamsE --------------------------
	.section	.nv.constant0._ZN7cutlass13device_kernelIN5flash11enable_sm90INS1_16FlashAttnFwdSm90INS1_25CollectiveMainloopFwdSm90ILi2EN4cute5tupleIJNS5_1CILi1EEES8_S8_EEENS6_IJNS7_ILi128EEENS7_ILi64EEENS7_ILi256EEEEEELi256ENS_6half_tEfNS_4arch4Sm90ELb0ELb1ELb1ELb0ELb0ELb0ELb0ELb1ELb1ELb1ELb1ELb0EEENS1_21CollectiveEpilogueFwdINS6_IJSA_SC_SB_EEES9_SE_SG_Li256ELb0ELb1ELb1ELb0EEENS1_19SingleTileSchedulerILb0ELb1ELb1ELi128EEEEEEEEEvNT_6ParamsE,"a",@progbits
	.sectionflags	@""
	.align	4
.nv.constant0._ZN7cutlass13device_kernelIN5flash11enable_sm90INS1_16FlashAttnFwdSm90INS1_25CollectiveMainloopFwdSm90ILi2EN4cute5tupleIJNS5_1CILi1EEES8_S8_EEENS6_IJNS7_ILi128EEENS7_ILi64EEENS7_ILi256EEEEEELi256ENS_6half_tEfNS_4arch4Sm90ELb0ELb1ELb1ELb0ELb0ELb0ELb0ELb1ELb1ELb1ELb1ELb0EEENS1_21CollectiveEpilogueFwdINS6_IJSA_SC_SB_EEES9_SE_SG_Li256ELb0ELb1ELb1ELb0EEENS1_19SingleTileSchedulerILb0ELb1ELb1ELi128EEEEEEEEEvNT_6ParamsE:
	.zero		3200


//--------------------- .nv.constant0._ZN7cutlass13device_kernelIN5flash11enable_sm90INS1_16FlashAttnFwdSm90INS1_25CollectiveMainloopFwdSm90ILi2EN4cute5tupleIJNS5_1CILi1EEES8_S8_EEENS6_IJNS7_ILi128EEENS7_ILi64EEENS7_ILi256EEEEEELi256ENS_6half_tEfNS_4arch4Sm90ELb0ELb1ELb1ELb1ELb0ELb0ELb0ELb1ELb1ELb1ELb1ELb0EEENS1_21CollectiveEpilogueFwdINS6_IJSA_SC_SB_EEES9_SE_SG_Li256ELb1ELb1ELb1ELb0EEENS1_36VarlenDynamicPersistentTileSchedulerILi128ELi64ELi256ELi128ELb1ELb1ELb1ELb1ELb0ELb1EEEEEEEEEvNT_6ParamsE --------------------------
	.section	.nv.constant0._ZN7cutlass13device_kernelIN5flash11enable_sm90INS1_16FlashAttnFwdSm90INS1_25CollectiveMainloopFwdSm90ILi2EN4cute5tupleIJNS5_1CILi1EEES8_S8_EEENS6_IJNS7_ILi128EEENS7_ILi64EEENS7_ILi256EEEEEELi256ENS_6half_tEfNS_4arch4Sm90ELb0ELb1ELb1ELb1ELb0ELb0ELb0ELb1ELb1ELb1ELb1ELb0EEENS1_21CollectiveEpilogueFwdINS6_IJSA_SC_SB_EEES9_SE_SG_Li256ELb1ELb1ELb1ELb0EEENS1_36VarlenDynamicPersistentTileSchedulerILi128ELi64ELi256ELi128ELb1ELb1ELb1ELb1ELb0ELb1EEEEEEEEEvNT_6ParamsE,"a",@progbits
	.sectionflags	@""
	.align	4
.nv.constant0._ZN7cutlass13device_kernelIN5flash11enable_sm90INS1_16FlashAttnFwdSm90INS1_25CollectiveMainloopFwdSm90ILi2EN4cute5tupleIJNS5_1CILi1EEES8_S8_EEENS6_IJNS7_ILi128EEENS7_ILi64EEENS7_ILi256EEEEEELi256ENS_6half_tEfNS_4arch4Sm90ELb0ELb1ELb1ELb1ELb0ELb0ELb0ELb1ELb1ELb1ELb1ELb0EEENS1_21CollectiveEpilogueFwdINS6_IJSA_SC_SB_EEES9_SE_SG_Li256ELb1ELb1ELb1ELb0EEENS1_36VarlenDynamicPersistentTileSchedulerILi128ELi64ELi256ELi128ELb1ELb1ELb1ELb1ELb0ELb1EEEEEEEEEvNT_6ParamsE:
	.zero		3328


//--------------------- .nv.constant0._ZN7cutlass13device_kernelIN5flash11enable_sm90INS1_16FlashAttnFwdSm90INS1_25CollectiveMainloopFwdSm90ILi2EN4cute5tupleIJNS5_1CILi1EEES8_S8_EEENS6_IJNS7_ILi128EEENS7_ILi64EEENS7_ILi256EEEEEELi256ENS_6half_tEfNS_4arch4Sm90ELb0ELb1ELb1ELb1ELb0ELb1ELb0ELb1ELb1ELb1ELb1ELb0EEENS1_21CollectiveEpilogueFwdINS6_IJSA_SC_SB_EEES9_SE_SG_Li256ELb1ELb1ELb1ELb0EEENS1_36VarlenDynamicPersistentTileSchedulerILi128ELi64ELi256ELi128ELb1ELb1ELb1ELb1ELb0ELb1EEEEEEEEEvNT_6ParamsE --------------------------
	.section	.nv.constant0._ZN7cutlass13device_kernelIN5flash11enable_sm90INS1_16FlashAttnFwdSm90INS1_25CollectiveMainloopFwdSm90ILi2EN4cute5tupleIJNS5_1CILi1EEES8_S8_EEENS6_IJNS7_ILi128EEENS7_ILi64EEENS7_ILi256EEEEEELi256ENS_6half_tEfNS_4arch4Sm90ELb0ELb1ELb1ELb1ELb0ELb1ELb0ELb1ELb1ELb1ELb1ELb0EEENS1_21CollectiveEpilogueFwdINS6_IJSA_SC_SB_EEES9_SE_SG_Li256ELb1ELb1ELb1ELb0EEENS1_36VarlenDynamicPersistentTileSchedulerILi128ELi64ELi256ELi128ELb1ELb1ELb1ELb1ELb0ELb1EEEEEEEEEvNT_6ParamsE,"a",@progbits
	.sectionflags	@""
	.align	4
.nv.constant0._ZN7cutlass13device_kernelIN5flash11enable_sm90INS1_16FlashAttnFwdSm90INS1_25CollectiveMainloopFwdSm90ILi2EN4cute5tupleIJNS5_1CILi1EEES8_S8_EEENS6_IJNS7_ILi128EEENS7_ILi64EEENS7_ILi256EEEEEELi256ENS_6half_tEfNS_4arch4Sm90ELb0ELb1ELb1ELb1ELb0ELb1ELb0ELb1ELb1ELb1ELb1ELb0EEENS1_21CollectiveEpilogueFwdINS6_IJSA_SC_SB_EEES9_SE_SG_Li256ELb1ELb1ELb1ELb0EEENS1_36VarlenDynamicPersistentTileSchedulerILi128ELi64ELi256ELi128ELb1ELb1ELb1ELb1ELb0ELb1EEEEEEEEEvNT_6ParamsE:
	.zero		3328


//--------------------- .nv.constant0._ZN7cutlass13device_kernelIN5flash11enable_sm90INS1_16FlashAttnFwdSm90INS1_25CollectiveMainloopFwdSm90ILi2EN4cute5tupleIJNS5_1CILi1EEES8_S8_EEENS6_IJNS7_ILi128EEENS7_ILi80EEENS7_ILi256EEEEEELi256ENS_6half_tEfNS_4arch4Sm90ELb1ELb0ELb1ELb0ELb0ELb0ELb0ELb1ELb1ELb1ELb1ELb0EEENS1_21CollectiveEpilogueFwdINS6_IJSA_SC_SB_EEES9_SE_SG_Li256ELb0ELb1ELb1ELb0EEENS1_19SingleTileSchedulerILb0ELb1ELb1ELi128EEEEEEEEEvNT_6ParamsE --------------------------
	.section	.nv.constant0._ZN7cutlass13device_kernelIN5flash11enable_sm90INS1_16FlashAttnFwdSm90INS1_25CollectiveMainloopFwdSm90ILi2EN4cute5tupleIJNS5_1CILi1EEES8_S8_EEENS6_IJNS7_ILi128EEENS7_ILi80EEENS7_ILi256EEEEEELi256ENS_6half_tEfNS_4arch4Sm90ELb1ELb0ELb1ELb0ELb0ELb0ELb0ELb1ELb1ELb1ELb1ELb0EEENS1_21CollectiveEpilogueFwdINS6_IJSA_SC_SB_EEES9_SE_SG_Li256ELb0ELb1ELb1ELb0EEENS1_19SingleTileSchedulerILb0ELb1ELb1ELi128EEEEEEEEEvNT_6ParamsE,"a",@progbits
	.sectionflags	@""
	.align	4
.nv.constant0._ZN7cutlass13device_kernelIN5flash11enable_sm90INS1_16FlashAttnFwdSm90INS1_25CollectiveMainloopFwdSm90ILi2EN4cute5tupleIJNS5_1CILi1EEES8_S8_EEENS6_IJNS7_ILi128EEENS7_ILi80EEENS7_ILi256EEEEEELi256ENS_6half_tEfNS_4arch4Sm90ELb1ELb0ELb1ELb0ELb0ELb0ELb0ELb1ELb1ELb1ELb1ELb0EEENS1_21CollectiveEpilogueFwdINS6_IJSA_SC_SB_EEES9_SE_SG_Li256ELb0ELb1ELb1ELb0EEENS1_19SingleTileSchedulerILb0ELb1ELb1ELi128EEEEEEEEEvNT_6ParamsE:
	.zero		3200


//--------------------- .nv.constant0._ZN7cutlass13device_kernelIN5flash11enable_sm90INS1_16FlashAttnFwdSm90INS1_25CollectiveMainloopFwdSm90ILi2EN4cute5tupleIJNS5_1CILi1EEES8_S8_EEENS6_IJNS7_ILi128EEENS7_ILi80EEENS7_ILi256EEEEEELi256ENS_6half_tEfNS_4arch4Sm90ELb1ELb0ELb1ELb1ELb0ELb0ELb0ELb1ELb1ELb1ELb1ELb0EEENS1_21CollectiveEpilogueFwdINS6_IJSA_SC_SB_EEES9_SE_SG_Li256ELb1ELb1ELb1ELb0EEENS1_36VarlenDynamicPersistentTileSchedulerILi128ELi80ELi256ELi128ELb1ELb1ELb1ELb1ELb1ELb1EEEEEEEEEvNT_6ParamsE --------------------------
	.section	.nv.constant0._ZN7cutlass13device_kernelIN5flash11enable_sm90INS1_16FlashAttnFwdSm90INS1_25CollectiveMainloopFwdSm90ILi2EN4cute5tupleIJNS5_1CILi1EEES8_S8_EEENS6_IJNS7_ILi128EEENS7_ILi80EEENS7_ILi256EEEEEELi256ENS_6half_tEfNS_4arch4Sm90ELb1ELb0ELb1ELb1ELb0ELb0ELb0ELb1ELb1ELb1ELb1ELb0EEENS1_21CollectiveEpilogueFwdINS6_IJSA_SC_SB_EEES9_SE_SG_Li256ELb1ELb1ELb1ELb0EEENS1_36VarlenDynamicPersistentTileSchedulerILi128ELi80ELi256ELi128ELb1ELb1ELb1ELb1ELb1ELb1EEEEEEEEEvNT_6ParamsE,"a",@progbits
	.sectionflags	@""
	.align	4
.nv.constant0._ZN7cutlass13device_kernelIN5flash11enable_sm90INS1_16FlashAttnFwdSm90INS1_25CollectiveMainloopFwdSm90ILi2EN4cute5tupleIJNS5_1CILi1EEES8_S8_EEENS6_IJNS7_ILi128EEENS7_ILi80EEENS7_ILi256EEEEEELi256ENS_6half_tEfNS_4arch4Sm90ELb1ELb0ELb1ELb1ELb0ELb0ELb0ELb1ELb1ELb1ELb1ELb0EEENS1_21CollectiveEpilogueFwdINS6_IJSA_SC_SB_EEES9_SE_SG_Li256ELb1ELb1ELb1ELb0EEENS1_36VarlenDynamicPersistentTileSchedulerILi128ELi80ELi256ELi128ELb1ELb1ELb1ELb1ELb1ELb1EEEEEEEEEvNT_6ParamsE:
	.zero		3328


//--------------------- .nv.constant0._ZN7cutlass13device_kernelIN5flash11enable_sm90INS1_16FlashAttnFwdSm90INS1_25CollectiveMainloopFwdSm90ILi2EN4cute5tupleIJNS5_1CILi1EEES8_S8_EEENS6_IJNS7_ILi128EEENS7_ILi80EEENS7_ILi256EEEEEELi256ENS_6half_tEfNS_4arch4Sm90ELb1ELb0ELb1ELb1ELb0ELb1ELb0ELb1ELb1ELb1ELb1ELb0EEENS1_21CollectiveEpilogueFwdINS6_IJSA_SC_SB_EEES9_SE_SG_Li256ELb1ELb1ELb1ELb0EEENS1_36VarlenDynamicPersistentTileSchedulerILi128ELi80ELi256ELi128ELb1ELb1ELb1ELb1ELb1ELb1EEEEEEEEEvNT_6ParamsE --------------------------
	.section	.nv.constant0._ZN7cutlass13device_kernelIN5flash11enable_sm90INS1_16FlashAttnFwdSm90INS1_25CollectiveMainloopFwdSm90ILi2EN4cute5tupleIJNS5_1CILi1EEES8_S8_EEENS6_IJNS7_ILi128EEENS7_ILi80EEENS7_ILi256EEEEEELi256ENS_6half_tEfNS_4arch4Sm90ELb1ELb0ELb1ELb1ELb0ELb1ELb0ELb1ELb1ELb1ELb1ELb0EEENS1_21CollectiveEpilogueFwdINS6_IJSA_SC_SB_EEES9_SE_SG_Li256ELb1ELb1ELb1ELb0EEENS1_36VarlenDynamicPersistentTileSchedulerILi128ELi80ELi256ELi128ELb1ELb1ELb1ELb1ELb1ELb1EEEEEEEEEvNT_6ParamsE,"a",@progbits
	.sectionflags	@""
	.align	4
.nv.constant0._ZN7cutlass13device_kernelIN5flash11enable_sm90INS1_16FlashAttnFwdSm90INS1_25CollectiveMainloopFwdSm90ILi2EN4cute5tupleIJNS5_1CILi1EEES8_S8_EEENS6_IJNS7_ILi128EEENS7_ILi80EEENS7_ILi256EEEEEELi256ENS_6half_tEfNS_4arch4Sm90ELb1ELb0ELb1ELb1ELb0ELb1ELb0ELb1ELb1ELb1ELb1ELb0EEENS1_21CollectiveEpilogueFwdINS6_IJSA_SC_SB_EEES9_SE_SG_Li256ELb1ELb1ELb1ELb0EEENS1_36VarlenDynamicPersistentTileSchedulerILi128ELi80ELi256ELi128ELb1ELb1ELb1ELb1ELb1ELb1EEEEEEEEEvNT_6ParamsE:
	.zero		3328


//--------------------- .nv.constant0._ZN7cutlass13device_kernelIN5flash11enable_sm90INS1_16FlashAttnFwdSm90INS1_25CollectiveMainloopFwdSm90ILi2EN4cute5tupleIJNS5_1CILi1EEES8_S8_EEENS6_IJNS7_ILi128EEENS7_ILi112EEENS7_ILi192EEEEEELi192ENS_6half_tEfNS_4arch4Sm90ELb0ELb0ELb1ELb0ELb0ELb0ELb0ELb1ELb1ELb1ELb1ELb0EEENS1_21CollectiveEpilogueFwdINS6_IJSA_SC_SB_EEES9_SE_SG_Li256ELb0ELb1ELb1ELb0EEENS1_19SingleTileSchedulerILb0ELb1ELb1ELi128EEEEEEEEEvNT_6ParamsE --------------------------
	.section	.nv.constant0._ZN7cutlass13device_kernelIN5flash11enable_sm90INS1_16FlashAttnFwdSm90INS1_25CollectiveMainloopFwdSm90ILi2EN4cute5tupleIJNS5_1CILi1EEES8_S8_EEENS6_IJNS7_ILi128EEENS7_ILi112EEENS7_ILi192EEEEEELi192ENS_6half_tEfNS_4arch4Sm90ELb0ELb0ELb1ELb0ELb0ELb0ELb0ELb1ELb1ELb1ELb1ELb0EEENS1_21CollectiveEpilogueFwdINS6_IJSA_SC_SB_EEES9_SE_SG_Li256ELb0ELb1ELb1ELb0EEENS1_19SingleTileSchedulerILb0ELb1ELb1ELi128EEEEEEEEEvNT_6ParamsE,"a",@progbits
	.sectionflags	@""
	.align	4
.nv.constant0._ZN7cutlass13device_kernelIN5flash11enable_sm90INS1_16FlashAttnFwdSm90INS1_25CollectiveMainloopFwdSm90ILi2EN4cute5tupleIJNS5_1CILi1EEES8_S8_EEENS6_IJNS7_ILi128EEENS7_ILi112EEENS7_ILi192EEEEEELi192ENS_6half_tEfNS_4arch4Sm90ELb0ELb0ELb1ELb0ELb0ELb0ELb0ELb1ELb1ELb1ELb1ELb0EEENS1_21CollectiveEpilogueFwdINS6_IJSA_SC_SB_EEES9_SE_SG_Li256ELb0ELb1ELb1ELb0EEENS1_19SingleTileSchedulerILb0ELb1ELb1ELi128EEEEEEEEEvNT_6ParamsE:
	.zero		3200


//--------------------- .nv.constant0._ZN7cutlass13device_kernelIN5flash11enable_sm90INS1_16FlashAttnFwdSm90INS1_25CollectiveMainloopFwdSm90ILi2EN4cute5tupleIJNS5_1CILi1EEES8_S8_EEENS6_IJNS7_ILi128EEENS7_ILi112EEENS7_ILi192EEEEEELi192ENS_6half_tEfNS_4arch4Sm90ELb0ELb0ELb1ELb1ELb0ELb0ELb0ELb1ELb1ELb1ELb1ELb0EEENS1_21CollectiveEpilogueFwdINS6_IJSA_SC_SB_EEES9_SE_SG_Li256ELb1ELb1ELb1ELb0EEENS1_36VarlenDynamicPersistentTileSchedulerILi128ELi112ELi256ELi128ELb1ELb1ELb1ELb0ELb1ELb1EEEEEEEEEvNT_6ParamsE --------------------------
	.section	.nv.constant0._ZN7cutlass13device_kernelIN5flash11enable_sm90INS1_16FlashAttnFwdSm90INS1_25CollectiveMainloopFwdSm90ILi2EN4cute5tupleIJNS5_1CILi1EEES8_S8_EEENS6_IJNS7_ILi128EEENS7_ILi112EEENS7_ILi192EEEEEELi192ENS_6half_tEfNS_4arch4Sm90ELb0ELb0ELb1ELb1ELb0ELb0ELb0ELb1ELb1ELb1ELb1ELb0EEENS1_21CollectiveEpilogueFwdINS6_IJSA_SC_SB_EEES9_SE_SG_Li256ELb1ELb1ELb1ELb0EEENS1_36VarlenDynamicPersistentTileSchedulerILi128ELi112ELi256ELi128ELb1ELb1ELb1ELb0ELb1ELb1EEEEEEEEEvNT_6ParamsE,"a",@progbits
	.sectionflags	@""
	.align	4
.nv.constant0._ZN7cutlass13device_kernelIN5flash11enable_sm90INS1_16FlashAttnFwdSm90INS1_25CollectiveMainloopFwdSm90ILi2EN4cute5tupleIJNS5_1CILi1EEES8_S8_EEENS6_IJNS7_ILi128EEENS7_ILi112EEENS7_ILi192EEEEEELi192ENS_6half_tEfNS_4arch4Sm90ELb0ELb0ELb1ELb1ELb0ELb0ELb0ELb1ELb1ELb1ELb1ELb0EEENS1_21CollectiveEpilogueFwdINS6_IJSA_SC_SB_EEES9_SE_SG_Li256ELb1ELb1ELb1ELb0EEENS1_36VarlenDynamicPersistentTileSchedulerILi128ELi112ELi256ELi128ELb1ELb1ELb1ELb0ELb1ELb1EEEEEEEEEvNT_6ParamsE:
	.zero		3328


//--------------------- .nv.constant0._ZN7cutlass13device_kernelIN5flash11enable_sm90INS1_16FlashAttnFwdSm90INS1_25CollectiveMainloopFwdSm90ILi2EN4cute5tupleIJNS5_1CILi1EEES8_S8_EEENS6_IJNS7_ILi128EEENS7_ILi112EEENS7_ILi192EEEEEELi192ENS_6half_tEfNS_4arch4Sm90ELb0ELb0ELb1ELb1ELb0ELb1ELb0ELb1ELb1ELb1ELb1ELb0EEENS1_21CollectiveEpilogueFwdINS6_IJSA_SC_SB_EEES9_SE_SG_Li256ELb1ELb1ELb1ELb0EEENS1_36VarlenDynamicPersistentTileSchedulerILi128ELi112ELi256ELi128ELb1ELb1ELb1ELb0ELb1ELb1EEEEEEEEEvNT_6ParamsE --------------------------
	.section	.nv.constant0._ZN7cutlass13device_kernelIN5flash11enable_sm90INS1_16FlashAttnFwdSm90INS1_25CollectiveMainloopFwdSm90ILi2EN4cute5tupleIJNS5_1CILi1EEES8_S8_EEENS6_IJNS7_ILi128EEENS7_ILi112EEENS7_ILi192EEEEEELi192ENS_6half_tEfNS_4arch4Sm90ELb0ELb0ELb1ELb1ELb0ELb1ELb0ELb1ELb1ELb1ELb1ELb0EEENS1_21CollectiveEpilogueFwdINS6_IJSA_SC_SB_EEES9_SE_SG_Li256ELb1ELb1ELb1ELb0EEENS1_36VarlenDynamicPersistentTileSchedulerILi128ELi112ELi256ELi128ELb1ELb1ELb1ELb0ELb1ELb1EEEEEEEEEvNT_6ParamsE,"a",@progbits
	.sectionflags	@""
	.align	4
.nv.constant0._ZN7cutlass13device_kernelIN5flash11enable_sm90INS1_16FlashAttnFwdSm90INS1_25CollectiveMainloopFwdSm90ILi2EN4cute5tupleIJNS5_1CILi1EEES8_S8_EEENS6_IJNS7_ILi128EEENS7_ILi112EEENS7_ILi192EEEEEELi192ENS_6half_tEfNS_4arch4Sm90ELb0ELb0ELb1ELb1ELb0ELb1ELb0ELb1ELb1ELb1ELb1ELb0EEENS1_21CollectiveEpilogueFwdINS6_IJSA_SC_SB_EEES9_SE_SG_Li256ELb1ELb1ELb1ELb0EEENS1_36VarlenDynamicPersistentTileSchedulerILi128ELi112ELi256ELi128ELb1ELb1ELb1ELb0ELb1ELb1EEEEEEEEEvNT_6ParamsE:
	.zero		3328


//--------------------- .nv.constant0._ZN7cutlass13device_kernelIN5flash11enable_sm90INS1_16FlashAttnFwdSm90INS1_25CollectiveMainloopFwdSm90ILi2EN4cute5tupleIJNS5_1CILi1EEES8_S8_EEENS6_IJNS7_ILi128EEENS7_ILi96EEENS7_ILi192EEEEEELi192ENS_6half_tEfNS_4arch4Sm90ELb0ELb1ELb1ELb0ELb0ELb0ELb0ELb1ELb1ELb1ELb1ELb0EEENS1_21CollectiveEpilogueFwdINS6_IJSA_SC_SB_EEES9_SE_SG_Li256ELb0ELb1ELb1ELb0EEENS1_19SingleTileSchedulerILb0ELb1ELb1ELi128EEEEEEEEEvNT_6ParamsE --------------------------
	.section	.nv.constant0._ZN7cutlass13device_kernelIN5flash11enable_sm90INS1_16FlashAttnFwdSm90INS1_25CollectiveMainloopFwdSm90ILi2EN4cute5tupleIJNS5_1CILi1EEES8_S8_EEENS6_IJNS7_ILi128EEENS7_ILi96EEENS7_ILi192EEEEEELi192ENS_6half_tEfNS_4arch4Sm90ELb0ELb1ELb1ELb0ELb0ELb0ELb0ELb1ELb1ELb1ELb1ELb0EEENS1_21CollectiveEpilogueFwdINS6_IJSA_SC_SB_EEES9_SE_SG_Li256ELb0ELb1ELb1ELb0EEENS1_19SingleTileSchedulerILb0ELb1ELb1ELi128EEEEEEEEEvNT_6ParamsE,"a",@progbits
	.sectionflags	@""
	.align	4
.nv.constant0._ZN7cutlass13device_kernelIN5flash11enable_sm90INS1_16FlashAttnFwdSm90INS1_25CollectiveMainloopFwdSm90ILi2EN4cute5tupleIJNS5_1CILi1EEES8_S8_EEENS6_IJNS7_ILi128EEENS7_ILi96EEENS7_ILi192EEEEEELi192ENS_6half_tEfNS_4arch4Sm90ELb0ELb1ELb1ELb0ELb0ELb0ELb0ELb1ELb1ELb1ELb1ELb0EEENS1_21CollectiveEpilogueFwdINS6_IJSA_SC_SB_EEES9_SE_SG_Li256ELb0ELb1ELb1ELb0EEENS1_19SingleTileSchedulerILb0ELb1ELb1ELi128EEEEEEEEEvNT_6ParamsE:
	.zero		3200


//--------------------- .nv.constant0._ZN7cutlass13device_kernelIN5flash11enable_sm90INS1_16FlashAttnFwdSm90INS1_25CollectiveMainloopFwdSm90ILi2EN4cute5tupleIJNS5_1CILi1EEES8_S8_EEENS6_IJNS7_ILi128EEENS7_ILi96EEENS7_ILi192EEEEEELi192ENS_6half_tEfNS_4arch4Sm90ELb0ELb1ELb1ELb1ELb0ELb0ELb0ELb1ELb1ELb1ELb1ELb0EEENS1_21CollectiveEpilogueFwdINS6_IJSA_SC_SB_EEES9_SE_SG_Li256ELb1ELb1ELb1ELb0EEENS1_36VarlenDynamicPersistentTileSchedulerILi128ELi96ELi256ELi128ELb1ELb1ELb1ELb1ELb0ELb1EEEEEEEEEvNT_6ParamsE --------------------------
	.section	.nv.constant0._ZN7cutlass13device_kernelIN5flash11enable_sm90INS1_16FlashAttnFwdSm90INS1_25CollectiveMainloopFwdSm90ILi2EN4cute5tupleIJNS5_1CILi1EEES8_S8_EEENS6_IJNS7_ILi128EEENS7_ILi96EEENS7_ILi192EEEEEELi192ENS_6half_tEfNS_4arch4Sm90ELb0ELb1ELb1ELb1ELb0ELb0ELb0ELb1ELb1ELb1ELb1ELb0EEENS1_21CollectiveEpilogueFwdINS6_IJSA_SC_SB_EEES9_SE_SG_Li256ELb1ELb1ELb1ELb0EEENS1_36VarlenDynamicPersistentTileSchedulerILi128ELi96ELi256ELi128ELb1ELb1ELb1ELb1ELb0ELb1EEEEEEEEEvNT_6ParamsE,"a",@progbits
	.sectionflags	@""
	.align	4
.nv.constant0._ZN7cutlass13device_kernelIN5flash11enable_sm90INS1_16FlashAttnFwdSm90INS1_25CollectiveMainloopFwdSm90ILi2EN4cute5tupleIJNS5_1CILi1EEES8_S8_EEENS6_IJNS7_ILi128EEENS7_ILi96EEENS7_ILi192EEEEEELi192ENS_6half_tEfNS_4arch4Sm90ELb0ELb1ELb1ELb1ELb0ELb0ELb0ELb1ELb1ELb1ELb1ELb0EEENS1_21CollectiveEpilogueFwdINS6_IJSA_SC_SB_EEES9_SE_SG_Li256ELb1ELb1ELb1ELb0EEENS1_36VarlenDynamicPersistentTileSchedulerILi128ELi96ELi256ELi128ELb1ELb1ELb1ELb1ELb0ELb1EEEEEEEEEvNT_6ParamsE:
	.zero		3328


//--------------------- .nv.constant0._ZN7cutlass13device_kernelIN5flash11enable_sm90INS1_16FlashAttnFwdSm90INS1_25CollectiveMainloopFwdSm90ILi2EN4cute5tupleIJNS5_1CILi1EEES8_S8_EEENS6_IJNS7_ILi128EEENS7_ILi96EEENS7_ILi192EEEEEELi192ENS_6half_tEfNS_4arch4Sm90ELb0ELb1ELb1ELb1ELb0ELb1ELb0ELb1ELb1ELb1ELb1ELb0EEENS1_21CollectiveEpilogueFwdINS6_IJSA_SC_SB_EEES9_SE_SG_Li256ELb1ELb1ELb1ELb0EEENS1_36VarlenDynamicPersistentTileSchedulerILi128ELi96ELi256ELi128ELb1ELb1ELb1ELb1ELb0ELb1EEEEEEEEEvNT_6ParamsE --------------------------
	.section	.nv.constant0._ZN7cutlass13device_kernelIN5flash11enable_sm90INS1_16FlashAttnFwdSm90INS1_25CollectiveMainloopFwdSm90ILi2EN4cute5tupleIJNS5_1CILi1EEES8_S8_EEENS6_IJNS7_ILi128EEENS7_ILi96EEENS7_ILi192EEEEEELi192ENS_6half_tEfNS_4arch4Sm90ELb0ELb1ELb1ELb1ELb0ELb1ELb0ELb1ELb1ELb1ELb1ELb0EEENS1_21CollectiveEpilogueFwdINS6_IJSA_SC_SB_EEES9_SE_SG_Li256ELb1ELb1ELb1ELb0EEENS1_36VarlenDynamicPersistentTileSchedulerILi128ELi96ELi256ELi128ELb1ELb1ELb1ELb1ELb0ELb1EEEEEEEEEvNT_6ParamsE,"a",@progbits
	.sectionflags	@""
	.align	4
.nv.constant0._ZN7cutlass13device_kernelIN5flash11enable_sm90INS1_16FlashAttnFwdSm90INS1_25CollectiveMainloopFwdSm90ILi2EN4cute5tupleIJNS5_1CILi1EEES8_S8_EEENS6_IJNS7_ILi128EEENS7_ILi96EEENS7_ILi192EEEEEELi192ENS_6half_tEfNS_4arch4Sm90ELb0ELb1ELb1ELb1ELb0ELb1ELb0ELb1ELb1ELb1ELb1ELb0EEENS1_21CollectiveEpilogueFwdINS6_IJSA_SC_SB_EEES9_SE_SG_Li256ELb1ELb1ELb1ELb0EEENS1_36VarlenDynamicPersistentTileSchedulerILi128ELi96ELi256ELi128ELb1ELb1ELb1ELb1ELb0ELb1EEEEEEEEEvNT_6ParamsE:
	.zero		3328


//--------------------- .nv.constant0._ZN7cutlass13device_kernelIN5flash11enable_sm90INS1_16FlashAttnFwdSm90INS1_25CollectiveMainloopFwdSm90ILi2EN4cute5tupleIJNS5_1CILi1EEES8_S8_EEENS6_IJNS7_ILi128EEENS7_ILi112EEENS7_ILi192EEEEEELi192ENS_6half_tEfNS_4arch4Sm90ELb1ELb0ELb1ELb0ELb0ELb0ELb0ELb1ELb1ELb1ELb1ELb0EEENS1_21CollectiveEpilogueFwdINS6_IJSA_SC_SB_EEES9_SE_SG_Li256ELb0ELb1ELb1ELb0EEENS1_19SingleTileSchedulerILb0ELb1ELb1ELi128EEEEEEEEEvNT_6ParamsE --------------------------
	.section	.nv.constant0._ZN7cutlass13device_kernelIN5flash11enable_sm90INS1_16FlashAttnFwdSm90INS1_25CollectiveMainloopFwdSm90ILi2EN4cute5tupleIJNS5_1CILi1EEES8_S8_EEENS6_IJNS7_ILi128EEENS7_ILi112EEENS7_ILi192EEEEEELi192ENS_6half_tEfNS_4arch4Sm90ELb1ELb0ELb1ELb0ELb0ELb0ELb0ELb1ELb1ELb1ELb1ELb0EEENS1_21CollectiveEpilogueFwdINS6_IJSA_SC_SB_EEES9_SE_SG_Li256ELb0ELb1ELb1ELb0EEENS1_19SingleTileSchedulerILb0ELb1ELb1ELi128EEEEEEEEEvNT_6ParamsE,"a",@progbits
	.sectionflags	@""
	.align	4
.nv.constant0._ZN7cutlass13device_kernelIN5flash11enable_sm90INS1_16FlashAttnFwdSm90INS1_25CollectiveMainloopFwdSm90ILi2EN4cute5tupleIJNS5_1CILi1EEES8_S8_EEENS6_IJNS7_ILi128EEENS7_ILi112EEENS7_ILi192EEEEEELi192ENS_6half_tEfNS_4arch4Sm90ELb1ELb0ELb1ELb0ELb0ELb0ELb0ELb1ELb1ELb1ELb1ELb0EEENS1_21CollectiveEpilogueFwdINS6_IJSA_SC_SB_EEES9_SE_SG_Li256ELb0ELb1ELb1ELb0EEENS1_19SingleTileSchedulerILb0ELb1ELb1ELi128EEEEEEEEEvNT_6ParamsE:
	.zero		3200


//--------------------- .nv.constant0._ZN7cutlass13device_kernelIN5flash11enable_sm90INS1_16FlashAttnFwdSm90INS1_25CollectiveMainloopFwdSm90ILi2EN4cute5tupleIJNS5_1CILi1EEES8_S8_EEENS6_IJNS7_ILi128EEENS7_ILi112EEENS7_ILi192EEEEEELi192ENS_6half_tEfNS_4arch4Sm90ELb1ELb0ELb1ELb1ELb0ELb0ELb0ELb1ELb1ELb1ELb1ELb0EEENS1_21CollectiveEpilogueFwdINS6_IJSA_SC_SB_EEES9_SE_SG_Li256ELb1ELb1ELb1ELb0EEENS1_36VarlenDynamicPersistentTileSchedulerILi128ELi112ELi256ELi128ELb1ELb1ELb1ELb1ELb1ELb1EEEEEEEEEvNT_6ParamsE --------------------------
	.section	.nv.constant0._ZN7cutlass13device_kernelIN5flash11enable_sm90INS1_16FlashAttnFwdSm90INS1_25CollectiveMainloopFwdSm90ILi2EN4cute5tupleIJNS5_1CILi1EEES8_S8_EEENS6_IJNS7_ILi128EEENS7_ILi112EEENS7_ILi192EEEEEELi192ENS_6half_tEfNS_4arch4Sm90ELb1ELb0ELb1ELb1ELb0ELb0ELb0ELb1ELb1ELb1ELb1ELb0EEENS1_21CollectiveEpilogueFwdINS6_IJSA_SC_SB_EEES9_SE_SG_Li256ELb1ELb1ELb1ELb0EEENS1_36VarlenDynamicPersistentTileSchedulerILi128ELi112ELi256ELi128ELb1ELb1ELb1ELb1ELb1ELb1EEEEEEEEEvNT_6ParamsE,"a",@progbits
	.sectionflags	@""
	.align	4
.nv.constant0._ZN7cutlass13device_kernelIN5flash11enable_sm90INS1_16FlashAttnFwdSm90INS1_25CollectiveMainloopFwdSm90ILi2EN4cute5tupleIJNS5_1CILi1EEES8_S8_EEENS6_IJNS7_ILi128EEENS7_ILi112EEENS7_ILi192EEEEEELi192ENS_6half_tEfNS_4arch4Sm90ELb1ELb0ELb1ELb1ELb0ELb0ELb0ELb1ELb1ELb1ELb1ELb0EEENS1_21CollectiveEpilogueFwdINS6_IJSA_SC_SB_EEES9_SE_SG_Li256ELb1ELb1ELb1ELb0EEENS1_36VarlenDynamicPersistentTileSchedulerILi128ELi112ELi256ELi128ELb1ELb1ELb1ELb1ELb1ELb1EEEEEEEEEvNT_6ParamsE:
	.zero		3328


//--------------------- .nv.constant0._ZN7cutlass13device_kernelIN5flash11enable_sm90INS1_16FlashAttnFwdSm90INS1_25CollectiveMainloopFwdSm90ILi2EN4cute5tupleIJNS5_1CILi1EEES8_S8_EEENS6_IJNS7_ILi128EEENS7_ILi112EEENS7_ILi192EEEEEELi192ENS_6half_tEfNS_4arch4Sm90ELb1ELb0ELb1ELb1ELb0ELb1ELb0ELb1ELb1ELb1ELb1ELb0EEENS1_21CollectiveEpilogueFwdINS6_IJSA_SC_SB_EEES9_SE_SG_Li256ELb1ELb1ELb1ELb0EEENS1_36VarlenDynamicPersistentTileSchedulerILi128ELi112ELi256ELi128ELb1ELb1ELb1ELb1ELb1ELb1EEEEEEEEEvNT_6ParamsE --------------------------
	.section	.nv.constant0._ZN7cutlass13device_kernelIN5flash11enable_sm90INS1_16FlashAttnFwdSm90INS1_25CollectiveMainloopFwdSm90ILi2EN4cute5tupleIJNS5_1CILi1EEES8_S8_EEENS6_IJNS7_ILi128EEENS7_ILi112EEENS7_ILi192EEEEEELi192ENS_6half_tEfNS_4arch4Sm90ELb1ELb0ELb1ELb1ELb0ELb1ELb0ELb1ELb1ELb1ELb1ELb0EEENS1_21CollectiveEpilogueFwdINS6_IJSA_SC_SB_EEES9_SE_SG_Li256ELb1ELb1ELb1ELb0EEENS1_36VarlenDynamicPersistentTileSchedulerILi128ELi112ELi256ELi128ELb1ELb1ELb1ELb1ELb1ELb1EEEEEEEEEvNT_6ParamsE,"a",@progbits
	.sectionflags	@""
	.align	4
.nv.constant0._ZN7cutlass13device_kernelIN5flash11enable_sm90INS1_16FlashAttnFwdSm90INS1_25CollectiveMainloopFwdSm90ILi2EN4cute5tupleIJNS5_1CILi1EEES8_S8_EEENS6_IJNS7_ILi128EEENS7_ILi112EEENS7_ILi192EEEEEELi192ENS_6half_tEfNS_4arch4Sm90ELb1ELb0ELb1ELb1ELb0ELb1ELb0ELb1ELb1ELb1ELb1ELb0EEENS1_21CollectiveEpilogueFwdINS6_IJSA_SC_SB_EEES9_SE_SG_Li256ELb1ELb1ELb1ELb0EEENS1_36VarlenDynamicPersistentTileSchedulerILi128ELi112ELi256ELi128ELb1ELb1ELb1ELb1ELb1ELb1EEEEEEEEEvNT_6ParamsE:
	.zero		3328


//--------------------- .nv.constant0._ZN7cutlass13device_kernelIN5flash11enable_sm90INS1_16FlashAttnFwdSm90INS1_25CollectiveMainloopFwdSm90ILi2EN4cute5tupleIJNS5_1CILi1EEES8_S8_EEENS6_IJNS7_ILi128EEENS7_ILi176EEESA_EEELi128ENS_6half_tEfNS_4arch4Sm90ELb0ELb0ELb1ELb0ELb0ELb0ELb0ELb1ELb1ELb1ELb1ELb0EEENS1_21CollectiveEpilogueFwdINS6_IJSA_SA_SB_EEES9_SD_SF_Li256ELb0ELb1ELb1ELb0EEENS1_19SingleTileSchedulerILb0ELb1ELb1ELi128EEEEEEEEEvNT_6ParamsE --------------------------
	.section	.nv.constant0._ZN7cutlass13device_kernelIN5flash11enable_sm90INS1_16FlashAttnFwdSm90INS1_25CollectiveMainloopFwdSm90ILi2EN4cute5tupleIJNS5_1CILi1EEES8_S8_EEENS6_IJNS7_ILi128EEENS7_ILi176EEESA_EEELi128ENS_6half_tEfNS_4arch4Sm90ELb0ELb0ELb1ELb0ELb0ELb0ELb0ELb1ELb1ELb1ELb1ELb0EEENS1_21CollectiveEpilogueFwdINS6_IJSA_SA_SB_EEES9_SD_SF_Li256ELb0ELb1ELb1ELb0EEENS1_19SingleTileSchedulerILb0ELb1ELb1ELi128EEEEEEEEEvNT_6ParamsE,"a",@progbits
	.sectionflags	@""
	.align	4
.nv.constant0._ZN7cutlass13device_kernelIN5flash11enable_sm90INS1_16FlashAttnFwdSm90INS1_25CollectiveMainloopFwdSm90ILi2EN4cute5tupleIJNS5_1CILi1EEES8_S8_EEENS6_IJNS7_ILi128EEENS7_ILi176EEESA_EEELi128ENS_6half_tEfNS_4arch4Sm90ELb0ELb0ELb1ELb0ELb0ELb0ELb0ELb1ELb1ELb1ELb1ELb0EEENS1_21CollectiveEpilogueFwdINS6_IJSA_SA_SB_EEES9_SD_SF_Li256ELb0ELb1ELb1ELb0EEENS1_19SingleTileSchedulerILb0ELb1ELb1ELi128EEEEEEEEEvNT_6ParamsE:
	.zero		3200


//--------------------- .nv.constant0._ZN7cutlass13device_kernelIN5flash11enable_sm90INS1_16FlashAttnFwdSm90INS1_25CollectiveMainloopFwdSm90ILi2EN4cute5tupleIJNS5_1CILi1EEES8_S8_EEENS6_IJNS7_ILi128EEENS7_ILi176EEESA_EEELi128ENS_6half_tEfNS_4arch4Sm90ELb0ELb0ELb1ELb1ELb0ELb0ELb0ELb1ELb1ELb1ELb1ELb0EEENS1_21CollectiveEpilogueFwdINS6_IJSA_SA_SB_EEES9_SD_SF_Li256ELb1ELb1ELb1ELb0EEENS1_36VarlenDynamicPersistentTileSchedulerILi128ELi176ELi256ELi128ELb1ELb1ELb1ELb0ELb1ELb1EEEEEEEEEvNT_6ParamsE --------------------------
	.section	.nv.constant0._ZN7cutlass13device_kernelIN5flash11enable_sm90INS1_16FlashAttnFwdSm90INS1_25CollectiveMainloopFwdSm90ILi2EN4cute5tupleIJNS5_1CILi1EEES8_S8_EEENS6_IJNS7_ILi128EEENS7_ILi176EEESA_EEELi128ENS_6half_tEfNS_4arch4Sm90ELb0ELb0ELb1ELb1ELb0ELb0ELb0ELb1ELb1ELb1ELb1ELb0EEENS1_21CollectiveEpilogueFwdINS6_IJSA_SA_SB_EEES9_SD_SF_Li256ELb1ELb1ELb1ELb0EEENS1_36VarlenDynamicPersistentTileSchedulerILi128ELi176ELi256ELi128ELb1ELb1ELb1ELb0ELb1ELb1EEEEEEEEEvNT_6ParamsE,"a",@progbits
	.sectionflags	@""
	.align	4
.nv.constant0._ZN7cutlass13device_kernelIN5flash11enable_sm90INS1_16FlashAttnFwdSm90INS1_25CollectiveMainloopFwdSm90ILi2EN4cute5tupleIJNS5_1CILi1EEES8_S8_EEENS6_IJNS7_ILi128EEENS7_ILi176EEESA_EEELi128ENS_6half_tEfNS_4arch4Sm90ELb0ELb0ELb1ELb1ELb0ELb0ELb0ELb1ELb1ELb1ELb1ELb0EEENS1_21CollectiveEpilogueFwdINS6_IJSA_SA_SB_EEES9_SD_SF_Li256ELb1ELb1ELb1ELb0EEENS1_36VarlenDynamicPersistentTileSchedulerILi128ELi176ELi256ELi128ELb1ELb1ELb1ELb0ELb1ELb1EEEEEEEEEvNT_6ParamsE:
	.zero		3328


//--------------------- .nv.constant0._ZN7cutlass13device_kernelIN5flash11enable_sm90INS1_16FlashAttnFwdSm90INS1_25CollectiveMainloopFwdSm90ILi2EN4cute5tupleIJNS5_1CILi1EEES8_S8_EEENS6_IJNS7_ILi128EEENS7_ILi176EEESA_EEELi128ENS_6half_tEfNS_4arch4Sm90ELb0ELb0ELb1ELb1ELb0ELb1ELb0ELb1ELb1ELb1ELb1ELb0EEENS1_21CollectiveEpilogueFwdINS6_IJSA_SA_SB_EEES9_SD_SF_Li256ELb1ELb1ELb1ELb0EEENS1_36VarlenDynamicPersistentTileSchedulerILi128ELi176ELi256ELi128ELb1ELb1ELb1ELb0ELb1ELb1EEEEEEEEEvNT_6ParamsE --------------------------
	.section	.nv.constant0._ZN7cutlass13device_kernelIN5flash11enable_sm90INS1_16FlashAttnFwdSm90INS1_25CollectiveMainloopFwdSm90ILi2EN4cute5tupleIJNS5_1CILi1EEES8_S8_EEENS6_IJNS7_ILi128EEENS7_ILi176EEESA_EEELi128ENS_6half_tEfNS_4arch4Sm90ELb0ELb0ELb1ELb1ELb0ELb1ELb0ELb1ELb1ELb1ELb1ELb0EEENS1_21CollectiveEpilogueFwdINS6_IJSA_SA_SB_EEES9_SD_SF_Li256ELb1ELb1ELb1ELb0EEENS1_36VarlenDynamicPersistentTileSchedulerILi128ELi176ELi256ELi128ELb1ELb1ELb1ELb0ELb1ELb1EEEEEEEEEvNT_6ParamsE,"a",@progbits
	.sectionflags	@""
	.align	4
.nv.constant0._ZN7cutlass13device_kernelIN5flash11enable_sm90INS1_16FlashAttnFwdSm90INS1_25CollectiveMainloopFwdSm90ILi2EN4cute5tupleIJNS5_1CILi1EEES8_S8_EEENS6_IJNS7_ILi128EEENS7_ILi176EEESA_EEELi128ENS_6half_tEfNS_4arch4Sm90ELb0ELb0ELb1ELb1ELb0ELb1ELb0ELb1ELb1ELb1ELb1ELb0EEENS1_21CollectiveEpilogueFwdINS6_IJSA_SA_SB_EEES9_SD_SF_Li256ELb1ELb1ELb1ELb0EEENS1_36VarlenDynamicPersistentTileSchedulerILi128ELi176ELi256ELi128ELb1ELb1ELb1ELb0ELb1ELb1EEEEEEEEEvNT_6ParamsE:
	.zero		3328


//--------------------- .nv.constant0._ZN7cutlass13device_kernelIN5flash11enable_sm90INS1_16FlashAttnFwdSm90INS1_25CollectiveMainloopFwdSm90ILi2EN4cute5tupleIJNS5_1CILi1EEES8_S8_EEENS6_IJNS7_ILi128EEESA_SA_EEELi128ENS_6half_tEfNS_4arch4Sm90ELb0ELb1ELb1ELb0ELb0ELb0ELb0ELb1ELb1ELb1ELb1ELb0EEENS1_21CollectiveEpilogueFwdISB_S9_SC_SE_Li256ELb0ELb1ELb1ELb0EEENS1_19SingleTileSchedulerILb0ELb1ELb1ELi128EEEEEEEEEvNT_6ParamsE --------------------------
	.section	.nv.constant0._ZN7cutlass13device_kernelIN5flash11enable_sm90INS1_16FlashAttnFwdSm90INS1_25CollectiveMainloopFwdSm90ILi2EN4cute5tupleIJNS5_1CILi1EEES8_S8_EEENS6_IJNS7_ILi128EEESA_SA_EEELi128ENS_6half_tEfNS_4arch4Sm90ELb0ELb1ELb1ELb0ELb0ELb0ELb0ELb1ELb1ELb1ELb1ELb0EEENS1_21CollectiveEpilogueFwdISB_S9_SC_SE_Li256ELb0ELb1ELb1ELb0EEENS1_19SingleTileSchedulerILb0ELb1ELb1ELi128EEEEEEEEEvNT_6ParamsE,"a",@progbits
	.sectionflags	@""
	.align	4
.nv.constant0._ZN7cutlass13device_kernelIN5flash11enable_sm90INS1_16FlashAttnFwdSm90INS1_25CollectiveMainloopFwdSm90ILi2EN4cute5tupleIJNS5_1CILi1EEES8_S8_EEENS6_IJNS7_ILi128EEESA_SA_EEELi128ENS_6half_tEfNS_4arch4Sm90ELb0ELb1ELb1ELb0ELb0ELb0ELb0ELb1ELb1ELb1ELb1ELb0EEENS1_21CollectiveEpilogueFwdISB_S9_SC_SE_Li256ELb0ELb1ELb1ELb0EEENS1_19SingleTileSchedulerILb0ELb1ELb1ELi128EEEEEEEEEvNT_6ParamsE:
	.zero		3200


//--------------------- .nv.constant0._ZN7cutlass13device_kernelIN5flash11enable_sm90INS1_16FlashAttnFwdSm90INS1_25CollectiveMainloopFwdSm90ILi2EN4cute5tupleIJNS5_1CILi1EEES8_S8_EEENS6_IJNS7_ILi128EEESA_SA_EEELi128ENS_6half_tEfNS_4arch4Sm90ELb0ELb1ELb1ELb1ELb0ELb0ELb0ELb1ELb1ELb1ELb1ELb0EEENS1_21CollectiveEpilogueFwdISB_S9_SC_SE_Li256ELb1ELb1ELb1ELb0EEENS1_36VarlenDynamicPersistentTileSchedulerILi128ELi128ELi256ELi128ELb1ELb1ELb1ELb1ELb0ELb1EEEEEEEEEvNT_6ParamsE --------------------------
	.section	.nv.constant0._ZN7cutlass13device_kernelIN5flash11enable_sm90INS1_16FlashAttnFwdSm90INS1_25CollectiveMainloopFwdSm90ILi2EN4cute5tupleIJNS5_1CILi1EEES8_S8_EEENS6_IJNS7_ILi128EEESA_SA_EEELi128ENS_6half_tEfNS_4arch4Sm90ELb0ELb1ELb1ELb1ELb0ELb0ELb0ELb1ELb1ELb1ELb1ELb0EEENS1_21CollectiveEpilogueFwdISB_S9_SC_SE_Li256ELb1ELb1ELb1ELb0EEENS1_36VarlenDynamicPersistentTileSchedulerILi128ELi128ELi256ELi128ELb1ELb1ELb1ELb1ELb0ELb1EEEEEEEEEvNT_6ParamsE,"a",@progbits
	.sectionflags	@""
	.align	4
.nv.constant0._ZN7cutlass13device_kernelIN5flash11enable_sm90INS1_16FlashAttnFwdSm90INS1_25CollectiveMainloopFwdSm90ILi2EN4cute5tupleIJNS5_1CILi1EEES8_S8_EEENS6_IJNS7_ILi128EEESA_SA_EEELi128ENS_6half_tEfNS_4arch4Sm90ELb0ELb1ELb1ELb1ELb0ELb0ELb0ELb1ELb1ELb1ELb1ELb0EEENS1_21CollectiveEpilogueFwdISB_S9_SC_SE_Li256ELb1ELb1ELb1ELb0EEENS1_36VarlenDynamicPersistentTileSchedulerILi128ELi128ELi256ELi128ELb1ELb1ELb1ELb1ELb0ELb1EEEEEEEEEvNT_6ParamsE:
	.zero		3328


//--------------------- .nv.constant0._ZN7cutlass13device_kernelIN5flash11enable_sm90INS1_16FlashAttnFwdSm90INS1_25CollectiveMainloopFwdSm90ILi2EN4cute5tupleIJNS5_1CILi1EEES8_S8_EEENS6_IJNS7_ILi128EEESA_SA_EEELi128ENS_6half_tEfNS_4arch4Sm90ELb0ELb1ELb1ELb1ELb0ELb1ELb0ELb1ELb1ELb1ELb1ELb0EEENS1_21CollectiveEpilogueFwdISB_S9_SC_SE_Li256ELb1ELb1ELb1ELb0EEENS1_36VarlenDynamicPersistentTileSchedulerILi128ELi128ELi256ELi128ELb1ELb1ELb1ELb1ELb0ELb1EEEEEEEEEvNT_6ParamsE --------------------------
	.section	.nv.constant0._ZN7cutlass13device_kernelIN5flash11enable_sm90INS1_16FlashAttnFwdSm90INS1_25CollectiveMainloopFwdSm90ILi2EN4cute5tupleIJNS5_1CILi1EEES8_S8_EEENS6_IJNS7_ILi128EEESA_SA_EEELi128ENS_6half_tEfNS_4arch4Sm90ELb0ELb1ELb1ELb1ELb0ELb1ELb0ELb1ELb1ELb1ELb1ELb0EEENS1_21CollectiveEpilogueFwdISB_S9_SC_SE_Li256ELb1ELb1ELb1ELb0EEENS1_36VarlenDynamicPersistentTileSchedulerILi128ELi128ELi256ELi128ELb1ELb1ELb1ELb1ELb0ELb1EEEEEEEEEvNT_6ParamsE,"a",@progbits
	.sectionflags	@""
	.align	4
.nv.constant0._ZN7cutlass13device_kernelIN5flash11enable_sm90INS1_16FlashAttnFwdSm90INS1_25CollectiveMainloopFwdSm90ILi2EN4cute5tupleIJNS5_1CILi1EEES8_S8_EEENS6_IJNS7_ILi128EEESA_SA_EEELi128ENS_6half_tEfNS_4arch4Sm90ELb0ELb1ELb1ELb1ELb0ELb1ELb0ELb1ELb1ELb1ELb1ELb0EEENS1_21CollectiveEpilogueFwdISB_S9_SC_SE_Li256ELb1ELb1ELb1ELb0EEENS1_36VarlenDynamicPersistentTileSchedulerILi128ELi128ELi256ELi128ELb1ELb1ELb1ELb1ELb0ELb1EEEEEEEEEvNT_6ParamsE:
	.zero		3328


//--------------------- .nv.constant0._ZN7cutlass13device_kernelIN5flash11enable_sm90INS1_16FlashAttnFwdSm90INS1_25CollectiveMainloopFwdSm90ILi2EN4cute5tupleIJNS5_1CILi1EEES8_S8_EEENS6_IJNS7_ILi128EEESA_SA_EEELi128ENS_6half_tEfNS_4arch4Sm90ELb1ELb0ELb1ELb0ELb0ELb0ELb0ELb1ELb1ELb1ELb1ELb0EEENS1_21CollectiveEpilogueFwdISB_S9_SC_SE_Li256ELb0ELb1ELb1ELb0EEENS1_19SingleTileSchedulerILb0ELb1ELb1ELi128EEEEEEEEEvNT_6ParamsE --------------------------
	.section	.nv.constant0._ZN7cutlass13device_kernelIN5flash11enable_sm90INS1_16FlashAttnFwdSm90INS1_25CollectiveMainloopFwdSm90ILi2EN4cute5tupleIJNS5_1CILi1EEES8_S8_EEENS6_IJNS7_ILi128EEESA_SA_EEELi128ENS_6half_tEfNS_4arch4Sm90ELb1ELb0ELb1ELb0ELb0ELb0ELb0ELb1ELb1ELb1ELb1ELb0EEENS1_21CollectiveEpilogueFwdISB_S9_SC_SE_Li256ELb0ELb1ELb1ELb0EEENS1_19SingleTileSchedulerILb0ELb1ELb1ELi128EEEEEEEEEvNT_6ParamsE,"a",@progbits
	.sectionflags	@""
	.align	4
.nv.constant0._ZN7cutlass13device_kernelIN5flash11enable_sm90INS1_16FlashAttnFwdSm90INS1_25CollectiveMainloopFwdSm90ILi2EN4cute5tupleIJNS5_1CILi1EEES8_S8_EEENS6_IJNS7_ILi128EEESA_SA_EEELi128ENS_6half_tEfNS_4arch4Sm90ELb1ELb0ELb1ELb0ELb0ELb0ELb0ELb1ELb1ELb1ELb1ELb0EEENS1_21CollectiveEpilogueFwdISB_S9_SC_SE_Li256ELb0ELb1ELb1ELb0EEENS1_19SingleTileSchedulerILb0ELb1ELb1ELi128EEEEEEEEEvNT_6ParamsE:
	.zero		3200


//--------------------- .nv.constant0._ZN7cutlass13device_kernelIN5flash11enable_sm90INS1_16FlashAttnFwdSm90INS1_25CollectiveMainloopFwdSm90ILi2EN4cute5tupleIJNS5_1CILi1EEES8_S8_EEENS6_IJNS7_ILi128EEESA_SA_EEELi128ENS_6half_tEfNS_4arch4Sm90ELb1ELb0ELb1ELb1ELb0ELb0ELb0ELb1ELb1ELb1ELb1ELb0EEENS1_21CollectiveEpilogueFwdISB_S9_SC_SE_Li256ELb1ELb1ELb1ELb0EEENS1_36VarlenDynamicPersistentTileSchedulerILi128ELi128ELi256ELi128ELb1ELb1ELb1ELb1ELb1ELb1EEEEEEEEEvNT_6ParamsE --------------------------
	.section	.nv.constant0._ZN7cutlass13device_kernelIN5flash11enable_sm90INS1_16FlashAttnFwdSm90INS1_25CollectiveMainloopFwdSm90ILi2EN4cute5tupleIJNS5_1CILi1EEES8_S8_EEENS6_IJNS7_ILi128EEESA_SA_EEELi128ENS_6half_tEfNS_4arch4Sm90ELb1ELb0ELb1ELb1ELb0ELb0ELb0ELb1ELb1ELb1ELb1ELb0EEENS1_21CollectiveEpilogueFwdISB_S9_SC_SE_Li256ELb1ELb1ELb1ELb0EEENS1_36VarlenDynamicPersistentTileSchedulerILi128ELi128ELi256ELi128ELb1ELb1ELb1ELb1ELb1ELb1EEEEEEEEEvNT_6ParamsE,"a",@progbits
	.sectionflags	@""
	.align	4
.nv.constant0._ZN7cutlass13device_kernelIN5flash11enable_sm90INS1_16FlashAttnFwdSm90INS1_25CollectiveMainloopFwdSm90ILi2EN4cute5tupleIJNS5_1CILi1EEES8_S8_EEENS6_IJNS7_ILi128EEESA_SA_EEELi128ENS_6half_tEfNS_4arch4Sm90ELb1ELb0ELb1ELb1ELb0ELb0ELb0ELb1ELb1ELb1ELb1ELb0EEENS1_21CollectiveEpilogueFwdISB_S9_SC_SE_Li256ELb1ELb1ELb1ELb0EEENS1_36VarlenDynamicPersistentTileSchedulerILi128ELi128ELi256ELi128ELb1ELb1ELb1ELb1ELb1ELb1EEEEEEEEEvNT_6ParamsE:
	.zero		3328


//--------------------- .nv.constant0._ZN7cutlass13device_kernelIN5flash11enable_sm90INS1_16FlashAttnFwdSm90INS1_25CollectiveMainloopFwdSm90ILi2EN4cute5tupleIJNS5_1CILi1EEES8_S8_EEENS6_IJNS7_ILi128EEESA_SA_EEELi128ENS_6half_tEfNS_4arch4Sm90ELb1ELb0ELb1ELb1ELb0ELb1ELb0ELb1ELb1ELb1ELb1ELb0EEENS1_21CollectiveEpilogueFwdISB_S9_SC_SE_Li256ELb1ELb1ELb1ELb0EEENS1_36VarlenDynamicPersistentTileSchedulerILi128ELi128ELi256ELi128ELb1ELb1ELb1ELb1ELb1ELb1EEEEEEEEEvNT_6ParamsE --------------------------
	.section	.nv.constant0._ZN7cutlass13device_kernelIN5flash11enable_sm90INS1_16FlashAttnFwdSm90INS1_25CollectiveMainloopFwdSm90ILi2EN4cute5tupleIJNS5_1CILi1EEES8_S8_EEENS6_IJNS7_ILi128EEESA_SA_EEELi128ENS_6half_tEfNS_4arch4Sm90ELb1ELb0ELb1ELb1ELb0ELb1ELb0ELb1ELb1ELb1ELb1ELb0EEENS1_21CollectiveEpilogueFwdISB_S9_SC_SE_Li256ELb1ELb1ELb1ELb0EEENS1_36VarlenDynamicPersistentTileSchedulerILi128ELi128ELi256ELi128ELb1ELb1ELb1ELb1ELb1ELb1EEEEEEEEEvNT_6ParamsE,"a",@progbits
	.sectionflags	@""
	.align	4
.nv.constant0._ZN7cutlass13device_kernelIN5flash11enable_sm90INS1_16FlashAttnFwdSm90INS1_25CollectiveMainloopFwdSm90ILi2EN4cute5tupleIJNS5_1CILi1EEES8_S8_EEENS6_IJNS7_ILi128EEESA_SA_EEELi128ENS_6half_tEfNS_4arch4Sm90ELb1ELb0ELb1ELb1ELb0ELb1ELb0ELb1ELb1ELb1ELb1ELb0EEENS1_21CollectiveEpilogueFwdISB_S9_SC_SE_Li256ELb1ELb1ELb1ELb0EEENS1_36VarlenDynamicPersistentTileSchedulerILi128ELi128ELi256ELi128ELb1ELb1ELb1ELb1ELb1ELb1EEEEEEEEEvNT_6ParamsE:
	.zero		3328


//--------------------- .nv.constant0._ZN7cutlass13device_kernelIN5flash11enable_sm90INS1_16FlashAttnFwdSm90INS1_25CollectiveMainloopFwdSm90ILi2EN4cute5tupleIJNS5_1CILi1EEES8_S8_EEENS6_IJNS7_ILi192EEENS7_ILi144EEENS7_ILi96EEEEEELi96ENS_6half_tEfNS_4arch4Sm90ELb0ELb0ELb1ELb0ELb0ELb0ELb0ELb0ELb1ELb1ELb1ELb0EEENS1_21CollectiveEpilogueFwdINS6_IJSA_SC_SB_EEES9_SE_SG_Li384ELb0ELb1ELb1ELb0EEENS1_19SingleTileSchedulerILb0ELb1ELb1ELi192EEEEEEEEEvNT_6ParamsE --------------------------
	.section	.nv.constant0._ZN7cutlass13device_kernelIN5flash11enable_sm90INS1_16FlashAttnFwdSm90INS1_25CollectiveMainloopFwdSm90ILi2EN4cute5tupleIJNS5_1CILi1EEES8_S8_EEENS6_IJNS7_ILi192EEENS7_ILi144EEENS7_ILi96EEEEEELi96ENS_6half_tEfNS_4arch4Sm90ELb0ELb0ELb1ELb0ELb0ELb0ELb0ELb0ELb1ELb1ELb1ELb0EEENS1_21CollectiveEpilogueFwdINS6_IJSA_SC_SB_EEES9_SE_SG_Li384ELb0ELb1ELb1ELb0EEENS1_19SingleTileSchedulerILb0ELb1ELb1ELi192EEEEEEEEEvNT_6ParamsE,"a",@progbits
	.sectionflags	@""
	.align	4
.nv.constant0._ZN7cutlass13device_kernelIN5flash11enable_sm90INS1_16FlashAttnFwdSm90INS1_25CollectiveMainloopFwdSm90ILi2EN4cute5tupleIJNS5_1CILi1EEES8_S8_EEENS6_IJNS7_ILi192EEENS7_ILi144EEENS7_ILi96EEEEEELi96ENS_6half_tEfNS_4arch4Sm90ELb0ELb0ELb1ELb0ELb0ELb0ELb0ELb0ELb1ELb1ELb1ELb0EEENS1_21CollectiveEpilogueFwdINS6_IJSA_SC_SB_EEES9_SE_SG_Li384ELb0ELb1ELb1ELb0EEENS1_19SingleTileSchedulerILb0ELb1ELb1ELi192EEEEEEEEEvNT_6ParamsE:
	.zero		3200


//--------------------- .nv.constant0._ZN7cutlass13device_kernelIN5flash11enable_sm90INS1_16FlashAttnFwdSm90INS1_25CollectiveMainloopFwdSm90ILi2EN4cute5tupleIJNS5_1CILi1EEES8_S8_EEENS6_IJNS7_ILi192EEENS7_ILi144EEENS7_ILi96EEEEEELi96ENS_6half_tEfNS_4arch4Sm90ELb0ELb0ELb1ELb1ELb0ELb0ELb0ELb0ELb1ELb1ELb1ELb0EEENS1_21CollectiveEpilogueFwdINS6_IJSA_SC_SB_EEES9_SE_SG_Li384ELb1ELb1ELb1ELb0EEENS1_36VarlenDynamicPersistentTileSchedulerILi192ELi144ELi384ELi128ELb1ELb1ELb1ELb0ELb1ELb1EEEEEEEEEvNT_6ParamsE --------------------------
	.section	.nv.constant0._ZN7cutlass13device_kernelIN5flash11enable_sm90INS1_16FlashAttnFwdSm90INS1_25CollectiveMainloopFwdSm90ILi2EN4cute5tupleIJNS5_1CILi1EEES8_S8_EEENS6_IJNS7_ILi192EEENS7_ILi144EEENS7_ILi96EEEEEELi96ENS_6half_tEfNS_4arch4Sm90ELb0ELb0ELb1ELb1ELb0ELb0ELb0ELb0ELb1ELb1ELb1ELb0EEENS1_21CollectiveEpilogueFwdINS6_IJSA_SC_SB_EEES9_SE_SG_Li384ELb1ELb1ELb1ELb0EEENS1_36VarlenDynamicPersistentTileSchedulerILi192ELi144ELi384ELi128ELb1ELb1ELb1ELb0ELb1ELb1EEEEEEEEEvNT_6ParamsE,"a",@progbits
	.sectionflags	@""
	.align	4
.nv.constant0._ZN7cutlass13device_kernelIN5flash11enable_sm90INS1_16FlashAttnFwdSm90INS1_25CollectiveMainloopFwdSm90ILi2EN4cute5tupleIJNS5_1CILi1EEES8_S8_EEENS6_IJNS7_ILi192EEENS7_ILi144EEENS7_ILi96EEEEEELi96ENS_6half_tEfNS_4arch4Sm90ELb0ELb0ELb1ELb1ELb0ELb0ELb0ELb0ELb1ELb1ELb1ELb0EEENS1_21CollectiveEpilogueFwdINS6_IJSA_SC_SB_EEES9_SE_SG_Li384ELb1ELb1ELb1ELb0EEENS1_36VarlenDynamicPersistentTileSchedulerILi192ELi144ELi384ELi128ELb1ELb1ELb1ELb0ELb1ELb1EEEEEEEEEvNT_6ParamsE:
	.zero		3328


//--------------------- .nv.constant0._ZN7cutlass13device_kernelIN5flash11enable_sm90INS1_16FlashAttnFwdSm90INS1_25CollectiveMainloopFwdSm90ILi2EN4cute5tupleIJNS5_1CILi1EEES8_S8_EEENS6_IJNS7_ILi192EEENS7_ILi144EEENS7_ILi96EEEEEELi96ENS_6half_tEfNS_4arch4Sm90ELb0ELb0ELb1ELb1ELb0ELb1ELb0ELb0ELb1ELb1ELb1ELb0EEENS1_21CollectiveEpilogueFwdINS6_IJSA_SC_SB_EEES9_SE_SG_Li384ELb1ELb1ELb1ELb0EEENS1_36VarlenDynamicPersistentTileSchedulerILi192ELi144ELi384ELi128ELb1ELb1ELb1ELb0ELb1ELb1EEEEEEEEEvNT_6ParamsE --------------------------
	.section	.nv.constant0._ZN7cutlass13device_kernelIN5flash11enable_sm90INS1_16FlashAttnFwdSm90INS1_25CollectiveMainloopFwdSm90ILi2EN4cute5tupleIJNS5_1CILi1EEES8_S8_EEENS6_IJNS7_ILi192EEENS7_ILi144EEENS7_ILi96EEEEEELi96ENS_6half_tEfNS_4arch4Sm90ELb0ELb0ELb1ELb1ELb0ELb1ELb0ELb0ELb1ELb1ELb1ELb0EEENS1_21CollectiveEpilogueFwdINS6_IJSA_SC_SB_EEES9_SE_SG_Li384ELb1ELb1ELb1ELb0EEENS1_36VarlenDynamicPersistentTileSchedulerILi192ELi144ELi384ELi128ELb1ELb1ELb1ELb0ELb1ELb1EEEEEEEEEvNT_6ParamsE,"a",@progbits
	.sectionflags	@""
	.align	4
.nv.constant0._ZN7cutlass13device_kernelIN5flash11enable_sm90INS1_16FlashAttnFwdSm90INS1_25CollectiveMainloopFwdSm90ILi2EN4cute5tupleIJNS5_1CILi1EEES8_S8_EEENS6_IJNS7_ILi192EEENS7_ILi144EEENS7_ILi96EEEEEELi96ENS_6half_tEfNS_4arch4Sm90ELb0ELb0ELb1ELb1ELb0ELb1ELb0ELb0ELb1ELb1ELb1ELb0EEENS1_21CollectiveEpilogueFwdINS6_IJSA_SC_SB_EEES9_SE_SG_Li384ELb1ELb1ELb1ELb0EEENS1_36VarlenDynamicPersistentTileSchedulerILi192ELi144ELi384ELi128ELb1ELb1ELb1ELb0ELb1ELb1EEEEEEEEEvNT_6ParamsE:
	.zero		3328


//--------------------- .nv.constant0._ZN7cutlass13device_kernelIN5flash11enable_sm90INS1_16FlashAttnFwdSm90INS1_25CollectiveMainloopFwdSm90ILi2EN4cute5tupleIJNS5_1CILi1EEES8_S8_EEENS6_IJNS7_ILi192EEENS7_ILi128EEENS7_ILi96EEEEEELi96ENS_6half_tEfNS_4arch4Sm90ELb0ELb1ELb1ELb0ELb0ELb0ELb0ELb0ELb1ELb1ELb1ELb0EEENS1_21CollectiveEpilogueFwdINS6_IJSA_SC_SB_EEES9_SE_SG_Li384ELb0ELb1ELb1ELb0EEENS1_19SingleTileSchedulerILb0ELb1ELb1ELi192EEEEEEEEEvNT_6ParamsE --------------------------
	.section	.nv.constant0._ZN7cutlass13device_kernelIN5flash11enable_sm90INS1_16FlashAttnFwdSm90INS1_25CollectiveMainloopFwdSm90ILi2EN4cute5tupleIJNS5_1CILi1EEES8_S8_EEENS6_IJNS7_ILi192EEENS7_ILi128EEENS7_ILi96EEEEEELi96ENS_6half_tEfNS_4arch4Sm90ELb0ELb1ELb1ELb0ELb0ELb0ELb0ELb0ELb1ELb1ELb1ELb0EEENS1_21CollectiveEpilogueFwdINS6_IJSA_SC_SB_EEES9_SE_SG_Li384ELb0ELb1ELb1ELb0EEENS1_19SingleTileSchedulerILb0ELb1ELb1ELi192EEEEEEEEEvNT_6ParamsE,"a",@progbits
	.sectionflags	@""
	.align	4
.nv.constant0._ZN7cutlass13device_kernelIN5flash11enable_sm90INS1_16FlashAttnFwdSm90INS1_25CollectiveMainloopFwdSm90ILi2EN4cute5tupleIJNS5_1CILi1EEES8_S8_EEENS6_IJNS7_ILi192EEENS7_ILi128EEENS7_ILi96EEEEEELi96ENS_6half_tEfNS_4arch4Sm90ELb0ELb1ELb1ELb0ELb0ELb0ELb0ELb0ELb1ELb1ELb1ELb0EEENS1_21CollectiveEpilogueFwdINS6_IJSA_SC_SB_EEES9_SE_SG_Li384ELb0ELb1ELb1ELb0EEENS1_19SingleTileSchedulerILb0ELb1ELb1ELi192EEEEEEEEEvNT_6ParamsE:
	.zero		3200


//--------------------- .nv.constant0._ZN7cutlass13device_kernelIN5flash11enable_sm90INS1_16FlashAttnFwdSm90INS1_25CollectiveMainloopFwdSm90ILi2EN4cute5tupleIJNS5_1CILi1EEES8_S8_EEENS6_IJNS7_ILi192EEENS7_ILi128EEENS7_ILi96EEEEEELi96ENS_6half_tEfNS_4arch4Sm90ELb0ELb1ELb1ELb1ELb0ELb0ELb0ELb0ELb1ELb1ELb1ELb0EEENS1_21CollectiveEpilogueFwdINS6_IJSA_SC_SB_EEES9_SE_SG_Li384ELb1ELb1ELb1ELb0EEENS1_36VarlenDynamicPersistentTileSchedulerILi192ELi128ELi384ELi128ELb1ELb1ELb1ELb1ELb0ELb1EEEEEEEEEvNT_6ParamsE --------------------------
	.section	.nv.constant0._ZN7cutlass13device_kernelIN5flash11enable_sm90INS1_16FlashAttnFwdSm90INS1_25CollectiveMainloopFwdSm90ILi2EN4cute5tupleIJNS5_1CILi1EEES8_S8_EEENS6_IJNS7_ILi192EEENS7_ILi128EEENS7_ILi96EEEEEELi96ENS_6half_tEfNS_4arch4Sm90ELb0ELb1ELb1ELb1ELb0ELb0ELb0ELb0ELb1ELb1ELb1ELb0EEENS1_21CollectiveEpilogueFwdINS6_IJSA_SC_SB_EEES9_SE_SG_Li384ELb1ELb1ELb1ELb0EEENS1_36VarlenDynamicPersistentTileSchedulerILi192ELi128ELi384ELi128ELb1ELb1ELb1ELb1ELb0ELb1EEEEEEEEEvNT_6ParamsE,"a",@progbits
	.sectionflags	@""
	.align	4
.nv.constant0._ZN7cutlass13device_kernelIN5flash11enable_sm90INS1_16FlashAttnFwdSm90INS1_25CollectiveMainloopFwdSm90ILi2EN4cute5tupleIJNS5_1CILi1EEES8_S8_EEENS6_IJNS7_ILi192EEENS7_ILi128EEENS7_ILi96EEEEEELi96ENS_6half_tEfNS_4arch4Sm90ELb0ELb1ELb1ELb1ELb0ELb0ELb0ELb0ELb1ELb1ELb1ELb0EEENS1_21CollectiveEpilogueFwdINS6_IJSA_SC_SB_EEES9_SE_SG_Li384ELb1ELb1ELb1ELb0EEENS1_36VarlenDynamicPersistentTileSchedulerILi192ELi128ELi384ELi128ELb1ELb1ELb1ELb1ELb0ELb1EEEEEEEEEvNT_6ParamsE:
	.zero		3328


//--------------------- .nv.constant0._ZN7cutlass13device_kernelIN5flash11enable_sm90INS1_16FlashAttnFwdSm90INS1_25CollectiveMainloopFwdSm90ILi2EN4cute5tupleIJNS5_1CILi1EEES8_S8_EEENS6_IJNS7_ILi192EEENS7_ILi128EEENS7_ILi96EEEEEELi96ENS_6half_tEfNS_4arch4Sm90ELb0ELb1ELb1ELb1ELb0ELb1ELb0ELb0ELb1ELb1ELb1ELb0EEENS1_21CollectiveEpilogueFwdINS6_IJSA_SC_SB_EEES9_SE_SG_Li384ELb1ELb1ELb1ELb0EEENS1_36VarlenDynamicPersistentTileSchedulerILi192ELi128ELi384ELi128ELb1ELb1ELb1ELb1ELb0ELb1EEEEEEEEEvNT_6ParamsE --------------------------
	.section	.nv.constant0._ZN7cutlass13device_kernelIN5flash11enable_sm90INS1_16FlashAttnFwdSm90INS1_25CollectiveMainloopFwdSm90ILi2EN4cute5tupleIJNS5_1CILi1EEES8_S8_EEENS6_IJNS7_ILi192EEENS7_ILi128EEENS7_ILi96EEEEEELi96ENS_6half_tEfNS_4arch4Sm90ELb0ELb1ELb1ELb1ELb0ELb1ELb0ELb0ELb1ELb1ELb1ELb0EEENS1_21CollectiveEpilogueFwdINS6_IJSA_SC_SB_EEES9_SE_SG_Li384ELb1ELb1ELb1ELb0EEENS1_36VarlenDynamicPersistentTileSchedulerILi192ELi128ELi384ELi128ELb1ELb1ELb1ELb1ELb0ELb1EEEEEEEEEvNT_6ParamsE,"a",@progbits
	.sectionflags	@""
	.align	4
.nv.constant0._ZN7cutlass13device_kernelIN5flash11enable_sm90INS1_16FlashAttnFwdSm90INS1_25CollectiveMainloopFwdSm90ILi2EN4cute5tupleIJNS5_1CILi1EEES8_S8_EEENS6_IJNS7_ILi192EEENS7_ILi128EEENS7_ILi96EEEEEELi96ENS_6half_tEfNS_4arch4Sm90ELb0ELb1ELb1ELb1ELb0ELb1ELb0ELb0ELb1ELb1ELb1ELb0EEENS1_21CollectiveEpilogueFwdINS6_IJSA_SC_SB_EEES9_SE_SG_Li384ELb1ELb1ELb1ELb0EEENS1_36VarlenDynamicPersistentTileSchedulerILi192ELi128ELi384ELi128ELb1ELb1ELb1ELb1ELb0ELb1EEEEEEEEEvNT_6ParamsE:
	.zero		3328


//--------------------- .nv.constant0._ZN7cutlass13device_kernelIN5flash11enable_sm90INS1_16FlashAttnFwdSm90INS1_25CollectiveMainloopFwdSm90ILi2EN4cute5tupleIJNS5_1CILi1EEES8_S8_EEENS6_IJNS7_ILi192EEENS7_ILi144EEENS7_ILi96EEEEEELi96ENS_6half_tEfNS_4arch4Sm90ELb1ELb0ELb1ELb0ELb0ELb0ELb0ELb0ELb1ELb1ELb1ELb0EEENS1_21CollectiveEpilogueFwdINS6_IJSA_SC_SB_EEES9_SE_SG_Li384ELb0ELb1ELb1ELb0EEENS1_19SingleTileSchedulerILb0ELb1ELb1ELi192EEEEEEEEEvNT_6ParamsE --------------------------
	.section	.nv.constant0._ZN7cutlass13device_kernelIN5flash11enable_sm90INS1_16FlashAttnFwdSm90INS1_25CollectiveMainloopFwdSm90ILi2EN4cute5tupleIJNS5_1CILi1EEES8_S8_EEENS6_IJNS7_ILi192EEENS7_ILi144EEENS7_ILi96EEEEEELi96ENS_6half_tEfNS_4arch4Sm90ELb1ELb0ELb1ELb0ELb0ELb0ELb0ELb0ELb1ELb1ELb1ELb0EEENS1_21CollectiveEpilogueFwdINS6_IJSA_SC_SB_EEES9_SE_SG_Li384ELb0ELb1ELb1ELb0EEENS1_19SingleTileSchedulerILb0ELb1ELb1ELi192EEEEEEEEEvNT_6ParamsE,"a",@progbits
	.sectionflags	@""
	.align	4
.nv.constant0._ZN7cutlass13device_kernelIN5flash11enable_sm90INS1_16FlashAttnFwdSm90INS1_25CollectiveMainloopFwdSm90ILi2EN4cute5tupleIJNS5_1CILi1EEES8_S8_EEENS6_IJNS7_ILi192EEENS7_ILi144EEENS7_ILi96EEEEEELi96ENS_6half_tEfNS_4arch4Sm90ELb1ELb0ELb1ELb0ELb0ELb0ELb0ELb0ELb1ELb1ELb1ELb0EEENS1_21CollectiveEpilogueFwdINS6_IJSA_SC_SB_EEES9_SE_SG_Li384ELb0ELb1ELb1ELb0EEENS1_19SingleTileSchedulerILb0ELb1ELb1ELi192EEEEEEEEEvNT_6ParamsE:
	.zero		3200


//--------------------- .nv.constant0._ZN7cutlass13device_kernelIN5flash11enable_sm90INS1_16FlashAttnFwdSm90INS1_25CollectiveMainloopFwdSm90ILi2EN4cute5tupleIJNS5_1CILi1EEES8_S8_EEENS6_IJNS7_ILi192EEENS7_ILi144EEENS7_ILi96EEEEEELi96ENS_6half_tEfNS_4arch4Sm90ELb1ELb0ELb1ELb1ELb0ELb0ELb0ELb0ELb1ELb1ELb1ELb0EEENS1_21CollectiveEpilogueFwdINS6_IJSA_SC_SB_EEES9_SE_SG_Li384ELb1ELb1ELb1ELb0EEENS1_36VarlenDynamicPersistentTileSchedulerILi192ELi144ELi384ELi128ELb1ELb1ELb1ELb1ELb1ELb1EEEEEEEEEvNT_6ParamsE --------------------------
	.section	.nv.constant0._ZN7cutlass13device_kernelIN5flash11enable_sm90INS1_16FlashAttnFwdSm90INS1_25CollectiveMainloopFwdSm90ILi2EN4cute5tupleIJNS5_1CILi1EEES8_S8_EEENS6_IJNS7_ILi192EEENS7_ILi144EEENS7_ILi96EEEEEELi96ENS_6half_tEfNS_4arch4Sm90ELb1ELb0ELb1ELb1ELb0ELb0ELb0ELb0ELb1ELb1ELb1ELb0EEENS1_21CollectiveEpilogueFwdINS6_IJSA_SC_SB_EEES9_SE_SG_Li384ELb1ELb1ELb1ELb0EEENS1_36VarlenDynamicPersistentTileSchedulerILi192ELi144ELi384ELi128ELb1ELb1ELb1ELb1ELb1ELb1EEEEEEEEEvNT_6ParamsE,"a",@progbits
	.sectionflags	@""
	.align	4
.nv.constant0._ZN7cutlass13device_kernelIN5flash11enable_sm90INS1_16FlashAttnFwdSm90INS1_25CollectiveMainloopFwdSm90ILi2EN4cute5tupleIJNS5_1CILi1EEES8_S8_EEENS6_IJNS7_ILi192EEENS7_ILi144EEENS7_ILi96EEEEEELi96ENS_6half_tEfNS_4arch4Sm90ELb1ELb0ELb1ELb1ELb0ELb0ELb0ELb0ELb1ELb1ELb1ELb0EEENS1_21CollectiveEpilogueFwdINS6_IJSA_SC_SB_EEES9_SE_SG_Li384ELb1ELb1ELb1ELb0EEENS1_36VarlenDynamicPersistentTileSchedulerILi192ELi144ELi384ELi128ELb1ELb1ELb1ELb1ELb1ELb1EEEEEEEEEvNT_6ParamsE:
	.zero		3328


//--------------------- .nv.constant0._ZN7cutlass13device_kernelIN5flash11enable_sm90INS1_16FlashAttnFwdSm90INS1_25CollectiveMainloopFwdSm90ILi2EN4cute5tupleIJNS5_1CILi1EEES8_S8_EEENS6_IJNS7_ILi192EEENS7_ILi144EEENS7_ILi96EEEEEELi96ENS_6half_tEfNS_4arch4Sm90ELb1ELb0ELb1ELb1ELb0ELb1ELb0ELb0ELb1ELb1ELb1ELb0EEENS1_21CollectiveEpilogueFwdINS6_IJSA_SC_SB_EEES9_SE_SG_Li384ELb1ELb1ELb1ELb0EEENS1_36VarlenDynamicPersistentTileSchedulerILi192ELi144ELi384ELi128ELb1ELb1ELb1ELb1ELb1ELb1EEEEEEEEEvNT_6ParamsE --------------------------
	.section	.nv.constant0._ZN7cutlass13device_kernelIN5flash11enable_sm90INS1_16FlashAttnFwdSm90INS1_25CollectiveMainloopFwdSm90ILi2EN4cute5tupleIJNS5_1CILi1EEES8_S8_EEENS6_IJNS7_ILi192EEENS7_ILi144EEENS7_ILi96EEEEEELi96ENS_6half_tEfNS_4arch4Sm90ELb1ELb0ELb1ELb1ELb0ELb1ELb0ELb0ELb1ELb1ELb1ELb0EEENS1_21CollectiveEpilogueFwdINS6_IJSA_SC_SB_EEES9_SE_SG_Li384ELb1ELb1ELb1ELb0EEENS1_36VarlenDynamicPersistentTileSchedulerILi192ELi144ELi384ELi128ELb1ELb1ELb1ELb1ELb1ELb1EEEEEEEEEvNT_6ParamsE,"a",@progbits
	.sectionflags	@""
	.align	4
.nv.constant0._ZN7cutlass13device_kernelIN5flash11enable_sm90INS1_16FlashAttnFwdSm90INS1_25CollectiveMainloopFwdSm90ILi2EN4cute5tupleIJNS5_1CILi1EEES8_S8_EEENS6_IJNS7_ILi192EEENS7_ILi144EEENS7_ILi96EEEEEELi96ENS_6half_tEfNS_4arch4Sm90ELb1ELb0ELb1ELb1ELb0ELb1ELb0ELb0ELb1ELb1ELb1ELb0EEENS1_21CollectiveEpilogueFwdINS6_IJSA_SC_SB_EEES9_SE_SG_Li384ELb1ELb1ELb1ELb0EEENS1_36VarlenDynamicPersistentTileSchedulerILi192ELi144ELi384ELi128ELb1ELb1ELb1ELb1ELb1ELb1EEEEEEEEEvNT_6ParamsE:
	.zero		3328


//--------------------- .nv.constant0._ZN7cutlass13device_kernelIN5flash11enable_sm90INS1_16FlashAttnFwdSm90INS1_25CollectiveMainloopFwdSm90ILi2EN4cute5tupleIJNS5_1CILi1EEES8_S8_EEENS6_IJNS7_ILi192EEESA_NS7_ILi64EEEEEELi64ENS_6half_tEfNS_4arch4Sm90ELb0ELb0ELb1ELb0ELb0ELb0ELb0ELb0ELb1ELb1ELb1ELb0EEENS1_21CollectiveEpilogueFwdINS6_IJSA_SB_SA_EEES9_SD_SF_Li384ELb0ELb1ELb1ELb0EEENS1_19SingleTileSchedulerILb0ELb1ELb1ELi192EEEEEEEEEvNT_6ParamsE --------------------------
	.section	.nv.constant0._ZN7cutlass13device_kernelIN5flash11enable_sm90INS1_16FlashAttnFwdSm90INS1_25CollectiveMainloopFwdSm90ILi2EN4cute5tupleIJNS5_1CILi1EEES8_S8_EEENS6_IJNS7_ILi192EEESA_NS7_ILi64EEEEEELi64ENS_6half_tEfNS_4arch4Sm90ELb0ELb0ELb1ELb0ELb0ELb0ELb0ELb0ELb1ELb1ELb1ELb0EEENS1_21CollectiveEpilogueFwdINS6_IJSA_SB_SA_EEES9_SD_SF_Li384ELb0ELb1ELb1ELb0EEENS1_19SingleTileSchedulerILb0ELb1ELb1ELi192EEEEEEEEEvNT_6ParamsE,"a",@progbits
	.sectionflags	@""
	.align	4
.nv.constant0._ZN7cutlass13device_kernelIN5flash11enable_sm90INS1_16FlashAttnFwdSm90INS1_25CollectiveMainloopFwdSm90ILi2EN4cute5tupleIJNS5_1CILi1EEES8_S8_EEENS6_IJNS7_ILi192EEESA_NS7_ILi64EEEEEELi64ENS_6half_tEfNS_4arch4Sm90ELb0ELb0ELb1ELb0ELb0ELb0ELb0ELb0ELb1ELb1ELb1ELb0EEENS1_21CollectiveEpilogueFwdINS6_IJSA_SB_SA_EEES9_SD_SF_Li384ELb0ELb1ELb1ELb0EEENS1_19SingleTileSchedulerILb0ELb1ELb1ELi192EEEEEEEEEvNT_6ParamsE:
	.zero		3200


//--------------------- .nv.constant0._ZN7cutlass13device_kernelIN5flash11enable_sm90INS1_16FlashAttnFwdSm90INS1_25CollectiveMainloopFwdSm90ILi2EN4cute5tupleIJNS5_1CILi1EEES8_S8_EEENS6_IJNS7_ILi192EEESA_NS7_ILi64EEEEEELi64ENS_6half_tEfNS_4arch4Sm90ELb0ELb0ELb1ELb1ELb0ELb0ELb0ELb0ELb1ELb1ELb1ELb0EEENS1_21CollectiveEpilogueFwdINS6_IJSA_SB_SA_EEES9_SD_SF_Li384ELb1ELb1ELb1ELb0EEENS1_36VarlenDynamicPersistentTileSchedulerILi192ELi192ELi384ELi128ELb1ELb1ELb1ELb0ELb1ELb1EEEEEEEEEvNT_6ParamsE --------------------------
	.section	.nv.constant0._ZN7cutlass13device_kernelIN5flash11enable_sm90INS1_16FlashAttnFwdSm90INS1_25CollectiveMainloopFwdSm90ILi2EN4cute5tupleIJNS5_1CILi1EEES8_S8_EEENS6_IJNS7_ILi192EEESA_NS7_ILi64EEEEEELi64ENS_6half_tEfNS_4arch4Sm90ELb0ELb0ELb1ELb1ELb0ELb0ELb0ELb0ELb1ELb1ELb1ELb0EEENS1_21CollectiveEpilogueFwdINS6_IJSA_SB_SA_EEES9_SD_SF_Li384ELb1ELb1ELb1ELb0EEENS1_36VarlenDynamicPersistentTileSchedulerILi192ELi192ELi384ELi128ELb1ELb1ELb1ELb0ELb1ELb1EEEEEEEEEvNT_6ParamsE,"a",@progbits
	.sectionflags	@""
	.align	4
.nv.constant0._ZN7cutlass13device_kernelIN5flash11enable_sm90INS1_16FlashAttnFwdSm90INS1_25CollectiveMainloopFwdSm90ILi2EN4cute5tupleIJNS5_1CILi1EEES8_S8_EEENS6_IJNS7_ILi192EEESA_NS7_ILi64EEEEEELi64ENS_6half_tEfNS_4arch4Sm90ELb0ELb0ELb1ELb1ELb0ELb0ELb0ELb0ELb1ELb1ELb1ELb0EEENS1_21CollectiveEpilogueFwdINS6_IJSA_SB_SA_EEES9_SD_SF_Li384ELb1ELb1ELb1ELb0EEENS1_36VarlenDynamicPersistentTileSchedulerILi192ELi192ELi384ELi128ELb1ELb1ELb1ELb0ELb1ELb1EEEEEEEEEvNT_6ParamsE:
	.zero		3328


//--------------------- .nv.constant0._ZN7cutlass13device_kernelIN5flash11enable_sm90INS1_16FlashAttnFwdSm90INS1_25CollectiveMainloopFwdSm90ILi2EN4cute5tupleIJNS5_1CILi1EEES8_S8_EEENS6_IJNS7_ILi192EEESA_NS7_ILi64EEEEEELi64ENS_6half_tEfNS_4arch4Sm90ELb0ELb0ELb1ELb1ELb0ELb1ELb0ELb0ELb1ELb1ELb1ELb0EEENS1_21CollectiveEpilogueFwdINS6_IJSA_SB_SA_EEES9_SD_SF_Li384ELb1ELb1ELb1ELb0EEENS1_36VarlenDynamicPersistentTileSchedulerILi192ELi192ELi384ELi128ELb1ELb1ELb1ELb0ELb1ELb1EEEEEEEEEvNT_6ParamsE --------------------------
	.section	.nv.constant0._ZN7cutlass13device_kernelIN5flash11enable_sm90INS1_16FlashAttnFwdSm90INS1_25CollectiveMainloopFwdSm90ILi2EN4cute5tupleIJNS5_1CILi1EEES8_S8_EEENS6_IJNS7_ILi192EEESA_NS7_ILi64EEEEEELi64ENS_6half_tEfNS_4arch4Sm90ELb0ELb0ELb1ELb1ELb0ELb1ELb0ELb0ELb1ELb1ELb1ELb0EEENS1_21CollectiveEpilogueFwdINS6_IJSA_SB_SA_EEES9_SD_SF_Li384ELb1ELb1ELb1ELb0EEENS1_36VarlenDynamicPersistentTileSchedulerILi192ELi192ELi384ELi128ELb1ELb1ELb1ELb0ELb1ELb1EEEEEEEEEvNT_6ParamsE,"a",@progbits
	.sectionflags	@""
	.align	4
.nv.constant0._ZN7cutlass13device_kernelIN5flash11enable_sm90INS1_16FlashAttnFwdSm90INS1_25CollectiveMainloopFwdSm90ILi2EN4cute5tupleIJNS5_1CILi1EEES8_S8_EEENS6_IJNS7_ILi192EEESA_NS7_ILi64EEEEEELi64ENS_6half_tEfNS_4arch4Sm90ELb0ELb0ELb1ELb1ELb0ELb1ELb0ELb0ELb1ELb1ELb1ELb0EEENS1_21CollectiveEpilogueFwdINS6_IJSA_SB_SA_EEES9_SD_SF_Li384ELb1ELb1ELb1ELb0EEENS1_36VarlenDynamicPersistentTileSchedulerILi192ELi192ELi384ELi128ELb1ELb1ELb1ELb0ELb1ELb1EEEEEEEEEvNT_6ParamsE:
	.zero		3328


//--------------------- .nv.constant0._ZN7cutlass13device_kernelIN5flash11enable_sm90INS1_16FlashAttnFwdSm90INS1_25CollectiveMainloopFwdSm90ILi2EN4cute5tupleIJNS5_1CILi1EEES8_S8_EEENS6_IJNS7_ILi192EEENS7_ILi128EEENS7_ILi64EEEEEELi64ENS_6half_tEfNS_4arch4Sm90ELb0ELb1ELb1ELb0ELb0ELb0ELb0ELb1ELb1ELb1ELb1ELb0EEENS1_21CollectiveEpilogueFwdINS6_IJSA_SC_SB_EEES9_SE_SG_Li384ELb0ELb1ELb1ELb0EEENS1_19SingleTileSchedulerILb0ELb1ELb1ELi192EEEEEEEEEvNT_6ParamsE --------------------------
	.section	.nv.constant0._ZN7cutlass13device_kernelIN5flash11enable_sm90INS1_16FlashAttnFwdSm90INS1_25CollectiveMainloopFwdSm90ILi2EN4cute5tupleIJNS5_1CILi1EEES8_S8_EEENS6_IJNS7_ILi192EEENS7_ILi128EEENS7_ILi64EEEEEELi64ENS_6half_tEfNS_4arch4Sm90ELb0ELb1ELb1ELb0ELb0ELb0ELb0ELb1ELb1ELb1ELb1ELb0EEENS1_21CollectiveEpilogueFwdINS6_IJSA_SC_SB_EEES9_SE_SG_Li384ELb0ELb1ELb1ELb0EEENS1_19SingleTileSchedulerILb0ELb1ELb1ELi192EEEEEEEEEvNT_6ParamsE,"a",@progbits
	.sectionflags	@""
	.align	4
.nv.constant0._ZN7cutlass13device_kernelIN5flash11enable_sm90INS1_16FlashAttnFwdSm90INS1_25CollectiveMainloopFwdSm90ILi2EN4cute5tupleIJNS5_1CILi1EEES8_S8_EEENS6_IJNS7_ILi192EEENS7_ILi128EEENS7_ILi64EEEEEELi64ENS_6half_tEfNS_4arch4Sm90ELb0ELb1ELb1ELb0ELb0ELb0ELb0ELb1ELb1ELb1ELb1ELb0EEENS1_21CollectiveEpilogueFwdINS6_IJSA_SC_SB_EEES9_SE_SG_Li384ELb0ELb1ELb1ELb0EEENS1_19SingleTileSchedulerILb0ELb1ELb1ELi192EEEEEEEEEvNT_6ParamsE:
	.zero		3200


//--------------------- .nv.constant0._ZN7cutlass13device_kernelIN5flash11enable_sm90INS1_16FlashAttnFwdSm90INS1_25CollectiveMainloopFwdSm90ILi2EN4cute5tupleIJNS5_1CILi1EEES8_S8_EEENS6_IJNS7_ILi192EEENS7_ILi128EEENS7_ILi64EEEEEELi64ENS_6half_tEfNS_4arch4Sm90ELb0ELb1ELb1ELb1ELb0ELb0ELb0ELb1ELb1ELb1ELb1ELb0EEENS1_21CollectiveEpilogueFwdINS6_IJSA_SC_SB_EEES9_SE_SG_Li384ELb1ELb1ELb1ELb0EEENS1_36VarlenDynamicPersistentTileSchedulerILi192ELi128ELi384ELi128ELb1ELb1ELb1ELb1ELb0ELb1EEEEEEEEEvNT_6ParamsE --------------------------
	.section	.nv.constant0._ZN7cutlass13device_kernelIN5flash11enable_sm90INS1_16FlashAttnFwdSm90INS1_25CollectiveMainloopFwdSm90ILi2EN4cute5tupleIJNS5_1CILi1EEES8_S8_EEENS6_IJNS7_ILi192EEENS7_ILi128EEENS7_ILi64EEEEEELi64ENS_6half_tEfNS_4arch4Sm90ELb0ELb1ELb1ELb1ELb0ELb0ELb0ELb1ELb1ELb1ELb1ELb0EEENS1_21CollectiveEpilogueFwdINS6_IJSA_SC_SB_EEES9_SE_SG_Li384ELb1ELb1ELb1ELb0EEENS1_36VarlenDynamicPersistentTileSchedulerILi192ELi128ELi384ELi128ELb1ELb1ELb1ELb1ELb0ELb1EEEEEEEEEvNT_6ParamsE,"a",@progbits
	.sectionflags	@""
	.align	4
.nv.constant0._ZN7cutlass13device_kernelIN5flash11enable_sm90INS1_16FlashAttnFwdSm90INS1_25CollectiveMainloopFwdSm90ILi2EN4cute5tupleIJNS5_1CILi1EEES8_S8_EEENS6_IJNS7_ILi192EEENS7_ILi128EEENS7_ILi64EEEEEELi64ENS_6half_tEfNS_4arch4Sm90ELb0ELb1ELb1ELb1ELb0ELb0ELb0ELb1ELb1ELb1ELb1ELb0EEENS1_21CollectiveEpilogueFwdINS6_IJSA_SC_SB_EEES9_SE_SG_Li384ELb1ELb1ELb1ELb0EEENS1_36VarlenDynamicPersistentTileSchedulerILi192ELi128ELi384ELi128ELb1ELb1ELb1ELb1ELb0ELb1EEEEEEEEEvNT_6ParamsE:
	.zero		3328


//--------------------- .nv.constant0._ZN7cutlass13device_kernelIN5flash11enable_sm90INS1_16FlashAttnFwdSm90INS1_25CollectiveMainloopFwdSm90ILi2EN4cute5tupleIJNS5_1CILi1EEES8_S8_EEENS6_IJNS7_ILi192EEENS7_ILi128EEENS7_ILi64EEEEEELi64ENS_6half_tEfNS_4arch4Sm90ELb0ELb1ELb1ELb1ELb0ELb1ELb0ELb1ELb1ELb1ELb1ELb0EEENS1_21CollectiveEpilogueFwdINS6_IJSA_SC_SB_EEES9_SE_SG_Li384ELb1ELb1ELb1ELb0EEENS1_36VarlenDynamicPersistentTileSchedulerILi192ELi128ELi384ELi128ELb1ELb1ELb1ELb1ELb0ELb1EEEEEEEEEvNT_6ParamsE --------------------------
	.section	.nv.constant0._ZN7cutlass13device_kernelIN5flash11enable_sm90INS1_16FlashAttnFwdSm90INS1_25CollectiveMainloopFwdSm90ILi2EN4cute5tupleIJNS5_1CILi1EEES8_S8_EEENS6_IJNS7_ILi192EEENS7_ILi128EEENS7_ILi64EEEEEELi64ENS_6half_tEfNS_4arch4Sm90ELb0ELb1ELb1ELb1ELb0ELb1ELb0ELb1ELb1ELb1ELb1ELb0EEENS1_21CollectiveEpilogueFwdINS6_IJSA_SC_SB_EEES9_SE_SG_Li384ELb1ELb1ELb1ELb0EEENS1_36VarlenDynamicPersistentTileSchedulerILi192ELi128ELi384ELi128ELb1ELb1ELb1ELb1ELb0ELb1EEEEEEEEEvNT_6ParamsE,"a",@progbits
	.sectionflags	@""
	.align	4
.nv.constant0._ZN7cutlass13device_kernelIN5flash11enable_sm90INS1_16FlashAttnFwdSm90INS1_25CollectiveMainloopFwdSm90ILi2EN4cute5tupleIJNS5_1CILi1EEES8_S8_EEENS6_IJNS7_ILi192EEENS7_ILi128EEENS7_ILi64EEEEEELi64ENS_6half_tEfNS_4arch4Sm90ELb0ELb1ELb1ELb1ELb0ELb1ELb0ELb1ELb1ELb1ELb1ELb0EEENS1_21CollectiveEpilogueFwdINS6_IJSA_SC_SB_EEES9_SE_SG_Li384ELb1ELb1ELb1ELb0EEENS1_36VarlenDynamicPersistentTileSchedulerILi192ELi128ELi384ELi128ELb1ELb1ELb1ELb1ELb0ELb1EEEEEEEEEvNT_6ParamsE:
	.zero		3328


//--------------------- .nv.constant0._ZN7cutlass13device_kernelIN5flash11enable_sm90INS1_16FlashAttnFwdSm90INS1_25CollectiveMainloopFwdSm90ILi2EN4cute5tupleIJNS5_1CILi1EEES8_S8_EEENS6_IJNS7_ILi192EEENS7_ILi128EEENS7_ILi64EEEEEELi64ENS_6half_tEfNS_4arch4Sm90ELb1ELb0ELb1ELb0ELb0ELb0ELb0ELb1ELb1ELb1ELb1ELb0EEENS1_21CollectiveEpilogueFwdINS6_IJSA_SC_SB_EEES9_SE_SG_Li384ELb0ELb1ELb1ELb0EEENS1_19SingleTileSchedulerILb0ELb1ELb1ELi192EEEEEEEEEvNT_6ParamsE --------------------------
	.section	.nv.constant0._ZN7cutlass13device_kernelIN5flash11enable_sm90INS1_16FlashAttnFwdSm90INS1_25CollectiveMainloopFwdSm90ILi2EN4cute5tupleIJNS5_1CILi1EEES8_S8_EEENS6_IJNS7_ILi192EEENS7_ILi128EEENS7_ILi64EEEEEELi64ENS_6half_tEfNS_4arch4Sm90ELb1ELb0ELb1ELb0ELb0ELb0ELb0ELb1ELb1ELb1ELb1ELb0EEENS1_21CollectiveEpilogueFwdINS6_IJSA_SC_SB_EEES9_SE_SG_Li384ELb0ELb1ELb1ELb0EEENS1_19SingleTileSchedulerILb0ELb1ELb1ELi192EEEEEEEEEvNT_6ParamsE,"a",@progbits
	.sectionflags	@""
	.align	4
.nv.constant0._ZN7cutlass13device_kernelIN5flash11enable_sm90INS1_16FlashAttnFwdSm90INS1_25CollectiveMainloopFwdSm90ILi2EN4cute5tupleIJNS5_1CILi1EEES8_S8_EEENS6_IJNS7_ILi192EEENS7_ILi128EEENS7_ILi64EEEEEELi64ENS_6half_tEfNS_4arch4Sm90ELb1ELb0ELb1ELb0ELb0ELb0ELb0ELb1ELb1ELb1ELb1ELb0EEENS1_21CollectiveEpilogueFwdINS6_IJSA_SC_SB_EEES9_SE_SG_Li384ELb0ELb1ELb1ELb0EEENS1_19SingleTileSchedulerILb0ELb1ELb1ELi192EEEEEEEEEvNT_6ParamsE:
	.zero		3200


//--------------------- .nv.constant0._ZN7cutlass13device_kernelIN5flash11enable_sm90INS1_16FlashAttnFwdSm90INS1_25CollectiveMainloopFwdSm90ILi2EN4cute5tupleIJNS5_1CILi1EEES8_S8_EEENS6_IJNS7_ILi192EEENS7_ILi128EEENS7_ILi64EEEEEELi64ENS_6half_tEfNS_4arch4Sm90ELb1ELb0ELb1ELb1ELb0ELb0ELb0ELb1ELb1ELb1ELb1ELb0EEENS1_21CollectiveEpilogueFwdINS6_IJSA_SC_SB_EEES9_SE_SG_Li384ELb1ELb1ELb1ELb0EEENS1_36VarlenDynamicPersistentTileSchedulerILi192ELi128ELi384ELi128ELb1ELb1ELb1ELb1ELb1ELb1EEEEEEEEEvNT_6ParamsE --------------------------
	.section	.nv.constant0._ZN7cutlass13device_kernelIN5flash11enable_sm90INS1_16FlashAttnFwdSm90INS1_25CollectiveMainloopFwdSm90ILi2EN4cute5tupleIJNS5_1CILi1EEES8_S8_EEENS6_IJNS7_ILi192EEENS7_ILi128EEENS7_ILi64EEEEEELi64ENS_6half_tEfNS_4arch4Sm90ELb1ELb0ELb1ELb1ELb0ELb0ELb0ELb1ELb1ELb1ELb1ELb0EEENS1_21CollectiveEpilogueFwdINS6_IJSA_SC_SB_EEES9_SE_SG_Li384ELb1ELb1ELb1ELb0EEENS1_36VarlenDynamicPersistentTileSchedulerILi192ELi128ELi384ELi128ELb1ELb1ELb1ELb1ELb1ELb1EEEEEEEEEvNT_6ParamsE,"a",@progbits
	.sectionflags	@""
	.align	4
.nv.constant0._ZN7cutlass13device_kernelIN5flash11enable_sm90INS1_16FlashAttnFwdSm90INS1_25CollectiveMainloopFwdSm90ILi2EN4cute5tupleIJNS5_1CILi1EEES8_S8_EEENS6_IJNS7_ILi192EEENS7_ILi128EEENS7_ILi64EEEEEELi64ENS_6half_tEfNS_4arch4Sm90ELb1ELb0ELb1ELb1ELb0ELb0ELb0ELb1ELb1ELb1ELb1ELb0EEENS1_21CollectiveEpilogueFwdINS6_IJSA_SC_SB_EEES9_SE_SG_Li384ELb1ELb1ELb1ELb0EEENS1_36VarlenDynamicPersistentTileSchedulerILi192ELi128ELi384ELi128ELb1ELb1ELb1ELb1ELb1ELb1EEEEEEEEEvNT_6ParamsE:
	.zero		3328


//--------------------- .nv.constant0._ZN7cutlass13device_kernelIN5flash11enable_sm90INS1_16FlashAttnFwdSm90INS1_25CollectiveMainloopFwdSm90ILi2EN4cute5tupleIJNS5_1CILi1EEES8_S8_EEENS6_IJNS7_ILi192EEENS7_ILi128EEENS7_ILi64EEEEEELi64ENS_6half_tEfNS_4arch4Sm90ELb1ELb0ELb1ELb1ELb0ELb1ELb0ELb1ELb1ELb1ELb1ELb0EEENS1_21CollectiveEpilogueFwdINS6_IJSA_SC_SB_EEES9_SE_SG_Li384ELb1ELb1ELb1ELb0EEENS1_36VarlenDynamicPersistentTileSchedulerILi192ELi128ELi384ELi128ELb1ELb1ELb1ELb1ELb1ELb1EEEEEEEEEvNT_6ParamsE --------------------------
	.section	.nv.constant0._ZN7cutlass13device_kernelIN5flash11enable_sm90INS1_16FlashAttnFwdSm90INS1_25CollectiveMainloopFwdSm90ILi2EN4cute5tupleIJNS5_1CILi1EEES8_S8_EEENS6_IJNS7_ILi192EEENS7_ILi128EEENS7_ILi64EEEEEELi64ENS_6half_tEfNS_4arch4Sm90ELb1ELb0ELb1ELb1ELb0ELb1ELb0ELb1ELb1ELb1ELb1ELb0EEENS1_21CollectiveEpilogueFwdINS6_IJSA_SC_SB_EEES9_SE_SG_Li384ELb1ELb1ELb1ELb0EEENS1_36VarlenDynamicPersistentTileSchedulerILi192ELi128ELi384ELi128ELb1ELb1ELb1ELb1ELb1ELb1EEEEEEEEEvNT_6ParamsE,"a",@progbits
	.sectionflags	@""
	.align	4
.nv.constant0._ZN7cutlass13device_kernelIN5flash11enable_sm90INS1_16FlashAttnFwdSm90INS1_25CollectiveMainloopFwdSm90ILi2EN4cute5tupleIJNS5_1CILi1EEES8_S8_EEENS6_IJNS7_ILi192EEENS7_ILi128EEENS7_ILi64EEEEEELi64ENS_6half_tEfNS_4arch4Sm90ELb1ELb0ELb1ELb1ELb0ELb1ELb0ELb1ELb1ELb1ELb1ELb0EEENS1_21CollectiveEpilogueFwdINS6_IJSA_SC_SB_EEES9_SE_SG_Li384ELb1ELb1ELb1ELb0EEENS1_36VarlenDynamicPersistentTileSchedulerILi192ELi128ELi384ELi128ELb1ELb1ELb1ELb1ELb1ELb1EEEEEEEEEvNT_6ParamsE:
	.zero		3328


//--------------------- SYMBOLS --------------------------

	.type		.nv.reservedSmem.offset0,@object
	.size		.nv.reservedSmem.offset0,0x4
	.type		__assertfail,@function
